	.target	sm_100a

	.elftype	@"ET_EXEC"


//--------------------- .note.nv.tkinfo           --------------------------
	.section	.note.nv.tkinfo,"",@"SHT_NOTE"
	.sectionflags	@"SHF_NOTE_NV_TKINFO"
	.tkinfo
        /*0018*/ 	.word	0x00000002
        /*0030*/ 	.string	""
        /*0030*/ 	.string	"ptxas"
        /*0030*/ 	.string	"Cuda compilation tools, release 13.0, V13.0.88"
        /*0030*/ 	.string	"Build cuda_13.0.r13.0/compiler.36424714_0"
        /*0030*/ 	.string	"-arch sm_100a -m 64 "



//--------------------- .note.nv.cuinfo           --------------------------
	.section	.note.nv.cuinfo,"",@"SHT_NOTE"
	.sectionflags	@"SHF_NOTE_NV_CUINFO"
        /*0018*/ 	.short	0x0002
        /*001a*/ 	.short	0x0064
        /*001c*/ 	.short	0x0082
	.zero		2


//--------------------- .nv.info                  --------------------------
	.section	.nv.info,"",@"SHT_CUDA_INFO"
	.align	4


	//----- nvinfo : EIATTR_REGCOUNT
	.align		4
        /*0000*/ 	.byte	0x04, 0x2f
        /*0002*/ 	.short	(.L_29 - .L_28)
	.align		4
.L_28:
        /*0004*/ 	.word	index@(_Z25selective_scan_bwd_kernelI32Selective_Scan_bwd_kernel_traitsILi32ELi4ELb1ELb1ELb1ELb1ELb1EN3c104HalfENS1_7complexIfEEEEv12SSMParamsBwd)
        /*0008*/ 	.word	0x0000009e


	//----- nvinfo : EIATTR_FRAME_SIZE
	.align		4
.L_29:
        /*000c*/ 	.byte	0x04, 0x11
        /*000e*/ 	.short	(.L_31 - .L_30)
	.align		4
.L_30:
        /*0010*/ 	.word	index@(_Z25selective_scan_bwd_kernelI32Selective_Scan_bwd_kernel_traitsILi32ELi4ELb1ELb1ELb1ELb1ELb1EN3c104HalfENS1_7complexIfEEEEv12SSMParamsBwd)
        /*0014*/ 	.word	0x00000000


	//----- nvinfo : EIATTR_REGCOUNT
	.align		4
.L_31:
        /*0018*/ 	.byte	0x04, 0x2f
        /*001a*/ 	.short	(.L_33 - .L_32)
	.align		4
.L_32:
        /*001c*/ 	.word	index@(_Z25selective_scan_bwd_kernelI32Selective_Scan_bwd_kernel_traitsILi32ELi4ELb1ELb1ELb1ELb1ELb0EN3c104HalfENS1_7complexIfEEEEv12SSMParamsBwd)
        /*0020*/ 	.word	0x0000009c


	//----- nvinfo : EIATTR_FRAME_SIZE
	.align		4
.L_33:
        /*0024*/ 	.byte	0x04, 0x11
        /*0026*/ 	.short	(.L_35 - .L_34)
	.align		4
.L_34:
        /*0028*/ 	.word	index@(_Z25selective_scan_bwd_kernelI32Selective_Scan_bwd_kernel_traitsILi32ELi4ELb1ELb1ELb1ELb1ELb0EN3c104HalfENS1_7complexIfEEEEv12SSMParamsBwd)
        /*002c*/ 	.word	0x00000000


	//----- nvinfo : EIATTR_REGCOUNT
	.align		4
.L_35:
        /*0030*/ 	.byte	0x04, 0x2f
        /*0032*/ 	.short	(.L_37 - .L_36)
	.align		4
.L_36:
        /*0034*/ 	.word	index@(_Z25selective_scan_bwd_kernelI32Selective_Scan_bwd_kernel_traitsILi32ELi4ELb1ELb1ELb1ELb0ELb1EN3c104HalfENS1_7complexIfEEEEv12SSMParamsBwd)
        /*0038*/ 	.word	0x0000009e


	//----- nvinfo : EIATTR_FRAME_SIZE
	.align		4
.L_37:
        /*003c*/ 	.byte	0x04, 0x11
        /*003e*/ 	.short	(.L_39 - .L_38)
	.align		4
.L_38:
        /*0040*/ 	.word	index@(_Z25selective_scan_bwd_kernelI32Selective_Scan_bwd_kernel_traitsILi32ELi4ELb1ELb1ELb1ELb0ELb1EN3c104HalfENS1_7complexIfEEEEv12SSMParamsBwd)
        /*0044*/ 	.word	0x00000000


	//----- nvinfo : EIATTR_REGCOUNT
	.align		4
.L_39:
        /*0048*/ 	.byte	0x04, 0x2f
        /*004a*/ 	.short	(.L_41 - .L_40)
	.align		4
.L_40:
        /*004c*/ 	.word	index@(_Z25selective_scan_bwd_kernelI32Selective_Scan_bwd_kernel_traitsILi32ELi4ELb1ELb1ELb1ELb0ELb0EN3c104HalfENS1_7complexIfEEEEv12SSMParamsBwd)
        /*0050*/ 	.word	0x000000a6


	//----- nvinfo : EIATTR_FRAME_SIZE
	.align		4
.L_41:
        /*0054*/ 	.byte	0x04, 0x11
        /*0056*/ 	.short	(.L_43 - .L_42)
	.align		4
.L_42:
        /*0058*/ 	.word	index@(_Z25selective_scan_bwd_kernelI32Selective_Scan_bwd_kernel_traitsILi32ELi4ELb1ELb1ELb1ELb0ELb0EN3c104HalfENS1_7complexIfEEEEv12SSMParamsBwd)
        /*005c*/ 	.word	0x00000000


	//----- nvinfo : EIATTR_REGCOUNT
	.align		4
.L_43:
        /*0060*/ 	.byte	0x04, 0x2f
        /*0062*/ 	.short	(.L_45 - .L_44)
	.align		4
.L_44:
        /*0064*/ 	.word	index@(_Z25selective_scan_bwd_kernelI32Selective_Scan_bwd_kernel_traitsILi32ELi4ELb1ELb1ELb0ELb1ELb1EN3c104HalfENS1_7complexIfEEEEv12SSMParamsBwd)
        /*0068*/ 	.word	0x0000009e


	//----- nvinfo : EIATTR_FRAME_SIZE
	.align		4
.L_45:
        /*006c*/ 	.byte	0x04, 0x11
        /*006e*/ 	.short	(.L_47 - .L_46)
	.align		4
.L_46:
        /*0070*/ 	.word	index@(_Z25selective_scan_bwd_kernelI32Selective_Scan_bwd_kernel_traitsILi32ELi4ELb1ELb1ELb0ELb1ELb1EN3c104HalfENS1_7complexIfEEEEv12SSMParamsBwd)
        /*0074*/ 	.word	0x00000000


	//----- nvinfo : EIATTR_REGCOUNT
	.align		4
.L_47:
        /*0078*/ 	.byte	0x04, 0x2f
        /*007a*/ 	.short	(.L_49 - .L_48)
	.align		4
.L_48:
        /*007c*/ 	.word	index@(_Z25selective_scan_bwd_kernelI32Selective_Scan_bwd_kernel_traitsILi32ELi4ELb1ELb1ELb0ELb1ELb0EN3c104HalfENS1_7complexIfEEEEv12SSMParamsBwd)
        /*0080*/ 	.word	0x0000009e


	//----- nvinfo : EIATTR_FRAME_SIZE
	.align		4
.L_49:
        /*0084*/ 	.byte	0x04, 0x11
        /*0086*/ 	.short	(.L_51 - .L_50)
	.align		4
.L_50:
        /*0088*/ 	.word	index@(_Z25selective_scan_bwd_kernelI32Selective_Scan_bwd_kernel_traitsILi32ELi4ELb1ELb1ELb0ELb1ELb0EN3c104HalfENS1_7complexIfEEEEv12SSMParamsBwd)
        /*008c*/ 	.word	0x00000000


	//----- nvinfo : EIATTR_REGCOUNT
	.align		4
.L_51:
        /*0090*/ 	.byte	0x04, 0x2f
        /*0092*/ 	.short	(.L_53 - .L_52)
	.align		4
.L_52:
        /*0094*/ 	.word	index@(_Z25selective_scan_bwd_kernelI32Selective_Scan_bwd_kernel_traitsILi32ELi4ELb1ELb1ELb0ELb0ELb1EN3c104HalfENS1_7complexIfEEEEv12SSMParamsBwd)
        /*0098*/ 	.word	0x0000009a


	//----- nvinfo : EIATTR_FRAME_SIZE
	.align		4
.L_53:
        /*009c*/ 	.byte	0x04, 0x11
        /*009e*/ 	.short	(.L_55 - .L_54)
	.align		4
.L_54:
        /*00a0*/ 	.word	index@(_Z25selective_scan_bwd_kernelI32Selective_Scan_bwd_kernel_traitsILi32ELi4ELb1ELb1ELb0ELb0ELb1EN3c104HalfENS1_7complexIfEEEEv12SSMParamsBwd)
        /*00a4*/ 	.word	0x00000000


	//----- nvinfo : EIATTR_REGCOUNT
	.align		4
.L_55:
        /*00a8*/ 	.byte	0x04, 0x2f
        /*00aa*/ 	.short	(.L_57 - .L_56)
	.align		4
.L_56:
        /*00ac*/ 	.word	index@(_Z25selective_scan_bwd_kernelI32Selective_Scan_bwd_kernel_traitsILi32ELi4ELb1ELb1ELb0ELb0ELb0EN3c104HalfENS1_7complexIfEEEEv12SSMParamsBwd)
        /*00b0*/ 	.word	0x0000009a


	//----- nvinfo : EIATTR_FRAME_SIZE
	.align		4
.L_57:
        /*00b4*/ 	.byte	0x04, 0x11
        /*00b6*/ 	.short	(.L_59 - .L_58)
	.align		4
.L_58:
        /*00b8*/ 	.word	index@(_Z25selective_scan_bwd_kernelI32Selective_Scan_bwd_kernel_traitsILi32ELi4ELb1ELb1ELb0ELb0ELb0EN3c104HalfENS1_7complexIfEEEEv12SSMParamsBwd)
        /*00bc*/ 	.word	0x00000000


	//----- nvinfo : EIATTR_REGCOUNT
	.align		4
.L_59:
        /*00c0*/ 	.byte	0x04, 0x2f
        /*00c2*/ 	.short	(.L_61 - .L_60)
	.align		4
.L_60:
        /*00c4*/ 	.word	index@(_Z25selective_scan_bwd_kernelI32Selective_Scan_bwd_kernel_traitsILi32ELi4ELb1ELb0ELb1ELb1ELb1EN3c104HalfENS1_7complexIfEEEEv12SSMParamsBwd)
        /*00c8*/ 	.word	0x000000a0


	//----- nvinfo : EIATTR_FRAME_SIZE
	.align		4
.L_61:
        /*00cc*/ 	.byte	0x04, 0x11
        /*00ce*/ 	.short	(.L_63 - .L_62)
	.align		4
.L_62:
        /*00d0*/ 	.word	index@(_Z25selective_scan_bwd_kernelI32Selective_Scan_bwd_kernel_traitsILi32ELi4ELb1ELb0ELb1ELb1ELb1EN3c104HalfENS1_7complexIfEEEEv12SSMParamsBwd)
        /*00d4*/ 	.word	0x00000000


	//----- nvinfo : EIATTR_REGCOUNT
	.align		4
.L_63:
        /*00d8*/ 	.byte	0x04, 0x2f
        /*00da*/ 	.short	(.L_65 - .L_64)
	.align		4
.L_64:
        /*00dc*/ 	.word	index@(_Z25selective_scan_bwd_kernelI32Selective_Scan_bwd_kernel_traitsILi32ELi4ELb1ELb0ELb1ELb1ELb0EN3c104HalfENS1_7complexIfEEEEv12SSMParamsBwd)
        /*00e0*/ 	.word	0x000000a2


	//----- nvinfo : EIATTR_FRAME_SIZE
	.align		4
.L_65:
        /*00e4*/ 	.byte	0x04, 0x11
        /*00e6*/ 	.short	(.L_67 - .L_66)
	.align		4
.L_66:
        /*00e8*/ 	.word	index@(_Z25selective_scan_bwd_kernelI32Selective_Scan_bwd_kernel_traitsILi32ELi4ELb1ELb0ELb1ELb1ELb0EN3c104HalfENS1_7complexIfEEEEv12SSMParamsBwd)
        /*00ec*/ 	.word	0x00000000


	//----- nvinfo : EIATTR_REGCOUNT
	.align		4
.L_67:
        /*00f0*/ 	.byte	0x04, 0x2f
        /*00f2*/ 	.short	(.L_69 - .L_68)
	.align		4
.L_68:
        /*00f4*/ 	.word	index@(_Z25selective_scan_bwd_kernelI32Selective_Scan_bwd_kernel_traitsILi32ELi4ELb1ELb0ELb1ELb0ELb1EN3c104HalfENS1_7complexIfEEEEv12SSMParamsBwd)
        /*00f8*/ 	.word	0x0000009e


	//----- nvinfo : EIATTR_FRAME_SIZE
	.align		4
.L_69:
        /*00fc*/ 	.byte	0x04, 0x11
        /*00fe*/ 	.short	(.L_71 - .L_70)
	.align		4
.L_70:
        /*0100*/ 	.word	index@(_Z25selective_scan_bwd_kernelI32Selective_Scan_bwd_kernel_traitsILi32ELi4ELb1ELb0ELb1ELb0ELb1EN3c104HalfENS1_7complexIfEEEEv12SSMParamsBwd)
        /*0104*/ 	.word	0x00000000


	//----- nvinfo : EIATTR_REGCOUNT
	.align		4
.L_71:
        /*0108*/ 	.byte	0x04, 0x2f
        /*010a*/ 	.short	(.L_73 - .L_72)
	.align		4
.L_72:
        /*010c*/ 	.word	index@(_Z25selective_scan_bwd_kernelI32Selective_Scan_bwd_kernel_traitsILi32ELi4ELb1ELb0ELb1ELb0ELb0EN3c104HalfENS1_7complexIfEEEEv12SSMParamsBwd)
        /*0110*/ 	.word	0x0000009c


	//----- nvinfo : EIATTR_FRAME_SIZE
	.align		4
.L_73:
        /*0114*/ 	.byte	0x04, 0x11
        /*0116*/ 	.short	(.L_75 - .L_74)
	.align		4
.L_74:
        /*0118*/ 	.word	index@(_Z25selective_scan_bwd_kernelI32Selective_Scan_bwd_kernel_traitsILi32ELi4ELb1ELb0ELb1ELb0ELb0EN3c104HalfENS1_7complexIfEEEEv12SSMParamsBwd)
        /*011c*/ 	.word	0x00000000


	//----- nvinfo : EIATTR_REGCOUNT
	.align		4
.L_75:
        /*0120*/ 	.byte	0x04, 0x2f
        /*0122*/ 	.short	(.L_77 - .L_76)
	.align		4
.L_76:
        /*0124*/ 	.word	index@(_Z25selective_scan_bwd_kernelI32Selective_Scan_bwd_kernel_traitsILi32ELi4ELb1ELb0ELb0ELb1ELb1EN3c104HalfENS1_7complexIfEEEEv12SSMParamsBwd)
        /*0128*/ 	.word	0x00000072


	//----- nvinfo : EIATTR_FRAME_SIZE
	.align		4
.L_77:
        /*012c*/ 	.byte	0x04, 0x11
        /*012e*/ 	.short	(.L_79 - .L_78)
	.align		4
.L_78:
        /*0130*/ 	.word	index@(_Z25selective_scan_bwd_kernelI32Selective_Scan_bwd_kernel_traitsILi32ELi4ELb1ELb0ELb0ELb1ELb1EN3c104HalfENS1_7complexIfEEEEv12SSMParamsBwd)
        /*0134*/ 	.word	0x00000000


	//----- nvinfo : EIATTR_REGCOUNT
	.align		4
.L_79:
        /*0138*/ 	.byte	0x04, 0x2f
        /*013a*/ 	.short	(.L_81 - .L_80)
	.align		4
.L_80:
        /*013c*/ 	.word	index@(_Z25selective_scan_bwd_kernelI32Selective_Scan_bwd_kernel_traitsILi32ELi4ELb1ELb0ELb0ELb1ELb0EN3c104HalfENS1_7complexIfEEEEv12SSMParamsBwd)
        /*0140*/ 	.word	0x00000070


	//----- nvinfo : EIATTR_FRAME_SIZE
	.align		4
.L_81:
        /*0144*/ 	.byte	0x04, 0x11
        /*0146*/ 	.short	(.L_83 - .L_82)
	.align		4
.L_82:
        /*0148*/ 	.word	index@(_Z25selective_scan_bwd_kernelI32Selective_Scan_bwd_kernel_traitsILi32ELi4ELb1ELb0ELb0ELb1ELb0EN3c104HalfENS1_7complexIfEEEEv12SSMParamsBwd)
        /*014c*/ 	.word	0x00000000


	//----- nvinfo : EIATTR_REGCOUNT
	.align		4
.L_83:
        /*0150*/ 	.byte	0x04, 0x2f
        /*0152*/ 	.short	(.L_85 - .L_84)
	.align		4
.L_84:
        /*0154*/ 	.word	index@(_Z25selective_scan_bwd_kernelI32Selective_Scan_bwd_kernel_traitsILi32ELi4ELb1ELb0ELb0ELb0ELb1EN3c104HalfENS1_7complexIfEEEEv12SSMParamsBwd)
        /*0158*/ 	.word	0x00000070


	//----- nvinfo : EIATTR_FRAME_SIZE
	.align		4
.L_85:
        /*015c*/ 	.byte	0x04, 0x11
        /*015e*/ 	.short	(.L_87 - .L_86)
	.align		4
.L_86:
        /*0160*/ 	.word	index@(_Z25selective_scan_bwd_kernelI32Selective_Scan_bwd_kernel_traitsILi32ELi4ELb1ELb0ELb0ELb0ELb1EN3c104HalfENS1_7complexIfEEEEv12SSMParamsBwd)
        /*0164*/ 	.word	0x00000000


	//----- nvinfo : EIATTR_REGCOUNT
	.align		4
.L_87:
        /*0168*/ 	.byte	0x04, 0x2f
        /*016a*/ 	.short	(.L_89 - .L_88)
	.align		4
.L_88:
        /*016c*/ 	.word	index@(_Z25selective_scan_bwd_kernelI32Selective_Scan_bwd_kernel_traitsILi32ELi4ELb1ELb0ELb0ELb0ELb0EN3c104HalfENS1_7complexIfEEEEv12SSMParamsBwd)
        /*0170*/ 	.word	0x0000006e


	//----- nvinfo : EIATTR_FRAME_SIZE
	.align		4
.L_89:
        /*0174*/ 	.byte	0x04, 0x11
        /*0176*/ 	.short	(.L_91 - .L_90)
	.align		4
.L_90:
        /*0178*/ 	.word	index@(_Z25selective_scan_bwd_kernelI32Selective_Scan_bwd_kernel_traitsILi32ELi4ELb1ELb0ELb0ELb0ELb0EN3c104HalfENS1_7complexIfEEEEv12SSMParamsBwd)
        /*017c*/ 	.word	0x00000000


	//----- nvinfo : EIATTR_REGCOUNT
	.align		4
.L_91:
        /*0180*/ 	.byte	0x04, 0x2f
        /*0182*/ 	.short	(.L_93 - .L_92)
	.align		4
.L_92:
        /*0184*/ 	.word	index@(_Z25selective_scan_bwd_kernelI32Selective_Scan_bwd_kernel_traitsILi32ELi4ELb0ELb1ELb1ELb1ELb1EN3c104HalfENS1_7complexIfEEEEv12SSMParamsBwd)
        /*0188*/ 	.word	0x000000b6


	//----- nvinfo : EIATTR_FRAME_SIZE
	.align		4
.L_93:
        /*018c*/ 	.byte	0x04, 0x11
        /*018e*/ 	.short	(.L_95 - .L_94)
	.align		4
.L_94:
        /*0190*/ 	.word	index@(_Z25selective_scan_bwd_kernelI32Selective_Scan_bwd_kernel_traitsILi32ELi4ELb0ELb1ELb1ELb1ELb1EN3c104HalfENS1_7complexIfEEEEv12SSMParamsBwd)
        /*0194*/ 	.word	0x00000000


	//----- nvinfo : EIATTR_REGCOUNT
	.align		4
.L_95:
        /*0198*/ 	.byte	0x04, 0x2f
        /*019a*/ 	.short	(.L_97 - .L_96)
	.align		4
.L_96:
        /*019c*/ 	.word	index@(_Z25selective_scan_bwd_kernelI32Selective_Scan_bwd_kernel_traitsILi32ELi4ELb0ELb1ELb1ELb1ELb0EN3c104HalfENS1_7complexIfEEEEv12SSMParamsBwd)
        /*01a0*/ 	.word	0x000000b5


	//----- nvinfo : EIATTR_FRAME_SIZE
	.align		4
.L_97:
        /*01a4*/ 	.byte	0x04, 0x11
        /*01a6*/ 	.short	(.L_99 - .L_98)
	.align		4
.L_98:
        /*01a8*/ 	.word	index@(_Z25selective_scan_bwd_kernelI32Selective_Scan_bwd_kernel_traitsILi32ELi4ELb0ELb1ELb1ELb1ELb0EN3c104HalfENS1_7complexIfEEEEv12SSMParamsBwd)
        /*01ac*/ 	.word	0x00000000


	//----- nvinfo : EIATTR_REGCOUNT
	.align		4
.L_99:
        /*01b0*/ 	.byte	0x04, 0x2f
        /*01b2*/ 	.short	(.L_101 - .L_100)
	.align		4
.L_100:
        /*01b4*/ 	.word	index@(_Z25selective_scan_bwd_kernelI32Selective_Scan_bwd_kernel_traitsILi32ELi4ELb0ELb1ELb1ELb0ELb1EN3c104HalfENS1_7complexIfEEEEv12SSMParamsBwd)
        /*01b8*/ 	.word	0x000000b4


	//----- nvinfo : EIATTR_FRAME_SIZE
	.align		4
.L_101:
        /*01bc*/ 	.byte	0x04, 0x11
        /*01be*/ 	.short	(.L_103 - .L_102)
	.align		4
.L_102:
        /*01c0*/ 	.word	index@(_Z25selective_scan_bwd_kernelI32Selective_Scan_bwd_kernel_traitsILi32ELi4ELb0ELb1ELb1ELb0ELb1EN3c104HalfENS1_7complexIfEEEEv12SSMParamsBwd)
        /*01c4*/ 	.word	0x00000000


	//----- nvinfo : EIATTR_REGCOUNT
	.align		4
.L_103:
        /*01c8*/ 	.byte	0x04, 0x2f
        /*01ca*/ 	.short	(.L_105 - .L_104)
	.align		4
.L_104:
        /*01cc*/ 	.word	index@(_Z25selective_scan_bwd_kernelI32Selective_Scan_bwd_kernel_traitsILi32ELi4ELb0ELb1ELb1ELb0ELb0EN3c104HalfENS1_7complexIfEEEEv12SSMParamsBwd)
        /*01d0*/ 	.word	0x000000b4


	//----- nvinfo : EIATTR_FRAME_SIZE
	.align		4
.L_105:
        /*01d4*/ 	.byte	0x04, 0x11
        /*01d6*/ 	.short	(.L_107 - .L_106)
	.align		4
.L_106:
        /*01d8*/ 	.word	index@(_Z25selective_scan_bwd_kernelI32Selective_Scan_bwd_kernel_traitsILi32ELi4ELb0ELb1ELb1ELb0ELb0EN3c104HalfENS1_7complexIfEEEEv12SSMParamsBwd)
        /*01dc*/ 	.word	0x00000000


	//----- nvinfo : EIATTR_REGCOUNT
	.align		4
.L_107:
        /*01e0*/ 	.byte	0x04, 0x2f
        /*01e2*/ 	.short	(.L_109 - .L_108)
	.align		4
.L_108:
        /*01e4*/ 	.word	index@(_Z25selective_scan_bwd_kernelI32Selective_Scan_bwd_kernel_traitsILi32ELi4ELb0ELb1ELb0ELb1ELb1EN3c104HalfENS1_7complexIfEEEEv12SSMParamsBwd)
        /*01e8*/ 	.word	0x000000b2


	//----- nvinfo : EIATTR_FRAME_SIZE
	.align		4
.L_109:
        /*01ec*/ 	.byte	0x04, 0x11
        /*01ee*/ 	.short	(.L_111 - .L_110)
	.align		4
.L_110:
        /*01f0*/ 	.word	index@(_Z25selective_scan_bwd_kernelI32Selective_Scan_bwd_kernel_traitsILi32ELi4ELb0ELb1ELb0ELb1ELb1EN3c104HalfENS1_7complexIfEEEEv12SSMParamsBwd)
        /*01f4*/ 	.word	0x00000000


	//----- nvinfo : EIATTR_REGCOUNT
	.align		4
.L_111:
        /*01f8*/ 	.byte	0x04, 0x2f
        /*01fa*/ 	.short	(.L_113 - .L_112)
	.align		4
.L_112:
        /*01fc*/ 	.word	index@(_Z25selective_scan_bwd_kernelI32Selective_Scan_bwd_kernel_traitsILi32ELi4ELb0ELb1ELb0ELb1ELb0EN3c104HalfENS1_7complexIfEEEEv12SSMParamsBwd)
        /*0200*/ 	.word	0x000000b4


	//----- nvinfo : EIATTR_FRAME_SIZE
	.align		4
.L_113:
        /*0204*/ 	.byte	0x04, 0x11
        /*0206*/ 	.short	(.L_115 - .L_114)
	.align		4
.L_114:
        /*0208*/ 	.word	index@(_Z25selective_scan_bwd_kernelI32Selective_Scan_bwd_kernel_traitsILi32ELi4ELb0ELb1ELb0ELb1ELb0EN3c104HalfENS1_7complexIfEEEEv12SSMParamsBwd)
        /*020c*/ 	.word	0x00000000


	//----- nvinfo : EIATTR_REGCOUNT
	.align		4
.L_115:
        /*0210*/ 	.byte	0x04, 0x2f
        /*0212*/ 	.short	(.L_117 - .L_116)
	.align		4
.L_116:
        /*0214*/ 	.word	index@(_Z25selective_scan_bwd_kernelI32Selective_Scan_bwd_kernel_traitsILi32ELi4ELb0ELb1ELb0ELb0ELb1EN3c104HalfENS1_7complexIfEEEEv12SSMParamsBwd)
        /*0218*/ 	.word	0x000000ae


	//----- nvinfo : EIATTR_FRAME_SIZE
	.align		4
.L_117:
        /*021c*/ 	.byte	0x04, 0x11
        /*021e*/ 	.short	(.L_119 - .L_118)
	.align		4
.L_118:
        /*0220*/ 	.word	index@(_Z25selective_scan_bwd_kernelI32Selective_Scan_bwd_kernel_traitsILi32ELi4ELb0ELb1ELb0ELb0ELb1EN3c104HalfENS1_7complexIfEEEEv12SSMParamsBwd)
        /*0224*/ 	.word	0x00000000


	//----- nvinfo : EIATTR_REGCOUNT
	.align		4
.L_119:
        /*0228*/ 	.byte	0x04, 0x2f
        /*022a*/ 	.short	(.L_121 - .L_120)
	.align		4
.L_120:
        /*022c*/ 	.word	index@(_Z25selective_scan_bwd_kernelI32Selective_Scan_bwd_kernel_traitsILi32ELi4ELb0ELb1ELb0ELb0ELb0EN3c104HalfENS1_7complexIfEEEEv12SSMParamsBwd)
        /*0230*/ 	.word	0x000000ae


	//----- nvinfo : EIATTR_FRAME_SIZE
	.align		4
.L_121:
        /*0234*/ 	.byte	0x04, 0x11
        /*0236*/ 	.short	(.L_123 - .L_122)
	.align		4
.L_122:
        /*0238*/ 	.word	index@(_Z25selective_scan_bwd_kernelI32Selective_Scan_bwd_kernel_traitsILi32ELi4ELb0ELb1ELb0ELb0ELb0EN3c104HalfENS1_7complexIfEEEEv12SSMParamsBwd)
        /*023c*/ 	.word	0x00000000


	//----- nvinfo : EIATTR_REGCOUNT
	.align		4
.L_123:
        /*0240*/ 	.byte	0x04, 0x2f
        /*0242*/ 	.short	(.L_125 - .L_124)
	.align		4
.L_124:
        /*0244*/ 	.word	index@(_Z25selective_scan_bwd_kernelI32Selective_Scan_bwd_kernel_traitsILi32ELi4ELb0ELb0ELb1ELb1ELb1EN3c104HalfENS1_7complexIfEEEEv12SSMParamsBwd)
        /*0248*/ 	.word	0x000000ba


	//----- nvinfo : EIATTR_FRAME_SIZE
	.align		4
.L_125:
        /*024c*/ 	.byte	0x04, 0x11
        /*024e*/ 	.short	(.L_127 - .L_126)
	.align		4
.L_126:
        /*0250*/ 	.word	index@(_Z25selective_scan_bwd_kernelI32Selective_Scan_bwd_kernel_traitsILi32ELi4ELb0ELb0ELb1ELb1ELb1EN3c104HalfENS1_7complexIfEEEEv12SSMParamsBwd)
        /*0254*/ 	.word	0x00000000


	//----- nvinfo : EIATTR_REGCOUNT
	.align		4
.L_127:
        /*0258*/ 	.byte	0x04, 0x2f
        /*025a*/ 	.short	(.L_129 - .L_128)
	.align		4
.L_128:
        /*025c*/ 	.word	index@(_Z25selective_scan_bwd_kernelI32Selective_Scan_bwd_kernel_traitsILi32ELi4ELb0ELb0ELb1ELb1ELb0EN3c104HalfENS1_7complexIfEEEEv12SSMParamsBwd)
        /*0260*/ 	.word	0x000000b2


	//----- nvinfo : EIATTR_FRAME_SIZE
	.align		4
.L_129:
        /*0264*/ 	.byte	0x04, 0x11
        /*0266*/ 	.short	(.L_131 - .L_130)
	.align		4
.L_130:
        /*0268*/ 	.word	index@(_Z25selective_scan_bwd_kernelI32Selective_Scan_bwd_kernel_traitsILi32ELi4ELb0ELb0ELb1ELb1ELb0EN3c104HalfENS1_7complexIfEEEEv12SSMParamsBwd)
        /*026c*/ 	.word	0x00000000


	//----- nvinfo : EIATTR_REGCOUNT
	.align		4
.L_131:
        /*0270*/ 	.byte	0x04, 0x2f
        /*0272*/ 	.short	(.L_133 - .L_132)
	.align		4
.L_132:
        /*0274*/ 	.word	index@(_Z25selective_scan_bwd_kernelI32Selective_Scan_bwd_kernel_traitsILi32ELi4ELb0ELb0ELb1ELb0ELb1EN3c104HalfENS1_7complexIfEEEEv12SSMParamsBwd)
        /*0278*/ 	.word	0x000000b2


	//----- nvinfo : EIATTR_FRAME_SIZE
	.align		4
.L_133:
        /*027c*/ 	.byte	0x04, 0x11
        /*027e*/ 	.short	(.L_135 - .L_134)
	.align		4
.L_134:
        /*0280*/ 	.word	index@(_Z25selective_scan_bwd_kernelI32Selective_Scan_bwd_kernel_traitsILi32ELi4ELb0ELb0ELb1ELb0ELb1EN3c104HalfENS1_7complexIfEEEEv12SSMParamsBwd)
        /*0284*/ 	.word	0x00000000


	//----- nvinfo : EIATTR_REGCOUNT
	.align		4
.L_135:
        /*0288*/ 	.byte	0x04, 0x2f
        /*028a*/ 	.short	(.L_137 - .L_136)
	.align		4
.L_136:
        /*028c*/ 	.word	index@(_Z25selective_scan_bwd_kernelI32Selective_Scan_bwd_kernel_traitsILi32ELi4ELb0ELb0ELb1ELb0ELb0EN3c104HalfENS1_7complexIfEEEEv12SSMParamsBwd)
        /*0290*/ 	.word	0x000000b6


	//----- nvinfo : EIATTR_FRAME_SIZE
	.align		4
.L_137:
        /*0294*/ 	.byte	0x04, 0x11
        /*0296*/ 	.short	(.L_139 - .L_138)
	.align		4
.L_138:
        /*0298*/ 	.word	index@(_Z25selective_scan_bwd_kernelI32Selective_Scan_bwd_kernel_traitsILi32ELi4ELb0ELb0ELb1ELb0ELb0EN3c104HalfENS1_7complexIfEEEEv12SSMParamsBwd)
        /*029c*/ 	.word	0x00000000


	//----- nvinfo : EIATTR_REGCOUNT
	.align		4
.L_139:
        /*02a0*/ 	.byte	0x04, 0x2f
        /*02a2*/ 	.short	(.L_141 - .L_140)
	.align		4
.L_140:
        /*02a4*/ 	.word	index@(_Z25selective_scan_bwd_kernelI32Selective_Scan_bwd_kernel_traitsILi32ELi4ELb0ELb0ELb0ELb1ELb1EN3c104HalfENS1_7complexIfEEEEv12SSMParamsBwd)
        /*02a8*/ 	.word	0x00000078


	//----- nvinfo : EIATTR_FRAME_SIZE
	.align		4
.L_141:
        /*02ac*/ 	.byte	0x04, 0x11
        /*02ae*/ 	.short	(.L_143 - .L_142)
	.align		4
.L_142:
        /*02b0*/ 	.word	index@(_Z25selective_scan_bwd_kernelI32Selective_Scan_bwd_kernel_traitsILi32ELi4ELb0ELb0ELb0ELb1ELb1EN3c104HalfENS1_7complexIfEEEEv12SSMParamsBwd)
        /*02b4*/ 	.word	0x00000000


	//----- nvinfo : EIATTR_REGCOUNT
	.align		4
.L_143:
        /*02b8*/ 	.byte	0x04, 0x2f
        /*02ba*/ 	.short	(.L_145 - .L_144)
	.align		4
.L_144:
        /*02bc*/ 	.word	index@(_Z25selective_scan_bwd_kernelI32Selective_Scan_bwd_kernel_traitsILi32ELi4ELb0ELb0ELb0ELb1ELb0EN3c104HalfENS1_7complexIfEEEEv12SSMParamsBwd)
        /*02c0*/ 	.word	0x0000007a


	//----- nvinfo : EIATTR_FRAME_SIZE
	.align		4
.L_145:
        /*02c4*/ 	.byte	0x04, 0x11
        /*02c6*/ 	.short	(.L_147 - .L_146)
	.align		4
.L_146:
        /*02c8*/ 	.word	index@(_Z25selective_scan_bwd_kernelI32Selective_Scan_bwd_kernel_traitsILi32ELi4ELb0ELb0ELb0ELb1ELb0EN3c104HalfENS1_7complexIfEEEEv12SSMParamsBwd)
        /*02cc*/ 	.word	0x00000000


	//----- nvinfo : EIATTR_REGCOUNT
	.align		4
.L_147:
        /*02d0*/ 	.byte	0x04, 0x2f
        /*02d2*/ 	.short	(.L_149 - .L_148)
	.align		4
.L_148:
        /*02d4*/ 	.word	index@(_Z25selective_scan_bwd_kernelI32Selective_Scan_bwd_kernel_traitsILi32ELi4ELb0ELb0ELb0ELb0ELb1EN3c104HalfENS1_7complexIfEEEEv12SSMParamsBwd)
        /*02d8*/ 	.word	0x00000076


	//----- nvinfo : EIATTR_FRAME_SIZE
	.align		4
.L_149:
        /*02dc*/ 	.byte	0x04, 0x11
        /*02de*/ 	.short	(.L_151 - .L_150)
	.align		4
.L_150:
        /*02e0*/ 	.word	index@(_Z25selective_scan_bwd_kernelI32Selective_Scan_bwd_kernel_traitsILi32ELi4ELb0ELb0ELb0ELb0ELb1EN3c104HalfENS1_7complexIfEEEEv12SSMParamsBwd)
        /*02e4*/ 	.word	0x00000000


	//----- nvinfo : EIATTR_REGCOUNT
	.align		4
.L_151:
        /*02e8*/ 	.byte	0x04, 0x2f
        /*02ea*/ 	.short	(.L_153 - .L_152)
	.align		4
.L_152:
        /*02ec*/ 	.word	index@(_Z25selective_scan_bwd_kernelI32Selective_Scan_bwd_kernel_traitsILi32ELi4ELb0ELb0ELb0ELb0ELb0EN3c104HalfENS1_7complexIfEEEEv12SSMParamsBwd)
        /*02f0*/ 	.word	0x00000076


	//----- nvinfo : EIATTR_FRAME_SIZE
	.align		4
.L_153:
        /*02f4*/ 	.byte	0x04, 0x11
        /*02f6*/ 	.short	(.L_155 - .L_154)
	.align		4
.L_154:
        /*02f8*/ 	.word	index@(_Z25selective_scan_bwd_kernelI32Selective_Scan_bwd_kernel_traitsILi32ELi4ELb0ELb0ELb0ELb0ELb0EN3c104HalfENS1_7complexIfEEEEv12SSMParamsBwd)
        /*02fc*/ 	.word	0x00000000


	//----- nvinfo : EIATTR_REGCOUNT
	.align		4
.L_155:
        /*0300*/ 	.byte	0x04, 0x2f
        /*0302*/ 	.short	(.L_157 - .L_156)
	.align		4
.L_156:
        /*0304*/ 	.word	index@(_Z25selective_scan_bwd_kernelI32Selective_Scan_bwd_kernel_traitsILi32ELi8ELb1ELb1ELb1ELb1ELb1EN3c104HalfENS1_7complexIfEEEEv12SSMParamsBwd)
        /*0308*/ 	.word	0x000000f0


	//----- nvinfo : EIATTR_FRAME_SIZE
	.align		4
.L_157:
        /*030c*/ 	.byte	0x04, 0x11
        /*030e*/ 	.short	(.L_159 - .L_158)
	.align		4
.L_158:
        /*0310*/ 	.word	index@(_Z25selective_scan_bwd_kernelI32Selective_Scan_bwd_kernel_traitsILi32ELi8ELb1ELb1ELb1ELb1ELb1EN3c104HalfENS1_7complexIfEEEEv12SSMParamsBwd)
        /*0314*/ 	.word	0x00000000


	//----- nvinfo : EIATTR_REGCOUNT
	.align		4
.L_159:
        /*0318*/ 	.byte	0x04, 0x2f
        /*031a*/ 	.short	(.L_161 - .L_160)
	.align		4
.L_160:
        /*031c*/ 	.word	index@(_Z25selective_scan_bwd_kernelI32Selective_Scan_bwd_kernel_traitsILi32ELi8ELb1ELb1ELb1ELb1ELb0EN3c104HalfENS1_7complexIfEEEEv12SSMParamsBwd)
        /*0320*/ 	.word	0x000000ea


	//----- nvinfo : EIATTR_FRAME_SIZE
	.align		4
.L_161:
        /*0324*/ 	.byte	0x04, 0x11
        /*0326*/ 	.short	(.L_163 - .L_162)
	.align		4
.L_162:
        /*0328*/ 	.word	index@(_Z25selective_scan_bwd_kernelI32Selective_Scan_bwd_kernel_traitsILi32ELi8ELb1ELb1ELb1ELb1ELb0EN3c104HalfENS1_7complexIfEEEEv12SSMParamsBwd)
        /*032c*/ 	.word	0x00000000


	//----- nvinfo : EIATTR_REGCOUNT
	.align		4
.L_163:
        /*0330*/ 	.byte	0x04, 0x2f
        /*0332*/ 	.short	(.L_165 - .L_164)
	.align		4
.L_164:
        /*0334*/ 	.word	index@(_Z25selective_scan_bwd_kernelI32Selective_Scan_bwd_kernel_traitsILi32ELi8ELb1ELb1ELb1ELb0ELb1EN3c104HalfENS1_7complexIfEEEEv12SSMParamsBwd)
        /*0338*/ 	.word	0x000000e6


	//----- nvinfo : EIATTR_FRAME_SIZE
	.align		4
.L_165:
        /*033c*/ 	.byte	0x04, 0x11
        /*033e*/ 	.short	(.L_167 - .L_166)
	.align		4
.L_166:
        /*0340*/ 	.word	index@(_Z25selective_scan_bwd_kernelI32Selective_Scan_bwd_kernel_traitsILi32ELi8ELb1ELb1ELb1ELb0ELb1EN3c104HalfENS1_7complexIfEEEEv12SSMParamsBwd)
        /*0344*/ 	.word	0x00000000


	//----- nvinfo : EIATTR_REGCOUNT
	.align		4
.L_167:
        /*0348*/ 	.byte	0x04, 0x2f
        /*034a*/ 	.short	(.L_169 - .L_168)
	.align		4
.L_168:
        /*034c*/ 	.word	index@(_Z25selective_scan_bwd_kernelI32Selective_Scan_bwd_kernel_traitsILi32ELi8ELb1ELb1ELb1ELb0ELb0EN3c104HalfENS1_7complexIfEEEEv12SSMParamsBwd)
        /*0350*/ 	.word	0x000000ea


	//----- nvinfo : EIATTR_FRAME_SIZE
	.align		4
.L_169:
        /*0354*/ 	.byte	0x04, 0x11
        /*0356*/ 	.short	(.L_171 - .L_170)
	.align		4
.L_170:
        /*0358*/ 	.word	index@(_Z25selective_scan_bwd_kernelI32Selective_Scan_bwd_kernel_traitsILi32ELi8ELb1ELb1ELb1ELb0ELb0EN3c104HalfENS1_7complexIfEEEEv12SSMParamsBwd)
        /*035c*/ 	.word	0x00000000


	//----- nvinfo : EIATTR_REGCOUNT
	.align		4
.L_171:
        /*0360*/ 	.byte	0x04, 0x2f
        /*0362*/ 	.short	(.L_173 - .L_172)
	.align		4
.L_172:
        /*0364*/ 	.word	index@(_Z25selective_scan_bwd_kernelI32Selective_Scan_bwd_kernel_traitsILi32ELi8ELb1ELb1ELb0ELb1ELb1EN3c104HalfENS1_7complexIfEEEEv12SSMParamsBwd)
        /*0368*/ 	.word	0x000000e5


	//----- nvinfo : EIATTR_FRAME_SIZE
	.align		4
.L_173:
        /*036c*/ 	.byte	0x04, 0x11
        /*036e*/ 	.short	(.L_175 - .L_174)
	.align		4
.L_174:
        /*0370*/ 	.word	index@(_Z25selective_scan_bwd_kernelI32Selective_Scan_bwd_kernel_traitsILi32ELi8ELb1ELb1ELb0ELb1ELb1EN3c104HalfENS1_7complexIfEEEEv12SSMParamsBwd)
        /*0374*/ 	.word	0x00000000


	//----- nvinfo : EIATTR_REGCOUNT
	.align		4
.L_175:
        /*0378*/ 	.byte	0x04, 0x2f
        /*037a*/ 	.short	(.L_177 - .L_176)
	.align		4
.L_176:
        /*037c*/ 	.word	index@(_Z25selective_scan_bwd_kernelI32Selective_Scan_bwd_kernel_traitsILi32ELi8ELb1ELb1ELb0ELb1ELb0EN3c104HalfENS1_7complexIfEEEEv12SSMParamsBwd)
        /*0380*/ 	.word	0x000000dd


	//----- nvinfo : EIATTR_FRAME_SIZE
	.align		4
.L_177:
        /*0384*/ 	.byte	0x04, 0x11
        /*0386*/ 	.short	(.L_179 - .L_178)
	.align		4
.L_178:
        /*0388*/ 	.word	index@(_Z25selective_scan_bwd_kernelI32Selective_Scan_bwd_kernel_traitsILi32ELi8ELb1ELb1ELb0ELb1ELb0EN3c104HalfENS1_7complexIfEEEEv12SSMParamsBwd)
        /*038c*/ 	.word	0x00000000


	//----- nvinfo : EIATTR_REGCOUNT
	.align		4
.L_179:
        /*0390*/ 	.byte	0x04, 0x2f
        /*0392*/ 	.short	(.L_181 - .L_180)
	.align		4
.L_180:
        /*0394*/ 	.word	index@(_Z25selective_scan_bwd_kernelI32Selective_Scan_bwd_kernel_traitsILi32ELi8ELb1ELb1ELb0ELb0ELb1EN3c104HalfENS1_7complexIfEEEEv12SSMParamsBwd)
        /*0398*/ 	.word	0x000000da


	//----- nvinfo : EIATTR_FRAME_SIZE
	.align		4
.L_181:
        /*039c*/ 	.byte	0x04, 0x11
        /*039e*/ 	.short	(.L_183 - .L_182)
	.align		4
.L_182:
        /*03a0*/ 	.word	index@(_Z25selective_scan_bwd_kernelI32Selective_Scan_bwd_kernel_traitsILi32ELi8ELb1ELb1ELb0ELb0ELb1EN3c104HalfENS1_7complexIfEEEEv12SSMParamsBwd)
        /*03a4*/ 	.word	0x00000000


	//----- nvinfo : EIATTR_REGCOUNT
	.align		4
.L_183:
        /*03a8*/ 	.byte	0x04, 0x2f
        /*03aa*/ 	.short	(.L_185 - .L_184)
	.align		4
.L_184:
        /*03ac*/ 	.word	index@(_Z25selective_scan_bwd_kernelI32Selective_Scan_bwd_kernel_traitsILi32ELi8ELb1ELb1ELb0ELb0ELb0EN3c104HalfENS1_7complexIfEEEEv12SSMParamsBwd)
        /*03b0*/ 	.word	0x000000d9


	//----- nvinfo : EIATTR_FRAME_SIZE
	.align		4
.L_185:
        /*03b4*/ 	.byte	0x04, 0x11
        /*03b6*/ 	.short	(.L_187 - .L_186)
	.align		4
.L_186:
        /*03b8*/ 	.word	index@(_Z25selective_scan_bwd_kernelI32Selective_Scan_bwd_kernel_traitsILi32ELi8ELb1ELb1ELb0ELb0ELb0EN3c104HalfENS1_7complexIfEEEEv12SSMParamsBwd)
        /*03bc*/ 	.word	0x00000000


	//----- nvinfo : EIATTR_REGCOUNT
	.align		4
.L_187:
        /*03c0*/ 	.byte	0x04, 0x2f
        /*03c2*/ 	.short	(.L_189 - .L_188)
	.align		4
.L_188:
        /*03c4*/ 	.word	index@(_Z25selective_scan_bwd_kernelI32Selective_Scan_bwd_kernel_traitsILi32ELi8ELb1ELb0ELb1ELb1ELb1EN3c104HalfENS1_7complexIfEEEEv12SSMParamsBwd)
        /*03c8*/ 	.word	0x000000d4


	//----- nvinfo : EIATTR_FRAME_SIZE
	.align		4
.L_189:
        /*03cc*/ 	.byte	0x04, 0x11
        /*03ce*/ 	.short	(.L_191 - .L_190)
	.align		4
.L_190:
        /*03d0*/ 	.word	index@(_Z25selective_scan_bwd_kernelI32Selective_Scan_bwd_kernel_traitsILi32ELi8ELb1ELb0ELb1ELb1ELb1EN3c104HalfENS1_7complexIfEEEEv12SSMParamsBwd)
        /*03d4*/ 	.word	0x00000000


	//----- nvinfo : EIATTR_REGCOUNT
	.align		4
.L_191:
        /*03d8*/ 	.byte	0x04, 0x2f
        /*03da*/ 	.short	(.L_193 - .L_192)
	.align		4
.L_192:
        /*03dc*/ 	.word	index@(_Z25selective_scan_bwd_kernelI32Selective_Scan_bwd_kernel_traitsILi32ELi8ELb1ELb0ELb1ELb1ELb0EN3c104HalfENS1_7complexIfEEEEv12SSMParamsBwd)
        /*03e0*/ 	.word	0x000000d6


	//----- nvinfo : EIATTR_FRAME_SIZE
	.align		4
.L_193:
        /*03e4*/ 	.byte	0x04, 0x11
        /*03e6*/ 	.short	(.L_195 - .L_194)
	.align		4
.L_194:
        /*03e8*/ 	.word	index@(_Z25selective_scan_bwd_kernelI32Selective_Scan_bwd_kernel_traitsILi32ELi8ELb1ELb0ELb1ELb1ELb0EN3c104HalfENS1_7complexIfEEEEv12SSMParamsBwd)
        /*03ec*/ 	.word	0x00000000


	//----- nvinfo : EIATTR_REGCOUNT
	.align		4
.L_195:
        /*03f0*/ 	.byte	0x04, 0x2f
        /*03f2*/ 	.short	(.L_197 - .L_196)
	.align		4
.L_196:
        /*03f4*/ 	.word	index@(_Z25selective_scan_bwd_kernelI32Selective_Scan_bwd_kernel_traitsILi32ELi8ELb1ELb0ELb1ELb0ELb1EN3c104HalfENS1_7complexIfEEEEv12SSMParamsBwd)
        /*03f8*/ 	.word	0x000000d4


	//----- nvinfo : EIATTR_FRAME_SIZE
	.align		4
.L_197:
        /*03fc*/ 	.byte	0x04, 0x11
        /*03fe*/ 	.short	(.L_199 - .L_198)
	.align		4
.L_198:
        /*0400*/ 	.word	index@(_Z25selective_scan_bwd_kernelI32Selective_Scan_bwd_kernel_traitsILi32ELi8ELb1ELb0ELb1ELb0ELb1EN3c104HalfENS1_7complexIfEEEEv12SSMParamsBwd)
        /*0404*/ 	.word	0x00000000


	//----- nvinfo : EIATTR_REGCOUNT
	.align		4
.L_199:
        /*0408*/ 	.byte	0x04, 0x2f
        /*040a*/ 	.short	(.L_201 - .L_200)
	.align		4
.L_200:
        /*040c*/ 	.word	index@(_Z25selective_scan_bwd_kernelI32Selective_Scan_bwd_kernel_traitsILi32ELi8ELb1ELb0ELb1ELb0ELb0EN3c104HalfENS1_7complexIfEEEEv12SSMParamsBwd)
        /*0410*/ 	.word	0x000000d1


	//----- nvinfo : EIATTR_FRAME_SIZE
	.align		4
.L_201:
        /*0414*/ 	.byte	0x04, 0x11
        /*0416*/ 	.short	(.L_203 - .L_202)
	.align		4
.L_202:
        /*0418*/ 	.word	index@(_Z25selective_scan_bwd_kernelI32Selective_Scan_bwd_kernel_traitsILi32ELi8ELb1ELb0ELb1ELb0ELb0EN3c104HalfENS1_7complexIfEEEEv12SSMParamsBwd)
        /*041c*/ 	.word	0x00000000


	//----- nvinfo : EIATTR_REGCOUNT
	.align		4
.L_203:
        /*0420*/ 	.byte	0x04, 0x2f
        /*0422*/ 	.short	(.L_205 - .L_204)
	.align		4
.L_204:
        /*0424*/ 	.word	index@(_Z25selective_scan_bwd_kernelI32Selective_Scan_bwd_kernel_traitsILi32ELi8ELb1ELb0ELb0ELb1ELb1EN3c104HalfENS1_7complexIfEEEEv12SSMParamsBwd)
        /*0428*/ 	.word	0x0000009f


	//----- nvinfo : EIATTR_FRAME_SIZE
	.align		4
.L_205:
        /*042c*/ 	.byte	0x04, 0x11
        /*042e*/ 	.short	(.L_207 - .L_206)
	.align		4
.L_206:
        /*0430*/ 	.word	index@(_Z25selective_scan_bwd_kernelI32Selective_Scan_bwd_kernel_traitsILi32ELi8ELb1ELb0ELb0ELb1ELb1EN3c104HalfENS1_7complexIfEEEEv12SSMParamsBwd)
        /*0434*/ 	.word	0x00000000


	//----- nvinfo : EIATTR_REGCOUNT
	.align		4
.L_207:
        /*0438*/ 	.byte	0x04, 0x2f
        /*043a*/ 	.short	(.L_209 - .L_208)
	.align		4
.L_208:
        /*043c*/ 	.word	index@(_Z25selective_scan_bwd_kernelI32Selective_Scan_bwd_kernel_traitsILi32ELi8ELb1ELb0ELb0ELb1ELb0EN3c104HalfENS1_7complexIfEEEEv12SSMParamsBwd)
        /*0440*/ 	.word	0x0000009c


	//----- nvinfo : EIATTR_FRAME_SIZE
	.align		4
.L_209:
        /*0444*/ 	.byte	0x04, 0x11
        /*0446*/ 	.short	(.L_211 - .L_210)
	.align		4
.L_210:
        /*0448*/ 	.word	index@(_Z25selective_scan_bwd_kernelI32Selective_Scan_bwd_kernel_traitsILi32ELi8ELb1ELb0ELb0ELb1ELb0EN3c104HalfENS1_7complexIfEEEEv12SSMParamsBwd)
        /*044c*/ 	.word	0x00000000


	//----- nvinfo : EIATTR_REGCOUNT
	.align		4
.L_211:
        /*0450*/ 	.byte	0x04, 0x2f
        /*0452*/ 	.short	(.L_213 - .L_212)
	.align		4
.L_212:
        /*0454*/ 	.word	index@(_Z25selective_scan_bwd_kernelI32Selective_Scan_bwd_kernel_traitsILi32ELi8ELb1ELb0ELb0ELb0ELb1EN3c104HalfENS1_7complexIfEEEEv12SSMParamsBwd)
        /*0458*/ 	.word	0x000000a0


	//----- nvinfo : EIATTR_FRAME_SIZE
	.align		4
.L_213:
        /*045c*/ 	.byte	0x04, 0x11
        /*045e*/ 	.short	(.L_215 - .L_214)
	.align		4
.L_214:
        /*0460*/ 	.word	index@(_Z25selective_scan_bwd_kernelI32Selective_Scan_bwd_kernel_traitsILi32ELi8ELb1ELb0ELb0ELb0ELb1EN3c104HalfENS1_7complexIfEEEEv12SSMParamsBwd)
        /*0464*/ 	.word	0x00000000


	//----- nvinfo : EIATTR_REGCOUNT
	.align		4
.L_215:
        /*0468*/ 	.byte	0x04, 0x2f
        /*046a*/ 	.short	(.L_217 - .L_216)
	.align		4
.L_216:
        /*046c*/ 	.word	index@(_Z25selective_scan_bwd_kernelI32Selective_Scan_bwd_kernel_traitsILi32ELi8ELb1ELb0ELb0ELb0ELb0EN3c104HalfENS1_7complexIfEEEEv12SSMParamsBwd)
        /*0470*/ 	.word	0x00000099


	//----- nvinfo : EIATTR_FRAME_SIZE
	.align		4
.L_217:
        /*0474*/ 	.byte	0x04, 0x11
        /*0476*/ 	.short	(.L_219 - .L_218)
	.align		4
.L_218:
        /*0478*/ 	.word	index@(_Z25selective_scan_bwd_kernelI32Selective_Scan_bwd_kernel_traitsILi32ELi8ELb1ELb0ELb0ELb0ELb0EN3c104HalfENS1_7complexIfEEEEv12SSMParamsBwd)
        /*047c*/ 	.word	0x00000000


	//----- nvinfo : EIATTR_REGCOUNT
	.align		4
.L_219:
        /*0480*/ 	.byte	0x04, 0x2f
        /*0482*/ 	.short	(.L_221 - .L_220)
	.align		4
.L_220:
        /*0484*/ 	.word	index@(_Z25selective_scan_bwd_kernelI32Selective_Scan_bwd_kernel_traitsILi32ELi8ELb0ELb1ELb1ELb1ELb1EN3c104HalfENS1_7complexIfEEEEv12SSMParamsBwd)
        /*0488*/ 	.word	0x000000fe


	//----- nvinfo : EIATTR_FRAME_SIZE
	.align		4
.L_221:
        /*048c*/ 	.byte	0x04, 0x11
        /*048e*/ 	.short	(.L_223 - .L_222)
	.align		4
.L_222:
        /*0490*/ 	.word	index@(_Z25selective_scan_bwd_kernelI32Selective_Scan_bwd_kernel_traitsILi32ELi8ELb0ELb1ELb1ELb1ELb1EN3c104HalfENS1_7complexIfEEEEv12SSMParamsBwd)
        /*0494*/ 	.word	0x00000000


	//----- nvinfo : EIATTR_REGCOUNT
	.align		4
.L_223:
        /*0498*/ 	.byte	0x04, 0x2f
        /*049a*/ 	.short	(.L_225 - .L_224)
	.align		4
.L_224:
        /*049c*/ 	.word	index@(_Z25selective_scan_bwd_kernelI32Selective_Scan_bwd_kernel_traitsILi32ELi8ELb0ELb1ELb1ELb1ELb0EN3c104HalfENS1_7complexIfEEEEv12SSMParamsBwd)
        /*04a0*/ 	.word	0x000000fe


	//----- nvinfo : EIATTR_FRAME_SIZE
	.align		4
.L_225:
        /*04a4*/ 	.byte	0x04, 0x11
        /*04a6*/ 	.short	(.L_227 - .L_226)
	.align		4
.L_226:
        /*04a8*/ 	.word	index@(_Z25selective_scan_bwd_kernelI32Selective_Scan_bwd_kernel_traitsILi32ELi8ELb0ELb1ELb1ELb1ELb0EN3c104HalfENS1_7complexIfEEEEv12SSMParamsBwd)
        /*04ac*/ 	.word	0x00000000


	//----- nvinfo : EIATTR_REGCOUNT
	.align		4
.L_227:
        /*04b0*/ 	.byte	0x04, 0x2f
        /*04b2*/ 	.short	(.L_229 - .L_228)
	.align		4
.L_228:
        /*04b4*/ 	.word	index@(_Z25selective_scan_bwd_kernelI32Selective_Scan_bwd_kernel_traitsILi32ELi8ELb0ELb1ELb1ELb0ELb1EN3c104HalfENS1_7complexIfEEEEv12SSMParamsBwd)
        /*04b8*/ 	.word	0x000000fe


	//----- nvinfo : EIATTR_FRAME_SIZE
	.align		4
.L_229:
        /*04bc*/ 	.byte	0x04, 0x11
        /*04be*/ 	.short	(.L_231 - .L_230)
	.align		4
.L_230:
        /*04c0*/ 	.word	index@(_Z25selective_scan_bwd_kernelI32Selective_Scan_bwd_kernel_traitsILi32ELi8ELb0ELb1ELb1ELb0ELb1EN3c104HalfENS1_7complexIfEEEEv12SSMParamsBwd)
        /*04c4*/ 	.word	0x00000000


	//----- nvinfo : EIATTR_REGCOUNT
	.align		4
.L_231:
        /*04c8*/ 	.byte	0x04, 0x2f
        /*04ca*/ 	.short	(.L_233 - .L_232)
	.align		4
.L_232:
        /*04cc*/ 	.word	index@(_Z25selective_scan_bwd_kernelI32Selective_Scan_bwd_kernel_traitsILi32ELi8ELb0ELb1ELb1ELb0ELb0EN3c104HalfENS1_7complexIfEEEEv12SSMParamsBwd)
        /*04d0*/ 	.word	0x000000fe


	//----- nvinfo : EIATTR_FRAME_SIZE
	.align		4
.L_233:
        /*04d4*/ 	.byte	0x04, 0x11
        /*04d6*/ 	.short	(.L_235 - .L_234)
	.align		4
.L_234:
        /*04d8*/ 	.word	index@(_Z25selective_scan_bwd_kernelI32Selective_Scan_bwd_kernel_traitsILi32ELi8ELb0ELb1ELb1ELb0ELb0EN3c104HalfENS1_7complexIfEEEEv12SSMParamsBwd)
        /*04dc*/ 	.word	0x00000000


	//----- nvinfo : EIATTR_REGCOUNT
	.align		4
.L_235:
        /*04e0*/ 	.byte	0x04, 0x2f
        /*04e2*/ 	.short	(.L_237 - .L_236)
	.align		4
.L_236:
        /*04e4*/ 	.word	index@(_Z25selective_scan_bwd_kernelI32Selective_Scan_bwd_kernel_traitsILi32ELi8ELb0ELb1ELb0ELb1ELb1EN3c104HalfENS1_7complexIfEEEEv12SSMParamsBwd)
        /*04e8*/ 	.word	0x000000f8


	//----- nvinfo : EIATTR_FRAME_SIZE
	.align		4
.L_237:
        /*04ec*/ 	.byte	0x04, 0x11
        /*04ee*/ 	.short	(.L_239 - .L_238)
	.align		4
.L_238:
        /*04f0*/ 	.word	index@(_Z25selective_scan_bwd_kernelI32Selective_Scan_bwd_kernel_traitsILi32ELi8ELb0ELb1ELb0ELb1ELb1EN3c104HalfENS1_7complexIfEEEEv12SSMParamsBwd)
        /*04f4*/ 	.word	0x00000000


	//----- nvinfo : EIATTR_REGCOUNT
	.align		4
.L_239:
        /*04f8*/ 	.byte	0x04, 0x2f
        /*04fa*/ 	.short	(.L_241 - .L_240)
	.align		4
.L_240:
        /*04fc*/ 	.word	index@(_Z25selective_scan_bwd_kernelI32Selective_Scan_bwd_kernel_traitsILi32ELi8ELb0ELb1ELb0ELb1ELb0EN3c104HalfENS1_7complexIfEEEEv12SSMParamsBwd)
        /*0500*/ 	.word	0x000000fa


	//----- nvinfo : EIATTR_FRAME_SIZE
	.align		4
.L_241:
        /*0504*/ 	.byte	0x04, 0x11
        /*0506*/ 	.short	(.L_243 - .L_242)
	.align		4
.L_242:
        /*0508*/ 	.word	index@(_Z25selective_scan_bwd_kernelI32Selective_Scan_bwd_kernel_traitsILi32ELi8ELb0ELb1ELb0ELb1ELb0EN3c104HalfENS1_7complexIfEEEEv12SSMParamsBwd)
        /*050c*/ 	.word	0x00000000


	//----- nvinfo : EIATTR_REGCOUNT
	.align		4
.L_243:
        /*0510*/ 	.byte	0x04, 0x2f
        /*0512*/ 	.short	(.L_245 - .L_244)
	.align		4
.L_244:
        /*0514*/ 	.word	index@(_Z25selective_scan_bwd_kernelI32Selective_Scan_bwd_kernel_traitsILi32ELi8ELb0ELb1ELb0ELb0ELb1EN3c104HalfENS1_7complexIfEEEEv12SSMParamsBwd)
        /*0518*/ 	.word	0x000000f8


	//----- nvinfo : EIATTR_FRAME_SIZE
	.align		4
.L_245:
        /*051c*/ 	.byte	0x04, 0x11
        /*051e*/ 	.short	(.L_247 - .L_246)
	.align		4
.L_246:
        /*0520*/ 	.word	index@(_Z25selective_scan_bwd_kernelI32Selective_Scan_bwd_kernel_traitsILi32ELi8ELb0ELb1ELb0ELb0ELb1EN3c104HalfENS1_7complexIfEEEEv12SSMParamsBwd)
        /*0524*/ 	.word	0x00000000


	//----- nvinfo : EIATTR_REGCOUNT
	.align		4
.L_247:
        /*0528*/ 	.byte	0x04, 0x2f
        /*052a*/ 	.short	(.L_249 - .L_248)
	.align		4
.L_248:
        /*052c*/ 	.word	index@(_Z25selective_scan_bwd_kernelI32Selective_Scan_bwd_kernel_traitsILi32ELi8ELb0ELb1ELb0ELb0ELb0EN3c104HalfENS1_7complexIfEEEEv12SSMParamsBwd)
        /*0530*/ 	.word	0x000000f9


	//----- nvinfo : EIATTR_FRAME_SIZE
	.align		4
.L_249:
        /*0534*/ 	.byte	0x04, 0x11
        /*0536*/ 	.short	(.L_251 - .L_250)
	.align		4
.L_250:
        /*0538*/ 	.word	index@(_Z25selective_scan_bwd_kernelI32Selective_Scan_bwd_kernel_traitsILi32ELi8ELb0ELb1ELb0ELb0ELb0EN3c104HalfENS1_7complexIfEEEEv12SSMParamsBwd)
        /*053c*/ 	.word	0x00000000


	//----- nvinfo : EIATTR_REGCOUNT
	.align		4
.L_251:
        /*0540*/ 	.byte	0x04, 0x2f
        /*0542*/ 	.short	(.L_253 - .L_252)
	.align		4
.L_252:
        /*0544*/ 	.word	index@(_Z25selective_scan_bwd_kernelI32Selective_Scan_bwd_kernel_traitsILi32ELi8ELb0ELb0ELb1ELb1ELb1EN3c104HalfENS1_7complexIfEEEEv12SSMParamsBwd)
        /*0548*/ 	.word	0x000000e7


	//----- nvinfo : EIATTR_FRAME_SIZE
	.align		4
.L_253:
        /*054c*/ 	.byte	0x04, 0x11
        /*054e*/ 	.short	(.L_255 - .L_254)
	.align		4
.L_254:
        /*0550*/ 	.word	index@(_Z25selective_scan_bwd_kernelI32Selective_Scan_bwd_kernel_traitsILi32ELi8ELb0ELb0ELb1ELb1ELb1EN3c104HalfENS1_7complexIfEEEEv12SSMParamsBwd)
        /*0554*/ 	.word	0x00000000


	//----- nvinfo : EIATTR_REGCOUNT
	.align		4
.L_255:
        /*0558*/ 	.byte	0x04, 0x2f
        /*055a*/ 	.short	(.L_257 - .L_256)
	.align		4
.L_256:
        /*055c*/ 	.word	index@(_Z25selective_scan_bwd_kernelI32Selective_Scan_bwd_kernel_traitsILi32ELi8ELb0ELb0ELb1ELb1ELb0EN3c104HalfENS1_7complexIfEEEEv12SSMParamsBwd)
        /*0560*/ 	.word	0x000000e9


	//----- nvinfo : EIATTR_FRAME_SIZE
	.align		4
.L_257:
        /*0564*/ 	.byte	0x04, 0x11
        /*0566*/ 	.short	(.L_259 - .L_258)
	.align		4
.L_258:
        /*0568*/ 	.word	index@(_Z25selective_scan_bwd_kernelI32Selective_Scan_bwd_kernel_traitsILi32ELi8ELb0ELb0ELb1ELb1ELb0EN3c104HalfENS1_7complexIfEEEEv12SSMParamsBwd)
        /*056c*/ 	.word	0x00000000


	//----- nvinfo : EIATTR_REGCOUNT
	.align		4
.L_259:
        /*0570*/ 	.byte	0x04, 0x2f
        /*0572*/ 	.short	(.L_261 - .L_260)
	.align		4
.L_260:
        /*0574*/ 	.word	index@(_Z25selective_scan_bwd_kernelI32Selective_Scan_bwd_kernel_traitsILi32ELi8ELb0ELb0ELb1ELb0ELb1EN3c104HalfENS1_7complexIfEEEEv12SSMParamsBwd)
        /*0578*/ 	.word	0x000000ea


	//----- nvinfo : EIATTR_FRAME_SIZE
	.align		4
.L_261:
        /*057c*/ 	.byte	0x04, 0x11
        /*057e*/ 	.short	(.L_263 - .L_262)
	.align		4
.L_262:
        /*0580*/ 	.word	index@(_Z25selective_scan_bwd_kernelI32Selective_Scan_bwd_kernel_traitsILi32ELi8ELb0ELb0ELb1ELb0ELb1EN3c104HalfENS1_7complexIfEEEEv12SSMParamsBwd)
        /*0584*/ 	.word	0x00000000


	//----- nvinfo : EIATTR_REGCOUNT
	.align		4
.L_263:
        /*0588*/ 	.byte	0x04, 0x2f
        /*058a*/ 	.short	(.L_265 - .L_264)
	.align		4
.L_264:
        /*058c*/ 	.word	index@(_Z25selective_scan_bwd_kernelI32Selective_Scan_bwd_kernel_traitsILi32ELi8ELb0ELb0ELb1ELb0ELb0EN3c104HalfENS1_7complexIfEEEEv12SSMParamsBwd)
        /*0590*/ 	.word	0x000000f1


	//----- nvinfo : EIATTR_FRAME_SIZE
	.align		4
.L_265:
        /*0594*/ 	.byte	0x04, 0x11
        /*0596*/ 	.short	(.L_267 - .L_266)
	.align		4
.L_266:
        /*0598*/ 	.word	index@(_Z25selective_scan_bwd_kernelI32Selective_Scan_bwd_kernel_traitsILi32ELi8ELb0ELb0ELb1ELb0ELb0EN3c104HalfENS1_7complexIfEEEEv12SSMParamsBwd)
        /*059c*/ 	.word	0x00000000


	//----- nvinfo : EIATTR_REGCOUNT
	.align		4
.L_267:
        /*05a0*/ 	.byte	0x04, 0x2f
        /*05a2*/ 	.short	(.L_269 - .L_268)
	.align		4
.L_268:
        /*05a4*/ 	.word	index@(_Z25selective_scan_bwd_kernelI32Selective_Scan_bwd_kernel_traitsILi32ELi8ELb0ELb0ELb0ELb1ELb1EN3c104HalfENS1_7complexIfEEEEv12SSMParamsBwd)
        /*05a8*/ 	.word	0x000000b0


	//----- nvinfo : EIATTR_FRAME_SIZE
	.align		4
.L_269:
        /*05ac*/ 	.byte	0x04, 0x11
        /*05ae*/ 	.short	(.L_271 - .L_270)
	.align		4
.L_270:
        /*05b0*/ 	.word	index@(_Z25selective_scan_bwd_kernelI32Selective_Scan_bwd_kernel_traitsILi32ELi8ELb0ELb0ELb0ELb1ELb1EN3c104HalfENS1_7complexIfEEEEv12SSMParamsBwd)
        /*05b4*/ 	.word	0x00000000


	//----- nvinfo : EIATTR_REGCOUNT
	.align		4
.L_271:
        /*05b8*/ 	.byte	0x04, 0x2f
        /*05ba*/ 	.short	(.L_273 - .L_272)
	.align		4
.L_272:
        /*05bc*/ 	.word	index@(_Z25selective_scan_bwd_kernelI32Selective_Scan_bwd_kernel_traitsILi32ELi8ELb0ELb0ELb0ELb1ELb0EN3c104HalfENS1_7complexIfEEEEv12SSMParamsBwd)
        /*05c0*/ 	.word	0x000000af


	//----- nvinfo : EIATTR_FRAME_SIZE
	.align		4
.L_273:
        /*05c4*/ 	.byte	0x04, 0x11
        /*05c6*/ 	.short	(.L_275 - .L_274)
	.align		4
.L_274:
        /*05c8*/ 	.word	index@(_Z25selective_scan_bwd_kernelI32Selective_Scan_bwd_kernel_traitsILi32ELi8ELb0ELb0ELb0ELb1ELb0EN3c104HalfENS1_7complexIfEEEEv12SSMParamsBwd)
        /*05cc*/ 	.word	0x00000000


	//----- nvinfo : EIATTR_REGCOUNT
	.align		4
.L_275:
        /*05d0*/ 	.byte	0x04, 0x2f
        /*05d2*/ 	.short	(.L_277 - .L_276)
	.align		4
.L_276:
        /*05d4*/ 	.word	index@(_Z25selective_scan_bwd_kernelI32Selective_Scan_bwd_kernel_traitsILi32ELi8ELb0ELb0ELb0ELb0ELb1EN3c104HalfENS1_7complexIfEEEEv12SSMParamsBwd)
        /*05d8*/ 	.word	0x000000b0


	//----- nvinfo : EIATTR_FRAME_SIZE
	.align		4
.L_277:
        /*05dc*/ 	.byte	0x04, 0x11
        /*05de*/ 	.short	(.L_279 - .L_278)
	.align		4
.L_278:
        /*05e0*/ 	.word	index@(_Z25selective_scan_bwd_kernelI32Selective_Scan_bwd_kernel_traitsILi32ELi8ELb0ELb0ELb0ELb0ELb1EN3c104HalfENS1_7complexIfEEEEv12SSMParamsBwd)
        /*05e4*/ 	.word	0x00000000


	//----- nvinfo : EIATTR_REGCOUNT
	.align		4
.L_279:
        /*05e8*/ 	.byte	0x04, 0x2f
        /*05ea*/ 	.short	(.L_281 - .L_280)
	.align		4
.L_280:
        /*05ec*/ 	.word	index@(_Z25selective_scan_bwd_kernelI32Selective_Scan_bwd_kernel_traitsILi32ELi8ELb0ELb0ELb0ELb0ELb0EN3c104HalfENS1_7complexIfEEEEv12SSMParamsBwd)
        /*05f0*/ 	.word	0x000000b0


	//----- nvinfo : EIATTR_FRAME_SIZE
	.align		4
.L_281:
        /*05f4*/ 	.byte	0x04, 0x11
        /*05f6*/ 	.short	(.L_283 - .L_282)
	.align		4
.L_282:
        /*05f8*/ 	.word	index@(_Z25selective_scan_bwd_kernelI32Selective_Scan_bwd_kernel_traitsILi32ELi8ELb0ELb0ELb0ELb0ELb0EN3c104HalfENS1_7complexIfEEEEv12SSMParamsBwd)
        /*05fc*/ 	.word	0x00000000


	//----- nvinfo : EIATTR_REGCOUNT
	.align		4
.L_283:
        /*0600*/ 	.byte	0x04, 0x2f
        /*0602*/ 	.short	(.L_285 - .L_284)
	.align		4
.L_284:
        /*0604*/ 	.word	index@(_Z25selective_scan_bwd_kernelI32Selective_Scan_bwd_kernel_traitsILi32ELi16ELb1ELb1ELb1ELb1ELb1EN3c104HalfENS1_7complexIfEEEEv12SSMParamsBwd)
        /*0608*/ 	.word	0x000000fe


	//----- nvinfo : EIATTR_FRAME_SIZE
	.align		4
.L_285:
        /*060c*/ 	.byte	0x04, 0x11
        /*060e*/ 	.short	(.L_287 - .L_286)
	.align		4
.L_286:
        /*0610*/ 	.word	index@(_Z25selective_scan_bwd_kernelI32Selective_Scan_bwd_kernel_traitsILi32ELi16ELb1ELb1ELb1ELb1ELb1EN3c104HalfENS1_7complexIfEEEEv12SSMParamsBwd)
        /*0614*/ 	.word	0x00000000


	//----- nvinfo : EIATTR_REGCOUNT
	.align		4
.L_287:
        /*0618*/ 	.byte	0x04, 0x2f
        /*061a*/ 	.short	(.L_289 - .L_288)
	.align		4
.L_288:
        /*061c*/ 	.word	index@(_Z25selective_scan_bwd_kernelI32Selective_Scan_bwd_kernel_traitsILi32ELi16ELb1ELb1ELb1ELb1ELb0EN3c104HalfENS1_7complexIfEEEEv12SSMParamsBwd)
        /*0620*/ 	.word	0x000000fe


	//----- nvinfo : EIATTR_FRAME_SIZE
	.align		4
.L_289:
        /*0624*/ 	.byte	0x04, 0x11
        /*0626*/ 	.short	(.L_291 - .L_290)
	.align		4
.L_290:
        /*0628*/ 	.word	index@(_Z25selective_scan_bwd_kernelI32Selective_Scan_bwd_kernel_traitsILi32ELi16ELb1ELb1ELb1ELb1ELb0EN3c104HalfENS1_7complexIfEEEEv12SSMParamsBwd)
        /*062c*/ 	.word	0x00000000


	//----- nvinfo : EIATTR_REGCOUNT
	.align		4
.L_291:
        /*0630*/ 	.byte	0x04, 0x2f
        /*0632*/ 	.short	(.L_293 - .L_292)
	.align		4
.L_292:
        /*0634*/ 	.word	index@(_Z25selective_scan_bwd_kernelI32Selective_Scan_bwd_kernel_traitsILi32ELi16ELb1ELb1ELb1ELb0ELb1EN3c104HalfENS1_7complexIfEEEEv12SSMParamsBwd)
        /*0638*/ 	.word	0x000000fe


	//----- nvinfo : EIATTR_FRAME_SIZE
	.align		4
.L_293:
        /*063c*/ 	.byte	0x04, 0x11
        /*063e*/ 	.short	(.L_295 - .L_294)
	.align		4
.L_294:
        /*0640*/ 	.word	index@(_Z25selective_scan_bwd_kernelI32Selective_Scan_bwd_kernel_traitsILi32ELi16ELb1ELb1ELb1ELb0ELb1EN3c104HalfENS1_7complexIfEEEEv12SSMParamsBwd)
        /*0644*/ 	.word	0x00000000


	//----- nvinfo : EIATTR_REGCOUNT
	.align		4
.L_295:
        /*0648*/ 	.byte	0x04, 0x2f
        /*064a*/ 	.short	(.L_297 - .L_296)
	.align		4
.L_296:
        /*064c*/ 	.word	index@(_Z25selective_scan_bwd_kernelI32Selective_Scan_bwd_kernel_traitsILi32ELi16ELb1ELb1ELb1ELb0ELb0EN3c104HalfENS1_7complexIfEEEEv12SSMParamsBwd)
        /*0650*/ 	.word	0x000000fe


	//----- nvinfo : EIATTR_FRAME_SIZE
	.align		4
.L_297:
        /*0654*/ 	.byte	0x04, 0x11
        /*0656*/ 	.short	(.L_299 - .L_298)
	.align		4
.L_298:
        /*0658*/ 	.word	index@(_Z25selective_scan_bwd_kernelI32Selective_Scan_bwd_kernel_traitsILi32ELi16ELb1ELb1ELb1ELb0ELb0EN3c104HalfENS1_7complexIfEEEEv12SSMParamsBwd)
        /*065c*/ 	.word	0x00000000


	//----- nvinfo : EIATTR_REGCOUNT
	.align		4
.L_299:
        /*0660*/ 	.byte	0x04, 0x2f
        /*0662*/ 	.short	(.L_301 - .L_300)
	.align		4
.L_300:
        /*0664*/ 	.word	index@(_Z25selective_scan_bwd_kernelI32Selective_Scan_bwd_kernel_traitsILi32ELi16ELb1ELb1ELb0ELb1ELb1EN3c104HalfENS1_7complexIfEEEEv12SSMParamsBwd)
        /*0668*/ 	.word	0x000000fe


	//----- nvinfo : EIATTR_FRAME_SIZE
	.align		4
.L_301:
        /*066c*/ 	.byte	0x04, 0x11
        /*066e*/ 	.short	(.L_303 - .L_302)
	.align		4
.L_302:
        /*0670*/ 	.word	index@(_Z25selective_scan_bwd_kernelI32Selective_Scan_bwd_kernel_traitsILi32ELi16ELb1ELb1ELb0ELb1ELb1EN3c104HalfENS1_7complexIfEEEEv12SSMParamsBwd)
        /*0674*/ 	.word	0x00000000


	//----- nvinfo : EIATTR_REGCOUNT
	.align		4
.L_303:
        /*0678*/ 	.byte	0x04, 0x2f
        /*067a*/ 	.short	(.L_305 - .L_304)
	.align		4
.L_304:
        /*067c*/ 	.word	index@(_Z25selective_scan_bwd_kernelI32Selective_Scan_bwd_kernel_traitsILi32ELi16ELb1ELb1ELb0ELb1ELb0EN3c104HalfENS1_7complexIfEEEEv12SSMParamsBwd)
        /*0680*/ 	.word	0x000000fe


	//----- nvinfo : EIATTR_FRAME_SIZE
	.align		4
.L_305:
        /*0684*/ 	.byte	0x04, 0x11
        /*0686*/ 	.short	(.L_307 - .L_306)
	.align		4
.L_306:
        /*0688*/ 	.word	index@(_Z25selective_scan_bwd_kernelI32Selective_Scan_bwd_kernel_traitsILi32ELi16ELb1ELb1ELb0ELb1ELb0EN3c104HalfENS1_7complexIfEEEEv12SSMParamsBwd)
        /*068c*/ 	.word	0x00000000


	//----- nvinfo : EIATTR_REGCOUNT
	.align		4
.L_307:
        /*0690*/ 	.byte	0x04, 0x2f
        /*0692*/ 	.short	(.L_309 - .L_308)
	.align		4
.L_308:
        /*0694*/ 	.word	index@(_Z25selective_scan_bwd_kernelI32Selective_Scan_bwd_kernel_traitsILi32ELi16ELb1ELb1ELb0ELb0ELb1EN3c104HalfENS1_7complexIfEEEEv12SSMParamsBwd)
        /*0698*/ 	.word	0x000000fb


	//----- nvinfo : EIATTR_FRAME_SIZE
	.align		4
.L_309:
        /*069c*/ 	.byte	0x04, 0x11
        /*069e*/ 	.short	(.L_311 - .L_310)
	.align		4
.L_310:
        /*06a0*/ 	.word	index@(_Z25selective_scan_bwd_kernelI32Selective_Scan_bwd_kernel_traitsILi32ELi16ELb1ELb1ELb0ELb0ELb1EN3c104HalfENS1_7complexIfEEEEv12SSMParamsBwd)
        /*06a4*/ 	.word	0x00000000


	//----- nvinfo : EIATTR_REGCOUNT
	.align		4
.L_311:
        /*06a8*/ 	.byte	0x04, 0x2f
        /*06aa*/ 	.short	(.L_313 - .L_312)
	.align		4
.L_312:
        /*06ac*/ 	.word	index@(_Z25selective_scan_bwd_kernelI32Selective_Scan_bwd_kernel_traitsILi32ELi16ELb1ELb1ELb0ELb0ELb0EN3c104HalfENS1_7complexIfEEEEv12SSMParamsBwd)
        /*06b0*/ 	.word	0x000000fe


	//----- nvinfo : EIATTR_FRAME_SIZE
	.align		4
.L_313:
        /*06b4*/ 	.byte	0x04, 0x11
        /*06b6*/ 	.short	(.L_315 - .L_314)
	.align		4
.L_314:
        /*06b8*/ 	.word	index@(_Z25selective_scan_bwd_kernelI32Selective_Scan_bwd_kernel_traitsILi32ELi16ELb1ELb1ELb0ELb0ELb0EN3c104HalfENS1_7complexIfEEEEv12SSMParamsBwd)
        /*06bc*/ 	.word	0x00000000


	//----- nvinfo : EIATTR_REGCOUNT
	.align		4
.L_315:
        /*06c0*/ 	.byte	0x04, 0x2f
        /*06c2*/ 	.short	(.L_317 - .L_316)
	.align		4
.L_316:
        /*06c4*/ 	.word	index@(_Z25selective_scan_bwd_kernelI32Selective_Scan_bwd_kernel_traitsILi32ELi16ELb1ELb0ELb1ELb1ELb1EN3c104HalfENS1_7complexIfEEEEv12SSMParamsBwd)
        /*06c8*/ 	.word	0x000000e0


	//----- nvinfo : EIATTR_FRAME_SIZE
	.align		4
.L_317:
        /*06cc*/ 	.byte	0x04, 0x11
        /*06ce*/ 	.short	(.L_319 - .L_318)
	.align		4
.L_318:
        /*06d0*/ 	.word	index@(_Z25selective_scan_bwd_kernelI32Selective_Scan_bwd_kernel_traitsILi32ELi16ELb1ELb0ELb1ELb1ELb1EN3c104HalfENS1_7complexIfEEEEv12SSMParamsBwd)
        /*06d4*/ 	.word	0x00000000


	//----- nvinfo : EIATTR_REGCOUNT
	.align		4
.L_319:
        /*06d8*/ 	.byte	0x04, 0x2f
        /*06da*/ 	.short	(.L_321 - .L_320)
	.align		4
.L_320:
        /*06dc*/ 	.word	index@(_Z25selective_scan_bwd_kernelI32Selective_Scan_bwd_kernel_traitsILi32ELi16ELb1ELb0ELb1ELb1ELb0EN3c104HalfENS1_7complexIfEEEEv12SSMParamsBwd)
        /*06e0*/ 	.word	0x000000df


	//----- nvinfo : EIATTR_FRAME_SIZE
	.align		4
.L_321:
        /*06e4*/ 	.byte	0x04, 0x11
        /*06e6*/ 	.short	(.L_323 - .L_322)
	.align		4
.L_322:
        /*06e8*/ 	.word	index@(_Z25selective_scan_bwd_kernelI32Selective_Scan_bwd_kernel_traitsILi32ELi16ELb1ELb0ELb1ELb1ELb0EN3c104HalfENS1_7complexIfEEEEv12SSMParamsBwd)
        /*06ec*/ 	.word	0x00000000


	//----- nvinfo : EIATTR_REGCOUNT
	.align		4
.L_323:
        /*06f0*/ 	.byte	0x04, 0x2f
        /*06f2*/ 	.short	(.L_325 - .L_324)
	.align		4
.L_324:
        /*06f4*/ 	.word	index@(_Z25selective_scan_bwd_kernelI32Selective_Scan_bwd_kernel_traitsILi32ELi16ELb1ELb0ELb1ELb0ELb1EN3c104HalfENS1_7complexIfEEEEv12SSMParamsBwd)
        /*06f8*/ 	.word	0x000000e2


	//----- nvinfo : EIATTR_FRAME_SIZE
	.align		4
.L_325:
        /*06fc*/ 	.byte	0x04, 0x11
        /*06fe*/ 	.short	(.L_327 - .L_326)
	.align		4
.L_326:
        /*0700*/ 	.word	index@(_Z25selective_scan_bwd_kernelI32Selective_Scan_bwd_kernel_traitsILi32ELi16ELb1ELb0ELb1ELb0ELb1EN3c104HalfENS1_7complexIfEEEEv12SSMParamsBwd)
        /*0704*/ 	.word	0x00000000


	//----- nvinfo : EIATTR_REGCOUNT
	.align		4
.L_327:
        /*0708*/ 	.byte	0x04, 0x2f
        /*070a*/ 	.short	(.L_329 - .L_328)
	.align		4
.L_328:
        /*070c*/ 	.word	index@(_Z25selective_scan_bwd_kernelI32Selective_Scan_bwd_kernel_traitsILi32ELi16ELb1ELb0ELb1ELb0ELb0EN3c104HalfENS1_7complexIfEEEEv12SSMParamsBwd)
        /*0710*/ 	.word	0x000000e6


	//----- nvinfo : EIATTR_FRAME_SIZE
	.align		4
.L_329:
        /*0714*/ 	.byte	0x04, 0x11
        /*0716*/ 	.short	(.L_331 - .L_330)
	.align		4
.L_330:
        /*0718*/ 	.word	index@(_Z25selective_scan_bwd_kernelI32Selective_Scan_bwd_kernel_traitsILi32ELi16ELb1ELb0ELb1ELb0ELb0EN3c104HalfENS1_7complexIfEEEEv12SSMParamsBwd)
        /*071c*/ 	.word	0x00000000


	//----- nvinfo : EIATTR_REGCOUNT
	.align		4
.L_331:
        /*0720*/ 	.byte	0x04, 0x2f
        /*0722*/ 	.short	(.L_333 - .L_332)
	.align		4
.L_332:
        /*0724*/ 	.word	index@(_Z25selective_scan_bwd_kernelI32Selective_Scan_bwd_kernel_traitsILi32ELi16ELb1ELb0ELb0ELb1ELb1EN3c104HalfENS1_7complexIfEEEEv12SSMParamsBwd)
        /*0728*/ 	.word	0x000000e3


	//----- nvinfo : EIATTR_FRAME_SIZE
	.align		4
.L_333:
        /*072c*/ 	.byte	0x04, 0x11
        /*072e*/ 	.short	(.L_335 - .L_334)
	.align		4
.L_334:
        /*0730*/ 	.word	index@(_Z25selective_scan_bwd_kernelI32Selective_Scan_bwd_kernel_traitsILi32ELi16ELb1ELb0ELb0ELb1ELb1EN3c104HalfENS1_7complexIfEEEEv12SSMParamsBwd)
        /*0734*/ 	.word	0x00000000


	//----- nvinfo : EIATTR_REGCOUNT
	.align		4
.L_335:
        /*0738*/ 	.byte	0x04, 0x2f
        /*073a*/ 	.short	(.L_337 - .L_336)
	.align		4
.L_336:
        /*073c*/ 	.word	index@(_Z25selective_scan_bwd_kernelI32Selective_Scan_bwd_kernel_traitsILi32ELi16ELb1ELb0ELb0ELb1ELb0EN3c104HalfENS1_7complexIfEEEEv12SSMParamsBwd)
        /*0740*/ 	.word	0x000000dc


	//----- nvinfo : EIATTR_FRAME_SIZE
	.align		4
.L_337:
        /*0744*/ 	.byte	0x04, 0x11
        /*0746*/ 	.short	(.L_339 - .L_338)
	.align		4
.L_338:
        /*0748*/ 	.word	index@(_Z25selective_scan_bwd_kernelI32Selective_Scan_bwd_kernel_traitsILi32ELi16ELb1ELb0ELb0ELb1ELb0EN3c104HalfENS1_7complexIfEEEEv12SSMParamsBwd)
        /*074c*/ 	.word	0x00000000


	//----- nvinfo : EIATTR_REGCOUNT
	.align		4
.L_339:
        /*0750*/ 	.byte	0x04, 0x2f
        /*0752*/ 	.short	(.L_341 - .L_340)
	.align		4
.L_340:
        /*0754*/ 	.word	index@(_Z25selective_scan_bwd_kernelI32Selective_Scan_bwd_kernel_traitsILi32ELi16ELb1ELb0ELb0ELb0ELb1EN3c104HalfENS1_7complexIfEEEEv12SSMParamsBwd)
        /*0758*/ 	.word	0x000000dd


	//----- nvinfo : EIATTR_FRAME_SIZE
	.align		4
.L_341:
        /*075c*/ 	.byte	0x04, 0x11
        /*075e*/ 	.short	(.L_343 - .L_342)
	.align		4
.L_342:
        /*0760*/ 	.word	index@(_Z25selective_scan_bwd_kernelI32Selective_Scan_bwd_kernel_traitsILi32ELi16ELb1ELb0ELb0ELb0ELb1EN3c104HalfENS1_7complexIfEEEEv12SSMParamsBwd)
        /*0764*/ 	.word	0x00000000


	//----- nvinfo : EIATTR_REGCOUNT
	.align		4
.L_343:
        /*0768*/ 	.byte	0x04, 0x2f
        /*076a*/ 	.short	(.L_345 - .L_344)
	.align		4
.L_344:
        /*076c*/ 	.word	index@(_Z25selective_scan_bwd_kernelI32Selective_Scan_bwd_kernel_traitsILi32ELi16ELb1ELb0ELb0ELb0ELb0EN3c104HalfENS1_7complexIfEEEEv12SSMParamsBwd)
        /*0770*/ 	.word	0x000000dc


	//----- nvinfo : EIATTR_FRAME_SIZE
	.align		4
.L_345:
        /*0774*/ 	.byte	0x04, 0x11
        /*0776*/ 	.short	(.L_347 - .L_346)
	.align		4
.L_346:
        /*0778*/ 	.word	index@(_Z25selective_scan_bwd_kernelI32Selective_Scan_bwd_kernel_traitsILi32ELi16ELb1ELb0ELb0ELb0ELb0EN3c104HalfENS1_7complexIfEEEEv12SSMParamsBwd)
        /*077c*/ 	.word	0x00000000


	//----- nvinfo : EIATTR_REGCOUNT
	.align		4
.L_347:
        /*0780*/ 	.byte	0x04, 0x2f
        /*0782*/ 	.short	(.L_349 - .L_348)
	.align		4
.L_348:
        /*0784*/ 	.word	index@(_Z25selective_scan_bwd_kernelI32Selective_Scan_bwd_kernel_traitsILi32ELi16ELb0ELb1ELb1ELb1ELb1EN3c104HalfENS1_7complexIfEEEEv12SSMParamsBwd)
        /*0788*/ 	.word	0x000000ff


	//----- nvinfo : EIATTR_FRAME_SIZE
	.align		4
.L_349:
        /*078c*/ 	.byte	0x04, 0x11
        /*078e*/ 	.short	(.L_351 - .L_350)
	.align		4
.L_350:
        /*0790*/ 	.word	index@(_Z25selective_scan_bwd_kernelI32Selective_Scan_bwd_kernel_traitsILi32ELi16ELb0ELb1ELb1ELb1ELb1EN3c104HalfENS1_7complexIfEEEEv12SSMParamsBwd)
        /*0794*/ 	.word	0x00000000


	//----- nvinfo : EIATTR_REGCOUNT
	.align		4
.L_351:
        /*0798*/ 	.byte	0x04, 0x2f
        /*079a*/ 	.short	(.L_353 - .L_352)
	.align		4
.L_352:
        /*079c*/ 	.word	index@(_Z25selective_scan_bwd_kernelI32Selective_Scan_bwd_kernel_traitsILi32ELi16ELb0ELb1ELb1ELb1ELb0EN3c104HalfENS1_7complexIfEEEEv12SSMParamsBwd)
        /*07a0*/ 	.word	0x000000fe


	//----- nvinfo : EIATTR_FRAME_SIZE
	.align		4
.L_353:
        /*07a4*/ 	.byte	0x04, 0x11
        /*07a6*/ 	.short	(.L_355 - .L_354)
	.align		4
.L_354:
        /*07a8*/ 	.word	index@(_Z25selective_scan_bwd_kernelI32Selective_Scan_bwd_kernel_traitsILi32ELi16ELb0ELb1ELb1ELb1ELb0EN3c104HalfENS1_7complexIfEEEEv12SSMParamsBwd)
        /*07ac*/ 	.word	0x00000000


	//----- nvinfo : EIATTR_REGCOUNT
	.align		4
.L_355:
        /*07b0*/ 	.byte	0x04, 0x2f
        /*07b2*/ 	.short	(.L_357 - .L_356)
	.align		4
.L_356:
        /*07b4*/ 	.word	index@(_Z25selective_scan_bwd_kernelI32Selective_Scan_bwd_kernel_traitsILi32ELi16ELb0ELb1ELb1ELb0ELb1EN3c104HalfENS1_7complexIfEEEEv12SSMParamsBwd)
        /*07b8*/ 	.word	0x000000ff


	//----- nvinfo : EIATTR_FRAME_SIZE
	.align		4
.L_357:
        /*07bc*/ 	.byte	0x04, 0x11
        /*07be*/ 	.short	(.L_359 - .L_358)
	.align		4
.L_358:
        /*07c0*/ 	.word	index@(_Z25selective_scan_bwd_kernelI32Selective_Scan_bwd_kernel_traitsILi32ELi16ELb0ELb1ELb1ELb0ELb1EN3c104HalfENS1_7complexIfEEEEv12SSMParamsBwd)
        /*07c4*/ 	.word	0x00000000


	//----- nvinfo : EIATTR_REGCOUNT
	.align		4
.L_359:
        /*07c8*/ 	.byte	0x04, 0x2f
        /*07ca*/ 	.short	(.L_361 - .L_360)
	.align		4
.L_360:
        /*07cc*/ 	.word	index@(_Z25selective_scan_bwd_kernelI32Selective_Scan_bwd_kernel_traitsILi32ELi16ELb0ELb1ELb1ELb0ELb0EN3c104HalfENS1_7complexIfEEEEv12SSMParamsBwd)
        /*07d0*/ 	.word	0x000000fe


	//----- nvinfo : EIATTR_FRAME_SIZE
	.align		4
.L_361:
        /*07d4*/ 	.byte	0x04, 0x11
        /*07d6*/ 	.short	(.L_363 - .L_362)
	.align		4
.L_362:
        /*07d8*/ 	.word	index@(_Z25selective_scan_bwd_kernelI32Selective_Scan_bwd_kernel_traitsILi32ELi16ELb0ELb1ELb1ELb0ELb0EN3c104HalfENS1_7complexIfEEEEv12SSMParamsBwd)
        /*07dc*/ 	.word	0x00000000


	//----- nvinfo : EIATTR_REGCOUNT
	.align		4
.L_363:
        /*07e0*/ 	.byte	0x04, 0x2f
        /*07e2*/ 	.short	(.L_365 - .L_364)
	.align		4
.L_364:
        /*07e4*/ 	.word	index@(_Z25selective_scan_bwd_kernelI32Selective_Scan_bwd_kernel_traitsILi32ELi16ELb0ELb1ELb0ELb1ELb1EN3c104HalfENS1_7complexIfEEEEv12SSMParamsBwd)
        /*07e8*/ 	.word	0x000000ff


	//----- nvinfo : EIATTR_FRAME_SIZE
	.align		4
.L_365:
        /*07ec*/ 	.byte	0x04, 0x11
        /*07ee*/ 	.short	(.L_367 - .L_366)
	.align		4
.L_366:
        /*07f0*/ 	.word	index@(_Z25selective_scan_bwd_kernelI32Selective_Scan_bwd_kernel_traitsILi32ELi16ELb0ELb1ELb0ELb1ELb1EN3c104HalfENS1_7complexIfEEEEv12SSMParamsBwd)
        /*07f4*/ 	.word	0x00000000


	//----- nvinfo : EIATTR_REGCOUNT
	.align		4
.L_367:
        /*07f8*/ 	.byte	0x04, 0x2f
        /*07fa*/ 	.short	(.L_369 - .L_368)
	.align		4
.L_368:
        /*07fc*/ 	.word	index@(_Z25selective_scan_bwd_kernelI32Selective_Scan_bwd_kernel_traitsILi32ELi16ELb0ELb1ELb0ELb1ELb0EN3c104HalfENS1_7complexIfEEEEv12SSMParamsBwd)
        /*0800*/ 	.word	0x000000ff


	//----- nvinfo : EIATTR_FRAME_SIZE
	.align		4
.L_369:
        /*0804*/ 	.byte	0x04, 0x11
        /*0806*/ 	.short	(.L_371 - .L_370)
	.align		4
.L_370:
        /*0808*/ 	.word	index@(_Z25selective_scan_bwd_kernelI32Selective_Scan_bwd_kernel_traitsILi32ELi16ELb0ELb1ELb0ELb1ELb0EN3c104HalfENS1_7complexIfEEEEv12SSMParamsBwd)
        /*080c*/ 	.word	0x00000000


	//----- nvinfo : EIATTR_REGCOUNT
	.align		4
.L_371:
        /*0810*/ 	.byte	0x04, 0x2f
        /*0812*/ 	.short	(.L_373 - .L_372)
	.align		4
.L_372:
        /*0814*/ 	.word	index@(_Z25selective_scan_bwd_kernelI32Selective_Scan_bwd_kernel_traitsILi32ELi16ELb0ELb1ELb0ELb0ELb1EN3c104HalfENS1_7complexIfEEEEv12SSMParamsBwd)
        /*0818*/ 	.word	0x000000ff


	//----- nvinfo : EIATTR_FRAME_SIZE
	.align		4
.L_373:
        /*081c*/ 	.byte	0x04, 0x11
        /*081e*/ 	.short	(.L_375 - .L_374)
	.align		4
.L_374:
        /*0820*/ 	.word	index@(_Z25selective_scan_bwd_kernelI32Selective_Scan_bwd_kernel_traitsILi32ELi16ELb0ELb1ELb0ELb0ELb1EN3c104HalfENS1_7complexIfEEEEv12SSMParamsBwd)
        /*0824*/ 	.word	0x00000000


	//----- nvinfo : EIATTR_REGCOUNT
	.align		4
.L_375:
        /*0828*/ 	.byte	0x04, 0x2f
        /*082a*/ 	.short	(.L_377 - .L_376)
	.align		4
.L_376:
        /*082c*/ 	.word	index@(_Z25selective_scan_bwd_kernelI32Selective_Scan_bwd_kernel_traitsILi32ELi16ELb0ELb1ELb0ELb0ELb0EN3c104HalfENS1_7complexIfEEEEv12SSMParamsBwd)
        /*0830*/ 	.word	0x000000ff


	//----- nvinfo : EIATTR_FRAME_SIZE
	.align		4
.L_377:
        /*0834*/ 	.byte	0x04, 0x11
        /*0836*/ 	.short	(.L_379 - .L_378)
	.align		4
.L_378:
        /*0838*/ 	.word	index@(_Z25selective_scan_bwd_kernelI32Selective_Scan_bwd_kernel_traitsILi32ELi16ELb0ELb1ELb0ELb0ELb0EN3c104HalfENS1_7complexIfEEEEv12SSMParamsBwd)
        /*083c*/ 	.word	0x00000000


	//----- nvinfo : EIATTR_REGCOUNT
	.align		4
.L_379:
        /*0840*/ 	.byte	0x04, 0x2f
        /*0842*/ 	.short	(.L_381 - .L_380)
	.align		4
.L_380:
        /*0844*/ 	.word	index@(_Z25selective_scan_bwd_kernelI32Selective_Scan_bwd_kernel_traitsILi32ELi16ELb0ELb0ELb1ELb1ELb1EN3c104HalfENS1_7complexIfEEEEv12SSMParamsBwd)
        /*0848*/ 	.word	0x000000e8


	//----- nvinfo : EIATTR_FRAME_SIZE
	.align		4
.L_381:
        /*084c*/ 	.byte	0x04, 0x11
        /*084e*/ 	.short	(.L_383 - .L_382)
	.align		4
.L_382:
        /*0850*/ 	.word	index@(_Z25selective_scan_bwd_kernelI32Selective_Scan_bwd_kernel_traitsILi32ELi16ELb0ELb0ELb1ELb1ELb1EN3c104HalfENS1_7complexIfEEEEv12SSMParamsBwd)
        /*0854*/ 	.word	0x00000000


	//----- nvinfo : EIATTR_REGCOUNT
	.align		4
.L_383:
        /*0858*/ 	.byte	0x04, 0x2f
        /*085a*/ 	.short	(.L_385 - .L_384)
	.align		4
.L_384:
        /*085c*/ 	.word	index@(_Z25selective_scan_bwd_kernelI32Selective_Scan_bwd_kernel_traitsILi32ELi16ELb0ELb0ELb1ELb1ELb0EN3c104HalfENS1_7complexIfEEEEv12SSMParamsBwd)
        /*0860*/ 	.word	0x000000e7


	//----- nvinfo : EIATTR_FRAME_SIZE
	.align		4
.L_385:
        /*0864*/ 	.byte	0x04, 0x11
        /*0866*/ 	.short	(.L_387 - .L_386)
	.align		4
.L_386:
        /*0868*/ 	.word	index@(_Z25selective_scan_bwd_kernelI32Selective_Scan_bwd_kernel_traitsILi32ELi16ELb0ELb0ELb1ELb1ELb0EN3c104HalfENS1_7complexIfEEEEv12SSMParamsBwd)
        /*086c*/ 	.word	0x00000000


	//----- nvinfo : EIATTR_REGCOUNT
	.align		4
.L_387:
        /*0870*/ 	.byte	0x04, 0x2f
        /*0872*/ 	.short	(.L_389 - .L_388)
	.align		4
.L_388:
        /*0874*/ 	.word	index@(_Z25selective_scan_bwd_kernelI32Selective_Scan_bwd_kernel_traitsILi32ELi16ELb0ELb0ELb1ELb0ELb1EN3c104HalfENS1_7complexIfEEEEv12SSMParamsBwd)
        /*0878*/ 	.word	0x000000e9


	//----- nvinfo : EIATTR_FRAME_SIZE
	.align		4
.L_389:
        /*087c*/ 	.byte	0x04, 0x11
        /*087e*/ 	.short	(.L_391 - .L_390)
	.align		4
.L_390:
        /*0880*/ 	.word	index@(_Z25selective_scan_bwd_kernelI32Selective_Scan_bwd_kernel_traitsILi32ELi16ELb0ELb0ELb1ELb0ELb1EN3c104HalfENS1_7complexIfEEEEv12SSMParamsBwd)
        /*0884*/ 	.word	0x00000000


	//----- nvinfo : EIATTR_REGCOUNT
	.align		4
.L_391:
        /*0888*/ 	.byte	0x04, 0x2f
        /*088a*/ 	.short	(.L_393 - .L_392)
	.align		4
.L_392:
        /*088c*/ 	.word	index@(_Z25selective_scan_bwd_kernelI32Selective_Scan_bwd_kernel_traitsILi32ELi16ELb0ELb0ELb1ELb0ELb0EN3c104HalfENS1_7complexIfEEEEv12SSMParamsBwd)
        /*0890*/ 	.word	0x000000e5


	//----- nvinfo : EIATTR_FRAME_SIZE
	.align		4
.L_393:
        /*0894*/ 	.byte	0x04, 0x11
        /*0896*/ 	.short	(.L_395 - .L_394)
	.align		4
.L_394:
        /*0898*/ 	.word	index@(_Z25selective_scan_bwd_kernelI32Selective_Scan_bwd_kernel_traitsILi32ELi16ELb0ELb0ELb1ELb0ELb0EN3c104HalfENS1_7complexIfEEEEv12SSMParamsBwd)
        /*089c*/ 	.word	0x00000000


	//----- nvinfo : EIATTR_REGCOUNT
	.align		4
.L_395:
        /*08a0*/ 	.byte	0x04, 0x2f
        /*08a2*/ 	.short	(.L_397 - .L_396)
	.align		4
.L_396:
        /*08a4*/ 	.word	index@(_Z25selective_scan_bwd_kernelI32Selective_Scan_bwd_kernel_traitsILi32ELi16ELb0ELb0ELb0ELb1ELb1EN3c104HalfENS1_7complexIfEEEEv12SSMParamsBwd)
        /*08a8*/ 	.word	0x000000db


	//----- nvinfo : EIATTR_FRAME_SIZE
	.align		4
.L_397:
        /*08ac*/ 	.byte	0x04, 0x11
        /*08ae*/ 	.short	(.L_399 - .L_398)
	.align		4
.L_398:
        /*08b0*/ 	.word	index@(_Z25selective_scan_bwd_kernelI32Selective_Scan_bwd_kernel_traitsILi32ELi16ELb0ELb0ELb0ELb1ELb1EN3c104HalfENS1_7complexIfEEEEv12SSMParamsBwd)
        /*08b4*/ 	.word	0x00000000


	//----- nvinfo : EIATTR_REGCOUNT
	.align		4
.L_399:
        /*08b8*/ 	.byte	0x04, 0x2f
        /*08ba*/ 	.short	(.L_401 - .L_400)
	.align		4
.L_400:
        /*08bc*/ 	.word	index@(_Z25selective_scan_bwd_kernelI32Selective_Scan_bwd_kernel_traitsILi32ELi16ELb0ELb0ELb0ELb1ELb0EN3c104HalfENS1_7complexIfEEEEv12SSMParamsBwd)
        /*08c0*/ 	.word	0x000000d9


	//----- nvinfo : EIATTR_FRAME_SIZE
	.align		4
.L_401:
        /*08c4*/ 	.byte	0x04, 0x11
        /*08c6*/ 	.short	(.L_403 - .L_402)
	.align		4
.L_402:
        /*08c8*/ 	.word	index@(_Z25selective_scan_bwd_kernelI32Selective_Scan_bwd_kernel_traitsILi32ELi16ELb0ELb0ELb0ELb1ELb0EN3c104HalfENS1_7complexIfEEEEv12SSMParamsBwd)
        /*08cc*/ 	.word	0x00000000


	//----- nvinfo : EIATTR_REGCOUNT
	.align		4
.L_403:
        /*08d0*/ 	.byte	0x04, 0x2f
        /*08d2*/ 	.short	(.L_405 - .L_404)
	.align		4
.L_404:
        /*08d4*/ 	.word	index@(_Z25selective_scan_bwd_kernelI32Selective_Scan_bwd_kernel_traitsILi32ELi16ELb0ELb0ELb0ELb0ELb1EN3c104HalfENS1_7complexIfEEEEv12SSMParamsBwd)
        /*08d8*/ 	.word	0x000000d4


	//----- nvinfo : EIATTR_FRAME_SIZE
	.align		4
.L_405:
        /*08dc*/ 	.byte	0x04, 0x11
        /*08de*/ 	.short	(.L_407 - .L_406)
	.align		4
.L_406:
        /*08e0*/ 	.word	index@(_Z25selective_scan_bwd_kernelI32Selective_Scan_bwd_kernel_traitsILi32ELi16ELb0ELb0ELb0ELb0ELb1EN3c104HalfENS1_7complexIfEEEEv12SSMParamsBwd)
        /*08e4*/ 	.word	0x00000000


	//----- nvinfo : EIATTR_REGCOUNT
	.align		4
.L_407:
        /*08e8*/ 	.byte	0x04, 0x2f
        /*08ea*/ 	.short	(.L_409 - .L_408)
	.align		4
.L_408:
        /*08ec*/ 	.word	index@(_Z25selective_scan_bwd_kernelI32Selective_Scan_bwd_kernel_traitsILi32ELi16ELb0ELb0ELb0ELb0ELb0EN3c104HalfENS1_7complexIfEEEEv12SSMParamsBwd)
        /*08f0*/ 	.word	0x000000d2


	//----- nvinfo : EIATTR_FRAME_SIZE
	.align		4
.L_409:
        /*08f4*/ 	.byte	0x04, 0x11
        /*08f6*/ 	.short	(.L_411 - .L_410)
	.align		4
.L_410:
        /*08f8*/ 	.word	index@(_Z25selective_scan_bwd_kernelI32Selective_Scan_bwd_kernel_traitsILi32ELi16ELb0ELb0ELb0ELb0ELb0EN3c104HalfENS1_7complexIfEEEEv12SSMParamsBwd)
        /*08fc*/ 	.word	0x00000000


	//----- nvinfo : EIATTR_REGCOUNT
	.align		4
.L_411:
        /*0900*/ 	.byte	0x04, 0x2f
        /*0902*/ 	.short	(.L_413 - .L_412)
	.align		4
.L_412:
        /*0904*/ 	.word	index@(_Z25selective_scan_bwd_kernelI32Selective_Scan_bwd_kernel_traitsILi64ELi16ELb1ELb1ELb1ELb1ELb1EN3c104HalfENS1_7complexIfEEEEv12SSMParamsBwd)
        /*0908*/ 	.word	0x000000fc


	//----- nvinfo : EIATTR_FRAME_SIZE
	.align		4
.L_413:
        /*090c*/ 	.byte	0x04, 0x11
        /*090e*/ 	.short	(.L_415 - .L_414)
	.align		4
.L_414:
        /*0910*/ 	.word	index@(_Z25selective_scan_bwd_kernelI32Selective_Scan_bwd_kernel_traitsILi64ELi16ELb1ELb1ELb1ELb1ELb1EN3c104HalfENS1_7complexIfEEEEv12SSMParamsBwd)
        /*0914*/ 	.word	0x00000000


	//----- nvinfo : EIATTR_REGCOUNT
	.align		4
.L_415:
        /*0918*/ 	.byte	0x04, 0x2f
        /*091a*/ 	.short	(.L_417 - .L_416)
	.align		4
.L_416:
        /*091c*/ 	.word	index@(_Z25selective_scan_bwd_kernelI32Selective_Scan_bwd_kernel_traitsILi64ELi16ELb1ELb1ELb1ELb1ELb0EN3c104HalfENS1_7complexIfEEEEv12SSMParamsBwd)
        /*0920*/ 	.word	0x000000fc


	//----- nvinfo : EIATTR_FRAME_SIZE
	.align		4
.L_417:
        /*0924*/ 	.byte	0x04, 0x11
        /*0926*/ 	.short	(.L_419 - .L_418)
	.align		4
.L_418:
        /*0928*/ 	.word	index@(_Z25selective_scan_bwd_kernelI32Selective_Scan_bwd_kernel_traitsILi64ELi16ELb1ELb1ELb1ELb1ELb0EN3c104HalfENS1_7complexIfEEEEv12SSMParamsBwd)
        /*092c*/ 	.word	0x00000000


	//----- nvinfo : EIATTR_REGCOUNT
	.align		4
.L_419:
        /*0930*/ 	.byte	0x04, 0x2f
        /*0932*/ 	.short	(.L_421 - .L_420)
	.align		4
.L_420:
        /*0934*/ 	.word	index@(_Z25selective_scan_bwd_kernelI32Selective_Scan_bwd_kernel_traitsILi64ELi16ELb1ELb1ELb1ELb0ELb1EN3c104HalfENS1_7complexIfEEEEv12SSMParamsBwd)
        /*0938*/ 	.word	0x000000fc


	//----- nvinfo : EIATTR_FRAME_SIZE
	.align		4
.L_421:
        /*093c*/ 	.byte	0x04, 0x11
        /*093e*/ 	.short	(.L_423 - .L_422)
	.align		4
.L_422:
        /*0940*/ 	.word	index@(_Z25selective_scan_bwd_kernelI32Selective_Scan_bwd_kernel_traitsILi64ELi16ELb1ELb1ELb1ELb0ELb1EN3c104HalfENS1_7complexIfEEEEv12SSMParamsBwd)
        /*0944*/ 	.word	0x00000000


	//----- nvinfo : EIATTR_REGCOUNT
	.align		4
.L_423:
        /*0948*/ 	.byte	0x04, 0x2f
        /*094a*/ 	.short	(.L_425 - .L_424)
	.align		4
.L_424:
        /*094c*/ 	.word	index@(_Z25selective_scan_bwd_kernelI32Selective_Scan_bwd_kernel_traitsILi64ELi16ELb1ELb1ELb1ELb0ELb0EN3c104HalfENS1_7complexIfEEEEv12SSMParamsBwd)
        /*0950*/ 	.word	0x000000fc


	//----- nvinfo : EIATTR_FRAME_SIZE
	.align		4
.L_425:
        /*0954*/ 	.byte	0x04, 0x11
        /*0956*/ 	.short	(.L_427 - .L_426)
	.align		4
.L_426:
        /*0958*/ 	.word	index@(_Z25selective_scan_bwd_kernelI32Selective_Scan_bwd_kernel_traitsILi64ELi16ELb1ELb1ELb1ELb0ELb0EN3c104HalfENS1_7complexIfEEEEv12SSMParamsBwd)
        /*095c*/ 	.word	0x00000000


	//----- nvinfo : EIATTR_REGCOUNT
	.align		4
.L_427:
        /*0960*/ 	.byte	0x04, 0x2f
        /*0962*/ 	.short	(.L_429 - .L_428)
	.align		4
.L_428:
        /*0964*/ 	.word	index@(_Z25selective_scan_bwd_kernelI32Selective_Scan_bwd_kernel_traitsILi64ELi16ELb1ELb1ELb0ELb1ELb1EN3c104HalfENS1_7complexIfEEEEv12SSMParamsBwd)
        /*0968*/ 	.word	0x000000fe


	//----- nvinfo : EIATTR_FRAME_SIZE
	.align		4
.L_429:
        /*096c*/ 	.byte	0x04, 0x11
        /*096e*/ 	.short	(.L_431 - .L_430)
	.align		4
.L_430:
        /*0970*/ 	.word	index@(_Z25selective_scan_bwd_kernelI32Selective_Scan_bwd_kernel_traitsILi64ELi16ELb1ELb1ELb0ELb1ELb1EN3c104HalfENS1_7complexIfEEEEv12SSMParamsBwd)
        /*0974*/ 	.word	0x00000000


	//----- nvinfo : EIATTR_REGCOUNT
	.align		4
.L_431:
        /*0978*/ 	.byte	0x04, 0x2f
        /*097a*/ 	.short	(.L_433 - .L_432)
	.align		4
.L_432:
        /*097c*/ 	.word	index@(_Z25selective_scan_bwd_kernelI32Selective_Scan_bwd_kernel_traitsILi64ELi16ELb1ELb1ELb0ELb1ELb0EN3c104HalfENS1_7complexIfEEEEv12SSMParamsBwd)
        /*0980*/ 	.word	0x000000fb


	//----- nvinfo : EIATTR_FRAME_SIZE
	.align		4
.L_433:
        /*0984*/ 	.byte	0x04, 0x11
        /*0986*/ 	.short	(.L_435 - .L_434)
	.align		4
.L_434:
        /*0988*/ 	.word	index@(_Z25selective_scan_bwd_kernelI32Selective_Scan_bwd_kernel_traitsILi64ELi16ELb1ELb1ELb0ELb1ELb0EN3c104HalfENS1_7complexIfEEEEv12SSMParamsBwd)
        /*098c*/ 	.word	0x00000000


	//----- nvinfo : EIATTR_REGCOUNT
	.align		4
.L_435:
        /*0990*/ 	.byte	0x04, 0x2f
        /*0992*/ 	.short	(.L_437 - .L_436)
	.align		4
.L_436:
        /*0994*/ 	.word	index@(_Z25selective_scan_bwd_kernelI32Selective_Scan_bwd_kernel_traitsILi64ELi16ELb1ELb1ELb0ELb0ELb1EN3c104HalfENS1_7complexIfEEEEv12SSMParamsBwd)
        /*0998*/ 	.word	0x000000fe


	//----- nvinfo : EIATTR_FRAME_SIZE
	.align		4
.L_437:
        /*099c*/ 	.byte	0x04, 0x11
        /*099e*/ 	.short	(.L_439 - .L_438)
	.align		4
.L_438:
        /*09a0*/ 	.word	index@(_Z25selective_scan_bwd_kernelI32Selective_Scan_bwd_kernel_traitsILi64ELi16ELb1ELb1ELb0ELb0ELb1EN3c104HalfENS1_7complexIfEEEEv12SSMParamsBwd)
        /*09a4*/ 	.word	0x00000000


	//----- nvinfo : EIATTR_REGCOUNT
	.align		4
.L_439:
        /*09a8*/ 	.byte	0x04, 0x2f
        /*09aa*/ 	.short	(.L_441 - .L_440)
	.align		4
.L_440:
        /*09ac*/ 	.word	index@(_Z25selective_scan_bwd_kernelI32Selective_Scan_bwd_kernel_traitsILi64ELi16ELb1ELb1ELb0ELb0ELb0EN3c104HalfENS1_7complexIfEEEEv12SSMParamsBwd)
        /*09b0*/ 	.word	0x000000ff


	//----- nvinfo : EIATTR_FRAME_SIZE
	.align		4
.L_441:
        /*09b4*/ 	.byte	0x04, 0x11
        /*09b6*/ 	.short	(.L_443 - .L_442)
	.align		4
.L_442:
        /*09b8*/ 	.word	index@(_Z25selective_scan_bwd_kernelI32Selective_Scan_bwd_kernel_traitsILi64ELi16ELb1ELb1ELb0ELb0ELb0EN3c104HalfENS1_7complexIfEEEEv12SSMParamsBwd)
        /*09bc*/ 	.word	0x00000000


	//----- nvinfo : EIATTR_REGCOUNT
	.align		4
.L_443:
        /*09c0*/ 	.byte	0x04, 0x2f
        /*09c2*/ 	.short	(.L_445 - .L_444)
	.align		4
.L_444:
        /*09c4*/ 	.word	index@(_Z25selective_scan_bwd_kernelI32Selective_Scan_bwd_kernel_traitsILi64ELi16ELb1ELb0ELb1ELb1ELb1EN3c104HalfENS1_7complexIfEEEEv12SSMParamsBwd)
        /*09c8*/ 	.word	0x000000ff


	//----- nvinfo : EIATTR_FRAME_SIZE
	.align		4
.L_445:
        /*09cc*/ 	.byte	0x04, 0x11
        /*09ce*/ 	.short	(.L_447 - .L_446)
	.align		4
.L_446:
        /*09d0*/ 	.word	index@(_Z25selective_scan_bwd_kernelI32Selective_Scan_bwd_kernel_traitsILi64ELi16ELb1ELb0ELb1ELb1ELb1EN3c104HalfENS1_7complexIfEEEEv12SSMParamsBwd)
        /*09d4*/ 	.word	0x00000000


	//----- nvinfo : EIATTR_REGCOUNT
	.align		4
.L_447:
        /*09d8*/ 	.byte	0x04, 0x2f
        /*09da*/ 	.short	(.L_449 - .L_448)
	.align		4
.L_448:
        /*09dc*/ 	.word	index@(_Z25selective_scan_bwd_kernelI32Selective_Scan_bwd_kernel_traitsILi64ELi16ELb1ELb0ELb1ELb1ELb0EN3c104HalfENS1_7complexIfEEEEv12SSMParamsBwd)
        /*09e0*/ 	.word	0x000000ff


	//----- nvinfo : EIATTR_FRAME_SIZE
	.align		4
.L_449:
        /*09e4*/ 	.byte	0x04, 0x11
        /*09e6*/ 	.short	(.L_451 - .L_450)
	.align		4
.L_450:
        /*09e8*/ 	.word	index@(_Z25selective_scan_bwd_kernelI32Selective_Scan_bwd_kernel_traitsILi64ELi16ELb1ELb0ELb1ELb1ELb0EN3c104HalfENS1_7complexIfEEEEv12SSMParamsBwd)
        /*09ec*/ 	.word	0x00000000


	//----- nvinfo : EIATTR_REGCOUNT
	.align		4
.L_451:
        /*09f0*/ 	.byte	0x04, 0x2f
        /*09f2*/ 	.short	(.L_453 - .L_452)
	.align		4
.L_452:
        /*09f4*/ 	.word	index@(_Z25selective_scan_bwd_kernelI32Selective_Scan_bwd_kernel_traitsILi64ELi16ELb1ELb0ELb1ELb0ELb1EN3c104HalfENS1_7complexIfEEEEv12SSMParamsBwd)
        /*09f8*/ 	.word	0x000000ff


	//----- nvinfo : EIATTR_FRAME_SIZE
	.align		4
.L_453:
        /*09fc*/ 	.byte	0x04, 0x11
        /*09fe*/ 	.short	(.L_455 - .L_454)
	.align		4
.L_454:
        /*0a00*/ 	.word	index@(_Z25selective_scan_bwd_kernelI32Selective_Scan_bwd_kernel_traitsILi64ELi16ELb1ELb0ELb1ELb0ELb1EN3c104HalfENS1_7complexIfEEEEv12SSMParamsBwd)
        /*0a04*/ 	.word	0x00000000


	//----- nvinfo : EIATTR_REGCOUNT
	.align		4
.L_455:
        /*0a08*/ 	.byte	0x04, 0x2f
        /*0a0a*/ 	.short	(.L_457 - .L_456)
	.align		4
.L_456:
        /*0a0c*/ 	.word	index@(_Z25selective_scan_bwd_kernelI32Selective_Scan_bwd_kernel_traitsILi64ELi16ELb1ELb0ELb1ELb0ELb0EN3c104HalfENS1_7complexIfEEEEv12SSMParamsBwd)
        /*0a10*/ 	.word	0x000000ff


	//----- nvinfo : EIATTR_FRAME_SIZE
	.align		4
.L_457:
        /*0a14*/ 	.byte	0x04, 0x11
        /*0a16*/ 	.short	(.L_459 - .L_458)
	.align		4
.L_458:
        /*0a18*/ 	.word	index@(_Z25selective_scan_bwd_kernelI32Selective_Scan_bwd_kernel_traitsILi64ELi16ELb1ELb0ELb1ELb0ELb0EN3c104HalfENS1_7complexIfEEEEv12SSMParamsBwd)
        /*0a1c*/ 	.word	0x00000000


	//----- nvinfo : EIATTR_REGCOUNT
	.align		4
.L_459:
        /*0a20*/ 	.byte	0x04, 0x2f
        /*0a22*/ 	.short	(.L_461 - .L_460)
	.align		4
.L_460:
        /*0a24*/ 	.word	index@(_Z25selective_scan_bwd_kernelI32Selective_Scan_bwd_kernel_traitsILi64ELi16ELb1ELb0ELb0ELb1ELb1EN3c104HalfENS1_7complexIfEEEEv12SSMParamsBwd)
        /*0a28*/ 	.word	0x000000f9


	//----- nvinfo : EIATTR_FRAME_SIZE
	.align		4
.L_461:
        /*0a2c*/ 	.byte	0x04, 0x11
        /*0a2e*/ 	.short	(.L_463 - .L_462)
	.align		4
.L_462:
        /*0a30*/ 	.word	index@(_Z25selective_scan_bwd_kernelI32Selective_Scan_bwd_kernel_traitsILi64ELi16ELb1ELb0ELb0ELb1ELb1EN3c104HalfENS1_7complexIfEEEEv12SSMParamsBwd)
        /*0a34*/ 	.word	0x00000000


	//----- nvinfo : EIATTR_REGCOUNT
	.align		4
.L_463:
        /*0a38*/ 	.byte	0x04, 0x2f
        /*0a3a*/ 	.short	(.L_465 - .L_464)
	.align		4
.L_464:
        /*0a3c*/ 	.word	index@(_Z25selective_scan_bwd_kernelI32Selective_Scan_bwd_kernel_traitsILi64ELi16ELb1ELb0ELb0ELb1ELb0EN3c104HalfENS1_7complexIfEEEEv12SSMParamsBwd)
        /*0a40*/ 	.word	0x000000f9


	//----- nvinfo : EIATTR_FRAME_SIZE
	.align		4
.L_465:
        /*0a44*/ 	.byte	0x04, 0x11
        /*0a46*/ 	.short	(.L_467 - .L_466)
	.align		4
.L_466:
        /*0a48*/ 	.word	index@(_Z25selective_scan_bwd_kernelI32Selective_Scan_bwd_kernel_traitsILi64ELi16ELb1ELb0ELb0ELb1ELb0EN3c104HalfENS1_7complexIfEEEEv12SSMParamsBwd)
        /*0a4c*/ 	.word	0x00000000


	//----- nvinfo : EIATTR_REGCOUNT
	.align		4
.L_467:
        /*0a50*/ 	.byte	0x04, 0x2f
        /*0a52*/ 	.short	(.L_469 - .L_468)
	.align		4
.L_468:
        /*0a54*/ 	.word	index@(_Z25selective_scan_bwd_kernelI32Selective_Scan_bwd_kernel_traitsILi64ELi16ELb1ELb0ELb0ELb0ELb1EN3c104HalfENS1_7complexIfEEEEv12SSMParamsBwd)
        /*0a58*/ 	.word	0x000000f8


	//----- nvinfo : EIATTR_FRAME_SIZE
	.align		4
.L_469:
        /*0a5c*/ 	.byte	0x04, 0x11
        /*0a5e*/ 	.short	(.L_471 - .L_470)
	.align		4
.L_470:
        /*0a60*/ 	.word	index@(_Z25selective_scan_bwd_kernelI32Selective_Scan_bwd_kernel_traitsILi64ELi16ELb1ELb0ELb0ELb0ELb1EN3c104HalfENS1_7complexIfEEEEv12SSMParamsBwd)
        /*0a64*/ 	.word	0x00000000


	//----- nvinfo : EIATTR_REGCOUNT
	.align		4
.L_471:
        /*0a68*/ 	.byte	0x04, 0x2f
        /*0a6a*/ 	.short	(.L_473 - .L_472)
	.align		4
.L_472:
        /*0a6c*/ 	.word	index@(_Z25selective_scan_bwd_kernelI32Selective_Scan_bwd_kernel_traitsILi64ELi16ELb1ELb0ELb0ELb0ELb0EN3c104HalfENS1_7complexIfEEEEv12SSMParamsBwd)
        /*0a70*/ 	.word	0x000000f8


	//----- nvinfo : EIATTR_FRAME_SIZE
	.align		4
.L_473:
        /*0a74*/ 	.byte	0x04, 0x11
        /*0a76*/ 	.short	(.L_475 - .L_474)
	.align		4
.L_474:
        /*0a78*/ 	.word	index@(_Z25selective_scan_bwd_kernelI32Selective_Scan_bwd_kernel_traitsILi64ELi16ELb1ELb0ELb0ELb0ELb0EN3c104HalfENS1_7complexIfEEEEv12SSMParamsBwd)
        /*0a7c*/ 	.word	0x00000000


	//----- nvinfo : EIATTR_REGCOUNT
	.align		4
.L_475:
        /*0a80*/ 	.byte	0x04, 0x2f
        /*0a82*/ 	.short	(.L_477 - .L_476)
	.align		4
.L_476:
        /*0a84*/ 	.word	index@(_Z25selective_scan_bwd_kernelI32Selective_Scan_bwd_kernel_traitsILi64ELi16ELb0ELb1ELb1ELb1ELb1EN3c104HalfENS1_7complexIfEEEEv12SSMParamsBwd)
        /*0a88*/ 	.word	0x000000ff


	//----- nvinfo : EIATTR_FRAME_SIZE
	.align		4
.L_477:
        /*0a8c*/ 	.byte	0x04, 0x11
        /*0a8e*/ 	.short	(.L_479 - .L_478)
	.align		4
.L_478:
        /*0a90*/ 	.word	index@(_Z25selective_scan_bwd_kernelI32Selective_Scan_bwd_kernel_traitsILi64ELi16ELb0ELb1ELb1ELb1ELb1EN3c104HalfENS1_7complexIfEEEEv12SSMParamsBwd)
        /*0a94*/ 	.word	0x00000018


	//----- nvinfo : EIATTR_REGCOUNT
	.align		4
.L_479:
        /*0a98*/ 	.byte	0x04, 0x2f
        /*0a9a*/ 	.short	(.L_481 - .L_480)
	.align		4
.L_480:
        /*0a9c*/ 	.word	index@(_Z25selective_scan_bwd_kernelI32Selective_Scan_bwd_kernel_traitsILi64ELi16ELb0ELb1ELb1ELb1ELb0EN3c104HalfENS1_7complexIfEEEEv12SSMParamsBwd)
        /*0aa0*/ 	.word	0x000000ff


	//----- nvinfo : EIATTR_FRAME_SIZE
	.align		4
.L_481:
        /*0aa4*/ 	.byte	0x04, 0x11
        /*0aa6*/ 	.short	(.L_483 - .L_482)
	.align		4
.L_482:
        /*0aa8*/ 	.word	index@(_Z25selective_scan_bwd_kernelI32Selective_Scan_bwd_kernel_traitsILi64ELi16ELb0ELb1ELb1ELb1ELb0EN3c104HalfENS1_7complexIfEEEEv12SSMParamsBwd)
        /*0aac*/ 	.word	0x00000018


	//----- nvinfo : EIATTR_REGCOUNT
	.align		4
.L_483:
        /*0ab0*/ 	.byte	0x04, 0x2f
        /*0ab2*/ 	.short	(.L_485 - .L_484)
	.align		4
.L_484:
        /*0ab4*/ 	.word	index@(_Z25selective_scan_bwd_kernelI32Selective_Scan_bwd_kernel_traitsILi64ELi16ELb0ELb1ELb1ELb0ELb1EN3c104HalfENS1_7complexIfEEEEv12SSMParamsBwd)
        /*0ab8*/ 	.word	0x000000ff


	//----- nvinfo : EIATTR_FRAME_SIZE
	.align		4
.L_485:
        /*0abc*/ 	.byte	0x04, 0x11
        /*0abe*/ 	.short	(.L_487 - .L_486)
	.align		4
.L_486:
        /*0ac0*/ 	.word	index@(_Z25selective_scan_bwd_kernelI32Selective_Scan_bwd_kernel_traitsILi64ELi16ELb0ELb1ELb1ELb0ELb1EN3c104HalfENS1_7complexIfEEEEv12SSMParamsBwd)
        /*0ac4*/ 	.word	0x00000010


	//----- nvinfo : EIATTR_REGCOUNT
	.align		4
.L_487:
        /*0ac8*/ 	.byte	0x04, 0x2f
        /*0aca*/ 	.short	(.L_489 - .L_488)
	.align		4
.L_488:
        /*0acc*/ 	.word	index@(_Z25selective_scan_bwd_kernelI32Selective_Scan_bwd_kernel_traitsILi64ELi16ELb0ELb1ELb1ELb0ELb0EN3c104HalfENS1_7complexIfEEEEv12SSMParamsBwd)
        /*0ad0*/ 	.word	0x000000ff


	//----- nvinfo : EIATTR_FRAME_SIZE
	.align		4
.L_489:
        /*0ad4*/ 	.byte	0x04, 0x11
        /*0ad6*/ 	.short	(.L_491 - .L_490)
	.align		4
.L_490:
        /*0ad8*/ 	.word	index@(_Z25selective_scan_bwd_kernelI32Selective_Scan_bwd_kernel_traitsILi64ELi16ELb0ELb1ELb1ELb0ELb0EN3c104HalfENS1_7complexIfEEEEv12SSMParamsBwd)
        /*0adc*/ 	.word	0x00000018


	//----- nvinfo : EIATTR_REGCOUNT
	.align		4
.L_491:
        /*0ae0*/ 	.byte	0x04, 0x2f
        /*0ae2*/ 	.short	(.L_493 - .L_492)
	.align		4
.L_492:
        /*0ae4*/ 	.word	index@(_Z25selective_scan_bwd_kernelI32Selective_Scan_bwd_kernel_traitsILi64ELi16ELb0ELb1ELb0ELb1ELb1EN3c104HalfENS1_7complexIfEEEEv12SSMParamsBwd)
        /*0ae8*/ 	.word	0x000000ff


	//----- nvinfo : EIATTR_FRAME_SIZE
	.align		4
.L_493:
        /*0aec*/ 	.byte	0x04, 0x11
        /*0aee*/ 	.short	(.L_495 - .L_494)
	.align		4
.L_494:
        /*0af0*/ 	.word	index@(_Z25selective_scan_bwd_kernelI32Selective_Scan_bwd_kernel_traitsILi64ELi16ELb0ELb1ELb0ELb1ELb1EN3c104HalfENS1_7complexIfEEEEv12SSMParamsBwd)
        /*0af4*/ 	.word	0x00000018


	//----- nvinfo : EIATTR_REGCOUNT
	.align		4
.L_495:
        /*0af8*/ 	.byte	0x04, 0x2f
        /*0afa*/ 	.short	(.L_497 - .L_496)
	.align		4
.L_496:
        /*0afc*/ 	.word	index@(_Z25selective_scan_bwd_kernelI32Selective_Scan_bwd_kernel_traitsILi64ELi16ELb0ELb1ELb0ELb1ELb0EN3c104HalfENS1_7complexIfEEEEv12SSMParamsBwd)
        /*0b00*/ 	.word	0x000000ff


	//----- nvinfo : EIATTR_FRAME_SIZE
	.align		4
.L_497:
        /*0b04*/ 	.byte	0x04, 0x11
        /*0b06*/ 	.short	(.L_499 - .L_498)
	.align		4
.L_498:
        /*0b08*/ 	.word	index@(_Z25selective_scan_bwd_kernelI32Selective_Scan_bwd_kernel_traitsILi64ELi16ELb0ELb1ELb0ELb1ELb0EN3c104HalfENS1_7complexIfEEEEv12SSMParamsBwd)
        /*0b0c*/ 	.word	0x00000018


	//----- nvinfo : EIATTR_REGCOUNT
	.align		4
.L_499:
        /*0b10*/ 	.byte	0x04, 0x2f
        /*0b12*/ 	.short	(.L_501 - .L_500)
	.align		4
.L_500:
        /*0b14*/ 	.word	index@(_Z25selective_scan_bwd_kernelI32Selective_Scan_bwd_kernel_traitsILi64ELi16ELb0ELb1ELb0ELb0ELb1EN3c104HalfENS1_7complexIfEEEEv12SSMParamsBwd)
        /*0b18*/ 	.word	0x000000ff


	//----- nvinfo : EIATTR_FRAME_SIZE
	.align		4
.L_501:
        /*0b1c*/ 	.byte	0x04, 0x11
        /*0b1e*/ 	.short	(.L_503 - .L_502)
	.align		4
.L_502:
        /*0b20*/ 	.word	index@(_Z25selective_scan_bwd_kernelI32Selective_Scan_bwd_kernel_traitsILi64ELi16ELb0ELb1ELb0ELb0ELb1EN3c104HalfENS1_7complexIfEEEEv12SSMParamsBwd)
        /*0b24*/ 	.word	0x00000010


	//----- nvinfo : EIATTR_REGCOUNT
	.align		4
.L_503:
        /*0b28*/ 	.byte	0x04, 0x2f
        /*0b2a*/ 	.short	(.L_505 - .L_504)
	.align		4
.L_504:
        /*0b2c*/ 	.word	index@(_Z25selective_scan_bwd_kernelI32Selective_Scan_bwd_kernel_traitsILi64ELi16ELb0ELb1ELb0ELb0ELb0EN3c104HalfENS1_7complexIfEEEEv12SSMParamsBwd)
        /*0b30*/ 	.word	0x000000ff


	//----- nvinfo : EIATTR_FRAME_SIZE
	.align		4
.L_505:
        /*0b34*/ 	.byte	0x04, 0x11
        /*0b36*/ 	.short	(.L_507 - .L_506)
	.align		4
.L_506:
        /*0b38*/ 	.word	index@(_Z25selective_scan_bwd_kernelI32Selective_Scan_bwd_kernel_traitsILi64ELi16ELb0ELb1ELb0ELb0ELb0EN3c104HalfENS1_7complexIfEEEEv12SSMParamsBwd)
        /*0b3c*/ 	.word	0x00000010


	//----- nvinfo : EIATTR_REGCOUNT
	.align		4
.L_507:
        /*0b40*/ 	.byte	0x04, 0x2f
        /*0b42*/ 	.short	(.L_509 - .L_508)
	.align		4
.L_508:
        /*0b44*/ 	.word	index@(_Z25selective_scan_bwd_kernelI32Selective_Scan_bwd_kernel_traitsILi64ELi16ELb0ELb0ELb1ELb1ELb1EN3c104HalfENS1_7complexIfEEEEv12SSMParamsBwd)
        /*0b48*/ 	.word	0x000000ff


	//----- nvinfo : EIATTR_FRAME_SIZE
	.align		4
.L_509:
        /*0b4c*/ 	.byte	0x04, 0x11
        /*0b4e*/ 	.short	(.L_511 - .L_510)
	.align		4
.L_510:
        /*0b50*/ 	.word	index@(_Z25selective_scan_bwd_kernelI32Selective_Scan_bwd_kernel_traitsILi64ELi16ELb0ELb0ELb1ELb1ELb1EN3c104HalfENS1_7complexIfEEEEv12SSMParamsBwd)
        /*0b54*/ 	.word	0x00000018


	//----- nvinfo : EIATTR_REGCOUNT
	.align		4
.L_511:
        /*0b58*/ 	.byte	0x04, 0x2f
        /*0b5a*/ 	.short	(.L_513 - .L_512)
	.align		4
.L_512:
        /*0b5c*/ 	.word	index@(_Z25selective_scan_bwd_kernelI32Selective_Scan_bwd_kernel_traitsILi64ELi16ELb0ELb0ELb1ELb1ELb0EN3c104HalfENS1_7complexIfEEEEv12SSMParamsBwd)
        /*0b60*/ 	.word	0x000000ff


	//----- nvinfo : EIATTR_FRAME_SIZE
	.align		4
.L_513:
        /*0b64*/ 	.byte	0x04, 0x11
        /*0b66*/ 	.short	(.L_515 - .L_514)
	.align		4
.L_514:
        /*0b68*/ 	.word	index@(_Z25selective_scan_bwd_kernelI32Selective_Scan_bwd_kernel_traitsILi64ELi16ELb0ELb0ELb1ELb1ELb0EN3c104HalfENS1_7complexIfEEEEv12SSMParamsBwd)
        /*0b6c*/ 	.word	0x00000020


	//----- nvinfo : EIATTR_REGCOUNT
	.align		4
.L_515:
        /*0b70*/ 	.byte	0x04, 0x2f
        /*0b72*/ 	.short	(.L_517 - .L_516)
	.align		4
.L_516:
        /*0b74*/ 	.word	index@(_Z25selective_scan_bwd_kernelI32Selective_Scan_bwd_kernel_traitsILi64ELi16ELb0ELb0ELb1ELb0ELb1EN3c104HalfENS1_7complexIfEEEEv12SSMParamsBwd)
        /*0b78*/ 	.word	0x000000ff


	//----- nvinfo : EIATTR_FRAME_SIZE
	.align		4
.L_517:
        /*0b7c*/ 	.byte	0x04, 0x11
        /*0b7e*/ 	.short	(.L_519 - .L_518)
	.align		4
.L_518:
        /*0b80*/ 	.word	index@(_Z25selective_scan_bwd_kernelI32Selective_Scan_bwd_kernel_traitsILi64ELi16ELb0ELb0ELb1ELb0ELb1EN3c104HalfENS1_7complexIfEEEEv12SSMParamsBwd)
        /*0b84*/ 	.word	0x00000010


	//----- nvinfo : EIATTR_REGCOUNT
	.align		4
.L_519:
        /*0b88*/ 	.byte	0x04, 0x2f
        /*0b8a*/ 	.short	(.L_521 - .L_520)
	.align		4
.L_520:
        /*0b8c*/ 	.word	index@(_Z25selective_scan_bwd_kernelI32Selective_Scan_bwd_kernel_traitsILi64ELi16ELb0ELb0ELb1ELb0ELb0EN3c104HalfENS1_7complexIfEEEEv12SSMParamsBwd)
        /*0b90*/ 	.word	0x000000ff


	//----- nvinfo : EIATTR_FRAME_SIZE
	.align		4
.L_521:
        /*0b94*/ 	.byte	0x04, 0x11
        /*0b96*/ 	.short	(.L_523 - .L_522)
	.align		4
.L_522:
        /*0b98*/ 	.word	index@(_Z25selective_scan_bwd_kernelI32Selective_Scan_bwd_kernel_traitsILi64ELi16ELb0ELb0ELb1ELb0ELb0EN3c104HalfENS1_7complexIfEEEEv12SSMParamsBwd)
        /*0b9c*/ 	.word	0x00000018


	//----- nvinfo : EIATTR_REGCOUNT
	.align		4
.L_523:
        /*0ba0*/ 	.byte	0x04, 0x2f
        /*0ba2*/ 	.short	(.L_525 - .L_524)
	.align		4
.L_524:
        /*0ba4*/ 	.word	index@(_Z25selective_scan_bwd_kernelI32Selective_Scan_bwd_kernel_traitsILi64ELi16ELb0ELb0ELb0ELb1ELb1EN3c104HalfENS1_7complexIfEEEEv12SSMParamsBwd)
        /*0ba8*/ 	.word	0x000000fc


	//----- nvinfo : EIATTR_FRAME_SIZE
	.align		4
.L_525:
        /*0bac*/ 	.byte	0x04, 0x11
        /*0bae*/ 	.short	(.L_527 - .L_526)
	.align		4
.L_526:
        /*0bb0*/ 	.word	index@(_Z25selective_scan_bwd_kernelI32Selective_Scan_bwd_kernel_traitsILi64ELi16ELb0ELb0ELb0ELb1ELb1EN3c104HalfENS1_7complexIfEEEEv12SSMParamsBwd)
        /*0bb4*/ 	.word	0x00000000


	//----- nvinfo : EIATTR_REGCOUNT
	.align		4
.L_527:
        /*0bb8*/ 	.byte	0x04, 0x2f
        /*0bba*/ 	.short	(.L_529 - .L_528)
	.align		4
.L_528:
        /*0bbc*/ 	.word	index@(_Z25selective_scan_bwd_kernelI32Selective_Scan_bwd_kernel_traitsILi64ELi16ELb0ELb0ELb0ELb1ELb0EN3c104HalfENS1_7complexIfEEEEv12SSMParamsBwd)
        /*0bc0*/ 	.word	0x000000f8


	//----- nvinfo : EIATTR_FRAME_SIZE
	.align		4
.L_529:
        /*0bc4*/ 	.byte	0x04, 0x11
        /*0bc6*/ 	.short	(.L_531 - .L_530)
	.align		4
.L_530:
        /*0bc8*/ 	.word	index@(_Z25selective_scan_bwd_kernelI32Selective_Scan_bwd_kernel_traitsILi64ELi16ELb0ELb0ELb0ELb1ELb0EN3c104HalfENS1_7complexIfEEEEv12SSMParamsBwd)
        /*0bcc*/ 	.word	0x00000000


	//----- nvinfo : EIATTR_REGCOUNT
	.align		4
.L_531:
        /*0bd0*/ 	.byte	0x04, 0x2f
        /*0bd2*/ 	.short	(.L_533 - .L_532)
	.align		4
.L_532:
        /*0bd4*/ 	.word	index@(_Z25selective_scan_bwd_kernelI32Selective_Scan_bwd_kernel_traitsILi64ELi16ELb0ELb0ELb0ELb0ELb1EN3c104HalfENS1_7complexIfEEEEv12SSMParamsBwd)
        /*0bd8*/ 	.word	0x000000f6


	//----- nvinfo : EIATTR_FRAME_SIZE
	.align		4
.L_533:
        /*0bdc*/ 	.byte	0x04, 0x11
        /*0bde*/ 	.short	(.L_535 - .L_534)
	.align		4
.L_534:
        /*0be0*/ 	.word	index@(_Z25selective_scan_bwd_kernelI32Selective_Scan_bwd_kernel_traitsILi64ELi16ELb0ELb0ELb0ELb0ELb1EN3c104HalfENS1_7complexIfEEEEv12SSMParamsBwd)
        /*0be4*/ 	.word	0x00000000


	//----- nvinfo : EIATTR_REGCOUNT
	.align		4
.L_535:
        /*0be8*/ 	.byte	0x04, 0x2f
        /*0bea*/ 	.short	(.L_537 - .L_536)
	.align		4
.L_536:
        /*0bec*/ 	.word	index@(_Z25selective_scan_bwd_kernelI32Selective_Scan_bwd_kernel_traitsILi64ELi16ELb0ELb0ELb0ELb0ELb0EN3c104HalfENS1_7complexIfEEEEv12SSMParamsBwd)
        /*0bf0*/ 	.word	0x000000f2


	//----- nvinfo : EIATTR_FRAME_SIZE
	.align		4
.L_537:
        /*0bf4*/ 	.byte	0x04, 0x11
        /*0bf6*/ 	.short	(.L_539 - .L_538)
	.align		4
.L_538:
        /*0bf8*/ 	.word	index@(_Z25selective_scan_bwd_kernelI32Selective_Scan_bwd_kernel_traitsILi64ELi16ELb0ELb0ELb0ELb0ELb0EN3c104HalfENS1_7complexIfEEEEv12SSMParamsBwd)
        /*0bfc*/ 	.word	0x00000000


	//----- nvinfo : EIATTR_REGCOUNT
	.align		4
.L_539:
        /*0c00*/ 	.byte	0x04, 0x2f
        /*0c02*/ 	.short	(.L_541 - .L_540)
	.align		4
.L_540:
        /*0c04*/ 	.word	index@(_Z25selective_scan_bwd_kernelI32Selective_Scan_bwd_kernel_traitsILi128ELi16ELb1ELb1ELb1ELb1ELb1EN3c104HalfENS1_7complexIfEEEEv12SSMParamsBwd)
        /*0c08*/ 	.word	0x000000ff


	//----- nvinfo : EIATTR_FRAME_SIZE
	.align		4
.L_541:
        /*0c0c*/ 	.byte	0x04, 0x11
        /*0c0e*/ 	.short	(.L_543 - .L_542)
	.align		4
.L_542:
        /*0c10*/ 	.word	index@(_Z25selective_scan_bwd_kernelI32Selective_Scan_bwd_kernel_traitsILi128ELi16ELb1ELb1ELb1ELb1ELb1EN3c104HalfENS1_7complexIfEEEEv12SSMParamsBwd)
        /*0c14*/ 	.word	0x00000000


	//----- nvinfo : EIATTR_REGCOUNT
	.align		4
.L_543:
        /*0c18*/ 	.byte	0x04, 0x2f
        /*0c1a*/ 	.short	(.L_545 - .L_544)
	.align		4
.L_544:
        /*0c1c*/ 	.word	index@(_Z25selective_scan_bwd_kernelI32Selective_Scan_bwd_kernel_traitsILi128ELi16ELb1ELb1ELb1ELb1ELb0EN3c104HalfENS1_7complexIfEEEEv12SSMParamsBwd)
        /*0c20*/ 	.word	0x000000ff


	//----- nvinfo : EIATTR_FRAME_SIZE
	.align		4
.L_545:
        /*0c24*/ 	.byte	0x04, 0x11
        /*0c26*/ 	.short	(.L_547 - .L_546)
	.align		4
.L_546:
        /*0c28*/ 	.word	index@(_Z25selective_scan_bwd_kernelI32Selective_Scan_bwd_kernel_traitsILi128ELi16ELb1ELb1ELb1ELb1ELb0EN3c104HalfENS1_7complexIfEEEEv12SSMParamsBwd)
        /*0c2c*/ 	.word	0x00000000


	//----- nvinfo : EIATTR_REGCOUNT
	.align		4
.L_547:
        /*0c30*/ 	.byte	0x04, 0x2f
        /*0c32*/ 	.short	(.L_549 - .L_548)
	.align		4
.L_548:
        /*0c34*/ 	.word	index@(_Z25selective_scan_bwd_kernelI32Selective_Scan_bwd_kernel_traitsILi128ELi16ELb1ELb1ELb1ELb0ELb1EN3c104HalfENS1_7complexIfEEEEv12SSMParamsBwd)
        /*0c38*/ 	.word	0x000000ff


	//----- nvinfo : EIATTR_FRAME_SIZE
	.align		4
.L_549:
        /*0c3c*/ 	.byte	0x04, 0x11
        /*0c3e*/ 	.short	(.L_551 - .L_550)
	.align		4
.L_550:
        /*0c40*/ 	.word	index@(_Z25selective_scan_bwd_kernelI32Selective_Scan_bwd_kernel_traitsILi128ELi16ELb1ELb1ELb1ELb0ELb1EN3c104HalfENS1_7complexIfEEEEv12SSMParamsBwd)
        /*0c44*/ 	.word	0x00000000


	//----- nvinfo : EIATTR_REGCOUNT
	.align		4
.L_551:
        /*0c48*/ 	.byte	0x04, 0x2f
        /*0c4a*/ 	.short	(.L_553 - .L_552)
	.align		4
.L_552:
        /*0c4c*/ 	.word	index@(_Z25selective_scan_bwd_kernelI32Selective_Scan_bwd_kernel_traitsILi128ELi16ELb1ELb1ELb1ELb0ELb0EN3c104HalfENS1_7complexIfEEEEv12SSMParamsBwd)
        /*0c50*/ 	.word	0x000000ff


	//----- nvinfo : EIATTR_FRAME_SIZE
	.align		4
.L_553:
        /*0c54*/ 	.byte	0x04, 0x11
        /*0c56*/ 	.short	(.L_555 - .L_554)
	.align		4
.L_554:
        /*0c58*/ 	.word	index@(_Z25selective_scan_bwd_kernelI32Selective_Scan_bwd_kernel_traitsILi128ELi16ELb1ELb1ELb1ELb0ELb0EN3c104HalfENS1_7complexIfEEEEv12SSMParamsBwd)
        /*0c5c*/ 	.word	0x00000000


	//----- nvinfo : EIATTR_REGCOUNT
	.align		4
.L_555:
        /*0c60*/ 	.byte	0x04, 0x2f
        /*0c62*/ 	.short	(.L_557 - .L_556)
	.align		4
.L_556:
        /*0c64*/ 	.word	index@(_Z25selective_scan_bwd_kernelI32Selective_Scan_bwd_kernel_traitsILi128ELi16ELb1ELb1ELb0ELb1ELb1EN3c104HalfENS1_7complexIfEEEEv12SSMParamsBwd)
        /*0c68*/ 	.word	0x000000ff


	//----- nvinfo : EIATTR_FRAME_SIZE
	.align		4
.L_557:
        /*0c6c*/ 	.byte	0x04, 0x11
        /*0c6e*/ 	.short	(.L_559 - .L_558)
	.align		4
.L_558:
        /*0c70*/ 	.word	index@(_Z25selective_scan_bwd_kernelI32Selective_Scan_bwd_kernel_traitsILi128ELi16ELb1ELb1ELb0ELb1ELb1EN3c104HalfENS1_7complexIfEEEEv12SSMParamsBwd)
        /*0c74*/ 	.word	0x00000000


	//----- nvinfo : EIATTR_REGCOUNT
	.align		4
.L_559:
        /*0c78*/ 	.byte	0x04, 0x2f
        /*0c7a*/ 	.short	(.L_561 - .L_560)
	.align		4
.L_560:
        /*0c7c*/ 	.word	index@(_Z25selective_scan_bwd_kernelI32Selective_Scan_bwd_kernel_traitsILi128ELi16ELb1ELb1ELb0ELb1ELb0EN3c104HalfENS1_7complexIfEEEEv12SSMParamsBwd)
        /*0c80*/ 	.word	0x000000ff


	//----- nvinfo : EIATTR_FRAME_SIZE
	.align		4
.L_561:
        /*0c84*/ 	.byte	0x04, 0x11
        /*0c86*/ 	.short	(.L_563 - .L_562)
	.align		4
.L_562:
        /*0c88*/ 	.word	index@(_Z25selective_scan_bwd_kernelI32Selective_Scan_bwd_kernel_traitsILi128ELi16ELb1ELb1ELb0ELb1ELb0EN3c104HalfENS1_7complexIfEEEEv12SSMParamsBwd)
        /*0c8c*/ 	.word	0x00000000


	//----- nvinfo : EIATTR_REGCOUNT
	.align		4
.L_563:
        /*0c90*/ 	.byte	0x04, 0x2f
        /*0c92*/ 	.short	(.L_565 - .L_564)
	.align		4
.L_564:
        /*0c94*/ 	.word	index@(_Z25selective_scan_bwd_kernelI32Selective_Scan_bwd_kernel_traitsILi128ELi16ELb1ELb1ELb0ELb0ELb1EN3c104HalfENS1_7complexIfEEEEv12SSMParamsBwd)
        /*0c98*/ 	.word	0x000000ff


	//----- nvinfo : EIATTR_FRAME_SIZE
	.align		4
.L_565:
        /*0c9c*/ 	.byte	0x04, 0x11
        /*0c9e*/ 	.short	(.L_567 - .L_566)
	.align		4
.L_566:
        /*0ca0*/ 	.word	index@(_Z25selective_scan_bwd_kernelI32Selective_Scan_bwd_kernel_traitsILi128ELi16ELb1ELb1ELb0ELb0ELb1EN3c104HalfENS1_7complexIfEEEEv12SSMParamsBwd)
        /*0ca4*/ 	.word	0x00000000


	//----- nvinfo : EIATTR_REGCOUNT
	.align		4
.L_567:
        /*0ca8*/ 	.byte	0x04, 0x2f
        /*0caa*/ 	.short	(.L_569 - .L_568)
	.align		4
.L_568:
        /*0cac*/ 	.word	index@(_Z25selective_scan_bwd_kernelI32Selective_Scan_bwd_kernel_traitsILi128ELi16ELb1ELb1ELb0ELb0ELb0EN3c104HalfENS1_7complexIfEEEEv12SSMParamsBwd)
        /*0cb0*/ 	.word	0x000000ff


	//----- nvinfo : EIATTR_FRAME_SIZE
	.align		4
.L_569:
        /*0cb4*/ 	.byte	0x04, 0x11
        /*0cb6*/ 	.short	(.L_571 - .L_570)
	.align		4
.L_570:
        /*0cb8*/ 	.word	index@(_Z25selective_scan_bwd_kernelI32Selective_Scan_bwd_kernel_traitsILi128ELi16ELb1ELb1ELb0ELb0ELb0EN3c104HalfENS1_7complexIfEEEEv12SSMParamsBwd)
        /*0cbc*/ 	.word	0x00000000


	//----- nvinfo : EIATTR_REGCOUNT
	.align		4
.L_571:
        /*0cc0*/ 	.byte	0x04, 0x2f
        /*0cc2*/ 	.short	(.L_573 - .L_572)
	.align		4
.L_572:
        /*0cc4*/ 	.word	index@(_Z25selective_scan_bwd_kernelI32Selective_Scan_bwd_kernel_traitsILi128ELi16ELb1ELb0ELb1ELb1ELb1EN3c104HalfENS1_7complexIfEEEEv12SSMParamsBwd)
        /*0cc8*/ 	.word	0x000000ff


	//----- nvinfo : EIATTR_FRAME_SIZE
	.align		4
.L_573:
        /*0ccc*/ 	.byte	0x04, 0x11
        /*0cce*/ 	.short	(.L_575 - .L_574)
	.align		4
.L_574:
        /*0cd0*/ 	.word	index@(_Z25selective_scan_bwd_kernelI32Selective_Scan_bwd_kernel_traitsILi128ELi16ELb1ELb0ELb1ELb1ELb1EN3c104HalfENS1_7complexIfEEEEv12SSMParamsBwd)
        /*0cd4*/ 	.word	0x00000000


	//----- nvinfo : EIATTR_REGCOUNT
	.align		4
.L_575:
        /*0cd8*/ 	.byte	0x04, 0x2f
        /*0cda*/ 	.short	(.L_577 - .L_576)
	.align		4
.L_576:
        /*0cdc*/ 	.word	index@(_Z25selective_scan_bwd_kernelI32Selective_Scan_bwd_kernel_traitsILi128ELi16ELb1ELb0ELb1ELb1ELb0EN3c104HalfENS1_7complexIfEEEEv12SSMParamsBwd)
        /*0ce0*/ 	.word	0x000000ff


	//----- nvinfo : EIATTR_FRAME_SIZE
	.align		4
.L_577:
        /*0ce4*/ 	.byte	0x04, 0x11
        /*0ce6*/ 	.short	(.L_579 - .L_578)
	.align		4
.L_578:
        /*0ce8*/ 	.word	index@(_Z25selective_scan_bwd_kernelI32Selective_Scan_bwd_kernel_traitsILi128ELi16ELb1ELb0ELb1ELb1ELb0EN3c104HalfENS1_7complexIfEEEEv12SSMParamsBwd)
        /*0cec*/ 	.word	0x00000000


	//----- nvinfo : EIATTR_REGCOUNT
	.align		4
.L_579:
        /*0cf0*/ 	.byte	0x04, 0x2f
        /*0cf2*/ 	.short	(.L_581 - .L_580)
	.align		4
.L_580:
        /*0cf4*/ 	.word	index@(_Z25selective_scan_bwd_kernelI32Selective_Scan_bwd_kernel_traitsILi128ELi16ELb1ELb0ELb1ELb0ELb1EN3c104HalfENS1_7complexIfEEEEv12SSMParamsBwd)
        /*0cf8*/ 	.word	0x000000fb


	//----- nvinfo : EIATTR_FRAME_SIZE
	.align		4
.L_581:
        /*0cfc*/ 	.byte	0x04, 0x11
        /*0cfe*/ 	.short	(.L_583 - .L_582)
	.align		4
.L_582:
        /*0d00*/ 	.word	index@(_Z25selective_scan_bwd_kernelI32Selective_Scan_bwd_kernel_traitsILi128ELi16ELb1ELb0ELb1ELb0ELb1EN3c104HalfENS1_7complexIfEEEEv12SSMParamsBwd)
        /*0d04*/ 	.word	0x00000000


	//----- nvinfo : EIATTR_REGCOUNT
	.align		4
.L_583:
        /*0d08*/ 	.byte	0x04, 0x2f
        /*0d0a*/ 	.short	(.L_585 - .L_584)
	.align		4
.L_584:
        /*0d0c*/ 	.word	index@(_Z25selective_scan_bwd_kernelI32Selective_Scan_bwd_kernel_traitsILi128ELi16ELb1ELb0ELb1ELb0ELb0EN3c104HalfENS1_7complexIfEEEEv12SSMParamsBwd)
        /*0d10*/ 	.word	0x000000ff


	//----- nvinfo : EIATTR_FRAME_SIZE
	.align		4
.L_585:
        /*0d14*/ 	.byte	0x04, 0x11
        /*0d16*/ 	.short	(.L_587 - .L_586)
	.align		4
.L_586:
        /*0d18*/ 	.word	index@(_Z25selective_scan_bwd_kernelI32Selective_Scan_bwd_kernel_traitsILi128ELi16ELb1ELb0ELb1ELb0ELb0EN3c104HalfENS1_7complexIfEEEEv12SSMParamsBwd)
        /*0d1c*/ 	.word	0x00000000


	//----- nvinfo : EIATTR_REGCOUNT
	.align		4
.L_587:
        /*0d20*/ 	.byte	0x04, 0x2f
        /*0d22*/ 	.short	(.L_589 - .L_588)
	.align		4
.L_588:
        /*0d24*/ 	.word	index@(_Z25selective_scan_bwd_kernelI32Selective_Scan_bwd_kernel_traitsILi128ELi16ELb1ELb0ELb0ELb1ELb1EN3c104HalfENS1_7complexIfEEEEv12SSMParamsBwd)
        /*0d28*/ 	.word	0x000000f1


	//----- nvinfo : EIATTR_FRAME_SIZE
	.align		4
.L_589:
        /*0d2c*/ 	.byte	0x04, 0x11
        /*0d2e*/ 	.short	(.L_591 - .L_590)
	.align		4
.L_590:
        /*0d30*/ 	.word	index@(_Z25selective_scan_bwd_kernelI32Selective_Scan_bwd_kernel_traitsILi128ELi16ELb1ELb0ELb0ELb1ELb1EN3c104HalfENS1_7complexIfEEEEv12SSMParamsBwd)
        /*0d34*/ 	.word	0x00000000


	//----- nvinfo : EIATTR_REGCOUNT
	.align		4
.L_591:
        /*0d38*/ 	.byte	0x04, 0x2f
        /*0d3a*/ 	.short	(.L_593 - .L_592)
	.align		4
.L_592:
        /*0d3c*/ 	.word	index@(_Z25selective_scan_bwd_kernelI32Selective_Scan_bwd_kernel_traitsILi128ELi16ELb1ELb0ELb0ELb1ELb0EN3c104HalfENS1_7complexIfEEEEv12SSMParamsBwd)
        /*0d40*/ 	.word	0x000000f1


	//----- nvinfo : EIATTR_FRAME_SIZE
	.align		4
.L_593:
        /*0d44*/ 	.byte	0x04, 0x11
        /*0d46*/ 	.short	(.L_595 - .L_594)
	.align		4
.L_594:
        /*0d48*/ 	.word	index@(_Z25selective_scan_bwd_kernelI32Selective_Scan_bwd_kernel_traitsILi128ELi16ELb1ELb0ELb0ELb1ELb0EN3c104HalfENS1_7complexIfEEEEv12SSMParamsBwd)
        /*0d4c*/ 	.word	0x00000000


	//----- nvinfo : EIATTR_REGCOUNT
	.align		4
.L_595:
        /*0d50*/ 	.byte	0x04, 0x2f
        /*0d52*/ 	.short	(.L_597 - .L_596)
	.align		4
.L_596:
        /*0d54*/ 	.word	index@(_Z25selective_scan_bwd_kernelI32Selective_Scan_bwd_kernel_traitsILi128ELi16ELb1ELb0ELb0ELb0ELb1EN3c104HalfENS1_7complexIfEEEEv12SSMParamsBwd)
        /*0d58*/ 	.word	0x000000f1


	//----- nvinfo : EIATTR_FRAME_SIZE
	.align		4
.L_597:
        /*0d5c*/ 	.byte	0x04, 0x11
        /*0d5e*/ 	.short	(.L_599 - .L_598)
	.align		4
.L_598:
        /*0d60*/ 	.word	index@(_Z25selective_scan_bwd_kernelI32Selective_Scan_bwd_kernel_traitsILi128ELi16ELb1ELb0ELb0ELb0ELb1EN3c104HalfENS1_7complexIfEEEEv12SSMParamsBwd)
        /*0d64*/ 	.word	0x00000000


	//----- nvinfo : EIATTR_REGCOUNT
	.align		4
.L_599:
        /*0d68*/ 	.byte	0x04, 0x2f
        /*0d6a*/ 	.short	(.L_601 - .L_600)
	.align		4
.L_600:
        /*0d6c*/ 	.word	index@(_Z25selective_scan_bwd_kernelI32Selective_Scan_bwd_kernel_traitsILi128ELi16ELb1ELb0ELb0ELb0ELb0EN3c104HalfENS1_7complexIfEEEEv12SSMParamsBwd)
        /*0d70*/ 	.word	0x000000f1


	//----- nvinfo : EIATTR_FRAME_SIZE
	.align		4
.L_601:
        /*0d74*/ 	.byte	0x04, 0x11
        /*0d76*/ 	.short	(.L_603 - .L_602)
	.align		4
.L_602:
        /*0d78*/ 	.word	index@(_Z25selective_scan_bwd_kernelI32Selective_Scan_bwd_kernel_traitsILi128ELi16ELb1ELb0ELb0ELb0ELb0EN3c104HalfENS1_7complexIfEEEEv12SSMParamsBwd)
        /*0d7c*/ 	.word	0x00000000


	//----- nvinfo : EIATTR_REGCOUNT
	.align		4
.L_603:
        /*0d80*/ 	.byte	0x04, 0x2f
        /*0d82*/ 	.short	(.L_605 - .L_604)
	.align		4
.L_604:
        /*0d84*/ 	.word	index@(_Z25selective_scan_bwd_kernelI32Selective_Scan_bwd_kernel_traitsILi128ELi16ELb0ELb1ELb1ELb1ELb1EN3c104HalfENS1_7complexIfEEEEv12SSMParamsBwd)
        /*0d88*/ 	.word	0x000000ff


	//----- nvinfo : EIATTR_FRAME_SIZE
	.align		4
.L_605:
        /*0d8c*/ 	.byte	0x04, 0x11
        /*0d8e*/ 	.short	(.L_607 - .L_606)
	.align		4
.L_606:
        /*0d90*/ 	.word	index@(_Z25selective_scan_bwd_kernelI32Selective_Scan_bwd_kernel_traitsILi128ELi16ELb0ELb1ELb1ELb1ELb1EN3c104HalfENS1_7complexIfEEEEv12SSMParamsBwd)
        /*0d94*/ 	.word	0x00000030


	//----- nvinfo : EIATTR_REGCOUNT
	.align		4
.L_607:
        /*0d98*/ 	.byte	0x04, 0x2f
        /*0d9a*/ 	.short	(.L_609 - .L_608)
	.align		4
.L_608:
        /*0d9c*/ 	.word	index@(_Z25selective_scan_bwd_kernelI32Selective_Scan_bwd_kernel_traitsILi128ELi16ELb0ELb1ELb1ELb1ELb0EN3c104HalfENS1_7complexIfEEEEv12SSMParamsBwd)
        /*0da0*/ 	.word	0x000000ff


	//----- nvinfo : EIATTR_FRAME_SIZE
	.align		4
.L_609:
        /*0da4*/ 	.byte	0x04, 0x11
        /*0da6*/ 	.short	(.L_611 - .L_610)
	.align		4
.L_610:
        /*0da8*/ 	.word	index@(_Z25selective_scan_bwd_kernelI32Selective_Scan_bwd_kernel_traitsILi128ELi16ELb0ELb1ELb1ELb1ELb0EN3c104HalfENS1_7complexIfEEEEv12SSMParamsBwd)
        /*0dac*/ 	.word	0x00000038


	//----- nvinfo : EIATTR_REGCOUNT
	.align		4
.L_611:
        /*0db0*/ 	.byte	0x04, 0x2f
        /*0db2*/ 	.short	(.L_613 - .L_612)
	.align		4
.L_612:
        /*0db4*/ 	.word	index@(_Z25selective_scan_bwd_kernelI32Selective_Scan_bwd_kernel_traitsILi128ELi16ELb0ELb1ELb1ELb0ELb1EN3c104HalfENS1_7complexIfEEEEv12SSMParamsBwd)
        /*0db8*/ 	.word	0x000000ff


	//----- nvinfo : EIATTR_FRAME_SIZE
	.align		4
.L_613:
        /*0dbc*/ 	.byte	0x04, 0x11
        /*0dbe*/ 	.short	(.L_615 - .L_614)
	.align		4
.L_614:
        /*0dc0*/ 	.word	index@(_Z25selective_scan_bwd_kernelI32Selective_Scan_bwd_kernel_traitsILi128ELi16ELb0ELb1ELb1ELb0ELb1EN3c104HalfENS1_7complexIfEEEEv12SSMParamsBwd)
        /*0dc4*/ 	.word	0x00000030


	//----- nvinfo : EIATTR_REGCOUNT
	.align		4
.L_615:
        /*0dc8*/ 	.byte	0x04, 0x2f
        /*0dca*/ 	.short	(.L_617 - .L_616)
	.align		4
.L_616:
        /*0dcc*/ 	.word	index@(_Z25selective_scan_bwd_kernelI32Selective_Scan_bwd_kernel_traitsILi128ELi16ELb0ELb1ELb1ELb0ELb0EN3c104HalfENS1_7complexIfEEEEv12SSMParamsBwd)
        /*0dd0*/ 	.word	0x000000ff


	//----- nvinfo : EIATTR_FRAME_SIZE
	.align		4
.L_617:
        /*0dd4*/ 	.byte	0x04, 0x11
        /*0dd6*/ 	.short	(.L_619 - .L_618)
	.align		4
.L_618:
        /*0dd8*/ 	.word	index@(_Z25selective_scan_bwd_kernelI32Selective_Scan_bwd_kernel_traitsILi128ELi16ELb0ELb1ELb1ELb0ELb0EN3c104HalfENS1_7complexIfEEEEv12SSMParamsBwd)
        /*0ddc*/ 	.word	0x00000038


	//----- nvinfo : EIATTR_REGCOUNT
	.align		4
.L_619:
        /*0de0*/ 	.byte	0x04, 0x2f
        /*0de2*/ 	.short	(.L_621 - .L_620)
	.align		4
.L_620:
        /*0de4*/ 	.word	index@(_Z25selective_scan_bwd_kernelI32Selective_Scan_bwd_kernel_traitsILi128ELi16ELb0ELb1ELb0ELb1ELb1EN3c104HalfENS1_7complexIfEEEEv12SSMParamsBwd)
        /*0de8*/ 	.word	0x000000ff


	//----- nvinfo : EIATTR_FRAME_SIZE
	.align		4
.L_621:
        /*0dec*/ 	.byte	0x04, 0x11
        /*0dee*/ 	.short	(.L_623 - .L_622)
	.align		4
.L_622:
        /*0df0*/ 	.word	index@(_Z25selective_scan_bwd_kernelI32Selective_Scan_bwd_kernel_traitsILi128ELi16ELb0ELb1ELb0ELb1ELb1EN3c104HalfENS1_7complexIfEEEEv12SSMParamsBwd)
        /*0df4*/ 	.word	0x00000038


	//----- nvinfo : EIATTR_REGCOUNT
	.align		4
.L_623:
        /*0df8*/ 	.byte	0x04, 0x2f
        /*0dfa*/ 	.short	(.L_625 - .L_624)
	.align		4
.L_624:
        /*0dfc*/ 	.word	index@(_Z25selective_scan_bwd_kernelI32Selective_Scan_bwd_kernel_traitsILi128ELi16ELb0ELb1ELb0ELb1ELb0EN3c104HalfENS1_7complexIfEEEEv12SSMParamsBwd)
        /*0e00*/ 	.word	0x000000ff


	//----- nvinfo : EIATTR_FRAME_SIZE
	.align		4
.L_625:
        /*0e04*/ 	.byte	0x04, 0x11
        /*0e06*/ 	.short	(.L_627 - .L_626)
	.align		4
.L_626:
        /*0e08*/ 	.word	index@(_Z25selective_scan_bwd_kernelI32Selective_Scan_bwd_kernel_traitsILi128ELi16ELb0ELb1ELb0ELb1ELb0EN3c104HalfENS1_7complexIfEEEEv12SSMParamsBwd)
        /*0e0c*/ 	.word	0x00000038


	//----- nvinfo : EIATTR_REGCOUNT
	.align		4
.L_627:
        /*0e10*/ 	.byte	0x04, 0x2f
        /*0e12*/ 	.short	(.L_629 - .L_628)
	.align		4
.L_628:
        /*0e14*/ 	.word	index@(_Z25selective_scan_bwd_kernelI32Selective_Scan_bwd_kernel_traitsILi128ELi16ELb0ELb1ELb0ELb0ELb1EN3c104HalfENS1_7complexIfEEEEv12SSMParamsBwd)
        /*0e18*/ 	.word	0x000000ff


	//----- nvinfo : EIATTR_FRAME_SIZE
	.align		4
.L_629:
        /*0e1c*/ 	.byte	0x04, 0x11
        /*0e1e*/ 	.short	(.L_631 - .L_630)
	.align		4
.L_630:
        /*0e20*/ 	.word	index@(_Z25selective_scan_bwd_kernelI32Selective_Scan_bwd_kernel_traitsILi128ELi16ELb0ELb1ELb0ELb0ELb1EN3c104HalfENS1_7complexIfEEEEv12SSMParamsBwd)
        /*0e24*/ 	.word	0x00000030


	//----- nvinfo : EIATTR_REGCOUNT
	.align		4
.L_631:
        /*0e28*/ 	.byte	0x04, 0x2f
        /*0e2a*/ 	.short	(.L_633 - .L_632)
	.align		4
.L_632:
        /*0e2c*/ 	.word	index@(_Z25selective_scan_bwd_kernelI32Selective_Scan_bwd_kernel_traitsILi128ELi16ELb0ELb1ELb0ELb0ELb0EN3c104HalfENS1_7complexIfEEEEv12SSMParamsBwd)
        /*0e30*/ 	.word	0x000000ff


	//----- nvinfo : EIATTR_FRAME_SIZE
	.align		4
.L_633:
        /*0e34*/ 	.byte	0x04, 0x11
        /*0e36*/ 	.short	(.L_635 - .L_634)
	.align		4
.L_634:
        /*0e38*/ 	.word	index@(_Z25selective_scan_bwd_kernelI32Selective_Scan_bwd_kernel_traitsILi128ELi16ELb0ELb1ELb0ELb0ELb0EN3c104HalfENS1_7complexIfEEEEv12SSMParamsBwd)
        /*0e3c*/ 	.word	0x00000030


	//----- nvinfo : EIATTR_REGCOUNT
	.align		4
.L_635:
        /*0e40*/ 	.byte	0x04, 0x2f
        /*0e42*/ 	.short	(.L_637 - .L_636)
	.align		4
.L_636:
        /*0e44*/ 	.word	index@(_Z25selective_scan_bwd_kernelI32Selective_Scan_bwd_kernel_traitsILi128ELi16ELb0ELb0ELb1ELb1ELb1EN3c104HalfENS1_7complexIfEEEEv12SSMParamsBwd)
        /*0e48*/ 	.word	0x000000ff


	//----- nvinfo : EIATTR_FRAME_SIZE
	.align		4
.L_637:
        /*0e4c*/ 	.byte	0x04, 0x11
        /*0e4e*/ 	.short	(.L_639 - .L_638)
	.align		4
.L_638:
        /*0e50*/ 	.word	index@(_Z25selective_scan_bwd_kernelI32Selective_Scan_bwd_kernel_traitsILi128ELi16ELb0ELb0ELb1ELb1ELb1EN3c104HalfENS1_7complexIfEEEEv12SSMParamsBwd)
        /*0e54*/ 	.word	0x00000038


	//----- nvinfo : EIATTR_REGCOUNT
	.align		4
.L_639:
        /*0e58*/ 	.byte	0x04, 0x2f
        /*0e5a*/ 	.short	(.L_641 - .L_640)
	.align		4
.L_640:
        /*0e5c*/ 	.word	index@(_Z25selective_scan_bwd_kernelI32Selective_Scan_bwd_kernel_traitsILi128ELi16ELb0ELb0ELb1ELb1ELb0EN3c104HalfENS1_7complexIfEEEEv12SSMParamsBwd)
        /*0e60*/ 	.word	0x000000ff


	//----- nvinfo : EIATTR_FRAME_SIZE
	.align		4
.L_641:
        /*0e64*/ 	.byte	0x04, 0x11
        /*0e66*/ 	.short	(.L_643 - .L_642)
	.align		4
.L_642:
        /*0e68*/ 	.word	index@(_Z25selective_scan_bwd_kernelI32Selective_Scan_bwd_kernel_traitsILi128ELi16ELb0ELb0ELb1ELb1ELb0EN3c104HalfENS1_7complexIfEEEEv12SSMParamsBwd)
        /*0e6c*/ 	.word	0x00000038


	//----- nvinfo : EIATTR_REGCOUNT
	.align		4
.L_643:
        /*0e70*/ 	.byte	0x04, 0x2f
        /*0e72*/ 	.short	(.L_645 - .L_644)
	.align		4
.L_644:
        /*0e74*/ 	.word	index@(_Z25selective_scan_bwd_kernelI32Selective_Scan_bwd_kernel_traitsILi128ELi16ELb0ELb0ELb1ELb0ELb1EN3c104HalfENS1_7complexIfEEEEv12SSMParamsBwd)
        /*0e78*/ 	.word	0x000000ff


	//----- nvinfo : EIATTR_FRAME_SIZE
	.align		4
.L_645:
        /*0e7c*/ 	.byte	0x04, 0x11
        /*0e7e*/ 	.short	(.L_647 - .L_646)
	.align		4
.L_646:
        /*0e80*/ 	.word	index@(_Z25selective_scan_bwd_kernelI32Selective_Scan_bwd_kernel_traitsILi128ELi16ELb0ELb0ELb1ELb0ELb1EN3c104HalfENS1_7complexIfEEEEv12SSMParamsBwd)
        /*0e84*/ 	.word	0x00000010


	//----- nvinfo : EIATTR_REGCOUNT
	.align		4
.L_647:
        /*0e88*/ 	.byte	0x04, 0x2f
        /*0e8a*/ 	.short	(.L_649 - .L_648)
	.align		4
.L_648:
        /*0e8c*/ 	.word	index@(_Z25selective_scan_bwd_kernelI32Selective_Scan_bwd_kernel_traitsILi128ELi16ELb0ELb0ELb1ELb0ELb0EN3c104HalfENS1_7complexIfEEEEv12SSMParamsBwd)
        /*0e90*/ 	.word	0x000000ff


	//----- nvinfo : EIATTR_FRAME_SIZE
	.align		4
.L_649:
        /*0e94*/ 	.byte	0x04, 0x11
        /*0e96*/ 	.short	(.L_651 - .L_650)
	.align		4
.L_650:
        /*0e98*/ 	.word	index@(_Z25selective_scan_bwd_kernelI32Selective_Scan_bwd_kernel_traitsILi128ELi16ELb0ELb0ELb1ELb0ELb0EN3c104HalfENS1_7complexIfEEEEv12SSMParamsBwd)
        /*0e9c*/ 	.word	0x00000010


	//----- nvinfo : EIATTR_REGCOUNT
	.align		4
.L_651:
        /*0ea0*/ 	.byte	0x04, 0x2f
        /*0ea2*/ 	.short	(.L_653 - .L_652)
	.align		4
.L_652:
        /*0ea4*/ 	.word	index@(_Z25selective_scan_bwd_kernelI32Selective_Scan_bwd_kernel_traitsILi128ELi16ELb0ELb0ELb0ELb1ELb1EN3c104HalfENS1_7complexIfEEEEv12SSMParamsBwd)
        /*0ea8*/ 	.word	0x000000f1


	//----- nvinfo : EIATTR_FRAME_SIZE
	.align		4
.L_653:
        /*0eac*/ 	.byte	0x04, 0x11
        /*0eae*/ 	.short	(.L_655 - .L_654)
	.align		4
.L_654:
        /*0eb0*/ 	.word	index@(_Z25selective_scan_bwd_kernelI32Selective_Scan_bwd_kernel_traitsILi128ELi16ELb0ELb0ELb0ELb1ELb1EN3c104HalfENS1_7complexIfEEEEv12SSMParamsBwd)
        /*0eb4*/ 	.word	0x00000000


	//----- nvinfo : EIATTR_REGCOUNT
	.align		4
.L_655:
        /*0eb8*/ 	.byte	0x04, 0x2f
        /*0eba*/ 	.short	(.L_657 - .L_656)
	.align		4
.L_656:
        /*0ebc*/ 	.word	index@(_Z25selective_scan_bwd_kernelI32Selective_Scan_bwd_kernel_traitsILi128ELi16ELb0ELb0ELb0ELb1ELb0EN3c104HalfENS1_7complexIfEEEEv12SSMParamsBwd)
        /*0ec0*/ 	.word	0x000000f1


	//----- nvinfo : EIATTR_FRAME_SIZE
	.align		4
.L_657:
        /*0ec4*/ 	.byte	0x04, 0x11
        /*0ec6*/ 	.short	(.L_659 - .L_658)
	.align		4
.L_658:
        /*0ec8*/ 	.word	index@(_Z25selective_scan_bwd_kernelI32Selective_Scan_bwd_kernel_traitsILi128ELi16ELb0ELb0ELb0ELb1ELb0EN3c104HalfENS1_7complexIfEEEEv12SSMParamsBwd)
        /*0ecc*/ 	.word	0x00000000


	//----- nvinfo : EIATTR_REGCOUNT
	.align		4
.L_659:
        /*0ed0*/ 	.byte	0x04, 0x2f
        /*0ed2*/ 	.short	(.L_661 - .L_660)
	.align		4
.L_660:
        /*0ed4*/ 	.word	index@(_Z25selective_scan_bwd_kernelI32Selective_Scan_bwd_kernel_traitsILi128ELi16ELb0ELb0ELb0ELb0ELb1EN3c104HalfENS1_7complexIfEEEEv12SSMParamsBwd)
        /*0ed8*/ 	.word	0x000000f1


	//----- nvinfo : EIATTR_FRAME_SIZE
	.align		4
.L_661:
        /*0edc*/ 	.byte	0x04, 0x11
        /*0ede*/ 	.short	(.L_663 - .L_662)
	.align		4
.L_662:
        /*0ee0*/ 	.word	index@(_Z25selective_scan_bwd_kernelI32Selective_Scan_bwd_kernel_traitsILi128ELi16ELb0ELb0ELb0ELb0ELb1EN3c104HalfENS1_7complexIfEEEEv12SSMParamsBwd)
        /*0ee4*/ 	.word	0x00000000


	//----- nvinfo : EIATTR_REGCOUNT
	.align		4
.L_663:
        /*0ee8*/ 	.byte	0x04, 0x2f
        /*0eea*/ 	.short	(.L_665 - .L_664)
	.align		4
.L_664:
        /*0eec*/ 	.word	index@(_Z25selective_scan_bwd_kernelI32Selective_Scan_bwd_kernel_traitsILi128ELi16ELb0ELb0ELb0ELb0ELb0EN3c104HalfENS1_7complexIfEEEEv12SSMParamsBwd)
        /*0ef0*/ 	.word	0x000000f1


	//----- nvinfo : EIATTR_FRAME_SIZE
	.align		4
.L_665:
        /*0ef4*/ 	.byte	0x04, 0x11
        /*0ef6*/ 	.short	(.L_667 - .L_666)
	.align		4
.L_666:
        /*0ef8*/ 	.word	index@(_Z25selective_scan_bwd_kernelI32Selective_Scan_bwd_kernel_traitsILi128ELi16ELb0ELb0ELb0ELb0ELb0EN3c104HalfENS1_7complexIfEEEEv12SSMParamsBwd)
        /*0efc*/ 	.word	0x00000000


	//----- nvinfo : EIATTR_MIN_STACK_SIZE
	.align		4
.L_667:
        /*0f00*/ 	.byte	0x04, 0x12
        /*0f02*/ 	.short	(.L_669 - .L_668)
	.align		4
.L_668:
        /*0f04*/ 	.word	index@(_Z25selective_scan_bwd_kernelI32Selective_Scan_bwd_kernel_traitsILi128ELi16ELb0ELb0ELb0ELb0ELb0EN3c104HalfENS1_7complexIfEEEEv12SSMParamsBwd)
        /*0f08*/ 	.word	0x00000000


	//----- nvinfo : EIATTR_MIN_STACK_SIZE
	.align		4
.L_669:
        /*0f0c*/ 	.byte	0x04, 0x12
        /*0f0e*/ 	.short	(.L_671 - .L_670)
	.align		4
.L_670:
        /*0f10*/ 	.word	index@(_Z25selective_scan_bwd_kernelI32Selective_Scan_bwd_kernel_traitsILi128ELi16ELb0ELb0ELb0ELb0ELb1EN3c104HalfENS1_7complexIfEEEEv12SSMParamsBwd)
        /*0f14*/ 	.word	0x00000000


	//----- nvinfo : EIATTR_MIN_STACK_SIZE
	.align		4
.L_671:
        /*0f18*/ 	.byte	0x04, 0x12
        /*0f1a*/ 	.short	(.L_673 - .L_672)
	.align		4
.L_672:
        /*0f1c*/ 	.word	index@(_Z25selective_scan_bwd_kernelI32Selective_Scan_bwd_kernel_traitsILi128ELi16ELb0ELb0ELb0ELb1ELb0EN3c104HalfENS1_7complexIfEEEEv12SSMParamsBwd)
        /*0f20*/ 	.word	0x00000000


	//----- nvinfo : EIATTR_MIN_STACK_SIZE
	.align		4
.L_673:
        /*0f24*/ 	.byte	0x04, 0x12
        /*0f26*/ 	.short	(.L_675 - .L_674)
	.align		4
.L_674:
        /*0f28*/ 	.word	index@(_Z25selective_scan_bwd_kernelI32Selective_Scan_bwd_kernel_traitsILi128ELi16ELb0ELb0ELb0ELb1ELb1EN3c104HalfENS1_7complexIfEEEEv12SSMParamsBwd)
        /*0f2c*/ 	.word	0x00000000


	//----- nvinfo : EIATTR_MIN_STACK_SIZE
	.align		4
.L_675:
        /*0f30*/ 	.byte	0x04, 0x12
        /*0f32*/ 	.short	(.L_677 - .L_676)
	.align		4
.L_676:
        /*0f34*/ 	.word	index@(_Z25selective_scan_bwd_kernelI32Selective_Scan_bwd_kernel_traitsILi128ELi16ELb0ELb0ELb1ELb0ELb0EN3c104HalfENS1_7complexIfEEEEv12SSMParamsBwd)
        /*0f38*/ 	.word	0x00000010


	//----- nvinfo : EIATTR_MIN_STACK_SIZE
	.align		4
.L_677:
        /*0f3c*/ 	.byte	0x04, 0x12
        /*0f3e*/ 	.short	(.L_679 - .L_678)
	.align		4
.L_678:
        /*0f40*/ 	.word	index@(_Z25selective_scan_bwd_kernelI32Selective_Scan_bwd_kernel_traitsILi128ELi16ELb0ELb0ELb1ELb0ELb1EN3c104HalfENS1_7complexIfEEEEv12SSMParamsBwd)
        /*0f44*/ 	.word	0x00000010


	//----- nvinfo : EIATTR_MIN_STACK_SIZE
	.align		4
.L_679:
        /*0f48*/ 	.byte	0x04, 0x12
        /*0f4a*/ 	.short	(.L_681 - .L_680)
	.align		4
.L_680:
        /*0f4c*/ 	.word	index@(_Z25selective_scan_bwd_kernelI32Selective_Scan_bwd_kernel_traitsILi128ELi16ELb0ELb0ELb1ELb1ELb0EN3c104HalfENS1_7complexIfEEEEv12SSMParamsBwd)
        /*0f50*/ 	.word	0x00000038


	//----- nvinfo : EIATTR_MIN_STACK_SIZE
	.align		4
.L_681:
        /*0f54*/ 	.byte	0x04, 0x12
        /*0f56*/ 	.short	(.L_683 - .L_682)
	.align		4
.L_682:
        /*0f58*/ 	.word	index@(_Z25selective_scan_bwd_kernelI32Selective_Scan_bwd_kernel_traitsILi128ELi16ELb0ELb0ELb1ELb1ELb1EN3c104HalfENS1_7complexIfEEEEv12SSMParamsBwd)
        /*0f5c*/ 	.word	0x00000038


	//----- nvinfo : EIATTR_MIN_STACK_SIZE
	.align		4
.L_683:
        /*0f60*/ 	.byte	0x04, 0x12
        /*0f62*/ 	.short	(.L_685 - .L_684)
	.align		4
.L_684:
        /*0f64*/ 	.word	index@(_Z25selective_scan_bwd_kernelI32Selective_Scan_bwd_kernel_traitsILi128ELi16ELb0ELb1ELb0ELb0ELb0EN3c104HalfENS1_7complexIfEEEEv12SSMParamsBwd)
        /*0f68*/ 	.word	0x00000030


	//----- nvinfo : EIATTR_MIN_STACK_SIZE
	.align		4
.L_685:
        /*0f6c*/ 	.byte	0x04, 0x12
        /*0f6e*/ 	.short	(.L_687 - .L_686)
	.align		4
.L_686:
        /*0f70*/ 	.word	index@(_Z25selective_scan_bwd_kernelI32Selective_Scan_bwd_kernel_traitsILi128ELi16ELb0ELb1ELb0ELb0ELb1EN3c104HalfENS1_7complexIfEEEEv12SSMParamsBwd)
        /*0f74*/ 	.word	0x00000030


	//----- nvinfo : EIATTR_MIN_STACK_SIZE
	.align		4
.L_687:
        /*0f78*/ 	.byte	0x04, 0x12
        /*0f7a*/ 	.short	(.L_689 - .L_688)
	.align		4
.L_688:
        /*0f7c*/ 	.word	index@(_Z25selective_scan_bwd_kernelI32Selective_Scan_bwd_kernel_traitsILi128ELi16ELb0ELb1ELb0ELb1ELb0EN3c104HalfENS1_7complexIfEEEEv12SSMParamsBwd)
        /*0f80*/ 	.word	0x00000038


	//----- nvinfo : EIATTR_MIN_STACK_SIZE
	.align		4
.L_689:
        /*0f84*/ 	.byte	0x04, 0x12
        /*0f86*/ 	.short	(.L_691 - .L_690)
	.align		4
.L_690:
        /*0f88*/ 	.word	index@(_Z25selective_scan_bwd_kernelI32Selective_Scan_bwd_kernel_traitsILi128ELi16ELb0ELb1ELb0ELb1ELb1EN3c104HalfENS1_7complexIfEEEEv12SSMParamsBwd)
        /*0f8c*/ 	.word	0x00000038


	//----- nvinfo : EIATTR_MIN_STACK_SIZE
	.align		4
.L_691:
        /*0f90*/ 	.byte	0x04, 0x12
        /*0f92*/ 	.short	(.L_693 - .L_692)
	.align		4
.L_692:
        /*0f94*/ 	.word	index@(_Z25selective_scan_bwd_kernelI32Selective_Scan_bwd_kernel_traitsILi128ELi16ELb0ELb1ELb1ELb0ELb0EN3c104HalfENS1_7complexIfEEEEv12SSMParamsBwd)
        /*0f98*/ 	.word	0x00000038


	//----- nvinfo : EIATTR_MIN_STACK_SIZE
	.align		4
.L_693:
        /*0f9c*/ 	.byte	0x04, 0x12
        /*0f9e*/ 	.short	(.L_695 - .L_694)
	.align		4
.L_694:
        /*0fa0*/ 	.word	index@(_Z25selective_scan_bwd_kernelI32Selective_Scan_bwd_kernel_traitsILi128ELi16ELb0ELb1ELb1ELb0ELb1EN3c104HalfENS1_7complexIfEEEEv12SSMParamsBwd)
        /*0fa4*/ 	.word	0x00000030


	//----- nvinfo : EIATTR_MIN_STACK_SIZE
	.align		4
.L_695:
        /*0fa8*/ 	.byte	0x04, 0x12
        /*0faa*/ 	.short	(.L_697 - .L_696)
	.align		4
.L_696:
        /*0fac*/ 	.word	index@(_Z25selective_scan_bwd_kernelI32Selective_Scan_bwd_kernel_traitsILi128ELi16ELb0ELb1ELb1ELb1ELb0EN3c104HalfENS1_7complexIfEEEEv12SSMParamsBwd)
        /*0fb0*/ 	.word	0x00000038


	//----- nvinfo : EIATTR_MIN_STACK_SIZE
	.align		4
.L_697:
        /*0fb4*/ 	.byte	0x04, 0x12
        /*0fb6*/ 	.short	(.L_699 - .L_698)
	.align		4
.L_698:
        /*0fb8*/ 	.word	index@(_Z25selective_scan_bwd_kernelI32Selective_Scan_bwd_kernel_traitsILi128ELi16ELb0ELb1ELb1ELb1ELb1EN3c104HalfENS1_7complexIfEEEEv12SSMParamsBwd)
        /*0fbc*/ 	.word	0x00000030


	//----- nvinfo : EIATTR_MIN_STACK_SIZE
	.align		4
.L_699:
        /*0fc0*/ 	.byte	0x04, 0x12
        /*0fc2*/ 	.short	(.L_701 - .L_700)
	.align		4
.L_700:
        /*0fc4*/ 	.word	index@(_Z25selective_scan_bwd_kernelI32Selective_Scan_bwd_kernel_traitsILi128ELi16ELb1ELb0ELb0ELb0ELb0EN3c104HalfENS1_7complexIfEEEEv12SSMParamsBwd)
        /*0fc8*/ 	.word	0x00000000


	//----- nvinfo : EIATTR_MIN_STACK_SIZE
	.align		4
.L_701:
        /*0fcc*/ 	.byte	0x04, 0x12
        /*0fce*/ 	.short	(.L_703 - .L_702)
	.align		4
.L_702:
        /*0fd0*/ 	.word	index@(_Z25selective_scan_bwd_kernelI32Selective_Scan_bwd_kernel_traitsILi128ELi16ELb1ELb0ELb0ELb0ELb1EN3c104HalfENS1_7complexIfEEEEv12SSMParamsBwd)
        /*0fd4*/ 	.word	0x00000000


	//----- nvinfo : EIATTR_MIN_STACK_SIZE
	.align		4
.L_703:
        /*0fd8*/ 	.byte	0x04, 0x12
        /*0fda*/ 	.short	(.L_705 - .L_704)
	.align		4
.L_704:
        /*0fdc*/ 	.word	index@(_Z25selective_scan_bwd_kernelI32Selective_Scan_bwd_kernel_traitsILi128ELi16ELb1ELb0ELb0ELb1ELb0EN3c104HalfENS1_7complexIfEEEEv12SSMParamsBwd)
        /*0fe0*/ 	.word	0x00000000


	//----- nvinfo : EIATTR_MIN_STACK_SIZE
	.align		4
.L_705:
        /*0fe4*/ 	.byte	0x04, 0x12
        /*0fe6*/ 	.short	(.L_707 - .L_706)
	.align		4
.L_706:
        /*0fe8*/ 	.word	index@(_Z25selective_scan_bwd_kernelI32Selective_Scan_bwd_kernel_traitsILi128ELi16ELb1ELb0ELb0ELb1ELb1EN3c104HalfENS1_7complexIfEEEEv12SSMParamsBwd)
        /*0fec*/ 	.word	0x00000000


	//----- nvinfo : EIATTR_MIN_STACK_SIZE
	.align		4
.L_707:
        /*0ff0*/ 	.byte	0x04, 0x12
        /*0ff2*/ 	.short	(.L_709 - .L_708)
	.align		4
.L_708:
        /*0ff4*/ 	.word	index@(_Z25selective_scan_bwd_kernelI32Selective_Scan_bwd_kernel_traitsILi128ELi16ELb1ELb0ELb1ELb0ELb0EN3c104HalfENS1_7complexIfEEEEv12SSMParamsBwd)
        /*0ff8*/ 	.word	0x00000000


	//----- nvinfo : EIATTR_MIN_STACK_SIZE
	.align		4
.L_709:
        /*0ffc*/ 	.byte	0x04, 0x12
        /*0ffe*/ 	.short	(.L_711 - .L_710)
	.align		4
.L_710:
        /*1000*/ 	.word	index@(_Z25selective_scan_bwd_kernelI32Selective_Scan_bwd_kernel_traitsILi128ELi16ELb1ELb0ELb1ELb0ELb1EN3c104HalfENS1_7complexIfEEEEv12SSMParamsBwd)
        /*1004*/ 	.word	0x00000000


	//----- nvinfo : EIATTR_MIN_STACK_SIZE
	.align		4
.L_711:
        /*1008*/ 	.byte	0x04, 0x12
        /*100a*/ 	.short	(.L_713 - .L_712)
	.align		4
.L_712:
        /*100c*/ 	.word	index@(_Z25selective_scan_bwd_kernelI32Selective_Scan_bwd_kernel_traitsILi128ELi16ELb1ELb0ELb1ELb1ELb0EN3c104HalfENS1_7complexIfEEEEv12SSMParamsBwd)
        /*1010*/ 	.word	0x00000000


	//----- nvinfo : EIATTR_MIN_STACK_SIZE
	.align		4
.L_713:
        /*1014*/ 	.byte	0x04, 0x12
        /*1016*/ 	.short	(.L_715 - .L_714)
	.align		4
.L_714:
        /*1018*/ 	.word	index@(_Z25selective_scan_bwd_kernelI32Selective_Scan_bwd_kernel_traitsILi128ELi16ELb1ELb0ELb1ELb1ELb1EN3c104HalfENS1_7complexIfEEEEv12SSMParamsBwd)
        /*101c*/ 	.word	0x00000000


	//----- nvinfo : EIATTR_MIN_STACK_SIZE
	.align		4
.L_715:
        /*1020*/ 	.byte	0x04, 0x12
        /*1022*/ 	.short	(.L_717 - .L_716)
	.align		4
.L_716:
        /*1024*/ 	.word	index@(_Z25selective_scan_bwd_kernelI32Selective_Scan_bwd_kernel_traitsILi128ELi16ELb1ELb1ELb0ELb0ELb0EN3c104HalfENS1_7complexIfEEEEv12SSMParamsBwd)
        /*1028*/ 	.word	0x00000000


	//----- nvinfo : EIATTR_MIN_STACK_SIZE
	.align		4
.L_717:
        /*102c*/ 	.byte	0x04, 0x12
        /*102e*/ 	.short	(.L_719 - .L_718)
	.align		4
.L_718:
        /*1030*/ 	.word	index@(_Z25selective_scan_bwd_kernelI32Selective_Scan_bwd_kernel_traitsILi128ELi16ELb1ELb1ELb0ELb0ELb1EN3c104HalfENS1_7complexIfEEEEv12SSMParamsBwd)
        /*1034*/ 	.word	0x00000000


	//----- nvinfo : EIATTR_MIN_STACK_SIZE
	.align		4
.L_719:
        /*1038*/ 	.byte	0x04, 0x12
        /*103a*/ 	.short	(.L_721 - .L_720)
	.align		4
.L_720:
        /*103c*/ 	.word	index@(_Z25selective_scan_bwd_kernelI32Selective_Scan_bwd_kernel_traitsILi128ELi16ELb1ELb1ELb0ELb1ELb0EN3c104HalfENS1_7complexIfEEEEv12SSMParamsBwd)
        /*1040*/ 	.word	0x00000000


	//----- nvinfo : EIATTR_MIN_STACK_SIZE
	.align		4
.L_721:
        /*1044*/ 	.byte	0x04, 0x12
        /*1046*/ 	.short	(.L_723 - .L_722)
	.align		4
.L_722:
        /*1048*/ 	.word	index@(_Z25selective_scan_bwd_kernelI32Selective_Scan_bwd_kernel_traitsILi128ELi16ELb1ELb1ELb0ELb1ELb1EN3c104HalfENS1_7complexIfEEEEv12SSMParamsBwd)
        /*104c*/ 	.word	0x00000000


	//----- nvinfo : EIATTR_MIN_STACK_SIZE
	.align		4
.L_723:
        /*1050*/ 	.byte	0x04, 0x12
        /*1052*/ 	.short	(.L_725 - .L_724)
	.align		4
.L_724:
        /*1054*/ 	.word	index@(_Z25selective_scan_bwd_kernelI32Selective_Scan_bwd_kernel_traitsILi128ELi16ELb1ELb1ELb1ELb0ELb0EN3c104HalfENS1_7complexIfEEEEv12SSMParamsBwd)
        /*1058*/ 	.word	0x00000000


	//----- nvinfo : EIATTR_MIN_STACK_SIZE
	.align		4
.L_725:
        /*105c*/ 	.byte	0x04, 0x12
        /*105e*/ 	.short	(.L_727 - .L_726)
	.align		4
.L_726:
        /*1060*/ 	.word	index@(_Z25selective_scan_bwd_kernelI32Selective_Scan_bwd_kernel_traitsILi128ELi16ELb1ELb1ELb1ELb0ELb1EN3c104HalfENS1_7complexIfEEEEv12SSMParamsBwd)
        /*1064*/ 	.word	0x00000000


	//----- nvinfo : EIATTR_MIN_STACK_SIZE
	.align		4
.L_727:
        /*1068*/ 	.byte	0x04, 0x12
        /*106a*/ 	.short	(.L_729 - .L_728)
	.align		4
.L_728:
        /*106c*/ 	.word	index@(_Z25selective_scan_bwd_kernelI32Selective_Scan_bwd_kernel_traitsILi128ELi16ELb1ELb1ELb1ELb1ELb0EN3c104HalfENS1_7complexIfEEEEv12SSMParamsBwd)
        /*1070*/ 	.word	0x00000000


	//----- nvinfo : EIATTR_MIN_STACK_SIZE
	.align		4
.L_729:
        /*1074*/ 	.byte	0x04, 0x12
        /*1076*/ 	.short	(.L_731 - .L_730)
	.align		4
.L_730:
        /*1078*/ 	.word	index@(_Z25selective_scan_bwd_kernelI32Selective_Scan_bwd_kernel_traitsILi128ELi16ELb1ELb1ELb1ELb1ELb1EN3c104HalfENS1_7complexIfEEEEv12SSMParamsBwd)
        /*107c*/ 	.word	0x00000000


	//----- nvinfo : EIATTR_MIN_STACK_SIZE
	.align		4
.L_731:
        /*1080*/ 	.byte	0x04, 0x12
        /*1082*/ 	.short	(.L_733 - .L_732)
	.align		4
.L_732:
        /*1084*/ 	.word	index@(_Z25selective_scan_bwd_kernelI32Selective_Scan_bwd_kernel_traitsILi64ELi16ELb0ELb0ELb0ELb0ELb0EN3c104HalfENS1_7complexIfEEEEv12SSMParamsBwd)
        /*1088*/ 	.word	0x00000000


	//----- nvinfo : EIATTR_MIN_STACK_SIZE
	.align		4
.L_733:
        /*108c*/ 	.byte	0x04, 0x12
        /*108e*/ 	.short	(.L_735 - .L_734)
	.align		4
.L_734:
        /*1090*/ 	.word	index@(_Z25selective_scan_bwd_kernelI32Selective_Scan_bwd_kernel_traitsILi64ELi16ELb0ELb0ELb0ELb0ELb1EN3c104HalfENS1_7complexIfEEEEv12SSMParamsBwd)
        /*1094*/ 	.word	0x00000000


	//----- nvinfo : EIATTR_MIN_STACK_SIZE
	.align		4
.L_735:
        /*1098*/ 	.byte	0x04, 0x12
        /*109a*/ 	.short	(.L_737 - .L_736)
	.align		4
.L_736:
        /*109c*/ 	.word	index@(_Z25selective_scan_bwd_kernelI32Selective_Scan_bwd_kernel_traitsILi64ELi16ELb0ELb0ELb0ELb1ELb0EN3c104HalfENS1_7complexIfEEEEv12SSMParamsBwd)
        /*10a0*/ 	.word	0x00000000


	//----- nvinfo : EIATTR_MIN_STACK_SIZE
	.align		4
.L_737:
        /*10a4*/ 	.byte	0x04, 0x12
        /*10a6*/ 	.short	(.L_739 - .L_738)
	.align		4
.L_738:
        /*10a8*/ 	.word	index@(_Z25selective_scan_bwd_kernelI32Selective_Scan_bwd_kernel_traitsILi64ELi16ELb0ELb0ELb0ELb1ELb1EN3c104HalfENS1_7complexIfEEEEv12SSMParamsBwd)
        /*10ac*/ 	.word	0x00000000


	//----- nvinfo : EIATTR_MIN_STACK_SIZE
	.align		4
.L_739:
        /*10b0*/ 	.byte	0x04, 0x12
        /*10b2*/ 	.short	(.L_741 - .L_740)
	.align		4
.L_740:
        /*10b4*/ 	.word	index@(_Z25selective_scan_bwd_kernelI32Selective_Scan_bwd_kernel_traitsILi64ELi16ELb0ELb0ELb1ELb0ELb0EN3c104HalfENS1_7complexIfEEEEv12SSMParamsBwd)
        /*10b8*/ 	.word	0x00000018


	//----- nvinfo : EIATTR_MIN_STACK_SIZE
	.align		4
.L_741:
        /*10bc*/ 	.byte	0x04, 0x12
        /*10be*/ 	.short	(.L_743 - .L_742)
	.align		4
.L_742:
        /*10c0*/ 	.word	index@(_Z25selective_scan_bwd_kernelI32Selective_Scan_bwd_kernel_traitsILi64ELi16ELb0ELb0ELb1ELb0ELb1EN3c104HalfENS1_7complexIfEEEEv12SSMParamsBwd)
        /*10c4*/ 	.word	0x00000010


	//----- nvinfo : EIATTR_MIN_STACK_SIZE
	.align		4
.L_743:
        /*10c8*/ 	.byte	0x04, 0x12
        /*10ca*/ 	.short	(.L_745 - .L_744)
	.align		4
.L_744:
        /*10cc*/ 	.word	index@(_Z25selective_scan_bwd_kernelI32Selective_Scan_bwd_kernel_traitsILi64ELi16ELb0ELb0ELb1ELb1ELb0EN3c104HalfENS1_7complexIfEEEEv12SSMParamsBwd)
        /*10d0*/ 	.word	0x00000020


	//----- nvinfo : EIATTR_MIN_STACK_SIZE
	.align		4
.L_745:
        /*10d4*/ 	.byte	0x04, 0x12
        /*10d6*/ 	.short	(.L_747 - .L_746)
	.align		4
.L_746:
        /*10d8*/ 	.word	index@(_Z25selective_scan_bwd_kernelI32Selective_Scan_bwd_kernel_traitsILi64ELi16ELb0ELb0ELb1ELb1ELb1EN3c104HalfENS1_7complexIfEEEEv12SSMParamsBwd)
        /*10dc*/ 	.word	0x00000018


	//----- nvinfo : EIATTR_MIN_STACK_SIZE
	.align		4
.L_747:
        /*10e0*/ 	.byte	0x04, 0x12
        /*10e2*/ 	.short	(.L_749 - .L_748)
	.align		4
.L_748:
        /*10e4*/ 	.word	index@(_Z25selective_scan_bwd_kernelI32Selective_Scan_bwd_kernel_traitsILi64ELi16ELb0ELb1ELb0ELb0ELb0EN3c104HalfENS1_7complexIfEEEEv12SSMParamsBwd)
        /*10e8*/ 	.word	0x00000010


	//----- nvinfo : EIATTR_MIN_STACK_SIZE
	.align		4
.L_749:
        /*10ec*/ 	.byte	0x04, 0x12
        /*10ee*/ 	.short	(.L_751 - .L_750)
	.align		4
.L_750:
        /*10f0*/ 	.word	index@(_Z25selective_scan_bwd_kernelI32Selective_Scan_bwd_kernel_traitsILi64ELi16ELb0ELb1ELb0ELb0ELb1EN3c104HalfENS1_7complexIfEEEEv12SSMParamsBwd)
        /*10f4*/ 	.word	0x00000010


	//----- nvinfo : EIATTR_MIN_STACK_SIZE
	.align		4
.L_751:
        /*10f8*/ 	.byte	0x04, 0x12
        /*10fa*/ 	.short	(.L_753 - .L_752)
	.align		4
.L_752:
        /*10fc*/ 	.word	index@(_Z25selective_scan_bwd_kernelI32Selective_Scan_bwd_kernel_traitsILi64ELi16ELb0ELb1ELb0ELb1ELb0EN3c104HalfENS1_7complexIfEEEEv12SSMParamsBwd)
        /*1100*/ 	.word	0x00000018


	//----- nvinfo : EIATTR_MIN_STACK_SIZE
	.align		4
.L_753:
        /*1104*/ 	.byte	0x04, 0x12
        /*1106*/ 	.short	(.L_755 - .L_754)
	.align		4
.L_754:
        /*1108*/ 	.word	index@(_Z25selective_scan_bwd_kernelI32Selective_Scan_bwd_kernel_traitsILi64ELi16ELb0ELb1ELb0ELb1ELb1EN3c104HalfENS1_7complexIfEEEEv12SSMParamsBwd)
        /*110c*/ 	.word	0x00000018


	//----- nvinfo : EIATTR_MIN_STACK_SIZE
	.align		4
.L_755:
        /*1110*/ 	.byte	0x04, 0x12
        /*1112*/ 	.short	(.L_757 - .L_756)
	.align		4
.L_756:
        /*1114*/ 	.word	index@(_Z25selective_scan_bwd_kernelI32Selective_Scan_bwd_kernel_traitsILi64ELi16ELb0ELb1ELb1ELb0ELb0EN3c104HalfENS1_7complexIfEEEEv12SSMParamsBwd)
        /*1118*/ 	.word	0x00000018


	//----- nvinfo : EIATTR_MIN_STACK_SIZE
	.align		4
.L_757:
        /*111c*/ 	.byte	0x04, 0x12
        /*111e*/ 	.short	(.L_759 - .L_758)
	.align		4
.L_758:
        /*1120*/ 	.word	index@(_Z25selective_scan_bwd_kernelI32Selective_Scan_bwd_kernel_traitsILi64ELi16ELb0ELb1ELb1ELb0ELb1EN3c104HalfENS1_7complexIfEEEEv12SSMParamsBwd)
        /*1124*/ 	.word	0x00000010


	//----- nvinfo : EIATTR_MIN_STACK_SIZE
	.align		4
.L_759:
        /*1128*/ 	.byte	0x04, 0x12
        /*112a*/ 	.short	(.L_761 - .L_760)
	.align		4
.L_760:
        /*112c*/ 	.word	index@(_Z25selective_scan_bwd_kernelI32Selective_Scan_bwd_kernel_traitsILi64ELi16ELb0ELb1ELb1ELb1ELb0EN3c104HalfENS1_7complexIfEEEEv12SSMParamsBwd)
        /*1130*/ 	.word	0x00000018


	//----- nvinfo : EIATTR_MIN_STACK_SIZE
	.align		4
.L_761:
        /*1134*/ 	.byte	0x04, 0x12
        /*1136*/ 	.short	(.L_763 - .L_762)
	.align		4
.L_762:
        /*1138*/ 	.word	index@(_Z25selective_scan_bwd_kernelI32Selective_Scan_bwd_kernel_traitsILi64ELi16ELb0ELb1ELb1ELb1ELb1EN3c104HalfENS1_7complexIfEEEEv12SSMParamsBwd)
        /*113c*/ 	.word	0x00000018


	//----- nvinfo : EIATTR_MIN_STACK_SIZE
	.align		4
.L_763:
        /*1140*/ 	.byte	0x04, 0x12
        /*1142*/ 	.short	(.L_765 - .L_764)
	.align		4
.L_764:
        /*1144*/ 	.word	index@(_Z25selective_scan_bwd_kernelI32Selective_Scan_bwd_kernel_traitsILi64ELi16ELb1ELb0ELb0ELb0ELb0EN3c104HalfENS1_7complexIfEEEEv12SSMParamsBwd)
        /*1148*/ 	.word	0x00000000


	//----- nvinfo : EIATTR_MIN_STACK_SIZE
	.align		4
.L_765:
        /*114c*/ 	.byte	0x04, 0x12
        /*114e*/ 	.short	(.L_767 - .L_766)
	.align		4
.L_766:
        /*1150*/ 	.word	index@(_Z25selective_scan_bwd_kernelI32Selective_Scan_bwd_kernel_traitsILi64ELi16ELb1ELb0ELb0ELb0ELb1EN3c104HalfENS1_7complexIfEEEEv12SSMParamsBwd)
        /*1154*/ 	.word	0x00000000


	//----- nvinfo : EIATTR_MIN_STACK_SIZE
	.align		4
.L_767:
        /*1158*/ 	.byte	0x04, 0x12
        /*115a*/ 	.short	(.L_769 - .L_768)
	.align		4
.L_768:
        /*115c*/ 	.word	index@(_Z25selective_scan_bwd_kernelI32Selective_Scan_bwd_kernel_traitsILi64ELi16ELb1ELb0ELb0ELb1ELb0EN3c104HalfENS1_7complexIfEEEEv12SSMParamsBwd)
        /*1160*/ 	.word	0x00000000


	//----- nvinfo : EIATTR_MIN_STACK_SIZE
	.align		4
.L_769:
        /*1164*/ 	.byte	0x04, 0x12
        /*1166*/ 	.short	(.L_771 - .L_770)
	.align		4
.L_770:
        /*1168*/ 	.word	index@(_Z25selective_scan_bwd_kernelI32Selective_Scan_bwd_kernel_traitsILi64ELi16ELb1ELb0ELb0ELb1ELb1EN3c104HalfENS1_7complexIfEEEEv12SSMParamsBwd)
        /*116c*/ 	.word	0x00000000


	//----- nvinfo : EIATTR_MIN_STACK_SIZE
	.align		4
.L_771:
        /*1170*/ 	.byte	0x04, 0x12
        /*1172*/ 	.short	(.L_773 - .L_772)
	.align		4
.L_772:
        /*1174*/ 	.word	index@(_Z25selective_scan_bwd_kernelI32Selective_Scan_bwd_kernel_traitsILi64ELi16ELb1ELb0ELb1ELb0ELb0EN3c104HalfENS1_7complexIfEEEEv12SSMParamsBwd)
        /*1178*/ 	.word	0x00000000


	//----- nvinfo : EIATTR_MIN_STACK_SIZE
	.align		4
.L_773:
        /*117c*/ 	.byte	0x04, 0x12
        /*117e*/ 	.short	(.L_775 - .L_774)
	.align		4
.L_774:
        /*1180*/ 	.word	index@(_Z25selective_scan_bwd_kernelI32Selective_Scan_bwd_kernel_traitsILi64ELi16ELb1ELb0ELb1ELb0ELb1EN3c104HalfENS1_7complexIfEEEEv12SSMParamsBwd)
        /*1184*/ 	.word	0x00000000


	//----- nvinfo : EIATTR_MIN_STACK_SIZE
	.align		4
.L_775:
        /*1188*/ 	.byte	0x04, 0x12
        /*118a*/ 	.short	(.L_777 - .L_776)
	.align		4
.L_776:
        /*118c*/ 	.word	index@(_Z25selective_scan_bwd_kernelI32Selective_Scan_bwd_kernel_traitsILi64ELi16ELb1ELb0ELb1ELb1ELb0EN3c104HalfENS1_7complexIfEEEEv12SSMParamsBwd)
        /*1190*/ 	.word	0x00000000


	//----- nvinfo : EIATTR_MIN_STACK_SIZE
	.align		4
.L_777:
        /*1194*/ 	.byte	0x04, 0x12
        /*1196*/ 	.short	(.L_779 - .L_778)
	.align		4
.L_778:
        /*1198*/ 	.word	index@(_Z25selective_scan_bwd_kernelI32Selective_Scan_bwd_kernel_traitsILi64ELi16ELb1ELb0ELb1ELb1ELb1EN3c104HalfENS1_7complexIfEEEEv12SSMParamsBwd)
        /*119c*/ 	.word	0x00000000


	//----- nvinfo : EIATTR_MIN_STACK_SIZE
	.align		4
.L_779:
        /*11a0*/ 	.byte	0x04, 0x12
        /*11a2*/ 	.short	(.L_781 - .L_780)
	.align		4
.L_780:
        /*11a4*/ 	.word	index@(_Z25selective_scan_bwd_kernelI32Selective_Scan_bwd_kernel_traitsILi64ELi16ELb1ELb1ELb0ELb0ELb0EN3c104HalfENS1_7complexIfEEEEv12SSMParamsBwd)
        /*11a8*/ 	.word	0x00000000


	//----- nvinfo : EIATTR_MIN_STACK_SIZE
	.align		4
.L_781:
        /*11ac*/ 	.byte	0x04, 0x12
        /*11ae*/ 	.short	(.L_783 - .L_782)
	.align		4
.L_782:
        /*11b0*/ 	.word	index@(_Z25selective_scan_bwd_kernelI32Selective_Scan_bwd_kernel_traitsILi64ELi16ELb1ELb1ELb0ELb0ELb1EN3c104HalfENS1_7complexIfEEEEv12SSMParamsBwd)
        /*11b4*/ 	.word	0x00000000


	//----- nvinfo : EIATTR_MIN_STACK_SIZE
	.align		4
.L_783:
        /*11b8*/ 	.byte	0x04, 0x12
        /*11ba*/ 	.short	(.L_785 - .L_784)
	.align		4
.L_784:
        /*11bc*/ 	.word	index@(_Z25selective_scan_bwd_kernelI32Selective_Scan_bwd_kernel_traitsILi64ELi16ELb1ELb1ELb0ELb1ELb0EN3c104HalfENS1_7complexIfEEEEv12SSMParamsBwd)
        /*11c0*/ 	.word	0x00000000


	//----- nvinfo : EIATTR_MIN_STACK_SIZE
	.align		4
.L_785:
        /*11c4*/ 	.byte	0x04, 0x12
        /*11c6*/ 	.short	(.L_787 - .L_786)
	.align		4
.L_786:
        /*11c8*/ 	.word	index@(_Z25selective_scan_bwd_kernelI32Selective_Scan_bwd_kernel_traitsILi64ELi16ELb1ELb1ELb0ELb1ELb1EN3c104HalfENS1_7complexIfEEEEv12SSMParamsBwd)
        /*11cc*/ 	.word	0x00000000


	//----- nvinfo : EIATTR_MIN_STACK_SIZE
	.align		4
.L_787:
        /*11d0*/ 	.byte	0x04, 0x12
        /*11d2*/ 	.short	(.L_789 - .L_788)
	.align		4
.L_788:
        /*11d4*/ 	.word	index@(_Z25selective_scan_bwd_kernelI32Selective_Scan_bwd_kernel_traitsILi64ELi16ELb1ELb1ELb1ELb0ELb0EN3c104HalfENS1_7complexIfEEEEv12SSMParamsBwd)
        /*11d8*/ 	.word	0x00000000


	//----- nvinfo : EIATTR_MIN_STACK_SIZE
	.align		4
.L_789:
        /*11dc*/ 	.byte	0x04, 0x12
        /*11de*/ 	.short	(.L_791 - .L_790)
	.align		4
.L_790:
        /*11e0*/ 	.word	index@(_Z25selective_scan_bwd_kernelI32Selective_Scan_bwd_kernel_traitsILi64ELi16ELb1ELb1ELb1ELb0ELb1EN3c104HalfENS1_7complexIfEEEEv12SSMParamsBwd)
        /*11e4*/ 	.word	0x00000000


	//----- nvinfo : EIATTR_MIN_STACK_SIZE
	.align		4
.L_791:
        /*11e8*/ 	.byte	0x04, 0x12
        /*11ea*/ 	.short	(.L_793 - .L_792)
	.align		4
.L_792:
        /*11ec*/ 	.word	index@(_Z25selective_scan_bwd_kernelI32Selective_Scan_bwd_kernel_traitsILi64ELi16ELb1ELb1ELb1ELb1ELb0EN3c104HalfENS1_7complexIfEEEEv12SSMParamsBwd)
        /*11f0*/ 	.word	0x00000000


	//----- nvinfo : EIATTR_MIN_STACK_SIZE
	.align		4
.L_793:
        /*11f4*/ 	.byte	0x04, 0x12
        /*11f6*/ 	.short	(.L_795 - .L_794)
	.align		4
.L_794:
        /*11f8*/ 	.word	index@(_Z25selective_scan_bwd_kernelI32Selective_Scan_bwd_kernel_traitsILi64ELi16ELb1ELb1ELb1ELb1ELb1EN3c104HalfENS1_7complexIfEEEEv12SSMParamsBwd)
        /*11fc*/ 	.word	0x00000000


	//----- nvinfo : EIATTR_MIN_STACK_SIZE
	.align		4
.L_795:
        /*1200*/ 	.byte	0x04, 0x12
        /*1202*/ 	.short	(.L_797 - .L_796)
	.align		4
.L_796:
        /*1204*/ 	.word	index@(_Z25selective_scan_bwd_kernelI32Selective_Scan_bwd_kernel_traitsILi32ELi16ELb0ELb0ELb0ELb0ELb0EN3c104HalfENS1_7complexIfEEEEv12SSMParamsBwd)
        /*1208*/ 	.word	0x00000000


	//----- nvinfo : EIATTR_MIN_STACK_SIZE
	.align		4
.L_797:
        /*120c*/ 	.byte	0x04, 0x12
        /*120e*/ 	.short	(.L_799 - .L_798)
	.align		4
.L_798:
        /*1210*/ 	.word	index@(_Z25selective_scan_bwd_kernelI32Selective_Scan_bwd_kernel_traitsILi32ELi16ELb0ELb0ELb0ELb0ELb1EN3c104HalfENS1_7complexIfEEEEv12SSMParamsBwd)
        /*1214*/ 	.word	0x00000000


	//----- nvinfo : EIATTR_MIN_STACK_SIZE
	.align		4
.L_799:
        /*1218*/ 	.byte	0x04, 0x12
        /*121a*/ 	.short	(.L_801 - .L_800)
	.align		4
.L_800:
        /*121c*/ 	.word	index@(_Z25selective_scan_bwd_kernelI32Selective_Scan_bwd_kernel_traitsILi32ELi16ELb0ELb0ELb0ELb1ELb0EN3c104HalfENS1_7complexIfEEEEv12SSMParamsBwd)
        /*1220*/ 	.word	0x00000000


	//----- nvinfo : EIATTR_MIN_STACK_SIZE
	.align		4
.L_801:
        /*1224*/ 	.byte	0x04, 0x12
        /*1226*/ 	.short	(.L_803 - .L_802)
	.align		4
.L_802:
        /*1228*/ 	.word	index@(_Z25selective_scan_bwd_kernelI32Selective_Scan_bwd_kernel_traitsILi32ELi16ELb0ELb0ELb0ELb1ELb1EN3c104HalfENS1_7complexIfEEEEv12SSMParamsBwd)
        /*122c*/ 	.word	0x00000000


	//----- nvinfo : EIATTR_MIN_STACK_SIZE
	.align		4
.L_803:
        /*1230*/ 	.byte	0x04, 0x12
        /*1232*/ 	.short	(.L_805 - .L_804)
	.align		4
.L_804:
        /*1234*/ 	.word	index@(_Z25selective_scan_bwd_kernelI32Selective_Scan_bwd_kernel_traitsILi32ELi16ELb0ELb0ELb1ELb0ELb0EN3c104HalfENS1_7complexIfEEEEv12SSMParamsBwd)
        /*1238*/ 	.word	0x00000000


	//----- nvinfo : EIATTR_MIN_STACK_SIZE
	.align		4
.L_805:
        /*123c*/ 	.byte	0x04, 0x12
        /*123e*/ 	.short	(.L_807 - .L_806)
	.align		4
.L_806:
        /*1240*/ 	.word	index@(_Z25selective_scan_bwd_kernelI32Selective_Scan_bwd_kernel_traitsILi32ELi16ELb0ELb0ELb1ELb0ELb1EN3c104HalfENS1_7complexIfEEEEv12SSMParamsBwd)
        /*1244*/ 	.word	0x00000000


	//----- nvinfo : EIATTR_MIN_STACK_SIZE
	.align		4
.L_807:
        /*1248*/ 	.byte	0x04, 0x12
        /*124a*/ 	.short	(.L_809 - .L_808)
	.align		4
.L_808:
        /*124c*/ 	.word	index@(_Z25selective_scan_bwd_kernelI32Selective_Scan_bwd_kernel_traitsILi32ELi16ELb0ELb0ELb1ELb1ELb0EN3c104HalfENS1_7complexIfEEEEv12SSMParamsBwd)
        /*1250*/ 	.word	0x00000000


	//----- nvinfo : EIATTR_MIN_STACK_SIZE
	.align		4
.L_809:
        /*1254*/ 	.byte	0x04, 0x12
        /*1256*/ 	.short	(.L_811 - .L_810)
	.align		4
.L_810:
        /*1258*/ 	.word	index@(_Z25selective_scan_bwd_kernelI32Selective_Scan_bwd_kernel_traitsILi32ELi16ELb0ELb0ELb1ELb1ELb1EN3c104HalfENS1_7complexIfEEEEv12SSMParamsBwd)
        /*125c*/ 	.word	0x00000000


	//----- nvinfo : EIATTR_MIN_STACK_SIZE
	.align		4
.L_811:
        /*1260*/ 	.byte	0x04, 0x12
        /*1262*/ 	.short	(.L_813 - .L_812)
	.align		4
.L_812:
        /*1264*/ 	.word	index@(_Z25selective_scan_bwd_kernelI32Selective_Scan_bwd_kernel_traitsILi32ELi16ELb0ELb1ELb0ELb0ELb0EN3c104HalfENS1_7complexIfEEEEv12SSMParamsBwd)
        /*1268*/ 	.word	0x00000000


	//----- nvinfo : EIATTR_MIN_STACK_SIZE
	.align		4
.L_813:
        /*126c*/ 	.byte	0x04, 0x12
        /*126e*/ 	.short	(.L_815 - .L_814)
	.align		4
.L_814:
        /*1270*/ 	.word	index@(_Z25selective_scan_bwd_kernelI32Selective_Scan_bwd_kernel_traitsILi32ELi16ELb0ELb1ELb0ELb0ELb1EN3c104HalfENS1_7complexIfEEEEv12SSMParamsBwd)
        /*1274*/ 	.word	0x00000000


	//----- nvinfo : EIATTR_MIN_STACK_SIZE
	.align		4
.L_815:
        /*1278*/ 	.byte	0x04, 0x12
        /*127a*/ 	.short	(.L_817 - .L_816)
	.align		4
.L_816:
        /*127c*/ 	.word	index@(_Z25selective_scan_bwd_kernelI32Selective_Scan_bwd_kernel_traitsILi32ELi16ELb0ELb1ELb0ELb1ELb0EN3c104HalfENS1_7complexIfEEEEv12SSMParamsBwd)
        /*1280*/ 	.word	0x00000000


	//----- nvinfo : EIATTR_MIN_STACK_SIZE
	.align		4
.L_817:
        /*1284*/ 	.byte	0x04, 0x12
        /*1286*/ 	.short	(.L_819 - .L_818)
	.align		4
.L_818:
        /*1288*/ 	.word	index@(_Z25selective_scan_bwd_kernelI32Selective_Scan_bwd_kernel_traitsILi32ELi16ELb0ELb1ELb0ELb1ELb1EN3c104HalfENS1_7complexIfEEEEv12SSMParamsBwd)
        /*128c*/ 	.word	0x00000000


	//----- nvinfo : EIATTR_MIN_STACK_SIZE
	.align		4
.L_819:
        /*1290*/ 	.byte	0x04, 0x12
        /*1292*/ 	.short	(.L_821 - .L_820)
	.align		4
.L_820:
        /*1294*/ 	.word	index@(_Z25selective_scan_bwd_kernelI32Selective_Scan_bwd_kernel_traitsILi32ELi16ELb0ELb1ELb1ELb0ELb0EN3c104HalfENS1_7complexIfEEEEv12SSMParamsBwd)
        /*1298*/ 	.word	0x00000000


	//----- nvinfo : EIATTR_MIN_STACK_SIZE
	.align		4
.L_821:
        /*129c*/ 	.byte	0x04, 0x12
        /*129e*/ 	.short	(.L_823 - .L_822)
	.align		4
.L_822:
        /*12a0*/ 	.word	index@(_Z25selective_scan_bwd_kernelI32Selective_Scan_bwd_kernel_traitsILi32ELi16ELb0ELb1ELb1ELb0ELb1EN3c104HalfENS1_7complexIfEEEEv12SSMParamsBwd)
        /*12a4*/ 	.word	0x00000000


	//----- nvinfo : EIATTR_MIN_STACK_SIZE
	.align		4
.L_823:
        /*12a8*/ 	.byte	0x04, 0x12
        /*12aa*/ 	.short	(.L_825 - .L_824)
	.align		4
.L_824:
        /*12ac*/ 	.word	index@(_Z25selective_scan_bwd_kernelI32Selective_Scan_bwd_kernel_traitsILi32ELi16ELb0ELb1ELb1ELb1ELb0EN3c104HalfENS1_7complexIfEEEEv12SSMParamsBwd)
        /*12b0*/ 	.word	0x00000000


	//----- nvinfo : EIATTR_MIN_STACK_SIZE
	.align		4
.L_825:
        /*12b4*/ 	.byte	0x04, 0x12
        /*12b6*/ 	.short	(.L_827 - .L_826)
	.align		4
.L_826:
        /*12b8*/ 	.word	index@(_Z25selective_scan_bwd_kernelI32Selective_Scan_bwd_kernel_traitsILi32ELi16ELb0ELb1ELb1ELb1ELb1EN3c104HalfENS1_7complexIfEEEEv12SSMParamsBwd)
        /*12bc*/ 	.word	0x00000000


	//----- nvinfo : EIATTR_MIN_STACK_SIZE
	.align		4
.L_827:
        /*12c0*/ 	.byte	0x04, 0x12
        /*12c2*/ 	.short	(.L_829 - .L_828)
	.align		4
.L_828:
        /*12c4*/ 	.word	index@(_Z25selective_scan_bwd_kernelI32Selective_Scan_bwd_kernel_traitsILi32ELi16ELb1ELb0ELb0ELb0ELb0EN3c104HalfENS1_7complexIfEEEEv12SSMParamsBwd)
        /*12c8*/ 	.word	0x00000000


	//----- nvinfo : EIATTR_MIN_STACK_SIZE
	.align		4
.L_829:
        /*12cc*/ 	.byte	0x04, 0x12
        /*12ce*/ 	.short	(.L_831 - .L_830)
	.align		4
.L_830:
        /*12d0*/ 	.word	index@(_Z25selective_scan_bwd_kernelI32Selective_Scan_bwd_kernel_traitsILi32ELi16ELb1ELb0ELb0ELb0ELb1EN3c104HalfENS1_7complexIfEEEEv12SSMParamsBwd)
        /*12d4*/ 	.word	0x00000000


	//----- nvinfo : EIATTR_MIN_STACK_SIZE
	.align		4
.L_831:
        /*12d8*/ 	.byte	0x04, 0x12
        /*12da*/ 	.short	(.L_833 - .L_832)
	.align		4
.L_832:
        /*12dc*/ 	.word	index@(_Z25selective_scan_bwd_kernelI32Selective_Scan_bwd_kernel_traitsILi32ELi16ELb1ELb0ELb0ELb1ELb0EN3c104HalfENS1_7complexIfEEEEv12SSMParamsBwd)
        /*12e0*/ 	.word	0x00000000


	//----- nvinfo : EIATTR_MIN_STACK_SIZE
	.align		4
.L_833:
        /*12e4*/ 	.byte	0x04, 0x12
        /*12e6*/ 	.short	(.L_835 - .L_834)
	.align		4
.L_834:
        /*12e8*/ 	.word	index@(_Z25selective_scan_bwd_kernelI32Selective_Scan_bwd_kernel_traitsILi32ELi16ELb1ELb0ELb0ELb1ELb1EN3c104HalfENS1_7complexIfEEEEv12SSMParamsBwd)
        /*12ec*/ 	.word	0x00000000


	//----- nvinfo : EIATTR_MIN_STACK_SIZE
	.align		4
.L_835:
        /*12f0*/ 	.byte	0x04, 0x12
        /*12f2*/ 	.short	(.L_837 - .L_836)
	.align		4
.L_836:
        /*12f4*/ 	.word	index@(_Z25selective_scan_bwd_kernelI32Selective_Scan_bwd_kernel_traitsILi32ELi16ELb1ELb0ELb1ELb0ELb0EN3c104HalfENS1_7complexIfEEEEv12SSMParamsBwd)
        /*12f8*/ 	.word	0x00000000


	//----- nvinfo : EIATTR_MIN_STACK_SIZE
	.align		4
.L_837:
        /*12fc*/ 	.byte	0x04, 0x12
        /*12fe*/ 	.short	(.L_839 - .L_838)
	.align		4
.L_838:
        /*1300*/ 	.word	index@(_Z25selective_scan_bwd_kernelI32Selective_Scan_bwd_kernel_traitsILi32ELi16ELb1ELb0ELb1ELb0ELb1EN3c104HalfENS1_7complexIfEEEEv12SSMParamsBwd)
        /*1304*/ 	.word	0x00000000


	//----- nvinfo : EIATTR_MIN_STACK_SIZE
	.align		4
.L_839:
        /*1308*/ 	.byte	0x04, 0x12
        /*130a*/ 	.short	(.L_841 - .L_840)
	.align		4
.L_840:
        /*130c*/ 	.word	index@(_Z25selective_scan_bwd_kernelI32Selective_Scan_bwd_kernel_traitsILi32ELi16ELb1ELb0ELb1ELb1ELb0EN3c104HalfENS1_7complexIfEEEEv12SSMParamsBwd)
        /*1310*/ 	.word	0x00000000


	//----- nvinfo : EIATTR_MIN_STACK_SIZE
	.align		4
.L_841:
        /*1314*/ 	.byte	0x04, 0x12
        /*1316*/ 	.short	(.L_843 - .L_842)
	.align		4
.L_842:
        /*1318*/ 	.word	index@(_Z25selective_scan_bwd_kernelI32Selective_Scan_bwd_kernel_traitsILi32ELi16ELb1ELb0ELb1ELb1ELb1EN3c104HalfENS1_7complexIfEEEEv12SSMParamsBwd)
        /*131c*/ 	.word	0x00000000


	//----- nvinfo : EIATTR_MIN_STACK_SIZE
	.align		4
.L_843:
        /*1320*/ 	.byte	0x04, 0x12
        /*1322*/ 	.short	(.L_845 - .L_844)
	.align		4
.L_844:
        /*1324*/ 	.word	index@(_Z25selective_scan_bwd_kernelI32Selective_Scan_bwd_kernel_traitsILi32ELi16ELb1ELb1ELb0ELb0ELb0EN3c104HalfENS1_7complexIfEEEEv12SSMParamsBwd)
        /*1328*/ 	.word	0x00000000


	//----- nvinfo : EIATTR_MIN_STACK_SIZE
	.align		4
.L_845:
        /*132c*/ 	.byte	0x04, 0x12
        /*132e*/ 	.short	(.L_847 - .L_846)
	.align		4
.L_846:
        /*1330*/ 	.word	index@(_Z25selective_scan_bwd_kernelI32Selective_Scan_bwd_kernel_traitsILi32ELi16ELb1ELb1ELb0ELb0ELb1EN3c104HalfENS1_7complexIfEEEEv12SSMParamsBwd)
        /*1334*/ 	.word	0x00000000


	//----- nvinfo : EIATTR_MIN_STACK_SIZE
	.align		4
.L_847:
        /*1338*/ 	.byte	0x04, 0x12
        /*133a*/ 	.short	(.L_849 - .L_848)
	.align		4
.L_848:
        /*133c*/ 	.word	index@(_Z25selective_scan_bwd_kernelI32Selective_Scan_bwd_kernel_traitsILi32ELi16ELb1ELb1ELb0ELb1ELb0EN3c104HalfENS1_7complexIfEEEEv12SSMParamsBwd)
        /*1340*/ 	.word	0x00000000


	//----- nvinfo : EIATTR_MIN_STACK_SIZE
	.align		4
.L_849:
        /*1344*/ 	.byte	0x04, 0x12
        /*1346*/ 	.short	(.L_851 - .L_850)
	.align		4
.L_850:
        /*1348*/ 	.word	index@(_Z25selective_scan_bwd_kernelI32Selective_Scan_bwd_kernel_traitsILi32ELi16ELb1ELb1ELb0ELb1ELb1EN3c104HalfENS1_7complexIfEEEEv12SSMParamsBwd)
        /*134c*/ 	.word	0x00000000


	//----- nvinfo : EIATTR_MIN_STACK_SIZE
	.align		4
.L_851:
        /*1350*/ 	.byte	0x04, 0x12
        /*1352*/ 	.short	(.L_853 - .L_852)
	.align		4
.L_852:
        /*1354*/ 	.word	index@(_Z25selective_scan_bwd_kernelI32Selective_Scan_bwd_kernel_traitsILi32ELi16ELb1ELb1ELb1ELb0ELb0EN3c104HalfENS1_7complexIfEEEEv12SSMParamsBwd)
        /*1358*/ 	.word	0x00000000


	//----- nvinfo : EIATTR_MIN_STACK_SIZE
	.align		4
.L_853:
        /*135c*/ 	.byte	0x04, 0x12
        /*135e*/ 	.short	(.L_855 - .L_854)
	.align		4
.L_854:
        /*1360*/ 	.word	index@(_Z25selective_scan_bwd_kernelI32Selective_Scan_bwd_kernel_traitsILi32ELi16ELb1ELb1ELb1ELb0ELb1EN3c104HalfENS1_7complexIfEEEEv12SSMParamsBwd)
        /*1364*/ 	.word	0x00000000


	//----- nvinfo : EIATTR_MIN_STACK_SIZE
	.align		4
.L_855:
        /*1368*/ 	.byte	0x04, 0x12
        /*136a*/ 	.short	(.L_857 - .L_856)
	.align		4
.L_856:
        /*136c*/ 	.word	index@(_Z25selective_scan_bwd_kernelI32Selective_Scan_bwd_kernel_traitsILi32ELi16ELb1ELb1ELb1ELb1ELb0EN3c104HalfENS1_7complexIfEEEEv12SSMParamsBwd)
        /*1370*/ 	.word	0x00000000


	//----- nvinfo : EIATTR_MIN_STACK_SIZE
	.align		4
.L_857:
        /*1374*/ 	.byte	0x04, 0x12
        /*1376*/ 	.short	(.L_859 - .L_858)
	.align		4
.L_858:
        /*1378*/ 	.word	index@(_Z25selective_scan_bwd_kernelI32Selective_Scan_bwd_kernel_traitsILi32ELi16ELb1ELb1ELb1ELb1ELb1EN3c104HalfENS1_7complexIfEEEEv12SSMParamsBwd)
        /*137c*/ 	.word	0x00000000


	//----- nvinfo : EIATTR_MIN_STACK_SIZE
	.align		4
.L_859:
        /*1380*/ 	.byte	0x04, 0x12
        /*1382*/ 	.short	(.L_861 - .L_860)
	.align		4
.L_860:
        /*1384*/ 	.word	index@(_Z25selective_scan_bwd_kernelI32Selective_Scan_bwd_kernel_traitsILi32ELi8ELb0ELb0ELb0ELb0ELb0EN3c104HalfENS1_7complexIfEEEEv12SSMParamsBwd)
        /*1388*/ 	.word	0x00000000


	//----- nvinfo : EIATTR_MIN_STACK_SIZE
	.align		4
.L_861:
        /*138c*/ 	.byte	0x04, 0x12
        /*138e*/ 	.short	(.L_863 - .L_862)
	.align		4
.L_862:
        /*1390*/ 	.word	index@(_Z25selective_scan_bwd_kernelI32Selective_Scan_bwd_kernel_traitsILi32ELi8ELb0ELb0ELb0ELb0ELb1EN3c104HalfENS1_7complexIfEEEEv12SSMParamsBwd)
        /*1394*/ 	.word	0x00000000


	//----- nvinfo : EIATTR_MIN_STACK_SIZE
	.align		4
.L_863:
        /*1398*/ 	.byte	0x04, 0x12
        /*139a*/ 	.short	(.L_865 - .L_864)
	.align		4
.L_864:
        /*139c*/ 	.word	index@(_Z25selective_scan_bwd_kernelI32Selective_Scan_bwd_kernel_traitsILi32ELi8ELb0ELb0ELb0ELb1ELb0EN3c104HalfENS1_7complexIfEEEEv12SSMParamsBwd)
        /*13a0*/ 	.word	0x00000000


	//----- nvinfo : EIATTR_MIN_STACK_SIZE
	.align		4
.L_865:
        /*13a4*/ 	.byte	0x04, 0x12
        /*13a6*/ 	.short	(.L_867 - .L_866)
	.align		4
.L_866:
        /*13a8*/ 	.word	index@(_Z25selective_scan_bwd_kernelI32Selective_Scan_bwd_kernel_traitsILi32ELi8ELb0ELb0ELb0ELb1ELb1EN3c104HalfENS1_7complexIfEEEEv12SSMParamsBwd)
        /*13ac*/ 	.word	0x00000000


	//----- nvinfo : EIATTR_MIN_STACK_SIZE
	.align		4
.L_867:
        /*13b0*/ 	.byte	0x04, 0x12
        /*13b2*/ 	.short	(.L_869 - .L_868)
	.align		4
.L_868:
        /*13b4*/ 	.word	index@(_Z25selective_scan_bwd_kernelI32Selective_Scan_bwd_kernel_traitsILi32ELi8ELb0ELb0ELb1ELb0ELb0EN3c104HalfENS1_7complexIfEEEEv12SSMParamsBwd)
        /*13b8*/ 	.word	0x00000000


	//----- nvinfo : EIATTR_MIN_STACK_SIZE
	.align		4
.L_869:
        /*13bc*/ 	.byte	0x04, 0x12
        /*13be*/ 	.short	(.L_871 - .L_870)
	.align		4
.L_870:
        /*13c0*/ 	.word	index@(_Z25selective_scan_bwd_kernelI32Selective_Scan_bwd_kernel_traitsILi32ELi8ELb0ELb0ELb1ELb0ELb1EN3c104HalfENS1_7complexIfEEEEv12SSMParamsBwd)
        /*13c4*/ 	.word	0x00000000


	//----- nvinfo : EIATTR_MIN_STACK_SIZE
	.align		4
.L_871:
        /*13c8*/ 	.byte	0x04, 0x12
        /*13ca*/ 	.short	(.L_873 - .L_872)
	.align		4
.L_872:
        /*13cc*/ 	.word	index@(_Z25selective_scan_bwd_kernelI32Selective_Scan_bwd_kernel_traitsILi32ELi8ELb0ELb0ELb1ELb1ELb0EN3c104HalfENS1_7complexIfEEEEv12SSMParamsBwd)
        /*13d0*/ 	.word	0x00000000


	//----- nvinfo : EIATTR_MIN_STACK_SIZE
	.align		4
.L_873:
        /*13d4*/ 	.byte	0x04, 0x12
        /*13d6*/ 	.short	(.L_875 - .L_874)
	.align		4
.L_874:
        /*13d8*/ 	.word	index@(_Z25selective_scan_bwd_kernelI32Selective_Scan_bwd_kernel_traitsILi32ELi8ELb0ELb0ELb1ELb1ELb1EN3c104HalfENS1_7complexIfEEEEv12SSMParamsBwd)
        /*13dc*/ 	.word	0x00000000


	//----- nvinfo : EIATTR_MIN_STACK_SIZE
	.align		4
.L_875:
        /*13e0*/ 	.byte	0x04, 0x12
        /*13e2*/ 	.short	(.L_877 - .L_876)
	.align		4
.L_876:
        /*13e4*/ 	.word	index@(_Z25selective_scan_bwd_kernelI32Selective_Scan_bwd_kernel_traitsILi32ELi8ELb0ELb1ELb0ELb0ELb0EN3c104HalfENS1_7complexIfEEEEv12SSMParamsBwd)
        /*13e8*/ 	.word	0x00000000


	//----- nvinfo : EIATTR_MIN_STACK_SIZE
	.align		4
.L_877:
        /*13ec*/ 	.byte	0x04, 0x12
        /*13ee*/ 	.short	(.L_879 - .L_878)
	.align		4
.L_878:
        /*13f0*/ 	.word	index@(_Z25selective_scan_bwd_kernelI32Selective_Scan_bwd_kernel_traitsILi32ELi8ELb0ELb1ELb0ELb0ELb1EN3c104HalfENS1_7complexIfEEEEv12SSMParamsBwd)
        /*13f4*/ 	.word	0x00000000


	//----- nvinfo : EIATTR_MIN_STACK_SIZE
	.align		4
.L_879:
        /*13f8*/ 	.byte	0x04, 0x12
        /*13fa*/ 	.short	(.L_881 - .L_880)
	.align		4
.L_880:
        /*13fc*/ 	.word	index@(_Z25selective_scan_bwd_kernelI32Selective_Scan_bwd_kernel_traitsILi32ELi8ELb0ELb1ELb0ELb1ELb0EN3c104HalfENS1_7complexIfEEEEv12SSMParamsBwd)
        /*1400*/ 	.word	0x00000000


	//----- nvinfo : EIATTR_MIN_STACK_SIZE
	.align		4
.L_881:
        /*1404*/ 	.byte	0x04, 0x12
        /*1406*/ 	.short	(.L_883 - .L_882)
	.align		4
.L_882:
        /*1408*/ 	.word	index@(_Z25selective_scan_bwd_kernelI32Selective_Scan_bwd_kernel_traitsILi32ELi8ELb0ELb1ELb0ELb1ELb1EN3c104HalfENS1_7complexIfEEEEv12SSMParamsBwd)
        /*140c*/ 	.word	0x00000000


	//----- nvinfo : EIATTR_MIN_STACK_SIZE
	.align		4
.L_883:
        /*1410*/ 	.byte	0x04, 0x12
        /*1412*/ 	.short	(.L_885 - .L_884)
	.align		4
.L_884:
        /*1414*/ 	.word	index@(_Z25selective_scan_bwd_kernelI32Selective_Scan_bwd_kernel_traitsILi32ELi8ELb0ELb1ELb1ELb0ELb0EN3c104HalfENS1_7complexIfEEEEv12SSMParamsBwd)
        /*1418*/ 	.word	0x00000000


	//----- nvinfo : EIATTR_MIN_STACK_SIZE
	.align		4
.L_885:
        /*141c*/ 	.byte	0x04, 0x12
        /*141e*/ 	.short	(.L_887 - .L_886)
	.align		4
.L_886:
        /*1420*/ 	.word	index@(_Z25selective_scan_bwd_kernelI32Selective_Scan_bwd_kernel_traitsILi32ELi8ELb0ELb1ELb1ELb0ELb1EN3c104HalfENS1_7complexIfEEEEv12SSMParamsBwd)
        /*1424*/ 	.word	0x00000000


	//----- nvinfo : EIATTR_MIN_STACK_SIZE
	.align		4
.L_887:
        /*1428*/ 	.byte	0x04, 0x12
        /*142a*/ 	.short	(.L_889 - .L_888)
	.align		4
.L_888:
        /*142c*/ 	.word	index@(_Z25selective_scan_bwd_kernelI32Selective_Scan_bwd_kernel_traitsILi32ELi8ELb0ELb1ELb1ELb1ELb0EN3c104HalfENS1_7complexIfEEEEv12SSMParamsBwd)
        /*1430*/ 	.word	0x00000000


	//----- nvinfo : EIATTR_MIN_STACK_SIZE
	.align		4
.L_889:
        /*1434*/ 	.byte	0x04, 0x12
        /*1436*/ 	.short	(.L_891 - .L_890)
	.align		4
.L_890:
        /*1438*/ 	.word	index@(_Z25selective_scan_bwd_kernelI32Selective_Scan_bwd_kernel_traitsILi32ELi8ELb0ELb1ELb1ELb1ELb1EN3c104HalfENS1_7complexIfEEEEv12SSMParamsBwd)
        /*143c*/ 	.word	0x00000000


	//----- nvinfo : EIATTR_MIN_STACK_SIZE
	.align		4
.L_891:
        /*1440*/ 	.byte	0x04, 0x12
        /*1442*/ 	.short	(.L_893 - .L_892)
	.align		4
.L_892:
        /*1444*/ 	.word	index@(_Z25selective_scan_bwd_kernelI32Selective_Scan_bwd_kernel_traitsILi32ELi8ELb1ELb0ELb0ELb0ELb0EN3c104HalfENS1_7complexIfEEEEv12SSMParamsBwd)
        /*1448*/ 	.word	0x00000000


	//----- nvinfo : EIATTR_MIN_STACK_SIZE
	.align		4
.L_893:
        /*144c*/ 	.byte	0x04, 0x12
        /*144e*/ 	.short	(.L_895 - .L_894)
	.align		4
.L_894:
        /*1450*/ 	.word	index@(_Z25selective_scan_bwd_kernelI32Selective_Scan_bwd_kernel_traitsILi32ELi8ELb1ELb0ELb0ELb0ELb1EN3c104HalfENS1_7complexIfEEEEv12SSMParamsBwd)
        /*1454*/ 	.word	0x00000000


	//----- nvinfo : EIATTR_MIN_STACK_SIZE
	.align		4
.L_895:
        /*1458*/ 	.byte	0x04, 0x12
        /*145a*/ 	.short	(.L_897 - .L_896)
	.align		4
.L_896:
        /*145c*/ 	.word	index@(_Z25selective_scan_bwd_kernelI32Selective_Scan_bwd_kernel_traitsILi32ELi8ELb1ELb0ELb0ELb1ELb0EN3c104HalfENS1_7complexIfEEEEv12SSMParamsBwd)
        /*1460*/ 	.word	0x00000000


	//----- nvinfo : EIATTR_MIN_STACK_SIZE
	.align		4
.L_897:
        /*1464*/ 	.byte	0x04, 0x12
        /*1466*/ 	.short	(.L_899 - .L_898)
	.align		4
.L_898:
        /*1468*/ 	.word	index@(_Z25selective_scan_bwd_kernelI32Selective_Scan_bwd_kernel_traitsILi32ELi8ELb1ELb0ELb0ELb1ELb1EN3c104HalfENS1_7complexIfEEEEv12SSMParamsBwd)
        /*146c*/ 	.word	0x00000000


	//----- nvinfo : EIATTR_MIN_STACK_SIZE
	.align		4
.L_899:
        /*1470*/ 	.byte	0x04, 0x12
        /*1472*/ 	.short	(.L_901 - .L_900)
	.align		4
.L_900:
        /*1474*/ 	.word	index@(_Z25selective_scan_bwd_kernelI32Selective_Scan_bwd_kernel_traitsILi32ELi8ELb1ELb0ELb1ELb0ELb0EN3c104HalfENS1_7complexIfEEEEv12SSMParamsBwd)
        /*1478*/ 	.word	0x00000000


	//----- nvinfo : EIATTR_MIN_STACK_SIZE
	.align		4
.L_901:
        /*147c*/ 	.byte	0x04, 0x12
        /*147e*/ 	.short	(.L_903 - .L_902)
	.align		4
.L_902:
        /*1480*/ 	.word	index@(_Z25selective_scan_bwd_kernelI32Selective_Scan_bwd_kernel_traitsILi32ELi8ELb1ELb0ELb1ELb0ELb1EN3c104HalfENS1_7complexIfEEEEv12SSMParamsBwd)
        /*1484*/ 	.word	0x00000000


	//----- nvinfo : EIATTR_MIN_STACK_SIZE
	.align		4
.L_903:
        /*1488*/ 	.byte	0x04, 0x12
        /*148a*/ 	.short	(.L_905 - .L_904)
	.align		4
.L_904:
        /*148c*/ 	.word	index@(_Z25selective_scan_bwd_kernelI32Selective_Scan_bwd_kernel_traitsILi32ELi8ELb1ELb0ELb1ELb1ELb0EN3c104HalfENS1_7complexIfEEEEv12SSMParamsBwd)
        /*1490*/ 	.word	0x00000000


	//----- nvinfo : EIATTR_MIN_STACK_SIZE
	.align		4
.L_905:
        /*1494*/ 	.byte	0x04, 0x12
        /*1496*/ 	.short	(.L_907 - .L_906)
	.align		4
.L_906:
        /*1498*/ 	.word	index@(_Z25selective_scan_bwd_kernelI32Selective_Scan_bwd_kernel_traitsILi32ELi8ELb1ELb0ELb1ELb1ELb1EN3c104HalfENS1_7complexIfEEEEv12SSMParamsBwd)
        /*149c*/ 	.word	0x00000000


	//----- nvinfo : EIATTR_MIN_STACK_SIZE
	.align		4
.L_907:
        /*14a0*/ 	.byte	0x04, 0x12
        /*14a2*/ 	.short	(.L_909 - .L_908)
	.align		4
.L_908:
        /*14a4*/ 	.word	index@(_Z25selective_scan_bwd_kernelI32Selective_Scan_bwd_kernel_traitsILi32ELi8ELb1ELb1ELb0ELb0ELb0EN3c104HalfENS1_7complexIfEEEEv12SSMParamsBwd)
        /*14a8*/ 	.word	0x00000000


	//----- nvinfo : EIATTR_MIN_STACK_SIZE
	.align		4
.L_909:
        /*14ac*/ 	.byte	0x04, 0x12
        /*14ae*/ 	.short	(.L_911 - .L_910)
	.align		4
.L_910:
        /*14b0*/ 	.word	index@(_Z25selective_scan_bwd_kernelI32Selective_Scan_bwd_kernel_traitsILi32ELi8ELb1ELb1ELb0ELb0ELb1EN3c104HalfENS1_7complexIfEEEEv12SSMParamsBwd)
        /*14b4*/ 	.word	0x00000000


	//----- nvinfo : EIATTR_MIN_STACK_SIZE
	.align		4
.L_911:
        /*14b8*/ 	.byte	0x04, 0x12
        /*14ba*/ 	.short	(.L_913 - .L_912)
	.align		4
.L_912:
        /*14bc*/ 	.word	index@(_Z25selective_scan_bwd_kernelI32Selective_Scan_bwd_kernel_traitsILi32ELi8ELb1ELb1ELb0ELb1ELb0EN3c104HalfENS1_7complexIfEEEEv12SSMParamsBwd)
        /*14c0*/ 	.word	0x00000000


	//----- nvinfo : EIATTR_MIN_STACK_SIZE
	.align		4
.L_913:
        /*14c4*/ 	.byte	0x04, 0x12
        /*14c6*/ 	.short	(.L_915 - .L_914)
	.align		4
.L_914:
        /*14c8*/ 	.word	index@(_Z25selective_scan_bwd_kernelI32Selective_Scan_bwd_kernel_traitsILi32ELi8ELb1ELb1ELb0ELb1ELb1EN3c104HalfENS1_7complexIfEEEEv12SSMParamsBwd)
        /*14cc*/ 	.word	0x00000000


	//----- nvinfo : EIATTR_MIN_STACK_SIZE
	.align		4
.L_915:
        /*14d0*/ 	.byte	0x04, 0x12
        /*14d2*/ 	.short	(.L_917 - .L_916)
	.align		4
.L_916:
        /*14d4*/ 	.word	index@(_Z25selective_scan_bwd_kernelI32Selective_Scan_bwd_kernel_traitsILi32ELi8ELb1ELb1ELb1ELb0ELb0EN3c104HalfENS1_7complexIfEEEEv12SSMParamsBwd)
        /*14d8*/ 	.word	0x00000000


	//----- nvinfo : EIATTR_MIN_STACK_SIZE
	.align		4
.L_917:
        /*14dc*/ 	.byte	0x04, 0x12
        /*14de*/ 	.short	(.L_919 - .L_918)
	.align		4
.L_918:
        /*14e0*/ 	.word	index@(_Z25selective_scan_bwd_kernelI32Selective_Scan_bwd_kernel_traitsILi32ELi8ELb1ELb1ELb1ELb0ELb1EN3c104HalfENS1_7complexIfEEEEv12SSMParamsBwd)
        /*14e4*/ 	.word	0x00000000


	//----- nvinfo : EIATTR_MIN_STACK_SIZE
	.align		4
.L_919:
        /*14e8*/ 	.byte	0x04, 0x12
        /*14ea*/ 	.short	(.L_921 - .L_920)
	.align		4
.L_920:
        /*14ec*/ 	.word	index@(_Z25selective_scan_bwd_kernelI32Selective_Scan_bwd_kernel_traitsILi32ELi8ELb1ELb1ELb1ELb1ELb0EN3c104HalfENS1_7complexIfEEEEv12SSMParamsBwd)
        /*14f0*/ 	.word	0x00000000


	//----- nvinfo : EIATTR_MIN_STACK_SIZE
	.align		4
.L_921:
        /*14f4*/ 	.byte	0x04, 0x12
        /*14f6*/ 	.short	(.L_923 - .L_922)
	.align		4
.L_922:
        /*14f8*/ 	.word	index@(_Z25selective_scan_bwd_kernelI32Selective_Scan_bwd_kernel_traitsILi32ELi8ELb1ELb1ELb1ELb1ELb1EN3c104HalfENS1_7complexIfEEEEv12SSMParamsBwd)
        /*14fc*/ 	.word	0x00000000


	//----- nvinfo : EIATTR_MIN_STACK_SIZE
	.align		4
.L_923:
        /*1500*/ 	.byte	0x04, 0x12
        /*1502*/ 	.short	(.L_925 - .L_924)
	.align		4
.L_924:
        /*1504*/ 	.word	index@(_Z25selective_scan_bwd_kernelI32Selective_Scan_bwd_kernel_traitsILi32ELi4ELb0ELb0ELb0ELb0ELb0EN3c104HalfENS1_7complexIfEEEEv12SSMParamsBwd)
        /*1508*/ 	.word	0x00000000


	//----- nvinfo : EIATTR_MIN_STACK_SIZE
	.align		4
.L_925:
        /*150c*/ 	.byte	0x04, 0x12
        /*150e*/ 	.short	(.L_927 - .L_926)
	.align		4
.L_926:
        /*1510*/ 	.word	index@(_Z25selective_scan_bwd_kernelI32Selective_Scan_bwd_kernel_traitsILi32ELi4ELb0ELb0ELb0ELb0ELb1EN3c104HalfENS1_7complexIfEEEEv12SSMParamsBwd)
        /*1514*/ 	.word	0x00000000


	//----- nvinfo : EIATTR_MIN_STACK_SIZE
	.align		4
.L_927:
        /*1518*/ 	.byte	0x04, 0x12
        /*151a*/ 	.short	(.L_929 - .L_928)
	.align		4
.L_928:
        /*151c*/ 	.word	index@(_Z25selective_scan_bwd_kernelI32Selective_Scan_bwd_kernel_traitsILi32ELi4ELb0ELb0ELb0ELb1ELb0EN3c104HalfENS1_7complexIfEEEEv12SSMParamsBwd)
        /*1520*/ 	.word	0x00000000


	//----- nvinfo : EIATTR_MIN_STACK_SIZE
	.align		4
.L_929:
        /*1524*/ 	.byte	0x04, 0x12
        /*1526*/ 	.short	(.L_931 - .L_930)
	.align		4
.L_930:
        /*1528*/ 	.word	index@(_Z25selective_scan_bwd_kernelI32Selective_Scan_bwd_kernel_traitsILi32ELi4ELb0ELb0ELb0ELb1ELb1EN3c104HalfENS1_7complexIfEEEEv12SSMParamsBwd)
        /*152c*/ 	.word	0x00000000


	//----- nvinfo : EIATTR_MIN_STACK_SIZE
	.align		4
.L_931:
        /*1530*/ 	.byte	0x04, 0x12
        /*1532*/ 	.short	(.L_933 - .L_932)
	.align		4
.L_932:
        /*1534*/ 	.word	index@(_Z25selective_scan_bwd_kernelI32Selective_Scan_bwd_kernel_traitsILi32ELi4ELb0ELb0ELb1ELb0ELb0EN3c104HalfENS1_7complexIfEEEEv12SSMParamsBwd)
        /*1538*/ 	.word	0x00000000


	//----- nvinfo : EIATTR_MIN_STACK_SIZE
	.align		4
.L_933:
        /*153c*/ 	.byte	0x04, 0x12
        /*153e*/ 	.short	(.L_935 - .L_934)
	.align		4
.L_934:
        /*1540*/ 	.word	index@(_Z25selective_scan_bwd_kernelI32Selective_Scan_bwd_kernel_traitsILi32ELi4ELb0ELb0ELb1ELb0ELb1EN3c104HalfENS1_7complexIfEEEEv12SSMParamsBwd)
        /*1544*/ 	.word	0x00000000


	//----- nvinfo : EIATTR_MIN_STACK_SIZE
	.align		4
.L_935:
        /*1548*/ 	.byte	0x04, 0x12
        /*154a*/ 	.short	(.L_937 - .L_936)
	.align		4
.L_936:
        /*154c*/ 	.word	index@(_Z25selective_scan_bwd_kernelI32Selective_Scan_bwd_kernel_traitsILi32ELi4ELb0ELb0ELb1ELb1ELb0EN3c104HalfENS1_7complexIfEEEEv12SSMParamsBwd)
        /*1550*/ 	.word	0x00000000


	//----- nvinfo : EIATTR_MIN_STACK_SIZE
	.align		4
.L_937:
        /*1554*/ 	.byte	0x04, 0x12
        /*1556*/ 	.short	(.L_939 - .L_938)
	.align		4
.L_938:
        /*1558*/ 	.word	index@(_Z25selective_scan_bwd_kernelI32Selective_Scan_bwd_kernel_traitsILi32ELi4ELb0ELb0ELb1ELb1ELb1EN3c104HalfENS1_7complexIfEEEEv12SSMParamsBwd)
        /*155c*/ 	.word	0x00000000


	//----- nvinfo : EIATTR_MIN_STACK_SIZE
	.align		4
.L_939:
        /*1560*/ 	.byte	0x04, 0x12
        /*1562*/ 	.short	(.L_941 - .L_940)
	.align		4
.L_940:
        /*1564*/ 	.word	index@(_Z25selective_scan_bwd_kernelI32Selective_Scan_bwd_kernel_traitsILi32ELi4ELb0ELb1ELb0ELb0ELb0EN3c104HalfENS1_7complexIfEEEEv12SSMParamsBwd)
        /*1568*/ 	.word	0x00000000


	//----- nvinfo : EIATTR_MIN_STACK_SIZE
	.align		4
.L_941:
        /*156c*/ 	.byte	0x04, 0x12
        /*156e*/ 	.short	(.L_943 - .L_942)
	.align		4
.L_942:
        /*1570*/ 	.word	index@(_Z25selective_scan_bwd_kernelI32Selective_Scan_bwd_kernel_traitsILi32ELi4ELb0ELb1ELb0ELb0ELb1EN3c104HalfENS1_7complexIfEEEEv12SSMParamsBwd)
        /*1574*/ 	.word	0x00000000


	//----- nvinfo : EIATTR_MIN_STACK_SIZE
	.align		4
.L_943:
        /*1578*/ 	.byte	0x04, 0x12
        /*157a*/ 	.short	(.L_945 - .L_944)
	.align		4
.L_944:
        /*157c*/ 	.word	index@(_Z25selective_scan_bwd_kernelI32Selective_Scan_bwd_kernel_traitsILi32ELi4ELb0ELb1ELb0ELb1ELb0EN3c104HalfENS1_7complexIfEEEEv12SSMParamsBwd)
        /*1580*/ 	.word	0x00000000


	//----- nvinfo : EIATTR_MIN_STACK_SIZE
	.align		4
.L_945:
        /*1584*/ 	.byte	0x04, 0x12
        /*1586*/ 	.short	(.L_947 - .L_946)
	.align		4
.L_946:
        /*1588*/ 	.word	index@(_Z25selective_scan_bwd_kernelI32Selective_Scan_bwd_kernel_traitsILi32ELi4ELb0ELb1ELb0ELb1ELb1EN3c104HalfENS1_7complexIfEEEEv12SSMParamsBwd)
        /*158c*/ 	.word	0x00000000


	//----- nvinfo : EIATTR_MIN_STACK_SIZE
	.align		4
.L_947:
        /*1590*/ 	.byte	0x04, 0x12
        /*1592*/ 	.short	(.L_949 - .L_948)
	.align		4
.L_948:
        /*1594*/ 	.word	index@(_Z25selective_scan_bwd_kernelI32Selective_Scan_bwd_kernel_traitsILi32ELi4ELb0ELb1ELb1ELb0ELb0EN3c104HalfENS1_7complexIfEEEEv12SSMParamsBwd)
        /*1598*/ 	.word	0x00000000


	//----- nvinfo : EIATTR_MIN_STACK_SIZE
	.align		4
.L_949:
        /*159c*/ 	.byte	0x04, 0x12
        /*159e*/ 	.short	(.L_951 - .L_950)
	.align		4
.L_950:
        /*15a0*/ 	.word	index@(_Z25selective_scan_bwd_kernelI32Selective_Scan_bwd_kernel_traitsILi32ELi4ELb0ELb1ELb1ELb0ELb1EN3c104HalfENS1_7complexIfEEEEv12SSMParamsBwd)
        /*15a4*/ 	.word	0x00000000


	//----- nvinfo : EIATTR_MIN_STACK_SIZE
	.align		4
.L_951:
        /*15a8*/ 	.byte	0x04, 0x12
        /*15aa*/ 	.short	(.L_953 - .L_952)
	.align		4
.L_952:
        /*15ac*/ 	.word	index@(_Z25selective_scan_bwd_kernelI32Selective_Scan_bwd_kernel_traitsILi32ELi4ELb0ELb1ELb1ELb1ELb0EN3c104HalfENS1_7complexIfEEEEv12SSMParamsBwd)
        /*15b0*/ 	.word	0x00000000


	//----- nvinfo : EIATTR_MIN_STACK_SIZE
	.align		4
.L_953:
        /*15b4*/ 	.byte	0x04, 0x12
        /*15b6*/ 	.short	(.L_955 - .L_954)
	.align		4
.L_954:
        /*15b8*/ 	.word	index@(_Z25selective_scan_bwd_kernelI32Selective_Scan_bwd_kernel_traitsILi32ELi4ELb0ELb1ELb1ELb1ELb1EN3c104HalfENS1_7complexIfEEEEv12SSMParamsBwd)
        /*15bc*/ 	.word	0x00000000


	//----- nvinfo : EIATTR_MIN_STACK_SIZE
	.align		4
.L_955:
        /*15c0*/ 	.byte	0x04, 0x12
        /*15c2*/ 	.short	(.L_957 - .L_956)
	.align		4
.L_956:
        /*15c4*/ 	.word	index@(_Z25selective_scan_bwd_kernelI32Selective_Scan_bwd_kernel_traitsILi32ELi4ELb1ELb0ELb0ELb0ELb0EN3c104HalfENS1_7complexIfEEEEv12SSMParamsBwd)
        /*15c8*/ 	.word	0x00000000


	//----- nvinfo : EIATTR_MIN_STACK_SIZE
	.align		4
.L_957:
        /*15cc*/ 	.byte	0x04, 0x12
        /*15ce*/ 	.short	(.L_959 - .L_958)
	.align		4
.L_958:
        /*15d0*/ 	.word	index@(_Z25selective_scan_bwd_kernelI32Selective_Scan_bwd_kernel_traitsILi32ELi4ELb1ELb0ELb0ELb0ELb1EN3c104HalfENS1_7complexIfEEEEv12SSMParamsBwd)
        /*15d4*/ 	.word	0x00000000


	//----- nvinfo : EIATTR_MIN_STACK_SIZE
	.align		4
.L_959:
        /*15d8*/ 	.byte	0x04, 0x12
        /*15da*/ 	.short	(.L_961 - .L_960)
	.align		4
.L_960:
        /*15dc*/ 	.word	index@(_Z25selective_scan_bwd_kernelI32Selective_Scan_bwd_kernel_traitsILi32ELi4ELb1ELb0ELb0ELb1ELb0EN3c104HalfENS1_7complexIfEEEEv12SSMParamsBwd)
        /*15e0*/ 	.word	0x00000000


	//----- nvinfo : EIATTR_MIN_STACK_SIZE
	.align		4
.L_961:
        /*15e4*/ 	.byte	0x04, 0x12
        /*15e6*/ 	.short	(.L_963 - .L_962)
	.align		4
.L_962:
        /*15e8*/ 	.word	index@(_Z25selective_scan_bwd_kernelI32Selective_Scan_bwd_kernel_traitsILi32ELi4ELb1ELb0ELb0ELb1ELb1EN3c104HalfENS1_7complexIfEEEEv12SSMParamsBwd)
        /*15ec*/ 	.word	0x00000000


	//----- nvinfo : EIATTR_MIN_STACK_SIZE
	.align		4
.L_963:
        /*15f0*/ 	.byte	0x04, 0x12
        /*15f2*/ 	.short	(.L_965 - .L_964)
	.align		4
.L_964:
        /*15f4*/ 	.word	index@(_Z25selective_scan_bwd_kernelI32Selective_Scan_bwd_kernel_traitsILi32ELi4ELb1ELb0ELb1ELb0ELb0EN3c104HalfENS1_7complexIfEEEEv12SSMParamsBwd)
        /*15f8*/ 	.word	0x00000000


	//----- nvinfo : EIATTR_MIN_STACK_SIZE
	.align		4
.L_965:
        /*15fc*/ 	.byte	0x04, 0x12
        /*15fe*/ 	.short	(.L_967 - .L_966)
	.align		4
.L_966:
        /*1600*/ 	.word	index@(_Z25selective_scan_bwd_kernelI32Selective_Scan_bwd_kernel_traitsILi32ELi4ELb1ELb0ELb1ELb0ELb1EN3c104HalfENS1_7complexIfEEEEv12SSMParamsBwd)
        /*1604*/ 	.word	0x00000000


	//----- nvinfo : EIATTR_MIN_STACK_SIZE
	.align		4
.L_967:
        /*1608*/ 	.byte	0x04, 0x12
        /*160a*/ 	.short	(.L_969 - .L_968)
	.align		4
.L_968:
        /*160c*/ 	.word	index@(_Z25selective_scan_bwd_kernelI32Selective_Scan_bwd_kernel_traitsILi32ELi4ELb1ELb0ELb1ELb1ELb0EN3c104HalfENS1_7complexIfEEEEv12SSMParamsBwd)
        /*1610*/ 	.word	0x00000000


	//----- nvinfo : EIATTR_MIN_STACK_SIZE
	.align		4
.L_969:
        /*1614*/ 	.byte	0x04, 0x12
        /*1616*/ 	.short	(.L_971 - .L_970)
	.align		4
.L_970:
        /*1618*/ 	.word	index@(_Z25selective_scan_bwd_kernelI32Selective_Scan_bwd_kernel_traitsILi32ELi4ELb1ELb0ELb1ELb1ELb1EN3c104HalfENS1_7complexIfEEEEv12SSMParamsBwd)
        /*161c*/ 	.word	0x00000000


	//----- nvinfo : EIATTR_MIN_STACK_SIZE
	.align		4
.L_971:
        /*1620*/ 	.byte	0x04, 0x12
        /*1622*/ 	.short	(.L_973 - .L_972)
	.align		4
.L_972:
        /*1624*/ 	.word	index@(_Z25selective_scan_bwd_kernelI32Selective_Scan_bwd_kernel_traitsILi32ELi4ELb1ELb1ELb0ELb0ELb0EN3c104HalfENS1_7complexIfEEEEv12SSMParamsBwd)
        /*1628*/ 	.word	0x00000000


	//----- nvinfo : EIATTR_MIN_STACK_SIZE
	.align		4
.L_973:
        /*162c*/ 	.byte	0x04, 0x12
        /*162e*/ 	.short	(.L_975 - .L_974)
	.align		4
.L_974:
        /*1630*/ 	.word	index@(_Z25selective_scan_bwd_kernelI32Selective_Scan_bwd_kernel_traitsILi32ELi4ELb1ELb1ELb0ELb0ELb1EN3c104HalfENS1_7complexIfEEEEv12SSMParamsBwd)
        /*1634*/ 	.word	0x00000000


	//----- nvinfo : EIATTR_MIN_STACK_SIZE
	.align		4
.L_975:
        /*1638*/ 	.byte	0x04, 0x12
        /*163a*/ 	.short	(.L_977 - .L_976)
	.align		4
.L_976:
        /*163c*/ 	.word	index@(_Z25selective_scan_bwd_kernelI32Selective_Scan_bwd_kernel_traitsILi32ELi4ELb1ELb1ELb0ELb1ELb0EN3c104HalfENS1_7complexIfEEEEv12SSMParamsBwd)
        /*1640*/ 	.word	0x00000000


	//----- nvinfo : EIATTR_MIN_STACK_SIZE
	.align		4
.L_977:
        /*1644*/ 	.byte	0x04, 0x12
        /*1646*/ 	.short	(.L_979 - .L_978)
	.align		4
.L_978:
        /*1648*/ 	.word	index@(_Z25selective_scan_bwd_kernelI32Selective_Scan_bwd_kernel_traitsILi32ELi4ELb1ELb1ELb0ELb1ELb1EN3c104HalfENS1_7complexIfEEEEv12SSMParamsBwd)
        /*164c*/ 	.word	0x00000000


	//----- nvinfo : EIATTR_MIN_STACK_SIZE
	.align		4
.L_979:
        /*1650*/ 	.byte	0x04, 0x12
        /*1652*/ 	.short	(.L_981 - .L_980)
	.align		4
.L_980:
        /*1654*/ 	.word	index@(_Z25selective_scan_bwd_kernelI32Selective_Scan_bwd_kernel_traitsILi32ELi4ELb1ELb1ELb1ELb0ELb0EN3c104HalfENS1_7complexIfEEEEv12SSMParamsBwd)
        /*1658*/ 	.word	0x00000000


	//----- nvinfo : EIATTR_MIN_STACK_SIZE
	.align		4
.L_981:
        /*165c*/ 	.byte	0x04, 0x12
        /*165e*/ 	.short	(.L_983 - .L_982)
	.align		4
.L_982:
        /*1660*/ 	.word	index@(_Z25selective_scan_bwd_kernelI32Selective_Scan_bwd_kernel_traitsILi32ELi4ELb1ELb1ELb1ELb0ELb1EN3c104HalfENS1_7complexIfEEEEv12SSMParamsBwd)
        /*1664*/ 	.word	0x00000000


	//----- nvinfo : EIATTR_MIN_STACK_SIZE
	.align		4
.L_983:
        /*1668*/ 	.byte	0x04, 0x12
        /*166a*/ 	.short	(.L_985 - .L_984)
	.align		4
.L_984:
        /*166c*/ 	.word	index@(_Z25selective_scan_bwd_kernelI32Selective_Scan_bwd_kernel_traitsILi32ELi4ELb1ELb1ELb1ELb1ELb0EN3c104HalfENS1_7complexIfEEEEv12SSMParamsBwd)
        /*1670*/ 	.word	0x00000000


	//----- nvinfo : EIATTR_MIN_STACK_SIZE
	.align		4
.L_985:
        /*1674*/ 	.byte	0x04, 0x12
        /*1676*/ 	.short	(.L_987 - .L_986)
	.align		4
.L_986:
        /*1678*/ 	.word	index@(_Z25selective_scan_bwd_kernelI32Selective_Scan_bwd_kernel_traitsILi32ELi4ELb1ELb1ELb1ELb1ELb1EN3c104HalfENS1_7complexIfEEEEv12SSMParamsBwd)
        /*167c*/ 	.word	0x00000000
.L_987:


//--------------------- .nv.compat                --------------------------
	.section	.nv.compat,"",@"SHT_CUDA_COMPAT_INFO"
	.align	4
        /*0000*/ 	.byte	0x02, 0x09, 0x01, 0x00, 0x02, 0x02, 0x01, 0x00, 0x02, 0x05, 0x05, 0x00, 0x03, 0x07, 0x01, 0x01
        /*0010*/ 	.byte	0x02, 0x03, 0x00, 0x00, 0x02, 0x06, 0x01, 0x00, 0x04, 0x0b, 0x08, 0x00, 0x01, 0x00, 0x00, 0x00
        /*0020*/ 	.byte	0x00, 0x00, 0x00, 0x00


//--------------------- .nv.info._Z25selective_scan_bwd_kernelI32Selective_Scan_bwd_kernel_traitsILi128ELi16ELb0ELb0ELb0ELb0ELb0EN3c104HalfENS1_7complexIfEEEEv12SSMParamsBwd --------------------------
	.section	.nv.info._Z25selective_scan_bwd_kernelI32Selective_Scan_bwd_kernel_traitsILi128ELi16ELb0ELb0ELb0ELb0ELb0EN3c104HalfENS1_7complexIfEEEEv12SSMParamsBwd,"",@"SHT_CUDA_INFO"
	.sectionflags	@""
	.align	4


	//----- nvinfo : EIATTR_CUDA_API_VERSION
	.align		4
        /*0000*/ 	.byte	0x04, 0x37
        /*0002*/ 	.short	(.L_989 - .L_988)
.L_988:
        /*0004*/ 	.word	0x00000082


	//----- nvinfo : EIATTR_KPARAM_INFO
	.align		4
.L_989:
        /*0008*/ 	.byte	0x04, 0x17
        /*000a*/ 	.short	(.L_991 - .L_990)
.L_990:
        /*000c*/ 	.word	0x00000000
        /*0010*/ 	.short	0x0000
        /*0012*/ 	.short	0x0000
        /*0014*/ 	.byte	0x00, 0xf0, 0xc1, 0x07


	//----- nvinfo : EIATTR_SPARSE_MMA_MASK
	.align		4
.L_991:
        /*0018*/ 	.byte	0x03, 0x50
        /*001a*/ 	.short	0x0000


	//----- nvinfo : EIATTR_MAXREG_COUNT
	.align		4
        /*001c*/ 	.byte	0x03, 0x1b
        /*001e*/ 	.short	0x00ff


	//----- nvinfo : EIATTR_NUM_BARRIERS
	.align		4
        /*0020*/ 	.byte	0x02, 0x4c
        /*0022*/ 	.byte	0x01
	.zero		1


	//----- nvinfo : EIATTR_MERCURY_ISA_VERSION
	.align		4
        /*0024*/ 	.byte	0x03, 0x5f
        /*0026*/ 	.short	0x0101


	//----- nvinfo : EIATTR_INT_WARP_WIDE_INSTR_OFFSETS
	.align		4
        /*0028*/ 	.byte	0x04, 0x31
        /*002a*/ 	.short	(.L_993 - .L_992)


	//   ....[0]....
.L_992:
        /*002c*/ 	.word	0x00004b70


	//   ....[1]....
        /*0030*/ 	.word	0x000066c0


	//----- nvinfo : EIATTR_COOP_GROUP_MASK_REGIDS
	.align		4
.L_993:
        /*0034*/ 	.byte	0x04, 0x29
        /*0036*/ 	.short	(.L_995 - .L_994)


	//   ....[0]....
.L_994:
        /*0038*/ 	.word	0xffffffff


	//   ....[1]....
        /*003c*/ 	.word	0xffffffff


	//   ....[2]....
        /*0040*/ 	.word	0xffffffff


	//   ....[3]....
        /*0044*/ 	.word	0xffffffff


	//   ....[4]....
        /*0048*/ 	.word	0xffffffff


	//   ....[5]....
        /*004c*/ 	.word	0xffffffff


	//   ....[6]....
        /*0050*/ 	.word	0xffffffff


	//   ....[7]....
        /*0054*/ 	.word	0xffffffff


	//   ....[8]....
        /*0058*/ 	.word	0xffffffff


	//   ....[9]....
        /*005c*/ 	.word	0xffffffff


	//   ....[10]....
        /*0060*/ 	.word	0xffffffff


	//   ....[11]....
        /*0064*/ 	.word	0xffffffff


	//   ....[12]....
        /*0068*/ 	.word	0xffffffff


	//   ....[13]....
        /*006c*/ 	.word	0xffffffff


	//   ....[14]....
        /*0070*/ 	.word	0xffffffff


	//   ....[15]....
        /*0074*/ 	.word	0xffffffff


	//   ....[16]....
        /*0078*/ 	.word	0xffffffff


	//   ....[17]....
        /*007c*/ 	.word	0xffffffff


	//   ....[18]....
        /*0080*/ 	.word	0xffffffff


	//   ....[19]....
        /*0084*/ 	.word	0xffffffff


	//   ....[20]....
        /*0088*/ 	.word	0xffffffff


	//   ....[21]....
        /*008c*/ 	.word	0xffffffff


	//   ....[22]....
        /*0090*/ 	.word	0xffffffff


	//   ....[23]....
        /*0094*/ 	.word	0xffffffff


	//   ....[24]....
        /*0098*/ 	.word	0xffffffff


	//   ....[25]....
        /*009c*/ 	.word	0xffffffff


	//   ....[26]....
        /*00a0*/ 	.word	0xffffffff


	//   ....[27]....
        /*00a4*/ 	.word	0xffffffff


	//   ....[28]....
        /*00a8*/ 	.word	0xffffffff


	//   ....[29]....
        /*00ac*/ 	.word	0xffffffff


	//   ....[30]....
        /*00b0*/ 	.word	0xffffffff


	//   ....[31]....
        /*00b4*/ 	.word	0xffffffff


	//   ....[32]....
        /*00b8*/ 	.word	0xffffffff


	//   ....[33]....
        /*00bc*/ 	.word	0xffffffff


	//   ....[34]....
        /*00c0*/ 	.word	0xffffffff


	//   ....[35]....
        /*00c4*/ 	.word	0xffffffff


	//   ....[36]....
        /*00c8*/ 	.word	0xffffffff


	//   ....[37]....
        /*00cc*/ 	.word	0xffffffff


	//   ....[38]....
        /*00d0*/ 	.word	0xffffffff


	//   ....[39]....
        /*00d4*/ 	.word	0xffffffff


	//   ....[40]....
        /*00d8*/ 	.word	0xffffffff


	//   ....[41]....
        /*00dc*/ 	.word	0xffffffff


	//   ....[42]....
        /*00e0*/ 	.word	0xffffffff


	//   ....[43]....
        /*00e4*/ 	.word	0xffffffff


	//   ....[44]....
        /*00e8*/ 	.word	0xffffffff


	//   ....[45]....
        /*00ec*/ 	.word	0xffffffff


	//   ....[46]....
        /*00f0*/ 	.word	0xffffffff


	//   ....[47]....
        /*00f4*/ 	.word	0xffffffff


	//   ....[48]....
        /*00f8*/ 	.word	0xffffffff


	//   ....[49]....
        /*00fc*/ 	.word	0xffffffff


	//   ....[50]....
        /*0100*/ 	.word	0xffffffff


	//   ....[51]....
        /*0104*/ 	.word	0xffffffff


	//   ....[52]....
        /*0108*/ 	.word	0xffffffff


	//   ....[53]....
        /*010c*/ 	.word	0xffffffff


	//   ....[54]....
        /*0110*/ 	.word	0xffffffff


	//   ....[55]....
        /*0114*/ 	.word	0xffffffff


	//   ....[56]....
        /*0118*/ 	.word	0xffffffff


	//   ....[57]....
        /*011c*/ 	.word	0xffffffff


	//   ....[58]....
        /*0120*/ 	.word	0xffffffff


	//   ....[59]....
        /*0124*/ 	.word	0xffffffff


	//   ....[60]....
        /*0128*/ 	.word	0xffffffff


	//   ....[61]....
        /*012c*/ 	.word	0xffffffff


	//   ....[62]....
        /*0130*/ 	.word	0xffffffff


	//   ....[63]....
        /*0134*/ 	.word	0xffffffff


	//   ....[64]....
        /*0138*/ 	.word	0xffffffff


	//   ....[65]....
        /*013c*/ 	.word	0xffffffff


	//   ....[66]....
        /*0140*/ 	.word	0xffffffff


	//   ....[67]....
        /*0144*/ 	.word	0xffffffff


	//   ....[68]....
        /*0148*/ 	.word	0xffffffff


	//   ....[69]....
        /*014c*/ 	.word	0xffffffff


	//   ....[70]....
        /*0150*/ 	.word	0xffffffff


	//   ....[71]....
        /*0154*/ 	.word	0xffffffff


	//   ....[72]....
        /*0158*/ 	.word	0xffffffff


	//   ....[73]....
        /*015c*/ 	.word	0xffffffff


	//   ....[74]....
        /*0160*/ 	.word	0xffffffff


	//   ....[75]....
        /*0164*/ 	.word	0xffffffff


	//   ....[76]....
        /*0168*/ 	.word	0xffffffff


	//   ....[77]....
        /*016c*/ 	.word	0xffffffff


	//   ....[78]....
        /*0170*/ 	.word	0xffffffff


	//   ....[79]....
        /*0174*/ 	.word	0xffffffff


	//   ....[80]....
        /*0178*/ 	.word	0xffffffff


	//   ....[81]....
        /*017c*/ 	.word	0xffffffff


	//   ....[82]....
        /*0180*/ 	.word	0xffffffff


	//   ....[83]....
        /*0184*/ 	.word	0xffffffff


	//   ....[84]....
        /*0188*/ 	.word	0xffffffff


	//   ....[85]....
        /*018c*/ 	.word	0xffffffff


	//   ....[86]....
        /*0190*/ 	.word	0xffffffff


	//   ....[87]....
        /*0194*/ 	.word	0xffffffff


	//   ....[88]....
        /*0198*/ 	.word	0xffffffff


	//   ....[89]....
        /*019c*/ 	.word	0xffffffff


	//   ....[90]....
        /*01a0*/ 	.word	0xffffffff


	//   ....[91]....
        /*01a4*/ 	.word	0xffffffff


	//   ....[92]....
        /*01a8*/ 	.word	0xffffffff


	//   ....[93]....
        /*01ac*/ 	.word	0xffffffff


	//   ....[94]....
        /*01b0*/ 	.word	0xffffffff


	//   ....[95]....
        /*01b4*/ 	.word	0x0500004b


	//   ....[96]....
        /*01b8*/ 	.word	0x0500004b


	//   ....[97]....
        /*01bc*/ 	.word	0x0500004b


	//   ....[98]....
        /*01c0*/ 	.word	0x0500004b


	//   ....[99]....
        /*01c4*/ 	.word	0x0500004b


	//   ....[100]....
        /*01c8*/ 	.word	0x0500004b


	//   ....[101]....
        /*01cc*/ 	.word	0x0500004b


	//   ....[102]....
        /*01d0*/ 	.word	0x0500004b


	//   ....[103]....
        /*01d4*/ 	.word	0x0500004b


	//   ....[104]....
        /*01d8*/ 	.word	0x0500004b


	//   ....[105]....
        /*01dc*/ 	.word	0x0500004b


	//   ....[106]....
        /*01e0*/ 	.word	0x0500004b


	//   ....[107]....
        /*01e4*/ 	.word	0x0500004b


	//   ....[108]....
        /*01e8*/ 	.word	0x0500004b


	//   ....[109]....
        /*01ec*/ 	.word	0x0500004b


	//   ....[110]....
        /*01f0*/ 	.word	0x0500004b


	//   ....[111]....
        /*01f4*/ 	.word	0x0500004b


	//   ....[112]....
        /*01f8*/ 	.word	0x0500004b


	//   ....[113]....
        /*01fc*/ 	.word	0x0500004b


	//   ....[114]....
        /*0200*/ 	.word	0x0500004b


	//   ....[115]....
        /*0204*/ 	.word	0x0500004b


	//   ....[116]....
        /*0208*/ 	.word	0x0500004b


	//   ....[117]....
        /*020c*/ 	.word	0x0500004b


	//   ....[118]....
        /*0210*/ 	.word	0x0500004b


	//   ....[119]....
        /*0214*/ 	.word	0x0500004b


	//   ....[120]....
        /*0218*/ 	.word	0x0500004b


	//   ....[121]....
        /*021c*/ 	.word	0x0500004b


	//   ....[122]....
        /*0220*/ 	.word	0x0500004b


	//   ....[123]....
        /*0224*/ 	.word	0x0500004b


	//   ....[124]....
        /*0228*/ 	.word	0x0500004b


	//   ....[125]....
        /*022c*/ 	.word	0x0500004b


	//   ....[126]....
        /*0230*/ 	.word	0x0500004b


	//   ....[127]....
        /*0234*/ 	.word	0x0500004b


	//   ....[128]....
        /*0238*/ 	.word	0x0500004b


	//   ....[129]....
        /*023c*/ 	.word	0x0500004b


	//   ....[130]....
        /*0240*/ 	.word	0x0500004b


	//   ....[131]....
        /*0244*/ 	.word	0x0500004b


	//   ....[132]....
        /*0248*/ 	.word	0x0500004b


	//   ....[133]....
        /*024c*/ 	.word	0x0500004b


	//   ....[134]....
        /*0250*/ 	.word	0x0500004b


	//   ....[135]....
        /*0254*/ 	.word	0x0500004b


	//   ....[136]....
        /*0258*/ 	.word	0x0500004b


	//   ....[137]....
        /*025c*/ 	.word	0x0500004b


	//   ....[138]....
        /*0260*/ 	.word	0x0500004b


	//   ....[139]....
        /*0264*/ 	.word	0x0500004b


	//   ....[140]....
        /*0268*/ 	.word	0x0500004b


	//   ....[141]....
        /*026c*/ 	.word	0x0500004b


	//   ....[142]....
        /*0270*/ 	.word	0x0500004b


	//   ....[143]....
        /*0274*/ 	.word	0x0500004b


	//   ....[144]....
        /*0278*/ 	.word	0x0500004b


	//   ....[145]....
        /*027c*/ 	.word	0x0500004b


	//   ....[146]....
        /*0280*/ 	.word	0x0500004b


	//   ....[147]....
        /*0284*/ 	.word	0x0500004b


	//   ....[148]....
        /*0288*/ 	.word	0x0500004b


	//   ....[149]....
        /*028c*/ 	.word	0x0500004b


	//   ....[150]....
        /*0290*/ 	.word	0x0500004b


	//   ....[151]....
        /*0294*/ 	.word	0x0500004b


	//   ....[152]....
        /*0298*/ 	.word	0x0500004b


	//   ....[153]....
        /*029c*/ 	.word	0x0500004b


	//   ....[154]....
        /*02a0*/ 	.word	0x0500004b


	//   ....[155]....
        /*02a4*/ 	.word	0x0500004b


	//   ....[156]....
        /*02a8*/ 	.word	0x0500004b


	//   ....[157]....
        /*02ac*/ 	.word	0x0500004b


	//   ....[158]....
        /*02b0*/ 	.word	0x0500004b


	//----- nvinfo : EIATTR_COOP_GROUP_INSTR_OFFSETS
	.align		4
.L_995:
        /*02b4*/ 	.byte	0x04, 0x28
        /*02b6*/ 	.short	(.L_997 - .L_996)


	//   ....[0]....
.L_996:
        /*02b8*/ 	.word	0x00001090


	//   ....[1]....
        /*02bc*/ 	.word	0x00001660


	//   ....[2]....
        /*02c0*/ 	.word	0x00001c20


	//   ....[3]....
        /*02c4*/ 	.word	0x00004030


	//   ....[4]....
        /*02c8*/ 	.word	0x00004040


	//   ....[5]....
        /*02cc*/ 	.word	0x00004050


	//   ....[6]....
        /*02d0*/ 	.word	0x00004060


	//   ....[7]....
        /*02d4*/ 	.word	0x00004100


	//   ....[8]....
        /*02d8*/ 	.word	0x00004120


	//   ....[9]....
        /*02dc*/ 	.word	0x00004130


	//   ....[10]....
        /*02e0*/ 	.word	0x00004140


	//   ....[11]....
        /*02e4*/ 	.word	0x000041e0


	//   ....[12]....
        /*02e8*/ 	.word	0x00004200


	//   ....[13]....
        /*02ec*/ 	.word	0x00004210


	//   ....[14]....
        /*02f0*/ 	.word	0x00004220


	//   ....[15]....
        /*02f4*/ 	.word	0x000042c0


	//   ....[16]....
        /*02f8*/ 	.word	0x000042e0


	//   ....[17]....
        /*02fc*/ 	.word	0x000042f0


	//   ....[18]....
        /*0300*/ 	.word	0x00004300


	//   ....[19]....
        /*0304*/ 	.word	0x000043b0


	//   ....[20]....
        /*0308*/ 	.word	0x000043c0


	//   ....[21]....
        /*030c*/ 	.word	0x000043d0


	//   ....[22]....
        /*0310*/ 	.word	0x000043e0


	//   ....[23]....
        /*0314*/ 	.word	0x00004540


	//   ....[24]....
        /*0318*/ 	.word	0x00004550


	//   ....[25]....
        /*031c*/ 	.word	0x00004560


	//   ....[26]....
        /*0320*/ 	.word	0x00004570


	//   ....[27]....
        /*0324*/ 	.word	0x00004580


	//   ....[28]....
        /*0328*/ 	.word	0x00004590


	//   ....[29]....
        /*032c*/ 	.word	0x000045a0


	//   ....[30]....
        /*0330*/ 	.word	0x000045b0


	//   ....[31]....
        /*0334*/ 	.word	0x00005b50


	//   ....[32]....
        /*0338*/ 	.word	0x00005b60


	//   ....[33]....
        /*033c*/ 	.word	0x00005b70


	//   ....[34]....
        /*0340*/ 	.word	0x00005b80


	//   ....[35]....
        /*0344*/ 	.word	0x00005c90


	//   ....[36]....
        /*0348*/ 	.word	0x00005ca0


	//   ....[37]....
        /*034c*/ 	.word	0x00005cb0


	//   ....[38]....
        /*0350*/ 	.word	0x00005cc0


	//   ....[39]....
        /*0354*/ 	.word	0x00005dd0


	//   ....[40]....
        /*0358*/ 	.word	0x00005de0


	//   ....[41]....
        /*035c*/ 	.word	0x00005df0


	//   ....[42]....
        /*0360*/ 	.word	0x00005e00


	//   ....[43]....
        /*0364*/ 	.word	0x00005f10


	//   ....[44]....
        /*0368*/ 	.word	0x00005f20


	//   ....[45]....
        /*036c*/ 	.word	0x00005f30


	//   ....[46]....
        /*0370*/ 	.word	0x00005f40


	//   ....[47]....
        /*0374*/ 	.word	0x00006050


	//   ....[48]....
        /*0378*/ 	.word	0x00006060


	//   ....[49]....
        /*037c*/ 	.word	0x00006070


	//   ....[50]....
        /*0380*/ 	.word	0x00006080


	//   ....[51]....
        /*0384*/ 	.word	0x00006190


	//   ....[52]....
        /*0388*/ 	.word	0x000061a0


	//   ....[53]....
        /*038c*/ 	.word	0x000061b0


	//   ....[54]....
        /*0390*/ 	.word	0x000061c0


	//   ....[55]....
        /*0394*/ 	.word	0x000061d0


	//   ....[56]....
        /*0398*/ 	.word	0x000061e0


	//   ....[57]....
        /*039c*/ 	.word	0x000061f0


	//   ....[58]....
        /*03a0*/ 	.word	0x00006230


	//   ....[59]....
        /*03a4*/ 	.word	0x00006270


	//   ....[60]....
        /*03a8*/ 	.word	0x000062b0


	//   ....[61]....
        /*03ac*/ 	.word	0x000062d0


	//   ....[62]....
        /*03b0*/ 	.word	0x000062f0


	//   ....[63]....
        /*03b4*/ 	.word	0x00007960


	//   ....[64]....
        /*03b8*/ 	.word	0x000079a0


	//   ....[65]....
        /*03bc*/ 	.word	0x00007a40


	//   ....[66]....
        /*03c0*/ 	.word	0x00007a80


	//   ....[67]....
        /*03c4*/ 	.word	0x00007b90


	//   ....[68]....
        /*03c8*/ 	.word	0x00007bd0


	//   ....[69]....
        /*03cc*/ 	.word	0x00007c10


	//   ....[70]....
        /*03d0*/ 	.word	0x00007c50


	//   ....[71]....
        /*03d4*/ 	.word	0x00007db0


	//   ....[72]....
        /*03d8*/ 	.word	0x00007df0


	//   ....[73]....
        /*03dc*/ 	.word	0x00007e30


	//   ....[74]....
        /*03e0*/ 	.word	0x00007e70


	//   ....[75]....
        /*03e4*/ 	.word	0x00007f80


	//   ....[76]....
        /*03e8*/ 	.word	0x00007fc0


	//   ....[77]....
        /*03ec*/ 	.word	0x00008000


	//   ....[78]....
        /*03f0*/ 	.word	0x00008040


	//   ....[79]....
        /*03f4*/ 	.word	0x000081a0


	//   ....[80]....
        /*03f8*/ 	.word	0x000081e0


	//   ....[81]....
        /*03fc*/ 	.word	0x00008220


	//   ....[82]....
        /*0400*/ 	.word	0x00008260


	//   ....[83]....
        /*0404*/ 	.word	0x00008a10


	//   ....[84]....
        /*0408*/ 	.word	0x00009240


	//   ....[85]....
        /*040c*/ 	.word	0x00009690


	//   ....[86]....
        /*0410*/ 	.word	0x000096d0


	//   ....[87]....
        /*0414*/ 	.word	0x00009730


	//   ....[88]....
        /*0418*/ 	.word	0x00009790


	//   ....[89]....
        /*041c*/ 	.word	0x000097b0


	//   ....[90]....
        /*0420*/ 	.word	0x00009950


	//   ....[91]....
        /*0424*/ 	.word	0x00009990


	//   ....[92]....
        /*0428*/ 	.word	0x000099f0


	//   ....[93]....
        /*042c*/ 	.word	0x00009a40


	//   ....[94]....
        /*0430*/ 	.word	0x00009a60


	//   ....[95]....
        /*0434*/ 	.word	0x0000a240


	//   ....[96]....
        /*0438*/ 	.word	0x0000a290


	//   ....[97]....
        /*043c*/ 	.word	0x0000a2e0


	//   ....[98]....
        /*0440*/ 	.word	0x0000a350


	//   ....[99]....
        /*0444*/ 	.word	0x0000a420


	//   ....[100]....
        /*0448*/ 	.word	0x0000a470


	//   ....[101]....
        /*044c*/ 	.word	0x0000a4c0


	//   ....[102]....
        /*0450*/ 	.word	0x0000a530


	//   ....[103]....
        /*0454*/ 	.word	0x0000a600


	//   ....[104]....
        /*0458*/ 	.word	0x0000a650


	//   ....[105]....
        /*045c*/ 	.word	0x0000a6a0


	//   ....[106]....
        /*0460*/ 	.word	0x0000a710


	//   ....[107]....
        /*0464*/ 	.word	0x0000a7e0


	//   ....[108]....
        /*0468*/ 	.word	0x0000a830


	//   ....[109]....
        /*046c*/ 	.word	0x0000a880


	//   ....[110]....
        /*0470*/ 	.word	0x0000a8f0


	//   ....[111]....
        /*0474*/ 	.word	0x0000a9c0


	//   ....[112]....
        /*0478*/ 	.word	0x0000aa10


	//   ....[113]....
        /*047c*/ 	.word	0x0000aa60


	//   ....[114]....
        /*0480*/ 	.word	0x0000aab0


	//   ....[115]....
        /*0484*/ 	.word	0x0000ab40


	//   ....[116]....
        /*0488*/ 	.word	0x0000abe0


	//   ....[117]....
        /*048c*/ 	.word	0x0000ac80


	//   ....[118]....
        /*0490*/ 	.word	0x0000ad20


	//   ....[119]....
        /*0494*/ 	.word	0x0000adc0


	//   ....[120]....
        /*0498*/ 	.word	0x0000ae70


	//   ....[121]....
        /*049c*/ 	.word	0x0000aec0


	//   ....[122]....
        /*04a0*/ 	.word	0x0000af10


	//   ....[123]....
        /*04a4*/ 	.word	0x0000af60


	//   ....[124]....
        /*04a8*/ 	.word	0x0000afb0


	//   ....[125]....
        /*04ac*/ 	.word	0x0000b000


	//   ....[126]....
        /*04b0*/ 	.word	0x0000b050


	//   ....[127]....
        /*04b4*/ 	.word	0x0000b0e0


	//   ....[128]....
        /*04b8*/ 	.word	0x0000b130


	//   ....[129]....
        /*04bc*/ 	.word	0x0000b180


	//   ....[130]....
        /*04c0*/ 	.word	0x0000b1d0


	//   ....[131]....
        /*04c4*/ 	.word	0x0000b270


	//   ....[132]....
        /*04c8*/ 	.word	0x0000b300


	//   ....[133]....
        /*04cc*/ 	.word	0x0000b350


	//   ....[134]....
        /*04d0*/ 	.word	0x0000b3a0


	//   ....[135]....
        /*04d4*/ 	.word	0x0000b440


	//   ....[136]....
        /*04d8*/ 	.word	0x0000b4d0


	//   ....[137]....
        /*04dc*/ 	.word	0x0000b520


	//   ....[138]....
        /*04e0*/ 	.word	0x0000b570


	//   ....[139]....
        /*04e4*/ 	.word	0x0000b610


	//   ....[140]....
        /*04e8*/ 	.word	0x0000b6a0


	//   ....[141]....
        /*04ec*/ 	.word	0x0000b6f0


	//   ....[142]....
        /*04f0*/ 	.word	0x0000b740


	//   ....[143]....
        /*04f4*/ 	.word	0x0000b7e0


	//   ....[144]....
        /*04f8*/ 	.word	0x0000b870


	//   ....[145]....
        /*04fc*/ 	.word	0x0000b8c0


	//   ....[146]....
        /*0500*/ 	.word	0x0000b910


	//   ....[147]....
        /*0504*/ 	.word	0x0000b9b0


	//   ....[148]....
        /*0508*/ 	.word	0x0000ba50


	//   ....[149]....
        /*050c*/ 	.word	0x0000bab0


	//   ....[150]....
        /*0510*/ 	.word	0x0000bb80


	//   ....[151]....
        /*0514*/ 	.word	0x0000bbf0


	//   ....[152]....
        /*0518*/ 	.word	0x0000bc40


	//   ....[153]....
        /*051c*/ 	.word	0x0000bc90


	//   ....[154]....
        /*0520*/ 	.word	0x0000bce0


	//   ....[155]....
        /*0524*/ 	.word	0x0000bd10


	//   ....[156]....
        /*0528*/ 	.word	0x0000bd60


	//   ....[157]....
        /*052c*/ 	.word	0x0000bdb0


	//   ....[158]....
        /*0530*/ 	.word	0x0000be10


	//----- nvinfo : EIATTR_VRC_CTA_INIT_COUNT
	.align		4
.L_997:
        /*0534*/ 	.byte	0x02, 0x4a
	.zero		1
	.zero		1


	//----- nvinfo : EIATTR_EXIT_INSTR_OFFSETS
	.align		4
        /*0538*/ 	.byte	0x04, 0x1c
        /*053a*/ 	.short	(.L_999 - .L_998)


	//   ....[0]....
.L_998:
        /*053c*/ 	.word	0x00009ba0


	//   ....[1]....
        /*0540*/ 	.word	0x0000a1e0


	//----- nvinfo : EIATTR_MAX_THREADS
	.align		4
.L_999:
        /*0544*/ 	.byte	0x04, 0x05
        /*0546*/ 	.short	(.L_1001 - .L_1000)
.L_1000:
        /*0548*/ 	.word	0x00000080
        /*054c*/ 	.word	0x00000001
        /*0550*/ 	.word	0x00000001


	//----- nvinfo : EIATTR_CRS_STACK_SIZE
	.align		4
.L_1001:
        /*0554*/ 	.byte	0x04, 0x1e
        /*0556*/ 	.short	(.L_1003 - .L_1002)
.L_1002:
        /*0558*/ 	.word	0x00000000


	//----- nvinfo : EIATTR_CBANK_PARAM_SIZE
	.align		4
.L_1003:
        /*055c*/ 	.byte	0x03, 0x19
        /*055e*/ 	.short	0x01f0


	//----- nvinfo : EIATTR_PARAM_CBANK
	.align		4
        /*0560*/ 	.byte	0x04, 0x0a
        /*0562*/ 	.short	(.L_1005 - .L_1004)
	.align		4
.L_1004:
        /*0564*/ 	.word	index@(.nv.constant0._Z25selective_scan_bwd_kernelI32Selective_Scan_bwd_kernel_traitsILi128ELi16ELb0ELb0ELb0ELb0ELb0EN3c104HalfENS1_7complexIfEEEEv12SSMParamsBwd)
        /*0568*/ 	.short	0x0380
        /*056a*/ 	.short	0x01f0


	//----- nvinfo : EIATTR_SW_WAR
	.align		4
.L_1005:
        /*056c*/ 	.byte	0x04, 0x36
        /*056e*/ 	.short	(.L_1007 - .L_1006)
.L_1006:
        /*0570*/ 	.word	0x00000008
.L_1007:


//--------------------- .nv.info._Z25selective_scan_bwd_kernelI32Selective_Scan_bwd_kernel_traitsILi128ELi16ELb0ELb0ELb0ELb0ELb1EN3c104HalfENS1_7complexIfEEEEv12SSMParamsBwd --------------------------
	.section	.nv.info._Z25selective_scan_bwd_kernelI32Selective_Scan_bwd_kernel_traitsILi128ELi16ELb0ELb0ELb0ELb0ELb1EN3c104HalfENS1_7complexIfEEEEv12SSMParamsBwd,"",@"SHT_CUDA_INFO"
	.sectionflags	@""
	.align	4


	//----- nvinfo : EIATTR_CUDA_API_VERSION
	.align		4
        /*0000*/ 	.byte	0x04, 0x37
        /*0002*/ 	.short	(.L_1009 - .L_1008)
.L_1008:
        /*0004*/ 	.word	0x00000082


	//----- nvinfo : EIATTR_KPARAM_INFO
	.align		4
.L_1009:
        /*0008*/ 	.byte	0x04, 0x17
        /*000a*/ 	.short	(.L_1011 - .L_1010)
.L_1010:
        /*000c*/ 	.word	0x00000000
        /*0010*/ 	.short	0x0000
        /*0012*/ 	.short	0x0000
        /*0014*/ 	.byte	0x00, 0xf0, 0xc1, 0x07


	//----- nvinfo : EIATTR_SPARSE_MMA_MASK
	.align		4
.L_1011:
        /*0018*/ 	.byte	0x03, 0x50
        /*001a*/ 	.short	0x0000


	//----- nvinfo : EIATTR_MAXREG_COUNT
	.align		4
        /*001c*/ 	.byte	0x03, 0x1b
        /*001e*/ 	.short	0x00ff


	//----- nvinfo : EIATTR_NUM_BARRIERS
	.align		4
        /*0020*/ 	.byte	0x02, 0x4c
        /*0022*/ 	.byte	0x01
	.zero		1


	//----- nvinfo : EIATTR_MERCURY_ISA_VERSION
	.align		4
        /*0024*/ 	.byte	0x03, 0x5f
        /*0026*/ 	.short	0x0101


	//----- nvinfo : EIATTR_INT_WARP_WIDE_INSTR_OFFSETS
	.align		4
        /*0028*/ 	.byte	0x04, 0x31
        /*002a*/ 	.short	(.L_1013 - .L_1012)


	//   ....[0]....
.L_1012:
        /*002c*/ 	.word	0x00006f70


	//   ....[1]....
        /*0030*/ 	.word	0x00008ad0


	//----- nvinfo : EIATTR_COOP_GROUP_MASK_REGIDS
	.align		4
.L_1013:
        /*0034*/ 	.byte	0x04, 0x29
        /*0036*/ 	.short	(.L_1015 - .L_1014)


	//   ....[0]....
.L_1014:
        /*0038*/ 	.word	0xffffffff


	//   ....[1]....
        /*003c*/ 	.word	0xffffffff


	//   ....[2]....
        /*0040*/ 	.word	0xffffffff


	//   ....[3]....
        /*0044*/ 	.word	0xffffffff


	//   ....[4]....
        /*0048*/ 	.word	0xffffffff


	//   ....[5]....
        /*004c*/ 	.word	0xffffffff


	//   ....[6]....
        /*0050*/ 	.word	0xffffffff


	//   ....[7]....
        /*0054*/ 	.word	0xffffffff


	//   ....[8]....
        /*0058*/ 	.word	0xffffffff


	//   ....[9]....
        /*005c*/ 	.word	0xffffffff


	//   ....[10]....
        /*0060*/ 	.word	0xffffffff


	//   ....[11]....
        /*0064*/ 	.word	0xffffffff


	//   ....[12]....
        /*0068*/ 	.word	0xffffffff


	//   ....[13]....
        /*006c*/ 	.word	0xffffffff


	//   ....[14]....
        /*0070*/ 	.word	0xffffffff


	//   ....[15]....
        /*0074*/ 	.word	0xffffffff


	//   ....[16]....
        /*0078*/ 	.word	0xffffffff


	//   ....[17]....
        /*007c*/ 	.word	0xffffffff


	//   ....[18]....
        /*0080*/ 	.word	0xffffffff


	//   ....[19]....
        /*0084*/ 	.word	0xffffffff


	//   ....[20]....
        /*0088*/ 	.word	0xffffffff


	//   ....[21]....
        /*008c*/ 	.word	0xffffffff


	//   ....[22]....
        /*0090*/ 	.word	0xffffffff


	//   ....[23]....
        /*0094*/ 	.word	0xffffffff


	//   ....[24]....
        /*0098*/ 	.word	0xffffffff


	//   ....[25]....
        /*009c*/ 	.word	0xffffffff


	//   ....[26]....
        /*00a0*/ 	.word	0xffffffff


	//   ....[27]....
        /*00a4*/ 	.word	0xffffffff


	//   ....[28]....
        /*00a8*/ 	.word	0xffffffff


	//   ....[29]....
        /*00ac*/ 	.word	0xffffffff


	//   ....[30]....
        /*00b0*/ 	.word	0xffffffff


	//   ....[31]....
        /*00b4*/ 	.word	0xffffffff


	//   ....[32]....
        /*00b8*/ 	.word	0xffffffff


	//   ....[33]....
        /*00bc*/ 	.word	0xffffffff


	//   ....[34]....
        /*00c0*/ 	.word	0xffffffff


	//   ....[35]....
        /*00c4*/ 	.word	0xffffffff


	//   ....[36]....
        /*00c8*/ 	.word	0xffffffff


	//   ....[37]....
        /*00cc*/ 	.word	0xffffffff


	//   ....[38]....
        /*00d0*/ 	.word	0xffffffff


	//   ....[39]....
        /*00d4*/ 	.word	0xffffffff


	//   ....[40]....
        /*00d8*/ 	.word	0xffffffff


	//   ....[41]....
        /*00dc*/ 	.word	0xffffffff


	//   ....[42]....
        /*00e0*/ 	.word	0xffffffff


	//   ....[43]....
        /*00e4*/ 	.word	0xffffffff


	//   ....[44]....
        /*00e8*/ 	.word	0xffffffff


	//   ....[45]....
        /*00ec*/ 	.word	0xffffffff


	//   ....[46]....
        /*00f0*/ 	.word	0xffffffff


	//   ....[47]....
        /*00f4*/ 	.word	0xffffffff


	//   ....[48]....
        /*00f8*/ 	.word	0xffffffff


	//   ....[49]....
        /*00fc*/ 	.word	0xffffffff


	//   ....[50]....
        /*0100*/ 	.word	0xffffffff


	//   ....[51]....
        /*0104*/ 	.word	0xffffffff


	//   ....[52]....
        /*0108*/ 	.word	0xffffffff


	//   ....[53]....
        /*010c*/ 	.word	0xffffffff


	//   ....[54]....
        /*0110*/ 	.word	0xffffffff


	//   ....[55]....
        /*0114*/ 	.word	0xffffffff


	//   ....[56]....
        /*0118*/ 	.word	0xffffffff


	//   ....[57]....
        /*011c*/ 	.word	0xffffffff


	//   ....[58]....
        /*0120*/ 	.word	0xffffffff


	//   ....[59]....
        /*0124*/ 	.word	0xffffffff


	//   ....[60]....
        /*0128*/ 	.word	0xffffffff


	//   ....[61]....
        /*012c*/ 	.word	0xffffffff


	//   ....[62]....
        /*0130*/ 	.word	0xffffffff


	//   ....[63]....
        /*0134*/ 	.word	0xffffffff


	//   ....[64]....
        /*0138*/ 	.word	0xffffffff


	//   ....[65]....
        /*013c*/ 	.word	0xffffffff


	//   ....[66]....
        /*0140*/ 	.word	0xffffffff


	//   ....[67]....
        /*0144*/ 	.word	0xffffffff


	//   ....[68]....
        /*0148*/ 	.word	0xffffffff


	//   ....[69]....
        /*014c*/ 	.word	0xffffffff


	//   ....[70]....
        /*0150*/ 	.word	0xffffffff


	//   ....[71]....
        /*0154*/ 	.word	0xffffffff


	//   ....[72]....
        /*0158*/ 	.word	0xffffffff


	//   ....[73]....
        /*015c*/ 	.word	0xffffffff


	//   ....[74]....
        /*0160*/ 	.word	0xffffffff


	//   ....[75]....
        /*0164*/ 	.word	0xffffffff


	//   ....[76]....
        /*0168*/ 	.word	0xffffffff


	//   ....[77]....
        /*016c*/ 	.word	0xffffffff


	//   ....[78]....
        /*0170*/ 	.word	0xffffffff


	//   ....[79]....
        /*0174*/ 	.word	0xffffffff


	//   ....[80]....
        /*0178*/ 	.word	0xffffffff


	//   ....[81]....
        /*017c*/ 	.word	0xffffffff


	//   ....[82]....
        /*0180*/ 	.word	0xffffffff


	//   ....[83]....
        /*0184*/ 	.word	0xffffffff


	//   ....[84]....
        /*0188*/ 	.word	0xffffffff


	//   ....[85]....
        /*018c*/ 	.word	0xffffffff


	//   ....[86]....
        /*0190*/ 	.word	0xffffffff


	//   ....[87]....
        /*0194*/ 	.word	0xffffffff


	//   ....[88]....
        /*0198*/ 	.word	0xffffffff


	//   ....[89]....
        /*019c*/ 	.word	0xffffffff


	//   ....[90]....
        /*01a0*/ 	.word	0xffffffff


	//   ....[91]....
        /*01a4*/ 	.word	0xffffffff


	//   ....[92]....
        /*01a8*/ 	.word	0xffffffff


	//   ....[93]....
        /*01ac*/ 	.word	0xffffffff


	//   ....[94]....
        /*01b0*/ 	.word	0xffffffff


	//   ....[95]....
        /*01b4*/ 	.word	0xffffffff


	//   ....[96]....
        /*01b8*/ 	.word	0xffffffff


	//   ....[97]....
        /*01bc*/ 	.word	0xffffffff


	//   ....[98]....
        /*01c0*/ 	.word	0xffffffff


	//   ....[99]....
        /*01c4*/ 	.word	0x0500004b


	//   ....[100]....
        /*01c8*/ 	.word	0x0500004b


	//   ....[101]....
        /*01cc*/ 	.word	0x0500004b


	//   ....[102]....
        /*01d0*/ 	.word	0x0500004b


	//   ....[103]....
        /*01d4*/ 	.word	0x0500004b


	//   ....[104]....
        /*01d8*/ 	.word	0x0500004b


	//   ....[105]....
        /*01dc*/ 	.word	0x0500004b


	//   ....[106]....
        /*01e0*/ 	.word	0x0500004b


	//   ....[107]....
        /*01e4*/ 	.word	0x0500004b


	//   ....[108]....
        /*01e8*/ 	.word	0x0500004b


	//   ....[109]....
        /*01ec*/ 	.word	0x0500004b


	//   ....[110]....
        /*01f0*/ 	.word	0x0500004b


	//   ....[111]....
        /*01f4*/ 	.word	0x0500004b


	//   ....[112]....
        /*01f8*/ 	.word	0x0500004b


	//   ....[113]....
        /*01fc*/ 	.word	0x0500004b


	//   ....[114]....
        /*0200*/ 	.word	0x0500004b


	//   ....[115]....
        /*0204*/ 	.word	0x0500004b


	//   ....[116]....
        /*0208*/ 	.word	0x0500004b


	//   ....[117]....
        /*020c*/ 	.word	0x0500004b


	//   ....[118]....
        /*0210*/ 	.word	0x0500004b


	//   ....[119]....
        /*0214*/ 	.word	0x0500004b


	//   ....[120]....
        /*0218*/ 	.word	0x0500004b


	//   ....[121]....
        /*021c*/ 	.word	0x0500004b


	//   ....[122]....
        /*0220*/ 	.word	0x0500004b


	//   ....[123]....
        /*0224*/ 	.word	0x0500004b


	//   ....[124]....
        /*0228*/ 	.word	0x0500004b


	//   ....[125]....
        /*022c*/ 	.word	0x0500004b


	//   ....[126]....
        /*0230*/ 	.word	0x0500004b


	//   ....[127]....
        /*0234*/ 	.word	0x0500004b


	//   ....[128]....
        /*0238*/ 	.word	0x0500004b


	//   ....[129]....
        /*023c*/ 	.word	0x0500004b


	//   ....[130]....
        /*0240*/ 	.word	0x0500004b


	//   ....[131]....
        /*0244*/ 	.word	0x0500004b


	//   ....[132]....
        /*0248*/ 	.word	0x0500004b


	//   ....[133]....
        /*024c*/ 	.word	0x0500004b


	//   ....[134]....
        /*0250*/ 	.word	0x0500004b


	//   ....[135]....
        /*0254*/ 	.word	0x0500004b


	//   ....[136]....
        /*0258*/ 	.word	0x0500004b


	//   ....[137]....
        /*025c*/ 	.word	0x0500004b


	//   ....[138]....
        /*0260*/ 	.word	0x0500004b


	//   ....[139]....
        /*0264*/ 	.word	0x0500004b


	//   ....[140]....
        /*0268*/ 	.word	0x0500004b


	//   ....[141]....
        /*026c*/ 	.word	0x0500004b


	//   ....[142]....
        /*0270*/ 	.word	0x0500004b


	//   ....[143]....
        /*0274*/ 	.word	0x0500004b


	//   ....[144]....
        /*0278*/ 	.word	0x0500004b


	//   ....[145]....
        /*027c*/ 	.word	0x0500004b


	//   ....[146]....
        /*0280*/ 	.word	0x0500004b


	//   ....[147]....
        /*0284*/ 	.word	0x0500004b


	//   ....[148]....
        /*0288*/ 	.word	0x0500004b


	//   ....[149]....
        /*028c*/ 	.word	0x0500004b


	//   ....[150]....
        /*0290*/ 	.word	0x0500004b


	//   ....[151]....
        /*0294*/ 	.word	0x0500004b


	//   ....[152]....
        /*0298*/ 	.word	0x0500004b


	//   ....[153]....
        /*029c*/ 	.word	0x0500004b


	//   ....[154]....
        /*02a0*/ 	.word	0x0500004b


	//   ....[155]....
        /*02a4*/ 	.word	0x0500004b


	//   ....[156]....
        /*02a8*/ 	.word	0x0500004b


	//   ....[157]....
        /*02ac*/ 	.word	0x0500004b


	//   ....[158]....
        /*02b0*/ 	.word	0x0500004b


	//   ....[159]....
        /*02b4*/ 	.word	0x0500004b


	//   ....[160]....
        /*02b8*/ 	.word	0x0500004b


	//   ....[161]....
        /*02bc*/ 	.word	0x0500004b


	//   ....[162]....
        /*02c0*/ 	.word	0x0500004b


	//----- nvinfo : EIATTR_COOP_GROUP_INSTR_OFFSETS
	.align		4
.L_1015:
        /*02c4*/ 	.byte	0x04, 0x28
        /*02c6*/ 	.short	(.L_1017 - .L_1016)


	//   ....[0]....
.L_1016:
        /*02c8*/ 	.word	0x000010e0


	//   ....[1]....
        /*02cc*/ 	.word	0x000016e0


	//   ....[2]....
        /*02d0*/ 	.word	0x00001ba0


	//   ....[3]....
        /*02d4*/ 	.word	0x000020e0


	//   ....[4]....
        /*02d8*/ 	.word	0x000027d0


	//   ....[5]....
        /*02dc*/ 	.word	0x00003410


	//   ....[6]....
        /*02e0*/ 	.word	0x00003db0


	//   ....[7]....
        /*02e4*/ 	.word	0x00006430


	//   ....[8]....
        /*02e8*/ 	.word	0x00006440


	//   ....[9]....
        /*02ec*/ 	.word	0x00006450


	//   ....[10]....
        /*02f0*/ 	.word	0x00006460


	//   ....[11]....
        /*02f4*/ 	.word	0x00006500


	//   ....[12]....
        /*02f8*/ 	.word	0x00006520


	//   ....[13]....
        /*02fc*/ 	.word	0x00006530


	//   ....[14]....
        /*0300*/ 	.word	0x00006540


	//   ....[15]....
        /*0304*/ 	.word	0x000065e0


	//   ....[16]....
        /*0308*/ 	.word	0x00006600


	//   ....[17]....
        /*030c*/ 	.word	0x00006610


	//   ....[18]....
        /*0310*/ 	.word	0x00006620


	//   ....[19]....
        /*0314*/ 	.word	0x000066c0


	//   ....[20]....
        /*0318*/ 	.word	0x000066e0


	//   ....[21]....
        /*031c*/ 	.word	0x000066f0


	//   ....[22]....
        /*0320*/ 	.word	0x00006700


	//   ....[23]....
        /*0324*/ 	.word	0x000067b0


	//   ....[24]....
        /*0328*/ 	.word	0x000067c0


	//   ....[25]....
        /*032c*/ 	.word	0x000067d0


	//   ....[26]....
        /*0330*/ 	.word	0x000067e0


	//   ....[27]....
        /*0334*/ 	.word	0x00006940


	//   ....[28]....
        /*0338*/ 	.word	0x00006950


	//   ....[29]....
        /*033c*/ 	.word	0x00006960


	//   ....[30]....
        /*0340*/ 	.word	0x00006970


	//   ....[31]....
        /*0344*/ 	.word	0x00006980


	//   ....[32]....
        /*0348*/ 	.word	0x00006990


	//   ....[33]....
        /*034c*/ 	.word	0x000069a0


	//   ....[34]....
        /*0350*/ 	.word	0x000069b0


	//   ....[35]....
        /*0354*/ 	.word	0x00007f50


	//   ....[36]....
        /*0358*/ 	.word	0x00007f60


	//   ....[37]....
        /*035c*/ 	.word	0x00007f70


	//   ....[38]....
        /*0360*/ 	.word	0x00007f80


	//   ....[39]....
        /*0364*/ 	.word	0x00008090


	//   ....[40]....
        /*0368*/ 	.word	0x000080a0


	//   ....[41]....
        /*036c*/ 	.word	0x000080b0


	//   ....[42]....
        /*0370*/ 	.word	0x000080c0


	//   ....[43]....
        /*0374*/ 	.word	0x000081d0


	//   ....[44]....
        /*0378*/ 	.word	0x000081e0


	//   ....[45]....
        /*037c*/ 	.word	0x000081f0


	//   ....[46]....
        /*0380*/ 	.word	0x00008200


	//   ....[47]....
        /*0384*/ 	.word	0x00008310


	//   ....[48]....
        /*0388*/ 	.word	0x00008320


	//   ....[49]....
        /*038c*/ 	.word	0x00008330


	//   ....[50]....
        /*0390*/ 	.word	0x00008340


	//   ....[51]....
        /*0394*/ 	.word	0x00008450


	//   ....[52]....
        /*0398*/ 	.word	0x00008460


	//   ....[53]....
        /*039c*/ 	.word	0x00008470


	//   ....[54]....
        /*03a0*/ 	.word	0x00008480


	//   ....[55]....
        /*03a4*/ 	.word	0x00008590


	//   ....[56]....
        /*03a8*/ 	.word	0x000085a0


	//   ....[57]....
        /*03ac*/ 	.word	0x000085b0


	//   ....[58]....
        /*03b0*/ 	.word	0x000085c0


	//   ....[59]....
        /*03b4*/ 	.word	0x000085d0


	//   ....[60]....
        /*03b8*/ 	.word	0x000085e0


	//   ....[61]....
        /*03bc*/ 	.word	0x000085f0


	//   ....[62]....
        /*03c0*/ 	.word	0x00008630


	//   ....[63]....
        /*03c4*/ 	.word	0x00008670


	//   ....[64]....
        /*03c8*/ 	.word	0x000086b0


	//   ....[65]....
        /*03cc*/ 	.word	0x000086d0


	//   ....[66]....
        /*03d0*/ 	.word	0x000086f0


	//   ....[67]....
        /*03d4*/ 	.word	0x00009da0


	//   ....[68]....
        /*03d8*/ 	.word	0x00009de0


	//   ....[69]....
        /*03dc*/ 	.word	0x00009e40


	//   ....[70]....
        /*03e0*/ 	.word	0x00009e80


	//   ....[71]....
        /*03e4*/ 	.word	0x00009f70


	//   ....[72]....
        /*03e8*/ 	.word	0x00009fb0


	//   ....[73]....
        /*03ec*/ 	.word	0x0000a010


	//   ....[74]....
        /*03f0*/ 	.word	0x0000a050


	//   ....[75]....
        /*03f4*/ 	.word	0x0000a140


	//   ....[76]....
        /*03f8*/ 	.word	0x0000a1b0


	//   ....[77]....
        /*03fc*/ 	.word	0x0000a1f0


	//   ....[78]....
        /*0400*/ 	.word	0x0000a230


	//   ....[79]....
        /*0404*/ 	.word	0x0000a310


	//   ....[80]....
        /*0408*/ 	.word	0x0000a380


	//   ....[81]....
        /*040c*/ 	.word	0x0000a3c0


	//   ....[82]....
        /*0410*/ 	.word	0x0000a400


	//   ....[83]....
        /*0414*/ 	.word	0x0000a560


	//   ....[84]....
        /*0418*/ 	.word	0x0000a5a0


	//   ....[85]....
        /*041c*/ 	.word	0x0000a5e0


	//   ....[86]....
        /*0420*/ 	.word	0x0000a620


	//   ....[87]....
        /*0424*/ 	.word	0x0000add0


	//   ....[88]....
        /*0428*/ 	.word	0x0000b5e0


	//   ....[89]....
        /*042c*/ 	.word	0x0000ba30


	//   ....[90]....
        /*0430*/ 	.word	0x0000ba80


	//   ....[91]....
        /*0434*/ 	.word	0x0000bae0


	//   ....[92]....
        /*0438*/ 	.word	0x0000bb30


	//   ....[93]....
        /*043c*/ 	.word	0x0000bb50


	//   ....[94]....
        /*0440*/ 	.word	0x0000bcf0


	//   ....[95]....
        /*0444*/ 	.word	0x0000bd30


	//   ....[96]....
        /*0448*/ 	.word	0x0000bd90


	//   ....[97]....
        /*044c*/ 	.word	0x0000bde0


	//   ....[98]....
        /*0450*/ 	.word	0x0000be00


	//   ....[99]....
        /*0454*/ 	.word	0x0000c5f0


	//   ....[100]....
        /*0458*/ 	.word	0x0000c640


	//   ....[101]....
        /*045c*/ 	.word	0x0000c690


	//   ....[102]....
        /*0460*/ 	.word	0x0000c700


	//   ....[103]....
        /*0464*/ 	.word	0x0000c7d0


	//   ....[104]....
        /*0468*/ 	.word	0x0000c820


	//   ....[105]....
        /*046c*/ 	.word	0x0000c870


	//   ....[106]....
        /*0470*/ 	.word	0x0000c8e0


	//   ....[107]....
        /*0474*/ 	.word	0x0000c9b0


	//   ....[108]....
        /*0478*/ 	.word	0x0000ca00


	//   ....[109]....
        /*047c*/ 	.word	0x0000ca50


	//   ....[110]....
        /*0480*/ 	.word	0x0000cac0


	//   ....[111]....
        /*0484*/ 	.word	0x0000cb90


	//   ....[112]....
        /*0488*/ 	.word	0x0000cbe0


	//   ....[113]....
        /*048c*/ 	.word	0x0000cc30


	//   ....[114]....
        /*0490*/ 	.word	0x0000cca0


	//   ....[115]....
        /*0494*/ 	.word	0x0000cd70


	//   ....[116]....
        /*0498*/ 	.word	0x0000cdc0


	//   ....[117]....
        /*049c*/ 	.word	0x0000ce10


	//   ....[118]....
        /*04a0*/ 	.word	0x0000ce60


	//   ....[119]....
        /*04a4*/ 	.word	0x0000cef0


	//   ....[120]....
        /*04a8*/ 	.word	0x0000cf90


	//   ....[121]....
        /*04ac*/ 	.word	0x0000d030


	//   ....[122]....
        /*04b0*/ 	.word	0x0000d0d0


	//   ....[123]....
        /*04b4*/ 	.word	0x0000d170


	//   ....[124]....
        /*04b8*/ 	.word	0x0000d220


	//   ....[125]....
        /*04bc*/ 	.word	0x0000d270


	//   ....[126]....
        /*04c0*/ 	.word	0x0000d2c0


	//   ....[127]....
        /*04c4*/ 	.word	0x0000d310


	//   ....[128]....
        /*04c8*/ 	.word	0x0000d360


	//   ....[129]....
        /*04cc*/ 	.word	0x0000d3b0


	//   ....[130]....
        /*04d0*/ 	.word	0x0000d400


	//   ....[131]....
        /*04d4*/ 	.word	0x0000d490


	//   ....[132]....
        /*04d8*/ 	.word	0x0000d4e0


	//   ....[133]....
        /*04dc*/ 	.word	0x0000d530


	//   ....[134]....
        /*04e0*/ 	.word	0x0000d580


	//   ....[135]....
        /*04e4*/ 	.word	0x0000d620


	//   ....[136]....
        /*04e8*/ 	.word	0x0000d6b0


	//   ....[137]....
        /*04ec*/ 	.word	0x0000d700


	//   ....[138]....
        /*04f0*/ 	.word	0x0000d750


	//   ....[139]....
        /*04f4*/ 	.word	0x0000d7f0


	//   ....[140]....
        /*04f8*/ 	.word	0x0000d880


	//   ....[141]....
        /*04fc*/ 	.word	0x0000d8d0


	//   ....[142]....
        /*0500*/ 	.word	0x0000d920


	//   ....[143]....
        /*0504*/ 	.word	0x0000d9c0


	//   ....[144]....
        /*0508*/ 	.word	0x0000da50


	//   ....[145]....
        /*050c*/ 	.word	0x0000daa0


	//   ....[146]....
        /*0510*/ 	.word	0x0000daf0


	//   ....[147]....
        /*0514*/ 	.word	0x0000db90


	//   ....[148]....
        /*0518*/ 	.word	0x0000dc20


	//   ....[149]....
        /*051c*/ 	.word	0x0000dc70


	//   ....[150]....
        /*0520*/ 	.word	0x0000dcc0


	//   ....[151]....
        /*0524*/ 	.word	0x0000dd60


	//   ....[152]....
        /*0528*/ 	.word	0x0000de00


	//   ....[153]....
        /*052c*/ 	.word	0x0000de60


	//   ....[154]....
        /*0530*/ 	.word	0x0000df30


	//   ....[155]....
        /*0534*/ 	.word	0x0000dfa0


	//   ....[156]....
        /*0538*/ 	.word	0x0000dff0


	//   ....[157]....
        /*053c*/ 	.word	0x0000e040


	//   ....[158]....
        /*0540*/ 	.word	0x0000e090


	//   ....[159]....
        /*0544*/ 	.word	0x0000e0c0


	//   ....[160]....
        /*0548*/ 	.word	0x0000e110


	//   ....[161]....
        /*054c*/ 	.word	0x0000e160


	//   ....[162]....
        /*0550*/ 	.word	0x0000e1c0


	//----- nvinfo : EIATTR_VRC_CTA_INIT_COUNT
	.align		4
.L_1017:
        /*0554*/ 	.byte	0x02, 0x4a
	.zero		1
	.zero		1


	//----- nvinfo : EIATTR_EXIT_INSTR_OFFSETS
	.align		4
        /*0558*/ 	.byte	0x04, 0x1c
        /*055a*/ 	.short	(.L_1019 - .L_1018)


	//   ....[0]....
.L_1018:
        /*055c*/ 	.word	0x0000bf40


	//   ....[1]....
        /*0560*/ 	.word	0x0000c590


	//----- nvinfo : EIATTR_MAX_THREADS
	.align		4
.L_1019:
        /*0564*/ 	.byte	0x04, 0x05
        /*0566*/ 	.short	(.L_1021 - .L_1020)
.L_1020:
        /*0568*/ 	.word	0x00000080
        /*056c*/ 	.word	0x00000001
        /*0570*/ 	.word	0x00000001


	//----- nvinfo : EIATTR_CRS_STACK_SIZE
	.align		4
.L_1021:
        /*0574*/ 	.byte	0x04, 0x1e
        /*0576*/ 	.short	(.L_1023 - .L_1022)
.L_1022:
        /*0578*/ 	.word	0x00000000


	//----- nvinfo : EIATTR_CBANK_PARAM_SIZE
	.align		4
.L_1023:
        /*057c*/ 	.byte	0x03, 0x19
        /*057e*/ 	.short	0x01f0


	//----- nvinfo : EIATTR_PARAM_CBANK
	.align		4
        /*0580*/ 	.byte	0x04, 0x0a
        /*0582*/ 	.short	(.L_1025 - .L_1024)
	.align		4
.L_1024:
        /*0584*/ 	.word	index@(.nv.constant0._Z25selective_scan_bwd_kernelI32Selective_Scan_bwd_kernel_traitsILi128ELi16ELb0ELb0ELb0ELb0ELb1EN3c104HalfENS1_7complexIfEEEEv12SSMParamsBwd)
        /*0588*/ 	.short	0x0380
        /*058a*/ 	.short	0x01f0


	//----- nvinfo : EIATTR_SW_WAR
	.align		4
.L_1025:
        /*058c*/ 	.byte	0x04, 0x36
        /*058e*/ 	.short	(.L_1027 - .L_1026)
.L_1026:
        /*0590*/ 	.word	0x00000008
.L_1027:


//--------------------- .nv.info._Z25selective_scan_bwd_kernelI32Selective_Scan_bwd_kernel_traitsILi128ELi16ELb0ELb0ELb0ELb1ELb0EN3c104HalfENS1_7complexIfEEEEv12SSMParamsBwd --------------------------
	.section	.nv.info._Z25selective_scan_bwd_kernelI32Selective_Scan_bwd_kernel_traitsILi128ELi16ELb0ELb0ELb0ELb1ELb0EN3c104HalfENS1_7complexIfEEEEv12SSMParamsBwd,"",@"SHT_CUDA_INFO"
	.sectionflags	@""
	.align	4


	//----- nvinfo : EIATTR_CUDA_API_VERSION
	.align		4
        /*0000*/ 	.byte	0x04, 0x37
        /*0002*/ 	.short	(.L_1029 - .L_1028)
.L_1028:
        /*0004*/ 	.word	0x00000082


	//----- nvinfo : EIATTR_KPARAM_INFO
	.align		4
.L_1029:
        /*0008*/ 	.byte	0x04, 0x17
        /*000a*/ 	.short	(.L_1031 - .L_1030)
.L_1030:
        /*000c*/ 	.word	0x00000000
        /*0010*/ 	.short	0x0000
        /*0012*/ 	.short	0x0000
        /*0014*/ 	.byte	0x00, 0xf0, 0xc1, 0x07


	//----- nvinfo : EIATTR_SPARSE_MMA_MASK
	.align		4
.L_1031:
        /*0018*/ 	.byte	0x03, 0x50
        /*001a*/ 	.short	0x0000


	//----- nvinfo : EIATTR_MAXREG_COUNT
	.align		4
        /*001c*/ 	.byte	0x03, 0x1b
        /*001e*/ 	.short	0x00ff


	//----- nvinfo : EIATTR_NUM_BARRIERS
	.align		4
        /*0020*/ 	.byte	0x02, 0x4c
        /*0022*/ 	.byte	0x01
	.zero		1


	//----- nvinfo : EIATTR_MERCURY_ISA_VERSION
	.align		4
        /*0024*/ 	.byte	0x03, 0x5f
        /*0026*/ 	.short	0x0101


	//----- nvinfo : EIATTR_INT_WARP_WIDE_INSTR_OFFSETS
	.align		4
        /*0028*/ 	.byte	0x04, 0x31
        /*002a*/ 	.short	(.L_1033 - .L_1032)


	//   ....[0]....
.L_1032:
        /*002c*/ 	.word	0x00007900


	//   ....[1]....
        /*0030*/ 	.word	0x00008900


	//----- nvinfo : EIATTR_COOP_GROUP_MASK_REGIDS
	.align		4
.L_1033:
        /*0034*/ 	.byte	0x04, 0x29
        /*0036*/ 	.short	(.L_1035 - .L_1034)


	//   ....[0]....
.L_1034:
        /*0038*/ 	.word	0xffffffff


	//   ....[1]....
        /*003c*/ 	.word	0xffffffff


	//   ....[2]....
        /*0040*/ 	.word	0xffffffff


	//   ....[3]....
        /*0044*/ 	.word	0xffffffff


	//   ....[4]....
        /*0048*/ 	.word	0xffffffff


	//   ....[5]....
        /*004c*/ 	.word	0xffffffff


	//   ....[6]....
        /*0050*/ 	.word	0xffffffff


	//   ....[7]....
        /*0054*/ 	.word	0xffffffff


	//   ....[8]....
        /*0058*/ 	.word	0xffffffff


	//   ....[9]....
        /*005c*/ 	.word	0xffffffff


	//   ....[10]....
        /*0060*/ 	.word	0xffffffff


	//   ....[11]....
        /*0064*/ 	.word	0xffffffff


	//   ....[12]....
        /*0068*/ 	.word	0xffffffff


	//   ....[13]....
        /*006c*/ 	.word	0xffffffff


	//   ....[14]....
        /*0070*/ 	.word	0xffffffff


	//   ....[15]....
        /*0074*/ 	.word	0xffffffff


	//   ....[16]....
        /*0078*/ 	.word	0xffffffff


	//   ....[17]....
        /*007c*/ 	.word	0xffffffff


	//   ....[18]....
        /*0080*/ 	.word	0xffffffff


	//   ....[19]....
        /*0084*/ 	.word	0xffffffff


	//   ....[20]....
        /*0088*/ 	.word	0xffffffff


	//   ....[21]....
        /*008c*/ 	.word	0xffffffff


	//   ....[22]....
        /*0090*/ 	.word	0xffffffff


	//   ....[23]....
        /*0094*/ 	.word	0xffffffff


	//   ....[24]....
        /*0098*/ 	.word	0xffffffff


	//   ....[25]....
        /*009c*/ 	.word	0xffffffff


	//   ....[26]....
        /*00a0*/ 	.word	0xffffffff


	//   ....[27]....
        /*00a4*/ 	.word	0xffffffff


	//   ....[28]....
        /*00a8*/ 	.word	0xffffffff


	//   ....[29]....
        /*00ac*/ 	.word	0xffffffff


	//   ....[30]....
        /*00b0*/ 	.word	0xffffffff


	//   ....[31]....
        /*00b4*/ 	.word	0xffffffff


	//   ....[32]....
        /*00b8*/ 	.word	0xffffffff


	//   ....[33]....
        /*00bc*/ 	.word	0xffffffff


	//   ....[34]....
        /*00c0*/ 	.word	0xffffffff


	//   ....[35]....
        /*00c4*/ 	.word	0xffffffff


	//   ....[36]....
        /*00c8*/ 	.word	0xffffffff


	//   ....[37]....
        /*00cc*/ 	.word	0xffffffff


	//   ....[38]....
        /*00d0*/ 	.word	0xffffffff


	//   ....[39]....
        /*00d4*/ 	.word	0xffffffff


	//   ....[40]....
        /*00d8*/ 	.word	0xffffffff


	//   ....[41]....
        /*00dc*/ 	.word	0xffffffff


	//   ....[42]....
        /*00e0*/ 	.word	0xffffffff


	//   ....[43]....
        /*00e4*/ 	.word	0xffffffff


	//   ....[44]....
        /*00e8*/ 	.word	0xffffffff


	//   ....[45]....
        /*00ec*/ 	.word	0xffffffff


	//   ....[46]....
        /*00f0*/ 	.word	0xffffffff


	//   ....[47]....
        /*00f4*/ 	.word	0xffffffff


	//   ....[48]....
        /*00f8*/ 	.word	0xffffffff


	//   ....[49]....
        /*00fc*/ 	.word	0xffffffff


	//   ....[50]....
        /*0100*/ 	.word	0xffffffff


	//   ....[51]....
        /*0104*/ 	.word	0xffffffff


	//   ....[52]....
        /*0108*/ 	.word	0xffffffff


	//   ....[53]....
        /*010c*/ 	.word	0xffffffff


	//   ....[54]....
        /*0110*/ 	.word	0xffffffff


	//   ....[55]....
        /*0114*/ 	.word	0xffffffff


	//   ....[56]....
        /*0118*/ 	.word	0xffffffff


	//   ....[57]....
        /*011c*/ 	.word	0xffffffff


	//   ....[58]....
        /*0120*/ 	.word	0xffffffff


	//   ....[59]....
        /*0124*/ 	.word	0xffffffff


	//   ....[60]....
        /*0128*/ 	.word	0xffffffff


	//   ....[61]....
        /*012c*/ 	.word	0xffffffff


	//   ....[62]....
        /*0130*/ 	.word	0xffffffff


	//   ....[63]....
        /*0134*/ 	.word	0xffffffff


	//   ....[64]....
        /*0138*/ 	.word	0xffffffff


	//   ....[65]....
        /*013c*/ 	.word	0xffffffff


	//   ....[66]....
        /*0140*/ 	.word	0xffffffff


	//   ....[67]....
        /*0144*/ 	.word	0xffffffff


	//   ....[68]....
        /*0148*/ 	.word	0xffffffff


	//   ....[69]....
        /*014c*/ 	.word	0xffffffff


	//   ....[70]....
        /*0150*/ 	.word	0xffffffff


	//   ....[71]....
        /*0154*/ 	.word	0xffffffff


	//   ....[72]....
        /*0158*/ 	.word	0xffffffff


	//   ....[73]....
        /*015c*/ 	.word	0xffffffff


	//   ....[74]....
        /*0160*/ 	.word	0xffffffff


	//   ....[75]....
        /*0164*/ 	.word	0xffffffff


	//   ....[76]....
        /*0168*/ 	.word	0xffffffff


	//   ....[77]....
        /*016c*/ 	.word	0xffffffff


	//   ....[78]....
        /*0170*/ 	.word	0xffffffff


	//   ....[79]....
        /*0174*/ 	.word	0xffffffff


	//   ....[80]....
        /*0178*/ 	.word	0xffffffff


	//   ....[81]....
        /*017c*/ 	.word	0xffffffff


	//   ....[82]....
        /*0180*/ 	.word	0xffffffff


	//   ....[83]....
        /*0184*/ 	.word	0xffffffff


	//   ....[84]....
        /*0188*/ 	.word	0xffffffff


	//   ....[85]....
        /*018c*/ 	.word	0xffffffff


	//   ....[86]....
        /*0190*/ 	.word	0xffffffff


	//   ....[87]....
        /*0194*/ 	.word	0xffffffff


	//   ....[88]....
        /*0198*/ 	.word	0xffffffff


	//   ....[89]....
        /*019c*/ 	.word	0xffffffff


	//   ....[90]....
        /*01a0*/ 	.word	0xffffffff


	//   ....[91]....
        /*01a4*/ 	.word	0xffffffff


	//   ....[92]....
        /*01a8*/ 	.word	0xffffffff


	//   ....[93]....
        /*01ac*/ 	.word	0xffffffff


	//   ....[94]....
        /*01b0*/ 	.word	0xffffffff


	//   ....[95]....
        /*01b4*/ 	.word	0xffffffff


	//   ....[96]....
        /*01b8*/ 	.word	0x05000047


	//   ....[97]....
        /*01bc*/ 	.word	0x05000047


	//   ....[98]....
        /*01c0*/ 	.word	0x05000047


	//   ....[99]....
        /*01c4*/ 	.word	0x05000047


	//   ....[100]....
        /*01c8*/ 	.word	0x05000047


	//   ....[101]....
        /*01cc*/ 	.word	0x05000047


	//   ....[102]....
        /*01d0*/ 	.word	0x05000047


	//   ....[103]....
        /*01d4*/ 	.word	0x05000047


	//   ....[104]....
        /*01d8*/ 	.word	0x05000047


	//   ....[105]....
        /*01dc*/ 	.word	0x05000047


	//   ....[106]....
        /*01e0*/ 	.word	0x05000047


	//   ....[107]....
        /*01e4*/ 	.word	0x05000047


	//   ....[108]....
        /*01e8*/ 	.word	0x05000047


	//   ....[109]....
        /*01ec*/ 	.word	0x05000047


	//   ....[110]....
        /*01f0*/ 	.word	0x05000047


	//   ....[111]....
        /*01f4*/ 	.word	0x05000047


	//   ....[112]....
        /*01f8*/ 	.word	0x05000047


	//   ....[113]....
        /*01fc*/ 	.word	0x05000047


	//   ....[114]....
        /*0200*/ 	.word	0x05000047


	//   ....[115]....
        /*0204*/ 	.word	0x05000047


	//   ....[116]....
        /*0208*/ 	.word	0x05000047


	//   ....[117]....
        /*020c*/ 	.word	0x05000047


	//   ....[118]....
        /*0210*/ 	.word	0x05000047


	//   ....[119]....
        /*0214*/ 	.word	0x05000047


	//   ....[120]....
        /*0218*/ 	.word	0x05000047


	//   ....[121]....
        /*021c*/ 	.word	0x05000047


	//   ....[122]....
        /*0220*/ 	.word	0x05000047


	//   ....[123]....
        /*0224*/ 	.word	0x05000047


	//   ....[124]....
        /*0228*/ 	.word	0x05000047


	//   ....[125]....
        /*022c*/ 	.word	0x05000047


	//   ....[126]....
        /*0230*/ 	.word	0x05000047


	//   ....[127]....
        /*0234*/ 	.word	0x05000047


	//   ....[128]....
        /*0238*/ 	.word	0x05000047


	//   ....[129]....
        /*023c*/ 	.word	0x05000047


	//   ....[130]....
        /*0240*/ 	.word	0x05000047


	//   ....[131]....
        /*0244*/ 	.word	0x05000047


	//   ....[132]....
        /*0248*/ 	.word	0x05000047


	//   ....[133]....
        /*024c*/ 	.word	0x05000047


	//   ....[134]....
        /*0250*/ 	.word	0x05000047


	//   ....[135]....
        /*0254*/ 	.word	0x05000047


	//   ....[136]....
        /*0258*/ 	.word	0x05000047


	//   ....[137]....
        /*025c*/ 	.word	0x05000047


	//   ....[138]....
        /*0260*/ 	.word	0x05000047


	//   ....[139]....
        /*0264*/ 	.word	0x05000047


	//   ....[140]....
        /*0268*/ 	.word	0x05000047


	//   ....[141]....
        /*026c*/ 	.word	0x05000047


	//   ....[142]....
        /*0270*/ 	.word	0x05000047


	//   ....[143]....
        /*0274*/ 	.word	0x05000047


	//   ....[144]....
        /*0278*/ 	.word	0x05000047


	//   ....[145]....
        /*027c*/ 	.word	0x05000047


	//   ....[146]....
        /*0280*/ 	.word	0x05000047


	//   ....[147]....
        /*0284*/ 	.word	0x05000047


	//   ....[148]....
        /*0288*/ 	.word	0x05000047


	//   ....[149]....
        /*028c*/ 	.word	0x05000047


	//   ....[150]....
        /*0290*/ 	.word	0x05000047


	//   ....[151]....
        /*0294*/ 	.word	0x05000047


	//   ....[152]....
        /*0298*/ 	.word	0x05000047


	//   ....[153]....
        /*029c*/ 	.word	0x05000047


	//   ....[154]....
        /*02a0*/ 	.word	0x05000047


	//   ....[155]....
        /*02a4*/ 	.word	0x05000047


	//   ....[156]....
        /*02a8*/ 	.word	0x05000047


	//   ....[157]....
        /*02ac*/ 	.word	0x05000047


	//   ....[158]....
        /*02b0*/ 	.word	0x05000047


	//   ....[159]....
        /*02b4*/ 	.word	0x05000047


	//----- nvinfo : EIATTR_COOP_GROUP_INSTR_OFFSETS
	.align		4
.L_1035:
        /*02b8*/ 	.byte	0x04, 0x28
        /*02ba*/ 	.short	(.L_1037 - .L_1036)


	//   ....[0]....
.L_1036:
        /*02bc*/ 	.word	0x00001090


	//   ....[1]....
        /*02c0*/ 	.word	0x00001650


	//   ....[2]....
        /*02c4*/ 	.word	0x00001ce0


	//   ....[3]....
        /*02c8*/ 	.word	0x00006270


	//   ....[4]....
        /*02cc*/ 	.word	0x00006280


	//   ....[5]....
        /*02d0*/ 	.word	0x00006290


	//   ....[6]....
        /*02d4*/ 	.word	0x000062a0


	//   ....[7]....
        /*02d8*/ 	.word	0x00006330


	//   ....[8]....
        /*02dc*/ 	.word	0x00006360


	//   ....[9]....
        /*02e0*/ 	.word	0x00006370


	//   ....[10]....
        /*02e4*/ 	.word	0x00006380


	//   ....[11]....
        /*02e8*/ 	.word	0x00006410


	//   ....[12]....
        /*02ec*/ 	.word	0x00006440


	//   ....[13]....
        /*02f0*/ 	.word	0x00006450


	//   ....[14]....
        /*02f4*/ 	.word	0x00006460


	//   ....[15]....
        /*02f8*/ 	.word	0x00006500


	//   ....[16]....
        /*02fc*/ 	.word	0x00006520


	//   ....[17]....
        /*0300*/ 	.word	0x00006530


	//   ....[18]....
        /*0304*/ 	.word	0x00006540


	//   ....[19]....
        /*0308*/ 	.word	0x000065f0


	//   ....[20]....
        /*030c*/ 	.word	0x00006600


	//   ....[21]....
        /*0310*/ 	.word	0x00006610


	//   ....[22]....
        /*0314*/ 	.word	0x00006620


	//   ....[23]....
        /*0318*/ 	.word	0x00006780


	//   ....[24]....
        /*031c*/ 	.word	0x00006790


	//   ....[25]....
        /*0320*/ 	.word	0x000067a0


	//   ....[26]....
        /*0324*/ 	.word	0x000067b0


	//   ....[27]....
        /*0328*/ 	.word	0x000067c0


	//   ....[28]....
        /*032c*/ 	.word	0x000067d0


	//   ....[29]....
        /*0330*/ 	.word	0x000067e0


	//   ....[30]....
        /*0334*/ 	.word	0x000067f0


	//   ....[31]....
        /*0338*/ 	.word	0x00007d90


	//   ....[32]....
        /*033c*/ 	.word	0x00007da0


	//   ....[33]....
        /*0340*/ 	.word	0x00007db0


	//   ....[34]....
        /*0344*/ 	.word	0x00007dc0


	//   ....[35]....
        /*0348*/ 	.word	0x00007ed0


	//   ....[36]....
        /*034c*/ 	.word	0x00007ee0


	//   ....[37]....
        /*0350*/ 	.word	0x00007ef0


	//   ....[38]....
        /*0354*/ 	.word	0x00007f00


	//   ....[39]....
        /*0358*/ 	.word	0x00008010


	//   ....[40]....
        /*035c*/ 	.word	0x00008020


	//   ....[41]....
        /*0360*/ 	.word	0x00008030


	//   ....[42]....
        /*0364*/ 	.word	0x00008040


	//   ....[43]....
        /*0368*/ 	.word	0x00008150


	//   ....[44]....
        /*036c*/ 	.word	0x00008160


	//   ....[45]....
        /*0370*/ 	.word	0x00008170


	//   ....[46]....
        /*0374*/ 	.word	0x00008180


	//   ....[47]....
        /*0378*/ 	.word	0x00008290


	//   ....[48]....
        /*037c*/ 	.word	0x000082a0


	//   ....[49]....
        /*0380*/ 	.word	0x000082b0


	//   ....[50]....
        /*0384*/ 	.word	0x000082c0


	//   ....[51]....
        /*0388*/ 	.word	0x000083d0


	//   ....[52]....
        /*038c*/ 	.word	0x000083e0


	//   ....[53]....
        /*0390*/ 	.word	0x000083f0


	//   ....[54]....
        /*0394*/ 	.word	0x00008400


	//   ....[55]....
        /*0398*/ 	.word	0x00008410


	//   ....[56]....
        /*039c*/ 	.word	0x00008420


	//   ....[57]....
        /*03a0*/ 	.word	0x00008430


	//   ....[58]....
        /*03a4*/ 	.word	0x00008470


	//   ....[59]....
        /*03a8*/ 	.word	0x000084b0


	//   ....[60]....
        /*03ac*/ 	.word	0x000084e0


	//   ....[61]....
        /*03b0*/ 	.word	0x000084f0


	//   ....[62]....
        /*03b4*/ 	.word	0x00008510


	//   ....[63]....
        /*03b8*/ 	.word	0x00009c30


	//   ....[64]....
        /*03bc*/ 	.word	0x00009c70


	//   ....[65]....
        /*03c0*/ 	.word	0x00009cb0


	//   ....[66]....
        /*03c4*/ 	.word	0x00009cf0


	//   ....[67]....
        /*03c8*/ 	.word	0x00009e00


	//   ....[68]....
        /*03cc*/ 	.word	0x00009e50


	//   ....[69]....
        /*03d0*/ 	.word	0x00009e90


	//   ....[70]....
        /*03d4*/ 	.word	0x00009ed0


	//   ....[71]....
        /*03d8*/ 	.word	0x00009fe0


	//   ....[72]....
        /*03dc*/ 	.word	0x0000a020


	//   ....[73]....
        /*03e0*/ 	.word	0x0000a060


	//   ....[74]....
        /*03e4*/ 	.word	0x0000a0a0


	//   ....[75]....
        /*03e8*/ 	.word	0x0000a1b0


	//   ....[76]....
        /*03ec*/ 	.word	0x0000a1f0


	//   ....[77]....
        /*03f0*/ 	.word	0x0000a230


	//   ....[78]....
        /*03f4*/ 	.word	0x0000a270


	//   ....[79]....
        /*03f8*/ 	.word	0x0000a390


	//   ....[80]....
        /*03fc*/ 	.word	0x0000a3d0


	//   ....[81]....
        /*0400*/ 	.word	0x0000a410


	//   ....[82]....
        /*0404*/ 	.word	0x0000a450


	//   ....[83]....
        /*0408*/ 	.word	0x0000aed0


	//   ....[84]....
        /*040c*/ 	.word	0x0000b710


	//   ....[85]....
        /*0410*/ 	.word	0x0000c000


	//   ....[86]....
        /*0414*/ 	.word	0x0000c5f0


	//   ....[87]....
        /*0418*/ 	.word	0x0000c640


	//   ....[88]....
        /*041c*/ 	.word	0x0000c6a0


	//   ....[89]....
        /*0420*/ 	.word	0x0000c6f0


	//   ....[90]....
        /*0424*/ 	.word	0x0000c710


	//   ....[91]....
        /*0428*/ 	.word	0x0000c8b0


	//   ....[92]....
        /*042c*/ 	.word	0x0000c8f0


	//   ....[93]....
        /*0430*/ 	.word	0x0000c950


	//   ....[94]....
        /*0434*/ 	.word	0x0000c9a0


	//   ....[95]....
        /*0438*/ 	.word	0x0000c9c0


	//   ....[96]....
        /*043c*/ 	.word	0x0000d1a0


	//   ....[97]....
        /*0440*/ 	.word	0x0000d1f0


	//   ....[98]....
        /*0444*/ 	.word	0x0000d240


	//   ....[99]....
        /*0448*/ 	.word	0x0000d2b0


	//   ....[100]....
        /*044c*/ 	.word	0x0000d380


	//   ....[101]....
        /*0450*/ 	.word	0x0000d3d0


	//   ....[102]....
        /*0454*/ 	.word	0x0000d420


	//   ....[103]....
        /*0458*/ 	.word	0x0000d490


	//   ....[104]....
        /*045c*/ 	.word	0x0000d560


	//   ....[105]....
        /*0460*/ 	.word	0x0000d5b0


	//   ....[106]....
        /*0464*/ 	.word	0x0000d600


	//   ....[107]....
        /*0468*/ 	.word	0x0000d670


	//   ....[108]....
        /*046c*/ 	.word	0x0000d740


	//   ....[109]....
        /*0470*/ 	.word	0x0000d790


	//   ....[110]....
        /*0474*/ 	.word	0x0000d7e0


	//   ....[111]....
        /*0478*/ 	.word	0x0000d850


	//   ....[112]....
        /*047c*/ 	.word	0x0000d920


	//   ....[113]....
        /*0480*/ 	.word	0x0000d970


	//   ....[114]....
        /*0484*/ 	.word	0x0000d9c0


	//   ....[115]....
        /*0488*/ 	.word	0x0000da10


	//   ....[116]....
        /*048c*/ 	.word	0x0000daa0


	//   ....[117]....
        /*0490*/ 	.word	0x0000db40


	//   ....[118]....
        /*0494*/ 	.word	0x0000dbe0


	//   ....[119]....
        /*0498*/ 	.word	0x0000dc80


	//   ....[120]....
        /*049c*/ 	.word	0x0000dd20


	//   ....[121]....
        /*04a0*/ 	.word	0x0000ddd0


	//   ....[122]....
        /*04a4*/ 	.word	0x0000de30


	//   ....[123]....
        /*04a8*/ 	.word	0x0000de80


	//   ....[124]....
        /*04ac*/ 	.word	0x0000deb0


	//   ....[125]....
        /*04b0*/ 	.word	0x0000df10


	//   ....[126]....
        /*04b4*/ 	.word	0x0000df60


	//   ....[127]....
        /*04b8*/ 	.word	0x0000dfb0


	//   ....[128]....
        /*04bc*/ 	.word	0x0000e040


	//   ....[129]....
        /*04c0*/ 	.word	0x0000e090


	//   ....[130]....
        /*04c4*/ 	.word	0x0000e0e0


	//   ....[131]....
        /*04c8*/ 	.word	0x0000e130


	//   ....[132]....
        /*04cc*/ 	.word	0x0000e1d0


	//   ....[133]....
        /*04d0*/ 	.word	0x0000e260


	//   ....[134]....
        /*04d4*/ 	.word	0x0000e2b0


	//   ....[135]....
        /*04d8*/ 	.word	0x0000e300


	//   ....[136]....
        /*04dc*/ 	.word	0x0000e3a0


	//   ....[137]....
        /*04e0*/ 	.word	0x0000e430


	//   ....[138]....
        /*04e4*/ 	.word	0x0000e480


	//   ....[139]....
        /*04e8*/ 	.word	0x0000e4d0


	//   ....[140]....
        /*04ec*/ 	.word	0x0000e570


	//   ....[141]....
        /*04f0*/ 	.word	0x0000e600


	//   ....[142]....
        /*04f4*/ 	.word	0x0000e650


	//   ....[143]....
        /*04f8*/ 	.word	0x0000e6a0


	//   ....[144]....
        /*04fc*/ 	.word	0x0000e740


	//   ....[145]....
        /*0500*/ 	.word	0x0000e7d0


	//   ....[146]....
        /*0504*/ 	.word	0x0000e820


	//   ....[147]....
        /*0508*/ 	.word	0x0000e870


	//   ....[148]....
        /*050c*/ 	.word	0x0000e910


	//   ....[149]....
        /*0510*/ 	.word	0x0000e9c0


	//   ....[150]....
        /*0514*/ 	.word	0x0000ea10


	//   ....[151]....
        /*0518*/ 	.word	0x0000eae0


	//   ....[152]....
        /*051c*/ 	.word	0x0000eb50


	//   ....[153]....
        /*0520*/ 	.word	0x0000eba0


	//   ....[154]....
        /*0524*/ 	.word	0x0000ebf0


	//   ....[155]....
        /*0528*/ 	.word	0x0000ec40


	//   ....[156]....
        /*052c*/ 	.word	0x0000ec70


	//   ....[157]....
        /*0530*/ 	.word	0x0000ecc0


	//   ....[158]....
        /*0534*/ 	.word	0x0000ed10


	//   ....[159]....
        /*0538*/ 	.word	0x0000ed70


	//----- nvinfo : EIATTR_VRC_CTA_INIT_COUNT
	.align		4
.L_1037:
        /*053c*/ 	.byte	0x02, 0x4a
	.zero		1
	.zero		1


	//----- nvinfo : EIATTR_EXIT_INSTR_OFFSETS
	.align		4
        /*0540*/ 	.byte	0x04, 0x1c
        /*0542*/ 	.short	(.L_1039 - .L_1038)


	//   ....[0]....
.L_1038:
        /*0544*/ 	.word	0x0000cb00


	//   ....[1]....
        /*0548*/ 	.word	0x0000d140


	//----- nvinfo : EIATTR_MAX_THREADS
	.align		4
.L_1039:
        /*054c*/ 	.byte	0x04, 0x05
        /*054e*/ 	.short	(.L_1041 - .L_1040)
.L_1040:
        /*0550*/ 	.word	0x00000080
        /*0554*/ 	.word	0x00000001
        /*0558*/ 	.word	0x00000001


	//----- nvinfo : EIATTR_CRS_STACK_SIZE
	.align		4
.L_1041:
        /*055c*/ 	.byte	0x04, 0x1e
        /*055e*/ 	.short	(.L_1043 - .L_1042)
.L_1042:
        /*0560*/ 	.word	0x00000000


	//----- nvinfo : EIATTR_CBANK_PARAM_SIZE
	.align		4
.L_1043:
        /*0564*/ 	.byte	0x03, 0x19
        /*0566*/ 	.short	0x01f0


	//----- nvinfo : EIATTR_PARAM_CBANK
	.align		4
        /*0568*/ 	.byte	0x04, 0x0a
        /*056a*/ 	.short	(.L_1045 - .L_1044)
	.align		4
.L_1044:
        /*056c*/ 	.word	index@(.nv.constant0._Z25selective_scan_bwd_kernelI32Selective_Scan_bwd_kernel_traitsILi128ELi16ELb0ELb0ELb0ELb1ELb0EN3c104HalfENS1_7complexIfEEEEv12SSMParamsBwd)
        /*0570*/ 	.short	0x0380
        /*0572*/ 	.short	0x01f0


	//----- nvinfo : EIATTR_SW_WAR
	.align		4
.L_1045:
        /*0574*/ 	.byte	0x04, 0x36
        /*0576*/ 	.short	(.L_1047 - .L_1046)
.L_1046:
        /*0578*/ 	.word	0x00000008
.L_1047:


//--------------------- .nv.info._Z25selective_scan_bwd_kernelI32Selective_Scan_bwd_kernel_traitsILi128ELi16ELb0ELb0ELb0ELb1ELb1EN3c104HalfENS1_7complexIfEEEEv12SSMParamsBwd --------------------------
	.section	.nv.info._Z25selective_scan_bwd_kernelI32Selective_Scan_bwd_kernel_traitsILi128ELi16ELb0ELb0ELb0ELb1ELb1EN3c104HalfENS1_7complexIfEEEEv12SSMParamsBwd,"",@"SHT_CUDA_INFO"
	.sectionflags	@""
	.align	4


	//----- nvinfo : EIATTR_CUDA_API_VERSION
	.align		4
        /*0000*/ 	.byte	0x04, 0x37
        /*0002*/ 	.short	(.L_1049 - .L_1048)
.L_1048:
        /*0004*/ 	.word	0x00000082


	//----- nvinfo : EIATTR_KPARAM_INFO
	.align		4
.L_1049:
        /*0008*/ 	.byte	0x04, 0x17
        /*000a*/ 	.short	(.L_1051 - .L_1050)
.L_1050:
        /*000c*/ 	.word	0x00000000
        /*0010*/ 	.short	0x0000
        /*0012*/ 	.short	0x0000
        /*0014*/ 	.byte	0x00, 0xf0, 0xc1, 0x07


	//----- nvinfo : EIATTR_SPARSE_MMA_MASK
	.align		4
.L_1051:
        /*0018*/ 	.byte	0x03, 0x50
        /*001a*/ 	.short	0x0000


	//----- nvinfo : EIATTR_MAXREG_COUNT
	.align		4
        /*001c*/ 	.byte	0x03, 0x1b
        /*001e*/ 	.short	0x00ff


	//----- nvinfo : EIATTR_NUM_BARRIERS
	.align		4
        /*0020*/ 	.byte	0x02, 0x4c
        /*0022*/ 	.byte	0x01
	.zero		1


	//----- nvinfo : EIATTR_MERCURY_ISA_VERSION
	.align		4
        /*0024*/ 	.byte	0x03, 0x5f
        /*0026*/ 	.short	0x0101


	//----- nvinfo : EIATTR_INT_WARP_WIDE_INSTR_OFFSETS
	.align		4
        /*0028*/ 	.byte	0x04, 0x31
        /*002a*/ 	.short	(.L_1053 - .L_1052)


	//   ....[0]....
.L_1052:
        /*002c*/ 	.word	0x0000a0a0


	//   ....[1]....
        /*0030*/ 	.word	0x0000b130


	//----- nvinfo : EIATTR_COOP_GROUP_MASK_REGIDS
	.align		4
.L_1053:
        /*0034*/ 	.byte	0x04, 0x29
        /*0036*/ 	.short	(.L_1055 - .L_1054)


	//   ....[0]....
.L_1054:
        /*0038*/ 	.word	0xffffffff


	//   ....[1]....
        /*003c*/ 	.word	0xffffffff


	//   ....[2]....
        /*0040*/ 	.word	0xffffffff


	//   ....[3]....
        /*0044*/ 	.word	0xffffffff


	//   ....[4]....
        /*0048*/ 	.word	0xffffffff


	//   ....[5]....
        /*004c*/ 	.word	0xffffffff


	//   ....[6]....
        /*0050*/ 	.word	0xffffffff


	//   ....[7]....
        /*0054*/ 	.word	0xffffffff


	//   ....[8]....
        /*0058*/ 	.word	0xffffffff


	//   ....[9]....
        /*005c*/ 	.word	0xffffffff


	//   ....[10]....
        /*0060*/ 	.word	0xffffffff


	//   ....[11]....
        /*0064*/ 	.word	0xffffffff


	//   ....[12]....
        /*0068*/ 	.word	0xffffffff


	//   ....[13]....
        /*006c*/ 	.word	0xffffffff


	//   ....[14]....
        /*0070*/ 	.word	0xffffffff


	//   ....[15]....
        /*0074*/ 	.word	0xffffffff


	//   ....[16]....
        /*0078*/ 	.word	0xffffffff


	//   ....[17]....
        /*007c*/ 	.word	0xffffffff


	//   ....[18]....
        /*0080*/ 	.word	0xffffffff


	//   ....[19]....
        /*0084*/ 	.word	0xffffffff


	//   ....[20]....
        /*0088*/ 	.word	0xffffffff


	//   ....[21]....
        /*008c*/ 	.word	0xffffffff


	//   ....[22]....
        /*0090*/ 	.word	0xffffffff


	//   ....[23]....
        /*0094*/ 	.word	0xffffffff


	//   ....[24]....
        /*0098*/ 	.word	0xffffffff


	//   ....[25]....
        /*009c*/ 	.word	0xffffffff


	//   ....[26]....
        /*00a0*/ 	.word	0xffffffff


	//   ....[27]....
        /*00a4*/ 	.word	0xffffffff


	//   ....[28]....
        /*00a8*/ 	.word	0xffffffff


	//   ....[29]....
        /*00ac*/ 	.word	0xffffffff


	//   ....[30]....
        /*00b0*/ 	.word	0xffffffff


	//   ....[31]....
        /*00b4*/ 	.word	0xffffffff


	//   ....[32]....
        /*00b8*/ 	.word	0xffffffff


	//   ....[33]....
        /*00bc*/ 	.word	0xffffffff


	//   ....[34]....
        /*00c0*/ 	.word	0xffffffff


	//   ....[35]....
        /*00c4*/ 	.word	0xffffffff


	//   ....[36]....
        /*00c8*/ 	.word	0xffffffff


	//   ....[37]....
        /*00cc*/ 	.word	0xffffffff


	//   ....[38]....
        /*00d0*/ 	.word	0xffffffff


	//   ....[39]....
        /*00d4*/ 	.word	0xffffffff


	//   ....[40]....
        /*00d8*/ 	.word	0xffffffff


	//   ....[41]....
        /*00dc*/ 	.word	0xffffffff


	//   ....[42]....
        /*00e0*/ 	.word	0xffffffff


	//   ....[43]....
        /*00e4*/ 	.word	0xffffffff


	//   ....[44]....
        /*00e8*/ 	.word	0xffffffff


	//   ....[45]....
        /*00ec*/ 	.word	0xffffffff


	//   ....[46]....
        /*00f0*/ 	.word	0xffffffff


	//   ....[47]....
        /*00f4*/ 	.word	0xffffffff


	//   ....[48]....
        /*00f8*/ 	.word	0xffffffff


	//   ....[49]....
        /*00fc*/ 	.word	0xffffffff


	//   ....[50]....
        /*0100*/ 	.word	0xffffffff


	//   ....[51]....
        /*0104*/ 	.word	0xffffffff


	//   ....[52]....
        /*0108*/ 	.word	0xffffffff


	//   ....[53]....
        /*010c*/ 	.word	0xffffffff


	//   ....[54]....
        /*0110*/ 	.word	0xffffffff


	//   ....[55]....
        /*0114*/ 	.word	0xffffffff


	//   ....[56]....
        /*0118*/ 	.word	0xffffffff


	//   ....[57]....
        /*011c*/ 	.word	0xffffffff


	//   ....[58]....
        /*0120*/ 	.word	0xffffffff


	//   ....[59]....
        /*0124*/ 	.word	0xffffffff


	//   ....[60]....
        /*0128*/ 	.word	0xffffffff


	//   ....[61]....
        /*012c*/ 	.word	0xffffffff


	//   ....[62]....
        /*0130*/ 	.word	0xffffffff


	//   ....[63]....
        /*0134*/ 	.word	0xffffffff


	//   ....[64]....
        /*0138*/ 	.word	0xffffffff


	//   ....[65]....
        /*013c*/ 	.word	0xffffffff


	//   ....[66]....
        /*0140*/ 	.word	0xffffffff


	//   ....[67]....
        /*0144*/ 	.word	0xffffffff


	//   ....[68]....
        /*0148*/ 	.word	0xffffffff


	//   ....[69]....
        /*014c*/ 	.word	0xffffffff


	//   ....[70]....
        /*0150*/ 	.word	0xffffffff


	//   ....[71]....
        /*0154*/ 	.word	0xffffffff


	//   ....[72]....
        /*0158*/ 	.word	0xffffffff


	//   ....[73]....
        /*015c*/ 	.word	0xffffffff


	//   ....[74]....
        /*0160*/ 	.word	0xffffffff


	//   ....[75]....
        /*0164*/ 	.word	0xffffffff


	//   ....[76]....
        /*0168*/ 	.word	0xffffffff


	//   ....[77]....
        /*016c*/ 	.word	0xffffffff


	//   ....[78]....
        /*0170*/ 	.word	0xffffffff


	//   ....[79]....
        /*0174*/ 	.word	0xffffffff


	//   ....[80]....
        /*0178*/ 	.word	0xffffffff


	//   ....[81]....
        /*017c*/ 	.word	0xffffffff


	//   ....[82]....
        /*0180*/ 	.word	0xffffffff


	//   ....[83]....
        /*0184*/ 	.word	0xffffffff


	//   ....[84]....
        /*0188*/ 	.word	0xffffffff


	//   ....[85]....
        /*018c*/ 	.word	0xffffffff


	//   ....[86]....
        /*0190*/ 	.word	0xffffffff


	//   ....[87]....
        /*0194*/ 	.word	0xffffffff


	//   ....[88]....
        /*0198*/ 	.word	0xffffffff


	//   ....[89]....
        /*019c*/ 	.word	0xffffffff


	//   ....[90]....
        /*01a0*/ 	.word	0xffffffff


	//   ....[91]....
        /*01a4*/ 	.word	0xffffffff


	//   ....[92]....
        /*01a8*/ 	.word	0xffffffff


	//   ....[93]....
        /*01ac*/ 	.word	0xffffffff


	//   ....[94]....
        /*01b0*/ 	.word	0xffffffff


	//   ....[95]....
        /*01b4*/ 	.word	0xffffffff


	//   ....[96]....
        /*01b8*/ 	.word	0xffffffff


	//   ....[97]....
        /*01bc*/ 	.word	0xffffffff


	//   ....[98]....
        /*01c0*/ 	.word	0xffffffff


	//   ....[99]....
        /*01c4*/ 	.word	0xffffffff


	//   ....[100]....
        /*01c8*/ 	.word	0x05000047


	//   ....[101]....
        /*01cc*/ 	.word	0x05000047


	//   ....[102]....
        /*01d0*/ 	.word	0x05000047


	//   ....[103]....
        /*01d4*/ 	.word	0x05000047


	//   ....[104]....
        /*01d8*/ 	.word	0x05000047


	//   ....[105]....
        /*01dc*/ 	.word	0x05000047


	//   ....[106]....
        /*01e0*/ 	.word	0x05000047


	//   ....[107]....
        /*01e4*/ 	.word	0x05000047


	//   ....[108]....
        /*01e8*/ 	.word	0x05000047


	//   ....[109]....
        /*01ec*/ 	.word	0x05000047


	//   ....[110]....
        /*01f0*/ 	.word	0x05000047


	//   ....[111]....
        /*01f4*/ 	.word	0x05000047


	//   ....[112]....
        /*01f8*/ 	.word	0x05000047


	//   ....[113]....
        /*01fc*/ 	.word	0x05000047


	//   ....[114]....
        /*0200*/ 	.word	0x05000047


	//   ....[115]....
        /*0204*/ 	.word	0x05000047


	//   ....[116]....
        /*0208*/ 	.word	0x05000047


	//   ....[117]....
        /*020c*/ 	.word	0x05000047


	//   ....[118]....
        /*0210*/ 	.word	0x05000047


	//   ....[119]....
        /*0214*/ 	.word	0x05000047


	//   ....[120]....
        /*0218*/ 	.word	0x05000047


	//   ....[121]....
        /*021c*/ 	.word	0x05000047


	//   ....[122]....
        /*0220*/ 	.word	0x05000047


	//   ....[123]....
        /*0224*/ 	.word	0x05000047


	//   ....[124]....
        /*0228*/ 	.word	0x05000047


	//   ....[125]....
        /*022c*/ 	.word	0x05000047


	//   ....[126]....
        /*0230*/ 	.word	0x05000047


	//   ....[127]....
        /*0234*/ 	.word	0x05000047


	//   ....[128]....
        /*0238*/ 	.word	0x05000047


	//   ....[129]....
        /*023c*/ 	.word	0x05000047


	//   ....[130]....
        /*0240*/ 	.word	0x05000047


	//   ....[131]....
        /*0244*/ 	.word	0x05000047


	//   ....[132]....
        /*0248*/ 	.word	0x05000047


	//   ....[133]....
        /*024c*/ 	.word	0x05000047


	//   ....[134]....
        /*0250*/ 	.word	0x05000047


	//   ....[135]....
        /*0254*/ 	.word	0x05000047


	//   ....[136]....
        /*0258*/ 	.word	0x05000047


	//   ....[137]....
        /*025c*/ 	.word	0x05000047


	//   ....[138]....
        /*0260*/ 	.word	0x05000047


	//   ....[139]....
        /*0264*/ 	.word	0x05000047


	//   ....[140]....
        /*0268*/ 	.word	0x05000047


	//   ....[141]....
        /*026c*/ 	.word	0x05000047


	//   ....[142]....
        /*0270*/ 	.word	0x05000047


	//   ....[143]....
        /*0274*/ 	.word	0x05000047


	//   ....[144]....
        /*0278*/ 	.word	0x05000047


	//   ....[145]....
        /*027c*/ 	.word	0x05000047


	//   ....[146]....
        /*0280*/ 	.word	0x05000047


	//   ....[147]....
        /*0284*/ 	.word	0x05000047


	//   ....[148]....
        /*0288*/ 	.word	0x05000047


	//   ....[149]....
        /*028c*/ 	.word	0x05000047


	//   ....[150]....
        /*0290*/ 	.word	0x05000047


	//   ....[151]....
        /*0294*/ 	.word	0x05000047


	//   ....[152]....
        /*0298*/ 	.word	0x05000047


	//   ....[153]....
        /*029c*/ 	.word	0x05000047


	//   ....[154]....
        /*02a0*/ 	.word	0x05000047


	//   ....[155]....
        /*02a4*/ 	.word	0x05000047


	//   ....[156]....
        /*02a8*/ 	.word	0x05000047


	//   ....[157]....
        /*02ac*/ 	.word	0x05000047


	//   ....[158]....
        /*02b0*/ 	.word	0x05000047


	//   ....[159]....
        /*02b4*/ 	.word	0x05000047


	//   ....[160]....
        /*02b8*/ 	.word	0x05000047


	//   ....[161]....
        /*02bc*/ 	.word	0x05000047


	//   ....[162]....
        /*02c0*/ 	.word	0x05000047


	//   ....[163]....
        /*02c4*/ 	.word	0x05000047


	//----- nvinfo : EIATTR_COOP_GROUP_INSTR_OFFSETS
	.align		4
.L_1055:
        /*02c8*/ 	.byte	0x04, 0x28
        /*02ca*/ 	.short	(.L_1057 - .L_1056)


	//   ....[0]....
.L_1056:
        /*02cc*/ 	.word	0x00001090


	//   ....[1]....
        /*02d0*/ 	.word	0x000016a0


	//   ....[2]....
        /*02d4*/ 	.word	0x00001d30


	//   ....[3]....
        /*02d8*/ 	.word	0x00004840


	//   ....[4]....
        /*02dc*/ 	.word	0x00004ef0


	//   ....[5]....
        /*02e0*/ 	.word	0x00005be0


	//   ....[6]....
        /*02e4*/ 	.word	0x00006580


	//   ....[7]....
        /*02e8*/ 	.word	0x00008a90


	//   ....[8]....
        /*02ec*/ 	.word	0x00008aa0


	//   ....[9]....
        /*02f0*/ 	.word	0x00008ab0


	//   ....[10]....
        /*02f4*/ 	.word	0x00008ac0


	//   ....[11]....
        /*02f8*/ 	.word	0x00008b50


	//   ....[12]....
        /*02fc*/ 	.word	0x00008b80


	//   ....[13]....
        /*0300*/ 	.word	0x00008b90


	//   ....[14]....
        /*0304*/ 	.word	0x00008ba0


	//   ....[15]....
        /*0308*/ 	.word	0x00008c30


	//   ....[16]....
        /*030c*/ 	.word	0x00008c60


	//   ....[17]....
        /*0310*/ 	.word	0x00008c70


	//   ....[18]....
        /*0314*/ 	.word	0x00008c80


	//   ....[19]....
        /*0318*/ 	.word	0x00008d20


	//   ....[20]....
        /*031c*/ 	.word	0x00008d40


	//   ....[21]....
        /*0320*/ 	.word	0x00008d50


	//   ....[22]....
        /*0324*/ 	.word	0x00008d60


	//   ....[23]....
        /*0328*/ 	.word	0x00008e10


	//   ....[24]....
        /*032c*/ 	.word	0x00008e20


	//   ....[25]....
        /*0330*/ 	.word	0x00008e30


	//   ....[26]....
        /*0334*/ 	.word	0x00008e40


	//   ....[27]....
        /*0338*/ 	.word	0x00008fa0


	//   ....[28]....
        /*033c*/ 	.word	0x00008fb0


	//   ....[29]....
        /*0340*/ 	.word	0x00008fc0


	//   ....[30]....
        /*0344*/ 	.word	0x00008fd0


	//   ....[31]....
        /*0348*/ 	.word	0x00008fe0


	//   ....[32]....
        /*034c*/ 	.word	0x00008ff0


	//   ....[33]....
        /*0350*/ 	.word	0x00009000


	//   ....[34]....
        /*0354*/ 	.word	0x00009010


	//   ....[35]....
        /*0358*/ 	.word	0x0000a5b0


	//   ....[36]....
        /*035c*/ 	.word	0x0000a5c0


	//   ....[37]....
        /*0360*/ 	.word	0x0000a5d0


	//   ....[38]....
        /*0364*/ 	.word	0x0000a5e0


	//   ....[39]....
        /*0368*/ 	.word	0x0000a6f0


	//   ....[40]....
        /*036c*/ 	.word	0x0000a700


	//   ....[41]....
        /*0370*/ 	.word	0x0000a710


	//   ....[42]....
        /*0374*/ 	.word	0x0000a720


	//   ....[43]....
        /*0378*/ 	.word	0x0000a830


	//   ....[44]....
        /*037c*/ 	.word	0x0000a840


	//   ....[45]....
        /*0380*/ 	.word	0x0000a850


	//   ....[46]....
        /*0384*/ 	.word	0x0000a860


	//   ....[47]....
        /*0388*/ 	.word	0x0000a970


	//   ....[48]....
        /*038c*/ 	.word	0x0000a980


	//   ....[49]....
        /*0390*/ 	.word	0x0000a990


	//   ....[50]....
        /*0394*/ 	.word	0x0000a9a0


	//   ....[51]....
        /*0398*/ 	.word	0x0000aab0


	//   ....[52]....
        /*039c*/ 	.word	0x0000aac0


	//   ....[53]....
        /*03a0*/ 	.word	0x0000aad0


	//   ....[54]....
        /*03a4*/ 	.word	0x0000aae0


	//   ....[55]....
        /*03a8*/ 	.word	0x0000abf0


	//   ....[56]....
        /*03ac*/ 	.word	0x0000ac00


	//   ....[57]....
        /*03b0*/ 	.word	0x0000ac10


	//   ....[58]....
        /*03b4*/ 	.word	0x0000ac20


	//   ....[59]....
        /*03b8*/ 	.word	0x0000ac30


	//   ....[60]....
        /*03bc*/ 	.word	0x0000ac40


	//   ....[61]....
        /*03c0*/ 	.word	0x0000ac50


	//   ....[62]....
        /*03c4*/ 	.word	0x0000ac90


	//   ....[63]....
        /*03c8*/ 	.word	0x0000acd0


	//   ....[64]....
        /*03cc*/ 	.word	0x0000ad00


	//   ....[65]....
        /*03d0*/ 	.word	0x0000ad10


	//   ....[66]....
        /*03d4*/ 	.word	0x0000ad30


	//   ....[67]....
        /*03d8*/ 	.word	0x0000c3e0


	//   ....[68]....
        /*03dc*/ 	.word	0x0000c420


	//   ....[69]....
        /*03e0*/ 	.word	0x0000c490


	//   ....[70]....
        /*03e4*/ 	.word	0x0000c4d0


	//   ....[71]....
        /*03e8*/ 	.word	0x0000c5f0


	//   ....[72]....
        /*03ec*/ 	.word	0x0000c660


	//   ....[73]....
        /*03f0*/ 	.word	0x0000c6a0


	//   ....[74]....
        /*03f4*/ 	.word	0x0000c6e0


	//   ....[75]....
        /*03f8*/ 	.word	0x0000c800


	//   ....[76]....
        /*03fc*/ 	.word	0x0000c840


	//   ....[77]....
        /*0400*/ 	.word	0x0000c880


	//   ....[78]....
        /*0404*/ 	.word	0x0000c8c0


	//   ....[79]....
        /*0408*/ 	.word	0x0000c9d0


	//   ....[80]....
        /*040c*/ 	.word	0x0000ca10


	//   ....[81]....
        /*0410*/ 	.word	0x0000ca60


	//   ....[82]....
        /*0414*/ 	.word	0x0000caa0


	//   ....[83]....
        /*0418*/ 	.word	0x0000cc00


	//   ....[84]....
        /*041c*/ 	.word	0x0000cc40


	//   ....[85]....
        /*0420*/ 	.word	0x0000cc80


	//   ....[86]....
        /*0424*/ 	.word	0x0000ccc0


	//   ....[87]....
        /*0428*/ 	.word	0x0000d6d0


	//   ....[88]....
        /*042c*/ 	.word	0x0000dee0


	//   ....[89]....
        /*0430*/ 	.word	0x0000e7f0


	//   ....[90]....
        /*0434*/ 	.word	0x0000edd0


	//   ....[91]....
        /*0438*/ 	.word	0x0000ee10


	//   ....[92]....
        /*043c*/ 	.word	0x0000ee70


	//   ....[93]....
        /*0440*/ 	.word	0x0000eed0


	//   ....[94]....
        /*0444*/ 	.word	0x0000eef0


	//   ....[95]....
        /*0448*/ 	.word	0x0000f090


	//   ....[96]....
        /*044c*/ 	.word	0x0000f0d0


	//   ....[97]....
        /*0450*/ 	.word	0x0000f130


	//   ....[98]....
        /*0454*/ 	.word	0x0000f180


	//   ....[99]....
        /*0458*/ 	.word	0x0000f1a0


	//   ....[100]....
        /*045c*/ 	.word	0x0000f980


	//   ....[101]....
        /*0460*/ 	.word	0x0000f9d0


	//   ....[102]....
        /*0464*/ 	.word	0x0000fa20


	//   ....[103]....
        /*0468*/ 	.word	0x0000fa90


	//   ....[104]....
        /*046c*/ 	.word	0x0000fb60


	//   ....[105]....
        /*0470*/ 	.word	0x0000fbb0


	//   ....[106]....
        /*0474*/ 	.word	0x0000fc00


	//   ....[107]....
        /*0478*/ 	.word	0x0000fc70


	//   ....[108]....
        /*047c*/ 	.word	0x0000fd40


	//   ....[109]....
        /*0480*/ 	.word	0x0000fd90


	//   ....[110]....
        /*0484*/ 	.word	0x0000fde0


	//   ....[111]....
        /*0488*/ 	.word	0x0000fe50


	//   ....[112]....
        /*048c*/ 	.word	0x0000ff20


	//   ....[113]....
        /*0490*/ 	.word	0x0000ff70


	//   ....[114]....
        /*0494*/ 	.word	0x0000ffc0


	//   ....[115]....
        /*0498*/ 	.word	0x00010030


	//   ....[116]....
        /*049c*/ 	.word	0x00010100


	//   ....[117]....
        /*04a0*/ 	.word	0x00010150


	//   ....[118]....
        /*04a4*/ 	.word	0x000101a0


	//   ....[119]....
        /*04a8*/ 	.word	0x000101f0


	//   ....[120]....
        /*04ac*/ 	.word	0x00010280


	//   ....[121]....
        /*04b0*/ 	.word	0x00010320


	//   ....[122]....
        /*04b4*/ 	.word	0x000103c0


	//   ....[123]....
        /*04b8*/ 	.word	0x00010460


	//   ....[124]....
        /*04bc*/ 	.word	0x00010500


	//   ....[125]....
        /*04c0*/ 	.word	0x000105b0


	//   ....[126]....
        /*04c4*/ 	.word	0x00010610


	//   ....[127]....
        /*04c8*/ 	.word	0x00010660


	//   ....[128]....
        /*04cc*/ 	.word	0x00010690


	//   ....[129]....
        /*04d0*/ 	.word	0x000106f0


	//   ....[130]....
        /*04d4*/ 	.word	0x00010740


	//   ....[131]....
        /*04d8*/ 	.word	0x00010790


	//   ....[132]....
        /*04dc*/ 	.word	0x00010820


	//   ....[133]....
        /*04e0*/ 	.word	0x00010870


	//   ....[134]....
        /*04e4*/ 	.word	0x000108c0


	//   ....[135]....
        /*04e8*/ 	.word	0x00010910


	//   ....[136]....
        /*04ec*/ 	.word	0x000109b0


	//   ....[137]....
        /*04f0*/ 	.word	0x00010a40


	//   ....[138]....
        /*04f4*/ 	.word	0x00010a90


	//   ....[139]....
        /*04f8*/ 	.word	0x00010ae0


	//   ....[140]....
        /*04fc*/ 	.word	0x00010b80


	//   ....[141]....
        /*0500*/ 	.word	0x00010c10


	//   ....[142]....
        /*0504*/ 	.word	0x00010c60


	//   ....[143]....
        /*0508*/ 	.word	0x00010cb0


	//   ....[144]....
        /*050c*/ 	.word	0x00010d50


	//   ....[145]....
        /*0510*/ 	.word	0x00010de0


	//   ....[146]....
        /*0514*/ 	.word	0x00010e30


	//   ....[147]....
        /*0518*/ 	.word	0x00010e80


	//   ....[148]....
        /*051c*/ 	.word	0x00010f20


	//   ....[149]....
        /*0520*/ 	.word	0x00010fb0


	//   ....[150]....
        /*0524*/ 	.word	0x00011000


	//   ....[151]....
        /*0528*/ 	.word	0x00011050


	//   ....[152]....
        /*052c*/ 	.word	0x000110f0


	//   ....[153]....
        /*0530*/ 	.word	0x000111a0


	//   ....[154]....
        /*0534*/ 	.word	0x000111f0


	//   ....[155]....
        /*0538*/ 	.word	0x000112c0


	//   ....[156]....
        /*053c*/ 	.word	0x00011330


	//   ....[157]....
        /*0540*/ 	.word	0x00011380


	//   ....[158]....
        /*0544*/ 	.word	0x000113d0


	//   ....[159]....
        /*0548*/ 	.word	0x00011420


	//   ....[160]....
        /*054c*/ 	.word	0x00011450


	//   ....[161]....
        /*0550*/ 	.word	0x000114a0


	//   ....[162]....
        /*0554*/ 	.word	0x000114f0


	//   ....[163]....
        /*0558*/ 	.word	0x00011550


	//----- nvinfo : EIATTR_VRC_CTA_INIT_COUNT
	.align		4
.L_1057:
        /*055c*/ 	.byte	0x02, 0x4a
	.zero		1
	.zero		1


	//----- nvinfo : EIATTR_EXIT_INSTR_OFFSETS
	.align		4
        /*0560*/ 	.byte	0x04, 0x1c
        /*0562*/ 	.short	(.L_1059 - .L_1058)


	//   ....[0]....
.L_1058:
        /*0564*/ 	.word	0x0000f2e0


	//   ....[1]....
        /*0568*/ 	.word	0x0000f920


	//----- nvinfo : EIATTR_MAX_THREADS
	.align		4
.L_1059:
        /*056c*/ 	.byte	0x04, 0x05
        /*056e*/ 	.short	(.L_1061 - .L_1060)
.L_1060:
        /*0570*/ 	.word	0x00000080
        /*0574*/ 	.word	0x00000001
        /*0578*/ 	.word	0x00000001


	//----- nvinfo : EIATTR_CRS_STACK_SIZE
	.align		4
.L_1061:
        /*057c*/ 	.byte	0x04, 0x1e
        /*057e*/ 	.short	(.L_1063 - .L_1062)
.L_1062:
        /*0580*/ 	.word	0x00000000


	//----- nvinfo : EIATTR_CBANK_PARAM_SIZE
	.align		4
.L_1063:
        /*0584*/ 	.byte	0x03, 0x19
        /*0586*/ 	.short	0x01f0


	//----- nvinfo : EIATTR_PARAM_CBANK
	.align		4
        /*0588*/ 	.byte	0x04, 0x0a
        /*058a*/ 	.short	(.L_1065 - .L_1064)
	.align		4
.L_1064:
        /*058c*/ 	.word	index@(.nv.constant0._Z25selective_scan_bwd_kernelI32Selective_Scan_bwd_kernel_traitsILi128ELi16ELb0ELb0ELb0ELb1ELb1EN3c104HalfENS1_7complexIfEEEEv12SSMParamsBwd)
        /*0590*/ 	.short	0x0380
        /*0592*/ 	.short	0x01f0


	//----- nvinfo : EIATTR_SW_WAR
	.align		4
.L_1065:
        /*0594*/ 	.byte	0x04, 0x36
        /*0596*/ 	.short	(.L_1067 - .L_1066)
.L_1066:
        /*0598*/ 	.word	0x00000008
.L_1067:


//--------------------- .nv.info._Z25selective_scan_bwd_kernelI32Selective_Scan_bwd_kernel_traitsILi128ELi16ELb0ELb0ELb1ELb0ELb0EN3c104HalfENS1_7complexIfEEEEv12SSMParamsBwd --------------------------
	.section	.nv.info._Z25selective_scan_bwd_kernelI32Selective_Scan_bwd_kernel_traitsILi128ELi16ELb0ELb0ELb1ELb0ELb0EN3c104HalfENS1_7complexIfEEEEv12SSMParamsBwd,"",@"SHT_CUDA_INFO"
	.sectionflags	@""
	.align	4


	//----- nvinfo : EIATTR_CUDA_API_VERSION
	.align		4
        /*0000*/ 	.byte	0x04, 0x37
        /*0002*/ 	.short	(.L_1069 - .L_1068)
.L_1068:
        /*0004*/ 	.word	0x00000082


	//----- nvinfo : EIATTR_KPARAM_INFO
	.align		4
.L_1069:
        /*0008*/ 	.byte	0x04, 0x17
        /*000a*/ 	.short	(.L_1071 - .L_1070)
.L_1070:
        /*000c*/ 	.word	0x00000000
        /*0010*/ 	.short	0x0000
        /*0012*/ 	.short	0x0000
        /*0014*/ 	.byte	0x00, 0xf0, 0xc1, 0x07


	//----- nvinfo : EIATTR_SPARSE_MMA_MASK
	.align		4
.L_1071:
        /*0018*/ 	.byte	0x03, 0x50
        /*001a*/ 	.short	0x0000


	//----- nvinfo : EIATTR_MAXREG_COUNT
	.align		4
        /*001c*/ 	.byte	0x03, 0x1b
        /*001e*/ 	.short	0x00ff


	//----- nvinfo : EIATTR_NUM_BARRIERS
	.align		4
        /*0020*/ 	.byte	0x02, 0x4c
        /*0022*/ 	.byte	0x01
	.zero		1


	//----- nvinfo : EIATTR_ANNOTATIONS
	.align		4
        /*0024*/ 	.byte	0x04, 0x55
        /*0026*/ 	.short	(.L_1073 - .L_1072)


	//   ....[0]....
.L_1072:
        /*0028*/ 	.word	0x00000001
        /*002c*/ 	.byte	0x10, 0x02, 0x00, 0x00, 0x01, 0x00, 0x00, 0x00, 0x40, 0x02, 0x00, 0x00, 0x01, 0x00, 0x00, 0x00
        /*003c*/ 	.byte	0x90, 0x08, 0x00, 0x00, 0x01, 0x00, 0x00, 0x00, 0xa0, 0x08, 0x00, 0x00, 0x01, 0x00, 0x00, 0x00
        /*004c*/ 	.byte	0xc0, 0x1d, 0x00, 0x00, 0x01, 0x00, 0x00, 0x00, 0xd0, 0x1d, 0x00, 0x00, 0x01, 0x00, 0x00, 0x00
        /*005c*/ 	.byte	0xe0, 0x1d, 0x00, 0x00, 0x01, 0x00, 0x00, 0x00, 0x00, 0x23, 0x00, 0x00, 0x01, 0x00, 0x00, 0x00
        /*006c*/ 	.byte	0xd0, 0xc2, 0x00, 0x00, 0x01, 0x00, 0x00, 0x00, 0x30, 0xc3, 0x00, 0x00, 0x01, 0x00, 0x00, 0x00
        /*007c*/ 	.byte	0x70, 0xc3, 0x00, 0x00, 0x01, 0x00, 0x00, 0x00, 0xd0, 0xd2, 0x00, 0x00, 0x01, 0x00, 0x00, 0x00
        /*008c*/ 	.byte	0x60, 0xd3, 0x00, 0x00, 0x01, 0x00, 0x00, 0x00, 0x10, 0xd6, 0x00, 0x00


	//----- nvinfo : EIATTR_MERCURY_ISA_VERSION
	.align		4
.L_1073:
        /*0098*/ 	.byte	0x03, 0x5f
        /*009a*/ 	.short	0x0101


	//----- nvinfo : EIATTR_INT_WARP_WIDE_INSTR_OFFSETS
	.align		4
        /*009c*/ 	.byte	0x04, 0x31
        /*009e*/ 	.short	(.L_1075 - .L_1074)


	//   ....[0]....
.L_1074:
        /*00a0*/ 	.word	0x00007260


	//   ....[1]....
        /*00a4*/ 	.word	0x00008410


	//----- nvinfo : EIATTR_COOP_GROUP_MASK_REGIDS
	.align		4
.L_1075:
        /*00a8*/ 	.byte	0x04, 0x29
        /*00aa*/ 	.short	(.L_1077 - .L_1076)


	//   ....[0]....
.L_1076:
        /*00ac*/ 	.word	0xffffffff


	//   ....[1]....
        /*00b0*/ 	.word	0xffffffff


	//   ....[2]....
        /*00b4*/ 	.word	0xffffffff


	//   ....[3]....
        /*00b8*/ 	.word	0xffffffff


	//   ....[4]....
        /*00bc*/ 	.word	0xffffffff


	//   ....[5]....
        /*00c0*/ 	.word	0xffffffff


	//   ....[6]....
        /*00c4*/ 	.word	0xffffffff


	//   ....[7]....
        /*00c8*/ 	.word	0xffffffff


	//   ....[8]....
        /*00cc*/ 	.word	0xffffffff


	//   ....[9]....
        /*00d0*/ 	.word	0xffffffff


	//   ....[10]....
        /*00d4*/ 	.word	0xffffffff


	//   ....[11]....
        /*00d8*/ 	.word	0xffffffff


	//   ....[12]....
        /*00dc*/ 	.word	0xffffffff


	//   ....[13]....
        /*00e0*/ 	.word	0xffffffff


	//   ....[14]....
        /*00e4*/ 	.word	0xffffffff


	//   ....[15]....
        /*00e8*/ 	.word	0xffffffff


	//   ....[16]....
        /*00ec*/ 	.word	0xffffffff


	//   ....[17]....
        /*00f0*/ 	.word	0xffffffff


	//   ....[18]....
        /*00f4*/ 	.word	0xffffffff


	//   ....[19]....
        /*00f8*/ 	.word	0xffffffff


	//   ....[20]....
        /*00fc*/ 	.word	0xffffffff


	//   ....[21]....
        /*0100*/ 	.word	0xffffffff


	//   ....[22]....
        /*0104*/ 	.word	0xffffffff


	//   ....[23]....
        /*0108*/ 	.word	0xffffffff


	//   ....[24]....
        /*010c*/ 	.word	0xffffffff


	//   ....[25]....
        /*0110*/ 	.word	0xffffffff


	//   ....[26]....
        /*0114*/ 	.word	0xffffffff


	//   ....[27]....
        /*0118*/ 	.word	0xffffffff


	//   ....[28]....
        /*011c*/ 	.word	0xffffffff


	//   ....[29]....
        /*0120*/ 	.word	0xffffffff


	//   ....[30]....
        /*0124*/ 	.word	0xffffffff


	//   ....[31]....
        /*0128*/ 	.word	0xffffffff


	//   ....[32]....
        /*012c*/ 	.word	0xffffffff


	//   ....[33]....
        /*0130*/ 	.word	0xffffffff


	//   ....[34]....
        /*0134*/ 	.word	0xffffffff


	//   ....[35]....
        /*0138*/ 	.word	0xffffffff


	//   ....[36]....
        /*013c*/ 	.word	0xffffffff


	//   ....[37]....
        /*0140*/ 	.word	0xffffffff


	//   ....[38]....
        /*0144*/ 	.word	0xffffffff


	//   ....[39]....
        /*0148*/ 	.word	0xffffffff


	//   ....[40]....
        /*014c*/ 	.word	0xffffffff


	//   ....[41]....
        /*0150*/ 	.word	0xffffffff


	//   ....[42]....
        /*0154*/ 	.word	0xffffffff


	//   ....[43]....
        /*0158*/ 	.word	0xffffffff


	//   ....[44]....
        /*015c*/ 	.word	0xffffffff


	//   ....[45]....
        /*0160*/ 	.word	0xffffffff


	//   ....[46]....
        /*0164*/ 	.word	0xffffffff


	//   ....[47]....
        /*0168*/ 	.word	0xffffffff


	//   ....[48]....
        /*016c*/ 	.word	0xffffffff


	//   ....[49]....
        /*0170*/ 	.word	0xffffffff


	//   ....[50]....
        /*0174*/ 	.word	0xffffffff


	//   ....[51]....
        /*0178*/ 	.word	0xffffffff


	//   ....[52]....
        /*017c*/ 	.word	0xffffffff


	//   ....[53]....
        /*0180*/ 	.word	0xffffffff


	//   ....[54]....
        /*0184*/ 	.word	0xffffffff


	//   ....[55]....
        /*0188*/ 	.word	0xffffffff


	//   ....[56]....
        /*018c*/ 	.word	0xffffffff


	//   ....[57]....
        /*0190*/ 	.word	0xffffffff


	//   ....[58]....
        /*0194*/ 	.word	0xffffffff


	//   ....[59]....
        /*0198*/ 	.word	0xffffffff


	//   ....[60]....
        /*019c*/ 	.word	0xffffffff


	//   ....[61]....
        /*01a0*/ 	.word	0xffffffff


	//   ....[62]....
        /*01a4*/ 	.word	0xffffffff


	//   ....[63]....
        /*01a8*/ 	.word	0xffffffff


	//   ....[64]....
        /*01ac*/ 	.word	0xffffffff


	//   ....[65]....
        /*01b0*/ 	.word	0xffffffff


	//   ....[66]....
        /*01b4*/ 	.word	0xffffffff


	//   ....[67]....
        /*01b8*/ 	.word	0xffffffff


	//   ....[68]....
        /*01bc*/ 	.word	0xffffffff


	//   ....[69]....
        /*01c0*/ 	.word	0xffffffff


	//   ....[70]....
        /*01c4*/ 	.word	0xffffffff


	//   ....[71]....
        /*01c8*/ 	.word	0xffffffff


	//   ....[72]....
        /*01cc*/ 	.word	0xffffffff


	//   ....[73]....
        /*01d0*/ 	.word	0xffffffff


	//   ....[74]....
        /*01d4*/ 	.word	0xffffffff


	//   ....[75]....
        /*01d8*/ 	.word	0xffffffff


	//   ....[76]....
        /*01dc*/ 	.word	0xffffffff


	//   ....[77]....
        /*01e0*/ 	.word	0xffffffff


	//   ....[78]....
        /*01e4*/ 	.word	0xffffffff


	//   ....[79]....
        /*01e8*/ 	.word	0xffffffff


	//   ....[80]....
        /*01ec*/ 	.word	0xffffffff


	//   ....[81]....
        /*01f0*/ 	.word	0xffffffff


	//   ....[82]....
        /*01f4*/ 	.word	0xffffffff


	//   ....[83]....
        /*01f8*/ 	.word	0xffffffff


	//   ....[84]....
        /*01fc*/ 	.word	0xffffffff


	//   ....[85]....
        /*0200*/ 	.word	0xffffffff


	//   ....[86]....
        /*0204*/ 	.word	0xffffffff


	//   ....[87]....
        /*0208*/ 	.word	0xffffffff


	//   ....[88]....
        /*020c*/ 	.word	0xffffffff


	//   ....[89]....
        /*0210*/ 	.word	0xffffffff


	//   ....[90]....
        /*0214*/ 	.word	0xffffffff


	//   ....[91]....
        /*0218*/ 	.word	0xffffffff


	//   ....[92]....
        /*021c*/ 	.word	0xffffffff


	//   ....[93]....
        /*0220*/ 	.word	0xffffffff


	//   ....[94]....
        /*0224*/ 	.word	0xffffffff


	//   ....[95]....
        /*0228*/ 	.word	0xffffffff


	//   ....[96]....
        /*022c*/ 	.word	0x050000eb


	//   ....[97]....
        /*0230*/ 	.word	0x050000eb


	//   ....[98]....
        /*0234*/ 	.word	0x050000eb


	//   ....[99]....
        /*0238*/ 	.word	0x050000eb


	//   ....[100]....
        /*023c*/ 	.word	0x050000eb


	//   ....[101]....
        /*0240*/ 	.word	0x050000eb


	//   ....[102]....
        /*0244*/ 	.word	0x050000eb


	//   ....[103]....
        /*0248*/ 	.word	0x050000eb


	//   ....[104]....
        /*024c*/ 	.word	0x050000eb


	//   ....[105]....
        /*0250*/ 	.word	0x050000eb


	//   ....[106]....
        /*0254*/ 	.word	0x050000eb


	//   ....[107]....
        /*0258*/ 	.word	0x050000eb


	//   ....[108]....
        /*025c*/ 	.word	0x050000eb


	//   ....[109]....
        /*0260*/ 	.word	0x050000eb


	//   ....[110]....
        /*0264*/ 	.word	0x050000eb


	//   ....[111]....
        /*0268*/ 	.word	0x050000eb


	//   ....[112]....
        /*026c*/ 	.word	0x050000eb


	//   ....[113]....
        /*0270*/ 	.word	0x050000eb


	//   ....[114]....
        /*0274*/ 	.word	0x050000eb


	//   ....[115]....
        /*0278*/ 	.word	0x050000eb


	//   ....[116]....
        /*027c*/ 	.word	0x050000eb


	//   ....[117]....
        /*0280*/ 	.word	0x050000eb


	//   ....[118]....
        /*0284*/ 	.word	0x050000eb


	//   ....[119]....
        /*0288*/ 	.word	0x050000eb


	//   ....[120]....
        /*028c*/ 	.word	0x050000eb


	//   ....[121]....
        /*0290*/ 	.word	0x050000eb


	//   ....[122]....
        /*0294*/ 	.word	0x050000eb


	//   ....[123]....
        /*0298*/ 	.word	0x050000eb


	//   ....[124]....
        /*029c*/ 	.word	0x050000eb


	//   ....[125]....
        /*02a0*/ 	.word	0x050000eb


	//   ....[126]....
        /*02a4*/ 	.word	0x050000eb


	//   ....[127]....
        /*02a8*/ 	.word	0x050000eb


	//   ....[128]....
        /*02ac*/ 	.word	0x050000eb


	//   ....[129]....
        /*02b0*/ 	.word	0x050000eb


	//   ....[130]....
        /*02b4*/ 	.word	0x050000eb


	//   ....[131]....
        /*02b8*/ 	.word	0x050000eb


	//   ....[132]....
        /*02bc*/ 	.word	0x050000eb


	//   ....[133]....
        /*02c0*/ 	.word	0x050000eb


	//   ....[134]....
        /*02c4*/ 	.word	0x050000eb


	//   ....[135]....
        /*02c8*/ 	.word	0x050000eb


	//   ....[136]....
        /*02cc*/ 	.word	0x050000eb


	//   ....[137]....
        /*02d0*/ 	.word	0x050000eb


	//   ....[138]....
        /*02d4*/ 	.word	0x050000eb


	//   ....[139]....
        /*02d8*/ 	.word	0x050000eb


	//   ....[140]....
        /*02dc*/ 	.word	0x050000eb


	//   ....[141]....
        /*02e0*/ 	.word	0x050000eb


	//   ....[142]....
        /*02e4*/ 	.word	0x050000eb


	//   ....[143]....
        /*02e8*/ 	.word	0x050000eb


	//   ....[144]....
        /*02ec*/ 	.word	0x050000eb


	//   ....[145]....
        /*02f0*/ 	.word	0x050000eb


	//   ....[146]....
        /*02f4*/ 	.word	0x050000eb


	//   ....[147]....
        /*02f8*/ 	.word	0x050000eb


	//   ....[148]....
        /*02fc*/ 	.word	0x050000eb


	//   ....[149]....
        /*0300*/ 	.word	0x050000eb


	//   ....[150]....
        /*0304*/ 	.word	0x050000eb


	//   ....[151]....
        /*0308*/ 	.word	0x050000eb


	//   ....[152]....
        /*030c*/ 	.word	0x050000eb


	//   ....[153]....
        /*0310*/ 	.word	0x050000eb


	//   ....[154]....
        /*0314*/ 	.word	0x050000eb


	//   ....[155]....
        /*0318*/ 	.word	0x050000eb


	//   ....[156]....
        /*031c*/ 	.word	0x050000eb


	//   ....[157]....
        /*0320*/ 	.word	0x050000eb


	//   ....[158]....
        /*0324*/ 	.word	0x050000eb


	//   ....[159]....
        /*0328*/ 	.word	0x050000eb


	//----- nvinfo : EIATTR_COOP_GROUP_INSTR_OFFSETS
	.align		4
.L_1077:
        /*032c*/ 	.byte	0x04, 0x28
        /*032e*/ 	.short	(.L_1079 - .L_1078)


	//   ....[0]....
.L_1078:
        /*0330*/ 	.word	0x00001450


	//   ....[1]....
        /*0334*/ 	.word	0x00001a20


	//   ....[2]....
        /*0338*/ 	.word	0x00001ff0


	//   ....[3]....
        /*033c*/ 	.word	0x00004030


	//   ....[4]....
        /*0340*/ 	.word	0x00005880


	//   ....[5]....
        /*0344*/ 	.word	0x00005890


	//   ....[6]....
        /*0348*/ 	.word	0x000058a0


	//   ....[7]....
        /*034c*/ 	.word	0x000058b0


	//   ....[8]....
        /*0350*/ 	.word	0x00005950


	//   ....[9]....
        /*0354*/ 	.word	0x00005970


	//   ....[10]....
        /*0358*/ 	.word	0x00005980


	//   ....[11]....
        /*035c*/ 	.word	0x00005990


	//   ....[12]....
        /*0360*/ 	.word	0x00005a20


	//   ....[13]....
        /*0364*/ 	.word	0x00005a50


	//   ....[14]....
        /*0368*/ 	.word	0x00005a60


	//   ....[15]....
        /*036c*/ 	.word	0x00005a70


	//   ....[16]....
        /*0370*/ 	.word	0x00005b20


	//   ....[17]....
        /*0374*/ 	.word	0x00005b30


	//   ....[18]....
        /*0378*/ 	.word	0x00005b40


	//   ....[19]....
        /*037c*/ 	.word	0x00005b50


	//   ....[20]....
        /*0380*/ 	.word	0x00005c00


	//   ....[21]....
        /*0384*/ 	.word	0x00005c10


	//   ....[22]....
        /*0388*/ 	.word	0x00005c20


	//   ....[23]....
        /*038c*/ 	.word	0x00005c30


	//   ....[24]....
        /*0390*/ 	.word	0x00005d90


	//   ....[25]....
        /*0394*/ 	.word	0x00005da0


	//   ....[26]....
        /*0398*/ 	.word	0x00005db0


	//   ....[27]....
        /*039c*/ 	.word	0x00005dc0


	//   ....[28]....
        /*03a0*/ 	.word	0x00005dd0


	//   ....[29]....
        /*03a4*/ 	.word	0x00005de0


	//   ....[30]....
        /*03a8*/ 	.word	0x00005df0


	//   ....[31]....
        /*03ac*/ 	.word	0x00005e00


	//   ....[32]....
        /*03b0*/ 	.word	0x00007750


	//   ....[33]....
        /*03b4*/ 	.word	0x00007770


	//   ....[34]....
        /*03b8*/ 	.word	0x00007780


	//   ....[35]....
        /*03bc*/ 	.word	0x00007790


	//   ....[36]....
        /*03c0*/ 	.word	0x000078b0


	//   ....[37]....
        /*03c4*/ 	.word	0x000078c0


	//   ....[38]....
        /*03c8*/ 	.word	0x000078d0


	//   ....[39]....
        /*03cc*/ 	.word	0x000078e0


	//   ....[40]....
        /*03d0*/ 	.word	0x00007a00


	//   ....[41]....
        /*03d4*/ 	.word	0x00007a10


	//   ....[42]....
        /*03d8*/ 	.word	0x00007a20


	//   ....[43]....
        /*03dc*/ 	.word	0x00007a30


	//   ....[44]....
        /*03e0*/ 	.word	0x00007b50


	//   ....[45]....
        /*03e4*/ 	.word	0x00007b60


	//   ....[46]....
        /*03e8*/ 	.word	0x00007b70


	//   ....[47]....
        /*03ec*/ 	.word	0x00007b80


	//   ....[48]....
        /*03f0*/ 	.word	0x00007ca0


	//   ....[49]....
        /*03f4*/ 	.word	0x00007cb0


	//   ....[50]....
        /*03f8*/ 	.word	0x00007cc0


	//   ....[51]....
        /*03fc*/ 	.word	0x00007cd0


	//   ....[52]....
        /*0400*/ 	.word	0x00007df0


	//   ....[53]....
        /*0404*/ 	.word	0x00007e00


	//   ....[54]....
        /*0408*/ 	.word	0x00007e10


	//   ....[55]....
        /*040c*/ 	.word	0x00007e20


	//   ....[56]....
        /*0410*/ 	.word	0x00007e30


	//   ....[57]....
        /*0414*/ 	.word	0x00007e40


	//   ....[58]....
        /*0418*/ 	.word	0x00007ea0


	//   ....[59]....
        /*041c*/ 	.word	0x00007ed0


	//   ....[60]....
        /*0420*/ 	.word	0x00007f00


	//   ....[61]....
        /*0424*/ 	.word	0x00007f10


	//   ....[62]....
        /*0428*/ 	.word	0x00007f20


	//   ....[63]....
        /*042c*/ 	.word	0x00007f30


	//   ....[64]....
        /*0430*/ 	.word	0x0000b880


	//   ....[65]....
        /*0434*/ 	.word	0x0000b8c0


	//   ....[66]....
        /*0438*/ 	.word	0x0000b900


	//   ....[67]....
        /*043c*/ 	.word	0x0000b940


	//   ....[68]....
        /*0440*/ 	.word	0x0000ba50


	//   ....[69]....
        /*0444*/ 	.word	0x0000bad0


	//   ....[70]....
        /*0448*/ 	.word	0x0000bb10


	//   ....[71]....
        /*044c*/ 	.word	0x0000bb50


	//   ....[72]....
        /*0450*/ 	.word	0x0000bc70


	//   ....[73]....
        /*0454*/ 	.word	0x0000bcb0


	//   ....[74]....
        /*0458*/ 	.word	0x0000bcf0


	//   ....[75]....
        /*045c*/ 	.word	0x0000bd30


	//   ....[76]....
        /*0460*/ 	.word	0x0000be20


	//   ....[77]....
        /*0464*/ 	.word	0x0000be40


	//   ....[78]....
        /*0468*/ 	.word	0x0000be60


	//   ....[79]....
        /*046c*/ 	.word	0x0000be80


	//   ....[80]....
        /*0470*/ 	.word	0x0000beb0


	//   ....[81]....
        /*0474*/ 	.word	0x0000bed0


	//   ....[82]....
        /*0478*/ 	.word	0x0000bef0


	//   ....[83]....
        /*047c*/ 	.word	0x0000bf00


	//   ....[84]....
        /*0480*/ 	.word	0x0000c6e0


	//   ....[85]....
        /*0484*/ 	.word	0x0000cf20


	//   ....[86]....
        /*0488*/ 	.word	0x0000d390


	//   ....[87]....
        /*048c*/ 	.word	0x0000d3c0


	//   ....[88]....
        /*0490*/ 	.word	0x0000d3f0


	//   ....[89]....
        /*0494*/ 	.word	0x0000d450


	//   ....[90]....
        /*0498*/ 	.word	0x0000d490


	//   ....[91]....
        /*049c*/ 	.word	0x0000d6a0


	//   ....[92]....
        /*04a0*/ 	.word	0x0000d6c0


	//   ....[93]....
        /*04a4*/ 	.word	0x0000d6f0


	//   ....[94]....
        /*04a8*/ 	.word	0x0000d730


	//   ....[95]....
        /*04ac*/ 	.word	0x0000d750


	//   ....[96]....
        /*04b0*/ 	.word	0x0000dbe0


	//   ....[97]....
        /*04b4*/ 	.word	0x0000dc30


	//   ....[98]....
        /*04b8*/ 	.word	0x0000dc80


	//   ....[99]....
        /*04bc*/ 	.word	0x0000dcd0


	//   ....[100]....
        /*04c0*/ 	.word	0x0000ddc0


	//   ....[101]....
        /*04c4*/ 	.word	0x0000de10


	//   ....[102]....
        /*04c8*/ 	.word	0x0000de60


	//   ....[103]....
        /*04cc*/ 	.word	0x0000deb0


	//   ....[104]....
        /*04d0*/ 	.word	0x0000dfa0


	//   ....[105]....
        /*04d4*/ 	.word	0x0000dff0


	//   ....[106]....
        /*04d8*/ 	.word	0x0000e040


	//   ....[107]....
        /*04dc*/ 	.word	0x0000e090


	//   ....[108]....
        /*04e0*/ 	.word	0x0000e180


	//   ....[109]....
        /*04e4*/ 	.word	0x0000e1d0


	//   ....[110]....
        /*04e8*/ 	.word	0x0000e220


	//   ....[111]....
        /*04ec*/ 	.word	0x0000e270


	//   ....[112]....
        /*04f0*/ 	.word	0x0000e360


	//   ....[113]....
        /*04f4*/ 	.word	0x0000e3b0


	//   ....[114]....
        /*04f8*/ 	.word	0x0000e400


	//   ....[115]....
        /*04fc*/ 	.word	0x0000e450


	//   ....[116]....
        /*0500*/ 	.word	0x0000e4e0


	//   ....[117]....
        /*0504*/ 	.word	0x0000e580


	//   ....[118]....
        /*0508*/ 	.word	0x0000e620


	//   ....[119]....
        /*050c*/ 	.word	0x0000e6c0


	//   ....[120]....
        /*0510*/ 	.word	0x0000e760


	//   ....[121]....
        /*0514*/ 	.word	0x0000e810


	//   ....[122]....
        /*0518*/ 	.word	0x0000e870


	//   ....[123]....
        /*051c*/ 	.word	0x0000e8c0


	//   ....[124]....
        /*0520*/ 	.word	0x0000e8f0


	//   ....[125]....
        /*0524*/ 	.word	0x0000e950


	//   ....[126]....
        /*0528*/ 	.word	0x0000e9a0


	//   ....[127]....
        /*052c*/ 	.word	0x0000e9f0


	//   ....[128]....
        /*0530*/ 	.word	0x0000ea90


	//   ....[129]....
        /*0534*/ 	.word	0x0000eae0


	//   ....[130]....
        /*0538*/ 	.word	0x0000eb30


	//   ....[131]....
        /*053c*/ 	.word	0x0000eb80


	//   ....[132]....
        /*0540*/ 	.word	0x0000ec10


	//   ....[133]....
        /*0544*/ 	.word	0x0000eca0


	//   ....[134]....
        /*0548*/ 	.word	0x0000ecf0


	//   ....[135]....
        /*054c*/ 	.word	0x0000ed40


	//   ....[136]....
        /*0550*/ 	.word	0x0000ede0


	//   ....[137]....
        /*0554*/ 	.word	0x0000ee70


	//   ....[138]....
        /*0558*/ 	.word	0x0000eec0


	//   ....[139]....
        /*055c*/ 	.word	0x0000ef10


	//   ....[140]....
        /*0560*/ 	.word	0x0000efb0


	//   ....[141]....
        /*0564*/ 	.word	0x0000f040


	//   ....[142]....
        /*0568*/ 	.word	0x0000f090


	//   ....[143]....
        /*056c*/ 	.word	0x0000f0e0


	//   ....[144]....
        /*0570*/ 	.word	0x0000f180


	//   ....[145]....
        /*0574*/ 	.word	0x0000f210


	//   ....[146]....
        /*0578*/ 	.word	0x0000f260


	//   ....[147]....
        /*057c*/ 	.word	0x0000f2b0


	//   ....[148]....
        /*0580*/ 	.word	0x0000f350


	//   ....[149]....
        /*0584*/ 	.word	0x0000f3f0


	//   ....[150]....
        /*0588*/ 	.word	0x0000f440


	//   ....[151]....
        /*058c*/ 	.word	0x0000f540


	//   ....[152]....
        /*0590*/ 	.word	0x0000f5a0


	//   ....[153]....
        /*0594*/ 	.word	0x0000f5f0


	//   ....[154]....
        /*0598*/ 	.word	0x0000f640


	//   ....[155]....
        /*059c*/ 	.word	0x0000f690


	//   ....[156]....
        /*05a0*/ 	.word	0x0000f6e0


	//   ....[157]....
        /*05a4*/ 	.word	0x0000f730


	//   ....[158]....
        /*05a8*/ 	.word	0x0000f780


	//   ....[159]....
        /*05ac*/ 	.word	0x0000f7d0


	//----- nvinfo : EIATTR_VRC_CTA_INIT_COUNT
	.align		4
.L_1079:
        /*05b0*/ 	.byte	0x02, 0x4a
	.zero		1
	.zero		1


	//----- nvinfo : EIATTR_EXIT_INSTR_OFFSETS
	.align		4
        /*05b4*/ 	.byte	0x04, 0x1c
        /*05b6*/ 	.short	(.L_1081 - .L_1080)


	//   ....[0]....
.L_1080:
        /*05b8*/ 	.word	0x0000d890


	//   ....[1]....
        /*05bc*/ 	.word	0x0000db80


	//----- nvinfo : EIATTR_MAX_THREADS
	.align		4
.L_1081:
        /*05c0*/ 	.byte	0x04, 0x05
        /*05c2*/ 	.short	(.L_1083 - .L_1082)
.L_1082:
        /*05c4*/ 	.word	0x00000080
        /*05c8*/ 	.word	0x00000001
        /*05cc*/ 	.word	0x00000001


	//----- nvinfo : EIATTR_CRS_STACK_SIZE
	.align		4
.L_1083:
        /*05d0*/ 	.byte	0x04, 0x1e
        /*05d2*/ 	.short	(.L_1085 - .L_1084)
.L_1084:
        /*05d4*/ 	.word	0x00000000


	//----- nvinfo : EIATTR_CBANK_PARAM_SIZE
	.align		4
.L_1085:
        /*05d8*/ 	.byte	0x03, 0x19
        /*05da*/ 	.short	0x01f0


	//----- nvinfo : EIATTR_PARAM_CBANK
	.align		4
        /*05dc*/ 	.byte	0x04, 0x0a
        /*05de*/ 	.short	(.L_1087 - .L_1086)
	.align		4
.L_1086:
        /*05e0*/ 	.word	index@(.nv.constant0._Z25selective_scan_bwd_kernelI32Selective_Scan_bwd_kernel_traitsILi128ELi16ELb0ELb0ELb1ELb0ELb0EN3c104HalfENS1_7complexIfEEEEv12SSMParamsBwd)
        /*05e4*/ 	.short	0x0380
        /*05e6*/ 	.short	0x01f0


	//----- nvinfo : EIATTR_SW_WAR
	.align		4
.L_1087:
        /*05e8*/ 	.byte	0x04, 0x36
        /*05ea*/ 	.short	(.L_1089 - .L_1088)
.L_1088:
        /*05ec*/ 	.word	0x00000008
.L_1089:


//--------------------- .nv.info._Z25selective_scan_bwd_kernelI32Selective_Scan_bwd_kernel_traitsILi128ELi16ELb0ELb0ELb1ELb0ELb1EN3c104HalfENS1_7complexIfEEEEv12SSMParamsBwd --------------------------
	.section	.nv.info._Z25selective_scan_bwd_kernelI32Selective_Scan_bwd_kernel_traitsILi128ELi16ELb0ELb0ELb1ELb0ELb1EN3c104HalfENS1_7complexIfEEEEv12SSMParamsBwd,"",@"SHT_CUDA_INFO"
	.sectionflags	@""
	.align	4


	//----- nvinfo : EIATTR_CUDA_API_VERSION
	.align		4
        /*0000*/ 	.byte	0x04, 0x37
        /*0002*/ 	.short	(.L_1091 - .L_1090)
.L_1090:
        /*0004*/ 	.word	0x00000082


	//----- nvinfo : EIATTR_KPARAM_INFO
	.align		4
.L_1091:
        /*0008*/ 	.byte	0x04, 0x17
        /*000a*/ 	.short	(.L_1093 - .L_1092)
.L_1092:
        /*000c*/ 	.word	0x00000000
        /*0010*/ 	.short	0x0000
        /*0012*/ 	.short	0x0000
        /*0014*/ 	.byte	0x00, 0xf0, 0xc1, 0x07


	//----- nvinfo : EIATTR_SPARSE_MMA_MASK
	.align		4
.L_1093:
        /*0018*/ 	.byte	0x03, 0x50
        /*001a*/ 	.short	0x0000


	//----- nvinfo : EIATTR_MAXREG_COUNT
	.align		4
        /*001c*/ 	.byte	0x03, 0x1b
        /*001e*/ 	.short	0x00ff


	//----- nvinfo : EIATTR_NUM_BARRIERS
	.align		4
        /*0020*/ 	.byte	0x02, 0x4c
        /*0022*/ 	.byte	0x01
	.zero		1


	//----- nvinfo : EIATTR_ANNOTATIONS
	.align		4
        /*0024*/ 	.byte	0x04, 0x55
        /*0026*/ 	.short	(.L_1095 - .L_1094)


	//   ....[0]....
.L_1094:
        /* <DEDUP_REMOVED lines=8> */


	//----- nvinfo : EIATTR_MERCURY_ISA_VERSION
	.align		4
.L_1095:
        /*0098*/ 	.byte	0x03, 0x5f
        /*009a*/ 	.short	0x0101


	//----- nvinfo : EIATTR_INT_WARP_WIDE_INSTR_OFFSETS
	.align		4
        /*009c*/ 	.byte	0x04, 0x31
        /*009e*/ 	.short	(.L_1097 - .L_1096)


	//   ....[0]....
.L_1096:
        /*00a0*/ 	.word	0x00009650


	//   ....[1]....
        /*00a4*/ 	.word	0x0000a830


	//----- nvinfo : EIATTR_COOP_GROUP_MASK_REGIDS
	.align		4
.L_1097:
        /*00a8*/ 	.byte	0x04, 0x29
        /*00aa*/ 	.short	(.L_1099 - .L_1098)


	//   ....[0]....
.L_1098:
        /*00ac*/ 	.word	0xffffffff


	//   ....[1]....
        /*00b0*/ 	.word	0xffffffff


	//   ....[2]....
        /*00b4*/ 	.word	0xffffffff


	//   ....[3]....
        /*00b8*/ 	.word	0xffffffff


	//   ....[4]....
        /*00bc*/ 	.word	0xffffffff


	//   ....[5]....
        /*00c0*/ 	.word	0xffffffff


	//   ....[6]....
        /*00c4*/ 	.word	0xffffffff


	//   ....[7]....
        /*00c8*/ 	.word	0xffffffff


	//   ....[8]....
        /*00cc*/ 	.word	0xffffffff


	//   ....[9]....
        /*00d0*/ 	.word	0xffffffff


	//   ....[10]....
        /*00d4*/ 	.word	0xffffffff


	//   ....[11]....
        /*00d8*/ 	.word	0xffffffff


	//   ....[12]....
        /*00dc*/ 	.word	0xffffffff


	//   ....[13]....
        /*00e0*/ 	.word	0xffffffff


	//   ....[14]....
        /*00e4*/ 	.word	0xffffffff


	//   ....[15]....
        /*00e8*/ 	.word	0xffffffff


	//   ....[16]....
        /*00ec*/ 	.word	0xffffffff


	//   ....[17]....
        /*00f0*/ 	.word	0xffffffff


	//   ....[18]....
        /*00f4*/ 	.word	0xffffffff


	//   ....[19]....
        /*00f8*/ 	.word	0xffffffff


	//   ....[20]....
        /*00fc*/ 	.word	0xffffffff


	//   ....[21]....
        /*0100*/ 	.word	0xffffffff


	//   ....[22]....
        /*0104*/ 	.word	0xffffffff


	//   ....[23]....
        /*0108*/ 	.word	0xffffffff


	//   ....[24]....
        /*010c*/ 	.word	0xffffffff


	//   ....[25]....
        /*0110*/ 	.word	0xffffffff


	//   ....[26]....
        /*0114*/ 	.word	0xffffffff


	//   ....[27]....
        /*0118*/ 	.word	0xffffffff


	//   ....[28]....
        /*011c*/ 	.word	0xffffffff


	//   ....[29]....
        /*0120*/ 	.word	0xffffffff


	//   ....[30]....
        /*0124*/ 	.word	0xffffffff


	//   ....[31]....
        /*0128*/ 	.word	0xffffffff


	//   ....[32]....
        /*012c*/ 	.word	0xffffffff


	//   ....[33]....
        /*0130*/ 	.word	0xffffffff


	//   ....[34]....
        /*0134*/ 	.word	0xffffffff


	//   ....[35]....
        /*0138*/ 	.word	0xffffffff


	//   ....[36]....
        /*013c*/ 	.word	0xffffffff


	//   ....[37]....
        /*0140*/ 	.word	0xffffffff


	//   ....[38]....
        /*0144*/ 	.word	0xffffffff


	//   ....[39]....
        /*0148*/ 	.word	0xffffffff


	//   ....[40]....
        /*014c*/ 	.word	0xffffffff


	//   ....[41]....
        /*0150*/ 	.word	0xffffffff


	//   ....[42]....
        /*0154*/ 	.word	0xffffffff


	//   ....[43]....
        /*0158*/ 	.word	0xffffffff


	//   ....[44]....
        /*015c*/ 	.word	0xffffffff


	//   ....[45]....
        /*0160*/ 	.word	0xffffffff


	//   ....[46]....
        /*0164*/ 	.word	0xffffffff


	//   ....[47]....
        /*0168*/ 	.word	0xffffffff


	//   ....[48]....
        /*016c*/ 	.word	0xffffffff


	//   ....[49]....
        /*0170*/ 	.word	0xffffffff


	//   ....[50]....
        /*0174*/ 	.word	0xffffffff


	//   ....[51]....
        /*0178*/ 	.word	0xffffffff


	//   ....[52]....
        /*017c*/ 	.word	0xffffffff


	//   ....[53]....
        /*0180*/ 	.word	0xffffffff


	//   ....[54]....
        /*0184*/ 	.word	0xffffffff


	//   ....[55]....
        /*0188*/ 	.word	0xffffffff


	//   ....[56]....
        /*018c*/ 	.word	0xffffffff


	//   ....[57]....
        /*0190*/ 	.word	0xffffffff


	//   ....[58]....
        /*0194*/ 	.word	0xffffffff


	//   ....[59]....
        /*0198*/ 	.word	0xffffffff


	//   ....[60]....
        /*019c*/ 	.word	0xffffffff


	//   ....[61]....
        /*01a0*/ 	.word	0xffffffff


	//   ....[62]....
        /*01a4*/ 	.word	0xffffffff


	//   ....[63]....
        /*01a8*/ 	.word	0xffffffff


	//   ....[64]....
        /*01ac*/ 	.word	0xffffffff


	//   ....[65]....
        /*01b0*/ 	.word	0xffffffff


	//   ....[66]....
        /*01b4*/ 	.word	0xffffffff


	//   ....[67]....
        /*01b8*/ 	.word	0xffffffff


	//   ....[68]....
        /*01bc*/ 	.word	0xffffffff


	//   ....[69]....
        /*01c0*/ 	.word	0xffffffff


	//   ....[70]....
        /*01c4*/ 	.word	0xffffffff


	//   ....[71]....
        /*01c8*/ 	.word	0xffffffff


	//   ....[72]....
        /*01cc*/ 	.word	0xffffffff


	//   ....[73]....
        /*01d0*/ 	.word	0xffffffff


	//   ....[74]....
        /*01d4*/ 	.word	0xffffffff


	//   ....[75]....
        /*01d8*/ 	.word	0xffffffff


	//   ....[76]....
        /*01dc*/ 	.word	0xffffffff


	//   ....[77]....
        /*01e0*/ 	.word	0xffffffff


	//   ....[78]....
        /*01e4*/ 	.word	0xffffffff


	//   ....[79]....
        /*01e8*/ 	.word	0xffffffff


	//   ....[80]....
        /*01ec*/ 	.word	0xffffffff


	//   ....[81]....
        /*01f0*/ 	.word	0xffffffff


	//   ....[82]....
        /*01f4*/ 	.word	0xffffffff


	//   ....[83]....
        /*01f8*/ 	.word	0xffffffff


	//   ....[84]....
        /*01fc*/ 	.word	0xffffffff


	//   ....[85]....
        /*0200*/ 	.word	0xffffffff


	//   ....[86]....
        /*0204*/ 	.word	0xffffffff


	//   ....[87]....
        /*0208*/ 	.word	0xffffffff


	//   ....[88]....
        /*020c*/ 	.word	0xffffffff


	//   ....[89]....
        /*0210*/ 	.word	0xffffffff


	//   ....[90]....
        /*0214*/ 	.word	0xffffffff


	//   ....[91]....
        /*0218*/ 	.word	0xffffffff


	//   ....[92]....
        /*021c*/ 	.word	0xffffffff


	//   ....[93]....
        /*0220*/ 	.word	0xffffffff


	//   ....[94]....
        /*0224*/ 	.word	0xffffffff


	//   ....[95]....
        /*0228*/ 	.word	0xffffffff


	//   ....[96]....
        /*022c*/ 	.word	0xffffffff


	//   ....[97]....
        /*0230*/ 	.word	0xffffffff


	//   ....[98]....
        /*0234*/ 	.word	0xffffffff


	//   ....[99]....
        /*0238*/ 	.word	0xffffffff


	//   ....[100]....
        /*023c*/ 	.word	0x050000eb


	//   ....[101]....
        /*0240*/ 	.word	0x050000eb


	//   ....[102]....
        /*0244*/ 	.word	0x050000eb


	//   ....[103]....
        /*0248*/ 	.word	0x050000eb


	//   ....[104]....
        /*024c*/ 	.word	0x050000eb


	//   ....[105]....
        /*0250*/ 	.word	0x050000eb


	//   ....[106]....
        /*0254*/ 	.word	0x050000eb


	//   ....[107]....
        /*0258*/ 	.word	0x050000eb


	//   ....[108]....
        /*025c*/ 	.word	0x050000eb


	//   ....[109]....
        /*0260*/ 	.word	0x050000eb


	//   ....[110]....
        /*0264*/ 	.word	0x050000eb


	//   ....[111]....
        /*0268*/ 	.word	0x050000eb


	//   ....[112]....
        /*026c*/ 	.word	0x050000eb


	//   ....[113]....
        /*0270*/ 	.word	0x050000eb


	//   ....[114]....
        /*0274*/ 	.word	0x050000eb


	//   ....[115]....
        /*0278*/ 	.word	0x050000eb


	//   ....[116]....
        /*027c*/ 	.word	0x050000eb


	//   ....[117]....
        /*0280*/ 	.word	0x050000eb


	//   ....[118]....
        /*0284*/ 	.word	0x050000eb


	//   ....[119]....
        /*0288*/ 	.word	0x050000eb


	//   ....[120]....
        /*028c*/ 	.word	0x050000eb


	//   ....[121]....
        /*0290*/ 	.word	0x050000eb


	//   ....[122]....
        /*0294*/ 	.word	0x050000eb


	//   ....[123]....
        /*0298*/ 	.word	0x050000eb


	//   ....[124]....
        /*029c*/ 	.word	0x050000eb


	//   ....[125]....
        /*02a0*/ 	.word	0x050000eb


	//   ....[126]....
        /*02a4*/ 	.word	0x050000eb


	//   ....[127]....
        /*02a8*/ 	.word	0x050000eb


	//   ....[128]....
        /*02ac*/ 	.word	0x050000eb


	//   ....[129]....
        /*02b0*/ 	.word	0x050000eb


	//   ....[130]....
        /*02b4*/ 	.word	0x050000eb


	//   ....[131]....
        /*02b8*/ 	.word	0x050000eb


	//   ....[132]....
        /*02bc*/ 	.word	0x050000eb


	//   ....[133]....
        /*02c0*/ 	.word	0x050000eb


	//   ....[134]....
        /*02c4*/ 	.word	0x050000eb


	//   ....[135]....
        /*02c8*/ 	.word	0x050000eb


	//   ....[136]....
        /*02cc*/ 	.word	0x050000eb


	//   ....[137]....
        /*02d0*/ 	.word	0x050000eb


	//   ....[138]....
        /*02d4*/ 	.word	0x050000eb


	//   ....[139]....
        /*02d8*/ 	.word	0x050000eb


	//   ....[140]....
        /*02dc*/ 	.word	0x050000eb


	//   ....[141]....
        /*02e0*/ 	.word	0x050000eb


	//   ....[142]....
        /*02e4*/ 	.word	0x050000eb


	//   ....[143]....
        /*02e8*/ 	.word	0x050000eb


	//   ....[144]....
        /*02ec*/ 	.word	0x050000eb


	//   ....[145]....
        /*02f0*/ 	.word	0x050000eb


	//   ....[146]....
        /*02f4*/ 	.word	0x050000eb


	//   ....[147]....
        /*02f8*/ 	.word	0x050000eb


	//   ....[148]....
        /*02fc*/ 	.word	0x050000eb


	//   ....[149]....
        /*0300*/ 	.word	0x050000eb


	//   ....[150]....
        /*0304*/ 	.word	0x050000eb


	//   ....[151]....
        /*0308*/ 	.word	0x050000eb


	//   ....[152]....
        /*030c*/ 	.word	0x050000eb


	//   ....[153]....
        /*0310*/ 	.word	0x050000eb


	//   ....[154]....
        /*0314*/ 	.word	0x050000eb


	//   ....[155]....
        /*0318*/ 	.word	0x050000eb


	//   ....[156]....
        /*031c*/ 	.word	0x050000eb


	//   ....[157]....
        /*0320*/ 	.word	0x050000eb


	//   ....[158]....
        /*0324*/ 	.word	0x050000eb


	//   ....[159]....
        /*0328*/ 	.word	0x050000eb


	//   ....[160]....
        /*032c*/ 	.word	0x050000eb


	//   ....[161]....
        /*0330*/ 	.word	0x050000eb


	//   ....[162]....
        /*0334*/ 	.word	0x050000eb


	//   ....[163]....
        /*0338*/ 	.word	0x050000eb


	//----- nvinfo : EIATTR_COOP_GROUP_INSTR_OFFSETS
	.align		4
.L_1099:
        /*033c*/ 	.byte	0x04, 0x28
        /*033e*/ 	.short	(.L_1101 - .L_1100)


	//   ....[0]....
.L_1100:
        /*0340*/ 	.word	0x000014c0


	//   ....[1]....
        /*0344*/ 	.word	0x00001ab0


	//   ....[2]....
        /*0348*/ 	.word	0x00001f70


	//   ....[3]....
        /*034c*/ 	.word	0x000024b0


	//   ....[4]....
        /*0350*/ 	.word	0x00002c00


	//   ....[5]....
        /*0354*/ 	.word	0x000037f0


	//   ....[6]....
        /*0358*/ 	.word	0x000041e0


	//   ....[7]....
        /*035c*/ 	.word	0x00006530


	//   ....[8]....
        /*0360*/ 	.word	0x00007c80


	//   ....[9]....
        /*0364*/ 	.word	0x00007c90


	//   ....[10]....
        /*0368*/ 	.word	0x00007ca0


	//   ....[11]....
        /*036c*/ 	.word	0x00007cb0


	//   ....[12]....
        /*0370*/ 	.word	0x00007d50


	//   ....[13]....
        /*0374*/ 	.word	0x00007d70


	//   ....[14]....
        /*0378*/ 	.word	0x00007d80


	//   ....[15]....
        /*037c*/ 	.word	0x00007d90


	//   ....[16]....
        /*0380*/ 	.word	0x00007e20


	//   ....[17]....
        /*0384*/ 	.word	0x00007e50


	//   ....[18]....
        /*0388*/ 	.word	0x00007e60


	//   ....[19]....
        /*038c*/ 	.word	0x00007e70


	//   ....[20]....
        /*0390*/ 	.word	0x00007f20


	//   ....[21]....
        /*0394*/ 	.word	0x00007f30


	//   ....[22]....
        /*0398*/ 	.word	0x00007f40


	//   ....[23]....
        /*039c*/ 	.word	0x00007f50


	//   ....[24]....
        /*03a0*/ 	.word	0x00008000


	//   ....[25]....
        /*03a4*/ 	.word	0x00008010


	//   ....[26]....
        /*03a8*/ 	.word	0x00008020


	//   ....[27]....
        /*03ac*/ 	.word	0x00008030


	//   ....[28]....
        /*03b0*/ 	.word	0x00008190


	//   ....[29]....
        /*03b4*/ 	.word	0x000081a0


	//   ....[30]....
        /*03b8*/ 	.word	0x000081b0


	//   ....[31]....
        /*03bc*/ 	.word	0x000081c0


	//   ....[32]....
        /*03c0*/ 	.word	0x000081d0


	//   ....[33]....
        /*03c4*/ 	.word	0x000081e0


	//   ....[34]....
        /*03c8*/ 	.word	0x000081f0


	//   ....[35]....
        /*03cc*/ 	.word	0x00008200


	//   ....[36]....
        /*03d0*/ 	.word	0x00009b50


	//   ....[37]....
        /*03d4*/ 	.word	0x00009b70


	//   ....[38]....
        /*03d8*/ 	.word	0x00009b80


	//   ....[39]....
        /*03dc*/ 	.word	0x00009b90


	//   ....[40]....
        /*03e0*/ 	.word	0x00009ca0


	//   ....[41]....
        /*03e4*/ 	.word	0x00009cb0


	//   ....[42]....
        /*03e8*/ 	.word	0x00009cc0


	//   ....[43]....
        /*03ec*/ 	.word	0x00009cd0


	//   ....[44]....
        /*03f0*/ 	.word	0x00009de0


	//   ....[45]....
        /*03f4*/ 	.word	0x00009df0


	//   ....[46]....
        /*03f8*/ 	.word	0x00009e00


	//   ....[47]....
        /*03fc*/ 	.word	0x00009e10


	//   ....[48]....
        /*0400*/ 	.word	0x00009f20


	//   ....[49]....
        /*0404*/ 	.word	0x00009f30


	//   ....[50]....
        /*0408*/ 	.word	0x00009f40


	//   ....[51]....
        /*040c*/ 	.word	0x00009f50


	//   ....[52]....
        /*0410*/ 	.word	0x0000a060


	//   ....[53]....
        /*0414*/ 	.word	0x0000a070


	//   ....[54]....
        /*0418*/ 	.word	0x0000a080


	//   ....[55]....
        /*041c*/ 	.word	0x0000a090


	//   ....[56]....
        /*0420*/ 	.word	0x0000a1a0


	//   ....[57]....
        /*0424*/ 	.word	0x0000a1b0


	//   ....[58]....
        /*0428*/ 	.word	0x0000a1c0


	//   ....[59]....
        /*042c*/ 	.word	0x0000a1d0


	//   ....[60]....
        /*0430*/ 	.word	0x0000a1e0


	//   ....[61]....
        /*0434*/ 	.word	0x0000a1f0


	//   ....[62]....
        /*0438*/ 	.word	0x0000a250


	//   ....[63]....
        /*043c*/ 	.word	0x0000a280


	//   ....[64]....
        /*0440*/ 	.word	0x0000a2b0


	//   ....[65]....
        /*0444*/ 	.word	0x0000a2c0


	//   ....[66]....
        /*0448*/ 	.word	0x0000a2d0


	//   ....[67]....
        /*044c*/ 	.word	0x0000a2e0


	//   ....[68]....
        /*0450*/ 	.word	0x0000dc30


	//   ....[69]....
        /*0454*/ 	.word	0x0000dc70


	//   ....[70]....
        /*0458*/ 	.word	0x0000dcb0


	//   ....[71]....
        /*045c*/ 	.word	0x0000dcf0


	//   ....[72]....
        /*0460*/ 	.word	0x0000de10


	//   ....[73]....
        /*0464*/ 	.word	0x0000de80


	//   ....[74]....
        /*0468*/ 	.word	0x0000dec0


	//   ....[75]....
        /*046c*/ 	.word	0x0000df00


	//   ....[76]....
        /*0470*/ 	.word	0x0000dfe0


	//   ....[77]....
        /*0474*/ 	.word	0x0000e050


	//   ....[78]....
        /*0478*/ 	.word	0x0000e090


	//   ....[79]....
        /*047c*/ 	.word	0x0000e0d0


	//   ....[80]....
        /*0480*/ 	.word	0x0000e1c0


	//   ....[81]....
        /*0484*/ 	.word	0x0000e1f0


	//   ....[82]....
        /*0488*/ 	.word	0x0000e210


	//   ....[83]....
        /*048c*/ 	.word	0x0000e230


	//   ....[84]....
        /*0490*/ 	.word	0x0000e250


	//   ....[85]....
        /*0494*/ 	.word	0x0000e280


	//   ....[86]....
        /*0498*/ 	.word	0x0000e2a0


	//   ....[87]....
        /*049c*/ 	.word	0x0000e2b0


	//   ....[88]....
        /*04a0*/ 	.word	0x0000ea70


	//   ....[89]....
        /*04a4*/ 	.word	0x0000f2b0


	//   ....[90]....
        /*04a8*/ 	.word	0x0000f770


	//   ....[91]....
        /*04ac*/ 	.word	0x0000f790


	//   ....[92]....
        /*04b0*/ 	.word	0x0000f7c0


	//   ....[93]....
        /*04b4*/ 	.word	0x0000f800


	//   ....[94]....
        /*04b8*/ 	.word	0x0000f820


	//   ....[95]....
        /*04bc*/ 	.word	0x0000fa30


	//   ....[96]....
        /*04c0*/ 	.word	0x0000fa50


	//   ....[97]....
        /*04c4*/ 	.word	0x0000fa80


	//   ....[98]....
        /*04c8*/ 	.word	0x0000fac0


	//   ....[99]....
        /*04cc*/ 	.word	0x0000fae0


	//   ....[100]....
        /*04d0*/ 	.word	0x0000ff70


	//   ....[101]....
        /*04d4*/ 	.word	0x0000ffc0


	//   ....[102]....
        /*04d8*/ 	.word	0x00010010


	//   ....[103]....
        /*04dc*/ 	.word	0x00010060


	//   ....[104]....
        /*04e0*/ 	.word	0x00010150


	//   ....[105]....
        /*04e4*/ 	.word	0x000101a0


	//   ....[106]....
        /*04e8*/ 	.word	0x000101f0


	//   ....[107]....
        /*04ec*/ 	.word	0x00010240


	//   ....[108]....
        /*04f0*/ 	.word	0x00010330


	//   ....[109]....
        /*04f4*/ 	.word	0x00010380


	//   ....[110]....
        /*04f8*/ 	.word	0x000103d0


	//   ....[111]....
        /*04fc*/ 	.word	0x00010420


	//   ....[112]....
        /*0500*/ 	.word	0x00010510


	//   ....[113]....
        /*0504*/ 	.word	0x00010560


	//   ....[114]....
        /*0508*/ 	.word	0x000105b0


	//   ....[115]....
        /*050c*/ 	.word	0x00010600


	//   ....[116]....
        /*0510*/ 	.word	0x000106f0


	//   ....[117]....
        /*0514*/ 	.word	0x00010740


	//   ....[118]....
        /*0518*/ 	.word	0x00010790


	//   ....[119]....
        /*051c*/ 	.word	0x000107e0


	//   ....[120]....
        /*0520*/ 	.word	0x00010870


	//   ....[121]....
        /*0524*/ 	.word	0x00010910


	//   ....[122]....
        /*0528*/ 	.word	0x000109b0


	//   ....[123]....
        /*052c*/ 	.word	0x00010a50


	//   ....[124]....
        /*0530*/ 	.word	0x00010af0


	//   ....[125]....
        /*0534*/ 	.word	0x00010ba0


	//   ....[126]....
        /*0538*/ 	.word	0x00010c00


	//   ....[127]....
        /*053c*/ 	.word	0x00010c50


	//   ....[128]....
        /*0540*/ 	.word	0x00010c80


	//   ....[129]....
        /*0544*/ 	.word	0x00010ce0


	//   ....[130]....
        /*0548*/ 	.word	0x00010d30


	//   ....[131]....
        /*054c*/ 	.word	0x00010d80


	//   ....[132]....
        /*0550*/ 	.word	0x00010e20


	//   ....[133]....
        /*0554*/ 	.word	0x00010e70


	//   ....[134]....
        /*0558*/ 	.word	0x00010ec0


	//   ....[135]....
        /*055c*/ 	.word	0x00010f10


	//   ....[136]....
        /*0560*/ 	.word	0x00010fa0


	//   ....[137]....
        /*0564*/ 	.word	0x00011030


	//   ....[138]....
        /*0568*/ 	.word	0x00011080


	//   ....[139]....
        /*056c*/ 	.word	0x000110d0


	//   ....[140]....
        /*0570*/ 	.word	0x00011170


	//   ....[141]....
        /*0574*/ 	.word	0x00011200


	//   ....[142]....
        /*0578*/ 	.word	0x00011250


	//   ....[143]....
        /*057c*/ 	.word	0x000112a0


	//   ....[144]....
        /*0580*/ 	.word	0x00011340


	//   ....[145]....
        /*0584*/ 	.word	0x000113d0


	//   ....[146]....
        /*0588*/ 	.word	0x00011420


	//   ....[147]....
        /*058c*/ 	.word	0x00011470


	//   ....[148]....
        /*0590*/ 	.word	0x00011510


	//   ....[149]....
        /*0594*/ 	.word	0x000115a0


	//   ....[150]....
        /*0598*/ 	.word	0x000115f0


	//   ....[151]....
        /*059c*/ 	.word	0x00011640


	//   ....[152]....
        /*05a0*/ 	.word	0x000116e0


	//   ....[153]....
        /*05a4*/ 	.word	0x00011780


	//   ....[154]....
        /*05a8*/ 	.word	0x000117d0


	//   ....[155]....
        /*05ac*/ 	.word	0x000118d0


	//   ....[156]....
        /*05b0*/ 	.word	0x00011930


	//   ....[157]....
        /*05b4*/ 	.word	0x00011980


	//   ....[158]....
        /*05b8*/ 	.word	0x000119d0


	//   ....[159]....
        /*05bc*/ 	.word	0x00011a20


	//   ....[160]....
        /*05c0*/ 	.word	0x00011a70


	//   ....[161]....
        /*05c4*/ 	.word	0x00011ac0


	//   ....[162]....
        /*05c8*/ 	.word	0x00011b10


	//   ....[163]....
        /*05cc*/ 	.word	0x00011b60


	//----- nvinfo : EIATTR_VRC_CTA_INIT_COUNT
	.align		4
.L_1101:
        /*05d0*/ 	.byte	0x02, 0x4a
	.zero		1
	.zero		1


	//----- nvinfo : EIATTR_EXIT_INSTR_OFFSETS
	.align		4
        /*05d4*/ 	.byte	0x04, 0x1c
        /*05d6*/ 	.short	(.L_1103 - .L_1102)


	//   ....[0]....
.L_1102:
        /*05d8*/ 	.word	0x0000fc20


	//   ....[1]....
        /*05dc*/ 	.word	0x0000ff10


	//----- nvinfo : EIATTR_MAX_THREADS
	.align		4
.L_1103:
        /*05e0*/ 	.byte	0x04, 0x05
        /*05e2*/ 	.short	(.L_1105 - .L_1104)
.L_1104:
        /*05e4*/ 	.word	0x00000080
        /*05e8*/ 	.word	0x00000001
        /*05ec*/ 	.word	0x00000001


	//----- nvinfo : EIATTR_CRS_STACK_SIZE
	.align		4
.L_1105:
        /*05f0*/ 	.byte	0x04, 0x1e
        /*05f2*/ 	.short	(.L_1107 - .L_1106)
.L_1106:
        /*05f4*/ 	.word	0x00000000


	//----- nvinfo : EIATTR_CBANK_PARAM_SIZE
	.align		4
.L_1107:
        /*05f8*/ 	.byte	0x03, 0x19
        /*05fa*/ 	.short	0x01f0


	//----- nvinfo : EIATTR_PARAM_CBANK
	.align		4
        /*05fc*/ 	.byte	0x04, 0x0a
        /*05fe*/ 	.short	(.L_1109 - .L_1108)
	.align		4
.L_1108:
        /*0600*/ 	.word	index@(.nv.constant0._Z25selective_scan_bwd_kernelI32Selective_Scan_bwd_kernel_traitsILi128ELi16ELb0ELb0ELb1ELb0ELb1EN3c104HalfENS1_7complexIfEEEEv12SSMParamsBwd)
        /*0604*/ 	.short	0x0380
        /*0606*/ 	.short	0x01f0


	//----- nvinfo : EIATTR_SW_WAR
	.align		4
.L_1109:
        /*0608*/ 	.byte	0x04, 0x36
        /*060a*/ 	.short	(.L_1111 - .L_1110)
.L_1110:
        /*060c*/ 	.word	0x00000008
.L_1111:


//--------------------- .nv.info._Z25selective_scan_bwd_kernelI32Selective_Scan_bwd_kernel_traitsILi128ELi16ELb0ELb0ELb1ELb1ELb0EN3c104HalfENS1_7complexIfEEEEv12SSMParamsBwd --------------------------
	.section	.nv.info._Z25selective_scan_bwd_kernelI32Selective_Scan_bwd_kernel_traitsILi128ELi16ELb0ELb0ELb1ELb1ELb0EN3c104HalfENS1_7complexIfEEEEv12SSMParamsBwd,"",@"SHT_CUDA_INFO"
	.sectionflags	@""
	.align	4


	//----- nvinfo : EIATTR_CUDA_API_VERSION
	.align		4
        /*0000*/ 	.byte	0x04, 0x37
        /*0002*/ 	.short	(.L_1113 - .L_1112)
.L_1112:
        /*0004*/ 	.word	0x00000082


	//----- nvinfo : EIATTR_KPARAM_INFO
	.align		4
.L_1113:
        /*0008*/ 	.byte	0x04, 0x17
        /*000a*/ 	.short	(.L_1115 - .L_1114)
.L_1114:
        /*000c*/ 	.word	0x00000000
        /*0010*/ 	.short	0x0000
        /*0012*/ 	.short	0x0000
        /*0014*/ 	.byte	0x00, 0xf0, 0xc1, 0x07


	//----- nvinfo : EIATTR_SPARSE_MMA_MASK
	.align		4
.L_1115:
        /*0018*/ 	.byte	0x03, 0x50
        /*001a*/ 	.short	0x0000


	//----- nvinfo : EIATTR_MAXREG_COUNT
	.align		4
        /*001c*/ 	.byte	0x03, 0x1b
        /*001e*/ 	.short	0x00ff


	//----- nvinfo : EIATTR_NUM_BARRIERS
	.align		4
        /*0020*/ 	.byte	0x02, 0x4c
        /*0022*/ 	.byte	0x01
	.zero		1


	//----- nvinfo : EIATTR_ANNOTATIONS
	.align		4
        /*0024*/ 	.byte	0x04, 0x55
        /*0026*/ 	.short	(.L_1117 - .L_1116)


	//   ....[0]....
.L_1116:
        /*0028*/ 	.word	0x00000001
        /*002c*/ 	.byte	0x10, 0x02, 0x00, 0x00, 0x01, 0x00, 0x00, 0x00, 0x30, 0x02, 0x00, 0x00, 0x01, 0x00, 0x00, 0x00
        /* <DEDUP_REMOVED lines=16> */
        /*013c*/ 	.byte	0x70, 0x05, 0x01, 0x00


	//----- nvinfo : EIATTR_MERCURY_ISA_VERSION
	.align		4
.L_1117:
        /*0140*/ 	.byte	0x03, 0x5f
        /*0142*/ 	.short	0x0101


	//----- nvinfo : EIATTR_INT_WARP_WIDE_INSTR_OFFSETS
	.align		4
        /*0144*/ 	.byte	0x04, 0x31
        /*0146*/ 	.short	(.L_1119 - .L_1118)


	//   ....[0]....
.L_1118:
        /*0148*/ 	.word	0x000094a0


	//   ....[1]....
        /*014c*/ 	.word	0x0000a670


	//----- nvinfo : EIATTR_COOP_GROUP_MASK_REGIDS
	.align		4
.L_1119:
        /*0150*/ 	.byte	0x04, 0x29
        /*0152*/ 	.short	(.L_1121 - .L_1120)


	//   ....[0]....
.L_1120:
        /*0154*/ 	.word	0xffffffff


	//   ....[1]....
        /*0158*/ 	.word	0xffffffff


	//   ....[2]....
        /*015c*/ 	.word	0xffffffff


	//   ....[3]....
        /*0160*/ 	.word	0xffffffff


	//   ....[4]....
        /*0164*/ 	.word	0xffffffff


	//   ....[5]....
        /*0168*/ 	.word	0xffffffff


	//   ....[6]....
        /*016c*/ 	.word	0xffffffff


	//   ....[7]....
        /*0170*/ 	.word	0xffffffff


	//   ....[8]....
        /*0174*/ 	.word	0xffffffff


	//   ....[9]....
        /*0178*/ 	.word	0xffffffff


	//   ....[10]....
        /*017c*/ 	.word	0xffffffff


	//   ....[11]....
        /*0180*/ 	.word	0xffffffff


	//   ....[12]....
        /*0184*/ 	.word	0xffffffff


	//   ....[13]....
        /*0188*/ 	.word	0xffffffff


	//   ....[14]....
        /*018c*/ 	.word	0xffffffff


	//   ....[15]....
        /*0190*/ 	.word	0xffffffff


	//   ....[16]....
        /*0194*/ 	.word	0xffffffff


	//   ....[17]....
        /*0198*/ 	.word	0xffffffff


	//   ....[18]....
        /*019c*/ 	.word	0xffffffff


	//   ....[19]....
        /*01a0*/ 	.word	0xffffffff


	//   ....[20]....
        /*01a4*/ 	.word	0xffffffff


	//   ....[21]....
        /*01a8*/ 	.word	0xffffffff


	//   ....[22]....
        /*01ac*/ 	.word	0xffffffff


	//   ....[23]....
        /*01b0*/ 	.word	0xffffffff


	//   ....[24]....
        /*01b4*/ 	.word	0xffffffff


	//   ....[25]....
        /*01b8*/ 	.word	0xffffffff


	//   ....[26]....
        /*01bc*/ 	.word	0xffffffff


	//   ....[27]....
        /*01c0*/ 	.word	0xffffffff


	//   ....[28]....
        /*01c4*/ 	.word	0xffffffff


	//   ....[29]....
        /*01c8*/ 	.word	0xffffffff


	//   ....[30]....
        /*01cc*/ 	.word	0xffffffff


	//   ....[31]....
        /*01d0*/ 	.word	0xffffffff


	//   ....[32]....
        /*01d4*/ 	.word	0xffffffff


	//   ....[33]....
        /*01d8*/ 	.word	0xffffffff


	//   ....[34]....
        /*01dc*/ 	.word	0xffffffff


	//   ....[35]....
        /*01e0*/ 	.word	0xffffffff


	//   ....[36]....
        /*01e4*/ 	.word	0xffffffff


	//   ....[37]....
        /*01e8*/ 	.word	0xffffffff


	//   ....[38]....
        /*01ec*/ 	.word	0xffffffff


	//   ....[39]....
        /*01f0*/ 	.word	0xffffffff


	//   ....[40]....
        /*01f4*/ 	.word	0xffffffff


	//   ....[41]....
        /*01f8*/ 	.word	0xffffffff


	//   ....[42]....
        /*01fc*/ 	.word	0xffffffff


	//   ....[43]....
        /*0200*/ 	.word	0xffffffff


	//   ....[44]....
        /*0204*/ 	.word	0xffffffff


	//   ....[45]....
        /*0208*/ 	.word	0xffffffff


	//   ....[46]....
        /*020c*/ 	.word	0xffffffff


	//   ....[47]....
        /*0210*/ 	.word	0xffffffff


	//   ....[48]....
        /*0214*/ 	.word	0xffffffff


	//   ....[49]....
        /*0218*/ 	.word	0xffffffff


	//   ....[50]....
        /*021c*/ 	.word	0xffffffff


	//   ....[51]....
        /*0220*/ 	.word	0xffffffff


	//   ....[52]....
        /*0224*/ 	.word	0xffffffff


	//   ....[53]....
        /*0228*/ 	.word	0xffffffff


	//   ....[54]....
        /*022c*/ 	.word	0xffffffff


	//   ....[55]....
        /*0230*/ 	.word	0xffffffff


	//   ....[56]....
        /*0234*/ 	.word	0xffffffff


	//   ....[57]....
        /*0238*/ 	.word	0xffffffff


	//   ....[58]....
        /*023c*/ 	.word	0xffffffff


	//   ....[59]....
        /*0240*/ 	.word	0xffffffff


	//   ....[60]....
        /*0244*/ 	.word	0xffffffff


	//   ....[61]....
        /*0248*/ 	.word	0xffffffff


	//   ....[62]....
        /*024c*/ 	.word	0xffffffff


	//   ....[63]....
        /*0250*/ 	.word	0xffffffff


	//   ....[64]....
        /*0254*/ 	.word	0xffffffff


	//   ....[65]....
        /*0258*/ 	.word	0xffffffff


	//   ....[66]....
        /*025c*/ 	.word	0xffffffff


	//   ....[67]....
        /*0260*/ 	.word	0xffffffff


	//   ....[68]....
        /*0264*/ 	.word	0xffffffff


	//   ....[69]....
        /*0268*/ 	.word	0xffffffff


	//   ....[70]....
        /*026c*/ 	.word	0xffffffff


	//   ....[71]....
        /*0270*/ 	.word	0xffffffff


	//   ....[72]....
        /*0274*/ 	.word	0xffffffff


	//   ....[73]....
        /*0278*/ 	.word	0xffffffff


	//   ....[74]....
        /*027c*/ 	.word	0xffffffff


	//   ....[75]....
        /*0280*/ 	.word	0xffffffff


	//   ....[76]....
        /*0284*/ 	.word	0xffffffff


	//   ....[77]....
        /*0288*/ 	.word	0xffffffff


	//   ....[78]....
        /*028c*/ 	.word	0xffffffff


	//   ....[79]....
        /*0290*/ 	.word	0xffffffff


	//   ....[80]....
        /*0294*/ 	.word	0xffffffff


	//   ....[81]....
        /*0298*/ 	.word	0xffffffff


	//   ....[82]....
        /*029c*/ 	.word	0xffffffff


	//   ....[83]....
        /*02a0*/ 	.word	0xffffffff


	//   ....[84]....
        /*02a4*/ 	.word	0xffffffff


	//   ....[85]....
        /*02a8*/ 	.word	0xffffffff


	//   ....[86]....
        /*02ac*/ 	.word	0xffffffff


	//   ....[87]....
        /*02b0*/ 	.word	0xffffffff


	//   ....[88]....
        /*02b4*/ 	.word	0xffffffff


	//   ....[89]....
        /*02b8*/ 	.word	0xffffffff


	//   ....[90]....
        /*02bc*/ 	.word	0xffffffff


	//   ....[91]....
        /*02c0*/ 	.word	0xffffffff


	//   ....[92]....
        /*02c4*/ 	.word	0xffffffff


	//   ....[93]....
        /*02c8*/ 	.word	0xffffffff


	//   ....[94]....
        /*02cc*/ 	.word	0xffffffff


	//   ....[95]....
        /*02d0*/ 	.word	0xffffffff


	//   ....[96]....
        /*02d4*/ 	.word	0xffffffff


	//   ....[97]....
        /*02d8*/ 	.word	0x050000eb


	//   ....[98]....
        /*02dc*/ 	.word	0x050000eb


	//   ....[99]....
        /*02e0*/ 	.word	0x050000eb


	//   ....[100]....
        /*02e4*/ 	.word	0x050000eb


	//   ....[101]....
        /*02e8*/ 	.word	0x050000eb


	//   ....[102]....
        /*02ec*/ 	.word	0x050000eb


	//   ....[103]....
        /*02f0*/ 	.word	0x050000eb


	//   ....[104]....
        /*02f4*/ 	.word	0x050000eb


	//   ....[105]....
        /*02f8*/ 	.word	0x050000eb


	//   ....[106]....
        /*02fc*/ 	.word	0x050000eb


	//   ....[107]....
        /*0300*/ 	.word	0x050000eb


	//   ....[108]....
        /*0304*/ 	.word	0x050000eb


	//   ....[109]....
        /*0308*/ 	.word	0x050000eb


	//   ....[110]....
        /*030c*/ 	.word	0x050000eb


	//   ....[111]....
        /*0310*/ 	.word	0x050000eb


	//   ....[112]....
        /*0314*/ 	.word	0x050000eb


	//   ....[113]....
        /*0318*/ 	.word	0x050000eb


	//   ....[114]....
        /*031c*/ 	.word	0x050000eb


	//   ....[115]....
        /*0320*/ 	.word	0x050000eb


	//   ....[116]....
        /*0324*/ 	.word	0x050000eb


	//   ....[117]....
        /*0328*/ 	.word	0x050000eb


	//   ....[118]....
        /*032c*/ 	.word	0x050000eb


	//   ....[119]....
        /*0330*/ 	.word	0x050000eb


	//   ....[120]....
        /*0334*/ 	.word	0x050000eb


	//   ....[121]....
        /*0338*/ 	.word	0x050000eb


	//   ....[122]....
        /*033c*/ 	.word	0x050000eb


	//   ....[123]....
        /*0340*/ 	.word	0x050000eb


	//   ....[124]....
        /*0344*/ 	.word	0x050000eb


	//   ....[125]....
        /*0348*/ 	.word	0x050000eb


	//   ....[126]....
        /*034c*/ 	.word	0x050000eb


	//   ....[127]....
        /*0350*/ 	.word	0x050000eb


	//   ....[128]....
        /*0354*/ 	.word	0x050000eb


	//   ....[129]....
        /*0358*/ 	.word	0x050000eb


	//   ....[130]....
        /*035c*/ 	.word	0x050000eb


	//   ....[131]....
        /*0360*/ 	.word	0x050000eb


	//   ....[132]....
        /*0364*/ 	.word	0x050000eb


	//   ....[133]....
        /*0368*/ 	.word	0x050000eb


	//   ....[134]....
        /*036c*/ 	.word	0x050000eb


	//   ....[135]....
        /*0370*/ 	.word	0x050000eb


	//   ....[136]....
        /*0374*/ 	.word	0x050000eb


	//   ....[137]....
        /*0378*/ 	.word	0x050000eb


	//   ....[138]....
        /*037c*/ 	.word	0x050000eb


	//   ....[139]....
        /*0380*/ 	.word	0x050000eb


	//   ....[140]....
        /*0384*/ 	.word	0x050000eb


	//   ....[141]....
        /*0388*/ 	.word	0x050000eb


	//   ....[142]....
        /*038c*/ 	.word	0x050000eb


	//   ....[143]....
        /*0390*/ 	.word	0x050000eb


	//   ....[144]....
        /*0394*/ 	.word	0x050000eb


	//   ....[145]....
        /*0398*/ 	.word	0x050000eb


	//   ....[146]....
        /*039c*/ 	.word	0x050000eb


	//   ....[147]....
        /*03a0*/ 	.word	0x050000eb


	//   ....[148]....
        /*03a4*/ 	.word	0x050000eb


	//   ....[149]....
        /*03a8*/ 	.word	0x050000eb


	//   ....[150]....
        /*03ac*/ 	.word	0x050000eb


	//   ....[151]....
        /*03b0*/ 	.word	0x050000eb


	//   ....[152]....
        /*03b4*/ 	.word	0x050000eb


	//   ....[153]....
        /*03b8*/ 	.word	0x050000eb


	//   ....[154]....
        /*03bc*/ 	.word	0x050000eb


	//   ....[155]....
        /*03c0*/ 	.word	0x050000eb


	//   ....[156]....
        /*03c4*/ 	.word	0x050000eb


	//   ....[157]....
        /*03c8*/ 	.word	0x050000eb


	//   ....[158]....
        /*03cc*/ 	.word	0x050000eb


	//   ....[159]....
        /*03d0*/ 	.word	0x050000eb


	//   ....[160]....
        /*03d4*/ 	.word	0x050000eb


	//----- nvinfo : EIATTR_COOP_GROUP_INSTR_OFFSETS
	.align		4
.L_1121:
        /*03d8*/ 	.byte	0x04, 0x28
        /*03da*/ 	.short	(.L_1123 - .L_1122)


	//   ....[0]....
.L_1122:
        /*03dc*/ 	.word	0x00001440


	//   ....[1]....
        /*03e0*/ 	.word	0x00001a00


	//   ....[2]....
        /*03e4*/ 	.word	0x00002150


	//   ....[3]....
        /*03e8*/ 	.word	0x00006330


	//   ....[4]....
        /*03ec*/ 	.word	0x00007cd0


	//   ....[5]....
        /*03f0*/ 	.word	0x00007ce0


	//   ....[6]....
        /*03f4*/ 	.word	0x00007cf0


	//   ....[7]....
        /*03f8*/ 	.word	0x00007d00


	//   ....[8]....
        /*03fc*/ 	.word	0x00007da0


	//   ....[9]....
        /*0400*/ 	.word	0x00007dc0


	//   ....[10]....
        /*0404*/ 	.word	0x00007dd0


	//   ....[11]....
        /*0408*/ 	.word	0x00007de0


	//   ....[12]....
        /*040c*/ 	.word	0x00007e70


	//   ....[13]....
        /*0410*/ 	.word	0x00007ea0


	//   ....[14]....
        /*0414*/ 	.word	0x00007eb0


	//   ....[15]....
        /*0418*/ 	.word	0x00007ec0


	//   ....[16]....
        /*041c*/ 	.word	0x00007f70


	//   ....[17]....
        /*0420*/ 	.word	0x00007f80


	//   ....[18]....
        /*0424*/ 	.word	0x00007f90


	//   ....[19]....
        /*0428*/ 	.word	0x00007fa0


	//   ....[20]....
        /*042c*/ 	.word	0x00008050


	//   ....[21]....
        /*0430*/ 	.word	0x00008060


	//   ....[22]....
        /*0434*/ 	.word	0x00008070


	//   ....[23]....
        /*0438*/ 	.word	0x00008080


	//   ....[24]....
        /*043c*/ 	.word	0x000081e0


	//   ....[25]....
        /*0440*/ 	.word	0x000081f0


	//   ....[26]....
        /*0444*/ 	.word	0x00008200


	//   ....[27]....
        /*0448*/ 	.word	0x00008210


	//   ....[28]....
        /*044c*/ 	.word	0x00008220


	//   ....[29]....
        /*0450*/ 	.word	0x00008230


	//   ....[30]....
        /*0454*/ 	.word	0x00008240


	//   ....[31]....
        /*0458*/ 	.word	0x00008250


	//   ....[32]....
        /*045c*/ 	.word	0x00009a20


	//   ....[33]....
        /*0460*/ 	.word	0x00009a50


	//   ....[34]....
        /*0464*/ 	.word	0x00009a60


	//   ....[35]....
        /*0468*/ 	.word	0x00009a70


	//   ....[36]....
        /*046c*/ 	.word	0x00009b90


	//   ....[37]....
        /*0470*/ 	.word	0x00009ba0


	//   ....[38]....
        /*0474*/ 	.word	0x00009bb0


	//   ....[39]....
        /*0478*/ 	.word	0x00009bc0


	//   ....[40]....
        /*047c*/ 	.word	0x00009ce0


	//   ....[41]....
        /*0480*/ 	.word	0x00009cf0


	//   ....[42]....
        /*0484*/ 	.word	0x00009d00


	//   ....[43]....
        /*0488*/ 	.word	0x00009d10


	//   ....[44]....
        /*048c*/ 	.word	0x00009e30


	//   ....[45]....
        /*0490*/ 	.word	0x00009e40


	//   ....[46]....
        /*0494*/ 	.word	0x00009e50


	//   ....[47]....
        /*0498*/ 	.word	0x00009e60


	//   ....[48]....
        /*049c*/ 	.word	0x00009f80


	//   ....[49]....
        /*04a0*/ 	.word	0x00009f90


	//   ....[50]....
        /*04a4*/ 	.word	0x00009fa0


	//   ....[51]....
        /*04a8*/ 	.word	0x00009fb0


	//   ....[52]....
        /*04ac*/ 	.word	0x0000a0d0


	//   ....[53]....
        /*04b0*/ 	.word	0x0000a0e0


	//   ....[54]....
        /*04b4*/ 	.word	0x0000a0f0


	//   ....[55]....
        /*04b8*/ 	.word	0x0000a100


	//   ....[56]....
        /*04bc*/ 	.word	0x0000a110


	//   ....[57]....
        /*04c0*/ 	.word	0x0000a120


	//   ....[58]....
        /*04c4*/ 	.word	0x0000a160


	//   ....[59]....
        /*04c8*/ 	.word	0x0000a190


	//   ....[60]....
        /*04cc*/ 	.word	0x0000a1d0


	//   ....[61]....
        /*04d0*/ 	.word	0x0000a1f0


	//   ....[62]....
        /*04d4*/ 	.word	0x0000a210


	//   ....[63]....
        /*04d8*/ 	.word	0x0000a220


	//   ....[64]....
        /*04dc*/ 	.word	0x0000d9e0


	//   ....[65]....
        /*04e0*/ 	.word	0x0000da20


	//   ....[66]....
        /*04e4*/ 	.word	0x0000da60


	//   ....[67]....
        /*04e8*/ 	.word	0x0000daa0


	//   ....[68]....
        /*04ec*/ 	.word	0x0000dbb0


	//   ....[69]....
        /*04f0*/ 	.word	0x0000dbf0


	//   ....[70]....
        /*04f4*/ 	.word	0x0000dc30


	//   ....[71]....
        /*04f8*/ 	.word	0x0000dc70


	//   ....[72]....
        /*04fc*/ 	.word	0x0000ddc0


	//   ....[73]....
        /*0500*/ 	.word	0x0000de00


	//   ....[74]....
        /*0504*/ 	.word	0x0000de40


	//   ....[75]....
        /*0508*/ 	.word	0x0000de80


	//   ....[76]....
        /*050c*/ 	.word	0x0000df80


	//   ....[77]....
        /*0510*/ 	.word	0x0000dfa0


	//   ....[78]....
        /*0514*/ 	.word	0x0000dfc0


	//   ....[79]....
        /*0518*/ 	.word	0x0000dfe0


	//   ....[80]....
        /*051c*/ 	.word	0x0000e020


	//   ....[81]....
        /*0520*/ 	.word	0x0000e040


	//   ....[82]....
        /*0524*/ 	.word	0x0000e050


	//   ....[83]....
        /*0528*/ 	.word	0x0000e060


	//   ....[84]....
        /*052c*/ 	.word	0x0000eb30


	//   ....[85]....
        /*0530*/ 	.word	0x0000f480


	//   ....[86]....
        /*0534*/ 	.word	0x0000fcb0


	//   ....[87]....
        /*0538*/ 	.word	0x00010340


	//   ....[88]....
        /*053c*/ 	.word	0x00010360


	//   ....[89]....
        /*0540*/ 	.word	0x00010390


	//   ....[90]....
        /*0544*/ 	.word	0x000103d0


	//   ....[91]....
        /*0548*/ 	.word	0x000103f0


	//   ....[92]....
        /*054c*/ 	.word	0x00010600


	//   ....[93]....
        /*0550*/ 	.word	0x00010620


	//   ....[94]....
        /*0554*/ 	.word	0x00010650


	//   ....[95]....
        /*0558*/ 	.word	0x00010690


	//   ....[96]....
        /*055c*/ 	.word	0x000106b0


	//   ....[97]....
        /*0560*/ 	.word	0x00010b40


	//   ....[98]....
        /*0564*/ 	.word	0x00010b90


	//   ....[99]....
        /*0568*/ 	.word	0x00010be0


	//   ....[100]....
        /*056c*/ 	.word	0x00010c30


	//   ....[101]....
        /*0570*/ 	.word	0x00010d20


	//   ....[102]....
        /*0574*/ 	.word	0x00010d70


	//   ....[103]....
        /*0578*/ 	.word	0x00010dc0


	//   ....[104]....
        /*057c*/ 	.word	0x00010e10


	//   ....[105]....
        /*0580*/ 	.word	0x00010f00


	//   ....[106]....
        /*0584*/ 	.word	0x00010f50


	//   ....[107]....
        /*0588*/ 	.word	0x00010fa0


	//   ....[108]....
        /*058c*/ 	.word	0x00010ff0


	//   ....[109]....
        /*0590*/ 	.word	0x000110e0


	//   ....[110]....
        /*0594*/ 	.word	0x00011130


	//   ....[111]....
        /*0598*/ 	.word	0x00011180


	//   ....[112]....
        /*059c*/ 	.word	0x000111d0


	//   ....[113]....
        /*05a0*/ 	.word	0x000112c0


	//   ....[114]....
        /*05a4*/ 	.word	0x00011310


	//   ....[115]....
        /*05a8*/ 	.word	0x00011360


	//   ....[116]....
        /*05ac*/ 	.word	0x000113b0


	//   ....[117]....
        /*05b0*/ 	.word	0x00011440


	//   ....[118]....
        /*05b4*/ 	.word	0x000114e0


	//   ....[119]....
        /*05b8*/ 	.word	0x00011580


	//   ....[120]....
        /*05bc*/ 	.word	0x00011620


	//   ....[121]....
        /*05c0*/ 	.word	0x000116c0


	//   ....[122]....
        /*05c4*/ 	.word	0x00011770


	//   ....[123]....
        /*05c8*/ 	.word	0x000117d0


	//   ....[124]....
        /*05cc*/ 	.word	0x00011820


	//   ....[125]....
        /*05d0*/ 	.word	0x00011850


	//   ....[126]....
        /*05d4*/ 	.word	0x000118b0


	//   ....[127]....
        /*05d8*/ 	.word	0x00011900


	//   ....[128]....
        /*05dc*/ 	.word	0x00011950


	//   ....[129]....
        /*05e0*/ 	.word	0x00011a00


	//   ....[130]....
        /*05e4*/ 	.word	0x00011a50


	//   ....[131]....
        /*05e8*/ 	.word	0x00011aa0


	//   ....[132]....
        /*05ec*/ 	.word	0x00011af0


	//   ....[133]....
        /*05f0*/ 	.word	0x00011b80


	//   ....[134]....
        /*05f4*/ 	.word	0x00011c10


	//   ....[135]....
        /*05f8*/ 	.word	0x00011c60


	//   ....[136]....
        /*05fc*/ 	.word	0x00011cb0


	//   ....[137]....
        /*0600*/ 	.word	0x00011d50


	//   ....[138]....
        /*0604*/ 	.word	0x00011de0


	//   ....[139]....
        /*0608*/ 	.word	0x00011e30


	//   ....[140]....
        /*060c*/ 	.word	0x00011e80


	//   ....[141]....
        /*0610*/ 	.word	0x00011f20


	//   ....[142]....
        /*0614*/ 	.word	0x00011fb0


	//   ....[143]....
        /*0618*/ 	.word	0x00012000


	//   ....[144]....
        /*061c*/ 	.word	0x00012050


	//   ....[145]....
        /*0620*/ 	.word	0x000120f0


	//   ....[146]....
        /*0624*/ 	.word	0x00012180


	//   ....[147]....
        /*0628*/ 	.word	0x000121d0


	//   ....[148]....
        /*062c*/ 	.word	0x00012220


	//   ....[149]....
        /*0630*/ 	.word	0x000122c0


	//   ....[150]....
        /*0634*/ 	.word	0x00012370


	//   ....[151]....
        /*0638*/ 	.word	0x000123c0


	//   ....[152]....
        /*063c*/ 	.word	0x000124c0


	//   ....[153]....
        /*0640*/ 	.word	0x00012520


	//   ....[154]....
        /*0644*/ 	.word	0x00012570


	//   ....[155]....
        /*0648*/ 	.word	0x000125c0


	//   ....[156]....
        /*064c*/ 	.word	0x00012610


	//   ....[157]....
        /*0650*/ 	.word	0x00012660


	//   ....[158]....
        /*0654*/ 	.word	0x000126b0


	//   ....[159]....
        /*0658*/ 	.word	0x00012700


	//   ....[160]....
        /*065c*/ 	.word	0x00012750


	//----- nvinfo : EIATTR_VRC_CTA_INIT_COUNT
	.align		4
.L_1123:
        /*0660*/ 	.byte	0x02, 0x4a
	.zero		1
	.zero		1


	//----- nvinfo : EIATTR_EXIT_INSTR_OFFSETS
	.align		4
        /*0664*/ 	.byte	0x04, 0x1c
        /*0666*/ 	.short	(.L_1125 - .L_1124)


	//   ....[0]....
.L_1124:
        /*0668*/ 	.word	0x000107f0


	//   ....[1]....
        /*066c*/ 	.word	0x00010ae0


	//----- nvinfo : EIATTR_MAX_THREADS
	.align		4
.L_1125:
        /*0670*/ 	.byte	0x04, 0x05
        /*0672*/ 	.short	(.L_1127 - .L_1126)
.L_1126:
        /*0674*/ 	.word	0x00000080
        /*0678*/ 	.word	0x00000001
        /*067c*/ 	.word	0x00000001


	//----- nvinfo : EIATTR_CRS_STACK_SIZE
	.align		4
.L_1127:
        /*0680*/ 	.byte	0x04, 0x1e
        /*0682*/ 	.short	(.L_1129 - .L_1128)
.L_1128:
        /*0684*/ 	.word	0x00000000


	//----- nvinfo : EIATTR_CBANK_PARAM_SIZE
	.align		4
.L_1129:
        /*0688*/ 	.byte	0x03, 0x19
        /*068a*/ 	.short	0x01f0


	//----- nvinfo : EIATTR_PARAM_CBANK
	.align		4
        /*068c*/ 	.byte	0x04, 0x0a
        /*068e*/ 	.short	(.L_1131 - .L_1130)
	.align		4
.L_1130:
        /*0690*/ 	.word	index@(.nv.constant0._Z25selective_scan_bwd_kernelI32Selective_Scan_bwd_kernel_traitsILi128ELi16ELb0ELb0ELb1ELb1ELb0EN3c104HalfENS1_7complexIfEEEEv12SSMParamsBwd)
        /*0694*/ 	.short	0x0380
        /*0696*/ 	.short	0x01f0


	//----- nvinfo : EIATTR_SW_WAR
	.align		4
.L_1131:
        /*0698*/ 	.byte	0x04, 0x36
        /*069a*/ 	.short	(.L_1133 - .L_1132)
.L_1132:
        /*069c*/ 	.word	0x00000008
.L_1133:


//--------------------- .nv.info._Z25selective_scan_bwd_kernelI32Selective_Scan_bwd_kernel_traitsILi128ELi16ELb0ELb0ELb1ELb1ELb1EN3c104HalfENS1_7complexIfEEEEv12SSMParamsBwd --------------------------
	.section	.nv.info._Z25selective_scan_bwd_kernelI32Selective_Scan_bwd_kernel_traitsILi128ELi16ELb0ELb0ELb1ELb1ELb1EN3c104HalfENS1_7complexIfEEEEv12SSMParamsBwd,"",@"SHT_CUDA_INFO"
	.sectionflags	@""
	.align	4


	//----- nvinfo : EIATTR_CUDA_API_VERSION
	.align		4
        /*0000*/ 	.byte	0x04, 0x37
        /*0002*/ 	.short	(.L_1135 - .L_1134)
.L_1134:
        /*0004*/ 	.word	0x00000082


	//----- nvinfo : EIATTR_KPARAM_INFO
	.align		4
.L_1135:
        /*0008*/ 	.byte	0x04, 0x17
        /*000a*/ 	.short	(.L_1137 - .L_1136)
.L_1136:
        /*000c*/ 	.word	0x00000000
        /*0010*/ 	.short	0x0000
        /*0012*/ 	.short	0x0000
        /*0014*/ 	.byte	0x00, 0xf0, 0xc1, 0x07


	//----- nvinfo : EIATTR_SPARSE_MMA_MASK
	.align		4
.L_1137:
        /*0018*/ 	.byte	0x03, 0x50
        /*001a*/ 	.short	0x0000


	//----- nvinfo : EIATTR_MAXREG_COUNT
	.align		4
        /*001c*/ 	.byte	0x03, 0x1b
        /*001e*/ 	.short	0x00ff


	//----- nvinfo : EIATTR_NUM_BARRIERS
	.align		4
        /*0020*/ 	.byte	0x02, 0x4c
        /*0022*/ 	.byte	0x01
	.zero		1


	//----- nvinfo : EIATTR_ANNOTATIONS
	.align		4
        /*0024*/ 	.byte	0x04, 0x55
        /*0026*/ 	.short	(.L_1139 - .L_1138)


	//   ....[0]....
.L_1138:
        /* <DEDUP_REMOVED lines=18> */


	//----- nvinfo : EIATTR_MERCURY_ISA_VERSION
	.align		4
.L_1139:
        /*0130*/ 	.byte	0x03, 0x5f
        /*0132*/ 	.short	0x0101


	//----- nvinfo : EIATTR_INT_WARP_WIDE_INSTR_OFFSETS
	.align		4
        /*0134*/ 	.byte	0x04, 0x31
        /*0136*/ 	.short	(.L_1141 - .L_1140)


	//   ....[0]....
.L_1140:
        /*0138*/ 	.word	0x0000bc80


	//   ....[1]....
        /*013c*/ 	.word	0x0000cfa0


	//----- nvinfo : EIATTR_COOP_GROUP_MASK_REGIDS
	.align		4
.L_1141:
        /*0140*/ 	.byte	0x04, 0x29
        /*0142*/ 	.short	(.L_1143 - .L_1142)


	//   ....[0]....
.L_1142:
        /*0144*/ 	.word	0xffffffff


	//   ....[1]....
        /*0148*/ 	.word	0xffffffff


	//   ....[2]....
        /*014c*/ 	.word	0xffffffff


	//   ....[3]....
        /*0150*/ 	.word	0xffffffff


	//   ....[4]....
        /*0154*/ 	.word	0xffffffff


	//   ....[5]....
        /*0158*/ 	.word	0xffffffff


	//   ....[6]....
        /*015c*/ 	.word	0xffffffff


	//   ....[7]....
        /*0160*/ 	.word	0xffffffff


	//   ....[8]....
        /*0164*/ 	.word	0xffffffff


	//   ....[9]....
        /*0168*/ 	.word	0xffffffff


	//   ....[10]....
        /*016c*/ 	.word	0xffffffff


	//   ....[11]....
        /*0170*/ 	.word	0xffffffff


	//   ....[12]....
        /*0174*/ 	.word	0xffffffff


	//   ....[13]....
        /*0178*/ 	.word	0xffffffff


	//   ....[14]....
        /*017c*/ 	.word	0xffffffff


	//   ....[15]....
        /*0180*/ 	.word	0xffffffff


	//   ....[16]....
        /*0184*/ 	.word	0xffffffff


	//   ....[17]....
        /*0188*/ 	.word	0xffffffff


	//   ....[18]....
        /*018c*/ 	.word	0xffffffff


	//   ....[19]....
        /*0190*/ 	.word	0xffffffff


	//   ....[20]....
        /*0194*/ 	.word	0xffffffff


	//   ....[21]....
        /*0198*/ 	.word	0xffffffff


	//   ....[22]....
        /*019c*/ 	.word	0xffffffff


	//   ....[23]....
        /*01a0*/ 	.word	0xffffffff


	//   ....[24]....
        /*01a4*/ 	.word	0xffffffff


	//   ....[25]....
        /*01a8*/ 	.word	0xffffffff


	//   ....[26]....
        /*01ac*/ 	.word	0xffffffff


	//   ....[27]....
        /*01b0*/ 	.word	0xffffffff


	//   ....[28]....
        /*01b4*/ 	.word	0xffffffff


	//   ....[29]....
        /*01b8*/ 	.word	0xffffffff


	//   ....[30]....
        /*01bc*/ 	.word	0xffffffff


	//   ....[31]....
        /*01c0*/ 	.word	0xffffffff


	//   ....[32]....
        /*01c4*/ 	.word	0xffffffff


	//   ....[33]....
        /*01c8*/ 	.word	0xffffffff


	//   ....[34]....
        /*01cc*/ 	.word	0xffffffff


	//   ....[35]....
        /*01d0*/ 	.word	0xffffffff


	//   ....[36]....
        /*01d4*/ 	.word	0xffffffff


	//   ....[37]....
        /*01d8*/ 	.word	0xffffffff


	//   ....[38]....
        /*01dc*/ 	.word	0xffffffff


	//   ....[39]....
        /*01e0*/ 	.word	0xffffffff


	//   ....[40]....
        /*01e4*/ 	.word	0xffffffff


	//   ....[41]....
        /*01e8*/ 	.word	0xffffffff


	//   ....[42]....
        /*01ec*/ 	.word	0xffffffff


	//   ....[43]....
        /*01f0*/ 	.word	0xffffffff


	//   ....[44]....
        /*01f4*/ 	.word	0xffffffff


	//   ....[45]....
        /*01f8*/ 	.word	0xffffffff


	//   ....[46]....
        /*01fc*/ 	.word	0xffffffff


	//   ....[47]....
        /*0200*/ 	.word	0xffffffff


	//   ....[48]....
        /*0204*/ 	.word	0xffffffff


	//   ....[49]....
        /*0208*/ 	.word	0xffffffff


	//   ....[50]....
        /*020c*/ 	.word	0xffffffff


	//   ....[51]....
        /*0210*/ 	.word	0xffffffff


	//   ....[52]....
        /*0214*/ 	.word	0xffffffff


	//   ....[53]....
        /*0218*/ 	.word	0xffffffff


	//   ....[54]....
        /*021c*/ 	.word	0xffffffff


	//   ....[55]....
        /*0220*/ 	.word	0xffffffff


	//   ....[56]....
        /*0224*/ 	.word	0xffffffff


	//   ....[57]....
        /*0228*/ 	.word	0xffffffff


	//   ....[58]....
        /*022c*/ 	.word	0xffffffff


	//   ....[59]....
        /*0230*/ 	.word	0xffffffff


	//   ....[60]....
        /*0234*/ 	.word	0xffffffff


	//   ....[61]....
        /*0238*/ 	.word	0xffffffff


	//   ....[62]....
        /*023c*/ 	.word	0xffffffff


	//   ....[63]....
        /*0240*/ 	.word	0xffffffff


	//   ....[64]....
        /*0244*/ 	.word	0xffffffff


	//   ....[65]....
        /*0248*/ 	.word	0xffffffff


	//   ....[66]....
        /*024c*/ 	.word	0xffffffff


	//   ....[67]....
        /*0250*/ 	.word	0xffffffff


	//   ....[68]....
        /*0254*/ 	.word	0xffffffff


	//   ....[69]....
        /*0258*/ 	.word	0xffffffff


	//   ....[70]....
        /*025c*/ 	.word	0xffffffff


	//   ....[71]....
        /*0260*/ 	.word	0xffffffff


	//   ....[72]....
        /*0264*/ 	.word	0xffffffff


	//   ....[73]....
        /*0268*/ 	.word	0xffffffff


	//   ....[74]....
        /*026c*/ 	.word	0xffffffff


	//   ....[75]....
        /*0270*/ 	.word	0xffffffff


	//   ....[76]....
        /*0274*/ 	.word	0xffffffff


	//   ....[77]....
        /*0278*/ 	.word	0xffffffff


	//   ....[78]....
        /*027c*/ 	.word	0xffffffff


	//   ....[79]....
        /*0280*/ 	.word	0xffffffff


	//   ....[80]....
        /*0284*/ 	.word	0xffffffff


	//   ....[81]....
        /*0288*/ 	.word	0xffffffff


	//   ....[82]....
        /*028c*/ 	.word	0xffffffff


	//   ....[83]....
        /*0290*/ 	.word	0xffffffff


	//   ....[84]....
        /*0294*/ 	.word	0xffffffff


	//   ....[85]....
        /*0298*/ 	.word	0xffffffff


	//   ....[86]....
        /*029c*/ 	.word	0xffffffff


	//   ....[87]....
        /*02a0*/ 	.word	0xffffffff


	//   ....[88]....
        /*02a4*/ 	.word	0xffffffff


	//   ....[89]....
        /*02a8*/ 	.word	0xffffffff


	//   ....[90]....
        /*02ac*/ 	.word	0xffffffff


	//   ....[91]....
        /*02b0*/ 	.word	0xffffffff


	//   ....[92]....
        /*02b4*/ 	.word	0xffffffff


	//   ....[93]....
        /*02b8*/ 	.word	0xffffffff


	//   ....[94]....
        /*02bc*/ 	.word	0xffffffff


	//   ....[95]....
        /*02c0*/ 	.word	0xffffffff


	//   ....[96]....
        /*02c4*/ 	.word	0xffffffff


	//   ....[97]....
        /*02c8*/ 	.word	0xffffffff


	//   ....[98]....
        /*02cc*/ 	.word	0xffffffff


	//   ....[99]....
        /*02d0*/ 	.word	0xffffffff


	//   ....[100]....
        /*02d4*/ 	.word	0xffffffff


	//   ....[101]....
        /*02d8*/ 	.word	0x050000eb


	//   ....[102]....
        /*02dc*/ 	.word	0x050000eb


	//   ....[103]....
        /*02e0*/ 	.word	0x050000eb


	//   ....[104]....
        /*02e4*/ 	.word	0x050000eb


	//   ....[105]....
        /*02e8*/ 	.word	0x050000eb


	//   ....[106]....
        /*02ec*/ 	.word	0x050000eb


	//   ....[107]....
        /*02f0*/ 	.word	0x050000eb


	//   ....[108]....
        /*02f4*/ 	.word	0x050000eb


	//   ....[109]....
        /*02f8*/ 	.word	0x050000eb


	//   ....[110]....
        /*02fc*/ 	.word	0x050000eb


	//   ....[111]....
        /*0300*/ 	.word	0x050000eb


	//   ....[112]....
        /*0304*/ 	.word	0x050000eb


	//   ....[113]....
        /*0308*/ 	.word	0x050000eb


	//   ....[114]....
        /*030c*/ 	.word	0x050000eb


	//   ....[115]....
        /*0310*/ 	.word	0x050000eb


	//   ....[116]....
        /*0314*/ 	.word	0x050000eb


	//   ....[117]....
        /*0318*/ 	.word	0x050000eb


	//   ....[118]....
        /*031c*/ 	.word	0x050000eb


	//   ....[119]....
        /*0320*/ 	.word	0x050000eb


	//   ....[120]....
        /*0324*/ 	.word	0x050000eb


	//   ....[121]....
        /*0328*/ 	.word	0x050000eb


	//   ....[122]....
        /*032c*/ 	.word	0x050000eb


	//   ....[123]....
        /*0330*/ 	.word	0x050000eb


	//   ....[124]....
        /*0334*/ 	.word	0x050000eb


	//   ....[125]....
        /*0338*/ 	.word	0x050000eb


	//   ....[126]....
        /*033c*/ 	.word	0x050000eb


	//   ....[127]....
        /*0340*/ 	.word	0x050000eb


	//   ....[128]....
        /*0344*/ 	.word	0x050000eb


	//   ....[129]....
        /*0348*/ 	.word	0x050000eb


	//   ....[130]....
        /*034c*/ 	.word	0x050000eb


	//   ....[131]....
        /*0350*/ 	.word	0x050000eb


	//   ....[132]....
        /*0354*/ 	.word	0x050000eb


	//   ....[133]....
        /*0358*/ 	.word	0x050000eb


	//   ....[134]....
        /*035c*/ 	.word	0x050000eb


	//   ....[135]....
        /*0360*/ 	.word	0x050000eb


	//   ....[136]....
        /*0364*/ 	.word	0x050000eb


	//   ....[137]....
        /*0368*/ 	.word	0x050000eb


	//   ....[138]....
        /*036c*/ 	.word	0x050000eb


	//   ....[139]....
        /*0370*/ 	.word	0x050000eb


	//   ....[140]....
        /*0374*/ 	.word	0x050000eb


	//   ....[141]....
        /*0378*/ 	.word	0x050000eb


	//   ....[142]....
        /*037c*/ 	.word	0x050000eb


	//   ....[143]....
        /*0380*/ 	.word	0x050000eb


	//   ....[144]....
        /*0384*/ 	.word	0x050000eb


	//   ....[145]....
        /*0388*/ 	.word	0x050000eb


	//   ....[146]....
        /*038c*/ 	.word	0x050000eb


	//   ....[147]....
        /*0390*/ 	.word	0x050000eb


	//   ....[148]....
        /*0394*/ 	.word	0x050000eb


	//   ....[149]....
        /*0398*/ 	.word	0x050000eb


	//   ....[150]....
        /*039c*/ 	.word	0x050000eb


	//   ....[151]....
        /*03a0*/ 	.word	0x050000eb


	//   ....[152]....
        /*03a4*/ 	.word	0x050000eb


	//   ....[153]....
        /*03a8*/ 	.word	0x050000eb


	//   ....[154]....
        /*03ac*/ 	.word	0x050000eb


	//   ....[155]....
        /*03b0*/ 	.word	0x050000eb


	//   ....[156]....
        /*03b4*/ 	.word	0x050000eb


	//   ....[157]....
        /*03b8*/ 	.word	0x050000eb


	//   ....[158]....
        /*03bc*/ 	.word	0x050000eb


	//   ....[159]....
        /*03c0*/ 	.word	0x050000eb


	//   ....[160]....
        /*03c4*/ 	.word	0x050000eb


	//   ....[161]....
        /*03c8*/ 	.word	0x050000eb


	//   ....[162]....
        /*03cc*/ 	.word	0x050000eb


	//   ....[163]....
        /*03d0*/ 	.word	0x050000eb


	//   ....[164]....
        /*03d4*/ 	.word	0x050000eb


	//----- nvinfo : EIATTR_COOP_GROUP_INSTR_OFFSETS
	.align		4
.L_1143:
        /*03d8*/ 	.byte	0x04, 0x28
        /*03da*/ 	.short	(.L_1145 - .L_1144)


	//   ....[0]....
.L_1144:
        /*03dc*/ 	.word	0x00001440


	//   ....[1]....
        /*03e0*/ 	.word	0x00001a50


	//   ....[2]....
        /*03e4*/ 	.word	0x00002180


	//   ....[3]....
        /*03e8*/ 	.word	0x00004cb0


	//   ....[4]....
        /*03ec*/ 	.word	0x00005330


	//   ....[5]....
        /*03f0*/ 	.word	0x00006030


	//   ....[6]....
        /*03f4*/ 	.word	0x000069d0


	//   ....[7]....
        /*03f8*/ 	.word	0x00008b90


	//   ....[8]....
        /*03fc*/ 	.word	0x0000a4b0


	//   ....[9]....
        /*0400*/ 	.word	0x0000a4c0


	//   ....[10]....
        /*0404*/ 	.word	0x0000a4d0


	//   ....[11]....
        /*0408*/ 	.word	0x0000a4e0


	//   ....[12]....
        /*040c*/ 	.word	0x0000a570


	//   ....[13]....
        /*0410*/ 	.word	0x0000a5a0


	//   ....[14]....
        /*0414*/ 	.word	0x0000a5b0


	//   ....[15]....
        /*0418*/ 	.word	0x0000a5c0


	//   ....[16]....
        /*041c*/ 	.word	0x0000a660


	//   ....[17]....
        /*0420*/ 	.word	0x0000a680


	//   ....[18]....
        /*0424*/ 	.word	0x0000a690


	//   ....[19]....
        /*0428*/ 	.word	0x0000a6a0


	//   ....[20]....
        /*042c*/ 	.word	0x0000a750


	//   ....[21]....
        /*0430*/ 	.word	0x0000a760


	//   ....[22]....
        /*0434*/ 	.word	0x0000a770


	//   ....[23]....
        /*0438*/ 	.word	0x0000a780


	//   ....[24]....
        /*043c*/ 	.word	0x0000a830


	//   ....[25]....
        /*0440*/ 	.word	0x0000a840


	//   ....[26]....
        /*0444*/ 	.word	0x0000a850


	//   ....[27]....
        /*0448*/ 	.word	0x0000a860


	//   ....[28]....
        /*044c*/ 	.word	0x0000a9c0


	//   ....[29]....
        /*0450*/ 	.word	0x0000a9d0


	//   ....[30]....
        /*0454*/ 	.word	0x0000a9e0


	//   ....[31]....
        /*0458*/ 	.word	0x0000a9f0


	//   ....[32]....
        /*045c*/ 	.word	0x0000aa00


	//   ....[33]....
        /*0460*/ 	.word	0x0000aa10


	//   ....[34]....
        /*0464*/ 	.word	0x0000aa20


	//   ....[35]....
        /*0468*/ 	.word	0x0000aa30


	//   ....[36]....
        /*046c*/ 	.word	0x0000c200


	//   ....[37]....
        /*0470*/ 	.word	0x0000c230


	//   ....[38]....
        /*0474*/ 	.word	0x0000c240


	//   ....[39]....
        /*0478*/ 	.word	0x0000c250


	//   ....[40]....
        /*047c*/ 	.word	0x0000c370


	//   ....[41]....
        /*0480*/ 	.word	0x0000c380


	//   ....[42]....
        /*0484*/ 	.word	0x0000c390


	//   ....[43]....
        /*0488*/ 	.word	0x0000c3a0


	//   ....[44]....
        /*048c*/ 	.word	0x0000c4c0


	//   ....[45]....
        /*0490*/ 	.word	0x0000c4d0


	//   ....[46]....
        /*0494*/ 	.word	0x0000c4e0


	//   ....[47]....
        /*0498*/ 	.word	0x0000c4f0


	//   ....[48]....
        /*049c*/ 	.word	0x0000c610


	//   ....[49]....
        /*04a0*/ 	.word	0x0000c620


	//   ....[50]....
        /*04a4*/ 	.word	0x0000c630


	//   ....[51]....
        /*04a8*/ 	.word	0x0000c640


	//   ....[52]....
        /*04ac*/ 	.word	0x0000c760


	//   ....[53]....
        /*04b0*/ 	.word	0x0000c770


	//   ....[54]....
        /*04b4*/ 	.word	0x0000c780


	//   ....[55]....
        /*04b8*/ 	.word	0x0000c790


	//   ....[56]....
        /*04bc*/ 	.word	0x0000c8b0


	//   ....[57]....
        /*04c0*/ 	.word	0x0000c8c0


	//   ....[58]....
        /*04c4*/ 	.word	0x0000c8d0


	//   ....[59]....
        /*04c8*/ 	.word	0x0000c8e0


	//   ....[60]....
        /*04cc*/ 	.word	0x0000c8f0


	//   ....[61]....
        /*04d0*/ 	.word	0x0000c900


	//   ....[62]....
        /*04d4*/ 	.word	0x0000c940


	//   ....[63]....
        /*04d8*/ 	.word	0x0000c970


	//   ....[64]....
        /*04dc*/ 	.word	0x0000c9b0


	//   ....[65]....
        /*04e0*/ 	.word	0x0000c9d0


	//   ....[66]....
        /*04e4*/ 	.word	0x0000c9f0


	//   ....[67]....
        /*04e8*/ 	.word	0x0000ca00


	//   ....[68]....
        /*04ec*/ 	.word	0x000101c0


	//   ....[69]....
        /*04f0*/ 	.word	0x00010200


	//   ....[70]....
        /*04f4*/ 	.word	0x00010240


	//   ....[71]....
        /*04f8*/ 	.word	0x00010280


	//   ....[72]....
        /*04fc*/ 	.word	0x00010390


	//   ....[73]....
        /*0500*/ 	.word	0x000103d0


	//   ....[74]....
        /*0504*/ 	.word	0x00010410


	//   ....[75]....
        /*0508*/ 	.word	0x00010450


	//   ....[76]....
        /*050c*/ 	.word	0x00010560


	//   ....[77]....
        /*0510*/ 	.word	0x000105a0


	//   ....[78]....
        /*0514*/ 	.word	0x000105e0


	//   ....[79]....
        /*0518*/ 	.word	0x00010620


	//   ....[80]....
        /*051c*/ 	.word	0x00010770


	//   ....[81]....
        /*0520*/ 	.word	0x00010790


	//   ....[82]....
        /*0524*/ 	.word	0x000107b0


	//   ....[83]....
        /*0528*/ 	.word	0x000107c0


	//   ....[84]....
        /*052c*/ 	.word	0x000107f0


	//   ....[85]....
        /*0530*/ 	.word	0x00010810


	//   ....[86]....
        /*0534*/ 	.word	0x00010830


	//   ....[87]....
        /*0538*/ 	.word	0x00010840


	//   ....[88]....
        /*053c*/ 	.word	0x000112e0


	//   ....[89]....
        /*0540*/ 	.word	0x00011c40


	//   ....[90]....
        /*0544*/ 	.word	0x00012460


	//   ....[91]....
        /*0548*/ 	.word	0x00012af0


	//   ....[92]....
        /*054c*/ 	.word	0x00012b10


	//   ....[93]....
        /*0550*/ 	.word	0x00012b40


	//   ....[94]....
        /*0554*/ 	.word	0x00012b80


	//   ....[95]....
        /*0558*/ 	.word	0x00012ba0


	//   ....[96]....
        /*055c*/ 	.word	0x00012db0


	//   ....[97]....
        /*0560*/ 	.word	0x00012dd0


	//   ....[98]....
        /*0564*/ 	.word	0x00012e00


	//   ....[99]....
        /*0568*/ 	.word	0x00012e40


	//   ....[100]....
        /*056c*/ 	.word	0x00012e60


	//   ....[101]....
        /*0570*/ 	.word	0x000132f0


	//   ....[102]....
        /*0574*/ 	.word	0x00013340


	//   ....[103]....
        /*0578*/ 	.word	0x00013390


	//   ....[104]....
        /*057c*/ 	.word	0x000133e0


	//   ....[105]....
        /*0580*/ 	.word	0x000134d0


	//   ....[106]....
        /*0584*/ 	.word	0x00013520


	//   ....[107]....
        /*0588*/ 	.word	0x00013570


	//   ....[108]....
        /*058c*/ 	.word	0x000135c0


	//   ....[109]....
        /*0590*/ 	.word	0x000136b0


	//   ....[110]....
        /*0594*/ 	.word	0x00013700


	//   ....[111]....
        /*0598*/ 	.word	0x00013750


	//   ....[112]....
        /*059c*/ 	.word	0x000137a0


	//   ....[113]....
        /*05a0*/ 	.word	0x00013890


	//   ....[114]....
        /*05a4*/ 	.word	0x000138e0


	//   ....[115]....
        /*05a8*/ 	.word	0x00013930


	//   ....[116]....
        /*05ac*/ 	.word	0x00013980


	//   ....[117]....
        /*05b0*/ 	.word	0x00013a70


	//   ....[118]....
        /*05b4*/ 	.word	0x00013ac0


	//   ....[119]....
        /*05b8*/ 	.word	0x00013b10


	//   ....[120]....
        /*05bc*/ 	.word	0x00013b60


	//   ....[121]....
        /*05c0*/ 	.word	0x00013bf0


	//   ....[122]....
        /*05c4*/ 	.word	0x00013c90


	//   ....[123]....
        /*05c8*/ 	.word	0x00013d30


	//   ....[124]....
        /*05cc*/ 	.word	0x00013dd0


	//   ....[125]....
        /*05d0*/ 	.word	0x00013e70


	//   ....[126]....
        /*05d4*/ 	.word	0x00013f20


	//   ....[127]....
        /*05d8*/ 	.word	0x00013f80


	//   ....[128]....
        /*05dc*/ 	.word	0x00013fd0


	//   ....[129]....
        /*05e0*/ 	.word	0x00014000


	//   ....[130]....
        /*05e4*/ 	.word	0x00014060


	//   ....[131]....
        /*05e8*/ 	.word	0x000140b0


	//   ....[132]....
        /*05ec*/ 	.word	0x00014100


	//   ....[133]....
        /*05f0*/ 	.word	0x000141b0


	//   ....[134]....
        /*05f4*/ 	.word	0x00014200


	//   ....[135]....
        /*05f8*/ 	.word	0x00014250


	//   ....[136]....
        /*05fc*/ 	.word	0x000142a0


	//   ....[137]....
        /*0600*/ 	.word	0x00014330


	//   ....[138]....
        /*0604*/ 	.word	0x000143c0


	//   ....[139]....
        /*0608*/ 	.word	0x00014410


	//   ....[140]....
        /*060c*/ 	.word	0x00014460


	//   ....[141]....
        /*0610*/ 	.word	0x00014500


	//   ....[142]....
        /*0614*/ 	.word	0x00014590


	//   ....[143]....
        /*0618*/ 	.word	0x000145e0


	//   ....[144]....
        /*061c*/ 	.word	0x00014630


	//   ....[145]....
        /*0620*/ 	.word	0x000146d0


	//   ....[146]....
        /*0624*/ 	.word	0x00014760


	//   ....[147]....
        /*0628*/ 	.word	0x000147b0


	//   ....[148]....
        /*062c*/ 	.word	0x00014800


	//   ....[149]....
        /*0630*/ 	.word	0x000148a0


	//   ....[150]....
        /*0634*/ 	.word	0x00014930


	//   ....[151]....
        /*0638*/ 	.word	0x00014980


	//   ....[152]....
        /*063c*/ 	.word	0x000149d0


	//   ....[153]....
        /*0640*/ 	.word	0x00014a70


	//   ....[154]....
        /*0644*/ 	.word	0x00014b20


	//   ....[155]....
        /*0648*/ 	.word	0x00014b70


	//   ....[156]....
        /*064c*/ 	.word	0x00014c70


	//   ....[157]....
        /*0650*/ 	.word	0x00014cd0


	//   ....[158]....
        /*0654*/ 	.word	0x00014d20


	//   ....[159]....
        /*0658*/ 	.word	0x00014d70


	//   ....[160]....
        /*065c*/ 	.word	0x00014dc0


	//   ....[161]....
        /*0660*/ 	.word	0x00014e10


	//   ....[162]....
        /*0664*/ 	.word	0x00014e60


	//   ....[163]....
        /*0668*/ 	.word	0x00014eb0


	//   ....[164]....
        /*066c*/ 	.word	0x00014f00


	//----- nvinfo : EIATTR_VRC_CTA_INIT_COUNT
	.align		4
.L_1145:
        /*0670*/ 	.byte	0x02, 0x4a
	.zero		1
	.zero		1


	//----- nvinfo : EIATTR_EXIT_INSTR_OFFSETS
	.align		4
        /*0674*/ 	.byte	0x04, 0x1c
        /*0676*/ 	.short	(.L_1147 - .L_1146)


	//   ....[0]....
.L_1146:
        /*0678*/ 	.word	0x00012fa0


	//   ....[1]....
        /*067c*/ 	.word	0x00013290


	//----- nvinfo : EIATTR_MAX_THREADS
	.align		4
.L_1147:
        /*0680*/ 	.byte	0x04, 0x05
        /*0682*/ 	.short	(.L_1149 - .L_1148)
.L_1148:
        /*0684*/ 	.word	0x00000080
        /*0688*/ 	.word	0x00000001
        /*068c*/ 	.word	0x00000001


	//----- nvinfo : EIATTR_CRS_STACK_SIZE
	.align		4
.L_1149:
        /*0690*/ 	.byte	0x04, 0x1e
        /*0692*/ 	.short	(.L_1151 - .L_1150)
.L_1150:
        /*0694*/ 	.word	0x00000000


	//----- nvinfo : EIATTR_CBANK_PARAM_SIZE
	.align		4
.L_1151:
        /*0698*/ 	.byte	0x03, 0x19
        /*069a*/ 	.short	0x01f0


	//----- nvinfo : EIATTR_PARAM_CBANK
	.align		4
        /*069c*/ 	.byte	0x04, 0x0a
        /*069e*/ 	.short	(.L_1153 - .L_1152)
	.align		4
.L_1152:
        /*06a0*/ 	.word	index@(.nv.constant0._Z25selective_scan_bwd_kernelI32Selective_Scan_bwd_kernel_traitsILi128ELi16ELb0ELb0ELb1ELb1ELb1EN3c104HalfENS1_7complexIfEEEEv12SSMParamsBwd)
        /*06a4*/ 	.short	0x0380
        /*06a6*/ 	.short	0x01f0


	//----- nvinfo : EIATTR_SW_WAR
	.align		4
.L_1153:
        /*06a8*/ 	.byte	0x04, 0x36
        /*06aa*/ 	.short	(.L_1155 - .L_1154)
.L_1154:
        /*06ac*/ 	.word	0x00000008
.L_1155:


//--------------------- .nv.info._Z25selective_scan_bwd_kernelI32Selective_Scan_bwd_kernel_traitsILi128ELi16ELb0ELb1ELb0ELb0ELb0EN3c104HalfENS1_7complexIfEEEEv12SSMParamsBwd --------------------------
	.section	.nv.info._Z25selective_scan_bwd_kernelI32Selective_Scan_bwd_kernel_traitsILi128ELi16ELb0ELb1ELb0ELb0ELb0EN3c104HalfENS1_7complexIfEEEEv12SSMParamsBwd,"",@"SHT_CUDA_INFO"
	.sectionflags	@""
	.align	4


	//----- nvinfo : EIATTR_CUDA_API_VERSION
	.align		4
        /*0000*/ 	.byte	0x04, 0x37
        /*0002*/ 	.short	(.L_1157 - .L_1156)
.L_1156:
        /*0004*/ 	.word	0x00000082


	//----- nvinfo : EIATTR_KPARAM_INFO
	.align		4
.L_1157:
        /*0008*/ 	.byte	0x04, 0x17
        /*000a*/ 	.short	(.L_1159 - .L_1158)
.L_1158:
        /*000c*/ 	.word	0x00000000
        /*0010*/ 	.short	0x0000
        /*0012*/ 	.short	0x0000
        /*0014*/ 	.byte	0x00, 0xf0, 0xc1, 0x07


	//----- nvinfo : EIATTR_SPARSE_MMA_MASK
	.align		4
.L_1159:
        /*0018*/ 	.byte	0x03, 0x50
        /*001a*/ 	.short	0x0000


	//----- nvinfo : EIATTR_MAXREG_COUNT
	.align		4
        /*001c*/ 	.byte	0x03, 0x1b
        /*001e*/ 	.short	0x00ff


	//----- nvinfo : EIATTR_NUM_BARRIERS
	.align		4
        /*0020*/ 	.byte	0x02, 0x4c
        /*0022*/ 	.byte	0x01
	.zero		1


	//----- nvinfo : EIATTR_ANNOTATIONS
	.align		4
        /*0024*/ 	.byte	0x04, 0x55
        /*0026*/ 	.short	(.L_1161 - .L_1160)


	//   ....[0]....
.L_1160:
        /* <DEDUP_REMOVED lines=15> */
        /*010c*/ 	.byte	0x50, 0xce, 0x00, 0x00, 0x01, 0x00, 0x00, 0x00, 0x00, 0xd1, 0x00, 0x00


	//----- nvinfo : EIATTR_MERCURY_ISA_VERSION
	.align		4
.L_1161:
        /*0118*/ 	.byte	0x03, 0x5f
        /*011a*/ 	.short	0x0101


	//----- nvinfo : EIATTR_INT_WARP_WIDE_INSTR_OFFSETS
	.align		4
        /*011c*/ 	.byte	0x04, 0x31
        /*011e*/ 	.short	(.L_1163 - .L_1162)


	//   ....[0]....
.L_1162:
        /*0120*/ 	.word	0x00006e00


	//   ....[1]....
        /*0124*/ 	.word	0x00008310


	//----- nvinfo : EIATTR_COOP_GROUP_MASK_REGIDS
	.align		4
.L_1163:
        /*0128*/ 	.byte	0x04, 0x29
        /*012a*/ 	.short	(.L_1165 - .L_1164)


	//   ....[0]....
.L_1164:
        /*012c*/ 	.word	0xffffffff


	//   ....[1]....
        /*0130*/ 	.word	0xffffffff


	//   ....[2]....
        /*0134*/ 	.word	0xffffffff


	//   ....[3]....
        /*0138*/ 	.word	0xffffffff


	//   ....[4]....
        /*013c*/ 	.word	0xffffffff


	//   ....[5]....
        /*0140*/ 	.word	0xffffffff


	//   ....[6]....
        /*0144*/ 	.word	0xffffffff


	//   ....[7]....
        /*0148*/ 	.word	0xffffffff


	//   ....[8]....
        /*014c*/ 	.word	0xffffffff


	//   ....[9]....
        /*0150*/ 	.word	0xffffffff


	//   ....[10]....
        /*0154*/ 	.word	0xffffffff


	//   ....[11]....
        /*0158*/ 	.word	0xffffffff


	//   ....[12]....
        /*015c*/ 	.word	0xffffffff


	//   ....[13]....
        /*0160*/ 	.word	0xffffffff


	//   ....[14]....
        /*0164*/ 	.word	0xffffffff


	//   ....[15]....
        /*0168*/ 	.word	0xffffffff


	//   ....[16]....
        /*016c*/ 	.word	0xffffffff


	//   ....[17]....
        /*0170*/ 	.word	0xffffffff


	//   ....[18]....
        /*0174*/ 	.word	0xffffffff


	//   ....[19]....
        /*0178*/ 	.word	0xffffffff


	//   ....[20]....
        /*017c*/ 	.word	0xffffffff


	//   ....[21]....
        /*0180*/ 	.word	0xffffffff


	//   ....[22]....
        /*0184*/ 	.word	0xffffffff


	//   ....[23]....
        /*0188*/ 	.word	0xffffffff


	//   ....[24]....
        /*018c*/ 	.word	0xffffffff


	//   ....[25]....
        /*0190*/ 	.word	0xffffffff


	//   ....[26]....
        /*0194*/ 	.word	0xffffffff


	//   ....[27]....
        /*0198*/ 	.word	0xffffffff


	//   ....[28]....
        /*019c*/ 	.word	0xffffffff


	//   ....[29]....
        /*01a0*/ 	.word	0xffffffff


	//   ....[30]....
        /*01a4*/ 	.word	0xffffffff


	//   ....[31]....
        /*01a8*/ 	.word	0xffffffff


	//   ....[32]....
        /*01ac*/ 	.word	0xffffffff


	//   ....[33]....
        /*01b0*/ 	.word	0xffffffff


	//   ....[34]....
        /*01b4*/ 	.word	0xffffffff


	//   ....[35]....
        /*01b8*/ 	.word	0xffffffff


	//   ....[36]....
        /*01bc*/ 	.word	0xffffffff


	//   ....[37]....
        /*01c0*/ 	.word	0xffffffff


	//   ....[38]....
        /*01c4*/ 	.word	0xffffffff


	//   ....[39]....
        /*01c8*/ 	.word	0xffffffff


	//   ....[40]....
        /*01cc*/ 	.word	0xffffffff


	//   ....[41]....
        /*01d0*/ 	.word	0xffffffff


	//   ....[42]....
        /*01d4*/ 	.word	0xffffffff


	//   ....[43]....
        /*01d8*/ 	.word	0xffffffff


	//   ....[44]....
        /*01dc*/ 	.word	0xffffffff


	//   ....[45]....
        /*01e0*/ 	.word	0xffffffff


	//   ....[46]....
        /*01e4*/ 	.word	0xffffffff


	//   ....[47]....
        /*01e8*/ 	.word	0xffffffff


	//   ....[48]....
        /*01ec*/ 	.word	0xffffffff


	//   ....[49]....
        /*01f0*/ 	.word	0xffffffff


	//   ....[50]....
        /*01f4*/ 	.word	0xffffffff


	//   ....[51]....
        /*01f8*/ 	.word	0xffffffff


	//   ....[52]....
        /*01fc*/ 	.word	0xffffffff


	//   ....[53]....
        /*0200*/ 	.word	0xffffffff


	//   ....[54]....
        /*0204*/ 	.word	0xffffffff


	//   ....[55]....
        /*0208*/ 	.word	0xffffffff


	//   ....[56]....
        /*020c*/ 	.word	0xffffffff


	//   ....[57]....
        /*0210*/ 	.word	0xffffffff


	//   ....[58]....
        /*0214*/ 	.word	0xffffffff


	//   ....[59]....
        /*0218*/ 	.word	0xffffffff


	//   ....[60]....
        /*021c*/ 	.word	0xffffffff


	//   ....[61]....
        /*0220*/ 	.word	0xffffffff


	//   ....[62]....
        /*0224*/ 	.word	0xffffffff


	//   ....[63]....
        /*0228*/ 	.word	0xffffffff


	//   ....[64]....
        /*022c*/ 	.word	0xffffffff


	//   ....[65]....
        /*0230*/ 	.word	0xffffffff


	//   ....[66]....
        /*0234*/ 	.word	0xffffffff


	//   ....[67]....
        /*0238*/ 	.word	0xffffffff


	//   ....[68]....
        /*023c*/ 	.word	0xffffffff


	//   ....[69]....
        /*0240*/ 	.word	0xffffffff


	//   ....[70]....
        /*0244*/ 	.word	0xffffffff


	//   ....[71]....
        /*0248*/ 	.word	0xffffffff


	//   ....[72]....
        /*024c*/ 	.word	0xffffffff


	//   ....[73]....
        /*0250*/ 	.word	0xffffffff


	//   ....[74]....
        /*0254*/ 	.word	0xffffffff


	//   ....[75]....
        /*0258*/ 	.word	0xffffffff


	//   ....[76]....
        /*025c*/ 	.word	0xffffffff


	//   ....[77]....
        /*0260*/ 	.word	0xffffffff


	//   ....[78]....
        /*0264*/ 	.word	0xffffffff


	//   ....[79]....
        /*0268*/ 	.word	0xffffffff


	//   ....[80]....
        /*026c*/ 	.word	0xffffffff


	//   ....[81]....
        /*0270*/ 	.word	0xffffffff


	//   ....[82]....
        /*0274*/ 	.word	0xffffffff


	//   ....[83]....
        /*0278*/ 	.word	0xffffffff


	//   ....[84]....
        /*027c*/ 	.word	0xffffffff


	//   ....[85]....
        /*0280*/ 	.word	0xffffffff


	//   ....[86]....
        /*0284*/ 	.word	0xffffffff


	//   ....[87]....
        /*0288*/ 	.word	0xffffffff


	//   ....[88]....
        /*028c*/ 	.word	0xffffffff


	//   ....[89]....
        /*0290*/ 	.word	0xffffffff


	//   ....[90]....
        /*0294*/ 	.word	0xffffffff


	//   ....[91]....
        /*0298*/ 	.word	0xffffffff


	//   ....[92]....
        /*029c*/ 	.word	0xffffffff


	//   ....[93]....
        /*02a0*/ 	.word	0xffffffff


	//   ....[94]....
        /*02a4*/ 	.word	0xffffffff


	//   ....[95]....
        /*02a8*/ 	.word	0xffffffff


	//   ....[96]....
        /*02ac*/ 	.word	0x0500004f


	//   ....[97]....
        /*02b0*/ 	.word	0x0500004f


	//   ....[98]....
        /*02b4*/ 	.word	0x0500004f


	//   ....[99]....
        /*02b8*/ 	.word	0x0500004f


	//   ....[100]....
        /*02bc*/ 	.word	0x0500004f


	//   ....[101]....
        /*02c0*/ 	.word	0x0500004f


	//   ....[102]....
        /*02c4*/ 	.word	0x0500004f


	//   ....[103]....
        /*02c8*/ 	.word	0x0500004f


	//   ....[104]....
        /*02cc*/ 	.word	0x0500004f


	//   ....[105]....
        /*02d0*/ 	.word	0x0500004f


	//   ....[106]....
        /*02d4*/ 	.word	0x0500004f


	//   ....[107]....
        /*02d8*/ 	.word	0x0500004f


	//   ....[108]....
        /*02dc*/ 	.word	0x0500004f


	//   ....[109]....
        /*02e0*/ 	.word	0x0500004f


	//   ....[110]....
        /*02e4*/ 	.word	0x0500004f


	//   ....[111]....
        /*02e8*/ 	.word	0x0500004f


	//   ....[112]....
        /*02ec*/ 	.word	0x0500004f


	//   ....[113]....
        /*02f0*/ 	.word	0x0500004f


	//   ....[114]....
        /*02f4*/ 	.word	0x0500004f


	//   ....[115]....
        /*02f8*/ 	.word	0x0500004f


	//   ....[116]....
        /*02fc*/ 	.word	0x0500004f


	//   ....[117]....
        /*0300*/ 	.word	0x0500004f


	//   ....[118]....
        /*0304*/ 	.word	0x0500004f


	//   ....[119]....
        /*0308*/ 	.word	0x0500004f


	//   ....[120]....
        /*030c*/ 	.word	0x0500004f


	//   ....[121]....
        /*0310*/ 	.word	0x0500004f


	//   ....[122]....
        /*0314*/ 	.word	0x0500004f


	//   ....[123]....
        /*0318*/ 	.word	0x0500004f


	//   ....[124]....
        /*031c*/ 	.word	0x0500004f


	//   ....[125]....
        /*0320*/ 	.word	0x0500004f


	//   ....[126]....
        /*0324*/ 	.word	0x0500004f


	//   ....[127]....
        /*0328*/ 	.word	0x0500004f


	//   ....[128]....
        /*032c*/ 	.word	0x0500004f


	//   ....[129]....
        /*0330*/ 	.word	0x0500004f


	//   ....[130]....
        /*0334*/ 	.word	0x0500004f


	//   ....[131]....
        /*0338*/ 	.word	0x0500004f


	//   ....[132]....
        /*033c*/ 	.word	0x0500004f


	//   ....[133]....
        /*0340*/ 	.word	0x0500004f


	//   ....[134]....
        /*0344*/ 	.word	0x0500004f


	//   ....[135]....
        /*0348*/ 	.word	0x0500004f


	//   ....[136]....
        /*034c*/ 	.word	0x0500004f


	//   ....[137]....
        /*0350*/ 	.word	0x0500004f


	//   ....[138]....
        /*0354*/ 	.word	0x0500004f


	//   ....[139]....
        /*0358*/ 	.word	0x0500004f


	//   ....[140]....
        /*035c*/ 	.word	0x0500004f


	//   ....[141]....
        /*0360*/ 	.word	0x0500004f


	//   ....[142]....
        /*0364*/ 	.word	0x0500004f


	//   ....[143]....
        /*0368*/ 	.word	0x0500004f


	//   ....[144]....
        /*036c*/ 	.word	0x0500004f


	//   ....[145]....
        /*0370*/ 	.word	0x0500004f


	//   ....[146]....
        /*0374*/ 	.word	0x0500004f


	//   ....[147]....
        /*0378*/ 	.word	0x0500004f


	//   ....[148]....
        /*037c*/ 	.word	0x0500004f


	//   ....[149]....
        /*0380*/ 	.word	0x0500004f


	//   ....[150]....
        /*0384*/ 	.word	0x0500004f


	//   ....[151]....
        /*0388*/ 	.word	0x0500004f


	//   ....[152]....
        /*038c*/ 	.word	0x0500004f


	//   ....[153]....
        /*0390*/ 	.word	0x0500004f


	//   ....[154]....
        /*0394*/ 	.word	0x0500004f


	//   ....[155]....
        /*0398*/ 	.word	0x0500004f


	//   ....[156]....
        /*039c*/ 	.word	0x0500004f


	//   ....[157]....
        /*03a0*/ 	.word	0x0500004f


	//   ....[158]....
        /*03a4*/ 	.word	0x0500004f


	//   ....[159]....
        /*03a8*/ 	.word	0x0500004f


	//----- nvinfo : EIATTR_COOP_GROUP_INSTR_OFFSETS
	.align		4
.L_1165:
        /*03ac*/ 	.byte	0x04, 0x28
        /*03ae*/ 	.short	(.L_1167 - .L_1166)


	//   ....[0]....
.L_1166:
        /*03b0*/ 	.word	0x00001470


	//   ....[1]....
        /*03b4*/ 	.word	0x00001a40


	//   ....[2]....
        /*03b8*/ 	.word	0x00002040


	//   ....[3]....
        /*03bc*/ 	.word	0x00003c10


	//   ....[4]....
        /*03c0*/ 	.word	0x00005bc0


	//   ....[5]....
        /*03c4*/ 	.word	0x00005bd0


	//   ....[6]....
        /*03c8*/ 	.word	0x00005be0


	//   ....[7]....
        /*03cc*/ 	.word	0x00005c30


	//   ....[8]....
        /*03d0*/ 	.word	0x00005c80


	//   ....[9]....
        /*03d4*/ 	.word	0x00005c90


	//   ....[10]....
        /*03d8*/ 	.word	0x00005cc0


	//   ....[11]....
        /*03dc*/ 	.word	0x00005cf0


	//   ....[12]....
        /*03e0*/ 	.word	0x00005d40


	//   ....[13]....
        /*03e4*/ 	.word	0x00005d90


	//   ....[14]....
        /*03e8*/ 	.word	0x00005da0


	//   ....[15]....
        /*03ec*/ 	.word	0x00005db0


	//   ....[16]....
        /*03f0*/ 	.word	0x00005e60


	//   ....[17]....
        /*03f4*/ 	.word	0x00005e70


	//   ....[18]....
        /*03f8*/ 	.word	0x00005e80


	//   ....[19]....
        /*03fc*/ 	.word	0x00005e90


	//   ....[20]....
        /*0400*/ 	.word	0x00005f40


	//   ....[21]....
        /*0404*/ 	.word	0x00005f50


	//   ....[22]....
        /*0408*/ 	.word	0x00005f60


	//   ....[23]....
        /*040c*/ 	.word	0x00005f70


	//   ....[24]....
        /*0410*/ 	.word	0x000060d0


	//   ....[25]....
        /*0414*/ 	.word	0x000060e0


	//   ....[26]....
        /*0418*/ 	.word	0x000060f0


	//   ....[27]....
        /*041c*/ 	.word	0x00006100


	//   ....[28]....
        /*0420*/ 	.word	0x00006110


	//   ....[29]....
        /*0424*/ 	.word	0x00006120


	//   ....[30]....
        /*0428*/ 	.word	0x00006130


	//   ....[31]....
        /*042c*/ 	.word	0x00006140


	//   ....[32]....
        /*0430*/ 	.word	0x00007710


	//   ....[33]....
        /*0434*/ 	.word	0x00007720


	//   ....[34]....
        /*0438*/ 	.word	0x00007730


	//   ....[35]....
        /*043c*/ 	.word	0x00007740


	//   ....[36]....
        /*0440*/ 	.word	0x00007870


	//   ....[37]....
        /*0444*/ 	.word	0x00007880


	//   ....[38]....
        /*0448*/ 	.word	0x00007890


	//   ....[39]....
        /*044c*/ 	.word	0x000078a0


	//   ....[40]....
        /*0450*/ 	.word	0x000079d0


	//   ....[41]....
        /*0454*/ 	.word	0x000079e0


	//   ....[42]....
        /*0458*/ 	.word	0x000079f0


	//   ....[43]....
        /*045c*/ 	.word	0x00007a00


	//   ....[44]....
        /*0460*/ 	.word	0x00007b30


	//   ....[45]....
        /*0464*/ 	.word	0x00007b40


	//   ....[46]....
        /*0468*/ 	.word	0x00007b50


	//   ....[47]....
        /*046c*/ 	.word	0x00007b60


	//   ....[48]....
        /*0470*/ 	.word	0x00007c90


	//   ....[49]....
        /*0474*/ 	.word	0x00007ca0


	//   ....[50]....
        /*0478*/ 	.word	0x00007cb0


	//   ....[51]....
        /*047c*/ 	.word	0x00007cc0


	//   ....[52]....
        /*0480*/ 	.word	0x00007df0


	//   ....[53]....
        /*0484*/ 	.word	0x00007e00


	//   ....[54]....
        /*0488*/ 	.word	0x00007e10


	//   ....[55]....
        /*048c*/ 	.word	0x00007e20


	//   ....[56]....
        /*0490*/ 	.word	0x00007e30


	//   ....[57]....
        /*0494*/ 	.word	0x00007e40


	//   ....[58]....
        /*0498*/ 	.word	0x00007e80


	//   ....[59]....
        /*049c*/ 	.word	0x00007eb0


	//   ....[60]....
        /*04a0*/ 	.word	0x00007ef0


	//   ....[61]....
        /*04a4*/ 	.word	0x00007f10


	//   ....[62]....
        /*04a8*/ 	.word	0x00007f30


	//   ....[63]....
        /*04ac*/ 	.word	0x00007f40


	//   ....[64]....
        /*04b0*/ 	.word	0x0000b200


	//   ....[65]....
        /*04b4*/ 	.word	0x0000b240


	//   ....[66]....
        /*04b8*/ 	.word	0x0000b280


	//   ....[67]....
        /*04bc*/ 	.word	0x0000b2c0


	//   ....[68]....
        /*04c0*/ 	.word	0x0000b3d0


	//   ....[69]....
        /*04c4*/ 	.word	0x0000b410


	//   ....[70]....
        /*04c8*/ 	.word	0x0000b450


	//   ....[71]....
        /*04cc*/ 	.word	0x0000b490


	//   ....[72]....
        /*04d0*/ 	.word	0x0000b5a0


	//   ....[73]....
        /*04d4*/ 	.word	0x0000b5e0


	//   ....[74]....
        /*04d8*/ 	.word	0x0000b620


	//   ....[75]....
        /*04dc*/ 	.word	0x0000b660


	//   ....[76]....
        /*04e0*/ 	.word	0x0000b770


	//   ....[77]....
        /*04e4*/ 	.word	0x0000b7b0


	//   ....[78]....
        /*04e8*/ 	.word	0x0000b7f0


	//   ....[79]....
        /*04ec*/ 	.word	0x0000b830


	//   ....[80]....
        /*04f0*/ 	.word	0x0000b920


	//   ....[81]....
        /*04f4*/ 	.word	0x0000b940


	//   ....[82]....
        /*04f8*/ 	.word	0x0000b960


	//   ....[83]....
        /*04fc*/ 	.word	0x0000b970


	//   ....[84]....
        /*0500*/ 	.word	0x0000c1a0


	//   ....[85]....
        /*0504*/ 	.word	0x0000c9e0


	//   ....[86]....
        /*0508*/ 	.word	0x0000ce80


	//   ....[87]....
        /*050c*/ 	.word	0x0000ceb0


	//   ....[88]....
        /*0510*/ 	.word	0x0000cee0


	//   ....[89]....
        /*0514*/ 	.word	0x0000cf40


	//   ....[90]....
        /*0518*/ 	.word	0x0000cf80


	//   ....[91]....
        /*051c*/ 	.word	0x0000d190


	//   ....[92]....
        /*0520*/ 	.word	0x0000d1b0


	//   ....[93]....
        /*0524*/ 	.word	0x0000d1e0


	//   ....[94]....
        /*0528*/ 	.word	0x0000d220


	//   ....[95]....
        /*052c*/ 	.word	0x0000d240


	//   ....[96]....
        /*0530*/ 	.word	0x0000d6e0


	//   ....[97]....
        /*0534*/ 	.word	0x0000d730


	//   ....[98]....
        /*0538*/ 	.word	0x0000d780


	//   ....[99]....
        /*053c*/ 	.word	0x0000d7d0


	//   ....[100]....
        /*0540*/ 	.word	0x0000d8e0


	//   ....[101]....
        /*0544*/ 	.word	0x0000d930


	//   ....[102]....
        /*0548*/ 	.word	0x0000d980


	//   ....[103]....
        /*054c*/ 	.word	0x0000d9d0


	//   ....[104]....
        /*0550*/ 	.word	0x0000dae0


	//   ....[105]....
        /*0554*/ 	.word	0x0000db30


	//   ....[106]....
        /*0558*/ 	.word	0x0000db80


	//   ....[107]....
        /*055c*/ 	.word	0x0000dbd0


	//   ....[108]....
        /*0560*/ 	.word	0x0000dce0


	//   ....[109]....
        /*0564*/ 	.word	0x0000dd30


	//   ....[110]....
        /*0568*/ 	.word	0x0000dd80


	//   ....[111]....
        /*056c*/ 	.word	0x0000ddd0


	//   ....[112]....
        /*0570*/ 	.word	0x0000dee0


	//   ....[113]....
        /*0574*/ 	.word	0x0000df30


	//   ....[114]....
        /*0578*/ 	.word	0x0000df80


	//   ....[115]....
        /*057c*/ 	.word	0x0000dfd0


	//   ....[116]....
        /*0580*/ 	.word	0x0000e070


	//   ....[117]....
        /*0584*/ 	.word	0x0000e110


	//   ....[118]....
        /*0588*/ 	.word	0x0000e1b0


	//   ....[119]....
        /*058c*/ 	.word	0x0000e250


	//   ....[120]....
        /*0590*/ 	.word	0x0000e2f0


	//   ....[121]....
        /*0594*/ 	.word	0x0000e390


	//   ....[122]....
        /*0598*/ 	.word	0x0000e3e0


	//   ....[123]....
        /*059c*/ 	.word	0x0000e430


	//   ....[124]....
        /*05a0*/ 	.word	0x0000e480


	//   ....[125]....
        /*05a4*/ 	.word	0x0000e4e0


	//   ....[126]....
        /*05a8*/ 	.word	0x0000e530


	//   ....[127]....
        /*05ac*/ 	.word	0x0000e580


	//   ....[128]....
        /*05b0*/ 	.word	0x0000e610


	//   ....[129]....
        /*05b4*/ 	.word	0x0000e660


	//   ....[130]....
        /*05b8*/ 	.word	0x0000e6b0


	//   ....[131]....
        /*05bc*/ 	.word	0x0000e700


	//   ....[132]....
        /*05c0*/ 	.word	0x0000e7a0


	//   ....[133]....
        /*05c4*/ 	.word	0x0000e830


	//   ....[134]....
        /*05c8*/ 	.word	0x0000e880


	//   ....[135]....
        /*05cc*/ 	.word	0x0000e8d0


	//   ....[136]....
        /*05d0*/ 	.word	0x0000e970


	//   ....[137]....
        /*05d4*/ 	.word	0x0000ea00


	//   ....[138]....
        /*05d8*/ 	.word	0x0000ea50


	//   ....[139]....
        /*05dc*/ 	.word	0x0000eaa0


	//   ....[140]....
        /*05e0*/ 	.word	0x0000eb40


	//   ....[141]....
        /*05e4*/ 	.word	0x0000ebd0


	//   ....[142]....
        /*05e8*/ 	.word	0x0000ec20


	//   ....[143]....
        /*05ec*/ 	.word	0x0000ec70


	//   ....[144]....
        /*05f0*/ 	.word	0x0000ed10


	//   ....[145]....
        /*05f4*/ 	.word	0x0000eda0


	//   ....[146]....
        /*05f8*/ 	.word	0x0000edf0


	//   ....[147]....
        /*05fc*/ 	.word	0x0000ee40


	//   ....[148]....
        /*0600*/ 	.word	0x0000eee0


	//   ....[149]....
        /*0604*/ 	.word	0x0000ef90


	//   ....[150]....
        /*0608*/ 	.word	0x0000efe0


	//   ....[151]....
        /*060c*/ 	.word	0x0000f0e0


	//   ....[152]....
        /*0610*/ 	.word	0x0000f130


	//   ....[153]....
        /*0614*/ 	.word	0x0000f180


	//   ....[154]....
        /*0618*/ 	.word	0x0000f1d0


	//   ....[155]....
        /*061c*/ 	.word	0x0000f220


	//   ....[156]....
        /*0620*/ 	.word	0x0000f260


	//   ....[157]....
        /*0624*/ 	.word	0x0000f2b0


	//   ....[158]....
        /*0628*/ 	.word	0x0000f300


	//   ....[159]....
        /*062c*/ 	.word	0x0000f350


	//----- nvinfo : EIATTR_VRC_CTA_INIT_COUNT
	.align		4
.L_1167:
        /*0630*/ 	.byte	0x02, 0x4a
	.zero		1
	.zero		1


	//----- nvinfo : EIATTR_EXIT_INSTR_OFFSETS
	.align		4
        /*0634*/ 	.byte	0x04, 0x1c
        /*0636*/ 	.short	(.L_1169 - .L_1168)


	//   ....[0]....
.L_1168:
        /*0638*/ 	.word	0x0000d380


	//   ....[1]....
        /*063c*/ 	.word	0x0000d680


	//----- nvinfo : EIATTR_MAX_THREADS
	.align		4
.L_1169:
        /*0640*/ 	.byte	0x04, 0x05
        /*0642*/ 	.short	(.L_1171 - .L_1170)
.L_1170:
        /*0644*/ 	.word	0x00000080
        /*0648*/ 	.word	0x00000001
        /*064c*/ 	.word	0x00000001


	//----- nvinfo : EIATTR_CRS_STACK_SIZE
	.align		4
.L_1171:
        /*0650*/ 	.byte	0x04, 0x1e
        /*0652*/ 	.short	(.L_1173 - .L_1172)
.L_1172:
        /*0654*/ 	.word	0x00000000


	//----- nvinfo : EIATTR_CBANK_PARAM_SIZE
	.align		4
.L_1173:
        /*0658*/ 	.byte	0x03, 0x19
        /*065a*/ 	.short	0x01f0


	//----- nvinfo : EIATTR_PARAM_CBANK
	.align		4
        /*065c*/ 	.byte	0x04, 0x0a
        /*065e*/ 	.short	(.L_1175 - .L_1174)
	.align		4
.L_1174:
        /*0660*/ 	.word	index@(.nv.constant0._Z25selective_scan_bwd_kernelI32Selective_Scan_bwd_kernel_traitsILi128ELi16ELb0ELb1ELb0ELb0ELb0EN3c104HalfENS1_7complexIfEEEEv12SSMParamsBwd)
        /*0664*/ 	.short	0x0380
        /*0666*/ 	.short	0x01f0


	//----- nvinfo : EIATTR_SW_WAR
	.align		4
.L_1175:
        /*0668*/ 	.byte	0x04, 0x36
        /*066a*/ 	.short	(.L_1177 - .L_1176)
.L_1176:
        /*066c*/ 	.word	0x00000008
.L_1177:


//--------------------- .nv.info._Z25selective_scan_bwd_kernelI32Selective_Scan_bwd_kernel_traitsILi128ELi16ELb0ELb1ELb0ELb0ELb1EN3c104HalfENS1_7complexIfEEEEv12SSMParamsBwd --------------------------
	.section	.nv.info._Z25selective_scan_bwd_kernelI32Selective_Scan_bwd_kernel_traitsILi128ELi16ELb0ELb1ELb0ELb0ELb1EN3c104HalfENS1_7complexIfEEEEv12SSMParamsBwd,"",@"SHT_CUDA_INFO"
	.sectionflags	@""
	.align	4


	//----- nvinfo : EIATTR_CUDA_API_VERSION
	.align		4
        /*0000*/ 	.byte	0x04, 0x37
        /*0002*/ 	.short	(.L_1179 - .L_1178)
.L_1178:
        /*0004*/ 	.word	0x00000082


	//----- nvinfo : EIATTR_KPARAM_INFO
	.align		4
.L_1179:
        /*0008*/ 	.byte	0x04, 0x17
        /*000a*/ 	.short	(.L_1181 - .L_1180)
.L_1180:
        /*000c*/ 	.word	0x00000000
        /*0010*/ 	.short	0x0000
        /*0012*/ 	.short	0x0000
        /*0014*/ 	.byte	0x00, 0xf0, 0xc1, 0x07


	//----- nvinfo : EIATTR_SPARSE_MMA_MASK
	.align		4
.L_1181:
        /*0018*/ 	.byte	0x03, 0x50
        /*001a*/ 	.short	0x0000


	//----- nvinfo : EIATTR_MAXREG_COUNT
	.align		4
        /*001c*/ 	.byte	0x03, 0x1b
        /*001e*/ 	.short	0x00ff


	//----- nvinfo : EIATTR_NUM_BARRIERS
	.align		4
        /*0020*/ 	.byte	0x02, 0x4c
        /*0022*/ 	.byte	0x01
	.zero		1


	//----- nvinfo : EIATTR_ANNOTATIONS
	.align		4
        /*0024*/ 	.byte	0x04, 0x55
        /*0026*/ 	.short	(.L_1183 - .L_1182)


	//   ....[0]....
.L_1182:
        /* <DEDUP_REMOVED lines=16> */


	//----- nvinfo : EIATTR_MERCURY_ISA_VERSION
	.align		4
.L_1183:
        /*0118*/ 	.byte	0x03, 0x5f
        /*011a*/ 	.short	0x0101


	//----- nvinfo : EIATTR_INT_WARP_WIDE_INSTR_OFFSETS
	.align		4
        /*011c*/ 	.byte	0x04, 0x31
        /*011e*/ 	.short	(.L_1185 - .L_1184)


	//   ....[0]....
.L_1184:
        /*0120*/ 	.word	0x000091e0


	//   ....[1]....
        /*0124*/ 	.word	0x0000a700


	//----- nvinfo : EIATTR_COOP_GROUP_MASK_REGIDS
	.align		4
.L_1185:
        /*0128*/ 	.byte	0x04, 0x29
        /*012a*/ 	.short	(.L_1187 - .L_1186)


	//   ....[0]....
.L_1186:
        /*012c*/ 	.word	0xffffffff


	//   ....[1]....
        /*0130*/ 	.word	0xffffffff


	//   ....[2]....
        /*0134*/ 	.word	0xffffffff


	//   ....[3]....
        /*0138*/ 	.word	0xffffffff


	//   ....[4]....
        /*013c*/ 	.word	0xffffffff


	//   ....[5]....
        /*0140*/ 	.word	0xffffffff


	//   ....[6]....
        /*0144*/ 	.word	0xffffffff


	//   ....[7]....
        /*0148*/ 	.word	0xffffffff


	//   ....[8]....
        /*014c*/ 	.word	0xffffffff


	//   ....[9]....
        /*0150*/ 	.word	0xffffffff


	//   ....[10]....
        /*0154*/ 	.word	0xffffffff


	//   ....[11]....
        /*0158*/ 	.word	0xffffffff


	//   ....[12]....
        /*015c*/ 	.word	0xffffffff


	//   ....[13]....
        /*0160*/ 	.word	0xffffffff


	//   ....[14]....
        /*0164*/ 	.word	0xffffffff


	//   ....[15]....
        /*0168*/ 	.word	0xffffffff


	//   ....[16]....
        /*016c*/ 	.word	0xffffffff


	//   ....[17]....
        /*0170*/ 	.word	0xffffffff


	//   ....[18]....
        /*0174*/ 	.word	0xffffffff


	//   ....[19]....
        /*0178*/ 	.word	0xffffffff


	//   ....[20]....
        /*017c*/ 	.word	0xffffffff


	//   ....[21]....
        /*0180*/ 	.word	0xffffffff


	//   ....[22]....
        /*0184*/ 	.word	0xffffffff


	//   ....[23]....
        /*0188*/ 	.word	0xffffffff


	//   ....[24]....
        /*018c*/ 	.word	0xffffffff


	//   ....[25]....
        /*0190*/ 	.word	0xffffffff


	//   ....[26]....
        /*0194*/ 	.word	0xffffffff


	//   ....[27]....
        /*0198*/ 	.word	0xffffffff


	//   ....[28]....
        /*019c*/ 	.word	0xffffffff


	//   ....[29]....
        /*01a0*/ 	.word	0xffffffff


	//   ....[30]....
        /*01a4*/ 	.word	0xffffffff


	//   ....[31]....
        /*01a8*/ 	.word	0xffffffff


	//   ....[32]....
        /*01ac*/ 	.word	0xffffffff


	//   ....[33]....
        /*01b0*/ 	.word	0xffffffff


	//   ....[34]....
        /*01b4*/ 	.word	0xffffffff


	//   ....[35]....
        /*01b8*/ 	.word	0xffffffff


	//   ....[36]....
        /*01bc*/ 	.word	0xffffffff


	//   ....[37]....
        /*01c0*/ 	.word	0xffffffff


	//   ....[38]....
        /*01c4*/ 	.word	0xffffffff


	//   ....[39]....
        /*01c8*/ 	.word	0xffffffff


	//   ....[40]....
        /*01cc*/ 	.word	0xffffffff


	//   ....[41]....
        /*01d0*/ 	.word	0xffffffff


	//   ....[42]....
        /*01d4*/ 	.word	0xffffffff


	//   ....[43]....
        /*01d8*/ 	.word	0xffffffff


	//   ....[44]....
        /*01dc*/ 	.word	0xffffffff


	//   ....[45]....
        /*01e0*/ 	.word	0xffffffff


	//   ....[46]....
        /*01e4*/ 	.word	0xffffffff


	//   ....[47]....
        /*01e8*/ 	.word	0xffffffff


	//   ....[48]....
        /*01ec*/ 	.word	0xffffffff


	//   ....[49]....
        /*01f0*/ 	.word	0xffffffff


	//   ....[50]....
        /*01f4*/ 	.word	0xffffffff


	//   ....[51]....
        /*01f8*/ 	.word	0xffffffff


	//   ....[52]....
        /*01fc*/ 	.word	0xffffffff


	//   ....[53]....
        /*0200*/ 	.word	0xffffffff


	//   ....[54]....
        /*0204*/ 	.word	0xffffffff


	//   ....[55]....
        /*0208*/ 	.word	0xffffffff


	//   ....[56]....
        /*020c*/ 	.word	0xffffffff


	//   ....[57]....
        /*0210*/ 	.word	0xffffffff


	//   ....[58]....
        /*0214*/ 	.word	0xffffffff


	//   ....[59]....
        /*0218*/ 	.word	0xffffffff


	//   ....[60]....
        /*021c*/ 	.word	0xffffffff


	//   ....[61]....
        /*0220*/ 	.word	0xffffffff


	//   ....[62]....
        /*0224*/ 	.word	0xffffffff


	//   ....[63]....
        /*0228*/ 	.word	0xffffffff


	//   ....[64]....
        /*022c*/ 	.word	0xffffffff


	//   ....[65]....
        /*0230*/ 	.word	0xffffffff


	//   ....[66]....
        /*0234*/ 	.word	0xffffffff


	//   ....[67]....
        /*0238*/ 	.word	0xffffffff


	//   ....[68]....
        /*023c*/ 	.word	0xffffffff


	//   ....[69]....
        /*0240*/ 	.word	0xffffffff


	//   ....[70]....
        /*0244*/ 	.word	0xffffffff


	//   ....[71]....
        /*0248*/ 	.word	0xffffffff


	//   ....[72]....
        /*024c*/ 	.word	0xffffffff


	//   ....[73]....
        /*0250*/ 	.word	0xffffffff


	//   ....[74]....
        /*0254*/ 	.word	0xffffffff


	//   ....[75]....
        /*0258*/ 	.word	0xffffffff


	//   ....[76]....
        /*025c*/ 	.word	0xffffffff


	//   ....[77]....
        /*0260*/ 	.word	0xffffffff


	//   ....[78]....
        /*0264*/ 	.word	0xffffffff


	//   ....[79]....
        /*0268*/ 	.word	0xffffffff


	//   ....[80]....
        /*026c*/ 	.word	0xffffffff


	//   ....[81]....
        /*0270*/ 	.word	0xffffffff


	//   ....[82]....
        /*0274*/ 	.word	0xffffffff


	//   ....[83]....
        /*0278*/ 	.word	0xffffffff


	//   ....[84]....
        /*027c*/ 	.word	0xffffffff


	//   ....[85]....
        /*0280*/ 	.word	0xffffffff


	//   ....[86]....
        /*0284*/ 	.word	0xffffffff


	//   ....[87]....
        /*0288*/ 	.word	0xffffffff


	//   ....[88]....
        /*028c*/ 	.word	0xffffffff


	//   ....[89]....
        /*0290*/ 	.word	0xffffffff


	//   ....[90]....
        /*0294*/ 	.word	0xffffffff


	//   ....[91]....
        /*0298*/ 	.word	0xffffffff


	//   ....[92]....
        /*029c*/ 	.word	0xffffffff


	//   ....[93]....
        /*02a0*/ 	.word	0xffffffff


	//   ....[94]....
        /*02a4*/ 	.word	0xffffffff


	//   ....[95]....
        /*02a8*/ 	.word	0xffffffff


	//   ....[96]....
        /*02ac*/ 	.word	0xffffffff


	//   ....[97]....
        /*02b0*/ 	.word	0xffffffff


	//   ....[98]....
        /*02b4*/ 	.word	0xffffffff


	//   ....[99]....
        /*02b8*/ 	.word	0xffffffff


	//   ....[100]....
        /*02bc*/ 	.word	0x0500004f


	//   ....[101]....
        /*02c0*/ 	.word	0x0500004f


	//   ....[102]....
        /*02c4*/ 	.word	0x0500004f


	//   ....[103]....
        /*02c8*/ 	.word	0x0500004f


	//   ....[104]....
        /*02cc*/ 	.word	0x0500004f


	//   ....[105]....
        /*02d0*/ 	.word	0x0500004f


	//   ....[106]....
        /*02d4*/ 	.word	0x0500004f


	//   ....[107]....
        /*02d8*/ 	.word	0x0500004f


	//   ....[108]....
        /*02dc*/ 	.word	0x0500004f


	//   ....[109]....
        /*02e0*/ 	.word	0x0500004f


	//   ....[110]....
        /*02e4*/ 	.word	0x0500004f


	//   ....[111]....
        /*02e8*/ 	.word	0x0500004f


	//   ....[112]....
        /*02ec*/ 	.word	0x0500004f


	//   ....[113]....
        /*02f0*/ 	.word	0x0500004f


	//   ....[114]....
        /*02f4*/ 	.word	0x0500004f


	//   ....[115]....
        /*02f8*/ 	.word	0x0500004f


	//   ....[116]....
        /*02fc*/ 	.word	0x0500004f


	//   ....[117]....
        /*0300*/ 	.word	0x0500004f


	//   ....[118]....
        /*0304*/ 	.word	0x0500004f


	//   ....[119]....
        /*0308*/ 	.word	0x0500004f


	//   ....[120]....
        /*030c*/ 	.word	0x0500004f


	//   ....[121]....
        /*0310*/ 	.word	0x0500004f


	//   ....[122]....
        /*0314*/ 	.word	0x0500004f


	//   ....[123]....
        /*0318*/ 	.word	0x0500004f


	//   ....[124]....
        /*031c*/ 	.word	0x0500004f


	//   ....[125]....
        /*0320*/ 	.word	0x0500004f


	//   ....[126]....
        /*0324*/ 	.word	0x0500004f


	//   ....[127]....
        /*0328*/ 	.word	0x0500004f


	//   ....[128]....
        /*032c*/ 	.word	0x0500004f


	//   ....[129]....
        /*0330*/ 	.word	0x0500004f


	//   ....[130]....
        /*0334*/ 	.word	0x0500004f


	//   ....[131]....
        /*0338*/ 	.word	0x0500004f


	//   ....[132]....
        /*033c*/ 	.word	0x0500004f


	//   ....[133]....
        /*0340*/ 	.word	0x0500004f


	//   ....[134]....
        /*0344*/ 	.word	0x0500004f


	//   ....[135]....
        /*0348*/ 	.word	0x0500004f


	//   ....[136]....
        /*034c*/ 	.word	0x0500004f


	//   ....[137]....
        /*0350*/ 	.word	0x0500004f


	//   ....[138]....
        /*0354*/ 	.word	0x0500004f


	//   ....[139]....
        /*0358*/ 	.word	0x0500004f


	//   ....[140]....
        /*035c*/ 	.word	0x0500004f


	//   ....[141]....
        /*0360*/ 	.word	0x0500004f


	//   ....[142]....
        /*0364*/ 	.word	0x0500004f


	//   ....[143]....
        /*0368*/ 	.word	0x0500004f


	//   ....[144]....
        /*036c*/ 	.word	0x0500004f


	//   ....[145]....
        /*0370*/ 	.word	0x0500004f


	//   ....[146]....
        /*0374*/ 	.word	0x0500004f


	//   ....[147]....
        /*0378*/ 	.word	0x0500004f


	//   ....[148]....
        /*037c*/ 	.word	0x0500004f


	//   ....[149]....
        /*0380*/ 	.word	0x0500004f


	//   ....[150]....
        /*0384*/ 	.word	0x0500004f


	//   ....[151]....
        /*0388*/ 	.word	0x0500004f


	//   ....[152]....
        /*038c*/ 	.word	0x0500004f


	//   ....[153]....
        /*0390*/ 	.word	0x0500004f


	//   ....[154]....
        /*0394*/ 	.word	0x0500004f


	//   ....[155]....
        /*0398*/ 	.word	0x0500004f


	//   ....[156]....
        /*039c*/ 	.word	0x0500004f


	//   ....[157]....
        /*03a0*/ 	.word	0x0500004f


	//   ....[158]....
        /*03a4*/ 	.word	0x0500004f


	//   ....[159]....
        /*03a8*/ 	.word	0x0500004f


	//   ....[160]....
        /*03ac*/ 	.word	0x0500004f


	//   ....[161]....
        /*03b0*/ 	.word	0x0500004f


	//   ....[162]....
        /*03b4*/ 	.word	0x0500004f


	//   ....[163]....
        /*03b8*/ 	.word	0x0500004f


	//----- nvinfo : EIATTR_COOP_GROUP_INSTR_OFFSETS
	.align		4
.L_1187:
        /*03bc*/ 	.byte	0x04, 0x28
        /*03be*/ 	.short	(.L_1189 - .L_1188)


	//   ....[0]....
.L_1188:
        /*03c0*/ 	.word	0x000014f0


	//   ....[1]....
        /*03c4*/ 	.word	0x00001a40


	//   ....[2]....
        /*03c8*/ 	.word	0x00001f60


	//   ....[3]....
        /*03cc*/ 	.word	0x000024c0


	//   ....[4]....
        /*03d0*/ 	.word	0x00002c00


	//   ....[5]....
        /*03d4*/ 	.word	0x00003810


	//   ....[6]....
        /*03d8*/ 	.word	0x00004250


	//   ....[7]....
        /*03dc*/ 	.word	0x00006000


	//   ....[8]....
        /*03e0*/ 	.word	0x00007fb0


	//   ....[9]....
        /*03e4*/ 	.word	0x00007fc0


	//   ....[10]....
        /*03e8*/ 	.word	0x00007fd0


	//   ....[11]....
        /*03ec*/ 	.word	0x00008020


	//   ....[12]....
        /*03f0*/ 	.word	0x00008070


	//   ....[13]....
        /*03f4*/ 	.word	0x00008080


	//   ....[14]....
        /*03f8*/ 	.word	0x000080b0


	//   ....[15]....
        /*03fc*/ 	.word	0x000080e0


	//   ....[16]....
        /*0400*/ 	.word	0x00008130


	//   ....[17]....
        /*0404*/ 	.word	0x00008180


	//   ....[18]....
        /*0408*/ 	.word	0x00008190


	//   ....[19]....
        /*040c*/ 	.word	0x000081a0


	//   ....[20]....
        /*0410*/ 	.word	0x00008250


	//   ....[21]....
        /*0414*/ 	.word	0x00008260


	//   ....[22]....
        /*0418*/ 	.word	0x00008270


	//   ....[23]....
        /*041c*/ 	.word	0x00008280


	//   ....[24]....
        /*0420*/ 	.word	0x00008330


	//   ....[25]....
        /*0424*/ 	.word	0x00008340


	//   ....[26]....
        /*0428*/ 	.word	0x00008350


	//   ....[27]....
        /*042c*/ 	.word	0x00008360


	//   ....[28]....
        /*0430*/ 	.word	0x000084c0


	//   ....[29]....
        /*0434*/ 	.word	0x000084d0


	//   ....[30]....
        /*0438*/ 	.word	0x000084e0


	//   ....[31]....
        /*043c*/ 	.word	0x000084f0


	//   ....[32]....
        /*0440*/ 	.word	0x00008500


	//   ....[33]....
        /*0444*/ 	.word	0x00008510


	//   ....[34]....
        /*0448*/ 	.word	0x00008520


	//   ....[35]....
        /*044c*/ 	.word	0x00008530


	//   ....[36]....
        /*0450*/ 	.word	0x00009b00


	//   ....[37]....
        /*0454*/ 	.word	0x00009b10


	//   ....[38]....
        /*0458*/ 	.word	0x00009b20


	//   ....[39]....
        /*045c*/ 	.word	0x00009b30


	//   ....[40]....
        /*0460*/ 	.word	0x00009c60


	//   ....[41]....
        /*0464*/ 	.word	0x00009c70


	//   ....[42]....
        /*0468*/ 	.word	0x00009c80


	//   ....[43]....
        /*046c*/ 	.word	0x00009c90


	//   ....[44]....
        /*0470*/ 	.word	0x00009dc0


	//   ....[45]....
        /*0474*/ 	.word	0x00009dd0


	//   ....[46]....
        /*0478*/ 	.word	0x00009de0


	//   ....[47]....
        /*047c*/ 	.word	0x00009df0


	//   ....[48]....
        /*0480*/ 	.word	0x00009f20


	//   ....[49]....
        /*0484*/ 	.word	0x00009f30


	//   ....[50]....
        /*0488*/ 	.word	0x00009f40


	//   ....[51]....
        /*048c*/ 	.word	0x00009f50


	//   ....[52]....
        /*0490*/ 	.word	0x0000a080


	//   ....[53]....
        /*0494*/ 	.word	0x0000a090


	//   ....[54]....
        /*0498*/ 	.word	0x0000a0a0


	//   ....[55]....
        /*049c*/ 	.word	0x0000a0b0


	//   ....[56]....
        /*04a0*/ 	.word	0x0000a1e0


	//   ....[57]....
        /*04a4*/ 	.word	0x0000a1f0


	//   ....[58]....
        /*04a8*/ 	.word	0x0000a200


	//   ....[59]....
        /*04ac*/ 	.word	0x0000a210


	//   ....[60]....
        /*04b0*/ 	.word	0x0000a220


	//   ....[61]....
        /*04b4*/ 	.word	0x0000a230


	//   ....[62]....
        /*04b8*/ 	.word	0x0000a270


	//   ....[63]....
        /*04bc*/ 	.word	0x0000a2a0


	//   ....[64]....
        /*04c0*/ 	.word	0x0000a2e0


	//   ....[65]....
        /*04c4*/ 	.word	0x0000a300


	//   ....[66]....
        /*04c8*/ 	.word	0x0000a320


	//   ....[67]....
        /*04cc*/ 	.word	0x0000a330


	//   ....[68]....
        /*04d0*/ 	.word	0x0000d5e0


	//   ....[69]....
        /*04d4*/ 	.word	0x0000d620


	//   ....[70]....
        /*04d8*/ 	.word	0x0000d660


	//   ....[71]....
        /*04dc*/ 	.word	0x0000d6a0


	//   ....[72]....
        /*04e0*/ 	.word	0x0000d7b0


	//   ....[73]....
        /*04e4*/ 	.word	0x0000d7f0


	//   ....[74]....
        /*04e8*/ 	.word	0x0000d830


	//   ....[75]....
        /*04ec*/ 	.word	0x0000d870


	//   ....[76]....
        /*04f0*/ 	.word	0x0000d980


	//   ....[77]....
        /*04f4*/ 	.word	0x0000d9c0


	//   ....[78]....
        /*04f8*/ 	.word	0x0000da00


	//   ....[79]....
        /*04fc*/ 	.word	0x0000da40


	//   ....[80]....
        /*0500*/ 	.word	0x0000db50


	//   ....[81]....
        /*0504*/ 	.word	0x0000db90


	//   ....[82]....
        /*0508*/ 	.word	0x0000dbd0


	//   ....[83]....
        /*050c*/ 	.word	0x0000dc10


	//   ....[84]....
        /*0510*/ 	.word	0x0000dd10


	//   ....[85]....
        /*0514*/ 	.word	0x0000dd30


	//   ....[86]....
        /*0518*/ 	.word	0x0000dd50


	//   ....[87]....
        /*051c*/ 	.word	0x0000dd60


	//   ....[88]....
        /*0520*/ 	.word	0x0000e580


	//   ....[89]....
        /*0524*/ 	.word	0x0000edb0


	//   ....[90]....
        /*0528*/ 	.word	0x0000f2a0


	//   ....[91]....
        /*052c*/ 	.word	0x0000f2c0


	//   ....[92]....
        /*0530*/ 	.word	0x0000f2f0


	//   ....[93]....
        /*0534*/ 	.word	0x0000f330


	//   ....[94]....
        /*0538*/ 	.word	0x0000f350


	//   ....[95]....
        /*053c*/ 	.word	0x0000f560


	//   ....[96]....
        /*0540*/ 	.word	0x0000f580


	//   ....[97]....
        /*0544*/ 	.word	0x0000f5b0


	//   ....[98]....
        /*0548*/ 	.word	0x0000f5f0


	//   ....[99]....
        /*054c*/ 	.word	0x0000f610


	//   ....[100]....
        /*0550*/ 	.word	0x0000fab0


	//   ....[101]....
        /*0554*/ 	.word	0x0000fb00


	//   ....[102]....
        /*0558*/ 	.word	0x0000fb50


	//   ....[103]....
        /*055c*/ 	.word	0x0000fba0


	//   ....[104]....
        /*0560*/ 	.word	0x0000fcb0


	//   ....[105]....
        /*0564*/ 	.word	0x0000fd00


	//   ....[106]....
        /*0568*/ 	.word	0x0000fd50


	//   ....[107]....
        /*056c*/ 	.word	0x0000fda0


	//   ....[108]....
        /*0570*/ 	.word	0x0000feb0


	//   ....[109]....
        /*0574*/ 	.word	0x0000ff00


	//   ....[110]....
        /*0578*/ 	.word	0x0000ff50


	//   ....[111]....
        /*057c*/ 	.word	0x0000ffa0


	//   ....[112]....
        /*0580*/ 	.word	0x000100b0


	//   ....[113]....
        /*0584*/ 	.word	0x00010100


	//   ....[114]....
        /*0588*/ 	.word	0x00010150


	//   ....[115]....
        /*058c*/ 	.word	0x000101a0


	//   ....[116]....
        /*0590*/ 	.word	0x000102b0


	//   ....[117]....
        /*0594*/ 	.word	0x00010300


	//   ....[118]....
        /*0598*/ 	.word	0x00010350


	//   ....[119]....
        /*059c*/ 	.word	0x000103a0


	//   ....[120]....
        /*05a0*/ 	.word	0x00010440


	//   ....[121]....
        /*05a4*/ 	.word	0x000104e0


	//   ....[122]....
        /*05a8*/ 	.word	0x00010580


	//   ....[123]....
        /*05ac*/ 	.word	0x00010620


	//   ....[124]....
        /*05b0*/ 	.word	0x000106c0


	//   ....[125]....
        /*05b4*/ 	.word	0x00010760


	//   ....[126]....
        /*05b8*/ 	.word	0x000107b0


	//   ....[127]....
        /*05bc*/ 	.word	0x00010800


	//   ....[128]....
        /*05c0*/ 	.word	0x00010850


	//   ....[129]....
        /*05c4*/ 	.word	0x000108b0


	//   ....[130]....
        /*05c8*/ 	.word	0x00010900


	//   ....[131]....
        /*05cc*/ 	.word	0x00010950


	//   ....[132]....
        /*05d0*/ 	.word	0x000109e0


	//   ....[133]....
        /*05d4*/ 	.word	0x00010a30


	//   ....[134]....
        /*05d8*/ 	.word	0x00010a80


	//   ....[135]....
        /*05dc*/ 	.word	0x00010ad0


	//   ....[136]....
        /*05e0*/ 	.word	0x00010b70


	//   ....[137]....
        /*05e4*/ 	.word	0x00010c00


	//   ....[138]....
        /*05e8*/ 	.word	0x00010c50


	//   ....[139]....
        /*05ec*/ 	.word	0x00010ca0


	//   ....[140]....
        /*05f0*/ 	.word	0x00010d40


	//   ....[141]....
        /*05f4*/ 	.word	0x00010dd0


	//   ....[142]....
        /*05f8*/ 	.word	0x00010e20


	//   ....[143]....
        /*05fc*/ 	.word	0x00010e70


	//   ....[144]....
        /*0600*/ 	.word	0x00010f10


	//   ....[145]....
        /*0604*/ 	.word	0x00010fa0


	//   ....[146]....
        /*0608*/ 	.word	0x00010ff0


	//   ....[147]....
        /*060c*/ 	.word	0x00011040


	//   ....[148]....
        /*0610*/ 	.word	0x000110e0


	//   ....[149]....
        /*0614*/ 	.word	0x00011170


	//   ....[150]....
        /*0618*/ 	.word	0x000111c0


	//   ....[151]....
        /*061c*/ 	.word	0x00011210


	//   ....[152]....
        /*0620*/ 	.word	0x000112b0


	//   ....[153]....
        /*0624*/ 	.word	0x00011360


	//   ....[154]....
        /*0628*/ 	.word	0x000113b0


	//   ....[155]....
        /*062c*/ 	.word	0x000114b0


	//   ....[156]....
        /*0630*/ 	.word	0x00011500


	//   ....[157]....
        /*0634*/ 	.word	0x00011550


	//   ....[158]....
        /*0638*/ 	.word	0x000115a0


	//   ....[159]....
        /*063c*/ 	.word	0x000115f0


	//   ....[160]....
        /*0640*/ 	.word	0x00011630


	//   ....[161]....
        /*0644*/ 	.word	0x00011680


	//   ....[162]....
        /*0648*/ 	.word	0x000116d0


	//   ....[163]....
        /*064c*/ 	.word	0x00011720


	//----- nvinfo : EIATTR_VRC_CTA_INIT_COUNT
	.align		4
.L_1189:
        /*0650*/ 	.byte	0x02, 0x4a
	.zero		1
	.zero		1


	//----- nvinfo : EIATTR_EXIT_INSTR_OFFSETS
	.align		4
        /*0654*/ 	.byte	0x04, 0x1c
        /*0656*/ 	.short	(.L_1191 - .L_1190)


	//   ....[0]....
.L_1190:
        /*0658*/ 	.word	0x0000f750


	//   ....[1]....
        /*065c*/ 	.word	0x0000fa50


	//----- nvinfo : EIATTR_MAX_THREADS
	.align		4
.L_1191:
        /*0660*/ 	.byte	0x04, 0x05
        /*0662*/ 	.short	(.L_1193 - .L_1192)
.L_1192:
        /*0664*/ 	.word	0x00000080
        /*0668*/ 	.word	0x00000001
        /*066c*/ 	.word	0x00000001


	//----- nvinfo : EIATTR_CRS_STACK_SIZE
	.align		4
.L_1193:
        /*0670*/ 	.byte	0x04, 0x1e
        /*0672*/ 	.short	(.L_1195 - .L_1194)
.L_1194:
        /*0674*/ 	.word	0x00000000


	//----- nvinfo : EIATTR_CBANK_PARAM_SIZE
	.align		4
.L_1195:
        /*0678*/ 	.byte	0x03, 0x19
        /*067a*/ 	.short	0x01f0


	//----- nvinfo : EIATTR_PARAM_CBANK
	.align		4
        /*067c*/ 	.byte	0x04, 0x0a
        /*067e*/ 	.short	(.L_1197 - .L_1196)
	.align		4
.L_1196:
        /*0680*/ 	.word	index@(.nv.constant0._Z25selective_scan_bwd_kernelI32Selective_Scan_bwd_kernel_traitsILi128ELi16ELb0ELb1ELb0ELb0ELb1EN3c104HalfENS1_7complexIfEEEEv12SSMParamsBwd)
        /*0684*/ 	.short	0x0380
        /*0686*/ 	.short	0x01f0


	//----- nvinfo : EIATTR_SW_WAR
	.align		4
.L_1197:
        /*0688*/ 	.byte	0x04, 0x36
        /*068a*/ 	.short	(.L_1199 - .L_1198)
.L_1198:
        /*068c*/ 	.word	0x00000008
.L_1199:


//--------------------- .nv.info._Z25selective_scan_bwd_kernelI32Selective_Scan_bwd_kernel_traitsILi128ELi16ELb0ELb1ELb0ELb1ELb0EN3c104HalfENS1_7complexIfEEEEv12SSMParamsBwd --------------------------
	.section	.nv.info._Z25selective_scan_bwd_kernelI32Selective_Scan_bwd_kernel_traitsILi128ELi16ELb0ELb1ELb0ELb1ELb0EN3c104HalfENS1_7complexIfEEEEv12SSMParamsBwd,"",@"SHT_CUDA_INFO"
	.sectionflags	@""
	.align	4


	//----- nvinfo : EIATTR_CUDA_API_VERSION
	.align		4
        /*0000*/ 	.byte	0x04, 0x37
        /*0002*/ 	.short	(.L_1201 - .L_1200)
.L_1200:
        /*0004*/ 	.word	0x00000082


	//----- nvinfo : EIATTR_KPARAM_INFO
	.align		4
.L_1201:
        /*0008*/ 	.byte	0x04, 0x17
        /*000a*/ 	.short	(.L_1203 - .L_1202)
.L_1202:
        /*000c*/ 	.word	0x00000000
        /*0010*/ 	.short	0x0000
        /*0012*/ 	.short	0x0000
        /*0014*/ 	.byte	0x00, 0xf0, 0xc1, 0x07


	//----- nvinfo : EIATTR_SPARSE_MMA_MASK
	.align		4
.L_1203:
        /*0018*/ 	.byte	0x03, 0x50
        /*001a*/ 	.short	0x0000


	//----- nvinfo : EIATTR_MAXREG_COUNT
	.align		4
        /*001c*/ 	.byte	0x03, 0x1b
        /*001e*/ 	.short	0x00ff


	//----- nvinfo : EIATTR_NUM_BARRIERS
	.align		4
        /*0020*/ 	.byte	0x02, 0x4c
        /*0022*/ 	.byte	0x01
	.zero		1


	//----- nvinfo : EIATTR_ANNOTATIONS
	.align		4
        /*0024*/ 	.byte	0x04, 0x55
        /*0026*/ 	.short	(.L_1205 - .L_1204)


	//   ....[0]....
.L_1204:
        /* <DEDUP_REMOVED lines=19> */


	//----- nvinfo : EIATTR_MERCURY_ISA_VERSION
	.align		4
.L_1205:
        /*0140*/ 	.byte	0x03, 0x5f
        /*0142*/ 	.short	0x0101


	//----- nvinfo : EIATTR_INT_WARP_WIDE_INSTR_OFFSETS
	.align		4
        /*0144*/ 	.byte	0x04, 0x31
        /*0146*/ 	.short	(.L_1207 - .L_1206)


	//   ....[0]....
.L_1206:
        /*0148*/ 	.word	0x00009040


	//   ....[1]....
        /*014c*/ 	.word	0x0000a550


	//----- nvinfo : EIATTR_COOP_GROUP_MASK_REGIDS
	.align		4
.L_1207:
        /*0150*/ 	.byte	0x04, 0x29
        /*0152*/ 	.short	(.L_1209 - .L_1208)


	//   ....[0]....
.L_1208:
        /*0154*/ 	.word	0xffffffff


	//   ....[1]....
        /*0158*/ 	.word	0xffffffff


	//   ....[2]....
        /*015c*/ 	.word	0xffffffff


	//   ....[3]....
        /*0160*/ 	.word	0xffffffff


	//   ....[4]....
        /*0164*/ 	.word	0xffffffff


	//   ....[5]....
        /*0168*/ 	.word	0xffffffff


	//   ....[6]....
        /*016c*/ 	.word	0xffffffff


	//   ....[7]....
        /*0170*/ 	.word	0xffffffff


	//   ....[8]....
        /*0174*/ 	.word	0xffffffff


	//   ....[9]....
        /*0178*/ 	.word	0xffffffff


	//   ....[10]....
        /*017c*/ 	.word	0xffffffff


	//   ....[11]....
        /*0180*/ 	.word	0xffffffff


	//   ....[12]....
        /*0184*/ 	.word	0xffffffff


	//   ....[13]....
        /*0188*/ 	.word	0xffffffff


	//   ....[14]....
        /*018c*/ 	.word	0xffffffff


	//   ....[15]....
        /*0190*/ 	.word	0xffffffff


	//   ....[16]....
        /*0194*/ 	.word	0xffffffff


	//   ....[17]....
        /*0198*/ 	.word	0xffffffff


	//   ....[18]....
        /*019c*/ 	.word	0xffffffff


	//   ....[19]....
        /*01a0*/ 	.word	0xffffffff


	//   ....[20]....
        /*01a4*/ 	.word	0xffffffff


	//   ....[21]....
        /*01a8*/ 	.word	0xffffffff


	//   ....[22]....
        /*01ac*/ 	.word	0xffffffff


	//   ....[23]....
        /*01b0*/ 	.word	0xffffffff


	//   ....[24]....
        /*01b4*/ 	.word	0xffffffff


	//   ....[25]....
        /*01b8*/ 	.word	0xffffffff


	//   ....[26]....
        /*01bc*/ 	.word	0xffffffff


	//   ....[27]....
        /*01c0*/ 	.word	0xffffffff


	//   ....[28]....
        /*01c4*/ 	.word	0xffffffff


	//   ....[29]....
        /*01c8*/ 	.word	0xffffffff


	//   ....[30]....
        /*01cc*/ 	.word	0xffffffff


	//   ....[31]....
        /*01d0*/ 	.word	0xffffffff


	//   ....[32]....
        /*01d4*/ 	.word	0xffffffff


	//   ....[33]....
        /*01d8*/ 	.word	0xffffffff


	//   ....[34]....
        /*01dc*/ 	.word	0xffffffff


	//   ....[35]....
        /*01e0*/ 	.word	0xffffffff


	//   ....[36]....
        /*01e4*/ 	.word	0xffffffff


	//   ....[37]....
        /*01e8*/ 	.word	0xffffffff


	//   ....[38]....
        /*01ec*/ 	.word	0xffffffff


	//   ....[39]....
        /*01f0*/ 	.word	0xffffffff


	//   ....[40]....
        /*01f4*/ 	.word	0xffffffff


	//   ....[41]....
        /*01f8*/ 	.word	0xffffffff


	//   ....[42]....
        /*01fc*/ 	.word	0xffffffff


	//   ....[43]....
        /*0200*/ 	.word	0xffffffff


	//   ....[44]....
        /*0204*/ 	.word	0xffffffff


	//   ....[45]....
        /*0208*/ 	.word	0xffffffff


	//   ....[46]....
        /*020c*/ 	.word	0xffffffff


	//   ....[47]....
        /*0210*/ 	.word	0xffffffff


	//   ....[48]....
        /*0214*/ 	.word	0xffffffff


	//   ....[49]....
        /*0218*/ 	.word	0xffffffff


	//   ....[50]....
        /*021c*/ 	.word	0xffffffff


	//   ....[51]....
        /*0220*/ 	.word	0xffffffff


	//   ....[52]....
        /*0224*/ 	.word	0xffffffff


	//   ....[53]....
        /*0228*/ 	.word	0xffffffff


	//   ....[54]....
        /*022c*/ 	.word	0xffffffff


	//   ....[55]....
        /*0230*/ 	.word	0xffffffff


	//   ....[56]....
        /*0234*/ 	.word	0xffffffff


	//   ....[57]....
        /*0238*/ 	.word	0xffffffff


	//   ....[58]....
        /*023c*/ 	.word	0xffffffff


	//   ....[59]....
        /*0240*/ 	.word	0xffffffff


	//   ....[60]....
        /*0244*/ 	.word	0xffffffff


	//   ....[61]....
        /*0248*/ 	.word	0xffffffff


	//   ....[62]....
        /*024c*/ 	.word	0xffffffff


	//   ....[63]....
        /*0250*/ 	.word	0xffffffff


	//   ....[64]....
        /*0254*/ 	.word	0xffffffff


	//   ....[65]....
        /*0258*/ 	.word	0xffffffff


	//   ....[66]....
        /*025c*/ 	.word	0xffffffff


	//   ....[67]....
        /*0260*/ 	.word	0xffffffff


	//   ....[68]....
        /*0264*/ 	.word	0xffffffff


	//   ....[69]....
        /*0268*/ 	.word	0xffffffff


	//   ....[70]....
        /*026c*/ 	.word	0xffffffff


	//   ....[71]....
        /*0270*/ 	.word	0xffffffff


	//   ....[72]....
        /*0274*/ 	.word	0xffffffff


	//   ....[73]....
        /*0278*/ 	.word	0xffffffff


	//   ....[74]....
        /*027c*/ 	.word	0xffffffff


	//   ....[75]....
        /*0280*/ 	.word	0xffffffff


	//   ....[76]....
        /*0284*/ 	.word	0xffffffff


	//   ....[77]....
        /*0288*/ 	.word	0xffffffff


	//   ....[78]....
        /*028c*/ 	.word	0xffffffff


	//   ....[79]....
        /*0290*/ 	.word	0xffffffff


	//   ....[80]....
        /*0294*/ 	.word	0xffffffff


	//   ....[81]....
        /*0298*/ 	.word	0xffffffff


	//   ....[82]....
        /*029c*/ 	.word	0xffffffff


	//   ....[83]....
        /*02a0*/ 	.word	0xffffffff


	//   ....[84]....
        /*02a4*/ 	.word	0xffffffff


	//   ....[85]....
        /*02a8*/ 	.word	0xffffffff


	//   ....[86]....
        /*02ac*/ 	.word	0xffffffff


	//   ....[87]....
        /*02b0*/ 	.word	0xffffffff


	//   ....[88]....
        /*02b4*/ 	.word	0xffffffff


	//   ....[89]....
        /*02b8*/ 	.word	0xffffffff


	//   ....[90]....
        /*02bc*/ 	.word	0xffffffff


	//   ....[91]....
        /*02c0*/ 	.word	0xffffffff


	//   ....[92]....
        /*02c4*/ 	.word	0xffffffff


	//   ....[93]....
        /*02c8*/ 	.word	0xffffffff


	//   ....[94]....
        /*02cc*/ 	.word	0xffffffff


	//   ....[95]....
        /*02d0*/ 	.word	0xffffffff


	//   ....[96]....
        /*02d4*/ 	.word	0xffffffff


	//   ....[97]....
        /*02d8*/ 	.word	0x0500004f


	//   ....[98]....
        /*02dc*/ 	.word	0x0500004f


	//   ....[99]....
        /*02e0*/ 	.word	0x0500004f


	//   ....[100]....
        /*02e4*/ 	.word	0x0500004f


	//   ....[101]....
        /*02e8*/ 	.word	0x0500004f


	//   ....[102]....
        /*02ec*/ 	.word	0x0500004f


	//   ....[103]....
        /*02f0*/ 	.word	0x0500004f


	//   ....[104]....
        /*02f4*/ 	.word	0x0500004f


	//   ....[105]....
        /*02f8*/ 	.word	0x0500004f


	//   ....[106]....
        /*02fc*/ 	.word	0x0500004f


	//   ....[107]....
        /*0300*/ 	.word	0x0500004f


	//   ....[108]....
        /*0304*/ 	.word	0x0500004f


	//   ....[109]....
        /*0308*/ 	.word	0x0500004f


	//   ....[110]....
        /*030c*/ 	.word	0x0500004f


	//   ....[111]....
        /*0310*/ 	.word	0x0500004f


	//   ....[112]....
        /*0314*/ 	.word	0x0500004f


	//   ....[113]....
        /*0318*/ 	.word	0x0500004f


	//   ....[114]....
        /*031c*/ 	.word	0x0500004f


	//   ....[115]....
        /*0320*/ 	.word	0x0500004f


	//   ....[116]....
        /*0324*/ 	.word	0x0500004f


	//   ....[117]....
        /*0328*/ 	.word	0x0500004f


	//   ....[118]....
        /*032c*/ 	.word	0x0500004f


	//   ....[119]....
        /*0330*/ 	.word	0x0500004f


	//   ....[120]....
        /*0334*/ 	.word	0x0500004f


	//   ....[121]....
        /*0338*/ 	.word	0x0500004f


	//   ....[122]....
        /*033c*/ 	.word	0x0500004f


	//   ....[123]....
        /*0340*/ 	.word	0x0500004f


	//   ....[124]....
        /*0344*/ 	.word	0x0500004f


	//   ....[125]....
        /*0348*/ 	.word	0x0500004f


	//   ....[126]....
        /*034c*/ 	.word	0x0500004f


	//   ....[127]....
        /*0350*/ 	.word	0x0500004f


	//   ....[128]....
        /*0354*/ 	.word	0x0500004f


	//   ....[129]....
        /*0358*/ 	.word	0x0500004f


	//   ....[130]....
        /*035c*/ 	.word	0x0500004f


	//   ....[131]....
        /*0360*/ 	.word	0x0500004f


	//   ....[132]....
        /*0364*/ 	.word	0x0500004f


	//   ....[133]....
        /*0368*/ 	.word	0x0500004f


	//   ....[134]....
        /*036c*/ 	.word	0x0500004f


	//   ....[135]....
        /*0370*/ 	.word	0x0500004f


	//   ....[136]....
        /*0374*/ 	.word	0x0500004f


	//   ....[137]....
        /*0378*/ 	.word	0x0500004f


	//   ....[138]....
        /*037c*/ 	.word	0x0500004f


	//   ....[139]....
        /*0380*/ 	.word	0x0500004f


	//   ....[140]....
        /*0384*/ 	.word	0x0500004f


	//   ....[141]....
        /*0388*/ 	.word	0x0500004f


	//   ....[142]....
        /*038c*/ 	.word	0x0500004f


	//   ....[143]....
        /*0390*/ 	.word	0x0500004f


	//   ....[144]....
        /*0394*/ 	.word	0x0500004f


	//   ....[145]....
        /*0398*/ 	.word	0x0500004f


	//   ....[146]....
        /*039c*/ 	.word	0x0500004f


	//   ....[147]....
        /*03a0*/ 	.word	0x0500004f


	//   ....[148]....
        /*03a4*/ 	.word	0x0500004f


	//   ....[149]....
        /*03a8*/ 	.word	0x0500004f


	//   ....[150]....
        /*03ac*/ 	.word	0x0500004f


	//   ....[151]....
        /*03b0*/ 	.word	0x0500004f


	//   ....[152]....
        /*03b4*/ 	.word	0x0500004f


	//   ....[153]....
        /*03b8*/ 	.word	0x0500004f


	//   ....[154]....
        /*03bc*/ 	.word	0x0500004f


	//   ....[155]....
        /*03c0*/ 	.word	0x0500004f


	//   ....[156]....
        /*03c4*/ 	.word	0x0500004f


	//   ....[157]....
        /*03c8*/ 	.word	0x0500004f


	//   ....[158]....
        /*03cc*/ 	.word	0x0500004f


	//   ....[159]....
        /*03d0*/ 	.word	0x0500004f


	//   ....[160]....
        /*03d4*/ 	.word	0x0500004f


	//----- nvinfo : EIATTR_COOP_GROUP_INSTR_OFFSETS
	.align		4
.L_1209:
        /*03d8*/ 	.byte	0x04, 0x28
        /*03da*/ 	.short	(.L_1211 - .L_1210)


	//   ....[0]....
.L_1210:
        /*03dc*/ 	.word	0x00001470


	//   ....[1]....
        /*03e0*/ 	.word	0x00001a20


	//   ....[2]....
        /*03e4*/ 	.word	0x00002150


	//   ....[3]....
        /*03e8*/ 	.word	0x00005e60


	//   ....[4]....
        /*03ec*/ 	.word	0x00007e10


	//   ....[5]....
        /*03f0*/ 	.word	0x00007e20


	//   ....[6]....
        /*03f4*/ 	.word	0x00007e30


	//   ....[7]....
        /*03f8*/ 	.word	0x00007e80


	//   ....[8]....
        /*03fc*/ 	.word	0x00007ed0


	//   ....[9]....
        /*0400*/ 	.word	0x00007ee0


	//   ....[10]....
        /*0404*/ 	.word	0x00007f10


	//   ....[11]....
        /*0408*/ 	.word	0x00007f40


	//   ....[12]....
        /*040c*/ 	.word	0x00007f90


	//   ....[13]....
        /*0410*/ 	.word	0x00007fe0


	//   ....[14]....
        /*0414*/ 	.word	0x00007ff0


	//   ....[15]....
        /*0418*/ 	.word	0x00008000


	//   ....[16]....
        /*041c*/ 	.word	0x000080b0


	//   ....[17]....
        /*0420*/ 	.word	0x000080c0


	//   ....[18]....
        /*0424*/ 	.word	0x000080d0


	//   ....[19]....
        /*0428*/ 	.word	0x000080e0


	//   ....[20]....
        /*042c*/ 	.word	0x00008190


	//   ....[21]....
        /*0430*/ 	.word	0x000081a0


	//   ....[22]....
        /*0434*/ 	.word	0x000081b0


	//   ....[23]....
        /*0438*/ 	.word	0x000081c0


	//   ....[24]....
        /*043c*/ 	.word	0x00008320


	//   ....[25]....
        /*0440*/ 	.word	0x00008330


	//   ....[26]....
        /*0444*/ 	.word	0x00008340


	//   ....[27]....
        /*0448*/ 	.word	0x00008350


	//   ....[28]....
        /*044c*/ 	.word	0x00008360


	//   ....[29]....
        /*0450*/ 	.word	0x00008370


	//   ....[30]....
        /*0454*/ 	.word	0x00008380


	//   ....[31]....
        /*0458*/ 	.word	0x00008390


	//   ....[32]....
        /*045c*/ 	.word	0x00009960


	//   ....[33]....
        /*0460*/ 	.word	0x00009970


	//   ....[34]....
        /*0464*/ 	.word	0x00009980


	//   ....[35]....
        /*0468*/ 	.word	0x00009990


	//   ....[36]....
        /*046c*/ 	.word	0x00009ac0


	//   ....[37]....
        /*0470*/ 	.word	0x00009ad0


	//   ....[38]....
        /*0474*/ 	.word	0x00009ae0


	//   ....[39]....
        /*0478*/ 	.word	0x00009af0


	//   ....[40]....
        /*047c*/ 	.word	0x00009c20


	//   ....[41]....
        /*0480*/ 	.word	0x00009c30


	//   ....[42]....
        /*0484*/ 	.word	0x00009c40


	//   ....[43]....
        /*0488*/ 	.word	0x00009c50


	//   ....[44]....
        /*048c*/ 	.word	0x00009d80


	//   ....[45]....
        /*0490*/ 	.word	0x00009d90


	//   ....[46]....
        /*0494*/ 	.word	0x00009da0


	//   ....[47]....
        /*0498*/ 	.word	0x00009db0


	//   ....[48]....
        /*049c*/ 	.word	0x00009ee0


	//   ....[49]....
        /*04a0*/ 	.word	0x00009ef0


	//   ....[50]....
        /*04a4*/ 	.word	0x00009f00


	//   ....[51]....
        /*04a8*/ 	.word	0x00009f10


	//   ....[52]....
        /*04ac*/ 	.word	0x0000a040


	//   ....[53]....
        /*04b0*/ 	.word	0x0000a050


	//   ....[54]....
        /*04b4*/ 	.word	0x0000a060


	//   ....[55]....
        /*04b8*/ 	.word	0x0000a070


	//   ....[56]....
        /*04bc*/ 	.word	0x0000a080


	//   ....[57]....
        /*04c0*/ 	.word	0x0000a090


	//   ....[58]....
        /*04c4*/ 	.word	0x0000a0d0


	//   ....[59]....
        /*04c8*/ 	.word	0x0000a100


	//   ....[60]....
        /*04cc*/ 	.word	0x0000a140


	//   ....[61]....
        /*04d0*/ 	.word	0x0000a160


	//   ....[62]....
        /*04d4*/ 	.word	0x0000a180


	//   ....[63]....
        /*04d8*/ 	.word	0x0000a190


	//   ....[64]....
        /*04dc*/ 	.word	0x0000d460


	//   ....[65]....
        /*04e0*/ 	.word	0x0000d4a0


	//   ....[66]....
        /*04e4*/ 	.word	0x0000d4e0


	//   ....[67]....
        /*04e8*/ 	.word	0x0000d520


	//   ....[68]....
        /*04ec*/ 	.word	0x0000d630


	//   ....[69]....
        /*04f0*/ 	.word	0x0000d670


	//   ....[70]....
        /*04f4*/ 	.word	0x0000d6b0


	//   ....[71]....
        /*04f8*/ 	.word	0x0000d6f0


	//   ....[72]....
        /*04fc*/ 	.word	0x0000d800


	//   ....[73]....
        /*0500*/ 	.word	0x0000d840


	//   ....[74]....
        /*0504*/ 	.word	0x0000d880


	//   ....[75]....
        /*0508*/ 	.word	0x0000d8c0


	//   ....[76]....
        /*050c*/ 	.word	0x0000d9d0


	//   ....[77]....
        /*0510*/ 	.word	0x0000da10


	//   ....[78]....
        /*0514*/ 	.word	0x0000da50


	//   ....[79]....
        /*0518*/ 	.word	0x0000da90


	//   ....[80]....
        /*051c*/ 	.word	0x0000db70


	//   ....[81]....
        /*0520*/ 	.word	0x0000db90


	//   ....[82]....
        /*0524*/ 	.word	0x0000dbb0


	//   ....[83]....
        /*0528*/ 	.word	0x0000dbc0


	//   ....[84]....
        /*052c*/ 	.word	0x0000e670


	//   ....[85]....
        /*0530*/ 	.word	0x0000eef0


	//   ....[86]....
        /*0534*/ 	.word	0x0000f7d0


	//   ....[87]....
        /*0538*/ 	.word	0x0000fe20


	//   ....[88]....
        /*053c*/ 	.word	0x0000fe50


	//   ....[89]....
        /*0540*/ 	.word	0x0000fe80


	//   ....[90]....
        /*0544*/ 	.word	0x0000fee0


	//   ....[91]....
        /*0548*/ 	.word	0x0000ff20


	//   ....[92]....
        /*054c*/ 	.word	0x00010130


	//   ....[93]....
        /*0550*/ 	.word	0x00010150


	//   ....[94]....
        /*0554*/ 	.word	0x00010180


	//   ....[95]....
        /*0558*/ 	.word	0x000101c0


	//   ....[96]....
        /*055c*/ 	.word	0x000101e0


	//   ....[97]....
        /*0560*/ 	.word	0x00010680


	//   ....[98]....
        /*0564*/ 	.word	0x000106d0


	//   ....[99]....
        /*0568*/ 	.word	0x00010720


	//   ....[100]....
        /*056c*/ 	.word	0x00010770


	//   ....[101]....
        /*0570*/ 	.word	0x00010880


	//   ....[102]....
        /*0574*/ 	.word	0x000108d0


	//   ....[103]....
        /*0578*/ 	.word	0x00010920


	//   ....[104]....
        /*057c*/ 	.word	0x00010970


	//   ....[105]....
        /*0580*/ 	.word	0x00010a80


	//   ....[106]....
        /*0584*/ 	.word	0x00010ad0


	//   ....[107]....
        /*0588*/ 	.word	0x00010b20


	//   ....[108]....
        /*058c*/ 	.word	0x00010b70


	//   ....[109]....
        /*0590*/ 	.word	0x00010c80


	//   ....[110]....
        /*0594*/ 	.word	0x00010cd0


	//   ....[111]....
        /*0598*/ 	.word	0x00010d20


	//   ....[112]....
        /*059c*/ 	.word	0x00010d70


	//   ....[113]....
        /*05a0*/ 	.word	0x00010e80


	//   ....[114]....
        /*05a4*/ 	.word	0x00010ed0


	//   ....[115]....
        /*05a8*/ 	.word	0x00010f20


	//   ....[116]....
        /*05ac*/ 	.word	0x00010f70


	//   ....[117]....
        /*05b0*/ 	.word	0x00011010


	//   ....[118]....
        /*05b4*/ 	.word	0x000110b0


	//   ....[119]....
        /*05b8*/ 	.word	0x00011150


	//   ....[120]....
        /*05bc*/ 	.word	0x000111f0


	//   ....[121]....
        /*05c0*/ 	.word	0x00011290


	//   ....[122]....
        /*05c4*/ 	.word	0x00011330


	//   ....[123]....
        /*05c8*/ 	.word	0x00011380


	//   ....[124]....
        /*05cc*/ 	.word	0x000113d0


	//   ....[125]....
        /*05d0*/ 	.word	0x00011420


	//   ....[126]....
        /*05d4*/ 	.word	0x00011480


	//   ....[127]....
        /*05d8*/ 	.word	0x000114d0


	//   ....[128]....
        /*05dc*/ 	.word	0x00011520


	//   ....[129]....
        /*05e0*/ 	.word	0x000115b0


	//   ....[130]....
        /*05e4*/ 	.word	0x00011600


	//   ....[131]....
        /*05e8*/ 	.word	0x00011650


	//   ....[132]....
        /*05ec*/ 	.word	0x000116a0


	//   ....[133]....
        /*05f0*/ 	.word	0x00011740


	//   ....[134]....
        /*05f4*/ 	.word	0x000117d0


	//   ....[135]....
        /*05f8*/ 	.word	0x00011820


	//   ....[136]....
        /*05fc*/ 	.word	0x00011870


	//   ....[137]....
        /*0600*/ 	.word	0x00011910


	//   ....[138]....
        /*0604*/ 	.word	0x000119a0


	//   ....[139]....
        /*0608*/ 	.word	0x000119f0


	//   ....[140]....
        /*060c*/ 	.word	0x00011a40


	//   ....[141]....
        /*0610*/ 	.word	0x00011ae0


	//   ....[142]....
        /*0614*/ 	.word	0x00011b70


	//   ....[143]....
        /*0618*/ 	.word	0x00011bc0


	//   ....[144]....
        /*061c*/ 	.word	0x00011c10


	//   ....[145]....
        /*0620*/ 	.word	0x00011cb0


	//   ....[146]....
        /*0624*/ 	.word	0x00011d40


	//   ....[147]....
        /*0628*/ 	.word	0x00011d90


	//   ....[148]....
        /*062c*/ 	.word	0x00011de0


	//   ....[149]....
        /*0630*/ 	.word	0x00011e80


	//   ....[150]....
        /*0634*/ 	.word	0x00011f30


	//   ....[151]....
        /*0638*/ 	.word	0x00011f80


	//   ....[152]....
        /*063c*/ 	.word	0x00012080


	//   ....[153]....
        /*0640*/ 	.word	0x000120d0


	//   ....[154]....
        /*0644*/ 	.word	0x00012120


	//   ....[155]....
        /*0648*/ 	.word	0x00012170


	//   ....[156]....
        /*064c*/ 	.word	0x000121c0


	//   ....[157]....
        /*0650*/ 	.word	0x00012200


	//   ....[158]....
        /*0654*/ 	.word	0x00012250


	//   ....[159]....
        /*0658*/ 	.word	0x000122a0


	//   ....[160]....
        /*065c*/ 	.word	0x000122f0


	//----- nvinfo : EIATTR_VRC_CTA_INIT_COUNT
	.align		4
.L_1211:
        /*0660*/ 	.byte	0x02, 0x4a
	.zero		1
	.zero		1


	//----- nvinfo : EIATTR_EXIT_INSTR_OFFSETS
	.align		4
        /*0664*/ 	.byte	0x04, 0x1c
        /*0666*/ 	.short	(.L_1213 - .L_1212)


	//   ....[0]....
.L_1212:
        /*0668*/ 	.word	0x00010320


	//   ....[1]....
        /*066c*/ 	.word	0x00010620


	//----- nvinfo : EIATTR_MAX_THREADS
	.align		4
.L_1213:
        /*0670*/ 	.byte	0x04, 0x05
        /*0672*/ 	.short	(.L_1215 - .L_1214)
.L_1214:
        /*0674*/ 	.word	0x00000080
        /*0678*/ 	.word	0x00000001
        /*067c*/ 	.word	0x00000001


	//----- nvinfo : EIATTR_CRS_STACK_SIZE
	.align		4
.L_1215:
        /*0680*/ 	.byte	0x04, 0x1e
        /*0682*/ 	.short	(.L_1217 - .L_1216)
.L_1216:
        /*0684*/ 	.word	0x00000000


	//----- nvinfo : EIATTR_CBANK_PARAM_SIZE
	.align		4
.L_1217:
        /*0688*/ 	.byte	0x03, 0x19
        /*068a*/ 	.short	0x01f0


	//----- nvinfo : EIATTR_PARAM_CBANK
	.align		4
        /*068c*/ 	.byte	0x04, 0x0a
        /*068e*/ 	.short	(.L_1219 - .L_1218)
	.align		4
.L_1218:
        /*0690*/ 	.word	index@(.nv.constant0._Z25selective_scan_bwd_kernelI32Selective_Scan_bwd_kernel_traitsILi128ELi16ELb0ELb1ELb0ELb1ELb0EN3c104HalfENS1_7complexIfEEEEv12SSMParamsBwd)
        /*0694*/ 	.short	0x0380
        /*0696*/ 	.short	0x01f0


	//----- nvinfo : EIATTR_SW_WAR
	.align		4
.L_1219:
        /*0698*/ 	.byte	0x04, 0x36
        /*069a*/ 	.short	(.L_1221 - .L_1220)
.L_1220:
        /*069c*/ 	.word	0x00000008
.L_1221:


//--------------------- .nv.info._Z25selective_scan_bwd_kernelI32Selective_Scan_bwd_kernel_traitsILi128ELi16ELb0ELb1ELb0ELb1ELb1EN3c104HalfENS1_7complexIfEEEEv12SSMParamsBwd --------------------------
	.section	.nv.info._Z25selective_scan_bwd_kernelI32Selective_Scan_bwd_kernel_traitsILi128ELi16ELb0ELb1ELb0ELb1ELb1EN3c104HalfENS1_7complexIfEEEEv12SSMParamsBwd,"",@"SHT_CUDA_INFO"
	.sectionflags	@""
	.align	4


	//----- nvinfo : EIATTR_CUDA_API_VERSION
	.align		4
        /*0000*/ 	.byte	0x04, 0x37
        /*0002*/ 	.short	(.L_1223 - .L_1222)
.L_1222:
        /*0004*/ 	.word	0x00000082


	//----- nvinfo : EIATTR_KPARAM_INFO
	.align		4
.L_1223:
        /*0008*/ 	.byte	0x04, 0x17
        /*000a*/ 	.short	(.L_1225 - .L_1224)
.L_1224:
        /*000c*/ 	.word	0x00000000
        /*0010*/ 	.short	0x0000
        /*0012*/ 	.short	0x0000
        /*0014*/ 	.byte	0x00, 0xf0, 0xc1, 0x07


	//----- nvinfo : EIATTR_SPARSE_MMA_MASK
	.align		4
.L_1225:
        /*0018*/ 	.byte	0x03, 0x50
        /*001a*/ 	.short	0x0000


	//----- nvinfo : EIATTR_MAXREG_COUNT
	.align		4
        /*001c*/ 	.byte	0x03, 0x1b
        /*001e*/ 	.short	0x00ff


	//----- nvinfo : EIATTR_NUM_BARRIERS
	.align		4
        /*0020*/ 	.byte	0x02, 0x4c
        /*0022*/ 	.byte	0x01
	.zero		1


	//----- nvinfo : EIATTR_ANNOTATIONS
	.align		4
        /*0024*/ 	.byte	0x04, 0x55
        /*0026*/ 	.short	(.L_1227 - .L_1226)


	//   ....[0]....
.L_1226:
        /* <DEDUP_REMOVED lines=18> */


	//----- nvinfo : EIATTR_MERCURY_ISA_VERSION
	.align		4
.L_1227:
        /*0130*/ 	.byte	0x03, 0x5f
        /*0132*/ 	.short	0x0101


	//----- nvinfo : EIATTR_INT_WARP_WIDE_INSTR_OFFSETS
	.align		4
        /*0134*/ 	.byte	0x04, 0x31
        /*0136*/ 	.short	(.L_1229 - .L_1228)


	//   ....[0]....
.L_1228:
        /*0138*/ 	.word	0x0000b800


	//   ....[1]....
        /*013c*/ 	.word	0x0000cd20


	//----- nvinfo : EIATTR_COOP_GROUP_MASK_REGIDS
	.align		4
.L_1229:
        /*0140*/ 	.byte	0x04, 0x29
        /*0142*/ 	.short	(.L_1231 - .L_1230)


	//   ....[0]....
.L_1230:
        /*0144*/ 	.word	0xffffffff


	//   ....[1]....
        /*0148*/ 	.word	0xffffffff


	//   ....[2]....
        /*014c*/ 	.word	0xffffffff


	//   ....[3]....
        /*0150*/ 	.word	0xffffffff


	//   ....[4]....
        /*0154*/ 	.word	0xffffffff


	//   ....[5]....
        /*0158*/ 	.word	0xffffffff


	//   ....[6]....
        /*015c*/ 	.word	0xffffffff


	//   ....[7]....
        /*0160*/ 	.word	0xffffffff


	//   ....[8]....
        /*0164*/ 	.word	0xffffffff


	//   ....[9]....
        /*0168*/ 	.word	0xffffffff


	//   ....[10]....
        /*016c*/ 	.word	0xffffffff


	//   ....[11]....
        /*0170*/ 	.word	0xffffffff


	//   ....[12]....
        /*0174*/ 	.word	0xffffffff


	//   ....[13]....
        /*0178*/ 	.word	0xffffffff


	//   ....[14]....
        /*017c*/ 	.word	0xffffffff


	//   ....[15]....
        /*0180*/ 	.word	0xffffffff


	//   ....[16]....
        /*0184*/ 	.word	0xffffffff


	//   ....[17]....
        /*0188*/ 	.word	0xffffffff


	//   ....[18]....
        /*018c*/ 	.word	0xffffffff


	//   ....[19]....
        /*0190*/ 	.word	0xffffffff


	//   ....[20]....
        /*0194*/ 	.word	0xffffffff


	//   ....[21]....
        /*0198*/ 	.word	0xffffffff


	//   ....[22]....
        /*019c*/ 	.word	0xffffffff


	//   ....[23]....
        /*01a0*/ 	.word	0xffffffff


	//   ....[24]....
        /*01a4*/ 	.word	0xffffffff


	//   ....[25]....
        /*01a8*/ 	.word	0xffffffff


	//   ....[26]....
        /*01ac*/ 	.word	0xffffffff


	//   ....[27]....
        /*01b0*/ 	.word	0xffffffff


	//   ....[28]....
        /*01b4*/ 	.word	0xffffffff


	//   ....[29]....
        /*01b8*/ 	.word	0xffffffff


	//   ....[30]....
        /*01bc*/ 	.word	0xffffffff


	//   ....[31]....
        /*01c0*/ 	.word	0xffffffff


	//   ....[32]....
        /*01c4*/ 	.word	0xffffffff


	//   ....[33]....
        /*01c8*/ 	.word	0xffffffff


	//   ....[34]....
        /*01cc*/ 	.word	0xffffffff


	//   ....[35]....
        /*01d0*/ 	.word	0xffffffff


	//   ....[36]....
        /*01d4*/ 	.word	0xffffffff


	//   ....[37]....
        /*01d8*/ 	.word	0xffffffff


	//   ....[38]....
        /*01dc*/ 	.word	0xffffffff


	//   ....[39]....
        /*01e0*/ 	.word	0xffffffff


	//   ....[40]....
        /*01e4*/ 	.word	0xffffffff


	//   ....[41]....
        /*01e8*/ 	.word	0xffffffff


	//   ....[42]....
        /*01ec*/ 	.word	0xffffffff


	//   ....[43]....
        /*01f0*/ 	.word	0xffffffff


	//   ....[44]....
        /*01f4*/ 	.word	0xffffffff


	//   ....[45]....
        /*01f8*/ 	.word	0xffffffff


	//   ....[46]....
        /*01fc*/ 	.word	0xffffffff


	//   ....[47]....
        /*0200*/ 	.word	0xffffffff


	//   ....[48]....
        /*0204*/ 	.word	0xffffffff


	//   ....[49]....
        /*0208*/ 	.word	0xffffffff


	//   ....[50]....
        /*020c*/ 	.word	0xffffffff


	//   ....[51]....
        /*0210*/ 	.word	0xffffffff


	//   ....[52]....
        /*0214*/ 	.word	0xffffffff


	//   ....[53]....
        /*0218*/ 	.word	0xffffffff


	//   ....[54]....
        /*021c*/ 	.word	0xffffffff


	//   ....[55]....
        /*0220*/ 	.word	0xffffffff


	//   ....[56]....
        /*0224*/ 	.word	0xffffffff


	//   ....[57]....
        /*0228*/ 	.word	0xffffffff


	//   ....[58]....
        /*022c*/ 	.word	0xffffffff


	//   ....[59]....
        /*0230*/ 	.word	0xffffffff


	//   ....[60]....
        /*0234*/ 	.word	0xffffffff


	//   ....[61]....
        /*0238*/ 	.word	0xffffffff


	//   ....[62]....
        /*023c*/ 	.word	0xffffffff


	//   ....[63]....
        /*0240*/ 	.word	0xffffffff


	//   ....[64]....
        /*0244*/ 	.word	0xffffffff


	//   ....[65]....
        /*0248*/ 	.word	0xffffffff


	//   ....[66]....
        /*024c*/ 	.word	0xffffffff


	//   ....[67]....
        /*0250*/ 	.word	0xffffffff


	//   ....[68]....
        /*0254*/ 	.word	0xffffffff


	//   ....[69]....
        /*0258*/ 	.word	0xffffffff


	//   ....[70]....
        /*025c*/ 	.word	0xffffffff


	//   ....[71]....
        /*0260*/ 	.word	0xffffffff


	//   ....[72]....
        /*0264*/ 	.word	0xffffffff


	//   ....[73]....
        /*0268*/ 	.word	0xffffffff


	//   ....[74]....
        /*026c*/ 	.word	0xffffffff


	//   ....[75]....
        /*0270*/ 	.word	0xffffffff


	//   ....[76]....
        /*0274*/ 	.word	0xffffffff


	//   ....[77]....
        /*0278*/ 	.word	0xffffffff


	//   ....[78]....
        /*027c*/ 	.word	0xffffffff


	//   ....[79]....
        /*0280*/ 	.word	0xffffffff


	//   ....[80]....
        /*0284*/ 	.word	0xffffffff


	//   ....[81]....
        /*0288*/ 	.word	0xffffffff


	//   ....[82]....
        /*028c*/ 	.word	0xffffffff


	//   ....[83]....
        /*0290*/ 	.word	0xffffffff


	//   ....[84]....
        /*0294*/ 	.word	0xffffffff


	//   ....[85]....
        /*0298*/ 	.word	0xffffffff


	//   ....[86]....
        /*029c*/ 	.word	0xffffffff


	//   ....[87]....
        /*02a0*/ 	.word	0xffffffff


	//   ....[88]....
        /*02a4*/ 	.word	0xffffffff


	//   ....[89]....
        /*02a8*/ 	.word	0xffffffff


	//   ....[90]....
        /*02ac*/ 	.word	0xffffffff


	//   ....[91]....
        /*02b0*/ 	.word	0xffffffff


	//   ....[92]....
        /*02b4*/ 	.word	0xffffffff


	//   ....[93]....
        /*02b8*/ 	.word	0xffffffff


	//   ....[94]....
        /*02bc*/ 	.word	0xffffffff


	//   ....[95]....
        /*02c0*/ 	.word	0xffffffff


	//   ....[96]....
        /*02c4*/ 	.word	0xffffffff


	//   ....[97]....
        /*02c8*/ 	.word	0xffffffff


	//   ....[98]....
        /*02cc*/ 	.word	0xffffffff


	//   ....[99]....
        /*02d0*/ 	.word	0xffffffff


	//   ....[100]....
        /*02d4*/ 	.word	0xffffffff


	//   ....[101]....
        /*02d8*/ 	.word	0x0500004f


	//   ....[102]....
        /*02dc*/ 	.word	0x0500004f


	//   ....[103]....
        /*02e0*/ 	.word	0x0500004f


	//   ....[104]....
        /*02e4*/ 	.word	0x0500004f


	//   ....[105]....
        /*02e8*/ 	.word	0x0500004f


	//   ....[106]....
        /*02ec*/ 	.word	0x0500004f


	//   ....[107]....
        /*02f0*/ 	.word	0x0500004f


	//   ....[108]....
        /*02f4*/ 	.word	0x0500004f


	//   ....[109]....
        /*02f8*/ 	.word	0x0500004f


	//   ....[110]....
        /*02fc*/ 	.word	0x0500004f


	//   ....[111]....
        /*0300*/ 	.word	0x0500004f


	//   ....[112]....
        /*0304*/ 	.word	0x0500004f


	//   ....[113]....
        /*0308*/ 	.word	0x0500004f


	//   ....[114]....
        /*030c*/ 	.word	0x0500004f


	//   ....[115]....
        /*0310*/ 	.word	0x0500004f


	//   ....[116]....
        /*0314*/ 	.word	0x0500004f


	//   ....[117]....
        /*0318*/ 	.word	0x0500004f


	//   ....[118]....
        /*031c*/ 	.word	0x0500004f


	//   ....[119]....
        /*0320*/ 	.word	0x0500004f


	//   ....[120]....
        /*0324*/ 	.word	0x0500004f


	//   ....[121]....
        /*0328*/ 	.word	0x0500004f


	//   ....[122]....
        /*032c*/ 	.word	0x0500004f


	//   ....[123]....
        /*0330*/ 	.word	0x0500004f


	//   ....[124]....
        /*0334*/ 	.word	0x0500004f


	//   ....[125]....
        /*0338*/ 	.word	0x0500004f


	//   ....[126]....
        /*033c*/ 	.word	0x0500004f


	//   ....[127]....
        /*0340*/ 	.word	0x0500004f


	//   ....[128]....
        /*0344*/ 	.word	0x0500004f


	//   ....[129]....
        /*0348*/ 	.word	0x0500004f


	//   ....[130]....
        /*034c*/ 	.word	0x0500004f


	//   ....[131]....
        /*0350*/ 	.word	0x0500004f


	//   ....[132]....
        /*0354*/ 	.word	0x0500004f


	//   ....[133]....
        /*0358*/ 	.word	0x0500004f


	//   ....[134]....
        /*035c*/ 	.word	0x0500004f


	//   ....[135]....
        /*0360*/ 	.word	0x0500004f


	//   ....[136]....
        /*0364*/ 	.word	0x0500004f


	//   ....[137]....
        /*0368*/ 	.word	0x0500004f


	//   ....[138]....
        /*036c*/ 	.word	0x0500004f


	//   ....[139]....
        /*0370*/ 	.word	0x0500004f


	//   ....[140]....
        /*0374*/ 	.word	0x0500004f


	//   ....[141]....
        /*0378*/ 	.word	0x0500004f


	//   ....[142]....
        /*037c*/ 	.word	0x0500004f


	//   ....[143]....
        /*0380*/ 	.word	0x0500004f


	//   ....[144]....
        /*0384*/ 	.word	0x0500004f


	//   ....[145]....
        /*0388*/ 	.word	0x0500004f


	//   ....[146]....
        /*038c*/ 	.word	0x0500004f


	//   ....[147]....
        /*0390*/ 	.word	0x0500004f


	//   ....[148]....
        /*0394*/ 	.word	0x0500004f


	//   ....[149]....
        /*0398*/ 	.word	0x0500004f


	//   ....[150]....
        /*039c*/ 	.word	0x0500004f


	//   ....[151]....
        /*03a0*/ 	.word	0x0500004f


	//   ....[152]....
        /*03a4*/ 	.word	0x0500004f


	//   ....[153]....
        /*03a8*/ 	.word	0x0500004f


	//   ....[154]....
        /*03ac*/ 	.word	0x0500004f


	//   ....[155]....
        /*03b0*/ 	.word	0x0500004f


	//   ....[156]....
        /*03b4*/ 	.word	0x0500004f


	//   ....[157]....
        /*03b8*/ 	.word	0x0500004f


	//   ....[158]....
        /*03bc*/ 	.word	0x0500004f


	//   ....[159]....
        /*03c0*/ 	.word	0x0500004f


	//   ....[160]....
        /*03c4*/ 	.word	0x0500004f


	//   ....[161]....
        /*03c8*/ 	.word	0x0500004f


	//   ....[162]....
        /*03cc*/ 	.word	0x0500004f


	//   ....[163]....
        /*03d0*/ 	.word	0x0500004f


	//   ....[164]....
        /*03d4*/ 	.word	0x0500004f


	//----- nvinfo : EIATTR_COOP_GROUP_INSTR_OFFSETS
	.align		4
.L_1231:
        /*03d8*/ 	.byte	0x04, 0x28
        /*03da*/ 	.short	(.L_1233 - .L_1232)


	//   ....[0]....
.L_1232:
        /*03dc*/ 	.word	0x00001430


	//   ....[1]....
        /*03e0*/ 	.word	0x00001a50


	//   ....[2]....
        /*03e4*/ 	.word	0x00002180


	//   ....[3]....
        /*03e8*/ 	.word	0x00004c80


	//   ....[4]....
        /*03ec*/ 	.word	0x00005330


	//   ....[5]....
        /*03f0*/ 	.word	0x00006030


	//   ....[6]....
        /*03f4*/ 	.word	0x000069d0


	//   ....[7]....
        /*03f8*/ 	.word	0x00008600


	//   ....[8]....
        /*03fc*/ 	.word	0x0000a5d0


	//   ....[9]....
        /*0400*/ 	.word	0x0000a5e0


	//   ....[10]....
        /*0404*/ 	.word	0x0000a5f0


	//   ....[11]....
        /*0408*/ 	.word	0x0000a640


	//   ....[12]....
        /*040c*/ 	.word	0x0000a690


	//   ....[13]....
        /*0410*/ 	.word	0x0000a6a0


	//   ....[14]....
        /*0414*/ 	.word	0x0000a6d0


	//   ....[15]....
        /*0418*/ 	.word	0x0000a700


	//   ....[16]....
        /*041c*/ 	.word	0x0000a750


	//   ....[17]....
        /*0420*/ 	.word	0x0000a7a0


	//   ....[18]....
        /*0424*/ 	.word	0x0000a7b0


	//   ....[19]....
        /*0428*/ 	.word	0x0000a7c0


	//   ....[20]....
        /*042c*/ 	.word	0x0000a870


	//   ....[21]....
        /*0430*/ 	.word	0x0000a880


	//   ....[22]....
        /*0434*/ 	.word	0x0000a890


	//   ....[23]....
        /*0438*/ 	.word	0x0000a8a0


	//   ....[24]....
        /*043c*/ 	.word	0x0000a950


	//   ....[25]....
        /*0440*/ 	.word	0x0000a960


	//   ....[26]....
        /*0444*/ 	.word	0x0000a970


	//   ....[27]....
        /*0448*/ 	.word	0x0000a980


	//   ....[28]....
        /*044c*/ 	.word	0x0000aae0


	//   ....[29]....
        /*0450*/ 	.word	0x0000aaf0


	//   ....[30]....
        /*0454*/ 	.word	0x0000ab00


	//   ....[31]....
        /*0458*/ 	.word	0x0000ab10


	//   ....[32]....
        /*045c*/ 	.word	0x0000ab20


	//   ....[33]....
        /*0460*/ 	.word	0x0000ab30


	//   ....[34]....
        /*0464*/ 	.word	0x0000ab40


	//   ....[35]....
        /*0468*/ 	.word	0x0000ab50


	//   ....[36]....
        /*046c*/ 	.word	0x0000c120


	//   ....[37]....
        /*0470*/ 	.word	0x0000c130


	//   ....[38]....
        /*0474*/ 	.word	0x0000c140


	//   ....[39]....
        /*0478*/ 	.word	0x0000c150


	//   ....[40]....
        /*047c*/ 	.word	0x0000c280


	//   ....[41]....
        /*0480*/ 	.word	0x0000c290


	//   ....[42]....
        /*0484*/ 	.word	0x0000c2a0


	//   ....[43]....
        /*0488*/ 	.word	0x0000c2b0


	//   ....[44]....
        /*048c*/ 	.word	0x0000c3e0


	//   ....[45]....
        /*0490*/ 	.word	0x0000c3f0


	//   ....[46]....
        /*0494*/ 	.word	0x0000c400


	//   ....[47]....
        /*0498*/ 	.word	0x0000c410


	//   ....[48]....
        /*049c*/ 	.word	0x0000c540


	//   ....[49]....
        /*04a0*/ 	.word	0x0000c550


	//   ....[50]....
        /*04a4*/ 	.word	0x0000c560


	//   ....[51]....
        /*04a8*/ 	.word	0x0000c570


	//   ....[52]....
        /*04ac*/ 	.word	0x0000c6a0


	//   ....[53]....
        /*04b0*/ 	.word	0x0000c6b0


	//   ....[54]....
        /*04b4*/ 	.word	0x0000c6c0


	//   ....[55]....
        /*04b8*/ 	.word	0x0000c6d0


	//   ....[56]....
        /*04bc*/ 	.word	0x0000c800


	//   ....[57]....
        /*04c0*/ 	.word	0x0000c810


	//   ....[58]....
        /*04c4*/ 	.word	0x0000c820


	//   ....[59]....
        /*04c8*/ 	.word	0x0000c830


	//   ....[60]....
        /*04cc*/ 	.word	0x0000c840


	//   ....[61]....
        /*04d0*/ 	.word	0x0000c850


	//   ....[62]....
        /*04d4*/ 	.word	0x0000c890


	//   ....[63]....
        /*04d8*/ 	.word	0x0000c8c0


	//   ....[64]....
        /*04dc*/ 	.word	0x0000c900


	//   ....[65]....
        /*04e0*/ 	.word	0x0000c920


	//   ....[66]....
        /*04e4*/ 	.word	0x0000c940


	//   ....[67]....
        /*04e8*/ 	.word	0x0000c950


	//   ....[68]....
        /*04ec*/ 	.word	0x0000fc10


	//   ....[69]....
        /*04f0*/ 	.word	0x0000fc50


	//   ....[70]....
        /*04f4*/ 	.word	0x0000fc90


	//   ....[71]....
        /*04f8*/ 	.word	0x0000fcd0


	//   ....[72]....
        /*04fc*/ 	.word	0x0000fde0


	//   ....[73]....
        /*0500*/ 	.word	0x0000fe20


	//   ....[74]....
        /*0504*/ 	.word	0x0000fe60


	//   ....[75]....
        /*0508*/ 	.word	0x0000fea0


	//   ....[76]....
        /*050c*/ 	.word	0x0000ffb0


	//   ....[77]....
        /*0510*/ 	.word	0x0000fff0


	//   ....[78]....
        /*0514*/ 	.word	0x00010030


	//   ....[79]....
        /*0518*/ 	.word	0x00010070


	//   ....[80]....
        /*051c*/ 	.word	0x00010180


	//   ....[81]....
        /*0520*/ 	.word	0x000101c0


	//   ....[82]....
        /*0524*/ 	.word	0x00010200


	//   ....[83]....
        /*0528*/ 	.word	0x00010240


	//   ....[84]....
        /*052c*/ 	.word	0x00010330


	//   ....[85]....
        /*0530*/ 	.word	0x00010350


	//   ....[86]....
        /*0534*/ 	.word	0x00010370


	//   ....[87]....
        /*0538*/ 	.word	0x00010380


	//   ....[88]....
        /*053c*/ 	.word	0x00010e30


	//   ....[89]....
        /*0540*/ 	.word	0x00011650


	//   ....[90]....
        /*0544*/ 	.word	0x00011f70


	//   ....[91]....
        /*0548*/ 	.word	0x000125b0


	//   ....[92]....
        /*054c*/ 	.word	0x000125e0


	//   ....[93]....
        /*0550*/ 	.word	0x00012610


	//   ....[94]....
        /*0554*/ 	.word	0x00012670


	//   ....[95]....
        /*0558*/ 	.word	0x000126b0


	//   ....[96]....
        /*055c*/ 	.word	0x000128c0


	//   ....[97]....
        /*0560*/ 	.word	0x000128e0


	//   ....[98]....
        /*0564*/ 	.word	0x00012910


	//   ....[99]....
        /*0568*/ 	.word	0x00012950


	//   ....[100]....
        /*056c*/ 	.word	0x00012970


	//   ....[101]....
        /*0570*/ 	.word	0x00012e10


	//   ....[102]....
        /*0574*/ 	.word	0x00012e60


	//   ....[103]....
        /*0578*/ 	.word	0x00012eb0


	//   ....[104]....
        /*057c*/ 	.word	0x00012f00


	//   ....[105]....
        /*0580*/ 	.word	0x00013010


	//   ....[106]....
        /*0584*/ 	.word	0x00013060


	//   ....[107]....
        /*0588*/ 	.word	0x000130b0


	//   ....[108]....
        /*058c*/ 	.word	0x00013100


	//   ....[109]....
        /*0590*/ 	.word	0x00013210


	//   ....[110]....
        /*0594*/ 	.word	0x00013260


	//   ....[111]....
        /*0598*/ 	.word	0x000132b0


	//   ....[112]....
        /*059c*/ 	.word	0x00013300


	//   ....[113]....
        /*05a0*/ 	.word	0x00013410


	//   ....[114]....
        /*05a4*/ 	.word	0x00013460


	//   ....[115]....
        /*05a8*/ 	.word	0x000134b0


	//   ....[116]....
        /*05ac*/ 	.word	0x00013500


	//   ....[117]....
        /*05b0*/ 	.word	0x00013610


	//   ....[118]....
        /*05b4*/ 	.word	0x00013660


	//   ....[119]....
        /*05b8*/ 	.word	0x000136b0


	//   ....[120]....
        /*05bc*/ 	.word	0x00013700


	//   ....[121]....
        /*05c0*/ 	.word	0x000137a0


	//   ....[122]....
        /*05c4*/ 	.word	0x00013840


	//   ....[123]....
        /*05c8*/ 	.word	0x000138e0


	//   ....[124]....
        /*05cc*/ 	.word	0x00013980


	//   ....[125]....
        /*05d0*/ 	.word	0x00013a20


	//   ....[126]....
        /*05d4*/ 	.word	0x00013ac0


	//   ....[127]....
        /*05d8*/ 	.word	0x00013b10


	//   ....[128]....
        /*05dc*/ 	.word	0x00013b60


	//   ....[129]....
        /*05e0*/ 	.word	0x00013bb0


	//   ....[130]....
        /*05e4*/ 	.word	0x00013c10


	//   ....[131]....
        /*05e8*/ 	.word	0x00013c60


	//   ....[132]....
        /*05ec*/ 	.word	0x00013cb0


	//   ....[133]....
        /*05f0*/ 	.word	0x00013d40


	//   ....[134]....
        /*05f4*/ 	.word	0x00013d90


	//   ....[135]....
        /*05f8*/ 	.word	0x00013de0


	//   ....[136]....
        /*05fc*/ 	.word	0x00013e30


	//   ....[137]....
        /*0600*/ 	.word	0x00013ed0


	//   ....[138]....
        /*0604*/ 	.word	0x00013f60


	//   ....[139]....
        /*0608*/ 	.word	0x00013fb0


	//   ....[140]....
        /*060c*/ 	.word	0x00014000


	//   ....[141]....
        /*0610*/ 	.word	0x000140a0


	//   ....[142]....
        /*0614*/ 	.word	0x00014130


	//   ....[143]....
        /*0618*/ 	.word	0x00014180


	//   ....[144]....
        /*061c*/ 	.word	0x000141d0


	//   ....[145]....
        /*0620*/ 	.word	0x00014270


	//   ....[146]....
        /*0624*/ 	.word	0x00014300


	//   ....[147]....
        /*0628*/ 	.word	0x00014350


	//   ....[148]....
        /*062c*/ 	.word	0x000143a0


	//   ....[149]....
        /*0630*/ 	.word	0x00014440


	//   ....[150]....
        /*0634*/ 	.word	0x000144d0


	//   ....[151]....
        /*0638*/ 	.word	0x00014520


	//   ....[152]....
        /*063c*/ 	.word	0x00014570


	//   ....[153]....
        /*0640*/ 	.word	0x00014610


	//   ....[154]....
        /*0644*/ 	.word	0x000146c0


	//   ....[155]....
        /*0648*/ 	.word	0x00014710


	//   ....[156]....
        /*064c*/ 	.word	0x00014810


	//   ....[157]....
        /*0650*/ 	.word	0x00014860


	//   ....[158]....
        /*0654*/ 	.word	0x000148b0


	//   ....[159]....
        /*0658*/ 	.word	0x00014900


	//   ....[160]....
        /*065c*/ 	.word	0x00014950


	//   ....[161]....
        /*0660*/ 	.word	0x00014990


	//   ....[162]....
        /*0664*/ 	.word	0x000149e0


	//   ....[163]....
        /*0668*/ 	.word	0x00014a30


	//   ....[164]....
        /*066c*/ 	.word	0x00014a80


	//----- nvinfo : EIATTR_VRC_CTA_INIT_COUNT
	.align		4
.L_1233:
        /*0670*/ 	.byte	0x02, 0x4a
	.zero		1
	.zero		1


	//----- nvinfo : EIATTR_EXIT_INSTR_OFFSETS
	.align		4
        /*0674*/ 	.byte	0x04, 0x1c
        /*0676*/ 	.short	(.L_1235 - .L_1234)


	//   ....[0]....
.L_1234:
        /*0678*/ 	.word	0x00012ab0


	//   ....[1]....
        /*067c*/ 	.word	0x00012db0


	//----- nvinfo : EIATTR_MAX_THREADS
	.align		4
.L_1235:
        /*0680*/ 	.byte	0x04, 0x05
        /*0682*/ 	.short	(.L_1237 - .L_1236)
.L_1236:
        /*0684*/ 	.word	0x00000080
        /*0688*/ 	.word	0x00000001
        /*068c*/ 	.word	0x00000001


	//----- nvinfo : EIATTR_CRS_STACK_SIZE
	.align		4
.L_1237:
        /*0690*/ 	.byte	0x04, 0x1e
        /*0692*/ 	.short	(.L_1239 - .L_1238)
.L_1238:
        /*0694*/ 	.word	0x00000000


	//----- nvinfo : EIATTR_CBANK_PARAM_SIZE
	.align		4
.L_1239:
        /*0698*/ 	.byte	0x03, 0x19
        /*069a*/ 	.short	0x01f0


	//----- nvinfo : EIATTR_PARAM_CBANK
	.align		4
        /*069c*/ 	.byte	0x04, 0x0a
        /*069e*/ 	.short	(.L_1241 - .L_1240)
	.align		4
.L_1240:
        /*06a0*/ 	.word	index@(.nv.constant0._Z25selective_scan_bwd_kernelI32Selective_Scan_bwd_kernel_traitsILi128ELi16ELb0ELb1ELb0ELb1ELb1EN3c104HalfENS1_7complexIfEEEEv12SSMParamsBwd)
        /*06a4*/ 	.short	0x0380
        /*06a6*/ 	.short	0x01f0


	//----- nvinfo : EIATTR_SW_WAR
	.align		4
.L_1241:
        /*06a8*/ 	.byte	0x04, 0x36
        /*06aa*/ 	.short	(.L_1243 - .L_1242)
.L_1242:
        /*06ac*/ 	.word	0x00000008
.L_1243:


//--------------------- .nv.info._Z25selective_scan_bwd_kernelI32Selective_Scan_bwd_kernel_traitsILi128ELi16ELb0ELb1ELb1ELb0ELb0EN3c104HalfENS1_7complexIfEEEEv12SSMParamsBwd --------------------------
	.section	.nv.info._Z25selective_scan_bwd_kernelI32Selective_Scan_bwd_kernel_traitsILi128ELi16ELb0ELb1ELb1ELb0ELb0EN3c104HalfENS1_7complexIfEEEEv12SSMParamsBwd,"",@"SHT_CUDA_INFO"
	.sectionflags	@""
	.align	4


	//----- nvinfo : EIATTR_CUDA_API_VERSION
	.align		4
        /*0000*/ 	.byte	0x04, 0x37
        /*0002*/ 	.short	(.L_1245 - .L_1244)
.L_1244:
        /*0004*/ 	.word	0x00000082


	//----- nvinfo : EIATTR_KPARAM_INFO
	.align		4
.L_1245:
        /*0008*/ 	.byte	0x04, 0x17
        /*000a*/ 	.short	(.L_1247 - .L_1246)
.L_1246:
        /*000c*/ 	.word	0x00000000
        /*0010*/ 	.short	0x0000
        /*0012*/ 	.short	0x0000
        /*0014*/ 	.byte	0x00, 0xf0, 0xc1, 0x07


	//----- nvinfo : EIATTR_SPARSE_MMA_MASK
	.align		4
.L_1247:
        /*0018*/ 	.byte	0x03, 0x50
        /*001a*/ 	.short	0x0000


	//----- nvinfo : EIATTR_MAXREG_COUNT
	.align		4
        /*001c*/ 	.byte	0x03, 0x1b
        /*001e*/ 	.short	0x00ff


	//----- nvinfo : EIATTR_NUM_BARRIERS
	.align		4
        /*0020*/ 	.byte	0x02, 0x4c
        /*0022*/ 	.byte	0x01
	.zero		1


	//----- nvinfo : EIATTR_ANNOTATIONS
	.align		4
        /*0024*/ 	.byte	0x04, 0x55
        /*0026*/ 	.short	(.L_1249 - .L_1248)


	//   ....[0]....
.L_1248:
        /* <DEDUP_REMOVED lines=17> */


	//----- nvinfo : EIATTR_MERCURY_ISA_VERSION
	.align		4
.L_1249:
        /*0128*/ 	.byte	0x03, 0x5f
        /*012a*/ 	.short	0x0101


	//----- nvinfo : EIATTR_INT_WARP_WIDE_INSTR_OFFSETS
	.align		4
        /*012c*/ 	.byte	0x04, 0x31
        /*012e*/ 	.short	(.L_1251 - .L_1250)


	//   ....[0]....
.L_1250:
        /*0130*/ 	.word	0x00007b90


	//   ....[1]....
        /*0134*/ 	.word	0x000090a0


	//----- nvinfo : EIATTR_COOP_GROUP_MASK_REGIDS
	.align		4
.L_1251:
        /*0138*/ 	.byte	0x04, 0x29
        /*013a*/ 	.short	(.L_1253 - .L_1252)


	//   ....[0]....
.L_1252:
        /*013c*/ 	.word	0xffffffff


	//   ....[1]....
        /*0140*/ 	.word	0xffffffff


	//   ....[2]....
        /*0144*/ 	.word	0xffffffff


	//   ....[3]....
        /*0148*/ 	.word	0xffffffff


	//   ....[4]....
        /*014c*/ 	.word	0xffffffff


	//   ....[5]....
        /*0150*/ 	.word	0xffffffff


	//   ....[6]....
        /*0154*/ 	.word	0xffffffff


	//   ....[7]....
        /*0158*/ 	.word	0xffffffff


	//   ....[8]....
        /*015c*/ 	.word	0xffffffff


	//   ....[9]....
        /*0160*/ 	.word	0xffffffff


	//   ....[10]....
        /*0164*/ 	.word	0xffffffff


	//   ....[11]....
        /*0168*/ 	.word	0xffffffff


	//   ....[12]....
        /*016c*/ 	.word	0xffffffff


	//   ....[13]....
        /*0170*/ 	.word	0xffffffff


	//   ....[14]....
        /*0174*/ 	.word	0xffffffff


	//   ....[15]....
        /*0178*/ 	.word	0xffffffff


	//   ....[16]....
        /*017c*/ 	.word	0xffffffff


	//   ....[17]....
        /*0180*/ 	.word	0xffffffff


	//   ....[18]....
        /*0184*/ 	.word	0xffffffff


	//   ....[19]....
        /*0188*/ 	.word	0xffffffff


	//   ....[20]....
        /*018c*/ 	.word	0xffffffff


	//   ....[21]....
        /*0190*/ 	.word	0xffffffff


	//   ....[22]....
        /*0194*/ 	.word	0xffffffff


	//   ....[23]....
        /*0198*/ 	.word	0xffffffff


	//   ....[24]....
        /*019c*/ 	.word	0xffffffff


	//   ....[25]....
        /*01a0*/ 	.word	0xffffffff


	//   ....[26]....
        /*01a4*/ 	.word	0xffffffff


	//   ....[27]....
        /*01a8*/ 	.word	0xffffffff


	//   ....[28]....
        /*01ac*/ 	.word	0xffffffff


	//   ....[29]....
        /*01b0*/ 	.word	0xffffffff


	//   ....[30]....
        /*01b4*/ 	.word	0xffffffff


	//   ....[31]....
        /*01b8*/ 	.word	0xffffffff


	//   ....[32]....
        /*01bc*/ 	.word	0xffffffff


	//   ....[33]....
        /*01c0*/ 	.word	0xffffffff


	//   ....[34]....
        /*01c4*/ 	.word	0xffffffff


	//   ....[35]....
        /*01c8*/ 	.word	0xffffffff


	//   ....[36]....
        /*01cc*/ 	.word	0xffffffff


	//   ....[37]....
        /*01d0*/ 	.word	0xffffffff


	//   ....[38]....
        /*01d4*/ 	.word	0xffffffff


	//   ....[39]....
        /*01d8*/ 	.word	0xffffffff


	//   ....[40]....
        /*01dc*/ 	.word	0xffffffff


	//   ....[41]....
        /*01e0*/ 	.word	0xffffffff


	//   ....[42]....
        /*01e4*/ 	.word	0xffffffff


	//   ....[43]....
        /*01e8*/ 	.word	0xffffffff


	//   ....[44]....
        /*01ec*/ 	.word	0xffffffff


	//   ....[45]....
        /*01f0*/ 	.word	0xffffffff


	//   ....[46]....
        /*01f4*/ 	.word	0xffffffff


	//   ....[47]....
        /*01f8*/ 	.word	0xffffffff


	//   ....[48]....
        /*01fc*/ 	.word	0xffffffff


	//   ....[49]....
        /*0200*/ 	.word	0xffffffff


	//   ....[50]....
        /*0204*/ 	.word	0xffffffff


	//   ....[51]....
        /*0208*/ 	.word	0xffffffff


	//   ....[52]....
        /*020c*/ 	.word	0xffffffff


	//   ....[53]....
        /*0210*/ 	.word	0xffffffff


	//   ....[54]....
        /*0214*/ 	.word	0xffffffff


	//   ....[55]....
        /*0218*/ 	.word	0xffffffff


	//   ....[56]....
        /*021c*/ 	.word	0xffffffff


	//   ....[57]....
        /*0220*/ 	.word	0xffffffff


	//   ....[58]....
        /*0224*/ 	.word	0xffffffff


	//   ....[59]....
        /*0228*/ 	.word	0xffffffff


	//   ....[60]....
        /*022c*/ 	.word	0xffffffff


	//   ....[61]....
        /*0230*/ 	.word	0xffffffff


	//   ....[62]....
        /*0234*/ 	.word	0xffffffff


	//   ....[63]....
        /*0238*/ 	.word	0xffffffff


	//   ....[64]....
        /*023c*/ 	.word	0xffffffff


	//   ....[65]....
        /*0240*/ 	.word	0xffffffff


	//   ....[66]....
        /*0244*/ 	.word	0xffffffff


	//   ....[67]....
        /*0248*/ 	.word	0xffffffff


	//   ....[68]....
        /*024c*/ 	.word	0xffffffff


	//   ....[69]....
        /*0250*/ 	.word	0xffffffff


	//   ....[70]....
        /*0254*/ 	.word	0xffffffff


	//   ....[71]....
        /*0258*/ 	.word	0xffffffff


	//   ....[72]....
        /*025c*/ 	.word	0xffffffff


	//   ....[73]....
        /*0260*/ 	.word	0xffffffff


	//   ....[74]....
        /*0264*/ 	.word	0xffffffff


	//   ....[75]....
        /*0268*/ 	.word	0xffffffff


	//   ....[76]....
        /*026c*/ 	.word	0xffffffff


	//   ....[77]....
        /*0270*/ 	.word	0xffffffff


	//   ....[78]....
        /*0274*/ 	.word	0xffffffff


	//   ....[79]....
        /*0278*/ 	.word	0xffffffff


	//   ....[80]....
        /*027c*/ 	.word	0xffffffff


	//   ....[81]....
        /*0280*/ 	.word	0xffffffff


	//   ....[82]....
        /*0284*/ 	.word	0xffffffff


	//   ....[83]....
        /*0288*/ 	.word	0xffffffff


	//   ....[84]....
        /*028c*/ 	.word	0xffffffff


	//   ....[85]....
        /*0290*/ 	.word	0xffffffff


	//   ....[86]....
        /*0294*/ 	.word	0xffffffff


	//   ....[87]....
        /*0298*/ 	.word	0x0500004f


	//   ....[88]....
        /*029c*/ 	.word	0x0500004f


	//   ....[89]....
        /*02a0*/ 	.word	0x0500004f


	//   ....[90]....
        /*02a4*/ 	.word	0x0500004f


	//   ....[91]....
        /*02a8*/ 	.word	0x0500004f


	//   ....[92]....
        /*02ac*/ 	.word	0x0500004f


	//   ....[93]....
        /*02b0*/ 	.word	0x0500004f


	//   ....[94]....
        /*02b4*/ 	.word	0x0500004f


	//   ....[95]....
        /*02b8*/ 	.word	0x0500004f


	//   ....[96]....
        /*02bc*/ 	.word	0x0500004f


	//   ....[97]....
        /*02c0*/ 	.word	0x0500004f


	//   ....[98]....
        /*02c4*/ 	.word	0x0500004f


	//   ....[99]....
        /*02c8*/ 	.word	0x0500004f


	//   ....[100]....
        /*02cc*/ 	.word	0x0500004f


	//   ....[101]....
        /*02d0*/ 	.word	0x0500004f


	//   ....[102]....
        /*02d4*/ 	.word	0x0500004f


	//   ....[103]....
        /*02d8*/ 	.word	0x0500004f


	//   ....[104]....
        /*02dc*/ 	.word	0x0500004f


	//   ....[105]....
        /*02e0*/ 	.word	0x0500004f


	//   ....[106]....
        /*02e4*/ 	.word	0x0500004f


	//   ....[107]....
        /*02e8*/ 	.word	0x0500004f


	//   ....[108]....
        /*02ec*/ 	.word	0x0500004f


	//   ....[109]....
        /*02f0*/ 	.word	0x0500004f


	//   ....[110]....
        /*02f4*/ 	.word	0x0500004f


	//   ....[111]....
        /*02f8*/ 	.word	0x0500004f


	//   ....[112]....
        /*02fc*/ 	.word	0x0500004f


	//   ....[113]....
        /*0300*/ 	.word	0x0500004f


	//   ....[114]....
        /*0304*/ 	.word	0x0500004f


	//   ....[115]....
        /*0308*/ 	.word	0x0500004f


	//   ....[116]....
        /*030c*/ 	.word	0x0500004f


	//   ....[117]....
        /*0310*/ 	.word	0x0500004f


	//   ....[118]....
        /*0314*/ 	.word	0x0500004f


	//   ....[119]....
        /*0318*/ 	.word	0x0500004f


	//   ....[120]....
        /*031c*/ 	.word	0x0500004f


	//   ....[121]....
        /*0320*/ 	.word	0x0500004f


	//   ....[122]....
        /*0324*/ 	.word	0x0500004f


	//   ....[123]....
        /*0328*/ 	.word	0x0500004f


	//   ....[124]....
        /*032c*/ 	.word	0x0500004f


	//   ....[125]....
        /*0330*/ 	.word	0x0500004f


	//   ....[126]....
        /*0334*/ 	.word	0x0500004f


	//   ....[127]....
        /*0338*/ 	.word	0x0500004f


	//   ....[128]....
        /*033c*/ 	.word	0x0500004f


	//   ....[129]....
        /*0340*/ 	.word	0x0500004f


	//   ....[130]....
        /*0344*/ 	.word	0x0500004f


	//   ....[131]....
        /*0348*/ 	.word	0x0500004f


	//   ....[132]....
        /*034c*/ 	.word	0x0500004f


	//   ....[133]....
        /*0350*/ 	.word	0x0500004f


	//   ....[134]....
        /*0354*/ 	.word	0x0500004f


	//   ....[135]....
        /*0358*/ 	.word	0x0500004f


	//   ....[136]....
        /*035c*/ 	.word	0x0500004f


	//   ....[137]....
        /*0360*/ 	.word	0x0500004f


	//   ....[138]....
        /*0364*/ 	.word	0x0500004f


	//   ....[139]....
        /*0368*/ 	.word	0x0500004f


	//   ....[140]....
        /*036c*/ 	.word	0x0500004f


	//   ....[141]....
        /*0370*/ 	.word	0x0500004f


	//   ....[142]....
        /*0374*/ 	.word	0x0500004f


	//   ....[143]....
        /*0378*/ 	.word	0x0500004f


	//   ....[144]....
        /*037c*/ 	.word	0x0500004f


	//   ....[145]....
        /*0380*/ 	.word	0x0500004f


	//   ....[146]....
        /*0384*/ 	.word	0x0500004f


	//   ....[147]....
        /*0388*/ 	.word	0x0500004f


	//   ....[148]....
        /*038c*/ 	.word	0x0500004f


	//   ....[149]....
        /*0390*/ 	.word	0x0500004f


	//   ....[150]....
        /*0394*/ 	.word	0x0500004f


	//----- nvinfo : EIATTR_COOP_GROUP_INSTR_OFFSETS
	.align		4
.L_1253:
        /*0398*/ 	.byte	0x04, 0x28
        /*039a*/ 	.short	(.L_1255 - .L_1254)


	//   ....[0]....
.L_1254:
        /*039c*/ 	.word	0x00001650


	//   ....[1]....
        /*03a0*/ 	.word	0x00001c20


	//   ....[2]....
        /*03a4*/ 	.word	0x00002220


	//   ....[3]....
        /*03a8*/ 	.word	0x00003e20


	//   ....[4]....
        /*03ac*/ 	.word	0x000050b0


	//   ....[5]....
        /*03b0*/ 	.word	0x00006970


	//   ....[6]....
        /*03b4*/ 	.word	0x00006980


	//   ....[7]....
        /*03b8*/ 	.word	0x00006990


	//   ....[8]....
        /*03bc*/ 	.word	0x000069e0


	//   ....[9]....
        /*03c0*/ 	.word	0x00006a30


	//   ....[10]....
        /*03c4*/ 	.word	0x00006a40


	//   ....[11]....
        /*03c8*/ 	.word	0x00006a70


	//   ....[12]....
        /*03cc*/ 	.word	0x00006aa0


	//   ....[13]....
        /*03d0*/ 	.word	0x00006af0


	//   ....[14]....
        /*03d4*/ 	.word	0x00006b40


	//   ....[15]....
        /*03d8*/ 	.word	0x00006b50


	//   ....[16]....
        /*03dc*/ 	.word	0x00006b60


	//   ....[17]....
        /*03e0*/ 	.word	0x00006c10


	//   ....[18]....
        /*03e4*/ 	.word	0x00006c20


	//   ....[19]....
        /*03e8*/ 	.word	0x00006c30


	//   ....[20]....
        /*03ec*/ 	.word	0x00006c40


	//   ....[21]....
        /*03f0*/ 	.word	0x00006cf0


	//   ....[22]....
        /*03f4*/ 	.word	0x00006d00


	//   ....[23]....
        /*03f8*/ 	.word	0x00006d10


	//   ....[24]....
        /*03fc*/ 	.word	0x00006d20


	//   ....[25]....
        /*0400*/ 	.word	0x00006e80


	//   ....[26]....
        /*0404*/ 	.word	0x00006e90


	//   ....[27]....
        /*0408*/ 	.word	0x00006ea0


	//   ....[28]....
        /*040c*/ 	.word	0x00006eb0


	//   ....[29]....
        /*0410*/ 	.word	0x00006ec0


	//   ....[30]....
        /*0414*/ 	.word	0x00006ed0


	//   ....[31]....
        /*0418*/ 	.word	0x00006ee0


	//   ....[32]....
        /*041c*/ 	.word	0x00006ef0


	//   ....[33]....
        /*0420*/ 	.word	0x000084c0


	//   ....[34]....
        /*0424*/ 	.word	0x000084d0


	//   ....[35]....
        /*0428*/ 	.word	0x000084e0


	//   ....[36]....
        /*042c*/ 	.word	0x000084f0


	//   ....[37]....
        /*0430*/ 	.word	0x00008620


	//   ....[38]....
        /*0434*/ 	.word	0x00008630


	//   ....[39]....
        /*0438*/ 	.word	0x00008640


	//   ....[40]....
        /*043c*/ 	.word	0x00008650


	//   ....[41]....
        /*0440*/ 	.word	0x00008780


	//   ....[42]....
        /*0444*/ 	.word	0x00008790


	//   ....[43]....
        /*0448*/ 	.word	0x000087a0


	//   ....[44]....
        /*044c*/ 	.word	0x000087b0


	//   ....[45]....
        /*0450*/ 	.word	0x000088e0


	//   ....[46]....
        /*0454*/ 	.word	0x000088f0


	//   ....[47]....
        /*0458*/ 	.word	0x00008900


	//   ....[48]....
        /*045c*/ 	.word	0x00008910


	//   ....[49]....
        /*0460*/ 	.word	0x00008a40


	//   ....[50]....
        /*0464*/ 	.word	0x00008a50


	//   ....[51]....
        /*0468*/ 	.word	0x00008a60


	//   ....[52]....
        /*046c*/ 	.word	0x00008a70


	//   ....[53]....
        /*0470*/ 	.word	0x00008ba0


	//   ....[54]....
        /*0474*/ 	.word	0x00008bb0


	//   ....[55]....
        /*0478*/ 	.word	0x00008bc0


	//   ....[56]....
        /*047c*/ 	.word	0x00008bd0


	//   ....[57]....
        /*0480*/ 	.word	0x00008be0


	//   ....[58]....
        /*0484*/ 	.word	0x00008bf0


	//   ....[59]....
        /*0488*/ 	.word	0x00008c30


	//   ....[60]....
        /*048c*/ 	.word	0x00008c60


	//   ....[61]....
        /*0490*/ 	.word	0x00008ca0


	//   ....[62]....
        /*0494*/ 	.word	0x00008cc0


	//   ....[63]....
        /*0498*/ 	.word	0x00008ce0


	//   ....[64]....
        /*049c*/ 	.word	0x00008cf0


	//   ....[65]....
        /*04a0*/ 	.word	0x0000c9e0


	//   ....[66]....
        /*04a4*/ 	.word	0x0000ca20


	//   ....[67]....
        /*04a8*/ 	.word	0x0000cbb0


	//   ....[68]....
        /*04ac*/ 	.word	0x0000cbf0


	//   ....[69]....
        /*04b0*/ 	.word	0x0000cc50


	//   ....[70]....
        /*04b4*/ 	.word	0x0000cc70


	//   ....[71]....
        /*04b8*/ 	.word	0x0000cca0


	//   ....[72]....
        /*04bc*/ 	.word	0x0000ccc0


	//   ....[73]....
        /*04c0*/ 	.word	0x0000cd00


	//   ....[74]....
        /*04c4*/ 	.word	0x0000cd40


	//   ....[75]....
        /*04c8*/ 	.word	0x0000d430


	//   ....[76]....
        /*04cc*/ 	.word	0x0000dc70


	//   ....[77]....
        /*04d0*/ 	.word	0x0000e160


	//   ....[78]....
        /*04d4*/ 	.word	0x0000e180


	//   ....[79]....
        /*04d8*/ 	.word	0x0000e1b0


	//   ....[80]....
        /*04dc*/ 	.word	0x0000e1f0


	//   ....[81]....
        /*04e0*/ 	.word	0x0000e210


	//   ....[82]....
        /*04e4*/ 	.word	0x0000e420


	//   ....[83]....
        /*04e8*/ 	.word	0x0000e440


	//   ....[84]....
        /*04ec*/ 	.word	0x0000e470


	//   ....[85]....
        /*04f0*/ 	.word	0x0000e4b0


	//   ....[86]....
        /*04f4*/ 	.word	0x0000e4d0


	//   ....[87]....
        /*04f8*/ 	.word	0x0000e840


	//   ....[88]....
        /*04fc*/ 	.word	0x0000e890


	//   ....[89]....
        /*0500*/ 	.word	0x0000e8e0


	//   ....[90]....
        /*0504*/ 	.word	0x0000e930


	//   ....[91]....
        /*0508*/ 	.word	0x0000ea40


	//   ....[92]....
        /*050c*/ 	.word	0x0000ea90


	//   ....[93]....
        /*0510*/ 	.word	0x0000eae0


	//   ....[94]....
        /*0514*/ 	.word	0x0000eb30


	//   ....[95]....
        /*0518*/ 	.word	0x0000ec40


	//   ....[96]....
        /*051c*/ 	.word	0x0000ec90


	//   ....[97]....
        /*0520*/ 	.word	0x0000ece0


	//   ....[98]....
        /*0524*/ 	.word	0x0000ed30


	//   ....[99]....
        /*0528*/ 	.word	0x0000ee40


	//   ....[100]....
        /*052c*/ 	.word	0x0000ee90


	//   ....[101]....
        /*0530*/ 	.word	0x0000eee0


	//   ....[102]....
        /*0534*/ 	.word	0x0000ef30


	//   ....[103]....
        /*0538*/ 	.word	0x0000f040


	//   ....[104]....
        /*053c*/ 	.word	0x0000f090


	//   ....[105]....
        /*0540*/ 	.word	0x0000f0e0


	//   ....[106]....
        /*0544*/ 	.word	0x0000f130


	//   ....[107]....
        /*0548*/ 	.word	0x0000f1d0


	//   ....[108]....
        /*054c*/ 	.word	0x0000f270


	//   ....[109]....
        /*0550*/ 	.word	0x0000f310


	//   ....[110]....
        /*0554*/ 	.word	0x0000f3b0


	//   ....[111]....
        /*0558*/ 	.word	0x0000f450


	//   ....[112]....
        /*055c*/ 	.word	0x0000f4f0


	//   ....[113]....
        /*0560*/ 	.word	0x0000f540


	//   ....[114]....
        /*0564*/ 	.word	0x0000f590


	//   ....[115]....
        /*0568*/ 	.word	0x0000f5e0


	//   ....[116]....
        /*056c*/ 	.word	0x0000f640


	//   ....[117]....
        /*0570*/ 	.word	0x0000f690


	//   ....[118]....
        /*0574*/ 	.word	0x0000f6e0


	//   ....[119]....
        /*0578*/ 	.word	0x0000f770


	//   ....[120]....
        /*057c*/ 	.word	0x0000f7c0


	//   ....[121]....
        /*0580*/ 	.word	0x0000f810


	//   ....[122]....
        /*0584*/ 	.word	0x0000f860


	//   ....[123]....
        /*0588*/ 	.word	0x0000f900


	//   ....[124]....
        /*058c*/ 	.word	0x0000f990


	//   ....[125]....
        /*0590*/ 	.word	0x0000f9e0


	//   ....[126]....
        /*0594*/ 	.word	0x0000fa30


	//   ....[127]....
        /*0598*/ 	.word	0x0000fad0


	//   ....[128]....
        /*059c*/ 	.word	0x0000fb60


	//   ....[129]....
        /*05a0*/ 	.word	0x0000fbb0


	//   ....[130]....
        /*05a4*/ 	.word	0x0000fc00


	//   ....[131]....
        /*05a8*/ 	.word	0x0000fca0


	//   ....[132]....
        /*05ac*/ 	.word	0x0000fd30


	//   ....[133]....
        /*05b0*/ 	.word	0x0000fd80


	//   ....[134]....
        /*05b4*/ 	.word	0x0000fdd0


	//   ....[135]....
        /*05b8*/ 	.word	0x0000fe70


	//   ....[136]....
        /*05bc*/ 	.word	0x0000ff00


	//   ....[137]....
        /*05c0*/ 	.word	0x0000ff50


	//   ....[138]....
        /*05c4*/ 	.word	0x0000ffa0


	//   ....[139]....
        /*05c8*/ 	.word	0x00010040


	//   ....[140]....
        /*05cc*/ 	.word	0x000100f0


	//   ....[141]....
        /*05d0*/ 	.word	0x00010140


	//   ....[142]....
        /*05d4*/ 	.word	0x00010240


	//   ....[143]....
        /*05d8*/ 	.word	0x00010290


	//   ....[144]....
        /*05dc*/ 	.word	0x000102e0


	//   ....[145]....
        /*05e0*/ 	.word	0x00010330


	//   ....[146]....
        /*05e4*/ 	.word	0x00010380


	//   ....[147]....
        /*05e8*/ 	.word	0x000103c0


	//   ....[148]....
        /*05ec*/ 	.word	0x00010410


	//   ....[149]....
        /*05f0*/ 	.word	0x00010460


	//   ....[150]....
        /*05f4*/ 	.word	0x000104b0


	//----- nvinfo : EIATTR_VRC_CTA_INIT_COUNT
	.align		4
.L_1255:
        /*05f8*/ 	.byte	0x02, 0x4a
	.zero		1
	.zero		1


	//----- nvinfo : EIATTR_EXIT_INSTR_OFFSETS
	.align		4
        /*05fc*/ 	.byte	0x04, 0x1c
        /*05fe*/ 	.short	(.L_1257 - .L_1256)


	//   ....[0]....
.L_1256:
        /*0600*/ 	.word	0x0000e610


	//   ....[1]....
        /*0604*/ 	.word	0x0000e7e0


	//----- nvinfo : EIATTR_MAX_THREADS
	.align		4
.L_1257:
        /*0608*/ 	.byte	0x04, 0x05
        /*060a*/ 	.short	(.L_1259 - .L_1258)
.L_1258:
        /*060c*/ 	.word	0x00000080
        /*0610*/ 	.word	0x00000001
        /*0614*/ 	.word	0x00000001


	//----- nvinfo : EIATTR_CRS_STACK_SIZE
	.align		4
.L_1259:
        /*0618*/ 	.byte	0x04, 0x1e
        /*061a*/ 	.short	(.L_1261 - .L_1260)
.L_1260:
        /*061c*/ 	.word	0x00000000


	//----- nvinfo : EIATTR_CBANK_PARAM_SIZE
	.align		4
.L_1261:
        /*0620*/ 	.byte	0x03, 0x19
        /*0622*/ 	.short	0x01f0


	//----- nvinfo : EIATTR_PARAM_CBANK
	.align		4
        /*0624*/ 	.byte	0x04, 0x0a
        /*0626*/ 	.short	(.L_1263 - .L_1262)
	.align		4
.L_1262:
        /*0628*/ 	.word	index@(.nv.constant0._Z25selective_scan_bwd_kernelI32Selective_Scan_bwd_kernel_traitsILi128ELi16ELb0ELb1ELb1ELb0ELb0EN3c104HalfENS1_7complexIfEEEEv12SSMParamsBwd)
        /*062c*/ 	.short	0x0380
        /*062e*/ 	.short	0x01f0


	//----- nvinfo : EIATTR_SW_WAR
	.align		4
.L_1263:
        /*0630*/ 	.byte	0x04, 0x36
        /*0632*/ 	.short	(.L_1265 - .L_1264)
.L_1264:
        /*0634*/ 	.word	0x00000008
.L_1265:


//--------------------- .nv.info._Z25selective_scan_bwd_kernelI32Selective_Scan_bwd_kernel_traitsILi128ELi16ELb0ELb1ELb1ELb0ELb1EN3c104HalfENS1_7complexIfEEEEv12SSMParamsBwd --------------------------
	.section	.nv.info._Z25selective_scan_bwd_kernelI32Selective_Scan_bwd_kernel_traitsILi128ELi16ELb0ELb1ELb1ELb0ELb1EN3c104HalfENS1_7complexIfEEEEv12SSMParamsBwd,"",@"SHT_CUDA_INFO"
	.sectionflags	@""
	.align	4


	//----- nvinfo : EIATTR_CUDA_API_VERSION
	.align		4
        /*0000*/ 	.byte	0x04, 0x37
        /*0002*/ 	.short	(.L_1267 - .L_1266)
.L_1266:
        /*0004*/ 	.word	0x00000082


	//----- nvinfo : EIATTR_KPARAM_INFO
	.align		4
.L_1267:
        /*0008*/ 	.byte	0x04, 0x17
        /*000a*/ 	.short	(.L_1269 - .L_1268)
.L_1268:
        /*000c*/ 	.word	0x00000000
        /*0010*/ 	.short	0x0000
        /*0012*/ 	.short	0x0000
        /*0014*/ 	.byte	0x00, 0xf0, 0xc1, 0x07


	//----- nvinfo : EIATTR_SPARSE_MMA_MASK
	.align		4
.L_1269:
        /*0018*/ 	.byte	0x03, 0x50
        /*001a*/ 	.short	0x0000


	//----- nvinfo : EIATTR_MAXREG_COUNT
	.align		4
        /*001c*/ 	.byte	0x03, 0x1b
        /*001e*/ 	.short	0x00ff


	//----- nvinfo : EIATTR_NUM_BARRIERS
	.align		4
        /*0020*/ 	.byte	0x02, 0x4c
        /*0022*/ 	.byte	0x01
	.zero		1


	//----- nvinfo : EIATTR_ANNOTATIONS
	.align		4
        /*0024*/ 	.byte	0x04, 0x55
        /*0026*/ 	.short	(.L_1271 - .L_1270)


	//   ....[0]....
.L_1270:
        /* <DEDUP_REMOVED lines=15> */


	//----- nvinfo : EIATTR_MERCURY_ISA_VERSION
	.align		4
.L_1271:
        /*0108*/ 	.byte	0x03, 0x5f
        /*010a*/ 	.short	0x0101


	//----- nvinfo : EIATTR_INT_WARP_WIDE_INSTR_OFFSETS
	.align		4
        /*010c*/ 	.byte	0x04, 0x31
        /*010e*/ 	.short	(.L_1273 - .L_1272)


	//   ....[0]....
.L_1272:
        /*0110*/ 	.word	0x0000a3a0


	//   ....[1]....
        /*0114*/ 	.word	0x0000b8b0


	//----- nvinfo : EIATTR_COOP_GROUP_MASK_REGIDS
	.align		4
.L_1273:
        /*0118*/ 	.byte	0x04, 0x29
        /*011a*/ 	.short	(.L_1275 - .L_1274)


	//   ....[0]....
.L_1274:
        /*011c*/ 	.word	0xffffffff


	//   ....[1]....
        /*0120*/ 	.word	0xffffffff


	//   ....[2]....
        /*0124*/ 	.word	0xffffffff


	//   ....[3]....
        /*0128*/ 	.word	0xffffffff


	//   ....[4]....
        /*012c*/ 	.word	0xffffffff


	//   ....[5]....
        /*0130*/ 	.word	0xffffffff


	//   ....[6]....
        /*0134*/ 	.word	0xffffffff


	//   ....[7]....
        /*0138*/ 	.word	0xffffffff


	//   ....[8]....
        /*013c*/ 	.word	0xffffffff


	//   ....[9]....
        /*0140*/ 	.word	0xffffffff


	//   ....[10]....
        /*0144*/ 	.word	0xffffffff


	//   ....[11]....
        /*0148*/ 	.word	0xffffffff


	//   ....[12]....
        /*014c*/ 	.word	0xffffffff


	//   ....[13]....
        /*0150*/ 	.word	0xffffffff


	//   ....[14]....
        /*0154*/ 	.word	0xffffffff


	//   ....[15]....
        /*0158*/ 	.word	0xffffffff


	//   ....[16]....
        /*015c*/ 	.word	0xffffffff


	//   ....[17]....
        /*0160*/ 	.word	0xffffffff


	//   ....[18]....
        /*0164*/ 	.word	0xffffffff


	//   ....[19]....
        /*0168*/ 	.word	0xffffffff


	//   ....[20]....
        /*016c*/ 	.word	0xffffffff


	//   ....[21]....
        /*0170*/ 	.word	0xffffffff


	//   ....[22]....
        /*0174*/ 	.word	0xffffffff


	//   ....[23]....
        /*0178*/ 	.word	0xffffffff


	//   ....[24]....
        /*017c*/ 	.word	0xffffffff


	//   ....[25]....
        /*0180*/ 	.word	0xffffffff


	//   ....[26]....
        /*0184*/ 	.word	0xffffffff


	//   ....[27]....
        /*0188*/ 	.word	0xffffffff


	//   ....[28]....
        /*018c*/ 	.word	0xffffffff


	//   ....[29]....
        /*0190*/ 	.word	0xffffffff


	//   ....[30]....
        /*0194*/ 	.word	0xffffffff


	//   ....[31]....
        /*0198*/ 	.word	0xffffffff


	//   ....[32]....
        /*019c*/ 	.word	0xffffffff


	//   ....[33]....
        /*01a0*/ 	.word	0xffffffff


	//   ....[34]....
        /*01a4*/ 	.word	0xffffffff


	//   ....[35]....
        /*01a8*/ 	.word	0xffffffff


	//   ....[36]....
        /*01ac*/ 	.word	0xffffffff


	//   ....[37]....
        /*01b0*/ 	.word	0xffffffff


	//   ....[38]....
        /*01b4*/ 	.word	0xffffffff


	//   ....[39]....
        /*01b8*/ 	.word	0xffffffff


	//   ....[40]....
        /*01bc*/ 	.word	0xffffffff


	//   ....[41]....
        /*01c0*/ 	.word	0xffffffff


	//   ....[42]....
        /*01c4*/ 	.word	0xffffffff


	//   ....[43]....
        /*01c8*/ 	.word	0xffffffff


	//   ....[44]....
        /*01cc*/ 	.word	0xffffffff


	//   ....[45]....
        /*01d0*/ 	.word	0xffffffff


	//   ....[46]....
        /*01d4*/ 	.word	0xffffffff


	//   ....[47]....
        /*01d8*/ 	.word	0xffffffff


	//   ....[48]....
        /*01dc*/ 	.word	0xffffffff


	//   ....[49]....
        /*01e0*/ 	.word	0xffffffff


	//   ....[50]....
        /*01e4*/ 	.word	0xffffffff


	//   ....[51]....
        /*01e8*/ 	.word	0xffffffff


	//   ....[52]....
        /*01ec*/ 	.word	0xffffffff


	//   ....[53]....
        /*01f0*/ 	.word	0xffffffff


	//   ....[54]....
        /*01f4*/ 	.word	0xffffffff


	//   ....[55]....
        /*01f8*/ 	.word	0xffffffff


	//   ....[56]....
        /*01fc*/ 	.word	0xffffffff


	//   ....[57]....
        /*0200*/ 	.word	0xffffffff


	//   ....[58]....
        /*0204*/ 	.word	0xffffffff


	//   ....[59]....
        /*0208*/ 	.word	0xffffffff


	//   ....[60]....
        /*020c*/ 	.word	0xffffffff


	//   ....[61]....
        /*0210*/ 	.word	0xffffffff


	//   ....[62]....
        /*0214*/ 	.word	0xffffffff


	//   ....[63]....
        /*0218*/ 	.word	0xffffffff


	//   ....[64]....
        /*021c*/ 	.word	0xffffffff


	//   ....[65]....
        /*0220*/ 	.word	0xffffffff


	//   ....[66]....
        /*0224*/ 	.word	0xffffffff


	//   ....[67]....
        /*0228*/ 	.word	0xffffffff


	//   ....[68]....
        /*022c*/ 	.word	0xffffffff


	//   ....[69]....
        /*0230*/ 	.word	0xffffffff


	//   ....[70]....
        /*0234*/ 	.word	0xffffffff


	//   ....[71]....
        /*0238*/ 	.word	0xffffffff


	//   ....[72]....
        /*023c*/ 	.word	0xffffffff


	//   ....[73]....
        /*0240*/ 	.word	0xffffffff


	//   ....[74]....
        /*0244*/ 	.word	0xffffffff


	//   ....[75]....
        /*0248*/ 	.word	0xffffffff


	//   ....[76]....
        /*024c*/ 	.word	0xffffffff


	//   ....[77]....
        /*0250*/ 	.word	0xffffffff


	//   ....[78]....
        /*0254*/ 	.word	0xffffffff


	//   ....[79]....
        /*0258*/ 	.word	0xffffffff


	//   ....[80]....
        /*025c*/ 	.word	0xffffffff


	//   ....[81]....
        /*0260*/ 	.word	0xffffffff


	//   ....[82]....
        /*0264*/ 	.word	0xffffffff


	//   ....[83]....
        /*0268*/ 	.word	0xffffffff


	//   ....[84]....
        /*026c*/ 	.word	0xffffffff


	//   ....[85]....
        /*0270*/ 	.word	0xffffffff


	//   ....[86]....
        /*0274*/ 	.word	0xffffffff


	//   ....[87]....
        /*0278*/ 	.word	0xffffffff


	//   ....[88]....
        /*027c*/ 	.word	0xffffffff


	//   ....[89]....
        /*0280*/ 	.word	0xffffffff


	//   ....[90]....
        /*0284*/ 	.word	0xffffffff


	//   ....[91]....
        /*0288*/ 	.word	0x0500004f


	//   ....[92]....
        /*028c*/ 	.word	0x0500004f


	//   ....[93]....
        /*0290*/ 	.word	0x0500004f


	//   ....[94]....
        /*0294*/ 	.word	0x0500004f


	//   ....[95]....
        /*0298*/ 	.word	0x0500004f


	//   ....[96]....
        /*029c*/ 	.word	0x0500004f


	//   ....[97]....
        /*02a0*/ 	.word	0x0500004f


	//   ....[98]....
        /*02a4*/ 	.word	0x0500004f


	//   ....[99]....
        /*02a8*/ 	.word	0x0500004f


	//   ....[100]....
        /*02ac*/ 	.word	0x0500004f


	//   ....[101]....
        /*02b0*/ 	.word	0x0500004f


	//   ....[102]....
        /*02b4*/ 	.word	0x0500004f


	//   ....[103]....
        /*02b8*/ 	.word	0x0500004f


	//   ....[104]....
        /*02bc*/ 	.word	0x0500004f


	//   ....[105]....
        /*02c0*/ 	.word	0x0500004f


	//   ....[106]....
        /*02c4*/ 	.word	0x0500004f


	//   ....[107]....
        /*02c8*/ 	.word	0x0500004f


	//   ....[108]....
        /*02cc*/ 	.word	0x0500004f


	//   ....[109]....
        /*02d0*/ 	.word	0x0500004f


	//   ....[110]....
        /*02d4*/ 	.word	0x0500004f


	//   ....[111]....
        /*02d8*/ 	.word	0x0500004f


	//   ....[112]....
        /*02dc*/ 	.word	0x0500004f


	//   ....[113]....
        /*02e0*/ 	.word	0x0500004f


	//   ....[114]....
        /*02e4*/ 	.word	0x0500004f


	//   ....[115]....
        /*02e8*/ 	.word	0x0500004f


	//   ....[116]....
        /*02ec*/ 	.word	0x0500004f


	//   ....[117]....
        /*02f0*/ 	.word	0x0500004f


	//   ....[118]....
        /*02f4*/ 	.word	0x0500004f


	//   ....[119]....
        /*02f8*/ 	.word	0x0500004f


	//   ....[120]....
        /*02fc*/ 	.word	0x0500004f


	//   ....[121]....
        /*0300*/ 	.word	0x0500004f


	//   ....[122]....
        /*0304*/ 	.word	0x0500004f


	//   ....[123]....
        /*0308*/ 	.word	0x0500004f


	//   ....[124]....
        /*030c*/ 	.word	0x0500004f


	//   ....[125]....
        /*0310*/ 	.word	0x0500004f


	//   ....[126]....
        /*0314*/ 	.word	0x0500004f


	//   ....[127]....
        /*0318*/ 	.word	0x0500004f


	//   ....[128]....
        /*031c*/ 	.word	0x0500004f


	//   ....[129]....
        /*0320*/ 	.word	0x0500004f


	//   ....[130]....
        /*0324*/ 	.word	0x0500004f


	//   ....[131]....
        /*0328*/ 	.word	0x0500004f


	//   ....[132]....
        /*032c*/ 	.word	0x0500004f


	//   ....[133]....
        /*0330*/ 	.word	0x0500004f


	//   ....[134]....
        /*0334*/ 	.word	0x0500004f


	//   ....[135]....
        /*0338*/ 	.word	0x0500004f


	//   ....[136]....
        /*033c*/ 	.word	0x0500004f


	//   ....[137]....
        /*0340*/ 	.word	0x0500004f


	//   ....[138]....
        /*0344*/ 	.word	0x0500004f


	//   ....[139]....
        /*0348*/ 	.word	0x0500004f


	//   ....[140]....
        /*034c*/ 	.word	0x0500004f


	//   ....[141]....
        /*0350*/ 	.word	0x0500004f


	//   ....[142]....
        /*0354*/ 	.word	0x0500004f


	//   ....[143]....
        /*0358*/ 	.word	0x0500004f


	//   ....[144]....
        /*035c*/ 	.word	0x0500004f


	//   ....[145]....
        /*0360*/ 	.word	0x0500004f


	//   ....[146]....
        /*0364*/ 	.word	0x0500004f


	//   ....[147]....
        /*0368*/ 	.word	0x0500004f


	//   ....[148]....
        /*036c*/ 	.word	0x0500004f


	//   ....[149]....
        /*0370*/ 	.word	0x0500004f


	//   ....[150]....
        /*0374*/ 	.word	0x0500004f


	//   ....[151]....
        /*0378*/ 	.word	0x0500004f


	//   ....[152]....
        /*037c*/ 	.word	0x0500004f


	//   ....[153]....
        /*0380*/ 	.word	0x0500004f


	//   ....[154]....
        /*0384*/ 	.word	0x0500004f


	//----- nvinfo : EIATTR_COOP_GROUP_INSTR_OFFSETS
	.align		4
.L_1275:
        /*0388*/ 	.byte	0x04, 0x28
        /*038a*/ 	.short	(.L_1277 - .L_1276)


	//   ....[0]....
.L_1276:
        /*038c*/ 	.word	0x00001810


	//   ....[1]....
        /*0390*/ 	.word	0x00001de0


	//   ....[2]....
        /*0394*/ 	.word	0x000023b0


	//   ....[3]....
        /*0398*/ 	.word	0x00002980


	//   ....[4]....
        /*039c*/ 	.word	0x00003020


	//   ....[5]....
        /*03a0*/ 	.word	0x00003da0


	//   ....[6]....
        /*03a4*/ 	.word	0x00004800


	//   ....[7]....
        /*03a8*/ 	.word	0x00006630


	//   ....[8]....
        /*03ac*/ 	.word	0x000078c0


	//   ....[9]....
        /*03b0*/ 	.word	0x00009180


	//   ....[10]....
        /*03b4*/ 	.word	0x00009190


	//   ....[11]....
        /*03b8*/ 	.word	0x000091a0


	//   ....[12]....
        /*03bc*/ 	.word	0x000091f0


	//   ....[13]....
        /*03c0*/ 	.word	0x00009240


	//   ....[14]....
        /*03c4*/ 	.word	0x00009250


	//   ....[15]....
        /*03c8*/ 	.word	0x00009280


	//   ....[16]....
        /*03cc*/ 	.word	0x000092b0


	//   ....[17]....
        /*03d0*/ 	.word	0x00009300


	//   ....[18]....
        /*03d4*/ 	.word	0x00009350


	//   ....[19]....
        /*03d8*/ 	.word	0x00009360


	//   ....[20]....
        /*03dc*/ 	.word	0x00009370


	//   ....[21]....
        /*03e0*/ 	.word	0x00009420


	//   ....[22]....
        /*03e4*/ 	.word	0x00009430


	//   ....[23]....
        /*03e8*/ 	.word	0x00009440


	//   ....[24]....
        /*03ec*/ 	.word	0x00009450


	//   ....[25]....
        /*03f0*/ 	.word	0x00009500


	//   ....[26]....
        /*03f4*/ 	.word	0x00009510


	//   ....[27]....
        /*03f8*/ 	.word	0x00009520


	//   ....[28]....
        /*03fc*/ 	.word	0x00009530


	//   ....[29]....
        /*0400*/ 	.word	0x00009690


	//   ....[30]....
        /*0404*/ 	.word	0x000096a0


	//   ....[31]....
        /*0408*/ 	.word	0x000096b0


	//   ....[32]....
        /*040c*/ 	.word	0x000096c0


	//   ....[33]....
        /*0410*/ 	.word	0x000096d0


	//   ....[34]....
        /*0414*/ 	.word	0x000096e0


	//   ....[35]....
        /*0418*/ 	.word	0x000096f0


	//   ....[36]....
        /*041c*/ 	.word	0x00009700


	//   ....[37]....
        /*0420*/ 	.word	0x0000acd0


	//   ....[38]....
        /*0424*/ 	.word	0x0000ace0


	//   ....[39]....
        /*0428*/ 	.word	0x0000acf0


	//   ....[40]....
        /*042c*/ 	.word	0x0000ad00


	//   ....[41]....
        /*0430*/ 	.word	0x0000ae30


	//   ....[42]....
        /*0434*/ 	.word	0x0000ae40


	//   ....[43]....
        /*0438*/ 	.word	0x0000ae50


	//   ....[44]....
        /*043c*/ 	.word	0x0000ae60


	//   ....[45]....
        /*0440*/ 	.word	0x0000af90


	//   ....[46]....
        /*0444*/ 	.word	0x0000afa0


	//   ....[47]....
        /*0448*/ 	.word	0x0000afb0


	//   ....[48]....
        /*044c*/ 	.word	0x0000afc0


	//   ....[49]....
        /*0450*/ 	.word	0x0000b0f0


	//   ....[50]....
        /*0454*/ 	.word	0x0000b100


	//   ....[51]....
        /*0458*/ 	.word	0x0000b110


	//   ....[52]....
        /*045c*/ 	.word	0x0000b120


	//   ....[53]....
        /*0460*/ 	.word	0x0000b250


	//   ....[54]....
        /*0464*/ 	.word	0x0000b260


	//   ....[55]....
        /*0468*/ 	.word	0x0000b270


	//   ....[56]....
        /*046c*/ 	.word	0x0000b280


	//   ....[57]....
        /*0470*/ 	.word	0x0000b3b0


	//   ....[58]....
        /*0474*/ 	.word	0x0000b3c0


	//   ....[59]....
        /*0478*/ 	.word	0x0000b3d0


	//   ....[60]....
        /*047c*/ 	.word	0x0000b3e0


	//   ....[61]....
        /*0480*/ 	.word	0x0000b3f0


	//   ....[62]....
        /*0484*/ 	.word	0x0000b400


	//   ....[63]....
        /*0488*/ 	.word	0x0000b440


	//   ....[64]....
        /*048c*/ 	.word	0x0000b470


	//   ....[65]....
        /*0490*/ 	.word	0x0000b4b0


	//   ....[66]....
        /*0494*/ 	.word	0x0000b4d0


	//   ....[67]....
        /*0498*/ 	.word	0x0000b4f0


	//   ....[68]....
        /*049c*/ 	.word	0x0000b500


	//   ....[69]....
        /*04a0*/ 	.word	0x0000f1d0


	//   ....[70]....
        /*04a4*/ 	.word	0x0000f210


	//   ....[71]....
        /*04a8*/ 	.word	0x0000f3a0


	//   ....[72]....
        /*04ac*/ 	.word	0x0000f3e0


	//   ....[73]....
        /*04b0*/ 	.word	0x0000f440


	//   ....[74]....
        /*04b4*/ 	.word	0x0000f460


	//   ....[75]....
        /*04b8*/ 	.word	0x0000f490


	//   ....[76]....
        /*04bc*/ 	.word	0x0000f4b0


	//   ....[77]....
        /*04c0*/ 	.word	0x0000f4f0


	//   ....[78]....
        /*04c4*/ 	.word	0x0000f530


	//   ....[79]....
        /*04c8*/ 	.word	0x0000fc10


	//   ....[80]....
        /*04cc*/ 	.word	0x00010450


	//   ....[81]....
        /*04d0*/ 	.word	0x00010910


	//   ....[82]....
        /*04d4*/ 	.word	0x00010930


	//   ....[83]....
        /*04d8*/ 	.word	0x00010960


	//   ....[84]....
        /*04dc*/ 	.word	0x000109a0


	//   ....[85]....
        /*04e0*/ 	.word	0x000109c0


	//   ....[86]....
        /*04e4*/ 	.word	0x00010bd0


	//   ....[87]....
        /*04e8*/ 	.word	0x00010bf0


	//   ....[88]....
        /*04ec*/ 	.word	0x00010c20


	//   ....[89]....
        /*04f0*/ 	.word	0x00010c60


	//   ....[90]....
        /*04f4*/ 	.word	0x00010c80


	//   ....[91]....
        /*04f8*/ 	.word	0x00010ff0


	//   ....[92]....
        /*04fc*/ 	.word	0x00011040


	//   ....[93]....
        /*0500*/ 	.word	0x00011090


	//   ....[94]....
        /*0504*/ 	.word	0x000110e0


	//   ....[95]....
        /*0508*/ 	.word	0x000111f0


	//   ....[96]....
        /*050c*/ 	.word	0x00011240


	//   ....[97]....
        /*0510*/ 	.word	0x00011290


	//   ....[98]....
        /*0514*/ 	.word	0x000112e0


	//   ....[99]....
        /*0518*/ 	.word	0x000113f0


	//   ....[100]....
        /*051c*/ 	.word	0x00011440


	//   ....[101]....
        /*0520*/ 	.word	0x00011490


	//   ....[102]....
        /*0524*/ 	.word	0x000114e0


	//   ....[103]....
        /*0528*/ 	.word	0x000115f0


	//   ....[104]....
        /*052c*/ 	.word	0x00011640


	//   ....[105]....
        /*0530*/ 	.word	0x00011690


	//   ....[106]....
        /*0534*/ 	.word	0x000116e0


	//   ....[107]....
        /*0538*/ 	.word	0x000117f0


	//   ....[108]....
        /*053c*/ 	.word	0x00011840


	//   ....[109]....
        /*0540*/ 	.word	0x00011890


	//   ....[110]....
        /*0544*/ 	.word	0x000118e0


	//   ....[111]....
        /*0548*/ 	.word	0x00011980


	//   ....[112]....
        /*054c*/ 	.word	0x00011a20


	//   ....[113]....
        /*0550*/ 	.word	0x00011ac0


	//   ....[114]....
        /*0554*/ 	.word	0x00011b60


	//   ....[115]....
        /*0558*/ 	.word	0x00011c00


	//   ....[116]....
        /*055c*/ 	.word	0x00011ca0


	//   ....[117]....
        /*0560*/ 	.word	0x00011cf0


	//   ....[118]....
        /*0564*/ 	.word	0x00011d40


	//   ....[119]....
        /*0568*/ 	.word	0x00011d90


	//   ....[120]....
        /*056c*/ 	.word	0x00011df0


	//   ....[121]....
        /*0570*/ 	.word	0x00011e40


	//   ....[122]....
        /*0574*/ 	.word	0x00011e90


	//   ....[123]....
        /*0578*/ 	.word	0x00011f20


	//   ....[124]....
        /*057c*/ 	.word	0x00011f70


	//   ....[125]....
        /*0580*/ 	.word	0x00011fc0


	//   ....[126]....
        /*0584*/ 	.word	0x00012010


	//   ....[127]....
        /*0588*/ 	.word	0x000120b0


	//   ....[128]....
        /*058c*/ 	.word	0x00012140


	//   ....[129]....
        /*0590*/ 	.word	0x00012190


	//   ....[130]....
        /*0594*/ 	.word	0x000121e0


	//   ....[131]....
        /*0598*/ 	.word	0x00012280


	//   ....[132]....
        /*059c*/ 	.word	0x00012310


	//   ....[133]....
        /*05a0*/ 	.word	0x00012360


	//   ....[134]....
        /*05a4*/ 	.word	0x000123b0


	//   ....[135]....
        /*05a8*/ 	.word	0x00012450


	//   ....[136]....
        /*05ac*/ 	.word	0x000124e0


	//   ....[137]....
        /*05b0*/ 	.word	0x00012530


	//   ....[138]....
        /*05b4*/ 	.word	0x00012580


	//   ....[139]....
        /*05b8*/ 	.word	0x00012620


	//   ....[140]....
        /*05bc*/ 	.word	0x000126b0


	//   ....[141]....
        /*05c0*/ 	.word	0x00012700


	//   ....[142]....
        /*05c4*/ 	.word	0x00012750


	//   ....[143]....
        /*05c8*/ 	.word	0x000127f0


	//   ....[144]....
        /*05cc*/ 	.word	0x000128a0


	//   ....[145]....
        /*05d0*/ 	.word	0x000128f0


	//   ....[146]....
        /*05d4*/ 	.word	0x000129f0


	//   ....[147]....
        /*05d8*/ 	.word	0x00012a40


	//   ....[148]....
        /*05dc*/ 	.word	0x00012a90


	//   ....[149]....
        /*05e0*/ 	.word	0x00012ae0


	//   ....[150]....
        /*05e4*/ 	.word	0x00012b30


	//   ....[151]....
        /*05e8*/ 	.word	0x00012b70


	//   ....[152]....
        /*05ec*/ 	.word	0x00012bc0


	//   ....[153]....
        /*05f0*/ 	.word	0x00012c10


	//   ....[154]....
        /*05f4*/ 	.word	0x00012c60


	//----- nvinfo : EIATTR_VRC_CTA_INIT_COUNT
	.align		4
.L_1277:
        /*05f8*/ 	.byte	0x02, 0x4a
	.zero		1
	.zero		1


	//----- nvinfo : EIATTR_EXIT_INSTR_OFFSETS
	.align		4
        /*05fc*/ 	.byte	0x04, 0x1c
        /*05fe*/ 	.short	(.L_1279 - .L_1278)


	//   ....[0]....
.L_1278:
        /*0600*/ 	.word	0x00010dc0


	//   ....[1]....
        /*0604*/ 	.word	0x00010f90


	//----- nvinfo : EIATTR_MAX_THREADS
	.align		4
.L_1279:
        /*0608*/ 	.byte	0x04, 0x05
        /*060a*/ 	.short	(.L_1281 - .L_1280)
.L_1280:
        /*060c*/ 	.word	0x00000080
        /*0610*/ 	.word	0x00000001
        /*0614*/ 	.word	0x00000001


	//----- nvinfo : EIATTR_CRS_STACK_SIZE
	.align		4
.L_1281:
        /*0618*/ 	.byte	0x04, 0x1e
        /*061a*/ 	.short	(.L_1283 - .L_1282)
.L_1282:
        /*061c*/ 	.word	0x00000000


	//----- nvinfo : EIATTR_CBANK_PARAM_SIZE
	.align		4
.L_1283:
        /*0620*/ 	.byte	0x03, 0x19
        /*0622*/ 	.short	0x01f0


	//----- nvinfo : EIATTR_PARAM_CBANK
	.align		4
        /*0624*/ 	.byte	0x04, 0x0a
        /*0626*/ 	.short	(.L_1285 - .L_1284)
	.align		4
.L_1284:
        /*0628*/ 	.word	index@(.nv.constant0._Z25selective_scan_bwd_kernelI32Selective_Scan_bwd_kernel_traitsILi128ELi16ELb0ELb1ELb1ELb0ELb1EN3c104HalfENS1_7complexIfEEEEv12SSMParamsBwd)
        /*062c*/ 	.short	0x0380
        /*062e*/ 	.short	0x01f0


	//----- nvinfo : EIATTR_SW_WAR
	.align		4
.L_1285:
        /*0630*/ 	.byte	0x04, 0x36
        /*0632*/ 	.short	(.L_1287 - .L_1286)
.L_1286:
        /*0634*/ 	.word	0x00000008
.L_1287:


//--------------------- .nv.info._Z25selective_scan_bwd_kernelI32Selective_Scan_bwd_kernel_traitsILi128ELi16ELb0ELb1ELb1ELb1ELb0EN3c104HalfENS1_7complexIfEEEEv12SSMParamsBwd --------------------------
	.section	.nv.info._Z25selective_scan_bwd_kernelI32Selective_Scan_bwd_kernel_traitsILi128ELi16ELb0ELb1ELb1ELb1ELb0EN3c104HalfENS1_7complexIfEEEEv12SSMParamsBwd,"",@"SHT_CUDA_INFO"
	.sectionflags	@""
	.align	4


	//----- nvinfo : EIATTR_CUDA_API_VERSION
	.align		4
        /*0000*/ 	.byte	0x04, 0x37
        /*0002*/ 	.short	(.L_1289 - .L_1288)
.L_1288:
        /*0004*/ 	.word	0x00000082


	//----- nvinfo : EIATTR_KPARAM_INFO
	.align		4
.L_1289:
        /*0008*/ 	.byte	0x04, 0x17
        /*000a*/ 	.short	(.L_1291 - .L_1290)
.L_1290:
        /*000c*/ 	.word	0x00000000
        /*0010*/ 	.short	0x0000
        /*0012*/ 	.short	0x0000
        /*0014*/ 	.byte	0x00, 0xf0, 0xc1, 0x07


	//----- nvinfo : EIATTR_SPARSE_MMA_MASK
	.align		4
.L_1291:
        /*0018*/ 	.byte	0x03, 0x50
        /*001a*/ 	.short	0x0000


	//----- nvinfo : EIATTR_MAXREG_COUNT
	.align		4
        /*001c*/ 	.byte	0x03, 0x1b
        /*001e*/ 	.short	0x00ff


	//----- nvinfo : EIATTR_NUM_BARRIERS
	.align		4
        /*0020*/ 	.byte	0x02, 0x4c
        /*0022*/ 	.byte	0x01
	.zero		1


	//----- nvinfo : EIATTR_ANNOTATIONS
	.align		4
        /*0024*/ 	.byte	0x04, 0x55
        /*0026*/ 	.short	(.L_1293 - .L_1292)


	//   ....[0]....
.L_1292:
        /* <DEDUP_REMOVED lines=18> */


	//----- nvinfo : EIATTR_MERCURY_ISA_VERSION
	.align		4
.L_1293:
        /*0130*/ 	.byte	0x03, 0x5f
        /*0132*/ 	.short	0x0101


	//----- nvinfo : EIATTR_INT_WARP_WIDE_INSTR_OFFSETS
	.align		4
        /*0134*/ 	.byte	0x04, 0x31
        /*0136*/ 	.short	(.L_1295 - .L_1294)


	//   ....[0]....
.L_1294:
        /*0138*/ 	.word	0x00009dc0


	//   ....[1]....
        /*013c*/ 	.word	0x0000b2c0


	//----- nvinfo : EIATTR_COOP_GROUP_MASK_REGIDS
	.align		4
.L_1295:
        /*0140*/ 	.byte	0x04, 0x29
        /*0142*/ 	.short	(.L_1297 - .L_1296)


	//   ....[0]....
.L_1296:
        /*0144*/ 	.word	0xffffffff


	//   ....[1]....
        /*0148*/ 	.word	0xffffffff


	//   ....[2]....
        /*014c*/ 	.word	0xffffffff


	//   ....[3]....
        /*0150*/ 	.word	0xffffffff


	//   ....[4]....
        /*0154*/ 	.word	0xffffffff


	//   ....[5]....
        /*0158*/ 	.word	0xffffffff


	//   ....[6]....
        /*015c*/ 	.word	0xffffffff


	//   ....[7]....
        /*0160*/ 	.word	0xffffffff


	//   ....[8]....
        /*0164*/ 	.word	0xffffffff


	//   ....[9]....
        /*0168*/ 	.word	0xffffffff


	//   ....[10]....
        /*016c*/ 	.word	0xffffffff


	//   ....[11]....
        /*0170*/ 	.word	0xffffffff


	//   ....[12]....
        /*0174*/ 	.word	0xffffffff


	//   ....[13]....
        /*0178*/ 	.word	0xffffffff


	//   ....[14]....
        /*017c*/ 	.word	0xffffffff


	//   ....[15]....
        /*0180*/ 	.word	0xffffffff


	//   ....[16]....
        /*0184*/ 	.word	0xffffffff


	//   ....[17]....
        /*0188*/ 	.word	0xffffffff


	//   ....[18]....
        /*018c*/ 	.word	0xffffffff


	//   ....[19]....
        /*0190*/ 	.word	0xffffffff


	//   ....[20]....
        /*0194*/ 	.word	0xffffffff


	//   ....[21]....
        /*0198*/ 	.word	0xffffffff


	//   ....[22]....
        /*019c*/ 	.word	0xffffffff


	//   ....[23]....
        /*01a0*/ 	.word	0xffffffff


	//   ....[24]....
        /*01a4*/ 	.word	0xffffffff


	//   ....[25]....
        /*01a8*/ 	.word	0xffffffff


	//   ....[26]....
        /*01ac*/ 	.word	0xffffffff


	//   ....[27]....
        /*01b0*/ 	.word	0xffffffff


	//   ....[28]....
        /*01b4*/ 	.word	0xffffffff


	//   ....[29]....
        /*01b8*/ 	.word	0xffffffff


	//   ....[30]....
        /*01bc*/ 	.word	0xffffffff


	//   ....[31]....
        /*01c0*/ 	.word	0xffffffff


	//   ....[32]....
        /*01c4*/ 	.word	0xffffffff


	//   ....[33]....
        /*01c8*/ 	.word	0xffffffff


	//   ....[34]....
        /*01cc*/ 	.word	0xffffffff


	//   ....[35]....
        /*01d0*/ 	.word	0xffffffff


	//   ....[36]....
        /*01d4*/ 	.word	0xffffffff


	//   ....[37]....
        /*01d8*/ 	.word	0xffffffff


	//   ....[38]....
        /*01dc*/ 	.word	0xffffffff


	//   ....[39]....
        /*01e0*/ 	.word	0xffffffff


	//   ....[40]....
        /*01e4*/ 	.word	0xffffffff


	//   ....[41]....
        /*01e8*/ 	.word	0xffffffff


	//   ....[42]....
        /*01ec*/ 	.word	0xffffffff


	//   ....[43]....
        /*01f0*/ 	.word	0xffffffff


	//   ....[44]....
        /*01f4*/ 	.word	0xffffffff


	//   ....[45]....
        /*01f8*/ 	.word	0xffffffff


	//   ....[46]....
        /*01fc*/ 	.word	0xffffffff


	//   ....[47]....
        /*0200*/ 	.word	0xffffffff


	//   ....[48]....
        /*0204*/ 	.word	0xffffffff


	//   ....[49]....
        /*0208*/ 	.word	0xffffffff


	//   ....[50]....
        /*020c*/ 	.word	0xffffffff


	//   ....[51]....
        /*0210*/ 	.word	0xffffffff


	//   ....[52]....
        /*0214*/ 	.word	0xffffffff


	//   ....[53]....
        /*0218*/ 	.word	0xffffffff


	//   ....[54]....
        /*021c*/ 	.word	0xffffffff


	//   ....[55]....
        /*0220*/ 	.word	0xffffffff


	//   ....[56]....
        /*0224*/ 	.word	0xffffffff


	//   ....[57]....
        /*0228*/ 	.word	0xffffffff


	//   ....[58]....
        /*022c*/ 	.word	0xffffffff


	//   ....[59]....
        /*0230*/ 	.word	0xffffffff


	//   ....[60]....
        /*0234*/ 	.word	0xffffffff


	//   ....[61]....
        /*0238*/ 	.word	0xffffffff


	//   ....[62]....
        /*023c*/ 	.word	0xffffffff


	//   ....[63]....
        /*0240*/ 	.word	0xffffffff


	//   ....[64]....
        /*0244*/ 	.word	0xffffffff


	//   ....[65]....
        /*0248*/ 	.word	0xffffffff


	//   ....[66]....
        /*024c*/ 	.word	0xffffffff


	//   ....[67]....
        /*0250*/ 	.word	0xffffffff


	//   ....[68]....
        /*0254*/ 	.word	0xffffffff


	//   ....[69]....
        /*0258*/ 	.word	0xffffffff


	//   ....[70]....
        /*025c*/ 	.word	0xffffffff


	//   ....[71]....
        /*0260*/ 	.word	0xffffffff


	//   ....[72]....
        /*0264*/ 	.word	0xffffffff


	//   ....[73]....
        /*0268*/ 	.word	0xffffffff


	//   ....[74]....
        /*026c*/ 	.word	0xffffffff


	//   ....[75]....
        /*0270*/ 	.word	0xffffffff


	//   ....[76]....
        /*0274*/ 	.word	0xffffffff


	//   ....[77]....
        /*0278*/ 	.word	0xffffffff


	//   ....[78]....
        /*027c*/ 	.word	0xffffffff


	//   ....[79]....
        /*0280*/ 	.word	0xffffffff


	//   ....[80]....
        /*0284*/ 	.word	0xffffffff


	//   ....[81]....
        /*0288*/ 	.word	0xffffffff


	//   ....[82]....
        /*028c*/ 	.word	0xffffffff


	//   ....[83]....
        /*0290*/ 	.word	0xffffffff


	//   ....[84]....
        /*0294*/ 	.word	0xffffffff


	//   ....[85]....
        /*0298*/ 	.word	0xffffffff


	//   ....[86]....
        /*029c*/ 	.word	0xffffffff


	//   ....[87]....
        /*02a0*/ 	.word	0xffffffff


	//   ....[88]....
        /*02a4*/ 	.word	0x0500004f


	//   ....[89]....
        /*02a8*/ 	.word	0x0500004f


	//   ....[90]....
        /*02ac*/ 	.word	0x0500004f


	//   ....[91]....
        /*02b0*/ 	.word	0x0500004f


	//   ....[92]....
        /*02b4*/ 	.word	0x0500004f


	//   ....[93]....
        /*02b8*/ 	.word	0x0500004f


	//   ....[94]....
        /*02bc*/ 	.word	0x0500004f


	//   ....[95]....
        /*02c0*/ 	.word	0x0500004f


	//   ....[96]....
        /*02c4*/ 	.word	0x0500004f


	//   ....[97]....
        /*02c8*/ 	.word	0x0500004f


	//   ....[98]....
        /*02cc*/ 	.word	0x0500004f


	//   ....[99]....
        /*02d0*/ 	.word	0x0500004f


	//   ....[100]....
        /*02d4*/ 	.word	0x0500004f


	//   ....[101]....
        /*02d8*/ 	.word	0x0500004f


	//   ....[102]....
        /*02dc*/ 	.word	0x0500004f


	//   ....[103]....
        /*02e0*/ 	.word	0x0500004f


	//   ....[104]....
        /*02e4*/ 	.word	0x0500004f


	//   ....[105]....
        /*02e8*/ 	.word	0x0500004f


	//   ....[106]....
        /*02ec*/ 	.word	0x0500004f


	//   ....[107]....
        /*02f0*/ 	.word	0x0500004f


	//   ....[108]....
        /*02f4*/ 	.word	0x0500004f


	//   ....[109]....
        /*02f8*/ 	.word	0x0500004f


	//   ....[110]....
        /*02fc*/ 	.word	0x0500004f


	//   ....[111]....
        /*0300*/ 	.word	0x0500004f


	//   ....[112]....
        /*0304*/ 	.word	0x0500004f


	//   ....[113]....
        /*0308*/ 	.word	0x0500004f


	//   ....[114]....
        /*030c*/ 	.word	0x0500004f


	//   ....[115]....
        /*0310*/ 	.word	0x0500004f


	//   ....[116]....
        /*0314*/ 	.word	0x0500004f


	//   ....[117]....
        /*0318*/ 	.word	0x0500004f


	//   ....[118]....
        /*031c*/ 	.word	0x0500004f


	//   ....[119]....
        /*0320*/ 	.word	0x0500004f


	//   ....[120]....
        /*0324*/ 	.word	0x0500004f


	//   ....[121]....
        /*0328*/ 	.word	0x0500004f


	//   ....[122]....
        /*032c*/ 	.word	0x0500004f


	//   ....[123]....
        /*0330*/ 	.word	0x0500004f


	//   ....[124]....
        /*0334*/ 	.word	0x0500004f


	//   ....[125]....
        /*0338*/ 	.word	0x0500004f


	//   ....[126]....
        /*033c*/ 	.word	0x0500004f


	//   ....[127]....
        /*0340*/ 	.word	0x0500004f


	//   ....[128]....
        /*0344*/ 	.word	0x0500004f


	//   ....[129]....
        /*0348*/ 	.word	0x0500004f


	//   ....[130]....
        /*034c*/ 	.word	0x0500004f


	//   ....[131]....
        /*0350*/ 	.word	0x0500004f


	//   ....[132]....
        /*0354*/ 	.word	0x0500004f


	//   ....[133]....
        /*0358*/ 	.word	0x0500004f


	//   ....[134]....
        /*035c*/ 	.word	0x0500004f


	//   ....[135]....
        /*0360*/ 	.word	0x0500004f


	//   ....[136]....
        /*0364*/ 	.word	0x0500004f


	//   ....[137]....
        /*0368*/ 	.word	0x0500004f


	//   ....[138]....
        /*036c*/ 	.word	0x0500004f


	//   ....[139]....
        /*0370*/ 	.word	0x0500004f


	//   ....[140]....
        /*0374*/ 	.word	0x0500004f


	//   ....[141]....
        /*0378*/ 	.word	0x0500004f


	//   ....[142]....
        /*037c*/ 	.word	0x0500004f


	//   ....[143]....
        /*0380*/ 	.word	0x0500004f


	//   ....[144]....
        /*0384*/ 	.word	0x0500004f


	//   ....[145]....
        /*0388*/ 	.word	0x0500004f


	//   ....[146]....
        /*038c*/ 	.word	0x0500004f


	//   ....[147]....
        /*0390*/ 	.word	0x0500004f


	//   ....[148]....
        /*0394*/ 	.word	0x0500004f


	//   ....[149]....
        /*0398*/ 	.word	0x0500004f


	//   ....[150]....
        /*039c*/ 	.word	0x0500004f


	//   ....[151]....
        /*03a0*/ 	.word	0x0500004f


	//----- nvinfo : EIATTR_COOP_GROUP_INSTR_OFFSETS
	.align		4
.L_1297:
        /*03a4*/ 	.byte	0x04, 0x28
        /*03a6*/ 	.short	(.L_1299 - .L_1298)


	//   ....[0]....
.L_1298:
        /*03a8*/ 	.word	0x00001640


	//   ....[1]....
        /*03ac*/ 	.word	0x00001c00


	//   ....[2]....
        /*03b0*/ 	.word	0x00002310


	//   ....[3]....
        /*03b4*/ 	.word	0x00006050


	//   ....[4]....
        /*03b8*/ 	.word	0x000072d0


	//   ....[5]....
        /*03bc*/ 	.word	0x00008b90


	//   ....[6]....
        /*03c0*/ 	.word	0x00008ba0


	//   ....[7]....
        /*03c4*/ 	.word	0x00008bb0


	//   ....[8]....
        /*03c8*/ 	.word	0x00008c00


	//   ....[9]....
        /*03cc*/ 	.word	0x00008c50


	//   ....[10]....
        /*03d0*/ 	.word	0x00008c60


	//   ....[11]....
        /*03d4*/ 	.word	0x00008c90


	//   ....[12]....
        /*03d8*/ 	.word	0x00008cc0


	//   ....[13]....
        /*03dc*/ 	.word	0x00008d10


	//   ....[14]....
        /*03e0*/ 	.word	0x00008d60


	//   ....[15]....
        /*03e4*/ 	.word	0x00008d70


	//   ....[16]....
        /*03e8*/ 	.word	0x00008d80


	//   ....[17]....
        /*03ec*/ 	.word	0x00008e30


	//   ....[18]....
        /*03f0*/ 	.word	0x00008e40


	//   ....[19]....
        /*03f4*/ 	.word	0x00008e50


	//   ....[20]....
        /*03f8*/ 	.word	0x00008e60


	//   ....[21]....
        /*03fc*/ 	.word	0x00008f10


	//   ....[22]....
        /*0400*/ 	.word	0x00008f20


	//   ....[23]....
        /*0404*/ 	.word	0x00008f30


	//   ....[24]....
        /*0408*/ 	.word	0x00008f40


	//   ....[25]....
        /*040c*/ 	.word	0x000090a0


	//   ....[26]....
        /*0410*/ 	.word	0x000090b0


	//   ....[27]....
        /*0414*/ 	.word	0x000090c0


	//   ....[28]....
        /*0418*/ 	.word	0x000090d0


	//   ....[29]....
        /*041c*/ 	.word	0x000090e0


	//   ....[30]....
        /*0420*/ 	.word	0x000090f0


	//   ....[31]....
        /*0424*/ 	.word	0x00009100


	//   ....[32]....
        /*0428*/ 	.word	0x00009110


	//   ....[33]....
        /*042c*/ 	.word	0x0000a6e0


	//   ....[34]....
        /*0430*/ 	.word	0x0000a6f0


	//   ....[35]....
        /*0434*/ 	.word	0x0000a700


	//   ....[36]....
        /*0438*/ 	.word	0x0000a710


	//   ....[37]....
        /*043c*/ 	.word	0x0000a840


	//   ....[38]....
        /*0440*/ 	.word	0x0000a850


	//   ....[39]....
        /*0444*/ 	.word	0x0000a860


	//   ....[40]....
        /*0448*/ 	.word	0x0000a870


	//   ....[41]....
        /*044c*/ 	.word	0x0000a9a0


	//   ....[42]....
        /*0450*/ 	.word	0x0000a9b0


	//   ....[43]....
        /*0454*/ 	.word	0x0000a9c0


	//   ....[44]....
        /*0458*/ 	.word	0x0000a9d0


	//   ....[45]....
        /*045c*/ 	.word	0x0000ab00


	//   ....[46]....
        /*0460*/ 	.word	0x0000ab10


	//   ....[47]....
        /*0464*/ 	.word	0x0000ab20


	//   ....[48]....
        /*0468*/ 	.word	0x0000ab30


	//   ....[49]....
        /*046c*/ 	.word	0x0000ac60


	//   ....[50]....
        /*0470*/ 	.word	0x0000ac70


	//   ....[51]....
        /*0474*/ 	.word	0x0000ac80


	//   ....[52]....
        /*0478*/ 	.word	0x0000ac90


	//   ....[53]....
        /*047c*/ 	.word	0x0000adc0


	//   ....[54]....
        /*0480*/ 	.word	0x0000add0


	//   ....[55]....
        /*0484*/ 	.word	0x0000ade0


	//   ....[56]....
        /*0488*/ 	.word	0x0000adf0


	//   ....[57]....
        /*048c*/ 	.word	0x0000ae00


	//   ....[58]....
        /*0490*/ 	.word	0x0000ae10


	//   ....[59]....
        /*0494*/ 	.word	0x0000ae50


	//   ....[60]....
        /*0498*/ 	.word	0x0000ae80


	//   ....[61]....
        /*049c*/ 	.word	0x0000aec0


	//   ....[62]....
        /*04a0*/ 	.word	0x0000aee0


	//   ....[63]....
        /*04a4*/ 	.word	0x0000af00


	//   ....[64]....
        /*04a8*/ 	.word	0x0000af10


	//   ....[65]....
        /*04ac*/ 	.word	0x0000ec10


	//   ....[66]....
        /*04b0*/ 	.word	0x0000ec50


	//   ....[67]....
        /*04b4*/ 	.word	0x0000ede0


	//   ....[68]....
        /*04b8*/ 	.word	0x0000ee20


	//   ....[69]....
        /*04bc*/ 	.word	0x0000eed0


	//   ....[70]....
        /*04c0*/ 	.word	0x0000eef0


	//   ....[71]....
        /*04c4*/ 	.word	0x0000ef20


	//   ....[72]....
        /*04c8*/ 	.word	0x0000ef40


	//   ....[73]....
        /*04cc*/ 	.word	0x0000ef80


	//   ....[74]....
        /*04d0*/ 	.word	0x0000efc0


	//   ....[75]....
        /*04d4*/ 	.word	0x0000f890


	//   ....[76]....
        /*04d8*/ 	.word	0x00010100


	//   ....[77]....
        /*04dc*/ 	.word	0x000109f0


	//   ....[78]....
        /*04e0*/ 	.word	0x000110b0


	//   ....[79]....
        /*04e4*/ 	.word	0x000110d0


	//   ....[80]....
        /*04e8*/ 	.word	0x00011100


	//   ....[81]....
        /*04ec*/ 	.word	0x00011140


	//   ....[82]....
        /*04f0*/ 	.word	0x00011160


	//   ....[83]....
        /*04f4*/ 	.word	0x00011370


	//   ....[84]....
        /*04f8*/ 	.word	0x00011390


	//   ....[85]....
        /*04fc*/ 	.word	0x000113c0


	//   ....[86]....
        /*0500*/ 	.word	0x00011400


	//   ....[87]....
        /*0504*/ 	.word	0x00011420


	//   ....[88]....
        /*0508*/ 	.word	0x00011790


	//   ....[89]....
        /*050c*/ 	.word	0x000117e0


	//   ....[90]....
        /*0510*/ 	.word	0x00011830


	//   ....[91]....
        /*0514*/ 	.word	0x00011880


	//   ....[92]....
        /*0518*/ 	.word	0x00011990


	//   ....[93]....
        /*051c*/ 	.word	0x000119e0


	//   ....[94]....
        /*0520*/ 	.word	0x00011a30


	//   ....[95]....
        /*0524*/ 	.word	0x00011a80


	//   ....[96]....
        /*0528*/ 	.word	0x00011b90


	//   ....[97]....
        /*052c*/ 	.word	0x00011be0


	//   ....[98]....
        /*0530*/ 	.word	0x00011c30


	//   ....[99]....
        /*0534*/ 	.word	0x00011c80


	//   ....[100]....
        /*0538*/ 	.word	0x00011d90


	//   ....[101]....
        /*053c*/ 	.word	0x00011de0


	//   ....[102]....
        /*0540*/ 	.word	0x00011e30


	//   ....[103]....
        /*0544*/ 	.word	0x00011e80


	//   ....[104]....
        /*0548*/ 	.word	0x00011f90


	//   ....[105]....
        /*054c*/ 	.word	0x00011fe0


	//   ....[106]....
        /*0550*/ 	.word	0x00012030


	//   ....[107]....
        /*0554*/ 	.word	0x00012080


	//   ....[108]....
        /*0558*/ 	.word	0x00012120


	//   ....[109]....
        /*055c*/ 	.word	0x000121c0


	//   ....[110]....
        /*0560*/ 	.word	0x00012260


	//   ....[111]....
        /*0564*/ 	.word	0x00012300


	//   ....[112]....
        /*0568*/ 	.word	0x000123a0


	//   ....[113]....
        /*056c*/ 	.word	0x00012440


	//   ....[114]....
        /*0570*/ 	.word	0x00012490


	//   ....[115]....
        /*0574*/ 	.word	0x000124e0


	//   ....[116]....
        /*0578*/ 	.word	0x00012530


	//   ....[117]....
        /*057c*/ 	.word	0x00012590


	//   ....[118]....
        /*0580*/ 	.word	0x000125e0


	//   ....[119]....
        /*0584*/ 	.word	0x00012630


	//   ....[120]....
        /*0588*/ 	.word	0x000126c0


	//   ....[121]....
        /*058c*/ 	.word	0x00012710


	//   ....[122]....
        /*0590*/ 	.word	0x00012760


	//   ....[123]....
        /*0594*/ 	.word	0x000127b0


	//   ....[124]....
        /*0598*/ 	.word	0x00012850


	//   ....[125]....
        /*059c*/ 	.word	0x000128e0


	//   ....[126]....
        /*05a0*/ 	.word	0x00012930


	//   ....[127]....
        /*05a4*/ 	.word	0x00012980


	//   ....[128]....
        /*05a8*/ 	.word	0x00012a20


	//   ....[129]....
        /*05ac*/ 	.word	0x00012ab0


	//   ....[130]....
        /*05b0*/ 	.word	0x00012b00


	//   ....[131]....
        /*05b4*/ 	.word	0x00012b50


	//   ....[132]....
        /*05b8*/ 	.word	0x00012bf0


	//   ....[133]....
        /*05bc*/ 	.word	0x00012c80


	//   ....[134]....
        /*05c0*/ 	.word	0x00012cd0


	//   ....[135]....
        /*05c4*/ 	.word	0x00012d20


	//   ....[136]....
        /*05c8*/ 	.word	0x00012dc0


	//   ....[137]....
        /*05cc*/ 	.word	0x00012e50


	//   ....[138]....
        /*05d0*/ 	.word	0x00012ea0


	//   ....[139]....
        /*05d4*/ 	.word	0x00012ef0


	//   ....[140]....
        /*05d8*/ 	.word	0x00012f90


	//   ....[141]....
        /*05dc*/ 	.word	0x00013040


	//   ....[142]....
        /*05e0*/ 	.word	0x00013090


	//   ....[143]....
        /*05e4*/ 	.word	0x00013190


	//   ....[144]....
        /*05e8*/ 	.word	0x000131e0


	//   ....[145]....
        /*05ec*/ 	.word	0x00013230


	//   ....[146]....
        /*05f0*/ 	.word	0x00013280


	//   ....[147]....
        /*05f4*/ 	.word	0x000132d0


	//   ....[148]....
        /*05f8*/ 	.word	0x00013310


	//   ....[149]....
        /*05fc*/ 	.word	0x00013360


	//   ....[150]....
        /*0600*/ 	.word	0x000133b0


	//   ....[151]....
        /*0604*/ 	.word	0x00013400


	//----- nvinfo : EIATTR_VRC_CTA_INIT_COUNT
	.align		4
.L_1299:
        /*0608*/ 	.byte	0x02, 0x4a
	.zero		1
	.zero		1


	//----- nvinfo : EIATTR_EXIT_INSTR_OFFSETS
	.align		4
        /*060c*/ 	.byte	0x04, 0x1c
        /*060e*/ 	.short	(.L_1301 - .L_1300)


	//   ....[0]....
.L_1300:
        /*0610*/ 	.word	0x00011560


	//   ....[1]....
        /*0614*/ 	.word	0x00011730


	//----- nvinfo : EIATTR_MAX_THREADS
	.align		4
.L_1301:
        /*0618*/ 	.byte	0x04, 0x05
        /*061a*/ 	.short	(.L_1303 - .L_1302)
.L_1302:
        /*061c*/ 	.word	0x00000080
        /*0620*/ 	.word	0x00000001
        /*0624*/ 	.word	0x00000001


	//----- nvinfo : EIATTR_CRS_STACK_SIZE
	.align		4
.L_1303:
        /*0628*/ 	.byte	0x04, 0x1e
        /*062a*/ 	.short	(.L_1305 - .L_1304)
.L_1304:
        /*062c*/ 	.word	0x00000000


	//----- nvinfo : EIATTR_CBANK_PARAM_SIZE
	.align		4
.L_1305:
        /*0630*/ 	.byte	0x03, 0x19
        /*0632*/ 	.short	0x01f0


	//----- nvinfo : EIATTR_PARAM_CBANK
	.align		4
        /*0634*/ 	.byte	0x04, 0x0a
        /*0636*/ 	.short	(.L_1307 - .L_1306)
	.align		4
.L_1306:
        /*0638*/ 	.word	index@(.nv.constant0._Z25selective_scan_bwd_kernelI32Selective_Scan_bwd_kernel_traitsILi128ELi16ELb0ELb1ELb1ELb1ELb0EN3c104HalfENS1_7complexIfEEEEv12SSMParamsBwd)
        /*063c*/ 	.short	0x0380
        /*063e*/ 	.short	0x01f0


	//----- nvinfo : EIATTR_SW_WAR
	.align		4
.L_1307:
        /*0640*/ 	.byte	0x04, 0x36
        /*0642*/ 	.short	(.L_1309 - .L_1308)
.L_1308:
        /*0644*/ 	.word	0x00000008
.L_1309:


//--------------------- .nv.info._Z25selective_scan_bwd_kernelI32Selective_Scan_bwd_kernel_traitsILi128ELi16ELb0ELb1ELb1ELb1ELb1EN3c104HalfENS1_7complexIfEEEEv12SSMParamsBwd --------------------------
	.section	.nv.info._Z25selective_scan_bwd_kernelI32Selective_Scan_bwd_kernel_traitsILi128ELi16ELb0ELb1ELb1ELb1ELb1EN3c104HalfENS1_7complexIfEEEEv12SSMParamsBwd,"",@"SHT_CUDA_INFO"
	.sectionflags	@""
	.align	4


	//----- nvinfo : EIATTR_CUDA_API_VERSION
	.align		4
        /*0000*/ 	.byte	0x04, 0x37
        /*0002*/ 	.short	(.L_1311 - .L_1310)
.L_1310:
        /*0004*/ 	.word	0x00000082


	//----- nvinfo : EIATTR_KPARAM_INFO
	.align		4
.L_1311:
        /*0008*/ 	.byte	0x04, 0x17
        /*000a*/ 	.short	(.L_1313 - .L_1312)
.L_1312:
        /*000c*/ 	.word	0x00000000
        /*0010*/ 	.short	0x0000
        /*0012*/ 	.short	0x0000
        /*0014*/ 	.byte	0x00, 0xf0, 0xc1, 0x07


	//----- nvinfo : EIATTR_SPARSE_MMA_MASK
	.align		4
.L_1313:
        /*0018*/ 	.byte	0x03, 0x50
        /*001a*/ 	.short	0x0000


	//----- nvinfo : EIATTR_MAXREG_COUNT
	.align		4
        /*001c*/ 	.byte	0x03, 0x1b
        /*001e*/ 	.short	0x00ff


	//----- nvinfo : EIATTR_NUM_BARRIERS
	.align		4
        /*0020*/ 	.byte	0x02, 0x4c
        /*0022*/ 	.byte	0x01
	.zero		1


	//----- nvinfo : EIATTR_ANNOTATIONS
	.align		4
        /*0024*/ 	.byte	0x04, 0x55
        /*0026*/ 	.short	(.L_1315 - .L_1314)


	//   ....[0]....
.L_1314:
        /* <DEDUP_REMOVED lines=17> */


	//----- nvinfo : EIATTR_MERCURY_ISA_VERSION
	.align		4
.L_1315:
        /*0120*/ 	.byte	0x03, 0x5f
        /*0122*/ 	.short	0x0101


	//----- nvinfo : EIATTR_INT_WARP_WIDE_INSTR_OFFSETS
	.align		4
        /*0124*/ 	.byte	0x04, 0x31
        /*0126*/ 	.short	(.L_1317 - .L_1316)


	//   ....[0]....
.L_1316:
        /*0128*/ 	.word	0x00006050


	//   ....[1]....
        /*012c*/ 	.word	0x00006960


	//   ....[2]....
        /*0130*/ 	.word	0x0000c660


	//   ....[3]....
        /*0134*/ 	.word	0x0000db70


	//----- nvinfo : EIATTR_COOP_GROUP_MASK_REGIDS
	.align		4
.L_1317:
        /*0138*/ 	.byte	0x04, 0x29
        /*013a*/ 	.short	(.L_1319 - .L_1318)


	//   ....[0]....
.L_1318:
        /*013c*/ 	.word	0xffffffff


	//   ....[1]....
        /*0140*/ 	.word	0xffffffff


	//   ....[2]....
        /*0144*/ 	.word	0xffffffff


	//   ....[3]....
        /*0148*/ 	.word	0xffffffff


	//   ....[4]....
        /*014c*/ 	.word	0xffffffff


	//   ....[5]....
        /*0150*/ 	.word	0xffffffff


	//   ....[6]....
        /*0154*/ 	.word	0xffffffff


	//   ....[7]....
        /*0158*/ 	.word	0xffffffff


	//   ....[8]....
        /*015c*/ 	.word	0xffffffff


	//   ....[9]....
        /*0160*/ 	.word	0xffffffff


	//   ....[10]....
        /*0164*/ 	.word	0xffffffff


	//   ....[11]....
        /*0168*/ 	.word	0xffffffff


	//   ....[12]....
        /*016c*/ 	.word	0xffffffff


	//   ....[13]....
        /*0170*/ 	.word	0xffffffff


	//   ....[14]....
        /*0174*/ 	.word	0xffffffff


	//   ....[15]....
        /*0178*/ 	.word	0xffffffff


	//   ....[16]....
        /*017c*/ 	.word	0xffffffff


	//   ....[17]....
        /*0180*/ 	.word	0xffffffff


	//   ....[18]....
        /*0184*/ 	.word	0xffffffff


	//   ....[19]....
        /*0188*/ 	.word	0xffffffff


	//   ....[20]....
        /*018c*/ 	.word	0xffffffff


	//   ....[21]....
        /*0190*/ 	.word	0xffffffff


	//   ....[22]....
        /*0194*/ 	.word	0xffffffff


	//   ....[23]....
        /*0198*/ 	.word	0xffffffff


	//   ....[24]....
        /*019c*/ 	.word	0xffffffff


	//   ....[25]....
        /*01a0*/ 	.word	0xffffffff


	//   ....[26]....
        /*01a4*/ 	.word	0xffffffff


	//   ....[27]....
        /*01a8*/ 	.word	0xffffffff


	//   ....[28]....
        /*01ac*/ 	.word	0xffffffff


	//   ....[29]....
        /*01b0*/ 	.word	0xffffffff


	//   ....[30]....
        /*01b4*/ 	.word	0xffffffff


	//   ....[31]....
        /*01b8*/ 	.word	0xffffffff


	//   ....[32]....
        /*01bc*/ 	.word	0xffffffff


	//   ....[33]....
        /*01c0*/ 	.word	0xffffffff


	//   ....[34]....
        /*01c4*/ 	.word	0xffffffff


	//   ....[35]....
        /*01c8*/ 	.word	0xffffffff


	//   ....[36]....
        /*01cc*/ 	.word	0xffffffff


	//   ....[37]....
        /*01d0*/ 	.word	0xffffffff


	//   ....[38]....
        /*01d4*/ 	.word	0xffffffff


	//   ....[39]....
        /*01d8*/ 	.word	0xffffffff


	//   ....[40]....
        /*01dc*/ 	.word	0xffffffff


	//   ....[41]....
        /*01e0*/ 	.word	0xffffffff


	//   ....[42]....
        /*01e4*/ 	.word	0xffffffff


	//   ....[43]....
        /*01e8*/ 	.word	0xffffffff


	//   ....[44]....
        /*01ec*/ 	.word	0xffffffff


	//   ....[45]....
        /*01f0*/ 	.word	0xffffffff


	//   ....[46]....
        /*01f4*/ 	.word	0xffffffff


	//   ....[47]....
        /*01f8*/ 	.word	0xffffffff


	//   ....[48]....
        /*01fc*/ 	.word	0xffffffff


	//   ....[49]....
        /*0200*/ 	.word	0xffffffff


	//   ....[50]....
        /*0204*/ 	.word	0xffffffff


	//   ....[51]....
        /*0208*/ 	.word	0xffffffff


	//   ....[52]....
        /*020c*/ 	.word	0xffffffff


	//   ....[53]....
        /*0210*/ 	.word	0xffffffff


	//   ....[54]....
        /*0214*/ 	.word	0xffffffff


	//   ....[55]....
        /*0218*/ 	.word	0xffffffff


	//   ....[56]....
        /*021c*/ 	.word	0xffffffff


	//   ....[57]....
        /*0220*/ 	.word	0xffffffff


	//   ....[58]....
        /*0224*/ 	.word	0xffffffff


	//   ....[59]....
        /*0228*/ 	.word	0xffffffff


	//   ....[60]....
        /*022c*/ 	.word	0xffffffff


	//   ....[61]....
        /*0230*/ 	.word	0xffffffff


	//   ....[62]....
        /*0234*/ 	.word	0xffffffff


	//   ....[63]....
        /*0238*/ 	.word	0xffffffff


	//   ....[64]....
        /*023c*/ 	.word	0xffffffff


	//   ....[65]....
        /*0240*/ 	.word	0xffffffff


	//   ....[66]....
        /*0244*/ 	.word	0xffffffff


	//   ....[67]....
        /*0248*/ 	.word	0xffffffff


	//   ....[68]....
        /*024c*/ 	.word	0xffffffff


	//   ....[69]....
        /*0250*/ 	.word	0xffffffff


	//   ....[70]....
        /*0254*/ 	.word	0xffffffff


	//   ....[71]....
        /*0258*/ 	.word	0xffffffff


	//   ....[72]....
        /*025c*/ 	.word	0xffffffff


	//   ....[73]....
        /*0260*/ 	.word	0xffffffff


	//   ....[74]....
        /*0264*/ 	.word	0xffffffff


	//   ....[75]....
        /*0268*/ 	.word	0xffffffff


	//   ....[76]....
        /*026c*/ 	.word	0xffffffff


	//   ....[77]....
        /*0270*/ 	.word	0xffffffff


	//   ....[78]....
        /*0274*/ 	.word	0xffffffff


	//   ....[79]....
        /*0278*/ 	.word	0xffffffff


	//   ....[80]....
        /*027c*/ 	.word	0xffffffff


	//   ....[81]....
        /*0280*/ 	.word	0xffffffff


	//   ....[82]....
        /*0284*/ 	.word	0xffffffff


	//   ....[83]....
        /*0288*/ 	.word	0xffffffff


	//   ....[84]....
        /*028c*/ 	.word	0xffffffff


	//   ....[85]....
        /*0290*/ 	.word	0xffffffff


	//   ....[86]....
        /*0294*/ 	.word	0xffffffff


	//   ....[87]....
        /*0298*/ 	.word	0xffffffff


	//   ....[88]....
        /*029c*/ 	.word	0xffffffff


	//   ....[89]....
        /*02a0*/ 	.word	0xffffffff


	//   ....[90]....
        /*02a4*/ 	.word	0xffffffff


	//   ....[91]....
        /*02a8*/ 	.word	0xffffffff


	//   ....[92]....
        /*02ac*/ 	.word	0x0500004f


	//   ....[93]....
        /*02b0*/ 	.word	0x0500004f


	//   ....[94]....
        /*02b4*/ 	.word	0x0500004f


	//   ....[95]....
        /*02b8*/ 	.word	0x0500004f


	//   ....[96]....
        /*02bc*/ 	.word	0x0500004f


	//   ....[97]....
        /*02c0*/ 	.word	0x0500004f


	//   ....[98]....
        /*02c4*/ 	.word	0x0500004f


	//   ....[99]....
        /*02c8*/ 	.word	0x0500004f


	//   ....[100]....
        /*02cc*/ 	.word	0x0500004f


	//   ....[101]....
        /*02d0*/ 	.word	0x0500004f


	//   ....[102]....
        /*02d4*/ 	.word	0x0500004f


	//   ....[103]....
        /*02d8*/ 	.word	0x0500004f


	//   ....[104]....
        /*02dc*/ 	.word	0x0500004f


	//   ....[105]....
        /*02e0*/ 	.word	0x0500004f


	//   ....[106]....
        /*02e4*/ 	.word	0x0500004f


	//   ....[107]....
        /*02e8*/ 	.word	0x0500004f


	//   ....[108]....
        /*02ec*/ 	.word	0x0500004f


	//   ....[109]....
        /*02f0*/ 	.word	0x0500004f


	//   ....[110]....
        /*02f4*/ 	.word	0x0500004f


	//   ....[111]....
        /*02f8*/ 	.word	0x0500004f


	//   ....[112]....
        /*02fc*/ 	.word	0x0500004f


	//   ....[113]....
        /*0300*/ 	.word	0x0500004f


	//   ....[114]....
        /*0304*/ 	.word	0x0500004f


	//   ....[115]....
        /*0308*/ 	.word	0x0500004f


	//   ....[116]....
        /*030c*/ 	.word	0x0500004f


	//   ....[117]....
        /*0310*/ 	.word	0x0500004f


	//   ....[118]....
        /*0314*/ 	.word	0x0500004f


	//   ....[119]....
        /*0318*/ 	.word	0x0500004f


	//   ....[120]....
        /*031c*/ 	.word	0x0500004f


	//   ....[121]....
        /*0320*/ 	.word	0x0500004f


	//   ....[122]....
        /*0324*/ 	.word	0x0500004f


	//   ....[123]....
        /*0328*/ 	.word	0x0500004f


	//   ....[124]....
        /*032c*/ 	.word	0x0500004f


	//   ....[125]....
        /*0330*/ 	.word	0x0500004f


	//   ....[126]....
        /*0334*/ 	.word	0x0500004f


	//   ....[127]....
        /*0338*/ 	.word	0x0500004f


	//   ....[128]....
        /*033c*/ 	.word	0x0500004f


	//   ....[129]....
        /*0340*/ 	.word	0x0500004f


	//   ....[130]....
        /*0344*/ 	.word	0x0500004f


	//   ....[131]....
        /*0348*/ 	.word	0x0500004f


	//   ....[132]....
        /*034c*/ 	.word	0x0500004f


	//   ....[133]....
        /*0350*/ 	.word	0x0500004f


	//   ....[134]....
        /*0354*/ 	.word	0x0500004f


	//   ....[135]....
        /*0358*/ 	.word	0x0500004f


	//   ....[136]....
        /*035c*/ 	.word	0x0500004f


	//   ....[137]....
        /*0360*/ 	.word	0x0500004f


	//   ....[138]....
        /*0364*/ 	.word	0x0500004f


	//   ....[139]....
        /*0368*/ 	.word	0x0500004f


	//   ....[140]....
        /*036c*/ 	.word	0x0500004f


	//   ....[141]....
        /*0370*/ 	.word	0x0500004f


	//   ....[142]....
        /*0374*/ 	.word	0x0500004f


	//   ....[143]....
        /*0378*/ 	.word	0x0500004f


	//   ....[144]....
        /*037c*/ 	.word	0x0500004f


	//   ....[145]....
        /*0380*/ 	.word	0x0500004f


	//   ....[146]....
        /*0384*/ 	.word	0x0500004f


	//   ....[147]....
        /*0388*/ 	.word	0x0500004f


	//   ....[148]....
        /*038c*/ 	.word	0x0500004f


	//   ....[149]....
        /*0390*/ 	.word	0x0500004f


	//   ....[150]....
        /*0394*/ 	.word	0x0500004f


	//   ....[151]....
        /*0398*/ 	.word	0x0500004f


	//   ....[152]....
        /*039c*/ 	.word	0x0500004f


	//   ....[153]....
        /*03a0*/ 	.word	0x0500004f


	//   ....[154]....
        /*03a4*/ 	.word	0x0500004f


	//   ....[155]....
        /*03a8*/ 	.word	0x0500004f


	//----- nvinfo : EIATTR_COOP_GROUP_INSTR_OFFSETS
	.align		4
.L_1319:
        /*03ac*/ 	.byte	0x04, 0x28
        /*03ae*/ 	.short	(.L_1321 - .L_1320)


	//   ....[0]....
.L_1320:
        /*03b0*/ 	.word	0x00001690


	//   ....[1]....
        /*03b4*/ 	.word	0x00001ca0


	//   ....[2]....
        /*03b8*/ 	.word	0x000023c0


	//   ....[3]....
        /*03bc*/ 	.word	0x00004ec0


	//   ....[4]....
        /*03c0*/ 	.word	0x00005560


	//   ....[5]....
        /*03c4*/ 	.word	0x000062a0


	//   ....[6]....
        /*03c8*/ 	.word	0x00006c70


	//   ....[7]....
        /*03cc*/ 	.word	0x000088e0


	//   ....[8]....
        /*03d0*/ 	.word	0x00009b70


	//   ....[9]....
        /*03d4*/ 	.word	0x0000b440


	//   ....[10]....
        /*03d8*/ 	.word	0x0000b450


	//   ....[11]....
        /*03dc*/ 	.word	0x0000b460


	//   ....[12]....
        /*03e0*/ 	.word	0x0000b4b0


	//   ....[13]....
        /*03e4*/ 	.word	0x0000b500


	//   ....[14]....
        /*03e8*/ 	.word	0x0000b510


	//   ....[15]....
        /*03ec*/ 	.word	0x0000b540


	//   ....[16]....
        /*03f0*/ 	.word	0x0000b570


	//   ....[17]....
        /*03f4*/ 	.word	0x0000b5c0


	//   ....[18]....
        /*03f8*/ 	.word	0x0000b610


	//   ....[19]....
        /*03fc*/ 	.word	0x0000b620


	//   ....[20]....
        /*0400*/ 	.word	0x0000b630


	//   ....[21]....
        /*0404*/ 	.word	0x0000b6e0


	//   ....[22]....
        /*0408*/ 	.word	0x0000b6f0


	//   ....[23]....
        /*040c*/ 	.word	0x0000b700


	//   ....[24]....
        /*0410*/ 	.word	0x0000b710


	//   ....[25]....
        /*0414*/ 	.word	0x0000b7c0


	//   ....[26]....
        /*0418*/ 	.word	0x0000b7d0


	//   ....[27]....
        /*041c*/ 	.word	0x0000b7e0


	//   ....[28]....
        /*0420*/ 	.word	0x0000b7f0


	//   ....[29]....
        /*0424*/ 	.word	0x0000b950


	//   ....[30]....
        /*0428*/ 	.word	0x0000b960


	//   ....[31]....
        /*042c*/ 	.word	0x0000b970


	//   ....[32]....
        /*0430*/ 	.word	0x0000b980


	//   ....[33]....
        /*0434*/ 	.word	0x0000b990


	//   ....[34]....
        /*0438*/ 	.word	0x0000b9a0


	//   ....[35]....
        /*043c*/ 	.word	0x0000b9b0


	//   ....[36]....
        /*0440*/ 	.word	0x0000b9c0


	//   ....[37]....
        /*0444*/ 	.word	0x0000cf90


	//   ....[38]....
        /*0448*/ 	.word	0x0000cfa0


	//   ....[39]....
        /*044c*/ 	.word	0x0000cfb0


	//   ....[40]....
        /*0450*/ 	.word	0x0000cfc0


	//   ....[41]....
        /*0454*/ 	.word	0x0000d0f0


	//   ....[42]....
        /*0458*/ 	.word	0x0000d100


	//   ....[43]....
        /*045c*/ 	.word	0x0000d110


	//   ....[44]....
        /*0460*/ 	.word	0x0000d120


	//   ....[45]....
        /*0464*/ 	.word	0x0000d250


	//   ....[46]....
        /*0468*/ 	.word	0x0000d260


	//   ....[47]....
        /*046c*/ 	.word	0x0000d270


	//   ....[48]....
        /*0470*/ 	.word	0x0000d280


	//   ....[49]....
        /*0474*/ 	.word	0x0000d3b0


	//   ....[50]....
        /*0478*/ 	.word	0x0000d3c0


	//   ....[51]....
        /*047c*/ 	.word	0x0000d3d0


	//   ....[52]....
        /*0480*/ 	.word	0x0000d3e0


	//   ....[53]....
        /*0484*/ 	.word	0x0000d510


	//   ....[54]....
        /*0488*/ 	.word	0x0000d520


	//   ....[55]....
        /*048c*/ 	.word	0x0000d530


	//   ....[56]....
        /*0490*/ 	.word	0x0000d540


	//   ....[57]....
        /*0494*/ 	.word	0x0000d670


	//   ....[58]....
        /*0498*/ 	.word	0x0000d680


	//   ....[59]....
        /*049c*/ 	.word	0x0000d690


	//   ....[60]....
        /*04a0*/ 	.word	0x0000d6a0


	//   ....[61]....
        /*04a4*/ 	.word	0x0000d6b0


	//   ....[62]....
        /*04a8*/ 	.word	0x0000d6c0


	//   ....[63]....
        /*04ac*/ 	.word	0x0000d700


	//   ....[64]....
        /*04b0*/ 	.word	0x0000d730


	//   ....[65]....
        /*04b4*/ 	.word	0x0000d770


	//   ....[66]....
        /*04b8*/ 	.word	0x0000d790


	//   ....[67]....
        /*04bc*/ 	.word	0x0000d7b0


	//   ....[68]....
        /*04c0*/ 	.word	0x0000d7c0


	//   ....[69]....
        /*04c4*/ 	.word	0x000114a0


	//   ....[70]....
        /*04c8*/ 	.word	0x000114e0


	//   ....[71]....
        /*04cc*/ 	.word	0x00011670


	//   ....[72]....
        /*04d0*/ 	.word	0x000116b0


	//   ....[73]....
        /*04d4*/ 	.word	0x000117c0


	//   ....[74]....
        /*04d8*/ 	.word	0x000117e0


	//   ....[75]....
        /*04dc*/ 	.word	0x00011810


	//   ....[76]....
        /*04e0*/ 	.word	0x00011830


	//   ....[77]....
        /*04e4*/ 	.word	0x00011860


	//   ....[78]....
        /*04e8*/ 	.word	0x00011880


	//   ....[79]....
        /*04ec*/ 	.word	0x00012140


	//   ....[80]....
        /*04f0*/ 	.word	0x000129b0


	//   ....[81]....
        /*04f4*/ 	.word	0x00013270


	//   ....[82]....
        /*04f8*/ 	.word	0x00013920


	//   ....[83]....
        /*04fc*/ 	.word	0x00013940


	//   ....[84]....
        /*0500*/ 	.word	0x00013970


	//   ....[85]....
        /*0504*/ 	.word	0x000139b0


	//   ....[86]....
        /*0508*/ 	.word	0x000139d0


	//   ....[87]....
        /*050c*/ 	.word	0x00013be0


	//   ....[88]....
        /*0510*/ 	.word	0x00013c00


	//   ....[89]....
        /*0514*/ 	.word	0x00013c30


	//   ....[90]....
        /*0518*/ 	.word	0x00013c70


	//   ....[91]....
        /*051c*/ 	.word	0x00013c90


	//   ....[92]....
        /*0520*/ 	.word	0x00014000


	//   ....[93]....
        /*0524*/ 	.word	0x00014050


	//   ....[94]....
        /*0528*/ 	.word	0x000140a0


	//   ....[95]....
        /*052c*/ 	.word	0x000140f0


	//   ....[96]....
        /*0530*/ 	.word	0x00014200


	//   ....[97]....
        /*0534*/ 	.word	0x00014250


	//   ....[98]....
        /*0538*/ 	.word	0x000142a0


	//   ....[99]....
        /*053c*/ 	.word	0x000142f0


	//   ....[100]....
        /*0540*/ 	.word	0x00014400


	//   ....[101]....
        /*0544*/ 	.word	0x00014450


	//   ....[102]....
        /*0548*/ 	.word	0x000144a0


	//   ....[103]....
        /*054c*/ 	.word	0x000144f0


	//   ....[104]....
        /*0550*/ 	.word	0x00014600


	//   ....[105]....
        /*0554*/ 	.word	0x00014650


	//   ....[106]....
        /*0558*/ 	.word	0x000146a0


	//   ....[107]....
        /*055c*/ 	.word	0x000146f0


	//   ....[108]....
        /*0560*/ 	.word	0x00014800


	//   ....[109]....
        /*0564*/ 	.word	0x00014850


	//   ....[110]....
        /*0568*/ 	.word	0x000148a0


	//   ....[111]....
        /*056c*/ 	.word	0x000148f0


	//   ....[112]....
        /*0570*/ 	.word	0x00014990


	//   ....[113]....
        /*0574*/ 	.word	0x00014a30


	//   ....[114]....
        /*0578*/ 	.word	0x00014ad0


	//   ....[115]....
        /*057c*/ 	.word	0x00014b70


	//   ....[116]....
        /*0580*/ 	.word	0x00014c10


	//   ....[117]....
        /*0584*/ 	.word	0x00014cb0


	//   ....[118]....
        /*0588*/ 	.word	0x00014d00


	//   ....[119]....
        /*058c*/ 	.word	0x00014d50


	//   ....[120]....
        /*0590*/ 	.word	0x00014da0


	//   ....[121]....
        /*0594*/ 	.word	0x00014e00


	//   ....[122]....
        /*0598*/ 	.word	0x00014e50


	//   ....[123]....
        /*059c*/ 	.word	0x00014ea0


	//   ....[124]....
        /*05a0*/ 	.word	0x00014f30


	//   ....[125]....
        /*05a4*/ 	.word	0x00014f80


	//   ....[126]....
        /*05a8*/ 	.word	0x00014fd0


	//   ....[127]....
        /*05ac*/ 	.word	0x00015020


	//   ....[128]....
        /*05b0*/ 	.word	0x000150c0


	//   ....[129]....
        /*05b4*/ 	.word	0x00015150


	//   ....[130]....
        /*05b8*/ 	.word	0x000151a0


	//   ....[131]....
        /*05bc*/ 	.word	0x000151f0


	//   ....[132]....
        /*05c0*/ 	.word	0x00015290


	//   ....[133]....
        /*05c4*/ 	.word	0x00015320


	//   ....[134]....
        /*05c8*/ 	.word	0x00015370


	//   ....[135]....
        /*05cc*/ 	.word	0x000153c0


	//   ....[136]....
        /*05d0*/ 	.word	0x00015460


	//   ....[137]....
        /*05d4*/ 	.word	0x000154f0


	//   ....[138]....
        /*05d8*/ 	.word	0x00015540


	//   ....[139]....
        /*05dc*/ 	.word	0x00015590


	//   ....[140]....
        /*05e0*/ 	.word	0x00015630


	//   ....[141]....
        /*05e4*/ 	.word	0x000156c0


	//   ....[142]....
        /*05e8*/ 	.word	0x00015710


	//   ....[143]....
        /*05ec*/ 	.word	0x00015760


	//   ....[144]....
        /*05f0*/ 	.word	0x00015800


	//   ....[145]....
        /*05f4*/ 	.word	0x000158b0


	//   ....[146]....
        /*05f8*/ 	.word	0x00015900


	//   ....[147]....
        /*05fc*/ 	.word	0x00015a00


	//   ....[148]....
        /*0600*/ 	.word	0x00015a50


	//   ....[149]....
        /*0604*/ 	.word	0x00015aa0


	//   ....[150]....
        /*0608*/ 	.word	0x00015af0


	//   ....[151]....
        /*060c*/ 	.word	0x00015b40


	//   ....[152]....
        /*0610*/ 	.word	0x00015b80


	//   ....[153]....
        /*0614*/ 	.word	0x00015bd0


	//   ....[154]....
        /*0618*/ 	.word	0x00015c20


	//   ....[155]....
        /*061c*/ 	.word	0x00015c70


	//----- nvinfo : EIATTR_VRC_CTA_INIT_COUNT
	.align		4
.L_1321:
        /*0620*/ 	.byte	0x02, 0x4a
	.zero		1
	.zero		1


	//----- nvinfo : EIATTR_EXIT_INSTR_OFFSETS
	.align		4
        /*0624*/ 	.byte	0x04, 0x1c
        /*0626*/ 	.short	(.L_1323 - .L_1322)


	//   ....[0]....
.L_1322:
        /*0628*/ 	.word	0x00013dd0


	//   ....[1]....
        /*062c*/ 	.word	0x00013fa0


	//----- nvinfo : EIATTR_MAX_THREADS
	.align		4
.L_1323:
        /*0630*/ 	.byte	0x04, 0x05
        /*0632*/ 	.short	(.L_1325 - .L_1324)
.L_1324:
        /*0634*/ 	.word	0x00000080
        /*0638*/ 	.word	0x00000001
        /*063c*/ 	.word	0x00000001


	//----- nvinfo : EIATTR_CRS_STACK_SIZE
	.align		4
.L_1325:
        /*0640*/ 	.byte	0x04, 0x1e
        /*0642*/ 	.short	(.L_1327 - .L_1326)
.L_1326:
        /*0644*/ 	.word	0x00000000


	//----- nvinfo : EIATTR_CBANK_PARAM_SIZE
	.align		4
.L_1327:
        /*0648*/ 	.byte	0x03, 0x19
        /*064a*/ 	.short	0x01f0


	//----- nvinfo : EIATTR_PARAM_CBANK
	.align		4
        /*064c*/ 	.byte	0x04, 0x0a
        /*064e*/ 	.short	(.L_1329 - .L_1328)
	.align		4
.L_1328:
        /*0650*/ 	.word	index@(.nv.constant0._Z25selective_scan_bwd_kernelI32Selective_Scan_bwd_kernel_traitsILi128ELi16ELb0ELb1ELb1ELb1ELb1EN3c104HalfENS1_7complexIfEEEEv12SSMParamsBwd)
        /*0654*/ 	.short	0x0380
        /*0656*/ 	.short	0x01f0


	//----- nvinfo : EIATTR_SW_WAR
	.align		4
.L_1329:
        /*0658*/ 	.byte	0x04, 0x36
        /*065a*/ 	.short	(.L_1331 - .L_1330)
.L_1330:
        /*065c*/ 	.word	0x00000008
.L_1331:


//--------------------- .nv.info._Z25selective_scan_bwd_kernelI32Selective_Scan_bwd_kernel_traitsILi128ELi16ELb1ELb0ELb0ELb0ELb0EN3c104HalfENS1_7complexIfEEEEv12SSMParamsBwd --------------------------
	.section	.nv.info._Z25selective_scan_bwd_kernelI32Selective_Scan_bwd_kernel_traitsILi128ELi16ELb1ELb0ELb0ELb0ELb0EN3c104HalfENS1_7complexIfEEEEv12SSMParamsBwd,"",@"SHT_CUDA_INFO"
	.sectionflags	@""
	.align	4


	//----- nvinfo : EIATTR_CUDA_API_VERSION
	.align		4
        /*0000*/ 	.byte	0x04, 0x37
        /*0002*/ 	.short	(.L_1333 - .L_1332)
.L_1332:
        /*0004*/ 	.word	0x00000082


	//----- nvinfo : EIATTR_KPARAM_INFO
	.align		4
.L_1333:
        /*0008*/ 	.byte	0x04, 0x17
        /*000a*/ 	.short	(.L_1335 - .L_1334)
.L_1334:
        /*000c*/ 	.word	0x00000000
        /*0010*/ 	.short	0x0000
        /*0012*/ 	.short	0x0000
        /*0014*/ 	.byte	0x00, 0xf0, 0xc1, 0x07


	//----- nvinfo : EIATTR_SPARSE_MMA_MASK
	.align		4
.L_1335:
        /*0018*/ 	.byte	0x03, 0x50
        /*001a*/ 	.short	0x0000


	//----- nvinfo : EIATTR_MAXREG_COUNT
	.align		4
        /*001c*/ 	.byte	0x03, 0x1b
        /*001e*/ 	.short	0x00ff


	//----- nvinfo : EIATTR_NUM_BARRIERS
	.align		4
        /*0020*/ 	.byte	0x02, 0x4c
        /*0022*/ 	.byte	0x01
	.zero		1


	//----- nvinfo : EIATTR_MERCURY_ISA_VERSION
	.align		4
        /*0024*/ 	.byte	0x03, 0x5f
        /*0026*/ 	.short	0x0101


	//----- nvinfo : EIATTR_INT_WARP_WIDE_INSTR_OFFSETS
	.align		4
        /*0028*/ 	.byte	0x04, 0x31
        /*002a*/ 	.short	(.L_1337 - .L_1336)


	//   ....[0]....
.L_1336:
        /*002c*/ 	.word	0x000043d0


	//   ....[1]....
        /*0030*/ 	.word	0x00005410


	//----- nvinfo : EIATTR_COOP_GROUP_MASK_REGIDS
	.align		4
.L_1337:
        /*0034*/ 	.byte	0x04, 0x29
        /*0036*/ 	.short	(.L_1339 - .L_1338)


	//   ....[0]....
.L_1338:
        /*0038*/ 	.word	0xffffffff


	//   ....[1]....
        /*003c*/ 	.word	0xffffffff


	//   ....[2]....
        /*0040*/ 	.word	0xffffffff


	//   ....[3]....
        /*0044*/ 	.word	0xffffffff


	//   ....[4]....
        /*0048*/ 	.word	0xffffffff


	//   ....[5]....
        /*004c*/ 	.word	0xffffffff


	//   ....[6]....
        /*0050*/ 	.word	0xffffffff


	//   ....[7]....
        /*0054*/ 	.word	0xffffffff


	//   ....[8]....
        /*0058*/ 	.word	0xffffffff


	//   ....[9]....
        /*005c*/ 	.word	0xffffffff


	//   ....[10]....
        /*0060*/ 	.word	0xffffffff


	//   ....[11]....
        /*0064*/ 	.word	0xffffffff


	//   ....[12]....
        /*0068*/ 	.word	0xffffffff


	//   ....[13]....
        /*006c*/ 	.word	0xffffffff


	//   ....[14]....
        /*0070*/ 	.word	0xffffffff


	//   ....[15]....
        /*0074*/ 	.word	0xffffffff


	//   ....[16]....
        /*0078*/ 	.word	0xffffffff


	//   ....[17]....
        /*007c*/ 	.word	0xffffffff


	//   ....[18]....
        /*0080*/ 	.word	0xffffffff


	//   ....[19]....
        /*0084*/ 	.word	0xffffffff


	//   ....[20]....
        /*0088*/ 	.word	0xffffffff


	//   ....[21]....
        /*008c*/ 	.word	0xffffffff


	//   ....[22]....
        /*0090*/ 	.word	0xffffffff


	//   ....[23]....
        /*0094*/ 	.word	0xffffffff


	//   ....[24]....
        /*0098*/ 	.word	0xffffffff


	//   ....[25]....
        /*009c*/ 	.word	0xffffffff


	//   ....[26]....
        /*00a0*/ 	.word	0xffffffff


	//   ....[27]....
        /*00a4*/ 	.word	0xffffffff


	//   ....[28]....
        /*00a8*/ 	.word	0xffffffff


	//   ....[29]....
        /*00ac*/ 	.word	0xffffffff


	//   ....[30]....
        /*00b0*/ 	.word	0xffffffff


	//   ....[31]....
        /*00b4*/ 	.word	0xffffffff


	//   ....[32]....
        /*00b8*/ 	.word	0xffffffff


	//   ....[33]....
        /*00bc*/ 	.word	0xffffffff


	//   ....[34]....
        /*00c0*/ 	.word	0xffffffff


	//   ....[35]....
        /*00c4*/ 	.word	0xffffffff


	//   ....[36]....
        /*00c8*/ 	.word	0xffffffff


	//   ....[37]....
        /*00cc*/ 	.word	0xffffffff


	//   ....[38]....
        /*00d0*/ 	.word	0xffffffff


	//   ....[39]....
        /*00d4*/ 	.word	0xffffffff


	//   ....[40]....
        /*00d8*/ 	.word	0xffffffff


	//   ....[41]....
        /*00dc*/ 	.word	0xffffffff


	//   ....[42]....
        /*00e0*/ 	.word	0xffffffff


	//   ....[43]....
        /*00e4*/ 	.word	0xffffffff


	//   ....[44]....
        /*00e8*/ 	.word	0xffffffff


	//   ....[45]....
        /*00ec*/ 	.word	0xffffffff


	//   ....[46]....
        /*00f0*/ 	.word	0xffffffff


	//   ....[47]....
        /*00f4*/ 	.word	0xffffffff


	//   ....[48]....
        /*00f8*/ 	.word	0xffffffff


	//   ....[49]....
        /*00fc*/ 	.word	0xffffffff


	//   ....[50]....
        /*0100*/ 	.word	0xffffffff


	//   ....[51]....
        /*0104*/ 	.word	0xffffffff


	//   ....[52]....
        /*0108*/ 	.word	0xffffffff


	//   ....[53]....
        /*010c*/ 	.word	0xffffffff


	//   ....[54]....
        /*0110*/ 	.word	0xffffffff


	//   ....[55]....
        /*0114*/ 	.word	0xffffffff


	//   ....[56]....
        /*0118*/ 	.word	0xffffffff


	//   ....[57]....
        /*011c*/ 	.word	0xffffffff


	//   ....[58]....
        /*0120*/ 	.word	0xffffffff


	//   ....[59]....
        /*0124*/ 	.word	0xffffffff


	//   ....[60]....
        /*0128*/ 	.word	0xffffffff


	//   ....[61]....
        /*012c*/ 	.word	0xffffffff


	//   ....[62]....
        /*0130*/ 	.word	0xffffffff


	//   ....[63]....
        /*0134*/ 	.word	0xffffffff


	//   ....[64]....
        /*0138*/ 	.word	0xffffffff


	//   ....[65]....
        /*013c*/ 	.word	0xffffffff


	//   ....[66]....
        /*0140*/ 	.word	0xffffffff


	//   ....[67]....
        /*0144*/ 	.word	0xffffffff


	//   ....[68]....
        /*0148*/ 	.word	0xffffffff


	//   ....[69]....
        /*014c*/ 	.word	0xffffffff


	//   ....[70]....
        /*0150*/ 	.word	0xffffffff


	//   ....[71]....
        /*0154*/ 	.word	0xffffffff


	//   ....[72]....
        /*0158*/ 	.word	0xffffffff


	//   ....[73]....
        /*015c*/ 	.word	0xffffffff


	//   ....[74]....
        /*0160*/ 	.word	0xffffffff


	//   ....[75]....
        /*0164*/ 	.word	0xffffffff


	//   ....[76]....
        /*0168*/ 	.word	0xffffffff


	//   ....[77]....
        /*016c*/ 	.word	0xffffffff


	//   ....[78]....
        /*0170*/ 	.word	0xffffffff


	//   ....[79]....
        /*0174*/ 	.word	0xffffffff


	//   ....[80]....
        /*0178*/ 	.word	0xffffffff


	//   ....[81]....
        /*017c*/ 	.word	0xffffffff


	//   ....[82]....
        /*0180*/ 	.word	0xffffffff


	//   ....[83]....
        /*0184*/ 	.word	0xffffffff


	//   ....[84]....
        /*0188*/ 	.word	0xffffffff


	//   ....[85]....
        /*018c*/ 	.word	0xffffffff


	//   ....[86]....
        /*0190*/ 	.word	0xffffffff


	//   ....[87]....
        /*0194*/ 	.word	0xffffffff


	//   ....[88]....
        /*0198*/ 	.word	0xffffffff


	//   ....[89]....
        /*019c*/ 	.word	0xffffffff


	//   ....[90]....
        /*01a0*/ 	.word	0xffffffff


	//   ....[91]....
        /*01a4*/ 	.word	0xffffffff


	//   ....[92]....
        /*01a8*/ 	.word	0xffffffff


	//   ....[93]....
        /*01ac*/ 	.word	0xffffffff


	//   ....[94]....
        /*01b0*/ 	.word	0xffffffff


	//   ....[95]....
        /*01b4*/ 	.word	0x0500004b


	//   ....[96]....
        /*01b8*/ 	.word	0x0500004b


	//   ....[97]....
        /*01bc*/ 	.word	0x0500004b


	//   ....[98]....
        /*01c0*/ 	.word	0x0500004b


	//   ....[99]....
        /*01c4*/ 	.word	0x0500004b


	//   ....[100]....
        /*01c8*/ 	.word	0x0500004b


	//   ....[101]....
        /*01cc*/ 	.word	0x0500004b


	//   ....[102]....
        /*01d0*/ 	.word	0x0500004b


	//   ....[103]....
        /*01d4*/ 	.word	0x0500004b


	//   ....[104]....
        /*01d8*/ 	.word	0x0500004b


	//   ....[105]....
        /*01dc*/ 	.word	0x0500004b


	//   ....[106]....
        /*01e0*/ 	.word	0x0500004b


	//   ....[107]....
        /*01e4*/ 	.word	0x0500004b


	//   ....[108]....
        /*01e8*/ 	.word	0x0500004b


	//   ....[109]....
        /*01ec*/ 	.word	0x0500004b


	//   ....[110]....
        /*01f0*/ 	.word	0x0500004b


	//   ....[111]....
        /*01f4*/ 	.word	0x0500004b


	//   ....[112]....
        /*01f8*/ 	.word	0x0500004b


	//   ....[113]....
        /*01fc*/ 	.word	0x0500004b


	//   ....[114]....
        /*0200*/ 	.word	0x0500004b


	//   ....[115]....
        /*0204*/ 	.word	0x0500004b


	//   ....[116]....
        /*0208*/ 	.word	0x0500004b


	//   ....[117]....
        /*020c*/ 	.word	0x0500004b


	//   ....[118]....
        /*0210*/ 	.word	0x0500004b


	//   ....[119]....
        /*0214*/ 	.word	0x0500004b


	//   ....[120]....
        /*0218*/ 	.word	0x0500004b


	//   ....[121]....
        /*021c*/ 	.word	0x0500004b


	//   ....[122]....
        /*0220*/ 	.word	0x0500004b


	//   ....[123]....
        /*0224*/ 	.word	0x0500004b


	//   ....[124]....
        /*0228*/ 	.word	0x0500004b


	//   ....[125]....
        /*022c*/ 	.word	0x0500004b


	//   ....[126]....
        /*0230*/ 	.word	0x0500004b


	//   ....[127]....
        /*0234*/ 	.word	0x0500004b


	//   ....[128]....
        /*0238*/ 	.word	0x0500004b


	//   ....[129]....
        /*023c*/ 	.word	0x0500004b


	//   ....[130]....
        /*0240*/ 	.word	0x0500004b


	//   ....[131]....
        /*0244*/ 	.word	0x0500004b


	//   ....[132]....
        /*0248*/ 	.word	0x0500004b


	//   ....[133]....
        /*024c*/ 	.word	0x0500004b


	//   ....[134]....
        /*0250*/ 	.word	0x0500004b


	//   ....[135]....
        /*0254*/ 	.word	0x0500004b


	//   ....[136]....
        /*0258*/ 	.word	0x0500004b


	//   ....[137]....
        /*025c*/ 	.word	0x0500004b


	//   ....[138]....
        /*0260*/ 	.word	0x0500004b


	//   ....[139]....
        /*0264*/ 	.word	0x0500004b


	//   ....[140]....
        /*0268*/ 	.word	0x0500004b


	//   ....[141]....
        /*026c*/ 	.word	0x0500004b


	//   ....[142]....
        /*0270*/ 	.word	0x0500004b


	//   ....[143]....
        /*0274*/ 	.word	0x0500004b


	//   ....[144]....
        /*0278*/ 	.word	0x0500004b


	//   ....[145]....
        /*027c*/ 	.word	0x0500004b


	//   ....[146]....
        /*0280*/ 	.word	0x0500004b


	//   ....[147]....
        /*0284*/ 	.word	0x0500004b


	//   ....[148]....
        /*0288*/ 	.word	0x0500004b


	//   ....[149]....
        /*028c*/ 	.word	0x0500004b


	//   ....[150]....
        /*0290*/ 	.word	0x0500004b


	//   ....[151]....
        /*0294*/ 	.word	0x0500004b


	//   ....[152]....
        /*0298*/ 	.word	0x0500004b


	//   ....[153]....
        /*029c*/ 	.word	0x0500004b


	//   ....[154]....
        /*02a0*/ 	.word	0x0500004b


	//   ....[155]....
        /*02a4*/ 	.word	0x0500004b


	//   ....[156]....
        /*02a8*/ 	.word	0x0500004b


	//   ....[157]....
        /*02ac*/ 	.word	0x0500004b


	//   ....[158]....
        /*02b0*/ 	.word	0x0500004b


	//----- nvinfo : EIATTR_COOP_GROUP_INSTR_OFFSETS
	.align		4
.L_1339:
        /*02b4*/ 	.byte	0x04, 0x28
        /*02b6*/ 	.short	(.L_1341 - .L_1340)


	//   ....[0]....
.L_1340:
        /*02b8*/ 	.word	0x000007d0


	//   ....[1]....
        /*02bc*/ 	.word	0x00000880


	//   ....[2]....
        /*02c0*/ 	.word	0x00000aa0


	//   ....[3]....
        /*02c4*/ 	.word	0x00002d20


	//   ....[4]....
        /*02c8*/ 	.word	0x00002d30


	//   ....[5]....
        /*02cc*/ 	.word	0x00002d40


	//   ....[6]....
        /*02d0*/ 	.word	0x00002d50


	//   ....[7]....
        /*02d4*/ 	.word	0x00002de0


	//   ....[8]....
        /*02d8*/ 	.word	0x00002e10


	//   ....[9]....
        /*02dc*/ 	.word	0x00002e20


	//   ....[10]....
        /*02e0*/ 	.word	0x00002e30


	//   ....[11]....
        /*02e4*/ 	.word	0x00002ec0


	//   ....[12]....
        /*02e8*/ 	.word	0x00002ef0


	//   ....[13]....
        /*02ec*/ 	.word	0x00002f00


	//   ....[14]....
        /*02f0*/ 	.word	0x00002f10


	//   ....[15]....
        /*02f4*/ 	.word	0x00002fb0


	//   ....[16]....
        /*02f8*/ 	.word	0x00002fd0


	//   ....[17]....
        /*02fc*/ 	.word	0x00002fe0


	//   ....[18]....
        /*0300*/ 	.word	0x00002ff0


	//   ....[19]....
        /*0304*/ 	.word	0x000030a0


	//   ....[20]....
        /*0308*/ 	.word	0x000030b0


	//   ....[21]....
        /*030c*/ 	.word	0x000030c0


	//   ....[22]....
        /*0310*/ 	.word	0x000030d0


	//   ....[23]....
        /*0314*/ 	.word	0x00003230


	//   ....[24]....
        /*0318*/ 	.word	0x00003240


	//   ....[25]....
        /*031c*/ 	.word	0x00003250


	//   ....[26]....
        /*0320*/ 	.word	0x00003260


	//   ....[27]....
        /*0324*/ 	.word	0x00003270


	//   ....[28]....
        /*0328*/ 	.word	0x00003280


	//   ....[29]....
        /*032c*/ 	.word	0x00003290


	//   ....[30]....
        /*0330*/ 	.word	0x000032a0


	//   ....[31]....
        /*0334*/ 	.word	0x00004820


	//   ....[32]....
        /*0338*/ 	.word	0x00004830


	//   ....[33]....
        /*033c*/ 	.word	0x00004840


	//   ....[34]....
        /*0340*/ 	.word	0x00004850


	//   ....[35]....
        /*0344*/ 	.word	0x00004960


	//   ....[36]....
        /*0348*/ 	.word	0x00004970


	//   ....[37]....
        /*034c*/ 	.word	0x00004980


	//   ....[38]....
        /*0350*/ 	.word	0x00004990


	//   ....[39]....
        /*0354*/ 	.word	0x00004aa0


	//   ....[40]....
        /*0358*/ 	.word	0x00004ab0


	//   ....[41]....
        /*035c*/ 	.word	0x00004ac0


	//   ....[42]....
        /*0360*/ 	.word	0x00004ad0


	//   ....[43]....
        /*0364*/ 	.word	0x00004be0


	//   ....[44]....
        /*0368*/ 	.word	0x00004bf0


	//   ....[45]....
        /*036c*/ 	.word	0x00004c00


	//   ....[46]....
        /*0370*/ 	.word	0x00004c10


	//   ....[47]....
        /*0374*/ 	.word	0x00004d20


	//   ....[48]....
        /*0378*/ 	.word	0x00004d30


	//   ....[49]....
        /*037c*/ 	.word	0x00004d40


	//   ....[50]....
        /*0380*/ 	.word	0x00004d50


	//   ....[51]....
        /*0384*/ 	.word	0x00004e60


	//   ....[52]....
        /*0388*/ 	.word	0x00004e70


	//   ....[53]....
        /*038c*/ 	.word	0x00004e80


	//   ....[54]....
        /*0390*/ 	.word	0x00004e90


	//   ....[55]....
        /*0394*/ 	.word	0x00004ea0


	//   ....[56]....
        /*0398*/ 	.word	0x00004eb0


	//   ....[57]....
        /*039c*/ 	.word	0x00004ec0


	//   ....[58]....
        /*03a0*/ 	.word	0x00004f00


	//   ....[59]....
        /*03a4*/ 	.word	0x00004f40


	//   ....[60]....
        /*03a8*/ 	.word	0x00004f70


	//   ....[61]....
        /*03ac*/ 	.word	0x00004f80


	//   ....[62]....
        /*03b0*/ 	.word	0x00004fa0


	//   ....[63]....
        /*03b4*/ 	.word	0x000066a0


	//   ....[64]....
        /*03b8*/ 	.word	0x000066e0


	//   ....[65]....
        /*03bc*/ 	.word	0x00006720


	//   ....[66]....
        /*03c0*/ 	.word	0x00006760


	//   ....[67]....
        /*03c4*/ 	.word	0x000068b0


	//   ....[68]....
        /*03c8*/ 	.word	0x000068f0


	//   ....[69]....
        /*03cc*/ 	.word	0x00006930


	//   ....[70]....
        /*03d0*/ 	.word	0x00006970


	//   ....[71]....
        /*03d4*/ 	.word	0x00006a90


	//   ....[72]....
        /*03d8*/ 	.word	0x00006ad0


	//   ....[73]....
        /*03dc*/ 	.word	0x00006b10


	//   ....[74]....
        /*03e0*/ 	.word	0x00006b50


	//   ....[75]....
        /*03e4*/ 	.word	0x00006c60


	//   ....[76]....
        /*03e8*/ 	.word	0x00006ca0


	//   ....[77]....
        /*03ec*/ 	.word	0x00006cf0


	//   ....[78]....
        /*03f0*/ 	.word	0x00006d30


	//   ....[79]....
        /*03f4*/ 	.word	0x00006e40


	//   ....[80]....
        /*03f8*/ 	.word	0x00006ef0


	//   ....[81]....
        /*03fc*/ 	.word	0x00006f40


	//   ....[82]....
        /*0400*/ 	.word	0x00006f70


	//   ....[83]....
        /*0404*/ 	.word	0x000074f0


	//   ....[84]....
        /*0408*/ 	.word	0x00007810


	//   ....[85]....
        /*040c*/ 	.word	0x00007910


	//   ....[86]....
        /*0410*/ 	.word	0x00007960


	//   ....[87]....
        /*0414*/ 	.word	0x000079c0


	//   ....[88]....
        /*0418*/ 	.word	0x00007a10


	//   ....[89]....
        /*041c*/ 	.word	0x00007a30


	//   ....[90]....
        /*0420*/ 	.word	0x00007bd0


	//   ....[91]....
        /*0424*/ 	.word	0x00007c00


	//   ....[92]....
        /*0428*/ 	.word	0x00007c60


	//   ....[93]....
        /*042c*/ 	.word	0x00007cc0


	//   ....[94]....
        /*0430*/ 	.word	0x00007ce0


	//   ....[95]....
        /*0434*/ 	.word	0x00008400


	//   ....[96]....
        /*0438*/ 	.word	0x00008450


	//   ....[97]....
        /*043c*/ 	.word	0x000084a0


	//   ....[98]....
        /*0440*/ 	.word	0x000084f0


	//   ....[99]....
        /*0444*/ 	.word	0x000085f0


	//   ....[100]....
        /*0448*/ 	.word	0x00008640


	//   ....[101]....
        /*044c*/ 	.word	0x00008690


	//   ....[102]....
        /*0450*/ 	.word	0x000086e0


	//   ....[103]....
        /*0454*/ 	.word	0x000087e0


	//   ....[104]....
        /*0458*/ 	.word	0x00008830


	//   ....[105]....
        /*045c*/ 	.word	0x00008880


	//   ....[106]....
        /*0460*/ 	.word	0x000088d0


	//   ....[107]....
        /*0464*/ 	.word	0x000089d0


	//   ....[108]....
        /*0468*/ 	.word	0x00008a20


	//   ....[109]....
        /*046c*/ 	.word	0x00008a70


	//   ....[110]....
        /*0470*/ 	.word	0x00008ac0


	//   ....[111]....
        /*0474*/ 	.word	0x00008bc0


	//   ....[112]....
        /*0478*/ 	.word	0x00008c10


	//   ....[113]....
        /*047c*/ 	.word	0x00008c60


	//   ....[114]....
        /*0480*/ 	.word	0x00008cb0


	//   ....[115]....
        /*0484*/ 	.word	0x00008d50


	//   ....[116]....
        /*0488*/ 	.word	0x00008df0


	//   ....[117]....
        /*048c*/ 	.word	0x00008e90


	//   ....[118]....
        /*0490*/ 	.word	0x00008f30


	//   ....[119]....
        /*0494*/ 	.word	0x00008fd0


	//   ....[120]....
        /*0498*/ 	.word	0x00009080


	//   ....[121]....
        /*049c*/ 	.word	0x000090e0


	//   ....[122]....
        /*04a0*/ 	.word	0x00009130


	//   ....[123]....
        /*04a4*/ 	.word	0x00009160


	//   ....[124]....
        /*04a8*/ 	.word	0x000091c0


	//   ....[125]....
        /*04ac*/ 	.word	0x00009210


	//   ....[126]....
        /*04b0*/ 	.word	0x00009260


	//   ....[127]....
        /*04b4*/ 	.word	0x000092f0


	//   ....[128]....
        /*04b8*/ 	.word	0x00009340


	//   ....[129]....
        /*04bc*/ 	.word	0x00009390


	//   ....[130]....
        /*04c0*/ 	.word	0x000093e0


	//   ....[131]....
        /*04c4*/ 	.word	0x00009470


	//   ....[132]....
        /*04c8*/ 	.word	0x00009500


	//   ....[133]....
        /*04cc*/ 	.word	0x00009550


	//   ....[134]....
        /*04d0*/ 	.word	0x000095a0


	//   ....[135]....
        /*04d4*/ 	.word	0x00009630


	//   ....[136]....
        /*04d8*/ 	.word	0x000096c0


	//   ....[137]....
        /*04dc*/ 	.word	0x00009710


	//   ....[138]....
        /*04e0*/ 	.word	0x00009760


	//   ....[139]....
        /*04e4*/ 	.word	0x000097f0


	//   ....[140]....
        /*04e8*/ 	.word	0x00009880


	//   ....[141]....
        /*04ec*/ 	.word	0x000098d0


	//   ....[142]....
        /*04f0*/ 	.word	0x00009920


	//   ....[143]....
        /*04f4*/ 	.word	0x000099b0


	//   ....[144]....
        /*04f8*/ 	.word	0x00009a40


	//   ....[145]....
        /*04fc*/ 	.word	0x00009a90


	//   ....[146]....
        /*0500*/ 	.word	0x00009ae0


	//   ....[147]....
        /*0504*/ 	.word	0x00009b70


	//   ....[148]....
        /*0508*/ 	.word	0x00009c20


	//   ....[149]....
        /*050c*/ 	.word	0x00009c70


	//   ....[150]....
        /*0510*/ 	.word	0x00009d40


	//   ....[151]....
        /*0514*/ 	.word	0x00009db0


	//   ....[152]....
        /*0518*/ 	.word	0x00009e00


	//   ....[153]....
        /*051c*/ 	.word	0x00009e50


	//   ....[154]....
        /*0520*/ 	.word	0x00009ea0


	//   ....[155]....
        /*0524*/ 	.word	0x00009ee0


	//   ....[156]....
        /*0528*/ 	.word	0x00009f30


	//   ....[157]....
        /*052c*/ 	.word	0x00009f90


	//   ....[158]....
        /*0530*/ 	.word	0x00009ff0


	//----- nvinfo : EIATTR_VRC_CTA_INIT_COUNT
	.align		4
.L_1341:
        /*0534*/ 	.byte	0x02, 0x4a
	.zero		1
	.zero		1


	//----- nvinfo : EIATTR_EXIT_INSTR_OFFSETS
	.align		4
        /*0538*/ 	.byte	0x04, 0x1c
        /*053a*/ 	.short	(.L_1343 - .L_1342)


	//   ....[0]....
.L_1342:
        /*053c*/ 	.word	0x00007e20


	//   ....[1]....
        /*0540*/ 	.word	0x000083a0


	//----- nvinfo : EIATTR_MAX_THREADS
	.align		4
.L_1343:
        /*0544*/ 	.byte	0x04, 0x05
        /*0546*/ 	.short	(.L_1345 - .L_1344)
.L_1344:
        /*0548*/ 	.word	0x00000080
        /*054c*/ 	.word	0x00000001
        /*0550*/ 	.word	0x00000001


	//----- nvinfo : EIATTR_CRS_STACK_SIZE
	.align		4
.L_1345:
        /*0554*/ 	.byte	0x04, 0x1e
        /*0556*/ 	.short	(.L_1347 - .L_1346)
.L_1346:
        /*0558*/ 	.word	0x00000000


	//----- nvinfo : EIATTR_CBANK_PARAM_SIZE
	.align		4
.L_1347:
        /*055c*/ 	.byte	0x03, 0x19
        /*055e*/ 	.short	0x01f0


	//----- nvinfo : EIATTR_PARAM_CBANK
	.align		4
        /*0560*/ 	.byte	0x04, 0x0a
        /*0562*/ 	.short	(.L_1349 - .L_1348)
	.align		4
.L_1348:
        /*0564*/ 	.word	index@(.nv.constant0._Z25selective_scan_bwd_kernelI32Selective_Scan_bwd_kernel_traitsILi128ELi16ELb1ELb0ELb0ELb0ELb0EN3c104HalfENS1_7complexIfEEEEv12SSMParamsBwd)
        /*0568*/ 	.short	0x0380
        /*056a*/ 	.short	0x01f0


	//----- nvinfo : EIATTR_SW_WAR
	.align		4
.L_1349:
        /*056c*/ 	.byte	0x04, 0x36
        /*056e*/ 	.short	(.L_1351 - .L_1350)
.L_1350:
        /*0570*/ 	.word	0x00000008
.L_1351:


//--------------------- .nv.info._Z25selective_scan_bwd_kernelI32Selective_Scan_bwd_kernel_traitsILi128ELi16ELb1ELb0ELb0ELb0ELb1EN3c104HalfENS1_7complexIfEEEEv12SSMParamsBwd --------------------------
	.section	.nv.info._Z25selective_scan_bwd_kernelI32Selective_Scan_bwd_kernel_traitsILi128ELi16ELb1ELb0ELb0ELb0ELb1EN3c104HalfENS1_7complexIfEEEEv12SSMParamsBwd,"",@"SHT_CUDA_INFO"
	.sectionflags	@""
	.align	4


	//----- nvinfo : EIATTR_CUDA_API_VERSION
	.align		4
        /*0000*/ 	.byte	0x04, 0x37
        /*0002*/ 	.short	(.L_1353 - .L_1352)
.L_1352:
        /*0004*/ 	.word	0x00000082


	//----- nvinfo : EIATTR_KPARAM_INFO
	.align		4
.L_1353:
        /*0008*/ 	.byte	0x04, 0x17
        /*000a*/ 	.short	(.L_1355 - .L_1354)
.L_1354:
        /*000c*/ 	.word	0x00000000
        /*0010*/ 	.short	0x0000
        /*0012*/ 	.short	0x0000
        /*0014*/ 	.byte	0x00, 0xf0, 0xc1, 0x07


	//----- nvinfo : EIATTR_SPARSE_MMA_MASK
	.align		4
.L_1355:
        /*0018*/ 	.byte	0x03, 0x50
        /*001a*/ 	.short	0x0000


	//----- nvinfo : EIATTR_MAXREG_COUNT
	.align		4
        /*001c*/ 	.byte	0x03, 0x1b
        /*001e*/ 	.short	0x00ff


	//----- nvinfo : EIATTR_NUM_BARRIERS
	.align		4
        /*0020*/ 	.byte	0x02, 0x4c
        /*0022*/ 	.byte	0x01
	.zero		1


	//----- nvinfo : EIATTR_MERCURY_ISA_VERSION
	.align		4
        /*0024*/ 	.byte	0x03, 0x5f
        /*0026*/ 	.short	0x0101


	//----- nvinfo : EIATTR_INT_WARP_WIDE_INSTR_OFFSETS
	.align		4
        /*0028*/ 	.byte	0x04, 0x31
        /*002a*/ 	.short	(.L_1357 - .L_1356)


	//   ....[0]....
.L_1356:
        /*002c*/ 	.word	0x000057e0


	//   ....[1]....
        /*0030*/ 	.word	0x000067f0


	//----- nvinfo : EIATTR_COOP_GROUP_MASK_REGIDS
	.align		4
.L_1357:
        /*0034*/ 	.byte	0x04, 0x29
        /*0036*/ 	.short	(.L_1359 - .L_1358)


	//   ....[0]....
.L_1358:
        /*0038*/ 	.word	0xffffffff


	//   ....[1]....
        /*003c*/ 	.word	0xffffffff


	//   ....[2]....
        /*0040*/ 	.word	0xffffffff


	//   ....[3]....
        /*0044*/ 	.word	0xffffffff


	//   ....[4]....
        /*0048*/ 	.word	0xffffffff


	//   ....[5]....
        /*004c*/ 	.word	0xffffffff


	//   ....[6]....
        /*0050*/ 	.word	0xffffffff


	//   ....[7]....
        /*0054*/ 	.word	0xffffffff


	//   ....[8]....
        /*0058*/ 	.word	0xffffffff


	//   ....[9]....
        /*005c*/ 	.word	0xffffffff


	//   ....[10]....
        /*0060*/ 	.word	0xffffffff


	//   ....[11]....
        /*0064*/ 	.word	0xffffffff


	//   ....[12]....
        /*0068*/ 	.word	0xffffffff


	//   ....[13]....
        /*006c*/ 	.word	0xffffffff


	//   ....[14]....
        /*0070*/ 	.word	0xffffffff


	//   ....[15]....
        /*0074*/ 	.word	0xffffffff


	//   ....[16]....
        /*0078*/ 	.word	0xffffffff


	//   ....[17]....
        /*007c*/ 	.word	0xffffffff


	//   ....[18]....
        /*0080*/ 	.word	0xffffffff


	//   ....[19]....
        /*0084*/ 	.word	0xffffffff


	//   ....[20]....
        /*0088*/ 	.word	0xffffffff


	//   ....[21]....
        /*008c*/ 	.word	0xffffffff


	//   ....[22]....
        /*0090*/ 	.word	0xffffffff


	//   ....[23]....
        /*0094*/ 	.word	0xffffffff


	//   ....[24]....
        /*0098*/ 	.word	0xffffffff


	//   ....[25]....
        /*009c*/ 	.word	0xffffffff


	//   ....[26]....
        /*00a0*/ 	.word	0xffffffff


	//   ....[27]....
        /*00a4*/ 	.word	0xffffffff


	//   ....[28]....
        /*00a8*/ 	.word	0xffffffff


	//   ....[29]....
        /*00ac*/ 	.word	0xffffffff


	//   ....[30]....
        /*00b0*/ 	.word	0xffffffff


	//   ....[31]....
        /*00b4*/ 	.word	0xffffffff


	//   ....[32]....
        /*00b8*/ 	.word	0xffffffff


	//   ....[33]....
        /*00bc*/ 	.word	0xffffffff


	//   ....[34]....
        /*00c0*/ 	.word	0xffffffff


	//   ....[35]....
        /*00c4*/ 	.word	0xffffffff


	//   ....[36]....
        /*00c8*/ 	.word	0xffffffff


	//   ....[37]....
        /*00cc*/ 	.word	0xffffffff


	//   ....[38]....
        /*00d0*/ 	.word	0xffffffff


	//   ....[39]....
        /*00d4*/ 	.word	0xffffffff


	//   ....[40]....
        /*00d8*/ 	.word	0xffffffff


	//   ....[41]....
        /*00dc*/ 	.word	0xffffffff


	//   ....[42]....
        /*00e0*/ 	.word	0xffffffff


	//   ....[43]....
        /*00e4*/ 	.word	0xffffffff


	//   ....[44]....
        /*00e8*/ 	.word	0xffffffff


	//   ....[45]....
        /*00ec*/ 	.word	0xffffffff


	//   ....[46]....
        /*00f0*/ 	.word	0xffffffff


	//   ....[47]....
        /*00f4*/ 	.word	0xffffffff


	//   ....[48]....
        /*00f8*/ 	.word	0xffffffff


	//   ....[49]....
        /*00fc*/ 	.word	0xffffffff


	//   ....[50]....
        /*0100*/ 	.word	0xffffffff


	//   ....[51]....
        /*0104*/ 	.word	0xffffffff


	//   ....[52]....
        /*0108*/ 	.word	0xffffffff


	//   ....[53]....
        /*010c*/ 	.word	0xffffffff


	//   ....[54]....
        /*0110*/ 	.word	0xffffffff


	//   ....[55]....
        /*0114*/ 	.word	0xffffffff


	//   ....[56]....
        /*0118*/ 	.word	0xffffffff


	//   ....[57]....
        /*011c*/ 	.word	0xffffffff


	//   ....[58]....
        /*0120*/ 	.word	0xffffffff


	//   ....[59]....
        /*0124*/ 	.word	0xffffffff


	//   ....[60]....
        /*0128*/ 	.word	0xffffffff


	//   ....[61]....
        /*012c*/ 	.word	0xffffffff


	//   ....[62]....
        /*0130*/ 	.word	0xffffffff


	//   ....[63]....
        /*0134*/ 	.word	0xffffffff


	//   ....[64]....
        /*0138*/ 	.word	0xffffffff


	//   ....[65]....
        /*013c*/ 	.word	0xffffffff


	//   ....[66]....
        /*0140*/ 	.word	0xffffffff


	//   ....[67]....
        /*0144*/ 	.word	0xffffffff


	//   ....[68]....
        /*0148*/ 	.word	0xffffffff


	//   ....[69]....
        /*014c*/ 	.word	0xffffffff


	//   ....[70]....
        /*0150*/ 	.word	0xffffffff


	//   ....[71]....
        /*0154*/ 	.word	0xffffffff


	//   ....[72]....
        /*0158*/ 	.word	0xffffffff


	//   ....[73]....
        /*015c*/ 	.word	0xffffffff


	//   ....[74]....
        /*0160*/ 	.word	0xffffffff


	//   ....[75]....
        /*0164*/ 	.word	0xffffffff


	//   ....[76]....
        /*0168*/ 	.word	0xffffffff


	//   ....[77]....
        /*016c*/ 	.word	0xffffffff


	//   ....[78]....
        /*0170*/ 	.word	0xffffffff


	//   ....[79]....
        /*0174*/ 	.word	0xffffffff


	//   ....[80]....
        /*0178*/ 	.word	0xffffffff


	//   ....[81]....
        /*017c*/ 	.word	0xffffffff


	//   ....[82]....
        /*0180*/ 	.word	0xffffffff


	//   ....[83]....
        /*0184*/ 	.word	0xffffffff


	//   ....[84]....
        /*0188*/ 	.word	0xffffffff


	//   ....[85]....
        /*018c*/ 	.word	0xffffffff


	//   ....[86]....
        /*0190*/ 	.word	0xffffffff


	//   ....[87]....
        /*0194*/ 	.word	0xffffffff


	//   ....[88]....
        /*0198*/ 	.word	0xffffffff


	//   ....[89]....
        /*019c*/ 	.word	0xffffffff


	//   ....[90]....
        /*01a0*/ 	.word	0xffffffff


	//   ....[91]....
        /*01a4*/ 	.word	0xffffffff


	//   ....[92]....
        /*01a8*/ 	.word	0xffffffff


	//   ....[93]....
        /*01ac*/ 	.word	0xffffffff


	//   ....[94]....
        /*01b0*/ 	.word	0xffffffff


	//   ....[95]....
        /*01b4*/ 	.word	0xffffffff


	//   ....[96]....
        /*01b8*/ 	.word	0xffffffff


	//   ....[97]....
        /*01bc*/ 	.word	0xffffffff


	//   ....[98]....
        /*01c0*/ 	.word	0xffffffff


	//   ....[99]....
        /*01c4*/ 	.word	0x0500004b


	//   ....[100]....
        /*01c8*/ 	.word	0x0500004b


	//   ....[101]....
        /*01cc*/ 	.word	0x0500004b


	//   ....[102]....
        /*01d0*/ 	.word	0x0500004b


	//   ....[103]....
        /*01d4*/ 	.word	0x0500004b


	//   ....[104]....
        /*01d8*/ 	.word	0x0500004b


	//   ....[105]....
        /*01dc*/ 	.word	0x0500004b


	//   ....[106]....
        /*01e0*/ 	.word	0x0500004b


	//   ....[107]....
        /*01e4*/ 	.word	0x0500004b


	//   ....[108]....
        /*01e8*/ 	.word	0x0500004b


	//   ....[109]....
        /*01ec*/ 	.word	0x0500004b


	//   ....[110]....
        /*01f0*/ 	.word	0x0500004b


	//   ....[111]....
        /*01f4*/ 	.word	0x0500004b


	//   ....[112]....
        /*01f8*/ 	.word	0x0500004b


	//   ....[113]....
        /*01fc*/ 	.word	0x0500004b


	//   ....[114]....
        /*0200*/ 	.word	0x0500004b


	//   ....[115]....
        /*0204*/ 	.word	0x0500004b


	//   ....[116]....
        /*0208*/ 	.word	0x0500004b


	//   ....[117]....
        /*020c*/ 	.word	0x0500004b


	//   ....[118]....
        /*0210*/ 	.word	0x0500004b


	//   ....[119]....
        /*0214*/ 	.word	0x0500004b


	//   ....[120]....
        /*0218*/ 	.word	0x0500004b


	//   ....[121]....
        /*021c*/ 	.word	0x0500004b


	//   ....[122]....
        /*0220*/ 	.word	0x0500004b


	//   ....[123]....
        /*0224*/ 	.word	0x0500004b


	//   ....[124]....
        /*0228*/ 	.word	0x0500004b


	//   ....[125]....
        /*022c*/ 	.word	0x0500004b


	//   ....[126]....
        /*0230*/ 	.word	0x0500004b


	//   ....[127]....
        /*0234*/ 	.word	0x0500004b


	//   ....[128]....
        /*0238*/ 	.word	0x0500004b


	//   ....[129]....
        /*023c*/ 	.word	0x0500004b


	//   ....[130]....
        /*0240*/ 	.word	0x0500004b


	//   ....[131]....
        /*0244*/ 	.word	0x0500004b


	//   ....[132]....
        /*0248*/ 	.word	0x0500004b


	//   ....[133]....
        /*024c*/ 	.word	0x0500004b


	//   ....[134]....
        /*0250*/ 	.word	0x0500004b


	//   ....[135]....
        /*0254*/ 	.word	0x0500004b


	//   ....[136]....
        /*0258*/ 	.word	0x0500004b


	//   ....[137]....
        /*025c*/ 	.word	0x0500004b


	//   ....[138]....
        /*0260*/ 	.word	0x0500004b


	//   ....[139]....
        /*0264*/ 	.word	0x0500004b


	//   ....[140]....
        /*0268*/ 	.word	0x0500004b


	//   ....[141]....
        /*026c*/ 	.word	0x0500004b


	//   ....[142]....
        /*0270*/ 	.word	0x0500004b


	//   ....[143]....
        /*0274*/ 	.word	0x0500004b


	//   ....[144]....
        /*0278*/ 	.word	0x0500004b


	//   ....[145]....
        /*027c*/ 	.word	0x0500004b


	//   ....[146]....
        /*0280*/ 	.word	0x0500004b


	//   ....[147]....
        /*0284*/ 	.word	0x0500004b


	//   ....[148]....
        /*0288*/ 	.word	0x0500004b


	//   ....[149]....
        /*028c*/ 	.word	0x0500004b


	//   ....[150]....
        /*0290*/ 	.word	0x0500004b


	//   ....[151]....
        /*0294*/ 	.word	0x0500004b


	//   ....[152]....
        /*0298*/ 	.word	0x0500004b


	//   ....[153]....
        /*029c*/ 	.word	0x0500004b


	//   ....[154]....
        /*02a0*/ 	.word	0x0500004b


	//   ....[155]....
        /*02a4*/ 	.word	0x0500004b


	//   ....[156]....
        /*02a8*/ 	.word	0x0500004b


	//   ....[157]....
        /*02ac*/ 	.word	0x0500004b


	//   ....[158]....
        /*02b0*/ 	.word	0x0500004b


	//   ....[159]....
        /*02b4*/ 	.word	0x0500004b


	//   ....[160]....
        /*02b8*/ 	.word	0x0500004b


	//   ....[161]....
        /*02bc*/ 	.word	0x0500004b


	//   ....[162]....
        /*02c0*/ 	.word	0x0500004b


	//----- nvinfo : EIATTR_COOP_GROUP_INSTR_OFFSETS
	.align		4
.L_1359:
        /*02c4*/ 	.byte	0x04, 0x28
        /*02c6*/ 	.short	(.L_1361 - .L_1360)


	//   ....[0]....
.L_1360:
        /*02c8*/ 	.word	0x000007d0


	//   ....[1]....
        /*02cc*/ 	.word	0x00000880


	//   ....[2]....
        /*02d0*/ 	.word	0x000009e0


	//   ....[3]....
        /*02d4*/ 	.word	0x00000b60


	//   ....[4]....
        /*02d8*/ 	.word	0x00001460


	//   ....[5]....
        /*02dc*/ 	.word	0x00001c70


	//   ....[6]....
        /*02e0*/ 	.word	0x00001f80


	//   ....[7]....
        /*02e4*/ 	.word	0x00004130


	//   ....[8]....
        /*02e8*/ 	.word	0x00004140


	//   ....[9]....
        /*02ec*/ 	.word	0x00004150


	//   ....[10]....
        /*02f0*/ 	.word	0x00004160


	//   ....[11]....
        /*02f4*/ 	.word	0x000041f0


	//   ....[12]....
        /*02f8*/ 	.word	0x00004220


	//   ....[13]....
        /*02fc*/ 	.word	0x00004230


	//   ....[14]....
        /*0300*/ 	.word	0x00004240


	//   ....[15]....
        /*0304*/ 	.word	0x000042d0


	//   ....[16]....
        /*0308*/ 	.word	0x00004300


	//   ....[17]....
        /*030c*/ 	.word	0x00004310


	//   ....[18]....
        /*0310*/ 	.word	0x00004320


	//   ....[19]....
        /*0314*/ 	.word	0x000043c0


	//   ....[20]....
        /*0318*/ 	.word	0x000043e0


	//   ....[21]....
        /*031c*/ 	.word	0x000043f0


	//   ....[22]....
        /*0320*/ 	.word	0x00004400


	//   ....[23]....
        /*0324*/ 	.word	0x000044b0


	//   ....[24]....
        /*0328*/ 	.word	0x000044c0


	//   ....[25]....
        /*032c*/ 	.word	0x000044d0


	//   ....[26]....
        /*0330*/ 	.word	0x000044e0


	//   ....[27]....
        /*0334*/ 	.word	0x00004640


	//   ....[28]....
        /*0338*/ 	.word	0x00004650


	//   ....[29]....
        /*033c*/ 	.word	0x00004660


	//   ....[30]....
        /*0340*/ 	.word	0x00004670


	//   ....[31]....
        /*0344*/ 	.word	0x00004680


	//   ....[32]....
        /*0348*/ 	.word	0x00004690


	//   ....[33]....
        /*034c*/ 	.word	0x000046a0


	//   ....[34]....
        /*0350*/ 	.word	0x000046b0


	//   ....[35]....
        /*0354*/ 	.word	0x00005c30


	//   ....[36]....
        /*0358*/ 	.word	0x00005c40


	//   ....[37]....
        /*035c*/ 	.word	0x00005c50


	//   ....[38]....
        /*0360*/ 	.word	0x00005c60


	//   ....[39]....
        /*0364*/ 	.word	0x00005d70


	//   ....[40]....
        /*0368*/ 	.word	0x00005d80


	//   ....[41]....
        /*036c*/ 	.word	0x00005d90


	//   ....[42]....
        /*0370*/ 	.word	0x00005da0


	//   ....[43]....
        /*0374*/ 	.word	0x00005eb0


	//   ....[44]....
        /*0378*/ 	.word	0x00005ec0


	//   ....[45]....
        /*037c*/ 	.word	0x00005ed0


	//   ....[46]....
        /*0380*/ 	.word	0x00005ee0


	//   ....[47]....
        /*0384*/ 	.word	0x00005ff0


	//   ....[48]....
        /*0388*/ 	.word	0x00006000


	//   ....[49]....
        /*038c*/ 	.word	0x00006010


	//   ....[50]....
        /*0390*/ 	.word	0x00006020


	//   ....[51]....
        /*0394*/ 	.word	0x00006130


	//   ....[52]....
        /*0398*/ 	.word	0x00006140


	//   ....[53]....
        /*039c*/ 	.word	0x00006150


	//   ....[54]....
        /*03a0*/ 	.word	0x00006160


	//   ....[55]....
        /*03a4*/ 	.word	0x00006270


	//   ....[56]....
        /*03a8*/ 	.word	0x00006280


	//   ....[57]....
        /*03ac*/ 	.word	0x00006290


	//   ....[58]....
        /*03b0*/ 	.word	0x000062a0


	//   ....[59]....
        /*03b4*/ 	.word	0x000062b0


	//   ....[60]....
        /*03b8*/ 	.word	0x000062c0


	//   ....[61]....
        /*03bc*/ 	.word	0x000062d0


	//   ....[62]....
        /*03c0*/ 	.word	0x00006310


	//   ....[63]....
        /*03c4*/ 	.word	0x00006350


	//   ....[64]....
        /*03c8*/ 	.word	0x00006390


	//   ....[65]....
        /*03cc*/ 	.word	0x000063b0


	//   ....[66]....
        /*03d0*/ 	.word	0x000063c0


	//   ....[67]....
        /*03d4*/ 	.word	0x00007a70


	//   ....[68]....
        /*03d8*/ 	.word	0x00007af0


	//   ....[69]....
        /*03dc*/ 	.word	0x00007b30


	//   ....[70]....
        /*03e0*/ 	.word	0x00007b70


	//   ....[71]....
        /*03e4*/ 	.word	0x00007cc0


	//   ....[72]....
        /*03e8*/ 	.word	0x00007d00


	//   ....[73]....
        /*03ec*/ 	.word	0x00007d40


	//   ....[74]....
        /*03f0*/ 	.word	0x00007d80


	//   ....[75]....
        /*03f4*/ 	.word	0x00007e90


	//   ....[76]....
        /*03f8*/ 	.word	0x00007ed0


	//   ....[77]....
        /*03fc*/ 	.word	0x00007f10


	//   ....[78]....
        /*0400*/ 	.word	0x00007f50


	//   ....[79]....
        /*0404*/ 	.word	0x00008070


	//   ....[80]....
        /*0408*/ 	.word	0x000080b0


	//   ....[81]....
        /*040c*/ 	.word	0x000080f0


	//   ....[82]....
        /*0410*/ 	.word	0x00008130


	//   ....[83]....
        /*0414*/ 	.word	0x00008240


	//   ....[84]....
        /*0418*/ 	.word	0x00008280


	//   ....[85]....
        /*041c*/ 	.word	0x000082d0


	//   ....[86]....
        /*0420*/ 	.word	0x00008310


	//   ....[87]....
        /*0424*/ 	.word	0x000088b0


	//   ....[88]....
        /*0428*/ 	.word	0x00008c10


	//   ....[89]....
        /*042c*/ 	.word	0x00008cf0


	//   ....[90]....
        /*0430*/ 	.word	0x00008d40


	//   ....[91]....
        /*0434*/ 	.word	0x00008da0


	//   ....[92]....
        /*0438*/ 	.word	0x00008df0


	//   ....[93]....
        /*043c*/ 	.word	0x00008e10


	//   ....[94]....
        /*0440*/ 	.word	0x00008fb0


	//   ....[95]....
        /*0444*/ 	.word	0x00008ff0


	//   ....[96]....
        /*0448*/ 	.word	0x00009050


	//   ....[97]....
        /*044c*/ 	.word	0x000090a0


	//   ....[98]....
        /*0450*/ 	.word	0x000090c0


	//   ....[99]....
        /*0454*/ 	.word	0x000097e0


	//   ....[100]....
        /*0458*/ 	.word	0x00009830


	//   ....[101]....
        /*045c*/ 	.word	0x00009880


	//   ....[102]....
        /*0460*/ 	.word	0x000098f0


	//   ....[103]....
        /*0464*/ 	.word	0x000099c0


	//   ....[104]....
        /*0468*/ 	.word	0x00009a10


	//   ....[105]....
        /*046c*/ 	.word	0x00009a60


	//   ....[106]....
        /*0470*/ 	.word	0x00009ad0


	//   ....[107]....
        /*0474*/ 	.word	0x00009ba0


	//   ....[108]....
        /*0478*/ 	.word	0x00009bf0


	//   ....[109]....
        /*047c*/ 	.word	0x00009c40


	//   ....[110]....
        /*0480*/ 	.word	0x00009cb0


	//   ....[111]....
        /*0484*/ 	.word	0x00009d80


	//   ....[112]....
        /*0488*/ 	.word	0x00009dd0


	//   ....[113]....
        /*048c*/ 	.word	0x00009e20


	//   ....[114]....
        /*0490*/ 	.word	0x00009e90


	//   ....[115]....
        /*0494*/ 	.word	0x00009f60


	//   ....[116]....
        /*0498*/ 	.word	0x00009fb0


	//   ....[117]....
        /*049c*/ 	.word	0x0000a000


	//   ....[118]....
        /*04a0*/ 	.word	0x0000a050


	//   ....[119]....
        /*04a4*/ 	.word	0x0000a0e0


	//   ....[120]....
        /*04a8*/ 	.word	0x0000a180


	//   ....[121]....
        /*04ac*/ 	.word	0x0000a220


	//   ....[122]....
        /*04b0*/ 	.word	0x0000a2c0


	//   ....[123]....
        /*04b4*/ 	.word	0x0000a360


	//   ....[124]....
        /*04b8*/ 	.word	0x0000a410


	//   ....[125]....
        /*04bc*/ 	.word	0x0000a470


	//   ....[126]....
        /*04c0*/ 	.word	0x0000a4c0


	//   ....[127]....
        /*04c4*/ 	.word	0x0000a4f0


	//   ....[128]....
        /*04c8*/ 	.word	0x0000a550


	//   ....[129]....
        /*04cc*/ 	.word	0x0000a5a0


	//   ....[130]....
        /*04d0*/ 	.word	0x0000a5f0


	//   ....[131]....
        /*04d4*/ 	.word	0x0000a680


	//   ....[132]....
        /*04d8*/ 	.word	0x0000a6d0


	//   ....[133]....
        /*04dc*/ 	.word	0x0000a720


	//   ....[134]....
        /*04e0*/ 	.word	0x0000a770


	//   ....[135]....
        /*04e4*/ 	.word	0x0000a800


	//   ....[136]....
        /*04e8*/ 	.word	0x0000a890


	//   ....[137]....
        /*04ec*/ 	.word	0x0000a8e0


	//   ....[138]....
        /*04f0*/ 	.word	0x0000a930


	//   ....[139]....
        /*04f4*/ 	.word	0x0000a9c0


	//   ....[140]....
        /*04f8*/ 	.word	0x0000aa50


	//   ....[141]....
        /*04fc*/ 	.word	0x0000aaa0


	//   ....[142]....
        /*0500*/ 	.word	0x0000aaf0


	//   ....[143]....
        /*0504*/ 	.word	0x0000ab80


	//   ....[144]....
        /*0508*/ 	.word	0x0000ac10


	//   ....[145]....
        /*050c*/ 	.word	0x0000ac60


	//   ....[146]....
        /*0510*/ 	.word	0x0000acb0


	//   ....[147]....
        /*0514*/ 	.word	0x0000ad40


	//   ....[148]....
        /*0518*/ 	.word	0x0000add0


	//   ....[149]....
        /*051c*/ 	.word	0x0000ae20


	//   ....[150]....
        /*0520*/ 	.word	0x0000ae70


	//   ....[151]....
        /*0524*/ 	.word	0x0000af00


	//   ....[152]....
        /*0528*/ 	.word	0x0000afa0


	//   ....[153]....
        /*052c*/ 	.word	0x0000b000


	//   ....[154]....
        /*0530*/ 	.word	0x0000b0c0


	//   ....[155]....
        /*0534*/ 	.word	0x0000b140


	//   ....[156]....
        /*0538*/ 	.word	0x0000b190


	//   ....[157]....
        /*053c*/ 	.word	0x0000b1e0


	//   ....[158]....
        /*0540*/ 	.word	0x0000b230


	//   ....[159]....
        /*0544*/ 	.word	0x0000b270


	//   ....[160]....
        /*0548*/ 	.word	0x0000b2c0


	//   ....[161]....
        /*054c*/ 	.word	0x0000b320


	//   ....[162]....
        /*0550*/ 	.word	0x0000b380


	//----- nvinfo : EIATTR_VRC_CTA_INIT_COUNT
	.align		4
.L_1361:
        /*0554*/ 	.byte	0x02, 0x4a
	.zero		1
	.zero		1


	//----- nvinfo : EIATTR_EXIT_INSTR_OFFSETS
	.align		4
        /*0558*/ 	.byte	0x04, 0x1c
        /*055a*/ 	.short	(.L_1363 - .L_1362)


	//   ....[0]....
.L_1362:
        /*055c*/ 	.word	0x00009200


	//   ....[1]....
        /*0560*/ 	.word	0x00009780


	//----- nvinfo : EIATTR_MAX_THREADS
	.align		4
.L_1363:
        /*0564*/ 	.byte	0x04, 0x05
        /*0566*/ 	.short	(.L_1365 - .L_1364)
.L_1364:
        /*0568*/ 	.word	0x00000080
        /*056c*/ 	.word	0x00000001
        /*0570*/ 	.word	0x00000001


	//----- nvinfo : EIATTR_CRS_STACK_SIZE
	.align		4
.L_1365:
        /*0574*/ 	.byte	0x04, 0x1e
        /*0576*/ 	.short	(.L_1367 - .L_1366)
.L_1366:
        /*0578*/ 	.word	0x00000000


	//----- nvinfo : EIATTR_CBANK_PARAM_SIZE
	.align		4
.L_1367:
        /*057c*/ 	.byte	0x03, 0x19
        /*057e*/ 	.short	0x01f0


	//----- nvinfo : EIATTR_PARAM_CBANK
	.align		4
        /*0580*/ 	.byte	0x04, 0x0a
        /*0582*/ 	.short	(.L_1369 - .L_1368)
	.align		4
.L_1368:
        /*0584*/ 	.word	index@(.nv.constant0._Z25selective_scan_bwd_kernelI32Selective_Scan_bwd_kernel_traitsILi128ELi16ELb1ELb0ELb0ELb0ELb1EN3c104HalfENS1_7complexIfEEEEv12SSMParamsBwd)
        /*0588*/ 	.short	0x0380
        /*058a*/ 	.short	0x01f0


	//----- nvinfo : EIATTR_SW_WAR
	.align		4
.L_1369:
        /*058c*/ 	.byte	0x04, 0x36
        /*058e*/ 	.short	(.L_1371 - .L_1370)
.L_1370:
        /*0590*/ 	.word	0x00000008
.L_1371:


//--------------------- .nv.info._Z25selective_scan_bwd_kernelI32Selective_Scan_bwd_kernel_traitsILi128ELi16ELb1ELb0ELb0ELb1ELb0EN3c104HalfENS1_7complexIfEEEEv12SSMParamsBwd --------------------------
	.section	.nv.info._Z25selective_scan_bwd_kernelI32Selective_Scan_bwd_kernel_traitsILi128ELi16ELb1ELb0ELb0ELb1ELb0EN3c104HalfENS1_7complexIfEEEEv12SSMParamsBwd,"",@"SHT_CUDA_INFO"
	.sectionflags	@""
	.align	4


	//----- nvinfo : EIATTR_CUDA_API_VERSION
	.align		4
        /*0000*/ 	.byte	0x04, 0x37
        /*0002*/ 	.short	(.L_1373 - .L_1372)
.L_1372:
        /*0004*/ 	.word	0x00000082


	//----- nvinfo : EIATTR_KPARAM_INFO
	.align		4
.L_1373:
        /*0008*/ 	.byte	0x04, 0x17
        /*000a*/ 	.short	(.L_1375 - .L_1374)
.L_1374:
        /*000c*/ 	.word	0x00000000
        /*0010*/ 	.short	0x0000
        /*0012*/ 	.short	0x0000
        /*0014*/ 	.byte	0x00, 0xf0, 0xc1, 0x07


	//----- nvinfo : EIATTR_SPARSE_MMA_MASK
	.align		4
.L_1375:
        /*0018*/ 	.byte	0x03, 0x50
        /*001a*/ 	.short	0x0000


	//----- nvinfo : EIATTR_MAXREG_COUNT
	.align		4
        /*001c*/ 	.byte	0x03, 0x1b
        /*001e*/ 	.short	0x00ff


	//----- nvinfo : EIATTR_NUM_BARRIERS
	.align		4
        /*0020*/ 	.byte	0x02, 0x4c
        /*0022*/ 	.byte	0x01
	.zero		1


	//----- nvinfo : EIATTR_MERCURY_ISA_VERSION
	.align		4
        /*0024*/ 	.byte	0x03, 0x5f
        /*0026*/ 	.short	0x0101


	//----- nvinfo : EIATTR_INT_WARP_WIDE_INSTR_OFFSETS
	.align		4
        /*0028*/ 	.byte	0x04, 0x31
        /*002a*/ 	.short	(.L_1377 - .L_1376)


	//   ....[0]....
.L_1376:
        /*002c*/ 	.word	0x00006600


	//   ....[1]....
        /*0030*/ 	.word	0x00007600


	//----- nvinfo : EIATTR_COOP_GROUP_MASK_REGIDS
	.align		4
.L_1377:
        /*0034*/ 	.byte	0x04, 0x29
        /*0036*/ 	.short	(.L_1379 - .L_1378)


	//   ....[0]....
.L_1378:
        /*0038*/ 	.word	0xffffffff


	//   ....[1]....
        /*003c*/ 	.word	0xffffffff


	//   ....[2]....
        /*0040*/ 	.word	0xffffffff


	//   ....[3]....
        /*0044*/ 	.word	0xffffffff


	//   ....[4]....
        /*0048*/ 	.word	0xffffffff


	//   ....[5]....
        /*004c*/ 	.word	0xffffffff


	//   ....[6]....
        /*0050*/ 	.word	0xffffffff


	//   ....[7]....
        /*0054*/ 	.word	0xffffffff


	//   ....[8]....
        /*0058*/ 	.word	0xffffffff


	//   ....[9]....
        /*005c*/ 	.word	0xffffffff


	//   ....[10]....
        /*0060*/ 	.word	0xffffffff


	//   ....[11]....
        /*0064*/ 	.word	0xffffffff


	//   ....[12]....
        /*0068*/ 	.word	0xffffffff


	//   ....[13]....
        /*006c*/ 	.word	0xffffffff


	//   ....[14]....
        /*0070*/ 	.word	0xffffffff


	//   ....[15]....
        /*0074*/ 	.word	0xffffffff


	//   ....[16]....
        /*0078*/ 	.word	0xffffffff


	//   ....[17]....
        /*007c*/ 	.word	0xffffffff


	//   ....[18]....
        /*0080*/ 	.word	0xffffffff


	//   ....[19]....
        /*0084*/ 	.word	0xffffffff


	//   ....[20]....
        /*0088*/ 	.word	0xffffffff


	//   ....[21]....
        /*008c*/ 	.word	0xffffffff


	//   ....[22]....
        /*0090*/ 	.word	0xffffffff


	//   ....[23]....
        /*0094*/ 	.word	0xffffffff


	//   ....[24]....
        /*0098*/ 	.word	0xffffffff


	//   ....[25]....
        /*009c*/ 	.word	0xffffffff


	//   ....[26]....
        /*00a0*/ 	.word	0xffffffff


	//   ....[27]....
        /*00a4*/ 	.word	0xffffffff


	//   ....[28]....
        /*00a8*/ 	.word	0xffffffff


	//   ....[29]....
        /*00ac*/ 	.word	0xffffffff


	//   ....[30]....
        /*00b0*/ 	.word	0xffffffff


	//   ....[31]....
        /*00b4*/ 	.word	0xffffffff


	//   ....[32]....
        /*00b8*/ 	.word	0xffffffff


	//   ....[33]....
        /*00bc*/ 	.word	0xffffffff


	//   ....[34]....
        /*00c0*/ 	.word	0xffffffff


	//   ....[35]....
        /*00c4*/ 	.word	0xffffffff


	//   ....[36]....
        /*00c8*/ 	.word	0xffffffff


	//   ....[37]....
        /*00cc*/ 	.word	0xffffffff


	//   ....[38]....
        /*00d0*/ 	.word	0xffffffff


	//   ....[39]....
        /*00d4*/ 	.word	0xffffffff


	//   ....[40]....
        /*00d8*/ 	.word	0xffffffff


	//   ....[41]....
        /*00dc*/ 	.word	0xffffffff


	//   ....[42]....
        /*00e0*/ 	.word	0xffffffff


	//   ....[43]....
        /*00e4*/ 	.word	0xffffffff


	//   ....[44]....
        /*00e8*/ 	.word	0xffffffff


	//   ....[45]....
        /*00ec*/ 	.word	0xffffffff


	//   ....[46]....
        /*00f0*/ 	.word	0xffffffff


	//   ....[47]....
        /*00f4*/ 	.word	0xffffffff


	//   ....[48]....
        /*00f8*/ 	.word	0xffffffff


	//   ....[49]....
        /*00fc*/ 	.word	0xffffffff


	//   ....[50]....
        /*0100*/ 	.word	0xffffffff


	//   ....[51]....
        /*0104*/ 	.word	0xffffffff


	//   ....[52]....
        /*0108*/ 	.word	0xffffffff


	//   ....[53]....
        /*010c*/ 	.word	0xffffffff


	//   ....[54]....
        /*0110*/ 	.word	0xffffffff


	//   ....[55]....
        /*0114*/ 	.word	0xffffffff


	//   ....[56]....
        /*0118*/ 	.word	0xffffffff


	//   ....[57]....
        /*011c*/ 	.word	0xffffffff


	//   ....[58]....
        /*0120*/ 	.word	0xffffffff


	//   ....[59]....
        /*0124*/ 	.word	0xffffffff


	//   ....[60]....
        /*0128*/ 	.word	0xffffffff


	//   ....[61]....
        /*012c*/ 	.word	0xffffffff


	//   ....[62]....
        /*0130*/ 	.word	0xffffffff


	//   ....[63]....
        /*0134*/ 	.word	0xffffffff


	//   ....[64]....
        /*0138*/ 	.word	0xffffffff


	//   ....[65]....
        /*013c*/ 	.word	0xffffffff


	//   ....[66]....
        /*0140*/ 	.word	0xffffffff


	//   ....[67]....
        /*0144*/ 	.word	0xffffffff


	//   ....[68]....
        /*0148*/ 	.word	0xffffffff


	//   ....[69]....
        /*014c*/ 	.word	0xffffffff


	//   ....[70]....
        /*0150*/ 	.word	0xffffffff


	//   ....[71]....
        /*0154*/ 	.word	0xffffffff


	//   ....[72]....
        /*0158*/ 	.word	0xffffffff


	//   ....[73]....
        /*015c*/ 	.word	0xffffffff


	//   ....[74]....
        /*0160*/ 	.word	0xffffffff


	//   ....[75]....
        /*0164*/ 	.word	0xffffffff


	//   ....[76]....
        /*0168*/ 	.word	0xffffffff


	//   ....[77]....
        /*016c*/ 	.word	0xffffffff


	//   ....[78]....
        /*0170*/ 	.word	0xffffffff


	//   ....[79]....
        /*0174*/ 	.word	0xffffffff


	//   ....[80]....
        /*0178*/ 	.word	0xffffffff


	//   ....[81]....
        /*017c*/ 	.word	0xffffffff


	//   ....[82]....
        /*0180*/ 	.word	0xffffffff


	//   ....[83]....
        /*0184*/ 	.word	0xffffffff


	//   ....[84]....
        /*0188*/ 	.word	0xffffffff


	//   ....[85]....
        /*018c*/ 	.word	0xffffffff


	//   ....[86]....
        /*0190*/ 	.word	0xffffffff


	//   ....[87]....
        /*0194*/ 	.word	0xffffffff


	//   ....[88]....
        /*0198*/ 	.word	0xffffffff


	//   ....[89]....
        /*019c*/ 	.word	0xffffffff


	//   ....[90]....
        /*01a0*/ 	.word	0xffffffff


	//   ....[91]....
        /*01a4*/ 	.word	0xffffffff


	//   ....[92]....
        /*01a8*/ 	.word	0xffffffff


	//   ....[93]....
        /*01ac*/ 	.word	0xffffffff


	//   ....[94]....
        /*01b0*/ 	.word	0xffffffff


	//   ....[95]....
        /*01b4*/ 	.word	0xffffffff


	//   ....[96]....
        /*01b8*/ 	.word	0x0500004b


	//   ....[97]....
        /*01bc*/ 	.word	0x0500004b


	//   ....[98]....
        /*01c0*/ 	.word	0x0500004b


	//   ....[99]....
        /*01c4*/ 	.word	0x0500004b


	//   ....[100]....
        /*01c8*/ 	.word	0x0500004b


	//   ....[101]....
        /*01cc*/ 	.word	0x0500004b


	//   ....[102]....
        /*01d0*/ 	.word	0x0500004b


	//   ....[103]....
        /*01d4*/ 	.word	0x0500004b


	//   ....[104]....
        /*01d8*/ 	.word	0x0500004b


	//   ....[105]....
        /*01dc*/ 	.word	0x0500004b


	//   ....[106]....
        /*01e0*/ 	.word	0x0500004b


	//   ....[107]....
        /*01e4*/ 	.word	0x0500004b


	//   ....[108]....
        /*01e8*/ 	.word	0x0500004b


	//   ....[109]....
        /*01ec*/ 	.word	0x0500004b


	//   ....[110]....
        /*01f0*/ 	.word	0x0500004b


	//   ....[111]....
        /*01f4*/ 	.word	0x0500004b


	//   ....[112]....
        /*01f8*/ 	.word	0x0500004b


	//   ....[113]....
        /*01fc*/ 	.word	0x0500004b


	//   ....[114]....
        /*0200*/ 	.word	0x0500004b


	//   ....[115]....
        /*0204*/ 	.word	0x0500004b


	//   ....[116]....
        /*0208*/ 	.word	0x0500004b


	//   ....[117]....
        /*020c*/ 	.word	0x0500004b


	//   ....[118]....
        /*0210*/ 	.word	0x0500004b


	//   ....[119]....
        /*0214*/ 	.word	0x0500004b


	//   ....[120]....
        /*0218*/ 	.word	0x0500004b


	//   ....[121]....
        /*021c*/ 	.word	0x0500004b


	//   ....[122]....
        /*0220*/ 	.word	0x0500004b


	//   ....[123]....
        /*0224*/ 	.word	0x0500004b


	//   ....[124]....
        /*0228*/ 	.word	0x0500004b


	//   ....[125]....
        /*022c*/ 	.word	0x0500004b


	//   ....[126]....
        /*0230*/ 	.word	0x0500004b


	//   ....[127]....
        /*0234*/ 	.word	0x0500004b


	//   ....[128]....
        /*0238*/ 	.word	0x0500004b


	//   ....[129]....
        /*023c*/ 	.word	0x0500004b


	//   ....[130]....
        /*0240*/ 	.word	0x0500004b


	//   ....[131]....
        /*0244*/ 	.word	0x0500004b


	//   ....[132]....
        /*0248*/ 	.word	0x0500004b


	//   ....[133]....
        /*024c*/ 	.word	0x0500004b


	//   ....[134]....
        /*0250*/ 	.word	0x0500004b


	//   ....[135]....
        /*0254*/ 	.word	0x0500004b


	//   ....[136]....
        /*0258*/ 	.word	0x0500004b


	//   ....[137]....
        /*025c*/ 	.word	0x0500004b


	//   ....[138]....
        /*0260*/ 	.word	0x0500004b


	//   ....[139]....
        /*0264*/ 	.word	0x0500004b


	//   ....[140]....
        /*0268*/ 	.word	0x0500004b


	//   ....[141]....
        /*026c*/ 	.word	0x0500004b


	//   ....[142]....
        /*0270*/ 	.word	0x0500004b


	//   ....[143]....
        /*0274*/ 	.word	0x0500004b


	//   ....[144]....
        /*0278*/ 	.word	0x0500004b


	//   ....[145]....
        /*027c*/ 	.word	0x0500004b


	//   ....[146]....
        /*0280*/ 	.word	0x0500004b


	//   ....[147]....
        /*0284*/ 	.word	0x0500004b


	//   ....[148]....
        /*0288*/ 	.word	0x0500004b


	//   ....[149]....
        /*028c*/ 	.word	0x0500004b


	//   ....[150]....
        /*0290*/ 	.word	0x0500004b


	//   ....[151]....
        /*0294*/ 	.word	0x0500004b


	//   ....[152]....
        /*0298*/ 	.word	0x0500004b


	//   ....[153]....
        /*029c*/ 	.word	0x0500004b


	//   ....[154]....
        /*02a0*/ 	.word	0x0500004b


	//   ....[155]....
        /*02a4*/ 	.word	0x0500004b


	//   ....[156]....
        /*02a8*/ 	.word	0x0500004b


	//   ....[157]....
        /*02ac*/ 	.word	0x0500004b


	//   ....[158]....
        /*02b0*/ 	.word	0x0500004b


	//   ....[159]....
        /*02b4*/ 	.word	0x0500004b


	//----- nvinfo : EIATTR_COOP_GROUP_INSTR_OFFSETS
	.align		4
.L_1379:
        /*02b8*/ 	.byte	0x04, 0x28
        /*02ba*/ 	.short	(.L_1381 - .L_1380)


	//   ....[0]....
.L_1380:
        /*02bc*/ 	.word	0x000007c0


	//   ....[1]....
        /*02c0*/ 	.word	0x00000870


	//   ....[2]....
        /*02c4*/ 	.word	0x00000ae0


	//   ....[3]....
        /*02c8*/ 	.word	0x00004f40


	//   ....[4]....
        /*02cc*/ 	.word	0x00004f50


	//   ....[5]....
        /*02d0*/ 	.word	0x00004f60


	//   ....[6]....
        /*02d4*/ 	.word	0x00004f70


	//   ....[7]....
        /*02d8*/ 	.word	0x00005000


	//   ....[8]....
        /*02dc*/ 	.word	0x00005030


	//   ....[9]....
        /*02e0*/ 	.word	0x00005040


	//   ....[10]....
        /*02e4*/ 	.word	0x00005050


	//   ....[11]....
        /*02e8*/ 	.word	0x000050e0


	//   ....[12]....
        /*02ec*/ 	.word	0x00005110


	//   ....[13]....
        /*02f0*/ 	.word	0x00005120


	//   ....[14]....
        /*02f4*/ 	.word	0x00005130


	//   ....[15]....
        /*02f8*/ 	.word	0x000051d0


	//   ....[16]....
        /*02fc*/ 	.word	0x000051f0


	//   ....[17]....
        /*0300*/ 	.word	0x00005200


	//   ....[18]....
        /*0304*/ 	.word	0x00005210


	//   ....[19]....
        /*0308*/ 	.word	0x000052c0


	//   ....[20]....
        /*030c*/ 	.word	0x000052d0


	//   ....[21]....
        /*0310*/ 	.word	0x000052e0


	//   ....[22]....
        /*0314*/ 	.word	0x000052f0


	//   ....[23]....
        /*0318*/ 	.word	0x00005450


	//   ....[24]....
        /*031c*/ 	.word	0x00005460


	//   ....[25]....
        /*0320*/ 	.word	0x00005470


	//   ....[26]....
        /*0324*/ 	.word	0x00005480


	//   ....[27]....
        /*0328*/ 	.word	0x00005490


	//   ....[28]....
        /*032c*/ 	.word	0x000054a0


	//   ....[29]....
        /*0330*/ 	.word	0x000054b0


	//   ....[30]....
        /*0334*/ 	.word	0x000054c0


	//   ....[31]....
        /*0338*/ 	.word	0x00006a40


	//   ....[32]....
        /*033c*/ 	.word	0x00006a50


	//   ....[33]....
        /*0340*/ 	.word	0x00006a60


	//   ....[34]....
        /*0344*/ 	.word	0x00006a70


	//   ....[35]....
        /*0348*/ 	.word	0x00006b80


	//   ....[36]....
        /*034c*/ 	.word	0x00006b90


	//   ....[37]....
        /*0350*/ 	.word	0x00006ba0


	//   ....[38]....
        /*0354*/ 	.word	0x00006bb0


	//   ....[39]....
        /*0358*/ 	.word	0x00006cc0


	//   ....[40]....
        /*035c*/ 	.word	0x00006cd0


	//   ....[41]....
        /*0360*/ 	.word	0x00006ce0


	//   ....[42]....
        /*0364*/ 	.word	0x00006cf0


	//   ....[43]....
        /*0368*/ 	.word	0x00006e00


	//   ....[44]....
        /*036c*/ 	.word	0x00006e10


	//   ....[45]....
        /*0370*/ 	.word	0x00006e20


	//   ....[46]....
        /*0374*/ 	.word	0x00006e30


	//   ....[47]....
        /*0378*/ 	.word	0x00006f40


	//   ....[48]....
        /*037c*/ 	.word	0x00006f50


	//   ....[49]....
        /*0380*/ 	.word	0x00006f60


	//   ....[50]....
        /*0384*/ 	.word	0x00006f70


	//   ....[51]....
        /*0388*/ 	.word	0x00007080


	//   ....[52]....
        /*038c*/ 	.word	0x00007090


	//   ....[53]....
        /*0390*/ 	.word	0x000070a0


	//   ....[54]....
        /*0394*/ 	.word	0x000070b0


	//   ....[55]....
        /*0398*/ 	.word	0x000070c0


	//   ....[56]....
        /*039c*/ 	.word	0x000070d0


	//   ....[57]....
        /*03a0*/ 	.word	0x000070e0


	//   ....[58]....
        /*03a4*/ 	.word	0x00007120


	//   ....[59]....
        /*03a8*/ 	.word	0x00007160


	//   ....[60]....
        /*03ac*/ 	.word	0x00007190


	//   ....[61]....
        /*03b0*/ 	.word	0x000071a0


	//   ....[62]....
        /*03b4*/ 	.word	0x000071c0


	//   ....[63]....
        /*03b8*/ 	.word	0x000088a0


	//   ....[64]....
        /*03bc*/ 	.word	0x000088e0


	//   ....[65]....
        /*03c0*/ 	.word	0x00008920


	//   ....[66]....
        /*03c4*/ 	.word	0x00008960


	//   ....[67]....
        /*03c8*/ 	.word	0x00008ab0


	//   ....[68]....
        /*03cc*/ 	.word	0x00008af0


	//   ....[69]....
        /*03d0*/ 	.word	0x00008b30


	//   ....[70]....
        /*03d4*/ 	.word	0x00008b70


	//   ....[71]....
        /*03d8*/ 	.word	0x00008c80


	//   ....[72]....
        /*03dc*/ 	.word	0x00008cc0


	//   ....[73]....
        /*03e0*/ 	.word	0x00008d00


	//   ....[74]....
        /*03e4*/ 	.word	0x00008d40


	//   ....[75]....
        /*03e8*/ 	.word	0x00008ea0


	//   ....[76]....
        /*03ec*/ 	.word	0x00008ee0


	//   ....[77]....
        /*03f0*/ 	.word	0x00008f20


	//   ....[78]....
        /*03f4*/ 	.word	0x00008f60


	//   ....[79]....
        /*03f8*/ 	.word	0x00009090


	//   ....[80]....
        /*03fc*/ 	.word	0x000090d0


	//   ....[81]....
        /*0400*/ 	.word	0x00009110


	//   ....[82]....
        /*0404*/ 	.word	0x00009150


	//   ....[83]....
        /*0408*/ 	.word	0x000096e0


	//   ....[84]....
        /*040c*/ 	.word	0x00009de0


	//   ....[85]....
        /*0410*/ 	.word	0x0000a260


	//   ....[86]....
        /*0414*/ 	.word	0x0000a3b0


	//   ....[87]....
        /*0418*/ 	.word	0x0000a3f0


	//   ....[88]....
        /*041c*/ 	.word	0x0000a450


	//   ....[89]....
        /*0420*/ 	.word	0x0000a4b0


	//   ....[90]....
        /*0424*/ 	.word	0x0000a4d0


	//   ....[91]....
        /*0428*/ 	.word	0x0000a670


	//   ....[92]....
        /*042c*/ 	.word	0x0000a6a0


	//   ....[93]....
        /*0430*/ 	.word	0x0000a700


	//   ....[94]....
        /*0434*/ 	.word	0x0000a760


	//   ....[95]....
        /*0438*/ 	.word	0x0000a780


	//   ....[96]....
        /*043c*/ 	.word	0x0000aea0


	//   ....[97]....
        /*0440*/ 	.word	0x0000aef0


	//   ....[98]....
        /*0444*/ 	.word	0x0000af40


	//   ....[99]....
        /*0448*/ 	.word	0x0000af90


	//   ....[100]....
        /*044c*/ 	.word	0x0000b090


	//   ....[101]....
        /*0450*/ 	.word	0x0000b0e0


	//   ....[102]....
        /*0454*/ 	.word	0x0000b130


	//   ....[103]....
        /*0458*/ 	.word	0x0000b180


	//   ....[104]....
        /*045c*/ 	.word	0x0000b280


	//   ....[105]....
        /*0460*/ 	.word	0x0000b2d0


	//   ....[106]....
        /*0464*/ 	.word	0x0000b320


	//   ....[107]....
        /*0468*/ 	.word	0x0000b370


	//   ....[108]....
        /*046c*/ 	.word	0x0000b470


	//   ....[109]....
        /*0470*/ 	.word	0x0000b4c0


	//   ....[110]....
        /*0474*/ 	.word	0x0000b510


	//   ....[111]....
        /*0478*/ 	.word	0x0000b560


	//   ....[112]....
        /*047c*/ 	.word	0x0000b660


	//   ....[113]....
        /*0480*/ 	.word	0x0000b6b0


	//   ....[114]....
        /*0484*/ 	.word	0x0000b700


	//   ....[115]....
        /*0488*/ 	.word	0x0000b750


	//   ....[116]....
        /*048c*/ 	.word	0x0000b7f0


	//   ....[117]....
        /*0490*/ 	.word	0x0000b890


	//   ....[118]....
        /*0494*/ 	.word	0x0000b930


	//   ....[119]....
        /*0498*/ 	.word	0x0000b9d0


	//   ....[120]....
        /*049c*/ 	.word	0x0000ba70


	//   ....[121]....
        /*04a0*/ 	.word	0x0000bb20


	//   ....[122]....
        /*04a4*/ 	.word	0x0000bb80


	//   ....[123]....
        /*04a8*/ 	.word	0x0000bbd0


	//   ....[124]....
        /*04ac*/ 	.word	0x0000bc00


	//   ....[125]....
        /*04b0*/ 	.word	0x0000bc60


	//   ....[126]....
        /*04b4*/ 	.word	0x0000bcb0


	//   ....[127]....
        /*04b8*/ 	.word	0x0000bd00


	//   ....[128]....
        /*04bc*/ 	.word	0x0000bd90


	//   ....[129]....
        /*04c0*/ 	.word	0x0000bde0


	//   ....[130]....
        /*04c4*/ 	.word	0x0000be30


	//   ....[131]....
        /*04c8*/ 	.word	0x0000be80


	//   ....[132]....
        /*04cc*/ 	.word	0x0000bf10


	//   ....[133]....
        /*04d0*/ 	.word	0x0000bfa0


	//   ....[134]....
        /*04d4*/ 	.word	0x0000bff0


	//   ....[135]....
        /*04d8*/ 	.word	0x0000c040


	//   ....[136]....
        /*04dc*/ 	.word	0x0000c0d0


	//   ....[137]....
        /*04e0*/ 	.word	0x0000c160


	//   ....[138]....
        /*04e4*/ 	.word	0x0000c1b0


	//   ....[139]....
        /*04e8*/ 	.word	0x0000c200


	//   ....[140]....
        /*04ec*/ 	.word	0x0000c290


	//   ....[141]....
        /*04f0*/ 	.word	0x0000c320


	//   ....[142]....
        /*04f4*/ 	.word	0x0000c370


	//   ....[143]....
        /*04f8*/ 	.word	0x0000c3c0


	//   ....[144]....
        /*04fc*/ 	.word	0x0000c450


	//   ....[145]....
        /*0500*/ 	.word	0x0000c4e0


	//   ....[146]....
        /*0504*/ 	.word	0x0000c530


	//   ....[147]....
        /*0508*/ 	.word	0x0000c580


	//   ....[148]....
        /*050c*/ 	.word	0x0000c610


	//   ....[149]....
        /*0510*/ 	.word	0x0000c6c0


	//   ....[150]....
        /*0514*/ 	.word	0x0000c710


	//   ....[151]....
        /*0518*/ 	.word	0x0000c7e0


	//   ....[152]....
        /*051c*/ 	.word	0x0000c850


	//   ....[153]....
        /*0520*/ 	.word	0x0000c8a0


	//   ....[154]....
        /*0524*/ 	.word	0x0000c8f0


	//   ....[155]....
        /*0528*/ 	.word	0x0000c940


	//   ....[156]....
        /*052c*/ 	.word	0x0000c980


	//   ....[157]....
        /*0530*/ 	.word	0x0000c9d0


	//   ....[158]....
        /*0534*/ 	.word	0x0000ca30


	//   ....[159]....
        /*0538*/ 	.word	0x0000ca90


	//----- nvinfo : EIATTR_VRC_CTA_INIT_COUNT
	.align		4
.L_1381:
        /*053c*/ 	.byte	0x02, 0x4a
	.zero		1
	.zero		1


	//----- nvinfo : EIATTR_EXIT_INSTR_OFFSETS
	.align		4
        /*0540*/ 	.byte	0x04, 0x1c
        /*0542*/ 	.short	(.L_1383 - .L_1382)


	//   ....[0]....
.L_1382:
        /*0544*/ 	.word	0x0000a8c0


	//   ....[1]....
        /*0548*/ 	.word	0x0000ae40


	//----- nvinfo : EIATTR_MAX_THREADS
	.align		4
.L_1383:
        /*054c*/ 	.byte	0x04, 0x05
        /*054e*/ 	.short	(.L_1385 - .L_1384)
.L_1384:
        /*0550*/ 	.word	0x00000080
        /*0554*/ 	.word	0x00000001
        /*0558*/ 	.word	0x00000001


	//----- nvinfo : EIATTR_CRS_STACK_SIZE
	.align		4
.L_1385:
        /*055c*/ 	.byte	0x04, 0x1e
        /*055e*/ 	.short	(.L_1387 - .L_1386)
.L_1386:
        /*0560*/ 	.word	0x00000000


	//----- nvinfo : EIATTR_CBANK_PARAM_SIZE
	.align		4
.L_1387:
        /*0564*/ 	.byte	0x03, 0x19
        /*0566*/ 	.short	0x01f0


	//----- nvinfo : EIATTR_PARAM_CBANK
	.align		4
        /*0568*/ 	.byte	0x04, 0x0a
        /*056a*/ 	.short	(.L_1389 - .L_1388)
	.align		4
.L_1388:
        /*056c*/ 	.word	index@(.nv.constant0._Z25selective_scan_bwd_kernelI32Selective_Scan_bwd_kernel_traitsILi128ELi16ELb1ELb0ELb0ELb1ELb0EN3c104HalfENS1_7complexIfEEEEv12SSMParamsBwd)
        /*0570*/ 	.short	0x0380
        /*0572*/ 	.short	0x01f0


	//----- nvinfo : EIATTR_SW_WAR
	.align		4
.L_1389:
        /*0574*/ 	.byte	0x04, 0x36
        /*0576*/ 	.short	(.L_1391 - .L_1390)
.L_1390:
        /*0578*/ 	.word	0x00000008
.L_1391:


//--------------------- .nv.info._Z25selective_scan_bwd_kernelI32Selective_Scan_bwd_kernel_traitsILi128ELi16ELb1ELb0ELb0ELb1ELb1EN3c104HalfENS1_7complexIfEEEEv12SSMParamsBwd --------------------------
	.section	.nv.info._Z25selective_scan_bwd_kernelI32Selective_Scan_bwd_kernel_traitsILi128ELi16ELb1ELb0ELb0ELb1ELb1EN3c104HalfENS1_7complexIfEEEEv12SSMParamsBwd,"",@"SHT_CUDA_INFO"
	.sectionflags	@""
	.align	4


	//----- nvinfo : EIATTR_CUDA_API_VERSION
	.align		4
        /*0000*/ 	.byte	0x04, 0x37
        /*0002*/ 	.short	(.L_1393 - .L_1392)
.L_1392:
        /*0004*/ 	.word	0x00000082


	//----- nvinfo : EIATTR_KPARAM_INFO
	.align		4
.L_1393:
        /*0008*/ 	.byte	0x04, 0x17
        /*000a*/ 	.short	(.L_1395 - .L_1394)
.L_1394:
        /*000c*/ 	.word	0x00000000
        /*0010*/ 	.short	0x0000
        /*0012*/ 	.short	0x0000
        /*0014*/ 	.byte	0x00, 0xf0, 0xc1, 0x07


	//----- nvinfo : EIATTR_SPARSE_MMA_MASK
	.align		4
.L_1395:
        /*0018*/ 	.byte	0x03, 0x50
        /*001a*/ 	.short	0x0000


	//----- nvinfo : EIATTR_MAXREG_COUNT
	.align		4
        /*001c*/ 	.byte	0x03, 0x1b
        /*001e*/ 	.short	0x00ff


	//----- nvinfo : EIATTR_NUM_BARRIERS
	.align		4
        /*0020*/ 	.byte	0x02, 0x4c
        /*0022*/ 	.byte	0x01
	.zero		1


	//----- nvinfo : EIATTR_MERCURY_ISA_VERSION
	.align		4
        /*0024*/ 	.byte	0x03, 0x5f
        /*0026*/ 	.short	0x0101


	//----- nvinfo : EIATTR_INT_WARP_WIDE_INSTR_OFFSETS
	.align		4
        /*0028*/ 	.byte	0x04, 0x31
        /*002a*/ 	.short	(.L_1397 - .L_1396)


	//   ....[0]....
.L_1396:
        /*002c*/ 	.word	0x00007980


	//   ....[1]....
        /*0030*/ 	.word	0x000089a0


	//----- nvinfo : EIATTR_COOP_GROUP_MASK_REGIDS
	.align		4
.L_1397:
        /*0034*/ 	.byte	0x04, 0x29
        /*0036*/ 	.short	(.L_1399 - .L_1398)


	//   ....[0]....
.L_1398:
        /*0038*/ 	.word	0xffffffff


	//   ....[1]....
        /*003c*/ 	.word	0xffffffff


	//   ....[2]....
        /*0040*/ 	.word	0xffffffff


	//   ....[3]....
        /*0044*/ 	.word	0xffffffff


	//   ....[4]....
        /*0048*/ 	.word	0xffffffff


	//   ....[5]....
        /*004c*/ 	.word	0xffffffff


	//   ....[6]....
        /*0050*/ 	.word	0xffffffff


	//   ....[7]....
        /*0054*/ 	.word	0xffffffff


	//   ....[8]....
        /*0058*/ 	.word	0xffffffff


	//   ....[9]....
        /*005c*/ 	.word	0xffffffff


	//   ....[10]....
        /*0060*/ 	.word	0xffffffff


	//   ....[11]....
        /*0064*/ 	.word	0xffffffff


	//   ....[12]....
        /*0068*/ 	.word	0xffffffff


	//   ....[13]....
        /*006c*/ 	.word	0xffffffff


	//   ....[14]....
        /*0070*/ 	.word	0xffffffff


	//   ....[15]....
        /*0074*/ 	.word	0xffffffff


	//   ....[16]....
        /*0078*/ 	.word	0xffffffff


	//   ....[17]....
        /*007c*/ 	.word	0xffffffff


	//   ....[18]....
        /*0080*/ 	.word	0xffffffff


	//   ....[19]....
        /*0084*/ 	.word	0xffffffff


	//   ....[20]....
        /*0088*/ 	.word	0xffffffff


	//   ....[21]....
        /*008c*/ 	.word	0xffffffff


	//   ....[22]....
        /*0090*/ 	.word	0xffffffff


	//   ....[23]....
        /*0094*/ 	.word	0xffffffff


	//   ....[24]....
        /*0098*/ 	.word	0xffffffff


	//   ....[25]....
        /*009c*/ 	.word	0xffffffff


	//   ....[26]....
        /*00a0*/ 	.word	0xffffffff


	//   ....[27]....
        /*00a4*/ 	.word	0xffffffff


	//   ....[28]....
        /*00a8*/ 	.word	0xffffffff


	//   ....[29]....
        /*00ac*/ 	.word	0xffffffff


	//   ....[30]....
        /*00b0*/ 	.word	0xffffffff


	//   ....[31]....
        /*00b4*/ 	.word	0xffffffff


	//   ....[32]....
        /*00b8*/ 	.word	0xffffffff


	//   ....[33]....
        /*00bc*/ 	.word	0xffffffff


	//   ....[34]....
        /*00c0*/ 	.word	0xffffffff


	//   ....[35]....
        /*00c4*/ 	.word	0xffffffff


	//   ....[36]....
        /*00c8*/ 	.word	0xffffffff


	//   ....[37]....
        /*00cc*/ 	.word	0xffffffff


	//   ....[38]....
        /*00d0*/ 	.word	0xffffffff


	//   ....[39]....
        /*00d4*/ 	.word	0xffffffff


	//   ....[40]....
        /*00d8*/ 	.word	0xffffffff


	//   ....[41]....
        /*00dc*/ 	.word	0xffffffff


	//   ....[42]....
        /*00e0*/ 	.word	0xffffffff


	//   ....[43]....
        /*00e4*/ 	.word	0xffffffff


	//   ....[44]....
        /*00e8*/ 	.word	0xffffffff


	//   ....[45]....
        /*00ec*/ 	.word	0xffffffff


	//   ....[46]....
        /*00f0*/ 	.word	0xffffffff


	//   ....[47]....
        /*00f4*/ 	.word	0xffffffff


	//   ....[48]....
        /*00f8*/ 	.word	0xffffffff


	//   ....[49]....
        /*00fc*/ 	.word	0xffffffff


	//   ....[50]....
        /*0100*/ 	.word	0xffffffff


	//   ....[51]....
        /*0104*/ 	.word	0xffffffff


	//   ....[52]....
        /*0108*/ 	.word	0xffffffff


	//   ....[53]....
        /*010c*/ 	.word	0xffffffff


	//   ....[54]....
        /*0110*/ 	.word	0xffffffff


	//   ....[55]....
        /*0114*/ 	.word	0xffffffff


	//   ....[56]....
        /*0118*/ 	.word	0xffffffff


	//   ....[57]....
        /*011c*/ 	.word	0xffffffff


	//   ....[58]....
        /*0120*/ 	.word	0xffffffff


	//   ....[59]....
        /*0124*/ 	.word	0xffffffff


	//   ....[60]....
        /*0128*/ 	.word	0xffffffff


	//   ....[61]....
        /*012c*/ 	.word	0xffffffff


	//   ....[62]....
        /*0130*/ 	.word	0xffffffff


	//   ....[63]....
        /*0134*/ 	.word	0xffffffff


	//   ....[64]....
        /*0138*/ 	.word	0xffffffff


	//   ....[65]....
        /*013c*/ 	.word	0xffffffff


	//   ....[66]....
        /*0140*/ 	.word	0xffffffff


	//   ....[67]....
        /*0144*/ 	.word	0xffffffff


	//   ....[68]....
        /*0148*/ 	.word	0xffffffff


	//   ....[69]....
        /*014c*/ 	.word	0xffffffff


	//   ....[70]....
        /*0150*/ 	.word	0xffffffff


	//   ....[71]....
        /*0154*/ 	.word	0xffffffff


	//   ....[72]....
        /*0158*/ 	.word	0xffffffff


	//   ....[73]....
        /*015c*/ 	.word	0xffffffff


	//   ....[74]....
        /*0160*/ 	.word	0xffffffff


	//   ....[75]....
        /*0164*/ 	.word	0xffffffff


	//   ....[76]....
        /*0168*/ 	.word	0xffffffff


	//   ....[77]....
        /*016c*/ 	.word	0xffffffff


	//   ....[78]....
        /*0170*/ 	.word	0xffffffff


	//   ....[79]....
        /*0174*/ 	.word	0xffffffff


	//   ....[80]....
        /*0178*/ 	.word	0xffffffff


	//   ....[81]....
        /*017c*/ 	.word	0xffffffff


	//   ....[82]....
        /*0180*/ 	.word	0xffffffff


	//   ....[83]....
        /*0184*/ 	.word	0xffffffff


	//   ....[84]....
        /*0188*/ 	.word	0xffffffff


	//   ....[85]....
        /*018c*/ 	.word	0xffffffff


	//   ....[86]....
        /*0190*/ 	.word	0xffffffff


	//   ....[87]....
        /*0194*/ 	.word	0xffffffff


	//   ....[88]....
        /*0198*/ 	.word	0xffffffff


	//   ....[89]....
        /*019c*/ 	.word	0xffffffff


	//   ....[90]....
        /*01a0*/ 	.word	0xffffffff


	//   ....[91]....
        /*01a4*/ 	.word	0xffffffff


	//   ....[92]....
        /*01a8*/ 	.word	0xffffffff


	//   ....[93]....
        /*01ac*/ 	.word	0xffffffff


	//   ....[94]....
        /*01b0*/ 	.word	0xffffffff


	//   ....[95]....
        /*01b4*/ 	.word	0xffffffff


	//   ....[96]....
        /*01b8*/ 	.word	0xffffffff


	//   ....[97]....
        /*01bc*/ 	.word	0xffffffff


	//   ....[98]....
        /*01c0*/ 	.word	0xffffffff


	//   ....[99]....
        /*01c4*/ 	.word	0xffffffff


	//   ....[100]....
        /*01c8*/ 	.word	0x0500004b


	//   ....[101]....
        /*01cc*/ 	.word	0x0500004b


	//   ....[102]....
        /*01d0*/ 	.word	0x0500004b


	//   ....[103]....
        /*01d4*/ 	.word	0x0500004b


	//   ....[104]....
        /*01d8*/ 	.word	0x0500004b


	//   ....[105]....
        /*01dc*/ 	.word	0x0500004b


	//   ....[106]....
        /*01e0*/ 	.word	0x0500004b


	//   ....[107]....
        /*01e4*/ 	.word	0x0500004b


	//   ....[108]....
        /*01e8*/ 	.word	0x0500004b


	//   ....[109]....
        /*01ec*/ 	.word	0x0500004b


	//   ....[110]....
        /*01f0*/ 	.word	0x0500004b


	//   ....[111]....
        /*01f4*/ 	.word	0x0500004b


	//   ....[112]....
        /*01f8*/ 	.word	0x0500004b


	//   ....[113]....
        /*01fc*/ 	.word	0x0500004b


	//   ....[114]....
        /*0200*/ 	.word	0x0500004b


	//   ....[115]....
        /*0204*/ 	.word	0x0500004b


	//   ....[116]....
        /*0208*/ 	.word	0x0500004b


	//   ....[117]....
        /*020c*/ 	.word	0x0500004b


	//   ....[118]....
        /*0210*/ 	.word	0x0500004b


	//   ....[119]....
        /*0214*/ 	.word	0x0500004b


	//   ....[120]....
        /*0218*/ 	.word	0x0500004b


	//   ....[121]....
        /*021c*/ 	.word	0x0500004b


	//   ....[122]....
        /*0220*/ 	.word	0x0500004b


	//   ....[123]....
        /*0224*/ 	.word	0x0500004b


	//   ....[124]....
        /*0228*/ 	.word	0x0500004b


	//   ....[125]....
        /*022c*/ 	.word	0x0500004b


	//   ....[126]....
        /*0230*/ 	.word	0x0500004b


	//   ....[127]....
        /*0234*/ 	.word	0x0500004b


	//   ....[128]....
        /*0238*/ 	.word	0x0500004b


	//   ....[129]....
        /*023c*/ 	.word	0x0500004b


	//   ....[130]....
        /*0240*/ 	.word	0x0500004b


	//   ....[131]....
        /*0244*/ 	.word	0x0500004b


	//   ....[132]....
        /*0248*/ 	.word	0x0500004b


	//   ....[133]....
        /*024c*/ 	.word	0x0500004b


	//   ....[134]....
        /*0250*/ 	.word	0x0500004b


	//   ....[135]....
        /*0254*/ 	.word	0x0500004b


	//   ....[136]....
        /*0258*/ 	.word	0x0500004b


	//   ....[137]....
        /*025c*/ 	.word	0x0500004b


	//   ....[138]....
        /*0260*/ 	.word	0x0500004b


	//   ....[139]....
        /*0264*/ 	.word	0x0500004b


	//   ....[140]....
        /*0268*/ 	.word	0x0500004b


	//   ....[141]....
        /*026c*/ 	.word	0x0500004b


	//   ....[142]....
        /*0270*/ 	.word	0x0500004b


	//   ....[143]....
        /*0274*/ 	.word	0x0500004b


	//   ....[144]....
        /*0278*/ 	.word	0x0500004b


	//   ....[145]....
        /*027c*/ 	.word	0x0500004b


	//   ....[146]....
        /*0280*/ 	.word	0x0500004b


	//   ....[147]....
        /*0284*/ 	.word	0x0500004b


	//   ....[148]....
        /*0288*/ 	.word	0x0500004b


	//   ....[149]....
        /*028c*/ 	.word	0x0500004b


	//   ....[150]....
        /*0290*/ 	.word	0x0500004b


	//   ....[151]....
        /*0294*/ 	.word	0x0500004b


	//   ....[152]....
        /*0298*/ 	.word	0x0500004b


	//   ....[153]....
        /*029c*/ 	.word	0x0500004b


	//   ....[154]....
        /*02a0*/ 	.word	0x0500004b


	//   ....[155]....
        /*02a4*/ 	.word	0x0500004b


	//   ....[156]....
        /*02a8*/ 	.word	0x0500004b


	//   ....[157]....
        /*02ac*/ 	.word	0x0500004b


	//   ....[158]....
        /*02b0*/ 	.word	0x0500004b


	//   ....[159]....
        /*02b4*/ 	.word	0x0500004b


	//   ....[160]....
        /*02b8*/ 	.word	0x0500004b


	//   ....[161]....
        /*02bc*/ 	.word	0x0500004b


	//   ....[162]....
        /*02c0*/ 	.word	0x0500004b


	//   ....[163]....
        /*02c4*/ 	.word	0x0500004b


	//----- nvinfo : EIATTR_COOP_GROUP_INSTR_OFFSETS
	.align		4
.L_1399:
        /*02c8*/ 	.byte	0x04, 0x28
        /*02ca*/ 	.short	(.L_1401 - .L_1400)


	//   ....[0]....
.L_1400:
        /*02cc*/ 	.word	0x000007a0


	//   ....[1]....
        /*02d0*/ 	.word	0x00000850


	//   ....[2]....
        /*02d4*/ 	.word	0x00000a20


	//   ....[3]....
        /*02d8*/ 	.word	0x00002f30


	//   ....[4]....
        /*02dc*/ 	.word	0x000036d0


	//   ....[5]....
        /*02e0*/ 	.word	0x00003ee0


	//   ....[6]....
        /*02e4*/ 	.word	0x000042c0


	//   ....[7]....
        /*02e8*/ 	.word	0x00006310


	//   ....[8]....
        /*02ec*/ 	.word	0x00006320


	//   ....[9]....
        /*02f0*/ 	.word	0x00006330


	//   ....[10]....
        /*02f4*/ 	.word	0x00006340


	//   ....[11]....
        /*02f8*/ 	.word	0x000063d0


	//   ....[12]....
        /*02fc*/ 	.word	0x00006400


	//   ....[13]....
        /*0300*/ 	.word	0x00006410


	//   ....[14]....
        /*0304*/ 	.word	0x00006420


	//   ....[15]....
        /*0308*/ 	.word	0x000064b0


	//   ....[16]....
        /*030c*/ 	.word	0x000064e0


	//   ....[17]....
        /*0310*/ 	.word	0x000064f0


	//   ....[18]....
        /*0314*/ 	.word	0x00006500


	//   ....[19]....
        /*0318*/ 	.word	0x000065a0


	//   ....[20]....
        /*031c*/ 	.word	0x000065c0


	//   ....[21]....
        /*0320*/ 	.word	0x000065d0


	//   ....[22]....
        /*0324*/ 	.word	0x000065e0


	//   ....[23]....
        /*0328*/ 	.word	0x00006690


	//   ....[24]....
        /*032c*/ 	.word	0x000066a0


	//   ....[25]....
        /*0330*/ 	.word	0x000066b0


	//   ....[26]....
        /*0334*/ 	.word	0x000066c0


	//   ....[27]....
        /*0338*/ 	.word	0x00006820


	//   ....[28]....
        /*033c*/ 	.word	0x00006830


	//   ....[29]....
        /*0340*/ 	.word	0x00006840


	//   ....[30]....
        /*0344*/ 	.word	0x00006850


	//   ....[31]....
        /*0348*/ 	.word	0x00006860


	//   ....[32]....
        /*034c*/ 	.word	0x00006870


	//   ....[33]....
        /*0350*/ 	.word	0x00006880


	//   ....[34]....
        /*0354*/ 	.word	0x00006890


	//   ....[35]....
        /*0358*/ 	.word	0x00007e10


	//   ....[36]....
        /*035c*/ 	.word	0x00007e20


	//   ....[37]....
        /*0360*/ 	.word	0x00007e30


	//   ....[38]....
        /*0364*/ 	.word	0x00007e40


	//   ....[39]....
        /*0368*/ 	.word	0x00007f50


	//   ....[40]....
        /*036c*/ 	.word	0x00007f60


	//   ....[41]....
        /*0370*/ 	.word	0x00007f70


	//   ....[42]....
        /*0374*/ 	.word	0x00007f80


	//   ....[43]....
        /*0378*/ 	.word	0x00008090


	//   ....[44]....
        /*037c*/ 	.word	0x000080a0


	//   ....[45]....
        /*0380*/ 	.word	0x000080b0


	//   ....[46]....
        /*0384*/ 	.word	0x000080c0


	//   ....[47]....
        /*0388*/ 	.word	0x000081d0


	//   ....[48]....
        /*038c*/ 	.word	0x000081e0


	//   ....[49]....
        /*0390*/ 	.word	0x000081f0


	//   ....[50]....
        /*0394*/ 	.word	0x00008200


	//   ....[51]....
        /*0398*/ 	.word	0x00008310


	//   ....[52]....
        /*039c*/ 	.word	0x00008320


	//   ....[53]....
        /*03a0*/ 	.word	0x00008330


	//   ....[54]....
        /*03a4*/ 	.word	0x00008340


	//   ....[55]....
        /*03a8*/ 	.word	0x00008450


	//   ....[56]....
        /*03ac*/ 	.word	0x00008460


	//   ....[57]....
        /*03b0*/ 	.word	0x00008470


	//   ....[58]....
        /*03b4*/ 	.word	0x00008480


	//   ....[59]....
        /*03b8*/ 	.word	0x00008490


	//   ....[60]....
        /*03bc*/ 	.word	0x000084a0


	//   ....[61]....
        /*03c0*/ 	.word	0x000084b0


	//   ....[62]....
        /*03c4*/ 	.word	0x000084f0


	//   ....[63]....
        /*03c8*/ 	.word	0x00008530


	//   ....[64]....
        /*03cc*/ 	.word	0x00008570


	//   ....[65]....
        /*03d0*/ 	.word	0x00008590


	//   ....[66]....
        /*03d4*/ 	.word	0x000085a0


	//   ....[67]....
        /*03d8*/ 	.word	0x00009d40


	//   ....[68]....
        /*03dc*/ 	.word	0x00009d80


	//   ....[69]....
        /*03e0*/ 	.word	0x00009dc0


	//   ....[70]....
        /*03e4*/ 	.word	0x00009e00


	//   ....[71]....
        /*03e8*/ 	.word	0x00009f50


	//   ....[72]....
        /*03ec*/ 	.word	0x00009f90


	//   ....[73]....
        /*03f0*/ 	.word	0x00009fd0


	//   ....[74]....
        /*03f4*/ 	.word	0x0000a010


	//   ....[75]....
        /*03f8*/ 	.word	0x0000a120


	//   ....[76]....
        /*03fc*/ 	.word	0x0000a160


	//   ....[77]....
        /*0400*/ 	.word	0x0000a1a0


	//   ....[78]....
        /*0404*/ 	.word	0x0000a1e0


	//   ....[79]....
        /*0408*/ 	.word	0x0000a2f0


	//   ....[80]....
        /*040c*/ 	.word	0x0000a330


	//   ....[81]....
        /*0410*/ 	.word	0x0000a370


	//   ....[82]....
        /*0414*/ 	.word	0x0000a3b0


	//   ....[83]....
        /*0418*/ 	.word	0x0000a4c0


	//   ....[84]....
        /*041c*/ 	.word	0x0000a500


	//   ....[85]....
        /*0420*/ 	.word	0x0000a540


	//   ....[86]....
        /*0424*/ 	.word	0x0000a550


	//   ....[87]....
        /*0428*/ 	.word	0x0000aab0


	//   ....[88]....
        /*042c*/ 	.word	0x0000b150


	//   ....[89]....
        /*0430*/ 	.word	0x0000b610


	//   ....[90]....
        /*0434*/ 	.word	0x0000b750


	//   ....[91]....
        /*0438*/ 	.word	0x0000b7a0


	//   ....[92]....
        /*043c*/ 	.word	0x0000b800


	//   ....[93]....
        /*0440*/ 	.word	0x0000b850


	//   ....[94]....
        /*0444*/ 	.word	0x0000b870


	//   ....[95]....
        /*0448*/ 	.word	0x0000ba10


	//   ....[96]....
        /*044c*/ 	.word	0x0000ba40


	//   ....[97]....
        /*0450*/ 	.word	0x0000baa0


	//   ....[98]....
        /*0454*/ 	.word	0x0000bb00


	//   ....[99]....
        /*0458*/ 	.word	0x0000bb20


	//   ....[100]....
        /*045c*/ 	.word	0x0000c240


	//   ....[101]....
        /*0460*/ 	.word	0x0000c290


	//   ....[102]....
        /*0464*/ 	.word	0x0000c2e0


	//   ....[103]....
        /*0468*/ 	.word	0x0000c330


	//   ....[104]....
        /*046c*/ 	.word	0x0000c430


	//   ....[105]....
        /*0470*/ 	.word	0x0000c480


	//   ....[106]....
        /*0474*/ 	.word	0x0000c4d0


	//   ....[107]....
        /*0478*/ 	.word	0x0000c520


	//   ....[108]....
        /*047c*/ 	.word	0x0000c620


	//   ....[109]....
        /*0480*/ 	.word	0x0000c670


	//   ....[110]....
        /*0484*/ 	.word	0x0000c6c0


	//   ....[111]....
        /*0488*/ 	.word	0x0000c710


	//   ....[112]....
        /*048c*/ 	.word	0x0000c810


	//   ....[113]....
        /*0490*/ 	.word	0x0000c860


	//   ....[114]....
        /*0494*/ 	.word	0x0000c8b0


	//   ....[115]....
        /*0498*/ 	.word	0x0000c900


	//   ....[116]....
        /*049c*/ 	.word	0x0000ca00


	//   ....[117]....
        /*04a0*/ 	.word	0x0000ca50


	//   ....[118]....
        /*04a4*/ 	.word	0x0000caa0


	//   ....[119]....
        /*04a8*/ 	.word	0x0000caf0


	//   ....[120]....
        /*04ac*/ 	.word	0x0000cb90


	//   ....[121]....
        /*04b0*/ 	.word	0x0000cc30


	//   ....[122]....
        /*04b4*/ 	.word	0x0000ccd0


	//   ....[123]....
        /*04b8*/ 	.word	0x0000cd70


	//   ....[124]....
        /*04bc*/ 	.word	0x0000ce10


	//   ....[125]....
        /*04c0*/ 	.word	0x0000cec0


	//   ....[126]....
        /*04c4*/ 	.word	0x0000cf20


	//   ....[127]....
        /*04c8*/ 	.word	0x0000cf70


	//   ....[128]....
        /*04cc*/ 	.word	0x0000cfa0


	//   ....[129]....
        /*04d0*/ 	.word	0x0000d000


	//   ....[130]....
        /*04d4*/ 	.word	0x0000d050


	//   ....[131]....
        /*04d8*/ 	.word	0x0000d0a0


	//   ....[132]....
        /*04dc*/ 	.word	0x0000d130


	//   ....[133]....
        /*04e0*/ 	.word	0x0000d180


	//   ....[134]....
        /*04e4*/ 	.word	0x0000d1d0


	//   ....[135]....
        /*04e8*/ 	.word	0x0000d220


	//   ....[136]....
        /*04ec*/ 	.word	0x0000d2b0


	//   ....[137]....
        /*04f0*/ 	.word	0x0000d340


	//   ....[138]....
        /*04f4*/ 	.word	0x0000d390


	//   ....[139]....
        /*04f8*/ 	.word	0x0000d3e0


	//   ....[140]....
        /*04fc*/ 	.word	0x0000d470


	//   ....[141]....
        /*0500*/ 	.word	0x0000d500


	//   ....[142]....
        /*0504*/ 	.word	0x0000d550


	//   ....[143]....
        /*0508*/ 	.word	0x0000d5a0


	//   ....[144]....
        /*050c*/ 	.word	0x0000d630


	//   ....[145]....
        /*0510*/ 	.word	0x0000d6c0


	//   ....[146]....
        /*0514*/ 	.word	0x0000d710


	//   ....[147]....
        /*0518*/ 	.word	0x0000d760


	//   ....[148]....
        /*051c*/ 	.word	0x0000d7f0


	//   ....[149]....
        /*0520*/ 	.word	0x0000d880


	//   ....[150]....
        /*0524*/ 	.word	0x0000d8d0


	//   ....[151]....
        /*0528*/ 	.word	0x0000d920


	//   ....[152]....
        /*052c*/ 	.word	0x0000d9b0


	//   ....[153]....
        /*0530*/ 	.word	0x0000da60


	//   ....[154]....
        /*0534*/ 	.word	0x0000dab0


	//   ....[155]....
        /*0538*/ 	.word	0x0000db80


	//   ....[156]....
        /*053c*/ 	.word	0x0000dbf0


	//   ....[157]....
        /*0540*/ 	.word	0x0000dc40


	//   ....[158]....
        /*0544*/ 	.word	0x0000dc90


	//   ....[159]....
        /*0548*/ 	.word	0x0000dce0


	//   ....[160]....
        /*054c*/ 	.word	0x0000dd20


	//   ....[161]....
        /*0550*/ 	.word	0x0000dd70


	//   ....[162]....
        /*0554*/ 	.word	0x0000ddd0


	//   ....[163]....
        /*0558*/ 	.word	0x0000de30


	//----- nvinfo : EIATTR_VRC_CTA_INIT_COUNT
	.align		4
.L_1401:
        /*055c*/ 	.byte	0x02, 0x4a
	.zero		1
	.zero		1


	//----- nvinfo : EIATTR_EXIT_INSTR_OFFSETS
	.align		4
        /*0560*/ 	.byte	0x04, 0x1c
        /*0562*/ 	.short	(.L_1403 - .L_1402)


	//   ....[0]....
.L_1402:
        /*0564*/ 	.word	0x0000bc60


	//   ....[1]....
        /*0568*/ 	.word	0x0000c1e0


	//----- nvinfo : EIATTR_MAX_THREADS
	.align		4
.L_1403:
        /*056c*/ 	.byte	0x04, 0x05
        /*056e*/ 	.short	(.L_1405 - .L_1404)
.L_1404:
        /*0570*/ 	.word	0x00000080
        /*0574*/ 	.word	0x00000001
        /*0578*/ 	.word	0x00000001


	//----- nvinfo : EIATTR_CRS_STACK_SIZE
	.align		4
.L_1405:
        /*057c*/ 	.byte	0x04, 0x1e
        /*057e*/ 	.short	(.L_1407 - .L_1406)
.L_1406:
        /*0580*/ 	.word	0x00000000


	//----- nvinfo : EIATTR_CBANK_PARAM_SIZE
	.align		4
.L_1407:
        /*0584*/ 	.byte	0x03, 0x19
        /*0586*/ 	.short	0x01f0


	//----- nvinfo : EIATTR_PARAM_CBANK
	.align		4
        /*0588*/ 	.byte	0x04, 0x0a
        /*058a*/ 	.short	(.L_1409 - .L_1408)
	.align		4
.L_1408:
        /*058c*/ 	.word	index@(.nv.constant0._Z25selective_scan_bwd_kernelI32Selective_Scan_bwd_kernel_traitsILi128ELi16ELb1ELb0ELb0ELb1ELb1EN3c104HalfENS1_7complexIfEEEEv12SSMParamsBwd)
        /*0590*/ 	.short	0x0380
        /*0592*/ 	.short	0x01f0


	//----- nvinfo : EIATTR_SW_WAR
	.align		4
.L_1409:
        /*0594*/ 	.byte	0x04, 0x36
        /*0596*/ 	.short	(.L_1411 - .L_1410)
.L_1410:
        /*0598*/ 	.word	0x00000008
.L_1411:


//--------------------- .nv.info._Z25selective_scan_bwd_kernelI32Selective_Scan_bwd_kernel_traitsILi128ELi16ELb1ELb0ELb1ELb0ELb0EN3c104HalfENS1_7complexIfEEEEv12SSMParamsBwd --------------------------
	.section	.nv.info._Z25selective_scan_bwd_kernelI32Selective_Scan_bwd_kernel_traitsILi128ELi16ELb1ELb0ELb1ELb0ELb0EN3c104HalfENS1_7complexIfEEEEv12SSMParamsBwd,"",@"SHT_CUDA_INFO"
	.sectionflags	@""
	.align	4


	//----- nvinfo : EIATTR_CUDA_API_VERSION
	.align		4
        /*0000*/ 	.byte	0x04, 0x37
        /*0002*/ 	.short	(.L_1413 - .L_1412)
.L_1412:
        /*0004*/ 	.word	0x00000082


	//----- nvinfo : EIATTR_KPARAM_INFO
	.align		4
.L_1413:
        /*0008*/ 	.byte	0x04, 0x17
        /*000a*/ 	.short	(.L_1415 - .L_1414)
.L_1414:
        /*000c*/ 	.word	0x00000000
        /*0010*/ 	.short	0x0000
        /*0012*/ 	.short	0x0000
        /*0014*/ 	.byte	0x00, 0xf0, 0xc1, 0x07


	//----- nvinfo : EIATTR_SPARSE_MMA_MASK
	.align		4
.L_1415:
        /*0018*/ 	.byte	0x03, 0x50
        /*001a*/ 	.short	0x0000


	//----- nvinfo : EIATTR_MAXREG_COUNT
	.align		4
        /*001c*/ 	.byte	0x03, 0x1b
        /*001e*/ 	.short	0x00ff


	//----- nvinfo : EIATTR_NUM_BARRIERS
	.align		4
        /*0020*/ 	.byte	0x02, 0x4c
        /*0022*/ 	.byte	0x01
	.zero		1


	//----- nvinfo : EIATTR_MERCURY_ISA_VERSION
	.align		4
        /*0024*/ 	.byte	0x03, 0x5f
        /*0026*/ 	.short	0x0101


	//----- nvinfo : EIATTR_INT_WARP_WIDE_INSTR_OFFSETS
	.align		4
        /*0028*/ 	.byte	0x04, 0x31
        /*002a*/ 	.short	(.L_1417 - .L_1416)


	//   ....[0]....
.L_1416:
        /*002c*/ 	.word	0x00004cf0


	//   ....[1]....
        /*0030*/ 	.word	0x000062b0


	//----- nvinfo : EIATTR_COOP_GROUP_MASK_REGIDS
	.align		4
.L_1417:
        /*0034*/ 	.byte	0x04, 0x29
        /*0036*/ 	.short	(.L_1419 - .L_1418)


	//   ....[0]....
.L_1418:
        /*0038*/ 	.word	0xffffffff


	//   ....[1]....
        /*003c*/ 	.word	0xffffffff


	//   ....[2]....
        /*0040*/ 	.word	0xffffffff


	//   ....[3]....
        /*0044*/ 	.word	0xffffffff


	//   ....[4]....
        /*0048*/ 	.word	0xffffffff


	//   ....[5]....
        /*004c*/ 	.word	0xffffffff


	//   ....[6]....
        /*0050*/ 	.word	0xffffffff


	//   ....[7]....
        /*0054*/ 	.word	0xffffffff


	//   ....[8]....
        /*0058*/ 	.word	0xffffffff


	//   ....[9]....
        /*005c*/ 	.word	0xffffffff


	//   ....[10]....
        /*0060*/ 	.word	0xffffffff


	//   ....[11]....
        /*0064*/ 	.word	0xffffffff


	//   ....[12]....
        /*0068*/ 	.word	0xffffffff


	//   ....[13]....
        /*006c*/ 	.word	0xffffffff


	//   ....[14]....
        /*0070*/ 	.word	0xffffffff


	//   ....[15]....
        /*0074*/ 	.word	0xffffffff


	//   ....[16]....
        /*0078*/ 	.word	0xffffffff


	//   ....[17]....
        /*007c*/ 	.word	0xffffffff


	//   ....[18]....
        /*0080*/ 	.word	0xffffffff


	//   ....[19]....
        /*0084*/ 	.word	0xffffffff


	//   ....[20]....
        /*0088*/ 	.word	0xffffffff


	//   ....[21]....
        /*008c*/ 	.word	0xffffffff


	//   ....[22]....
        /*0090*/ 	.word	0xffffffff


	//   ....[23]....
        /*0094*/ 	.word	0xffffffff


	//   ....[24]....
        /*0098*/ 	.word	0xffffffff


	//   ....[25]....
        /*009c*/ 	.word	0xffffffff


	//   ....[26]....
        /*00a0*/ 	.word	0xffffffff


	//   ....[27]....
        /*00a4*/ 	.word	0xffffffff


	//   ....[28]....
        /*00a8*/ 	.word	0xffffffff


	//   ....[29]....
        /*00ac*/ 	.word	0xffffffff


	//   ....[30]....
        /*00b0*/ 	.word	0xffffffff


	//   ....[31]....
        /*00b4*/ 	.word	0xffffffff


	//   ....[32]....
        /*00b8*/ 	.word	0xffffffff


	//   ....[33]....
        /*00bc*/ 	.word	0xffffffff


	//   ....[34]....
        /*00c0*/ 	.word	0xffffffff


	//   ....[35]....
        /*00c4*/ 	.word	0xffffffff


	//   ....[36]....
        /*00c8*/ 	.word	0xffffffff


	//   ....[37]....
        /*00cc*/ 	.word	0xffffffff


	//   ....[38]....
        /*00d0*/ 	.word	0xffffffff


	//   ....[39]....
        /*00d4*/ 	.word	0xffffffff


	//   ....[40]....
        /*00d8*/ 	.word	0xffffffff


	//   ....[41]....
        /*00dc*/ 	.word	0xffffffff


	//   ....[42]....
        /*00e0*/ 	.word	0xffffffff


	//   ....[43]....
        /*00e4*/ 	.word	0xffffffff


	//   ....[44]....
        /*00e8*/ 	.word	0xffffffff


	//   ....[45]....
        /*00ec*/ 	.word	0xffffffff


	//   ....[46]....
        /*00f0*/ 	.word	0xffffffff


	//   ....[47]....
        /*00f4*/ 	.word	0xffffffff


	//   ....[48]....
        /*00f8*/ 	.word	0xffffffff


	//   ....[49]....
        /*00fc*/ 	.word	0xffffffff


	//   ....[50]....
        /*0100*/ 	.word	0xffffffff


	//   ....[51]....
        /*0104*/ 	.word	0xffffffff


	//   ....[52]....
        /*0108*/ 	.word	0xffffffff


	//   ....[53]....
        /*010c*/ 	.word	0xffffffff


	//   ....[54]....
        /*0110*/ 	.word	0xffffffff


	//   ....[55]....
        /*0114*/ 	.word	0xffffffff


	//   ....[56]....
        /*0118*/ 	.word	0xffffffff


	//   ....[57]....
        /*011c*/ 	.word	0xffffffff


	//   ....[58]....
        /*0120*/ 	.word	0xffffffff


	//   ....[59]....
        /*0124*/ 	.word	0xffffffff


	//   ....[60]....
        /*0128*/ 	.word	0xffffffff


	//   ....[61]....
        /*012c*/ 	.word	0xffffffff


	//   ....[62]....
        /*0130*/ 	.word	0xffffffff


	//   ....[63]....
        /*0134*/ 	.word	0xffffffff


	//   ....[64]....
        /*0138*/ 	.word	0xffffffff


	//   ....[65]....
        /*013c*/ 	.word	0xffffffff


	//   ....[66]....
        /*0140*/ 	.word	0xffffffff


	//   ....[67]....
        /*0144*/ 	.word	0xffffffff


	//   ....[68]....
        /*0148*/ 	.word	0xffffffff


	//   ....[69]....
        /*014c*/ 	.word	0xffffffff


	//   ....[70]....
        /*0150*/ 	.word	0xffffffff


	//   ....[71]....
        /*0154*/ 	.word	0xffffffff


	//   ....[72]....
        /*0158*/ 	.word	0xffffffff


	//   ....[73]....
        /*015c*/ 	.word	0xffffffff


	//   ....[74]....
        /*0160*/ 	.word	0xffffffff


	//   ....[75]....
        /*0164*/ 	.word	0xffffffff


	//   ....[76]....
        /*0168*/ 	.word	0xffffffff


	//   ....[77]....
        /*016c*/ 	.word	0xffffffff


	//   ....[78]....
        /*0170*/ 	.word	0xffffffff


	//   ....[79]....
        /*0174*/ 	.word	0xffffffff


	//   ....[80]....
        /*0178*/ 	.word	0xffffffff


	//   ....[81]....
        /*017c*/ 	.word	0xffffffff


	//   ....[82]....
        /*0180*/ 	.word	0xffffffff


	//   ....[83]....
        /*0184*/ 	.word	0xffffffff


	//   ....[84]....
        /*0188*/ 	.word	0xffffffff


	//   ....[85]....
        /*018c*/ 	.word	0xffffffff


	//   ....[86]....
        /*0190*/ 	.word	0xffffffff


	//   ....[87]....
        /*0194*/ 	.word	0xffffffff


	//   ....[88]....
        /*0198*/ 	.word	0xffffffff


	//   ....[89]....
        /*019c*/ 	.word	0xffffffff


	//   ....[90]....
        /*01a0*/ 	.word	0xffffffff


	//   ....[91]....
        /*01a4*/ 	.word	0xffffffff


	//   ....[92]....
        /*01a8*/ 	.word	0xffffffff


	//   ....[93]....
        /*01ac*/ 	.word	0xffffffff


	//   ....[94]....
        /*01b0*/ 	.word	0xffffffff


	//   ....[95]....
        /*01b4*/ 	.word	0xffffffff


	//   ....[96]....
        /*01b8*/ 	.word	0x050000f4


	//   ....[97]....
        /*01bc*/ 	.word	0x050000f4


	//   ....[98]....
        /*01c0*/ 	.word	0x050000f4


	//   ....[99]....
        /*01c4*/ 	.word	0x050000f4


	//   ....[100]....
        /*01c8*/ 	.word	0x050000f4


	//   ....[101]....
        /*01cc*/ 	.word	0x050000f4


	//   ....[102]....
        /*01d0*/ 	.word	0x050000f4


	//   ....[103]....
        /*01d4*/ 	.word	0x050000f4


	//   ....[104]....
        /*01d8*/ 	.word	0x050000f4


	//   ....[105]....
        /*01dc*/ 	.word	0x050000f4


	//   ....[106]....
        /*01e0*/ 	.word	0x050000f4


	//   ....[107]....
        /*01e4*/ 	.word	0x050000f4


	//   ....[108]....
        /*01e8*/ 	.word	0x050000f4


	//   ....[109]....
        /*01ec*/ 	.word	0x050000f4


	//   ....[110]....
        /*01f0*/ 	.word	0x050000f4


	//   ....[111]....
        /*01f4*/ 	.word	0x050000f4


	//   ....[112]....
        /*01f8*/ 	.word	0x050000f4


	//   ....[113]....
        /*01fc*/ 	.word	0x050000f4


	//   ....[114]....
        /*0200*/ 	.word	0x050000f4


	//   ....[115]....
        /*0204*/ 	.word	0x050000f4


	//   ....[116]....
        /*0208*/ 	.word	0x050000f4


	//   ....[117]....
        /*020c*/ 	.word	0x050000f4


	//   ....[118]....
        /*0210*/ 	.word	0x050000f4


	//   ....[119]....
        /*0214*/ 	.word	0x050000f4


	//   ....[120]....
        /*0218*/ 	.word	0x050000f4


	//   ....[121]....
        /*021c*/ 	.word	0x050000f4


	//   ....[122]....
        /*0220*/ 	.word	0x050000f4


	//   ....[123]....
        /*0224*/ 	.word	0x050000f4


	//   ....[124]....
        /*0228*/ 	.word	0x050000f4


	//   ....[125]....
        /*022c*/ 	.word	0x050000f4


	//   ....[126]....
        /*0230*/ 	.word	0x050000f4


	//   ....[127]....
        /*0234*/ 	.word	0x050000f4


	//   ....[128]....
        /*0238*/ 	.word	0x050000f4


	//   ....[129]....
        /*023c*/ 	.word	0x050000f4


	//   ....[130]....
        /*0240*/ 	.word	0x050000f4


	//   ....[131]....
        /*0244*/ 	.word	0x050000f4


	//   ....[132]....
        /*0248*/ 	.word	0x050000f4


	//   ....[133]....
        /*024c*/ 	.word	0x050000f4


	//   ....[134]....
        /*0250*/ 	.word	0x050000f4


	//   ....[135]....
        /*0254*/ 	.word	0x050000f4


	//   ....[136]....
        /*0258*/ 	.word	0x050000f4


	//   ....[137]....
        /*025c*/ 	.word	0x050000f4


	//   ....[138]....
        /*0260*/ 	.word	0x050000f4


	//   ....[139]....
        /*0264*/ 	.word	0x050000f4


	//   ....[140]....
        /*0268*/ 	.word	0x050000f4


	//   ....[141]....
        /*026c*/ 	.word	0x050000f4


	//   ....[142]....
        /*0270*/ 	.word	0x050000f4


	//   ....[143]....
        /*0274*/ 	.word	0x050000f4


	//   ....[144]....
        /*0278*/ 	.word	0x050000f4


	//   ....[145]....
        /*027c*/ 	.word	0x050000f4


	//   ....[146]....
        /*0280*/ 	.word	0x050000f4


	//   ....[147]....
        /*0284*/ 	.word	0x050000f4


	//   ....[148]....
        /*0288*/ 	.word	0x050000f4


	//   ....[149]....
        /*028c*/ 	.word	0x050000f4


	//   ....[150]....
        /*0290*/ 	.word	0x050000f4


	//   ....[151]....
        /*0294*/ 	.word	0x050000f4


	//   ....[152]....
        /*0298*/ 	.word	0x050000f4


	//   ....[153]....
        /*029c*/ 	.word	0x050000f4


	//   ....[154]....
        /*02a0*/ 	.word	0x050000f4


	//   ....[155]....
        /*02a4*/ 	.word	0x050000f4


	//   ....[156]....
        /*02a8*/ 	.word	0x050000f4


	//   ....[157]....
        /*02ac*/ 	.word	0x050000f4


	//   ....[158]....
        /*02b0*/ 	.word	0x050000f4


	//   ....[159]....
        /*02b4*/ 	.word	0x050000f4


	//----- nvinfo : EIATTR_COOP_GROUP_INSTR_OFFSETS
	.align		4
.L_1419:
        /*02b8*/ 	.byte	0x04, 0x28
        /*02ba*/ 	.short	(.L_1421 - .L_1420)


	//   ....[0]....
.L_1420:
        /*02bc*/ 	.word	0x00000aa0


	//   ....[1]....
        /*02c0*/ 	.word	0x00000b50


	//   ....[2]....
        /*02c4*/ 	.word	0x00000d70


	//   ....[3]....
        /*02c8*/ 	.word	0x00001c80


	//   ....[4]....
        /*02cc*/ 	.word	0x000033b0


	//   ....[5]....
        /*02d0*/ 	.word	0x000033c0


	//   ....[6]....
        /*02d4*/ 	.word	0x000033d0


	//   ....[7]....
        /*02d8*/ 	.word	0x000033e0


	//   ....[8]....
        /*02dc*/ 	.word	0x00003470


	//   ....[9]....
        /*02e0*/ 	.word	0x000034a0


	//   ....[10]....
        /*02e4*/ 	.word	0x000034b0


	//   ....[11]....
        /*02e8*/ 	.word	0x000034c0


	//   ....[12]....
        /*02ec*/ 	.word	0x00003550


	//   ....[13]....
        /*02f0*/ 	.word	0x00003580


	//   ....[14]....
        /*02f4*/ 	.word	0x00003590


	//   ....[15]....
        /*02f8*/ 	.word	0x000035a0


	//   ....[16]....
        /*02fc*/ 	.word	0x00003640


	//   ....[17]....
        /*0300*/ 	.word	0x00003660


	//   ....[18]....
        /*0304*/ 	.word	0x00003670


	//   ....[19]....
        /*0308*/ 	.word	0x00003680


	//   ....[20]....
        /*030c*/ 	.word	0x00003730


	//   ....[21]....
        /*0310*/ 	.word	0x00003740


	//   ....[22]....
        /*0314*/ 	.word	0x00003750


	//   ....[23]....
        /*0318*/ 	.word	0x00003760


	//   ....[24]....
        /*031c*/ 	.word	0x000038c0


	//   ....[25]....
        /*0320*/ 	.word	0x000038d0


	//   ....[26]....
        /*0324*/ 	.word	0x000038e0


	//   ....[27]....
        /*0328*/ 	.word	0x000038f0


	//   ....[28]....
        /*032c*/ 	.word	0x00003900


	//   ....[29]....
        /*0330*/ 	.word	0x00003910


	//   ....[30]....
        /*0334*/ 	.word	0x00003920


	//   ....[31]....
        /*0338*/ 	.word	0x00003930


	//   ....[32]....
        /*033c*/ 	.word	0x000050d0


	//   ....[33]....
        /*0340*/ 	.word	0x00005100


	//   ....[34]....
        /*0344*/ 	.word	0x00005110


	//   ....[35]....
        /*0348*/ 	.word	0x00005120


	//   ....[36]....
        /*034c*/ 	.word	0x00005230


	//   ....[37]....
        /*0350*/ 	.word	0x00005240


	//   ....[38]....
        /*0354*/ 	.word	0x00005250


	//   ....[39]....
        /*0358*/ 	.word	0x00005260


	//   ....[40]....
        /*035c*/ 	.word	0x00005370


	//   ....[41]....
        /*0360*/ 	.word	0x00005380


	//   ....[42]....
        /*0364*/ 	.word	0x00005390


	//   ....[43]....
        /*0368*/ 	.word	0x000053a0


	//   ....[44]....
        /*036c*/ 	.word	0x000054b0


	//   ....[45]....
        /*0370*/ 	.word	0x000054c0


	//   ....[46]....
        /*0374*/ 	.word	0x000054d0


	//   ....[47]....
        /*0378*/ 	.word	0x000054e0


	//   ....[48]....
        /*037c*/ 	.word	0x000055f0


	//   ....[49]....
        /*0380*/ 	.word	0x00005600


	//   ....[50]....
        /*0384*/ 	.word	0x00005610


	//   ....[51]....
        /*0388*/ 	.word	0x00005620


	//   ....[52]....
        /*038c*/ 	.word	0x00005730


	//   ....[53]....
        /*0390*/ 	.word	0x00005740


	//   ....[54]....
        /*0394*/ 	.word	0x00005750


	//   ....[55]....
        /*0398*/ 	.word	0x00005760


	//   ....[56]....
        /*039c*/ 	.word	0x00005770


	//   ....[57]....
        /*03a0*/ 	.word	0x00005780


	//   ....[58]....
        /*03a4*/ 	.word	0x00005790


	//   ....[59]....
        /*03a8*/ 	.word	0x000057d0


	//   ....[60]....
        /*03ac*/ 	.word	0x00005810


	//   ....[61]....
        /*03b0*/ 	.word	0x00005850


	//   ....[62]....
        /*03b4*/ 	.word	0x00005870


	//   ....[63]....
        /*03b8*/ 	.word	0x00005890


	//   ....[64]....
        /*03bc*/ 	.word	0x00009080


	//   ....[65]....
        /*03c0*/ 	.word	0x000090c0


	//   ....[66]....
        /*03c4*/ 	.word	0x00009100


	//   ....[67]....
        /*03c8*/ 	.word	0x00009140


	//   ....[68]....
        /*03cc*/ 	.word	0x00009250


	//   ....[69]....
        /*03d0*/ 	.word	0x00009290


	//   ....[70]....
        /*03d4*/ 	.word	0x000092d0


	//   ....[71]....
        /*03d8*/ 	.word	0x00009310


	//   ....[72]....
        /*03dc*/ 	.word	0x00009420


	//   ....[73]....
        /*03e0*/ 	.word	0x00009460


	//   ....[74]....
        /*03e4*/ 	.word	0x000094a0


	//   ....[75]....
        /*03e8*/ 	.word	0x000094e0


	//   ....[76]....
        /*03ec*/ 	.word	0x000095f0


	//   ....[77]....
        /*03f0*/ 	.word	0x00009630


	//   ....[78]....
        /*03f4*/ 	.word	0x00009660


	//   ....[79]....
        /*03f8*/ 	.word	0x00009680


	//   ....[80]....
        /*03fc*/ 	.word	0x000096b0


	//   ....[81]....
        /*0400*/ 	.word	0x000096e0


	//   ....[82]....
        /*0404*/ 	.word	0x000096f0


	//   ....[83]....
        /*0408*/ 	.word	0x00009700


	//   ....[84]....
        /*040c*/ 	.word	0x00009c90


	//   ....[85]....
        /*0410*/ 	.word	0x00009fe0


	//   ....[86]....
        /*0414*/ 	.word	0x0000a100


	//   ....[87]....
        /*0418*/ 	.word	0x0000a150


	//   ....[88]....
        /*041c*/ 	.word	0x0000a1b0


	//   ....[89]....
        /*0420*/ 	.word	0x0000a200


	//   ....[90]....
        /*0424*/ 	.word	0x0000a220


	//   ....[91]....
        /*0428*/ 	.word	0x0000a3c0


	//   ....[92]....
        /*042c*/ 	.word	0x0000a3f0


	//   ....[93]....
        /*0430*/ 	.word	0x0000a450


	//   ....[94]....
        /*0434*/ 	.word	0x0000a4b0


	//   ....[95]....
        /*0438*/ 	.word	0x0000a4d0


	//   ....[96]....
        /*043c*/ 	.word	0x0000a920


	//   ....[97]....
        /*0440*/ 	.word	0x0000a970


	//   ....[98]....
        /*0444*/ 	.word	0x0000a9c0


	//   ....[99]....
        /*0448*/ 	.word	0x0000aa10


	//   ....[100]....
        /*044c*/ 	.word	0x0000ab00


	//   ....[101]....
        /*0450*/ 	.word	0x0000ab50


	//   ....[102]....
        /*0454*/ 	.word	0x0000aba0


	//   ....[103]....
        /*0458*/ 	.word	0x0000abf0


	//   ....[104]....
        /*045c*/ 	.word	0x0000ace0


	//   ....[105]....
        /*0460*/ 	.word	0x0000ad30


	//   ....[106]....
        /*0464*/ 	.word	0x0000ad80


	//   ....[107]....
        /*0468*/ 	.word	0x0000add0


	//   ....[108]....
        /*046c*/ 	.word	0x0000aec0


	//   ....[109]....
        /*0470*/ 	.word	0x0000af10


	//   ....[110]....
        /*0474*/ 	.word	0x0000af60


	//   ....[111]....
        /*0478*/ 	.word	0x0000afb0


	//   ....[112]....
        /*047c*/ 	.word	0x0000b0a0


	//   ....[113]....
        /*0480*/ 	.word	0x0000b0f0


	//   ....[114]....
        /*0484*/ 	.word	0x0000b140


	//   ....[115]....
        /*0488*/ 	.word	0x0000b190


	//   ....[116]....
        /*048c*/ 	.word	0x0000b220


	//   ....[117]....
        /*0490*/ 	.word	0x0000b2c0


	//   ....[118]....
        /*0494*/ 	.word	0x0000b360


	//   ....[119]....
        /*0498*/ 	.word	0x0000b400


	//   ....[120]....
        /*049c*/ 	.word	0x0000b4a0


	//   ....[121]....
        /*04a0*/ 	.word	0x0000b550


	//   ....[122]....
        /*04a4*/ 	.word	0x0000b5b0


	//   ....[123]....
        /*04a8*/ 	.word	0x0000b600


	//   ....[124]....
        /*04ac*/ 	.word	0x0000b630


	//   ....[125]....
        /*04b0*/ 	.word	0x0000b690


	//   ....[126]....
        /*04b4*/ 	.word	0x0000b6e0


	//   ....[127]....
        /*04b8*/ 	.word	0x0000b730


	//   ....[128]....
        /*04bc*/ 	.word	0x0000b7e0


	//   ....[129]....
        /*04c0*/ 	.word	0x0000b830


	//   ....[130]....
        /*04c4*/ 	.word	0x0000b880


	//   ....[131]....
        /*04c8*/ 	.word	0x0000b8d0


	//   ....[132]....
        /*04cc*/ 	.word	0x0000b960


	//   ....[133]....
        /*04d0*/ 	.word	0x0000b9f0


	//   ....[134]....
        /*04d4*/ 	.word	0x0000ba40


	//   ....[135]....
        /*04d8*/ 	.word	0x0000ba90


	//   ....[136]....
        /*04dc*/ 	.word	0x0000bb20


	//   ....[137]....
        /*04e0*/ 	.word	0x0000bbb0


	//   ....[138]....
        /*04e4*/ 	.word	0x0000bc00


	//   ....[139]....
        /*04e8*/ 	.word	0x0000bc50


	//   ....[140]....
        /*04ec*/ 	.word	0x0000bce0


	//   ....[141]....
        /*04f0*/ 	.word	0x0000bd70


	//   ....[142]....
        /*04f4*/ 	.word	0x0000bdc0


	//   ....[143]....
        /*04f8*/ 	.word	0x0000be10


	//   ....[144]....
        /*04fc*/ 	.word	0x0000bea0


	//   ....[145]....
        /*0500*/ 	.word	0x0000bf30


	//   ....[146]....
        /*0504*/ 	.word	0x0000bf80


	//   ....[147]....
        /*0508*/ 	.word	0x0000bfd0


	//   ....[148]....
        /*050c*/ 	.word	0x0000c060


	//   ....[149]....
        /*0510*/ 	.word	0x0000c100


	//   ....[150]....
        /*0514*/ 	.word	0x0000c150


	//   ....[151]....
        /*0518*/ 	.word	0x0000c230


	//   ....[152]....
        /*051c*/ 	.word	0x0000c2c0


	//   ....[153]....
        /*0520*/ 	.word	0x0000c310


	//   ....[154]....
        /*0524*/ 	.word	0x0000c360


	//   ....[155]....
        /*0528*/ 	.word	0x0000c3b0


	//   ....[156]....
        /*052c*/ 	.word	0x0000c3e0


	//   ....[157]....
        /*0530*/ 	.word	0x0000c430


	//   ....[158]....
        /*0534*/ 	.word	0x0000c490


	//   ....[159]....
        /*0538*/ 	.word	0x0000c4f0


	//----- nvinfo : EIATTR_VRC_CTA_INIT_COUNT
	.align		4
.L_1421:
        /*053c*/ 	.byte	0x02, 0x4a
	.zero		1
	.zero		1


	//----- nvinfo : EIATTR_EXIT_INSTR_OFFSETS
	.align		4
        /*0540*/ 	.byte	0x04, 0x1c
        /*0542*/ 	.short	(.L_1423 - .L_1422)


	//   ....[0]....
.L_1422:
        /*0544*/ 	.word	0x0000a610


	//   ....[1]....
        /*0548*/ 	.word	0x0000a8c0


	//----- nvinfo : EIATTR_MAX_THREADS
	.align		4
.L_1423:
        /*054c*/ 	.byte	0x04, 0x05
        /*054e*/ 	.short	(.L_1425 - .L_1424)
.L_1424:
        /*0550*/ 	.word	0x00000080
        /*0554*/ 	.word	0x00000001
        /*0558*/ 	.word	0x00000001


	//----- nvinfo : EIATTR_CRS_STACK_SIZE
	.align		4
.L_1425:
        /*055c*/ 	.byte	0x04, 0x1e
        /*055e*/ 	.short	(.L_1427 - .L_1426)
.L_1426:
        /*0560*/ 	.word	0x00000000


	//----- nvinfo : EIATTR_CBANK_PARAM_SIZE
	.align		4
.L_1427:
        /*0564*/ 	.byte	0x03, 0x19
        /*0566*/ 	.short	0x01f0


	//----- nvinfo : EIATTR_PARAM_CBANK
	.align		4
        /*0568*/ 	.byte	0x04, 0x0a
        /*056a*/ 	.short	(.L_1429 - .L_1428)
	.align		4
.L_1428:
        /*056c*/ 	.word	index@(.nv.constant0._Z25selective_scan_bwd_kernelI32Selective_Scan_bwd_kernel_traitsILi128ELi16ELb1ELb0ELb1ELb0ELb0EN3c104HalfENS1_7complexIfEEEEv12SSMParamsBwd)
        /*0570*/ 	.short	0x0380
        /*0572*/ 	.short	0x01f0


	//----- nvinfo : EIATTR_SW_WAR
	.align		4
.L_1429:
        /*0574*/ 	.byte	0x04, 0x36
        /*0576*/ 	.short	(.L_1431 - .L_1430)
.L_1430:
        /*0578*/ 	.word	0x00000008
.L_1431:


//--------------------- .nv.info._Z25selective_scan_bwd_kernelI32Selective_Scan_bwd_kernel_traitsILi128ELi16ELb1ELb0ELb1ELb0ELb1EN3c104HalfENS1_7complexIfEEEEv12SSMParamsBwd --------------------------
	.section	.nv.info._Z25selective_scan_bwd_kernelI32Selective_Scan_bwd_kernel_traitsILi128ELi16ELb1ELb0ELb1ELb0ELb1EN3c104HalfENS1_7complexIfEEEEv12SSMParamsBwd,"",@"SHT_CUDA_INFO"
	.sectionflags	@""
	.align	4


	//----- nvinfo : EIATTR_CUDA_API_VERSION
	.align		4
        /*0000*/ 	.byte	0x04, 0x37
        /*0002*/ 	.short	(.L_1433 - .L_1432)
.L_1432:
        /*0004*/ 	.word	0x00000082


	//----- nvinfo : EIATTR_KPARAM_INFO
	.align		4
.L_1433:
        /*0008*/ 	.byte	0x04, 0x17
        /*000a*/ 	.short	(.L_1435 - .L_1434)
.L_1434:
        /*000c*/ 	.word	0x00000000
        /*0010*/ 	.short	0x0000
        /*0012*/ 	.short	0x0000
        /*0014*/ 	.byte	0x00, 0xf0, 0xc1, 0x07


	//----- nvinfo : EIATTR_SPARSE_MMA_MASK
	.align		4
.L_1435:
        /*0018*/ 	.byte	0x03, 0x50
        /*001a*/ 	.short	0x0000


	//----- nvinfo : EIATTR_MAXREG_COUNT
	.align		4
        /*001c*/ 	.byte	0x03, 0x1b
        /*001e*/ 	.short	0x00ff


	//----- nvinfo : EIATTR_NUM_BARRIERS
	.align		4
        /*0020*/ 	.byte	0x02, 0x4c
        /*0022*/ 	.byte	0x01
	.zero		1


	//----- nvinfo : EIATTR_MERCURY_ISA_VERSION
	.align		4
        /*0024*/ 	.byte	0x03, 0x5f
        /*0026*/ 	.short	0x0101


	//----- nvinfo : EIATTR_INT_WARP_WIDE_INSTR_OFFSETS
	.align		4
        /*0028*/ 	.byte	0x04, 0x31
        /*002a*/ 	.short	(.L_1437 - .L_1436)


	//   ....[0]....
.L_1436:
        /*002c*/ 	.word	0x000060b0


	//   ....[1]....
        /*0030*/ 	.word	0x00007940


	//----- nvinfo : EIATTR_COOP_GROUP_MASK_REGIDS
	.align		4
.L_1437:
        /*0034*/ 	.byte	0x04, 0x29
        /*0036*/ 	.short	(.L_1439 - .L_1438)


	//   ....[0]....
.L_1438:
        /*0038*/ 	.word	0xffffffff


	//   ....[1]....
        /*003c*/ 	.word	0xffffffff


	//   ....[2]....
        /*0040*/ 	.word	0xffffffff


	//   ....[3]....
        /*0044*/ 	.word	0xffffffff


	//   ....[4]....
        /*0048*/ 	.word	0xffffffff


	//   ....[5]....
        /*004c*/ 	.word	0xffffffff


	//   ....[6]....
        /*0050*/ 	.word	0xffffffff


	//   ....[7]....
        /*0054*/ 	.word	0xffffffff


	//   ....[8]....
        /*0058*/ 	.word	0xffffffff


	//   ....[9]....
        /*005c*/ 	.word	0xffffffff


	//   ....[10]....
        /*0060*/ 	.word	0xffffffff


	//   ....[11]....
        /*0064*/ 	.word	0xffffffff


	//   ....[12]....
        /*0068*/ 	.word	0xffffffff


	//   ....[13]....
        /*006c*/ 	.word	0xffffffff


	//   ....[14]....
        /*0070*/ 	.word	0xffffffff


	//   ....[15]....
        /*0074*/ 	.word	0xffffffff


	//   ....[16]....
        /*0078*/ 	.word	0xffffffff


	//   ....[17]....
        /*007c*/ 	.word	0xffffffff


	//   ....[18]....
        /*0080*/ 	.word	0xffffffff


	//   ....[19]....
        /*0084*/ 	.word	0xffffffff


	//   ....[20]....
        /*0088*/ 	.word	0xffffffff


	//   ....[21]....
        /*008c*/ 	.word	0xffffffff


	//   ....[22]....
        /*0090*/ 	.word	0xffffffff


	//   ....[23]....
        /*0094*/ 	.word	0xffffffff


	//   ....[24]....
        /*0098*/ 	.word	0xffffffff


	//   ....[25]....
        /*009c*/ 	.word	0xffffffff


	//   ....[26]....
        /*00a0*/ 	.word	0xffffffff


	//   ....[27]....
        /*00a4*/ 	.word	0xffffffff


	//   ....[28]....
        /*00a8*/ 	.word	0xffffffff


	//   ....[29]....
        /*00ac*/ 	.word	0xffffffff


	//   ....[30]....
        /*00b0*/ 	.word	0xffffffff


	//   ....[31]....
        /*00b4*/ 	.word	0xffffffff


	//   ....[32]....
        /*00b8*/ 	.word	0xffffffff


	//   ....[33]....
        /*00bc*/ 	.word	0xffffffff


	//   ....[34]....
        /*00c0*/ 	.word	0xffffffff


	//   ....[35]....
        /*00c4*/ 	.word	0xffffffff


	//   ....[36]....
        /*00c8*/ 	.word	0xffffffff


	//   ....[37]....
        /*00cc*/ 	.word	0xffffffff


	//   ....[38]....
        /*00d0*/ 	.word	0xffffffff


	//   ....[39]....
        /*00d4*/ 	.word	0xffffffff


	//   ....[40]....
        /*00d8*/ 	.word	0xffffffff


	//   ....[41]....
        /*00dc*/ 	.word	0xffffffff


	//   ....[42]....
        /*00e0*/ 	.word	0xffffffff


	//   ....[43]....
        /*00e4*/ 	.word	0xffffffff


	//   ....[44]....
        /*00e8*/ 	.word	0xffffffff


	//   ....[45]....
        /*00ec*/ 	.word	0xffffffff


	//   ....[46]....
        /*00f0*/ 	.word	0xffffffff


	//   ....[47]....
        /*00f4*/ 	.word	0xffffffff


	//   ....[48]....
        /*00f8*/ 	.word	0xffffffff


	//   ....[49]....
        /*00fc*/ 	.word	0xffffffff


	//   ....[50]....
        /*0100*/ 	.word	0xffffffff


	//   ....[51]....
        /*0104*/ 	.word	0xffffffff


	//   ....[52]....
        /*0108*/ 	.word	0xffffffff


	//   ....[53]....
        /*010c*/ 	.word	0xffffffff


	//   ....[54]....
        /*0110*/ 	.word	0xffffffff


	//   ....[55]....
        /*0114*/ 	.word	0xffffffff


	//   ....[56]....
        /*0118*/ 	.word	0xffffffff


	//   ....[57]....
        /*011c*/ 	.word	0xffffffff


	//   ....[58]....
        /*0120*/ 	.word	0xffffffff


	//   ....[59]....
        /*0124*/ 	.word	0xffffffff


	//   ....[60]....
        /*0128*/ 	.word	0xffffffff


	//   ....[61]....
        /*012c*/ 	.word	0xffffffff


	//   ....[62]....
        /*0130*/ 	.word	0xffffffff


	//   ....[63]....
        /*0134*/ 	.word	0xffffffff


	//   ....[64]....
        /*0138*/ 	.word	0xffffffff


	//   ....[65]....
        /*013c*/ 	.word	0xffffffff


	//   ....[66]....
        /*0140*/ 	.word	0xffffffff


	//   ....[67]....
        /*0144*/ 	.word	0xffffffff


	//   ....[68]....
        /*0148*/ 	.word	0xffffffff


	//   ....[69]....
        /*014c*/ 	.word	0xffffffff


	//   ....[70]....
        /*0150*/ 	.word	0xffffffff


	//   ....[71]....
        /*0154*/ 	.word	0xffffffff


	//   ....[72]....
        /*0158*/ 	.word	0xffffffff


	//   ....[73]....
        /*015c*/ 	.word	0xffffffff


	//   ....[74]....
        /*0160*/ 	.word	0xffffffff


	//   ....[75]....
        /*0164*/ 	.word	0xffffffff


	//   ....[76]....
        /*0168*/ 	.word	0xffffffff


	//   ....[77]....
        /*016c*/ 	.word	0xffffffff


	//   ....[78]....
        /*0170*/ 	.word	0xffffffff


	//   ....[79]....
        /*0174*/ 	.word	0xffffffff


	//   ....[80]....
        /*0178*/ 	.word	0xffffffff


	//   ....[81]....
        /*017c*/ 	.word	0xffffffff


	//   ....[82]....
        /*0180*/ 	.word	0xffffffff


	//   ....[83]....
        /*0184*/ 	.word	0xffffffff


	//   ....[84]....
        /*0188*/ 	.word	0xffffffff


	//   ....[85]....
        /*018c*/ 	.word	0xffffffff


	//   ....[86]....
        /*0190*/ 	.word	0xffffffff


	//   ....[87]....
        /*0194*/ 	.word	0xffffffff


	//   ....[88]....
        /*0198*/ 	.word	0xffffffff


	//   ....[89]....
        /*019c*/ 	.word	0xffffffff


	//   ....[90]....
        /*01a0*/ 	.word	0xffffffff


	//   ....[91]....
        /*01a4*/ 	.word	0xffffffff


	//   ....[92]....
        /*01a8*/ 	.word	0xffffffff


	//   ....[93]....
        /*01ac*/ 	.word	0xffffffff


	//   ....[94]....
        /*01b0*/ 	.word	0xffffffff


	//   ....[95]....
        /*01b4*/ 	.word	0xffffffff


	//   ....[96]....
        /*01b8*/ 	.word	0xffffffff


	//   ....[97]....
        /*01bc*/ 	.word	0xffffffff


	//   ....[98]....
        /*01c0*/ 	.word	0xffffffff


	//   ....[99]....
        /*01c4*/ 	.word	0xffffffff


	//   ....[100]....
        /*01c8*/ 	.word	0x0500004b


	//   ....[101]....
        /*01cc*/ 	.word	0x0500004b


	//   ....[102]....
        /*01d0*/ 	.word	0x0500004b


	//   ....[103]....
        /*01d4*/ 	.word	0x0500004b


	//   ....[104]....
        /*01d8*/ 	.word	0x0500004b


	//   ....[105]....
        /*01dc*/ 	.word	0x0500004b


	//   ....[106]....
        /*01e0*/ 	.word	0x0500004b


	//   ....[107]....
        /*01e4*/ 	.word	0x0500004b


	//   ....[108]....
        /*01e8*/ 	.word	0x0500004b


	//   ....[109]....
        /*01ec*/ 	.word	0x0500004b


	//   ....[110]....
        /*01f0*/ 	.word	0x0500004b


	//   ....[111]....
        /*01f4*/ 	.word	0x0500004b


	//   ....[112]....
        /*01f8*/ 	.word	0x0500004b


	//   ....[113]....
        /*01fc*/ 	.word	0x0500004b


	//   ....[114]....
        /*0200*/ 	.word	0x0500004b


	//   ....[115]....
        /*0204*/ 	.word	0x0500004b


	//   ....[116]....
        /*0208*/ 	.word	0x0500004b


	//   ....[117]....
        /*020c*/ 	.word	0x0500004b


	//   ....[118]....
        /*0210*/ 	.word	0x0500004b


	//   ....[119]....
        /*0214*/ 	.word	0x0500004b


	//   ....[120]....
        /*0218*/ 	.word	0x0500004b


	//   ....[121]....
        /*021c*/ 	.word	0x0500004b


	//   ....[122]....
        /*0220*/ 	.word	0x0500004b


	//   ....[123]....
        /*0224*/ 	.word	0x0500004b


	//   ....[124]....
        /*0228*/ 	.word	0x0500004b


	//   ....[125]....
        /*022c*/ 	.word	0x0500004b


	//   ....[126]....
        /*0230*/ 	.word	0x0500004b


	//   ....[127]....
        /*0234*/ 	.word	0x0500004b


	//   ....[128]....
        /*0238*/ 	.word	0x0500004b


	//   ....[129]....
        /*023c*/ 	.word	0x0500004b


	//   ....[130]....
        /*0240*/ 	.word	0x0500004b


	//   ....[131]....
        /*0244*/ 	.word	0x0500004b


	//   ....[132]....
        /*0248*/ 	.word	0x0500004b


	//   ....[133]....
        /*024c*/ 	.word	0x0500004b


	//   ....[134]....
        /*0250*/ 	.word	0x0500004b


	//   ....[135]....
        /*0254*/ 	.word	0x0500004b


	//   ....[136]....
        /*0258*/ 	.word	0x0500004b


	//   ....[137]....
        /*025c*/ 	.word	0x0500004b


	//   ....[138]....
        /*0260*/ 	.word	0x0500004b


	//   ....[139]....
        /*0264*/ 	.word	0x0500004b


	//   ....[140]....
        /*0268*/ 	.word	0x0500004b


	//   ....[141]....
        /*026c*/ 	.word	0x0500004b


	//   ....[142]....
        /*0270*/ 	.word	0x0500004b


	//   ....[143]....
        /*0274*/ 	.word	0x0500004b


	//   ....[144]....
        /*0278*/ 	.word	0x0500004b


	//   ....[145]....
        /*027c*/ 	.word	0x0500004b


	//   ....[146]....
        /*0280*/ 	.word	0x0500004b


	//   ....[147]....
        /*0284*/ 	.word	0x0500004b


	//   ....[148]....
        /*0288*/ 	.word	0x0500004b


	//   ....[149]....
        /*028c*/ 	.word	0x0500004b


	//   ....[150]....
        /*0290*/ 	.word	0x0500004b


	//   ....[151]....
        /*0294*/ 	.word	0x0500004b


	//   ....[152]....
        /*0298*/ 	.word	0x0500004b


	//   ....[153]....
        /*029c*/ 	.word	0x0500004b


	//   ....[154]....
        /*02a0*/ 	.word	0x0500004b


	//   ....[155]....
        /*02a4*/ 	.word	0x0500004b


	//   ....[156]....
        /*02a8*/ 	.word	0x0500004b


	//   ....[157]....
        /*02ac*/ 	.word	0x0500004b


	//   ....[158]....
        /*02b0*/ 	.word	0x0500004b


	//   ....[159]....
        /*02b4*/ 	.word	0x0500004b


	//   ....[160]....
        /*02b8*/ 	.word	0x0500004b


	//   ....[161]....
        /*02bc*/ 	.word	0x0500004b


	//   ....[162]....
        /*02c0*/ 	.word	0x0500004b


	//   ....[163]....
        /*02c4*/ 	.word	0x0500004b


	//----- nvinfo : EIATTR_COOP_GROUP_INSTR_OFFSETS
	.align		4
.L_1439:
        /*02c8*/ 	.byte	0x04, 0x28
        /*02ca*/ 	.short	(.L_1441 - .L_1440)


	//   ....[0]....
.L_1440:
        /*02cc*/ 	.word	0x00000a80


	//   ....[1]....
        /*02d0*/ 	.word	0x00000b30


	//   ....[2]....
        /*02d4*/ 	.word	0x00000c90


	//   ....[3]....
        /*02d8*/ 	.word	0x00000e00


	//   ....[4]....
        /*02dc*/ 	.word	0x00001630


	//   ....[5]....
        /*02e0*/ 	.word	0x00001ed0


	//   ....[6]....
        /*02e4*/ 	.word	0x00002230


	//   ....[7]....
        /*02e8*/ 	.word	0x00003120


	//   ....[8]....
        /*02ec*/ 	.word	0x000047f0


	//   ....[9]....
        /*02f0*/ 	.word	0x00004800


	//   ....[10]....
        /*02f4*/ 	.word	0x00004810


	//   ....[11]....
        /*02f8*/ 	.word	0x00004820


	//   ....[12]....
        /*02fc*/ 	.word	0x000048b0


	//   ....[13]....
        /*0300*/ 	.word	0x000048e0


	//   ....[14]....
        /*0304*/ 	.word	0x000048f0


	//   ....[15]....
        /*0308*/ 	.word	0x00004900


	//   ....[16]....
        /*030c*/ 	.word	0x00004990


	//   ....[17]....
        /*0310*/ 	.word	0x000049c0


	//   ....[18]....
        /*0314*/ 	.word	0x000049d0


	//   ....[19]....
        /*0318*/ 	.word	0x000049e0


	//   ....[20]....
        /*031c*/ 	.word	0x00004a80


	//   ....[21]....
        /*0320*/ 	.word	0x00004aa0


	//   ....[22]....
        /*0324*/ 	.word	0x00004ab0


	//   ....[23]....
        /*0328*/ 	.word	0x00004ac0


	//   ....[24]....
        /*032c*/ 	.word	0x00004b70


	//   ....[25]....
        /*0330*/ 	.word	0x00004b80


	//   ....[26]....
        /*0334*/ 	.word	0x00004b90


	//   ....[27]....
        /*0338*/ 	.word	0x00004ba0


	//   ....[28]....
        /*033c*/ 	.word	0x00004d00


	//   ....[29]....
        /*0340*/ 	.word	0x00004d10


	//   ....[30]....
        /*0344*/ 	.word	0x00004d20


	//   ....[31]....
        /*0348*/ 	.word	0x00004d30


	//   ....[32]....
        /*034c*/ 	.word	0x00004d40


	//   ....[33]....
        /*0350*/ 	.word	0x00004d50


	//   ....[34]....
        /*0354*/ 	.word	0x00004d60


	//   ....[35]....
        /*0358*/ 	.word	0x00004d70


	//   ....[36]....
        /*035c*/ 	.word	0x00006530


	//   ....[37]....
        /*0360*/ 	.word	0x00006560


	//   ....[38]....
        /*0364*/ 	.word	0x00006570


	//   ....[39]....
        /*0368*/ 	.word	0x00006580


	//   ....[40]....
        /*036c*/ 	.word	0x00006690


	//   ....[41]....
        /*0370*/ 	.word	0x000066a0


	//   ....[42]....
        /*0374*/ 	.word	0x000066b0


	//   ....[43]....
        /*0378*/ 	.word	0x000066c0


	//   ....[44]....
        /*037c*/ 	.word	0x000067d0


	//   ....[45]....
        /*0380*/ 	.word	0x000067e0


	//   ....[46]....
        /*0384*/ 	.word	0x000067f0


	//   ....[47]....
        /*0388*/ 	.word	0x00006800


	//   ....[48]....
        /*038c*/ 	.word	0x00006910


	//   ....[49]....
        /*0390*/ 	.word	0x00006920


	//   ....[50]....
        /*0394*/ 	.word	0x00006930


	//   ....[51]....
        /*0398*/ 	.word	0x00006940


	//   ....[52]....
        /*039c*/ 	.word	0x00006a50


	//   ....[53]....
        /*03a0*/ 	.word	0x00006a60


	//   ....[54]....
        /*03a4*/ 	.word	0x00006a70


	//   ....[55]....
        /*03a8*/ 	.word	0x00006a80


	//   ....[56]....
        /*03ac*/ 	.word	0x00006b90


	//   ....[57]....
        /*03b0*/ 	.word	0x00006ba0


	//   ....[58]....
        /*03b4*/ 	.word	0x00006bb0


	//   ....[59]....
        /*03b8*/ 	.word	0x00006bc0


	//   ....[60]....
        /*03bc*/ 	.word	0x00006bd0


	//   ....[61]....
        /*03c0*/ 	.word	0x00006be0


	//   ....[62]....
        /*03c4*/ 	.word	0x00006bf0


	//   ....[63]....
        /*03c8*/ 	.word	0x00006c30


	//   ....[64]....
        /*03cc*/ 	.word	0x00006c70


	//   ....[65]....
        /*03d0*/ 	.word	0x00006cb0


	//   ....[66]....
        /*03d4*/ 	.word	0x00006cd0


	//   ....[67]....
        /*03d8*/ 	.word	0x00006ce0


	//   ....[68]....
        /*03dc*/ 	.word	0x0000a610


	//   ....[69]....
        /*03e0*/ 	.word	0x0000a650


	//   ....[70]....
        /*03e4*/ 	.word	0x0000a690


	//   ....[71]....
        /*03e8*/ 	.word	0x0000a6d0


	//   ....[72]....
        /*03ec*/ 	.word	0x0000a7e0


	//   ....[73]....
        /*03f0*/ 	.word	0x0000a820


	//   ....[74]....
        /*03f4*/ 	.word	0x0000a860


	//   ....[75]....
        /*03f8*/ 	.word	0x0000a8a0


	//   ....[76]....
        /*03fc*/ 	.word	0x0000a9b0


	//   ....[77]....
        /*0400*/ 	.word	0x0000a9f0


	//   ....[78]....
        /*0404*/ 	.word	0x0000aa30


	//   ....[79]....
        /*0408*/ 	.word	0x0000aa70


	//   ....[80]....
        /*040c*/ 	.word	0x0000ab80


	//   ....[81]....
        /*0410*/ 	.word	0x0000abc0


	//   ....[82]....
        /*0414*/ 	.word	0x0000abe0


	//   ....[83]....
        /*0418*/ 	.word	0x0000ac00


	//   ....[84]....
        /*041c*/ 	.word	0x0000ac30


	//   ....[85]....
        /*0420*/ 	.word	0x0000ac60


	//   ....[86]....
        /*0424*/ 	.word	0x0000ac70


	//   ....[87]....
        /*0428*/ 	.word	0x0000ac80


	//   ....[88]....
        /*042c*/ 	.word	0x0000b1f0


	//   ....[89]....
        /*0430*/ 	.word	0x0000b550


	//   ....[90]....
        /*0434*/ 	.word	0x0000b680


	//   ....[91]....
        /*0438*/ 	.word	0x0000b6d0


	//   ....[92]....
        /*043c*/ 	.word	0x0000b730


	//   ....[93]....
        /*0440*/ 	.word	0x0000b780


	//   ....[94]....
        /*0444*/ 	.word	0x0000b7a0


	//   ....[95]....
        /*0448*/ 	.word	0x0000b940


	//   ....[96]....
        /*044c*/ 	.word	0x0000b980


	//   ....[97]....
        /*0450*/ 	.word	0x0000b9e0


	//   ....[98]....
        /*0454*/ 	.word	0x0000ba30


	//   ....[99]....
        /*0458*/ 	.word	0x0000ba50


	//   ....[100]....
        /*045c*/ 	.word	0x0000bea0


	//   ....[101]....
        /*0460*/ 	.word	0x0000bef0


	//   ....[102]....
        /*0464*/ 	.word	0x0000bf40


	//   ....[103]....
        /*0468*/ 	.word	0x0000bfb0


	//   ....[104]....
        /*046c*/ 	.word	0x0000c080


	//   ....[105]....
        /*0470*/ 	.word	0x0000c0d0


	//   ....[106]....
        /*0474*/ 	.word	0x0000c120


	//   ....[107]....
        /*0478*/ 	.word	0x0000c190


	//   ....[108]....
        /*047c*/ 	.word	0x0000c260


	//   ....[109]....
        /*0480*/ 	.word	0x0000c2b0


	//   ....[110]....
        /*0484*/ 	.word	0x0000c300


	//   ....[111]....
        /*0488*/ 	.word	0x0000c370


	//   ....[112]....
        /*048c*/ 	.word	0x0000c440


	//   ....[113]....
        /*0490*/ 	.word	0x0000c490


	//   ....[114]....
        /*0494*/ 	.word	0x0000c4e0


	//   ....[115]....
        /*0498*/ 	.word	0x0000c550


	//   ....[116]....
        /*049c*/ 	.word	0x0000c620


	//   ....[117]....
        /*04a0*/ 	.word	0x0000c670


	//   ....[118]....
        /*04a4*/ 	.word	0x0000c6c0


	//   ....[119]....
        /*04a8*/ 	.word	0x0000c710


	//   ....[120]....
        /*04ac*/ 	.word	0x0000c7a0


	//   ....[121]....
        /*04b0*/ 	.word	0x0000c840


	//   ....[122]....
        /*04b4*/ 	.word	0x0000c8e0


	//   ....[123]....
        /*04b8*/ 	.word	0x0000c980


	//   ....[124]....
        /*04bc*/ 	.word	0x0000ca20


	//   ....[125]....
        /*04c0*/ 	.word	0x0000cad0


	//   ....[126]....
        /*04c4*/ 	.word	0x0000cb30


	//   ....[127]....
        /*04c8*/ 	.word	0x0000cb80


	//   ....[128]....
        /*04cc*/ 	.word	0x0000cbb0


	//   ....[129]....
        /*04d0*/ 	.word	0x0000cc10


	//   ....[130]....
        /*04d4*/ 	.word	0x0000cc60


	//   ....[131]....
        /*04d8*/ 	.word	0x0000ccb0


	//   ....[132]....
        /*04dc*/ 	.word	0x0000cd60


	//   ....[133]....
        /*04e0*/ 	.word	0x0000cdb0


	//   ....[134]....
        /*04e4*/ 	.word	0x0000ce00


	//   ....[135]....
        /*04e8*/ 	.word	0x0000ce50


	//   ....[136]....
        /*04ec*/ 	.word	0x0000cee0


	//   ....[137]....
        /*04f0*/ 	.word	0x0000cf70


	//   ....[138]....
        /*04f4*/ 	.word	0x0000cfc0


	//   ....[139]....
        /*04f8*/ 	.word	0x0000d010


	//   ....[140]....
        /*04fc*/ 	.word	0x0000d0a0


	//   ....[141]....
        /*0500*/ 	.word	0x0000d130


	//   ....[142]....
        /*0504*/ 	.word	0x0000d180


	//   ....[143]....
        /*0508*/ 	.word	0x0000d1d0


	//   ....[144]....
        /*050c*/ 	.word	0x0000d260


	//   ....[145]....
        /*0510*/ 	.word	0x0000d2f0


	//   ....[146]....
        /*0514*/ 	.word	0x0000d340


	//   ....[147]....
        /*0518*/ 	.word	0x0000d390


	//   ....[148]....
        /*051c*/ 	.word	0x0000d420


	//   ....[149]....
        /*0520*/ 	.word	0x0000d4b0


	//   ....[150]....
        /*0524*/ 	.word	0x0000d500


	//   ....[151]....
        /*0528*/ 	.word	0x0000d550


	//   ....[152]....
        /*052c*/ 	.word	0x0000d5e0


	//   ....[153]....
        /*0530*/ 	.word	0x0000d690


	//   ....[154]....
        /*0534*/ 	.word	0x0000d6e0


	//   ....[155]....
        /*0538*/ 	.word	0x0000d7b0


	//   ....[156]....
        /*053c*/ 	.word	0x0000d820


	//   ....[157]....
        /*0540*/ 	.word	0x0000d870


	//   ....[158]....
        /*0544*/ 	.word	0x0000d8c0


	//   ....[159]....
        /*0548*/ 	.word	0x0000d910


	//   ....[160]....
        /*054c*/ 	.word	0x0000d950


	//   ....[161]....
        /*0550*/ 	.word	0x0000d9a0


	//   ....[162]....
        /*0554*/ 	.word	0x0000da00


	//   ....[163]....
        /*0558*/ 	.word	0x0000da60


	//----- nvinfo : EIATTR_VRC_CTA_INIT_COUNT
	.align		4
.L_1441:
        /*055c*/ 	.byte	0x02, 0x4a
	.zero		1
	.zero		1


	//----- nvinfo : EIATTR_EXIT_INSTR_OFFSETS
	.align		4
        /*0560*/ 	.byte	0x04, 0x1c
        /*0562*/ 	.short	(.L_1443 - .L_1442)


	//   ....[0]....
.L_1442:
        /*0564*/ 	.word	0x0000bb90


	//   ....[1]....
        /*0568*/ 	.word	0x0000be40


	//----- nvinfo : EIATTR_MAX_THREADS
	.align		4
.L_1443:
        /*056c*/ 	.byte	0x04, 0x05
        /*056e*/ 	.short	(.L_1445 - .L_1444)
.L_1444:
        /*0570*/ 	.word	0x00000080
        /*0574*/ 	.word	0x00000001
        /*0578*/ 	.word	0x00000001


	//----- nvinfo : EIATTR_CRS_STACK_SIZE
	.align		4
.L_1445:
        /*057c*/ 	.byte	0x04, 0x1e
        /*057e*/ 	.short	(.L_1447 - .L_1446)
.L_1446:
        /*0580*/ 	.word	0x00000000


	//----- nvinfo : EIATTR_CBANK_PARAM_SIZE
	.align		4
.L_1447:
        /*0584*/ 	.byte	0x03, 0x19
        /*0586*/ 	.short	0x01f0


	//----- nvinfo : EIATTR_PARAM_CBANK
	.align		4
        /*0588*/ 	.byte	0x04, 0x0a
        /*058a*/ 	.short	(.L_1449 - .L_1448)
	.align		4
.L_1448:
        /*058c*/ 	.word	index@(.nv.constant0._Z25selective_scan_bwd_kernelI32Selective_Scan_bwd_kernel_traitsILi128ELi16ELb1ELb0ELb1ELb0ELb1EN3c104HalfENS1_7complexIfEEEEv12SSMParamsBwd)
        /*0590*/ 	.short	0x0380
        /*0592*/ 	.short	0x01f0


	//----- nvinfo : EIATTR_SW_WAR
	.align		4
.L_1449:
        /*0594*/ 	.byte	0x04, 0x36
        /*0596*/ 	.short	(.L_1451 - .L_1450)
.L_1450:
        /*0598*/ 	.word	0x00000008
.L_1451:


//--------------------- .nv.info._Z25selective_scan_bwd_kernelI32Selective_Scan_bwd_kernel_traitsILi128ELi16ELb1ELb0ELb1ELb1ELb0EN3c104HalfENS1_7complexIfEEEEv12SSMParamsBwd --------------------------
	.section	.nv.info._Z25selective_scan_bwd_kernelI32Selective_Scan_bwd_kernel_traitsILi128ELi16ELb1ELb0ELb1ELb1ELb0EN3c104HalfENS1_7complexIfEEEEv12SSMParamsBwd,"",@"SHT_CUDA_INFO"
	.sectionflags	@""
	.align	4


	//----- nvinfo : EIATTR_CUDA_API_VERSION
	.align		4
        /*0000*/ 	.byte	0x04, 0x37
        /*0002*/ 	.short	(.L_1453 - .L_1452)
.L_1452:
        /*0004*/ 	.word	0x00000082


	//----- nvinfo : EIATTR_KPARAM_INFO
	.align		4
.L_1453:
        /*0008*/ 	.byte	0x04, 0x17
        /*000a*/ 	.short	(.L_1455 - .L_1454)
.L_1454:
        /*000c*/ 	.word	0x00000000
        /*0010*/ 	.short	0x0000
        /*0012*/ 	.short	0x0000
        /*0014*/ 	.byte	0x00, 0xf0, 0xc1, 0x07


	//----- nvinfo : EIATTR_SPARSE_MMA_MASK
	.align		4
.L_1455:
        /*0018*/ 	.byte	0x03, 0x50
        /*001a*/ 	.short	0x0000


	//----- nvinfo : EIATTR_MAXREG_COUNT
	.align		4
        /*001c*/ 	.byte	0x03, 0x1b
        /*001e*/ 	.short	0x00ff


	//----- nvinfo : EIATTR_NUM_BARRIERS
	.align		4
        /*0020*/ 	.byte	0x02, 0x4c
        /*0022*/ 	.byte	0x01
	.zero		1


	//----- nvinfo : EIATTR_MERCURY_ISA_VERSION
	.align		4
        /*0024*/ 	.byte	0x03, 0x5f
        /*0026*/ 	.short	0x0101


	//----- nvinfo : EIATTR_INT_WARP_WIDE_INSTR_OFFSETS
	.align		4
        /*0028*/ 	.byte	0x04, 0x31
        /*002a*/ 	.short	(.L_1457 - .L_1456)


	//   ....[0]....
.L_1456:
        /*002c*/ 	.word	0x00006ee0


	//   ....[1]....
        /*0030*/ 	.word	0x00008530


	//----- nvinfo : EIATTR_COOP_GROUP_MASK_REGIDS
	.align		4
.L_1457:
        /*0034*/ 	.byte	0x04, 0x29
        /*0036*/ 	.short	(.L_1459 - .L_1458)


	//   ....[0]....
.L_1458:
        /*0038*/ 	.word	0xffffffff


	//   ....[1]....
        /*003c*/ 	.word	0xffffffff


	//   ....[2]....
        /*0040*/ 	.word	0xffffffff


	//   ....[3]....
        /*0044*/ 	.word	0xffffffff


	//   ....[4]....
        /*0048*/ 	.word	0xffffffff


	//   ....[5]....
        /*004c*/ 	.word	0xffffffff


	//   ....[6]....
        /*0050*/ 	.word	0xffffffff


	//   ....[7]....
        /*0054*/ 	.word	0xffffffff


	//   ....[8]....
        /*0058*/ 	.word	0xffffffff


	//   ....[9]....
        /*005c*/ 	.word	0xffffffff


	//   ....[10]....
        /*0060*/ 	.word	0xffffffff


	//   ....[11]....
        /*0064*/ 	.word	0xffffffff


	//   ....[12]....
        /*0068*/ 	.word	0xffffffff


	//   ....[13]....
        /*006c*/ 	.word	0xffffffff


	//   ....[14]....
        /*0070*/ 	.word	0xffffffff


	//   ....[15]....
        /*0074*/ 	.word	0xffffffff


	//   ....[16]....
        /*0078*/ 	.word	0xffffffff


	//   ....[17]....
        /*007c*/ 	.word	0xffffffff


	//   ....[18]....
        /*0080*/ 	.word	0xffffffff


	//   ....[19]....
        /*0084*/ 	.word	0xffffffff


	//   ....[20]....
        /*0088*/ 	.word	0xffffffff


	//   ....[21]....
        /*008c*/ 	.word	0xffffffff


	//   ....[22]....
        /*0090*/ 	.word	0xffffffff


	//   ....[23]....
        /*0094*/ 	.word	0xffffffff


	//   ....[24]....
        /*0098*/ 	.word	0xffffffff


	//   ....[25]....
        /*009c*/ 	.word	0xffffffff


	//   ....[26]....
        /*00a0*/ 	.word	0xffffffff


	//   ....[27]....
        /*00a4*/ 	.word	0xffffffff


	//   ....[28]....
        /*00a8*/ 	.word	0xffffffff


	//   ....[29]....
        /*00ac*/ 	.word	0xffffffff


	//   ....[30]....
        /*00b0*/ 	.word	0xffffffff


	//   ....[31]....
        /*00b4*/ 	.word	0xffffffff


	//   ....[32]....
        /*00b8*/ 	.word	0xffffffff


	//   ....[33]....
        /*00bc*/ 	.word	0xffffffff


	//   ....[34]....
        /*00c0*/ 	.word	0xffffffff


	//   ....[35]....
        /*00c4*/ 	.word	0xffffffff


	//   ....[36]....
        /*00c8*/ 	.word	0xffffffff


	//   ....[37]....
        /*00cc*/ 	.word	0xffffffff


	//   ....[38]....
        /*00d0*/ 	.word	0xffffffff


	//   ....[39]....
        /*00d4*/ 	.word	0xffffffff


	//   ....[40]....
        /*00d8*/ 	.word	0xffffffff


	//   ....[41]....
        /*00dc*/ 	.word	0xffffffff


	//   ....[42]....
        /*00e0*/ 	.word	0xffffffff


	//   ....[43]....
        /*00e4*/ 	.word	0xffffffff


	//   ....[44]....
        /*00e8*/ 	.word	0xffffffff


	//   ....[45]....
        /*00ec*/ 	.word	0xffffffff


	//   ....[46]....
        /*00f0*/ 	.word	0xffffffff


	//   ....[47]....
        /*00f4*/ 	.word	0xffffffff


	//   ....[48]....
        /*00f8*/ 	.word	0xffffffff


	//   ....[49]....
        /*00fc*/ 	.word	0xffffffff


	//   ....[50]....
        /*0100*/ 	.word	0xffffffff


	//   ....[51]....
        /*0104*/ 	.word	0xffffffff


	//   ....[52]....
        /*0108*/ 	.word	0xffffffff


	//   ....[53]....
        /*010c*/ 	.word	0xffffffff


	//   ....[54]....
        /*0110*/ 	.word	0xffffffff


	//   ....[55]....
        /*0114*/ 	.word	0xffffffff


	//   ....[56]....
        /*0118*/ 	.word	0xffffffff


	//   ....[57]....
        /*011c*/ 	.word	0xffffffff


	//   ....[58]....
        /*0120*/ 	.word	0xffffffff


	//   ....[59]....
        /*0124*/ 	.word	0xffffffff


	//   ....[60]....
        /*0128*/ 	.word	0xffffffff


	//   ....[61]....
        /*012c*/ 	.word	0xffffffff


	//   ....[62]....
        /*0130*/ 	.word	0xffffffff


	//   ....[63]....
        /*0134*/ 	.word	0xffffffff


	//   ....[64]....
        /*0138*/ 	.word	0xffffffff


	//   ....[65]....
        /*013c*/ 	.word	0xffffffff


	//   ....[66]....
        /*0140*/ 	.word	0xffffffff


	//   ....[67]....
        /*0144*/ 	.word	0xffffffff


	//   ....[68]....
        /*0148*/ 	.word	0xffffffff


	//   ....[69]....
        /*014c*/ 	.word	0xffffffff


	//   ....[70]....
        /*0150*/ 	.word	0xffffffff


	//   ....[71]....
        /*0154*/ 	.word	0xffffffff


	//   ....[72]....
        /*0158*/ 	.word	0xffffffff


	//   ....[73]....
        /*015c*/ 	.word	0xffffffff


	//   ....[74]....
        /*0160*/ 	.word	0xffffffff


	//   ....[75]....
        /*0164*/ 	.word	0xffffffff


	//   ....[76]....
        /*0168*/ 	.word	0xffffffff


	//   ....[77]....
        /*016c*/ 	.word	0xffffffff


	//   ....[78]....
        /*0170*/ 	.word	0xffffffff


	//   ....[79]....
        /*0174*/ 	.word	0xffffffff


	//   ....[80]....
        /*0178*/ 	.word	0xffffffff


	//   ....[81]....
        /*017c*/ 	.word	0xffffffff


	//   ....[82]....
        /*0180*/ 	.word	0xffffffff


	//   ....[83]....
        /*0184*/ 	.word	0xffffffff


	//   ....[84]....
        /*0188*/ 	.word	0xffffffff


	//   ....[85]....
        /*018c*/ 	.word	0xffffffff


	//   ....[86]....
        /*0190*/ 	.word	0xffffffff


	//   ....[87]....
        /*0194*/ 	.word	0xffffffff


	//   ....[88]....
        /*0198*/ 	.word	0xffffffff


	//   ....[89]....
        /*019c*/ 	.word	0xffffffff


	//   ....[90]....
        /*01a0*/ 	.word	0xffffffff


	//   ....[91]....
        /*01a4*/ 	.word	0xffffffff


	//   ....[92]....
        /*01a8*/ 	.word	0xffffffff


	//   ....[93]....
        /*01ac*/ 	.word	0xffffffff


	//   ....[94]....
        /*01b0*/ 	.word	0xffffffff


	//   ....[95]....
        /*01b4*/ 	.word	0xffffffff


	//   ....[96]....
        /*01b8*/ 	.word	0xffffffff


	//   ....[97]....
        /*01bc*/ 	.word	0x050000f3


	//   ....[98]....
        /*01c0*/ 	.word	0x050000f3


	//   ....[99]....
        /*01c4*/ 	.word	0x050000f3


	//   ....[100]....
        /*01c8*/ 	.word	0x050000f3


	//   ....[101]....
        /*01cc*/ 	.word	0x050000f3


	//   ....[102]....
        /*01d0*/ 	.word	0x050000f3


	//   ....[103]....
        /*01d4*/ 	.word	0x050000f3


	//   ....[104]....
        /*01d8*/ 	.word	0x050000f3


	//   ....[105]....
        /*01dc*/ 	.word	0x050000f3


	//   ....[106]....
        /*01e0*/ 	.word	0x050000f3


	//   ....[107]....
        /*01e4*/ 	.word	0x050000f3


	//   ....[108]....
        /*01e8*/ 	.word	0x050000f3


	//   ....[109]....
        /*01ec*/ 	.word	0x050000f3


	//   ....[110]....
        /*01f0*/ 	.word	0x050000f3


	//   ....[111]....
        /*01f4*/ 	.word	0x050000f3


	//   ....[112]....
        /*01f8*/ 	.word	0x050000f3


	//   ....[113]....
        /*01fc*/ 	.word	0x050000f3


	//   ....[114]....
        /*0200*/ 	.word	0x050000f3


	//   ....[115]....
        /*0204*/ 	.word	0x050000f3


	//   ....[116]....
        /*0208*/ 	.word	0x050000f3


	//   ....[117]....
        /*020c*/ 	.word	0x050000f3


	//   ....[118]....
        /*0210*/ 	.word	0x050000f3


	//   ....[119]....
        /*0214*/ 	.word	0x050000f3


	//   ....[120]....
        /*0218*/ 	.word	0x050000f3


	//   ....[121]....
        /*021c*/ 	.word	0x050000f3


	//   ....[122]....
        /*0220*/ 	.word	0x050000f3


	//   ....[123]....
        /*0224*/ 	.word	0x050000f3


	//   ....[124]....
        /*0228*/ 	.word	0x050000f3


	//   ....[125]....
        /*022c*/ 	.word	0x050000f3


	//   ....[126]....
        /*0230*/ 	.word	0x050000f3


	//   ....[127]....
        /*0234*/ 	.word	0x050000f3


	//   ....[128]....
        /*0238*/ 	.word	0x050000f3


	//   ....[129]....
        /*023c*/ 	.word	0x050000f3


	//   ....[130]....
        /*0240*/ 	.word	0x050000f3


	//   ....[131]....
        /*0244*/ 	.word	0x050000f3


	//   ....[132]....
        /*0248*/ 	.word	0x050000f3


	//   ....[133]....
        /*024c*/ 	.word	0x050000f3


	//   ....[134]....
        /*0250*/ 	.word	0x050000f3


	//   ....[135]....
        /*0254*/ 	.word	0x050000f3


	//   ....[136]....
        /*0258*/ 	.word	0x050000f3


	//   ....[137]....
        /*025c*/ 	.word	0x050000f3


	//   ....[138]....
        /*0260*/ 	.word	0x050000f3


	//   ....[139]....
        /*0264*/ 	.word	0x050000f3


	//   ....[140]....
        /*0268*/ 	.word	0x050000f3


	//   ....[141]....
        /*026c*/ 	.word	0x050000f3


	//   ....[142]....
        /*0270*/ 	.word	0x050000f3


	//   ....[143]....
        /*0274*/ 	.word	0x050000f3


	//   ....[144]....
        /*0278*/ 	.word	0x050000f3


	//   ....[145]....
        /*027c*/ 	.word	0x050000f3


	//   ....[146]....
        /*0280*/ 	.word	0x050000f3


	//   ....[147]....
        /*0284*/ 	.word	0x050000f3


	//   ....[148]....
        /*0288*/ 	.word	0x050000f3


	//   ....[149]....
        /*028c*/ 	.word	0x050000f3


	//   ....[150]....
        /*0290*/ 	.word	0x050000f3


	//   ....[151]....
        /*0294*/ 	.word	0x050000f3


	//   ....[152]....
        /*0298*/ 	.word	0x050000f3


	//   ....[153]....
        /*029c*/ 	.word	0x050000f3


	//   ....[154]....
        /*02a0*/ 	.word	0x050000f3


	//   ....[155]....
        /*02a4*/ 	.word	0x050000f3


	//   ....[156]....
        /*02a8*/ 	.word	0x050000f3


	//   ....[157]....
        /*02ac*/ 	.word	0x050000f3


	//   ....[158]....
        /*02b0*/ 	.word	0x050000f3


	//   ....[159]....
        /*02b4*/ 	.word	0x050000f3


	//   ....[160]....
        /*02b8*/ 	.word	0x050000f3


	//----- nvinfo : EIATTR_COOP_GROUP_INSTR_OFFSETS
	.align		4
.L_1459:
        /*02bc*/ 	.byte	0x04, 0x28
        /*02be*/ 	.short	(.L_1461 - .L_1460)


	//   ....[0]....
.L_1460:
        /*02c0*/ 	.word	0x00000a90


	//   ....[1]....
        /*02c4*/ 	.word	0x00000b40


	//   ....[2]....
        /*02c8*/ 	.word	0x00000db0


	//   ....[3]....
        /*02cc*/ 	.word	0x00003e50


	//   ....[4]....
        /*02d0*/ 	.word	0x000055f0


	//   ....[5]....
        /*02d4*/ 	.word	0x00005600


	//   ....[6]....
        /*02d8*/ 	.word	0x00005610


	//   ....[7]....
        /*02dc*/ 	.word	0x00005620


	//   ....[8]....
        /*02e0*/ 	.word	0x000056b0


	//   ....[9]....
        /*02e4*/ 	.word	0x000056e0


	//   ....[10]....
        /*02e8*/ 	.word	0x000056f0


	//   ....[11]....
        /*02ec*/ 	.word	0x00005700


	//   ....[12]....
        /*02f0*/ 	.word	0x00005790


	//   ....[13]....
        /*02f4*/ 	.word	0x000057c0


	//   ....[14]....
        /*02f8*/ 	.word	0x000057d0


	//   ....[15]....
        /*02fc*/ 	.word	0x000057e0


	//   ....[16]....
        /*0300*/ 	.word	0x00005880


	//   ....[17]....
        /*0304*/ 	.word	0x000058a0


	//   ....[18]....
        /*0308*/ 	.word	0x000058b0


	//   ....[19]....
        /*030c*/ 	.word	0x000058c0


	//   ....[20]....
        /*0310*/ 	.word	0x00005970


	//   ....[21]....
        /*0314*/ 	.word	0x00005980


	//   ....[22]....
        /*0318*/ 	.word	0x00005990


	//   ....[23]....
        /*031c*/ 	.word	0x000059a0


	//   ....[24]....
        /*0320*/ 	.word	0x00005b00


	//   ....[25]....
        /*0324*/ 	.word	0x00005b10


	//   ....[26]....
        /*0328*/ 	.word	0x00005b20


	//   ....[27]....
        /*032c*/ 	.word	0x00005b30


	//   ....[28]....
        /*0330*/ 	.word	0x00005b40


	//   ....[29]....
        /*0334*/ 	.word	0x00005b50


	//   ....[30]....
        /*0338*/ 	.word	0x00005b60


	//   ....[31]....
        /*033c*/ 	.word	0x00005b70


	//   ....[32]....
        /*0340*/ 	.word	0x00007310


	//   ....[33]....
        /*0344*/ 	.word	0x00007340


	//   ....[34]....
        /*0348*/ 	.word	0x00007350


	//   ....[35]....
        /*034c*/ 	.word	0x00007360


	//   ....[36]....
        /*0350*/ 	.word	0x00007470


	//   ....[37]....
        /*0354*/ 	.word	0x00007480


	//   ....[38]....
        /*0358*/ 	.word	0x00007490


	//   ....[39]....
        /*035c*/ 	.word	0x000074a0


	//   ....[40]....
        /*0360*/ 	.word	0x000075b0


	//   ....[41]....
        /*0364*/ 	.word	0x000075c0


	//   ....[42]....
        /*0368*/ 	.word	0x000075d0


	//   ....[43]....
        /*036c*/ 	.word	0x000075e0


	//   ....[44]....
        /*0370*/ 	.word	0x000076f0


	//   ....[45]....
        /*0374*/ 	.word	0x00007700


	//   ....[46]....
        /*0378*/ 	.word	0x00007710


	//   ....[47]....
        /*037c*/ 	.word	0x00007720


	//   ....[48]....
        /*0380*/ 	.word	0x00007830


	//   ....[49]....
        /*0384*/ 	.word	0x00007840


	//   ....[50]....
        /*0388*/ 	.word	0x00007850


	//   ....[51]....
        /*038c*/ 	.word	0x00007860


	//   ....[52]....
        /*0390*/ 	.word	0x00007970


	//   ....[53]....
        /*0394*/ 	.word	0x00007980


	//   ....[54]....
        /*0398*/ 	.word	0x00007990


	//   ....[55]....
        /*039c*/ 	.word	0x000079a0


	//   ....[56]....
        /*03a0*/ 	.word	0x000079b0


	//   ....[57]....
        /*03a4*/ 	.word	0x000079c0


	//   ....[58]....
        /*03a8*/ 	.word	0x000079d0


	//   ....[59]....
        /*03ac*/ 	.word	0x00007a10


	//   ....[60]....
        /*03b0*/ 	.word	0x00007a40


	//   ....[61]....
        /*03b4*/ 	.word	0x00007a60


	//   ....[62]....
        /*03b8*/ 	.word	0x00007a70


	//   ....[63]....
        /*03bc*/ 	.word	0x00007a80


	//   ....[64]....
        /*03c0*/ 	.word	0x0000b2c0


	//   ....[65]....
        /*03c4*/ 	.word	0x0000b300


	//   ....[66]....
        /*03c8*/ 	.word	0x0000b340


	//   ....[67]....
        /*03cc*/ 	.word	0x0000b380


	//   ....[68]....
        /*03d0*/ 	.word	0x0000b4d0


	//   ....[69]....
        /*03d4*/ 	.word	0x0000b510


	//   ....[70]....
        /*03d8*/ 	.word	0x0000b550


	//   ....[71]....
        /*03dc*/ 	.word	0x0000b590


	//   ....[72]....
        /*03e0*/ 	.word	0x0000b6a0


	//   ....[73]....
        /*03e4*/ 	.word	0x0000b6e0


	//   ....[74]....
        /*03e8*/ 	.word	0x0000b720


	//   ....[75]....
        /*03ec*/ 	.word	0x0000b760


	//   ....[76]....
        /*03f0*/ 	.word	0x0000b860


	//   ....[77]....
        /*03f4*/ 	.word	0x0000b880


	//   ....[78]....
        /*03f8*/ 	.word	0x0000b8a0


	//   ....[79]....
        /*03fc*/ 	.word	0x0000b8c0


	//   ....[80]....
        /*0400*/ 	.word	0x0000b900


	//   ....[81]....
        /*0404*/ 	.word	0x0000b920


	//   ....[82]....
        /*0408*/ 	.word	0x0000b930


	//   ....[83]....
        /*040c*/ 	.word	0x0000b940


	//   ....[84]....
        /*0410*/ 	.word	0x0000bf30


	//   ....[85]....
        /*0414*/ 	.word	0x0000c630


	//   ....[86]....
        /*0418*/ 	.word	0x0000cab0


	//   ....[87]....
        /*041c*/ 	.word	0x0000cc00


	//   ....[88]....
        /*0420*/ 	.word	0x0000cc40


	//   ....[89]....
        /*0424*/ 	.word	0x0000cca0


	//   ....[90]....
        /*0428*/ 	.word	0x0000cd00


	//   ....[91]....
        /*042c*/ 	.word	0x0000cd20


	//   ....[92]....
        /*0430*/ 	.word	0x0000cec0


	//   ....[93]....
        /*0434*/ 	.word	0x0000cef0


	//   ....[94]....
        /*0438*/ 	.word	0x0000cf50


	//   ....[95]....
        /*043c*/ 	.word	0x0000cfb0


	//   ....[96]....
        /*0440*/ 	.word	0x0000cfd0


	//   ....[97]....
        /*0444*/ 	.word	0x0000d420


	//   ....[98]....
        /*0448*/ 	.word	0x0000d470


	//   ....[99]....
        /*044c*/ 	.word	0x0000d4c0


	//   ....[100]....
        /*0450*/ 	.word	0x0000d510


	//   ....[101]....
        /*0454*/ 	.word	0x0000d600


	//   ....[102]....
        /*0458*/ 	.word	0x0000d650


	//   ....[103]....
        /*045c*/ 	.word	0x0000d6a0


	//   ....[104]....
        /*0460*/ 	.word	0x0000d6f0


	//   ....[105]....
        /*0464*/ 	.word	0x0000d7e0


	//   ....[106]....
        /*0468*/ 	.word	0x0000d830


	//   ....[107]....
        /*046c*/ 	.word	0x0000d880


	//   ....[108]....
        /*0470*/ 	.word	0x0000d8d0


	//   ....[109]....
        /*0474*/ 	.word	0x0000d9c0


	//   ....[110]....
        /*0478*/ 	.word	0x0000da10


	//   ....[111]....
        /*047c*/ 	.word	0x0000da60


	//   ....[112]....
        /*0480*/ 	.word	0x0000dab0


	//   ....[113]....
        /*0484*/ 	.word	0x0000dba0


	//   ....[114]....
        /*0488*/ 	.word	0x0000dbf0


	//   ....[115]....
        /*048c*/ 	.word	0x0000dc40


	//   ....[116]....
        /*0490*/ 	.word	0x0000dc90


	//   ....[117]....
        /*0494*/ 	.word	0x0000dd20


	//   ....[118]....
        /*0498*/ 	.word	0x0000ddc0


	//   ....[119]....
        /*049c*/ 	.word	0x0000de60


	//   ....[120]....
        /*04a0*/ 	.word	0x0000df00


	//   ....[121]....
        /*04a4*/ 	.word	0x0000dfa0


	//   ....[122]....
        /*04a8*/ 	.word	0x0000e050


	//   ....[123]....
        /*04ac*/ 	.word	0x0000e0b0


	//   ....[124]....
        /*04b0*/ 	.word	0x0000e100


	//   ....[125]....
        /*04b4*/ 	.word	0x0000e130


	//   ....[126]....
        /*04b8*/ 	.word	0x0000e190


	//   ....[127]....
        /*04bc*/ 	.word	0x0000e1e0


	//   ....[128]....
        /*04c0*/ 	.word	0x0000e230


	//   ....[129]....
        /*04c4*/ 	.word	0x0000e2e0


	//   ....[130]....
        /*04c8*/ 	.word	0x0000e330


	//   ....[131]....
        /*04cc*/ 	.word	0x0000e380


	//   ....[132]....
        /*04d0*/ 	.word	0x0000e3d0


	//   ....[133]....
        /*04d4*/ 	.word	0x0000e460


	//   ....[134]....
        /*04d8*/ 	.word	0x0000e4f0


	//   ....[135]....
        /*04dc*/ 	.word	0x0000e540


	//   ....[136]....
        /*04e0*/ 	.word	0x0000e590


	//   ....[137]....
        /*04e4*/ 	.word	0x0000e620


	//   ....[138]....
        /*04e8*/ 	.word	0x0000e6b0


	//   ....[139]....
        /*04ec*/ 	.word	0x0000e700


	//   ....[140]....
        /*04f0*/ 	.word	0x0000e750


	//   ....[141]....
        /*04f4*/ 	.word	0x0000e7e0


	//   ....[142]....
        /*04f8*/ 	.word	0x0000e870


	//   ....[143]....
        /*04fc*/ 	.word	0x0000e8c0


	//   ....[144]....
        /*0500*/ 	.word	0x0000e910


	//   ....[145]....
        /*0504*/ 	.word	0x0000e9a0


	//   ....[146]....
        /*0508*/ 	.word	0x0000ea30


	//   ....[147]....
        /*050c*/ 	.word	0x0000ea80


	//   ....[148]....
        /*0510*/ 	.word	0x0000ead0


	//   ....[149]....
        /*0514*/ 	.word	0x0000eb60


	//   ....[150]....
        /*0518*/ 	.word	0x0000ec00


	//   ....[151]....
        /*051c*/ 	.word	0x0000ec50


	//   ....[152]....
        /*0520*/ 	.word	0x0000ed40


	//   ....[153]....
        /*0524*/ 	.word	0x0000edc0


	//   ....[154]....
        /*0528*/ 	.word	0x0000ee10


	//   ....[155]....
        /*052c*/ 	.word	0x0000ee60


	//   ....[156]....
        /*0530*/ 	.word	0x0000eeb0


	//   ....[157]....
        /*0534*/ 	.word	0x0000eee0


	//   ....[158]....
        /*0538*/ 	.word	0x0000ef30


	//   ....[159]....
        /*053c*/ 	.word	0x0000ef90


	//   ....[160]....
        /*0540*/ 	.word	0x0000eff0


	//----- nvinfo : EIATTR_VRC_CTA_INIT_COUNT
	.align		4
.L_1461:
        /*0544*/ 	.byte	0x02, 0x4a
	.zero		1
	.zero		1


	//----- nvinfo : EIATTR_EXIT_INSTR_OFFSETS
	.align		4
        /*0548*/ 	.byte	0x04, 0x1c
        /*054a*/ 	.short	(.L_1463 - .L_1462)


	//   ....[0]....
.L_1462:
        /*054c*/ 	.word	0x0000d110


	//   ....[1]....
        /*0550*/ 	.word	0x0000d3c0


	//----- nvinfo : EIATTR_MAX_THREADS
	.align		4
.L_1463:
        /*0554*/ 	.byte	0x04, 0x05
        /*0556*/ 	.short	(.L_1465 - .L_1464)
.L_1464:
        /*0558*/ 	.word	0x00000080
        /*055c*/ 	.word	0x00000001
        /*0560*/ 	.word	0x00000001


	//----- nvinfo : EIATTR_CRS_STACK_SIZE
	.align		4
.L_1465:
        /*0564*/ 	.byte	0x04, 0x1e
        /*0566*/ 	.short	(.L_1467 - .L_1466)
.L_1466:
        /*0568*/ 	.word	0x00000000


	//----- nvinfo : EIATTR_CBANK_PARAM_SIZE
	.align		4
.L_1467:
        /*056c*/ 	.byte	0x03, 0x19
        /*056e*/ 	.short	0x01f0


	//----- nvinfo : EIATTR_PARAM_CBANK
	.align		4
        /*0570*/ 	.byte	0x04, 0x0a
        /*0572*/ 	.short	(.L_1469 - .L_1468)
	.align		4
.L_1468:
        /*0574*/ 	.word	index@(.nv.constant0._Z25selective_scan_bwd_kernelI32Selective_Scan_bwd_kernel_traitsILi128ELi16ELb1ELb0ELb1ELb1ELb0EN3c104HalfENS1_7complexIfEEEEv12SSMParamsBwd)
        /*0578*/ 	.short	0x0380
        /*057a*/ 	.short	0x01f0


	//----- nvinfo : EIATTR_SW_WAR
	.align		4
.L_1469:
        /*057c*/ 	.byte	0x04, 0x36
        /*057e*/ 	.short	(.L_1471 - .L_1470)
.L_1470:
        /*0580*/ 	.word	0x00000008
.L_1471:


//--------------------- .nv.info._Z25selective_scan_bwd_kernelI32Selective_Scan_bwd_kernel_traitsILi128ELi16ELb1ELb0ELb1ELb1ELb1EN3c104HalfENS1_7complexIfEEEEv12SSMParamsBwd --------------------------
	.section	.nv.info._Z25selective_scan_bwd_kernelI32Selective_Scan_bwd_kernel_traitsILi128ELi16ELb1ELb0ELb1ELb1ELb1EN3c104HalfENS1_7complexIfEEEEv12SSMParamsBwd,"",@"SHT_CUDA_INFO"
	.sectionflags	@""
	.align	4


	//----- nvinfo : EIATTR_CUDA_API_VERSION
	.align		4
        /*0000*/ 	.byte	0x04, 0x37
        /*0002*/ 	.short	(.L_1473 - .L_1472)
.L_1472:
        /*0004*/ 	.word	0x00000082


	//----- nvinfo : EIATTR_KPARAM_INFO
	.align		4
.L_1473:
        /*0008*/ 	.byte	0x04, 0x17
        /*000a*/ 	.short	(.L_1475 - .L_1474)
.L_1474:
        /*000c*/ 	.word	0x00000000
        /*0010*/ 	.short	0x0000
        /*0012*/ 	.short	0x0000
        /*0014*/ 	.byte	0x00, 0xf0, 0xc1, 0x07


	//----- nvinfo : EIATTR_SPARSE_MMA_MASK
	.align		4
.L_1475:
        /*0018*/ 	.byte	0x03, 0x50
        /*001a*/ 	.short	0x0000


	//----- nvinfo : EIATTR_MAXREG_COUNT
	.align		4
        /*001c*/ 	.byte	0x03, 0x1b
        /*001e*/ 	.short	0x00ff


	//----- nvinfo : EIATTR_NUM_BARRIERS
	.align		4
        /*0020*/ 	.byte	0x02, 0x4c
        /*0022*/ 	.byte	0x01
	.zero		1


	//----- nvinfo : EIATTR_MERCURY_ISA_VERSION
	.align		4
        /*0024*/ 	.byte	0x03, 0x5f
        /*0026*/ 	.short	0x0101


	//----- nvinfo : EIATTR_COOP_GROUP_MASK_REGIDS
	.align		4
        /*0028*/ 	.byte	0x04, 0x29
        /*002a*/ 	.short	(.L_1477 - .L_1476)


	//   ....[0]....
.L_1476:
        /*002c*/ 	.word	0xffffffff


	//   ....[1]....
        /*0030*/ 	.word	0xffffffff


	//   ....[2]....
        /*0034*/ 	.word	0xffffffff


	//   ....[3]....
        /*0038*/ 	.word	0xffffffff


	//   ....[4]....
        /*003c*/ 	.word	0xffffffff


	//   ....[5]....
        /*0040*/ 	.word	0xffffffff


	//   ....[6]....
        /*0044*/ 	.word	0xffffffff


	//   ....[7]....
        /*0048*/ 	.word	0xffffffff


	//   ....[8]....
        /*004c*/ 	.word	0xffffffff


	//   ....[9]....
        /*0050*/ 	.word	0xffffffff


	//   ....[10]....
        /*0054*/ 	.word	0xffffffff


	//   ....[11]....
        /*0058*/ 	.word	0xffffffff


	//   ....[12]....
        /*005c*/ 	.word	0xffffffff


	//   ....[13]....
        /*0060*/ 	.word	0xffffffff


	//   ....[14]....
        /*0064*/ 	.word	0xffffffff


	//   ....[15]....
        /*0068*/ 	.word	0xffffffff


	//   ....[16]....
        /*006c*/ 	.word	0xffffffff


	//   ....[17]....
        /*0070*/ 	.word	0xffffffff


	//   ....[18]....
        /*0074*/ 	.word	0xffffffff


	//   ....[19]....
        /*0078*/ 	.word	0xffffffff


	//   ....[20]....
        /*007c*/ 	.word	0xffffffff


	//   ....[21]....
        /*0080*/ 	.word	0xffffffff


	//   ....[22]....
        /*0084*/ 	.word	0xffffffff


	//   ....[23]....
        /*0088*/ 	.word	0xffffffff


	//   ....[24]....
        /*008c*/ 	.word	0xffffffff


	//   ....[25]....
        /*0090*/ 	.word	0xffffffff


	//   ....[26]....
        /*0094*/ 	.word	0xffffffff


	//   ....[27]....
        /*0098*/ 	.word	0xffffffff


	//   ....[28]....
        /*009c*/ 	.word	0xffffffff


	//   ....[29]....
        /*00a0*/ 	.word	0xffffffff


	//   ....[30]....
        /*00a4*/ 	.word	0xffffffff


	//   ....[31]....
        /*00a8*/ 	.word	0xffffffff


	//   ....[32]....
        /*00ac*/ 	.word	0xffffffff


	//   ....[33]....
        /*00b0*/ 	.word	0xffffffff


	//   ....[34]....
        /*00b4*/ 	.word	0xffffffff


	//   ....[35]....
        /*00b8*/ 	.word	0xffffffff


	//   ....[36]....
        /*00bc*/ 	.word	0xffffffff


	//   ....[37]....
        /*00c0*/ 	.word	0xffffffff


	//   ....[38]....
        /*00c4*/ 	.word	0xffffffff


	//   ....[39]....
        /*00c8*/ 	.word	0xffffffff


	//   ....[40]....
        /*00cc*/ 	.word	0xffffffff


	//   ....[41]....
        /*00d0*/ 	.word	0xffffffff


	//   ....[42]....
        /*00d4*/ 	.word	0xffffffff


	//   ....[43]....
        /*00d8*/ 	.word	0xffffffff


	//   ....[44]....
        /*00dc*/ 	.word	0xffffffff


	//   ....[45]....
        /*00e0*/ 	.word	0xffffffff


	//   ....[46]....
        /*00e4*/ 	.word	0xffffffff


	//   ....[47]....
        /*00e8*/ 	.word	0xffffffff


	//   ....[48]....
        /*00ec*/ 	.word	0xffffffff


	//   ....[49]....
        /*00f0*/ 	.word	0xffffffff


	//   ....[50]....
        /*00f4*/ 	.word	0xffffffff


	//   ....[51]....
        /*00f8*/ 	.word	0xffffffff


	//   ....[52]....
        /*00fc*/ 	.word	0xffffffff


	//   ....[53]....
        /*0100*/ 	.word	0xffffffff


	//   ....[54]....
        /*0104*/ 	.word	0xffffffff


	//   ....[55]....
        /*0108*/ 	.word	0xffffffff


	//   ....[56]....
        /*010c*/ 	.word	0xffffffff


	//   ....[57]....
        /*0110*/ 	.word	0xffffffff


	//   ....[58]....
        /*0114*/ 	.word	0xffffffff


	//   ....[59]....
        /*0118*/ 	.word	0xffffffff


	//   ....[60]....
        /*011c*/ 	.word	0xffffffff


	//   ....[61]....
        /*0120*/ 	.word	0xffffffff


	//   ....[62]....
        /*0124*/ 	.word	0xffffffff


	//   ....[63]....
        /*0128*/ 	.word	0xffffffff


	//   ....[64]....
        /*012c*/ 	.word	0xffffffff


	//   ....[65]....
        /*0130*/ 	.word	0xffffffff


	//   ....[66]....
        /*0134*/ 	.word	0xffffffff


	//   ....[67]....
        /*0138*/ 	.word	0xffffffff


	//   ....[68]....
        /*013c*/ 	.word	0xffffffff


	//   ....[69]....
        /*0140*/ 	.word	0xffffffff


	//   ....[70]....
        /*0144*/ 	.word	0xffffffff


	//   ....[71]....
        /*0148*/ 	.word	0xffffffff


	//   ....[72]....
        /*014c*/ 	.word	0xffffffff


	//   ....[73]....
        /*0150*/ 	.word	0xffffffff


	//   ....[74]....
        /*0154*/ 	.word	0xffffffff


	//   ....[75]....
        /*0158*/ 	.word	0xffffffff


	//   ....[76]....
        /*015c*/ 	.word	0xffffffff


	//   ....[77]....
        /*0160*/ 	.word	0xffffffff


	//   ....[78]....
        /*0164*/ 	.word	0xffffffff


	//   ....[79]....
        /*0168*/ 	.word	0xffffffff


	//   ....[80]....
        /*016c*/ 	.word	0xffffffff


	//   ....[81]....
        /*0170*/ 	.word	0xffffffff


	//   ....[82]....
        /*0174*/ 	.word	0xffffffff


	//   ....[83]....
        /*0178*/ 	.word	0xffffffff


	//   ....[84]....
        /*017c*/ 	.word	0xffffffff


	//   ....[85]....
        /*0180*/ 	.word	0xffffffff


	//   ....[86]....
        /*0184*/ 	.word	0xffffffff


	//   ....[87]....
        /*0188*/ 	.word	0xffffffff


	//   ....[88]....
        /*018c*/ 	.word	0xffffffff


	//   ....[89]....
        /*0190*/ 	.word	0xffffffff


	//   ....[90]....
        /*0194*/ 	.word	0xffffffff


	//   ....[91]....
        /*0198*/ 	.word	0xffffffff


	//   ....[92]....
        /*019c*/ 	.word	0xffffffff


	//   ....[93]....
        /*01a0*/ 	.word	0xffffffff


	//   ....[94]....
        /*01a4*/ 	.word	0xffffffff


	//   ....[95]....
        /*01a8*/ 	.word	0xffffffff


	//   ....[96]....
        /*01ac*/ 	.word	0xffffffff


	//   ....[97]....
        /*01b0*/ 	.word	0xffffffff


	//   ....[98]....
        /*01b4*/ 	.word	0xffffffff


	//   ....[99]....
        /*01b8*/ 	.word	0xffffffff


	//   ....[100]....
        /*01bc*/ 	.word	0xffffffff


	//   ....[101]....
        /*01c0*/ 	.word	0x0500004b


	//   ....[102]....
        /*01c4*/ 	.word	0x0500004b


	//   ....[103]....
        /*01c8*/ 	.word	0x0500004b


	//   ....[104]....
        /*01cc*/ 	.word	0x0500004b


	//   ....[105]....
        /*01d0*/ 	.word	0x0500004b


	//   ....[106]....
        /*01d4*/ 	.word	0x0500004b


	//   ....[107]....
        /*01d8*/ 	.word	0x0500004b


	//   ....[108]....
        /*01dc*/ 	.word	0x0500004b


	//   ....[109]....
        /*01e0*/ 	.word	0x0500004b


	//   ....[110]....
        /*01e4*/ 	.word	0x0500004b


	//   ....[111]....
        /*01e8*/ 	.word	0x0500004b


	//   ....[112]....
        /*01ec*/ 	.word	0x0500004b


	//   ....[113]....
        /*01f0*/ 	.word	0x0500004b


	//   ....[114]....
        /*01f4*/ 	.word	0x0500004b


	//   ....[115]....
        /*01f8*/ 	.word	0x0500004b


	//   ....[116]....
        /*01fc*/ 	.word	0x0500004b


	//   ....[117]....
        /*0200*/ 	.word	0x0500004b


	//   ....[118]....
        /*0204*/ 	.word	0x0500004b


	//   ....[119]....
        /*0208*/ 	.word	0x0500004b


	//   ....[120]....
        /*020c*/ 	.word	0x0500004b


	//   ....[121]....
        /*0210*/ 	.word	0x0500004b


	//   ....[122]....
        /*0214*/ 	.word	0x0500004b


	//   ....[123]....
        /*0218*/ 	.word	0x0500004b


	//   ....[124]....
        /*021c*/ 	.word	0x0500004b


	//   ....[125]....
        /*0220*/ 	.word	0x0500004b


	//   ....[126]....
        /*0224*/ 	.word	0x0500004b


	//   ....[127]....
        /*0228*/ 	.word	0x0500004b


	//   ....[128]....
        /*022c*/ 	.word	0x0500004b


	//   ....[129]....
        /*0230*/ 	.word	0x0500004b


	//   ....[130]....
        /*0234*/ 	.word	0x0500004b


	//   ....[131]....
        /*0238*/ 	.word	0x0500004b


	//   ....[132]....
        /*023c*/ 	.word	0x0500004b


	//   ....[133]....
        /*0240*/ 	.word	0x0500004b


	//   ....[134]....
        /*0244*/ 	.word	0x0500004b


	//   ....[135]....
        /*0248*/ 	.word	0x0500004b


	//   ....[136]....
        /*024c*/ 	.word	0x0500004b


	//   ....[137]....
        /*0250*/ 	.word	0x0500004b


	//   ....[138]....
        /*0254*/ 	.word	0x0500004b


	//   ....[139]....
        /*0258*/ 	.word	0x0500004b


	//   ....[140]....
        /*025c*/ 	.word	0x0500004b


	//   ....[141]....
        /*0260*/ 	.word	0x0500004b


	//   ....[142]....
        /*0264*/ 	.word	0x0500004b


	//   ....[143]....
        /*0268*/ 	.word	0x0500004b


	//   ....[144]....
        /*026c*/ 	.word	0x0500004b


	//   ....[145]....
        /*0270*/ 	.word	0x0500004b


	//   ....[146]....
        /*0274*/ 	.word	0x0500004b


	//   ....[147]....
        /*0278*/ 	.word	0x0500004b


	//   ....[148]....
        /*027c*/ 	.word	0x0500004b


	//   ....[149]....
        /*0280*/ 	.word	0x0500004b


	//   ....[150]....
        /*0284*/ 	.word	0x0500004b


	//   ....[151]....
        /*0288*/ 	.word	0x0500004b


	//   ....[152]....
        /*028c*/ 	.word	0x0500004b


	//   ....[153]....
        /*0290*/ 	.word	0x0500004b


	//   ....[154]....
        /*0294*/ 	.word	0x0500004b


	//   ....[155]....
        /*0298*/ 	.word	0x0500004b


	//   ....[156]....
        /*029c*/ 	.word	0x0500004b


	//   ....[157]....
        /*02a0*/ 	.word	0x0500004b


	//   ....[158]....
        /*02a4*/ 	.word	0x0500004b


	//   ....[159]....
        /*02a8*/ 	.word	0x0500004b


	//   ....[160]....
        /*02ac*/ 	.word	0x0500004b


	//   ....[161]....
        /*02b0*/ 	.word	0x0500004b


	//   ....[162]....
        /*02b4*/ 	.word	0x0500004b


	//   ....[163]....
        /*02b8*/ 	.word	0x0500004b


	//   ....[164]....
        /*02bc*/ 	.word	0x0500004b


	//----- nvinfo : EIATTR_COOP_GROUP_INSTR_OFFSETS
	.align		4
.L_1477:
        /*02c0*/ 	.byte	0x04, 0x28
        /*02c2*/ 	.short	(.L_1479 - .L_1478)


	//   ....[0]....
.L_1478:
        /*02c4*/ 	.word	0x00000b00


	//   ....[1]....
        /*02c8*/ 	.word	0x00000bc0


	//   ....[2]....
        /*02cc*/ 	.word	0x00000d90


	//   ....[3]....
        /*02d0*/ 	.word	0x00003250


	//   ....[4]....
        /*02d4*/ 	.word	0x00003980


	//   ....[5]....
        /*02d8*/ 	.word	0x00004200


	//   ....[6]....
        /*02dc*/ 	.word	0x000045f0


	//   ....[7]....
        /*02e0*/ 	.word	0x000053c0


	//   ....[8]....
        /*02e4*/ 	.word	0x000069f0


	//   ....[9]....
        /*02e8*/ 	.word	0x00006a00


	//   ....[10]....
        /*02ec*/ 	.word	0x00006a10


	//   ....[11]....
        /*02f0*/ 	.word	0x00006a20


	//   ....[12]....
        /*02f4*/ 	.word	0x00006ab0


	//   ....[13]....
        /*02f8*/ 	.word	0x00006ae0


	//   ....[14]....
        /*02fc*/ 	.word	0x00006af0


	//   ....[15]....
        /*0300*/ 	.word	0x00006b00


	//   ....[16]....
        /*0304*/ 	.word	0x00006b90


	//   ....[17]....
        /*0308*/ 	.word	0x00006bc0


	//   ....[18]....
        /*030c*/ 	.word	0x00006bd0


	//   ....[19]....
        /*0310*/ 	.word	0x00006be0


	//   ....[20]....
        /*0314*/ 	.word	0x00006c80


	//   ....[21]....
        /*0318*/ 	.word	0x00006ca0


	//   ....[22]....
        /*031c*/ 	.word	0x00006cb0


	//   ....[23]....
        /*0320*/ 	.word	0x00006cc0


	//   ....[24]....
        /*0324*/ 	.word	0x00006d70


	//   ....[25]....
        /*0328*/ 	.word	0x00006d80


	//   ....[26]....
        /*032c*/ 	.word	0x00006d90


	//   ....[27]....
        /*0330*/ 	.word	0x00006da0


	//   ....[28]....
        /*0334*/ 	.word	0x00006f00


	//   ....[29]....
        /*0338*/ 	.word	0x00006f10


	//   ....[30]....
        /*033c*/ 	.word	0x00006f20


	//   ....[31]....
        /*0340*/ 	.word	0x00006f30


	//   ....[32]....
        /*0344*/ 	.word	0x00006f40


	//   ....[33]....
        /*0348*/ 	.word	0x00006f50


	//   ....[34]....
        /*034c*/ 	.word	0x00006f60


	//   ....[35]....
        /*0350*/ 	.word	0x00006f70


	//   ....[36]....
        /*0354*/ 	.word	0x00008700


	//   ....[37]....
        /*0358*/ 	.word	0x00008710


	//   ....[38]....
        /*035c*/ 	.word	0x00008720


	//   ....[39]....
        /*0360*/ 	.word	0x00008730


	//   ....[40]....
        /*0364*/ 	.word	0x00008840


	//   ....[41]....
        /*0368*/ 	.word	0x00008850


	//   ....[42]....
        /*036c*/ 	.word	0x00008860


	//   ....[43]....
        /*0370*/ 	.word	0x00008870


	//   ....[44]....
        /*0374*/ 	.word	0x00008980


	//   ....[45]....
        /*0378*/ 	.word	0x00008990


	//   ....[46]....
        /*037c*/ 	.word	0x000089a0


	//   ....[47]....
        /*0380*/ 	.word	0x000089b0


	//   ....[48]....
        /*0384*/ 	.word	0x00008ac0


	//   ....[49]....
        /*0388*/ 	.word	0x00008ad0


	//   ....[50]....
        /*038c*/ 	.word	0x00008ae0


	//   ....[51]....
        /*0390*/ 	.word	0x00008af0


	//   ....[52]....
        /*0394*/ 	.word	0x00008c00


	//   ....[53]....
        /*0398*/ 	.word	0x00008c10


	//   ....[54]....
        /*039c*/ 	.word	0x00008c20


	//   ....[55]....
        /*03a0*/ 	.word	0x00008c30


	//   ....[56]....
        /*03a4*/ 	.word	0x00008d40


	//   ....[57]....
        /*03a8*/ 	.word	0x00008d50


	//   ....[58]....
        /*03ac*/ 	.word	0x00008d60


	//   ....[59]....
        /*03b0*/ 	.word	0x00008d70


	//   ....[60]....
        /*03b4*/ 	.word	0x00008d80


	//   ....[61]....
        /*03b8*/ 	.word	0x00008d90


	//   ....[62]....
        /*03bc*/ 	.word	0x00008da0


	//   ....[63]....
        /*03c0*/ 	.word	0x00008de0


	//   ....[64]....
        /*03c4*/ 	.word	0x00008e20


	//   ....[65]....
        /*03c8*/ 	.word	0x00008e60


	//   ....[66]....
        /*03cc*/ 	.word	0x00008e80


	//   ....[67]....
        /*03d0*/ 	.word	0x00008e90


	//   ....[68]....
        /*03d4*/ 	.word	0x0000c770


	//   ....[69]....
        /*03d8*/ 	.word	0x0000c7b0


	//   ....[70]....
        /*03dc*/ 	.word	0x0000c7f0


	//   ....[71]....
        /*03e0*/ 	.word	0x0000c830


	//   ....[72]....
        /*03e4*/ 	.word	0x0000c950


	//   ....[73]....
        /*03e8*/ 	.word	0x0000c9c0


	//   ....[74]....
        /*03ec*/ 	.word	0x0000ca00


	//   ....[75]....
        /*03f0*/ 	.word	0x0000ca40


	//   ....[76]....
        /*03f4*/ 	.word	0x0000cb20


	//   ....[77]....
        /*03f8*/ 	.word	0x0000cb90


	//   ....[78]....
        /*03fc*/ 	.word	0x0000cbd0


	//   ....[79]....
        /*0400*/ 	.word	0x0000cc10


	//   ....[80]....
        /*0404*/ 	.word	0x0000cd00


	//   ....[81]....
        /*0408*/ 	.word	0x0000cd30


	//   ....[82]....
        /*040c*/ 	.word	0x0000cd50


	//   ....[83]....
        /*0410*/ 	.word	0x0000cd70


	//   ....[84]....
        /*0414*/ 	.word	0x0000cd90


	//   ....[85]....
        /*0418*/ 	.word	0x0000cdc0


	//   ....[86]....
        /*041c*/ 	.word	0x0000cde0


	//   ....[87]....
        /*0420*/ 	.word	0x0000cdf0


	//   ....[88]....
        /*0424*/ 	.word	0x0000d360


	//   ....[89]....
        /*0428*/ 	.word	0x0000db00


	//   ....[90]....
        /*042c*/ 	.word	0x0000df00


	//   ....[91]....
        /*0430*/ 	.word	0x0000e0e0


	//   ....[92]....
        /*0434*/ 	.word	0x0000e120


	//   ....[93]....
        /*0438*/ 	.word	0x0000e180


	//   ....[94]....
        /*043c*/ 	.word	0x0000e1e0


	//   ....[95]....
        /*0440*/ 	.word	0x0000e200


	//   ....[96]....
        /*0444*/ 	.word	0x0000e370


	//   ....[97]....
        /*0448*/ 	.word	0x0000e3b0


	//   ....[98]....
        /*044c*/ 	.word	0x0000e410


	//   ....[99]....
        /*0450*/ 	.word	0x0000e460


	//   ....[100]....
        /*0454*/ 	.word	0x0000e480


	//   ....[101]....
        /*0458*/ 	.word	0x0000e8d0


	//   ....[102]....
        /*045c*/ 	.word	0x0000e920


	//   ....[103]....
        /*0460*/ 	.word	0x0000e970


	//   ....[104]....
        /*0464*/ 	.word	0x0000e9c0


	//   ....[105]....
        /*0468*/ 	.word	0x0000eab0


	//   ....[106]....
        /*046c*/ 	.word	0x0000eb00


	//   ....[107]....
        /*0470*/ 	.word	0x0000eb50


	//   ....[108]....
        /*0474*/ 	.word	0x0000eba0


	//   ....[109]....
        /*0478*/ 	.word	0x0000ec90


	//   ....[110]....
        /*047c*/ 	.word	0x0000ece0


	//   ....[111]....
        /*0480*/ 	.word	0x0000ed30


	//   ....[112]....
        /*0484*/ 	.word	0x0000ed80


	//   ....[113]....
        /*0488*/ 	.word	0x0000ee70


	//   ....[114]....
        /*048c*/ 	.word	0x0000eec0


	//   ....[115]....
        /*0490*/ 	.word	0x0000ef10


	//   ....[116]....
        /*0494*/ 	.word	0x0000ef60


	//   ....[117]....
        /*0498*/ 	.word	0x0000f050


	//   ....[118]....
        /*049c*/ 	.word	0x0000f0a0


	//   ....[119]....
        /*04a0*/ 	.word	0x0000f0f0


	//   ....[120]....
        /*04a4*/ 	.word	0x0000f140


	//   ....[121]....
        /*04a8*/ 	.word	0x0000f1d0


	//   ....[122]....
        /*04ac*/ 	.word	0x0000f270


	//   ....[123]....
        /*04b0*/ 	.word	0x0000f310


	//   ....[124]....
        /*04b4*/ 	.word	0x0000f3b0


	//   ....[125]....
        /*04b8*/ 	.word	0x0000f450


	//   ....[126]....
        /*04bc*/ 	.word	0x0000f500


	//   ....[127]....
        /*04c0*/ 	.word	0x0000f560


	//   ....[128]....
        /*04c4*/ 	.word	0x0000f5b0


	//   ....[129]....
        /*04c8*/ 	.word	0x0000f5e0


	//   ....[130]....
        /*04cc*/ 	.word	0x0000f640


	//   ....[131]....
        /*04d0*/ 	.word	0x0000f690


	//   ....[132]....
        /*04d4*/ 	.word	0x0000f6e0


	//   ....[133]....
        /*04d8*/ 	.word	0x0000f770


	//   ....[134]....
        /*04dc*/ 	.word	0x0000f7c0


	//   ....[135]....
        /*04e0*/ 	.word	0x0000f810


	//   ....[136]....
        /*04e4*/ 	.word	0x0000f860


	//   ....[137]....
        /*04e8*/ 	.word	0x0000f8f0


	//   ....[138]....
        /*04ec*/ 	.word	0x0000f980


	//   ....[139]....
        /*04f0*/ 	.word	0x0000f9d0


	//   ....[140]....
        /*04f4*/ 	.word	0x0000fa20


	//   ....[141]....
        /*04f8*/ 	.word	0x0000fab0


	//   ....[142]....
        /*04fc*/ 	.word	0x0000fb40


	//   ....[143]....
        /*0500*/ 	.word	0x0000fb90


	//   ....[144]....
        /*0504*/ 	.word	0x0000fbe0


	//   ....[145]....
        /*0508*/ 	.word	0x0000fc70


	//   ....[146]....
        /*050c*/ 	.word	0x0000fd00


	//   ....[147]....
        /*0510*/ 	.word	0x0000fd50


	//   ....[148]....
        /*0514*/ 	.word	0x0000fda0


	//   ....[149]....
        /*0518*/ 	.word	0x0000fe30


	//   ....[150]....
        /*051c*/ 	.word	0x0000fec0


	//   ....[151]....
        /*0520*/ 	.word	0x0000ff10


	//   ....[152]....
        /*0524*/ 	.word	0x0000ff60


	//   ....[153]....
        /*0528*/ 	.word	0x0000fff0


	//   ....[154]....
        /*052c*/ 	.word	0x000100a0


	//   ....[155]....
        /*0530*/ 	.word	0x00010100


	//   ....[156]....
        /*0534*/ 	.word	0x000101a0


	//   ....[157]....
        /*0538*/ 	.word	0x000101f0


	//   ....[158]....
        /*053c*/ 	.word	0x00010290


	//   ....[159]....
        /*0540*/ 	.word	0x000102e0


	//   ....[160]....
        /*0544*/ 	.word	0x00010330


	//   ....[161]....
        /*0548*/ 	.word	0x00010360


	//   ....[162]....
        /*054c*/ 	.word	0x000103b0


	//   ....[163]....
        /*0550*/ 	.word	0x00010410


	//   ....[164]....
        /*0554*/ 	.word	0x00010470


	//----- nvinfo : EIATTR_VRC_CTA_INIT_COUNT
	.align		4
.L_1479:
        /*0558*/ 	.byte	0x02, 0x4a
	.zero		1
	.zero		1


	//----- nvinfo : EIATTR_EXIT_INSTR_OFFSETS
	.align		4
        /*055c*/ 	.byte	0x04, 0x1c
        /*055e*/ 	.short	(.L_1481 - .L_1480)


	//   ....[0]....
.L_1480:
        /*0560*/ 	.word	0x0000e5c0


	//   ....[1]....
        /*0564*/ 	.word	0x0000e870


	//----- nvinfo : EIATTR_MAX_THREADS
	.align		4
.L_1481:
        /*0568*/ 	.byte	0x04, 0x05
        /*056a*/ 	.short	(.L_1483 - .L_1482)
.L_1482:
        /*056c*/ 	.word	0x00000080
        /*0570*/ 	.word	0x00000001
        /*0574*/ 	.word	0x00000001


	//----- nvinfo : EIATTR_CRS_STACK_SIZE
	.align		4
.L_1483:
        /*0578*/ 	.byte	0x04, 0x1e
        /*057a*/ 	.short	(.L_1485 - .L_1484)
.L_1484:
        /*057c*/ 	.word	0x00000000


	//----- nvinfo : EIATTR_CBANK_PARAM_SIZE
	.align		4
.L_1485:
        /*0580*/ 	.byte	0x03, 0x19
        /*0582*/ 	.short	0x01f0


	//----- nvinfo : EIATTR_PARAM_CBANK
	.align		4
        /*0584*/ 	.byte	0x04, 0x0a
        /*0586*/ 	.short	(.L_1487 - .L_1486)
	.align		4
.L_1486:
        /*0588*/ 	.word	index@(.nv.constant0._Z25selective_scan_bwd_kernelI32Selective_Scan_bwd_kernel_traitsILi128ELi16ELb1ELb0ELb1ELb1ELb1EN3c104HalfENS1_7complexIfEEEEv12SSMParamsBwd)
        /*058c*/ 	.short	0x0380
        /*058e*/ 	.short	0x01f0


	//----- nvinfo : EIATTR_SW_WAR
	.align		4
.L_1487:
        /*0590*/ 	.byte	0x04, 0x36
        /*0592*/ 	.short	(.L_1489 - .L_1488)
.L_1488:
        /*0594*/ 	.word	0x00000008
.L_1489:


//--------------------- .nv.info._Z25selective_scan_bwd_kernelI32Selective_Scan_bwd_kernel_traitsILi128ELi16ELb1ELb1ELb0ELb0ELb0EN3c104HalfENS1_7complexIfEEEEv12SSMParamsBwd --------------------------
	.section	.nv.info._Z25selective_scan_bwd_kernelI32Selective_Scan_bwd_kernel_traitsILi128ELi16ELb1ELb1ELb0ELb0ELb0EN3c104HalfENS1_7complexIfEEEEv12SSMParamsBwd,"",@"SHT_CUDA_INFO"
	.sectionflags	@""
	.align	4


	//----- nvinfo : EIATTR_CUDA_API_VERSION
	.align		4
        /*0000*/ 	.byte	0x04, 0x37
        /*0002*/ 	.short	(.L_1491 - .L_1490)
.L_1490:
        /*0004*/ 	.word	0x00000082


	//----- nvinfo : EIATTR_KPARAM_INFO
	.align		4
.L_1491:
        /*0008*/ 	.byte	0x04, 0x17
        /*000a*/ 	.short	(.L_1493 - .L_1492)
.L_1492:
        /*000c*/ 	.word	0x00000000
        /*0010*/ 	.short	0x0000
        /*0012*/ 	.short	0x0000
        /*0014*/ 	.byte	0x00, 0xf0, 0xc1, 0x07


	//----- nvinfo : EIATTR_SPARSE_MMA_MASK
	.align		4
.L_1493:
        /*0018*/ 	.byte	0x03, 0x50
        /*001a*/ 	.short	0x0000


	//----- nvinfo : EIATTR_MAXREG_COUNT
	.align		4
        /*001c*/ 	.byte	0x03, 0x1b
        /*001e*/ 	.short	0x00ff


	//----- nvinfo : EIATTR_NUM_BARRIERS
	.align		4
        /*0020*/ 	.byte	0x02, 0x4c
        /*0022*/ 	.byte	0x01
	.zero		1


	//----- nvinfo : EIATTR_MERCURY_ISA_VERSION
	.align		4
        /*0024*/ 	.byte	0x03, 0x5f
        /*0026*/ 	.short	0x0101


	//----- nvinfo : EIATTR_INT_WARP_WIDE_INSTR_OFFSETS
	.align		4
        /*0028*/ 	.byte	0x04, 0x31
        /*002a*/ 	.short	(.L_1495 - .L_1494)


	//   ....[0]....
.L_1494:
        /*002c*/ 	.word	0x00004b60


	//   ....[1]....
        /*0030*/ 	.word	0x00006080


	//----- nvinfo : EIATTR_COOP_GROUP_MASK_REGIDS
	.align		4
.L_1495:
        /*0034*/ 	.byte	0x04, 0x29
        /*0036*/ 	.short	(.L_1497 - .L_1496)


	//   ....[0]....
.L_1496:
        /*0038*/ 	.word	0xffffffff


	//   ....[1]....
        /*003c*/ 	.word	0xffffffff


	//   ....[2]....
        /*0040*/ 	.word	0xffffffff


	//   ....[3]....
        /*0044*/ 	.word	0xffffffff


	//   ....[4]....
        /*0048*/ 	.word	0xffffffff


	//   ....[5]....
        /*004c*/ 	.word	0xffffffff


	//   ....[6]....
        /*0050*/ 	.word	0xffffffff


	//   ....[7]....
        /*0054*/ 	.word	0xffffffff


	//   ....[8]....
        /*0058*/ 	.word	0xffffffff


	//   ....[9]....
        /*005c*/ 	.word	0xffffffff


	//   ....[10]....
        /*0060*/ 	.word	0xffffffff


	//   ....[11]....
        /*0064*/ 	.word	0xffffffff


	//   ....[12]....
        /*0068*/ 	.word	0xffffffff


	//   ....[13]....
        /*006c*/ 	.word	0xffffffff


	//   ....[14]....
        /*0070*/ 	.word	0xffffffff


	//   ....[15]....
        /*0074*/ 	.word	0xffffffff


	//   ....[16]....
        /*0078*/ 	.word	0xffffffff


	//   ....[17]....
        /*007c*/ 	.word	0xffffffff


	//   ....[18]....
        /*0080*/ 	.word	0xffffffff


	//   ....[19]....
        /*0084*/ 	.word	0xffffffff


	//   ....[20]....
        /*0088*/ 	.word	0xffffffff


	//   ....[21]....
        /*008c*/ 	.word	0xffffffff


	//   ....[22]....
        /*0090*/ 	.word	0xffffffff


	//   ....[23]....
        /*0094*/ 	.word	0xffffffff


	//   ....[24]....
        /*0098*/ 	.word	0xffffffff


	//   ....[25]....
        /*009c*/ 	.word	0xffffffff


	//   ....[26]....
        /*00a0*/ 	.word	0xffffffff


	//   ....[27]....
        /*00a4*/ 	.word	0xffffffff


	//   ....[28]....
        /*00a8*/ 	.word	0xffffffff


	//   ....[29]....
        /*00ac*/ 	.word	0xffffffff


	//   ....[30]....
        /*00b0*/ 	.word	0xffffffff


	//   ....[31]....
        /*00b4*/ 	.word	0xffffffff


	//   ....[32]....
        /*00b8*/ 	.word	0xffffffff


	//   ....[33]....
        /*00bc*/ 	.word	0xffffffff


	//   ....[34]....
        /*00c0*/ 	.word	0xffffffff


	//   ....[35]....
        /*00c4*/ 	.word	0xffffffff


	//   ....[36]....
        /*00c8*/ 	.word	0xffffffff


	//   ....[37]....
        /*00cc*/ 	.word	0xffffffff


	//   ....[38]....
        /*00d0*/ 	.word	0xffffffff


	//   ....[39]....
        /*00d4*/ 	.word	0xffffffff


	//   ....[40]....
        /*00d8*/ 	.word	0xffffffff


	//   ....[41]....
        /*00dc*/ 	.word	0xffffffff


	//   ....[42]....
        /*00e0*/ 	.word	0xffffffff


	//   ....[43]....
        /*00e4*/ 	.word	0xffffffff


	//   ....[44]....
        /*00e8*/ 	.word	0xffffffff


	//   ....[45]....
        /*00ec*/ 	.word	0xffffffff


	//   ....[46]....
        /*00f0*/ 	.word	0xffffffff


	//   ....[47]....
        /*00f4*/ 	.word	0xffffffff


	//   ....[48]....
        /*00f8*/ 	.word	0xffffffff


	//   ....[49]....
        /*00fc*/ 	.word	0xffffffff


	//   ....[50]....
        /*0100*/ 	.word	0xffffffff


	//   ....[51]....
        /*0104*/ 	.word	0xffffffff


	//   ....[52]....
        /*0108*/ 	.word	0xffffffff


	//   ....[53]....
        /*010c*/ 	.word	0xffffffff


	//   ....[54]....
        /*0110*/ 	.word	0xffffffff


	//   ....[55]....
        /*0114*/ 	.word	0xffffffff


	//   ....[56]....
        /*0118*/ 	.word	0xffffffff


	//   ....[57]....
        /*011c*/ 	.word	0xffffffff


	//   ....[58]....
        /*0120*/ 	.word	0xffffffff


	//   ....[59]....
        /*0124*/ 	.word	0xffffffff


	//   ....[60]....
        /*0128*/ 	.word	0xffffffff


	//   ....[61]....
        /*012c*/ 	.word	0xffffffff


	//   ....[62]....
        /*0130*/ 	.word	0xffffffff


	//   ....[63]....
        /*0134*/ 	.word	0xffffffff


	//   ....[64]....
        /*0138*/ 	.word	0xffffffff


	//   ....[65]....
        /*013c*/ 	.word	0xffffffff


	//   ....[66]....
        /*0140*/ 	.word	0xffffffff


	//   ....[67]....
        /*0144*/ 	.word	0xffffffff


	//   ....[68]....
        /*0148*/ 	.word	0xffffffff


	//   ....[69]....
        /*014c*/ 	.word	0xffffffff


	//   ....[70]....
        /*0150*/ 	.word	0xffffffff


	//   ....[71]....
        /*0154*/ 	.word	0xffffffff


	//   ....[72]....
        /*0158*/ 	.word	0xffffffff


	//   ....[73]....
        /*015c*/ 	.word	0xffffffff


	//   ....[74]....
        /*0160*/ 	.word	0xffffffff


	//   ....[75]....
        /*0164*/ 	.word	0xffffffff


	//   ....[76]....
        /*0168*/ 	.word	0xffffffff


	//   ....[77]....
        /*016c*/ 	.word	0xffffffff


	//   ....[78]....
        /*0170*/ 	.word	0xffffffff


	//   ....[79]....
        /*0174*/ 	.word	0xffffffff


	//   ....[80]....
        /*0178*/ 	.word	0xffffffff


	//   ....[81]....
        /*017c*/ 	.word	0xffffffff


	//   ....[82]....
        /*0180*/ 	.word	0xffffffff


	//   ....[83]....
        /*0184*/ 	.word	0xffffffff


	//   ....[84]....
        /*0188*/ 	.word	0xffffffff


	//   ....[85]....
        /*018c*/ 	.word	0xffffffff


	//   ....[86]....
        /*0190*/ 	.word	0xffffffff


	//   ....[87]....
        /*0194*/ 	.word	0xffffffff


	//   ....[88]....
        /*0198*/ 	.word	0xffffffff


	//   ....[89]....
        /*019c*/ 	.word	0xffffffff


	//   ....[90]....
        /*01a0*/ 	.word	0xffffffff


	//   ....[91]....
        /*01a4*/ 	.word	0xffffffff


	//   ....[92]....
        /*01a8*/ 	.word	0xffffffff


	//   ....[93]....
        /*01ac*/ 	.word	0xffffffff


	//   ....[94]....
        /*01b0*/ 	.word	0xffffffff


	//   ....[95]....
        /*01b4*/ 	.word	0xffffffff


	//   ....[96]....
        /*01b8*/ 	.word	0x050000f0


	//   ....[97]....
        /*01bc*/ 	.word	0x050000f0


	//   ....[98]....
        /*01c0*/ 	.word	0x050000f0


	//   ....[99]....
        /*01c4*/ 	.word	0x050000f0


	//   ....[100]....
        /*01c8*/ 	.word	0x050000f0


	//   ....[101]....
        /*01cc*/ 	.word	0x050000f0


	//   ....[102]....
        /*01d0*/ 	.word	0x050000f0


	//   ....[103]....
        /*01d4*/ 	.word	0x050000f0


	//   ....[104]....
        /*01d8*/ 	.word	0x050000f0


	//   ....[105]....
        /*01dc*/ 	.word	0x050000f0


	//   ....[106]....
        /*01e0*/ 	.word	0x050000f0


	//   ....[107]....
        /*01e4*/ 	.word	0x050000f0


	//   ....[108]....
        /*01e8*/ 	.word	0x050000f0


	//   ....[109]....
        /*01ec*/ 	.word	0x050000f0


	//   ....[110]....
        /*01f0*/ 	.word	0x050000f0


	//   ....[111]....
        /*01f4*/ 	.word	0x050000f0


	//   ....[112]....
        /*01f8*/ 	.word	0x050000f0


	//   ....[113]....
        /*01fc*/ 	.word	0x050000f0


	//   ....[114]....
        /*0200*/ 	.word	0x050000f0


	//   ....[115]....
        /*0204*/ 	.word	0x050000f0


	//   ....[116]....
        /*0208*/ 	.word	0x050000f0


	//   ....[117]....
        /*020c*/ 	.word	0x050000f0


	//   ....[118]....
        /*0210*/ 	.word	0x050000f0


	//   ....[119]....
        /*0214*/ 	.word	0x050000f0


	//   ....[120]....
        /*0218*/ 	.word	0x050000f0


	//   ....[121]....
        /*021c*/ 	.word	0x050000f0


	//   ....[122]....
        /*0220*/ 	.word	0x050000f0


	//   ....[123]....
        /*0224*/ 	.word	0x050000f0


	//   ....[124]....
        /*0228*/ 	.word	0x050000f0


	//   ....[125]....
        /*022c*/ 	.word	0x050000f0


	//   ....[126]....
        /*0230*/ 	.word	0x050000f0


	//   ....[127]....
        /*0234*/ 	.word	0x050000f0


	//   ....[128]....
        /*0238*/ 	.word	0x050000f0


	//   ....[129]....
        /*023c*/ 	.word	0x050000f0


	//   ....[130]....
        /*0240*/ 	.word	0x050000f0


	//   ....[131]....
        /*0244*/ 	.word	0x050000f0


	//   ....[132]....
        /*0248*/ 	.word	0x050000f0


	//   ....[133]....
        /*024c*/ 	.word	0x050000f0


	//   ....[134]....
        /*0250*/ 	.word	0x050000f0


	//   ....[135]....
        /*0254*/ 	.word	0x050000f0


	//   ....[136]....
        /*0258*/ 	.word	0x050000f0


	//   ....[137]....
        /*025c*/ 	.word	0x050000f0


	//   ....[138]....
        /*0260*/ 	.word	0x050000f0


	//   ....[139]....
        /*0264*/ 	.word	0x050000f0


	//   ....[140]....
        /*0268*/ 	.word	0x050000f0


	//   ....[141]....
        /*026c*/ 	.word	0x050000f0


	//   ....[142]....
        /*0270*/ 	.word	0x050000f0


	//   ....[143]....
        /*0274*/ 	.word	0x050000f0


	//   ....[144]....
        /*0278*/ 	.word	0x050000f0


	//   ....[145]....
        /*027c*/ 	.word	0x050000f0


	//   ....[146]....
        /*0280*/ 	.word	0x050000f0


	//   ....[147]....
        /*0284*/ 	.word	0x050000f0


	//   ....[148]....
        /*0288*/ 	.word	0x050000f0


	//   ....[149]....
        /*028c*/ 	.word	0x050000f0


	//   ....[150]....
        /*0290*/ 	.word	0x050000f0


	//   ....[151]....
        /*0294*/ 	.word	0x050000f0


	//   ....[152]....
        /*0298*/ 	.word	0x050000f0


	//   ....[153]....
        /*029c*/ 	.word	0x050000f0


	//   ....[154]....
        /*02a0*/ 	.word	0x050000f0


	//   ....[155]....
        /*02a4*/ 	.word	0x050000f0


	//   ....[156]....
        /*02a8*/ 	.word	0x050000f0


	//   ....[157]....
        /*02ac*/ 	.word	0x050000f0


	//   ....[158]....
        /*02b0*/ 	.word	0x050000f0


	//   ....[159]....
        /*02b4*/ 	.word	0x050000f0


	//----- nvinfo : EIATTR_COOP_GROUP_INSTR_OFFSETS
	.align		4
.L_1497:
        /*02b8*/ 	.byte	0x04, 0x28
        /*02ba*/ 	.short	(.L_1499 - .L_1498)


	//   ....[0]....
.L_1498:
        /*02bc*/ 	.word	0x000009f0


	//   ....[1]....
        /*02c0*/ 	.word	0x00000aa0


	//   ....[2]....
        /*02c4*/ 	.word	0x00000cc0


	//   ....[3]....
        /*02c8*/ 	.word	0x000016a0


	//   ....[4]....
        /*02cc*/ 	.word	0x00003470


	//   ....[5]....
        /*02d0*/ 	.word	0x00003480


	//   ....[6]....
        /*02d4*/ 	.word	0x00003490


	//   ....[7]....
        /*02d8*/ 	.word	0x000034a0


	//   ....[8]....
        /*02dc*/ 	.word	0x00003530


	//   ....[9]....
        /*02e0*/ 	.word	0x00003560


	//   ....[10]....
        /*02e4*/ 	.word	0x00003570


	//   ....[11]....
        /*02e8*/ 	.word	0x00003580


	//   ....[12]....
        /*02ec*/ 	.word	0x00003620


	//   ....[13]....
        /*02f0*/ 	.word	0x00003640


	//   ....[14]....
        /*02f4*/ 	.word	0x00003650


	//   ....[15]....
        /*02f8*/ 	.word	0x00003660


	//   ....[16]....
        /*02fc*/ 	.word	0x000036f0


	//   ....[17]....
        /*0300*/ 	.word	0x00003720


	//   ....[18]....
        /*0304*/ 	.word	0x00003730


	//   ....[19]....
        /*0308*/ 	.word	0x00003740


	//   ....[20]....
        /*030c*/ 	.word	0x000037f0


	//   ....[21]....
        /*0310*/ 	.word	0x00003800


	//   ....[22]....
        /*0314*/ 	.word	0x00003810


	//   ....[23]....
        /*0318*/ 	.word	0x00003820


	//   ....[24]....
        /*031c*/ 	.word	0x00003980


	//   ....[25]....
        /*0320*/ 	.word	0x00003990


	//   ....[26]....
        /*0324*/ 	.word	0x000039a0


	//   ....[27]....
        /*0328*/ 	.word	0x000039b0


	//   ....[28]....
        /*032c*/ 	.word	0x000039c0


	//   ....[29]....
        /*0330*/ 	.word	0x000039d0


	//   ....[30]....
        /*0334*/ 	.word	0x000039e0


	//   ....[31]....
        /*0338*/ 	.word	0x000039f0


	//   ....[32]....
        /*033c*/ 	.word	0x00005020


	//   ....[33]....
        /*0340*/ 	.word	0x00005030


	//   ....[34]....
        /*0344*/ 	.word	0x00005040


	//   ....[35]....
        /*0348*/ 	.word	0x00005050


	//   ....[36]....
        /*034c*/ 	.word	0x00005160


	//   ....[37]....
        /*0350*/ 	.word	0x00005170


	//   ....[38]....
        /*0354*/ 	.word	0x00005180


	//   ....[39]....
        /*0358*/ 	.word	0x00005190


	//   ....[40]....
        /*035c*/ 	.word	0x000052a0


	//   ....[41]....
        /*0360*/ 	.word	0x000052b0


	//   ....[42]....
        /*0364*/ 	.word	0x000052c0


	//   ....[43]....
        /*0368*/ 	.word	0x000052d0


	//   ....[44]....
        /*036c*/ 	.word	0x000053e0


	//   ....[45]....
        /*0370*/ 	.word	0x000053f0


	//   ....[46]....
        /*0374*/ 	.word	0x00005400


	//   ....[47]....
        /*0378*/ 	.word	0x00005410


	//   ....[48]....
        /*037c*/ 	.word	0x00005520


	//   ....[49]....
        /*0380*/ 	.word	0x00005530


	//   ....[50]....
        /*0384*/ 	.word	0x00005540


	//   ....[51]....
        /*0388*/ 	.word	0x00005550


	//   ....[52]....
        /*038c*/ 	.word	0x00005660


	//   ....[53]....
        /*0390*/ 	.word	0x00005670


	//   ....[54]....
        /*0394*/ 	.word	0x00005680


	//   ....[55]....
        /*0398*/ 	.word	0x00005690


	//   ....[56]....
        /*039c*/ 	.word	0x000056a0


	//   ....[57]....
        /*03a0*/ 	.word	0x000056b0


	//   ....[58]....
        /*03a4*/ 	.word	0x000056c0


	//   ....[59]....
        /*03a8*/ 	.word	0x00005700


	//   ....[60]....
        /*03ac*/ 	.word	0x00005740


	//   ....[61]....
        /*03b0*/ 	.word	0x00005780


	//   ....[62]....
        /*03b4*/ 	.word	0x000057a0


	//   ....[63]....
        /*03b8*/ 	.word	0x000057c0


	//   ....[64]....
        /*03bc*/ 	.word	0x00008a80


	//   ....[65]....
        /*03c0*/ 	.word	0x00008ac0


	//   ....[66]....
        /*03c4*/ 	.word	0x00008b00


	//   ....[67]....
        /*03c8*/ 	.word	0x00008b40


	//   ....[68]....
        /*03cc*/ 	.word	0x00008c50


	//   ....[69]....
        /*03d0*/ 	.word	0x00008c90


	//   ....[70]....
        /*03d4*/ 	.word	0x00008cd0


	//   ....[71]....
        /*03d8*/ 	.word	0x00008d10


	//   ....[72]....
        /*03dc*/ 	.word	0x00008e20


	//   ....[73]....
        /*03e0*/ 	.word	0x00008e60


	//   ....[74]....
        /*03e4*/ 	.word	0x00008ea0


	//   ....[75]....
        /*03e8*/ 	.word	0x00008ee0


	//   ....[76]....
        /*03ec*/ 	.word	0x00008ff0


	//   ....[77]....
        /*03f0*/ 	.word	0x00009030


	//   ....[78]....
        /*03f4*/ 	.word	0x00009070


	//   ....[79]....
        /*03f8*/ 	.word	0x000090b0


	//   ....[80]....
        /*03fc*/ 	.word	0x000091c0


	//   ....[81]....
        /*0400*/ 	.word	0x00009200


	//   ....[82]....
        /*0404*/ 	.word	0x00009220


	//   ....[83]....
        /*0408*/ 	.word	0x00009230


	//   ....[84]....
        /*040c*/ 	.word	0x000097c0


	//   ....[85]....
        /*0410*/ 	.word	0x00009b60


	//   ....[86]....
        /*0414*/ 	.word	0x00009c80


	//   ....[87]....
        /*0418*/ 	.word	0x00009cd0


	//   ....[88]....
        /*041c*/ 	.word	0x00009d30


	//   ....[89]....
        /*0420*/ 	.word	0x00009d80


	//   ....[90]....
        /*0424*/ 	.word	0x00009da0


	//   ....[91]....
        /*0428*/ 	.word	0x00009f40


	//   ....[92]....
        /*042c*/ 	.word	0x00009f70


	//   ....[93]....
        /*0430*/ 	.word	0x00009fd0


	//   ....[94]....
        /*0434*/ 	.word	0x0000a030


	//   ....[95]....
        /*0438*/ 	.word	0x0000a050


	//   ....[96]....
        /*043c*/ 	.word	0x0000a4f0


	//   ....[97]....
        /*0440*/ 	.word	0x0000a540


	//   ....[98]....
        /*0444*/ 	.word	0x0000a590


	//   ....[99]....
        /*0448*/ 	.word	0x0000a5e0


	//   ....[100]....
        /*044c*/ 	.word	0x0000a6d0


	//   ....[101]....
        /*0450*/ 	.word	0x0000a720


	//   ....[102]....
        /*0454*/ 	.word	0x0000a770


	//   ....[103]....
        /*0458*/ 	.word	0x0000a7c0


	//   ....[104]....
        /*045c*/ 	.word	0x0000a8b0


	//   ....[105]....
        /*0460*/ 	.word	0x0000a900


	//   ....[106]....
        /*0464*/ 	.word	0x0000a950


	//   ....[107]....
        /*0468*/ 	.word	0x0000a9a0


	//   ....[108]....
        /*046c*/ 	.word	0x0000aa90


	//   ....[109]....
        /*0470*/ 	.word	0x0000aae0


	//   ....[110]....
        /*0474*/ 	.word	0x0000ab30


	//   ....[111]....
        /*0478*/ 	.word	0x0000ab80


	//   ....[112]....
        /*047c*/ 	.word	0x0000ac70


	//   ....[113]....
        /*0480*/ 	.word	0x0000acc0


	//   ....[114]....
        /*0484*/ 	.word	0x0000ad10


	//   ....[115]....
        /*0488*/ 	.word	0x0000ad60


	//   ....[116]....
        /*048c*/ 	.word	0x0000adf0


	//   ....[117]....
        /*0490*/ 	.word	0x0000ae90


	//   ....[118]....
        /*0494*/ 	.word	0x0000af30


	//   ....[119]....
        /*0498*/ 	.word	0x0000afd0


	//   ....[120]....
        /*049c*/ 	.word	0x0000b070


	//   ....[121]....
        /*04a0*/ 	.word	0x0000b120


	//   ....[122]....
        /*04a4*/ 	.word	0x0000b170


	//   ....[123]....
        /*04a8*/ 	.word	0x0000b1c0


	//   ....[124]....
        /*04ac*/ 	.word	0x0000b210


	//   ....[125]....
        /*04b0*/ 	.word	0x0000b260


	//   ....[126]....
        /*04b4*/ 	.word	0x0000b2b0


	//   ....[127]....
        /*04b8*/ 	.word	0x0000b300


	//   ....[128]....
        /*04bc*/ 	.word	0x0000b390


	//   ....[129]....
        /*04c0*/ 	.word	0x0000b3e0


	//   ....[130]....
        /*04c4*/ 	.word	0x0000b430


	//   ....[131]....
        /*04c8*/ 	.word	0x0000b480


	//   ....[132]....
        /*04cc*/ 	.word	0x0000b510


	//   ....[133]....
        /*04d0*/ 	.word	0x0000b5a0


	//   ....[134]....
        /*04d4*/ 	.word	0x0000b5f0


	//   ....[135]....
        /*04d8*/ 	.word	0x0000b640


	//   ....[136]....
        /*04dc*/ 	.word	0x0000b6d0


	//   ....[137]....
        /*04e0*/ 	.word	0x0000b760


	//   ....[138]....
        /*04e4*/ 	.word	0x0000b7b0


	//   ....[139]....
        /*04e8*/ 	.word	0x0000b800


	//   ....[140]....
        /*04ec*/ 	.word	0x0000b890


	//   ....[141]....
        /*04f0*/ 	.word	0x0000b920


	//   ....[142]....
        /*04f4*/ 	.word	0x0000b970


	//   ....[143]....
        /*04f8*/ 	.word	0x0000b9c0


	//   ....[144]....
        /*04fc*/ 	.word	0x0000ba50


	//   ....[145]....
        /*0500*/ 	.word	0x0000bae0


	//   ....[146]....
        /*0504*/ 	.word	0x0000bb30


	//   ....[147]....
        /*0508*/ 	.word	0x0000bb80


	//   ....[148]....
        /*050c*/ 	.word	0x0000bc10


	//   ....[149]....
        /*0510*/ 	.word	0x0000bcc0


	//   ....[150]....
        /*0514*/ 	.word	0x0000bd10


	//   ....[151]....
        /*0518*/ 	.word	0x0000bdc0


	//   ....[152]....
        /*051c*/ 	.word	0x0000be70


	//   ....[153]....
        /*0520*/ 	.word	0x0000bec0


	//   ....[154]....
        /*0524*/ 	.word	0x0000bf10


	//   ....[155]....
        /*0528*/ 	.word	0x0000bf60


	//   ....[156]....
        /*052c*/ 	.word	0x0000bf90


	//   ....[157]....
        /*0530*/ 	.word	0x0000bfe0


	//   ....[158]....
        /*0534*/ 	.word	0x0000c040


	//   ....[159]....
        /*0538*/ 	.word	0x0000c0a0


	//----- nvinfo : EIATTR_VRC_CTA_INIT_COUNT
	.align		4
.L_1499:
        /*053c*/ 	.byte	0x02, 0x4a
	.zero		1
	.zero		1


	//----- nvinfo : EIATTR_EXIT_INSTR_OFFSETS
	.align		4
        /*0540*/ 	.byte	0x04, 0x1c
        /*0542*/ 	.short	(.L_1501 - .L_1500)


	//   ....[0]....
.L_1500:
        /*0544*/ 	.word	0x0000a190


	//   ....[1]....
        /*0548*/ 	.word	0x0000a490


	//----- nvinfo : EIATTR_MAX_THREADS
	.align		4
.L_1501:
        /*054c*/ 	.byte	0x04, 0x05
        /*054e*/ 	.short	(.L_1503 - .L_1502)
.L_1502:
        /*0550*/ 	.word	0x00000080
        /*0554*/ 	.word	0x00000001
        /*0558*/ 	.word	0x00000001


	//----- nvinfo : EIATTR_CRS_STACK_SIZE
	.align		4
.L_1503:
        /*055c*/ 	.byte	0x04, 0x1e
        /*055e*/ 	.short	(.L_1505 - .L_1504)
.L_1504:
        /*0560*/ 	.word	0x00000000


	//----- nvinfo : EIATTR_CBANK_PARAM_SIZE
	.align		4
.L_1505:
        /*0564*/ 	.byte	0x03, 0x19
        /*0566*/ 	.short	0x01f0


	//----- nvinfo : EIATTR_PARAM_CBANK
	.align		4
        /*0568*/ 	.byte	0x04, 0x0a
        /*056a*/ 	.short	(.L_1507 - .L_1506)
	.align		4
.L_1506:
        /*056c*/ 	.word	index@(.nv.constant0._Z25selective_scan_bwd_kernelI32Selective_Scan_bwd_kernel_traitsILi128ELi16ELb1ELb1ELb0ELb0ELb0EN3c104HalfENS1_7complexIfEEEEv12SSMParamsBwd)
        /*0570*/ 	.short	0x0380
        /*0572*/ 	.short	0x01f0


	//----- nvinfo : EIATTR_SW_WAR
	.align		4
.L_1507:
        /*0574*/ 	.byte	0x04, 0x36
        /*0576*/ 	.short	(.L_1509 - .L_1508)
.L_1508:
        /*0578*/ 	.word	0x00000008
.L_1509:


//--------------------- .nv.info._Z25selective_scan_bwd_kernelI32Selective_Scan_bwd_kernel_traitsILi128ELi16ELb1ELb1ELb0ELb0ELb1EN3c104HalfENS1_7complexIfEEEEv12SSMParamsBwd --------------------------
	.section	.nv.info._Z25selective_scan_bwd_kernelI32Selective_Scan_bwd_kernel_traitsILi128ELi16ELb1ELb1ELb0ELb0ELb1EN3c104HalfENS1_7complexIfEEEEv12SSMParamsBwd,"",@"SHT_CUDA_INFO"
	.sectionflags	@""
	.align	4


	//----- nvinfo : EIATTR_CUDA_API_VERSION
	.align		4
        /*0000*/ 	.byte	0x04, 0x37
        /*0002*/ 	.short	(.L_1511 - .L_1510)
.L_1510:
        /*0004*/ 	.word	0x00000082


	//----- nvinfo : EIATTR_KPARAM_INFO
	.align		4
.L_1511:
        /*0008*/ 	.byte	0x04, 0x17
        /*000a*/ 	.short	(.L_1513 - .L_1512)
.L_1512:
        /*000c*/ 	.word	0x00000000
        /*0010*/ 	.short	0x0000
        /*0012*/ 	.short	0x0000
        /*0014*/ 	.byte	0x00, 0xf0, 0xc1, 0x07


	//----- nvinfo : EIATTR_SPARSE_MMA_MASK
	.align		4
.L_1513:
        /*0018*/ 	.byte	0x03, 0x50
        /*001a*/ 	.short	0x0000


	//----- nvinfo : EIATTR_MAXREG_COUNT
	.align		4
        /*001c*/ 	.byte	0x03, 0x1b
        /*001e*/ 	.short	0x00ff


	//----- nvinfo : EIATTR_NUM_BARRIERS
	.align		4
        /*0020*/ 	.byte	0x02, 0x4c
        /*0022*/ 	.byte	0x01
	.zero		1


	//----- nvinfo : EIATTR_MERCURY_ISA_VERSION
	.align		4
        /*0024*/ 	.byte	0x03, 0x5f
        /*0026*/ 	.short	0x0101


	//----- nvinfo : EIATTR_INT_WARP_WIDE_INSTR_OFFSETS
	.align		4
        /*0028*/ 	.byte	0x04, 0x31
        /*002a*/ 	.short	(.L_1515 - .L_1514)


	//   ....[0]....
.L_1514:
        /*002c*/ 	.word	0x00006000


	//   ....[1]....
        /*0030*/ 	.word	0x000074f0


	//----- nvinfo : EIATTR_COOP_GROUP_MASK_REGIDS
	.align		4
.L_1515:
        /*0034*/ 	.byte	0x04, 0x29
        /*0036*/ 	.short	(.L_1517 - .L_1516)


	//   ....[0]....
.L_1516:
        /*0038*/ 	.word	0xffffffff


	//   ....[1]....
        /*003c*/ 	.word	0xffffffff


	//   ....[2]....
        /*0040*/ 	.word	0xffffffff


	//   ....[3]....
        /*0044*/ 	.word	0xffffffff


	//   ....[4]....
        /*0048*/ 	.word	0xffffffff


	//   ....[5]....
        /*004c*/ 	.word	0xffffffff


	//   ....[6]....
        /*0050*/ 	.word	0xffffffff


	//   ....[7]....
        /*0054*/ 	.word	0xffffffff


	//   ....[8]....
        /*0058*/ 	.word	0xffffffff


	//   ....[9]....
        /*005c*/ 	.word	0xffffffff


	//   ....[10]....
        /*0060*/ 	.word	0xffffffff


	//   ....[11]....
        /*0064*/ 	.word	0xffffffff


	//   ....[12]....
        /*0068*/ 	.word	0xffffffff


	//   ....[13]....
        /*006c*/ 	.word	0xffffffff


	//   ....[14]....
        /*0070*/ 	.word	0xffffffff


	//   ....[15]....
        /*0074*/ 	.word	0xffffffff


	//   ....[16]....
        /*0078*/ 	.word	0xffffffff


	//   ....[17]....
        /*007c*/ 	.word	0xffffffff


	//   ....[18]....
        /*0080*/ 	.word	0xffffffff


	//   ....[19]....
        /*0084*/ 	.word	0xffffffff


	//   ....[20]....
        /*0088*/ 	.word	0xffffffff


	//   ....[21]....
        /*008c*/ 	.word	0xffffffff


	//   ....[22]....
        /*0090*/ 	.word	0xffffffff


	//   ....[23]....
        /*0094*/ 	.word	0xffffffff


	//   ....[24]....
        /*0098*/ 	.word	0xffffffff


	//   ....[25]....
        /*009c*/ 	.word	0xffffffff


	//   ....[26]....
        /*00a0*/ 	.word	0xffffffff


	//   ....[27]....
        /*00a4*/ 	.word	0xffffffff


	//   ....[28]....
        /*00a8*/ 	.word	0xffffffff


	//   ....[29]....
        /*00ac*/ 	.word	0xffffffff


	//   ....[30]....
        /*00b0*/ 	.word	0xffffffff


	//   ....[31]....
        /*00b4*/ 	.word	0xffffffff


	//   ....[32]....
        /*00b8*/ 	.word	0xffffffff


	//   ....[33]....
        /*00bc*/ 	.word	0xffffffff


	//   ....[34]....
        /*00c0*/ 	.word	0xffffffff


	//   ....[35]....
        /*00c4*/ 	.word	0xffffffff


	//   ....[36]....
        /*00c8*/ 	.word	0xffffffff


	//   ....[37]....
        /*00cc*/ 	.word	0xffffffff


	//   ....[38]....
        /*00d0*/ 	.word	0xffffffff


	//   ....[39]....
        /*00d4*/ 	.word	0xffffffff


	//   ....[40]....
        /*00d8*/ 	.word	0xffffffff


	//   ....[41]....
        /*00dc*/ 	.word	0xffffffff


	//   ....[42]....
        /*00e0*/ 	.word	0xffffffff


	//   ....[43]....
        /*00e4*/ 	.word	0xffffffff


	//   ....[44]....
        /*00e8*/ 	.word	0xffffffff


	//   ....[45]....
        /*00ec*/ 	.word	0xffffffff


	//   ....[46]....
        /*00f0*/ 	.word	0xffffffff


	//   ....[47]....
        /*00f4*/ 	.word	0xffffffff


	//   ....[48]....
        /*00f8*/ 	.word	0xffffffff


	//   ....[49]....
        /*00fc*/ 	.word	0xffffffff


	//   ....[50]....
        /*0100*/ 	.word	0xffffffff


	//   ....[51]....
        /*0104*/ 	.word	0xffffffff


	//   ....[52]....
        /*0108*/ 	.word	0xffffffff


	//   ....[53]....
        /*010c*/ 	.word	0xffffffff


	//   ....[54]....
        /*0110*/ 	.word	0xffffffff


	//   ....[55]....
        /*0114*/ 	.word	0xffffffff


	//   ....[56]....
        /*0118*/ 	.word	0xffffffff


	//   ....[57]....
        /*011c*/ 	.word	0xffffffff


	//   ....[58]....
        /*0120*/ 	.word	0xffffffff


	//   ....[59]....
        /*0124*/ 	.word	0xffffffff


	//   ....[60]....
        /*0128*/ 	.word	0xffffffff


	//   ....[61]....
        /*012c*/ 	.word	0xffffffff


	//   ....[62]....
        /*0130*/ 	.word	0xffffffff


	//   ....[63]....
        /*0134*/ 	.word	0xffffffff


	//   ....[64]....
        /*0138*/ 	.word	0xffffffff


	//   ....[65]....
        /*013c*/ 	.word	0xffffffff


	//   ....[66]....
        /*0140*/ 	.word	0xffffffff


	//   ....[67]....
        /*0144*/ 	.word	0xffffffff


	//   ....[68]....
        /*0148*/ 	.word	0xffffffff


	//   ....[69]....
        /*014c*/ 	.word	0xffffffff


	//   ....[70]....
        /*0150*/ 	.word	0xffffffff


	//   ....[71]....
        /*0154*/ 	.word	0xffffffff


	//   ....[72]....
        /*0158*/ 	.word	0xffffffff


	//   ....[73]....
        /*015c*/ 	.word	0xffffffff


	//   ....[74]....
        /*0160*/ 	.word	0xffffffff


	//   ....[75]....
        /*0164*/ 	.word	0xffffffff


	//   ....[76]....
        /*0168*/ 	.word	0xffffffff


	//   ....[77]....
        /*016c*/ 	.word	0xffffffff


	//   ....[78]....
        /*0170*/ 	.word	0xffffffff


	//   ....[79]....
        /*0174*/ 	.word	0xffffffff


	//   ....[80]....
        /*0178*/ 	.word	0xffffffff


	//   ....[81]....
        /*017c*/ 	.word	0xffffffff


	//   ....[82]....
        /*0180*/ 	.word	0xffffffff


	//   ....[83]....
        /*0184*/ 	.word	0xffffffff


	//   ....[84]....
        /*0188*/ 	.word	0xffffffff


	//   ....[85]....
        /*018c*/ 	.word	0xffffffff


	//   ....[86]....
        /*0190*/ 	.word	0xffffffff


	//   ....[87]....
        /*0194*/ 	.word	0xffffffff


	//   ....[88]....
        /*0198*/ 	.word	0xffffffff


	//   ....[89]....
        /*019c*/ 	.word	0xffffffff


	//   ....[90]....
        /*01a0*/ 	.word	0xffffffff


	//   ....[91]....
        /*01a4*/ 	.word	0xffffffff


	//   ....[92]....
        /*01a8*/ 	.word	0xffffffff


	//   ....[93]....
        /*01ac*/ 	.word	0xffffffff


	//   ....[94]....
        /*01b0*/ 	.word	0xffffffff


	//   ....[95]....
        /*01b4*/ 	.word	0xffffffff


	//   ....[96]....
        /*01b8*/ 	.word	0xffffffff


	//   ....[97]....
        /*01bc*/ 	.word	0xffffffff


	//   ....[98]....
        /*01c0*/ 	.word	0xffffffff


	//   ....[99]....
        /*01c4*/ 	.word	0xffffffff


	//   ....[100]....
        /*01c8*/ 	.word	0x050000f0


	//   ....[101]....
        /*01cc*/ 	.word	0x050000f0


	//   ....[102]....
        /*01d0*/ 	.word	0x050000f0


	//   ....[103]....
        /*01d4*/ 	.word	0x050000f0


	//   ....[104]....
        /*01d8*/ 	.word	0x050000f0


	//   ....[105]....
        /*01dc*/ 	.word	0x050000f0


	//   ....[106]....
        /*01e0*/ 	.word	0x050000f0


	//   ....[107]....
        /*01e4*/ 	.word	0x050000f0


	//   ....[108]....
        /*01e8*/ 	.word	0x050000f0


	//   ....[109]....
        /*01ec*/ 	.word	0x050000f0


	//   ....[110]....
        /*01f0*/ 	.word	0x050000f0


	//   ....[111]....
        /*01f4*/ 	.word	0x050000f0


	//   ....[112]....
        /*01f8*/ 	.word	0x050000f0


	//   ....[113]....
        /*01fc*/ 	.word	0x050000f0


	//   ....[114]....
        /*0200*/ 	.word	0x050000f0


	//   ....[115]....
        /*0204*/ 	.word	0x050000f0


	//   ....[116]....
        /*0208*/ 	.word	0x050000f0


	//   ....[117]....
        /*020c*/ 	.word	0x050000f0


	//   ....[118]....
        /*0210*/ 	.word	0x050000f0


	//   ....[119]....
        /*0214*/ 	.word	0x050000f0


	//   ....[120]....
        /*0218*/ 	.word	0x050000f0


	//   ....[121]....
        /*021c*/ 	.word	0x050000f0


	//   ....[122]....
        /*0220*/ 	.word	0x050000f0


	//   ....[123]....
        /*0224*/ 	.word	0x050000f0


	//   ....[124]....
        /*0228*/ 	.word	0x050000f0


	//   ....[125]....
        /*022c*/ 	.word	0x050000f0


	//   ....[126]....
        /*0230*/ 	.word	0x050000f0


	//   ....[127]....
        /*0234*/ 	.word	0x050000f0


	//   ....[128]....
        /*0238*/ 	.word	0x050000f0


	//   ....[129]....
        /*023c*/ 	.word	0x050000f0


	//   ....[130]....
        /*0240*/ 	.word	0x050000f0


	//   ....[131]....
        /*0244*/ 	.word	0x050000f0


	//   ....[132]....
        /*0248*/ 	.word	0x050000f0


	//   ....[133]....
        /*024c*/ 	.word	0x050000f0


	//   ....[134]....
        /*0250*/ 	.word	0x050000f0


	//   ....[135]....
        /*0254*/ 	.word	0x050000f0


	//   ....[136]....
        /*0258*/ 	.word	0x050000f0


	//   ....[137]....
        /*025c*/ 	.word	0x050000f0


	//   ....[138]....
        /*0260*/ 	.word	0x050000f0


	//   ....[139]....
        /*0264*/ 	.word	0x050000f0


	//   ....[140]....
        /*0268*/ 	.word	0x050000f0


	//   ....[141]....
        /*026c*/ 	.word	0x050000f0


	//   ....[142]....
        /*0270*/ 	.word	0x050000f0


	//   ....[143]....
        /*0274*/ 	.word	0x050000f0


	//   ....[144]....
        /*0278*/ 	.word	0x050000f0


	//   ....[145]....
        /*027c*/ 	.word	0x050000f0


	//   ....[146]....
        /*0280*/ 	.word	0x050000f0


	//   ....[147]....
        /*0284*/ 	.word	0x050000f0


	//   ....[148]....
        /*0288*/ 	.word	0x050000f0


	//   ....[149]....
        /*028c*/ 	.word	0x050000f0


	//   ....[150]....
        /*0290*/ 	.word	0x050000f0


	//   ....[151]....
        /*0294*/ 	.word	0x050000f0


	//   ....[152]....
        /*0298*/ 	.word	0x050000f0


	//   ....[153]....
        /*029c*/ 	.word	0x050000f0


	//   ....[154]....
        /*02a0*/ 	.word	0x050000f0


	//   ....[155]....
        /*02a4*/ 	.word	0x050000f0


	//   ....[156]....
        /*02a8*/ 	.word	0x050000f0


	//   ....[157]....
        /*02ac*/ 	.word	0x050000f0


	//   ....[158]....
        /*02b0*/ 	.word	0x050000f0


	//   ....[159]....
        /*02b4*/ 	.word	0x050000f0


	//   ....[160]....
        /*02b8*/ 	.word	0x050000f0


	//   ....[161]....
        /*02bc*/ 	.word	0x050000f0


	//   ....[162]....
        /*02c0*/ 	.word	0x050000f0


	//   ....[163]....
        /*02c4*/ 	.word	0x050000f0


	//----- nvinfo : EIATTR_COOP_GROUP_INSTR_OFFSETS
	.align		4
.L_1517:
        /*02c8*/ 	.byte	0x04, 0x28
        /*02ca*/ 	.short	(.L_1519 - .L_1518)


	//   ....[0]....
.L_1518:
        /*02cc*/ 	.word	0x00000a40


	//   ....[1]....
        /*02d0*/ 	.word	0x00000ad0


	//   ....[2]....
        /*02d4*/ 	.word	0x00000c40


	//   ....[3]....
        /*02d8*/ 	.word	0x00000db0


	//   ....[4]....
        /*02dc*/ 	.word	0x000015b0


	//   ....[5]....
        /*02e0*/ 	.word	0x00001e30


	//   ....[6]....
        /*02e4*/ 	.word	0x000021f0


	//   ....[7]....
        /*02e8*/ 	.word	0x00002b40


	//   ....[8]....
        /*02ec*/ 	.word	0x00004910


	//   ....[9]....
        /*02f0*/ 	.word	0x00004920


	//   ....[10]....
        /*02f4*/ 	.word	0x00004930


	//   ....[11]....
        /*02f8*/ 	.word	0x00004940


	//   ....[12]....
        /*02fc*/ 	.word	0x000049d0


	//   ....[13]....
        /*0300*/ 	.word	0x00004a00


	//   ....[14]....
        /*0304*/ 	.word	0x00004a10


	//   ....[15]....
        /*0308*/ 	.word	0x00004a20


	//   ....[16]....
        /*030c*/ 	.word	0x00004ac0


	//   ....[17]....
        /*0310*/ 	.word	0x00004ae0


	//   ....[18]....
        /*0314*/ 	.word	0x00004af0


	//   ....[19]....
        /*0318*/ 	.word	0x00004b00


	//   ....[20]....
        /*031c*/ 	.word	0x00004b90


	//   ....[21]....
        /*0320*/ 	.word	0x00004bc0


	//   ....[22]....
        /*0324*/ 	.word	0x00004bd0


	//   ....[23]....
        /*0328*/ 	.word	0x00004be0


	//   ....[24]....
        /*032c*/ 	.word	0x00004c90


	//   ....[25]....
        /*0330*/ 	.word	0x00004ca0


	//   ....[26]....
        /*0334*/ 	.word	0x00004cb0


	//   ....[27]....
        /*0338*/ 	.word	0x00004cc0


	//   ....[28]....
        /*033c*/ 	.word	0x00004e20


	//   ....[29]....
        /*0340*/ 	.word	0x00004e30


	//   ....[30]....
        /*0344*/ 	.word	0x00004e40


	//   ....[31]....
        /*0348*/ 	.word	0x00004e50


	//   ....[32]....
        /*034c*/ 	.word	0x00004e60


	//   ....[33]....
        /*0350*/ 	.word	0x00004e70


	//   ....[34]....
        /*0354*/ 	.word	0x00004e80


	//   ....[35]....
        /*0358*/ 	.word	0x00004e90


	//   ....[36]....
        /*035c*/ 	.word	0x000064c0


	//   ....[37]....
        /*0360*/ 	.word	0x000064d0


	//   ....[38]....
        /*0364*/ 	.word	0x000064e0


	//   ....[39]....
        /*0368*/ 	.word	0x000064f0


	//   ....[40]....
        /*036c*/ 	.word	0x00006600


	//   ....[41]....
        /*0370*/ 	.word	0x00006610


	//   ....[42]....
        /*0374*/ 	.word	0x00006620


	//   ....[43]....
        /*0378*/ 	.word	0x00006630


	//   ....[44]....
        /*037c*/ 	.word	0x00006740


	//   ....[45]....
        /*0380*/ 	.word	0x00006750


	//   ....[46]....
        /*0384*/ 	.word	0x00006760


	//   ....[47]....
        /*0388*/ 	.word	0x00006770


	//   ....[48]....
        /*038c*/ 	.word	0x00006880


	//   ....[49]....
        /*0390*/ 	.word	0x00006890


	//   ....[50]....
        /*0394*/ 	.word	0x000068a0


	//   ....[51]....
        /*0398*/ 	.word	0x000068b0


	//   ....[52]....
        /*039c*/ 	.word	0x000069c0


	//   ....[53]....
        /*03a0*/ 	.word	0x000069d0


	//   ....[54]....
        /*03a4*/ 	.word	0x000069e0


	//   ....[55]....
        /*03a8*/ 	.word	0x000069f0


	//   ....[56]....
        /*03ac*/ 	.word	0x00006b00


	//   ....[57]....
        /*03b0*/ 	.word	0x00006b10


	//   ....[58]....
        /*03b4*/ 	.word	0x00006b20


	//   ....[59]....
        /*03b8*/ 	.word	0x00006b30


	//   ....[60]....
        /*03bc*/ 	.word	0x00006b40


	//   ....[61]....
        /*03c0*/ 	.word	0x00006b50


	//   ....[62]....
        /*03c4*/ 	.word	0x00006b60


	//   ....[63]....
        /*03c8*/ 	.word	0x00006ba0


	//   ....[64]....
        /*03cc*/ 	.word	0x00006be0


	//   ....[65]....
        /*03d0*/ 	.word	0x00006c20


	//   ....[66]....
        /*03d4*/ 	.word	0x00006c40


	//   ....[67]....
        /*03d8*/ 	.word	0x00006c60


	//   ....[68]....
        /*03dc*/ 	.word	0x00009f20


	//   ....[69]....
        /*03e0*/ 	.word	0x00009f60


	//   ....[70]....
        /*03e4*/ 	.word	0x00009fa0


	//   ....[71]....
        /*03e8*/ 	.word	0x00009fe0


	//   ....[72]....
        /*03ec*/ 	.word	0x0000a0f0


	//   ....[73]....
        /*03f0*/ 	.word	0x0000a130


	//   ....[74]....
        /*03f4*/ 	.word	0x0000a170


	//   ....[75]....
        /*03f8*/ 	.word	0x0000a1b0


	//   ....[76]....
        /*03fc*/ 	.word	0x0000a2c0


	//   ....[77]....
        /*0400*/ 	.word	0x0000a300


	//   ....[78]....
        /*0404*/ 	.word	0x0000a340


	//   ....[79]....
        /*0408*/ 	.word	0x0000a380


	//   ....[80]....
        /*040c*/ 	.word	0x0000a490


	//   ....[81]....
        /*0410*/ 	.word	0x0000a4d0


	//   ....[82]....
        /*0414*/ 	.word	0x0000a510


	//   ....[83]....
        /*0418*/ 	.word	0x0000a550


	//   ....[84]....
        /*041c*/ 	.word	0x0000a660


	//   ....[85]....
        /*0420*/ 	.word	0x0000a6a0


	//   ....[86]....
        /*0424*/ 	.word	0x0000a6c0


	//   ....[87]....
        /*0428*/ 	.word	0x0000a6d0


	//   ....[88]....
        /*042c*/ 	.word	0x0000ac80


	//   ....[89]....
        /*0430*/ 	.word	0x0000afc0


	//   ....[90]....
        /*0434*/ 	.word	0x0000b0e0


	//   ....[91]....
        /*0438*/ 	.word	0x0000b130


	//   ....[92]....
        /*043c*/ 	.word	0x0000b190


	//   ....[93]....
        /*0440*/ 	.word	0x0000b1e0


	//   ....[94]....
        /*0444*/ 	.word	0x0000b200


	//   ....[95]....
        /*0448*/ 	.word	0x0000b3a0


	//   ....[96]....
        /*044c*/ 	.word	0x0000b3d0


	//   ....[97]....
        /*0450*/ 	.word	0x0000b430


	//   ....[98]....
        /*0454*/ 	.word	0x0000b490


	//   ....[99]....
        /*0458*/ 	.word	0x0000b4b0


	//   ....[100]....
        /*045c*/ 	.word	0x0000b950


	//   ....[101]....
        /*0460*/ 	.word	0x0000b9a0


	//   ....[102]....
        /*0464*/ 	.word	0x0000b9f0


	//   ....[103]....
        /*0468*/ 	.word	0x0000ba40


	//   ....[104]....
        /*046c*/ 	.word	0x0000bb30


	//   ....[105]....
        /*0470*/ 	.word	0x0000bb80


	//   ....[106]....
        /*0474*/ 	.word	0x0000bbd0


	//   ....[107]....
        /*0478*/ 	.word	0x0000bc20


	//   ....[108]....
        /*047c*/ 	.word	0x0000bd10


	//   ....[109]....
        /*0480*/ 	.word	0x0000bd60


	//   ....[110]....
        /*0484*/ 	.word	0x0000bdb0


	//   ....[111]....
        /*0488*/ 	.word	0x0000be00


	//   ....[112]....
        /*048c*/ 	.word	0x0000bef0


	//   ....[113]....
        /*0490*/ 	.word	0x0000bf40


	//   ....[114]....
        /*0494*/ 	.word	0x0000bf90


	//   ....[115]....
        /*0498*/ 	.word	0x0000bfe0


	//   ....[116]....
        /*049c*/ 	.word	0x0000c0d0


	//   ....[117]....
        /*04a0*/ 	.word	0x0000c120


	//   ....[118]....
        /*04a4*/ 	.word	0x0000c170


	//   ....[119]....
        /*04a8*/ 	.word	0x0000c1c0


	//   ....[120]....
        /*04ac*/ 	.word	0x0000c250


	//   ....[121]....
        /*04b0*/ 	.word	0x0000c2f0


	//   ....[122]....
        /*04b4*/ 	.word	0x0000c390


	//   ....[123]....
        /*04b8*/ 	.word	0x0000c430


	//   ....[124]....
        /*04bc*/ 	.word	0x0000c4d0


	//   ....[125]....
        /*04c0*/ 	.word	0x0000c580


	//   ....[126]....
        /*04c4*/ 	.word	0x0000c5d0


	//   ....[127]....
        /*04c8*/ 	.word	0x0000c620


	//   ....[128]....
        /*04cc*/ 	.word	0x0000c670


	//   ....[129]....
        /*04d0*/ 	.word	0x0000c6c0


	//   ....[130]....
        /*04d4*/ 	.word	0x0000c710


	//   ....[131]....
        /*04d8*/ 	.word	0x0000c760


	//   ....[132]....
        /*04dc*/ 	.word	0x0000c7f0


	//   ....[133]....
        /*04e0*/ 	.word	0x0000c840


	//   ....[134]....
        /*04e4*/ 	.word	0x0000c890


	//   ....[135]....
        /*04e8*/ 	.word	0x0000c8e0


	//   ....[136]....
        /*04ec*/ 	.word	0x0000c970


	//   ....[137]....
        /*04f0*/ 	.word	0x0000ca00


	//   ....[138]....
        /*04f4*/ 	.word	0x0000ca50


	//   ....[139]....
        /*04f8*/ 	.word	0x0000caa0


	//   ....[140]....
        /*04fc*/ 	.word	0x0000cb30


	//   ....[141]....
        /*0500*/ 	.word	0x0000cbc0


	//   ....[142]....
        /*0504*/ 	.word	0x0000cc10


	//   ....[143]....
        /*0508*/ 	.word	0x0000cc60


	//   ....[144]....
        /*050c*/ 	.word	0x0000ccf0


	//   ....[145]....
        /*0510*/ 	.word	0x0000cd80


	//   ....[146]....
        /*0514*/ 	.word	0x0000cdd0


	//   ....[147]....
        /*0518*/ 	.word	0x0000ce20


	//   ....[148]....
        /*051c*/ 	.word	0x0000ceb0


	//   ....[149]....
        /*0520*/ 	.word	0x0000cf40


	//   ....[150]....
        /*0524*/ 	.word	0x0000cf90


	//   ....[151]....
        /*0528*/ 	.word	0x0000cfe0


	//   ....[152]....
        /*052c*/ 	.word	0x0000d070


	//   ....[153]....
        /*0530*/ 	.word	0x0000d120


	//   ....[154]....
        /*0534*/ 	.word	0x0000d170


	//   ....[155]....
        /*0538*/ 	.word	0x0000d220


	//   ....[156]....
        /*053c*/ 	.word	0x0000d2d0


	//   ....[157]....
        /*0540*/ 	.word	0x0000d320


	//   ....[158]....
        /*0544*/ 	.word	0x0000d370


	//   ....[159]....
        /*0548*/ 	.word	0x0000d3c0


	//   ....[160]....
        /*054c*/ 	.word	0x0000d3f0


	//   ....[161]....
        /*0550*/ 	.word	0x0000d440


	//   ....[162]....
        /*0554*/ 	.word	0x0000d4a0


	//   ....[163]....
        /*0558*/ 	.word	0x0000d500


	//----- nvinfo : EIATTR_VRC_CTA_INIT_COUNT
	.align		4
.L_1519:
        /*055c*/ 	.byte	0x02, 0x4a
	.zero		1
	.zero		1


	//----- nvinfo : EIATTR_EXIT_INSTR_OFFSETS
	.align		4
        /*0560*/ 	.byte	0x04, 0x1c
        /*0562*/ 	.short	(.L_1521 - .L_1520)


	//   ....[0]....
.L_1520:
        /*0564*/ 	.word	0x0000b5f0


	//   ....[1]....
        /*0568*/ 	.word	0x0000b8f0


	//----- nvinfo : EIATTR_MAX_THREADS
	.align		4
.L_1521:
        /*056c*/ 	.byte	0x04, 0x05
        /*056e*/ 	.short	(.L_1523 - .L_1522)
.L_1522:
        /*0570*/ 	.word	0x00000080
        /*0574*/ 	.word	0x00000001
        /*0578*/ 	.word	0x00000001


	//----- nvinfo : EIATTR_CRS_STACK_SIZE
	.align		4
.L_1523:
        /*057c*/ 	.byte	0x04, 0x1e
        /*057e*/ 	.short	(.L_1525 - .L_1524)
.L_1524:
        /*0580*/ 	.word	0x00000000


	//----- nvinfo : EIATTR_CBANK_PARAM_SIZE
	.align		4
.L_1525:
        /*0584*/ 	.byte	0x03, 0x19
        /*0586*/ 	.short	0x01f0


	//----- nvinfo : EIATTR_PARAM_CBANK
	.align		4
        /*0588*/ 	.byte	0x04, 0x0a
        /*058a*/ 	.short	(.L_1527 - .L_1526)
	.align		4
.L_1526:
        /*058c*/ 	.word	index@(.nv.constant0._Z25selective_scan_bwd_kernelI32Selective_Scan_bwd_kernel_traitsILi128ELi16ELb1ELb1ELb0ELb0ELb1EN3c104HalfENS1_7complexIfEEEEv12SSMParamsBwd)
        /*0590*/ 	.short	0x0380
        /*0592*/ 	.short	0x01f0


	//----- nvinfo : EIATTR_SW_WAR
	.align		4
.L_1527:
        /*0594*/ 	.byte	0x04, 0x36
        /*0596*/ 	.short	(.L_1529 - .L_1528)
.L_1528:
        /*0598*/ 	.word	0x00000008
.L_1529:


//--------------------- .nv.info._Z25selective_scan_bwd_kernelI32Selective_Scan_bwd_kernel_traitsILi128ELi16ELb1ELb1ELb0ELb1ELb0EN3c104HalfENS1_7complexIfEEEEv12SSMParamsBwd --------------------------
	.section	.nv.info._Z25selective_scan_bwd_kernelI32Selective_Scan_bwd_kernel_traitsILi128ELi16ELb1ELb1ELb0ELb1ELb0EN3c104HalfENS1_7complexIfEEEEv12SSMParamsBwd,"",@"SHT_CUDA_INFO"
	.sectionflags	@""
	.align	4


	//----- nvinfo : EIATTR_CUDA_API_VERSION
	.align		4
        /*0000*/ 	.byte	0x04, 0x37
        /*0002*/ 	.short	(.L_1531 - .L_1530)
.L_1530:
        /*0004*/ 	.word	0x00000082


	//----- nvinfo : EIATTR_KPARAM_INFO
	.align		4
.L_1531:
        /*0008*/ 	.byte	0x04, 0x17
        /*000a*/ 	.short	(.L_1533 - .L_1532)
.L_1532:
        /*000c*/ 	.word	0x00000000
        /*0010*/ 	.short	0x0000
        /*0012*/ 	.short	0x0000
        /*0014*/ 	.byte	0x00, 0xf0, 0xc1, 0x07


	//----- nvinfo : EIATTR_SPARSE_MMA_MASK
	.align		4
.L_1533:
        /*0018*/ 	.byte	0x03, 0x50
        /*001a*/ 	.short	0x0000


	//----- nvinfo : EIATTR_MAXREG_COUNT
	.align		4
        /*001c*/ 	.byte	0x03, 0x1b
        /*001e*/ 	.short	0x00ff


	//----- nvinfo : EIATTR_NUM_BARRIERS
	.align		4
        /*0020*/ 	.byte	0x02, 0x4c
        /*0022*/ 	.byte	0x01
	.zero		1


	//----- nvinfo : EIATTR_MERCURY_ISA_VERSION
	.align		4
        /*0024*/ 	.byte	0x03, 0x5f
        /*0026*/ 	.short	0x0101


	//----- nvinfo : EIATTR_INT_WARP_WIDE_INSTR_OFFSETS
	.align		4
        /*0028*/ 	.byte	0x04, 0x31
        /*002a*/ 	.short	(.L_1535 - .L_1534)


	//   ....[0]....
.L_1534:
        /*002c*/ 	.word	0x00006df0


	//   ....[1]....
        /*0030*/ 	.word	0x00008310


	//----- nvinfo : EIATTR_COOP_GROUP_MASK_REGIDS
	.align		4
.L_1535:
        /*0034*/ 	.byte	0x04, 0x29
        /*0036*/ 	.short	(.L_1537 - .L_1536)


	//   ....[0]....
.L_1536:
        /*0038*/ 	.word	0xffffffff


	//   ....[1]....
        /*003c*/ 	.word	0xffffffff


	//   ....[2]....
        /*0040*/ 	.word	0xffffffff


	//   ....[3]....
        /*0044*/ 	.word	0xffffffff


	//   ....[4]....
        /*0048*/ 	.word	0xffffffff


	//   ....[5]....
        /*004c*/ 	.word	0xffffffff


	//   ....[6]....
        /*0050*/ 	.word	0xffffffff


	//   ....[7]....
        /*0054*/ 	.word	0xffffffff


	//   ....[8]....
        /*0058*/ 	.word	0xffffffff


	//   ....[9]....
        /*005c*/ 	.word	0xffffffff


	//   ....[10]....
        /*0060*/ 	.word	0xffffffff


	//   ....[11]....
        /*0064*/ 	.word	0xffffffff


	//   ....[12]....
        /*0068*/ 	.word	0xffffffff


	//   ....[13]....
        /*006c*/ 	.word	0xffffffff


	//   ....[14]....
        /*0070*/ 	.word	0xffffffff


	//   ....[15]....
        /*0074*/ 	.word	0xffffffff


	//   ....[16]....
        /*0078*/ 	.word	0xffffffff


	//   ....[17]....
        /*007c*/ 	.word	0xffffffff


	//   ....[18]....
        /*0080*/ 	.word	0xffffffff


	//   ....[19]....
        /*0084*/ 	.word	0xffffffff


	//   ....[20]....
        /*0088*/ 	.word	0xffffffff


	//   ....[21]....
        /*008c*/ 	.word	0xffffffff


	//   ....[22]....
        /*0090*/ 	.word	0xffffffff


	//   ....[23]....
        /*0094*/ 	.word	0xffffffff


	//   ....[24]....
        /*0098*/ 	.word	0xffffffff


	//   ....[25]....
        /*009c*/ 	.word	0xffffffff


	//   ....[26]....
        /*00a0*/ 	.word	0xffffffff


	//   ....[27]....
        /*00a4*/ 	.word	0xffffffff


	//   ....[28]....
        /*00a8*/ 	.word	0xffffffff


	//   ....[29]....
        /*00ac*/ 	.word	0xffffffff


	//   ....[30]....
        /*00b0*/ 	.word	0xffffffff


	//   ....[31]....
        /*00b4*/ 	.word	0xffffffff


	//   ....[32]....
        /*00b8*/ 	.word	0xffffffff


	//   ....[33]....
        /*00bc*/ 	.word	0xffffffff


	//   ....[34]....
        /*00c0*/ 	.word	0xffffffff


	//   ....[35]....
        /*00c4*/ 	.word	0xffffffff


	//   ....[36]....
        /*00c8*/ 	.word	0xffffffff


	//   ....[37]....
        /*00cc*/ 	.word	0xffffffff


	//   ....[38]....
        /*00d0*/ 	.word	0xffffffff


	//   ....[39]....
        /*00d4*/ 	.word	0xffffffff


	//   ....[40]....
        /*00d8*/ 	.word	0xffffffff


	//   ....[41]....
        /*00dc*/ 	.word	0xffffffff


	//   ....[42]....
        /*00e0*/ 	.word	0xffffffff


	//   ....[43]....
        /*00e4*/ 	.word	0xffffffff


	//   ....[44]....
        /*00e8*/ 	.word	0xffffffff


	//   ....[45]....
        /*00ec*/ 	.word	0xffffffff


	//   ....[46]....
        /*00f0*/ 	.word	0xffffffff


	//   ....[47]....
        /*00f4*/ 	.word	0xffffffff


	//   ....[48]....
        /*00f8*/ 	.word	0xffffffff


	//   ....[49]....
        /*00fc*/ 	.word	0xffffffff


	//   ....[50]....
        /*0100*/ 	.word	0xffffffff


	//   ....[51]....
        /*0104*/ 	.word	0xffffffff


	//   ....[52]....
        /*0108*/ 	.word	0xffffffff


	//   ....[53]....
        /*010c*/ 	.word	0xffffffff


	//   ....[54]....
        /*0110*/ 	.word	0xffffffff


	//   ....[55]....
        /*0114*/ 	.word	0xffffffff


	//   ....[56]....
        /*0118*/ 	.word	0xffffffff


	//   ....[57]....
        /*011c*/ 	.word	0xffffffff


	//   ....[58]....
        /*0120*/ 	.word	0xffffffff


	//   ....[59]....
        /*0124*/ 	.word	0xffffffff


	//   ....[60]....
        /*0128*/ 	.word	0xffffffff


	//   ....[61]....
        /*012c*/ 	.word	0xffffffff


	//   ....[62]....
        /*0130*/ 	.word	0xffffffff


	//   ....[63]....
        /*0134*/ 	.word	0xffffffff


	//   ....[64]....
        /*0138*/ 	.word	0xffffffff


	//   ....[65]....
        /*013c*/ 	.word	0xffffffff


	//   ....[66]....
        /*0140*/ 	.word	0xffffffff


	//   ....[67]....
        /*0144*/ 	.word	0xffffffff


	//   ....[68]....
        /*0148*/ 	.word	0xffffffff


	//   ....[69]....
        /*014c*/ 	.word	0xffffffff


	//   ....[70]....
        /*0150*/ 	.word	0xffffffff


	//   ....[71]....
        /*0154*/ 	.word	0xffffffff


	//   ....[72]....
        /*0158*/ 	.word	0xffffffff


	//   ....[73]....
        /*015c*/ 	.word	0xffffffff


	//   ....[74]....
        /*0160*/ 	.word	0xffffffff


	//   ....[75]....
        /*0164*/ 	.word	0xffffffff


	//   ....[76]....
        /*0168*/ 	.word	0xffffffff


	//   ....[77]....
        /*016c*/ 	.word	0xffffffff


	//   ....[78]....
        /*0170*/ 	.word	0xffffffff


	//   ....[79]....
        /*0174*/ 	.word	0xffffffff


	//   ....[80]....
        /*0178*/ 	.word	0xffffffff


	//   ....[81]....
        /*017c*/ 	.word	0xffffffff


	//   ....[82]....
        /*0180*/ 	.word	0xffffffff


	//   ....[83]....
        /*0184*/ 	.word	0xffffffff


	//   ....[84]....
        /*0188*/ 	.word	0xffffffff


	//   ....[85]....
        /*018c*/ 	.word	0xffffffff


	//   ....[86]....
        /*0190*/ 	.word	0xffffffff


	//   ....[87]....
        /*0194*/ 	.word	0xffffffff


	//   ....[88]....
        /*0198*/ 	.word	0xffffffff


	//   ....[89]....
        /*019c*/ 	.word	0xffffffff


	//   ....[90]....
        /*01a0*/ 	.word	0xffffffff


	//   ....[91]....
        /*01a4*/ 	.word	0xffffffff


	//   ....[92]....
        /*01a8*/ 	.word	0xffffffff


	//   ....[93]....
        /*01ac*/ 	.word	0xffffffff


	//   ....[94]....
        /*01b0*/ 	.word	0xffffffff


	//   ....[95]....
        /*01b4*/ 	.word	0xffffffff


	//   ....[96]....
        /*01b8*/ 	.word	0xffffffff


	//   ....[97]....
        /*01bc*/ 	.word	0x050000f0


	//   ....[98]....
        /*01c0*/ 	.word	0x050000f0


	//   ....[99]....
        /*01c4*/ 	.word	0x050000f0


	//   ....[100]....
        /*01c8*/ 	.word	0x050000f0


	//   ....[101]....
        /*01cc*/ 	.word	0x050000f0


	//   ....[102]....
        /*01d0*/ 	.word	0x050000f0


	//   ....[103]....
        /*01d4*/ 	.word	0x050000f0


	//   ....[104]....
        /*01d8*/ 	.word	0x050000f0


	//   ....[105]....
        /*01dc*/ 	.word	0x050000f0


	//   ....[106]....
        /*01e0*/ 	.word	0x050000f0


	//   ....[107]....
        /*01e4*/ 	.word	0x050000f0


	//   ....[108]....
        /*01e8*/ 	.word	0x050000f0


	//   ....[109]....
        /*01ec*/ 	.word	0x050000f0


	//   ....[110]....
        /*01f0*/ 	.word	0x050000f0


	//   ....[111]....
        /*01f4*/ 	.word	0x050000f0


	//   ....[112]....
        /*01f8*/ 	.word	0x050000f0


	//   ....[113]....
        /*01fc*/ 	.word	0x050000f0


	//   ....[114]....
        /*0200*/ 	.word	0x050000f0


	//   ....[115]....
        /*0204*/ 	.word	0x050000f0


	//   ....[116]....
        /*0208*/ 	.word	0x050000f0


	//   ....[117]....
        /*020c*/ 	.word	0x050000f0


	//   ....[118]....
        /*0210*/ 	.word	0x050000f0


	//   ....[119]....
        /*0214*/ 	.word	0x050000f0


	//   ....[120]....
        /*0218*/ 	.word	0x050000f0


	//   ....[121]....
        /*021c*/ 	.word	0x050000f0


	//   ....[122]....
        /*0220*/ 	.word	0x050000f0


	//   ....[123]....
        /*0224*/ 	.word	0x050000f0


	//   ....[124]....
        /*0228*/ 	.word	0x050000f0


	//   ....[125]....
        /*022c*/ 	.word	0x050000f0


	//   ....[126]....
        /*0230*/ 	.word	0x050000f0


	//   ....[127]....
        /*0234*/ 	.word	0x050000f0


	//   ....[128]....
        /*0238*/ 	.word	0x050000f0


	//   ....[129]....
        /*023c*/ 	.word	0x050000f0


	//   ....[130]....
        /*0240*/ 	.word	0x050000f0


	//   ....[131]....
        /*0244*/ 	.word	0x050000f0


	//   ....[132]....
        /*0248*/ 	.word	0x050000f0


	//   ....[133]....
        /*024c*/ 	.word	0x050000f0


	//   ....[134]....
        /*0250*/ 	.word	0x050000f0


	//   ....[135]....
        /*0254*/ 	.word	0x050000f0


	//   ....[136]....
        /*0258*/ 	.word	0x050000f0


	//   ....[137]....
        /*025c*/ 	.word	0x050000f0


	//   ....[138]....
        /*0260*/ 	.word	0x050000f0


	//   ....[139]....
        /*0264*/ 	.word	0x050000f0


	//   ....[140]....
        /*0268*/ 	.word	0x050000f0


	//   ....[141]....
        /*026c*/ 	.word	0x050000f0


	//   ....[142]....
        /*0270*/ 	.word	0x050000f0


	//   ....[143]....
        /*0274*/ 	.word	0x050000f0


	//   ....[144]....
        /*0278*/ 	.word	0x050000f0


	//   ....[145]....
        /*027c*/ 	.word	0x050000f0


	//   ....[146]....
        /*0280*/ 	.word	0x050000f0


	//   ....[147]....
        /*0284*/ 	.word	0x050000f0


	//   ....[148]....
        /*0288*/ 	.word	0x050000f0


	//   ....[149]....
        /*028c*/ 	.word	0x050000f0


	//   ....[150]....
        /*0290*/ 	.word	0x050000f0


	//   ....[151]....
        /*0294*/ 	.word	0x050000f0


	//   ....[152]....
        /*0298*/ 	.word	0x050000f0


	//   ....[153]....
        /*029c*/ 	.word	0x050000f0


	//   ....[154]....
        /*02a0*/ 	.word	0x050000f0


	//   ....[155]....
        /*02a4*/ 	.word	0x050000f0


	//   ....[156]....
        /*02a8*/ 	.word	0x050000f0


	//   ....[157]....
        /*02ac*/ 	.word	0x050000f0


	//   ....[158]....
        /*02b0*/ 	.word	0x050000f0


	//   ....[159]....
        /*02b4*/ 	.word	0x050000f0


	//   ....[160]....
        /*02b8*/ 	.word	0x050000f0


	//----- nvinfo : EIATTR_COOP_GROUP_INSTR_OFFSETS
	.align		4
.L_1537:
        /*02bc*/ 	.byte	0x04, 0x28
        /*02be*/ 	.short	(.L_1539 - .L_1538)


	//   ....[0]....
.L_1538:
        /*02c0*/ 	.word	0x00000a30


	//   ....[1]....
        /*02c4*/ 	.word	0x00000ae0


	//   ....[2]....
        /*02c8*/ 	.word	0x00000d50


	//   ....[3]....
        /*02cc*/ 	.word	0x00003930


	//   ....[4]....
        /*02d0*/ 	.word	0x00005700


	//   ....[5]....
        /*02d4*/ 	.word	0x00005710


	//   ....[6]....
        /*02d8*/ 	.word	0x00005720


	//   ....[7]....
        /*02dc*/ 	.word	0x00005730


	//   ....[8]....
        /*02e0*/ 	.word	0x000057c0


	//   ....[9]....
        /*02e4*/ 	.word	0x000057f0


	//   ....[10]....
        /*02e8*/ 	.word	0x00005800


	//   ....[11]....
        /*02ec*/ 	.word	0x00005810


	//   ....[12]....
        /*02f0*/ 	.word	0x000058b0


	//   ....[13]....
        /*02f4*/ 	.word	0x000058d0


	//   ....[14]....
        /*02f8*/ 	.word	0x000058e0


	//   ....[15]....
        /*02fc*/ 	.word	0x000058f0


	//   ....[16]....
        /*0300*/ 	.word	0x00005980


	//   ....[17]....
        /*0304*/ 	.word	0x000059b0


	//   ....[18]....
        /*0308*/ 	.word	0x000059c0


	//   ....[19]....
        /*030c*/ 	.word	0x000059d0


	//   ....[20]....
        /*0310*/ 	.word	0x00005a80


	//   ....[21]....
        /*0314*/ 	.word	0x00005a90


	//   ....[22]....
        /*0318*/ 	.word	0x00005aa0


	//   ....[23]....
        /*031c*/ 	.word	0x00005ab0


	//   ....[24]....
        /*0320*/ 	.word	0x00005c10


	//   ....[25]....
        /*0324*/ 	.word	0x00005c20


	//   ....[26]....
        /*0328*/ 	.word	0x00005c30


	//   ....[27]....
        /*032c*/ 	.word	0x00005c40


	//   ....[28]....
        /*0330*/ 	.word	0x00005c50


	//   ....[29]....
        /*0334*/ 	.word	0x00005c60


	//   ....[30]....
        /*0338*/ 	.word	0x00005c70


	//   ....[31]....
        /*033c*/ 	.word	0x00005c80


	//   ....[32]....
        /*0340*/ 	.word	0x000072b0


	//   ....[33]....
        /*0344*/ 	.word	0x000072c0


	//   ....[34]....
        /*0348*/ 	.word	0x000072d0


	//   ....[35]....
        /*034c*/ 	.word	0x000072e0


	//   ....[36]....
        /*0350*/ 	.word	0x000073f0


	//   ....[37]....
        /*0354*/ 	.word	0x00007400


	//   ....[38]....
        /*0358*/ 	.word	0x00007410


	//   ....[39]....
        /*035c*/ 	.word	0x00007420


	//   ....[40]....
        /*0360*/ 	.word	0x00007530


	//   ....[41]....
        /*0364*/ 	.word	0x00007540


	//   ....[42]....
        /*0368*/ 	.word	0x00007550


	//   ....[43]....
        /*036c*/ 	.word	0x00007560


	//   ....[44]....
        /*0370*/ 	.word	0x00007670


	//   ....[45]....
        /*0374*/ 	.word	0x00007680


	//   ....[46]....
        /*0378*/ 	.word	0x00007690


	//   ....[47]....
        /*037c*/ 	.word	0x000076a0


	//   ....[48]....
        /*0380*/ 	.word	0x000077b0


	//   ....[49]....
        /*0384*/ 	.word	0x000077c0


	//   ....[50]....
        /*0388*/ 	.word	0x000077d0


	//   ....[51]....
        /*038c*/ 	.word	0x000077e0


	//   ....[52]....
        /*0390*/ 	.word	0x000078f0


	//   ....[53]....
        /*0394*/ 	.word	0x00007900


	//   ....[54]....
        /*0398*/ 	.word	0x00007910


	//   ....[55]....
        /*039c*/ 	.word	0x00007920


	//   ....[56]....
        /*03a0*/ 	.word	0x00007930


	//   ....[57]....
        /*03a4*/ 	.word	0x00007940


	//   ....[58]....
        /*03a8*/ 	.word	0x00007950


	//   ....[59]....
        /*03ac*/ 	.word	0x00007990


	//   ....[60]....
        /*03b0*/ 	.word	0x000079d0


	//   ....[61]....
        /*03b4*/ 	.word	0x00007a10


	//   ....[62]....
        /*03b8*/ 	.word	0x00007a30


	//   ....[63]....
        /*03bc*/ 	.word	0x00007a50


	//   ....[64]....
        /*03c0*/ 	.word	0x0000ad10


	//   ....[65]....
        /*03c4*/ 	.word	0x0000ad50


	//   ....[66]....
        /*03c8*/ 	.word	0x0000ad90


	//   ....[67]....
        /*03cc*/ 	.word	0x0000add0


	//   ....[68]....
        /*03d0*/ 	.word	0x0000aee0


	//   ....[69]....
        /*03d4*/ 	.word	0x0000af20


	//   ....[70]....
        /*03d8*/ 	.word	0x0000af60


	//   ....[71]....
        /*03dc*/ 	.word	0x0000afa0


	//   ....[72]....
        /*03e0*/ 	.word	0x0000b0b0


	//   ....[73]....
        /*03e4*/ 	.word	0x0000b0f0


	//   ....[74]....
        /*03e8*/ 	.word	0x0000b130


	//   ....[75]....
        /*03ec*/ 	.word	0x0000b170


	//   ....[76]....
        /*03f0*/ 	.word	0x0000b280


	//   ....[77]....
        /*03f4*/ 	.word	0x0000b2c0


	//   ....[78]....
        /*03f8*/ 	.word	0x0000b300


	//   ....[79]....
        /*03fc*/ 	.word	0x0000b340


	//   ....[80]....
        /*0400*/ 	.word	0x0000b450


	//   ....[81]....
        /*0404*/ 	.word	0x0000b490


	//   ....[82]....
        /*0408*/ 	.word	0x0000b4b0


	//   ....[83]....
        /*040c*/ 	.word	0x0000b4c0


	//   ....[84]....
        /*0410*/ 	.word	0x0000bae0


	//   ....[85]....
        /*0414*/ 	.word	0x0000c100


	//   ....[86]....
        /*0418*/ 	.word	0x0000c5e0


	//   ....[87]....
        /*041c*/ 	.word	0x0000c7d0


	//   ....[88]....
        /*0420*/ 	.word	0x0000c820


	//   ....[89]....
        /*0424*/ 	.word	0x0000c880


	//   ....[90]....
        /*0428*/ 	.word	0x0000c8d0


	//   ....[91]....
        /*042c*/ 	.word	0x0000c8f0


	//   ....[92]....
        /*0430*/ 	.word	0x0000ca90


	//   ....[93]....
        /*0434*/ 	.word	0x0000cac0


	//   ....[94]....
        /*0438*/ 	.word	0x0000cb20


	//   ....[95]....
        /*043c*/ 	.word	0x0000cb80


	//   ....[96]....
        /*0440*/ 	.word	0x0000cba0


	//   ....[97]....
        /*0444*/ 	.word	0x0000d040


	//   ....[98]....
        /*0448*/ 	.word	0x0000d090


	//   ....[99]....
        /*044c*/ 	.word	0x0000d0e0


	//   ....[100]....
        /*0450*/ 	.word	0x0000d130


	//   ....[101]....
        /*0454*/ 	.word	0x0000d220


	//   ....[102]....
        /*0458*/ 	.word	0x0000d270


	//   ....[103]....
        /*045c*/ 	.word	0x0000d2c0


	//   ....[104]....
        /*0460*/ 	.word	0x0000d310


	//   ....[105]....
        /*0464*/ 	.word	0x0000d400


	//   ....[106]....
        /*0468*/ 	.word	0x0000d450


	//   ....[107]....
        /*046c*/ 	.word	0x0000d4a0


	//   ....[108]....
        /*0470*/ 	.word	0x0000d4f0


	//   ....[109]....
        /*0474*/ 	.word	0x0000d5e0


	//   ....[110]....
        /*0478*/ 	.word	0x0000d630


	//   ....[111]....
        /*047c*/ 	.word	0x0000d680


	//   ....[112]....
        /*0480*/ 	.word	0x0000d6d0


	//   ....[113]....
        /*0484*/ 	.word	0x0000d7c0


	//   ....[114]....
        /*0488*/ 	.word	0x0000d810


	//   ....[115]....
        /*048c*/ 	.word	0x0000d860


	//   ....[116]....
        /*0490*/ 	.word	0x0000d8b0


	//   ....[117]....
        /*0494*/ 	.word	0x0000d940


	//   ....[118]....
        /*0498*/ 	.word	0x0000d9e0


	//   ....[119]....
        /*049c*/ 	.word	0x0000da80


	//   ....[120]....
        /*04a0*/ 	.word	0x0000db20


	//   ....[121]....
        /*04a4*/ 	.word	0x0000dbc0


	//   ....[122]....
        /*04a8*/ 	.word	0x0000dc70


	//   ....[123]....
        /*04ac*/ 	.word	0x0000dcc0


	//   ....[124]....
        /*04b0*/ 	.word	0x0000dd10


	//   ....[125]....
        /*04b4*/ 	.word	0x0000dd60


	//   ....[126]....
        /*04b8*/ 	.word	0x0000ddb0


	//   ....[127]....
        /*04bc*/ 	.word	0x0000de00


	//   ....[128]....
        /*04c0*/ 	.word	0x0000de50


	//   ....[129]....
        /*04c4*/ 	.word	0x0000dee0


	//   ....[130]....
        /*04c8*/ 	.word	0x0000df30


	//   ....[131]....
        /*04cc*/ 	.word	0x0000df80


	//   ....[132]....
        /*04d0*/ 	.word	0x0000dfd0


	//   ....[133]....
        /*04d4*/ 	.word	0x0000e060


	//   ....[134]....
        /*04d8*/ 	.word	0x0000e0f0


	//   ....[135]....
        /*04dc*/ 	.word	0x0000e140


	//   ....[136]....
        /*04e0*/ 	.word	0x0000e190


	//   ....[137]....
        /*04e4*/ 	.word	0x0000e220


	//   ....[138]....
        /*04e8*/ 	.word	0x0000e2b0


	//   ....[139]....
        /*04ec*/ 	.word	0x0000e300


	//   ....[140]....
        /*04f0*/ 	.word	0x0000e350


	//   ....[141]....
        /*04f4*/ 	.word	0x0000e3e0


	//   ....[142]....
        /*04f8*/ 	.word	0x0000e470


	//   ....[143]....
        /*04fc*/ 	.word	0x0000e4c0


	//   ....[144]....
        /*0500*/ 	.word	0x0000e510


	//   ....[145]....
        /*0504*/ 	.word	0x0000e5a0


	//   ....[146]....
        /*0508*/ 	.word	0x0000e630


	//   ....[147]....
        /*050c*/ 	.word	0x0000e680


	//   ....[148]....
        /*0510*/ 	.word	0x0000e6d0


	//   ....[149]....
        /*0514*/ 	.word	0x0000e760


	//   ....[150]....
        /*0518*/ 	.word	0x0000e810


	//   ....[151]....
        /*051c*/ 	.word	0x0000e860


	//   ....[152]....
        /*0520*/ 	.word	0x0000e910


	//   ....[153]....
        /*0524*/ 	.word	0x0000e9c0


	//   ....[154]....
        /*0528*/ 	.word	0x0000ea10


	//   ....[155]....
        /*052c*/ 	.word	0x0000ea60


	//   ....[156]....
        /*0530*/ 	.word	0x0000eab0


	//   ....[157]....
        /*0534*/ 	.word	0x0000eae0


	//   ....[158]....
        /*0538*/ 	.word	0x0000eb30


	//   ....[159]....
        /*053c*/ 	.word	0x0000eb90


	//   ....[160]....
        /*0540*/ 	.word	0x0000ebf0


	//----- nvinfo : EIATTR_VRC_CTA_INIT_COUNT
	.align		4
.L_1539:
        /*0544*/ 	.byte	0x02, 0x4a
	.zero		1
	.zero		1


	//----- nvinfo : EIATTR_EXIT_INSTR_OFFSETS
	.align		4
        /*0548*/ 	.byte	0x04, 0x1c
        /*054a*/ 	.short	(.L_1541 - .L_1540)


	//   ....[0]....
.L_1540:
        /*054c*/ 	.word	0x0000cce0


	//   ....[1]....
        /*0550*/ 	.word	0x0000cfe0


	//----- nvinfo : EIATTR_MAX_THREADS
	.align		4
.L_1541:
        /*0554*/ 	.byte	0x04, 0x05
        /*0556*/ 	.short	(.L_1543 - .L_1542)
.L_1542:
        /*0558*/ 	.word	0x00000080
        /*055c*/ 	.word	0x00000001
        /*0560*/ 	.word	0x00000001


	//----- nvinfo : EIATTR_CRS_STACK_SIZE
	.align		4
.L_1543:
        /*0564*/ 	.byte	0x04, 0x1e
        /*0566*/ 	.short	(.L_1545 - .L_1544)
.L_1544:
        /*0568*/ 	.word	0x00000000


	//----- nvinfo : EIATTR_CBANK_PARAM_SIZE
	.align		4
.L_1545:
        /*056c*/ 	.byte	0x03, 0x19
        /*056e*/ 	.short	0x01f0


	//----- nvinfo : EIATTR_PARAM_CBANK
	.align		4
        /*0570*/ 	.byte	0x04, 0x0a
        /*0572*/ 	.short	(.L_1547 - .L_1546)
	.align		4
.L_1546:
        /*0574*/ 	.word	index@(.nv.constant0._Z25selective_scan_bwd_kernelI32Selective_Scan_bwd_kernel_traitsILi128ELi16ELb1ELb1ELb0ELb1ELb0EN3c104HalfENS1_7complexIfEEEEv12SSMParamsBwd)
        /*0578*/ 	.short	0x0380
        /*057a*/ 	.short	0x01f0


	//----- nvinfo : EIATTR_SW_WAR
	.align		4
.L_1547:
        /*057c*/ 	.byte	0x04, 0x36
        /*057e*/ 	.short	(.L_1549 - .L_1548)
.L_1548:
        /*0580*/ 	.word	0x00000008
.L_1549:


//--------------------- .nv.info._Z25selective_scan_bwd_kernelI32Selective_Scan_bwd_kernel_traitsILi128ELi16ELb1ELb1ELb0ELb1ELb1EN3c104HalfENS1_7complexIfEEEEv12SSMParamsBwd --------------------------
	.section	.nv.info._Z25selective_scan_bwd_kernelI32Selective_Scan_bwd_kernel_traitsILi128ELi16ELb1ELb1ELb0ELb1ELb1EN3c104HalfENS1_7complexIfEEEEv12SSMParamsBwd,"",@"SHT_CUDA_INFO"
	.sectionflags	@""
	.align	4


	//----- nvinfo : EIATTR_CUDA_API_VERSION
	.align		4
        /*0000*/ 	.byte	0x04, 0x37
        /*0002*/ 	.short	(.L_1551 - .L_1550)
.L_1550:
        /*0004*/ 	.word	0x00000082


	//----- nvinfo : EIATTR_KPARAM_INFO
	.align		4
.L_1551:
        /*0008*/ 	.byte	0x04, 0x17
        /*000a*/ 	.short	(.L_1553 - .L_1552)
.L_1552:
        /*000c*/ 	.word	0x00000000
        /*0010*/ 	.short	0x0000
        /*0012*/ 	.short	0x0000
        /*0014*/ 	.byte	0x00, 0xf0, 0xc1, 0x07


	//----- nvinfo : EIATTR_SPARSE_MMA_MASK
	.align		4
.L_1553:
        /*0018*/ 	.byte	0x03, 0x50
        /*001a*/ 	.short	0x0000


	//----- nvinfo : EIATTR_MAXREG_COUNT
	.align		4
        /*001c*/ 	.byte	0x03, 0x1b
        /*001e*/ 	.short	0x00ff


	//----- nvinfo : EIATTR_NUM_BARRIERS
	.align		4
        /*0020*/ 	.byte	0x02, 0x4c
        /*0022*/ 	.byte	0x01
	.zero		1


	//----- nvinfo : EIATTR_MERCURY_ISA_VERSION
	.align		4
        /*0024*/ 	.byte	0x03, 0x5f
        /*0026*/ 	.short	0x0101


	//----- nvinfo : EIATTR_INT_WARP_WIDE_INSTR_OFFSETS
	.align		4
        /*0028*/ 	.byte	0x04, 0x31
        /*002a*/ 	.short	(.L_1555 - .L_1554)


	//   ....[0]....
.L_1554:
        /*002c*/ 	.word	0x00008220


	//   ....[1]....
        /*0030*/ 	.word	0x00009740


	//----- nvinfo : EIATTR_COOP_GROUP_MASK_REGIDS
	.align		4
.L_1555:
        /*0034*/ 	.byte	0x04, 0x29
        /*0036*/ 	.short	(.L_1557 - .L_1556)


	//   ....[0]....
.L_1556:
        /*0038*/ 	.word	0xffffffff


	//   ....[1]....
        /*003c*/ 	.word	0xffffffff


	//   ....[2]....
        /*0040*/ 	.word	0xffffffff


	//   ....[3]....
        /*0044*/ 	.word	0xffffffff


	//   ....[4]....
        /*0048*/ 	.word	0xffffffff


	//   ....[5]....
        /*004c*/ 	.word	0xffffffff


	//   ....[6]....
        /*0050*/ 	.word	0xffffffff


	//   ....[7]....
        /*0054*/ 	.word	0xffffffff


	//   ....[8]....
        /*0058*/ 	.word	0xffffffff


	//   ....[9]....
        /*005c*/ 	.word	0xffffffff


	//   ....[10]....
        /*0060*/ 	.word	0xffffffff


	//   ....[11]....
        /*0064*/ 	.word	0xffffffff


	//   ....[12]....
        /*0068*/ 	.word	0xffffffff


	//   ....[13]....
        /*006c*/ 	.word	0xffffffff


	//   ....[14]....
        /*0070*/ 	.word	0xffffffff


	//   ....[15]....
        /*0074*/ 	.word	0xffffffff


	//   ....[16]....
        /*0078*/ 	.word	0xffffffff


	//   ....[17]....
        /*007c*/ 	.word	0xffffffff


	//   ....[18]....
        /*0080*/ 	.word	0xffffffff


	//   ....[19]....
        /*0084*/ 	.word	0xffffffff


	//   ....[20]....
        /*0088*/ 	.word	0xffffffff


	//   ....[21]....
        /*008c*/ 	.word	0xffffffff


	//   ....[22]....
        /*0090*/ 	.word	0xffffffff


	//   ....[23]....
        /*0094*/ 	.word	0xffffffff


	//   ....[24]....
        /*0098*/ 	.word	0xffffffff


	//   ....[25]....
        /*009c*/ 	.word	0xffffffff


	//   ....[26]....
        /*00a0*/ 	.word	0xffffffff


	//   ....[27]....
        /*00a4*/ 	.word	0xffffffff


	//   ....[28]....
        /*00a8*/ 	.word	0xffffffff


	//   ....[29]....
        /*00ac*/ 	.word	0xffffffff


	//   ....[30]....
        /*00b0*/ 	.word	0xffffffff


	//   ....[31]....
        /*00b4*/ 	.word	0xffffffff


	//   ....[32]....
        /*00b8*/ 	.word	0xffffffff


	//   ....[33]....
        /*00bc*/ 	.word	0xffffffff


	//   ....[34]....
        /*00c0*/ 	.word	0xffffffff


	//   ....[35]....
        /*00c4*/ 	.word	0xffffffff


	//   ....[36]....
        /*00c8*/ 	.word	0xffffffff


	//   ....[37]....
        /*00cc*/ 	.word	0xffffffff


	//   ....[38]....
        /*00d0*/ 	.word	0xffffffff


	//   ....[39]....
        /*00d4*/ 	.word	0xffffffff


	//   ....[40]....
        /*00d8*/ 	.word	0xffffffff


	//   ....[41]....
        /*00dc*/ 	.word	0xffffffff


	//   ....[42]....
        /*00e0*/ 	.word	0xffffffff


	//   ....[43]....
        /*00e4*/ 	.word	0xffffffff


	//   ....[44]....
        /*00e8*/ 	.word	0xffffffff


	//   ....[45]....
        /*00ec*/ 	.word	0xffffffff


	//   ....[46]....
        /*00f0*/ 	.word	0xffffffff


	//   ....[47]....
        /*00f4*/ 	.word	0xffffffff


	//   ....[48]....
        /*00f8*/ 	.word	0xffffffff


	//   ....[49]....
        /*00fc*/ 	.word	0xffffffff


	//   ....[50]....
        /*0100*/ 	.word	0xffffffff


	//   ....[51]....
        /*0104*/ 	.word	0xffffffff


	//   ....[52]....
        /*0108*/ 	.word	0xffffffff


	//   ....[53]....
        /*010c*/ 	.word	0xffffffff


	//   ....[54]....
        /*0110*/ 	.word	0xffffffff


	//   ....[55]....
        /*0114*/ 	.word	0xffffffff


	//   ....[56]....
        /*0118*/ 	.word	0xffffffff


	//   ....[57]....
        /*011c*/ 	.word	0xffffffff


	//   ....[58]....
        /*0120*/ 	.word	0xffffffff


	//   ....[59]....
        /*0124*/ 	.word	0xffffffff


	//   ....[60]....
        /*0128*/ 	.word	0xffffffff


	//   ....[61]....
        /*012c*/ 	.word	0xffffffff


	//   ....[62]....
        /*0130*/ 	.word	0xffffffff


	//   ....[63]....
        /*0134*/ 	.word	0xffffffff


	//   ....[64]....
        /*0138*/ 	.word	0xffffffff


	//   ....[65]....
        /*013c*/ 	.word	0xffffffff


	//   ....[66]....
        /*0140*/ 	.word	0xffffffff


	//   ....[67]....
        /*0144*/ 	.word	0xffffffff


	//   ....[68]....
        /*0148*/ 	.word	0xffffffff


	//   ....[69]....
        /*014c*/ 	.word	0xffffffff


	//   ....[70]....
        /*0150*/ 	.word	0xffffffff


	//   ....[71]....
        /*0154*/ 	.word	0xffffffff


	//   ....[72]....
        /*0158*/ 	.word	0xffffffff


	//   ....[73]....
        /*015c*/ 	.word	0xffffffff


	//   ....[74]....
        /*0160*/ 	.word	0xffffffff


	//   ....[75]....
        /*0164*/ 	.word	0xffffffff


	//   ....[76]....
        /*0168*/ 	.word	0xffffffff


	//   ....[77]....
        /*016c*/ 	.word	0xffffffff


	//   ....[78]....
        /*0170*/ 	.word	0xffffffff


	//   ....[79]....
        /*0174*/ 	.word	0xffffffff


	//   ....[80]....
        /*0178*/ 	.word	0xffffffff


	//   ....[81]....
        /*017c*/ 	.word	0xffffffff


	//   ....[82]....
        /*0180*/ 	.word	0xffffffff


	//   ....[83]....
        /*0184*/ 	.word	0xffffffff


	//   ....[84]....
        /*0188*/ 	.word	0xffffffff


	//   ....[85]....
        /*018c*/ 	.word	0xffffffff


	//   ....[86]....
        /*0190*/ 	.word	0xffffffff


	//   ....[87]....
        /*0194*/ 	.word	0xffffffff


	//   ....[88]....
        /*0198*/ 	.word	0xffffffff


	//   ....[89]....
        /*019c*/ 	.word	0xffffffff


	//   ....[90]....
        /*01a0*/ 	.word	0xffffffff


	//   ....[91]....
        /*01a4*/ 	.word	0xffffffff


	//   ....[92]....
        /*01a8*/ 	.word	0xffffffff


	//   ....[93]....
        /*01ac*/ 	.word	0xffffffff


	//   ....[94]....
        /*01b0*/ 	.word	0xffffffff


	//   ....[95]....
        /*01b4*/ 	.word	0xffffffff


	//   ....[96]....
        /*01b8*/ 	.word	0xffffffff


	//   ....[97]....
        /*01bc*/ 	.word	0xffffffff


	//   ....[98]....
        /*01c0*/ 	.word	0xffffffff


	//   ....[99]....
        /*01c4*/ 	.word	0xffffffff


	//   ....[100]....
        /*01c8*/ 	.word	0xffffffff


	//   ....[101]....
        /*01cc*/ 	.word	0x050000f0


	//   ....[102]....
        /*01d0*/ 	.word	0x050000f0


	//   ....[103]....
        /*01d4*/ 	.word	0x050000f0


	//   ....[104]....
        /*01d8*/ 	.word	0x050000f0


	//   ....[105]....
        /*01dc*/ 	.word	0x050000f0


	//   ....[106]....
        /*01e0*/ 	.word	0x050000f0


	//   ....[107]....
        /*01e4*/ 	.word	0x050000f0


	//   ....[108]....
        /*01e8*/ 	.word	0x050000f0


	//   ....[109]....
        /*01ec*/ 	.word	0x050000f0


	//   ....[110]....
        /*01f0*/ 	.word	0x050000f0


	//   ....[111]....
        /*01f4*/ 	.word	0x050000f0


	//   ....[112]....
        /*01f8*/ 	.word	0x050000f0


	//   ....[113]....
        /*01fc*/ 	.word	0x050000f0


	//   ....[114]....
        /*0200*/ 	.word	0x050000f0


	//   ....[115]....
        /*0204*/ 	.word	0x050000f0


	//   ....[116]....
        /*0208*/ 	.word	0x050000f0


	//   ....[117]....
        /*020c*/ 	.word	0x050000f0


	//   ....[118]....
        /*0210*/ 	.word	0x050000f0


	//   ....[119]....
        /*0214*/ 	.word	0x050000f0


	//   ....[120]....
        /*0218*/ 	.word	0x050000f0


	//   ....[121]....
        /*021c*/ 	.word	0x050000f0


	//   ....[122]....
        /*0220*/ 	.word	0x050000f0


	//   ....[123]....
        /*0224*/ 	.word	0x050000f0


	//   ....[124]....
        /*0228*/ 	.word	0x050000f0


	//   ....[125]....
        /*022c*/ 	.word	0x050000f0


	//   ....[126]....
        /*0230*/ 	.word	0x050000f0


	//   ....[127]....
        /*0234*/ 	.word	0x050000f0


	//   ....[128]....
        /*0238*/ 	.word	0x050000f0


	//   ....[129]....
        /*023c*/ 	.word	0x050000f0


	//   ....[130]....
        /*0240*/ 	.word	0x050000f0


	//   ....[131]....
        /*0244*/ 	.word	0x050000f0


	//   ....[132]....
        /*0248*/ 	.word	0x050000f0


	//   ....[133]....
        /*024c*/ 	.word	0x050000f0


	//   ....[134]....
        /*0250*/ 	.word	0x050000f0


	//   ....[135]....
        /*0254*/ 	.word	0x050000f0


	//   ....[136]....
        /*0258*/ 	.word	0x050000f0


	//   ....[137]....
        /*025c*/ 	.word	0x050000f0


	//   ....[138]....
        /*0260*/ 	.word	0x050000f0


	//   ....[139]....
        /*0264*/ 	.word	0x050000f0


	//   ....[140]....
        /*0268*/ 	.word	0x050000f0


	//   ....[141]....
        /*026c*/ 	.word	0x050000f0


	//   ....[142]....
        /*0270*/ 	.word	0x050000f0


	//   ....[143]....
        /*0274*/ 	.word	0x050000f0


	//   ....[144]....
        /*0278*/ 	.word	0x050000f0


	//   ....[145]....
        /*027c*/ 	.word	0x050000f0


	//   ....[146]....
        /*0280*/ 	.word	0x050000f0


	//   ....[147]....
        /*0284*/ 	.word	0x050000f0


	//   ....[148]....
        /*0288*/ 	.word	0x050000f0


	//   ....[149]....
        /*028c*/ 	.word	0x050000f0


	//   ....[150]....
        /*0290*/ 	.word	0x050000f0


	//   ....[151]....
        /*0294*/ 	.word	0x050000f0


	//   ....[152]....
        /*0298*/ 	.word	0x050000f0


	//   ....[153]....
        /*029c*/ 	.word	0x050000f0


	//   ....[154]....
        /*02a0*/ 	.word	0x050000f0


	//   ....[155]....
        /*02a4*/ 	.word	0x050000f0


	//   ....[156]....
        /*02a8*/ 	.word	0x050000f0


	//   ....[157]....
        /*02ac*/ 	.word	0x050000f0


	//   ....[158]....
        /*02b0*/ 	.word	0x050000f0


	//   ....[159]....
        /*02b4*/ 	.word	0x050000f0


	//   ....[160]....
        /*02b8*/ 	.word	0x050000f0


	//   ....[161]....
        /*02bc*/ 	.word	0x050000f0


	//   ....[162]....
        /*02c0*/ 	.word	0x050000f0


	//   ....[163]....
        /*02c4*/ 	.word	0x050000f0


	//   ....[164]....
        /*02c8*/ 	.word	0x050000f0


	//----- nvinfo : EIATTR_COOP_GROUP_INSTR_OFFSETS
	.align		4
.L_1557:
        /*02cc*/ 	.byte	0x04, 0x28
        /*02ce*/ 	.short	(.L_1559 - .L_1558)


	//   ....[0]....
.L_1558:
        /*02d0*/ 	.word	0x00000a00


	//   ....[1]....
        /*02d4*/ 	.word	0x00000ab0


	//   ....[2]....
        /*02d8*/ 	.word	0x00000c80


	//   ....[3]....
        /*02dc*/ 	.word	0x000031d0


	//   ....[4]....
        /*02e0*/ 	.word	0x00003930


	//   ....[5]....
        /*02e4*/ 	.word	0x00004260


	//   ....[6]....
        /*02e8*/ 	.word	0x00004550


	//   ....[7]....
        /*02ec*/ 	.word	0x00004d60


	//   ....[8]....
        /*02f0*/ 	.word	0x00006b30


	//   ....[9]....
        /*02f4*/ 	.word	0x00006b40


	//   ....[10]....
        /*02f8*/ 	.word	0x00006b50


	//   ....[11]....
        /*02fc*/ 	.word	0x00006b60


	//   ....[12]....
        /*0300*/ 	.word	0x00006bf0


	//   ....[13]....
        /*0304*/ 	.word	0x00006c20


	//   ....[14]....
        /*0308*/ 	.word	0x00006c30


	//   ....[15]....
        /*030c*/ 	.word	0x00006c40


	//   ....[16]....
        /*0310*/ 	.word	0x00006ce0


	//   ....[17]....
        /*0314*/ 	.word	0x00006d00


	//   ....[18]....
        /*0318*/ 	.word	0x00006d10


	//   ....[19]....
        /*031c*/ 	.word	0x00006d20


	//   ....[20]....
        /*0320*/ 	.word	0x00006db0


	//   ....[21]....
        /*0324*/ 	.word	0x00006de0


	//   ....[22]....
        /*0328*/ 	.word	0x00006df0


	//   ....[23]....
        /*032c*/ 	.word	0x00006e00


	//   ....[24]....
        /*0330*/ 	.word	0x00006eb0


	//   ....[25]....
        /*0334*/ 	.word	0x00006ec0


	//   ....[26]....
        /*0338*/ 	.word	0x00006ed0


	//   ....[27]....
        /*033c*/ 	.word	0x00006ee0


	//   ....[28]....
        /*0340*/ 	.word	0x00007040


	//   ....[29]....
        /*0344*/ 	.word	0x00007050


	//   ....[30]....
        /*0348*/ 	.word	0x00007060


	//   ....[31]....
        /*034c*/ 	.word	0x00007070


	//   ....[32]....
        /*0350*/ 	.word	0x00007080


	//   ....[33]....
        /*0354*/ 	.word	0x00007090


	//   ....[34]....
        /*0358*/ 	.word	0x000070a0


	//   ....[35]....
        /*035c*/ 	.word	0x000070b0


	//   ....[36]....
        /*0360*/ 	.word	0x000086e0


	//   ....[37]....
        /*0364*/ 	.word	0x000086f0


	//   ....[38]....
        /*0368*/ 	.word	0x00008700


	//   ....[39]....
        /*036c*/ 	.word	0x00008710


	//   ....[40]....
        /*0370*/ 	.word	0x00008820


	//   ....[41]....
        /*0374*/ 	.word	0x00008830


	//   ....[42]....
        /*0378*/ 	.word	0x00008840


	//   ....[43]....
        /*037c*/ 	.word	0x00008850


	//   ....[44]....
        /*0380*/ 	.word	0x00008960


	//   ....[45]....
        /*0384*/ 	.word	0x00008970


	//   ....[46]....
        /*0388*/ 	.word	0x00008980


	//   ....[47]....
        /*038c*/ 	.word	0x00008990


	//   ....[48]....
        /*0390*/ 	.word	0x00008aa0


	//   ....[49]....
        /*0394*/ 	.word	0x00008ab0


	//   ....[50]....
        /*0398*/ 	.word	0x00008ac0


	//   ....[51]....
        /*039c*/ 	.word	0x00008ad0


	//   ....[52]....
        /*03a0*/ 	.word	0x00008be0


	//   ....[53]....
        /*03a4*/ 	.word	0x00008bf0


	//   ....[54]....
        /*03a8*/ 	.word	0x00008c00


	//   ....[55]....
        /*03ac*/ 	.word	0x00008c10


	//   ....[56]....
        /*03b0*/ 	.word	0x00008d20


	//   ....[57]....
        /*03b4*/ 	.word	0x00008d30


	//   ....[58]....
        /*03b8*/ 	.word	0x00008d40


	//   ....[59]....
        /*03bc*/ 	.word	0x00008d50


	//   ....[60]....
        /*03c0*/ 	.word	0x00008d60


	//   ....[61]....
        /*03c4*/ 	.word	0x00008d70


	//   ....[62]....
        /*03c8*/ 	.word	0x00008d80


	//   ....[63]....
        /*03cc*/ 	.word	0x00008dc0


	//   ....[64]....
        /*03d0*/ 	.word	0x00008e00


	//   ....[65]....
        /*03d4*/ 	.word	0x00008e40


	//   ....[66]....
        /*03d8*/ 	.word	0x00008e60


	//   ....[67]....
        /*03dc*/ 	.word	0x00008e80


	//   ....[68]....
        /*03e0*/ 	.word	0x0000c140


	//   ....[69]....
        /*03e4*/ 	.word	0x0000c180


	//   ....[70]....
        /*03e8*/ 	.word	0x0000c1c0


	//   ....[71]....
        /*03ec*/ 	.word	0x0000c200


	//   ....[72]....
        /*03f0*/ 	.word	0x0000c310


	//   ....[73]....
        /*03f4*/ 	.word	0x0000c350


	//   ....[74]....
        /*03f8*/ 	.word	0x0000c390


	//   ....[75]....
        /*03fc*/ 	.word	0x0000c3d0


	//   ....[76]....
        /*0400*/ 	.word	0x0000c4e0


	//   ....[77]....
        /*0404*/ 	.word	0x0000c520


	//   ....[78]....
        /*0408*/ 	.word	0x0000c560


	//   ....[79]....
        /*040c*/ 	.word	0x0000c5a0


	//   ....[80]....
        /*0410*/ 	.word	0x0000c6b0


	//   ....[81]....
        /*0414*/ 	.word	0x0000c6f0


	//   ....[82]....
        /*0418*/ 	.word	0x0000c730


	//   ....[83]....
        /*041c*/ 	.word	0x0000c770


	//   ....[84]....
        /*0420*/ 	.word	0x0000c880


	//   ....[85]....
        /*0424*/ 	.word	0x0000c8c0


	//   ....[86]....
        /*0428*/ 	.word	0x0000c8e0


	//   ....[87]....
        /*042c*/ 	.word	0x0000c8f0


	//   ....[88]....
        /*0430*/ 	.word	0x0000cef0


	//   ....[89]....
        /*0434*/ 	.word	0x0000d510


	//   ....[90]....
        /*0438*/ 	.word	0x0000d9e0


	//   ....[91]....
        /*043c*/ 	.word	0x0000dbc0


	//   ....[92]....
        /*0440*/ 	.word	0x0000dc10


	//   ....[93]....
        /*0444*/ 	.word	0x0000dc70


	//   ....[94]....
        /*0448*/ 	.word	0x0000dcc0


	//   ....[95]....
        /*044c*/ 	.word	0x0000dce0


	//   ....[96]....
        /*0450*/ 	.word	0x0000de80


	//   ....[97]....
        /*0454*/ 	.word	0x0000deb0


	//   ....[98]....
        /*0458*/ 	.word	0x0000df10


	//   ....[99]....
        /*045c*/ 	.word	0x0000df70


	//   ....[100]....
        /*0460*/ 	.word	0x0000df90


	//   ....[101]....
        /*0464*/ 	.word	0x0000e430


	//   ....[102]....
        /*0468*/ 	.word	0x0000e480


	//   ....[103]....
        /*046c*/ 	.word	0x0000e4d0


	//   ....[104]....
        /*0470*/ 	.word	0x0000e520


	//   ....[105]....
        /*0474*/ 	.word	0x0000e610


	//   ....[106]....
        /*0478*/ 	.word	0x0000e660


	//   ....[107]....
        /*047c*/ 	.word	0x0000e6b0


	//   ....[108]....
        /*0480*/ 	.word	0x0000e700


	//   ....[109]....
        /*0484*/ 	.word	0x0000e7f0


	//   ....[110]....
        /*0488*/ 	.word	0x0000e840


	//   ....[111]....
        /*048c*/ 	.word	0x0000e890


	//   ....[112]....
        /*0490*/ 	.word	0x0000e8e0


	//   ....[113]....
        /*0494*/ 	.word	0x0000e9d0


	//   ....[114]....
        /*0498*/ 	.word	0x0000ea20


	//   ....[115]....
        /*049c*/ 	.word	0x0000ea70


	//   ....[116]....
        /*04a0*/ 	.word	0x0000eac0


	//   ....[117]....
        /*04a4*/ 	.word	0x0000ebb0


	//   ....[118]....
        /*04a8*/ 	.word	0x0000ec00


	//   ....[119]....
        /*04ac*/ 	.word	0x0000ec50


	//   ....[120]....
        /*04b0*/ 	.word	0x0000eca0


	//   ....[121]....
        /*04b4*/ 	.word	0x0000ed30


	//   ....[122]....
        /*04b8*/ 	.word	0x0000edd0


	//   ....[123]....
        /*04bc*/ 	.word	0x0000ee70


	//   ....[124]....
        /*04c0*/ 	.word	0x0000ef10


	//   ....[125]....
        /*04c4*/ 	.word	0x0000efb0


	//   ....[126]....
        /*04c8*/ 	.word	0x0000f060


	//   ....[127]....
        /*04cc*/ 	.word	0x0000f0b0


	//   ....[128]....
        /*04d0*/ 	.word	0x0000f100


	//   ....[129]....
        /*04d4*/ 	.word	0x0000f150


	//   ....[130]....
        /*04d8*/ 	.word	0x0000f1a0


	//   ....[131]....
        /*04dc*/ 	.word	0x0000f1f0


	//   ....[132]....
        /*04e0*/ 	.word	0x0000f240


	//   ....[133]....
        /*04e4*/ 	.word	0x0000f2d0


	//   ....[134]....
        /*04e8*/ 	.word	0x0000f320


	//   ....[135]....
        /*04ec*/ 	.word	0x0000f370


	//   ....[136]....
        /*04f0*/ 	.word	0x0000f3c0


	//   ....[137]....
        /*04f4*/ 	.word	0x0000f450


	//   ....[138]....
        /*04f8*/ 	.word	0x0000f4e0


	//   ....[139]....
        /*04fc*/ 	.word	0x0000f530


	//   ....[140]....
        /*0500*/ 	.word	0x0000f580


	//   ....[141]....
        /*0504*/ 	.word	0x0000f610


	//   ....[142]....
        /*0508*/ 	.word	0x0000f6a0


	//   ....[143]....
        /*050c*/ 	.word	0x0000f6f0


	//   ....[144]....
        /*0510*/ 	.word	0x0000f740


	//   ....[145]....
        /*0514*/ 	.word	0x0000f7d0


	//   ....[146]....
        /*0518*/ 	.word	0x0000f860


	//   ....[147]....
        /*051c*/ 	.word	0x0000f8b0


	//   ....[148]....
        /*0520*/ 	.word	0x0000f900


	//   ....[149]....
        /*0524*/ 	.word	0x0000f990


	//   ....[150]....
        /*0528*/ 	.word	0x0000fa20


	//   ....[151]....
        /*052c*/ 	.word	0x0000fa70


	//   ....[152]....
        /*0530*/ 	.word	0x0000fac0


	//   ....[153]....
        /*0534*/ 	.word	0x0000fb50


	//   ....[154]....
        /*0538*/ 	.word	0x0000fc00


	//   ....[155]....
        /*053c*/ 	.word	0x0000fc50


	//   ....[156]....
        /*0540*/ 	.word	0x0000fd00


	//   ....[157]....
        /*0544*/ 	.word	0x0000fdb0


	//   ....[158]....
        /*0548*/ 	.word	0x0000fe00


	//   ....[159]....
        /*054c*/ 	.word	0x0000fe50


	//   ....[160]....
        /*0550*/ 	.word	0x0000fea0


	//   ....[161]....
        /*0554*/ 	.word	0x0000fed0


	//   ....[162]....
        /*0558*/ 	.word	0x0000ff20


	//   ....[163]....
        /*055c*/ 	.word	0x0000ff80


	//   ....[164]....
        /*0560*/ 	.word	0x0000ffe0


	//----- nvinfo : EIATTR_VRC_CTA_INIT_COUNT
	.align		4
.L_1559:
        /*0564*/ 	.byte	0x02, 0x4a
	.zero		1
	.zero		1


	//----- nvinfo : EIATTR_EXIT_INSTR_OFFSETS
	.align		4
        /*0568*/ 	.byte	0x04, 0x1c
        /*056a*/ 	.short	(.L_1561 - .L_1560)


	//   ....[0]....
.L_1560:
        /*056c*/ 	.word	0x0000e0d0


	//   ....[1]....
        /*0570*/ 	.word	0x0000e3d0


	//----- nvinfo : EIATTR_MAX_THREADS
	.align		4
.L_1561:
        /*0574*/ 	.byte	0x04, 0x05
        /*0576*/ 	.short	(.L_1563 - .L_1562)
.L_1562:
        /*0578*/ 	.word	0x00000080
        /*057c*/ 	.word	0x00000001
        /*0580*/ 	.word	0x00000001


	//----- nvinfo : EIATTR_CRS_STACK_SIZE
	.align		4
.L_1563:
        /*0584*/ 	.byte	0x04, 0x1e
        /*0586*/ 	.short	(.L_1565 - .L_1564)
.L_1564:
        /*0588*/ 	.word	0x00000000


	//----- nvinfo : EIATTR_CBANK_PARAM_SIZE
	.align		4
.L_1565:
        /*058c*/ 	.byte	0x03, 0x19
        /*058e*/ 	.short	0x01f0


	//----- nvinfo : EIATTR_PARAM_CBANK
	.align		4
        /*0590*/ 	.byte	0x04, 0x0a
        /*0592*/ 	.short	(.L_1567 - .L_1566)
	.align		4
.L_1566:
        /*0594*/ 	.word	index@(.nv.constant0._Z25selective_scan_bwd_kernelI32Selective_Scan_bwd_kernel_traitsILi128ELi16ELb1ELb1ELb0ELb1ELb1EN3c104HalfENS1_7complexIfEEEEv12SSMParamsBwd)
        /*0598*/ 	.short	0x0380
        /*059a*/ 	.short	0x01f0


	//----- nvinfo : EIATTR_SW_WAR
	.align		4
.L_1567:
        /*059c*/ 	.byte	0x04, 0x36
        /*059e*/ 	.short	(.L_1569 - .L_1568)
.L_1568:
        /*05a0*/ 	.word	0x00000008
.L_1569:


//--------------------- .nv.info._Z25selective_scan_bwd_kernelI32Selective_Scan_bwd_kernel_traitsILi128ELi16ELb1ELb1ELb1ELb0ELb0EN3c104HalfENS1_7complexIfEEEEv12SSMParamsBwd --------------------------
	.section	.nv.info._Z25selective_scan_bwd_kernelI32Selective_Scan_bwd_kernel_traitsILi128ELi16ELb1ELb1ELb1ELb0ELb0EN3c104HalfENS1_7complexIfEEEEv12SSMParamsBwd,"",@"SHT_CUDA_INFO"
	.sectionflags	@""
	.align	4


	//----- nvinfo : EIATTR_CUDA_API_VERSION
	.align		4
        /*0000*/ 	.byte	0x04, 0x37
        /*0002*/ 	.short	(.L_1571 - .L_1570)
.L_1570:
        /*0004*/ 	.word	0x00000082


	//----- nvinfo : EIATTR_KPARAM_INFO
	.align		4
.L_1571:
        /*0008*/ 	.byte	0x04, 0x17
        /*000a*/ 	.short	(.L_1573 - .L_1572)
.L_1572:
        /*000c*/ 	.word	0x00000000
        /*0010*/ 	.short	0x0000
        /*0012*/ 	.short	0x0000
        /*0014*/ 	.byte	0x00, 0xf0, 0xc1, 0x07


	//----- nvinfo : EIATTR_SPARSE_MMA_MASK
	.align		4
.L_1573:
        /*0018*/ 	.byte	0x03, 0x50
        /*001a*/ 	.short	0x0000


	//----- nvinfo : EIATTR_MAXREG_COUNT
	.align		4
        /*001c*/ 	.byte	0x03, 0x1b
        /*001e*/ 	.short	0x00ff


	//----- nvinfo : EIATTR_NUM_BARRIERS
	.align		4
        /*0020*/ 	.byte	0x02, 0x4c
        /*0022*/ 	.byte	0x01
	.zero		1


	//----- nvinfo : EIATTR_MERCURY_ISA_VERSION
	.align		4
        /*0024*/ 	.byte	0x03, 0x5f
        /*0026*/ 	.short	0x0101


	//----- nvinfo : EIATTR_INT_WARP_WIDE_INSTR_OFFSETS
	.align		4
        /*0028*/ 	.byte	0x04, 0x31
        /*002a*/ 	.short	(.L_1575 - .L_1574)


	//   ....[0]....
.L_1574:
        /*002c*/ 	.word	0x00004560


	//   ....[1]....
        /*0030*/ 	.word	0x000060e0


	//----- nvinfo : EIATTR_COOP_GROUP_MASK_REGIDS
	.align		4
.L_1575:
        /*0034*/ 	.byte	0x04, 0x29
        /*0036*/ 	.short	(.L_1577 - .L_1576)


	//   ....[0]....
.L_1576:
        /*0038*/ 	.word	0xffffffff


	//   ....[1]....
        /*003c*/ 	.word	0xffffffff


	//   ....[2]....
        /*0040*/ 	.word	0xffffffff


	//   ....[3]....
        /*0044*/ 	.word	0xffffffff


	//   ....[4]....
        /*0048*/ 	.word	0xffffffff


	//   ....[5]....
        /*004c*/ 	.word	0xffffffff


	//   ....[6]....
        /*0050*/ 	.word	0xffffffff


	//   ....[7]....
        /*0054*/ 	.word	0xffffffff


	//   ....[8]....
        /*0058*/ 	.word	0xffffffff


	//   ....[9]....
        /*005c*/ 	.word	0xffffffff


	//   ....[10]....
        /*0060*/ 	.word	0xffffffff


	//   ....[11]....
        /*0064*/ 	.word	0xffffffff


	//   ....[12]....
        /*0068*/ 	.word	0xffffffff


	//   ....[13]....
        /*006c*/ 	.word	0xffffffff


	//   ....[14]....
        /*0070*/ 	.word	0xffffffff


	//   ....[15]....
        /*0074*/ 	.word	0xffffffff


	//   ....[16]....
        /*0078*/ 	.word	0xffffffff


	//   ....[17]....
        /*007c*/ 	.word	0xffffffff


	//   ....[18]....
        /*0080*/ 	.word	0xffffffff


	//   ....[19]....
        /*0084*/ 	.word	0xffffffff


	//   ....[20]....
        /*0088*/ 	.word	0xffffffff


	//   ....[21]....
        /*008c*/ 	.word	0xffffffff


	//   ....[22]....
        /*0090*/ 	.word	0xffffffff


	//   ....[23]....
        /*0094*/ 	.word	0xffffffff


	//   ....[24]....
        /*0098*/ 	.word	0xffffffff


	//   ....[25]....
        /*009c*/ 	.word	0xffffffff


	//   ....[26]....
        /*00a0*/ 	.word	0xffffffff


	//   ....[27]....
        /*00a4*/ 	.word	0xffffffff


	//   ....[28]....
        /*00a8*/ 	.word	0xffffffff


	//   ....[29]....
        /*00ac*/ 	.word	0xffffffff


	//   ....[30]....
        /*00b0*/ 	.word	0xffffffff


	//   ....[31]....
        /*00b4*/ 	.word	0xffffffff


	//   ....[32]....
        /*00b8*/ 	.word	0xffffffff


	//   ....[33]....
        /*00bc*/ 	.word	0xffffffff


	//   ....[34]....
        /*00c0*/ 	.word	0xffffffff


	//   ....[35]....
        /*00c4*/ 	.word	0xffffffff


	//   ....[36]....
        /*00c8*/ 	.word	0xffffffff


	//   ....[37]....
        /*00cc*/ 	.word	0xffffffff


	//   ....[38]....
        /*00d0*/ 	.word	0xffffffff


	//   ....[39]....
        /*00d4*/ 	.word	0xffffffff


	//   ....[40]....
        /*00d8*/ 	.word	0xffffffff


	//   ....[41]....
        /*00dc*/ 	.word	0xffffffff


	//   ....[42]....
        /*00e0*/ 	.word	0xffffffff


	//   ....[43]....
        /*00e4*/ 	.word	0xffffffff


	//   ....[44]....
        /*00e8*/ 	.word	0xffffffff


	//   ....[45]....
        /*00ec*/ 	.word	0xffffffff


	//   ....[46]....
        /*00f0*/ 	.word	0xffffffff


	//   ....[47]....
        /*00f4*/ 	.word	0xffffffff


	//   ....[48]....
        /*00f8*/ 	.word	0xffffffff


	//   ....[49]....
        /*00fc*/ 	.word	0xffffffff


	//   ....[50]....
        /*0100*/ 	.word	0xffffffff


	//   ....[51]....
        /*0104*/ 	.word	0xffffffff


	//   ....[52]....
        /*0108*/ 	.word	0xffffffff


	//   ....[53]....
        /*010c*/ 	.word	0xffffffff


	//   ....[54]....
        /*0110*/ 	.word	0xffffffff


	//   ....[55]....
        /*0114*/ 	.word	0xffffffff


	//   ....[56]....
        /*0118*/ 	.word	0xffffffff


	//   ....[57]....
        /*011c*/ 	.word	0xffffffff


	//   ....[58]....
        /*0120*/ 	.word	0xffffffff


	//   ....[59]....
        /*0124*/ 	.word	0xffffffff


	//   ....[60]....
        /*0128*/ 	.word	0xffffffff


	//   ....[61]....
        /*012c*/ 	.word	0xffffffff


	//   ....[62]....
        /*0130*/ 	.word	0xffffffff


	//   ....[63]....
        /*0134*/ 	.word	0xffffffff


	//   ....[64]....
        /*0138*/ 	.word	0xffffffff


	//   ....[65]....
        /*013c*/ 	.word	0xffffffff


	//   ....[66]....
        /*0140*/ 	.word	0xffffffff


	//   ....[67]....
        /*0144*/ 	.word	0xffffffff


	//   ....[68]....
        /*0148*/ 	.word	0xffffffff


	//   ....[69]....
        /*014c*/ 	.word	0xffffffff


	//   ....[70]....
        /*0150*/ 	.word	0xffffffff


	//   ....[71]....
        /*0154*/ 	.word	0xffffffff


	//   ....[72]....
        /*0158*/ 	.word	0xffffffff


	//   ....[73]....
        /*015c*/ 	.word	0xffffffff


	//   ....[74]....
        /*0160*/ 	.word	0xffffffff


	//   ....[75]....
        /*0164*/ 	.word	0xffffffff


	//   ....[76]....
        /*0168*/ 	.word	0xffffffff


	//   ....[77]....
        /*016c*/ 	.word	0xffffffff


	//   ....[78]....
        /*0170*/ 	.word	0xffffffff


	//   ....[79]....
        /*0174*/ 	.word	0xffffffff


	//   ....[80]....
        /*0178*/ 	.word	0xffffffff


	//   ....[81]....
        /*017c*/ 	.word	0xffffffff


	//   ....[82]....
        /*0180*/ 	.word	0xffffffff


	//   ....[83]....
        /*0184*/ 	.word	0xffffffff


	//   ....[84]....
        /*0188*/ 	.word	0xffffffff


	//   ....[85]....
        /*018c*/ 	.word	0xffffffff


	//   ....[86]....
        /*0190*/ 	.word	0xffffffff


	//   ....[87]....
        /*0194*/ 	.word	0x050000f2


	//   ....[88]....
        /*0198*/ 	.word	0x050000f2


	//   ....[89]....
        /*019c*/ 	.word	0x050000f2


	//   ....[90]....
        /*01a0*/ 	.word	0x050000f2


	//   ....[91]....
        /*01a4*/ 	.word	0x050000f2


	//   ....[92]....
        /*01a8*/ 	.word	0x050000f2


	//   ....[93]....
        /*01ac*/ 	.word	0x050000f2


	//   ....[94]....
        /*01b0*/ 	.word	0x050000f2


	//   ....[95]....
        /*01b4*/ 	.word	0x050000f2


	//   ....[96]....
        /*01b8*/ 	.word	0x050000f2


	//   ....[97]....
        /*01bc*/ 	.word	0x050000f2


	//   ....[98]....
        /*01c0*/ 	.word	0x050000f2


	//   ....[99]....
        /*01c4*/ 	.word	0x050000f2


	//   ....[100]....
        /*01c8*/ 	.word	0x050000f2


	//   ....[101]....
        /*01cc*/ 	.word	0x050000f2


	//   ....[102]....
        /*01d0*/ 	.word	0x050000f2


	//   ....[103]....
        /*01d4*/ 	.word	0x050000f2


	//   ....[104]....
        /*01d8*/ 	.word	0x050000f2


	//   ....[105]....
        /*01dc*/ 	.word	0x050000f2


	//   ....[106]....
        /*01e0*/ 	.word	0x050000f2


	//   ....[107]....
        /*01e4*/ 	.word	0x050000f2


	//   ....[108]....
        /*01e8*/ 	.word	0x050000f2


	//   ....[109]....
        /*01ec*/ 	.word	0x050000f2


	//   ....[110]....
        /*01f0*/ 	.word	0x050000f2


	//   ....[111]....
        /*01f4*/ 	.word	0x050000f2


	//   ....[112]....
        /*01f8*/ 	.word	0x050000f2


	//   ....[113]....
        /*01fc*/ 	.word	0x050000f2


	//   ....[114]....
        /*0200*/ 	.word	0x050000f2


	//   ....[115]....
        /*0204*/ 	.word	0x050000f2


	//   ....[116]....
        /*0208*/ 	.word	0x050000f2


	//   ....[117]....
        /*020c*/ 	.word	0x050000f2


	//   ....[118]....
        /*0210*/ 	.word	0x050000f2


	//   ....[119]....
        /*0214*/ 	.word	0x050000f2


	//   ....[120]....
        /*0218*/ 	.word	0x050000f2


	//   ....[121]....
        /*021c*/ 	.word	0x050000f2


	//   ....[122]....
        /*0220*/ 	.word	0x050000f2


	//   ....[123]....
        /*0224*/ 	.word	0x050000f2


	//   ....[124]....
        /*0228*/ 	.word	0x050000f2


	//   ....[125]....
        /*022c*/ 	.word	0x050000f2


	//   ....[126]....
        /*0230*/ 	.word	0x050000f2


	//   ....[127]....
        /*0234*/ 	.word	0x050000f2


	//   ....[128]....
        /*0238*/ 	.word	0x050000f2


	//   ....[129]....
        /*023c*/ 	.word	0x050000f2


	//   ....[130]....
        /*0240*/ 	.word	0x050000f2


	//   ....[131]....
        /*0244*/ 	.word	0x050000f2


	//   ....[132]....
        /*0248*/ 	.word	0x050000f2


	//   ....[133]....
        /*024c*/ 	.word	0x050000f2


	//   ....[134]....
        /*0250*/ 	.word	0x050000f2


	//   ....[135]....
        /*0254*/ 	.word	0x050000f2


	//   ....[136]....
        /*0258*/ 	.word	0x050000f2


	//   ....[137]....
        /*025c*/ 	.word	0x050000f2


	//   ....[138]....
        /*0260*/ 	.word	0x050000f2


	//   ....[139]....
        /*0264*/ 	.word	0x050000f2


	//   ....[140]....
        /*0268*/ 	.word	0x050000f2


	//   ....[141]....
        /*026c*/ 	.word	0x050000f2


	//   ....[142]....
        /*0270*/ 	.word	0x050000f2


	//   ....[143]....
        /*0274*/ 	.word	0x050000f2


	//   ....[144]....
        /*0278*/ 	.word	0x050000f2


	//   ....[145]....
        /*027c*/ 	.word	0x050000f2


	//   ....[146]....
        /*0280*/ 	.word	0x050000f2


	//   ....[147]....
        /*0284*/ 	.word	0x050000f2


	//   ....[148]....
        /*0288*/ 	.word	0x050000f2


	//   ....[149]....
        /*028c*/ 	.word	0x050000f2


	//   ....[150]....
        /*0290*/ 	.word	0x050000f2


	//----- nvinfo : EIATTR_COOP_GROUP_INSTR_OFFSETS
	.align		4
.L_1577:
        /*0294*/ 	.byte	0x04, 0x28
        /*0296*/ 	.short	(.L_1579 - .L_1578)


	//   ....[0]....
.L_1578:
        /*0298*/ 	.word	0x00000be0


	//   ....[1]....
        /*029c*/ 	.word	0x00000c90


	//   ....[2]....
        /*02a0*/ 	.word	0x00000eb0


	//   ....[3]....
        /*02a4*/ 	.word	0x00001840


	//   ....[4]....
        /*02a8*/ 	.word	0x000022e0


	//   ....[5]....
        /*02ac*/ 	.word	0x00003900


	//   ....[6]....
        /*02b0*/ 	.word	0x00003910


	//   ....[7]....
        /*02b4*/ 	.word	0x00003920


	//   ....[8]....
        /*02b8*/ 	.word	0x00003930


	//   ....[9]....
        /*02bc*/ 	.word	0x000039c0


	//   ....[10]....
        /*02c0*/ 	.word	0x000039f0


	//   ....[11]....
        /*02c4*/ 	.word	0x00003a00


	//   ....[12]....
        /*02c8*/ 	.word	0x00003a10


	//   ....[13]....
        /*02cc*/ 	.word	0x00003aa0


	//   ....[14]....
        /*02d0*/ 	.word	0x00003ad0


	//   ....[15]....
        /*02d4*/ 	.word	0x00003ae0


	//   ....[16]....
        /*02d8*/ 	.word	0x00003af0


	//   ....[17]....
        /*02dc*/ 	.word	0x00003b80


	//   ....[18]....
        /*02e0*/ 	.word	0x00003bb0


	//   ....[19]....
        /*02e4*/ 	.word	0x00003bc0


	//   ....[20]....
        /*02e8*/ 	.word	0x00003bd0


	//   ....[21]....
        /*02ec*/ 	.word	0x00003c80


	//   ....[22]....
        /*02f0*/ 	.word	0x00003c90


	//   ....[23]....
        /*02f4*/ 	.word	0x00003ca0


	//   ....[24]....
        /*02f8*/ 	.word	0x00003cb0


	//   ....[25]....
        /*02fc*/ 	.word	0x00003e10


	//   ....[26]....
        /*0300*/ 	.word	0x00003e20


	//   ....[27]....
        /*0304*/ 	.word	0x00003e30


	//   ....[28]....
        /*0308*/ 	.word	0x00003e40


	//   ....[29]....
        /*030c*/ 	.word	0x00003e50


	//   ....[30]....
        /*0310*/ 	.word	0x00003e60


	//   ....[31]....
        /*0314*/ 	.word	0x00003e70


	//   ....[32]....
        /*0318*/ 	.word	0x00003e80


	//   ....[33]....
        /*031c*/ 	.word	0x000054b0


	//   ....[34]....
        /*0320*/ 	.word	0x000054c0


	//   ....[35]....
        /*0324*/ 	.word	0x000054d0


	//   ....[36]....
        /*0328*/ 	.word	0x000054e0


	//   ....[37]....
        /*032c*/ 	.word	0x000055f0


	//   ....[38]....
        /*0330*/ 	.word	0x00005600


	//   ....[39]....
        /*0334*/ 	.word	0x00005610


	//   ....[40]....
        /*0338*/ 	.word	0x00005620


	//   ....[41]....
        /*033c*/ 	.word	0x00005730


	//   ....[42]....
        /*0340*/ 	.word	0x00005740


	//   ....[43]....
        /*0344*/ 	.word	0x00005750


	//   ....[44]....
        /*0348*/ 	.word	0x00005760


	//   ....[45]....
        /*034c*/ 	.word	0x00005870


	//   ....[46]....
        /*0350*/ 	.word	0x00005880


	//   ....[47]....
        /*0354*/ 	.word	0x00005890


	//   ....[48]....
        /*0358*/ 	.word	0x000058a0


	//   ....[49]....
        /*035c*/ 	.word	0x000059b0


	//   ....[50]....
        /*0360*/ 	.word	0x000059c0


	//   ....[51]....
        /*0364*/ 	.word	0x000059d0


	//   ....[52]....
        /*0368*/ 	.word	0x000059e0


	//   ....[53]....
        /*036c*/ 	.word	0x00005af0


	//   ....[54]....
        /*0370*/ 	.word	0x00005b00


	//   ....[55]....
        /*0374*/ 	.word	0x00005b10


	//   ....[56]....
        /*0378*/ 	.word	0x00005b20


	//   ....[57]....
        /*037c*/ 	.word	0x00005b30


	//   ....[58]....
        /*0380*/ 	.word	0x00005b40


	//   ....[59]....
        /*0384*/ 	.word	0x00005b50


	//   ....[60]....
        /*0388*/ 	.word	0x00005b80


	//   ....[61]....
        /*038c*/ 	.word	0x00005bc0


	//   ....[62]....
        /*0390*/ 	.word	0x00005c00


	//   ....[63]....
        /*0394*/ 	.word	0x00005c30


	//   ....[64]....
        /*0398*/ 	.word	0x00005c50


	//   ....[65]....
        /*039c*/ 	.word	0x00009860


	//   ....[66]....
        /*03a0*/ 	.word	0x000098a0


	//   ....[67]....
        /*03a4*/ 	.word	0x00009a30


	//   ....[68]....
        /*03a8*/ 	.word	0x00009a70


	//   ....[69]....
        /*03ac*/ 	.word	0x00009b70


	//   ....[70]....
        /*03b0*/ 	.word	0x00009b90


	//   ....[71]....
        /*03b4*/ 	.word	0x00009bd0


	//   ....[72]....
        /*03b8*/ 	.word	0x00009c00


	//   ....[73]....
        /*03bc*/ 	.word	0x00009d00


	//   ....[74]....
        /*03c0*/ 	.word	0x00009d40


	//   ....[75]....
        /*03c4*/ 	.word	0x0000a0f0


	//   ....[76]....
        /*03c8*/ 	.word	0x0000a4b0


	//   ....[77]....
        /*03cc*/ 	.word	0x0000a5d0


	//   ....[78]....
        /*03d0*/ 	.word	0x0000a610


	//   ....[79]....
        /*03d4*/ 	.word	0x0000a670


	//   ....[80]....
        /*03d8*/ 	.word	0x0000a6d0


	//   ....[81]....
        /*03dc*/ 	.word	0x0000a6f0


	//   ....[82]....
        /*03e0*/ 	.word	0x0000a890


	//   ....[83]....
        /*03e4*/ 	.word	0x0000a8c0


	//   ....[84]....
        /*03e8*/ 	.word	0x0000a920


	//   ....[85]....
        /*03ec*/ 	.word	0x0000a980


	//   ....[86]....
        /*03f0*/ 	.word	0x0000a9a0


	//   ....[87]....
        /*03f4*/ 	.word	0x0000ad10


	//   ....[88]....
        /*03f8*/ 	.word	0x0000ad60


	//   ....[89]....
        /*03fc*/ 	.word	0x0000adb0


	//   ....[90]....
        /*0400*/ 	.word	0x0000ae00


	//   ....[91]....
        /*0404*/ 	.word	0x0000aef0


	//   ....[92]....
        /*0408*/ 	.word	0x0000af40


	//   ....[93]....
        /*040c*/ 	.word	0x0000af90


	//   ....[94]....
        /*0410*/ 	.word	0x0000afe0


	//   ....[95]....
        /*0414*/ 	.word	0x0000b0d0


	//   ....[96]....
        /*0418*/ 	.word	0x0000b120


	//   ....[97]....
        /*041c*/ 	.word	0x0000b170


	//   ....[98]....
        /*0420*/ 	.word	0x0000b1c0


	//   ....[99]....
        /*0424*/ 	.word	0x0000b2b0


	//   ....[100]....
        /*0428*/ 	.word	0x0000b300


	//   ....[101]....
        /*042c*/ 	.word	0x0000b350


	//   ....[102]....
        /*0430*/ 	.word	0x0000b3a0


	//   ....[103]....
        /*0434*/ 	.word	0x0000b490


	//   ....[104]....
        /*0438*/ 	.word	0x0000b4e0


	//   ....[105]....
        /*043c*/ 	.word	0x0000b530


	//   ....[106]....
        /*0440*/ 	.word	0x0000b580


	//   ....[107]....
        /*0444*/ 	.word	0x0000b610


	//   ....[108]....
        /*0448*/ 	.word	0x0000b6b0


	//   ....[109]....
        /*044c*/ 	.word	0x0000b750


	//   ....[110]....
        /*0450*/ 	.word	0x0000b7f0


	//   ....[111]....
        /*0454*/ 	.word	0x0000b890


	//   ....[112]....
        /*0458*/ 	.word	0x0000b940


	//   ....[113]....
        /*045c*/ 	.word	0x0000b9a0


	//   ....[114]....
        /*0460*/ 	.word	0x0000b9f0


	//   ....[115]....
        /*0464*/ 	.word	0x0000ba20


	//   ....[116]....
        /*0468*/ 	.word	0x0000ba80


	//   ....[117]....
        /*046c*/ 	.word	0x0000bad0


	//   ....[118]....
        /*0470*/ 	.word	0x0000bb20


	//   ....[119]....
        /*0474*/ 	.word	0x0000bbb0


	//   ....[120]....
        /*0478*/ 	.word	0x0000bc00


	//   ....[121]....
        /*047c*/ 	.word	0x0000bc50


	//   ....[122]....
        /*0480*/ 	.word	0x0000bca0


	//   ....[123]....
        /*0484*/ 	.word	0x0000bd30


	//   ....[124]....
        /*0488*/ 	.word	0x0000bdc0


	//   ....[125]....
        /*048c*/ 	.word	0x0000be10


	//   ....[126]....
        /*0490*/ 	.word	0x0000be60


	//   ....[127]....
        /*0494*/ 	.word	0x0000bef0


	//   ....[128]....
        /*0498*/ 	.word	0x0000bf80


	//   ....[129]....
        /*049c*/ 	.word	0x0000bfd0


	//   ....[130]....
        /*04a0*/ 	.word	0x0000c020


	//   ....[131]....
        /*04a4*/ 	.word	0x0000c0b0


	//   ....[132]....
        /*04a8*/ 	.word	0x0000c140


	//   ....[133]....
        /*04ac*/ 	.word	0x0000c190


	//   ....[134]....
        /*04b0*/ 	.word	0x0000c1e0


	//   ....[135]....
        /*04b4*/ 	.word	0x0000c270


	//   ....[136]....
        /*04b8*/ 	.word	0x0000c300


	//   ....[137]....
        /*04bc*/ 	.word	0x0000c350


	//   ....[138]....
        /*04c0*/ 	.word	0x0000c3a0


	//   ....[139]....
        /*04c4*/ 	.word	0x0000c430


	//   ....[140]....
        /*04c8*/ 	.word	0x0000c4d0


	//   ....[141]....
        /*04cc*/ 	.word	0x0000c520


	//   ....[142]....
        /*04d0*/ 	.word	0x0000c5c0


	//   ....[143]....
        /*04d4*/ 	.word	0x0000c680


	//   ....[144]....
        /*04d8*/ 	.word	0x0000c6d0


	//   ....[145]....
        /*04dc*/ 	.word	0x0000c720


	//   ....[146]....
        /*04e0*/ 	.word	0x0000c770


	//   ....[147]....
        /*04e4*/ 	.word	0x0000c7a0


	//   ....[148]....
        /*04e8*/ 	.word	0x0000c7f0


	//   ....[149]....
        /*04ec*/ 	.word	0x0000c850


	//   ....[150]....
        /*04f0*/ 	.word	0x0000c8b0


	//----- nvinfo : EIATTR_VRC_CTA_INIT_COUNT
	.align		4
.L_1579:
        /*04f4*/ 	.byte	0x02, 0x4a
	.zero		1
	.zero		1


	//----- nvinfo : EIATTR_EXIT_INSTR_OFFSETS
	.align		4
        /*04f8*/ 	.byte	0x04, 0x1c
        /*04fa*/ 	.short	(.L_1581 - .L_1580)


	//   ....[0]....
.L_1580:
        /*04fc*/ 	.word	0x0000aae0


	//   ....[1]....
        /*0500*/ 	.word	0x0000acb0


	//----- nvinfo : EIATTR_MAX_THREADS
	.align		4
.L_1581:
        /*0504*/ 	.byte	0x04, 0x05
        /*0506*/ 	.short	(.L_1583 - .L_1582)
.L_1582:
        /*0508*/ 	.word	0x00000080
        /*050c*/ 	.word	0x00000001
        /*0510*/ 	.word	0x00000001


	//----- nvinfo : EIATTR_CRS_STACK_SIZE
	.align		4
.L_1583:
        /*0514*/ 	.byte	0x04, 0x1e
        /*0516*/ 	.short	(.L_1585 - .L_1584)
.L_1584:
        /*0518*/ 	.word	0x00000000


	//----- nvinfo : EIATTR_CBANK_PARAM_SIZE
	.align		4
.L_1585:
        /*051c*/ 	.byte	0x03, 0x19
        /*051e*/ 	.short	0x01f0


	//----- nvinfo : EIATTR_PARAM_CBANK
	.align		4
        /*0520*/ 	.byte	0x04, 0x0a
        /*0522*/ 	.short	(.L_1587 - .L_1586)
	.align		4
.L_1586:
        /*0524*/ 	.word	index@(.nv.constant0._Z25selective_scan_bwd_kernelI32Selective_Scan_bwd_kernel_traitsILi128ELi16ELb1ELb1ELb1ELb0ELb0EN3c104HalfENS1_7complexIfEEEEv12SSMParamsBwd)
        /*0528*/ 	.short	0x0380
        /*052a*/ 	.short	0x01f0


	//----- nvinfo : EIATTR_SW_WAR
	.align		4
.L_1587:
        /*052c*/ 	.byte	0x04, 0x36
        /*052e*/ 	.short	(.L_1589 - .L_1588)
.L_1588:
        /*0530*/ 	.word	0x00000008
.L_1589:


//--------------------- .nv.info._Z25selective_scan_bwd_kernelI32Selective_Scan_bwd_kernel_traitsILi128ELi16ELb1ELb1ELb1ELb0ELb1EN3c104HalfENS1_7complexIfEEEEv12SSMParamsBwd --------------------------
	.section	.nv.info._Z25selective_scan_bwd_kernelI32Selective_Scan_bwd_kernel_traitsILi128ELi16ELb1ELb1ELb1ELb0ELb1EN3c104HalfENS1_7complexIfEEEEv12SSMParamsBwd,"",@"SHT_CUDA_INFO"
	.sectionflags	@""
	.align	4


	//----- nvinfo : EIATTR_CUDA_API_VERSION
	.align		4
        /*0000*/ 	.byte	0x04, 0x37
        /*0002*/ 	.short	(.L_1591 - .L_1590)
.L_1590:
        /*0004*/ 	.word	0x00000082


	//----- nvinfo : EIATTR_KPARAM_INFO
	.align		4
.L_1591:
        /*0008*/ 	.byte	0x04, 0x17
        /*000a*/ 	.short	(.L_1593 - .L_1592)
.L_1592:
        /*000c*/ 	.word	0x00000000
        /*0010*/ 	.short	0x0000
        /*0012*/ 	.short	0x0000
        /*0014*/ 	.byte	0x00, 0xf0, 0xc1, 0x07


	//----- nvinfo : EIATTR_SPARSE_MMA_MASK
	.align		4
.L_1593:
        /*0018*/ 	.byte	0x03, 0x50
        /*001a*/ 	.short	0x0000


	//----- nvinfo : EIATTR_MAXREG_COUNT
	.align		4
        /*001c*/ 	.byte	0x03, 0x1b
        /*001e*/ 	.short	0x00ff


	//----- nvinfo : EIATTR_NUM_BARRIERS
	.align		4
        /*0020*/ 	.byte	0x02, 0x4c
        /*0022*/ 	.byte	0x01
	.zero		1


	//----- nvinfo : EIATTR_MERCURY_ISA_VERSION
	.align		4
        /*0024*/ 	.byte	0x03, 0x5f
        /*0026*/ 	.short	0x0101


	//----- nvinfo : EIATTR_INT_WARP_WIDE_INSTR_OFFSETS
	.align		4
        /*0028*/ 	.byte	0x04, 0x31
        /*002a*/ 	.short	(.L_1595 - .L_1594)


	//   ....[0]....
.L_1594:
        /*002c*/ 	.word	0x00005880


	//   ....[1]....
        /*0030*/ 	.word	0x00007560


	//----- nvinfo : EIATTR_COOP_GROUP_MASK_REGIDS
	.align		4
.L_1595:
        /*0034*/ 	.byte	0x04, 0x29
        /*0036*/ 	.short	(.L_1597 - .L_1596)


	//   ....[0]....
.L_1596:
        /*0038*/ 	.word	0xffffffff


	//   ....[1]....
        /*003c*/ 	.word	0xffffffff


	//   ....[2]....
        /*0040*/ 	.word	0xffffffff


	//   ....[3]....
        /*0044*/ 	.word	0xffffffff


	//   ....[4]....
        /*0048*/ 	.word	0xffffffff


	//   ....[5]....
        /*004c*/ 	.word	0xffffffff


	//   ....[6]....
        /*0050*/ 	.word	0xffffffff


	//   ....[7]....
        /*0054*/ 	.word	0xffffffff


	//   ....[8]....
        /*0058*/ 	.word	0xffffffff


	//   ....[9]....
        /*005c*/ 	.word	0xffffffff


	//   ....[10]....
        /*0060*/ 	.word	0xffffffff


	//   ....[11]....
        /*0064*/ 	.word	0xffffffff


	//   ....[12]....
        /*0068*/ 	.word	0xffffffff


	//   ....[13]....
        /*006c*/ 	.word	0xffffffff


	//   ....[14]....
        /*0070*/ 	.word	0xffffffff


	//   ....[15]....
        /*0074*/ 	.word	0xffffffff


	//   ....[16]....
        /*0078*/ 	.word	0xffffffff


	//   ....[17]....
        /*007c*/ 	.word	0xffffffff


	//   ....[18]....
        /*0080*/ 	.word	0xffffffff


	//   ....[19]....
        /*0084*/ 	.word	0xffffffff


	//   ....[20]....
        /*0088*/ 	.word	0xffffffff


	//   ....[21]....
        /*008c*/ 	.word	0xffffffff


	//   ....[22]....
        /*0090*/ 	.word	0xffffffff


	//   ....[23]....
        /*0094*/ 	.word	0xffffffff


	//   ....[24]....
        /*0098*/ 	.word	0xffffffff


	//   ....[25]....
        /*009c*/ 	.word	0xffffffff


	//   ....[26]....
        /*00a0*/ 	.word	0xffffffff


	//   ....[27]....
        /*00a4*/ 	.word	0xffffffff


	//   ....[28]....
        /*00a8*/ 	.word	0xffffffff


	//   ....[29]....
        /*00ac*/ 	.word	0xffffffff


	//   ....[30]....
        /*00b0*/ 	.word	0xffffffff


	//   ....[31]....
        /*00b4*/ 	.word	0xffffffff


	//   ....[32]....
        /*00b8*/ 	.word	0xffffffff


	//   ....[33]....
        /*00bc*/ 	.word	0xffffffff


	//   ....[34]....
        /*00c0*/ 	.word	0xffffffff


	//   ....[35]....
        /*00c4*/ 	.word	0xffffffff


	//   ....[36]....
        /*00c8*/ 	.word	0xffffffff


	//   ....[37]....
        /*00cc*/ 	.word	0xffffffff


	//   ....[38]....
        /*00d0*/ 	.word	0xffffffff


	//   ....[39]....
        /*00d4*/ 	.word	0xffffffff


	//   ....[40]....
        /*00d8*/ 	.word	0xffffffff


	//   ....[41]....
        /*00dc*/ 	.word	0xffffffff


	//   ....[42]....
        /*00e0*/ 	.word	0xffffffff


	//   ....[43]....
        /*00e4*/ 	.word	0xffffffff


	//   ....[44]....
        /*00e8*/ 	.word	0xffffffff


	//   ....[45]....
        /*00ec*/ 	.word	0xffffffff


	//   ....[46]....
        /*00f0*/ 	.word	0xffffffff


	//   ....[47]....
        /*00f4*/ 	.word	0xffffffff


	//   ....[48]....
        /*00f8*/ 	.word	0xffffffff


	//   ....[49]....
        /*00fc*/ 	.word	0xffffffff


	//   ....[50]....
        /*0100*/ 	.word	0xffffffff


	//   ....[51]....
        /*0104*/ 	.word	0xffffffff


	//   ....[52]....
        /*0108*/ 	.word	0xffffffff


	//   ....[53]....
        /*010c*/ 	.word	0xffffffff


	//   ....[54]....
        /*0110*/ 	.word	0xffffffff


	//   ....[55]....
        /*0114*/ 	.word	0xffffffff


	//   ....[56]....
        /*0118*/ 	.word	0xffffffff


	//   ....[57]....
        /*011c*/ 	.word	0xffffffff


	//   ....[58]....
        /*0120*/ 	.word	0xffffffff


	//   ....[59]....
        /*0124*/ 	.word	0xffffffff


	//   ....[60]....
        /*0128*/ 	.word	0xffffffff


	//   ....[61]....
        /*012c*/ 	.word	0xffffffff


	//   ....[62]....
        /*0130*/ 	.word	0xffffffff


	//   ....[63]....
        /*0134*/ 	.word	0xffffffff


	//   ....[64]....
        /*0138*/ 	.word	0xffffffff


	//   ....[65]....
        /*013c*/ 	.word	0xffffffff


	//   ....[66]....
        /*0140*/ 	.word	0xffffffff


	//   ....[67]....
        /*0144*/ 	.word	0xffffffff


	//   ....[68]....
        /*0148*/ 	.word	0xffffffff


	//   ....[69]....
        /*014c*/ 	.word	0xffffffff


	//   ....[70]....
        /*0150*/ 	.word	0xffffffff


	//   ....[71]....
        /*0154*/ 	.word	0xffffffff


	//   ....[72]....
        /*0158*/ 	.word	0xffffffff


	//   ....[73]....
        /*015c*/ 	.word	0xffffffff


	//   ....[74]....
        /*0160*/ 	.word	0xffffffff


	//   ....[75]....
        /*0164*/ 	.word	0xffffffff


	//   ....[76]....
        /*0168*/ 	.word	0xffffffff


	//   ....[77]....
        /*016c*/ 	.word	0xffffffff


	//   ....[78]....
        /*0170*/ 	.word	0xffffffff


	//   ....[79]....
        /*0174*/ 	.word	0xffffffff


	//   ....[80]....
        /*0178*/ 	.word	0xffffffff


	//   ....[81]....
        /*017c*/ 	.word	0xffffffff


	//   ....[82]....
        /*0180*/ 	.word	0xffffffff


	//   ....[83]....
        /*0184*/ 	.word	0xffffffff


	//   ....[84]....
        /*0188*/ 	.word	0xffffffff


	//   ....[85]....
        /*018c*/ 	.word	0xffffffff


	//   ....[86]....
        /*0190*/ 	.word	0xffffffff


	//   ....[87]....
        /*0194*/ 	.word	0xffffffff


	//   ....[88]....
        /*0198*/ 	.word	0xffffffff


	//   ....[89]....
        /*019c*/ 	.word	0xffffffff


	//   ....[90]....
        /*01a0*/ 	.word	0xffffffff


	//   ....[91]....
        /*01a4*/ 	.word	0x050000f0


	//   ....[92]....
        /*01a8*/ 	.word	0x050000f0


	//   ....[93]....
        /*01ac*/ 	.word	0x050000f0


	//   ....[94]....
        /*01b0*/ 	.word	0x050000f0


	//   ....[95]....
        /*01b4*/ 	.word	0x050000f0


	//   ....[96]....
        /*01b8*/ 	.word	0x050000f0


	//   ....[97]....
        /*01bc*/ 	.word	0x050000f0


	//   ....[98]....
        /*01c0*/ 	.word	0x050000f0


	//   ....[99]....
        /*01c4*/ 	.word	0x050000f0


	//   ....[100]....
        /*01c8*/ 	.word	0x050000f0


	//   ....[101]....
        /*01cc*/ 	.word	0x050000f0


	//   ....[102]....
        /*01d0*/ 	.word	0x050000f0


	//   ....[103]....
        /*01d4*/ 	.word	0x050000f0


	//   ....[104]....
        /*01d8*/ 	.word	0x050000f0


	//   ....[105]....
        /*01dc*/ 	.word	0x050000f0


	//   ....[106]....
        /*01e0*/ 	.word	0x050000f0


	//   ....[107]....
        /*01e4*/ 	.word	0x050000f0


	//   ....[108]....
        /*01e8*/ 	.word	0x050000f0


	//   ....[109]....
        /*01ec*/ 	.word	0x050000f0


	//   ....[110]....
        /*01f0*/ 	.word	0x050000f0


	//   ....[111]....
        /*01f4*/ 	.word	0x050000f0


	//   ....[112]....
        /*01f8*/ 	.word	0x050000f0


	//   ....[113]....
        /*01fc*/ 	.word	0x050000f0


	//   ....[114]....
        /*0200*/ 	.word	0x050000f0


	//   ....[115]....
        /*0204*/ 	.word	0x050000f0


	//   ....[116]....
        /*0208*/ 	.word	0x050000f0


	//   ....[117]....
        /*020c*/ 	.word	0x050000f0


	//   ....[118]....
        /*0210*/ 	.word	0x050000f0


	//   ....[119]....
        /*0214*/ 	.word	0x050000f0


	//   ....[120]....
        /*0218*/ 	.word	0x050000f0


	//   ....[121]....
        /*021c*/ 	.word	0x050000f0


	//   ....[122]....
        /*0220*/ 	.word	0x050000f0


	//   ....[123]....
        /*0224*/ 	.word	0x050000f0


	//   ....[124]....
        /*0228*/ 	.word	0x050000f0


	//   ....[125]....
        /*022c*/ 	.word	0x050000f0


	//   ....[126]....
        /*0230*/ 	.word	0x050000f0


	//   ....[127]....
        /*0234*/ 	.word	0x050000f0


	//   ....[128]....
        /*0238*/ 	.word	0x050000f0


	//   ....[129]....
        /*023c*/ 	.word	0x050000f0


	//   ....[130]....
        /*0240*/ 	.word	0x050000f0


	//   ....[131]....
        /*0244*/ 	.word	0x050000f0


	//   ....[132]....
        /*0248*/ 	.word	0x050000f0


	//   ....[133]....
        /*024c*/ 	.word	0x050000f0


	//   ....[134]....
        /*0250*/ 	.word	0x050000f0


	//   ....[135]....
        /*0254*/ 	.word	0x050000f0


	//   ....[136]....
        /*0258*/ 	.word	0x050000f0


	//   ....[137]....
        /*025c*/ 	.word	0x050000f0


	//   ....[138]....
        /*0260*/ 	.word	0x050000f0


	//   ....[139]....
        /*0264*/ 	.word	0x050000f0


	//   ....[140]....
        /*0268*/ 	.word	0x050000f0


	//   ....[141]....
        /*026c*/ 	.word	0x050000f0


	//   ....[142]....
        /*0270*/ 	.word	0x050000f0


	//   ....[143]....
        /*0274*/ 	.word	0x050000f0


	//   ....[144]....
        /*0278*/ 	.word	0x050000f0


	//   ....[145]....
        /*027c*/ 	.word	0x050000f0


	//   ....[146]....
        /*0280*/ 	.word	0x050000f0


	//   ....[147]....
        /*0284*/ 	.word	0x050000f0


	//   ....[148]....
        /*0288*/ 	.word	0x050000f0


	//   ....[149]....
        /*028c*/ 	.word	0x050000f0


	//   ....[150]....
        /*0290*/ 	.word	0x050000f0


	//   ....[151]....
        /*0294*/ 	.word	0x050000f0


	//   ....[152]....
        /*0298*/ 	.word	0x050000f0


	//   ....[153]....
        /*029c*/ 	.word	0x050000f0


	//   ....[154]....
        /*02a0*/ 	.word	0x050000f0


	//----- nvinfo : EIATTR_COOP_GROUP_INSTR_OFFSETS
	.align		4
.L_1597:
        /*02a4*/ 	.byte	0x04, 0x28
        /*02a6*/ 	.short	(.L_1599 - .L_1598)


	//   ....[0]....
.L_1598:
        /*02a8*/ 	.word	0x00000c20


	//   ....[1]....
        /*02ac*/ 	.word	0x00000cb0


	//   ....[2]....
        /*02b0*/ 	.word	0x00000e20


	//   ....[3]....
        /*02b4*/ 	.word	0x00000f90


	//   ....[4]....
        /*02b8*/ 	.word	0x000017b0


	//   ....[5]....
        /*02bc*/ 	.word	0x00002030


	//   ....[6]....
        /*02c0*/ 	.word	0x000023d0


	//   ....[7]....
        /*02c4*/ 	.word	0x00002cc0


	//   ....[8]....
        /*02c8*/ 	.word	0x00003790


	//   ....[9]....
        /*02cc*/ 	.word	0x00004d80


	//   ....[10]....
        /*02d0*/ 	.word	0x00004d90


	//   ....[11]....
        /*02d4*/ 	.word	0x00004da0


	//   ....[12]....
        /*02d8*/ 	.word	0x00004db0


	//   ....[13]....
        /*02dc*/ 	.word	0x00004e40


	//   ....[14]....
        /*02e0*/ 	.word	0x00004e70


	//   ....[15]....
        /*02e4*/ 	.word	0x00004e80


	//   ....[16]....
        /*02e8*/ 	.word	0x00004e90


	//   ....[17]....
        /*02ec*/ 	.word	0x00004f20


	//   ....[18]....
        /*02f0*/ 	.word	0x00004f50


	//   ....[19]....
        /*02f4*/ 	.word	0x00004f60


	//   ....[20]....
        /*02f8*/ 	.word	0x00004f70


	//   ....[21]....
        /*02fc*/ 	.word	0x00005000


	//   ....[22]....
        /*0300*/ 	.word	0x00005030


	//   ....[23]....
        /*0304*/ 	.word	0x00005040


	//   ....[24]....
        /*0308*/ 	.word	0x00005050


	//   ....[25]....
        /*030c*/ 	.word	0x00005100


	//   ....[26]....
        /*0310*/ 	.word	0x00005110


	//   ....[27]....
        /*0314*/ 	.word	0x00005120


	//   ....[28]....
        /*0318*/ 	.word	0x00005130


	//   ....[29]....
        /*031c*/ 	.word	0x00005290


	//   ....[30]....
        /*0320*/ 	.word	0x000052a0


	//   ....[31]....
        /*0324*/ 	.word	0x000052b0


	//   ....[32]....
        /*0328*/ 	.word	0x000052c0


	//   ....[33]....
        /*032c*/ 	.word	0x000052d0


	//   ....[34]....
        /*0330*/ 	.word	0x000052e0


	//   ....[35]....
        /*0334*/ 	.word	0x000052f0


	//   ....[36]....
        /*0338*/ 	.word	0x00005300


	//   ....[37]....
        /*033c*/ 	.word	0x00006930


	//   ....[38]....
        /*0340*/ 	.word	0x00006940


	//   ....[39]....
        /*0344*/ 	.word	0x00006950


	//   ....[40]....
        /*0348*/ 	.word	0x00006960


	//   ....[41]....
        /*034c*/ 	.word	0x00006a70


	//   ....[42]....
        /*0350*/ 	.word	0x00006a80


	//   ....[43]....
        /*0354*/ 	.word	0x00006a90


	//   ....[44]....
        /*0358*/ 	.word	0x00006aa0


	//   ....[45]....
        /*035c*/ 	.word	0x00006bb0


	//   ....[46]....
        /*0360*/ 	.word	0x00006bc0


	//   ....[47]....
        /*0364*/ 	.word	0x00006bd0


	//   ....[48]....
        /*0368*/ 	.word	0x00006be0


	//   ....[49]....
        /*036c*/ 	.word	0x00006cf0


	//   ....[50]....
        /*0370*/ 	.word	0x00006d00


	//   ....[51]....
        /*0374*/ 	.word	0x00006d10


	//   ....[52]....
        /*0378*/ 	.word	0x00006d20


	//   ....[53]....
        /*037c*/ 	.word	0x00006e30


	//   ....[54]....
        /*0380*/ 	.word	0x00006e40


	//   ....[55]....
        /*0384*/ 	.word	0x00006e50


	//   ....[56]....
        /*0388*/ 	.word	0x00006e60


	//   ....[57]....
        /*038c*/ 	.word	0x00006f70


	//   ....[58]....
        /*0390*/ 	.word	0x00006f80


	//   ....[59]....
        /*0394*/ 	.word	0x00006f90


	//   ....[60]....
        /*0398*/ 	.word	0x00006fa0


	//   ....[61]....
        /*039c*/ 	.word	0x00006fb0


	//   ....[62]....
        /*03a0*/ 	.word	0x00006fc0


	//   ....[63]....
        /*03a4*/ 	.word	0x00006fd0


	//   ....[64]....
        /*03a8*/ 	.word	0x00007000


	//   ....[65]....
        /*03ac*/ 	.word	0x00007040


	//   ....[66]....
        /*03b0*/ 	.word	0x00007080


	//   ....[67]....
        /*03b4*/ 	.word	0x000070b0


	//   ....[68]....
        /*03b8*/ 	.word	0x000070d0


	//   ....[69]....
        /*03bc*/ 	.word	0x0000ace0


	//   ....[70]....
        /*03c0*/ 	.word	0x0000ad20


	//   ....[71]....
        /*03c4*/ 	.word	0x0000aeb0


	//   ....[72]....
        /*03c8*/ 	.word	0x0000aef0


	//   ....[73]....
        /*03cc*/ 	.word	0x0000b040


	//   ....[74]....
        /*03d0*/ 	.word	0x0000b060


	//   ....[75]....
        /*03d4*/ 	.word	0x0000b0a0


	//   ....[76]....
        /*03d8*/ 	.word	0x0000b0d0


	//   ....[77]....
        /*03dc*/ 	.word	0x0000b1c0


	//   ....[78]....
        /*03e0*/ 	.word	0x0000b1f0


	//   ....[79]....
        /*03e4*/ 	.word	0x0000b590


	//   ....[80]....
        /*03e8*/ 	.word	0x0000b8f0


	//   ....[81]....
        /*03ec*/ 	.word	0x0000ba10


	//   ....[82]....
        /*03f0*/ 	.word	0x0000ba60


	//   ....[83]....
        /*03f4*/ 	.word	0x0000bac0


	//   ....[84]....
        /*03f8*/ 	.word	0x0000bb10


	//   ....[85]....
        /*03fc*/ 	.word	0x0000bb30


	//   ....[86]....
        /*0400*/ 	.word	0x0000bcd0


	//   ....[87]....
        /*0404*/ 	.word	0x0000bd10


	//   ....[88]....
        /*0408*/ 	.word	0x0000bd70


	//   ....[89]....
        /*040c*/ 	.word	0x0000bdc0


	//   ....[90]....
        /*0410*/ 	.word	0x0000bde0


	//   ....[91]....
        /*0414*/ 	.word	0x0000c150


	//   ....[92]....
        /*0418*/ 	.word	0x0000c1a0


	//   ....[93]....
        /*041c*/ 	.word	0x0000c1f0


	//   ....[94]....
        /*0420*/ 	.word	0x0000c240


	//   ....[95]....
        /*0424*/ 	.word	0x0000c330


	//   ....[96]....
        /*0428*/ 	.word	0x0000c380


	//   ....[97]....
        /*042c*/ 	.word	0x0000c3d0


	//   ....[98]....
        /*0430*/ 	.word	0x0000c420


	//   ....[99]....
        /*0434*/ 	.word	0x0000c510


	//   ....[100]....
        /*0438*/ 	.word	0x0000c560


	//   ....[101]....
        /*043c*/ 	.word	0x0000c5b0


	//   ....[102]....
        /*0440*/ 	.word	0x0000c600


	//   ....[103]....
        /*0444*/ 	.word	0x0000c6f0


	//   ....[104]....
        /*0448*/ 	.word	0x0000c740


	//   ....[105]....
        /*044c*/ 	.word	0x0000c790


	//   ....[106]....
        /*0450*/ 	.word	0x0000c7e0


	//   ....[107]....
        /*0454*/ 	.word	0x0000c8d0


	//   ....[108]....
        /*0458*/ 	.word	0x0000c920


	//   ....[109]....
        /*045c*/ 	.word	0x0000c970


	//   ....[110]....
        /*0460*/ 	.word	0x0000c9c0


	//   ....[111]....
        /*0464*/ 	.word	0x0000ca50


	//   ....[112]....
        /*0468*/ 	.word	0x0000caf0


	//   ....[113]....
        /*046c*/ 	.word	0x0000cb90


	//   ....[114]....
        /*0470*/ 	.word	0x0000cc30


	//   ....[115]....
        /*0474*/ 	.word	0x0000ccd0


	//   ....[116]....
        /*0478*/ 	.word	0x0000cd70


	//   ....[117]....
        /*047c*/ 	.word	0x0000cdd0


	//   ....[118]....
        /*0480*/ 	.word	0x0000ce20


	//   ....[119]....
        /*0484*/ 	.word	0x0000ce70


	//   ....[120]....
        /*0488*/ 	.word	0x0000cec0


	//   ....[121]....
        /*048c*/ 	.word	0x0000cf10


	//   ....[122]....
        /*0490*/ 	.word	0x0000cf60


	//   ....[123]....
        /*0494*/ 	.word	0x0000cff0


	//   ....[124]....
        /*0498*/ 	.word	0x0000d040


	//   ....[125]....
        /*049c*/ 	.word	0x0000d090


	//   ....[126]....
        /*04a0*/ 	.word	0x0000d0e0


	//   ....[127]....
        /*04a4*/ 	.word	0x0000d170


	//   ....[128]....
        /*04a8*/ 	.word	0x0000d200


	//   ....[129]....
        /*04ac*/ 	.word	0x0000d250


	//   ....[130]....
        /*04b0*/ 	.word	0x0000d2a0


	//   ....[131]....
        /*04b4*/ 	.word	0x0000d330


	//   ....[132]....
        /*04b8*/ 	.word	0x0000d3c0


	//   ....[133]....
        /*04bc*/ 	.word	0x0000d410


	//   ....[134]....
        /*04c0*/ 	.word	0x0000d460


	//   ....[135]....
        /*04c4*/ 	.word	0x0000d4f0


	//   ....[136]....
        /*04c8*/ 	.word	0x0000d580


	//   ....[137]....
        /*04cc*/ 	.word	0x0000d5d0


	//   ....[138]....
        /*04d0*/ 	.word	0x0000d620


	//   ....[139]....
        /*04d4*/ 	.word	0x0000d6b0


	//   ....[140]....
        /*04d8*/ 	.word	0x0000d740


	//   ....[141]....
        /*04dc*/ 	.word	0x0000d790


	//   ....[142]....
        /*04e0*/ 	.word	0x0000d7e0


	//   ....[143]....
        /*04e4*/ 	.word	0x0000d870


	//   ....[144]....
        /*04e8*/ 	.word	0x0000d910


	//   ....[145]....
        /*04ec*/ 	.word	0x0000d960


	//   ....[146]....
        /*04f0*/ 	.word	0x0000d9f0


	//   ....[147]....
        /*04f4*/ 	.word	0x0000dac0


	//   ....[148]....
        /*04f8*/ 	.word	0x0000db10


	//   ....[149]....
        /*04fc*/ 	.word	0x0000db60


	//   ....[150]....
        /*0500*/ 	.word	0x0000dbb0


	//   ....[151]....
        /*0504*/ 	.word	0x0000dbe0


	//   ....[152]....
        /*0508*/ 	.word	0x0000dc30


	//   ....[153]....
        /*050c*/ 	.word	0x0000dc90


	//   ....[154]....
        /*0510*/ 	.word	0x0000dcf0


	//----- nvinfo : EIATTR_VRC_CTA_INIT_COUNT
	.align		4
.L_1599:
        /*0514*/ 	.byte	0x02, 0x4a
	.zero		1
	.zero		1


	//----- nvinfo : EIATTR_EXIT_INSTR_OFFSETS
	.align		4
        /*0518*/ 	.byte	0x04, 0x1c
        /*051a*/ 	.short	(.L_1601 - .L_1600)


	//   ....[0]....
.L_1600:
        /*051c*/ 	.word	0x0000bf20


	//   ....[1]....
        /*0520*/ 	.word	0x0000c0f0


	//----- nvinfo : EIATTR_MAX_THREADS
	.align		4
.L_1601:
        /*0524*/ 	.byte	0x04, 0x05
        /*0526*/ 	.short	(.L_1603 - .L_1602)
.L_1602:
        /*0528*/ 	.word	0x00000080
        /*052c*/ 	.word	0x00000001
        /*0530*/ 	.word	0x00000001


	//----- nvinfo : EIATTR_CRS_STACK_SIZE
	.align		4
.L_1603:
        /*0534*/ 	.byte	0x04, 0x1e
        /*0536*/ 	.short	(.L_1605 - .L_1604)
.L_1604:
        /*0538*/ 	.word	0x00000000


	//----- nvinfo : EIATTR_CBANK_PARAM_SIZE
	.align		4
.L_1605:
        /*053c*/ 	.byte	0x03, 0x19
        /*053e*/ 	.short	0x01f0


	//----- nvinfo : EIATTR_PARAM_CBANK
	.align		4
        /*0540*/ 	.byte	0x04, 0x0a
        /*0542*/ 	.short	(.L_1607 - .L_1606)
	.align		4
.L_1606:
        /*0544*/ 	.word	index@(.nv.constant0._Z25selective_scan_bwd_kernelI32Selective_Scan_bwd_kernel_traitsILi128ELi16ELb1ELb1ELb1ELb0ELb1EN3c104HalfENS1_7complexIfEEEEv12SSMParamsBwd)
        /*0548*/ 	.short	0x0380
        /*054a*/ 	.short	0x01f0


	//----- nvinfo : EIATTR_SW_WAR
	.align		4
.L_1607:
        /*054c*/ 	.byte	0x04, 0x36
        /*054e*/ 	.short	(.L_1609 - .L_1608)
.L_1608:
        /*0550*/ 	.word	0x00000008
.L_1609:


//--------------------- .nv.info._Z25selective_scan_bwd_kernelI32Selective_Scan_bwd_kernel_traitsILi128ELi16ELb1ELb1ELb1ELb1ELb0EN3c104HalfENS1_7complexIfEEEEv12SSMParamsBwd --------------------------
	.section	.nv.info._Z25selective_scan_bwd_kernelI32Selective_Scan_bwd_kernel_traitsILi128ELi16ELb1ELb1ELb1ELb1ELb0EN3c104HalfENS1_7complexIfEEEEv12SSMParamsBwd,"",@"SHT_CUDA_INFO"
	.sectionflags	@""
	.align	4


	//----- nvinfo : EIATTR_CUDA_API_VERSION
	.align		4
        /*0000*/ 	.byte	0x04, 0x37
        /*0002*/ 	.short	(.L_1611 - .L_1610)
.L_1610:
        /*0004*/ 	.word	0x00000082


	//----- nvinfo : EIATTR_KPARAM_INFO
	.align		4
.L_1611:
        /*0008*/ 	.byte	0x04, 0x17
        /*000a*/ 	.short	(.L_1613 - .L_1612)
.L_1612:
        /*000c*/ 	.word	0x00000000
        /*0010*/ 	.short	0x0000
        /*0012*/ 	.short	0x0000
        /*0014*/ 	.byte	0x00, 0xf0, 0xc1, 0x07


	//----- nvinfo : EIATTR_SPARSE_MMA_MASK
	.align		4
.L_1613:
        /*0018*/ 	.byte	0x03, 0x50
        /*001a*/ 	.short	0x0000


	//----- nvinfo : EIATTR_MAXREG_COUNT
	.align		4
        /*001c*/ 	.byte	0x03, 0x1b
        /*001e*/ 	.short	0x00ff


	//----- nvinfo : EIATTR_NUM_BARRIERS
	.align		4
        /*0020*/ 	.byte	0x02, 0x4c
        /*0022*/ 	.byte	0x01
	.zero		1


	//----- nvinfo : EIATTR_MERCURY_ISA_VERSION
	.align		4
        /*0024*/ 	.byte	0x03, 0x5f
        /*0026*/ 	.short	0x0101


	//----- nvinfo : EIATTR_INT_WARP_WIDE_INSTR_OFFSETS
	.align		4
        /*0028*/ 	.byte	0x04, 0x31
        /*002a*/ 	.short	(.L_1615 - .L_1614)


	//   ....[0]....
.L_1614:
        /*002c*/ 	.word	0x00006650


	//   ....[1]....
        /*0030*/ 	.word	0x00008330


	//----- nvinfo : EIATTR_COOP_GROUP_MASK_REGIDS
	.align		4
.L_1615:
        /*0034*/ 	.byte	0x04, 0x29
        /*0036*/ 	.short	(.L_1617 - .L_1616)


	//   ....[0]....
.L_1616:
        /*0038*/ 	.word	0xffffffff


	//   ....[1]....
        /*003c*/ 	.word	0xffffffff


	//   ....[2]....
        /*0040*/ 	.word	0xffffffff


	//   ....[3]....
        /*0044*/ 	.word	0xffffffff


	//   ....[4]....
        /*0048*/ 	.word	0xffffffff


	//   ....[5]....
        /*004c*/ 	.word	0xffffffff


	//   ....[6]....
        /*0050*/ 	.word	0xffffffff


	//   ....[7]....
        /*0054*/ 	.word	0xffffffff


	//   ....[8]....
        /*0058*/ 	.word	0xffffffff


	//   ....[9]....
        /*005c*/ 	.word	0xffffffff


	//   ....[10]....
        /*0060*/ 	.word	0xffffffff


	//   ....[11]....
        /*0064*/ 	.word	0xffffffff


	//   ....[12]....
        /*0068*/ 	.word	0xffffffff


	//   ....[13]....
        /*006c*/ 	.word	0xffffffff


	//   ....[14]....
        /*0070*/ 	.word	0xffffffff


	//   ....[15]....
        /*0074*/ 	.word	0xffffffff


	//   ....[16]....
        /*0078*/ 	.word	0xffffffff


	//   ....[17]....
        /*007c*/ 	.word	0xffffffff


	//   ....[18]....
        /*0080*/ 	.word	0xffffffff


	//   ....[19]....
        /*0084*/ 	.word	0xffffffff


	//   ....[20]....
        /*0088*/ 	.word	0xffffffff


	//   ....[21]....
        /*008c*/ 	.word	0xffffffff


	//   ....[22]....
        /*0090*/ 	.word	0xffffffff


	//   ....[23]....
        /*0094*/ 	.word	0xffffffff


	//   ....[24]....
        /*0098*/ 	.word	0xffffffff


	//   ....[25]....
        /*009c*/ 	.word	0xffffffff


	//   ....[26]....
        /*00a0*/ 	.word	0xffffffff


	//   ....[27]....
        /*00a4*/ 	.word	0xffffffff


	//   ....[28]....
        /*00a8*/ 	.word	0xffffffff


	//   ....[29]....
        /*00ac*/ 	.word	0xffffffff


	//   ....[30]....
        /*00b0*/ 	.word	0xffffffff


	//   ....[31]....
        /*00b4*/ 	.word	0xffffffff


	//   ....[32]....
        /*00b8*/ 	.word	0xffffffff


	//   ....[33]....
        /*00bc*/ 	.word	0xffffffff


	//   ....[34]....
        /*00c0*/ 	.word	0xffffffff


	//   ....[35]....
        /*00c4*/ 	.word	0xffffffff


	//   ....[36]....
        /*00c8*/ 	.word	0xffffffff


	//   ....[37]....
        /*00cc*/ 	.word	0xffffffff


	//   ....[38]....
        /*00d0*/ 	.word	0xffffffff


	//   ....[39]....
        /*00d4*/ 	.word	0xffffffff


	//   ....[40]....
        /*00d8*/ 	.word	0xffffffff


	//   ....[41]....
        /*00dc*/ 	.word	0xffffffff


	//   ....[42]....
        /*00e0*/ 	.word	0xffffffff


	//   ....[43]....
        /*00e4*/ 	.word	0xffffffff


	//   ....[44]....
        /*00e8*/ 	.word	0xffffffff


	//   ....[45]....
        /*00ec*/ 	.word	0xffffffff


	//   ....[46]....
        /*00f0*/ 	.word	0xffffffff


	//   ....[47]....
        /*00f4*/ 	.word	0xffffffff


	//   ....[48]....
        /*00f8*/ 	.word	0xffffffff


	//   ....[49]....
        /*00fc*/ 	.word	0xffffffff


	//   ....[50]....
        /*0100*/ 	.word	0xffffffff


	//   ....[51]....
        /*0104*/ 	.word	0xffffffff


	//   ....[52]....
        /*0108*/ 	.word	0xffffffff


	//   ....[53]....
        /*010c*/ 	.word	0xffffffff


	//   ....[54]....
        /*0110*/ 	.word	0xffffffff


	//   ....[55]....
        /*0114*/ 	.word	0xffffffff


	//   ....[56]....
        /*0118*/ 	.word	0xffffffff


	//   ....[57]....
        /*011c*/ 	.word	0xffffffff


	//   ....[58]....
        /*0120*/ 	.word	0xffffffff


	//   ....[59]....
        /*0124*/ 	.word	0xffffffff


	//   ....[60]....
        /*0128*/ 	.word	0xffffffff


	//   ....[61]....
        /*012c*/ 	.word	0xffffffff


	//   ....[62]....
        /*0130*/ 	.word	0xffffffff


	//   ....[63]....
        /*0134*/ 	.word	0xffffffff


	//   ....[64]....
        /*0138*/ 	.word	0xffffffff


	//   ....[65]....
        /*013c*/ 	.word	0xffffffff


	//   ....[66]....
        /*0140*/ 	.word	0xffffffff


	//   ....[67]....
        /*0144*/ 	.word	0xffffffff


	//   ....[68]....
        /*0148*/ 	.word	0xffffffff


	//   ....[69]....
        /*014c*/ 	.word	0xffffffff


	//   ....[70]....
        /*0150*/ 	.word	0xffffffff


	//   ....[71]....
        /*0154*/ 	.word	0xffffffff


	//   ....[72]....
        /*0158*/ 	.word	0xffffffff


	//   ....[73]....
        /*015c*/ 	.word	0xffffffff


	//   ....[74]....
        /*0160*/ 	.word	0xffffffff


	//   ....[75]....
        /*0164*/ 	.word	0xffffffff


	//   ....[76]....
        /*0168*/ 	.word	0xffffffff


	//   ....[77]....
        /*016c*/ 	.word	0xffffffff


	//   ....[78]....
        /*0170*/ 	.word	0xffffffff


	//   ....[79]....
        /*0174*/ 	.word	0xffffffff


	//   ....[80]....
        /*0178*/ 	.word	0xffffffff


	//   ....[81]....
        /*017c*/ 	.word	0xffffffff


	//   ....[82]....
        /*0180*/ 	.word	0xffffffff


	//   ....[83]....
        /*0184*/ 	.word	0xffffffff


	//   ....[84]....
        /*0188*/ 	.word	0xffffffff


	//   ....[85]....
        /*018c*/ 	.word	0xffffffff


	//   ....[86]....
        /*0190*/ 	.word	0xffffffff


	//   ....[87]....
        /*0194*/ 	.word	0xffffffff


	//   ....[88]....
        /*0198*/ 	.word	0x050000f0


	//   ....[89]....
        /*019c*/ 	.word	0x050000f0


	//   ....[90]....
        /*01a0*/ 	.word	0x050000f0


	//   ....[91]....
        /*01a4*/ 	.word	0x050000f0


	//   ....[92]....
        /*01a8*/ 	.word	0x050000f0


	//   ....[93]....
        /*01ac*/ 	.word	0x050000f0


	//   ....[94]....
        /*01b0*/ 	.word	0x050000f0


	//   ....[95]....
        /*01b4*/ 	.word	0x050000f0


	//   ....[96]....
        /*01b8*/ 	.word	0x050000f0


	//   ....[97]....
        /*01bc*/ 	.word	0x050000f0


	//   ....[98]....
        /*01c0*/ 	.word	0x050000f0


	//   ....[99]....
        /*01c4*/ 	.word	0x050000f0


	//   ....[100]....
        /*01c8*/ 	.word	0x050000f0


	//   ....[101]....
        /*01cc*/ 	.word	0x050000f0


	//   ....[102]....
        /*01d0*/ 	.word	0x050000f0


	//   ....[103]....
        /*01d4*/ 	.word	0x050000f0


	//   ....[104]....
        /*01d8*/ 	.word	0x050000f0


	//   ....[105]....
        /*01dc*/ 	.word	0x050000f0


	//   ....[106]....
        /*01e0*/ 	.word	0x050000f0


	//   ....[107]....
        /*01e4*/ 	.word	0x050000f0


	//   ....[108]....
        /*01e8*/ 	.word	0x050000f0


	//   ....[109]....
        /*01ec*/ 	.word	0x050000f0


	//   ....[110]....
        /*01f0*/ 	.word	0x050000f0


	//   ....[111]....
        /*01f4*/ 	.word	0x050000f0


	//   ....[112]....
        /*01f8*/ 	.word	0x050000f0


	//   ....[113]....
        /*01fc*/ 	.word	0x050000f0


	//   ....[114]....
        /*0200*/ 	.word	0x050000f0


	//   ....[115]....
        /*0204*/ 	.word	0x050000f0


	//   ....[116]....
        /*0208*/ 	.word	0x050000f0


	//   ....[117]....
        /*020c*/ 	.word	0x050000f0


	//   ....[118]....
        /*0210*/ 	.word	0x050000f0


	//   ....[119]....
        /*0214*/ 	.word	0x050000f0


	//   ....[120]....
        /*0218*/ 	.word	0x050000f0


	//   ....[121]....
        /*021c*/ 	.word	0x050000f0


	//   ....[122]....
        /*0220*/ 	.word	0x050000f0


	//   ....[123]....
        /*0224*/ 	.word	0x050000f0


	//   ....[124]....
        /*0228*/ 	.word	0x050000f0


	//   ....[125]....
        /*022c*/ 	.word	0x050000f0


	//   ....[126]....
        /*0230*/ 	.word	0x050000f0


	//   ....[127]....
        /*0234*/ 	.word	0x050000f0


	//   ....[128]....
        /*0238*/ 	.word	0x050000f0


	//   ....[129]....
        /*023c*/ 	.word	0x050000f0


	//   ....[130]....
        /*0240*/ 	.word	0x050000f0


	//   ....[131]....
        /*0244*/ 	.word	0x050000f0


	//   ....[132]....
        /*0248*/ 	.word	0x050000f0


	//   ....[133]....
        /*024c*/ 	.word	0x050000f0


	//   ....[134]....
        /*0250*/ 	.word	0x050000f0


	//   ....[135]....
        /*0254*/ 	.word	0x050000f0


	//   ....[136]....
        /*0258*/ 	.word	0x050000f0


	//   ....[137]....
        /*025c*/ 	.word	0x050000f0


	//   ....[138]....
        /*0260*/ 	.word	0x050000f0


	//   ....[139]....
        /*0264*/ 	.word	0x050000f0


	//   ....[140]....
        /*0268*/ 	.word	0x050000f0


	//   ....[141]....
        /*026c*/ 	.word	0x050000f0


	//   ....[142]....
        /*0270*/ 	.word	0x050000f0


	//   ....[143]....
        /*0274*/ 	.word	0x050000f0


	//   ....[144]....
        /*0278*/ 	.word	0x050000f0


	//   ....[145]....
        /*027c*/ 	.word	0x050000f0


	//   ....[146]....
        /*0280*/ 	.word	0x050000f0


	//   ....[147]....
        /*0284*/ 	.word	0x050000f0


	//   ....[148]....
        /*0288*/ 	.word	0x050000f0


	//   ....[149]....
        /*028c*/ 	.word	0x050000f0


	//   ....[150]....
        /*0290*/ 	.word	0x050000f0


	//   ....[151]....
        /*0294*/ 	.word	0x050000f0


	//----- nvinfo : EIATTR_COOP_GROUP_INSTR_OFFSETS
	.align		4
.L_1617:
        /*0298*/ 	.byte	0x04, 0x28
        /*029a*/ 	.short	(.L_1619 - .L_1618)


	//   ....[0]....
.L_1618:
        /*029c*/ 	.word	0x00000be0


	//   ....[1]....
        /*02a0*/ 	.word	0x00000c90


	//   ....[2]....
        /*02a4*/ 	.word	0x00000f00


	//   ....[3]....
        /*02a8*/ 	.word	0x00003a90


	//   ....[4]....
        /*02ac*/ 	.word	0x00004560


	//   ....[5]....
        /*02b0*/ 	.word	0x00005b50


	//   ....[6]....
        /*02b4*/ 	.word	0x00005b60


	//   ....[7]....
        /*02b8*/ 	.word	0x00005b70


	//   ....[8]....
        /*02bc*/ 	.word	0x00005b80


	//   ....[9]....
        /*02c0*/ 	.word	0x00005c10


	//   ....[10]....
        /*02c4*/ 	.word	0x00005c40


	//   ....[11]....
        /*02c8*/ 	.word	0x00005c50


	//   ....[12]....
        /*02cc*/ 	.word	0x00005c60


	//   ....[13]....
        /*02d0*/ 	.word	0x00005cf0


	//   ....[14]....
        /*02d4*/ 	.word	0x00005d20


	//   ....[15]....
        /*02d8*/ 	.word	0x00005d30


	//   ....[16]....
        /*02dc*/ 	.word	0x00005d40


	//   ....[17]....
        /*02e0*/ 	.word	0x00005dd0


	//   ....[18]....
        /*02e4*/ 	.word	0x00005e00


	//   ....[19]....
        /*02e8*/ 	.word	0x00005e10


	//   ....[20]....
        /*02ec*/ 	.word	0x00005e20


	//   ....[21]....
        /*02f0*/ 	.word	0x00005ed0


	//   ....[22]....
        /*02f4*/ 	.word	0x00005ee0


	//   ....[23]....
        /*02f8*/ 	.word	0x00005ef0


	//   ....[24]....
        /*02fc*/ 	.word	0x00005f00


	//   ....[25]....
        /*0300*/ 	.word	0x00006060


	//   ....[26]....
        /*0304*/ 	.word	0x00006070


	//   ....[27]....
        /*0308*/ 	.word	0x00006080


	//   ....[28]....
        /*030c*/ 	.word	0x00006090


	//   ....[29]....
        /*0310*/ 	.word	0x000060a0


	//   ....[30]....
        /*0314*/ 	.word	0x000060b0


	//   ....[31]....
        /*0318*/ 	.word	0x000060c0


	//   ....[32]....
        /*031c*/ 	.word	0x000060d0


	//   ....[33]....
        /*0320*/ 	.word	0x00007700


	//   ....[34]....
        /*0324*/ 	.word	0x00007710


	//   ....[35]....
        /*0328*/ 	.word	0x00007720


	//   ....[36]....
        /*032c*/ 	.word	0x00007730


	//   ....[37]....
        /*0330*/ 	.word	0x00007840


	//   ....[38]....
        /*0334*/ 	.word	0x00007850


	//   ....[39]....
        /*0338*/ 	.word	0x00007860


	//   ....[40]....
        /*033c*/ 	.word	0x00007870


	//   ....[41]....
        /*0340*/ 	.word	0x00007980


	//   ....[42]....
        /*0344*/ 	.word	0x00007990


	//   ....[43]....
        /*0348*/ 	.word	0x000079a0


	//   ....[44]....
        /*034c*/ 	.word	0x000079b0


	//   ....[45]....
        /*0350*/ 	.word	0x00007ac0


	//   ....[46]....
        /*0354*/ 	.word	0x00007ad0


	//   ....[47]....
        /*0358*/ 	.word	0x00007ae0


	//   ....[48]....
        /*035c*/ 	.word	0x00007af0


	//   ....[49]....
        /*0360*/ 	.word	0x00007c00


	//   ....[50]....
        /*0364*/ 	.word	0x00007c10


	//   ....[51]....
        /*0368*/ 	.word	0x00007c20


	//   ....[52]....
        /*036c*/ 	.word	0x00007c30


	//   ....[53]....
        /*0370*/ 	.word	0x00007d40


	//   ....[54]....
        /*0374*/ 	.word	0x00007d50


	//   ....[55]....
        /*0378*/ 	.word	0x00007d60


	//   ....[56]....
        /*037c*/ 	.word	0x00007d70


	//   ....[57]....
        /*0380*/ 	.word	0x00007d80


	//   ....[58]....
        /*0384*/ 	.word	0x00007d90


	//   ....[59]....
        /*0388*/ 	.word	0x00007da0


	//   ....[60]....
        /*038c*/ 	.word	0x00007dd0


	//   ....[61]....
        /*0390*/ 	.word	0x00007e10


	//   ....[62]....
        /*0394*/ 	.word	0x00007e50


	//   ....[63]....
        /*0398*/ 	.word	0x00007e80


	//   ....[64]....
        /*039c*/ 	.word	0x00007ea0


	//   ....[65]....
        /*03a0*/ 	.word	0x0000bab0


	//   ....[66]....
        /*03a4*/ 	.word	0x0000baf0


	//   ....[67]....
        /*03a8*/ 	.word	0x0000bc80


	//   ....[68]....
        /*03ac*/ 	.word	0x0000bcc0


	//   ....[69]....
        /*03b0*/ 	.word	0x0000be10


	//   ....[70]....
        /*03b4*/ 	.word	0x0000be30


	//   ....[71]....
        /*03b8*/ 	.word	0x0000be70


	//   ....[72]....
        /*03bc*/ 	.word	0x0000bea0


	//   ....[73]....
        /*03c0*/ 	.word	0x0000bf90


	//   ....[74]....
        /*03c4*/ 	.word	0x0000bfc0


	//   ....[75]....
        /*03c8*/ 	.word	0x0000c3f0


	//   ....[76]....
        /*03cc*/ 	.word	0x0000c7b0


	//   ....[77]....
        /*03d0*/ 	.word	0x0000cfb0


	//   ....[78]....
        /*03d4*/ 	.word	0x0000d0e0


	//   ....[79]....
        /*03d8*/ 	.word	0x0000d130


	//   ....[80]....
        /*03dc*/ 	.word	0x0000d190


	//   ....[81]....
        /*03e0*/ 	.word	0x0000d1e0


	//   ....[82]....
        /*03e4*/ 	.word	0x0000d200


	//   ....[83]....
        /*03e8*/ 	.word	0x0000d3a0


	//   ....[84]....
        /*03ec*/ 	.word	0x0000d3e0


	//   ....[85]....
        /*03f0*/ 	.word	0x0000d440


	//   ....[86]....
        /*03f4*/ 	.word	0x0000d490


	//   ....[87]....
        /*03f8*/ 	.word	0x0000d4b0


	//   ....[88]....
        /*03fc*/ 	.word	0x0000d820


	//   ....[89]....
        /*0400*/ 	.word	0x0000d870


	//   ....[90]....
        /*0404*/ 	.word	0x0000d8c0


	//   ....[91]....
        /*0408*/ 	.word	0x0000d910


	//   ....[92]....
        /*040c*/ 	.word	0x0000da00


	//   ....[93]....
        /*0410*/ 	.word	0x0000da50


	//   ....[94]....
        /*0414*/ 	.word	0x0000daa0


	//   ....[95]....
        /*0418*/ 	.word	0x0000daf0


	//   ....[96]....
        /*041c*/ 	.word	0x0000dbe0


	//   ....[97]....
        /*0420*/ 	.word	0x0000dc30


	//   ....[98]....
        /*0424*/ 	.word	0x0000dc80


	//   ....[99]....
        /*0428*/ 	.word	0x0000dcd0


	//   ....[100]....
        /*042c*/ 	.word	0x0000ddc0


	//   ....[101]....
        /*0430*/ 	.word	0x0000de10


	//   ....[102]....
        /*0434*/ 	.word	0x0000de60


	//   ....[103]....
        /*0438*/ 	.word	0x0000deb0


	//   ....[104]....
        /*043c*/ 	.word	0x0000dfa0


	//   ....[105]....
        /*0440*/ 	.word	0x0000dff0


	//   ....[106]....
        /*0444*/ 	.word	0x0000e040


	//   ....[107]....
        /*0448*/ 	.word	0x0000e090


	//   ....[108]....
        /*044c*/ 	.word	0x0000e120


	//   ....[109]....
        /*0450*/ 	.word	0x0000e1c0


	//   ....[110]....
        /*0454*/ 	.word	0x0000e260


	//   ....[111]....
        /*0458*/ 	.word	0x0000e300


	//   ....[112]....
        /*045c*/ 	.word	0x0000e3a0


	//   ....[113]....
        /*0460*/ 	.word	0x0000e440


	//   ....[114]....
        /*0464*/ 	.word	0x0000e4a0


	//   ....[115]....
        /*0468*/ 	.word	0x0000e4f0


	//   ....[116]....
        /*046c*/ 	.word	0x0000e540


	//   ....[117]....
        /*0470*/ 	.word	0x0000e590


	//   ....[118]....
        /*0474*/ 	.word	0x0000e5e0


	//   ....[119]....
        /*0478*/ 	.word	0x0000e630


	//   ....[120]....
        /*047c*/ 	.word	0x0000e6c0


	//   ....[121]....
        /*0480*/ 	.word	0x0000e710


	//   ....[122]....
        /*0484*/ 	.word	0x0000e760


	//   ....[123]....
        /*0488*/ 	.word	0x0000e7b0


	//   ....[124]....
        /*048c*/ 	.word	0x0000e840


	//   ....[125]....
        /*0490*/ 	.word	0x0000e8d0


	//   ....[126]....
        /*0494*/ 	.word	0x0000e920


	//   ....[127]....
        /*0498*/ 	.word	0x0000e970


	//   ....[128]....
        /*049c*/ 	.word	0x0000ea00


	//   ....[129]....
        /*04a0*/ 	.word	0x0000ea90


	//   ....[130]....
        /*04a4*/ 	.word	0x0000eae0


	//   ....[131]....
        /*04a8*/ 	.word	0x0000eb30


	//   ....[132]....
        /*04ac*/ 	.word	0x0000ebc0


	//   ....[133]....
        /*04b0*/ 	.word	0x0000ec50


	//   ....[134]....
        /*04b4*/ 	.word	0x0000eca0


	//   ....[135]....
        /*04b8*/ 	.word	0x0000ecf0


	//   ....[136]....
        /*04bc*/ 	.word	0x0000ed80


	//   ....[137]....
        /*04c0*/ 	.word	0x0000ee10


	//   ....[138]....
        /*04c4*/ 	.word	0x0000ee60


	//   ....[139]....
        /*04c8*/ 	.word	0x0000eeb0


	//   ....[140]....
        /*04cc*/ 	.word	0x0000ef40


	//   ....[141]....
        /*04d0*/ 	.word	0x0000efe0


	//   ....[142]....
        /*04d4*/ 	.word	0x0000f030


	//   ....[143]....
        /*04d8*/ 	.word	0x0000f0c0


	//   ....[144]....
        /*04dc*/ 	.word	0x0000f190


	//   ....[145]....
        /*04e0*/ 	.word	0x0000f1e0


	//   ....[146]....
        /*04e4*/ 	.word	0x0000f230


	//   ....[147]....
        /*04e8*/ 	.word	0x0000f280


	//   ....[148]....
        /*04ec*/ 	.word	0x0000f2b0


	//   ....[149]....
        /*04f0*/ 	.word	0x0000f300


	//   ....[150]....
        /*04f4*/ 	.word	0x0000f360


	//   ....[151]....
        /*04f8*/ 	.word	0x0000f3c0


	//----- nvinfo : EIATTR_VRC_CTA_INIT_COUNT
	.align		4
.L_1619:
        /*04fc*/ 	.byte	0x02, 0x4a
	.zero		1
	.zero		1


	//----- nvinfo : EIATTR_EXIT_INSTR_OFFSETS
	.align		4
        /*0500*/ 	.byte	0x04, 0x1c
        /*0502*/ 	.short	(.L_1621 - .L_1620)


	//   ....[0]....
.L_1620:
        /*0504*/ 	.word	0x0000d5f0


	//   ....[1]....
        /*0508*/ 	.word	0x0000d7c0


	//----- nvinfo : EIATTR_MAX_THREADS
	.align		4
.L_1621:
        /*050c*/ 	.byte	0x04, 0x05
        /*050e*/ 	.short	(.L_1623 - .L_1622)
.L_1622:
        /*0510*/ 	.word	0x00000080
        /*0514*/ 	.word	0x00000001
        /*0518*/ 	.word	0x00000001


	//----- nvinfo : EIATTR_CRS_STACK_SIZE
	.align		4
.L_1623:
        /*051c*/ 	.byte	0x04, 0x1e
        /*051e*/ 	.short	(.L_1625 - .L_1624)
.L_1624:
        /*0520*/ 	.word	0x00000000


	//----- nvinfo : EIATTR_CBANK_PARAM_SIZE
	.align		4
.L_1625:
        /*0524*/ 	.byte	0x03, 0x19
        /*0526*/ 	.short	0x01f0


	//----- nvinfo : EIATTR_PARAM_CBANK
	.align		4
        /*0528*/ 	.byte	0x04, 0x0a
        /*052a*/ 	.short	(.L_1627 - .L_1626)
	.align		4
.L_1626:
        /*052c*/ 	.word	index@(.nv.constant0._Z25selective_scan_bwd_kernelI32Selective_Scan_bwd_kernel_traitsILi128ELi16ELb1ELb1ELb1ELb1ELb0EN3c104HalfENS1_7complexIfEEEEv12SSMParamsBwd)
        /*0530*/ 	.short	0x0380
        /*0532*/ 	.short	0x01f0


	//----- nvinfo : EIATTR_SW_WAR
	.align		4
.L_1627:
        /*0534*/ 	.byte	0x04, 0x36
        /*0536*/ 	.short	(.L_1629 - .L_1628)
.L_1628:
        /*0538*/ 	.word	0x00000008
.L_1629:


//--------------------- .nv.info._Z25selective_scan_bwd_kernelI32Selective_Scan_bwd_kernel_traitsILi128ELi16ELb1ELb1ELb1ELb1ELb1EN3c104HalfENS1_7complexIfEEEEv12SSMParamsBwd --------------------------
	.section	.nv.info._Z25selective_scan_bwd_kernelI32Selective_Scan_bwd_kernel_traitsILi128ELi16ELb1ELb1ELb1ELb1ELb1EN3c104HalfENS1_7complexIfEEEEv12SSMParamsBwd,"",@"SHT_CUDA_INFO"
	.sectionflags	@""
	.align	4


	//----- nvinfo : EIATTR_CUDA_API_VERSION
	.align		4
        /*0000*/ 	.byte	0x04, 0x37
        /*0002*/ 	.short	(.L_1631 - .L_1630)
.L_1630:
        /*0004*/ 	.word	0x00000082


	//----- nvinfo : EIATTR_KPARAM_INFO
	.align		4
.L_1631:
        /*0008*/ 	.byte	0x04, 0x17
        /*000a*/ 	.short	(.L_1633 - .L_1632)
.L_1632:
        /*000c*/ 	.word	0x00000000
        /*0010*/ 	.short	0x0000
        /*0012*/ 	.short	0x0000
        /*0014*/ 	.byte	0x00, 0xf0, 0xc1, 0x07


	//----- nvinfo : EIATTR_SPARSE_MMA_MASK
	.align		4
.L_1633:
        /*0018*/ 	.byte	0x03, 0x50
        /*001a*/ 	.short	0x0000


	//----- nvinfo : EIATTR_MAXREG_COUNT
	.align		4
        /*001c*/ 	.byte	0x03, 0x1b
        /*001e*/ 	.short	0x00ff


	//----- nvinfo : EIATTR_NUM_BARRIERS
	.align		4
        /*0020*/ 	.byte	0x02, 0x4c
        /*0022*/ 	.byte	0x01
	.zero		1


	//----- nvinfo : EIATTR_MERCURY_ISA_VERSION
	.align		4
        /*0024*/ 	.byte	0x03, 0x5f
        /*0026*/ 	.short	0x0101


	//----- nvinfo : EIATTR_INT_WARP_WIDE_INSTR_OFFSETS
	.align		4
        /*0028*/ 	.byte	0x04, 0x31
        /*002a*/ 	.short	(.L_1635 - .L_1634)


	//   ....[0]....
.L_1634:
        /*002c*/ 	.word	0x00007a90


	//   ....[1]....
        /*0030*/ 	.word	0x00009770


	//----- nvinfo : EIATTR_COOP_GROUP_MASK_REGIDS
	.align		4
.L_1635:
        /*0034*/ 	.byte	0x04, 0x29
        /*0036*/ 	.short	(.L_1637 - .L_1636)


	//   ....[0]....
.L_1636:
        /*0038*/ 	.word	0xffffffff


	//   ....[1]....
        /*003c*/ 	.word	0xffffffff


	//   ....[2]....
        /*0040*/ 	.word	0xffffffff


	//   ....[3]....
        /*0044*/ 	.word	0xffffffff


	//   ....[4]....
        /*0048*/ 	.word	0xffffffff


	//   ....[5]....
        /*004c*/ 	.word	0xffffffff


	//   ....[6]....
        /*0050*/ 	.word	0xffffffff


	//   ....[7]....
        /*0054*/ 	.word	0xffffffff


	//   ....[8]....
        /*0058*/ 	.word	0xffffffff


	//   ....[9]....
        /*005c*/ 	.word	0xffffffff


	//   ....[10]....
        /*0060*/ 	.word	0xffffffff


	//   ....[11]....
        /*0064*/ 	.word	0xffffffff


	//   ....[12]....
        /*0068*/ 	.word	0xffffffff


	//   ....[13]....
        /*006c*/ 	.word	0xffffffff


	//   ....[14]....
        /*0070*/ 	.word	0xffffffff


	//   ....[15]....
        /*0074*/ 	.word	0xffffffff


	//   ....[16]....
        /*0078*/ 	.word	0xffffffff


	//   ....[17]....
        /*007c*/ 	.word	0xffffffff


	//   ....[18]....
        /*0080*/ 	.word	0xffffffff


	//   ....[19]....
        /*0084*/ 	.word	0xffffffff


	//   ....[20]....
        /*0088*/ 	.word	0xffffffff


	//   ....[21]....
        /*008c*/ 	.word	0xffffffff


	//   ....[22]....
        /*0090*/ 	.word	0xffffffff


	//   ....[23]....
        /*0094*/ 	.word	0xffffffff


	//   ....[24]....
        /*0098*/ 	.word	0xffffffff


	//   ....[25]....
        /*009c*/ 	.word	0xffffffff


	//   ....[26]....
        /*00a0*/ 	.word	0xffffffff


	//   ....[27]....
        /*00a4*/ 	.word	0xffffffff


	//   ....[28]....
        /*00a8*/ 	.word	0xffffffff


	//   ....[29]....
        /*00ac*/ 	.word	0xffffffff


	//   ....[30]....
        /*00b0*/ 	.word	0xffffffff


	//   ....[31]....
        /*00b4*/ 	.word	0xffffffff


	//   ....[32]....
        /*00b8*/ 	.word	0xffffffff


	//   ....[33]....
        /*00bc*/ 	.word	0xffffffff


	//   ....[34]....
        /*00c0*/ 	.word	0xffffffff


	//   ....[35]....
        /*00c4*/ 	.word	0xffffffff


	//   ....[36]....
        /*00c8*/ 	.word	0xffffffff


	//   ....[37]....
        /*00cc*/ 	.word	0xffffffff


	//   ....[38]....
        /*00d0*/ 	.word	0xffffffff


	//   ....[39]....
        /*00d4*/ 	.word	0xffffffff


	//   ....[40]....
        /*00d8*/ 	.word	0xffffffff


	//   ....[41]....
        /*00dc*/ 	.word	0xffffffff


	//   ....[42]....
        /*00e0*/ 	.word	0xffffffff


	//   ....[43]....
        /*00e4*/ 	.word	0xffffffff


	//   ....[44]....
        /*00e8*/ 	.word	0xffffffff


	//   ....[45]....
        /*00ec*/ 	.word	0xffffffff


	//   ....[46]....
        /*00f0*/ 	.word	0xffffffff


	//   ....[47]....
        /*00f4*/ 	.word	0xffffffff


	//   ....[48]....
        /*00f8*/ 	.word	0xffffffff


	//   ....[49]....
        /*00fc*/ 	.word	0xffffffff


	//   ....[50]....
        /*0100*/ 	.word	0xffffffff


	//   ....[51]....
        /*0104*/ 	.word	0xffffffff


	//   ....[52]....
        /*0108*/ 	.word	0xffffffff


	//   ....[53]....
        /*010c*/ 	.word	0xffffffff


	//   ....[54]....
        /*0110*/ 	.word	0xffffffff


	//   ....[55]....
        /*0114*/ 	.word	0xffffffff


	//   ....[56]....
        /*0118*/ 	.word	0xffffffff


	//   ....[57]....
        /*011c*/ 	.word	0xffffffff


	//   ....[58]....
        /*0120*/ 	.word	0xffffffff


	//   ....[59]....
        /*0124*/ 	.word	0xffffffff


	//   ....[60]....
        /*0128*/ 	.word	0xffffffff


	//   ....[61]....
        /*012c*/ 	.word	0xffffffff


	//   ....[62]....
        /*0130*/ 	.word	0xffffffff


	//   ....[63]....
        /*0134*/ 	.word	0xffffffff


	//   ....[64]....
        /*0138*/ 	.word	0xffffffff


	//   ....[65]....
        /*013c*/ 	.word	0xffffffff


	//   ....[66]....
        /*0140*/ 	.word	0xffffffff


	//   ....[67]....
        /*0144*/ 	.word	0xffffffff


	//   ....[68]....
        /*0148*/ 	.word	0xffffffff


	//   ....[69]....
        /*014c*/ 	.word	0xffffffff


	//   ....[70]....
        /*0150*/ 	.word	0xffffffff


	//   ....[71]....
        /*0154*/ 	.word	0xffffffff


	//   ....[72]....
        /*0158*/ 	.word	0xffffffff


	//   ....[73]....
        /*015c*/ 	.word	0xffffffff


	//   ....[74]....
        /*0160*/ 	.word	0xffffffff


	//   ....[75]....
        /*0164*/ 	.word	0xffffffff


	//   ....[76]....
        /*0168*/ 	.word	0xffffffff


	//   ....[77]....
        /*016c*/ 	.word	0xffffffff


	//   ....[78]....
        /*0170*/ 	.word	0xffffffff


	//   ....[79]....
        /*0174*/ 	.word	0xffffffff


	//   ....[80]....
        /*0178*/ 	.word	0xffffffff


	//   ....[81]....
        /*017c*/ 	.word	0xffffffff


	//   ....[82]....
        /*0180*/ 	.word	0xffffffff


	//   ....[83]....
        /*0184*/ 	.word	0xffffffff


	//   ....[84]....
        /*0188*/ 	.word	0xffffffff


	//   ....[85]....
        /*018c*/ 	.word	0xffffffff


	//   ....[86]....
        /*0190*/ 	.word	0xffffffff


	//   ....[87]....
        /*0194*/ 	.word	0xffffffff


	//   ....[88]....
        /*0198*/ 	.word	0xffffffff


	//   ....[89]....
        /*019c*/ 	.word	0xffffffff


	//   ....[90]....
        /*01a0*/ 	.word	0xffffffff


	//   ....[91]....
        /*01a4*/ 	.word	0xffffffff


	//   ....[92]....
        /*01a8*/ 	.word	0x050000f0


	//   ....[93]....
        /*01ac*/ 	.word	0x050000f0


	//   ....[94]....
        /*01b0*/ 	.word	0x050000f0


	//   ....[95]....
        /*01b4*/ 	.word	0x050000f0


	//   ....[96]....
        /*01b8*/ 	.word	0x050000f0


	//   ....[97]....
        /*01bc*/ 	.word	0x050000f0


	//   ....[98]....
        /*01c0*/ 	.word	0x050000f0


	//   ....[99]....
        /*01c4*/ 	.word	0x050000f0


	//   ....[100]....
        /*01c8*/ 	.word	0x050000f0


	//   ....[101]....
        /*01cc*/ 	.word	0x050000f0


	//   ....[102]....
        /*01d0*/ 	.word	0x050000f0


	//   ....[103]....
        /*01d4*/ 	.word	0x050000f0


	//   ....[104]....
        /*01d8*/ 	.word	0x050000f0


	//   ....[105]....
        /*01dc*/ 	.word	0x050000f0


	//   ....[106]....
        /*01e0*/ 	.word	0x050000f0


	//   ....[107]....
        /*01e4*/ 	.word	0x050000f0


	//   ....[108]....
        /*01e8*/ 	.word	0x050000f0


	//   ....[109]....
        /*01ec*/ 	.word	0x050000f0


	//   ....[110]....
        /*01f0*/ 	.word	0x050000f0


	//   ....[111]....
        /*01f4*/ 	.word	0x050000f0


	//   ....[112]....
        /*01f8*/ 	.word	0x050000f0


	//   ....[113]....
        /*01fc*/ 	.word	0x050000f0


	//   ....[114]....
        /*0200*/ 	.word	0x050000f0


	//   ....[115]....
        /*0204*/ 	.word	0x050000f0


	//   ....[116]....
        /*0208*/ 	.word	0x050000f0


	//   ....[117]....
        /*020c*/ 	.word	0x050000f0


	//   ....[118]....
        /*0210*/ 	.word	0x050000f0


	//   ....[119]....
        /*0214*/ 	.word	0x050000f0


	//   ....[120]....
        /*0218*/ 	.word	0x050000f0


	//   ....[121]....
        /*021c*/ 	.word	0x050000f0


	//   ....[122]....
        /*0220*/ 	.word	0x050000f0


	//   ....[123]....
        /*0224*/ 	.word	0x050000f0


	//   ....[124]....
        /*0228*/ 	.word	0x050000f0


	//   ....[125]....
        /*022c*/ 	.word	0x050000f0


	//   ....[126]....
        /*0230*/ 	.word	0x050000f0


	//   ....[127]....
        /*0234*/ 	.word	0x050000f0


	//   ....[128]....
        /*0238*/ 	.word	0x050000f0


	//   ....[129]....
        /*023c*/ 	.word	0x050000f0


	//   ....[130]....
        /*0240*/ 	.word	0x050000f0


	//   ....[131]....
        /*0244*/ 	.word	0x050000f0


	//   ....[132]....
        /*0248*/ 	.word	0x050000f0


	//   ....[133]....
        /*024c*/ 	.word	0x050000f0


	//   ....[134]....
        /*0250*/ 	.word	0x050000f0


	//   ....[135]....
        /*0254*/ 	.word	0x050000f0


	//   ....[136]....
        /*0258*/ 	.word	0x050000f0


	//   ....[137]....
        /*025c*/ 	.word	0x050000f0


	//   ....[138]....
        /*0260*/ 	.word	0x050000f0


	//   ....[139]....
        /*0264*/ 	.word	0x050000f0


	//   ....[140]....
        /*0268*/ 	.word	0x050000f0


	//   ....[141]....
        /*026c*/ 	.word	0x050000f0


	//   ....[142]....
        /*0270*/ 	.word	0x050000f0


	//   ....[143]....
        /*0274*/ 	.word	0x050000f0


	//   ....[144]....
        /*0278*/ 	.word	0x050000f0


	//   ....[145]....
        /*027c*/ 	.word	0x050000f0


	//   ....[146]....
        /*0280*/ 	.word	0x050000f0


	//   ....[147]....
        /*0284*/ 	.word	0x050000f0


	//   ....[148]....
        /*0288*/ 	.word	0x050000f0


	//   ....[149]....
        /*028c*/ 	.word	0x050000f0


	//   ....[150]....
        /*0290*/ 	.word	0x050000f0


	//   ....[151]....
        /*0294*/ 	.word	0x050000f0


	//   ....[152]....
        /*0298*/ 	.word	0x050000f0


	//   ....[153]....
        /*029c*/ 	.word	0x050000f0


	//   ....[154]....
        /*02a0*/ 	.word	0x050000f0


	//   ....[155]....
        /*02a4*/ 	.word	0x050000f0


	//----- nvinfo : EIATTR_COOP_GROUP_INSTR_OFFSETS
	.align		4
.L_1637:
        /*02a8*/ 	.byte	0x04, 0x28
        /*02aa*/ 	.short	(.L_1639 - .L_1638)


	//   ....[0]....
.L_1638:
        /*02ac*/ 	.word	0x00000bd0


	//   ....[1]....
        /*02b0*/ 	.word	0x00000c80


	//   ....[2]....
        /*02b4*/ 	.word	0x00000e50


	//   ....[3]....
        /*02b8*/ 	.word	0x00003390


	//   ....[4]....
        /*02bc*/ 	.word	0x00003af0


	//   ....[5]....
        /*02c0*/ 	.word	0x00004480


	//   ....[6]....
        /*02c4*/ 	.word	0x00004720


	//   ....[7]....
        /*02c8*/ 	.word	0x00004ed0


	//   ....[8]....
        /*02cc*/ 	.word	0x000059a0


	//   ....[9]....
        /*02d0*/ 	.word	0x00006f90


	//   ....[10]....
        /*02d4*/ 	.word	0x00006fa0


	//   ....[11]....
        /*02d8*/ 	.word	0x00006fb0


	//   ....[12]....
        /*02dc*/ 	.word	0x00006fc0


	//   ....[13]....
        /*02e0*/ 	.word	0x00007050


	//   ....[14]....
        /*02e4*/ 	.word	0x00007080


	//   ....[15]....
        /*02e8*/ 	.word	0x00007090


	//   ....[16]....
        /*02ec*/ 	.word	0x000070a0


	//   ....[17]....
        /*02f0*/ 	.word	0x00007130


	//   ....[18]....
        /*02f4*/ 	.word	0x00007160


	//   ....[19]....
        /*02f8*/ 	.word	0x00007170


	//   ....[20]....
        /*02fc*/ 	.word	0x00007180


	//   ....[21]....
        /*0300*/ 	.word	0x00007210


	//   ....[22]....
        /*0304*/ 	.word	0x00007240


	//   ....[23]....
        /*0308*/ 	.word	0x00007250


	//   ....[24]....
        /*030c*/ 	.word	0x00007260


	//   ....[25]....
        /*0310*/ 	.word	0x00007310


	//   ....[26]....
        /*0314*/ 	.word	0x00007320


	//   ....[27]....
        /*0318*/ 	.word	0x00007330


	//   ....[28]....
        /*031c*/ 	.word	0x00007340


	//   ....[29]....
        /*0320*/ 	.word	0x000074a0


	//   ....[30]....
        /*0324*/ 	.word	0x000074b0


	//   ....[31]....
        /*0328*/ 	.word	0x000074c0


	//   ....[32]....
        /*032c*/ 	.word	0x000074d0


	//   ....[33]....
        /*0330*/ 	.word	0x000074e0


	//   ....[34]....
        /*0334*/ 	.word	0x000074f0


	//   ....[35]....
        /*0338*/ 	.word	0x00007500


	//   ....[36]....
        /*033c*/ 	.word	0x00007510


	//   ....[37]....
        /*0340*/ 	.word	0x00008b40


	//   ....[38]....
        /*0344*/ 	.word	0x00008b50


	//   ....[39]....
        /*0348*/ 	.word	0x00008b60


	//   ....[40]....
        /*034c*/ 	.word	0x00008b70


	//   ....[41]....
        /*0350*/ 	.word	0x00008c80


	//   ....[42]....
        /*0354*/ 	.word	0x00008c90


	//   ....[43]....
        /*0358*/ 	.word	0x00008ca0


	//   ....[44]....
        /*035c*/ 	.word	0x00008cb0


	//   ....[45]....
        /*0360*/ 	.word	0x00008dc0


	//   ....[46]....
        /*0364*/ 	.word	0x00008dd0


	//   ....[47]....
        /*0368*/ 	.word	0x00008de0


	//   ....[48]....
        /*036c*/ 	.word	0x00008df0


	//   ....[49]....
        /*0370*/ 	.word	0x00008f00


	//   ....[50]....
        /*0374*/ 	.word	0x00008f10


	//   ....[51]....
        /*0378*/ 	.word	0x00008f20


	//   ....[52]....
        /*037c*/ 	.word	0x00008f30


	//   ....[53]....
        /*0380*/ 	.word	0x00009040


	//   ....[54]....
        /*0384*/ 	.word	0x00009050


	//   ....[55]....
        /*0388*/ 	.word	0x00009060


	//   ....[56]....
        /*038c*/ 	.word	0x00009070


	//   ....[57]....
        /*0390*/ 	.word	0x00009180


	//   ....[58]....
        /*0394*/ 	.word	0x00009190


	//   ....[59]....
        /*0398*/ 	.word	0x000091a0


	//   ....[60]....
        /*039c*/ 	.word	0x000091b0


	//   ....[61]....
        /*03a0*/ 	.word	0x000091c0


	//   ....[62]....
        /*03a4*/ 	.word	0x000091d0


	//   ....[63]....
        /*03a8*/ 	.word	0x000091e0


	//   ....[64]....
        /*03ac*/ 	.word	0x00009210


	//   ....[65]....
        /*03b0*/ 	.word	0x00009250


	//   ....[66]....
        /*03b4*/ 	.word	0x00009290


	//   ....[67]....
        /*03b8*/ 	.word	0x000092c0


	//   ....[68]....
        /*03bc*/ 	.word	0x000092e0


	//   ....[69]....
        /*03c0*/ 	.word	0x0000cef0


	//   ....[70]....
        /*03c4*/ 	.word	0x0000cf30


	//   ....[71]....
        /*03c8*/ 	.word	0x0000d0c0


	//   ....[72]....
        /*03cc*/ 	.word	0x0000d100


	//   ....[73]....
        /*03d0*/ 	.word	0x0000d250


	//   ....[74]....
        /*03d4*/ 	.word	0x0000d270


	//   ....[75]....
        /*03d8*/ 	.word	0x0000d2b0


	//   ....[76]....
        /*03dc*/ 	.word	0x0000d2e0


	//   ....[77]....
        /*03e0*/ 	.word	0x0000d3d0


	//   ....[78]....
        /*03e4*/ 	.word	0x0000d400


	//   ....[79]....
        /*03e8*/ 	.word	0x0000d810


	//   ....[80]....
        /*03ec*/ 	.word	0x0000de10


	//   ....[81]....
        /*03f0*/ 	.word	0x0000e320


	//   ....[82]....
        /*03f4*/ 	.word	0x0000e4e0


	//   ....[83]....
        /*03f8*/ 	.word	0x0000e530


	//   ....[84]....
        /*03fc*/ 	.word	0x0000e590


	//   ....[85]....
        /*0400*/ 	.word	0x0000e5e0


	//   ....[86]....
        /*0404*/ 	.word	0x0000e600


	//   ....[87]....
        /*0408*/ 	.word	0x0000e7a0


	//   ....[88]....
        /*040c*/ 	.word	0x0000e7e0


	//   ....[89]....
        /*0410*/ 	.word	0x0000e840


	//   ....[90]....
        /*0414*/ 	.word	0x0000e890


	//   ....[91]....
        /*0418*/ 	.word	0x0000e8b0


	//   ....[92]....
        /*041c*/ 	.word	0x0000ec20


	//   ....[93]....
        /*0420*/ 	.word	0x0000ec70


	//   ....[94]....
        /*0424*/ 	.word	0x0000ecc0


	//   ....[95]....
        /*0428*/ 	.word	0x0000ed10


	//   ....[96]....
        /*042c*/ 	.word	0x0000ee00


	//   ....[97]....
        /*0430*/ 	.word	0x0000ee50


	//   ....[98]....
        /*0434*/ 	.word	0x0000eea0


	//   ....[99]....
        /*0438*/ 	.word	0x0000eef0


	//   ....[100]....
        /*043c*/ 	.word	0x0000efe0


	//   ....[101]....
        /*0440*/ 	.word	0x0000f030


	//   ....[102]....
        /*0444*/ 	.word	0x0000f080


	//   ....[103]....
        /*0448*/ 	.word	0x0000f0d0


	//   ....[104]....
        /*044c*/ 	.word	0x0000f1c0


	//   ....[105]....
        /*0450*/ 	.word	0x0000f210


	//   ....[106]....
        /*0454*/ 	.word	0x0000f260


	//   ....[107]....
        /*0458*/ 	.word	0x0000f2b0


	//   ....[108]....
        /*045c*/ 	.word	0x0000f3a0


	//   ....[109]....
        /*0460*/ 	.word	0x0000f3f0


	//   ....[110]....
        /*0464*/ 	.word	0x0000f440


	//   ....[111]....
        /*0468*/ 	.word	0x0000f490


	//   ....[112]....
        /*046c*/ 	.word	0x0000f520


	//   ....[113]....
        /*0470*/ 	.word	0x0000f5c0


	//   ....[114]....
        /*0474*/ 	.word	0x0000f660


	//   ....[115]....
        /*0478*/ 	.word	0x0000f700


	//   ....[116]....
        /*047c*/ 	.word	0x0000f7a0


	//   ....[117]....
        /*0480*/ 	.word	0x0000f840


	//   ....[118]....
        /*0484*/ 	.word	0x0000f8a0


	//   ....[119]....
        /*0488*/ 	.word	0x0000f8f0


	//   ....[120]....
        /*048c*/ 	.word	0x0000f940


	//   ....[121]....
        /*0490*/ 	.word	0x0000f990


	//   ....[122]....
        /*0494*/ 	.word	0x0000f9e0


	//   ....[123]....
        /*0498*/ 	.word	0x0000fa30


	//   ....[124]....
        /*049c*/ 	.word	0x0000fac0


	//   ....[125]....
        /*04a0*/ 	.word	0x0000fb10


	//   ....[126]....
        /*04a4*/ 	.word	0x0000fb60


	//   ....[127]....
        /*04a8*/ 	.word	0x0000fbb0


	//   ....[128]....
        /*04ac*/ 	.word	0x0000fc40


	//   ....[129]....
        /*04b0*/ 	.word	0x0000fcd0


	//   ....[130]....
        /*04b4*/ 	.word	0x0000fd20


	//   ....[131]....
        /*04b8*/ 	.word	0x0000fd70


	//   ....[132]....
        /*04bc*/ 	.word	0x0000fe00


	//   ....[133]....
        /*04c0*/ 	.word	0x0000fe90


	//   ....[134]....
        /*04c4*/ 	.word	0x0000fee0


	//   ....[135]....
        /*04c8*/ 	.word	0x0000ff30


	//   ....[136]....
        /*04cc*/ 	.word	0x0000ffc0


	//   ....[137]....
        /*04d0*/ 	.word	0x00010050


	//   ....[138]....
        /*04d4*/ 	.word	0x000100a0


	//   ....[139]....
        /*04d8*/ 	.word	0x000100f0


	//   ....[140]....
        /*04dc*/ 	.word	0x00010180


	//   ....[141]....
        /*04e0*/ 	.word	0x00010210


	//   ....[142]....
        /*04e4*/ 	.word	0x00010260


	//   ....[143]....
        /*04e8*/ 	.word	0x000102b0


	//   ....[144]....
        /*04ec*/ 	.word	0x00010340


	//   ....[145]....
        /*04f0*/ 	.word	0x000103e0


	//   ....[146]....
        /*04f4*/ 	.word	0x00010430


	//   ....[147]....
        /*04f8*/ 	.word	0x000104c0


	//   ....[148]....
        /*04fc*/ 	.word	0x00010590


	//   ....[149]....
        /*0500*/ 	.word	0x000105e0


	//   ....[150]....
        /*0504*/ 	.word	0x00010630


	//   ....[151]....
        /*0508*/ 	.word	0x00010680


	//   ....[152]....
        /*050c*/ 	.word	0x000106b0


	//   ....[153]....
        /*0510*/ 	.word	0x00010700


	//   ....[154]....
        /*0514*/ 	.word	0x00010760


	//   ....[155]....
        /*0518*/ 	.word	0x000107c0


	//----- nvinfo : EIATTR_VRC_CTA_INIT_COUNT
	.align		4
.L_1639:
        /*051c*/ 	.byte	0x02, 0x4a
	.zero		1
	.zero		1


	//----- nvinfo : EIATTR_EXIT_INSTR_OFFSETS
	.align		4
        /*0520*/ 	.byte	0x04, 0x1c
        /*0522*/ 	.short	(.L_1641 - .L_1640)


	//   ....[0]....
.L_1640:
        /*0524*/ 	.word	0x0000e9f0


	//   ....[1]....
        /*0528*/ 	.word	0x0000ebc0


	//----- nvinfo : EIATTR_MAX_THREADS
	.align		4
.L_1641:
        /*052c*/ 	.byte	0x04, 0x05
        /*052e*/ 	.short	(.L_1643 - .L_1642)
.L_1642:
        /*0530*/ 	.word	0x00000080
        /*0534*/ 	.word	0x00000001
        /*0538*/ 	.word	0x00000001


	//----- nvinfo : EIATTR_CRS_STACK_SIZE
	.align		4
.L_1643:
        /*053c*/ 	.byte	0x04, 0x1e
        /*053e*/ 	.short	(.L_1645 - .L_1644)
.L_1644:
        /*0540*/ 	.word	0x00000000


	//----- nvinfo : EIATTR_CBANK_PARAM_SIZE
	.align		4
.L_1645:
        /*0544*/ 	.byte	0x03, 0x19
        /*0546*/ 	.short	0x01f0


	//----- nvinfo : EIATTR_PARAM_CBANK
	.align		4
        /*0548*/ 	.byte	0x04, 0x0a
        /*054a*/ 	.short	(.L_1647 - .L_1646)
	.align		4
.L_1646:
        /*054c*/ 	.word	index@(.nv.constant0._Z25selective_scan_bwd_kernelI32Selective_Scan_bwd_kernel_traitsILi128ELi16ELb1ELb1ELb1ELb1ELb1EN3c104HalfENS1_7complexIfEEEEv12SSMParamsBwd)
        /*0550*/ 	.short	0x0380
        /*0552*/ 	.short	0x01f0


	//----- nvinfo : EIATTR_SW_WAR
	.align		4
.L_1647:
        /*0554*/ 	.byte	0x04, 0x36
        /*0556*/ 	.short	(.L_1649 - .L_1648)
.L_1648:
        /*0558*/ 	.word	0x00000008
.L_1649:


//--------------------- .nv.info._Z25selective_scan_bwd_kernelI32Selective_Scan_bwd_kernel_traitsILi64ELi16ELb0ELb0ELb0ELb0ELb0EN3c104HalfENS1_7complexIfEEEEv12SSMParamsBwd --------------------------
	.section	.nv.info._Z25selective_scan_bwd_kernelI32Selective_Scan_bwd_kernel_traitsILi64ELi16ELb0ELb0ELb0ELb0ELb0EN3c104HalfENS1_7complexIfEEEEv12SSMParamsBwd,"",@"SHT_CUDA_INFO"
	.sectionflags	@""
	.align	4


	//----- nvinfo : EIATTR_CUDA_API_VERSION
	.align		4
        /*0000*/ 	.byte	0x04, 0x37
        /*0002*/ 	.short	(.L_1651 - .L_1650)
.L_1650:
        /*0004*/ 	.word	0x00000082


	//----- nvinfo : EIATTR_KPARAM_INFO
	.align		4
.L_1651:
        /*0008*/ 	.byte	0x04, 0x17
        /*000a*/ 	.short	(.L_1653 - .L_1652)
.L_1652:
        /*000c*/ 	.word	0x00000000
        /*0010*/ 	.short	0x0000
        /*0012*/ 	.short	0x0000
        /*0014*/ 	.byte	0x00, 0xf0, 0xc1, 0x07


	//----- nvinfo : EIATTR_SPARSE_MMA_MASK
	.align		4
.L_1653:
        /*0018*/ 	.byte	0x03, 0x50
        /*001a*/ 	.short	0x0000


	//----- nvinfo : EIATTR_MAXREG_COUNT
	.align		4
        /*001c*/ 	.byte	0x03, 0x1b
        /*001e*/ 	.short	0x00ff


	//----- nvinfo : EIATTR_NUM_BARRIERS
	.align		4
        /*0020*/ 	.byte	0x02, 0x4c
        /*0022*/ 	.byte	0x01
	.zero		1


	//----- nvinfo : EIATTR_MERCURY_ISA_VERSION
	.align		4
        /*0024*/ 	.byte	0x03, 0x5f
        /*0026*/ 	.short	0x0101


	//----- nvinfo : EIATTR_INT_WARP_WIDE_INSTR_OFFSETS
	.align		4
        /*0028*/ 	.byte	0x04, 0x31
        /*002a*/ 	.short	(.L_1655 - .L_1654)


	//   ....[0]....
.L_1654:
        /*002c*/ 	.word	0x00003330


	//----- nvinfo : EIATTR_COOP_GROUP_MASK_REGIDS
	.align		4
.L_1655:
        /*0030*/ 	.byte	0x04, 0x29
        /*0032*/ 	.short	(.L_1657 - .L_1656)


	//   ....[0]....
.L_1656:
        /*0034*/ 	.word	0xffffffff


	//   ....[1]....
        /*0038*/ 	.word	0xffffffff


	//   ....[2]....
        /*003c*/ 	.word	0xffffffff


	//   ....[3]....
        /*0040*/ 	.word	0xffffffff


	//   ....[4]....
        /*0044*/ 	.word	0xffffffff


	//   ....[5]....
        /*0048*/ 	.word	0xffffffff


	//   ....[6]....
        /*004c*/ 	.word	0xffffffff


	//   ....[7]....
        /*0050*/ 	.word	0xffffffff


	//   ....[8]....
        /*0054*/ 	.word	0xffffffff


	//   ....[9]....
        /*0058*/ 	.word	0xffffffff


	//   ....[10]....
        /*005c*/ 	.word	0xffffffff


	//   ....[11]....
        /*0060*/ 	.word	0xffffffff


	//   ....[12]....
        /*0064*/ 	.word	0xffffffff


	//   ....[13]....
        /*0068*/ 	.word	0xffffffff


	//   ....[14]....
        /*006c*/ 	.word	0xffffffff


	//   ....[15]....
        /*0070*/ 	.word	0xffffffff


	//   ....[16]....
        /*0074*/ 	.word	0xffffffff


	//   ....[17]....
        /*0078*/ 	.word	0xffffffff


	//   ....[18]....
        /*007c*/ 	.word	0xffffffff


	//   ....[19]....
        /*0080*/ 	.word	0xffffffff


	//   ....[20]....
        /*0084*/ 	.word	0xffffffff


	//   ....[21]....
        /*0088*/ 	.word	0xffffffff


	//   ....[22]....
        /*008c*/ 	.word	0xffffffff


	//   ....[23]....
        /*0090*/ 	.word	0xffffffff


	//   ....[24]....
        /*0094*/ 	.word	0xffffffff


	//   ....[25]....
        /*0098*/ 	.word	0xffffffff


	//   ....[26]....
        /*009c*/ 	.word	0xffffffff


	//   ....[27]....
        /*00a0*/ 	.word	0xffffffff


	//   ....[28]....
        /*00a4*/ 	.word	0xffffffff


	//   ....[29]....
        /*00a8*/ 	.word	0xffffffff


	//   ....[30]....
        /*00ac*/ 	.word	0xffffffff


	//   ....[31]....
        /*00b0*/ 	.word	0xffffffff


	//   ....[32]....
        /*00b4*/ 	.word	0xffffffff


	//   ....[33]....
        /*00b8*/ 	.word	0xffffffff


	//   ....[34]....
        /*00bc*/ 	.word	0xffffffff


	//   ....[35]....
        /*00c0*/ 	.word	0xffffffff


	//   ....[36]....
        /*00c4*/ 	.word	0xffffffff


	//   ....[37]....
        /*00c8*/ 	.word	0xffffffff


	//   ....[38]....
        /*00cc*/ 	.word	0xffffffff


	//   ....[39]....
        /*00d0*/ 	.word	0xffffffff


	//   ....[40]....
        /*00d4*/ 	.word	0xffffffff


	//   ....[41]....
        /*00d8*/ 	.word	0xffffffff


	//   ....[42]....
        /*00dc*/ 	.word	0xffffffff


	//   ....[43]....
        /*00e0*/ 	.word	0xffffffff


	//   ....[44]....
        /*00e4*/ 	.word	0xffffffff


	//   ....[45]....
        /*00e8*/ 	.word	0xffffffff


	//   ....[46]....
        /*00ec*/ 	.word	0xffffffff


	//   ....[47]....
        /*00f0*/ 	.word	0xffffffff


	//   ....[48]....
        /*00f4*/ 	.word	0xffffffff


	//   ....[49]....
        /*00f8*/ 	.word	0xffffffff


	//   ....[50]....
        /*00fc*/ 	.word	0xffffffff


	//   ....[51]....
        /*0100*/ 	.word	0xffffffff


	//   ....[52]....
        /*0104*/ 	.word	0xffffffff


	//   ....[53]....
        /*0108*/ 	.word	0xffffffff


	//   ....[54]....
        /*010c*/ 	.word	0xffffffff


	//   ....[55]....
        /*0110*/ 	.word	0xffffffff


	//   ....[56]....
        /*0114*/ 	.word	0xffffffff


	//   ....[57]....
        /*0118*/ 	.word	0xffffffff


	//   ....[58]....
        /*011c*/ 	.word	0xffffffff


	//   ....[59]....
        /*0120*/ 	.word	0xffffffff


	//   ....[60]....
        /*0124*/ 	.word	0xffffffff


	//   ....[61]....
        /*0128*/ 	.word	0xffffffff


	//   ....[62]....
        /*012c*/ 	.word	0xffffffff


	//   ....[63]....
        /*0130*/ 	.word	0xffffffff


	//   ....[64]....
        /*0134*/ 	.word	0xffffffff


	//   ....[65]....
        /*0138*/ 	.word	0xffffffff


	//   ....[66]....
        /*013c*/ 	.word	0xffffffff


	//   ....[67]....
        /*0140*/ 	.word	0xffffffff


	//   ....[68]....
        /*0144*/ 	.word	0xffffffff


	//   ....[69]....
        /*0148*/ 	.word	0xffffffff


	//   ....[70]....
        /*014c*/ 	.word	0xffffffff


	//   ....[71]....
        /*0150*/ 	.word	0xffffffff


	//   ....[72]....
        /*0154*/ 	.word	0xffffffff


	//   ....[73]....
        /*0158*/ 	.word	0xffffffff


	//   ....[74]....
        /*015c*/ 	.word	0xffffffff


	//   ....[75]....
        /*0160*/ 	.word	0xffffffff


	//   ....[76]....
        /*0164*/ 	.word	0xffffffff


	//   ....[77]....
        /*0168*/ 	.word	0xffffffff


	//   ....[78]....
        /*016c*/ 	.word	0xffffffff


	//   ....[79]....
        /*0170*/ 	.word	0xffffffff


	//   ....[80]....
        /*0174*/ 	.word	0xffffffff


	//   ....[81]....
        /*0178*/ 	.word	0xffffffff


	//   ....[82]....
        /*017c*/ 	.word	0xffffffff


	//   ....[83]....
        /*0180*/ 	.word	0xffffffff


	//   ....[84]....
        /*0184*/ 	.word	0xffffffff


	//   ....[85]....
        /*0188*/ 	.word	0xffffffff


	//   ....[86]....
        /*018c*/ 	.word	0xffffffff


	//   ....[87]....
        /*0190*/ 	.word	0xffffffff


	//   ....[88]....
        /*0194*/ 	.word	0xffffffff


	//   ....[89]....
        /*0198*/ 	.word	0xffffffff


	//   ....[90]....
        /*019c*/ 	.word	0xffffffff


	//   ....[91]....
        /*01a0*/ 	.word	0xffffffff


	//   ....[92]....
        /*01a4*/ 	.word	0xffffffff


	//   ....[93]....
        /*01a8*/ 	.word	0xffffffff


	//   ....[94]....
        /*01ac*/ 	.word	0xffffffff


	//   ....[95]....
        /*01b0*/ 	.word	0x05000002


	//   ....[96]....
        /*01b4*/ 	.word	0x05000002


	//   ....[97]....
        /*01b8*/ 	.word	0x05000002


	//   ....[98]....
        /*01bc*/ 	.word	0x05000002


	//   ....[99]....
        /*01c0*/ 	.word	0x05000002


	//   ....[100]....
        /*01c4*/ 	.word	0x05000002


	//   ....[101]....
        /*01c8*/ 	.word	0x05000002


	//   ....[102]....
        /*01cc*/ 	.word	0x05000002


	//   ....[103]....
        /*01d0*/ 	.word	0x05000002


	//   ....[104]....
        /*01d4*/ 	.word	0x05000002


	//   ....[105]....
        /*01d8*/ 	.word	0x05000002


	//   ....[106]....
        /*01dc*/ 	.word	0x05000002


	//   ....[107]....
        /*01e0*/ 	.word	0x05000002


	//   ....[108]....
        /*01e4*/ 	.word	0x05000002


	//   ....[109]....
        /*01e8*/ 	.word	0x05000002


	//   ....[110]....
        /*01ec*/ 	.word	0x05000002


	//   ....[111]....
        /*01f0*/ 	.word	0x05000002


	//   ....[112]....
        /*01f4*/ 	.word	0x05000002


	//   ....[113]....
        /*01f8*/ 	.word	0x05000002


	//   ....[114]....
        /*01fc*/ 	.word	0x05000002


	//   ....[115]....
        /*0200*/ 	.word	0x05000002


	//   ....[116]....
        /*0204*/ 	.word	0x05000002


	//   ....[117]....
        /*0208*/ 	.word	0x05000002


	//   ....[118]....
        /*020c*/ 	.word	0x05000002


	//   ....[119]....
        /*0210*/ 	.word	0x05000002


	//   ....[120]....
        /*0214*/ 	.word	0x05000002


	//   ....[121]....
        /*0218*/ 	.word	0x05000002


	//   ....[122]....
        /*021c*/ 	.word	0x05000002


	//   ....[123]....
        /*0220*/ 	.word	0x05000002


	//   ....[124]....
        /*0224*/ 	.word	0x05000002


	//   ....[125]....
        /*0228*/ 	.word	0x05000002


	//   ....[126]....
        /*022c*/ 	.word	0x05000002


	//   ....[127]....
        /*0230*/ 	.word	0x05000002


	//   ....[128]....
        /*0234*/ 	.word	0x05000002


	//   ....[129]....
        /*0238*/ 	.word	0x05000002


	//   ....[130]....
        /*023c*/ 	.word	0x05000002


	//   ....[131]....
        /*0240*/ 	.word	0x05000002


	//   ....[132]....
        /*0244*/ 	.word	0x05000002


	//   ....[133]....
        /*0248*/ 	.word	0x05000002


	//   ....[134]....
        /*024c*/ 	.word	0x05000002


	//   ....[135]....
        /*0250*/ 	.word	0x05000002


	//   ....[136]....
        /*0254*/ 	.word	0x05000002


	//   ....[137]....
        /*0258*/ 	.word	0x05000002


	//   ....[138]....
        /*025c*/ 	.word	0x05000002


	//   ....[139]....
        /*0260*/ 	.word	0x05000002


	//   ....[140]....
        /*0264*/ 	.word	0x05000002


	//   ....[141]....
        /*0268*/ 	.word	0x05000002


	//   ....[142]....
        /*026c*/ 	.word	0x05000002


	//   ....[143]....
        /*0270*/ 	.word	0x05000002


	//   ....[144]....
        /*0274*/ 	.word	0x05000002


	//   ....[145]....
        /*0278*/ 	.word	0x05000002


	//   ....[146]....
        /*027c*/ 	.word	0x05000002


	//   ....[147]....
        /*0280*/ 	.word	0x05000002


	//   ....[148]....
        /*0284*/ 	.word	0x05000002


	//   ....[149]....
        /*0288*/ 	.word	0x05000002


	//   ....[150]....
        /*028c*/ 	.word	0x05000002


	//   ....[151]....
        /*0290*/ 	.word	0x05000002


	//   ....[152]....
        /*0294*/ 	.word	0x05000002


	//   ....[153]....
        /*0298*/ 	.word	0x05000002


	//   ....[154]....
        /*029c*/ 	.word	0x05000002


	//   ....[155]....
        /*02a0*/ 	.word	0x05000002


	//   ....[156]....
        /*02a4*/ 	.word	0x05000002


	//   ....[157]....
        /*02a8*/ 	.word	0x05000002


	//   ....[158]....
        /*02ac*/ 	.word	0x05000002


	//----- nvinfo : EIATTR_COOP_GROUP_INSTR_OFFSETS
	.align		4
.L_1657:
        /*02b0*/ 	.byte	0x04, 0x28
        /*02b2*/ 	.short	(.L_1659 - .L_1658)


	//   ....[0]....
.L_1658:
        /*02b4*/ 	.word	0x00001160


	//   ....[1]....
        /*02b8*/ 	.word	0x00001730


	//   ....[2]....
        /*02bc*/ 	.word	0x00001d40


	//   ....[3]....
        /*02c0*/ 	.word	0x00003ec0


	//   ....[4]....
        /*02c4*/ 	.word	0x00003ed0


	//   ....[5]....
        /*02c8*/ 	.word	0x00003ee0


	//   ....[6]....
        /*02cc*/ 	.word	0x00003ef0


	//   ....[7]....
        /*02d0*/ 	.word	0x00003f80


	//   ....[8]....
        /*02d4*/ 	.word	0x00003fb0


	//   ....[9]....
        /*02d8*/ 	.word	0x00003fc0


	//   ....[10]....
        /*02dc*/ 	.word	0x00003fd0


	//   ....[11]....
        /*02e0*/ 	.word	0x00004060


	//   ....[12]....
        /*02e4*/ 	.word	0x00004090


	//   ....[13]....
        /*02e8*/ 	.word	0x000040a0


	//   ....[14]....
        /*02ec*/ 	.word	0x000040b0


	//   ....[15]....
        /*02f0*/ 	.word	0x00004150


	//   ....[16]....
        /*02f4*/ 	.word	0x00004170


	//   ....[17]....
        /*02f8*/ 	.word	0x00004180


	//   ....[18]....
        /*02fc*/ 	.word	0x00004190


	//   ....[19]....
        /*0300*/ 	.word	0x00004240


	//   ....[20]....
        /*0304*/ 	.word	0x00004250


	//   ....[21]....
        /*0308*/ 	.word	0x00004260


	//   ....[22]....
        /*030c*/ 	.word	0x00004270


	//   ....[23]....
        /*0310*/ 	.word	0x000043d0


	//   ....[24]....
        /*0314*/ 	.word	0x000043e0


	//   ....[25]....
        /*0318*/ 	.word	0x000043f0


	//   ....[26]....
        /*031c*/ 	.word	0x00004400


	//   ....[27]....
        /*0320*/ 	.word	0x00004410


	//   ....[28]....
        /*0324*/ 	.word	0x00004420


	//   ....[29]....
        /*0328*/ 	.word	0x00004430


	//   ....[30]....
        /*032c*/ 	.word	0x00004440


	//   ....[31]....
        /*0330*/ 	.word	0x00005700


	//   ....[32]....
        /*0334*/ 	.word	0x00005710


	//   ....[33]....
        /*0338*/ 	.word	0x00005720


	//   ....[34]....
        /*033c*/ 	.word	0x00005730


	//   ....[35]....
        /*0340*/ 	.word	0x00005840


	//   ....[36]....
        /*0344*/ 	.word	0x00005850


	//   ....[37]....
        /*0348*/ 	.word	0x00005860


	//   ....[38]....
        /*034c*/ 	.word	0x00005870


	//   ....[39]....
        /*0350*/ 	.word	0x00005980


	//   ....[40]....
        /*0354*/ 	.word	0x00005990


	//   ....[41]....
        /*0358*/ 	.word	0x000059a0


	//   ....[42]....
        /*035c*/ 	.word	0x000059b0


	//   ....[43]....
        /*0360*/ 	.word	0x00005ac0


	//   ....[44]....
        /*0364*/ 	.word	0x00005ad0


	//   ....[45]....
        /*0368*/ 	.word	0x00005ae0


	//   ....[46]....
        /*036c*/ 	.word	0x00005af0


	//   ....[47]....
        /*0370*/ 	.word	0x00005c00


	//   ....[48]....
        /*0374*/ 	.word	0x00005c10


	//   ....[49]....
        /*0378*/ 	.word	0x00005c20


	//   ....[50]....
        /*037c*/ 	.word	0x00005c30


	//   ....[51]....
        /*0380*/ 	.word	0x00005d40


	//   ....[52]....
        /*0384*/ 	.word	0x00005d50


	//   ....[53]....
        /*0388*/ 	.word	0x00005d60


	//   ....[54]....
        /*038c*/ 	.word	0x00005d70


	//   ....[55]....
        /*0390*/ 	.word	0x00005d80


	//   ....[56]....
        /*0394*/ 	.word	0x00005d90


	//   ....[57]....
        /*0398*/ 	.word	0x00005da0


	//   ....[58]....
        /*039c*/ 	.word	0x00005de0


	//   ....[59]....
        /*03a0*/ 	.word	0x00005e20


	//   ....[60]....
        /*03a4*/ 	.word	0x00005e50


	//   ....[61]....
        /*03a8*/ 	.word	0x00005e60


	//   ....[62]....
        /*03ac*/ 	.word	0x00005e80


	//   ....[63]....
        /*03b0*/ 	.word	0x000073f0


	//   ....[64]....
        /*03b4*/ 	.word	0x00007460


	//   ....[65]....
        /*03b8*/ 	.word	0x000074e0


	//   ....[66]....
        /*03bc*/ 	.word	0x00007520


	//   ....[67]....
        /*03c0*/ 	.word	0x000075c0


	//   ....[68]....
        /*03c4*/ 	.word	0x00007630


	//   ....[69]....
        /*03c8*/ 	.word	0x000076b0


	//   ....[70]....
        /*03cc*/ 	.word	0x000076f0


	//   ....[71]....
        /*03d0*/ 	.word	0x000077e0


	//   ....[72]....
        /*03d4*/ 	.word	0x00007820


	//   ....[73]....
        /*03d8*/ 	.word	0x00007880


	//   ....[74]....
        /*03dc*/ 	.word	0x000078c0


	//   ....[75]....
        /*03e0*/ 	.word	0x000079b0


	//   ....[76]....
        /*03e4*/ 	.word	0x00007a20


	//   ....[77]....
        /*03e8*/ 	.word	0x00007a60


	//   ....[78]....
        /*03ec*/ 	.word	0x00007aa0


	//   ....[79]....
        /*03f0*/ 	.word	0x00007bf0


	//   ....[80]....
        /*03f4*/ 	.word	0x00007c30


	//   ....[81]....
        /*03f8*/ 	.word	0x00007c60


	//   ....[82]....
        /*03fc*/ 	.word	0x00007c70


	//   ....[83]....
        /*0400*/ 	.word	0x00008360


	//   ....[84]....
        /*0404*/ 	.word	0x00008bc0


	//   ....[85]....
        /*0408*/ 	.word	0x00008fe0


	//   ....[86]....
        /*040c*/ 	.word	0x00009020


	//   ....[87]....
        /*0410*/ 	.word	0x00009080


	//   ....[88]....
        /*0414*/ 	.word	0x000090e0


	//   ....[89]....
        /*0418*/ 	.word	0x00009100


	//   ....[90]....
        /*041c*/ 	.word	0x00009270


	//   ....[91]....
        /*0420*/ 	.word	0x000092b0


	//   ....[92]....
        /*0424*/ 	.word	0x00009310


	//   ....[93]....
        /*0428*/ 	.word	0x00009360


	//   ....[94]....
        /*042c*/ 	.word	0x00009380


	//   ....[95]....
        /*0430*/ 	.word	0x00009a70


	//   ....[96]....
        /*0434*/ 	.word	0x00009ac0


	//   ....[97]....
        /*0438*/ 	.word	0x00009b10


	//   ....[98]....
        /*043c*/ 	.word	0x00009b60


	//   ....[99]....
        /*0440*/ 	.word	0x00009c60


	//   ....[100]....
        /*0444*/ 	.word	0x00009cb0


	//   ....[101]....
        /*0448*/ 	.word	0x00009d00


	//   ....[102]....
        /*044c*/ 	.word	0x00009d50


	//   ....[103]....
        /*0450*/ 	.word	0x00009e50


	//   ....[104]....
        /*0454*/ 	.word	0x00009ea0


	//   ....[105]....
        /*0458*/ 	.word	0x00009ef0


	//   ....[106]....
        /*045c*/ 	.word	0x00009f40


	//   ....[107]....
        /*0460*/ 	.word	0x0000a040


	//   ....[108]....
        /*0464*/ 	.word	0x0000a090


	//   ....[109]....
        /*0468*/ 	.word	0x0000a0e0


	//   ....[110]....
        /*046c*/ 	.word	0x0000a130


	//   ....[111]....
        /*0470*/ 	.word	0x0000a230


	//   ....[112]....
        /*0474*/ 	.word	0x0000a280


	//   ....[113]....
        /*0478*/ 	.word	0x0000a2d0


	//   ....[114]....
        /*047c*/ 	.word	0x0000a320


	//   ....[115]....
        /*0480*/ 	.word	0x0000a3c0


	//   ....[116]....
        /*0484*/ 	.word	0x0000a460


	//   ....[117]....
        /*0488*/ 	.word	0x0000a500


	//   ....[118]....
        /*048c*/ 	.word	0x0000a5a0


	//   ....[119]....
        /*0490*/ 	.word	0x0000a640


	//   ....[120]....
        /*0494*/ 	.word	0x0000a6f0


	//   ....[121]....
        /*0498*/ 	.word	0x0000a750


	//   ....[122]....
        /*049c*/ 	.word	0x0000a7a0


	//   ....[123]....
        /*04a0*/ 	.word	0x0000a7d0


	//   ....[124]....
        /*04a4*/ 	.word	0x0000a830


	//   ....[125]....
        /*04a8*/ 	.word	0x0000a880


	//   ....[126]....
        /*04ac*/ 	.word	0x0000a8d0


	//   ....[127]....
        /*04b0*/ 	.word	0x0000a960


	//   ....[128]....
        /*04b4*/ 	.word	0x0000a9b0


	//   ....[129]....
        /*04b8*/ 	.word	0x0000aa00


	//   ....[130]....
        /*04bc*/ 	.word	0x0000aa50


	//   ....[131]....
        /*04c0*/ 	.word	0x0000aae0


	//   ....[132]....
        /*04c4*/ 	.word	0x0000ab70


	//   ....[133]....
        /*04c8*/ 	.word	0x0000abc0


	//   ....[134]....
        /*04cc*/ 	.word	0x0000ac10


	//   ....[135]....
        /*04d0*/ 	.word	0x0000aca0


	//   ....[136]....
        /*04d4*/ 	.word	0x0000ad30


	//   ....[137]....
        /*04d8*/ 	.word	0x0000ad80


	//   ....[138]....
        /*04dc*/ 	.word	0x0000add0


	//   ....[139]....
        /*04e0*/ 	.word	0x0000ae60


	//   ....[140]....
        /*04e4*/ 	.word	0x0000aef0


	//   ....[141]....
        /*04e8*/ 	.word	0x0000af40


	//   ....[142]....
        /*04ec*/ 	.word	0x0000af90


	//   ....[143]....
        /*04f0*/ 	.word	0x0000b020


	//   ....[144]....
        /*04f4*/ 	.word	0x0000b0b0


	//   ....[145]....
        /*04f8*/ 	.word	0x0000b100


	//   ....[146]....
        /*04fc*/ 	.word	0x0000b150


	//   ....[147]....
        /*0500*/ 	.word	0x0000b1e0


	//   ....[148]....
        /*0504*/ 	.word	0x0000b280


	//   ....[149]....
        /*0508*/ 	.word	0x0000b2e0


	//   ....[150]....
        /*050c*/ 	.word	0x0000b3b0


	//   ....[151]....
        /*0510*/ 	.word	0x0000b410


	//   ....[152]....
        /*0514*/ 	.word	0x0000b460


	//   ....[153]....
        /*0518*/ 	.word	0x0000b4b0


	//   ....[154]....
        /*051c*/ 	.word	0x0000b500


	//   ....[155]....
        /*0520*/ 	.word	0x0000b550


	//   ....[156]....
        /*0524*/ 	.word	0x0000b5a0


	//   ....[157]....
        /*0528*/ 	.word	0x0000b600


	//   ....[158]....
        /*052c*/ 	.word	0x0000b660


	//----- nvinfo : EIATTR_VRC_CTA_INIT_COUNT
	.align		4
.L_1659:
        /*0530*/ 	.byte	0x02, 0x4a
	.zero		1
	.zero		1


	//----- nvinfo : EIATTR_EXIT_INSTR_OFFSETS
	.align		4
        /*0534*/ 	.byte	0x04, 0x1c
        /*0536*/ 	.short	(.L_1661 - .L_1660)


	//   ....[0]....
.L_1660:
        /*0538*/ 	.word	0x00009490


	//   ....[1]....
        /*053c*/ 	.word	0x00009a10


	//----- nvinfo : EIATTR_MAX_THREADS
	.align		4
.L_1661:
        /*0540*/ 	.byte	0x04, 0x05
        /*0542*/ 	.short	(.L_1663 - .L_1662)
.L_1662:
        /*0544*/ 	.word	0x00000040
        /*0548*/ 	.word	0x00000001
        /*054c*/ 	.word	0x00000001


	//----- nvinfo : EIATTR_CRS_STACK_SIZE
	.align		4
.L_1663:
        /*0550*/ 	.byte	0x04, 0x1e
        /*0552*/ 	.short	(.L_1665 - .L_1664)
.L_1664:
        /*0554*/ 	.word	0x00000000


	//----- nvinfo : EIATTR_CBANK_PARAM_SIZE
	.align		4
.L_1665:
        /*0558*/ 	.byte	0x03, 0x19
        /*055a*/ 	.short	0x01f0


	//----- nvinfo : EIATTR_PARAM_CBANK
	.align		4
        /*055c*/ 	.byte	0x04, 0x0a
        /*055e*/ 	.short	(.L_1667 - .L_1666)
	.align		4
.L_1666:
        /*0560*/ 	.word	index@(.nv.constant0._Z25selective_scan_bwd_kernelI32Selective_Scan_bwd_kernel_traitsILi64ELi16ELb0ELb0ELb0ELb0ELb0EN3c104HalfENS1_7complexIfEEEEv12SSMParamsBwd)
        /*0564*/ 	.short	0x0380
        /*0566*/ 	.short	0x01f0


	//----- nvinfo : EIATTR_SW_WAR
	.align		4
.L_1667:
        /*0568*/ 	.byte	0x04, 0x36
        /*056a*/ 	.short	(.L_1669 - .L_1668)
.L_1668:
        /*056c*/ 	.word	0x00000008
.L_1669:


//--------------------- .nv.info._Z25selective_scan_bwd_kernelI32Selective_Scan_bwd_kernel_traitsILi64ELi16ELb0ELb0ELb0ELb0ELb1EN3c104HalfENS1_7complexIfEEEEv12SSMParamsBwd --------------------------
	.section	.nv.info._Z25selective_scan_bwd_kernelI32Selective_Scan_bwd_kernel_traitsILi64ELi16ELb0ELb0ELb0ELb0ELb1EN3c104HalfENS1_7complexIfEEEEv12SSMParamsBwd,"",@"SHT_CUDA_INFO"
	.sectionflags	@""
	.align	4


	//----- nvinfo : EIATTR_CUDA_API_VERSION
	.align		4
        /*0000*/ 	.byte	0x04, 0x37
        /*0002*/ 	.short	(.L_1671 - .L_1670)
.L_1670:
        /*0004*/ 	.word	0x00000082


	//----- nvinfo : EIATTR_KPARAM_INFO
	.align		4
.L_1671:
        /*0008*/ 	.byte	0x04, 0x17
        /*000a*/ 	.short	(.L_1673 - .L_1672)
.L_1672:
        /*000c*/ 	.word	0x00000000
        /*0010*/ 	.short	0x0000
        /*0012*/ 	.short	0x0000
        /*0014*/ 	.byte	0x00, 0xf0, 0xc1, 0x07


	//----- nvinfo : EIATTR_SPARSE_MMA_MASK
	.align		4
.L_1673:
        /*0018*/ 	.byte	0x03, 0x50
        /*001a*/ 	.short	0x0000


	//----- nvinfo : EIATTR_MAXREG_COUNT
	.align		4
        /*001c*/ 	.byte	0x03, 0x1b
        /*001e*/ 	.short	0x00ff


	//----- nvinfo : EIATTR_NUM_BARRIERS
	.align		4
        /*0020*/ 	.byte	0x02, 0x4c
        /*0022*/ 	.byte	0x01
	.zero		1


	//----- nvinfo : EIATTR_MERCURY_ISA_VERSION
	.align		4
        /*0024*/ 	.byte	0x03, 0x5f
        /*0026*/ 	.short	0x0101


	//----- nvinfo : EIATTR_INT_WARP_WIDE_INSTR_OFFSETS
	.align		4
        /*0028*/ 	.byte	0x04, 0x31
        /*002a*/ 	.short	(.L_1675 - .L_1674)


	//   ....[0]....
.L_1674:
        /*002c*/ 	.word	0x000056c0


	//----- nvinfo : EIATTR_COOP_GROUP_MASK_REGIDS
	.align		4
.L_1675:
        /*0030*/ 	.byte	0x04, 0x29
        /*0032*/ 	.short	(.L_1677 - .L_1676)


	//   ....[0]....
.L_1676:
        /*0034*/ 	.word	0xffffffff


	//   ....[1]....
        /*0038*/ 	.word	0xffffffff


	//   ....[2]....
        /*003c*/ 	.word	0xffffffff


	//   ....[3]....
        /*0040*/ 	.word	0xffffffff


	//   ....[4]....
        /*0044*/ 	.word	0xffffffff


	//   ....[5]....
        /*0048*/ 	.word	0xffffffff


	//   ....[6]....
        /*004c*/ 	.word	0xffffffff


	//   ....[7]....
        /*0050*/ 	.word	0xffffffff


	//   ....[8]....
        /*0054*/ 	.word	0xffffffff


	//   ....[9]....
        /*0058*/ 	.word	0xffffffff


	//   ....[10]....
        /*005c*/ 	.word	0xffffffff


	//   ....[11]....
        /*0060*/ 	.word	0xffffffff


	//   ....[12]....
        /*0064*/ 	.word	0xffffffff


	//   ....[13]....
        /*0068*/ 	.word	0xffffffff


	//   ....[14]....
        /*006c*/ 	.word	0xffffffff


	//   ....[15]....
        /*0070*/ 	.word	0xffffffff


	//   ....[16]....
        /*0074*/ 	.word	0xffffffff


	//   ....[17]....
        /*0078*/ 	.word	0xffffffff


	//   ....[18]....
        /*007c*/ 	.word	0xffffffff


	//   ....[19]....
        /*0080*/ 	.word	0xffffffff


	//   ....[20]....
        /*0084*/ 	.word	0xffffffff


	//   ....[21]....
        /*0088*/ 	.word	0xffffffff


	//   ....[22]....
        /*008c*/ 	.word	0xffffffff


	//   ....[23]....
        /*0090*/ 	.word	0xffffffff


	//   ....[24]....
        /*0094*/ 	.word	0xffffffff


	//   ....[25]....
        /*0098*/ 	.word	0xffffffff


	//   ....[26]....
        /*009c*/ 	.word	0xffffffff


	//   ....[27]....
        /*00a0*/ 	.word	0xffffffff


	//   ....[28]....
        /*00a4*/ 	.word	0xffffffff


	//   ....[29]....
        /*00a8*/ 	.word	0xffffffff


	//   ....[30]....
        /*00ac*/ 	.word	0xffffffff


	//   ....[31]....
        /*00b0*/ 	.word	0xffffffff


	//   ....[32]....
        /*00b4*/ 	.word	0xffffffff


	//   ....[33]....
        /*00b8*/ 	.word	0xffffffff


	//   ....[34]....
        /*00bc*/ 	.word	0xffffffff


	//   ....[35]....
        /*00c0*/ 	.word	0xffffffff


	//   ....[36]....
        /*00c4*/ 	.word	0xffffffff


	//   ....[37]....
        /*00c8*/ 	.word	0xffffffff


	//   ....[38]....
        /*00cc*/ 	.word	0xffffffff


	//   ....[39]....
        /*00d0*/ 	.word	0xffffffff


	//   ....[40]....
        /*00d4*/ 	.word	0xffffffff


	//   ....[41]....
        /*00d8*/ 	.word	0xffffffff


	//   ....[42]....
        /*00dc*/ 	.word	0xffffffff


	//   ....[43]....
        /*00e0*/ 	.word	0xffffffff


	//   ....[44]....
        /*00e4*/ 	.word	0xffffffff


	//   ....[45]....
        /*00e8*/ 	.word	0xffffffff


	//   ....[46]....
        /*00ec*/ 	.word	0xffffffff


	//   ....[47]....
        /*00f0*/ 	.word	0xffffffff


	//   ....[48]....
        /*00f4*/ 	.word	0xffffffff


	//   ....[49]....
        /*00f8*/ 	.word	0xffffffff


	//   ....[50]....
        /*00fc*/ 	.word	0xffffffff


	//   ....[51]....
        /*0100*/ 	.word	0xffffffff


	//   ....[52]....
        /*0104*/ 	.word	0xffffffff


	//   ....[53]....
        /*0108*/ 	.word	0xffffffff


	//   ....[54]....
        /*010c*/ 	.word	0xffffffff


	//   ....[55]....
        /*0110*/ 	.word	0xffffffff


	//   ....[56]....
        /*0114*/ 	.word	0xffffffff


	//   ....[57]....
        /*0118*/ 	.word	0xffffffff


	//   ....[58]....
        /*011c*/ 	.word	0xffffffff


	//   ....[59]....
        /*0120*/ 	.word	0xffffffff


	//   ....[60]....
        /*0124*/ 	.word	0xffffffff


	//   ....[61]....
        /*0128*/ 	.word	0xffffffff


	//   ....[62]....
        /*012c*/ 	.word	0xffffffff


	//   ....[63]....
        /*0130*/ 	.word	0xffffffff


	//   ....[64]....
        /*0134*/ 	.word	0xffffffff


	//   ....[65]....
        /*0138*/ 	.word	0xffffffff


	//   ....[66]....
        /*013c*/ 	.word	0xffffffff


	//   ....[67]....
        /*0140*/ 	.word	0xffffffff


	//   ....[68]....
        /*0144*/ 	.word	0xffffffff


	//   ....[69]....
        /*0148*/ 	.word	0xffffffff


	//   ....[70]....
        /*014c*/ 	.word	0xffffffff


	//   ....[71]....
        /*0150*/ 	.word	0xffffffff


	//   ....[72]....
        /*0154*/ 	.word	0xffffffff


	//   ....[73]....
        /*0158*/ 	.word	0xffffffff


	//   ....[74]....
        /*015c*/ 	.word	0xffffffff


	//   ....[75]....
        /*0160*/ 	.word	0xffffffff


	//   ....[76]....
        /*0164*/ 	.word	0xffffffff


	//   ....[77]....
        /*0168*/ 	.word	0xffffffff


	//   ....[78]....
        /*016c*/ 	.word	0xffffffff


	//   ....[79]....
        /*0170*/ 	.word	0xffffffff


	//   ....[80]....
        /*0174*/ 	.word	0xffffffff


	//   ....[81]....
        /*0178*/ 	.word	0xffffffff


	//   ....[82]....
        /*017c*/ 	.word	0xffffffff


	//   ....[83]....
        /*0180*/ 	.word	0xffffffff


	//   ....[84]....
        /*0184*/ 	.word	0xffffffff


	//   ....[85]....
        /*0188*/ 	.word	0xffffffff


	//   ....[86]....
        /*018c*/ 	.word	0xffffffff


	//   ....[87]....
        /*0190*/ 	.word	0xffffffff


	//   ....[88]....
        /*0194*/ 	.word	0xffffffff


	//   ....[89]....
        /*0198*/ 	.word	0xffffffff


	//   ....[90]....
        /*019c*/ 	.word	0xffffffff


	//   ....[91]....
        /*01a0*/ 	.word	0xffffffff


	//   ....[92]....
        /*01a4*/ 	.word	0xffffffff


	//   ....[93]....
        /*01a8*/ 	.word	0xffffffff


	//   ....[94]....
        /*01ac*/ 	.word	0xffffffff


	//   ....[95]....
        /*01b0*/ 	.word	0xffffffff


	//   ....[96]....
        /*01b4*/ 	.word	0xffffffff


	//   ....[97]....
        /*01b8*/ 	.word	0xffffffff


	//   ....[98]....
        /*01bc*/ 	.word	0xffffffff


	//   ....[99]....
        /*01c0*/ 	.word	0x05000002


	//   ....[100]....
        /*01c4*/ 	.word	0x05000002


	//   ....[101]....
        /*01c8*/ 	.word	0x05000002


	//   ....[102]....
        /*01cc*/ 	.word	0x05000002


	//   ....[103]....
        /*01d0*/ 	.word	0x05000002


	//   ....[104]....
        /*01d4*/ 	.word	0x05000002


	//   ....[105]....
        /*01d8*/ 	.word	0x05000002


	//   ....[106]....
        /*01dc*/ 	.word	0x05000002


	//   ....[107]....
        /*01e0*/ 	.word	0x05000002


	//   ....[108]....
        /*01e4*/ 	.word	0x05000002


	//   ....[109]....
        /*01e8*/ 	.word	0x05000002


	//   ....[110]....
        /*01ec*/ 	.word	0x05000002


	//   ....[111]....
        /*01f0*/ 	.word	0x05000002


	//   ....[112]....
        /*01f4*/ 	.word	0x05000002


	//   ....[113]....
        /*01f8*/ 	.word	0x05000002


	//   ....[114]....
        /*01fc*/ 	.word	0x05000002


	//   ....[115]....
        /*0200*/ 	.word	0x05000002


	//   ....[116]....
        /*0204*/ 	.word	0x05000002


	//   ....[117]....
        /*0208*/ 	.word	0x05000002


	//   ....[118]....
        /*020c*/ 	.word	0x05000002


	//   ....[119]....
        /*0210*/ 	.word	0x05000002


	//   ....[120]....
        /*0214*/ 	.word	0x05000002


	//   ....[121]....
        /*0218*/ 	.word	0x05000002


	//   ....[122]....
        /*021c*/ 	.word	0x05000002


	//   ....[123]....
        /*0220*/ 	.word	0x05000002


	//   ....[124]....
        /*0224*/ 	.word	0x05000002


	//   ....[125]....
        /*0228*/ 	.word	0x05000002


	//   ....[126]....
        /*022c*/ 	.word	0x05000002


	//   ....[127]....
        /*0230*/ 	.word	0x05000002


	//   ....[128]....
        /*0234*/ 	.word	0x05000002


	//   ....[129]....
        /*0238*/ 	.word	0x05000002


	//   ....[130]....
        /*023c*/ 	.word	0x05000002


	//   ....[131]....
        /*0240*/ 	.word	0x05000002


	//   ....[132]....
        /*0244*/ 	.word	0x05000002


	//   ....[133]....
        /*0248*/ 	.word	0x05000002


	//   ....[134]....
        /*024c*/ 	.word	0x05000002


	//   ....[135]....
        /*0250*/ 	.word	0x05000002


	//   ....[136]....
        /*0254*/ 	.word	0x05000002


	//   ....[137]....
        /*0258*/ 	.word	0x05000002


	//   ....[138]....
        /*025c*/ 	.word	0x05000002


	//   ....[139]....
        /*0260*/ 	.word	0x05000002


	//   ....[140]....
        /*0264*/ 	.word	0x05000002


	//   ....[141]....
        /*0268*/ 	.word	0x05000002


	//   ....[142]....
        /*026c*/ 	.word	0x05000002


	//   ....[143]....
        /*0270*/ 	.word	0x05000002


	//   ....[144]....
        /*0274*/ 	.word	0x05000002


	//   ....[145]....
        /*0278*/ 	.word	0x05000002


	//   ....[146]....
        /*027c*/ 	.word	0x05000002


	//   ....[147]....
        /*0280*/ 	.word	0x05000002


	//   ....[148]....
        /*0284*/ 	.word	0x05000002


	//   ....[149]....
        /*0288*/ 	.word	0x05000002


	//   ....[150]....
        /*028c*/ 	.word	0x05000002


	//   ....[151]....
        /*0290*/ 	.word	0x05000002


	//   ....[152]....
        /*0294*/ 	.word	0x05000002


	//   ....[153]....
        /*0298*/ 	.word	0x05000002


	//   ....[154]....
        /*029c*/ 	.word	0x05000002


	//   ....[155]....
        /*02a0*/ 	.word	0x05000002


	//   ....[156]....
        /*02a4*/ 	.word	0x05000002


	//   ....[157]....
        /*02a8*/ 	.word	0x05000002


	//   ....[158]....
        /*02ac*/ 	.word	0x05000002


	//   ....[159]....
        /*02b0*/ 	.word	0x05000002


	//   ....[160]....
        /*02b4*/ 	.word	0x05000002


	//   ....[161]....
        /*02b8*/ 	.word	0x05000002


	//   ....[162]....
        /*02bc*/ 	.word	0x05000002


	//----- nvinfo : EIATTR_COOP_GROUP_INSTR_OFFSETS
	.align		4
.L_1677:
        /*02c0*/ 	.byte	0x04, 0x28
        /*02c2*/ 	.short	(.L_1679 - .L_1678)


	//   ....[0]....
.L_1678:
        /*02c4*/ 	.word	0x000011e0


	//   ....[1]....
        /*02c8*/ 	.word	0x000017b0


	//   ....[2]....
        /*02cc*/ 	.word	0x00001c70


	//   ....[3]....
        /*02d0*/ 	.word	0x000021c0


	//   ....[4]....
        /*02d4*/ 	.word	0x000028b0


	//   ....[5]....
        /*02d8*/ 	.word	0x000034e0


	//   ....[6]....
        /*02dc*/ 	.word	0x00003e70


	//   ....[7]....
        /*02e0*/ 	.word	0x00006250


	//   ....[8]....
        /*02e4*/ 	.word	0x00006260


	//   ....[9]....
        /*02e8*/ 	.word	0x00006270


	//   ....[10]....
        /*02ec*/ 	.word	0x00006280


	//   ....[11]....
        /*02f0*/ 	.word	0x00006310


	//   ....[12]....
        /*02f4*/ 	.word	0x00006340


	//   ....[13]....
        /*02f8*/ 	.word	0x00006350


	//   ....[14]....
        /*02fc*/ 	.word	0x00006360


	//   ....[15]....
        /*0300*/ 	.word	0x000063f0


	//   ....[16]....
        /*0304*/ 	.word	0x00006420


	//   ....[17]....
        /*0308*/ 	.word	0x00006430


	//   ....[18]....
        /*030c*/ 	.word	0x00006440


	//   ....[19]....
        /*0310*/ 	.word	0x000064e0


	//   ....[20]....
        /*0314*/ 	.word	0x00006500


	//   ....[21]....
        /*0318*/ 	.word	0x00006510


	//   ....[22]....
        /*031c*/ 	.word	0x00006520


	//   ....[23]....
        /*0320*/ 	.word	0x000065d0


	//   ....[24]....
        /*0324*/ 	.word	0x000065e0


	//   ....[25]....
        /*0328*/ 	.word	0x000065f0


	//   ....[26]....
        /*032c*/ 	.word	0x00006600


	//   ....[27]....
        /*0330*/ 	.word	0x00006760


	//   ....[28]....
        /*0334*/ 	.word	0x00006770


	//   ....[29]....
        /*0338*/ 	.word	0x00006780


	//   ....[30]....
        /*033c*/ 	.word	0x00006790


	//   ....[31]....
        /*0340*/ 	.word	0x000067a0


	//   ....[32]....
        /*0344*/ 	.word	0x000067b0


	//   ....[33]....
        /*0348*/ 	.word	0x000067c0


	//   ....[34]....
        /*034c*/ 	.word	0x000067d0


	//   ....[35]....
        /*0350*/ 	.word	0x00007a90


	//   ....[36]....
        /*0354*/ 	.word	0x00007aa0


	//   ....[37]....
        /*0358*/ 	.word	0x00007ab0


	//   ....[38]....
        /*035c*/ 	.word	0x00007ac0


	//   ....[39]....
        /*0360*/ 	.word	0x00007bd0


	//   ....[40]....
        /*0364*/ 	.word	0x00007be0


	//   ....[41]....
        /*0368*/ 	.word	0x00007bf0


	//   ....[42]....
        /*036c*/ 	.word	0x00007c00


	//   ....[43]....
        /*0370*/ 	.word	0x00007d10


	//   ....[44]....
        /*0374*/ 	.word	0x00007d20


	//   ....[45]....
        /*0378*/ 	.word	0x00007d30


	//   ....[46]....
        /*037c*/ 	.word	0x00007d40


	//   ....[47]....
        /*0380*/ 	.word	0x00007e50


	//   ....[48]....
        /*0384*/ 	.word	0x00007e60


	//   ....[49]....
        /*0388*/ 	.word	0x00007e70


	//   ....[50]....
        /*038c*/ 	.word	0x00007e80


	//   ....[51]....
        /*0390*/ 	.word	0x00007f90


	//   ....[52]....
        /*0394*/ 	.word	0x00007fa0


	//   ....[53]....
        /*0398*/ 	.word	0x00007fb0


	//   ....[54]....
        /*039c*/ 	.word	0x00007fc0


	//   ....[55]....
        /*03a0*/ 	.word	0x000080d0


	//   ....[56]....
        /*03a4*/ 	.word	0x000080e0


	//   ....[57]....
        /*03a8*/ 	.word	0x000080f0


	//   ....[58]....
        /*03ac*/ 	.word	0x00008100


	//   ....[59]....
        /*03b0*/ 	.word	0x00008110


	//   ....[60]....
        /*03b4*/ 	.word	0x00008120


	//   ....[61]....
        /*03b8*/ 	.word	0x00008130


	//   ....[62]....
        /*03bc*/ 	.word	0x00008170


	//   ....[63]....
        /*03c0*/ 	.word	0x000081b0


	//   ....[64]....
        /*03c4*/ 	.word	0x000081e0


	//   ....[65]....
        /*03c8*/ 	.word	0x000081f0


	//   ....[66]....
        /*03cc*/ 	.word	0x00008210


	//   ....[67]....
        /*03d0*/ 	.word	0x00009750


	//   ....[68]....
        /*03d4*/ 	.word	0x000097a0


	//   ....[69]....
        /*03d8*/ 	.word	0x00009890


	//   ....[70]....
        /*03dc*/ 	.word	0x000098d0


	//   ....[71]....
        /*03e0*/ 	.word	0x00009950


	//   ....[72]....
        /*03e4*/ 	.word	0x00009990


	//   ....[73]....
        /*03e8*/ 	.word	0x00009a60


	//   ....[74]....
        /*03ec*/ 	.word	0x00009aa0


	//   ....[75]....
        /*03f0*/ 	.word	0x00009c00


	//   ....[76]....
        /*03f4*/ 	.word	0x00009c40


	//   ....[77]....
        /*03f8*/ 	.word	0x00009c80


	//   ....[78]....
        /*03fc*/ 	.word	0x00009cc0


	//   ....[79]....
        /*0400*/ 	.word	0x00009dd0


	//   ....[80]....
        /*0404*/ 	.word	0x00009e10


	//   ....[81]....
        /*0408*/ 	.word	0x00009e50


	//   ....[82]....
        /*040c*/ 	.word	0x00009e90


	//   ....[83]....
        /*0410*/ 	.word	0x00009fa0


	//   ....[84]....
        /*0414*/ 	.word	0x00009fd0


	//   ....[85]....
        /*0418*/ 	.word	0x00009ff0


	//   ....[86]....
        /*041c*/ 	.word	0x0000a000


	//   ....[87]....
        /*0420*/ 	.word	0x0000a6d0


	//   ....[88]....
        /*0424*/ 	.word	0x0000af20


	//   ....[89]....
        /*0428*/ 	.word	0x0000b340


	//   ....[90]....
        /*042c*/ 	.word	0x0000b380


	//   ....[91]....
        /*0430*/ 	.word	0x0000b3e0


	//   ....[92]....
        /*0434*/ 	.word	0x0000b440


	//   ....[93]....
        /*0438*/ 	.word	0x0000b460


	//   ....[94]....
        /*043c*/ 	.word	0x0000b5d0


	//   ....[95]....
        /*0440*/ 	.word	0x0000b600


	//   ....[96]....
        /*0444*/ 	.word	0x0000b660


	//   ....[97]....
        /*0448*/ 	.word	0x0000b6c0


	//   ....[98]....
        /*044c*/ 	.word	0x0000b6e0


	//   ....[99]....
        /*0450*/ 	.word	0x0000bdd0


	//   ....[100]....
        /*0454*/ 	.word	0x0000be20


	//   ....[101]....
        /*0458*/ 	.word	0x0000be70


	//   ....[102]....
        /*045c*/ 	.word	0x0000bee0


	//   ....[103]....
        /*0460*/ 	.word	0x0000bfb0


	//   ....[104]....
        /*0464*/ 	.word	0x0000c000


	//   ....[105]....
        /*0468*/ 	.word	0x0000c050


	//   ....[106]....
        /*046c*/ 	.word	0x0000c0c0


	//   ....[107]....
        /*0470*/ 	.word	0x0000c190


	//   ....[108]....
        /*0474*/ 	.word	0x0000c1e0


	//   ....[109]....
        /*0478*/ 	.word	0x0000c230


	//   ....[110]....
        /*047c*/ 	.word	0x0000c2a0


	//   ....[111]....
        /*0480*/ 	.word	0x0000c370


	//   ....[112]....
        /*0484*/ 	.word	0x0000c3c0


	//   ....[113]....
        /*0488*/ 	.word	0x0000c410


	//   ....[114]....
        /*048c*/ 	.word	0x0000c480


	//   ....[115]....
        /*0490*/ 	.word	0x0000c550


	//   ....[116]....
        /*0494*/ 	.word	0x0000c5a0


	//   ....[117]....
        /*0498*/ 	.word	0x0000c5f0


	//   ....[118]....
        /*049c*/ 	.word	0x0000c640


	//   ....[119]....
        /*04a0*/ 	.word	0x0000c6d0


	//   ....[120]....
        /*04a4*/ 	.word	0x0000c770


	//   ....[121]....
        /*04a8*/ 	.word	0x0000c810


	//   ....[122]....
        /*04ac*/ 	.word	0x0000c8b0


	//   ....[123]....
        /*04b0*/ 	.word	0x0000c950


	//   ....[124]....
        /*04b4*/ 	.word	0x0000ca00


	//   ....[125]....
        /*04b8*/ 	.word	0x0000ca60


	//   ....[126]....
        /*04bc*/ 	.word	0x0000cab0


	//   ....[127]....
        /*04c0*/ 	.word	0x0000cae0


	//   ....[128]....
        /*04c4*/ 	.word	0x0000cb40


	//   ....[129]....
        /*04c8*/ 	.word	0x0000cb90


	//   ....[130]....
        /*04cc*/ 	.word	0x0000cbe0


	//   ....[131]....
        /*04d0*/ 	.word	0x0000cc70


	//   ....[132]....
        /*04d4*/ 	.word	0x0000ccc0


	//   ....[133]....
        /*04d8*/ 	.word	0x0000cd10


	//   ....[134]....
        /*04dc*/ 	.word	0x0000cd60


	//   ....[135]....
        /*04e0*/ 	.word	0x0000cdf0


	//   ....[136]....
        /*04e4*/ 	.word	0x0000ce80


	//   ....[137]....
        /*04e8*/ 	.word	0x0000ced0


	//   ....[138]....
        /*04ec*/ 	.word	0x0000cf20


	//   ....[139]....
        /*04f0*/ 	.word	0x0000cfb0


	//   ....[140]....
        /*04f4*/ 	.word	0x0000d040


	//   ....[141]....
        /*04f8*/ 	.word	0x0000d090


	//   ....[142]....
        /*04fc*/ 	.word	0x0000d0e0


	//   ....[143]....
        /*0500*/ 	.word	0x0000d170


	//   ....[144]....
        /*0504*/ 	.word	0x0000d200


	//   ....[145]....
        /*0508*/ 	.word	0x0000d250


	//   ....[146]....
        /*050c*/ 	.word	0x0000d2a0


	//   ....[147]....
        /*0510*/ 	.word	0x0000d330


	//   ....[148]....
        /*0514*/ 	.word	0x0000d3c0


	//   ....[149]....
        /*0518*/ 	.word	0x0000d410


	//   ....[150]....
        /*051c*/ 	.word	0x0000d460


	//   ....[151]....
        /*0520*/ 	.word	0x0000d4f0


	//   ....[152]....
        /*0524*/ 	.word	0x0000d590


	//   ....[153]....
        /*0528*/ 	.word	0x0000d5e0


	//   ....[154]....
        /*052c*/ 	.word	0x0000d690


	//   ....[155]....
        /*0530*/ 	.word	0x0000d720


	//   ....[156]....
        /*0534*/ 	.word	0x0000d770


	//   ....[157]....
        /*0538*/ 	.word	0x0000d7c0


	//   ....[158]....
        /*053c*/ 	.word	0x0000d810


	//   ....[159]....
        /*0540*/ 	.word	0x0000d860


	//   ....[160]....
        /*0544*/ 	.word	0x0000d8b0


	//   ....[161]....
        /*0548*/ 	.word	0x0000d910


	//   ....[162]....
        /*054c*/ 	.word	0x0000d970


	//----- nvinfo : EIATTR_VRC_CTA_INIT_COUNT
	.align		4
.L_1679:
        /*0550*/ 	.byte	0x02, 0x4a
	.zero		1
	.zero		1


	//----- nvinfo : EIATTR_EXIT_INSTR_OFFSETS
	.align		4
        /*0554*/ 	.byte	0x04, 0x1c
        /*0556*/ 	.short	(.L_1681 - .L_1680)


	//   ....[0]....
.L_1680:
        /*0558*/ 	.word	0x0000b7f0


	//   ....[1]....
        /*055c*/ 	.word	0x0000bd70


	//----- nvinfo : EIATTR_MAX_THREADS
	.align		4
.L_1681:
        /*0560*/ 	.byte	0x04, 0x05
        /*0562*/ 	.short	(.L_1683 - .L_1682)
.L_1682:
        /*0564*/ 	.word	0x00000040
        /*0568*/ 	.word	0x00000001
        /*056c*/ 	.word	0x00000001


	//----- nvinfo : EIATTR_CRS_STACK_SIZE
	.align		4
.L_1683:
        /*0570*/ 	.byte	0x04, 0x1e
        /*0572*/ 	.short	(.L_1685 - .L_1684)
.L_1684:
        /*0574*/ 	.word	0x00000000


	//----- nvinfo : EIATTR_CBANK_PARAM_SIZE
	.align		4
.L_1685:
        /*0578*/ 	.byte	0x03, 0x19
        /*057a*/ 	.short	0x01f0


	//----- nvinfo : EIATTR_PARAM_CBANK
	.align		4
        /*057c*/ 	.byte	0x04, 0x0a
        /*057e*/ 	.short	(.L_1687 - .L_1686)
	.align		4
.L_1686:
        /*0580*/ 	.word	index@(.nv.constant0._Z25selective_scan_bwd_kernelI32Selective_Scan_bwd_kernel_traitsILi64ELi16ELb0ELb0ELb0ELb0ELb1EN3c104HalfENS1_7complexIfEEEEv12SSMParamsBwd)
        /*0584*/ 	.short	0x0380
        /*0586*/ 	.short	0x01f0


	//----- nvinfo : EIATTR_SW_WAR
	.align		4
.L_1687:
        /*0588*/ 	.byte	0x04, 0x36
        /*058a*/ 	.short	(.L_1689 - .L_1688)
.L_1688:
        /*058c*/ 	.word	0x00000008
.L_1689:


//--------------------- .nv.info._Z25selective_scan_bwd_kernelI32Selective_Scan_bwd_kernel_traitsILi64ELi16ELb0ELb0ELb0ELb1ELb0EN3c104HalfENS1_7complexIfEEEEv12SSMParamsBwd --------------------------
	.section	.nv.info._Z25selective_scan_bwd_kernelI32Selective_Scan_bwd_kernel_traitsILi64ELi16ELb0ELb0ELb0ELb1ELb0EN3c104HalfENS1_7complexIfEEEEv12SSMParamsBwd,"",@"SHT_CUDA_INFO"
	.sectionflags	@""
	.align	4


	//----- nvinfo : EIATTR_CUDA_API_VERSION
	.align		4
        /*0000*/ 	.byte	0x04, 0x37
        /*0002*/ 	.short	(.L_1691 - .L_1690)
.L_1690:
        /*0004*/ 	.word	0x00000082


	//----- nvinfo : EIATTR_KPARAM_INFO
	.align		4
.L_1691:
        /*0008*/ 	.byte	0x04, 0x17
        /*000a*/ 	.short	(.L_1693 - .L_1692)
.L_1692:
        /*000c*/ 	.word	0x00000000
        /*0010*/ 	.short	0x0000
        /*0012*/ 	.short	0x0000
        /*0014*/ 	.byte	0x00, 0xf0, 0xc1, 0x07


	//----- nvinfo : EIATTR_SPARSE_MMA_MASK
	.align		4
.L_1693:
        /*0018*/ 	.byte	0x03, 0x50
        /*001a*/ 	.short	0x0000


	//----- nvinfo : EIATTR_MAXREG_COUNT
	.align		4
        /*001c*/ 	.byte	0x03, 0x1b
        /*001e*/ 	.short	0x00ff


	//----- nvinfo : EIATTR_NUM_BARRIERS
	.align		4
        /*0020*/ 	.byte	0x02, 0x4c
        /*0022*/ 	.byte	0x01
	.zero		1


	//----- nvinfo : EIATTR_MERCURY_ISA_VERSION
	.align		4
        /*0024*/ 	.byte	0x03, 0x5f
        /*0026*/ 	.short	0x0101


	//----- nvinfo : EIATTR_INT_WARP_WIDE_INSTR_OFFSETS
	.align		4
        /*0028*/ 	.byte	0x04, 0x31
        /*002a*/ 	.short	(.L_1695 - .L_1694)


	//   ....[0]....
.L_1694:
        /*002c*/ 	.word	0x00005500


	//----- nvinfo : EIATTR_COOP_GROUP_MASK_REGIDS
	.align		4
.L_1695:
        /*0030*/ 	.byte	0x04, 0x29
        /*0032*/ 	.short	(.L_1697 - .L_1696)


	//   ....[0]....
.L_1696:
        /*0034*/ 	.word	0xffffffff


	//   ....[1]....
        /*0038*/ 	.word	0xffffffff


	//   ....[2]....
        /*003c*/ 	.word	0xffffffff


	//   ....[3]....
        /*0040*/ 	.word	0xffffffff


	//   ....[4]....
        /*0044*/ 	.word	0xffffffff


	//   ....[5]....
        /*0048*/ 	.word	0xffffffff


	//   ....[6]....
        /*004c*/ 	.word	0xffffffff


	//   ....[7]....
        /*0050*/ 	.word	0xffffffff


	//   ....[8]....
        /*0054*/ 	.word	0xffffffff


	//   ....[9]....
        /*0058*/ 	.word	0xffffffff


	//   ....[10]....
        /*005c*/ 	.word	0xffffffff


	//   ....[11]....
        /*0060*/ 	.word	0xffffffff


	//   ....[12]....
        /*0064*/ 	.word	0xffffffff


	//   ....[13]....
        /*0068*/ 	.word	0xffffffff


	//   ....[14]....
        /*006c*/ 	.word	0xffffffff


	//   ....[15]....
        /*0070*/ 	.word	0xffffffff


	//   ....[16]....
        /*0074*/ 	.word	0xffffffff


	//   ....[17]....
        /*0078*/ 	.word	0xffffffff


	//   ....[18]....
        /*007c*/ 	.word	0xffffffff


	//   ....[19]....
        /*0080*/ 	.word	0xffffffff


	//   ....[20]....
        /*0084*/ 	.word	0xffffffff


	//   ....[21]....
        /*0088*/ 	.word	0xffffffff


	//   ....[22]....
        /*008c*/ 	.word	0xffffffff


	//   ....[23]....
        /*0090*/ 	.word	0xffffffff


	//   ....[24]....
        /*0094*/ 	.word	0xffffffff


	//   ....[25]....
        /*0098*/ 	.word	0xffffffff


	//   ....[26]....
        /*009c*/ 	.word	0xffffffff


	//   ....[27]....
        /*00a0*/ 	.word	0xffffffff


	//   ....[28]....
        /*00a4*/ 	.word	0xffffffff


	//   ....[29]....
        /*00a8*/ 	.word	0xffffffff


	//   ....[30]....
        /*00ac*/ 	.word	0xffffffff


	//   ....[31]....
        /*00b0*/ 	.word	0xffffffff


	//   ....[32]....
        /*00b4*/ 	.word	0xffffffff


	//   ....[33]....
        /*00b8*/ 	.word	0xffffffff


	//   ....[34]....
        /*00bc*/ 	.word	0xffffffff


	//   ....[35]....
        /*00c0*/ 	.word	0xffffffff


	//   ....[36]....
        /*00c4*/ 	.word	0xffffffff


	//   ....[37]....
        /*00c8*/ 	.word	0xffffffff


	//   ....[38]....
        /*00cc*/ 	.word	0xffffffff


	//   ....[39]....
        /*00d0*/ 	.word	0xffffffff


	//   ....[40]....
        /*00d4*/ 	.word	0xffffffff


	//   ....[41]....
        /*00d8*/ 	.word	0xffffffff


	//   ....[42]....
        /*00dc*/ 	.word	0xffffffff


	//   ....[43]....
        /*00e0*/ 	.word	0xffffffff


	//   ....[44]....
        /*00e4*/ 	.word	0xffffffff


	//   ....[45]....
        /*00e8*/ 	.word	0xffffffff


	//   ....[46]....
        /*00ec*/ 	.word	0xffffffff


	//   ....[47]....
        /*00f0*/ 	.word	0xffffffff


	//   ....[48]....
        /*00f4*/ 	.word	0xffffffff


	//   ....[49]....
        /*00f8*/ 	.word	0xffffffff


	//   ....[50]....
        /*00fc*/ 	.word	0xffffffff


	//   ....[51]....
        /*0100*/ 	.word	0xffffffff


	//   ....[52]....
        /*0104*/ 	.word	0xffffffff


	//   ....[53]....
        /*0108*/ 	.word	0xffffffff


	//   ....[54]....
        /*010c*/ 	.word	0xffffffff


	//   ....[55]....
        /*0110*/ 	.word	0xffffffff


	//   ....[56]....
        /*0114*/ 	.word	0xffffffff


	//   ....[57]....
        /*0118*/ 	.word	0xffffffff


	//   ....[58]....
        /*011c*/ 	.word	0xffffffff


	//   ....[59]....
        /*0120*/ 	.word	0xffffffff


	//   ....[60]....
        /*0124*/ 	.word	0xffffffff


	//   ....[61]....
        /*0128*/ 	.word	0xffffffff


	//   ....[62]....
        /*012c*/ 	.word	0xffffffff


	//   ....[63]....
        /*0130*/ 	.word	0xffffffff


	//   ....[64]....
        /*0134*/ 	.word	0xffffffff


	//   ....[65]....
        /*0138*/ 	.word	0xffffffff


	//   ....[66]....
        /*013c*/ 	.word	0xffffffff


	//   ....[67]....
        /*0140*/ 	.word	0xffffffff


	//   ....[68]....
        /*0144*/ 	.word	0xffffffff


	//   ....[69]....
        /*0148*/ 	.word	0xffffffff


	//   ....[70]....
        /*014c*/ 	.word	0xffffffff


	//   ....[71]....
        /*0150*/ 	.word	0xffffffff


	//   ....[72]....
        /*0154*/ 	.word	0xffffffff


	//   ....[73]....
        /*0158*/ 	.word	0xffffffff


	//   ....[74]....
        /*015c*/ 	.word	0xffffffff


	//   ....[75]....
        /*0160*/ 	.word	0xffffffff


	//   ....[76]....
        /*0164*/ 	.word	0xffffffff


	//   ....[77]....
        /*0168*/ 	.word	0xffffffff


	//   ....[78]....
        /*016c*/ 	.word	0xffffffff


	//   ....[79]....
        /*0170*/ 	.word	0xffffffff


	//   ....[80]....
        /*0174*/ 	.word	0xffffffff


	//   ....[81]....
        /*0178*/ 	.word	0xffffffff


	//   ....[82]....
        /*017c*/ 	.word	0xffffffff


	//   ....[83]....
        /*0180*/ 	.word	0xffffffff


	//   ....[84]....
        /*0184*/ 	.word	0xffffffff


	//   ....[85]....
        /*0188*/ 	.word	0xffffffff


	//   ....[86]....
        /*018c*/ 	.word	0xffffffff


	//   ....[87]....
        /*0190*/ 	.word	0xffffffff


	//   ....[88]....
        /*0194*/ 	.word	0xffffffff


	//   ....[89]....
        /*0198*/ 	.word	0xffffffff


	//   ....[90]....
        /*019c*/ 	.word	0xffffffff


	//   ....[91]....
        /*01a0*/ 	.word	0xffffffff


	//   ....[92]....
        /*01a4*/ 	.word	0xffffffff


	//   ....[93]....
        /*01a8*/ 	.word	0xffffffff


	//   ....[94]....
        /*01ac*/ 	.word	0xffffffff


	//   ....[95]....
        /*01b0*/ 	.word	0xffffffff


	//   ....[96]....
        /*01b4*/ 	.word	0x05000002


	//   ....[97]....
        /*01b8*/ 	.word	0x05000002


	//   ....[98]....
        /*01bc*/ 	.word	0x05000002


	//   ....[99]....
        /*01c0*/ 	.word	0x05000002


	//   ....[100]....
        /*01c4*/ 	.word	0x05000002


	//   ....[101]....
        /*01c8*/ 	.word	0x05000002


	//   ....[102]....
        /*01cc*/ 	.word	0x05000002


	//   ....[103]....
        /*01d0*/ 	.word	0x05000002


	//   ....[104]....
        /*01d4*/ 	.word	0x05000002


	//   ....[105]....
        /*01d8*/ 	.word	0x05000002


	//   ....[106]....
        /*01dc*/ 	.word	0x05000002


	//   ....[107]....
        /*01e0*/ 	.word	0x05000002


	//   ....[108]....
        /*01e4*/ 	.word	0x05000002


	//   ....[109]....
        /*01e8*/ 	.word	0x05000002


	//   ....[110]....
        /*01ec*/ 	.word	0x05000002


	//   ....[111]....
        /*01f0*/ 	.word	0x05000002


	//   ....[112]....
        /*01f4*/ 	.word	0x05000002


	//   ....[113]....
        /*01f8*/ 	.word	0x05000002


	//   ....[114]....
        /*01fc*/ 	.word	0x05000002


	//   ....[115]....
        /*0200*/ 	.word	0x05000002


	//   ....[116]....
        /*0204*/ 	.word	0x05000002


	//   ....[117]....
        /*0208*/ 	.word	0x05000002


	//   ....[118]....
        /*020c*/ 	.word	0x05000002


	//   ....[119]....
        /*0210*/ 	.word	0x05000002


	//   ....[120]....
        /*0214*/ 	.word	0x05000002


	//   ....[121]....
        /*0218*/ 	.word	0x05000002


	//   ....[122]....
        /*021c*/ 	.word	0x05000002


	//   ....[123]....
        /*0220*/ 	.word	0x05000002


	//   ....[124]....
        /*0224*/ 	.word	0x05000002


	//   ....[125]....
        /*0228*/ 	.word	0x05000002


	//   ....[126]....
        /*022c*/ 	.word	0x05000002


	//   ....[127]....
        /*0230*/ 	.word	0x05000002


	//   ....[128]....
        /*0234*/ 	.word	0x05000002


	//   ....[129]....
        /*0238*/ 	.word	0x05000002


	//   ....[130]....
        /*023c*/ 	.word	0x05000002


	//   ....[131]....
        /*0240*/ 	.word	0x05000002


	//   ....[132]....
        /*0244*/ 	.word	0x05000002


	//   ....[133]....
        /*0248*/ 	.word	0x05000002


	//   ....[134]....
        /*024c*/ 	.word	0x05000002


	//   ....[135]....
        /*0250*/ 	.word	0x05000002


	//   ....[136]....
        /*0254*/ 	.word	0x05000002


	//   ....[137]....
        /*0258*/ 	.word	0x05000002


	//   ....[138]....
        /*025c*/ 	.word	0x05000002


	//   ....[139]....
        /*0260*/ 	.word	0x05000002


	//   ....[140]....
        /*0264*/ 	.word	0x05000002


	//   ....[141]....
        /*0268*/ 	.word	0x05000002


	//   ....[142]....
        /*026c*/ 	.word	0x05000002


	//   ....[143]....
        /*0270*/ 	.word	0x05000002


	//   ....[144]....
        /*0274*/ 	.word	0x05000002


	//   ....[145]....
        /*0278*/ 	.word	0x05000002


	//   ....[146]....
        /*027c*/ 	.word	0x05000002


	//   ....[147]....
        /*0280*/ 	.word	0x05000002


	//   ....[148]....
        /*0284*/ 	.word	0x05000002


	//   ....[149]....
        /*0288*/ 	.word	0x05000002


	//   ....[150]....
        /*028c*/ 	.word	0x05000002


	//   ....[151]....
        /*0290*/ 	.word	0x05000002


	//   ....[152]....
        /*0294*/ 	.word	0x05000002


	//   ....[153]....
        /*0298*/ 	.word	0x05000002


	//   ....[154]....
        /*029c*/ 	.word	0x05000002


	//   ....[155]....
        /*02a0*/ 	.word	0x05000002


	//   ....[156]....
        /*02a4*/ 	.word	0x05000002


	//   ....[157]....
        /*02a8*/ 	.word	0x05000002


	//   ....[158]....
        /*02ac*/ 	.word	0x05000002


	//   ....[159]....
        /*02b0*/ 	.word	0x05000002


	//----- nvinfo : EIATTR_COOP_GROUP_INSTR_OFFSETS
	.align		4
.L_1697:
        /*02b4*/ 	.byte	0x04, 0x28
        /*02b6*/ 	.short	(.L_1699 - .L_1698)


	//   ....[0]....
.L_1698:
        /*02b8*/ 	.word	0x00001120


	//   ....[1]....
        /*02bc*/ 	.word	0x000016f0


	//   ....[2]....
        /*02c0*/ 	.word	0x00001d50


	//   ....[3]....
        /*02c4*/ 	.word	0x000060b0


	//   ....[4]....
        /*02c8*/ 	.word	0x000060c0


	//   ....[5]....
        /*02cc*/ 	.word	0x000060d0


	//   ....[6]....
        /*02d0*/ 	.word	0x000060e0


	//   ....[7]....
        /*02d4*/ 	.word	0x00006170


	//   ....[8]....
        /*02d8*/ 	.word	0x000061a0


	//   ....[9]....
        /*02dc*/ 	.word	0x000061b0


	//   ....[10]....
        /*02e0*/ 	.word	0x000061c0


	//   ....[11]....
        /*02e4*/ 	.word	0x00006250


	//   ....[12]....
        /*02e8*/ 	.word	0x00006280


	//   ....[13]....
        /*02ec*/ 	.word	0x00006290


	//   ....[14]....
        /*02f0*/ 	.word	0x000062a0


	//   ....[15]....
        /*02f4*/ 	.word	0x00006340


	//   ....[16]....
        /*02f8*/ 	.word	0x00006360


	//   ....[17]....
        /*02fc*/ 	.word	0x00006370


	//   ....[18]....
        /*0300*/ 	.word	0x00006380


	//   ....[19]....
        /*0304*/ 	.word	0x00006430


	//   ....[20]....
        /*0308*/ 	.word	0x00006440


	//   ....[21]....
        /*030c*/ 	.word	0x00006450


	//   ....[22]....
        /*0310*/ 	.word	0x00006460


	//   ....[23]....
        /*0314*/ 	.word	0x000065c0


	//   ....[24]....
        /*0318*/ 	.word	0x000065d0


	//   ....[25]....
        /*031c*/ 	.word	0x000065e0


	//   ....[26]....
        /*0320*/ 	.word	0x000065f0


	//   ....[27]....
        /*0324*/ 	.word	0x00006600


	//   ....[28]....
        /*0328*/ 	.word	0x00006610


	//   ....[29]....
        /*032c*/ 	.word	0x00006620


	//   ....[30]....
        /*0330*/ 	.word	0x00006630


	//   ....[31]....
        /*0334*/ 	.word	0x000078f0


	//   ....[32]....
        /*0338*/ 	.word	0x00007910


	//   ....[33]....
        /*033c*/ 	.word	0x00007920


	//   ....[34]....
        /*0340*/ 	.word	0x00007930


	//   ....[35]....
        /*0344*/ 	.word	0x00007a40


	//   ....[36]....
        /*0348*/ 	.word	0x00007a50


	//   ....[37]....
        /*034c*/ 	.word	0x00007a60


	//   ....[38]....
        /*0350*/ 	.word	0x00007a70


	//   ....[39]....
        /*0354*/ 	.word	0x00007b80


	//   ....[40]....
        /*0358*/ 	.word	0x00007b90


	//   ....[41]....
        /*035c*/ 	.word	0x00007ba0


	//   ....[42]....
        /*0360*/ 	.word	0x00007bb0


	//   ....[43]....
        /*0364*/ 	.word	0x00007cc0


	//   ....[44]....
        /*0368*/ 	.word	0x00007cd0


	//   ....[45]....
        /*036c*/ 	.word	0x00007ce0


	//   ....[46]....
        /*0370*/ 	.word	0x00007cf0


	//   ....[47]....
        /*0374*/ 	.word	0x00007e00


	//   ....[48]....
        /*0378*/ 	.word	0x00007e10


	//   ....[49]....
        /*037c*/ 	.word	0x00007e20


	//   ....[50]....
        /*0380*/ 	.word	0x00007e30


	//   ....[51]....
        /*0384*/ 	.word	0x00007f40


	//   ....[52]....
        /*0388*/ 	.word	0x00007f50


	//   ....[53]....
        /*038c*/ 	.word	0x00007f60


	//   ....[54]....
        /*0390*/ 	.word	0x00007f70


	//   ....[55]....
        /*0394*/ 	.word	0x00007f80


	//   ....[56]....
        /*0398*/ 	.word	0x00007f90


	//   ....[57]....
        /*039c*/ 	.word	0x00007fa0


	//   ....[58]....
        /*03a0*/ 	.word	0x00007fe0


	//   ....[59]....
        /*03a4*/ 	.word	0x00008020


	//   ....[60]....
        /*03a8*/ 	.word	0x00008060


	//   ....[61]....
        /*03ac*/ 	.word	0x00008080


	//   ....[62]....
        /*03b0*/ 	.word	0x000080a0


	//   ....[63]....
        /*03b4*/ 	.word	0x00009640


	//   ....[64]....
        /*03b8*/ 	.word	0x00009700


	//   ....[65]....
        /*03bc*/ 	.word	0x00009740


	//   ....[66]....
        /*03c0*/ 	.word	0x00009780


	//   ....[67]....
        /*03c4*/ 	.word	0x00009810


	//   ....[68]....
        /*03c8*/ 	.word	0x000098d0


	//   ....[69]....
        /*03cc*/ 	.word	0x00009910


	//   ....[70]....
        /*03d0*/ 	.word	0x00009950


	//   ....[71]....
        /*03d4*/ 	.word	0x00009a40


	//   ....[72]....
        /*03d8*/ 	.word	0x00009aa0


	//   ....[73]....
        /*03dc*/ 	.word	0x00009ae0


	//   ....[74]....
        /*03e0*/ 	.word	0x00009b20


	//   ....[75]....
        /*03e4*/ 	.word	0x00009c10


	//   ....[76]....
        /*03e8*/ 	.word	0x00009c70


	//   ....[77]....
        /*03ec*/ 	.word	0x00009cb0


	//   ....[78]....
        /*03f0*/ 	.word	0x00009cf0


	//   ....[79]....
        /*03f4*/ 	.word	0x00009e10


	//   ....[80]....
        /*03f8*/ 	.word	0x00009e40


	//   ....[81]....
        /*03fc*/ 	.word	0x00009e60


	//   ....[82]....
        /*0400*/ 	.word	0x00009e70


	//   ....[83]....
        /*0404*/ 	.word	0x0000a7e0


	//   ....[84]....
        /*0408*/ 	.word	0x0000b080


	//   ....[85]....
        /*040c*/ 	.word	0x0000b910


	//   ....[86]....
        /*0410*/ 	.word	0x0000bef0


	//   ....[87]....
        /*0414*/ 	.word	0x0000bf30


	//   ....[88]....
        /*0418*/ 	.word	0x0000bf90


	//   ....[89]....
        /*041c*/ 	.word	0x0000bff0


	//   ....[90]....
        /*0420*/ 	.word	0x0000c010


	//   ....[91]....
        /*0424*/ 	.word	0x0000c180


	//   ....[92]....
        /*0428*/ 	.word	0x0000c1b0


	//   ....[93]....
        /*042c*/ 	.word	0x0000c210


	//   ....[94]....
        /*0430*/ 	.word	0x0000c270


	//   ....[95]....
        /*0434*/ 	.word	0x0000c290


	//   ....[96]....
        /*0438*/ 	.word	0x0000c9f0


	//   ....[97]....
        /*043c*/ 	.word	0x0000ca40


	//   ....[98]....
        /*0440*/ 	.word	0x0000ca90


	//   ....[99]....
        /*0444*/ 	.word	0x0000cae0


	//   ....[100]....
        /*0448*/ 	.word	0x0000cbd0


	//   ....[101]....
        /*044c*/ 	.word	0x0000cc20


	//   ....[102]....
        /*0450*/ 	.word	0x0000cc70


	//   ....[103]....
        /*0454*/ 	.word	0x0000ccc0


	//   ....[104]....
        /*0458*/ 	.word	0x0000cdb0


	//   ....[105]....
        /*045c*/ 	.word	0x0000ce00


	//   ....[106]....
        /*0460*/ 	.word	0x0000ce50


	//   ....[107]....
        /*0464*/ 	.word	0x0000cea0


	//   ....[108]....
        /*0468*/ 	.word	0x0000cf90


	//   ....[109]....
        /*046c*/ 	.word	0x0000cfe0


	//   ....[110]....
        /*0470*/ 	.word	0x0000d030


	//   ....[111]....
        /*0474*/ 	.word	0x0000d080


	//   ....[112]....
        /*0478*/ 	.word	0x0000d170


	//   ....[113]....
        /*047c*/ 	.word	0x0000d1c0


	//   ....[114]....
        /*0480*/ 	.word	0x0000d210


	//   ....[115]....
        /*0484*/ 	.word	0x0000d260


	//   ....[116]....
        /*0488*/ 	.word	0x0000d2f0


	//   ....[117]....
        /*048c*/ 	.word	0x0000d390


	//   ....[118]....
        /*0490*/ 	.word	0x0000d430


	//   ....[119]....
        /*0494*/ 	.word	0x0000d4d0


	//   ....[120]....
        /*0498*/ 	.word	0x0000d570


	//   ....[121]....
        /*049c*/ 	.word	0x0000d620


	//   ....[122]....
        /*04a0*/ 	.word	0x0000d670


	//   ....[123]....
        /*04a4*/ 	.word	0x0000d6c0


	//   ....[124]....
        /*04a8*/ 	.word	0x0000d710


	//   ....[125]....
        /*04ac*/ 	.word	0x0000d760


	//   ....[126]....
        /*04b0*/ 	.word	0x0000d7b0


	//   ....[127]....
        /*04b4*/ 	.word	0x0000d800


	//   ....[128]....
        /*04b8*/ 	.word	0x0000d8a0


	//   ....[129]....
        /*04bc*/ 	.word	0x0000d8f0


	//   ....[130]....
        /*04c0*/ 	.word	0x0000d940


	//   ....[131]....
        /*04c4*/ 	.word	0x0000d990


	//   ....[132]....
        /*04c8*/ 	.word	0x0000da20


	//   ....[133]....
        /*04cc*/ 	.word	0x0000dab0


	//   ....[134]....
        /*04d0*/ 	.word	0x0000db00


	//   ....[135]....
        /*04d4*/ 	.word	0x0000db50


	//   ....[136]....
        /*04d8*/ 	.word	0x0000dbe0


	//   ....[137]....
        /*04dc*/ 	.word	0x0000dc70


	//   ....[138]....
        /*04e0*/ 	.word	0x0000dcc0


	//   ....[139]....
        /*04e4*/ 	.word	0x0000dd10


	//   ....[140]....
        /*04e8*/ 	.word	0x0000dda0


	//   ....[141]....
        /*04ec*/ 	.word	0x0000de30


	//   ....[142]....
        /*04f0*/ 	.word	0x0000de80


	//   ....[143]....
        /*04f4*/ 	.word	0x0000ded0


	//   ....[144]....
        /*04f8*/ 	.word	0x0000df60


	//   ....[145]....
        /*04fc*/ 	.word	0x0000dff0


	//   ....[146]....
        /*0500*/ 	.word	0x0000e040


	//   ....[147]....
        /*0504*/ 	.word	0x0000e090


	//   ....[148]....
        /*0508*/ 	.word	0x0000e120


	//   ....[149]....
        /*050c*/ 	.word	0x0000e1c0


	//   ....[150]....
        /*0510*/ 	.word	0x0000e220


	//   ....[151]....
        /*0514*/ 	.word	0x0000e2e0


	//   ....[152]....
        /*0518*/ 	.word	0x0000e360


	//   ....[153]....
        /*051c*/ 	.word	0x0000e3b0


	//   ....[154]....
        /*0520*/ 	.word	0x0000e400


	//   ....[155]....
        /*0524*/ 	.word	0x0000e450


	//   ....[156]....
        /*0528*/ 	.word	0x0000e490


	//   ....[157]....
        /*052c*/ 	.word	0x0000e4e0


	//   ....[158]....
        /*0530*/ 	.word	0x0000e530


	//   ....[159]....
        /*0534*/ 	.word	0x0000e590


	//----- nvinfo : EIATTR_VRC_CTA_INIT_COUNT
	.align		4
.L_1699:
        /*0538*/ 	.byte	0x02, 0x4a
	.zero		1
	.zero		1


	//----- nvinfo : EIATTR_EXIT_INSTR_OFFSETS
	.align		4
        /*053c*/ 	.byte	0x04, 0x1c
        /*053e*/ 	.short	(.L_1701 - .L_1700)


	//   ....[0]....
.L_1700:
        /*0540*/ 	.word	0x0000c3a0


	//   ....[1]....
        /*0544*/ 	.word	0x0000c990


	//----- nvinfo : EIATTR_MAX_THREADS
	.align		4
.L_1701:
        /*0548*/ 	.byte	0x04, 0x05
        /*054a*/ 	.short	(.L_1703 - .L_1702)
.L_1702:
        /*054c*/ 	.word	0x00000040
        /*0550*/ 	.word	0x00000001
        /*0554*/ 	.word	0x00000001


	//----- nvinfo : EIATTR_CRS_STACK_SIZE
	.align		4
.L_1703:
        /*0558*/ 	.byte	0x04, 0x1e
        /*055a*/ 	.short	(.L_1705 - .L_1704)
.L_1704:
        /*055c*/ 	.word	0x00000000


	//----- nvinfo : EIATTR_CBANK_PARAM_SIZE
	.align		4
.L_1705:
        /*0560*/ 	.byte	0x03, 0x19
        /*0562*/ 	.short	0x01f0


	//----- nvinfo : EIATTR_PARAM_CBANK
	.align		4
        /*0564*/ 	.byte	0x04, 0x0a
        /*0566*/ 	.short	(.L_1707 - .L_1706)
	.align		4
.L_1706:
        /*0568*/ 	.word	index@(.nv.constant0._Z25selective_scan_bwd_kernelI32Selective_Scan_bwd_kernel_traitsILi64ELi16ELb0ELb0ELb0ELb1ELb0EN3c104HalfENS1_7complexIfEEEEv12SSMParamsBwd)
        /*056c*/ 	.short	0x0380
        /*056e*/ 	.short	0x01f0


	//----- nvinfo : EIATTR_SW_WAR
	.align		4
.L_1707:
        /*0570*/ 	.byte	0x04, 0x36
        /*0572*/ 	.short	(.L_1709 - .L_1708)
.L_1708:
        /*0574*/ 	.word	0x00000008
.L_1709:


//--------------------- .nv.info._Z25selective_scan_bwd_kernelI32Selective_Scan_bwd_kernel_traitsILi64ELi16ELb0ELb0ELb0ELb1ELb1EN3c104HalfENS1_7complexIfEEEEv12SSMParamsBwd --------------------------
	.section	.nv.info._Z25selective_scan_bwd_kernelI32Selective_Scan_bwd_kernel_traitsILi64ELi16ELb0ELb0ELb0ELb1ELb1EN3c104HalfENS1_7complexIfEEEEv12SSMParamsBwd,"",@"SHT_CUDA_INFO"
	.sectionflags	@""
	.align	4


	//----- nvinfo : EIATTR_CUDA_API_VERSION
	.align		4
        /*0000*/ 	.byte	0x04, 0x37
        /*0002*/ 	.short	(.L_1711 - .L_1710)
.L_1710:
        /*0004*/ 	.word	0x00000082


	//----- nvinfo : EIATTR_KPARAM_INFO
	.align		4
.L_1711:
        /*0008*/ 	.byte	0x04, 0x17
        /*000a*/ 	.short	(.L_1713 - .L_1712)
.L_1712:
        /*000c*/ 	.word	0x00000000
        /*0010*/ 	.short	0x0000
        /*0012*/ 	.short	0x0000
        /*0014*/ 	.byte	0x00, 0xf0, 0xc1, 0x07


	//----- nvinfo : EIATTR_SPARSE_MMA_MASK
	.align		4
.L_1713:
        /*0018*/ 	.byte	0x03, 0x50
        /*001a*/ 	.short	0x0000


	//----- nvinfo : EIATTR_MAXREG_COUNT
	.align		4
        /*001c*/ 	.byte	0x03, 0x1b
        /*001e*/ 	.short	0x00ff


	//----- nvinfo : EIATTR_NUM_BARRIERS
	.align		4
        /*0020*/ 	.byte	0x02, 0x4c
        /*0022*/ 	.byte	0x01
	.zero		1


	//----- nvinfo : EIATTR_MERCURY_ISA_VERSION
	.align		4
        /*0024*/ 	.byte	0x03, 0x5f
        /*0026*/ 	.short	0x0101


	//----- nvinfo : EIATTR_INT_WARP_WIDE_INSTR_OFFSETS
	.align		4
        /*0028*/ 	.byte	0x04, 0x31
        /*002a*/ 	.short	(.L_1715 - .L_1714)


	//   ....[0]....
.L_1714:
        /*002c*/ 	.word	0x00007cb0


	//----- nvinfo : EIATTR_COOP_GROUP_MASK_REGIDS
	.align		4
.L_1715:
        /*0030*/ 	.byte	0x04, 0x29
        /*0032*/ 	.short	(.L_1717 - .L_1716)


	//   ....[0]....
.L_1716:
        /*0034*/ 	.word	0xffffffff


	//   ....[1]....
        /*0038*/ 	.word	0xffffffff


	//   ....[2]....
        /*003c*/ 	.word	0xffffffff


	//   ....[3]....
        /*0040*/ 	.word	0xffffffff


	//   ....[4]....
        /*0044*/ 	.word	0xffffffff


	//   ....[5]....
        /*0048*/ 	.word	0xffffffff


	//   ....[6]....
        /*004c*/ 	.word	0xffffffff


	//   ....[7]....
        /*0050*/ 	.word	0xffffffff


	//   ....[8]....
        /*0054*/ 	.word	0xffffffff


	//   ....[9]....
        /*0058*/ 	.word	0xffffffff


	//   ....[10]....
        /*005c*/ 	.word	0xffffffff


	//   ....[11]....
        /*0060*/ 	.word	0xffffffff


	//   ....[12]....
        /*0064*/ 	.word	0xffffffff


	//   ....[13]....
        /*0068*/ 	.word	0xffffffff


	//   ....[14]....
        /*006c*/ 	.word	0xffffffff


	//   ....[15]....
        /*0070*/ 	.word	0xffffffff


	//   ....[16]....
        /*0074*/ 	.word	0xffffffff


	//   ....[17]....
        /*0078*/ 	.word	0xffffffff


	//   ....[18]....
        /*007c*/ 	.word	0xffffffff


	//   ....[19]....
        /*0080*/ 	.word	0xffffffff


	//   ....[20]....
        /*0084*/ 	.word	0xffffffff


	//   ....[21]....
        /*0088*/ 	.word	0xffffffff


	//   ....[22]....
        /*008c*/ 	.word	0xffffffff


	//   ....[23]....
        /*0090*/ 	.word	0xffffffff


	//   ....[24]....
        /*0094*/ 	.word	0xffffffff


	//   ....[25]....
        /*0098*/ 	.word	0xffffffff


	//   ....[26]....
        /*009c*/ 	.word	0xffffffff


	//   ....[27]....
        /*00a0*/ 	.word	0xffffffff


	//   ....[28]....
        /*00a4*/ 	.word	0xffffffff


	//   ....[29]....
        /*00a8*/ 	.word	0xffffffff


	//   ....[30]....
        /*00ac*/ 	.word	0xffffffff


	//   ....[31]....
        /*00b0*/ 	.word	0xffffffff


	//   ....[32]....
        /*00b4*/ 	.word	0xffffffff


	//   ....[33]....
        /*00b8*/ 	.word	0xffffffff


	//   ....[34]....
        /*00bc*/ 	.word	0xffffffff


	//   ....[35]....
        /*00c0*/ 	.word	0xffffffff


	//   ....[36]....
        /*00c4*/ 	.word	0xffffffff


	//   ....[37]....
        /*00c8*/ 	.word	0xffffffff


	//   ....[38]....
        /*00cc*/ 	.word	0xffffffff


	//   ....[39]....
        /*00d0*/ 	.word	0xffffffff


	//   ....[40]....
        /*00d4*/ 	.word	0xffffffff


	//   ....[41]....
        /*00d8*/ 	.word	0xffffffff


	//   ....[42]....
        /*00dc*/ 	.word	0xffffffff


	//   ....[43]....
        /*00e0*/ 	.word	0xffffffff


	//   ....[44]....
        /*00e4*/ 	.word	0xffffffff


	//   ....[45]....
        /*00e8*/ 	.word	0xffffffff


	//   ....[46]....
        /*00ec*/ 	.word	0xffffffff


	//   ....[47]....
        /*00f0*/ 	.word	0xffffffff


	//   ....[48]....
        /*00f4*/ 	.word	0xffffffff


	//   ....[49]....
        /*00f8*/ 	.word	0xffffffff


	//   ....[50]....
        /*00fc*/ 	.word	0xffffffff


	//   ....[51]....
        /*0100*/ 	.word	0xffffffff


	//   ....[52]....
        /*0104*/ 	.word	0xffffffff


	//   ....[53]....
        /*0108*/ 	.word	0xffffffff


	//   ....[54]....
        /*010c*/ 	.word	0xffffffff


	//   ....[55]....
        /*0110*/ 	.word	0xffffffff


	//   ....[56]....
        /*0114*/ 	.word	0xffffffff


	//   ....[57]....
        /*0118*/ 	.word	0xffffffff


	//   ....[58]....
        /*011c*/ 	.word	0xffffffff


	//   ....[59]....
        /*0120*/ 	.word	0xffffffff


	//   ....[60]....
        /*0124*/ 	.word	0xffffffff


	//   ....[61]....
        /*0128*/ 	.word	0xffffffff


	//   ....[62]....
        /*012c*/ 	.word	0xffffffff


	//   ....[63]....
        /*0130*/ 	.word	0xffffffff


	//   ....[64]....
        /*0134*/ 	.word	0xffffffff


	//   ....[65]....
        /*0138*/ 	.word	0xffffffff


	//   ....[66]....
        /*013c*/ 	.word	0xffffffff


	//   ....[67]....
        /*0140*/ 	.word	0xffffffff


	//   ....[68]....
        /*0144*/ 	.word	0xffffffff


	//   ....[69]....
        /*0148*/ 	.word	0xffffffff


	//   ....[70]....
        /*014c*/ 	.word	0xffffffff


	//   ....[71]....
        /*0150*/ 	.word	0xffffffff


	//   ....[72]....
        /*0154*/ 	.word	0xffffffff


	//   ....[73]....
        /*0158*/ 	.word	0xffffffff


	//   ....[74]....
        /*015c*/ 	.word	0xffffffff


	//   ....[75]....
        /*0160*/ 	.word	0xffffffff


	//   ....[76]....
        /*0164*/ 	.word	0xffffffff


	//   ....[77]....
        /*0168*/ 	.word	0xffffffff


	//   ....[78]....
        /*016c*/ 	.word	0xffffffff


	//   ....[79]....
        /*0170*/ 	.word	0xffffffff


	//   ....[80]....
        /*0174*/ 	.word	0xffffffff


	//   ....[81]....
        /*0178*/ 	.word	0xffffffff


	//   ....[82]....
        /*017c*/ 	.word	0xffffffff


	//   ....[83]....
        /*0180*/ 	.word	0xffffffff


	//   ....[84]....
        /*0184*/ 	.word	0xffffffff


	//   ....[85]....
        /*0188*/ 	.word	0xffffffff


	//   ....[86]....
        /*018c*/ 	.word	0xffffffff


	//   ....[87]....
        /*0190*/ 	.word	0xffffffff


	//   ....[88]....
        /*0194*/ 	.word	0xffffffff


	//   ....[89]....
        /*0198*/ 	.word	0xffffffff


	//   ....[90]....
        /*019c*/ 	.word	0xffffffff


	//   ....[91]....
        /*01a0*/ 	.word	0xffffffff


	//   ....[92]....
        /*01a4*/ 	.word	0xffffffff


	//   ....[93]....
        /*01a8*/ 	.word	0xffffffff


	//   ....[94]....
        /*01ac*/ 	.word	0xffffffff


	//   ....[95]....
        /*01b0*/ 	.word	0xffffffff


	//   ....[96]....
        /*01b4*/ 	.word	0xffffffff


	//   ....[97]....
        /*01b8*/ 	.word	0xffffffff


	//   ....[98]....
        /*01bc*/ 	.word	0xffffffff


	//   ....[99]....
        /*01c0*/ 	.word	0xffffffff


	//   ....[100]....
        /*01c4*/ 	.word	0x05000002


	//   ....[101]....
        /*01c8*/ 	.word	0x05000002


	//   ....[102]....
        /*01cc*/ 	.word	0x05000002


	//   ....[103]....
        /*01d0*/ 	.word	0x05000002


	//   ....[104]....
        /*01d4*/ 	.word	0x05000002


	//   ....[105]....
        /*01d8*/ 	.word	0x05000002


	//   ....[106]....
        /*01dc*/ 	.word	0x05000002


	//   ....[107]....
        /*01e0*/ 	.word	0x05000002


	//   ....[108]....
        /*01e4*/ 	.word	0x05000002


	//   ....[109]....
        /*01e8*/ 	.word	0x05000002


	//   ....[110]....
        /*01ec*/ 	.word	0x05000002


	//   ....[111]....
        /*01f0*/ 	.word	0x05000002


	//   ....[112]....
        /*01f4*/ 	.word	0x05000002


	//   ....[113]....
        /*01f8*/ 	.word	0x05000002


	//   ....[114]....
        /*01fc*/ 	.word	0x05000002


	//   ....[115]....
        /*0200*/ 	.word	0x05000002


	//   ....[116]....
        /*0204*/ 	.word	0x05000002


	//   ....[117]....
        /*0208*/ 	.word	0x05000002


	//   ....[118]....
        /*020c*/ 	.word	0x05000002


	//   ....[119]....
        /*0210*/ 	.word	0x05000002


	//   ....[120]....
        /*0214*/ 	.word	0x05000002


	//   ....[121]....
        /*0218*/ 	.word	0x05000002


	//   ....[122]....
        /*021c*/ 	.word	0x05000002


	//   ....[123]....
        /*0220*/ 	.word	0x05000002


	//   ....[124]....
        /*0224*/ 	.word	0x05000002


	//   ....[125]....
        /*0228*/ 	.word	0x05000002


	//   ....[126]....
        /*022c*/ 	.word	0x05000002


	//   ....[127]....
        /*0230*/ 	.word	0x05000002


	//   ....[128]....
        /*0234*/ 	.word	0x05000002


	//   ....[129]....
        /*0238*/ 	.word	0x05000002


	//   ....[130]....
        /*023c*/ 	.word	0x05000002


	//   ....[131]....
        /*0240*/ 	.word	0x05000002


	//   ....[132]....
        /*0244*/ 	.word	0x05000002


	//   ....[133]....
        /*0248*/ 	.word	0x05000002


	//   ....[134]....
        /*024c*/ 	.word	0x05000002


	//   ....[135]....
        /*0250*/ 	.word	0x05000002


	//   ....[136]....
        /*0254*/ 	.word	0x05000002


	//   ....[137]....
        /*0258*/ 	.word	0x05000002


	//   ....[138]....
        /*025c*/ 	.word	0x05000002


	//   ....[139]....
        /*0260*/ 	.word	0x05000002


	//   ....[140]....
        /*0264*/ 	.word	0x05000002


	//   ....[141]....
        /*0268*/ 	.word	0x05000002


	//   ....[142]....
        /*026c*/ 	.word	0x05000002


	//   ....[143]....
        /*0270*/ 	.word	0x05000002


	//   ....[144]....
        /*0274*/ 	.word	0x05000002


	//   ....[145]....
        /*0278*/ 	.word	0x05000002


	//   ....[146]....
        /*027c*/ 	.word	0x05000002


	//   ....[147]....
        /*0280*/ 	.word	0x05000002


	//   ....[148]....
        /*0284*/ 	.word	0x05000002


	//   ....[149]....
        /*0288*/ 	.word	0x05000002


	//   ....[150]....
        /*028c*/ 	.word	0x05000002


	//   ....[151]....
        /*0290*/ 	.word	0x05000002


	//   ....[152]....
        /*0294*/ 	.word	0x05000002


	//   ....[153]....
        /*0298*/ 	.word	0x05000002


	//   ....[154]....
        /*029c*/ 	.word	0x05000002


	//   ....[155]....
        /*02a0*/ 	.word	0x05000002


	//   ....[156]....
        /*02a4*/ 	.word	0x05000002


	//   ....[157]....
        /*02a8*/ 	.word	0x05000002


	//   ....[158]....
        /*02ac*/ 	.word	0x05000002


	//   ....[159]....
        /*02b0*/ 	.word	0x05000002


	//   ....[160]....
        /*02b4*/ 	.word	0x05000002


	//   ....[161]....
        /*02b8*/ 	.word	0x05000002


	//   ....[162]....
        /*02bc*/ 	.word	0x05000002


	//   ....[163]....
        /*02c0*/ 	.word	0x05000002


	//----- nvinfo : EIATTR_COOP_GROUP_INSTR_OFFSETS
	.align		4
.L_1717:
        /*02c4*/ 	.byte	0x04, 0x28
        /*02c6*/ 	.short	(.L_1719 - .L_1718)


	//   ....[0]....
.L_1718:
        /*02c8*/ 	.word	0x000010b0


	//   ....[1]....
        /*02cc*/ 	.word	0x000016c0


	//   ....[2]....
        /*02d0*/ 	.word	0x00001d50


	//   ....[3]....
        /*02d4*/ 	.word	0x00004860


	//   ....[4]....
        /*02d8*/ 	.word	0x00004ec0


	//   ....[5]....
        /*02dc*/ 	.word	0x00005be0


	//   ....[6]....
        /*02e0*/ 	.word	0x00006580


	//   ....[7]....
        /*02e4*/ 	.word	0x00008860


	//   ....[8]....
        /*02e8*/ 	.word	0x00008870


	//   ....[9]....
        /*02ec*/ 	.word	0x00008880


	//   ....[10]....
        /*02f0*/ 	.word	0x00008890


	//   ....[11]....
        /*02f4*/ 	.word	0x00008920


	//   ....[12]....
        /*02f8*/ 	.word	0x00008950


	//   ....[13]....
        /*02fc*/ 	.word	0x00008960


	//   ....[14]....
        /*0300*/ 	.word	0x00008970


	//   ....[15]....
        /*0304*/ 	.word	0x00008a00


	//   ....[16]....
        /*0308*/ 	.word	0x00008a30


	//   ....[17]....
        /*030c*/ 	.word	0x00008a40


	//   ....[18]....
        /*0310*/ 	.word	0x00008a50


	//   ....[19]....
        /*0314*/ 	.word	0x00008af0


	//   ....[20]....
        /*0318*/ 	.word	0x00008b10


	//   ....[21]....
        /*031c*/ 	.word	0x00008b20


	//   ....[22]....
        /*0320*/ 	.word	0x00008b30


	//   ....[23]....
        /*0324*/ 	.word	0x00008be0


	//   ....[24]....
        /*0328*/ 	.word	0x00008bf0


	//   ....[25]....
        /*032c*/ 	.word	0x00008c00


	//   ....[26]....
        /*0330*/ 	.word	0x00008c10


	//   ....[27]....
        /*0334*/ 	.word	0x00008d70


	//   ....[28]....
        /*0338*/ 	.word	0x00008d80


	//   ....[29]....
        /*033c*/ 	.word	0x00008d90


	//   ....[30]....
        /*0340*/ 	.word	0x00008da0


	//   ....[31]....
        /*0344*/ 	.word	0x00008db0


	//   ....[32]....
        /*0348*/ 	.word	0x00008dc0


	//   ....[33]....
        /*034c*/ 	.word	0x00008dd0


	//   ....[34]....
        /*0350*/ 	.word	0x00008de0


	//   ....[35]....
        /*0354*/ 	.word	0x0000a0a0


	//   ....[36]....
        /*0358*/ 	.word	0x0000a0b0


	//   ....[37]....
        /*035c*/ 	.word	0x0000a0c0


	//   ....[38]....
        /*0360*/ 	.word	0x0000a0d0


	//   ....[39]....
        /*0364*/ 	.word	0x0000a1e0


	//   ....[40]....
        /*0368*/ 	.word	0x0000a1f0


	//   ....[41]....
        /*036c*/ 	.word	0x0000a200


	//   ....[42]....
        /*0370*/ 	.word	0x0000a210


	//   ....[43]....
        /*0374*/ 	.word	0x0000a320


	//   ....[44]....
        /*0378*/ 	.word	0x0000a330


	//   ....[45]....
        /*037c*/ 	.word	0x0000a340


	//   ....[46]....
        /*0380*/ 	.word	0x0000a350


	//   ....[47]....
        /*0384*/ 	.word	0x0000a460


	//   ....[48]....
        /*0388*/ 	.word	0x0000a470


	//   ....[49]....
        /*038c*/ 	.word	0x0000a480


	//   ....[50]....
        /*0390*/ 	.word	0x0000a490


	//   ....[51]....
        /*0394*/ 	.word	0x0000a5a0


	//   ....[52]....
        /*0398*/ 	.word	0x0000a5b0


	//   ....[53]....
        /*039c*/ 	.word	0x0000a5c0


	//   ....[54]....
        /*03a0*/ 	.word	0x0000a5d0


	//   ....[55]....
        /*03a4*/ 	.word	0x0000a6e0


	//   ....[56]....
        /*03a8*/ 	.word	0x0000a6f0


	//   ....[57]....
        /*03ac*/ 	.word	0x0000a700


	//   ....[58]....
        /*03b0*/ 	.word	0x0000a710


	//   ....[59]....
        /*03b4*/ 	.word	0x0000a720


	//   ....[60]....
        /*03b8*/ 	.word	0x0000a730


	//   ....[61]....
        /*03bc*/ 	.word	0x0000a740


	//   ....[62]....
        /*03c0*/ 	.word	0x0000a780


	//   ....[63]....
        /*03c4*/ 	.word	0x0000a7c0


	//   ....[64]....
        /*03c8*/ 	.word	0x0000a800


	//   ....[65]....
        /*03cc*/ 	.word	0x0000a820


	//   ....[66]....
        /*03d0*/ 	.word	0x0000a840


	//   ....[67]....
        /*03d4*/ 	.word	0x0000be40


	//   ....[68]....
        /*03d8*/ 	.word	0x0000be80


	//   ....[69]....
        /*03dc*/ 	.word	0x0000bec0


	//   ....[70]....
        /*03e0*/ 	.word	0x0000bf00


	//   ....[71]....
        /*03e4*/ 	.word	0x0000c010


	//   ....[72]....
        /*03e8*/ 	.word	0x0000c090


	//   ....[73]....
        /*03ec*/ 	.word	0x0000c0d0


	//   ....[74]....
        /*03f0*/ 	.word	0x0000c110


	//   ....[75]....
        /*03f4*/ 	.word	0x0000c1e0


	//   ....[76]....
        /*03f8*/ 	.word	0x0000c260


	//   ....[77]....
        /*03fc*/ 	.word	0x0000c2a0


	//   ....[78]....
        /*0400*/ 	.word	0x0000c2e0


	//   ....[79]....
        /*0404*/ 	.word	0x0000c400


	//   ....[80]....
        /*0408*/ 	.word	0x0000c440


	//   ....[81]....
        /*040c*/ 	.word	0x0000c480


	//   ....[82]....
        /*0410*/ 	.word	0x0000c4c0


	//   ....[83]....
        /*0414*/ 	.word	0x0000c5d0


	//   ....[84]....
        /*0418*/ 	.word	0x0000c5f0


	//   ....[85]....
        /*041c*/ 	.word	0x0000c610


	//   ....[86]....
        /*0420*/ 	.word	0x0000c620


	//   ....[87]....
        /*0424*/ 	.word	0x0000cf60


	//   ....[88]....
        /*0428*/ 	.word	0x0000d7e0


	//   ....[89]....
        /*042c*/ 	.word	0x0000e080


	//   ....[90]....
        /*0430*/ 	.word	0x0000e660


	//   ....[91]....
        /*0434*/ 	.word	0x0000e6b0


	//   ....[92]....
        /*0438*/ 	.word	0x0000e710


	//   ....[93]....
        /*043c*/ 	.word	0x0000e760


	//   ....[94]....
        /*0440*/ 	.word	0x0000e780


	//   ....[95]....
        /*0444*/ 	.word	0x0000e8f0


	//   ....[96]....
        /*0448*/ 	.word	0x0000e920


	//   ....[97]....
        /*044c*/ 	.word	0x0000e980


	//   ....[98]....
        /*0450*/ 	.word	0x0000e9e0


	//   ....[99]....
        /*0454*/ 	.word	0x0000ea00


	//   ....[100]....
        /*0458*/ 	.word	0x0000f1c0


	//   ....[101]....
        /*045c*/ 	.word	0x0000f210


	//   ....[102]....
        /*0460*/ 	.word	0x0000f260


	//   ....[103]....
        /*0464*/ 	.word	0x0000f2b0


	//   ....[104]....
        /*0468*/ 	.word	0x0000f3a0


	//   ....[105]....
        /*046c*/ 	.word	0x0000f3f0


	//   ....[106]....
        /*0470*/ 	.word	0x0000f440


	//   ....[107]....
        /*0474*/ 	.word	0x0000f490


	//   ....[108]....
        /*0478*/ 	.word	0x0000f580


	//   ....[109]....
        /*047c*/ 	.word	0x0000f5d0


	//   ....[110]....
        /*0480*/ 	.word	0x0000f620


	//   ....[111]....
        /*0484*/ 	.word	0x0000f670


	//   ....[112]....
        /*0488*/ 	.word	0x0000f760


	//   ....[113]....
        /*048c*/ 	.word	0x0000f7b0


	//   ....[114]....
        /*0490*/ 	.word	0x0000f800


	//   ....[115]....
        /*0494*/ 	.word	0x0000f850


	//   ....[116]....
        /*0498*/ 	.word	0x0000f940


	//   ....[117]....
        /*049c*/ 	.word	0x0000f990


	//   ....[118]....
        /*04a0*/ 	.word	0x0000f9e0


	//   ....[119]....
        /*04a4*/ 	.word	0x0000fa30


	//   ....[120]....
        /*04a8*/ 	.word	0x0000fac0


	//   ....[121]....
        /*04ac*/ 	.word	0x0000fb60


	//   ....[122]....
        /*04b0*/ 	.word	0x0000fc00


	//   ....[123]....
        /*04b4*/ 	.word	0x0000fca0


	//   ....[124]....
        /*04b8*/ 	.word	0x0000fd40


	//   ....[125]....
        /*04bc*/ 	.word	0x0000fdf0


	//   ....[126]....
        /*04c0*/ 	.word	0x0000fe50


	//   ....[127]....
        /*04c4*/ 	.word	0x0000fea0


	//   ....[128]....
        /*04c8*/ 	.word	0x0000fed0


	//   ....[129]....
        /*04cc*/ 	.word	0x0000ff30


	//   ....[130]....
        /*04d0*/ 	.word	0x0000ff80


	//   ....[131]....
        /*04d4*/ 	.word	0x0000ffd0


	//   ....[132]....
        /*04d8*/ 	.word	0x00010060


	//   ....[133]....
        /*04dc*/ 	.word	0x000100b0


	//   ....[134]....
        /*04e0*/ 	.word	0x00010100


	//   ....[135]....
        /*04e4*/ 	.word	0x00010150


	//   ....[136]....
        /*04e8*/ 	.word	0x000101e0


	//   ....[137]....
        /*04ec*/ 	.word	0x00010270


	//   ....[138]....
        /*04f0*/ 	.word	0x000102c0


	//   ....[139]....
        /*04f4*/ 	.word	0x00010310


	//   ....[140]....
        /*04f8*/ 	.word	0x000103a0


	//   ....[141]....
        /*04fc*/ 	.word	0x00010430


	//   ....[142]....
        /*0500*/ 	.word	0x00010480


	//   ....[143]....
        /*0504*/ 	.word	0x000104d0


	//   ....[144]....
        /*0508*/ 	.word	0x00010560


	//   ....[145]....
        /*050c*/ 	.word	0x000105f0


	//   ....[146]....
        /*0510*/ 	.word	0x00010640


	//   ....[147]....
        /*0514*/ 	.word	0x00010690


	//   ....[148]....
        /*0518*/ 	.word	0x00010720


	//   ....[149]....
        /*051c*/ 	.word	0x000107b0


	//   ....[150]....
        /*0520*/ 	.word	0x00010800


	//   ....[151]....
        /*0524*/ 	.word	0x00010850


	//   ....[152]....
        /*0528*/ 	.word	0x000108e0


	//   ....[153]....
        /*052c*/ 	.word	0x00010990


	//   ....[154]....
        /*0530*/ 	.word	0x000109e0


	//   ....[155]....
        /*0534*/ 	.word	0x00010ab0


	//   ....[156]....
        /*0538*/ 	.word	0x00010b20


	//   ....[157]....
        /*053c*/ 	.word	0x00010b70


	//   ....[158]....
        /*0540*/ 	.word	0x00010bc0


	//   ....[159]....
        /*0544*/ 	.word	0x00010c10


	//   ....[160]....
        /*0548*/ 	.word	0x00010c50


	//   ....[161]....
        /*054c*/ 	.word	0x00010ca0


	//   ....[162]....
        /*0550*/ 	.word	0x00010cf0


	//   ....[163]....
        /*0554*/ 	.word	0x00010d50


	//----- nvinfo : EIATTR_VRC_CTA_INIT_COUNT
	.align		4
.L_1719:
        /*0558*/ 	.byte	0x02, 0x4a
	.zero		1
	.zero		1


	//----- nvinfo : EIATTR_EXIT_INSTR_OFFSETS
	.align		4
        /*055c*/ 	.byte	0x04, 0x1c
        /*055e*/ 	.short	(.L_1721 - .L_1720)


	//   ....[0]....
.L_1720:
        /*0560*/ 	.word	0x0000eb10


	//   ....[1]....
        /*0564*/ 	.word	0x0000f160


	//----- nvinfo : EIATTR_MAX_THREADS
	.align		4
.L_1721:
        /*0568*/ 	.byte	0x04, 0x05
        /*056a*/ 	.short	(.L_1723 - .L_1722)
.L_1722:
        /*056c*/ 	.word	0x00000040
        /*0570*/ 	.word	0x00000001
        /*0574*/ 	.word	0x00000001


	//----- nvinfo : EIATTR_CRS_STACK_SIZE
	.align		4
.L_1723:
        /*0578*/ 	.byte	0x04, 0x1e
        /*057a*/ 	.short	(.L_1725 - .L_1724)
.L_1724:
        /*057c*/ 	.word	0x00000000


	//----- nvinfo : EIATTR_CBANK_PARAM_SIZE
	.align		4
.L_1725:
        /*0580*/ 	.byte	0x03, 0x19
        /*0582*/ 	.short	0x01f0


	//----- nvinfo : EIATTR_PARAM_CBANK
	.align		4
        /*0584*/ 	.byte	0x04, 0x0a
        /*0586*/ 	.short	(.L_1727 - .L_1726)
	.align		4
.L_1726:
        /*0588*/ 	.word	index@(.nv.constant0._Z25selective_scan_bwd_kernelI32Selective_Scan_bwd_kernel_traitsILi64ELi16ELb0ELb0ELb0ELb1ELb1EN3c104HalfENS1_7complexIfEEEEv12SSMParamsBwd)
        /*058c*/ 	.short	0x0380
        /*058e*/ 	.short	0x01f0


	//----- nvinfo : EIATTR_SW_WAR
	.align		4
.L_1727:
        /*0590*/ 	.byte	0x04, 0x36
        /*0592*/ 	.short	(.L_1729 - .L_1728)
.L_1728:
        /*0594*/ 	.word	0x00000008
.L_1729:


//--------------------- .nv.info._Z25selective_scan_bwd_kernelI32Selective_Scan_bwd_kernel_traitsILi64ELi16ELb0ELb0ELb1ELb0ELb0EN3c104HalfENS1_7complexIfEEEEv12SSMParamsBwd --------------------------
	.section	.nv.info._Z25selective_scan_bwd_kernelI32Selective_Scan_bwd_kernel_traitsILi64ELi16ELb0ELb0ELb1ELb0ELb0EN3c104HalfENS1_7complexIfEEEEv12SSMParamsBwd,"",@"SHT_CUDA_INFO"
	.sectionflags	@""
	.align	4


	//----- nvinfo : EIATTR_CUDA_API_VERSION
	.align		4
        /*0000*/ 	.byte	0x04, 0x37
        /*0002*/ 	.short	(.L_1731 - .L_1730)
.L_1730:
        /*0004*/ 	.word	0x00000082


	//----- nvinfo : EIATTR_KPARAM_INFO
	.align		4
.L_1731:
        /*0008*/ 	.byte	0x04, 0x17
        /*000a*/ 	.short	(.L_1733 - .L_1732)
.L_1732:
        /*000c*/ 	.word	0x00000000
        /*0010*/ 	.short	0x0000
        /*0012*/ 	.short	0x0000
        /*0014*/ 	.byte	0x00, 0xf0, 0xc1, 0x07


	//----- nvinfo : EIATTR_SPARSE_MMA_MASK
	.align		4
.L_1733:
        /*0018*/ 	.byte	0x03, 0x50
        /*001a*/ 	.short	0x0000


	//----- nvinfo : EIATTR_MAXREG_COUNT
	.align		4
        /*001c*/ 	.byte	0x03, 0x1b
        /*001e*/ 	.short	0x00ff


	//----- nvinfo : EIATTR_NUM_BARRIERS
	.align		4
        /*0020*/ 	.byte	0x02, 0x4c
        /*0022*/ 	.byte	0x01
	.zero		1


	//----- nvinfo : EIATTR_ANNOTATIONS
	.align		4
        /*0024*/ 	.byte	0x04, 0x55
        /*0026*/ 	.short	(.L_1735 - .L_1734)


	//   ....[0]....
.L_1734:
        /* <DEDUP_REMOVED lines=10> */


	//----- nvinfo : EIATTR_MERCURY_ISA_VERSION
	.align		4
.L_1735:
        /*00b8*/ 	.byte	0x03, 0x5f
        /*00ba*/ 	.short	0x0101


	//----- nvinfo : EIATTR_INT_WARP_WIDE_INSTR_OFFSETS
	.align		4
        /*00bc*/ 	.byte	0x04, 0x31
        /*00be*/ 	.short	(.L_1737 - .L_1736)


	//   ....[0]....
.L_1736:
        /*00c0*/ 	.word	0x00006ef0


	//   ....[1]....
        /*00c4*/ 	.word	0x00007d80


	//----- nvinfo : EIATTR_COOP_GROUP_MASK_REGIDS
	.align		4
.L_1737:
        /*00c8*/ 	.byte	0x04, 0x29
        /*00ca*/ 	.short	(.L_1739 - .L_1738)


	//   ....[0]....
.L_1738:
        /*00cc*/ 	.word	0xffffffff


	//   ....[1]....
        /*00d0*/ 	.word	0xffffffff


	//   ....[2]....
        /*00d4*/ 	.word	0xffffffff


	//   ....[3]....
        /*00d8*/ 	.word	0xffffffff


	//   ....[4]....
        /*00dc*/ 	.word	0xffffffff


	//   ....[5]....
        /*00e0*/ 	.word	0xffffffff


	//   ....[6]....
        /*00e4*/ 	.word	0xffffffff


	//   ....[7]....
        /*00e8*/ 	.word	0xffffffff


	//   ....[8]....
        /*00ec*/ 	.word	0xffffffff


	//   ....[9]....
        /*00f0*/ 	.word	0xffffffff


	//   ....[10]....
        /*00f4*/ 	.word	0xffffffff


	//   ....[11]....
        /*00f8*/ 	.word	0xffffffff


	//   ....[12]....
        /*00fc*/ 	.word	0xffffffff


	//   ....[13]....
        /*0100*/ 	.word	0xffffffff


	//   ....[14]....
        /*0104*/ 	.word	0xffffffff


	//   ....[15]....
        /*0108*/ 	.word	0xffffffff


	//   ....[16]....
        /*010c*/ 	.word	0xffffffff


	//   ....[17]....
        /*0110*/ 	.word	0xffffffff


	//   ....[18]....
        /*0114*/ 	.word	0xffffffff


	//   ....[19]....
        /*0118*/ 	.word	0xffffffff


	//   ....[20]....
        /*011c*/ 	.word	0xffffffff


	//   ....[21]....
        /*0120*/ 	.word	0xffffffff


	//   ....[22]....
        /*0124*/ 	.word	0xffffffff


	//   ....[23]....
        /*0128*/ 	.word	0xffffffff


	//   ....[24]....
        /*012c*/ 	.word	0xffffffff


	//   ....[25]....
        /*0130*/ 	.word	0xffffffff


	//   ....[26]....
        /*0134*/ 	.word	0xffffffff


	//   ....[27]....
        /*0138*/ 	.word	0xffffffff


	//   ....[28]....
        /*013c*/ 	.word	0xffffffff


	//   ....[29]....
        /*0140*/ 	.word	0xffffffff


	//   ....[30]....
        /*0144*/ 	.word	0xffffffff


	//   ....[31]....
        /*0148*/ 	.word	0xffffffff


	//   ....[32]....
        /*014c*/ 	.word	0xffffffff


	//   ....[33]....
        /*0150*/ 	.word	0xffffffff


	//   ....[34]....
        /*0154*/ 	.word	0xffffffff


	//   ....[35]....
        /*0158*/ 	.word	0xffffffff


	//   ....[36]....
        /*015c*/ 	.word	0xffffffff


	//   ....[37]....
        /*0160*/ 	.word	0xffffffff


	//   ....[38]....
        /*0164*/ 	.word	0xffffffff


	//   ....[39]....
        /*0168*/ 	.word	0xffffffff


	//   ....[40]....
        /*016c*/ 	.word	0xffffffff


	//   ....[41]....
        /*0170*/ 	.word	0xffffffff


	//   ....[42]....
        /*0174*/ 	.word	0xffffffff


	//   ....[43]....
        /*0178*/ 	.word	0xffffffff


	//   ....[44]....
        /*017c*/ 	.word	0xffffffff


	//   ....[45]....
        /*0180*/ 	.word	0xffffffff


	//   ....[46]....
        /*0184*/ 	.word	0xffffffff


	//   ....[47]....
        /*0188*/ 	.word	0xffffffff


	//   ....[48]....
        /*018c*/ 	.word	0xffffffff


	//   ....[49]....
        /*0190*/ 	.word	0xffffffff


	//   ....[50]....
        /*0194*/ 	.word	0xffffffff


	//   ....[51]....
        /*0198*/ 	.word	0xffffffff


	//   ....[52]....
        /*019c*/ 	.word	0xffffffff


	//   ....[53]....
        /*01a0*/ 	.word	0xffffffff


	//   ....[54]....
        /*01a4*/ 	.word	0xffffffff


	//   ....[55]....
        /*01a8*/ 	.word	0xffffffff


	//   ....[56]....
        /*01ac*/ 	.word	0xffffffff


	//   ....[57]....
        /*01b0*/ 	.word	0xffffffff


	//   ....[58]....
        /*01b4*/ 	.word	0xffffffff


	//   ....[59]....
        /*01b8*/ 	.word	0xffffffff


	//   ....[60]....
        /*01bc*/ 	.word	0xffffffff


	//   ....[61]....
        /*01c0*/ 	.word	0xffffffff


	//   ....[62]....
        /*01c4*/ 	.word	0xffffffff


	//   ....[63]....
        /*01c8*/ 	.word	0xffffffff


	//   ....[64]....
        /*01cc*/ 	.word	0xffffffff


	//   ....[65]....
        /*01d0*/ 	.word	0xffffffff


	//   ....[66]....
        /*01d4*/ 	.word	0xffffffff


	//   ....[67]....
        /*01d8*/ 	.word	0xffffffff


	//   ....[68]....
        /*01dc*/ 	.word	0xffffffff


	//   ....[69]....
        /*01e0*/ 	.word	0xffffffff


	//   ....[70]....
        /*01e4*/ 	.word	0xffffffff


	//   ....[71]....
        /*01e8*/ 	.word	0xffffffff


	//   ....[72]....
        /*01ec*/ 	.word	0xffffffff


	//   ....[73]....
        /*01f0*/ 	.word	0xffffffff


	//   ....[74]....
        /*01f4*/ 	.word	0xffffffff


	//   ....[75]....
        /*01f8*/ 	.word	0xffffffff


	//   ....[76]....
        /*01fc*/ 	.word	0xffffffff


	//   ....[77]....
        /*0200*/ 	.word	0xffffffff


	//   ....[78]....
        /*0204*/ 	.word	0xffffffff


	//   ....[79]....
        /*0208*/ 	.word	0xffffffff


	//   ....[80]....
        /*020c*/ 	.word	0xffffffff


	//   ....[81]....
        /*0210*/ 	.word	0xffffffff


	//   ....[82]....
        /*0214*/ 	.word	0xffffffff


	//   ....[83]....
        /*0218*/ 	.word	0xffffffff


	//   ....[84]....
        /*021c*/ 	.word	0xffffffff


	//   ....[85]....
        /*0220*/ 	.word	0xffffffff


	//   ....[86]....
        /*0224*/ 	.word	0xffffffff


	//   ....[87]....
        /*0228*/ 	.word	0xffffffff


	//   ....[88]....
        /*022c*/ 	.word	0xffffffff


	//   ....[89]....
        /*0230*/ 	.word	0xffffffff


	//   ....[90]....
        /*0234*/ 	.word	0xffffffff


	//   ....[91]....
        /*0238*/ 	.word	0xffffffff


	//   ....[92]....
        /*023c*/ 	.word	0xffffffff


	//   ....[93]....
        /*0240*/ 	.word	0xffffffff


	//   ....[94]....
        /*0244*/ 	.word	0xffffffff


	//   ....[95]....
        /*0248*/ 	.word	0xffffffff


	//   ....[96]....
        /*024c*/ 	.word	0x05000047


	//   ....[97]....
        /*0250*/ 	.word	0x05000047


	//   ....[98]....
        /*0254*/ 	.word	0x05000047


	//   ....[99]....
        /*0258*/ 	.word	0x05000047


	//   ....[100]....
        /*025c*/ 	.word	0x05000047


	//   ....[101]....
        /*0260*/ 	.word	0x05000047


	//   ....[102]....
        /*0264*/ 	.word	0x05000047


	//   ....[103]....
        /*0268*/ 	.word	0x05000047


	//   ....[104]....
        /*026c*/ 	.word	0x05000047


	//   ....[105]....
        /*0270*/ 	.word	0x05000047


	//   ....[106]....
        /*0274*/ 	.word	0x05000047


	//   ....[107]....
        /*0278*/ 	.word	0x05000047


	//   ....[108]....
        /*027c*/ 	.word	0x05000047


	//   ....[109]....
        /*0280*/ 	.word	0x05000047


	//   ....[110]....
        /*0284*/ 	.word	0x05000047


	//   ....[111]....
        /*0288*/ 	.word	0x05000047


	//   ....[112]....
        /*028c*/ 	.word	0x05000047


	//   ....[113]....
        /*0290*/ 	.word	0x05000047


	//   ....[114]....
        /*0294*/ 	.word	0x05000047


	//   ....[115]....
        /*0298*/ 	.word	0x05000047


	//   ....[116]....
        /*029c*/ 	.word	0x05000047


	//   ....[117]....
        /*02a0*/ 	.word	0x05000047


	//   ....[118]....
        /*02a4*/ 	.word	0x05000047


	//   ....[119]....
        /*02a8*/ 	.word	0x05000047


	//   ....[120]....
        /*02ac*/ 	.word	0x05000047


	//   ....[121]....
        /*02b0*/ 	.word	0x05000047


	//   ....[122]....
        /*02b4*/ 	.word	0x05000047


	//   ....[123]....
        /*02b8*/ 	.word	0x05000047


	//   ....[124]....
        /*02bc*/ 	.word	0x05000047


	//   ....[125]....
        /*02c0*/ 	.word	0x05000047


	//   ....[126]....
        /*02c4*/ 	.word	0x05000047


	//   ....[127]....
        /*02c8*/ 	.word	0x05000047


	//   ....[128]....
        /*02cc*/ 	.word	0x05000047


	//   ....[129]....
        /*02d0*/ 	.word	0x05000047


	//   ....[130]....
        /*02d4*/ 	.word	0x05000047


	//   ....[131]....
        /*02d8*/ 	.word	0x05000047


	//   ....[132]....
        /*02dc*/ 	.word	0x05000047


	//   ....[133]....
        /*02e0*/ 	.word	0x05000047


	//   ....[134]....
        /*02e4*/ 	.word	0x05000047


	//   ....[135]....
        /*02e8*/ 	.word	0x05000047


	//   ....[136]....
        /*02ec*/ 	.word	0x05000047


	//   ....[137]....
        /*02f0*/ 	.word	0x05000047


	//   ....[138]....
        /*02f4*/ 	.word	0x05000047


	//   ....[139]....
        /*02f8*/ 	.word	0x05000047


	//   ....[140]....
        /*02fc*/ 	.word	0x05000047


	//   ....[141]....
        /*0300*/ 	.word	0x05000047


	//   ....[142]....
        /*0304*/ 	.word	0x05000047


	//   ....[143]....
        /*0308*/ 	.word	0x05000047


	//   ....[144]....
        /*030c*/ 	.word	0x05000047


	//   ....[145]....
        /*0310*/ 	.word	0x05000047


	//   ....[146]....
        /*0314*/ 	.word	0x05000047


	//   ....[147]....
        /*0318*/ 	.word	0x05000047


	//   ....[148]....
        /*031c*/ 	.word	0x05000047


	//   ....[149]....
        /*0320*/ 	.word	0x05000047


	//   ....[150]....
        /*0324*/ 	.word	0x05000047


	//   ....[151]....
        /*0328*/ 	.word	0x05000047


	//   ....[152]....
        /*032c*/ 	.word	0x05000047


	//   ....[153]....
        /*0330*/ 	.word	0x05000047


	//   ....[154]....
        /*0334*/ 	.word	0x05000047


	//   ....[155]....
        /*0338*/ 	.word	0x05000047


	//   ....[156]....
        /*033c*/ 	.word	0x05000047


	//   ....[157]....
        /*0340*/ 	.word	0x05000047


	//   ....[158]....
        /*0344*/ 	.word	0x05000047


	//   ....[159]....
        /*0348*/ 	.word	0x05000047


	//----- nvinfo : EIATTR_COOP_GROUP_INSTR_OFFSETS
	.align		4
.L_1739:
        /*034c*/ 	.byte	0x04, 0x28
        /*034e*/ 	.short	(.L_1741 - .L_1740)


	//   ....[0]....
.L_1740:
        /*0350*/ 	.word	0x00001450


	//   ....[1]....
        /*0354*/ 	.word	0x00001a20


	//   ....[2]....
        /*0358*/ 	.word	0x00002000


	//   ....[3]....
        /*035c*/ 	.word	0x000040d0


	//   ....[4]....
        /*0360*/ 	.word	0x00005880


	//   ....[5]....
        /*0364*/ 	.word	0x00005890


	//   ....[6]....
        /*0368*/ 	.word	0x000058a0


	//   ....[7]....
        /*036c*/ 	.word	0x000058b0


	//   ....[8]....
        /*0370*/ 	.word	0x00005940


	//   ....[9]....
        /*0374*/ 	.word	0x00005970


	//   ....[10]....
        /*0378*/ 	.word	0x00005980


	//   ....[11]....
        /*037c*/ 	.word	0x00005990


	//   ....[12]....
        /*0380*/ 	.word	0x00005a20


	//   ....[13]....
        /*0384*/ 	.word	0x00005a50


	//   ....[14]....
        /*0388*/ 	.word	0x00005a60


	//   ....[15]....
        /*038c*/ 	.word	0x00005a70


	//   ....[16]....
        /*0390*/ 	.word	0x00005b20


	//   ....[17]....
        /*0394*/ 	.word	0x00005b30


	//   ....[18]....
        /*0398*/ 	.word	0x00005b40


	//   ....[19]....
        /*039c*/ 	.word	0x00005b50


	//   ....[20]....
        /*03a0*/ 	.word	0x00005c00


	//   ....[21]....
        /*03a4*/ 	.word	0x00005c10


	//   ....[22]....
        /*03a8*/ 	.word	0x00005c20


	//   ....[23]....
        /*03ac*/ 	.word	0x00005c30


	//   ....[24]....
        /*03b0*/ 	.word	0x00005d90


	//   ....[25]....
        /*03b4*/ 	.word	0x00005da0


	//   ....[26]....
        /*03b8*/ 	.word	0x00005db0


	//   ....[27]....
        /*03bc*/ 	.word	0x00005dc0


	//   ....[28]....
        /*03c0*/ 	.word	0x00005dd0


	//   ....[29]....
        /*03c4*/ 	.word	0x00005de0


	//   ....[30]....
        /*03c8*/ 	.word	0x00005df0


	//   ....[31]....
        /*03cc*/ 	.word	0x00005e00


	//   ....[32]....
        /*03d0*/ 	.word	0x000072f0


	//   ....[33]....
        /*03d4*/ 	.word	0x00007310


	//   ....[34]....
        /*03d8*/ 	.word	0x00007320


	//   ....[35]....
        /*03dc*/ 	.word	0x00007330


	//   ....[36]....
        /*03e0*/ 	.word	0x00007450


	//   ....[37]....
        /*03e4*/ 	.word	0x00007460


	//   ....[38]....
        /*03e8*/ 	.word	0x00007470


	//   ....[39]....
        /*03ec*/ 	.word	0x00007480


	//   ....[40]....
        /*03f0*/ 	.word	0x000075a0


	//   ....[41]....
        /*03f4*/ 	.word	0x000075b0


	//   ....[42]....
        /*03f8*/ 	.word	0x000075c0


	//   ....[43]....
        /*03fc*/ 	.word	0x000075d0


	//   ....[44]....
        /*0400*/ 	.word	0x000076f0


	//   ....[45]....
        /*0404*/ 	.word	0x00007700


	//   ....[46]....
        /*0408*/ 	.word	0x00007710


	//   ....[47]....
        /*040c*/ 	.word	0x00007720


	//   ....[48]....
        /*0410*/ 	.word	0x00007840


	//   ....[49]....
        /*0414*/ 	.word	0x00007850


	//   ....[50]....
        /*0418*/ 	.word	0x00007860


	//   ....[51]....
        /*041c*/ 	.word	0x00007870


	//   ....[52]....
        /*0420*/ 	.word	0x00007990


	//   ....[53]....
        /*0424*/ 	.word	0x000079a0


	//   ....[54]....
        /*0428*/ 	.word	0x000079b0


	//   ....[55]....
        /*042c*/ 	.word	0x000079c0


	//   ....[56]....
        /*0430*/ 	.word	0x000079d0


	//   ....[57]....
        /*0434*/ 	.word	0x000079e0


	//   ....[58]....
        /*0438*/ 	.word	0x00007a40


	//   ....[59]....
        /*043c*/ 	.word	0x00007a80


	//   ....[60]....
        /*0440*/ 	.word	0x00007aa0


	//   ....[61]....
        /*0444*/ 	.word	0x00007ab0


	//   ....[62]....
        /*0448*/ 	.word	0x00007ac0


	//   ....[63]....
        /*044c*/ 	.word	0x00007ad0


	//   ....[64]....
        /*0450*/ 	.word	0x0000b140


	//   ....[65]....
        /*0454*/ 	.word	0x0000b180


	//   ....[66]....
        /*0458*/ 	.word	0x0000b1c0


	//   ....[67]....
        /*045c*/ 	.word	0x0000b200


	//   ....[68]....
        /*0460*/ 	.word	0x0000b320


	//   ....[69]....
        /*0464*/ 	.word	0x0000b390


	//   ....[70]....
        /*0468*/ 	.word	0x0000b3d0


	//   ....[71]....
        /*046c*/ 	.word	0x0000b410


	//   ....[72]....
        /*0470*/ 	.word	0x0000b4f0


	//   ....[73]....
        /*0474*/ 	.word	0x0000b560


	//   ....[74]....
        /*0478*/ 	.word	0x0000b5a0


	//   ....[75]....
        /*047c*/ 	.word	0x0000b5e0


	//   ....[76]....
        /*0480*/ 	.word	0x0000b6d0


	//   ....[77]....
        /*0484*/ 	.word	0x0000b700


	//   ....[78]....
        /*0488*/ 	.word	0x0000b720


	//   ....[79]....
        /*048c*/ 	.word	0x0000b740


	//   ....[80]....
        /*0490*/ 	.word	0x0000b760


	//   ....[81]....
        /*0494*/ 	.word	0x0000b790


	//   ....[82]....
        /*0498*/ 	.word	0x0000b7b0


	//   ....[83]....
        /*049c*/ 	.word	0x0000b7c0


	//   ....[84]....
        /*04a0*/ 	.word	0x0000bf00


	//   ....[85]....
        /*04a4*/ 	.word	0x0000c760


	//   ....[86]....
        /*04a8*/ 	.word	0x0000cbd0


	//   ....[87]....
        /*04ac*/ 	.word	0x0000cc00


	//   ....[88]....
        /*04b0*/ 	.word	0x0000cc30


	//   ....[89]....
        /*04b4*/ 	.word	0x0000cc90


	//   ....[90]....
        /*04b8*/ 	.word	0x0000ccd0


	//   ....[91]....
        /*04bc*/ 	.word	0x0000ceb0


	//   ....[92]....
        /*04c0*/ 	.word	0x0000ced0


	//   ....[93]....
        /*04c4*/ 	.word	0x0000cf00


	//   ....[94]....
        /*04c8*/ 	.word	0x0000cf40


	//   ....[95]....
        /*04cc*/ 	.word	0x0000cf60


	//   ....[96]....
        /*04d0*/ 	.word	0x0000d3c0


	//   ....[97]....
        /*04d4*/ 	.word	0x0000d410


	//   ....[98]....
        /*04d8*/ 	.word	0x0000d460


	//   ....[99]....
        /*04dc*/ 	.word	0x0000d4b0


	//   ....[100]....
        /*04e0*/ 	.word	0x0000d5a0


	//   ....[101]....
        /*04e4*/ 	.word	0x0000d5f0


	//   ....[102]....
        /*04e8*/ 	.word	0x0000d640


	//   ....[103]....
        /*04ec*/ 	.word	0x0000d690


	//   ....[104]....
        /*04f0*/ 	.word	0x0000d780


	//   ....[105]....
        /*04f4*/ 	.word	0x0000d7d0


	//   ....[106]....
        /*04f8*/ 	.word	0x0000d820


	//   ....[107]....
        /*04fc*/ 	.word	0x0000d870


	//   ....[108]....
        /*0500*/ 	.word	0x0000d960


	//   ....[109]....
        /*0504*/ 	.word	0x0000d9b0


	//   ....[110]....
        /*0508*/ 	.word	0x0000da00


	//   ....[111]....
        /*050c*/ 	.word	0x0000da50


	//   ....[112]....
        /*0510*/ 	.word	0x0000db40


	//   ....[113]....
        /*0514*/ 	.word	0x0000db90


	//   ....[114]....
        /*0518*/ 	.word	0x0000dbe0


	//   ....[115]....
        /*051c*/ 	.word	0x0000dc30


	//   ....[116]....
        /*0520*/ 	.word	0x0000dcc0


	//   ....[117]....
        /*0524*/ 	.word	0x0000dd60


	//   ....[118]....
        /*0528*/ 	.word	0x0000de00


	//   ....[119]....
        /*052c*/ 	.word	0x0000dea0


	//   ....[120]....
        /*0530*/ 	.word	0x0000df40


	//   ....[121]....
        /*0534*/ 	.word	0x0000dff0


	//   ....[122]....
        /*0538*/ 	.word	0x0000e050


	//   ....[123]....
        /*053c*/ 	.word	0x0000e0a0


	//   ....[124]....
        /*0540*/ 	.word	0x0000e0d0


	//   ....[125]....
        /*0544*/ 	.word	0x0000e130


	//   ....[126]....
        /*0548*/ 	.word	0x0000e180


	//   ....[127]....
        /*054c*/ 	.word	0x0000e1d0


	//   ....[128]....
        /*0550*/ 	.word	0x0000e270


	//   ....[129]....
        /*0554*/ 	.word	0x0000e2c0


	//   ....[130]....
        /*0558*/ 	.word	0x0000e310


	//   ....[131]....
        /*055c*/ 	.word	0x0000e360


	//   ....[132]....
        /*0560*/ 	.word	0x0000e400


	//   ....[133]....
        /*0564*/ 	.word	0x0000e490


	//   ....[134]....
        /*0568*/ 	.word	0x0000e4e0


	//   ....[135]....
        /*056c*/ 	.word	0x0000e530


	//   ....[136]....
        /*0570*/ 	.word	0x0000e5d0


	//   ....[137]....
        /*0574*/ 	.word	0x0000e660


	//   ....[138]....
        /*0578*/ 	.word	0x0000e6b0


	//   ....[139]....
        /*057c*/ 	.word	0x0000e700


	//   ....[140]....
        /*0580*/ 	.word	0x0000e7a0


	//   ....[141]....
        /*0584*/ 	.word	0x0000e830


	//   ....[142]....
        /*0588*/ 	.word	0x0000e880


	//   ....[143]....
        /*058c*/ 	.word	0x0000e8d0


	//   ....[144]....
        /*0590*/ 	.word	0x0000e970


	//   ....[145]....
        /*0594*/ 	.word	0x0000ea00


	//   ....[146]....
        /*0598*/ 	.word	0x0000ea50


	//   ....[147]....
        /*059c*/ 	.word	0x0000eaa0


	//   ....[148]....
        /*05a0*/ 	.word	0x0000eb40


	//   ....[149]....
        /*05a4*/ 	.word	0x0000ebf0


	//   ....[150]....
        /*05a8*/ 	.word	0x0000ec50


	//   ....[151]....
        /*05ac*/ 	.word	0x0000ed40


	//   ....[152]....
        /*05b0*/ 	.word	0x0000ed90


	//   ....[153]....
        /*05b4*/ 	.word	0x0000ede0


	//   ....[154]....
        /*05b8*/ 	.word	0x0000ee30


	//   ....[155]....
        /*05bc*/ 	.word	0x0000ee80


	//   ....[156]....
        /*05c0*/ 	.word	0x0000eec0


	//   ....[157]....
        /*05c4*/ 	.word	0x0000ef10


	//   ....[158]....
        /*05c8*/ 	.word	0x0000ef60


	//   ....[159]....
        /*05cc*/ 	.word	0x0000efb0


	//----- nvinfo : EIATTR_VRC_CTA_INIT_COUNT
	.align		4
.L_1741:
        /*05d0*/ 	.byte	0x02, 0x4a
	.zero		1
	.zero		1


	//----- nvinfo : EIATTR_EXIT_INSTR_OFFSETS
	.align		4
        /*05d4*/ 	.byte	0x04, 0x1c
        /*05d6*/ 	.short	(.L_1743 - .L_1742)


	//   ....[0]....
.L_1742:
        /*05d8*/ 	.word	0x0000d070


	//   ....[1]....
        /*05dc*/ 	.word	0x0000d360


	//----- nvinfo : EIATTR_MAX_THREADS
	.align		4
.L_1743:
        /*05e0*/ 	.byte	0x04, 0x05
        /*05e2*/ 	.short	(.L_1745 - .L_1744)
.L_1744:
        /*05e4*/ 	.word	0x00000040
        /*05e8*/ 	.word	0x00000001
        /*05ec*/ 	.word	0x00000001


	//----- nvinfo : EIATTR_CRS_STACK_SIZE
	.align		4
.L_1745:
        /*05f0*/ 	.byte	0x04, 0x1e
        /*05f2*/ 	.short	(.L_1747 - .L_1746)
.L_1746:
        /*05f4*/ 	.word	0x00000000


	//----- nvinfo : EIATTR_CBANK_PARAM_SIZE
	.align		4
.L_1747:
        /*05f8*/ 	.byte	0x03, 0x19
        /*05fa*/ 	.short	0x01f0


	//----- nvinfo : EIATTR_PARAM_CBANK
	.align		4
        /*05fc*/ 	.byte	0x04, 0x0a
        /*05fe*/ 	.short	(.L_1749 - .L_1748)
	.align		4
.L_1748:
        /*0600*/ 	.word	index@(.nv.constant0._Z25selective_scan_bwd_kernelI32Selective_Scan_bwd_kernel_traitsILi64ELi16ELb0ELb0ELb1ELb0ELb0EN3c104HalfENS1_7complexIfEEEEv12SSMParamsBwd)
        /*0604*/ 	.short	0x0380
        /*0606*/ 	.short	0x01f0


	//----- nvinfo : EIATTR_SW_WAR
	.align		4
.L_1749:
        /*0608*/ 	.byte	0x04, 0x36
        /*060a*/ 	.short	(.L_1751 - .L_1750)
.L_1750:
        /*060c*/ 	.word	0x00000008
.L_1751:


//--------------------- .nv.info._Z25selective_scan_bwd_kernelI32Selective_Scan_bwd_kernel_traitsILi64ELi16ELb0ELb0ELb1ELb0ELb1EN3c104HalfENS1_7complexIfEEEEv12SSMParamsBwd --------------------------
	.section	.nv.info._Z25selective_scan_bwd_kernelI32Selective_Scan_bwd_kernel_traitsILi64ELi16ELb0ELb0ELb1ELb0ELb1EN3c104HalfENS1_7complexIfEEEEv12SSMParamsBwd,"",@"SHT_CUDA_INFO"
	.sectionflags	@""
	.align	4


	//----- nvinfo : EIATTR_CUDA_API_VERSION
	.align		4
        /*0000*/ 	.byte	0x04, 0x37
        /*0002*/ 	.short	(.L_1753 - .L_1752)
.L_1752:
        /*0004*/ 	.word	0x00000082


	//----- nvinfo : EIATTR_KPARAM_INFO
	.align		4
.L_1753:
        /*0008*/ 	.byte	0x04, 0x17
        /*000a*/ 	.short	(.L_1755 - .L_1754)
.L_1754:
        /*000c*/ 	.word	0x00000000
        /*0010*/ 	.short	0x0000
        /*0012*/ 	.short	0x0000
        /*0014*/ 	.byte	0x00, 0xf0, 0xc1, 0x07


	//----- nvinfo : EIATTR_SPARSE_MMA_MASK
	.align		4
.L_1755:
        /*0018*/ 	.byte	0x03, 0x50
        /*001a*/ 	.short	0x0000


	//----- nvinfo : EIATTR_MAXREG_COUNT
	.align		4
        /*001c*/ 	.byte	0x03, 0x1b
        /*001e*/ 	.short	0x00ff


	//----- nvinfo : EIATTR_NUM_BARRIERS
	.align		4
        /*0020*/ 	.byte	0x02, 0x4c
        /*0022*/ 	.byte	0x01
	.zero		1


	//----- nvinfo : EIATTR_ANNOTATIONS
	.align		4
        /*0024*/ 	.byte	0x04, 0x55
        /*0026*/ 	.short	(.L_1757 - .L_1756)


	//   ....[0]....
.L_1756:
        /* <DEDUP_REMOVED lines=8> */


	//----- nvinfo : EIATTR_MERCURY_ISA_VERSION
	.align		4
.L_1757:
        /*0098*/ 	.byte	0x03, 0x5f
        /*009a*/ 	.short	0x0101


	//----- nvinfo : EIATTR_INT_WARP_WIDE_INSTR_OFFSETS
	.align		4
        /*009c*/ 	.byte	0x04, 0x31
        /*009e*/ 	.short	(.L_1759 - .L_1758)


	//   ....[0]....
.L_1758:
        /*00a0*/ 	.word	0x00009310


	//   ....[1]....
        /*00a4*/ 	.word	0x0000a180


	//----- nvinfo : EIATTR_COOP_GROUP_MASK_REGIDS
	.align		4
.L_1759:
        /*00a8*/ 	.byte	0x04, 0x29
        /*00aa*/ 	.short	(.L_1761 - .L_1760)


	//   ....[0]....
.L_1760:
        /*00ac*/ 	.word	0xffffffff


	//   ....[1]....
        /*00b0*/ 	.word	0xffffffff


	//   ....[2]....
        /*00b4*/ 	.word	0xffffffff


	//   ....[3]....
        /*00b8*/ 	.word	0xffffffff


	//   ....[4]....
        /*00bc*/ 	.word	0xffffffff


	//   ....[5]....
        /*00c0*/ 	.word	0xffffffff


	//   ....[6]....
        /*00c4*/ 	.word	0xffffffff


	//   ....[7]....
        /*00c8*/ 	.word	0xffffffff


	//   ....[8]....
        /*00cc*/ 	.word	0xffffffff


	//   ....[9]....
        /*00d0*/ 	.word	0xffffffff


	//   ....[10]....
        /*00d4*/ 	.word	0xffffffff


	//   ....[11]....
        /*00d8*/ 	.word	0xffffffff


	//   ....[12]....
        /*00dc*/ 	.word	0xffffffff


	//   ....[13]....
        /*00e0*/ 	.word	0xffffffff


	//   ....[14]....
        /*00e4*/ 	.word	0xffffffff


	//   ....[15]....
        /*00e8*/ 	.word	0xffffffff


	//   ....[16]....
        /*00ec*/ 	.word	0xffffffff


	//   ....[17]....
        /*00f0*/ 	.word	0xffffffff


	//   ....[18]....
        /*00f4*/ 	.word	0xffffffff


	//   ....[19]....
        /*00f8*/ 	.word	0xffffffff


	//   ....[20]....
        /*00fc*/ 	.word	0xffffffff


	//   ....[21]....
        /*0100*/ 	.word	0xffffffff


	//   ....[22]....
        /*0104*/ 	.word	0xffffffff


	//   ....[23]....
        /*0108*/ 	.word	0xffffffff


	//   ....[24]....
        /*010c*/ 	.word	0xffffffff


	//   ....[25]....
        /*0110*/ 	.word	0xffffffff


	//   ....[26]....
        /*0114*/ 	.word	0xffffffff


	//   ....[27]....
        /*0118*/ 	.word	0xffffffff


	//   ....[28]....
        /*011c*/ 	.word	0xffffffff


	//   ....[29]....
        /*0120*/ 	.word	0xffffffff


	//   ....[30]....
        /*0124*/ 	.word	0xffffffff


	//   ....[31]....
        /*0128*/ 	.word	0xffffffff


	//   ....[32]....
        /*012c*/ 	.word	0xffffffff


	//   ....[33]....
        /*0130*/ 	.word	0xffffffff


	//   ....[34]....
        /*0134*/ 	.word	0xffffffff


	//   ....[35]....
        /*0138*/ 	.word	0xffffffff


	//   ....[36]....
        /*013c*/ 	.word	0xffffffff


	//   ....[37]....
        /*0140*/ 	.word	0xffffffff


	//   ....[38]....
        /*0144*/ 	.word	0xffffffff


	//   ....[39]....
        /*0148*/ 	.word	0xffffffff


	//   ....[40]....
        /*014c*/ 	.word	0xffffffff


	//   ....[41]....
        /*0150*/ 	.word	0xffffffff


	//   ....[42]....
        /*0154*/ 	.word	0xffffffff


	//   ....[43]....
        /*0158*/ 	.word	0xffffffff


	//   ....[44]....
        /*015c*/ 	.word	0xffffffff


	//   ....[45]....
        /*0160*/ 	.word	0xffffffff


	//   ....[46]....
        /*0164*/ 	.word	0xffffffff


	//   ....[47]....
        /*0168*/ 	.word	0xffffffff


	//   ....[48]....
        /*016c*/ 	.word	0xffffffff


	//   ....[49]....
        /*0170*/ 	.word	0xffffffff


	//   ....[50]....
        /*0174*/ 	.word	0xffffffff


	//   ....[51]....
        /*0178*/ 	.word	0xffffffff


	//   ....[52]....
        /*017c*/ 	.word	0xffffffff


	//   ....[53]....
        /*0180*/ 	.word	0xffffffff


	//   ....[54]....
        /*0184*/ 	.word	0xffffffff


	//   ....[55]....
        /*0188*/ 	.word	0xffffffff


	//   ....[56]....
        /*018c*/ 	.word	0xffffffff


	//   ....[57]....
        /*0190*/ 	.word	0xffffffff


	//   ....[58]....
        /*0194*/ 	.word	0xffffffff


	//   ....[59]....
        /*0198*/ 	.word	0xffffffff


	//   ....[60]....
        /*019c*/ 	.word	0xffffffff


	//   ....[61]....
        /*01a0*/ 	.word	0xffffffff


	//   ....[62]....
        /*01a4*/ 	.word	0xffffffff


	//   ....[63]....
        /*01a8*/ 	.word	0xffffffff


	//   ....[64]....
        /*01ac*/ 	.word	0xffffffff


	//   ....[65]....
        /*01b0*/ 	.word	0xffffffff


	//   ....[66]....
        /*01b4*/ 	.word	0xffffffff


	//   ....[67]....
        /*01b8*/ 	.word	0xffffffff


	//   ....[68]....
        /*01bc*/ 	.word	0xffffffff


	//   ....[69]....
        /*01c0*/ 	.word	0xffffffff


	//   ....[70]....
        /*01c4*/ 	.word	0xffffffff


	//   ....[71]....
        /*01c8*/ 	.word	0xffffffff


	//   ....[72]....
        /*01cc*/ 	.word	0xffffffff


	//   ....[73]....
        /*01d0*/ 	.word	0xffffffff


	//   ....[74]....
        /*01d4*/ 	.word	0xffffffff


	//   ....[75]....
        /*01d8*/ 	.word	0xffffffff


	//   ....[76]....
        /*01dc*/ 	.word	0xffffffff


	//   ....[77]....
        /*01e0*/ 	.word	0xffffffff


	//   ....[78]....
        /*01e4*/ 	.word	0xffffffff


	//   ....[79]....
        /*01e8*/ 	.word	0xffffffff


	//   ....[80]....
        /*01ec*/ 	.word	0xffffffff


	//   ....[81]....
        /*01f0*/ 	.word	0xffffffff


	//   ....[82]....
        /*01f4*/ 	.word	0xffffffff


	//   ....[83]....
        /*01f8*/ 	.word	0xffffffff


	//   ....[84]....
        /*01fc*/ 	.word	0xffffffff


	//   ....[85]....
        /*0200*/ 	.word	0xffffffff


	//   ....[86]....
        /*0204*/ 	.word	0xffffffff


	//   ....[87]....
        /*0208*/ 	.word	0xffffffff


	//   ....[88]....
        /*020c*/ 	.word	0xffffffff


	//   ....[89]....
        /*0210*/ 	.word	0xffffffff


	//   ....[90]....
        /*0214*/ 	.word	0xffffffff


	//   ....[91]....
        /*0218*/ 	.word	0xffffffff


	//   ....[92]....
        /*021c*/ 	.word	0xffffffff


	//   ....[93]....
        /*0220*/ 	.word	0xffffffff


	//   ....[94]....
        /*0224*/ 	.word	0xffffffff


	//   ....[95]....
        /*0228*/ 	.word	0xffffffff


	//   ....[96]....
        /*022c*/ 	.word	0xffffffff


	//   ....[97]....
        /*0230*/ 	.word	0xffffffff


	//   ....[98]....
        /*0234*/ 	.word	0xffffffff


	//   ....[99]....
        /*0238*/ 	.word	0xffffffff


	//   ....[100]....
        /*023c*/ 	.word	0x05000047


	//   ....[101]....
        /*0240*/ 	.word	0x05000047


	//   ....[102]....
        /*0244*/ 	.word	0x05000047


	//   ....[103]....
        /*0248*/ 	.word	0x05000047


	//   ....[104]....
        /*024c*/ 	.word	0x05000047


	//   ....[105]....
        /*0250*/ 	.word	0x05000047


	//   ....[106]....
        /*0254*/ 	.word	0x05000047


	//   ....[107]....
        /*0258*/ 	.word	0x05000047


	//   ....[108]....
        /*025c*/ 	.word	0x05000047


	//   ....[109]....
        /*0260*/ 	.word	0x05000047


	//   ....[110]....
        /*0264*/ 	.word	0x05000047


	//   ....[111]....
        /*0268*/ 	.word	0x05000047


	//   ....[112]....
        /*026c*/ 	.word	0x05000047


	//   ....[113]....
        /*0270*/ 	.word	0x05000047


	//   ....[114]....
        /*0274*/ 	.word	0x05000047


	//   ....[115]....
        /*0278*/ 	.word	0x05000047


	//   ....[116]....
        /*027c*/ 	.word	0x05000047


	//   ....[117]....
        /*0280*/ 	.word	0x05000047


	//   ....[118]....
        /*0284*/ 	.word	0x05000047


	//   ....[119]....
        /*0288*/ 	.word	0x05000047


	//   ....[120]....
        /*028c*/ 	.word	0x05000047


	//   ....[121]....
        /*0290*/ 	.word	0x05000047


	//   ....[122]....
        /*0294*/ 	.word	0x05000047


	//   ....[123]....
        /*0298*/ 	.word	0x05000047


	//   ....[124]....
        /*029c*/ 	.word	0x05000047


	//   ....[125]....
        /*02a0*/ 	.word	0x05000047


	//   ....[126]....
        /*02a4*/ 	.word	0x05000047


	//   ....[127]....
        /*02a8*/ 	.word	0x05000047


	//   ....[128]....
        /*02ac*/ 	.word	0x05000047


	//   ....[129]....
        /*02b0*/ 	.word	0x05000047


	//   ....[130]....
        /*02b4*/ 	.word	0x05000047


	//   ....[131]....
        /*02b8*/ 	.word	0x05000047


	//   ....[132]....
        /*02bc*/ 	.word	0x05000047


	//   ....[133]....
        /*02c0*/ 	.word	0x05000047


	//   ....[134]....
        /*02c4*/ 	.word	0x05000047


	//   ....[135]....
        /*02c8*/ 	.word	0x05000047


	//   ....[136]....
        /*02cc*/ 	.word	0x05000047


	//   ....[137]....
        /*02d0*/ 	.word	0x05000047


	//   ....[138]....
        /*02d4*/ 	.word	0x05000047


	//   ....[139]....
        /*02d8*/ 	.word	0x05000047


	//   ....[140]....
        /*02dc*/ 	.word	0x05000047


	//   ....[141]....
        /*02e0*/ 	.word	0x05000047


	//   ....[142]....
        /*02e4*/ 	.word	0x05000047


	//   ....[143]....
        /*02e8*/ 	.word	0x05000047


	//   ....[144]....
        /*02ec*/ 	.word	0x05000047


	//   ....[145]....
        /*02f0*/ 	.word	0x05000047


	//   ....[146]....
        /*02f4*/ 	.word	0x05000047


	//   ....[147]....
        /*02f8*/ 	.word	0x05000047


	//   ....[148]....
        /*02fc*/ 	.word	0x05000047


	//   ....[149]....
        /*0300*/ 	.word	0x05000047


	//   ....[150]....
        /*0304*/ 	.word	0x05000047


	//   ....[151]....
        /*0308*/ 	.word	0x05000047


	//   ....[152]....
        /*030c*/ 	.word	0x05000047


	//   ....[153]....
        /*0310*/ 	.word	0x05000047


	//   ....[154]....
        /*0314*/ 	.word	0x05000047


	//   ....[155]....
        /*0318*/ 	.word	0x05000047


	//   ....[156]....
        /*031c*/ 	.word	0x05000047


	//   ....[157]....
        /*0320*/ 	.word	0x05000047


	//   ....[158]....
        /*0324*/ 	.word	0x05000047


	//   ....[159]....
        /*0328*/ 	.word	0x05000047


	//   ....[160]....
        /*032c*/ 	.word	0x05000047


	//   ....[161]....
        /*0330*/ 	.word	0x05000047


	//   ....[162]....
        /*0334*/ 	.word	0x05000047


	//   ....[163]....
        /*0338*/ 	.word	0x05000047


	//----- nvinfo : EIATTR_COOP_GROUP_INSTR_OFFSETS
	.align		4
.L_1761:
        /*033c*/ 	.byte	0x04, 0x28
        /*033e*/ 	.short	(.L_1763 - .L_1762)


	//   ....[0]....
.L_1762:
        /*0340*/ 	.word	0x000014c0


	//   ....[1]....
        /*0344*/ 	.word	0x00001ab0


	//   ....[2]....
        /*0348*/ 	.word	0x00001f70


	//   ....[3]....
        /*034c*/ 	.word	0x000024b0


	//   ....[4]....
        /*0350*/ 	.word	0x00002c10


	//   ....[5]....
        /*0354*/ 	.word	0x000037f0


	//   ....[6]....
        /*0358*/ 	.word	0x00004190


	//   ....[7]....
        /*035c*/ 	.word	0x000063a0


	//   ....[8]....
        /*0360*/ 	.word	0x00007c70


	//   ....[9]....
        /*0364*/ 	.word	0x00007c80


	//   ....[10]....
        /*0368*/ 	.word	0x00007c90


	//   ....[11]....
        /*036c*/ 	.word	0x00007ca0


	//   ....[12]....
        /*0370*/ 	.word	0x00007d30


	//   ....[13]....
        /*0374*/ 	.word	0x00007d60


	//   ....[14]....
        /*0378*/ 	.word	0x00007d70


	//   ....[15]....
        /*037c*/ 	.word	0x00007d80


	//   ....[16]....
        /*0380*/ 	.word	0x00007e10


	//   ....[17]....
        /*0384*/ 	.word	0x00007e40


	//   ....[18]....
        /*0388*/ 	.word	0x00007e50


	//   ....[19]....
        /*038c*/ 	.word	0x00007e60


	//   ....[20]....
        /*0390*/ 	.word	0x00007f10


	//   ....[21]....
        /*0394*/ 	.word	0x00007f20


	//   ....[22]....
        /*0398*/ 	.word	0x00007f30


	//   ....[23]....
        /*039c*/ 	.word	0x00007f40


	//   ....[24]....
        /*03a0*/ 	.word	0x00007ff0


	//   ....[25]....
        /*03a4*/ 	.word	0x00008000


	//   ....[26]....
        /*03a8*/ 	.word	0x00008010


	//   ....[27]....
        /*03ac*/ 	.word	0x00008020


	//   ....[28]....
        /*03b0*/ 	.word	0x00008180


	//   ....[29]....
        /*03b4*/ 	.word	0x00008190


	//   ....[30]....
        /*03b8*/ 	.word	0x000081a0


	//   ....[31]....
        /*03bc*/ 	.word	0x000081b0


	//   ....[32]....
        /*03c0*/ 	.word	0x000081c0


	//   ....[33]....
        /*03c4*/ 	.word	0x000081d0


	//   ....[34]....
        /*03c8*/ 	.word	0x000081e0


	//   ....[35]....
        /*03cc*/ 	.word	0x000081f0


	//   ....[36]....
        /*03d0*/ 	.word	0x000096e0


	//   ....[37]....
        /*03d4*/ 	.word	0x00009700


	//   ....[38]....
        /*03d8*/ 	.word	0x00009710


	//   ....[39]....
        /*03dc*/ 	.word	0x00009720


	//   ....[40]....
        /*03e0*/ 	.word	0x00009840


	//   ....[41]....
        /*03e4*/ 	.word	0x00009850


	//   ....[42]....
        /*03e8*/ 	.word	0x00009860


	//   ....[43]....
        /*03ec*/ 	.word	0x00009870


	//   ....[44]....
        /*03f0*/ 	.word	0x00009990


	//   ....[45]....
        /*03f4*/ 	.word	0x000099a0


	//   ....[46]....
        /*03f8*/ 	.word	0x000099b0


	//   ....[47]....
        /*03fc*/ 	.word	0x000099c0


	//   ....[48]....
        /*0400*/ 	.word	0x00009ae0


	//   ....[49]....
        /*0404*/ 	.word	0x00009af0


	//   ....[50]....
        /*0408*/ 	.word	0x00009b00


	//   ....[51]....
        /*040c*/ 	.word	0x00009b10


	//   ....[52]....
        /*0410*/ 	.word	0x00009c30


	//   ....[53]....
        /*0414*/ 	.word	0x00009c40


	//   ....[54]....
        /*0418*/ 	.word	0x00009c50


	//   ....[55]....
        /*041c*/ 	.word	0x00009c60


	//   ....[56]....
        /*0420*/ 	.word	0x00009d70


	//   ....[57]....
        /*0424*/ 	.word	0x00009d80


	//   ....[58]....
        /*0428*/ 	.word	0x00009d90


	//   ....[59]....
        /*042c*/ 	.word	0x00009da0


	//   ....[60]....
        /*0430*/ 	.word	0x00009db0


	//   ....[61]....
        /*0434*/ 	.word	0x00009dc0


	//   ....[62]....
        /*0438*/ 	.word	0x00009e20


	//   ....[63]....
        /*043c*/ 	.word	0x00009e60


	//   ....[64]....
        /*0440*/ 	.word	0x00009e80


	//   ....[65]....
        /*0444*/ 	.word	0x00009e90


	//   ....[66]....
        /*0448*/ 	.word	0x00009ea0


	//   ....[67]....
        /*044c*/ 	.word	0x00009eb0


	//   ....[68]....
        /*0450*/ 	.word	0x0000d520


	//   ....[69]....
        /*0454*/ 	.word	0x0000d560


	//   ....[70]....
        /*0458*/ 	.word	0x0000d5a0


	//   ....[71]....
        /*045c*/ 	.word	0x0000d5e0


	//   ....[72]....
        /*0460*/ 	.word	0x0000d700


	//   ....[73]....
        /*0464*/ 	.word	0x0000d770


	//   ....[74]....
        /*0468*/ 	.word	0x0000d7b0


	//   ....[75]....
        /*046c*/ 	.word	0x0000d7f0


	//   ....[76]....
        /*0470*/ 	.word	0x0000d910


	//   ....[77]....
        /*0474*/ 	.word	0x0000d950


	//   ....[78]....
        /*0478*/ 	.word	0x0000d990


	//   ....[79]....
        /*047c*/ 	.word	0x0000d9d0


	//   ....[80]....
        /*0480*/ 	.word	0x0000dac0


	//   ....[81]....
        /*0484*/ 	.word	0x0000dae0


	//   ....[82]....
        /*0488*/ 	.word	0x0000db00


	//   ....[83]....
        /*048c*/ 	.word	0x0000db20


	//   ....[84]....
        /*0490*/ 	.word	0x0000db50


	//   ....[85]....
        /*0494*/ 	.word	0x0000db70


	//   ....[86]....
        /*0498*/ 	.word	0x0000db90


	//   ....[87]....
        /*049c*/ 	.word	0x0000dba0


	//   ....[88]....
        /*04a0*/ 	.word	0x0000e2c0


	//   ....[89]....
        /*04a4*/ 	.word	0x0000eb00


	//   ....[90]....
        /*04a8*/ 	.word	0x0000efc0


	//   ....[91]....
        /*04ac*/ 	.word	0x0000efe0


	//   ....[92]....
        /*04b0*/ 	.word	0x0000f010


	//   ....[93]....
        /*04b4*/ 	.word	0x0000f050


	//   ....[94]....
        /*04b8*/ 	.word	0x0000f070


	//   ....[95]....
        /*04bc*/ 	.word	0x0000f250


	//   ....[96]....
        /*04c0*/ 	.word	0x0000f270


	//   ....[97]....
        /*04c4*/ 	.word	0x0000f2a0


	//   ....[98]....
        /*04c8*/ 	.word	0x0000f2e0


	//   ....[99]....
        /*04cc*/ 	.word	0x0000f300


	//   ....[100]....
        /*04d0*/ 	.word	0x0000f760


	//   ....[101]....
        /*04d4*/ 	.word	0x0000f7b0


	//   ....[102]....
        /*04d8*/ 	.word	0x0000f800


	//   ....[103]....
        /*04dc*/ 	.word	0x0000f850


	//   ....[104]....
        /*04e0*/ 	.word	0x0000f940


	//   ....[105]....
        /*04e4*/ 	.word	0x0000f990


	//   ....[106]....
        /*04e8*/ 	.word	0x0000f9e0


	//   ....[107]....
        /*04ec*/ 	.word	0x0000fa30


	//   ....[108]....
        /*04f0*/ 	.word	0x0000fb20


	//   ....[109]....
        /*04f4*/ 	.word	0x0000fb70


	//   ....[110]....
        /*04f8*/ 	.word	0x0000fbc0


	//   ....[111]....
        /*04fc*/ 	.word	0x0000fc10


	//   ....[112]....
        /*0500*/ 	.word	0x0000fd00


	//   ....[113]....
        /*0504*/ 	.word	0x0000fd50


	//   ....[114]....
        /*0508*/ 	.word	0x0000fda0


	//   ....[115]....
        /*050c*/ 	.word	0x0000fdf0


	//   ....[116]....
        /*0510*/ 	.word	0x0000fee0


	//   ....[117]....
        /*0514*/ 	.word	0x0000ff30


	//   ....[118]....
        /*0518*/ 	.word	0x0000ff80


	//   ....[119]....
        /*051c*/ 	.word	0x0000ffd0


	//   ....[120]....
        /*0520*/ 	.word	0x00010060


	//   ....[121]....
        /*0524*/ 	.word	0x00010100


	//   ....[122]....
        /*0528*/ 	.word	0x000101a0


	//   ....[123]....
        /*052c*/ 	.word	0x00010240


	//   ....[124]....
        /*0530*/ 	.word	0x000102e0


	//   ....[125]....
        /*0534*/ 	.word	0x00010390


	//   ....[126]....
        /*0538*/ 	.word	0x000103f0


	//   ....[127]....
        /*053c*/ 	.word	0x00010440


	//   ....[128]....
        /*0540*/ 	.word	0x00010470


	//   ....[129]....
        /*0544*/ 	.word	0x000104d0


	//   ....[130]....
        /*0548*/ 	.word	0x00010520


	//   ....[131]....
        /*054c*/ 	.word	0x00010570


	//   ....[132]....
        /*0550*/ 	.word	0x00010610


	//   ....[133]....
        /*0554*/ 	.word	0x00010660


	//   ....[134]....
        /*0558*/ 	.word	0x000106b0


	//   ....[135]....
        /*055c*/ 	.word	0x00010700


	//   ....[136]....
        /*0560*/ 	.word	0x000107a0


	//   ....[137]....
        /*0564*/ 	.word	0x00010830


	//   ....[138]....
        /*0568*/ 	.word	0x00010880


	//   ....[139]....
        /*056c*/ 	.word	0x000108d0


	//   ....[140]....
        /*0570*/ 	.word	0x00010970


	//   ....[141]....
        /*0574*/ 	.word	0x00010a00


	//   ....[142]....
        /*0578*/ 	.word	0x00010a50


	//   ....[143]....
        /*057c*/ 	.word	0x00010aa0


	//   ....[144]....
        /*0580*/ 	.word	0x00010b40


	//   ....[145]....
        /*0584*/ 	.word	0x00010bd0


	//   ....[146]....
        /*0588*/ 	.word	0x00010c20


	//   ....[147]....
        /*058c*/ 	.word	0x00010c70


	//   ....[148]....
        /*0590*/ 	.word	0x00010d10


	//   ....[149]....
        /*0594*/ 	.word	0x00010da0


	//   ....[150]....
        /*0598*/ 	.word	0x00010df0


	//   ....[151]....
        /*059c*/ 	.word	0x00010e40


	//   ....[152]....
        /*05a0*/ 	.word	0x00010ed0


	//   ....[153]....
        /*05a4*/ 	.word	0x00010f80


	//   ....[154]....
        /*05a8*/ 	.word	0x00010fe0


	//   ....[155]....
        /*05ac*/ 	.word	0x000110d0


	//   ....[156]....
        /*05b0*/ 	.word	0x00011120


	//   ....[157]....
        /*05b4*/ 	.word	0x00011170


	//   ....[158]....
        /*05b8*/ 	.word	0x000111c0


	//   ....[159]....
        /*05bc*/ 	.word	0x00011210


	//   ....[160]....
        /*05c0*/ 	.word	0x00011250


	//   ....[161]....
        /*05c4*/ 	.word	0x000112a0


	//   ....[162]....
        /*05c8*/ 	.word	0x000112f0


	//   ....[163]....
        /*05cc*/ 	.word	0x00011340


	//----- nvinfo : EIATTR_VRC_CTA_INIT_COUNT
	.align		4
.L_1763:
        /*05d0*/ 	.byte	0x02, 0x4a
	.zero		1
	.zero		1


	//----- nvinfo : EIATTR_EXIT_INSTR_OFFSETS
	.align		4
        /*05d4*/ 	.byte	0x04, 0x1c
        /*05d6*/ 	.short	(.L_1765 - .L_1764)


	//   ....[0]....
.L_1764:
        /*05d8*/ 	.word	0x0000f410


	//   ....[1]....
        /*05dc*/ 	.word	0x0000f700


	//----- nvinfo : EIATTR_MAX_THREADS
	.align		4
.L_1765:
        /*05e0*/ 	.byte	0x04, 0x05
        /*05e2*/ 	.short	(.L_1767 - .L_1766)
.L_1766:
        /*05e4*/ 	.word	0x00000040
        /*05e8*/ 	.word	0x00000001
        /*05ec*/ 	.word	0x00000001


	//----- nvinfo : EIATTR_CRS_STACK_SIZE
	.align		4
.L_1767:
        /*05f0*/ 	.byte	0x04, 0x1e
        /*05f2*/ 	.short	(.L_1769 - .L_1768)
.L_1768:
        /*05f4*/ 	.word	0x00000000


	//----- nvinfo : EIATTR_CBANK_PARAM_SIZE
	.align		4
.L_1769:
        /*05f8*/ 	.byte	0x03, 0x19
        /*05fa*/ 	.short	0x01f0


	//----- nvinfo : EIATTR_PARAM_CBANK
	.align		4
        /*05fc*/ 	.byte	0x04, 0x0a
        /*05fe*/ 	.short	(.L_1771 - .L_1770)
	.align		4
.L_1770:
        /*0600*/ 	.word	index@(.nv.constant0._Z25selective_scan_bwd_kernelI32Selective_Scan_bwd_kernel_traitsILi64ELi16ELb0ELb0ELb1ELb0ELb1EN3c104HalfENS1_7complexIfEEEEv12SSMParamsBwd)
        /*0604*/ 	.short	0x0380
        /*0606*/ 	.short	0x01f0


	//----- nvinfo : EIATTR_SW_WAR
	.align		4
.L_1771:
        /*0608*/ 	.byte	0x04, 0x36
        /*060a*/ 	.short	(.L_1773 - .L_1772)
.L_1772:
        /*060c*/ 	.word	0x00000008
.L_1773:


//--------------------- .nv.info._Z25selective_scan_bwd_kernelI32Selective_Scan_bwd_kernel_traitsILi64ELi16ELb0ELb0ELb1ELb1ELb0EN3c104HalfENS1_7complexIfEEEEv12SSMParamsBwd --------------------------
	.section	.nv.info._Z25selective_scan_bwd_kernelI32Selective_Scan_bwd_kernel_traitsILi64ELi16ELb0ELb0ELb1ELb1ELb0EN3c104HalfENS1_7complexIfEEEEv12SSMParamsBwd,"",@"SHT_CUDA_INFO"
	.sectionflags	@""
	.align	4


	//----- nvinfo : EIATTR_CUDA_API_VERSION
	.align		4
        /*0000*/ 	.byte	0x04, 0x37
        /*0002*/ 	.short	(.L_1775 - .L_1774)
.L_1774:
        /*0004*/ 	.word	0x00000082


	//----- nvinfo : EIATTR_KPARAM_INFO
	.align		4
.L_1775:
        /*0008*/ 	.byte	0x04, 0x17
        /*000a*/ 	.short	(.L_1777 - .L_1776)
.L_1776:
        /*000c*/ 	.word	0x00000000
        /*0010*/ 	.short	0x0000
        /*0012*/ 	.short	0x0000
        /*0014*/ 	.byte	0x00, 0xf0, 0xc1, 0x07


	//----- nvinfo : EIATTR_SPARSE_MMA_MASK
	.align		4
.L_1777:
        /*0018*/ 	.byte	0x03, 0x50
        /*001a*/ 	.short	0x0000


	//----- nvinfo : EIATTR_MAXREG_COUNT
	.align		4
        /*001c*/ 	.byte	0x03, 0x1b
        /*001e*/ 	.short	0x00ff


	//----- nvinfo : EIATTR_NUM_BARRIERS
	.align		4
        /*0020*/ 	.byte	0x02, 0x4c
        /*0022*/ 	.byte	0x01
	.zero		1


	//----- nvinfo : EIATTR_ANNOTATIONS
	.align		4
        /*0024*/ 	.byte	0x04, 0x55
        /*0026*/ 	.short	(.L_1779 - .L_1778)


	//   ....[0]....
.L_1778:
        /* <DEDUP_REMOVED lines=13> */


	//----- nvinfo : EIATTR_MERCURY_ISA_VERSION
	.align		4
.L_1779:
        /*00e0*/ 	.byte	0x03, 0x5f
        /*00e2*/ 	.short	0x0101


	//----- nvinfo : EIATTR_INT_WARP_WIDE_INSTR_OFFSETS
	.align		4
        /*00e4*/ 	.byte	0x04, 0x31
        /*00e6*/ 	.short	(.L_1781 - .L_1780)


	//   ....[0]....
.L_1780:
        /*00e8*/ 	.word	0x000090c0


	//   ....[1]....
        /*00ec*/ 	.word	0x00009fb0


	//----- nvinfo : EIATTR_COOP_GROUP_MASK_REGIDS
	.align		4
.L_1781:
        /*00f0*/ 	.byte	0x04, 0x29
        /*00f2*/ 	.short	(.L_1783 - .L_1782)


	//   ....[0]....
.L_1782:
        /*00f4*/ 	.word	0xffffffff


	//   ....[1]....
        /*00f8*/ 	.word	0xffffffff


	//   ....[2]....
        /*00fc*/ 	.word	0xffffffff


	//   ....[3]....
        /*0100*/ 	.word	0xffffffff


	//   ....[4]....
        /*0104*/ 	.word	0xffffffff


	//   ....[5]....
        /*0108*/ 	.word	0xffffffff


	//   ....[6]....
        /*010c*/ 	.word	0xffffffff


	//   ....[7]....
        /*0110*/ 	.word	0xffffffff


	//   ....[8]....
        /*0114*/ 	.word	0xffffffff


	//   ....[9]....
        /*0118*/ 	.word	0xffffffff


	//   ....[10]....
        /*011c*/ 	.word	0xffffffff


	//   ....[11]....
        /*0120*/ 	.word	0xffffffff


	//   ....[12]....
        /*0124*/ 	.word	0xffffffff


	//   ....[13]....
        /*0128*/ 	.word	0xffffffff


	//   ....[14]....
        /*012c*/ 	.word	0xffffffff


	//   ....[15]....
        /*0130*/ 	.word	0xffffffff


	//   ....[16]....
        /*0134*/ 	.word	0xffffffff


	//   ....[17]....
        /*0138*/ 	.word	0xffffffff


	//   ....[18]....
        /*013c*/ 	.word	0xffffffff


	//   ....[19]....
        /*0140*/ 	.word	0xffffffff


	//   ....[20]....
        /*0144*/ 	.word	0xffffffff


	//   ....[21]....
        /*0148*/ 	.word	0xffffffff


	//   ....[22]....
        /*014c*/ 	.word	0xffffffff


	//   ....[23]....
        /*0150*/ 	.word	0xffffffff


	//   ....[24]....
        /*0154*/ 	.word	0xffffffff


	//   ....[25]....
        /*0158*/ 	.word	0xffffffff


	//   ....[26]....
        /*015c*/ 	.word	0xffffffff


	//   ....[27]....
        /*0160*/ 	.word	0xffffffff


	//   ....[28]....
        /*0164*/ 	.word	0xffffffff


	//   ....[29]....
        /*0168*/ 	.word	0xffffffff


	//   ....[30]....
        /*016c*/ 	.word	0xffffffff


	//   ....[31]....
        /*0170*/ 	.word	0xffffffff


	//   ....[32]....
        /*0174*/ 	.word	0xffffffff


	//   ....[33]....
        /*0178*/ 	.word	0xffffffff


	//   ....[34]....
        /*017c*/ 	.word	0xffffffff


	//   ....[35]....
        /*0180*/ 	.word	0xffffffff


	//   ....[36]....
        /*0184*/ 	.word	0xffffffff


	//   ....[37]....
        /*0188*/ 	.word	0xffffffff


	//   ....[38]....
        /*018c*/ 	.word	0xffffffff


	//   ....[39]....
        /*0190*/ 	.word	0xffffffff


	//   ....[40]....
        /*0194*/ 	.word	0xffffffff


	//   ....[41]....
        /*0198*/ 	.word	0xffffffff


	//   ....[42]....
        /*019c*/ 	.word	0xffffffff


	//   ....[43]....
        /*01a0*/ 	.word	0xffffffff


	//   ....[44]....
        /*01a4*/ 	.word	0xffffffff


	//   ....[45]....
        /*01a8*/ 	.word	0xffffffff


	//   ....[46]....
        /*01ac*/ 	.word	0xffffffff


	//   ....[47]....
        /*01b0*/ 	.word	0xffffffff


	//   ....[48]....
        /*01b4*/ 	.word	0xffffffff


	//   ....[49]....
        /*01b8*/ 	.word	0xffffffff


	//   ....[50]....
        /*01bc*/ 	.word	0xffffffff


	//   ....[51]....
        /*01c0*/ 	.word	0xffffffff


	//   ....[52]....
        /*01c4*/ 	.word	0xffffffff


	//   ....[53]....
        /*01c8*/ 	.word	0xffffffff


	//   ....[54]....
        /*01cc*/ 	.word	0xffffffff


	//   ....[55]....
        /*01d0*/ 	.word	0xffffffff


	//   ....[56]....
        /*01d4*/ 	.word	0xffffffff


	//   ....[57]....
        /*01d8*/ 	.word	0xffffffff


	//   ....[58]....
        /*01dc*/ 	.word	0xffffffff


	//   ....[59]....
        /*01e0*/ 	.word	0xffffffff


	//   ....[60]....
        /*01e4*/ 	.word	0xffffffff


	//   ....[61]....
        /*01e8*/ 	.word	0xffffffff


	//   ....[62]....
        /*01ec*/ 	.word	0xffffffff


	//   ....[63]....
        /*01f0*/ 	.word	0xffffffff


	//   ....[64]....
        /*01f4*/ 	.word	0xffffffff


	//   ....[65]....
        /*01f8*/ 	.word	0xffffffff


	//   ....[66]....
        /*01fc*/ 	.word	0xffffffff


	//   ....[67]....
        /*0200*/ 	.word	0xffffffff


	//   ....[68]....
        /*0204*/ 	.word	0xffffffff


	//   ....[69]....
        /*0208*/ 	.word	0xffffffff


	//   ....[70]....
        /*020c*/ 	.word	0xffffffff


	//   ....[71]....
        /*0210*/ 	.word	0xffffffff


	//   ....[72]....
        /*0214*/ 	.word	0xffffffff


	//   ....[73]....
        /*0218*/ 	.word	0xffffffff


	//   ....[74]....
        /*021c*/ 	.word	0xffffffff


	//   ....[75]....
        /*0220*/ 	.word	0xffffffff


	//   ....[76]....
        /*0224*/ 	.word	0xffffffff


	//   ....[77]....
        /*0228*/ 	.word	0xffffffff


	//   ....[78]....
        /*022c*/ 	.word	0xffffffff


	//   ....[79]....
        /*0230*/ 	.word	0xffffffff


	//   ....[80]....
        /*0234*/ 	.word	0xffffffff


	//   ....[81]....
        /*0238*/ 	.word	0xffffffff


	//   ....[82]....
        /*023c*/ 	.word	0xffffffff


	//   ....[83]....
        /*0240*/ 	.word	0xffffffff


	//   ....[84]....
        /*0244*/ 	.word	0xffffffff


	//   ....[85]....
        /*0248*/ 	.word	0xffffffff


	//   ....[86]....
        /*024c*/ 	.word	0xffffffff


	//   ....[87]....
        /*0250*/ 	.word	0xffffffff


	//   ....[88]....
        /*0254*/ 	.word	0xffffffff


	//   ....[89]....
        /*0258*/ 	.word	0xffffffff


	//   ....[90]....
        /*025c*/ 	.word	0xffffffff


	//   ....[91]....
        /*0260*/ 	.word	0xffffffff


	//   ....[92]....
        /*0264*/ 	.word	0xffffffff


	//   ....[93]....
        /*0268*/ 	.word	0xffffffff


	//   ....[94]....
        /*026c*/ 	.word	0xffffffff


	//   ....[95]....
        /*0270*/ 	.word	0xffffffff


	//   ....[96]....
        /*0274*/ 	.word	0xffffffff


	//   ....[97]....
        /*0278*/ 	.word	0x05000047


	//   ....[98]....
        /*027c*/ 	.word	0x05000047


	//   ....[99]....
        /*0280*/ 	.word	0x05000047


	//   ....[100]....
        /*0284*/ 	.word	0x05000047


	//   ....[101]....
        /*0288*/ 	.word	0x05000047


	//   ....[102]....
        /*028c*/ 	.word	0x05000047


	//   ....[103]....
        /*0290*/ 	.word	0x05000047


	//   ....[104]....
        /*0294*/ 	.word	0x05000047


	//   ....[105]....
        /*0298*/ 	.word	0x05000047


	//   ....[106]....
        /*029c*/ 	.word	0x05000047


	//   ....[107]....
        /*02a0*/ 	.word	0x05000047


	//   ....[108]....
        /*02a4*/ 	.word	0x05000047


	//   ....[109]....
        /*02a8*/ 	.word	0x05000047


	//   ....[110]....
        /*02ac*/ 	.word	0x05000047


	//   ....[111]....
        /*02b0*/ 	.word	0x05000047


	//   ....[112]....
        /*02b4*/ 	.word	0x05000047


	//   ....[113]....
        /*02b8*/ 	.word	0x05000047


	//   ....[114]....
        /*02bc*/ 	.word	0x05000047


	//   ....[115]....
        /*02c0*/ 	.word	0x05000047


	//   ....[116]....
        /*02c4*/ 	.word	0x05000047


	//   ....[117]....
        /*02c8*/ 	.word	0x05000047


	//   ....[118]....
        /*02cc*/ 	.word	0x05000047


	//   ....[119]....
        /*02d0*/ 	.word	0x05000047


	//   ....[120]....
        /*02d4*/ 	.word	0x05000047


	//   ....[121]....
        /*02d8*/ 	.word	0x05000047


	//   ....[122]....
        /*02dc*/ 	.word	0x05000047


	//   ....[123]....
        /*02e0*/ 	.word	0x05000047


	//   ....[124]....
        /*02e4*/ 	.word	0x05000047


	//   ....[125]....
        /*02e8*/ 	.word	0x05000047


	//   ....[126]....
        /*02ec*/ 	.word	0x05000047


	//   ....[127]....
        /*02f0*/ 	.word	0x05000047


	//   ....[128]....
        /*02f4*/ 	.word	0x05000047


	//   ....[129]....
        /*02f8*/ 	.word	0x05000047


	//   ....[130]....
        /*02fc*/ 	.word	0x05000047


	//   ....[131]....
        /*0300*/ 	.word	0x05000047


	//   ....[132]....
        /*0304*/ 	.word	0x05000047


	//   ....[133]....
        /*0308*/ 	.word	0x05000047


	//   ....[134]....
        /*030c*/ 	.word	0x05000047


	//   ....[135]....
        /*0310*/ 	.word	0x05000047


	//   ....[136]....
        /*0314*/ 	.word	0x05000047


	//   ....[137]....
        /*0318*/ 	.word	0x05000047


	//   ....[138]....
        /*031c*/ 	.word	0x05000047


	//   ....[139]....
        /*0320*/ 	.word	0x05000047


	//   ....[140]....
        /*0324*/ 	.word	0x05000047


	//   ....[141]....
        /*0328*/ 	.word	0x05000047


	//   ....[142]....
        /*032c*/ 	.word	0x05000047


	//   ....[143]....
        /*0330*/ 	.word	0x05000047


	//   ....[144]....
        /*0334*/ 	.word	0x05000047


	//   ....[145]....
        /*0338*/ 	.word	0x05000047


	//   ....[146]....
        /*033c*/ 	.word	0x05000047


	//   ....[147]....
        /*0340*/ 	.word	0x05000047


	//   ....[148]....
        /*0344*/ 	.word	0x05000047


	//   ....[149]....
        /*0348*/ 	.word	0x05000047


	//   ....[150]....
        /*034c*/ 	.word	0x05000047


	//   ....[151]....
        /*0350*/ 	.word	0x05000047


	//   ....[152]....
        /*0354*/ 	.word	0x05000047


	//   ....[153]....
        /*0358*/ 	.word	0x05000047


	//   ....[154]....
        /*035c*/ 	.word	0x05000047


	//   ....[155]....
        /*0360*/ 	.word	0x05000047


	//   ....[156]....
        /*0364*/ 	.word	0x05000047


	//   ....[157]....
        /*0368*/ 	.word	0x05000047


	//   ....[158]....
        /*036c*/ 	.word	0x05000047


	//   ....[159]....
        /*0370*/ 	.word	0x05000047


	//   ....[160]....
        /*0374*/ 	.word	0x05000047


	//----- nvinfo : EIATTR_COOP_GROUP_INSTR_OFFSETS
	.align		4
.L_1783:
        /*0378*/ 	.byte	0x04, 0x28
        /*037a*/ 	.short	(.L_1785 - .L_1784)


	//   ....[0]....
.L_1784:
        /*037c*/ 	.word	0x00001450


	//   ....[1]....
        /*0380*/ 	.word	0x00001a00


	//   ....[2]....
        /*0384*/ 	.word	0x000020c0


	//   ....[3]....
        /*0388*/ 	.word	0x00006280


	//   ....[4]....
        /*038c*/ 	.word	0x00007ad0


	//   ....[5]....
        /*0390*/ 	.word	0x00007ae0


	//   ....[6]....
        /*0394*/ 	.word	0x00007af0


	//   ....[7]....
        /*0398*/ 	.word	0x00007b00


	//   ....[8]....
        /*039c*/ 	.word	0x00007b90


	//   ....[9]....
        /*03a0*/ 	.word	0x00007bc0


	//   ....[10]....
        /*03a4*/ 	.word	0x00007bd0


	//   ....[11]....
        /*03a8*/ 	.word	0x00007be0


	//   ....[12]....
        /*03ac*/ 	.word	0x00007c70


	//   ....[13]....
        /*03b0*/ 	.word	0x00007ca0


	//   ....[14]....
        /*03b4*/ 	.word	0x00007cb0


	//   ....[15]....
        /*03b8*/ 	.word	0x00007cc0


	//   ....[16]....
        /*03bc*/ 	.word	0x00007d70


	//   ....[17]....
        /*03c0*/ 	.word	0x00007d80


	//   ....[18]....
        /*03c4*/ 	.word	0x00007d90


	//   ....[19]....
        /*03c8*/ 	.word	0x00007da0


	//   ....[20]....
        /*03cc*/ 	.word	0x00007e50


	//   ....[21]....
        /*03d0*/ 	.word	0x00007e60


	//   ....[22]....
        /*03d4*/ 	.word	0x00007e70


	//   ....[23]....
        /*03d8*/ 	.word	0x00007e80


	//   ....[24]....
        /*03dc*/ 	.word	0x00007fe0


	//   ....[25]....
        /*03e0*/ 	.word	0x00007ff0


	//   ....[26]....
        /*03e4*/ 	.word	0x00008000


	//   ....[27]....
        /*03e8*/ 	.word	0x00008010


	//   ....[28]....
        /*03ec*/ 	.word	0x00008020


	//   ....[29]....
        /*03f0*/ 	.word	0x00008030


	//   ....[30]....
        /*03f4*/ 	.word	0x00008040


	//   ....[31]....
        /*03f8*/ 	.word	0x00008050


	//   ....[32]....
        /*03fc*/ 	.word	0x00009540


	//   ....[33]....
        /*0400*/ 	.word	0x00009560


	//   ....[34]....
        /*0404*/ 	.word	0x00009570


	//   ....[35]....
        /*0408*/ 	.word	0x00009580


	//   ....[36]....
        /*040c*/ 	.word	0x000096a0


	//   ....[37]....
        /*0410*/ 	.word	0x000096b0


	//   ....[38]....
        /*0414*/ 	.word	0x000096c0


	//   ....[39]....
        /*0418*/ 	.word	0x000096d0


	//   ....[40]....
        /*041c*/ 	.word	0x000097f0


	//   ....[41]....
        /*0420*/ 	.word	0x00009800


	//   ....[42]....
        /*0424*/ 	.word	0x00009810


	//   ....[43]....
        /*0428*/ 	.word	0x00009820


	//   ....[44]....
        /*042c*/ 	.word	0x00009940


	//   ....[45]....
        /*0430*/ 	.word	0x00009950


	//   ....[46]....
        /*0434*/ 	.word	0x00009960


	//   ....[47]....
        /*0438*/ 	.word	0x00009970


	//   ....[48]....
        /*043c*/ 	.word	0x00009a90


	//   ....[49]....
        /*0440*/ 	.word	0x00009aa0


	//   ....[50]....
        /*0444*/ 	.word	0x00009ab0


	//   ....[51]....
        /*0448*/ 	.word	0x00009ac0


	//   ....[52]....
        /*044c*/ 	.word	0x00009be0


	//   ....[53]....
        /*0450*/ 	.word	0x00009bf0


	//   ....[54]....
        /*0454*/ 	.word	0x00009c00


	//   ....[55]....
        /*0458*/ 	.word	0x00009c10


	//   ....[56]....
        /*045c*/ 	.word	0x00009c20


	//   ....[57]....
        /*0460*/ 	.word	0x00009c30


	//   ....[58]....
        /*0464*/ 	.word	0x00009c70


	//   ....[59]....
        /*0468*/ 	.word	0x00009cb0


	//   ....[60]....
        /*046c*/ 	.word	0x00009ce0


	//   ....[61]....
        /*0470*/ 	.word	0x00009d10


	//   ....[62]....
        /*0474*/ 	.word	0x00009d20


	//   ....[63]....
        /*0478*/ 	.word	0x00009d30


	//   ....[64]....
        /*047c*/ 	.word	0x0000d390


	//   ....[65]....
        /*0480*/ 	.word	0x0000d3d0


	//   ....[66]....
        /*0484*/ 	.word	0x0000d410


	//   ....[67]....
        /*0488*/ 	.word	0x0000d450


	//   ....[68]....
        /*048c*/ 	.word	0x0000d560


	//   ....[69]....
        /*0490*/ 	.word	0x0000d5a0


	//   ....[70]....
        /*0494*/ 	.word	0x0000d5e0


	//   ....[71]....
        /*0498*/ 	.word	0x0000d620


	//   ....[72]....
        /*049c*/ 	.word	0x0000d770


	//   ....[73]....
        /*04a0*/ 	.word	0x0000d7b0


	//   ....[74]....
        /*04a4*/ 	.word	0x0000d7f0


	//   ....[75]....
        /*04a8*/ 	.word	0x0000d830


	//   ....[76]....
        /*04ac*/ 	.word	0x0000d930


	//   ....[77]....
        /*04b0*/ 	.word	0x0000d950


	//   ....[78]....
        /*04b4*/ 	.word	0x0000d970


	//   ....[79]....
        /*04b8*/ 	.word	0x0000d990


	//   ....[80]....
        /*04bc*/ 	.word	0x0000d9c0


	//   ....[81]....
        /*04c0*/ 	.word	0x0000d9e0


	//   ....[82]....
        /*04c4*/ 	.word	0x0000da00


	//   ....[83]....
        /*04c8*/ 	.word	0x0000da10


	//   ....[84]....
        /*04cc*/ 	.word	0x0000e3e0


	//   ....[85]....
        /*04d0*/ 	.word	0x0000ecf0


	//   ....[86]....
        /*04d4*/ 	.word	0x0000f550


	//   ....[87]....
        /*04d8*/ 	.word	0x0000fb90


	//   ....[88]....
        /*04dc*/ 	.word	0x0000fbc0


	//   ....[89]....
        /*04e0*/ 	.word	0x0000fbf0


	//   ....[90]....
        /*04e4*/ 	.word	0x0000fc50


	//   ....[91]....
        /*04e8*/ 	.word	0x0000fc90


	//   ....[92]....
        /*04ec*/ 	.word	0x0000fe70


	//   ....[93]....
        /*04f0*/ 	.word	0x0000fe90


	//   ....[94]....
        /*04f4*/ 	.word	0x0000fec0


	//   ....[95]....
        /*04f8*/ 	.word	0x0000ff00


	//   ....[96]....
        /*04fc*/ 	.word	0x0000ff20


	//   ....[97]....
        /*0500*/ 	.word	0x00010380


	//   ....[98]....
        /*0504*/ 	.word	0x000103d0


	//   ....[99]....
        /*0508*/ 	.word	0x00010420


	//   ....[100]....
        /*050c*/ 	.word	0x00010470


	//   ....[101]....
        /*0510*/ 	.word	0x00010570


	//   ....[102]....
        /*0514*/ 	.word	0x000105c0


	//   ....[103]....
        /*0518*/ 	.word	0x00010610


	//   ....[104]....
        /*051c*/ 	.word	0x00010660


	//   ....[105]....
        /*0520*/ 	.word	0x00010760


	//   ....[106]....
        /*0524*/ 	.word	0x000107b0


	//   ....[107]....
        /*0528*/ 	.word	0x00010800


	//   ....[108]....
        /*052c*/ 	.word	0x00010850


	//   ....[109]....
        /*0530*/ 	.word	0x00010950


	//   ....[110]....
        /*0534*/ 	.word	0x000109a0


	//   ....[111]....
        /*0538*/ 	.word	0x000109f0


	//   ....[112]....
        /*053c*/ 	.word	0x00010a40


	//   ....[113]....
        /*0540*/ 	.word	0x00010b40


	//   ....[114]....
        /*0544*/ 	.word	0x00010b90


	//   ....[115]....
        /*0548*/ 	.word	0x00010be0


	//   ....[116]....
        /*054c*/ 	.word	0x00010c30


	//   ....[117]....
        /*0550*/ 	.word	0x00010cd0


	//   ....[118]....
        /*0554*/ 	.word	0x00010d70


	//   ....[119]....
        /*0558*/ 	.word	0x00010e10


	//   ....[120]....
        /*055c*/ 	.word	0x00010eb0


	//   ....[121]....
        /*0560*/ 	.word	0x00010f50


	//   ....[122]....
        /*0564*/ 	.word	0x00011000


	//   ....[123]....
        /*0568*/ 	.word	0x00011060


	//   ....[124]....
        /*056c*/ 	.word	0x000110b0


	//   ....[125]....
        /*0570*/ 	.word	0x000110e0


	//   ....[126]....
        /*0574*/ 	.word	0x00011140


	//   ....[127]....
        /*0578*/ 	.word	0x00011190


	//   ....[128]....
        /*057c*/ 	.word	0x000111e0


	//   ....[129]....
        /*0580*/ 	.word	0x00011280


	//   ....[130]....
        /*0584*/ 	.word	0x000112d0


	//   ....[131]....
        /*0588*/ 	.word	0x00011320


	//   ....[132]....
        /*058c*/ 	.word	0x00011370


	//   ....[133]....
        /*0590*/ 	.word	0x00011410


	//   ....[134]....
        /*0594*/ 	.word	0x000114a0


	//   ....[135]....
        /*0598*/ 	.word	0x000114f0


	//   ....[136]....
        /*059c*/ 	.word	0x00011540


	//   ....[137]....
        /*05a0*/ 	.word	0x000115e0


	//   ....[138]....
        /*05a4*/ 	.word	0x00011670


	//   ....[139]....
        /*05a8*/ 	.word	0x000116c0


	//   ....[140]....
        /*05ac*/ 	.word	0x00011710


	//   ....[141]....
        /*05b0*/ 	.word	0x000117b0


	//   ....[142]....
        /*05b4*/ 	.word	0x00011840


	//   ....[143]....
        /*05b8*/ 	.word	0x00011890


	//   ....[144]....
        /*05bc*/ 	.word	0x000118e0


	//   ....[145]....
        /*05c0*/ 	.word	0x00011980


	//   ....[146]....
        /*05c4*/ 	.word	0x00011a10


	//   ....[147]....
        /*05c8*/ 	.word	0x00011a60


	//   ....[148]....
        /*05cc*/ 	.word	0x00011ab0


	//   ....[149]....
        /*05d0*/ 	.word	0x00011b50


	//   ....[150]....
        /*05d4*/ 	.word	0x00011c00


	//   ....[151]....
        /*05d8*/ 	.word	0x00011c60


	//   ....[152]....
        /*05dc*/ 	.word	0x00011d60


	//   ....[153]....
        /*05e0*/ 	.word	0x00011db0


	//   ....[154]....
        /*05e4*/ 	.word	0x00011e00


	//   ....[155]....
        /*05e8*/ 	.word	0x00011e50


	//   ....[156]....
        /*05ec*/ 	.word	0x00011ea0


	//   ....[157]....
        /*05f0*/ 	.word	0x00011ee0


	//   ....[158]....
        /*05f4*/ 	.word	0x00011f30


	//   ....[159]....
        /*05f8*/ 	.word	0x00011f80


	//   ....[160]....
        /*05fc*/ 	.word	0x00011fd0


	//----- nvinfo : EIATTR_VRC_CTA_INIT_COUNT
	.align		4
.L_1785:
        /*0600*/ 	.byte	0x02, 0x4a
	.zero		1
	.zero		1


	//----- nvinfo : EIATTR_EXIT_INSTR_OFFSETS
	.align		4
        /*0604*/ 	.byte	0x04, 0x1c
        /*0606*/ 	.short	(.L_1787 - .L_1786)


	//   ....[0]....
.L_1786:
        /*0608*/ 	.word	0x00010030


	//   ....[1]....
        /*060c*/ 	.word	0x00010320


	//----- nvinfo : EIATTR_MAX_THREADS
	.align		4
.L_1787:
        /*0610*/ 	.byte	0x04, 0x05
        /*0612*/ 	.short	(.L_1789 - .L_1788)
.L_1788:
        /*0614*/ 	.word	0x00000040
        /*0618*/ 	.word	0x00000001
        /*061c*/ 	.word	0x00000001


	//----- nvinfo : EIATTR_CRS_STACK_SIZE
	.align		4
.L_1789:
        /*0620*/ 	.byte	0x04, 0x1e
        /*0622*/ 	.short	(.L_1791 - .L_1790)
.L_1790:
        /*0624*/ 	.word	0x00000000


	//----- nvinfo : EIATTR_CBANK_PARAM_SIZE
	.align		4
.L_1791:
        /*0628*/ 	.byte	0x03, 0x19
        /*062a*/ 	.short	0x01f0


	//----- nvinfo : EIATTR_PARAM_CBANK
	.align		4
        /*062c*/ 	.byte	0x04, 0x0a
        /*062e*/ 	.short	(.L_1793 - .L_1792)
	.align		4
.L_1792:
        /*0630*/ 	.word	index@(.nv.constant0._Z25selective_scan_bwd_kernelI32Selective_Scan_bwd_kernel_traitsILi64ELi16ELb0ELb0ELb1ELb1ELb0EN3c104HalfENS1_7complexIfEEEEv12SSMParamsBwd)
        /*0634*/ 	.short	0x0380
        /*0636*/ 	.short	0x01f0


	//----- nvinfo : EIATTR_SW_WAR
	.align		4
.L_1793:
        /*0638*/ 	.byte	0x04, 0x36
        /*063a*/ 	.short	(.L_1795 - .L_1794)
.L_1794:
        /*063c*/ 	.word	0x00000008
.L_1795:


//--------------------- .nv.info._Z25selective_scan_bwd_kernelI32Selective_Scan_bwd_kernel_traitsILi64ELi16ELb0ELb0ELb1ELb1ELb1EN3c104HalfENS1_7complexIfEEEEv12SSMParamsBwd --------------------------
	.section	.nv.info._Z25selective_scan_bwd_kernelI32Selective_Scan_bwd_kernel_traitsILi64ELi16ELb0ELb0ELb1ELb1ELb1EN3c104HalfENS1_7complexIfEEEEv12SSMParamsBwd,"",@"SHT_CUDA_INFO"
	.sectionflags	@""
	.align	4


	//----- nvinfo : EIATTR_CUDA_API_VERSION
	.align		4
        /*0000*/ 	.byte	0x04, 0x37
        /*0002*/ 	.short	(.L_1797 - .L_1796)
.L_1796:
        /*0004*/ 	.word	0x00000082


	//----- nvinfo : EIATTR_KPARAM_INFO
	.align		4
.L_1797:
        /*0008*/ 	.byte	0x04, 0x17
        /*000a*/ 	.short	(.L_1799 - .L_1798)
.L_1798:
        /*000c*/ 	.word	0x00000000
        /*0010*/ 	.short	0x0000
        /*0012*/ 	.short	0x0000
        /*0014*/ 	.byte	0x00, 0xf0, 0xc1, 0x07


	//----- nvinfo : EIATTR_SPARSE_MMA_MASK
	.align		4
.L_1799:
        /*0018*/ 	.byte	0x03, 0x50
        /*001a*/ 	.short	0x0000


	//----- nvinfo : EIATTR_MAXREG_COUNT
	.align		4
        /*001c*/ 	.byte	0x03, 0x1b
        /*001e*/ 	.short	0x00ff


	//----- nvinfo : EIATTR_NUM_BARRIERS
	.align		4
        /*0020*/ 	.byte	0x02, 0x4c
        /*0022*/ 	.byte	0x01
	.zero		1


	//----- nvinfo : EIATTR_ANNOTATIONS
	.align		4
        /*0024*/ 	.byte	0x04, 0x55
        /*0026*/ 	.short	(.L_1801 - .L_1800)


	//   ....[0]....
.L_1800:
        /* <DEDUP_REMOVED lines=10> */


	//----- nvinfo : EIATTR_MERCURY_ISA_VERSION
	.align		4
.L_1801:
        /*00b0*/ 	.byte	0x03, 0x5f
        /*00b2*/ 	.short	0x0101


	//----- nvinfo : EIATTR_INT_WARP_WIDE_INSTR_OFFSETS
	.align		4
        /*00b4*/ 	.byte	0x04, 0x31
        /*00b6*/ 	.short	(.L_1803 - .L_1802)


	//   ....[0]....
.L_1802:
        /*00b8*/ 	.word	0x0000b8f0


	//   ....[1]....
        /*00bc*/ 	.word	0x0000c790


	//----- nvinfo : EIATTR_COOP_GROUP_MASK_REGIDS
	.align		4
.L_1803:
        /*00c0*/ 	.byte	0x04, 0x29
        /*00c2*/ 	.short	(.L_1805 - .L_1804)


	//   ....[0]....
.L_1804:
        /*00c4*/ 	.word	0xffffffff


	//   ....[1]....
        /*00c8*/ 	.word	0xffffffff


	//   ....[2]....
        /*00cc*/ 	.word	0xffffffff


	//   ....[3]....
        /*00d0*/ 	.word	0xffffffff


	//   ....[4]....
        /*00d4*/ 	.word	0xffffffff


	//   ....[5]....
        /*00d8*/ 	.word	0xffffffff


	//   ....[6]....
        /*00dc*/ 	.word	0xffffffff


	//   ....[7]....
        /*00e0*/ 	.word	0xffffffff


	//   ....[8]....
        /*00e4*/ 	.word	0xffffffff


	//   ....[9]....
        /*00e8*/ 	.word	0xffffffff


	//   ....[10]....
        /*00ec*/ 	.word	0xffffffff


	//   ....[11]....
        /*00f0*/ 	.word	0xffffffff


	//   ....[12]....
        /*00f4*/ 	.word	0xffffffff


	//   ....[13]....
        /*00f8*/ 	.word	0xffffffff


	//   ....[14]....
        /*00fc*/ 	.word	0xffffffff


	//   ....[15]....
        /*0100*/ 	.word	0xffffffff


	//   ....[16]....
        /*0104*/ 	.word	0xffffffff


	//   ....[17]....
        /*0108*/ 	.word	0xffffffff


	//   ....[18]....
        /*010c*/ 	.word	0xffffffff


	//   ....[19]....
        /*0110*/ 	.word	0xffffffff


	//   ....[20]....
        /*0114*/ 	.word	0xffffffff


	//   ....[21]....
        /*0118*/ 	.word	0xffffffff


	//   ....[22]....
        /*011c*/ 	.word	0xffffffff


	//   ....[23]....
        /*0120*/ 	.word	0xffffffff


	//   ....[24]....
        /*0124*/ 	.word	0xffffffff


	//   ....[25]....
        /*0128*/ 	.word	0xffffffff


	//   ....[26]....
        /*012c*/ 	.word	0xffffffff


	//   ....[27]....
        /*0130*/ 	.word	0xffffffff


	//   ....[28]....
        /*0134*/ 	.word	0xffffffff


	//   ....[29]....
        /*0138*/ 	.word	0xffffffff


	//   ....[30]....
        /*013c*/ 	.word	0xffffffff


	//   ....[31]....
        /*0140*/ 	.word	0xffffffff


	//   ....[32]....
        /*0144*/ 	.word	0xffffffff


	//   ....[33]....
        /*0148*/ 	.word	0xffffffff


	//   ....[34]....
        /*014c*/ 	.word	0xffffffff


	//   ....[35]....
        /*0150*/ 	.word	0xffffffff


	//   ....[36]....
        /*0154*/ 	.word	0xffffffff


	//   ....[37]....
        /*0158*/ 	.word	0xffffffff


	//   ....[38]....
        /*015c*/ 	.word	0xffffffff


	//   ....[39]....
        /*0160*/ 	.word	0xffffffff


	//   ....[40]....
        /*0164*/ 	.word	0xffffffff


	//   ....[41]....
        /*0168*/ 	.word	0xffffffff


	//   ....[42]....
        /*016c*/ 	.word	0xffffffff


	//   ....[43]....
        /*0170*/ 	.word	0xffffffff


	//   ....[44]....
        /*0174*/ 	.word	0xffffffff


	//   ....[45]....
        /*0178*/ 	.word	0xffffffff


	//   ....[46]....
        /*017c*/ 	.word	0xffffffff


	//   ....[47]....
        /*0180*/ 	.word	0xffffffff


	//   ....[48]....
        /*0184*/ 	.word	0xffffffff


	//   ....[49]....
        /*0188*/ 	.word	0xffffffff


	//   ....[50]....
        /*018c*/ 	.word	0xffffffff


	//   ....[51]....
        /*0190*/ 	.word	0xffffffff


	//   ....[52]....
        /*0194*/ 	.word	0xffffffff


	//   ....[53]....
        /*0198*/ 	.word	0xffffffff


	//   ....[54]....
        /*019c*/ 	.word	0xffffffff


	//   ....[55]....
        /*01a0*/ 	.word	0xffffffff


	//   ....[56]....
        /*01a4*/ 	.word	0xffffffff


	//   ....[57]....
        /*01a8*/ 	.word	0xffffffff


	//   ....[58]....
        /*01ac*/ 	.word	0xffffffff


	//   ....[59]....
        /*01b0*/ 	.word	0xffffffff


	//   ....[60]....
        /*01b4*/ 	.word	0xffffffff


	//   ....[61]....
        /*01b8*/ 	.word	0xffffffff


	//   ....[62]....
        /*01bc*/ 	.word	0xffffffff


	//   ....[63]....
        /*01c0*/ 	.word	0xffffffff


	//   ....[64]....
        /*01c4*/ 	.word	0xffffffff


	//   ....[65]....
        /*01c8*/ 	.word	0xffffffff


	//   ....[66]....
        /*01cc*/ 	.word	0xffffffff


	//   ....[67]....
        /*01d0*/ 	.word	0xffffffff


	//   ....[68]....
        /*01d4*/ 	.word	0xffffffff


	//   ....[69]....
        /*01d8*/ 	.word	0xffffffff


	//   ....[70]....
        /*01dc*/ 	.word	0xffffffff


	//   ....[71]....
        /*01e0*/ 	.word	0xffffffff


	//   ....[72]....
        /*01e4*/ 	.word	0xffffffff


	//   ....[73]....
        /*01e8*/ 	.word	0xffffffff


	//   ....[74]....
        /*01ec*/ 	.word	0xffffffff


	//   ....[75]....
        /*01f0*/ 	.word	0xffffffff


	//   ....[76]....
        /*01f4*/ 	.word	0xffffffff


	//   ....[77]....
        /*01f8*/ 	.word	0xffffffff


	//   ....[78]....
        /*01fc*/ 	.word	0xffffffff


	//   ....[79]....
        /*0200*/ 	.word	0xffffffff


	//   ....[80]....
        /*0204*/ 	.word	0xffffffff


	//   ....[81]....
        /*0208*/ 	.word	0xffffffff


	//   ....[82]....
        /*020c*/ 	.word	0xffffffff


	//   ....[83]....
        /*0210*/ 	.word	0xffffffff


	//   ....[84]....
        /*0214*/ 	.word	0xffffffff


	//   ....[85]....
        /*0218*/ 	.word	0xffffffff


	//   ....[86]....
        /*021c*/ 	.word	0xffffffff


	//   ....[87]....
        /*0220*/ 	.word	0xffffffff


	//   ....[88]....
        /*0224*/ 	.word	0xffffffff


	//   ....[89]....
        /*0228*/ 	.word	0xffffffff


	//   ....[90]....
        /*022c*/ 	.word	0xffffffff


	//   ....[91]....
        /*0230*/ 	.word	0xffffffff


	//   ....[92]....
        /*0234*/ 	.word	0xffffffff


	//   ....[93]....
        /*0238*/ 	.word	0xffffffff


	//   ....[94]....
        /*023c*/ 	.word	0xffffffff


	//   ....[95]....
        /*0240*/ 	.word	0xffffffff


	//   ....[96]....
        /*0244*/ 	.word	0xffffffff


	//   ....[97]....
        /*0248*/ 	.word	0xffffffff


	//   ....[98]....
        /*024c*/ 	.word	0xffffffff


	//   ....[99]....
        /*0250*/ 	.word	0xffffffff


	//   ....[100]....
        /*0254*/ 	.word	0xffffffff


	//   ....[101]....
        /*0258*/ 	.word	0x05000047


	//   ....[102]....
        /*025c*/ 	.word	0x05000047


	//   ....[103]....
        /*0260*/ 	.word	0x05000047


	//   ....[104]....
        /*0264*/ 	.word	0x05000047


	//   ....[105]....
        /*0268*/ 	.word	0x05000047


	//   ....[106]....
        /*026c*/ 	.word	0x05000047


	//   ....[107]....
        /*0270*/ 	.word	0x05000047


	//   ....[108]....
        /*0274*/ 	.word	0x05000047


	//   ....[109]....
        /*0278*/ 	.word	0x05000047


	//   ....[110]....
        /*027c*/ 	.word	0x05000047


	//   ....[111]....
        /*0280*/ 	.word	0x05000047


	//   ....[112]....
        /*0284*/ 	.word	0x05000047


	//   ....[113]....
        /*0288*/ 	.word	0x05000047


	//   ....[114]....
        /*028c*/ 	.word	0x05000047


	//   ....[115]....
        /*0290*/ 	.word	0x05000047


	//   ....[116]....
        /*0294*/ 	.word	0x05000047


	//   ....[117]....
        /*0298*/ 	.word	0x05000047


	//   ....[118]....
        /*029c*/ 	.word	0x05000047


	//   ....[119]....
        /*02a0*/ 	.word	0x05000047


	//   ....[120]....
        /*02a4*/ 	.word	0x05000047


	//   ....[121]....
        /*02a8*/ 	.word	0x05000047


	//   ....[122]....
        /*02ac*/ 	.word	0x05000047


	//   ....[123]....
        /*02b0*/ 	.word	0x05000047


	//   ....[124]....
        /*02b4*/ 	.word	0x05000047


	//   ....[125]....
        /*02b8*/ 	.word	0x05000047


	//   ....[126]....
        /*02bc*/ 	.word	0x05000047


	//   ....[127]....
        /*02c0*/ 	.word	0x05000047


	//   ....[128]....
        /*02c4*/ 	.word	0x05000047


	//   ....[129]....
        /*02c8*/ 	.word	0x05000047


	//   ....[130]....
        /*02cc*/ 	.word	0x05000047


	//   ....[131]....
        /*02d0*/ 	.word	0x05000047


	//   ....[132]....
        /*02d4*/ 	.word	0x05000047


	//   ....[133]....
        /*02d8*/ 	.word	0x05000047


	//   ....[134]....
        /*02dc*/ 	.word	0x05000047


	//   ....[135]....
        /*02e0*/ 	.word	0x05000047


	//   ....[136]....
        /*02e4*/ 	.word	0x05000047


	//   ....[137]....
        /*02e8*/ 	.word	0x05000047


	//   ....[138]....
        /*02ec*/ 	.word	0x05000047


	//   ....[139]....
        /*02f0*/ 	.word	0x05000047


	//   ....[140]....
        /*02f4*/ 	.word	0x05000047


	//   ....[141]....
        /*02f8*/ 	.word	0x05000047


	//   ....[142]....
        /*02fc*/ 	.word	0x05000047


	//   ....[143]....
        /*0300*/ 	.word	0x05000047


	//   ....[144]....
        /*0304*/ 	.word	0x05000047


	//   ....[145]....
        /*0308*/ 	.word	0x05000047


	//   ....[146]....
        /*030c*/ 	.word	0x05000047


	//   ....[147]....
        /*0310*/ 	.word	0x05000047


	//   ....[148]....
        /*0314*/ 	.word	0x05000047


	//   ....[149]....
        /*0318*/ 	.word	0x05000047


	//   ....[150]....
        /*031c*/ 	.word	0x05000047


	//   ....[151]....
        /*0320*/ 	.word	0x05000047


	//   ....[152]....
        /*0324*/ 	.word	0x05000047


	//   ....[153]....
        /*0328*/ 	.word	0x05000047


	//   ....[154]....
        /*032c*/ 	.word	0x05000047


	//   ....[155]....
        /*0330*/ 	.word	0x05000047


	//   ....[156]....
        /*0334*/ 	.word	0x05000047


	//   ....[157]....
        /*0338*/ 	.word	0x05000047


	//   ....[158]....
        /*033c*/ 	.word	0x05000047


	//   ....[159]....
        /*0340*/ 	.word	0x05000047


	//   ....[160]....
        /*0344*/ 	.word	0x05000047


	//   ....[161]....
        /*0348*/ 	.word	0x05000047


	//   ....[162]....
        /*034c*/ 	.word	0x05000047


	//   ....[163]....
        /*0350*/ 	.word	0x05000047


	//   ....[164]....
        /*0354*/ 	.word	0x05000047


	//----- nvinfo : EIATTR_COOP_GROUP_INSTR_OFFSETS
	.align		4
.L_1805:
        /*0358*/ 	.byte	0x04, 0x28
        /*035a*/ 	.short	(.L_1807 - .L_1806)


	//   ....[0]....
.L_1806:
        /*035c*/ 	.word	0x00001440


	//   ....[1]....
        /*0360*/ 	.word	0x00001a50


	//   ....[2]....
        /*0364*/ 	.word	0x00002100


	//   ....[3]....
        /*0368*/ 	.word	0x00004c30


	//   ....[4]....
        /*036c*/ 	.word	0x00005290


	//   ....[5]....
        /*0370*/ 	.word	0x00005fa0


	//   ....[6]....
        /*0374*/ 	.word	0x00006930


	//   ....[7]....
        /*0378*/ 	.word	0x00008a70


	//   ....[8]....
        /*037c*/ 	.word	0x0000a290


	//   ....[9]....
        /*0380*/ 	.word	0x0000a2a0


	//   ....[10]....
        /*0384*/ 	.word	0x0000a2b0


	//   ....[11]....
        /*0388*/ 	.word	0x0000a2c0


	//   ....[12]....
        /*038c*/ 	.word	0x0000a350


	//   ....[13]....
        /*0390*/ 	.word	0x0000a380


	//   ....[14]....
        /*0394*/ 	.word	0x0000a390


	//   ....[15]....
        /*0398*/ 	.word	0x0000a3a0


	//   ....[16]....
        /*039c*/ 	.word	0x0000a430


	//   ....[17]....
        /*03a0*/ 	.word	0x0000a460


	//   ....[18]....
        /*03a4*/ 	.word	0x0000a470


	//   ....[19]....
        /*03a8*/ 	.word	0x0000a480


	//   ....[20]....
        /*03ac*/ 	.word	0x0000a530


	//   ....[21]....
        /*03b0*/ 	.word	0x0000a540


	//   ....[22]....
        /*03b4*/ 	.word	0x0000a550


	//   ....[23]....
        /*03b8*/ 	.word	0x0000a560


	//   ....[24]....
        /*03bc*/ 	.word	0x0000a610


	//   ....[25]....
        /*03c0*/ 	.word	0x0000a620


	//   ....[26]....
        /*03c4*/ 	.word	0x0000a630


	//   ....[27]....
        /*03c8*/ 	.word	0x0000a640


	//   ....[28]....
        /*03cc*/ 	.word	0x0000a7a0


	//   ....[29]....
        /*03d0*/ 	.word	0x0000a7b0


	//   ....[30]....
        /*03d4*/ 	.word	0x0000a7c0


	//   ....[31]....
        /*03d8*/ 	.word	0x0000a7d0


	//   ....[32]....
        /*03dc*/ 	.word	0x0000a7e0


	//   ....[33]....
        /*03e0*/ 	.word	0x0000a7f0


	//   ....[34]....
        /*03e4*/ 	.word	0x0000a800


	//   ....[35]....
        /*03e8*/ 	.word	0x0000a810


	//   ....[36]....
        /*03ec*/ 	.word	0x0000bd00


	//   ....[37]....
        /*03f0*/ 	.word	0x0000bd20


	//   ....[38]....
        /*03f4*/ 	.word	0x0000bd30


	//   ....[39]....
        /*03f8*/ 	.word	0x0000bd40


	//   ....[40]....
        /*03fc*/ 	.word	0x0000be60


	//   ....[41]....
        /*0400*/ 	.word	0x0000be70


	//   ....[42]....
        /*0404*/ 	.word	0x0000be80


	//   ....[43]....
        /*0408*/ 	.word	0x0000be90


	//   ....[44]....
        /*040c*/ 	.word	0x0000bfb0


	//   ....[45]....
        /*0410*/ 	.word	0x0000bfc0


	//   ....[46]....
        /*0414*/ 	.word	0x0000bfd0


	//   ....[47]....
        /*0418*/ 	.word	0x0000bfe0


	//   ....[48]....
        /*041c*/ 	.word	0x0000c100


	//   ....[49]....
        /*0420*/ 	.word	0x0000c110


	//   ....[50]....
        /*0424*/ 	.word	0x0000c120


	//   ....[51]....
        /*0428*/ 	.word	0x0000c130


	//   ....[52]....
        /*042c*/ 	.word	0x0000c250


	//   ....[53]....
        /*0430*/ 	.word	0x0000c260


	//   ....[54]....
        /*0434*/ 	.word	0x0000c270


	//   ....[55]....
        /*0438*/ 	.word	0x0000c280


	//   ....[56]....
        /*043c*/ 	.word	0x0000c3a0


	//   ....[57]....
        /*0440*/ 	.word	0x0000c3b0


	//   ....[58]....
        /*0444*/ 	.word	0x0000c3c0


	//   ....[59]....
        /*0448*/ 	.word	0x0000c3d0


	//   ....[60]....
        /*044c*/ 	.word	0x0000c3e0


	//   ....[61]....
        /*0450*/ 	.word	0x0000c3f0


	//   ....[62]....
        /*0454*/ 	.word	0x0000c450


	//   ....[63]....
        /*0458*/ 	.word	0x0000c490


	//   ....[64]....
        /*045c*/ 	.word	0x0000c4b0


	//   ....[65]....
        /*0460*/ 	.word	0x0000c4c0


	//   ....[66]....
        /*0464*/ 	.word	0x0000c4d0


	//   ....[67]....
        /*0468*/ 	.word	0x0000c4e0


	//   ....[68]....
        /*046c*/ 	.word	0x0000fb50


	//   ....[69]....
        /*0470*/ 	.word	0x0000fb90


	//   ....[70]....
        /*0474*/ 	.word	0x0000fbd0


	//   ....[71]....
        /*0478*/ 	.word	0x0000fc10


	//   ....[72]....
        /*047c*/ 	.word	0x0000fd20


	//   ....[73]....
        /*0480*/ 	.word	0x0000fda0


	//   ....[74]....
        /*0484*/ 	.word	0x0000fde0


	//   ....[75]....
        /*0488*/ 	.word	0x0000fe20


	//   ....[76]....
        /*048c*/ 	.word	0x0000fef0


	//   ....[77]....
        /*0490*/ 	.word	0x0000ff70


	//   ....[78]....
        /*0494*/ 	.word	0x0000ffb0


	//   ....[79]....
        /*0498*/ 	.word	0x0000fff0


	//   ....[80]....
        /*049c*/ 	.word	0x000100e0


	//   ....[81]....
        /*04a0*/ 	.word	0x00010110


	//   ....[82]....
        /*04a4*/ 	.word	0x00010130


	//   ....[83]....
        /*04a8*/ 	.word	0x00010150


	//   ....[84]....
        /*04ac*/ 	.word	0x00010170


	//   ....[85]....
        /*04b0*/ 	.word	0x000101a0


	//   ....[86]....
        /*04b4*/ 	.word	0x000101c0


	//   ....[87]....
        /*04b8*/ 	.word	0x000101d0


	//   ....[88]....
        /*04bc*/ 	.word	0x00010b50


	//   ....[89]....
        /*04c0*/ 	.word	0x000113f0


	//   ....[90]....
        /*04c4*/ 	.word	0x00011cc0


	//   ....[91]....
        /*04c8*/ 	.word	0x00012300


	//   ....[92]....
        /*04cc*/ 	.word	0x00012330


	//   ....[93]....
        /*04d0*/ 	.word	0x00012360


	//   ....[94]....
        /*04d4*/ 	.word	0x000123c0


	//   ....[95]....
        /*04d8*/ 	.word	0x00012400


	//   ....[96]....
        /*04dc*/ 	.word	0x000125e0


	//   ....[97]....
        /*04e0*/ 	.word	0x00012600


	//   ....[98]....
        /*04e4*/ 	.word	0x00012630


	//   ....[99]....
        /*04e8*/ 	.word	0x00012670


	//   ....[100]....
        /*04ec*/ 	.word	0x00012690


	//   ....[101]....
        /*04f0*/ 	.word	0x00012af0


	//   ....[102]....
        /*04f4*/ 	.word	0x00012b40


	//   ....[103]....
        /*04f8*/ 	.word	0x00012b90


	//   ....[104]....
        /*04fc*/ 	.word	0x00012be0


	//   ....[105]....
        /*0500*/ 	.word	0x00012cd0


	//   ....[106]....
        /*0504*/ 	.word	0x00012d20


	//   ....[107]....
        /*0508*/ 	.word	0x00012d70


	//   ....[108]....
        /*050c*/ 	.word	0x00012dc0


	//   ....[109]....
        /*0510*/ 	.word	0x00012eb0


	//   ....[110]....
        /*0514*/ 	.word	0x00012f00


	//   ....[111]....
        /*0518*/ 	.word	0x00012f50


	//   ....[112]....
        /*051c*/ 	.word	0x00012fa0


	//   ....[113]....
        /*0520*/ 	.word	0x00013090


	//   ....[114]....
        /*0524*/ 	.word	0x000130e0


	//   ....[115]....
        /*0528*/ 	.word	0x00013130


	//   ....[116]....
        /*052c*/ 	.word	0x00013180


	//   ....[117]....
        /*0530*/ 	.word	0x00013270


	//   ....[118]....
        /*0534*/ 	.word	0x000132c0


	//   ....[119]....
        /*0538*/ 	.word	0x00013310


	//   ....[120]....
        /*053c*/ 	.word	0x00013360


	//   ....[121]....
        /*0540*/ 	.word	0x000133f0


	//   ....[122]....
        /*0544*/ 	.word	0x00013490


	//   ....[123]....
        /*0548*/ 	.word	0x00013530


	//   ....[124]....
        /*054c*/ 	.word	0x000135d0


	//   ....[125]....
        /*0550*/ 	.word	0x00013670


	//   ....[126]....
        /*0554*/ 	.word	0x00013720


	//   ....[127]....
        /*0558*/ 	.word	0x00013780


	//   ....[128]....
        /*055c*/ 	.word	0x000137d0


	//   ....[129]....
        /*0560*/ 	.word	0x00013800


	//   ....[130]....
        /*0564*/ 	.word	0x00013860


	//   ....[131]....
        /*0568*/ 	.word	0x000138b0


	//   ....[132]....
        /*056c*/ 	.word	0x00013900


	//   ....[133]....
        /*0570*/ 	.word	0x000139a0


	//   ....[134]....
        /*0574*/ 	.word	0x000139f0


	//   ....[135]....
        /*0578*/ 	.word	0x00013a40


	//   ....[136]....
        /*057c*/ 	.word	0x00013a90


	//   ....[137]....
        /*0580*/ 	.word	0x00013b30


	//   ....[138]....
        /*0584*/ 	.word	0x00013bc0


	//   ....[139]....
        /*0588*/ 	.word	0x00013c10


	//   ....[140]....
        /*058c*/ 	.word	0x00013c60


	//   ....[141]....
        /*0590*/ 	.word	0x00013d00


	//   ....[142]....
        /*0594*/ 	.word	0x00013d90


	//   ....[143]....
        /*0598*/ 	.word	0x00013de0


	//   ....[144]....
        /*059c*/ 	.word	0x00013e30


	//   ....[145]....
        /*05a0*/ 	.word	0x00013ed0


	//   ....[146]....
        /*05a4*/ 	.word	0x00013f60


	//   ....[147]....
        /*05a8*/ 	.word	0x00013fb0


	//   ....[148]....
        /*05ac*/ 	.word	0x00014000


	//   ....[149]....
        /*05b0*/ 	.word	0x000140a0


	//   ....[150]....
        /*05b4*/ 	.word	0x00014130


	//   ....[151]....
        /*05b8*/ 	.word	0x00014180


	//   ....[152]....
        /*05bc*/ 	.word	0x000141d0


	//   ....[153]....
        /*05c0*/ 	.word	0x00014270


	//   ....[154]....
        /*05c4*/ 	.word	0x00014320


	//   ....[155]....
        /*05c8*/ 	.word	0x00014380


	//   ....[156]....
        /*05cc*/ 	.word	0x00014470


	//   ....[157]....
        /*05d0*/ 	.word	0x000144c0


	//   ....[158]....
        /*05d4*/ 	.word	0x00014510


	//   ....[159]....
        /*05d8*/ 	.word	0x00014560


	//   ....[160]....
        /*05dc*/ 	.word	0x000145b0


	//   ....[161]....
        /*05e0*/ 	.word	0x000145f0


	//   ....[162]....
        /*05e4*/ 	.word	0x00014640


	//   ....[163]....
        /*05e8*/ 	.word	0x00014690


	//   ....[164]....
        /*05ec*/ 	.word	0x000146e0


	//----- nvinfo : EIATTR_VRC_CTA_INIT_COUNT
	.align		4
.L_1807:
        /*05f0*/ 	.byte	0x02, 0x4a
	.zero		1
	.zero		1


	//----- nvinfo : EIATTR_EXIT_INSTR_OFFSETS
	.align		4
        /*05f4*/ 	.byte	0x04, 0x1c
        /*05f6*/ 	.short	(.L_1809 - .L_1808)


	//   ....[0]....
.L_1808:
        /*05f8*/ 	.word	0x000127a0


	//   ....[1]....
        /*05fc*/ 	.word	0x00012a90


	//----- nvinfo : EIATTR_MAX_THREADS
	.align		4
.L_1809:
        /*0600*/ 	.byte	0x04, 0x05
        /*0602*/ 	.short	(.L_1811 - .L_1810)
.L_1810:
        /*0604*/ 	.word	0x00000040
        /*0608*/ 	.word	0x00000001
        /*060c*/ 	.word	0x00000001


	//----- nvinfo : EIATTR_CRS_STACK_SIZE
	.align		4
.L_1811:
        /*0610*/ 	.byte	0x04, 0x1e
        /*0612*/ 	.short	(.L_1813 - .L_1812)
.L_1812:
        /*0614*/ 	.word	0x00000000


	//----- nvinfo : EIATTR_CBANK_PARAM_SIZE
	.align		4
.L_1813:
        /*0618*/ 	.byte	0x03, 0x19
        /*061a*/ 	.short	0x01f0


	//----- nvinfo : EIATTR_PARAM_CBANK
	.align		4
        /*061c*/ 	.byte	0x04, 0x0a
        /*061e*/ 	.short	(.L_1815 - .L_1814)
	.align		4
.L_1814:
        /*0620*/ 	.word	index@(.nv.constant0._Z25selective_scan_bwd_kernelI32Selective_Scan_bwd_kernel_traitsILi64ELi16ELb0ELb0ELb1ELb1ELb1EN3c104HalfENS1_7complexIfEEEEv12SSMParamsBwd)
        /*0624*/ 	.short	0x0380
        /*0626*/ 	.short	0x01f0


	//----- nvinfo : EIATTR_SW_WAR
	.align		4
.L_1815:
        /*0628*/ 	.byte	0x04, 0x36
        /*062a*/ 	.short	(.L_1817 - .L_1816)
.L_1816:
        /*062c*/ 	.word	0x00000008
.L_1817:


//--------------------- .nv.info._Z25selective_scan_bwd_kernelI32Selective_Scan_bwd_kernel_traitsILi64ELi16ELb0ELb1ELb0ELb0ELb0EN3c104HalfENS1_7complexIfEEEEv12SSMParamsBwd --------------------------
	.section	.nv.info._Z25selective_scan_bwd_kernelI32Selective_Scan_bwd_kernel_traitsILi64ELi16ELb0ELb1ELb0ELb0ELb0EN3c104HalfENS1_7complexIfEEEEv12SSMParamsBwd,"",@"SHT_CUDA_INFO"
	.sectionflags	@""
	.align	4


	//----- nvinfo : EIATTR_CUDA_API_VERSION
	.align		4
        /*0000*/ 	.byte	0x04, 0x37
        /*0002*/ 	.short	(.L_1819 - .L_1818)
.L_1818:
        /*0004*/ 	.word	0x00000082


	//----- nvinfo : EIATTR_KPARAM_INFO
	.align		4
.L_1819:
        /*0008*/ 	.byte	0x04, 0x17
        /*000a*/ 	.short	(.L_1821 - .L_1820)
.L_1820:
        /*000c*/ 	.word	0x00000000
        /*0010*/ 	.short	0x0000
        /*0012*/ 	.short	0x0000
        /*0014*/ 	.byte	0x00, 0xf0, 0xc1, 0x07


	//----- nvinfo : EIATTR_SPARSE_MMA_MASK
	.align		4
.L_1821:
        /*0018*/ 	.byte	0x03, 0x50
        /*001a*/ 	.short	0x0000


	//----- nvinfo : EIATTR_MAXREG_COUNT
	.align		4
        /*001c*/ 	.byte	0x03, 0x1b
        /*001e*/ 	.short	0x00ff


	//----- nvinfo : EIATTR_NUM_BARRIERS
	.align		4
        /*0020*/ 	.byte	0x02, 0x4c
        /*0022*/ 	.byte	0x01
	.zero		1


	//----- nvinfo : EIATTR_ANNOTATIONS
	.align		4
        /*0024*/ 	.byte	0x04, 0x55
        /*0026*/ 	.short	(.L_1823 - .L_1822)


	//   ....[0]....
.L_1822:
        /* <DEDUP_REMOVED lines=8> */


	//----- nvinfo : EIATTR_MERCURY_ISA_VERSION
	.align		4
.L_1823:
        /*0098*/ 	.byte	0x03, 0x5f
        /*009a*/ 	.short	0x0101


	//----- nvinfo : EIATTR_INT_WARP_WIDE_INSTR_OFFSETS
	.align		4
        /*009c*/ 	.byte	0x04, 0x31
        /*009e*/ 	.short	(.L_1825 - .L_1824)


	//   ....[0]....
.L_1824:
        /*00a0*/ 	.word	0x00006a90


	//   ....[1]....
        /*00a4*/ 	.word	0x00007c70


	//----- nvinfo : EIATTR_COOP_GROUP_MASK_REGIDS
	.align		4
.L_1825:
        /*00a8*/ 	.byte	0x04, 0x29
        /*00aa*/ 	.short	(.L_1827 - .L_1826)


	//   ....[0]....
.L_1826:
        /*00ac*/ 	.word	0xffffffff


	//   ....[1]....
        /*00b0*/ 	.word	0xffffffff


	//   ....[2]....
        /*00b4*/ 	.word	0xffffffff


	//   ....[3]....
        /*00b8*/ 	.word	0xffffffff


	//   ....[4]....
        /*00bc*/ 	.word	0xffffffff


	//   ....[5]....
        /*00c0*/ 	.word	0xffffffff


	//   ....[6]....
        /*00c4*/ 	.word	0xffffffff


	//   ....[7]....
        /*00c8*/ 	.word	0xffffffff


	//   ....[8]....
        /*00cc*/ 	.word	0xffffffff


	//   ....[9]....
        /*00d0*/ 	.word	0xffffffff


	//   ....[10]....
        /*00d4*/ 	.word	0xffffffff


	//   ....[11]....
        /*00d8*/ 	.word	0xffffffff


	//   ....[12]....
        /*00dc*/ 	.word	0xffffffff


	//   ....[13]....
        /*00e0*/ 	.word	0xffffffff


	//   ....[14]....
        /*00e4*/ 	.word	0xffffffff


	//   ....[15]....
        /*00e8*/ 	.word	0xffffffff


	//   ....[16]....
        /*00ec*/ 	.word	0xffffffff


	//   ....[17]....
        /*00f0*/ 	.word	0xffffffff


	//   ....[18]....
        /*00f4*/ 	.word	0xffffffff


	//   ....[19]....
        /*00f8*/ 	.word	0xffffffff


	//   ....[20]....
        /*00fc*/ 	.word	0xffffffff


	//   ....[21]....
        /*0100*/ 	.word	0xffffffff


	//   ....[22]....
        /*0104*/ 	.word	0xffffffff


	//   ....[23]....
        /*0108*/ 	.word	0xffffffff


	//   ....[24]....
        /*010c*/ 	.word	0xffffffff


	//   ....[25]....
        /*0110*/ 	.word	0xffffffff


	//   ....[26]....
        /*0114*/ 	.word	0xffffffff


	//   ....[27]....
        /*0118*/ 	.word	0xffffffff


	//   ....[28]....
        /*011c*/ 	.word	0xffffffff


	//   ....[29]....
        /*0120*/ 	.word	0xffffffff


	//   ....[30]....
        /*0124*/ 	.word	0xffffffff


	//   ....[31]....
        /*0128*/ 	.word	0xffffffff


	//   ....[32]....
        /*012c*/ 	.word	0xffffffff


	//   ....[33]....
        /*0130*/ 	.word	0xffffffff


	//   ....[34]....
        /*0134*/ 	.word	0xffffffff


	//   ....[35]....
        /*0138*/ 	.word	0xffffffff


	//   ....[36]....
        /*013c*/ 	.word	0xffffffff


	//   ....[37]....
        /*0140*/ 	.word	0xffffffff


	//   ....[38]....
        /*0144*/ 	.word	0xffffffff


	//   ....[39]....
        /*0148*/ 	.word	0xffffffff


	//   ....[40]....
        /*014c*/ 	.word	0xffffffff


	//   ....[41]....
        /*0150*/ 	.word	0xffffffff


	//   ....[42]....
        /*0154*/ 	.word	0xffffffff


	//   ....[43]....
        /*0158*/ 	.word	0xffffffff


	//   ....[44]....
        /*015c*/ 	.word	0xffffffff


	//   ....[45]....
        /*0160*/ 	.word	0xffffffff


	//   ....[46]....
        /*0164*/ 	.word	0xffffffff


	//   ....[47]....
        /*0168*/ 	.word	0xffffffff


	//   ....[48]....
        /*016c*/ 	.word	0xffffffff


	//   ....[49]....
        /*0170*/ 	.word	0xffffffff


	//   ....[50]....
        /*0174*/ 	.word	0xffffffff


	//   ....[51]....
        /*0178*/ 	.word	0xffffffff


	//   ....[52]....
        /*017c*/ 	.word	0xffffffff


	//   ....[53]....
        /*0180*/ 	.word	0xffffffff


	//   ....[54]....
        /*0184*/ 	.word	0xffffffff


	//   ....[55]....
        /*0188*/ 	.word	0xffffffff


	//   ....[56]....
        /*018c*/ 	.word	0xffffffff


	//   ....[57]....
        /*0190*/ 	.word	0xffffffff


	//   ....[58]....
        /*0194*/ 	.word	0xffffffff


	//   ....[59]....
        /*0198*/ 	.word	0xffffffff


	//   ....[60]....
        /*019c*/ 	.word	0xffffffff


	//   ....[61]....
        /*01a0*/ 	.word	0xffffffff


	//   ....[62]....
        /*01a4*/ 	.word	0xffffffff


	//   ....[63]....
        /*01a8*/ 	.word	0xffffffff


	//   ....[64]....
        /*01ac*/ 	.word	0xffffffff


	//   ....[65]....
        /*01b0*/ 	.word	0xffffffff


	//   ....[66]....
        /*01b4*/ 	.word	0xffffffff


	//   ....[67]....
        /*01b8*/ 	.word	0xffffffff


	//   ....[68]....
        /*01bc*/ 	.word	0xffffffff


	//   ....[69]....
        /*01c0*/ 	.word	0xffffffff


	//   ....[70]....
        /*01c4*/ 	.word	0xffffffff


	//   ....[71]....
        /*01c8*/ 	.word	0xffffffff


	//   ....[72]....
        /*01cc*/ 	.word	0xffffffff


	//   ....[73]....
        /*01d0*/ 	.word	0xffffffff


	//   ....[74]....
        /*01d4*/ 	.word	0xffffffff


	//   ....[75]....
        /*01d8*/ 	.word	0xffffffff


	//   ....[76]....
        /*01dc*/ 	.word	0xffffffff


	//   ....[77]....
        /*01e0*/ 	.word	0xffffffff


	//   ....[78]....
        /*01e4*/ 	.word	0xffffffff


	//   ....[79]....
        /*01e8*/ 	.word	0xffffffff


	//   ....[80]....
        /*01ec*/ 	.word	0xffffffff


	//   ....[81]....
        /*01f0*/ 	.word	0xffffffff


	//   ....[82]....
        /*01f4*/ 	.word	0xffffffff


	//   ....[83]....
        /*01f8*/ 	.word	0xffffffff


	//   ....[84]....
        /*01fc*/ 	.word	0xffffffff


	//   ....[85]....
        /*0200*/ 	.word	0xffffffff


	//   ....[86]....
        /*0204*/ 	.word	0xffffffff


	//   ....[87]....
        /*0208*/ 	.word	0xffffffff


	//   ....[88]....
        /*020c*/ 	.word	0xffffffff


	//   ....[89]....
        /*0210*/ 	.word	0xffffffff


	//   ....[90]....
        /*0214*/ 	.word	0xffffffff


	//   ....[91]....
        /*0218*/ 	.word	0xffffffff


	//   ....[92]....
        /*021c*/ 	.word	0xffffffff


	//   ....[93]....
        /*0220*/ 	.word	0xffffffff


	//   ....[94]....
        /*0224*/ 	.word	0xffffffff


	//   ....[95]....
        /*0228*/ 	.word	0xffffffff


	//   ....[96]....
        /*022c*/ 	.word	0x05000047


	//   ....[97]....
        /*0230*/ 	.word	0x05000047


	//   ....[98]....
        /*0234*/ 	.word	0x05000047


	//   ....[99]....
        /*0238*/ 	.word	0x05000047


	//   ....[100]....
        /*023c*/ 	.word	0x05000047


	//   ....[101]....
        /*0240*/ 	.word	0x05000047


	//   ....[102]....
        /*0244*/ 	.word	0x05000047


	//   ....[103]....
        /*0248*/ 	.word	0x05000047


	//   ....[104]....
        /*024c*/ 	.word	0x05000047


	//   ....[105]....
        /*0250*/ 	.word	0x05000047


	//   ....[106]....
        /*0254*/ 	.word	0x05000047


	//   ....[107]....
        /*0258*/ 	.word	0x05000047


	//   ....[108]....
        /*025c*/ 	.word	0x05000047


	//   ....[109]....
        /*0260*/ 	.word	0x05000047


	//   ....[110]....
        /*0264*/ 	.word	0x05000047


	//   ....[111]....
        /*0268*/ 	.word	0x05000047


	//   ....[112]....
        /*026c*/ 	.word	0x05000047


	//   ....[113]....
        /*0270*/ 	.word	0x05000047


	//   ....[114]....
        /*0274*/ 	.word	0x05000047


	//   ....[115]....
        /*0278*/ 	.word	0x05000047


	//   ....[116]....
        /*027c*/ 	.word	0x05000047


	//   ....[117]....
        /*0280*/ 	.word	0x05000047


	//   ....[118]....
        /*0284*/ 	.word	0x05000047


	//   ....[119]....
        /*0288*/ 	.word	0x05000047


	//   ....[120]....
        /*028c*/ 	.word	0x05000047


	//   ....[121]....
        /*0290*/ 	.word	0x05000047


	//   ....[122]....
        /*0294*/ 	.word	0x05000047


	//   ....[123]....
        /*0298*/ 	.word	0x05000047


	//   ....[124]....
        /*029c*/ 	.word	0x05000047


	//   ....[125]....
        /*02a0*/ 	.word	0x05000047


	//   ....[126]....
        /*02a4*/ 	.word	0x05000047


	//   ....[127]....
        /*02a8*/ 	.word	0x05000047


	//   ....[128]....
        /*02ac*/ 	.word	0x05000047


	//   ....[129]....
        /*02b0*/ 	.word	0x05000047


	//   ....[130]....
        /*02b4*/ 	.word	0x05000047


	//   ....[131]....
        /*02b8*/ 	.word	0x05000047


	//   ....[132]....
        /*02bc*/ 	.word	0x05000047


	//   ....[133]....
        /*02c0*/ 	.word	0x05000047


	//   ....[134]....
        /*02c4*/ 	.word	0x05000047


	//   ....[135]....
        /*02c8*/ 	.word	0x05000047


	//   ....[136]....
        /*02cc*/ 	.word	0x05000047


	//   ....[137]....
        /*02d0*/ 	.word	0x05000047


	//   ....[138]....
        /*02d4*/ 	.word	0x05000047


	//   ....[139]....
        /*02d8*/ 	.word	0x05000047


	//   ....[140]....
        /*02dc*/ 	.word	0x05000047


	//   ....[141]....
        /*02e0*/ 	.word	0x05000047


	//   ....[142]....
        /*02e4*/ 	.word	0x05000047


	//   ....[143]....
        /*02e8*/ 	.word	0x05000047


	//   ....[144]....
        /*02ec*/ 	.word	0x05000047


	//   ....[145]....
        /*02f0*/ 	.word	0x05000047


	//   ....[146]....
        /*02f4*/ 	.word	0x05000047


	//   ....[147]....
        /*02f8*/ 	.word	0x05000047


	//   ....[148]....
        /*02fc*/ 	.word	0x05000047


	//   ....[149]....
        /*0300*/ 	.word	0x05000047


	//   ....[150]....
        /*0304*/ 	.word	0x05000047


	//   ....[151]....
        /*0308*/ 	.word	0x05000047


	//   ....[152]....
        /*030c*/ 	.word	0x05000047


	//   ....[153]....
        /*0310*/ 	.word	0x05000047


	//   ....[154]....
        /*0314*/ 	.word	0x05000047


	//   ....[155]....
        /*0318*/ 	.word	0x05000047


	//   ....[156]....
        /*031c*/ 	.word	0x05000047


	//   ....[157]....
        /*0320*/ 	.word	0x05000047


	//   ....[158]....
        /*0324*/ 	.word	0x05000047


	//   ....[159]....
        /*0328*/ 	.word	0x05000047


	//----- nvinfo : EIATTR_COOP_GROUP_INSTR_OFFSETS
	.align		4
.L_1827:
        /*032c*/ 	.byte	0x04, 0x28
        /*032e*/ 	.short	(.L_1829 - .L_1828)


	//   ....[0]....
.L_1828:
        /*0330*/ 	.word	0x00001470


	//   ....[1]....
        /*0334*/ 	.word	0x00001a40


	//   ....[2]....
        /*0338*/ 	.word	0x00002010


	//   ....[3]....
        /*033c*/ 	.word	0x00003b80


	//   ....[4]....
        /*0340*/ 	.word	0x000059b0


	//   ....[5]....
        /*0344*/ 	.word	0x000059c0


	//   ....[6]....
        /*0348*/ 	.word	0x000059d0


	//   ....[7]....
        /*034c*/ 	.word	0x00005a20


	//   ....[8]....
        /*0350*/ 	.word	0x00005a70


	//   ....[9]....
        /*0354*/ 	.word	0x00005a80


	//   ....[10]....
        /*0358*/ 	.word	0x00005ab0


	//   ....[11]....
        /*035c*/ 	.word	0x00005ae0


	//   ....[12]....
        /*0360*/ 	.word	0x00005b30


	//   ....[13]....
        /*0364*/ 	.word	0x00005b80


	//   ....[14]....
        /*0368*/ 	.word	0x00005b90


	//   ....[15]....
        /*036c*/ 	.word	0x00005ba0


	//   ....[16]....
        /*0370*/ 	.word	0x00005c50


	//   ....[17]....
        /*0374*/ 	.word	0x00005c60


	//   ....[18]....
        /*0378*/ 	.word	0x00005c70


	//   ....[19]....
        /*037c*/ 	.word	0x00005c80


	//   ....[20]....
        /*0380*/ 	.word	0x00005d30


	//   ....[21]....
        /*0384*/ 	.word	0x00005d40


	//   ....[22]....
        /*0388*/ 	.word	0x00005d50


	//   ....[23]....
        /*038c*/ 	.word	0x00005d60


	//   ....[24]....
        /*0390*/ 	.word	0x00005ec0


	//   ....[25]....
        /*0394*/ 	.word	0x00005ed0


	//   ....[26]....
        /*0398*/ 	.word	0x00005ee0


	//   ....[27]....
        /*039c*/ 	.word	0x00005ef0


	//   ....[28]....
        /*03a0*/ 	.word	0x00005f00


	//   ....[29]....
        /*03a4*/ 	.word	0x00005f10


	//   ....[30]....
        /*03a8*/ 	.word	0x00005f20


	//   ....[31]....
        /*03ac*/ 	.word	0x00005f30


	//   ....[32]....
        /*03b0*/ 	.word	0x00007230


	//   ....[33]....
        /*03b4*/ 	.word	0x00007240


	//   ....[34]....
        /*03b8*/ 	.word	0x00007250


	//   ....[35]....
        /*03bc*/ 	.word	0x00007260


	//   ....[36]....
        /*03c0*/ 	.word	0x00007380


	//   ....[37]....
        /*03c4*/ 	.word	0x00007390


	//   ....[38]....
        /*03c8*/ 	.word	0x000073a0


	//   ....[39]....
        /*03cc*/ 	.word	0x000073b0


	//   ....[40]....
        /*03d0*/ 	.word	0x000074d0


	//   ....[41]....
        /*03d4*/ 	.word	0x000074e0


	//   ....[42]....
        /*03d8*/ 	.word	0x000074f0


	//   ....[43]....
        /*03dc*/ 	.word	0x00007500


	//   ....[44]....
        /*03e0*/ 	.word	0x00007620


	//   ....[45]....
        /*03e4*/ 	.word	0x00007630


	//   ....[46]....
        /*03e8*/ 	.word	0x00007640


	//   ....[47]....
        /*03ec*/ 	.word	0x00007650


	//   ....[48]....
        /*03f0*/ 	.word	0x00007770


	//   ....[49]....
        /*03f4*/ 	.word	0x00007780


	//   ....[50]....
        /*03f8*/ 	.word	0x00007790


	//   ....[51]....
        /*03fc*/ 	.word	0x000077a0


	//   ....[52]....
        /*0400*/ 	.word	0x000078c0


	//   ....[53]....
        /*0404*/ 	.word	0x000078d0


	//   ....[54]....
        /*0408*/ 	.word	0x000078e0


	//   ....[55]....
        /*040c*/ 	.word	0x000078f0


	//   ....[56]....
        /*0410*/ 	.word	0x00007900


	//   ....[57]....
        /*0414*/ 	.word	0x00007910


	//   ....[58]....
        /*0418*/ 	.word	0x000079b0


	//   ....[59]....
        /*041c*/ 	.word	0x000079c0


	//   ....[60]....
        /*0420*/ 	.word	0x000079d0


	//   ....[61]....
        /*0424*/ 	.word	0x000079e0


	//   ....[62]....
        /*0428*/ 	.word	0x000079f0


	//   ....[63]....
        /*042c*/ 	.word	0x00007a00


	//   ....[64]....
        /*0430*/ 	.word	0x0000ab70


	//   ....[65]....
        /*0434*/ 	.word	0x0000abb0


	//   ....[66]....
        /*0438*/ 	.word	0x0000abf0


	//   ....[67]....
        /*043c*/ 	.word	0x0000ac30


	//   ....[68]....
        /*0440*/ 	.word	0x0000ad40


	//   ....[69]....
        /*0444*/ 	.word	0x0000ad80


	//   ....[70]....
        /*0448*/ 	.word	0x0000adc0


	//   ....[71]....
        /*044c*/ 	.word	0x0000ae00


	//   ....[72]....
        /*0450*/ 	.word	0x0000af10


	//   ....[73]....
        /*0454*/ 	.word	0x0000af50


	//   ....[74]....
        /*0458*/ 	.word	0x0000af90


	//   ....[75]....
        /*045c*/ 	.word	0x0000afd0


	//   ....[76]....
        /*0460*/ 	.word	0x0000b0e0


	//   ....[77]....
        /*0464*/ 	.word	0x0000b120


	//   ....[78]....
        /*0468*/ 	.word	0x0000b160


	//   ....[79]....
        /*046c*/ 	.word	0x0000b1a0


	//   ....[80]....
        /*0470*/ 	.word	0x0000b290


	//   ....[81]....
        /*0474*/ 	.word	0x0000b2b0


	//   ....[82]....
        /*0478*/ 	.word	0x0000b2d0


	//   ....[83]....
        /*047c*/ 	.word	0x0000b2e0


	//   ....[84]....
        /*0480*/ 	.word	0x0000b9e0


	//   ....[85]....
        /*0484*/ 	.word	0x0000c230


	//   ....[86]....
        /*0488*/ 	.word	0x0000c6d0


	//   ....[87]....
        /*048c*/ 	.word	0x0000c700


	//   ....[88]....
        /*0490*/ 	.word	0x0000c730


	//   ....[89]....
        /*0494*/ 	.word	0x0000c790


	//   ....[90]....
        /*0498*/ 	.word	0x0000c7d0


	//   ....[91]....
        /*049c*/ 	.word	0x0000c9b0


	//   ....[92]....
        /*04a0*/ 	.word	0x0000c9d0


	//   ....[93]....
        /*04a4*/ 	.word	0x0000ca00


	//   ....[94]....
        /*04a8*/ 	.word	0x0000ca40


	//   ....[95]....
        /*04ac*/ 	.word	0x0000ca60


	//   ....[96]....
        /*04b0*/ 	.word	0x0000ced0


	//   ....[97]....
        /*04b4*/ 	.word	0x0000cf20


	//   ....[98]....
        /*04b8*/ 	.word	0x0000cf70


	//   ....[99]....
        /*04bc*/ 	.word	0x0000cfc0


	//   ....[100]....
        /*04c0*/ 	.word	0x0000d0d0


	//   ....[101]....
        /*04c4*/ 	.word	0x0000d120


	//   ....[102]....
        /*04c8*/ 	.word	0x0000d170


	//   ....[103]....
        /*04cc*/ 	.word	0x0000d1c0


	//   ....[104]....
        /*04d0*/ 	.word	0x0000d2d0


	//   ....[105]....
        /*04d4*/ 	.word	0x0000d320


	//   ....[106]....
        /*04d8*/ 	.word	0x0000d370


	//   ....[107]....
        /*04dc*/ 	.word	0x0000d3c0


	//   ....[108]....
        /*04e0*/ 	.word	0x0000d4d0


	//   ....[109]....
        /*04e4*/ 	.word	0x0000d520


	//   ....[110]....
        /*04e8*/ 	.word	0x0000d570


	//   ....[111]....
        /*04ec*/ 	.word	0x0000d5c0


	//   ....[112]....
        /*04f0*/ 	.word	0x0000d6d0


	//   ....[113]....
        /*04f4*/ 	.word	0x0000d720


	//   ....[114]....
        /*04f8*/ 	.word	0x0000d770


	//   ....[115]....
        /*04fc*/ 	.word	0x0000d7c0


	//   ....[116]....
        /*0500*/ 	.word	0x0000d860


	//   ....[117]....
        /*0504*/ 	.word	0x0000d900


	//   ....[118]....
        /*0508*/ 	.word	0x0000d9a0


	//   ....[119]....
        /*050c*/ 	.word	0x0000da40


	//   ....[120]....
        /*0510*/ 	.word	0x0000dae0


	//   ....[121]....
        /*0514*/ 	.word	0x0000db80


	//   ....[122]....
        /*0518*/ 	.word	0x0000dbd0


	//   ....[123]....
        /*051c*/ 	.word	0x0000dc20


	//   ....[124]....
        /*0520*/ 	.word	0x0000dc70


	//   ....[125]....
        /*0524*/ 	.word	0x0000dcd0


	//   ....[126]....
        /*0528*/ 	.word	0x0000dd20


	//   ....[127]....
        /*052c*/ 	.word	0x0000dd70


	//   ....[128]....
        /*0530*/ 	.word	0x0000de00


	//   ....[129]....
        /*0534*/ 	.word	0x0000de50


	//   ....[130]....
        /*0538*/ 	.word	0x0000dea0


	//   ....[131]....
        /*053c*/ 	.word	0x0000def0


	//   ....[132]....
        /*0540*/ 	.word	0x0000df90


	//   ....[133]....
        /*0544*/ 	.word	0x0000e020


	//   ....[134]....
        /*0548*/ 	.word	0x0000e070


	//   ....[135]....
        /*054c*/ 	.word	0x0000e0c0


	//   ....[136]....
        /*0550*/ 	.word	0x0000e160


	//   ....[137]....
        /*0554*/ 	.word	0x0000e1f0


	//   ....[138]....
        /*0558*/ 	.word	0x0000e240


	//   ....[139]....
        /*055c*/ 	.word	0x0000e290


	//   ....[140]....
        /*0560*/ 	.word	0x0000e330


	//   ....[141]....
        /*0564*/ 	.word	0x0000e3c0


	//   ....[142]....
        /*0568*/ 	.word	0x0000e410


	//   ....[143]....
        /*056c*/ 	.word	0x0000e460


	//   ....[144]....
        /*0570*/ 	.word	0x0000e500


	//   ....[145]....
        /*0574*/ 	.word	0x0000e590


	//   ....[146]....
        /*0578*/ 	.word	0x0000e5e0


	//   ....[147]....
        /*057c*/ 	.word	0x0000e630


	//   ....[148]....
        /*0580*/ 	.word	0x0000e6d0


	//   ....[149]....
        /*0584*/ 	.word	0x0000e780


	//   ....[150]....
        /*0588*/ 	.word	0x0000e7d0


	//   ....[151]....
        /*058c*/ 	.word	0x0000e8c0


	//   ....[152]....
        /*0590*/ 	.word	0x0000e910


	//   ....[153]....
        /*0594*/ 	.word	0x0000e960


	//   ....[154]....
        /*0598*/ 	.word	0x0000e9b0


	//   ....[155]....
        /*059c*/ 	.word	0x0000ea00


	//   ....[156]....
        /*05a0*/ 	.word	0x0000ea40


	//   ....[157]....
        /*05a4*/ 	.word	0x0000ea90


	//   ....[158]....
        /*05a8*/ 	.word	0x0000eae0


	//   ....[159]....
        /*05ac*/ 	.word	0x0000eb30


	//----- nvinfo : EIATTR_VRC_CTA_INIT_COUNT
	.align		4
.L_1829:
        /*05b0*/ 	.byte	0x02, 0x4a
	.zero		1
	.zero		1


	//----- nvinfo : EIATTR_EXIT_INSTR_OFFSETS
	.align		4
        /*05b4*/ 	.byte	0x04, 0x1c
        /*05b6*/ 	.short	(.L_1831 - .L_1830)


	//   ....[0]....
.L_1830:
        /*05b8*/ 	.word	0x0000cb70


	//   ....[1]....
        /*05bc*/ 	.word	0x0000ce70


	//----- nvinfo : EIATTR_MAX_THREADS
	.align		4
.L_1831:
        /*05c0*/ 	.byte	0x04, 0x05
        /*05c2*/ 	.short	(.L_1833 - .L_1832)
.L_1832:
        /*05c4*/ 	.word	0x00000040
        /*05c8*/ 	.word	0x00000001
        /*05cc*/ 	.word	0x00000001


	//----- nvinfo : EIATTR_CRS_STACK_SIZE
	.align		4
.L_1833:
        /*05d0*/ 	.byte	0x04, 0x1e
        /*05d2*/ 	.short	(.L_1835 - .L_1834)
.L_1834:
        /*05d4*/ 	.word	0x00000000


	//----- nvinfo : EIATTR_CBANK_PARAM_SIZE
	.align		4
.L_1835:
        /*05d8*/ 	.byte	0x03, 0x19
        /*05da*/ 	.short	0x01f0


	//----- nvinfo : EIATTR_PARAM_CBANK
	.align		4
        /*05dc*/ 	.byte	0x04, 0x0a
        /*05de*/ 	.short	(.L_1837 - .L_1836)
	.align		4
.L_1836:
        /*05e0*/ 	.word	index@(.nv.constant0._Z25selective_scan_bwd_kernelI32Selective_Scan_bwd_kernel_traitsILi64ELi16ELb0ELb1ELb0ELb0ELb0EN3c104HalfENS1_7complexIfEEEEv12SSMParamsBwd)
        /*05e4*/ 	.short	0x0380
        /*05e6*/ 	.short	0x01f0


	//----- nvinfo : EIATTR_SW_WAR
	.align		4
.L_1837:
        /*05e8*/ 	.byte	0x04, 0x36
        /*05ea*/ 	.short	(.L_1839 - .L_1838)
.L_1838:
        /*05ec*/ 	.word	0x00000008
.L_1839:


//--------------------- .nv.info._Z25selective_scan_bwd_kernelI32Selective_Scan_bwd_kernel_traitsILi64ELi16ELb0ELb1ELb0ELb0ELb1EN3c104HalfENS1_7complexIfEEEEv12SSMParamsBwd --------------------------
	.section	.nv.info._Z25selective_scan_bwd_kernelI32Selective_Scan_bwd_kernel_traitsILi64ELi16ELb0ELb1ELb0ELb0ELb1EN3c104HalfENS1_7complexIfEEEEv12SSMParamsBwd,"",@"SHT_CUDA_INFO"
	.sectionflags	@""
	.align	4


	//----- nvinfo : EIATTR_CUDA_API_VERSION
	.align		4
        /*0000*/ 	.byte	0x04, 0x37
        /*0002*/ 	.short	(.L_1841 - .L_1840)
.L_1840:
        /*0004*/ 	.word	0x00000082


	//----- nvinfo : EIATTR_KPARAM_INFO
	.align		4
.L_1841:
        /*0008*/ 	.byte	0x04, 0x17
        /*000a*/ 	.short	(.L_1843 - .L_1842)
.L_1842:
        /*000c*/ 	.word	0x00000000
        /*0010*/ 	.short	0x0000
        /*0012*/ 	.short	0x0000
        /*0014*/ 	.byte	0x00, 0xf0, 0xc1, 0x07


	//----- nvinfo : EIATTR_SPARSE_MMA_MASK
	.align		4
.L_1843:
        /*0018*/ 	.byte	0x03, 0x50
        /*001a*/ 	.short	0x0000


	//----- nvinfo : EIATTR_MAXREG_COUNT
	.align		4
        /*001c*/ 	.byte	0x03, 0x1b
        /*001e*/ 	.short	0x00ff


	//----- nvinfo : EIATTR_NUM_BARRIERS
	.align		4
        /*0020*/ 	.byte	0x02, 0x4c
        /*0022*/ 	.byte	0x01
	.zero		1


	//----- nvinfo : EIATTR_ANNOTATIONS
	.align		4
        /*0024*/ 	.byte	0x04, 0x55
        /*0026*/ 	.short	(.L_1845 - .L_1844)


	//   ....[0]....
.L_1844:
        /* <DEDUP_REMOVED lines=8> */


	//----- nvinfo : EIATTR_MERCURY_ISA_VERSION
	.align		4
.L_1845:
        /*0098*/ 	.byte	0x03, 0x5f
        /*009a*/ 	.short	0x0101


	//----- nvinfo : EIATTR_INT_WARP_WIDE_INSTR_OFFSETS
	.align		4
        /*009c*/ 	.byte	0x04, 0x31
        /*009e*/ 	.short	(.L_1847 - .L_1846)


	//   ....[0]....
.L_1846:
        /*00a0*/ 	.word	0x00008f40


	//   ....[1]....
        /*00a4*/ 	.word	0x0000a040


	//----- nvinfo : EIATTR_COOP_GROUP_MASK_REGIDS
	.align		4
.L_1847:
        /*00a8*/ 	.byte	0x04, 0x29
        /*00aa*/ 	.short	(.L_1849 - .L_1848)


	//   ....[0]....
.L_1848:
        /*00ac*/ 	.word	0xffffffff


	//   ....[1]....
        /*00b0*/ 	.word	0xffffffff


	//   ....[2]....
        /*00b4*/ 	.word	0xffffffff


	//   ....[3]....
        /*00b8*/ 	.word	0xffffffff


	//   ....[4]....
        /*00bc*/ 	.word	0xffffffff


	//   ....[5]....
        /*00c0*/ 	.word	0xffffffff


	//   ....[6]....
        /*00c4*/ 	.word	0xffffffff


	//   ....[7]....
        /*00c8*/ 	.word	0xffffffff


	//   ....[8]....
        /*00cc*/ 	.word	0xffffffff


	//   ....[9]....
        /*00d0*/ 	.word	0xffffffff


	//   ....[10]....
        /*00d4*/ 	.word	0xffffffff


	//   ....[11]....
        /*00d8*/ 	.word	0xffffffff


	//   ....[12]....
        /*00dc*/ 	.word	0xffffffff


	//   ....[13]....
        /*00e0*/ 	.word	0xffffffff


	//   ....[14]....
        /*00e4*/ 	.word	0xffffffff


	//   ....[15]....
        /*00e8*/ 	.word	0xffffffff


	//   ....[16]....
        /*00ec*/ 	.word	0xffffffff


	//   ....[17]....
        /*00f0*/ 	.word	0xffffffff


	//   ....[18]....
        /*00f4*/ 	.word	0xffffffff


	//   ....[19]....
        /*00f8*/ 	.word	0xffffffff


	//   ....[20]....
        /*00fc*/ 	.word	0xffffffff


	//   ....[21]....
        /*0100*/ 	.word	0xffffffff


	//   ....[22]....
        /*0104*/ 	.word	0xffffffff


	//   ....[23]....
        /*0108*/ 	.word	0xffffffff


	//   ....[24]....
        /*010c*/ 	.word	0xffffffff


	//   ....[25]....
        /*0110*/ 	.word	0xffffffff


	//   ....[26]....
        /*0114*/ 	.word	0xffffffff


	//   ....[27]....
        /*0118*/ 	.word	0xffffffff


	//   ....[28]....
        /*011c*/ 	.word	0xffffffff


	//   ....[29]....
        /*0120*/ 	.word	0xffffffff


	//   ....[30]....
        /*0124*/ 	.word	0xffffffff


	//   ....[31]....
        /*0128*/ 	.word	0xffffffff


	//   ....[32]....
        /*012c*/ 	.word	0xffffffff


	//   ....[33]....
        /*0130*/ 	.word	0xffffffff


	//   ....[34]....
        /*0134*/ 	.word	0xffffffff


	//   ....[35]....
        /*0138*/ 	.word	0xffffffff


	//   ....[36]....
        /*013c*/ 	.word	0xffffffff


	//   ....[37]....
        /*0140*/ 	.word	0xffffffff


	//   ....[38]....
        /*0144*/ 	.word	0xffffffff


	//   ....[39]....
        /*0148*/ 	.word	0xffffffff


	//   ....[40]....
        /*014c*/ 	.word	0xffffffff


	//   ....[41]....
        /*0150*/ 	.word	0xffffffff


	//   ....[42]....
        /*0154*/ 	.word	0xffffffff


	//   ....[43]....
        /*0158*/ 	.word	0xffffffff


	//   ....[44]....
        /*015c*/ 	.word	0xffffffff


	//   ....[45]....
        /*0160*/ 	.word	0xffffffff


	//   ....[46]....
        /*0164*/ 	.word	0xffffffff


	//   ....[47]....
        /*0168*/ 	.word	0xffffffff


	//   ....[48]....
        /*016c*/ 	.word	0xffffffff


	//   ....[49]....
        /*0170*/ 	.word	0xffffffff


	//   ....[50]....
        /*0174*/ 	.word	0xffffffff


	//   ....[51]....
        /*0178*/ 	.word	0xffffffff


	//   ....[52]....
        /*017c*/ 	.word	0xffffffff


	//   ....[53]....
        /*0180*/ 	.word	0xffffffff


	//   ....[54]....
        /*0184*/ 	.word	0xffffffff


	//   ....[55]....
        /*0188*/ 	.word	0xffffffff


	//   ....[56]....
        /*018c*/ 	.word	0xffffffff


	//   ....[57]....
        /*0190*/ 	.word	0xffffffff


	//   ....[58]....
        /*0194*/ 	.word	0xffffffff


	//   ....[59]....
        /*0198*/ 	.word	0xffffffff


	//   ....[60]....
        /*019c*/ 	.word	0xffffffff


	//   ....[61]....
        /*01a0*/ 	.word	0xffffffff


	//   ....[62]....
        /*01a4*/ 	.word	0xffffffff


	//   ....[63]....
        /*01a8*/ 	.word	0xffffffff


	//   ....[64]....
        /*01ac*/ 	.word	0xffffffff


	//   ....[65]....
        /*01b0*/ 	.word	0xffffffff


	//   ....[66]....
        /*01b4*/ 	.word	0xffffffff


	//   ....[67]....
        /*01b8*/ 	.word	0xffffffff


	//   ....[68]....
        /*01bc*/ 	.word	0xffffffff


	//   ....[69]....
        /*01c0*/ 	.word	0xffffffff


	//   ....[70]....
        /*01c4*/ 	.word	0xffffffff


	//   ....[71]....
        /*01c8*/ 	.word	0xffffffff


	//   ....[72]....
        /*01cc*/ 	.word	0xffffffff


	//   ....[73]....
        /*01d0*/ 	.word	0xffffffff


	//   ....[74]....
        /*01d4*/ 	.word	0xffffffff


	//   ....[75]....
        /*01d8*/ 	.word	0xffffffff


	//   ....[76]....
        /*01dc*/ 	.word	0xffffffff


	//   ....[77]....
        /*01e0*/ 	.word	0xffffffff


	//   ....[78]....
        /*01e4*/ 	.word	0xffffffff


	//   ....[79]....
        /*01e8*/ 	.word	0xffffffff


	//   ....[80]....
        /*01ec*/ 	.word	0xffffffff


	//   ....[81]....
        /*01f0*/ 	.word	0xffffffff


	//   ....[82]....
        /*01f4*/ 	.word	0xffffffff


	//   ....[83]....
        /*01f8*/ 	.word	0xffffffff


	//   ....[84]....
        /*01fc*/ 	.word	0xffffffff


	//   ....[85]....
        /*0200*/ 	.word	0xffffffff


	//   ....[86]....
        /*0204*/ 	.word	0xffffffff


	//   ....[87]....
        /*0208*/ 	.word	0xffffffff


	//   ....[88]....
        /*020c*/ 	.word	0xffffffff


	//   ....[89]....
        /*0210*/ 	.word	0xffffffff


	//   ....[90]....
        /*0214*/ 	.word	0xffffffff


	//   ....[91]....
        /*0218*/ 	.word	0xffffffff


	//   ....[92]....
        /*021c*/ 	.word	0xffffffff


	//   ....[93]....
        /*0220*/ 	.word	0xffffffff


	//   ....[94]....
        /*0224*/ 	.word	0xffffffff


	//   ....[95]....
        /*0228*/ 	.word	0xffffffff


	//   ....[96]....
        /*022c*/ 	.word	0xffffffff


	//   ....[97]....
        /*0230*/ 	.word	0xffffffff


	//   ....[98]....
        /*0234*/ 	.word	0xffffffff


	//   ....[99]....
        /*0238*/ 	.word	0xffffffff


	//   ....[100]....
        /*023c*/ 	.word	0x05000047


	//   ....[101]....
        /*0240*/ 	.word	0x05000047


	//   ....[102]....
        /*0244*/ 	.word	0x05000047


	//   ....[103]....
        /*0248*/ 	.word	0x05000047


	//   ....[104]....
        /*024c*/ 	.word	0x05000047


	//   ....[105]....
        /*0250*/ 	.word	0x05000047


	//   ....[106]....
        /*0254*/ 	.word	0x05000047


	//   ....[107]....
        /*0258*/ 	.word	0x05000047


	//   ....[108]....
        /*025c*/ 	.word	0x05000047


	//   ....[109]....
        /*0260*/ 	.word	0x05000047


	//   ....[110]....
        /*0264*/ 	.word	0x05000047


	//   ....[111]....
        /*0268*/ 	.word	0x05000047


	//   ....[112]....
        /*026c*/ 	.word	0x05000047


	//   ....[113]....
        /*0270*/ 	.word	0x05000047


	//   ....[114]....
        /*0274*/ 	.word	0x05000047


	//   ....[115]....
        /*0278*/ 	.word	0x05000047


	//   ....[116]....
        /*027c*/ 	.word	0x05000047


	//   ....[117]....
        /*0280*/ 	.word	0x05000047


	//   ....[118]....
        /*0284*/ 	.word	0x05000047


	//   ....[119]....
        /*0288*/ 	.word	0x05000047


	//   ....[120]....
        /*028c*/ 	.word	0x05000047


	//   ....[121]....
        /*0290*/ 	.word	0x05000047


	//   ....[122]....
        /*0294*/ 	.word	0x05000047


	//   ....[123]....
        /*0298*/ 	.word	0x05000047


	//   ....[124]....
        /*029c*/ 	.word	0x05000047


	//   ....[125]....
        /*02a0*/ 	.word	0x05000047


	//   ....[126]....
        /*02a4*/ 	.word	0x05000047


	//   ....[127]....
        /*02a8*/ 	.word	0x05000047


	//   ....[128]....
        /*02ac*/ 	.word	0x05000047


	//   ....[129]....
        /*02b0*/ 	.word	0x05000047


	//   ....[130]....
        /*02b4*/ 	.word	0x05000047


	//   ....[131]....
        /*02b8*/ 	.word	0x05000047


	//   ....[132]....
        /*02bc*/ 	.word	0x05000047


	//   ....[133]....
        /*02c0*/ 	.word	0x05000047


	//   ....[134]....
        /*02c4*/ 	.word	0x05000047


	//   ....[135]....
        /*02c8*/ 	.word	0x05000047


	//   ....[136]....
        /*02cc*/ 	.word	0x05000047


	//   ....[137]....
        /*02d0*/ 	.word	0x05000047


	//   ....[138]....
        /*02d4*/ 	.word	0x05000047


	//   ....[139]....
        /*02d8*/ 	.word	0x05000047


	//   ....[140]....
        /*02dc*/ 	.word	0x05000047


	//   ....[141]....
        /*02e0*/ 	.word	0x05000047


	//   ....[142]....
        /*02e4*/ 	.word	0x05000047


	//   ....[143]....
        /*02e8*/ 	.word	0x05000047


	//   ....[144]....
        /*02ec*/ 	.word	0x05000047


	//   ....[145]....
        /*02f0*/ 	.word	0x05000047


	//   ....[146]....
        /*02f4*/ 	.word	0x05000047


	//   ....[147]....
        /*02f8*/ 	.word	0x05000047


	//   ....[148]....
        /*02fc*/ 	.word	0x05000047


	//   ....[149]....
        /*0300*/ 	.word	0x05000047


	//   ....[150]....
        /*0304*/ 	.word	0x05000047


	//   ....[151]....
        /*0308*/ 	.word	0x05000047


	//   ....[152]....
        /*030c*/ 	.word	0x05000047


	//   ....[153]....
        /*0310*/ 	.word	0x05000047


	//   ....[154]....
        /*0314*/ 	.word	0x05000047


	//   ....[155]....
        /*0318*/ 	.word	0x05000047


	//   ....[156]....
        /*031c*/ 	.word	0x05000047


	//   ....[157]....
        /*0320*/ 	.word	0x05000047


	//   ....[158]....
        /*0324*/ 	.word	0x05000047


	//   ....[159]....
        /*0328*/ 	.word	0x05000047


	//   ....[160]....
        /*032c*/ 	.word	0x05000047


	//   ....[161]....
        /*0330*/ 	.word	0x05000047


	//   ....[162]....
        /*0334*/ 	.word	0x05000047


	//   ....[163]....
        /*0338*/ 	.word	0x05000047


	//----- nvinfo : EIATTR_COOP_GROUP_INSTR_OFFSETS
	.align		4
.L_1849:
        /*033c*/ 	.byte	0x04, 0x28
        /*033e*/ 	.short	(.L_1851 - .L_1850)


	//   ....[0]....
.L_1850:
        /*0340*/ 	.word	0x000014d0


	//   ....[1]....
        /*0344*/ 	.word	0x00001ab0


	//   ....[2]....
        /*0348*/ 	.word	0x00001f70


	//   ....[3]....
        /*034c*/ 	.word	0x000024c0


	//   ....[4]....
        /*0350*/ 	.word	0x00002c00


	//   ....[5]....
        /*0354*/ 	.word	0x00003810


	//   ....[6]....
        /*0358*/ 	.word	0x000041e0


	//   ....[7]....
        /*035c*/ 	.word	0x00005fa0


	//   ....[8]....
        /*0360*/ 	.word	0x00007dd0


	//   ....[9]....
        /*0364*/ 	.word	0x00007de0


	//   ....[10]....
        /*0368*/ 	.word	0x00007df0


	//   ....[11]....
        /*036c*/ 	.word	0x00007e40


	//   ....[12]....
        /*0370*/ 	.word	0x00007e90


	//   ....[13]....
        /*0374*/ 	.word	0x00007ea0


	//   ....[14]....
        /*0378*/ 	.word	0x00007ed0


	//   ....[15]....
        /*037c*/ 	.word	0x00007f20


	//   ....[16]....
        /*0380*/ 	.word	0x00007f50


	//   ....[17]....
        /*0384*/ 	.word	0x00007f60


	//   ....[18]....
        /*0388*/ 	.word	0x00007fd0


	//   ....[19]....
        /*038c*/ 	.word	0x00008000


	//   ....[20]....
        /*0390*/ 	.word	0x00008030


	//   ....[21]....
        /*0394*/ 	.word	0x00008040


	//   ....[22]....
        /*0398*/ 	.word	0x00008090


	//   ....[23]....
        /*039c*/ 	.word	0x000080e0


	//   ....[24]....
        /*03a0*/ 	.word	0x00008110


	//   ....[25]....
        /*03a4*/ 	.word	0x00008120


	//   ....[26]....
        /*03a8*/ 	.word	0x00008170


	//   ....[27]....
        /*03ac*/ 	.word	0x00008180


	//   ....[28]....
        /*03b0*/ 	.word	0x000082e0


	//   ....[29]....
        /*03b4*/ 	.word	0x000082f0


	//   ....[30]....
        /*03b8*/ 	.word	0x00008300


	//   ....[31]....
        /*03bc*/ 	.word	0x00008310


	//   ....[32]....
        /*03c0*/ 	.word	0x00008320


	//   ....[33]....
        /*03c4*/ 	.word	0x00008330


	//   ....[34]....
        /*03c8*/ 	.word	0x00008340


	//   ....[35]....
        /*03cc*/ 	.word	0x00008350


	//   ....[36]....
        /*03d0*/ 	.word	0x00009650


	//   ....[37]....
        /*03d4*/ 	.word	0x00009660


	//   ....[38]....
        /*03d8*/ 	.word	0x00009670


	//   ....[39]....
        /*03dc*/ 	.word	0x00009680


	//   ....[40]....
        /*03e0*/ 	.word	0x00009790


	//   ....[41]....
        /*03e4*/ 	.word	0x000097a0


	//   ....[42]....
        /*03e8*/ 	.word	0x000097b0


	//   ....[43]....
        /*03ec*/ 	.word	0x000097c0


	//   ....[44]....
        /*03f0*/ 	.word	0x000098d0


	//   ....[45]....
        /*03f4*/ 	.word	0x000098e0


	//   ....[46]....
        /*03f8*/ 	.word	0x000098f0


	//   ....[47]....
        /*03fc*/ 	.word	0x00009900


	//   ....[48]....
        /*0400*/ 	.word	0x00009a10


	//   ....[49]....
        /*0404*/ 	.word	0x00009a20


	//   ....[50]....
        /*0408*/ 	.word	0x00009a30


	//   ....[51]....
        /*040c*/ 	.word	0x00009a40


	//   ....[52]....
        /*0410*/ 	.word	0x00009b50


	//   ....[53]....
        /*0414*/ 	.word	0x00009b60


	//   ....[54]....
        /*0418*/ 	.word	0x00009b70


	//   ....[55]....
        /*041c*/ 	.word	0x00009b80


	//   ....[56]....
        /*0420*/ 	.word	0x00009c90


	//   ....[57]....
        /*0424*/ 	.word	0x00009ca0


	//   ....[58]....
        /*0428*/ 	.word	0x00009cb0


	//   ....[59]....
        /*042c*/ 	.word	0x00009cc0


	//   ....[60]....
        /*0430*/ 	.word	0x00009cd0


	//   ....[61]....
        /*0434*/ 	.word	0x00009ce0


	//   ....[62]....
        /*0438*/ 	.word	0x00009d80


	//   ....[63]....
        /*043c*/ 	.word	0x00009d90


	//   ....[64]....
        /*0440*/ 	.word	0x00009da0


	//   ....[65]....
        /*0444*/ 	.word	0x00009db0


	//   ....[66]....
        /*0448*/ 	.word	0x00009dc0


	//   ....[67]....
        /*044c*/ 	.word	0x00009dd0


	//   ....[68]....
        /*0450*/ 	.word	0x0000cf30


	//   ....[69]....
        /*0454*/ 	.word	0x0000cf70


	//   ....[70]....
        /*0458*/ 	.word	0x0000cfb0


	//   ....[71]....
        /*045c*/ 	.word	0x0000cff0


	//   ....[72]....
        /*0460*/ 	.word	0x0000d100


	//   ....[73]....
        /*0464*/ 	.word	0x0000d140


	//   ....[74]....
        /*0468*/ 	.word	0x0000d180


	//   ....[75]....
        /*046c*/ 	.word	0x0000d1c0


	//   ....[76]....
        /*0470*/ 	.word	0x0000d2d0


	//   ....[77]....
        /*0474*/ 	.word	0x0000d310


	//   ....[78]....
        /*0478*/ 	.word	0x0000d350


	//   ....[79]....
        /*047c*/ 	.word	0x0000d390


	//   ....[80]....
        /*0480*/ 	.word	0x0000d4a0


	//   ....[81]....
        /*0484*/ 	.word	0x0000d4e0


	//   ....[82]....
        /*0488*/ 	.word	0x0000d520


	//   ....[83]....
        /*048c*/ 	.word	0x0000d560


	//   ....[84]....
        /*0490*/ 	.word	0x0000d660


	//   ....[85]....
        /*0494*/ 	.word	0x0000d680


	//   ....[86]....
        /*0498*/ 	.word	0x0000d6a0


	//   ....[87]....
        /*049c*/ 	.word	0x0000d6b0


	//   ....[88]....
        /*04a0*/ 	.word	0x0000ddb0


	//   ....[89]....
        /*04a4*/ 	.word	0x0000e5e0


	//   ....[90]....
        /*04a8*/ 	.word	0x0000ead0


	//   ....[91]....
        /*04ac*/ 	.word	0x0000eaf0


	//   ....[92]....
        /*04b0*/ 	.word	0x0000eb20


	//   ....[93]....
        /*04b4*/ 	.word	0x0000eb60


	//   ....[94]....
        /*04b8*/ 	.word	0x0000eb80


	//   ....[95]....
        /*04bc*/ 	.word	0x0000ed60


	//   ....[96]....
        /*04c0*/ 	.word	0x0000ed80


	//   ....[97]....
        /*04c4*/ 	.word	0x0000edb0


	//   ....[98]....
        /*04c8*/ 	.word	0x0000edf0


	//   ....[99]....
        /*04cc*/ 	.word	0x0000ee10


	//   ....[100]....
        /*04d0*/ 	.word	0x0000f280


	//   ....[101]....
        /*04d4*/ 	.word	0x0000f2d0


	//   ....[102]....
        /*04d8*/ 	.word	0x0000f320


	//   ....[103]....
        /*04dc*/ 	.word	0x0000f390


	//   ....[104]....
        /*04e0*/ 	.word	0x0000f480


	//   ....[105]....
        /*04e4*/ 	.word	0x0000f4d0


	//   ....[106]....
        /*04e8*/ 	.word	0x0000f520


	//   ....[107]....
        /*04ec*/ 	.word	0x0000f590


	//   ....[108]....
        /*04f0*/ 	.word	0x0000f680


	//   ....[109]....
        /*04f4*/ 	.word	0x0000f6d0


	//   ....[110]....
        /*04f8*/ 	.word	0x0000f720


	//   ....[111]....
        /*04fc*/ 	.word	0x0000f790


	//   ....[112]....
        /*0500*/ 	.word	0x0000f880


	//   ....[113]....
        /*0504*/ 	.word	0x0000f8d0


	//   ....[114]....
        /*0508*/ 	.word	0x0000f920


	//   ....[115]....
        /*050c*/ 	.word	0x0000f990


	//   ....[116]....
        /*0510*/ 	.word	0x0000fa80


	//   ....[117]....
        /*0514*/ 	.word	0x0000fad0


	//   ....[118]....
        /*0518*/ 	.word	0x0000fb20


	//   ....[119]....
        /*051c*/ 	.word	0x0000fb70


	//   ....[120]....
        /*0520*/ 	.word	0x0000fc10


	//   ....[121]....
        /*0524*/ 	.word	0x0000fcb0


	//   ....[122]....
        /*0528*/ 	.word	0x0000fd50


	//   ....[123]....
        /*052c*/ 	.word	0x0000fdf0


	//   ....[124]....
        /*0530*/ 	.word	0x0000fe90


	//   ....[125]....
        /*0534*/ 	.word	0x0000ff30


	//   ....[126]....
        /*0538*/ 	.word	0x0000ff80


	//   ....[127]....
        /*053c*/ 	.word	0x0000ffd0


	//   ....[128]....
        /*0540*/ 	.word	0x00010020


	//   ....[129]....
        /*0544*/ 	.word	0x00010080


	//   ....[130]....
        /*0548*/ 	.word	0x000100d0


	//   ....[131]....
        /*054c*/ 	.word	0x00010120


	//   ....[132]....
        /*0550*/ 	.word	0x000101b0


	//   ....[133]....
        /*0554*/ 	.word	0x00010200


	//   ....[134]....
        /*0558*/ 	.word	0x00010250


	//   ....[135]....
        /*055c*/ 	.word	0x000102a0


	//   ....[136]....
        /*0560*/ 	.word	0x00010330


	//   ....[137]....
        /*0564*/ 	.word	0x000103c0


	//   ....[138]....
        /*0568*/ 	.word	0x00010410


	//   ....[139]....
        /*056c*/ 	.word	0x00010460


	//   ....[140]....
        /*0570*/ 	.word	0x00010500


	//   ....[141]....
        /*0574*/ 	.word	0x00010590


	//   ....[142]....
        /*0578*/ 	.word	0x000105e0


	//   ....[143]....
        /*057c*/ 	.word	0x00010630


	//   ....[144]....
        /*0580*/ 	.word	0x000106d0


	//   ....[145]....
        /*0584*/ 	.word	0x00010760


	//   ....[146]....
        /*0588*/ 	.word	0x000107b0


	//   ....[147]....
        /*058c*/ 	.word	0x00010800


	//   ....[148]....
        /*0590*/ 	.word	0x000108a0


	//   ....[149]....
        /*0594*/ 	.word	0x00010930


	//   ....[150]....
        /*0598*/ 	.word	0x00010980


	//   ....[151]....
        /*059c*/ 	.word	0x000109d0


	//   ....[152]....
        /*05a0*/ 	.word	0x00010a70


	//   ....[153]....
        /*05a4*/ 	.word	0x00010b20


	//   ....[154]....
        /*05a8*/ 	.word	0x00010b70


	//   ....[155]....
        /*05ac*/ 	.word	0x00010c60


	//   ....[156]....
        /*05b0*/ 	.word	0x00010cc0


	//   ....[157]....
        /*05b4*/ 	.word	0x00010d10


	//   ....[158]....
        /*05b8*/ 	.word	0x00010d60


	//   ....[159]....
        /*05bc*/ 	.word	0x00010db0


	//   ....[160]....
        /*05c0*/ 	.word	0x00010e00


	//   ....[161]....
        /*05c4*/ 	.word	0x00010e50


	//   ....[162]....
        /*05c8*/ 	.word	0x00010ea0


	//   ....[163]....
        /*05cc*/ 	.word	0x00010ef0


	//----- nvinfo : EIATTR_VRC_CTA_INIT_COUNT
	.align		4
.L_1851:
        /*05d0*/ 	.byte	0x02, 0x4a
	.zero		1
	.zero		1


	//----- nvinfo : EIATTR_EXIT_INSTR_OFFSETS
	.align		4
        /*05d4*/ 	.byte	0x04, 0x1c
        /*05d6*/ 	.short	(.L_1853 - .L_1852)


	//   ....[0]....
.L_1852:
        /*05d8*/ 	.word	0x0000ef20


	//   ....[1]....
        /*05dc*/ 	.word	0x0000f220


	//----- nvinfo : EIATTR_MAX_THREADS
	.align		4
.L_1853:
        /*05e0*/ 	.byte	0x04, 0x05
        /*05e2*/ 	.short	(.L_1855 - .L_1854)
.L_1854:
        /*05e4*/ 	.word	0x00000040
        /*05e8*/ 	.word	0x00000001
        /*05ec*/ 	.word	0x00000001


	//----- nvinfo : EIATTR_CRS_STACK_SIZE
	.align		4
.L_1855:
        /*05f0*/ 	.byte	0x04, 0x1e
        /*05f2*/ 	.short	(.L_1857 - .L_1856)
.L_1856:
        /*05f4*/ 	.word	0x00000000


	//----- nvinfo : EIATTR_CBANK_PARAM_SIZE
	.align		4
.L_1857:
        /*05f8*/ 	.byte	0x03, 0x19
        /*05fa*/ 	.short	0x01f0


	//----- nvinfo : EIATTR_PARAM_CBANK
	.align		4
        /*05fc*/ 	.byte	0x04, 0x0a
        /*05fe*/ 	.short	(.L_1859 - .L_1858)
	.align		4
.L_1858:
        /*0600*/ 	.word	index@(.nv.constant0._Z25selective_scan_bwd_kernelI32Selective_Scan_bwd_kernel_traitsILi64ELi16ELb0ELb1ELb0ELb0ELb1EN3c104HalfENS1_7complexIfEEEEv12SSMParamsBwd)
        /*0604*/ 	.short	0x0380
        /*0606*/ 	.short	0x01f0


	//----- nvinfo : EIATTR_SW_WAR
	.align		4
.L_1859:
        /*0608*/ 	.byte	0x04, 0x36
        /*060a*/ 	.short	(.L_1861 - .L_1860)
.L_1860:
        /*060c*/ 	.word	0x00000008
.L_1861:


//--------------------- .nv.info._Z25selective_scan_bwd_kernelI32Selective_Scan_bwd_kernel_traitsILi64ELi16ELb0ELb1ELb0ELb1ELb0EN3c104HalfENS1_7complexIfEEEEv12SSMParamsBwd --------------------------
	.section	.nv.info._Z25selective_scan_bwd_kernelI32Selective_Scan_bwd_kernel_traitsILi64ELi16ELb0ELb1ELb0ELb1ELb0EN3c104HalfENS1_7complexIfEEEEv12SSMParamsBwd,"",@"SHT_CUDA_INFO"
	.sectionflags	@""
	.align	4


	//----- nvinfo : EIATTR_CUDA_API_VERSION
	.align		4
        /*0000*/ 	.byte	0x04, 0x37
        /*0002*/ 	.short	(.L_1863 - .L_1862)
.L_1862:
        /*0004*/ 	.word	0x00000082


	//----- nvinfo : EIATTR_KPARAM_INFO
	.align		4
.L_1863:
        /*0008*/ 	.byte	0x04, 0x17
        /*000a*/ 	.short	(.L_1865 - .L_1864)
.L_1864:
        /*000c*/ 	.word	0x00000000
        /*0010*/ 	.short	0x0000
        /*0012*/ 	.short	0x0000
        /*0014*/ 	.byte	0x00, 0xf0, 0xc1, 0x07


	//----- nvinfo : EIATTR_SPARSE_MMA_MASK
	.align		4
.L_1865:
        /*0018*/ 	.byte	0x03, 0x50
        /*001a*/ 	.short	0x0000


	//----- nvinfo : EIATTR_MAXREG_COUNT
	.align		4
        /*001c*/ 	.byte	0x03, 0x1b
        /*001e*/ 	.short	0x00ff


	//----- nvinfo : EIATTR_NUM_BARRIERS
	.align		4
        /*0020*/ 	.byte	0x02, 0x4c
        /*0022*/ 	.byte	0x01
	.zero		1


	//----- nvinfo : EIATTR_ANNOTATIONS
	.align		4
        /*0024*/ 	.byte	0x04, 0x55
        /*0026*/ 	.short	(.L_1867 - .L_1866)


	//   ....[0]....
.L_1866:
        /* <DEDUP_REMOVED lines=11> */


	//----- nvinfo : EIATTR_MERCURY_ISA_VERSION
	.align		4
.L_1867:
        /*00c0*/ 	.byte	0x03, 0x5f
        /*00c2*/ 	.short	0x0101


	//----- nvinfo : EIATTR_INT_WARP_WIDE_INSTR_OFFSETS
	.align		4
        /*00c4*/ 	.byte	0x04, 0x31
        /*00c6*/ 	.short	(.L_1869 - .L_1868)


	//   ....[0]....
.L_1868:
        /*00c8*/ 	.word	0x00008d40


	//   ....[1]....
        /*00cc*/ 	.word	0x00009ed0


	//----- nvinfo : EIATTR_COOP_GROUP_MASK_REGIDS
	.align		4
.L_1869:
        /*00d0*/ 	.byte	0x04, 0x29
        /*00d2*/ 	.short	(.L_1871 - .L_1870)


	//   ....[0]....
.L_1870:
        /*00d4*/ 	.word	0xffffffff


	//   ....[1]....
        /*00d8*/ 	.word	0xffffffff


	//   ....[2]....
        /*00dc*/ 	.word	0xffffffff


	//   ....[3]....
        /*00e0*/ 	.word	0xffffffff


	//   ....[4]....
        /*00e4*/ 	.word	0xffffffff


	//   ....[5]....
        /*00e8*/ 	.word	0xffffffff


	//   ....[6]....
        /*00ec*/ 	.word	0xffffffff


	//   ....[7]....
        /*00f0*/ 	.word	0xffffffff


	//   ....[8]....
        /*00f4*/ 	.word	0xffffffff


	//   ....[9]....
        /*00f8*/ 	.word	0xffffffff


	//   ....[10]....
        /*00fc*/ 	.word	0xffffffff


	//   ....[11]....
        /*0100*/ 	.word	0xffffffff


	//   ....[12]....
        /*0104*/ 	.word	0xffffffff


	//   ....[13]....
        /*0108*/ 	.word	0xffffffff


	//   ....[14]....
        /*010c*/ 	.word	0xffffffff


	//   ....[15]....
        /*0110*/ 	.word	0xffffffff


	//   ....[16]....
        /*0114*/ 	.word	0xffffffff


	//   ....[17]....
        /*0118*/ 	.word	0xffffffff


	//   ....[18]....
        /*011c*/ 	.word	0xffffffff


	//   ....[19]....
        /*0120*/ 	.word	0xffffffff


	//   ....[20]....
        /*0124*/ 	.word	0xffffffff


	//   ....[21]....
        /*0128*/ 	.word	0xffffffff


	//   ....[22]....
        /*012c*/ 	.word	0xffffffff


	//   ....[23]....
        /*0130*/ 	.word	0xffffffff


	//   ....[24]....
        /*0134*/ 	.word	0xffffffff


	//   ....[25]....
        /*0138*/ 	.word	0xffffffff


	//   ....[26]....
        /*013c*/ 	.word	0xffffffff


	//   ....[27]....
        /*0140*/ 	.word	0xffffffff


	//   ....[28]....
        /*0144*/ 	.word	0xffffffff


	//   ....[29]....
        /*0148*/ 	.word	0xffffffff


	//   ....[30]....
        /*014c*/ 	.word	0xffffffff


	//   ....[31]....
        /*0150*/ 	.word	0xffffffff


	//   ....[32]....
        /*0154*/ 	.word	0xffffffff


	//   ....[33]....
        /*0158*/ 	.word	0xffffffff


	//   ....[34]....
        /*015c*/ 	.word	0xffffffff


	//   ....[35]....
        /*0160*/ 	.word	0xffffffff


	//   ....[36]....
        /*0164*/ 	.word	0xffffffff


	//   ....[37]....
        /*0168*/ 	.word	0xffffffff


	//   ....[38]....
        /*016c*/ 	.word	0xffffffff


	//   ....[39]....
        /*0170*/ 	.word	0xffffffff


	//   ....[40]....
        /*0174*/ 	.word	0xffffffff


	//   ....[41]....
        /*0178*/ 	.word	0xffffffff


	//   ....[42]....
        /*017c*/ 	.word	0xffffffff


	//   ....[43]....
        /*0180*/ 	.word	0xffffffff


	//   ....[44]....
        /*0184*/ 	.word	0xffffffff


	//   ....[45]....
        /*0188*/ 	.word	0xffffffff


	//   ....[46]....
        /*018c*/ 	.word	0xffffffff


	//   ....[47]....
        /*0190*/ 	.word	0xffffffff


	//   ....[48]....
        /*0194*/ 	.word	0xffffffff


	//   ....[49]....
        /*0198*/ 	.word	0xffffffff


	//   ....[50]....
        /*019c*/ 	.word	0xffffffff


	//   ....[51]....
        /*01a0*/ 	.word	0xffffffff


	//   ....[52]....
        /*01a4*/ 	.word	0xffffffff


	//   ....[53]....
        /*01a8*/ 	.word	0xffffffff


	//   ....[54]....
        /*01ac*/ 	.word	0xffffffff


	//   ....[55]....
        /*01b0*/ 	.word	0xffffffff


	//   ....[56]....
        /*01b4*/ 	.word	0xffffffff


	//   ....[57]....
        /*01b8*/ 	.word	0xffffffff


	//   ....[58]....
        /*01bc*/ 	.word	0xffffffff


	//   ....[59]....
        /*01c0*/ 	.word	0xffffffff


	//   ....[60]....
        /*01c4*/ 	.word	0xffffffff


	//   ....[61]....
        /*01c8*/ 	.word	0xffffffff


	//   ....[62]....
        /*01cc*/ 	.word	0xffffffff


	//   ....[63]....
        /*01d0*/ 	.word	0xffffffff


	//   ....[64]....
        /*01d4*/ 	.word	0xffffffff


	//   ....[65]....
        /*01d8*/ 	.word	0xffffffff


	//   ....[66]....
        /*01dc*/ 	.word	0xffffffff


	//   ....[67]....
        /*01e0*/ 	.word	0xffffffff


	//   ....[68]....
        /*01e4*/ 	.word	0xffffffff


	//   ....[69]....
        /*01e8*/ 	.word	0xffffffff


	//   ....[70]....
        /*01ec*/ 	.word	0xffffffff


	//   ....[71]....
        /*01f0*/ 	.word	0xffffffff


	//   ....[72]....
        /*01f4*/ 	.word	0xffffffff


	//   ....[73]....
        /*01f8*/ 	.word	0xffffffff


	//   ....[74]....
        /*01fc*/ 	.word	0xffffffff


	//   ....[75]....
        /*0200*/ 	.word	0xffffffff


	//   ....[76]....
        /*0204*/ 	.word	0xffffffff


	//   ....[77]....
        /*0208*/ 	.word	0xffffffff


	//   ....[78]....
        /*020c*/ 	.word	0xffffffff


	//   ....[79]....
        /*0210*/ 	.word	0xffffffff


	//   ....[80]....
        /*0214*/ 	.word	0xffffffff


	//   ....[81]....
        /*0218*/ 	.word	0xffffffff


	//   ....[82]....
        /*021c*/ 	.word	0xffffffff


	//   ....[83]....
        /*0220*/ 	.word	0xffffffff


	//   ....[84]....
        /*0224*/ 	.word	0xffffffff


	//   ....[85]....
        /*0228*/ 	.word	0xffffffff


	//   ....[86]....
        /*022c*/ 	.word	0xffffffff


	//   ....[87]....
        /*0230*/ 	.word	0xffffffff


	//   ....[88]....
        /*0234*/ 	.word	0xffffffff


	//   ....[89]....
        /*0238*/ 	.word	0xffffffff


	//   ....[90]....
        /*023c*/ 	.word	0xffffffff


	//   ....[91]....
        /*0240*/ 	.word	0xffffffff


	//   ....[92]....
        /*0244*/ 	.word	0xffffffff


	//   ....[93]....
        /*0248*/ 	.word	0xffffffff


	//   ....[94]....
        /*024c*/ 	.word	0xffffffff


	//   ....[95]....
        /*0250*/ 	.word	0xffffffff


	//   ....[96]....
        /*0254*/ 	.word	0xffffffff


	//   ....[97]....
        /*0258*/ 	.word	0x05000047


	//   ....[98]....
        /*025c*/ 	.word	0x05000047


	//   ....[99]....
        /*0260*/ 	.word	0x05000047


	//   ....[100]....
        /*0264*/ 	.word	0x05000047


	//   ....[101]....
        /*0268*/ 	.word	0x05000047


	//   ....[102]....
        /*026c*/ 	.word	0x05000047


	//   ....[103]....
        /*0270*/ 	.word	0x05000047


	//   ....[104]....
        /*0274*/ 	.word	0x05000047


	//   ....[105]....
        /*0278*/ 	.word	0x05000047


	//   ....[106]....
        /*027c*/ 	.word	0x05000047


	//   ....[107]....
        /*0280*/ 	.word	0x05000047


	//   ....[108]....
        /*0284*/ 	.word	0x05000047


	//   ....[109]....
        /*0288*/ 	.word	0x05000047


	//   ....[110]....
        /*028c*/ 	.word	0x05000047


	//   ....[111]....
        /*0290*/ 	.word	0x05000047


	//   ....[112]....
        /*0294*/ 	.word	0x05000047


	//   ....[113]....
        /*0298*/ 	.word	0x05000047


	//   ....[114]....
        /*029c*/ 	.word	0x05000047


	//   ....[115]....
        /*02a0*/ 	.word	0x05000047


	//   ....[116]....
        /*02a4*/ 	.word	0x05000047


	//   ....[117]....
        /*02a8*/ 	.word	0x05000047


	//   ....[118]....
        /*02ac*/ 	.word	0x05000047


	//   ....[119]....
        /*02b0*/ 	.word	0x05000047


	//   ....[120]....
        /*02b4*/ 	.word	0x05000047


	//   ....[121]....
        /*02b8*/ 	.word	0x05000047


	//   ....[122]....
        /*02bc*/ 	.word	0x05000047


	//   ....[123]....
        /*02c0*/ 	.word	0x05000047


	//   ....[124]....
        /*02c4*/ 	.word	0x05000047


	//   ....[125]....
        /*02c8*/ 	.word	0x05000047


	//   ....[126]....
        /*02cc*/ 	.word	0x05000047


	//   ....[127]....
        /*02d0*/ 	.word	0x05000047


	//   ....[128]....
        /*02d4*/ 	.word	0x05000047


	//   ....[129]....
        /*02d8*/ 	.word	0x05000047


	//   ....[130]....
        /*02dc*/ 	.word	0x05000047


	//   ....[131]....
        /*02e0*/ 	.word	0x05000047


	//   ....[132]....
        /*02e4*/ 	.word	0x05000047


	//   ....[133]....
        /*02e8*/ 	.word	0x05000047


	//   ....[134]....
        /*02ec*/ 	.word	0x05000047


	//   ....[135]....
        /*02f0*/ 	.word	0x05000047


	//   ....[136]....
        /*02f4*/ 	.word	0x05000047


	//   ....[137]....
        /*02f8*/ 	.word	0x05000047


	//   ....[138]....
        /*02fc*/ 	.word	0x05000047


	//   ....[139]....
        /*0300*/ 	.word	0x05000047


	//   ....[140]....
        /*0304*/ 	.word	0x05000047


	//   ....[141]....
        /*0308*/ 	.word	0x05000047


	//   ....[142]....
        /*030c*/ 	.word	0x05000047


	//   ....[143]....
        /*0310*/ 	.word	0x05000047


	//   ....[144]....
        /*0314*/ 	.word	0x05000047


	//   ....[145]....
        /*0318*/ 	.word	0x05000047


	//   ....[146]....
        /*031c*/ 	.word	0x05000047


	//   ....[147]....
        /*0320*/ 	.word	0x05000047


	//   ....[148]....
        /*0324*/ 	.word	0x05000047


	//   ....[149]....
        /*0328*/ 	.word	0x05000047


	//   ....[150]....
        /*032c*/ 	.word	0x05000047


	//   ....[151]....
        /*0330*/ 	.word	0x05000047


	//   ....[152]....
        /*0334*/ 	.word	0x05000047


	//   ....[153]....
        /*0338*/ 	.word	0x05000047


	//   ....[154]....
        /*033c*/ 	.word	0x05000047


	//   ....[155]....
        /*0340*/ 	.word	0x05000047


	//   ....[156]....
        /*0344*/ 	.word	0x05000047


	//   ....[157]....
        /*0348*/ 	.word	0x05000047


	//   ....[158]....
        /*034c*/ 	.word	0x05000047


	//   ....[159]....
        /*0350*/ 	.word	0x05000047


	//   ....[160]....
        /*0354*/ 	.word	0x05000047


	//----- nvinfo : EIATTR_COOP_GROUP_INSTR_OFFSETS
	.align		4
.L_1871:
        /*0358*/ 	.byte	0x04, 0x28
        /*035a*/ 	.short	(.L_1873 - .L_1872)


	//   ....[0]....
.L_1872:
        /*035c*/ 	.word	0x00001470


	//   ....[1]....
        /*0360*/ 	.word	0x00001a20


	//   ....[2]....
        /*0364*/ 	.word	0x000020d0


	//   ....[3]....
        /*0368*/ 	.word	0x00005dd0


	//   ....[4]....
        /*036c*/ 	.word	0x00007c00


	//   ....[5]....
        /*0370*/ 	.word	0x00007c10


	//   ....[6]....
        /*0374*/ 	.word	0x00007c20


	//   ....[7]....
        /*0378*/ 	.word	0x00007c70


	//   ....[8]....
        /*037c*/ 	.word	0x00007cc0


	//   ....[9]....
        /*0380*/ 	.word	0x00007cd0


	//   ....[10]....
        /*0384*/ 	.word	0x00007d00


	//   ....[11]....
        /*0388*/ 	.word	0x00007d30


	//   ....[12]....
        /*038c*/ 	.word	0x00007d80


	//   ....[13]....
        /*0390*/ 	.word	0x00007dd0


	//   ....[14]....
        /*0394*/ 	.word	0x00007de0


	//   ....[15]....
        /*0398*/ 	.word	0x00007df0


	//   ....[16]....
        /*039c*/ 	.word	0x00007ea0


	//   ....[17]....
        /*03a0*/ 	.word	0x00007eb0


	//   ....[18]....
        /*03a4*/ 	.word	0x00007ec0


	//   ....[19]....
        /*03a8*/ 	.word	0x00007ed0


	//   ....[20]....
        /*03ac*/ 	.word	0x00007f80


	//   ....[21]....
        /*03b0*/ 	.word	0x00007f90


	//   ....[22]....
        /*03b4*/ 	.word	0x00007fa0


	//   ....[23]....
        /*03b8*/ 	.word	0x00007fb0


	//   ....[24]....
        /*03bc*/ 	.word	0x00008110


	//   ....[25]....
        /*03c0*/ 	.word	0x00008120


	//   ....[26]....
        /*03c4*/ 	.word	0x00008130


	//   ....[27]....
        /*03c8*/ 	.word	0x00008140


	//   ....[28]....
        /*03cc*/ 	.word	0x00008150


	//   ....[29]....
        /*03d0*/ 	.word	0x00008160


	//   ....[30]....
        /*03d4*/ 	.word	0x00008170


	//   ....[31]....
        /*03d8*/ 	.word	0x00008180


	//   ....[32]....
        /*03dc*/ 	.word	0x00009480


	//   ....[33]....
        /*03e0*/ 	.word	0x000094a0


	//   ....[34]....
        /*03e4*/ 	.word	0x000094b0


	//   ....[35]....
        /*03e8*/ 	.word	0x000094c0


	//   ....[36]....
        /*03ec*/ 	.word	0x000095e0


	//   ....[37]....
        /*03f0*/ 	.word	0x000095f0


	//   ....[38]....
        /*03f4*/ 	.word	0x00009600


	//   ....[39]....
        /*03f8*/ 	.word	0x00009610


	//   ....[40]....
        /*03fc*/ 	.word	0x00009730


	//   ....[41]....
        /*0400*/ 	.word	0x00009740


	//   ....[42]....
        /*0404*/ 	.word	0x00009750


	//   ....[43]....
        /*0408*/ 	.word	0x00009760


	//   ....[44]....
        /*040c*/ 	.word	0x00009880


	//   ....[45]....
        /*0410*/ 	.word	0x00009890


	//   ....[46]....
        /*0414*/ 	.word	0x000098a0


	//   ....[47]....
        /*0418*/ 	.word	0x000098b0


	//   ....[48]....
        /*041c*/ 	.word	0x000099d0


	//   ....[49]....
        /*0420*/ 	.word	0x000099e0


	//   ....[50]....
        /*0424*/ 	.word	0x000099f0


	//   ....[51]....
        /*0428*/ 	.word	0x00009a00


	//   ....[52]....
        /*042c*/ 	.word	0x00009b20


	//   ....[53]....
        /*0430*/ 	.word	0x00009b30


	//   ....[54]....
        /*0434*/ 	.word	0x00009b40


	//   ....[55]....
        /*0438*/ 	.word	0x00009b50


	//   ....[56]....
        /*043c*/ 	.word	0x00009b60


	//   ....[57]....
        /*0440*/ 	.word	0x00009b70


	//   ....[58]....
        /*0444*/ 	.word	0x00009bb0


	//   ....[59]....
        /*0448*/ 	.word	0x00009bf0


	//   ....[60]....
        /*044c*/ 	.word	0x00009c20


	//   ....[61]....
        /*0450*/ 	.word	0x00009c50


	//   ....[62]....
        /*0454*/ 	.word	0x00009c60


	//   ....[63]....
        /*0458*/ 	.word	0x00009c70


	//   ....[64]....
        /*045c*/ 	.word	0x0000cde0


	//   ....[65]....
        /*0460*/ 	.word	0x0000ce20


	//   ....[66]....
        /*0464*/ 	.word	0x0000ce60


	//   ....[67]....
        /*0468*/ 	.word	0x0000cea0


	//   ....[68]....
        /*046c*/ 	.word	0x0000cfb0


	//   ....[69]....
        /*0470*/ 	.word	0x0000cff0


	//   ....[70]....
        /*0474*/ 	.word	0x0000d030


	//   ....[71]....
        /*0478*/ 	.word	0x0000d070


	//   ....[72]....
        /*047c*/ 	.word	0x0000d180


	//   ....[73]....
        /*0480*/ 	.word	0x0000d1c0


	//   ....[74]....
        /*0484*/ 	.word	0x0000d200


	//   ....[75]....
        /*0488*/ 	.word	0x0000d240


	//   ....[76]....
        /*048c*/ 	.word	0x0000d390


	//   ....[77]....
        /*0490*/ 	.word	0x0000d3d0


	//   ....[78]....
        /*0494*/ 	.word	0x0000d410


	//   ....[79]....
        /*0498*/ 	.word	0x0000d450


	//   ....[80]....
        /*049c*/ 	.word	0x0000d4f0


	//   ....[81]....
        /*04a0*/ 	.word	0x0000d510


	//   ....[82]....
        /*04a4*/ 	.word	0x0000d530


	//   ....[83]....
        /*04a8*/ 	.word	0x0000d540


	//   ....[84]....
        /*04ac*/ 	.word	0x0000ded0


	//   ....[85]....
        /*04b0*/ 	.word	0x0000e790


	//   ....[86]....
        /*04b4*/ 	.word	0x0000f050


	//   ....[87]....
        /*04b8*/ 	.word	0x0000f6a0


	//   ....[88]....
        /*04bc*/ 	.word	0x0000f6d0


	//   ....[89]....
        /*04c0*/ 	.word	0x0000f700


	//   ....[90]....
        /*04c4*/ 	.word	0x0000f760


	//   ....[91]....
        /*04c8*/ 	.word	0x0000f7a0


	//   ....[92]....
        /*04cc*/ 	.word	0x0000f980


	//   ....[93]....
        /*04d0*/ 	.word	0x0000f9a0


	//   ....[94]....
        /*04d4*/ 	.word	0x0000f9d0


	//   ....[95]....
        /*04d8*/ 	.word	0x0000fa10


	//   ....[96]....
        /*04dc*/ 	.word	0x0000fa30


	//   ....[97]....
        /*04e0*/ 	.word	0x0000fea0


	//   ....[98]....
        /*04e4*/ 	.word	0x0000fef0


	//   ....[99]....
        /*04e8*/ 	.word	0x0000ff40


	//   ....[100]....
        /*04ec*/ 	.word	0x0000ff90


	//   ....[101]....
        /*04f0*/ 	.word	0x000100a0


	//   ....[102]....
        /*04f4*/ 	.word	0x000100f0


	//   ....[103]....
        /*04f8*/ 	.word	0x00010140


	//   ....[104]....
        /*04fc*/ 	.word	0x00010190


	//   ....[105]....
        /*0500*/ 	.word	0x000102a0


	//   ....[106]....
        /*0504*/ 	.word	0x000102f0


	//   ....[107]....
        /*0508*/ 	.word	0x00010340


	//   ....[108]....
        /*050c*/ 	.word	0x00010390


	//   ....[109]....
        /*0510*/ 	.word	0x000104a0


	//   ....[110]....
        /*0514*/ 	.word	0x000104f0


	//   ....[111]....
        /*0518*/ 	.word	0x00010540


	//   ....[112]....
        /*051c*/ 	.word	0x00010590


	//   ....[113]....
        /*0520*/ 	.word	0x000106a0


	//   ....[114]....
        /*0524*/ 	.word	0x000106f0


	//   ....[115]....
        /*0528*/ 	.word	0x00010740


	//   ....[116]....
        /*052c*/ 	.word	0x00010790


	//   ....[117]....
        /*0530*/ 	.word	0x00010830


	//   ....[118]....
        /*0534*/ 	.word	0x000108d0


	//   ....[119]....
        /*0538*/ 	.word	0x00010970


	//   ....[120]....
        /*053c*/ 	.word	0x00010a10


	//   ....[121]....
        /*0540*/ 	.word	0x00010ab0


	//   ....[122]....
        /*0544*/ 	.word	0x00010b50


	//   ....[123]....
        /*0548*/ 	.word	0x00010ba0


	//   ....[124]....
        /*054c*/ 	.word	0x00010bf0


	//   ....[125]....
        /*0550*/ 	.word	0x00010c40


	//   ....[126]....
        /*0554*/ 	.word	0x00010ca0


	//   ....[127]....
        /*0558*/ 	.word	0x00010cf0


	//   ....[128]....
        /*055c*/ 	.word	0x00010d40


	//   ....[129]....
        /*0560*/ 	.word	0x00010de0


	//   ....[130]....
        /*0564*/ 	.word	0x00010e30


	//   ....[131]....
        /*0568*/ 	.word	0x00010e80


	//   ....[132]....
        /*056c*/ 	.word	0x00010ed0


	//   ....[133]....
        /*0570*/ 	.word	0x00010f70


	//   ....[134]....
        /*0574*/ 	.word	0x00011000


	//   ....[135]....
        /*0578*/ 	.word	0x00011050


	//   ....[136]....
        /*057c*/ 	.word	0x000110a0


	//   ....[137]....
        /*0580*/ 	.word	0x00011140


	//   ....[138]....
        /*0584*/ 	.word	0x000111d0


	//   ....[139]....
        /*0588*/ 	.word	0x00011220


	//   ....[140]....
        /*058c*/ 	.word	0x00011270


	//   ....[141]....
        /*0590*/ 	.word	0x00011310


	//   ....[142]....
        /*0594*/ 	.word	0x000113a0


	//   ....[143]....
        /*0598*/ 	.word	0x000113f0


	//   ....[144]....
        /*059c*/ 	.word	0x00011440


	//   ....[145]....
        /*05a0*/ 	.word	0x000114e0


	//   ....[146]....
        /*05a4*/ 	.word	0x00011570


	//   ....[147]....
        /*05a8*/ 	.word	0x000115c0


	//   ....[148]....
        /*05ac*/ 	.word	0x00011610


	//   ....[149]....
        /*05b0*/ 	.word	0x000116b0


	//   ....[150]....
        /*05b4*/ 	.word	0x00011760


	//   ....[151]....
        /*05b8*/ 	.word	0x000117b0


	//   ....[152]....
        /*05bc*/ 	.word	0x000118b0


	//   ....[153]....
        /*05c0*/ 	.word	0x00011900


	//   ....[154]....
        /*05c4*/ 	.word	0x00011950


	//   ....[155]....
        /*05c8*/ 	.word	0x000119a0


	//   ....[156]....
        /*05cc*/ 	.word	0x000119f0


	//   ....[157]....
        /*05d0*/ 	.word	0x00011a30


	//   ....[158]....
        /*05d4*/ 	.word	0x00011a80


	//   ....[159]....
        /*05d8*/ 	.word	0x00011ad0


	//   ....[160]....
        /*05dc*/ 	.word	0x00011b20


	//----- nvinfo : EIATTR_VRC_CTA_INIT_COUNT
	.align		4
.L_1873:
        /*05e0*/ 	.byte	0x02, 0x4a
	.zero		1
	.zero		1


	//----- nvinfo : EIATTR_EXIT_INSTR_OFFSETS
	.align		4
        /*05e4*/ 	.byte	0x04, 0x1c
        /*05e6*/ 	.short	(.L_1875 - .L_1874)


	//   ....[0]....
.L_1874:
        /*05e8*/ 	.word	0x0000fb40


	//   ....[1]....
        /*05ec*/ 	.word	0x0000fe40


	//----- nvinfo : EIATTR_MAX_THREADS
	.align		4
.L_1875:
        /*05f0*/ 	.byte	0x04, 0x05
        /*05f2*/ 	.short	(.L_1877 - .L_1876)
.L_1876:
        /*05f4*/ 	.word	0x00000040
        /*05f8*/ 	.word	0x00000001
        /*05fc*/ 	.word	0x00000001


	//----- nvinfo : EIATTR_CRS_STACK_SIZE
	.align		4
.L_1877:
        /*0600*/ 	.byte	0x04, 0x1e
        /*0602*/ 	.short	(.L_1879 - .L_1878)
.L_1878:
        /*0604*/ 	.word	0x00000000


	//----- nvinfo : EIATTR_CBANK_PARAM_SIZE
	.align		4
.L_1879:
        /*0608*/ 	.byte	0x03, 0x19
        /*060a*/ 	.short	0x01f0


	//----- nvinfo : EIATTR_PARAM_CBANK
	.align		4
        /*060c*/ 	.byte	0x04, 0x0a
        /*060e*/ 	.short	(.L_1881 - .L_1880)
	.align		4
.L_1880:
        /*0610*/ 	.word	index@(.nv.constant0._Z25selective_scan_bwd_kernelI32Selective_Scan_bwd_kernel_traitsILi64ELi16ELb0ELb1ELb0ELb1ELb0EN3c104HalfENS1_7complexIfEEEEv12SSMParamsBwd)
        /*0614*/ 	.short	0x0380
        /*0616*/ 	.short	0x01f0


	//----- nvinfo : EIATTR_SW_WAR
	.align		4
.L_1881:
        /*0618*/ 	.byte	0x04, 0x36
        /*061a*/ 	.short	(.L_1883 - .L_1882)
.L_1882:
        /*061c*/ 	.word	0x00000008
.L_1883:


//--------------------- .nv.info._Z25selective_scan_bwd_kernelI32Selective_Scan_bwd_kernel_traitsILi64ELi16ELb0ELb1ELb0ELb1ELb1EN3c104HalfENS1_7complexIfEEEEv12SSMParamsBwd --------------------------
	.section	.nv.info._Z25selective_scan_bwd_kernelI32Selective_Scan_bwd_kernel_traitsILi64ELi16ELb0ELb1ELb0ELb1ELb1EN3c104HalfENS1_7complexIfEEEEv12SSMParamsBwd,"",@"SHT_CUDA_INFO"
	.sectionflags	@""
	.align	4


	//----- nvinfo : EIATTR_CUDA_API_VERSION
	.align		4
        /*0000*/ 	.byte	0x04, 0x37
        /*0002*/ 	.short	(.L_1885 - .L_1884)
.L_1884:
        /*0004*/ 	.word	0x00000082


	//----- nvinfo : EIATTR_KPARAM_INFO
	.align		4
.L_1885:
        /*0008*/ 	.byte	0x04, 0x17
        /*000a*/ 	.short	(.L_1887 - .L_1886)
.L_1886:
        /*000c*/ 	.word	0x00000000
        /*0010*/ 	.short	0x0000
        /*0012*/ 	.short	0x0000
        /*0014*/ 	.byte	0x00, 0xf0, 0xc1, 0x07


	//----- nvinfo : EIATTR_SPARSE_MMA_MASK
	.align		4
.L_1887:
        /*0018*/ 	.byte	0x03, 0x50
        /*001a*/ 	.short	0x0000


	//----- nvinfo : EIATTR_MAXREG_COUNT
	.align		4
        /*001c*/ 	.byte	0x03, 0x1b
        /*001e*/ 	.short	0x00ff


	//----- nvinfo : EIATTR_NUM_BARRIERS
	.align		4
        /*0020*/ 	.byte	0x02, 0x4c
        /*0022*/ 	.byte	0x01
	.zero		1


	//----- nvinfo : EIATTR_ANNOTATIONS
	.align		4
        /*0024*/ 	.byte	0x04, 0x55
        /*0026*/ 	.short	(.L_1889 - .L_1888)


	//   ....[0]....
.L_1888:
        /* <DEDUP_REMOVED lines=10> */


	//----- nvinfo : EIATTR_MERCURY_ISA_VERSION
	.align		4
.L_1889:
        /*00b0*/ 	.byte	0x03, 0x5f
        /*00b2*/ 	.short	0x0101


	//----- nvinfo : EIATTR_INT_WARP_WIDE_INSTR_OFFSETS
	.align		4
        /*00b4*/ 	.byte	0x04, 0x31
        /*00b6*/ 	.short	(.L_1891 - .L_1890)


	//   ....[0]....
.L_1890:
        /*00b8*/ 	.word	0x0000b4a0


	//   ....[1]....
        /*00bc*/ 	.word	0x0000c680


	//----- nvinfo : EIATTR_COOP_GROUP_MASK_REGIDS
	.align		4
.L_1891:
        /*00c0*/ 	.byte	0x04, 0x29
        /*00c2*/ 	.short	(.L_1893 - .L_1892)


	//   ....[0]....
.L_1892:
        /*00c4*/ 	.word	0xffffffff


	//   ....[1]....
        /*00c8*/ 	.word	0xffffffff


	//   ....[2]....
        /*00cc*/ 	.word	0xffffffff


	//   ....[3]....
        /*00d0*/ 	.word	0xffffffff


	//   ....[4]....
        /*00d4*/ 	.word	0xffffffff


	//   ....[5]....
        /*00d8*/ 	.word	0xffffffff


	//   ....[6]....
        /*00dc*/ 	.word	0xffffffff


	//   ....[7]....
        /*00e0*/ 	.word	0xffffffff


	//   ....[8]....
        /*00e4*/ 	.word	0xffffffff


	//   ....[9]....
        /*00e8*/ 	.word	0xffffffff


	//   ....[10]....
        /*00ec*/ 	.word	0xffffffff


	//   ....[11]....
        /*00f0*/ 	.word	0xffffffff


	//   ....[12]....
        /*00f4*/ 	.word	0xffffffff


	//   ....[13]....
        /*00f8*/ 	.word	0xffffffff


	//   ....[14]....
        /*00fc*/ 	.word	0xffffffff


	//   ....[15]....
        /*0100*/ 	.word	0xffffffff


	//   ....[16]....
        /*0104*/ 	.word	0xffffffff


	//   ....[17]....
        /*0108*/ 	.word	0xffffffff


	//   ....[18]....
        /*010c*/ 	.word	0xffffffff


	//   ....[19]....
        /*0110*/ 	.word	0xffffffff


	//   ....[20]....
        /*0114*/ 	.word	0xffffffff


	//   ....[21]....
        /*0118*/ 	.word	0xffffffff


	//   ....[22]....
        /*011c*/ 	.word	0xffffffff


	//   ....[23]....
        /*0120*/ 	.word	0xffffffff


	//   ....[24]....
        /*0124*/ 	.word	0xffffffff


	//   ....[25]....
        /*0128*/ 	.word	0xffffffff


	//   ....[26]....
        /*012c*/ 	.word	0xffffffff


	//   ....[27]....
        /*0130*/ 	.word	0xffffffff


	//   ....[28]....
        /*0134*/ 	.word	0xffffffff


	//   ....[29]....
        /*0138*/ 	.word	0xffffffff


	//   ....[30]....
        /*013c*/ 	.word	0xffffffff


	//   ....[31]....
        /*0140*/ 	.word	0xffffffff


	//   ....[32]....
        /*0144*/ 	.word	0xffffffff


	//   ....[33]....
        /*0148*/ 	.word	0xffffffff


	//   ....[34]....
        /*014c*/ 	.word	0xffffffff


	//   ....[35]....
        /*0150*/ 	.word	0xffffffff


	//   ....[36]....
        /*0154*/ 	.word	0xffffffff


	//   ....[37]....
        /*0158*/ 	.word	0xffffffff


	//   ....[38]....
        /*015c*/ 	.word	0xffffffff


	//   ....[39]....
        /*0160*/ 	.word	0xffffffff


	//   ....[40]....
        /*0164*/ 	.word	0xffffffff


	//   ....[41]....
        /*0168*/ 	.word	0xffffffff


	//   ....[42]....
        /*016c*/ 	.word	0xffffffff


	//   ....[43]....
        /*0170*/ 	.word	0xffffffff


	//   ....[44]....
        /*0174*/ 	.word	0xffffffff


	//   ....[45]....
        /*0178*/ 	.word	0xffffffff


	//   ....[46]....
        /*017c*/ 	.word	0xffffffff


	//   ....[47]....
        /*0180*/ 	.word	0xffffffff


	//   ....[48]....
        /*0184*/ 	.word	0xffffffff


	//   ....[49]....
        /*0188*/ 	.word	0xffffffff


	//   ....[50]....
        /*018c*/ 	.word	0xffffffff


	//   ....[51]....
        /*0190*/ 	.word	0xffffffff


	//   ....[52]....
        /*0194*/ 	.word	0xffffffff


	//   ....[53]....
        /*0198*/ 	.word	0xffffffff


	//   ....[54]....
        /*019c*/ 	.word	0xffffffff


	//   ....[55]....
        /*01a0*/ 	.word	0xffffffff


	//   ....[56]....
        /*01a4*/ 	.word	0xffffffff


	//   ....[57]....
        /*01a8*/ 	.word	0xffffffff


	//   ....[58]....
        /*01ac*/ 	.word	0xffffffff


	//   ....[59]....
        /*01b0*/ 	.word	0xffffffff


	//   ....[60]....
        /*01b4*/ 	.word	0xffffffff


	//   ....[61]....
        /*01b8*/ 	.word	0xffffffff


	//   ....[62]....
        /*01bc*/ 	.word	0xffffffff


	//   ....[63]....
        /*01c0*/ 	.word	0xffffffff


	//   ....[64]....
        /*01c4*/ 	.word	0xffffffff


	//   ....[65]....
        /*01c8*/ 	.word	0xffffffff


	//   ....[66]....
        /*01cc*/ 	.word	0xffffffff


	//   ....[67]....
        /*01d0*/ 	.word	0xffffffff


	//   ....[68]....
        /*01d4*/ 	.word	0xffffffff


	//   ....[69]....
        /*01d8*/ 	.word	0xffffffff


	//   ....[70]....
        /*01dc*/ 	.word	0xffffffff


	//   ....[71]....
        /*01e0*/ 	.word	0xffffffff


	//   ....[72]....
        /*01e4*/ 	.word	0xffffffff


	//   ....[73]....
        /*01e8*/ 	.word	0xffffffff


	//   ....[74]....
        /*01ec*/ 	.word	0xffffffff


	//   ....[75]....
        /*01f0*/ 	.word	0xffffffff


	//   ....[76]....
        /*01f4*/ 	.word	0xffffffff


	//   ....[77]....
        /*01f8*/ 	.word	0xffffffff


	//   ....[78]....
        /*01fc*/ 	.word	0xffffffff


	//   ....[79]....
        /*0200*/ 	.word	0xffffffff


	//   ....[80]....
        /*0204*/ 	.word	0xffffffff


	//   ....[81]....
        /*0208*/ 	.word	0xffffffff


	//   ....[82]....
        /*020c*/ 	.word	0xffffffff


	//   ....[83]....
        /*0210*/ 	.word	0xffffffff


	//   ....[84]....
        /*0214*/ 	.word	0xffffffff


	//   ....[85]....
        /*0218*/ 	.word	0xffffffff


	//   ....[86]....
        /*021c*/ 	.word	0xffffffff


	//   ....[87]....
        /*0220*/ 	.word	0xffffffff


	//   ....[88]....
        /*0224*/ 	.word	0xffffffff


	//   ....[89]....
        /*0228*/ 	.word	0xffffffff


	//   ....[90]....
        /*022c*/ 	.word	0xffffffff


	//   ....[91]....
        /*0230*/ 	.word	0xffffffff


	//   ....[92]....
        /*0234*/ 	.word	0xffffffff


	//   ....[93]....
        /*0238*/ 	.word	0xffffffff


	//   ....[94]....
        /*023c*/ 	.word	0xffffffff


	//   ....[95]....
        /*0240*/ 	.word	0xffffffff


	//   ....[96]....
        /*0244*/ 	.word	0xffffffff


	//   ....[97]....
        /*0248*/ 	.word	0xffffffff


	//   ....[98]....
        /*024c*/ 	.word	0xffffffff


	//   ....[99]....
        /*0250*/ 	.word	0xffffffff


	//   ....[100]....
        /*0254*/ 	.word	0xffffffff


	//   ....[101]....
        /*0258*/ 	.word	0x05000047


	//   ....[102]....
        /*025c*/ 	.word	0x05000047


	//   ....[103]....
        /*0260*/ 	.word	0x05000047


	//   ....[104]....
        /*0264*/ 	.word	0x05000047


	//   ....[105]....
        /*0268*/ 	.word	0x05000047


	//   ....[106]....
        /*026c*/ 	.word	0x05000047


	//   ....[107]....
        /*0270*/ 	.word	0x05000047


	//   ....[108]....
        /*0274*/ 	.word	0x05000047


	//   ....[109]....
        /*0278*/ 	.word	0x05000047


	//   ....[110]....
        /*027c*/ 	.word	0x05000047


	//   ....[111]....
        /*0280*/ 	.word	0x05000047


	//   ....[112]....
        /*0284*/ 	.word	0x05000047


	//   ....[113]....
        /*0288*/ 	.word	0x05000047


	//   ....[114]....
        /*028c*/ 	.word	0x05000047


	//   ....[115]....
        /*0290*/ 	.word	0x05000047


	//   ....[116]....
        /*0294*/ 	.word	0x05000047


	//   ....[117]....
        /*0298*/ 	.word	0x05000047


	//   ....[118]....
        /*029c*/ 	.word	0x05000047


	//   ....[119]....
        /*02a0*/ 	.word	0x05000047


	//   ....[120]....
        /*02a4*/ 	.word	0x05000047


	//   ....[121]....
        /*02a8*/ 	.word	0x05000047


	//   ....[122]....
        /*02ac*/ 	.word	0x05000047


	//   ....[123]....
        /*02b0*/ 	.word	0x05000047


	//   ....[124]....
        /*02b4*/ 	.word	0x05000047


	//   ....[125]....
        /*02b8*/ 	.word	0x05000047


	//   ....[126]....
        /*02bc*/ 	.word	0x05000047


	//   ....[127]....
        /*02c0*/ 	.word	0x05000047


	//   ....[128]....
        /*02c4*/ 	.word	0x05000047


	//   ....[129]....
        /*02c8*/ 	.word	0x05000047


	//   ....[130]....
        /*02cc*/ 	.word	0x05000047


	//   ....[131]....
        /*02d0*/ 	.word	0x05000047


	//   ....[132]....
        /*02d4*/ 	.word	0x05000047


	//   ....[133]....
        /*02d8*/ 	.word	0x05000047


	//   ....[134]....
        /*02dc*/ 	.word	0x05000047


	//   ....[135]....
        /*02e0*/ 	.word	0x05000047


	//   ....[136]....
        /*02e4*/ 	.word	0x05000047


	//   ....[137]....
        /*02e8*/ 	.word	0x05000047


	//   ....[138]....
        /*02ec*/ 	.word	0x05000047


	//   ....[139]....
        /*02f0*/ 	.word	0x05000047


	//   ....[140]....
        /*02f4*/ 	.word	0x05000047


	//   ....[141]....
        /*02f8*/ 	.word	0x05000047


	//   ....[142]....
        /*02fc*/ 	.word	0x05000047


	//   ....[143]....
        /*0300*/ 	.word	0x05000047


	//   ....[144]....
        /*0304*/ 	.word	0x05000047


	//   ....[145]....
        /*0308*/ 	.word	0x05000047


	//   ....[146]....
        /*030c*/ 	.word	0x05000047


	//   ....[147]....
        /*0310*/ 	.word	0x05000047


	//   ....[148]....
        /*0314*/ 	.word	0x05000047


	//   ....[149]....
        /*0318*/ 	.word	0x05000047


	//   ....[150]....
        /*031c*/ 	.word	0x05000047


	//   ....[151]....
        /*0320*/ 	.word	0x05000047


	//   ....[152]....
        /*0324*/ 	.word	0x05000047


	//   ....[153]....
        /*0328*/ 	.word	0x05000047


	//   ....[154]....
        /*032c*/ 	.word	0x05000047


	//   ....[155]....
        /*0330*/ 	.word	0x05000047


	//   ....[156]....
        /*0334*/ 	.word	0x05000047


	//   ....[157]....
        /*0338*/ 	.word	0x05000047


	//   ....[158]....
        /*033c*/ 	.word	0x05000047


	//   ....[159]....
        /*0340*/ 	.word	0x05000047


	//   ....[160]....
        /*0344*/ 	.word	0x05000047


	//   ....[161]....
        /*0348*/ 	.word	0x05000047


	//   ....[162]....
        /*034c*/ 	.word	0x05000047


	//   ....[163]....
        /*0350*/ 	.word	0x05000047


	//   ....[164]....
        /*0354*/ 	.word	0x05000047


	//----- nvinfo : EIATTR_COOP_GROUP_INSTR_OFFSETS
	.align		4
.L_1893:
        /*0358*/ 	.byte	0x04, 0x28
        /*035a*/ 	.short	(.L_1895 - .L_1894)


	//   ....[0]....
.L_1894:
        /*035c*/ 	.word	0x00001440


	//   ....[1]....
        /*0360*/ 	.word	0x00001a50


	//   ....[2]....
        /*0364*/ 	.word	0x00002100


	//   ....[3]....
        /*0368*/ 	.word	0x00004c20


	//   ....[4]....
        /*036c*/ 	.word	0x000052a0


	//   ....[5]....
        /*0370*/ 	.word	0x00005fa0


	//   ....[6]....
        /*0374*/ 	.word	0x00006930


	//   ....[7]....
        /*0378*/ 	.word	0x00008570


	//   ....[8]....
        /*037c*/ 	.word	0x0000a3c0


	//   ....[9]....
        /*0380*/ 	.word	0x0000a3d0


	//   ....[10]....
        /*0384*/ 	.word	0x0000a3e0


	//   ....[11]....
        /*0388*/ 	.word	0x0000a430


	//   ....[12]....
        /*038c*/ 	.word	0x0000a480


	//   ....[13]....
        /*0390*/ 	.word	0x0000a490


	//   ....[14]....
        /*0394*/ 	.word	0x0000a4c0


	//   ....[15]....
        /*0398*/ 	.word	0x0000a4f0


	//   ....[16]....
        /*039c*/ 	.word	0x0000a540


	//   ....[17]....
        /*03a0*/ 	.word	0x0000a590


	//   ....[18]....
        /*03a4*/ 	.word	0x0000a5a0


	//   ....[19]....
        /*03a8*/ 	.word	0x0000a5b0


	//   ....[20]....
        /*03ac*/ 	.word	0x0000a660


	//   ....[21]....
        /*03b0*/ 	.word	0x0000a670


	//   ....[22]....
        /*03b4*/ 	.word	0x0000a680


	//   ....[23]....
        /*03b8*/ 	.word	0x0000a690


	//   ....[24]....
        /*03bc*/ 	.word	0x0000a740


	//   ....[25]....
        /*03c0*/ 	.word	0x0000a750


	//   ....[26]....
        /*03c4*/ 	.word	0x0000a760


	//   ....[27]....
        /*03c8*/ 	.word	0x0000a770


	//   ....[28]....
        /*03cc*/ 	.word	0x0000a8d0


	//   ....[29]....
        /*03d0*/ 	.word	0x0000a8e0


	//   ....[30]....
        /*03d4*/ 	.word	0x0000a8f0


	//   ....[31]....
        /*03d8*/ 	.word	0x0000a900


	//   ....[32]....
        /*03dc*/ 	.word	0x0000a910


	//   ....[33]....
        /*03e0*/ 	.word	0x0000a920


	//   ....[34]....
        /*03e4*/ 	.word	0x0000a930


	//   ....[35]....
        /*03e8*/ 	.word	0x0000a940


	//   ....[36]....
        /*03ec*/ 	.word	0x0000bc40


	//   ....[37]....
        /*03f0*/ 	.word	0x0000bc50


	//   ....[38]....
        /*03f4*/ 	.word	0x0000bc60


	//   ....[39]....
        /*03f8*/ 	.word	0x0000bc70


	//   ....[40]....
        /*03fc*/ 	.word	0x0000bd90


	//   ....[41]....
        /*0400*/ 	.word	0x0000bda0


	//   ....[42]....
        /*0404*/ 	.word	0x0000bdb0


	//   ....[43]....
        /*0408*/ 	.word	0x0000bdc0


	//   ....[44]....
        /*040c*/ 	.word	0x0000bee0


	//   ....[45]....
        /*0410*/ 	.word	0x0000bef0


	//   ....[46]....
        /*0414*/ 	.word	0x0000bf00


	//   ....[47]....
        /*0418*/ 	.word	0x0000bf10


	//   ....[48]....
        /*041c*/ 	.word	0x0000c030


	//   ....[49]....
        /*0420*/ 	.word	0x0000c040


	//   ....[50]....
        /*0424*/ 	.word	0x0000c050


	//   ....[51]....
        /*0428*/ 	.word	0x0000c060


	//   ....[52]....
        /*042c*/ 	.word	0x0000c180


	//   ....[53]....
        /*0430*/ 	.word	0x0000c190


	//   ....[54]....
        /*0434*/ 	.word	0x0000c1a0


	//   ....[55]....
        /*0438*/ 	.word	0x0000c1b0


	//   ....[56]....
        /*043c*/ 	.word	0x0000c2d0


	//   ....[57]....
        /*0440*/ 	.word	0x0000c2e0


	//   ....[58]....
        /*0444*/ 	.word	0x0000c2f0


	//   ....[59]....
        /*0448*/ 	.word	0x0000c300


	//   ....[60]....
        /*044c*/ 	.word	0x0000c310


	//   ....[61]....
        /*0450*/ 	.word	0x0000c320


	//   ....[62]....
        /*0454*/ 	.word	0x0000c3c0


	//   ....[63]....
        /*0458*/ 	.word	0x0000c3d0


	//   ....[64]....
        /*045c*/ 	.word	0x0000c3e0


	//   ....[65]....
        /*0460*/ 	.word	0x0000c3f0


	//   ....[66]....
        /*0464*/ 	.word	0x0000c400


	//   ....[67]....
        /*0468*/ 	.word	0x0000c410


	//   ....[68]....
        /*046c*/ 	.word	0x0000f580


	//   ....[69]....
        /*0470*/ 	.word	0x0000f5c0


	//   ....[70]....
        /*0474*/ 	.word	0x0000f600


	//   ....[71]....
        /*0478*/ 	.word	0x0000f640


	//   ....[72]....
        /*047c*/ 	.word	0x0000f750


	//   ....[73]....
        /*0480*/ 	.word	0x0000f790


	//   ....[74]....
        /*0484*/ 	.word	0x0000f7d0


	//   ....[75]....
        /*0488*/ 	.word	0x0000f810


	//   ....[76]....
        /*048c*/ 	.word	0x0000f920


	//   ....[77]....
        /*0490*/ 	.word	0x0000f960


	//   ....[78]....
        /*0494*/ 	.word	0x0000f9a0


	//   ....[79]....
        /*0498*/ 	.word	0x0000f9e0


	//   ....[80]....
        /*049c*/ 	.word	0x0000faf0


	//   ....[81]....
        /*04a0*/ 	.word	0x0000fb30


	//   ....[82]....
        /*04a4*/ 	.word	0x0000fb70


	//   ....[83]....
        /*04a8*/ 	.word	0x0000fbb0


	//   ....[84]....
        /*04ac*/ 	.word	0x0000fca0


	//   ....[85]....
        /*04b0*/ 	.word	0x0000fcc0


	//   ....[86]....
        /*04b4*/ 	.word	0x0000fce0


	//   ....[87]....
        /*04b8*/ 	.word	0x0000fcf0


	//   ....[88]....
        /*04bc*/ 	.word	0x00010670


	//   ....[89]....
        /*04c0*/ 	.word	0x00010f10


	//   ....[90]....
        /*04c4*/ 	.word	0x000117e0


	//   ....[91]....
        /*04c8*/ 	.word	0x00011e20


	//   ....[92]....
        /*04cc*/ 	.word	0x00011e50


	//   ....[93]....
        /*04d0*/ 	.word	0x00011e80


	//   ....[94]....
        /*04d4*/ 	.word	0x00011ee0


	//   ....[95]....
        /*04d8*/ 	.word	0x00011f20


	//   ....[96]....
        /*04dc*/ 	.word	0x00012100


	//   ....[97]....
        /*04e0*/ 	.word	0x00012120


	//   ....[98]....
        /*04e4*/ 	.word	0x00012150


	//   ....[99]....
        /*04e8*/ 	.word	0x00012190


	//   ....[100]....
        /*04ec*/ 	.word	0x000121b0


	//   ....[101]....
        /*04f0*/ 	.word	0x00012620


	//   ....[102]....
        /*04f4*/ 	.word	0x00012670


	//   ....[103]....
        /*04f8*/ 	.word	0x000126c0


	//   ....[104]....
        /*04fc*/ 	.word	0x00012710


	//   ....[105]....
        /*0500*/ 	.word	0x00012820


	//   ....[106]....
        /*0504*/ 	.word	0x00012870


	//   ....[107]....
        /*0508*/ 	.word	0x000128c0


	//   ....[108]....
        /*050c*/ 	.word	0x00012910


	//   ....[109]....
        /*0510*/ 	.word	0x00012a20


	//   ....[110]....
        /*0514*/ 	.word	0x00012a70


	//   ....[111]....
        /*0518*/ 	.word	0x00012ac0


	//   ....[112]....
        /*051c*/ 	.word	0x00012b10


	//   ....[113]....
        /*0520*/ 	.word	0x00012c20


	//   ....[114]....
        /*0524*/ 	.word	0x00012c70


	//   ....[115]....
        /*0528*/ 	.word	0x00012cc0


	//   ....[116]....
        /*052c*/ 	.word	0x00012d10


	//   ....[117]....
        /*0530*/ 	.word	0x00012e20


	//   ....[118]....
        /*0534*/ 	.word	0x00012e70


	//   ....[119]....
        /*0538*/ 	.word	0x00012ec0


	//   ....[120]....
        /*053c*/ 	.word	0x00012f10


	//   ....[121]....
        /*0540*/ 	.word	0x00012fb0


	//   ....[122]....
        /*0544*/ 	.word	0x00013050


	//   ....[123]....
        /*0548*/ 	.word	0x000130f0


	//   ....[124]....
        /*054c*/ 	.word	0x00013190


	//   ....[125]....
        /*0550*/ 	.word	0x00013230


	//   ....[126]....
        /*0554*/ 	.word	0x000132d0


	//   ....[127]....
        /*0558*/ 	.word	0x00013320


	//   ....[128]....
        /*055c*/ 	.word	0x00013370


	//   ....[129]....
        /*0560*/ 	.word	0x000133c0


	//   ....[130]....
        /*0564*/ 	.word	0x00013420


	//   ....[131]....
        /*0568*/ 	.word	0x00013470


	//   ....[132]....
        /*056c*/ 	.word	0x000134c0


	//   ....[133]....
        /*0570*/ 	.word	0x00013550


	//   ....[134]....
        /*0574*/ 	.word	0x000135a0


	//   ....[135]....
        /*0578*/ 	.word	0x000135f0


	//   ....[136]....
        /*057c*/ 	.word	0x00013640


	//   ....[137]....
        /*0580*/ 	.word	0x000136e0


	//   ....[138]....
        /*0584*/ 	.word	0x00013770


	//   ....[139]....
        /*0588*/ 	.word	0x000137c0


	//   ....[140]....
        /*058c*/ 	.word	0x00013810


	//   ....[141]....
        /*0590*/ 	.word	0x000138b0


	//   ....[142]....
        /*0594*/ 	.word	0x00013940


	//   ....[143]....
        /*0598*/ 	.word	0x00013990


	//   ....[144]....
        /*059c*/ 	.word	0x000139e0


	//   ....[145]....
        /*05a0*/ 	.word	0x00013a80


	//   ....[146]....
        /*05a4*/ 	.word	0x00013b10


	//   ....[147]....
        /*05a8*/ 	.word	0x00013b60


	//   ....[148]....
        /*05ac*/ 	.word	0x00013bb0


	//   ....[149]....
        /*05b0*/ 	.word	0x00013c50


	//   ....[150]....
        /*05b4*/ 	.word	0x00013ce0


	//   ....[151]....
        /*05b8*/ 	.word	0x00013d30


	//   ....[152]....
        /*05bc*/ 	.word	0x00013d80


	//   ....[153]....
        /*05c0*/ 	.word	0x00013e20


	//   ....[154]....
        /*05c4*/ 	.word	0x00013ed0


	//   ....[155]....
        /*05c8*/ 	.word	0x00013f20


	//   ....[156]....
        /*05cc*/ 	.word	0x00014010


	//   ....[157]....
        /*05d0*/ 	.word	0x00014060


	//   ....[158]....
        /*05d4*/ 	.word	0x000140b0


	//   ....[159]....
        /*05d8*/ 	.word	0x00014100


	//   ....[160]....
        /*05dc*/ 	.word	0x00014150


	//   ....[161]....
        /*05e0*/ 	.word	0x00014190


	//   ....[162]....
        /*05e4*/ 	.word	0x000141e0


	//   ....[163]....
        /*05e8*/ 	.word	0x00014230


	//   ....[164]....
        /*05ec*/ 	.word	0x00014280


	//----- nvinfo : EIATTR_VRC_CTA_INIT_COUNT
	.align		4
.L_1895:
        /*05f0*/ 	.byte	0x02, 0x4a
	.zero		1
	.zero		1


	//----- nvinfo : EIATTR_EXIT_INSTR_OFFSETS
	.align		4
        /*05f4*/ 	.byte	0x04, 0x1c
        /*05f6*/ 	.short	(.L_1897 - .L_1896)


	//   ....[0]....
.L_1896:
        /*05f8*/ 	.word	0x000122c0


	//   ....[1]....
        /*05fc*/ 	.word	0x000125c0


	//----- nvinfo : EIATTR_MAX_THREADS
	.align		4
.L_1897:
        /*0600*/ 	.byte	0x04, 0x05
        /*0602*/ 	.short	(.L_1899 - .L_1898)
.L_1898:
        /*0604*/ 	.word	0x00000040
        /*0608*/ 	.word	0x00000001
        /*060c*/ 	.word	0x00000001


	//----- nvinfo : EIATTR_CRS_STACK_SIZE
	.align		4
.L_1899:
        /*0610*/ 	.byte	0x04, 0x1e
        /*0612*/ 	.short	(.L_1901 - .L_1900)
.L_1900:
        /*0614*/ 	.word	0x00000000


	//----- nvinfo : EIATTR_CBANK_PARAM_SIZE
	.align		4
.L_1901:
        /*0618*/ 	.byte	0x03, 0x19
        /*061a*/ 	.short	0x01f0


	//----- nvinfo : EIATTR_PARAM_CBANK
	.align		4
        /*061c*/ 	.byte	0x04, 0x0a
        /*061e*/ 	.short	(.L_1903 - .L_1902)
	.align		4
.L_1902:
        /*0620*/ 	.word	index@(.nv.constant0._Z25selective_scan_bwd_kernelI32Selective_Scan_bwd_kernel_traitsILi64ELi16ELb0ELb1ELb0ELb1ELb1EN3c104HalfENS1_7complexIfEEEEv12SSMParamsBwd)
        /*0624*/ 	.short	0x0380
        /*0626*/ 	.short	0x01f0


	//----- nvinfo : EIATTR_SW_WAR
	.align		4
.L_1903:
        /*0628*/ 	.byte	0x04, 0x36
        /*062a*/ 	.short	(.L_1905 - .L_1904)
.L_1904:
        /*062c*/ 	.word	0x00000008
.L_1905:


//--------------------- .nv.info._Z25selective_scan_bwd_kernelI32Selective_Scan_bwd_kernel_traitsILi64ELi16ELb0ELb1ELb1ELb0ELb0EN3c104HalfENS1_7complexIfEEEEv12SSMParamsBwd --------------------------
	.section	.nv.info._Z25selective_scan_bwd_kernelI32Selective_Scan_bwd_kernel_traitsILi64ELi16ELb0ELb1ELb1ELb0ELb0EN3c104HalfENS1_7complexIfEEEEv12SSMParamsBwd,"",@"SHT_CUDA_INFO"
	.sectionflags	@""
	.align	4


	//----- nvinfo : EIATTR_CUDA_API_VERSION
	.align		4
        /*0000*/ 	.byte	0x04, 0x37
        /*0002*/ 	.short	(.L_1907 - .L_1906)
.L_1906:
        /*0004*/ 	.word	0x00000082


	//----- nvinfo : EIATTR_KPARAM_INFO
	.align		4
.L_1907:
        /*0008*/ 	.byte	0x04, 0x17
        /*000a*/ 	.short	(.L_1909 - .L_1908)
.L_1908:
        /*000c*/ 	.word	0x00000000
        /*0010*/ 	.short	0x0000
        /*0012*/ 	.short	0x0000
        /*0014*/ 	.byte	0x00, 0xf0, 0xc1, 0x07


	//----- nvinfo : EIATTR_SPARSE_MMA_MASK
	.align		4
.L_1909:
        /*0018*/ 	.byte	0x03, 0x50
        /*001a*/ 	.short	0x0000


	//----- nvinfo : EIATTR_MAXREG_COUNT
	.align		4
        /*001c*/ 	.byte	0x03, 0x1b
        /*001e*/ 	.short	0x00ff


	//----- nvinfo : EIATTR_NUM_BARRIERS
	.align		4
        /*0020*/ 	.byte	0x02, 0x4c
        /*0022*/ 	.byte	0x01
	.zero		1


	//----- nvinfo : EIATTR_ANNOTATIONS
	.align		4
        /*0024*/ 	.byte	0x04, 0x55
        /*0026*/ 	.short	(.L_1911 - .L_1910)


	//   ....[0]....
.L_1910:
        /* <DEDUP_REMOVED lines=10> */


	//----- nvinfo : EIATTR_MERCURY_ISA_VERSION
	.align		4
.L_1911:
        /*00b8*/ 	.byte	0x03, 0x5f
        /*00ba*/ 	.short	0x0101


	//----- nvinfo : EIATTR_INT_WARP_WIDE_INSTR_OFFSETS
	.align		4
        /*00bc*/ 	.byte	0x04, 0x31
        /*00be*/ 	.short	(.L_1913 - .L_1912)


	//   ....[0]....
.L_1912:
        /*00c0*/ 	.word	0x00007850


	//   ....[1]....
        /*00c4*/ 	.word	0x00008a30


	//----- nvinfo : EIATTR_COOP_GROUP_MASK_REGIDS
	.align		4
.L_1913:
        /*00c8*/ 	.byte	0x04, 0x29
        /*00ca*/ 	.short	(.L_1915 - .L_1914)


	//   ....[0]....
.L_1914:
        /*00cc*/ 	.word	0xffffffff


	//   ....[1]....
        /*00d0*/ 	.word	0xffffffff


	//   ....[2]....
        /*00d4*/ 	.word	0xffffffff


	//   ....[3]....
        /*00d8*/ 	.word	0xffffffff


	//   ....[4]....
        /*00dc*/ 	.word	0xffffffff


	//   ....[5]....
        /*00e0*/ 	.word	0xffffffff


	//   ....[6]....
        /*00e4*/ 	.word	0xffffffff


	//   ....[7]....
        /*00e8*/ 	.word	0xffffffff


	//   ....[8]....
        /*00ec*/ 	.word	0xffffffff


	//   ....[9]....
        /*00f0*/ 	.word	0xffffffff


	//   ....[10]....
        /*00f4*/ 	.word	0xffffffff


	//   ....[11]....
        /*00f8*/ 	.word	0xffffffff


	//   ....[12]....
        /*00fc*/ 	.word	0xffffffff


	//   ....[13]....
        /*0100*/ 	.word	0xffffffff


	//   ....[14]....
        /*0104*/ 	.word	0xffffffff


	//   ....[15]....
        /*0108*/ 	.word	0xffffffff


	//   ....[16]....
        /*010c*/ 	.word	0xffffffff


	//   ....[17]....
        /*0110*/ 	.word	0xffffffff


	//   ....[18]....
        /*0114*/ 	.word	0xffffffff


	//   ....[19]....
        /*0118*/ 	.word	0xffffffff


	//   ....[20]....
        /*011c*/ 	.word	0xffffffff


	//   ....[21]....
        /*0120*/ 	.word	0xffffffff


	//   ....[22]....
        /*0124*/ 	.word	0xffffffff


	//   ....[23]....
        /*0128*/ 	.word	0xffffffff


	//   ....[24]....
        /*012c*/ 	.word	0xffffffff


	//   ....[25]....
        /*0130*/ 	.word	0xffffffff


	//   ....[26]....
        /*0134*/ 	.word	0xffffffff


	//   ....[27]....
        /*0138*/ 	.word	0xffffffff


	//   ....[28]....
        /*013c*/ 	.word	0xffffffff


	//   ....[29]....
        /*0140*/ 	.word	0xffffffff


	//   ....[30]....
        /*0144*/ 	.word	0xffffffff


	//   ....[31]....
        /*0148*/ 	.word	0xffffffff


	//   ....[32]....
        /*014c*/ 	.word	0xffffffff


	//   ....[33]....
        /*0150*/ 	.word	0xffffffff


	//   ....[34]....
        /*0154*/ 	.word	0xffffffff


	//   ....[35]....
        /*0158*/ 	.word	0xffffffff


	//   ....[36]....
        /*015c*/ 	.word	0xffffffff


	//   ....[37]....
        /*0160*/ 	.word	0xffffffff


	//   ....[38]....
        /*0164*/ 	.word	0xffffffff


	//   ....[39]....
        /*0168*/ 	.word	0xffffffff


	//   ....[40]....
        /*016c*/ 	.word	0xffffffff


	//   ....[41]....
        /*0170*/ 	.word	0xffffffff


	//   ....[42]....
        /*0174*/ 	.word	0xffffffff


	//   ....[43]....
        /*0178*/ 	.word	0xffffffff


	//   ....[44]....
        /*017c*/ 	.word	0xffffffff


	//   ....[45]....
        /*0180*/ 	.word	0xffffffff


	//   ....[46]....
        /*0184*/ 	.word	0xffffffff


	//   ....[47]....
        /*0188*/ 	.word	0xffffffff


	//   ....[48]....
        /*018c*/ 	.word	0xffffffff


	//   ....[49]....
        /*0190*/ 	.word	0xffffffff


	//   ....[50]....
        /*0194*/ 	.word	0xffffffff


	//   ....[51]....
        /*0198*/ 	.word	0xffffffff


	//   ....[52]....
        /*019c*/ 	.word	0xffffffff


	//   ....[53]....
        /*01a0*/ 	.word	0xffffffff


	//   ....[54]....
        /*01a4*/ 	.word	0xffffffff


	//   ....[55]....
        /*01a8*/ 	.word	0xffffffff


	//   ....[56]....
        /*01ac*/ 	.word	0xffffffff


	//   ....[57]....
        /*01b0*/ 	.word	0xffffffff


	//   ....[58]....
        /*01b4*/ 	.word	0xffffffff


	//   ....[59]....
        /*01b8*/ 	.word	0xffffffff


	//   ....[60]....
        /*01bc*/ 	.word	0xffffffff


	//   ....[61]....
        /*01c0*/ 	.word	0xffffffff


	//   ....[62]....
        /*01c4*/ 	.word	0xffffffff


	//   ....[63]....
        /*01c8*/ 	.word	0xffffffff


	//   ....[64]....
        /*01cc*/ 	.word	0xffffffff


	//   ....[65]....
        /*01d0*/ 	.word	0xffffffff


	//   ....[66]....
        /*01d4*/ 	.word	0xffffffff


	//   ....[67]....
        /*01d8*/ 	.word	0xffffffff


	//   ....[68]....
        /*01dc*/ 	.word	0xffffffff


	//   ....[69]....
        /*01e0*/ 	.word	0xffffffff


	//   ....[70]....
        /*01e4*/ 	.word	0xffffffff


	//   ....[71]....
        /*01e8*/ 	.word	0xffffffff


	//   ....[72]....
        /*01ec*/ 	.word	0xffffffff


	//   ....[73]....
        /*01f0*/ 	.word	0xffffffff


	//   ....[74]....
        /*01f4*/ 	.word	0xffffffff


	//   ....[75]....
        /*01f8*/ 	.word	0xffffffff


	//   ....[76]....
        /*01fc*/ 	.word	0xffffffff


	//   ....[77]....
        /*0200*/ 	.word	0xffffffff


	//   ....[78]....
        /*0204*/ 	.word	0xffffffff


	//   ....[79]....
        /*0208*/ 	.word	0xffffffff


	//   ....[80]....
        /*020c*/ 	.word	0xffffffff


	//   ....[81]....
        /*0210*/ 	.word	0xffffffff


	//   ....[82]....
        /*0214*/ 	.word	0xffffffff


	//   ....[83]....
        /*0218*/ 	.word	0xffffffff


	//   ....[84]....
        /*021c*/ 	.word	0xffffffff


	//   ....[85]....
        /*0220*/ 	.word	0xffffffff


	//   ....[86]....
        /*0224*/ 	.word	0xffffffff


	//   ....[87]....
        /*0228*/ 	.word	0x05000047


	//   ....[88]....
        /*022c*/ 	.word	0x05000047


	//   ....[89]....
        /*0230*/ 	.word	0x05000047


	//   ....[90]....
        /*0234*/ 	.word	0x05000047


	//   ....[91]....
        /*0238*/ 	.word	0x05000047


	//   ....[92]....
        /*023c*/ 	.word	0x05000047


	//   ....[93]....
        /*0240*/ 	.word	0x05000047


	//   ....[94]....
        /*0244*/ 	.word	0x05000047


	//   ....[95]....
        /*0248*/ 	.word	0x05000047


	//   ....[96]....
        /*024c*/ 	.word	0x05000047


	//   ....[97]....
        /*0250*/ 	.word	0x05000047


	//   ....[98]....
        /*0254*/ 	.word	0x05000047


	//   ....[99]....
        /*0258*/ 	.word	0x05000047


	//   ....[100]....
        /*025c*/ 	.word	0x05000047


	//   ....[101]....
        /*0260*/ 	.word	0x05000047


	//   ....[102]....
        /*0264*/ 	.word	0x05000047


	//   ....[103]....
        /*0268*/ 	.word	0x05000047


	//   ....[104]....
        /*026c*/ 	.word	0x05000047


	//   ....[105]....
        /*0270*/ 	.word	0x05000047


	//   ....[106]....
        /*0274*/ 	.word	0x05000047


	//   ....[107]....
        /*0278*/ 	.word	0x05000047


	//   ....[108]....
        /*027c*/ 	.word	0x05000047


	//   ....[109]....
        /*0280*/ 	.word	0x05000047


	//   ....[110]....
        /*0284*/ 	.word	0x05000047


	//   ....[111]....
        /*0288*/ 	.word	0x05000047


	//   ....[112]....
        /*028c*/ 	.word	0x05000047


	//   ....[113]....
        /*0290*/ 	.word	0x05000047


	//   ....[114]....
        /*0294*/ 	.word	0x05000047


	//   ....[115]....
        /*0298*/ 	.word	0x05000047


	//   ....[116]....
        /*029c*/ 	.word	0x05000047


	//   ....[117]....
        /*02a0*/ 	.word	0x05000047


	//   ....[118]....
        /*02a4*/ 	.word	0x05000047


	//   ....[119]....
        /*02a8*/ 	.word	0x05000047


	//   ....[120]....
        /*02ac*/ 	.word	0x05000047


	//   ....[121]....
        /*02b0*/ 	.word	0x05000047


	//   ....[122]....
        /*02b4*/ 	.word	0x05000047


	//   ....[123]....
        /*02b8*/ 	.word	0x05000047


	//   ....[124]....
        /*02bc*/ 	.word	0x05000047


	//   ....[125]....
        /*02c0*/ 	.word	0x05000047


	//   ....[126]....
        /*02c4*/ 	.word	0x05000047


	//   ....[127]....
        /*02c8*/ 	.word	0x05000047


	//   ....[128]....
        /*02cc*/ 	.word	0x05000047


	//   ....[129]....
        /*02d0*/ 	.word	0x05000047


	//   ....[130]....
        /*02d4*/ 	.word	0x05000047


	//   ....[131]....
        /*02d8*/ 	.word	0x05000047


	//   ....[132]....
        /*02dc*/ 	.word	0x05000047


	//   ....[133]....
        /*02e0*/ 	.word	0x05000047


	//   ....[134]....
        /*02e4*/ 	.word	0x05000047


	//   ....[135]....
        /*02e8*/ 	.word	0x05000047


	//   ....[136]....
        /*02ec*/ 	.word	0x05000047


	//   ....[137]....
        /*02f0*/ 	.word	0x05000047


	//   ....[138]....
        /*02f4*/ 	.word	0x05000047


	//   ....[139]....
        /*02f8*/ 	.word	0x05000047


	//   ....[140]....
        /*02fc*/ 	.word	0x05000047


	//   ....[141]....
        /*0300*/ 	.word	0x05000047


	//   ....[142]....
        /*0304*/ 	.word	0x05000047


	//   ....[143]....
        /*0308*/ 	.word	0x05000047


	//   ....[144]....
        /*030c*/ 	.word	0x05000047


	//   ....[145]....
        /*0310*/ 	.word	0x05000047


	//   ....[146]....
        /*0314*/ 	.word	0x05000047


	//   ....[147]....
        /*0318*/ 	.word	0x05000047


	//   ....[148]....
        /*031c*/ 	.word	0x05000047


	//   ....[149]....
        /*0320*/ 	.word	0x05000047


	//   ....[150]....
        /*0324*/ 	.word	0x05000047


	//----- nvinfo : EIATTR_COOP_GROUP_INSTR_OFFSETS
	.align		4
.L_1915:
        /*0328*/ 	.byte	0x04, 0x28
        /*032a*/ 	.short	(.L_1917 - .L_1916)


	//   ....[0]....
.L_1916:
        /*032c*/ 	.word	0x00001650


	//   ....[1]....
        /*0330*/ 	.word	0x00001c20


	//   ....[2]....
        /*0334*/ 	.word	0x00002200


	//   ....[3]....
        /*0338*/ 	.word	0x00003da0


	//   ....[4]....
        /*033c*/ 	.word	0x00005030


	//   ....[5]....
        /*0340*/ 	.word	0x00006760


	//   ....[6]....
        /*0344*/ 	.word	0x00006770


	//   ....[7]....
        /*0348*/ 	.word	0x00006780


	//   ....[8]....
        /*034c*/ 	.word	0x000067d0


	//   ....[9]....
        /*0350*/ 	.word	0x00006820


	//   ....[10]....
        /*0354*/ 	.word	0x00006830


	//   ....[11]....
        /*0358*/ 	.word	0x00006860


	//   ....[12]....
        /*035c*/ 	.word	0x00006890


	//   ....[13]....
        /*0360*/ 	.word	0x000068e0


	//   ....[14]....
        /*0364*/ 	.word	0x00006930


	//   ....[15]....
        /*0368*/ 	.word	0x00006940


	//   ....[16]....
        /*036c*/ 	.word	0x00006950


	//   ....[17]....
        /*0370*/ 	.word	0x00006a00


	//   ....[18]....
        /*0374*/ 	.word	0x00006a10


	//   ....[19]....
        /*0378*/ 	.word	0x00006a20


	//   ....[20]....
        /*037c*/ 	.word	0x00006a30


	//   ....[21]....
        /*0380*/ 	.word	0x00006ae0


	//   ....[22]....
        /*0384*/ 	.word	0x00006af0


	//   ....[23]....
        /*0388*/ 	.word	0x00006b00


	//   ....[24]....
        /*038c*/ 	.word	0x00006b10


	//   ....[25]....
        /*0390*/ 	.word	0x00006c70


	//   ....[26]....
        /*0394*/ 	.word	0x00006c80


	//   ....[27]....
        /*0398*/ 	.word	0x00006c90


	//   ....[28]....
        /*039c*/ 	.word	0x00006ca0


	//   ....[29]....
        /*03a0*/ 	.word	0x00006cb0


	//   ....[30]....
        /*03a4*/ 	.word	0x00006cc0


	//   ....[31]....
        /*03a8*/ 	.word	0x00006cd0


	//   ....[32]....
        /*03ac*/ 	.word	0x00006ce0


	//   ....[33]....
        /*03b0*/ 	.word	0x00007fe0


	//   ....[34]....
        /*03b4*/ 	.word	0x00007ff0


	//   ....[35]....
        /*03b8*/ 	.word	0x00008000


	//   ....[36]....
        /*03bc*/ 	.word	0x00008010


	//   ....[37]....
        /*03c0*/ 	.word	0x00008130


	//   ....[38]....
        /*03c4*/ 	.word	0x00008140


	//   ....[39]....
        /*03c8*/ 	.word	0x00008150


	//   ....[40]....
        /*03cc*/ 	.word	0x00008160


	//   ....[41]....
        /*03d0*/ 	.word	0x00008280


	//   ....[42]....
        /*03d4*/ 	.word	0x00008290


	//   ....[43]....
        /*03d8*/ 	.word	0x000082a0


	//   ....[44]....
        /*03dc*/ 	.word	0x000082b0


	//   ....[45]....
        /*03e0*/ 	.word	0x000083d0


	//   ....[46]....
        /*03e4*/ 	.word	0x000083e0


	//   ....[47]....
        /*03e8*/ 	.word	0x000083f0


	//   ....[48]....
        /*03ec*/ 	.word	0x00008400


	//   ....[49]....
        /*03f0*/ 	.word	0x00008520


	//   ....[50]....
        /*03f4*/ 	.word	0x00008530


	//   ....[51]....
        /*03f8*/ 	.word	0x00008540


	//   ....[52]....
        /*03fc*/ 	.word	0x00008550


	//   ....[53]....
        /*0400*/ 	.word	0x00008670


	//   ....[54]....
        /*0404*/ 	.word	0x00008680


	//   ....[55]....
        /*0408*/ 	.word	0x00008690


	//   ....[56]....
        /*040c*/ 	.word	0x000086a0


	//   ....[57]....
        /*0410*/ 	.word	0x000086b0


	//   ....[58]....
        /*0414*/ 	.word	0x000086c0


	//   ....[59]....
        /*0418*/ 	.word	0x00008720


	//   ....[60]....
        /*041c*/ 	.word	0x00008760


	//   ....[61]....
        /*0420*/ 	.word	0x00008780


	//   ....[62]....
        /*0424*/ 	.word	0x00008790


	//   ....[63]....
        /*0428*/ 	.word	0x000087a0


	//   ....[64]....
        /*042c*/ 	.word	0x000087b0


	//   ....[65]....
        /*0430*/ 	.word	0x0000c310


	//   ....[66]....
        /*0434*/ 	.word	0x0000c350


	//   ....[67]....
        /*0438*/ 	.word	0x0000c4e0


	//   ....[68]....
        /*043c*/ 	.word	0x0000c520


	//   ....[69]....
        /*0440*/ 	.word	0x0000c5d0


	//   ....[70]....
        /*0444*/ 	.word	0x0000c5f0


	//   ....[71]....
        /*0448*/ 	.word	0x0000c620


	//   ....[72]....
        /*044c*/ 	.word	0x0000c640


	//   ....[73]....
        /*0450*/ 	.word	0x0000c680


	//   ....[74]....
        /*0454*/ 	.word	0x0000c6c0


	//   ....[75]....
        /*0458*/ 	.word	0x0000ccc0


	//   ....[76]....
        /*045c*/ 	.word	0x0000d500


	//   ....[77]....
        /*0460*/ 	.word	0x0000d9f0


	//   ....[78]....
        /*0464*/ 	.word	0x0000da10


	//   ....[79]....
        /*0468*/ 	.word	0x0000da40


	//   ....[80]....
        /*046c*/ 	.word	0x0000da80


	//   ....[81]....
        /*0470*/ 	.word	0x0000daa0


	//   ....[82]....
        /*0474*/ 	.word	0x0000dc80


	//   ....[83]....
        /*0478*/ 	.word	0x0000dca0


	//   ....[84]....
        /*047c*/ 	.word	0x0000dcd0


	//   ....[85]....
        /*0480*/ 	.word	0x0000dd10


	//   ....[86]....
        /*0484*/ 	.word	0x0000dd30


	//   ....[87]....
        /*0488*/ 	.word	0x0000e070


	//   ....[88]....
        /*048c*/ 	.word	0x0000e0c0


	//   ....[89]....
        /*0490*/ 	.word	0x0000e110


	//   ....[90]....
        /*0494*/ 	.word	0x0000e160


	//   ....[91]....
        /*0498*/ 	.word	0x0000e270


	//   ....[92]....
        /*049c*/ 	.word	0x0000e2c0


	//   ....[93]....
        /*04a0*/ 	.word	0x0000e310


	//   ....[94]....
        /*04a4*/ 	.word	0x0000e360


	//   ....[95]....
        /*04a8*/ 	.word	0x0000e470


	//   ....[96]....
        /*04ac*/ 	.word	0x0000e4c0


	//   ....[97]....
        /*04b0*/ 	.word	0x0000e510


	//   ....[98]....
        /*04b4*/ 	.word	0x0000e560


	//   ....[99]....
        /*04b8*/ 	.word	0x0000e670


	//   ....[100]....
        /*04bc*/ 	.word	0x0000e6c0


	//   ....[101]....
        /*04c0*/ 	.word	0x0000e710


	//   ....[102]....
        /*04c4*/ 	.word	0x0000e760


	//   ....[103]....
        /*04c8*/ 	.word	0x0000e870


	//   ....[104]....
        /*04cc*/ 	.word	0x0000e8c0


	//   ....[105]....
        /*04d0*/ 	.word	0x0000e910


	//   ....[106]....
        /*04d4*/ 	.word	0x0000e960


	//   ....[107]....
        /*04d8*/ 	.word	0x0000ea00


	//   ....[108]....
        /*04dc*/ 	.word	0x0000eaa0


	//   ....[109]....
        /*04e0*/ 	.word	0x0000eb40


	//   ....[110]....
        /*04e4*/ 	.word	0x0000ebe0


	//   ....[111]....
        /*04e8*/ 	.word	0x0000ec80


	//   ....[112]....
        /*04ec*/ 	.word	0x0000ed20


	//   ....[113]....
        /*04f0*/ 	.word	0x0000ed70


	//   ....[114]....
        /*04f4*/ 	.word	0x0000edc0


	//   ....[115]....
        /*04f8*/ 	.word	0x0000ee10


	//   ....[116]....
        /*04fc*/ 	.word	0x0000ee70


	//   ....[117]....
        /*0500*/ 	.word	0x0000eec0


	//   ....[118]....
        /*0504*/ 	.word	0x0000ef10


	//   ....[119]....
        /*0508*/ 	.word	0x0000efa0


	//   ....[120]....
        /*050c*/ 	.word	0x0000eff0


	//   ....[121]....
        /*0510*/ 	.word	0x0000f040


	//   ....[122]....
        /*0514*/ 	.word	0x0000f090


	//   ....[123]....
        /*0518*/ 	.word	0x0000f120


	//   ....[124]....
        /*051c*/ 	.word	0x0000f1b0


	//   ....[125]....
        /*0520*/ 	.word	0x0000f200


	//   ....[126]....
        /*0524*/ 	.word	0x0000f250


	//   ....[127]....
        /*0528*/ 	.word	0x0000f2f0


	//   ....[128]....
        /*052c*/ 	.word	0x0000f380


	//   ....[129]....
        /*0530*/ 	.word	0x0000f3d0


	//   ....[130]....
        /*0534*/ 	.word	0x0000f420


	//   ....[131]....
        /*0538*/ 	.word	0x0000f4c0


	//   ....[132]....
        /*053c*/ 	.word	0x0000f550


	//   ....[133]....
        /*0540*/ 	.word	0x0000f5a0


	//   ....[134]....
        /*0544*/ 	.word	0x0000f5f0


	//   ....[135]....
        /*0548*/ 	.word	0x0000f690


	//   ....[136]....
        /*054c*/ 	.word	0x0000f720


	//   ....[137]....
        /*0550*/ 	.word	0x0000f770


	//   ....[138]....
        /*0554*/ 	.word	0x0000f7c0


	//   ....[139]....
        /*0558*/ 	.word	0x0000f860


	//   ....[140]....
        /*055c*/ 	.word	0x0000f910


	//   ....[141]....
        /*0560*/ 	.word	0x0000f960


	//   ....[142]....
        /*0564*/ 	.word	0x0000fa50


	//   ....[143]....
        /*0568*/ 	.word	0x0000fab0


	//   ....[144]....
        /*056c*/ 	.word	0x0000fb00


	//   ....[145]....
        /*0570*/ 	.word	0x0000fb50


	//   ....[146]....
        /*0574*/ 	.word	0x0000fba0


	//   ....[147]....
        /*0578*/ 	.word	0x0000fbf0


	//   ....[148]....
        /*057c*/ 	.word	0x0000fc40


	//   ....[149]....
        /*0580*/ 	.word	0x0000fc90


	//   ....[150]....
        /*0584*/ 	.word	0x0000fce0


	//----- nvinfo : EIATTR_VRC_CTA_INIT_COUNT
	.align		4
.L_1917:
        /*0588*/ 	.byte	0x02, 0x4a
	.zero		1
	.zero		1


	//----- nvinfo : EIATTR_EXIT_INSTR_OFFSETS
	.align		4
        /*058c*/ 	.byte	0x04, 0x1c
        /*058e*/ 	.short	(.L_1919 - .L_1918)


	//   ....[0]....
.L_1918:
        /*0590*/ 	.word	0x0000de40


	//   ....[1]....
        /*0594*/ 	.word	0x0000e010


	//----- nvinfo : EIATTR_MAX_THREADS
	.align		4
.L_1919:
        /*0598*/ 	.byte	0x04, 0x05
        /*059a*/ 	.short	(.L_1921 - .L_1920)
.L_1920:
        /*059c*/ 	.word	0x00000040
        /*05a0*/ 	.word	0x00000001
        /*05a4*/ 	.word	0x00000001


	//----- nvinfo : EIATTR_CRS_STACK_SIZE
	.align		4
.L_1921:
        /*05a8*/ 	.byte	0x04, 0x1e
        /*05aa*/ 	.short	(.L_1923 - .L_1922)
.L_1922:
        /*05ac*/ 	.word	0x00000000


	//----- nvinfo : EIATTR_CBANK_PARAM_SIZE
	.align		4
.L_1923:
        /*05b0*/ 	.byte	0x03, 0x19
        /*05b2*/ 	.short	0x01f0


	//----- nvinfo : EIATTR_PARAM_CBANK
	.align		4
        /*05b4*/ 	.byte	0x04, 0x0a
        /*05b6*/ 	.short	(.L_1925 - .L_1924)
	.align		4
.L_1924:
        /*05b8*/ 	.word	index@(.nv.constant0._Z25selective_scan_bwd_kernelI32Selective_Scan_bwd_kernel_traitsILi64ELi16ELb0ELb1ELb1ELb0ELb0EN3c104HalfENS1_7complexIfEEEEv12SSMParamsBwd)
        /*05bc*/ 	.short	0x0380
        /*05be*/ 	.short	0x01f0


	//----- nvinfo : EIATTR_SW_WAR
	.align		4
.L_1925:
        /*05c0*/ 	.byte	0x04, 0x36
        /*05c2*/ 	.short	(.L_1927 - .L_1926)
.L_1926:
        /*05c4*/ 	.word	0x00000008
.L_1927:


//--------------------- .nv.info._Z25selective_scan_bwd_kernelI32Selective_Scan_bwd_kernel_traitsILi64ELi16ELb0ELb1ELb1ELb0ELb1EN3c104HalfENS1_7complexIfEEEEv12SSMParamsBwd --------------------------
	.section	.nv.info._Z25selective_scan_bwd_kernelI32Selective_Scan_bwd_kernel_traitsILi64ELi16ELb0ELb1ELb1ELb0ELb1EN3c104HalfENS1_7complexIfEEEEv12SSMParamsBwd,"",@"SHT_CUDA_INFO"
	.sectionflags	@""
	.align	4


	//----- nvinfo : EIATTR_CUDA_API_VERSION
	.align		4
        /*0000*/ 	.byte	0x04, 0x37
        /*0002*/ 	.short	(.L_1929 - .L_1928)
.L_1928:
        /*0004*/ 	.word	0x00000082


	//----- nvinfo : EIATTR_KPARAM_INFO
	.align		4
.L_1929:
        /*0008*/ 	.byte	0x04, 0x17
        /*000a*/ 	.short	(.L_1931 - .L_1930)
.L_1930:
        /*000c*/ 	.word	0x00000000
        /*0010*/ 	.short	0x0000
        /*0012*/ 	.short	0x0000
        /*0014*/ 	.byte	0x00, 0xf0, 0xc1, 0x07


	//----- nvinfo : EIATTR_SPARSE_MMA_MASK
	.align		4
.L_1931:
        /*0018*/ 	.byte	0x03, 0x50
        /*001a*/ 	.short	0x0000


	//----- nvinfo : EIATTR_MAXREG_COUNT
	.align		4
        /*001c*/ 	.byte	0x03, 0x1b
        /*001e*/ 	.short	0x00ff


	//----- nvinfo : EIATTR_NUM_BARRIERS
	.align		4
        /*0020*/ 	.byte	0x02, 0x4c
        /*0022*/ 	.byte	0x01
	.zero		1


	//----- nvinfo : EIATTR_ANNOTATIONS
	.align		4
        /*0024*/ 	.byte	0x04, 0x55
        /*0026*/ 	.short	(.L_1933 - .L_1932)


	//   ....[0]....
.L_1932:
        /* <DEDUP_REMOVED lines=8> */


	//----- nvinfo : EIATTR_MERCURY_ISA_VERSION
	.align		4
.L_1933:
        /*0098*/ 	.byte	0x03, 0x5f
        /*009a*/ 	.short	0x0101


	//----- nvinfo : EIATTR_INT_WARP_WIDE_INSTR_OFFSETS
	.align		4
        /*009c*/ 	.byte	0x04, 0x31
        /*009e*/ 	.short	(.L_1935 - .L_1934)


	//   ....[0]....
.L_1934:
        /*00a0*/ 	.word	0x0000a040


	//   ....[1]....
        /*00a4*/ 	.word	0x0000b240


	//----- nvinfo : EIATTR_COOP_GROUP_MASK_REGIDS
	.align		4
.L_1935:
        /*00a8*/ 	.byte	0x04, 0x29
        /*00aa*/ 	.short	(.L_1937 - .L_1936)


	//   ....[0]....
.L_1936:
        /*00ac*/ 	.word	0xffffffff


	//   ....[1]....
        /*00b0*/ 	.word	0xffffffff


	//   ....[2]....
        /*00b4*/ 	.word	0xffffffff


	//   ....[3]....
        /*00b8*/ 	.word	0xffffffff


	//   ....[4]....
        /*00bc*/ 	.word	0xffffffff


	//   ....[5]....
        /*00c0*/ 	.word	0xffffffff


	//   ....[6]....
        /*00c4*/ 	.word	0xffffffff


	//   ....[7]....
        /*00c8*/ 	.word	0xffffffff


	//   ....[8]....
        /*00cc*/ 	.word	0xffffffff


	//   ....[9]....
        /*00d0*/ 	.word	0xffffffff


	//   ....[10]....
        /*00d4*/ 	.word	0xffffffff


	//   ....[11]....
        /*00d8*/ 	.word	0xffffffff


	//   ....[12]....
        /*00dc*/ 	.word	0xffffffff


	//   ....[13]....
        /*00e0*/ 	.word	0xffffffff


	//   ....[14]....
        /*00e4*/ 	.word	0xffffffff


	//   ....[15]....
        /*00e8*/ 	.word	0xffffffff


	//   ....[16]....
        /*00ec*/ 	.word	0xffffffff


	//   ....[17]....
        /*00f0*/ 	.word	0xffffffff


	//   ....[18]....
        /*00f4*/ 	.word	0xffffffff


	//   ....[19]....
        /*00f8*/ 	.word	0xffffffff


	//   ....[20]....
        /*00fc*/ 	.word	0xffffffff


	//   ....[21]....
        /*0100*/ 	.word	0xffffffff


	//   ....[22]....
        /*0104*/ 	.word	0xffffffff


	//   ....[23]....
        /*0108*/ 	.word	0xffffffff


	//   ....[24]....
        /*010c*/ 	.word	0xffffffff


	//   ....[25]....
        /*0110*/ 	.word	0xffffffff


	//   ....[26]....
        /*0114*/ 	.word	0xffffffff


	//   ....[27]....
        /*0118*/ 	.word	0xffffffff


	//   ....[28]....
        /*011c*/ 	.word	0xffffffff


	//   ....[29]....
        /*0120*/ 	.word	0xffffffff


	//   ....[30]....
        /*0124*/ 	.word	0xffffffff


	//   ....[31]....
        /*0128*/ 	.word	0xffffffff


	//   ....[32]....
        /*012c*/ 	.word	0xffffffff


	//   ....[33]....
        /*0130*/ 	.word	0xffffffff


	//   ....[34]....
        /*0134*/ 	.word	0xffffffff


	//   ....[35]....
        /*0138*/ 	.word	0xffffffff


	//   ....[36]....
        /*013c*/ 	.word	0xffffffff


	//   ....[37]....
        /*0140*/ 	.word	0xffffffff


	//   ....[38]....
        /*0144*/ 	.word	0xffffffff


	//   ....[39]....
        /*0148*/ 	.word	0xffffffff


	//   ....[40]....
        /*014c*/ 	.word	0xffffffff


	//   ....[41]....
        /*0150*/ 	.word	0xffffffff


	//   ....[42]....
        /*0154*/ 	.word	0xffffffff


	//   ....[43]....
        /*0158*/ 	.word	0xffffffff


	//   ....[44]....
        /*015c*/ 	.word	0xffffffff


	//   ....[45]....
        /*0160*/ 	.word	0xffffffff


	//   ....[46]....
        /*0164*/ 	.word	0xffffffff


	//   ....[47]....
        /*0168*/ 	.word	0xffffffff


	//   ....[48]....
        /*016c*/ 	.word	0xffffffff


	//   ....[49]....
        /*0170*/ 	.word	0xffffffff


	//   ....[50]....
        /*0174*/ 	.word	0xffffffff


	//   ....[51]....
        /*0178*/ 	.word	0xffffffff


	//   ....[52]....
        /*017c*/ 	.word	0xffffffff


	//   ....[53]....
        /*0180*/ 	.word	0xffffffff


	//   ....[54]....
        /*0184*/ 	.word	0xffffffff


	//   ....[55]....
        /*0188*/ 	.word	0xffffffff


	//   ....[56]....
        /*018c*/ 	.word	0xffffffff


	//   ....[57]....
        /*0190*/ 	.word	0xffffffff


	//   ....[58]....
        /*0194*/ 	.word	0xffffffff


	//   ....[59]....
        /*0198*/ 	.word	0xffffffff


	//   ....[60]....
        /*019c*/ 	.word	0xffffffff


	//   ....[61]....
        /*01a0*/ 	.word	0xffffffff


	//   ....[62]....
        /*01a4*/ 	.word	0xffffffff


	//   ....[63]....
        /*01a8*/ 	.word	0xffffffff


	//   ....[64]....
        /*01ac*/ 	.word	0xffffffff


	//   ....[65]....
        /*01b0*/ 	.word	0xffffffff


	//   ....[66]....
        /*01b4*/ 	.word	0xffffffff


	//   ....[67]....
        /*01b8*/ 	.word	0xffffffff


	//   ....[68]....
        /*01bc*/ 	.word	0xffffffff


	//   ....[69]....
        /*01c0*/ 	.word	0xffffffff


	//   ....[70]....
        /*01c4*/ 	.word	0xffffffff


	//   ....[71]....
        /*01c8*/ 	.word	0xffffffff


	//   ....[72]....
        /*01cc*/ 	.word	0xffffffff


	//   ....[73]....
        /*01d0*/ 	.word	0xffffffff


	//   ....[74]....
        /*01d4*/ 	.word	0xffffffff


	//   ....[75]....
        /*01d8*/ 	.word	0xffffffff


	//   ....[76]....
        /*01dc*/ 	.word	0xffffffff


	//   ....[77]....
        /*01e0*/ 	.word	0xffffffff


	//   ....[78]....
        /*01e4*/ 	.word	0xffffffff


	//   ....[79]....
        /*01e8*/ 	.word	0xffffffff


	//   ....[80]....
        /*01ec*/ 	.word	0xffffffff


	//   ....[81]....
        /*01f0*/ 	.word	0xffffffff


	//   ....[82]....
        /*01f4*/ 	.word	0xffffffff


	//   ....[83]....
        /*01f8*/ 	.word	0xffffffff


	//   ....[84]....
        /*01fc*/ 	.word	0xffffffff


	//   ....[85]....
        /*0200*/ 	.word	0xffffffff


	//   ....[86]....
        /*0204*/ 	.word	0xffffffff


	//   ....[87]....
        /*0208*/ 	.word	0xffffffff


	//   ....[88]....
        /*020c*/ 	.word	0xffffffff


	//   ....[89]....
        /*0210*/ 	.word	0xffffffff


	//   ....[90]....
        /*0214*/ 	.word	0xffffffff


	//   ....[91]....
        /*0218*/ 	.word	0x05000047


	//   ....[92]....
        /*021c*/ 	.word	0x05000047


	//   ....[93]....
        /*0220*/ 	.word	0x05000047


	//   ....[94]....
        /*0224*/ 	.word	0x05000047


	//   ....[95]....
        /*0228*/ 	.word	0x05000047


	//   ....[96]....
        /*022c*/ 	.word	0x05000047


	//   ....[97]....
        /*0230*/ 	.word	0x05000047


	//   ....[98]....
        /*0234*/ 	.word	0x05000047


	//   ....[99]....
        /*0238*/ 	.word	0x05000047


	//   ....[100]....
        /*023c*/ 	.word	0x05000047


	//   ....[101]....
        /*0240*/ 	.word	0x05000047


	//   ....[102]....
        /*0244*/ 	.word	0x05000047


	//   ....[103]....
        /*0248*/ 	.word	0x05000047


	//   ....[104]....
        /*024c*/ 	.word	0x05000047


	//   ....[105]....
        /*0250*/ 	.word	0x05000047


	//   ....[106]....
        /*0254*/ 	.word	0x05000047


	//   ....[107]....
        /*0258*/ 	.word	0x05000047


	//   ....[108]....
        /*025c*/ 	.word	0x05000047


	//   ....[109]....
        /*0260*/ 	.word	0x05000047


	//   ....[110]....
        /*0264*/ 	.word	0x05000047


	//   ....[111]....
        /*0268*/ 	.word	0x05000047


	//   ....[112]....
        /*026c*/ 	.word	0x05000047


	//   ....[113]....
        /*0270*/ 	.word	0x05000047


	//   ....[114]....
        /*0274*/ 	.word	0x05000047


	//   ....[115]....
        /*0278*/ 	.word	0x05000047


	//   ....[116]....
        /*027c*/ 	.word	0x05000047


	//   ....[117]....
        /*0280*/ 	.word	0x05000047


	//   ....[118]....
        /*0284*/ 	.word	0x05000047


	//   ....[119]....
        /*0288*/ 	.word	0x05000047


	//   ....[120]....
        /*028c*/ 	.word	0x05000047


	//   ....[121]....
        /*0290*/ 	.word	0x05000047


	//   ....[122]....
        /*0294*/ 	.word	0x05000047


	//   ....[123]....
        /*0298*/ 	.word	0x05000047


	//   ....[124]....
        /*029c*/ 	.word	0x05000047


	//   ....[125]....
        /*02a0*/ 	.word	0x05000047


	//   ....[126]....
        /*02a4*/ 	.word	0x05000047


	//   ....[127]....
        /*02a8*/ 	.word	0x05000047


	//   ....[128]....
        /*02ac*/ 	.word	0x05000047


	//   ....[129]....
        /*02b0*/ 	.word	0x05000047


	//   ....[130]....
        /*02b4*/ 	.word	0x05000047


	//   ....[131]....
        /*02b8*/ 	.word	0x05000047


	//   ....[132]....
        /*02bc*/ 	.word	0x05000047


	//   ....[133]....
        /*02c0*/ 	.word	0x05000047


	//   ....[134]....
        /*02c4*/ 	.word	0x05000047


	//   ....[135]....
        /*02c8*/ 	.word	0x05000047


	//   ....[136]....
        /*02cc*/ 	.word	0x05000047


	//   ....[137]....
        /*02d0*/ 	.word	0x05000047


	//   ....[138]....
        /*02d4*/ 	.word	0x05000047


	//   ....[139]....
        /*02d8*/ 	.word	0x05000047


	//   ....[140]....
        /*02dc*/ 	.word	0x05000047


	//   ....[141]....
        /*02e0*/ 	.word	0x05000047


	//   ....[142]....
        /*02e4*/ 	.word	0x05000047


	//   ....[143]....
        /*02e8*/ 	.word	0x05000047


	//   ....[144]....
        /*02ec*/ 	.word	0x05000047


	//   ....[145]....
        /*02f0*/ 	.word	0x05000047


	//   ....[146]....
        /*02f4*/ 	.word	0x05000047


	//   ....[147]....
        /*02f8*/ 	.word	0x05000047


	//   ....[148]....
        /*02fc*/ 	.word	0x05000047


	//   ....[149]....
        /*0300*/ 	.word	0x05000047


	//   ....[150]....
        /*0304*/ 	.word	0x05000047


	//   ....[151]....
        /*0308*/ 	.word	0x05000047


	//   ....[152]....
        /*030c*/ 	.word	0x05000047


	//   ....[153]....
        /*0310*/ 	.word	0x05000047


	//   ....[154]....
        /*0314*/ 	.word	0x05000047


	//----- nvinfo : EIATTR_COOP_GROUP_INSTR_OFFSETS
	.align		4
.L_1937:
        /*0318*/ 	.byte	0x04, 0x28
        /*031a*/ 	.short	(.L_1939 - .L_1938)


	//   ....[0]....
.L_1938:
        /*031c*/ 	.word	0x00001810


	//   ....[1]....
        /*0320*/ 	.word	0x00001e20


	//   ....[2]....
        /*0324*/ 	.word	0x000023b0


	//   ....[3]....
        /*0328*/ 	.word	0x00002990


	//   ....[4]....
        /*032c*/ 	.word	0x00003080


	//   ....[5]....
        /*0330*/ 	.word	0x00003db0


	//   ....[6]....
        /*0334*/ 	.word	0x000047a0


	//   ....[7]....
        /*0338*/ 	.word	0x000065b0


	//   ....[8]....
        /*033c*/ 	.word	0x00007840


	//   ....[9]....
        /*0340*/ 	.word	0x00008f70


	//   ....[10]....
        /*0344*/ 	.word	0x00008f80


	//   ....[11]....
        /*0348*/ 	.word	0x00008f90


	//   ....[12]....
        /*034c*/ 	.word	0x00008fe0


	//   ....[13]....
        /*0350*/ 	.word	0x00009030


	//   ....[14]....
        /*0354*/ 	.word	0x00009040


	//   ....[15]....
        /*0358*/ 	.word	0x00009070


	//   ....[16]....
        /*035c*/ 	.word	0x000090a0


	//   ....[17]....
        /*0360*/ 	.word	0x000090f0


	//   ....[18]....
        /*0364*/ 	.word	0x00009140


	//   ....[19]....
        /*0368*/ 	.word	0x00009150


	//   ....[20]....
        /*036c*/ 	.word	0x00009160


	//   ....[21]....
        /*0370*/ 	.word	0x00009210


	//   ....[22]....
        /*0374*/ 	.word	0x00009220


	//   ....[23]....
        /*0378*/ 	.word	0x00009230


	//   ....[24]....
        /*037c*/ 	.word	0x00009240


	//   ....[25]....
        /*0380*/ 	.word	0x000092f0


	//   ....[26]....
        /*0384*/ 	.word	0x00009300


	//   ....[27]....
        /*0388*/ 	.word	0x00009310


	//   ....[28]....
        /*038c*/ 	.word	0x00009320


	//   ....[29]....
        /*0390*/ 	.word	0x00009480


	//   ....[30]....
        /*0394*/ 	.word	0x00009490


	//   ....[31]....
        /*0398*/ 	.word	0x000094a0


	//   ....[32]....
        /*039c*/ 	.word	0x000094b0


	//   ....[33]....
        /*03a0*/ 	.word	0x000094c0


	//   ....[34]....
        /*03a4*/ 	.word	0x000094d0


	//   ....[35]....
        /*03a8*/ 	.word	0x000094e0


	//   ....[36]....
        /*03ac*/ 	.word	0x000094f0


	//   ....[37]....
        /*03b0*/ 	.word	0x0000a7f0


	//   ....[38]....
        /*03b4*/ 	.word	0x0000a800


	//   ....[39]....
        /*03b8*/ 	.word	0x0000a810


	//   ....[40]....
        /*03bc*/ 	.word	0x0000a820


	//   ....[41]....
        /*03c0*/ 	.word	0x0000a940


	//   ....[42]....
        /*03c4*/ 	.word	0x0000a950


	//   ....[43]....
        /*03c8*/ 	.word	0x0000a960


	//   ....[44]....
        /*03cc*/ 	.word	0x0000a970


	//   ....[45]....
        /*03d0*/ 	.word	0x0000aa90


	//   ....[46]....
        /*03d4*/ 	.word	0x0000aaa0


	//   ....[47]....
        /*03d8*/ 	.word	0x0000aab0


	//   ....[48]....
        /*03dc*/ 	.word	0x0000aac0


	//   ....[49]....
        /*03e0*/ 	.word	0x0000abe0


	//   ....[50]....
        /*03e4*/ 	.word	0x0000abf0


	//   ....[51]....
        /*03e8*/ 	.word	0x0000ac00


	//   ....[52]....
        /*03ec*/ 	.word	0x0000ac10


	//   ....[53]....
        /*03f0*/ 	.word	0x0000ad30


	//   ....[54]....
        /*03f4*/ 	.word	0x0000ad40


	//   ....[55]....
        /*03f8*/ 	.word	0x0000ad50


	//   ....[56]....
        /*03fc*/ 	.word	0x0000ad60


	//   ....[57]....
        /*0400*/ 	.word	0x0000ae80


	//   ....[58]....
        /*0404*/ 	.word	0x0000ae90


	//   ....[59]....
        /*0408*/ 	.word	0x0000aea0


	//   ....[60]....
        /*040c*/ 	.word	0x0000aeb0


	//   ....[61]....
        /*0410*/ 	.word	0x0000aec0


	//   ....[62]....
        /*0414*/ 	.word	0x0000aed0


	//   ....[63]....
        /*0418*/ 	.word	0x0000af30


	//   ....[64]....
        /*041c*/ 	.word	0x0000af70


	//   ....[65]....
        /*0420*/ 	.word	0x0000af90


	//   ....[66]....
        /*0424*/ 	.word	0x0000afa0


	//   ....[67]....
        /*0428*/ 	.word	0x0000afb0


	//   ....[68]....
        /*042c*/ 	.word	0x0000afc0


	//   ....[69]....
        /*0430*/ 	.word	0x0000eb00


	//   ....[70]....
        /*0434*/ 	.word	0x0000eb40


	//   ....[71]....
        /*0438*/ 	.word	0x0000ecd0


	//   ....[72]....
        /*043c*/ 	.word	0x0000ed10


	//   ....[73]....
        /*0440*/ 	.word	0x0000ede0


	//   ....[74]....
        /*0444*/ 	.word	0x0000ee00


	//   ....[75]....
        /*0448*/ 	.word	0x0000ee30


	//   ....[76]....
        /*044c*/ 	.word	0x0000ee50


	//   ....[77]....
        /*0450*/ 	.word	0x0000ee90


	//   ....[78]....
        /*0454*/ 	.word	0x0000eed0


	//   ....[79]....
        /*0458*/ 	.word	0x0000f4c0


	//   ....[80]....
        /*045c*/ 	.word	0x0000fce0


	//   ....[81]....
        /*0460*/ 	.word	0x000101a0


	//   ....[82]....
        /*0464*/ 	.word	0x000101c0


	//   ....[83]....
        /*0468*/ 	.word	0x000101f0


	//   ....[84]....
        /*046c*/ 	.word	0x00010230


	//   ....[85]....
        /*0470*/ 	.word	0x00010250


	//   ....[86]....
        /*0474*/ 	.word	0x00010430


	//   ....[87]....
        /*0478*/ 	.word	0x00010450


	//   ....[88]....
        /*047c*/ 	.word	0x00010480


	//   ....[89]....
        /*0480*/ 	.word	0x000104c0


	//   ....[90]....
        /*0484*/ 	.word	0x000104e0


	//   ....[91]....
        /*0488*/ 	.word	0x00010820


	//   ....[92]....
        /*048c*/ 	.word	0x00010870


	//   ....[93]....
        /*0490*/ 	.word	0x000108c0


	//   ....[94]....
        /*0494*/ 	.word	0x00010910


	//   ....[95]....
        /*0498*/ 	.word	0x00010a20


	//   ....[96]....
        /*049c*/ 	.word	0x00010a70


	//   ....[97]....
        /*04a0*/ 	.word	0x00010ac0


	//   ....[98]....
        /*04a4*/ 	.word	0x00010b10


	//   ....[99]....
        /*04a8*/ 	.word	0x00010c20


	//   ....[100]....
        /*04ac*/ 	.word	0x00010c70


	//   ....[101]....
        /*04b0*/ 	.word	0x00010cc0


	//   ....[102]....
        /*04b4*/ 	.word	0x00010d10


	//   ....[103]....
        /*04b8*/ 	.word	0x00010e20


	//   ....[104]....
        /*04bc*/ 	.word	0x00010e70


	//   ....[105]....
        /*04c0*/ 	.word	0x00010ec0


	//   ....[106]....
        /*04c4*/ 	.word	0x00010f10


	//   ....[107]....
        /*04c8*/ 	.word	0x00011020


	//   ....[108]....
        /*04cc*/ 	.word	0x00011070


	//   ....[109]....
        /*04d0*/ 	.word	0x000110c0


	//   ....[110]....
        /*04d4*/ 	.word	0x00011110


	//   ....[111]....
        /*04d8*/ 	.word	0x000111b0


	//   ....[112]....
        /*04dc*/ 	.word	0x00011250


	//   ....[113]....
        /*04e0*/ 	.word	0x000112f0


	//   ....[114]....
        /*04e4*/ 	.word	0x00011390


	//   ....[115]....
        /*04e8*/ 	.word	0x00011430


	//   ....[116]....
        /*04ec*/ 	.word	0x000114d0


	//   ....[117]....
        /*04f0*/ 	.word	0x00011520


	//   ....[118]....
        /*04f4*/ 	.word	0x00011570


	//   ....[119]....
        /*04f8*/ 	.word	0x000115c0


	//   ....[120]....
        /*04fc*/ 	.word	0x00011620


	//   ....[121]....
        /*0500*/ 	.word	0x00011670


	//   ....[122]....
        /*0504*/ 	.word	0x000116c0


	//   ....[123]....
        /*0508*/ 	.word	0x00011750


	//   ....[124]....
        /*050c*/ 	.word	0x000117a0


	//   ....[125]....
        /*0510*/ 	.word	0x000117f0


	//   ....[126]....
        /*0514*/ 	.word	0x00011840


	//   ....[127]....
        /*0518*/ 	.word	0x000118d0


	//   ....[128]....
        /*051c*/ 	.word	0x00011960


	//   ....[129]....
        /*0520*/ 	.word	0x000119b0


	//   ....[130]....
        /*0524*/ 	.word	0x00011a00


	//   ....[131]....
        /*0528*/ 	.word	0x00011aa0


	//   ....[132]....
        /*052c*/ 	.word	0x00011b30


	//   ....[133]....
        /*0530*/ 	.word	0x00011b80


	//   ....[134]....
        /*0534*/ 	.word	0x00011bd0


	//   ....[135]....
        /*0538*/ 	.word	0x00011c70


	//   ....[136]....
        /*053c*/ 	.word	0x00011d00


	//   ....[137]....
        /*0540*/ 	.word	0x00011d50


	//   ....[138]....
        /*0544*/ 	.word	0x00011da0


	//   ....[139]....
        /*0548*/ 	.word	0x00011e40


	//   ....[140]....
        /*054c*/ 	.word	0x00011ed0


	//   ....[141]....
        /*0550*/ 	.word	0x00011f20


	//   ....[142]....
        /*0554*/ 	.word	0x00011f70


	//   ....[143]....
        /*0558*/ 	.word	0x00012010


	//   ....[144]....
        /*055c*/ 	.word	0x000120c0


	//   ....[145]....
        /*0560*/ 	.word	0x00012110


	//   ....[146]....
        /*0564*/ 	.word	0x00012200


	//   ....[147]....
        /*0568*/ 	.word	0x00012260


	//   ....[148]....
        /*056c*/ 	.word	0x000122b0


	//   ....[149]....
        /*0570*/ 	.word	0x00012300


	//   ....[150]....
        /*0574*/ 	.word	0x00012350


	//   ....[151]....
        /*0578*/ 	.word	0x000123a0


	//   ....[152]....
        /*057c*/ 	.word	0x000123f0


	//   ....[153]....
        /*0580*/ 	.word	0x00012440


	//   ....[154]....
        /*0584*/ 	.word	0x00012490


	//----- nvinfo : EIATTR_VRC_CTA_INIT_COUNT
	.align		4
.L_1939:
        /*0588*/ 	.byte	0x02, 0x4a
	.zero		1
	.zero		1


	//----- nvinfo : EIATTR_EXIT_INSTR_OFFSETS
	.align		4
        /*058c*/ 	.byte	0x04, 0x1c
        /*058e*/ 	.short	(.L_1941 - .L_1940)


	//   ....[0]....
.L_1940:
        /*0590*/ 	.word	0x000105f0


	//   ....[1]....
        /*0594*/ 	.word	0x000107c0


	//----- nvinfo : EIATTR_MAX_THREADS
	.align		4
.L_1941:
        /*0598*/ 	.byte	0x04, 0x05
        /*059a*/ 	.short	(.L_1943 - .L_1942)
.L_1942:
        /*059c*/ 	.word	0x00000040
        /*05a0*/ 	.word	0x00000001
        /*05a4*/ 	.word	0x00000001


	//----- nvinfo : EIATTR_CRS_STACK_SIZE
	.align		4
.L_1943:
        /*05a8*/ 	.byte	0x04, 0x1e
        /*05aa*/ 	.short	(.L_1945 - .L_1944)
.L_1944:
        /*05ac*/ 	.word	0x00000000


	//----- nvinfo : EIATTR_CBANK_PARAM_SIZE
	.align		4
.L_1945:
        /*05b0*/ 	.byte	0x03, 0x19
        /*05b2*/ 	.short	0x01f0


	//----- nvinfo : EIATTR_PARAM_CBANK
	.align		4
        /*05b4*/ 	.byte	0x04, 0x0a
        /*05b6*/ 	.short	(.L_1947 - .L_1946)
	.align		4
.L_1946:
        /*05b8*/ 	.word	index@(.nv.constant0._Z25selective_scan_bwd_kernelI32Selective_Scan_bwd_kernel_traitsILi64ELi16ELb0ELb1ELb1ELb0ELb1EN3c104HalfENS1_7complexIfEEEEv12SSMParamsBwd)
        /*05bc*/ 	.short	0x0380
        /*05be*/ 	.short	0x01f0


	//----- nvinfo : EIATTR_SW_WAR
	.align		4
.L_1947:
        /*05c0*/ 	.byte	0x04, 0x36
        /*05c2*/ 	.short	(.L_1949 - .L_1948)
.L_1948:
        /*05c4*/ 	.word	0x00000008
.L_1949:


//--------------------- .nv.info._Z25selective_scan_bwd_kernelI32Selective_Scan_bwd_kernel_traitsILi64ELi16ELb0ELb1ELb1ELb1ELb0EN3c104HalfENS1_7complexIfEEEEv12SSMParamsBwd --------------------------
	.section	.nv.info._Z25selective_scan_bwd_kernelI32Selective_Scan_bwd_kernel_traitsILi64ELi16ELb0ELb1ELb1ELb1ELb0EN3c104HalfENS1_7complexIfEEEEv12SSMParamsBwd,"",@"SHT_CUDA_INFO"
	.sectionflags	@""
	.align	4


	//----- nvinfo : EIATTR_CUDA_API_VERSION
	.align		4
        /*0000*/ 	.byte	0x04, 0x37
        /*0002*/ 	.short	(.L_1951 - .L_1950)
.L_1950:
        /*0004*/ 	.word	0x00000082


	//----- nvinfo : EIATTR_KPARAM_INFO
	.align		4
.L_1951:
        /*0008*/ 	.byte	0x04, 0x17
        /*000a*/ 	.short	(.L_1953 - .L_1952)
.L_1952:
        /*000c*/ 	.word	0x00000000
        /*0010*/ 	.short	0x0000
        /*0012*/ 	.short	0x0000
        /*0014*/ 	.byte	0x00, 0xf0, 0xc1, 0x07


	//----- nvinfo : EIATTR_SPARSE_MMA_MASK
	.align		4
.L_1953:
        /*0018*/ 	.byte	0x03, 0x50
        /*001a*/ 	.short	0x0000


	//----- nvinfo : EIATTR_MAXREG_COUNT
	.align		4
        /*001c*/ 	.byte	0x03, 0x1b
        /*001e*/ 	.short	0x00ff


	//----- nvinfo : EIATTR_NUM_BARRIERS
	.align		4
        /*0020*/ 	.byte	0x02, 0x4c
        /*0022*/ 	.byte	0x01
	.zero		1


	//----- nvinfo : EIATTR_ANNOTATIONS
	.align		4
        /*0024*/ 	.byte	0x04, 0x55
        /*0026*/ 	.short	(.L_1955 - .L_1954)


	//   ....[0]....
.L_1954:
        /* <DEDUP_REMOVED lines=11> */


	//----- nvinfo : EIATTR_MERCURY_ISA_VERSION
	.align		4
.L_1955:
        /*00c0*/ 	.byte	0x03, 0x5f
        /*00c2*/ 	.short	0x0101


	//----- nvinfo : EIATTR_INT_WARP_WIDE_INSTR_OFFSETS
	.align		4
        /*00c4*/ 	.byte	0x04, 0x31
        /*00c6*/ 	.short	(.L_1957 - .L_1956)


	//   ....[0]....
.L_1956:
        /*00c8*/ 	.word	0x00009a80


	//   ....[1]....
        /*00cc*/ 	.word	0x0000ac40


	//----- nvinfo : EIATTR_COOP_GROUP_MASK_REGIDS
	.align		4
.L_1957:
        /*00d0*/ 	.byte	0x04, 0x29
        /*00d2*/ 	.short	(.L_1959 - .L_1958)


	//   ....[0]....
.L_1958:
        /*00d4*/ 	.word	0xffffffff


	//   ....[1]....
        /*00d8*/ 	.word	0xffffffff


	//   ....[2]....
        /*00dc*/ 	.word	0xffffffff


	//   ....[3]....
        /*00e0*/ 	.word	0xffffffff


	//   ....[4]....
        /*00e4*/ 	.word	0xffffffff


	//   ....[5]....
        /*00e8*/ 	.word	0xffffffff


	//   ....[6]....
        /*00ec*/ 	.word	0xffffffff


	//   ....[7]....
        /*00f0*/ 	.word	0xffffffff


	//   ....[8]....
        /*00f4*/ 	.word	0xffffffff


	//   ....[9]....
        /*00f8*/ 	.word	0xffffffff


	//   ....[10]....
        /*00fc*/ 	.word	0xffffffff


	//   ....[11]....
        /*0100*/ 	.word	0xffffffff


	//   ....[12]....
        /*0104*/ 	.word	0xffffffff


	//   ....[13]....
        /*0108*/ 	.word	0xffffffff


	//   ....[14]....
        /*010c*/ 	.word	0xffffffff


	//   ....[15]....
        /*0110*/ 	.word	0xffffffff


	//   ....[16]....
        /*0114*/ 	.word	0xffffffff


	//   ....[17]....
        /*0118*/ 	.word	0xffffffff


	//   ....[18]....
        /*011c*/ 	.word	0xffffffff


	//   ....[19]....
        /*0120*/ 	.word	0xffffffff


	//   ....[20]....
        /*0124*/ 	.word	0xffffffff


	//   ....[21]....
        /*0128*/ 	.word	0xffffffff


	//   ....[22]....
        /*012c*/ 	.word	0xffffffff


	//   ....[23]....
        /*0130*/ 	.word	0xffffffff


	//   ....[24]....
        /*0134*/ 	.word	0xffffffff


	//   ....[25]....
        /*0138*/ 	.word	0xffffffff


	//   ....[26]....
        /*013c*/ 	.word	0xffffffff


	//   ....[27]....
        /*0140*/ 	.word	0xffffffff


	//   ....[28]....
        /*0144*/ 	.word	0xffffffff


	//   ....[29]....
        /*0148*/ 	.word	0xffffffff


	//   ....[30]....
        /*014c*/ 	.word	0xffffffff


	//   ....[31]....
        /*0150*/ 	.word	0xffffffff


	//   ....[32]....
        /*0154*/ 	.word	0xffffffff


	//   ....[33]....
        /*0158*/ 	.word	0xffffffff


	//   ....[34]....
        /*015c*/ 	.word	0xffffffff


	//   ....[35]....
        /*0160*/ 	.word	0xffffffff


	//   ....[36]....
        /*0164*/ 	.word	0xffffffff


	//   ....[37]....
        /*0168*/ 	.word	0xffffffff


	//   ....[38]....
        /*016c*/ 	.word	0xffffffff


	//   ....[39]....
        /*0170*/ 	.word	0xffffffff


	//   ....[40]....
        /*0174*/ 	.word	0xffffffff


	//   ....[41]....
        /*0178*/ 	.word	0xffffffff


	//   ....[42]....
        /*017c*/ 	.word	0xffffffff


	//   ....[43]....
        /*0180*/ 	.word	0xffffffff


	//   ....[44]....
        /*0184*/ 	.word	0xffffffff


	//   ....[45]....
        /*0188*/ 	.word	0xffffffff


	//   ....[46]....
        /*018c*/ 	.word	0xffffffff


	//   ....[47]....
        /*0190*/ 	.word	0xffffffff


	//   ....[48]....
        /*0194*/ 	.word	0xffffffff


	//   ....[49]....
        /*0198*/ 	.word	0xffffffff


	//   ....[50]....
        /*019c*/ 	.word	0xffffffff


	//   ....[51]....
        /*01a0*/ 	.word	0xffffffff


	//   ....[52]....
        /*01a4*/ 	.word	0xffffffff


	//   ....[53]....
        /*01a8*/ 	.word	0xffffffff


	//   ....[54]....
        /*01ac*/ 	.word	0xffffffff


	//   ....[55]....
        /*01b0*/ 	.word	0xffffffff


	//   ....[56]....
        /*01b4*/ 	.word	0xffffffff


	//   ....[57]....
        /*01b8*/ 	.word	0xffffffff


	//   ....[58]....
        /*01bc*/ 	.word	0xffffffff


	//   ....[59]....
        /*01c0*/ 	.word	0xffffffff


	//   ....[60]....
        /*01c4*/ 	.word	0xffffffff


	//   ....[61]....
        /*01c8*/ 	.word	0xffffffff


	//   ....[62]....
        /*01cc*/ 	.word	0xffffffff


	//   ....[63]....
        /*01d0*/ 	.word	0xffffffff


	//   ....[64]....
        /*01d4*/ 	.word	0xffffffff


	//   ....[65]....
        /*01d8*/ 	.word	0xffffffff


	//   ....[66]....
        /*01dc*/ 	.word	0xffffffff


	//   ....[67]....
        /*01e0*/ 	.word	0xffffffff


	//   ....[68]....
        /*01e4*/ 	.word	0xffffffff


	//   ....[69]....
        /*01e8*/ 	.word	0xffffffff


	//   ....[70]....
        /*01ec*/ 	.word	0xffffffff


	//   ....[71]....
        /*01f0*/ 	.word	0xffffffff


	//   ....[72]....
        /*01f4*/ 	.word	0xffffffff


	//   ....[73]....
        /*01f8*/ 	.word	0xffffffff


	//   ....[74]....
        /*01fc*/ 	.word	0xffffffff


	//   ....[75]....
        /*0200*/ 	.word	0xffffffff


	//   ....[76]....
        /*0204*/ 	.word	0xffffffff


	//   ....[77]....
        /*0208*/ 	.word	0xffffffff


	//   ....[78]....
        /*020c*/ 	.word	0xffffffff


	//   ....[79]....
        /*0210*/ 	.word	0xffffffff


	//   ....[80]....
        /*0214*/ 	.word	0xffffffff


	//   ....[81]....
        /*0218*/ 	.word	0xffffffff


	//   ....[82]....
        /*021c*/ 	.word	0xffffffff


	//   ....[83]....
        /*0220*/ 	.word	0xffffffff


	//   ....[84]....
        /*0224*/ 	.word	0xffffffff


	//   ....[85]....
        /*0228*/ 	.word	0xffffffff


	//   ....[86]....
        /*022c*/ 	.word	0xffffffff


	//   ....[87]....
        /*0230*/ 	.word	0xffffffff


	//   ....[88]....
        /*0234*/ 	.word	0x05000047


	//   ....[89]....
        /*0238*/ 	.word	0x05000047


	//   ....[90]....
        /*023c*/ 	.word	0x05000047


	//   ....[91]....
        /*0240*/ 	.word	0x05000047


	//   ....[92]....
        /*0244*/ 	.word	0x05000047


	//   ....[93]....
        /*0248*/ 	.word	0x05000047


	//   ....[94]....
        /*024c*/ 	.word	0x05000047


	//   ....[95]....
        /*0250*/ 	.word	0x05000047


	//   ....[96]....
        /*0254*/ 	.word	0x05000047


	//   ....[97]....
        /*0258*/ 	.word	0x05000047


	//   ....[98]....
        /*025c*/ 	.word	0x05000047


	//   ....[99]....
        /*0260*/ 	.word	0x05000047


	//   ....[100]....
        /*0264*/ 	.word	0x05000047


	//   ....[101]....
        /*0268*/ 	.word	0x05000047


	//   ....[102]....
        /*026c*/ 	.word	0x05000047


	//   ....[103]....
        /*0270*/ 	.word	0x05000047


	//   ....[104]....
        /*0274*/ 	.word	0x05000047


	//   ....[105]....
        /*0278*/ 	.word	0x05000047


	//   ....[106]....
        /*027c*/ 	.word	0x05000047


	//   ....[107]....
        /*0280*/ 	.word	0x05000047


	//   ....[108]....
        /*0284*/ 	.word	0x05000047


	//   ....[109]....
        /*0288*/ 	.word	0x05000047


	//   ....[110]....
        /*028c*/ 	.word	0x05000047


	//   ....[111]....
        /*0290*/ 	.word	0x05000047


	//   ....[112]....
        /*0294*/ 	.word	0x05000047


	//   ....[113]....
        /*0298*/ 	.word	0x05000047


	//   ....[114]....
        /*029c*/ 	.word	0x05000047


	//   ....[115]....
        /*02a0*/ 	.word	0x05000047


	//   ....[116]....
        /*02a4*/ 	.word	0x05000047


	//   ....[117]....
        /*02a8*/ 	.word	0x05000047


	//   ....[118]....
        /*02ac*/ 	.word	0x05000047


	//   ....[119]....
        /*02b0*/ 	.word	0x05000047


	//   ....[120]....
        /*02b4*/ 	.word	0x05000047


	//   ....[121]....
        /*02b8*/ 	.word	0x05000047


	//   ....[122]....
        /*02bc*/ 	.word	0x05000047


	//   ....[123]....
        /*02c0*/ 	.word	0x05000047


	//   ....[124]....
        /*02c4*/ 	.word	0x05000047


	//   ....[125]....
        /*02c8*/ 	.word	0x05000047


	//   ....[126]....
        /*02cc*/ 	.word	0x05000047


	//   ....[127]....
        /*02d0*/ 	.word	0x05000047


	//   ....[128]....
        /*02d4*/ 	.word	0x05000047


	//   ....[129]....
        /*02d8*/ 	.word	0x05000047


	//   ....[130]....
        /*02dc*/ 	.word	0x05000047


	//   ....[131]....
        /*02e0*/ 	.word	0x05000047


	//   ....[132]....
        /*02e4*/ 	.word	0x05000047


	//   ....[133]....
        /*02e8*/ 	.word	0x05000047


	//   ....[134]....
        /*02ec*/ 	.word	0x05000047


	//   ....[135]....
        /*02f0*/ 	.word	0x05000047


	//   ....[136]....
        /*02f4*/ 	.word	0x05000047


	//   ....[137]....
        /*02f8*/ 	.word	0x05000047


	//   ....[138]....
        /*02fc*/ 	.word	0x05000047


	//   ....[139]....
        /*0300*/ 	.word	0x05000047


	//   ....[140]....
        /*0304*/ 	.word	0x05000047


	//   ....[141]....
        /*0308*/ 	.word	0x05000047


	//   ....[142]....
        /*030c*/ 	.word	0x05000047


	//   ....[143]....
        /*0310*/ 	.word	0x05000047


	//   ....[144]....
        /*0314*/ 	.word	0x05000047


	//   ....[145]....
        /*0318*/ 	.word	0x05000047


	//   ....[146]....
        /*031c*/ 	.word	0x05000047


	//   ....[147]....
        /*0320*/ 	.word	0x05000047


	//   ....[148]....
        /*0324*/ 	.word	0x05000047


	//   ....[149]....
        /*0328*/ 	.word	0x05000047


	//   ....[150]....
        /*032c*/ 	.word	0x05000047


	//   ....[151]....
        /*0330*/ 	.word	0x05000047


	//----- nvinfo : EIATTR_COOP_GROUP_INSTR_OFFSETS
	.align		4
.L_1959:
        /*0334*/ 	.byte	0x04, 0x28
        /*0336*/ 	.short	(.L_1961 - .L_1960)


	//   ....[0]....
.L_1960:
        /*0338*/ 	.word	0x00001640


	//   ....[1]....
        /*033c*/ 	.word	0x00001c00


	//   ....[2]....
        /*0340*/ 	.word	0x000022c0


	//   ....[3]....
        /*0344*/ 	.word	0x00005fc0


	//   ....[4]....
        /*0348*/ 	.word	0x00007250


	//   ....[5]....
        /*034c*/ 	.word	0x00008980


	//   ....[6]....
        /*0350*/ 	.word	0x00008990


	//   ....[7]....
        /*0354*/ 	.word	0x000089a0


	//   ....[8]....
        /*0358*/ 	.word	0x000089f0


	//   ....[9]....
        /*035c*/ 	.word	0x00008a40


	//   ....[10]....
        /*0360*/ 	.word	0x00008a50


	//   ....[11]....
        /*0364*/ 	.word	0x00008a80


	//   ....[12]....
        /*0368*/ 	.word	0x00008ab0


	//   ....[13]....
        /*036c*/ 	.word	0x00008b00


	//   ....[14]....
        /*0370*/ 	.word	0x00008b50


	//   ....[15]....
        /*0374*/ 	.word	0x00008b60


	//   ....[16]....
        /*0378*/ 	.word	0x00008b70


	//   ....[17]....
        /*037c*/ 	.word	0x00008c20


	//   ....[18]....
        /*0380*/ 	.word	0x00008c30


	//   ....[19]....
        /*0384*/ 	.word	0x00008c40


	//   ....[20]....
        /*0388*/ 	.word	0x00008c50


	//   ....[21]....
        /*038c*/ 	.word	0x00008d00


	//   ....[22]....
        /*0390*/ 	.word	0x00008d10


	//   ....[23]....
        /*0394*/ 	.word	0x00008d20


	//   ....[24]....
        /*0398*/ 	.word	0x00008d30


	//   ....[25]....
        /*039c*/ 	.word	0x00008e90


	//   ....[26]....
        /*03a0*/ 	.word	0x00008ea0


	//   ....[27]....
        /*03a4*/ 	.word	0x00008eb0


	//   ....[28]....
        /*03a8*/ 	.word	0x00008ec0


	//   ....[29]....
        /*03ac*/ 	.word	0x00008ed0


	//   ....[30]....
        /*03b0*/ 	.word	0x00008ee0


	//   ....[31]....
        /*03b4*/ 	.word	0x00008ef0


	//   ....[32]....
        /*03b8*/ 	.word	0x00008f00


	//   ....[33]....
        /*03bc*/ 	.word	0x0000a200


	//   ....[34]....
        /*03c0*/ 	.word	0x0000a220


	//   ....[35]....
        /*03c4*/ 	.word	0x0000a230


	//   ....[36]....
        /*03c8*/ 	.word	0x0000a240


	//   ....[37]....
        /*03cc*/ 	.word	0x0000a360


	//   ....[38]....
        /*03d0*/ 	.word	0x0000a370


	//   ....[39]....
        /*03d4*/ 	.word	0x0000a380


	//   ....[40]....
        /*03d8*/ 	.word	0x0000a390


	//   ....[41]....
        /*03dc*/ 	.word	0x0000a4b0


	//   ....[42]....
        /*03e0*/ 	.word	0x0000a4c0


	//   ....[43]....
        /*03e4*/ 	.word	0x0000a4d0


	//   ....[44]....
        /*03e8*/ 	.word	0x0000a4e0


	//   ....[45]....
        /*03ec*/ 	.word	0x0000a600


	//   ....[46]....
        /*03f0*/ 	.word	0x0000a610


	//   ....[47]....
        /*03f4*/ 	.word	0x0000a620


	//   ....[48]....
        /*03f8*/ 	.word	0x0000a630


	//   ....[49]....
        /*03fc*/ 	.word	0x0000a750


	//   ....[50]....
        /*0400*/ 	.word	0x0000a760


	//   ....[51]....
        /*0404*/ 	.word	0x0000a770


	//   ....[52]....
        /*0408*/ 	.word	0x0000a780


	//   ....[53]....
        /*040c*/ 	.word	0x0000a8a0


	//   ....[54]....
        /*0410*/ 	.word	0x0000a8b0


	//   ....[55]....
        /*0414*/ 	.word	0x0000a8c0


	//   ....[56]....
        /*0418*/ 	.word	0x0000a8d0


	//   ....[57]....
        /*041c*/ 	.word	0x0000a8e0


	//   ....[58]....
        /*0420*/ 	.word	0x0000a8f0


	//   ....[59]....
        /*0424*/ 	.word	0x0000a930


	//   ....[60]....
        /*0428*/ 	.word	0x0000a970


	//   ....[61]....
        /*042c*/ 	.word	0x0000a9a0


	//   ....[62]....
        /*0430*/ 	.word	0x0000a9d0


	//   ....[63]....
        /*0434*/ 	.word	0x0000a9e0


	//   ....[64]....
        /*0438*/ 	.word	0x0000a9f0


	//   ....[65]....
        /*043c*/ 	.word	0x0000e550


	//   ....[66]....
        /*0440*/ 	.word	0x0000e590


	//   ....[67]....
        /*0444*/ 	.word	0x0000e720


	//   ....[68]....
        /*0448*/ 	.word	0x0000e760


	//   ....[69]....
        /*044c*/ 	.word	0x0000e860


	//   ....[70]....
        /*0450*/ 	.word	0x0000e880


	//   ....[71]....
        /*0454*/ 	.word	0x0000e8b0


	//   ....[72]....
        /*0458*/ 	.word	0x0000e8d0


	//   ....[73]....
        /*045c*/ 	.word	0x0000e910


	//   ....[74]....
        /*0460*/ 	.word	0x0000e940


	//   ....[75]....
        /*0464*/ 	.word	0x0000f130


	//   ....[76]....
        /*0468*/ 	.word	0x0000f9a0


	//   ....[77]....
        /*046c*/ 	.word	0x00010290


	//   ....[78]....
        /*0470*/ 	.word	0x00010950


	//   ....[79]....
        /*0474*/ 	.word	0x00010970


	//   ....[80]....
        /*0478*/ 	.word	0x000109a0


	//   ....[81]....
        /*047c*/ 	.word	0x000109e0


	//   ....[82]....
        /*0480*/ 	.word	0x00010a00


	//   ....[83]....
        /*0484*/ 	.word	0x00010be0


	//   ....[84]....
        /*0488*/ 	.word	0x00010c00


	//   ....[85]....
        /*048c*/ 	.word	0x00010c30


	//   ....[86]....
        /*0490*/ 	.word	0x00010c70


	//   ....[87]....
        /*0494*/ 	.word	0x00010c90


	//   ....[88]....
        /*0498*/ 	.word	0x00010fd0


	//   ....[89]....
        /*049c*/ 	.word	0x00011020


	//   ....[90]....
        /*04a0*/ 	.word	0x00011070


	//   ....[91]....
        /*04a4*/ 	.word	0x000110c0


	//   ....[92]....
        /*04a8*/ 	.word	0x000111d0


	//   ....[93]....
        /*04ac*/ 	.word	0x00011220


	//   ....[94]....
        /*04b0*/ 	.word	0x00011270


	//   ....[95]....
        /*04b4*/ 	.word	0x000112c0


	//   ....[96]....
        /*04b8*/ 	.word	0x000113d0


	//   ....[97]....
        /*04bc*/ 	.word	0x00011420


	//   ....[98]....
        /*04c0*/ 	.word	0x00011470


	//   ....[99]....
        /*04c4*/ 	.word	0x000114c0


	//   ....[100]....
        /*04c8*/ 	.word	0x000115d0


	//   ....[101]....
        /*04cc*/ 	.word	0x00011620


	//   ....[102]....
        /*04d0*/ 	.word	0x00011670


	//   ....[103]....
        /*04d4*/ 	.word	0x000116c0


	//   ....[104]....
        /*04d8*/ 	.word	0x000117d0


	//   ....[105]....
        /*04dc*/ 	.word	0x00011820


	//   ....[106]....
        /*04e0*/ 	.word	0x00011870


	//   ....[107]....
        /*04e4*/ 	.word	0x000118c0


	//   ....[108]....
        /*04e8*/ 	.word	0x00011960


	//   ....[109]....
        /*04ec*/ 	.word	0x00011a00


	//   ....[110]....
        /*04f0*/ 	.word	0x00011aa0


	//   ....[111]....
        /*04f4*/ 	.word	0x00011b40


	//   ....[112]....
        /*04f8*/ 	.word	0x00011be0


	//   ....[113]....
        /*04fc*/ 	.word	0x00011c80


	//   ....[114]....
        /*0500*/ 	.word	0x00011cd0


	//   ....[115]....
        /*0504*/ 	.word	0x00011d20


	//   ....[116]....
        /*0508*/ 	.word	0x00011d70


	//   ....[117]....
        /*050c*/ 	.word	0x00011dd0


	//   ....[118]....
        /*0510*/ 	.word	0x00011e20


	//   ....[119]....
        /*0514*/ 	.word	0x00011e70


	//   ....[120]....
        /*0518*/ 	.word	0x00011f10


	//   ....[121]....
        /*051c*/ 	.word	0x00011f60


	//   ....[122]....
        /*0520*/ 	.word	0x00011fb0


	//   ....[123]....
        /*0524*/ 	.word	0x00012000


	//   ....[124]....
        /*0528*/ 	.word	0x00012090


	//   ....[125]....
        /*052c*/ 	.word	0x00012120


	//   ....[126]....
        /*0530*/ 	.word	0x00012170


	//   ....[127]....
        /*0534*/ 	.word	0x000121c0


	//   ....[128]....
        /*0538*/ 	.word	0x00012260


	//   ....[129]....
        /*053c*/ 	.word	0x000122f0


	//   ....[130]....
        /*0540*/ 	.word	0x00012340


	//   ....[131]....
        /*0544*/ 	.word	0x00012390


	//   ....[132]....
        /*0548*/ 	.word	0x00012430


	//   ....[133]....
        /*054c*/ 	.word	0x000124c0


	//   ....[134]....
        /*0550*/ 	.word	0x00012510


	//   ....[135]....
        /*0554*/ 	.word	0x00012560


	//   ....[136]....
        /*0558*/ 	.word	0x00012600


	//   ....[137]....
        /*055c*/ 	.word	0x00012690


	//   ....[138]....
        /*0560*/ 	.word	0x000126e0


	//   ....[139]....
        /*0564*/ 	.word	0x00012730


	//   ....[140]....
        /*0568*/ 	.word	0x000127d0


	//   ....[141]....
        /*056c*/ 	.word	0x00012880


	//   ....[142]....
        /*0570*/ 	.word	0x000128d0


	//   ....[143]....
        /*0574*/ 	.word	0x000129d0


	//   ....[144]....
        /*0578*/ 	.word	0x00012a30


	//   ....[145]....
        /*057c*/ 	.word	0x00012a80


	//   ....[146]....
        /*0580*/ 	.word	0x00012ad0


	//   ....[147]....
        /*0584*/ 	.word	0x00012b20


	//   ....[148]....
        /*0588*/ 	.word	0x00012b70


	//   ....[149]....
        /*058c*/ 	.word	0x00012bc0


	//   ....[150]....
        /*0590*/ 	.word	0x00012c10


	//   ....[151]....
        /*0594*/ 	.word	0x00012c60


	//----- nvinfo : EIATTR_VRC_CTA_INIT_COUNT
	.align		4
.L_1961:
        /*0598*/ 	.byte	0x02, 0x4a
	.zero		1
	.zero		1


	//----- nvinfo : EIATTR_EXIT_INSTR_OFFSETS
	.align		4
        /*059c*/ 	.byte	0x04, 0x1c
        /*059e*/ 	.short	(.L_1963 - .L_1962)


	//   ....[0]....
.L_1962:
        /*05a0*/ 	.word	0x00010da0


	//   ....[1]....
        /*05a4*/ 	.word	0x00010f70


	//----- nvinfo : EIATTR_MAX_THREADS
	.align		4
.L_1963:
        /*05a8*/ 	.byte	0x04, 0x05
        /*05aa*/ 	.short	(.L_1965 - .L_1964)
.L_1964:
        /*05ac*/ 	.word	0x00000040
        /*05b0*/ 	.word	0x00000001
        /*05b4*/ 	.word	0x00000001


	//----- nvinfo : EIATTR_CRS_STACK_SIZE
	.align		4
.L_1965:
        /*05b8*/ 	.byte	0x04, 0x1e
        /*05ba*/ 	.short	(.L_1967 - .L_1966)
.L_1966:
        /*05bc*/ 	.word	0x00000000


	//----- nvinfo : EIATTR_CBANK_PARAM_SIZE
	.align		4
.L_1967:
        /*05c0*/ 	.byte	0x03, 0x19
        /*05c2*/ 	.short	0x01f0


	//----- nvinfo : EIATTR_PARAM_CBANK
	.align		4
        /*05c4*/ 	.byte	0x04, 0x0a
        /*05c6*/ 	.short	(.L_1969 - .L_1968)
	.align		4
.L_1968:
        /*05c8*/ 	.word	index@(.nv.constant0._Z25selective_scan_bwd_kernelI32Selective_Scan_bwd_kernel_traitsILi64ELi16ELb0ELb1ELb1ELb1ELb0EN3c104HalfENS1_7complexIfEEEEv12SSMParamsBwd)
        /*05cc*/ 	.short	0x0380
        /*05ce*/ 	.short	0x01f0


	//----- nvinfo : EIATTR_SW_WAR
	.align		4
.L_1969:
        /*05d0*/ 	.byte	0x04, 0x36
        /*05d2*/ 	.short	(.L_1971 - .L_1970)
.L_1970:
        /*05d4*/ 	.word	0x00000008
.L_1971:


//--------------------- .nv.info._Z25selective_scan_bwd_kernelI32Selective_Scan_bwd_kernel_traitsILi64ELi16ELb0ELb1ELb1ELb1ELb1EN3c104HalfENS1_7complexIfEEEEv12SSMParamsBwd --------------------------
	.section	.nv.info._Z25selective_scan_bwd_kernelI32Selective_Scan_bwd_kernel_traitsILi64ELi16ELb0ELb1ELb1ELb1ELb1EN3c104HalfENS1_7complexIfEEEEv12SSMParamsBwd,"",@"SHT_CUDA_INFO"
	.sectionflags	@""
	.align	4


	//----- nvinfo : EIATTR_CUDA_API_VERSION
	.align		4
        /*0000*/ 	.byte	0x04, 0x37
        /*0002*/ 	.short	(.L_1973 - .L_1972)
.L_1972:
        /*0004*/ 	.word	0x00000082


	//----- nvinfo : EIATTR_KPARAM_INFO
	.align		4
.L_1973:
        /*0008*/ 	.byte	0x04, 0x17
        /*000a*/ 	.short	(.L_1975 - .L_1974)
.L_1974:
        /*000c*/ 	.word	0x00000000
        /*0010*/ 	.short	0x0000
        /*0012*/ 	.short	0x0000
        /*0014*/ 	.byte	0x00, 0xf0, 0xc1, 0x07


	//----- nvinfo : EIATTR_SPARSE_MMA_MASK
	.align		4
.L_1975:
        /*0018*/ 	.byte	0x03, 0x50
        /*001a*/ 	.short	0x0000


	//----- nvinfo : EIATTR_MAXREG_COUNT
	.align		4
        /*001c*/ 	.byte	0x03, 0x1b
        /*001e*/ 	.short	0x00ff


	//----- nvinfo : EIATTR_NUM_BARRIERS
	.align		4
        /*0020*/ 	.byte	0x02, 0x4c
        /*0022*/ 	.byte	0x01
	.zero		1


	//----- nvinfo : EIATTR_ANNOTATIONS
	.align		4
        /*0024*/ 	.byte	0x04, 0x55
        /*0026*/ 	.short	(.L_1977 - .L_1976)


	//   ....[0]....
.L_1976:
        /* <DEDUP_REMOVED lines=10> */


	//----- nvinfo : EIATTR_MERCURY_ISA_VERSION
	.align		4
.L_1977:
        /*00b0*/ 	.byte	0x03, 0x5f
        /*00b2*/ 	.short	0x0101


	//----- nvinfo : EIATTR_INT_WARP_WIDE_INSTR_OFFSETS
	.align		4
        /*00b4*/ 	.byte	0x04, 0x31
        /*00b6*/ 	.short	(.L_1979 - .L_1978)


	//   ....[0]....
.L_1978:
        /*00b8*/ 	.word	0x00005ff0


	//   ....[1]....
        /*00bc*/ 	.word	0x00006920


	//   ....[2]....
        /*00c0*/ 	.word	0x0000c350


	//   ....[3]....
        /*00c4*/ 	.word	0x0000d520


	//----- nvinfo : EIATTR_COOP_GROUP_MASK_REGIDS
	.align		4
.L_1979:
        /*00c8*/ 	.byte	0x04, 0x29
        /*00ca*/ 	.short	(.L_1981 - .L_1980)


	//   ....[0]....
.L_1980:
        /*00cc*/ 	.word	0xffffffff


	//   ....[1]....
        /*00d0*/ 	.word	0xffffffff


	//   ....[2]....
        /*00d4*/ 	.word	0xffffffff


	//   ....[3]....
        /*00d8*/ 	.word	0xffffffff


	//   ....[4]....
        /*00dc*/ 	.word	0xffffffff


	//   ....[5]....
        /*00e0*/ 	.word	0xffffffff


	//   ....[6]....
        /*00e4*/ 	.word	0xffffffff


	//   ....[7]....
        /*00e8*/ 	.word	0xffffffff


	//   ....[8]....
        /*00ec*/ 	.word	0xffffffff


	//   ....[9]....
        /*00f0*/ 	.word	0xffffffff


	//   ....[10]....
        /*00f4*/ 	.word	0xffffffff


	//   ....[11]....
        /*00f8*/ 	.word	0xffffffff


	//   ....[12]....
        /*00fc*/ 	.word	0xffffffff


	//   ....[13]....
        /*0100*/ 	.word	0xffffffff


	//   ....[14]....
        /*0104*/ 	.word	0xffffffff


	//   ....[15]....
        /*0108*/ 	.word	0xffffffff


	//   ....[16]....
        /*010c*/ 	.word	0xffffffff


	//   ....[17]....
        /*0110*/ 	.word	0xffffffff


	//   ....[18]....
        /*0114*/ 	.word	0xffffffff


	//   ....[19]....
        /*0118*/ 	.word	0xffffffff


	//   ....[20]....
        /*011c*/ 	.word	0xffffffff


	//   ....[21]....
        /*0120*/ 	.word	0xffffffff


	//   ....[22]....
        /*0124*/ 	.word	0xffffffff


	//   ....[23]....
        /*0128*/ 	.word	0xffffffff


	//   ....[24]....
        /*012c*/ 	.word	0xffffffff


	//   ....[25]....
        /*0130*/ 	.word	0xffffffff


	//   ....[26]....
        /*0134*/ 	.word	0xffffffff


	//   ....[27]....
        /*0138*/ 	.word	0xffffffff


	//   ....[28]....
        /*013c*/ 	.word	0xffffffff


	//   ....[29]....
        /*0140*/ 	.word	0xffffffff


	//   ....[30]....
        /*0144*/ 	.word	0xffffffff


	//   ....[31]....
        /*0148*/ 	.word	0xffffffff


	//   ....[32]....
        /*014c*/ 	.word	0xffffffff


	//   ....[33]....
        /*0150*/ 	.word	0xffffffff


	//   ....[34]....
        /*0154*/ 	.word	0xffffffff


	//   ....[35]....
        /*0158*/ 	.word	0xffffffff


	//   ....[36]....
        /*015c*/ 	.word	0xffffffff


	//   ....[37]....
        /*0160*/ 	.word	0xffffffff


	//   ....[38]....
        /*0164*/ 	.word	0xffffffff


	//   ....[39]....
        /*0168*/ 	.word	0xffffffff


	//   ....[40]....
        /*016c*/ 	.word	0xffffffff


	//   ....[41]....
        /*0170*/ 	.word	0xffffffff


	//   ....[42]....
        /*0174*/ 	.word	0xffffffff


	//   ....[43]....
        /*0178*/ 	.word	0xffffffff


	//   ....[44]....
        /*017c*/ 	.word	0xffffffff


	//   ....[45]....
        /*0180*/ 	.word	0xffffffff


	//   ....[46]....
        /*0184*/ 	.word	0xffffffff


	//   ....[47]....
        /*0188*/ 	.word	0xffffffff


	//   ....[48]....
        /*018c*/ 	.word	0xffffffff


	//   ....[49]....
        /*0190*/ 	.word	0xffffffff


	//   ....[50]....
        /*0194*/ 	.word	0xffffffff


	//   ....[51]....
        /*0198*/ 	.word	0xffffffff


	//   ....[52]....
        /*019c*/ 	.word	0xffffffff


	//   ....[53]....
        /*01a0*/ 	.word	0xffffffff


	//   ....[54]....
        /*01a4*/ 	.word	0xffffffff


	//   ....[55]....
        /*01a8*/ 	.word	0xffffffff


	//   ....[56]....
        /*01ac*/ 	.word	0xffffffff


	//   ....[57]....
        /*01b0*/ 	.word	0xffffffff


	//   ....[58]....
        /*01b4*/ 	.word	0xffffffff


	//   ....[59]....
        /*01b8*/ 	.word	0xffffffff


	//   ....[60]....
        /*01bc*/ 	.word	0xffffffff


	//   ....[61]....
        /*01c0*/ 	.word	0xffffffff


	//   ....[62]....
        /*01c4*/ 	.word	0xffffffff


	//   ....[63]....
        /*01c8*/ 	.word	0xffffffff


	//   ....[64]....
        /*01cc*/ 	.word	0xffffffff


	//   ....[65]....
        /*01d0*/ 	.word	0xffffffff


	//   ....[66]....
        /*01d4*/ 	.word	0xffffffff


	//   ....[67]....
        /*01d8*/ 	.word	0xffffffff


	//   ....[68]....
        /*01dc*/ 	.word	0xffffffff


	//   ....[69]....
        /*01e0*/ 	.word	0xffffffff


	//   ....[70]....
        /*01e4*/ 	.word	0xffffffff


	//   ....[71]....
        /*01e8*/ 	.word	0xffffffff


	//   ....[72]....
        /*01ec*/ 	.word	0xffffffff


	//   ....[73]....
        /*01f0*/ 	.word	0xffffffff


	//   ....[74]....
        /*01f4*/ 	.word	0xffffffff


	//   ....[75]....
        /*01f8*/ 	.word	0xffffffff


	//   ....[76]....
        /*01fc*/ 	.word	0xffffffff


	//   ....[77]....
        /*0200*/ 	.word	0xffffffff


	//   ....[78]....
        /*0204*/ 	.word	0xffffffff


	//   ....[79]....
        /*0208*/ 	.word	0xffffffff


	//   ....[80]....
        /*020c*/ 	.word	0xffffffff


	//   ....[81]....
        /*0210*/ 	.word	0xffffffff


	//   ....[82]....
        /*0214*/ 	.word	0xffffffff


	//   ....[83]....
        /*0218*/ 	.word	0xffffffff


	//   ....[84]....
        /*021c*/ 	.word	0xffffffff


	//   ....[85]....
        /*0220*/ 	.word	0xffffffff


	//   ....[86]....
        /*0224*/ 	.word	0xffffffff


	//   ....[87]....
        /*0228*/ 	.word	0xffffffff


	//   ....[88]....
        /*022c*/ 	.word	0xffffffff


	//   ....[89]....
        /*0230*/ 	.word	0xffffffff


	//   ....[90]....
        /*0234*/ 	.word	0xffffffff


	//   ....[91]....
        /*0238*/ 	.word	0xffffffff


	//   ....[92]....
        /*023c*/ 	.word	0x05000047


	//   ....[93]....
        /*0240*/ 	.word	0x05000047


	//   ....[94]....
        /*0244*/ 	.word	0x05000047


	//   ....[95]....
        /*0248*/ 	.word	0x05000047


	//   ....[96]....
        /*024c*/ 	.word	0x05000047


	//   ....[97]....
        /*0250*/ 	.word	0x05000047


	//   ....[98]....
        /*0254*/ 	.word	0x05000047


	//   ....[99]....
        /*0258*/ 	.word	0x05000047


	//   ....[100]....
        /*025c*/ 	.word	0x05000047


	//   ....[101]....
        /*0260*/ 	.word	0x05000047


	//   ....[102]....
        /*0264*/ 	.word	0x05000047


	//   ....[103]....
        /*0268*/ 	.word	0x05000047


	//   ....[104]....
        /*026c*/ 	.word	0x05000047


	//   ....[105]....
        /*0270*/ 	.word	0x05000047


	//   ....[106]....
        /*0274*/ 	.word	0x05000047


	//   ....[107]....
        /*0278*/ 	.word	0x05000047


	//   ....[108]....
        /*027c*/ 	.word	0x05000047


	//   ....[109]....
        /*0280*/ 	.word	0x05000047


	//   ....[110]....
        /*0284*/ 	.word	0x05000047


	//   ....[111]....
        /*0288*/ 	.word	0x05000047


	//   ....[112]....
        /*028c*/ 	.word	0x05000047


	//   ....[113]....
        /*0290*/ 	.word	0x05000047


	//   ....[114]....
        /*0294*/ 	.word	0x05000047


	//   ....[115]....
        /*0298*/ 	.word	0x05000047


	//   ....[116]....
        /*029c*/ 	.word	0x05000047


	//   ....[117]....
        /*02a0*/ 	.word	0x05000047


	//   ....[118]....
        /*02a4*/ 	.word	0x05000047


	//   ....[119]....
        /*02a8*/ 	.word	0x05000047


	//   ....[120]....
        /*02ac*/ 	.word	0x05000047


	//   ....[121]....
        /*02b0*/ 	.word	0x05000047


	//   ....[122]....
        /*02b4*/ 	.word	0x05000047


	//   ....[123]....
        /*02b8*/ 	.word	0x05000047


	//   ....[124]....
        /*02bc*/ 	.word	0x05000047


	//   ....[125]....
        /*02c0*/ 	.word	0x05000047


	//   ....[126]....
        /*02c4*/ 	.word	0x05000047


	//   ....[127]....
        /*02c8*/ 	.word	0x05000047


	//   ....[128]....
        /*02cc*/ 	.word	0x05000047


	//   ....[129]....
        /*02d0*/ 	.word	0x05000047


	//   ....[130]....
        /*02d4*/ 	.word	0x05000047


	//   ....[131]....
        /*02d8*/ 	.word	0x05000047


	//   ....[132]....
        /*02dc*/ 	.word	0x05000047


	//   ....[133]....
        /*02e0*/ 	.word	0x05000047


	//   ....[134]....
        /*02e4*/ 	.word	0x05000047


	//   ....[135]....
        /*02e8*/ 	.word	0x05000047


	//   ....[136]....
        /*02ec*/ 	.word	0x05000047


	//   ....[137]....
        /*02f0*/ 	.word	0x05000047


	//   ....[138]....
        /*02f4*/ 	.word	0x05000047


	//   ....[139]....
        /*02f8*/ 	.word	0x05000047


	//   ....[140]....
        /*02fc*/ 	.word	0x05000047


	//   ....[141]....
        /*0300*/ 	.word	0x05000047


	//   ....[142]....
        /*0304*/ 	.word	0x05000047


	//   ....[143]....
        /*0308*/ 	.word	0x05000047


	//   ....[144]....
        /*030c*/ 	.word	0x05000047


	//   ....[145]....
        /*0310*/ 	.word	0x05000047


	//   ....[146]....
        /*0314*/ 	.word	0x05000047


	//   ....[147]....
        /*0318*/ 	.word	0x05000047


	//   ....[148]....
        /*031c*/ 	.word	0x05000047


	//   ....[149]....
        /*0320*/ 	.word	0x05000047


	//   ....[150]....
        /*0324*/ 	.word	0x05000047


	//   ....[151]....
        /*0328*/ 	.word	0x05000047


	//   ....[152]....
        /*032c*/ 	.word	0x05000047


	//   ....[153]....
        /*0330*/ 	.word	0x05000047


	//   ....[154]....
        /*0334*/ 	.word	0x05000047


	//   ....[155]....
        /*0338*/ 	.word	0x05000047


	//----- nvinfo : EIATTR_COOP_GROUP_INSTR_OFFSETS
	.align		4
.L_1981:
        /*033c*/ 	.byte	0x04, 0x28
        /*033e*/ 	.short	(.L_1983 - .L_1982)


	//   ....[0]....
.L_1982:
        /*0340*/ 	.word	0x00001690


	//   ....[1]....
        /*0344*/ 	.word	0x00001ca0


	//   ....[2]....
        /*0348*/ 	.word	0x00002350


	//   ....[3]....
        /*034c*/ 	.word	0x00004e70


	//   ....[4]....
        /*0350*/ 	.word	0x000054e0


	//   ....[5]....
        /*0354*/ 	.word	0x00006230


	//   ....[6]....
        /*0358*/ 	.word	0x00006c00


	//   ....[7]....
        /*035c*/ 	.word	0x00008870


	//   ....[8]....
        /*0360*/ 	.word	0x00009b10


	//   ....[9]....
        /*0364*/ 	.word	0x0000b250


	//   ....[10]....
        /*0368*/ 	.word	0x0000b260


	//   ....[11]....
        /*036c*/ 	.word	0x0000b270


	//   ....[12]....
        /*0370*/ 	.word	0x0000b2c0


	//   ....[13]....
        /*0374*/ 	.word	0x0000b310


	//   ....[14]....
        /*0378*/ 	.word	0x0000b320


	//   ....[15]....
        /*037c*/ 	.word	0x0000b350


	//   ....[16]....
        /*0380*/ 	.word	0x0000b380


	//   ....[17]....
        /*0384*/ 	.word	0x0000b3d0


	//   ....[18]....
        /*0388*/ 	.word	0x0000b420


	//   ....[19]....
        /*038c*/ 	.word	0x0000b430


	//   ....[20]....
        /*0390*/ 	.word	0x0000b440


	//   ....[21]....
        /*0394*/ 	.word	0x0000b4f0


	//   ....[22]....
        /*0398*/ 	.word	0x0000b500


	//   ....[23]....
        /*039c*/ 	.word	0x0000b510


	//   ....[24]....
        /*03a0*/ 	.word	0x0000b520


	//   ....[25]....
        /*03a4*/ 	.word	0x0000b5d0


	//   ....[26]....
        /*03a8*/ 	.word	0x0000b5e0


	//   ....[27]....
        /*03ac*/ 	.word	0x0000b5f0


	//   ....[28]....
        /*03b0*/ 	.word	0x0000b600


	//   ....[29]....
        /*03b4*/ 	.word	0x0000b760


	//   ....[30]....
        /*03b8*/ 	.word	0x0000b770


	//   ....[31]....
        /*03bc*/ 	.word	0x0000b780


	//   ....[32]....
        /*03c0*/ 	.word	0x0000b790


	//   ....[33]....
        /*03c4*/ 	.word	0x0000b7a0


	//   ....[34]....
        /*03c8*/ 	.word	0x0000b7b0


	//   ....[35]....
        /*03cc*/ 	.word	0x0000b7c0


	//   ....[36]....
        /*03d0*/ 	.word	0x0000b7d0


	//   ....[37]....
        /*03d4*/ 	.word	0x0000cad0


	//   ....[38]....
        /*03d8*/ 	.word	0x0000caf0


	//   ....[39]....
        /*03dc*/ 	.word	0x0000cb00


	//   ....[40]....
        /*03e0*/ 	.word	0x0000cb10


	//   ....[41]....
        /*03e4*/ 	.word	0x0000cc30


	//   ....[42]....
        /*03e8*/ 	.word	0x0000cc40


	//   ....[43]....
        /*03ec*/ 	.word	0x0000cc50


	//   ....[44]....
        /*03f0*/ 	.word	0x0000cc60


	//   ....[45]....
        /*03f4*/ 	.word	0x0000cd80


	//   ....[46]....
        /*03f8*/ 	.word	0x0000cd90


	//   ....[47]....
        /*03fc*/ 	.word	0x0000cda0


	//   ....[48]....
        /*0400*/ 	.word	0x0000cdb0


	//   ....[49]....
        /*0404*/ 	.word	0x0000ced0


	//   ....[50]....
        /*0408*/ 	.word	0x0000cee0


	//   ....[51]....
        /*040c*/ 	.word	0x0000cef0


	//   ....[52]....
        /*0410*/ 	.word	0x0000cf00


	//   ....[53]....
        /*0414*/ 	.word	0x0000d020


	//   ....[54]....
        /*0418*/ 	.word	0x0000d030


	//   ....[55]....
        /*041c*/ 	.word	0x0000d040


	//   ....[56]....
        /*0420*/ 	.word	0x0000d050


	//   ....[57]....
        /*0424*/ 	.word	0x0000d170


	//   ....[58]....
        /*0428*/ 	.word	0x0000d180


	//   ....[59]....
        /*042c*/ 	.word	0x0000d190


	//   ....[60]....
        /*0430*/ 	.word	0x0000d1a0


	//   ....[61]....
        /*0434*/ 	.word	0x0000d1b0


	//   ....[62]....
        /*0438*/ 	.word	0x0000d1c0


	//   ....[63]....
        /*043c*/ 	.word	0x0000d200


	//   ....[64]....
        /*0440*/ 	.word	0x0000d240


	//   ....[65]....
        /*0444*/ 	.word	0x0000d270


	//   ....[66]....
        /*0448*/ 	.word	0x0000d2a0


	//   ....[67]....
        /*044c*/ 	.word	0x0000d2b0


	//   ....[68]....
        /*0450*/ 	.word	0x0000d2c0


	//   ....[69]....
        /*0454*/ 	.word	0x00010e00


	//   ....[70]....
        /*0458*/ 	.word	0x00010e40


	//   ....[71]....
        /*045c*/ 	.word	0x00010fd0


	//   ....[72]....
        /*0460*/ 	.word	0x00011010


	//   ....[73]....
        /*0464*/ 	.word	0x00011130


	//   ....[74]....
        /*0468*/ 	.word	0x00011150


	//   ....[75]....
        /*046c*/ 	.word	0x00011180


	//   ....[76]....
        /*0470*/ 	.word	0x000111a0


	//   ....[77]....
        /*0474*/ 	.word	0x000111d0


	//   ....[78]....
        /*0478*/ 	.word	0x000111f0


	//   ....[79]....
        /*047c*/ 	.word	0x00011a00


	//   ....[80]....
        /*0480*/ 	.word	0x00012260


	//   ....[81]....
        /*0484*/ 	.word	0x00012b30


	//   ....[82]....
        /*0488*/ 	.word	0x000131e0


	//   ....[83]....
        /*048c*/ 	.word	0x00013200


	//   ....[84]....
        /*0490*/ 	.word	0x00013230


	//   ....[85]....
        /*0494*/ 	.word	0x00013270


	//   ....[86]....
        /*0498*/ 	.word	0x00013290


	//   ....[87]....
        /*049c*/ 	.word	0x00013470


	//   ....[88]....
        /*04a0*/ 	.word	0x00013490


	//   ....[89]....
        /*04a4*/ 	.word	0x000134c0


	//   ....[90]....
        /*04a8*/ 	.word	0x00013500


	//   ....[91]....
        /*04ac*/ 	.word	0x00013520


	//   ....[92]....
        /*04b0*/ 	.word	0x00013860


	//   ....[93]....
        /*04b4*/ 	.word	0x000138b0


	//   ....[94]....
        /*04b8*/ 	.word	0x00013900


	//   ....[95]....
        /*04bc*/ 	.word	0x00013950


	//   ....[96]....
        /*04c0*/ 	.word	0x00013a60


	//   ....[97]....
        /*04c4*/ 	.word	0x00013ab0


	//   ....[98]....
        /*04c8*/ 	.word	0x00013b00


	//   ....[99]....
        /*04cc*/ 	.word	0x00013b50


	//   ....[100]....
        /*04d0*/ 	.word	0x00013c60


	//   ....[101]....
        /*04d4*/ 	.word	0x00013cb0


	//   ....[102]....
        /*04d8*/ 	.word	0x00013d00


	//   ....[103]....
        /*04dc*/ 	.word	0x00013d50


	//   ....[104]....
        /*04e0*/ 	.word	0x00013e60


	//   ....[105]....
        /*04e4*/ 	.word	0x00013eb0


	//   ....[106]....
        /*04e8*/ 	.word	0x00013f00


	//   ....[107]....
        /*04ec*/ 	.word	0x00013f50


	//   ....[108]....
        /*04f0*/ 	.word	0x00014060


	//   ....[109]....
        /*04f4*/ 	.word	0x000140b0


	//   ....[110]....
        /*04f8*/ 	.word	0x00014100


	//   ....[111]....
        /*04fc*/ 	.word	0x00014150


	//   ....[112]....
        /*0500*/ 	.word	0x000141f0


	//   ....[113]....
        /*0504*/ 	.word	0x00014290


	//   ....[114]....
        /*0508*/ 	.word	0x00014330


	//   ....[115]....
        /*050c*/ 	.word	0x000143d0


	//   ....[116]....
        /*0510*/ 	.word	0x00014470


	//   ....[117]....
        /*0514*/ 	.word	0x00014510


	//   ....[118]....
        /*0518*/ 	.word	0x00014560


	//   ....[119]....
        /*051c*/ 	.word	0x000145b0


	//   ....[120]....
        /*0520*/ 	.word	0x00014600


	//   ....[121]....
        /*0524*/ 	.word	0x00014660


	//   ....[122]....
        /*0528*/ 	.word	0x000146b0


	//   ....[123]....
        /*052c*/ 	.word	0x00014700


	//   ....[124]....
        /*0530*/ 	.word	0x000147a0


	//   ....[125]....
        /*0534*/ 	.word	0x000147f0


	//   ....[126]....
        /*0538*/ 	.word	0x00014840


	//   ....[127]....
        /*053c*/ 	.word	0x00014890


	//   ....[128]....
        /*0540*/ 	.word	0x00014920


	//   ....[129]....
        /*0544*/ 	.word	0x000149b0


	//   ....[130]....
        /*0548*/ 	.word	0x00014a00


	//   ....[131]....
        /*054c*/ 	.word	0x00014a50


	//   ....[132]....
        /*0550*/ 	.word	0x00014af0


	//   ....[133]....
        /*0554*/ 	.word	0x00014b80


	//   ....[134]....
        /*0558*/ 	.word	0x00014bd0


	//   ....[135]....
        /*055c*/ 	.word	0x00014c20


	//   ....[136]....
        /*0560*/ 	.word	0x00014cc0


	//   ....[137]....
        /*0564*/ 	.word	0x00014d50


	//   ....[138]....
        /*0568*/ 	.word	0x00014da0


	//   ....[139]....
        /*056c*/ 	.word	0x00014df0


	//   ....[140]....
        /*0570*/ 	.word	0x00014e90


	//   ....[141]....
        /*0574*/ 	.word	0x00014f20


	//   ....[142]....
        /*0578*/ 	.word	0x00014f70


	//   ....[143]....
        /*057c*/ 	.word	0x00014fc0


	//   ....[144]....
        /*0580*/ 	.word	0x00015060


	//   ....[145]....
        /*0584*/ 	.word	0x00015110


	//   ....[146]....
        /*0588*/ 	.word	0x00015160


	//   ....[147]....
        /*058c*/ 	.word	0x00015260


	//   ....[148]....
        /*0590*/ 	.word	0x000152c0


	//   ....[149]....
        /*0594*/ 	.word	0x00015310


	//   ....[150]....
        /*0598*/ 	.word	0x00015360


	//   ....[151]....
        /*059c*/ 	.word	0x000153b0


	//   ....[152]....
        /*05a0*/ 	.word	0x00015400


	//   ....[153]....
        /*05a4*/ 	.word	0x00015450


	//   ....[154]....
        /*05a8*/ 	.word	0x000154a0


	//   ....[155]....
        /*05ac*/ 	.word	0x000154f0


	//----- nvinfo : EIATTR_VRC_CTA_INIT_COUNT
	.align		4
.L_1983:
        /*05b0*/ 	.byte	0x02, 0x4a
	.zero		1
	.zero		1


	//----- nvinfo : EIATTR_EXIT_INSTR_OFFSETS
	.align		4
        /*05b4*/ 	.byte	0x04, 0x1c
        /*05b6*/ 	.short	(.L_1985 - .L_1984)


	//   ....[0]....
.L_1984:
        /*05b8*/ 	.word	0x00013630


	//   ....[1]....
        /*05bc*/ 	.word	0x00013800


	//----- nvinfo : EIATTR_MAX_THREADS
	.align		4
.L_1985:
        /*05c0*/ 	.byte	0x04, 0x05
        /*05c2*/ 	.short	(.L_1987 - .L_1986)
.L_1986:
        /*05c4*/ 	.word	0x00000040
        /*05c8*/ 	.word	0x00000001
        /*05cc*/ 	.word	0x00000001


	//----- nvinfo : EIATTR_CRS_STACK_SIZE
	.align		4
.L_1987:
        /*05d0*/ 	.byte	0x04, 0x1e
        /*05d2*/ 	.short	(.L_1989 - .L_1988)
.L_1988:
        /*05d4*/ 	.word	0x00000000


	//----- nvinfo : EIATTR_CBANK_PARAM_SIZE
	.align		4
.L_1989:
        /*05d8*/ 	.byte	0x03, 0x19
        /*05da*/ 	.short	0x01f0


	//----- nvinfo : EIATTR_PARAM_CBANK
	.align		4
        /*05dc*/ 	.byte	0x04, 0x0a
        /*05de*/ 	.short	(.L_1991 - .L_1990)
	.align		4
.L_1990:
        /*05e0*/ 	.word	index@(.nv.constant0._Z25selective_scan_bwd_kernelI32Selective_Scan_bwd_kernel_traitsILi64ELi16ELb0ELb1ELb1ELb1ELb1EN3c104HalfENS1_7complexIfEEEEv12SSMParamsBwd)
        /*05e4*/ 	.short	0x0380
        /*05e6*/ 	.short	0x01f0


	//----- nvinfo : EIATTR_SW_WAR
	.align		4
.L_1991:
        /*05e8*/ 	.byte	0x04, 0x36
        /*05ea*/ 	.short	(.L_1993 - .L_1992)
.L_1992:
        /*05ec*/ 	.word	0x00000008
.L_1993:


//--------------------- .nv.info._Z25selective_scan_bwd_kernelI32Selective_Scan_bwd_kernel_traitsILi64ELi16ELb1ELb0ELb0ELb0ELb0EN3c104HalfENS1_7complexIfEEEEv12SSMParamsBwd --------------------------
	.section	.nv.info._Z25selective_scan_bwd_kernelI32Selective_Scan_bwd_kernel_traitsILi64ELi16ELb1ELb0ELb0ELb0ELb0EN3c104HalfENS1_7complexIfEEEEv12SSMParamsBwd,"",@"SHT_CUDA_INFO"
	.sectionflags	@""
	.align	4


	//----- nvinfo : EIATTR_CUDA_API_VERSION
	.align		4
        /*0000*/ 	.byte	0x04, 0x37
        /*0002*/ 	.short	(.L_1995 - .L_1994)
.L_1994:
        /*0004*/ 	.word	0x00000082


	//----- nvinfo : EIATTR_KPARAM_INFO
	.align		4
.L_1995:
        /*0008*/ 	.byte	0x04, 0x17
        /*000a*/ 	.short	(.L_1997 - .L_1996)
.L_1996:
        /*000c*/ 	.word	0x00000000
        /*0010*/ 	.short	0x0000
        /*0012*/ 	.short	0x0000
        /*0014*/ 	.byte	0x00, 0xf0, 0xc1, 0x07


	//----- nvinfo : EIATTR_SPARSE_MMA_MASK
	.align		4
.L_1997:
        /*0018*/ 	.byte	0x03, 0x50
        /*001a*/ 	.short	0x0000


	//----- nvinfo : EIATTR_MAXREG_COUNT
	.align		4
        /*001c*/ 	.byte	0x03, 0x1b
        /*001e*/ 	.short	0x00ff


	//----- nvinfo : EIATTR_NUM_BARRIERS
	.align		4
        /*0020*/ 	.byte	0x02, 0x4c
        /*0022*/ 	.byte	0x01
	.zero		1


	//----- nvinfo : EIATTR_MERCURY_ISA_VERSION
	.align		4
        /*0024*/ 	.byte	0x03, 0x5f
        /*0026*/ 	.short	0x0101


	//----- nvinfo : EIATTR_COOP_GROUP_MASK_REGIDS
	.align		4
        /*0028*/ 	.byte	0x04, 0x29
        /*002a*/ 	.short	(.L_1999 - .L_1998)


	//   ....[0]....
.L_1998:
        /*002c*/ 	.word	0xffffffff


	//   ....[1]....
        /*0030*/ 	.word	0xffffffff


	//   ....[2]....
        /*0034*/ 	.word	0xffffffff


	//   ....[3]....
        /*0038*/ 	.word	0xffffffff


	//   ....[4]....
        /*003c*/ 	.word	0xffffffff


	//   ....[5]....
        /*0040*/ 	.word	0xffffffff


	//   ....[6]....
        /*0044*/ 	.word	0xffffffff


	//   ....[7]....
        /*0048*/ 	.word	0xffffffff


	//   ....[8]....
        /*004c*/ 	.word	0xffffffff


	//   ....[9]....
        /*0050*/ 	.word	0xffffffff


	//   ....[10]....
        /*0054*/ 	.word	0xffffffff


	//   ....[11]....
        /*0058*/ 	.word	0xffffffff


	//   ....[12]....
        /*005c*/ 	.word	0xffffffff


	//   ....[13]....
        /*0060*/ 	.word	0xffffffff


	//   ....[14]....
        /*0064*/ 	.word	0xffffffff


	//   ....[15]....
        /*0068*/ 	.word	0xffffffff


	//   ....[16]....
        /*006c*/ 	.word	0xffffffff


	//   ....[17]....
        /*0070*/ 	.word	0xffffffff


	//   ....[18]....
        /*0074*/ 	.word	0xffffffff


	//   ....[19]....
        /*0078*/ 	.word	0xffffffff


	//   ....[20]....
        /*007c*/ 	.word	0xffffffff


	//   ....[21]....
        /*0080*/ 	.word	0xffffffff


	//   ....[22]....
        /*0084*/ 	.word	0xffffffff


	//   ....[23]....
        /*0088*/ 	.word	0xffffffff


	//   ....[24]....
        /*008c*/ 	.word	0xffffffff


	//   ....[25]....
        /*0090*/ 	.word	0xffffffff


	//   ....[26]....
        /*0094*/ 	.word	0xffffffff


	//   ....[27]....
        /*0098*/ 	.word	0xffffffff


	//   ....[28]....
        /*009c*/ 	.word	0xffffffff


	//   ....[29]....
        /*00a0*/ 	.word	0xffffffff


	//   ....[30]....
        /*00a4*/ 	.word	0xffffffff


	//   ....[31]....
        /*00a8*/ 	.word	0xffffffff


	//   ....[32]....
        /*00ac*/ 	.word	0xffffffff


	//   ....[33]....
        /*00b0*/ 	.word	0xffffffff


	//   ....[34]....
        /*00b4*/ 	.word	0xffffffff


	//   ....[35]....
        /*00b8*/ 	.word	0xffffffff


	//   ....[36]....
        /*00bc*/ 	.word	0xffffffff


	//   ....[37]....
        /*00c0*/ 	.word	0xffffffff


	//   ....[38]....
        /*00c4*/ 	.word	0xffffffff


	//   ....[39]....
        /*00c8*/ 	.word	0xffffffff


	//   ....[40]....
        /*00cc*/ 	.word	0xffffffff


	//   ....[41]....
        /*00d0*/ 	.word	0xffffffff


	//   ....[42]....
        /*00d4*/ 	.word	0xffffffff


	//   ....[43]....
        /*00d8*/ 	.word	0xffffffff


	//   ....[44]....
        /*00dc*/ 	.word	0xffffffff


	//   ....[45]....
        /*00e0*/ 	.word	0xffffffff


	//   ....[46]....
        /*00e4*/ 	.word	0xffffffff


	//   ....[47]....
        /*00e8*/ 	.word	0xffffffff


	//   ....[48]....
        /*00ec*/ 	.word	0xffffffff


	//   ....[49]....
        /*00f0*/ 	.word	0xffffffff


	//   ....[50]....
        /*00f4*/ 	.word	0xffffffff


	//   ....[51]....
        /*00f8*/ 	.word	0xffffffff


	//   ....[52]....
        /*00fc*/ 	.word	0xffffffff


	//   ....[53]....
        /*0100*/ 	.word	0xffffffff


	//   ....[54]....
        /*0104*/ 	.word	0xffffffff


	//   ....[55]....
        /*0108*/ 	.word	0xffffffff


	//   ....[56]....
        /*010c*/ 	.word	0xffffffff


	//   ....[57]....
        /*0110*/ 	.word	0xffffffff


	//   ....[58]....
        /*0114*/ 	.word	0xffffffff


	//   ....[59]....
        /*0118*/ 	.word	0xffffffff


	//   ....[60]....
        /*011c*/ 	.word	0xffffffff


	//   ....[61]....
        /*0120*/ 	.word	0xffffffff


	//   ....[62]....
        /*0124*/ 	.word	0xffffffff


	//   ....[63]....
        /*0128*/ 	.word	0xffffffff


	//   ....[64]....
        /*012c*/ 	.word	0xffffffff


	//   ....[65]....
        /*0130*/ 	.word	0xffffffff


	//   ....[66]....
        /*0134*/ 	.word	0xffffffff


	//   ....[67]....
        /*0138*/ 	.word	0xffffffff


	//   ....[68]....
        /*013c*/ 	.word	0xffffffff


	//   ....[69]....
        /*0140*/ 	.word	0xffffffff


	//   ....[70]....
        /*0144*/ 	.word	0xffffffff


	//   ....[71]....
        /*0148*/ 	.word	0xffffffff


	//   ....[72]....
        /*014c*/ 	.word	0xffffffff


	//   ....[73]....
        /*0150*/ 	.word	0xffffffff


	//   ....[74]....
        /*0154*/ 	.word	0xffffffff


	//   ....[75]....
        /*0158*/ 	.word	0xffffffff


	//   ....[76]....
        /*015c*/ 	.word	0xffffffff


	//   ....[77]....
        /*0160*/ 	.word	0xffffffff


	//   ....[78]....
        /*0164*/ 	.word	0xffffffff


	//   ....[79]....
        /*0168*/ 	.word	0xffffffff


	//   ....[80]....
        /*016c*/ 	.word	0xffffffff


	//   ....[81]....
        /*0170*/ 	.word	0xffffffff


	//   ....[82]....
        /*0174*/ 	.word	0xffffffff


	//   ....[83]....
        /*0178*/ 	.word	0xffffffff


	//   ....[84]....
        /*017c*/ 	.word	0xffffffff


	//   ....[85]....
        /*0180*/ 	.word	0xffffffff


	//   ....[86]....
        /*0184*/ 	.word	0xffffffff


	//   ....[87]....
        /*0188*/ 	.word	0xffffffff


	//   ....[88]....
        /*018c*/ 	.word	0xffffffff


	//   ....[89]....
        /*0190*/ 	.word	0xffffffff


	//   ....[90]....
        /*0194*/ 	.word	0xffffffff


	//   ....[91]....
        /*0198*/ 	.word	0xffffffff


	//   ....[92]....
        /*019c*/ 	.word	0xffffffff


	//   ....[93]....
        /*01a0*/ 	.word	0xffffffff


	//   ....[94]....
        /*01a4*/ 	.word	0xffffffff


	//   ....[95]....
        /*01a8*/ 	.word	0x05000002


	//   ....[96]....
        /*01ac*/ 	.word	0x05000002


	//   ....[97]....
        /*01b0*/ 	.word	0x05000002


	//   ....[98]....
        /*01b4*/ 	.word	0x05000002


	//   ....[99]....
        /*01b8*/ 	.word	0x05000002


	//   ....[100]....
        /*01bc*/ 	.word	0x05000002


	//   ....[101]....
        /*01c0*/ 	.word	0x05000002


	//   ....[102]....
        /*01c4*/ 	.word	0x05000002


	//   ....[103]....
        /*01c8*/ 	.word	0x05000002


	//   ....[104]....
        /*01cc*/ 	.word	0x05000002


	//   ....[105]....
        /*01d0*/ 	.word	0x05000002


	//   ....[106]....
        /*01d4*/ 	.word	0x05000002


	//   ....[107]....
        /*01d8*/ 	.word	0x05000002


	//   ....[108]....
        /*01dc*/ 	.word	0x05000002


	//   ....[109]....
        /*01e0*/ 	.word	0x05000002


	//   ....[110]....
        /*01e4*/ 	.word	0x05000002


	//   ....[111]....
        /*01e8*/ 	.word	0x05000002


	//   ....[112]....
        /*01ec*/ 	.word	0x05000002


	//   ....[113]....
        /*01f0*/ 	.word	0x05000002


	//   ....[114]....
        /*01f4*/ 	.word	0x05000002


	//   ....[115]....
        /*01f8*/ 	.word	0x05000002


	//   ....[116]....
        /*01fc*/ 	.word	0x05000002


	//   ....[117]....
        /*0200*/ 	.word	0x05000002


	//   ....[118]....
        /*0204*/ 	.word	0x05000002


	//   ....[119]....
        /*0208*/ 	.word	0x05000002


	//   ....[120]....
        /*020c*/ 	.word	0x05000002


	//   ....[121]....
        /*0210*/ 	.word	0x05000002


	//   ....[122]....
        /*0214*/ 	.word	0x05000002


	//   ....[123]....
        /*0218*/ 	.word	0x05000002


	//   ....[124]....
        /*021c*/ 	.word	0x05000002


	//   ....[125]....
        /*0220*/ 	.word	0x05000002


	//   ....[126]....
        /*0224*/ 	.word	0x05000002


	//   ....[127]....
        /*0228*/ 	.word	0x05000002


	//   ....[128]....
        /*022c*/ 	.word	0x05000002


	//   ....[129]....
        /*0230*/ 	.word	0x05000002


	//   ....[130]....
        /*0234*/ 	.word	0x05000002


	//   ....[131]....
        /*0238*/ 	.word	0x05000002


	//   ....[132]....
        /*023c*/ 	.word	0x05000002


	//   ....[133]....
        /*0240*/ 	.word	0x05000002


	//   ....[134]....
        /*0244*/ 	.word	0x05000002


	//   ....[135]....
        /*0248*/ 	.word	0x05000002


	//   ....[136]....
        /*024c*/ 	.word	0x05000002


	//   ....[137]....
        /*0250*/ 	.word	0x05000002


	//   ....[138]....
        /*0254*/ 	.word	0x05000002


	//   ....[139]....
        /*0258*/ 	.word	0x05000002


	//   ....[140]....
        /*025c*/ 	.word	0x05000002


	//   ....[141]....
        /*0260*/ 	.word	0x05000002


	//   ....[142]....
        /*0264*/ 	.word	0x05000002


	//   ....[143]....
        /*0268*/ 	.word	0x05000002


	//   ....[144]....
        /*026c*/ 	.word	0x05000002


	//   ....[145]....
        /*0270*/ 	.word	0x05000002


	//   ....[146]....
        /*0274*/ 	.word	0x05000002


	//   ....[147]....
        /*0278*/ 	.word	0x05000002


	//   ....[148]....
        /*027c*/ 	.word	0x05000002


	//   ....[149]....
        /*0280*/ 	.word	0x05000002


	//   ....[150]....
        /*0284*/ 	.word	0x05000002


	//   ....[151]....
        /*0288*/ 	.word	0x05000002


	//   ....[152]....
        /*028c*/ 	.word	0x05000002


	//   ....[153]....
        /*0290*/ 	.word	0x05000002


	//   ....[154]....
        /*0294*/ 	.word	0x05000002


	//   ....[155]....
        /*0298*/ 	.word	0x05000002


	//   ....[156]....
        /*029c*/ 	.word	0x05000002


	//   ....[157]....
        /*02a0*/ 	.word	0x05000002


	//   ....[158]....
        /*02a4*/ 	.word	0x05000002


	//----- nvinfo : EIATTR_COOP_GROUP_INSTR_OFFSETS
	.align		4
.L_1999:
        /*02a8*/ 	.byte	0x04, 0x28
        /*02aa*/ 	.short	(.L_2001 - .L_2000)


	//   ....[0]....
.L_2000:
        /*02ac*/ 	.word	0x000007a0


	//   ....[1]....
        /*02b0*/ 	.word	0x00000850


	//   ....[2]....
        /*02b4*/ 	.word	0x00000a60


	//   ....[3]....
        /*02b8*/ 	.word	0x00002b30


	//   ....[4]....
        /*02bc*/ 	.word	0x00002b40


	//   ....[5]....
        /*02c0*/ 	.word	0x00002b50


	//   ....[6]....
        /*02c4*/ 	.word	0x00002b60


	//   ....[7]....
        /*02c8*/ 	.word	0x00002c00


	//   ....[8]....
        /*02cc*/ 	.word	0x00002c20


	//   ....[9]....
        /*02d0*/ 	.word	0x00002c30


	//   ....[10]....
        /*02d4*/ 	.word	0x00002c40


	//   ....[11]....
        /*02d8*/ 	.word	0x00002cd0


	//   ....[12]....
        /*02dc*/ 	.word	0x00002d00


	//   ....[13]....
        /*02e0*/ 	.word	0x00002d10


	//   ....[14]....
        /*02e4*/ 	.word	0x00002d20


	//   ....[15]....
        /*02e8*/ 	.word	0x00002dc0


	//   ....[16]....
        /*02ec*/ 	.word	0x00002de0


	//   ....[17]....
        /*02f0*/ 	.word	0x00002df0


	//   ....[18]....
        /*02f4*/ 	.word	0x00002e00


	//   ....[19]....
        /*02f8*/ 	.word	0x00002eb0


	//   ....[20]....
        /*02fc*/ 	.word	0x00002ec0


	//   ....[21]....
        /*0300*/ 	.word	0x00002ed0


	//   ....[22]....
        /*0304*/ 	.word	0x00002ee0


	//   ....[23]....
        /*0308*/ 	.word	0x00003040


	//   ....[24]....
        /*030c*/ 	.word	0x00003050


	//   ....[25]....
        /*0310*/ 	.word	0x00003060


	//   ....[26]....
        /*0314*/ 	.word	0x00003070


	//   ....[27]....
        /*0318*/ 	.word	0x00003080


	//   ....[28]....
        /*031c*/ 	.word	0x00003090


	//   ....[29]....
        /*0320*/ 	.word	0x000030a0


	//   ....[30]....
        /*0324*/ 	.word	0x000030b0


	//   ....[31]....
        /*0328*/ 	.word	0x00004360


	//   ....[32]....
        /*032c*/ 	.word	0x00004380


	//   ....[33]....
        /*0330*/ 	.word	0x00004390


	//   ....[34]....
        /*0334*/ 	.word	0x000043a0


	//   ....[35]....
        /*0338*/ 	.word	0x000044b0


	//   ....[36]....
        /*033c*/ 	.word	0x000044c0


	//   ....[37]....
        /*0340*/ 	.word	0x000044d0


	//   ....[38]....
        /*0344*/ 	.word	0x000044e0


	//   ....[39]....
        /*0348*/ 	.word	0x000045f0


	//   ....[40]....
        /*034c*/ 	.word	0x00004600


	//   ....[41]....
        /*0350*/ 	.word	0x00004610


	//   ....[42]....
        /*0354*/ 	.word	0x00004620


	//   ....[43]....
        /*0358*/ 	.word	0x00004730


	//   ....[44]....
        /*035c*/ 	.word	0x00004740


	//   ....[45]....
        /*0360*/ 	.word	0x00004750


	//   ....[46]....
        /*0364*/ 	.word	0x00004760


	//   ....[47]....
        /*0368*/ 	.word	0x00004870


	//   ....[48]....
        /*036c*/ 	.word	0x00004880


	//   ....[49]....
        /*0370*/ 	.word	0x00004890


	//   ....[50]....
        /*0374*/ 	.word	0x000048a0


	//   ....[51]....
        /*0378*/ 	.word	0x000049b0


	//   ....[52]....
        /*037c*/ 	.word	0x000049c0


	//   ....[53]....
        /*0380*/ 	.word	0x000049d0


	//   ....[54]....
        /*0384*/ 	.word	0x000049e0


	//   ....[55]....
        /*0388*/ 	.word	0x000049f0


	//   ....[56]....
        /*038c*/ 	.word	0x00004a00


	//   ....[57]....
        /*0390*/ 	.word	0x00004a10


	//   ....[58]....
        /*0394*/ 	.word	0x00004a40


	//   ....[59]....
        /*0398*/ 	.word	0x00004a80


	//   ....[60]....
        /*039c*/ 	.word	0x00004ac0


	//   ....[61]....
        /*03a0*/ 	.word	0x00004af0


	//   ....[62]....
        /*03a4*/ 	.word	0x00004b10


	//   ....[63]....
        /*03a8*/ 	.word	0x00006020


	//   ....[64]....
        /*03ac*/ 	.word	0x00006140


	//   ....[65]....
        /*03b0*/ 	.word	0x00006180


	//   ....[66]....
        /*03b4*/ 	.word	0x000061c0


	//   ....[67]....
        /*03b8*/ 	.word	0x00006290


	//   ....[68]....
        /*03bc*/ 	.word	0x00006310


	//   ....[69]....
        /*03c0*/ 	.word	0x00006350


	//   ....[70]....
        /*03c4*/ 	.word	0x00006390


	//   ....[71]....
        /*03c8*/ 	.word	0x000064a0


	//   ....[72]....
        /*03cc*/ 	.word	0x000064e0


	//   ....[73]....
        /*03d0*/ 	.word	0x00006520


	//   ....[74]....
        /*03d4*/ 	.word	0x00006560


	//   ....[75]....
        /*03d8*/ 	.word	0x00006670


	//   ....[76]....
        /*03dc*/ 	.word	0x000066c0


	//   ....[77]....
        /*03e0*/ 	.word	0x00006700


	//   ....[78]....
        /*03e4*/ 	.word	0x00006740


	//   ....[79]....
        /*03e8*/ 	.word	0x000068a0


	//   ....[80]....
        /*03ec*/ 	.word	0x000068c0


	//   ....[81]....
        /*03f0*/ 	.word	0x000068d0


	//   ....[82]....
        /*03f4*/ 	.word	0x000068e0


	//   ....[83]....
        /*03f8*/ 	.word	0x00006de0


	//   ....[84]....
        /*03fc*/ 	.word	0x00007120


	//   ....[85]....
        /*0400*/ 	.word	0x00007220


	//   ....[86]....
        /*0404*/ 	.word	0x00007260


	//   ....[87]....
        /*0408*/ 	.word	0x000072c0


	//   ....[88]....
        /*040c*/ 	.word	0x00007320


	//   ....[89]....
        /*0410*/ 	.word	0x00007340


	//   ....[90]....
        /*0414*/ 	.word	0x000074b0


	//   ....[91]....
        /*0418*/ 	.word	0x000074f0


	//   ....[92]....
        /*041c*/ 	.word	0x00007550


	//   ....[93]....
        /*0420*/ 	.word	0x000075a0


	//   ....[94]....
        /*0424*/ 	.word	0x000075c0


	//   ....[95]....
        /*0428*/ 	.word	0x00007cb0


	//   ....[96]....
        /*042c*/ 	.word	0x00007d00


	//   ....[97]....
        /*0430*/ 	.word	0x00007d50


	//   ....[98]....
        /*0434*/ 	.word	0x00007da0


	//   ....[99]....
        /*0438*/ 	.word	0x00007e90


	//   ....[100]....
        /*043c*/ 	.word	0x00007ee0


	//   ....[101]....
        /*0440*/ 	.word	0x00007f30


	//   ....[102]....
        /*0444*/ 	.word	0x00007f80


	//   ....[103]....
        /*0448*/ 	.word	0x00008070


	//   ....[104]....
        /*044c*/ 	.word	0x000080c0


	//   ....[105]....
        /*0450*/ 	.word	0x00008110


	//   ....[106]....
        /*0454*/ 	.word	0x00008160


	//   ....[107]....
        /*0458*/ 	.word	0x00008260


	//   ....[108]....
        /*045c*/ 	.word	0x000082b0


	//   ....[109]....
        /*0460*/ 	.word	0x00008300


	//   ....[110]....
        /*0464*/ 	.word	0x00008350


	//   ....[111]....
        /*0468*/ 	.word	0x00008440


	//   ....[112]....
        /*046c*/ 	.word	0x00008490


	//   ....[113]....
        /*0470*/ 	.word	0x000084e0


	//   ....[114]....
        /*0474*/ 	.word	0x00008530


	//   ....[115]....
        /*0478*/ 	.word	0x000085c0


	//   ....[116]....
        /*047c*/ 	.word	0x00008660


	//   ....[117]....
        /*0480*/ 	.word	0x00008700


	//   ....[118]....
        /*0484*/ 	.word	0x000087a0


	//   ....[119]....
        /*0488*/ 	.word	0x00008840


	//   ....[120]....
        /*048c*/ 	.word	0x000088f0


	//   ....[121]....
        /*0490*/ 	.word	0x00008940


	//   ....[122]....
        /*0494*/ 	.word	0x00008990


	//   ....[123]....
        /*0498*/ 	.word	0x000089e0


	//   ....[124]....
        /*049c*/ 	.word	0x00008a30


	//   ....[125]....
        /*04a0*/ 	.word	0x00008a80


	//   ....[126]....
        /*04a4*/ 	.word	0x00008ad0


	//   ....[127]....
        /*04a8*/ 	.word	0x00008b70


	//   ....[128]....
        /*04ac*/ 	.word	0x00008bc0


	//   ....[129]....
        /*04b0*/ 	.word	0x00008c10


	//   ....[130]....
        /*04b4*/ 	.word	0x00008c60


	//   ....[131]....
        /*04b8*/ 	.word	0x00008cf0


	//   ....[132]....
        /*04bc*/ 	.word	0x00008d80


	//   ....[133]....
        /*04c0*/ 	.word	0x00008dd0


	//   ....[134]....
        /*04c4*/ 	.word	0x00008e20


	//   ....[135]....
        /*04c8*/ 	.word	0x00008eb0


	//   ....[136]....
        /*04cc*/ 	.word	0x00008f40


	//   ....[137]....
        /*04d0*/ 	.word	0x00008f90


	//   ....[138]....
        /*04d4*/ 	.word	0x00008fe0


	//   ....[139]....
        /*04d8*/ 	.word	0x00009070


	//   ....[140]....
        /*04dc*/ 	.word	0x00009100


	//   ....[141]....
        /*04e0*/ 	.word	0x00009150


	//   ....[142]....
        /*04e4*/ 	.word	0x000091a0


	//   ....[143]....
        /*04e8*/ 	.word	0x00009230


	//   ....[144]....
        /*04ec*/ 	.word	0x000092c0


	//   ....[145]....
        /*04f0*/ 	.word	0x00009310


	//   ....[146]....
        /*04f4*/ 	.word	0x00009360


	//   ....[147]....
        /*04f8*/ 	.word	0x000093f0


	//   ....[148]....
        /*04fc*/ 	.word	0x00009490


	//   ....[149]....
        /*0500*/ 	.word	0x000094e0


	//   ....[150]....
        /*0504*/ 	.word	0x000095a0


	//   ....[151]....
        /*0508*/ 	.word	0x00009630


	//   ....[152]....
        /*050c*/ 	.word	0x00009680


	//   ....[153]....
        /*0510*/ 	.word	0x000096d0


	//   ....[154]....
        /*0514*/ 	.word	0x00009720


	//   ....[155]....
        /*0518*/ 	.word	0x00009760


	//   ....[156]....
        /*051c*/ 	.word	0x000097b0


	//   ....[157]....
        /*0520*/ 	.word	0x00009800


	//   ....[158]....
        /*0524*/ 	.word	0x00009860


	//----- nvinfo : EIATTR_VRC_CTA_INIT_COUNT
	.align		4
.L_2001:
        /*0528*/ 	.byte	0x02, 0x4a
	.zero		1
	.zero		1


	//----- nvinfo : EIATTR_EXIT_INSTR_OFFSETS
	.align		4
        /*052c*/ 	.byte	0x04, 0x1c
        /*052e*/ 	.short	(.L_2003 - .L_2002)


	//   ....[0]....
.L_2002:
        /*0530*/ 	.word	0x000076d0


	//   ....[1]....
        /*0534*/ 	.word	0x00007c50


	//----- nvinfo : EIATTR_MAX_THREADS
	.align		4
.L_2003:
        /*0538*/ 	.byte	0x04, 0x05
        /*053a*/ 	.short	(.L_2005 - .L_2004)
.L_2004:
        /*053c*/ 	.word	0x00000040
        /*0540*/ 	.word	0x00000001
        /*0544*/ 	.word	0x00000001


	//----- nvinfo : EIATTR_CRS_STACK_SIZE
	.align		4
.L_2005:
        /*0548*/ 	.byte	0x04, 0x1e
        /*054a*/ 	.short	(.L_2007 - .L_2006)
.L_2006:
        /*054c*/ 	.word	0x00000000


	//----- nvinfo : EIATTR_CBANK_PARAM_SIZE
	.align		4
.L_2007:
        /*0550*/ 	.byte	0x03, 0x19
        /*0552*/ 	.short	0x01f0


	//----- nvinfo : EIATTR_PARAM_CBANK
	.align		4
        /*0554*/ 	.byte	0x04, 0x0a
        /*0556*/ 	.short	(.L_2009 - .L_2008)
	.align		4
.L_2008:
        /*0558*/ 	.word	index@(.nv.constant0._Z25selective_scan_bwd_kernelI32Selective_Scan_bwd_kernel_traitsILi64ELi16ELb1ELb0ELb0ELb0ELb0EN3c104HalfENS1_7complexIfEEEEv12SSMParamsBwd)
        /*055c*/ 	.short	0x0380
        /*055e*/ 	.short	0x01f0


	//----- nvinfo : EIATTR_SW_WAR
	.align		4
.L_2009:
        /*0560*/ 	.byte	0x04, 0x36
        /*0562*/ 	.short	(.L_2011 - .L_2010)
.L_2010:
        /*0564*/ 	.word	0x00000008
.L_2011:


//--------------------- .nv.info._Z25selective_scan_bwd_kernelI32Selective_Scan_bwd_kernel_traitsILi64ELi16ELb1ELb0ELb0ELb0ELb1EN3c104HalfENS1_7complexIfEEEEv12SSMParamsBwd --------------------------
	.section	.nv.info._Z25selective_scan_bwd_kernelI32Selective_Scan_bwd_kernel_traitsILi64ELi16ELb1ELb0ELb0ELb0ELb1EN3c104HalfENS1_7complexIfEEEEv12SSMParamsBwd,"",@"SHT_CUDA_INFO"
	.sectionflags	@""
	.align	4


	//----- nvinfo : EIATTR_CUDA_API_VERSION
	.align		4
        /*0000*/ 	.byte	0x04, 0x37
        /*0002*/ 	.short	(.L_2013 - .L_2012)
.L_2012:
        /*0004*/ 	.word	0x00000082


	//----- nvinfo : EIATTR_KPARAM_INFO
	.align		4
.L_2013:
        /*0008*/ 	.byte	0x04, 0x17
        /*000a*/ 	.short	(.L_2015 - .L_2014)
.L_2014:
        /*000c*/ 	.word	0x00000000
        /*0010*/ 	.short	0x0000
        /*0012*/ 	.short	0x0000
        /*0014*/ 	.byte	0x00, 0xf0, 0xc1, 0x07


	//----- nvinfo : EIATTR_SPARSE_MMA_MASK
	.align		4
.L_2015:
        /*0018*/ 	.byte	0x03, 0x50
        /*001a*/ 	.short	0x0000


	//----- nvinfo : EIATTR_MAXREG_COUNT
	.align		4
        /*001c*/ 	.byte	0x03, 0x1b
        /*001e*/ 	.short	0x00ff


	//----- nvinfo : EIATTR_NUM_BARRIERS
	.align		4
        /*0020*/ 	.byte	0x02, 0x4c
        /*0022*/ 	.byte	0x01
	.zero		1


	//----- nvinfo : EIATTR_MERCURY_ISA_VERSION
	.align		4
        /*0024*/ 	.byte	0x03, 0x5f
        /*0026*/ 	.short	0x0101


	//----- nvinfo : EIATTR_COOP_GROUP_MASK_REGIDS
	.align		4
        /*0028*/ 	.byte	0x04, 0x29
        /*002a*/ 	.short	(.L_2017 - .L_2016)


	//   ....[0]....
.L_2016:
        /*002c*/ 	.word	0xffffffff


	//   ....[1]....
        /*0030*/ 	.word	0xffffffff


	//   ....[2]....
        /*0034*/ 	.word	0xffffffff


	//   ....[3]....
        /*0038*/ 	.word	0xffffffff


	//   ....[4]....
        /*003c*/ 	.word	0xffffffff


	//   ....[5]....
        /*0040*/ 	.word	0xffffffff


	//   ....[6]....
        /*0044*/ 	.word	0xffffffff


	//   ....[7]....
        /*0048*/ 	.word	0xffffffff


	//   ....[8]....
        /*004c*/ 	.word	0xffffffff


	//   ....[9]....
        /*0050*/ 	.word	0xffffffff


	//   ....[10]....
        /*0054*/ 	.word	0xffffffff


	//   ....[11]....
        /*0058*/ 	.word	0xffffffff


	//   ....[12]....
        /*005c*/ 	.word	0xffffffff


	//   ....[13]....
        /*0060*/ 	.word	0xffffffff


	//   ....[14]....
        /*0064*/ 	.word	0xffffffff


	//   ....[15]....
        /*0068*/ 	.word	0xffffffff


	//   ....[16]....
        /*006c*/ 	.word	0xffffffff


	//   ....[17]....
        /*0070*/ 	.word	0xffffffff


	//   ....[18]....
        /*0074*/ 	.word	0xffffffff


	//   ....[19]....
        /*0078*/ 	.word	0xffffffff


	//   ....[20]....
        /*007c*/ 	.word	0xffffffff


	//   ....[21]....
        /*0080*/ 	.word	0xffffffff


	//   ....[22]....
        /*0084*/ 	.word	0xffffffff


	//   ....[23]....
        /*0088*/ 	.word	0xffffffff


	//   ....[24]....
        /*008c*/ 	.word	0xffffffff


	//   ....[25]....
        /*0090*/ 	.word	0xffffffff


	//   ....[26]....
        /*0094*/ 	.word	0xffffffff


	//   ....[27]....
        /*0098*/ 	.word	0xffffffff


	//   ....[28]....
        /*009c*/ 	.word	0xffffffff


	//   ....[29]....
        /*00a0*/ 	.word	0xffffffff


	//   ....[30]....
        /*00a4*/ 	.word	0xffffffff


	//   ....[31]....
        /*00a8*/ 	.word	0xffffffff


	//   ....[32]....
        /*00ac*/ 	.word	0xffffffff


	//   ....[33]....
        /*00b0*/ 	.word	0xffffffff


	//   ....[34]....
        /*00b4*/ 	.word	0xffffffff


	//   ....[35]....
        /*00b8*/ 	.word	0xffffffff


	//   ....[36]....
        /*00bc*/ 	.word	0xffffffff


	//   ....[37]....
        /*00c0*/ 	.word	0xffffffff


	//   ....[38]....
        /*00c4*/ 	.word	0xffffffff


	//   ....[39]....
        /*00c8*/ 	.word	0xffffffff


	//   ....[40]....
        /*00cc*/ 	.word	0xffffffff


	//   ....[41]....
        /*00d0*/ 	.word	0xffffffff


	//   ....[42]....
        /*00d4*/ 	.word	0xffffffff


	//   ....[43]....
        /*00d8*/ 	.word	0xffffffff


	//   ....[44]....
        /*00dc*/ 	.word	0xffffffff


	//   ....[45]....
        /*00e0*/ 	.word	0xffffffff


	//   ....[46]....
        /*00e4*/ 	.word	0xffffffff


	//   ....[47]....
        /*00e8*/ 	.word	0xffffffff


	//   ....[48]....
        /*00ec*/ 	.word	0xffffffff


	//   ....[49]....
        /*00f0*/ 	.word	0xffffffff


	//   ....[50]....
        /*00f4*/ 	.word	0xffffffff


	//   ....[51]....
        /*00f8*/ 	.word	0xffffffff


	//   ....[52]....
        /*00fc*/ 	.word	0xffffffff


	//   ....[53]....
        /*0100*/ 	.word	0xffffffff


	//   ....[54]....
        /*0104*/ 	.word	0xffffffff


	//   ....[55]....
        /*0108*/ 	.word	0xffffffff


	//   ....[56]....
        /*010c*/ 	.word	0xffffffff


	//   ....[57]....
        /*0110*/ 	.word	0xffffffff


	//   ....[58]....
        /*0114*/ 	.word	0xffffffff


	//   ....[59]....
        /*0118*/ 	.word	0xffffffff


	//   ....[60]....
        /*011c*/ 	.word	0xffffffff


	//   ....[61]....
        /*0120*/ 	.word	0xffffffff


	//   ....[62]....
        /*0124*/ 	.word	0xffffffff


	//   ....[63]....
        /*0128*/ 	.word	0xffffffff


	//   ....[64]....
        /*012c*/ 	.word	0xffffffff


	//   ....[65]....
        /*0130*/ 	.word	0xffffffff


	//   ....[66]....
        /*0134*/ 	.word	0xffffffff


	//   ....[67]....
        /*0138*/ 	.word	0xffffffff


	//   ....[68]....
        /*013c*/ 	.word	0xffffffff


	//   ....[69]....
        /*0140*/ 	.word	0xffffffff


	//   ....[70]....
        /*0144*/ 	.word	0xffffffff


	//   ....[71]....
        /*0148*/ 	.word	0xffffffff


	//   ....[72]....
        /*014c*/ 	.word	0xffffffff


	//   ....[73]....
        /*0150*/ 	.word	0xffffffff


	//   ....[74]....
        /*0154*/ 	.word	0xffffffff


	//   ....[75]....
        /*0158*/ 	.word	0xffffffff


	//   ....[76]....
        /*015c*/ 	.word	0xffffffff


	//   ....[77]....
        /*0160*/ 	.word	0xffffffff


	//   ....[78]....
        /*0164*/ 	.word	0xffffffff


	//   ....[79]....
        /*0168*/ 	.word	0xffffffff


	//   ....[80]....
        /*016c*/ 	.word	0xffffffff


	//   ....[81]....
        /*0170*/ 	.word	0xffffffff


	//   ....[82]....
        /*0174*/ 	.word	0xffffffff


	//   ....[83]....
        /*0178*/ 	.word	0xffffffff


	//   ....[84]....
        /*017c*/ 	.word	0xffffffff


	//   ....[85]....
        /*0180*/ 	.word	0xffffffff


	//   ....[86]....
        /*0184*/ 	.word	0xffffffff


	//   ....[87]....
        /*0188*/ 	.word	0xffffffff


	//   ....[88]....
        /*018c*/ 	.word	0xffffffff


	//   ....[89]....
        /*0190*/ 	.word	0xffffffff


	//   ....[90]....
        /*0194*/ 	.word	0xffffffff


	//   ....[91]....
        /*0198*/ 	.word	0xffffffff


	//   ....[92]....
        /*019c*/ 	.word	0xffffffff


	//   ....[93]....
        /*01a0*/ 	.word	0xffffffff


	//   ....[94]....
        /*01a4*/ 	.word	0xffffffff


	//   ....[95]....
        /*01a8*/ 	.word	0xffffffff


	//   ....[96]....
        /*01ac*/ 	.word	0xffffffff


	//   ....[97]....
        /*01b0*/ 	.word	0xffffffff


	//   ....[98]....
        /*01b4*/ 	.word	0xffffffff


	//   ....[99]....
        /*01b8*/ 	.word	0x05000002


	//   ....[100]....
        /*01bc*/ 	.word	0x05000002


	//   ....[101]....
        /*01c0*/ 	.word	0x05000002


	//   ....[102]....
        /*01c4*/ 	.word	0x05000002


	//   ....[103]....
        /*01c8*/ 	.word	0x05000002


	//   ....[104]....
        /*01cc*/ 	.word	0x05000002


	//   ....[105]....
        /*01d0*/ 	.word	0x05000002


	//   ....[106]....
        /*01d4*/ 	.word	0x05000002


	//   ....[107]....
        /*01d8*/ 	.word	0x05000002


	//   ....[108]....
        /*01dc*/ 	.word	0x05000002


	//   ....[109]....
        /*01e0*/ 	.word	0x05000002


	//   ....[110]....
        /*01e4*/ 	.word	0x05000002


	//   ....[111]....
        /*01e8*/ 	.word	0x05000002


	//   ....[112]....
        /*01ec*/ 	.word	0x05000002


	//   ....[113]....
        /*01f0*/ 	.word	0x05000002


	//   ....[114]....
        /*01f4*/ 	.word	0x05000002


	//   ....[115]....
        /*01f8*/ 	.word	0x05000002


	//   ....[116]....
        /*01fc*/ 	.word	0x05000002


	//   ....[117]....
        /*0200*/ 	.word	0x05000002


	//   ....[118]....
        /*0204*/ 	.word	0x05000002


	//   ....[119]....
        /*0208*/ 	.word	0x05000002


	//   ....[120]....
        /*020c*/ 	.word	0x05000002


	//   ....[121]....
        /*0210*/ 	.word	0x05000002


	//   ....[122]....
        /*0214*/ 	.word	0x05000002


	//   ....[123]....
        /*0218*/ 	.word	0x05000002


	//   ....[124]....
        /*021c*/ 	.word	0x05000002


	//   ....[125]....
        /*0220*/ 	.word	0x05000002


	//   ....[126]....
        /*0224*/ 	.word	0x05000002


	//   ....[127]....
        /*0228*/ 	.word	0x05000002


	//   ....[128]....
        /*022c*/ 	.word	0x05000002


	//   ....[129]....
        /*0230*/ 	.word	0x05000002


	//   ....[130]....
        /*0234*/ 	.word	0x05000002


	//   ....[131]....
        /*0238*/ 	.word	0x05000002


	//   ....[132]....
        /*023c*/ 	.word	0x05000002


	//   ....[133]....
        /*0240*/ 	.word	0x05000002


	//   ....[134]....
        /*0244*/ 	.word	0x05000002


	//   ....[135]....
        /*0248*/ 	.word	0x05000002


	//   ....[136]....
        /*024c*/ 	.word	0x05000002


	//   ....[137]....
        /*0250*/ 	.word	0x05000002


	//   ....[138]....
        /*0254*/ 	.word	0x05000002


	//   ....[139]....
        /*0258*/ 	.word	0x05000002


	//   ....[140]....
        /*025c*/ 	.word	0x05000002


	//   ....[141]....
        /*0260*/ 	.word	0x05000002


	//   ....[142]....
        /*0264*/ 	.word	0x05000002


	//   ....[143]....
        /*0268*/ 	.word	0x05000002


	//   ....[144]....
        /*026c*/ 	.word	0x05000002


	//   ....[145]....
        /*0270*/ 	.word	0x05000002


	//   ....[146]....
        /*0274*/ 	.word	0x05000002


	//   ....[147]....
        /*0278*/ 	.word	0x05000002


	//   ....[148]....
        /*027c*/ 	.word	0x05000002


	//   ....[149]....
        /*0280*/ 	.word	0x05000002


	//   ....[150]....
        /*0284*/ 	.word	0x05000002


	//   ....[151]....
        /*0288*/ 	.word	0x05000002


	//   ....[152]....
        /*028c*/ 	.word	0x05000002


	//   ....[153]....
        /*0290*/ 	.word	0x05000002


	//   ....[154]....
        /*0294*/ 	.word	0x05000002


	//   ....[155]....
        /*0298*/ 	.word	0x05000002


	//   ....[156]....
        /*029c*/ 	.word	0x05000002


	//   ....[157]....
        /*02a0*/ 	.word	0x05000002


	//   ....[158]....
        /*02a4*/ 	.word	0x05000002


	//   ....[159]....
        /*02a8*/ 	.word	0x05000002


	//   ....[160]....
        /*02ac*/ 	.word	0x05000002


	//   ....[161]....
        /*02b0*/ 	.word	0x05000002


	//   ....[162]....
        /*02b4*/ 	.word	0x05000002


	//----- nvinfo : EIATTR_COOP_GROUP_INSTR_OFFSETS
	.align		4
.L_2017:
        /*02b8*/ 	.byte	0x04, 0x28
        /*02ba*/ 	.short	(.L_2019 - .L_2018)


	//   ....[0]....
.L_2018:
        /*02bc*/ 	.word	0x000007c0


	//   ....[1]....
        /*02c0*/ 	.word	0x00000870


	//   ....[2]....
        /*02c4*/ 	.word	0x000009d0


	//   ....[3]....
        /*02c8*/ 	.word	0x00000b40


	//   ....[4]....
        /*02cc*/ 	.word	0x00001430


	//   ....[5]....
        /*02d0*/ 	.word	0x00001c90


	//   ....[6]....
        /*02d4*/ 	.word	0x00001f70


	//   ....[7]....
        /*02d8*/ 	.word	0x00004010


	//   ....[8]....
        /*02dc*/ 	.word	0x00004020


	//   ....[9]....
        /*02e0*/ 	.word	0x00004030


	//   ....[10]....
        /*02e4*/ 	.word	0x00004040


	//   ....[11]....
        /*02e8*/ 	.word	0x000040e0


	//   ....[12]....
        /*02ec*/ 	.word	0x00004100


	//   ....[13]....
        /*02f0*/ 	.word	0x00004110


	//   ....[14]....
        /*02f4*/ 	.word	0x00004120


	//   ....[15]....
        /*02f8*/ 	.word	0x000041b0


	//   ....[16]....
        /*02fc*/ 	.word	0x000041e0


	//   ....[17]....
        /*0300*/ 	.word	0x000041f0


	//   ....[18]....
        /*0304*/ 	.word	0x00004200


	//   ....[19]....
        /*0308*/ 	.word	0x000042a0


	//   ....[20]....
        /*030c*/ 	.word	0x000042c0


	//   ....[21]....
        /*0310*/ 	.word	0x000042d0


	//   ....[22]....
        /*0314*/ 	.word	0x000042e0


	//   ....[23]....
        /*0318*/ 	.word	0x00004390


	//   ....[24]....
        /*031c*/ 	.word	0x000043a0


	//   ....[25]....
        /*0320*/ 	.word	0x000043b0


	//   ....[26]....
        /*0324*/ 	.word	0x000043c0


	//   ....[27]....
        /*0328*/ 	.word	0x00004520


	//   ....[28]....
        /*032c*/ 	.word	0x00004530


	//   ....[29]....
        /*0330*/ 	.word	0x00004540


	//   ....[30]....
        /*0334*/ 	.word	0x00004550


	//   ....[31]....
        /*0338*/ 	.word	0x00004560


	//   ....[32]....
        /*033c*/ 	.word	0x00004570


	//   ....[33]....
        /*0340*/ 	.word	0x00004580


	//   ....[34]....
        /*0344*/ 	.word	0x00004590


	//   ....[35]....
        /*0348*/ 	.word	0x00005840


	//   ....[36]....
        /*034c*/ 	.word	0x00005860


	//   ....[37]....
        /*0350*/ 	.word	0x00005870


	//   ....[38]....
        /*0354*/ 	.word	0x00005880


	//   ....[39]....
        /*0358*/ 	.word	0x00005990


	//   ....[40]....
        /*035c*/ 	.word	0x000059a0


	//   ....[41]....
        /*0360*/ 	.word	0x000059b0


	//   ....[42]....
        /*0364*/ 	.word	0x000059c0


	//   ....[43]....
        /*0368*/ 	.word	0x00005ad0


	//   ....[44]....
        /*036c*/ 	.word	0x00005ae0


	//   ....[45]....
        /*0370*/ 	.word	0x00005af0


	//   ....[46]....
        /*0374*/ 	.word	0x00005b00


	//   ....[47]....
        /*0378*/ 	.word	0x00005c10


	//   ....[48]....
        /*037c*/ 	.word	0x00005c20


	//   ....[49]....
        /*0380*/ 	.word	0x00005c30


	//   ....[50]....
        /*0384*/ 	.word	0x00005c40


	//   ....[51]....
        /*0388*/ 	.word	0x00005d50


	//   ....[52]....
        /*038c*/ 	.word	0x00005d60


	//   ....[53]....
        /*0390*/ 	.word	0x00005d70


	//   ....[54]....
        /*0394*/ 	.word	0x00005d80


	//   ....[55]....
        /*0398*/ 	.word	0x00005e90


	//   ....[56]....
        /*039c*/ 	.word	0x00005ea0


	//   ....[57]....
        /*03a0*/ 	.word	0x00005eb0


	//   ....[58]....
        /*03a4*/ 	.word	0x00005ec0


	//   ....[59]....
        /*03a8*/ 	.word	0x00005ed0


	//   ....[60]....
        /*03ac*/ 	.word	0x00005ee0


	//   ....[61]....
        /*03b0*/ 	.word	0x00005ef0


	//   ....[62]....
        /*03b4*/ 	.word	0x00005f20


	//   ....[63]....
        /*03b8*/ 	.word	0x00005f60


	//   ....[64]....
        /*03bc*/ 	.word	0x00005fa0


	//   ....[65]....
        /*03c0*/ 	.word	0x00005fd0


	//   ....[66]....
        /*03c4*/ 	.word	0x00005ff0


	//   ....[67]....
        /*03c8*/ 	.word	0x000074f0


	//   ....[68]....
        /*03cc*/ 	.word	0x00007530


	//   ....[69]....
        /*03d0*/ 	.word	0x00007650


	//   ....[70]....
        /*03d4*/ 	.word	0x00007690


	//   ....[71]....
        /*03d8*/ 	.word	0x000076f0


	//   ....[72]....
        /*03dc*/ 	.word	0x00007730


	//   ....[73]....
        /*03e0*/ 	.word	0x00007820


	//   ....[74]....
        /*03e4*/ 	.word	0x00007860


	//   ....[75]....
        /*03e8*/ 	.word	0x000079c0


	//   ....[76]....
        /*03ec*/ 	.word	0x00007a00


	//   ....[77]....
        /*03f0*/ 	.word	0x00007a40


	//   ....[78]....
        /*03f4*/ 	.word	0x00007a80


	//   ....[79]....
        /*03f8*/ 	.word	0x00007b90


	//   ....[80]....
        /*03fc*/ 	.word	0x00007c10


	//   ....[81]....
        /*0400*/ 	.word	0x00007c50


	//   ....[82]....
        /*0404*/ 	.word	0x00007c90


	//   ....[83]....
        /*0408*/ 	.word	0x00007d70


	//   ....[84]....
        /*040c*/ 	.word	0x00007d90


	//   ....[85]....
        /*0410*/ 	.word	0x00007db0


	//   ....[86]....
        /*0414*/ 	.word	0x00007dc0


	//   ....[87]....
        /*0418*/ 	.word	0x000082c0


	//   ....[88]....
        /*041c*/ 	.word	0x000085d0


	//   ....[89]....
        /*0420*/ 	.word	0x000086c0


	//   ....[90]....
        /*0424*/ 	.word	0x00008700


	//   ....[91]....
        /*0428*/ 	.word	0x00008760


	//   ....[92]....
        /*042c*/ 	.word	0x000087c0


	//   ....[93]....
        /*0430*/ 	.word	0x000087e0


	//   ....[94]....
        /*0434*/ 	.word	0x00008950


	//   ....[95]....
        /*0438*/ 	.word	0x00008980


	//   ....[96]....
        /*043c*/ 	.word	0x000089e0


	//   ....[97]....
        /*0440*/ 	.word	0x00008a40


	//   ....[98]....
        /*0444*/ 	.word	0x00008a60


	//   ....[99]....
        /*0448*/ 	.word	0x00009150


	//   ....[100]....
        /*044c*/ 	.word	0x000091a0


	//   ....[101]....
        /*0450*/ 	.word	0x000091f0


	//   ....[102]....
        /*0454*/ 	.word	0x00009240


	//   ....[103]....
        /*0458*/ 	.word	0x00009330


	//   ....[104]....
        /*045c*/ 	.word	0x00009380


	//   ....[105]....
        /*0460*/ 	.word	0x000093d0


	//   ....[106]....
        /*0464*/ 	.word	0x00009420


	//   ....[107]....
        /*0468*/ 	.word	0x00009510


	//   ....[108]....
        /*046c*/ 	.word	0x00009560


	//   ....[109]....
        /*0470*/ 	.word	0x000095b0


	//   ....[110]....
        /*0474*/ 	.word	0x00009600


	//   ....[111]....
        /*0478*/ 	.word	0x00009700


	//   ....[112]....
        /*047c*/ 	.word	0x00009750


	//   ....[113]....
        /*0480*/ 	.word	0x000097a0


	//   ....[114]....
        /*0484*/ 	.word	0x000097f0


	//   ....[115]....
        /*0488*/ 	.word	0x000098e0


	//   ....[116]....
        /*048c*/ 	.word	0x00009930


	//   ....[117]....
        /*0490*/ 	.word	0x00009980


	//   ....[118]....
        /*0494*/ 	.word	0x000099d0


	//   ....[119]....
        /*0498*/ 	.word	0x00009a60


	//   ....[120]....
        /*049c*/ 	.word	0x00009b00


	//   ....[121]....
        /*04a0*/ 	.word	0x00009ba0


	//   ....[122]....
        /*04a4*/ 	.word	0x00009c40


	//   ....[123]....
        /*04a8*/ 	.word	0x00009ce0


	//   ....[124]....
        /*04ac*/ 	.word	0x00009d90


	//   ....[125]....
        /*04b0*/ 	.word	0x00009de0


	//   ....[126]....
        /*04b4*/ 	.word	0x00009e30


	//   ....[127]....
        /*04b8*/ 	.word	0x00009e80


	//   ....[128]....
        /*04bc*/ 	.word	0x00009ed0


	//   ....[129]....
        /*04c0*/ 	.word	0x00009f20


	//   ....[130]....
        /*04c4*/ 	.word	0x00009f70


	//   ....[131]....
        /*04c8*/ 	.word	0x0000a010


	//   ....[132]....
        /*04cc*/ 	.word	0x0000a060


	//   ....[133]....
        /*04d0*/ 	.word	0x0000a0b0


	//   ....[134]....
        /*04d4*/ 	.word	0x0000a100


	//   ....[135]....
        /*04d8*/ 	.word	0x0000a190


	//   ....[136]....
        /*04dc*/ 	.word	0x0000a220


	//   ....[137]....
        /*04e0*/ 	.word	0x0000a270


	//   ....[138]....
        /*04e4*/ 	.word	0x0000a2c0


	//   ....[139]....
        /*04e8*/ 	.word	0x0000a350


	//   ....[140]....
        /*04ec*/ 	.word	0x0000a3e0


	//   ....[141]....
        /*04f0*/ 	.word	0x0000a430


	//   ....[142]....
        /*04f4*/ 	.word	0x0000a480


	//   ....[143]....
        /*04f8*/ 	.word	0x0000a510


	//   ....[144]....
        /*04fc*/ 	.word	0x0000a5a0


	//   ....[145]....
        /*0500*/ 	.word	0x0000a5f0


	//   ....[146]....
        /*0504*/ 	.word	0x0000a640


	//   ....[147]....
        /*0508*/ 	.word	0x0000a6d0


	//   ....[148]....
        /*050c*/ 	.word	0x0000a760


	//   ....[149]....
        /*0510*/ 	.word	0x0000a7b0


	//   ....[150]....
        /*0514*/ 	.word	0x0000a800


	//   ....[151]....
        /*0518*/ 	.word	0x0000a890


	//   ....[152]....
        /*051c*/ 	.word	0x0000a930


	//   ....[153]....
        /*0520*/ 	.word	0x0000a980


	//   ....[154]....
        /*0524*/ 	.word	0x0000aa40


	//   ....[155]....
        /*0528*/ 	.word	0x0000aad0


	//   ....[156]....
        /*052c*/ 	.word	0x0000ab20


	//   ....[157]....
        /*0530*/ 	.word	0x0000ab70


	//   ....[158]....
        /*0534*/ 	.word	0x0000abc0


	//   ....[159]....
        /*0538*/ 	.word	0x0000ac00


	//   ....[160]....
        /*053c*/ 	.word	0x0000ac50


	//   ....[161]....
        /*0540*/ 	.word	0x0000aca0


	//   ....[162]....
        /*0544*/ 	.word	0x0000ad00


	//----- nvinfo : EIATTR_VRC_CTA_INIT_COUNT
	.align		4
.L_2019:
        /*0548*/ 	.byte	0x02, 0x4a
	.zero		1
	.zero		1


	//----- nvinfo : EIATTR_EXIT_INSTR_OFFSETS
	.align		4
        /*054c*/ 	.byte	0x04, 0x1c
        /*054e*/ 	.short	(.L_2021 - .L_2020)


	//   ....[0]....
.L_2020:
        /*0550*/ 	.word	0x00008b70


	//   ....[1]....
        /*0554*/ 	.word	0x000090f0


	//----- nvinfo : EIATTR_MAX_THREADS
	.align		4
.L_2021:
        /*0558*/ 	.byte	0x04, 0x05
        /*055a*/ 	.short	(.L_2023 - .L_2022)
.L_2022:
        /*055c*/ 	.word	0x00000040
        /*0560*/ 	.word	0x00000001
        /*0564*/ 	.word	0x00000001


	//----- nvinfo : EIATTR_CRS_STACK_SIZE
	.align		4
.L_2023:
        /*0568*/ 	.byte	0x04, 0x1e
        /*056a*/ 	.short	(.L_2025 - .L_2024)
.L_2024:
        /*056c*/ 	.word	0x00000000


	//----- nvinfo : EIATTR_CBANK_PARAM_SIZE
	.align		4
.L_2025:
        /*0570*/ 	.byte	0x03, 0x19
        /*0572*/ 	.short	0x01f0


	//----- nvinfo : EIATTR_PARAM_CBANK
	.align		4
        /*0574*/ 	.byte	0x04, 0x0a
        /*0576*/ 	.short	(.L_2027 - .L_2026)
	.align		4
.L_2026:
        /*0578*/ 	.word	index@(.nv.constant0._Z25selective_scan_bwd_kernelI32Selective_Scan_bwd_kernel_traitsILi64ELi16ELb1ELb0ELb0ELb0ELb1EN3c104HalfENS1_7complexIfEEEEv12SSMParamsBwd)
        /*057c*/ 	.short	0x0380
        /*057e*/ 	.short	0x01f0


	//----- nvinfo : EIATTR_SW_WAR
	.align		4
.L_2027:
        /*0580*/ 	.byte	0x04, 0x36
        /*0582*/ 	.short	(.L_2029 - .L_2028)
.L_2028:
        /*0584*/ 	.word	0x00000008
.L_2029:


//--------------------- .nv.info._Z25selective_scan_bwd_kernelI32Selective_Scan_bwd_kernel_traitsILi64ELi16ELb1ELb0ELb0ELb1ELb0EN3c104HalfENS1_7complexIfEEEEv12SSMParamsBwd --------------------------
	.section	.nv.info._Z25selective_scan_bwd_kernelI32Selective_Scan_bwd_kernel_traitsILi64ELi16ELb1ELb0ELb0ELb1ELb0EN3c104HalfENS1_7complexIfEEEEv12SSMParamsBwd,"",@"SHT_CUDA_INFO"
	.sectionflags	@""
	.align	4


	//----- nvinfo : EIATTR_CUDA_API_VERSION
	.align		4
        /*0000*/ 	.byte	0x04, 0x37
        /*0002*/ 	.short	(.L_2031 - .L_2030)
.L_2030:
        /*0004*/ 	.word	0x00000082


	//----- nvinfo : EIATTR_KPARAM_INFO
	.align		4
.L_2031:
        /*0008*/ 	.byte	0x04, 0x17
        /*000a*/ 	.short	(.L_2033 - .L_2032)
.L_2032:
        /*000c*/ 	.word	0x00000000
        /*0010*/ 	.short	0x0000
        /*0012*/ 	.short	0x0000
        /*0014*/ 	.byte	0x00, 0xf0, 0xc1, 0x07


	//----- nvinfo : EIATTR_SPARSE_MMA_MASK
	.align		4
.L_2033:
        /*0018*/ 	.byte	0x03, 0x50
        /*001a*/ 	.short	0x0000


	//----- nvinfo : EIATTR_MAXREG_COUNT
	.align		4
        /*001c*/ 	.byte	0x03, 0x1b
        /*001e*/ 	.short	0x00ff


	//----- nvinfo : EIATTR_NUM_BARRIERS
	.align		4
        /*0020*/ 	.byte	0x02, 0x4c
        /*0022*/ 	.byte	0x01
	.zero		1


	//----- nvinfo : EIATTR_MERCURY_ISA_VERSION
	.align		4
        /*0024*/ 	.byte	0x03, 0x5f
        /*0026*/ 	.short	0x0101


	//----- nvinfo : EIATTR_COOP_GROUP_MASK_REGIDS
	.align		4
        /*0028*/ 	.byte	0x04, 0x29
        /*002a*/ 	.short	(.L_2035 - .L_2034)


	//   ....[0]....
.L_2034:
        /*002c*/ 	.word	0xffffffff


	//   ....[1]....
        /*0030*/ 	.word	0xffffffff


	//   ....[2]....
        /*0034*/ 	.word	0xffffffff


	//   ....[3]....
        /*0038*/ 	.word	0xffffffff


	//   ....[4]....
        /*003c*/ 	.word	0xffffffff


	//   ....[5]....
        /*0040*/ 	.word	0xffffffff


	//   ....[6]....
        /*0044*/ 	.word	0xffffffff


	//   ....[7]....
        /*0048*/ 	.word	0xffffffff


	//   ....[8]....
        /*004c*/ 	.word	0xffffffff


	//   ....[9]....
        /*0050*/ 	.word	0xffffffff


	//   ....[10]....
        /*0054*/ 	.word	0xffffffff


	//   ....[11]....
        /*0058*/ 	.word	0xffffffff


	//   ....[12]....
        /*005c*/ 	.word	0xffffffff


	//   ....[13]....
        /*0060*/ 	.word	0xffffffff


	//   ....[14]....
        /*0064*/ 	.word	0xffffffff


	//   ....[15]....
        /*0068*/ 	.word	0xffffffff


	//   ....[16]....
        /*006c*/ 	.word	0xffffffff


	//   ....[17]....
        /*0070*/ 	.word	0xffffffff


	//   ....[18]....
        /*0074*/ 	.word	0xffffffff


	//   ....[19]....
        /*0078*/ 	.word	0xffffffff


	//   ....[20]....
        /*007c*/ 	.word	0xffffffff


	//   ....[21]....
        /*0080*/ 	.word	0xffffffff


	//   ....[22]....
        /*0084*/ 	.word	0xffffffff


	//   ....[23]....
        /*0088*/ 	.word	0xffffffff


	//   ....[24]....
        /*008c*/ 	.word	0xffffffff


	//   ....[25]....
        /*0090*/ 	.word	0xffffffff


	//   ....[26]....
        /*0094*/ 	.word	0xffffffff


	//   ....[27]....
        /*0098*/ 	.word	0xffffffff


	//   ....[28]....
        /*009c*/ 	.word	0xffffffff


	//   ....[29]....
        /*00a0*/ 	.word	0xffffffff


	//   ....[30]....
        /*00a4*/ 	.word	0xffffffff


	//   ....[31]....
        /*00a8*/ 	.word	0xffffffff


	//   ....[32]....
        /*00ac*/ 	.word	0xffffffff


	//   ....[33]....
        /*00b0*/ 	.word	0xffffffff


	//   ....[34]....
        /*00b4*/ 	.word	0xffffffff


	//   ....[35]....
        /*00b8*/ 	.word	0xffffffff


	//   ....[36]....
        /*00bc*/ 	.word	0xffffffff


	//   ....[37]....
        /*00c0*/ 	.word	0xffffffff


	//   ....[38]....
        /*00c4*/ 	.word	0xffffffff


	//   ....[39]....
        /*00c8*/ 	.word	0xffffffff


	//   ....[40]....
        /*00cc*/ 	.word	0xffffffff


	//   ....[41]....
        /*00d0*/ 	.word	0xffffffff


	//   ....[42]....
        /*00d4*/ 	.word	0xffffffff


	//   ....[43]....
        /*00d8*/ 	.word	0xffffffff


	//   ....[44]....
        /*00dc*/ 	.word	0xffffffff


	//   ....[45]....
        /*00e0*/ 	.word	0xffffffff


	//   ....[46]....
        /*00e4*/ 	.word	0xffffffff


	//   ....[47]....
        /*00e8*/ 	.word	0xffffffff


	//   ....[48]....
        /*00ec*/ 	.word	0xffffffff


	//   ....[49]....
        /*00f0*/ 	.word	0xffffffff


	//   ....[50]....
        /*00f4*/ 	.word	0xffffffff


	//   ....[51]....
        /*00f8*/ 	.word	0xffffffff


	//   ....[52]....
        /*00fc*/ 	.word	0xffffffff


	//   ....[53]....
        /*0100*/ 	.word	0xffffffff


	//   ....[54]....
        /*0104*/ 	.word	0xffffffff


	//   ....[55]....
        /*0108*/ 	.word	0xffffffff


	//   ....[56]....
        /*010c*/ 	.word	0xffffffff


	//   ....[57]....
        /*0110*/ 	.word	0xffffffff


	//   ....[58]....
        /*0114*/ 	.word	0xffffffff


	//   ....[59]....
        /*0118*/ 	.word	0xffffffff


	//   ....[60]....
        /*011c*/ 	.word	0xffffffff


	//   ....[61]....
        /*0120*/ 	.word	0xffffffff


	//   ....[62]....
        /*0124*/ 	.word	0xffffffff


	//   ....[63]....
        /*0128*/ 	.word	0xffffffff


	//   ....[64]....
        /*012c*/ 	.word	0xffffffff


	//   ....[65]....
        /*0130*/ 	.word	0xffffffff


	//   ....[66]....
        /*0134*/ 	.word	0xffffffff


	//   ....[67]....
        /*0138*/ 	.word	0xffffffff


	//   ....[68]....
        /*013c*/ 	.word	0xffffffff


	//   ....[69]....
        /*0140*/ 	.word	0xffffffff


	//   ....[70]....
        /*0144*/ 	.word	0xffffffff


	//   ....[71]....
        /*0148*/ 	.word	0xffffffff


	//   ....[72]....
        /*014c*/ 	.word	0xffffffff


	//   ....[73]....
        /*0150*/ 	.word	0xffffffff


	//   ....[74]....
        /*0154*/ 	.word	0xffffffff


	//   ....[75]....
        /*0158*/ 	.word	0xffffffff


	//   ....[76]....
        /*015c*/ 	.word	0xffffffff


	//   ....[77]....
        /*0160*/ 	.word	0xffffffff


	//   ....[78]....
        /*0164*/ 	.word	0xffffffff


	//   ....[79]....
        /*0168*/ 	.word	0xffffffff


	//   ....[80]....
        /*016c*/ 	.word	0xffffffff


	//   ....[81]....
        /*0170*/ 	.word	0xffffffff


	//   ....[82]....
        /*0174*/ 	.word	0xffffffff


	//   ....[83]....
        /*0178*/ 	.word	0xffffffff


	//   ....[84]....
        /*017c*/ 	.word	0xffffffff


	//   ....[85]....
        /*0180*/ 	.word	0xffffffff


	//   ....[86]....
        /*0184*/ 	.word	0xffffffff


	//   ....[87]....
        /*0188*/ 	.word	0xffffffff


	//   ....[88]....
        /*018c*/ 	.word	0xffffffff


	//   ....[89]....
        /*0190*/ 	.word	0xffffffff


	//   ....[90]....
        /*0194*/ 	.word	0xffffffff


	//   ....[91]....
        /*0198*/ 	.word	0xffffffff


	//   ....[92]....
        /*019c*/ 	.word	0xffffffff


	//   ....[93]....
        /*01a0*/ 	.word	0xffffffff


	//   ....[94]....
        /*01a4*/ 	.word	0xffffffff


	//   ....[95]....
        /*01a8*/ 	.word	0xffffffff


	//   ....[96]....
        /*01ac*/ 	.word	0x0500000f


	//   ....[97]....
        /*01b0*/ 	.word	0x0500000f


	//   ....[98]....
        /*01b4*/ 	.word	0x0500000f


	//   ....[99]....
        /*01b8*/ 	.word	0x0500000f


	//   ....[100]....
        /*01bc*/ 	.word	0x0500000f


	//   ....[101]....
        /*01c0*/ 	.word	0x0500000f


	//   ....[102]....
        /*01c4*/ 	.word	0x0500000f


	//   ....[103]....
        /*01c8*/ 	.word	0x0500000f


	//   ....[104]....
        /*01cc*/ 	.word	0x0500000f


	//   ....[105]....
        /*01d0*/ 	.word	0x0500000f


	//   ....[106]....
        /*01d4*/ 	.word	0x0500000f


	//   ....[107]....
        /*01d8*/ 	.word	0x0500000f


	//   ....[108]....
        /*01dc*/ 	.word	0x0500000f


	//   ....[109]....
        /*01e0*/ 	.word	0x0500000f


	//   ....[110]....
        /*01e4*/ 	.word	0x0500000f


	//   ....[111]....
        /*01e8*/ 	.word	0x0500000f


	//   ....[112]....
        /*01ec*/ 	.word	0x0500000f


	//   ....[113]....
        /*01f0*/ 	.word	0x0500000f


	//   ....[114]....
        /*01f4*/ 	.word	0x0500000f


	//   ....[115]....
        /*01f8*/ 	.word	0x0500000f


	//   ....[116]....
        /*01fc*/ 	.word	0x0500000f


	//   ....[117]....
        /*0200*/ 	.word	0x0500000f


	//   ....[118]....
        /*0204*/ 	.word	0x0500000f


	//   ....[119]....
        /*0208*/ 	.word	0x0500000f


	//   ....[120]....
        /*020c*/ 	.word	0x0500000f


	//   ....[121]....
        /*0210*/ 	.word	0x0500000f


	//   ....[122]....
        /*0214*/ 	.word	0x0500000f


	//   ....[123]....
        /*0218*/ 	.word	0x0500000f


	//   ....[124]....
        /*021c*/ 	.word	0x0500000f


	//   ....[125]....
        /*0220*/ 	.word	0x0500000f


	//   ....[126]....
        /*0224*/ 	.word	0x0500000f


	//   ....[127]....
        /*0228*/ 	.word	0x0500000f


	//   ....[128]....
        /*022c*/ 	.word	0x0500000f


	//   ....[129]....
        /*0230*/ 	.word	0x0500000f


	//   ....[130]....
        /*0234*/ 	.word	0x0500000f


	//   ....[131]....
        /*0238*/ 	.word	0x0500000f


	//   ....[132]....
        /*023c*/ 	.word	0x0500000f


	//   ....[133]....
        /*0240*/ 	.word	0x0500000f


	//   ....[134]....
        /*0244*/ 	.word	0x0500000f


	//   ....[135]....
        /*0248*/ 	.word	0x0500000f


	//   ....[136]....
        /*024c*/ 	.word	0x0500000f


	//   ....[137]....
        /*0250*/ 	.word	0x0500000f


	//   ....[138]....
        /*0254*/ 	.word	0x0500000f


	//   ....[139]....
        /*0258*/ 	.word	0x0500000f


	//   ....[140]....
        /*025c*/ 	.word	0x0500000f


	//   ....[141]....
        /*0260*/ 	.word	0x0500000f


	//   ....[142]....
        /*0264*/ 	.word	0x0500000f


	//   ....[143]....
        /*0268*/ 	.word	0x0500000f


	//   ....[144]....
        /*026c*/ 	.word	0x0500000f


	//   ....[145]....
        /*0270*/ 	.word	0x0500000f


	//   ....[146]....
        /*0274*/ 	.word	0x0500000f


	//   ....[147]....
        /*0278*/ 	.word	0x0500000f


	//   ....[148]....
        /*027c*/ 	.word	0x0500000f


	//   ....[149]....
        /*0280*/ 	.word	0x0500000f


	//   ....[150]....
        /*0284*/ 	.word	0x0500000f


	//   ....[151]....
        /*0288*/ 	.word	0x0500000f


	//   ....[152]....
        /*028c*/ 	.word	0x0500000f


	//   ....[153]....
        /*0290*/ 	.word	0x0500000f


	//   ....[154]....
        /*0294*/ 	.word	0x0500000f


	//   ....[155]....
        /*0298*/ 	.word	0x0500000f


	//   ....[156]....
        /*029c*/ 	.word	0x0500000f


	//   ....[157]....
        /*02a0*/ 	.word	0x0500000f


	//   ....[158]....
        /*02a4*/ 	.word	0x0500000f


	//   ....[159]....
        /*02a8*/ 	.word	0x0500000f


	//----- nvinfo : EIATTR_COOP_GROUP_INSTR_OFFSETS
	.align		4
.L_2035:
        /*02ac*/ 	.byte	0x04, 0x28
        /*02ae*/ 	.short	(.L_2037 - .L_2036)


	//   ....[0]....
.L_2036:
        /*02b0*/ 	.word	0x000007c0


	//   ....[1]....
        /*02b4*/ 	.word	0x00000870


	//   ....[2]....
        /*02b8*/ 	.word	0x00000af0


	//   ....[3]....
        /*02bc*/ 	.word	0x00004dd0


	//   ....[4]....
        /*02c0*/ 	.word	0x00004de0


	//   ....[5]....
        /*02c4*/ 	.word	0x00004df0


	//   ....[6]....
        /*02c8*/ 	.word	0x00004e00


	//   ....[7]....
        /*02cc*/ 	.word	0x00004e90


	//   ....[8]....
        /*02d0*/ 	.word	0x00004ec0


	//   ....[9]....
        /*02d4*/ 	.word	0x00004ed0


	//   ....[10]....
        /*02d8*/ 	.word	0x00004ee0


	//   ....[11]....
        /*02dc*/ 	.word	0x00004f70


	//   ....[12]....
        /*02e0*/ 	.word	0x00004fa0


	//   ....[13]....
        /*02e4*/ 	.word	0x00004fb0


	//   ....[14]....
        /*02e8*/ 	.word	0x00004fc0


	//   ....[15]....
        /*02ec*/ 	.word	0x00005060


	//   ....[16]....
        /*02f0*/ 	.word	0x00005080


	//   ....[17]....
        /*02f4*/ 	.word	0x00005090


	//   ....[18]....
        /*02f8*/ 	.word	0x000050a0


	//   ....[19]....
        /*02fc*/ 	.word	0x00005150


	//   ....[20]....
        /*0300*/ 	.word	0x00005160


	//   ....[21]....
        /*0304*/ 	.word	0x00005170


	//   ....[22]....
        /*0308*/ 	.word	0x00005180


	//   ....[23]....
        /*030c*/ 	.word	0x000052e0


	//   ....[24]....
        /*0310*/ 	.word	0x000052f0


	//   ....[25]....
        /*0314*/ 	.word	0x00005300


	//   ....[26]....
        /*0318*/ 	.word	0x00005310


	//   ....[27]....
        /*031c*/ 	.word	0x00005320


	//   ....[28]....
        /*0320*/ 	.word	0x00005330


	//   ....[29]....
        /*0324*/ 	.word	0x00005340


	//   ....[30]....
        /*0328*/ 	.word	0x00005350


	//   ....[31]....
        /*032c*/ 	.word	0x00006600


	//   ....[32]....
        /*0330*/ 	.word	0x00006610


	//   ....[33]....
        /*0334*/ 	.word	0x00006620


	//   ....[34]....
        /*0338*/ 	.word	0x00006630


	//   ....[35]....
        /*033c*/ 	.word	0x00006740


	//   ....[36]....
        /*0340*/ 	.word	0x00006750


	//   ....[37]....
        /*0344*/ 	.word	0x00006760


	//   ....[38]....
        /*0348*/ 	.word	0x00006770


	//   ....[39]....
        /*034c*/ 	.word	0x00006880


	//   ....[40]....
        /*0350*/ 	.word	0x00006890


	//   ....[41]....
        /*0354*/ 	.word	0x000068a0


	//   ....[42]....
        /*0358*/ 	.word	0x000068b0


	//   ....[43]....
        /*035c*/ 	.word	0x000069c0


	//   ....[44]....
        /*0360*/ 	.word	0x000069d0


	//   ....[45]....
        /*0364*/ 	.word	0x000069e0


	//   ....[46]....
        /*0368*/ 	.word	0x000069f0


	//   ....[47]....
        /*036c*/ 	.word	0x00006b00


	//   ....[48]....
        /*0370*/ 	.word	0x00006b10


	//   ....[49]....
        /*0374*/ 	.word	0x00006b20


	//   ....[50]....
        /*0378*/ 	.word	0x00006b30


	//   ....[51]....
        /*037c*/ 	.word	0x00006c40


	//   ....[52]....
        /*0380*/ 	.word	0x00006c50


	//   ....[53]....
        /*0384*/ 	.word	0x00006c60


	//   ....[54]....
        /*0388*/ 	.word	0x00006c70


	//   ....[55]....
        /*038c*/ 	.word	0x00006c80


	//   ....[56]....
        /*0390*/ 	.word	0x00006c90


	//   ....[57]....
        /*0394*/ 	.word	0x00006ca0


	//   ....[58]....
        /*0398*/ 	.word	0x00006ce0


	//   ....[59]....
        /*039c*/ 	.word	0x00006d20


	//   ....[60]....
        /*03a0*/ 	.word	0x00006d60


	//   ....[61]....
        /*03a4*/ 	.word	0x00006d80


	//   ....[62]....
        /*03a8*/ 	.word	0x00006da0


	//   ....[63]....
        /*03ac*/ 	.word	0x00008330


	//   ....[64]....
        /*03b0*/ 	.word	0x00008370


	//   ....[65]....
        /*03b4*/ 	.word	0x00008450


	//   ....[66]....
        /*03b8*/ 	.word	0x00008490


	//   ....[67]....
        /*03bc*/ 	.word	0x00008520


	//   ....[68]....
        /*03c0*/ 	.word	0x00008560


	//   ....[69]....
        /*03c4*/ 	.word	0x00008620


	//   ....[70]....
        /*03c8*/ 	.word	0x00008660


	//   ....[71]....
        /*03cc*/ 	.word	0x00008750


	//   ....[72]....
        /*03d0*/ 	.word	0x000087c0


	//   ....[73]....
        /*03d4*/ 	.word	0x00008800


	//   ....[74]....
        /*03d8*/ 	.word	0x00008840


	//   ....[75]....
        /*03dc*/ 	.word	0x00008920


	//   ....[76]....
        /*03e0*/ 	.word	0x000089a0


	//   ....[77]....
        /*03e4*/ 	.word	0x000089e0


	//   ....[78]....
        /*03e8*/ 	.word	0x00008a20


	//   ....[79]....
        /*03ec*/ 	.word	0x00008af0


	//   ....[80]....
        /*03f0*/ 	.word	0x00008b40


	//   ....[81]....
        /*03f4*/ 	.word	0x00008b60


	//   ....[82]....
        /*03f8*/ 	.word	0x00008b70


	//   ....[83]....
        /*03fc*/ 	.word	0x00009060


	//   ....[84]....
        /*0400*/ 	.word	0x000097b0


	//   ....[85]....
        /*0404*/ 	.word	0x00009be0


	//   ....[86]....
        /*0408*/ 	.word	0x00009d30


	//   ....[87]....
        /*040c*/ 	.word	0x00009d70


	//   ....[88]....
        /*0410*/ 	.word	0x00009dd0


	//   ....[89]....
        /*0414*/ 	.word	0x00009e30


	//   ....[90]....
        /*0418*/ 	.word	0x00009e50


	//   ....[91]....
        /*041c*/ 	.word	0x00009fc0


	//   ....[92]....
        /*0420*/ 	.word	0x00009ff0


	//   ....[93]....
        /*0424*/ 	.word	0x0000a050


	//   ....[94]....
        /*0428*/ 	.word	0x0000a0b0


	//   ....[95]....
        /*042c*/ 	.word	0x0000a0d0


	//   ....[96]....
        /*0430*/ 	.word	0x0000a7c0


	//   ....[97]....
        /*0434*/ 	.word	0x0000a810


	//   ....[98]....
        /*0438*/ 	.word	0x0000a860


	//   ....[99]....
        /*043c*/ 	.word	0x0000a8b0


	//   ....[100]....
        /*0440*/ 	.word	0x0000a9a0


	//   ....[101]....
        /*0444*/ 	.word	0x0000a9f0


	//   ....[102]....
        /*0448*/ 	.word	0x0000aa40


	//   ....[103]....
        /*044c*/ 	.word	0x0000aa90


	//   ....[104]....
        /*0450*/ 	.word	0x0000ab80


	//   ....[105]....
        /*0454*/ 	.word	0x0000abd0


	//   ....[106]....
        /*0458*/ 	.word	0x0000ac20


	//   ....[107]....
        /*045c*/ 	.word	0x0000ac70


	//   ....[108]....
        /*0460*/ 	.word	0x0000ad60


	//   ....[109]....
        /*0464*/ 	.word	0x0000adb0


	//   ....[110]....
        /*0468*/ 	.word	0x0000ae00


	//   ....[111]....
        /*046c*/ 	.word	0x0000ae50


	//   ....[112]....
        /*0470*/ 	.word	0x0000af40


	//   ....[113]....
        /*0474*/ 	.word	0x0000af90


	//   ....[114]....
        /*0478*/ 	.word	0x0000afe0


	//   ....[115]....
        /*047c*/ 	.word	0x0000b030


	//   ....[116]....
        /*0480*/ 	.word	0x0000b0c0


	//   ....[117]....
        /*0484*/ 	.word	0x0000b160


	//   ....[118]....
        /*0488*/ 	.word	0x0000b200


	//   ....[119]....
        /*048c*/ 	.word	0x0000b2a0


	//   ....[120]....
        /*0490*/ 	.word	0x0000b340


	//   ....[121]....
        /*0494*/ 	.word	0x0000b3f0


	//   ....[122]....
        /*0498*/ 	.word	0x0000b440


	//   ....[123]....
        /*049c*/ 	.word	0x0000b490


	//   ....[124]....
        /*04a0*/ 	.word	0x0000b4e0


	//   ....[125]....
        /*04a4*/ 	.word	0x0000b530


	//   ....[126]....
        /*04a8*/ 	.word	0x0000b580


	//   ....[127]....
        /*04ac*/ 	.word	0x0000b5d0


	//   ....[128]....
        /*04b0*/ 	.word	0x0000b660


	//   ....[129]....
        /*04b4*/ 	.word	0x0000b6b0


	//   ....[130]....
        /*04b8*/ 	.word	0x0000b700


	//   ....[131]....
        /*04bc*/ 	.word	0x0000b750


	//   ....[132]....
        /*04c0*/ 	.word	0x0000b7e0


	//   ....[133]....
        /*04c4*/ 	.word	0x0000b870


	//   ....[134]....
        /*04c8*/ 	.word	0x0000b8c0


	//   ....[135]....
        /*04cc*/ 	.word	0x0000b910


	//   ....[136]....
        /*04d0*/ 	.word	0x0000b9a0


	//   ....[137]....
        /*04d4*/ 	.word	0x0000ba30


	//   ....[138]....
        /*04d8*/ 	.word	0x0000ba80


	//   ....[139]....
        /*04dc*/ 	.word	0x0000bad0


	//   ....[140]....
        /*04e0*/ 	.word	0x0000bb60


	//   ....[141]....
        /*04e4*/ 	.word	0x0000bbf0


	//   ....[142]....
        /*04e8*/ 	.word	0x0000bc40


	//   ....[143]....
        /*04ec*/ 	.word	0x0000bc90


	//   ....[144]....
        /*04f0*/ 	.word	0x0000bd20


	//   ....[145]....
        /*04f4*/ 	.word	0x0000bdb0


	//   ....[146]....
        /*04f8*/ 	.word	0x0000be00


	//   ....[147]....
        /*04fc*/ 	.word	0x0000be50


	//   ....[148]....
        /*0500*/ 	.word	0x0000bee0


	//   ....[149]....
        /*0504*/ 	.word	0x0000bf80


	//   ....[150]....
        /*0508*/ 	.word	0x0000bfd0


	//   ....[151]....
        /*050c*/ 	.word	0x0000c0a0


	//   ....[152]....
        /*0510*/ 	.word	0x0000c120


	//   ....[153]....
        /*0514*/ 	.word	0x0000c170


	//   ....[154]....
        /*0518*/ 	.word	0x0000c1c0


	//   ....[155]....
        /*051c*/ 	.word	0x0000c210


	//   ....[156]....
        /*0520*/ 	.word	0x0000c250


	//   ....[157]....
        /*0524*/ 	.word	0x0000c2a0


	//   ....[158]....
        /*0528*/ 	.word	0x0000c2f0


	//   ....[159]....
        /*052c*/ 	.word	0x0000c350


	//----- nvinfo : EIATTR_VRC_CTA_INIT_COUNT
	.align		4
.L_2037:
        /*0530*/ 	.byte	0x02, 0x4a
	.zero		1
	.zero		1


	//----- nvinfo : EIATTR_EXIT_INSTR_OFFSETS
	.align		4
        /*0534*/ 	.byte	0x04, 0x1c
        /*0536*/ 	.short	(.L_2039 - .L_2038)


	//   ....[0]....
.L_2038:
        /*0538*/ 	.word	0x0000a1e0


	//   ....[1]....
        /*053c*/ 	.word	0x0000a760


	//----- nvinfo : EIATTR_MAX_THREADS
	.align		4
.L_2039:
        /*0540*/ 	.byte	0x04, 0x05
        /*0542*/ 	.short	(.L_2041 - .L_2040)
.L_2040:
        /*0544*/ 	.word	0x00000040
        /*0548*/ 	.word	0x00000001
        /*054c*/ 	.word	0x00000001


	//----- nvinfo : EIATTR_CRS_STACK_SIZE
	.align		4
.L_2041:
        /*0550*/ 	.byte	0x04, 0x1e
        /*0552*/ 	.short	(.L_2043 - .L_2042)
.L_2042:
        /*0554*/ 	.word	0x00000000


	//----- nvinfo : EIATTR_CBANK_PARAM_SIZE
	.align		4
.L_2043:
        /*0558*/ 	.byte	0x03, 0x19
        /*055a*/ 	.short	0x01f0


	//----- nvinfo : EIATTR_PARAM_CBANK
	.align		4
        /*055c*/ 	.byte	0x04, 0x0a
        /*055e*/ 	.short	(.L_2045 - .L_2044)
	.align		4
.L_2044:
        /*0560*/ 	.word	index@(.nv.constant0._Z25selective_scan_bwd_kernelI32Selective_Scan_bwd_kernel_traitsILi64ELi16ELb1ELb0ELb0ELb1ELb0EN3c104HalfENS1_7complexIfEEEEv12SSMParamsBwd)
        /*0564*/ 	.short	0x0380
        /*0566*/ 	.short	0x01f0


	//----- nvinfo : EIATTR_SW_WAR
	.align		4
.L_2045:
        /*0568*/ 	.byte	0x04, 0x36
        /*056a*/ 	.short	(.L_2047 - .L_2046)
.L_2046:
        /*056c*/ 	.word	0x00000008
.L_2047:


//--------------------- .nv.info._Z25selective_scan_bwd_kernelI32Selective_Scan_bwd_kernel_traitsILi64ELi16ELb1ELb0ELb0ELb1ELb1EN3c104HalfENS1_7complexIfEEEEv12SSMParamsBwd --------------------------
	.section	.nv.info._Z25selective_scan_bwd_kernelI32Selective_Scan_bwd_kernel_traitsILi64ELi16ELb1ELb0ELb0ELb1ELb1EN3c104HalfENS1_7complexIfEEEEv12SSMParamsBwd,"",@"SHT_CUDA_INFO"
	.sectionflags	@""
	.align	4


	//----- nvinfo : EIATTR_CUDA_API_VERSION
	.align		4
        /*0000*/ 	.byte	0x04, 0x37
        /*0002*/ 	.short	(.L_2049 - .L_2048)
.L_2048:
        /*0004*/ 	.word	0x00000082


	//----- nvinfo : EIATTR_KPARAM_INFO
	.align		4
.L_2049:
        /*0008*/ 	.byte	0x04, 0x17
        /*000a*/ 	.short	(.L_2051 - .L_2050)
.L_2050:
        /*000c*/ 	.word	0x00000000
        /*0010*/ 	.short	0x0000
        /*0012*/ 	.short	0x0000
        /*0014*/ 	.byte	0x00, 0xf0, 0xc1, 0x07


	//----- nvinfo : EIATTR_SPARSE_MMA_MASK
	.align		4
.L_2051:
        /*0018*/ 	.byte	0x03, 0x50
        /*001a*/ 	.short	0x0000


	//----- nvinfo : EIATTR_MAXREG_COUNT
	.align		4
        /*001c*/ 	.byte	0x03, 0x1b
        /*001e*/ 	.short	0x00ff


	//----- nvinfo : EIATTR_NUM_BARRIERS
	.align		4
        /*0020*/ 	.byte	0x02, 0x4c
        /*0022*/ 	.byte	0x01
	.zero		1


	//----- nvinfo : EIATTR_MERCURY_ISA_VERSION
	.align		4
        /*0024*/ 	.byte	0x03, 0x5f
        /*0026*/ 	.short	0x0101


	//----- nvinfo : EIATTR_COOP_GROUP_MASK_REGIDS
	.align		4
        /*0028*/ 	.byte	0x04, 0x29
        /*002a*/ 	.short	(.L_2053 - .L_2052)


	//   ....[0]....
.L_2052:
        /*002c*/ 	.word	0xffffffff


	//   ....[1]....
        /*0030*/ 	.word	0xffffffff


	//   ....[2]....
        /*0034*/ 	.word	0xffffffff


	//   ....[3]....
        /*0038*/ 	.word	0xffffffff


	//   ....[4]....
        /*003c*/ 	.word	0xffffffff


	//   ....[5]....
        /*0040*/ 	.word	0xffffffff


	//   ....[6]....
        /*0044*/ 	.word	0xffffffff


	//   ....[7]....
        /*0048*/ 	.word	0xffffffff


	//   ....[8]....
        /*004c*/ 	.word	0xffffffff


	//   ....[9]....
        /*0050*/ 	.word	0xffffffff


	//   ....[10]....
        /*0054*/ 	.word	0xffffffff


	//   ....[11]....
        /*0058*/ 	.word	0xffffffff


	//   ....[12]....
        /*005c*/ 	.word	0xffffffff


	//   ....[13]....
        /*0060*/ 	.word	0xffffffff


	//   ....[14]....
        /*0064*/ 	.word	0xffffffff


	//   ....[15]....
        /*0068*/ 	.word	0xffffffff


	//   ....[16]....
        /*006c*/ 	.word	0xffffffff


	//   ....[17]....
        /*0070*/ 	.word	0xffffffff


	//   ....[18]....
        /*0074*/ 	.word	0xffffffff


	//   ....[19]....
        /*0078*/ 	.word	0xffffffff


	//   ....[20]....
        /*007c*/ 	.word	0xffffffff


	//   ....[21]....
        /*0080*/ 	.word	0xffffffff


	//   ....[22]....
        /*0084*/ 	.word	0xffffffff


	//   ....[23]....
        /*0088*/ 	.word	0xffffffff


	//   ....[24]....
        /*008c*/ 	.word	0xffffffff


	//   ....[25]....
        /*0090*/ 	.word	0xffffffff


	//   ....[26]....
        /*0094*/ 	.word	0xffffffff


	//   ....[27]....
        /*0098*/ 	.word	0xffffffff


	//   ....[28]....
        /*009c*/ 	.word	0xffffffff


	//   ....[29]....
        /*00a0*/ 	.word	0xffffffff


	//   ....[30]....
        /*00a4*/ 	.word	0xffffffff


	//   ....[31]....
        /*00a8*/ 	.word	0xffffffff


	//   ....[32]....
        /*00ac*/ 	.word	0xffffffff


	//   ....[33]....
        /*00b0*/ 	.word	0xffffffff


	//   ....[34]....
        /*00b4*/ 	.word	0xffffffff


	//   ....[35]....
        /*00b8*/ 	.word	0xffffffff


	//   ....[36]....
        /*00bc*/ 	.word	0xffffffff


	//   ....[37]....
        /*00c0*/ 	.word	0xffffffff


	//   ....[38]....
        /*00c4*/ 	.word	0xffffffff


	//   ....[39]....
        /*00c8*/ 	.word	0xffffffff


	//   ....[40]....
        /*00cc*/ 	.word	0xffffffff


	//   ....[41]....
        /*00d0*/ 	.word	0xffffffff


	//   ....[42]....
        /*00d4*/ 	.word	0xffffffff


	//   ....[43]....
        /*00d8*/ 	.word	0xffffffff


	//   ....[44]....
        /*00dc*/ 	.word	0xffffffff


	//   ....[45]....
        /*00e0*/ 	.word	0xffffffff


	//   ....[46]....
        /*00e4*/ 	.word	0xffffffff


	//   ....[47]....
        /*00e8*/ 	.word	0xffffffff


	//   ....[48]....
        /*00ec*/ 	.word	0xffffffff


	//   ....[49]....
        /*00f0*/ 	.word	0xffffffff


	//   ....[50]....
        /*00f4*/ 	.word	0xffffffff


	//   ....[51]....
        /*00f8*/ 	.word	0xffffffff


	//   ....[52]....
        /*00fc*/ 	.word	0xffffffff


	//   ....[53]....
        /*0100*/ 	.word	0xffffffff


	//   ....[54]....
        /*0104*/ 	.word	0xffffffff


	//   ....[55]....
        /*0108*/ 	.word	0xffffffff


	//   ....[56]....
        /*010c*/ 	.word	0xffffffff


	//   ....[57]....
        /*0110*/ 	.word	0xffffffff


	//   ....[58]....
        /*0114*/ 	.word	0xffffffff


	//   ....[59]....
        /*0118*/ 	.word	0xffffffff


	//   ....[60]....
        /*011c*/ 	.word	0xffffffff


	//   ....[61]....
        /*0120*/ 	.word	0xffffffff


	//   ....[62]....
        /*0124*/ 	.word	0xffffffff


	//   ....[63]....
        /*0128*/ 	.word	0xffffffff


	//   ....[64]....
        /*012c*/ 	.word	0xffffffff


	//   ....[65]....
        /*0130*/ 	.word	0xffffffff


	//   ....[66]....
        /*0134*/ 	.word	0xffffffff


	//   ....[67]....
        /*0138*/ 	.word	0xffffffff


	//   ....[68]....
        /*013c*/ 	.word	0xffffffff


	//   ....[69]....
        /*0140*/ 	.word	0xffffffff


	//   ....[70]....
        /*0144*/ 	.word	0xffffffff


	//   ....[71]....
        /*0148*/ 	.word	0xffffffff


	//   ....[72]....
        /*014c*/ 	.word	0xffffffff


	//   ....[73]....
        /*0150*/ 	.word	0xffffffff


	//   ....[74]....
        /*0154*/ 	.word	0xffffffff


	//   ....[75]....
        /*0158*/ 	.word	0xffffffff


	//   ....[76]....
        /*015c*/ 	.word	0xffffffff


	//   ....[77]....
        /*0160*/ 	.word	0xffffffff


	//   ....[78]....
        /*0164*/ 	.word	0xffffffff


	//   ....[79]....
        /*0168*/ 	.word	0xffffffff


	//   ....[80]....
        /*016c*/ 	.word	0xffffffff


	//   ....[81]....
        /*0170*/ 	.word	0xffffffff


	//   ....[82]....
        /*0174*/ 	.word	0xffffffff


	//   ....[83]....
        /*0178*/ 	.word	0xffffffff


	//   ....[84]....
        /*017c*/ 	.word	0xffffffff


	//   ....[85]....
        /*0180*/ 	.word	0xffffffff


	//   ....[86]....
        /*0184*/ 	.word	0xffffffff


	//   ....[87]....
        /*0188*/ 	.word	0xffffffff


	//   ....[88]....
        /*018c*/ 	.word	0xffffffff


	//   ....[89]....
        /*0190*/ 	.word	0xffffffff


	//   ....[90]....
        /*0194*/ 	.word	0xffffffff


	//   ....[91]....
        /*0198*/ 	.word	0xffffffff


	//   ....[92]....
        /*019c*/ 	.word	0xffffffff


	//   ....[93]....
        /*01a0*/ 	.word	0xffffffff


	//   ....[94]....
        /*01a4*/ 	.word	0xffffffff


	//   ....[95]....
        /*01a8*/ 	.word	0xffffffff


	//   ....[96]....
        /*01ac*/ 	.word	0xffffffff


	//   ....[97]....
        /*01b0*/ 	.word	0xffffffff


	//   ....[98]....
        /*01b4*/ 	.word	0xffffffff


	//   ....[99]....
        /*01b8*/ 	.word	0xffffffff


	//   ....[100]....
        /*01bc*/ 	.word	0x0500000f


	//   ....[101]....
        /*01c0*/ 	.word	0x0500000f


	//   ....[102]....
        /*01c4*/ 	.word	0x0500000f


	//   ....[103]....
        /*01c8*/ 	.word	0x0500000f


	//   ....[104]....
        /*01cc*/ 	.word	0x0500000f


	//   ....[105]....
        /*01d0*/ 	.word	0x0500000f


	//   ....[106]....
        /*01d4*/ 	.word	0x0500000f


	//   ....[107]....
        /*01d8*/ 	.word	0x0500000f


	//   ....[108]....
        /*01dc*/ 	.word	0x0500000f


	//   ....[109]....
        /*01e0*/ 	.word	0x0500000f


	//   ....[110]....
        /*01e4*/ 	.word	0x0500000f


	//   ....[111]....
        /*01e8*/ 	.word	0x0500000f


	//   ....[112]....
        /*01ec*/ 	.word	0x0500000f


	//   ....[113]....
        /*01f0*/ 	.word	0x0500000f


	//   ....[114]....
        /*01f4*/ 	.word	0x0500000f


	//   ....[115]....
        /*01f8*/ 	.word	0x0500000f


	//   ....[116]....
        /*01fc*/ 	.word	0x0500000f


	//   ....[117]....
        /*0200*/ 	.word	0x0500000f


	//   ....[118]....
        /*0204*/ 	.word	0x0500000f


	//   ....[119]....
        /*0208*/ 	.word	0x0500000f


	//   ....[120]....
        /*020c*/ 	.word	0x0500000f


	//   ....[121]....
        /*0210*/ 	.word	0x0500000f


	//   ....[122]....
        /*0214*/ 	.word	0x0500000f


	//   ....[123]....
        /*0218*/ 	.word	0x0500000f


	//   ....[124]....
        /*021c*/ 	.word	0x0500000f


	//   ....[125]....
        /*0220*/ 	.word	0x0500000f


	//   ....[126]....
        /*0224*/ 	.word	0x0500000f


	//   ....[127]....
        /*0228*/ 	.word	0x0500000f


	//   ....[128]....
        /*022c*/ 	.word	0x0500000f


	//   ....[129]....
        /*0230*/ 	.word	0x0500000f


	//   ....[130]....
        /*0234*/ 	.word	0x0500000f


	//   ....[131]....
        /*0238*/ 	.word	0x0500000f


	//   ....[132]....
        /*023c*/ 	.word	0x0500000f


	//   ....[133]....
        /*0240*/ 	.word	0x0500000f


	//   ....[134]....
        /*0244*/ 	.word	0x0500000f


	//   ....[135]....
        /*0248*/ 	.word	0x0500000f


	//   ....[136]....
        /*024c*/ 	.word	0x0500000f


	//   ....[137]....
        /*0250*/ 	.word	0x0500000f


	//   ....[138]....
        /*0254*/ 	.word	0x0500000f


	//   ....[139]....
        /*0258*/ 	.word	0x0500000f


	//   ....[140]....
        /*025c*/ 	.word	0x0500000f


	//   ....[141]....
        /*0260*/ 	.word	0x0500000f


	//   ....[142]....
        /*0264*/ 	.word	0x0500000f


	//   ....[143]....
        /*0268*/ 	.word	0x0500000f


	//   ....[144]....
        /*026c*/ 	.word	0x0500000f


	//   ....[145]....
        /*0270*/ 	.word	0x0500000f


	//   ....[146]....
        /*0274*/ 	.word	0x0500000f


	//   ....[147]....
        /*0278*/ 	.word	0x0500000f


	//   ....[148]....
        /*027c*/ 	.word	0x0500000f


	//   ....[149]....
        /*0280*/ 	.word	0x0500000f


	//   ....[150]....
        /*0284*/ 	.word	0x0500000f


	//   ....[151]....
        /*0288*/ 	.word	0x0500000f


	//   ....[152]....
        /*028c*/ 	.word	0x0500000f


	//   ....[153]....
        /*0290*/ 	.word	0x0500000f


	//   ....[154]....
        /*0294*/ 	.word	0x0500000f


	//   ....[155]....
        /*0298*/ 	.word	0x0500000f


	//   ....[156]....
        /*029c*/ 	.word	0x0500000f


	//   ....[157]....
        /*02a0*/ 	.word	0x0500000f


	//   ....[158]....
        /*02a4*/ 	.word	0x0500000f


	//   ....[159]....
        /*02a8*/ 	.word	0x0500000f


	//   ....[160]....
        /*02ac*/ 	.word	0x0500000f


	//   ....[161]....
        /*02b0*/ 	.word	0x0500000f


	//   ....[162]....
        /*02b4*/ 	.word	0x0500000f


	//   ....[163]....
        /*02b8*/ 	.word	0x0500000f


	//----- nvinfo : EIATTR_COOP_GROUP_INSTR_OFFSETS
	.align		4
.L_2053:
        /*02bc*/ 	.byte	0x04, 0x28
        /*02be*/ 	.short	(.L_2055 - .L_2054)


	//   ....[0]....
.L_2054:
        /*02c0*/ 	.word	0x00000780


	//   ....[1]....
        /*02c4*/ 	.word	0x00000830


	//   ....[2]....
        /*02c8*/ 	.word	0x00000a00


	//   ....[3]....
        /*02cc*/ 	.word	0x00002f40


	//   ....[4]....
        /*02d0*/ 	.word	0x00003770


	//   ....[5]....
        /*02d4*/ 	.word	0x00003f70


	//   ....[6]....
        /*02d8*/ 	.word	0x000042a0


	//   ....[7]....
        /*02dc*/ 	.word	0x00006190


	//   ....[8]....
        /*02e0*/ 	.word	0x000061a0


	//   ....[9]....
        /*02e4*/ 	.word	0x000061b0


	//   ....[10]....
        /*02e8*/ 	.word	0x000061c0


	//   ....[11]....
        /*02ec*/ 	.word	0x00006250


	//   ....[12]....
        /*02f0*/ 	.word	0x00006280


	//   ....[13]....
        /*02f4*/ 	.word	0x00006290


	//   ....[14]....
        /*02f8*/ 	.word	0x000062a0


	//   ....[15]....
        /*02fc*/ 	.word	0x00006330


	//   ....[16]....
        /*0300*/ 	.word	0x00006360


	//   ....[17]....
        /*0304*/ 	.word	0x00006370


	//   ....[18]....
        /*0308*/ 	.word	0x00006380


	//   ....[19]....
        /*030c*/ 	.word	0x00006420


	//   ....[20]....
        /*0310*/ 	.word	0x00006440


	//   ....[21]....
        /*0314*/ 	.word	0x00006450


	//   ....[22]....
        /*0318*/ 	.word	0x00006460


	//   ....[23]....
        /*031c*/ 	.word	0x00006510


	//   ....[24]....
        /*0320*/ 	.word	0x00006520


	//   ....[25]....
        /*0324*/ 	.word	0x00006530


	//   ....[26]....
        /*0328*/ 	.word	0x00006540


	//   ....[27]....
        /*032c*/ 	.word	0x000066a0


	//   ....[28]....
        /*0330*/ 	.word	0x000066b0


	//   ....[29]....
        /*0334*/ 	.word	0x000066c0


	//   ....[30]....
        /*0338*/ 	.word	0x000066d0


	//   ....[31]....
        /*033c*/ 	.word	0x000066e0


	//   ....[32]....
        /*0340*/ 	.word	0x000066f0


	//   ....[33]....
        /*0344*/ 	.word	0x00006700


	//   ....[34]....
        /*0348*/ 	.word	0x00006710


	//   ....[35]....
        /*034c*/ 	.word	0x000079c0


	//   ....[36]....
        /*0350*/ 	.word	0x000079d0


	//   ....[37]....
        /*0354*/ 	.word	0x000079e0


	//   ....[38]....
        /*0358*/ 	.word	0x000079f0


	//   ....[39]....
        /*035c*/ 	.word	0x00007b00


	//   ....[40]....
        /*0360*/ 	.word	0x00007b10


	//   ....[41]....
        /*0364*/ 	.word	0x00007b20


	//   ....[42]....
        /*0368*/ 	.word	0x00007b30


	//   ....[43]....
        /*036c*/ 	.word	0x00007c40


	//   ....[44]....
        /*0370*/ 	.word	0x00007c50


	//   ....[45]....
        /*0374*/ 	.word	0x00007c60


	//   ....[46]....
        /*0378*/ 	.word	0x00007c70


	//   ....[47]....
        /*037c*/ 	.word	0x00007d80


	//   ....[48]....
        /*0380*/ 	.word	0x00007d90


	//   ....[49]....
        /*0384*/ 	.word	0x00007da0


	//   ....[50]....
        /*0388*/ 	.word	0x00007db0


	//   ....[51]....
        /*038c*/ 	.word	0x00007ec0


	//   ....[52]....
        /*0390*/ 	.word	0x00007ed0


	//   ....[53]....
        /*0394*/ 	.word	0x00007ee0


	//   ....[54]....
        /*0398*/ 	.word	0x00007ef0


	//   ....[55]....
        /*039c*/ 	.word	0x00008000


	//   ....[56]....
        /*03a0*/ 	.word	0x00008010


	//   ....[57]....
        /*03a4*/ 	.word	0x00008020


	//   ....[58]....
        /*03a8*/ 	.word	0x00008030


	//   ....[59]....
        /*03ac*/ 	.word	0x00008040


	//   ....[60]....
        /*03b0*/ 	.word	0x00008050


	//   ....[61]....
        /*03b4*/ 	.word	0x00008060


	//   ....[62]....
        /*03b8*/ 	.word	0x000080a0


	//   ....[63]....
        /*03bc*/ 	.word	0x000080e0


	//   ....[64]....
        /*03c0*/ 	.word	0x00008120


	//   ....[65]....
        /*03c4*/ 	.word	0x00008140


	//   ....[66]....
        /*03c8*/ 	.word	0x00008160


	//   ....[67]....
        /*03cc*/ 	.word	0x000096d0


	//   ....[68]....
        /*03d0*/ 	.word	0x00009720


	//   ....[69]....
        /*03d4*/ 	.word	0x000097c0


	//   ....[70]....
        /*03d8*/ 	.word	0x00009800


	//   ....[71]....
        /*03dc*/ 	.word	0x000098f0


	//   ....[72]....
        /*03e0*/ 	.word	0x00009930


	//   ....[73]....
        /*03e4*/ 	.word	0x00009990


	//   ....[74]....
        /*03e8*/ 	.word	0x000099d0


	//   ....[75]....
        /*03ec*/ 	.word	0x00009ae0


	//   ....[76]....
        /*03f0*/ 	.word	0x00009b20


	//   ....[77]....
        /*03f4*/ 	.word	0x00009b60


	//   ....[78]....
        /*03f8*/ 	.word	0x00009ba0


	//   ....[79]....
        /*03fc*/ 	.word	0x00009cf0


	//   ....[80]....
        /*0400*/ 	.word	0x00009d30


	//   ....[81]....
        /*0404*/ 	.word	0x00009d70


	//   ....[82]....
        /*0408*/ 	.word	0x00009db0


	//   ....[83]....
        /*040c*/ 	.word	0x00009ec0


	//   ....[84]....
        /*0410*/ 	.word	0x00009f00


	//   ....[85]....
        /*0414*/ 	.word	0x00009f20


	//   ....[86]....
        /*0418*/ 	.word	0x00009f30


	//   ....[87]....
        /*041c*/ 	.word	0x0000a400


	//   ....[88]....
        /*0420*/ 	.word	0x0000ab50


	//   ....[89]....
        /*0424*/ 	.word	0x0000af80


	//   ....[90]....
        /*0428*/ 	.word	0x0000b0c0


	//   ....[91]....
        /*042c*/ 	.word	0x0000b110


	//   ....[92]....
        /*0430*/ 	.word	0x0000b170


	//   ....[93]....
        /*0434*/ 	.word	0x0000b1c0


	//   ....[94]....
        /*0438*/ 	.word	0x0000b1e0


	//   ....[95]....
        /*043c*/ 	.word	0x0000b350


	//   ....[96]....
        /*0440*/ 	.word	0x0000b380


	//   ....[97]....
        /*0444*/ 	.word	0x0000b3e0


	//   ....[98]....
        /*0448*/ 	.word	0x0000b440


	//   ....[99]....
        /*044c*/ 	.word	0x0000b460


	//   ....[100]....
        /*0450*/ 	.word	0x0000bb50


	//   ....[101]....
        /*0454*/ 	.word	0x0000bba0


	//   ....[102]....
        /*0458*/ 	.word	0x0000bbf0


	//   ....[103]....
        /*045c*/ 	.word	0x0000bc40


	//   ....[104]....
        /*0460*/ 	.word	0x0000bd30


	//   ....[105]....
        /*0464*/ 	.word	0x0000bd80


	//   ....[106]....
        /*0468*/ 	.word	0x0000bdd0


	//   ....[107]....
        /*046c*/ 	.word	0x0000be20


	//   ....[108]....
        /*0470*/ 	.word	0x0000bf10


	//   ....[109]....
        /*0474*/ 	.word	0x0000bf60


	//   ....[110]....
        /*0478*/ 	.word	0x0000bfb0


	//   ....[111]....
        /*047c*/ 	.word	0x0000c000


	//   ....[112]....
        /*0480*/ 	.word	0x0000c0f0


	//   ....[113]....
        /*0484*/ 	.word	0x0000c140


	//   ....[114]....
        /*0488*/ 	.word	0x0000c190


	//   ....[115]....
        /*048c*/ 	.word	0x0000c1e0


	//   ....[116]....
        /*0490*/ 	.word	0x0000c2d0


	//   ....[117]....
        /*0494*/ 	.word	0x0000c320


	//   ....[118]....
        /*0498*/ 	.word	0x0000c370


	//   ....[119]....
        /*049c*/ 	.word	0x0000c3c0


	//   ....[120]....
        /*04a0*/ 	.word	0x0000c450


	//   ....[121]....
        /*04a4*/ 	.word	0x0000c4f0


	//   ....[122]....
        /*04a8*/ 	.word	0x0000c590


	//   ....[123]....
        /*04ac*/ 	.word	0x0000c630


	//   ....[124]....
        /*04b0*/ 	.word	0x0000c6d0


	//   ....[125]....
        /*04b4*/ 	.word	0x0000c780


	//   ....[126]....
        /*04b8*/ 	.word	0x0000c7d0


	//   ....[127]....
        /*04bc*/ 	.word	0x0000c820


	//   ....[128]....
        /*04c0*/ 	.word	0x0000c870


	//   ....[129]....
        /*04c4*/ 	.word	0x0000c8c0


	//   ....[130]....
        /*04c8*/ 	.word	0x0000c910


	//   ....[131]....
        /*04cc*/ 	.word	0x0000c960


	//   ....[132]....
        /*04d0*/ 	.word	0x0000c9f0


	//   ....[133]....
        /*04d4*/ 	.word	0x0000ca40


	//   ....[134]....
        /*04d8*/ 	.word	0x0000ca90


	//   ....[135]....
        /*04dc*/ 	.word	0x0000cae0


	//   ....[136]....
        /*04e0*/ 	.word	0x0000cb70


	//   ....[137]....
        /*04e4*/ 	.word	0x0000cc00


	//   ....[138]....
        /*04e8*/ 	.word	0x0000cc50


	//   ....[139]....
        /*04ec*/ 	.word	0x0000cca0


	//   ....[140]....
        /*04f0*/ 	.word	0x0000cd30


	//   ....[141]....
        /*04f4*/ 	.word	0x0000cdc0


	//   ....[142]....
        /*04f8*/ 	.word	0x0000ce10


	//   ....[143]....
        /*04fc*/ 	.word	0x0000ce60


	//   ....[144]....
        /*0500*/ 	.word	0x0000cef0


	//   ....[145]....
        /*0504*/ 	.word	0x0000cf80


	//   ....[146]....
        /*0508*/ 	.word	0x0000cfd0


	//   ....[147]....
        /*050c*/ 	.word	0x0000d020


	//   ....[148]....
        /*0510*/ 	.word	0x0000d0b0


	//   ....[149]....
        /*0514*/ 	.word	0x0000d140


	//   ....[150]....
        /*0518*/ 	.word	0x0000d190


	//   ....[151]....
        /*051c*/ 	.word	0x0000d1e0


	//   ....[152]....
        /*0520*/ 	.word	0x0000d270


	//   ....[153]....
        /*0524*/ 	.word	0x0000d310


	//   ....[154]....
        /*0528*/ 	.word	0x0000d360


	//   ....[155]....
        /*052c*/ 	.word	0x0000d430


	//   ....[156]....
        /*0530*/ 	.word	0x0000d4b0


	//   ....[157]....
        /*0534*/ 	.word	0x0000d500


	//   ....[158]....
        /*0538*/ 	.word	0x0000d550


	//   ....[159]....
        /*053c*/ 	.word	0x0000d5a0


	//   ....[160]....
        /*0540*/ 	.word	0x0000d5e0


	//   ....[161]....
        /*0544*/ 	.word	0x0000d630


	//   ....[162]....
        /*0548*/ 	.word	0x0000d680


	//   ....[163]....
        /*054c*/ 	.word	0x0000d6e0


	//----- nvinfo : EIATTR_VRC_CTA_INIT_COUNT
	.align		4
.L_2055:
        /*0550*/ 	.byte	0x02, 0x4a
	.zero		1
	.zero		1


	//----- nvinfo : EIATTR_EXIT_INSTR_OFFSETS
	.align		4
        /*0554*/ 	.byte	0x04, 0x1c
        /*0556*/ 	.short	(.L_2057 - .L_2056)


	//   ....[0]....
.L_2056:
        /*0558*/ 	.word	0x0000b570


	//   ....[1]....
        /*055c*/ 	.word	0x0000baf0


	//----- nvinfo : EIATTR_MAX_THREADS
	.align		4
.L_2057:
        /*0560*/ 	.byte	0x04, 0x05
        /*0562*/ 	.short	(.L_2059 - .L_2058)
.L_2058:
        /*0564*/ 	.word	0x00000040
        /*0568*/ 	.word	0x00000001
        /*056c*/ 	.word	0x00000001


	//----- nvinfo : EIATTR_CRS_STACK_SIZE
	.align		4
.L_2059:
        /*0570*/ 	.byte	0x04, 0x1e
        /*0572*/ 	.short	(.L_2061 - .L_2060)
.L_2060:
        /*0574*/ 	.word	0x00000000


	//----- nvinfo : EIATTR_CBANK_PARAM_SIZE
	.align		4
.L_2061:
        /*0578*/ 	.byte	0x03, 0x19
        /*057a*/ 	.short	0x01f0


	//----- nvinfo : EIATTR_PARAM_CBANK
	.align		4
        /*057c*/ 	.byte	0x04, 0x0a
        /*057e*/ 	.short	(.L_2063 - .L_2062)
	.align		4
.L_2062:
        /*0580*/ 	.word	index@(.nv.constant0._Z25selective_scan_bwd_kernelI32Selective_Scan_bwd_kernel_traitsILi64ELi16ELb1ELb0ELb0ELb1ELb1EN3c104HalfENS1_7complexIfEEEEv12SSMParamsBwd)
        /*0584*/ 	.short	0x0380
        /*0586*/ 	.short	0x01f0


	//----- nvinfo : EIATTR_SW_WAR
	.align		4
.L_2063:
        /*0588*/ 	.byte	0x04, 0x36
        /*058a*/ 	.short	(.L_2065 - .L_2064)
.L_2064:
        /*058c*/ 	.word	0x00000008
.L_2065:


//--------------------- .nv.info._Z25selective_scan_bwd_kernelI32Selective_Scan_bwd_kernel_traitsILi64ELi16ELb1ELb0ELb1ELb0ELb0EN3c104HalfENS1_7complexIfEEEEv12SSMParamsBwd --------------------------
	.section	.nv.info._Z25selective_scan_bwd_kernelI32Selective_Scan_bwd_kernel_traitsILi64ELi16ELb1ELb0ELb1ELb0ELb0EN3c104HalfENS1_7complexIfEEEEv12SSMParamsBwd,"",@"SHT_CUDA_INFO"
	.sectionflags	@""
	.align	4


	//----- nvinfo : EIATTR_CUDA_API_VERSION
	.align		4
        /*0000*/ 	.byte	0x04, 0x37
        /*0002*/ 	.short	(.L_2067 - .L_2066)
.L_2066:
        /*0004*/ 	.word	0x00000082


	//----- nvinfo : EIATTR_KPARAM_INFO
	.align		4
.L_2067:
        /*0008*/ 	.byte	0x04, 0x17
        /*000a*/ 	.short	(.L_2069 - .L_2068)
.L_2068:
        /*000c*/ 	.word	0x00000000
        /*0010*/ 	.short	0x0000
        /*0012*/ 	.short	0x0000
        /*0014*/ 	.byte	0x00, 0xf0, 0xc1, 0x07


	//----- nvinfo : EIATTR_SPARSE_MMA_MASK
	.align		4
.L_2069:
        /*0018*/ 	.byte	0x03, 0x50
        /*001a*/ 	.short	0x0000


	//----- nvinfo : EIATTR_MAXREG_COUNT
	.align		4
        /*001c*/ 	.byte	0x03, 0x1b
        /*001e*/ 	.short	0x00ff


	//----- nvinfo : EIATTR_NUM_BARRIERS
	.align		4
        /*0020*/ 	.byte	0x02, 0x4c
        /*0022*/ 	.byte	0x01
	.zero		1


	//----- nvinfo : EIATTR_MERCURY_ISA_VERSION
	.align		4
        /*0024*/ 	.byte	0x03, 0x5f
        /*0026*/ 	.short	0x0101


	//----- nvinfo : EIATTR_INT_WARP_WIDE_INSTR_OFFSETS
	.align		4
        /*0028*/ 	.byte	0x04, 0x31
        /*002a*/ 	.short	(.L_2071 - .L_2070)


	//   ....[0]....
.L_2070:
        /*002c*/ 	.word	0x00004c20


	//   ....[1]....
        /*0030*/ 	.word	0x00005e10


	//----- nvinfo : EIATTR_COOP_GROUP_MASK_REGIDS
	.align		4
.L_2071:
        /*0034*/ 	.byte	0x04, 0x29
        /*0036*/ 	.short	(.L_2073 - .L_2072)


	//   ....[0]....
.L_2072:
        /*0038*/ 	.word	0xffffffff


	//   ....[1]....
        /*003c*/ 	.word	0xffffffff


	//   ....[2]....
        /*0040*/ 	.word	0xffffffff


	//   ....[3]....
        /*0044*/ 	.word	0xffffffff


	//   ....[4]....
        /*0048*/ 	.word	0xffffffff


	//   ....[5]....
        /*004c*/ 	.word	0xffffffff


	//   ....[6]....
        /*0050*/ 	.word	0xffffffff


	//   ....[7]....
        /*0054*/ 	.word	0xffffffff


	//   ....[8]....
        /*0058*/ 	.word	0xffffffff


	//   ....[9]....
        /*005c*/ 	.word	0xffffffff


	//   ....[10]....
        /*0060*/ 	.word	0xffffffff


	//   ....[11]....
        /*0064*/ 	.word	0xffffffff


	//   ....[12]....
        /*0068*/ 	.word	0xffffffff


	//   ....[13]....
        /*006c*/ 	.word	0xffffffff


	//   ....[14]....
        /*0070*/ 	.word	0xffffffff


	//   ....[15]....
        /*0074*/ 	.word	0xffffffff


	//   ....[16]....
        /*0078*/ 	.word	0xffffffff


	//   ....[17]....
        /*007c*/ 	.word	0xffffffff


	//   ....[18]....
        /*0080*/ 	.word	0xffffffff


	//   ....[19]....
        /*0084*/ 	.word	0xffffffff


	//   ....[20]....
        /*0088*/ 	.word	0xffffffff


	//   ....[21]....
        /*008c*/ 	.word	0xffffffff


	//   ....[22]....
        /*0090*/ 	.word	0xffffffff


	//   ....[23]....
        /*0094*/ 	.word	0xffffffff


	//   ....[24]....
        /*0098*/ 	.word	0xffffffff


	//   ....[25]....
        /*009c*/ 	.word	0xffffffff


	//   ....[26]....
        /*00a0*/ 	.word	0xffffffff


	//   ....[27]....
        /*00a4*/ 	.word	0xffffffff


	//   ....[28]....
        /*00a8*/ 	.word	0xffffffff


	//   ....[29]....
        /*00ac*/ 	.word	0xffffffff


	//   ....[30]....
        /*00b0*/ 	.word	0xffffffff


	//   ....[31]....
        /*00b4*/ 	.word	0xffffffff


	//   ....[32]....
        /*00b8*/ 	.word	0xffffffff


	//   ....[33]....
        /*00bc*/ 	.word	0xffffffff


	//   ....[34]....
        /*00c0*/ 	.word	0xffffffff


	//   ....[35]....
        /*00c4*/ 	.word	0xffffffff


	//   ....[36]....
        /*00c8*/ 	.word	0xffffffff


	//   ....[37]....
        /*00cc*/ 	.word	0xffffffff


	//   ....[38]....
        /*00d0*/ 	.word	0xffffffff


	//   ....[39]....
        /*00d4*/ 	.word	0xffffffff


	//   ....[40]....
        /*00d8*/ 	.word	0xffffffff


	//   ....[41]....
        /*00dc*/ 	.word	0xffffffff


	//   ....[42]....
        /*00e0*/ 	.word	0xffffffff


	//   ....[43]....
        /*00e4*/ 	.word	0xffffffff


	//   ....[44]....
        /*00e8*/ 	.word	0xffffffff


	//   ....[45]....
        /*00ec*/ 	.word	0xffffffff


	//   ....[46]....
        /*00f0*/ 	.word	0xffffffff


	//   ....[47]....
        /*00f4*/ 	.word	0xffffffff


	//   ....[48]....
        /*00f8*/ 	.word	0xffffffff


	//   ....[49]....
        /*00fc*/ 	.word	0xffffffff


	//   ....[50]....
        /*0100*/ 	.word	0xffffffff


	//   ....[51]....
        /*0104*/ 	.word	0xffffffff


	//   ....[52]....
        /*0108*/ 	.word	0xffffffff


	//   ....[53]....
        /*010c*/ 	.word	0xffffffff


	//   ....[54]....
        /*0110*/ 	.word	0xffffffff


	//   ....[55]....
        /*0114*/ 	.word	0xffffffff


	//   ....[56]....
        /*0118*/ 	.word	0xffffffff


	//   ....[57]....
        /*011c*/ 	.word	0xffffffff


	//   ....[58]....
        /*0120*/ 	.word	0xffffffff


	//   ....[59]....
        /*0124*/ 	.word	0xffffffff


	//   ....[60]....
        /*0128*/ 	.word	0xffffffff


	//   ....[61]....
        /*012c*/ 	.word	0xffffffff


	//   ....[62]....
        /*0130*/ 	.word	0xffffffff


	//   ....[63]....
        /*0134*/ 	.word	0xffffffff


	//   ....[64]....
        /*0138*/ 	.word	0xffffffff


	//   ....[65]....
        /*013c*/ 	.word	0xffffffff


	//   ....[66]....
        /*0140*/ 	.word	0xffffffff


	//   ....[67]....
        /*0144*/ 	.word	0xffffffff


	//   ....[68]....
        /*0148*/ 	.word	0xffffffff


	//   ....[69]....
        /*014c*/ 	.word	0xffffffff


	//   ....[70]....
        /*0150*/ 	.word	0xffffffff


	//   ....[71]....
        /*0154*/ 	.word	0xffffffff


	//   ....[72]....
        /*0158*/ 	.word	0xffffffff


	//   ....[73]....
        /*015c*/ 	.word	0xffffffff


	//   ....[74]....
        /*0160*/ 	.word	0xffffffff


	//   ....[75]....
        /*0164*/ 	.word	0xffffffff


	//   ....[76]....
        /*0168*/ 	.word	0xffffffff


	//   ....[77]....
        /*016c*/ 	.word	0xffffffff


	//   ....[78]....
        /*0170*/ 	.word	0xffffffff


	//   ....[79]....
        /*0174*/ 	.word	0xffffffff


	//   ....[80]....
        /*0178*/ 	.word	0xffffffff


	//   ....[81]....
        /*017c*/ 	.word	0xffffffff


	//   ....[82]....
        /*0180*/ 	.word	0xffffffff


	//   ....[83]....
        /*0184*/ 	.word	0xffffffff


	//   ....[84]....
        /*0188*/ 	.word	0xffffffff


	//   ....[85]....
        /*018c*/ 	.word	0xffffffff


	//   ....[86]....
        /*0190*/ 	.word	0xffffffff


	//   ....[87]....
        /*0194*/ 	.word	0xffffffff


	//   ....[88]....
        /*0198*/ 	.word	0xffffffff


	//   ....[89]....
        /*019c*/ 	.word	0xffffffff


	//   ....[90]....
        /*01a0*/ 	.word	0xffffffff


	//   ....[91]....
        /*01a4*/ 	.word	0xffffffff


	//   ....[92]....
        /*01a8*/ 	.word	0xffffffff


	//   ....[93]....
        /*01ac*/ 	.word	0xffffffff


	//   ....[94]....
        /*01b0*/ 	.word	0xffffffff


	//   ....[95]....
        /*01b4*/ 	.word	0xffffffff


	//   ....[96]....
        /*01b8*/ 	.word	0x05000049


	//   ....[97]....
        /*01bc*/ 	.word	0x05000049


	//   ....[98]....
        /*01c0*/ 	.word	0x05000049


	//   ....[99]....
        /*01c4*/ 	.word	0x05000049


	//   ....[100]....
        /*01c8*/ 	.word	0x05000049


	//   ....[101]....
        /*01cc*/ 	.word	0x05000049


	//   ....[102]....
        /*01d0*/ 	.word	0x05000049


	//   ....[103]....
        /*01d4*/ 	.word	0x05000049


	//   ....[104]....
        /*01d8*/ 	.word	0x05000049


	//   ....[105]....
        /*01dc*/ 	.word	0x05000049


	//   ....[106]....
        /*01e0*/ 	.word	0x05000049


	//   ....[107]....
        /*01e4*/ 	.word	0x05000049


	//   ....[108]....
        /*01e8*/ 	.word	0x05000049


	//   ....[109]....
        /*01ec*/ 	.word	0x05000049


	//   ....[110]....
        /*01f0*/ 	.word	0x05000049


	//   ....[111]....
        /*01f4*/ 	.word	0x05000049


	//   ....[112]....
        /*01f8*/ 	.word	0x05000049


	//   ....[113]....
        /*01fc*/ 	.word	0x05000049


	//   ....[114]....
        /*0200*/ 	.word	0x05000049


	//   ....[115]....
        /*0204*/ 	.word	0x05000049


	//   ....[116]....
        /*0208*/ 	.word	0x05000049


	//   ....[117]....
        /*020c*/ 	.word	0x05000049


	//   ....[118]....
        /*0210*/ 	.word	0x05000049


	//   ....[119]....
        /*0214*/ 	.word	0x05000049


	//   ....[120]....
        /*0218*/ 	.word	0x05000049


	//   ....[121]....
        /*021c*/ 	.word	0x05000049


	//   ....[122]....
        /*0220*/ 	.word	0x05000049


	//   ....[123]....
        /*0224*/ 	.word	0x05000049


	//   ....[124]....
        /*0228*/ 	.word	0x05000049


	//   ....[125]....
        /*022c*/ 	.word	0x05000049


	//   ....[126]....
        /*0230*/ 	.word	0x05000049


	//   ....[127]....
        /*0234*/ 	.word	0x05000049


	//   ....[128]....
        /*0238*/ 	.word	0x05000049


	//   ....[129]....
        /*023c*/ 	.word	0x05000049


	//   ....[130]....
        /*0240*/ 	.word	0x05000049


	//   ....[131]....
        /*0244*/ 	.word	0x05000049


	//   ....[132]....
        /*0248*/ 	.word	0x05000049


	//   ....[133]....
        /*024c*/ 	.word	0x05000049


	//   ....[134]....
        /*0250*/ 	.word	0x05000049


	//   ....[135]....
        /*0254*/ 	.word	0x05000049


	//   ....[136]....
        /*0258*/ 	.word	0x05000049


	//   ....[137]....
        /*025c*/ 	.word	0x05000049


	//   ....[138]....
        /*0260*/ 	.word	0x05000049


	//   ....[139]....
        /*0264*/ 	.word	0x05000049


	//   ....[140]....
        /*0268*/ 	.word	0x05000049


	//   ....[141]....
        /*026c*/ 	.word	0x05000049


	//   ....[142]....
        /*0270*/ 	.word	0x05000049


	//   ....[143]....
        /*0274*/ 	.word	0x05000049


	//   ....[144]....
        /*0278*/ 	.word	0x05000049


	//   ....[145]....
        /*027c*/ 	.word	0x05000049


	//   ....[146]....
        /*0280*/ 	.word	0x05000049


	//   ....[147]....
        /*0284*/ 	.word	0x05000049


	//   ....[148]....
        /*0288*/ 	.word	0x05000049


	//   ....[149]....
        /*028c*/ 	.word	0x05000049


	//   ....[150]....
        /*0290*/ 	.word	0x05000049


	//   ....[151]....
        /*0294*/ 	.word	0x05000049


	//   ....[152]....
        /*0298*/ 	.word	0x05000049


	//   ....[153]....
        /*029c*/ 	.word	0x05000049


	//   ....[154]....
        /*02a0*/ 	.word	0x05000049


	//   ....[155]....
        /*02a4*/ 	.word	0x05000049


	//   ....[156]....
        /*02a8*/ 	.word	0x05000049


	//   ....[157]....
        /*02ac*/ 	.word	0x05000049


	//   ....[158]....
        /*02b0*/ 	.word	0x05000049


	//   ....[159]....
        /*02b4*/ 	.word	0x05000049


	//----- nvinfo : EIATTR_COOP_GROUP_INSTR_OFFSETS
	.align		4
.L_2073:
        /*02b8*/ 	.byte	0x04, 0x28
        /*02ba*/ 	.short	(.L_2075 - .L_2074)


	//   ....[0]....
.L_2074:
        /*02bc*/ 	.word	0x00000c40


	//   ....[1]....
        /*02c0*/ 	.word	0x00000cf0


	//   ....[2]....
        /*02c4*/ 	.word	0x00000ee0


	//   ....[3]....
        /*02c8*/ 	.word	0x00001df0


	//   ....[4]....
        /*02cc*/ 	.word	0x000033f0


	//   ....[5]....
        /*02d0*/ 	.word	0x00003400


	//   ....[6]....
        /*02d4*/ 	.word	0x00003410


	//   ....[7]....
        /*02d8*/ 	.word	0x00003420


	//   ....[8]....
        /*02dc*/ 	.word	0x000034b0


	//   ....[9]....
        /*02e0*/ 	.word	0x000034e0


	//   ....[10]....
        /*02e4*/ 	.word	0x000034f0


	//   ....[11]....
        /*02e8*/ 	.word	0x00003500


	//   ....[12]....
        /*02ec*/ 	.word	0x00003590


	//   ....[13]....
        /*02f0*/ 	.word	0x000035c0


	//   ....[14]....
        /*02f4*/ 	.word	0x000035d0


	//   ....[15]....
        /*02f8*/ 	.word	0x000035e0


	//   ....[16]....
        /*02fc*/ 	.word	0x00003680


	//   ....[17]....
        /*0300*/ 	.word	0x000036a0


	//   ....[18]....
        /*0304*/ 	.word	0x000036b0


	//   ....[19]....
        /*0308*/ 	.word	0x000036c0


	//   ....[20]....
        /*030c*/ 	.word	0x00003770


	//   ....[21]....
        /*0310*/ 	.word	0x00003780


	//   ....[22]....
        /*0314*/ 	.word	0x00003790


	//   ....[23]....
        /*0318*/ 	.word	0x000037a0


	//   ....[24]....
        /*031c*/ 	.word	0x00003900


	//   ....[25]....
        /*0320*/ 	.word	0x00003910


	//   ....[26]....
        /*0324*/ 	.word	0x00003920


	//   ....[27]....
        /*0328*/ 	.word	0x00003930


	//   ....[28]....
        /*032c*/ 	.word	0x00003940


	//   ....[29]....
        /*0330*/ 	.word	0x00003950


	//   ....[30]....
        /*0334*/ 	.word	0x00003960


	//   ....[31]....
        /*0338*/ 	.word	0x00003970


	//   ....[32]....
        /*033c*/ 	.word	0x00004e60


	//   ....[33]....
        /*0340*/ 	.word	0x00004e70


	//   ....[34]....
        /*0344*/ 	.word	0x00004e80


	//   ....[35]....
        /*0348*/ 	.word	0x00004e90


	//   ....[36]....
        /*034c*/ 	.word	0x00004fa0


	//   ....[37]....
        /*0350*/ 	.word	0x00004fb0


	//   ....[38]....
        /*0354*/ 	.word	0x00004fc0


	//   ....[39]....
        /*0358*/ 	.word	0x00004fd0


	//   ....[40]....
        /*035c*/ 	.word	0x000050e0


	//   ....[41]....
        /*0360*/ 	.word	0x000050f0


	//   ....[42]....
        /*0364*/ 	.word	0x00005100


	//   ....[43]....
        /*0368*/ 	.word	0x00005110


	//   ....[44]....
        /*036c*/ 	.word	0x00005220


	//   ....[45]....
        /*0370*/ 	.word	0x00005230


	//   ....[46]....
        /*0374*/ 	.word	0x00005240


	//   ....[47]....
        /*0378*/ 	.word	0x00005250


	//   ....[48]....
        /*037c*/ 	.word	0x00005360


	//   ....[49]....
        /*0380*/ 	.word	0x00005370


	//   ....[50]....
        /*0384*/ 	.word	0x00005380


	//   ....[51]....
        /*0388*/ 	.word	0x00005390


	//   ....[52]....
        /*038c*/ 	.word	0x000054a0


	//   ....[53]....
        /*0390*/ 	.word	0x000054b0


	//   ....[54]....
        /*0394*/ 	.word	0x000054c0


	//   ....[55]....
        /*0398*/ 	.word	0x000054d0


	//   ....[56]....
        /*039c*/ 	.word	0x000054e0


	//   ....[57]....
        /*03a0*/ 	.word	0x000054f0


	//   ....[58]....
        /*03a4*/ 	.word	0x00005500


	//   ....[59]....
        /*03a8*/ 	.word	0x00005540


	//   ....[60]....
        /*03ac*/ 	.word	0x00005580


	//   ....[61]....
        /*03b0*/ 	.word	0x000055c0


	//   ....[62]....
        /*03b4*/ 	.word	0x000055e0


	//   ....[63]....
        /*03b8*/ 	.word	0x00005600


	//   ....[64]....
        /*03bc*/ 	.word	0x00008ac0


	//   ....[65]....
        /*03c0*/ 	.word	0x00008b00


	//   ....[66]....
        /*03c4*/ 	.word	0x00008b40


	//   ....[67]....
        /*03c8*/ 	.word	0x00008b80


	//   ....[68]....
        /*03cc*/ 	.word	0x00008c90


	//   ....[69]....
        /*03d0*/ 	.word	0x00008cd0


	//   ....[70]....
        /*03d4*/ 	.word	0x00008d10


	//   ....[71]....
        /*03d8*/ 	.word	0x00008d50


	//   ....[72]....
        /*03dc*/ 	.word	0x00008e60


	//   ....[73]....
        /*03e0*/ 	.word	0x00008ea0


	//   ....[74]....
        /*03e4*/ 	.word	0x00008ee0


	//   ....[75]....
        /*03e8*/ 	.word	0x00008f20


	//   ....[76]....
        /*03ec*/ 	.word	0x00009030


	//   ....[77]....
        /*03f0*/ 	.word	0x00009070


	//   ....[78]....
        /*03f4*/ 	.word	0x000090a0


	//   ....[79]....
        /*03f8*/ 	.word	0x000090c0


	//   ....[80]....
        /*03fc*/ 	.word	0x000090f0


	//   ....[81]....
        /*0400*/ 	.word	0x00009120


	//   ....[82]....
        /*0404*/ 	.word	0x00009130


	//   ....[83]....
        /*0408*/ 	.word	0x00009140


	//   ....[84]....
        /*040c*/ 	.word	0x00009640


	//   ....[85]....
        /*0410*/ 	.word	0x00009990


	//   ....[86]....
        /*0414*/ 	.word	0x00009a90


	//   ....[87]....
        /*0418*/ 	.word	0x00009ad0


	//   ....[88]....
        /*041c*/ 	.word	0x00009b30


	//   ....[89]....
        /*0420*/ 	.word	0x00009b90


	//   ....[90]....
        /*0424*/ 	.word	0x00009bb0


	//   ....[91]....
        /*0428*/ 	.word	0x00009d20


	//   ....[92]....
        /*042c*/ 	.word	0x00009d60


	//   ....[93]....
        /*0430*/ 	.word	0x00009dc0


	//   ....[94]....
        /*0434*/ 	.word	0x00009e10


	//   ....[95]....
        /*0438*/ 	.word	0x00009e30


	//   ....[96]....
        /*043c*/ 	.word	0x0000a250


	//   ....[97]....
        /*0440*/ 	.word	0x0000a2a0


	//   ....[98]....
        /*0444*/ 	.word	0x0000a2f0


	//   ....[99]....
        /*0448*/ 	.word	0x0000a340


	//   ....[100]....
        /*044c*/ 	.word	0x0000a430


	//   ....[101]....
        /*0450*/ 	.word	0x0000a480


	//   ....[102]....
        /*0454*/ 	.word	0x0000a4d0


	//   ....[103]....
        /*0458*/ 	.word	0x0000a520


	//   ....[104]....
        /*045c*/ 	.word	0x0000a610


	//   ....[105]....
        /*0460*/ 	.word	0x0000a660


	//   ....[106]....
        /*0464*/ 	.word	0x0000a6b0


	//   ....[107]....
        /*0468*/ 	.word	0x0000a700


	//   ....[108]....
        /*046c*/ 	.word	0x0000a7f0


	//   ....[109]....
        /*0470*/ 	.word	0x0000a840


	//   ....[110]....
        /*0474*/ 	.word	0x0000a890


	//   ....[111]....
        /*0478*/ 	.word	0x0000a8e0


	//   ....[112]....
        /*047c*/ 	.word	0x0000a9d0


	//   ....[113]....
        /*0480*/ 	.word	0x0000aa20


	//   ....[114]....
        /*0484*/ 	.word	0x0000aa70


	//   ....[115]....
        /*0488*/ 	.word	0x0000aac0


	//   ....[116]....
        /*048c*/ 	.word	0x0000ab50


	//   ....[117]....
        /*0490*/ 	.word	0x0000abf0


	//   ....[118]....
        /*0494*/ 	.word	0x0000ac90


	//   ....[119]....
        /*0498*/ 	.word	0x0000ad30


	//   ....[120]....
        /*049c*/ 	.word	0x0000add0


	//   ....[121]....
        /*04a0*/ 	.word	0x0000ae80


	//   ....[122]....
        /*04a4*/ 	.word	0x0000aee0


	//   ....[123]....
        /*04a8*/ 	.word	0x0000af30


	//   ....[124]....
        /*04ac*/ 	.word	0x0000af60


	//   ....[125]....
        /*04b0*/ 	.word	0x0000afc0


	//   ....[126]....
        /*04b4*/ 	.word	0x0000b010


	//   ....[127]....
        /*04b8*/ 	.word	0x0000b060


	//   ....[128]....
        /*04bc*/ 	.word	0x0000b0f0


	//   ....[129]....
        /*04c0*/ 	.word	0x0000b140


	//   ....[130]....
        /*04c4*/ 	.word	0x0000b190


	//   ....[131]....
        /*04c8*/ 	.word	0x0000b1e0


	//   ....[132]....
        /*04cc*/ 	.word	0x0000b270


	//   ....[133]....
        /*04d0*/ 	.word	0x0000b300


	//   ....[134]....
        /*04d4*/ 	.word	0x0000b350


	//   ....[135]....
        /*04d8*/ 	.word	0x0000b3a0


	//   ....[136]....
        /*04dc*/ 	.word	0x0000b430


	//   ....[137]....
        /*04e0*/ 	.word	0x0000b4c0


	//   ....[138]....
        /*04e4*/ 	.word	0x0000b510


	//   ....[139]....
        /*04e8*/ 	.word	0x0000b560


	//   ....[140]....
        /*04ec*/ 	.word	0x0000b5f0


	//   ....[141]....
        /*04f0*/ 	.word	0x0000b680


	//   ....[142]....
        /*04f4*/ 	.word	0x0000b6d0


	//   ....[143]....
        /*04f8*/ 	.word	0x0000b720


	//   ....[144]....
        /*04fc*/ 	.word	0x0000b7b0


	//   ....[145]....
        /*0500*/ 	.word	0x0000b840


	//   ....[146]....
        /*0504*/ 	.word	0x0000b890


	//   ....[147]....
        /*0508*/ 	.word	0x0000b8e0


	//   ....[148]....
        /*050c*/ 	.word	0x0000b970


	//   ....[149]....
        /*0510*/ 	.word	0x0000ba00


	//   ....[150]....
        /*0514*/ 	.word	0x0000ba50


	//   ....[151]....
        /*0518*/ 	.word	0x0000bb40


	//   ....[152]....
        /*051c*/ 	.word	0x0000bbb0


	//   ....[153]....
        /*0520*/ 	.word	0x0000bc00


	//   ....[154]....
        /*0524*/ 	.word	0x0000bc50


	//   ....[155]....
        /*0528*/ 	.word	0x0000bca0


	//   ....[156]....
        /*052c*/ 	.word	0x0000bcd0


	//   ....[157]....
        /*0530*/ 	.word	0x0000bd30


	//   ....[158]....
        /*0534*/ 	.word	0x0000bd80


	//   ....[159]....
        /*0538*/ 	.word	0x0000bdd0


	//----- nvinfo : EIATTR_VRC_CTA_INIT_COUNT
	.align		4
.L_2075:
        /*053c*/ 	.byte	0x02, 0x4a
	.zero		1
	.zero		1


	//----- nvinfo : EIATTR_EXIT_INSTR_OFFSETS
	.align		4
        /*0540*/ 	.byte	0x04, 0x1c
        /*0542*/ 	.short	(.L_2077 - .L_2076)


	//   ....[0]....
.L_2076:
        /*0544*/ 	.word	0x00009f40


	//   ....[1]....
        /*0548*/ 	.word	0x0000a1f0


	//----- nvinfo : EIATTR_MAX_THREADS
	.align		4
.L_2077:
        /*054c*/ 	.byte	0x04, 0x05
        /*054e*/ 	.short	(.L_2079 - .L_2078)
.L_2078:
        /*0550*/ 	.word	0x00000040
        /*0554*/ 	.word	0x00000001
        /*0558*/ 	.word	0x00000001


	//----- nvinfo : EIATTR_CRS_STACK_SIZE
	.align		4
.L_2079:
        /*055c*/ 	.byte	0x04, 0x1e
        /*055e*/ 	.short	(.L_2081 - .L_2080)
.L_2080:
        /*0560*/ 	.word	0x00000000


	//----- nvinfo : EIATTR_CBANK_PARAM_SIZE
	.align		4
.L_2081:
        /*0564*/ 	.byte	0x03, 0x19
        /*0566*/ 	.short	0x01f0


	//----- nvinfo : EIATTR_PARAM_CBANK
	.align		4
        /*0568*/ 	.byte	0x04, 0x0a
        /*056a*/ 	.short	(.L_2083 - .L_2082)
	.align		4
.L_2082:
        /*056c*/ 	.word	index@(.nv.constant0._Z25selective_scan_bwd_kernelI32Selective_Scan_bwd_kernel_traitsILi64ELi16ELb1ELb0ELb1ELb0ELb0EN3c104HalfENS1_7complexIfEEEEv12SSMParamsBwd)
        /*0570*/ 	.short	0x0380
        /*0572*/ 	.short	0x01f0


	//----- nvinfo : EIATTR_SW_WAR
	.align		4
.L_2083:
        /*0574*/ 	.byte	0x04, 0x36
        /*0576*/ 	.short	(.L_2085 - .L_2084)
.L_2084:
        /*0578*/ 	.word	0x00000008
.L_2085:


//--------------------- .nv.info._Z25selective_scan_bwd_kernelI32Selective_Scan_bwd_kernel_traitsILi64ELi16ELb1ELb0ELb1ELb0ELb1EN3c104HalfENS1_7complexIfEEEEv12SSMParamsBwd --------------------------
	.section	.nv.info._Z25selective_scan_bwd_kernelI32Selective_Scan_bwd_kernel_traitsILi64ELi16ELb1ELb0ELb1ELb0ELb1EN3c104HalfENS1_7complexIfEEEEv12SSMParamsBwd,"",@"SHT_CUDA_INFO"
	.sectionflags	@""
	.align	4


	//----- nvinfo : EIATTR_CUDA_API_VERSION
	.align		4
        /*0000*/ 	.byte	0x04, 0x37
        /*0002*/ 	.short	(.L_2087 - .L_2086)
.L_2086:
        /*0004*/ 	.word	0x00000082


	//----- nvinfo : EIATTR_KPARAM_INFO
	.align		4
.L_2087:
        /*0008*/ 	.byte	0x04, 0x17
        /*000a*/ 	.short	(.L_2089 - .L_2088)
.L_2088:
        /*000c*/ 	.word	0x00000000
        /*0010*/ 	.short	0x0000
        /*0012*/ 	.short	0x0000
        /*0014*/ 	.byte	0x00, 0xf0, 0xc1, 0x07


	//----- nvinfo : EIATTR_SPARSE_MMA_MASK
	.align		4
.L_2089:
        /*0018*/ 	.byte	0x03, 0x50
        /*001a*/ 	.short	0x0000


	//----- nvinfo : EIATTR_MAXREG_COUNT
	.align		4
        /*001c*/ 	.byte	0x03, 0x1b
        /*001e*/ 	.short	0x00ff


	//----- nvinfo : EIATTR_NUM_BARRIERS
	.align		4
        /*0020*/ 	.byte	0x02, 0x4c
        /*0022*/ 	.byte	0x01
	.zero		1


	//----- nvinfo : EIATTR_MERCURY_ISA_VERSION
	.align		4
        /*0024*/ 	.byte	0x03, 0x5f
        /*0026*/ 	.short	0x0101


	//----- nvinfo : EIATTR_INT_WARP_WIDE_INSTR_OFFSETS
	.align		4
        /*0028*/ 	.byte	0x04, 0x31
        /*002a*/ 	.short	(.L_2091 - .L_2090)


	//   ....[0]....
.L_2090:
        /*002c*/ 	.word	0x00006000


	//   ....[1]....
        /*0030*/ 	.word	0x000070e0


	//----- nvinfo : EIATTR_COOP_GROUP_MASK_REGIDS
	.align		4
.L_2091:
        /*0034*/ 	.byte	0x04, 0x29
        /*0036*/ 	.short	(.L_2093 - .L_2092)


	//   ....[0]....
.L_2092:
        /*0038*/ 	.word	0xffffffff


	//   ....[1]....
        /*003c*/ 	.word	0xffffffff


	//   ....[2]....
        /*0040*/ 	.word	0xffffffff


	//   ....[3]....
        /*0044*/ 	.word	0xffffffff


	//   ....[4]....
        /*0048*/ 	.word	0xffffffff


	//   ....[5]....
        /*004c*/ 	.word	0xffffffff


	//   ....[6]....
        /*0050*/ 	.word	0xffffffff


	//   ....[7]....
        /*0054*/ 	.word	0xffffffff


	//   ....[8]....
        /*0058*/ 	.word	0xffffffff


	//   ....[9]....
        /*005c*/ 	.word	0xffffffff


	//   ....[10]....
        /*0060*/ 	.word	0xffffffff


	//   ....[11]....
        /*0064*/ 	.word	0xffffffff


	//   ....[12]....
        /*0068*/ 	.word	0xffffffff


	//   ....[13]....
        /*006c*/ 	.word	0xffffffff


	//   ....[14]....
        /*0070*/ 	.word	0xffffffff


	//   ....[15]....
        /*0074*/ 	.word	0xffffffff


	//   ....[16]....
        /*0078*/ 	.word	0xffffffff


	//   ....[17]....
        /*007c*/ 	.word	0xffffffff


	//   ....[18]....
        /*0080*/ 	.word	0xffffffff


	//   ....[19]....
        /*0084*/ 	.word	0xffffffff


	//   ....[20]....
        /*0088*/ 	.word	0xffffffff


	//   ....[21]....
        /*008c*/ 	.word	0xffffffff


	//   ....[22]....
        /*0090*/ 	.word	0xffffffff


	//   ....[23]....
        /*0094*/ 	.word	0xffffffff


	//   ....[24]....
        /*0098*/ 	.word	0xffffffff


	//   ....[25]....
        /*009c*/ 	.word	0xffffffff


	//   ....[26]....
        /*00a0*/ 	.word	0xffffffff


	//   ....[27]....
        /*00a4*/ 	.word	0xffffffff


	//   ....[28]....
        /*00a8*/ 	.word	0xffffffff


	//   ....[29]....
        /*00ac*/ 	.word	0xffffffff


	//   ....[30]....
        /*00b0*/ 	.word	0xffffffff


	//   ....[31]....
        /*00b4*/ 	.word	0xffffffff


	//   ....[32]....
        /*00b8*/ 	.word	0xffffffff


	//   ....[33]....
        /*00bc*/ 	.word	0xffffffff


	//   ....[34]....
        /*00c0*/ 	.word	0xffffffff


	//   ....[35]....
        /*00c4*/ 	.word	0xffffffff


	//   ....[36]....
        /*00c8*/ 	.word	0xffffffff


	//   ....[37]....
        /*00cc*/ 	.word	0xffffffff


	//   ....[38]....
        /*00d0*/ 	.word	0xffffffff


	//   ....[39]....
        /*00d4*/ 	.word	0xffffffff


	//   ....[40]....
        /*00d8*/ 	.word	0xffffffff


	//   ....[41]....
        /*00dc*/ 	.word	0xffffffff


	//   ....[42]....
        /*00e0*/ 	.word	0xffffffff


	//   ....[43]....
        /*00e4*/ 	.word	0xffffffff


	//   ....[44]....
        /*00e8*/ 	.word	0xffffffff


	//   ....[45]....
        /*00ec*/ 	.word	0xffffffff


	//   ....[46]....
        /*00f0*/ 	.word	0xffffffff


	//   ....[47]....
        /*00f4*/ 	.word	0xffffffff


	//   ....[48]....
        /*00f8*/ 	.word	0xffffffff


	//   ....[49]....
        /*00fc*/ 	.word	0xffffffff


	//   ....[50]....
        /*0100*/ 	.word	0xffffffff


	//   ....[51]....
        /*0104*/ 	.word	0xffffffff


	//   ....[52]....
        /*0108*/ 	.word	0xffffffff


	//   ....[53]....
        /*010c*/ 	.word	0xffffffff


	//   ....[54]....
        /*0110*/ 	.word	0xffffffff


	//   ....[55]....
        /*0114*/ 	.word	0xffffffff


	//   ....[56]....
        /*0118*/ 	.word	0xffffffff


	//   ....[57]....
        /*011c*/ 	.word	0xffffffff


	//   ....[58]....
        /*0120*/ 	.word	0xffffffff


	//   ....[59]....
        /*0124*/ 	.word	0xffffffff


	//   ....[60]....
        /*0128*/ 	.word	0xffffffff


	//   ....[61]....
        /*012c*/ 	.word	0xffffffff


	//   ....[62]....
        /*0130*/ 	.word	0xffffffff


	//   ....[63]....
        /*0134*/ 	.word	0xffffffff


	//   ....[64]....
        /*0138*/ 	.word	0xffffffff


	//   ....[65]....
        /*013c*/ 	.word	0xffffffff


	//   ....[66]....
        /*0140*/ 	.word	0xffffffff


	//   ....[67]....
        /*0144*/ 	.word	0xffffffff


	//   ....[68]....
        /*0148*/ 	.word	0xffffffff


	//   ....[69]....
        /*014c*/ 	.word	0xffffffff


	//   ....[70]....
        /*0150*/ 	.word	0xffffffff


	//   ....[71]....
        /*0154*/ 	.word	0xffffffff


	//   ....[72]....
        /*0158*/ 	.word	0xffffffff


	//   ....[73]....
        /*015c*/ 	.word	0xffffffff


	//   ....[74]....
        /*0160*/ 	.word	0xffffffff


	//   ....[75]....
        /*0164*/ 	.word	0xffffffff


	//   ....[76]....
        /*0168*/ 	.word	0xffffffff


	//   ....[77]....
        /*016c*/ 	.word	0xffffffff


	//   ....[78]....
        /*0170*/ 	.word	0xffffffff


	//   ....[79]....
        /*0174*/ 	.word	0xffffffff


	//   ....[80]....
        /*0178*/ 	.word	0xffffffff


	//   ....[81]....
        /*017c*/ 	.word	0xffffffff


	//   ....[82]....
        /*0180*/ 	.word	0xffffffff


	//   ....[83]....
        /*0184*/ 	.word	0xffffffff


	//   ....[84]....
        /*0188*/ 	.word	0xffffffff


	//   ....[85]....
        /*018c*/ 	.word	0xffffffff


	//   ....[86]....
        /*0190*/ 	.word	0xffffffff


	//   ....[87]....
        /*0194*/ 	.word	0xffffffff


	//   ....[88]....
        /*0198*/ 	.word	0xffffffff


	//   ....[89]....
        /*019c*/ 	.word	0xffffffff


	//   ....[90]....
        /*01a0*/ 	.word	0xffffffff


	//   ....[91]....
        /*01a4*/ 	.word	0xffffffff


	//   ....[92]....
        /*01a8*/ 	.word	0xffffffff


	//   ....[93]....
        /*01ac*/ 	.word	0xffffffff


	//   ....[94]....
        /*01b0*/ 	.word	0xffffffff


	//   ....[95]....
        /*01b4*/ 	.word	0xffffffff


	//   ....[96]....
        /*01b8*/ 	.word	0xffffffff


	//   ....[97]....
        /*01bc*/ 	.word	0xffffffff


	//   ....[98]....
        /*01c0*/ 	.word	0xffffffff


	//   ....[99]....
        /*01c4*/ 	.word	0xffffffff


	//   ....[100]....
        /*01c8*/ 	.word	0x05000049


	//   ....[101]....
        /*01cc*/ 	.word	0x05000049


	//   ....[102]....
        /*01d0*/ 	.word	0x05000049


	//   ....[103]....
        /*01d4*/ 	.word	0x05000049


	//   ....[104]....
        /*01d8*/ 	.word	0x05000049


	//   ....[105]....
        /*01dc*/ 	.word	0x05000049


	//   ....[106]....
        /*01e0*/ 	.word	0x05000049


	//   ....[107]....
        /*01e4*/ 	.word	0x05000049


	//   ....[108]....
        /*01e8*/ 	.word	0x05000049


	//   ....[109]....
        /*01ec*/ 	.word	0x05000049


	//   ....[110]....
        /*01f0*/ 	.word	0x05000049


	//   ....[111]....
        /*01f4*/ 	.word	0x05000049


	//   ....[112]....
        /*01f8*/ 	.word	0x05000049


	//   ....[113]....
        /*01fc*/ 	.word	0x05000049


	//   ....[114]....
        /*0200*/ 	.word	0x05000049


	//   ....[115]....
        /*0204*/ 	.word	0x05000049


	//   ....[116]....
        /*0208*/ 	.word	0x05000049


	//   ....[117]....
        /*020c*/ 	.word	0x05000049


	//   ....[118]....
        /*0210*/ 	.word	0x05000049


	//   ....[119]....
        /*0214*/ 	.word	0x05000049


	//   ....[120]....
        /*0218*/ 	.word	0x05000049


	//   ....[121]....
        /*021c*/ 	.word	0x05000049


	//   ....[122]....
        /*0220*/ 	.word	0x05000049


	//   ....[123]....
        /*0224*/ 	.word	0x05000049


	//   ....[124]....
        /*0228*/ 	.word	0x05000049


	//   ....[125]....
        /*022c*/ 	.word	0x05000049


	//   ....[126]....
        /*0230*/ 	.word	0x05000049


	//   ....[127]....
        /*0234*/ 	.word	0x05000049


	//   ....[128]....
        /*0238*/ 	.word	0x05000049


	//   ....[129]....
        /*023c*/ 	.word	0x05000049


	//   ....[130]....
        /*0240*/ 	.word	0x05000049


	//   ....[131]....
        /*0244*/ 	.word	0x05000049


	//   ....[132]....
        /*0248*/ 	.word	0x05000049


	//   ....[133]....
        /*024c*/ 	.word	0x05000049


	//   ....[134]....
        /*0250*/ 	.word	0x05000049


	//   ....[135]....
        /*0254*/ 	.word	0x05000049


	//   ....[136]....
        /*0258*/ 	.word	0x05000049


	//   ....[137]....
        /*025c*/ 	.word	0x05000049


	//   ....[138]....
        /*0260*/ 	.word	0x05000049


	//   ....[139]....
        /*0264*/ 	.word	0x05000049


	//   ....[140]....
        /*0268*/ 	.word	0x05000049


	//   ....[141]....
        /*026c*/ 	.word	0x05000049


	//   ....[142]....
        /*0270*/ 	.word	0x05000049


	//   ....[143]....
        /*0274*/ 	.word	0x05000049


	//   ....[144]....
        /*0278*/ 	.word	0x05000049


	//   ....[145]....
        /*027c*/ 	.word	0x05000049


	//   ....[146]....
        /*0280*/ 	.word	0x05000049


	//   ....[147]....
        /*0284*/ 	.word	0x05000049


	//   ....[148]....
        /*0288*/ 	.word	0x05000049


	//   ....[149]....
        /*028c*/ 	.word	0x05000049


	//   ....[150]....
        /*0290*/ 	.word	0x05000049


	//   ....[151]....
        /*0294*/ 	.word	0x05000049


	//   ....[152]....
        /*0298*/ 	.word	0x05000049


	//   ....[153]....
        /*029c*/ 	.word	0x05000049


	//   ....[154]....
        /*02a0*/ 	.word	0x05000049


	//   ....[155]....
        /*02a4*/ 	.word	0x05000049


	//   ....[156]....
        /*02a8*/ 	.word	0x05000049


	//   ....[157]....
        /*02ac*/ 	.word	0x05000049


	//   ....[158]....
        /*02b0*/ 	.word	0x05000049


	//   ....[159]....
        /*02b4*/ 	.word	0x05000049


	//   ....[160]....
        /*02b8*/ 	.word	0x05000049


	//   ....[161]....
        /*02bc*/ 	.word	0x05000049


	//   ....[162]....
        /*02c0*/ 	.word	0x05000049


	//   ....[163]....
        /*02c4*/ 	.word	0x05000049


	//----- nvinfo : EIATTR_COOP_GROUP_INSTR_OFFSETS
	.align		4
.L_2093:
        /*02c8*/ 	.byte	0x04, 0x28
        /*02ca*/ 	.short	(.L_2095 - .L_2094)


	//   ....[0]....
.L_2094:
        /*02cc*/ 	.word	0x00000c30


	//   ....[1]....
        /*02d0*/ 	.word	0x00000ce0


	//   ....[2]....
        /*02d4*/ 	.word	0x00000e40


	//   ....[3]....
        /*02d8*/ 	.word	0x00000fc0


	//   ....[4]....
        /*02dc*/ 	.word	0x00001810


	//   ....[5]....
        /*02e0*/ 	.word	0x000020d0


	//   ....[6]....
        /*02e4*/ 	.word	0x000023e0


	//   ....[7]....
        /*02e8*/ 	.word	0x000031f0


	//   ....[8]....
        /*02ec*/ 	.word	0x00004820


	//   ....[9]....
        /*02f0*/ 	.word	0x00004830


	//   ....[10]....
        /*02f4*/ 	.word	0x00004840


	//   ....[11]....
        /*02f8*/ 	.word	0x00004850


	//   ....[12]....
        /*02fc*/ 	.word	0x000048e0


	//   ....[13]....
        /*0300*/ 	.word	0x00004910


	//   ....[14]....
        /*0304*/ 	.word	0x00004920


	//   ....[15]....
        /*0308*/ 	.word	0x00004930


	//   ....[16]....
        /*030c*/ 	.word	0x000049c0


	//   ....[17]....
        /*0310*/ 	.word	0x000049f0


	//   ....[18]....
        /*0314*/ 	.word	0x00004a00


	//   ....[19]....
        /*0318*/ 	.word	0x00004a10


	//   ....[20]....
        /*031c*/ 	.word	0x00004ab0


	//   ....[21]....
        /*0320*/ 	.word	0x00004ad0


	//   ....[22]....
        /*0324*/ 	.word	0x00004ae0


	//   ....[23]....
        /*0328*/ 	.word	0x00004af0


	//   ....[24]....
        /*032c*/ 	.word	0x00004ba0


	//   ....[25]....
        /*0330*/ 	.word	0x00004bb0


	//   ....[26]....
        /*0334*/ 	.word	0x00004bc0


	//   ....[27]....
        /*0338*/ 	.word	0x00004bd0


	//   ....[28]....
        /*033c*/ 	.word	0x00004d30


	//   ....[29]....
        /*0340*/ 	.word	0x00004d40


	//   ....[30]....
        /*0344*/ 	.word	0x00004d50


	//   ....[31]....
        /*0348*/ 	.word	0x00004d60


	//   ....[32]....
        /*034c*/ 	.word	0x00004d70


	//   ....[33]....
        /*0350*/ 	.word	0x00004d80


	//   ....[34]....
        /*0354*/ 	.word	0x00004d90


	//   ....[35]....
        /*0358*/ 	.word	0x00004da0


	//   ....[36]....
        /*035c*/ 	.word	0x00006290


	//   ....[37]....
        /*0360*/ 	.word	0x000062a0


	//   ....[38]....
        /*0364*/ 	.word	0x000062b0


	//   ....[39]....
        /*0368*/ 	.word	0x000062c0


	//   ....[40]....
        /*036c*/ 	.word	0x000063d0


	//   ....[41]....
        /*0370*/ 	.word	0x000063e0


	//   ....[42]....
        /*0374*/ 	.word	0x000063f0


	//   ....[43]....
        /*0378*/ 	.word	0x00006400


	//   ....[44]....
        /*037c*/ 	.word	0x00006510


	//   ....[45]....
        /*0380*/ 	.word	0x00006520


	//   ....[46]....
        /*0384*/ 	.word	0x00006530


	//   ....[47]....
        /*0388*/ 	.word	0x00006540


	//   ....[48]....
        /*038c*/ 	.word	0x00006650


	//   ....[49]....
        /*0390*/ 	.word	0x00006660


	//   ....[50]....
        /*0394*/ 	.word	0x00006670


	//   ....[51]....
        /*0398*/ 	.word	0x00006680


	//   ....[52]....
        /*039c*/ 	.word	0x00006790


	//   ....[53]....
        /*03a0*/ 	.word	0x000067a0


	//   ....[54]....
        /*03a4*/ 	.word	0x000067b0


	//   ....[55]....
        /*03a8*/ 	.word	0x000067c0


	//   ....[56]....
        /*03ac*/ 	.word	0x000068d0


	//   ....[57]....
        /*03b0*/ 	.word	0x000068e0


	//   ....[58]....
        /*03b4*/ 	.word	0x000068f0


	//   ....[59]....
        /*03b8*/ 	.word	0x00006900


	//   ....[60]....
        /*03bc*/ 	.word	0x00006910


	//   ....[61]....
        /*03c0*/ 	.word	0x00006920


	//   ....[62]....
        /*03c4*/ 	.word	0x00006930


	//   ....[63]....
        /*03c8*/ 	.word	0x00006970


	//   ....[64]....
        /*03cc*/ 	.word	0x000069b0


	//   ....[65]....
        /*03d0*/ 	.word	0x000069f0


	//   ....[66]....
        /*03d4*/ 	.word	0x00006a10


	//   ....[67]....
        /*03d8*/ 	.word	0x00006a30


	//   ....[68]....
        /*03dc*/ 	.word	0x00009ef0


	//   ....[69]....
        /*03e0*/ 	.word	0x00009f30


	//   ....[70]....
        /*03e4*/ 	.word	0x00009f70


	//   ....[71]....
        /*03e8*/ 	.word	0x00009fb0


	//   ....[72]....
        /*03ec*/ 	.word	0x0000a110


	//   ....[73]....
        /*03f0*/ 	.word	0x0000a150


	//   ....[74]....
        /*03f4*/ 	.word	0x0000a190


	//   ....[75]....
        /*03f8*/ 	.word	0x0000a1d0


	//   ....[76]....
        /*03fc*/ 	.word	0x0000a2e0


	//   ....[77]....
        /*0400*/ 	.word	0x0000a320


	//   ....[78]....
        /*0404*/ 	.word	0x0000a360


	//   ....[79]....
        /*0408*/ 	.word	0x0000a3a0


	//   ....[80]....
        /*040c*/ 	.word	0x0000a490


	//   ....[81]....
        /*0410*/ 	.word	0x0000a4b0


	//   ....[82]....
        /*0414*/ 	.word	0x0000a4d0


	//   ....[83]....
        /*0418*/ 	.word	0x0000a4f0


	//   ....[84]....
        /*041c*/ 	.word	0x0000a520


	//   ....[85]....
        /*0420*/ 	.word	0x0000a540


	//   ....[86]....
        /*0424*/ 	.word	0x0000a560


	//   ....[87]....
        /*0428*/ 	.word	0x0000a570


	//   ....[88]....
        /*042c*/ 	.word	0x0000aa60


	//   ....[89]....
        /*0430*/ 	.word	0x0000adb0


	//   ....[90]....
        /*0434*/ 	.word	0x0000aeb0


	//   ....[91]....
        /*0438*/ 	.word	0x0000aef0


	//   ....[92]....
        /*043c*/ 	.word	0x0000af50


	//   ....[93]....
        /*0440*/ 	.word	0x0000afb0


	//   ....[94]....
        /*0444*/ 	.word	0x0000afd0


	//   ....[95]....
        /*0448*/ 	.word	0x0000b140


	//   ....[96]....
        /*044c*/ 	.word	0x0000b170


	//   ....[97]....
        /*0450*/ 	.word	0x0000b1d0


	//   ....[98]....
        /*0454*/ 	.word	0x0000b230


	//   ....[99]....
        /*0458*/ 	.word	0x0000b250


	//   ....[100]....
        /*045c*/ 	.word	0x0000b670


	//   ....[101]....
        /*0460*/ 	.word	0x0000b6c0


	//   ....[102]....
        /*0464*/ 	.word	0x0000b710


	//   ....[103]....
        /*0468*/ 	.word	0x0000b760


	//   ....[104]....
        /*046c*/ 	.word	0x0000b850


	//   ....[105]....
        /*0470*/ 	.word	0x0000b8a0


	//   ....[106]....
        /*0474*/ 	.word	0x0000b8f0


	//   ....[107]....
        /*0478*/ 	.word	0x0000b940


	//   ....[108]....
        /*047c*/ 	.word	0x0000ba30


	//   ....[109]....
        /*0480*/ 	.word	0x0000ba80


	//   ....[110]....
        /*0484*/ 	.word	0x0000bad0


	//   ....[111]....
        /*0488*/ 	.word	0x0000bb20


	//   ....[112]....
        /*048c*/ 	.word	0x0000bc10


	//   ....[113]....
        /*0490*/ 	.word	0x0000bc60


	//   ....[114]....
        /*0494*/ 	.word	0x0000bcb0


	//   ....[115]....
        /*0498*/ 	.word	0x0000bd00


	//   ....[116]....
        /*049c*/ 	.word	0x0000bdf0


	//   ....[117]....
        /*04a0*/ 	.word	0x0000be40


	//   ....[118]....
        /*04a4*/ 	.word	0x0000be90


	//   ....[119]....
        /*04a8*/ 	.word	0x0000bee0


	//   ....[120]....
        /*04ac*/ 	.word	0x0000bf70


	//   ....[121]....
        /*04b0*/ 	.word	0x0000c010


	//   ....[122]....
        /*04b4*/ 	.word	0x0000c0b0


	//   ....[123]....
        /*04b8*/ 	.word	0x0000c150


	//   ....[124]....
        /*04bc*/ 	.word	0x0000c1f0


	//   ....[125]....
        /*04c0*/ 	.word	0x0000c2a0


	//   ....[126]....
        /*04c4*/ 	.word	0x0000c300


	//   ....[127]....
        /*04c8*/ 	.word	0x0000c350


	//   ....[128]....
        /*04cc*/ 	.word	0x0000c380


	//   ....[129]....
        /*04d0*/ 	.word	0x0000c3e0


	//   ....[130]....
        /*04d4*/ 	.word	0x0000c430


	//   ....[131]....
        /*04d8*/ 	.word	0x0000c480


	//   ....[132]....
        /*04dc*/ 	.word	0x0000c510


	//   ....[133]....
        /*04e0*/ 	.word	0x0000c560


	//   ....[134]....
        /*04e4*/ 	.word	0x0000c5b0


	//   ....[135]....
        /*04e8*/ 	.word	0x0000c600


	//   ....[136]....
        /*04ec*/ 	.word	0x0000c690


	//   ....[137]....
        /*04f0*/ 	.word	0x0000c720


	//   ....[138]....
        /*04f4*/ 	.word	0x0000c770


	//   ....[139]....
        /*04f8*/ 	.word	0x0000c7c0


	//   ....[140]....
        /*04fc*/ 	.word	0x0000c850


	//   ....[141]....
        /*0500*/ 	.word	0x0000c8e0


	//   ....[142]....
        /*0504*/ 	.word	0x0000c930


	//   ....[143]....
        /*0508*/ 	.word	0x0000c980


	//   ....[144]....
        /*050c*/ 	.word	0x0000ca10


	//   ....[145]....
        /*0510*/ 	.word	0x0000caa0


	//   ....[146]....
        /*0514*/ 	.word	0x0000caf0


	//   ....[147]....
        /*0518*/ 	.word	0x0000cb40


	//   ....[148]....
        /*051c*/ 	.word	0x0000cbd0


	//   ....[149]....
        /*0520*/ 	.word	0x0000cc60


	//   ....[150]....
        /*0524*/ 	.word	0x0000ccb0


	//   ....[151]....
        /*0528*/ 	.word	0x0000cd00


	//   ....[152]....
        /*052c*/ 	.word	0x0000cd90


	//   ....[153]....
        /*0530*/ 	.word	0x0000ce20


	//   ....[154]....
        /*0534*/ 	.word	0x0000ce70


	//   ....[155]....
        /*0538*/ 	.word	0x0000cf60


	//   ....[156]....
        /*053c*/ 	.word	0x0000cfd0


	//   ....[157]....
        /*0540*/ 	.word	0x0000d020


	//   ....[158]....
        /*0544*/ 	.word	0x0000d070


	//   ....[159]....
        /*0548*/ 	.word	0x0000d0c0


	//   ....[160]....
        /*054c*/ 	.word	0x0000d0f0


	//   ....[161]....
        /*0550*/ 	.word	0x0000d150


	//   ....[162]....
        /*0554*/ 	.word	0x0000d1a0


	//   ....[163]....
        /*0558*/ 	.word	0x0000d1f0


	//----- nvinfo : EIATTR_VRC_CTA_INIT_COUNT
	.align		4
.L_2095:
        /*055c*/ 	.byte	0x02, 0x4a
	.zero		1
	.zero		1


	//----- nvinfo : EIATTR_EXIT_INSTR_OFFSETS
	.align		4
        /*0560*/ 	.byte	0x04, 0x1c
        /*0562*/ 	.short	(.L_2097 - .L_2096)


	//   ....[0]....
.L_2096:
        /*0564*/ 	.word	0x0000b360


	//   ....[1]....
        /*0568*/ 	.word	0x0000b610


	//----- nvinfo : EIATTR_MAX_THREADS
	.align		4
.L_2097:
        /*056c*/ 	.byte	0x04, 0x05
        /*056e*/ 	.short	(.L_2099 - .L_2098)
.L_2098:
        /*0570*/ 	.word	0x00000040
        /*0574*/ 	.word	0x00000001
        /*0578*/ 	.word	0x00000001


	//----- nvinfo : EIATTR_CRS_STACK_SIZE
	.align		4
.L_2099:
        /*057c*/ 	.byte	0x04, 0x1e
        /*057e*/ 	.short	(.L_2101 - .L_2100)
.L_2100:
        /*0580*/ 	.word	0x00000000


	//----- nvinfo : EIATTR_CBANK_PARAM_SIZE
	.align		4
.L_2101:
        /*0584*/ 	.byte	0x03, 0x19
        /*0586*/ 	.short	0x01f0


	//----- nvinfo : EIATTR_PARAM_CBANK
	.align		4
        /*0588*/ 	.byte	0x04, 0x0a
        /*058a*/ 	.short	(.L_2103 - .L_2102)
	.align		4
.L_2102:
        /*058c*/ 	.word	index@(.nv.constant0._Z25selective_scan_bwd_kernelI32Selective_Scan_bwd_kernel_traitsILi64ELi16ELb1ELb0ELb1ELb0ELb1EN3c104HalfENS1_7complexIfEEEEv12SSMParamsBwd)
        /*0590*/ 	.short	0x0380
        /*0592*/ 	.short	0x01f0


	//----- nvinfo : EIATTR_SW_WAR
	.align		4
.L_2103:
        /*0594*/ 	.byte	0x04, 0x36
        /*0596*/ 	.short	(.L_2105 - .L_2104)
.L_2104:
        /*0598*/ 	.word	0x00000008
.L_2105:


//--------------------- .nv.info._Z25selective_scan_bwd_kernelI32Selective_Scan_bwd_kernel_traitsILi64ELi16ELb1ELb0ELb1ELb1ELb0EN3c104HalfENS1_7complexIfEEEEv12SSMParamsBwd --------------------------
	.section	.nv.info._Z25selective_scan_bwd_kernelI32Selective_Scan_bwd_kernel_traitsILi64ELi16ELb1ELb0ELb1ELb1ELb0EN3c104HalfENS1_7complexIfEEEEv12SSMParamsBwd,"",@"SHT_CUDA_INFO"
	.sectionflags	@""
	.align	4


	//----- nvinfo : EIATTR_CUDA_API_VERSION
	.align		4
        /*0000*/ 	.byte	0x04, 0x37
        /*0002*/ 	.short	(.L_2107 - .L_2106)
.L_2106:
        /*0004*/ 	.word	0x00000082


	//----- nvinfo : EIATTR_KPARAM_INFO
	.align		4
.L_2107:
        /*0008*/ 	.byte	0x04, 0x17
        /*000a*/ 	.short	(.L_2109 - .L_2108)
.L_2108:
        /*000c*/ 	.word	0x00000000
        /*0010*/ 	.short	0x0000
        /*0012*/ 	.short	0x0000
        /*0014*/ 	.byte	0x00, 0xf0, 0xc1, 0x07


	//----- nvinfo : EIATTR_SPARSE_MMA_MASK
	.align		4
.L_2109:
        /*0018*/ 	.byte	0x03, 0x50
        /*001a*/ 	.short	0x0000


	//----- nvinfo : EIATTR_MAXREG_COUNT
	.align		4
        /*001c*/ 	.byte	0x03, 0x1b
        /*001e*/ 	.short	0x00ff


	//----- nvinfo : EIATTR_NUM_BARRIERS
	.align		4
        /*0020*/ 	.byte	0x02, 0x4c
        /*0022*/ 	.byte	0x01
	.zero		1


	//----- nvinfo : EIATTR_MERCURY_ISA_VERSION
	.align		4
        /*0024*/ 	.byte	0x03, 0x5f
        /*0026*/ 	.short	0x0101


	//----- nvinfo : EIATTR_INT_WARP_WIDE_INSTR_OFFSETS
	.align		4
        /*0028*/ 	.byte	0x04, 0x31
        /*002a*/ 	.short	(.L_2111 - .L_2110)


	//   ....[0]....
.L_2110:
        /*002c*/ 	.word	0x00006e20


	//   ....[1]....
        /*0030*/ 	.word	0x000081d0


	//----- nvinfo : EIATTR_COOP_GROUP_MASK_REGIDS
	.align		4
.L_2111:
        /*0034*/ 	.byte	0x04, 0x29
        /*0036*/ 	.short	(.L_2113 - .L_2112)


	//   ....[0]....
.L_2112:
        /*0038*/ 	.word	0xffffffff


	//   ....[1]....
        /*003c*/ 	.word	0xffffffff


	//   ....[2]....
        /*0040*/ 	.word	0xffffffff


	//   ....[3]....
        /*0044*/ 	.word	0xffffffff


	//   ....[4]....
        /*0048*/ 	.word	0xffffffff


	//   ....[5]....
        /*004c*/ 	.word	0xffffffff


	//   ....[6]....
        /*0050*/ 	.word	0xffffffff


	//   ....[7]....
        /*0054*/ 	.word	0xffffffff


	//   ....[8]....
        /*0058*/ 	.word	0xffffffff


	//   ....[9]....
        /*005c*/ 	.word	0xffffffff


	//   ....[10]....
        /*0060*/ 	.word	0xffffffff


	//   ....[11]....
        /*0064*/ 	.word	0xffffffff


	//   ....[12]....
        /*0068*/ 	.word	0xffffffff


	//   ....[13]....
        /*006c*/ 	.word	0xffffffff


	//   ....[14]....
        /*0070*/ 	.word	0xffffffff


	//   ....[15]....
        /*0074*/ 	.word	0xffffffff


	//   ....[16]....
        /*0078*/ 	.word	0xffffffff


	//   ....[17]....
        /*007c*/ 	.word	0xffffffff


	//   ....[18]....
        /*0080*/ 	.word	0xffffffff


	//   ....[19]....
        /*0084*/ 	.word	0xffffffff


	//   ....[20]....
        /*0088*/ 	.word	0xffffffff


	//   ....[21]....
        /*008c*/ 	.word	0xffffffff


	//   ....[22]....
        /*0090*/ 	.word	0xffffffff


	//   ....[23]....
        /*0094*/ 	.word	0xffffffff


	//   ....[24]....
        /*0098*/ 	.word	0xffffffff


	//   ....[25]....
        /*009c*/ 	.word	0xffffffff


	//   ....[26]....
        /*00a0*/ 	.word	0xffffffff


	//   ....[27]....
        /*00a4*/ 	.word	0xffffffff


	//   ....[28]....
        /*00a8*/ 	.word	0xffffffff


	//   ....[29]....
        /*00ac*/ 	.word	0xffffffff


	//   ....[30]....
        /*00b0*/ 	.word	0xffffffff


	//   ....[31]....
        /*00b4*/ 	.word	0xffffffff


	//   ....[32]....
        /*00b8*/ 	.word	0xffffffff


	//   ....[33]....
        /*00bc*/ 	.word	0xffffffff


	//   ....[34]....
        /*00c0*/ 	.word	0xffffffff


	//   ....[35]....
        /*00c4*/ 	.word	0xffffffff


	//   ....[36]....
        /*00c8*/ 	.word	0xffffffff


	//   ....[37]....
        /*00cc*/ 	.word	0xffffffff


	//   ....[38]....
        /*00d0*/ 	.word	0xffffffff


	//   ....[39]....
        /*00d4*/ 	.word	0xffffffff


	//   ....[40]....
        /*00d8*/ 	.word	0xffffffff


	//   ....[41]....
        /*00dc*/ 	.word	0xffffffff


	//   ....[42]....
        /*00e0*/ 	.word	0xffffffff


	//   ....[43]....
        /*00e4*/ 	.word	0xffffffff


	//   ....[44]....
        /*00e8*/ 	.word	0xffffffff


	//   ....[45]....
        /*00ec*/ 	.word	0xffffffff


	//   ....[46]....
        /*00f0*/ 	.word	0xffffffff


	//   ....[47]....
        /*00f4*/ 	.word	0xffffffff


	//   ....[48]....
        /*00f8*/ 	.word	0xffffffff


	//   ....[49]....
        /*00fc*/ 	.word	0xffffffff


	//   ....[50]....
        /*0100*/ 	.word	0xffffffff


	//   ....[51]....
        /*0104*/ 	.word	0xffffffff


	//   ....[52]....
        /*0108*/ 	.word	0xffffffff


	//   ....[53]....
        /*010c*/ 	.word	0xffffffff


	//   ....[54]....
        /*0110*/ 	.word	0xffffffff


	//   ....[55]....
        /*0114*/ 	.word	0xffffffff


	//   ....[56]....
        /*0118*/ 	.word	0xffffffff


	//   ....[57]....
        /*011c*/ 	.word	0xffffffff


	//   ....[58]....
        /*0120*/ 	.word	0xffffffff


	//   ....[59]....
        /*0124*/ 	.word	0xffffffff


	//   ....[60]....
        /*0128*/ 	.word	0xffffffff


	//   ....[61]....
        /*012c*/ 	.word	0xffffffff


	//   ....[62]....
        /*0130*/ 	.word	0xffffffff


	//   ....[63]....
        /*0134*/ 	.word	0xffffffff


	//   ....[64]....
        /*0138*/ 	.word	0xffffffff


	//   ....[65]....
        /*013c*/ 	.word	0xffffffff


	//   ....[66]....
        /*0140*/ 	.word	0xffffffff


	//   ....[67]....
        /*0144*/ 	.word	0xffffffff


	//   ....[68]....
        /*0148*/ 	.word	0xffffffff


	//   ....[69]....
        /*014c*/ 	.word	0xffffffff


	//   ....[70]....
        /*0150*/ 	.word	0xffffffff


	//   ....[71]....
        /*0154*/ 	.word	0xffffffff


	//   ....[72]....
        /*0158*/ 	.word	0xffffffff


	//   ....[73]....
        /*015c*/ 	.word	0xffffffff


	//   ....[74]....
        /*0160*/ 	.word	0xffffffff


	//   ....[75]....
        /*0164*/ 	.word	0xffffffff


	//   ....[76]....
        /*0168*/ 	.word	0xffffffff


	//   ....[77]....
        /*016c*/ 	.word	0xffffffff


	//   ....[78]....
        /*0170*/ 	.word	0xffffffff


	//   ....[79]....
        /*0174*/ 	.word	0xffffffff


	//   ....[80]....
        /*0178*/ 	.word	0xffffffff


	//   ....[81]....
        /*017c*/ 	.word	0xffffffff


	//   ....[82]....
        /*0180*/ 	.word	0xffffffff


	//   ....[83]....
        /*0184*/ 	.word	0xffffffff


	//   ....[84]....
        /*0188*/ 	.word	0xffffffff


	//   ....[85]....
        /*018c*/ 	.word	0xffffffff


	//   ....[86]....
        /*0190*/ 	.word	0xffffffff


	//   ....[87]....
        /*0194*/ 	.word	0xffffffff


	//   ....[88]....
        /*0198*/ 	.word	0xffffffff


	//   ....[89]....
        /*019c*/ 	.word	0xffffffff


	//   ....[90]....
        /*01a0*/ 	.word	0xffffffff


	//   ....[91]....
        /*01a4*/ 	.word	0xffffffff


	//   ....[92]....
        /*01a8*/ 	.word	0xffffffff


	//   ....[93]....
        /*01ac*/ 	.word	0xffffffff


	//   ....[94]....
        /*01b0*/ 	.word	0xffffffff


	//   ....[95]....
        /*01b4*/ 	.word	0xffffffff


	//   ....[96]....
        /*01b8*/ 	.word	0xffffffff


	//   ....[97]....
        /*01bc*/ 	.word	0x05000049


	//   ....[98]....
        /*01c0*/ 	.word	0x05000049


	//   ....[99]....
        /*01c4*/ 	.word	0x05000049


	//   ....[100]....
        /*01c8*/ 	.word	0x05000049


	//   ....[101]....
        /*01cc*/ 	.word	0x05000049


	//   ....[102]....
        /*01d0*/ 	.word	0x05000049


	//   ....[103]....
        /*01d4*/ 	.word	0x05000049


	//   ....[104]....
        /*01d8*/ 	.word	0x05000049


	//   ....[105]....
        /*01dc*/ 	.word	0x05000049


	//   ....[106]....
        /*01e0*/ 	.word	0x05000049


	//   ....[107]....
        /*01e4*/ 	.word	0x05000049


	//   ....[108]....
        /*01e8*/ 	.word	0x05000049


	//   ....[109]....
        /*01ec*/ 	.word	0x05000049


	//   ....[110]....
        /*01f0*/ 	.word	0x05000049


	//   ....[111]....
        /*01f4*/ 	.word	0x05000049


	//   ....[112]....
        /*01f8*/ 	.word	0x05000049


	//   ....[113]....
        /*01fc*/ 	.word	0x05000049


	//   ....[114]....
        /*0200*/ 	.word	0x05000049


	//   ....[115]....
        /*0204*/ 	.word	0x05000049


	//   ....[116]....
        /*0208*/ 	.word	0x05000049


	//   ....[117]....
        /*020c*/ 	.word	0x05000049


	//   ....[118]....
        /*0210*/ 	.word	0x05000049


	//   ....[119]....
        /*0214*/ 	.word	0x05000049


	//   ....[120]....
        /*0218*/ 	.word	0x05000049


	//   ....[121]....
        /*021c*/ 	.word	0x05000049


	//   ....[122]....
        /*0220*/ 	.word	0x05000049


	//   ....[123]....
        /*0224*/ 	.word	0x05000049


	//   ....[124]....
        /*0228*/ 	.word	0x05000049


	//   ....[125]....
        /*022c*/ 	.word	0x05000049


	//   ....[126]....
        /*0230*/ 	.word	0x05000049


	//   ....[127]....
        /*0234*/ 	.word	0x05000049


	//   ....[128]....
        /*0238*/ 	.word	0x05000049


	//   ....[129]....
        /*023c*/ 	.word	0x05000049


	//   ....[130]....
        /*0240*/ 	.word	0x05000049


	//   ....[131]....
        /*0244*/ 	.word	0x05000049


	//   ....[132]....
        /*0248*/ 	.word	0x05000049


	//   ....[133]....
        /*024c*/ 	.word	0x05000049


	//   ....[134]....
        /*0250*/ 	.word	0x05000049


	//   ....[135]....
        /*0254*/ 	.word	0x05000049


	//   ....[136]....
        /*0258*/ 	.word	0x05000049


	//   ....[137]....
        /*025c*/ 	.word	0x05000049


	//   ....[138]....
        /*0260*/ 	.word	0x05000049


	//   ....[139]....
        /*0264*/ 	.word	0x05000049


	//   ....[140]....
        /*0268*/ 	.word	0x05000049


	//   ....[141]....
        /*026c*/ 	.word	0x05000049


	//   ....[142]....
        /*0270*/ 	.word	0x05000049


	//   ....[143]....
        /*0274*/ 	.word	0x05000049


	//   ....[144]....
        /*0278*/ 	.word	0x05000049


	//   ....[145]....
        /*027c*/ 	.word	0x05000049


	//   ....[146]....
        /*0280*/ 	.word	0x05000049


	//   ....[147]....
        /*0284*/ 	.word	0x05000049


	//   ....[148]....
        /*0288*/ 	.word	0x05000049


	//   ....[149]....
        /*028c*/ 	.word	0x05000049


	//   ....[150]....
        /*0290*/ 	.word	0x05000049


	//   ....[151]....
        /*0294*/ 	.word	0x05000049


	//   ....[152]....
        /*0298*/ 	.word	0x05000049


	//   ....[153]....
        /*029c*/ 	.word	0x05000049


	//   ....[154]....
        /*02a0*/ 	.word	0x05000049


	//   ....[155]....
        /*02a4*/ 	.word	0x05000049


	//   ....[156]....
        /*02a8*/ 	.word	0x05000049


	//   ....[157]....
        /*02ac*/ 	.word	0x05000049


	//   ....[158]....
        /*02b0*/ 	.word	0x05000049


	//   ....[159]....
        /*02b4*/ 	.word	0x05000049


	//   ....[160]....
        /*02b8*/ 	.word	0x05000049


	//----- nvinfo : EIATTR_COOP_GROUP_INSTR_OFFSETS
	.align		4
.L_2113:
        /*02bc*/ 	.byte	0x04, 0x28
        /*02be*/ 	.short	(.L_2115 - .L_2114)


	//   ....[0]....
.L_2114:
        /*02c0*/ 	.word	0x00000c20


	//   ....[1]....
        /*02c4*/ 	.word	0x00000cd0


	//   ....[2]....
        /*02c8*/ 	.word	0x00000f40


	//   ....[3]....
        /*02cc*/ 	.word	0x00004000


	//   ....[4]....
        /*02d0*/ 	.word	0x00005630


	//   ....[5]....
        /*02d4*/ 	.word	0x00005640


	//   ....[6]....
        /*02d8*/ 	.word	0x00005650


	//   ....[7]....
        /*02dc*/ 	.word	0x00005660


	//   ....[8]....
        /*02e0*/ 	.word	0x000056f0


	//   ....[9]....
        /*02e4*/ 	.word	0x00005720


	//   ....[10]....
        /*02e8*/ 	.word	0x00005730


	//   ....[11]....
        /*02ec*/ 	.word	0x00005740


	//   ....[12]....
        /*02f0*/ 	.word	0x000057d0


	//   ....[13]....
        /*02f4*/ 	.word	0x00005800


	//   ....[14]....
        /*02f8*/ 	.word	0x00005810


	//   ....[15]....
        /*02fc*/ 	.word	0x00005820


	//   ....[16]....
        /*0300*/ 	.word	0x000058c0


	//   ....[17]....
        /*0304*/ 	.word	0x000058e0


	//   ....[18]....
        /*0308*/ 	.word	0x000058f0


	//   ....[19]....
        /*030c*/ 	.word	0x00005900


	//   ....[20]....
        /*0310*/ 	.word	0x000059b0


	//   ....[21]....
        /*0314*/ 	.word	0x000059c0


	//   ....[22]....
        /*0318*/ 	.word	0x000059d0


	//   ....[23]....
        /*031c*/ 	.word	0x000059e0


	//   ....[24]....
        /*0320*/ 	.word	0x00005b40


	//   ....[25]....
        /*0324*/ 	.word	0x00005b50


	//   ....[26]....
        /*0328*/ 	.word	0x00005b60


	//   ....[27]....
        /*032c*/ 	.word	0x00005b70


	//   ....[28]....
        /*0330*/ 	.word	0x00005b80


	//   ....[29]....
        /*0334*/ 	.word	0x00005b90


	//   ....[30]....
        /*0338*/ 	.word	0x00005ba0


	//   ....[31]....
        /*033c*/ 	.word	0x00005bb0


	//   ....[32]....
        /*0340*/ 	.word	0x000070a0


	//   ....[33]....
        /*0344*/ 	.word	0x000070b0


	//   ....[34]....
        /*0348*/ 	.word	0x000070c0


	//   ....[35]....
        /*034c*/ 	.word	0x000070d0


	//   ....[36]....
        /*0350*/ 	.word	0x000071e0


	//   ....[37]....
        /*0354*/ 	.word	0x000071f0


	//   ....[38]....
        /*0358*/ 	.word	0x00007200


	//   ....[39]....
        /*035c*/ 	.word	0x00007210


	//   ....[40]....
        /*0360*/ 	.word	0x00007320


	//   ....[41]....
        /*0364*/ 	.word	0x00007330


	//   ....[42]....
        /*0368*/ 	.word	0x00007340


	//   ....[43]....
        /*036c*/ 	.word	0x00007350


	//   ....[44]....
        /*0370*/ 	.word	0x00007460


	//   ....[45]....
        /*0374*/ 	.word	0x00007470


	//   ....[46]....
        /*0378*/ 	.word	0x00007480


	//   ....[47]....
        /*037c*/ 	.word	0x00007490


	//   ....[48]....
        /*0380*/ 	.word	0x000075a0


	//   ....[49]....
        /*0384*/ 	.word	0x000075b0


	//   ....[50]....
        /*0388*/ 	.word	0x000075c0


	//   ....[51]....
        /*038c*/ 	.word	0x000075d0


	//   ....[52]....
        /*0390*/ 	.word	0x000076e0


	//   ....[53]....
        /*0394*/ 	.word	0x000076f0


	//   ....[54]....
        /*0398*/ 	.word	0x00007700


	//   ....[55]....
        /*039c*/ 	.word	0x00007710


	//   ....[56]....
        /*03a0*/ 	.word	0x00007720


	//   ....[57]....
        /*03a4*/ 	.word	0x00007730


	//   ....[58]....
        /*03a8*/ 	.word	0x00007740


	//   ....[59]....
        /*03ac*/ 	.word	0x00007780


	//   ....[60]....
        /*03b0*/ 	.word	0x000077c0


	//   ....[61]....
        /*03b4*/ 	.word	0x00007800


	//   ....[62]....
        /*03b8*/ 	.word	0x00007820


	//   ....[63]....
        /*03bc*/ 	.word	0x00007840


	//   ....[64]....
        /*03c0*/ 	.word	0x0000ad00


	//   ....[65]....
        /*03c4*/ 	.word	0x0000ad40


	//   ....[66]....
        /*03c8*/ 	.word	0x0000ad80


	//   ....[67]....
        /*03cc*/ 	.word	0x0000adc0


	//   ....[68]....
        /*03d0*/ 	.word	0x0000af10


	//   ....[69]....
        /*03d4*/ 	.word	0x0000af50


	//   ....[70]....
        /*03d8*/ 	.word	0x0000af90


	//   ....[71]....
        /*03dc*/ 	.word	0x0000afd0


	//   ....[72]....
        /*03e0*/ 	.word	0x0000b0e0


	//   ....[73]....
        /*03e4*/ 	.word	0x0000b120


	//   ....[74]....
        /*03e8*/ 	.word	0x0000b160


	//   ....[75]....
        /*03ec*/ 	.word	0x0000b1a0


	//   ....[76]....
        /*03f0*/ 	.word	0x0000b2a0


	//   ....[77]....
        /*03f4*/ 	.word	0x0000b2c0


	//   ....[78]....
        /*03f8*/ 	.word	0x0000b2e0


	//   ....[79]....
        /*03fc*/ 	.word	0x0000b300


	//   ....[80]....
        /*0400*/ 	.word	0x0000b340


	//   ....[81]....
        /*0404*/ 	.word	0x0000b360


	//   ....[82]....
        /*0408*/ 	.word	0x0000b370


	//   ....[83]....
        /*040c*/ 	.word	0x0000b380


	//   ....[84]....
        /*0410*/ 	.word	0x0000b8c0


	//   ....[85]....
        /*0414*/ 	.word	0x0000c010


	//   ....[86]....
        /*0418*/ 	.word	0x0000c440


	//   ....[87]....
        /*041c*/ 	.word	0x0000c590


	//   ....[88]....
        /*0420*/ 	.word	0x0000c5d0


	//   ....[89]....
        /*0424*/ 	.word	0x0000c630


	//   ....[90]....
        /*0428*/ 	.word	0x0000c690


	//   ....[91]....
        /*042c*/ 	.word	0x0000c6b0


	//   ....[92]....
        /*0430*/ 	.word	0x0000c820


	//   ....[93]....
        /*0434*/ 	.word	0x0000c850


	//   ....[94]....
        /*0438*/ 	.word	0x0000c8b0


	//   ....[95]....
        /*043c*/ 	.word	0x0000c910


	//   ....[96]....
        /*0440*/ 	.word	0x0000c930


	//   ....[97]....
        /*0444*/ 	.word	0x0000cd50


	//   ....[98]....
        /*0448*/ 	.word	0x0000cda0


	//   ....[99]....
        /*044c*/ 	.word	0x0000cdf0


	//   ....[100]....
        /*0450*/ 	.word	0x0000ce40


	//   ....[101]....
        /*0454*/ 	.word	0x0000cf30


	//   ....[102]....
        /*0458*/ 	.word	0x0000cf80


	//   ....[103]....
        /*045c*/ 	.word	0x0000cfd0


	//   ....[104]....
        /*0460*/ 	.word	0x0000d020


	//   ....[105]....
        /*0464*/ 	.word	0x0000d110


	//   ....[106]....
        /*0468*/ 	.word	0x0000d160


	//   ....[107]....
        /*046c*/ 	.word	0x0000d1b0


	//   ....[108]....
        /*0470*/ 	.word	0x0000d200


	//   ....[109]....
        /*0474*/ 	.word	0x0000d2f0


	//   ....[110]....
        /*0478*/ 	.word	0x0000d340


	//   ....[111]....
        /*047c*/ 	.word	0x0000d390


	//   ....[112]....
        /*0480*/ 	.word	0x0000d3e0


	//   ....[113]....
        /*0484*/ 	.word	0x0000d4d0


	//   ....[114]....
        /*0488*/ 	.word	0x0000d520


	//   ....[115]....
        /*048c*/ 	.word	0x0000d570


	//   ....[116]....
        /*0490*/ 	.word	0x0000d5c0


	//   ....[117]....
        /*0494*/ 	.word	0x0000d650


	//   ....[118]....
        /*0498*/ 	.word	0x0000d6f0


	//   ....[119]....
        /*049c*/ 	.word	0x0000d790


	//   ....[120]....
        /*04a0*/ 	.word	0x0000d830


	//   ....[121]....
        /*04a4*/ 	.word	0x0000d8d0


	//   ....[122]....
        /*04a8*/ 	.word	0x0000d980


	//   ....[123]....
        /*04ac*/ 	.word	0x0000d9e0


	//   ....[124]....
        /*04b0*/ 	.word	0x0000da30


	//   ....[125]....
        /*04b4*/ 	.word	0x0000da60


	//   ....[126]....
        /*04b8*/ 	.word	0x0000dac0


	//   ....[127]....
        /*04bc*/ 	.word	0x0000db10


	//   ....[128]....
        /*04c0*/ 	.word	0x0000db60


	//   ....[129]....
        /*04c4*/ 	.word	0x0000dbf0


	//   ....[130]....
        /*04c8*/ 	.word	0x0000dc40


	//   ....[131]....
        /*04cc*/ 	.word	0x0000dc90


	//   ....[132]....
        /*04d0*/ 	.word	0x0000dce0


	//   ....[133]....
        /*04d4*/ 	.word	0x0000dd70


	//   ....[134]....
        /*04d8*/ 	.word	0x0000de00


	//   ....[135]....
        /*04dc*/ 	.word	0x0000de50


	//   ....[136]....
        /*04e0*/ 	.word	0x0000dea0


	//   ....[137]....
        /*04e4*/ 	.word	0x0000df30


	//   ....[138]....
        /*04e8*/ 	.word	0x0000dfc0


	//   ....[139]....
        /*04ec*/ 	.word	0x0000e010


	//   ....[140]....
        /*04f0*/ 	.word	0x0000e060


	//   ....[141]....
        /*04f4*/ 	.word	0x0000e0f0


	//   ....[142]....
        /*04f8*/ 	.word	0x0000e180


	//   ....[143]....
        /*04fc*/ 	.word	0x0000e1d0


	//   ....[144]....
        /*0500*/ 	.word	0x0000e220


	//   ....[145]....
        /*0504*/ 	.word	0x0000e2b0


	//   ....[146]....
        /*0508*/ 	.word	0x0000e340


	//   ....[147]....
        /*050c*/ 	.word	0x0000e390


	//   ....[148]....
        /*0510*/ 	.word	0x0000e3e0


	//   ....[149]....
        /*0514*/ 	.word	0x0000e470


	//   ....[150]....
        /*0518*/ 	.word	0x0000e500


	//   ....[151]....
        /*051c*/ 	.word	0x0000e550


	//   ....[152]....
        /*0520*/ 	.word	0x0000e640


	//   ....[153]....
        /*0524*/ 	.word	0x0000e6b0


	//   ....[154]....
        /*0528*/ 	.word	0x0000e700


	//   ....[155]....
        /*052c*/ 	.word	0x0000e750


	//   ....[156]....
        /*0530*/ 	.word	0x0000e7a0


	//   ....[157]....
        /*0534*/ 	.word	0x0000e7d0


	//   ....[158]....
        /*0538*/ 	.word	0x0000e830


	//   ....[159]....
        /*053c*/ 	.word	0x0000e880


	//   ....[160]....
        /*0540*/ 	.word	0x0000e8d0


	//----- nvinfo : EIATTR_VRC_CTA_INIT_COUNT
	.align		4
.L_2115:
        /*0544*/ 	.byte	0x02, 0x4a
	.zero		1
	.zero		1


	//----- nvinfo : EIATTR_EXIT_INSTR_OFFSETS
	.align		4
        /*0548*/ 	.byte	0x04, 0x1c
        /*054a*/ 	.short	(.L_2117 - .L_2116)


	//   ....[0]....
.L_2116:
        /*054c*/ 	.word	0x0000ca40


	//   ....[1]....
        /*0550*/ 	.word	0x0000ccf0


	//----- nvinfo : EIATTR_MAX_THREADS
	.align		4
.L_2117:
        /*0554*/ 	.byte	0x04, 0x05
        /*0556*/ 	.short	(.L_2119 - .L_2118)
.L_2118:
        /*0558*/ 	.word	0x00000040
        /*055c*/ 	.word	0x00000001
        /*0560*/ 	.word	0x00000001


	//----- nvinfo : EIATTR_CRS_STACK_SIZE
	.align		4
.L_2119:
        /*0564*/ 	.byte	0x04, 0x1e
        /*0566*/ 	.short	(.L_2121 - .L_2120)
.L_2120:
        /*0568*/ 	.word	0x00000000


	//----- nvinfo : EIATTR_CBANK_PARAM_SIZE
	.align		4
.L_2121:
        /*056c*/ 	.byte	0x03, 0x19
        /*056e*/ 	.short	0x01f0


	//----- nvinfo : EIATTR_PARAM_CBANK
	.align		4
        /*0570*/ 	.byte	0x04, 0x0a
        /*0572*/ 	.short	(.L_2123 - .L_2122)
	.align		4
.L_2122:
        /*0574*/ 	.word	index@(.nv.constant0._Z25selective_scan_bwd_kernelI32Selective_Scan_bwd_kernel_traitsILi64ELi16ELb1ELb0ELb1ELb1ELb0EN3c104HalfENS1_7complexIfEEEEv12SSMParamsBwd)
        /*0578*/ 	.short	0x0380
        /*057a*/ 	.short	0x01f0


	//----- nvinfo : EIATTR_SW_WAR
	.align		4
.L_2123:
        /*057c*/ 	.byte	0x04, 0x36
        /*057e*/ 	.short	(.L_2125 - .L_2124)
.L_2124:
        /*0580*/ 	.word	0x00000008
.L_2125:


//--------------------- .nv.info._Z25selective_scan_bwd_kernelI32Selective_Scan_bwd_kernel_traitsILi64ELi16ELb1ELb0ELb1ELb1ELb1EN3c104HalfENS1_7complexIfEEEEv12SSMParamsBwd --------------------------
	.section	.nv.info._Z25selective_scan_bwd_kernelI32Selective_Scan_bwd_kernel_traitsILi64ELi16ELb1ELb0ELb1ELb1ELb1EN3c104HalfENS1_7complexIfEEEEv12SSMParamsBwd,"",@"SHT_CUDA_INFO"
	.sectionflags	@""
	.align	4


	//----- nvinfo : EIATTR_CUDA_API_VERSION
	.align		4
        /*0000*/ 	.byte	0x04, 0x37
        /*0002*/ 	.short	(.L_2127 - .L_2126)
.L_2126:
        /*0004*/ 	.word	0x00000082


	//----- nvinfo : EIATTR_KPARAM_INFO
	.align		4
.L_2127:
        /*0008*/ 	.byte	0x04, 0x17
        /*000a*/ 	.short	(.L_2129 - .L_2128)
.L_2128:
        /*000c*/ 	.word	0x00000000
        /*0010*/ 	.short	0x0000
        /*0012*/ 	.short	0x0000
        /*0014*/ 	.byte	0x00, 0xf0, 0xc1, 0x07


	//----- nvinfo : EIATTR_SPARSE_MMA_MASK
	.align		4
.L_2129:
        /*0018*/ 	.byte	0x03, 0x50
        /*001a*/ 	.short	0x0000


	//----- nvinfo : EIATTR_MAXREG_COUNT
	.align		4
        /*001c*/ 	.byte	0x03, 0x1b
        /*001e*/ 	.short	0x00ff


	//----- nvinfo : EIATTR_NUM_BARRIERS
	.align		4
        /*0020*/ 	.byte	0x02, 0x4c
        /*0022*/ 	.byte	0x01
	.zero		1


	//----- nvinfo : EIATTR_MERCURY_ISA_VERSION
	.align		4
        /*0024*/ 	.byte	0x03, 0x5f
        /*0026*/ 	.short	0x0101


	//----- nvinfo : EIATTR_INT_WARP_WIDE_INSTR_OFFSETS
	.align		4
        /*0028*/ 	.byte	0x04, 0x31
        /*002a*/ 	.short	(.L_2131 - .L_2130)


	//   ....[0]....
.L_2130:
        /*002c*/ 	.word	0x000081f0


	//   ....[1]....
        /*0030*/ 	.word	0x000094b0


	//----- nvinfo : EIATTR_COOP_GROUP_MASK_REGIDS
	.align		4
.L_2131:
        /*0034*/ 	.byte	0x04, 0x29
        /*0036*/ 	.short	(.L_2133 - .L_2132)


	//   ....[0]....
.L_2132:
        /*0038*/ 	.word	0xffffffff


	//   ....[1]....
        /*003c*/ 	.word	0xffffffff


	//   ....[2]....
        /*0040*/ 	.word	0xffffffff


	//   ....[3]....
        /*0044*/ 	.word	0xffffffff


	//   ....[4]....
        /*0048*/ 	.word	0xffffffff


	//   ....[5]....
        /*004c*/ 	.word	0xffffffff


	//   ....[6]....
        /*0050*/ 	.word	0xffffffff


	//   ....[7]....
        /*0054*/ 	.word	0xffffffff


	//   ....[8]....
        /*0058*/ 	.word	0xffffffff


	//   ....[9]....
        /*005c*/ 	.word	0xffffffff


	//   ....[10]....
        /*0060*/ 	.word	0xffffffff


	//   ....[11]....
        /*0064*/ 	.word	0xffffffff


	//   ....[12]....
        /*0068*/ 	.word	0xffffffff


	//   ....[13]....
        /*006c*/ 	.word	0xffffffff


	//   ....[14]....
        /*0070*/ 	.word	0xffffffff


	//   ....[15]....
        /*0074*/ 	.word	0xffffffff


	//   ....[16]....
        /*0078*/ 	.word	0xffffffff


	//   ....[17]....
        /*007c*/ 	.word	0xffffffff


	//   ....[18]....
        /*0080*/ 	.word	0xffffffff


	//   ....[19]....
        /*0084*/ 	.word	0xffffffff


	//   ....[20]....
        /*0088*/ 	.word	0xffffffff


	//   ....[21]....
        /*008c*/ 	.word	0xffffffff


	//   ....[22]....
        /*0090*/ 	.word	0xffffffff


	//   ....[23]....
        /*0094*/ 	.word	0xffffffff


	//   ....[24]....
        /*0098*/ 	.word	0xffffffff


	//   ....[25]....
        /*009c*/ 	.word	0xffffffff


	//   ....[26]....
        /*00a0*/ 	.word	0xffffffff


	//   ....[27]....
        /*00a4*/ 	.word	0xffffffff


	//   ....[28]....
        /*00a8*/ 	.word	0xffffffff


	//   ....[29]....
        /*00ac*/ 	.word	0xffffffff


	//   ....[30]....
        /*00b0*/ 	.word	0xffffffff


	//   ....[31]....
        /*00b4*/ 	.word	0xffffffff


	//   ....[32]....
        /*00b8*/ 	.word	0xffffffff


	//   ....[33]....
        /*00bc*/ 	.word	0xffffffff


	//   ....[34]....
        /*00c0*/ 	.word	0xffffffff


	//   ....[35]....
        /*00c4*/ 	.word	0xffffffff


	//   ....[36]....
        /*00c8*/ 	.word	0xffffffff


	//   ....[37]....
        /*00cc*/ 	.word	0xffffffff


	//   ....[38]....
        /*00d0*/ 	.word	0xffffffff


	//   ....[39]....
        /*00d4*/ 	.word	0xffffffff


	//   ....[40]....
        /*00d8*/ 	.word	0xffffffff


	//   ....[41]....
        /*00dc*/ 	.word	0xffffffff


	//   ....[42]....
        /*00e0*/ 	.word	0xffffffff


	//   ....[43]....
        /*00e4*/ 	.word	0xffffffff


	//   ....[44]....
        /*00e8*/ 	.word	0xffffffff


	//   ....[45]....
        /*00ec*/ 	.word	0xffffffff


	//   ....[46]....
        /*00f0*/ 	.word	0xffffffff


	//   ....[47]....
        /*00f4*/ 	.word	0xffffffff


	//   ....[48]....
        /*00f8*/ 	.word	0xffffffff


	//   ....[49]....
        /*00fc*/ 	.word	0xffffffff


	//   ....[50]....
        /*0100*/ 	.word	0xffffffff


	//   ....[51]....
        /*0104*/ 	.word	0xffffffff


	//   ....[52]....
        /*0108*/ 	.word	0xffffffff


	//   ....[53]....
        /*010c*/ 	.word	0xffffffff


	//   ....[54]....
        /*0110*/ 	.word	0xffffffff


	//   ....[55]....
        /*0114*/ 	.word	0xffffffff


	//   ....[56]....
        /*0118*/ 	.word	0xffffffff


	//   ....[57]....
        /*011c*/ 	.word	0xffffffff


	//   ....[58]....
        /*0120*/ 	.word	0xffffffff


	//   ....[59]....
        /*0124*/ 	.word	0xffffffff


	//   ....[60]....
        /*0128*/ 	.word	0xffffffff


	//   ....[61]....
        /*012c*/ 	.word	0xffffffff


	//   ....[62]....
        /*0130*/ 	.word	0xffffffff


	//   ....[63]....
        /*0134*/ 	.word	0xffffffff


	//   ....[64]....
        /*0138*/ 	.word	0xffffffff


	//   ....[65]....
        /*013c*/ 	.word	0xffffffff


	//   ....[66]....
        /*0140*/ 	.word	0xffffffff


	//   ....[67]....
        /*0144*/ 	.word	0xffffffff


	//   ....[68]....
        /*0148*/ 	.word	0xffffffff


	//   ....[69]....
        /*014c*/ 	.word	0xffffffff


	//   ....[70]....
        /*0150*/ 	.word	0xffffffff


	//   ....[71]....
        /*0154*/ 	.word	0xffffffff


	//   ....[72]....
        /*0158*/ 	.word	0xffffffff


	//   ....[73]....
        /*015c*/ 	.word	0xffffffff


	//   ....[74]....
        /*0160*/ 	.word	0xffffffff


	//   ....[75]....
        /*0164*/ 	.word	0xffffffff


	//   ....[76]....
        /*0168*/ 	.word	0xffffffff


	//   ....[77]....
        /*016c*/ 	.word	0xffffffff


	//   ....[78]....
        /*0170*/ 	.word	0xffffffff


	//   ....[79]....
        /*0174*/ 	.word	0xffffffff


	//   ....[80]....
        /*0178*/ 	.word	0xffffffff


	//   ....[81]....
        /*017c*/ 	.word	0xffffffff


	//   ....[82]....
        /*0180*/ 	.word	0xffffffff


	//   ....[83]....
        /*0184*/ 	.word	0xffffffff


	//   ....[84]....
        /*0188*/ 	.word	0xffffffff


	//   ....[85]....
        /*018c*/ 	.word	0xffffffff


	//   ....[86]....
        /*0190*/ 	.word	0xffffffff


	//   ....[87]....
        /*0194*/ 	.word	0xffffffff


	//   ....[88]....
        /*0198*/ 	.word	0xffffffff


	//   ....[89]....
        /*019c*/ 	.word	0xffffffff


	//   ....[90]....
        /*01a0*/ 	.word	0xffffffff


	//   ....[91]....
        /*01a4*/ 	.word	0xffffffff


	//   ....[92]....
        /*01a8*/ 	.word	0xffffffff


	//   ....[93]....
        /*01ac*/ 	.word	0xffffffff


	//   ....[94]....
        /*01b0*/ 	.word	0xffffffff


	//   ....[95]....
        /*01b4*/ 	.word	0xffffffff


	//   ....[96]....
        /*01b8*/ 	.word	0xffffffff


	//   ....[97]....
        /*01bc*/ 	.word	0xffffffff


	//   ....[98]....
        /*01c0*/ 	.word	0xffffffff


	//   ....[99]....
        /*01c4*/ 	.word	0xffffffff


	//   ....[100]....
        /*01c8*/ 	.word	0xffffffff


	//   ....[101]....
        /*01cc*/ 	.word	0x05000049


	//   ....[102]....
        /*01d0*/ 	.word	0x05000049


	//   ....[103]....
        /*01d4*/ 	.word	0x05000049


	//   ....[104]....
        /*01d8*/ 	.word	0x05000049


	//   ....[105]....
        /*01dc*/ 	.word	0x05000049


	//   ....[106]....
        /*01e0*/ 	.word	0x05000049


	//   ....[107]....
        /*01e4*/ 	.word	0x05000049


	//   ....[108]....
        /*01e8*/ 	.word	0x05000049


	//   ....[109]....
        /*01ec*/ 	.word	0x05000049


	//   ....[110]....
        /*01f0*/ 	.word	0x05000049


	//   ....[111]....
        /*01f4*/ 	.word	0x05000049


	//   ....[112]....
        /*01f8*/ 	.word	0x05000049


	//   ....[113]....
        /*01fc*/ 	.word	0x05000049


	//   ....[114]....
        /*0200*/ 	.word	0x05000049


	//   ....[115]....
        /*0204*/ 	.word	0x05000049


	//   ....[116]....
        /*0208*/ 	.word	0x05000049


	//   ....[117]....
        /*020c*/ 	.word	0x05000049


	//   ....[118]....
        /*0210*/ 	.word	0x05000049


	//   ....[119]....
        /*0214*/ 	.word	0x05000049


	//   ....[120]....
        /*0218*/ 	.word	0x05000049


	//   ....[121]....
        /*021c*/ 	.word	0x05000049


	//   ....[122]....
        /*0220*/ 	.word	0x05000049


	//   ....[123]....
        /*0224*/ 	.word	0x05000049


	//   ....[124]....
        /*0228*/ 	.word	0x05000049


	//   ....[125]....
        /*022c*/ 	.word	0x05000049


	//   ....[126]....
        /*0230*/ 	.word	0x05000049


	//   ....[127]....
        /*0234*/ 	.word	0x05000049


	//   ....[128]....
        /*0238*/ 	.word	0x05000049


	//   ....[129]....
        /*023c*/ 	.word	0x05000049


	//   ....[130]....
        /*0240*/ 	.word	0x05000049


	//   ....[131]....
        /*0244*/ 	.word	0x05000049


	//   ....[132]....
        /*0248*/ 	.word	0x05000049


	//   ....[133]....
        /*024c*/ 	.word	0x05000049


	//   ....[134]....
        /*0250*/ 	.word	0x05000049


	//   ....[135]....
        /*0254*/ 	.word	0x05000049


	//   ....[136]....
        /*0258*/ 	.word	0x05000049


	//   ....[137]....
        /*025c*/ 	.word	0x05000049


	//   ....[138]....
        /*0260*/ 	.word	0x05000049


	//   ....[139]....
        /*0264*/ 	.word	0x05000049


	//   ....[140]....
        /*0268*/ 	.word	0x05000049


	//   ....[141]....
        /*026c*/ 	.word	0x05000049


	//   ....[142]....
        /*0270*/ 	.word	0x05000049


	//   ....[143]....
        /*0274*/ 	.word	0x05000049


	//   ....[144]....
        /*0278*/ 	.word	0x05000049


	//   ....[145]....
        /*027c*/ 	.word	0x05000049


	//   ....[146]....
        /*0280*/ 	.word	0x05000049


	//   ....[147]....
        /*0284*/ 	.word	0x05000049


	//   ....[148]....
        /*0288*/ 	.word	0x05000049


	//   ....[149]....
        /*028c*/ 	.word	0x05000049


	//   ....[150]....
        /*0290*/ 	.word	0x05000049


	//   ....[151]....
        /*0294*/ 	.word	0x05000049


	//   ....[152]....
        /*0298*/ 	.word	0x05000049


	//   ....[153]....
        /*029c*/ 	.word	0x05000049


	//   ....[154]....
        /*02a0*/ 	.word	0x05000049


	//   ....[155]....
        /*02a4*/ 	.word	0x05000049


	//   ....[156]....
        /*02a8*/ 	.word	0x05000049


	//   ....[157]....
        /*02ac*/ 	.word	0x05000049


	//   ....[158]....
        /*02b0*/ 	.word	0x05000049


	//   ....[159]....
        /*02b4*/ 	.word	0x05000049


	//   ....[160]....
        /*02b8*/ 	.word	0x05000049


	//   ....[161]....
        /*02bc*/ 	.word	0x05000049


	//   ....[162]....
        /*02c0*/ 	.word	0x05000049


	//   ....[163]....
        /*02c4*/ 	.word	0x05000049


	//   ....[164]....
        /*02c8*/ 	.word	0x05000049


	//----- nvinfo : EIATTR_COOP_GROUP_INSTR_OFFSETS
	.align		4
.L_2133:
        /*02cc*/ 	.byte	0x04, 0x28
        /*02ce*/ 	.short	(.L_2135 - .L_2134)


	//   ....[0]....
.L_2134:
        /*02d0*/ 	.word	0x00000bf0


	//   ....[1]....
        /*02d4*/ 	.word	0x00000ca0


	//   ....[2]....
        /*02d8*/ 	.word	0x00000e70


	//   ....[3]....
        /*02dc*/ 	.word	0x000033b0


	//   ....[4]....
        /*02e0*/ 	.word	0x00003b20


	//   ....[5]....
        /*02e4*/ 	.word	0x000042f0


	//   ....[6]....
        /*02e8*/ 	.word	0x00004710


	//   ....[7]....
        /*02ec*/ 	.word	0x000053e0


	//   ....[8]....
        /*02f0*/ 	.word	0x00006a10


	//   ....[9]....
        /*02f4*/ 	.word	0x00006a20


	//   ....[10]....
        /*02f8*/ 	.word	0x00006a30


	//   ....[11]....
        /*02fc*/ 	.word	0x00006a40


	//   ....[12]....
        /*0300*/ 	.word	0x00006ad0


	//   ....[13]....
        /*0304*/ 	.word	0x00006b00


	//   ....[14]....
        /*0308*/ 	.word	0x00006b10


	//   ....[15]....
        /*030c*/ 	.word	0x00006b20


	//   ....[16]....
        /*0310*/ 	.word	0x00006bb0


	//   ....[17]....
        /*0314*/ 	.word	0x00006be0


	//   ....[18]....
        /*0318*/ 	.word	0x00006bf0


	//   ....[19]....
        /*031c*/ 	.word	0x00006c00


	//   ....[20]....
        /*0320*/ 	.word	0x00006ca0


	//   ....[21]....
        /*0324*/ 	.word	0x00006cc0


	//   ....[22]....
        /*0328*/ 	.word	0x00006cd0


	//   ....[23]....
        /*032c*/ 	.word	0x00006ce0


	//   ....[24]....
        /*0330*/ 	.word	0x00006d90


	//   ....[25]....
        /*0334*/ 	.word	0x00006da0


	//   ....[26]....
        /*0338*/ 	.word	0x00006db0


	//   ....[27]....
        /*033c*/ 	.word	0x00006dc0


	//   ....[28]....
        /*0340*/ 	.word	0x00006f20


	//   ....[29]....
        /*0344*/ 	.word	0x00006f30


	//   ....[30]....
        /*0348*/ 	.word	0x00006f40


	//   ....[31]....
        /*034c*/ 	.word	0x00006f50


	//   ....[32]....
        /*0350*/ 	.word	0x00006f60


	//   ....[33]....
        /*0354*/ 	.word	0x00006f70


	//   ....[34]....
        /*0358*/ 	.word	0x00006f80


	//   ....[35]....
        /*035c*/ 	.word	0x00006f90


	//   ....[36]....
        /*0360*/ 	.word	0x00008480


	//   ....[37]....
        /*0364*/ 	.word	0x00008490


	//   ....[38]....
        /*0368*/ 	.word	0x000084a0


	//   ....[39]....
        /*036c*/ 	.word	0x000084b0


	//   ....[40]....
        /*0370*/ 	.word	0x000085c0


	//   ....[41]....
        /*0374*/ 	.word	0x000085d0


	//   ....[42]....
        /*0378*/ 	.word	0x000085e0


	//   ....[43]....
        /*037c*/ 	.word	0x000085f0


	//   ....[44]....
        /*0380*/ 	.word	0x00008700


	//   ....[45]....
        /*0384*/ 	.word	0x00008710


	//   ....[46]....
        /*0388*/ 	.word	0x00008720


	//   ....[47]....
        /*038c*/ 	.word	0x00008730


	//   ....[48]....
        /*0390*/ 	.word	0x00008840


	//   ....[49]....
        /*0394*/ 	.word	0x00008850


	//   ....[50]....
        /*0398*/ 	.word	0x00008860


	//   ....[51]....
        /*039c*/ 	.word	0x00008870


	//   ....[52]....
        /*03a0*/ 	.word	0x00008980


	//   ....[53]....
        /*03a4*/ 	.word	0x00008990


	//   ....[54]....
        /*03a8*/ 	.word	0x000089a0


	//   ....[55]....
        /*03ac*/ 	.word	0x000089b0


	//   ....[56]....
        /*03b0*/ 	.word	0x00008ac0


	//   ....[57]....
        /*03b4*/ 	.word	0x00008ad0


	//   ....[58]....
        /*03b8*/ 	.word	0x00008ae0


	//   ....[59]....
        /*03bc*/ 	.word	0x00008af0


	//   ....[60]....
        /*03c0*/ 	.word	0x00008b00


	//   ....[61]....
        /*03c4*/ 	.word	0x00008b10


	//   ....[62]....
        /*03c8*/ 	.word	0x00008b20


	//   ....[63]....
        /*03cc*/ 	.word	0x00008b60


	//   ....[64]....
        /*03d0*/ 	.word	0x00008ba0


	//   ....[65]....
        /*03d4*/ 	.word	0x00008be0


	//   ....[66]....
        /*03d8*/ 	.word	0x00008c00


	//   ....[67]....
        /*03dc*/ 	.word	0x00008c20


	//   ....[68]....
        /*03e0*/ 	.word	0x0000c0e0


	//   ....[69]....
        /*03e4*/ 	.word	0x0000c120


	//   ....[70]....
        /*03e8*/ 	.word	0x0000c160


	//   ....[71]....
        /*03ec*/ 	.word	0x0000c1a0


	//   ....[72]....
        /*03f0*/ 	.word	0x0000c2b0


	//   ....[73]....
        /*03f4*/ 	.word	0x0000c2f0


	//   ....[74]....
        /*03f8*/ 	.word	0x0000c330


	//   ....[75]....
        /*03fc*/ 	.word	0x0000c370


	//   ....[76]....
        /*0400*/ 	.word	0x0000c480


	//   ....[77]....
        /*0404*/ 	.word	0x0000c4c0


	//   ....[78]....
        /*0408*/ 	.word	0x0000c500


	//   ....[79]....
        /*040c*/ 	.word	0x0000c540


	//   ....[80]....
        /*0410*/ 	.word	0x0000c650


	//   ....[81]....
        /*0414*/ 	.word	0x0000c690


	//   ....[82]....
        /*0418*/ 	.word	0x0000c6c0


	//   ....[83]....
        /*041c*/ 	.word	0x0000c6e0


	//   ....[84]....
        /*0420*/ 	.word	0x0000c710


	//   ....[85]....
        /*0424*/ 	.word	0x0000c740


	//   ....[86]....
        /*0428*/ 	.word	0x0000c750


	//   ....[87]....
        /*042c*/ 	.word	0x0000c760


	//   ....[88]....
        /*0430*/ 	.word	0x0000cca0


	//   ....[89]....
        /*0434*/ 	.word	0x0000d3f0


	//   ....[90]....
        /*0438*/ 	.word	0x0000d820


	//   ....[91]....
        /*043c*/ 	.word	0x0000d960


	//   ....[92]....
        /*0440*/ 	.word	0x0000d9b0


	//   ....[93]....
        /*0444*/ 	.word	0x0000da10


	//   ....[94]....
        /*0448*/ 	.word	0x0000da60


	//   ....[95]....
        /*044c*/ 	.word	0x0000da80


	//   ....[96]....
        /*0450*/ 	.word	0x0000dbf0


	//   ....[97]....
        /*0454*/ 	.word	0x0000dc20


	//   ....[98]....
        /*0458*/ 	.word	0x0000dc80


	//   ....[99]....
        /*045c*/ 	.word	0x0000dce0


	//   ....[100]....
        /*0460*/ 	.word	0x0000dd00


	//   ....[101]....
        /*0464*/ 	.word	0x0000e120


	//   ....[102]....
        /*0468*/ 	.word	0x0000e170


	//   ....[103]....
        /*046c*/ 	.word	0x0000e1c0


	//   ....[104]....
        /*0470*/ 	.word	0x0000e210


	//   ....[105]....
        /*0474*/ 	.word	0x0000e300


	//   ....[106]....
        /*0478*/ 	.word	0x0000e350


	//   ....[107]....
        /*047c*/ 	.word	0x0000e3a0


	//   ....[108]....
        /*0480*/ 	.word	0x0000e3f0


	//   ....[109]....
        /*0484*/ 	.word	0x0000e4e0


	//   ....[110]....
        /*0488*/ 	.word	0x0000e530


	//   ....[111]....
        /*048c*/ 	.word	0x0000e580


	//   ....[112]....
        /*0490*/ 	.word	0x0000e5d0


	//   ....[113]....
        /*0494*/ 	.word	0x0000e6c0


	//   ....[114]....
        /*0498*/ 	.word	0x0000e710


	//   ....[115]....
        /*049c*/ 	.word	0x0000e760


	//   ....[116]....
        /*04a0*/ 	.word	0x0000e7b0


	//   ....[117]....
        /*04a4*/ 	.word	0x0000e8a0


	//   ....[118]....
        /*04a8*/ 	.word	0x0000e8f0


	//   ....[119]....
        /*04ac*/ 	.word	0x0000e940


	//   ....[120]....
        /*04b0*/ 	.word	0x0000e990


	//   ....[121]....
        /*04b4*/ 	.word	0x0000ea20


	//   ....[122]....
        /*04b8*/ 	.word	0x0000eac0


	//   ....[123]....
        /*04bc*/ 	.word	0x0000eb60


	//   ....[124]....
        /*04c0*/ 	.word	0x0000ec00


	//   ....[125]....
        /*04c4*/ 	.word	0x0000eca0


	//   ....[126]....
        /*04c8*/ 	.word	0x0000ed50


	//   ....[127]....
        /*04cc*/ 	.word	0x0000edb0


	//   ....[128]....
        /*04d0*/ 	.word	0x0000ee00


	//   ....[129]....
        /*04d4*/ 	.word	0x0000ee30


	//   ....[130]....
        /*04d8*/ 	.word	0x0000ee90


	//   ....[131]....
        /*04dc*/ 	.word	0x0000eee0


	//   ....[132]....
        /*04e0*/ 	.word	0x0000ef30


	//   ....[133]....
        /*04e4*/ 	.word	0x0000efc0


	//   ....[134]....
        /*04e8*/ 	.word	0x0000f010


	//   ....[135]....
        /*04ec*/ 	.word	0x0000f060


	//   ....[136]....
        /*04f0*/ 	.word	0x0000f0b0


	//   ....[137]....
        /*04f4*/ 	.word	0x0000f140


	//   ....[138]....
        /*04f8*/ 	.word	0x0000f1d0


	//   ....[139]....
        /*04fc*/ 	.word	0x0000f220


	//   ....[140]....
        /*0500*/ 	.word	0x0000f270


	//   ....[141]....
        /*0504*/ 	.word	0x0000f300


	//   ....[142]....
        /*0508*/ 	.word	0x0000f390


	//   ....[143]....
        /*050c*/ 	.word	0x0000f3e0


	//   ....[144]....
        /*0510*/ 	.word	0x0000f430


	//   ....[145]....
        /*0514*/ 	.word	0x0000f4c0


	//   ....[146]....
        /*0518*/ 	.word	0x0000f550


	//   ....[147]....
        /*051c*/ 	.word	0x0000f5a0


	//   ....[148]....
        /*0520*/ 	.word	0x0000f5f0


	//   ....[149]....
        /*0524*/ 	.word	0x0000f680


	//   ....[150]....
        /*0528*/ 	.word	0x0000f710


	//   ....[151]....
        /*052c*/ 	.word	0x0000f760


	//   ....[152]....
        /*0530*/ 	.word	0x0000f7b0


	//   ....[153]....
        /*0534*/ 	.word	0x0000f840


	//   ....[154]....
        /*0538*/ 	.word	0x0000f8d0


	//   ....[155]....
        /*053c*/ 	.word	0x0000f920


	//   ....[156]....
        /*0540*/ 	.word	0x0000fa10


	//   ....[157]....
        /*0544*/ 	.word	0x0000fa80


	//   ....[158]....
        /*0548*/ 	.word	0x0000fad0


	//   ....[159]....
        /*054c*/ 	.word	0x0000fb20


	//   ....[160]....
        /*0550*/ 	.word	0x0000fb70


	//   ....[161]....
        /*0554*/ 	.word	0x0000fba0


	//   ....[162]....
        /*0558*/ 	.word	0x0000fc00


	//   ....[163]....
        /*055c*/ 	.word	0x0000fc50


	//   ....[164]....
        /*0560*/ 	.word	0x0000fca0


	//----- nvinfo : EIATTR_VRC_CTA_INIT_COUNT
	.align		4
.L_2135:
        /*0564*/ 	.byte	0x02, 0x4a
	.zero		1
	.zero		1


	//----- nvinfo : EIATTR_EXIT_INSTR_OFFSETS
	.align		4
        /*0568*/ 	.byte	0x04, 0x1c
        /*056a*/ 	.short	(.L_2137 - .L_2136)


	//   ....[0]....
.L_2136:
        /*056c*/ 	.word	0x0000de10


	//   ....[1]....
        /*0570*/ 	.word	0x0000e0c0


	//----- nvinfo : EIATTR_MAX_THREADS
	.align		4
.L_2137:
        /*0574*/ 	.byte	0x04, 0x05
        /*0576*/ 	.short	(.L_2139 - .L_2138)
.L_2138:
        /*0578*/ 	.word	0x00000040
        /*057c*/ 	.word	0x00000001
        /*0580*/ 	.word	0x00000001


	//----- nvinfo : EIATTR_CRS_STACK_SIZE
	.align		4
.L_2139:
        /*0584*/ 	.byte	0x04, 0x1e
        /*0586*/ 	.short	(.L_2141 - .L_2140)
.L_2140:
        /*0588*/ 	.word	0x00000000


	//----- nvinfo : EIATTR_CBANK_PARAM_SIZE
	.align		4
.L_2141:
        /*058c*/ 	.byte	0x03, 0x19
        /*058e*/ 	.short	0x01f0


	//----- nvinfo : EIATTR_PARAM_CBANK
	.align		4
        /*0590*/ 	.byte	0x04, 0x0a
        /*0592*/ 	.short	(.L_2143 - .L_2142)
	.align		4
.L_2142:
        /*0594*/ 	.word	index@(.nv.constant0._Z25selective_scan_bwd_kernelI32Selective_Scan_bwd_kernel_traitsILi64ELi16ELb1ELb0ELb1ELb1ELb1EN3c104HalfENS1_7complexIfEEEEv12SSMParamsBwd)
        /*0598*/ 	.short	0x0380
        /*059a*/ 	.short	0x01f0


	//----- nvinfo : EIATTR_SW_WAR
	.align		4
.L_2143:
        /*059c*/ 	.byte	0x04, 0x36
        /*059e*/ 	.short	(.L_2145 - .L_2144)
.L_2144:
        /*05a0*/ 	.word	0x00000008
.L_2145:


//--------------------- .nv.info._Z25selective_scan_bwd_kernelI32Selective_Scan_bwd_kernel_traitsILi64ELi16ELb1ELb1ELb0ELb0ELb0EN3c104HalfENS1_7complexIfEEEEv12SSMParamsBwd --------------------------
	.section	.nv.info._Z25selective_scan_bwd_kernelI32Selective_Scan_bwd_kernel_traitsILi64ELi16ELb1ELb1ELb0ELb0ELb0EN3c104HalfENS1_7complexIfEEEEv12SSMParamsBwd,"",@"SHT_CUDA_INFO"
	.sectionflags	@""
	.align	4


	//----- nvinfo : EIATTR_CUDA_API_VERSION
	.align		4
        /*0000*/ 	.byte	0x04, 0x37
        /*0002*/ 	.short	(.L_2147 - .L_2146)
.L_2146:
        /*0004*/ 	.word	0x00000082


	//----- nvinfo : EIATTR_KPARAM_INFO
	.align		4
.L_2147:
        /*0008*/ 	.byte	0x04, 0x17
        /*000a*/ 	.short	(.L_2149 - .L_2148)
.L_2148:
        /*000c*/ 	.word	0x00000000
        /*0010*/ 	.short	0x0000
        /*0012*/ 	.short	0x0000
        /*0014*/ 	.byte	0x00, 0xf0, 0xc1, 0x07


	//----- nvinfo : EIATTR_SPARSE_MMA_MASK
	.align		4
.L_2149:
        /*0018*/ 	.byte	0x03, 0x50
        /*001a*/ 	.short	0x0000


	//----- nvinfo : EIATTR_MAXREG_COUNT
	.align		4
        /*001c*/ 	.byte	0x03, 0x1b
        /*001e*/ 	.short	0x00ff


	//----- nvinfo : EIATTR_NUM_BARRIERS
	.align		4
        /*0020*/ 	.byte	0x02, 0x4c
        /*0022*/ 	.byte	0x01
	.zero		1


	//----- nvinfo : EIATTR_MERCURY_ISA_VERSION
	.align		4
        /*0024*/ 	.byte	0x03, 0x5f
        /*0026*/ 	.short	0x0101


	//----- nvinfo : EIATTR_INT_WARP_WIDE_INSTR_OFFSETS
	.align		4
        /*0028*/ 	.byte	0x04, 0x31
        /*002a*/ 	.short	(.L_2151 - .L_2150)


	//   ....[0]....
.L_2150:
        /*002c*/ 	.word	0x00003e30


	//   ....[1]....
        /*0030*/ 	.word	0x00005700


	//----- nvinfo : EIATTR_COOP_GROUP_MASK_REGIDS
	.align		4
.L_2151:
        /*0034*/ 	.byte	0x04, 0x29
        /*0036*/ 	.short	(.L_2153 - .L_2152)


	//   ....[0]....
.L_2152:
        /*0038*/ 	.word	0xffffffff


	//   ....[1]....
        /*003c*/ 	.word	0xffffffff


	//   ....[2]....
        /*0040*/ 	.word	0xffffffff


	//   ....[3]....
        /*0044*/ 	.word	0xffffffff


	//   ....[4]....
        /*0048*/ 	.word	0xffffffff


	//   ....[5]....
        /*004c*/ 	.word	0xffffffff


	//   ....[6]....
        /*0050*/ 	.word	0xffffffff


	//   ....[7]....
        /*0054*/ 	.word	0xffffffff


	//   ....[8]....
        /*0058*/ 	.word	0xffffffff


	//   ....[9]....
        /*005c*/ 	.word	0xffffffff


	//   ....[10]....
        /*0060*/ 	.word	0xffffffff


	//   ....[11]....
        /*0064*/ 	.word	0xffffffff


	//   ....[12]....
        /*0068*/ 	.word	0xffffffff


	//   ....[13]....
        /*006c*/ 	.word	0xffffffff


	//   ....[14]....
        /*0070*/ 	.word	0xffffffff


	//   ....[15]....
        /*0074*/ 	.word	0xffffffff


	//   ....[16]....
        /*0078*/ 	.word	0xffffffff


	//   ....[17]....
        /*007c*/ 	.word	0xffffffff


	//   ....[18]....
        /*0080*/ 	.word	0xffffffff


	//   ....[19]....
        /*0084*/ 	.word	0xffffffff


	//   ....[20]....
        /*0088*/ 	.word	0xffffffff


	//   ....[21]....
        /*008c*/ 	.word	0xffffffff


	//   ....[22]....
        /*0090*/ 	.word	0xffffffff


	//   ....[23]....
        /*0094*/ 	.word	0xffffffff


	//   ....[24]....
        /*0098*/ 	.word	0xffffffff


	//   ....[25]....
        /*009c*/ 	.word	0xffffffff


	//   ....[26]....
        /*00a0*/ 	.word	0xffffffff


	//   ....[27]....
        /*00a4*/ 	.word	0xffffffff


	//   ....[28]....
        /*00a8*/ 	.word	0xffffffff


	//   ....[29]....
        /*00ac*/ 	.word	0xffffffff


	//   ....[30]....
        /*00b0*/ 	.word	0xffffffff


	//   ....[31]....
        /*00b4*/ 	.word	0xffffffff


	//   ....[32]....
        /*00b8*/ 	.word	0xffffffff


	//   ....[33]....
        /*00bc*/ 	.word	0xffffffff


	//   ....[34]....
        /*00c0*/ 	.word	0xffffffff


	//   ....[35]....
        /*00c4*/ 	.word	0xffffffff


	//   ....[36]....
        /*00c8*/ 	.word	0xffffffff


	//   ....[37]....
        /*00cc*/ 	.word	0xffffffff


	//   ....[38]....
        /*00d0*/ 	.word	0xffffffff


	//   ....[39]....
        /*00d4*/ 	.word	0xffffffff


	//   ....[40]....
        /*00d8*/ 	.word	0xffffffff


	//   ....[41]....
        /*00dc*/ 	.word	0xffffffff


	//   ....[42]....
        /*00e0*/ 	.word	0xffffffff


	//   ....[43]....
        /*00e4*/ 	.word	0xffffffff


	//   ....[44]....
        /*00e8*/ 	.word	0xffffffff


	//   ....[45]....
        /*00ec*/ 	.word	0xffffffff


	//   ....[46]....
        /*00f0*/ 	.word	0xffffffff


	//   ....[47]....
        /*00f4*/ 	.word	0xffffffff


	//   ....[48]....
        /*00f8*/ 	.word	0xffffffff


	//   ....[49]....
        /*00fc*/ 	.word	0xffffffff


	//   ....[50]....
        /*0100*/ 	.word	0xffffffff


	//   ....[51]....
        /*0104*/ 	.word	0xffffffff


	//   ....[52]....
        /*0108*/ 	.word	0xffffffff


	//   ....[53]....
        /*010c*/ 	.word	0xffffffff


	//   ....[54]....
        /*0110*/ 	.word	0xffffffff


	//   ....[55]....
        /*0114*/ 	.word	0xffffffff


	//   ....[56]....
        /*0118*/ 	.word	0xffffffff


	//   ....[57]....
        /*011c*/ 	.word	0xffffffff


	//   ....[58]....
        /*0120*/ 	.word	0xffffffff


	//   ....[59]....
        /*0124*/ 	.word	0xffffffff


	//   ....[60]....
        /*0128*/ 	.word	0xffffffff


	//   ....[61]....
        /*012c*/ 	.word	0xffffffff


	//   ....[62]....
        /*0130*/ 	.word	0xffffffff


	//   ....[63]....
        /*0134*/ 	.word	0xffffffff


	//   ....[64]....
        /*0138*/ 	.word	0xffffffff


	//   ....[65]....
        /*013c*/ 	.word	0xffffffff


	//   ....[66]....
        /*0140*/ 	.word	0xffffffff


	//   ....[67]....
        /*0144*/ 	.word	0xffffffff


	//   ....[68]....
        /*0148*/ 	.word	0xffffffff


	//   ....[69]....
        /*014c*/ 	.word	0xffffffff


	//   ....[70]....
        /*0150*/ 	.word	0xffffffff


	//   ....[71]....
        /*0154*/ 	.word	0xffffffff


	//   ....[72]....
        /*0158*/ 	.word	0xffffffff


	//   ....[73]....
        /*015c*/ 	.word	0xffffffff


	//   ....[74]....
        /*0160*/ 	.word	0xffffffff


	//   ....[75]....
        /*0164*/ 	.word	0xffffffff


	//   ....[76]....
        /*0168*/ 	.word	0xffffffff


	//   ....[77]....
        /*016c*/ 	.word	0xffffffff


	//   ....[78]....
        /*0170*/ 	.word	0xffffffff


	//   ....[79]....
        /*0174*/ 	.word	0xffffffff


	//   ....[80]....
        /*0178*/ 	.word	0xffffffff


	//   ....[81]....
        /*017c*/ 	.word	0xffffffff


	//   ....[82]....
        /*0180*/ 	.word	0xffffffff


	//   ....[83]....
        /*0184*/ 	.word	0xffffffff


	//   ....[84]....
        /*0188*/ 	.word	0xffffffff


	//   ....[85]....
        /*018c*/ 	.word	0xffffffff


	//   ....[86]....
        /*0190*/ 	.word	0xffffffff


	//   ....[87]....
        /*0194*/ 	.word	0xffffffff


	//   ....[88]....
        /*0198*/ 	.word	0xffffffff


	//   ....[89]....
        /*019c*/ 	.word	0xffffffff


	//   ....[90]....
        /*01a0*/ 	.word	0xffffffff


	//   ....[91]....
        /*01a4*/ 	.word	0xffffffff


	//   ....[92]....
        /*01a8*/ 	.word	0xffffffff


	//   ....[93]....
        /*01ac*/ 	.word	0xffffffff


	//   ....[94]....
        /*01b0*/ 	.word	0xffffffff


	//   ....[95]....
        /*01b4*/ 	.word	0xffffffff


	//   ....[96]....
        /*01b8*/ 	.word	0x050000f1


	//   ....[97]....
        /*01bc*/ 	.word	0x050000f1


	//   ....[98]....
        /*01c0*/ 	.word	0x050000f1


	//   ....[99]....
        /*01c4*/ 	.word	0x050000f1


	//   ....[100]....
        /*01c8*/ 	.word	0x050000f1


	//   ....[101]....
        /*01cc*/ 	.word	0x050000f1


	//   ....[102]....
        /*01d0*/ 	.word	0x050000f1


	//   ....[103]....
        /*01d4*/ 	.word	0x050000f1


	//   ....[104]....
        /*01d8*/ 	.word	0x050000f1


	//   ....[105]....
        /*01dc*/ 	.word	0x050000f1


	//   ....[106]....
        /*01e0*/ 	.word	0x050000f1


	//   ....[107]....
        /*01e4*/ 	.word	0x050000f1


	//   ....[108]....
        /*01e8*/ 	.word	0x050000f1


	//   ....[109]....
        /*01ec*/ 	.word	0x050000f1


	//   ....[110]....
        /*01f0*/ 	.word	0x050000f1


	//   ....[111]....
        /*01f4*/ 	.word	0x050000f1


	//   ....[112]....
        /*01f8*/ 	.word	0x050000f1


	//   ....[113]....
        /*01fc*/ 	.word	0x050000f1


	//   ....[114]....
        /*0200*/ 	.word	0x050000f1


	//   ....[115]....
        /*0204*/ 	.word	0x050000f1


	//   ....[116]....
        /*0208*/ 	.word	0x050000f1


	//   ....[117]....
        /*020c*/ 	.word	0x050000f1


	//   ....[118]....
        /*0210*/ 	.word	0x050000f1


	//   ....[119]....
        /*0214*/ 	.word	0x050000f1


	//   ....[120]....
        /*0218*/ 	.word	0x050000f1


	//   ....[121]....
        /*021c*/ 	.word	0x050000f1


	//   ....[122]....
        /*0220*/ 	.word	0x050000f1


	//   ....[123]....
        /*0224*/ 	.word	0x050000f1


	//   ....[124]....
        /*0228*/ 	.word	0x050000f1


	//   ....[125]....
        /*022c*/ 	.word	0x050000f1


	//   ....[126]....
        /*0230*/ 	.word	0x050000f1


	//   ....[127]....
        /*0234*/ 	.word	0x050000f1


	//   ....[128]....
        /*0238*/ 	.word	0x050000f1


	//   ....[129]....
        /*023c*/ 	.word	0x050000f1


	//   ....[130]....
        /*0240*/ 	.word	0x050000f1


	//   ....[131]....
        /*0244*/ 	.word	0x050000f1


	//   ....[132]....
        /*0248*/ 	.word	0x050000f1


	//   ....[133]....
        /*024c*/ 	.word	0x050000f1


	//   ....[134]....
        /*0250*/ 	.word	0x050000f1


	//   ....[135]....
        /*0254*/ 	.word	0x050000f1


	//   ....[136]....
        /*0258*/ 	.word	0x050000f1


	//   ....[137]....
        /*025c*/ 	.word	0x050000f1


	//   ....[138]....
        /*0260*/ 	.word	0x050000f1


	//   ....[139]....
        /*0264*/ 	.word	0x050000f1


	//   ....[140]....
        /*0268*/ 	.word	0x050000f1


	//   ....[141]....
        /*026c*/ 	.word	0x050000f1


	//   ....[142]....
        /*0270*/ 	.word	0x050000f1


	//   ....[143]....
        /*0274*/ 	.word	0x050000f1


	//   ....[144]....
        /*0278*/ 	.word	0x050000f1


	//   ....[145]....
        /*027c*/ 	.word	0x050000f1


	//   ....[146]....
        /*0280*/ 	.word	0x050000f1


	//   ....[147]....
        /*0284*/ 	.word	0x050000f1


	//   ....[148]....
        /*0288*/ 	.word	0x050000f1


	//   ....[149]....
        /*028c*/ 	.word	0x050000f1


	//   ....[150]....
        /*0290*/ 	.word	0x050000f1


	//   ....[151]....
        /*0294*/ 	.word	0x050000f1


	//   ....[152]....
        /*0298*/ 	.word	0x050000f1


	//   ....[153]....
        /*029c*/ 	.word	0x050000f1


	//   ....[154]....
        /*02a0*/ 	.word	0x050000f1


	//   ....[155]....
        /*02a4*/ 	.word	0x050000f1


	//   ....[156]....
        /*02a8*/ 	.word	0x050000f1


	//   ....[157]....
        /*02ac*/ 	.word	0x050000f1


	//   ....[158]....
        /*02b0*/ 	.word	0x050000f1


	//   ....[159]....
        /*02b4*/ 	.word	0x050000f1


	//----- nvinfo : EIATTR_COOP_GROUP_INSTR_OFFSETS
	.align		4
.L_2153:
        /*02b8*/ 	.byte	0x04, 0x28
        /*02ba*/ 	.short	(.L_2155 - .L_2154)


	//   ....[0]....
.L_2154:
        /*02bc*/ 	.word	0x00000a40


	//   ....[1]....
        /*02c0*/ 	.word	0x00000af0


	//   ....[2]....
        /*02c4*/ 	.word	0x00000d00


	//   ....[3]....
        /*02c8*/ 	.word	0x00001710


	//   ....[4]....
        /*02cc*/ 	.word	0x00003310


	//   ....[5]....
        /*02d0*/ 	.word	0x00003320


	//   ....[6]....
        /*02d4*/ 	.word	0x00003330


	//   ....[7]....
        /*02d8*/ 	.word	0x00003340


	//   ....[8]....
        /*02dc*/ 	.word	0x000033e0


	//   ....[9]....
        /*02e0*/ 	.word	0x00003400


	//   ....[10]....
        /*02e4*/ 	.word	0x00003410


	//   ....[11]....
        /*02e8*/ 	.word	0x00003420


	//   ....[12]....
        /*02ec*/ 	.word	0x000034c0


	//   ....[13]....
        /*02f0*/ 	.word	0x000034e0


	//   ....[14]....
        /*02f4*/ 	.word	0x000034f0


	//   ....[15]....
        /*02f8*/ 	.word	0x00003500


	//   ....[16]....
        /*02fc*/ 	.word	0x000035a0


	//   ....[17]....
        /*0300*/ 	.word	0x000035c0


	//   ....[18]....
        /*0304*/ 	.word	0x000035d0


	//   ....[19]....
        /*0308*/ 	.word	0x000035e0


	//   ....[20]....
        /*030c*/ 	.word	0x00003690


	//   ....[21]....
        /*0310*/ 	.word	0x000036a0


	//   ....[22]....
        /*0314*/ 	.word	0x000036b0


	//   ....[23]....
        /*0318*/ 	.word	0x000036c0


	//   ....[24]....
        /*031c*/ 	.word	0x00003820


	//   ....[25]....
        /*0320*/ 	.word	0x00003830


	//   ....[26]....
        /*0324*/ 	.word	0x00003840


	//   ....[27]....
        /*0328*/ 	.word	0x00003850


	//   ....[28]....
        /*032c*/ 	.word	0x00003860


	//   ....[29]....
        /*0330*/ 	.word	0x00003870


	//   ....[30]....
        /*0334*/ 	.word	0x00003880


	//   ....[31]....
        /*0338*/ 	.word	0x00003890


	//   ....[32]....
        /*033c*/ 	.word	0x00004be0


	//   ....[33]....
        /*0340*/ 	.word	0x00004bf0


	//   ....[34]....
        /*0344*/ 	.word	0x00004c00


	//   ....[35]....
        /*0348*/ 	.word	0x00004c10


	//   ....[36]....
        /*034c*/ 	.word	0x00004d20


	//   ....[37]....
        /*0350*/ 	.word	0x00004d30


	//   ....[38]....
        /*0354*/ 	.word	0x00004d40


	//   ....[39]....
        /*0358*/ 	.word	0x00004d50


	//   ....[40]....
        /*035c*/ 	.word	0x00004e60


	//   ....[41]....
        /*0360*/ 	.word	0x00004e70


	//   ....[42]....
        /*0364*/ 	.word	0x00004e80


	//   ....[43]....
        /*0368*/ 	.word	0x00004e90


	//   ....[44]....
        /*036c*/ 	.word	0x00004fa0


	//   ....[45]....
        /*0370*/ 	.word	0x00004fb0


	//   ....[46]....
        /*0374*/ 	.word	0x00004fc0


	//   ....[47]....
        /*0378*/ 	.word	0x00004fd0


	//   ....[48]....
        /*037c*/ 	.word	0x000050e0


	//   ....[49]....
        /*0380*/ 	.word	0x000050f0


	//   ....[50]....
        /*0384*/ 	.word	0x00005100


	//   ....[51]....
        /*0388*/ 	.word	0x00005110


	//   ....[52]....
        /*038c*/ 	.word	0x00005220


	//   ....[53]....
        /*0390*/ 	.word	0x00005230


	//   ....[54]....
        /*0394*/ 	.word	0x00005240


	//   ....[55]....
        /*0398*/ 	.word	0x00005250


	//   ....[56]....
        /*039c*/ 	.word	0x00005260


	//   ....[57]....
        /*03a0*/ 	.word	0x00005270


	//   ....[58]....
        /*03a4*/ 	.word	0x00005280


	//   ....[59]....
        /*03a8*/ 	.word	0x000052b0


	//   ....[60]....
        /*03ac*/ 	.word	0x000052f0


	//   ....[61]....
        /*03b0*/ 	.word	0x00005320


	//   ....[62]....
        /*03b4*/ 	.word	0x00005360


	//   ....[63]....
        /*03b8*/ 	.word	0x00005380


	//   ....[64]....
        /*03bc*/ 	.word	0x000084c0


	//   ....[65]....
        /*03c0*/ 	.word	0x00008500


	//   ....[66]....
        /*03c4*/ 	.word	0x00008540


	//   ....[67]....
        /*03c8*/ 	.word	0x00008580


	//   ....[68]....
        /*03cc*/ 	.word	0x00008690


	//   ....[69]....
        /*03d0*/ 	.word	0x000086d0


	//   ....[70]....
        /*03d4*/ 	.word	0x00008710


	//   ....[71]....
        /*03d8*/ 	.word	0x00008750


	//   ....[72]....
        /*03dc*/ 	.word	0x00008860


	//   ....[73]....
        /*03e0*/ 	.word	0x000088a0


	//   ....[74]....
        /*03e4*/ 	.word	0x000088e0


	//   ....[75]....
        /*03e8*/ 	.word	0x00008920


	//   ....[76]....
        /*03ec*/ 	.word	0x00008a30


	//   ....[77]....
        /*03f0*/ 	.word	0x00008a70


	//   ....[78]....
        /*03f4*/ 	.word	0x00008ab0


	//   ....[79]....
        /*03f8*/ 	.word	0x00008af0


	//   ....[80]....
        /*03fc*/ 	.word	0x00008c00


	//   ....[81]....
        /*0400*/ 	.word	0x00008c40


	//   ....[82]....
        /*0404*/ 	.word	0x00008c70


	//   ....[83]....
        /*0408*/ 	.word	0x00008c80


	//   ....[84]....
        /*040c*/ 	.word	0x00009180


	//   ....[85]....
        /*0410*/ 	.word	0x000094f0


	//   ....[86]....
        /*0414*/ 	.word	0x00009620


	//   ....[87]....
        /*0418*/ 	.word	0x00009670


	//   ....[88]....
        /*041c*/ 	.word	0x000096d0


	//   ....[89]....
        /*0420*/ 	.word	0x00009720


	//   ....[90]....
        /*0424*/ 	.word	0x00009740


	//   ....[91]....
        /*0428*/ 	.word	0x00009860


	//   ....[92]....
        /*042c*/ 	.word	0x000098a0


	//   ....[93]....
        /*0430*/ 	.word	0x00009900


	//   ....[94]....
        /*0434*/ 	.word	0x00009950


	//   ....[95]....
        /*0438*/ 	.word	0x00009970


	//   ....[96]....
        /*043c*/ 	.word	0x00009d80


	//   ....[97]....
        /*0440*/ 	.word	0x00009dd0


	//   ....[98]....
        /*0444*/ 	.word	0x00009e20


	//   ....[99]....
        /*0448*/ 	.word	0x00009e70


	//   ....[100]....
        /*044c*/ 	.word	0x00009f60


	//   ....[101]....
        /*0450*/ 	.word	0x00009fb0


	//   ....[102]....
        /*0454*/ 	.word	0x0000a000


	//   ....[103]....
        /*0458*/ 	.word	0x0000a050


	//   ....[104]....
        /*045c*/ 	.word	0x0000a140


	//   ....[105]....
        /*0460*/ 	.word	0x0000a190


	//   ....[106]....
        /*0464*/ 	.word	0x0000a1e0


	//   ....[107]....
        /*0468*/ 	.word	0x0000a230


	//   ....[108]....
        /*046c*/ 	.word	0x0000a320


	//   ....[109]....
        /*0470*/ 	.word	0x0000a370


	//   ....[110]....
        /*0474*/ 	.word	0x0000a3c0


	//   ....[111]....
        /*0478*/ 	.word	0x0000a410


	//   ....[112]....
        /*047c*/ 	.word	0x0000a500


	//   ....[113]....
        /*0480*/ 	.word	0x0000a550


	//   ....[114]....
        /*0484*/ 	.word	0x0000a5a0


	//   ....[115]....
        /*0488*/ 	.word	0x0000a5f0


	//   ....[116]....
        /*048c*/ 	.word	0x0000a680


	//   ....[117]....
        /*0490*/ 	.word	0x0000a720


	//   ....[118]....
        /*0494*/ 	.word	0x0000a7c0


	//   ....[119]....
        /*0498*/ 	.word	0x0000a860


	//   ....[120]....
        /*049c*/ 	.word	0x0000a900


	//   ....[121]....
        /*04a0*/ 	.word	0x0000a9b0


	//   ....[122]....
        /*04a4*/ 	.word	0x0000aa00


	//   ....[123]....
        /*04a8*/ 	.word	0x0000aa50


	//   ....[124]....
        /*04ac*/ 	.word	0x0000aaa0


	//   ....[125]....
        /*04b0*/ 	.word	0x0000aaf0


	//   ....[126]....
        /*04b4*/ 	.word	0x0000ab40


	//   ....[127]....
        /*04b8*/ 	.word	0x0000ab90


	//   ....[128]....
        /*04bc*/ 	.word	0x0000ac20


	//   ....[129]....
        /*04c0*/ 	.word	0x0000ac70


	//   ....[130]....
        /*04c4*/ 	.word	0x0000acc0


	//   ....[131]....
        /*04c8*/ 	.word	0x0000ad10


	//   ....[132]....
        /*04cc*/ 	.word	0x0000ada0


	//   ....[133]....
        /*04d0*/ 	.word	0x0000ae30


	//   ....[134]....
        /*04d4*/ 	.word	0x0000ae80


	//   ....[135]....
        /*04d8*/ 	.word	0x0000aed0


	//   ....[136]....
        /*04dc*/ 	.word	0x0000af60


	//   ....[137]....
        /*04e0*/ 	.word	0x0000aff0


	//   ....[138]....
        /*04e4*/ 	.word	0x0000b040


	//   ....[139]....
        /*04e8*/ 	.word	0x0000b090


	//   ....[140]....
        /*04ec*/ 	.word	0x0000b120


	//   ....[141]....
        /*04f0*/ 	.word	0x0000b1b0


	//   ....[142]....
        /*04f4*/ 	.word	0x0000b200


	//   ....[143]....
        /*04f8*/ 	.word	0x0000b250


	//   ....[144]....
        /*04fc*/ 	.word	0x0000b2e0


	//   ....[145]....
        /*0500*/ 	.word	0x0000b370


	//   ....[146]....
        /*0504*/ 	.word	0x0000b3c0


	//   ....[147]....
        /*0508*/ 	.word	0x0000b410


	//   ....[148]....
        /*050c*/ 	.word	0x0000b4a0


	//   ....[149]....
        /*0510*/ 	.word	0x0000b540


	//   ....[150]....
        /*0514*/ 	.word	0x0000b590


	//   ....[151]....
        /*0518*/ 	.word	0x0000b670


	//   ....[152]....
        /*051c*/ 	.word	0x0000b6e0


	//   ....[153]....
        /*0520*/ 	.word	0x0000b730


	//   ....[154]....
        /*0524*/ 	.word	0x0000b780


	//   ....[155]....
        /*0528*/ 	.word	0x0000b7d0


	//   ....[156]....
        /*052c*/ 	.word	0x0000b800


	//   ....[157]....
        /*0530*/ 	.word	0x0000b850


	//   ....[158]....
        /*0534*/ 	.word	0x0000b8a0


	//   ....[159]....
        /*0538*/ 	.word	0x0000b8f0


	//----- nvinfo : EIATTR_VRC_CTA_INIT_COUNT
	.align		4
.L_2155:
        /*053c*/ 	.byte	0x02, 0x4a
	.zero		1
	.zero		1


	//----- nvinfo : EIATTR_EXIT_INSTR_OFFSETS
	.align		4
        /*0540*/ 	.byte	0x04, 0x1c
        /*0542*/ 	.short	(.L_2157 - .L_2156)


	//   ....[0]....
.L_2156:
        /*0544*/ 	.word	0x00009a60


	//   ....[1]....
        /*0548*/ 	.word	0x00009d20


	//----- nvinfo : EIATTR_MAX_THREADS
	.align		4
.L_2157:
        /*054c*/ 	.byte	0x04, 0x05
        /*054e*/ 	.short	(.L_2159 - .L_2158)
.L_2158:
        /*0550*/ 	.word	0x00000040
        /*0554*/ 	.word	0x00000001
        /*0558*/ 	.word	0x00000001


	//----- nvinfo : EIATTR_CRS_STACK_SIZE
	.align		4
.L_2159:
        /*055c*/ 	.byte	0x04, 0x1e
        /*055e*/ 	.short	(.L_2161 - .L_2160)
.L_2160:
        /*0560*/ 	.word	0x00000000


	//----- nvinfo : EIATTR_CBANK_PARAM_SIZE
	.align		4
.L_2161:
        /*0564*/ 	.byte	0x03, 0x19
        /*0566*/ 	.short	0x01f0


	//----- nvinfo : EIATTR_PARAM_CBANK
	.align		4
        /*0568*/ 	.byte	0x04, 0x0a
        /*056a*/ 	.short	(.L_2163 - .L_2162)
	.align		4
.L_2162:
        /*056c*/ 	.word	index@(.nv.constant0._Z25selective_scan_bwd_kernelI32Selective_Scan_bwd_kernel_traitsILi64ELi16ELb1ELb1ELb0ELb0ELb0EN3c104HalfENS1_7complexIfEEEEv12SSMParamsBwd)
        /*0570*/ 	.short	0x0380
        /*0572*/ 	.short	0x01f0


	//----- nvinfo : EIATTR_SW_WAR
	.align		4
.L_2163:
        /*0574*/ 	.byte	0x04, 0x36
        /*0576*/ 	.short	(.L_2165 - .L_2164)
.L_2164:
        /*0578*/ 	.word	0x00000008
.L_2165:


//--------------------- .nv.info._Z25selective_scan_bwd_kernelI32Selective_Scan_bwd_kernel_traitsILi64ELi16ELb1ELb1ELb0ELb0ELb1EN3c104HalfENS1_7complexIfEEEEv12SSMParamsBwd --------------------------
	.section	.nv.info._Z25selective_scan_bwd_kernelI32Selective_Scan_bwd_kernel_traitsILi64ELi16ELb1ELb1ELb0ELb0ELb1EN3c104HalfENS1_7complexIfEEEEv12SSMParamsBwd,"",@"SHT_CUDA_INFO"
	.sectionflags	@""
	.align	4


	//----- nvinfo : EIATTR_CUDA_API_VERSION
	.align		4
        /*0000*/ 	.byte	0x04, 0x37
        /*0002*/ 	.short	(.L_2167 - .L_2166)
.L_2166:
        /*0004*/ 	.word	0x00000082


	//----- nvinfo : EIATTR_KPARAM_INFO
	.align		4
.L_2167:
        /*0008*/ 	.byte	0x04, 0x17
        /*000a*/ 	.short	(.L_2169 - .L_2168)
.L_2168:
        /*000c*/ 	.word	0x00000000
        /*0010*/ 	.short	0x0000
        /*0012*/ 	.short	0x0000
        /*0014*/ 	.byte	0x00, 0xf0, 0xc1, 0x07


	//----- nvinfo : EIATTR_SPARSE_MMA_MASK
	.align		4
.L_2169:
        /*0018*/ 	.byte	0x03, 0x50
        /*001a*/ 	.short	0x0000


	//----- nvinfo : EIATTR_MAXREG_COUNT
	.align		4
        /*001c*/ 	.byte	0x03, 0x1b
        /*001e*/ 	.short	0x00ff


	//----- nvinfo : EIATTR_NUM_BARRIERS
	.align		4
        /*0020*/ 	.byte	0x02, 0x4c
        /*0022*/ 	.byte	0x01
	.zero		1


	//----- nvinfo : EIATTR_MERCURY_ISA_VERSION
	.align		4
        /*0024*/ 	.byte	0x03, 0x5f
        /*0026*/ 	.short	0x0101


	//----- nvinfo : EIATTR_INT_WARP_WIDE_INSTR_OFFSETS
	.align		4
        /*0028*/ 	.byte	0x04, 0x31
        /*002a*/ 	.short	(.L_2171 - .L_2170)


	//   ....[0]....
.L_2170:
        /*002c*/ 	.word	0x00005310


	//   ....[1]....
        /*0030*/ 	.word	0x00006fd0


	//----- nvinfo : EIATTR_COOP_GROUP_MASK_REGIDS
	.align		4
.L_2171:
        /*0034*/ 	.byte	0x04, 0x29
        /*0036*/ 	.short	(.L_2173 - .L_2172)


	//   ....[0]....
.L_2172:
        /*0038*/ 	.word	0xffffffff


	//   ....[1]....
        /*003c*/ 	.word	0xffffffff


	//   ....[2]....
        /*0040*/ 	.word	0xffffffff


	//   ....[3]....
        /*0044*/ 	.word	0xffffffff


	//   ....[4]....
        /*0048*/ 	.word	0xffffffff


	//   ....[5]....
        /*004c*/ 	.word	0xffffffff


	//   ....[6]....
        /*0050*/ 	.word	0xffffffff


	//   ....[7]....
        /*0054*/ 	.word	0xffffffff


	//   ....[8]....
        /*0058*/ 	.word	0xffffffff


	//   ....[9]....
        /*005c*/ 	.word	0xffffffff


	//   ....[10]....
        /*0060*/ 	.word	0xffffffff


	//   ....[11]....
        /*0064*/ 	.word	0xffffffff


	//   ....[12]....
        /*0068*/ 	.word	0xffffffff


	//   ....[13]....
        /*006c*/ 	.word	0xffffffff


	//   ....[14]....
        /*0070*/ 	.word	0xffffffff


	//   ....[15]....
        /*0074*/ 	.word	0xffffffff


	//   ....[16]....
        /*0078*/ 	.word	0xffffffff


	//   ....[17]....
        /*007c*/ 	.word	0xffffffff


	//   ....[18]....
        /*0080*/ 	.word	0xffffffff


	//   ....[19]....
        /*0084*/ 	.word	0xffffffff


	//   ....[20]....
        /*0088*/ 	.word	0xffffffff


	//   ....[21]....
        /*008c*/ 	.word	0xffffffff


	//   ....[22]....
        /*0090*/ 	.word	0xffffffff


	//   ....[23]....
        /*0094*/ 	.word	0xffffffff


	//   ....[24]....
        /*0098*/ 	.word	0xffffffff


	//   ....[25]....
        /*009c*/ 	.word	0xffffffff


	//   ....[26]....
        /*00a0*/ 	.word	0xffffffff


	//   ....[27]....
        /*00a4*/ 	.word	0xffffffff


	//   ....[28]....
        /*00a8*/ 	.word	0xffffffff


	//   ....[29]....
        /*00ac*/ 	.word	0xffffffff


	//   ....[30]....
        /*00b0*/ 	.word	0xffffffff


	//   ....[31]....
        /*00b4*/ 	.word	0xffffffff


	//   ....[32]....
        /*00b8*/ 	.word	0xffffffff


	//   ....[33]....
        /*00bc*/ 	.word	0xffffffff


	//   ....[34]....
        /*00c0*/ 	.word	0xffffffff


	//   ....[35]....
        /*00c4*/ 	.word	0xffffffff


	//   ....[36]....
        /*00c8*/ 	.word	0xffffffff


	//   ....[37]....
        /*00cc*/ 	.word	0xffffffff


	//   ....[38]....
        /*00d0*/ 	.word	0xffffffff


	//   ....[39]....
        /*00d4*/ 	.word	0xffffffff


	//   ....[40]....
        /*00d8*/ 	.word	0xffffffff


	//   ....[41]....
        /*00dc*/ 	.word	0xffffffff


	//   ....[42]....
        /*00e0*/ 	.word	0xffffffff


	//   ....[43]....
        /*00e4*/ 	.word	0xffffffff


	//   ....[44]....
        /*00e8*/ 	.word	0xffffffff


	//   ....[45]....
        /*00ec*/ 	.word	0xffffffff


	//   ....[46]....
        /*00f0*/ 	.word	0xffffffff


	//   ....[47]....
        /*00f4*/ 	.word	0xffffffff


	//   ....[48]....
        /*00f8*/ 	.word	0xffffffff


	//   ....[49]....
        /*00fc*/ 	.word	0xffffffff


	//   ....[50]....
        /*0100*/ 	.word	0xffffffff


	//   ....[51]....
        /*0104*/ 	.word	0xffffffff


	//   ....[52]....
        /*0108*/ 	.word	0xffffffff


	//   ....[53]....
        /*010c*/ 	.word	0xffffffff


	//   ....[54]....
        /*0110*/ 	.word	0xffffffff


	//   ....[55]....
        /*0114*/ 	.word	0xffffffff


	//   ....[56]....
        /*0118*/ 	.word	0xffffffff


	//   ....[57]....
        /*011c*/ 	.word	0xffffffff


	//   ....[58]....
        /*0120*/ 	.word	0xffffffff


	//   ....[59]....
        /*0124*/ 	.word	0xffffffff


	//   ....[60]....
        /*0128*/ 	.word	0xffffffff


	//   ....[61]....
        /*012c*/ 	.word	0xffffffff


	//   ....[62]....
        /*0130*/ 	.word	0xffffffff


	//   ....[63]....
        /*0134*/ 	.word	0xffffffff


	//   ....[64]....
        /*0138*/ 	.word	0xffffffff


	//   ....[65]....
        /*013c*/ 	.word	0xffffffff


	//   ....[66]....
        /*0140*/ 	.word	0xffffffff


	//   ....[67]....
        /*0144*/ 	.word	0xffffffff


	//   ....[68]....
        /*0148*/ 	.word	0xffffffff


	//   ....[69]....
        /*014c*/ 	.word	0xffffffff


	//   ....[70]....
        /*0150*/ 	.word	0xffffffff


	//   ....[71]....
        /*0154*/ 	.word	0xffffffff


	//   ....[72]....
        /*0158*/ 	.word	0xffffffff


	//   ....[73]....
        /*015c*/ 	.word	0xffffffff


	//   ....[74]....
        /*0160*/ 	.word	0xffffffff


	//   ....[75]....
        /*0164*/ 	.word	0xffffffff


	//   ....[76]....
        /*0168*/ 	.word	0xffffffff


	//   ....[77]....
        /*016c*/ 	.word	0xffffffff


	//   ....[78]....
        /*0170*/ 	.word	0xffffffff


	//   ....[79]....
        /*0174*/ 	.word	0xffffffff


	//   ....[80]....
        /*0178*/ 	.word	0xffffffff


	//   ....[81]....
        /*017c*/ 	.word	0xffffffff


	//   ....[82]....
        /*0180*/ 	.word	0xffffffff


	//   ....[83]....
        /*0184*/ 	.word	0xffffffff


	//   ....[84]....
        /*0188*/ 	.word	0xffffffff


	//   ....[85]....
        /*018c*/ 	.word	0xffffffff


	//   ....[86]....
        /*0190*/ 	.word	0xffffffff


	//   ....[87]....
        /*0194*/ 	.word	0xffffffff


	//   ....[88]....
        /*0198*/ 	.word	0xffffffff


	//   ....[89]....
        /*019c*/ 	.word	0xffffffff


	//   ....[90]....
        /*01a0*/ 	.word	0xffffffff


	//   ....[91]....
        /*01a4*/ 	.word	0xffffffff


	//   ....[92]....
        /*01a8*/ 	.word	0xffffffff


	//   ....[93]....
        /*01ac*/ 	.word	0xffffffff


	//   ....[94]....
        /*01b0*/ 	.word	0xffffffff


	//   ....[95]....
        /*01b4*/ 	.word	0xffffffff


	//   ....[96]....
        /*01b8*/ 	.word	0xffffffff


	//   ....[97]....
        /*01bc*/ 	.word	0xffffffff


	//   ....[98]....
        /*01c0*/ 	.word	0xffffffff


	//   ....[99]....
        /*01c4*/ 	.word	0xffffffff


	//   ....[100]....
        /*01c8*/ 	.word	0x050000ec


	//   ....[101]....
        /*01cc*/ 	.word	0x050000ec


	//   ....[102]....
        /*01d0*/ 	.word	0x050000ec


	//   ....[103]....
        /*01d4*/ 	.word	0x050000ec


	//   ....[104]....
        /*01d8*/ 	.word	0x050000ec


	//   ....[105]....
        /*01dc*/ 	.word	0x050000ec


	//   ....[106]....
        /*01e0*/ 	.word	0x050000ec


	//   ....[107]....
        /*01e4*/ 	.word	0x050000ec


	//   ....[108]....
        /*01e8*/ 	.word	0x050000ec


	//   ....[109]....
        /*01ec*/ 	.word	0x050000ec


	//   ....[110]....
        /*01f0*/ 	.word	0x050000ec


	//   ....[111]....
        /*01f4*/ 	.word	0x050000ec


	//   ....[112]....
        /*01f8*/ 	.word	0x050000ec


	//   ....[113]....
        /*01fc*/ 	.word	0x050000ec


	//   ....[114]....
        /*0200*/ 	.word	0x050000ec


	//   ....[115]....
        /*0204*/ 	.word	0x050000ec


	//   ....[116]....
        /*0208*/ 	.word	0x050000ec


	//   ....[117]....
        /*020c*/ 	.word	0x050000ec


	//   ....[118]....
        /*0210*/ 	.word	0x050000ec


	//   ....[119]....
        /*0214*/ 	.word	0x050000ec


	//   ....[120]....
        /*0218*/ 	.word	0x050000ec


	//   ....[121]....
        /*021c*/ 	.word	0x050000ec


	//   ....[122]....
        /*0220*/ 	.word	0x050000ec


	//   ....[123]....
        /*0224*/ 	.word	0x050000ec


	//   ....[124]....
        /*0228*/ 	.word	0x050000ec


	//   ....[125]....
        /*022c*/ 	.word	0x050000ec


	//   ....[126]....
        /*0230*/ 	.word	0x050000ec


	//   ....[127]....
        /*0234*/ 	.word	0x050000ec


	//   ....[128]....
        /*0238*/ 	.word	0x050000ec


	//   ....[129]....
        /*023c*/ 	.word	0x050000ec


	//   ....[130]....
        /*0240*/ 	.word	0x050000ec


	//   ....[131]....
        /*0244*/ 	.word	0x050000ec


	//   ....[132]....
        /*0248*/ 	.word	0x050000ec


	//   ....[133]....
        /*024c*/ 	.word	0x050000ec


	//   ....[134]....
        /*0250*/ 	.word	0x050000ec


	//   ....[135]....
        /*0254*/ 	.word	0x050000ec


	//   ....[136]....
        /*0258*/ 	.word	0x050000ec


	//   ....[137]....
        /*025c*/ 	.word	0x050000ec


	//   ....[138]....
        /*0260*/ 	.word	0x050000ec


	//   ....[139]....
        /*0264*/ 	.word	0x050000ec


	//   ....[140]....
        /*0268*/ 	.word	0x050000ec


	//   ....[141]....
        /*026c*/ 	.word	0x050000ec


	//   ....[142]....
        /*0270*/ 	.word	0x050000ec


	//   ....[143]....
        /*0274*/ 	.word	0x050000ec


	//   ....[144]....
        /*0278*/ 	.word	0x050000ec


	//   ....[145]....
        /*027c*/ 	.word	0x050000ec


	//   ....[146]....
        /*0280*/ 	.word	0x050000ec


	//   ....[147]....
        /*0284*/ 	.word	0x050000ec


	//   ....[148]....
        /*0288*/ 	.word	0x050000ec


	//   ....[149]....
        /*028c*/ 	.word	0x050000ec


	//   ....[150]....
        /*0290*/ 	.word	0x050000ec


	//   ....[151]....
        /*0294*/ 	.word	0x050000ec


	//   ....[152]....
        /*0298*/ 	.word	0x050000ec


	//   ....[153]....
        /*029c*/ 	.word	0x050000ec


	//   ....[154]....
        /*02a0*/ 	.word	0x050000ec


	//   ....[155]....
        /*02a4*/ 	.word	0x050000ec


	//   ....[156]....
        /*02a8*/ 	.word	0x050000ec


	//   ....[157]....
        /*02ac*/ 	.word	0x050000ec


	//   ....[158]....
        /*02b0*/ 	.word	0x050000ec


	//   ....[159]....
        /*02b4*/ 	.word	0x050000ec


	//   ....[160]....
        /*02b8*/ 	.word	0x050000ec


	//   ....[161]....
        /*02bc*/ 	.word	0x050000ec


	//   ....[162]....
        /*02c0*/ 	.word	0x050000ec


	//   ....[163]....
        /*02c4*/ 	.word	0x050000ec


	//----- nvinfo : EIATTR_COOP_GROUP_INSTR_OFFSETS
	.align		4
.L_2173:
        /*02c8*/ 	.byte	0x04, 0x28
        /*02ca*/ 	.short	(.L_2175 - .L_2174)


	//   ....[0]....
.L_2174:
        /*02cc*/ 	.word	0x00000b40


	//   ....[1]....
        /*02d0*/ 	.word	0x00000c10


	//   ....[2]....
        /*02d4*/ 	.word	0x00000d40


	//   ....[3]....
        /*02d8*/ 	.word	0x00000e30


	//   ....[4]....
        /*02dc*/ 	.word	0x000015f0


	//   ....[5]....
        /*02e0*/ 	.word	0x00001ef0


	//   ....[6]....
        /*02e4*/ 	.word	0x00002270


	//   ....[7]....
        /*02e8*/ 	.word	0x00002ba0


	//   ....[8]....
        /*02ec*/ 	.word	0x000047c0


	//   ....[9]....
        /*02f0*/ 	.word	0x000047d0


	//   ....[10]....
        /*02f4*/ 	.word	0x000047e0


	//   ....[11]....
        /*02f8*/ 	.word	0x000047f0


	//   ....[12]....
        /*02fc*/ 	.word	0x00004880


	//   ....[13]....
        /*0300*/ 	.word	0x000048b0


	//   ....[14]....
        /*0304*/ 	.word	0x000048c0


	//   ....[15]....
        /*0308*/ 	.word	0x000048d0


	//   ....[16]....
        /*030c*/ 	.word	0x00004960


	//   ....[17]....
        /*0310*/ 	.word	0x00004990


	//   ....[18]....
        /*0314*/ 	.word	0x000049a0


	//   ....[19]....
        /*0318*/ 	.word	0x000049b0


	//   ....[20]....
        /*031c*/ 	.word	0x00004a40


	//   ....[21]....
        /*0320*/ 	.word	0x00004a70


	//   ....[22]....
        /*0324*/ 	.word	0x00004a80


	//   ....[23]....
        /*0328*/ 	.word	0x00004a90


	//   ....[24]....
        /*032c*/ 	.word	0x00004b40


	//   ....[25]....
        /*0330*/ 	.word	0x00004b50


	//   ....[26]....
        /*0334*/ 	.word	0x00004b60


	//   ....[27]....
        /*0338*/ 	.word	0x00004b70


	//   ....[28]....
        /*033c*/ 	.word	0x00004cd0


	//   ....[29]....
        /*0340*/ 	.word	0x00004ce0


	//   ....[30]....
        /*0344*/ 	.word	0x00004cf0


	//   ....[31]....
        /*0348*/ 	.word	0x00004d00


	//   ....[32]....
        /*034c*/ 	.word	0x00004d10


	//   ....[33]....
        /*0350*/ 	.word	0x00004d20


	//   ....[34]....
        /*0354*/ 	.word	0x00004d30


	//   ....[35]....
        /*0358*/ 	.word	0x00004d40


	//   ....[36]....
        /*035c*/ 	.word	0x00006090


	//   ....[37]....
        /*0360*/ 	.word	0x000060a0


	//   ....[38]....
        /*0364*/ 	.word	0x000060b0


	//   ....[39]....
        /*0368*/ 	.word	0x000060c0


	//   ....[40]....
        /*036c*/ 	.word	0x000061d0


	//   ....[41]....
        /*0370*/ 	.word	0x000061e0


	//   ....[42]....
        /*0374*/ 	.word	0x000061f0


	//   ....[43]....
        /*0378*/ 	.word	0x00006200


	//   ....[44]....
        /*037c*/ 	.word	0x00006310


	//   ....[45]....
        /*0380*/ 	.word	0x00006320


	//   ....[46]....
        /*0384*/ 	.word	0x00006330


	//   ....[47]....
        /*0388*/ 	.word	0x00006340


	//   ....[48]....
        /*038c*/ 	.word	0x00006450


	//   ....[49]....
        /*0390*/ 	.word	0x00006460


	//   ....[50]....
        /*0394*/ 	.word	0x00006470


	//   ....[51]....
        /*0398*/ 	.word	0x00006480


	//   ....[52]....
        /*039c*/ 	.word	0x00006590


	//   ....[53]....
        /*03a0*/ 	.word	0x000065a0


	//   ....[54]....
        /*03a4*/ 	.word	0x000065b0


	//   ....[55]....
        /*03a8*/ 	.word	0x000065c0


	//   ....[56]....
        /*03ac*/ 	.word	0x000066d0


	//   ....[57]....
        /*03b0*/ 	.word	0x000066e0


	//   ....[58]....
        /*03b4*/ 	.word	0x000066f0


	//   ....[59]....
        /*03b8*/ 	.word	0x00006700


	//   ....[60]....
        /*03bc*/ 	.word	0x00006710


	//   ....[61]....
        /*03c0*/ 	.word	0x00006720


	//   ....[62]....
        /*03c4*/ 	.word	0x00006730


	//   ....[63]....
        /*03c8*/ 	.word	0x00006770


	//   ....[64]....
        /*03cc*/ 	.word	0x000067b0


	//   ....[65]....
        /*03d0*/ 	.word	0x000067f0


	//   ....[66]....
        /*03d4*/ 	.word	0x00006810


	//   ....[67]....
        /*03d8*/ 	.word	0x00006830


	//   ....[68]....
        /*03dc*/ 	.word	0x00009990


	//   ....[69]....
        /*03e0*/ 	.word	0x000099d0


	//   ....[70]....
        /*03e4*/ 	.word	0x00009a10


	//   ....[71]....
        /*03e8*/ 	.word	0x00009a50


	//   ....[72]....
        /*03ec*/ 	.word	0x00009b70


	//   ....[73]....
        /*03f0*/ 	.word	0x00009bb0


	//   ....[74]....
        /*03f4*/ 	.word	0x00009bf0


	//   ....[75]....
        /*03f8*/ 	.word	0x00009c30


	//   ....[76]....
        /*03fc*/ 	.word	0x00009d40


	//   ....[77]....
        /*0400*/ 	.word	0x00009d80


	//   ....[78]....
        /*0404*/ 	.word	0x00009dc0


	//   ....[79]....
        /*0408*/ 	.word	0x00009e00


	//   ....[80]....
        /*040c*/ 	.word	0x00009f10


	//   ....[81]....
        /*0410*/ 	.word	0x00009f50


	//   ....[82]....
        /*0414*/ 	.word	0x00009fa0


	//   ....[83]....
        /*0418*/ 	.word	0x00009fe0


	//   ....[84]....
        /*041c*/ 	.word	0x0000a0e0


	//   ....[85]....
        /*0420*/ 	.word	0x0000a110


	//   ....[86]....
        /*0424*/ 	.word	0x0000a130


	//   ....[87]....
        /*0428*/ 	.word	0x0000a140


	//   ....[88]....
        /*042c*/ 	.word	0x0000a610


	//   ....[89]....
        /*0430*/ 	.word	0x0000a960


	//   ....[90]....
        /*0434*/ 	.word	0x0000aa80


	//   ....[91]....
        /*0438*/ 	.word	0x0000aac0


	//   ....[92]....
        /*043c*/ 	.word	0x0000ab20


	//   ....[93]....
        /*0440*/ 	.word	0x0000ab80


	//   ....[94]....
        /*0444*/ 	.word	0x0000aba0


	//   ....[95]....
        /*0448*/ 	.word	0x0000acc0


	//   ....[96]....
        /*044c*/ 	.word	0x0000ad00


	//   ....[97]....
        /*0450*/ 	.word	0x0000ad60


	//   ....[98]....
        /*0454*/ 	.word	0x0000adb0


	//   ....[99]....
        /*0458*/ 	.word	0x0000add0


	//   ....[100]....
        /*045c*/ 	.word	0x0000b1f0


	//   ....[101]....
        /*0460*/ 	.word	0x0000b240


	//   ....[102]....
        /*0464*/ 	.word	0x0000b290


	//   ....[103]....
        /*0468*/ 	.word	0x0000b2e0


	//   ....[104]....
        /*046c*/ 	.word	0x0000b3d0


	//   ....[105]....
        /*0470*/ 	.word	0x0000b420


	//   ....[106]....
        /*0474*/ 	.word	0x0000b470


	//   ....[107]....
        /*0478*/ 	.word	0x0000b4c0


	//   ....[108]....
        /*047c*/ 	.word	0x0000b5b0


	//   ....[109]....
        /*0480*/ 	.word	0x0000b600


	//   ....[110]....
        /*0484*/ 	.word	0x0000b650


	//   ....[111]....
        /*0488*/ 	.word	0x0000b6a0


	//   ....[112]....
        /*048c*/ 	.word	0x0000b790


	//   ....[113]....
        /*0490*/ 	.word	0x0000b7e0


	//   ....[114]....
        /*0494*/ 	.word	0x0000b830


	//   ....[115]....
        /*0498*/ 	.word	0x0000b880


	//   ....[116]....
        /*049c*/ 	.word	0x0000b970


	//   ....[117]....
        /*04a0*/ 	.word	0x0000b9c0


	//   ....[118]....
        /*04a4*/ 	.word	0x0000ba10


	//   ....[119]....
        /*04a8*/ 	.word	0x0000ba60


	//   ....[120]....
        /*04ac*/ 	.word	0x0000baf0


	//   ....[121]....
        /*04b0*/ 	.word	0x0000bb90


	//   ....[122]....
        /*04b4*/ 	.word	0x0000bc30


	//   ....[123]....
        /*04b8*/ 	.word	0x0000bcd0


	//   ....[124]....
        /*04bc*/ 	.word	0x0000bd70


	//   ....[125]....
        /*04c0*/ 	.word	0x0000be20


	//   ....[126]....
        /*04c4*/ 	.word	0x0000be80


	//   ....[127]....
        /*04c8*/ 	.word	0x0000bed0


	//   ....[128]....
        /*04cc*/ 	.word	0x0000bf00


	//   ....[129]....
        /*04d0*/ 	.word	0x0000bf60


	//   ....[130]....
        /*04d4*/ 	.word	0x0000bfb0


	//   ....[131]....
        /*04d8*/ 	.word	0x0000c000


	//   ....[132]....
        /*04dc*/ 	.word	0x0000c090


	//   ....[133]....
        /*04e0*/ 	.word	0x0000c0e0


	//   ....[134]....
        /*04e4*/ 	.word	0x0000c130


	//   ....[135]....
        /*04e8*/ 	.word	0x0000c180


	//   ....[136]....
        /*04ec*/ 	.word	0x0000c210


	//   ....[137]....
        /*04f0*/ 	.word	0x0000c2a0


	//   ....[138]....
        /*04f4*/ 	.word	0x0000c2f0


	//   ....[139]....
        /*04f8*/ 	.word	0x0000c340


	//   ....[140]....
        /*04fc*/ 	.word	0x0000c3d0


	//   ....[141]....
        /*0500*/ 	.word	0x0000c460


	//   ....[142]....
        /*0504*/ 	.word	0x0000c4b0


	//   ....[143]....
        /*0508*/ 	.word	0x0000c500


	//   ....[144]....
        /*050c*/ 	.word	0x0000c590


	//   ....[145]....
        /*0510*/ 	.word	0x0000c620


	//   ....[146]....
        /*0514*/ 	.word	0x0000c670


	//   ....[147]....
        /*0518*/ 	.word	0x0000c6c0


	//   ....[148]....
        /*051c*/ 	.word	0x0000c750


	//   ....[149]....
        /*0520*/ 	.word	0x0000c7e0


	//   ....[150]....
        /*0524*/ 	.word	0x0000c830


	//   ....[151]....
        /*0528*/ 	.word	0x0000c880


	//   ....[152]....
        /*052c*/ 	.word	0x0000c910


	//   ....[153]....
        /*0530*/ 	.word	0x0000c9c0


	//   ....[154]....
        /*0534*/ 	.word	0x0000ca20


	//   ....[155]....
        /*0538*/ 	.word	0x0000cb00


	//   ....[156]....
        /*053c*/ 	.word	0x0000cb30


	//   ....[157]....
        /*0540*/ 	.word	0x0000cba0


	//   ....[158]....
        /*0544*/ 	.word	0x0000cbf0


	//   ....[159]....
        /*0548*/ 	.word	0x0000cc40


	//   ....[160]....
        /*054c*/ 	.word	0x0000cc70


	//   ....[161]....
        /*0550*/ 	.word	0x0000ccc0


	//   ....[162]....
        /*0554*/ 	.word	0x0000cd10


	//   ....[163]....
        /*0558*/ 	.word	0x0000cd70


	//----- nvinfo : EIATTR_VRC_CTA_INIT_COUNT
	.align		4
.L_2175:
        /*055c*/ 	.byte	0x02, 0x4a
	.zero		1
	.zero		1


	//----- nvinfo : EIATTR_EXIT_INSTR_OFFSETS
	.align		4
        /*0560*/ 	.byte	0x04, 0x1c
        /*0562*/ 	.short	(.L_2177 - .L_2176)


	//   ....[0]....
.L_2176:
        /*0564*/ 	.word	0x0000aec0


	//   ....[1]....
        /*0568*/ 	.word	0x0000b190


	//----- nvinfo : EIATTR_MAX_THREADS
	.align		4
.L_2177:
        /*056c*/ 	.byte	0x04, 0x05
        /*056e*/ 	.short	(.L_2179 - .L_2178)
.L_2178:
        /*0570*/ 	.word	0x00000040
        /*0574*/ 	.word	0x00000001
        /*0578*/ 	.word	0x00000001


	//----- nvinfo : EIATTR_CRS_STACK_SIZE
	.align		4
.L_2179:
        /*057c*/ 	.byte	0x04, 0x1e
        /*057e*/ 	.short	(.L_2181 - .L_2180)
.L_2180:
        /*0580*/ 	.word	0x00000000


	//----- nvinfo : EIATTR_CBANK_PARAM_SIZE
	.align		4
.L_2181:
        /*0584*/ 	.byte	0x03, 0x19
        /*0586*/ 	.short	0x01f0


	//----- nvinfo : EIATTR_PARAM_CBANK
	.align		4
        /*0588*/ 	.byte	0x04, 0x0a
        /*058a*/ 	.short	(.L_2183 - .L_2182)
	.align		4
.L_2182:
        /*058c*/ 	.word	index@(.nv.constant0._Z25selective_scan_bwd_kernelI32Selective_Scan_bwd_kernel_traitsILi64ELi16ELb1ELb1ELb0ELb0ELb1EN3c104HalfENS1_7complexIfEEEEv12SSMParamsBwd)
        /*0590*/ 	.short	0x0380
        /*0592*/ 	.short	0x01f0


	//----- nvinfo : EIATTR_SW_WAR
	.align		4
.L_2183:
        /*0594*/ 	.byte	0x04, 0x36
        /*0596*/ 	.short	(.L_2185 - .L_2184)
.L_2184:
        /*0598*/ 	.word	0x00000008
.L_2185:


//--------------------- .nv.info._Z25selective_scan_bwd_kernelI32Selective_Scan_bwd_kernel_traitsILi64ELi16ELb1ELb1ELb0ELb1ELb0EN3c104HalfENS1_7complexIfEEEEv12SSMParamsBwd --------------------------
	.section	.nv.info._Z25selective_scan_bwd_kernelI32Selective_Scan_bwd_kernel_traitsILi64ELi16ELb1ELb1ELb0ELb1ELb0EN3c104HalfENS1_7complexIfEEEEv12SSMParamsBwd,"",@"SHT_CUDA_INFO"
	.sectionflags	@""
	.align	4


	//----- nvinfo : EIATTR_CUDA_API_VERSION
	.align		4
        /*0000*/ 	.byte	0x04, 0x37
        /*0002*/ 	.short	(.L_2187 - .L_2186)
.L_2186:
        /*0004*/ 	.word	0x00000082


	//----- nvinfo : EIATTR_KPARAM_INFO
	.align		4
.L_2187:
        /*0008*/ 	.byte	0x04, 0x17
        /*000a*/ 	.short	(.L_2189 - .L_2188)
.L_2188:
        /*000c*/ 	.word	0x00000000
        /*0010*/ 	.short	0x0000
        /*0012*/ 	.short	0x0000
        /*0014*/ 	.byte	0x00, 0xf0, 0xc1, 0x07


	//----- nvinfo : EIATTR_SPARSE_MMA_MASK
	.align		4
.L_2189:
        /*0018*/ 	.byte	0x03, 0x50
        /*001a*/ 	.short	0x0000


	//----- nvinfo : EIATTR_MAXREG_COUNT
	.align		4
        /*001c*/ 	.byte	0x03, 0x1b
        /*001e*/ 	.short	0x00ff


	//----- nvinfo : EIATTR_NUM_BARRIERS
	.align		4
        /*0020*/ 	.byte	0x02, 0x4c
        /*0022*/ 	.byte	0x01
	.zero		1


	//----- nvinfo : EIATTR_MERCURY_ISA_VERSION
	.align		4
        /*0024*/ 	.byte	0x03, 0x5f
        /*0026*/ 	.short	0x0101


	//----- nvinfo : EIATTR_INT_WARP_WIDE_INSTR_OFFSETS
	.align		4
        /*0028*/ 	.byte	0x04, 0x31
        /*002a*/ 	.short	(.L_2191 - .L_2190)


	//   ....[0]....
.L_2190:
        /*002c*/ 	.word	0x00006b60


	//   ....[1]....
        /*0030*/ 	.word	0x00007d30


	//----- nvinfo : EIATTR_COOP_GROUP_MASK_REGIDS
	.align		4
.L_2191:
        /*0034*/ 	.byte	0x04, 0x29
        /*0036*/ 	.short	(.L_2193 - .L_2192)


	//   ....[0]....
.L_2192:
        /*0038*/ 	.word	0xffffffff


	//   ....[1]....
        /*003c*/ 	.word	0xffffffff


	//   ....[2]....
        /*0040*/ 	.word	0xffffffff


	//   ....[3]....
        /*0044*/ 	.word	0xffffffff


	//   ....[4]....
        /*0048*/ 	.word	0xffffffff


	//   ....[5]....
        /*004c*/ 	.word	0xffffffff


	//   ....[6]....
        /*0050*/ 	.word	0xffffffff


	//   ....[7]....
        /*0054*/ 	.word	0xffffffff


	//   ....[8]....
        /*0058*/ 	.word	0xffffffff


	//   ....[9]....
        /*005c*/ 	.word	0xffffffff


	//   ....[10]....
        /*0060*/ 	.word	0xffffffff


	//   ....[11]....
        /*0064*/ 	.word	0xffffffff


	//   ....[12]....
        /*0068*/ 	.word	0xffffffff


	//   ....[13]....
        /*006c*/ 	.word	0xffffffff


	//   ....[14]....
        /*0070*/ 	.word	0xffffffff


	//   ....[15]....
        /*0074*/ 	.word	0xffffffff


	//   ....[16]....
        /*0078*/ 	.word	0xffffffff


	//   ....[17]....
        /*007c*/ 	.word	0xffffffff


	//   ....[18]....
        /*0080*/ 	.word	0xffffffff


	//   ....[19]....
        /*0084*/ 	.word	0xffffffff


	//   ....[20]....
        /*0088*/ 	.word	0xffffffff


	//   ....[21]....
        /*008c*/ 	.word	0xffffffff


	//   ....[22]....
        /*0090*/ 	.word	0xffffffff


	//   ....[23]....
        /*0094*/ 	.word	0xffffffff


	//   ....[24]....
        /*0098*/ 	.word	0xffffffff


	//   ....[25]....
        /*009c*/ 	.word	0xffffffff


	//   ....[26]....
        /*00a0*/ 	.word	0xffffffff


	//   ....[27]....
        /*00a4*/ 	.word	0xffffffff


	//   ....[28]....
        /*00a8*/ 	.word	0xffffffff


	//   ....[29]....
        /*00ac*/ 	.word	0xffffffff


	//   ....[30]....
        /*00b0*/ 	.word	0xffffffff


	//   ....[31]....
        /*00b4*/ 	.word	0xffffffff


	//   ....[32]....
        /*00b8*/ 	.word	0xffffffff


	//   ....[33]....
        /*00bc*/ 	.word	0xffffffff


	//   ....[34]....
        /*00c0*/ 	.word	0xffffffff


	//   ....[35]....
        /*00c4*/ 	.word	0xffffffff


	//   ....[36]....
        /*00c8*/ 	.word	0xffffffff


	//   ....[37]....
        /*00cc*/ 	.word	0xffffffff


	//   ....[38]....
        /*00d0*/ 	.word	0xffffffff


	//   ....[39]....
        /*00d4*/ 	.word	0xffffffff


	//   ....[40]....
        /*00d8*/ 	.word	0xffffffff


	//   ....[41]....
        /*00dc*/ 	.word	0xffffffff


	//   ....[42]....
        /*00e0*/ 	.word	0xffffffff


	//   ....[43]....
        /*00e4*/ 	.word	0xffffffff


	//   ....[44]....
        /*00e8*/ 	.word	0xffffffff


	//   ....[45]....
        /*00ec*/ 	.word	0xffffffff


	//   ....[46]....
        /*00f0*/ 	.word	0xffffffff


	//   ....[47]....
        /*00f4*/ 	.word	0xffffffff


	//   ....[48]....
        /*00f8*/ 	.word	0xffffffff


	//   ....[49]....
        /*00fc*/ 	.word	0xffffffff


	//   ....[50]....
        /*0100*/ 	.word	0xffffffff


	//   ....[51]....
        /*0104*/ 	.word	0xffffffff


	//   ....[52]....
        /*0108*/ 	.word	0xffffffff


	//   ....[53]....
        /*010c*/ 	.word	0xffffffff


	//   ....[54]....
        /*0110*/ 	.word	0xffffffff


	//   ....[55]....
        /*0114*/ 	.word	0xffffffff


	//   ....[56]....
        /*0118*/ 	.word	0xffffffff


	//   ....[57]....
        /*011c*/ 	.word	0xffffffff


	//   ....[58]....
        /*0120*/ 	.word	0xffffffff


	//   ....[59]....
        /*0124*/ 	.word	0xffffffff


	//   ....[60]....
        /*0128*/ 	.word	0xffffffff


	//   ....[61]....
        /*012c*/ 	.word	0xffffffff


	//   ....[62]....
        /*0130*/ 	.word	0xffffffff


	//   ....[63]....
        /*0134*/ 	.word	0xffffffff


	//   ....[64]....
        /*0138*/ 	.word	0xffffffff


	//   ....[65]....
        /*013c*/ 	.word	0xffffffff


	//   ....[66]....
        /*0140*/ 	.word	0xffffffff


	//   ....[67]....
        /*0144*/ 	.word	0xffffffff


	//   ....[68]....
        /*0148*/ 	.word	0xffffffff


	//   ....[69]....
        /*014c*/ 	.word	0xffffffff


	//   ....[70]....
        /*0150*/ 	.word	0xffffffff


	//   ....[71]....
        /*0154*/ 	.word	0xffffffff


	//   ....[72]....
        /*0158*/ 	.word	0xffffffff


	//   ....[73]....
        /*015c*/ 	.word	0xffffffff


	//   ....[74]....
        /*0160*/ 	.word	0xffffffff


	//   ....[75]....
        /*0164*/ 	.word	0xffffffff


	//   ....[76]....
        /*0168*/ 	.word	0xffffffff


	//   ....[77]....
        /*016c*/ 	.word	0xffffffff


	//   ....[78]....
        /*0170*/ 	.word	0xffffffff


	//   ....[79]....
        /*0174*/ 	.word	0xffffffff


	//   ....[80]....
        /*0178*/ 	.word	0xffffffff


	//   ....[81]....
        /*017c*/ 	.word	0xffffffff


	//   ....[82]....
        /*0180*/ 	.word	0xffffffff


	//   ....[83]....
        /*0184*/ 	.word	0xffffffff


	//   ....[84]....
        /*0188*/ 	.word	0xffffffff


	//   ....[85]....
        /*018c*/ 	.word	0xffffffff


	//   ....[86]....
        /*0190*/ 	.word	0xffffffff


	//   ....[87]....
        /*0194*/ 	.word	0xffffffff


	//   ....[88]....
        /*0198*/ 	.word	0xffffffff


	//   ....[89]....
        /*019c*/ 	.word	0xffffffff


	//   ....[90]....
        /*01a0*/ 	.word	0xffffffff


	//   ....[91]....
        /*01a4*/ 	.word	0xffffffff


	//   ....[92]....
        /*01a8*/ 	.word	0xffffffff


	//   ....[93]....
        /*01ac*/ 	.word	0xffffffff


	//   ....[94]....
        /*01b0*/ 	.word	0xffffffff


	//   ....[95]....
        /*01b4*/ 	.word	0xffffffff


	//   ....[96]....
        /*01b8*/ 	.word	0xffffffff


	//   ....[97]....
        /*01bc*/ 	.word	0x0500000e


	//   ....[98]....
        /*01c0*/ 	.word	0x0500000e


	//   ....[99]....
        /*01c4*/ 	.word	0x0500000e


	//   ....[100]....
        /*01c8*/ 	.word	0x0500000e


	//   ....[101]....
        /*01cc*/ 	.word	0x0500000e


	//   ....[102]....
        /*01d0*/ 	.word	0x0500000e


	//   ....[103]....
        /*01d4*/ 	.word	0x0500000e


	//   ....[104]....
        /*01d8*/ 	.word	0x0500000e


	//   ....[105]....
        /*01dc*/ 	.word	0x0500000e


	//   ....[106]....
        /*01e0*/ 	.word	0x0500000e


	//   ....[107]....
        /*01e4*/ 	.word	0x0500000e


	//   ....[108]....
        /*01e8*/ 	.word	0x0500000e


	//   ....[109]....
        /*01ec*/ 	.word	0x0500000e


	//   ....[110]....
        /*01f0*/ 	.word	0x0500000e


	//   ....[111]....
        /*01f4*/ 	.word	0x0500000e


	//   ....[112]....
        /*01f8*/ 	.word	0x0500000e


	//   ....[113]....
        /*01fc*/ 	.word	0x0500000e


	//   ....[114]....
        /*0200*/ 	.word	0x0500000e


	//   ....[115]....
        /*0204*/ 	.word	0x0500000e


	//   ....[116]....
        /*0208*/ 	.word	0x0500000e


	//   ....[117]....
        /*020c*/ 	.word	0x0500000e


	//   ....[118]....
        /*0210*/ 	.word	0x0500000e


	//   ....[119]....
        /*0214*/ 	.word	0x0500000e


	//   ....[120]....
        /*0218*/ 	.word	0x0500000e


	//   ....[121]....
        /*021c*/ 	.word	0x0500000e


	//   ....[122]....
        /*0220*/ 	.word	0x0500000e


	//   ....[123]....
        /*0224*/ 	.word	0x0500000e


	//   ....[124]....
        /*0228*/ 	.word	0x0500000e


	//   ....[125]....
        /*022c*/ 	.word	0x0500000e


	//   ....[126]....
        /*0230*/ 	.word	0x0500000e


	//   ....[127]....
        /*0234*/ 	.word	0x0500000e


	//   ....[128]....
        /*0238*/ 	.word	0x0500000e


	//   ....[129]....
        /*023c*/ 	.word	0x0500000e


	//   ....[130]....
        /*0240*/ 	.word	0x0500000e


	//   ....[131]....
        /*0244*/ 	.word	0x0500000e


	//   ....[132]....
        /*0248*/ 	.word	0x0500000e


	//   ....[133]....
        /*024c*/ 	.word	0x0500000e


	//   ....[134]....
        /*0250*/ 	.word	0x0500000e


	//   ....[135]....
        /*0254*/ 	.word	0x0500000e


	//   ....[136]....
        /*0258*/ 	.word	0x0500000e


	//   ....[137]....
        /*025c*/ 	.word	0x0500000e


	//   ....[138]....
        /*0260*/ 	.word	0x0500000e


	//   ....[139]....
        /*0264*/ 	.word	0x0500000e


	//   ....[140]....
        /*0268*/ 	.word	0x0500000e


	//   ....[141]....
        /*026c*/ 	.word	0x0500000e


	//   ....[142]....
        /*0270*/ 	.word	0x0500000e


	//   ....[143]....
        /*0274*/ 	.word	0x0500000e


	//   ....[144]....
        /*0278*/ 	.word	0x0500000e


	//   ....[145]....
        /*027c*/ 	.word	0x0500000e


	//   ....[146]....
        /*0280*/ 	.word	0x0500000e


	//   ....[147]....
        /*0284*/ 	.word	0x0500000e


	//   ....[148]....
        /*0288*/ 	.word	0x0500000e


	//   ....[149]....
        /*028c*/ 	.word	0x0500000e


	//   ....[150]....
        /*0290*/ 	.word	0x0500000e


	//   ....[151]....
        /*0294*/ 	.word	0x0500000e


	//   ....[152]....
        /*0298*/ 	.word	0x0500000e


	//   ....[153]....
        /*029c*/ 	.word	0x0500000e


	//   ....[154]....
        /*02a0*/ 	.word	0x0500000e


	//   ....[155]....
        /*02a4*/ 	.word	0x0500000e


	//   ....[156]....
        /*02a8*/ 	.word	0x0500000e


	//   ....[157]....
        /*02ac*/ 	.word	0x0500000e


	//   ....[158]....
        /*02b0*/ 	.word	0x0500000e


	//   ....[159]....
        /*02b4*/ 	.word	0x0500000e


	//   ....[160]....
        /*02b8*/ 	.word	0x0500000e


	//----- nvinfo : EIATTR_COOP_GROUP_INSTR_OFFSETS
	.align		4
.L_2193:
        /*02bc*/ 	.byte	0x04, 0x28
        /*02be*/ 	.short	(.L_2195 - .L_2194)


	//   ....[0]....
.L_2194:
        /*02c0*/ 	.word	0x00000a70


	//   ....[1]....
        /*02c4*/ 	.word	0x00000b20


	//   ....[2]....
        /*02c8*/ 	.word	0x00000d90


	//   ....[3]....
        /*02cc*/ 	.word	0x00003970


	//   ....[4]....
        /*02d0*/ 	.word	0x00005590


	//   ....[5]....
        /*02d4*/ 	.word	0x000055a0


	//   ....[6]....
        /*02d8*/ 	.word	0x000055b0


	//   ....[7]....
        /*02dc*/ 	.word	0x000055c0


	//   ....[8]....
        /*02e0*/ 	.word	0x00005650


	//   ....[9]....
        /*02e4*/ 	.word	0x00005680


	//   ....[10]....
        /*02e8*/ 	.word	0x00005690


	//   ....[11]....
        /*02ec*/ 	.word	0x000056a0


	//   ....[12]....
        /*02f0*/ 	.word	0x00005730


	//   ....[13]....
        /*02f4*/ 	.word	0x00005760


	//   ....[14]....
        /*02f8*/ 	.word	0x00005770


	//   ....[15]....
        /*02fc*/ 	.word	0x00005780


	//   ....[16]....
        /*0300*/ 	.word	0x00005820


	//   ....[17]....
        /*0304*/ 	.word	0x00005840


	//   ....[18]....
        /*0308*/ 	.word	0x00005850


	//   ....[19]....
        /*030c*/ 	.word	0x00005860


	//   ....[20]....
        /*0310*/ 	.word	0x00005910


	//   ....[21]....
        /*0314*/ 	.word	0x00005920


	//   ....[22]....
        /*0318*/ 	.word	0x00005930


	//   ....[23]....
        /*031c*/ 	.word	0x00005940


	//   ....[24]....
        /*0320*/ 	.word	0x00005aa0


	//   ....[25]....
        /*0324*/ 	.word	0x00005ab0


	//   ....[26]....
        /*0328*/ 	.word	0x00005ac0


	//   ....[27]....
        /*032c*/ 	.word	0x00005ad0


	//   ....[28]....
        /*0330*/ 	.word	0x00005ae0


	//   ....[29]....
        /*0334*/ 	.word	0x00005af0


	//   ....[30]....
        /*0338*/ 	.word	0x00005b00


	//   ....[31]....
        /*033c*/ 	.word	0x00005b10


	//   ....[32]....
        /*0340*/ 	.word	0x00006e70


	//   ....[33]....
        /*0344*/ 	.word	0x00006e80


	//   ....[34]....
        /*0348*/ 	.word	0x00006e90


	//   ....[35]....
        /*034c*/ 	.word	0x00006ea0


	//   ....[36]....
        /*0350*/ 	.word	0x00006fb0


	//   ....[37]....
        /*0354*/ 	.word	0x00006fc0


	//   ....[38]....
        /*0358*/ 	.word	0x00006fd0


	//   ....[39]....
        /*035c*/ 	.word	0x00006fe0


	//   ....[40]....
        /*0360*/ 	.word	0x000070f0


	//   ....[41]....
        /*0364*/ 	.word	0x00007100


	//   ....[42]....
        /*0368*/ 	.word	0x00007110


	//   ....[43]....
        /*036c*/ 	.word	0x00007120


	//   ....[44]....
        /*0370*/ 	.word	0x00007230


	//   ....[45]....
        /*0374*/ 	.word	0x00007240


	//   ....[46]....
        /*0378*/ 	.word	0x00007250


	//   ....[47]....
        /*037c*/ 	.word	0x00007260


	//   ....[48]....
        /*0380*/ 	.word	0x00007370


	//   ....[49]....
        /*0384*/ 	.word	0x00007380


	//   ....[50]....
        /*0388*/ 	.word	0x00007390


	//   ....[51]....
        /*038c*/ 	.word	0x000073a0


	//   ....[52]....
        /*0390*/ 	.word	0x000074b0


	//   ....[53]....
        /*0394*/ 	.word	0x000074c0


	//   ....[54]....
        /*0398*/ 	.word	0x000074d0


	//   ....[55]....
        /*039c*/ 	.word	0x000074e0


	//   ....[56]....
        /*03a0*/ 	.word	0x000074f0


	//   ....[57]....
        /*03a4*/ 	.word	0x00007500


	//   ....[58]....
        /*03a8*/ 	.word	0x00007510


	//   ....[59]....
        /*03ac*/ 	.word	0x00007540


	//   ....[60]....
        /*03b0*/ 	.word	0x00007580


	//   ....[61]....
        /*03b4*/ 	.word	0x000075c0


	//   ....[62]....
        /*03b8*/ 	.word	0x000075f0


	//   ....[63]....
        /*03bc*/ 	.word	0x00007610


	//   ....[64]....
        /*03c0*/ 	.word	0x0000a770


	//   ....[65]....
        /*03c4*/ 	.word	0x0000a7b0


	//   ....[66]....
        /*03c8*/ 	.word	0x0000a7f0


	//   ....[67]....
        /*03cc*/ 	.word	0x0000a830


	//   ....[68]....
        /*03d0*/ 	.word	0x0000a940


	//   ....[69]....
        /*03d4*/ 	.word	0x0000a980


	//   ....[70]....
        /*03d8*/ 	.word	0x0000a9c0


	//   ....[71]....
        /*03dc*/ 	.word	0x0000aa00


	//   ....[72]....
        /*03e0*/ 	.word	0x0000ab10


	//   ....[73]....
        /*03e4*/ 	.word	0x0000ab50


	//   ....[74]....
        /*03e8*/ 	.word	0x0000ab90


	//   ....[75]....
        /*03ec*/ 	.word	0x0000abd0


	//   ....[76]....
        /*03f0*/ 	.word	0x0000ace0


	//   ....[77]....
        /*03f4*/ 	.word	0x0000ad20


	//   ....[78]....
        /*03f8*/ 	.word	0x0000ad60


	//   ....[79]....
        /*03fc*/ 	.word	0x0000ada0


	//   ....[80]....
        /*0400*/ 	.word	0x0000aeb0


	//   ....[81]....
        /*0404*/ 	.word	0x0000aef0


	//   ....[82]....
        /*0408*/ 	.word	0x0000af10


	//   ....[83]....
        /*040c*/ 	.word	0x0000af20


	//   ....[84]....
        /*0410*/ 	.word	0x0000b4c0


	//   ....[85]....
        /*0414*/ 	.word	0x0000bb90


	//   ....[86]....
        /*0418*/ 	.word	0x0000c050


	//   ....[87]....
        /*041c*/ 	.word	0x0000c180


	//   ....[88]....
        /*0420*/ 	.word	0x0000c1c0


	//   ....[89]....
        /*0424*/ 	.word	0x0000c220


	//   ....[90]....
        /*0428*/ 	.word	0x0000c280


	//   ....[91]....
        /*042c*/ 	.word	0x0000c2a0


	//   ....[92]....
        /*0430*/ 	.word	0x0000c410


	//   ....[93]....
        /*0434*/ 	.word	0x0000c450


	//   ....[94]....
        /*0438*/ 	.word	0x0000c4b0


	//   ....[95]....
        /*043c*/ 	.word	0x0000c500


	//   ....[96]....
        /*0440*/ 	.word	0x0000c520


	//   ....[97]....
        /*0444*/ 	.word	0x0000c990


	//   ....[98]....
        /*0448*/ 	.word	0x0000c9e0


	//   ....[99]....
        /*044c*/ 	.word	0x0000ca30


	//   ....[100]....
        /*0450*/ 	.word	0x0000ca80


	//   ....[101]....
        /*0454*/ 	.word	0x0000cb70


	//   ....[102]....
        /*0458*/ 	.word	0x0000cbc0


	//   ....[103]....
        /*045c*/ 	.word	0x0000cc10


	//   ....[104]....
        /*0460*/ 	.word	0x0000cc60


	//   ....[105]....
        /*0464*/ 	.word	0x0000cd50


	//   ....[106]....
        /*0468*/ 	.word	0x0000cda0


	//   ....[107]....
        /*046c*/ 	.word	0x0000cdf0


	//   ....[108]....
        /*0470*/ 	.word	0x0000ce40


	//   ....[109]....
        /*0474*/ 	.word	0x0000cf30


	//   ....[110]....
        /*0478*/ 	.word	0x0000cf80


	//   ....[111]....
        /*047c*/ 	.word	0x0000cfd0


	//   ....[112]....
        /*0480*/ 	.word	0x0000d020


	//   ....[113]....
        /*0484*/ 	.word	0x0000d110


	//   ....[114]....
        /*0488*/ 	.word	0x0000d160


	//   ....[115]....
        /*048c*/ 	.word	0x0000d1b0


	//   ....[116]....
        /*0490*/ 	.word	0x0000d200


	//   ....[117]....
        /*0494*/ 	.word	0x0000d290


	//   ....[118]....
        /*0498*/ 	.word	0x0000d330


	//   ....[119]....
        /*049c*/ 	.word	0x0000d3d0


	//   ....[120]....
        /*04a0*/ 	.word	0x0000d470


	//   ....[121]....
        /*04a4*/ 	.word	0x0000d510


	//   ....[122]....
        /*04a8*/ 	.word	0x0000d5c0


	//   ....[123]....
        /*04ac*/ 	.word	0x0000d620


	//   ....[124]....
        /*04b0*/ 	.word	0x0000d670


	//   ....[125]....
        /*04b4*/ 	.word	0x0000d6a0


	//   ....[126]....
        /*04b8*/ 	.word	0x0000d700


	//   ....[127]....
        /*04bc*/ 	.word	0x0000d750


	//   ....[128]....
        /*04c0*/ 	.word	0x0000d7a0


	//   ....[129]....
        /*04c4*/ 	.word	0x0000d830


	//   ....[130]....
        /*04c8*/ 	.word	0x0000d880


	//   ....[131]....
        /*04cc*/ 	.word	0x0000d8d0


	//   ....[132]....
        /*04d0*/ 	.word	0x0000d920


	//   ....[133]....
        /*04d4*/ 	.word	0x0000d9b0


	//   ....[134]....
        /*04d8*/ 	.word	0x0000da40


	//   ....[135]....
        /*04dc*/ 	.word	0x0000da90


	//   ....[136]....
        /*04e0*/ 	.word	0x0000dae0


	//   ....[137]....
        /*04e4*/ 	.word	0x0000db70


	//   ....[138]....
        /*04e8*/ 	.word	0x0000dc00


	//   ....[139]....
        /*04ec*/ 	.word	0x0000dc50


	//   ....[140]....
        /*04f0*/ 	.word	0x0000dca0


	//   ....[141]....
        /*04f4*/ 	.word	0x0000dd30


	//   ....[142]....
        /*04f8*/ 	.word	0x0000ddc0


	//   ....[143]....
        /*04fc*/ 	.word	0x0000de10


	//   ....[144]....
        /*0500*/ 	.word	0x0000de60


	//   ....[145]....
        /*0504*/ 	.word	0x0000def0


	//   ....[146]....
        /*0508*/ 	.word	0x0000df80


	//   ....[147]....
        /*050c*/ 	.word	0x0000dfd0


	//   ....[148]....
        /*0510*/ 	.word	0x0000e020


	//   ....[149]....
        /*0514*/ 	.word	0x0000e0b0


	//   ....[150]....
        /*0518*/ 	.word	0x0000e160


	//   ....[151]....
        /*051c*/ 	.word	0x0000e1b0


	//   ....[152]....
        /*0520*/ 	.word	0x0000e280


	//   ....[153]....
        /*0524*/ 	.word	0x0000e2f0


	//   ....[154]....
        /*0528*/ 	.word	0x0000e340


	//   ....[155]....
        /*052c*/ 	.word	0x0000e390


	//   ....[156]....
        /*0530*/ 	.word	0x0000e3e0


	//   ....[157]....
        /*0534*/ 	.word	0x0000e420


	//   ....[158]....
        /*0538*/ 	.word	0x0000e470


	//   ....[159]....
        /*053c*/ 	.word	0x0000e4c0


	//   ....[160]....
        /*0540*/ 	.word	0x0000e520


	//----- nvinfo : EIATTR_VRC_CTA_INIT_COUNT
	.align		4
.L_2195:
        /*0544*/ 	.byte	0x02, 0x4a
	.zero		1
	.zero		1


	//----- nvinfo : EIATTR_EXIT_INSTR_OFFSETS
	.align		4
        /*0548*/ 	.byte	0x04, 0x1c
        /*054a*/ 	.short	(.L_2197 - .L_2196)


	//   ....[0]....
.L_2196:
        /*054c*/ 	.word	0x0000c630


	//   ....[1]....
        /*0550*/ 	.word	0x0000c930


	//----- nvinfo : EIATTR_MAX_THREADS
	.align		4
.L_2197:
        /*0554*/ 	.byte	0x04, 0x05
        /*0556*/ 	.short	(.L_2199 - .L_2198)
.L_2198:
        /*0558*/ 	.word	0x00000040
        /*055c*/ 	.word	0x00000001
        /*0560*/ 	.word	0x00000001


	//----- nvinfo : EIATTR_CRS_STACK_SIZE
	.align		4
.L_2199:
        /*0564*/ 	.byte	0x04, 0x1e
        /*0566*/ 	.short	(.L_2201 - .L_2200)
.L_2200:
        /*0568*/ 	.word	0x00000000


	//----- nvinfo : EIATTR_CBANK_PARAM_SIZE
	.align		4
.L_2201:
        /*056c*/ 	.byte	0x03, 0x19
        /*056e*/ 	.short	0x01f0


	//----- nvinfo : EIATTR_PARAM_CBANK
	.align		4
        /*0570*/ 	.byte	0x04, 0x0a
        /*0572*/ 	.short	(.L_2203 - .L_2202)
	.align		4
.L_2202:
        /*0574*/ 	.word	index@(.nv.constant0._Z25selective_scan_bwd_kernelI32Selective_Scan_bwd_kernel_traitsILi64ELi16ELb1ELb1ELb0ELb1ELb0EN3c104HalfENS1_7complexIfEEEEv12SSMParamsBwd)
        /*0578*/ 	.short	0x0380
        /*057a*/ 	.short	0x01f0


	//----- nvinfo : EIATTR_SW_WAR
	.align		4
.L_2203:
        /*057c*/ 	.byte	0x04, 0x36
        /*057e*/ 	.short	(.L_2205 - .L_2204)
.L_2204:
        /*0580*/ 	.word	0x00000008
.L_2205:


//--------------------- .nv.info._Z25selective_scan_bwd_kernelI32Selective_Scan_bwd_kernel_traitsILi64ELi16ELb1ELb1ELb0ELb1ELb1EN3c104HalfENS1_7complexIfEEEEv12SSMParamsBwd --------------------------
	.section	.nv.info._Z25selective_scan_bwd_kernelI32Selective_Scan_bwd_kernel_traitsILi64ELi16ELb1ELb1ELb0ELb1ELb1EN3c104HalfENS1_7complexIfEEEEv12SSMParamsBwd,"",@"SHT_CUDA_INFO"
	.sectionflags	@""
	.align	4


	//----- nvinfo : EIATTR_CUDA_API_VERSION
	.align		4
        /*0000*/ 	.byte	0x04, 0x37
        /*0002*/ 	.short	(.L_2207 - .L_2206)
.L_2206:
        /*0004*/ 	.word	0x00000082


	//----- nvinfo : EIATTR_KPARAM_INFO
	.align		4
.L_2207:
        /*0008*/ 	.byte	0x04, 0x17
        /*000a*/ 	.short	(.L_2209 - .L_2208)
.L_2208:
        /*000c*/ 	.word	0x00000000
        /*0010*/ 	.short	0x0000
        /*0012*/ 	.short	0x0000
        /*0014*/ 	.byte	0x00, 0xf0, 0xc1, 0x07


	//----- nvinfo : EIATTR_SPARSE_MMA_MASK
	.align		4
.L_2209:
        /*0018*/ 	.byte	0x03, 0x50
        /*001a*/ 	.short	0x0000


	//----- nvinfo : EIATTR_MAXREG_COUNT
	.align		4
        /*001c*/ 	.byte	0x03, 0x1b
        /*001e*/ 	.short	0x00ff


	//----- nvinfo : EIATTR_NUM_BARRIERS
	.align		4
        /*0020*/ 	.byte	0x02, 0x4c
        /*0022*/ 	.byte	0x01
	.zero		1


	//----- nvinfo : EIATTR_MERCURY_ISA_VERSION
	.align		4
        /*0024*/ 	.byte	0x03, 0x5f
        /*0026*/ 	.short	0x0101


	//----- nvinfo : EIATTR_INT_WARP_WIDE_INSTR_OFFSETS
	.align		4
        /*0028*/ 	.byte	0x04, 0x31
        /*002a*/ 	.short	(.L_2211 - .L_2210)


	//   ....[0]....
.L_2210:
        /*002c*/ 	.word	0x00007520


	//   ....[1]....
        /*0030*/ 	.word	0x000091e0


	//----- nvinfo : EIATTR_COOP_GROUP_MASK_REGIDS
	.align		4
.L_2211:
        /*0034*/ 	.byte	0x04, 0x29
        /*0036*/ 	.short	(.L_2213 - .L_2212)


	//   ....[0]....
.L_2212:
        /*0038*/ 	.word	0xffffffff


	//   ....[1]....
        /*003c*/ 	.word	0xffffffff


	//   ....[2]....
        /*0040*/ 	.word	0xffffffff


	//   ....[3]....
        /*0044*/ 	.word	0xffffffff


	//   ....[4]....
        /*0048*/ 	.word	0xffffffff


	//   ....[5]....
        /*004c*/ 	.word	0xffffffff


	//   ....[6]....
        /*0050*/ 	.word	0xffffffff


	//   ....[7]....
        /*0054*/ 	.word	0xffffffff


	//   ....[8]....
        /*0058*/ 	.word	0xffffffff


	//   ....[9]....
        /*005c*/ 	.word	0xffffffff


	//   ....[10]....
        /*0060*/ 	.word	0xffffffff


	//   ....[11]....
        /*0064*/ 	.word	0xffffffff


	//   ....[12]....
        /*0068*/ 	.word	0xffffffff


	//   ....[13]....
        /*006c*/ 	.word	0xffffffff


	//   ....[14]....
        /*0070*/ 	.word	0xffffffff


	//   ....[15]....
        /*0074*/ 	.word	0xffffffff


	//   ....[16]....
        /*0078*/ 	.word	0xffffffff


	//   ....[17]....
        /*007c*/ 	.word	0xffffffff


	//   ....[18]....
        /*0080*/ 	.word	0xffffffff


	//   ....[19]....
        /*0084*/ 	.word	0xffffffff


	//   ....[20]....
        /*0088*/ 	.word	0xffffffff


	//   ....[21]....
        /*008c*/ 	.word	0xffffffff


	//   ....[22]....
        /*0090*/ 	.word	0xffffffff


	//   ....[23]....
        /*0094*/ 	.word	0xffffffff


	//   ....[24]....
        /*0098*/ 	.word	0xffffffff


	//   ....[25]....
        /*009c*/ 	.word	0xffffffff


	//   ....[26]....
        /*00a0*/ 	.word	0xffffffff


	//   ....[27]....
        /*00a4*/ 	.word	0xffffffff


	//   ....[28]....
        /*00a8*/ 	.word	0xffffffff


	//   ....[29]....
        /*00ac*/ 	.word	0xffffffff


	//   ....[30]....
        /*00b0*/ 	.word	0xffffffff


	//   ....[31]....
        /*00b4*/ 	.word	0xffffffff


	//   ....[32]....
        /*00b8*/ 	.word	0xffffffff


	//   ....[33]....
        /*00bc*/ 	.word	0xffffffff


	//   ....[34]....
        /*00c0*/ 	.word	0xffffffff


	//   ....[35]....
        /*00c4*/ 	.word	0xffffffff


	//   ....[36]....
        /*00c8*/ 	.word	0xffffffff


	//   ....[37]....
        /*00cc*/ 	.word	0xffffffff


	//   ....[38]....
        /*00d0*/ 	.word	0xffffffff


	//   ....[39]....
        /*00d4*/ 	.word	0xffffffff


	//   ....[40]....
        /*00d8*/ 	.word	0xffffffff


	//   ....[41]....
        /*00dc*/ 	.word	0xffffffff


	//   ....[42]....
        /*00e0*/ 	.word	0xffffffff


	//   ....[43]....
        /*00e4*/ 	.word	0xffffffff


	//   ....[44]....
        /*00e8*/ 	.word	0xffffffff


	//   ....[45]....
        /*00ec*/ 	.word	0xffffffff


	//   ....[46]....
        /*00f0*/ 	.word	0xffffffff


	//   ....[47]....
        /*00f4*/ 	.word	0xffffffff


	//   ....[48]....
        /*00f8*/ 	.word	0xffffffff


	//   ....[49]....
        /*00fc*/ 	.word	0xffffffff


	//   ....[50]....
        /*0100*/ 	.word	0xffffffff


	//   ....[51]....
        /*0104*/ 	.word	0xffffffff


	//   ....[52]....
        /*0108*/ 	.word	0xffffffff


	//   ....[53]....
        /*010c*/ 	.word	0xffffffff


	//   ....[54]....
        /*0110*/ 	.word	0xffffffff


	//   ....[55]....
        /*0114*/ 	.word	0xffffffff


	//   ....[56]....
        /*0118*/ 	.word	0xffffffff


	//   ....[57]....
        /*011c*/ 	.word	0xffffffff


	//   ....[58]....
        /*0120*/ 	.word	0xffffffff


	//   ....[59]....
        /*0124*/ 	.word	0xffffffff


	//   ....[60]....
        /*0128*/ 	.word	0xffffffff


	//   ....[61]....
        /*012c*/ 	.word	0xffffffff


	//   ....[62]....
        /*0130*/ 	.word	0xffffffff


	//   ....[63]....
        /*0134*/ 	.word	0xffffffff


	//   ....[64]....
        /*0138*/ 	.word	0xffffffff


	//   ....[65]....
        /*013c*/ 	.word	0xffffffff


	//   ....[66]....
        /*0140*/ 	.word	0xffffffff


	//   ....[67]....
        /*0144*/ 	.word	0xffffffff


	//   ....[68]....
        /*0148*/ 	.word	0xffffffff


	//   ....[69]....
        /*014c*/ 	.word	0xffffffff


	//   ....[70]....
        /*0150*/ 	.word	0xffffffff


	//   ....[71]....
        /*0154*/ 	.word	0xffffffff


	//   ....[72]....
        /*0158*/ 	.word	0xffffffff


	//   ....[73]....
        /*015c*/ 	.word	0xffffffff


	//   ....[74]....
        /*0160*/ 	.word	0xffffffff


	//   ....[75]....
        /*0164*/ 	.word	0xffffffff


	//   ....[76]....
        /*0168*/ 	.word	0xffffffff


	//   ....[77]....
        /*016c*/ 	.word	0xffffffff


	//   ....[78]....
        /*0170*/ 	.word	0xffffffff


	//   ....[79]....
        /*0174*/ 	.word	0xffffffff


	//   ....[80]....
        /*0178*/ 	.word	0xffffffff


	//   ....[81]....
        /*017c*/ 	.word	0xffffffff


	//   ....[82]....
        /*0180*/ 	.word	0xffffffff


	//   ....[83]....
        /*0184*/ 	.word	0xffffffff


	//   ....[84]....
        /*0188*/ 	.word	0xffffffff


	//   ....[85]....
        /*018c*/ 	.word	0xffffffff


	//   ....[86]....
        /*0190*/ 	.word	0xffffffff


	//   ....[87]....
        /*0194*/ 	.word	0xffffffff


	//   ....[88]....
        /*0198*/ 	.word	0xffffffff


	//   ....[89]....
        /*019c*/ 	.word	0xffffffff


	//   ....[90]....
        /*01a0*/ 	.word	0xffffffff


	//   ....[91]....
        /*01a4*/ 	.word	0xffffffff


	//   ....[92]....
        /*01a8*/ 	.word	0xffffffff


	//   ....[93]....
        /*01ac*/ 	.word	0xffffffff


	//   ....[94]....
        /*01b0*/ 	.word	0xffffffff


	//   ....[95]....
        /*01b4*/ 	.word	0xffffffff


	//   ....[96]....
        /*01b8*/ 	.word	0xffffffff


	//   ....[97]....
        /*01bc*/ 	.word	0xffffffff


	//   ....[98]....
        /*01c0*/ 	.word	0xffffffff


	//   ....[99]....
        /*01c4*/ 	.word	0xffffffff


	//   ....[100]....
        /*01c8*/ 	.word	0xffffffff


	//   ....[101]....
        /*01cc*/ 	.word	0x050000ec


	//   ....[102]....
        /*01d0*/ 	.word	0x050000ec


	//   ....[103]....
        /*01d4*/ 	.word	0x050000ec


	//   ....[104]....
        /*01d8*/ 	.word	0x050000ec


	//   ....[105]....
        /*01dc*/ 	.word	0x050000ec


	//   ....[106]....
        /*01e0*/ 	.word	0x050000ec


	//   ....[107]....
        /*01e4*/ 	.word	0x050000ec


	//   ....[108]....
        /*01e8*/ 	.word	0x050000ec


	//   ....[109]....
        /*01ec*/ 	.word	0x050000ec


	//   ....[110]....
        /*01f0*/ 	.word	0x050000ec


	//   ....[111]....
        /*01f4*/ 	.word	0x050000ec


	//   ....[112]....
        /*01f8*/ 	.word	0x050000ec


	//   ....[113]....
        /*01fc*/ 	.word	0x050000ec


	//   ....[114]....
        /*0200*/ 	.word	0x050000ec


	//   ....[115]....
        /*0204*/ 	.word	0x050000ec


	//   ....[116]....
        /*0208*/ 	.word	0x050000ec


	//   ....[117]....
        /*020c*/ 	.word	0x050000ec


	//   ....[118]....
        /*0210*/ 	.word	0x050000ec


	//   ....[119]....
        /*0214*/ 	.word	0x050000ec


	//   ....[120]....
        /*0218*/ 	.word	0x050000ec


	//   ....[121]....
        /*021c*/ 	.word	0x050000ec


	//   ....[122]....
        /*0220*/ 	.word	0x050000ec


	//   ....[123]....
        /*0224*/ 	.word	0x050000ec


	//   ....[124]....
        /*0228*/ 	.word	0x050000ec


	//   ....[125]....
        /*022c*/ 	.word	0x050000ec


	//   ....[126]....
        /*0230*/ 	.word	0x050000ec


	//   ....[127]....
        /*0234*/ 	.word	0x050000ec


	//   ....[128]....
        /*0238*/ 	.word	0x050000ec


	//   ....[129]....
        /*023c*/ 	.word	0x050000ec


	//   ....[130]....
        /*0240*/ 	.word	0x050000ec


	//   ....[131]....
        /*0244*/ 	.word	0x050000ec


	//   ....[132]....
        /*0248*/ 	.word	0x050000ec


	//   ....[133]....
        /*024c*/ 	.word	0x050000ec


	//   ....[134]....
        /*0250*/ 	.word	0x050000ec


	//   ....[135]....
        /*0254*/ 	.word	0x050000ec


	//   ....[136]....
        /*0258*/ 	.word	0x050000ec


	//   ....[137]....
        /*025c*/ 	.word	0x050000ec


	//   ....[138]....
        /*0260*/ 	.word	0x050000ec


	//   ....[139]....
        /*0264*/ 	.word	0x050000ec


	//   ....[140]....
        /*0268*/ 	.word	0x050000ec


	//   ....[141]....
        /*026c*/ 	.word	0x050000ec


	//   ....[142]....
        /*0270*/ 	.word	0x050000ec


	//   ....[143]....
        /*0274*/ 	.word	0x050000ec


	//   ....[144]....
        /*0278*/ 	.word	0x050000ec


	//   ....[145]....
        /*027c*/ 	.word	0x050000ec


	//   ....[146]....
        /*0280*/ 	.word	0x050000ec


	//   ....[147]....
        /*0284*/ 	.word	0x050000ec


	//   ....[148]....
        /*0288*/ 	.word	0x050000ec


	//   ....[149]....
        /*028c*/ 	.word	0x050000ec


	//   ....[150]....
        /*0290*/ 	.word	0x050000ec


	//   ....[151]....
        /*0294*/ 	.word	0x050000ec


	//   ....[152]....
        /*0298*/ 	.word	0x050000ec


	//   ....[153]....
        /*029c*/ 	.word	0x050000ec


	//   ....[154]....
        /*02a0*/ 	.word	0x050000ec


	//   ....[155]....
        /*02a4*/ 	.word	0x050000ec


	//   ....[156]....
        /*02a8*/ 	.word	0x050000ec


	//   ....[157]....
        /*02ac*/ 	.word	0x050000ec


	//   ....[158]....
        /*02b0*/ 	.word	0x050000ec


	//   ....[159]....
        /*02b4*/ 	.word	0x050000ec


	//   ....[160]....
        /*02b8*/ 	.word	0x050000ec


	//   ....[161]....
        /*02bc*/ 	.word	0x050000ec


	//   ....[162]....
        /*02c0*/ 	.word	0x050000ec


	//   ....[163]....
        /*02c4*/ 	.word	0x050000ec


	//   ....[164]....
        /*02c8*/ 	.word	0x050000ec


	//----- nvinfo : EIATTR_COOP_GROUP_INSTR_OFFSETS
	.align		4
.L_2213:
        /*02cc*/ 	.byte	0x04, 0x28
        /*02ce*/ 	.short	(.L_2215 - .L_2214)


	//   ....[0]....
.L_2214:
        /*02d0*/ 	.word	0x00000af0


	//   ....[1]....
        /*02d4*/ 	.word	0x00000bb0


	//   ....[2]....
        /*02d8*/ 	.word	0x00000d80


	//   ....[3]....
        /*02dc*/ 	.word	0x00003250


	//   ....[4]....
        /*02e0*/ 	.word	0x00003920


	//   ....[5]....
        /*02e4*/ 	.word	0x000042f0


	//   ....[6]....
        /*02e8*/ 	.word	0x000045c0


	//   ....[7]....
        /*02ec*/ 	.word	0x00004db0


	//   ....[8]....
        /*02f0*/ 	.word	0x000069d0


	//   ....[9]....
        /*02f4*/ 	.word	0x000069e0


	//   ....[10]....
        /*02f8*/ 	.word	0x000069f0


	//   ....[11]....
        /*02fc*/ 	.word	0x00006a00


	//   ....[12]....
        /*0300*/ 	.word	0x00006a90


	//   ....[13]....
        /*0304*/ 	.word	0x00006ac0


	//   ....[14]....
        /*0308*/ 	.word	0x00006ad0


	//   ....[15]....
        /*030c*/ 	.word	0x00006ae0


	//   ....[16]....
        /*0310*/ 	.word	0x00006b70


	//   ....[17]....
        /*0314*/ 	.word	0x00006ba0


	//   ....[18]....
        /*0318*/ 	.word	0x00006bb0


	//   ....[19]....
        /*031c*/ 	.word	0x00006bc0


	//   ....[20]....
        /*0320*/ 	.word	0x00006c50


	//   ....[21]....
        /*0324*/ 	.word	0x00006c80


	//   ....[22]....
        /*0328*/ 	.word	0x00006c90


	//   ....[23]....
        /*032c*/ 	.word	0x00006ca0


	//   ....[24]....
        /*0330*/ 	.word	0x00006d50


	//   ....[25]....
        /*0334*/ 	.word	0x00006d60


	//   ....[26]....
        /*0338*/ 	.word	0x00006d70


	//   ....[27]....
        /*033c*/ 	.word	0x00006d80


	//   ....[28]....
        /*0340*/ 	.word	0x00006ee0


	//   ....[29]....
        /*0344*/ 	.word	0x00006ef0


	//   ....[30]....
        /*0348*/ 	.word	0x00006f00


	//   ....[31]....
        /*034c*/ 	.word	0x00006f10


	//   ....[32]....
        /*0350*/ 	.word	0x00006f20


	//   ....[33]....
        /*0354*/ 	.word	0x00006f30


	//   ....[34]....
        /*0358*/ 	.word	0x00006f40


	//   ....[35]....
        /*035c*/ 	.word	0x00006f50


	//   ....[36]....
        /*0360*/ 	.word	0x000082a0


	//   ....[37]....
        /*0364*/ 	.word	0x000082b0


	//   ....[38]....
        /*0368*/ 	.word	0x000082c0


	//   ....[39]....
        /*036c*/ 	.word	0x000082d0


	//   ....[40]....
        /*0370*/ 	.word	0x000083e0


	//   ....[41]....
        /*0374*/ 	.word	0x000083f0


	//   ....[42]....
        /*0378*/ 	.word	0x00008400


	//   ....[43]....
        /*037c*/ 	.word	0x00008410


	//   ....[44]....
        /*0380*/ 	.word	0x00008520


	//   ....[45]....
        /*0384*/ 	.word	0x00008530


	//   ....[46]....
        /*0388*/ 	.word	0x00008540


	//   ....[47]....
        /*038c*/ 	.word	0x00008550


	//   ....[48]....
        /*0390*/ 	.word	0x00008660


	//   ....[49]....
        /*0394*/ 	.word	0x00008670


	//   ....[50]....
        /*0398*/ 	.word	0x00008680


	//   ....[51]....
        /*039c*/ 	.word	0x00008690


	//   ....[52]....
        /*03a0*/ 	.word	0x000087a0


	//   ....[53]....
        /*03a4*/ 	.word	0x000087b0


	//   ....[54]....
        /*03a8*/ 	.word	0x000087c0


	//   ....[55]....
        /*03ac*/ 	.word	0x000087d0


	//   ....[56]....
        /*03b0*/ 	.word	0x000088e0


	//   ....[57]....
        /*03b4*/ 	.word	0x000088f0


	//   ....[58]....
        /*03b8*/ 	.word	0x00008900


	//   ....[59]....
        /*03bc*/ 	.word	0x00008910


	//   ....[60]....
        /*03c0*/ 	.word	0x00008920


	//   ....[61]....
        /*03c4*/ 	.word	0x00008930


	//   ....[62]....
        /*03c8*/ 	.word	0x00008940


	//   ....[63]....
        /*03cc*/ 	.word	0x00008980


	//   ....[64]....
        /*03d0*/ 	.word	0x000089c0


	//   ....[65]....
        /*03d4*/ 	.word	0x00008a00


	//   ....[66]....
        /*03d8*/ 	.word	0x00008a20


	//   ....[67]....
        /*03dc*/ 	.word	0x00008a40


	//   ....[68]....
        /*03e0*/ 	.word	0x0000bba0


	//   ....[69]....
        /*03e4*/ 	.word	0x0000bbe0


	//   ....[70]....
        /*03e8*/ 	.word	0x0000bc20


	//   ....[71]....
        /*03ec*/ 	.word	0x0000bc60


	//   ....[72]....
        /*03f0*/ 	.word	0x0000bd70


	//   ....[73]....
        /*03f4*/ 	.word	0x0000bdb0


	//   ....[74]....
        /*03f8*/ 	.word	0x0000bdf0


	//   ....[75]....
        /*03fc*/ 	.word	0x0000be30


	//   ....[76]....
        /*0400*/ 	.word	0x0000bf40


	//   ....[77]....
        /*0404*/ 	.word	0x0000bf80


	//   ....[78]....
        /*0408*/ 	.word	0x0000bfc0


	//   ....[79]....
        /*040c*/ 	.word	0x0000c000


	//   ....[80]....
        /*0410*/ 	.word	0x0000c110


	//   ....[81]....
        /*0414*/ 	.word	0x0000c150


	//   ....[82]....
        /*0418*/ 	.word	0x0000c190


	//   ....[83]....
        /*041c*/ 	.word	0x0000c1d0


	//   ....[84]....
        /*0420*/ 	.word	0x0000c2e0


	//   ....[85]....
        /*0424*/ 	.word	0x0000c320


	//   ....[86]....
        /*0428*/ 	.word	0x0000c340


	//   ....[87]....
        /*042c*/ 	.word	0x0000c350


	//   ....[88]....
        /*0430*/ 	.word	0x0000c810


	//   ....[89]....
        /*0434*/ 	.word	0x0000cfe0


	//   ....[90]....
        /*0438*/ 	.word	0x0000d2f0


	//   ....[91]....
        /*043c*/ 	.word	0x0000d550


	//   ....[92]....
        /*0440*/ 	.word	0x0000d590


	//   ....[93]....
        /*0444*/ 	.word	0x0000d5f0


	//   ....[94]....
        /*0448*/ 	.word	0x0000d650


	//   ....[95]....
        /*044c*/ 	.word	0x0000d670


	//   ....[96]....
        /*0450*/ 	.word	0x0000d790


	//   ....[97]....
        /*0454*/ 	.word	0x0000d7d0


	//   ....[98]....
        /*0458*/ 	.word	0x0000d830


	//   ....[99]....
        /*045c*/ 	.word	0x0000d880


	//   ....[100]....
        /*0460*/ 	.word	0x0000d8a0


	//   ....[101]....
        /*0464*/ 	.word	0x0000dcc0


	//   ....[102]....
        /*0468*/ 	.word	0x0000dd10


	//   ....[103]....
        /*046c*/ 	.word	0x0000dd60


	//   ....[104]....
        /*0470*/ 	.word	0x0000ddb0


	//   ....[105]....
        /*0474*/ 	.word	0x0000dea0


	//   ....[106]....
        /*0478*/ 	.word	0x0000def0


	//   ....[107]....
        /*047c*/ 	.word	0x0000df40


	//   ....[108]....
        /*0480*/ 	.word	0x0000df90


	//   ....[109]....
        /*0484*/ 	.word	0x0000e080


	//   ....[110]....
        /*0488*/ 	.word	0x0000e0d0


	//   ....[111]....
        /*048c*/ 	.word	0x0000e120


	//   ....[112]....
        /*0490*/ 	.word	0x0000e170


	//   ....[113]....
        /*0494*/ 	.word	0x0000e260


	//   ....[114]....
        /*0498*/ 	.word	0x0000e2b0


	//   ....[115]....
        /*049c*/ 	.word	0x0000e300


	//   ....[116]....
        /*04a0*/ 	.word	0x0000e350


	//   ....[117]....
        /*04a4*/ 	.word	0x0000e440


	//   ....[118]....
        /*04a8*/ 	.word	0x0000e490


	//   ....[119]....
        /*04ac*/ 	.word	0x0000e4e0


	//   ....[120]....
        /*04b0*/ 	.word	0x0000e530


	//   ....[121]....
        /*04b4*/ 	.word	0x0000e5c0


	//   ....[122]....
        /*04b8*/ 	.word	0x0000e660


	//   ....[123]....
        /*04bc*/ 	.word	0x0000e700


	//   ....[124]....
        /*04c0*/ 	.word	0x0000e7a0


	//   ....[125]....
        /*04c4*/ 	.word	0x0000e840


	//   ....[126]....
        /*04c8*/ 	.word	0x0000e8f0


	//   ....[127]....
        /*04cc*/ 	.word	0x0000e950


	//   ....[128]....
        /*04d0*/ 	.word	0x0000e9a0


	//   ....[129]....
        /*04d4*/ 	.word	0x0000e9d0


	//   ....[130]....
        /*04d8*/ 	.word	0x0000ea30


	//   ....[131]....
        /*04dc*/ 	.word	0x0000ea80


	//   ....[132]....
        /*04e0*/ 	.word	0x0000ead0


	//   ....[133]....
        /*04e4*/ 	.word	0x0000eb60


	//   ....[134]....
        /*04e8*/ 	.word	0x0000ebb0


	//   ....[135]....
        /*04ec*/ 	.word	0x0000ec00


	//   ....[136]....
        /*04f0*/ 	.word	0x0000ec50


	//   ....[137]....
        /*04f4*/ 	.word	0x0000ece0


	//   ....[138]....
        /*04f8*/ 	.word	0x0000ed70


	//   ....[139]....
        /*04fc*/ 	.word	0x0000edc0


	//   ....[140]....
        /*0500*/ 	.word	0x0000ee10


	//   ....[141]....
        /*0504*/ 	.word	0x0000eea0


	//   ....[142]....
        /*0508*/ 	.word	0x0000ef30


	//   ....[143]....
        /*050c*/ 	.word	0x0000ef80


	//   ....[144]....
        /*0510*/ 	.word	0x0000efd0


	//   ....[145]....
        /*0514*/ 	.word	0x0000f060


	//   ....[146]....
        /*0518*/ 	.word	0x0000f0f0


	//   ....[147]....
        /*051c*/ 	.word	0x0000f140


	//   ....[148]....
        /*0520*/ 	.word	0x0000f190


	//   ....[149]....
        /*0524*/ 	.word	0x0000f220


	//   ....[150]....
        /*0528*/ 	.word	0x0000f2b0


	//   ....[151]....
        /*052c*/ 	.word	0x0000f300


	//   ....[152]....
        /*0530*/ 	.word	0x0000f350


	//   ....[153]....
        /*0534*/ 	.word	0x0000f3e0


	//   ....[154]....
        /*0538*/ 	.word	0x0000f490


	//   ....[155]....
        /*053c*/ 	.word	0x0000f4f0


	//   ....[156]....
        /*0540*/ 	.word	0x0000f5d0


	//   ....[157]....
        /*0544*/ 	.word	0x0000f600


	//   ....[158]....
        /*0548*/ 	.word	0x0000f670


	//   ....[159]....
        /*054c*/ 	.word	0x0000f6c0


	//   ....[160]....
        /*0550*/ 	.word	0x0000f710


	//   ....[161]....
        /*0554*/ 	.word	0x0000f740


	//   ....[162]....
        /*0558*/ 	.word	0x0000f790


	//   ....[163]....
        /*055c*/ 	.word	0x0000f7e0


	//   ....[164]....
        /*0560*/ 	.word	0x0000f840


	//----- nvinfo : EIATTR_VRC_CTA_INIT_COUNT
	.align		4
.L_2215:
        /*0564*/ 	.byte	0x02, 0x4a
	.zero		1
	.zero		1


	//----- nvinfo : EIATTR_EXIT_INSTR_OFFSETS
	.align		4
        /*0568*/ 	.byte	0x04, 0x1c
        /*056a*/ 	.short	(.L_2217 - .L_2216)


	//   ....[0]....
.L_2216:
        /*056c*/ 	.word	0x0000d990


	//   ....[1]....
        /*0570*/ 	.word	0x0000dc60


	//----- nvinfo : EIATTR_MAX_THREADS
	.align		4
.L_2217:
        /*0574*/ 	.byte	0x04, 0x05
        /*0576*/ 	.short	(.L_2219 - .L_2218)
.L_2218:
        /*0578*/ 	.word	0x00000040
        /*057c*/ 	.word	0x00000001
        /*0580*/ 	.word	0x00000001


	//----- nvinfo : EIATTR_CRS_STACK_SIZE
	.align		4
.L_2219:
        /*0584*/ 	.byte	0x04, 0x1e
        /*0586*/ 	.short	(.L_2221 - .L_2220)
.L_2220:
        /*0588*/ 	.word	0x00000000


	//----- nvinfo : EIATTR_CBANK_PARAM_SIZE
	.align		4
.L_2221:
        /*058c*/ 	.byte	0x03, 0x19
        /*058e*/ 	.short	0x01f0


	//----- nvinfo : EIATTR_PARAM_CBANK
	.align		4
        /*0590*/ 	.byte	0x04, 0x0a
        /*0592*/ 	.short	(.L_2223 - .L_2222)
	.align		4
.L_2222:
        /*0594*/ 	.word	index@(.nv.constant0._Z25selective_scan_bwd_kernelI32Selective_Scan_bwd_kernel_traitsILi64ELi16ELb1ELb1ELb0ELb1ELb1EN3c104HalfENS1_7complexIfEEEEv12SSMParamsBwd)
        /*0598*/ 	.short	0x0380
        /*059a*/ 	.short	0x01f0


	//----- nvinfo : EIATTR_SW_WAR
	.align		4
.L_2223:
        /*059c*/ 	.byte	0x04, 0x36
        /*059e*/ 	.short	(.L_2225 - .L_2224)
.L_2224:
        /*05a0*/ 	.word	0x00000008
.L_2225:


//--------------------- .nv.info._Z25selective_scan_bwd_kernelI32Selective_Scan_bwd_kernel_traitsILi64ELi16ELb1ELb1ELb1ELb0ELb0EN3c104HalfENS1_7complexIfEEEEv12SSMParamsBwd --------------------------
	.section	.nv.info._Z25selective_scan_bwd_kernelI32Selective_Scan_bwd_kernel_traitsILi64ELi16ELb1ELb1ELb1ELb0ELb0EN3c104HalfENS1_7complexIfEEEEv12SSMParamsBwd,"",@"SHT_CUDA_INFO"
	.sectionflags	@""
	.align	4


	//----- nvinfo : EIATTR_CUDA_API_VERSION
	.align		4
        /*0000*/ 	.byte	0x04, 0x37
        /*0002*/ 	.short	(.L_2227 - .L_2226)
.L_2226:
        /*0004*/ 	.word	0x00000082


	//----- nvinfo : EIATTR_KPARAM_INFO
	.align		4
.L_2227:
        /*0008*/ 	.byte	0x04, 0x17
        /*000a*/ 	.short	(.L_2229 - .L_2228)
.L_2228:
        /*000c*/ 	.word	0x00000000
        /*0010*/ 	.short	0x0000
        /*0012*/ 	.short	0x0000
        /*0014*/ 	.byte	0x00, 0xf0, 0xc1, 0x07


	//----- nvinfo : EIATTR_SPARSE_MMA_MASK
	.align		4
.L_2229:
        /*0018*/ 	.byte	0x03, 0x50
        /*001a*/ 	.short	0x0000


	//----- nvinfo : EIATTR_MAXREG_COUNT
	.align		4
        /*001c*/ 	.byte	0x03, 0x1b
        /*001e*/ 	.short	0x00ff


	//----- nvinfo : EIATTR_NUM_BARRIERS
	.align		4
        /*0020*/ 	.byte	0x02, 0x4c
        /*0022*/ 	.byte	0x01
	.zero		1


	//----- nvinfo : EIATTR_MERCURY_ISA_VERSION
	.align		4
        /*0024*/ 	.byte	0x03, 0x5f
        /*0026*/ 	.short	0x0101


	//----- nvinfo : EIATTR_INT_WARP_WIDE_INSTR_OFFSETS
	.align		4
        /*0028*/ 	.byte	0x04, 0x31
        /*002a*/ 	.short	(.L_2231 - .L_2230)


	//   ....[0]....
.L_2230:
        /*002c*/ 	.word	0x00004cd0


	//   ....[1]....
        /*0030*/ 	.word	0x00005b30


	//----- nvinfo : EIATTR_COOP_GROUP_MASK_REGIDS
	.align		4
.L_2231:
        /*0034*/ 	.byte	0x04, 0x29
        /*0036*/ 	.short	(.L_2233 - .L_2232)


	//   ....[0]....
.L_2232:
        /*0038*/ 	.word	0xffffffff


	//   ....[1]....
        /*003c*/ 	.word	0xffffffff


	//   ....[2]....
        /*0040*/ 	.word	0xffffffff


	//   ....[3]....
        /*0044*/ 	.word	0xffffffff


	//   ....[4]....
        /*0048*/ 	.word	0xffffffff


	//   ....[5]....
        /*004c*/ 	.word	0xffffffff


	//   ....[6]....
        /*0050*/ 	.word	0xffffffff


	//   ....[7]....
        /*0054*/ 	.word	0xffffffff


	//   ....[8]....
        /*0058*/ 	.word	0xffffffff


	//   ....[9]....
        /*005c*/ 	.word	0xffffffff


	//   ....[10]....
        /*0060*/ 	.word	0xffffffff


	//   ....[11]....
        /*0064*/ 	.word	0xffffffff


	//   ....[12]....
        /*0068*/ 	.word	0xffffffff


	//   ....[13]....
        /*006c*/ 	.word	0xffffffff


	//   ....[14]....
        /*0070*/ 	.word	0xffffffff


	//   ....[15]....
        /*0074*/ 	.word	0xffffffff


	//   ....[16]....
        /*0078*/ 	.word	0xffffffff


	//   ....[17]....
        /*007c*/ 	.word	0xffffffff


	//   ....[18]....
        /*0080*/ 	.word	0xffffffff


	//   ....[19]....
        /*0084*/ 	.word	0xffffffff


	//   ....[20]....
        /*0088*/ 	.word	0xffffffff


	//   ....[21]....
        /*008c*/ 	.word	0xffffffff


	//   ....[22]....
        /*0090*/ 	.word	0xffffffff


	//   ....[23]....
        /*0094*/ 	.word	0xffffffff


	//   ....[24]....
        /*0098*/ 	.word	0xffffffff


	//   ....[25]....
        /*009c*/ 	.word	0xffffffff


	//   ....[26]....
        /*00a0*/ 	.word	0xffffffff


	//   ....[27]....
        /*00a4*/ 	.word	0xffffffff


	//   ....[28]....
        /*00a8*/ 	.word	0xffffffff


	//   ....[29]....
        /*00ac*/ 	.word	0xffffffff


	//   ....[30]....
        /*00b0*/ 	.word	0xffffffff


	//   ....[31]....
        /*00b4*/ 	.word	0xffffffff


	//   ....[32]....
        /*00b8*/ 	.word	0xffffffff


	//   ....[33]....
        /*00bc*/ 	.word	0xffffffff


	//   ....[34]....
        /*00c0*/ 	.word	0xffffffff


	//   ....[35]....
        /*00c4*/ 	.word	0xffffffff


	//   ....[36]....
        /*00c8*/ 	.word	0xffffffff


	//   ....[37]....
        /*00cc*/ 	.word	0xffffffff


	//   ....[38]....
        /*00d0*/ 	.word	0xffffffff


	//   ....[39]....
        /*00d4*/ 	.word	0xffffffff


	//   ....[40]....
        /*00d8*/ 	.word	0xffffffff


	//   ....[41]....
        /*00dc*/ 	.word	0xffffffff


	//   ....[42]....
        /*00e0*/ 	.word	0xffffffff


	//   ....[43]....
        /*00e4*/ 	.word	0xffffffff


	//   ....[44]....
        /*00e8*/ 	.word	0xffffffff


	//   ....[45]....
        /*00ec*/ 	.word	0xffffffff


	//   ....[46]....
        /*00f0*/ 	.word	0xffffffff


	//   ....[47]....
        /*00f4*/ 	.word	0xffffffff


	//   ....[48]....
        /*00f8*/ 	.word	0xffffffff


	//   ....[49]....
        /*00fc*/ 	.word	0xffffffff


	//   ....[50]....
        /*0100*/ 	.word	0xffffffff


	//   ....[51]....
        /*0104*/ 	.word	0xffffffff


	//   ....[52]....
        /*0108*/ 	.word	0xffffffff


	//   ....[53]....
        /*010c*/ 	.word	0xffffffff


	//   ....[54]....
        /*0110*/ 	.word	0xffffffff


	//   ....[55]....
        /*0114*/ 	.word	0xffffffff


	//   ....[56]....
        /*0118*/ 	.word	0xffffffff


	//   ....[57]....
        /*011c*/ 	.word	0xffffffff


	//   ....[58]....
        /*0120*/ 	.word	0xffffffff


	//   ....[59]....
        /*0124*/ 	.word	0xffffffff


	//   ....[60]....
        /*0128*/ 	.word	0xffffffff


	//   ....[61]....
        /*012c*/ 	.word	0xffffffff


	//   ....[62]....
        /*0130*/ 	.word	0xffffffff


	//   ....[63]....
        /*0134*/ 	.word	0xffffffff


	//   ....[64]....
        /*0138*/ 	.word	0xffffffff


	//   ....[65]....
        /*013c*/ 	.word	0xffffffff


	//   ....[66]....
        /*0140*/ 	.word	0xffffffff


	//   ....[67]....
        /*0144*/ 	.word	0xffffffff


	//   ....[68]....
        /*0148*/ 	.word	0xffffffff


	//   ....[69]....
        /*014c*/ 	.word	0xffffffff


	//   ....[70]....
        /*0150*/ 	.word	0xffffffff


	//   ....[71]....
        /*0154*/ 	.word	0xffffffff


	//   ....[72]....
        /*0158*/ 	.word	0xffffffff


	//   ....[73]....
        /*015c*/ 	.word	0xffffffff


	//   ....[74]....
        /*0160*/ 	.word	0xffffffff


	//   ....[75]....
        /*0164*/ 	.word	0xffffffff


	//   ....[76]....
        /*0168*/ 	.word	0xffffffff


	//   ....[77]....
        /*016c*/ 	.word	0xffffffff


	//   ....[78]....
        /*0170*/ 	.word	0xffffffff


	//   ....[79]....
        /*0174*/ 	.word	0xffffffff


	//   ....[80]....
        /*0178*/ 	.word	0xffffffff


	//   ....[81]....
        /*017c*/ 	.word	0xffffffff


	//   ....[82]....
        /*0180*/ 	.word	0xffffffff


	//   ....[83]....
        /*0184*/ 	.word	0xffffffff


	//   ....[84]....
        /*0188*/ 	.word	0xffffffff


	//   ....[85]....
        /*018c*/ 	.word	0xffffffff


	//   ....[86]....
        /*0190*/ 	.word	0xffffffff


	//   ....[87]....
        /*0194*/ 	.word	0x05000042


	//   ....[88]....
        /*0198*/ 	.word	0x05000042


	//   ....[89]....
        /*019c*/ 	.word	0x05000042


	//   ....[90]....
        /*01a0*/ 	.word	0x05000042


	//   ....[91]....
        /*01a4*/ 	.word	0x05000042


	//   ....[92]....
        /*01a8*/ 	.word	0x05000042


	//   ....[93]....
        /*01ac*/ 	.word	0x05000042


	//   ....[94]....
        /*01b0*/ 	.word	0x05000042


	//   ....[95]....
        /*01b4*/ 	.word	0x05000042


	//   ....[96]....
        /*01b8*/ 	.word	0x05000042


	//   ....[97]....
        /*01bc*/ 	.word	0x05000042


	//   ....[98]....
        /*01c0*/ 	.word	0x05000042


	//   ....[99]....
        /*01c4*/ 	.word	0x05000042


	//   ....[100]....
        /*01c8*/ 	.word	0x05000042


	//   ....[101]....
        /*01cc*/ 	.word	0x05000042


	//   ....[102]....
        /*01d0*/ 	.word	0x05000042


	//   ....[103]....
        /*01d4*/ 	.word	0x05000042


	//   ....[104]....
        /*01d8*/ 	.word	0x05000042


	//   ....[105]....
        /*01dc*/ 	.word	0x05000042


	//   ....[106]....
        /*01e0*/ 	.word	0x05000042


	//   ....[107]....
        /*01e4*/ 	.word	0x05000042


	//   ....[108]....
        /*01e8*/ 	.word	0x05000042


	//   ....[109]....
        /*01ec*/ 	.word	0x05000042


	//   ....[110]....
        /*01f0*/ 	.word	0x05000042


	//   ....[111]....
        /*01f4*/ 	.word	0x05000042


	//   ....[112]....
        /*01f8*/ 	.word	0x05000042


	//   ....[113]....
        /*01fc*/ 	.word	0x05000042


	//   ....[114]....
        /*0200*/ 	.word	0x05000042


	//   ....[115]....
        /*0204*/ 	.word	0x05000042


	//   ....[116]....
        /*0208*/ 	.word	0x05000042


	//   ....[117]....
        /*020c*/ 	.word	0x05000042


	//   ....[118]....
        /*0210*/ 	.word	0x05000042


	//   ....[119]....
        /*0214*/ 	.word	0x05000042


	//   ....[120]....
        /*0218*/ 	.word	0x05000042


	//   ....[121]....
        /*021c*/ 	.word	0x05000042


	//   ....[122]....
        /*0220*/ 	.word	0x05000042


	//   ....[123]....
        /*0224*/ 	.word	0x05000042


	//   ....[124]....
        /*0228*/ 	.word	0x05000042


	//   ....[125]....
        /*022c*/ 	.word	0x05000042


	//   ....[126]....
        /*0230*/ 	.word	0x05000042


	//   ....[127]....
        /*0234*/ 	.word	0x05000042


	//   ....[128]....
        /*0238*/ 	.word	0x05000042


	//   ....[129]....
        /*023c*/ 	.word	0x05000042


	//   ....[130]....
        /*0240*/ 	.word	0x05000042


	//   ....[131]....
        /*0244*/ 	.word	0x05000042


	//   ....[132]....
        /*0248*/ 	.word	0x05000042


	//   ....[133]....
        /*024c*/ 	.word	0x05000042


	//   ....[134]....
        /*0250*/ 	.word	0x05000042


	//   ....[135]....
        /*0254*/ 	.word	0x05000042


	//   ....[136]....
        /*0258*/ 	.word	0x05000042


	//   ....[137]....
        /*025c*/ 	.word	0x05000042


	//   ....[138]....
        /*0260*/ 	.word	0x05000042


	//   ....[139]....
        /*0264*/ 	.word	0x05000042


	//   ....[140]....
        /*0268*/ 	.word	0x05000042


	//   ....[141]....
        /*026c*/ 	.word	0x05000042


	//   ....[142]....
        /*0270*/ 	.word	0x05000042


	//   ....[143]....
        /*0274*/ 	.word	0x05000042


	//   ....[144]....
        /*0278*/ 	.word	0x05000042


	//   ....[145]....
        /*027c*/ 	.word	0x05000042


	//   ....[146]....
        /*0280*/ 	.word	0x05000042


	//   ....[147]....
        /*0284*/ 	.word	0x05000042


	//   ....[148]....
        /*0288*/ 	.word	0x05000042


	//   ....[149]....
        /*028c*/ 	.word	0x05000042


	//   ....[150]....
        /*0290*/ 	.word	0x05000042


	//----- nvinfo : EIATTR_COOP_GROUP_INSTR_OFFSETS
	.align		4
.L_2233:
        /*0294*/ 	.byte	0x04, 0x28
        /*0296*/ 	.short	(.L_2235 - .L_2234)


	//   ....[0]....
.L_2234:
        /*0298*/ 	.word	0x00000c20


	//   ....[1]....
        /*029c*/ 	.word	0x00000cd0


	//   ....[2]....
        /*02a0*/ 	.word	0x00000ef0


	//   ....[3]....
        /*02a4*/ 	.word	0x00001890


	//   ....[4]....
        /*02a8*/ 	.word	0x00002340


	//   ....[5]....
        /*02ac*/ 	.word	0x000037b0


	//   ....[6]....
        /*02b0*/ 	.word	0x000037c0


	//   ....[7]....
        /*02b4*/ 	.word	0x000037d0


	//   ....[8]....
        /*02b8*/ 	.word	0x000037e0


	//   ....[9]....
        /*02bc*/ 	.word	0x00003870


	//   ....[10]....
        /*02c0*/ 	.word	0x000038a0


	//   ....[11]....
        /*02c4*/ 	.word	0x000038b0


	//   ....[12]....
        /*02c8*/ 	.word	0x000038c0


	//   ....[13]....
        /*02cc*/ 	.word	0x00003950


	//   ....[14]....
        /*02d0*/ 	.word	0x00003980


	//   ....[15]....
        /*02d4*/ 	.word	0x00003990


	//   ....[16]....
        /*02d8*/ 	.word	0x000039a0


	//   ....[17]....
        /*02dc*/ 	.word	0x00003a40


	//   ....[18]....
        /*02e0*/ 	.word	0x00003a60


	//   ....[19]....
        /*02e4*/ 	.word	0x00003a70


	//   ....[20]....
        /*02e8*/ 	.word	0x00003a80


	//   ....[21]....
        /*02ec*/ 	.word	0x00003b30


	//   ....[22]....
        /*02f0*/ 	.word	0x00003b40


	//   ....[23]....
        /*02f4*/ 	.word	0x00003b50


	//   ....[24]....
        /*02f8*/ 	.word	0x00003b60


	//   ....[25]....
        /*02fc*/ 	.word	0x00003cc0


	//   ....[26]....
        /*0300*/ 	.word	0x00003cd0


	//   ....[27]....
        /*0304*/ 	.word	0x00003ce0


	//   ....[28]....
        /*0308*/ 	.word	0x00003cf0


	//   ....[29]....
        /*030c*/ 	.word	0x00003d00


	//   ....[30]....
        /*0310*/ 	.word	0x00003d10


	//   ....[31]....
        /*0314*/ 	.word	0x00003d20


	//   ....[32]....
        /*0318*/ 	.word	0x00003d30


	//   ....[33]....
        /*031c*/ 	.word	0x00005070


	//   ....[34]....
        /*0320*/ 	.word	0x00005080


	//   ....[35]....
        /*0324*/ 	.word	0x00005090


	//   ....[36]....
        /*0328*/ 	.word	0x000050a0


	//   ....[37]....
        /*032c*/ 	.word	0x000051b0


	//   ....[38]....
        /*0330*/ 	.word	0x000051c0


	//   ....[39]....
        /*0334*/ 	.word	0x000051d0


	//   ....[40]....
        /*0338*/ 	.word	0x000051e0


	//   ....[41]....
        /*033c*/ 	.word	0x000052f0


	//   ....[42]....
        /*0340*/ 	.word	0x00005300


	//   ....[43]....
        /*0344*/ 	.word	0x00005310


	//   ....[44]....
        /*0348*/ 	.word	0x00005320


	//   ....[45]....
        /*034c*/ 	.word	0x00005430


	//   ....[46]....
        /*0350*/ 	.word	0x00005440


	//   ....[47]....
        /*0354*/ 	.word	0x00005450


	//   ....[48]....
        /*0358*/ 	.word	0x00005460


	//   ....[49]....
        /*035c*/ 	.word	0x00005570


	//   ....[50]....
        /*0360*/ 	.word	0x00005580


	//   ....[51]....
        /*0364*/ 	.word	0x00005590


	//   ....[52]....
        /*0368*/ 	.word	0x000055a0


	//   ....[53]....
        /*036c*/ 	.word	0x000056b0


	//   ....[54]....
        /*0370*/ 	.word	0x000056c0


	//   ....[55]....
        /*0374*/ 	.word	0x000056d0


	//   ....[56]....
        /*0378*/ 	.word	0x000056e0


	//   ....[57]....
        /*037c*/ 	.word	0x000056f0


	//   ....[58]....
        /*0380*/ 	.word	0x00005700


	//   ....[59]....
        /*0384*/ 	.word	0x00005710


	//   ....[60]....
        /*0388*/ 	.word	0x00005750


	//   ....[61]....
        /*038c*/ 	.word	0x00005790


	//   ....[62]....
        /*0390*/ 	.word	0x000057d0


	//   ....[63]....
        /*0394*/ 	.word	0x000057f0


	//   ....[64]....
        /*0398*/ 	.word	0x00005810


	//   ....[65]....
        /*039c*/ 	.word	0x000092b0


	//   ....[66]....
        /*03a0*/ 	.word	0x000092f0


	//   ....[67]....
        /*03a4*/ 	.word	0x00009480


	//   ....[68]....
        /*03a8*/ 	.word	0x000094c0


	//   ....[69]....
        /*03ac*/ 	.word	0x000095e0


	//   ....[70]....
        /*03b0*/ 	.word	0x00009600


	//   ....[71]....
        /*03b4*/ 	.word	0x00009640


	//   ....[72]....
        /*03b8*/ 	.word	0x00009670


	//   ....[73]....
        /*03bc*/ 	.word	0x00009720


	//   ....[74]....
        /*03c0*/ 	.word	0x00009740


	//   ....[75]....
        /*03c4*/ 	.word	0x00009ad0


	//   ....[76]....
        /*03c8*/ 	.word	0x00009e70


	//   ....[77]....
        /*03cc*/ 	.word	0x00009fa0


	//   ....[78]....
        /*03d0*/ 	.word	0x00009ff0


	//   ....[79]....
        /*03d4*/ 	.word	0x0000a050


	//   ....[80]....
        /*03d8*/ 	.word	0x0000a0a0


	//   ....[81]....
        /*03dc*/ 	.word	0x0000a0c0


	//   ....[82]....
        /*03e0*/ 	.word	0x0000a230


	//   ....[83]....
        /*03e4*/ 	.word	0x0000a270


	//   ....[84]....
        /*03e8*/ 	.word	0x0000a2d0


	//   ....[85]....
        /*03ec*/ 	.word	0x0000a320


	//   ....[86]....
        /*03f0*/ 	.word	0x0000a340


	//   ....[87]....
        /*03f4*/ 	.word	0x0000a680


	//   ....[88]....
        /*03f8*/ 	.word	0x0000a6d0


	//   ....[89]....
        /*03fc*/ 	.word	0x0000a720


	//   ....[90]....
        /*0400*/ 	.word	0x0000a770


	//   ....[91]....
        /*0404*/ 	.word	0x0000a860


	//   ....[92]....
        /*0408*/ 	.word	0x0000a8b0


	//   ....[93]....
        /*040c*/ 	.word	0x0000a900


	//   ....[94]....
        /*0410*/ 	.word	0x0000a950


	//   ....[95]....
        /*0414*/ 	.word	0x0000aa40


	//   ....[96]....
        /*0418*/ 	.word	0x0000aa90


	//   ....[97]....
        /*041c*/ 	.word	0x0000aae0


	//   ....[98]....
        /*0420*/ 	.word	0x0000ab30


	//   ....[99]....
        /*0424*/ 	.word	0x0000ac20


	//   ....[100]....
        /*0428*/ 	.word	0x0000ac70


	//   ....[101]....
        /*042c*/ 	.word	0x0000acc0


	//   ....[102]....
        /*0430*/ 	.word	0x0000ad10


	//   ....[103]....
        /*0434*/ 	.word	0x0000ae00


	//   ....[104]....
        /*0438*/ 	.word	0x0000ae50


	//   ....[105]....
        /*043c*/ 	.word	0x0000aea0


	//   ....[106]....
        /*0440*/ 	.word	0x0000aef0


	//   ....[107]....
        /*0444*/ 	.word	0x0000af80


	//   ....[108]....
        /*0448*/ 	.word	0x0000b020


	//   ....[109]....
        /*044c*/ 	.word	0x0000b0c0


	//   ....[110]....
        /*0450*/ 	.word	0x0000b160


	//   ....[111]....
        /*0454*/ 	.word	0x0000b200


	//   ....[112]....
        /*0458*/ 	.word	0x0000b2b0


	//   ....[113]....
        /*045c*/ 	.word	0x0000b300


	//   ....[114]....
        /*0460*/ 	.word	0x0000b350


	//   ....[115]....
        /*0464*/ 	.word	0x0000b3a0


	//   ....[116]....
        /*0468*/ 	.word	0x0000b3f0


	//   ....[117]....
        /*046c*/ 	.word	0x0000b440


	//   ....[118]....
        /*0470*/ 	.word	0x0000b490


	//   ....[119]....
        /*0474*/ 	.word	0x0000b520


	//   ....[120]....
        /*0478*/ 	.word	0x0000b570


	//   ....[121]....
        /*047c*/ 	.word	0x0000b5c0


	//   ....[122]....
        /*0480*/ 	.word	0x0000b610


	//   ....[123]....
        /*0484*/ 	.word	0x0000b6a0


	//   ....[124]....
        /*0488*/ 	.word	0x0000b730


	//   ....[125]....
        /*048c*/ 	.word	0x0000b780


	//   ....[126]....
        /*0490*/ 	.word	0x0000b7d0


	//   ....[127]....
        /*0494*/ 	.word	0x0000b860


	//   ....[128]....
        /*0498*/ 	.word	0x0000b8f0


	//   ....[129]....
        /*049c*/ 	.word	0x0000b940


	//   ....[130]....
        /*04a0*/ 	.word	0x0000b990


	//   ....[131]....
        /*04a4*/ 	.word	0x0000ba20


	//   ....[132]....
        /*04a8*/ 	.word	0x0000bab0


	//   ....[133]....
        /*04ac*/ 	.word	0x0000bb00


	//   ....[134]....
        /*04b0*/ 	.word	0x0000bb50


	//   ....[135]....
        /*04b4*/ 	.word	0x0000bbe0


	//   ....[136]....
        /*04b8*/ 	.word	0x0000bc70


	//   ....[137]....
        /*04bc*/ 	.word	0x0000bcc0


	//   ....[138]....
        /*04c0*/ 	.word	0x0000bd10


	//   ....[139]....
        /*04c4*/ 	.word	0x0000bda0


	//   ....[140]....
        /*04c8*/ 	.word	0x0000be50


	//   ....[141]....
        /*04cc*/ 	.word	0x0000bea0


	//   ....[142]....
        /*04d0*/ 	.word	0x0000bf70


	//   ....[143]....
        /*04d4*/ 	.word	0x0000bfe0


	//   ....[144]....
        /*04d8*/ 	.word	0x0000c030


	//   ....[145]....
        /*04dc*/ 	.word	0x0000c080


	//   ....[146]....
        /*04e0*/ 	.word	0x0000c0d0


	//   ....[147]....
        /*04e4*/ 	.word	0x0000c110


	//   ....[148]....
        /*04e8*/ 	.word	0x0000c160


	//   ....[149]....
        /*04ec*/ 	.word	0x0000c1b0


	//   ....[150]....
        /*04f0*/ 	.word	0x0000c210


	//----- nvinfo : EIATTR_VRC_CTA_INIT_COUNT
	.align		4
.L_2235:
        /*04f4*/ 	.byte	0x02, 0x4a
	.zero		1
	.zero		1


	//----- nvinfo : EIATTR_EXIT_INSTR_OFFSETS
	.align		4
        /*04f8*/ 	.byte	0x04, 0x1c
        /*04fa*/ 	.short	(.L_2237 - .L_2236)


	//   ....[0]....
.L_2236:
        /*04fc*/ 	.word	0x0000a450


	//   ....[1]....
        /*0500*/ 	.word	0x0000a620


	//----- nvinfo : EIATTR_MAX_THREADS
	.align		4
.L_2237:
        /*0504*/ 	.byte	0x04, 0x05
        /*0506*/ 	.short	(.L_2239 - .L_2238)
.L_2238:
        /*0508*/ 	.word	0x00000040
        /*050c*/ 	.word	0x00000001
        /*0510*/ 	.word	0x00000001


	//----- nvinfo : EIATTR_CRS_STACK_SIZE
	.align		4
.L_2239:
        /*0514*/ 	.byte	0x04, 0x1e
        /*0516*/ 	.short	(.L_2241 - .L_2240)
.L_2240:
        /*0518*/ 	.word	0x00000000


	//----- nvinfo : EIATTR_CBANK_PARAM_SIZE
	.align		4
.L_2241:
        /*051c*/ 	.byte	0x03, 0x19
        /*051e*/ 	.short	0x01f0


	//----- nvinfo : EIATTR_PARAM_CBANK
	.align		4
        /*0520*/ 	.byte	0x04, 0x0a
        /*0522*/ 	.short	(.L_2243 - .L_2242)
	.align		4
.L_2242:
        /*0524*/ 	.word	index@(.nv.constant0._Z25selective_scan_bwd_kernelI32Selective_Scan_bwd_kernel_traitsILi64ELi16ELb1ELb1ELb1ELb0ELb0EN3c104HalfENS1_7complexIfEEEEv12SSMParamsBwd)
        /*0528*/ 	.short	0x0380
        /*052a*/ 	.short	0x01f0


	//----- nvinfo : EIATTR_SW_WAR
	.align		4
.L_2243:
        /*052c*/ 	.byte	0x04, 0x36
        /*052e*/ 	.short	(.L_2245 - .L_2244)
.L_2244:
        /*0530*/ 	.word	0x00000008
.L_2245:


//--------------------- .nv.info._Z25selective_scan_bwd_kernelI32Selective_Scan_bwd_kernel_traitsILi64ELi16ELb1ELb1ELb1ELb0ELb1EN3c104HalfENS1_7complexIfEEEEv12SSMParamsBwd --------------------------
	.section	.nv.info._Z25selective_scan_bwd_kernelI32Selective_Scan_bwd_kernel_traitsILi64ELi16ELb1ELb1ELb1ELb0ELb1EN3c104HalfENS1_7complexIfEEEEv12SSMParamsBwd,"",@"SHT_CUDA_INFO"
	.sectionflags	@""
	.align	4


	//----- nvinfo : EIATTR_CUDA_API_VERSION
	.align		4
        /*0000*/ 	.byte	0x04, 0x37
        /*0002*/ 	.short	(.L_2247 - .L_2246)
.L_2246:
        /*0004*/ 	.word	0x00000082


	//----- nvinfo : EIATTR_KPARAM_INFO
	.align		4
.L_2247:
        /*0008*/ 	.byte	0x04, 0x17
        /*000a*/ 	.short	(.L_2249 - .L_2248)
.L_2248:
        /*000c*/ 	.word	0x00000000
        /*0010*/ 	.short	0x0000
        /*0012*/ 	.short	0x0000
        /*0014*/ 	.byte	0x00, 0xf0, 0xc1, 0x07


	//----- nvinfo : EIATTR_SPARSE_MMA_MASK
	.align		4
.L_2249:
        /*0018*/ 	.byte	0x03, 0x50
        /*001a*/ 	.short	0x0000


	//----- nvinfo : EIATTR_MAXREG_COUNT
	.align		4
        /*001c*/ 	.byte	0x03, 0x1b
        /*001e*/ 	.short	0x00ff


	//----- nvinfo : EIATTR_NUM_BARRIERS
	.align		4
        /*0020*/ 	.byte	0x02, 0x4c
        /*0022*/ 	.byte	0x01
	.zero		1


	//----- nvinfo : EIATTR_MERCURY_ISA_VERSION
	.align		4
        /*0024*/ 	.byte	0x03, 0x5f
        /*0026*/ 	.short	0x0101


	//----- nvinfo : EIATTR_INT_WARP_WIDE_INSTR_OFFSETS
	.align		4
        /*0028*/ 	.byte	0x04, 0x31
        /*002a*/ 	.short	(.L_2251 - .L_2250)


	//   ....[0]....
.L_2250:
        /*002c*/ 	.word	0x00006140


	//   ....[1]....
        /*0030*/ 	.word	0x00006fa0


	//----- nvinfo : EIATTR_COOP_GROUP_MASK_REGIDS
	.align		4
.L_2251:
        /*0034*/ 	.byte	0x04, 0x29
        /*0036*/ 	.short	(.L_2253 - .L_2252)


	//   ....[0]....
.L_2252:
        /*0038*/ 	.word	0xffffffff


	//   ....[1]....
        /*003c*/ 	.word	0xffffffff


	//   ....[2]....
        /*0040*/ 	.word	0xffffffff


	//   ....[3]....
        /*0044*/ 	.word	0xffffffff


	//   ....[4]....
        /*0048*/ 	.word	0xffffffff


	//   ....[5]....
        /*004c*/ 	.word	0xffffffff


	//   ....[6]....
        /*0050*/ 	.word	0xffffffff


	//   ....[7]....
        /*0054*/ 	.word	0xffffffff


	//   ....[8]....
        /*0058*/ 	.word	0xffffffff


	//   ....[9]....
        /*005c*/ 	.word	0xffffffff


	//   ....[10]....
        /*0060*/ 	.word	0xffffffff


	//   ....[11]....
        /*0064*/ 	.word	0xffffffff


	//   ....[12]....
        /*0068*/ 	.word	0xffffffff


	//   ....[13]....
        /*006c*/ 	.word	0xffffffff


	//   ....[14]....
        /*0070*/ 	.word	0xffffffff


	//   ....[15]....
        /*0074*/ 	.word	0xffffffff


	//   ....[16]....
        /*0078*/ 	.word	0xffffffff


	//   ....[17]....
        /*007c*/ 	.word	0xffffffff


	//   ....[18]....
        /*0080*/ 	.word	0xffffffff


	//   ....[19]....
        /*0084*/ 	.word	0xffffffff


	//   ....[20]....
        /*0088*/ 	.word	0xffffffff


	//   ....[21]....
        /*008c*/ 	.word	0xffffffff


	//   ....[22]....
        /*0090*/ 	.word	0xffffffff


	//   ....[23]....
        /*0094*/ 	.word	0xffffffff


	//   ....[24]....
        /*0098*/ 	.word	0xffffffff


	//   ....[25]....
        /*009c*/ 	.word	0xffffffff


	//   ....[26]....
        /*00a0*/ 	.word	0xffffffff


	//   ....[27]....
        /*00a4*/ 	.word	0xffffffff


	//   ....[28]....
        /*00a8*/ 	.word	0xffffffff


	//   ....[29]....
        /*00ac*/ 	.word	0xffffffff


	//   ....[30]....
        /*00b0*/ 	.word	0xffffffff


	//   ....[31]....
        /*00b4*/ 	.word	0xffffffff


	//   ....[32]....
        /*00b8*/ 	.word	0xffffffff


	//   ....[33]....
        /*00bc*/ 	.word	0xffffffff


	//   ....[34]....
        /*00c0*/ 	.word	0xffffffff


	//   ....[35]....
        /*00c4*/ 	.word	0xffffffff


	//   ....[36]....
        /*00c8*/ 	.word	0xffffffff


	//   ....[37]....
        /*00cc*/ 	.word	0xffffffff


	//   ....[38]....
        /*00d0*/ 	.word	0xffffffff


	//   ....[39]....
        /*00d4*/ 	.word	0xffffffff


	//   ....[40]....
        /*00d8*/ 	.word	0xffffffff


	//   ....[41]....
        /*00dc*/ 	.word	0xffffffff


	//   ....[42]....
        /*00e0*/ 	.word	0xffffffff


	//   ....[43]....
        /*00e4*/ 	.word	0xffffffff


	//   ....[44]....
        /*00e8*/ 	.word	0xffffffff


	//   ....[45]....
        /*00ec*/ 	.word	0xffffffff


	//   ....[46]....
        /*00f0*/ 	.word	0xffffffff


	//   ....[47]....
        /*00f4*/ 	.word	0xffffffff


	//   ....[48]....
        /*00f8*/ 	.word	0xffffffff


	//   ....[49]....
        /*00fc*/ 	.word	0xffffffff


	//   ....[50]....
        /*0100*/ 	.word	0xffffffff


	//   ....[51]....
        /*0104*/ 	.word	0xffffffff


	//   ....[52]....
        /*0108*/ 	.word	0xffffffff


	//   ....[53]....
        /*010c*/ 	.word	0xffffffff


	//   ....[54]....
        /*0110*/ 	.word	0xffffffff


	//   ....[55]....
        /*0114*/ 	.word	0xffffffff


	//   ....[56]....
        /*0118*/ 	.word	0xffffffff


	//   ....[57]....
        /*011c*/ 	.word	0xffffffff


	//   ....[58]....
        /*0120*/ 	.word	0xffffffff


	//   ....[59]....
        /*0124*/ 	.word	0xffffffff


	//   ....[60]....
        /*0128*/ 	.word	0xffffffff


	//   ....[61]....
        /*012c*/ 	.word	0xffffffff


	//   ....[62]....
        /*0130*/ 	.word	0xffffffff


	//   ....[63]....
        /*0134*/ 	.word	0xffffffff


	//   ....[64]....
        /*0138*/ 	.word	0xffffffff


	//   ....[65]....
        /*013c*/ 	.word	0xffffffff


	//   ....[66]....
        /*0140*/ 	.word	0xffffffff


	//   ....[67]....
        /*0144*/ 	.word	0xffffffff


	//   ....[68]....
        /*0148*/ 	.word	0xffffffff


	//   ....[69]....
        /*014c*/ 	.word	0xffffffff


	//   ....[70]....
        /*0150*/ 	.word	0xffffffff


	//   ....[71]....
        /*0154*/ 	.word	0xffffffff


	//   ....[72]....
        /*0158*/ 	.word	0xffffffff


	//   ....[73]....
        /*015c*/ 	.word	0xffffffff


	//   ....[74]....
        /*0160*/ 	.word	0xffffffff


	//   ....[75]....
        /*0164*/ 	.word	0xffffffff


	//   ....[76]....
        /*0168*/ 	.word	0xffffffff


	//   ....[77]....
        /*016c*/ 	.word	0xffffffff


	//   ....[78]....
        /*0170*/ 	.word	0xffffffff


	//   ....[79]....
        /*0174*/ 	.word	0xffffffff


	//   ....[80]....
        /*0178*/ 	.word	0xffffffff


	//   ....[81]....
        /*017c*/ 	.word	0xffffffff


	//   ....[82]....
        /*0180*/ 	.word	0xffffffff


	//   ....[83]....
        /*0184*/ 	.word	0xffffffff


	//   ....[84]....
        /*0188*/ 	.word	0xffffffff


	//   ....[85]....
        /*018c*/ 	.word	0xffffffff


	//   ....[86]....
        /*0190*/ 	.word	0xffffffff


	//   ....[87]....
        /*0194*/ 	.word	0xffffffff


	//   ....[88]....
        /*0198*/ 	.word	0xffffffff


	//   ....[89]....
        /*019c*/ 	.word	0xffffffff


	//   ....[90]....
        /*01a0*/ 	.word	0xffffffff


	//   ....[91]....
        /*01a4*/ 	.word	0x05000042


	//   ....[92]....
        /*01a8*/ 	.word	0x05000042


	//   ....[93]....
        /*01ac*/ 	.word	0x05000042


	//   ....[94]....
        /*01b0*/ 	.word	0x05000042


	//   ....[95]....
        /*01b4*/ 	.word	0x05000042


	//   ....[96]....
        /*01b8*/ 	.word	0x05000042


	//   ....[97]....
        /*01bc*/ 	.word	0x05000042


	//   ....[98]....
        /*01c0*/ 	.word	0x05000042


	//   ....[99]....
        /*01c4*/ 	.word	0x05000042


	//   ....[100]....
        /*01c8*/ 	.word	0x05000042


	//   ....[101]....
        /*01cc*/ 	.word	0x05000042


	//   ....[102]....
        /*01d0*/ 	.word	0x05000042


	//   ....[103]....
        /*01d4*/ 	.word	0x05000042


	//   ....[104]....
        /*01d8*/ 	.word	0x05000042


	//   ....[105]....
        /*01dc*/ 	.word	0x05000042


	//   ....[106]....
        /*01e0*/ 	.word	0x05000042


	//   ....[107]....
        /*01e4*/ 	.word	0x05000042


	//   ....[108]....
        /*01e8*/ 	.word	0x05000042


	//   ....[109]....
        /*01ec*/ 	.word	0x05000042


	//   ....[110]....
        /*01f0*/ 	.word	0x05000042


	//   ....[111]....
        /*01f4*/ 	.word	0x05000042


	//   ....[112]....
        /*01f8*/ 	.word	0x05000042


	//   ....[113]....
        /*01fc*/ 	.word	0x05000042


	//   ....[114]....
        /*0200*/ 	.word	0x05000042


	//   ....[115]....
        /*0204*/ 	.word	0x05000042


	//   ....[116]....
        /*0208*/ 	.word	0x05000042


	//   ....[117]....
        /*020c*/ 	.word	0x05000042


	//   ....[118]....
        /*0210*/ 	.word	0x05000042


	//   ....[119]....
        /*0214*/ 	.word	0x05000042


	//   ....[120]....
        /*0218*/ 	.word	0x05000042


	//   ....[121]....
        /*021c*/ 	.word	0x05000042


	//   ....[122]....
        /*0220*/ 	.word	0x05000042


	//   ....[123]....
        /*0224*/ 	.word	0x05000042


	//   ....[124]....
        /*0228*/ 	.word	0x05000042


	//   ....[125]....
        /*022c*/ 	.word	0x05000042


	//   ....[126]....
        /*0230*/ 	.word	0x05000042


	//   ....[127]....
        /*0234*/ 	.word	0x05000042


	//   ....[128]....
        /*0238*/ 	.word	0x05000042


	//   ....[129]....
        /*023c*/ 	.word	0x05000042


	//   ....[130]....
        /*0240*/ 	.word	0x05000042


	//   ....[131]....
        /*0244*/ 	.word	0x05000042


	//   ....[132]....
        /*0248*/ 	.word	0x05000042


	//   ....[133]....
        /*024c*/ 	.word	0x05000042


	//   ....[134]....
        /*0250*/ 	.word	0x05000042


	//   ....[135]....
        /*0254*/ 	.word	0x05000042


	//   ....[136]....
        /*0258*/ 	.word	0x05000042


	//   ....[137]....
        /*025c*/ 	.word	0x05000042


	//   ....[138]....
        /*0260*/ 	.word	0x05000042


	//   ....[139]....
        /*0264*/ 	.word	0x05000042


	//   ....[140]....
        /*0268*/ 	.word	0x05000042


	//   ....[141]....
        /*026c*/ 	.word	0x05000042


	//   ....[142]....
        /*0270*/ 	.word	0x05000042


	//   ....[143]....
        /*0274*/ 	.word	0x05000042


	//   ....[144]....
        /*0278*/ 	.word	0x05000042


	//   ....[145]....
        /*027c*/ 	.word	0x05000042


	//   ....[146]....
        /*0280*/ 	.word	0x05000042


	//   ....[147]....
        /*0284*/ 	.word	0x05000042


	//   ....[148]....
        /*0288*/ 	.word	0x05000042


	//   ....[149]....
        /*028c*/ 	.word	0x05000042


	//   ....[150]....
        /*0290*/ 	.word	0x05000042


	//   ....[151]....
        /*0294*/ 	.word	0x05000042


	//   ....[152]....
        /*0298*/ 	.word	0x05000042


	//   ....[153]....
        /*029c*/ 	.word	0x05000042


	//   ....[154]....
        /*02a0*/ 	.word	0x05000042


	//----- nvinfo : EIATTR_COOP_GROUP_INSTR_OFFSETS
	.align		4
.L_2253:
        /*02a4*/ 	.byte	0x04, 0x28
        /*02a6*/ 	.short	(.L_2255 - .L_2254)


	//   ....[0]....
.L_2254:
        /*02a8*/ 	.word	0x00000c30


	//   ....[1]....
        /*02ac*/ 	.word	0x00000ce0


	//   ....[2]....
        /*02b0*/ 	.word	0x00000e60


	//   ....[3]....
        /*02b4*/ 	.word	0x00000fd0


	//   ....[4]....
        /*02b8*/ 	.word	0x00001810


	//   ....[5]....
        /*02bc*/ 	.word	0x000020b0


	//   ....[6]....
        /*02c0*/ 	.word	0x00002410


	//   ....[7]....
        /*02c4*/ 	.word	0x00002d10


	//   ....[8]....
        /*02c8*/ 	.word	0x00003700


	//   ....[9]....
        /*02cc*/ 	.word	0x00004c20


	//   ....[10]....
        /*02d0*/ 	.word	0x00004c30


	//   ....[11]....
        /*02d4*/ 	.word	0x00004c40


	//   ....[12]....
        /*02d8*/ 	.word	0x00004c50


	//   ....[13]....
        /*02dc*/ 	.word	0x00004ce0


	//   ....[14]....
        /*02e0*/ 	.word	0x00004d10


	//   ....[15]....
        /*02e4*/ 	.word	0x00004d20


	//   ....[16]....
        /*02e8*/ 	.word	0x00004d30


	//   ....[17]....
        /*02ec*/ 	.word	0x00004dc0


	//   ....[18]....
        /*02f0*/ 	.word	0x00004df0


	//   ....[19]....
        /*02f4*/ 	.word	0x00004e00


	//   ....[20]....
        /*02f8*/ 	.word	0x00004e10


	//   ....[21]....
        /*02fc*/ 	.word	0x00004eb0


	//   ....[22]....
        /*0300*/ 	.word	0x00004ed0


	//   ....[23]....
        /*0304*/ 	.word	0x00004ee0


	//   ....[24]....
        /*0308*/ 	.word	0x00004ef0


	//   ....[25]....
        /*030c*/ 	.word	0x00004fa0


	//   ....[26]....
        /*0310*/ 	.word	0x00004fb0


	//   ....[27]....
        /*0314*/ 	.word	0x00004fc0


	//   ....[28]....
        /*0318*/ 	.word	0x00004fd0


	//   ....[29]....
        /*031c*/ 	.word	0x00005130


	//   ....[30]....
        /*0320*/ 	.word	0x00005140


	//   ....[31]....
        /*0324*/ 	.word	0x00005150


	//   ....[32]....
        /*0328*/ 	.word	0x00005160


	//   ....[33]....
        /*032c*/ 	.word	0x00005170


	//   ....[34]....
        /*0330*/ 	.word	0x00005180


	//   ....[35]....
        /*0334*/ 	.word	0x00005190


	//   ....[36]....
        /*0338*/ 	.word	0x000051a0


	//   ....[37]....
        /*033c*/ 	.word	0x000064e0


	//   ....[38]....
        /*0340*/ 	.word	0x000064f0


	//   ....[39]....
        /*0344*/ 	.word	0x00006500


	//   ....[40]....
        /*0348*/ 	.word	0x00006510


	//   ....[41]....
        /*034c*/ 	.word	0x00006620


	//   ....[42]....
        /*0350*/ 	.word	0x00006630


	//   ....[43]....
        /*0354*/ 	.word	0x00006640


	//   ....[44]....
        /*0358*/ 	.word	0x00006650


	//   ....[45]....
        /*035c*/ 	.word	0x00006760


	//   ....[46]....
        /*0360*/ 	.word	0x00006770


	//   ....[47]....
        /*0364*/ 	.word	0x00006780


	//   ....[48]....
        /*0368*/ 	.word	0x00006790


	//   ....[49]....
        /*036c*/ 	.word	0x000068a0


	//   ....[50]....
        /*0370*/ 	.word	0x000068b0


	//   ....[51]....
        /*0374*/ 	.word	0x000068c0


	//   ....[52]....
        /*0378*/ 	.word	0x000068d0


	//   ....[53]....
        /*037c*/ 	.word	0x000069e0


	//   ....[54]....
        /*0380*/ 	.word	0x000069f0


	//   ....[55]....
        /*0384*/ 	.word	0x00006a00


	//   ....[56]....
        /*0388*/ 	.word	0x00006a10


	//   ....[57]....
        /*038c*/ 	.word	0x00006b20


	//   ....[58]....
        /*0390*/ 	.word	0x00006b30


	//   ....[59]....
        /*0394*/ 	.word	0x00006b40


	//   ....[60]....
        /*0398*/ 	.word	0x00006b50


	//   ....[61]....
        /*039c*/ 	.word	0x00006b60


	//   ....[62]....
        /*03a0*/ 	.word	0x00006b70


	//   ....[63]....
        /*03a4*/ 	.word	0x00006b80


	//   ....[64]....
        /*03a8*/ 	.word	0x00006bc0


	//   ....[65]....
        /*03ac*/ 	.word	0x00006c00


	//   ....[66]....
        /*03b0*/ 	.word	0x00006c40


	//   ....[67]....
        /*03b4*/ 	.word	0x00006c60


	//   ....[68]....
        /*03b8*/ 	.word	0x00006c80


	//   ....[69]....
        /*03bc*/ 	.word	0x0000a720


	//   ....[70]....
        /*03c0*/ 	.word	0x0000a760


	//   ....[71]....
        /*03c4*/ 	.word	0x0000a8f0


	//   ....[72]....
        /*03c8*/ 	.word	0x0000a930


	//   ....[73]....
        /*03cc*/ 	.word	0x0000aa50


	//   ....[74]....
        /*03d0*/ 	.word	0x0000aa70


	//   ....[75]....
        /*03d4*/ 	.word	0x0000aab0


	//   ....[76]....
        /*03d8*/ 	.word	0x0000aae0


	//   ....[77]....
        /*03dc*/ 	.word	0x0000ab90


	//   ....[78]....
        /*03e0*/ 	.word	0x0000abb0


	//   ....[79]....
        /*03e4*/ 	.word	0x0000af20


	//   ....[80]....
        /*03e8*/ 	.word	0x0000b290


	//   ....[81]....
        /*03ec*/ 	.word	0x0000b3d0


	//   ....[82]....
        /*03f0*/ 	.word	0x0000b420


	//   ....[83]....
        /*03f4*/ 	.word	0x0000b480


	//   ....[84]....
        /*03f8*/ 	.word	0x0000b4d0


	//   ....[85]....
        /*03fc*/ 	.word	0x0000b4f0


	//   ....[86]....
        /*0400*/ 	.word	0x0000b660


	//   ....[87]....
        /*0404*/ 	.word	0x0000b6a0


	//   ....[88]....
        /*0408*/ 	.word	0x0000b700


	//   ....[89]....
        /*040c*/ 	.word	0x0000b750


	//   ....[90]....
        /*0410*/ 	.word	0x0000b770


	//   ....[91]....
        /*0414*/ 	.word	0x0000bab0


	//   ....[92]....
        /*0418*/ 	.word	0x0000bb00


	//   ....[93]....
        /*041c*/ 	.word	0x0000bb50


	//   ....[94]....
        /*0420*/ 	.word	0x0000bba0


	//   ....[95]....
        /*0424*/ 	.word	0x0000bc90


	//   ....[96]....
        /*0428*/ 	.word	0x0000bce0


	//   ....[97]....
        /*042c*/ 	.word	0x0000bd30


	//   ....[98]....
        /*0430*/ 	.word	0x0000bd80


	//   ....[99]....
        /*0434*/ 	.word	0x0000be70


	//   ....[100]....
        /*0438*/ 	.word	0x0000bec0


	//   ....[101]....
        /*043c*/ 	.word	0x0000bf10


	//   ....[102]....
        /*0440*/ 	.word	0x0000bf60


	//   ....[103]....
        /*0444*/ 	.word	0x0000c050


	//   ....[104]....
        /*0448*/ 	.word	0x0000c0a0


	//   ....[105]....
        /*044c*/ 	.word	0x0000c0f0


	//   ....[106]....
        /*0450*/ 	.word	0x0000c140


	//   ....[107]....
        /*0454*/ 	.word	0x0000c230


	//   ....[108]....
        /*0458*/ 	.word	0x0000c280


	//   ....[109]....
        /*045c*/ 	.word	0x0000c2d0


	//   ....[110]....
        /*0460*/ 	.word	0x0000c320


	//   ....[111]....
        /*0464*/ 	.word	0x0000c3b0


	//   ....[112]....
        /*0468*/ 	.word	0x0000c450


	//   ....[113]....
        /*046c*/ 	.word	0x0000c4f0


	//   ....[114]....
        /*0470*/ 	.word	0x0000c590


	//   ....[115]....
        /*0474*/ 	.word	0x0000c630


	//   ....[116]....
        /*0478*/ 	.word	0x0000c6e0


	//   ....[117]....
        /*047c*/ 	.word	0x0000c730


	//   ....[118]....
        /*0480*/ 	.word	0x0000c780


	//   ....[119]....
        /*0484*/ 	.word	0x0000c7d0


	//   ....[120]....
        /*0488*/ 	.word	0x0000c820


	//   ....[121]....
        /*048c*/ 	.word	0x0000c870


	//   ....[122]....
        /*0490*/ 	.word	0x0000c8c0


	//   ....[123]....
        /*0494*/ 	.word	0x0000c950


	//   ....[124]....
        /*0498*/ 	.word	0x0000c9a0


	//   ....[125]....
        /*049c*/ 	.word	0x0000c9f0


	//   ....[126]....
        /*04a0*/ 	.word	0x0000ca40


	//   ....[127]....
        /*04a4*/ 	.word	0x0000cad0


	//   ....[128]....
        /*04a8*/ 	.word	0x0000cb60


	//   ....[129]....
        /*04ac*/ 	.word	0x0000cbb0


	//   ....[130]....
        /*04b0*/ 	.word	0x0000cc00


	//   ....[131]....
        /*04b4*/ 	.word	0x0000cc90


	//   ....[132]....
        /*04b8*/ 	.word	0x0000cd20


	//   ....[133]....
        /*04bc*/ 	.word	0x0000cd70


	//   ....[134]....
        /*04c0*/ 	.word	0x0000cdc0


	//   ....[135]....
        /*04c4*/ 	.word	0x0000ce50


	//   ....[136]....
        /*04c8*/ 	.word	0x0000cee0


	//   ....[137]....
        /*04cc*/ 	.word	0x0000cf30


	//   ....[138]....
        /*04d0*/ 	.word	0x0000cf80


	//   ....[139]....
        /*04d4*/ 	.word	0x0000d010


	//   ....[140]....
        /*04d8*/ 	.word	0x0000d0a0


	//   ....[141]....
        /*04dc*/ 	.word	0x0000d0f0


	//   ....[142]....
        /*04e0*/ 	.word	0x0000d140


	//   ....[143]....
        /*04e4*/ 	.word	0x0000d1d0


	//   ....[144]....
        /*04e8*/ 	.word	0x0000d280


	//   ....[145]....
        /*04ec*/ 	.word	0x0000d2d0


	//   ....[146]....
        /*04f0*/ 	.word	0x0000d3a0


	//   ....[147]....
        /*04f4*/ 	.word	0x0000d410


	//   ....[148]....
        /*04f8*/ 	.word	0x0000d460


	//   ....[149]....
        /*04fc*/ 	.word	0x0000d4b0


	//   ....[150]....
        /*0500*/ 	.word	0x0000d500


	//   ....[151]....
        /*0504*/ 	.word	0x0000d540


	//   ....[152]....
        /*0508*/ 	.word	0x0000d590


	//   ....[153]....
        /*050c*/ 	.word	0x0000d5e0


	//   ....[154]....
        /*0510*/ 	.word	0x0000d640


	//----- nvinfo : EIATTR_VRC_CTA_INIT_COUNT
	.align		4
.L_2255:
        /*0514*/ 	.byte	0x02, 0x4a
	.zero		1
	.zero		1


	//----- nvinfo : EIATTR_EXIT_INSTR_OFFSETS
	.align		4
        /*0518*/ 	.byte	0x04, 0x1c
        /*051a*/ 	.short	(.L_2257 - .L_2256)


	//   ....[0]....
.L_2256:
        /*051c*/ 	.word	0x0000b880


	//   ....[1]....
        /*0520*/ 	.word	0x0000ba50


	//----- nvinfo : EIATTR_MAX_THREADS
	.align		4
.L_2257:
        /*0524*/ 	.byte	0x04, 0x05
        /*0526*/ 	.short	(.L_2259 - .L_2258)
.L_2258:
        /*0528*/ 	.word	0x00000040
        /*052c*/ 	.word	0x00000001
        /*0530*/ 	.word	0x00000001


	//----- nvinfo : EIATTR_CRS_STACK_SIZE
	.align		4
.L_2259:
        /*0534*/ 	.byte	0x04, 0x1e
        /*0536*/ 	.short	(.L_2261 - .L_2260)
.L_2260:
        /*0538*/ 	.word	0x00000000


	//----- nvinfo : EIATTR_CBANK_PARAM_SIZE
	.align		4
.L_2261:
        /*053c*/ 	.byte	0x03, 0x19
        /*053e*/ 	.short	0x01f0


	//----- nvinfo : EIATTR_PARAM_CBANK
	.align		4
        /*0540*/ 	.byte	0x04, 0x0a
        /*0542*/ 	.short	(.L_2263 - .L_2262)
	.align		4
.L_2262:
        /*0544*/ 	.word	index@(.nv.constant0._Z25selective_scan_bwd_kernelI32Selective_Scan_bwd_kernel_traitsILi64ELi16ELb1ELb1ELb1ELb0ELb1EN3c104HalfENS1_7complexIfEEEEv12SSMParamsBwd)
        /*0548*/ 	.short	0x0380
        /*054a*/ 	.short	0x01f0


	//----- nvinfo : EIATTR_SW_WAR
	.align		4
.L_2263:
        /*054c*/ 	.byte	0x04, 0x36
        /*054e*/ 	.short	(.L_2265 - .L_2264)
.L_2264:
        /*0550*/ 	.word	0x00000008
.L_2265:


//--------------------- .nv.info._Z25selective_scan_bwd_kernelI32Selective_Scan_bwd_kernel_traitsILi64ELi16ELb1ELb1ELb1ELb1ELb0EN3c104HalfENS1_7complexIfEEEEv12SSMParamsBwd --------------------------
	.section	.nv.info._Z25selective_scan_bwd_kernelI32Selective_Scan_bwd_kernel_traitsILi64ELi16ELb1ELb1ELb1ELb1ELb0EN3c104HalfENS1_7complexIfEEEEv12SSMParamsBwd,"",@"SHT_CUDA_INFO"
	.sectionflags	@""
	.align	4


	//----- nvinfo : EIATTR_CUDA_API_VERSION
	.align		4
        /*0000*/ 	.byte	0x04, 0x37
        /*0002*/ 	.short	(.L_2267 - .L_2266)
.L_2266:
        /*0004*/ 	.word	0x00000082


	//----- nvinfo : EIATTR_KPARAM_INFO
	.align		4
.L_2267:
        /*0008*/ 	.byte	0x04, 0x17
        /*000a*/ 	.short	(.L_2269 - .L_2268)
.L_2268:
        /*000c*/ 	.word	0x00000000
        /*0010*/ 	.short	0x0000
        /*0012*/ 	.short	0x0000
        /*0014*/ 	.byte	0x00, 0xf0, 0xc1, 0x07


	//----- nvinfo : EIATTR_SPARSE_MMA_MASK
	.align		4
.L_2269:
        /*0018*/ 	.byte	0x03, 0x50
        /*001a*/ 	.short	0x0000


	//----- nvinfo : EIATTR_MAXREG_COUNT
	.align		4
        /*001c*/ 	.byte	0x03, 0x1b
        /*001e*/ 	.short	0x00ff


	//----- nvinfo : EIATTR_NUM_BARRIERS
	.align		4
        /*0020*/ 	.byte	0x02, 0x4c
        /*0022*/ 	.byte	0x01
	.zero		1


	//----- nvinfo : EIATTR_MERCURY_ISA_VERSION
	.align		4
        /*0024*/ 	.byte	0x03, 0x5f
        /*0026*/ 	.short	0x0101


	//----- nvinfo : EIATTR_INT_WARP_WIDE_INSTR_OFFSETS
	.align		4
        /*0028*/ 	.byte	0x04, 0x31
        /*002a*/ 	.short	(.L_2271 - .L_2270)


	//   ....[0]....
.L_2270:
        /*002c*/ 	.word	0x00006f30


	//   ....[1]....
        /*0030*/ 	.word	0x00007d90


	//----- nvinfo : EIATTR_COOP_GROUP_MASK_REGIDS
	.align		4
.L_2271:
        /*0034*/ 	.byte	0x04, 0x29
        /*0036*/ 	.short	(.L_2273 - .L_2272)


	//   ....[0]....
.L_2272:
        /*0038*/ 	.word	0xffffffff


	//   ....[1]....
        /*003c*/ 	.word	0xffffffff


	//   ....[2]....
        /*0040*/ 	.word	0xffffffff


	//   ....[3]....
        /*0044*/ 	.word	0xffffffff


	//   ....[4]....
        /*0048*/ 	.word	0xffffffff


	//   ....[5]....
        /*004c*/ 	.word	0xffffffff


	//   ....[6]....
        /*0050*/ 	.word	0xffffffff


	//   ....[7]....
        /*0054*/ 	.word	0xffffffff


	//   ....[8]....
        /*0058*/ 	.word	0xffffffff


	//   ....[9]....
        /*005c*/ 	.word	0xffffffff


	//   ....[10]....
        /*0060*/ 	.word	0xffffffff


	//   ....[11]....
        /*0064*/ 	.word	0xffffffff


	//   ....[12]....
        /*0068*/ 	.word	0xffffffff


	//   ....[13]....
        /*006c*/ 	.word	0xffffffff


	//   ....[14]....
        /*0070*/ 	.word	0xffffffff


	//   ....[15]....
        /*0074*/ 	.word	0xffffffff


	//   ....[16]....
        /*0078*/ 	.word	0xffffffff


	//   ....[17]....
        /*007c*/ 	.word	0xffffffff


	//   ....[18]....
        /*0080*/ 	.word	0xffffffff


	//   ....[19]....
        /*0084*/ 	.word	0xffffffff


	//   ....[20]....
        /*0088*/ 	.word	0xffffffff


	//   ....[21]....
        /*008c*/ 	.word	0xffffffff


	//   ....[22]....
        /*0090*/ 	.word	0xffffffff


	//   ....[23]....
        /*0094*/ 	.word	0xffffffff


	//   ....[24]....
        /*0098*/ 	.word	0xffffffff


	//   ....[25]....
        /*009c*/ 	.word	0xffffffff


	//   ....[26]....
        /*00a0*/ 	.word	0xffffffff


	//   ....[27]....
        /*00a4*/ 	.word	0xffffffff


	//   ....[28]....
        /*00a8*/ 	.word	0xffffffff


	//   ....[29]....
        /*00ac*/ 	.word	0xffffffff


	//   ....[30]....
        /*00b0*/ 	.word	0xffffffff


	//   ....[31]....
        /*00b4*/ 	.word	0xffffffff


	//   ....[32]....
        /*00b8*/ 	.word	0xffffffff


	//   ....[33]....
        /*00bc*/ 	.word	0xffffffff


	//   ....[34]....
        /*00c0*/ 	.word	0xffffffff


	//   ....[35]....
        /*00c4*/ 	.word	0xffffffff


	//   ....[36]....
        /*00c8*/ 	.word	0xffffffff


	//   ....[37]....
        /*00cc*/ 	.word	0xffffffff


	//   ....[38]....
        /*00d0*/ 	.word	0xffffffff


	//   ....[39]....
        /*00d4*/ 	.word	0xffffffff


	//   ....[40]....
        /*00d8*/ 	.word	0xffffffff


	//   ....[41]....
        /*00dc*/ 	.word	0xffffffff


	//   ....[42]....
        /*00e0*/ 	.word	0xffffffff


	//   ....[43]....
        /*00e4*/ 	.word	0xffffffff


	//   ....[44]....
        /*00e8*/ 	.word	0xffffffff


	//   ....[45]....
        /*00ec*/ 	.word	0xffffffff


	//   ....[46]....
        /*00f0*/ 	.word	0xffffffff


	//   ....[47]....
        /*00f4*/ 	.word	0xffffffff


	//   ....[48]....
        /*00f8*/ 	.word	0xffffffff


	//   ....[49]....
        /*00fc*/ 	.word	0xffffffff


	//   ....[50]....
        /*0100*/ 	.word	0xffffffff


	//   ....[51]....
        /*0104*/ 	.word	0xffffffff


	//   ....[52]....
        /*0108*/ 	.word	0xffffffff


	//   ....[53]....
        /*010c*/ 	.word	0xffffffff


	//   ....[54]....
        /*0110*/ 	.word	0xffffffff


	//   ....[55]....
        /*0114*/ 	.word	0xffffffff


	//   ....[56]....
        /*0118*/ 	.word	0xffffffff


	//   ....[57]....
        /*011c*/ 	.word	0xffffffff


	//   ....[58]....
        /*0120*/ 	.word	0xffffffff


	//   ....[59]....
        /*0124*/ 	.word	0xffffffff


	//   ....[60]....
        /*0128*/ 	.word	0xffffffff


	//   ....[61]....
        /*012c*/ 	.word	0xffffffff


	//   ....[62]....
        /*0130*/ 	.word	0xffffffff


	//   ....[63]....
        /*0134*/ 	.word	0xffffffff


	//   ....[64]....
        /*0138*/ 	.word	0xffffffff


	//   ....[65]....
        /*013c*/ 	.word	0xffffffff


	//   ....[66]....
        /*0140*/ 	.word	0xffffffff


	//   ....[67]....
        /*0144*/ 	.word	0xffffffff


	//   ....[68]....
        /*0148*/ 	.word	0xffffffff


	//   ....[69]....
        /*014c*/ 	.word	0xffffffff


	//   ....[70]....
        /*0150*/ 	.word	0xffffffff


	//   ....[71]....
        /*0154*/ 	.word	0xffffffff


	//   ....[72]....
        /*0158*/ 	.word	0xffffffff


	//   ....[73]....
        /*015c*/ 	.word	0xffffffff


	//   ....[74]....
        /*0160*/ 	.word	0xffffffff


	//   ....[75]....
        /*0164*/ 	.word	0xffffffff


	//   ....[76]....
        /*0168*/ 	.word	0xffffffff


	//   ....[77]....
        /*016c*/ 	.word	0xffffffff


	//   ....[78]....
        /*0170*/ 	.word	0xffffffff


	//   ....[79]....
        /*0174*/ 	.word	0xffffffff


	//   ....[80]....
        /*0178*/ 	.word	0xffffffff


	//   ....[81]....
        /*017c*/ 	.word	0xffffffff


	//   ....[82]....
        /*0180*/ 	.word	0xffffffff


	//   ....[83]....
        /*0184*/ 	.word	0xffffffff


	//   ....[84]....
        /*0188*/ 	.word	0xffffffff


	//   ....[85]....
        /*018c*/ 	.word	0xffffffff


	//   ....[86]....
        /*0190*/ 	.word	0xffffffff


	//   ....[87]....
        /*0194*/ 	.word	0xffffffff


	//   ....[88]....
        /*0198*/ 	.word	0x05000042


	//   ....[89]....
        /*019c*/ 	.word	0x05000042


	//   ....[90]....
        /*01a0*/ 	.word	0x05000042


	//   ....[91]....
        /*01a4*/ 	.word	0x05000042


	//   ....[92]....
        /*01a8*/ 	.word	0x05000042


	//   ....[93]....
        /*01ac*/ 	.word	0x05000042


	//   ....[94]....
        /*01b0*/ 	.word	0x05000042


	//   ....[95]....
        /*01b4*/ 	.word	0x05000042


	//   ....[96]....
        /*01b8*/ 	.word	0x05000042


	//   ....[97]....
        /*01bc*/ 	.word	0x05000042


	//   ....[98]....
        /*01c0*/ 	.word	0x05000042


	//   ....[99]....
        /*01c4*/ 	.word	0x05000042


	//   ....[100]....
        /*01c8*/ 	.word	0x05000042


	//   ....[101]....
        /*01cc*/ 	.word	0x05000042


	//   ....[102]....
        /*01d0*/ 	.word	0x05000042


	//   ....[103]....
        /*01d4*/ 	.word	0x05000042


	//   ....[104]....
        /*01d8*/ 	.word	0x05000042


	//   ....[105]....
        /*01dc*/ 	.word	0x05000042


	//   ....[106]....
        /*01e0*/ 	.word	0x05000042


	//   ....[107]....
        /*01e4*/ 	.word	0x05000042


	//   ....[108]....
        /*01e8*/ 	.word	0x05000042


	//   ....[109]....
        /*01ec*/ 	.word	0x05000042


	//   ....[110]....
        /*01f0*/ 	.word	0x05000042


	//   ....[111]....
        /*01f4*/ 	.word	0x05000042


	//   ....[112]....
        /*01f8*/ 	.word	0x05000042


	//   ....[113]....
        /*01fc*/ 	.word	0x05000042


	//   ....[114]....
        /*0200*/ 	.word	0x05000042


	//   ....[115]....
        /*0204*/ 	.word	0x05000042


	//   ....[116]....
        /*0208*/ 	.word	0x05000042


	//   ....[117]....
        /*020c*/ 	.word	0x05000042


	//   ....[118]....
        /*0210*/ 	.word	0x05000042


	//   ....[119]....
        /*0214*/ 	.word	0x05000042


	//   ....[120]....
        /*0218*/ 	.word	0x05000042


	//   ....[121]....
        /*021c*/ 	.word	0x05000042


	//   ....[122]....
        /*0220*/ 	.word	0x05000042


	//   ....[123]....
        /*0224*/ 	.word	0x05000042


	//   ....[124]....
        /*0228*/ 	.word	0x05000042


	//   ....[125]....
        /*022c*/ 	.word	0x05000042


	//   ....[126]....
        /*0230*/ 	.word	0x05000042


	//   ....[127]....
        /*0234*/ 	.word	0x05000042


	//   ....[128]....
        /*0238*/ 	.word	0x05000042


	//   ....[129]....
        /*023c*/ 	.word	0x05000042


	//   ....[130]....
        /*0240*/ 	.word	0x05000042


	//   ....[131]....
        /*0244*/ 	.word	0x05000042


	//   ....[132]....
        /*0248*/ 	.word	0x05000042


	//   ....[133]....
        /*024c*/ 	.word	0x05000042


	//   ....[134]....
        /*0250*/ 	.word	0x05000042


	//   ....[135]....
        /*0254*/ 	.word	0x05000042


	//   ....[136]....
        /*0258*/ 	.word	0x05000042


	//   ....[137]....
        /*025c*/ 	.word	0x05000042


	//   ....[138]....
        /*0260*/ 	.word	0x05000042


	//   ....[139]....
        /*0264*/ 	.word	0x05000042


	//   ....[140]....
        /*0268*/ 	.word	0x05000042


	//   ....[141]....
        /*026c*/ 	.word	0x05000042


	//   ....[142]....
        /*0270*/ 	.word	0x05000042


	//   ....[143]....
        /*0274*/ 	.word	0x05000042


	//   ....[144]....
        /*0278*/ 	.word	0x05000042


	//   ....[145]....
        /*027c*/ 	.word	0x05000042


	//   ....[146]....
        /*0280*/ 	.word	0x05000042


	//   ....[147]....
        /*0284*/ 	.word	0x05000042


	//   ....[148]....
        /*0288*/ 	.word	0x05000042


	//   ....[149]....
        /*028c*/ 	.word	0x05000042


	//   ....[150]....
        /*0290*/ 	.word	0x05000042


	//   ....[151]....
        /*0294*/ 	.word	0x05000042


	//----- nvinfo : EIATTR_COOP_GROUP_INSTR_OFFSETS
	.align		4
.L_2273:
        /*0298*/ 	.byte	0x04, 0x28
        /*029a*/ 	.short	(.L_2275 - .L_2274)


	//   ....[0]....
.L_2274:
        /*029c*/ 	.word	0x00000c30


	//   ....[1]....
        /*02a0*/ 	.word	0x00000ce0


	//   ....[2]....
        /*02a4*/ 	.word	0x00000f50


	//   ....[3]....
        /*02a8*/ 	.word	0x00003af0


	//   ....[4]....
        /*02ac*/ 	.word	0x000043a0


	//   ....[5]....
        /*02b0*/ 	.word	0x00005a10


	//   ....[6]....
        /*02b4*/ 	.word	0x00005a20


	//   ....[7]....
        /*02b8*/ 	.word	0x00005a30


	//   ....[8]....
        /*02bc*/ 	.word	0x00005a40


	//   ....[9]....
        /*02c0*/ 	.word	0x00005ad0


	//   ....[10]....
        /*02c4*/ 	.word	0x00005b00


	//   ....[11]....
        /*02c8*/ 	.word	0x00005b10


	//   ....[12]....
        /*02cc*/ 	.word	0x00005b20


	//   ....[13]....
        /*02d0*/ 	.word	0x00005bb0


	//   ....[14]....
        /*02d4*/ 	.word	0x00005be0


	//   ....[15]....
        /*02d8*/ 	.word	0x00005bf0


	//   ....[16]....
        /*02dc*/ 	.word	0x00005c00


	//   ....[17]....
        /*02e0*/ 	.word	0x00005ca0


	//   ....[18]....
        /*02e4*/ 	.word	0x00005cc0


	//   ....[19]....
        /*02e8*/ 	.word	0x00005cd0


	//   ....[20]....
        /*02ec*/ 	.word	0x00005ce0


	//   ....[21]....
        /*02f0*/ 	.word	0x00005d90


	//   ....[22]....
        /*02f4*/ 	.word	0x00005da0


	//   ....[23]....
        /*02f8*/ 	.word	0x00005db0


	//   ....[24]....
        /*02fc*/ 	.word	0x00005dc0


	//   ....[25]....
        /*0300*/ 	.word	0x00005f20


	//   ....[26]....
        /*0304*/ 	.word	0x00005f30


	//   ....[27]....
        /*0308*/ 	.word	0x00005f40


	//   ....[28]....
        /*030c*/ 	.word	0x00005f50


	//   ....[29]....
        /*0310*/ 	.word	0x00005f60


	//   ....[30]....
        /*0314*/ 	.word	0x00005f70


	//   ....[31]....
        /*0318*/ 	.word	0x00005f80


	//   ....[32]....
        /*031c*/ 	.word	0x00005f90


	//   ....[33]....
        /*0320*/ 	.word	0x000072d0


	//   ....[34]....
        /*0324*/ 	.word	0x000072e0


	//   ....[35]....
        /*0328*/ 	.word	0x000072f0


	//   ....[36]....
        /*032c*/ 	.word	0x00007300


	//   ....[37]....
        /*0330*/ 	.word	0x00007410


	//   ....[38]....
        /*0334*/ 	.word	0x00007420


	//   ....[39]....
        /*0338*/ 	.word	0x00007430


	//   ....[40]....
        /*033c*/ 	.word	0x00007440


	//   ....[41]....
        /*0340*/ 	.word	0x00007550


	//   ....[42]....
        /*0344*/ 	.word	0x00007560


	//   ....[43]....
        /*0348*/ 	.word	0x00007570


	//   ....[44]....
        /*034c*/ 	.word	0x00007580


	//   ....[45]....
        /*0350*/ 	.word	0x00007690


	//   ....[46]....
        /*0354*/ 	.word	0x000076a0


	//   ....[47]....
        /*0358*/ 	.word	0x000076b0


	//   ....[48]....
        /*035c*/ 	.word	0x000076c0


	//   ....[49]....
        /*0360*/ 	.word	0x000077d0


	//   ....[50]....
        /*0364*/ 	.word	0x000077e0


	//   ....[51]....
        /*0368*/ 	.word	0x000077f0


	//   ....[52]....
        /*036c*/ 	.word	0x00007800


	//   ....[53]....
        /*0370*/ 	.word	0x00007910


	//   ....[54]....
        /*0374*/ 	.word	0x00007920


	//   ....[55]....
        /*0378*/ 	.word	0x00007930


	//   ....[56]....
        /*037c*/ 	.word	0x00007940


	//   ....[57]....
        /*0380*/ 	.word	0x00007950


	//   ....[58]....
        /*0384*/ 	.word	0x00007960


	//   ....[59]....
        /*0388*/ 	.word	0x00007970


	//   ....[60]....
        /*038c*/ 	.word	0x000079b0


	//   ....[61]....
        /*0390*/ 	.word	0x000079f0


	//   ....[62]....
        /*0394*/ 	.word	0x00007a30


	//   ....[63]....
        /*0398*/ 	.word	0x00007a50


	//   ....[64]....
        /*039c*/ 	.word	0x00007a70


	//   ....[65]....
        /*03a0*/ 	.word	0x0000b510


	//   ....[66]....
        /*03a4*/ 	.word	0x0000b550


	//   ....[67]....
        /*03a8*/ 	.word	0x0000b6e0


	//   ....[68]....
        /*03ac*/ 	.word	0x0000b720


	//   ....[69]....
        /*03b0*/ 	.word	0x0000b840


	//   ....[70]....
        /*03b4*/ 	.word	0x0000b860


	//   ....[71]....
        /*03b8*/ 	.word	0x0000b8a0


	//   ....[72]....
        /*03bc*/ 	.word	0x0000b8d0


	//   ....[73]....
        /*03c0*/ 	.word	0x0000b980


	//   ....[74]....
        /*03c4*/ 	.word	0x0000b9a0


	//   ....[75]....
        /*03c8*/ 	.word	0x0000bde0


	//   ....[76]....
        /*03cc*/ 	.word	0x0000c430


	//   ....[77]....
        /*03d0*/ 	.word	0x0000c910


	//   ....[78]....
        /*03d4*/ 	.word	0x0000cac0


	//   ....[79]....
        /*03d8*/ 	.word	0x0000cb10


	//   ....[80]....
        /*03dc*/ 	.word	0x0000cb70


	//   ....[81]....
        /*03e0*/ 	.word	0x0000cbc0


	//   ....[82]....
        /*03e4*/ 	.word	0x0000cbe0


	//   ....[83]....
        /*03e8*/ 	.word	0x0000cd50


	//   ....[84]....
        /*03ec*/ 	.word	0x0000cd90


	//   ....[85]....
        /*03f0*/ 	.word	0x0000cdf0


	//   ....[86]....
        /*03f4*/ 	.word	0x0000ce40


	//   ....[87]....
        /*03f8*/ 	.word	0x0000ce60


	//   ....[88]....
        /*03fc*/ 	.word	0x0000d1a0


	//   ....[89]....
        /*0400*/ 	.word	0x0000d1f0


	//   ....[90]....
        /*0404*/ 	.word	0x0000d240


	//   ....[91]....
        /*0408*/ 	.word	0x0000d290


	//   ....[92]....
        /*040c*/ 	.word	0x0000d380


	//   ....[93]....
        /*0410*/ 	.word	0x0000d3d0


	//   ....[94]....
        /*0414*/ 	.word	0x0000d420


	//   ....[95]....
        /*0418*/ 	.word	0x0000d470


	//   ....[96]....
        /*041c*/ 	.word	0x0000d560


	//   ....[97]....
        /*0420*/ 	.word	0x0000d5b0


	//   ....[98]....
        /*0424*/ 	.word	0x0000d600


	//   ....[99]....
        /*0428*/ 	.word	0x0000d650


	//   ....[100]....
        /*042c*/ 	.word	0x0000d740


	//   ....[101]....
        /*0430*/ 	.word	0x0000d790


	//   ....[102]....
        /*0434*/ 	.word	0x0000d7e0


	//   ....[103]....
        /*0438*/ 	.word	0x0000d830


	//   ....[104]....
        /*043c*/ 	.word	0x0000d920


	//   ....[105]....
        /*0440*/ 	.word	0x0000d970


	//   ....[106]....
        /*0444*/ 	.word	0x0000d9c0


	//   ....[107]....
        /*0448*/ 	.word	0x0000da10


	//   ....[108]....
        /*044c*/ 	.word	0x0000daa0


	//   ....[109]....
        /*0450*/ 	.word	0x0000db40


	//   ....[110]....
        /*0454*/ 	.word	0x0000dbe0


	//   ....[111]....
        /*0458*/ 	.word	0x0000dc80


	//   ....[112]....
        /*045c*/ 	.word	0x0000dd20


	//   ....[113]....
        /*0460*/ 	.word	0x0000ddd0


	//   ....[114]....
        /*0464*/ 	.word	0x0000de20


	//   ....[115]....
        /*0468*/ 	.word	0x0000de70


	//   ....[116]....
        /*046c*/ 	.word	0x0000dec0


	//   ....[117]....
        /*0470*/ 	.word	0x0000df10


	//   ....[118]....
        /*0474*/ 	.word	0x0000df60


	//   ....[119]....
        /*0478*/ 	.word	0x0000dfb0


	//   ....[120]....
        /*047c*/ 	.word	0x0000e040


	//   ....[121]....
        /*0480*/ 	.word	0x0000e090


	//   ....[122]....
        /*0484*/ 	.word	0x0000e0e0


	//   ....[123]....
        /*0488*/ 	.word	0x0000e130


	//   ....[124]....
        /*048c*/ 	.word	0x0000e1c0


	//   ....[125]....
        /*0490*/ 	.word	0x0000e250


	//   ....[126]....
        /*0494*/ 	.word	0x0000e2a0


	//   ....[127]....
        /*0498*/ 	.word	0x0000e2f0


	//   ....[128]....
        /*049c*/ 	.word	0x0000e380


	//   ....[129]....
        /*04a0*/ 	.word	0x0000e410


	//   ....[130]....
        /*04a4*/ 	.word	0x0000e460


	//   ....[131]....
        /*04a8*/ 	.word	0x0000e4b0


	//   ....[132]....
        /*04ac*/ 	.word	0x0000e540


	//   ....[133]....
        /*04b0*/ 	.word	0x0000e5d0


	//   ....[134]....
        /*04b4*/ 	.word	0x0000e620


	//   ....[135]....
        /*04b8*/ 	.word	0x0000e670


	//   ....[136]....
        /*04bc*/ 	.word	0x0000e700


	//   ....[137]....
        /*04c0*/ 	.word	0x0000e790


	//   ....[138]....
        /*04c4*/ 	.word	0x0000e7e0


	//   ....[139]....
        /*04c8*/ 	.word	0x0000e830


	//   ....[140]....
        /*04cc*/ 	.word	0x0000e8c0


	//   ....[141]....
        /*04d0*/ 	.word	0x0000e970


	//   ....[142]....
        /*04d4*/ 	.word	0x0000e9c0


	//   ....[143]....
        /*04d8*/ 	.word	0x0000ea90


	//   ....[144]....
        /*04dc*/ 	.word	0x0000eb00


	//   ....[145]....
        /*04e0*/ 	.word	0x0000eb50


	//   ....[146]....
        /*04e4*/ 	.word	0x0000eba0


	//   ....[147]....
        /*04e8*/ 	.word	0x0000ebf0


	//   ....[148]....
        /*04ec*/ 	.word	0x0000ec30


	//   ....[149]....
        /*04f0*/ 	.word	0x0000ec80


	//   ....[150]....
        /*04f4*/ 	.word	0x0000ecd0


	//   ....[151]....
        /*04f8*/ 	.word	0x0000ed30


	//----- nvinfo : EIATTR_VRC_CTA_INIT_COUNT
	.align		4
.L_2275:
        /*04fc*/ 	.byte	0x02, 0x4a
	.zero		1
	.zero		1


	//----- nvinfo : EIATTR_EXIT_INSTR_OFFSETS
	.align		4
        /*0500*/ 	.byte	0x04, 0x1c
        /*0502*/ 	.short	(.L_2277 - .L_2276)


	//   ....[0]....
.L_2276:
        /*0504*/ 	.word	0x0000cf70


	//   ....[1]....
        /*0508*/ 	.word	0x0000d140


	//----- nvinfo : EIATTR_MAX_THREADS
	.align		4
.L_2277:
        /*050c*/ 	.byte	0x04, 0x05
        /*050e*/ 	.short	(.L_2279 - .L_2278)
.L_2278:
        /*0510*/ 	.word	0x00000040
        /*0514*/ 	.word	0x00000001
        /*0518*/ 	.word	0x00000001


	//----- nvinfo : EIATTR_CRS_STACK_SIZE
	.align		4
.L_2279:
        /*051c*/ 	.byte	0x04, 0x1e
        /*051e*/ 	.short	(.L_2281 - .L_2280)
.L_2280:
        /*0520*/ 	.word	0x00000000


	//----- nvinfo : EIATTR_CBANK_PARAM_SIZE
	.align		4
.L_2281:
        /*0524*/ 	.byte	0x03, 0x19
        /*0526*/ 	.short	0x01f0


	//----- nvinfo : EIATTR_PARAM_CBANK
	.align		4
        /*0528*/ 	.byte	0x04, 0x0a
        /*052a*/ 	.short	(.L_2283 - .L_2282)
	.align		4
.L_2282:
        /*052c*/ 	.word	index@(.nv.constant0._Z25selective_scan_bwd_kernelI32Selective_Scan_bwd_kernel_traitsILi64ELi16ELb1ELb1ELb1ELb1ELb0EN3c104HalfENS1_7complexIfEEEEv12SSMParamsBwd)
        /*0530*/ 	.short	0x0380
        /*0532*/ 	.short	0x01f0


	//----- nvinfo : EIATTR_SW_WAR
	.align		4
.L_2283:
        /*0534*/ 	.byte	0x04, 0x36
        /*0536*/ 	.short	(.L_2285 - .L_2284)
.L_2284:
        /*0538*/ 	.word	0x00000008
.L_2285:


//--------------------- .nv.info._Z25selective_scan_bwd_kernelI32Selective_Scan_bwd_kernel_traitsILi64ELi16ELb1ELb1ELb1ELb1ELb1EN3c104HalfENS1_7complexIfEEEEv12SSMParamsBwd --------------------------
	.section	.nv.info._Z25selective_scan_bwd_kernelI32Selective_Scan_bwd_kernel_traitsILi64ELi16ELb1ELb1ELb1ELb1ELb1EN3c104HalfENS1_7complexIfEEEEv12SSMParamsBwd,"",@"SHT_CUDA_INFO"
	.sectionflags	@""
	.align	4


	//----- nvinfo : EIATTR_CUDA_API_VERSION
	.align		4
        /*0000*/ 	.byte	0x04, 0x37
        /*0002*/ 	.short	(.L_2287 - .L_2286)
.L_2286:
        /*0004*/ 	.word	0x00000082


	//----- nvinfo : EIATTR_KPARAM_INFO
	.align		4
.L_2287:
        /*0008*/ 	.byte	0x04, 0x17
        /*000a*/ 	.short	(.L_2289 - .L_2288)
.L_2288:
        /*000c*/ 	.word	0x00000000
        /*0010*/ 	.short	0x0000
        /*0012*/ 	.short	0x0000
        /*0014*/ 	.byte	0x00, 0xf0, 0xc1, 0x07


	//----- nvinfo : EIATTR_SPARSE_MMA_MASK
	.align		4
.L_2289:
        /*0018*/ 	.byte	0x03, 0x50
        /*001a*/ 	.short	0x0000


	//----- nvinfo : EIATTR_MAXREG_COUNT
	.align		4
        /*001c*/ 	.byte	0x03, 0x1b
        /*001e*/ 	.short	0x00ff


	//----- nvinfo : EIATTR_NUM_BARRIERS
	.align		4
        /*0020*/ 	.byte	0x02, 0x4c
        /*0022*/ 	.byte	0x01
	.zero		1


	//----- nvinfo : EIATTR_MERCURY_ISA_VERSION
	.align		4
        /*0024*/ 	.byte	0x03, 0x5f
        /*0026*/ 	.short	0x0101


	//----- nvinfo : EIATTR_INT_WARP_WIDE_INSTR_OFFSETS
	.align		4
        /*0028*/ 	.byte	0x04, 0x31
        /*002a*/ 	.short	(.L_2291 - .L_2290)


	//   ....[0]....
.L_2290:
        /*002c*/ 	.word	0x00008360


	//   ....[1]....
        /*0030*/ 	.word	0x000091c0


	//----- nvinfo : EIATTR_COOP_GROUP_MASK_REGIDS
	.align		4
.L_2291:
        /*0034*/ 	.byte	0x04, 0x29
        /*0036*/ 	.short	(.L_2293 - .L_2292)


	//   ....[0]....
.L_2292:
        /*0038*/ 	.word	0xffffffff


	//   ....[1]....
        /*003c*/ 	.word	0xffffffff


	//   ....[2]....
        /*0040*/ 	.word	0xffffffff


	//   ....[3]....
        /*0044*/ 	.word	0xffffffff


	//   ....[4]....
        /*0048*/ 	.word	0xffffffff


	//   ....[5]....
        /*004c*/ 	.word	0xffffffff


	//   ....[6]....
        /*0050*/ 	.word	0xffffffff


	//   ....[7]....
        /*0054*/ 	.word	0xffffffff


	//   ....[8]....
        /*0058*/ 	.word	0xffffffff


	//   ....[9]....
        /*005c*/ 	.word	0xffffffff


	//   ....[10]....
        /*0060*/ 	.word	0xffffffff


	//   ....[11]....
        /*0064*/ 	.word	0xffffffff


	//   ....[12]....
        /*0068*/ 	.word	0xffffffff


	//   ....[13]....
        /*006c*/ 	.word	0xffffffff


	//   ....[14]....
        /*0070*/ 	.word	0xffffffff


	//   ....[15]....
        /*0074*/ 	.word	0xffffffff


	//   ....[16]....
        /*0078*/ 	.word	0xffffffff


	//   ....[17]....
        /*007c*/ 	.word	0xffffffff


	//   ....[18]....
        /*0080*/ 	.word	0xffffffff


	//   ....[19]....
        /*0084*/ 	.word	0xffffffff


	//   ....[20]....
        /*0088*/ 	.word	0xffffffff


	//   ....[21]....
        /*008c*/ 	.word	0xffffffff


	//   ....[22]....
        /*0090*/ 	.word	0xffffffff


	//   ....[23]....
        /*0094*/ 	.word	0xffffffff


	//   ....[24]....
        /*0098*/ 	.word	0xffffffff


	//   ....[25]....
        /*009c*/ 	.word	0xffffffff


	//   ....[26]....
        /*00a0*/ 	.word	0xffffffff


	//   ....[27]....
        /*00a4*/ 	.word	0xffffffff


	//   ....[28]....
        /*00a8*/ 	.word	0xffffffff


	//   ....[29]....
        /*00ac*/ 	.word	0xffffffff


	//   ....[30]....
        /*00b0*/ 	.word	0xffffffff


	//   ....[31]....
        /*00b4*/ 	.word	0xffffffff


	//   ....[32]....
        /*00b8*/ 	.word	0xffffffff


	//   ....[33]....
        /*00bc*/ 	.word	0xffffffff


	//   ....[34]....
        /*00c0*/ 	.word	0xffffffff


	//   ....[35]....
        /*00c4*/ 	.word	0xffffffff


	//   ....[36]....
        /*00c8*/ 	.word	0xffffffff


	//   ....[37]....
        /*00cc*/ 	.word	0xffffffff


	//   ....[38]....
        /*00d0*/ 	.word	0xffffffff


	//   ....[39]....
        /*00d4*/ 	.word	0xffffffff


	//   ....[40]....
        /*00d8*/ 	.word	0xffffffff


	//   ....[41]....
        /*00dc*/ 	.word	0xffffffff


	//   ....[42]....
        /*00e0*/ 	.word	0xffffffff


	//   ....[43]....
        /*00e4*/ 	.word	0xffffffff


	//   ....[44]....
        /*00e8*/ 	.word	0xffffffff


	//   ....[45]....
        /*00ec*/ 	.word	0xffffffff


	//   ....[46]....
        /*00f0*/ 	.word	0xffffffff


	//   ....[47]....
        /*00f4*/ 	.word	0xffffffff


	//   ....[48]....
        /*00f8*/ 	.word	0xffffffff


	//   ....[49]....
        /*00fc*/ 	.word	0xffffffff


	//   ....[50]....
        /*0100*/ 	.word	0xffffffff


	//   ....[51]....
        /*0104*/ 	.word	0xffffffff


	//   ....[52]....
        /*0108*/ 	.word	0xffffffff


	//   ....[53]....
        /*010c*/ 	.word	0xffffffff


	//   ....[54]....
        /*0110*/ 	.word	0xffffffff


	//   ....[55]....
        /*0114*/ 	.word	0xffffffff


	//   ....[56]....
        /*0118*/ 	.word	0xffffffff


	//   ....[57]....
        /*011c*/ 	.word	0xffffffff


	//   ....[58]....
        /*0120*/ 	.word	0xffffffff


	//   ....[59]....
        /*0124*/ 	.word	0xffffffff


	//   ....[60]....
        /*0128*/ 	.word	0xffffffff


	//   ....[61]....
        /*012c*/ 	.word	0xffffffff


	//   ....[62]....
        /*0130*/ 	.word	0xffffffff


	//   ....[63]....
        /*0134*/ 	.word	0xffffffff


	//   ....[64]....
        /*0138*/ 	.word	0xffffffff


	//   ....[65]....
        /*013c*/ 	.word	0xffffffff


	//   ....[66]....
        /*0140*/ 	.word	0xffffffff


	//   ....[67]....
        /*0144*/ 	.word	0xffffffff


	//   ....[68]....
        /*0148*/ 	.word	0xffffffff


	//   ....[69]....
        /*014c*/ 	.word	0xffffffff


	//   ....[70]....
        /*0150*/ 	.word	0xffffffff


	//   ....[71]....
        /*0154*/ 	.word	0xffffffff


	//   ....[72]....
        /*0158*/ 	.word	0xffffffff


	//   ....[73]....
        /*015c*/ 	.word	0xffffffff


	//   ....[74]....
        /*0160*/ 	.word	0xffffffff


	//   ....[75]....
        /*0164*/ 	.word	0xffffffff


	//   ....[76]....
        /*0168*/ 	.word	0xffffffff


	//   ....[77]....
        /*016c*/ 	.word	0xffffffff


	//   ....[78]....
        /*0170*/ 	.word	0xffffffff


	//   ....[79]....
        /*0174*/ 	.word	0xffffffff


	//   ....[80]....
        /*0178*/ 	.word	0xffffffff


	//   ....[81]....
        /*017c*/ 	.word	0xffffffff


	//   ....[82]....
        /*0180*/ 	.word	0xffffffff


	//   ....[83]....
        /*0184*/ 	.word	0xffffffff


	//   ....[84]....
        /*0188*/ 	.word	0xffffffff


	//   ....[85]....
        /*018c*/ 	.word	0xffffffff


	//   ....[86]....
        /*0190*/ 	.word	0xffffffff


	//   ....[87]....
        /*0194*/ 	.word	0xffffffff


	//   ....[88]....
        /*0198*/ 	.word	0xffffffff


	//   ....[89]....
        /*019c*/ 	.word	0xffffffff


	//   ....[90]....
        /*01a0*/ 	.word	0xffffffff


	//   ....[91]....
        /*01a4*/ 	.word	0xffffffff


	//   ....[92]....
        /*01a8*/ 	.word	0x05000042


	//   ....[93]....
        /*01ac*/ 	.word	0x05000042


	//   ....[94]....
        /*01b0*/ 	.word	0x05000042


	//   ....[95]....
        /*01b4*/ 	.word	0x05000042


	//   ....[96]....
        /*01b8*/ 	.word	0x05000042


	//   ....[97]....
        /*01bc*/ 	.word	0x05000042


	//   ....[98]....
        /*01c0*/ 	.word	0x05000042


	//   ....[99]....
        /*01c4*/ 	.word	0x05000042


	//   ....[100]....
        /*01c8*/ 	.word	0x05000042


	//   ....[101]....
        /*01cc*/ 	.word	0x05000042


	//   ....[102]....
        /*01d0*/ 	.word	0x05000042


	//   ....[103]....
        /*01d4*/ 	.word	0x05000042


	//   ....[104]....
        /*01d8*/ 	.word	0x05000042


	//   ....[105]....
        /*01dc*/ 	.word	0x05000042


	//   ....[106]....
        /*01e0*/ 	.word	0x05000042


	//   ....[107]....
        /*01e4*/ 	.word	0x05000042


	//   ....[108]....
        /*01e8*/ 	.word	0x05000042


	//   ....[109]....
        /*01ec*/ 	.word	0x05000042


	//   ....[110]....
        /*01f0*/ 	.word	0x05000042


	//   ....[111]....
        /*01f4*/ 	.word	0x05000042


	//   ....[112]....
        /*01f8*/ 	.word	0x05000042


	//   ....[113]....
        /*01fc*/ 	.word	0x05000042


	//   ....[114]....
        /*0200*/ 	.word	0x05000042


	//   ....[115]....
        /*0204*/ 	.word	0x05000042


	//   ....[116]....
        /*0208*/ 	.word	0x05000042


	//   ....[117]....
        /*020c*/ 	.word	0x05000042


	//   ....[118]....
        /*0210*/ 	.word	0x05000042


	//   ....[119]....
        /*0214*/ 	.word	0x05000042


	//   ....[120]....
        /*0218*/ 	.word	0x05000042


	//   ....[121]....
        /*021c*/ 	.word	0x05000042


	//   ....[122]....
        /*0220*/ 	.word	0x05000042


	//   ....[123]....
        /*0224*/ 	.word	0x05000042


	//   ....[124]....
        /*0228*/ 	.word	0x05000042


	//   ....[125]....
        /*022c*/ 	.word	0x05000042


	//   ....[126]....
        /*0230*/ 	.word	0x05000042


	//   ....[127]....
        /*0234*/ 	.word	0x05000042


	//   ....[128]....
        /*0238*/ 	.word	0x05000042


	//   ....[129]....
        /*023c*/ 	.word	0x05000042


	//   ....[130]....
        /*0240*/ 	.word	0x05000042


	//   ....[131]....
        /*0244*/ 	.word	0x05000042


	//   ....[132]....
        /*0248*/ 	.word	0x05000042


	//   ....[133]....
        /*024c*/ 	.word	0x05000042


	//   ....[134]....
        /*0250*/ 	.word	0x05000042


	//   ....[135]....
        /*0254*/ 	.word	0x05000042


	//   ....[136]....
        /*0258*/ 	.word	0x05000042


	//   ....[137]....
        /*025c*/ 	.word	0x05000042


	//   ....[138]....
        /*0260*/ 	.word	0x05000042


	//   ....[139]....
        /*0264*/ 	.word	0x05000042


	//   ....[140]....
        /*0268*/ 	.word	0x05000042


	//   ....[141]....
        /*026c*/ 	.word	0x05000042


	//   ....[142]....
        /*0270*/ 	.word	0x05000042


	//   ....[143]....
        /*0274*/ 	.word	0x05000042


	//   ....[144]....
        /*0278*/ 	.word	0x05000042


	//   ....[145]....
        /*027c*/ 	.word	0x05000042


	//   ....[146]....
        /*0280*/ 	.word	0x05000042


	//   ....[147]....
        /*0284*/ 	.word	0x05000042


	//   ....[148]....
        /*0288*/ 	.word	0x05000042


	//   ....[149]....
        /*028c*/ 	.word	0x05000042


	//   ....[150]....
        /*0290*/ 	.word	0x05000042


	//   ....[151]....
        /*0294*/ 	.word	0x05000042


	//   ....[152]....
        /*0298*/ 	.word	0x05000042


	//   ....[153]....
        /*029c*/ 	.word	0x05000042


	//   ....[154]....
        /*02a0*/ 	.word	0x05000042


	//   ....[155]....
        /*02a4*/ 	.word	0x05000042


	//----- nvinfo : EIATTR_COOP_GROUP_INSTR_OFFSETS
	.align		4
.L_2293:
        /*02a8*/ 	.byte	0x04, 0x28
        /*02aa*/ 	.short	(.L_2295 - .L_2294)


	//   ....[0]....
.L_2294:
        /*02ac*/ 	.word	0x00000c10


	//   ....[1]....
        /*02b0*/ 	.word	0x00000cc0


	//   ....[2]....
        /*02b4*/ 	.word	0x00000e90


	//   ....[3]....
        /*02b8*/ 	.word	0x000033c0


	//   ....[4]....
        /*02bc*/ 	.word	0x00003b70


	//   ....[5]....
        /*02c0*/ 	.word	0x00004500


	//   ....[6]....
        /*02c4*/ 	.word	0x00004760


	//   ....[7]....
        /*02c8*/ 	.word	0x00004f20


	//   ....[8]....
        /*02cc*/ 	.word	0x000057d0


	//   ....[9]....
        /*02d0*/ 	.word	0x00006e40


	//   ....[10]....
        /*02d4*/ 	.word	0x00006e50


	//   ....[11]....
        /*02d8*/ 	.word	0x00006e60


	//   ....[12]....
        /*02dc*/ 	.word	0x00006e70


	//   ....[13]....
        /*02e0*/ 	.word	0x00006f00


	//   ....[14]....
        /*02e4*/ 	.word	0x00006f30


	//   ....[15]....
        /*02e8*/ 	.word	0x00006f40


	//   ....[16]....
        /*02ec*/ 	.word	0x00006f50


	//   ....[17]....
        /*02f0*/ 	.word	0x00006fe0


	//   ....[18]....
        /*02f4*/ 	.word	0x00007010


	//   ....[19]....
        /*02f8*/ 	.word	0x00007020


	//   ....[20]....
        /*02fc*/ 	.word	0x00007030


	//   ....[21]....
        /*0300*/ 	.word	0x000070d0


	//   ....[22]....
        /*0304*/ 	.word	0x000070f0


	//   ....[23]....
        /*0308*/ 	.word	0x00007100


	//   ....[24]....
        /*030c*/ 	.word	0x00007110


	//   ....[25]....
        /*0310*/ 	.word	0x000071c0


	//   ....[26]....
        /*0314*/ 	.word	0x000071d0


	//   ....[27]....
        /*0318*/ 	.word	0x000071e0


	//   ....[28]....
        /*031c*/ 	.word	0x000071f0


	//   ....[29]....
        /*0320*/ 	.word	0x00007350


	//   ....[30]....
        /*0324*/ 	.word	0x00007360


	//   ....[31]....
        /*0328*/ 	.word	0x00007370


	//   ....[32]....
        /*032c*/ 	.word	0x00007380


	//   ....[33]....
        /*0330*/ 	.word	0x00007390


	//   ....[34]....
        /*0334*/ 	.word	0x000073a0


	//   ....[35]....
        /*0338*/ 	.word	0x000073b0


	//   ....[36]....
        /*033c*/ 	.word	0x000073c0


	//   ....[37]....
        /*0340*/ 	.word	0x00008700


	//   ....[38]....
        /*0344*/ 	.word	0x00008710


	//   ....[39]....
        /*0348*/ 	.word	0x00008720


	//   ....[40]....
        /*034c*/ 	.word	0x00008730


	//   ....[41]....
        /*0350*/ 	.word	0x00008840


	//   ....[42]....
        /*0354*/ 	.word	0x00008850


	//   ....[43]....
        /*0358*/ 	.word	0x00008860


	//   ....[44]....
        /*035c*/ 	.word	0x00008870


	//   ....[45]....
        /*0360*/ 	.word	0x00008980


	//   ....[46]....
        /*0364*/ 	.word	0x00008990


	//   ....[47]....
        /*0368*/ 	.word	0x000089a0


	//   ....[48]....
        /*036c*/ 	.word	0x000089b0


	//   ....[49]....
        /*0370*/ 	.word	0x00008ac0


	//   ....[50]....
        /*0374*/ 	.word	0x00008ad0


	//   ....[51]....
        /*0378*/ 	.word	0x00008ae0


	//   ....[52]....
        /*037c*/ 	.word	0x00008af0


	//   ....[53]....
        /*0380*/ 	.word	0x00008c00


	//   ....[54]....
        /*0384*/ 	.word	0x00008c10


	//   ....[55]....
        /*0388*/ 	.word	0x00008c20


	//   ....[56]....
        /*038c*/ 	.word	0x00008c30


	//   ....[57]....
        /*0390*/ 	.word	0x00008d40


	//   ....[58]....
        /*0394*/ 	.word	0x00008d50


	//   ....[59]....
        /*0398*/ 	.word	0x00008d60


	//   ....[60]....
        /*039c*/ 	.word	0x00008d70


	//   ....[61]....
        /*03a0*/ 	.word	0x00008d80


	//   ....[62]....
        /*03a4*/ 	.word	0x00008d90


	//   ....[63]....
        /*03a8*/ 	.word	0x00008da0


	//   ....[64]....
        /*03ac*/ 	.word	0x00008de0


	//   ....[65]....
        /*03b0*/ 	.word	0x00008e20


	//   ....[66]....
        /*03b4*/ 	.word	0x00008e60


	//   ....[67]....
        /*03b8*/ 	.word	0x00008e80


	//   ....[68]....
        /*03bc*/ 	.word	0x00008ea0


	//   ....[69]....
        /*03c0*/ 	.word	0x0000c940


	//   ....[70]....
        /*03c4*/ 	.word	0x0000c980


	//   ....[71]....
        /*03c8*/ 	.word	0x0000cb10


	//   ....[72]....
        /*03cc*/ 	.word	0x0000cb50


	//   ....[73]....
        /*03d0*/ 	.word	0x0000cc70


	//   ....[74]....
        /*03d4*/ 	.word	0x0000cc90


	//   ....[75]....
        /*03d8*/ 	.word	0x0000ccd0


	//   ....[76]....
        /*03dc*/ 	.word	0x0000cd00


	//   ....[77]....
        /*03e0*/ 	.word	0x0000cdb0


	//   ....[78]....
        /*03e4*/ 	.word	0x0000cdd0


	//   ....[79]....
        /*03e8*/ 	.word	0x0000d1f0


	//   ....[80]....
        /*03ec*/ 	.word	0x0000d8b0


	//   ....[81]....
        /*03f0*/ 	.word	0x0000dd00


	//   ....[82]....
        /*03f4*/ 	.word	0x0000de90


	//   ....[83]....
        /*03f8*/ 	.word	0x0000dee0


	//   ....[84]....
        /*03fc*/ 	.word	0x0000df40


	//   ....[85]....
        /*0400*/ 	.word	0x0000df90


	//   ....[86]....
        /*0404*/ 	.word	0x0000dfb0


	//   ....[87]....
        /*0408*/ 	.word	0x0000e120


	//   ....[88]....
        /*040c*/ 	.word	0x0000e160


	//   ....[89]....
        /*0410*/ 	.word	0x0000e1c0


	//   ....[90]....
        /*0414*/ 	.word	0x0000e210


	//   ....[91]....
        /*0418*/ 	.word	0x0000e230


	//   ....[92]....
        /*041c*/ 	.word	0x0000e570


	//   ....[93]....
        /*0420*/ 	.word	0x0000e5c0


	//   ....[94]....
        /*0424*/ 	.word	0x0000e610


	//   ....[95]....
        /*0428*/ 	.word	0x0000e660


	//   ....[96]....
        /*042c*/ 	.word	0x0000e750


	//   ....[97]....
        /*0430*/ 	.word	0x0000e7a0


	//   ....[98]....
        /*0434*/ 	.word	0x0000e7f0


	//   ....[99]....
        /*0438*/ 	.word	0x0000e840


	//   ....[100]....
        /*043c*/ 	.word	0x0000e930


	//   ....[101]....
        /*0440*/ 	.word	0x0000e980


	//   ....[102]....
        /*0444*/ 	.word	0x0000e9d0


	//   ....[103]....
        /*0448*/ 	.word	0x0000ea20


	//   ....[104]....
        /*044c*/ 	.word	0x0000eb10


	//   ....[105]....
        /*0450*/ 	.word	0x0000eb60


	//   ....[106]....
        /*0454*/ 	.word	0x0000ebb0


	//   ....[107]....
        /*0458*/ 	.word	0x0000ec00


	//   ....[108]....
        /*045c*/ 	.word	0x0000ecf0


	//   ....[109]....
        /*0460*/ 	.word	0x0000ed40


	//   ....[110]....
        /*0464*/ 	.word	0x0000ed90


	//   ....[111]....
        /*0468*/ 	.word	0x0000ede0


	//   ....[112]....
        /*046c*/ 	.word	0x0000ee70


	//   ....[113]....
        /*0470*/ 	.word	0x0000ef10


	//   ....[114]....
        /*0474*/ 	.word	0x0000efb0


	//   ....[115]....
        /*0478*/ 	.word	0x0000f050


	//   ....[116]....
        /*047c*/ 	.word	0x0000f0f0


	//   ....[117]....
        /*0480*/ 	.word	0x0000f1a0


	//   ....[118]....
        /*0484*/ 	.word	0x0000f1f0


	//   ....[119]....
        /*0488*/ 	.word	0x0000f240


	//   ....[120]....
        /*048c*/ 	.word	0x0000f290


	//   ....[121]....
        /*0490*/ 	.word	0x0000f2e0


	//   ....[122]....
        /*0494*/ 	.word	0x0000f330


	//   ....[123]....
        /*0498*/ 	.word	0x0000f380


	//   ....[124]....
        /*049c*/ 	.word	0x0000f410


	//   ....[125]....
        /*04a0*/ 	.word	0x0000f460


	//   ....[126]....
        /*04a4*/ 	.word	0x0000f4b0


	//   ....[127]....
        /*04a8*/ 	.word	0x0000f500


	//   ....[128]....
        /*04ac*/ 	.word	0x0000f590


	//   ....[129]....
        /*04b0*/ 	.word	0x0000f620


	//   ....[130]....
        /*04b4*/ 	.word	0x0000f670


	//   ....[131]....
        /*04b8*/ 	.word	0x0000f6c0


	//   ....[132]....
        /*04bc*/ 	.word	0x0000f750


	//   ....[133]....
        /*04c0*/ 	.word	0x0000f7e0


	//   ....[134]....
        /*04c4*/ 	.word	0x0000f830


	//   ....[135]....
        /*04c8*/ 	.word	0x0000f880


	//   ....[136]....
        /*04cc*/ 	.word	0x0000f910


	//   ....[137]....
        /*04d0*/ 	.word	0x0000f9a0


	//   ....[138]....
        /*04d4*/ 	.word	0x0000f9f0


	//   ....[139]....
        /*04d8*/ 	.word	0x0000fa40


	//   ....[140]....
        /*04dc*/ 	.word	0x0000fad0


	//   ....[141]....
        /*04e0*/ 	.word	0x0000fb60


	//   ....[142]....
        /*04e4*/ 	.word	0x0000fbb0


	//   ....[143]....
        /*04e8*/ 	.word	0x0000fc00


	//   ....[144]....
        /*04ec*/ 	.word	0x0000fc90


	//   ....[145]....
        /*04f0*/ 	.word	0x0000fd40


	//   ....[146]....
        /*04f4*/ 	.word	0x0000fd90


	//   ....[147]....
        /*04f8*/ 	.word	0x0000fe60


	//   ....[148]....
        /*04fc*/ 	.word	0x0000fed0


	//   ....[149]....
        /*0500*/ 	.word	0x0000ff20


	//   ....[150]....
        /*0504*/ 	.word	0x0000ff70


	//   ....[151]....
        /*0508*/ 	.word	0x0000ffc0


	//   ....[152]....
        /*050c*/ 	.word	0x00010000


	//   ....[153]....
        /*0510*/ 	.word	0x00010050


	//   ....[154]....
        /*0514*/ 	.word	0x000100a0


	//   ....[155]....
        /*0518*/ 	.word	0x00010100


	//----- nvinfo : EIATTR_VRC_CTA_INIT_COUNT
	.align		4
.L_2295:
        /*051c*/ 	.byte	0x02, 0x4a
	.zero		1
	.zero		1


	//----- nvinfo : EIATTR_EXIT_INSTR_OFFSETS
	.align		4
        /*0520*/ 	.byte	0x04, 0x1c
        /*0522*/ 	.short	(.L_2297 - .L_2296)


	//   ....[0]....
.L_2296:
        /*0524*/ 	.word	0x0000e340


	//   ....[1]....
        /*0528*/ 	.word	0x0000e510


	//----- nvinfo : EIATTR_MAX_THREADS
	.align		4
.L_2297:
        /*052c*/ 	.byte	0x04, 0x05
        /*052e*/ 	.short	(.L_2299 - .L_2298)
.L_2298:
        /*0530*/ 	.word	0x00000040
        /*0534*/ 	.word	0x00000001
        /*0538*/ 	.word	0x00000001


	//----- nvinfo : EIATTR_CRS_STACK_SIZE
	.align		4
.L_2299:
        /*053c*/ 	.byte	0x04, 0x1e
        /*053e*/ 	.short	(.L_2301 - .L_2300)
.L_2300:
        /*0540*/ 	.word	0x00000000


	//----- nvinfo : EIATTR_CBANK_PARAM_SIZE
	.align		4
.L_2301:
        /*0544*/ 	.byte	0x03, 0x19
        /*0546*/ 	.short	0x01f0


	//----- nvinfo : EIATTR_PARAM_CBANK
	.align		4
        /*0548*/ 	.byte	0x04, 0x0a
        /*054a*/ 	.short	(.L_2303 - .L_2302)
	.align		4
.L_2302:
        /*054c*/ 	.word	index@(.nv.constant0._Z25selective_scan_bwd_kernelI32Selective_Scan_bwd_kernel_traitsILi64ELi16ELb1ELb1ELb1ELb1ELb1EN3c104HalfENS1_7complexIfEEEEv12SSMParamsBwd)
        /*0550*/ 	.short	0x0380
        /*0552*/ 	.short	0x01f0


	//----- nvinfo : EIATTR_SW_WAR
	.align		4
.L_2303:
        /*0554*/ 	.byte	0x04, 0x36
        /*0556*/ 	.short	(.L_2305 - .L_2304)
.L_2304:
        /*0558*/ 	.word	0x00000008
.L_2305:


//--------------------- .nv.info._Z25selective_scan_bwd_kernelI32Selective_Scan_bwd_kernel_traitsILi32ELi16ELb0ELb0ELb0ELb0ELb0EN3c104HalfENS1_7complexIfEEEEv12SSMParamsBwd --------------------------
	.section	.nv.info._Z25selective_scan_bwd_kernelI32Selective_Scan_bwd_kernel_traitsILi32ELi16ELb0ELb0ELb0ELb0ELb0EN3c104HalfENS1_7complexIfEEEEv12SSMParamsBwd,"",@"SHT_CUDA_INFO"
	.sectionflags	@""
	.align	4


	//----- nvinfo : EIATTR_CUDA_API_VERSION
	.align		4
        /*0000*/ 	.byte	0x04, 0x37
        /*0002*/ 	.short	(.L_2307 - .L_2306)
.L_2306:
        /*0004*/ 	.word	0x00000082


	//----- nvinfo : EIATTR_KPARAM_INFO
	.align		4
.L_2307:
        /*0008*/ 	.byte	0x04, 0x17
        /*000a*/ 	.short	(.L_2309 - .L_2308)
.L_2308:
        /*000c*/ 	.word	0x00000000
        /*0010*/ 	.short	0x0000
        /*0012*/ 	.short	0x0000
        /*0014*/ 	.byte	0x00, 0xf0, 0xc1, 0x07


	//----- nvinfo : EIATTR_SPARSE_MMA_MASK
	.align		4
.L_2309:
        /*0018*/ 	.byte	0x03, 0x50
        /*001a*/ 	.short	0x0000


	//----- nvinfo : EIATTR_MAXREG_COUNT
	.align		4
        /*001c*/ 	.byte	0x03, 0x1b
        /*001e*/ 	.short	0x00ff


	//----- nvinfo : EIATTR_NUM_BARRIERS
	.align		4
        /*0020*/ 	.byte	0x02, 0x4c
        /*0022*/ 	.byte	0x01
	.zero		1


	//----- nvinfo : EIATTR_MERCURY_ISA_VERSION
	.align		4
        /*0024*/ 	.byte	0x03, 0x5f
        /*0026*/ 	.short	0x0101


	//----- nvinfo : EIATTR_INT_WARP_WIDE_INSTR_OFFSETS
	.align		4
        /*0028*/ 	.byte	0x04, 0x31
        /*002a*/ 	.short	(.L_2311 - .L_2310)


	//   ....[0]....
.L_2310:
        /*002c*/ 	.word	0x000030a0


	//----- nvinfo : EIATTR_COOP_GROUP_MASK_REGIDS
	.align		4
.L_2311:
        /*0030*/ 	.byte	0x04, 0x29
        /*0032*/ 	.short	(.L_2313 - .L_2312)


	//   ....[0]....
.L_2312:
        /*0034*/ 	.word	0xffffffff


	//   ....[1]....
        /*0038*/ 	.word	0xffffffff


	//   ....[2]....
        /*003c*/ 	.word	0xffffffff


	//   ....[3]....
        /*0040*/ 	.word	0xffffffff


	//   ....[4]....
        /*0044*/ 	.word	0xffffffff


	//   ....[5]....
        /*0048*/ 	.word	0xffffffff


	//   ....[6]....
        /*004c*/ 	.word	0xffffffff


	//   ....[7]....
        /*0050*/ 	.word	0xffffffff


	//   ....[8]....
        /*0054*/ 	.word	0xffffffff


	//   ....[9]....
        /*0058*/ 	.word	0xffffffff


	//   ....[10]....
        /*005c*/ 	.word	0xffffffff


	//   ....[11]....
        /*0060*/ 	.word	0xffffffff


	//   ....[12]....
        /*0064*/ 	.word	0xffffffff


	//   ....[13]....
        /*0068*/ 	.word	0xffffffff


	//   ....[14]....
        /*006c*/ 	.word	0xffffffff


	//   ....[15]....
        /*0070*/ 	.word	0xffffffff


	//   ....[16]....
        /*0074*/ 	.word	0xffffffff


	//   ....[17]....
        /*0078*/ 	.word	0xffffffff


	//   ....[18]....
        /*007c*/ 	.word	0xffffffff


	//   ....[19]....
        /*0080*/ 	.word	0xffffffff


	//   ....[20]....
        /*0084*/ 	.word	0xffffffff


	//   ....[21]....
        /*0088*/ 	.word	0xffffffff


	//   ....[22]....
        /*008c*/ 	.word	0xffffffff


	//   ....[23]....
        /*0090*/ 	.word	0xffffffff


	//   ....[24]....
        /*0094*/ 	.word	0xffffffff


	//   ....[25]....
        /*0098*/ 	.word	0xffffffff


	//   ....[26]....
        /*009c*/ 	.word	0xffffffff


	//   ....[27]....
        /*00a0*/ 	.word	0xffffffff


	//   ....[28]....
        /*00a4*/ 	.word	0xffffffff


	//   ....[29]....
        /*00a8*/ 	.word	0xffffffff


	//   ....[30]....
        /*00ac*/ 	.word	0xffffffff


	//   ....[31]....
        /*00b0*/ 	.word	0xffffffff


	//   ....[32]....
        /*00b4*/ 	.word	0xffffffff


	//   ....[33]....
        /*00b8*/ 	.word	0xffffffff


	//   ....[34]....
        /*00bc*/ 	.word	0xffffffff


	//   ....[35]....
        /*00c0*/ 	.word	0xffffffff


	//   ....[36]....
        /*00c4*/ 	.word	0xffffffff


	//   ....[37]....
        /*00c8*/ 	.word	0xffffffff


	//   ....[38]....
        /*00cc*/ 	.word	0xffffffff


	//   ....[39]....
        /*00d0*/ 	.word	0xffffffff


	//   ....[40]....
        /*00d4*/ 	.word	0xffffffff


	//   ....[41]....
        /*00d8*/ 	.word	0xffffffff


	//   ....[42]....
        /*00dc*/ 	.word	0xffffffff


	//   ....[43]....
        /*00e0*/ 	.word	0xffffffff


	//   ....[44]....
        /*00e4*/ 	.word	0xffffffff


	//   ....[45]....
        /*00e8*/ 	.word	0xffffffff


	//   ....[46]....
        /*00ec*/ 	.word	0xffffffff


	//   ....[47]....
        /*00f0*/ 	.word	0xffffffff


	//   ....[48]....
        /*00f4*/ 	.word	0xffffffff


	//   ....[49]....
        /*00f8*/ 	.word	0xffffffff


	//   ....[50]....
        /*00fc*/ 	.word	0xffffffff


	//   ....[51]....
        /*0100*/ 	.word	0xffffffff


	//   ....[52]....
        /*0104*/ 	.word	0xffffffff


	//   ....[53]....
        /*0108*/ 	.word	0xffffffff


	//   ....[54]....
        /*010c*/ 	.word	0xffffffff


	//   ....[55]....
        /*0110*/ 	.word	0xffffffff


	//   ....[56]....
        /*0114*/ 	.word	0xffffffff


	//   ....[57]....
        /*0118*/ 	.word	0xffffffff


	//   ....[58]....
        /*011c*/ 	.word	0xffffffff


	//   ....[59]....
        /*0120*/ 	.word	0xffffffff


	//   ....[60]....
        /*0124*/ 	.word	0xffffffff


	//   ....[61]....
        /*0128*/ 	.word	0xffffffff


	//   ....[62]....
        /*012c*/ 	.word	0xffffffff


	//   ....[63]....
        /*0130*/ 	.word	0xffffffff


	//   ....[64]....
        /*0134*/ 	.word	0xffffffff


	//   ....[65]....
        /*0138*/ 	.word	0xffffffff


	//   ....[66]....
        /*013c*/ 	.word	0xffffffff


	//   ....[67]....
        /*0140*/ 	.word	0xffffffff


	//   ....[68]....
        /*0144*/ 	.word	0xffffffff


	//   ....[69]....
        /*0148*/ 	.word	0xffffffff


	//   ....[70]....
        /*014c*/ 	.word	0xffffffff


	//   ....[71]....
        /*0150*/ 	.word	0xffffffff


	//   ....[72]....
        /*0154*/ 	.word	0xffffffff


	//   ....[73]....
        /*0158*/ 	.word	0xffffffff


	//   ....[74]....
        /*015c*/ 	.word	0xffffffff


	//   ....[75]....
        /*0160*/ 	.word	0xffffffff


	//   ....[76]....
        /*0164*/ 	.word	0xffffffff


	//   ....[77]....
        /*0168*/ 	.word	0xffffffff


	//   ....[78]....
        /*016c*/ 	.word	0xffffffff


	//   ....[79]....
        /*0170*/ 	.word	0xffffffff


	//   ....[80]....
        /*0174*/ 	.word	0xffffffff


	//   ....[81]....
        /*0178*/ 	.word	0xffffffff


	//   ....[82]....
        /*017c*/ 	.word	0xffffffff


	//   ....[83]....
        /*0180*/ 	.word	0xffffffff


	//   ....[84]....
        /*0184*/ 	.word	0xffffffff


	//   ....[85]....
        /*0188*/ 	.word	0xffffffff


	//   ....[86]....
        /*018c*/ 	.word	0xffffffff


	//   ....[87]....
        /*0190*/ 	.word	0xffffffff


	//   ....[88]....
        /*0194*/ 	.word	0xffffffff


	//   ....[89]....
        /*0198*/ 	.word	0xffffffff


	//   ....[90]....
        /*019c*/ 	.word	0xffffffff


	//----- nvinfo : EIATTR_COOP_GROUP_INSTR_OFFSETS
	.align		4
.L_2313:
        /*01a0*/ 	.byte	0x04, 0x28
        /*01a2*/ 	.short	(.L_2315 - .L_2314)


	//   ....[0]....
.L_2314:
        /*01a4*/ 	.word	0x00001000


	//   ....[1]....
        /*01a8*/ 	.word	0x00001500


	//   ....[2]....
        /*01ac*/ 	.word	0x00001b00


	//   ....[3]....
        /*01b0*/ 	.word	0x00003b10


	//   ....[4]....
        /*01b4*/ 	.word	0x00003b50


	//   ....[5]....
        /*01b8*/ 	.word	0x00003c20


	//   ....[6]....
        /*01bc*/ 	.word	0x00003c60


	//   ....[7]....
        /*01c0*/ 	.word	0x00003d70


	//   ....[8]....
        /*01c4*/ 	.word	0x00003dc0


	//   ....[9]....
        /*01c8*/ 	.word	0x00003e10


	//   ....[10]....
        /*01cc*/ 	.word	0x00003e40


	//   ....[11]....
        /*01d0*/ 	.word	0x00003f60


	//   ....[12]....
        /*01d4*/ 	.word	0x00003fb0


	//   ....[13]....
        /*01d8*/ 	.word	0x00004000


	//   ....[14]....
        /*01dc*/ 	.word	0x00004040


	//   ....[15]....
        /*01e0*/ 	.word	0x000041c0


	//   ....[16]....
        /*01e4*/ 	.word	0x00004220


	//   ....[17]....
        /*01e8*/ 	.word	0x00004250


	//   ....[18]....
        /*01ec*/ 	.word	0x00004290


	//   ....[19]....
        /*01f0*/ 	.word	0x00004480


	//   ....[20]....
        /*01f4*/ 	.word	0x000044b0


	//   ....[21]....
        /*01f8*/ 	.word	0x000044e0


	//   ....[22]....
        /*01fc*/ 	.word	0x00004500


	//   ....[23]....
        /*0200*/ 	.word	0x00004670


	//   ....[24]....
        /*0204*/ 	.word	0x000046a0


	//   ....[25]....
        /*0208*/ 	.word	0x000046e0


	//   ....[26]....
        /*020c*/ 	.word	0x00004700


	//   ....[27]....
        /*0210*/ 	.word	0x00004740


	//   ....[28]....
        /*0214*/ 	.word	0x00004780


	//   ....[29]....
        /*0218*/ 	.word	0x00004a00


	//   ....[30]....
        /*021c*/ 	.word	0x00004a20


	//   ....[31]....
        /*0220*/ 	.word	0x00004a30


	//   ....[32]....
        /*0224*/ 	.word	0x00004a40


	//   ....[33]....
        /*0228*/ 	.word	0x00004b40


	//   ....[34]....
        /*022c*/ 	.word	0x00004b80


	//   ....[35]....
        /*0230*/ 	.word	0x00004b90


	//   ....[36]....
        /*0234*/ 	.word	0x00004ba0


	//   ....[37]....
        /*0238*/ 	.word	0x00004ca0


	//   ....[38]....
        /*023c*/ 	.word	0x00004ce0


	//   ....[39]....
        /*0240*/ 	.word	0x00004d10


	//   ....[40]....
        /*0244*/ 	.word	0x00004d20


	//   ....[41]....
        /*0248*/ 	.word	0x00004e20


	//   ....[42]....
        /*024c*/ 	.word	0x00004e60


	//   ....[43]....
        /*0250*/ 	.word	0x00004ea0


	//   ....[44]....
        /*0254*/ 	.word	0x00004eb0


	//   ....[45]....
        /*0258*/ 	.word	0x00004f80


	//   ....[46]....
        /*025c*/ 	.word	0x00004fc0


	//   ....[47]....
        /*0260*/ 	.word	0x00004fd0


	//   ....[48]....
        /*0264*/ 	.word	0x00004fe0


	//   ....[49]....
        /*0268*/ 	.word	0x000050d0


	//   ....[50]....
        /*026c*/ 	.word	0x00005110


	//   ....[51]....
        /*0270*/ 	.word	0x00005150


	//   ....[52]....
        /*0274*/ 	.word	0x00005190


	//   ....[53]....
        /*0278*/ 	.word	0x000051d0


	//   ....[54]....
        /*027c*/ 	.word	0x00005200


	//   ....[55]....
        /*0280*/ 	.word	0x00005230


	//   ....[56]....
        /*0284*/ 	.word	0x00005270


	//   ....[57]....
        /*0288*/ 	.word	0x000052a0


	//   ....[58]....
        /*028c*/ 	.word	0x00005310


	//   ....[59]....
        /*0290*/ 	.word	0x00006aa0


	//   ....[60]....
        /*0294*/ 	.word	0x00006ae0


	//   ....[61]....
        /*0298*/ 	.word	0x00006b20


	//   ....[62]....
        /*029c*/ 	.word	0x00006b60


	//   ....[63]....
        /*02a0*/ 	.word	0x00006c70


	//   ....[64]....
        /*02a4*/ 	.word	0x00006cf0


	//   ....[65]....
        /*02a8*/ 	.word	0x00006d30


	//   ....[66]....
        /*02ac*/ 	.word	0x00006d70


	//   ....[67]....
        /*02b0*/ 	.word	0x00006e90


	//   ....[68]....
        /*02b4*/ 	.word	0x00006ed0


	//   ....[69]....
        /*02b8*/ 	.word	0x00006f10


	//   ....[70]....
        /*02bc*/ 	.word	0x00006f50


	//   ....[71]....
        /*02c0*/ 	.word	0x00007060


	//   ....[72]....
        /*02c4*/ 	.word	0x000070a0


	//   ....[73]....
        /*02c8*/ 	.word	0x000070e0


	//   ....[74]....
        /*02cc*/ 	.word	0x00007120


	//   ....[75]....
        /*02d0*/ 	.word	0x00007230


	//   ....[76]....
        /*02d4*/ 	.word	0x00007260


	//   ....[77]....
        /*02d8*/ 	.word	0x00007280


	//   ....[78]....
        /*02dc*/ 	.word	0x00007290


	//   ....[79]....
        /*02e0*/ 	.word	0x000078d0


	//   ....[80]....
        /*02e4*/ 	.word	0x00008150


	//   ....[81]....
        /*02e8*/ 	.word	0x00008570


	//   ....[82]....
        /*02ec*/ 	.word	0x000085c0


	//   ....[83]....
        /*02f0*/ 	.word	0x00008610


	//   ....[84]....
        /*02f4*/ 	.word	0x00008640


	//   ....[85]....
        /*02f8*/ 	.word	0x00008660


	//   ....[86]....
        /*02fc*/ 	.word	0x00008780


	//   ....[87]....
        /*0300*/ 	.word	0x000087c0


	//   ....[88]....
        /*0304*/ 	.word	0x00008810


	//   ....[89]....
        /*0308*/ 	.word	0x00008840


	//   ....[90]....
        /*030c*/ 	.word	0x00008860


	//----- nvinfo : EIATTR_VRC_CTA_INIT_COUNT
	.align		4
.L_2315:
        /*0310*/ 	.byte	0x02, 0x4a
	.zero		1
	.zero		1


	//----- nvinfo : EIATTR_EXIT_INSTR_OFFSETS
	.align		4
        /*0314*/ 	.byte	0x04, 0x1c
        /*0316*/ 	.short	(.L_2317 - .L_2316)


	//   ....[0]....
.L_2316:
        /*0318*/ 	.word	0x00008920


	//   ....[1]....
        /*031c*/ 	.word	0x00008ea0


	//----- nvinfo : EIATTR_MAX_THREADS
	.align		4
.L_2317:
        /*0320*/ 	.byte	0x04, 0x05
        /*0322*/ 	.short	(.L_2319 - .L_2318)
.L_2318:
        /*0324*/ 	.word	0x00000020
        /*0328*/ 	.word	0x00000001
        /*032c*/ 	.word	0x00000001


	//----- nvinfo : EIATTR_CRS_STACK_SIZE
	.align		4
.L_2319:
        /*0330*/ 	.byte	0x04, 0x1e
        /*0332*/ 	.short	(.L_2321 - .L_2320)
.L_2320:
        /*0334*/ 	.word	0x00000000


	//----- nvinfo : EIATTR_CBANK_PARAM_SIZE
	.align		4
.L_2321:
        /*0338*/ 	.byte	0x03, 0x19
        /*033a*/ 	.short	0x01f0


	//----- nvinfo : EIATTR_PARAM_CBANK
	.align		4
        /*033c*/ 	.byte	0x04, 0x0a
        /*033e*/ 	.short	(.L_2323 - .L_2322)
	.align		4
.L_2322:
        /*0340*/ 	.word	index@(.nv.constant0._Z25selective_scan_bwd_kernelI32Selective_Scan_bwd_kernel_traitsILi32ELi16ELb0ELb0ELb0ELb0ELb0EN3c104HalfENS1_7complexIfEEEEv12SSMParamsBwd)
        /*0344*/ 	.short	0x0380
        /*0346*/ 	.short	0x01f0


	//----- nvinfo : EIATTR_SW_WAR
	.align		4
.L_2323:
        /*0348*/ 	.byte	0x04, 0x36
        /*034a*/ 	.short	(.L_2325 - .L_2324)
.L_2324:
        /*034c*/ 	.word	0x00000008
.L_2325:


//--------------------- .nv.info._Z25selective_scan_bwd_kernelI32Selective_Scan_bwd_kernel_traitsILi32ELi16ELb0ELb0ELb0ELb0ELb1EN3c104HalfENS1_7complexIfEEEEv12SSMParamsBwd --------------------------
	.section	.nv.info._Z25selective_scan_bwd_kernelI32Selective_Scan_bwd_kernel_traitsILi32ELi16ELb0ELb0ELb0ELb0ELb1EN3c104HalfENS1_7complexIfEEEEv12SSMParamsBwd,"",@"SHT_CUDA_INFO"
	.sectionflags	@""
	.align	4


	//----- nvinfo : EIATTR_CUDA_API_VERSION
	.align		4
        /*0000*/ 	.byte	0x04, 0x37
        /*0002*/ 	.short	(.L_2327 - .L_2326)
.L_2326:
        /*0004*/ 	.word	0x00000082


	//----- nvinfo : EIATTR_KPARAM_INFO
	.align		4
.L_2327:
        /*0008*/ 	.byte	0x04, 0x17
        /*000a*/ 	.short	(.L_2329 - .L_2328)
.L_2328:
        /*000c*/ 	.word	0x00000000
        /*0010*/ 	.short	0x0000
        /*0012*/ 	.short	0x0000
        /*0014*/ 	.byte	0x00, 0xf0, 0xc1, 0x07


	//----- nvinfo : EIATTR_SPARSE_MMA_MASK
	.align		4
.L_2329:
        /*0018*/ 	.byte	0x03, 0x50
        /*001a*/ 	.short	0x0000


	//----- nvinfo : EIATTR_MAXREG_COUNT
	.align		4
        /*001c*/ 	.byte	0x03, 0x1b
        /*001e*/ 	.short	0x00ff


	//----- nvinfo : EIATTR_NUM_BARRIERS
	.align		4
        /*0020*/ 	.byte	0x02, 0x4c
        /*0022*/ 	.byte	0x01
	.zero		1


	//----- nvinfo : EIATTR_MERCURY_ISA_VERSION
	.align		4
        /*0024*/ 	.byte	0x03, 0x5f
        /*0026*/ 	.short	0x0101


	//----- nvinfo : EIATTR_INT_WARP_WIDE_INSTR_OFFSETS
	.align		4
        /*0028*/ 	.byte	0x04, 0x31
        /*002a*/ 	.short	(.L_2331 - .L_2330)


	//   ....[0]....
.L_2330:
        /*002c*/ 	.word	0x00005640


	//----- nvinfo : EIATTR_COOP_GROUP_MASK_REGIDS
	.align		4
.L_2331:
        /*0030*/ 	.byte	0x04, 0x29
        /*0032*/ 	.short	(.L_2333 - .L_2332)


	//   ....[0]....
.L_2332:
        /*0034*/ 	.word	0xffffffff


	//   ....[1]....
        /*0038*/ 	.word	0xffffffff


	//   ....[2]....
        /*003c*/ 	.word	0xffffffff


	//   ....[3]....
        /*0040*/ 	.word	0xffffffff


	//   ....[4]....
        /*0044*/ 	.word	0xffffffff


	//   ....[5]....
        /*0048*/ 	.word	0xffffffff


	//   ....[6]....
        /*004c*/ 	.word	0xffffffff


	//   ....[7]....
        /*0050*/ 	.word	0xffffffff


	//   ....[8]....
        /*0054*/ 	.word	0xffffffff


	//   ....[9]....
        /*0058*/ 	.word	0xffffffff


	//   ....[10]....
        /*005c*/ 	.word	0xffffffff


	//   ....[11]....
        /*0060*/ 	.word	0xffffffff


	//   ....[12]....
        /*0064*/ 	.word	0xffffffff


	//   ....[13]....
        /*0068*/ 	.word	0xffffffff


	//   ....[14]....
        /*006c*/ 	.word	0xffffffff


	//   ....[15]....
        /*0070*/ 	.word	0xffffffff


	//   ....[16]....
        /*0074*/ 	.word	0xffffffff


	//   ....[17]....
        /*0078*/ 	.word	0xffffffff


	//   ....[18]....
        /*007c*/ 	.word	0xffffffff


	//   ....[19]....
        /*0080*/ 	.word	0xffffffff


	//   ....[20]....
        /*0084*/ 	.word	0xffffffff


	//   ....[21]....
        /*0088*/ 	.word	0xffffffff


	//   ....[22]....
        /*008c*/ 	.word	0xffffffff


	//   ....[23]....
        /*0090*/ 	.word	0xffffffff


	//   ....[24]....
        /*0094*/ 	.word	0xffffffff


	//   ....[25]....
        /*0098*/ 	.word	0xffffffff


	//   ....[26]....
        /*009c*/ 	.word	0xffffffff


	//   ....[27]....
        /*00a0*/ 	.word	0xffffffff


	//   ....[28]....
        /*00a4*/ 	.word	0xffffffff


	//   ....[29]....
        /*00a8*/ 	.word	0xffffffff


	//   ....[30]....
        /*00ac*/ 	.word	0xffffffff


	//   ....[31]....
        /*00b0*/ 	.word	0xffffffff


	//   ....[32]....
        /*00b4*/ 	.word	0xffffffff


	//   ....[33]....
        /*00b8*/ 	.word	0xffffffff


	//   ....[34]....
        /*00bc*/ 	.word	0xffffffff


	//   ....[35]....
        /*00c0*/ 	.word	0xffffffff


	//   ....[36]....
        /*00c4*/ 	.word	0xffffffff


	//   ....[37]....
        /*00c8*/ 	.word	0xffffffff


	//   ....[38]....
        /*00cc*/ 	.word	0xffffffff


	//   ....[39]....
        /*00d0*/ 	.word	0xffffffff


	//   ....[40]....
        /*00d4*/ 	.word	0xffffffff


	//   ....[41]....
        /*00d8*/ 	.word	0xffffffff


	//   ....[42]....
        /*00dc*/ 	.word	0xffffffff


	//   ....[43]....
        /*00e0*/ 	.word	0xffffffff


	//   ....[44]....
        /*00e4*/ 	.word	0xffffffff


	//   ....[45]....
        /*00e8*/ 	.word	0xffffffff


	//   ....[46]....
        /*00ec*/ 	.word	0xffffffff


	//   ....[47]....
        /*00f0*/ 	.word	0xffffffff


	//   ....[48]....
        /*00f4*/ 	.word	0xffffffff


	//   ....[49]....
        /*00f8*/ 	.word	0xffffffff


	//   ....[50]....
        /*00fc*/ 	.word	0xffffffff


	//   ....[51]....
        /*0100*/ 	.word	0xffffffff


	//   ....[52]....
        /*0104*/ 	.word	0xffffffff


	//   ....[53]....
        /*0108*/ 	.word	0xffffffff


	//   ....[54]....
        /*010c*/ 	.word	0xffffffff


	//   ....[55]....
        /*0110*/ 	.word	0xffffffff


	//   ....[56]....
        /*0114*/ 	.word	0xffffffff


	//   ....[57]....
        /*0118*/ 	.word	0xffffffff


	//   ....[58]....
        /*011c*/ 	.word	0xffffffff


	//   ....[59]....
        /*0120*/ 	.word	0xffffffff


	//   ....[60]....
        /*0124*/ 	.word	0xffffffff


	//   ....[61]....
        /*0128*/ 	.word	0xffffffff


	//   ....[62]....
        /*012c*/ 	.word	0xffffffff


	//   ....[63]....
        /*0130*/ 	.word	0xffffffff


	//   ....[64]....
        /*0134*/ 	.word	0xffffffff


	//   ....[65]....
        /*0138*/ 	.word	0xffffffff


	//   ....[66]....
        /*013c*/ 	.word	0xffffffff


	//   ....[67]....
        /*0140*/ 	.word	0xffffffff


	//   ....[68]....
        /*0144*/ 	.word	0xffffffff


	//   ....[69]....
        /*0148*/ 	.word	0xffffffff


	//   ....[70]....
        /*014c*/ 	.word	0xffffffff


	//   ....[71]....
        /*0150*/ 	.word	0xffffffff


	//   ....[72]....
        /*0154*/ 	.word	0xffffffff


	//   ....[73]....
        /*0158*/ 	.word	0xffffffff


	//   ....[74]....
        /*015c*/ 	.word	0xffffffff


	//   ....[75]....
        /*0160*/ 	.word	0xffffffff


	//   ....[76]....
        /*0164*/ 	.word	0xffffffff


	//   ....[77]....
        /*0168*/ 	.word	0xffffffff


	//   ....[78]....
        /*016c*/ 	.word	0xffffffff


	//   ....[79]....
        /*0170*/ 	.word	0xffffffff


	//   ....[80]....
        /*0174*/ 	.word	0xffffffff


	//   ....[81]....
        /*0178*/ 	.word	0xffffffff


	//   ....[82]....
        /*017c*/ 	.word	0xffffffff


	//   ....[83]....
        /*0180*/ 	.word	0xffffffff


	//   ....[84]....
        /*0184*/ 	.word	0xffffffff


	//   ....[85]....
        /*0188*/ 	.word	0xffffffff


	//   ....[86]....
        /*018c*/ 	.word	0xffffffff


	//   ....[87]....
        /*0190*/ 	.word	0xffffffff


	//   ....[88]....
        /*0194*/ 	.word	0xffffffff


	//   ....[89]....
        /*0198*/ 	.word	0xffffffff


	//   ....[90]....
        /*019c*/ 	.word	0xffffffff


	//   ....[91]....
        /*01a0*/ 	.word	0xffffffff


	//   ....[92]....
        /*01a4*/ 	.word	0xffffffff


	//   ....[93]....
        /*01a8*/ 	.word	0xffffffff


	//   ....[94]....
        /*01ac*/ 	.word	0xffffffff


	//----- nvinfo : EIATTR_COOP_GROUP_INSTR_OFFSETS
	.align		4
.L_2333:
        /*01b0*/ 	.byte	0x04, 0x28
        /*01b2*/ 	.short	(.L_2335 - .L_2334)


	//   ....[0]....
.L_2334:
        /*01b4*/ 	.word	0x000011b0


	//   ....[1]....
        /*01b8*/ 	.word	0x000016d0


	//   ....[2]....
        /*01bc*/ 	.word	0x00001be0


	//   ....[3]....
        /*01c0*/ 	.word	0x00002120


	//   ....[4]....
        /*01c4*/ 	.word	0x00002830


	//   ....[5]....
        /*01c8*/ 	.word	0x00003460


	//   ....[6]....
        /*01cc*/ 	.word	0x00003df0


	//   ....[7]....
        /*01d0*/ 	.word	0x000060b0


	//   ....[8]....
        /*01d4*/ 	.word	0x000060f0


	//   ....[9]....
        /*01d8*/ 	.word	0x000061d0


	//   ....[10]....
        /*01dc*/ 	.word	0x00006210


	//   ....[11]....
        /*01e0*/ 	.word	0x00006310


	//   ....[12]....
        /*01e4*/ 	.word	0x00006360


	//   ....[13]....
        /*01e8*/ 	.word	0x000063f0


	//   ....[14]....
        /*01ec*/ 	.word	0x00006430


	//   ....[15]....
        /*01f0*/ 	.word	0x00006580


	//   ....[16]....
        /*01f4*/ 	.word	0x000065d0


	//   ....[17]....
        /*01f8*/ 	.word	0x00006610


	//   ....[18]....
        /*01fc*/ 	.word	0x00006650


	//   ....[19]....
        /*0200*/ 	.word	0x00006800


	//   ....[20]....
        /*0204*/ 	.word	0x00006840


	//   ....[21]....
        /*0208*/ 	.word	0x00006880


	//   ....[22]....
        /*020c*/ 	.word	0x000068c0


	//   ....[23]....
        /*0210*/ 	.word	0x00006a90


	//   ....[24]....
        /*0214*/ 	.word	0x00006ad0


	//   ....[25]....
        /*0218*/ 	.word	0x00006b10


	//   ....[26]....
        /*021c*/ 	.word	0x00006b50


	//   ....[27]....
        /*0220*/ 	.word	0x00006c50


	//   ....[28]....
        /*0224*/ 	.word	0x00006c90


	//   ....[29]....
        /*0228*/ 	.word	0x00006d00


	//   ....[30]....
        /*022c*/ 	.word	0x00006d40


	//   ....[31]....
        /*0230*/ 	.word	0x00006d80


	//   ....[32]....
        /*0234*/ 	.word	0x00006dc0


	//   ....[33]....
        /*0238*/ 	.word	0x00006fa0


	//   ....[34]....
        /*023c*/ 	.word	0x00006fc0


	//   ....[35]....
        /*0240*/ 	.word	0x00006fd0


	//   ....[36]....
        /*0244*/ 	.word	0x00006fe0


	//   ....[37]....
        /*0248*/ 	.word	0x000070e0


	//   ....[38]....
        /*024c*/ 	.word	0x00007120


	//   ....[39]....
        /*0250*/ 	.word	0x00007130


	//   ....[40]....
        /*0254*/ 	.word	0x00007140


	//   ....[41]....
        /*0258*/ 	.word	0x00007240


	//   ....[42]....
        /*025c*/ 	.word	0x00007280


	//   ....[43]....
        /*0260*/ 	.word	0x000072b0


	//   ....[44]....
        /*0264*/ 	.word	0x000072c0


	//   ....[45]....
        /*0268*/ 	.word	0x000073c0


	//   ....[46]....
        /*026c*/ 	.word	0x00007400


	//   ....[47]....
        /*0270*/ 	.word	0x00007440


	//   ....[48]....
        /*0274*/ 	.word	0x00007450


	//   ....[49]....
        /*0278*/ 	.word	0x00007520


	//   ....[50]....
        /*027c*/ 	.word	0x00007560


	//   ....[51]....
        /*0280*/ 	.word	0x00007570


	//   ....[52]....
        /*0284*/ 	.word	0x00007580


	//   ....[53]....
        /*0288*/ 	.word	0x00007670


	//   ....[54]....
        /*028c*/ 	.word	0x000076b0


	//   ....[55]....
        /*0290*/ 	.word	0x000076f0


	//   ....[56]....
        /*0294*/ 	.word	0x00007730


	//   ....[57]....
        /*0298*/ 	.word	0x00007770


	//   ....[58]....
        /*029c*/ 	.word	0x000077a0


	//   ....[59]....
        /*02a0*/ 	.word	0x000077d0


	//   ....[60]....
        /*02a4*/ 	.word	0x00007810


	//   ....[61]....
        /*02a8*/ 	.word	0x00007840


	//   ....[62]....
        /*02ac*/ 	.word	0x000078b0


	//   ....[63]....
        /*02b0*/ 	.word	0x00009030


	//   ....[64]....
        /*02b4*/ 	.word	0x00009070


	//   ....[65]....
        /*02b8*/ 	.word	0x000090b0


	//   ....[66]....
        /*02bc*/ 	.word	0x000090f0


	//   ....[67]....
        /*02c0*/ 	.word	0x00009200


	//   ....[68]....
        /*02c4*/ 	.word	0x00009280


	//   ....[69]....
        /*02c8*/ 	.word	0x000092c0


	//   ....[70]....
        /*02cc*/ 	.word	0x00009300


	//   ....[71]....
        /*02d0*/ 	.word	0x000093d0


	//   ....[72]....
        /*02d4*/ 	.word	0x00009450


	//   ....[73]....
        /*02d8*/ 	.word	0x00009490


	//   ....[74]....
        /*02dc*/ 	.word	0x000094d0


	//   ....[75]....
        /*02e0*/ 	.word	0x000095c0


	//   ....[76]....
        /*02e4*/ 	.word	0x00009620


	//   ....[77]....
        /*02e8*/ 	.word	0x00009660


	//   ....[78]....
        /*02ec*/ 	.word	0x000096a0


	//   ....[79]....
        /*02f0*/ 	.word	0x00009790


	//   ....[80]....
        /*02f4*/ 	.word	0x000097f0


	//   ....[81]....
        /*02f8*/ 	.word	0x00009820


	//   ....[82]....
        /*02fc*/ 	.word	0x00009830


	//   ....[83]....
        /*0300*/ 	.word	0x00009e50


	//   ....[84]....
        /*0304*/ 	.word	0x0000a700


	//   ....[85]....
        /*0308*/ 	.word	0x0000aaf0


	//   ....[86]....
        /*030c*/ 	.word	0x0000ab40


	//   ....[87]....
        /*0310*/ 	.word	0x0000ab90


	//   ....[88]....
        /*0314*/ 	.word	0x0000abc0


	//   ....[89]....
        /*0318*/ 	.word	0x0000abe0


	//   ....[90]....
        /*031c*/ 	.word	0x0000ad00


	//   ....[91]....
        /*0320*/ 	.word	0x0000ad40


	//   ....[92]....
        /*0324*/ 	.word	0x0000ad90


	//   ....[93]....
        /*0328*/ 	.word	0x0000adc0


	//   ....[94]....
        /*032c*/ 	.word	0x0000ade0


	//----- nvinfo : EIATTR_VRC_CTA_INIT_COUNT
	.align		4
.L_2335:
        /*0330*/ 	.byte	0x02, 0x4a
	.zero		1
	.zero		1


	//----- nvinfo : EIATTR_EXIT_INSTR_OFFSETS
	.align		4
        /*0334*/ 	.byte	0x04, 0x1c
        /*0336*/ 	.short	(.L_2337 - .L_2336)


	//   ....[0]....
.L_2336:
        /*0338*/ 	.word	0x0000aea0


	//   ....[1]....
        /*033c*/ 	.word	0x0000b420


	//----- nvinfo : EIATTR_MAX_THREADS
	.align		4
.L_2337:
        /*0340*/ 	.byte	0x04, 0x05
        /*0342*/ 	.short	(.L_2339 - .L_2338)
.L_2338:
        /*0344*/ 	.word	0x00000020
        /*0348*/ 	.word	0x00000001
        /*034c*/ 	.word	0x00000001


	//----- nvinfo : EIATTR_CRS_STACK_SIZE
	.align		4
.L_2339:
        /*0350*/ 	.byte	0x04, 0x1e
        /*0352*/ 	.short	(.L_2341 - .L_2340)
.L_2340:
        /*0354*/ 	.word	0x00000000


	//----- nvinfo : EIATTR_CBANK_PARAM_SIZE
	.align		4
.L_2341:
        /*0358*/ 	.byte	0x03, 0x19
        /*035a*/ 	.short	0x01f0


	//----- nvinfo : EIATTR_PARAM_CBANK
	.align		4
        /*035c*/ 	.byte	0x04, 0x0a
        /*035e*/ 	.short	(.L_2343 - .L_2342)
	.align		4
.L_2342:
        /*0360*/ 	.word	index@(.nv.constant0._Z25selective_scan_bwd_kernelI32Selective_Scan_bwd_kernel_traitsILi32ELi16ELb0ELb0ELb0ELb0ELb1EN3c104HalfENS1_7complexIfEEEEv12SSMParamsBwd)
        /*0364*/ 	.short	0x0380
        /*0366*/ 	.short	0x01f0


	//----- nvinfo : EIATTR_SW_WAR
	.align		4
.L_2343:
        /*0368*/ 	.byte	0x04, 0x36
        /*036a*/ 	.short	(.L_2345 - .L_2344)
.L_2344:
        /*036c*/ 	.word	0x00000008
.L_2345:


//--------------------- .nv.info._Z25selective_scan_bwd_kernelI32Selective_Scan_bwd_kernel_traitsILi32ELi16ELb0ELb0ELb0ELb1ELb0EN3c104HalfENS1_7complexIfEEEEv12SSMParamsBwd --------------------------
	.section	.nv.info._Z25selective_scan_bwd_kernelI32Selective_Scan_bwd_kernel_traitsILi32ELi16ELb0ELb0ELb0ELb1ELb0EN3c104HalfENS1_7complexIfEEEEv12SSMParamsBwd,"",@"SHT_CUDA_INFO"
	.sectionflags	@""
	.align	4


	//----- nvinfo : EIATTR_CUDA_API_VERSION
	.align		4
        /*0000*/ 	.byte	0x04, 0x37
        /*0002*/ 	.short	(.L_2347 - .L_2346)
.L_2346:
        /*0004*/ 	.word	0x00000082


	//----- nvinfo : EIATTR_KPARAM_INFO
	.align		4
.L_2347:
        /*0008*/ 	.byte	0x04, 0x17
        /*000a*/ 	.short	(.L_2349 - .L_2348)
.L_2348:
        /*000c*/ 	.word	0x00000000
        /*0010*/ 	.short	0x0000
        /*0012*/ 	.short	0x0000
        /*0014*/ 	.byte	0x00, 0xf0, 0xc1, 0x07


	//----- nvinfo : EIATTR_SPARSE_MMA_MASK
	.align		4
.L_2349:
        /*0018*/ 	.byte	0x03, 0x50
        /*001a*/ 	.short	0x0000


	//----- nvinfo : EIATTR_MAXREG_COUNT
	.align		4
        /*001c*/ 	.byte	0x03, 0x1b
        /*001e*/ 	.short	0x00ff


	//----- nvinfo : EIATTR_NUM_BARRIERS
	.align		4
        /*0020*/ 	.byte	0x02, 0x4c
        /*0022*/ 	.byte	0x01
	.zero		1


	//----- nvinfo : EIATTR_MERCURY_ISA_VERSION
	.align		4
        /*0024*/ 	.byte	0x03, 0x5f
        /*0026*/ 	.short	0x0101


	//----- nvinfo : EIATTR_INT_WARP_WIDE_INSTR_OFFSETS
	.align		4
        /*0028*/ 	.byte	0x04, 0x31
        /*002a*/ 	.short	(.L_2351 - .L_2350)


	//   ....[0]....
.L_2350:
        /*002c*/ 	.word	0x000054b0


	//----- nvinfo : EIATTR_COOP_GROUP_MASK_REGIDS
	.align		4
.L_2351:
        /*0030*/ 	.byte	0x04, 0x29
        /*0032*/ 	.short	(.L_2353 - .L_2352)


	//   ....[0]....
.L_2352:
        /*0034*/ 	.word	0xffffffff


	//   ....[1]....
        /*0038*/ 	.word	0xffffffff


	//   ....[2]....
        /*003c*/ 	.word	0xffffffff


	//   ....[3]....
        /*0040*/ 	.word	0xffffffff


	//   ....[4]....
        /*0044*/ 	.word	0xffffffff


	//   ....[5]....
        /*0048*/ 	.word	0xffffffff


	//   ....[6]....
        /*004c*/ 	.word	0xffffffff


	//   ....[7]....
        /*0050*/ 	.word	0xffffffff


	//   ....[8]....
        /*0054*/ 	.word	0xffffffff


	//   ....[9]....
        /*0058*/ 	.word	0xffffffff


	//   ....[10]....
        /*005c*/ 	.word	0xffffffff


	//   ....[11]....
        /*0060*/ 	.word	0xffffffff


	//   ....[12]....
        /*0064*/ 	.word	0xffffffff


	//   ....[13]....
        /*0068*/ 	.word	0xffffffff


	//   ....[14]....
        /*006c*/ 	.word	0xffffffff


	//   ....[15]....
        /*0070*/ 	.word	0xffffffff


	//   ....[16]....
        /*0074*/ 	.word	0xffffffff


	//   ....[17]....
        /*0078*/ 	.word	0xffffffff


	//   ....[18]....
        /*007c*/ 	.word	0xffffffff


	//   ....[19]....
        /*0080*/ 	.word	0xffffffff


	//   ....[20]....
        /*0084*/ 	.word	0xffffffff


	//   ....[21]....
        /*0088*/ 	.word	0xffffffff


	//   ....[22]....
        /*008c*/ 	.word	0xffffffff


	//   ....[23]....
        /*0090*/ 	.word	0xffffffff


	//   ....[24]....
        /*0094*/ 	.word	0xffffffff


	//   ....[25]....
        /*0098*/ 	.word	0xffffffff


	//   ....[26]....
        /*009c*/ 	.word	0xffffffff


	//   ....[27]....
        /*00a0*/ 	.word	0xffffffff


	//   ....[28]....
        /*00a4*/ 	.word	0xffffffff


	//   ....[29]....
        /*00a8*/ 	.word	0xffffffff


	//   ....[30]....
        /*00ac*/ 	.word	0xffffffff


	//   ....[31]....
        /*00b0*/ 	.word	0xffffffff


	//   ....[32]....
        /*00b4*/ 	.word	0xffffffff


	//   ....[33]....
        /*00b8*/ 	.word	0xffffffff


	//   ....[34]....
        /*00bc*/ 	.word	0xffffffff


	//   ....[35]....
        /*00c0*/ 	.word	0xffffffff


	//   ....[36]....
        /*00c4*/ 	.word	0xffffffff


	//   ....[37]....
        /*00c8*/ 	.word	0xffffffff


	//   ....[38]....
        /*00cc*/ 	.word	0xffffffff


	//   ....[39]....
        /*00d0*/ 	.word	0xffffffff


	//   ....[40]....
        /*00d4*/ 	.word	0xffffffff


	//   ....[41]....
        /*00d8*/ 	.word	0xffffffff


	//   ....[42]....
        /*00dc*/ 	.word	0xffffffff


	//   ....[43]....
        /*00e0*/ 	.word	0xffffffff


	//   ....[44]....
        /*00e4*/ 	.word	0xffffffff


	//   ....[45]....
        /*00e8*/ 	.word	0xffffffff


	//   ....[46]....
        /*00ec*/ 	.word	0xffffffff


	//   ....[47]....
        /*00f0*/ 	.word	0xffffffff


	//   ....[48]....
        /*00f4*/ 	.word	0xffffffff


	//   ....[49]....
        /*00f8*/ 	.word	0xffffffff


	//   ....[50]....
        /*00fc*/ 	.word	0xffffffff


	//   ....[51]....
        /*0100*/ 	.word	0xffffffff


	//   ....[52]....
        /*0104*/ 	.word	0xffffffff


	//   ....[53]....
        /*0108*/ 	.word	0xffffffff


	//   ....[54]....
        /*010c*/ 	.word	0xffffffff


	//   ....[55]....
        /*0110*/ 	.word	0xffffffff


	//   ....[56]....
        /*0114*/ 	.word	0xffffffff


	//   ....[57]....
        /*0118*/ 	.word	0xffffffff


	//   ....[58]....
        /*011c*/ 	.word	0xffffffff


	//   ....[59]....
        /*0120*/ 	.word	0xffffffff


	//   ....[60]....
        /*0124*/ 	.word	0xffffffff


	//   ....[61]....
        /*0128*/ 	.word	0xffffffff


	//   ....[62]....
        /*012c*/ 	.word	0xffffffff


	//   ....[63]....
        /*0130*/ 	.word	0xffffffff


	//   ....[64]....
        /*0134*/ 	.word	0xffffffff


	//   ....[65]....
        /*0138*/ 	.word	0xffffffff


	//   ....[66]....
        /*013c*/ 	.word	0xffffffff


	//   ....[67]....
        /*0140*/ 	.word	0xffffffff


	//   ....[68]....
        /*0144*/ 	.word	0xffffffff


	//   ....[69]....
        /*0148*/ 	.word	0xffffffff


	//   ....[70]....
        /*014c*/ 	.word	0xffffffff


	//   ....[71]....
        /*0150*/ 	.word	0xffffffff


	//   ....[72]....
        /*0154*/ 	.word	0xffffffff


	//   ....[73]....
        /*0158*/ 	.word	0xffffffff


	//   ....[74]....
        /*015c*/ 	.word	0xffffffff


	//   ....[75]....
        /*0160*/ 	.word	0xffffffff


	//   ....[76]....
        /*0164*/ 	.word	0xffffffff


	//   ....[77]....
        /*0168*/ 	.word	0xffffffff


	//   ....[78]....
        /*016c*/ 	.word	0xffffffff


	//   ....[79]....
        /*0170*/ 	.word	0xffffffff


	//   ....[80]....
        /*0174*/ 	.word	0xffffffff


	//   ....[81]....
        /*0178*/ 	.word	0xffffffff


	//   ....[82]....
        /*017c*/ 	.word	0xffffffff


	//   ....[83]....
        /*0180*/ 	.word	0xffffffff


	//   ....[84]....
        /*0184*/ 	.word	0xffffffff


	//   ....[85]....
        /*0188*/ 	.word	0xffffffff


	//   ....[86]....
        /*018c*/ 	.word	0xffffffff


	//   ....[87]....
        /*0190*/ 	.word	0xffffffff


	//   ....[88]....
        /*0194*/ 	.word	0xffffffff


	//   ....[89]....
        /*0198*/ 	.word	0xffffffff


	//   ....[90]....
        /*019c*/ 	.word	0xffffffff


	//   ....[91]....
        /*01a0*/ 	.word	0xffffffff


	//----- nvinfo : EIATTR_COOP_GROUP_INSTR_OFFSETS
	.align		4
.L_2353:
        /*01a4*/ 	.byte	0x04, 0x28
        /*01a6*/ 	.short	(.L_2355 - .L_2354)


	//   ....[0]....
.L_2354:
        /*01a8*/ 	.word	0x00001130


	//   ....[1]....
        /*01ac*/ 	.word	0x000016e0


	//   ....[2]....
        /*01b0*/ 	.word	0x00001c90


	//   ....[3]....
        /*01b4*/ 	.word	0x00005f20


	//   ....[4]....
        /*01b8*/ 	.word	0x00005f60


	//   ....[5]....
        /*01bc*/ 	.word	0x00006050


	//   ....[6]....
        /*01c0*/ 	.word	0x00006090


	//   ....[7]....
        /*01c4*/ 	.word	0x00006180


	//   ....[8]....
        /*01c8*/ 	.word	0x000061c0


	//   ....[9]....
        /*01cc*/ 	.word	0x00006260


	//   ....[10]....
        /*01d0*/ 	.word	0x000062a0


	//   ....[11]....
        /*01d4*/ 	.word	0x000063f0


	//   ....[12]....
        /*01d8*/ 	.word	0x00006440


	//   ....[13]....
        /*01dc*/ 	.word	0x00006480


	//   ....[14]....
        /*01e0*/ 	.word	0x000064c0


	//   ....[15]....
        /*01e4*/ 	.word	0x00006660


	//   ....[16]....
        /*01e8*/ 	.word	0x000066a0


	//   ....[17]....
        /*01ec*/ 	.word	0x000066e0


	//   ....[18]....
        /*01f0*/ 	.word	0x00006720


	//   ....[19]....
        /*01f4*/ 	.word	0x000068f0


	//   ....[20]....
        /*01f8*/ 	.word	0x00006930


	//   ....[21]....
        /*01fc*/ 	.word	0x00006970


	//   ....[22]....
        /*0200*/ 	.word	0x000069b0


	//   ....[23]....
        /*0204*/ 	.word	0x00006ab0


	//   ....[24]....
        /*0208*/ 	.word	0x00006af0


	//   ....[25]....
        /*020c*/ 	.word	0x00006b60


	//   ....[26]....
        /*0210*/ 	.word	0x00006ba0


	//   ....[27]....
        /*0214*/ 	.word	0x00006be0


	//   ....[28]....
        /*0218*/ 	.word	0x00006c20


	//   ....[29]....
        /*021c*/ 	.word	0x00006d00


	//   ....[30]....
        /*0220*/ 	.word	0x00006e20


	//   ....[31]....
        /*0224*/ 	.word	0x00006e40


	//   ....[32]....
        /*0228*/ 	.word	0x00006e50


	//   ....[33]....
        /*022c*/ 	.word	0x00006f50


	//   ....[34]....
        /*0230*/ 	.word	0x00006f90


	//   ....[35]....
        /*0234*/ 	.word	0x00006fa0


	//   ....[36]....
        /*0238*/ 	.word	0x00006fb0


	//   ....[37]....
        /*023c*/ 	.word	0x000070b0


	//   ....[38]....
        /*0240*/ 	.word	0x000070f0


	//   ....[39]....
        /*0244*/ 	.word	0x00007120


	//   ....[40]....
        /*0248*/ 	.word	0x00007130


	//   ....[41]....
        /*024c*/ 	.word	0x00007230


	//   ....[42]....
        /*0250*/ 	.word	0x00007270


	//   ....[43]....
        /*0254*/ 	.word	0x000072b0


	//   ....[44]....
        /*0258*/ 	.word	0x000072c0


	//   ....[45]....
        /*025c*/ 	.word	0x00007390


	//   ....[46]....
        /*0260*/ 	.word	0x000073d0


	//   ....[47]....
        /*0264*/ 	.word	0x000073e0


	//   ....[48]....
        /*0268*/ 	.word	0x000073f0


	//   ....[49]....
        /*026c*/ 	.word	0x000074e0


	//   ....[50]....
        /*0270*/ 	.word	0x00007520


	//   ....[51]....
        /*0274*/ 	.word	0x00007560


	//   ....[52]....
        /*0278*/ 	.word	0x000075a0


	//   ....[53]....
        /*027c*/ 	.word	0x000075e0


	//   ....[54]....
        /*0280*/ 	.word	0x00007610


	//   ....[55]....
        /*0284*/ 	.word	0x00007640


	//   ....[56]....
        /*0288*/ 	.word	0x00007680


	//   ....[57]....
        /*028c*/ 	.word	0x000076c0


	//   ....[58]....
        /*0290*/ 	.word	0x00007720


	//   ....[59]....
        /*0294*/ 	.word	0x00008ee0


	//   ....[60]....
        /*0298*/ 	.word	0x00008f20


	//   ....[61]....
        /*029c*/ 	.word	0x00008f60


	//   ....[62]....
        /*02a0*/ 	.word	0x00008fa0


	//   ....[63]....
        /*02a4*/ 	.word	0x000090b0


	//   ....[64]....
        /*02a8*/ 	.word	0x000090f0


	//   ....[65]....
        /*02ac*/ 	.word	0x00009130


	//   ....[66]....
        /*02b0*/ 	.word	0x00009170


	//   ....[67]....
        /*02b4*/ 	.word	0x00009280


	//   ....[68]....
        /*02b8*/ 	.word	0x00009300


	//   ....[69]....
        /*02bc*/ 	.word	0x00009340


	//   ....[70]....
        /*02c0*/ 	.word	0x00009380


	//   ....[71]....
        /*02c4*/ 	.word	0x00009450


	//   ....[72]....
        /*02c8*/ 	.word	0x000094d0


	//   ....[73]....
        /*02cc*/ 	.word	0x00009510


	//   ....[74]....
        /*02d0*/ 	.word	0x00009550


	//   ....[75]....
        /*02d4*/ 	.word	0x00009640


	//   ....[76]....
        /*02d8*/ 	.word	0x00009680


	//   ....[77]....
        /*02dc*/ 	.word	0x000096a0


	//   ....[78]....
        /*02e0*/ 	.word	0x000096b0


	//   ....[79]....
        /*02e4*/ 	.word	0x00009fb0


	//   ....[80]....
        /*02e8*/ 	.word	0x0000a850


	//   ....[81]....
        /*02ec*/ 	.word	0x0000b0d0


	//   ....[82]....
        /*02f0*/ 	.word	0x0000b6c0


	//   ....[83]....
        /*02f4*/ 	.word	0x0000b710


	//   ....[84]....
        /*02f8*/ 	.word	0x0000b760


	//   ....[85]....
        /*02fc*/ 	.word	0x0000b790


	//   ....[86]....
        /*0300*/ 	.word	0x0000b7b0


	//   ....[87]....
        /*0304*/ 	.word	0x0000b8d0


	//   ....[88]....
        /*0308*/ 	.word	0x0000b910


	//   ....[89]....
        /*030c*/ 	.word	0x0000b960


	//   ....[90]....
        /*0310*/ 	.word	0x0000b990


	//   ....[91]....
        /*0314*/ 	.word	0x0000b9b0


	//----- nvinfo : EIATTR_VRC_CTA_INIT_COUNT
	.align		4
.L_2355:
        /*0318*/ 	.byte	0x02, 0x4a
	.zero		1
	.zero		1


	//----- nvinfo : EIATTR_EXIT_INSTR_OFFSETS
	.align		4
        /*031c*/ 	.byte	0x04, 0x1c
        /*031e*/ 	.short	(.L_2357 - .L_2356)


	//   ....[0]....
.L_2356:
        /*0320*/ 	.word	0x0000ba70


	//   ....[1]....
        /*0324*/ 	.word	0x0000bff0


	//----- nvinfo : EIATTR_MAX_THREADS
	.align		4
.L_2357:
        /*0328*/ 	.byte	0x04, 0x05
        /*032a*/ 	.short	(.L_2359 - .L_2358)
.L_2358:
        /*032c*/ 	.word	0x00000020
        /*0330*/ 	.word	0x00000001
        /*0334*/ 	.word	0x00000001


	//----- nvinfo : EIATTR_CRS_STACK_SIZE
	.align		4
.L_2359:
        /*0338*/ 	.byte	0x04, 0x1e
        /*033a*/ 	.short	(.L_2361 - .L_2360)
.L_2360:
        /*033c*/ 	.word	0x00000000


	//----- nvinfo : EIATTR_CBANK_PARAM_SIZE
	.align		4
.L_2361:
        /*0340*/ 	.byte	0x03, 0x19
        /*0342*/ 	.short	0x01f0


	//----- nvinfo : EIATTR_PARAM_CBANK
	.align		4
        /*0344*/ 	.byte	0x04, 0x0a
        /*0346*/ 	.short	(.L_2363 - .L_2362)
	.align		4
.L_2362:
        /*0348*/ 	.word	index@(.nv.constant0._Z25selective_scan_bwd_kernelI32Selective_Scan_bwd_kernel_traitsILi32ELi16ELb0ELb0ELb0ELb1ELb0EN3c104HalfENS1_7complexIfEEEEv12SSMParamsBwd)
        /*034c*/ 	.short	0x0380
        /*034e*/ 	.short	0x01f0


	//----- nvinfo : EIATTR_SW_WAR
	.align		4
.L_2363:
        /*0350*/ 	.byte	0x04, 0x36
        /*0352*/ 	.short	(.L_2365 - .L_2364)
.L_2364:
        /*0354*/ 	.word	0x00000008
.L_2365:


//--------------------- .nv.info._Z25selective_scan_bwd_kernelI32Selective_Scan_bwd_kernel_traitsILi32ELi16ELb0ELb0ELb0ELb1ELb1EN3c104HalfENS1_7complexIfEEEEv12SSMParamsBwd --------------------------
	.section	.nv.info._Z25selective_scan_bwd_kernelI32Selective_Scan_bwd_kernel_traitsILi32ELi16ELb0ELb0ELb0ELb1ELb1EN3c104HalfENS1_7complexIfEEEEv12SSMParamsBwd,"",@"SHT_CUDA_INFO"
	.sectionflags	@""
	.align	4


	//----- nvinfo : EIATTR_CUDA_API_VERSION
	.align		4
        /*0000*/ 	.byte	0x04, 0x37
        /*0002*/ 	.short	(.L_2367 - .L_2366)
.L_2366:
        /*0004*/ 	.word	0x00000082


	//----- nvinfo : EIATTR_KPARAM_INFO
	.align		4
.L_2367:
        /*0008*/ 	.byte	0x04, 0x17
        /*000a*/ 	.short	(.L_2369 - .L_2368)
.L_2368:
        /*000c*/ 	.word	0x00000000
        /*0010*/ 	.short	0x0000
        /*0012*/ 	.short	0x0000
        /*0014*/ 	.byte	0x00, 0xf0, 0xc1, 0x07


	//----- nvinfo : EIATTR_SPARSE_MMA_MASK
	.align		4
.L_2369:
        /*0018*/ 	.byte	0x03, 0x50
        /*001a*/ 	.short	0x0000


	//----- nvinfo : EIATTR_MAXREG_COUNT
	.align		4
        /*001c*/ 	.byte	0x03, 0x1b
        /*001e*/ 	.short	0x00ff


	//----- nvinfo : EIATTR_NUM_BARRIERS
	.align		4
        /*0020*/ 	.byte	0x02, 0x4c
        /*0022*/ 	.byte	0x01
	.zero		1


	//----- nvinfo : EIATTR_MERCURY_ISA_VERSION
	.align		4
        /*0024*/ 	.byte	0x03, 0x5f
        /*0026*/ 	.short	0x0101


	//----- nvinfo : EIATTR_INT_WARP_WIDE_INSTR_OFFSETS
	.align		4
        /*0028*/ 	.byte	0x04, 0x31
        /*002a*/ 	.short	(.L_2371 - .L_2370)


	//   ....[0]....
.L_2370:
        /*002c*/ 	.word	0x00007c90


	//----- nvinfo : EIATTR_COOP_GROUP_MASK_REGIDS
	.align		4
.L_2371:
        /*0030*/ 	.byte	0x04, 0x29
        /*0032*/ 	.short	(.L_2373 - .L_2372)


	//   ....[0]....
.L_2372:
        /*0034*/ 	.word	0xffffffff


	//   ....[1]....
        /*0038*/ 	.word	0xffffffff


	//   ....[2]....
        /*003c*/ 	.word	0xffffffff


	//   ....[3]....
        /*0040*/ 	.word	0xffffffff


	//   ....[4]....
        /*0044*/ 	.word	0xffffffff


	//   ....[5]....
        /*0048*/ 	.word	0xffffffff


	//   ....[6]....
        /*004c*/ 	.word	0xffffffff


	//   ....[7]....
        /*0050*/ 	.word	0xffffffff


	//   ....[8]....
        /*0054*/ 	.word	0xffffffff


	//   ....[9]....
        /*0058*/ 	.word	0xffffffff


	//   ....[10]....
        /*005c*/ 	.word	0xffffffff


	//   ....[11]....
        /*0060*/ 	.word	0xffffffff


	//   ....[12]....
        /*0064*/ 	.word	0xffffffff


	//   ....[13]....
        /*0068*/ 	.word	0xffffffff


	//   ....[14]....
        /*006c*/ 	.word	0xffffffff


	//   ....[15]....
        /*0070*/ 	.word	0xffffffff


	//   ....[16]....
        /*0074*/ 	.word	0xffffffff


	//   ....[17]....
        /*0078*/ 	.word	0xffffffff


	//   ....[18]....
        /*007c*/ 	.word	0xffffffff


	//   ....[19]....
        /*0080*/ 	.word	0xffffffff


	//   ....[20]....
        /*0084*/ 	.word	0xffffffff


	//   ....[21]....
        /*0088*/ 	.word	0xffffffff


	//   ....[22]....
        /*008c*/ 	.word	0xffffffff


	//   ....[23]....
        /*0090*/ 	.word	0xffffffff


	//   ....[24]....
        /*0094*/ 	.word	0xffffffff


	//   ....[25]....
        /*0098*/ 	.word	0xffffffff


	//   ....[26]....
        /*009c*/ 	.word	0xffffffff


	//   ....[27]....
        /*00a0*/ 	.word	0xffffffff


	//   ....[28]....
        /*00a4*/ 	.word	0xffffffff


	//   ....[29]....
        /*00a8*/ 	.word	0xffffffff


	//   ....[30]....
        /*00ac*/ 	.word	0xffffffff


	//   ....[31]....
        /*00b0*/ 	.word	0xffffffff


	//   ....[32]....
        /*00b4*/ 	.word	0xffffffff


	//   ....[33]....
        /*00b8*/ 	.word	0xffffffff


	//   ....[34]....
        /*00bc*/ 	.word	0xffffffff


	//   ....[35]....
        /*00c0*/ 	.word	0xffffffff


	//   ....[36]....
        /*00c4*/ 	.word	0xffffffff


	//   ....[37]....
        /*00c8*/ 	.word	0xffffffff


	//   ....[38]....
        /*00cc*/ 	.word	0xffffffff


	//   ....[39]....
        /*00d0*/ 	.word	0xffffffff


	//   ....[40]....
        /*00d4*/ 	.word	0xffffffff


	//   ....[41]....
        /*00d8*/ 	.word	0xffffffff


	//   ....[42]....
        /*00dc*/ 	.word	0xffffffff


	//   ....[43]....
        /*00e0*/ 	.word	0xffffffff


	//   ....[44]....
        /*00e4*/ 	.word	0xffffffff


	//   ....[45]....
        /*00e8*/ 	.word	0xffffffff


	//   ....[46]....
        /*00ec*/ 	.word	0xffffffff


	//   ....[47]....
        /*00f0*/ 	.word	0xffffffff


	//   ....[48]....
        /*00f4*/ 	.word	0xffffffff


	//   ....[49]....
        /*00f8*/ 	.word	0xffffffff


	//   ....[50]....
        /*00fc*/ 	.word	0xffffffff


	//   ....[51]....
        /*0100*/ 	.word	0xffffffff


	//   ....[52]....
        /*0104*/ 	.word	0xffffffff


	//   ....[53]....
        /*0108*/ 	.word	0xffffffff


	//   ....[54]....
        /*010c*/ 	.word	0xffffffff


	//   ....[55]....
        /*0110*/ 	.word	0xffffffff


	//   ....[56]....
        /*0114*/ 	.word	0xffffffff


	//   ....[57]....
        /*0118*/ 	.word	0xffffffff


	//   ....[58]....
        /*011c*/ 	.word	0xffffffff


	//   ....[59]....
        /*0120*/ 	.word	0xffffffff


	//   ....[60]....
        /*0124*/ 	.word	0xffffffff


	//   ....[61]....
        /*0128*/ 	.word	0xffffffff


	//   ....[62]....
        /*012c*/ 	.word	0xffffffff


	//   ....[63]....
        /*0130*/ 	.word	0xffffffff


	//   ....[64]....
        /*0134*/ 	.word	0xffffffff


	//   ....[65]....
        /*0138*/ 	.word	0xffffffff


	//   ....[66]....
        /*013c*/ 	.word	0xffffffff


	//   ....[67]....
        /*0140*/ 	.word	0xffffffff


	//   ....[68]....
        /*0144*/ 	.word	0xffffffff


	//   ....[69]....
        /*0148*/ 	.word	0xffffffff


	//   ....[70]....
        /*014c*/ 	.word	0xffffffff


	//   ....[71]....
        /*0150*/ 	.word	0xffffffff


	//   ....[72]....
        /*0154*/ 	.word	0xffffffff


	//   ....[73]....
        /*0158*/ 	.word	0xffffffff


	//   ....[74]....
        /*015c*/ 	.word	0xffffffff


	//   ....[75]....
        /*0160*/ 	.word	0xffffffff


	//   ....[76]....
        /*0164*/ 	.word	0xffffffff


	//   ....[77]....
        /*0168*/ 	.word	0xffffffff


	//   ....[78]....
        /*016c*/ 	.word	0xffffffff


	//   ....[79]....
        /*0170*/ 	.word	0xffffffff


	//   ....[80]....
        /*0174*/ 	.word	0xffffffff


	//   ....[81]....
        /*0178*/ 	.word	0xffffffff


	//   ....[82]....
        /*017c*/ 	.word	0xffffffff


	//   ....[83]....
        /*0180*/ 	.word	0xffffffff


	//   ....[84]....
        /*0184*/ 	.word	0xffffffff


	//   ....[85]....
        /*0188*/ 	.word	0xffffffff


	//   ....[86]....
        /*018c*/ 	.word	0xffffffff


	//   ....[87]....
        /*0190*/ 	.word	0xffffffff


	//   ....[88]....
        /*0194*/ 	.word	0xffffffff


	//   ....[89]....
        /*0198*/ 	.word	0xffffffff


	//   ....[90]....
        /*019c*/ 	.word	0xffffffff


	//   ....[91]....
        /*01a0*/ 	.word	0xffffffff


	//   ....[92]....
        /*01a4*/ 	.word	0xffffffff


	//   ....[93]....
        /*01a8*/ 	.word	0xffffffff


	//   ....[94]....
        /*01ac*/ 	.word	0xffffffff


	//   ....[95]....
        /*01b0*/ 	.word	0xffffffff


	//----- nvinfo : EIATTR_COOP_GROUP_INSTR_OFFSETS
	.align		4
.L_2373:
        /*01b4*/ 	.byte	0x04, 0x28
        /*01b6*/ 	.short	(.L_2375 - .L_2374)


	//   ....[0]....
.L_2374:
        /*01b8*/ 	.word	0x000010a0


	//   ....[1]....
        /*01bc*/ 	.word	0x000016b0


	//   ....[2]....
        /*01c0*/ 	.word	0x00001d40


	//   ....[3]....
        /*01c4*/ 	.word	0x00004820


	//   ....[4]....
        /*01c8*/ 	.word	0x00004eb0


	//   ....[5]....
        /*01cc*/ 	.word	0x00005be0


	//   ....[6]....
        /*01d0*/ 	.word	0x00006560


	//   ....[7]....
        /*01d4*/ 	.word	0x00008720


	//   ....[8]....
        /*01d8*/ 	.word	0x00008760


	//   ....[9]....
        /*01dc*/ 	.word	0x000087f0


	//   ....[10]....
        /*01e0*/ 	.word	0x00008820


	//   ....[11]....
        /*01e4*/ 	.word	0x00008940


	//   ....[12]....
        /*01e8*/ 	.word	0x00008990


	//   ....[13]....
        /*01ec*/ 	.word	0x00008a30


	//   ....[14]....
        /*01f0*/ 	.word	0x00008a70


	//   ....[15]....
        /*01f4*/ 	.word	0x00008bb0


	//   ....[16]....
        /*01f8*/ 	.word	0x00008be0


	//   ....[17]....
        /*01fc*/ 	.word	0x00008c10


	//   ....[18]....
        /*0200*/ 	.word	0x00008c60


	//   ....[19]....
        /*0204*/ 	.word	0x00008e10


	//   ....[20]....
        /*0208*/ 	.word	0x00008e50


	//   ....[21]....
        /*020c*/ 	.word	0x00008e80


	//   ....[22]....
        /*0210*/ 	.word	0x00008ec0


	//   ....[23]....
        /*0214*/ 	.word	0x00009070


	//   ....[24]....
        /*0218*/ 	.word	0x00009090


	//   ....[25]....
        /*021c*/ 	.word	0x000090b0


	//   ....[26]....
        /*0220*/ 	.word	0x000090d0


	//   ....[27]....
        /*0224*/ 	.word	0x00009280


	//   ....[28]....
        /*0228*/ 	.word	0x000092b0


	//   ....[29]....
        /*022c*/ 	.word	0x000092f0


	//   ....[30]....
        /*0230*/ 	.word	0x00009310


	//   ....[31]....
        /*0234*/ 	.word	0x00009350


	//   ....[32]....
        /*0238*/ 	.word	0x00009390


	//   ....[33]....
        /*023c*/ 	.word	0x000095e0


	//   ....[34]....
        /*0240*/ 	.word	0x00009610


	//   ....[35]....
        /*0244*/ 	.word	0x00009620


	//   ....[36]....
        /*0248*/ 	.word	0x00009630


	//   ....[37]....
        /*024c*/ 	.word	0x00009730


	//   ....[38]....
        /*0250*/ 	.word	0x00009770


	//   ....[39]....
        /*0254*/ 	.word	0x00009780


	//   ....[40]....
        /*0258*/ 	.word	0x00009790


	//   ....[41]....
        /*025c*/ 	.word	0x00009890


	//   ....[42]....
        /*0260*/ 	.word	0x000098d0


	//   ....[43]....
        /*0264*/ 	.word	0x00009900


	//   ....[44]....
        /*0268*/ 	.word	0x00009910


	//   ....[45]....
        /*026c*/ 	.word	0x00009a10


	//   ....[46]....
        /*0270*/ 	.word	0x00009a50


	//   ....[47]....
        /*0274*/ 	.word	0x00009a90


	//   ....[48]....
        /*0278*/ 	.word	0x00009aa0


	//   ....[49]....
        /*027c*/ 	.word	0x00009b70


	//   ....[50]....
        /*0280*/ 	.word	0x00009bb0


	//   ....[51]....
        /*0284*/ 	.word	0x00009bc0


	//   ....[52]....
        /*0288*/ 	.word	0x00009bd0


	//   ....[53]....
        /*028c*/ 	.word	0x00009cc0


	//   ....[54]....
        /*0290*/ 	.word	0x00009d00


	//   ....[55]....
        /*0294*/ 	.word	0x00009d40


	//   ....[56]....
        /*0298*/ 	.word	0x00009d80


	//   ....[57]....
        /*029c*/ 	.word	0x00009dc0


	//   ....[58]....
        /*02a0*/ 	.word	0x00009df0


	//   ....[59]....
        /*02a4*/ 	.word	0x00009e20


	//   ....[60]....
        /*02a8*/ 	.word	0x00009e60


	//   ....[61]....
        /*02ac*/ 	.word	0x00009e80


	//   ....[62]....
        /*02b0*/ 	.word	0x00009ee0


	//   ....[63]....
        /*02b4*/ 	.word	0x0000b6d0


	//   ....[64]....
        /*02b8*/ 	.word	0x0000b710


	//   ....[65]....
        /*02bc*/ 	.word	0x0000b750


	//   ....[66]....
        /*02c0*/ 	.word	0x0000b790


	//   ....[67]....
        /*02c4*/ 	.word	0x0000b8a0


	//   ....[68]....
        /*02c8*/ 	.word	0x0000b8e0


	//   ....[69]....
        /*02cc*/ 	.word	0x0000b920


	//   ....[70]....
        /*02d0*/ 	.word	0x0000b960


	//   ....[71]....
        /*02d4*/ 	.word	0x0000bac0


	//   ....[72]....
        /*02d8*/ 	.word	0x0000bb00


	//   ....[73]....
        /*02dc*/ 	.word	0x0000bb40


	//   ....[74]....
        /*02e0*/ 	.word	0x0000bb80


	//   ....[75]....
        /*02e4*/ 	.word	0x0000bc90


	//   ....[76]....
        /*02e8*/ 	.word	0x0000bcd0


	//   ....[77]....
        /*02ec*/ 	.word	0x0000bd10


	//   ....[78]....
        /*02f0*/ 	.word	0x0000bd50


	//   ....[79]....
        /*02f4*/ 	.word	0x0000be30


	//   ....[80]....
        /*02f8*/ 	.word	0x0000be50


	//   ....[81]....
        /*02fc*/ 	.word	0x0000be70


	//   ....[82]....
        /*0300*/ 	.word	0x0000be80


	//   ....[83]....
        /*0304*/ 	.word	0x0000c700


	//   ....[84]....
        /*0308*/ 	.word	0x0000cfd0


	//   ....[85]....
        /*030c*/ 	.word	0x0000d870


	//   ....[86]....
        /*0310*/ 	.word	0x0000de50


	//   ....[87]....
        /*0314*/ 	.word	0x0000dea0


	//   ....[88]....
        /*0318*/ 	.word	0x0000def0


	//   ....[89]....
        /*031c*/ 	.word	0x0000df20


	//   ....[90]....
        /*0320*/ 	.word	0x0000df40


	//   ....[91]....
        /*0324*/ 	.word	0x0000e060


	//   ....[92]....
        /*0328*/ 	.word	0x0000e0a0


	//   ....[93]....
        /*032c*/ 	.word	0x0000e0f0


	//   ....[94]....
        /*0330*/ 	.word	0x0000e120


	//   ....[95]....
        /*0334*/ 	.word	0x0000e140


	//----- nvinfo : EIATTR_VRC_CTA_INIT_COUNT
	.align		4
.L_2375:
        /*0338*/ 	.byte	0x02, 0x4a
	.zero		1
	.zero		1


	//----- nvinfo : EIATTR_EXIT_INSTR_OFFSETS
	.align		4
        /*033c*/ 	.byte	0x04, 0x1c
        /*033e*/ 	.short	(.L_2377 - .L_2376)


	//   ....[0]....
.L_2376:
        /*0340*/ 	.word	0x0000e200


	//   ....[1]....
        /*0344*/ 	.word	0x0000e7f0


	//----- nvinfo : EIATTR_MAX_THREADS
	.align		4
.L_2377:
        /*0348*/ 	.byte	0x04, 0x05
        /*034a*/ 	.short	(.L_2379 - .L_2378)
.L_2378:
        /*034c*/ 	.word	0x00000020
        /*0350*/ 	.word	0x00000001
        /*0354*/ 	.word	0x00000001


	//----- nvinfo : EIATTR_CRS_STACK_SIZE
	.align		4
.L_2379:
        /*0358*/ 	.byte	0x04, 0x1e
        /*035a*/ 	.short	(.L_2381 - .L_2380)
.L_2380:
        /*035c*/ 	.word	0x00000000


	//----- nvinfo : EIATTR_CBANK_PARAM_SIZE
	.align		4
.L_2381:
        /*0360*/ 	.byte	0x03, 0x19
        /*0362*/ 	.short	0x01f0


	//----- nvinfo : EIATTR_PARAM_CBANK
	.align		4
        /*0364*/ 	.byte	0x04, 0x0a
        /*0366*/ 	.short	(.L_2383 - .L_2382)
	.align		4
.L_2382:
        /*0368*/ 	.word	index@(.nv.constant0._Z25selective_scan_bwd_kernelI32Selective_Scan_bwd_kernel_traitsILi32ELi16ELb0ELb0ELb0ELb1ELb1EN3c104HalfENS1_7complexIfEEEEv12SSMParamsBwd)
        /*036c*/ 	.short	0x0380
        /*036e*/ 	.short	0x01f0


	//----- nvinfo : EIATTR_SW_WAR
	.align		4
.L_2383:
        /*0370*/ 	.byte	0x04, 0x36
        /*0372*/ 	.short	(.L_2385 - .L_2384)
.L_2384:
        /*0374*/ 	.word	0x00000008
.L_2385:


//--------------------- .nv.info._Z25selective_scan_bwd_kernelI32Selective_Scan_bwd_kernel_traitsILi32ELi16ELb0ELb0ELb1ELb0ELb0EN3c104HalfENS1_7complexIfEEEEv12SSMParamsBwd --------------------------
	.section	.nv.info._Z25selective_scan_bwd_kernelI32Selective_Scan_bwd_kernel_traitsILi32ELi16ELb0ELb0ELb1ELb0ELb0EN3c104HalfENS1_7complexIfEEEEv12SSMParamsBwd,"",@"SHT_CUDA_INFO"
	.sectionflags	@""
	.align	4


	//----- nvinfo : EIATTR_CUDA_API_VERSION
	.align		4
        /*0000*/ 	.byte	0x04, 0x37
        /*0002*/ 	.short	(.L_2387 - .L_2386)
.L_2386:
        /*0004*/ 	.word	0x00000082


	//----- nvinfo : EIATTR_KPARAM_INFO
	.align		4
.L_2387:
        /*0008*/ 	.byte	0x04, 0x17
        /*000a*/ 	.short	(.L_2389 - .L_2388)
.L_2388:
        /*000c*/ 	.word	0x00000000
        /*0010*/ 	.short	0x0000
        /*0012*/ 	.short	0x0000
        /*0014*/ 	.byte	0x00, 0xf0, 0xc1, 0x07


	//----- nvinfo : EIATTR_SPARSE_MMA_MASK
	.align		4
.L_2389:
        /*0018*/ 	.byte	0x03, 0x50
        /*001a*/ 	.short	0x0000


	//----- nvinfo : EIATTR_MAXREG_COUNT
	.align		4
        /*001c*/ 	.byte	0x03, 0x1b
        /*001e*/ 	.short	0x00ff


	//----- nvinfo : EIATTR_NUM_BARRIERS
	.align		4
        /*0020*/ 	.byte	0x02, 0x4c
        /*0022*/ 	.byte	0x01
	.zero		1


	//----- nvinfo : EIATTR_MERCURY_ISA_VERSION
	.align		4
        /*0024*/ 	.byte	0x03, 0x5f
        /*0026*/ 	.short	0x0101


	//----- nvinfo : EIATTR_INT_WARP_WIDE_INSTR_OFFSETS
	.align		4
        /*0028*/ 	.byte	0x04, 0x31
        /*002a*/ 	.short	(.L_2391 - .L_2390)


	//   ....[0]....
.L_2390:
        /*002c*/ 	.word	0x00007980


	//   ....[1]....
        /*0030*/ 	.word	0x00008160


	//----- nvinfo : EIATTR_COOP_GROUP_MASK_REGIDS
	.align		4
.L_2391:
        /*0034*/ 	.byte	0x04, 0x29
        /*0036*/ 	.short	(.L_2393 - .L_2392)


	//   ....[0]....
.L_2392:
        /*0038*/ 	.word	0xffffffff


	//   ....[1]....
        /*003c*/ 	.word	0xffffffff


	//   ....[2]....
        /*0040*/ 	.word	0xffffffff


	//   ....[3]....
        /*0044*/ 	.word	0xffffffff


	//   ....[4]....
        /*0048*/ 	.word	0xffffffff


	//   ....[5]....
        /*004c*/ 	.word	0xffffffff


	//   ....[6]....
        /*0050*/ 	.word	0xffffffff


	//   ....[7]....
        /*0054*/ 	.word	0xffffffff


	//   ....[8]....
        /*0058*/ 	.word	0xffffffff


	//   ....[9]....
        /*005c*/ 	.word	0xffffffff


	//   ....[10]....
        /*0060*/ 	.word	0xffffffff


	//   ....[11]....
        /*0064*/ 	.word	0xffffffff


	//   ....[12]....
        /*0068*/ 	.word	0xffffffff


	//   ....[13]....
        /*006c*/ 	.word	0xffffffff


	//   ....[14]....
        /*0070*/ 	.word	0xffffffff


	//   ....[15]....
        /*0074*/ 	.word	0xffffffff


	//   ....[16]....
        /*0078*/ 	.word	0xffffffff


	//   ....[17]....
        /*007c*/ 	.word	0xffffffff


	//   ....[18]....
        /*0080*/ 	.word	0xffffffff


	//   ....[19]....
        /*0084*/ 	.word	0xffffffff


	//   ....[20]....
        /*0088*/ 	.word	0xffffffff


	//   ....[21]....
        /*008c*/ 	.word	0xffffffff


	//   ....[22]....
        /*0090*/ 	.word	0xffffffff


	//   ....[23]....
        /*0094*/ 	.word	0xffffffff


	//   ....[24]....
        /*0098*/ 	.word	0xffffffff


	//   ....[25]....
        /*009c*/ 	.word	0xffffffff


	//   ....[26]....
        /*00a0*/ 	.word	0xffffffff


	//   ....[27]....
        /*00a4*/ 	.word	0xffffffff


	//   ....[28]....
        /*00a8*/ 	.word	0xffffffff


	//   ....[29]....
        /*00ac*/ 	.word	0xffffffff


	//   ....[30]....
        /*00b0*/ 	.word	0xffffffff


	//   ....[31]....
        /*00b4*/ 	.word	0xffffffff


	//   ....[32]....
        /*00b8*/ 	.word	0xffffffff


	//   ....[33]....
        /*00bc*/ 	.word	0xffffffff


	//   ....[34]....
        /*00c0*/ 	.word	0xffffffff


	//   ....[35]....
        /*00c4*/ 	.word	0xffffffff


	//   ....[36]....
        /*00c8*/ 	.word	0xffffffff


	//   ....[37]....
        /*00cc*/ 	.word	0xffffffff


	//   ....[38]....
        /*00d0*/ 	.word	0xffffffff


	//   ....[39]....
        /*00d4*/ 	.word	0xffffffff


	//   ....[40]....
        /*00d8*/ 	.word	0xffffffff


	//   ....[41]....
        /*00dc*/ 	.word	0xffffffff


	//   ....[42]....
        /*00e0*/ 	.word	0xffffffff


	//   ....[43]....
        /*00e4*/ 	.word	0xffffffff


	//   ....[44]....
        /*00e8*/ 	.word	0xffffffff


	//   ....[45]....
        /*00ec*/ 	.word	0xffffffff


	//   ....[46]....
        /*00f0*/ 	.word	0xffffffff


	//   ....[47]....
        /*00f4*/ 	.word	0xffffffff


	//   ....[48]....
        /*00f8*/ 	.word	0xffffffff


	//   ....[49]....
        /*00fc*/ 	.word	0xffffffff


	//   ....[50]....
        /*0100*/ 	.word	0xffffffff


	//   ....[51]....
        /*0104*/ 	.word	0xffffffff


	//   ....[52]....
        /*0108*/ 	.word	0xffffffff


	//   ....[53]....
        /*010c*/ 	.word	0xffffffff


	//   ....[54]....
        /*0110*/ 	.word	0xffffffff


	//   ....[55]....
        /*0114*/ 	.word	0xffffffff


	//   ....[56]....
        /*0118*/ 	.word	0xffffffff


	//   ....[57]....
        /*011c*/ 	.word	0xffffffff


	//   ....[58]....
        /*0120*/ 	.word	0xffffffff


	//   ....[59]....
        /*0124*/ 	.word	0xffffffff


	//   ....[60]....
        /*0128*/ 	.word	0xffffffff


	//   ....[61]....
        /*012c*/ 	.word	0xffffffff


	//   ....[62]....
        /*0130*/ 	.word	0xffffffff


	//   ....[63]....
        /*0134*/ 	.word	0xffffffff


	//   ....[64]....
        /*0138*/ 	.word	0xffffffff


	//   ....[65]....
        /*013c*/ 	.word	0xffffffff


	//   ....[66]....
        /*0140*/ 	.word	0xffffffff


	//   ....[67]....
        /*0144*/ 	.word	0xffffffff


	//   ....[68]....
        /*0148*/ 	.word	0xffffffff


	//   ....[69]....
        /*014c*/ 	.word	0xffffffff


	//   ....[70]....
        /*0150*/ 	.word	0xffffffff


	//   ....[71]....
        /*0154*/ 	.word	0xffffffff


	//   ....[72]....
        /*0158*/ 	.word	0xffffffff


	//   ....[73]....
        /*015c*/ 	.word	0xffffffff


	//   ....[74]....
        /*0160*/ 	.word	0xffffffff


	//   ....[75]....
        /*0164*/ 	.word	0xffffffff


	//   ....[76]....
        /*0168*/ 	.word	0xffffffff


	//   ....[77]....
        /*016c*/ 	.word	0xffffffff


	//   ....[78]....
        /*0170*/ 	.word	0xffffffff


	//   ....[79]....
        /*0174*/ 	.word	0xffffffff


	//   ....[80]....
        /*0178*/ 	.word	0xffffffff


	//   ....[81]....
        /*017c*/ 	.word	0xffffffff


	//   ....[82]....
        /*0180*/ 	.word	0xffffffff


	//   ....[83]....
        /*0184*/ 	.word	0xffffffff


	//   ....[84]....
        /*0188*/ 	.word	0xffffffff


	//   ....[85]....
        /*018c*/ 	.word	0xffffffff


	//   ....[86]....
        /*0190*/ 	.word	0xffffffff


	//   ....[87]....
        /*0194*/ 	.word	0xffffffff


	//   ....[88]....
        /*0198*/ 	.word	0xffffffff


	//   ....[89]....
        /*019c*/ 	.word	0xffffffff


	//   ....[90]....
        /*01a0*/ 	.word	0xffffffff


	//   ....[91]....
        /*01a4*/ 	.word	0xffffffff


	//----- nvinfo : EIATTR_COOP_GROUP_INSTR_OFFSETS
	.align		4
.L_2393:
        /*01a8*/ 	.byte	0x04, 0x28
        /*01aa*/ 	.short	(.L_2395 - .L_2394)


	//   ....[0]....
.L_2394:
        /*01ac*/ 	.word	0x00001400


	//   ....[1]....
        /*01b0*/ 	.word	0x000019a0


	//   ....[2]....
        /*01b4*/ 	.word	0x00001f60


	//   ....[3]....
        /*01b8*/ 	.word	0x000049b0


	//   ....[4]....
        /*01bc*/ 	.word	0x00006060


	//   ....[5]....
        /*01c0*/ 	.word	0x00006090


	//   ....[6]....
        /*01c4*/ 	.word	0x00006100


	//   ....[7]....
        /*01c8*/ 	.word	0x00006130


	//   ....[8]....
        /*01cc*/ 	.word	0x00006280


	//   ....[9]....
        /*01d0*/ 	.word	0x000062e0


	//   ....[10]....
        /*01d4*/ 	.word	0x00006310


	//   ....[11]....
        /*01d8*/ 	.word	0x00006340


	//   ....[12]....
        /*01dc*/ 	.word	0x000064c0


	//   ....[13]....
        /*01e0*/ 	.word	0x000064f0


	//   ....[14]....
        /*01e4*/ 	.word	0x00006520


	//   ....[15]....
        /*01e8*/ 	.word	0x00006550


	//   ....[16]....
        /*01ec*/ 	.word	0x00006710


	//   ....[17]....
        /*01f0*/ 	.word	0x00006750


	//   ....[18]....
        /*01f4*/ 	.word	0x00006780


	//   ....[19]....
        /*01f8*/ 	.word	0x000067b0


	//   ....[20]....
        /*01fc*/ 	.word	0x00006a00


	//   ....[21]....
        /*0200*/ 	.word	0x00006a10


	//   ....[22]....
        /*0204*/ 	.word	0x00006a40


	//   ....[23]....
        /*0208*/ 	.word	0x00006a60


	//   ....[24]....
        /*020c*/ 	.word	0x00006c10


	//   ....[25]....
        /*0210*/ 	.word	0x00006c40


	//   ....[26]....
        /*0214*/ 	.word	0x00006c60


	//   ....[27]....
        /*0218*/ 	.word	0x00006c80


	//   ....[28]....
        /*021c*/ 	.word	0x00006cb0


	//   ....[29]....
        /*0220*/ 	.word	0x00006cd0


	//   ....[30]....
        /*0224*/ 	.word	0x00007a50


	//   ....[31]....
        /*0228*/ 	.word	0x00007a90


	//   ....[32]....
        /*022c*/ 	.word	0x00007ab0


	//   ....[33]....
        /*0230*/ 	.word	0x00007ad0


	//   ....[34]....
        /*0234*/ 	.word	0x00007bd0


	//   ....[35]....
        /*0238*/ 	.word	0x00007bf0


	//   ....[36]....
        /*023c*/ 	.word	0x00007c00


	//   ....[37]....
        /*0240*/ 	.word	0x00007c10


	//   ....[38]....
        /*0244*/ 	.word	0x00007ce0


	//   ....[39]....
        /*0248*/ 	.word	0x00007d00


	//   ....[40]....
        /*024c*/ 	.word	0x00007d10


	//   ....[41]....
        /*0250*/ 	.word	0x00007d20


	//   ....[42]....
        /*0254*/ 	.word	0x00007df0


	//   ....[43]....
        /*0258*/ 	.word	0x00007e10


	//   ....[44]....
        /*025c*/ 	.word	0x00007e20


	//   ....[45]....
        /*0260*/ 	.word	0x00007e30


	//   ....[46]....
        /*0264*/ 	.word	0x00007f00


	//   ....[47]....
        /*0268*/ 	.word	0x00007f20


	//   ....[48]....
        /*026c*/ 	.word	0x00007f30


	//   ....[49]....
        /*0270*/ 	.word	0x00007f40


	//   ....[50]....
        /*0274*/ 	.word	0x00008010


	//   ....[51]....
        /*0278*/ 	.word	0x00008050


	//   ....[52]....
        /*027c*/ 	.word	0x00008090


	//   ....[53]....
        /*0280*/ 	.word	0x000080d0


	//   ....[54]....
        /*0284*/ 	.word	0x00008110


	//   ....[55]....
        /*0288*/ 	.word	0x00008150


	//   ....[56]....
        /*028c*/ 	.word	0x00008190


	//   ....[57]....
        /*0290*/ 	.word	0x000081c0


	//   ....[58]....
        /*0294*/ 	.word	0x000081d0


	//   ....[59]....
        /*0298*/ 	.word	0x00008210


	//   ....[60]....
        /*029c*/ 	.word	0x0000b2b0


	//   ....[61]....
        /*02a0*/ 	.word	0x0000b2f0


	//   ....[62]....
        /*02a4*/ 	.word	0x0000b330


	//   ....[63]....
        /*02a8*/ 	.word	0x0000b370


	//   ....[64]....
        /*02ac*/ 	.word	0x0000b480


	//   ....[65]....
        /*02b0*/ 	.word	0x0000b500


	//   ....[66]....
        /*02b4*/ 	.word	0x0000b540


	//   ....[67]....
        /*02b8*/ 	.word	0x0000b580


	//   ....[68]....
        /*02bc*/ 	.word	0x0000b6a0


	//   ....[69]....
        /*02c0*/ 	.word	0x0000b6e0


	//   ....[70]....
        /*02c4*/ 	.word	0x0000b720


	//   ....[71]....
        /*02c8*/ 	.word	0x0000b760


	//   ....[72]....
        /*02cc*/ 	.word	0x0000b850


	//   ....[73]....
        /*02d0*/ 	.word	0x0000b870


	//   ....[74]....
        /*02d4*/ 	.word	0x0000b890


	//   ....[75]....
        /*02d8*/ 	.word	0x0000b8b0


	//   ....[76]....
        /*02dc*/ 	.word	0x0000b8e0


	//   ....[77]....
        /*02e0*/ 	.word	0x0000b900


	//   ....[78]....
        /*02e4*/ 	.word	0x0000b920


	//   ....[79]....
        /*02e8*/ 	.word	0x0000b930


	//   ....[80]....
        /*02ec*/ 	.word	0x0000c0e0


	//   ....[81]....
        /*02f0*/ 	.word	0x0000c810


	//   ....[82]....
        /*02f4*/ 	.word	0x0000cc30


	//   ....[83]....
        /*02f8*/ 	.word	0x0000cc80


	//   ....[84]....
        /*02fc*/ 	.word	0x0000ccd0


	//   ....[85]....
        /*0300*/ 	.word	0x0000cd00


	//   ....[86]....
        /*0304*/ 	.word	0x0000cd20


	//   ....[87]....
        /*0308*/ 	.word	0x0000ce40


	//   ....[88]....
        /*030c*/ 	.word	0x0000ce80


	//   ....[89]....
        /*0310*/ 	.word	0x0000ced0


	//   ....[90]....
        /*0314*/ 	.word	0x0000cf00


	//   ....[91]....
        /*0318*/ 	.word	0x0000cf20


	//----- nvinfo : EIATTR_VRC_CTA_INIT_COUNT
	.align		4
.L_2395:
        /*031c*/ 	.byte	0x02, 0x4a
	.zero		1
	.zero		1


	//----- nvinfo : EIATTR_EXIT_INSTR_OFFSETS
	.align		4
        /*0320*/ 	.byte	0x04, 0x1c
        /*0322*/ 	.short	(.L_2397 - .L_2396)


	//   ....[0]....
.L_2396:
        /*0324*/ 	.word	0x0000cfe0


	//   ....[1]....
        /*0328*/ 	.word	0x0000d2d0


	//----- nvinfo : EIATTR_MAX_THREADS
	.align		4
.L_2397:
        /*032c*/ 	.byte	0x04, 0x05
        /*032e*/ 	.short	(.L_2399 - .L_2398)
.L_2398:
        /*0330*/ 	.word	0x00000020
        /*0334*/ 	.word	0x00000001
        /*0338*/ 	.word	0x00000001


	//----- nvinfo : EIATTR_CRS_STACK_SIZE
	.align		4
.L_2399:
        /*033c*/ 	.byte	0x04, 0x1e
        /*033e*/ 	.short	(.L_2401 - .L_2400)
.L_2400:
        /*0340*/ 	.word	0x00000000


	//----- nvinfo : EIATTR_CBANK_PARAM_SIZE
	.align		4
.L_2401:
        /*0344*/ 	.byte	0x03, 0x19
        /*0346*/ 	.short	0x01f0


	//----- nvinfo : EIATTR_PARAM_CBANK
	.align		4
        /*0348*/ 	.byte	0x04, 0x0a
        /*034a*/ 	.short	(.L_2403 - .L_2402)
	.align		4
.L_2402:
        /*034c*/ 	.word	index@(.nv.constant0._Z25selective_scan_bwd_kernelI32Selective_Scan_bwd_kernel_traitsILi32ELi16ELb0ELb0ELb1ELb0ELb0EN3c104HalfENS1_7complexIfEEEEv12SSMParamsBwd)
        /*0350*/ 	.short	0x0380
        /*0352*/ 	.short	0x01f0


	//----- nvinfo : EIATTR_SW_WAR
	.align		4
.L_2403:
        /*0354*/ 	.byte	0x04, 0x36
        /*0356*/ 	.short	(.L_2405 - .L_2404)
.L_2404:
        /*0358*/ 	.word	0x00000008
.L_2405:


//--------------------- .nv.info._Z25selective_scan_bwd_kernelI32Selective_Scan_bwd_kernel_traitsILi32ELi16ELb0ELb0ELb1ELb0ELb1EN3c104HalfENS1_7complexIfEEEEv12SSMParamsBwd --------------------------
	.section	.nv.info._Z25selective_scan_bwd_kernelI32Selective_Scan_bwd_kernel_traitsILi32ELi16ELb0ELb0ELb1ELb0ELb1EN3c104HalfENS1_7complexIfEEEEv12SSMParamsBwd,"",@"SHT_CUDA_INFO"
	.sectionflags	@""
	.align	4


	//----- nvinfo : EIATTR_CUDA_API_VERSION
	.align		4
        /*0000*/ 	.byte	0x04, 0x37
        /*0002*/ 	.short	(.L_2407 - .L_2406)
.L_2406:
        /*0004*/ 	.word	0x00000082


	//----- nvinfo : EIATTR_KPARAM_INFO
	.align		4
.L_2407:
        /*0008*/ 	.byte	0x04, 0x17
        /*000a*/ 	.short	(.L_2409 - .L_2408)
.L_2408:
        /*000c*/ 	.word	0x00000000
        /*0010*/ 	.short	0x0000
        /*0012*/ 	.short	0x0000
        /*0014*/ 	.byte	0x00, 0xf0, 0xc1, 0x07


	//----- nvinfo : EIATTR_SPARSE_MMA_MASK
	.align		4
.L_2409:
        /*0018*/ 	.byte	0x03, 0x50
        /*001a*/ 	.short	0x0000


	//----- nvinfo : EIATTR_MAXREG_COUNT
	.align		4
        /*001c*/ 	.byte	0x03, 0x1b
        /*001e*/ 	.short	0x00ff


	//----- nvinfo : EIATTR_NUM_BARRIERS
	.align		4
        /*0020*/ 	.byte	0x02, 0x4c
        /*0022*/ 	.byte	0x01
	.zero		1


	//----- nvinfo : EIATTR_MERCURY_ISA_VERSION
	.align		4
        /*0024*/ 	.byte	0x03, 0x5f
        /*0026*/ 	.short	0x0101


	//----- nvinfo : EIATTR_INT_WARP_WIDE_INSTR_OFFSETS
	.align		4
        /*0028*/ 	.byte	0x04, 0x31
        /*002a*/ 	.short	(.L_2411 - .L_2410)


	//   ....[0]....
.L_2410:
        /*002c*/ 	.word	0x00007e90


	//   ....[1]....
        /*0030*/ 	.word	0x0000a210


	//   ....[2]....
        /*0034*/ 	.word	0x0000acc0


	//----- nvinfo : EIATTR_COOP_GROUP_MASK_REGIDS
	.align		4
.L_2411:
        /*0038*/ 	.byte	0x04, 0x29
        /*003a*/ 	.short	(.L_2413 - .L_2412)


	//   ....[0]....
.L_2412:
        /*003c*/ 	.word	0xffffffff


	//   ....[1]....
        /*0040*/ 	.word	0xffffffff


	//   ....[2]....
        /*0044*/ 	.word	0xffffffff


	//   ....[3]....
        /*0048*/ 	.word	0xffffffff


	//   ....[4]....
        /*004c*/ 	.word	0xffffffff


	//   ....[5]....
        /*0050*/ 	.word	0xffffffff


	//   ....[6]....
        /*0054*/ 	.word	0xffffffff


	//   ....[7]....
        /*0058*/ 	.word	0xffffffff


	//   ....[8]....
        /*005c*/ 	.word	0xffffffff


	//   ....[9]....
        /*0060*/ 	.word	0xffffffff


	//   ....[10]....
        /*0064*/ 	.word	0xffffffff


	//   ....[11]....
        /*0068*/ 	.word	0xffffffff


	//   ....[12]....
        /*006c*/ 	.word	0xffffffff


	//   ....[13]....
        /*0070*/ 	.word	0xffffffff


	//   ....[14]....
        /*0074*/ 	.word	0xffffffff


	//   ....[15]....
        /*0078*/ 	.word	0xffffffff


	//   ....[16]....
        /*007c*/ 	.word	0xffffffff


	//   ....[17]....
        /*0080*/ 	.word	0xffffffff


	//   ....[18]....
        /*0084*/ 	.word	0xffffffff


	//   ....[19]....
        /*0088*/ 	.word	0xffffffff


	//   ....[20]....
        /*008c*/ 	.word	0xffffffff


	//   ....[21]....
        /*0090*/ 	.word	0xffffffff


	//   ....[22]....
        /*0094*/ 	.word	0xffffffff


	//   ....[23]....
        /*0098*/ 	.word	0xffffffff


	//   ....[24]....
        /*009c*/ 	.word	0xffffffff


	//   ....[25]....
        /*00a0*/ 	.word	0xffffffff


	//   ....[26]....
        /*00a4*/ 	.word	0xffffffff


	//   ....[27]....
        /*00a8*/ 	.word	0xffffffff


	//   ....[28]....
        /*00ac*/ 	.word	0xffffffff


	//   ....[29]....
        /*00b0*/ 	.word	0xffffffff


	//   ....[30]....
        /*00b4*/ 	.word	0xffffffff


	//   ....[31]....
        /*00b8*/ 	.word	0xffffffff


	//   ....[32]....
        /*00bc*/ 	.word	0xffffffff


	//   ....[33]....
        /*00c0*/ 	.word	0xffffffff


	//   ....[34]....
        /*00c4*/ 	.word	0xffffffff


	//   ....[35]....
        /*00c8*/ 	.word	0xffffffff


	//   ....[36]....
        /*00cc*/ 	.word	0xffffffff


	//   ....[37]....
        /*00d0*/ 	.word	0xffffffff


	//   ....[38]....
        /*00d4*/ 	.word	0xffffffff


	//   ....[39]....
        /*00d8*/ 	.word	0xffffffff


	//   ....[40]....
        /*00dc*/ 	.word	0xffffffff


	//   ....[41]....
        /*00e0*/ 	.word	0xffffffff


	//   ....[42]....
        /*00e4*/ 	.word	0xffffffff


	//   ....[43]....
        /*00e8*/ 	.word	0xffffffff


	//   ....[44]....
        /*00ec*/ 	.word	0xffffffff


	//   ....[45]....
        /*00f0*/ 	.word	0xffffffff


	//   ....[46]....
        /*00f4*/ 	.word	0xffffffff


	//   ....[47]....
        /*00f8*/ 	.word	0xffffffff


	//   ....[48]....
        /*00fc*/ 	.word	0xffffffff


	//   ....[49]....
        /*0100*/ 	.word	0xffffffff


	//   ....[50]....
        /*0104*/ 	.word	0xffffffff


	//   ....[51]....
        /*0108*/ 	.word	0xffffffff


	//   ....[52]....
        /*010c*/ 	.word	0xffffffff


	//   ....[53]....
        /*0110*/ 	.word	0xffffffff


	//   ....[54]....
        /*0114*/ 	.word	0xffffffff


	//   ....[55]....
        /*0118*/ 	.word	0xffffffff


	//   ....[56]....
        /*011c*/ 	.word	0xffffffff


	//   ....[57]....
        /*0120*/ 	.word	0xffffffff


	//   ....[58]....
        /*0124*/ 	.word	0xffffffff


	//   ....[59]....
        /*0128*/ 	.word	0xffffffff


	//   ....[60]....
        /*012c*/ 	.word	0xffffffff


	//   ....[61]....
        /*0130*/ 	.word	0xffffffff


	//   ....[62]....
        /*0134*/ 	.word	0xffffffff


	//   ....[63]....
        /*0138*/ 	.word	0xffffffff


	//   ....[64]....
        /*013c*/ 	.word	0xffffffff


	//   ....[65]....
        /*0140*/ 	.word	0xffffffff


	//   ....[66]....
        /*0144*/ 	.word	0xffffffff


	//   ....[67]....
        /*0148*/ 	.word	0xffffffff


	//   ....[68]....
        /*014c*/ 	.word	0xffffffff


	//   ....[69]....
        /*0150*/ 	.word	0xffffffff


	//   ....[70]....
        /*0154*/ 	.word	0xffffffff


	//   ....[71]....
        /*0158*/ 	.word	0xffffffff


	//   ....[72]....
        /*015c*/ 	.word	0xffffffff


	//   ....[73]....
        /*0160*/ 	.word	0xffffffff


	//   ....[74]....
        /*0164*/ 	.word	0xffffffff


	//   ....[75]....
        /*0168*/ 	.word	0xffffffff


	//   ....[76]....
        /*016c*/ 	.word	0xffffffff


	//   ....[77]....
        /*0170*/ 	.word	0xffffffff


	//   ....[78]....
        /*0174*/ 	.word	0xffffffff


	//   ....[79]....
        /*0178*/ 	.word	0xffffffff


	//   ....[80]....
        /*017c*/ 	.word	0xffffffff


	//   ....[81]....
        /*0180*/ 	.word	0xffffffff


	//   ....[82]....
        /*0184*/ 	.word	0xffffffff


	//   ....[83]....
        /*0188*/ 	.word	0xffffffff


	//   ....[84]....
        /*018c*/ 	.word	0xffffffff


	//   ....[85]....
        /*0190*/ 	.word	0xffffffff


	//   ....[86]....
        /*0194*/ 	.word	0xffffffff


	//   ....[87]....
        /*0198*/ 	.word	0xffffffff


	//   ....[88]....
        /*019c*/ 	.word	0xffffffff


	//   ....[89]....
        /*01a0*/ 	.word	0xffffffff


	//   ....[90]....
        /*01a4*/ 	.word	0xffffffff


	//   ....[91]....
        /*01a8*/ 	.word	0xffffffff


	//   ....[92]....
        /*01ac*/ 	.word	0xffffffff


	//   ....[93]....
        /*01b0*/ 	.word	0xffffffff


	//   ....[94]....
        /*01b4*/ 	.word	0xffffffff


	//   ....[95]....
        /*01b8*/ 	.word	0xffffffff


	//----- nvinfo : EIATTR_COOP_GROUP_INSTR_OFFSETS
	.align		4
.L_2413:
        /*01bc*/ 	.byte	0x04, 0x28
        /*01be*/ 	.short	(.L_2415 - .L_2414)


	//   ....[0]....
.L_2414:
        /*01c0*/ 	.word	0x00001610


	//   ....[1]....
        /*01c4*/ 	.word	0x00001bd0


	//   ....[2]....
        /*01c8*/ 	.word	0x000021a0


	//   ....[3]....
        /*01cc*/ 	.word	0x00002780


	//   ....[4]....
        /*01d0*/ 	.word	0x00002e90


	//   ....[5]....
        /*01d4*/ 	.word	0x00003b80


	//   ....[6]....
        /*01d8*/ 	.word	0x00004550


	//   ....[7]....
        /*01dc*/ 	.word	0x00007170


	//   ....[8]....
        /*01e0*/ 	.word	0x000088c0


	//   ....[9]....
        /*01e4*/ 	.word	0x00008900


	//   ....[10]....
        /*01e8*/ 	.word	0x00008970


	//   ....[11]....
        /*01ec*/ 	.word	0x000089a0


	//   ....[12]....
        /*01f0*/ 	.word	0x00008b00


	//   ....[13]....
        /*01f4*/ 	.word	0x00008b50


	//   ....[14]....
        /*01f8*/ 	.word	0x00008ba0


	//   ....[15]....
        /*01fc*/ 	.word	0x00008be0


	//   ....[16]....
        /*0200*/ 	.word	0x00008d10


	//   ....[17]....
        /*0204*/ 	.word	0x00008d70


	//   ....[18]....
        /*0208*/ 	.word	0x00008dc0


	//   ....[19]....
        /*020c*/ 	.word	0x00008df0


	//   ....[20]....
        /*0210*/ 	.word	0x00008fa0


	//   ....[21]....
        /*0214*/ 	.word	0x00009000


	//   ....[22]....
        /*0218*/ 	.word	0x00009030


	//   ....[23]....
        /*021c*/ 	.word	0x00009060


	//   ....[24]....
        /*0220*/ 	.word	0x00009270


	//   ....[25]....
        /*0224*/ 	.word	0x00009290


	//   ....[26]....
        /*0228*/ 	.word	0x000092a0


	//   ....[27]....
        /*022c*/ 	.word	0x000092b0


	//   ....[28]....
        /*0230*/ 	.word	0x00009460


	//   ....[29]....
        /*0234*/ 	.word	0x00009490


	//   ....[30]....
        /*0238*/ 	.word	0x000094b0


	//   ....[31]....
        /*023c*/ 	.word	0x000094d0


	//   ....[32]....
        /*0240*/ 	.word	0x00009500


	//   ....[33]....
        /*0244*/ 	.word	0x00009540


	//   ....[34]....
        /*0248*/ 	.word	0x0000a2e0


	//   ....[35]....
        /*024c*/ 	.word	0x0000a320


	//   ....[36]....
        /*0250*/ 	.word	0x0000a340


	//   ....[37]....
        /*0254*/ 	.word	0x0000a360


	//   ....[38]....
        /*0258*/ 	.word	0x0000a440


	//   ....[39]....
        /*025c*/ 	.word	0x0000a460


	//   ....[40]....
        /*0260*/ 	.word	0x0000a470


	//   ....[41]....
        /*0264*/ 	.word	0x0000a480


	//   ....[42]....
        /*0268*/ 	.word	0x0000a550


	//   ....[43]....
        /*026c*/ 	.word	0x0000a570


	//   ....[44]....
        /*0270*/ 	.word	0x0000a580


	//   ....[45]....
        /*0274*/ 	.word	0x0000a590


	//   ....[46]....
        /*0278*/ 	.word	0x0000a660


	//   ....[47]....
        /*027c*/ 	.word	0x0000a680


	//   ....[48]....
        /*0280*/ 	.word	0x0000a690


	//   ....[49]....
        /*0284*/ 	.word	0x0000a6a0


	//   ....[50]....
        /*0288*/ 	.word	0x0000a770


	//   ....[51]....
        /*028c*/ 	.word	0x0000a790


	//   ....[52]....
        /*0290*/ 	.word	0x0000a7a0


	//   ....[53]....
        /*0294*/ 	.word	0x0000a7b0


	//   ....[54]....
        /*0298*/ 	.word	0x0000a880


	//   ....[55]....
        /*029c*/ 	.word	0x0000a8c0


	//   ....[56]....
        /*02a0*/ 	.word	0x0000a900


	//   ....[57]....
        /*02a4*/ 	.word	0x0000a940


	//   ....[58]....
        /*02a8*/ 	.word	0x0000a980


	//   ....[59]....
        /*02ac*/ 	.word	0x0000a9c0


	//   ....[60]....
        /*02b0*/ 	.word	0x0000aa00


	//   ....[61]....
        /*02b4*/ 	.word	0x0000aa40


	//   ....[62]....
        /*02b8*/ 	.word	0x0000aaa0


	//   ....[63]....
        /*02bc*/ 	.word	0x0000aae0


	//   ....[64]....
        /*02c0*/ 	.word	0x0000db00


	//   ....[65]....
        /*02c4*/ 	.word	0x0000db40


	//   ....[66]....
        /*02c8*/ 	.word	0x0000db80


	//   ....[67]....
        /*02cc*/ 	.word	0x0000dbc0


	//   ....[68]....
        /*02d0*/ 	.word	0x0000dcd0


	//   ....[69]....
        /*02d4*/ 	.word	0x0000dd50


	//   ....[70]....
        /*02d8*/ 	.word	0x0000dd90


	//   ....[71]....
        /*02dc*/ 	.word	0x0000ddd0


	//   ....[72]....
        /*02e0*/ 	.word	0x0000dea0


	//   ....[73]....
        /*02e4*/ 	.word	0x0000df20


	//   ....[74]....
        /*02e8*/ 	.word	0x0000df60


	//   ....[75]....
        /*02ec*/ 	.word	0x0000dfa0


	//   ....[76]....
        /*02f0*/ 	.word	0x0000e050


	//   ....[77]....
        /*02f4*/ 	.word	0x0000e080


	//   ....[78]....
        /*02f8*/ 	.word	0x0000e0c0


	//   ....[79]....
        /*02fc*/ 	.word	0x0000e0f0


	//   ....[80]....
        /*0300*/ 	.word	0x0000e120


	//   ....[81]....
        /*0304*/ 	.word	0x0000e150


	//   ....[82]....
        /*0308*/ 	.word	0x0000e170


	//   ....[83]....
        /*030c*/ 	.word	0x0000e180


	//   ....[84]....
        /*0310*/ 	.word	0x0000e7c0


	//   ....[85]....
        /*0314*/ 	.word	0x0000f0b0


	//   ....[86]....
        /*0318*/ 	.word	0x0000f4c0


	//   ....[87]....
        /*031c*/ 	.word	0x0000f510


	//   ....[88]....
        /*0320*/ 	.word	0x0000f560


	//   ....[89]....
        /*0324*/ 	.word	0x0000f590


	//   ....[90]....
        /*0328*/ 	.word	0x0000f5b0


	//   ....[91]....
        /*032c*/ 	.word	0x0000f6d0


	//   ....[92]....
        /*0330*/ 	.word	0x0000f710


	//   ....[93]....
        /*0334*/ 	.word	0x0000f760


	//   ....[94]....
        /*0338*/ 	.word	0x0000f790


	//   ....[95]....
        /*033c*/ 	.word	0x0000f7b0


	//----- nvinfo : EIATTR_VRC_CTA_INIT_COUNT
	.align		4
.L_2415:
        /*0340*/ 	.byte	0x02, 0x4a
	.zero		1
	.zero		1


	//----- nvinfo : EIATTR_EXIT_INSTR_OFFSETS
	.align		4
        /*0344*/ 	.byte	0x04, 0x1c
        /*0346*/ 	.short	(.L_2417 - .L_2416)


	//   ....[0]....
.L_2416:
        /*0348*/ 	.word	0x0000f870


	//   ....[1]....
        /*034c*/ 	.word	0x0000fb60


	//----- nvinfo : EIATTR_MAX_THREADS
	.align		4
.L_2417:
        /*0350*/ 	.byte	0x04, 0x05
        /*0352*/ 	.short	(.L_2419 - .L_2418)
.L_2418:
        /*0354*/ 	.word	0x00000020
        /*0358*/ 	.word	0x00000001
        /*035c*/ 	.word	0x00000001


	//----- nvinfo : EIATTR_CRS_STACK_SIZE
	.align		4
.L_2419:
        /*0360*/ 	.byte	0x04, 0x1e
        /*0362*/ 	.short	(.L_2421 - .L_2420)
.L_2420:
        /*0364*/ 	.word	0x00000000


	//----- nvinfo : EIATTR_CBANK_PARAM_SIZE
	.align		4
.L_2421:
        /*0368*/ 	.byte	0x03, 0x19
        /*036a*/ 	.short	0x01f0


	//----- nvinfo : EIATTR_PARAM_CBANK
	.align		4
        /*036c*/ 	.byte	0x04, 0x0a
        /*036e*/ 	.short	(.L_2423 - .L_2422)
	.align		4
.L_2422:
        /*0370*/ 	.word	index@(.nv.constant0._Z25selective_scan_bwd_kernelI32Selective_Scan_bwd_kernel_traitsILi32ELi16ELb0ELb0ELb1ELb0ELb1EN3c104HalfENS1_7complexIfEEEEv12SSMParamsBwd)
        /*0374*/ 	.short	0x0380
        /*0376*/ 	.short	0x01f0


	//----- nvinfo : EIATTR_SW_WAR
	.align		4
.L_2423:
        /*0378*/ 	.byte	0x04, 0x36
        /*037a*/ 	.short	(.L_2425 - .L_2424)
.L_2424:
        /*037c*/ 	.word	0x00000008
.L_2425:


//--------------------- .nv.info._Z25selective_scan_bwd_kernelI32Selective_Scan_bwd_kernel_traitsILi32ELi16ELb0ELb0ELb1ELb1ELb0EN3c104HalfENS1_7complexIfEEEEv12SSMParamsBwd --------------------------
	.section	.nv.info._Z25selective_scan_bwd_kernelI32Selective_Scan_bwd_kernel_traitsILi32ELi16ELb0ELb0ELb1ELb1ELb0EN3c104HalfENS1_7complexIfEEEEv12SSMParamsBwd,"",@"SHT_CUDA_INFO"
	.sectionflags	@""
	.align	4


	//----- nvinfo : EIATTR_CUDA_API_VERSION
	.align		4
        /*0000*/ 	.byte	0x04, 0x37
        /*0002*/ 	.short	(.L_2427 - .L_2426)
.L_2426:
        /*0004*/ 	.word	0x00000082


	//----- nvinfo : EIATTR_KPARAM_INFO
	.align		4
.L_2427:
        /*0008*/ 	.byte	0x04, 0x17
        /*000a*/ 	.short	(.L_2429 - .L_2428)
.L_2428:
        /*000c*/ 	.word	0x00000000
        /*0010*/ 	.short	0x0000
        /*0012*/ 	.short	0x0000
        /*0014*/ 	.byte	0x00, 0xf0, 0xc1, 0x07


	//----- nvinfo : EIATTR_SPARSE_MMA_MASK
	.align		4
.L_2429:
        /*0018*/ 	.byte	0x03, 0x50
        /*001a*/ 	.short	0x0000


	//----- nvinfo : EIATTR_MAXREG_COUNT
	.align		4
        /*001c*/ 	.byte	0x03, 0x1b
        /*001e*/ 	.short	0x00ff


	//----- nvinfo : EIATTR_NUM_BARRIERS
	.align		4
        /*0020*/ 	.byte	0x02, 0x4c
        /*0022*/ 	.byte	0x01
	.zero		1


	//----- nvinfo : EIATTR_MERCURY_ISA_VERSION
	.align		4
        /*0024*/ 	.byte	0x03, 0x5f
        /*0026*/ 	.short	0x0101


	//----- nvinfo : EIATTR_INT_WARP_WIDE_INSTR_OFFSETS
	.align		4
        /*0028*/ 	.byte	0x04, 0x31
        /*002a*/ 	.short	(.L_2431 - .L_2430)


	//   ....[0]....
.L_2430:
        /*002c*/ 	.word	0x00009bf0


	//   ....[1]....
        /*0030*/ 	.word	0x0000a370


	//----- nvinfo : EIATTR_COOP_GROUP_MASK_REGIDS
	.align		4
.L_2431:
        /*0034*/ 	.byte	0x04, 0x29
        /*0036*/ 	.short	(.L_2433 - .L_2432)


	//   ....[0]....
.L_2432:
        /*0038*/ 	.word	0xffffffff


	//   ....[1]....
        /*003c*/ 	.word	0xffffffff


	//   ....[2]....
        /*0040*/ 	.word	0xffffffff


	//   ....[3]....
        /*0044*/ 	.word	0xffffffff


	//   ....[4]....
        /*0048*/ 	.word	0xffffffff


	//   ....[5]....
        /*004c*/ 	.word	0xffffffff


	//   ....[6]....
        /*0050*/ 	.word	0xffffffff


	//   ....[7]....
        /*0054*/ 	.word	0xffffffff


	//   ....[8]....
        /*0058*/ 	.word	0xffffffff


	//   ....[9]....
        /*005c*/ 	.word	0xffffffff


	//   ....[10]....
        /*0060*/ 	.word	0xffffffff


	//   ....[11]....
        /*0064*/ 	.word	0xffffffff


	//   ....[12]....
        /*0068*/ 	.word	0xffffffff


	//   ....[13]....
        /*006c*/ 	.word	0xffffffff


	//   ....[14]....
        /*0070*/ 	.word	0xffffffff


	//   ....[15]....
        /*0074*/ 	.word	0xffffffff


	//   ....[16]....
        /*0078*/ 	.word	0xffffffff


	//   ....[17]....
        /*007c*/ 	.word	0xffffffff


	//   ....[18]....
        /*0080*/ 	.word	0xffffffff


	//   ....[19]....
        /*0084*/ 	.word	0xffffffff


	//   ....[20]....
        /*0088*/ 	.word	0xffffffff


	//   ....[21]....
        /*008c*/ 	.word	0xffffffff


	//   ....[22]....
        /*0090*/ 	.word	0xffffffff


	//   ....[23]....
        /*0094*/ 	.word	0xffffffff


	//   ....[24]....
        /*0098*/ 	.word	0xffffffff


	//   ....[25]....
        /*009c*/ 	.word	0xffffffff


	//   ....[26]....
        /*00a0*/ 	.word	0xffffffff


	//   ....[27]....
        /*00a4*/ 	.word	0xffffffff


	//   ....[28]....
        /*00a8*/ 	.word	0xffffffff


	//   ....[29]....
        /*00ac*/ 	.word	0xffffffff


	//   ....[30]....
        /*00b0*/ 	.word	0xffffffff


	//   ....[31]....
        /*00b4*/ 	.word	0xffffffff


	//   ....[32]....
        /*00b8*/ 	.word	0xffffffff


	//   ....[33]....
        /*00bc*/ 	.word	0xffffffff


	//   ....[34]....
        /*00c0*/ 	.word	0xffffffff


	//   ....[35]....
        /*00c4*/ 	.word	0xffffffff


	//   ....[36]....
        /*00c8*/ 	.word	0xffffffff


	//   ....[37]....
        /*00cc*/ 	.word	0xffffffff


	//   ....[38]....
        /*00d0*/ 	.word	0xffffffff


	//   ....[39]....
        /*00d4*/ 	.word	0xffffffff


	//   ....[40]....
        /*00d8*/ 	.word	0xffffffff


	//   ....[41]....
        /*00dc*/ 	.word	0xffffffff


	//   ....[42]....
        /*00e0*/ 	.word	0xffffffff


	//   ....[43]....
        /*00e4*/ 	.word	0xffffffff


	//   ....[44]....
        /*00e8*/ 	.word	0xffffffff


	//   ....[45]....
        /*00ec*/ 	.word	0xffffffff


	//   ....[46]....
        /*00f0*/ 	.word	0xffffffff


	//   ....[47]....
        /*00f4*/ 	.word	0xffffffff


	//   ....[48]....
        /*00f8*/ 	.word	0xffffffff


	//   ....[49]....
        /*00fc*/ 	.word	0xffffffff


	//   ....[50]....
        /*0100*/ 	.word	0xffffffff


	//   ....[51]....
        /*0104*/ 	.word	0xffffffff


	//   ....[52]....
        /*0108*/ 	.word	0xffffffff


	//   ....[53]....
        /*010c*/ 	.word	0xffffffff


	//   ....[54]....
        /*0110*/ 	.word	0xffffffff


	//   ....[55]....
        /*0114*/ 	.word	0xffffffff


	//   ....[56]....
        /*0118*/ 	.word	0xffffffff


	//   ....[57]....
        /*011c*/ 	.word	0xffffffff


	//   ....[58]....
        /*0120*/ 	.word	0xffffffff


	//   ....[59]....
        /*0124*/ 	.word	0xffffffff


	//   ....[60]....
        /*0128*/ 	.word	0xffffffff


	//   ....[61]....
        /*012c*/ 	.word	0xffffffff


	//   ....[62]....
        /*0130*/ 	.word	0xffffffff


	//   ....[63]....
        /*0134*/ 	.word	0xffffffff


	//   ....[64]....
        /*0138*/ 	.word	0xffffffff


	//   ....[65]....
        /*013c*/ 	.word	0xffffffff


	//   ....[66]....
        /*0140*/ 	.word	0xffffffff


	//   ....[67]....
        /*0144*/ 	.word	0xffffffff


	//   ....[68]....
        /*0148*/ 	.word	0xffffffff


	//   ....[69]....
        /*014c*/ 	.word	0xffffffff


	//   ....[70]....
        /*0150*/ 	.word	0xffffffff


	//   ....[71]....
        /*0154*/ 	.word	0xffffffff


	//   ....[72]....
        /*0158*/ 	.word	0xffffffff


	//   ....[73]....
        /*015c*/ 	.word	0xffffffff


	//   ....[74]....
        /*0160*/ 	.word	0xffffffff


	//   ....[75]....
        /*0164*/ 	.word	0xffffffff


	//   ....[76]....
        /*0168*/ 	.word	0xffffffff


	//   ....[77]....
        /*016c*/ 	.word	0xffffffff


	//   ....[78]....
        /*0170*/ 	.word	0xffffffff


	//   ....[79]....
        /*0174*/ 	.word	0xffffffff


	//   ....[80]....
        /*0178*/ 	.word	0xffffffff


	//   ....[81]....
        /*017c*/ 	.word	0xffffffff


	//   ....[82]....
        /*0180*/ 	.word	0xffffffff


	//   ....[83]....
        /*0184*/ 	.word	0xffffffff


	//   ....[84]....
        /*0188*/ 	.word	0xffffffff


	//   ....[85]....
        /*018c*/ 	.word	0xffffffff


	//   ....[86]....
        /*0190*/ 	.word	0xffffffff


	//   ....[87]....
        /*0194*/ 	.word	0xffffffff


	//   ....[88]....
        /*0198*/ 	.word	0xffffffff


	//   ....[89]....
        /*019c*/ 	.word	0xffffffff


	//   ....[90]....
        /*01a0*/ 	.word	0xffffffff


	//   ....[91]....
        /*01a4*/ 	.word	0xffffffff


	//   ....[92]....
        /*01a8*/ 	.word	0xffffffff


	//----- nvinfo : EIATTR_COOP_GROUP_INSTR_OFFSETS
	.align		4
.L_2433:
        /*01ac*/ 	.byte	0x04, 0x28
        /*01ae*/ 	.short	(.L_2435 - .L_2434)


	//   ....[0]....
.L_2434:
        /*01b0*/ 	.word	0x000013d0


	//   ....[1]....
        /*01b4*/ 	.word	0x00001990


	//   ....[2]....
        /*01b8*/ 	.word	0x00001fd0


	//   ....[3]....
        /*01bc*/ 	.word	0x00006b40


	//   ....[4]....
        /*01c0*/ 	.word	0x00008270


	//   ....[5]....
        /*01c4*/ 	.word	0x000082b0


	//   ....[6]....
        /*01c8*/ 	.word	0x00008320


	//   ....[7]....
        /*01cc*/ 	.word	0x00008360


	//   ....[8]....
        /*01d0*/ 	.word	0x00008470


	//   ....[9]....
        /*01d4*/ 	.word	0x000084d0


	//   ....[10]....
        /*01d8*/ 	.word	0x00008510


	//   ....[11]....
        /*01dc*/ 	.word	0x00008550


	//   ....[12]....
        /*01e0*/ 	.word	0x000086e0


	//   ....[13]....
        /*01e4*/ 	.word	0x00008710


	//   ....[14]....
        /*01e8*/ 	.word	0x00008730


	//   ....[15]....
        /*01ec*/ 	.word	0x00008760


	//   ....[16]....
        /*01f0*/ 	.word	0x00008910


	//   ....[17]....
        /*01f4*/ 	.word	0x00008950


	//   ....[18]....
        /*01f8*/ 	.word	0x00008980


	//   ....[19]....
        /*01fc*/ 	.word	0x000089c0


	//   ....[20]....
        /*0200*/ 	.word	0x00008c10


	//   ....[21]....
        /*0204*/ 	.word	0x00008c20


	//   ....[22]....
        /*0208*/ 	.word	0x00008c50


	//   ....[23]....
        /*020c*/ 	.word	0x00008c70


	//   ....[24]....
        /*0210*/ 	.word	0x00008e20


	//   ....[25]....
        /*0214*/ 	.word	0x00008e50


	//   ....[26]....
        /*0218*/ 	.word	0x00008e70


	//   ....[27]....
        /*021c*/ 	.word	0x00008e90


	//   ....[28]....
        /*0220*/ 	.word	0x00008eb0


	//   ....[29]....
        /*0224*/ 	.word	0x00008ed0


	//   ....[30]....
        /*0228*/ 	.word	0x00009c70


	//   ....[31]....
        /*022c*/ 	.word	0x00009cb0


	//   ....[32]....
        /*0230*/ 	.word	0x00009cd0


	//   ....[33]....
        /*0234*/ 	.word	0x00009cf0


	//   ....[34]....
        /*0238*/ 	.word	0x00009de0


	//   ....[35]....
        /*023c*/ 	.word	0x00009e00


	//   ....[36]....
        /*0240*/ 	.word	0x00009e10


	//   ....[37]....
        /*0244*/ 	.word	0x00009e20


	//   ....[38]....
        /*0248*/ 	.word	0x00009ef0


	//   ....[39]....
        /*024c*/ 	.word	0x00009f10


	//   ....[40]....
        /*0250*/ 	.word	0x00009f20


	//   ....[41]....
        /*0254*/ 	.word	0x00009f30


	//   ....[42]....
        /*0258*/ 	.word	0x0000a000


	//   ....[43]....
        /*025c*/ 	.word	0x0000a020


	//   ....[44]....
        /*0260*/ 	.word	0x0000a030


	//   ....[45]....
        /*0264*/ 	.word	0x0000a040


	//   ....[46]....
        /*0268*/ 	.word	0x0000a110


	//   ....[47]....
        /*026c*/ 	.word	0x0000a130


	//   ....[48]....
        /*0270*/ 	.word	0x0000a140


	//   ....[49]....
        /*0274*/ 	.word	0x0000a150


	//   ....[50]....
        /*0278*/ 	.word	0x0000a240


	//   ....[51]....
        /*027c*/ 	.word	0x0000a280


	//   ....[52]....
        /*0280*/ 	.word	0x0000a2c0


	//   ....[53]....
        /*0284*/ 	.word	0x0000a300


	//   ....[54]....
        /*0288*/ 	.word	0x0000a340


	//   ....[55]....
        /*028c*/ 	.word	0x0000a380


	//   ....[56]....
        /*0290*/ 	.word	0x0000a3c0


	//   ....[57]....
        /*0294*/ 	.word	0x0000a400


	//   ....[58]....
        /*0298*/ 	.word	0x0000a460


	//   ....[59]....
        /*029c*/ 	.word	0x0000a4e0


	//   ....[60]....
        /*02a0*/ 	.word	0x0000d4c0


	//   ....[61]....
        /*02a4*/ 	.word	0x0000d500


	//   ....[62]....
        /*02a8*/ 	.word	0x0000d540


	//   ....[63]....
        /*02ac*/ 	.word	0x0000d580


	//   ....[64]....
        /*02b0*/ 	.word	0x0000d690


	//   ....[65]....
        /*02b4*/ 	.word	0x0000d710


	//   ....[66]....
        /*02b8*/ 	.word	0x0000d750


	//   ....[67]....
        /*02bc*/ 	.word	0x0000d790


	//   ....[68]....
        /*02c0*/ 	.word	0x0000d860


	//   ....[69]....
        /*02c4*/ 	.word	0x0000d8e0


	//   ....[70]....
        /*02c8*/ 	.word	0x0000d920


	//   ....[71]....
        /*02cc*/ 	.word	0x0000d960


	//   ....[72]....
        /*02d0*/ 	.word	0x0000da50


	//   ....[73]....
        /*02d4*/ 	.word	0x0000da80


	//   ....[74]....
        /*02d8*/ 	.word	0x0000daa0


	//   ....[75]....
        /*02dc*/ 	.word	0x0000dac0


	//   ....[76]....
        /*02e0*/ 	.word	0x0000dae0


	//   ....[77]....
        /*02e4*/ 	.word	0x0000db10


	//   ....[78]....
        /*02e8*/ 	.word	0x0000db30


	//   ....[79]....
        /*02ec*/ 	.word	0x0000db40


	//   ....[80]....
        /*02f0*/ 	.word	0x0000e450


	//   ....[81]....
        /*02f4*/ 	.word	0x0000eca0


	//   ....[82]....
        /*02f8*/ 	.word	0x0000f5c0


	//   ....[83]....
        /*02fc*/ 	.word	0x0000fbc0


	//   ....[84]....
        /*0300*/ 	.word	0x0000fc10


	//   ....[85]....
        /*0304*/ 	.word	0x0000fc60


	//   ....[86]....
        /*0308*/ 	.word	0x0000fc90


	//   ....[87]....
        /*030c*/ 	.word	0x0000fcb0


	//   ....[88]....
        /*0310*/ 	.word	0x0000fdd0


	//   ....[89]....
        /*0314*/ 	.word	0x0000fe10


	//   ....[90]....
        /*0318*/ 	.word	0x0000fe60


	//   ....[91]....
        /*031c*/ 	.word	0x0000fe90


	//   ....[92]....
        /*0320*/ 	.word	0x0000feb0


	//----- nvinfo : EIATTR_VRC_CTA_INIT_COUNT
	.align		4
.L_2435:
        /*0324*/ 	.byte	0x02, 0x4a
	.zero		1
	.zero		1


	//----- nvinfo : EIATTR_EXIT_INSTR_OFFSETS
	.align		4
        /*0328*/ 	.byte	0x04, 0x1c
        /*032a*/ 	.short	(.L_2437 - .L_2436)


	//   ....[0]....
.L_2436:
        /*032c*/ 	.word	0x0000ff70


	//   ....[1]....
        /*0330*/ 	.word	0x00010260


	//----- nvinfo : EIATTR_MAX_THREADS
	.align		4
.L_2437:
        /*0334*/ 	.byte	0x04, 0x05
        /*0336*/ 	.short	(.L_2439 - .L_2438)
.L_2438:
        /*0338*/ 	.word	0x00000020
        /*033c*/ 	.word	0x00000001
        /*0340*/ 	.word	0x00000001


	//----- nvinfo : EIATTR_CRS_STACK_SIZE
	.align		4
.L_2439:
        /*0344*/ 	.byte	0x04, 0x1e
        /*0346*/ 	.short	(.L_2441 - .L_2440)
.L_2440:
        /*0348*/ 	.word	0x00000000


	//----- nvinfo : EIATTR_CBANK_PARAM_SIZE
	.align		4
.L_2441:
        /*034c*/ 	.byte	0x03, 0x19
        /*034e*/ 	.short	0x01f0


	//----- nvinfo : EIATTR_PARAM_CBANK
	.align		4
        /*0350*/ 	.byte	0x04, 0x0a
        /*0352*/ 	.short	(.L_2443 - .L_2442)
	.align		4
.L_2442:
        /*0354*/ 	.word	index@(.nv.constant0._Z25selective_scan_bwd_kernelI32Selective_Scan_bwd_kernel_traitsILi32ELi16ELb0ELb0ELb1ELb1ELb0EN3c104HalfENS1_7complexIfEEEEv12SSMParamsBwd)
        /*0358*/ 	.short	0x0380
        /*035a*/ 	.short	0x01f0


	//----- nvinfo : EIATTR_SW_WAR
	.align		4
.L_2443:
        /*035c*/ 	.byte	0x04, 0x36
        /*035e*/ 	.short	(.L_2445 - .L_2444)
.L_2444:
        /*0360*/ 	.word	0x00000008
.L_2445:


//--------------------- .nv.info._Z25selective_scan_bwd_kernelI32Selective_Scan_bwd_kernel_traitsILi32ELi16ELb0ELb0ELb1ELb1ELb1EN3c104HalfENS1_7complexIfEEEEv12SSMParamsBwd --------------------------
	.section	.nv.info._Z25selective_scan_bwd_kernelI32Selective_Scan_bwd_kernel_traitsILi32ELi16ELb0ELb0ELb1ELb1ELb1EN3c104HalfENS1_7complexIfEEEEv12SSMParamsBwd,"",@"SHT_CUDA_INFO"
	.sectionflags	@""
	.align	4


	//----- nvinfo : EIATTR_CUDA_API_VERSION
	.align		4
        /*0000*/ 	.byte	0x04, 0x37
        /*0002*/ 	.short	(.L_2447 - .L_2446)
.L_2446:
        /*0004*/ 	.word	0x00000082


	//----- nvinfo : EIATTR_KPARAM_INFO
	.align		4
.L_2447:
        /*0008*/ 	.byte	0x04, 0x17
        /*000a*/ 	.short	(.L_2449 - .L_2448)
.L_2448:
        /*000c*/ 	.word	0x00000000
        /*0010*/ 	.short	0x0000
        /*0012*/ 	.short	0x0000
        /*0014*/ 	.byte	0x00, 0xf0, 0xc1, 0x07


	//----- nvinfo : EIATTR_SPARSE_MMA_MASK
	.align		4
.L_2449:
        /*0018*/ 	.byte	0x03, 0x50
        /*001a*/ 	.short	0x0000


	//----- nvinfo : EIATTR_MAXREG_COUNT
	.align		4
        /*001c*/ 	.byte	0x03, 0x1b
        /*001e*/ 	.short	0x00ff


	//----- nvinfo : EIATTR_NUM_BARRIERS
	.align		4
        /*0020*/ 	.byte	0x02, 0x4c
        /*0022*/ 	.byte	0x01
	.zero		1


	//----- nvinfo : EIATTR_MERCURY_ISA_VERSION
	.align		4
        /*0024*/ 	.byte	0x03, 0x5f
        /*0026*/ 	.short	0x0101


	//----- nvinfo : EIATTR_INT_WARP_WIDE_INSTR_OFFSETS
	.align		4
        /*0028*/ 	.byte	0x04, 0x31
        /*002a*/ 	.short	(.L_2451 - .L_2450)


	//   ....[0]....
.L_2450:
        /*002c*/ 	.word	0x0000a110


	//   ....[1]....
        /*0030*/ 	.word	0x0000c480


	//   ....[2]....
        /*0034*/ 	.word	0x0000cf40


	//----- nvinfo : EIATTR_COOP_GROUP_MASK_REGIDS
	.align		4
.L_2451:
        /*0038*/ 	.byte	0x04, 0x29
        /*003a*/ 	.short	(.L_2453 - .L_2452)


	//   ....[0]....
.L_2452:
        /*003c*/ 	.word	0xffffffff


	//   ....[1]....
        /*0040*/ 	.word	0xffffffff


	//   ....[2]....
        /*0044*/ 	.word	0xffffffff


	//   ....[3]....
        /*0048*/ 	.word	0xffffffff


	//   ....[4]....
        /*004c*/ 	.word	0xffffffff


	//   ....[5]....
        /*0050*/ 	.word	0xffffffff


	//   ....[6]....
        /*0054*/ 	.word	0xffffffff


	//   ....[7]....
        /*0058*/ 	.word	0xffffffff


	//   ....[8]....
        /*005c*/ 	.word	0xffffffff


	//   ....[9]....
        /*0060*/ 	.word	0xffffffff


	//   ....[10]....
        /*0064*/ 	.word	0xffffffff


	//   ....[11]....
        /*0068*/ 	.word	0xffffffff


	//   ....[12]....
        /*006c*/ 	.word	0xffffffff


	//   ....[13]....
        /*0070*/ 	.word	0xffffffff


	//   ....[14]....
        /*0074*/ 	.word	0xffffffff


	//   ....[15]....
        /*0078*/ 	.word	0xffffffff


	//   ....[16]....
        /*007c*/ 	.word	0xffffffff


	//   ....[17]....
        /*0080*/ 	.word	0xffffffff


	//   ....[18]....
        /*0084*/ 	.word	0xffffffff


	//   ....[19]....
        /*0088*/ 	.word	0xffffffff


	//   ....[20]....
        /*008c*/ 	.word	0xffffffff


	//   ....[21]....
        /*0090*/ 	.word	0xffffffff


	//   ....[22]....
        /*0094*/ 	.word	0xffffffff


	//   ....[23]....
        /*0098*/ 	.word	0xffffffff


	//   ....[24]....
        /*009c*/ 	.word	0xffffffff


	//   ....[25]....
        /*00a0*/ 	.word	0xffffffff


	//   ....[26]....
        /*00a4*/ 	.word	0xffffffff


	//   ....[27]....
        /*00a8*/ 	.word	0xffffffff


	//   ....[28]....
        /*00ac*/ 	.word	0xffffffff


	//   ....[29]....
        /*00b0*/ 	.word	0xffffffff


	//   ....[30]....
        /*00b4*/ 	.word	0xffffffff


	//   ....[31]....
        /*00b8*/ 	.word	0xffffffff


	//   ....[32]....
        /*00bc*/ 	.word	0xffffffff


	//   ....[33]....
        /*00c0*/ 	.word	0xffffffff


	//   ....[34]....
        /*00c4*/ 	.word	0xffffffff


	//   ....[35]....
        /*00c8*/ 	.word	0xffffffff


	//   ....[36]....
        /*00cc*/ 	.word	0xffffffff


	//   ....[37]....
        /*00d0*/ 	.word	0xffffffff


	//   ....[38]....
        /*00d4*/ 	.word	0xffffffff


	//   ....[39]....
        /*00d8*/ 	.word	0xffffffff


	//   ....[40]....
        /*00dc*/ 	.word	0xffffffff


	//   ....[41]....
        /*00e0*/ 	.word	0xffffffff


	//   ....[42]....
        /*00e4*/ 	.word	0xffffffff


	//   ....[43]....
        /*00e8*/ 	.word	0xffffffff


	//   ....[44]....
        /*00ec*/ 	.word	0xffffffff


	//   ....[45]....
        /*00f0*/ 	.word	0xffffffff


	//   ....[46]....
        /*00f4*/ 	.word	0xffffffff


	//   ....[47]....
        /*00f8*/ 	.word	0xffffffff


	//   ....[48]....
        /*00fc*/ 	.word	0xffffffff


	//   ....[49]....
        /*0100*/ 	.word	0xffffffff


	//   ....[50]....
        /*0104*/ 	.word	0xffffffff


	//   ....[51]....
        /*0108*/ 	.word	0xffffffff


	//   ....[52]....
        /*010c*/ 	.word	0xffffffff


	//   ....[53]....
        /*0110*/ 	.word	0xffffffff


	//   ....[54]....
        /*0114*/ 	.word	0xffffffff


	//   ....[55]....
        /*0118*/ 	.word	0xffffffff


	//   ....[56]....
        /*011c*/ 	.word	0xffffffff


	//   ....[57]....
        /*0120*/ 	.word	0xffffffff


	//   ....[58]....
        /*0124*/ 	.word	0xffffffff


	//   ....[59]....
        /*0128*/ 	.word	0xffffffff


	//   ....[60]....
        /*012c*/ 	.word	0xffffffff


	//   ....[61]....
        /*0130*/ 	.word	0xffffffff


	//   ....[62]....
        /*0134*/ 	.word	0xffffffff


	//   ....[63]....
        /*0138*/ 	.word	0xffffffff


	//   ....[64]....
        /*013c*/ 	.word	0xffffffff


	//   ....[65]....
        /*0140*/ 	.word	0xffffffff


	//   ....[66]....
        /*0144*/ 	.word	0xffffffff


	//   ....[67]....
        /*0148*/ 	.word	0xffffffff


	//   ....[68]....
        /*014c*/ 	.word	0xffffffff


	//   ....[69]....
        /*0150*/ 	.word	0xffffffff


	//   ....[70]....
        /*0154*/ 	.word	0xffffffff


	//   ....[71]....
        /*0158*/ 	.word	0xffffffff


	//   ....[72]....
        /*015c*/ 	.word	0xffffffff


	//   ....[73]....
        /*0160*/ 	.word	0xffffffff


	//   ....[74]....
        /*0164*/ 	.word	0xffffffff


	//   ....[75]....
        /*0168*/ 	.word	0xffffffff


	//   ....[76]....
        /*016c*/ 	.word	0xffffffff


	//   ....[77]....
        /*0170*/ 	.word	0xffffffff


	//   ....[78]....
        /*0174*/ 	.word	0xffffffff


	//   ....[79]....
        /*0178*/ 	.word	0xffffffff


	//   ....[80]....
        /*017c*/ 	.word	0xffffffff


	//   ....[81]....
        /*0180*/ 	.word	0xffffffff


	//   ....[82]....
        /*0184*/ 	.word	0xffffffff


	//   ....[83]....
        /*0188*/ 	.word	0xffffffff


	//   ....[84]....
        /*018c*/ 	.word	0xffffffff


	//   ....[85]....
        /*0190*/ 	.word	0xffffffff


	//   ....[86]....
        /*0194*/ 	.word	0xffffffff


	//   ....[87]....
        /*0198*/ 	.word	0xffffffff


	//   ....[88]....
        /*019c*/ 	.word	0xffffffff


	//   ....[89]....
        /*01a0*/ 	.word	0xffffffff


	//   ....[90]....
        /*01a4*/ 	.word	0xffffffff


	//   ....[91]....
        /*01a8*/ 	.word	0xffffffff


	//   ....[92]....
        /*01ac*/ 	.word	0xffffffff


	//   ....[93]....
        /*01b0*/ 	.word	0xffffffff


	//   ....[94]....
        /*01b4*/ 	.word	0xffffffff


	//   ....[95]....
        /*01b8*/ 	.word	0xffffffff


	//   ....[96]....
        /*01bc*/ 	.word	0xffffffff


	//----- nvinfo : EIATTR_COOP_GROUP_INSTR_OFFSETS
	.align		4
.L_2453:
        /*01c0*/ 	.byte	0x04, 0x28
        /*01c2*/ 	.short	(.L_2455 - .L_2454)


	//   ....[0]....
.L_2454:
        /*01c4*/ 	.word	0x00001420


	//   ....[1]....
        /*01c8*/ 	.word	0x00001a20


	//   ....[2]....
        /*01cc*/ 	.word	0x000020b0


	//   ....[3]....
        /*01d0*/ 	.word	0x00004bb0


	//   ....[4]....
        /*01d4*/ 	.word	0x000052f0


	//   ....[5]....
        /*01d8*/ 	.word	0x00005fa0


	//   ....[6]....
        /*01dc*/ 	.word	0x00006980


	//   ....[7]....
        /*01e0*/ 	.word	0x000094c0


	//   ....[8]....
        /*01e4*/ 	.word	0x0000ab40


	//   ....[9]....
        /*01e8*/ 	.word	0x0000ab80


	//   ....[10]....
        /*01ec*/ 	.word	0x0000abf0


	//   ....[11]....
        /*01f0*/ 	.word	0x0000ac40


	//   ....[12]....
        /*01f4*/ 	.word	0x0000ad50


	//   ....[13]....
        /*01f8*/ 	.word	0x0000adb0


	//   ....[14]....
        /*01fc*/ 	.word	0x0000ae10


	//   ....[15]....
        /*0200*/ 	.word	0x0000ae50


	//   ....[16]....
        /*0204*/ 	.word	0x0000af80


	//   ....[17]....
        /*0208*/ 	.word	0x0000afe0


	//   ....[18]....
        /*020c*/ 	.word	0x0000b040


	//   ....[19]....
        /*0210*/ 	.word	0x0000b080


	//   ....[20]....
        /*0214*/ 	.word	0x0000b200


	//   ....[21]....
        /*0218*/ 	.word	0x0000b260


	//   ....[22]....
        /*021c*/ 	.word	0x0000b290


	//   ....[23]....
        /*0220*/ 	.word	0x0000b2d0


	//   ....[24]....
        /*0224*/ 	.word	0x0000b4c0


	//   ....[25]....
        /*0228*/ 	.word	0x0000b4f0


	//   ....[26]....
        /*022c*/ 	.word	0x0000b520


	//   ....[27]....
        /*0230*/ 	.word	0x0000b540


	//   ....[28]....
        /*0234*/ 	.word	0x0000b700


	//   ....[29]....
        /*0238*/ 	.word	0x0000b730


	//   ....[30]....
        /*023c*/ 	.word	0x0000b750


	//   ....[31]....
        /*0240*/ 	.word	0x0000b770


	//   ....[32]....
        /*0244*/ 	.word	0x0000b790


	//   ....[33]....
        /*0248*/ 	.word	0x0000b7b0


	//   ....[34]....
        /*024c*/ 	.word	0x0000c550


	//   ....[35]....
        /*0250*/ 	.word	0x0000c590


	//   ....[36]....
        /*0254*/ 	.word	0x0000c5b0


	//   ....[37]....
        /*0258*/ 	.word	0x0000c5d0


	//   ....[38]....
        /*025c*/ 	.word	0x0000c6b0


	//   ....[39]....
        /*0260*/ 	.word	0x0000c6d0


	//   ....[40]....
        /*0264*/ 	.word	0x0000c6e0


	//   ....[41]....
        /*0268*/ 	.word	0x0000c6f0


	//   ....[42]....
        /*026c*/ 	.word	0x0000c7c0


	//   ....[43]....
        /*0270*/ 	.word	0x0000c7e0


	//   ....[44]....
        /*0274*/ 	.word	0x0000c7f0


	//   ....[45]....
        /*0278*/ 	.word	0x0000c800


	//   ....[46]....
        /*027c*/ 	.word	0x0000c8d0


	//   ....[47]....
        /*0280*/ 	.word	0x0000c8f0


	//   ....[48]....
        /*0284*/ 	.word	0x0000c900


	//   ....[49]....
        /*0288*/ 	.word	0x0000c910


	//   ....[50]....
        /*028c*/ 	.word	0x0000c9e0


	//   ....[51]....
        /*0290*/ 	.word	0x0000ca00


	//   ....[52]....
        /*0294*/ 	.word	0x0000ca10


	//   ....[53]....
        /*0298*/ 	.word	0x0000ca20


	//   ....[54]....
        /*029c*/ 	.word	0x0000cb10


	//   ....[55]....
        /*02a0*/ 	.word	0x0000cb50


	//   ....[56]....
        /*02a4*/ 	.word	0x0000cb90


	//   ....[57]....
        /*02a8*/ 	.word	0x0000cbd0


	//   ....[58]....
        /*02ac*/ 	.word	0x0000cc10


	//   ....[59]....
        /*02b0*/ 	.word	0x0000cc50


	//   ....[60]....
        /*02b4*/ 	.word	0x0000cc90


	//   ....[61]....
        /*02b8*/ 	.word	0x0000cca0


	//   ....[62]....
        /*02bc*/ 	.word	0x0000ccb0


	//   ....[63]....
        /*02c0*/ 	.word	0x0000cce0


	//   ....[64]....
        /*02c4*/ 	.word	0x0000fd60


	//   ....[65]....
        /*02c8*/ 	.word	0x0000fda0


	//   ....[66]....
        /*02cc*/ 	.word	0x0000fde0


	//   ....[67]....
        /*02d0*/ 	.word	0x0000fe20


	//   ....[68]....
        /*02d4*/ 	.word	0x0000ff30


	//   ....[69]....
        /*02d8*/ 	.word	0x0000ff70


	//   ....[70]....
        /*02dc*/ 	.word	0x0000ffb0


	//   ....[71]....
        /*02e0*/ 	.word	0x0000fff0


	//   ....[72]....
        /*02e4*/ 	.word	0x00010100


	//   ....[73]....
        /*02e8*/ 	.word	0x00010140


	//   ....[74]....
        /*02ec*/ 	.word	0x00010180


	//   ....[75]....
        /*02f0*/ 	.word	0x000101c0


	//   ....[76]....
        /*02f4*/ 	.word	0x000102d0


	//   ....[77]....
        /*02f8*/ 	.word	0x00010310


	//   ....[78]....
        /*02fc*/ 	.word	0x00010340


	//   ....[79]....
        /*0300*/ 	.word	0x00010360


	//   ....[80]....
        /*0304*/ 	.word	0x00010390


	//   ....[81]....
        /*0308*/ 	.word	0x000103b0


	//   ....[82]....
        /*030c*/ 	.word	0x000103d0


	//   ....[83]....
        /*0310*/ 	.word	0x000103e0


	//   ....[84]....
        /*0314*/ 	.word	0x00010cd0


	//   ....[85]....
        /*0318*/ 	.word	0x00011530


	//   ....[86]....
        /*031c*/ 	.word	0x00011e60


	//   ....[87]....
        /*0320*/ 	.word	0x00012470


	//   ....[88]....
        /*0324*/ 	.word	0x000124b0


	//   ....[89]....
        /*0328*/ 	.word	0x00012510


	//   ....[90]....
        /*032c*/ 	.word	0x00012540


	//   ....[91]....
        /*0330*/ 	.word	0x00012560


	//   ....[92]....
        /*0334*/ 	.word	0x00012680


	//   ....[93]....
        /*0338*/ 	.word	0x000126c0


	//   ....[94]....
        /*033c*/ 	.word	0x00012710


	//   ....[95]....
        /*0340*/ 	.word	0x00012740


	//   ....[96]....
        /*0344*/ 	.word	0x00012760


	//----- nvinfo : EIATTR_VRC_CTA_INIT_COUNT
	.align		4
.L_2455:
        /*0348*/ 	.byte	0x02, 0x4a
	.zero		1
	.zero		1


	//----- nvinfo : EIATTR_EXIT_INSTR_OFFSETS
	.align		4
        /*034c*/ 	.byte	0x04, 0x1c
        /*034e*/ 	.short	(.L_2457 - .L_2456)


	//   ....[0]....
.L_2456:
        /*0350*/ 	.word	0x00012820


	//   ....[1]....
        /*0354*/ 	.word	0x00012b10


	//----- nvinfo : EIATTR_MAX_THREADS
	.align		4
.L_2457:
        /*0358*/ 	.byte	0x04, 0x05
        /*035a*/ 	.short	(.L_2459 - .L_2458)
.L_2458:
        /*035c*/ 	.word	0x00000020
        /*0360*/ 	.word	0x00000001
        /*0364*/ 	.word	0x00000001


	//----- nvinfo : EIATTR_CRS_STACK_SIZE
	.align		4
.L_2459:
        /*0368*/ 	.byte	0x04, 0x1e
        /*036a*/ 	.short	(.L_2461 - .L_2460)
.L_2460:
        /*036c*/ 	.word	0x00000000


	//----- nvinfo : EIATTR_CBANK_PARAM_SIZE
	.align		4
.L_2461:
        /*0370*/ 	.byte	0x03, 0x19
        /*0372*/ 	.short	0x01f0


	//----- nvinfo : EIATTR_PARAM_CBANK
	.align		4
        /*0374*/ 	.byte	0x04, 0x0a
        /*0376*/ 	.short	(.L_2463 - .L_2462)
	.align		4
.L_2462:
        /*0378*/ 	.word	index@(.nv.constant0._Z25selective_scan_bwd_kernelI32Selective_Scan_bwd_kernel_traitsILi32ELi16ELb0ELb0ELb1ELb1ELb1EN3c104HalfENS1_7complexIfEEEEv12SSMParamsBwd)
        /*037c*/ 	.short	0x0380
        /*037e*/ 	.short	0x01f0


	//----- nvinfo : EIATTR_SW_WAR
	.align		4
.L_2463:
        /*0380*/ 	.byte	0x04, 0x36
        /*0382*/ 	.short	(.L_2465 - .L_2464)
.L_2464:
        /*0384*/ 	.word	0x00000008
.L_2465:


//--------------------- .nv.info._Z25selective_scan_bwd_kernelI32Selective_Scan_bwd_kernel_traitsILi32ELi16ELb0ELb1ELb0ELb0ELb0EN3c104HalfENS1_7complexIfEEEEv12SSMParamsBwd --------------------------
	.section	.nv.info._Z25selective_scan_bwd_kernelI32Selective_Scan_bwd_kernel_traitsILi32ELi16ELb0ELb1ELb0ELb0ELb0EN3c104HalfENS1_7complexIfEEEEv12SSMParamsBwd,"",@"SHT_CUDA_INFO"
	.sectionflags	@""
	.align	4


	//----- nvinfo : EIATTR_CUDA_API_VERSION
	.align		4
        /*0000*/ 	.byte	0x04, 0x37
        /*0002*/ 	.short	(.L_2467 - .L_2466)
.L_2466:
        /*0004*/ 	.word	0x00000082


	//----- nvinfo : EIATTR_KPARAM_INFO
	.align		4
.L_2467:
        /*0008*/ 	.byte	0x04, 0x17
        /*000a*/ 	.short	(.L_2469 - .L_2468)
.L_2468:
        /*000c*/ 	.word	0x00000000
        /*0010*/ 	.short	0x0000
        /*0012*/ 	.short	0x0000
        /*0014*/ 	.byte	0x00, 0xf0, 0xc1, 0x07


	//----- nvinfo : EIATTR_SPARSE_MMA_MASK
	.align		4
.L_2469:
        /*0018*/ 	.byte	0x03, 0x50
        /*001a*/ 	.short	0x0000


	//----- nvinfo : EIATTR_MAXREG_COUNT
	.align		4
        /*001c*/ 	.byte	0x03, 0x1b
        /*001e*/ 	.short	0x00ff


	//----- nvinfo : EIATTR_NUM_BARRIERS
	.align		4
        /*0020*/ 	.byte	0x02, 0x4c
        /*0022*/ 	.byte	0x01
	.zero		1


	//----- nvinfo : EIATTR_MERCURY_ISA_VERSION
	.align		4
        /*0024*/ 	.byte	0x03, 0x5f
        /*0026*/ 	.short	0x0101


	//----- nvinfo : EIATTR_INT_WARP_WIDE_INSTR_OFFSETS
	.align		4
        /*0028*/ 	.byte	0x04, 0x31
        /*002a*/ 	.short	(.L_2471 - .L_2470)


	//   ....[0]....
.L_2470:
        /*002c*/ 	.word	0x00006e70


	//   ....[1]....
        /*0030*/ 	.word	0x00007520


	//----- nvinfo : EIATTR_COOP_GROUP_MASK_REGIDS
	.align		4
.L_2471:
        /*0034*/ 	.byte	0x04, 0x29
        /*0036*/ 	.short	(.L_2473 - .L_2472)


	//   ....[0]....
.L_2472:
        /*0038*/ 	.word	0xffffffff


	//   ....[1]....
        /*003c*/ 	.word	0xffffffff


	//   ....[2]....
        /*0040*/ 	.word	0xffffffff


	//   ....[3]....
        /*0044*/ 	.word	0xffffffff


	//   ....[4]....
        /*0048*/ 	.word	0xffffffff


	//   ....[5]....
        /*004c*/ 	.word	0xffffffff


	//   ....[6]....
        /*0050*/ 	.word	0xffffffff


	//   ....[7]....
        /*0054*/ 	.word	0xffffffff


	//   ....[8]....
        /*0058*/ 	.word	0xffffffff


	//   ....[9]....
        /*005c*/ 	.word	0xffffffff


	//   ....[10]....
        /*0060*/ 	.word	0xffffffff


	//   ....[11]....
        /*0064*/ 	.word	0xffffffff


	//   ....[12]....
        /*0068*/ 	.word	0xffffffff


	//   ....[13]....
        /*006c*/ 	.word	0xffffffff


	//   ....[14]....
        /*0070*/ 	.word	0xffffffff


	//   ....[15]....
        /*0074*/ 	.word	0xffffffff


	//   ....[16]....
        /*0078*/ 	.word	0xffffffff


	//   ....[17]....
        /*007c*/ 	.word	0xffffffff


	//   ....[18]....
        /*0080*/ 	.word	0xffffffff


	//   ....[19]....
        /*0084*/ 	.word	0xffffffff


	//   ....[20]....
        /*0088*/ 	.word	0xffffffff


	//   ....[21]....
        /*008c*/ 	.word	0xffffffff


	//   ....[22]....
        /*0090*/ 	.word	0xffffffff


	//   ....[23]....
        /*0094*/ 	.word	0xffffffff


	//   ....[24]....
        /*0098*/ 	.word	0xffffffff


	//   ....[25]....
        /*009c*/ 	.word	0xffffffff


	//   ....[26]....
        /*00a0*/ 	.word	0xffffffff


	//   ....[27]....
        /*00a4*/ 	.word	0xffffffff


	//   ....[28]....
        /*00a8*/ 	.word	0xffffffff


	//   ....[29]....
        /*00ac*/ 	.word	0xffffffff


	//   ....[30]....
        /*00b0*/ 	.word	0xffffffff


	//   ....[31]....
        /*00b4*/ 	.word	0xffffffff


	//   ....[32]....
        /*00b8*/ 	.word	0xffffffff


	//   ....[33]....
        /*00bc*/ 	.word	0xffffffff


	//   ....[34]....
        /*00c0*/ 	.word	0xffffffff


	//   ....[35]....
        /*00c4*/ 	.word	0xffffffff


	//   ....[36]....
        /*00c8*/ 	.word	0xffffffff


	//   ....[37]....
        /*00cc*/ 	.word	0xffffffff


	//   ....[38]....
        /*00d0*/ 	.word	0xffffffff


	//   ....[39]....
        /*00d4*/ 	.word	0xffffffff


	//   ....[40]....
        /*00d8*/ 	.word	0xffffffff


	//   ....[41]....
        /*00dc*/ 	.word	0xffffffff


	//   ....[42]....
        /*00e0*/ 	.word	0xffffffff


	//   ....[43]....
        /*00e4*/ 	.word	0xffffffff


	//   ....[44]....
        /*00e8*/ 	.word	0xffffffff


	//   ....[45]....
        /*00ec*/ 	.word	0xffffffff


	//   ....[46]....
        /*00f0*/ 	.word	0xffffffff


	//   ....[47]....
        /*00f4*/ 	.word	0xffffffff


	//   ....[48]....
        /*00f8*/ 	.word	0xffffffff


	//   ....[49]....
        /*00fc*/ 	.word	0xffffffff


	//   ....[50]....
        /*0100*/ 	.word	0xffffffff


	//   ....[51]....
        /*0104*/ 	.word	0xffffffff


	//   ....[52]....
        /*0108*/ 	.word	0xffffffff


	//   ....[53]....
        /*010c*/ 	.word	0xffffffff


	//   ....[54]....
        /*0110*/ 	.word	0xffffffff


	//   ....[55]....
        /*0114*/ 	.word	0xffffffff


	//   ....[56]....
        /*0118*/ 	.word	0xffffffff


	//   ....[57]....
        /*011c*/ 	.word	0xffffffff


	//   ....[58]....
        /*0120*/ 	.word	0xffffffff


	//   ....[59]....
        /*0124*/ 	.word	0xffffffff


	//   ....[60]....
        /*0128*/ 	.word	0xffffffff


	//   ....[61]....
        /*012c*/ 	.word	0xffffffff


	//   ....[62]....
        /*0130*/ 	.word	0xffffffff


	//   ....[63]....
        /*0134*/ 	.word	0xffffffff


	//   ....[64]....
        /*0138*/ 	.word	0xffffffff


	//   ....[65]....
        /*013c*/ 	.word	0xffffffff


	//   ....[66]....
        /*0140*/ 	.word	0xffffffff


	//   ....[67]....
        /*0144*/ 	.word	0xffffffff


	//   ....[68]....
        /*0148*/ 	.word	0xffffffff


	//   ....[69]....
        /*014c*/ 	.word	0xffffffff


	//   ....[70]....
        /*0150*/ 	.word	0xffffffff


	//   ....[71]....
        /*0154*/ 	.word	0xffffffff


	//   ....[72]....
        /*0158*/ 	.word	0xffffffff


	//   ....[73]....
        /*015c*/ 	.word	0xffffffff


	//   ....[74]....
        /*0160*/ 	.word	0xffffffff


	//   ....[75]....
        /*0164*/ 	.word	0xffffffff


	//   ....[76]....
        /*0168*/ 	.word	0xffffffff


	//   ....[77]....
        /*016c*/ 	.word	0xffffffff


	//   ....[78]....
        /*0170*/ 	.word	0xffffffff


	//   ....[79]....
        /*0174*/ 	.word	0xffffffff


	//   ....[80]....
        /*0178*/ 	.word	0xffffffff


	//   ....[81]....
        /*017c*/ 	.word	0xffffffff


	//   ....[82]....
        /*0180*/ 	.word	0xffffffff


	//   ....[83]....
        /*0184*/ 	.word	0xffffffff


	//   ....[84]....
        /*0188*/ 	.word	0xffffffff


	//   ....[85]....
        /*018c*/ 	.word	0xffffffff


	//   ....[86]....
        /*0190*/ 	.word	0xffffffff


	//   ....[87]....
        /*0194*/ 	.word	0xffffffff


	//   ....[88]....
        /*0198*/ 	.word	0xffffffff


	//   ....[89]....
        /*019c*/ 	.word	0xffffffff


	//   ....[90]....
        /*01a0*/ 	.word	0xffffffff


	//   ....[91]....
        /*01a4*/ 	.word	0xffffffff


	//----- nvinfo : EIATTR_COOP_GROUP_INSTR_OFFSETS
	.align		4
.L_2473:
        /*01a8*/ 	.byte	0x04, 0x28
        /*01aa*/ 	.short	(.L_2475 - .L_2474)


	//   ....[0]....
.L_2474:
        /*01ac*/ 	.word	0x00001410


	//   ....[1]....
        /*01b0*/ 	.word	0x000019d0


	//   ....[2]....
        /*01b4*/ 	.word	0x00001f90


	//   ....[3]....
        /*01b8*/ 	.word	0x00004310


	//   ....[4]....
        /*01bc*/ 	.word	0x00005f40


	//   ....[5]....
        /*01c0*/ 	.word	0x00005f50


	//   ....[6]....
        /*01c4*/ 	.word	0x00005f60


	//   ....[7]....
        /*01c8*/ 	.word	0x00005f80


	//   ....[8]....
        /*01cc*/ 	.word	0x00006010


	//   ....[9]....
        /*01d0*/ 	.word	0x00006030


	//   ....[10]....
        /*01d4*/ 	.word	0x00006050


	//   ....[11]....
        /*01d8*/ 	.word	0x00006070


	//   ....[12]....
        /*01dc*/ 	.word	0x00006100


	//   ....[13]....
        /*01e0*/ 	.word	0x00006120


	//   ....[14]....
        /*01e4*/ 	.word	0x00006140


	//   ....[15]....
        /*01e8*/ 	.word	0x00006160


	//   ....[16]....
        /*01ec*/ 	.word	0x000061f0


	//   ....[17]....
        /*01f0*/ 	.word	0x00006210


	//   ....[18]....
        /*01f4*/ 	.word	0x00006230


	//   ....[19]....
        /*01f8*/ 	.word	0x00006240


	//   ....[20]....
        /*01fc*/ 	.word	0x000062f0


	//   ....[21]....
        /*0200*/ 	.word	0x00006310


	//   ....[22]....
        /*0204*/ 	.word	0x00006320


	//   ....[23]....
        /*0208*/ 	.word	0x00006330


	//   ....[24]....
        /*020c*/ 	.word	0x000063e0


	//   ....[25]....
        /*0210*/ 	.word	0x000063f0


	//   ....[26]....
        /*0214*/ 	.word	0x00006400


	//   ....[27]....
        /*0218*/ 	.word	0x00006410


	//   ....[28]....
        /*021c*/ 	.word	0x00006420


	//   ....[29]....
        /*0220*/ 	.word	0x00006440


	//   ....[30]....
        /*0224*/ 	.word	0x00006f00


	//   ....[31]....
        /*0228*/ 	.word	0x00006f30


	//   ....[32]....
        /*022c*/ 	.word	0x00006f40


	//   ....[33]....
        /*0230*/ 	.word	0x00006f50


	//   ....[34]....
        /*0234*/ 	.word	0x00007030


	//   ....[35]....
        /*0238*/ 	.word	0x00007050


	//   ....[36]....
        /*023c*/ 	.word	0x00007060


	//   ....[37]....
        /*0240*/ 	.word	0x00007070


	//   ....[38]....
        /*0244*/ 	.word	0x00007150


	//   ....[39]....
        /*0248*/ 	.word	0x00007170


	//   ....[40]....
        /*024c*/ 	.word	0x00007180


	//   ....[41]....
        /*0250*/ 	.word	0x00007190


	//   ....[42]....
        /*0254*/ 	.word	0x00007270


	//   ....[43]....
        /*0258*/ 	.word	0x00007290


	//   ....[44]....
        /*025c*/ 	.word	0x000072a0


	//   ....[45]....
        /*0260*/ 	.word	0x000072b0


	//   ....[46]....
        /*0264*/ 	.word	0x00007390


	//   ....[47]....
        /*0268*/ 	.word	0x000073b0


	//   ....[48]....
        /*026c*/ 	.word	0x000073c0


	//   ....[49]....
        /*0270*/ 	.word	0x000073d0


	//   ....[50]....
        /*0274*/ 	.word	0x000074a0


	//   ....[51]....
        /*0278*/ 	.word	0x000074e0


	//   ....[52]....
        /*027c*/ 	.word	0x00007500


	//   ....[53]....
        /*0280*/ 	.word	0x00007510


	//   ....[54]....
        /*0284*/ 	.word	0x00007530


	//   ....[55]....
        /*0288*/ 	.word	0x00007550


	//   ....[56]....
        /*028c*/ 	.word	0x00007580


	//   ....[57]....
        /*0290*/ 	.word	0x000075e0


	//   ....[58]....
        /*0294*/ 	.word	0x00007620


	//   ....[59]....
        /*0298*/ 	.word	0x000076c0


	//   ....[60]....
        /*029c*/ 	.word	0x0000ab40


	//   ....[61]....
        /*02a0*/ 	.word	0x0000ab80


	//   ....[62]....
        /*02a4*/ 	.word	0x0000abc0


	//   ....[63]....
        /*02a8*/ 	.word	0x0000ac00


	//   ....[64]....
        /*02ac*/ 	.word	0x0000ad10


	//   ....[65]....
        /*02b0*/ 	.word	0x0000ad50


	//   ....[66]....
        /*02b4*/ 	.word	0x0000ad90


	//   ....[67]....
        /*02b8*/ 	.word	0x0000add0


	//   ....[68]....
        /*02bc*/ 	.word	0x0000aee0


	//   ....[69]....
        /*02c0*/ 	.word	0x0000af20


	//   ....[70]....
        /*02c4*/ 	.word	0x0000af60


	//   ....[71]....
        /*02c8*/ 	.word	0x0000afa0


	//   ....[72]....
        /*02cc*/ 	.word	0x0000b0b0


	//   ....[73]....
        /*02d0*/ 	.word	0x0000b0f0


	//   ....[74]....
        /*02d4*/ 	.word	0x0000b130


	//   ....[75]....
        /*02d8*/ 	.word	0x0000b170


	//   ....[76]....
        /*02dc*/ 	.word	0x0000b270


	//   ....[77]....
        /*02e0*/ 	.word	0x0000b290


	//   ....[78]....
        /*02e4*/ 	.word	0x0000b2b0


	//   ....[79]....
        /*02e8*/ 	.word	0x0000b2c0


	//   ....[80]....
        /*02ec*/ 	.word	0x0000ba30


	//   ....[81]....
        /*02f0*/ 	.word	0x0000c170


	//   ....[82]....
        /*02f4*/ 	.word	0x0000c5c0


	//   ....[83]....
        /*02f8*/ 	.word	0x0000c610


	//   ....[84]....
        /*02fc*/ 	.word	0x0000c660


	//   ....[85]....
        /*0300*/ 	.word	0x0000c690


	//   ....[86]....
        /*0304*/ 	.word	0x0000c6b0


	//   ....[87]....
        /*0308*/ 	.word	0x0000c7d0


	//   ....[88]....
        /*030c*/ 	.word	0x0000c810


	//   ....[89]....
        /*0310*/ 	.word	0x0000c860


	//   ....[90]....
        /*0314*/ 	.word	0x0000c890


	//   ....[91]....
        /*0318*/ 	.word	0x0000c8b0


	//----- nvinfo : EIATTR_VRC_CTA_INIT_COUNT
	.align		4
.L_2475:
        /*031c*/ 	.byte	0x02, 0x4a
	.zero		1
	.zero		1


	//----- nvinfo : EIATTR_EXIT_INSTR_OFFSETS
	.align		4
        /*0320*/ 	.byte	0x04, 0x1c
        /*0322*/ 	.short	(.L_2477 - .L_2476)


	//   ....[0]....
.L_2476:
        /*0324*/ 	.word	0x0000c970


	//   ....[1]....
        /*0328*/ 	.word	0x0000cc70


	//----- nvinfo : EIATTR_MAX_THREADS
	.align		4
.L_2477:
        /*032c*/ 	.byte	0x04, 0x05
        /*032e*/ 	.short	(.L_2479 - .L_2478)
.L_2478:
        /*0330*/ 	.word	0x00000020
        /*0334*/ 	.word	0x00000001
        /*0338*/ 	.word	0x00000001


	//----- nvinfo : EIATTR_CRS_STACK_SIZE
	.align		4
.L_2479:
        /*033c*/ 	.byte	0x04, 0x1e
        /*033e*/ 	.short	(.L_2481 - .L_2480)
.L_2480:
        /*0340*/ 	.word	0x00000000


	//----- nvinfo : EIATTR_CBANK_PARAM_SIZE
	.align		4
.L_2481:
        /*0344*/ 	.byte	0x03, 0x19
        /*0346*/ 	.short	0x01f0


	//----- nvinfo : EIATTR_PARAM_CBANK
	.align		4
        /*0348*/ 	.byte	0x04, 0x0a
        /*034a*/ 	.short	(.L_2483 - .L_2482)
	.align		4
.L_2482:
        /*034c*/ 	.word	index@(.nv.constant0._Z25selective_scan_bwd_kernelI32Selective_Scan_bwd_kernel_traitsILi32ELi16ELb0ELb1ELb0ELb0ELb0EN3c104HalfENS1_7complexIfEEEEv12SSMParamsBwd)
        /*0350*/ 	.short	0x0380
        /*0352*/ 	.short	0x01f0


	//----- nvinfo : EIATTR_SW_WAR
	.align		4
.L_2483:
        /*0354*/ 	.byte	0x04, 0x36
        /*0356*/ 	.short	(.L_2485 - .L_2484)
.L_2484:
        /*0358*/ 	.word	0x00000008
.L_2485:


//--------------------- .nv.info._Z25selective_scan_bwd_kernelI32Selective_Scan_bwd_kernel_traitsILi32ELi16ELb0ELb1ELb0ELb0ELb1EN3c104HalfENS1_7complexIfEEEEv12SSMParamsBwd --------------------------
	.section	.nv.info._Z25selective_scan_bwd_kernelI32Selective_Scan_bwd_kernel_traitsILi32ELi16ELb0ELb1ELb0ELb0ELb1EN3c104HalfENS1_7complexIfEEEEv12SSMParamsBwd,"",@"SHT_CUDA_INFO"
	.sectionflags	@""
	.align	4


	//----- nvinfo : EIATTR_CUDA_API_VERSION
	.align		4
        /*0000*/ 	.byte	0x04, 0x37
        /*0002*/ 	.short	(.L_2487 - .L_2486)
.L_2486:
        /*0004*/ 	.word	0x00000082


	//----- nvinfo : EIATTR_KPARAM_INFO
	.align		4
.L_2487:
        /*0008*/ 	.byte	0x04, 0x17
        /*000a*/ 	.short	(.L_2489 - .L_2488)
.L_2488:
        /*000c*/ 	.word	0x00000000
        /*0010*/ 	.short	0x0000
        /*0012*/ 	.short	0x0000
        /*0014*/ 	.byte	0x00, 0xf0, 0xc1, 0x07


	//----- nvinfo : EIATTR_SPARSE_MMA_MASK
	.align		4
.L_2489:
        /*0018*/ 	.byte	0x03, 0x50
        /*001a*/ 	.short	0x0000


	//----- nvinfo : EIATTR_MAXREG_COUNT
	.align		4
        /*001c*/ 	.byte	0x03, 0x1b
        /*001e*/ 	.short	0x00ff


	//----- nvinfo : EIATTR_NUM_BARRIERS
	.align		4
        /*0020*/ 	.byte	0x02, 0x4c
        /*0022*/ 	.byte	0x01
	.zero		1


	//----- nvinfo : EIATTR_MERCURY_ISA_VERSION
	.align		4
        /*0024*/ 	.byte	0x03, 0x5f
        /*0026*/ 	.short	0x0101


	//----- nvinfo : EIATTR_INT_WARP_WIDE_INSTR_OFFSETS
	.align		4
        /*0028*/ 	.byte	0x04, 0x31
        /*002a*/ 	.short	(.L_2491 - .L_2490)


	//   ....[0]....
.L_2490:
        /*002c*/ 	.word	0x00009610


	//   ....[1]....
        /*0030*/ 	.word	0x00009d10


	//----- nvinfo : EIATTR_COOP_GROUP_MASK_REGIDS
	.align		4
.L_2491:
        /*0034*/ 	.byte	0x04, 0x29
        /*0036*/ 	.short	(.L_2493 - .L_2492)


	//   ....[0]....
.L_2492:
        /*0038*/ 	.word	0xffffffff


	//   ....[1]....
        /*003c*/ 	.word	0xffffffff


	//   ....[2]....
        /*0040*/ 	.word	0xffffffff


	//   ....[3]....
        /*0044*/ 	.word	0xffffffff


	//   ....[4]....
        /*0048*/ 	.word	0xffffffff


	//   ....[5]....
        /*004c*/ 	.word	0xffffffff


	//   ....[6]....
        /*0050*/ 	.word	0xffffffff


	//   ....[7]....
        /*0054*/ 	.word	0xffffffff


	//   ....[8]....
        /*0058*/ 	.word	0xffffffff


	//   ....[9]....
        /*005c*/ 	.word	0xffffffff


	//   ....[10]....
        /*0060*/ 	.word	0xffffffff


	//   ....[11]....
        /*0064*/ 	.word	0xffffffff


	//   ....[12]....
        /*0068*/ 	.word	0xffffffff


	//   ....[13]....
        /*006c*/ 	.word	0xffffffff


	//   ....[14]....
        /*0070*/ 	.word	0xffffffff


	//   ....[15]....
        /*0074*/ 	.word	0xffffffff


	//   ....[16]....
        /*0078*/ 	.word	0xffffffff


	//   ....[17]....
        /*007c*/ 	.word	0xffffffff


	//   ....[18]....
        /*0080*/ 	.word	0xffffffff


	//   ....[19]....
        /*0084*/ 	.word	0xffffffff


	//   ....[20]....
        /*0088*/ 	.word	0xffffffff


	//   ....[21]....
        /*008c*/ 	.word	0xffffffff


	//   ....[22]....
        /*0090*/ 	.word	0xffffffff


	//   ....[23]....
        /*0094*/ 	.word	0xffffffff


	//   ....[24]....
        /*0098*/ 	.word	0xffffffff


	//   ....[25]....
        /*009c*/ 	.word	0xffffffff


	//   ....[26]....
        /*00a0*/ 	.word	0xffffffff


	//   ....[27]....
        /*00a4*/ 	.word	0xffffffff


	//   ....[28]....
        /*00a8*/ 	.word	0xffffffff


	//   ....[29]....
        /*00ac*/ 	.word	0xffffffff


	//   ....[30]....
        /*00b0*/ 	.word	0xffffffff


	//   ....[31]....
        /*00b4*/ 	.word	0xffffffff


	//   ....[32]....
        /*00b8*/ 	.word	0xffffffff


	//   ....[33]....
        /*00bc*/ 	.word	0xffffffff


	//   ....[34]....
        /*00c0*/ 	.word	0xffffffff


	//   ....[35]....
        /*00c4*/ 	.word	0xffffffff


	//   ....[36]....
        /*00c8*/ 	.word	0xffffffff


	//   ....[37]....
        /*00cc*/ 	.word	0xffffffff


	//   ....[38]....
        /*00d0*/ 	.word	0xffffffff


	//   ....[39]....
        /*00d4*/ 	.word	0xffffffff


	//   ....[40]....
        /*00d8*/ 	.word	0xffffffff


	//   ....[41]....
        /*00dc*/ 	.word	0xffffffff


	//   ....[42]....
        /*00e0*/ 	.word	0xffffffff


	//   ....[43]....
        /*00e4*/ 	.word	0xffffffff


	//   ....[44]....
        /*00e8*/ 	.word	0xffffffff


	//   ....[45]....
        /*00ec*/ 	.word	0xffffffff


	//   ....[46]....
        /*00f0*/ 	.word	0xffffffff


	//   ....[47]....
        /*00f4*/ 	.word	0xffffffff


	//   ....[48]....
        /*00f8*/ 	.word	0xffffffff


	//   ....[49]....
        /*00fc*/ 	.word	0xffffffff


	//   ....[50]....
        /*0100*/ 	.word	0xffffffff


	//   ....[51]....
        /*0104*/ 	.word	0xffffffff


	//   ....[52]....
        /*0108*/ 	.word	0xffffffff


	//   ....[53]....
        /*010c*/ 	.word	0xffffffff


	//   ....[54]....
        /*0110*/ 	.word	0xffffffff


	//   ....[55]....
        /*0114*/ 	.word	0xffffffff


	//   ....[56]....
        /*0118*/ 	.word	0xffffffff


	//   ....[57]....
        /*011c*/ 	.word	0xffffffff


	//   ....[58]....
        /*0120*/ 	.word	0xffffffff


	//   ....[59]....
        /*0124*/ 	.word	0xffffffff


	//   ....[60]....
        /*0128*/ 	.word	0xffffffff


	//   ....[61]....
        /*012c*/ 	.word	0xffffffff


	//   ....[62]....
        /*0130*/ 	.word	0xffffffff


	//   ....[63]....
        /*0134*/ 	.word	0xffffffff


	//   ....[64]....
        /*0138*/ 	.word	0xffffffff


	//   ....[65]....
        /*013c*/ 	.word	0xffffffff


	//   ....[66]....
        /*0140*/ 	.word	0xffffffff


	//   ....[67]....
        /*0144*/ 	.word	0xffffffff


	//   ....[68]....
        /*0148*/ 	.word	0xffffffff


	//   ....[69]....
        /*014c*/ 	.word	0xffffffff


	//   ....[70]....
        /*0150*/ 	.word	0xffffffff


	//   ....[71]....
        /*0154*/ 	.word	0xffffffff


	//   ....[72]....
        /*0158*/ 	.word	0xffffffff


	//   ....[73]....
        /*015c*/ 	.word	0xffffffff


	//   ....[74]....
        /*0160*/ 	.word	0xffffffff


	//   ....[75]....
        /*0164*/ 	.word	0xffffffff


	//   ....[76]....
        /*0168*/ 	.word	0xffffffff


	//   ....[77]....
        /*016c*/ 	.word	0xffffffff


	//   ....[78]....
        /*0170*/ 	.word	0xffffffff


	//   ....[79]....
        /*0174*/ 	.word	0xffffffff


	//   ....[80]....
        /*0178*/ 	.word	0xffffffff


	//   ....[81]....
        /*017c*/ 	.word	0xffffffff


	//   ....[82]....
        /*0180*/ 	.word	0xffffffff


	//   ....[83]....
        /*0184*/ 	.word	0xffffffff


	//   ....[84]....
        /*0188*/ 	.word	0xffffffff


	//   ....[85]....
        /*018c*/ 	.word	0xffffffff


	//   ....[86]....
        /*0190*/ 	.word	0xffffffff


	//   ....[87]....
        /*0194*/ 	.word	0xffffffff


	//   ....[88]....
        /*0198*/ 	.word	0xffffffff


	//   ....[89]....
        /*019c*/ 	.word	0xffffffff


	//   ....[90]....
        /*01a0*/ 	.word	0xffffffff


	//   ....[91]....
        /*01a4*/ 	.word	0xffffffff


	//   ....[92]....
        /*01a8*/ 	.word	0xffffffff


	//   ....[93]....
        /*01ac*/ 	.word	0xffffffff


	//   ....[94]....
        /*01b0*/ 	.word	0xffffffff


	//   ....[95]....
        /*01b4*/ 	.word	0xffffffff


	//----- nvinfo : EIATTR_COOP_GROUP_INSTR_OFFSETS
	.align		4
.L_2493:
        /*01b8*/ 	.byte	0x04, 0x28
        /*01ba*/ 	.short	(.L_2495 - .L_2494)


	//   ....[0]....
.L_2494:
        /*01bc*/ 	.word	0x000015c0


	//   ....[1]....
        /*01c0*/ 	.word	0x00001bc0


	//   ....[2]....
        /*01c4*/ 	.word	0x00002150


	//   ....[3]....
        /*01c8*/ 	.word	0x00002730


	//   ....[4]....
        /*01cc*/ 	.word	0x00002e80


	//   ....[5]....
        /*01d0*/ 	.word	0x00003b30


	//   ....[6]....
        /*01d4*/ 	.word	0x00004510


	//   ....[7]....
        /*01d8*/ 	.word	0x00006ae0


	//   ....[8]....
        /*01dc*/ 	.word	0x00008710


	//   ....[9]....
        /*01e0*/ 	.word	0x00008720


	//   ....[10]....
        /*01e4*/ 	.word	0x00008730


	//   ....[11]....
        /*01e8*/ 	.word	0x00008740


	//   ....[12]....
        /*01ec*/ 	.word	0x000087f0


	//   ....[13]....
        /*01f0*/ 	.word	0x00008810


	//   ....[14]....
        /*01f4*/ 	.word	0x00008820


	//   ....[15]....
        /*01f8*/ 	.word	0x00008830


	//   ....[16]....
        /*01fc*/ 	.word	0x000088e0


	//   ....[17]....
        /*0200*/ 	.word	0x00008900


	//   ....[18]....
        /*0204*/ 	.word	0x00008910


	//   ....[19]....
        /*0208*/ 	.word	0x00008920


	//   ....[20]....
        /*020c*/ 	.word	0x000089d0


	//   ....[21]....
        /*0210*/ 	.word	0x000089f0


	//   ....[22]....
        /*0214*/ 	.word	0x00008a00


	//   ....[23]....
        /*0218*/ 	.word	0x00008a10


	//   ....[24]....
        /*021c*/ 	.word	0x00008ac0


	//   ....[25]....
        /*0220*/ 	.word	0x00008ae0


	//   ....[26]....
        /*0224*/ 	.word	0x00008af0


	//   ....[27]....
        /*0228*/ 	.word	0x00008b00


	//   ....[28]....
        /*022c*/ 	.word	0x00008ba0


	//   ....[29]....
        /*0230*/ 	.word	0x00008bc0


	//   ....[30]....
        /*0234*/ 	.word	0x00008bd0


	//   ....[31]....
        /*0238*/ 	.word	0x00008be0


	//   ....[32]....
        /*023c*/ 	.word	0x00008bf0


	//   ....[33]....
        /*0240*/ 	.word	0x00008c40


	//   ....[34]....
        /*0244*/ 	.word	0x000096c0


	//   ....[35]....
        /*0248*/ 	.word	0x000096f0


	//   ....[36]....
        /*024c*/ 	.word	0x00009700


	//   ....[37]....
        /*0250*/ 	.word	0x00009710


	//   ....[38]....
        /*0254*/ 	.word	0x000097f0


	//   ....[39]....
        /*0258*/ 	.word	0x00009810


	//   ....[40]....
        /*025c*/ 	.word	0x00009820


	//   ....[41]....
        /*0260*/ 	.word	0x00009830


	//   ....[42]....
        /*0264*/ 	.word	0x00009910


	//   ....[43]....
        /*0268*/ 	.word	0x00009930


	//   ....[44]....
        /*026c*/ 	.word	0x00009940


	//   ....[45]....
        /*0270*/ 	.word	0x00009950


	//   ....[46]....
        /*0274*/ 	.word	0x00009a30


	//   ....[47]....
        /*0278*/ 	.word	0x00009a50


	//   ....[48]....
        /*027c*/ 	.word	0x00009a60


	//   ....[49]....
        /*0280*/ 	.word	0x00009a70


	//   ....[50]....
        /*0284*/ 	.word	0x00009b50


	//   ....[51]....
        /*0288*/ 	.word	0x00009b70


	//   ....[52]....
        /*028c*/ 	.word	0x00009b80


	//   ....[53]....
        /*0290*/ 	.word	0x00009b90


	//   ....[54]....
        /*0294*/ 	.word	0x00009c60


	//   ....[55]....
        /*0298*/ 	.word	0x00009ca0


	//   ....[56]....
        /*029c*/ 	.word	0x00009ce0


	//   ....[57]....
        /*02a0*/ 	.word	0x00009d00


	//   ....[58]....
        /*02a4*/ 	.word	0x00009d20


	//   ....[59]....
        /*02a8*/ 	.word	0x00009d40


	//   ....[60]....
        /*02ac*/ 	.word	0x00009d70


	//   ....[61]....
        /*02b0*/ 	.word	0x00009dd0


	//   ....[62]....
        /*02b4*/ 	.word	0x00009e10


	//   ....[63]....
        /*02b8*/ 	.word	0x00009e90


	//   ....[64]....
        /*02bc*/ 	.word	0x0000d2f0


	//   ....[65]....
        /*02c0*/ 	.word	0x0000d330


	//   ....[66]....
        /*02c4*/ 	.word	0x0000d370


	//   ....[67]....
        /*02c8*/ 	.word	0x0000d3b0


	//   ....[68]....
        /*02cc*/ 	.word	0x0000d4c0


	//   ....[69]....
        /*02d0*/ 	.word	0x0000d500


	//   ....[70]....
        /*02d4*/ 	.word	0x0000d540


	//   ....[71]....
        /*02d8*/ 	.word	0x0000d580


	//   ....[72]....
        /*02dc*/ 	.word	0x0000d690


	//   ....[73]....
        /*02e0*/ 	.word	0x0000d6d0


	//   ....[74]....
        /*02e4*/ 	.word	0x0000d710


	//   ....[75]....
        /*02e8*/ 	.word	0x0000d750


	//   ....[76]....
        /*02ec*/ 	.word	0x0000d860


	//   ....[77]....
        /*02f0*/ 	.word	0x0000d8a0


	//   ....[78]....
        /*02f4*/ 	.word	0x0000d8e0


	//   ....[79]....
        /*02f8*/ 	.word	0x0000d920


	//   ....[80]....
        /*02fc*/ 	.word	0x0000da30


	//   ....[81]....
        /*0300*/ 	.word	0x0000da50


	//   ....[82]....
        /*0304*/ 	.word	0x0000da70


	//   ....[83]....
        /*0308*/ 	.word	0x0000da80


	//   ....[84]....
        /*030c*/ 	.word	0x0000e110


	//   ....[85]....
        /*0310*/ 	.word	0x0000e940


	//   ....[86]....
        /*0314*/ 	.word	0x0000ed90


	//   ....[87]....
        /*0318*/ 	.word	0x0000ede0


	//   ....[88]....
        /*031c*/ 	.word	0x0000ee30


	//   ....[89]....
        /*0320*/ 	.word	0x0000ee60


	//   ....[90]....
        /*0324*/ 	.word	0x0000ee80


	//   ....[91]....
        /*0328*/ 	.word	0x0000efa0


	//   ....[92]....
        /*032c*/ 	.word	0x0000efe0


	//   ....[93]....
        /*0330*/ 	.word	0x0000f030


	//   ....[94]....
        /*0334*/ 	.word	0x0000f060


	//   ....[95]....
        /*0338*/ 	.word	0x0000f080


	//----- nvinfo : EIATTR_VRC_CTA_INIT_COUNT
	.align		4
.L_2495:
        /*033c*/ 	.byte	0x02, 0x4a
	.zero		1
	.zero		1


	//----- nvinfo : EIATTR_EXIT_INSTR_OFFSETS
	.align		4
        /*0340*/ 	.byte	0x04, 0x1c
        /*0342*/ 	.short	(.L_2497 - .L_2496)


	//   ....[0]....
.L_2496:
        /*0344*/ 	.word	0x0000f140


	//   ....[1]....
        /*0348*/ 	.word	0x0000f440


	//----- nvinfo : EIATTR_MAX_THREADS
	.align		4
.L_2497:
        /*034c*/ 	.byte	0x04, 0x05
        /*034e*/ 	.short	(.L_2499 - .L_2498)
.L_2498:
        /*0350*/ 	.word	0x00000020
        /*0354*/ 	.word	0x00000001
        /*0358*/ 	.word	0x00000001


	//----- nvinfo : EIATTR_CRS_STACK_SIZE
	.align		4
.L_2499:
        /*035c*/ 	.byte	0x04, 0x1e
        /*035e*/ 	.short	(.L_2501 - .L_2500)
.L_2500:
        /*0360*/ 	.word	0x00000000


	//----- nvinfo : EIATTR_CBANK_PARAM_SIZE
	.align		4
.L_2501:
        /*0364*/ 	.byte	0x03, 0x19
        /*0366*/ 	.short	0x01f0


	//----- nvinfo : EIATTR_PARAM_CBANK
	.align		4
        /*0368*/ 	.byte	0x04, 0x0a
        /*036a*/ 	.short	(.L_2503 - .L_2502)
	.align		4
.L_2502:
        /*036c*/ 	.word	index@(.nv.constant0._Z25selective_scan_bwd_kernelI32Selective_Scan_bwd_kernel_traitsILi32ELi16ELb0ELb1ELb0ELb0ELb1EN3c104HalfENS1_7complexIfEEEEv12SSMParamsBwd)
        /*0370*/ 	.short	0x0380
        /*0372*/ 	.short	0x01f0


	//----- nvinfo : EIATTR_SW_WAR
	.align		4
.L_2503:
        /*0374*/ 	.byte	0x04, 0x36
        /*0376*/ 	.short	(.L_2505 - .L_2504)
.L_2504:
        /*0378*/ 	.word	0x00000008
.L_2505:


//--------------------- .nv.info._Z25selective_scan_bwd_kernelI32Selective_Scan_bwd_kernel_traitsILi32ELi16ELb0ELb1ELb0ELb1ELb0EN3c104HalfENS1_7complexIfEEEEv12SSMParamsBwd --------------------------
	.section	.nv.info._Z25selective_scan_bwd_kernelI32Selective_Scan_bwd_kernel_traitsILi32ELi16ELb0ELb1ELb0ELb1ELb0EN3c104HalfENS1_7complexIfEEEEv12SSMParamsBwd,"",@"SHT_CUDA_INFO"
	.sectionflags	@""
	.align	4


	//----- nvinfo : EIATTR_CUDA_API_VERSION
	.align		4
        /*0000*/ 	.byte	0x04, 0x37
        /*0002*/ 	.short	(.L_2507 - .L_2506)
.L_2506:
        /*0004*/ 	.word	0x00000082


	//----- nvinfo : EIATTR_KPARAM_INFO
	.align		4
.L_2507:
        /*0008*/ 	.byte	0x04, 0x17
        /*000a*/ 	.short	(.L_2509 - .L_2508)
.L_2508:
        /*000c*/ 	.word	0x00000000
        /*0010*/ 	.short	0x0000
        /*0012*/ 	.short	0x0000
        /*0014*/ 	.byte	0x00, 0xf0, 0xc1, 0x07


	//----- nvinfo : EIATTR_SPARSE_MMA_MASK
	.align		4
.L_2509:
        /*0018*/ 	.byte	0x03, 0x50
        /*001a*/ 	.short	0x0000


	//----- nvinfo : EIATTR_MAXREG_COUNT
	.align		4
        /*001c*/ 	.byte	0x03, 0x1b
        /*001e*/ 	.short	0x00ff


	//----- nvinfo : EIATTR_NUM_BARRIERS
	.align		4
        /*0020*/ 	.byte	0x02, 0x4c
        /*0022*/ 	.byte	0x01
	.zero		1


	//----- nvinfo : EIATTR_MERCURY_ISA_VERSION
	.align		4
        /*0024*/ 	.byte	0x03, 0x5f
        /*0026*/ 	.short	0x0101


	//----- nvinfo : EIATTR_INT_WARP_WIDE_INSTR_OFFSETS
	.align		4
        /*0028*/ 	.byte	0x04, 0x31
        /*002a*/ 	.short	(.L_2511 - .L_2510)


	//   ....[0]....
.L_2510:
        /*002c*/ 	.word	0x00009050


	//   ....[1]....
        /*0030*/ 	.word	0x00009720


	//----- nvinfo : EIATTR_COOP_GROUP_MASK_REGIDS
	.align		4
.L_2511:
        /*0034*/ 	.byte	0x04, 0x29
        /*0036*/ 	.short	(.L_2513 - .L_2512)


	//   ....[0]....
.L_2512:
        /*0038*/ 	.word	0xffffffff


	//   ....[1]....
        /*003c*/ 	.word	0xffffffff


	//   ....[2]....
        /*0040*/ 	.word	0xffffffff


	//   ....[3]....
        /*0044*/ 	.word	0xffffffff


	//   ....[4]....
        /*0048*/ 	.word	0xffffffff


	//   ....[5]....
        /*004c*/ 	.word	0xffffffff


	//   ....[6]....
        /*0050*/ 	.word	0xffffffff


	//   ....[7]....
        /*0054*/ 	.word	0xffffffff


	//   ....[8]....
        /*0058*/ 	.word	0xffffffff


	//   ....[9]....
        /*005c*/ 	.word	0xffffffff


	//   ....[10]....
        /*0060*/ 	.word	0xffffffff


	//   ....[11]....
        /*0064*/ 	.word	0xffffffff


	//   ....[12]....
        /*0068*/ 	.word	0xffffffff


	//   ....[13]....
        /*006c*/ 	.word	0xffffffff


	//   ....[14]....
        /*0070*/ 	.word	0xffffffff


	//   ....[15]....
        /*0074*/ 	.word	0xffffffff


	//   ....[16]....
        /*0078*/ 	.word	0xffffffff


	//   ....[17]....
        /*007c*/ 	.word	0xffffffff


	//   ....[18]....
        /*0080*/ 	.word	0xffffffff


	//   ....[19]....
        /*0084*/ 	.word	0xffffffff


	//   ....[20]....
        /*0088*/ 	.word	0xffffffff


	//   ....[21]....
        /*008c*/ 	.word	0xffffffff


	//   ....[22]....
        /*0090*/ 	.word	0xffffffff


	//   ....[23]....
        /*0094*/ 	.word	0xffffffff


	//   ....[24]....
        /*0098*/ 	.word	0xffffffff


	//   ....[25]....
        /*009c*/ 	.word	0xffffffff


	//   ....[26]....
        /*00a0*/ 	.word	0xffffffff


	//   ....[27]....
        /*00a4*/ 	.word	0xffffffff


	//   ....[28]....
        /*00a8*/ 	.word	0xffffffff


	//   ....[29]....
        /*00ac*/ 	.word	0xffffffff


	//   ....[30]....
        /*00b0*/ 	.word	0xffffffff


	//   ....[31]....
        /*00b4*/ 	.word	0xffffffff


	//   ....[32]....
        /*00b8*/ 	.word	0xffffffff


	//   ....[33]....
        /*00bc*/ 	.word	0xffffffff


	//   ....[34]....
        /*00c0*/ 	.word	0xffffffff


	//   ....[35]....
        /*00c4*/ 	.word	0xffffffff


	//   ....[36]....
        /*00c8*/ 	.word	0xffffffff


	//   ....[37]....
        /*00cc*/ 	.word	0xffffffff


	//   ....[38]....
        /*00d0*/ 	.word	0xffffffff


	//   ....[39]....
        /*00d4*/ 	.word	0xffffffff


	//   ....[40]....
        /*00d8*/ 	.word	0xffffffff


	//   ....[41]....
        /*00dc*/ 	.word	0xffffffff


	//   ....[42]....
        /*00e0*/ 	.word	0xffffffff


	//   ....[43]....
        /*00e4*/ 	.word	0xffffffff


	//   ....[44]....
        /*00e8*/ 	.word	0xffffffff


	//   ....[45]....
        /*00ec*/ 	.word	0xffffffff


	//   ....[46]....
        /*00f0*/ 	.word	0xffffffff


	//   ....[47]....
        /*00f4*/ 	.word	0xffffffff


	//   ....[48]....
        /*00f8*/ 	.word	0xffffffff


	//   ....[49]....
        /*00fc*/ 	.word	0xffffffff


	//   ....[50]....
        /*0100*/ 	.word	0xffffffff


	//   ....[51]....
        /*0104*/ 	.word	0xffffffff


	//   ....[52]....
        /*0108*/ 	.word	0xffffffff


	//   ....[53]....
        /*010c*/ 	.word	0xffffffff


	//   ....[54]....
        /*0110*/ 	.word	0xffffffff


	//   ....[55]....
        /*0114*/ 	.word	0xffffffff


	//   ....[56]....
        /*0118*/ 	.word	0xffffffff


	//   ....[57]....
        /*011c*/ 	.word	0xffffffff


	//   ....[58]....
        /*0120*/ 	.word	0xffffffff


	//   ....[59]....
        /*0124*/ 	.word	0xffffffff


	//   ....[60]....
        /*0128*/ 	.word	0xffffffff


	//   ....[61]....
        /*012c*/ 	.word	0xffffffff


	//   ....[62]....
        /*0130*/ 	.word	0xffffffff


	//   ....[63]....
        /*0134*/ 	.word	0xffffffff


	//   ....[64]....
        /*0138*/ 	.word	0xffffffff


	//   ....[65]....
        /*013c*/ 	.word	0xffffffff


	//   ....[66]....
        /*0140*/ 	.word	0xffffffff


	//   ....[67]....
        /*0144*/ 	.word	0xffffffff


	//   ....[68]....
        /*0148*/ 	.word	0xffffffff


	//   ....[69]....
        /*014c*/ 	.word	0xffffffff


	//   ....[70]....
        /*0150*/ 	.word	0xffffffff


	//   ....[71]....
        /*0154*/ 	.word	0xffffffff


	//   ....[72]....
        /*0158*/ 	.word	0xffffffff


	//   ....[73]....
        /*015c*/ 	.word	0xffffffff


	//   ....[74]....
        /*0160*/ 	.word	0xffffffff


	//   ....[75]....
        /*0164*/ 	.word	0xffffffff


	//   ....[76]....
        /*0168*/ 	.word	0xffffffff


	//   ....[77]....
        /*016c*/ 	.word	0xffffffff


	//   ....[78]....
        /*0170*/ 	.word	0xffffffff


	//   ....[79]....
        /*0174*/ 	.word	0xffffffff


	//   ....[80]....
        /*0178*/ 	.word	0xffffffff


	//   ....[81]....
        /*017c*/ 	.word	0xffffffff


	//   ....[82]....
        /*0180*/ 	.word	0xffffffff


	//   ....[83]....
        /*0184*/ 	.word	0xffffffff


	//   ....[84]....
        /*0188*/ 	.word	0xffffffff


	//   ....[85]....
        /*018c*/ 	.word	0xffffffff


	//   ....[86]....
        /*0190*/ 	.word	0xffffffff


	//   ....[87]....
        /*0194*/ 	.word	0xffffffff


	//   ....[88]....
        /*0198*/ 	.word	0xffffffff


	//   ....[89]....
        /*019c*/ 	.word	0xffffffff


	//   ....[90]....
        /*01a0*/ 	.word	0xffffffff


	//   ....[91]....
        /*01a4*/ 	.word	0xffffffff


	//   ....[92]....
        /*01a8*/ 	.word	0xffffffff


	//----- nvinfo : EIATTR_COOP_GROUP_INSTR_OFFSETS
	.align		4
.L_2513:
        /*01ac*/ 	.byte	0x04, 0x28
        /*01ae*/ 	.short	(.L_2515 - .L_2514)


	//   ....[0]....
.L_2514:
        /*01b0*/ 	.word	0x000013f0


	//   ....[1]....
        /*01b4*/ 	.word	0x000019b0


	//   ....[2]....
        /*01b8*/ 	.word	0x00001fe0


	//   ....[3]....
        /*01bc*/ 	.word	0x00006510


	//   ....[4]....
        /*01c0*/ 	.word	0x00008140


	//   ....[5]....
        /*01c4*/ 	.word	0x00008150


	//   ....[6]....
        /*01c8*/ 	.word	0x00008160


	//   ....[7]....
        /*01cc*/ 	.word	0x00008170


	//   ....[8]....
        /*01d0*/ 	.word	0x00008220


	//   ....[9]....
        /*01d4*/ 	.word	0x00008240


	//   ....[10]....
        /*01d8*/ 	.word	0x00008250


	//   ....[11]....
        /*01dc*/ 	.word	0x00008260


	//   ....[12]....
        /*01e0*/ 	.word	0x00008310


	//   ....[13]....
        /*01e4*/ 	.word	0x00008330


	//   ....[14]....
        /*01e8*/ 	.word	0x00008340


	//   ....[15]....
        /*01ec*/ 	.word	0x00008350


	//   ....[16]....
        /*01f0*/ 	.word	0x00008400


	//   ....[17]....
        /*01f4*/ 	.word	0x00008420


	//   ....[18]....
        /*01f8*/ 	.word	0x00008430


	//   ....[19]....
        /*01fc*/ 	.word	0x00008440


	//   ....[20]....
        /*0200*/ 	.word	0x00008500


	//   ....[21]....
        /*0204*/ 	.word	0x00008510


	//   ....[22]....
        /*0208*/ 	.word	0x00008520


	//   ....[23]....
        /*020c*/ 	.word	0x00008530


	//   ....[24]....
        /*0210*/ 	.word	0x000085e0


	//   ....[25]....
        /*0214*/ 	.word	0x000085f0


	//   ....[26]....
        /*0218*/ 	.word	0x00008600


	//   ....[27]....
        /*021c*/ 	.word	0x00008610


	//   ....[28]....
        /*0220*/ 	.word	0x00008620


	//   ....[29]....
        /*0224*/ 	.word	0x00008640


	//   ....[30]....
        /*0228*/ 	.word	0x00009100


	//   ....[31]....
        /*022c*/ 	.word	0x00009130


	//   ....[32]....
        /*0230*/ 	.word	0x00009140


	//   ....[33]....
        /*0234*/ 	.word	0x00009150


	//   ....[34]....
        /*0238*/ 	.word	0x00009230


	//   ....[35]....
        /*023c*/ 	.word	0x00009250


	//   ....[36]....
        /*0240*/ 	.word	0x00009260


	//   ....[37]....
        /*0244*/ 	.word	0x00009270


	//   ....[38]....
        /*0248*/ 	.word	0x00009350


	//   ....[39]....
        /*024c*/ 	.word	0x00009370


	//   ....[40]....
        /*0250*/ 	.word	0x00009380


	//   ....[41]....
        /*0254*/ 	.word	0x00009390


	//   ....[42]....
        /*0258*/ 	.word	0x00009470


	//   ....[43]....
        /*025c*/ 	.word	0x00009490


	//   ....[44]....
        /*0260*/ 	.word	0x000094a0


	//   ....[45]....
        /*0264*/ 	.word	0x000094b0


	//   ....[46]....
        /*0268*/ 	.word	0x00009590


	//   ....[47]....
        /*026c*/ 	.word	0x000095b0


	//   ....[48]....
        /*0270*/ 	.word	0x000095c0


	//   ....[49]....
        /*0274*/ 	.word	0x000095d0


	//   ....[50]....
        /*0278*/ 	.word	0x000096a0


	//   ....[51]....
        /*027c*/ 	.word	0x000096e0


	//   ....[52]....
        /*0280*/ 	.word	0x00009700


	//   ....[53]....
        /*0284*/ 	.word	0x00009710


	//   ....[54]....
        /*0288*/ 	.word	0x00009730


	//   ....[55]....
        /*028c*/ 	.word	0x00009750


	//   ....[56]....
        /*0290*/ 	.word	0x00009780


	//   ....[57]....
        /*0294*/ 	.word	0x00009820


	//   ....[58]....
        /*0298*/ 	.word	0x00009860


	//   ....[59]....
        /*029c*/ 	.word	0x000098d0


	//   ....[60]....
        /*02a0*/ 	.word	0x0000cd40


	//   ....[61]....
        /*02a4*/ 	.word	0x0000cd80


	//   ....[62]....
        /*02a8*/ 	.word	0x0000cdc0


	//   ....[63]....
        /*02ac*/ 	.word	0x0000ce00


	//   ....[64]....
        /*02b0*/ 	.word	0x0000cf50


	//   ....[65]....
        /*02b4*/ 	.word	0x0000cf90


	//   ....[66]....
        /*02b8*/ 	.word	0x0000cfd0


	//   ....[67]....
        /*02bc*/ 	.word	0x0000d010


	//   ....[68]....
        /*02c0*/ 	.word	0x0000d120


	//   ....[69]....
        /*02c4*/ 	.word	0x0000d160


	//   ....[70]....
        /*02c8*/ 	.word	0x0000d1a0


	//   ....[71]....
        /*02cc*/ 	.word	0x0000d1e0


	//   ....[72]....
        /*02d0*/ 	.word	0x0000d2f0


	//   ....[73]....
        /*02d4*/ 	.word	0x0000d330


	//   ....[74]....
        /*02d8*/ 	.word	0x0000d370


	//   ....[75]....
        /*02dc*/ 	.word	0x0000d3b0


	//   ....[76]....
        /*02e0*/ 	.word	0x0000d470


	//   ....[77]....
        /*02e4*/ 	.word	0x0000d490


	//   ....[78]....
        /*02e8*/ 	.word	0x0000d4b0


	//   ....[79]....
        /*02ec*/ 	.word	0x0000d4c0


	//   ....[80]....
        /*02f0*/ 	.word	0x0000ddd0


	//   ....[81]....
        /*02f4*/ 	.word	0x0000e620


	//   ....[82]....
        /*02f8*/ 	.word	0x0000ef30


	//   ....[83]....
        /*02fc*/ 	.word	0x0000f540


	//   ....[84]....
        /*0300*/ 	.word	0x0000f590


	//   ....[85]....
        /*0304*/ 	.word	0x0000f5e0


	//   ....[86]....
        /*0308*/ 	.word	0x0000f610


	//   ....[87]....
        /*030c*/ 	.word	0x0000f630


	//   ....[88]....
        /*0310*/ 	.word	0x0000f750


	//   ....[89]....
        /*0314*/ 	.word	0x0000f790


	//   ....[90]....
        /*0318*/ 	.word	0x0000f7e0


	//   ....[91]....
        /*031c*/ 	.word	0x0000f810


	//   ....[92]....
        /*0320*/ 	.word	0x0000f830


	//----- nvinfo : EIATTR_VRC_CTA_INIT_COUNT
	.align		4
.L_2515:
        /*0324*/ 	.byte	0x02, 0x4a
	.zero		1
	.zero		1


	//----- nvinfo : EIATTR_EXIT_INSTR_OFFSETS
	.align		4
        /*0328*/ 	.byte	0x04, 0x1c
        /*032a*/ 	.short	(.L_2517 - .L_2516)


	//   ....[0]....
.L_2516:
        /*032c*/ 	.word	0x0000f8f0


	//   ....[1]....
        /*0330*/ 	.word	0x0000fbf0


	//----- nvinfo : EIATTR_MAX_THREADS
	.align		4
.L_2517:
        /*0334*/ 	.byte	0x04, 0x05
        /*0336*/ 	.short	(.L_2519 - .L_2518)
.L_2518:
        /*0338*/ 	.word	0x00000020
        /*033c*/ 	.word	0x00000001
        /*0340*/ 	.word	0x00000001


	//----- nvinfo : EIATTR_CRS_STACK_SIZE
	.align		4
.L_2519:
        /*0344*/ 	.byte	0x04, 0x1e
        /*0346*/ 	.short	(.L_2521 - .L_2520)
.L_2520:
        /*0348*/ 	.word	0x00000000


	//----- nvinfo : EIATTR_CBANK_PARAM_SIZE
	.align		4
.L_2521:
        /*034c*/ 	.byte	0x03, 0x19
        /*034e*/ 	.short	0x01f0


	//----- nvinfo : EIATTR_PARAM_CBANK
	.align		4
        /*0350*/ 	.byte	0x04, 0x0a
        /*0352*/ 	.short	(.L_2523 - .L_2522)
	.align		4
.L_2522:
        /*0354*/ 	.word	index@(.nv.constant0._Z25selective_scan_bwd_kernelI32Selective_Scan_bwd_kernel_traitsILi32ELi16ELb0ELb1ELb0ELb1ELb0EN3c104HalfENS1_7complexIfEEEEv12SSMParamsBwd)
        /*0358*/ 	.short	0x0380
        /*035a*/ 	.short	0x01f0


	//----- nvinfo : EIATTR_SW_WAR
	.align		4
.L_2523:
        /*035c*/ 	.byte	0x04, 0x36
        /*035e*/ 	.short	(.L_2525 - .L_2524)
.L_2524:
        /*0360*/ 	.word	0x00000008
.L_2525:


//--------------------- .nv.info._Z25selective_scan_bwd_kernelI32Selective_Scan_bwd_kernel_traitsILi32ELi16ELb0ELb1ELb0ELb1ELb1EN3c104HalfENS1_7complexIfEEEEv12SSMParamsBwd --------------------------
	.section	.nv.info._Z25selective_scan_bwd_kernelI32Selective_Scan_bwd_kernel_traitsILi32ELi16ELb0ELb1ELb0ELb1ELb1EN3c104HalfENS1_7complexIfEEEEv12SSMParamsBwd,"",@"SHT_CUDA_INFO"
	.sectionflags	@""
	.align	4


	//----- nvinfo : EIATTR_CUDA_API_VERSION
	.align		4
        /*0000*/ 	.byte	0x04, 0x37
        /*0002*/ 	.short	(.L_2527 - .L_2526)
.L_2526:
        /*0004*/ 	.word	0x00000082


	//----- nvinfo : EIATTR_KPARAM_INFO
	.align		4
.L_2527:
        /*0008*/ 	.byte	0x04, 0x17
        /*000a*/ 	.short	(.L_2529 - .L_2528)
.L_2528:
        /*000c*/ 	.word	0x00000000
        /*0010*/ 	.short	0x0000
        /*0012*/ 	.short	0x0000
        /*0014*/ 	.byte	0x00, 0xf0, 0xc1, 0x07


	//----- nvinfo : EIATTR_SPARSE_MMA_MASK
	.align		4
.L_2529:
        /*0018*/ 	.byte	0x03, 0x50
        /*001a*/ 	.short	0x0000


	//----- nvinfo : EIATTR_MAXREG_COUNT
	.align		4
        /*001c*/ 	.byte	0x03, 0x1b
        /*001e*/ 	.short	0x00ff


	//----- nvinfo : EIATTR_NUM_BARRIERS
	.align		4
        /*0020*/ 	.byte	0x02, 0x4c
        /*0022*/ 	.byte	0x01
	.zero		1


	//----- nvinfo : EIATTR_MERCURY_ISA_VERSION
	.align		4
        /*0024*/ 	.byte	0x03, 0x5f
        /*0026*/ 	.short	0x0101


	//----- nvinfo : EIATTR_INT_WARP_WIDE_INSTR_OFFSETS
	.align		4
        /*0028*/ 	.byte	0x04, 0x31
        /*002a*/ 	.short	(.L_2531 - .L_2530)


	//   ....[0]....
.L_2530:
        /*002c*/ 	.word	0x0000b8f0


	//   ....[1]....
        /*0030*/ 	.word	0x0000bff0


	//----- nvinfo : EIATTR_COOP_GROUP_MASK_REGIDS
	.align		4
.L_2531:
        /*0034*/ 	.byte	0x04, 0x29
        /*0036*/ 	.short	(.L_2533 - .L_2532)


	//   ....[0]....
.L_2532:
        /*0038*/ 	.word	0xffffffff


	//   ....[1]....
        /*003c*/ 	.word	0xffffffff


	//   ....[2]....
        /*0040*/ 	.word	0xffffffff


	//   ....[3]....
        /*0044*/ 	.word	0xffffffff


	//   ....[4]....
        /*0048*/ 	.word	0xffffffff


	//   ....[5]....
        /*004c*/ 	.word	0xffffffff


	//   ....[6]....
        /*0050*/ 	.word	0xffffffff


	//   ....[7]....
        /*0054*/ 	.word	0xffffffff


	//   ....[8]....
        /*0058*/ 	.word	0xffffffff


	//   ....[9]....
        /*005c*/ 	.word	0xffffffff


	//   ....[10]....
        /*0060*/ 	.word	0xffffffff


	//   ....[11]....
        /*0064*/ 	.word	0xffffffff


	//   ....[12]....
        /*0068*/ 	.word	0xffffffff


	//   ....[13]....
        /*006c*/ 	.word	0xffffffff


	//   ....[14]....
        /*0070*/ 	.word	0xffffffff


	//   ....[15]....
        /*0074*/ 	.word	0xffffffff


	//   ....[16]....
        /*0078*/ 	.word	0xffffffff


	//   ....[17]....
        /*007c*/ 	.word	0xffffffff


	//   ....[18]....
        /*0080*/ 	.word	0xffffffff


	//   ....[19]....
        /*0084*/ 	.word	0xffffffff


	//   ....[20]....
        /*0088*/ 	.word	0xffffffff


	//   ....[21]....
        /*008c*/ 	.word	0xffffffff


	//   ....[22]....
        /*0090*/ 	.word	0xffffffff


	//   ....[23]....
        /*0094*/ 	.word	0xffffffff


	//   ....[24]....
        /*0098*/ 	.word	0xffffffff


	//   ....[25]....
        /*009c*/ 	.word	0xffffffff


	//   ....[26]....
        /*00a0*/ 	.word	0xffffffff


	//   ....[27]....
        /*00a4*/ 	.word	0xffffffff


	//   ....[28]....
        /*00a8*/ 	.word	0xffffffff


	//   ....[29]....
        /*00ac*/ 	.word	0xffffffff


	//   ....[30]....
        /*00b0*/ 	.word	0xffffffff


	//   ....[31]....
        /*00b4*/ 	.word	0xffffffff


	//   ....[32]....
        /*00b8*/ 	.word	0xffffffff


	//   ....[33]....
        /*00bc*/ 	.word	0xffffffff


	//   ....[34]....
        /*00c0*/ 	.word	0xffffffff


	//   ....[35]....
        /*00c4*/ 	.word	0xffffffff


	//   ....[36]....
        /*00c8*/ 	.word	0xffffffff


	//   ....[37]....
        /*00cc*/ 	.word	0xffffffff


	//   ....[38]....
        /*00d0*/ 	.word	0xffffffff


	//   ....[39]....
        /*00d4*/ 	.word	0xffffffff


	//   ....[40]....
        /*00d8*/ 	.word	0xffffffff


	//   ....[41]....
        /*00dc*/ 	.word	0xffffffff


	//   ....[42]....
        /*00e0*/ 	.word	0xffffffff


	//   ....[43]....
        /*00e4*/ 	.word	0xffffffff


	//   ....[44]....
        /*00e8*/ 	.word	0xffffffff


	//   ....[45]....
        /*00ec*/ 	.word	0xffffffff


	//   ....[46]....
        /*00f0*/ 	.word	0xffffffff


	//   ....[47]....
        /*00f4*/ 	.word	0xffffffff


	//   ....[48]....
        /*00f8*/ 	.word	0xffffffff


	//   ....[49]....
        /*00fc*/ 	.word	0xffffffff


	//   ....[50]....
        /*0100*/ 	.word	0xffffffff


	//   ....[51]....
        /*0104*/ 	.word	0xffffffff


	//   ....[52]....
        /*0108*/ 	.word	0xffffffff


	//   ....[53]....
        /*010c*/ 	.word	0xffffffff


	//   ....[54]....
        /*0110*/ 	.word	0xffffffff


	//   ....[55]....
        /*0114*/ 	.word	0xffffffff


	//   ....[56]....
        /*0118*/ 	.word	0xffffffff


	//   ....[57]....
        /*011c*/ 	.word	0xffffffff


	//   ....[58]....
        /*0120*/ 	.word	0xffffffff


	//   ....[59]....
        /*0124*/ 	.word	0xffffffff


	//   ....[60]....
        /*0128*/ 	.word	0xffffffff


	//   ....[61]....
        /*012c*/ 	.word	0xffffffff


	//   ....[62]....
        /*0130*/ 	.word	0xffffffff


	//   ....[63]....
        /*0134*/ 	.word	0xffffffff


	//   ....[64]....
        /*0138*/ 	.word	0xffffffff


	//   ....[65]....
        /*013c*/ 	.word	0xffffffff


	//   ....[66]....
        /*0140*/ 	.word	0xffffffff


	//   ....[67]....
        /*0144*/ 	.word	0xffffffff


	//   ....[68]....
        /*0148*/ 	.word	0xffffffff


	//   ....[69]....
        /*014c*/ 	.word	0xffffffff


	//   ....[70]....
        /*0150*/ 	.word	0xffffffff


	//   ....[71]....
        /*0154*/ 	.word	0xffffffff


	//   ....[72]....
        /*0158*/ 	.word	0xffffffff


	//   ....[73]....
        /*015c*/ 	.word	0xffffffff


	//   ....[74]....
        /*0160*/ 	.word	0xffffffff


	//   ....[75]....
        /*0164*/ 	.word	0xffffffff


	//   ....[76]....
        /*0168*/ 	.word	0xffffffff


	//   ....[77]....
        /*016c*/ 	.word	0xffffffff


	//   ....[78]....
        /*0170*/ 	.word	0xffffffff


	//   ....[79]....
        /*0174*/ 	.word	0xffffffff


	//   ....[80]....
        /*0178*/ 	.word	0xffffffff


	//   ....[81]....
        /*017c*/ 	.word	0xffffffff


	//   ....[82]....
        /*0180*/ 	.word	0xffffffff


	//   ....[83]....
        /*0184*/ 	.word	0xffffffff


	//   ....[84]....
        /*0188*/ 	.word	0xffffffff


	//   ....[85]....
        /*018c*/ 	.word	0xffffffff


	//   ....[86]....
        /*0190*/ 	.word	0xffffffff


	//   ....[87]....
        /*0194*/ 	.word	0xffffffff


	//   ....[88]....
        /*0198*/ 	.word	0xffffffff


	//   ....[89]....
        /*019c*/ 	.word	0xffffffff


	//   ....[90]....
        /*01a0*/ 	.word	0xffffffff


	//   ....[91]....
        /*01a4*/ 	.word	0xffffffff


	//   ....[92]....
        /*01a8*/ 	.word	0xffffffff


	//   ....[93]....
        /*01ac*/ 	.word	0xffffffff


	//   ....[94]....
        /*01b0*/ 	.word	0xffffffff


	//   ....[95]....
        /*01b4*/ 	.word	0xffffffff


	//   ....[96]....
        /*01b8*/ 	.word	0xffffffff


	//----- nvinfo : EIATTR_COOP_GROUP_INSTR_OFFSETS
	.align		4
.L_2533:
        /*01bc*/ 	.byte	0x04, 0x28
        /*01be*/ 	.short	(.L_2535 - .L_2534)


	//   ....[0]....
.L_2534:
        /*01c0*/ 	.word	0x00001420


	//   ....[1]....
        /*01c4*/ 	.word	0x00001a20


	//   ....[2]....
        /*01c8*/ 	.word	0x000020b0


	//   ....[3]....
        /*01cc*/ 	.word	0x00004c10


	//   ....[4]....
        /*01d0*/ 	.word	0x00005320


	//   ....[5]....
        /*01d4*/ 	.word	0x00005fa0


	//   ....[6]....
        /*01d8*/ 	.word	0x00006990


	//   ....[7]....
        /*01dc*/ 	.word	0x00008dc0


	//   ....[8]....
        /*01e0*/ 	.word	0x0000aa10


	//   ....[9]....
        /*01e4*/ 	.word	0x0000aa20


	//   ....[10]....
        /*01e8*/ 	.word	0x0000aa30


	//   ....[11]....
        /*01ec*/ 	.word	0x0000aa50


	//   ....[12]....
        /*01f0*/ 	.word	0x0000aae0


	//   ....[13]....
        /*01f4*/ 	.word	0x0000ab00


	//   ....[14]....
        /*01f8*/ 	.word	0x0000ab20


	//   ....[15]....
        /*01fc*/ 	.word	0x0000ab40


	//   ....[16]....
        /*0200*/ 	.word	0x0000abd0


	//   ....[17]....
        /*0204*/ 	.word	0x0000abf0


	//   ....[18]....
        /*0208*/ 	.word	0x0000ac10


	//   ....[19]....
        /*020c*/ 	.word	0x0000ac30


	//   ....[20]....
        /*0210*/ 	.word	0x0000acc0


	//   ....[21]....
        /*0214*/ 	.word	0x0000ace0


	//   ....[22]....
        /*0218*/ 	.word	0x0000ad00


	//   ....[23]....
        /*021c*/ 	.word	0x0000ad10


	//   ....[24]....
        /*0220*/ 	.word	0x0000adc0


	//   ....[25]....
        /*0224*/ 	.word	0x0000ade0


	//   ....[26]....
        /*0228*/ 	.word	0x0000adf0


	//   ....[27]....
        /*022c*/ 	.word	0x0000ae00


	//   ....[28]....
        /*0230*/ 	.word	0x0000aeb0


	//   ....[29]....
        /*0234*/ 	.word	0x0000aec0


	//   ....[30]....
        /*0238*/ 	.word	0x0000aed0


	//   ....[31]....
        /*023c*/ 	.word	0x0000aee0


	//   ....[32]....
        /*0240*/ 	.word	0x0000aef0


	//   ....[33]....
        /*0244*/ 	.word	0x0000af10


	//   ....[34]....
        /*0248*/ 	.word	0x0000b9e0


	//   ....[35]....
        /*024c*/ 	.word	0x0000ba00


	//   ....[36]....
        /*0250*/ 	.word	0x0000ba10


	//   ....[37]....
        /*0254*/ 	.word	0x0000ba20


	//   ....[38]....
        /*0258*/ 	.word	0x0000bb00


	//   ....[39]....
        /*025c*/ 	.word	0x0000bb20


	//   ....[40]....
        /*0260*/ 	.word	0x0000bb30


	//   ....[41]....
        /*0264*/ 	.word	0x0000bb40


	//   ....[42]....
        /*0268*/ 	.word	0x0000bc20


	//   ....[43]....
        /*026c*/ 	.word	0x0000bc40


	//   ....[44]....
        /*0270*/ 	.word	0x0000bc50


	//   ....[45]....
        /*0274*/ 	.word	0x0000bc60


	//   ....[46]....
        /*0278*/ 	.word	0x0000bd40


	//   ....[47]....
        /*027c*/ 	.word	0x0000bd60


	//   ....[48]....
        /*0280*/ 	.word	0x0000bd70


	//   ....[49]....
        /*0284*/ 	.word	0x0000bd80


	//   ....[50]....
        /*0288*/ 	.word	0x0000be60


	//   ....[51]....
        /*028c*/ 	.word	0x0000be80


	//   ....[52]....
        /*0290*/ 	.word	0x0000be90


	//   ....[53]....
        /*0294*/ 	.word	0x0000bea0


	//   ....[54]....
        /*0298*/ 	.word	0x0000bf70


	//   ....[55]....
        /*029c*/ 	.word	0x0000bfb0


	//   ....[56]....
        /*02a0*/ 	.word	0x0000bfd0


	//   ....[57]....
        /*02a4*/ 	.word	0x0000bfe0


	//   ....[58]....
        /*02a8*/ 	.word	0x0000c000


	//   ....[59]....
        /*02ac*/ 	.word	0x0000c020


	//   ....[60]....
        /*02b0*/ 	.word	0x0000c050


	//   ....[61]....
        /*02b4*/ 	.word	0x0000c0c0


	//   ....[62]....
        /*02b8*/ 	.word	0x0000c100


	//   ....[63]....
        /*02bc*/ 	.word	0x0000c170


	//   ....[64]....
        /*02c0*/ 	.word	0x0000f600


	//   ....[65]....
        /*02c4*/ 	.word	0x0000f640


	//   ....[66]....
        /*02c8*/ 	.word	0x0000f680


	//   ....[67]....
        /*02cc*/ 	.word	0x0000f6c0


	//   ....[68]....
        /*02d0*/ 	.word	0x0000f7d0


	//   ....[69]....
        /*02d4*/ 	.word	0x0000f810


	//   ....[70]....
        /*02d8*/ 	.word	0x0000f850


	//   ....[71]....
        /*02dc*/ 	.word	0x0000f890


	//   ....[72]....
        /*02e0*/ 	.word	0x0000f9a0


	//   ....[73]....
        /*02e4*/ 	.word	0x0000f9e0


	//   ....[74]....
        /*02e8*/ 	.word	0x0000fa20


	//   ....[75]....
        /*02ec*/ 	.word	0x0000fa60


	//   ....[76]....
        /*02f0*/ 	.word	0x0000fbb0


	//   ....[77]....
        /*02f4*/ 	.word	0x0000fbf0


	//   ....[78]....
        /*02f8*/ 	.word	0x0000fc30


	//   ....[79]....
        /*02fc*/ 	.word	0x0000fc70


	//   ....[80]....
        /*0300*/ 	.word	0x0000fd30


	//   ....[81]....
        /*0304*/ 	.word	0x0000fd50


	//   ....[82]....
        /*0308*/ 	.word	0x0000fd70


	//   ....[83]....
        /*030c*/ 	.word	0x0000fd80


	//   ....[84]....
        /*0310*/ 	.word	0x00010680


	//   ....[85]....
        /*0314*/ 	.word	0x00010ec0


	//   ....[86]....
        /*0318*/ 	.word	0x000117d0


	//   ....[87]....
        /*031c*/ 	.word	0x00011dd0


	//   ....[88]....
        /*0320*/ 	.word	0x00011e20


	//   ....[89]....
        /*0324*/ 	.word	0x00011e70


	//   ....[90]....
        /*0328*/ 	.word	0x00011ea0


	//   ....[91]....
        /*032c*/ 	.word	0x00011ec0


	//   ....[92]....
        /*0330*/ 	.word	0x00011fe0


	//   ....[93]....
        /*0334*/ 	.word	0x00012020


	//   ....[94]....
        /*0338*/ 	.word	0x00012070


	//   ....[95]....
        /*033c*/ 	.word	0x000120a0


	//   ....[96]....
        /*0340*/ 	.word	0x000120c0


	//----- nvinfo : EIATTR_VRC_CTA_INIT_COUNT
	.align		4
.L_2535:
        /*0344*/ 	.byte	0x02, 0x4a
	.zero		1
	.zero		1


	//----- nvinfo : EIATTR_EXIT_INSTR_OFFSETS
	.align		4
        /*0348*/ 	.byte	0x04, 0x1c
        /*034a*/ 	.short	(.L_2537 - .L_2536)


	//   ....[0]....
.L_2536:
        /*034c*/ 	.word	0x00012180


	//   ....[1]....
        /*0350*/ 	.word	0x00012480


	//----- nvinfo : EIATTR_MAX_THREADS
	.align		4
.L_2537:
        /*0354*/ 	.byte	0x04, 0x05
        /*0356*/ 	.short	(.L_2539 - .L_2538)
.L_2538:
        /*0358*/ 	.word	0x00000020
        /*035c*/ 	.word	0x00000001
        /*0360*/ 	.word	0x00000001


	//----- nvinfo : EIATTR_CRS_STACK_SIZE
	.align		4
.L_2539:
        /*0364*/ 	.byte	0x04, 0x1e
        /*0366*/ 	.short	(.L_2541 - .L_2540)
.L_2540:
        /*0368*/ 	.word	0x00000000


	//----- nvinfo : EIATTR_CBANK_PARAM_SIZE
	.align		4
.L_2541:
        /*036c*/ 	.byte	0x03, 0x19
        /*036e*/ 	.short	0x01f0


	//----- nvinfo : EIATTR_PARAM_CBANK
	.align		4
        /*0370*/ 	.byte	0x04, 0x0a
        /*0372*/ 	.short	(.L_2543 - .L_2542)
	.align		4
.L_2542:
        /*0374*/ 	.word	index@(.nv.constant0._Z25selective_scan_bwd_kernelI32Selective_Scan_bwd_kernel_traitsILi32ELi16ELb0ELb1ELb0ELb1ELb1EN3c104HalfENS1_7complexIfEEEEv12SSMParamsBwd)
        /*0378*/ 	.short	0x0380
        /*037a*/ 	.short	0x01f0


	//----- nvinfo : EIATTR_SW_WAR
	.align		4
.L_2543:
        /*037c*/ 	.byte	0x04, 0x36
        /*037e*/ 	.short	(.L_2545 - .L_2544)
.L_2544:
        /*0380*/ 	.word	0x00000008
.L_2545:


//--------------------- .nv.info._Z25selective_scan_bwd_kernelI32Selective_Scan_bwd_kernel_traitsILi32ELi16ELb0ELb1ELb1ELb0ELb0EN3c104HalfENS1_7complexIfEEEEv12SSMParamsBwd --------------------------
	.section	.nv.info._Z25selective_scan_bwd_kernelI32Selective_Scan_bwd_kernel_traitsILi32ELi16ELb0ELb1ELb1ELb0ELb0EN3c104HalfENS1_7complexIfEEEEv12SSMParamsBwd,"",@"SHT_CUDA_INFO"
	.sectionflags	@""
	.align	4


	//----- nvinfo : EIATTR_CUDA_API_VERSION
	.align		4
        /*0000*/ 	.byte	0x04, 0x37
        /*0002*/ 	.short	(.L_2547 - .L_2546)
.L_2546:
        /*0004*/ 	.word	0x00000082


	//----- nvinfo : EIATTR_KPARAM_INFO
	.align		4
.L_2547:
        /*0008*/ 	.byte	0x04, 0x17
        /*000a*/ 	.short	(.L_2549 - .L_2548)
.L_2548:
        /*000c*/ 	.word	0x00000000
        /*0010*/ 	.short	0x0000
        /*0012*/ 	.short	0x0000
        /*0014*/ 	.byte	0x00, 0xf0, 0xc1, 0x07


	//----- nvinfo : EIATTR_SPARSE_MMA_MASK
	.align		4
.L_2549:
        /*0018*/ 	.byte	0x03, 0x50
        /*001a*/ 	.short	0x0000


	//----- nvinfo : EIATTR_MAXREG_COUNT
	.align		4
        /*001c*/ 	.byte	0x03, 0x1b
        /*001e*/ 	.short	0x00ff


	//----- nvinfo : EIATTR_NUM_BARRIERS
	.align		4
        /*0020*/ 	.byte	0x02, 0x4c
        /*0022*/ 	.byte	0x01
	.zero		1


	//----- nvinfo : EIATTR_MERCURY_ISA_VERSION
	.align		4
        /*0024*/ 	.byte	0x03, 0x5f
        /*0026*/ 	.short	0x0101


	//----- nvinfo : EIATTR_INT_WARP_WIDE_INSTR_OFFSETS
	.align		4
        /*0028*/ 	.byte	0x04, 0x31
        /*002a*/ 	.short	(.L_2551 - .L_2550)


	//   ....[0]....
.L_2550:
        /*002c*/ 	.word	0x000089b0


	//   ....[1]....
        /*0030*/ 	.word	0x00009090


	//----- nvinfo : EIATTR_COOP_GROUP_MASK_REGIDS
	.align		4
.L_2551:
        /*0034*/ 	.byte	0x04, 0x29
        /*0036*/ 	.short	(.L_2553 - .L_2552)


	//   ....[0]....
.L_2552:
        /*0038*/ 	.word	0xffffffff


	//   ....[1]....
        /*003c*/ 	.word	0xffffffff


	//   ....[2]....
        /*0040*/ 	.word	0xffffffff


	//   ....[3]....
        /*0044*/ 	.word	0xffffffff


	//   ....[4]....
        /*0048*/ 	.word	0xffffffff


	//   ....[5]....
        /*004c*/ 	.word	0xffffffff


	//   ....[6]....
        /*0050*/ 	.word	0xffffffff


	//   ....[7]....
        /*0054*/ 	.word	0xffffffff


	//   ....[8]....
        /*0058*/ 	.word	0xffffffff


	//   ....[9]....
        /*005c*/ 	.word	0xffffffff


	//   ....[10]....
        /*0060*/ 	.word	0xffffffff


	//   ....[11]....
        /*0064*/ 	.word	0xffffffff


	//   ....[12]....
        /*0068*/ 	.word	0xffffffff


	//   ....[13]....
        /*006c*/ 	.word	0xffffffff


	//   ....[14]....
        /*0070*/ 	.word	0xffffffff


	//   ....[15]....
        /*0074*/ 	.word	0xffffffff


	//   ....[16]....
        /*0078*/ 	.word	0xffffffff


	//   ....[17]....
        /*007c*/ 	.word	0xffffffff


	//   ....[18]....
        /*0080*/ 	.word	0xffffffff


	//   ....[19]....
        /*0084*/ 	.word	0xffffffff


	//   ....[20]....
        /*0088*/ 	.word	0xffffffff


	//   ....[21]....
        /*008c*/ 	.word	0xffffffff


	//   ....[22]....
        /*0090*/ 	.word	0xffffffff


	//   ....[23]....
        /*0094*/ 	.word	0xffffffff


	//   ....[24]....
        /*0098*/ 	.word	0xffffffff


	//   ....[25]....
        /*009c*/ 	.word	0xffffffff


	//   ....[26]....
        /*00a0*/ 	.word	0xffffffff


	//   ....[27]....
        /*00a4*/ 	.word	0xffffffff


	//   ....[28]....
        /*00a8*/ 	.word	0xffffffff


	//   ....[29]....
        /*00ac*/ 	.word	0xffffffff


	//   ....[30]....
        /*00b0*/ 	.word	0xffffffff


	//   ....[31]....
        /*00b4*/ 	.word	0xffffffff


	//   ....[32]....
        /*00b8*/ 	.word	0xffffffff


	//   ....[33]....
        /*00bc*/ 	.word	0xffffffff


	//   ....[34]....
        /*00c0*/ 	.word	0xffffffff


	//   ....[35]....
        /*00c4*/ 	.word	0xffffffff


	//   ....[36]....
        /*00c8*/ 	.word	0xffffffff


	//   ....[37]....
        /*00cc*/ 	.word	0xffffffff


	//   ....[38]....
        /*00d0*/ 	.word	0xffffffff


	//   ....[39]....
        /*00d4*/ 	.word	0xffffffff


	//   ....[40]....
        /*00d8*/ 	.word	0xffffffff


	//   ....[41]....
        /*00dc*/ 	.word	0xffffffff


	//   ....[42]....
        /*00e0*/ 	.word	0xffffffff


	//   ....[43]....
        /*00e4*/ 	.word	0xffffffff


	//   ....[44]....
        /*00e8*/ 	.word	0xffffffff


	//   ....[45]....
        /*00ec*/ 	.word	0xffffffff


	//   ....[46]....
        /*00f0*/ 	.word	0xffffffff


	//   ....[47]....
        /*00f4*/ 	.word	0xffffffff


	//   ....[48]....
        /*00f8*/ 	.word	0xffffffff


	//   ....[49]....
        /*00fc*/ 	.word	0xffffffff


	//   ....[50]....
        /*0100*/ 	.word	0xffffffff


	//   ....[51]....
        /*0104*/ 	.word	0xffffffff


	//   ....[52]....
        /*0108*/ 	.word	0xffffffff


	//   ....[53]....
        /*010c*/ 	.word	0xffffffff


	//   ....[54]....
        /*0110*/ 	.word	0xffffffff


	//   ....[55]....
        /*0114*/ 	.word	0xffffffff


	//   ....[56]....
        /*0118*/ 	.word	0xffffffff


	//   ....[57]....
        /*011c*/ 	.word	0xffffffff


	//   ....[58]....
        /*0120*/ 	.word	0xffffffff


	//   ....[59]....
        /*0124*/ 	.word	0xffffffff


	//   ....[60]....
        /*0128*/ 	.word	0xffffffff


	//   ....[61]....
        /*012c*/ 	.word	0xffffffff


	//   ....[62]....
        /*0130*/ 	.word	0xffffffff


	//   ....[63]....
        /*0134*/ 	.word	0xffffffff


	//   ....[64]....
        /*0138*/ 	.word	0xffffffff


	//   ....[65]....
        /*013c*/ 	.word	0xffffffff


	//   ....[66]....
        /*0140*/ 	.word	0xffffffff


	//   ....[67]....
        /*0144*/ 	.word	0xffffffff


	//   ....[68]....
        /*0148*/ 	.word	0xffffffff


	//   ....[69]....
        /*014c*/ 	.word	0xffffffff


	//   ....[70]....
        /*0150*/ 	.word	0xffffffff


	//   ....[71]....
        /*0154*/ 	.word	0xffffffff


	//   ....[72]....
        /*0158*/ 	.word	0xffffffff


	//   ....[73]....
        /*015c*/ 	.word	0xffffffff


	//   ....[74]....
        /*0160*/ 	.word	0xffffffff


	//   ....[75]....
        /*0164*/ 	.word	0xffffffff


	//   ....[76]....
        /*0168*/ 	.word	0xffffffff


	//   ....[77]....
        /*016c*/ 	.word	0xffffffff


	//   ....[78]....
        /*0170*/ 	.word	0xffffffff


	//   ....[79]....
        /*0174*/ 	.word	0xffffffff


	//   ....[80]....
        /*0178*/ 	.word	0xffffffff


	//   ....[81]....
        /*017c*/ 	.word	0xffffffff


	//   ....[82]....
        /*0180*/ 	.word	0xffffffff


	//----- nvinfo : EIATTR_COOP_GROUP_INSTR_OFFSETS
	.align		4
.L_2553:
        /*0184*/ 	.byte	0x04, 0x28
        /*0186*/ 	.short	(.L_2555 - .L_2554)


	//   ....[0]....
.L_2554:
        /*0188*/ 	.word	0x00001600


	//   ....[1]....
        /*018c*/ 	.word	0x00001be0


	//   ....[2]....
        /*0190*/ 	.word	0x00002190


	//   ....[3]....
        /*0194*/ 	.word	0x000045d0


	//   ....[4]....
        /*0198*/ 	.word	0x00006550


	//   ....[5]....
        /*019c*/ 	.word	0x00007a90


	//   ....[6]....
        /*01a0*/ 	.word	0x00007aa0


	//   ....[7]....
        /*01a4*/ 	.word	0x00007ab0


	//   ....[8]....
        /*01a8*/ 	.word	0x00007ad0


	//   ....[9]....
        /*01ac*/ 	.word	0x00007b50


	//   ....[10]....
        /*01b0*/ 	.word	0x00007b70


	//   ....[11]....
        /*01b4*/ 	.word	0x00007ba0


	//   ....[12]....
        /*01b8*/ 	.word	0x00007bc0


	//   ....[13]....
        /*01bc*/ 	.word	0x00007c50


	//   ....[14]....
        /*01c0*/ 	.word	0x00007c70


	//   ....[15]....
        /*01c4*/ 	.word	0x00007c90


	//   ....[16]....
        /*01c8*/ 	.word	0x00007ca0


	//   ....[17]....
        /*01cc*/ 	.word	0x00007d40


	//   ....[18]....
        /*01d0*/ 	.word	0x00007d70


	//   ....[19]....
        /*01d4*/ 	.word	0x00007d80


	//   ....[20]....
        /*01d8*/ 	.word	0x00007d90


	//   ....[21]....
        /*01dc*/ 	.word	0x00007e50


	//   ....[22]....
        /*01e0*/ 	.word	0x00007e60


	//   ....[23]....
        /*01e4*/ 	.word	0x00007e70


	//   ....[24]....
        /*01e8*/ 	.word	0x00007e80


	//   ....[25]....
        /*01ec*/ 	.word	0x00007f30


	//   ....[26]....
        /*01f0*/ 	.word	0x00007f40


	//   ....[27]....
        /*01f4*/ 	.word	0x00007f50


	//   ....[28]....
        /*01f8*/ 	.word	0x00007f60


	//   ....[29]....
        /*01fc*/ 	.word	0x00007f80


	//   ....[30]....
        /*0200*/ 	.word	0x00007fa0


	//   ....[31]....
        /*0204*/ 	.word	0x00008a40


	//   ....[32]....
        /*0208*/ 	.word	0x00008a70


	//   ....[33]....
        /*020c*/ 	.word	0x00008a80


	//   ....[34]....
        /*0210*/ 	.word	0x00008a90


	//   ....[35]....
        /*0214*/ 	.word	0x00008b70


	//   ....[36]....
        /*0218*/ 	.word	0x00008b90


	//   ....[37]....
        /*021c*/ 	.word	0x00008ba0


	//   ....[38]....
        /*0220*/ 	.word	0x00008bb0


	//   ....[39]....
        /*0224*/ 	.word	0x00008c90


	//   ....[40]....
        /*0228*/ 	.word	0x00008cb0


	//   ....[41]....
        /*022c*/ 	.word	0x00008cc0


	//   ....[42]....
        /*0230*/ 	.word	0x00008cd0


	//   ....[43]....
        /*0234*/ 	.word	0x00008db0


	//   ....[44]....
        /*0238*/ 	.word	0x00008dd0


	//   ....[45]....
        /*023c*/ 	.word	0x00008de0


	//   ....[46]....
        /*0240*/ 	.word	0x00008df0


	//   ....[47]....
        /*0244*/ 	.word	0x00008ed0


	//   ....[48]....
        /*0248*/ 	.word	0x00008ef0


	//   ....[49]....
        /*024c*/ 	.word	0x00008f00


	//   ....[50]....
        /*0250*/ 	.word	0x00008f10


	//   ....[51]....
        /*0254*/ 	.word	0x00008fe0


	//   ....[52]....
        /*0258*/ 	.word	0x00009020


	//   ....[53]....
        /*025c*/ 	.word	0x00009060


	//   ....[54]....
        /*0260*/ 	.word	0x00009080


	//   ....[55]....
        /*0264*/ 	.word	0x000090a0


	//   ....[56]....
        /*0268*/ 	.word	0x000090c0


	//   ....[57]....
        /*026c*/ 	.word	0x00009130


	//   ....[58]....
        /*0270*/ 	.word	0x00009160


	//   ....[59]....
        /*0274*/ 	.word	0x00009170


	//   ....[60]....
        /*0278*/ 	.word	0x00009180


	//   ....[61]....
        /*027c*/ 	.word	0x0000d070


	//   ....[62]....
        /*0280*/ 	.word	0x0000d0b0


	//   ....[63]....
        /*0284*/ 	.word	0x0000d240


	//   ....[64]....
        /*0288*/ 	.word	0x0000d280


	//   ....[65]....
        /*028c*/ 	.word	0x0000d310


	//   ....[66]....
        /*0290*/ 	.word	0x0000d330


	//   ....[67]....
        /*0294*/ 	.word	0x0000d360


	//   ....[68]....
        /*0298*/ 	.word	0x0000d380


	//   ....[69]....
        /*029c*/ 	.word	0x0000d3c0


	//   ....[70]....
        /*02a0*/ 	.word	0x0000d400


	//   ....[71]....
        /*02a4*/ 	.word	0x0000d9d0


	//   ....[72]....
        /*02a8*/ 	.word	0x0000e1f0


	//   ....[73]....
        /*02ac*/ 	.word	0x0000e630


	//   ....[74]....
        /*02b0*/ 	.word	0x0000e680


	//   ....[75]....
        /*02b4*/ 	.word	0x0000e6d0


	//   ....[76]....
        /*02b8*/ 	.word	0x0000e700


	//   ....[77]....
        /*02bc*/ 	.word	0x0000e720


	//   ....[78]....
        /*02c0*/ 	.word	0x0000e840


	//   ....[79]....
        /*02c4*/ 	.word	0x0000e870


	//   ....[80]....
        /*02c8*/ 	.word	0x0000e8d0


	//   ....[81]....
        /*02cc*/ 	.word	0x0000e900


	//   ....[82]....
        /*02d0*/ 	.word	0x0000e920


	//----- nvinfo : EIATTR_VRC_CTA_INIT_COUNT
	.align		4
.L_2555:
        /*02d4*/ 	.byte	0x02, 0x4a
	.zero		1
	.zero		1


	//----- nvinfo : EIATTR_EXIT_INSTR_OFFSETS
	.align		4
        /*02d8*/ 	.byte	0x04, 0x1c
        /*02da*/ 	.short	(.L_2557 - .L_2556)


	//   ....[0]....
.L_2556:
        /*02dc*/ 	.word	0x0000e9e0


	//   ....[1]....
        /*02e0*/ 	.word	0x0000ebb0


	//----- nvinfo : EIATTR_MAX_THREADS
	.align		4
.L_2557:
        /*02e4*/ 	.byte	0x04, 0x05
        /*02e6*/ 	.short	(.L_2559 - .L_2558)
.L_2558:
        /*02e8*/ 	.word	0x00000020
        /*02ec*/ 	.word	0x00000001
        /*02f0*/ 	.word	0x00000001


	//----- nvinfo : EIATTR_CRS_STACK_SIZE
	.align		4
.L_2559:
        /*02f4*/ 	.byte	0x04, 0x1e
        /*02f6*/ 	.short	(.L_2561 - .L_2560)
.L_2560:
        /*02f8*/ 	.word	0x00000000


	//----- nvinfo : EIATTR_CBANK_PARAM_SIZE
	.align		4
.L_2561:
        /*02fc*/ 	.byte	0x03, 0x19
        /*02fe*/ 	.short	0x01f0


	//----- nvinfo : EIATTR_PARAM_CBANK
	.align		4
        /*0300*/ 	.byte	0x04, 0x0a
        /*0302*/ 	.short	(.L_2563 - .L_2562)
	.align		4
.L_2562:
        /*0304*/ 	.word	index@(.nv.constant0._Z25selective_scan_bwd_kernelI32Selective_Scan_bwd_kernel_traitsILi32ELi16ELb0ELb1ELb1ELb0ELb0EN3c104HalfENS1_7complexIfEEEEv12SSMParamsBwd)
        /*0308*/ 	.short	0x0380
        /*030a*/ 	.short	0x01f0


	//----- nvinfo : EIATTR_SW_WAR
	.align		4
.L_2563:
        /*030c*/ 	.byte	0x04, 0x36
        /*030e*/ 	.short	(.L_2565 - .L_2564)
.L_2564:
        /*0310*/ 	.word	0x00000008
.L_2565:


//--------------------- .nv.info._Z25selective_scan_bwd_kernelI32Selective_Scan_bwd_kernel_traitsILi32ELi16ELb0ELb1ELb1ELb0ELb1EN3c104HalfENS1_7complexIfEEEEv12SSMParamsBwd --------------------------
	.section	.nv.info._Z25selective_scan_bwd_kernelI32Selective_Scan_bwd_kernel_traitsILi32ELi16ELb0ELb1ELb1ELb0ELb1EN3c104HalfENS1_7complexIfEEEEv12SSMParamsBwd,"",@"SHT_CUDA_INFO"
	.sectionflags	@""
	.align	4


	//----- nvinfo : EIATTR_CUDA_API_VERSION
	.align		4
        /*0000*/ 	.byte	0x04, 0x37
        /*0002*/ 	.short	(.L_2567 - .L_2566)
.L_2566:
        /*0004*/ 	.word	0x00000082


	//----- nvinfo : EIATTR_KPARAM_INFO
	.align		4
.L_2567:
        /*0008*/ 	.byte	0x04, 0x17
        /*000a*/ 	.short	(.L_2569 - .L_2568)
.L_2568:
        /*000c*/ 	.word	0x00000000
        /*0010*/ 	.short	0x0000
        /*0012*/ 	.short	0x0000
        /*0014*/ 	.byte	0x00, 0xf0, 0xc1, 0x07


	//----- nvinfo : EIATTR_SPARSE_MMA_MASK
	.align		4
.L_2569:
        /*0018*/ 	.byte	0x03, 0x50
        /*001a*/ 	.short	0x0000


	//----- nvinfo : EIATTR_MAXREG_COUNT
	.align		4
        /*001c*/ 	.byte	0x03, 0x1b
        /*001e*/ 	.short	0x00ff


	//----- nvinfo : EIATTR_NUM_BARRIERS
	.align		4
        /*0020*/ 	.byte	0x02, 0x4c
        /*0022*/ 	.byte	0x01
	.zero		1


	//----- nvinfo : EIATTR_MERCURY_ISA_VERSION
	.align		4
        /*0024*/ 	.byte	0x03, 0x5f
        /*0026*/ 	.short	0x0101


	//----- nvinfo : EIATTR_INT_WARP_WIDE_INSTR_OFFSETS
	.align		4
        /*0028*/ 	.byte	0x04, 0x31
        /*002a*/ 	.short	(.L_2571 - .L_2570)


	//   ....[0]....
.L_2570:
        /*002c*/ 	.word	0x0000b1c0


	//   ....[1]....
        /*0030*/ 	.word	0x0000b8b0


	//----- nvinfo : EIATTR_COOP_GROUP_MASK_REGIDS
	.align		4
.L_2571:
        /*0034*/ 	.byte	0x04, 0x29
        /*0036*/ 	.short	(.L_2573 - .L_2572)


	//   ....[0]....
.L_2572:
        /*0038*/ 	.word	0xffffffff


	//   ....[1]....
        /*003c*/ 	.word	0xffffffff


	//   ....[2]....
        /*0040*/ 	.word	0xffffffff


	//   ....[3]....
        /*0044*/ 	.word	0xffffffff


	//   ....[4]....
        /*0048*/ 	.word	0xffffffff


	//   ....[5]....
        /*004c*/ 	.word	0xffffffff


	//   ....[6]....
        /*0050*/ 	.word	0xffffffff


	//   ....[7]....
        /*0054*/ 	.word	0xffffffff


	//   ....[8]....
        /*0058*/ 	.word	0xffffffff


	//   ....[9]....
        /*005c*/ 	.word	0xffffffff


	//   ....[10]....
        /*0060*/ 	.word	0xffffffff


	//   ....[11]....
        /*0064*/ 	.word	0xffffffff


	//   ....[12]....
        /*0068*/ 	.word	0xffffffff


	//   ....[13]....
        /*006c*/ 	.word	0xffffffff


	//   ....[14]....
        /*0070*/ 	.word	0xffffffff


	//   ....[15]....
        /*0074*/ 	.word	0xffffffff


	//   ....[16]....
        /*0078*/ 	.word	0xffffffff


	//   ....[17]....
        /*007c*/ 	.word	0xffffffff


	//   ....[18]....
        /*0080*/ 	.word	0xffffffff


	//   ....[19]....
        /*0084*/ 	.word	0xffffffff


	//   ....[20]....
        /*0088*/ 	.word	0xffffffff


	//   ....[21]....
        /*008c*/ 	.word	0xffffffff


	//   ....[22]....
        /*0090*/ 	.word	0xffffffff


	//   ....[23]....
        /*0094*/ 	.word	0xffffffff


	//   ....[24]....
        /*0098*/ 	.word	0xffffffff


	//   ....[25]....
        /*009c*/ 	.word	0xffffffff


	//   ....[26]....
        /*00a0*/ 	.word	0xffffffff


	//   ....[27]....
        /*00a4*/ 	.word	0xffffffff


	//   ....[28]....
        /*00a8*/ 	.word	0xffffffff


	//   ....[29]....
        /*00ac*/ 	.word	0xffffffff


	//   ....[30]....
        /*00b0*/ 	.word	0xffffffff


	//   ....[31]....
        /*00b4*/ 	.word	0xffffffff


	//   ....[32]....
        /*00b8*/ 	.word	0xffffffff


	//   ....[33]....
        /*00bc*/ 	.word	0xffffffff


	//   ....[34]....
        /*00c0*/ 	.word	0xffffffff


	//   ....[35]....
        /*00c4*/ 	.word	0xffffffff


	//   ....[36]....
        /*00c8*/ 	.word	0xffffffff


	//   ....[37]....
        /*00cc*/ 	.word	0xffffffff


	//   ....[38]....
        /*00d0*/ 	.word	0xffffffff


	//   ....[39]....
        /*00d4*/ 	.word	0xffffffff


	//   ....[40]....
        /*00d8*/ 	.word	0xffffffff


	//   ....[41]....
        /*00dc*/ 	.word	0xffffffff


	//   ....[42]....
        /*00e0*/ 	.word	0xffffffff


	//   ....[43]....
        /*00e4*/ 	.word	0xffffffff


	//   ....[44]....
        /*00e8*/ 	.word	0xffffffff


	//   ....[45]....
        /*00ec*/ 	.word	0xffffffff


	//   ....[46]....
        /*00f0*/ 	.word	0xffffffff


	//   ....[47]....
        /*00f4*/ 	.word	0xffffffff


	//   ....[48]....
        /*00f8*/ 	.word	0xffffffff


	//   ....[49]....
        /*00fc*/ 	.word	0xffffffff


	//   ....[50]....
        /*0100*/ 	.word	0xffffffff


	//   ....[51]....
        /*0104*/ 	.word	0xffffffff


	//   ....[52]....
        /*0108*/ 	.word	0xffffffff


	//   ....[53]....
        /*010c*/ 	.word	0xffffffff


	//   ....[54]....
        /*0110*/ 	.word	0xffffffff


	//   ....[55]....
        /*0114*/ 	.word	0xffffffff


	//   ....[56]....
        /*0118*/ 	.word	0xffffffff


	//   ....[57]....
        /*011c*/ 	.word	0xffffffff


	//   ....[58]....
        /*0120*/ 	.word	0xffffffff


	//   ....[59]....
        /*0124*/ 	.word	0xffffffff


	//   ....[60]....
        /*0128*/ 	.word	0xffffffff


	//   ....[61]....
        /*012c*/ 	.word	0xffffffff


	//   ....[62]....
        /*0130*/ 	.word	0xffffffff


	//   ....[63]....
        /*0134*/ 	.word	0xffffffff


	//   ....[64]....
        /*0138*/ 	.word	0xffffffff


	//   ....[65]....
        /*013c*/ 	.word	0xffffffff


	//   ....[66]....
        /*0140*/ 	.word	0xffffffff


	//   ....[67]....
        /*0144*/ 	.word	0xffffffff


	//   ....[68]....
        /*0148*/ 	.word	0xffffffff


	//   ....[69]....
        /*014c*/ 	.word	0xffffffff


	//   ....[70]....
        /*0150*/ 	.word	0xffffffff


	//   ....[71]....
        /*0154*/ 	.word	0xffffffff


	//   ....[72]....
        /*0158*/ 	.word	0xffffffff


	//   ....[73]....
        /*015c*/ 	.word	0xffffffff


	//   ....[74]....
        /*0160*/ 	.word	0xffffffff


	//   ....[75]....
        /*0164*/ 	.word	0xffffffff


	//   ....[76]....
        /*0168*/ 	.word	0xffffffff


	//   ....[77]....
        /*016c*/ 	.word	0xffffffff


	//   ....[78]....
        /*0170*/ 	.word	0xffffffff


	//   ....[79]....
        /*0174*/ 	.word	0xffffffff


	//   ....[80]....
        /*0178*/ 	.word	0xffffffff


	//   ....[81]....
        /*017c*/ 	.word	0xffffffff


	//   ....[82]....
        /*0180*/ 	.word	0xffffffff


	//   ....[83]....
        /*0184*/ 	.word	0xffffffff


	//   ....[84]....
        /*0188*/ 	.word	0xffffffff


	//   ....[85]....
        /*018c*/ 	.word	0xffffffff


	//   ....[86]....
        /*0190*/ 	.word	0xffffffff


	//----- nvinfo : EIATTR_COOP_GROUP_INSTR_OFFSETS
	.align		4
.L_2573:
        /*0194*/ 	.byte	0x04, 0x28
        /*0196*/ 	.short	(.L_2575 - .L_2574)


	//   ....[0]....
.L_2574:
        /*0198*/ 	.word	0x00001820


	//   ....[1]....
        /*019c*/ 	.word	0x00001dd0


	//   ....[2]....
        /*01a0*/ 	.word	0x00002380


	//   ....[3]....
        /*01a4*/ 	.word	0x00002950


	//   ....[4]....
        /*01a8*/ 	.word	0x000030c0


	//   ....[5]....
        /*01ac*/ 	.word	0x00003d60


	//   ....[6]....
        /*01b0*/ 	.word	0x00004750


	//   ....[7]....
        /*01b4*/ 	.word	0x00006df0


	//   ....[8]....
        /*01b8*/ 	.word	0x00008d70


	//   ....[9]....
        /*01bc*/ 	.word	0x0000a2b0


	//   ....[10]....
        /*01c0*/ 	.word	0x0000a2c0


	//   ....[11]....
        /*01c4*/ 	.word	0x0000a2d0


	//   ....[12]....
        /*01c8*/ 	.word	0x0000a2f0


	//   ....[13]....
        /*01cc*/ 	.word	0x0000a370


	//   ....[14]....
        /*01d0*/ 	.word	0x0000a390


	//   ....[15]....
        /*01d4*/ 	.word	0x0000a3c0


	//   ....[16]....
        /*01d8*/ 	.word	0x0000a3e0


	//   ....[17]....
        /*01dc*/ 	.word	0x0000a470


	//   ....[18]....
        /*01e0*/ 	.word	0x0000a490


	//   ....[19]....
        /*01e4*/ 	.word	0x0000a4b0


	//   ....[20]....
        /*01e8*/ 	.word	0x0000a4c0


	//   ....[21]....
        /*01ec*/ 	.word	0x0000a560


	//   ....[22]....
        /*01f0*/ 	.word	0x0000a590


	//   ....[23]....
        /*01f4*/ 	.word	0x0000a5a0


	//   ....[24]....
        /*01f8*/ 	.word	0x0000a5b0


	//   ....[25]....
        /*01fc*/ 	.word	0x0000a670


	//   ....[26]....
        /*0200*/ 	.word	0x0000a680


	//   ....[27]....
        /*0204*/ 	.word	0x0000a690


	//   ....[28]....
        /*0208*/ 	.word	0x0000a6a0


	//   ....[29]....
        /*020c*/ 	.word	0x0000a750


	//   ....[30]....
        /*0210*/ 	.word	0x0000a760


	//   ....[31]....
        /*0214*/ 	.word	0x0000a770


	//   ....[32]....
        /*0218*/ 	.word	0x0000a780


	//   ....[33]....
        /*021c*/ 	.word	0x0000a7a0


	//   ....[34]....
        /*0220*/ 	.word	0x0000a7c0


	//   ....[35]....
        /*0224*/ 	.word	0x0000b270


	//   ....[36]....
        /*0228*/ 	.word	0x0000b290


	//   ....[37]....
        /*022c*/ 	.word	0x0000b2a0


	//   ....[38]....
        /*0230*/ 	.word	0x0000b2b0


	//   ....[39]....
        /*0234*/ 	.word	0x0000b390


	//   ....[40]....
        /*0238*/ 	.word	0x0000b3b0


	//   ....[41]....
        /*023c*/ 	.word	0x0000b3c0


	//   ....[42]....
        /*0240*/ 	.word	0x0000b3d0


	//   ....[43]....
        /*0244*/ 	.word	0x0000b4b0


	//   ....[44]....
        /*0248*/ 	.word	0x0000b4d0


	//   ....[45]....
        /*024c*/ 	.word	0x0000b4e0


	//   ....[46]....
        /*0250*/ 	.word	0x0000b4f0


	//   ....[47]....
        /*0254*/ 	.word	0x0000b5d0


	//   ....[48]....
        /*0258*/ 	.word	0x0000b5f0


	//   ....[49]....
        /*025c*/ 	.word	0x0000b600


	//   ....[50]....
        /*0260*/ 	.word	0x0000b610


	//   ....[51]....
        /*0264*/ 	.word	0x0000b6f0


	//   ....[52]....
        /*0268*/ 	.word	0x0000b710


	//   ....[53]....
        /*026c*/ 	.word	0x0000b720


	//   ....[54]....
        /*0270*/ 	.word	0x0000b730


	//   ....[55]....
        /*0274*/ 	.word	0x0000b800


	//   ....[56]....
        /*0278*/ 	.word	0x0000b840


	//   ....[57]....
        /*027c*/ 	.word	0x0000b880


	//   ....[58]....
        /*0280*/ 	.word	0x0000b890


	//   ....[59]....
        /*0284*/ 	.word	0x0000b8a0


	//   ....[60]....
        /*0288*/ 	.word	0x0000b8c0


	//   ....[61]....
        /*028c*/ 	.word	0x0000b940


	//   ....[62]....
        /*0290*/ 	.word	0x0000b970


	//   ....[63]....
        /*0294*/ 	.word	0x0000b980


	//   ....[64]....
        /*0298*/ 	.word	0x0000b9a0


	//   ....[65]....
        /*029c*/ 	.word	0x0000f890


	//   ....[66]....
        /*02a0*/ 	.word	0x0000f8d0


	//   ....[67]....
        /*02a4*/ 	.word	0x0000fa60


	//   ....[68]....
        /*02a8*/ 	.word	0x0000faa0


	//   ....[69]....
        /*02ac*/ 	.word	0x0000fb30


	//   ....[70]....
        /*02b0*/ 	.word	0x0000fb50


	//   ....[71]....
        /*02b4*/ 	.word	0x0000fb80


	//   ....[72]....
        /*02b8*/ 	.word	0x0000fba0


	//   ....[73]....
        /*02bc*/ 	.word	0x0000fbe0


	//   ....[74]....
        /*02c0*/ 	.word	0x0000fc20


	//   ....[75]....
        /*02c4*/ 	.word	0x00010210


	//   ....[76]....
        /*02c8*/ 	.word	0x00010a40


	//   ....[77]....
        /*02cc*/ 	.word	0x00010e60


	//   ....[78]....
        /*02d0*/ 	.word	0x00010eb0


	//   ....[79]....
        /*02d4*/ 	.word	0x00010f00


	//   ....[80]....
        /*02d8*/ 	.word	0x00010f30


	//   ....[81]....
        /*02dc*/ 	.word	0x00010f50


	//   ....[82]....
        /*02e0*/ 	.word	0x00011070


	//   ....[83]....
        /*02e4*/ 	.word	0x000110a0


	//   ....[84]....
        /*02e8*/ 	.word	0x00011100


	//   ....[85]....
        /*02ec*/ 	.word	0x00011130


	//   ....[86]....
        /*02f0*/ 	.word	0x00011150


	//----- nvinfo : EIATTR_VRC_CTA_INIT_COUNT
	.align		4
.L_2575:
        /*02f4*/ 	.byte	0x02, 0x4a
	.zero		1
	.zero		1


	//----- nvinfo : EIATTR_EXIT_INSTR_OFFSETS
	.align		4
        /*02f8*/ 	.byte	0x04, 0x1c
        /*02fa*/ 	.short	(.L_2577 - .L_2576)


	//   ....[0]....
.L_2576:
        /*02fc*/ 	.word	0x00011210


	//   ....[1]....
        /*0300*/ 	.word	0x000113e0


	//----- nvinfo : EIATTR_MAX_THREADS
	.align		4
.L_2577:
        /*0304*/ 	.byte	0x04, 0x05
        /*0306*/ 	.short	(.L_2579 - .L_2578)
.L_2578:
        /*0308*/ 	.word	0x00000020
        /*030c*/ 	.word	0x00000001
        /*0310*/ 	.word	0x00000001


	//----- nvinfo : EIATTR_CRS_STACK_SIZE
	.align		4
.L_2579:
        /*0314*/ 	.byte	0x04, 0x1e
        /*0316*/ 	.short	(.L_2581 - .L_2580)
.L_2580:
        /*0318*/ 	.word	0x00000000


	//----- nvinfo : EIATTR_CBANK_PARAM_SIZE
	.align		4
.L_2581:
        /*031c*/ 	.byte	0x03, 0x19
        /*031e*/ 	.short	0x01f0


	//----- nvinfo : EIATTR_PARAM_CBANK
	.align		4
        /*0320*/ 	.byte	0x04, 0x0a
        /*0322*/ 	.short	(.L_2583 - .L_2582)
	.align		4
.L_2582:
        /*0324*/ 	.word	index@(.nv.constant0._Z25selective_scan_bwd_kernelI32Selective_Scan_bwd_kernel_traitsILi32ELi16ELb0ELb1ELb1ELb0ELb1EN3c104HalfENS1_7complexIfEEEEv12SSMParamsBwd)
        /*0328*/ 	.short	0x0380
        /*032a*/ 	.short	0x01f0


	//----- nvinfo : EIATTR_SW_WAR
	.align		4
.L_2583:
        /*032c*/ 	.byte	0x04, 0x36
        /*032e*/ 	.short	(.L_2585 - .L_2584)
.L_2584:
        /*0330*/ 	.word	0x00000008
.L_2585:


//--------------------- .nv.info._Z25selective_scan_bwd_kernelI32Selective_Scan_bwd_kernel_traitsILi32ELi16ELb0ELb1ELb1ELb1ELb0EN3c104HalfENS1_7complexIfEEEEv12SSMParamsBwd --------------------------
	.section	.nv.info._Z25selective_scan_bwd_kernelI32Selective_Scan_bwd_kernel_traitsILi32ELi16ELb0ELb1ELb1ELb1ELb0EN3c104HalfENS1_7complexIfEEEEv12SSMParamsBwd,"",@"SHT_CUDA_INFO"
	.sectionflags	@""
	.align	4


	//----- nvinfo : EIATTR_CUDA_API_VERSION
	.align		4
        /*0000*/ 	.byte	0x04, 0x37
        /*0002*/ 	.short	(.L_2587 - .L_2586)
.L_2586:
        /*0004*/ 	.word	0x00000082


	//----- nvinfo : EIATTR_KPARAM_INFO
	.align		4
.L_2587:
        /*0008*/ 	.byte	0x04, 0x17
        /*000a*/ 	.short	(.L_2589 - .L_2588)
.L_2588:
        /*000c*/ 	.word	0x00000000
        /*0010*/ 	.short	0x0000
        /*0012*/ 	.short	0x0000
        /*0014*/ 	.byte	0x00, 0xf0, 0xc1, 0x07


	//----- nvinfo : EIATTR_SPARSE_MMA_MASK
	.align		4
.L_2589:
        /*0018*/ 	.byte	0x03, 0x50
        /*001a*/ 	.short	0x0000


	//----- nvinfo : EIATTR_MAXREG_COUNT
	.align		4
        /*001c*/ 	.byte	0x03, 0x1b
        /*001e*/ 	.short	0x00ff


	//----- nvinfo : EIATTR_NUM_BARRIERS
	.align		4
        /*0020*/ 	.byte	0x02, 0x4c
        /*0022*/ 	.byte	0x01
	.zero		1


	//----- nvinfo : EIATTR_MERCURY_ISA_VERSION
	.align		4
        /*0024*/ 	.byte	0x03, 0x5f
        /*0026*/ 	.short	0x0101


	//----- nvinfo : EIATTR_INT_WARP_WIDE_INSTR_OFFSETS
	.align		4
        /*0028*/ 	.byte	0x04, 0x31
        /*002a*/ 	.short	(.L_2591 - .L_2590)


	//   ....[0]....
.L_2590:
        /*002c*/ 	.word	0x0000abf0


	//   ....[1]....
        /*0030*/ 	.word	0x0000b2c0


	//----- nvinfo : EIATTR_COOP_GROUP_MASK_REGIDS
	.align		4
.L_2591:
        /*0034*/ 	.byte	0x04, 0x29
        /*0036*/ 	.short	(.L_2593 - .L_2592)


	//   ....[0]....
.L_2592:
        /*0038*/ 	.word	0xffffffff


	//   ....[1]....
        /*003c*/ 	.word	0xffffffff


	//   ....[2]....
        /*0040*/ 	.word	0xffffffff


	//   ....[3]....
        /*0044*/ 	.word	0xffffffff


	//   ....[4]....
        /*0048*/ 	.word	0xffffffff


	//   ....[5]....
        /*004c*/ 	.word	0xffffffff


	//   ....[6]....
        /*0050*/ 	.word	0xffffffff


	//   ....[7]....
        /*0054*/ 	.word	0xffffffff


	//   ....[8]....
        /*0058*/ 	.word	0xffffffff


	//   ....[9]....
        /*005c*/ 	.word	0xffffffff


	//   ....[10]....
        /*0060*/ 	.word	0xffffffff


	//   ....[11]....
        /*0064*/ 	.word	0xffffffff


	//   ....[12]....
        /*0068*/ 	.word	0xffffffff


	//   ....[13]....
        /*006c*/ 	.word	0xffffffff


	//   ....[14]....
        /*0070*/ 	.word	0xffffffff


	//   ....[15]....
        /*0074*/ 	.word	0xffffffff


	//   ....[16]....
        /*0078*/ 	.word	0xffffffff


	//   ....[17]....
        /*007c*/ 	.word	0xffffffff


	//   ....[18]....
        /*0080*/ 	.word	0xffffffff


	//   ....[19]....
        /*0084*/ 	.word	0xffffffff


	//   ....[20]....
        /*0088*/ 	.word	0xffffffff


	//   ....[21]....
        /*008c*/ 	.word	0xffffffff


	//   ....[22]....
        /*0090*/ 	.word	0xffffffff


	//   ....[23]....
        /*0094*/ 	.word	0xffffffff


	//   ....[24]....
        /*0098*/ 	.word	0xffffffff


	//   ....[25]....
        /*009c*/ 	.word	0xffffffff


	//   ....[26]....
        /*00a0*/ 	.word	0xffffffff


	//   ....[27]....
        /*00a4*/ 	.word	0xffffffff


	//   ....[28]....
        /*00a8*/ 	.word	0xffffffff


	//   ....[29]....
        /*00ac*/ 	.word	0xffffffff


	//   ....[30]....
        /*00b0*/ 	.word	0xffffffff


	//   ....[31]....
        /*00b4*/ 	.word	0xffffffff


	//   ....[32]....
        /*00b8*/ 	.word	0xffffffff


	//   ....[33]....
        /*00bc*/ 	.word	0xffffffff


	//   ....[34]....
        /*00c0*/ 	.word	0xffffffff


	//   ....[35]....
        /*00c4*/ 	.word	0xffffffff


	//   ....[36]....
        /*00c8*/ 	.word	0xffffffff


	//   ....[37]....
        /*00cc*/ 	.word	0xffffffff


	//   ....[38]....
        /*00d0*/ 	.word	0xffffffff


	//   ....[39]....
        /*00d4*/ 	.word	0xffffffff


	//   ....[40]....
        /*00d8*/ 	.word	0xffffffff


	//   ....[41]....
        /*00dc*/ 	.word	0xffffffff


	//   ....[42]....
        /*00e0*/ 	.word	0xffffffff


	//   ....[43]....
        /*00e4*/ 	.word	0xffffffff


	//   ....[44]....
        /*00e8*/ 	.word	0xffffffff


	//   ....[45]....
        /*00ec*/ 	.word	0xffffffff


	//   ....[46]....
        /*00f0*/ 	.word	0xffffffff


	//   ....[47]....
        /*00f4*/ 	.word	0xffffffff


	//   ....[48]....
        /*00f8*/ 	.word	0xffffffff


	//   ....[49]....
        /*00fc*/ 	.word	0xffffffff


	//   ....[50]....
        /*0100*/ 	.word	0xffffffff


	//   ....[51]....
        /*0104*/ 	.word	0xffffffff


	//   ....[52]....
        /*0108*/ 	.word	0xffffffff


	//   ....[53]....
        /*010c*/ 	.word	0xffffffff


	//   ....[54]....
        /*0110*/ 	.word	0xffffffff


	//   ....[55]....
        /*0114*/ 	.word	0xffffffff


	//   ....[56]....
        /*0118*/ 	.word	0xffffffff


	//   ....[57]....
        /*011c*/ 	.word	0xffffffff


	//   ....[58]....
        /*0120*/ 	.word	0xffffffff


	//   ....[59]....
        /*0124*/ 	.word	0xffffffff


	//   ....[60]....
        /*0128*/ 	.word	0xffffffff


	//   ....[61]....
        /*012c*/ 	.word	0xffffffff


	//   ....[62]....
        /*0130*/ 	.word	0xffffffff


	//   ....[63]....
        /*0134*/ 	.word	0xffffffff


	//   ....[64]....
        /*0138*/ 	.word	0xffffffff


	//   ....[65]....
        /*013c*/ 	.word	0xffffffff


	//   ....[66]....
        /*0140*/ 	.word	0xffffffff


	//   ....[67]....
        /*0144*/ 	.word	0xffffffff


	//   ....[68]....
        /*0148*/ 	.word	0xffffffff


	//   ....[69]....
        /*014c*/ 	.word	0xffffffff


	//   ....[70]....
        /*0150*/ 	.word	0xffffffff


	//   ....[71]....
        /*0154*/ 	.word	0xffffffff


	//   ....[72]....
        /*0158*/ 	.word	0xffffffff


	//   ....[73]....
        /*015c*/ 	.word	0xffffffff


	//   ....[74]....
        /*0160*/ 	.word	0xffffffff


	//   ....[75]....
        /*0164*/ 	.word	0xffffffff


	//   ....[76]....
        /*0168*/ 	.word	0xffffffff


	//   ....[77]....
        /*016c*/ 	.word	0xffffffff


	//   ....[78]....
        /*0170*/ 	.word	0xffffffff


	//   ....[79]....
        /*0174*/ 	.word	0xffffffff


	//   ....[80]....
        /*0178*/ 	.word	0xffffffff


	//   ....[81]....
        /*017c*/ 	.word	0xffffffff


	//   ....[82]....
        /*0180*/ 	.word	0xffffffff


	//   ....[83]....
        /*0184*/ 	.word	0xffffffff


	//----- nvinfo : EIATTR_COOP_GROUP_INSTR_OFFSETS
	.align		4
.L_2593:
        /*0188*/ 	.byte	0x04, 0x28
        /*018a*/ 	.short	(.L_2595 - .L_2594)


	//   ....[0]....
.L_2594:
        /*018c*/ 	.word	0x000015f0


	//   ....[1]....
        /*0190*/ 	.word	0x00001bd0


	//   ....[2]....
        /*0194*/ 	.word	0x00002130


	//   ....[3]....
        /*0198*/ 	.word	0x00006800


	//   ....[4]....
        /*019c*/ 	.word	0x000087a0


	//   ....[5]....
        /*01a0*/ 	.word	0x00009cc0


	//   ....[6]....
        /*01a4*/ 	.word	0x00009cd0


	//   ....[7]....
        /*01a8*/ 	.word	0x00009ce0


	//   ....[8]....
        /*01ac*/ 	.word	0x00009d00


	//   ....[9]....
        /*01b0*/ 	.word	0x00009d90


	//   ....[10]....
        /*01b4*/ 	.word	0x00009dc0


	//   ....[11]....
        /*01b8*/ 	.word	0x00009dd0


	//   ....[12]....
        /*01bc*/ 	.word	0x00009df0


	//   ....[13]....
        /*01c0*/ 	.word	0x00009e80


	//   ....[14]....
        /*01c4*/ 	.word	0x00009eb0


	//   ....[15]....
        /*01c8*/ 	.word	0x00009ec0


	//   ....[16]....
        /*01cc*/ 	.word	0x00009ee0


	//   ....[17]....
        /*01d0*/ 	.word	0x00009f70


	//   ....[18]....
        /*01d4*/ 	.word	0x00009fa0


	//   ....[19]....
        /*01d8*/ 	.word	0x00009fb0


	//   ....[20]....
        /*01dc*/ 	.word	0x00009fc0


	//   ....[21]....
        /*01e0*/ 	.word	0x0000a070


	//   ....[22]....
        /*01e4*/ 	.word	0x0000a090


	//   ....[23]....
        /*01e8*/ 	.word	0x0000a0a0


	//   ....[24]....
        /*01ec*/ 	.word	0x0000a0b0


	//   ....[25]....
        /*01f0*/ 	.word	0x0000a150


	//   ....[26]....
        /*01f4*/ 	.word	0x0000a160


	//   ....[27]....
        /*01f8*/ 	.word	0x0000a170


	//   ....[28]....
        /*01fc*/ 	.word	0x0000a180


	//   ....[29]....
        /*0200*/ 	.word	0x0000a1b0


	//   ....[30]....
        /*0204*/ 	.word	0x0000a1c0


	//   ....[31]....
        /*0208*/ 	.word	0x0000ac80


	//   ....[32]....
        /*020c*/ 	.word	0x0000acb0


	//   ....[33]....
        /*0210*/ 	.word	0x0000acc0


	//   ....[34]....
        /*0214*/ 	.word	0x0000acd0


	//   ....[35]....
        /*0218*/ 	.word	0x0000adb0


	//   ....[36]....
        /*021c*/ 	.word	0x0000add0


	//   ....[37]....
        /*0220*/ 	.word	0x0000ade0


	//   ....[38]....
        /*0224*/ 	.word	0x0000adf0


	//   ....[39]....
        /*0228*/ 	.word	0x0000aed0


	//   ....[40]....
        /*022c*/ 	.word	0x0000aef0


	//   ....[41]....
        /*0230*/ 	.word	0x0000af00


	//   ....[42]....
        /*0234*/ 	.word	0x0000af10


	//   ....[43]....
        /*0238*/ 	.word	0x0000aff0


	//   ....[44]....
        /*023c*/ 	.word	0x0000b010


	//   ....[45]....
        /*0240*/ 	.word	0x0000b020


	//   ....[46]....
        /*0244*/ 	.word	0x0000b030


	//   ....[47]....
        /*0248*/ 	.word	0x0000b110


	//   ....[48]....
        /*024c*/ 	.word	0x0000b130


	//   ....[49]....
        /*0250*/ 	.word	0x0000b140


	//   ....[50]....
        /*0254*/ 	.word	0x0000b150


	//   ....[51]....
        /*0258*/ 	.word	0x0000b220


	//   ....[52]....
        /*025c*/ 	.word	0x0000b260


	//   ....[53]....
        /*0260*/ 	.word	0x0000b290


	//   ....[54]....
        /*0264*/ 	.word	0x0000b2a0


	//   ....[55]....
        /*0268*/ 	.word	0x0000b2b0


	//   ....[56]....
        /*026c*/ 	.word	0x0000b2d0


	//   ....[57]....
        /*0270*/ 	.word	0x0000b350


	//   ....[58]....
        /*0274*/ 	.word	0x0000b380


	//   ....[59]....
        /*0278*/ 	.word	0x0000b390


	//   ....[60]....
        /*027c*/ 	.word	0x0000b3b0


	//   ....[61]....
        /*0280*/ 	.word	0x0000f2b0


	//   ....[62]....
        /*0284*/ 	.word	0x0000f2f0


	//   ....[63]....
        /*0288*/ 	.word	0x0000f480


	//   ....[64]....
        /*028c*/ 	.word	0x0000f4c0


	//   ....[65]....
        /*0290*/ 	.word	0x0000f580


	//   ....[66]....
        /*0294*/ 	.word	0x0000f5a0


	//   ....[67]....
        /*0298*/ 	.word	0x0000f5d0


	//   ....[68]....
        /*029c*/ 	.word	0x0000f5f0


	//   ....[69]....
        /*02a0*/ 	.word	0x0000f630


	//   ....[70]....
        /*02a4*/ 	.word	0x0000f660


	//   ....[71]....
        /*02a8*/ 	.word	0x0000fe50


	//   ....[72]....
        /*02ac*/ 	.word	0x000106e0


	//   ....[73]....
        /*02b0*/ 	.word	0x00010fb0


	//   ....[74]....
        /*02b4*/ 	.word	0x000115c0


	//   ....[75]....
        /*02b8*/ 	.word	0x00011610


	//   ....[76]....
        /*02bc*/ 	.word	0x00011660


	//   ....[77]....
        /*02c0*/ 	.word	0x00011690


	//   ....[78]....
        /*02c4*/ 	.word	0x000116b0


	//   ....[79]....
        /*02c8*/ 	.word	0x000117d0


	//   ....[80]....
        /*02cc*/ 	.word	0x00011800


	//   ....[81]....
        /*02d0*/ 	.word	0x00011860


	//   ....[82]....
        /*02d4*/ 	.word	0x00011890


	//   ....[83]....
        /*02d8*/ 	.word	0x000118b0


	//----- nvinfo : EIATTR_VRC_CTA_INIT_COUNT
	.align		4
.L_2595:
        /*02dc*/ 	.byte	0x02, 0x4a
	.zero		1
	.zero		1


	//----- nvinfo : EIATTR_EXIT_INSTR_OFFSETS
	.align		4
        /*02e0*/ 	.byte	0x04, 0x1c
        /*02e2*/ 	.short	(.L_2597 - .L_2596)


	//   ....[0]....
.L_2596:
        /*02e4*/ 	.word	0x00011970


	//   ....[1]....
        /*02e8*/ 	.word	0x00011b40


	//----- nvinfo : EIATTR_MAX_THREADS
	.align		4
.L_2597:
        /*02ec*/ 	.byte	0x04, 0x05
        /*02ee*/ 	.short	(.L_2599 - .L_2598)
.L_2598:
        /*02f0*/ 	.word	0x00000020
        /*02f4*/ 	.word	0x00000001
        /*02f8*/ 	.word	0x00000001


	//----- nvinfo : EIATTR_CRS_STACK_SIZE
	.align		4
.L_2599:
        /*02fc*/ 	.byte	0x04, 0x1e
        /*02fe*/ 	.short	(.L_2601 - .L_2600)
.L_2600:
        /*0300*/ 	.word	0x00000000


	//----- nvinfo : EIATTR_CBANK_PARAM_SIZE
	.align		4
.L_2601:
        /*0304*/ 	.byte	0x03, 0x19
        /*0306*/ 	.short	0x01f0


	//----- nvinfo : EIATTR_PARAM_CBANK
	.align		4
        /*0308*/ 	.byte	0x04, 0x0a
        /*030a*/ 	.short	(.L_2603 - .L_2602)
	.align		4
.L_2602:
        /*030c*/ 	.word	index@(.nv.constant0._Z25selective_scan_bwd_kernelI32Selective_Scan_bwd_kernel_traitsILi32ELi16ELb0ELb1ELb1ELb1ELb0EN3c104HalfENS1_7complexIfEEEEv12SSMParamsBwd)
        /*0310*/ 	.short	0x0380
        /*0312*/ 	.short	0x01f0


	//----- nvinfo : EIATTR_SW_WAR
	.align		4
.L_2603:
        /*0314*/ 	.byte	0x04, 0x36
        /*0316*/ 	.short	(.L_2605 - .L_2604)
.L_2604:
        /*0318*/ 	.word	0x00000008
.L_2605:


//--------------------- .nv.info._Z25selective_scan_bwd_kernelI32Selective_Scan_bwd_kernel_traitsILi32ELi16ELb0ELb1ELb1ELb1ELb1EN3c104HalfENS1_7complexIfEEEEv12SSMParamsBwd --------------------------
	.section	.nv.info._Z25selective_scan_bwd_kernelI32Selective_Scan_bwd_kernel_traitsILi32ELi16ELb0ELb1ELb1ELb1ELb1EN3c104HalfENS1_7complexIfEEEEv12SSMParamsBwd,"",@"SHT_CUDA_INFO"
	.sectionflags	@""
	.align	4


	//----- nvinfo : EIATTR_CUDA_API_VERSION
	.align		4
        /*0000*/ 	.byte	0x04, 0x37
        /*0002*/ 	.short	(.L_2607 - .L_2606)
.L_2606:
        /*0004*/ 	.word	0x00000082


	//----- nvinfo : EIATTR_KPARAM_INFO
	.align		4
.L_2607:
        /*0008*/ 	.byte	0x04, 0x17
        /*000a*/ 	.short	(.L_2609 - .L_2608)
.L_2608:
        /*000c*/ 	.word	0x00000000
        /*0010*/ 	.short	0x0000
        /*0012*/ 	.short	0x0000
        /*0014*/ 	.byte	0x00, 0xf0, 0xc1, 0x07


	//----- nvinfo : EIATTR_SPARSE_MMA_MASK
	.align		4
.L_2609:
        /*0018*/ 	.byte	0x03, 0x50
        /*001a*/ 	.short	0x0000


	//----- nvinfo : EIATTR_MAXREG_COUNT
	.align		4
        /*001c*/ 	.byte	0x03, 0x1b
        /*001e*/ 	.short	0x00ff


	//----- nvinfo : EIATTR_NUM_BARRIERS
	.align		4
        /*0020*/ 	.byte	0x02, 0x4c
        /*0022*/ 	.byte	0x01
	.zero		1


	//----- nvinfo : EIATTR_MERCURY_ISA_VERSION
	.align		4
        /*0024*/ 	.byte	0x03, 0x5f
        /*0026*/ 	.short	0x0101


	//----- nvinfo : EIATTR_INT_WARP_WIDE_INSTR_OFFSETS
	.align		4
        /*0028*/ 	.byte	0x04, 0x31
        /*002a*/ 	.short	(.L_2611 - .L_2610)


	//   ....[0]....
.L_2610:
        /*002c*/ 	.word	0x0000d4a0


	//   ....[1]....
        /*0030*/ 	.word	0x0000db70


	//----- nvinfo : EIATTR_COOP_GROUP_MASK_REGIDS
	.align		4
.L_2611:
        /*0034*/ 	.byte	0x04, 0x29
        /*0036*/ 	.short	(.L_2613 - .L_2612)


	//   ....[0]....
.L_2612:
        /*0038*/ 	.word	0xffffffff


	//   ....[1]....
        /*003c*/ 	.word	0xffffffff


	//   ....[2]....
        /*0040*/ 	.word	0xffffffff


	//   ....[3]....
        /*0044*/ 	.word	0xffffffff


	//   ....[4]....
        /*0048*/ 	.word	0xffffffff


	//   ....[5]....
        /*004c*/ 	.word	0xffffffff


	//   ....[6]....
        /*0050*/ 	.word	0xffffffff


	//   ....[7]....
        /*0054*/ 	.word	0xffffffff


	//   ....[8]....
        /*0058*/ 	.word	0xffffffff


	//   ....[9]....
        /*005c*/ 	.word	0xffffffff


	//   ....[10]....
        /*0060*/ 	.word	0xffffffff


	//   ....[11]....
        /*0064*/ 	.word	0xffffffff


	//   ....[12]....
        /*0068*/ 	.word	0xffffffff


	//   ....[13]....
        /*006c*/ 	.word	0xffffffff


	//   ....[14]....
        /*0070*/ 	.word	0xffffffff


	//   ....[15]....
        /*0074*/ 	.word	0xffffffff


	//   ....[16]....
        /*0078*/ 	.word	0xffffffff


	//   ....[17]....
        /*007c*/ 	.word	0xffffffff


	//   ....[18]....
        /*0080*/ 	.word	0xffffffff


	//   ....[19]....
        /*0084*/ 	.word	0xffffffff


	//   ....[20]....
        /*0088*/ 	.word	0xffffffff


	//   ....[21]....
        /*008c*/ 	.word	0xffffffff


	//   ....[22]....
        /*0090*/ 	.word	0xffffffff


	//   ....[23]....
        /*0094*/ 	.word	0xffffffff


	//   ....[24]....
        /*0098*/ 	.word	0xffffffff


	//   ....[25]....
        /*009c*/ 	.word	0xffffffff


	//   ....[26]....
        /*00a0*/ 	.word	0xffffffff


	//   ....[27]....
        /*00a4*/ 	.word	0xffffffff


	//   ....[28]....
        /*00a8*/ 	.word	0xffffffff


	//   ....[29]....
        /*00ac*/ 	.word	0xffffffff


	//   ....[30]....
        /*00b0*/ 	.word	0xffffffff


	//   ....[31]....
        /*00b4*/ 	.word	0xffffffff


	//   ....[32]....
        /*00b8*/ 	.word	0xffffffff


	//   ....[33]....
        /*00bc*/ 	.word	0xffffffff


	//   ....[34]....
        /*00c0*/ 	.word	0xffffffff


	//   ....[35]....
        /*00c4*/ 	.word	0xffffffff


	//   ....[36]....
        /*00c8*/ 	.word	0xffffffff


	//   ....[37]....
        /*00cc*/ 	.word	0xffffffff


	//   ....[38]....
        /*00d0*/ 	.word	0xffffffff


	//   ....[39]....
        /*00d4*/ 	.word	0xffffffff


	//   ....[40]....
        /*00d8*/ 	.word	0xffffffff


	//   ....[41]....
        /*00dc*/ 	.word	0xffffffff


	//   ....[42]....
        /*00e0*/ 	.word	0xffffffff


	//   ....[43]....
        /*00e4*/ 	.word	0xffffffff


	//   ....[44]....
        /*00e8*/ 	.word	0xffffffff


	//   ....[45]....
        /*00ec*/ 	.word	0xffffffff


	//   ....[46]....
        /*00f0*/ 	.word	0xffffffff


	//   ....[47]....
        /*00f4*/ 	.word	0xffffffff


	//   ....[48]....
        /*00f8*/ 	.word	0xffffffff


	//   ....[49]....
        /*00fc*/ 	.word	0xffffffff


	//   ....[50]....
        /*0100*/ 	.word	0xffffffff


	//   ....[51]....
        /*0104*/ 	.word	0xffffffff


	//   ....[52]....
        /*0108*/ 	.word	0xffffffff


	//   ....[53]....
        /*010c*/ 	.word	0xffffffff


	//   ....[54]....
        /*0110*/ 	.word	0xffffffff


	//   ....[55]....
        /*0114*/ 	.word	0xffffffff


	//   ....[56]....
        /*0118*/ 	.word	0xffffffff


	//   ....[57]....
        /*011c*/ 	.word	0xffffffff


	//   ....[58]....
        /*0120*/ 	.word	0xffffffff


	//   ....[59]....
        /*0124*/ 	.word	0xffffffff


	//   ....[60]....
        /*0128*/ 	.word	0xffffffff


	//   ....[61]....
        /*012c*/ 	.word	0xffffffff


	//   ....[62]....
        /*0130*/ 	.word	0xffffffff


	//   ....[63]....
        /*0134*/ 	.word	0xffffffff


	//   ....[64]....
        /*0138*/ 	.word	0xffffffff


	//   ....[65]....
        /*013c*/ 	.word	0xffffffff


	//   ....[66]....
        /*0140*/ 	.word	0xffffffff


	//   ....[67]....
        /*0144*/ 	.word	0xffffffff


	//   ....[68]....
        /*0148*/ 	.word	0xffffffff


	//   ....[69]....
        /*014c*/ 	.word	0xffffffff


	//   ....[70]....
        /*0150*/ 	.word	0xffffffff


	//   ....[71]....
        /*0154*/ 	.word	0xffffffff


	//   ....[72]....
        /*0158*/ 	.word	0xffffffff


	//   ....[73]....
        /*015c*/ 	.word	0xffffffff


	//   ....[74]....
        /*0160*/ 	.word	0xffffffff


	//   ....[75]....
        /*0164*/ 	.word	0xffffffff


	//   ....[76]....
        /*0168*/ 	.word	0xffffffff


	//   ....[77]....
        /*016c*/ 	.word	0xffffffff


	//   ....[78]....
        /*0170*/ 	.word	0xffffffff


	//   ....[79]....
        /*0174*/ 	.word	0xffffffff


	//   ....[80]....
        /*0178*/ 	.word	0xffffffff


	//   ....[81]....
        /*017c*/ 	.word	0xffffffff


	//   ....[82]....
        /*0180*/ 	.word	0xffffffff


	//   ....[83]....
        /*0184*/ 	.word	0xffffffff


	//   ....[84]....
        /*0188*/ 	.word	0xffffffff


	//   ....[85]....
        /*018c*/ 	.word	0xffffffff


	//   ....[86]....
        /*0190*/ 	.word	0xffffffff


	//   ....[87]....
        /*0194*/ 	.word	0xffffffff


	//----- nvinfo : EIATTR_COOP_GROUP_INSTR_OFFSETS
	.align		4
.L_2613:
        /*0198*/ 	.byte	0x04, 0x28
        /*019a*/ 	.short	(.L_2615 - .L_2614)


	//   ....[0]....
.L_2614:
        /*019c*/ 	.word	0x00001630


	//   ....[1]....
        /*01a0*/ 	.word	0x00001c50


	//   ....[2]....
        /*01a4*/ 	.word	0x000022e0


	//   ....[3]....
        /*01a8*/ 	.word	0x00004dd0


	//   ....[4]....
        /*01ac*/ 	.word	0x00005510


	//   ....[5]....
        /*01b0*/ 	.word	0x000061b0


	//   ....[6]....
        /*01b4*/ 	.word	0x00006ba0


	//   ....[7]....
        /*01b8*/ 	.word	0x000090b0


	//   ....[8]....
        /*01bc*/ 	.word	0x0000b020


	//   ....[9]....
        /*01c0*/ 	.word	0x0000c560


	//   ....[10]....
        /*01c4*/ 	.word	0x0000c570


	//   ....[11]....
        /*01c8*/ 	.word	0x0000c580


	//   ....[12]....
        /*01cc*/ 	.word	0x0000c590


	//   ....[13]....
        /*01d0*/ 	.word	0x0000c640


	//   ....[14]....
        /*01d4*/ 	.word	0x0000c660


	//   ....[15]....
        /*01d8*/ 	.word	0x0000c670


	//   ....[16]....
        /*01dc*/ 	.word	0x0000c680


	//   ....[17]....
        /*01e0*/ 	.word	0x0000c730


	//   ....[18]....
        /*01e4*/ 	.word	0x0000c750


	//   ....[19]....
        /*01e8*/ 	.word	0x0000c760


	//   ....[20]....
        /*01ec*/ 	.word	0x0000c770


	//   ....[21]....
        /*01f0*/ 	.word	0x0000c820


	//   ....[22]....
        /*01f4*/ 	.word	0x0000c840


	//   ....[23]....
        /*01f8*/ 	.word	0x0000c850


	//   ....[24]....
        /*01fc*/ 	.word	0x0000c860


	//   ....[25]....
        /*0200*/ 	.word	0x0000c920


	//   ....[26]....
        /*0204*/ 	.word	0x0000c930


	//   ....[27]....
        /*0208*/ 	.word	0x0000c940


	//   ....[28]....
        /*020c*/ 	.word	0x0000c950


	//   ....[29]....
        /*0210*/ 	.word	0x0000c9f0


	//   ....[30]....
        /*0214*/ 	.word	0x0000ca00


	//   ....[31]....
        /*0218*/ 	.word	0x0000ca10


	//   ....[32]....
        /*021c*/ 	.word	0x0000ca20


	//   ....[33]....
        /*0220*/ 	.word	0x0000ca50


	//   ....[34]....
        /*0224*/ 	.word	0x0000ca60


	//   ....[35]....
        /*0228*/ 	.word	0x0000d520


	//   ....[36]....
        /*022c*/ 	.word	0x0000d550


	//   ....[37]....
        /*0230*/ 	.word	0x0000d560


	//   ....[38]....
        /*0234*/ 	.word	0x0000d570


	//   ....[39]....
        /*0238*/ 	.word	0x0000d650


	//   ....[40]....
        /*023c*/ 	.word	0x0000d670


	//   ....[41]....
        /*0240*/ 	.word	0x0000d680


	//   ....[42]....
        /*0244*/ 	.word	0x0000d690


	//   ....[43]....
        /*0248*/ 	.word	0x0000d770


	//   ....[44]....
        /*024c*/ 	.word	0x0000d790


	//   ....[45]....
        /*0250*/ 	.word	0x0000d7a0


	//   ....[46]....
        /*0254*/ 	.word	0x0000d7b0


	//   ....[47]....
        /*0258*/ 	.word	0x0000d890


	//   ....[48]....
        /*025c*/ 	.word	0x0000d8b0


	//   ....[49]....
        /*0260*/ 	.word	0x0000d8c0


	//   ....[50]....
        /*0264*/ 	.word	0x0000d8d0


	//   ....[51]....
        /*0268*/ 	.word	0x0000d9b0


	//   ....[52]....
        /*026c*/ 	.word	0x0000d9d0


	//   ....[53]....
        /*0270*/ 	.word	0x0000d9e0


	//   ....[54]....
        /*0274*/ 	.word	0x0000d9f0


	//   ....[55]....
        /*0278*/ 	.word	0x0000dac0


	//   ....[56]....
        /*027c*/ 	.word	0x0000db00


	//   ....[57]....
        /*0280*/ 	.word	0x0000db30


	//   ....[58]....
        /*0284*/ 	.word	0x0000db50


	//   ....[59]....
        /*0288*/ 	.word	0x0000db60


	//   ....[60]....
        /*028c*/ 	.word	0x0000db80


	//   ....[61]....
        /*0290*/ 	.word	0x0000dbc0


	//   ....[62]....
        /*0294*/ 	.word	0x0000dc30


	//   ....[63]....
        /*0298*/ 	.word	0x0000dc40


	//   ....[64]....
        /*029c*/ 	.word	0x0000dc50


	//   ....[65]....
        /*02a0*/ 	.word	0x00011b50


	//   ....[66]....
        /*02a4*/ 	.word	0x00011b90


	//   ....[67]....
        /*02a8*/ 	.word	0x00011d20


	//   ....[68]....
        /*02ac*/ 	.word	0x00011d60


	//   ....[69]....
        /*02b0*/ 	.word	0x00011e50


	//   ....[70]....
        /*02b4*/ 	.word	0x00011e70


	//   ....[71]....
        /*02b8*/ 	.word	0x00011ea0


	//   ....[72]....
        /*02bc*/ 	.word	0x00011ec0


	//   ....[73]....
        /*02c0*/ 	.word	0x00011f00


	//   ....[74]....
        /*02c4*/ 	.word	0x00011f40


	//   ....[75]....
        /*02c8*/ 	.word	0x00012710


	//   ....[76]....
        /*02cc*/ 	.word	0x00012f60


	//   ....[77]....
        /*02d0*/ 	.word	0x00013840


	//   ....[78]....
        /*02d4*/ 	.word	0x00013e60


	//   ....[79]....
        /*02d8*/ 	.word	0x00013eb0


	//   ....[80]....
        /*02dc*/ 	.word	0x00013f00


	//   ....[81]....
        /*02e0*/ 	.word	0x00013f30


	//   ....[82]....
        /*02e4*/ 	.word	0x00013f50


	//   ....[83]....
        /*02e8*/ 	.word	0x00014070


	//   ....[84]....
        /*02ec*/ 	.word	0x000140a0


	//   ....[85]....
        /*02f0*/ 	.word	0x00014100


	//   ....[86]....
        /*02f4*/ 	.word	0x00014130


	//   ....[87]....
        /*02f8*/ 	.word	0x00014150


	//----- nvinfo : EIATTR_VRC_CTA_INIT_COUNT
	.align		4
.L_2615:
        /*02fc*/ 	.byte	0x02, 0x4a
	.zero		1
	.zero		1


	//----- nvinfo : EIATTR_EXIT_INSTR_OFFSETS
	.align		4
        /*0300*/ 	.byte	0x04, 0x1c
        /*0302*/ 	.short	(.L_2617 - .L_2616)


	//   ....[0]....
.L_2616:
        /*0304*/ 	.word	0x00014210


	//   ....[1]....
        /*0308*/ 	.word	0x000143e0


	//----- nvinfo : EIATTR_MAX_THREADS
	.align		4
.L_2617:
        /*030c*/ 	.byte	0x04, 0x05
        /*030e*/ 	.short	(.L_2619 - .L_2618)
.L_2618:
        /*0310*/ 	.word	0x00000020
        /*0314*/ 	.word	0x00000001
        /*0318*/ 	.word	0x00000001


	//----- nvinfo : EIATTR_CRS_STACK_SIZE
	.align		4
.L_2619:
        /*031c*/ 	.byte	0x04, 0x1e
        /*031e*/ 	.short	(.L_2621 - .L_2620)
.L_2620:
        /*0320*/ 	.word	0x00000000


	//----- nvinfo : EIATTR_CBANK_PARAM_SIZE
	.align		4
.L_2621:
        /*0324*/ 	.byte	0x03, 0x19
        /*0326*/ 	.short	0x01f0


	//----- nvinfo : EIATTR_PARAM_CBANK
	.align		4
        /*0328*/ 	.byte	0x04, 0x0a
        /*032a*/ 	.short	(.L_2623 - .L_2622)
	.align		4
.L_2622:
        /*032c*/ 	.word	index@(.nv.constant0._Z25selective_scan_bwd_kernelI32Selective_Scan_bwd_kernel_traitsILi32ELi16ELb0ELb1ELb1ELb1ELb1EN3c104HalfENS1_7complexIfEEEEv12SSMParamsBwd)
        /*0330*/ 	.short	0x0380
        /*0332*/ 	.short	0x01f0


	//----- nvinfo : EIATTR_SW_WAR
	.align		4
.L_2623:
        /*0334*/ 	.byte	0x04, 0x36
        /*0336*/ 	.short	(.L_2625 - .L_2624)
.L_2624:
        /*0338*/ 	.word	0x00000008
.L_2625:


//--------------------- .nv.info._Z25selective_scan_bwd_kernelI32Selective_Scan_bwd_kernel_traitsILi32ELi16ELb1ELb0ELb0ELb0ELb0EN3c104HalfENS1_7complexIfEEEEv12SSMParamsBwd --------------------------
	.section	.nv.info._Z25selective_scan_bwd_kernelI32Selective_Scan_bwd_kernel_traitsILi32ELi16ELb1ELb0ELb0ELb0ELb0EN3c104HalfENS1_7complexIfEEEEv12SSMParamsBwd,"",@"SHT_CUDA_INFO"
	.sectionflags	@""
	.align	4


	//----- nvinfo : EIATTR_CUDA_API_VERSION
	.align		4
        /*0000*/ 	.byte	0x04, 0x37
        /*0002*/ 	.short	(.L_2627 - .L_2626)
.L_2626:
        /*0004*/ 	.word	0x00000082


	//----- nvinfo : EIATTR_KPARAM_INFO
	.align		4
.L_2627:
        /*0008*/ 	.byte	0x04, 0x17
        /*000a*/ 	.short	(.L_2629 - .L_2628)
.L_2628:
        /*000c*/ 	.word	0x00000000
        /*0010*/ 	.short	0x0000
        /*0012*/ 	.short	0x0000
        /*0014*/ 	.byte	0x00, 0xf0, 0xc1, 0x07


	//----- nvinfo : EIATTR_SPARSE_MMA_MASK
	.align		4
.L_2629:
        /*0018*/ 	.byte	0x03, 0x50
        /*001a*/ 	.short	0x0000


	//----- nvinfo : EIATTR_MAXREG_COUNT
	.align		4
        /*001c*/ 	.byte	0x03, 0x1b
        /*001e*/ 	.short	0x00ff


	//----- nvinfo : EIATTR_NUM_BARRIERS
	.align		4
        /*0020*/ 	.byte	0x02, 0x4c
        /*0022*/ 	.byte	0x01
	.zero		1


	//----- nvinfo : EIATTR_MERCURY_ISA_VERSION
	.align		4
        /*0024*/ 	.byte	0x03, 0x5f
        /*0026*/ 	.short	0x0101


	//----- nvinfo : EIATTR_COOP_GROUP_MASK_REGIDS
	.align		4
        /*0028*/ 	.byte	0x04, 0x29
        /*002a*/ 	.short	(.L_2631 - .L_2630)


	//   ....[0]....
.L_2630:
        /*002c*/ 	.word	0xffffffff


	//   ....[1]....
        /*0030*/ 	.word	0xffffffff


	//   ....[2]....
        /*0034*/ 	.word	0xffffffff


	//   ....[3]....
        /*0038*/ 	.word	0xffffffff


	//   ....[4]....
        /*003c*/ 	.word	0xffffffff


	//   ....[5]....
        /*0040*/ 	.word	0xffffffff


	//   ....[6]....
        /*0044*/ 	.word	0xffffffff


	//   ....[7]....
        /*0048*/ 	.word	0xffffffff


	//   ....[8]....
        /*004c*/ 	.word	0xffffffff


	//   ....[9]....
        /*0050*/ 	.word	0xffffffff


	//   ....[10]....
        /*0054*/ 	.word	0xffffffff


	//   ....[11]....
        /*0058*/ 	.word	0xffffffff


	//   ....[12]....
        /*005c*/ 	.word	0xffffffff


	//   ....[13]....
        /*0060*/ 	.word	0xffffffff


	//   ....[14]....
        /*0064*/ 	.word	0xffffffff


	//   ....[15]....
        /*0068*/ 	.word	0xffffffff


	//   ....[16]....
        /*006c*/ 	.word	0xffffffff


	//   ....[17]....
        /*0070*/ 	.word	0xffffffff


	//   ....[18]....
        /*0074*/ 	.word	0xffffffff


	//   ....[19]....
        /*0078*/ 	.word	0xffffffff


	//   ....[20]....
        /*007c*/ 	.word	0xffffffff


	//   ....[21]....
        /*0080*/ 	.word	0xffffffff


	//   ....[22]....
        /*0084*/ 	.word	0xffffffff


	//   ....[23]....
        /*0088*/ 	.word	0xffffffff


	//   ....[24]....
        /*008c*/ 	.word	0xffffffff


	//   ....[25]....
        /*0090*/ 	.word	0xffffffff


	//   ....[26]....
        /*0094*/ 	.word	0xffffffff


	//   ....[27]....
        /*0098*/ 	.word	0xffffffff


	//   ....[28]....
        /*009c*/ 	.word	0xffffffff


	//   ....[29]....
        /*00a0*/ 	.word	0xffffffff


	//   ....[30]....
        /*00a4*/ 	.word	0xffffffff


	//   ....[31]....
        /*00a8*/ 	.word	0xffffffff


	//   ....[32]....
        /*00ac*/ 	.word	0xffffffff


	//   ....[33]....
        /*00b0*/ 	.word	0xffffffff


	//   ....[34]....
        /*00b4*/ 	.word	0xffffffff


	//   ....[35]....
        /*00b8*/ 	.word	0xffffffff


	//   ....[36]....
        /*00bc*/ 	.word	0xffffffff


	//   ....[37]....
        /*00c0*/ 	.word	0xffffffff


	//   ....[38]....
        /*00c4*/ 	.word	0xffffffff


	//   ....[39]....
        /*00c8*/ 	.word	0xffffffff


	//   ....[40]....
        /*00cc*/ 	.word	0xffffffff


	//   ....[41]....
        /*00d0*/ 	.word	0xffffffff


	//   ....[42]....
        /*00d4*/ 	.word	0xffffffff


	//   ....[43]....
        /*00d8*/ 	.word	0xffffffff


	//   ....[44]....
        /*00dc*/ 	.word	0xffffffff


	//   ....[45]....
        /*00e0*/ 	.word	0xffffffff


	//   ....[46]....
        /*00e4*/ 	.word	0xffffffff


	//   ....[47]....
        /*00e8*/ 	.word	0xffffffff


	//   ....[48]....
        /*00ec*/ 	.word	0xffffffff


	//   ....[49]....
        /*00f0*/ 	.word	0xffffffff


	//   ....[50]....
        /*00f4*/ 	.word	0xffffffff


	//   ....[51]....
        /*00f8*/ 	.word	0xffffffff


	//   ....[52]....
        /*00fc*/ 	.word	0xffffffff


	//   ....[53]....
        /*0100*/ 	.word	0xffffffff


	//   ....[54]....
        /*0104*/ 	.word	0xffffffff


	//   ....[55]....
        /*0108*/ 	.word	0xffffffff


	//   ....[56]....
        /*010c*/ 	.word	0xffffffff


	//   ....[57]....
        /*0110*/ 	.word	0xffffffff


	//   ....[58]....
        /*0114*/ 	.word	0xffffffff


	//   ....[59]....
        /*0118*/ 	.word	0xffffffff


	//   ....[60]....
        /*011c*/ 	.word	0xffffffff


	//   ....[61]....
        /*0120*/ 	.word	0xffffffff


	//   ....[62]....
        /*0124*/ 	.word	0xffffffff


	//   ....[63]....
        /*0128*/ 	.word	0xffffffff


	//   ....[64]....
        /*012c*/ 	.word	0xffffffff


	//   ....[65]....
        /*0130*/ 	.word	0xffffffff


	//   ....[66]....
        /*0134*/ 	.word	0xffffffff


	//   ....[67]....
        /*0138*/ 	.word	0xffffffff


	//   ....[68]....
        /*013c*/ 	.word	0xffffffff


	//   ....[69]....
        /*0140*/ 	.word	0xffffffff


	//   ....[70]....
        /*0144*/ 	.word	0xffffffff


	//   ....[71]....
        /*0148*/ 	.word	0xffffffff


	//   ....[72]....
        /*014c*/ 	.word	0xffffffff


	//   ....[73]....
        /*0150*/ 	.word	0xffffffff


	//   ....[74]....
        /*0154*/ 	.word	0xffffffff


	//   ....[75]....
        /*0158*/ 	.word	0xffffffff


	//   ....[76]....
        /*015c*/ 	.word	0xffffffff


	//   ....[77]....
        /*0160*/ 	.word	0xffffffff


	//   ....[78]....
        /*0164*/ 	.word	0xffffffff


	//   ....[79]....
        /*0168*/ 	.word	0xffffffff


	//   ....[80]....
        /*016c*/ 	.word	0xffffffff


	//   ....[81]....
        /*0170*/ 	.word	0xffffffff


	//   ....[82]....
        /*0174*/ 	.word	0xffffffff


	//   ....[83]....
        /*0178*/ 	.word	0xffffffff


	//   ....[84]....
        /*017c*/ 	.word	0xffffffff


	//   ....[85]....
        /*0180*/ 	.word	0xffffffff


	//   ....[86]....
        /*0184*/ 	.word	0xffffffff


	//   ....[87]....
        /*0188*/ 	.word	0xffffffff


	//   ....[88]....
        /*018c*/ 	.word	0xffffffff


	//   ....[89]....
        /*0190*/ 	.word	0xffffffff


	//   ....[90]....
        /*0194*/ 	.word	0xffffffff


	//----- nvinfo : EIATTR_COOP_GROUP_INSTR_OFFSETS
	.align		4
.L_2631:
        /*0198*/ 	.byte	0x04, 0x28
        /*019a*/ 	.short	(.L_2633 - .L_2632)


	//   ....[0]....
.L_2632:
        /*019c*/ 	.word	0x00000720


	//   ....[1]....
        /*01a0*/ 	.word	0x000007d0


	//   ....[2]....
        /*01a4*/ 	.word	0x00000990


	//   ....[3]....
        /*01a8*/ 	.word	0x000029b0


	//   ....[4]....
        /*01ac*/ 	.word	0x000029f0


	//   ....[5]....
        /*01b0*/ 	.word	0x00002aa0


	//   ....[6]....
        /*01b4*/ 	.word	0x00002b00


	//   ....[7]....
        /*01b8*/ 	.word	0x00002c20


	//   ....[8]....
        /*01bc*/ 	.word	0x00002c60


	//   ....[9]....
        /*01c0*/ 	.word	0x00002cc0


	//   ....[10]....
        /*01c4*/ 	.word	0x00002cf0


	//   ....[11]....
        /*01c8*/ 	.word	0x00002e50


	//   ....[12]....
        /*01cc*/ 	.word	0x00002e90


	//   ....[13]....
        /*01d0*/ 	.word	0x00002ec0


	//   ....[14]....
        /*01d4*/ 	.word	0x00002f00


	//   ....[15]....
        /*01d8*/ 	.word	0x000030a0


	//   ....[16]....
        /*01dc*/ 	.word	0x000030f0


	//   ....[17]....
        /*01e0*/ 	.word	0x00003120


	//   ....[18]....
        /*01e4*/ 	.word	0x00003150


	//   ....[19]....
        /*01e8*/ 	.word	0x00003310


	//   ....[20]....
        /*01ec*/ 	.word	0x00003320


	//   ....[21]....
        /*01f0*/ 	.word	0x00003350


	//   ....[22]....
        /*01f4*/ 	.word	0x00003360


	//   ....[23]....
        /*01f8*/ 	.word	0x00003510


	//   ....[24]....
        /*01fc*/ 	.word	0x00003540


	//   ....[25]....
        /*0200*/ 	.word	0x00003570


	//   ....[26]....
        /*0204*/ 	.word	0x00003590


	//   ....[27]....
        /*0208*/ 	.word	0x00003650


	//   ....[28]....
        /*020c*/ 	.word	0x00003690


	//   ....[29]....
        /*0210*/ 	.word	0x00003880


	//   ....[30]....
        /*0214*/ 	.word	0x000038b0


	//   ....[31]....
        /*0218*/ 	.word	0x000038d0


	//   ....[32]....
        /*021c*/ 	.word	0x000038f0


	//   ....[33]....
        /*0220*/ 	.word	0x00003a20


	//   ....[34]....
        /*0224*/ 	.word	0x00003a60


	//   ....[35]....
        /*0228*/ 	.word	0x00003a90


	//   ....[36]....
        /*022c*/ 	.word	0x00003aa0


	//   ....[37]....
        /*0230*/ 	.word	0x00003ba0


	//   ....[38]....
        /*0234*/ 	.word	0x00003be0


	//   ....[39]....
        /*0238*/ 	.word	0x00003c10


	//   ....[40]....
        /*023c*/ 	.word	0x00003c20


	//   ....[41]....
        /*0240*/ 	.word	0x00003d20


	//   ....[42]....
        /*0244*/ 	.word	0x00003d60


	//   ....[43]....
        /*0248*/ 	.word	0x00003da0


	//   ....[44]....
        /*024c*/ 	.word	0x00003db0


	//   ....[45]....
        /*0250*/ 	.word	0x00003e90


	//   ....[46]....
        /*0254*/ 	.word	0x00003ec0


	//   ....[47]....
        /*0258*/ 	.word	0x00003ed0


	//   ....[48]....
        /*025c*/ 	.word	0x00003ee0


	//   ....[49]....
        /*0260*/ 	.word	0x00003fb0


	//   ....[50]....
        /*0264*/ 	.word	0x00003ff0


	//   ....[51]....
        /*0268*/ 	.word	0x00004030


	//   ....[52]....
        /*026c*/ 	.word	0x00004070


	//   ....[53]....
        /*0270*/ 	.word	0x000040b0


	//   ....[54]....
        /*0274*/ 	.word	0x000040e0


	//   ....[55]....
        /*0278*/ 	.word	0x00004110


	//   ....[56]....
        /*027c*/ 	.word	0x00004170


	//   ....[57]....
        /*0280*/ 	.word	0x00004190


	//   ....[58]....
        /*0284*/ 	.word	0x000041f0


	//   ....[59]....
        /*0288*/ 	.word	0x000059a0


	//   ....[60]....
        /*028c*/ 	.word	0x000059e0


	//   ....[61]....
        /*0290*/ 	.word	0x00005a20


	//   ....[62]....
        /*0294*/ 	.word	0x00005a60


	//   ....[63]....
        /*0298*/ 	.word	0x00005b70


	//   ....[64]....
        /*029c*/ 	.word	0x00005bb0


	//   ....[65]....
        /*02a0*/ 	.word	0x00005bf0


	//   ....[66]....
        /*02a4*/ 	.word	0x00005c30


	//   ....[67]....
        /*02a8*/ 	.word	0x00005d90


	//   ....[68]....
        /*02ac*/ 	.word	0x00005dd0


	//   ....[69]....
        /*02b0*/ 	.word	0x00005e10


	//   ....[70]....
        /*02b4*/ 	.word	0x00005e50


	//   ....[71]....
        /*02b8*/ 	.word	0x00005f60


	//   ....[72]....
        /*02bc*/ 	.word	0x00005fa0


	//   ....[73]....
        /*02c0*/ 	.word	0x00005fe0


	//   ....[74]....
        /*02c4*/ 	.word	0x00006020


	//   ....[75]....
        /*02c8*/ 	.word	0x00006110


	//   ....[76]....
        /*02cc*/ 	.word	0x00006140


	//   ....[77]....
        /*02d0*/ 	.word	0x00006150


	//   ....[78]....
        /*02d4*/ 	.word	0x00006160


	//   ....[79]....
        /*02d8*/ 	.word	0x000065c0


	//   ....[80]....
        /*02dc*/ 	.word	0x00006920


	//   ....[81]....
        /*02e0*/ 	.word	0x00006a20


	//   ....[82]....
        /*02e4*/ 	.word	0x00006a70


	//   ....[83]....
        /*02e8*/ 	.word	0x00006ac0


	//   ....[84]....
        /*02ec*/ 	.word	0x00006af0


	//   ....[85]....
        /*02f0*/ 	.word	0x00006b10


	//   ....[86]....
        /*02f4*/ 	.word	0x00006c30


	//   ....[87]....
        /*02f8*/ 	.word	0x00006c70


	//   ....[88]....
        /*02fc*/ 	.word	0x00006cc0


	//   ....[89]....
        /*0300*/ 	.word	0x00006cf0


	//   ....[90]....
        /*0304*/ 	.word	0x00006d10


	//----- nvinfo : EIATTR_VRC_CTA_INIT_COUNT
	.align		4
.L_2633:
        /*0308*/ 	.byte	0x02, 0x4a
	.zero		1
	.zero		1


	//----- nvinfo : EIATTR_EXIT_INSTR_OFFSETS
	.align		4
        /*030c*/ 	.byte	0x04, 0x1c
        /*030e*/ 	.short	(.L_2635 - .L_2634)


	//   ....[0]....
.L_2634:
        /*0310*/ 	.word	0x00006dd0


	//   ....[1]....
        /*0314*/ 	.word	0x00007350


	//----- nvinfo : EIATTR_MAX_THREADS
	.align		4
.L_2635:
        /*0318*/ 	.byte	0x04, 0x05
        /*031a*/ 	.short	(.L_2637 - .L_2636)
.L_2636:
        /*031c*/ 	.word	0x00000020
        /*0320*/ 	.word	0x00000001
        /*0324*/ 	.word	0x00000001


	//----- nvinfo : EIATTR_CRS_STACK_SIZE
	.align		4
.L_2637:
        /*0328*/ 	.byte	0x04, 0x1e
        /*032a*/ 	.short	(.L_2639 - .L_2638)
.L_2638:
        /*032c*/ 	.word	0x00000000


	//----- nvinfo : EIATTR_CBANK_PARAM_SIZE
	.align		4
.L_2639:
        /*0330*/ 	.byte	0x03, 0x19
        /*0332*/ 	.short	0x01f0


	//----- nvinfo : EIATTR_PARAM_CBANK
	.align		4
        /*0334*/ 	.byte	0x04, 0x0a
        /*0336*/ 	.short	(.L_2641 - .L_2640)
	.align		4
.L_2640:
        /*0338*/ 	.word	index@(.nv.constant0._Z25selective_scan_bwd_kernelI32Selective_Scan_bwd_kernel_traitsILi32ELi16ELb1ELb0ELb0ELb0ELb0EN3c104HalfENS1_7complexIfEEEEv12SSMParamsBwd)
        /*033c*/ 	.short	0x0380
        /*033e*/ 	.short	0x01f0


	//----- nvinfo : EIATTR_SW_WAR
	.align		4
.L_2641:
        /*0340*/ 	.byte	0x04, 0x36
        /*0342*/ 	.short	(.L_2643 - .L_2642)
.L_2642:
        /*0344*/ 	.word	0x00000008
.L_2643:


//--------------------- .nv.info._Z25selective_scan_bwd_kernelI32Selective_Scan_bwd_kernel_traitsILi32ELi16ELb1ELb0ELb0ELb0ELb1EN3c104HalfENS1_7complexIfEEEEv12SSMParamsBwd --------------------------
	.section	.nv.info._Z25selective_scan_bwd_kernelI32Selective_Scan_bwd_kernel_traitsILi32ELi16ELb1ELb0ELb0ELb0ELb1EN3c104HalfENS1_7complexIfEEEEv12SSMParamsBwd,"",@"SHT_CUDA_INFO"
	.sectionflags	@""
	.align	4


	//----- nvinfo : EIATTR_CUDA_API_VERSION
	.align		4
        /*0000*/ 	.byte	0x04, 0x37
        /*0002*/ 	.short	(.L_2645 - .L_2644)
.L_2644:
        /*0004*/ 	.word	0x00000082


	//----- nvinfo : EIATTR_KPARAM_INFO
	.align		4
.L_2645:
        /*0008*/ 	.byte	0x04, 0x17
        /*000a*/ 	.short	(.L_2647 - .L_2646)
.L_2646:
        /*000c*/ 	.word	0x00000000
        /*0010*/ 	.short	0x0000
        /*0012*/ 	.short	0x0000
        /*0014*/ 	.byte	0x00, 0xf0, 0xc1, 0x07


	//----- nvinfo : EIATTR_SPARSE_MMA_MASK
	.align		4
.L_2647:
        /*0018*/ 	.byte	0x03, 0x50
        /*001a*/ 	.short	0x0000


	//----- nvinfo : EIATTR_MAXREG_COUNT
	.align		4
        /*001c*/ 	.byte	0x03, 0x1b
        /*001e*/ 	.short	0x00ff


	//----- nvinfo : EIATTR_NUM_BARRIERS
	.align		4
        /*0020*/ 	.byte	0x02, 0x4c
        /*0022*/ 	.byte	0x01
	.zero		1


	//----- nvinfo : EIATTR_MERCURY_ISA_VERSION
	.align		4
        /*0024*/ 	.byte	0x03, 0x5f
        /*0026*/ 	.short	0x0101


	//----- nvinfo : EIATTR_COOP_GROUP_MASK_REGIDS
	.align		4
        /*0028*/ 	.byte	0x04, 0x29
        /*002a*/ 	.short	(.L_2649 - .L_2648)


	//   ....[0]....
.L_2648:
        /*002c*/ 	.word	0xffffffff


	//   ....[1]....
        /*0030*/ 	.word	0xffffffff


	//   ....[2]....
        /*0034*/ 	.word	0xffffffff


	//   ....[3]....
        /*0038*/ 	.word	0xffffffff


	//   ....[4]....
        /*003c*/ 	.word	0xffffffff


	//   ....[5]....
        /*0040*/ 	.word	0xffffffff


	//   ....[6]....
        /*0044*/ 	.word	0xffffffff


	//   ....[7]....
        /*0048*/ 	.word	0xffffffff


	//   ....[8]....
        /*004c*/ 	.word	0xffffffff


	//   ....[9]....
        /*0050*/ 	.word	0xffffffff


	//   ....[10]....
        /*0054*/ 	.word	0xffffffff


	//   ....[11]....
        /*0058*/ 	.word	0xffffffff


	//   ....[12]....
        /*005c*/ 	.word	0xffffffff


	//   ....[13]....
        /*0060*/ 	.word	0xffffffff


	//   ....[14]....
        /*0064*/ 	.word	0xffffffff


	//   ....[15]....
        /*0068*/ 	.word	0xffffffff


	//   ....[16]....
        /*006c*/ 	.word	0xffffffff


	//   ....[17]....
        /*0070*/ 	.word	0xffffffff


	//   ....[18]....
        /*0074*/ 	.word	0xffffffff


	//   ....[19]....
        /*0078*/ 	.word	0xffffffff


	//   ....[20]....
        /*007c*/ 	.word	0xffffffff


	//   ....[21]....
        /*0080*/ 	.word	0xffffffff


	//   ....[22]....
        /*0084*/ 	.word	0xffffffff


	//   ....[23]....
        /*0088*/ 	.word	0xffffffff


	//   ....[24]....
        /*008c*/ 	.word	0xffffffff


	//   ....[25]....
        /*0090*/ 	.word	0xffffffff


	//   ....[26]....
        /*0094*/ 	.word	0xffffffff


	//   ....[27]....
        /*0098*/ 	.word	0xffffffff


	//   ....[28]....
        /*009c*/ 	.word	0xffffffff


	//   ....[29]....
        /*00a0*/ 	.word	0xffffffff


	//   ....[30]....
        /*00a4*/ 	.word	0xffffffff


	//   ....[31]....
        /*00a8*/ 	.word	0xffffffff


	//   ....[32]....
        /*00ac*/ 	.word	0xffffffff


	//   ....[33]....
        /*00b0*/ 	.word	0xffffffff


	//   ....[34]....
        /*00b4*/ 	.word	0xffffffff


	//   ....[35]....
        /*00b8*/ 	.word	0xffffffff


	//   ....[36]....
        /*00bc*/ 	.word	0xffffffff


	//   ....[37]....
        /*00c0*/ 	.word	0xffffffff


	//   ....[38]....
        /*00c4*/ 	.word	0xffffffff


	//   ....[39]....
        /*00c8*/ 	.word	0xffffffff


	//   ....[40]....
        /*00cc*/ 	.word	0xffffffff


	//   ....[41]....
        /*00d0*/ 	.word	0xffffffff


	//   ....[42]....
        /*00d4*/ 	.word	0xffffffff


	//   ....[43]....
        /*00d8*/ 	.word	0xffffffff


	//   ....[44]....
        /*00dc*/ 	.word	0xffffffff


	//   ....[45]....
        /*00e0*/ 	.word	0xffffffff


	//   ....[46]....
        /*00e4*/ 	.word	0xffffffff


	//   ....[47]....
        /*00e8*/ 	.word	0xffffffff


	//   ....[48]....
        /*00ec*/ 	.word	0xffffffff


	//   ....[49]....
        /*00f0*/ 	.word	0xffffffff


	//   ....[50]....
        /*00f4*/ 	.word	0xffffffff


	//   ....[51]....
        /*00f8*/ 	.word	0xffffffff


	//   ....[52]....
        /*00fc*/ 	.word	0xffffffff


	//   ....[53]....
        /*0100*/ 	.word	0xffffffff


	//   ....[54]....
        /*0104*/ 	.word	0xffffffff


	//   ....[55]....
        /*0108*/ 	.word	0xffffffff


	//   ....[56]....
        /*010c*/ 	.word	0xffffffff


	//   ....[57]....
        /*0110*/ 	.word	0xffffffff


	//   ....[58]....
        /*0114*/ 	.word	0xffffffff


	//   ....[59]....
        /*0118*/ 	.word	0xffffffff


	//   ....[60]....
        /*011c*/ 	.word	0xffffffff


	//   ....[61]....
        /*0120*/ 	.word	0xffffffff


	//   ....[62]....
        /*0124*/ 	.word	0xffffffff


	//   ....[63]....
        /*0128*/ 	.word	0xffffffff


	//   ....[64]....
        /*012c*/ 	.word	0xffffffff


	//   ....[65]....
        /*0130*/ 	.word	0xffffffff


	//   ....[66]....
        /*0134*/ 	.word	0xffffffff


	//   ....[67]....
        /*0138*/ 	.word	0xffffffff


	//   ....[68]....
        /*013c*/ 	.word	0xffffffff


	//   ....[69]....
        /*0140*/ 	.word	0xffffffff


	//   ....[70]....
        /*0144*/ 	.word	0xffffffff


	//   ....[71]....
        /*0148*/ 	.word	0xffffffff


	//   ....[72]....
        /*014c*/ 	.word	0xffffffff


	//   ....[73]....
        /*0150*/ 	.word	0xffffffff


	//   ....[74]....
        /*0154*/ 	.word	0xffffffff


	//   ....[75]....
        /*0158*/ 	.word	0xffffffff


	//   ....[76]....
        /*015c*/ 	.word	0xffffffff


	//   ....[77]....
        /*0160*/ 	.word	0xffffffff


	//   ....[78]....
        /*0164*/ 	.word	0xffffffff


	//   ....[79]....
        /*0168*/ 	.word	0xffffffff


	//   ....[80]....
        /*016c*/ 	.word	0xffffffff


	//   ....[81]....
        /*0170*/ 	.word	0xffffffff


	//   ....[82]....
        /*0174*/ 	.word	0xffffffff


	//   ....[83]....
        /*0178*/ 	.word	0xffffffff


	//   ....[84]....
        /*017c*/ 	.word	0xffffffff


	//   ....[85]....
        /*0180*/ 	.word	0xffffffff


	//   ....[86]....
        /*0184*/ 	.word	0xffffffff


	//   ....[87]....
        /*0188*/ 	.word	0xffffffff


	//   ....[88]....
        /*018c*/ 	.word	0xffffffff


	//   ....[89]....
        /*0190*/ 	.word	0xffffffff


	//   ....[90]....
        /*0194*/ 	.word	0xffffffff


	//   ....[91]....
        /*0198*/ 	.word	0xffffffff


	//   ....[92]....
        /*019c*/ 	.word	0xffffffff


	//   ....[93]....
        /*01a0*/ 	.word	0xffffffff


	//   ....[94]....
        /*01a4*/ 	.word	0xffffffff


	//----- nvinfo : EIATTR_COOP_GROUP_INSTR_OFFSETS
	.align		4
.L_2649:
        /*01a8*/ 	.byte	0x04, 0x28
        /*01aa*/ 	.short	(.L_2651 - .L_2650)


	//   ....[0]....
.L_2650:
        /*01ac*/ 	.word	0x00000740


	//   ....[1]....
        /*01b0*/ 	.word	0x000007f0


	//   ....[2]....
        /*01b4*/ 	.word	0x00000950


	//   ....[3]....
        /*01b8*/ 	.word	0x00000ad0


	//   ....[4]....
        /*01bc*/ 	.word	0x00001270


	//   ....[5]....
        /*01c0*/ 	.word	0x00001b90


	//   ....[6]....
        /*01c4*/ 	.word	0x00001ef0


	//   ....[7]....
        /*01c8*/ 	.word	0x00003de0


	//   ....[8]....
        /*01cc*/ 	.word	0x00003e20


	//   ....[9]....
        /*01d0*/ 	.word	0x00003ee0


	//   ....[10]....
        /*01d4*/ 	.word	0x00003f40


	//   ....[11]....
        /*01d8*/ 	.word	0x00004050


	//   ....[12]....
        /*01dc*/ 	.word	0x000040a0


	//   ....[13]....
        /*01e0*/ 	.word	0x00004100


	//   ....[14]....
        /*01e4*/ 	.word	0x00004140


	//   ....[15]....
        /*01e8*/ 	.word	0x00004260


	//   ....[16]....
        /*01ec*/ 	.word	0x000042b0


	//   ....[17]....
        /*01f0*/ 	.word	0x00004300


	//   ....[18]....
        /*01f4*/ 	.word	0x00004330


	//   ....[19]....
        /*01f8*/ 	.word	0x000044f0


	//   ....[20]....
        /*01fc*/ 	.word	0x00004530


	//   ....[21]....
        /*0200*/ 	.word	0x00004560


	//   ....[22]....
        /*0204*/ 	.word	0x00004590


	//   ....[23]....
        /*0208*/ 	.word	0x00004740


	//   ....[24]....
        /*020c*/ 	.word	0x00004770


	//   ....[25]....
        /*0210*/ 	.word	0x00004790


	//   ....[26]....
        /*0214*/ 	.word	0x000047b0


	//   ....[27]....
        /*0218*/ 	.word	0x00004950


	//   ....[28]....
        /*021c*/ 	.word	0x00004980


	//   ....[29]....
        /*0220*/ 	.word	0x000049b0


	//   ....[30]....
        /*0224*/ 	.word	0x000049d0


	//   ....[31]....
        /*0228*/ 	.word	0x00004a90


	//   ....[32]....
        /*022c*/ 	.word	0x00004ad0


	//   ....[33]....
        /*0230*/ 	.word	0x00004cb0


	//   ....[34]....
        /*0234*/ 	.word	0x00004ce0


	//   ....[35]....
        /*0238*/ 	.word	0x00004d10


	//   ....[36]....
        /*023c*/ 	.word	0x00004d30


	//   ....[37]....
        /*0240*/ 	.word	0x00004e60


	//   ....[38]....
        /*0244*/ 	.word	0x00004ea0


	//   ....[39]....
        /*0248*/ 	.word	0x00004ed0


	//   ....[40]....
        /*024c*/ 	.word	0x00004ee0


	//   ....[41]....
        /*0250*/ 	.word	0x00004fe0


	//   ....[42]....
        /*0254*/ 	.word	0x00005020


	//   ....[43]....
        /*0258*/ 	.word	0x00005050


	//   ....[44]....
        /*025c*/ 	.word	0x00005060


	//   ....[45]....
        /*0260*/ 	.word	0x00005160


	//   ....[46]....
        /*0264*/ 	.word	0x000051a0


	//   ....[47]....
        /*0268*/ 	.word	0x000051e0


	//   ....[48]....
        /*026c*/ 	.word	0x000051f0


	//   ....[49]....
        /*0270*/ 	.word	0x000052c0


	//   ....[50]....
        /*0274*/ 	.word	0x00005300


	//   ....[51]....
        /*0278*/ 	.word	0x00005310


	//   ....[52]....
        /*027c*/ 	.word	0x00005320


	//   ....[53]....
        /*0280*/ 	.word	0x000053f0


	//   ....[54]....
        /*0284*/ 	.word	0x00005430


	//   ....[55]....
        /*0288*/ 	.word	0x00005470


	//   ....[56]....
        /*028c*/ 	.word	0x000054b0


	//   ....[57]....
        /*0290*/ 	.word	0x000054f0


	//   ....[58]....
        /*0294*/ 	.word	0x00005520


	//   ....[59]....
        /*0298*/ 	.word	0x00005550


	//   ....[60]....
        /*029c*/ 	.word	0x00005590


	//   ....[61]....
        /*02a0*/ 	.word	0x000055c0


	//   ....[62]....
        /*02a4*/ 	.word	0x00005610


	//   ....[63]....
        /*02a8*/ 	.word	0x00006dc0


	//   ....[64]....
        /*02ac*/ 	.word	0x00006e00


	//   ....[65]....
        /*02b0*/ 	.word	0x00006e40


	//   ....[66]....
        /*02b4*/ 	.word	0x00006e80


	//   ....[67]....
        /*02b8*/ 	.word	0x00006f90


	//   ....[68]....
        /*02bc*/ 	.word	0x00006fd0


	//   ....[69]....
        /*02c0*/ 	.word	0x00007010


	//   ....[70]....
        /*02c4*/ 	.word	0x00007050


	//   ....[71]....
        /*02c8*/ 	.word	0x00007160


	//   ....[72]....
        /*02cc*/ 	.word	0x000071a0


	//   ....[73]....
        /*02d0*/ 	.word	0x000071e0


	//   ....[74]....
        /*02d4*/ 	.word	0x00007220


	//   ....[75]....
        /*02d8*/ 	.word	0x00007380


	//   ....[76]....
        /*02dc*/ 	.word	0x000073c0


	//   ....[77]....
        /*02e0*/ 	.word	0x00007400


	//   ....[78]....
        /*02e4*/ 	.word	0x00007440


	//   ....[79]....
        /*02e8*/ 	.word	0x00007570


	//   ....[80]....
        /*02ec*/ 	.word	0x00007590


	//   ....[81]....
        /*02f0*/ 	.word	0x000075a0


	//   ....[82]....
        /*02f4*/ 	.word	0x000075b0


	//   ....[83]....
        /*02f8*/ 	.word	0x00007a10


	//   ....[84]....
        /*02fc*/ 	.word	0x00007d60


	//   ....[85]....
        /*0300*/ 	.word	0x00007e40


	//   ....[86]....
        /*0304*/ 	.word	0x00007e90


	//   ....[87]....
        /*0308*/ 	.word	0x00007ee0


	//   ....[88]....
        /*030c*/ 	.word	0x00007f10


	//   ....[89]....
        /*0310*/ 	.word	0x00007f30


	//   ....[90]....
        /*0314*/ 	.word	0x00008050


	//   ....[91]....
        /*0318*/ 	.word	0x00008090


	//   ....[92]....
        /*031c*/ 	.word	0x000080e0


	//   ....[93]....
        /*0320*/ 	.word	0x00008110


	//   ....[94]....
        /*0324*/ 	.word	0x00008130


	//----- nvinfo : EIATTR_VRC_CTA_INIT_COUNT
	.align		4
.L_2651:
        /*0328*/ 	.byte	0x02, 0x4a
	.zero		1
	.zero		1


	//----- nvinfo : EIATTR_EXIT_INSTR_OFFSETS
	.align		4
        /*032c*/ 	.byte	0x04, 0x1c
        /*032e*/ 	.short	(.L_2653 - .L_2652)


	//   ....[0]....
.L_2652:
        /*0330*/ 	.word	0x000081f0


	//   ....[1]....
        /*0334*/ 	.word	0x00008770


	//----- nvinfo : EIATTR_MAX_THREADS
	.align		4
.L_2653:
        /*0338*/ 	.byte	0x04, 0x05
        /*033a*/ 	.short	(.L_2655 - .L_2654)
.L_2654:
        /*033c*/ 	.word	0x00000020
        /*0340*/ 	.word	0x00000001
        /*0344*/ 	.word	0x00000001


	//----- nvinfo : EIATTR_CRS_STACK_SIZE
	.align		4
.L_2655:
        /*0348*/ 	.byte	0x04, 0x1e
        /*034a*/ 	.short	(.L_2657 - .L_2656)
.L_2656:
        /*034c*/ 	.word	0x00000000


	//----- nvinfo : EIATTR_CBANK_PARAM_SIZE
	.align		4
.L_2657:
        /*0350*/ 	.byte	0x03, 0x19
        /*0352*/ 	.short	0x01f0


	//----- nvinfo : EIATTR_PARAM_CBANK
	.align		4
        /*0354*/ 	.byte	0x04, 0x0a
        /*0356*/ 	.short	(.L_2659 - .L_2658)
	.align		4
.L_2658:
        /*0358*/ 	.word	index@(.nv.constant0._Z25selective_scan_bwd_kernelI32Selective_Scan_bwd_kernel_traitsILi32ELi16ELb1ELb0ELb0ELb0ELb1EN3c104HalfENS1_7complexIfEEEEv12SSMParamsBwd)
        /*035c*/ 	.short	0x0380
        /*035e*/ 	.short	0x01f0


	//----- nvinfo : EIATTR_SW_WAR
	.align		4
.L_2659:
        /*0360*/ 	.byte	0x04, 0x36
        /*0362*/ 	.short	(.L_2661 - .L_2660)
.L_2660:
        /*0364*/ 	.word	0x00000008
.L_2661:


//--------------------- .nv.info._Z25selective_scan_bwd_kernelI32Selective_Scan_bwd_kernel_traitsILi32ELi16ELb1ELb0ELb0ELb1ELb0EN3c104HalfENS1_7complexIfEEEEv12SSMParamsBwd --------------------------
	.section	.nv.info._Z25selective_scan_bwd_kernelI32Selective_Scan_bwd_kernel_traitsILi32ELi16ELb1ELb0ELb0ELb1ELb0EN3c104HalfENS1_7complexIfEEEEv12SSMParamsBwd,"",@"SHT_CUDA_INFO"
	.sectionflags	@""
	.align	4


	//----- nvinfo : EIATTR_CUDA_API_VERSION
	.align		4
        /*0000*/ 	.byte	0x04, 0x37
        /*0002*/ 	.short	(.L_2663 - .L_2662)
.L_2662:
        /*0004*/ 	.word	0x00000082


	//----- nvinfo : EIATTR_KPARAM_INFO
	.align		4
.L_2663:
        /*0008*/ 	.byte	0x04, 0x17
        /*000a*/ 	.short	(.L_2665 - .L_2664)
.L_2664:
        /*000c*/ 	.word	0x00000000
        /*0010*/ 	.short	0x0000
        /*0012*/ 	.short	0x0000
        /*0014*/ 	.byte	0x00, 0xf0, 0xc1, 0x07


	//----- nvinfo : EIATTR_SPARSE_MMA_MASK
	.align		4
.L_2665:
        /*0018*/ 	.byte	0x03, 0x50
        /*001a*/ 	.short	0x0000


	//----- nvinfo : EIATTR_MAXREG_COUNT
	.align		4
        /*001c*/ 	.byte	0x03, 0x1b
        /*001e*/ 	.short	0x00ff


	//----- nvinfo : EIATTR_NUM_BARRIERS
	.align		4
        /*0020*/ 	.byte	0x02, 0x4c
        /*0022*/ 	.byte	0x01
	.zero		1


	//----- nvinfo : EIATTR_MERCURY_ISA_VERSION
	.align		4
        /*0024*/ 	.byte	0x03, 0x5f
        /*0026*/ 	.short	0x0101


	//----- nvinfo : EIATTR_COOP_GROUP_MASK_REGIDS
	.align		4
        /*0028*/ 	.byte	0x04, 0x29
        /*002a*/ 	.short	(.L_2667 - .L_2666)


	//   ....[0]....
.L_2666:
        /*002c*/ 	.word	0xffffffff


	//   ....[1]....
        /*0030*/ 	.word	0xffffffff


	//   ....[2]....
        /*0034*/ 	.word	0xffffffff


	//   ....[3]....
        /*0038*/ 	.word	0xffffffff


	//   ....[4]....
        /*003c*/ 	.word	0xffffffff


	//   ....[5]....
        /*0040*/ 	.word	0xffffffff


	//   ....[6]....
        /*0044*/ 	.word	0xffffffff


	//   ....[7]....
        /*0048*/ 	.word	0xffffffff


	//   ....[8]....
        /*004c*/ 	.word	0xffffffff


	//   ....[9]....
        /*0050*/ 	.word	0xffffffff


	//   ....[10]....
        /*0054*/ 	.word	0xffffffff


	//   ....[11]....
        /*0058*/ 	.word	0xffffffff


	//   ....[12]....
        /*005c*/ 	.word	0xffffffff


	//   ....[13]....
        /*0060*/ 	.word	0xffffffff


	//   ....[14]....
        /*0064*/ 	.word	0xffffffff


	//   ....[15]....
        /*0068*/ 	.word	0xffffffff


	//   ....[16]....
        /*006c*/ 	.word	0xffffffff


	//   ....[17]....
        /*0070*/ 	.word	0xffffffff


	//   ....[18]....
        /*0074*/ 	.word	0xffffffff


	//   ....[19]....
        /*0078*/ 	.word	0xffffffff


	//   ....[20]....
        /*007c*/ 	.word	0xffffffff


	//   ....[21]....
        /*0080*/ 	.word	0xffffffff


	//   ....[22]....
        /*0084*/ 	.word	0xffffffff


	//   ....[23]....
        /*0088*/ 	.word	0xffffffff


	//   ....[24]....
        /*008c*/ 	.word	0xffffffff


	//   ....[25]....
        /*0090*/ 	.word	0xffffffff


	//   ....[26]....
        /*0094*/ 	.word	0xffffffff


	//   ....[27]....
        /*0098*/ 	.word	0xffffffff


	//   ....[28]....
        /*009c*/ 	.word	0xffffffff


	//   ....[29]....
        /*00a0*/ 	.word	0xffffffff


	//   ....[30]....
        /*00a4*/ 	.word	0xffffffff


	//   ....[31]....
        /*00a8*/ 	.word	0xffffffff


	//   ....[32]....
        /*00ac*/ 	.word	0xffffffff


	//   ....[33]....
        /*00b0*/ 	.word	0xffffffff


	//   ....[34]....
        /*00b4*/ 	.word	0xffffffff


	//   ....[35]....
        /*00b8*/ 	.word	0xffffffff


	//   ....[36]....
        /*00bc*/ 	.word	0xffffffff


	//   ....[37]....
        /*00c0*/ 	.word	0xffffffff


	//   ....[38]....
        /*00c4*/ 	.word	0xffffffff


	//   ....[39]....
        /*00c8*/ 	.word	0xffffffff


	//   ....[40]....
        /*00cc*/ 	.word	0xffffffff


	//   ....[41]....
        /*00d0*/ 	.word	0xffffffff


	//   ....[42]....
        /*00d4*/ 	.word	0xffffffff


	//   ....[43]....
        /*00d8*/ 	.word	0xffffffff


	//   ....[44]....
        /*00dc*/ 	.word	0xffffffff


	//   ....[45]....
        /*00e0*/ 	.word	0xffffffff


	//   ....[46]....
        /*00e4*/ 	.word	0xffffffff


	//   ....[47]....
        /*00e8*/ 	.word	0xffffffff


	//   ....[48]....
        /*00ec*/ 	.word	0xffffffff


	//   ....[49]....
        /*00f0*/ 	.word	0xffffffff


	//   ....[50]....
        /*00f4*/ 	.word	0xffffffff


	//   ....[51]....
        /*00f8*/ 	.word	0xffffffff


	//   ....[52]....
        /*00fc*/ 	.word	0xffffffff


	//   ....[53]....
        /*0100*/ 	.word	0xffffffff


	//   ....[54]....
        /*0104*/ 	.word	0xffffffff


	//   ....[55]....
        /*0108*/ 	.word	0xffffffff


	//   ....[56]....
        /*010c*/ 	.word	0xffffffff


	//   ....[57]....
        /*0110*/ 	.word	0xffffffff


	//   ....[58]....
        /*0114*/ 	.word	0xffffffff


	//   ....[59]....
        /*0118*/ 	.word	0xffffffff


	//   ....[60]....
        /*011c*/ 	.word	0xffffffff


	//   ....[61]....
        /*0120*/ 	.word	0xffffffff


	//   ....[62]....
        /*0124*/ 	.word	0xffffffff


	//   ....[63]....
        /*0128*/ 	.word	0xffffffff


	//   ....[64]....
        /*012c*/ 	.word	0xffffffff


	//   ....[65]....
        /*0130*/ 	.word	0xffffffff


	//   ....[66]....
        /*0134*/ 	.word	0xffffffff


	//   ....[67]....
        /*0138*/ 	.word	0xffffffff


	//   ....[68]....
        /*013c*/ 	.word	0xffffffff


	//   ....[69]....
        /*0140*/ 	.word	0xffffffff


	//   ....[70]....
        /*0144*/ 	.word	0xffffffff


	//   ....[71]....
        /*0148*/ 	.word	0xffffffff


	//   ....[72]....
        /*014c*/ 	.word	0xffffffff


	//   ....[73]....
        /*0150*/ 	.word	0xffffffff


	//   ....[74]....
        /*0154*/ 	.word	0xffffffff


	//   ....[75]....
        /*0158*/ 	.word	0xffffffff


	//   ....[76]....
        /*015c*/ 	.word	0xffffffff


	//   ....[77]....
        /*0160*/ 	.word	0xffffffff


	//   ....[78]....
        /*0164*/ 	.word	0xffffffff


	//   ....[79]....
        /*0168*/ 	.word	0xffffffff


	//   ....[80]....
        /*016c*/ 	.word	0xffffffff


	//   ....[81]....
        /*0170*/ 	.word	0xffffffff


	//   ....[82]....
        /*0174*/ 	.word	0xffffffff


	//   ....[83]....
        /*0178*/ 	.word	0xffffffff


	//   ....[84]....
        /*017c*/ 	.word	0xffffffff


	//   ....[85]....
        /*0180*/ 	.word	0xffffffff


	//   ....[86]....
        /*0184*/ 	.word	0xffffffff


	//   ....[87]....
        /*0188*/ 	.word	0xffffffff


	//   ....[88]....
        /*018c*/ 	.word	0xffffffff


	//   ....[89]....
        /*0190*/ 	.word	0xffffffff


	//   ....[90]....
        /*0194*/ 	.word	0xffffffff


	//   ....[91]....
        /*0198*/ 	.word	0xffffffff


	//----- nvinfo : EIATTR_COOP_GROUP_INSTR_OFFSETS
	.align		4
.L_2667:
        /*019c*/ 	.byte	0x04, 0x28
        /*019e*/ 	.short	(.L_2669 - .L_2668)


	//   ....[0]....
.L_2668:
        /*01a0*/ 	.word	0x00000730


	//   ....[1]....
        /*01a4*/ 	.word	0x000007e0


	//   ....[2]....
        /*01a8*/ 	.word	0x00000a60


	//   ....[3]....
        /*01ac*/ 	.word	0x00004c00


	//   ....[4]....
        /*01b0*/ 	.word	0x00004c40


	//   ....[5]....
        /*01b4*/ 	.word	0x00004d00


	//   ....[6]....
        /*01b8*/ 	.word	0x00004d50


	//   ....[7]....
        /*01bc*/ 	.word	0x00004e40


	//   ....[8]....
        /*01c0*/ 	.word	0x00004ea0


	//   ....[9]....
        /*01c4*/ 	.word	0x00004f20


	//   ....[10]....
        /*01c8*/ 	.word	0x00004f70


	//   ....[11]....
        /*01cc*/ 	.word	0x000050d0


	//   ....[12]....
        /*01d0*/ 	.word	0x00005100


	//   ....[13]....
        /*01d4*/ 	.word	0x00005140


	//   ....[14]....
        /*01d8*/ 	.word	0x00005170


	//   ....[15]....
        /*01dc*/ 	.word	0x000052e0


	//   ....[16]....
        /*01e0*/ 	.word	0x00005320


	//   ....[17]....
        /*01e4*/ 	.word	0x00005350


	//   ....[18]....
        /*01e8*/ 	.word	0x00005380


	//   ....[19]....
        /*01ec*/ 	.word	0x00005560


	//   ....[20]....
        /*01f0*/ 	.word	0x00005590


	//   ....[21]....
        /*01f4*/ 	.word	0x000055b0


	//   ....[22]....
        /*01f8*/ 	.word	0x000055d0


	//   ....[23]....
        /*01fc*/ 	.word	0x00005760


	//   ....[24]....
        /*0200*/ 	.word	0x00005790


	//   ....[25]....
        /*0204*/ 	.word	0x000057c0


	//   ....[26]....
        /*0208*/ 	.word	0x000057e0


	//   ....[27]....
        /*020c*/ 	.word	0x000058a0


	//   ....[28]....
        /*0210*/ 	.word	0x000058e0


	//   ....[29]....
        /*0214*/ 	.word	0x00005ad0


	//   ....[30]....
        /*0218*/ 	.word	0x00005b00


	//   ....[31]....
        /*021c*/ 	.word	0x00005b20


	//   ....[32]....
        /*0220*/ 	.word	0x00005b40


	//   ....[33]....
        /*0224*/ 	.word	0x00005c70


	//   ....[34]....
        /*0228*/ 	.word	0x00005cb0


	//   ....[35]....
        /*022c*/ 	.word	0x00005ce0


	//   ....[36]....
        /*0230*/ 	.word	0x00005cf0


	//   ....[37]....
        /*0234*/ 	.word	0x00005df0


	//   ....[38]....
        /*0238*/ 	.word	0x00005e30


	//   ....[39]....
        /*023c*/ 	.word	0x00005e60


	//   ....[40]....
        /*0240*/ 	.word	0x00005e70


	//   ....[41]....
        /*0244*/ 	.word	0x00005f70


	//   ....[42]....
        /*0248*/ 	.word	0x00005fb0


	//   ....[43]....
        /*024c*/ 	.word	0x00005ff0


	//   ....[44]....
        /*0250*/ 	.word	0x00006000


	//   ....[45]....
        /*0254*/ 	.word	0x000060e0


	//   ....[46]....
        /*0258*/ 	.word	0x00006110


	//   ....[47]....
        /*025c*/ 	.word	0x00006120


	//   ....[48]....
        /*0260*/ 	.word	0x00006130


	//   ....[49]....
        /*0264*/ 	.word	0x00006200


	//   ....[50]....
        /*0268*/ 	.word	0x00006240


	//   ....[51]....
        /*026c*/ 	.word	0x00006280


	//   ....[52]....
        /*0270*/ 	.word	0x000062c0


	//   ....[53]....
        /*0274*/ 	.word	0x00006300


	//   ....[54]....
        /*0278*/ 	.word	0x00006330


	//   ....[55]....
        /*027c*/ 	.word	0x00006360


	//   ....[56]....
        /*0280*/ 	.word	0x000063c0


	//   ....[57]....
        /*0284*/ 	.word	0x000063e0


	//   ....[58]....
        /*0288*/ 	.word	0x00006440


	//   ....[59]....
        /*028c*/ 	.word	0x00007bc0


	//   ....[60]....
        /*0290*/ 	.word	0x00007c00


	//   ....[61]....
        /*0294*/ 	.word	0x00007c40


	//   ....[62]....
        /*0298*/ 	.word	0x00007c80


	//   ....[63]....
        /*029c*/ 	.word	0x00007d90


	//   ....[64]....
        /*02a0*/ 	.word	0x00007e10


	//   ....[65]....
        /*02a4*/ 	.word	0x00007e50


	//   ....[66]....
        /*02a8*/ 	.word	0x00007e90


	//   ....[67]....
        /*02ac*/ 	.word	0x00007fb0


	//   ....[68]....
        /*02b0*/ 	.word	0x00007ff0


	//   ....[69]....
        /*02b4*/ 	.word	0x00008030


	//   ....[70]....
        /*02b8*/ 	.word	0x00008070


	//   ....[71]....
        /*02bc*/ 	.word	0x00008180


	//   ....[72]....
        /*02c0*/ 	.word	0x000081c0


	//   ....[73]....
        /*02c4*/ 	.word	0x00008200


	//   ....[74]....
        /*02c8*/ 	.word	0x00008240


	//   ....[75]....
        /*02cc*/ 	.word	0x00008350


	//   ....[76]....
        /*02d0*/ 	.word	0x00008380


	//   ....[77]....
        /*02d4*/ 	.word	0x000083a0


	//   ....[78]....
        /*02d8*/ 	.word	0x000083b0


	//   ....[79]....
        /*02dc*/ 	.word	0x00008820


	//   ....[80]....
        /*02e0*/ 	.word	0x00008f20


	//   ....[81]....
        /*02e4*/ 	.word	0x000093f0


	//   ....[82]....
        /*02e8*/ 	.word	0x000094f0


	//   ....[83]....
        /*02ec*/ 	.word	0x00009540


	//   ....[84]....
        /*02f0*/ 	.word	0x00009590


	//   ....[85]....
        /*02f4*/ 	.word	0x000095c0


	//   ....[86]....
        /*02f8*/ 	.word	0x000095e0


	//   ....[87]....
        /*02fc*/ 	.word	0x00009700


	//   ....[88]....
        /*0300*/ 	.word	0x00009740


	//   ....[89]....
        /*0304*/ 	.word	0x00009790


	//   ....[90]....
        /*0308*/ 	.word	0x000097c0


	//   ....[91]....
        /*030c*/ 	.word	0x000097e0


	//----- nvinfo : EIATTR_VRC_CTA_INIT_COUNT
	.align		4
.L_2669:
        /*0310*/ 	.byte	0x02, 0x4a
	.zero		1
	.zero		1


	//----- nvinfo : EIATTR_EXIT_INSTR_OFFSETS
	.align		4
        /*0314*/ 	.byte	0x04, 0x1c
        /*0316*/ 	.short	(.L_2671 - .L_2670)


	//   ....[0]....
.L_2670:
        /*0318*/ 	.word	0x000098a0


	//   ....[1]....
        /*031c*/ 	.word	0x00009e20


	//----- nvinfo : EIATTR_MAX_THREADS
	.align		4
.L_2671:
        /*0320*/ 	.byte	0x04, 0x05
        /*0322*/ 	.short	(.L_2673 - .L_2672)
.L_2672:
        /*0324*/ 	.word	0x00000020
        /*0328*/ 	.word	0x00000001
        /*032c*/ 	.word	0x00000001


	//----- nvinfo : EIATTR_CRS_STACK_SIZE
	.align		4
.L_2673:
        /*0330*/ 	.byte	0x04, 0x1e
        /*0332*/ 	.short	(.L_2675 - .L_2674)
.L_2674:
        /*0334*/ 	.word	0x00000000


	//----- nvinfo : EIATTR_CBANK_PARAM_SIZE
	.align		4
.L_2675:
        /*0338*/ 	.byte	0x03, 0x19
        /*033a*/ 	.short	0x01f0


	//----- nvinfo : EIATTR_PARAM_CBANK
	.align		4
        /*033c*/ 	.byte	0x04, 0x0a
        /*033e*/ 	.short	(.L_2677 - .L_2676)
	.align		4
.L_2676:
        /*0340*/ 	.word	index@(.nv.constant0._Z25selective_scan_bwd_kernelI32Selective_Scan_bwd_kernel_traitsILi32ELi16ELb1ELb0ELb0ELb1ELb0EN3c104HalfENS1_7complexIfEEEEv12SSMParamsBwd)
        /*0344*/ 	.short	0x0380
        /*0346*/ 	.short	0x01f0


	//----- nvinfo : EIATTR_SW_WAR
	.align		4
.L_2677:
        /*0348*/ 	.byte	0x04, 0x36
        /*034a*/ 	.short	(.L_2679 - .L_2678)
.L_2678:
        /*034c*/ 	.word	0x00000008
.L_2679:


//--------------------- .nv.info._Z25selective_scan_bwd_kernelI32Selective_Scan_bwd_kernel_traitsILi32ELi16ELb1ELb0ELb0ELb1ELb1EN3c104HalfENS1_7complexIfEEEEv12SSMParamsBwd --------------------------
	.section	.nv.info._Z25selective_scan_bwd_kernelI32Selective_Scan_bwd_kernel_traitsILi32ELi16ELb1ELb0ELb0ELb1ELb1EN3c104HalfENS1_7complexIfEEEEv12SSMParamsBwd,"",@"SHT_CUDA_INFO"
	.sectionflags	@""
	.align	4


	//----- nvinfo : EIATTR_CUDA_API_VERSION
	.align		4
        /*0000*/ 	.byte	0x04, 0x37
        /*0002*/ 	.short	(.L_2681 - .L_2680)
.L_2680:
        /*0004*/ 	.word	0x00000082


	//----- nvinfo : EIATTR_KPARAM_INFO
	.align		4
.L_2681:
        /*0008*/ 	.byte	0x04, 0x17
        /*000a*/ 	.short	(.L_2683 - .L_2682)
.L_2682:
        /*000c*/ 	.word	0x00000000
        /*0010*/ 	.short	0x0000
        /*0012*/ 	.short	0x0000
        /*0014*/ 	.byte	0x00, 0xf0, 0xc1, 0x07


	//----- nvinfo : EIATTR_SPARSE_MMA_MASK
	.align		4
.L_2683:
        /*0018*/ 	.byte	0x03, 0x50
        /*001a*/ 	.short	0x0000


	//----- nvinfo : EIATTR_MAXREG_COUNT
	.align		4
        /*001c*/ 	.byte	0x03, 0x1b
        /*001e*/ 	.short	0x00ff


	//----- nvinfo : EIATTR_NUM_BARRIERS
	.align		4
        /*0020*/ 	.byte	0x02, 0x4c
        /*0022*/ 	.byte	0x01
	.zero		1


	//----- nvinfo : EIATTR_MERCURY_ISA_VERSION
	.align		4
        /*0024*/ 	.byte	0x03, 0x5f
        /*0026*/ 	.short	0x0101


	//----- nvinfo : EIATTR_COOP_GROUP_MASK_REGIDS
	.align		4
        /*0028*/ 	.byte	0x04, 0x29
        /*002a*/ 	.short	(.L_2685 - .L_2684)


	//   ....[0]....
.L_2684:
        /*002c*/ 	.word	0xffffffff


	//   ....[1]....
        /*0030*/ 	.word	0xffffffff


	//   ....[2]....
        /*0034*/ 	.word	0xffffffff


	//   ....[3]....
        /*0038*/ 	.word	0xffffffff


	//   ....[4]....
        /*003c*/ 	.word	0xffffffff


	//   ....[5]....
        /*0040*/ 	.word	0xffffffff


	//   ....[6]....
        /*0044*/ 	.word	0xffffffff


	//   ....[7]....
        /*0048*/ 	.word	0xffffffff


	//   ....[8]....
        /*004c*/ 	.word	0xffffffff


	//   ....[9]....
        /*0050*/ 	.word	0xffffffff


	//   ....[10]....
        /*0054*/ 	.word	0xffffffff


	//   ....[11]....
        /*0058*/ 	.word	0xffffffff


	//   ....[12]....
        /*005c*/ 	.word	0xffffffff


	//   ....[13]....
        /*0060*/ 	.word	0xffffffff


	//   ....[14]....
        /*0064*/ 	.word	0xffffffff


	//   ....[15]....
        /*0068*/ 	.word	0xffffffff


	//   ....[16]....
        /*006c*/ 	.word	0xffffffff


	//   ....[17]....
        /*0070*/ 	.word	0xffffffff


	//   ....[18]....
        /*0074*/ 	.word	0xffffffff


	//   ....[19]....
        /*0078*/ 	.word	0xffffffff


	//   ....[20]....
        /*007c*/ 	.word	0xffffffff


	//   ....[21]....
        /*0080*/ 	.word	0xffffffff


	//   ....[22]....
        /*0084*/ 	.word	0xffffffff


	//   ....[23]....
        /*0088*/ 	.word	0xffffffff


	//   ....[24]....
        /*008c*/ 	.word	0xffffffff


	//   ....[25]....
        /*0090*/ 	.word	0xffffffff


	//   ....[26]....
        /*0094*/ 	.word	0xffffffff


	//   ....[27]....
        /*0098*/ 	.word	0xffffffff


	//   ....[28]....
        /*009c*/ 	.word	0xffffffff


	//   ....[29]....
        /*00a0*/ 	.word	0xffffffff


	//   ....[30]....
        /*00a4*/ 	.word	0xffffffff


	//   ....[31]....
        /*00a8*/ 	.word	0xffffffff


	//   ....[32]....
        /*00ac*/ 	.word	0xffffffff


	//   ....[33]....
        /*00b0*/ 	.word	0xffffffff


	//   ....[34]....
        /*00b4*/ 	.word	0xffffffff


	//   ....[35]....
        /*00b8*/ 	.word	0xffffffff


	//   ....[36]....
        /*00bc*/ 	.word	0xffffffff


	//   ....[37]....
        /*00c0*/ 	.word	0xffffffff


	//   ....[38]....
        /*00c4*/ 	.word	0xffffffff


	//   ....[39]....
        /*00c8*/ 	.word	0xffffffff


	//   ....[40]....
        /*00cc*/ 	.word	0xffffffff


	//   ....[41]....
        /*00d0*/ 	.word	0xffffffff


	//   ....[42]....
        /*00d4*/ 	.word	0xffffffff


	//   ....[43]....
        /*00d8*/ 	.word	0xffffffff


	//   ....[44]....
        /*00dc*/ 	.word	0xffffffff


	//   ....[45]....
        /*00e0*/ 	.word	0xffffffff


	//   ....[46]....
        /*00e4*/ 	.word	0xffffffff


	//   ....[47]....
        /*00e8*/ 	.word	0xffffffff


	//   ....[48]....
        /*00ec*/ 	.word	0xffffffff


	//   ....[49]....
        /*00f0*/ 	.word	0xffffffff


	//   ....[50]....
        /*00f4*/ 	.word	0xffffffff


	//   ....[51]....
        /*00f8*/ 	.word	0xffffffff


	//   ....[52]....
        /*00fc*/ 	.word	0xffffffff


	//   ....[53]....
        /*0100*/ 	.word	0xffffffff


	//   ....[54]....
        /*0104*/ 	.word	0xffffffff


	//   ....[55]....
        /*0108*/ 	.word	0xffffffff


	//   ....[56]....
        /*010c*/ 	.word	0xffffffff


	//   ....[57]....
        /*0110*/ 	.word	0xffffffff


	//   ....[58]....
        /*0114*/ 	.word	0xffffffff


	//   ....[59]....
        /*0118*/ 	.word	0xffffffff


	//   ....[60]....
        /*011c*/ 	.word	0xffffffff


	//   ....[61]....
        /*0120*/ 	.word	0xffffffff


	//   ....[62]....
        /*0124*/ 	.word	0xffffffff


	//   ....[63]....
        /*0128*/ 	.word	0xffffffff


	//   ....[64]....
        /*012c*/ 	.word	0xffffffff


	//   ....[65]....
        /*0130*/ 	.word	0xffffffff


	//   ....[66]....
        /*0134*/ 	.word	0xffffffff


	//   ....[67]....
        /*0138*/ 	.word	0xffffffff


	//   ....[68]....
        /*013c*/ 	.word	0xffffffff


	//   ....[69]....
        /*0140*/ 	.word	0xffffffff


	//   ....[70]....
        /*0144*/ 	.word	0xffffffff


	//   ....[71]....
        /*0148*/ 	.word	0xffffffff


	//   ....[72]....
        /*014c*/ 	.word	0xffffffff


	//   ....[73]....
        /*0150*/ 	.word	0xffffffff


	//   ....[74]....
        /*0154*/ 	.word	0xffffffff


	//   ....[75]....
        /*0158*/ 	.word	0xffffffff


	//   ....[76]....
        /*015c*/ 	.word	0xffffffff


	//   ....[77]....
        /*0160*/ 	.word	0xffffffff


	//   ....[78]....
        /*0164*/ 	.word	0xffffffff


	//   ....[79]....
        /*0168*/ 	.word	0xffffffff


	//   ....[80]....
        /*016c*/ 	.word	0xffffffff


	//   ....[81]....
        /*0170*/ 	.word	0xffffffff


	//   ....[82]....
        /*0174*/ 	.word	0xffffffff


	//   ....[83]....
        /*0178*/ 	.word	0xffffffff


	//   ....[84]....
        /*017c*/ 	.word	0xffffffff


	//   ....[85]....
        /*0180*/ 	.word	0xffffffff


	//   ....[86]....
        /*0184*/ 	.word	0xffffffff


	//   ....[87]....
        /*0188*/ 	.word	0xffffffff


	//   ....[88]....
        /*018c*/ 	.word	0xffffffff


	//   ....[89]....
        /*0190*/ 	.word	0xffffffff


	//   ....[90]....
        /*0194*/ 	.word	0xffffffff


	//   ....[91]....
        /*0198*/ 	.word	0xffffffff


	//   ....[92]....
        /*019c*/ 	.word	0xffffffff


	//   ....[93]....
        /*01a0*/ 	.word	0xffffffff


	//   ....[94]....
        /*01a4*/ 	.word	0xffffffff


	//   ....[95]....
        /*01a8*/ 	.word	0xffffffff


	//----- nvinfo : EIATTR_COOP_GROUP_INSTR_OFFSETS
	.align		4
.L_2685:
        /*01ac*/ 	.byte	0x04, 0x28
        /*01ae*/ 	.short	(.L_2687 - .L_2686)


	//   ....[0]....
.L_2686:
        /*01b0*/ 	.word	0x00000740


	//   ....[1]....
        /*01b4*/ 	.word	0x000007f0


	//   ....[2]....
        /*01b8*/ 	.word	0x000009c0


	//   ....[3]....
        /*01bc*/ 	.word	0x00002ee0


	//   ....[4]....
        /*01c0*/ 	.word	0x000036b0


	//   ....[5]....
        /*01c4*/ 	.word	0x00003df0


	//   ....[6]....
        /*01c8*/ 	.word	0x00004260


	//   ....[7]....
        /*01cc*/ 	.word	0x00006040


	//   ....[8]....
        /*01d0*/ 	.word	0x00006080


	//   ....[9]....
        /*01d4*/ 	.word	0x00006120


	//   ....[10]....
        /*01d8*/ 	.word	0x00006180


	//   ....[11]....
        /*01dc*/ 	.word	0x000062a0


	//   ....[12]....
        /*01e0*/ 	.word	0x000062e0


	//   ....[13]....
        /*01e4*/ 	.word	0x00006350


	//   ....[14]....
        /*01e8*/ 	.word	0x00006390


	//   ....[15]....
        /*01ec*/ 	.word	0x000064f0


	//   ....[16]....
        /*01f0*/ 	.word	0x00006530


	//   ....[17]....
        /*01f4*/ 	.word	0x00006590


	//   ....[18]....
        /*01f8*/ 	.word	0x000065e0


	//   ....[19]....
        /*01fc*/ 	.word	0x00006770


	//   ....[20]....
        /*0200*/ 	.word	0x000067b0


	//   ....[21]....
        /*0204*/ 	.word	0x000067f0


	//   ....[22]....
        /*0208*/ 	.word	0x00006830


	//   ....[23]....
        /*020c*/ 	.word	0x000069f0


	//   ....[24]....
        /*0210*/ 	.word	0x00006a30


	//   ....[25]....
        /*0214*/ 	.word	0x00006a70


	//   ....[26]....
        /*0218*/ 	.word	0x00006ab0


	//   ....[27]....
        /*021c*/ 	.word	0x00006bd0


	//   ....[28]....
        /*0220*/ 	.word	0x00006c10


	//   ....[29]....
        /*0224*/ 	.word	0x00006c60


	//   ....[30]....
        /*0228*/ 	.word	0x00006ca0


	//   ....[31]....
        /*022c*/ 	.word	0x00006ce0


	//   ....[32]....
        /*0230*/ 	.word	0x00006d20


	//   ....[33]....
        /*0234*/ 	.word	0x00006f00


	//   ....[34]....
        /*0238*/ 	.word	0x00006f40


	//   ....[35]....
        /*023c*/ 	.word	0x00006f80


	//   ....[36]....
        /*0240*/ 	.word	0x00006f90


	//   ....[37]....
        /*0244*/ 	.word	0x000070a0


	//   ....[38]....
        /*0248*/ 	.word	0x000070e0


	//   ....[39]....
        /*024c*/ 	.word	0x00007110


	//   ....[40]....
        /*0250*/ 	.word	0x00007120


	//   ....[41]....
        /*0254*/ 	.word	0x00007220


	//   ....[42]....
        /*0258*/ 	.word	0x00007260


	//   ....[43]....
        /*025c*/ 	.word	0x00007290


	//   ....[44]....
        /*0260*/ 	.word	0x000072a0


	//   ....[45]....
        /*0264*/ 	.word	0x000073a0


	//   ....[46]....
        /*0268*/ 	.word	0x000073e0


	//   ....[47]....
        /*026c*/ 	.word	0x00007420


	//   ....[48]....
        /*0270*/ 	.word	0x00007430


	//   ....[49]....
        /*0274*/ 	.word	0x00007500


	//   ....[50]....
        /*0278*/ 	.word	0x00007540


	//   ....[51]....
        /*027c*/ 	.word	0x00007550


	//   ....[52]....
        /*0280*/ 	.word	0x00007560


	//   ....[53]....
        /*0284*/ 	.word	0x00007630


	//   ....[54]....
        /*0288*/ 	.word	0x00007670


	//   ....[55]....
        /*028c*/ 	.word	0x000076b0


	//   ....[56]....
        /*0290*/ 	.word	0x000076f0


	//   ....[57]....
        /*0294*/ 	.word	0x00007730


	//   ....[58]....
        /*0298*/ 	.word	0x00007760


	//   ....[59]....
        /*029c*/ 	.word	0x00007790


	//   ....[60]....
        /*02a0*/ 	.word	0x000077d0


	//   ....[61]....
        /*02a4*/ 	.word	0x00007800


	//   ....[62]....
        /*02a8*/ 	.word	0x00007850


	//   ....[63]....
        /*02ac*/ 	.word	0x00009010


	//   ....[64]....
        /*02b0*/ 	.word	0x00009050


	//   ....[65]....
        /*02b4*/ 	.word	0x00009090


	//   ....[66]....
        /*02b8*/ 	.word	0x000090d0


	//   ....[67]....
        /*02bc*/ 	.word	0x00009220


	//   ....[68]....
        /*02c0*/ 	.word	0x00009260


	//   ....[69]....
        /*02c4*/ 	.word	0x000092a0


	//   ....[70]....
        /*02c8*/ 	.word	0x000092e0


	//   ....[71]....
        /*02cc*/ 	.word	0x000093f0


	//   ....[72]....
        /*02d0*/ 	.word	0x00009440


	//   ....[73]....
        /*02d4*/ 	.word	0x00009480


	//   ....[74]....
        /*02d8*/ 	.word	0x000094c0


	//   ....[75]....
        /*02dc*/ 	.word	0x000095d0


	//   ....[76]....
        /*02e0*/ 	.word	0x00009610


	//   ....[77]....
        /*02e4*/ 	.word	0x00009650


	//   ....[78]....
        /*02e8*/ 	.word	0x00009690


	//   ....[79]....
        /*02ec*/ 	.word	0x000097a0


	//   ....[80]....
        /*02f0*/ 	.word	0x000097c0


	//   ....[81]....
        /*02f4*/ 	.word	0x000097d0


	//   ....[82]....
        /*02f8*/ 	.word	0x000097e0


	//   ....[83]....
        /*02fc*/ 	.word	0x00009c30


	//   ....[84]....
        /*0300*/ 	.word	0x0000a310


	//   ....[85]....
        /*0304*/ 	.word	0x0000a7b0


	//   ....[86]....
        /*0308*/ 	.word	0x0000a8f0


	//   ....[87]....
        /*030c*/ 	.word	0x0000a940


	//   ....[88]....
        /*0310*/ 	.word	0x0000a990


	//   ....[89]....
        /*0314*/ 	.word	0x0000a9c0


	//   ....[90]....
        /*0318*/ 	.word	0x0000a9e0


	//   ....[91]....
        /*031c*/ 	.word	0x0000ab00


	//   ....[92]....
        /*0320*/ 	.word	0x0000ab40


	//   ....[93]....
        /*0324*/ 	.word	0x0000ab90


	//   ....[94]....
        /*0328*/ 	.word	0x0000abc0


	//   ....[95]....
        /*032c*/ 	.word	0x0000abe0


	//----- nvinfo : EIATTR_VRC_CTA_INIT_COUNT
	.align		4
.L_2687:
        /*0330*/ 	.byte	0x02, 0x4a
	.zero		1
	.zero		1


	//----- nvinfo : EIATTR_EXIT_INSTR_OFFSETS
	.align		4
        /*0334*/ 	.byte	0x04, 0x1c
        /*0336*/ 	.short	(.L_2689 - .L_2688)


	//   ....[0]....
.L_2688:
        /*0338*/ 	.word	0x0000aca0


	//   ....[1]....
        /*033c*/ 	.word	0x0000b220


	//----- nvinfo : EIATTR_MAX_THREADS
	.align		4
.L_2689:
        /*0340*/ 	.byte	0x04, 0x05
        /*0342*/ 	.short	(.L_2691 - .L_2690)
.L_2690:
        /*0344*/ 	.word	0x00000020
        /*0348*/ 	.word	0x00000001
        /*034c*/ 	.word	0x00000001


	//----- nvinfo : EIATTR_CRS_STACK_SIZE
	.align		4
.L_2691:
        /*0350*/ 	.byte	0x04, 0x1e
        /*0352*/ 	.short	(.L_2693 - .L_2692)
.L_2692:
        /*0354*/ 	.word	0x00000000


	//----- nvinfo : EIATTR_CBANK_PARAM_SIZE
	.align		4
.L_2693:
        /*0358*/ 	.byte	0x03, 0x19
        /*035a*/ 	.short	0x01f0


	//----- nvinfo : EIATTR_PARAM_CBANK
	.align		4
        /*035c*/ 	.byte	0x04, 0x0a
        /*035e*/ 	.short	(.L_2695 - .L_2694)
	.align		4
.L_2694:
        /*0360*/ 	.word	index@(.nv.constant0._Z25selective_scan_bwd_kernelI32Selective_Scan_bwd_kernel_traitsILi32ELi16ELb1ELb0ELb0ELb1ELb1EN3c104HalfENS1_7complexIfEEEEv12SSMParamsBwd)
        /*0364*/ 	.short	0x0380
        /*0366*/ 	.short	0x01f0


	//----- nvinfo : EIATTR_SW_WAR
	.align		4
.L_2695:
        /*0368*/ 	.byte	0x04, 0x36
        /*036a*/ 	.short	(.L_2697 - .L_2696)
.L_2696:
        /*036c*/ 	.word	0x00000008
.L_2697:


//--------------------- .nv.info._Z25selective_scan_bwd_kernelI32Selective_Scan_bwd_kernel_traitsILi32ELi16ELb1ELb0ELb1ELb0ELb0EN3c104HalfENS1_7complexIfEEEEv12SSMParamsBwd --------------------------
	.section	.nv.info._Z25selective_scan_bwd_kernelI32Selective_Scan_bwd_kernel_traitsILi32ELi16ELb1ELb0ELb1ELb0ELb0EN3c104HalfENS1_7complexIfEEEEv12SSMParamsBwd,"",@"SHT_CUDA_INFO"
	.sectionflags	@""
	.align	4


	//----- nvinfo : EIATTR_CUDA_API_VERSION
	.align		4
        /*0000*/ 	.byte	0x04, 0x37
        /*0002*/ 	.short	(.L_2699 - .L_2698)
.L_2698:
        /*0004*/ 	.word	0x00000082


	//----- nvinfo : EIATTR_KPARAM_INFO
	.align		4
.L_2699:
        /*0008*/ 	.byte	0x04, 0x17
        /*000a*/ 	.short	(.L_2701 - .L_2700)
.L_2700:
        /*000c*/ 	.word	0x00000000
        /*0010*/ 	.short	0x0000
        /*0012*/ 	.short	0x0000
        /*0014*/ 	.byte	0x00, 0xf0, 0xc1, 0x07


	//----- nvinfo : EIATTR_SPARSE_MMA_MASK
	.align		4
.L_2701:
        /*0018*/ 	.byte	0x03, 0x50
        /*001a*/ 	.short	0x0000


	//----- nvinfo : EIATTR_MAXREG_COUNT
	.align		4
        /*001c*/ 	.byte	0x03, 0x1b
        /*001e*/ 	.short	0x00ff


	//----- nvinfo : EIATTR_NUM_BARRIERS
	.align		4
        /*0020*/ 	.byte	0x02, 0x4c
        /*0022*/ 	.byte	0x01
	.zero		1


	//----- nvinfo : EIATTR_MERCURY_ISA_VERSION
	.align		4
        /*0024*/ 	.byte	0x03, 0x5f
        /*0026*/ 	.short	0x0101


	//----- nvinfo : EIATTR_INT_WARP_WIDE_INSTR_OFFSETS
	.align		4
        /*0028*/ 	.byte	0x04, 0x31
        /*002a*/ 	.short	(.L_2703 - .L_2702)


	//   ....[0]....
.L_2702:
        /*002c*/ 	.word	0x00004cd0


	//   ....[1]....
        /*0030*/ 	.word	0x00005430


	//----- nvinfo : EIATTR_COOP_GROUP_MASK_REGIDS
	.align		4
.L_2703:
        /*0034*/ 	.byte	0x04, 0x29
        /*0036*/ 	.short	(.L_2705 - .L_2704)


	//   ....[0]....
.L_2704:
        /*0038*/ 	.word	0xffffffff


	//   ....[1]....
        /*003c*/ 	.word	0xffffffff


	//   ....[2]....
        /*0040*/ 	.word	0xffffffff


	//   ....[3]....
        /*0044*/ 	.word	0xffffffff


	//   ....[4]....
        /*0048*/ 	.word	0xffffffff


	//   ....[5]....
        /*004c*/ 	.word	0xffffffff


	//   ....[6]....
        /*0050*/ 	.word	0xffffffff


	//   ....[7]....
        /*0054*/ 	.word	0xffffffff


	//   ....[8]....
        /*0058*/ 	.word	0xffffffff


	//   ....[9]....
        /*005c*/ 	.word	0xffffffff


	//   ....[10]....
        /*0060*/ 	.word	0xffffffff


	//   ....[11]....
        /*0064*/ 	.word	0xffffffff


	//   ....[12]....
        /*0068*/ 	.word	0xffffffff


	//   ....[13]....
        /*006c*/ 	.word	0xffffffff


	//   ....[14]....
        /*0070*/ 	.word	0xffffffff


	//   ....[15]....
        /*0074*/ 	.word	0xffffffff


	//   ....[16]....
        /*0078*/ 	.word	0xffffffff


	//   ....[17]....
        /*007c*/ 	.word	0xffffffff


	//   ....[18]....
        /*0080*/ 	.word	0xffffffff


	//   ....[19]....
        /*0084*/ 	.word	0xffffffff


	//   ....[20]....
        /*0088*/ 	.word	0xffffffff


	//   ....[21]....
        /*008c*/ 	.word	0xffffffff


	//   ....[22]....
        /*0090*/ 	.word	0xffffffff


	//   ....[23]....
        /*0094*/ 	.word	0xffffffff


	//   ....[24]....
        /*0098*/ 	.word	0xffffffff


	//   ....[25]....
        /*009c*/ 	.word	0xffffffff


	//   ....[26]....
        /*00a0*/ 	.word	0xffffffff


	//   ....[27]....
        /*00a4*/ 	.word	0xffffffff


	//   ....[28]....
        /*00a8*/ 	.word	0xffffffff


	//   ....[29]....
        /*00ac*/ 	.word	0xffffffff


	//   ....[30]....
        /*00b0*/ 	.word	0xffffffff


	//   ....[31]....
        /*00b4*/ 	.word	0xffffffff


	//   ....[32]....
        /*00b8*/ 	.word	0xffffffff


	//   ....[33]....
        /*00bc*/ 	.word	0xffffffff


	//   ....[34]....
        /*00c0*/ 	.word	0xffffffff


	//   ....[35]....
        /*00c4*/ 	.word	0xffffffff


	//   ....[36]....
        /*00c8*/ 	.word	0xffffffff


	//   ....[37]....
        /*00cc*/ 	.word	0xffffffff


	//   ....[38]....
        /*00d0*/ 	.word	0xffffffff


	//   ....[39]....
        /*00d4*/ 	.word	0xffffffff


	//   ....[40]....
        /*00d8*/ 	.word	0xffffffff


	//   ....[41]....
        /*00dc*/ 	.word	0xffffffff


	//   ....[42]....
        /*00e0*/ 	.word	0xffffffff


	//   ....[43]....
        /*00e4*/ 	.word	0xffffffff


	//   ....[44]....
        /*00e8*/ 	.word	0xffffffff


	//   ....[45]....
        /*00ec*/ 	.word	0xffffffff


	//   ....[46]....
        /*00f0*/ 	.word	0xffffffff


	//   ....[47]....
        /*00f4*/ 	.word	0xffffffff


	//   ....[48]....
        /*00f8*/ 	.word	0xffffffff


	//   ....[49]....
        /*00fc*/ 	.word	0xffffffff


	//   ....[50]....
        /*0100*/ 	.word	0xffffffff


	//   ....[51]....
        /*0104*/ 	.word	0xffffffff


	//   ....[52]....
        /*0108*/ 	.word	0xffffffff


	//   ....[53]....
        /*010c*/ 	.word	0xffffffff


	//   ....[54]....
        /*0110*/ 	.word	0xffffffff


	//   ....[55]....
        /*0114*/ 	.word	0xffffffff


	//   ....[56]....
        /*0118*/ 	.word	0xffffffff


	//   ....[57]....
        /*011c*/ 	.word	0xffffffff


	//   ....[58]....
        /*0120*/ 	.word	0xffffffff


	//   ....[59]....
        /*0124*/ 	.word	0xffffffff


	//   ....[60]....
        /*0128*/ 	.word	0xffffffff


	//   ....[61]....
        /*012c*/ 	.word	0xffffffff


	//   ....[62]....
        /*0130*/ 	.word	0xffffffff


	//   ....[63]....
        /*0134*/ 	.word	0xffffffff


	//   ....[64]....
        /*0138*/ 	.word	0xffffffff


	//   ....[65]....
        /*013c*/ 	.word	0xffffffff


	//   ....[66]....
        /*0140*/ 	.word	0xffffffff


	//   ....[67]....
        /*0144*/ 	.word	0xffffffff


	//   ....[68]....
        /*0148*/ 	.word	0xffffffff


	//   ....[69]....
        /*014c*/ 	.word	0xffffffff


	//   ....[70]....
        /*0150*/ 	.word	0xffffffff


	//   ....[71]....
        /*0154*/ 	.word	0xffffffff


	//   ....[72]....
        /*0158*/ 	.word	0xffffffff


	//   ....[73]....
        /*015c*/ 	.word	0xffffffff


	//   ....[74]....
        /*0160*/ 	.word	0xffffffff


	//   ....[75]....
        /*0164*/ 	.word	0xffffffff


	//   ....[76]....
        /*0168*/ 	.word	0xffffffff


	//   ....[77]....
        /*016c*/ 	.word	0xffffffff


	//   ....[78]....
        /*0170*/ 	.word	0xffffffff


	//   ....[79]....
        /*0174*/ 	.word	0xffffffff


	//   ....[80]....
        /*0178*/ 	.word	0xffffffff


	//   ....[81]....
        /*017c*/ 	.word	0xffffffff


	//   ....[82]....
        /*0180*/ 	.word	0xffffffff


	//   ....[83]....
        /*0184*/ 	.word	0xffffffff


	//   ....[84]....
        /*0188*/ 	.word	0xffffffff


	//   ....[85]....
        /*018c*/ 	.word	0xffffffff


	//   ....[86]....
        /*0190*/ 	.word	0xffffffff


	//   ....[87]....
        /*0194*/ 	.word	0xffffffff


	//   ....[88]....
        /*0198*/ 	.word	0xffffffff


	//   ....[89]....
        /*019c*/ 	.word	0xffffffff


	//   ....[90]....
        /*01a0*/ 	.word	0xffffffff


	//   ....[91]....
        /*01a4*/ 	.word	0xffffffff


	//----- nvinfo : EIATTR_COOP_GROUP_INSTR_OFFSETS
	.align		4
.L_2705:
        /*01a8*/ 	.byte	0x04, 0x28
        /*01aa*/ 	.short	(.L_2707 - .L_2706)


	//   ....[0]....
.L_2706:
        /*01ac*/ 	.word	0x00000c80


	//   ....[1]....
        /*01b0*/ 	.word	0x00000d30


	//   ....[2]....
        /*01b4*/ 	.word	0x00000f20


	//   ....[3]....
        /*01b8*/ 	.word	0x00001d50


	//   ....[4]....
        /*01bc*/ 	.word	0x000033a0


	//   ....[5]....
        /*01c0*/ 	.word	0x000033e0


	//   ....[6]....
        /*01c4*/ 	.word	0x00003420


	//   ....[7]....
        /*01c8*/ 	.word	0x00003460


	//   ....[8]....
        /*01cc*/ 	.word	0x000035f0


	//   ....[9]....
        /*01d0*/ 	.word	0x00003630


	//   ....[10]....
        /*01d4*/ 	.word	0x00003670


	//   ....[11]....
        /*01d8*/ 	.word	0x000036b0


	//   ....[12]....
        /*01dc*/ 	.word	0x00003840


	//   ....[13]....
        /*01e0*/ 	.word	0x00003880


	//   ....[14]....
        /*01e4*/ 	.word	0x000038c0


	//   ....[15]....
        /*01e8*/ 	.word	0x00003900


	//   ....[16]....
        /*01ec*/ 	.word	0x00003ab0


	//   ....[17]....
        /*01f0*/ 	.word	0x00003af0


	//   ....[18]....
        /*01f4*/ 	.word	0x00003b30


	//   ....[19]....
        /*01f8*/ 	.word	0x00003b70


	//   ....[20]....
        /*01fc*/ 	.word	0x00003d70


	//   ....[21]....
        /*0200*/ 	.word	0x00003db0


	//   ....[22]....
        /*0204*/ 	.word	0x00003df0


	//   ....[23]....
        /*0208*/ 	.word	0x00003e30


	//   ....[24]....
        /*020c*/ 	.word	0x00003fd0


	//   ....[25]....
        /*0210*/ 	.word	0x00004010


	//   ....[26]....
        /*0214*/ 	.word	0x00004050


	//   ....[27]....
        /*0218*/ 	.word	0x00004090


	//   ....[28]....
        /*021c*/ 	.word	0x000040d0


	//   ....[29]....
        /*0220*/ 	.word	0x00004110


	//   ....[30]....
        /*0224*/ 	.word	0x00004d60


	//   ....[31]....
        /*0228*/ 	.word	0x00004d90


	//   ....[32]....
        /*022c*/ 	.word	0x00004dc0


	//   ....[33]....
        /*0230*/ 	.word	0x00004dd0


	//   ....[34]....
        /*0234*/ 	.word	0x00004ea0


	//   ....[35]....
        /*0238*/ 	.word	0x00004ec0


	//   ....[36]....
        /*023c*/ 	.word	0x00004ed0


	//   ....[37]....
        /*0240*/ 	.word	0x00004ee0


	//   ....[38]....
        /*0244*/ 	.word	0x00004fb0


	//   ....[39]....
        /*0248*/ 	.word	0x00004fd0


	//   ....[40]....
        /*024c*/ 	.word	0x00004fe0


	//   ....[41]....
        /*0250*/ 	.word	0x00004ff0


	//   ....[42]....
        /*0254*/ 	.word	0x000050c0


	//   ....[43]....
        /*0258*/ 	.word	0x000050e0


	//   ....[44]....
        /*025c*/ 	.word	0x000050f0


	//   ....[45]....
        /*0260*/ 	.word	0x00005100


	//   ....[46]....
        /*0264*/ 	.word	0x000051d0


	//   ....[47]....
        /*0268*/ 	.word	0x000051f0


	//   ....[48]....
        /*026c*/ 	.word	0x00005200


	//   ....[49]....
        /*0270*/ 	.word	0x00005210


	//   ....[50]....
        /*0274*/ 	.word	0x00005310


	//   ....[51]....
        /*0278*/ 	.word	0x00005350


	//   ....[52]....
        /*027c*/ 	.word	0x00005390


	//   ....[53]....
        /*0280*/ 	.word	0x000053d0


	//   ....[54]....
        /*0284*/ 	.word	0x00005410


	//   ....[55]....
        /*0288*/ 	.word	0x00005450


	//   ....[56]....
        /*028c*/ 	.word	0x00005490


	//   ....[57]....
        /*0290*/ 	.word	0x000054d0


	//   ....[58]....
        /*0294*/ 	.word	0x00005520


	//   ....[59]....
        /*0298*/ 	.word	0x00005560


	//   ....[60]....
        /*029c*/ 	.word	0x000082f0


	//   ....[61]....
        /*02a0*/ 	.word	0x00008330


	//   ....[62]....
        /*02a4*/ 	.word	0x00008370


	//   ....[63]....
        /*02a8*/ 	.word	0x000083b0


	//   ....[64]....
        /*02ac*/ 	.word	0x000084c0


	//   ....[65]....
        /*02b0*/ 	.word	0x00008500


	//   ....[66]....
        /*02b4*/ 	.word	0x00008540


	//   ....[67]....
        /*02b8*/ 	.word	0x00008580


	//   ....[68]....
        /*02bc*/ 	.word	0x00008690


	//   ....[69]....
        /*02c0*/ 	.word	0x000086d0


	//   ....[70]....
        /*02c4*/ 	.word	0x00008710


	//   ....[71]....
        /*02c8*/ 	.word	0x00008750


	//   ....[72]....
        /*02cc*/ 	.word	0x00008860


	//   ....[73]....
        /*02d0*/ 	.word	0x000088a0


	//   ....[74]....
        /*02d4*/ 	.word	0x000088d0


	//   ....[75]....
        /*02d8*/ 	.word	0x000088f0


	//   ....[76]....
        /*02dc*/ 	.word	0x00008920


	//   ....[77]....
        /*02e0*/ 	.word	0x00008940


	//   ....[78]....
        /*02e4*/ 	.word	0x00008960


	//   ....[79]....
        /*02e8*/ 	.word	0x00008970


	//   ....[80]....
        /*02ec*/ 	.word	0x00008de0


	//   ....[81]....
        /*02f0*/ 	.word	0x00009150


	//   ....[82]....
        /*02f4*/ 	.word	0x00009250


	//   ....[83]....
        /*02f8*/ 	.word	0x000092a0


	//   ....[84]....
        /*02fc*/ 	.word	0x000092f0


	//   ....[85]....
        /*0300*/ 	.word	0x00009320


	//   ....[86]....
        /*0304*/ 	.word	0x00009340


	//   ....[87]....
        /*0308*/ 	.word	0x00009460


	//   ....[88]....
        /*030c*/ 	.word	0x000094a0


	//   ....[89]....
        /*0310*/ 	.word	0x000094f0


	//   ....[90]....
        /*0314*/ 	.word	0x00009520


	//   ....[91]....
        /*0318*/ 	.word	0x00009540


	//----- nvinfo : EIATTR_VRC_CTA_INIT_COUNT
	.align		4
.L_2707:
        /*031c*/ 	.byte	0x02, 0x4a
	.zero		1
	.zero		1


	//----- nvinfo : EIATTR_EXIT_INSTR_OFFSETS
	.align		4
        /*0320*/ 	.byte	0x04, 0x1c
        /*0322*/ 	.short	(.L_2709 - .L_2708)


	//   ....[0]....
.L_2708:
        /*0324*/ 	.word	0x00009600


	//   ....[1]....
        /*0328*/ 	.word	0x000098b0


	//----- nvinfo : EIATTR_MAX_THREADS
	.align		4
.L_2709:
        /*032c*/ 	.byte	0x04, 0x05
        /*032e*/ 	.short	(.L_2711 - .L_2710)
.L_2710:
        /*0330*/ 	.word	0x00000020
        /*0334*/ 	.word	0x00000001
        /*0338*/ 	.word	0x00000001


	//----- nvinfo : EIATTR_CRS_STACK_SIZE
	.align		4
.L_2711:
        /*033c*/ 	.byte	0x04, 0x1e
        /*033e*/ 	.short	(.L_2713 - .L_2712)
.L_2712:
        /*0340*/ 	.word	0x00000000


	//----- nvinfo : EIATTR_CBANK_PARAM_SIZE
	.align		4
.L_2713:
        /*0344*/ 	.byte	0x03, 0x19
        /*0346*/ 	.short	0x01f0


	//----- nvinfo : EIATTR_PARAM_CBANK
	.align		4
        /*0348*/ 	.byte	0x04, 0x0a
        /*034a*/ 	.short	(.L_2715 - .L_2714)
	.align		4
.L_2714:
        /*034c*/ 	.word	index@(.nv.constant0._Z25selective_scan_bwd_kernelI32Selective_Scan_bwd_kernel_traitsILi32ELi16ELb1ELb0ELb1ELb0ELb0EN3c104HalfENS1_7complexIfEEEEv12SSMParamsBwd)
        /*0350*/ 	.short	0x0380
        /*0352*/ 	.short	0x01f0


	//----- nvinfo : EIATTR_SW_WAR
	.align		4
.L_2715:
        /*0354*/ 	.byte	0x04, 0x36
        /*0356*/ 	.short	(.L_2717 - .L_2716)
.L_2716:
        /*0358*/ 	.word	0x00000008
.L_2717:


//--------------------- .nv.info._Z25selective_scan_bwd_kernelI32Selective_Scan_bwd_kernel_traitsILi32ELi16ELb1ELb0ELb1ELb0ELb1EN3c104HalfENS1_7complexIfEEEEv12SSMParamsBwd --------------------------
	.section	.nv.info._Z25selective_scan_bwd_kernelI32Selective_Scan_bwd_kernel_traitsILi32ELi16ELb1ELb0ELb1ELb0ELb1EN3c104HalfENS1_7complexIfEEEEv12SSMParamsBwd,"",@"SHT_CUDA_INFO"
	.sectionflags	@""
	.align	4


	//----- nvinfo : EIATTR_CUDA_API_VERSION
	.align		4
        /*0000*/ 	.byte	0x04, 0x37
        /*0002*/ 	.short	(.L_2719 - .L_2718)
.L_2718:
        /*0004*/ 	.word	0x00000082


	//----- nvinfo : EIATTR_KPARAM_INFO
	.align		4
.L_2719:
        /*0008*/ 	.byte	0x04, 0x17
        /*000a*/ 	.short	(.L_2721 - .L_2720)
.L_2720:
        /*000c*/ 	.word	0x00000000
        /*0010*/ 	.short	0x0000
        /*0012*/ 	.short	0x0000
        /*0014*/ 	.byte	0x00, 0xf0, 0xc1, 0x07


	//----- nvinfo : EIATTR_SPARSE_MMA_MASK
	.align		4
.L_2721:
        /*0018*/ 	.byte	0x03, 0x50
        /*001a*/ 	.short	0x0000


	//----- nvinfo : EIATTR_MAXREG_COUNT
	.align		4
        /*001c*/ 	.byte	0x03, 0x1b
        /*001e*/ 	.short	0x00ff


	//----- nvinfo : EIATTR_NUM_BARRIERS
	.align		4
        /*0020*/ 	.byte	0x02, 0x4c
        /*0022*/ 	.byte	0x01
	.zero		1


	//----- nvinfo : EIATTR_MERCURY_ISA_VERSION
	.align		4
        /*0024*/ 	.byte	0x03, 0x5f
        /*0026*/ 	.short	0x0101


	//----- nvinfo : EIATTR_INT_WARP_WIDE_INSTR_OFFSETS
	.align		4
        /*0028*/ 	.byte	0x04, 0x31
        /*002a*/ 	.short	(.L_2723 - .L_2722)


	//   ....[0]....
.L_2722:
        /*002c*/ 	.word	0x000060f0


	//   ....[1]....
        /*0030*/ 	.word	0x00006880


	//----- nvinfo : EIATTR_COOP_GROUP_MASK_REGIDS
	.align		4
.L_2723:
        /*0034*/ 	.byte	0x04, 0x29
        /*0036*/ 	.short	(.L_2725 - .L_2724)


	//   ....[0]....
.L_2724:
        /*0038*/ 	.word	0xffffffff


	//   ....[1]....
        /*003c*/ 	.word	0xffffffff


	//   ....[2]....
        /*0040*/ 	.word	0xffffffff


	//   ....[3]....
        /*0044*/ 	.word	0xffffffff


	//   ....[4]....
        /*0048*/ 	.word	0xffffffff


	//   ....[5]....
        /*004c*/ 	.word	0xffffffff


	//   ....[6]....
        /*0050*/ 	.word	0xffffffff


	//   ....[7]....
        /*0054*/ 	.word	0xffffffff


	//   ....[8]....
        /*0058*/ 	.word	0xffffffff


	//   ....[9]....
        /*005c*/ 	.word	0xffffffff


	//   ....[10]....
        /*0060*/ 	.word	0xffffffff


	//   ....[11]....
        /*0064*/ 	.word	0xffffffff


	//   ....[12]....
        /*0068*/ 	.word	0xffffffff


	//   ....[13]....
        /*006c*/ 	.word	0xffffffff


	//   ....[14]....
        /*0070*/ 	.word	0xffffffff


	//   ....[15]....
        /*0074*/ 	.word	0xffffffff


	//   ....[16]....
        /*0078*/ 	.word	0xffffffff


	//   ....[17]....
        /*007c*/ 	.word	0xffffffff


	//   ....[18]....
        /*0080*/ 	.word	0xffffffff


	//   ....[19]....
        /*0084*/ 	.word	0xffffffff


	//   ....[20]....
        /*0088*/ 	.word	0xffffffff


	//   ....[21]....
        /*008c*/ 	.word	0xffffffff


	//   ....[22]....
        /*0090*/ 	.word	0xffffffff


	//   ....[23]....
        /*0094*/ 	.word	0xffffffff


	//   ....[24]....
        /*0098*/ 	.word	0xffffffff


	//   ....[25]....
        /*009c*/ 	.word	0xffffffff


	//   ....[26]....
        /*00a0*/ 	.word	0xffffffff


	//   ....[27]....
        /*00a4*/ 	.word	0xffffffff


	//   ....[28]....
        /*00a8*/ 	.word	0xffffffff


	//   ....[29]....
        /*00ac*/ 	.word	0xffffffff


	//   ....[30]....
        /*00b0*/ 	.word	0xffffffff


	//   ....[31]....
        /*00b4*/ 	.word	0xffffffff


	//   ....[32]....
        /*00b8*/ 	.word	0xffffffff


	//   ....[33]....
        /*00bc*/ 	.word	0xffffffff


	//   ....[34]....
        /*00c0*/ 	.word	0xffffffff


	//   ....[35]....
        /*00c4*/ 	.word	0xffffffff


	//   ....[36]....
        /*00c8*/ 	.word	0xffffffff


	//   ....[37]....
        /*00cc*/ 	.word	0xffffffff


	//   ....[38]....
        /*00d0*/ 	.word	0xffffffff


	//   ....[39]....
        /*00d4*/ 	.word	0xffffffff


	//   ....[40]....
        /*00d8*/ 	.word	0xffffffff


	//   ....[41]....
        /*00dc*/ 	.word	0xffffffff


	//   ....[42]....
        /*00e0*/ 	.word	0xffffffff


	//   ....[43]....
        /*00e4*/ 	.word	0xffffffff


	//   ....[44]....
        /*00e8*/ 	.word	0xffffffff


	//   ....[45]....
        /*00ec*/ 	.word	0xffffffff


	//   ....[46]....
        /*00f0*/ 	.word	0xffffffff


	//   ....[47]....
        /*00f4*/ 	.word	0xffffffff


	//   ....[48]....
        /*00f8*/ 	.word	0xffffffff


	//   ....[49]....
        /*00fc*/ 	.word	0xffffffff


	//   ....[50]....
        /*0100*/ 	.word	0xffffffff


	//   ....[51]....
        /*0104*/ 	.word	0xffffffff


	//   ....[52]....
        /*0108*/ 	.word	0xffffffff


	//   ....[53]....
        /*010c*/ 	.word	0xffffffff


	//   ....[54]....
        /*0110*/ 	.word	0xffffffff


	//   ....[55]....
        /*0114*/ 	.word	0xffffffff


	//   ....[56]....
        /*0118*/ 	.word	0xffffffff


	//   ....[57]....
        /*011c*/ 	.word	0xffffffff


	//   ....[58]....
        /*0120*/ 	.word	0xffffffff


	//   ....[59]....
        /*0124*/ 	.word	0xffffffff


	//   ....[60]....
        /*0128*/ 	.word	0xffffffff


	//   ....[61]....
        /*012c*/ 	.word	0xffffffff


	//   ....[62]....
        /*0130*/ 	.word	0xffffffff


	//   ....[63]....
        /*0134*/ 	.word	0xffffffff


	//   ....[64]....
        /*0138*/ 	.word	0xffffffff


	//   ....[65]....
        /*013c*/ 	.word	0xffffffff


	//   ....[66]....
        /*0140*/ 	.word	0xffffffff


	//   ....[67]....
        /*0144*/ 	.word	0xffffffff


	//   ....[68]....
        /*0148*/ 	.word	0xffffffff


	//   ....[69]....
        /*014c*/ 	.word	0xffffffff


	//   ....[70]....
        /*0150*/ 	.word	0xffffffff


	//   ....[71]....
        /*0154*/ 	.word	0xffffffff


	//   ....[72]....
        /*0158*/ 	.word	0xffffffff


	//   ....[73]....
        /*015c*/ 	.word	0xffffffff


	//   ....[74]....
        /*0160*/ 	.word	0xffffffff


	//   ....[75]....
        /*0164*/ 	.word	0xffffffff


	//   ....[76]....
        /*0168*/ 	.word	0xffffffff


	//   ....[77]....
        /*016c*/ 	.word	0xffffffff


	//   ....[78]....
        /*0170*/ 	.word	0xffffffff


	//   ....[79]....
        /*0174*/ 	.word	0xffffffff


	//   ....[80]....
        /*0178*/ 	.word	0xffffffff


	//   ....[81]....
        /*017c*/ 	.word	0xffffffff


	//   ....[82]....
        /*0180*/ 	.word	0xffffffff


	//   ....[83]....
        /*0184*/ 	.word	0xffffffff


	//   ....[84]....
        /*0188*/ 	.word	0xffffffff


	//   ....[85]....
        /*018c*/ 	.word	0xffffffff


	//   ....[86]....
        /*0190*/ 	.word	0xffffffff


	//   ....[87]....
        /*0194*/ 	.word	0xffffffff


	//   ....[88]....
        /*0198*/ 	.word	0xffffffff


	//   ....[89]....
        /*019c*/ 	.word	0xffffffff


	//   ....[90]....
        /*01a0*/ 	.word	0xffffffff


	//   ....[91]....
        /*01a4*/ 	.word	0xffffffff


	//   ....[92]....
        /*01a8*/ 	.word	0xffffffff


	//   ....[93]....
        /*01ac*/ 	.word	0xffffffff


	//   ....[94]....
        /*01b0*/ 	.word	0xffffffff


	//   ....[95]....
        /*01b4*/ 	.word	0xffffffff


	//----- nvinfo : EIATTR_COOP_GROUP_INSTR_OFFSETS
	.align		4
.L_2725:
        /*01b8*/ 	.byte	0x04, 0x28
        /*01ba*/ 	.short	(.L_2727 - .L_2726)


	//   ....[0]....
.L_2726:
        /*01bc*/ 	.word	0x00000c70


	//   ....[1]....
        /*01c0*/ 	.word	0x00000d00


	//   ....[2]....
        /*01c4*/ 	.word	0x00000e60


	//   ....[3]....
        /*01c8*/ 	.word	0x00000fe0


	//   ....[4]....
        /*01cc*/ 	.word	0x00001780


	//   ....[5]....
        /*01d0*/ 	.word	0x00002070


	//   ....[6]....
        /*01d4*/ 	.word	0x00002400


	//   ....[7]....
        /*01d8*/ 	.word	0x00003140


	//   ....[8]....
        /*01dc*/ 	.word	0x000047d0


	//   ....[9]....
        /*01e0*/ 	.word	0x00004810


	//   ....[10]....
        /*01e4*/ 	.word	0x00004850


	//   ....[11]....
        /*01e8*/ 	.word	0x00004890


	//   ....[12]....
        /*01ec*/ 	.word	0x00004a20


	//   ....[13]....
        /*01f0*/ 	.word	0x00004a60


	//   ....[14]....
        /*01f4*/ 	.word	0x00004aa0


	//   ....[15]....
        /*01f8*/ 	.word	0x00004af0


	//   ....[16]....
        /*01fc*/ 	.word	0x00004c70


	//   ....[17]....
        /*0200*/ 	.word	0x00004cb0


	//   ....[18]....
        /*0204*/ 	.word	0x00004cf0


	//   ....[19]....
        /*0208*/ 	.word	0x00004d30


	//   ....[20]....
        /*020c*/ 	.word	0x00004ee0


	//   ....[21]....
        /*0210*/ 	.word	0x00004f20


	//   ....[22]....
        /*0214*/ 	.word	0x00004f60


	//   ....[23]....
        /*0218*/ 	.word	0x00004fa0


	//   ....[24]....
        /*021c*/ 	.word	0x00005180


	//   ....[25]....
        /*0220*/ 	.word	0x000051c0


	//   ....[26]....
        /*0224*/ 	.word	0x00005200


	//   ....[27]....
        /*0228*/ 	.word	0x00005240


	//   ....[28]....
        /*022c*/ 	.word	0x000053e0


	//   ....[29]....
        /*0230*/ 	.word	0x00005420


	//   ....[30]....
        /*0234*/ 	.word	0x00005460


	//   ....[31]....
        /*0238*/ 	.word	0x000054a0


	//   ....[32]....
        /*023c*/ 	.word	0x000054e0


	//   ....[33]....
        /*0240*/ 	.word	0x00005520


	//   ....[34]....
        /*0244*/ 	.word	0x000061b0


	//   ....[35]....
        /*0248*/ 	.word	0x000061c0


	//   ....[36]....
        /*024c*/ 	.word	0x000061e0


	//   ....[37]....
        /*0250*/ 	.word	0x000061f0


	//   ....[38]....
        /*0254*/ 	.word	0x000062c0


	//   ....[39]....
        /*0258*/ 	.word	0x000062e0


	//   ....[40]....
        /*025c*/ 	.word	0x000062f0


	//   ....[41]....
        /*0260*/ 	.word	0x00006300


	//   ....[42]....
        /*0264*/ 	.word	0x000063d0


	//   ....[43]....
        /*0268*/ 	.word	0x000063f0


	//   ....[44]....
        /*026c*/ 	.word	0x00006400


	//   ....[45]....
        /*0270*/ 	.word	0x00006410


	//   ....[46]....
        /*0274*/ 	.word	0x000064e0


	//   ....[47]....
        /*0278*/ 	.word	0x00006500


	//   ....[48]....
        /*027c*/ 	.word	0x00006510


	//   ....[49]....
        /*0280*/ 	.word	0x00006520


	//   ....[50]....
        /*0284*/ 	.word	0x000065f0


	//   ....[51]....
        /*0288*/ 	.word	0x00006610


	//   ....[52]....
        /*028c*/ 	.word	0x00006620


	//   ....[53]....
        /*0290*/ 	.word	0x00006630


	//   ....[54]....
        /*0294*/ 	.word	0x00006720


	//   ....[55]....
        /*0298*/ 	.word	0x00006760


	//   ....[56]....
        /*029c*/ 	.word	0x000067a0


	//   ....[57]....
        /*02a0*/ 	.word	0x000067e0


	//   ....[58]....
        /*02a4*/ 	.word	0x00006820


	//   ....[59]....
        /*02a8*/ 	.word	0x00006850


	//   ....[60]....
        /*02ac*/ 	.word	0x00006890


	//   ....[61]....
        /*02b0*/ 	.word	0x000068d0


	//   ....[62]....
        /*02b4*/ 	.word	0x00006910


	//   ....[63]....
        /*02b8*/ 	.word	0x00006950


	//   ....[64]....
        /*02bc*/ 	.word	0x00009710


	//   ....[65]....
        /*02c0*/ 	.word	0x00009750


	//   ....[66]....
        /*02c4*/ 	.word	0x00009790


	//   ....[67]....
        /*02c8*/ 	.word	0x000097d0


	//   ....[68]....
        /*02cc*/ 	.word	0x000098e0


	//   ....[69]....
        /*02d0*/ 	.word	0x00009920


	//   ....[70]....
        /*02d4*/ 	.word	0x00009960


	//   ....[71]....
        /*02d8*/ 	.word	0x000099a0


	//   ....[72]....
        /*02dc*/ 	.word	0x00009ab0


	//   ....[73]....
        /*02e0*/ 	.word	0x00009af0


	//   ....[74]....
        /*02e4*/ 	.word	0x00009b30


	//   ....[75]....
        /*02e8*/ 	.word	0x00009b70


	//   ....[76]....
        /*02ec*/ 	.word	0x00009c80


	//   ....[77]....
        /*02f0*/ 	.word	0x00009cc0


	//   ....[78]....
        /*02f4*/ 	.word	0x00009cf0


	//   ....[79]....
        /*02f8*/ 	.word	0x00009d10


	//   ....[80]....
        /*02fc*/ 	.word	0x00009d40


	//   ....[81]....
        /*0300*/ 	.word	0x00009d60


	//   ....[82]....
        /*0304*/ 	.word	0x00009d80


	//   ....[83]....
        /*0308*/ 	.word	0x00009d90


	//   ....[84]....
        /*030c*/ 	.word	0x0000a200


	//   ....[85]....
        /*0310*/ 	.word	0x0000a560


	//   ....[86]....
        /*0314*/ 	.word	0x0000a660


	//   ....[87]....
        /*0318*/ 	.word	0x0000a6b0


	//   ....[88]....
        /*031c*/ 	.word	0x0000a700


	//   ....[89]....
        /*0320*/ 	.word	0x0000a730


	//   ....[90]....
        /*0324*/ 	.word	0x0000a750


	//   ....[91]....
        /*0328*/ 	.word	0x0000a870


	//   ....[92]....
        /*032c*/ 	.word	0x0000a8b0


	//   ....[93]....
        /*0330*/ 	.word	0x0000a900


	//   ....[94]....
        /*0334*/ 	.word	0x0000a930


	//   ....[95]....
        /*0338*/ 	.word	0x0000a950


	//----- nvinfo : EIATTR_VRC_CTA_INIT_COUNT
	.align		4
.L_2727:
        /*033c*/ 	.byte	0x02, 0x4a
	.zero		1
	.zero		1


	//----- nvinfo : EIATTR_EXIT_INSTR_OFFSETS
	.align		4
        /*0340*/ 	.byte	0x04, 0x1c
        /*0342*/ 	.short	(.L_2729 - .L_2728)


	//   ....[0]....
.L_2728:
        /*0344*/ 	.word	0x0000aa10


	//   ....[1]....
        /*0348*/ 	.word	0x0000acc0


	//----- nvinfo : EIATTR_MAX_THREADS
	.align		4
.L_2729:
        /*034c*/ 	.byte	0x04, 0x05
        /*034e*/ 	.short	(.L_2731 - .L_2730)
.L_2730:
        /*0350*/ 	.word	0x00000020
        /*0354*/ 	.word	0x00000001
        /*0358*/ 	.word	0x00000001


	//----- nvinfo : EIATTR_CRS_STACK_SIZE
	.align		4
.L_2731:
        /*035c*/ 	.byte	0x04, 0x1e
        /*035e*/ 	.short	(.L_2733 - .L_2732)
.L_2732:
        /*0360*/ 	.word	0x00000000


	//----- nvinfo : EIATTR_CBANK_PARAM_SIZE
	.align		4
.L_2733:
        /*0364*/ 	.byte	0x03, 0x19
        /*0366*/ 	.short	0x01f0


	//----- nvinfo : EIATTR_PARAM_CBANK
	.align		4
        /*0368*/ 	.byte	0x04, 0x0a
        /*036a*/ 	.short	(.L_2735 - .L_2734)
	.align		4
.L_2734:
        /*036c*/ 	.word	index@(.nv.constant0._Z25selective_scan_bwd_kernelI32Selective_Scan_bwd_kernel_traitsILi32ELi16ELb1ELb0ELb1ELb0ELb1EN3c104HalfENS1_7complexIfEEEEv12SSMParamsBwd)
        /*0370*/ 	.short	0x0380
        /*0372*/ 	.short	0x01f0


	//----- nvinfo : EIATTR_SW_WAR
	.align		4
.L_2735:
        /*0374*/ 	.byte	0x04, 0x36
        /*0376*/ 	.short	(.L_2737 - .L_2736)
.L_2736:
        /*0378*/ 	.word	0x00000008
.L_2737:


//--------------------- .nv.info._Z25selective_scan_bwd_kernelI32Selective_Scan_bwd_kernel_traitsILi32ELi16ELb1ELb0ELb1ELb1ELb0EN3c104HalfENS1_7complexIfEEEEv12SSMParamsBwd --------------------------
	.section	.nv.info._Z25selective_scan_bwd_kernelI32Selective_Scan_bwd_kernel_traitsILi32ELi16ELb1ELb0ELb1ELb1ELb0EN3c104HalfENS1_7complexIfEEEEv12SSMParamsBwd,"",@"SHT_CUDA_INFO"
	.sectionflags	@""
	.align	4


	//----- nvinfo : EIATTR_CUDA_API_VERSION
	.align		4
        /*0000*/ 	.byte	0x04, 0x37
        /*0002*/ 	.short	(.L_2739 - .L_2738)
.L_2738:
        /*0004*/ 	.word	0x00000082


	//----- nvinfo : EIATTR_KPARAM_INFO
	.align		4
.L_2739:
        /*0008*/ 	.byte	0x04, 0x17
        /*000a*/ 	.short	(.L_2741 - .L_2740)
.L_2740:
        /*000c*/ 	.word	0x00000000
        /*0010*/ 	.short	0x0000
        /*0012*/ 	.short	0x0000
        /*0014*/ 	.byte	0x00, 0xf0, 0xc1, 0x07


	//----- nvinfo : EIATTR_SPARSE_MMA_MASK
	.align		4
.L_2741:
        /*0018*/ 	.byte	0x03, 0x50
        /*001a*/ 	.short	0x0000


	//----- nvinfo : EIATTR_MAXREG_COUNT
	.align		4
        /*001c*/ 	.byte	0x03, 0x1b
        /*001e*/ 	.short	0x00ff


	//----- nvinfo : EIATTR_NUM_BARRIERS
	.align		4
        /*0020*/ 	.byte	0x02, 0x4c
        /*0022*/ 	.byte	0x01
	.zero		1


	//----- nvinfo : EIATTR_MERCURY_ISA_VERSION
	.align		4
        /*0024*/ 	.byte	0x03, 0x5f
        /*0026*/ 	.short	0x0101


	//----- nvinfo : EIATTR_INT_WARP_WIDE_INSTR_OFFSETS
	.align		4
        /*0028*/ 	.byte	0x04, 0x31
        /*002a*/ 	.short	(.L_2743 - .L_2742)


	//   ....[0]....
.L_2742:
        /*002c*/ 	.word	0x00006e60


	//   ....[1]....
        /*0030*/ 	.word	0x000076d0


	//----- nvinfo : EIATTR_COOP_GROUP_MASK_REGIDS
	.align		4
.L_2743:
        /*0034*/ 	.byte	0x04, 0x29
        /*0036*/ 	.short	(.L_2745 - .L_2744)


	//   ....[0]....
.L_2744:
        /*0038*/ 	.word	0xffffffff


	//   ....[1]....
        /*003c*/ 	.word	0xffffffff


	//   ....[2]....
        /*0040*/ 	.word	0xffffffff


	//   ....[3]....
        /*0044*/ 	.word	0xffffffff


	//   ....[4]....
        /*0048*/ 	.word	0xffffffff


	//   ....[5]....
        /*004c*/ 	.word	0xffffffff


	//   ....[6]....
        /*0050*/ 	.word	0xffffffff


	//   ....[7]....
        /*0054*/ 	.word	0xffffffff


	//   ....[8]....
        /*0058*/ 	.word	0xffffffff


	//   ....[9]....
        /*005c*/ 	.word	0xffffffff


	//   ....[10]....
        /*0060*/ 	.word	0xffffffff


	//   ....[11]....
        /*0064*/ 	.word	0xffffffff


	//   ....[12]....
        /*0068*/ 	.word	0xffffffff


	//   ....[13]....
        /*006c*/ 	.word	0xffffffff


	//   ....[14]....
        /*0070*/ 	.word	0xffffffff


	//   ....[15]....
        /*0074*/ 	.word	0xffffffff


	//   ....[16]....
        /*0078*/ 	.word	0xffffffff


	//   ....[17]....
        /*007c*/ 	.word	0xffffffff


	//   ....[18]....
        /*0080*/ 	.word	0xffffffff


	//   ....[19]....
        /*0084*/ 	.word	0xffffffff


	//   ....[20]....
        /*0088*/ 	.word	0xffffffff


	//   ....[21]....
        /*008c*/ 	.word	0xffffffff


	//   ....[22]....
        /*0090*/ 	.word	0xffffffff


	//   ....[23]....
        /*0094*/ 	.word	0xffffffff


	//   ....[24]....
        /*0098*/ 	.word	0xffffffff


	//   ....[25]....
        /*009c*/ 	.word	0xffffffff


	//   ....[26]....
        /*00a0*/ 	.word	0xffffffff


	//   ....[27]....
        /*00a4*/ 	.word	0xffffffff


	//   ....[28]....
        /*00a8*/ 	.word	0xffffffff


	//   ....[29]....
        /*00ac*/ 	.word	0xffffffff


	//   ....[30]....
        /*00b0*/ 	.word	0xffffffff


	//   ....[31]....
        /*00b4*/ 	.word	0xffffffff


	//   ....[32]....
        /*00b8*/ 	.word	0xffffffff


	//   ....[33]....
        /*00bc*/ 	.word	0xffffffff


	//   ....[34]....
        /*00c0*/ 	.word	0xffffffff


	//   ....[35]....
        /*00c4*/ 	.word	0xffffffff


	//   ....[36]....
        /*00c8*/ 	.word	0xffffffff


	//   ....[37]....
        /*00cc*/ 	.word	0xffffffff


	//   ....[38]....
        /*00d0*/ 	.word	0xffffffff


	//   ....[39]....
        /*00d4*/ 	.word	0xffffffff


	//   ....[40]....
        /*00d8*/ 	.word	0xffffffff


	//   ....[41]....
        /*00dc*/ 	.word	0xffffffff


	//   ....[42]....
        /*00e0*/ 	.word	0xffffffff


	//   ....[43]....
        /*00e4*/ 	.word	0xffffffff


	//   ....[44]....
        /*00e8*/ 	.word	0xffffffff


	//   ....[45]....
        /*00ec*/ 	.word	0xffffffff


	//   ....[46]....
        /*00f0*/ 	.word	0xffffffff


	//   ....[47]....
        /*00f4*/ 	.word	0xffffffff


	//   ....[48]....
        /*00f8*/ 	.word	0xffffffff


	//   ....[49]....
        /*00fc*/ 	.word	0xffffffff


	//   ....[50]....
        /*0100*/ 	.word	0xffffffff


	//   ....[51]....
        /*0104*/ 	.word	0xffffffff


	//   ....[52]....
        /*0108*/ 	.word	0xffffffff


	//   ....[53]....
        /*010c*/ 	.word	0xffffffff


	//   ....[54]....
        /*0110*/ 	.word	0xffffffff


	//   ....[55]....
        /*0114*/ 	.word	0xffffffff


	//   ....[56]....
        /*0118*/ 	.word	0xffffffff


	//   ....[57]....
        /*011c*/ 	.word	0xffffffff


	//   ....[58]....
        /*0120*/ 	.word	0xffffffff


	//   ....[59]....
        /*0124*/ 	.word	0xffffffff


	//   ....[60]....
        /*0128*/ 	.word	0xffffffff


	//   ....[61]....
        /*012c*/ 	.word	0xffffffff


	//   ....[62]....
        /*0130*/ 	.word	0xffffffff


	//   ....[63]....
        /*0134*/ 	.word	0xffffffff


	//   ....[64]....
        /*0138*/ 	.word	0xffffffff


	//   ....[65]....
        /*013c*/ 	.word	0xffffffff


	//   ....[66]....
        /*0140*/ 	.word	0xffffffff


	//   ....[67]....
        /*0144*/ 	.word	0xffffffff


	//   ....[68]....
        /*0148*/ 	.word	0xffffffff


	//   ....[69]....
        /*014c*/ 	.word	0xffffffff


	//   ....[70]....
        /*0150*/ 	.word	0xffffffff


	//   ....[71]....
        /*0154*/ 	.word	0xffffffff


	//   ....[72]....
        /*0158*/ 	.word	0xffffffff


	//   ....[73]....
        /*015c*/ 	.word	0xffffffff


	//   ....[74]....
        /*0160*/ 	.word	0xffffffff


	//   ....[75]....
        /*0164*/ 	.word	0xffffffff


	//   ....[76]....
        /*0168*/ 	.word	0xffffffff


	//   ....[77]....
        /*016c*/ 	.word	0xffffffff


	//   ....[78]....
        /*0170*/ 	.word	0xffffffff


	//   ....[79]....
        /*0174*/ 	.word	0xffffffff


	//   ....[80]....
        /*0178*/ 	.word	0xffffffff


	//   ....[81]....
        /*017c*/ 	.word	0xffffffff


	//   ....[82]....
        /*0180*/ 	.word	0xffffffff


	//   ....[83]....
        /*0184*/ 	.word	0xffffffff


	//   ....[84]....
        /*0188*/ 	.word	0xffffffff


	//   ....[85]....
        /*018c*/ 	.word	0xffffffff


	//   ....[86]....
        /*0190*/ 	.word	0xffffffff


	//   ....[87]....
        /*0194*/ 	.word	0xffffffff


	//   ....[88]....
        /*0198*/ 	.word	0xffffffff


	//   ....[89]....
        /*019c*/ 	.word	0xffffffff


	//   ....[90]....
        /*01a0*/ 	.word	0xffffffff


	//   ....[91]....
        /*01a4*/ 	.word	0xffffffff


	//   ....[92]....
        /*01a8*/ 	.word	0xffffffff


	//----- nvinfo : EIATTR_COOP_GROUP_INSTR_OFFSETS
	.align		4
.L_2745:
        /*01ac*/ 	.byte	0x04, 0x28
        /*01ae*/ 	.short	(.L_2747 - .L_2746)


	//   ....[0]....
.L_2746:
        /*01b0*/ 	.word	0x00000c60


	//   ....[1]....
        /*01b4*/ 	.word	0x00000d10


	//   ....[2]....
        /*01b8*/ 	.word	0x00000ec0


	//   ....[3]....
        /*01bc*/ 	.word	0x00003ff0


	//   ....[4]....
        /*01c0*/ 	.word	0x000055d0


	//   ....[5]....
        /*01c4*/ 	.word	0x000055f0


	//   ....[6]....
        /*01c8*/ 	.word	0x00005610


	//   ....[7]....
        /*01cc*/ 	.word	0x00005640


	//   ....[8]....
        /*01d0*/ 	.word	0x000057f0


	//   ....[9]....
        /*01d4*/ 	.word	0x00005840


	//   ....[10]....
        /*01d8*/ 	.word	0x00005880


	//   ....[11]....
        /*01dc*/ 	.word	0x000058c0


	//   ....[12]....
        /*01e0*/ 	.word	0x00005a60


	//   ....[13]....
        /*01e4*/ 	.word	0x00005ab0


	//   ....[14]....
        /*01e8*/ 	.word	0x00005ae0


	//   ....[15]....
        /*01ec*/ 	.word	0x00005b20


	//   ....[16]....
        /*01f0*/ 	.word	0x00005cf0


	//   ....[17]....
        /*01f4*/ 	.word	0x00005d00


	//   ....[18]....
        /*01f8*/ 	.word	0x00005d20


	//   ....[19]....
        /*01fc*/ 	.word	0x00005d50


	//   ....[20]....
        /*0200*/ 	.word	0x00005f80


	//   ....[21]....
        /*0204*/ 	.word	0x00005fb0


	//   ....[22]....
        /*0208*/ 	.word	0x00005fd0


	//   ....[23]....
        /*020c*/ 	.word	0x00006000


	//   ....[24]....
        /*0210*/ 	.word	0x000061a0


	//   ....[25]....
        /*0214*/ 	.word	0x000061c0


	//   ....[26]....
        /*0218*/ 	.word	0x000061f0


	//   ....[27]....
        /*021c*/ 	.word	0x00006210


	//   ....[28]....
        /*0220*/ 	.word	0x00006250


	//   ....[29]....
        /*0224*/ 	.word	0x00006280


	//   ....[30]....
        /*0228*/ 	.word	0x00006f60


	//   ....[31]....
        /*022c*/ 	.word	0x00006fa0


	//   ....[32]....
        /*0230*/ 	.word	0x00006fc0


	//   ....[33]....
        /*0234*/ 	.word	0x00006fe0


	//   ....[34]....
        /*0238*/ 	.word	0x000070d0


	//   ....[35]....
        /*023c*/ 	.word	0x000070f0


	//   ....[36]....
        /*0240*/ 	.word	0x00007100


	//   ....[37]....
        /*0244*/ 	.word	0x00007110


	//   ....[38]....
        /*0248*/ 	.word	0x000071e0


	//   ....[39]....
        /*024c*/ 	.word	0x00007200


	//   ....[40]....
        /*0250*/ 	.word	0x00007210


	//   ....[41]....
        /*0254*/ 	.word	0x00007220


	//   ....[42]....
        /*0258*/ 	.word	0x000072f0


	//   ....[43]....
        /*025c*/ 	.word	0x00007310


	//   ....[44]....
        /*0260*/ 	.word	0x00007320


	//   ....[45]....
        /*0264*/ 	.word	0x00007330


	//   ....[46]....
        /*0268*/ 	.word	0x00007400


	//   ....[47]....
        /*026c*/ 	.word	0x00007420


	//   ....[48]....
        /*0270*/ 	.word	0x00007430


	//   ....[49]....
        /*0274*/ 	.word	0x00007440


	//   ....[50]....
        /*0278*/ 	.word	0x00007540


	//   ....[51]....
        /*027c*/ 	.word	0x00007580


	//   ....[52]....
        /*0280*/ 	.word	0x000075c0


	//   ....[53]....
        /*0284*/ 	.word	0x00007600


	//   ....[54]....
        /*0288*/ 	.word	0x00007640


	//   ....[55]....
        /*028c*/ 	.word	0x00007680


	//   ....[56]....
        /*0290*/ 	.word	0x000076c0


	//   ....[57]....
        /*0294*/ 	.word	0x00007700


	//   ....[58]....
        /*0298*/ 	.word	0x00007740


	//   ....[59]....
        /*029c*/ 	.word	0x00007780


	//   ....[60]....
        /*02a0*/ 	.word	0x0000a520


	//   ....[61]....
        /*02a4*/ 	.word	0x0000a560


	//   ....[62]....
        /*02a8*/ 	.word	0x0000a5a0


	//   ....[63]....
        /*02ac*/ 	.word	0x0000a5e0


	//   ....[64]....
        /*02b0*/ 	.word	0x0000a6f0


	//   ....[65]....
        /*02b4*/ 	.word	0x0000a730


	//   ....[66]....
        /*02b8*/ 	.word	0x0000a770


	//   ....[67]....
        /*02bc*/ 	.word	0x0000a7b0


	//   ....[68]....
        /*02c0*/ 	.word	0x0000a8c0


	//   ....[69]....
        /*02c4*/ 	.word	0x0000a900


	//   ....[70]....
        /*02c8*/ 	.word	0x0000a940


	//   ....[71]....
        /*02cc*/ 	.word	0x0000a980


	//   ....[72]....
        /*02d0*/ 	.word	0x0000aa90


	//   ....[73]....
        /*02d4*/ 	.word	0x0000aad0


	//   ....[74]....
        /*02d8*/ 	.word	0x0000ab00


	//   ....[75]....
        /*02dc*/ 	.word	0x0000ab20


	//   ....[76]....
        /*02e0*/ 	.word	0x0000ab50


	//   ....[77]....
        /*02e4*/ 	.word	0x0000ab70


	//   ....[78]....
        /*02e8*/ 	.word	0x0000ab90


	//   ....[79]....
        /*02ec*/ 	.word	0x0000aba0


	//   ....[80]....
        /*02f0*/ 	.word	0x0000b060


	//   ....[81]....
        /*02f4*/ 	.word	0x0000b7c0


	//   ....[82]....
        /*02f8*/ 	.word	0x0000bc20


	//   ....[83]....
        /*02fc*/ 	.word	0x0000bd20


	//   ....[84]....
        /*0300*/ 	.word	0x0000bd70


	//   ....[85]....
        /*0304*/ 	.word	0x0000bdc0


	//   ....[86]....
        /*0308*/ 	.word	0x0000bdf0


	//   ....[87]....
        /*030c*/ 	.word	0x0000be10


	//   ....[88]....
        /*0310*/ 	.word	0x0000bf30


	//   ....[89]....
        /*0314*/ 	.word	0x0000bf70


	//   ....[90]....
        /*0318*/ 	.word	0x0000bfc0


	//   ....[91]....
        /*031c*/ 	.word	0x0000bff0


	//   ....[92]....
        /*0320*/ 	.word	0x0000c010


	//----- nvinfo : EIATTR_VRC_CTA_INIT_COUNT
	.align		4
.L_2747:
        /*0324*/ 	.byte	0x02, 0x4a
	.zero		1
	.zero		1


	//----- nvinfo : EIATTR_EXIT_INSTR_OFFSETS
	.align		4
        /*0328*/ 	.byte	0x04, 0x1c
        /*032a*/ 	.short	(.L_2749 - .L_2748)


	//   ....[0]....
.L_2748:
        /*032c*/ 	.word	0x0000c0d0


	//   ....[1]....
        /*0330*/ 	.word	0x0000c380


	//----- nvinfo : EIATTR_MAX_THREADS
	.align		4
.L_2749:
        /*0334*/ 	.byte	0x04, 0x05
        /*0336*/ 	.short	(.L_2751 - .L_2750)
.L_2750:
        /*0338*/ 	.word	0x00000020
        /*033c*/ 	.word	0x00000001
        /*0340*/ 	.word	0x00000001


	//----- nvinfo : EIATTR_CRS_STACK_SIZE
	.align		4
.L_2751:
        /*0344*/ 	.byte	0x04, 0x1e
        /*0346*/ 	.short	(.L_2753 - .L_2752)
.L_2752:
        /*0348*/ 	.word	0x00000000


	//----- nvinfo : EIATTR_CBANK_PARAM_SIZE
	.align		4
.L_2753:
        /*034c*/ 	.byte	0x03, 0x19
        /*034e*/ 	.short	0x01f0


	//----- nvinfo : EIATTR_PARAM_CBANK
	.align		4
        /*0350*/ 	.byte	0x04, 0x0a
        /*0352*/ 	.short	(.L_2755 - .L_2754)
	.align		4
.L_2754:
        /*0354*/ 	.word	index@(.nv.constant0._Z25selective_scan_bwd_kernelI32Selective_Scan_bwd_kernel_traitsILi32ELi16ELb1ELb0ELb1ELb1ELb0EN3c104HalfENS1_7complexIfEEEEv12SSMParamsBwd)
        /*0358*/ 	.short	0x0380
        /*035a*/ 	.short	0x01f0


	//----- nvinfo : EIATTR_SW_WAR
	.align		4
.L_2755:
        /*035c*/ 	.byte	0x04, 0x36
        /*035e*/ 	.short	(.L_2757 - .L_2756)
.L_2756:
        /*0360*/ 	.word	0x00000008
.L_2757:


//--------------------- .nv.info._Z25selective_scan_bwd_kernelI32Selective_Scan_bwd_kernel_traitsILi32ELi16ELb1ELb0ELb1ELb1ELb1EN3c104HalfENS1_7complexIfEEEEv12SSMParamsBwd --------------------------
	.section	.nv.info._Z25selective_scan_bwd_kernelI32Selective_Scan_bwd_kernel_traitsILi32ELi16ELb1ELb0ELb1ELb1ELb1EN3c104HalfENS1_7complexIfEEEEv12SSMParamsBwd,"",@"SHT_CUDA_INFO"
	.sectionflags	@""
	.align	4


	//----- nvinfo : EIATTR_CUDA_API_VERSION
	.align		4
        /*0000*/ 	.byte	0x04, 0x37
        /*0002*/ 	.short	(.L_2759 - .L_2758)
.L_2758:
        /*0004*/ 	.word	0x00000082


	//----- nvinfo : EIATTR_KPARAM_INFO
	.align		4
.L_2759:
        /*0008*/ 	.byte	0x04, 0x17
        /*000a*/ 	.short	(.L_2761 - .L_2760)
.L_2760:
        /*000c*/ 	.word	0x00000000
        /*0010*/ 	.short	0x0000
        /*0012*/ 	.short	0x0000
        /*0014*/ 	.byte	0x00, 0xf0, 0xc1, 0x07


	//----- nvinfo : EIATTR_SPARSE_MMA_MASK
	.align		4
.L_2761:
        /*0018*/ 	.byte	0x03, 0x50
        /*001a*/ 	.short	0x0000


	//----- nvinfo : EIATTR_MAXREG_COUNT
	.align		4
        /*001c*/ 	.byte	0x03, 0x1b
        /*001e*/ 	.short	0x00ff


	//----- nvinfo : EIATTR_NUM_BARRIERS
	.align		4
        /*0020*/ 	.byte	0x02, 0x4c
        /*0022*/ 	.byte	0x01
	.zero		1


	//----- nvinfo : EIATTR_MERCURY_ISA_VERSION
	.align		4
        /*0024*/ 	.byte	0x03, 0x5f
        /*0026*/ 	.short	0x0101


	//----- nvinfo : EIATTR_INT_WARP_WIDE_INSTR_OFFSETS
	.align		4
        /*0028*/ 	.byte	0x04, 0x31
        /*002a*/ 	.short	(.L_2763 - .L_2762)


	//   ....[0]....
.L_2762:
        /*002c*/ 	.word	0x000082a0


	//   ....[1]....
        /*0030*/ 	.word	0x00008a50


	//----- nvinfo : EIATTR_COOP_GROUP_MASK_REGIDS
	.align		4
.L_2763:
        /*0034*/ 	.byte	0x04, 0x29
        /*0036*/ 	.short	(.L_2765 - .L_2764)


	//   ....[0]....
.L_2764:
        /*0038*/ 	.word	0xffffffff


	//   ....[1]....
        /*003c*/ 	.word	0xffffffff


	//   ....[2]....
        /*0040*/ 	.word	0xffffffff


	//   ....[3]....
        /*0044*/ 	.word	0xffffffff


	//   ....[4]....
        /*0048*/ 	.word	0xffffffff


	//   ....[5]....
        /*004c*/ 	.word	0xffffffff


	//   ....[6]....
        /*0050*/ 	.word	0xffffffff


	//   ....[7]....
        /*0054*/ 	.word	0xffffffff


	//   ....[8]....
        /*0058*/ 	.word	0xffffffff


	//   ....[9]....
        /*005c*/ 	.word	0xffffffff


	//   ....[10]....
        /*0060*/ 	.word	0xffffffff


	//   ....[11]....
        /*0064*/ 	.word	0xffffffff


	//   ....[12]....
        /*0068*/ 	.word	0xffffffff


	//   ....[13]....
        /*006c*/ 	.word	0xffffffff


	//   ....[14]....
        /*0070*/ 	.word	0xffffffff


	//   ....[15]....
        /*0074*/ 	.word	0xffffffff


	//   ....[16]....
        /*0078*/ 	.word	0xffffffff


	//   ....[17]....
        /*007c*/ 	.word	0xffffffff


	//   ....[18]....
        /*0080*/ 	.word	0xffffffff


	//   ....[19]....
        /*0084*/ 	.word	0xffffffff


	//   ....[20]....
        /*0088*/ 	.word	0xffffffff


	//   ....[21]....
        /*008c*/ 	.word	0xffffffff


	//   ....[22]....
        /*0090*/ 	.word	0xffffffff


	//   ....[23]....
        /*0094*/ 	.word	0xffffffff


	//   ....[24]....
        /*0098*/ 	.word	0xffffffff


	//   ....[25]....
        /*009c*/ 	.word	0xffffffff


	//   ....[26]....
        /*00a0*/ 	.word	0xffffffff


	//   ....[27]....
        /*00a4*/ 	.word	0xffffffff


	//   ....[28]....
        /*00a8*/ 	.word	0xffffffff


	//   ....[29]....
        /*00ac*/ 	.word	0xffffffff


	//   ....[30]....
        /*00b0*/ 	.word	0xffffffff


	//   ....[31]....
        /*00b4*/ 	.word	0xffffffff


	//   ....[32]....
        /*00b8*/ 	.word	0xffffffff


	//   ....[33]....
        /*00bc*/ 	.word	0xffffffff


	//   ....[34]....
        /*00c0*/ 	.word	0xffffffff


	//   ....[35]....
        /*00c4*/ 	.word	0xffffffff


	//   ....[36]....
        /*00c8*/ 	.word	0xffffffff


	//   ....[37]....
        /*00cc*/ 	.word	0xffffffff


	//   ....[38]....
        /*00d0*/ 	.word	0xffffffff


	//   ....[39]....
        /*00d4*/ 	.word	0xffffffff


	//   ....[40]....
        /*00d8*/ 	.word	0xffffffff


	//   ....[41]....
        /*00dc*/ 	.word	0xffffffff


	//   ....[42]....
        /*00e0*/ 	.word	0xffffffff


	//   ....[43]....
        /*00e4*/ 	.word	0xffffffff


	//   ....[44]....
        /*00e8*/ 	.word	0xffffffff


	//   ....[45]....
        /*00ec*/ 	.word	0xffffffff


	//   ....[46]....
        /*00f0*/ 	.word	0xffffffff


	//   ....[47]....
        /*00f4*/ 	.word	0xffffffff


	//   ....[48]....
        /*00f8*/ 	.word	0xffffffff


	//   ....[49]....
        /*00fc*/ 	.word	0xffffffff


	//   ....[50]....
        /*0100*/ 	.word	0xffffffff


	//   ....[51]....
        /*0104*/ 	.word	0xffffffff


	//   ....[52]....
        /*0108*/ 	.word	0xffffffff


	//   ....[53]....
        /*010c*/ 	.word	0xffffffff


	//   ....[54]....
        /*0110*/ 	.word	0xffffffff


	//   ....[55]....
        /*0114*/ 	.word	0xffffffff


	//   ....[56]....
        /*0118*/ 	.word	0xffffffff


	//   ....[57]....
        /*011c*/ 	.word	0xffffffff


	//   ....[58]....
        /*0120*/ 	.word	0xffffffff


	//   ....[59]....
        /*0124*/ 	.word	0xffffffff


	//   ....[60]....
        /*0128*/ 	.word	0xffffffff


	//   ....[61]....
        /*012c*/ 	.word	0xffffffff


	//   ....[62]....
        /*0130*/ 	.word	0xffffffff


	//   ....[63]....
        /*0134*/ 	.word	0xffffffff


	//   ....[64]....
        /*0138*/ 	.word	0xffffffff


	//   ....[65]....
        /*013c*/ 	.word	0xffffffff


	//   ....[66]....
        /*0140*/ 	.word	0xffffffff


	//   ....[67]....
        /*0144*/ 	.word	0xffffffff


	//   ....[68]....
        /*0148*/ 	.word	0xffffffff


	//   ....[69]....
        /*014c*/ 	.word	0xffffffff


	//   ....[70]....
        /*0150*/ 	.word	0xffffffff


	//   ....[71]....
        /*0154*/ 	.word	0xffffffff


	//   ....[72]....
        /*0158*/ 	.word	0xffffffff


	//   ....[73]....
        /*015c*/ 	.word	0xffffffff


	//   ....[74]....
        /*0160*/ 	.word	0xffffffff


	//   ....[75]....
        /*0164*/ 	.word	0xffffffff


	//   ....[76]....
        /*0168*/ 	.word	0xffffffff


	//   ....[77]....
        /*016c*/ 	.word	0xffffffff


	//   ....[78]....
        /*0170*/ 	.word	0xffffffff


	//   ....[79]....
        /*0174*/ 	.word	0xffffffff


	//   ....[80]....
        /*0178*/ 	.word	0xffffffff


	//   ....[81]....
        /*017c*/ 	.word	0xffffffff


	//   ....[82]....
        /*0180*/ 	.word	0xffffffff


	//   ....[83]....
        /*0184*/ 	.word	0xffffffff


	//   ....[84]....
        /*0188*/ 	.word	0xffffffff


	//   ....[85]....
        /*018c*/ 	.word	0xffffffff


	//   ....[86]....
        /*0190*/ 	.word	0xffffffff


	//   ....[87]....
        /*0194*/ 	.word	0xffffffff


	//   ....[88]....
        /*0198*/ 	.word	0xffffffff


	//   ....[89]....
        /*019c*/ 	.word	0xffffffff


	//   ....[90]....
        /*01a0*/ 	.word	0xffffffff


	//   ....[91]....
        /*01a4*/ 	.word	0xffffffff


	//   ....[92]....
        /*01a8*/ 	.word	0xffffffff


	//   ....[93]....
        /*01ac*/ 	.word	0xffffffff


	//   ....[94]....
        /*01b0*/ 	.word	0xffffffff


	//   ....[95]....
        /*01b4*/ 	.word	0xffffffff


	//   ....[96]....
        /*01b8*/ 	.word	0xffffffff


	//----- nvinfo : EIATTR_COOP_GROUP_INSTR_OFFSETS
	.align		4
.L_2765:
        /*01bc*/ 	.byte	0x04, 0x28
        /*01be*/ 	.short	(.L_2767 - .L_2766)


	//   ....[0]....
.L_2766:
        /*01c0*/ 	.word	0x00000c50


	//   ....[1]....
        /*01c4*/ 	.word	0x00000d00


	//   ....[2]....
        /*01c8*/ 	.word	0x00000ed0


	//   ....[3]....
        /*01cc*/ 	.word	0x00003410


	//   ....[4]....
        /*01d0*/ 	.word	0x00003b70


	//   ....[5]....
        /*01d4*/ 	.word	0x000042b0


	//   ....[6]....
        /*01d8*/ 	.word	0x00004770


	//   ....[7]....
        /*01dc*/ 	.word	0x00005330


	//   ....[8]....
        /*01e0*/ 	.word	0x000069a0


	//   ....[9]....
        /*01e4*/ 	.word	0x000069c0


	//   ....[10]....
        /*01e8*/ 	.word	0x000069d0


	//   ....[11]....
        /*01ec*/ 	.word	0x00006a10


	//   ....[12]....
        /*01f0*/ 	.word	0x00006bf0


	//   ....[13]....
        /*01f4*/ 	.word	0x00006c20


	//   ....[14]....
        /*01f8*/ 	.word	0x00006c50


	//   ....[15]....
        /*01fc*/ 	.word	0x00006cb0


	//   ....[16]....
        /*0200*/ 	.word	0x00006e60


	//   ....[17]....
        /*0204*/ 	.word	0x00006e90


	//   ....[18]....
        /*0208*/ 	.word	0x00006ec0


	//   ....[19]....
        /*020c*/ 	.word	0x00006f20


	//   ....[20]....
        /*0210*/ 	.word	0x000070d0


	//   ....[21]....
        /*0214*/ 	.word	0x00007100


	//   ....[22]....
        /*0218*/ 	.word	0x00007130


	//   ....[23]....
        /*021c*/ 	.word	0x00007170


	//   ....[24]....
        /*0220*/ 	.word	0x00007370


	//   ....[25]....
        /*0224*/ 	.word	0x000073a0


	//   ....[26]....
        /*0228*/ 	.word	0x000073d0


	//   ....[27]....
        /*022c*/ 	.word	0x000073f0


	//   ....[28]....
        /*0230*/ 	.word	0x000075b0


	//   ....[29]....
        /*0234*/ 	.word	0x000075d0


	//   ....[30]....
        /*0238*/ 	.word	0x00007600


	//   ....[31]....
        /*023c*/ 	.word	0x00007630


	//   ....[32]....
        /*0240*/ 	.word	0x00007670


	//   ....[33]....
        /*0244*/ 	.word	0x000076a0


	//   ....[34]....
        /*0248*/ 	.word	0x00008370


	//   ....[35]....
        /*024c*/ 	.word	0x000083b0


	//   ....[36]....
        /*0250*/ 	.word	0x000083d0


	//   ....[37]....
        /*0254*/ 	.word	0x000083f0


	//   ....[38]....
        /*0258*/ 	.word	0x000084d0


	//   ....[39]....
        /*025c*/ 	.word	0x000084f0


	//   ....[40]....
        /*0260*/ 	.word	0x00008500


	//   ....[41]....
        /*0264*/ 	.word	0x00008510


	//   ....[42]....
        /*0268*/ 	.word	0x000085e0


	//   ....[43]....
        /*026c*/ 	.word	0x00008600


	//   ....[44]....
        /*0270*/ 	.word	0x00008610


	//   ....[45]....
        /*0274*/ 	.word	0x00008620


	//   ....[46]....
        /*0278*/ 	.word	0x000086f0


	//   ....[47]....
        /*027c*/ 	.word	0x00008710


	//   ....[48]....
        /*0280*/ 	.word	0x00008720


	//   ....[49]....
        /*0284*/ 	.word	0x00008730


	//   ....[50]....
        /*0288*/ 	.word	0x00008800


	//   ....[51]....
        /*028c*/ 	.word	0x00008820


	//   ....[52]....
        /*0290*/ 	.word	0x00008830


	//   ....[53]....
        /*0294*/ 	.word	0x00008840


	//   ....[54]....
        /*0298*/ 	.word	0x00008940


	//   ....[55]....
        /*029c*/ 	.word	0x00008980


	//   ....[56]....
        /*02a0*/ 	.word	0x000089c0


	//   ....[57]....
        /*02a4*/ 	.word	0x00008a00


	//   ....[58]....
        /*02a8*/ 	.word	0x00008a30


	//   ....[59]....
        /*02ac*/ 	.word	0x00008a60


	//   ....[60]....
        /*02b0*/ 	.word	0x00008ab0


	//   ....[61]....
        /*02b4*/ 	.word	0x00008b00


	//   ....[62]....
        /*02b8*/ 	.word	0x00008b80


	//   ....[63]....
        /*02bc*/ 	.word	0x00008bc0


	//   ....[64]....
        /*02c0*/ 	.word	0x0000b920


	//   ....[65]....
        /*02c4*/ 	.word	0x0000b960


	//   ....[66]....
        /*02c8*/ 	.word	0x0000b9a0


	//   ....[67]....
        /*02cc*/ 	.word	0x0000b9e0


	//   ....[68]....
        /*02d0*/ 	.word	0x0000baf0


	//   ....[69]....
        /*02d4*/ 	.word	0x0000bb30


	//   ....[70]....
        /*02d8*/ 	.word	0x0000bb70


	//   ....[71]....
        /*02dc*/ 	.word	0x0000bbb0


	//   ....[72]....
        /*02e0*/ 	.word	0x0000bcc0


	//   ....[73]....
        /*02e4*/ 	.word	0x0000bd00


	//   ....[74]....
        /*02e8*/ 	.word	0x0000bd40


	//   ....[75]....
        /*02ec*/ 	.word	0x0000bd80


	//   ....[76]....
        /*02f0*/ 	.word	0x0000be90


	//   ....[77]....
        /*02f4*/ 	.word	0x0000bed0


	//   ....[78]....
        /*02f8*/ 	.word	0x0000bf00


	//   ....[79]....
        /*02fc*/ 	.word	0x0000bf20


	//   ....[80]....
        /*0300*/ 	.word	0x0000bf50


	//   ....[81]....
        /*0304*/ 	.word	0x0000bf70


	//   ....[82]....
        /*0308*/ 	.word	0x0000bf90


	//   ....[83]....
        /*030c*/ 	.word	0x0000bfa0


	//   ....[84]....
        /*0310*/ 	.word	0x0000c490


	//   ....[85]....
        /*0314*/ 	.word	0x0000cbc0


	//   ....[86]....
        /*0318*/ 	.word	0x0000cf80


	//   ....[87]....
        /*031c*/ 	.word	0x0000d110


	//   ....[88]....
        /*0320*/ 	.word	0x0000d160


	//   ....[89]....
        /*0324*/ 	.word	0x0000d1b0


	//   ....[90]....
        /*0328*/ 	.word	0x0000d1e0


	//   ....[91]....
        /*032c*/ 	.word	0x0000d200


	//   ....[92]....
        /*0330*/ 	.word	0x0000d320


	//   ....[93]....
        /*0334*/ 	.word	0x0000d360


	//   ....[94]....
        /*0338*/ 	.word	0x0000d3b0


	//   ....[95]....
        /*033c*/ 	.word	0x0000d3e0


	//   ....[96]....
        /*0340*/ 	.word	0x0000d400


	//----- nvinfo : EIATTR_VRC_CTA_INIT_COUNT
	.align		4
.L_2767:
        /*0344*/ 	.byte	0x02, 0x4a
	.zero		1
	.zero		1


	//----- nvinfo : EIATTR_EXIT_INSTR_OFFSETS
	.align		4
        /*0348*/ 	.byte	0x04, 0x1c
        /*034a*/ 	.short	(.L_2769 - .L_2768)


	//   ....[0]....
.L_2768:
        /*034c*/ 	.word	0x0000d4c0


	//   ....[1]....
        /*0350*/ 	.word	0x0000d770


	//----- nvinfo : EIATTR_MAX_THREADS
	.align		4
.L_2769:
        /*0354*/ 	.byte	0x04, 0x05
        /*0356*/ 	.short	(.L_2771 - .L_2770)
.L_2770:
        /*0358*/ 	.word	0x00000020
        /*035c*/ 	.word	0x00000001
        /*0360*/ 	.word	0x00000001


	//----- nvinfo : EIATTR_CRS_STACK_SIZE
	.align		4
.L_2771:
        /*0364*/ 	.byte	0x04, 0x1e
        /*0366*/ 	.short	(.L_2773 - .L_2772)
.L_2772:
        /*0368*/ 	.word	0x00000000


	//----- nvinfo : EIATTR_CBANK_PARAM_SIZE
	.align		4
.L_2773:
        /*036c*/ 	.byte	0x03, 0x19
        /*036e*/ 	.short	0x01f0


	//----- nvinfo : EIATTR_PARAM_CBANK
	.align		4
        /*0370*/ 	.byte	0x04, 0x0a
        /*0372*/ 	.short	(.L_2775 - .L_2774)
	.align		4
.L_2774:
        /*0374*/ 	.word	index@(.nv.constant0._Z25selective_scan_bwd_kernelI32Selective_Scan_bwd_kernel_traitsILi32ELi16ELb1ELb0ELb1ELb1ELb1EN3c104HalfENS1_7complexIfEEEEv12SSMParamsBwd)
        /*0378*/ 	.short	0x0380
        /*037a*/ 	.short	0x01f0


	//----- nvinfo : EIATTR_SW_WAR
	.align		4
.L_2775:
        /*037c*/ 	.byte	0x04, 0x36
        /*037e*/ 	.short	(.L_2777 - .L_2776)
.L_2776:
        /*0380*/ 	.word	0x00000008
.L_2777:


//--------------------- .nv.info._Z25selective_scan_bwd_kernelI32Selective_Scan_bwd_kernel_traitsILi32ELi16ELb1ELb1ELb0ELb0ELb0EN3c104HalfENS1_7complexIfEEEEv12SSMParamsBwd --------------------------
	.section	.nv.info._Z25selective_scan_bwd_kernelI32Selective_Scan_bwd_kernel_traitsILi32ELi16ELb1ELb1ELb0ELb0ELb0EN3c104HalfENS1_7complexIfEEEEv12SSMParamsBwd,"",@"SHT_CUDA_INFO"
	.sectionflags	@""
	.align	4


	//----- nvinfo : EIATTR_CUDA_API_VERSION
	.align		4
        /*0000*/ 	.byte	0x04, 0x37
        /*0002*/ 	.short	(.L_2779 - .L_2778)
.L_2778:
        /*0004*/ 	.word	0x00000082


	//----- nvinfo : EIATTR_KPARAM_INFO
	.align		4
.L_2779:
        /*0008*/ 	.byte	0x04, 0x17
        /*000a*/ 	.short	(.L_2781 - .L_2780)
.L_2780:
        /*000c*/ 	.word	0x00000000
        /*0010*/ 	.short	0x0000
        /*0012*/ 	.short	0x0000
        /*0014*/ 	.byte	0x00, 0xf0, 0xc1, 0x07


	//----- nvinfo : EIATTR_SPARSE_MMA_MASK
	.align		4
.L_2781:
        /*0018*/ 	.byte	0x03, 0x50
        /*001a*/ 	.short	0x0000


	//----- nvinfo : EIATTR_MAXREG_COUNT
	.align		4
        /*001c*/ 	.byte	0x03, 0x1b
        /*001e*/ 	.short	0x00ff


	//----- nvinfo : EIATTR_NUM_BARRIERS
	.align		4
        /*0020*/ 	.byte	0x02, 0x4c
        /*0022*/ 	.byte	0x01
	.zero		1


	//----- nvinfo : EIATTR_MERCURY_ISA_VERSION
	.align		4
        /*0024*/ 	.byte	0x03, 0x5f
        /*0026*/ 	.short	0x0101


	//----- nvinfo : EIATTR_INT_WARP_WIDE_INSTR_OFFSETS
	.align		4
        /*0028*/ 	.byte	0x04, 0x31
        /*002a*/ 	.short	(.L_2783 - .L_2782)


	//   ....[0]....
.L_2782:
        /*002c*/ 	.word	0x00004930


	//   ....[1]....
        /*0030*/ 	.word	0x000051f0


	//----- nvinfo : EIATTR_COOP_GROUP_MASK_REGIDS
	.align		4
.L_2783:
        /*0034*/ 	.byte	0x04, 0x29
        /*0036*/ 	.short	(.L_2785 - .L_2784)


	//   ....[0]....
.L_2784:
        /*0038*/ 	.word	0xffffffff


	//   ....[1]....
        /*003c*/ 	.word	0xffffffff


	//   ....[2]....
        /*0040*/ 	.word	0xffffffff


	//   ....[3]....
        /*0044*/ 	.word	0xffffffff


	//   ....[4]....
        /*0048*/ 	.word	0xffffffff


	//   ....[5]....
        /*004c*/ 	.word	0xffffffff


	//   ....[6]....
        /*0050*/ 	.word	0xffffffff


	//   ....[7]....
        /*0054*/ 	.word	0xffffffff


	//   ....[8]....
        /*0058*/ 	.word	0xffffffff


	//   ....[9]....
        /*005c*/ 	.word	0xffffffff


	//   ....[10]....
        /*0060*/ 	.word	0xffffffff


	//   ....[11]....
        /*0064*/ 	.word	0xffffffff


	//   ....[12]....
        /*0068*/ 	.word	0xffffffff


	//   ....[13]....
        /*006c*/ 	.word	0xffffffff


	//   ....[14]....
        /*0070*/ 	.word	0xffffffff


	//   ....[15]....
        /*0074*/ 	.word	0xffffffff


	//   ....[16]....
        /*0078*/ 	.word	0xffffffff


	//   ....[17]....
        /*007c*/ 	.word	0xffffffff


	//   ....[18]....
        /*0080*/ 	.word	0xffffffff


	//   ....[19]....
        /*0084*/ 	.word	0xffffffff


	//   ....[20]....
        /*0088*/ 	.word	0xffffffff


	//   ....[21]....
        /*008c*/ 	.word	0xffffffff


	//   ....[22]....
        /*0090*/ 	.word	0xffffffff


	//   ....[23]....
        /*0094*/ 	.word	0xffffffff


	//   ....[24]....
        /*0098*/ 	.word	0xffffffff


	//   ....[25]....
        /*009c*/ 	.word	0xffffffff


	//   ....[26]....
        /*00a0*/ 	.word	0xffffffff


	//   ....[27]....
        /*00a4*/ 	.word	0xffffffff


	//   ....[28]....
        /*00a8*/ 	.word	0xffffffff


	//   ....[29]....
        /*00ac*/ 	.word	0xffffffff


	//   ....[30]....
        /*00b0*/ 	.word	0xffffffff


	//   ....[31]....
        /*00b4*/ 	.word	0xffffffff


	//   ....[32]....
        /*00b8*/ 	.word	0xffffffff


	//   ....[33]....
        /*00bc*/ 	.word	0xffffffff


	//   ....[34]....
        /*00c0*/ 	.word	0xffffffff


	//   ....[35]....
        /*00c4*/ 	.word	0xffffffff


	//   ....[36]....
        /*00c8*/ 	.word	0xffffffff


	//   ....[37]....
        /*00cc*/ 	.word	0xffffffff


	//   ....[38]....
        /*00d0*/ 	.word	0xffffffff


	//   ....[39]....
        /*00d4*/ 	.word	0xffffffff


	//   ....[40]....
        /*00d8*/ 	.word	0xffffffff


	//   ....[41]....
        /*00dc*/ 	.word	0xffffffff


	//   ....[42]....
        /*00e0*/ 	.word	0xffffffff


	//   ....[43]....
        /*00e4*/ 	.word	0xffffffff


	//   ....[44]....
        /*00e8*/ 	.word	0xffffffff


	//   ....[45]....
        /*00ec*/ 	.word	0xffffffff


	//   ....[46]....
        /*00f0*/ 	.word	0xffffffff


	//   ....[47]....
        /*00f4*/ 	.word	0xffffffff


	//   ....[48]....
        /*00f8*/ 	.word	0xffffffff


	//   ....[49]....
        /*00fc*/ 	.word	0xffffffff


	//   ....[50]....
        /*0100*/ 	.word	0xffffffff


	//   ....[51]....
        /*0104*/ 	.word	0xffffffff


	//   ....[52]....
        /*0108*/ 	.word	0xffffffff


	//   ....[53]....
        /*010c*/ 	.word	0xffffffff


	//   ....[54]....
        /*0110*/ 	.word	0xffffffff


	//   ....[55]....
        /*0114*/ 	.word	0xffffffff


	//   ....[56]....
        /*0118*/ 	.word	0xffffffff


	//   ....[57]....
        /*011c*/ 	.word	0xffffffff


	//   ....[58]....
        /*0120*/ 	.word	0xffffffff


	//   ....[59]....
        /*0124*/ 	.word	0xffffffff


	//   ....[60]....
        /*0128*/ 	.word	0xffffffff


	//   ....[61]....
        /*012c*/ 	.word	0xffffffff


	//   ....[62]....
        /*0130*/ 	.word	0xffffffff


	//   ....[63]....
        /*0134*/ 	.word	0xffffffff


	//   ....[64]....
        /*0138*/ 	.word	0xffffffff


	//   ....[65]....
        /*013c*/ 	.word	0xffffffff


	//   ....[66]....
        /*0140*/ 	.word	0xffffffff


	//   ....[67]....
        /*0144*/ 	.word	0xffffffff


	//   ....[68]....
        /*0148*/ 	.word	0xffffffff


	//   ....[69]....
        /*014c*/ 	.word	0xffffffff


	//   ....[70]....
        /*0150*/ 	.word	0xffffffff


	//   ....[71]....
        /*0154*/ 	.word	0xffffffff


	//   ....[72]....
        /*0158*/ 	.word	0xffffffff


	//   ....[73]....
        /*015c*/ 	.word	0xffffffff


	//   ....[74]....
        /*0160*/ 	.word	0xffffffff


	//   ....[75]....
        /*0164*/ 	.word	0xffffffff


	//   ....[76]....
        /*0168*/ 	.word	0xffffffff


	//   ....[77]....
        /*016c*/ 	.word	0xffffffff


	//   ....[78]....
        /*0170*/ 	.word	0xffffffff


	//   ....[79]....
        /*0174*/ 	.word	0xffffffff


	//   ....[80]....
        /*0178*/ 	.word	0xffffffff


	//   ....[81]....
        /*017c*/ 	.word	0xffffffff


	//   ....[82]....
        /*0180*/ 	.word	0xffffffff


	//   ....[83]....
        /*0184*/ 	.word	0xffffffff


	//   ....[84]....
        /*0188*/ 	.word	0xffffffff


	//   ....[85]....
        /*018c*/ 	.word	0xffffffff


	//   ....[86]....
        /*0190*/ 	.word	0xffffffff


	//   ....[87]....
        /*0194*/ 	.word	0xffffffff


	//   ....[88]....
        /*0198*/ 	.word	0xffffffff


	//   ....[89]....
        /*019c*/ 	.word	0xffffffff


	//   ....[90]....
        /*01a0*/ 	.word	0xffffffff


	//   ....[91]....
        /*01a4*/ 	.word	0xffffffff


	//----- nvinfo : EIATTR_COOP_GROUP_INSTR_OFFSETS
	.align		4
.L_2785:
        /*01a8*/ 	.byte	0x04, 0x28
        /*01aa*/ 	.short	(.L_2787 - .L_2786)


	//   ....[0]....
.L_2786:
        /*01ac*/ 	.word	0x00000a30


	//   ....[1]....
        /*01b0*/ 	.word	0x00000ae0


	//   ....[2]....
        /*01b4*/ 	.word	0x00000d00


	//   ....[3]....
        /*01b8*/ 	.word	0x00001690


	//   ....[4]....
        /*01bc*/ 	.word	0x00003100


	//   ....[5]....
        /*01c0*/ 	.word	0x00003140


	//   ....[6]....
        /*01c4*/ 	.word	0x00003180


	//   ....[7]....
        /*01c8*/ 	.word	0x000031b0


	//   ....[8]....
        /*01cc*/ 	.word	0x00003270


	//   ....[9]....
        /*01d0*/ 	.word	0x000032a0


	//   ....[10]....
        /*01d4*/ 	.word	0x000032b0


	//   ....[11]....
        /*01d8*/ 	.word	0x000032c0


	//   ....[12]....
        /*01dc*/ 	.word	0x00003400


	//   ....[13]....
        /*01e0*/ 	.word	0x00003440


	//   ....[14]....
        /*01e4*/ 	.word	0x00003480


	//   ....[15]....
        /*01e8*/ 	.word	0x000034c0


	//   ....[16]....
        /*01ec*/ 	.word	0x00003680


	//   ....[17]....
        /*01f0*/ 	.word	0x000036c0


	//   ....[18]....
        /*01f4*/ 	.word	0x00003700


	//   ....[19]....
        /*01f8*/ 	.word	0x00003740


	//   ....[20]....
        /*01fc*/ 	.word	0x00003900


	//   ....[21]....
        /*0200*/ 	.word	0x00003940


	//   ....[22]....
        /*0204*/ 	.word	0x00003980


	//   ....[23]....
        /*0208*/ 	.word	0x000039c0


	//   ....[24]....
        /*020c*/ 	.word	0x00003ad0


	//   ....[25]....
        /*0210*/ 	.word	0x00003b10


	//   ....[26]....
        /*0214*/ 	.word	0x00003b90


	//   ....[27]....
        /*0218*/ 	.word	0x00003bd0


	//   ....[28]....
        /*021c*/ 	.word	0x00003c10


	//   ....[29]....
        /*0220*/ 	.word	0x00003c50


	//   ....[30]....
        /*0224*/ 	.word	0x00004a10


	//   ....[31]....
        /*0228*/ 	.word	0x00004a30


	//   ....[32]....
        /*022c*/ 	.word	0x00004a40


	//   ....[33]....
        /*0230*/ 	.word	0x00004a50


	//   ....[34]....
        /*0234*/ 	.word	0x00004b20


	//   ....[35]....
        /*0238*/ 	.word	0x00004b40


	//   ....[36]....
        /*023c*/ 	.word	0x00004b50


	//   ....[37]....
        /*0240*/ 	.word	0x00004b60


	//   ....[38]....
        /*0244*/ 	.word	0x00004c30


	//   ....[39]....
        /*0248*/ 	.word	0x00004c50


	//   ....[40]....
        /*024c*/ 	.word	0x00004c60


	//   ....[41]....
        /*0250*/ 	.word	0x00004c70


	//   ....[42]....
        /*0254*/ 	.word	0x00004d40


	//   ....[43]....
        /*0258*/ 	.word	0x00004d60


	//   ....[44]....
        /*025c*/ 	.word	0x00004d70


	//   ....[45]....
        /*0260*/ 	.word	0x00004d80


	//   ....[46]....
        /*0264*/ 	.word	0x00004e50


	//   ....[47]....
        /*0268*/ 	.word	0x00004e70


	//   ....[48]....
        /*026c*/ 	.word	0x00004e80


	//   ....[49]....
        /*0270*/ 	.word	0x00004e90


	//   ....[50]....
        /*0274*/ 	.word	0x00004f70


	//   ....[51]....
        /*0278*/ 	.word	0x00004fc0


	//   ....[52]....
        /*027c*/ 	.word	0x00005000


	//   ....[53]....
        /*0280*/ 	.word	0x00005040


	//   ....[54]....
        /*0284*/ 	.word	0x00005080


	//   ....[55]....
        /*0288*/ 	.word	0x000050c0


	//   ....[56]....
        /*028c*/ 	.word	0x00005100


	//   ....[57]....
        /*0290*/ 	.word	0x00005140


	//   ....[58]....
        /*0294*/ 	.word	0x00005180


	//   ....[59]....
        /*0298*/ 	.word	0x000051c0


	//   ....[60]....
        /*029c*/ 	.word	0x00007cd0


	//   ....[61]....
        /*02a0*/ 	.word	0x00007d10


	//   ....[62]....
        /*02a4*/ 	.word	0x00007d50


	//   ....[63]....
        /*02a8*/ 	.word	0x00007d90


	//   ....[64]....
        /*02ac*/ 	.word	0x00007ea0


	//   ....[65]....
        /*02b0*/ 	.word	0x00007ee0


	//   ....[66]....
        /*02b4*/ 	.word	0x00007f20


	//   ....[67]....
        /*02b8*/ 	.word	0x00007f60


	//   ....[68]....
        /*02bc*/ 	.word	0x00008070


	//   ....[69]....
        /*02c0*/ 	.word	0x000080b0


	//   ....[70]....
        /*02c4*/ 	.word	0x000080f0


	//   ....[71]....
        /*02c8*/ 	.word	0x00008130


	//   ....[72]....
        /*02cc*/ 	.word	0x00008240


	//   ....[73]....
        /*02d0*/ 	.word	0x00008280


	//   ....[74]....
        /*02d4*/ 	.word	0x000082c0


	//   ....[75]....
        /*02d8*/ 	.word	0x00008300


	//   ....[76]....
        /*02dc*/ 	.word	0x00008410


	//   ....[77]....
        /*02e0*/ 	.word	0x00008430


	//   ....[78]....
        /*02e4*/ 	.word	0x00008450


	//   ....[79]....
        /*02e8*/ 	.word	0x00008460


	//   ....[80]....
        /*02ec*/ 	.word	0x000088f0


	//   ....[81]....
        /*02f0*/ 	.word	0x00008c30


	//   ....[82]....
        /*02f4*/ 	.word	0x00008d50


	//   ....[83]....
        /*02f8*/ 	.word	0x00008da0


	//   ....[84]....
        /*02fc*/ 	.word	0x00008df0


	//   ....[85]....
        /*0300*/ 	.word	0x00008e20


	//   ....[86]....
        /*0304*/ 	.word	0x00008e40


	//   ....[87]....
        /*0308*/ 	.word	0x00008f60


	//   ....[88]....
        /*030c*/ 	.word	0x00008fa0


	//   ....[89]....
        /*0310*/ 	.word	0x00008ff0


	//   ....[90]....
        /*0314*/ 	.word	0x00009020


	//   ....[91]....
        /*0318*/ 	.word	0x00009040


	//----- nvinfo : EIATTR_VRC_CTA_INIT_COUNT
	.align		4
.L_2787:
        /*031c*/ 	.byte	0x02, 0x4a
	.zero		1
	.zero		1


	//----- nvinfo : EIATTR_EXIT_INSTR_OFFSETS
	.align		4
        /*0320*/ 	.byte	0x04, 0x1c
        /*0322*/ 	.short	(.L_2789 - .L_2788)


	//   ....[0]....
.L_2788:
        /*0324*/ 	.word	0x00009100


	//   ....[1]....
        /*0328*/ 	.word	0x000093e0


	//----- nvinfo : EIATTR_MAX_THREADS
	.align		4
.L_2789:
        /*032c*/ 	.byte	0x04, 0x05
        /*032e*/ 	.short	(.L_2791 - .L_2790)
.L_2790:
        /*0330*/ 	.word	0x00000020
        /*0334*/ 	.word	0x00000001
        /*0338*/ 	.word	0x00000001


	//----- nvinfo : EIATTR_CRS_STACK_SIZE
	.align		4
.L_2791:
        /*033c*/ 	.byte	0x04, 0x1e
        /*033e*/ 	.short	(.L_2793 - .L_2792)
.L_2792:
        /*0340*/ 	.word	0x00000000


	//----- nvinfo : EIATTR_CBANK_PARAM_SIZE
	.align		4
.L_2793:
        /*0344*/ 	.byte	0x03, 0x19
        /*0346*/ 	.short	0x01f0


	//----- nvinfo : EIATTR_PARAM_CBANK
	.align		4
        /*0348*/ 	.byte	0x04, 0x0a
        /*034a*/ 	.short	(.L_2795 - .L_2794)
	.align		4
.L_2794:
        /*034c*/ 	.word	index@(.nv.constant0._Z25selective_scan_bwd_kernelI32Selective_Scan_bwd_kernel_traitsILi32ELi16ELb1ELb1ELb0ELb0ELb0EN3c104HalfENS1_7complexIfEEEEv12SSMParamsBwd)
        /*0350*/ 	.short	0x0380
        /*0352*/ 	.short	0x01f0


	//----- nvinfo : EIATTR_SW_WAR
	.align		4
.L_2795:
        /*0354*/ 	.byte	0x04, 0x36
        /*0356*/ 	.short	(.L_2797 - .L_2796)
.L_2796:
        /*0358*/ 	.word	0x00000008
.L_2797:


//--------------------- .nv.info._Z25selective_scan_bwd_kernelI32Selective_Scan_bwd_kernel_traitsILi32ELi16ELb1ELb1ELb0ELb0ELb1EN3c104HalfENS1_7complexIfEEEEv12SSMParamsBwd --------------------------
	.section	.nv.info._Z25selective_scan_bwd_kernelI32Selective_Scan_bwd_kernel_traitsILi32ELi16ELb1ELb1ELb0ELb0ELb1EN3c104HalfENS1_7complexIfEEEEv12SSMParamsBwd,"",@"SHT_CUDA_INFO"
	.sectionflags	@""
	.align	4


	//----- nvinfo : EIATTR_CUDA_API_VERSION
	.align		4
        /*0000*/ 	.byte	0x04, 0x37
        /*0002*/ 	.short	(.L_2799 - .L_2798)
.L_2798:
        /*0004*/ 	.word	0x00000082


	//----- nvinfo : EIATTR_KPARAM_INFO
	.align		4
.L_2799:
        /*0008*/ 	.byte	0x04, 0x17
        /*000a*/ 	.short	(.L_2801 - .L_2800)
.L_2800:
        /*000c*/ 	.word	0x00000000
        /*0010*/ 	.short	0x0000
        /*0012*/ 	.short	0x0000
        /*0014*/ 	.byte	0x00, 0xf0, 0xc1, 0x07


	//----- nvinfo : EIATTR_SPARSE_MMA_MASK
	.align		4
.L_2801:
        /*0018*/ 	.byte	0x03, 0x50
        /*001a*/ 	.short	0x0000


	//----- nvinfo : EIATTR_MAXREG_COUNT
	.align		4
        /*001c*/ 	.byte	0x03, 0x1b
        /*001e*/ 	.short	0x00ff


	//----- nvinfo : EIATTR_NUM_BARRIERS
	.align		4
        /*0020*/ 	.byte	0x02, 0x4c
        /*0022*/ 	.byte	0x01
	.zero		1


	//----- nvinfo : EIATTR_MERCURY_ISA_VERSION
	.align		4
        /*0024*/ 	.byte	0x03, 0x5f
        /*0026*/ 	.short	0x0101


	//----- nvinfo : EIATTR_INT_WARP_WIDE_INSTR_OFFSETS
	.align		4
        /*0028*/ 	.byte	0x04, 0x31
        /*002a*/ 	.short	(.L_2803 - .L_2802)


	//   ....[0]....
.L_2802:
        /*002c*/ 	.word	0x00004bd0


	//   ....[1]....
        /*0030*/ 	.word	0x00005bd0


	//----- nvinfo : EIATTR_COOP_GROUP_MASK_REGIDS
	.align		4
.L_2803:
        /*0034*/ 	.byte	0x04, 0x29
        /*0036*/ 	.short	(.L_2805 - .L_2804)


	//   ....[0]....
.L_2804:
        /*0038*/ 	.word	0xffffffff


	//   ....[1]....
        /*003c*/ 	.word	0xffffffff


	//   ....[2]....
        /*0040*/ 	.word	0xffffffff


	//   ....[3]....
        /*0044*/ 	.word	0xffffffff


	//   ....[4]....
        /*0048*/ 	.word	0xffffffff


	//   ....[5]....
        /*004c*/ 	.word	0xffffffff


	//   ....[6]....
        /*0050*/ 	.word	0xffffffff


	//   ....[7]....
        /*0054*/ 	.word	0xffffffff


	//   ....[8]....
        /*0058*/ 	.word	0xffffffff


	//   ....[9]....
        /*005c*/ 	.word	0xffffffff


	//   ....[10]....
        /*0060*/ 	.word	0xffffffff


	//   ....[11]....
        /*0064*/ 	.word	0xffffffff


	//   ....[12]....
        /*0068*/ 	.word	0xffffffff


	//   ....[13]....
        /*006c*/ 	.word	0xffffffff


	//   ....[14]....
        /*0070*/ 	.word	0xffffffff


	//   ....[15]....
        /*0074*/ 	.word	0xffffffff


	//   ....[16]....
        /*0078*/ 	.word	0xffffffff


	//   ....[17]....
        /*007c*/ 	.word	0xffffffff


	//   ....[18]....
        /*0080*/ 	.word	0xffffffff


	//   ....[19]....
        /*0084*/ 	.word	0xffffffff


	//   ....[20]....
        /*0088*/ 	.word	0xffffffff


	//   ....[21]....
        /*008c*/ 	.word	0xffffffff


	//   ....[22]....
        /*0090*/ 	.word	0xffffffff


	//   ....[23]....
        /*0094*/ 	.word	0xffffffff


	//   ....[24]....
        /*0098*/ 	.word	0xffffffff


	//   ....[25]....
        /*009c*/ 	.word	0xffffffff


	//   ....[26]....
        /*00a0*/ 	.word	0xffffffff


	//   ....[27]....
        /*00a4*/ 	.word	0xffffffff


	//   ....[28]....
        /*00a8*/ 	.word	0xffffffff


	//   ....[29]....
        /*00ac*/ 	.word	0xffffffff


	//   ....[30]....
        /*00b0*/ 	.word	0xffffffff


	//   ....[31]....
        /*00b4*/ 	.word	0xffffffff


	//   ....[32]....
        /*00b8*/ 	.word	0xffffffff


	//   ....[33]....
        /*00bc*/ 	.word	0xffffffff


	//   ....[34]....
        /*00c0*/ 	.word	0xffffffff


	//   ....[35]....
        /*00c4*/ 	.word	0xffffffff


	//   ....[36]....
        /*00c8*/ 	.word	0xffffffff


	//   ....[37]....
        /*00cc*/ 	.word	0xffffffff


	//   ....[38]....
        /*00d0*/ 	.word	0xffffffff


	//   ....[39]....
        /*00d4*/ 	.word	0xffffffff


	//   ....[40]....
        /*00d8*/ 	.word	0xffffffff


	//   ....[41]....
        /*00dc*/ 	.word	0xffffffff


	//   ....[42]....
        /*00e0*/ 	.word	0xffffffff


	//   ....[43]....
        /*00e4*/ 	.word	0xffffffff


	//   ....[44]....
        /*00e8*/ 	.word	0xffffffff


	//   ....[45]....
        /*00ec*/ 	.word	0xffffffff


	//   ....[46]....
        /*00f0*/ 	.word	0xffffffff


	//   ....[47]....
        /*00f4*/ 	.word	0xffffffff


	//   ....[48]....
        /*00f8*/ 	.word	0xffffffff


	//   ....[49]....
        /*00fc*/ 	.word	0xffffffff


	//   ....[50]....
        /*0100*/ 	.word	0xffffffff


	//   ....[51]....
        /*0104*/ 	.word	0xffffffff


	//   ....[52]....
        /*0108*/ 	.word	0xffffffff


	//   ....[53]....
        /*010c*/ 	.word	0xffffffff


	//   ....[54]....
        /*0110*/ 	.word	0xffffffff


	//   ....[55]....
        /*0114*/ 	.word	0xffffffff


	//   ....[56]....
        /*0118*/ 	.word	0xffffffff


	//   ....[57]....
        /*011c*/ 	.word	0xffffffff


	//   ....[58]....
        /*0120*/ 	.word	0xffffffff


	//   ....[59]....
        /*0124*/ 	.word	0xffffffff


	//   ....[60]....
        /*0128*/ 	.word	0xffffffff


	//   ....[61]....
        /*012c*/ 	.word	0xffffffff


	//   ....[62]....
        /*0130*/ 	.word	0xffffffff


	//   ....[63]....
        /*0134*/ 	.word	0xffffffff


	//   ....[64]....
        /*0138*/ 	.word	0xffffffff


	//   ....[65]....
        /*013c*/ 	.word	0xffffffff


	//   ....[66]....
        /*0140*/ 	.word	0xffffffff


	//   ....[67]....
        /*0144*/ 	.word	0xffffffff


	//   ....[68]....
        /*0148*/ 	.word	0xffffffff


	//   ....[69]....
        /*014c*/ 	.word	0xffffffff


	//   ....[70]....
        /*0150*/ 	.word	0xffffffff


	//   ....[71]....
        /*0154*/ 	.word	0xffffffff


	//   ....[72]....
        /*0158*/ 	.word	0xffffffff


	//   ....[73]....
        /*015c*/ 	.word	0xffffffff


	//   ....[74]....
        /*0160*/ 	.word	0xffffffff


	//   ....[75]....
        /*0164*/ 	.word	0xffffffff


	//   ....[76]....
        /*0168*/ 	.word	0xffffffff


	//   ....[77]....
        /*016c*/ 	.word	0xffffffff


	//   ....[78]....
        /*0170*/ 	.word	0xffffffff


	//   ....[79]....
        /*0174*/ 	.word	0xffffffff


	//   ....[80]....
        /*0178*/ 	.word	0xffffffff


	//   ....[81]....
        /*017c*/ 	.word	0xffffffff


	//   ....[82]....
        /*0180*/ 	.word	0xffffffff


	//   ....[83]....
        /*0184*/ 	.word	0xffffffff


	//   ....[84]....
        /*0188*/ 	.word	0xffffffff


	//   ....[85]....
        /*018c*/ 	.word	0xffffffff


	//   ....[86]....
        /*0190*/ 	.word	0xffffffff


	//   ....[87]....
        /*0194*/ 	.word	0xffffffff


	//   ....[88]....
        /*0198*/ 	.word	0xffffffff


	//   ....[89]....
        /*019c*/ 	.word	0xffffffff


	//   ....[90]....
        /*01a0*/ 	.word	0xffffffff


	//   ....[91]....
        /*01a4*/ 	.word	0xffffffff


	//   ....[92]....
        /*01a8*/ 	.word	0xffffffff


	//   ....[93]....
        /*01ac*/ 	.word	0xffffffff


	//   ....[94]....
        /*01b0*/ 	.word	0xffffffff


	//   ....[95]....
        /*01b4*/ 	.word	0xffffffff


	//----- nvinfo : EIATTR_COOP_GROUP_INSTR_OFFSETS
	.align		4
.L_2805:
        /*01b8*/ 	.byte	0x04, 0x28
        /*01ba*/ 	.short	(.L_2807 - .L_2806)


	//   ....[0]....
.L_2806:
        /*01bc*/ 	.word	0x00000a70


	//   ....[1]....
        /*01c0*/ 	.word	0x00000b00


	//   ....[2]....
        /*01c4*/ 	.word	0x00000c30


	//   ....[3]....
        /*01c8*/ 	.word	0x00000d20


	//   ....[4]....
        /*01cc*/ 	.word	0x00001580


	//   ....[5]....
        /*01d0*/ 	.word	0x00001e20


	//   ....[6]....
        /*01d4*/ 	.word	0x00002160


	//   ....[7]....
        /*01d8*/ 	.word	0x00002a70


	//   ....[8]....
        /*01dc*/ 	.word	0x000043e0


	//   ....[9]....
        /*01e0*/ 	.word	0x00004410


	//   ....[10]....
        /*01e4*/ 	.word	0x00004490


	//   ....[11]....
        /*01e8*/ 	.word	0x000044c0


	//   ....[12]....
        /*01ec*/ 	.word	0x00004510


	//   ....[13]....
        /*01f0*/ 	.word	0x00004520


	//   ....[14]....
        /*01f4*/ 	.word	0x00004580


	//   ....[15]....
        /*01f8*/ 	.word	0x000045b0


	//   ....[16]....
        /*01fc*/ 	.word	0x00004640


	//   ....[17]....
        /*0200*/ 	.word	0x00004690


	//   ....[18]....
        /*0204*/ 	.word	0x000046e0


	//   ....[19]....
        /*0208*/ 	.word	0x00004710


	//   ....[20]....
        /*020c*/ 	.word	0x000047b0


	//   ....[21]....
        /*0210*/ 	.word	0x000047f0


	//   ....[22]....
        /*0214*/ 	.word	0x00004800


	//   ....[23]....
        /*0218*/ 	.word	0x00004810


	//   ....[24]....
        /*021c*/ 	.word	0x000048a0


	//   ....[25]....
        /*0220*/ 	.word	0x000048e0


	//   ....[26]....
        /*0224*/ 	.word	0x00004920


	//   ....[27]....
        /*0228*/ 	.word	0x00004950


	//   ....[28]....
        /*022c*/ 	.word	0x00004a50


	//   ....[29]....
        /*0230*/ 	.word	0x00004ab0


	//   ....[30]....
        /*0234*/ 	.word	0x00004b00


	//   ....[31]....
        /*0238*/ 	.word	0x00004b30


	//   ....[32]....
        /*023c*/ 	.word	0x00005320


	//   ....[33]....
        /*0240*/ 	.word	0x00005340


	//   ....[34]....
        /*0244*/ 	.word	0x00005350


	//   ....[35]....
        /*0248*/ 	.word	0x000054b0


	//   ....[36]....
        /*024c*/ 	.word	0x000054d0


	//   ....[37]....
        /*0250*/ 	.word	0x000054f0


	//   ....[38]....
        /*0254*/ 	.word	0x000055c0


	//   ....[39]....
        /*0258*/ 	.word	0x000055e0


	//   ....[40]....
        /*025c*/ 	.word	0x000055f0


	//   ....[41]....
        /*0260*/ 	.word	0x00005600


	//   ....[42]....
        /*0264*/ 	.word	0x000056d0


	//   ....[43]....
        /*0268*/ 	.word	0x000056f0


	//   ....[44]....
        /*026c*/ 	.word	0x00005700


	//   ....[45]....
        /*0270*/ 	.word	0x00005710


	//   ....[46]....
        /*0274*/ 	.word	0x000057e0


	//   ....[47]....
        /*0278*/ 	.word	0x00005800


	//   ....[48]....
        /*027c*/ 	.word	0x00005810


	//   ....[49]....
        /*0280*/ 	.word	0x00005820


	//   ....[50]....
        /*0284*/ 	.word	0x000058f0


	//   ....[51]....
        /*0288*/ 	.word	0x00005920


	//   ....[52]....
        /*028c*/ 	.word	0x00005930


	//   ....[53]....
        /*0290*/ 	.word	0x00005940


	//   ....[54]....
        /*0294*/ 	.word	0x00005a80


	//   ....[55]....
        /*0298*/ 	.word	0x00005ac0


	//   ....[56]....
        /*029c*/ 	.word	0x00005b00


	//   ....[57]....
        /*02a0*/ 	.word	0x00005b50


	//   ....[58]....
        /*02a4*/ 	.word	0x00005b90


	//   ....[59]....
        /*02a8*/ 	.word	0x00005cf0


	//   ....[60]....
        /*02ac*/ 	.word	0x00005d10


	//   ....[61]....
        /*02b0*/ 	.word	0x00005d40


	//   ....[62]....
        /*02b4*/ 	.word	0x00005f00


	//   ....[63]....
        /*02b8*/ 	.word	0x000065a0


	//   ....[64]....
        /*02bc*/ 	.word	0x00009060


	//   ....[65]....
        /*02c0*/ 	.word	0x000090a0


	//   ....[66]....
        /*02c4*/ 	.word	0x000090e0


	//   ....[67]....
        /*02c8*/ 	.word	0x00009120


	//   ....[68]....
        /*02cc*/ 	.word	0x00009230


	//   ....[69]....
        /*02d0*/ 	.word	0x00009270


	//   ....[70]....
        /*02d4*/ 	.word	0x000092b0


	//   ....[71]....
        /*02d8*/ 	.word	0x000092f0


	//   ....[72]....
        /*02dc*/ 	.word	0x00009400


	//   ....[73]....
        /*02e0*/ 	.word	0x00009440


	//   ....[74]....
        /*02e4*/ 	.word	0x00009480


	//   ....[75]....
        /*02e8*/ 	.word	0x000094c0


	//   ....[76]....
        /*02ec*/ 	.word	0x000095d0


	//   ....[77]....
        /*02f0*/ 	.word	0x00009610


	//   ....[78]....
        /*02f4*/ 	.word	0x00009650


	//   ....[79]....
        /*02f8*/ 	.word	0x00009690


	//   ....[80]....
        /*02fc*/ 	.word	0x000097a0


	//   ....[81]....
        /*0300*/ 	.word	0x000097c0


	//   ....[82]....
        /*0304*/ 	.word	0x000097e0


	//   ....[83]....
        /*0308*/ 	.word	0x000097f0


	//   ....[84]....
        /*030c*/ 	.word	0x00009c70


	//   ....[85]....
        /*0310*/ 	.word	0x00009f60


	//   ....[86]....
        /*0314*/ 	.word	0x0000a0d0


	//   ....[87]....
        /*0318*/ 	.word	0x0000a120


	//   ....[88]....
        /*031c*/ 	.word	0x0000a170


	//   ....[89]....
        /*0320*/ 	.word	0x0000a1a0


	//   ....[90]....
        /*0324*/ 	.word	0x0000a1c0


	//   ....[91]....
        /*0328*/ 	.word	0x0000a290


	//   ....[92]....
        /*032c*/ 	.word	0x0000a2d0


	//   ....[93]....
        /*0330*/ 	.word	0x0000a320


	//   ....[94]....
        /*0334*/ 	.word	0x0000a350


	//   ....[95]....
        /*0338*/ 	.word	0x0000a370


	//----- nvinfo : EIATTR_VRC_CTA_INIT_COUNT
	.align		4
.L_2807:
        /*033c*/ 	.byte	0x02, 0x4a
	.zero		1
	.zero		1


	//----- nvinfo : EIATTR_EXIT_INSTR_OFFSETS
	.align		4
        /*0340*/ 	.byte	0x04, 0x1c
        /*0342*/ 	.short	(.L_2809 - .L_2808)


	//   ....[0]....
.L_2808:
        /*0344*/ 	.word	0x0000a410


	//   ....[1]....
        /*0348*/ 	.word	0x0000a6d0


	//----- nvinfo : EIATTR_MAX_THREADS
	.align		4
.L_2809:
        /*034c*/ 	.byte	0x04, 0x05
        /*034e*/ 	.short	(.L_2811 - .L_2810)
.L_2810:
        /*0350*/ 	.word	0x00000020
        /*0354*/ 	.word	0x00000001
        /*0358*/ 	.word	0x00000001


	//----- nvinfo : EIATTR_CRS_STACK_SIZE
	.align		4
.L_2811:
        /*035c*/ 	.byte	0x04, 0x1e
        /*035e*/ 	.short	(.L_2813 - .L_2812)
.L_2812:
        /*0360*/ 	.word	0x00000000


	//----- nvinfo : EIATTR_CBANK_PARAM_SIZE
	.align		4
.L_2813:
        /*0364*/ 	.byte	0x03, 0x19
        /*0366*/ 	.short	0x01f0


	//----- nvinfo : EIATTR_PARAM_CBANK
	.align		4
        /*0368*/ 	.byte	0x04, 0x0a
        /*036a*/ 	.short	(.L_2815 - .L_2814)
	.align		4
.L_2814:
        /*036c*/ 	.word	index@(.nv.constant0._Z25selective_scan_bwd_kernelI32Selective_Scan_bwd_kernel_traitsILi32ELi16ELb1ELb1ELb0ELb0ELb1EN3c104HalfENS1_7complexIfEEEEv12SSMParamsBwd)
        /*0370*/ 	.short	0x0380
        /*0372*/ 	.short	0x01f0


	//----- nvinfo : EIATTR_SW_WAR
	.align		4
.L_2815:
        /*0374*/ 	.byte	0x04, 0x36
        /*0376*/ 	.short	(.L_2817 - .L_2816)
.L_2816:
        /*0378*/ 	.word	0x00000008
.L_2817:


//--------------------- .nv.info._Z25selective_scan_bwd_kernelI32Selective_Scan_bwd_kernel_traitsILi32ELi16ELb1ELb1ELb0ELb1ELb0EN3c104HalfENS1_7complexIfEEEEv12SSMParamsBwd --------------------------
	.section	.nv.info._Z25selective_scan_bwd_kernelI32Selective_Scan_bwd_kernel_traitsILi32ELi16ELb1ELb1ELb0ELb1ELb0EN3c104HalfENS1_7complexIfEEEEv12SSMParamsBwd,"",@"SHT_CUDA_INFO"
	.sectionflags	@""
	.align	4


	//----- nvinfo : EIATTR_CUDA_API_VERSION
	.align		4
        /*0000*/ 	.byte	0x04, 0x37
        /*0002*/ 	.short	(.L_2819 - .L_2818)
.L_2818:
        /*0004*/ 	.word	0x00000082


	//----- nvinfo : EIATTR_KPARAM_INFO
	.align		4
.L_2819:
        /*0008*/ 	.byte	0x04, 0x17
        /*000a*/ 	.short	(.L_2821 - .L_2820)
.L_2820:
        /*000c*/ 	.word	0x00000000
        /*0010*/ 	.short	0x0000
        /*0012*/ 	.short	0x0000
        /*0014*/ 	.byte	0x00, 0xf0, 0xc1, 0x07


	//----- nvinfo : EIATTR_SPARSE_MMA_MASK
	.align		4
.L_2821:
        /*0018*/ 	.byte	0x03, 0x50
        /*001a*/ 	.short	0x0000


	//----- nvinfo : EIATTR_MAXREG_COUNT
	.align		4
        /*001c*/ 	.byte	0x03, 0x1b
        /*001e*/ 	.short	0x00ff


	//----- nvinfo : EIATTR_NUM_BARRIERS
	.align		4
        /*0020*/ 	.byte	0x02, 0x4c
        /*0022*/ 	.byte	0x01
	.zero		1


	//----- nvinfo : EIATTR_MERCURY_ISA_VERSION
	.align		4
        /*0024*/ 	.byte	0x03, 0x5f
        /*0026*/ 	.short	0x0101


	//----- nvinfo : EIATTR_INT_WARP_WIDE_INSTR_OFFSETS
	.align		4
        /*0028*/ 	.byte	0x04, 0x31
        /*002a*/ 	.short	(.L_2823 - .L_2822)


	//   ....[0]....
.L_2822:
        /*002c*/ 	.word	0x000066c0


	//   ....[1]....
        /*0030*/ 	.word	0x000074c0


	//----- nvinfo : EIATTR_COOP_GROUP_MASK_REGIDS
	.align		4
.L_2823:
        /*0034*/ 	.byte	0x04, 0x29
        /*0036*/ 	.short	(.L_2825 - .L_2824)


	//   ....[0]....
.L_2824:
        /*0038*/ 	.word	0xffffffff


	//   ....[1]....
        /*003c*/ 	.word	0xffffffff


	//   ....[2]....
        /*0040*/ 	.word	0xffffffff


	//   ....[3]....
        /*0044*/ 	.word	0xffffffff


	//   ....[4]....
        /*0048*/ 	.word	0xffffffff


	//   ....[5]....
        /*004c*/ 	.word	0xffffffff


	//   ....[6]....
        /*0050*/ 	.word	0xffffffff


	//   ....[7]....
        /*0054*/ 	.word	0xffffffff


	//   ....[8]....
        /*0058*/ 	.word	0xffffffff


	//   ....[9]....
        /*005c*/ 	.word	0xffffffff


	//   ....[10]....
        /*0060*/ 	.word	0xffffffff


	//   ....[11]....
        /*0064*/ 	.word	0xffffffff


	//   ....[12]....
        /*0068*/ 	.word	0xffffffff


	//   ....[13]....
        /*006c*/ 	.word	0xffffffff


	//   ....[14]....
        /*0070*/ 	.word	0xffffffff


	//   ....[15]....
        /*0074*/ 	.word	0xffffffff


	//   ....[16]....
        /*0078*/ 	.word	0xffffffff


	//   ....[17]....
        /*007c*/ 	.word	0xffffffff


	//   ....[18]....
        /*0080*/ 	.word	0xffffffff


	//   ....[19]....
        /*0084*/ 	.word	0xffffffff


	//   ....[20]....
        /*0088*/ 	.word	0xffffffff


	//   ....[21]....
        /*008c*/ 	.word	0xffffffff


	//   ....[22]....
        /*0090*/ 	.word	0xffffffff


	//   ....[23]....
        /*0094*/ 	.word	0xffffffff


	//   ....[24]....
        /*0098*/ 	.word	0xffffffff


	//   ....[25]....
        /*009c*/ 	.word	0xffffffff


	//   ....[26]....
        /*00a0*/ 	.word	0xffffffff


	//   ....[27]....
        /*00a4*/ 	.word	0xffffffff


	//   ....[28]....
        /*00a8*/ 	.word	0xffffffff


	//   ....[29]....
        /*00ac*/ 	.word	0xffffffff


	//   ....[30]....
        /*00b0*/ 	.word	0xffffffff


	//   ....[31]....
        /*00b4*/ 	.word	0xffffffff


	//   ....[32]....
        /*00b8*/ 	.word	0xffffffff


	//   ....[33]....
        /*00bc*/ 	.word	0xffffffff


	//   ....[34]....
        /*00c0*/ 	.word	0xffffffff


	//   ....[35]....
        /*00c4*/ 	.word	0xffffffff


	//   ....[36]....
        /*00c8*/ 	.word	0xffffffff


	//   ....[37]....
        /*00cc*/ 	.word	0xffffffff


	//   ....[38]....
        /*00d0*/ 	.word	0xffffffff


	//   ....[39]....
        /*00d4*/ 	.word	0xffffffff


	//   ....[40]....
        /*00d8*/ 	.word	0xffffffff


	//   ....[41]....
        /*00dc*/ 	.word	0xffffffff


	//   ....[42]....
        /*00e0*/ 	.word	0xffffffff


	//   ....[43]....
        /*00e4*/ 	.word	0xffffffff


	//   ....[44]....
        /*00e8*/ 	.word	0xffffffff


	//   ....[45]....
        /*00ec*/ 	.word	0xffffffff


	//   ....[46]....
        /*00f0*/ 	.word	0xffffffff


	//   ....[47]....
        /*00f4*/ 	.word	0xffffffff


	//   ....[48]....
        /*00f8*/ 	.word	0xffffffff


	//   ....[49]....
        /*00fc*/ 	.word	0xffffffff


	//   ....[50]....
        /*0100*/ 	.word	0xffffffff


	//   ....[51]....
        /*0104*/ 	.word	0xffffffff


	//   ....[52]....
        /*0108*/ 	.word	0xffffffff


	//   ....[53]....
        /*010c*/ 	.word	0xffffffff


	//   ....[54]....
        /*0110*/ 	.word	0xffffffff


	//   ....[55]....
        /*0114*/ 	.word	0xffffffff


	//   ....[56]....
        /*0118*/ 	.word	0xffffffff


	//   ....[57]....
        /*011c*/ 	.word	0xffffffff


	//   ....[58]....
        /*0120*/ 	.word	0xffffffff


	//   ....[59]....
        /*0124*/ 	.word	0xffffffff


	//   ....[60]....
        /*0128*/ 	.word	0xffffffff


	//   ....[61]....
        /*012c*/ 	.word	0xffffffff


	//   ....[62]....
        /*0130*/ 	.word	0xffffffff


	//   ....[63]....
        /*0134*/ 	.word	0xffffffff


	//   ....[64]....
        /*0138*/ 	.word	0xffffffff


	//   ....[65]....
        /*013c*/ 	.word	0xffffffff


	//   ....[66]....
        /*0140*/ 	.word	0xffffffff


	//   ....[67]....
        /*0144*/ 	.word	0xffffffff


	//   ....[68]....
        /*0148*/ 	.word	0xffffffff


	//   ....[69]....
        /*014c*/ 	.word	0xffffffff


	//   ....[70]....
        /*0150*/ 	.word	0xffffffff


	//   ....[71]....
        /*0154*/ 	.word	0xffffffff


	//   ....[72]....
        /*0158*/ 	.word	0xffffffff


	//   ....[73]....
        /*015c*/ 	.word	0xffffffff


	//   ....[74]....
        /*0160*/ 	.word	0xffffffff


	//   ....[75]....
        /*0164*/ 	.word	0xffffffff


	//   ....[76]....
        /*0168*/ 	.word	0xffffffff


	//   ....[77]....
        /*016c*/ 	.word	0xffffffff


	//   ....[78]....
        /*0170*/ 	.word	0xffffffff


	//   ....[79]....
        /*0174*/ 	.word	0xffffffff


	//   ....[80]....
        /*0178*/ 	.word	0xffffffff


	//   ....[81]....
        /*017c*/ 	.word	0xffffffff


	//   ....[82]....
        /*0180*/ 	.word	0xffffffff


	//   ....[83]....
        /*0184*/ 	.word	0xffffffff


	//   ....[84]....
        /*0188*/ 	.word	0xffffffff


	//   ....[85]....
        /*018c*/ 	.word	0xffffffff


	//   ....[86]....
        /*0190*/ 	.word	0xffffffff


	//   ....[87]....
        /*0194*/ 	.word	0xffffffff


	//   ....[88]....
        /*0198*/ 	.word	0xffffffff


	//   ....[89]....
        /*019c*/ 	.word	0xffffffff


	//   ....[90]....
        /*01a0*/ 	.word	0xffffffff


	//   ....[91]....
        /*01a4*/ 	.word	0xffffffff


	//   ....[92]....
        /*01a8*/ 	.word	0xffffffff


	//----- nvinfo : EIATTR_COOP_GROUP_INSTR_OFFSETS
	.align		4
.L_2825:
        /*01ac*/ 	.byte	0x04, 0x28
        /*01ae*/ 	.short	(.L_2827 - .L_2826)


	//   ....[0]....
.L_2826:
        /*01b0*/ 	.word	0x00000a00


	//   ....[1]....
        /*01b4*/ 	.word	0x00000ab0


	//   ....[2]....
        /*01b8*/ 	.word	0x00000d20


	//   ....[3]....
        /*01bc*/ 	.word	0x000038b0


	//   ....[4]....
        /*01c0*/ 	.word	0x00005280


	//   ....[5]....
        /*01c4*/ 	.word	0x000052c0


	//   ....[6]....
        /*01c8*/ 	.word	0x000053f0


	//   ....[7]....
        /*01cc*/ 	.word	0x00005430


	//   ....[8]....
        /*01d0*/ 	.word	0x00005500


	//   ....[9]....
        /*01d4*/ 	.word	0x00005540


	//   ....[10]....
        /*01d8*/ 	.word	0x000055f0


	//   ....[11]....
        /*01dc*/ 	.word	0x00005630


	//   ....[12]....
        /*01e0*/ 	.word	0x00005720


	//   ....[13]....
        /*01e4*/ 	.word	0x00005750


	//   ....[14]....
        /*01e8*/ 	.word	0x000057c0


	//   ....[15]....
        /*01ec*/ 	.word	0x00005800


	//   ....[16]....
        /*01f0*/ 	.word	0x00005940


	//   ....[17]....
        /*01f4*/ 	.word	0x00005980


	//   ....[18]....
        /*01f8*/ 	.word	0x000059c0


	//   ....[19]....
        /*01fc*/ 	.word	0x00005a00


	//   ....[20]....
        /*0200*/ 	.word	0x00005b60


	//   ....[21]....
        /*0204*/ 	.word	0x00005ba0


	//   ....[22]....
        /*0208*/ 	.word	0x00005be0


	//   ....[23]....
        /*020c*/ 	.word	0x00005c20


	//   ....[24]....
        /*0210*/ 	.word	0x00005d30


	//   ....[25]....
        /*0214*/ 	.word	0x00005d70


	//   ....[26]....
        /*0218*/ 	.word	0x00005db0


	//   ....[27]....
        /*021c*/ 	.word	0x00005df0


	//   ....[28]....
        /*0220*/ 	.word	0x00005e30


	//   ....[29]....
        /*0224*/ 	.word	0x00005e70


	//   ....[30]....
        /*0228*/ 	.word	0x00006c20


	//   ....[31]....
        /*022c*/ 	.word	0x00006c40


	//   ....[32]....
        /*0230*/ 	.word	0x00006c50


	//   ....[33]....
        /*0234*/ 	.word	0x00006c60


	//   ....[34]....
        /*0238*/ 	.word	0x00006d30


	//   ....[35]....
        /*023c*/ 	.word	0x00006d50


	//   ....[36]....
        /*0240*/ 	.word	0x00006d60


	//   ....[37]....
        /*0244*/ 	.word	0x00006d70


	//   ....[38]....
        /*0248*/ 	.word	0x00006e40


	//   ....[39]....
        /*024c*/ 	.word	0x00006e60


	//   ....[40]....
        /*0250*/ 	.word	0x00006e70


	//   ....[41]....
        /*0254*/ 	.word	0x00006e80


	//   ....[42]....
        /*0258*/ 	.word	0x00006f50


	//   ....[43]....
        /*025c*/ 	.word	0x00006f70


	//   ....[44]....
        /*0260*/ 	.word	0x00006f80


	//   ....[45]....
        /*0264*/ 	.word	0x00006f90


	//   ....[46]....
        /*0268*/ 	.word	0x00007060


	//   ....[47]....
        /*026c*/ 	.word	0x00007080


	//   ....[48]....
        /*0270*/ 	.word	0x00007090


	//   ....[49]....
        /*0274*/ 	.word	0x000070a0


	//   ....[50]....
        /*0278*/ 	.word	0x00007180


	//   ....[51]....
        /*027c*/ 	.word	0x000071e0


	//   ....[52]....
        /*0280*/ 	.word	0x00007220


	//   ....[53]....
        /*0284*/ 	.word	0x00007260


	//   ....[54]....
        /*0288*/ 	.word	0x000072a0


	//   ....[55]....
        /*028c*/ 	.word	0x000072e0


	//   ....[56]....
        /*0290*/ 	.word	0x00007320


	//   ....[57]....
        /*0294*/ 	.word	0x00007360


	//   ....[58]....
        /*0298*/ 	.word	0x000073a0


	//   ....[59]....
        /*029c*/ 	.word	0x000073f0


	//   ....[60]....
        /*02a0*/ 	.word	0x00009ee0


	//   ....[61]....
        /*02a4*/ 	.word	0x00009f20


	//   ....[62]....
        /*02a8*/ 	.word	0x00009f60


	//   ....[63]....
        /*02ac*/ 	.word	0x00009fa0


	//   ....[64]....
        /*02b0*/ 	.word	0x0000a0b0


	//   ....[65]....
        /*02b4*/ 	.word	0x0000a0f0


	//   ....[66]....
        /*02b8*/ 	.word	0x0000a130


	//   ....[67]....
        /*02bc*/ 	.word	0x0000a170


	//   ....[68]....
        /*02c0*/ 	.word	0x0000a280


	//   ....[69]....
        /*02c4*/ 	.word	0x0000a2c0


	//   ....[70]....
        /*02c8*/ 	.word	0x0000a300


	//   ....[71]....
        /*02cc*/ 	.word	0x0000a340


	//   ....[72]....
        /*02d0*/ 	.word	0x0000a450


	//   ....[73]....
        /*02d4*/ 	.word	0x0000a490


	//   ....[74]....
        /*02d8*/ 	.word	0x0000a4d0


	//   ....[75]....
        /*02dc*/ 	.word	0x0000a510


	//   ....[76]....
        /*02e0*/ 	.word	0x0000a620


	//   ....[77]....
        /*02e4*/ 	.word	0x0000a640


	//   ....[78]....
        /*02e8*/ 	.word	0x0000a660


	//   ....[79]....
        /*02ec*/ 	.word	0x0000a670


	//   ....[80]....
        /*02f0*/ 	.word	0x0000ab40


	//   ....[81]....
        /*02f4*/ 	.word	0x0000b260


	//   ....[82]....
        /*02f8*/ 	.word	0x0000b6e0


	//   ....[83]....
        /*02fc*/ 	.word	0x0000b800


	//   ....[84]....
        /*0300*/ 	.word	0x0000b850


	//   ....[85]....
        /*0304*/ 	.word	0x0000b8a0


	//   ....[86]....
        /*0308*/ 	.word	0x0000b8d0


	//   ....[87]....
        /*030c*/ 	.word	0x0000b8f0


	//   ....[88]....
        /*0310*/ 	.word	0x0000ba10


	//   ....[89]....
        /*0314*/ 	.word	0x0000ba50


	//   ....[90]....
        /*0318*/ 	.word	0x0000baa0


	//   ....[91]....
        /*031c*/ 	.word	0x0000bad0


	//   ....[92]....
        /*0320*/ 	.word	0x0000baf0


	//----- nvinfo : EIATTR_VRC_CTA_INIT_COUNT
	.align		4
.L_2827:
        /*0324*/ 	.byte	0x02, 0x4a
	.zero		1
	.zero		1


	//----- nvinfo : EIATTR_EXIT_INSTR_OFFSETS
	.align		4
        /*0328*/ 	.byte	0x04, 0x1c
        /*032a*/ 	.short	(.L_2829 - .L_2828)


	//   ....[0]....
.L_2828:
        /*032c*/ 	.word	0x0000bbb0


	//   ....[1]....
        /*0330*/ 	.word	0x0000be90


	//----- nvinfo : EIATTR_MAX_THREADS
	.align		4
.L_2829:
        /*0334*/ 	.byte	0x04, 0x05
        /*0336*/ 	.short	(.L_2831 - .L_2830)
.L_2830:
        /*0338*/ 	.word	0x00000020
        /*033c*/ 	.word	0x00000001
        /*0340*/ 	.word	0x00000001


	//----- nvinfo : EIATTR_CRS_STACK_SIZE
	.align		4
.L_2831:
        /*0344*/ 	.byte	0x04, 0x1e
        /*0346*/ 	.short	(.L_2833 - .L_2832)
.L_2832:
        /*0348*/ 	.word	0x00000000


	//----- nvinfo : EIATTR_CBANK_PARAM_SIZE
	.align		4
.L_2833:
        /*034c*/ 	.byte	0x03, 0x19
        /*034e*/ 	.short	0x01f0


	//----- nvinfo : EIATTR_PARAM_CBANK
	.align		4
        /*0350*/ 	.byte	0x04, 0x0a
        /*0352*/ 	.short	(.L_2835 - .L_2834)
	.align		4
.L_2834:
        /*0354*/ 	.word	index@(.nv.constant0._Z25selective_scan_bwd_kernelI32Selective_Scan_bwd_kernel_traitsILi32ELi16ELb1ELb1ELb0ELb1ELb0EN3c104HalfENS1_7complexIfEEEEv12SSMParamsBwd)
        /*0358*/ 	.short	0x0380
        /*035a*/ 	.short	0x01f0


	//----- nvinfo : EIATTR_SW_WAR
	.align		4
.L_2835:
        /*035c*/ 	.byte	0x04, 0x36
        /*035e*/ 	.short	(.L_2837 - .L_2836)
.L_2836:
        /*0360*/ 	.word	0x00000008
.L_2837:


//--------------------- .nv.info._Z25selective_scan_bwd_kernelI32Selective_Scan_bwd_kernel_traitsILi32ELi16ELb1ELb1ELb0ELb1ELb1EN3c104HalfENS1_7complexIfEEEEv12SSMParamsBwd --------------------------
	.section	.nv.info._Z25selective_scan_bwd_kernelI32Selective_Scan_bwd_kernel_traitsILi32ELi16ELb1ELb1ELb0ELb1ELb1EN3c104HalfENS1_7complexIfEEEEv12SSMParamsBwd,"",@"SHT_CUDA_INFO"
	.sectionflags	@""
	.align	4


	//----- nvinfo : EIATTR_CUDA_API_VERSION
	.align		4
        /*0000*/ 	.byte	0x04, 0x37
        /*0002*/ 	.short	(.L_2839 - .L_2838)
.L_2838:
        /*0004*/ 	.word	0x00000082


	//----- nvinfo : EIATTR_KPARAM_INFO
	.align		4
.L_2839:
        /*0008*/ 	.byte	0x04, 0x17
        /*000a*/ 	.short	(.L_2841 - .L_2840)
.L_2840:
        /*000c*/ 	.word	0x00000000
        /*0010*/ 	.short	0x0000
        /*0012*/ 	.short	0x0000
        /*0014*/ 	.byte	0x00, 0xf0, 0xc1, 0x07


	//----- nvinfo : EIATTR_SPARSE_MMA_MASK
	.align		4
.L_2841:
        /*0018*/ 	.byte	0x03, 0x50
        /*001a*/ 	.short	0x0000


	//----- nvinfo : EIATTR_MAXREG_COUNT
	.align		4
        /*001c*/ 	.byte	0x03, 0x1b
        /*001e*/ 	.short	0x00ff


	//----- nvinfo : EIATTR_NUM_BARRIERS
	.align		4
        /*0020*/ 	.byte	0x02, 0x4c
        /*0022*/ 	.byte	0x01
	.zero		1


	//----- nvinfo : EIATTR_MERCURY_ISA_VERSION
	.align		4
        /*0024*/ 	.byte	0x03, 0x5f
        /*0026*/ 	.short	0x0101


	//----- nvinfo : EIATTR_INT_WARP_WIDE_INSTR_OFFSETS
	.align		4
        /*0028*/ 	.byte	0x04, 0x31
        /*002a*/ 	.short	(.L_2843 - .L_2842)


	//   ....[0]....
.L_2842:
        /*002c*/ 	.word	0x00007500


	//   ....[1]....
        /*0030*/ 	.word	0x00007d20


	//----- nvinfo : EIATTR_COOP_GROUP_MASK_REGIDS
	.align		4
.L_2843:
        /*0034*/ 	.byte	0x04, 0x29
        /*0036*/ 	.short	(.L_2845 - .L_2844)


	//   ....[0]....
.L_2844:
        /*0038*/ 	.word	0xffffffff


	//   ....[1]....
        /*003c*/ 	.word	0xffffffff


	//   ....[2]....
        /*0040*/ 	.word	0xffffffff


	//   ....[3]....
        /*0044*/ 	.word	0xffffffff


	//   ....[4]....
        /*0048*/ 	.word	0xffffffff


	//   ....[5]....
        /*004c*/ 	.word	0xffffffff


	//   ....[6]....
        /*0050*/ 	.word	0xffffffff


	//   ....[7]....
        /*0054*/ 	.word	0xffffffff


	//   ....[8]....
        /*0058*/ 	.word	0xffffffff


	//   ....[9]....
        /*005c*/ 	.word	0xffffffff


	//   ....[10]....
        /*0060*/ 	.word	0xffffffff


	//   ....[11]....
        /*0064*/ 	.word	0xffffffff


	//   ....[12]....
        /*0068*/ 	.word	0xffffffff


	//   ....[13]....
        /*006c*/ 	.word	0xffffffff


	//   ....[14]....
        /*0070*/ 	.word	0xffffffff


	//   ....[15]....
        /*0074*/ 	.word	0xffffffff


	//   ....[16]....
        /*0078*/ 	.word	0xffffffff


	//   ....[17]....
        /*007c*/ 	.word	0xffffffff


	//   ....[18]....
        /*0080*/ 	.word	0xffffffff


	//   ....[19]....
        /*0084*/ 	.word	0xffffffff


	//   ....[20]....
        /*0088*/ 	.word	0xffffffff


	//   ....[21]....
        /*008c*/ 	.word	0xffffffff


	//   ....[22]....
        /*0090*/ 	.word	0xffffffff


	//   ....[23]....
        /*0094*/ 	.word	0xffffffff


	//   ....[24]....
        /*0098*/ 	.word	0xffffffff


	//   ....[25]....
        /*009c*/ 	.word	0xffffffff


	//   ....[26]....
        /*00a0*/ 	.word	0xffffffff


	//   ....[27]....
        /*00a4*/ 	.word	0xffffffff


	//   ....[28]....
        /*00a8*/ 	.word	0xffffffff


	//   ....[29]....
        /*00ac*/ 	.word	0xffffffff


	//   ....[30]....
        /*00b0*/ 	.word	0xffffffff


	//   ....[31]....
        /*00b4*/ 	.word	0xffffffff


	//   ....[32]....
        /*00b8*/ 	.word	0xffffffff


	//   ....[33]....
        /*00bc*/ 	.word	0xffffffff


	//   ....[34]....
        /*00c0*/ 	.word	0xffffffff


	//   ....[35]....
        /*00c4*/ 	.word	0xffffffff


	//   ....[36]....
        /*00c8*/ 	.word	0xffffffff


	//   ....[37]....
        /*00cc*/ 	.word	0xffffffff


	//   ....[38]....
        /*00d0*/ 	.word	0xffffffff


	//   ....[39]....
        /*00d4*/ 	.word	0xffffffff


	//   ....[40]....
        /*00d8*/ 	.word	0xffffffff


	//   ....[41]....
        /*00dc*/ 	.word	0xffffffff


	//   ....[42]....
        /*00e0*/ 	.word	0xffffffff


	//   ....[43]....
        /*00e4*/ 	.word	0xffffffff


	//   ....[44]....
        /*00e8*/ 	.word	0xffffffff


	//   ....[45]....
        /*00ec*/ 	.word	0xffffffff


	//   ....[46]....
        /*00f0*/ 	.word	0xffffffff


	//   ....[47]....
        /*00f4*/ 	.word	0xffffffff


	//   ....[48]....
        /*00f8*/ 	.word	0xffffffff


	//   ....[49]....
        /*00fc*/ 	.word	0xffffffff


	//   ....[50]....
        /*0100*/ 	.word	0xffffffff


	//   ....[51]....
        /*0104*/ 	.word	0xffffffff


	//   ....[52]....
        /*0108*/ 	.word	0xffffffff


	//   ....[53]....
        /*010c*/ 	.word	0xffffffff


	//   ....[54]....
        /*0110*/ 	.word	0xffffffff


	//   ....[55]....
        /*0114*/ 	.word	0xffffffff


	//   ....[56]....
        /*0118*/ 	.word	0xffffffff


	//   ....[57]....
        /*011c*/ 	.word	0xffffffff


	//   ....[58]....
        /*0120*/ 	.word	0xffffffff


	//   ....[59]....
        /*0124*/ 	.word	0xffffffff


	//   ....[60]....
        /*0128*/ 	.word	0xffffffff


	//   ....[61]....
        /*012c*/ 	.word	0xffffffff


	//   ....[62]....
        /*0130*/ 	.word	0xffffffff


	//   ....[63]....
        /*0134*/ 	.word	0xffffffff


	//   ....[64]....
        /*0138*/ 	.word	0xffffffff


	//   ....[65]....
        /*013c*/ 	.word	0xffffffff


	//   ....[66]....
        /*0140*/ 	.word	0xffffffff


	//   ....[67]....
        /*0144*/ 	.word	0xffffffff


	//   ....[68]....
        /*0148*/ 	.word	0xffffffff


	//   ....[69]....
        /*014c*/ 	.word	0xffffffff


	//   ....[70]....
        /*0150*/ 	.word	0xffffffff


	//   ....[71]....
        /*0154*/ 	.word	0xffffffff


	//   ....[72]....
        /*0158*/ 	.word	0xffffffff


	//   ....[73]....
        /*015c*/ 	.word	0xffffffff


	//   ....[74]....
        /*0160*/ 	.word	0xffffffff


	//   ....[75]....
        /*0164*/ 	.word	0xffffffff


	//   ....[76]....
        /*0168*/ 	.word	0xffffffff


	//   ....[77]....
        /*016c*/ 	.word	0xffffffff


	//   ....[78]....
        /*0170*/ 	.word	0xffffffff


	//   ....[79]....
        /*0174*/ 	.word	0xffffffff


	//   ....[80]....
        /*0178*/ 	.word	0xffffffff


	//   ....[81]....
        /*017c*/ 	.word	0xffffffff


	//   ....[82]....
        /*0180*/ 	.word	0xffffffff


	//   ....[83]....
        /*0184*/ 	.word	0xffffffff


	//   ....[84]....
        /*0188*/ 	.word	0xffffffff


	//   ....[85]....
        /*018c*/ 	.word	0xffffffff


	//   ....[86]....
        /*0190*/ 	.word	0xffffffff


	//   ....[87]....
        /*0194*/ 	.word	0xffffffff


	//   ....[88]....
        /*0198*/ 	.word	0xffffffff


	//   ....[89]....
        /*019c*/ 	.word	0xffffffff


	//   ....[90]....
        /*01a0*/ 	.word	0xffffffff


	//   ....[91]....
        /*01a4*/ 	.word	0xffffffff


	//   ....[92]....
        /*01a8*/ 	.word	0xffffffff


	//   ....[93]....
        /*01ac*/ 	.word	0xffffffff


	//   ....[94]....
        /*01b0*/ 	.word	0xffffffff


	//   ....[95]....
        /*01b4*/ 	.word	0xffffffff


	//   ....[96]....
        /*01b8*/ 	.word	0xffffffff


	//----- nvinfo : EIATTR_COOP_GROUP_INSTR_OFFSETS
	.align		4
.L_2845:
        /*01bc*/ 	.byte	0x04, 0x28
        /*01be*/ 	.short	(.L_2847 - .L_2846)


	//   ....[0]....
.L_2846:
        /*01c0*/ 	.word	0x00000a60


	//   ....[1]....
        /*01c4*/ 	.word	0x00000b20


	//   ....[2]....
        /*01c8*/ 	.word	0x00000cf0


	//   ....[3]....
        /*01cc*/ 	.word	0x000031c0


	//   ....[4]....
        /*01d0*/ 	.word	0x000038b0


	//   ....[5]....
        /*01d4*/ 	.word	0x000041f0


	//   ....[6]....
        /*01d8*/ 	.word	0x00004530


	//   ....[7]....
        /*01dc*/ 	.word	0x00004cf0


	//   ....[8]....
        /*01e0*/ 	.word	0x00006690


	//   ....[9]....
        /*01e4*/ 	.word	0x000066c0


	//   ....[10]....
        /*01e8*/ 	.word	0x00006720


	//   ....[11]....
        /*01ec*/ 	.word	0x00006730


	//   ....[12]....
        /*01f0*/ 	.word	0x000067a0


	//   ....[13]....
        /*01f4*/ 	.word	0x000067c0


	//   ....[14]....
        /*01f8*/ 	.word	0x00006810


	//   ....[15]....
        /*01fc*/ 	.word	0x00006820


	//   ....[16]....
        /*0200*/ 	.word	0x000068a0


	//   ....[17]....
        /*0204*/ 	.word	0x000068d0


	//   ....[18]....
        /*0208*/ 	.word	0x00006900


	//   ....[19]....
        /*020c*/ 	.word	0x00006910


	//   ....[20]....
        /*0210*/ 	.word	0x000069f0


	//   ....[21]....
        /*0214*/ 	.word	0x00006a20


	//   ....[22]....
        /*0218*/ 	.word	0x00006a30


	//   ....[23]....
        /*021c*/ 	.word	0x00006a40


	//   ....[24]....
        /*0220*/ 	.word	0x00006ae0


	//   ....[25]....
        /*0224*/ 	.word	0x00006b10


	//   ....[26]....
        /*0228*/ 	.word	0x00006b20


	//   ....[27]....
        /*022c*/ 	.word	0x00006b40


	//   ....[28]....
        /*0230*/ 	.word	0x000075d0


	//   ....[29]....
        /*0234*/ 	.word	0x00007600


	//   ....[30]....
        /*0238*/ 	.word	0x00007610


	//   ....[31]....
        /*023c*/ 	.word	0x00007620


	//   ....[32]....
        /*0240*/ 	.word	0x00007630


	//   ....[33]....
        /*0244*/ 	.word	0x00007640


	//   ....[34]....
        /*0248*/ 	.word	0x00007650


	//   ....[35]....
        /*024c*/ 	.word	0x00007660


	//   ....[36]....
        /*0250*/ 	.word	0x00007670


	//   ....[37]....
        /*0254*/ 	.word	0x00007680


	//   ....[38]....
        /*0258*/ 	.word	0x00007760


	//   ....[39]....
        /*025c*/ 	.word	0x00007780


	//   ....[40]....
        /*0260*/ 	.word	0x00007790


	//   ....[41]....
        /*0264*/ 	.word	0x000077a0


	//   ....[42]....
        /*0268*/ 	.word	0x00007880


	//   ....[43]....
        /*026c*/ 	.word	0x000078a0


	//   ....[44]....
        /*0270*/ 	.word	0x000078b0


	//   ....[45]....
        /*0274*/ 	.word	0x000078c0


	//   ....[46]....
        /*0278*/ 	.word	0x000079a0


	//   ....[47]....
        /*027c*/ 	.word	0x000079c0


	//   ....[48]....
        /*0280*/ 	.word	0x000079d0


	//   ....[49]....
        /*0284*/ 	.word	0x000079e0


	//   ....[50]....
        /*0288*/ 	.word	0x00007ac0


	//   ....[51]....
        /*028c*/ 	.word	0x00007ae0


	//   ....[52]....
        /*0290*/ 	.word	0x00007af0


	//   ....[53]....
        /*0294*/ 	.word	0x00007b00


	//   ....[54]....
        /*0298*/ 	.word	0x00007cb0


	//   ....[55]....
        /*029c*/ 	.word	0x00007cd0


	//   ....[56]....
        /*02a0*/ 	.word	0x00007d10


	//   ....[57]....
        /*02a4*/ 	.word	0x00007d60


	//   ....[58]....
        /*02a8*/ 	.word	0x00007da0


	//   ....[59]....
        /*02ac*/ 	.word	0x00007dc0


	//   ....[60]....
        /*02b0*/ 	.word	0x00007df0


	//   ....[61]....
        /*02b4*/ 	.word	0x00007e50


	//   ....[62]....
        /*02b8*/ 	.word	0x00007e80


	//   ....[63]....
        /*02bc*/ 	.word	0x00007ed0


	//   ....[64]....
        /*02c0*/ 	.word	0x0000b2e0


	//   ....[65]....
        /*02c4*/ 	.word	0x0000b320


	//   ....[66]....
        /*02c8*/ 	.word	0x0000b360


	//   ....[67]....
        /*02cc*/ 	.word	0x0000b3a0


	//   ....[68]....
        /*02d0*/ 	.word	0x0000b4b0


	//   ....[69]....
        /*02d4*/ 	.word	0x0000b4f0


	//   ....[70]....
        /*02d8*/ 	.word	0x0000b530


	//   ....[71]....
        /*02dc*/ 	.word	0x0000b570


	//   ....[72]....
        /*02e0*/ 	.word	0x0000b680


	//   ....[73]....
        /*02e4*/ 	.word	0x0000b6c0


	//   ....[74]....
        /*02e8*/ 	.word	0x0000b700


	//   ....[75]....
        /*02ec*/ 	.word	0x0000b740


	//   ....[76]....
        /*02f0*/ 	.word	0x0000b850


	//   ....[77]....
        /*02f4*/ 	.word	0x0000b890


	//   ....[78]....
        /*02f8*/ 	.word	0x0000b8d0


	//   ....[79]....
        /*02fc*/ 	.word	0x0000b910


	//   ....[80]....
        /*0300*/ 	.word	0x0000ba20


	//   ....[81]....
        /*0304*/ 	.word	0x0000ba40


	//   ....[82]....
        /*0308*/ 	.word	0x0000ba60


	//   ....[83]....
        /*030c*/ 	.word	0x0000ba70


	//   ....[84]....
        /*0310*/ 	.word	0x0000bed0


	//   ....[85]....
        /*0314*/ 	.word	0x0000c6a0


	//   ....[86]....
        /*0318*/ 	.word	0x0000ca80


	//   ....[87]....
        /*031c*/ 	.word	0x0000cbd0


	//   ....[88]....
        /*0320*/ 	.word	0x0000cc20


	//   ....[89]....
        /*0324*/ 	.word	0x0000cc70


	//   ....[90]....
        /*0328*/ 	.word	0x0000cca0


	//   ....[91]....
        /*032c*/ 	.word	0x0000ccc0


	//   ....[92]....
        /*0330*/ 	.word	0x0000cd90


	//   ....[93]....
        /*0334*/ 	.word	0x0000cdd0


	//   ....[94]....
        /*0338*/ 	.word	0x0000ce20


	//   ....[95]....
        /*033c*/ 	.word	0x0000ce50


	//   ....[96]....
        /*0340*/ 	.word	0x0000ce70


	//----- nvinfo : EIATTR_VRC_CTA_INIT_COUNT
	.align		4
.L_2847:
        /*0344*/ 	.byte	0x02, 0x4a
	.zero		1
	.zero		1


	//----- nvinfo : EIATTR_EXIT_INSTR_OFFSETS
	.align		4
        /*0348*/ 	.byte	0x04, 0x1c
        /*034a*/ 	.short	(.L_2849 - .L_2848)


	//   ....[0]....
.L_2848:
        /*034c*/ 	.word	0x0000cf10


	//   ....[1]....
        /*0350*/ 	.word	0x0000d1d0


	//----- nvinfo : EIATTR_MAX_THREADS
	.align		4
.L_2849:
        /*0354*/ 	.byte	0x04, 0x05
        /*0356*/ 	.short	(.L_2851 - .L_2850)
.L_2850:
        /*0358*/ 	.word	0x00000020
        /*035c*/ 	.word	0x00000001
        /*0360*/ 	.word	0x00000001


	//----- nvinfo : EIATTR_CRS_STACK_SIZE
	.align		4
.L_2851:
        /*0364*/ 	.byte	0x04, 0x1e
        /*0366*/ 	.short	(.L_2853 - .L_2852)
.L_2852:
        /*0368*/ 	.word	0x00000000


	//----- nvinfo : EIATTR_CBANK_PARAM_SIZE
	.align		4
.L_2853:
        /*036c*/ 	.byte	0x03, 0x19
        /*036e*/ 	.short	0x01f0


	//----- nvinfo : EIATTR_PARAM_CBANK
	.align		4
        /*0370*/ 	.byte	0x04, 0x0a
        /*0372*/ 	.short	(.L_2855 - .L_2854)
	.align		4
.L_2854:
        /*0374*/ 	.word	index@(.nv.constant0._Z25selective_scan_bwd_kernelI32Selective_Scan_bwd_kernel_traitsILi32ELi16ELb1ELb1ELb0ELb1ELb1EN3c104HalfENS1_7complexIfEEEEv12SSMParamsBwd)
        /*0378*/ 	.short	0x0380
        /*037a*/ 	.short	0x01f0


	//----- nvinfo : EIATTR_SW_WAR
	.align		4
.L_2855:
        /*037c*/ 	.byte	0x04, 0x36
        /*037e*/ 	.short	(.L_2857 - .L_2856)
.L_2856:
        /*0380*/ 	.word	0x00000008
.L_2857:


//--------------------- .nv.info._Z25selective_scan_bwd_kernelI32Selective_Scan_bwd_kernel_traitsILi32ELi16ELb1ELb1ELb1ELb0ELb0EN3c104HalfENS1_7complexIfEEEEv12SSMParamsBwd --------------------------
	.section	.nv.info._Z25selective_scan_bwd_kernelI32Selective_Scan_bwd_kernel_traitsILi32ELi16ELb1ELb1ELb1ELb0ELb0EN3c104HalfENS1_7complexIfEEEEv12SSMParamsBwd,"",@"SHT_CUDA_INFO"
	.sectionflags	@""
	.align	4


	//----- nvinfo : EIATTR_CUDA_API_VERSION
	.align		4
        /*0000*/ 	.byte	0x04, 0x37
        /*0002*/ 	.short	(.L_2859 - .L_2858)
.L_2858:
        /*0004*/ 	.word	0x00000082


	//----- nvinfo : EIATTR_KPARAM_INFO
	.align		4
.L_2859:
        /*0008*/ 	.byte	0x04, 0x17
        /*000a*/ 	.short	(.L_2861 - .L_2860)
.L_2860:
        /*000c*/ 	.word	0x00000000
        /*0010*/ 	.short	0x0000
        /*0012*/ 	.short	0x0000
        /*0014*/ 	.byte	0x00, 0xf0, 0xc1, 0x07


	//----- nvinfo : EIATTR_SPARSE_MMA_MASK
	.align		4
.L_2861:
        /*0018*/ 	.byte	0x03, 0x50
        /*001a*/ 	.short	0x0000


	//----- nvinfo : EIATTR_MAXREG_COUNT
	.align		4
        /*001c*/ 	.byte	0x03, 0x1b
        /*001e*/ 	.short	0x00ff


	//----- nvinfo : EIATTR_NUM_BARRIERS
	.align		4
        /*0020*/ 	.byte	0x02, 0x4c
        /*0022*/ 	.byte	0x01
	.zero		1


	//----- nvinfo : EIATTR_MERCURY_ISA_VERSION
	.align		4
        /*0024*/ 	.byte	0x03, 0x5f
        /*0026*/ 	.short	0x0101


	//----- nvinfo : EIATTR_INT_WARP_WIDE_INSTR_OFFSETS
	.align		4
        /*0028*/ 	.byte	0x04, 0x31
        /*002a*/ 	.short	(.L_2863 - .L_2862)


	//   ....[0]....
.L_2862:
        /*002c*/ 	.word	0x00004920


	//   ....[1]....
        /*0030*/ 	.word	0x000050f0


	//----- nvinfo : EIATTR_COOP_GROUP_MASK_REGIDS
	.align		4
.L_2863:
        /*0034*/ 	.byte	0x04, 0x29
        /*0036*/ 	.short	(.L_2865 - .L_2864)


	//   ....[0]....
.L_2864:
        /*0038*/ 	.word	0xffffffff


	//   ....[1]....
        /*003c*/ 	.word	0xffffffff


	//   ....[2]....
        /*0040*/ 	.word	0xffffffff


	//   ....[3]....
        /*0044*/ 	.word	0xffffffff


	//   ....[4]....
        /*0048*/ 	.word	0xffffffff


	//   ....[5]....
        /*004c*/ 	.word	0xffffffff


	//   ....[6]....
        /*0050*/ 	.word	0xffffffff


	//   ....[7]....
        /*0054*/ 	.word	0xffffffff


	//   ....[8]....
        /*0058*/ 	.word	0xffffffff


	//   ....[9]....
        /*005c*/ 	.word	0xffffffff


	//   ....[10]....
        /*0060*/ 	.word	0xffffffff


	//   ....[11]....
        /*0064*/ 	.word	0xffffffff


	//   ....[12]....
        /*0068*/ 	.word	0xffffffff


	//   ....[13]....
        /*006c*/ 	.word	0xffffffff


	//   ....[14]....
        /*0070*/ 	.word	0xffffffff


	//   ....[15]....
        /*0074*/ 	.word	0xffffffff


	//   ....[16]....
        /*0078*/ 	.word	0xffffffff


	//   ....[17]....
        /*007c*/ 	.word	0xffffffff


	//   ....[18]....
        /*0080*/ 	.word	0xffffffff


	//   ....[19]....
        /*0084*/ 	.word	0xffffffff


	//   ....[20]....
        /*0088*/ 	.word	0xffffffff


	//   ....[21]....
        /*008c*/ 	.word	0xffffffff


	//   ....[22]....
        /*0090*/ 	.word	0xffffffff


	//   ....[23]....
        /*0094*/ 	.word	0xffffffff


	//   ....[24]....
        /*0098*/ 	.word	0xffffffff


	//   ....[25]....
        /*009c*/ 	.word	0xffffffff


	//   ....[26]....
        /*00a0*/ 	.word	0xffffffff


	//   ....[27]....
        /*00a4*/ 	.word	0xffffffff


	//   ....[28]....
        /*00a8*/ 	.word	0xffffffff


	//   ....[29]....
        /*00ac*/ 	.word	0xffffffff


	//   ....[30]....
        /*00b0*/ 	.word	0xffffffff


	//   ....[31]....
        /*00b4*/ 	.word	0xffffffff


	//   ....[32]....
        /*00b8*/ 	.word	0xffffffff


	//   ....[33]....
        /*00bc*/ 	.word	0xffffffff


	//   ....[34]....
        /*00c0*/ 	.word	0xffffffff


	//   ....[35]....
        /*00c4*/ 	.word	0xffffffff


	//   ....[36]....
        /*00c8*/ 	.word	0xffffffff


	//   ....[37]....
        /*00cc*/ 	.word	0xffffffff


	//   ....[38]....
        /*00d0*/ 	.word	0xffffffff


	//   ....[39]....
        /*00d4*/ 	.word	0xffffffff


	//   ....[40]....
        /*00d8*/ 	.word	0xffffffff


	//   ....[41]....
        /*00dc*/ 	.word	0xffffffff


	//   ....[42]....
        /*00e0*/ 	.word	0xffffffff


	//   ....[43]....
        /*00e4*/ 	.word	0xffffffff


	//   ....[44]....
        /*00e8*/ 	.word	0xffffffff


	//   ....[45]....
        /*00ec*/ 	.word	0xffffffff


	//   ....[46]....
        /*00f0*/ 	.word	0xffffffff


	//   ....[47]....
        /*00f4*/ 	.word	0xffffffff


	//   ....[48]....
        /*00f8*/ 	.word	0xffffffff


	//   ....[49]....
        /*00fc*/ 	.word	0xffffffff


	//   ....[50]....
        /*0100*/ 	.word	0xffffffff


	//   ....[51]....
        /*0104*/ 	.word	0xffffffff


	//   ....[52]....
        /*0108*/ 	.word	0xffffffff


	//   ....[53]....
        /*010c*/ 	.word	0xffffffff


	//   ....[54]....
        /*0110*/ 	.word	0xffffffff


	//   ....[55]....
        /*0114*/ 	.word	0xffffffff


	//   ....[56]....
        /*0118*/ 	.word	0xffffffff


	//   ....[57]....
        /*011c*/ 	.word	0xffffffff


	//   ....[58]....
        /*0120*/ 	.word	0xffffffff


	//   ....[59]....
        /*0124*/ 	.word	0xffffffff


	//   ....[60]....
        /*0128*/ 	.word	0xffffffff


	//   ....[61]....
        /*012c*/ 	.word	0xffffffff


	//   ....[62]....
        /*0130*/ 	.word	0xffffffff


	//   ....[63]....
        /*0134*/ 	.word	0xffffffff


	//   ....[64]....
        /*0138*/ 	.word	0xffffffff


	//   ....[65]....
        /*013c*/ 	.word	0xffffffff


	//   ....[66]....
        /*0140*/ 	.word	0xffffffff


	//   ....[67]....
        /*0144*/ 	.word	0xffffffff


	//   ....[68]....
        /*0148*/ 	.word	0xffffffff


	//   ....[69]....
        /*014c*/ 	.word	0xffffffff


	//   ....[70]....
        /*0150*/ 	.word	0xffffffff


	//   ....[71]....
        /*0154*/ 	.word	0xffffffff


	//   ....[72]....
        /*0158*/ 	.word	0xffffffff


	//   ....[73]....
        /*015c*/ 	.word	0xffffffff


	//   ....[74]....
        /*0160*/ 	.word	0xffffffff


	//   ....[75]....
        /*0164*/ 	.word	0xffffffff


	//   ....[76]....
        /*0168*/ 	.word	0xffffffff


	//   ....[77]....
        /*016c*/ 	.word	0xffffffff


	//   ....[78]....
        /*0170*/ 	.word	0xffffffff


	//   ....[79]....
        /*0174*/ 	.word	0xffffffff


	//   ....[80]....
        /*0178*/ 	.word	0xffffffff


	//   ....[81]....
        /*017c*/ 	.word	0xffffffff


	//   ....[82]....
        /*0180*/ 	.word	0xffffffff


	//----- nvinfo : EIATTR_COOP_GROUP_INSTR_OFFSETS
	.align		4
.L_2865:
        /*0184*/ 	.byte	0x04, 0x28
        /*0186*/ 	.short	(.L_2867 - .L_2866)


	//   ....[0]....
.L_2866:
        /*0188*/ 	.word	0x00000bc0


	//   ....[1]....
        /*018c*/ 	.word	0x00000c70


	//   ....[2]....
        /*0190*/ 	.word	0x00000e90


	//   ....[3]....
        /*0194*/ 	.word	0x00001810


	//   ....[4]....
        /*0198*/ 	.word	0x00002170


	//   ....[5]....
        /*019c*/ 	.word	0x000034d0


	//   ....[6]....
        /*01a0*/ 	.word	0x000034f0


	//   ....[7]....
        /*01a4*/ 	.word	0x00003570


	//   ....[8]....
        /*01a8*/ 	.word	0x00003580


	//   ....[9]....
        /*01ac*/ 	.word	0x000035f0


	//   ....[10]....
        /*01b0*/ 	.word	0x00003600


	//   ....[11]....
        /*01b4*/ 	.word	0x00003650


	//   ....[12]....
        /*01b8*/ 	.word	0x00003670


	//   ....[13]....
        /*01bc*/ 	.word	0x000036e0


	//   ....[14]....
        /*01c0*/ 	.word	0x00003710


	//   ....[15]....
        /*01c4*/ 	.word	0x00003740


	//   ....[16]....
        /*01c8*/ 	.word	0x00003750


	//   ....[17]....
        /*01cc*/ 	.word	0x000037f0


	//   ....[18]....
        /*01d0*/ 	.word	0x00003810


	//   ....[19]....
        /*01d4*/ 	.word	0x00003830


	//   ....[20]....
        /*01d8*/ 	.word	0x00003840


	//   ....[21]....
        /*01dc*/ 	.word	0x000038f0


	//   ....[22]....
        /*01e0*/ 	.word	0x00003910


	//   ....[23]....
        /*01e4*/ 	.word	0x00003920


	//   ....[24]....
        /*01e8*/ 	.word	0x00003930


	//   ....[25]....
        /*01ec*/ 	.word	0x00003cd0


	//   ....[26]....
        /*01f0*/ 	.word	0x00003d00


	//   ....[27]....
        /*01f4*/ 	.word	0x00003d40


	//   ....[28]....
        /*01f8*/ 	.word	0x00003d70


	//   ....[29]....
        /*01fc*/ 	.word	0x00003df0


	//   ....[30]....
        /*0200*/ 	.word	0x00003e20


	//   ....[31]....
        /*0204*/ 	.word	0x000049f0


	//   ....[32]....
        /*0208*/ 	.word	0x00004a20


	//   ....[33]....
        /*020c*/ 	.word	0x00004a30


	//   ....[34]....
        /*0210*/ 	.word	0x00004a40


	//   ....[35]....
        /*0214*/ 	.word	0x00004b10


	//   ....[36]....
        /*0218*/ 	.word	0x00004b30


	//   ....[37]....
        /*021c*/ 	.word	0x00004b40


	//   ....[38]....
        /*0220*/ 	.word	0x00004b50


	//   ....[39]....
        /*0224*/ 	.word	0x00004c20


	//   ....[40]....
        /*0228*/ 	.word	0x00004c40


	//   ....[41]....
        /*022c*/ 	.word	0x00004c50


	//   ....[42]....
        /*0230*/ 	.word	0x00004c60


	//   ....[43]....
        /*0234*/ 	.word	0x00004d30


	//   ....[44]....
        /*0238*/ 	.word	0x00004d50


	//   ....[45]....
        /*023c*/ 	.word	0x00004d60


	//   ....[46]....
        /*0240*/ 	.word	0x00004d70


	//   ....[47]....
        /*0244*/ 	.word	0x00004e60


	//   ....[48]....
        /*0248*/ 	.word	0x00004ea0


	//   ....[49]....
        /*024c*/ 	.word	0x00004eb0


	//   ....[50]....
        /*0250*/ 	.word	0x00004ec0


	//   ....[51]....
        /*0254*/ 	.word	0x00004fa0


	//   ....[52]....
        /*0258*/ 	.word	0x00004fe0


	//   ....[53]....
        /*025c*/ 	.word	0x00005020


	//   ....[54]....
        /*0260*/ 	.word	0x00005060


	//   ....[55]....
        /*0264*/ 	.word	0x000050a0


	//   ....[56]....
        /*0268*/ 	.word	0x000050e0


	//   ....[57]....
        /*026c*/ 	.word	0x00005120


	//   ....[58]....
        /*0270*/ 	.word	0x00005160


	//   ....[59]....
        /*0274*/ 	.word	0x000051a0


	//   ....[60]....
        /*0278*/ 	.word	0x000051e0


	//   ....[61]....
        /*027c*/ 	.word	0x00008a50


	//   ....[62]....
        /*0280*/ 	.word	0x00008a90


	//   ....[63]....
        /*0284*/ 	.word	0x00008c20


	//   ....[64]....
        /*0288*/ 	.word	0x00008c60


	//   ....[65]....
        /*028c*/ 	.word	0x00008df0


	//   ....[66]....
        /*0290*/ 	.word	0x00008e30


	//   ....[67]....
        /*0294*/ 	.word	0x00008e90


	//   ....[68]....
        /*0298*/ 	.word	0x00008eb0


	//   ....[69]....
        /*029c*/ 	.word	0x00008ee0


	//   ....[70]....
        /*02a0*/ 	.word	0x00008f10


	//   ....[71]....
        /*02a4*/ 	.word	0x00009260


	//   ....[72]....
        /*02a8*/ 	.word	0x00009610


	//   ....[73]....
        /*02ac*/ 	.word	0x00009730


	//   ....[74]....
        /*02b0*/ 	.word	0x00009780


	//   ....[75]....
        /*02b4*/ 	.word	0x000097d0


	//   ....[76]....
        /*02b8*/ 	.word	0x00009800


	//   ....[77]....
        /*02bc*/ 	.word	0x00009820


	//   ....[78]....
        /*02c0*/ 	.word	0x00009940


	//   ....[79]....
        /*02c4*/ 	.word	0x00009980


	//   ....[80]....
        /*02c8*/ 	.word	0x000099d0


	//   ....[81]....
        /*02cc*/ 	.word	0x00009a00


	//   ....[82]....
        /*02d0*/ 	.word	0x00009a20


	//----- nvinfo : EIATTR_VRC_CTA_INIT_COUNT
	.align		4
.L_2867:
        /*02d4*/ 	.byte	0x02, 0x4a
	.zero		1
	.zero		1


	//----- nvinfo : EIATTR_EXIT_INSTR_OFFSETS
	.align		4
        /*02d8*/ 	.byte	0x04, 0x1c
        /*02da*/ 	.short	(.L_2869 - .L_2868)


	//   ....[0]....
.L_2868:
        /*02dc*/ 	.word	0x00009ae0


	//   ....[1]....
        /*02e0*/ 	.word	0x00009cb0


	//----- nvinfo : EIATTR_MAX_THREADS
	.align		4
.L_2869:
        /*02e4*/ 	.byte	0x04, 0x05
        /*02e6*/ 	.short	(.L_2871 - .L_2870)
.L_2870:
        /*02e8*/ 	.word	0x00000020
        /*02ec*/ 	.word	0x00000001
        /*02f0*/ 	.word	0x00000001


	//----- nvinfo : EIATTR_CRS_STACK_SIZE
	.align		4
.L_2871:
        /*02f4*/ 	.byte	0x04, 0x1e
        /*02f6*/ 	.short	(.L_2873 - .L_2872)
.L_2872:
        /*02f8*/ 	.word	0x00000000


	//----- nvinfo : EIATTR_CBANK_PARAM_SIZE
	.align		4
.L_2873:
        /*02fc*/ 	.byte	0x03, 0x19
        /*02fe*/ 	.short	0x01f0


	//----- nvinfo : EIATTR_PARAM_CBANK
	.align		4
        /*0300*/ 	.byte	0x04, 0x0a
        /*0302*/ 	.short	(.L_2875 - .L_2874)
	.align		4
.L_2874:
        /*0304*/ 	.word	index@(.nv.constant0._Z25selective_scan_bwd_kernelI32Selective_Scan_bwd_kernel_traitsILi32ELi16ELb1ELb1ELb1ELb0ELb0EN3c104HalfENS1_7complexIfEEEEv12SSMParamsBwd)
        /*0308*/ 	.short	0x0380
        /*030a*/ 	.short	0x01f0


	//----- nvinfo : EIATTR_SW_WAR
	.align		4
.L_2875:
        /*030c*/ 	.byte	0x04, 0x36
        /*030e*/ 	.short	(.L_2877 - .L_2876)
.L_2876:
        /*0310*/ 	.word	0x00000008
.L_2877:


//--------------------- .nv.info._Z25selective_scan_bwd_kernelI32Selective_Scan_bwd_kernel_traitsILi32ELi16ELb1ELb1ELb1ELb0ELb1EN3c104HalfENS1_7complexIfEEEEv12SSMParamsBwd --------------------------
	.section	.nv.info._Z25selective_scan_bwd_kernelI32Selective_Scan_bwd_kernel_traitsILi32ELi16ELb1ELb1ELb1ELb0ELb1EN3c104HalfENS1_7complexIfEEEEv12SSMParamsBwd,"",@"SHT_CUDA_INFO"
	.sectionflags	@""
	.align	4


	//----- nvinfo : EIATTR_CUDA_API_VERSION
	.align		4
        /*0000*/ 	.byte	0x04, 0x37
        /*0002*/ 	.short	(.L_2879 - .L_2878)
.L_2878:
        /*0004*/ 	.word	0x00000082


	//----- nvinfo : EIATTR_KPARAM_INFO
	.align		4
.L_2879:
        /*0008*/ 	.byte	0x04, 0x17
        /*000a*/ 	.short	(.L_2881 - .L_2880)
.L_2880:
        /*000c*/ 	.word	0x00000000
        /*0010*/ 	.short	0x0000
        /*0012*/ 	.short	0x0000
        /*0014*/ 	.byte	0x00, 0xf0, 0xc1, 0x07


	//----- nvinfo : EIATTR_SPARSE_MMA_MASK
	.align		4
.L_2881:
        /*0018*/ 	.byte	0x03, 0x50
        /*001a*/ 	.short	0x0000


	//----- nvinfo : EIATTR_MAXREG_COUNT
	.align		4
        /*001c*/ 	.byte	0x03, 0x1b
        /*001e*/ 	.short	0x00ff


	//----- nvinfo : EIATTR_NUM_BARRIERS
	.align		4
        /*0020*/ 	.byte	0x02, 0x4c
        /*0022*/ 	.byte	0x01
	.zero		1


	//----- nvinfo : EIATTR_MERCURY_ISA_VERSION
	.align		4
        /*0024*/ 	.byte	0x03, 0x5f
        /*0026*/ 	.short	0x0101


	//----- nvinfo : EIATTR_INT_WARP_WIDE_INSTR_OFFSETS
	.align		4
        /*0028*/ 	.byte	0x04, 0x31
        /*002a*/ 	.short	(.L_2883 - .L_2882)


	//   ....[0]....
.L_2882:
        /*002c*/ 	.word	0x00005d40


	//   ....[1]....
        /*0030*/ 	.word	0x00006510


	//----- nvinfo : EIATTR_COOP_GROUP_MASK_REGIDS
	.align		4
.L_2883:
        /*0034*/ 	.byte	0x04, 0x29
        /*0036*/ 	.short	(.L_2885 - .L_2884)


	//   ....[0]....
.L_2884:
        /*0038*/ 	.word	0xffffffff


	//   ....[1]....
        /*003c*/ 	.word	0xffffffff


	//   ....[2]....
        /*0040*/ 	.word	0xffffffff


	//   ....[3]....
        /*0044*/ 	.word	0xffffffff


	//   ....[4]....
        /*0048*/ 	.word	0xffffffff


	//   ....[5]....
        /*004c*/ 	.word	0xffffffff


	//   ....[6]....
        /*0050*/ 	.word	0xffffffff


	//   ....[7]....
        /*0054*/ 	.word	0xffffffff


	//   ....[8]....
        /*0058*/ 	.word	0xffffffff


	//   ....[9]....
        /*005c*/ 	.word	0xffffffff


	//   ....[10]....
        /*0060*/ 	.word	0xffffffff


	//   ....[11]....
        /*0064*/ 	.word	0xffffffff


	//   ....[12]....
        /*0068*/ 	.word	0xffffffff


	//   ....[13]....
        /*006c*/ 	.word	0xffffffff


	//   ....[14]....
        /*0070*/ 	.word	0xffffffff


	//   ....[15]....
        /*0074*/ 	.word	0xffffffff


	//   ....[16]....
        /*0078*/ 	.word	0xffffffff


	//   ....[17]....
        /*007c*/ 	.word	0xffffffff


	//   ....[18]....
        /*0080*/ 	.word	0xffffffff


	//   ....[19]....
        /*0084*/ 	.word	0xffffffff


	//   ....[20]....
        /*0088*/ 	.word	0xffffffff


	//   ....[21]....
        /*008c*/ 	.word	0xffffffff


	//   ....[22]....
        /*0090*/ 	.word	0xffffffff


	//   ....[23]....
        /*0094*/ 	.word	0xffffffff


	//   ....[24]....
        /*0098*/ 	.word	0xffffffff


	//   ....[25]....
        /*009c*/ 	.word	0xffffffff


	//   ....[26]....
        /*00a0*/ 	.word	0xffffffff


	//   ....[27]....
        /*00a4*/ 	.word	0xffffffff


	//   ....[28]....
        /*00a8*/ 	.word	0xffffffff


	//   ....[29]....
        /*00ac*/ 	.word	0xffffffff


	//   ....[30]....
        /*00b0*/ 	.word	0xffffffff


	//   ....[31]....
        /*00b4*/ 	.word	0xffffffff


	//   ....[32]....
        /*00b8*/ 	.word	0xffffffff


	//   ....[33]....
        /*00bc*/ 	.word	0xffffffff


	//   ....[34]....
        /*00c0*/ 	.word	0xffffffff


	//   ....[35]....
        /*00c4*/ 	.word	0xffffffff


	//   ....[36]....
        /*00c8*/ 	.word	0xffffffff


	//   ....[37]....
        /*00cc*/ 	.word	0xffffffff


	//   ....[38]....
        /*00d0*/ 	.word	0xffffffff


	//   ....[39]....
        /*00d4*/ 	.word	0xffffffff


	//   ....[40]....
        /*00d8*/ 	.word	0xffffffff


	//   ....[41]....
        /*00dc*/ 	.word	0xffffffff


	//   ....[42]....
        /*00e0*/ 	.word	0xffffffff


	//   ....[43]....
        /*00e4*/ 	.word	0xffffffff


	//   ....[44]....
        /*00e8*/ 	.word	0xffffffff


	//   ....[45]....
        /*00ec*/ 	.word	0xffffffff


	//   ....[46]....
        /*00f0*/ 	.word	0xffffffff


	//   ....[47]....
        /*00f4*/ 	.word	0xffffffff


	//   ....[48]....
        /*00f8*/ 	.word	0xffffffff


	//   ....[49]....
        /*00fc*/ 	.word	0xffffffff


	//   ....[50]....
        /*0100*/ 	.word	0xffffffff


	//   ....[51]....
        /*0104*/ 	.word	0xffffffff


	//   ....[52]....
        /*0108*/ 	.word	0xffffffff


	//   ....[53]....
        /*010c*/ 	.word	0xffffffff


	//   ....[54]....
        /*0110*/ 	.word	0xffffffff


	//   ....[55]....
        /*0114*/ 	.word	0xffffffff


	//   ....[56]....
        /*0118*/ 	.word	0xffffffff


	//   ....[57]....
        /*011c*/ 	.word	0xffffffff


	//   ....[58]....
        /*0120*/ 	.word	0xffffffff


	//   ....[59]....
        /*0124*/ 	.word	0xffffffff


	//   ....[60]....
        /*0128*/ 	.word	0xffffffff


	//   ....[61]....
        /*012c*/ 	.word	0xffffffff


	//   ....[62]....
        /*0130*/ 	.word	0xffffffff


	//   ....[63]....
        /*0134*/ 	.word	0xffffffff


	//   ....[64]....
        /*0138*/ 	.word	0xffffffff


	//   ....[65]....
        /*013c*/ 	.word	0xffffffff


	//   ....[66]....
        /*0140*/ 	.word	0xffffffff


	//   ....[67]....
        /*0144*/ 	.word	0xffffffff


	//   ....[68]....
        /*0148*/ 	.word	0xffffffff


	//   ....[69]....
        /*014c*/ 	.word	0xffffffff


	//   ....[70]....
        /*0150*/ 	.word	0xffffffff


	//   ....[71]....
        /*0154*/ 	.word	0xffffffff


	//   ....[72]....
        /*0158*/ 	.word	0xffffffff


	//   ....[73]....
        /*015c*/ 	.word	0xffffffff


	//   ....[74]....
        /*0160*/ 	.word	0xffffffff


	//   ....[75]....
        /*0164*/ 	.word	0xffffffff


	//   ....[76]....
        /*0168*/ 	.word	0xffffffff


	//   ....[77]....
        /*016c*/ 	.word	0xffffffff


	//   ....[78]....
        /*0170*/ 	.word	0xffffffff


	//   ....[79]....
        /*0174*/ 	.word	0xffffffff


	//   ....[80]....
        /*0178*/ 	.word	0xffffffff


	//   ....[81]....
        /*017c*/ 	.word	0xffffffff


	//   ....[82]....
        /*0180*/ 	.word	0xffffffff


	//   ....[83]....
        /*0184*/ 	.word	0xffffffff


	//   ....[84]....
        /*0188*/ 	.word	0xffffffff


	//   ....[85]....
        /*018c*/ 	.word	0xffffffff


	//   ....[86]....
        /*0190*/ 	.word	0xffffffff


	//----- nvinfo : EIATTR_COOP_GROUP_INSTR_OFFSETS
	.align		4
.L_2885:
        /*0194*/ 	.byte	0x04, 0x28
        /*0196*/ 	.short	(.L_2887 - .L_2886)


	//   ....[0]....
.L_2886:
        /*0198*/ 	.word	0x00000bc0


	//   ....[1]....
        /*019c*/ 	.word	0x00000c70


	//   ....[2]....
        /*01a0*/ 	.word	0x00000dc0


	//   ....[3]....
        /*01a4*/ 	.word	0x00000f40


	//   ....[4]....
        /*01a8*/ 	.word	0x00001860


	//   ....[5]....
        /*01ac*/ 	.word	0x00002080


	//   ....[6]....
        /*01b0*/ 	.word	0x00002360


	//   ....[7]....
        /*01b4*/ 	.word	0x00002c30


	//   ....[8]....
        /*01b8*/ 	.word	0x00003590


	//   ....[9]....
        /*01bc*/ 	.word	0x000048f0


	//   ....[10]....
        /*01c0*/ 	.word	0x00004910


	//   ....[11]....
        /*01c4*/ 	.word	0x00004990


	//   ....[12]....
        /*01c8*/ 	.word	0x000049a0


	//   ....[13]....
        /*01cc*/ 	.word	0x00004a10


	//   ....[14]....
        /*01d0*/ 	.word	0x00004a20


	//   ....[15]....
        /*01d4*/ 	.word	0x00004a70


	//   ....[16]....
        /*01d8*/ 	.word	0x00004a90


	//   ....[17]....
        /*01dc*/ 	.word	0x00004b00


	//   ....[18]....
        /*01e0*/ 	.word	0x00004b30


	//   ....[19]....
        /*01e4*/ 	.word	0x00004b60


	//   ....[20]....
        /*01e8*/ 	.word	0x00004b70


	//   ....[21]....
        /*01ec*/ 	.word	0x00004c10


	//   ....[22]....
        /*01f0*/ 	.word	0x00004c30


	//   ....[23]....
        /*01f4*/ 	.word	0x00004c50


	//   ....[24]....
        /*01f8*/ 	.word	0x00004c60


	//   ....[25]....
        /*01fc*/ 	.word	0x00004d10


	//   ....[26]....
        /*0200*/ 	.word	0x00004d30


	//   ....[27]....
        /*0204*/ 	.word	0x00004d40


	//   ....[28]....
        /*0208*/ 	.word	0x00004d50


	//   ....[29]....
        /*020c*/ 	.word	0x000050f0


	//   ....[30]....
        /*0210*/ 	.word	0x00005120


	//   ....[31]....
        /*0214*/ 	.word	0x00005160


	//   ....[32]....
        /*0218*/ 	.word	0x00005190


	//   ....[33]....
        /*021c*/ 	.word	0x00005210


	//   ....[34]....
        /*0220*/ 	.word	0x00005240


	//   ....[35]....
        /*0224*/ 	.word	0x00005e10


	//   ....[36]....
        /*0228*/ 	.word	0x00005e40


	//   ....[37]....
        /*022c*/ 	.word	0x00005e50


	//   ....[38]....
        /*0230*/ 	.word	0x00005e60


	//   ....[39]....
        /*0234*/ 	.word	0x00005f30


	//   ....[40]....
        /*0238*/ 	.word	0x00005f50


	//   ....[41]....
        /*023c*/ 	.word	0x00005f60


	//   ....[42]....
        /*0240*/ 	.word	0x00005f70


	//   ....[43]....
        /*0244*/ 	.word	0x00006040


	//   ....[44]....
        /*0248*/ 	.word	0x00006060


	//   ....[45]....
        /*024c*/ 	.word	0x00006070


	//   ....[46]....
        /*0250*/ 	.word	0x00006080


	//   ....[47]....
        /*0254*/ 	.word	0x00006150


	//   ....[48]....
        /*0258*/ 	.word	0x00006170


	//   ....[49]....
        /*025c*/ 	.word	0x00006180


	//   ....[50]....
        /*0260*/ 	.word	0x00006190


	//   ....[51]....
        /*0264*/ 	.word	0x00006280


	//   ....[52]....
        /*0268*/ 	.word	0x000062c0


	//   ....[53]....
        /*026c*/ 	.word	0x000062d0


	//   ....[54]....
        /*0270*/ 	.word	0x000062e0


	//   ....[55]....
        /*0274*/ 	.word	0x000063c0


	//   ....[56]....
        /*0278*/ 	.word	0x00006400


	//   ....[57]....
        /*027c*/ 	.word	0x00006440


	//   ....[58]....
        /*0280*/ 	.word	0x00006480


	//   ....[59]....
        /*0284*/ 	.word	0x000064c0


	//   ....[60]....
        /*0288*/ 	.word	0x00006500


	//   ....[61]....
        /*028c*/ 	.word	0x00006540


	//   ....[62]....
        /*0290*/ 	.word	0x00006580


	//   ....[63]....
        /*0294*/ 	.word	0x000065c0


	//   ....[64]....
        /*0298*/ 	.word	0x00006600


	//   ....[65]....
        /*029c*/ 	.word	0x00009e70


	//   ....[66]....
        /*02a0*/ 	.word	0x00009eb0


	//   ....[67]....
        /*02a4*/ 	.word	0x0000a040


	//   ....[68]....
        /*02a8*/ 	.word	0x0000a080


	//   ....[69]....
        /*02ac*/ 	.word	0x0000a210


	//   ....[70]....
        /*02b0*/ 	.word	0x0000a250


	//   ....[71]....
        /*02b4*/ 	.word	0x0000a2b0


	//   ....[72]....
        /*02b8*/ 	.word	0x0000a2d0


	//   ....[73]....
        /*02bc*/ 	.word	0x0000a300


	//   ....[74]....
        /*02c0*/ 	.word	0x0000a330


	//   ....[75]....
        /*02c4*/ 	.word	0x0000a680


	//   ....[76]....
        /*02c8*/ 	.word	0x0000aa60


	//   ....[77]....
        /*02cc*/ 	.word	0x0000ab60


	//   ....[78]....
        /*02d0*/ 	.word	0x0000abb0


	//   ....[79]....
        /*02d4*/ 	.word	0x0000ac00


	//   ....[80]....
        /*02d8*/ 	.word	0x0000ac30


	//   ....[81]....
        /*02dc*/ 	.word	0x0000ac50


	//   ....[82]....
        /*02e0*/ 	.word	0x0000ad70


	//   ....[83]....
        /*02e4*/ 	.word	0x0000adb0


	//   ....[84]....
        /*02e8*/ 	.word	0x0000ae00


	//   ....[85]....
        /*02ec*/ 	.word	0x0000ae30


	//   ....[86]....
        /*02f0*/ 	.word	0x0000ae50


	//----- nvinfo : EIATTR_VRC_CTA_INIT_COUNT
	.align		4
.L_2887:
        /*02f4*/ 	.byte	0x02, 0x4a
	.zero		1
	.zero		1


	//----- nvinfo : EIATTR_EXIT_INSTR_OFFSETS
	.align		4
        /*02f8*/ 	.byte	0x04, 0x1c
        /*02fa*/ 	.short	(.L_2889 - .L_2888)


	//   ....[0]....
.L_2888:
        /*02fc*/ 	.word	0x0000af10


	//   ....[1]....
        /*0300*/ 	.word	0x0000b0e0


	//----- nvinfo : EIATTR_MAX_THREADS
	.align		4
.L_2889:
        /*0304*/ 	.byte	0x04, 0x05
        /*0306*/ 	.short	(.L_2891 - .L_2890)
.L_2890:
        /*0308*/ 	.word	0x00000020
        /*030c*/ 	.word	0x00000001
        /*0310*/ 	.word	0x00000001


	//----- nvinfo : EIATTR_CRS_STACK_SIZE
	.align		4
.L_2891:
        /*0314*/ 	.byte	0x04, 0x1e
        /*0316*/ 	.short	(.L_2893 - .L_2892)
.L_2892:
        /*0318*/ 	.word	0x00000000


	//----- nvinfo : EIATTR_CBANK_PARAM_SIZE
	.align		4
.L_2893:
        /*031c*/ 	.byte	0x03, 0x19
        /*031e*/ 	.short	0x01f0


	//----- nvinfo : EIATTR_PARAM_CBANK
	.align		4
        /*0320*/ 	.byte	0x04, 0x0a
        /*0322*/ 	.short	(.L_2895 - .L_2894)
	.align		4
.L_2894:
        /*0324*/ 	.word	index@(.nv.constant0._Z25selective_scan_bwd_kernelI32Selective_Scan_bwd_kernel_traitsILi32ELi16ELb1ELb1ELb1ELb0ELb1EN3c104HalfENS1_7complexIfEEEEv12SSMParamsBwd)
        /*0328*/ 	.short	0x0380
        /*032a*/ 	.short	0x01f0


	//----- nvinfo : EIATTR_SW_WAR
	.align		4
.L_2895:
        /*032c*/ 	.byte	0x04, 0x36
        /*032e*/ 	.short	(.L_2897 - .L_2896)
.L_2896:
        /*0330*/ 	.word	0x00000008
.L_2897:


//--------------------- .nv.info._Z25selective_scan_bwd_kernelI32Selective_Scan_bwd_kernel_traitsILi32ELi16ELb1ELb1ELb1ELb1ELb0EN3c104HalfENS1_7complexIfEEEEv12SSMParamsBwd --------------------------
	.section	.nv.info._Z25selective_scan_bwd_kernelI32Selective_Scan_bwd_kernel_traitsILi32ELi16ELb1ELb1ELb1ELb1ELb0EN3c104HalfENS1_7complexIfEEEEv12SSMParamsBwd,"",@"SHT_CUDA_INFO"
	.sectionflags	@""
	.align	4


	//----- nvinfo : EIATTR_CUDA_API_VERSION
	.align		4
        /*0000*/ 	.byte	0x04, 0x37
        /*0002*/ 	.short	(.L_2899 - .L_2898)
.L_2898:
        /*0004*/ 	.word	0x00000082


	//----- nvinfo : EIATTR_KPARAM_INFO
	.align		4
.L_2899:
        /*0008*/ 	.byte	0x04, 0x17
        /*000a*/ 	.short	(.L_2901 - .L_2900)
.L_2900:
        /*000c*/ 	.word	0x00000000
        /*0010*/ 	.short	0x0000
        /*0012*/ 	.short	0x0000
        /*0014*/ 	.byte	0x00, 0xf0, 0xc1, 0x07


	//----- nvinfo : EIATTR_SPARSE_MMA_MASK
	.align		4
.L_2901:
        /*0018*/ 	.byte	0x03, 0x50
        /*001a*/ 	.short	0x0000


	//----- nvinfo : EIATTR_MAXREG_COUNT
	.align		4
        /*001c*/ 	.byte	0x03, 0x1b
        /*001e*/ 	.short	0x00ff


	//----- nvinfo : EIATTR_NUM_BARRIERS
	.align		4
        /*0020*/ 	.byte	0x02, 0x4c
        /*0022*/ 	.byte	0x01
	.zero		1


	//----- nvinfo : EIATTR_MERCURY_ISA_VERSION
	.align		4
        /*0024*/ 	.byte	0x03, 0x5f
        /*0026*/ 	.short	0x0101


	//----- nvinfo : EIATTR_INT_WARP_WIDE_INSTR_OFFSETS
	.align		4
        /*0028*/ 	.byte	0x04, 0x31
        /*002a*/ 	.short	(.L_2903 - .L_2902)


	//   ....[0]....
.L_2902:
        /*002c*/ 	.word	0x00006b80


	//   ....[1]....
        /*0030*/ 	.word	0x00007350


	//----- nvinfo : EIATTR_COOP_GROUP_MASK_REGIDS
	.align		4
.L_2903:
        /*0034*/ 	.byte	0x04, 0x29
        /*0036*/ 	.short	(.L_2905 - .L_2904)


	//   ....[0]....
.L_2904:
        /*0038*/ 	.word	0xffffffff


	//   ....[1]....
        /*003c*/ 	.word	0xffffffff


	//   ....[2]....
        /*0040*/ 	.word	0xffffffff


	//   ....[3]....
        /*0044*/ 	.word	0xffffffff


	//   ....[4]....
        /*0048*/ 	.word	0xffffffff


	//   ....[5]....
        /*004c*/ 	.word	0xffffffff


	//   ....[6]....
        /*0050*/ 	.word	0xffffffff


	//   ....[7]....
        /*0054*/ 	.word	0xffffffff


	//   ....[8]....
        /*0058*/ 	.word	0xffffffff


	//   ....[9]....
        /*005c*/ 	.word	0xffffffff


	//   ....[10]....
        /*0060*/ 	.word	0xffffffff


	//   ....[11]....
        /*0064*/ 	.word	0xffffffff


	//   ....[12]....
        /*0068*/ 	.word	0xffffffff


	//   ....[13]....
        /*006c*/ 	.word	0xffffffff


	//   ....[14]....
        /*0070*/ 	.word	0xffffffff


	//   ....[15]....
        /*0074*/ 	.word	0xffffffff


	//   ....[16]....
        /*0078*/ 	.word	0xffffffff


	//   ....[17]....
        /*007c*/ 	.word	0xffffffff


	//   ....[18]....
        /*0080*/ 	.word	0xffffffff


	//   ....[19]....
        /*0084*/ 	.word	0xffffffff


	//   ....[20]....
        /*0088*/ 	.word	0xffffffff


	//   ....[21]....
        /*008c*/ 	.word	0xffffffff


	//   ....[22]....
        /*0090*/ 	.word	0xffffffff


	//   ....[23]....
        /*0094*/ 	.word	0xffffffff


	//   ....[24]....
        /*0098*/ 	.word	0xffffffff


	//   ....[25]....
        /*009c*/ 	.word	0xffffffff


	//   ....[26]....
        /*00a0*/ 	.word	0xffffffff


	//   ....[27]....
        /*00a4*/ 	.word	0xffffffff


	//   ....[28]....
        /*00a8*/ 	.word	0xffffffff


	//   ....[29]....
        /*00ac*/ 	.word	0xffffffff


	//   ....[30]....
        /*00b0*/ 	.word	0xffffffff


	//   ....[31]....
        /*00b4*/ 	.word	0xffffffff


	//   ....[32]....
        /*00b8*/ 	.word	0xffffffff


	//   ....[33]....
        /*00bc*/ 	.word	0xffffffff


	//   ....[34]....
        /*00c0*/ 	.word	0xffffffff


	//   ....[35]....
        /*00c4*/ 	.word	0xffffffff


	//   ....[36]....
        /*00c8*/ 	.word	0xffffffff


	//   ....[37]....
        /*00cc*/ 	.word	0xffffffff


	//   ....[38]....
        /*00d0*/ 	.word	0xffffffff


	//   ....[39]....
        /*00d4*/ 	.word	0xffffffff


	//   ....[40]....
        /*00d8*/ 	.word	0xffffffff


	//   ....[41]....
        /*00dc*/ 	.word	0xffffffff


	//   ....[42]....
        /*00e0*/ 	.word	0xffffffff


	//   ....[43]....
        /*00e4*/ 	.word	0xffffffff


	//   ....[44]....
        /*00e8*/ 	.word	0xffffffff


	//   ....[45]....
        /*00ec*/ 	.word	0xffffffff


	//   ....[46]....
        /*00f0*/ 	.word	0xffffffff


	//   ....[47]....
        /*00f4*/ 	.word	0xffffffff


	//   ....[48]....
        /*00f8*/ 	.word	0xffffffff


	//   ....[49]....
        /*00fc*/ 	.word	0xffffffff


	//   ....[50]....
        /*0100*/ 	.word	0xffffffff


	//   ....[51]....
        /*0104*/ 	.word	0xffffffff


	//   ....[52]....
        /*0108*/ 	.word	0xffffffff


	//   ....[53]....
        /*010c*/ 	.word	0xffffffff


	//   ....[54]....
        /*0110*/ 	.word	0xffffffff


	//   ....[55]....
        /*0114*/ 	.word	0xffffffff


	//   ....[56]....
        /*0118*/ 	.word	0xffffffff


	//   ....[57]....
        /*011c*/ 	.word	0xffffffff


	//   ....[58]....
        /*0120*/ 	.word	0xffffffff


	//   ....[59]....
        /*0124*/ 	.word	0xffffffff


	//   ....[60]....
        /*0128*/ 	.word	0xffffffff


	//   ....[61]....
        /*012c*/ 	.word	0xffffffff


	//   ....[62]....
        /*0130*/ 	.word	0xffffffff


	//   ....[63]....
        /*0134*/ 	.word	0xffffffff


	//   ....[64]....
        /*0138*/ 	.word	0xffffffff


	//   ....[65]....
        /*013c*/ 	.word	0xffffffff


	//   ....[66]....
        /*0140*/ 	.word	0xffffffff


	//   ....[67]....
        /*0144*/ 	.word	0xffffffff


	//   ....[68]....
        /*0148*/ 	.word	0xffffffff


	//   ....[69]....
        /*014c*/ 	.word	0xffffffff


	//   ....[70]....
        /*0150*/ 	.word	0xffffffff


	//   ....[71]....
        /*0154*/ 	.word	0xffffffff


	//   ....[72]....
        /*0158*/ 	.word	0xffffffff


	//   ....[73]....
        /*015c*/ 	.word	0xffffffff


	//   ....[74]....
        /*0160*/ 	.word	0xffffffff


	//   ....[75]....
        /*0164*/ 	.word	0xffffffff


	//   ....[76]....
        /*0168*/ 	.word	0xffffffff


	//   ....[77]....
        /*016c*/ 	.word	0xffffffff


	//   ....[78]....
        /*0170*/ 	.word	0xffffffff


	//   ....[79]....
        /*0174*/ 	.word	0xffffffff


	//   ....[80]....
        /*0178*/ 	.word	0xffffffff


	//   ....[81]....
        /*017c*/ 	.word	0xffffffff


	//   ....[82]....
        /*0180*/ 	.word	0xffffffff


	//   ....[83]....
        /*0184*/ 	.word	0xffffffff


	//----- nvinfo : EIATTR_COOP_GROUP_INSTR_OFFSETS
	.align		4
.L_2905:
        /*0188*/ 	.byte	0x04, 0x28
        /*018a*/ 	.short	(.L_2907 - .L_2906)


	//   ....[0]....
.L_2906:
        /*018c*/ 	.word	0x00000bc0


	//   ....[1]....
        /*0190*/ 	.word	0x00000c70


	//   ....[2]....
        /*0194*/ 	.word	0x00000ee0


	//   ....[3]....
        /*0198*/ 	.word	0x00003a60


	//   ....[4]....
        /*019c*/ 	.word	0x000043c0


	//   ....[5]....
        /*01a0*/ 	.word	0x00005720


	//   ....[6]....
        /*01a4*/ 	.word	0x00005740


	//   ....[7]....
        /*01a8*/ 	.word	0x000057c0


	//   ....[8]....
        /*01ac*/ 	.word	0x000057d0


	//   ....[9]....
        /*01b0*/ 	.word	0x00005840


	//   ....[10]....
        /*01b4*/ 	.word	0x00005850


	//   ....[11]....
        /*01b8*/ 	.word	0x000058a0


	//   ....[12]....
        /*01bc*/ 	.word	0x000058c0


	//   ....[13]....
        /*01c0*/ 	.word	0x00005930


	//   ....[14]....
        /*01c4*/ 	.word	0x00005960


	//   ....[15]....
        /*01c8*/ 	.word	0x00005990


	//   ....[16]....
        /*01cc*/ 	.word	0x000059a0


	//   ....[17]....
        /*01d0*/ 	.word	0x00005a40


	//   ....[18]....
        /*01d4*/ 	.word	0x00005a60


	//   ....[19]....
        /*01d8*/ 	.word	0x00005a80


	//   ....[20]....
        /*01dc*/ 	.word	0x00005a90


	//   ....[21]....
        /*01e0*/ 	.word	0x00005b40


	//   ....[22]....
        /*01e4*/ 	.word	0x00005b60


	//   ....[23]....
        /*01e8*/ 	.word	0x00005b70


	//   ....[24]....
        /*01ec*/ 	.word	0x00005b80


	//   ....[25]....
        /*01f0*/ 	.word	0x00005f80


	//   ....[26]....
        /*01f4*/ 	.word	0x00005fb0


	//   ....[27]....
        /*01f8*/ 	.word	0x00005fe0


	//   ....[28]....
        /*01fc*/ 	.word	0x00006010


	//   ....[29]....
        /*0200*/ 	.word	0x00006050


	//   ....[30]....
        /*0204*/ 	.word	0x00006080


	//   ....[31]....
        /*0208*/ 	.word	0x00006c50


	//   ....[32]....
        /*020c*/ 	.word	0x00006c80


	//   ....[33]....
        /*0210*/ 	.word	0x00006c90


	//   ....[34]....
        /*0214*/ 	.word	0x00006ca0


	//   ....[35]....
        /*0218*/ 	.word	0x00006d70


	//   ....[36]....
        /*021c*/ 	.word	0x00006d90


	//   ....[37]....
        /*0220*/ 	.word	0x00006da0


	//   ....[38]....
        /*0224*/ 	.word	0x00006db0


	//   ....[39]....
        /*0228*/ 	.word	0x00006e80


	//   ....[40]....
        /*022c*/ 	.word	0x00006ea0


	//   ....[41]....
        /*0230*/ 	.word	0x00006eb0


	//   ....[42]....
        /*0234*/ 	.word	0x00006ec0


	//   ....[43]....
        /*0238*/ 	.word	0x00006f90


	//   ....[44]....
        /*023c*/ 	.word	0x00006fb0


	//   ....[45]....
        /*0240*/ 	.word	0x00006fc0


	//   ....[46]....
        /*0244*/ 	.word	0x00006fd0


	//   ....[47]....
        /*0248*/ 	.word	0x000070c0


	//   ....[48]....
        /*024c*/ 	.word	0x00007100


	//   ....[49]....
        /*0250*/ 	.word	0x00007110


	//   ....[50]....
        /*0254*/ 	.word	0x00007120


	//   ....[51]....
        /*0258*/ 	.word	0x00007200


	//   ....[52]....
        /*025c*/ 	.word	0x00007240


	//   ....[53]....
        /*0260*/ 	.word	0x00007280


	//   ....[54]....
        /*0264*/ 	.word	0x000072c0


	//   ....[55]....
        /*0268*/ 	.word	0x00007300


	//   ....[56]....
        /*026c*/ 	.word	0x00007340


	//   ....[57]....
        /*0270*/ 	.word	0x00007380


	//   ....[58]....
        /*0274*/ 	.word	0x000073c0


	//   ....[59]....
        /*0278*/ 	.word	0x00007400


	//   ....[60]....
        /*027c*/ 	.word	0x00007440


	//   ....[61]....
        /*0280*/ 	.word	0x0000acb0


	//   ....[62]....
        /*0284*/ 	.word	0x0000acf0


	//   ....[63]....
        /*0288*/ 	.word	0x0000ae80


	//   ....[64]....
        /*028c*/ 	.word	0x0000aec0


	//   ....[65]....
        /*0290*/ 	.word	0x0000b050


	//   ....[66]....
        /*0294*/ 	.word	0x0000b090


	//   ....[67]....
        /*0298*/ 	.word	0x0000b0f0


	//   ....[68]....
        /*029c*/ 	.word	0x0000b110


	//   ....[69]....
        /*02a0*/ 	.word	0x0000b140


	//   ....[70]....
        /*02a4*/ 	.word	0x0000b170


	//   ....[71]....
        /*02a8*/ 	.word	0x0000b560


	//   ....[72]....
        /*02ac*/ 	.word	0x0000bcb0


	//   ....[73]....
        /*02b0*/ 	.word	0x0000c080


	//   ....[74]....
        /*02b4*/ 	.word	0x0000c230


	//   ....[75]....
        /*02b8*/ 	.word	0x0000c280


	//   ....[76]....
        /*02bc*/ 	.word	0x0000c2d0


	//   ....[77]....
        /*02c0*/ 	.word	0x0000c300


	//   ....[78]....
        /*02c4*/ 	.word	0x0000c320


	//   ....[79]....
        /*02c8*/ 	.word	0x0000c440


	//   ....[80]....
        /*02cc*/ 	.word	0x0000c480


	//   ....[81]....
        /*02d0*/ 	.word	0x0000c4d0


	//   ....[82]....
        /*02d4*/ 	.word	0x0000c500


	//   ....[83]....
        /*02d8*/ 	.word	0x0000c520


	//----- nvinfo : EIATTR_VRC_CTA_INIT_COUNT
	.align		4
.L_2907:
        /*02dc*/ 	.byte	0x02, 0x4a
	.zero		1
	.zero		1


	//----- nvinfo : EIATTR_EXIT_INSTR_OFFSETS
	.align		4
        /*02e0*/ 	.byte	0x04, 0x1c
        /*02e2*/ 	.short	(.L_2909 - .L_2908)


	//   ....[0]....
.L_2908:
        /*02e4*/ 	.word	0x0000c5e0


	//   ....[1]....
        /*02e8*/ 	.word	0x0000c7b0


	//----- nvinfo : EIATTR_MAX_THREADS
	.align		4
.L_2909:
        /*02ec*/ 	.byte	0x04, 0x05
        /*02ee*/ 	.short	(.L_2911 - .L_2910)
.L_2910:
        /*02f0*/ 	.word	0x00000020
        /*02f4*/ 	.word	0x00000001
        /*02f8*/ 	.word	0x00000001


	//----- nvinfo : EIATTR_CRS_STACK_SIZE
	.align		4
.L_2911:
        /*02fc*/ 	.byte	0x04, 0x1e
        /*02fe*/ 	.short	(.L_2913 - .L_2912)
.L_2912:
        /*0300*/ 	.word	0x00000000


	//----- nvinfo : EIATTR_CBANK_PARAM_SIZE
	.align		4
.L_2913:
        /*0304*/ 	.byte	0x03, 0x19
        /*0306*/ 	.short	0x01f0


	//----- nvinfo : EIATTR_PARAM_CBANK
	.align		4
        /*0308*/ 	.byte	0x04, 0x0a
        /*030a*/ 	.short	(.L_2915 - .L_2914)
	.align		4
.L_2914:
        /*030c*/ 	.word	index@(.nv.constant0._Z25selective_scan_bwd_kernelI32Selective_Scan_bwd_kernel_traitsILi32ELi16ELb1ELb1ELb1ELb1ELb0EN3c104HalfENS1_7complexIfEEEEv12SSMParamsBwd)
        /*0310*/ 	.short	0x0380
        /*0312*/ 	.short	0x01f0


	//----- nvinfo : EIATTR_SW_WAR
	.align		4
.L_2915:
        /*0314*/ 	.byte	0x04, 0x36
        /*0316*/ 	.short	(.L_2917 - .L_2916)
.L_2916:
        /*0318*/ 	.word	0x00000008
.L_2917:


//--------------------- .nv.info._Z25selective_scan_bwd_kernelI32Selective_Scan_bwd_kernel_traitsILi32ELi16ELb1ELb1ELb1ELb1ELb1EN3c104HalfENS1_7complexIfEEEEv12SSMParamsBwd --------------------------
	.section	.nv.info._Z25selective_scan_bwd_kernelI32Selective_Scan_bwd_kernel_traitsILi32ELi16ELb1ELb1ELb1ELb1ELb1EN3c104HalfENS1_7complexIfEEEEv12SSMParamsBwd,"",@"SHT_CUDA_INFO"
	.sectionflags	@""
	.align	4


	//----- nvinfo : EIATTR_CUDA_API_VERSION
	.align		4
        /*0000*/ 	.byte	0x04, 0x37
        /*0002*/ 	.short	(.L_2919 - .L_2918)
.L_2918:
        /*0004*/ 	.word	0x00000082


	//----- nvinfo : EIATTR_KPARAM_INFO
	.align		4
.L_2919:
        /*0008*/ 	.byte	0x04, 0x17
        /*000a*/ 	.short	(.L_2921 - .L_2920)
.L_2920:
        /*000c*/ 	.word	0x00000000
        /*0010*/ 	.short	0x0000
        /*0012*/ 	.short	0x0000
        /*0014*/ 	.byte	0x00, 0xf0, 0xc1, 0x07


	//----- nvinfo : EIATTR_SPARSE_MMA_MASK
	.align		4
.L_2921:
        /*0018*/ 	.byte	0x03, 0x50
        /*001a*/ 	.short	0x0000


	//----- nvinfo : EIATTR_MAXREG_COUNT
	.align		4
        /*001c*/ 	.byte	0x03, 0x1b
        /*001e*/ 	.short	0x00ff


	//----- nvinfo : EIATTR_NUM_BARRIERS
	.align		4
        /*0020*/ 	.byte	0x02, 0x4c
        /*0022*/ 	.byte	0x01
	.zero		1


	//----- nvinfo : EIATTR_MERCURY_ISA_VERSION
	.align		4
        /*0024*/ 	.byte	0x03, 0x5f
        /*0026*/ 	.short	0x0101


	//----- nvinfo : EIATTR_INT_WARP_WIDE_INSTR_OFFSETS
	.align		4
        /*0028*/ 	.byte	0x04, 0x31
        /*002a*/ 	.short	(.L_2923 - .L_2922)


	//   ....[0]....
.L_2922:
        /*002c*/ 	.word	0x00007fb0


	//   ....[1]....
        /*0030*/ 	.word	0x00008780


	//----- nvinfo : EIATTR_COOP_GROUP_MASK_REGIDS
	.align		4
.L_2923:
        /*0034*/ 	.byte	0x04, 0x29
        /*0036*/ 	.short	(.L_2925 - .L_2924)


	//   ....[0]....
.L_2924:
        /*0038*/ 	.word	0xffffffff


	//   ....[1]....
        /*003c*/ 	.word	0xffffffff


	//   ....[2]....
        /*0040*/ 	.word	0xffffffff


	//   ....[3]....
        /*0044*/ 	.word	0xffffffff


	//   ....[4]....
        /*0048*/ 	.word	0xffffffff


	//   ....[5]....
        /*004c*/ 	.word	0xffffffff


	//   ....[6]....
        /*0050*/ 	.word	0xffffffff


	//   ....[7]....
        /*0054*/ 	.word	0xffffffff


	//   ....[8]....
        /*0058*/ 	.word	0xffffffff


	//   ....[9]....
        /*005c*/ 	.word	0xffffffff


	//   ....[10]....
        /*0060*/ 	.word	0xffffffff


	//   ....[11]....
        /*0064*/ 	.word	0xffffffff


	//   ....[12]....
        /*0068*/ 	.word	0xffffffff


	//   ....[13]....
        /*006c*/ 	.word	0xffffffff


	//   ....[14]....
        /*0070*/ 	.word	0xffffffff


	//   ....[15]....
        /*0074*/ 	.word	0xffffffff


	//   ....[16]....
        /*0078*/ 	.word	0xffffffff


	//   ....[17]....
        /*007c*/ 	.word	0xffffffff


	//   ....[18]....
        /*0080*/ 	.word	0xffffffff


	//   ....[19]....
        /*0084*/ 	.word	0xffffffff


	//   ....[20]....
        /*0088*/ 	.word	0xffffffff


	//   ....[21]....
        /*008c*/ 	.word	0xffffffff


	//   ....[22]....
        /*0090*/ 	.word	0xffffffff


	//   ....[23]....
        /*0094*/ 	.word	0xffffffff


	//   ....[24]....
        /*0098*/ 	.word	0xffffffff


	//   ....[25]....
        /*009c*/ 	.word	0xffffffff


	//   ....[26]....
        /*00a0*/ 	.word	0xffffffff


	//   ....[27]....
        /*00a4*/ 	.word	0xffffffff


	//   ....[28]....
        /*00a8*/ 	.word	0xffffffff


	//   ....[29]....
        /*00ac*/ 	.word	0xffffffff


	//   ....[30]....
        /*00b0*/ 	.word	0xffffffff


	//   ....[31]....
        /*00b4*/ 	.word	0xffffffff


	//   ....[32]....
        /*00b8*/ 	.word	0xffffffff


	//   ....[33]....
        /*00bc*/ 	.word	0xffffffff


	//   ....[34]....
        /*00c0*/ 	.word	0xffffffff


	//   ....[35]....
        /*00c4*/ 	.word	0xffffffff


	//   ....[36]....
        /*00c8*/ 	.word	0xffffffff


	//   ....[37]....
        /*00cc*/ 	.word	0xffffffff


	//   ....[38]....
        /*00d0*/ 	.word	0xffffffff


	//   ....[39]....
        /*00d4*/ 	.word	0xffffffff


	//   ....[40]....
        /*00d8*/ 	.word	0xffffffff


	//   ....[41]....
        /*00dc*/ 	.word	0xffffffff


	//   ....[42]....
        /*00e0*/ 	.word	0xffffffff


	//   ....[43]....
        /*00e4*/ 	.word	0xffffffff


	//   ....[44]....
        /*00e8*/ 	.word	0xffffffff


	//   ....[45]....
        /*00ec*/ 	.word	0xffffffff


	//   ....[46]....
        /*00f0*/ 	.word	0xffffffff


	//   ....[47]....
        /*00f4*/ 	.word	0xffffffff


	//   ....[48]....
        /*00f8*/ 	.word	0xffffffff


	//   ....[49]....
        /*00fc*/ 	.word	0xffffffff


	//   ....[50]....
        /*0100*/ 	.word	0xffffffff


	//   ....[51]....
        /*0104*/ 	.word	0xffffffff


	//   ....[52]....
        /*0108*/ 	.word	0xffffffff


	//   ....[53]....
        /*010c*/ 	.word	0xffffffff


	//   ....[54]....
        /*0110*/ 	.word	0xffffffff


	//   ....[55]....
        /*0114*/ 	.word	0xffffffff


	//   ....[56]....
        /*0118*/ 	.word	0xffffffff


	//   ....[57]....
        /*011c*/ 	.word	0xffffffff


	//   ....[58]....
        /*0120*/ 	.word	0xffffffff


	//   ....[59]....
        /*0124*/ 	.word	0xffffffff


	//   ....[60]....
        /*0128*/ 	.word	0xffffffff


	//   ....[61]....
        /*012c*/ 	.word	0xffffffff


	//   ....[62]....
        /*0130*/ 	.word	0xffffffff


	//   ....[63]....
        /*0134*/ 	.word	0xffffffff


	//   ....[64]....
        /*0138*/ 	.word	0xffffffff


	//   ....[65]....
        /*013c*/ 	.word	0xffffffff


	//   ....[66]....
        /*0140*/ 	.word	0xffffffff


	//   ....[67]....
        /*0144*/ 	.word	0xffffffff


	//   ....[68]....
        /*0148*/ 	.word	0xffffffff


	//   ....[69]....
        /*014c*/ 	.word	0xffffffff


	//   ....[70]....
        /*0150*/ 	.word	0xffffffff


	//   ....[71]....
        /*0154*/ 	.word	0xffffffff


	//   ....[72]....
        /*0158*/ 	.word	0xffffffff


	//   ....[73]....
        /*015c*/ 	.word	0xffffffff


	//   ....[74]....
        /*0160*/ 	.word	0xffffffff


	//   ....[75]....
        /*0164*/ 	.word	0xffffffff


	//   ....[76]....
        /*0168*/ 	.word	0xffffffff


	//   ....[77]....
        /*016c*/ 	.word	0xffffffff


	//   ....[78]....
        /*0170*/ 	.word	0xffffffff


	//   ....[79]....
        /*0174*/ 	.word	0xffffffff


	//   ....[80]....
        /*0178*/ 	.word	0xffffffff


	//   ....[81]....
        /*017c*/ 	.word	0xffffffff


	//   ....[82]....
        /*0180*/ 	.word	0xffffffff


	//   ....[83]....
        /*0184*/ 	.word	0xffffffff


	//   ....[84]....
        /*0188*/ 	.word	0xffffffff


	//   ....[85]....
        /*018c*/ 	.word	0xffffffff


	//   ....[86]....
        /*0190*/ 	.word	0xffffffff


	//   ....[87]....
        /*0194*/ 	.word	0xffffffff


	//----- nvinfo : EIATTR_COOP_GROUP_INSTR_OFFSETS
	.align		4
.L_2925:
        /*0198*/ 	.byte	0x04, 0x28
        /*019a*/ 	.short	(.L_2927 - .L_2926)


	//   ....[0]....
.L_2926:
        /*019c*/ 	.word	0x00000bb0


	//   ....[1]....
        /*01a0*/ 	.word	0x00000c60


	//   ....[2]....
        /*01a4*/ 	.word	0x00000e30


	//   ....[3]....
        /*01a8*/ 	.word	0x00003370


	//   ....[4]....
        /*01ac*/ 	.word	0x00003b70


	//   ....[5]....
        /*01b0*/ 	.word	0x00004420


	//   ....[6]....
        /*01b4*/ 	.word	0x00004700


	//   ....[7]....
        /*01b8*/ 	.word	0x00004ea0


	//   ....[8]....
        /*01bc*/ 	.word	0x00005800


	//   ....[9]....
        /*01c0*/ 	.word	0x00006b60


	//   ....[10]....
        /*01c4*/ 	.word	0x00006b80


	//   ....[11]....
        /*01c8*/ 	.word	0x00006c00


	//   ....[12]....
        /*01cc*/ 	.word	0x00006c10


	//   ....[13]....
        /*01d0*/ 	.word	0x00006c80


	//   ....[14]....
        /*01d4*/ 	.word	0x00006c90


	//   ....[15]....
        /*01d8*/ 	.word	0x00006ce0


	//   ....[16]....
        /*01dc*/ 	.word	0x00006d00


	//   ....[17]....
        /*01e0*/ 	.word	0x00006d70


	//   ....[18]....
        /*01e4*/ 	.word	0x00006da0


	//   ....[19]....
        /*01e8*/ 	.word	0x00006dd0


	//   ....[20]....
        /*01ec*/ 	.word	0x00006de0


	//   ....[21]....
        /*01f0*/ 	.word	0x00006e80


	//   ....[22]....
        /*01f4*/ 	.word	0x00006ea0


	//   ....[23]....
        /*01f8*/ 	.word	0x00006ec0


	//   ....[24]....
        /*01fc*/ 	.word	0x00006ed0


	//   ....[25]....
        /*0200*/ 	.word	0x00006f80


	//   ....[26]....
        /*0204*/ 	.word	0x00006fa0


	//   ....[27]....
        /*0208*/ 	.word	0x00006fb0


	//   ....[28]....
        /*020c*/ 	.word	0x00006fc0


	//   ....[29]....
        /*0210*/ 	.word	0x00007360


	//   ....[30]....
        /*0214*/ 	.word	0x00007390


	//   ....[31]....
        /*0218*/ 	.word	0x000073d0


	//   ....[32]....
        /*021c*/ 	.word	0x00007400


	//   ....[33]....
        /*0220*/ 	.word	0x00007480


	//   ....[34]....
        /*0224*/ 	.word	0x000074b0


	//   ....[35]....
        /*0228*/ 	.word	0x00008080


	//   ....[36]....
        /*022c*/ 	.word	0x000080b0


	//   ....[37]....
        /*0230*/ 	.word	0x000080c0


	//   ....[38]....
        /*0234*/ 	.word	0x000080d0


	//   ....[39]....
        /*0238*/ 	.word	0x000081a0


	//   ....[40]....
        /*023c*/ 	.word	0x000081c0


	//   ....[41]....
        /*0240*/ 	.word	0x000081d0


	//   ....[42]....
        /*0244*/ 	.word	0x000081e0


	//   ....[43]....
        /*0248*/ 	.word	0x000082b0


	//   ....[44]....
        /*024c*/ 	.word	0x000082d0


	//   ....[45]....
        /*0250*/ 	.word	0x000082e0


	//   ....[46]....
        /*0254*/ 	.word	0x000082f0


	//   ....[47]....
        /*0258*/ 	.word	0x000083c0


	//   ....[48]....
        /*025c*/ 	.word	0x000083e0


	//   ....[49]....
        /*0260*/ 	.word	0x000083f0


	//   ....[50]....
        /*0264*/ 	.word	0x00008400


	//   ....[51]....
        /*0268*/ 	.word	0x000084f0


	//   ....[52]....
        /*026c*/ 	.word	0x00008530


	//   ....[53]....
        /*0270*/ 	.word	0x00008540


	//   ....[54]....
        /*0274*/ 	.word	0x00008550


	//   ....[55]....
        /*0278*/ 	.word	0x00008630


	//   ....[56]....
        /*027c*/ 	.word	0x00008670


	//   ....[57]....
        /*0280*/ 	.word	0x000086b0


	//   ....[58]....
        /*0284*/ 	.word	0x000086f0


	//   ....[59]....
        /*0288*/ 	.word	0x00008730


	//   ....[60]....
        /*028c*/ 	.word	0x00008770


	//   ....[61]....
        /*0290*/ 	.word	0x000087b0


	//   ....[62]....
        /*0294*/ 	.word	0x000087f0


	//   ....[63]....
        /*0298*/ 	.word	0x00008830


	//   ....[64]....
        /*029c*/ 	.word	0x00008870


	//   ....[65]....
        /*02a0*/ 	.word	0x0000c0e0


	//   ....[66]....
        /*02a4*/ 	.word	0x0000c120


	//   ....[67]....
        /*02a8*/ 	.word	0x0000c2b0


	//   ....[68]....
        /*02ac*/ 	.word	0x0000c2f0


	//   ....[69]....
        /*02b0*/ 	.word	0x0000c480


	//   ....[70]....
        /*02b4*/ 	.word	0x0000c4c0


	//   ....[71]....
        /*02b8*/ 	.word	0x0000c520


	//   ....[72]....
        /*02bc*/ 	.word	0x0000c540


	//   ....[73]....
        /*02c0*/ 	.word	0x0000c570


	//   ....[74]....
        /*02c4*/ 	.word	0x0000c5a0


	//   ....[75]....
        /*02c8*/ 	.word	0x0000c970


	//   ....[76]....
        /*02cc*/ 	.word	0x0000d0c0


	//   ....[77]....
        /*02d0*/ 	.word	0x0000d4a0


	//   ....[78]....
        /*02d4*/ 	.word	0x0000d620


	//   ....[79]....
        /*02d8*/ 	.word	0x0000d670


	//   ....[80]....
        /*02dc*/ 	.word	0x0000d6c0


	//   ....[81]....
        /*02e0*/ 	.word	0x0000d6f0


	//   ....[82]....
        /*02e4*/ 	.word	0x0000d710


	//   ....[83]....
        /*02e8*/ 	.word	0x0000d830


	//   ....[84]....
        /*02ec*/ 	.word	0x0000d870


	//   ....[85]....
        /*02f0*/ 	.word	0x0000d8c0


	//   ....[86]....
        /*02f4*/ 	.word	0x0000d8f0


	//   ....[87]....
        /*02f8*/ 	.word	0x0000d910


	//----- nvinfo : EIATTR_VRC_CTA_INIT_COUNT
	.align		4
.L_2927:
        /*02fc*/ 	.byte	0x02, 0x4a
	.zero		1
	.zero		1


	//----- nvinfo : EIATTR_EXIT_INSTR_OFFSETS
	.align		4
        /*0300*/ 	.byte	0x04, 0x1c
        /*0302*/ 	.short	(.L_2929 - .L_2928)


	//   ....[0]....
.L_2928:
        /*0304*/ 	.word	0x0000d9d0


	//   ....[1]....
        /*0308*/ 	.word	0x0000dba0


	//----- nvinfo : EIATTR_MAX_THREADS
	.align		4
.L_2929:
        /*030c*/ 	.byte	0x04, 0x05
        /*030e*/ 	.short	(.L_2931 - .L_2930)
.L_2930:
        /*0310*/ 	.word	0x00000020
        /*0314*/ 	.word	0x00000001
        /*0318*/ 	.word	0x00000001


	//----- nvinfo : EIATTR_CRS_STACK_SIZE
	.align		4
.L_2931:
        /*031c*/ 	.byte	0x04, 0x1e
        /*031e*/ 	.short	(.L_2933 - .L_2932)
.L_2932:
        /*0320*/ 	.word	0x00000000


	//----- nvinfo : EIATTR_CBANK_PARAM_SIZE
	.align		4
.L_2933:
        /*0324*/ 	.byte	0x03, 0x19
        /*0326*/ 	.short	0x01f0


	//----- nvinfo : EIATTR_PARAM_CBANK
	.align		4
        /*0328*/ 	.byte	0x04, 0x0a
        /*032a*/ 	.short	(.L_2935 - .L_2934)
	.align		4
.L_2934:
        /*032c*/ 	.word	index@(.nv.constant0._Z25selective_scan_bwd_kernelI32Selective_Scan_bwd_kernel_traitsILi32ELi16ELb1ELb1ELb1ELb1ELb1EN3c104HalfENS1_7complexIfEEEEv12SSMParamsBwd)
        /*0330*/ 	.short	0x0380
        /*0332*/ 	.short	0x01f0


	//----- nvinfo : EIATTR_SW_WAR
	.align		4
.L_2935:
        /*0334*/ 	.byte	0x04, 0x36
        /*0336*/ 	.short	(.L_2937 - .L_2936)
.L_2936:
        /*0338*/ 	.word	0x00000008
.L_2937:


//--------------------- .nv.info._Z25selective_scan_bwd_kernelI32Selective_Scan_bwd_kernel_traitsILi32ELi8ELb0ELb0ELb0ELb0ELb0EN3c104HalfENS1_7complexIfEEEEv12SSMParamsBwd --------------------------
	.section	.nv.info._Z25selective_scan_bwd_kernelI32Selective_Scan_bwd_kernel_traitsILi32ELi8ELb0ELb0ELb0ELb0ELb0EN3c104HalfENS1_7complexIfEEEEv12SSMParamsBwd,"",@"SHT_CUDA_INFO"
	.sectionflags	@""
	.align	4


	//----- nvinfo : EIATTR_CUDA_API_VERSION
	.align		4
        /*0000*/ 	.byte	0x04, 0x37
        /*0002*/ 	.short	(.L_2939 - .L_2938)
.L_2938:
        /*0004*/ 	.word	0x00000082


	//----- nvinfo : EIATTR_KPARAM_INFO
	.align		4
.L_2939:
        /*0008*/ 	.byte	0x04, 0x17
        /*000a*/ 	.short	(.L_2941 - .L_2940)
.L_2940:
        /*000c*/ 	.word	0x00000000
        /*0010*/ 	.short	0x0000
        /*0012*/ 	.short	0x0000
        /*0014*/ 	.byte	0x00, 0xf0, 0xc1, 0x07


	//----- nvinfo : EIATTR_SPARSE_MMA_MASK
	.align		4
.L_2941:
        /*0018*/ 	.byte	0x03, 0x50
        /*001a*/ 	.short	0x0000


	//----- nvinfo : EIATTR_MAXREG_COUNT
	.align		4
        /*001c*/ 	.byte	0x03, 0x1b
        /*001e*/ 	.short	0x00ff


	//----- nvinfo : EIATTR_NUM_BARRIERS
	.align		4
        /*0020*/ 	.byte	0x02, 0x4c
        /*0022*/ 	.byte	0x01
	.zero		1


	//----- nvinfo : EIATTR_MERCURY_ISA_VERSION
	.align		4
        /*0024*/ 	.byte	0x03, 0x5f
        /*0026*/ 	.short	0x0101


	//----- nvinfo : EIATTR_COOP_GROUP_MASK_REGIDS
	.align		4
        /*0028*/ 	.byte	0x04, 0x29
        /*002a*/ 	.short	(.L_2943 - .L_2942)


	//   ....[0]....
.L_2942:
        /*002c*/ 	.word	0xffffffff


	//   ....[1]....
        /*0030*/ 	.word	0xffffffff


	//   ....[2]....
        /*0034*/ 	.word	0xffffffff


	//   ....[3]....
        /*0038*/ 	.word	0xffffffff


	//   ....[4]....
        /*003c*/ 	.word	0xffffffff


	//   ....[5]....
        /*0040*/ 	.word	0xffffffff


	//   ....[6]....
        /*0044*/ 	.word	0xffffffff


	//   ....[7]....
        /*0048*/ 	.word	0xffffffff


	//   ....[8]....
        /*004c*/ 	.word	0xffffffff


	//   ....[9]....
        /*0050*/ 	.word	0xffffffff


	//   ....[10]....
        /*0054*/ 	.word	0xffffffff


	//   ....[11]....
        /*0058*/ 	.word	0xffffffff


	//   ....[12]....
        /*005c*/ 	.word	0xffffffff


	//   ....[13]....
        /*0060*/ 	.word	0xffffffff


	//   ....[14]....
        /*0064*/ 	.word	0xffffffff


	//   ....[15]....
        /*0068*/ 	.word	0xffffffff


	//   ....[16]....
        /*006c*/ 	.word	0xffffffff


	//   ....[17]....
        /*0070*/ 	.word	0xffffffff


	//   ....[18]....
        /*0074*/ 	.word	0xffffffff


	//   ....[19]....
        /*0078*/ 	.word	0xffffffff


	//   ....[20]....
        /*007c*/ 	.word	0xffffffff


	//   ....[21]....
        /*0080*/ 	.word	0xffffffff


	//   ....[22]....
        /*0084*/ 	.word	0xffffffff


	//   ....[23]....
        /*0088*/ 	.word	0xffffffff


	//   ....[24]....
        /*008c*/ 	.word	0xffffffff


	//   ....[25]....
        /*0090*/ 	.word	0xffffffff


	//   ....[26]....
        /*0094*/ 	.word	0xffffffff


	//   ....[27]....
        /*0098*/ 	.word	0xffffffff


	//   ....[28]....
        /*009c*/ 	.word	0xffffffff


	//   ....[29]....
        /*00a0*/ 	.word	0xffffffff


	//   ....[30]....
        /*00a4*/ 	.word	0xffffffff


	//   ....[31]....
        /*00a8*/ 	.word	0xffffffff


	//   ....[32]....
        /*00ac*/ 	.word	0xffffffff


	//   ....[33]....
        /*00b0*/ 	.word	0xffffffff


	//   ....[34]....
        /*00b4*/ 	.word	0xffffffff


	//   ....[35]....
        /*00b8*/ 	.word	0xffffffff


	//   ....[36]....
        /*00bc*/ 	.word	0xffffffff


	//   ....[37]....
        /*00c0*/ 	.word	0xffffffff


	//   ....[38]....
        /*00c4*/ 	.word	0xffffffff


	//   ....[39]....
        /*00c8*/ 	.word	0xffffffff


	//   ....[40]....
        /*00cc*/ 	.word	0xffffffff


	//   ....[41]....
        /*00d0*/ 	.word	0xffffffff


	//   ....[42]....
        /*00d4*/ 	.word	0xffffffff


	//   ....[43]....
        /*00d8*/ 	.word	0xffffffff


	//   ....[44]....
        /*00dc*/ 	.word	0xffffffff


	//   ....[45]....
        /*00e0*/ 	.word	0xffffffff


	//   ....[46]....
        /*00e4*/ 	.word	0xffffffff


	//   ....[47]....
        /*00e8*/ 	.word	0xffffffff


	//   ....[48]....
        /*00ec*/ 	.word	0xffffffff


	//   ....[49]....
        /*00f0*/ 	.word	0xffffffff


	//   ....[50]....
        /*00f4*/ 	.word	0xffffffff


	//   ....[51]....
        /*00f8*/ 	.word	0xffffffff


	//   ....[52]....
        /*00fc*/ 	.word	0xffffffff


	//   ....[53]....
        /*0100*/ 	.word	0xffffffff


	//   ....[54]....
        /*0104*/ 	.word	0xffffffff


	//   ....[55]....
        /*0108*/ 	.word	0xffffffff


	//   ....[56]....
        /*010c*/ 	.word	0xffffffff


	//   ....[57]....
        /*0110*/ 	.word	0xffffffff


	//   ....[58]....
        /*0114*/ 	.word	0xffffffff


	//   ....[59]....
        /*0118*/ 	.word	0xffffffff


	//   ....[60]....
        /*011c*/ 	.word	0xffffffff


	//   ....[61]....
        /*0120*/ 	.word	0xffffffff


	//   ....[62]....
        /*0124*/ 	.word	0xffffffff


	//   ....[63]....
        /*0128*/ 	.word	0xffffffff


	//   ....[64]....
        /*012c*/ 	.word	0xffffffff


	//   ....[65]....
        /*0130*/ 	.word	0xffffffff


	//   ....[66]....
        /*0134*/ 	.word	0xffffffff


	//   ....[67]....
        /*0138*/ 	.word	0xffffffff


	//   ....[68]....
        /*013c*/ 	.word	0xffffffff


	//   ....[69]....
        /*0140*/ 	.word	0xffffffff


	//   ....[70]....
        /*0144*/ 	.word	0xffffffff


	//   ....[71]....
        /*0148*/ 	.word	0xffffffff


	//   ....[72]....
        /*014c*/ 	.word	0xffffffff


	//   ....[73]....
        /*0150*/ 	.word	0xffffffff


	//   ....[74]....
        /*0154*/ 	.word	0xffffffff


	//   ....[75]....
        /*0158*/ 	.word	0xffffffff


	//   ....[76]....
        /*015c*/ 	.word	0xffffffff


	//   ....[77]....
        /*0160*/ 	.word	0xffffffff


	//   ....[78]....
        /*0164*/ 	.word	0xffffffff


	//   ....[79]....
        /*0168*/ 	.word	0xffffffff


	//   ....[80]....
        /*016c*/ 	.word	0xffffffff


	//   ....[81]....
        /*0170*/ 	.word	0xffffffff


	//   ....[82]....
        /*0174*/ 	.word	0xffffffff


	//   ....[83]....
        /*0178*/ 	.word	0xffffffff


	//   ....[84]....
        /*017c*/ 	.word	0xffffffff


	//   ....[85]....
        /*0180*/ 	.word	0xffffffff


	//   ....[86]....
        /*0184*/ 	.word	0xffffffff


	//   ....[87]....
        /*0188*/ 	.word	0xffffffff


	//   ....[88]....
        /*018c*/ 	.word	0xffffffff


	//   ....[89]....
        /*0190*/ 	.word	0xffffffff


	//   ....[90]....
        /*0194*/ 	.word	0xffffffff


	//----- nvinfo : EIATTR_COOP_GROUP_INSTR_OFFSETS
	.align		4
.L_2943:
        /*0198*/ 	.byte	0x04, 0x28
        /*019a*/ 	.short	(.L_2945 - .L_2944)


	//   ....[0]....
.L_2944:
        /*019c*/ 	.word	0x00000b90


	//   ....[1]....
        /*01a0*/ 	.word	0x00000de0


	//   ....[2]....
        /*01a4*/ 	.word	0x000010a0


	//   ....[3]....
        /*01a8*/ 	.word	0x00002300


	//   ....[4]....
        /*01ac*/ 	.word	0x00002320


	//   ....[5]....
        /*01b0*/ 	.word	0x00002330


	//   ....[6]....
        /*01b4*/ 	.word	0x00002340


	//   ....[7]....
        /*01b8*/ 	.word	0x000023e0


	//   ....[8]....
        /*01bc*/ 	.word	0x00002410


	//   ....[9]....
        /*01c0*/ 	.word	0x00002420


	//   ....[10]....
        /*01c4*/ 	.word	0x00002430


	//   ....[11]....
        /*01c8*/ 	.word	0x00002500


	//   ....[12]....
        /*01cc*/ 	.word	0x00002540


	//   ....[13]....
        /*01d0*/ 	.word	0x00002580


	//   ....[14]....
        /*01d4*/ 	.word	0x000025c0


	//   ....[15]....
        /*01d8*/ 	.word	0x00002740


	//   ....[16]....
        /*01dc*/ 	.word	0x00002780


	//   ....[17]....
        /*01e0*/ 	.word	0x000027c0


	//   ....[18]....
        /*01e4*/ 	.word	0x00002800


	//   ....[19]....
        /*01e8*/ 	.word	0x000029b0


	//   ....[20]....
        /*01ec*/ 	.word	0x000029f0


	//   ....[21]....
        /*01f0*/ 	.word	0x00002a30


	//   ....[22]....
        /*01f4*/ 	.word	0x00002a70


	//   ....[23]....
        /*01f8*/ 	.word	0x00002b30


	//   ....[24]....
        /*01fc*/ 	.word	0x00002bc0


	//   ....[25]....
        /*0200*/ 	.word	0x00002c00


	//   ....[26]....
        /*0204*/ 	.word	0x00002c20


	//   ....[27]....
        /*0208*/ 	.word	0x00002c30


	//   ....[28]....
        /*020c*/ 	.word	0x00002c40


	//   ....[29]....
        /*0210*/ 	.word	0x00002c50


	//   ....[30]....
        /*0214*/ 	.word	0x00002c60


	//   ....[31]....
        /*0218*/ 	.word	0x00002c90


	//   ....[32]....
        /*021c*/ 	.word	0x00002ca0


	//   ....[33]....
        /*0220*/ 	.word	0x00002d90


	//   ....[34]....
        /*0224*/ 	.word	0x00002da0


	//   ....[35]....
        /*0228*/ 	.word	0x00002db0


	//   ....[36]....
        /*022c*/ 	.word	0x00002dc0


	//   ....[37]....
        /*0230*/ 	.word	0x00002e90


	//   ....[38]....
        /*0234*/ 	.word	0x00002eb0


	//   ....[39]....
        /*0238*/ 	.word	0x00002ec0


	//   ....[40]....
        /*023c*/ 	.word	0x00002ed0


	//   ....[41]....
        /*0240*/ 	.word	0x00002fa0


	//   ....[42]....
        /*0244*/ 	.word	0x00002fc0


	//   ....[43]....
        /*0248*/ 	.word	0x00002fd0


	//   ....[44]....
        /*024c*/ 	.word	0x00002fe0


	//   ....[45]....
        /*0250*/ 	.word	0x000030b0


	//   ....[46]....
        /*0254*/ 	.word	0x000030d0


	//   ....[47]....
        /*0258*/ 	.word	0x000030e0


	//   ....[48]....
        /*025c*/ 	.word	0x000030f0


	//   ....[49]....
        /*0260*/ 	.word	0x000031c0


	//   ....[50]....
        /*0264*/ 	.word	0x00003200


	//   ....[51]....
        /*0268*/ 	.word	0x00003220


	//   ....[52]....
        /*026c*/ 	.word	0x00003230


	//   ....[53]....
        /*0270*/ 	.word	0x00003240


	//   ....[54]....
        /*0274*/ 	.word	0x00003250


	//   ....[55]....
        /*0278*/ 	.word	0x00003260


	//   ....[56]....
        /*027c*/ 	.word	0x00003280


	//   ....[57]....
        /*0280*/ 	.word	0x000032a0


	//   ....[58]....
        /*0284*/ 	.word	0x000032d0


	//   ....[59]....
        /*0288*/ 	.word	0x00003f10


	//   ....[60]....
        /*028c*/ 	.word	0x00003f50


	//   ....[61]....
        /*0290*/ 	.word	0x00003f90


	//   ....[62]....
        /*0294*/ 	.word	0x00003fb0


	//   ....[63]....
        /*0298*/ 	.word	0x00004010


	//   ....[64]....
        /*029c*/ 	.word	0x00004050


	//   ....[65]....
        /*02a0*/ 	.word	0x00004090


	//   ....[66]....
        /*02a4*/ 	.word	0x000040d0


	//   ....[67]....
        /*02a8*/ 	.word	0x000041c0


	//   ....[68]....
        /*02ac*/ 	.word	0x000041f0


	//   ....[69]....
        /*02b0*/ 	.word	0x00004220


	//   ....[70]....
        /*02b4*/ 	.word	0x00004260


	//   ....[71]....
        /*02b8*/ 	.word	0x00004360


	//   ....[72]....
        /*02bc*/ 	.word	0x000043a0


	//   ....[73]....
        /*02c0*/ 	.word	0x000043e0


	//   ....[74]....
        /*02c4*/ 	.word	0x00004420


	//   ....[75]....
        /*02c8*/ 	.word	0x00004510


	//   ....[76]....
        /*02cc*/ 	.word	0x00004530


	//   ....[77]....
        /*02d0*/ 	.word	0x00004550


	//   ....[78]....
        /*02d4*/ 	.word	0x00004560


	//   ....[79]....
        /*02d8*/ 	.word	0x000049b0


	//   ....[80]....
        /*02dc*/ 	.word	0x00004de0


	//   ....[81]....
        /*02e0*/ 	.word	0x00005140


	//   ....[82]....
        /*02e4*/ 	.word	0x00005180


	//   ....[83]....
        /*02e8*/ 	.word	0x000051e0


	//   ....[84]....
        /*02ec*/ 	.word	0x00005210


	//   ....[85]....
        /*02f0*/ 	.word	0x00005230


	//   ....[86]....
        /*02f4*/ 	.word	0x00005300


	//   ....[87]....
        /*02f8*/ 	.word	0x00005340


	//   ....[88]....
        /*02fc*/ 	.word	0x00005390


	//   ....[89]....
        /*0300*/ 	.word	0x000053c0


	//   ....[90]....
        /*0304*/ 	.word	0x000053e0


	//----- nvinfo : EIATTR_VRC_CTA_INIT_COUNT
	.align		4
.L_2945:
        /*0308*/ 	.byte	0x02, 0x4a
	.zero		1
	.zero		1


	//----- nvinfo : EIATTR_EXIT_INSTR_OFFSETS
	.align		4
        /*030c*/ 	.byte	0x04, 0x1c
        /*030e*/ 	.short	(.L_2947 - .L_2946)


	//   ....[0]....
.L_2946:
        /*0310*/ 	.word	0x00005480


	//   ....[1]....
        /*0314*/ 	.word	0x000059a0


	//----- nvinfo : EIATTR_MAX_THREADS
	.align		4
.L_2947:
        /*0318*/ 	.byte	0x04, 0x05
        /*031a*/ 	.short	(.L_2949 - .L_2948)
.L_2948:
        /*031c*/ 	.word	0x00000020
        /*0320*/ 	.word	0x00000001
        /*0324*/ 	.word	0x00000001


	//----- nvinfo : EIATTR_CRS_STACK_SIZE
	.align		4
.L_2949:
        /*0328*/ 	.byte	0x04, 0x1e
        /*032a*/ 	.short	(.L_2951 - .L_2950)
.L_2950:
        /*032c*/ 	.word	0x00000000


	//----- nvinfo : EIATTR_CBANK_PARAM_SIZE
	.align		4
.L_2951:
        /*0330*/ 	.byte	0x03, 0x19
        /*0332*/ 	.short	0x01f0


	//----- nvinfo : EIATTR_PARAM_CBANK
	.align		4
        /*0334*/ 	.byte	0x04, 0x0a
        /*0336*/ 	.short	(.L_2953 - .L_2952)
	.align		4
.L_2952:
        /*0338*/ 	.word	index@(.nv.constant0._Z25selective_scan_bwd_kernelI32Selective_Scan_bwd_kernel_traitsILi32ELi8ELb0ELb0ELb0ELb0ELb0EN3c104HalfENS1_7complexIfEEEEv12SSMParamsBwd)
        /*033c*/ 	.short	0x0380
        /*033e*/ 	.short	0x01f0


	//----- nvinfo : EIATTR_SW_WAR
	.align		4
.L_2953:
        /*0340*/ 	.byte	0x04, 0x36
        /*0342*/ 	.short	(.L_2955 - .L_2954)
.L_2954:
        /*0344*/ 	.word	0x00000008
.L_2955:


//--------------------- .nv.info._Z25selective_scan_bwd_kernelI32Selective_Scan_bwd_kernel_traitsILi32ELi8ELb0ELb0ELb0ELb0ELb1EN3c104HalfENS1_7complexIfEEEEv12SSMParamsBwd --------------------------
	.section	.nv.info._Z25selective_scan_bwd_kernelI32Selective_Scan_bwd_kernel_traitsILi32ELi8ELb0ELb0ELb0ELb0ELb1EN3c104HalfENS1_7complexIfEEEEv12SSMParamsBwd,"",@"SHT_CUDA_INFO"
	.sectionflags	@""
	.align	4


	//----- nvinfo : EIATTR_CUDA_API_VERSION
	.align		4
        /*0000*/ 	.byte	0x04, 0x37
        /*0002*/ 	.short	(.L_2957 - .L_2956)
.L_2956:
        /*0004*/ 	.word	0x00000082


	//----- nvinfo : EIATTR_KPARAM_INFO
	.align		4
.L_2957:
        /*0008*/ 	.byte	0x04, 0x17
        /*000a*/ 	.short	(.L_2959 - .L_2958)
.L_2958:
        /*000c*/ 	.word	0x00000000
        /*0010*/ 	.short	0x0000
        /*0012*/ 	.short	0x0000
        /*0014*/ 	.byte	0x00, 0xf0, 0xc1, 0x07


	//----- nvinfo : EIATTR_SPARSE_MMA_MASK
	.align		4
.L_2959:
        /*0018*/ 	.byte	0x03, 0x50
        /*001a*/ 	.short	0x0000


	//----- nvinfo : EIATTR_MAXREG_COUNT
	.align		4
        /*001c*/ 	.byte	0x03, 0x1b
        /*001e*/ 	.short	0x00ff


	//----- nvinfo : EIATTR_NUM_BARRIERS
	.align		4
        /*0020*/ 	.byte	0x02, 0x4c
        /*0022*/ 	.byte	0x01
	.zero		1


	//----- nvinfo : EIATTR_MERCURY_ISA_VERSION
	.align		4
        /*0024*/ 	.byte	0x03, 0x5f
        /*0026*/ 	.short	0x0101


	//----- nvinfo : EIATTR_COOP_GROUP_MASK_REGIDS
	.align		4
        /*0028*/ 	.byte	0x04, 0x29
        /*002a*/ 	.short	(.L_2961 - .L_2960)


	//   ....[0]....
.L_2960:
        /*002c*/ 	.word	0xffffffff


	//   ....[1]....
        /*0030*/ 	.word	0xffffffff


	//   ....[2]....
        /*0034*/ 	.word	0xffffffff


	//   ....[3]....
        /*0038*/ 	.word	0xffffffff


	//   ....[4]....
        /*003c*/ 	.word	0xffffffff


	//   ....[5]....
        /*0040*/ 	.word	0xffffffff


	//   ....[6]....
        /*0044*/ 	.word	0xffffffff


	//   ....[7]....
        /*0048*/ 	.word	0xffffffff


	//   ....[8]....
        /*004c*/ 	.word	0xffffffff


	//   ....[9]....
        /*0050*/ 	.word	0xffffffff


	//   ....[10]....
        /*0054*/ 	.word	0xffffffff


	//   ....[11]....
        /*0058*/ 	.word	0xffffffff


	//   ....[12]....
        /*005c*/ 	.word	0xffffffff


	//   ....[13]....
        /*0060*/ 	.word	0xffffffff


	//   ....[14]....
        /*0064*/ 	.word	0xffffffff


	//   ....[15]....
        /*0068*/ 	.word	0xffffffff


	//   ....[16]....
        /*006c*/ 	.word	0xffffffff


	//   ....[17]....
        /*0070*/ 	.word	0xffffffff


	//   ....[18]....
        /*0074*/ 	.word	0xffffffff


	//   ....[19]....
        /*0078*/ 	.word	0xffffffff


	//   ....[20]....
        /*007c*/ 	.word	0xffffffff


	//   ....[21]....
        /*0080*/ 	.word	0xffffffff


	//   ....[22]....
        /*0084*/ 	.word	0xffffffff


	//   ....[23]....
        /*0088*/ 	.word	0xffffffff


	//   ....[24]....
        /*008c*/ 	.word	0xffffffff


	//   ....[25]....
        /*0090*/ 	.word	0xffffffff


	//   ....[26]....
        /*0094*/ 	.word	0xffffffff


	//   ....[27]....
        /*0098*/ 	.word	0xffffffff


	//   ....[28]....
        /*009c*/ 	.word	0xffffffff


	//   ....[29]....
        /*00a0*/ 	.word	0xffffffff


	//   ....[30]....
        /*00a4*/ 	.word	0xffffffff


	//   ....[31]....
        /*00a8*/ 	.word	0xffffffff


	//   ....[32]....
        /*00ac*/ 	.word	0xffffffff


	//   ....[33]....
        /*00b0*/ 	.word	0xffffffff


	//   ....[34]....
        /*00b4*/ 	.word	0xffffffff


	//   ....[35]....
        /*00b8*/ 	.word	0xffffffff


	//   ....[36]....
        /*00bc*/ 	.word	0xffffffff


	//   ....[37]....
        /*00c0*/ 	.word	0xffffffff


	//   ....[38]....
        /*00c4*/ 	.word	0xffffffff


	//   ....[39]....
        /*00c8*/ 	.word	0xffffffff


	//   ....[40]....
        /*00cc*/ 	.word	0xffffffff


	//   ....[41]....
        /*00d0*/ 	.word	0xffffffff


	//   ....[42]....
        /*00d4*/ 	.word	0xffffffff


	//   ....[43]....
        /*00d8*/ 	.word	0xffffffff


	//   ....[44]....
        /*00dc*/ 	.word	0xffffffff


	//   ....[45]....
        /*00e0*/ 	.word	0xffffffff


	//   ....[46]....
        /*00e4*/ 	.word	0xffffffff


	//   ....[47]....
        /*00e8*/ 	.word	0xffffffff


	//   ....[48]....
        /*00ec*/ 	.word	0xffffffff


	//   ....[49]....
        /*00f0*/ 	.word	0xffffffff


	//   ....[50]....
        /*00f4*/ 	.word	0xffffffff


	//   ....[51]....
        /*00f8*/ 	.word	0xffffffff


	//   ....[52]....
        /*00fc*/ 	.word	0xffffffff


	//   ....[53]....
        /*0100*/ 	.word	0xffffffff


	//   ....[54]....
        /*0104*/ 	.word	0xffffffff


	//   ....[55]....
        /*0108*/ 	.word	0xffffffff


	//   ....[56]....
        /*010c*/ 	.word	0xffffffff


	//   ....[57]....
        /*0110*/ 	.word	0xffffffff


	//   ....[58]....
        /*0114*/ 	.word	0xffffffff


	//   ....[59]....
        /*0118*/ 	.word	0xffffffff


	//   ....[60]....
        /*011c*/ 	.word	0xffffffff


	//   ....[61]....
        /*0120*/ 	.word	0xffffffff


	//   ....[62]....
        /*0124*/ 	.word	0xffffffff


	//   ....[63]....
        /*0128*/ 	.word	0xffffffff


	//   ....[64]....
        /*012c*/ 	.word	0xffffffff


	//   ....[65]....
        /*0130*/ 	.word	0xffffffff


	//   ....[66]....
        /*0134*/ 	.word	0xffffffff


	//   ....[67]....
        /*0138*/ 	.word	0xffffffff


	//   ....[68]....
        /*013c*/ 	.word	0xffffffff


	//   ....[69]....
        /*0140*/ 	.word	0xffffffff


	//   ....[70]....
        /*0144*/ 	.word	0xffffffff


	//   ....[71]....
        /*0148*/ 	.word	0xffffffff


	//   ....[72]....
        /*014c*/ 	.word	0xffffffff


	//   ....[73]....
        /*0150*/ 	.word	0xffffffff


	//   ....[74]....
        /*0154*/ 	.word	0xffffffff


	//   ....[75]....
        /*0158*/ 	.word	0xffffffff


	//   ....[76]....
        /*015c*/ 	.word	0xffffffff


	//   ....[77]....
        /*0160*/ 	.word	0xffffffff


	//   ....[78]....
        /*0164*/ 	.word	0xffffffff


	//   ....[79]....
        /*0168*/ 	.word	0xffffffff


	//   ....[80]....
        /*016c*/ 	.word	0xffffffff


	//   ....[81]....
        /*0170*/ 	.word	0xffffffff


	//   ....[82]....
        /*0174*/ 	.word	0xffffffff


	//   ....[83]....
        /*0178*/ 	.word	0xffffffff


	//   ....[84]....
        /*017c*/ 	.word	0xffffffff


	//   ....[85]....
        /*0180*/ 	.word	0xffffffff


	//   ....[86]....
        /*0184*/ 	.word	0xffffffff


	//   ....[87]....
        /*0188*/ 	.word	0xffffffff


	//   ....[88]....
        /*018c*/ 	.word	0xffffffff


	//   ....[89]....
        /*0190*/ 	.word	0xffffffff


	//   ....[90]....
        /*0194*/ 	.word	0xffffffff


	//   ....[91]....
        /*0198*/ 	.word	0xffffffff


	//   ....[92]....
        /*019c*/ 	.word	0xffffffff


	//   ....[93]....
        /*01a0*/ 	.word	0xffffffff


	//   ....[94]....
        /*01a4*/ 	.word	0xffffffff


	//----- nvinfo : EIATTR_COOP_GROUP_INSTR_OFFSETS
	.align		4
.L_2961:
        /*01a8*/ 	.byte	0x04, 0x28
        /*01aa*/ 	.short	(.L_2963 - .L_2962)


	//   ....[0]....
.L_2962:
        /*01ac*/ 	.word	0x00000d50


	//   ....[1]....
        /*01b0*/ 	.word	0x00000f90


	//   ....[2]....
        /*01b4*/ 	.word	0x000011f0


	//   ....[3]....
        /*01b8*/ 	.word	0x00001440


	//   ....[4]....
        /*01bc*/ 	.word	0x000018b0


	//   ....[5]....
        /*01c0*/ 	.word	0x00001de0


	//   ....[6]....
        /*01c4*/ 	.word	0x00002310


	//   ....[7]....
        /*01c8*/ 	.word	0x00003740


	//   ....[8]....
        /*01cc*/ 	.word	0x00003770


	//   ....[9]....
        /*01d0*/ 	.word	0x00003790


	//   ....[10]....
        /*01d4*/ 	.word	0x000037a0


	//   ....[11]....
        /*01d8*/ 	.word	0x00003840


	//   ....[12]....
        /*01dc*/ 	.word	0x00003870


	//   ....[13]....
        /*01e0*/ 	.word	0x00003880


	//   ....[14]....
        /*01e4*/ 	.word	0x00003890


	//   ....[15]....
        /*01e8*/ 	.word	0x00003960


	//   ....[16]....
        /*01ec*/ 	.word	0x000039a0


	//   ....[17]....
        /*01f0*/ 	.word	0x000039e0


	//   ....[18]....
        /*01f4*/ 	.word	0x00003a20


	//   ....[19]....
        /*01f8*/ 	.word	0x00003ba0


	//   ....[20]....
        /*01fc*/ 	.word	0x00003be0


	//   ....[21]....
        /*0200*/ 	.word	0x00003c20


	//   ....[22]....
        /*0204*/ 	.word	0x00003c60


	//   ....[23]....
        /*0208*/ 	.word	0x00003e00


	//   ....[24]....
        /*020c*/ 	.word	0x00003e40


	//   ....[25]....
        /*0210*/ 	.word	0x00003e80


	//   ....[26]....
        /*0214*/ 	.word	0x00003ec0


	//   ....[27]....
        /*0218*/ 	.word	0x00003f90


	//   ....[28]....
        /*021c*/ 	.word	0x00004020


	//   ....[29]....
        /*0220*/ 	.word	0x00004060


	//   ....[30]....
        /*0224*/ 	.word	0x00004080


	//   ....[31]....
        /*0228*/ 	.word	0x00004090


	//   ....[32]....
        /*022c*/ 	.word	0x000040a0


	//   ....[33]....
        /*0230*/ 	.word	0x000040b0


	//   ....[34]....
        /*0234*/ 	.word	0x000040c0


	//   ....[35]....
        /*0238*/ 	.word	0x000040f0


	//   ....[36]....
        /*023c*/ 	.word	0x00004100


	//   ....[37]....
        /*0240*/ 	.word	0x000041f0


	//   ....[38]....
        /*0244*/ 	.word	0x00004200


	//   ....[39]....
        /*0248*/ 	.word	0x00004210


	//   ....[40]....
        /*024c*/ 	.word	0x00004220


	//   ....[41]....
        /*0250*/ 	.word	0x000042f0


	//   ....[42]....
        /*0254*/ 	.word	0x00004310


	//   ....[43]....
        /*0258*/ 	.word	0x00004320


	//   ....[44]....
        /*025c*/ 	.word	0x00004330


	//   ....[45]....
        /*0260*/ 	.word	0x00004400


	//   ....[46]....
        /*0264*/ 	.word	0x00004420


	//   ....[47]....
        /*0268*/ 	.word	0x00004430


	//   ....[48]....
        /*026c*/ 	.word	0x00004440


	//   ....[49]....
        /*0270*/ 	.word	0x00004510


	//   ....[50]....
        /*0274*/ 	.word	0x00004530


	//   ....[51]....
        /*0278*/ 	.word	0x00004540


	//   ....[52]....
        /*027c*/ 	.word	0x00004550


	//   ....[53]....
        /*0280*/ 	.word	0x00004620


	//   ....[54]....
        /*0284*/ 	.word	0x00004660


	//   ....[55]....
        /*0288*/ 	.word	0x00004680


	//   ....[56]....
        /*028c*/ 	.word	0x00004690


	//   ....[57]....
        /*0290*/ 	.word	0x000046a0


	//   ....[58]....
        /*0294*/ 	.word	0x000046b0


	//   ....[59]....
        /*0298*/ 	.word	0x000046c0


	//   ....[60]....
        /*029c*/ 	.word	0x000046e0


	//   ....[61]....
        /*02a0*/ 	.word	0x00004700


	//   ....[62]....
        /*02a4*/ 	.word	0x00004730


	//   ....[63]....
        /*02a8*/ 	.word	0x00005360


	//   ....[64]....
        /*02ac*/ 	.word	0x000053a0


	//   ....[65]....
        /*02b0*/ 	.word	0x000053e0


	//   ....[66]....
        /*02b4*/ 	.word	0x00005410


	//   ....[67]....
        /*02b8*/ 	.word	0x00005470


	//   ....[68]....
        /*02bc*/ 	.word	0x000054b0


	//   ....[69]....
        /*02c0*/ 	.word	0x000054f0


	//   ....[70]....
        /*02c4*/ 	.word	0x00005530


	//   ....[71]....
        /*02c8*/ 	.word	0x00005610


	//   ....[72]....
        /*02cc*/ 	.word	0x00005650


	//   ....[73]....
        /*02d0*/ 	.word	0x00005680


	//   ....[74]....
        /*02d4*/ 	.word	0x000056c0


	//   ....[75]....
        /*02d8*/ 	.word	0x000057c0


	//   ....[76]....
        /*02dc*/ 	.word	0x00005800


	//   ....[77]....
        /*02e0*/ 	.word	0x00005840


	//   ....[78]....
        /*02e4*/ 	.word	0x00005880


	//   ....[79]....
        /*02e8*/ 	.word	0x00005970


	//   ....[80]....
        /*02ec*/ 	.word	0x00005990


	//   ....[81]....
        /*02f0*/ 	.word	0x000059b0


	//   ....[82]....
        /*02f4*/ 	.word	0x000059c0


	//   ....[83]....
        /*02f8*/ 	.word	0x00005e10


	//   ....[84]....
        /*02fc*/ 	.word	0x00006200


	//   ....[85]....
        /*0300*/ 	.word	0x00006580


	//   ....[86]....
        /*0304*/ 	.word	0x000065d0


	//   ....[87]....
        /*0308*/ 	.word	0x00006620


	//   ....[88]....
        /*030c*/ 	.word	0x00006650


	//   ....[89]....
        /*0310*/ 	.word	0x00006670


	//   ....[90]....
        /*0314*/ 	.word	0x00006740


	//   ....[91]....
        /*0318*/ 	.word	0x00006770


	//   ....[92]....
        /*031c*/ 	.word	0x000067d0


	//   ....[93]....
        /*0320*/ 	.word	0x00006800


	//   ....[94]....
        /*0324*/ 	.word	0x00006820


	//----- nvinfo : EIATTR_VRC_CTA_INIT_COUNT
	.align		4
.L_2963:
        /*0328*/ 	.byte	0x02, 0x4a
	.zero		1
	.zero		1


	//----- nvinfo : EIATTR_EXIT_INSTR_OFFSETS
	.align		4
        /*032c*/ 	.byte	0x04, 0x1c
        /*032e*/ 	.short	(.L_2965 - .L_2964)


	//   ....[0]....
.L_2964:
        /*0330*/ 	.word	0x000068c0


	//   ....[1]....
        /*0334*/ 	.word	0x00006de0


	//----- nvinfo : EIATTR_MAX_THREADS
	.align		4
.L_2965:
        /*0338*/ 	.byte	0x04, 0x05
        /*033a*/ 	.short	(.L_2967 - .L_2966)
.L_2966:
        /*033c*/ 	.word	0x00000020
        /*0340*/ 	.word	0x00000001
        /*0344*/ 	.word	0x00000001


	//----- nvinfo : EIATTR_CRS_STACK_SIZE
	.align		4
.L_2967:
        /*0348*/ 	.byte	0x04, 0x1e
        /*034a*/ 	.short	(.L_2969 - .L_2968)
.L_2968:
        /*034c*/ 	.word	0x00000000


	//----- nvinfo : EIATTR_CBANK_PARAM_SIZE
	.align		4
.L_2969:
        /*0350*/ 	.byte	0x03, 0x19
        /*0352*/ 	.short	0x01f0


	//----- nvinfo : EIATTR_PARAM_CBANK
	.align		4
        /*0354*/ 	.byte	0x04, 0x0a
        /*0356*/ 	.short	(.L_2971 - .L_2970)
	.align		4
.L_2970:
        /*0358*/ 	.word	index@(.nv.constant0._Z25selective_scan_bwd_kernelI32Selective_Scan_bwd_kernel_traitsILi32ELi8ELb0ELb0ELb0ELb0ELb1EN3c104HalfENS1_7complexIfEEEEv12SSMParamsBwd)
        /*035c*/ 	.short	0x0380
        /*035e*/ 	.short	0x01f0


	//----- nvinfo : EIATTR_SW_WAR
	.align		4
.L_2971:
        /*0360*/ 	.byte	0x04, 0x36
        /*0362*/ 	.short	(.L_2973 - .L_2972)
.L_2972:
        /*0364*/ 	.word	0x00000008
.L_2973:


//--------------------- .nv.info._Z25selective_scan_bwd_kernelI32Selective_Scan_bwd_kernel_traitsILi32ELi8ELb0ELb0ELb0ELb1ELb0EN3c104HalfENS1_7complexIfEEEEv12SSMParamsBwd --------------------------
	.section	.nv.info._Z25selective_scan_bwd_kernelI32Selective_Scan_bwd_kernel_traitsILi32ELi8ELb0ELb0ELb0ELb1ELb0EN3c104HalfENS1_7complexIfEEEEv12SSMParamsBwd,"",@"SHT_CUDA_INFO"
	.sectionflags	@""
	.align	4


	//----- nvinfo : EIATTR_CUDA_API_VERSION
	.align		4
        /*0000*/ 	.byte	0x04, 0x37
        /*0002*/ 	.short	(.L_2975 - .L_2974)
.L_2974:
        /*0004*/ 	.word	0x00000082


	//----- nvinfo : EIATTR_KPARAM_INFO
	.align		4
.L_2975:
        /*0008*/ 	.byte	0x04, 0x17
        /*000a*/ 	.short	(.L_2977 - .L_2976)
.L_2976:
        /*000c*/ 	.word	0x00000000
        /*0010*/ 	.short	0x0000
        /*0012*/ 	.short	0x0000
        /*0014*/ 	.byte	0x00, 0xf0, 0xc1, 0x07


	//----- nvinfo : EIATTR_SPARSE_MMA_MASK
	.align		4
.L_2977:
        /*0018*/ 	.byte	0x03, 0x50
        /*001a*/ 	.short	0x0000


	//----- nvinfo : EIATTR_MAXREG_COUNT
	.align		4
        /*001c*/ 	.byte	0x03, 0x1b
        /*001e*/ 	.short	0x00ff


	//----- nvinfo : EIATTR_NUM_BARRIERS
	.align		4
        /*0020*/ 	.byte	0x02, 0x4c
        /*0022*/ 	.byte	0x01
	.zero		1


	//----- nvinfo : EIATTR_MERCURY_ISA_VERSION
	.align		4
        /*0024*/ 	.byte	0x03, 0x5f
        /*0026*/ 	.short	0x0101


	//----- nvinfo : EIATTR_COOP_GROUP_MASK_REGIDS
	.align		4
        /*0028*/ 	.byte	0x04, 0x29
        /*002a*/ 	.short	(.L_2979 - .L_2978)


	//   ....[0]....
.L_2978:
        /*002c*/ 	.word	0xffffffff


	//   ....[1]....
        /*0030*/ 	.word	0xffffffff


	//   ....[2]....
        /*0034*/ 	.word	0xffffffff


	//   ....[3]....
        /*0038*/ 	.word	0xffffffff


	//   ....[4]....
        /*003c*/ 	.word	0xffffffff


	//   ....[5]....
        /*0040*/ 	.word	0xffffffff


	//   ....[6]....
        /*0044*/ 	.word	0xffffffff


	//   ....[7]....
        /*0048*/ 	.word	0xffffffff


	//   ....[8]....
        /*004c*/ 	.word	0xffffffff


	//   ....[9]....
        /*0050*/ 	.word	0xffffffff


	//   ....[10]....
        /*0054*/ 	.word	0xffffffff


	//   ....[11]....
        /*0058*/ 	.word	0xffffffff


	//   ....[12]....
        /*005c*/ 	.word	0xffffffff


	//   ....[13]....
        /*0060*/ 	.word	0xffffffff


	//   ....[14]....
        /*0064*/ 	.word	0xffffffff


	//   ....[15]....
        /*0068*/ 	.word	0xffffffff


	//   ....[16]....
        /*006c*/ 	.word	0xffffffff


	//   ....[17]....
        /*0070*/ 	.word	0xffffffff


	//   ....[18]....
        /*0074*/ 	.word	0xffffffff


	//   ....[19]....
        /*0078*/ 	.word	0xffffffff


	//   ....[20]....
        /*007c*/ 	.word	0xffffffff


	//   ....[21]....
        /*0080*/ 	.word	0xffffffff


	//   ....[22]....
        /*0084*/ 	.word	0xffffffff


	//   ....[23]....
        /*0088*/ 	.word	0xffffffff


	//   ....[24]....
        /*008c*/ 	.word	0xffffffff


	//   ....[25]....
        /*0090*/ 	.word	0xffffffff


	//   ....[26]....
        /*0094*/ 	.word	0xffffffff


	//   ....[27]....
        /*0098*/ 	.word	0xffffffff


	//   ....[28]....
        /*009c*/ 	.word	0xffffffff


	//   ....[29]....
        /*00a0*/ 	.word	0xffffffff


	//   ....[30]....
        /*00a4*/ 	.word	0xffffffff


	//   ....[31]....
        /*00a8*/ 	.word	0xffffffff


	//   ....[32]....
        /*00ac*/ 	.word	0xffffffff


	//   ....[33]....
        /*00b0*/ 	.word	0xffffffff


	//   ....[34]....
        /*00b4*/ 	.word	0xffffffff


	//   ....[35]....
        /*00b8*/ 	.word	0xffffffff


	//   ....[36]....
        /*00bc*/ 	.word	0xffffffff


	//   ....[37]....
        /*00c0*/ 	.word	0xffffffff


	//   ....[38]....
        /*00c4*/ 	.word	0xffffffff


	//   ....[39]....
        /*00c8*/ 	.word	0xffffffff


	//   ....[40]....
        /*00cc*/ 	.word	0xffffffff


	//   ....[41]....
        /*00d0*/ 	.word	0xffffffff


	//   ....[42]....
        /*00d4*/ 	.word	0xffffffff


	//   ....[43]....
        /*00d8*/ 	.word	0xffffffff


	//   ....[44]....
        /*00dc*/ 	.word	0xffffffff


	//   ....[45]....
        /*00e0*/ 	.word	0xffffffff


	//   ....[46]....
        /*00e4*/ 	.word	0xffffffff


	//   ....[47]....
        /*00e8*/ 	.word	0xffffffff


	//   ....[48]....
        /*00ec*/ 	.word	0xffffffff


	//   ....[49]....
        /*00f0*/ 	.word	0xffffffff


	//   ....[50]....
        /*00f4*/ 	.word	0xffffffff


	//   ....[51]....
        /*00f8*/ 	.word	0xffffffff


	//   ....[52]....
        /*00fc*/ 	.word	0xffffffff


	//   ....[53]....
        /*0100*/ 	.word	0xffffffff


	//   ....[54]....
        /*0104*/ 	.word	0xffffffff


	//   ....[55]....
        /*0108*/ 	.word	0xffffffff


	//   ....[56]....
        /*010c*/ 	.word	0xffffffff


	//   ....[57]....
        /*0110*/ 	.word	0xffffffff


	//   ....[58]....
        /*0114*/ 	.word	0xffffffff


	//   ....[59]....
        /*0118*/ 	.word	0xffffffff


	//   ....[60]....
        /*011c*/ 	.word	0xffffffff


	//   ....[61]....
        /*0120*/ 	.word	0xffffffff


	//   ....[62]....
        /*0124*/ 	.word	0xffffffff


	//   ....[63]....
        /*0128*/ 	.word	0xffffffff


	//   ....[64]....
        /*012c*/ 	.word	0xffffffff


	//   ....[65]....
        /*0130*/ 	.word	0xffffffff


	//   ....[66]....
        /*0134*/ 	.word	0xffffffff


	//   ....[67]....
        /*0138*/ 	.word	0xffffffff


	//   ....[68]....
        /*013c*/ 	.word	0xffffffff


	//   ....[69]....
        /*0140*/ 	.word	0xffffffff


	//   ....[70]....
        /*0144*/ 	.word	0xffffffff


	//   ....[71]....
        /*0148*/ 	.word	0xffffffff


	//   ....[72]....
        /*014c*/ 	.word	0xffffffff


	//   ....[73]....
        /*0150*/ 	.word	0xffffffff


	//   ....[74]....
        /*0154*/ 	.word	0xffffffff


	//   ....[75]....
        /*0158*/ 	.word	0xffffffff


	//   ....[76]....
        /*015c*/ 	.word	0xffffffff


	//   ....[77]....
        /*0160*/ 	.word	0xffffffff


	//   ....[78]....
        /*0164*/ 	.word	0xffffffff


	//   ....[79]....
        /*0168*/ 	.word	0xffffffff


	//   ....[80]....
        /*016c*/ 	.word	0xffffffff


	//   ....[81]....
        /*0170*/ 	.word	0xffffffff


	//   ....[82]....
        /*0174*/ 	.word	0xffffffff


	//   ....[83]....
        /*0178*/ 	.word	0xffffffff


	//   ....[84]....
        /*017c*/ 	.word	0xffffffff


	//   ....[85]....
        /*0180*/ 	.word	0xffffffff


	//   ....[86]....
        /*0184*/ 	.word	0xffffffff


	//   ....[87]....
        /*0188*/ 	.word	0xffffffff


	//   ....[88]....
        /*018c*/ 	.word	0xffffffff


	//   ....[89]....
        /*0190*/ 	.word	0xffffffff


	//   ....[90]....
        /*0194*/ 	.word	0xffffffff


	//   ....[91]....
        /*0198*/ 	.word	0xffffffff


	//----- nvinfo : EIATTR_COOP_GROUP_INSTR_OFFSETS
	.align		4
.L_2979:
        /*019c*/ 	.byte	0x04, 0x28
        /*019e*/ 	.short	(.L_2981 - .L_2980)


	//   ....[0]....
.L_2980:
        /*01a0*/ 	.word	0x00000bb0


	//   ....[1]....
        /*01a4*/ 	.word	0x00000e10


	//   ....[2]....
        /*01a8*/ 	.word	0x00001190


	//   ....[3]....
        /*01ac*/ 	.word	0x00003430


	//   ....[4]....
        /*01b0*/ 	.word	0x00003450


	//   ....[5]....
        /*01b4*/ 	.word	0x00003460


	//   ....[6]....
        /*01b8*/ 	.word	0x00003470


	//   ....[7]....
        /*01bc*/ 	.word	0x00003500


	//   ....[8]....
        /*01c0*/ 	.word	0x00003540


	//   ....[9]....
        /*01c4*/ 	.word	0x00003550


	//   ....[10]....
        /*01c8*/ 	.word	0x00003560


	//   ....[11]....
        /*01cc*/ 	.word	0x00003600


	//   ....[12]....
        /*01d0*/ 	.word	0x00003640


	//   ....[13]....
        /*01d4*/ 	.word	0x000036a0


	//   ....[14]....
        /*01d8*/ 	.word	0x000036f0


	//   ....[15]....
        /*01dc*/ 	.word	0x00003830


	//   ....[16]....
        /*01e0*/ 	.word	0x00003880


	//   ....[17]....
        /*01e4*/ 	.word	0x000038c0


	//   ....[18]....
        /*01e8*/ 	.word	0x00003900


	//   ....[19]....
        /*01ec*/ 	.word	0x00003a90


	//   ....[20]....
        /*01f0*/ 	.word	0x00003ad0


	//   ....[21]....
        /*01f4*/ 	.word	0x00003b10


	//   ....[22]....
        /*01f8*/ 	.word	0x00003b50


	//   ....[23]....
        /*01fc*/ 	.word	0x00003ce0


	//   ....[24]....
        /*0200*/ 	.word	0x00003d20


	//   ....[25]....
        /*0204*/ 	.word	0x00003d40


	//   ....[26]....
        /*0208*/ 	.word	0x00003d50


	//   ....[27]....
        /*020c*/ 	.word	0x00003d60


	//   ....[28]....
        /*0210*/ 	.word	0x00003d70


	//   ....[29]....
        /*0214*/ 	.word	0x00003d80


	//   ....[30]....
        /*0218*/ 	.word	0x00003d90


	//   ....[31]....
        /*021c*/ 	.word	0x00003dc0


	//   ....[32]....
        /*0220*/ 	.word	0x00003dd0


	//   ....[33]....
        /*0224*/ 	.word	0x00003ec0


	//   ....[34]....
        /*0228*/ 	.word	0x00003ed0


	//   ....[35]....
        /*022c*/ 	.word	0x00003ee0


	//   ....[36]....
        /*0230*/ 	.word	0x00003ef0


	//   ....[37]....
        /*0234*/ 	.word	0x00003fc0


	//   ....[38]....
        /*0238*/ 	.word	0x00003fe0


	//   ....[39]....
        /*023c*/ 	.word	0x00003ff0


	//   ....[40]....
        /*0240*/ 	.word	0x00004000


	//   ....[41]....
        /*0244*/ 	.word	0x000040d0


	//   ....[42]....
        /*0248*/ 	.word	0x000040f0


	//   ....[43]....
        /*024c*/ 	.word	0x00004100


	//   ....[44]....
        /*0250*/ 	.word	0x00004110


	//   ....[45]....
        /*0254*/ 	.word	0x000041e0


	//   ....[46]....
        /*0258*/ 	.word	0x00004200


	//   ....[47]....
        /*025c*/ 	.word	0x00004210


	//   ....[48]....
        /*0260*/ 	.word	0x00004220


	//   ....[49]....
        /*0264*/ 	.word	0x000042f0


	//   ....[50]....
        /*0268*/ 	.word	0x00004330


	//   ....[51]....
        /*026c*/ 	.word	0x00004350


	//   ....[52]....
        /*0270*/ 	.word	0x00004360


	//   ....[53]....
        /*0274*/ 	.word	0x00004370


	//   ....[54]....
        /*0278*/ 	.word	0x00004380


	//   ....[55]....
        /*027c*/ 	.word	0x00004390


	//   ....[56]....
        /*0280*/ 	.word	0x000043b0


	//   ....[57]....
        /*0284*/ 	.word	0x000043d0


	//   ....[58]....
        /*0288*/ 	.word	0x00004400


	//   ....[59]....
        /*028c*/ 	.word	0x00005030


	//   ....[60]....
        /*0290*/ 	.word	0x00005070


	//   ....[61]....
        /*0294*/ 	.word	0x000050b0


	//   ....[62]....
        /*0298*/ 	.word	0x000050f0


	//   ....[63]....
        /*029c*/ 	.word	0x00005120


	//   ....[64]....
        /*02a0*/ 	.word	0x00005140


	//   ....[65]....
        /*02a4*/ 	.word	0x00005170


	//   ....[66]....
        /*02a8*/ 	.word	0x000051b0


	//   ....[67]....
        /*02ac*/ 	.word	0x000052d0


	//   ....[68]....
        /*02b0*/ 	.word	0x00005310


	//   ....[69]....
        /*02b4*/ 	.word	0x00005350


	//   ....[70]....
        /*02b8*/ 	.word	0x00005390


	//   ....[71]....
        /*02bc*/ 	.word	0x00005480


	//   ....[72]....
        /*02c0*/ 	.word	0x000054c0


	//   ....[73]....
        /*02c4*/ 	.word	0x00005500


	//   ....[74]....
        /*02c8*/ 	.word	0x00005540


	//   ....[75]....
        /*02cc*/ 	.word	0x00005650


	//   ....[76]....
        /*02d0*/ 	.word	0x00005670


	//   ....[77]....
        /*02d4*/ 	.word	0x00005680


	//   ....[78]....
        /*02d8*/ 	.word	0x00005690


	//   ....[79]....
        /*02dc*/ 	.word	0x00005c00


	//   ....[80]....
        /*02e0*/ 	.word	0x00005f00


	//   ....[81]....
        /*02e4*/ 	.word	0x00006500


	//   ....[82]....
        /*02e8*/ 	.word	0x00006900


	//   ....[83]....
        /*02ec*/ 	.word	0x00006940


	//   ....[84]....
        /*02f0*/ 	.word	0x000069a0


	//   ....[85]....
        /*02f4*/ 	.word	0x000069d0


	//   ....[86]....
        /*02f8*/ 	.word	0x000069f0


	//   ....[87]....
        /*02fc*/ 	.word	0x00006ac0


	//   ....[88]....
        /*0300*/ 	.word	0x00006b00


	//   ....[89]....
        /*0304*/ 	.word	0x00006b50


	//   ....[90]....
        /*0308*/ 	.word	0x00006b80


	//   ....[91]....
        /*030c*/ 	.word	0x00006ba0


	//----- nvinfo : EIATTR_VRC_CTA_INIT_COUNT
	.align		4
.L_2981:
        /*0310*/ 	.byte	0x02, 0x4a
	.zero		1
	.zero		1


	//----- nvinfo : EIATTR_EXIT_INSTR_OFFSETS
	.align		4
        /*0314*/ 	.byte	0x04, 0x1c
        /*0316*/ 	.short	(.L_2983 - .L_2982)


	//   ....[0]....
.L_2982:
        /*0318*/ 	.word	0x00006c40


	//   ....[1]....
        /*031c*/ 	.word	0x00007160


	//----- nvinfo : EIATTR_MAX_THREADS
	.align		4
.L_2983:
        /*0320*/ 	.byte	0x04, 0x05
        /*0322*/ 	.short	(.L_2985 - .L_2984)
.L_2984:
        /*0324*/ 	.word	0x00000020
        /*0328*/ 	.word	0x00000001
        /*032c*/ 	.word	0x00000001


	//----- nvinfo : EIATTR_CRS_STACK_SIZE
	.align		4
.L_2985:
        /*0330*/ 	.byte	0x04, 0x1e
        /*0332*/ 	.short	(.L_2987 - .L_2986)
.L_2986:
        /*0334*/ 	.word	0x00000000


	//----- nvinfo : EIATTR_CBANK_PARAM_SIZE
	.align		4
.L_2987:
        /*0338*/ 	.byte	0x03, 0x19
        /*033a*/ 	.short	0x01f0


	//----- nvinfo : EIATTR_PARAM_CBANK
	.align		4
        /*033c*/ 	.byte	0x04, 0x0a
        /*033e*/ 	.short	(.L_2989 - .L_2988)
	.align		4
.L_2988:
        /*0340*/ 	.word	index@(.nv.constant0._Z25selective_scan_bwd_kernelI32Selective_Scan_bwd_kernel_traitsILi32ELi8ELb0ELb0ELb0ELb1ELb0EN3c104HalfENS1_7complexIfEEEEv12SSMParamsBwd)
        /*0344*/ 	.short	0x0380
        /*0346*/ 	.short	0x01f0


	//----- nvinfo : EIATTR_SW_WAR
	.align		4
.L_2989:
        /*0348*/ 	.byte	0x04, 0x36
        /*034a*/ 	.short	(.L_2991 - .L_2990)
.L_2990:
        /*034c*/ 	.word	0x00000008
.L_2991:


//--------------------- .nv.info._Z25selective_scan_bwd_kernelI32Selective_Scan_bwd_kernel_traitsILi32ELi8ELb0ELb0ELb0ELb1ELb1EN3c104HalfENS1_7complexIfEEEEv12SSMParamsBwd --------------------------
	.section	.nv.info._Z25selective_scan_bwd_kernelI32Selective_Scan_bwd_kernel_traitsILi32ELi8ELb0ELb0ELb0ELb1ELb1EN3c104HalfENS1_7complexIfEEEEv12SSMParamsBwd,"",@"SHT_CUDA_INFO"
	.sectionflags	@""
	.align	4


	//----- nvinfo : EIATTR_CUDA_API_VERSION
	.align		4
        /*0000*/ 	.byte	0x04, 0x37
        /*0002*/ 	.short	(.L_2993 - .L_2992)
.L_2992:
        /*0004*/ 	.word	0x00000082


	//----- nvinfo : EIATTR_KPARAM_INFO
	.align		4
.L_2993:
        /*0008*/ 	.byte	0x04, 0x17
        /*000a*/ 	.short	(.L_2995 - .L_2994)
.L_2994:
        /*000c*/ 	.word	0x00000000
        /*0010*/ 	.short	0x0000
        /*0012*/ 	.short	0x0000
        /*0014*/ 	.byte	0x00, 0xf0, 0xc1, 0x07


	//----- nvinfo : EIATTR_SPARSE_MMA_MASK
	.align		4
.L_2995:
        /*0018*/ 	.byte	0x03, 0x50
        /*001a*/ 	.short	0x0000


	//----- nvinfo : EIATTR_MAXREG_COUNT
	.align		4
        /*001c*/ 	.byte	0x03, 0x1b
        /*001e*/ 	.short	0x00ff


	//----- nvinfo : EIATTR_NUM_BARRIERS
	.align		4
        /*0020*/ 	.byte	0x02, 0x4c
        /*0022*/ 	.byte	0x01
	.zero		1


	//----- nvinfo : EIATTR_MERCURY_ISA_VERSION
	.align		4
        /*0024*/ 	.byte	0x03, 0x5f
        /*0026*/ 	.short	0x0101


	//----- nvinfo : EIATTR_COOP_GROUP_MASK_REGIDS
	.align		4
        /*0028*/ 	.byte	0x04, 0x29
        /*002a*/ 	.short	(.L_2997 - .L_2996)


	//   ....[0]....
.L_2996:
        /*002c*/ 	.word	0xffffffff


	//   ....[1]....
        /*0030*/ 	.word	0xffffffff


	//   ....[2]....
        /*0034*/ 	.word	0xffffffff


	//   ....[3]....
        /*0038*/ 	.word	0xffffffff


	//   ....[4]....
        /*003c*/ 	.word	0xffffffff


	//   ....[5]....
        /*0040*/ 	.word	0xffffffff


	//   ....[6]....
        /*0044*/ 	.word	0xffffffff


	//   ....[7]....
        /*0048*/ 	.word	0xffffffff


	//   ....[8]....
        /*004c*/ 	.word	0xffffffff


	//   ....[9]....
        /*0050*/ 	.word	0xffffffff


	//   ....[10]....
        /*0054*/ 	.word	0xffffffff


	//   ....[11]....
        /*0058*/ 	.word	0xffffffff


	//   ....[12]....
        /*005c*/ 	.word	0xffffffff


	//   ....[13]....
        /*0060*/ 	.word	0xffffffff


	//   ....[14]....
        /*0064*/ 	.word	0xffffffff


	//   ....[15]....
        /*0068*/ 	.word	0xffffffff


	//   ....[16]....
        /*006c*/ 	.word	0xffffffff


	//   ....[17]....
        /*0070*/ 	.word	0xffffffff


	//   ....[18]....
        /*0074*/ 	.word	0xffffffff


	//   ....[19]....
        /*0078*/ 	.word	0xffffffff


	//   ....[20]....
        /*007c*/ 	.word	0xffffffff


	//   ....[21]....
        /*0080*/ 	.word	0xffffffff


	//   ....[22]....
        /*0084*/ 	.word	0xffffffff


	//   ....[23]....
        /*0088*/ 	.word	0xffffffff


	//   ....[24]....
        /*008c*/ 	.word	0xffffffff


	//   ....[25]....
        /*0090*/ 	.word	0xffffffff


	//   ....[26]....
        /*0094*/ 	.word	0xffffffff


	//   ....[27]....
        /*0098*/ 	.word	0xffffffff


	//   ....[28]....
        /*009c*/ 	.word	0xffffffff


	//   ....[29]....
        /*00a0*/ 	.word	0xffffffff


	//   ....[30]....
        /*00a4*/ 	.word	0xffffffff


	//   ....[31]....
        /*00a8*/ 	.word	0xffffffff


	//   ....[32]....
        /*00ac*/ 	.word	0xffffffff


	//   ....[33]....
        /*00b0*/ 	.word	0xffffffff


	//   ....[34]....
        /*00b4*/ 	.word	0xffffffff


	//   ....[35]....
        /*00b8*/ 	.word	0xffffffff


	//   ....[36]....
        /*00bc*/ 	.word	0xffffffff


	//   ....[37]....
        /*00c0*/ 	.word	0xffffffff


	//   ....[38]....
        /*00c4*/ 	.word	0xffffffff


	//   ....[39]....
        /*00c8*/ 	.word	0xffffffff


	//   ....[40]....
        /*00cc*/ 	.word	0xffffffff


	//   ....[41]....
        /*00d0*/ 	.word	0xffffffff


	//   ....[42]....
        /*00d4*/ 	.word	0xffffffff


	//   ....[43]....
        /*00d8*/ 	.word	0xffffffff


	//   ....[44]....
        /*00dc*/ 	.word	0xffffffff


	//   ....[45]....
        /*00e0*/ 	.word	0xffffffff


	//   ....[46]....
        /*00e4*/ 	.word	0xffffffff


	//   ....[47]....
        /*00e8*/ 	.word	0xffffffff


	//   ....[48]....
        /*00ec*/ 	.word	0xffffffff


	//   ....[49]....
        /*00f0*/ 	.word	0xffffffff


	//   ....[50]....
        /*00f4*/ 	.word	0xffffffff


	//   ....[51]....
        /*00f8*/ 	.word	0xffffffff


	//   ....[52]....
        /*00fc*/ 	.word	0xffffffff


	//   ....[53]....
        /*0100*/ 	.word	0xffffffff


	//   ....[54]....
        /*0104*/ 	.word	0xffffffff


	//   ....[55]....
        /*0108*/ 	.word	0xffffffff


	//   ....[56]....
        /*010c*/ 	.word	0xffffffff


	//   ....[57]....
        /*0110*/ 	.word	0xffffffff


	//   ....[58]....
        /*0114*/ 	.word	0xffffffff


	//   ....[59]....
        /*0118*/ 	.word	0xffffffff


	//   ....[60]....
        /*011c*/ 	.word	0xffffffff


	//   ....[61]....
        /*0120*/ 	.word	0xffffffff


	//   ....[62]....
        /*0124*/ 	.word	0xffffffff


	//   ....[63]....
        /*0128*/ 	.word	0xffffffff


	//   ....[64]....
        /*012c*/ 	.word	0xffffffff


	//   ....[65]....
        /*0130*/ 	.word	0xffffffff


	//   ....[66]....
        /*0134*/ 	.word	0xffffffff


	//   ....[67]....
        /*0138*/ 	.word	0xffffffff


	//   ....[68]....
        /*013c*/ 	.word	0xffffffff


	//   ....[69]....
        /*0140*/ 	.word	0xffffffff


	//   ....[70]....
        /*0144*/ 	.word	0xffffffff


	//   ....[71]....
        /*0148*/ 	.word	0xffffffff


	//   ....[72]....
        /*014c*/ 	.word	0xffffffff


	//   ....[73]....
        /*0150*/ 	.word	0xffffffff


	//   ....[74]....
        /*0154*/ 	.word	0xffffffff


	//   ....[75]....
        /*0158*/ 	.word	0xffffffff


	//   ....[76]....
        /*015c*/ 	.word	0xffffffff


	//   ....[77]....
        /*0160*/ 	.word	0xffffffff


	//   ....[78]....
        /*0164*/ 	.word	0xffffffff


	//   ....[79]....
        /*0168*/ 	.word	0xffffffff


	//   ....[80]....
        /*016c*/ 	.word	0xffffffff


	//   ....[81]....
        /*0170*/ 	.word	0xffffffff


	//   ....[82]....
        /*0174*/ 	.word	0xffffffff


	//   ....[83]....
        /*0178*/ 	.word	0xffffffff


	//   ....[84]....
        /*017c*/ 	.word	0xffffffff


	//   ....[85]....
        /*0180*/ 	.word	0xffffffff


	//   ....[86]....
        /*0184*/ 	.word	0xffffffff


	//   ....[87]....
        /*0188*/ 	.word	0xffffffff


	//   ....[88]....
        /*018c*/ 	.word	0xffffffff


	//   ....[89]....
        /*0190*/ 	.word	0xffffffff


	//   ....[90]....
        /*0194*/ 	.word	0xffffffff


	//   ....[91]....
        /*0198*/ 	.word	0xffffffff


	//   ....[92]....
        /*019c*/ 	.word	0xffffffff


	//   ....[93]....
        /*01a0*/ 	.word	0xffffffff


	//   ....[94]....
        /*01a4*/ 	.word	0xffffffff


	//   ....[95]....
        /*01a8*/ 	.word	0xffffffff


	//----- nvinfo : EIATTR_COOP_GROUP_INSTR_OFFSETS
	.align		4
.L_2997:
        /*01ac*/ 	.byte	0x04, 0x28
        /*01ae*/ 	.short	(.L_2999 - .L_2998)


	//   ....[0]....
.L_2998:
        /*01b0*/ 	.word	0x00000d70


	//   ....[1]....
        /*01b4*/ 	.word	0x00000f60


	//   ....[2]....
        /*01b8*/ 	.word	0x00001230


	//   ....[3]....
        /*01bc*/ 	.word	0x00002670


	//   ....[4]....
        /*01c0*/ 	.word	0x00002a90


	//   ....[5]....
        /*01c4*/ 	.word	0x00003020


	//   ....[6]....
        /*01c8*/ 	.word	0x00003590


	//   ....[7]....
        /*01cc*/ 	.word	0x00004920


	//   ....[8]....
        /*01d0*/ 	.word	0x00004940


	//   ....[9]....
        /*01d4*/ 	.word	0x00004950


	//   ....[10]....
        /*01d8*/ 	.word	0x00004960


	//   ....[11]....
        /*01dc*/ 	.word	0x000049f0


	//   ....[12]....
        /*01e0*/ 	.word	0x00004a30


	//   ....[13]....
        /*01e4*/ 	.word	0x00004a40


	//   ....[14]....
        /*01e8*/ 	.word	0x00004a50


	//   ....[15]....
        /*01ec*/ 	.word	0x00004af0


	//   ....[16]....
        /*01f0*/ 	.word	0x00004b30


	//   ....[17]....
        /*01f4*/ 	.word	0x00004b90


	//   ....[18]....
        /*01f8*/ 	.word	0x00004be0


	//   ....[19]....
        /*01fc*/ 	.word	0x00004d20


	//   ....[20]....
        /*0200*/ 	.word	0x00004d70


	//   ....[21]....
        /*0204*/ 	.word	0x00004db0


	//   ....[22]....
        /*0208*/ 	.word	0x00004df0


	//   ....[23]....
        /*020c*/ 	.word	0x00004f80


	//   ....[24]....
        /*0210*/ 	.word	0x00004fc0


	//   ....[25]....
        /*0214*/ 	.word	0x00005000


	//   ....[26]....
        /*0218*/ 	.word	0x00005040


	//   ....[27]....
        /*021c*/ 	.word	0x000051d0


	//   ....[28]....
        /*0220*/ 	.word	0x00005210


	//   ....[29]....
        /*0224*/ 	.word	0x00005230


	//   ....[30]....
        /*0228*/ 	.word	0x00005240


	//   ....[31]....
        /*022c*/ 	.word	0x00005250


	//   ....[32]....
        /*0230*/ 	.word	0x00005260


	//   ....[33]....
        /*0234*/ 	.word	0x00005270


	//   ....[34]....
        /*0238*/ 	.word	0x00005280


	//   ....[35]....
        /*023c*/ 	.word	0x000052b0


	//   ....[36]....
        /*0240*/ 	.word	0x000052c0


	//   ....[37]....
        /*0244*/ 	.word	0x000053b0


	//   ....[38]....
        /*0248*/ 	.word	0x000053c0


	//   ....[39]....
        /*024c*/ 	.word	0x000053d0


	//   ....[40]....
        /*0250*/ 	.word	0x000053e0


	//   ....[41]....
        /*0254*/ 	.word	0x000054b0


	//   ....[42]....
        /*0258*/ 	.word	0x000054d0


	//   ....[43]....
        /*025c*/ 	.word	0x000054e0


	//   ....[44]....
        /*0260*/ 	.word	0x000054f0


	//   ....[45]....
        /*0264*/ 	.word	0x000055c0


	//   ....[46]....
        /*0268*/ 	.word	0x000055e0


	//   ....[47]....
        /*026c*/ 	.word	0x000055f0


	//   ....[48]....
        /*0270*/ 	.word	0x00005600


	//   ....[49]....
        /*0274*/ 	.word	0x000056d0


	//   ....[50]....
        /*0278*/ 	.word	0x000056f0


	//   ....[51]....
        /*027c*/ 	.word	0x00005700


	//   ....[52]....
        /*0280*/ 	.word	0x00005710


	//   ....[53]....
        /*0284*/ 	.word	0x000057e0


	//   ....[54]....
        /*0288*/ 	.word	0x00005820


	//   ....[55]....
        /*028c*/ 	.word	0x00005840


	//   ....[56]....
        /*0290*/ 	.word	0x00005850


	//   ....[57]....
        /*0294*/ 	.word	0x00005860


	//   ....[58]....
        /*0298*/ 	.word	0x00005870


	//   ....[59]....
        /*029c*/ 	.word	0x00005880


	//   ....[60]....
        /*02a0*/ 	.word	0x000058a0


	//   ....[61]....
        /*02a4*/ 	.word	0x000058c0


	//   ....[62]....
        /*02a8*/ 	.word	0x000058f0


	//   ....[63]....
        /*02ac*/ 	.word	0x00006520


	//   ....[64]....
        /*02b0*/ 	.word	0x00006560


	//   ....[65]....
        /*02b4*/ 	.word	0x000065a0


	//   ....[66]....
        /*02b8*/ 	.word	0x000065e0


	//   ....[67]....
        /*02bc*/ 	.word	0x00006610


	//   ....[68]....
        /*02c0*/ 	.word	0x00006630


	//   ....[69]....
        /*02c4*/ 	.word	0x00006660


	//   ....[70]....
        /*02c8*/ 	.word	0x000066a0


	//   ....[71]....
        /*02cc*/ 	.word	0x000067c0


	//   ....[72]....
        /*02d0*/ 	.word	0x00006800


	//   ....[73]....
        /*02d4*/ 	.word	0x00006840


	//   ....[74]....
        /*02d8*/ 	.word	0x00006880


	//   ....[75]....
        /*02dc*/ 	.word	0x00006970


	//   ....[76]....
        /*02e0*/ 	.word	0x000069b0


	//   ....[77]....
        /*02e4*/ 	.word	0x000069f0


	//   ....[78]....
        /*02e8*/ 	.word	0x00006a30


	//   ....[79]....
        /*02ec*/ 	.word	0x00006b10


	//   ....[80]....
        /*02f0*/ 	.word	0x00006b50


	//   ....[81]....
        /*02f4*/ 	.word	0x00006b70


	//   ....[82]....
        /*02f8*/ 	.word	0x00006b80


	//   ....[83]....
        /*02fc*/ 	.word	0x000070f0


	//   ....[84]....
        /*0300*/ 	.word	0x000073e0


	//   ....[85]....
        /*0304*/ 	.word	0x000079d0


	//   ....[86]....
        /*0308*/ 	.word	0x00007dd0


	//   ....[87]....
        /*030c*/ 	.word	0x00007e20


	//   ....[88]....
        /*0310*/ 	.word	0x00007e70


	//   ....[89]....
        /*0314*/ 	.word	0x00007ea0


	//   ....[90]....
        /*0318*/ 	.word	0x00007ec0


	//   ....[91]....
        /*031c*/ 	.word	0x00007f90


	//   ....[92]....
        /*0320*/ 	.word	0x00007fc0


	//   ....[93]....
        /*0324*/ 	.word	0x00008020


	//   ....[94]....
        /*0328*/ 	.word	0x00008050


	//   ....[95]....
        /*032c*/ 	.word	0x00008070


	//----- nvinfo : EIATTR_VRC_CTA_INIT_COUNT
	.align		4
.L_2999:
        /*0330*/ 	.byte	0x02, 0x4a
	.zero		1
	.zero		1


	//----- nvinfo : EIATTR_EXIT_INSTR_OFFSETS
	.align		4
        /*0334*/ 	.byte	0x04, 0x1c
        /*0336*/ 	.short	(.L_3001 - .L_3000)


	//   ....[0]....
.L_3000:
        /*0338*/ 	.word	0x00008110


	//   ....[1]....
        /*033c*/ 	.word	0x00008630


	//----- nvinfo : EIATTR_MAX_THREADS
	.align		4
.L_3001:
        /*0340*/ 	.byte	0x04, 0x05
        /*0342*/ 	.short	(.L_3003 - .L_3002)
.L_3002:
        /*0344*/ 	.word	0x00000020
        /*0348*/ 	.word	0x00000001
        /*034c*/ 	.word	0x00000001


	//----- nvinfo : EIATTR_CRS_STACK_SIZE
	.align		4
.L_3003:
        /*0350*/ 	.byte	0x04, 0x1e
        /*0352*/ 	.short	(.L_3005 - .L_3004)
.L_3004:
        /*0354*/ 	.word	0x00000000


	//----- nvinfo : EIATTR_CBANK_PARAM_SIZE
	.align		4
.L_3005:
        /*0358*/ 	.byte	0x03, 0x19
        /*035a*/ 	.short	0x01f0


	//----- nvinfo : EIATTR_PARAM_CBANK
	.align		4
        /*035c*/ 	.byte	0x04, 0x0a
        /*035e*/ 	.short	(.L_3007 - .L_3006)
	.align		4
.L_3006:
        /*0360*/ 	.word	index@(.nv.constant0._Z25selective_scan_bwd_kernelI32Selective_Scan_bwd_kernel_traitsILi32ELi8ELb0ELb0ELb0ELb1ELb1EN3c104HalfENS1_7complexIfEEEEv12SSMParamsBwd)
        /*0364*/ 	.short	0x0380
        /*0366*/ 	.short	0x01f0


	//----- nvinfo : EIATTR_SW_WAR
	.align		4
.L_3007:
        /*0368*/ 	.byte	0x04, 0x36
        /*036a*/ 	.short	(.L_3009 - .L_3008)
.L_3008:
        /*036c*/ 	.word	0x00000008
.L_3009:


//--------------------- .nv.info._Z25selective_scan_bwd_kernelI32Selective_Scan_bwd_kernel_traitsILi32ELi8ELb0ELb0ELb1ELb0ELb0EN3c104HalfENS1_7complexIfEEEEv12SSMParamsBwd --------------------------
	.section	.nv.info._Z25selective_scan_bwd_kernelI32Selective_Scan_bwd_kernel_traitsILi32ELi8ELb0ELb0ELb1ELb0ELb0EN3c104HalfENS1_7complexIfEEEEv12SSMParamsBwd,"",@"SHT_CUDA_INFO"
	.sectionflags	@""
	.align	4


	//----- nvinfo : EIATTR_CUDA_API_VERSION
	.align		4
        /*0000*/ 	.byte	0x04, 0x37
        /*0002*/ 	.short	(.L_3011 - .L_3010)
.L_3010:
        /*0004*/ 	.word	0x00000082


	//----- nvinfo : EIATTR_KPARAM_INFO
	.align		4
.L_3011:
        /*0008*/ 	.byte	0x04, 0x17
        /*000a*/ 	.short	(.L_3013 - .L_3012)
.L_3012:
        /*000c*/ 	.word	0x00000000
        /*0010*/ 	.short	0x0000
        /*0012*/ 	.short	0x0000
        /*0014*/ 	.byte	0x00, 0xf0, 0xc1, 0x07


	//----- nvinfo : EIATTR_SPARSE_MMA_MASK
	.align		4
.L_3013:
        /*0018*/ 	.byte	0x03, 0x50
        /*001a*/ 	.short	0x0000


	//----- nvinfo : EIATTR_MAXREG_COUNT
	.align		4
        /*001c*/ 	.byte	0x03, 0x1b
        /*001e*/ 	.short	0x00ff


	//----- nvinfo : EIATTR_NUM_BARRIERS
	.align		4
        /*0020*/ 	.byte	0x02, 0x4c
        /*0022*/ 	.byte	0x01
	.zero		1


	//----- nvinfo : EIATTR_MERCURY_ISA_VERSION
	.align		4
        /*0024*/ 	.byte	0x03, 0x5f
        /*0026*/ 	.short	0x0101


	//----- nvinfo : EIATTR_COOP_GROUP_MASK_REGIDS
	.align		4
        /*0028*/ 	.byte	0x04, 0x29
        /*002a*/ 	.short	(.L_3015 - .L_3014)


	//   ....[0]....
.L_3014:
        /*002c*/ 	.word	0xffffffff


	//   ....[1]....
        /*0030*/ 	.word	0xffffffff


	//   ....[2]....
        /*0034*/ 	.word	0xffffffff


	//   ....[3]....
        /*0038*/ 	.word	0xffffffff


	//   ....[4]....
        /*003c*/ 	.word	0xffffffff


	//   ....[5]....
        /*0040*/ 	.word	0xffffffff


	//   ....[6]....
        /*0044*/ 	.word	0xffffffff


	//   ....[7]....
        /*0048*/ 	.word	0xffffffff


	//   ....[8]....
        /*004c*/ 	.word	0xffffffff


	//   ....[9]....
        /*0050*/ 	.word	0xffffffff


	//   ....[10]....
        /*0054*/ 	.word	0xffffffff


	//   ....[11]....
        /*0058*/ 	.word	0xffffffff


	//   ....[12]....
        /*005c*/ 	.word	0xffffffff


	//   ....[13]....
        /*0060*/ 	.word	0xffffffff


	//   ....[14]....
        /*0064*/ 	.word	0xffffffff


	//   ....[15]....
        /*0068*/ 	.word	0xffffffff


	//   ....[16]....
        /*006c*/ 	.word	0xffffffff


	//   ....[17]....
        /*0070*/ 	.word	0xffffffff


	//   ....[18]....
        /*0074*/ 	.word	0xffffffff


	//   ....[19]....
        /*0078*/ 	.word	0xffffffff


	//   ....[20]....
        /*007c*/ 	.word	0xffffffff


	//   ....[21]....
        /*0080*/ 	.word	0xffffffff


	//   ....[22]....
        /*0084*/ 	.word	0xffffffff


	//   ....[23]....
        /*0088*/ 	.word	0xffffffff


	//   ....[24]....
        /*008c*/ 	.word	0xffffffff


	//   ....[25]....
        /*0090*/ 	.word	0xffffffff


	//   ....[26]....
        /*0094*/ 	.word	0xffffffff


	//   ....[27]....
        /*0098*/ 	.word	0xffffffff


	//   ....[28]....
        /*009c*/ 	.word	0xffffffff


	//   ....[29]....
        /*00a0*/ 	.word	0xffffffff


	//   ....[30]....
        /*00a4*/ 	.word	0xffffffff


	//   ....[31]....
        /*00a8*/ 	.word	0xffffffff


	//   ....[32]....
        /*00ac*/ 	.word	0xffffffff


	//   ....[33]....
        /*00b0*/ 	.word	0xffffffff


	//   ....[34]....
        /*00b4*/ 	.word	0xffffffff


	//   ....[35]....
        /*00b8*/ 	.word	0xffffffff


	//   ....[36]....
        /*00bc*/ 	.word	0xffffffff


	//   ....[37]....
        /*00c0*/ 	.word	0xffffffff


	//   ....[38]....
        /*00c4*/ 	.word	0xffffffff


	//   ....[39]....
        /*00c8*/ 	.word	0xffffffff


	//   ....[40]....
        /*00cc*/ 	.word	0xffffffff


	//   ....[41]....
        /*00d0*/ 	.word	0xffffffff


	//   ....[42]....
        /*00d4*/ 	.word	0xffffffff


	//   ....[43]....
        /*00d8*/ 	.word	0xffffffff


	//   ....[44]....
        /*00dc*/ 	.word	0xffffffff


	//   ....[45]....
        /*00e0*/ 	.word	0xffffffff


	//   ....[46]....
        /*00e4*/ 	.word	0xffffffff


	//   ....[47]....
        /*00e8*/ 	.word	0xffffffff


	//   ....[48]....
        /*00ec*/ 	.word	0xffffffff


	//   ....[49]....
        /*00f0*/ 	.word	0xffffffff


	//   ....[50]....
        /*00f4*/ 	.word	0xffffffff


	//   ....[51]....
        /*00f8*/ 	.word	0xffffffff


	//   ....[52]....
        /*00fc*/ 	.word	0xffffffff


	//   ....[53]....
        /*0100*/ 	.word	0xffffffff


	//   ....[54]....
        /*0104*/ 	.word	0xffffffff


	//   ....[55]....
        /*0108*/ 	.word	0xffffffff


	//   ....[56]....
        /*010c*/ 	.word	0xffffffff


	//   ....[57]....
        /*0110*/ 	.word	0xffffffff


	//   ....[58]....
        /*0114*/ 	.word	0xffffffff


	//   ....[59]....
        /*0118*/ 	.word	0xffffffff


	//   ....[60]....
        /*011c*/ 	.word	0xffffffff


	//   ....[61]....
        /*0120*/ 	.word	0xffffffff


	//   ....[62]....
        /*0124*/ 	.word	0xffffffff


	//   ....[63]....
        /*0128*/ 	.word	0xffffffff


	//   ....[64]....
        /*012c*/ 	.word	0xffffffff


	//   ....[65]....
        /*0130*/ 	.word	0xffffffff


	//   ....[66]....
        /*0134*/ 	.word	0xffffffff


	//   ....[67]....
        /*0138*/ 	.word	0xffffffff


	//   ....[68]....
        /*013c*/ 	.word	0xffffffff


	//   ....[69]....
        /*0140*/ 	.word	0xffffffff


	//   ....[70]....
        /*0144*/ 	.word	0xffffffff


	//   ....[71]....
        /*0148*/ 	.word	0xffffffff


	//   ....[72]....
        /*014c*/ 	.word	0xffffffff


	//   ....[73]....
        /*0150*/ 	.word	0xffffffff


	//   ....[74]....
        /*0154*/ 	.word	0xffffffff


	//   ....[75]....
        /*0158*/ 	.word	0xffffffff


	//   ....[76]....
        /*015c*/ 	.word	0xffffffff


	//   ....[77]....
        /*0160*/ 	.word	0xffffffff


	//   ....[78]....
        /*0164*/ 	.word	0xffffffff


	//   ....[79]....
        /*0168*/ 	.word	0xffffffff


	//   ....[80]....
        /*016c*/ 	.word	0xffffffff


	//   ....[81]....
        /*0170*/ 	.word	0xffffffff


	//   ....[82]....
        /*0174*/ 	.word	0xffffffff


	//   ....[83]....
        /*0178*/ 	.word	0xffffffff


	//   ....[84]....
        /*017c*/ 	.word	0xffffffff


	//   ....[85]....
        /*0180*/ 	.word	0xffffffff


	//   ....[86]....
        /*0184*/ 	.word	0xffffffff


	//   ....[87]....
        /*0188*/ 	.word	0xffffffff


	//   ....[88]....
        /*018c*/ 	.word	0xffffffff


	//   ....[89]....
        /*0190*/ 	.word	0xffffffff


	//   ....[90]....
        /*0194*/ 	.word	0xffffffff


	//   ....[91]....
        /*0198*/ 	.word	0xffffffff


	//----- nvinfo : EIATTR_COOP_GROUP_INSTR_OFFSETS
	.align		4
.L_3015:
        /*019c*/ 	.byte	0x04, 0x28
        /*019e*/ 	.short	(.L_3017 - .L_3016)


	//   ....[0]....
.L_3016:
        /*01a0*/ 	.word	0x00001280


	//   ....[1]....
        /*01a4*/ 	.word	0x00001490


	//   ....[2]....
        /*01a8*/ 	.word	0x000017a0


	//   ....[3]....
        /*01ac*/ 	.word	0x00002830


	//   ....[4]....
        /*01b0*/ 	.word	0x00003690


	//   ....[5]....
        /*01b4*/ 	.word	0x000036c0


	//   ....[6]....
        /*01b8*/ 	.word	0x00003700


	//   ....[7]....
        /*01bc*/ 	.word	0x00003710


	//   ....[8]....
        /*01c0*/ 	.word	0x00003790


	//   ....[9]....
        /*01c4*/ 	.word	0x000037c0


	//   ....[10]....
        /*01c8*/ 	.word	0x000037f0


	//   ....[11]....
        /*01cc*/ 	.word	0x00003800


	//   ....[12]....
        /*01d0*/ 	.word	0x00003890


	//   ....[13]....
        /*01d4*/ 	.word	0x000038d0


	//   ....[14]....
        /*01d8*/ 	.word	0x000038e0


	//   ....[15]....
        /*01dc*/ 	.word	0x000038f0


	//   ....[16]....
        /*01e0*/ 	.word	0x000039b0


	//   ....[17]....
        /*01e4*/ 	.word	0x000039f0


	//   ....[18]....
        /*01e8*/ 	.word	0x00003a20


	//   ....[19]....
        /*01ec*/ 	.word	0x00003a60


	//   ....[20]....
        /*01f0*/ 	.word	0x00003b80


	//   ....[21]....
        /*01f4*/ 	.word	0x00003bc0


	//   ....[22]....
        /*01f8*/ 	.word	0x00003c00


	//   ....[23]....
        /*01fc*/ 	.word	0x00003c40


	//   ....[24]....
        /*0200*/ 	.word	0x00003e20


	//   ....[25]....
        /*0204*/ 	.word	0x00003e60


	//   ....[26]....
        /*0208*/ 	.word	0x00003ea0


	//   ....[27]....
        /*020c*/ 	.word	0x00003ee0


	//   ....[28]....
        /*0210*/ 	.word	0x00003f20


	//   ....[29]....
        /*0214*/ 	.word	0x00003f60


	//   ....[30]....
        /*0218*/ 	.word	0x00004000


	//   ....[31]....
        /*021c*/ 	.word	0x00004480


	//   ....[32]....
        /*0220*/ 	.word	0x00004490


	//   ....[33]....
        /*0224*/ 	.word	0x000044a0


	//   ....[34]....
        /*0228*/ 	.word	0x00004590


	//   ....[35]....
        /*022c*/ 	.word	0x000045b0


	//   ....[36]....
        /*0230*/ 	.word	0x000045c0


	//   ....[37]....
        /*0234*/ 	.word	0x000045d0


	//   ....[38]....
        /*0238*/ 	.word	0x000046a0


	//   ....[39]....
        /*023c*/ 	.word	0x000046c0


	//   ....[40]....
        /*0240*/ 	.word	0x000046d0


	//   ....[41]....
        /*0244*/ 	.word	0x000046e0


	//   ....[42]....
        /*0248*/ 	.word	0x000047b0


	//   ....[43]....
        /*024c*/ 	.word	0x000047d0


	//   ....[44]....
        /*0250*/ 	.word	0x000047e0


	//   ....[45]....
        /*0254*/ 	.word	0x000047f0


	//   ....[46]....
        /*0258*/ 	.word	0x000048c0


	//   ....[47]....
        /*025c*/ 	.word	0x00004900


	//   ....[48]....
        /*0260*/ 	.word	0x00004910


	//   ....[49]....
        /*0264*/ 	.word	0x00004920


	//   ....[50]....
        /*0268*/ 	.word	0x00004a10


	//   ....[51]....
        /*026c*/ 	.word	0x00004a50


	//   ....[52]....
        /*0270*/ 	.word	0x00004a90


	//   ....[53]....
        /*0274*/ 	.word	0x00004ad0


	//   ....[54]....
        /*0278*/ 	.word	0x00004b10


	//   ....[55]....
        /*027c*/ 	.word	0x00004b50


	//   ....[56]....
        /*0280*/ 	.word	0x00004bb0


	//   ....[57]....
        /*0284*/ 	.word	0x00004c20


	//   ....[58]....
        /*0288*/ 	.word	0x00004c80


	//   ....[59]....
        /*028c*/ 	.word	0x00004cc0


	//   ....[60]....
        /*0290*/ 	.word	0x00006050


	//   ....[61]....
        /*0294*/ 	.word	0x00006090


	//   ....[62]....
        /*0298*/ 	.word	0x000060d0


	//   ....[63]....
        /*029c*/ 	.word	0x00006110


	//   ....[64]....
        /*02a0*/ 	.word	0x00006150


	//   ....[65]....
        /*02a4*/ 	.word	0x00006190


	//   ....[66]....
        /*02a8*/ 	.word	0x000061d0


	//   ....[67]....
        /*02ac*/ 	.word	0x00006210


	//   ....[68]....
        /*02b0*/ 	.word	0x00006310


	//   ....[69]....
        /*02b4*/ 	.word	0x00006350


	//   ....[70]....
        /*02b8*/ 	.word	0x00006390


	//   ....[71]....
        /*02bc*/ 	.word	0x000063d0


	//   ....[72]....
        /*02c0*/ 	.word	0x000064b0


	//   ....[73]....
        /*02c4*/ 	.word	0x000064f0


	//   ....[74]....
        /*02c8*/ 	.word	0x00006530


	//   ....[75]....
        /*02cc*/ 	.word	0x00006570


	//   ....[76]....
        /*02d0*/ 	.word	0x000065c0


	//   ....[77]....
        /*02d4*/ 	.word	0x000065e0


	//   ....[78]....
        /*02d8*/ 	.word	0x00006600


	//   ....[79]....
        /*02dc*/ 	.word	0x00006610


	//   ....[80]....
        /*02e0*/ 	.word	0x00006a60


	//   ....[81]....
        /*02e4*/ 	.word	0x00006e90


	//   ....[82]....
        /*02e8*/ 	.word	0x00007210


	//   ....[83]....
        /*02ec*/ 	.word	0x00007260


	//   ....[84]....
        /*02f0*/ 	.word	0x000072b0


	//   ....[85]....
        /*02f4*/ 	.word	0x000072e0


	//   ....[86]....
        /*02f8*/ 	.word	0x00007300


	//   ....[87]....
        /*02fc*/ 	.word	0x000073d0


	//   ....[88]....
        /*0300*/ 	.word	0x00007410


	//   ....[89]....
        /*0304*/ 	.word	0x00007460


	//   ....[90]....
        /*0308*/ 	.word	0x00007490


	//   ....[91]....
        /*030c*/ 	.word	0x000074b0


	//----- nvinfo : EIATTR_VRC_CTA_INIT_COUNT
	.align		4
.L_3017:
        /*0310*/ 	.byte	0x02, 0x4a
	.zero		1
	.zero		1


	//----- nvinfo : EIATTR_EXIT_INSTR_OFFSETS
	.align		4
        /*0314*/ 	.byte	0x04, 0x1c
        /*0316*/ 	.short	(.L_3019 - .L_3018)


	//   ....[0]....
.L_3018:
        /*0318*/ 	.word	0x00007550


	//   ....[1]....
        /*031c*/ 	.word	0x000077d0


	//----- nvinfo : EIATTR_MAX_THREADS
	.align		4
.L_3019:
        /*0320*/ 	.byte	0x04, 0x05
        /*0322*/ 	.short	(.L_3021 - .L_3020)
.L_3020:
        /*0324*/ 	.word	0x00000020
        /*0328*/ 	.word	0x00000001
        /*032c*/ 	.word	0x00000001


	//----- nvinfo : EIATTR_CRS_STACK_SIZE
	.align		4
.L_3021:
        /*0330*/ 	.byte	0x04, 0x1e
        /*0332*/ 	.short	(.L_3023 - .L_3022)
.L_3022:
        /*0334*/ 	.word	0x00000000


	//----- nvinfo : EIATTR_CBANK_PARAM_SIZE
	.align		4
.L_3023:
        /*0338*/ 	.byte	0x03, 0x19
        /*033a*/ 	.short	0x01f0


	//----- nvinfo : EIATTR_PARAM_CBANK
	.align		4
        /*033c*/ 	.byte	0x04, 0x0a
        /*033e*/ 	.short	(.L_3025 - .L_3024)
	.align		4
.L_3024:
        /*0340*/ 	.word	index@(.nv.constant0._Z25selective_scan_bwd_kernelI32Selective_Scan_bwd_kernel_traitsILi32ELi8ELb0ELb0ELb1ELb0ELb0EN3c104HalfENS1_7complexIfEEEEv12SSMParamsBwd)
        /*0344*/ 	.short	0x0380
        /*0346*/ 	.short	0x01f0


	//----- nvinfo : EIATTR_SW_WAR
	.align		4
.L_3025:
        /*0348*/ 	.byte	0x04, 0x36
        /*034a*/ 	.short	(.L_3027 - .L_3026)
.L_3026:
        /*034c*/ 	.word	0x00000008
.L_3027:


//--------------------- .nv.info._Z25selective_scan_bwd_kernelI32Selective_Scan_bwd_kernel_traitsILi32ELi8ELb0ELb0ELb1ELb0ELb1EN3c104HalfENS1_7complexIfEEEEv12SSMParamsBwd --------------------------
	.section	.nv.info._Z25selective_scan_bwd_kernelI32Selective_Scan_bwd_kernel_traitsILi32ELi8ELb0ELb0ELb1ELb0ELb1EN3c104HalfENS1_7complexIfEEEEv12SSMParamsBwd,"",@"SHT_CUDA_INFO"
	.sectionflags	@""
	.align	4


	//----- nvinfo : EIATTR_CUDA_API_VERSION
	.align		4
        /*0000*/ 	.byte	0x04, 0x37
        /*0002*/ 	.short	(.L_3029 - .L_3028)
.L_3028:
        /*0004*/ 	.word	0x00000082


	//----- nvinfo : EIATTR_KPARAM_INFO
	.align		4
.L_3029:
        /*0008*/ 	.byte	0x04, 0x17
        /*000a*/ 	.short	(.L_3031 - .L_3030)
.L_3030:
        /*000c*/ 	.word	0x00000000
        /*0010*/ 	.short	0x0000
        /*0012*/ 	.short	0x0000
        /*0014*/ 	.byte	0x00, 0xf0, 0xc1, 0x07


	//----- nvinfo : EIATTR_SPARSE_MMA_MASK
	.align		4
.L_3031:
        /*0018*/ 	.byte	0x03, 0x50
        /*001a*/ 	.short	0x0000


	//----- nvinfo : EIATTR_MAXREG_COUNT
	.align		4
        /*001c*/ 	.byte	0x03, 0x1b
        /*001e*/ 	.short	0x00ff


	//----- nvinfo : EIATTR_NUM_BARRIERS
	.align		4
        /*0020*/ 	.byte	0x02, 0x4c
        /*0022*/ 	.byte	0x01
	.zero		1


	//----- nvinfo : EIATTR_MERCURY_ISA_VERSION
	.align		4
        /*0024*/ 	.byte	0x03, 0x5f
        /*0026*/ 	.short	0x0101


	//----- nvinfo : EIATTR_COOP_GROUP_MASK_REGIDS
	.align		4
        /*0028*/ 	.byte	0x04, 0x29
        /*002a*/ 	.short	(.L_3033 - .L_3032)


	//   ....[0]....
.L_3032:
        /*002c*/ 	.word	0xffffffff


	//   ....[1]....
        /*0030*/ 	.word	0xffffffff


	//   ....[2]....
        /*0034*/ 	.word	0xffffffff


	//   ....[3]....
        /*0038*/ 	.word	0xffffffff


	//   ....[4]....
        /*003c*/ 	.word	0xffffffff


	//   ....[5]....
        /*0040*/ 	.word	0xffffffff


	//   ....[6]....
        /*0044*/ 	.word	0xffffffff


	//   ....[7]....
        /*0048*/ 	.word	0xffffffff


	//   ....[8]....
        /*004c*/ 	.word	0xffffffff


	//   ....[9]....
        /*0050*/ 	.word	0xffffffff


	//   ....[10]....
        /*0054*/ 	.word	0xffffffff


	//   ....[11]....
        /*0058*/ 	.word	0xffffffff


	//   ....[12]....
        /*005c*/ 	.word	0xffffffff


	//   ....[13]....
        /*0060*/ 	.word	0xffffffff


	//   ....[14]....
        /*0064*/ 	.word	0xffffffff


	//   ....[15]....
        /*0068*/ 	.word	0xffffffff


	//   ....[16]....
        /*006c*/ 	.word	0xffffffff


	//   ....[17]....
        /*0070*/ 	.word	0xffffffff


	//   ....[18]....
        /*0074*/ 	.word	0xffffffff


	//   ....[19]....
        /*0078*/ 	.word	0xffffffff


	//   ....[20]....
        /*007c*/ 	.word	0xffffffff


	//   ....[21]....
        /*0080*/ 	.word	0xffffffff


	//   ....[22]....
        /*0084*/ 	.word	0xffffffff


	//   ....[23]....
        /*0088*/ 	.word	0xffffffff


	//   ....[24]....
        /*008c*/ 	.word	0xffffffff


	//   ....[25]....
        /*0090*/ 	.word	0xffffffff


	//   ....[26]....
        /*0094*/ 	.word	0xffffffff


	//   ....[27]....
        /*0098*/ 	.word	0xffffffff


	//   ....[28]....
        /*009c*/ 	.word	0xffffffff


	//   ....[29]....
        /*00a0*/ 	.word	0xffffffff


	//   ....[30]....
        /*00a4*/ 	.word	0xffffffff


	//   ....[31]....
        /*00a8*/ 	.word	0xffffffff


	//   ....[32]....
        /*00ac*/ 	.word	0xffffffff


	//   ....[33]....
        /*00b0*/ 	.word	0xffffffff


	//   ....[34]....
        /*00b4*/ 	.word	0xffffffff


	//   ....[35]....
        /*00b8*/ 	.word	0xffffffff


	//   ....[36]....
        /*00bc*/ 	.word	0xffffffff


	//   ....[37]....
        /*00c0*/ 	.word	0xffffffff


	//   ....[38]....
        /*00c4*/ 	.word	0xffffffff


	//   ....[39]....
        /*00c8*/ 	.word	0xffffffff


	//   ....[40]....
        /*00cc*/ 	.word	0xffffffff


	//   ....[41]....
        /*00d0*/ 	.word	0xffffffff


	//   ....[42]....
        /*00d4*/ 	.word	0xffffffff


	//   ....[43]....
        /*00d8*/ 	.word	0xffffffff


	//   ....[44]....
        /*00dc*/ 	.word	0xffffffff


	//   ....[45]....
        /*00e0*/ 	.word	0xffffffff


	//   ....[46]....
        /*00e4*/ 	.word	0xffffffff


	//   ....[47]....
        /*00e8*/ 	.word	0xffffffff


	//   ....[48]....
        /*00ec*/ 	.word	0xffffffff


	//   ....[49]....
        /*00f0*/ 	.word	0xffffffff


	//   ....[50]....
        /*00f4*/ 	.word	0xffffffff


	//   ....[51]....
        /*00f8*/ 	.word	0xffffffff


	//   ....[52]....
        /*00fc*/ 	.word	0xffffffff


	//   ....[53]....
        /*0100*/ 	.word	0xffffffff


	//   ....[54]....
        /*0104*/ 	.word	0xffffffff


	//   ....[55]....
        /*0108*/ 	.word	0xffffffff


	//   ....[56]....
        /*010c*/ 	.word	0xffffffff


	//   ....[57]....
        /*0110*/ 	.word	0xffffffff


	//   ....[58]....
        /*0114*/ 	.word	0xffffffff


	//   ....[59]....
        /*0118*/ 	.word	0xffffffff


	//   ....[60]....
        /*011c*/ 	.word	0xffffffff


	//   ....[61]....
        /*0120*/ 	.word	0xffffffff


	//   ....[62]....
        /*0124*/ 	.word	0xffffffff


	//   ....[63]....
        /*0128*/ 	.word	0xffffffff


	//   ....[64]....
        /*012c*/ 	.word	0xffffffff


	//   ....[65]....
        /*0130*/ 	.word	0xffffffff


	//   ....[66]....
        /*0134*/ 	.word	0xffffffff


	//   ....[67]....
        /*0138*/ 	.word	0xffffffff


	//   ....[68]....
        /*013c*/ 	.word	0xffffffff


	//   ....[69]....
        /*0140*/ 	.word	0xffffffff


	//   ....[70]....
        /*0144*/ 	.word	0xffffffff


	//   ....[71]....
        /*0148*/ 	.word	0xffffffff


	//   ....[72]....
        /*014c*/ 	.word	0xffffffff


	//   ....[73]....
        /*0150*/ 	.word	0xffffffff


	//   ....[74]....
        /*0154*/ 	.word	0xffffffff


	//   ....[75]....
        /*0158*/ 	.word	0xffffffff


	//   ....[76]....
        /*015c*/ 	.word	0xffffffff


	//   ....[77]....
        /*0160*/ 	.word	0xffffffff


	//   ....[78]....
        /*0164*/ 	.word	0xffffffff


	//   ....[79]....
        /*0168*/ 	.word	0xffffffff


	//   ....[80]....
        /*016c*/ 	.word	0xffffffff


	//   ....[81]....
        /*0170*/ 	.word	0xffffffff


	//   ....[82]....
        /*0174*/ 	.word	0xffffffff


	//   ....[83]....
        /*0178*/ 	.word	0xffffffff


	//   ....[84]....
        /*017c*/ 	.word	0xffffffff


	//   ....[85]....
        /*0180*/ 	.word	0xffffffff


	//   ....[86]....
        /*0184*/ 	.word	0xffffffff


	//   ....[87]....
        /*0188*/ 	.word	0xffffffff


	//   ....[88]....
        /*018c*/ 	.word	0xffffffff


	//   ....[89]....
        /*0190*/ 	.word	0xffffffff


	//   ....[90]....
        /*0194*/ 	.word	0xffffffff


	//   ....[91]....
        /*0198*/ 	.word	0xffffffff


	//   ....[92]....
        /*019c*/ 	.word	0xffffffff


	//   ....[93]....
        /*01a0*/ 	.word	0xffffffff


	//   ....[94]....
        /*01a4*/ 	.word	0xffffffff


	//   ....[95]....
        /*01a8*/ 	.word	0xffffffff


	//----- nvinfo : EIATTR_COOP_GROUP_INSTR_OFFSETS
	.align		4
.L_3033:
        /*01ac*/ 	.byte	0x04, 0x28
        /*01ae*/ 	.short	(.L_3035 - .L_3034)


	//   ....[0]....
.L_3034:
        /*01b0*/ 	.word	0x000013a0


	//   ....[1]....
        /*01b4*/ 	.word	0x00001630


	//   ....[2]....
        /*01b8*/ 	.word	0x00001880


	//   ....[3]....
        /*01bc*/ 	.word	0x00001a90


	//   ....[4]....
        /*01c0*/ 	.word	0x00001ee0


	//   ....[5]....
        /*01c4*/ 	.word	0x00002460


	//   ....[6]....
        /*01c8*/ 	.word	0x000029a0


	//   ....[7]....
        /*01cc*/ 	.word	0x00003ca0


	//   ....[8]....
        /*01d0*/ 	.word	0x00004a80


	//   ....[9]....
        /*01d4*/ 	.word	0x00004ab0


	//   ....[10]....
        /*01d8*/ 	.word	0x00004b00


	//   ....[11]....
        /*01dc*/ 	.word	0x00004b10


	//   ....[12]....
        /*01e0*/ 	.word	0x00004b80


	//   ....[13]....
        /*01e4*/ 	.word	0x00004bb0


	//   ....[14]....
        /*01e8*/ 	.word	0x00004bf0


	//   ....[15]....
        /*01ec*/ 	.word	0x00004c00


	//   ....[16]....
        /*01f0*/ 	.word	0x00004c90


	//   ....[17]....
        /*01f4*/ 	.word	0x00004cc0


	//   ....[18]....
        /*01f8*/ 	.word	0x00004ce0


	//   ....[19]....
        /*01fc*/ 	.word	0x00004cf0


	//   ....[20]....
        /*0200*/ 	.word	0x00004db0


	//   ....[21]....
        /*0204*/ 	.word	0x00004df0


	//   ....[22]....
        /*0208*/ 	.word	0x00004e20


	//   ....[23]....
        /*020c*/ 	.word	0x00004e50


	//   ....[24]....
        /*0210*/ 	.word	0x00004fc0


	//   ....[25]....
        /*0214*/ 	.word	0x00005000


	//   ....[26]....
        /*0218*/ 	.word	0x00005040


	//   ....[27]....
        /*021c*/ 	.word	0x00005080


	//   ....[28]....
        /*0220*/ 	.word	0x00005240


	//   ....[29]....
        /*0224*/ 	.word	0x00005280


	//   ....[30]....
        /*0228*/ 	.word	0x000052c0


	//   ....[31]....
        /*022c*/ 	.word	0x00005300


	//   ....[32]....
        /*0230*/ 	.word	0x00005340


	//   ....[33]....
        /*0234*/ 	.word	0x00005380


	//   ....[34]....
        /*0238*/ 	.word	0x00005850


	//   ....[35]....
        /*023c*/ 	.word	0x00005880


	//   ....[36]....
        /*0240*/ 	.word	0x00005890


	//   ....[37]....
        /*0244*/ 	.word	0x000058a0


	//   ....[38]....
        /*0248*/ 	.word	0x00005970


	//   ....[39]....
        /*024c*/ 	.word	0x000059b0


	//   ....[40]....
        /*0250*/ 	.word	0x000059c0


	//   ....[41]....
        /*0254*/ 	.word	0x000059d0


	//   ....[42]....
        /*0258*/ 	.word	0x00005aa0


	//   ....[43]....
        /*025c*/ 	.word	0x00005ac0


	//   ....[44]....
        /*0260*/ 	.word	0x00005ad0


	//   ....[45]....
        /*0264*/ 	.word	0x00005ae0


	//   ....[46]....
        /*0268*/ 	.word	0x00005bb0


	//   ....[47]....
        /*026c*/ 	.word	0x00005bd0


	//   ....[48]....
        /*0270*/ 	.word	0x00005be0


	//   ....[49]....
        /*0274*/ 	.word	0x00005bf0


	//   ....[50]....
        /*0278*/ 	.word	0x00005cc0


	//   ....[51]....
        /*027c*/ 	.word	0x00005d00


	//   ....[52]....
        /*0280*/ 	.word	0x00005d10


	//   ....[53]....
        /*0284*/ 	.word	0x00005d20


	//   ....[54]....
        /*0288*/ 	.word	0x00005e00


	//   ....[55]....
        /*028c*/ 	.word	0x00005e40


	//   ....[56]....
        /*0290*/ 	.word	0x00005e80


	//   ....[57]....
        /*0294*/ 	.word	0x00005ec0


	//   ....[58]....
        /*0298*/ 	.word	0x00005f00


	//   ....[59]....
        /*029c*/ 	.word	0x00005f40


	//   ....[60]....
        /*02a0*/ 	.word	0x00005fd0


	//   ....[61]....
        /*02a4*/ 	.word	0x00006010


	//   ....[62]....
        /*02a8*/ 	.word	0x00006060


	//   ....[63]....
        /*02ac*/ 	.word	0x000060a0


	//   ....[64]....
        /*02b0*/ 	.word	0x00007450


	//   ....[65]....
        /*02b4*/ 	.word	0x00007490


	//   ....[66]....
        /*02b8*/ 	.word	0x000074d0


	//   ....[67]....
        /*02bc*/ 	.word	0x00007510


	//   ....[68]....
        /*02c0*/ 	.word	0x00007580


	//   ....[69]....
        /*02c4*/ 	.word	0x000075b0


	//   ....[70]....
        /*02c8*/ 	.word	0x000075e0


	//   ....[71]....
        /*02cc*/ 	.word	0x00007600


	//   ....[72]....
        /*02d0*/ 	.word	0x000076f0


	//   ....[73]....
        /*02d4*/ 	.word	0x00007730


	//   ....[74]....
        /*02d8*/ 	.word	0x00007770


	//   ....[75]....
        /*02dc*/ 	.word	0x000077b0


	//   ....[76]....
        /*02e0*/ 	.word	0x000078a0


	//   ....[77]....
        /*02e4*/ 	.word	0x000078e0


	//   ....[78]....
        /*02e8*/ 	.word	0x00007920


	//   ....[79]....
        /*02ec*/ 	.word	0x00007960


	//   ....[80]....
        /*02f0*/ 	.word	0x000079c0


	//   ....[81]....
        /*02f4*/ 	.word	0x000079e0


	//   ....[82]....
        /*02f8*/ 	.word	0x00007a00


	//   ....[83]....
        /*02fc*/ 	.word	0x00007a10


	//   ....[84]....
        /*0300*/ 	.word	0x00007e50


	//   ....[85]....
        /*0304*/ 	.word	0x00008250


	//   ....[86]....
        /*0308*/ 	.word	0x000085f0


	//   ....[87]....
        /*030c*/ 	.word	0x00008640


	//   ....[88]....
        /*0310*/ 	.word	0x00008690


	//   ....[89]....
        /*0314*/ 	.word	0x000086c0


	//   ....[90]....
        /*0318*/ 	.word	0x000086e0


	//   ....[91]....
        /*031c*/ 	.word	0x000087b0


	//   ....[92]....
        /*0320*/ 	.word	0x000087f0


	//   ....[93]....
        /*0324*/ 	.word	0x00008840


	//   ....[94]....
        /*0328*/ 	.word	0x00008870


	//   ....[95]....
        /*032c*/ 	.word	0x00008890


	//----- nvinfo : EIATTR_VRC_CTA_INIT_COUNT
	.align		4
.L_3035:
        /*0330*/ 	.byte	0x02, 0x4a
	.zero		1
	.zero		1


	//----- nvinfo : EIATTR_EXIT_INSTR_OFFSETS
	.align		4
        /*0334*/ 	.byte	0x04, 0x1c
        /*0336*/ 	.short	(.L_3037 - .L_3036)


	//   ....[0]....
.L_3036:
        /*0338*/ 	.word	0x00008930


	//   ....[1]....
        /*033c*/ 	.word	0x00008be0


	//----- nvinfo : EIATTR_MAX_THREADS
	.align		4
.L_3037:
        /*0340*/ 	.byte	0x04, 0x05
        /*0342*/ 	.short	(.L_3039 - .L_3038)
.L_3038:
        /*0344*/ 	.word	0x00000020
        /*0348*/ 	.word	0x00000001
        /*034c*/ 	.word	0x00000001


	//----- nvinfo : EIATTR_CRS_STACK_SIZE
	.align		4
.L_3039:
        /*0350*/ 	.byte	0x04, 0x1e
        /*0352*/ 	.short	(.L_3041 - .L_3040)
.L_3040:
        /*0354*/ 	.word	0x00000000


	//----- nvinfo : EIATTR_CBANK_PARAM_SIZE
	.align		4
.L_3041:
        /*0358*/ 	.byte	0x03, 0x19
        /*035a*/ 	.short	0x01f0


	//----- nvinfo : EIATTR_PARAM_CBANK
	.align		4
        /*035c*/ 	.byte	0x04, 0x0a
        /*035e*/ 	.short	(.L_3043 - .L_3042)
	.align		4
.L_3042:
        /*0360*/ 	.word	index@(.nv.constant0._Z25selective_scan_bwd_kernelI32Selective_Scan_bwd_kernel_traitsILi32ELi8ELb0ELb0ELb1ELb0ELb1EN3c104HalfENS1_7complexIfEEEEv12SSMParamsBwd)
        /*0364*/ 	.short	0x0380
        /*0366*/ 	.short	0x01f0


	//----- nvinfo : EIATTR_SW_WAR
	.align		4
.L_3043:
        /*0368*/ 	.byte	0x04, 0x36
        /*036a*/ 	.short	(.L_3045 - .L_3044)
.L_3044:
        /*036c*/ 	.word	0x00000008
.L_3045:


//--------------------- .nv.info._Z25selective_scan_bwd_kernelI32Selective_Scan_bwd_kernel_traitsILi32ELi8ELb0ELb0ELb1ELb1ELb0EN3c104HalfENS1_7complexIfEEEEv12SSMParamsBwd --------------------------
	.section	.nv.info._Z25selective_scan_bwd_kernelI32Selective_Scan_bwd_kernel_traitsILi32ELi8ELb0ELb0ELb1ELb1ELb0EN3c104HalfENS1_7complexIfEEEEv12SSMParamsBwd,"",@"SHT_CUDA_INFO"
	.sectionflags	@""
	.align	4


	//----- nvinfo : EIATTR_CUDA_API_VERSION
	.align		4
        /*0000*/ 	.byte	0x04, 0x37
        /*0002*/ 	.short	(.L_3047 - .L_3046)
.L_3046:
        /*0004*/ 	.word	0x00000082


	//----- nvinfo : EIATTR_KPARAM_INFO
	.align		4
.L_3047:
        /*0008*/ 	.byte	0x04, 0x17
        /*000a*/ 	.short	(.L_3049 - .L_3048)
.L_3048:
        /*000c*/ 	.word	0x00000000
        /*0010*/ 	.short	0x0000
        /*0012*/ 	.short	0x0000
        /*0014*/ 	.byte	0x00, 0xf0, 0xc1, 0x07


	//----- nvinfo : EIATTR_SPARSE_MMA_MASK
	.align		4
.L_3049:
        /*0018*/ 	.byte	0x03, 0x50
        /*001a*/ 	.short	0x0000


	//----- nvinfo : EIATTR_MAXREG_COUNT
	.align		4
        /*001c*/ 	.byte	0x03, 0x1b
        /*001e*/ 	.short	0x00ff


	//----- nvinfo : EIATTR_NUM_BARRIERS
	.align		4
        /*0020*/ 	.byte	0x02, 0x4c
        /*0022*/ 	.byte	0x01
	.zero		1


	//----- nvinfo : EIATTR_MERCURY_ISA_VERSION
	.align		4
        /*0024*/ 	.byte	0x03, 0x5f
        /*0026*/ 	.short	0x0101


	//----- nvinfo : EIATTR_COOP_GROUP_MASK_REGIDS
	.align		4
        /*0028*/ 	.byte	0x04, 0x29
        /*002a*/ 	.short	(.L_3051 - .L_3050)


	//   ....[0]....
.L_3050:
        /*002c*/ 	.word	0xffffffff


	//   ....[1]....
        /*0030*/ 	.word	0xffffffff


	//   ....[2]....
        /*0034*/ 	.word	0xffffffff


	//   ....[3]....
        /*0038*/ 	.word	0xffffffff


	//   ....[4]....
        /*003c*/ 	.word	0xffffffff


	//   ....[5]....
        /*0040*/ 	.word	0xffffffff


	//   ....[6]....
        /*0044*/ 	.word	0xffffffff


	//   ....[7]....
        /*0048*/ 	.word	0xffffffff


	//   ....[8]....
        /*004c*/ 	.word	0xffffffff


	//   ....[9]....
        /*0050*/ 	.word	0xffffffff


	//   ....[10]....
        /*0054*/ 	.word	0xffffffff


	//   ....[11]....
        /*0058*/ 	.word	0xffffffff


	//   ....[12]....
        /*005c*/ 	.word	0xffffffff


	//   ....[13]....
        /*0060*/ 	.word	0xffffffff


	//   ....[14]....
        /*0064*/ 	.word	0xffffffff


	//   ....[15]....
        /*0068*/ 	.word	0xffffffff


	//   ....[16]....
        /*006c*/ 	.word	0xffffffff


	//   ....[17]....
        /*0070*/ 	.word	0xffffffff


	//   ....[18]....
        /*0074*/ 	.word	0xffffffff


	//   ....[19]....
        /*0078*/ 	.word	0xffffffff


	//   ....[20]....
        /*007c*/ 	.word	0xffffffff


	//   ....[21]....
        /*0080*/ 	.word	0xffffffff


	//   ....[22]....
        /*0084*/ 	.word	0xffffffff


	//   ....[23]....
        /*0088*/ 	.word	0xffffffff


	//   ....[24]....
        /*008c*/ 	.word	0xffffffff


	//   ....[25]....
        /*0090*/ 	.word	0xffffffff


	//   ....[26]....
        /*0094*/ 	.word	0xffffffff


	//   ....[27]....
        /*0098*/ 	.word	0xffffffff


	//   ....[28]....
        /*009c*/ 	.word	0xffffffff


	//   ....[29]....
        /*00a0*/ 	.word	0xffffffff


	//   ....[30]....
        /*00a4*/ 	.word	0xffffffff


	//   ....[31]....
        /*00a8*/ 	.word	0xffffffff


	//   ....[32]....
        /*00ac*/ 	.word	0xffffffff


	//   ....[33]....
        /*00b0*/ 	.word	0xffffffff


	//   ....[34]....
        /*00b4*/ 	.word	0xffffffff


	//   ....[35]....
        /*00b8*/ 	.word	0xffffffff


	//   ....[36]....
        /*00bc*/ 	.word	0xffffffff


	//   ....[37]....
        /*00c0*/ 	.word	0xffffffff


	//   ....[38]....
        /*00c4*/ 	.word	0xffffffff


	//   ....[39]....
        /*00c8*/ 	.word	0xffffffff


	//   ....[40]....
        /*00cc*/ 	.word	0xffffffff


	//   ....[41]....
        /*00d0*/ 	.word	0xffffffff


	//   ....[42]....
        /*00d4*/ 	.word	0xffffffff


	//   ....[43]....
        /*00d8*/ 	.word	0xffffffff


	//   ....[44]....
        /*00dc*/ 	.word	0xffffffff


	//   ....[45]....
        /*00e0*/ 	.word	0xffffffff


	//   ....[46]....
        /*00e4*/ 	.word	0xffffffff


	//   ....[47]....
        /*00e8*/ 	.word	0xffffffff


	//   ....[48]....
        /*00ec*/ 	.word	0xffffffff


	//   ....[49]....
        /*00f0*/ 	.word	0xffffffff


	//   ....[50]....
        /*00f4*/ 	.word	0xffffffff


	//   ....[51]....
        /*00f8*/ 	.word	0xffffffff


	//   ....[52]....
        /*00fc*/ 	.word	0xffffffff


	//   ....[53]....
        /*0100*/ 	.word	0xffffffff


	//   ....[54]....
        /*0104*/ 	.word	0xffffffff


	//   ....[55]....
        /*0108*/ 	.word	0xffffffff


	//   ....[56]....
        /*010c*/ 	.word	0xffffffff


	//   ....[57]....
        /*0110*/ 	.word	0xffffffff


	//   ....[58]....
        /*0114*/ 	.word	0xffffffff


	//   ....[59]....
        /*0118*/ 	.word	0xffffffff


	//   ....[60]....
        /*011c*/ 	.word	0xffffffff


	//   ....[61]....
        /*0120*/ 	.word	0xffffffff


	//   ....[62]....
        /*0124*/ 	.word	0xffffffff


	//   ....[63]....
        /*0128*/ 	.word	0xffffffff


	//   ....[64]....
        /*012c*/ 	.word	0xffffffff


	//   ....[65]....
        /*0130*/ 	.word	0xffffffff


	//   ....[66]....
        /*0134*/ 	.word	0xffffffff


	//   ....[67]....
        /*0138*/ 	.word	0xffffffff


	//   ....[68]....
        /*013c*/ 	.word	0xffffffff


	//   ....[69]....
        /*0140*/ 	.word	0xffffffff


	//   ....[70]....
        /*0144*/ 	.word	0xffffffff


	//   ....[71]....
        /*0148*/ 	.word	0xffffffff


	//   ....[72]....
        /*014c*/ 	.word	0xffffffff


	//   ....[73]....
        /*0150*/ 	.word	0xffffffff


	//   ....[74]....
        /*0154*/ 	.word	0xffffffff


	//   ....[75]....
        /*0158*/ 	.word	0xffffffff


	//   ....[76]....
        /*015c*/ 	.word	0xffffffff


	//   ....[77]....
        /*0160*/ 	.word	0xffffffff


	//   ....[78]....
        /*0164*/ 	.word	0xffffffff


	//   ....[79]....
        /*0168*/ 	.word	0xffffffff


	//   ....[80]....
        /*016c*/ 	.word	0xffffffff


	//   ....[81]....
        /*0170*/ 	.word	0xffffffff


	//   ....[82]....
        /*0174*/ 	.word	0xffffffff


	//   ....[83]....
        /*0178*/ 	.word	0xffffffff


	//   ....[84]....
        /*017c*/ 	.word	0xffffffff


	//   ....[85]....
        /*0180*/ 	.word	0xffffffff


	//   ....[86]....
        /*0184*/ 	.word	0xffffffff


	//   ....[87]....
        /*0188*/ 	.word	0xffffffff


	//   ....[88]....
        /*018c*/ 	.word	0xffffffff


	//   ....[89]....
        /*0190*/ 	.word	0xffffffff


	//   ....[90]....
        /*0194*/ 	.word	0xffffffff


	//   ....[91]....
        /*0198*/ 	.word	0xffffffff


	//   ....[92]....
        /*019c*/ 	.word	0xffffffff


	//----- nvinfo : EIATTR_COOP_GROUP_INSTR_OFFSETS
	.align		4
.L_3051:
        /*01a0*/ 	.byte	0x04, 0x28
        /*01a2*/ 	.short	(.L_3053 - .L_3052)


	//   ....[0]....
.L_3052:
        /*01a4*/ 	.word	0x00001220


	//   ....[1]....
        /*01a8*/ 	.word	0x00001460


	//   ....[2]....
        /*01ac*/ 	.word	0x000017a0


	//   ....[3]....
        /*01b0*/ 	.word	0x00003910


	//   ....[4]....
        /*01b4*/ 	.word	0x00004750


	//   ....[5]....
        /*01b8*/ 	.word	0x00004780


	//   ....[6]....
        /*01bc*/ 	.word	0x000047c0


	//   ....[7]....
        /*01c0*/ 	.word	0x000047d0


	//   ....[8]....
        /*01c4*/ 	.word	0x00004850


	//   ....[9]....
        /*01c8*/ 	.word	0x00004880


	//   ....[10]....
        /*01cc*/ 	.word	0x000048b0


	//   ....[11]....
        /*01d0*/ 	.word	0x000048c0


	//   ....[12]....
        /*01d4*/ 	.word	0x00004950


	//   ....[13]....
        /*01d8*/ 	.word	0x00004990


	//   ....[14]....
        /*01dc*/ 	.word	0x000049a0


	//   ....[15]....
        /*01e0*/ 	.word	0x000049b0


	//   ....[16]....
        /*01e4*/ 	.word	0x00004a70


	//   ....[17]....
        /*01e8*/ 	.word	0x00004ab0


	//   ....[18]....
        /*01ec*/ 	.word	0x00004ae0


	//   ....[19]....
        /*01f0*/ 	.word	0x00004b10


	//   ....[20]....
        /*01f4*/ 	.word	0x00004c10


	//   ....[21]....
        /*01f8*/ 	.word	0x00004c50


	//   ....[22]....
        /*01fc*/ 	.word	0x00004c90


	//   ....[23]....
        /*0200*/ 	.word	0x00004cd0


	//   ....[24]....
        /*0204*/ 	.word	0x00004eb0


	//   ....[25]....
        /*0208*/ 	.word	0x00004ef0


	//   ....[26]....
        /*020c*/ 	.word	0x00004f30


	//   ....[27]....
        /*0210*/ 	.word	0x00004f70


	//   ....[28]....
        /*0214*/ 	.word	0x00004fb0


	//   ....[29]....
        /*0218*/ 	.word	0x00004ff0


	//   ....[30]....
        /*021c*/ 	.word	0x00005090


	//   ....[31]....
        /*0220*/ 	.word	0x000054f0


	//   ....[32]....
        /*0224*/ 	.word	0x00005520


	//   ....[33]....
        /*0228*/ 	.word	0x00005530


	//   ....[34]....
        /*022c*/ 	.word	0x00005600


	//   ....[35]....
        /*0230*/ 	.word	0x00005640


	//   ....[36]....
        /*0234*/ 	.word	0x00005650


	//   ....[37]....
        /*0238*/ 	.word	0x00005660


	//   ....[38]....
        /*023c*/ 	.word	0x00005730


	//   ....[39]....
        /*0240*/ 	.word	0x00005750


	//   ....[40]....
        /*0244*/ 	.word	0x00005760


	//   ....[41]....
        /*0248*/ 	.word	0x00005770


	//   ....[42]....
        /*024c*/ 	.word	0x00005840


	//   ....[43]....
        /*0250*/ 	.word	0x00005860


	//   ....[44]....
        /*0254*/ 	.word	0x00005870


	//   ....[45]....
        /*0258*/ 	.word	0x00005880


	//   ....[46]....
        /*025c*/ 	.word	0x00005950


	//   ....[47]....
        /*0260*/ 	.word	0x00005990


	//   ....[48]....
        /*0264*/ 	.word	0x000059a0


	//   ....[49]....
        /*0268*/ 	.word	0x000059b0


	//   ....[50]....
        /*026c*/ 	.word	0x00005aa0


	//   ....[51]....
        /*0270*/ 	.word	0x00005ae0


	//   ....[52]....
        /*0274*/ 	.word	0x00005b20


	//   ....[53]....
        /*0278*/ 	.word	0x00005b60


	//   ....[54]....
        /*027c*/ 	.word	0x00005ba0


	//   ....[55]....
        /*0280*/ 	.word	0x00005be0


	//   ....[56]....
        /*0284*/ 	.word	0x00005c40


	//   ....[57]....
        /*0288*/ 	.word	0x00005cb0


	//   ....[58]....
        /*028c*/ 	.word	0x00005cf0


	//   ....[59]....
        /*0290*/ 	.word	0x00005d20


	//   ....[60]....
        /*0294*/ 	.word	0x000070e0


	//   ....[61]....
        /*0298*/ 	.word	0x00007120


	//   ....[62]....
        /*029c*/ 	.word	0x00007160


	//   ....[63]....
        /*02a0*/ 	.word	0x000071a0


	//   ....[64]....
        /*02a4*/ 	.word	0x000071e0


	//   ....[65]....
        /*02a8*/ 	.word	0x00007250


	//   ....[66]....
        /*02ac*/ 	.word	0x00007290


	//   ....[67]....
        /*02b0*/ 	.word	0x000072d0


	//   ....[68]....
        /*02b4*/ 	.word	0x00007380


	//   ....[69]....
        /*02b8*/ 	.word	0x00007400


	//   ....[70]....
        /*02bc*/ 	.word	0x00007440


	//   ....[71]....
        /*02c0*/ 	.word	0x00007480


	//   ....[72]....
        /*02c4*/ 	.word	0x00007570


	//   ....[73]....
        /*02c8*/ 	.word	0x000075d0


	//   ....[74]....
        /*02cc*/ 	.word	0x00007600


	//   ....[75]....
        /*02d0*/ 	.word	0x00007620


	//   ....[76]....
        /*02d4*/ 	.word	0x00007640


	//   ....[77]....
        /*02d8*/ 	.word	0x00007670


	//   ....[78]....
        /*02dc*/ 	.word	0x00007690


	//   ....[79]....
        /*02e0*/ 	.word	0x000076a0


	//   ....[80]....
        /*02e4*/ 	.word	0x00007c00


	//   ....[81]....
        /*02e8*/ 	.word	0x00007f00


	//   ....[82]....
        /*02ec*/ 	.word	0x00008510


	//   ....[83]....
        /*02f0*/ 	.word	0x00008930


	//   ....[84]....
        /*02f4*/ 	.word	0x00008980


	//   ....[85]....
        /*02f8*/ 	.word	0x000089d0


	//   ....[86]....
        /*02fc*/ 	.word	0x00008a00


	//   ....[87]....
        /*0300*/ 	.word	0x00008a20


	//   ....[88]....
        /*0304*/ 	.word	0x00008af0


	//   ....[89]....
        /*0308*/ 	.word	0x00008b30


	//   ....[90]....
        /*030c*/ 	.word	0x00008b80


	//   ....[91]....
        /*0310*/ 	.word	0x00008bb0


	//   ....[92]....
        /*0314*/ 	.word	0x00008bd0


	//----- nvinfo : EIATTR_VRC_CTA_INIT_COUNT
	.align		4
.L_3053:
        /*0318*/ 	.byte	0x02, 0x4a
	.zero		1
	.zero		1


	//----- nvinfo : EIATTR_EXIT_INSTR_OFFSETS
	.align		4
        /*031c*/ 	.byte	0x04, 0x1c
        /*031e*/ 	.short	(.L_3055 - .L_3054)


	//   ....[0]....
.L_3054:
        /*0320*/ 	.word	0x00008c70


	//   ....[1]....
        /*0324*/ 	.word	0x00008f20


	//----- nvinfo : EIATTR_MAX_THREADS
	.align		4
.L_3055:
        /*0328*/ 	.byte	0x04, 0x05
        /*032a*/ 	.short	(.L_3057 - .L_3056)
.L_3056:
        /*032c*/ 	.word	0x00000020
        /*0330*/ 	.word	0x00000001
        /*0334*/ 	.word	0x00000001


	//----- nvinfo : EIATTR_CRS_STACK_SIZE
	.align		4
.L_3057:
        /*0338*/ 	.byte	0x04, 0x1e
        /*033a*/ 	.short	(.L_3059 - .L_3058)
.L_3058:
        /*033c*/ 	.word	0x00000000


	//----- nvinfo : EIATTR_CBANK_PARAM_SIZE
	.align		4
.L_3059:
        /*0340*/ 	.byte	0x03, 0x19
        /*0342*/ 	.short	0x01f0


	//----- nvinfo : EIATTR_PARAM_CBANK
	.align		4
        /*0344*/ 	.byte	0x04, 0x0a
        /*0346*/ 	.short	(.L_3061 - .L_3060)
	.align		4
.L_3060:
        /*0348*/ 	.word	index@(.nv.constant0._Z25selective_scan_bwd_kernelI32Selective_Scan_bwd_kernel_traitsILi32ELi8ELb0ELb0ELb1ELb1ELb0EN3c104HalfENS1_7complexIfEEEEv12SSMParamsBwd)
        /*034c*/ 	.short	0x0380
        /*034e*/ 	.short	0x01f0


	//----- nvinfo : EIATTR_SW_WAR
	.align		4
.L_3061:
        /*0350*/ 	.byte	0x04, 0x36
        /*0352*/ 	.short	(.L_3063 - .L_3062)
.L_3062:
        /*0354*/ 	.word	0x00000008
.L_3063:


//--------------------- .nv.info._Z25selective_scan_bwd_kernelI32Selective_Scan_bwd_kernel_traitsILi32ELi8ELb0ELb0ELb1ELb1ELb1EN3c104HalfENS1_7complexIfEEEEv12SSMParamsBwd --------------------------
	.section	.nv.info._Z25selective_scan_bwd_kernelI32Selective_Scan_bwd_kernel_traitsILi32ELi8ELb0ELb0ELb1ELb1ELb1EN3c104HalfENS1_7complexIfEEEEv12SSMParamsBwd,"",@"SHT_CUDA_INFO"
	.sectionflags	@""
	.align	4


	//----- nvinfo : EIATTR_CUDA_API_VERSION
	.align		4
        /*0000*/ 	.byte	0x04, 0x37
        /*0002*/ 	.short	(.L_3065 - .L_3064)
.L_3064:
        /*0004*/ 	.word	0x00000082


	//----- nvinfo : EIATTR_KPARAM_INFO
	.align		4
.L_3065:
        /*0008*/ 	.byte	0x04, 0x17
        /*000a*/ 	.short	(.L_3067 - .L_3066)
.L_3066:
        /*000c*/ 	.word	0x00000000
        /*0010*/ 	.short	0x0000
        /*0012*/ 	.short	0x0000
        /*0014*/ 	.byte	0x00, 0xf0, 0xc1, 0x07


	//----- nvinfo : EIATTR_SPARSE_MMA_MASK
	.align		4
.L_3067:
        /*0018*/ 	.byte	0x03, 0x50
        /*001a*/ 	.short	0x0000


	//----- nvinfo : EIATTR_MAXREG_COUNT
	.align		4
        /*001c*/ 	.byte	0x03, 0x1b
        /*001e*/ 	.short	0x00ff


	//----- nvinfo : EIATTR_NUM_BARRIERS
	.align		4
        /*0020*/ 	.byte	0x02, 0x4c
        /*0022*/ 	.byte	0x01
	.zero		1


	//----- nvinfo : EIATTR_MERCURY_ISA_VERSION
	.align		4
        /*0024*/ 	.byte	0x03, 0x5f
        /*0026*/ 	.short	0x0101


	//----- nvinfo : EIATTR_COOP_GROUP_MASK_REGIDS
	.align		4
        /*0028*/ 	.byte	0x04, 0x29
        /*002a*/ 	.short	(.L_3069 - .L_3068)


	//   ....[0]....
.L_3068:
        /*002c*/ 	.word	0xffffffff


	//   ....[1]....
        /*0030*/ 	.word	0xffffffff


	//   ....[2]....
        /*0034*/ 	.word	0xffffffff


	//   ....[3]....
        /*0038*/ 	.word	0xffffffff


	//   ....[4]....
        /*003c*/ 	.word	0xffffffff


	//   ....[5]....
        /*0040*/ 	.word	0xffffffff


	//   ....[6]....
        /*0044*/ 	.word	0xffffffff


	//   ....[7]....
        /*0048*/ 	.word	0xffffffff


	//   ....[8]....
        /*004c*/ 	.word	0xffffffff


	//   ....[9]....
        /*0050*/ 	.word	0xffffffff


	//   ....[10]....
        /*0054*/ 	.word	0xffffffff


	//   ....[11]....
        /*0058*/ 	.word	0xffffffff


	//   ....[12]....
        /*005c*/ 	.word	0xffffffff


	//   ....[13]....
        /*0060*/ 	.word	0xffffffff


	//   ....[14]....
        /*0064*/ 	.word	0xffffffff


	//   ....[15]....
        /*0068*/ 	.word	0xffffffff


	//   ....[16]....
        /*006c*/ 	.word	0xffffffff


	//   ....[17]....
        /*0070*/ 	.word	0xffffffff


	//   ....[18]....
        /*0074*/ 	.word	0xffffffff


	//   ....[19]....
        /*0078*/ 	.word	0xffffffff


	//   ....[20]....
        /*007c*/ 	.word	0xffffffff


	//   ....[21]....
        /*0080*/ 	.word	0xffffffff


	//   ....[22]....
        /*0084*/ 	.word	0xffffffff


	//   ....[23]....
        /*0088*/ 	.word	0xffffffff


	//   ....[24]....
        /*008c*/ 	.word	0xffffffff


	//   ....[25]....
        /*0090*/ 	.word	0xffffffff


	//   ....[26]....
        /*0094*/ 	.word	0xffffffff


	//   ....[27]....
        /*0098*/ 	.word	0xffffffff


	//   ....[28]....
        /*009c*/ 	.word	0xffffffff


	//   ....[29]....
        /*00a0*/ 	.word	0xffffffff


	//   ....[30]....
        /*00a4*/ 	.word	0xffffffff


	//   ....[31]....
        /*00a8*/ 	.word	0xffffffff


	//   ....[32]....
        /*00ac*/ 	.word	0xffffffff


	//   ....[33]....
        /*00b0*/ 	.word	0xffffffff


	//   ....[34]....
        /*00b4*/ 	.word	0xffffffff


	//   ....[35]....
        /*00b8*/ 	.word	0xffffffff


	//   ....[36]....
        /*00bc*/ 	.word	0xffffffff


	//   ....[37]....
        /*00c0*/ 	.word	0xffffffff


	//   ....[38]....
        /*00c4*/ 	.word	0xffffffff


	//   ....[39]....
        /*00c8*/ 	.word	0xffffffff


	//   ....[40]....
        /*00cc*/ 	.word	0xffffffff


	//   ....[41]....
        /*00d0*/ 	.word	0xffffffff


	//   ....[42]....
        /*00d4*/ 	.word	0xffffffff


	//   ....[43]....
        /*00d8*/ 	.word	0xffffffff


	//   ....[44]....
        /*00dc*/ 	.word	0xffffffff


	//   ....[45]....
        /*00e0*/ 	.word	0xffffffff


	//   ....[46]....
        /*00e4*/ 	.word	0xffffffff


	//   ....[47]....
        /*00e8*/ 	.word	0xffffffff


	//   ....[48]....
        /*00ec*/ 	.word	0xffffffff


	//   ....[49]....
        /*00f0*/ 	.word	0xffffffff


	//   ....[50]....
        /*00f4*/ 	.word	0xffffffff


	//   ....[51]....
        /*00f8*/ 	.word	0xffffffff


	//   ....[52]....
        /*00fc*/ 	.word	0xffffffff


	//   ....[53]....
        /*0100*/ 	.word	0xffffffff


	//   ....[54]....
        /*0104*/ 	.word	0xffffffff


	//   ....[55]....
        /*0108*/ 	.word	0xffffffff


	//   ....[56]....
        /*010c*/ 	.word	0xffffffff


	//   ....[57]....
        /*0110*/ 	.word	0xffffffff


	//   ....[58]....
        /*0114*/ 	.word	0xffffffff


	//   ....[59]....
        /*0118*/ 	.word	0xffffffff


	//   ....[60]....
        /*011c*/ 	.word	0xffffffff


	//   ....[61]....
        /*0120*/ 	.word	0xffffffff


	//   ....[62]....
        /*0124*/ 	.word	0xffffffff


	//   ....[63]....
        /*0128*/ 	.word	0xffffffff


	//   ....[64]....
        /*012c*/ 	.word	0xffffffff


	//   ....[65]....
        /*0130*/ 	.word	0xffffffff


	//   ....[66]....
        /*0134*/ 	.word	0xffffffff


	//   ....[67]....
        /*0138*/ 	.word	0xffffffff


	//   ....[68]....
        /*013c*/ 	.word	0xffffffff


	//   ....[69]....
        /*0140*/ 	.word	0xffffffff


	//   ....[70]....
        /*0144*/ 	.word	0xffffffff


	//   ....[71]....
        /*0148*/ 	.word	0xffffffff


	//   ....[72]....
        /*014c*/ 	.word	0xffffffff


	//   ....[73]....
        /*0150*/ 	.word	0xffffffff


	//   ....[74]....
        /*0154*/ 	.word	0xffffffff


	//   ....[75]....
        /*0158*/ 	.word	0xffffffff


	//   ....[76]....
        /*015c*/ 	.word	0xffffffff


	//   ....[77]....
        /*0160*/ 	.word	0xffffffff


	//   ....[78]....
        /*0164*/ 	.word	0xffffffff


	//   ....[79]....
        /*0168*/ 	.word	0xffffffff


	//   ....[80]....
        /*016c*/ 	.word	0xffffffff


	//   ....[81]....
        /*0170*/ 	.word	0xffffffff


	//   ....[82]....
        /*0174*/ 	.word	0xffffffff


	//   ....[83]....
        /*0178*/ 	.word	0xffffffff


	//   ....[84]....
        /*017c*/ 	.word	0xffffffff


	//   ....[85]....
        /*0180*/ 	.word	0xffffffff


	//   ....[86]....
        /*0184*/ 	.word	0xffffffff


	//   ....[87]....
        /*0188*/ 	.word	0xffffffff


	//   ....[88]....
        /*018c*/ 	.word	0xffffffff


	//   ....[89]....
        /*0190*/ 	.word	0xffffffff


	//   ....[90]....
        /*0194*/ 	.word	0xffffffff


	//   ....[91]....
        /*0198*/ 	.word	0xffffffff


	//   ....[92]....
        /*019c*/ 	.word	0xffffffff


	//   ....[93]....
        /*01a0*/ 	.word	0xffffffff


	//   ....[94]....
        /*01a4*/ 	.word	0xffffffff


	//   ....[95]....
        /*01a8*/ 	.word	0xffffffff


	//   ....[96]....
        /*01ac*/ 	.word	0xffffffff


	//----- nvinfo : EIATTR_COOP_GROUP_INSTR_OFFSETS
	.align		4
.L_3069:
        /*01b0*/ 	.byte	0x04, 0x28
        /*01b2*/ 	.short	(.L_3071 - .L_3070)


	//   ....[0]....
.L_3070:
        /*01b4*/ 	.word	0x00001380


	//   ....[1]....
        /*01b8*/ 	.word	0x000015c0


	//   ....[2]....
        /*01bc*/ 	.word	0x00001890


	//   ....[3]....
        /*01c0*/ 	.word	0x00002ce0


	//   ....[4]....
        /*01c4*/ 	.word	0x00003100


	//   ....[5]....
        /*01c8*/ 	.word	0x00003690


	//   ....[6]....
        /*01cc*/ 	.word	0x00003bd0


	//   ....[7]....
        /*01d0*/ 	.word	0x00004e90


	//   ....[8]....
        /*01d4*/ 	.word	0x00005bf0


	//   ....[9]....
        /*01d8*/ 	.word	0x00005c20


	//   ....[10]....
        /*01dc*/ 	.word	0x00005c40


	//   ....[11]....
        /*01e0*/ 	.word	0x00005c50


	//   ....[12]....
        /*01e4*/ 	.word	0x00005cf0


	//   ....[13]....
        /*01e8*/ 	.word	0x00005d20


	//   ....[14]....
        /*01ec*/ 	.word	0x00005d30


	//   ....[15]....
        /*01f0*/ 	.word	0x00005d40


	//   ....[16]....
        /*01f4*/ 	.word	0x00005dd0


	//   ....[17]....
        /*01f8*/ 	.word	0x00005e10


	//   ....[18]....
        /*01fc*/ 	.word	0x00005e20


	//   ....[19]....
        /*0200*/ 	.word	0x00005e30


	//   ....[20]....
        /*0204*/ 	.word	0x00005f10


	//   ....[21]....
        /*0208*/ 	.word	0x00005f50


	//   ....[22]....
        /*020c*/ 	.word	0x00005f90


	//   ....[23]....
        /*0210*/ 	.word	0x00005fd0


	//   ....[24]....
        /*0214*/ 	.word	0x000061a0


	//   ....[25]....
        /*0218*/ 	.word	0x000061e0


	//   ....[26]....
        /*021c*/ 	.word	0x00006220


	//   ....[27]....
        /*0220*/ 	.word	0x00006260


	//   ....[28]....
        /*0224*/ 	.word	0x00006420


	//   ....[29]....
        /*0228*/ 	.word	0x00006460


	//   ....[30]....
        /*022c*/ 	.word	0x00006490


	//   ....[31]....
        /*0230*/ 	.word	0x000064d0


	//   ....[32]....
        /*0234*/ 	.word	0x00006500


	//   ....[33]....
        /*0238*/ 	.word	0x00006520


	//   ....[34]....
        /*023c*/ 	.word	0x00006650


	//   ....[35]....
        /*0240*/ 	.word	0x00006690


	//   ....[36]....
        /*0244*/ 	.word	0x000066a0


	//   ....[37]....
        /*0248*/ 	.word	0x000066b0


	//   ....[38]....
        /*024c*/ 	.word	0x000067c0


	//   ....[39]....
        /*0250*/ 	.word	0x00006800


	//   ....[40]....
        /*0254*/ 	.word	0x00006830


	//   ....[41]....
        /*0258*/ 	.word	0x00006840


	//   ....[42]....
        /*025c*/ 	.word	0x00006960


	//   ....[43]....
        /*0260*/ 	.word	0x000069a0


	//   ....[44]....
        /*0264*/ 	.word	0x000069e0


	//   ....[45]....
        /*0268*/ 	.word	0x00006a20


	//   ....[46]....
        /*026c*/ 	.word	0x00006cd0


	//   ....[47]....
        /*0270*/ 	.word	0x00006d10


	//   ....[48]....
        /*0274*/ 	.word	0x00006d20


	//   ....[49]....
        /*0278*/ 	.word	0x00006d30


	//   ....[50]....
        /*027c*/ 	.word	0x00006e20


	//   ....[51]....
        /*0280*/ 	.word	0x00006e60


	//   ....[52]....
        /*0284*/ 	.word	0x00006e80


	//   ....[53]....
        /*0288*/ 	.word	0x00006e90


	//   ....[54]....
        /*028c*/ 	.word	0x00006f80


	//   ....[55]....
        /*0290*/ 	.word	0x00006fc0


	//   ....[56]....
        /*0294*/ 	.word	0x00007000


	//   ....[57]....
        /*0298*/ 	.word	0x00007040


	//   ....[58]....
        /*029c*/ 	.word	0x00007080


	//   ....[59]....
        /*02a0*/ 	.word	0x000070c0


	//   ....[60]....
        /*02a4*/ 	.word	0x00007110


	//   ....[61]....
        /*02a8*/ 	.word	0x00007160


	//   ....[62]....
        /*02ac*/ 	.word	0x000071b0


	//   ....[63]....
        /*02b0*/ 	.word	0x000071f0


	//   ....[64]....
        /*02b4*/ 	.word	0x000085d0


	//   ....[65]....
        /*02b8*/ 	.word	0x00008610


	//   ....[66]....
        /*02bc*/ 	.word	0x00008650


	//   ....[67]....
        /*02c0*/ 	.word	0x00008690


	//   ....[68]....
        /*02c4*/ 	.word	0x00008710


	//   ....[69]....
        /*02c8*/ 	.word	0x00008750


	//   ....[70]....
        /*02cc*/ 	.word	0x00008790


	//   ....[71]....
        /*02d0*/ 	.word	0x000087d0


	//   ....[72]....
        /*02d4*/ 	.word	0x000088b0


	//   ....[73]....
        /*02d8*/ 	.word	0x000088f0


	//   ....[74]....
        /*02dc*/ 	.word	0x00008930


	//   ....[75]....
        /*02e0*/ 	.word	0x00008970


	//   ....[76]....
        /*02e4*/ 	.word	0x00008a70


	//   ....[77]....
        /*02e8*/ 	.word	0x00008ab0


	//   ....[78]....
        /*02ec*/ 	.word	0x00008af0


	//   ....[79]....
        /*02f0*/ 	.word	0x00008b10


	//   ....[80]....
        /*02f4*/ 	.word	0x00008b40


	//   ....[81]....
        /*02f8*/ 	.word	0x00008b60


	//   ....[82]....
        /*02fc*/ 	.word	0x00008b80


	//   ....[83]....
        /*0300*/ 	.word	0x00008b90


	//   ....[84]....
        /*0304*/ 	.word	0x000090f0


	//   ....[85]....
        /*0308*/ 	.word	0x000093e0


	//   ....[86]....
        /*030c*/ 	.word	0x000099f0


	//   ....[87]....
        /*0310*/ 	.word	0x00009e00


	//   ....[88]....
        /*0314*/ 	.word	0x00009e50


	//   ....[89]....
        /*0318*/ 	.word	0x00009ea0


	//   ....[90]....
        /*031c*/ 	.word	0x00009ed0


	//   ....[91]....
        /*0320*/ 	.word	0x00009ef0


	//   ....[92]....
        /*0324*/ 	.word	0x00009fc0


	//   ....[93]....
        /*0328*/ 	.word	0x0000a000


	//   ....[94]....
        /*032c*/ 	.word	0x0000a050


	//   ....[95]....
        /*0330*/ 	.word	0x0000a080


	//   ....[96]....
        /*0334*/ 	.word	0x0000a0a0


	//----- nvinfo : EIATTR_VRC_CTA_INIT_COUNT
	.align		4
.L_3071:
        /*0338*/ 	.byte	0x02, 0x4a
	.zero		1
	.zero		1


	//----- nvinfo : EIATTR_EXIT_INSTR_OFFSETS
	.align		4
        /*033c*/ 	.byte	0x04, 0x1c
        /*033e*/ 	.short	(.L_3073 - .L_3072)


	//   ....[0]....
.L_3072:
        /*0340*/ 	.word	0x0000a140


	//   ....[1]....
        /*0344*/ 	.word	0x0000a3f0


	//----- nvinfo : EIATTR_MAX_THREADS
	.align		4
.L_3073:
        /*0348*/ 	.byte	0x04, 0x05
        /*034a*/ 	.short	(.L_3075 - .L_3074)
.L_3074:
        /*034c*/ 	.word	0x00000020
        /*0350*/ 	.word	0x00000001
        /*0354*/ 	.word	0x00000001


	//----- nvinfo : EIATTR_CRS_STACK_SIZE
	.align		4
.L_3075:
        /*0358*/ 	.byte	0x04, 0x1e
        /*035a*/ 	.short	(.L_3077 - .L_3076)
.L_3076:
        /*035c*/ 	.word	0x00000000


	//----- nvinfo : EIATTR_CBANK_PARAM_SIZE
	.align		4
.L_3077:
        /*0360*/ 	.byte	0x03, 0x19
        /*0362*/ 	.short	0x01f0


	//----- nvinfo : EIATTR_PARAM_CBANK
	.align		4
        /*0364*/ 	.byte	0x04, 0x0a
        /*0366*/ 	.short	(.L_3079 - .L_3078)
	.align		4
.L_3078:
        /*0368*/ 	.word	index@(.nv.constant0._Z25selective_scan_bwd_kernelI32Selective_Scan_bwd_kernel_traitsILi32ELi8ELb0ELb0ELb1ELb1ELb1EN3c104HalfENS1_7complexIfEEEEv12SSMParamsBwd)
        /*036c*/ 	.short	0x0380
        /*036e*/ 	.short	0x01f0


	//----- nvinfo : EIATTR_SW_WAR
	.align		4
.L_3079:
        /*0370*/ 	.byte	0x04, 0x36
        /*0372*/ 	.short	(.L_3081 - .L_3080)
.L_3080:
        /*0374*/ 	.word	0x00000008
.L_3081:


//--------------------- .nv.info._Z25selective_scan_bwd_kernelI32Selective_Scan_bwd_kernel_traitsILi32ELi8ELb0ELb1ELb0ELb0ELb0EN3c104HalfENS1_7complexIfEEEEv12SSMParamsBwd --------------------------
	.section	.nv.info._Z25selective_scan_bwd_kernelI32Selective_Scan_bwd_kernel_traitsILi32ELi8ELb0ELb1ELb0ELb0ELb0EN3c104HalfENS1_7complexIfEEEEv12SSMParamsBwd,"",@"SHT_CUDA_INFO"
	.sectionflags	@""
	.align	4


	//----- nvinfo : EIATTR_CUDA_API_VERSION
	.align		4
        /*0000*/ 	.byte	0x04, 0x37
        /*0002*/ 	.short	(.L_3083 - .L_3082)
.L_3082:
        /*0004*/ 	.word	0x00000082


	//----- nvinfo : EIATTR_KPARAM_INFO
	.align		4
.L_3083:
        /*0008*/ 	.byte	0x04, 0x17
        /*000a*/ 	.short	(.L_3085 - .L_3084)
.L_3084:
        /*000c*/ 	.word	0x00000000
        /*0010*/ 	.short	0x0000
        /*0012*/ 	.short	0x0000
        /*0014*/ 	.byte	0x00, 0xf0, 0xc1, 0x07


	//----- nvinfo : EIATTR_SPARSE_MMA_MASK
	.align		4
.L_3085:
        /*0018*/ 	.byte	0x03, 0x50
        /*001a*/ 	.short	0x0000


	//----- nvinfo : EIATTR_MAXREG_COUNT
	.align		4
        /*001c*/ 	.byte	0x03, 0x1b
        /*001e*/ 	.short	0x00ff


	//----- nvinfo : EIATTR_NUM_BARRIERS
	.align		4
        /*0020*/ 	.byte	0x02, 0x4c
        /*0022*/ 	.byte	0x01
	.zero		1


	//----- nvinfo : EIATTR_MERCURY_ISA_VERSION
	.align		4
        /*0024*/ 	.byte	0x03, 0x5f
        /*0026*/ 	.short	0x0101


	//----- nvinfo : EIATTR_COOP_GROUP_MASK_REGIDS
	.align		4
        /*0028*/ 	.byte	0x04, 0x29
        /*002a*/ 	.short	(.L_3087 - .L_3086)


	//   ....[0]....
.L_3086:
        /*002c*/ 	.word	0xffffffff


	//   ....[1]....
        /*0030*/ 	.word	0xffffffff


	//   ....[2]....
        /*0034*/ 	.word	0xffffffff


	//   ....[3]....
        /*0038*/ 	.word	0xffffffff


	//   ....[4]....
        /*003c*/ 	.word	0xffffffff


	//   ....[5]....
        /*0040*/ 	.word	0xffffffff


	//   ....[6]....
        /*0044*/ 	.word	0xffffffff


	//   ....[7]....
        /*0048*/ 	.word	0xffffffff


	//   ....[8]....
        /*004c*/ 	.word	0xffffffff


	//   ....[9]....
        /*0050*/ 	.word	0xffffffff


	//   ....[10]....
        /*0054*/ 	.word	0xffffffff


	//   ....[11]....
        /*0058*/ 	.word	0xffffffff


	//   ....[12]....
        /*005c*/ 	.word	0xffffffff


	//   ....[13]....
        /*0060*/ 	.word	0xffffffff


	//   ....[14]....
        /*0064*/ 	.word	0xffffffff


	//   ....[15]....
        /*0068*/ 	.word	0xffffffff


	//   ....[16]....
        /*006c*/ 	.word	0xffffffff


	//   ....[17]....
        /*0070*/ 	.word	0xffffffff


	//   ....[18]....
        /*0074*/ 	.word	0xffffffff


	//   ....[19]....
        /*0078*/ 	.word	0xffffffff


	//   ....[20]....
        /*007c*/ 	.word	0xffffffff


	//   ....[21]....
        /*0080*/ 	.word	0xffffffff


	//   ....[22]....
        /*0084*/ 	.word	0xffffffff


	//   ....[23]....
        /*0088*/ 	.word	0xffffffff


	//   ....[24]....
        /*008c*/ 	.word	0xffffffff


	//   ....[25]....
        /*0090*/ 	.word	0xffffffff


	//   ....[26]....
        /*0094*/ 	.word	0xffffffff


	//   ....[27]....
        /*0098*/ 	.word	0xffffffff


	//   ....[28]....
        /*009c*/ 	.word	0xffffffff


	//   ....[29]....
        /*00a0*/ 	.word	0xffffffff


	//   ....[30]....
        /*00a4*/ 	.word	0xffffffff


	//   ....[31]....
        /*00a8*/ 	.word	0xffffffff


	//   ....[32]....
        /*00ac*/ 	.word	0xffffffff


	//   ....[33]....
        /*00b0*/ 	.word	0xffffffff


	//   ....[34]....
        /*00b4*/ 	.word	0xffffffff


	//   ....[35]....
        /*00b8*/ 	.word	0xffffffff


	//   ....[36]....
        /*00bc*/ 	.word	0xffffffff


	//   ....[37]....
        /*00c0*/ 	.word	0xffffffff


	//   ....[38]....
        /*00c4*/ 	.word	0xffffffff


	//   ....[39]....
        /*00c8*/ 	.word	0xffffffff


	//   ....[40]....
        /*00cc*/ 	.word	0xffffffff


	//   ....[41]....
        /*00d0*/ 	.word	0xffffffff


	//   ....[42]....
        /*00d4*/ 	.word	0xffffffff


	//   ....[43]....
        /*00d8*/ 	.word	0xffffffff


	//   ....[44]....
        /*00dc*/ 	.word	0xffffffff


	//   ....[45]....
        /*00e0*/ 	.word	0xffffffff


	//   ....[46]....
        /*00e4*/ 	.word	0xffffffff


	//   ....[47]....
        /*00e8*/ 	.word	0xffffffff


	//   ....[48]....
        /*00ec*/ 	.word	0xffffffff


	//   ....[49]....
        /*00f0*/ 	.word	0xffffffff


	//   ....[50]....
        /*00f4*/ 	.word	0xffffffff


	//   ....[51]....
        /*00f8*/ 	.word	0xffffffff


	//   ....[52]....
        /*00fc*/ 	.word	0xffffffff


	//   ....[53]....
        /*0100*/ 	.word	0xffffffff


	//   ....[54]....
        /*0104*/ 	.word	0xffffffff


	//   ....[55]....
        /*0108*/ 	.word	0xffffffff


	//   ....[56]....
        /*010c*/ 	.word	0xffffffff


	//   ....[57]....
        /*0110*/ 	.word	0xffffffff


	//   ....[58]....
        /*0114*/ 	.word	0xffffffff


	//   ....[59]....
        /*0118*/ 	.word	0xffffffff


	//   ....[60]....
        /*011c*/ 	.word	0xffffffff


	//   ....[61]....
        /*0120*/ 	.word	0xffffffff


	//   ....[62]....
        /*0124*/ 	.word	0xffffffff


	//   ....[63]....
        /*0128*/ 	.word	0xffffffff


	//   ....[64]....
        /*012c*/ 	.word	0xffffffff


	//   ....[65]....
        /*0130*/ 	.word	0xffffffff


	//   ....[66]....
        /*0134*/ 	.word	0xffffffff


	//   ....[67]....
        /*0138*/ 	.word	0xffffffff


	//   ....[68]....
        /*013c*/ 	.word	0xffffffff


	//   ....[69]....
        /*0140*/ 	.word	0xffffffff


	//   ....[70]....
        /*0144*/ 	.word	0xffffffff


	//   ....[71]....
        /*0148*/ 	.word	0xffffffff


	//   ....[72]....
        /*014c*/ 	.word	0xffffffff


	//   ....[73]....
        /*0150*/ 	.word	0xffffffff


	//   ....[74]....
        /*0154*/ 	.word	0xffffffff


	//   ....[75]....
        /*0158*/ 	.word	0xffffffff


	//   ....[76]....
        /*015c*/ 	.word	0xffffffff


	//   ....[77]....
        /*0160*/ 	.word	0xffffffff


	//   ....[78]....
        /*0164*/ 	.word	0xffffffff


	//   ....[79]....
        /*0168*/ 	.word	0xffffffff


	//   ....[80]....
        /*016c*/ 	.word	0xffffffff


	//   ....[81]....
        /*0170*/ 	.word	0xffffffff


	//   ....[82]....
        /*0174*/ 	.word	0xffffffff


	//   ....[83]....
        /*0178*/ 	.word	0xffffffff


	//   ....[84]....
        /*017c*/ 	.word	0xffffffff


	//   ....[85]....
        /*0180*/ 	.word	0xffffffff


	//   ....[86]....
        /*0184*/ 	.word	0xffffffff


	//   ....[87]....
        /*0188*/ 	.word	0xffffffff


	//   ....[88]....
        /*018c*/ 	.word	0xffffffff


	//   ....[89]....
        /*0190*/ 	.word	0xffffffff


	//   ....[90]....
        /*0194*/ 	.word	0xffffffff


	//   ....[91]....
        /*0198*/ 	.word	0xffffffff


	//----- nvinfo : EIATTR_COOP_GROUP_INSTR_OFFSETS
	.align		4
.L_3087:
        /*019c*/ 	.byte	0x04, 0x28
        /*019e*/ 	.short	(.L_3089 - .L_3088)


	//   ....[0]....
.L_3088:
        /*01a0*/ 	.word	0x00001270


	//   ....[1]....
        /*01a4*/ 	.word	0x00001480


	//   ....[2]....
        /*01a8*/ 	.word	0x00001790


	//   ....[3]....
        /*01ac*/ 	.word	0x00002700


	//   ....[4]....
        /*01b0*/ 	.word	0x00003520


	//   ....[5]....
        /*01b4*/ 	.word	0x00003560


	//   ....[6]....
        /*01b8*/ 	.word	0x00003600


	//   ....[7]....
        /*01bc*/ 	.word	0x00003610


	//   ....[8]....
        /*01c0*/ 	.word	0x00003680


	//   ....[9]....
        /*01c4*/ 	.word	0x00003690


	//   ....[10]....
        /*01c8*/ 	.word	0x000036f0


	//   ....[11]....
        /*01cc*/ 	.word	0x00003700


	//   ....[12]....
        /*01d0*/ 	.word	0x00003770


	//   ....[13]....
        /*01d4*/ 	.word	0x000037a0


	//   ....[14]....
        /*01d8*/ 	.word	0x000037e0


	//   ....[15]....
        /*01dc*/ 	.word	0x000037f0


	//   ....[16]....
        /*01e0*/ 	.word	0x00003880


	//   ....[17]....
        /*01e4*/ 	.word	0x000038b0


	//   ....[18]....
        /*01e8*/ 	.word	0x000038d0


	//   ....[19]....
        /*01ec*/ 	.word	0x000038e0


	//   ....[20]....
        /*01f0*/ 	.word	0x00003980


	//   ....[21]....
        /*01f4*/ 	.word	0x000039b0


	//   ....[22]....
        /*01f8*/ 	.word	0x000039c0


	//   ....[23]....
        /*01fc*/ 	.word	0x000039d0


	//   ....[24]....
        /*0200*/ 	.word	0x00003b70


	//   ....[25]....
        /*0204*/ 	.word	0x00003bb0


	//   ....[26]....
        /*0208*/ 	.word	0x00003eb0


	//   ....[27]....
        /*020c*/ 	.word	0x00003ee0


	//   ....[28]....
        /*0210*/ 	.word	0x00003f10


	//   ....[29]....
        /*0214*/ 	.word	0x00003f20


	//   ....[30]....
        /*0218*/ 	.word	0x00003f30


	//   ....[31]....
        /*021c*/ 	.word	0x00003f40


	//   ....[32]....
        /*0220*/ 	.word	0x00003f50


	//   ....[33]....
        /*0224*/ 	.word	0x00003f60


	//   ....[34]....
        /*0228*/ 	.word	0x00004070


	//   ....[35]....
        /*022c*/ 	.word	0x000040b0


	//   ....[36]....
        /*0230*/ 	.word	0x000040c0


	//   ....[37]....
        /*0234*/ 	.word	0x000040d0


	//   ....[38]....
        /*0238*/ 	.word	0x000041c0


	//   ....[39]....
        /*023c*/ 	.word	0x000041e0


	//   ....[40]....
        /*0240*/ 	.word	0x000041f0


	//   ....[41]....
        /*0244*/ 	.word	0x00004200


	//   ....[42]....
        /*0248*/ 	.word	0x000042e0


	//   ....[43]....
        /*024c*/ 	.word	0x00004300


	//   ....[44]....
        /*0250*/ 	.word	0x00004310


	//   ....[45]....
        /*0254*/ 	.word	0x00004320


	//   ....[46]....
        /*0258*/ 	.word	0x00004400


	//   ....[47]....
        /*025c*/ 	.word	0x00004420


	//   ....[48]....
        /*0260*/ 	.word	0x00004430


	//   ....[49]....
        /*0264*/ 	.word	0x00004440


	//   ....[50]....
        /*0268*/ 	.word	0x00004530


	//   ....[51]....
        /*026c*/ 	.word	0x00004570


	//   ....[52]....
        /*0270*/ 	.word	0x000045b0


	//   ....[53]....
        /*0274*/ 	.word	0x000045f0


	//   ....[54]....
        /*0278*/ 	.word	0x00004620


	//   ....[55]....
        /*027c*/ 	.word	0x00004640


	//   ....[56]....
        /*0280*/ 	.word	0x00004650


	//   ....[57]....
        /*0284*/ 	.word	0x00004660


	//   ....[58]....
        /*0288*/ 	.word	0x00004690


	//   ....[59]....
        /*028c*/ 	.word	0x000046e0


	//   ....[60]....
        /*0290*/ 	.word	0x00005c40


	//   ....[61]....
        /*0294*/ 	.word	0x00005c80


	//   ....[62]....
        /*0298*/ 	.word	0x00005c90


	//   ....[63]....
        /*029c*/ 	.word	0x00005ca0


	//   ....[64]....
        /*02a0*/ 	.word	0x00005cf0


	//   ....[65]....
        /*02a4*/ 	.word	0x00005d20


	//   ....[66]....
        /*02a8*/ 	.word	0x00005d60


	//   ....[67]....
        /*02ac*/ 	.word	0x00005da0


	//   ....[68]....
        /*02b0*/ 	.word	0x00005eb0


	//   ....[69]....
        /*02b4*/ 	.word	0x00005ef0


	//   ....[70]....
        /*02b8*/ 	.word	0x00005f30


	//   ....[71]....
        /*02bc*/ 	.word	0x00005f70


	//   ....[72]....
        /*02c0*/ 	.word	0x00006080


	//   ....[73]....
        /*02c4*/ 	.word	0x000060c0


	//   ....[74]....
        /*02c8*/ 	.word	0x00006100


	//   ....[75]....
        /*02cc*/ 	.word	0x00006140


	//   ....[76]....
        /*02d0*/ 	.word	0x00006290


	//   ....[77]....
        /*02d4*/ 	.word	0x000062d0


	//   ....[78]....
        /*02d8*/ 	.word	0x000062e0


	//   ....[79]....
        /*02dc*/ 	.word	0x000062f0


	//   ....[80]....
        /*02e0*/ 	.word	0x00006750


	//   ....[81]....
        /*02e4*/ 	.word	0x00006b80


	//   ....[82]....
        /*02e8*/ 	.word	0x00006f00


	//   ....[83]....
        /*02ec*/ 	.word	0x00006f50


	//   ....[84]....
        /*02f0*/ 	.word	0x00006fa0


	//   ....[85]....
        /*02f4*/ 	.word	0x00006fd0


	//   ....[86]....
        /*02f8*/ 	.word	0x00006ff0


	//   ....[87]....
        /*02fc*/ 	.word	0x000070c0


	//   ....[88]....
        /*0300*/ 	.word	0x00007100


	//   ....[89]....
        /*0304*/ 	.word	0x00007150


	//   ....[90]....
        /*0308*/ 	.word	0x00007180


	//   ....[91]....
        /*030c*/ 	.word	0x000071a0


	//----- nvinfo : EIATTR_VRC_CTA_INIT_COUNT
	.align		4
.L_3089:
        /*0310*/ 	.byte	0x02, 0x4a
	.zero		1
	.zero		1


	//----- nvinfo : EIATTR_EXIT_INSTR_OFFSETS
	.align		4
        /*0314*/ 	.byte	0x04, 0x1c
        /*0316*/ 	.short	(.L_3091 - .L_3090)


	//   ....[0]....
.L_3090:
        /*0318*/ 	.word	0x00007240


	//   ....[1]....
        /*031c*/ 	.word	0x000074c0


	//----- nvinfo : EIATTR_MAX_THREADS
	.align		4
.L_3091:
        /*0320*/ 	.byte	0x04, 0x05
        /*0322*/ 	.short	(.L_3093 - .L_3092)
.L_3092:
        /*0324*/ 	.word	0x00000020
        /*0328*/ 	.word	0x00000001
        /*032c*/ 	.word	0x00000001


	//----- nvinfo : EIATTR_CRS_STACK_SIZE
	.align		4
.L_3093:
        /*0330*/ 	.byte	0x04, 0x1e
        /*0332*/ 	.short	(.L_3095 - .L_3094)
.L_3094:
        /*0334*/ 	.word	0x00000000


	//----- nvinfo : EIATTR_CBANK_PARAM_SIZE
	.align		4
.L_3095:
        /*0338*/ 	.byte	0x03, 0x19
        /*033a*/ 	.short	0x01f0


	//----- nvinfo : EIATTR_PARAM_CBANK
	.align		4
        /*033c*/ 	.byte	0x04, 0x0a
        /*033e*/ 	.short	(.L_3097 - .L_3096)
	.align		4
.L_3096:
        /*0340*/ 	.word	index@(.nv.constant0._Z25selective_scan_bwd_kernelI32Selective_Scan_bwd_kernel_traitsILi32ELi8ELb0ELb1ELb0ELb0ELb0EN3c104HalfENS1_7complexIfEEEEv12SSMParamsBwd)
        /*0344*/ 	.short	0x0380
        /*0346*/ 	.short	0x01f0


	//----- nvinfo : EIATTR_SW_WAR
	.align		4
.L_3097:
        /*0348*/ 	.byte	0x04, 0x36
        /*034a*/ 	.short	(.L_3099 - .L_3098)
.L_3098:
        /*034c*/ 	.word	0x00000008
.L_3099:


//--------------------- .nv.info._Z25selective_scan_bwd_kernelI32Selective_Scan_bwd_kernel_traitsILi32ELi8ELb0ELb1ELb0ELb0ELb1EN3c104HalfENS1_7complexIfEEEEv12SSMParamsBwd --------------------------
	.section	.nv.info._Z25selective_scan_bwd_kernelI32Selective_Scan_bwd_kernel_traitsILi32ELi8ELb0ELb1ELb0ELb0ELb1EN3c104HalfENS1_7complexIfEEEEv12SSMParamsBwd,"",@"SHT_CUDA_INFO"
	.sectionflags	@""
	.align	4


	//----- nvinfo : EIATTR_CUDA_API_VERSION
	.align		4
        /*0000*/ 	.byte	0x04, 0x37
        /*0002*/ 	.short	(.L_3101 - .L_3100)
.L_3100:
        /*0004*/ 	.word	0x00000082


	//----- nvinfo : EIATTR_KPARAM_INFO
	.align		4
.L_3101:
        /*0008*/ 	.byte	0x04, 0x17
        /*000a*/ 	.short	(.L_3103 - .L_3102)
.L_3102:
        /*000c*/ 	.word	0x00000000
        /*0010*/ 	.short	0x0000
        /*0012*/ 	.short	0x0000
        /*0014*/ 	.byte	0x00, 0xf0, 0xc1, 0x07


	//----- nvinfo : EIATTR_SPARSE_MMA_MASK
	.align		4
.L_3103:
        /*0018*/ 	.byte	0x03, 0x50
        /*001a*/ 	.short	0x0000


	//----- nvinfo : EIATTR_MAXREG_COUNT
	.align		4
        /*001c*/ 	.byte	0x03, 0x1b
        /*001e*/ 	.short	0x00ff


	//----- nvinfo : EIATTR_NUM_BARRIERS
	.align		4
        /*0020*/ 	.byte	0x02, 0x4c
        /*0022*/ 	.byte	0x01
	.zero		1


	//----- nvinfo : EIATTR_MERCURY_ISA_VERSION
	.align		4
        /*0024*/ 	.byte	0x03, 0x5f
        /*0026*/ 	.short	0x0101


	//----- nvinfo : EIATTR_COOP_GROUP_MASK_REGIDS
	.align		4
        /*0028*/ 	.byte	0x04, 0x29
        /*002a*/ 	.short	(.L_3105 - .L_3104)


	//   ....[0]....
.L_3104:
        /*002c*/ 	.word	0xffffffff


	//   ....[1]....
        /*0030*/ 	.word	0xffffffff


	//   ....[2]....
        /*0034*/ 	.word	0xffffffff


	//   ....[3]....
        /*0038*/ 	.word	0xffffffff


	//   ....[4]....
        /*003c*/ 	.word	0xffffffff


	//   ....[5]....
        /*0040*/ 	.word	0xffffffff


	//   ....[6]....
        /*0044*/ 	.word	0xffffffff


	//   ....[7]....
        /*0048*/ 	.word	0xffffffff


	//   ....[8]....
        /*004c*/ 	.word	0xffffffff


	//   ....[9]....
        /*0050*/ 	.word	0xffffffff


	//   ....[10]....
        /*0054*/ 	.word	0xffffffff


	//   ....[11]....
        /*0058*/ 	.word	0xffffffff


	//   ....[12]....
        /*005c*/ 	.word	0xffffffff


	//   ....[13]....
        /*0060*/ 	.word	0xffffffff


	//   ....[14]....
        /*0064*/ 	.word	0xffffffff


	//   ....[15]....
        /*0068*/ 	.word	0xffffffff


	//   ....[16]....
        /*006c*/ 	.word	0xffffffff


	//   ....[17]....
        /*0070*/ 	.word	0xffffffff


	//   ....[18]....
        /*0074*/ 	.word	0xffffffff


	//   ....[19]....
        /*0078*/ 	.word	0xffffffff


	//   ....[20]....
        /*007c*/ 	.word	0xffffffff


	//   ....[21]....
        /*0080*/ 	.word	0xffffffff


	//   ....[22]....
        /*0084*/ 	.word	0xffffffff


	//   ....[23]....
        /*0088*/ 	.word	0xffffffff


	//   ....[24]....
        /*008c*/ 	.word	0xffffffff


	//   ....[25]....
        /*0090*/ 	.word	0xffffffff


	//   ....[26]....
        /*0094*/ 	.word	0xffffffff


	//   ....[27]....
        /*0098*/ 	.word	0xffffffff


	//   ....[28]....
        /*009c*/ 	.word	0xffffffff


	//   ....[29]....
        /*00a0*/ 	.word	0xffffffff


	//   ....[30]....
        /*00a4*/ 	.word	0xffffffff


	//   ....[31]....
        /*00a8*/ 	.word	0xffffffff


	//   ....[32]....
        /*00ac*/ 	.word	0xffffffff


	//   ....[33]....
        /*00b0*/ 	.word	0xffffffff


	//   ....[34]....
        /*00b4*/ 	.word	0xffffffff


	//   ....[35]....
        /*00b8*/ 	.word	0xffffffff


	//   ....[36]....
        /*00bc*/ 	.word	0xffffffff


	//   ....[37]....
        /*00c0*/ 	.word	0xffffffff


	//   ....[38]....
        /*00c4*/ 	.word	0xffffffff


	//   ....[39]....
        /*00c8*/ 	.word	0xffffffff


	//   ....[40]....
        /*00cc*/ 	.word	0xffffffff


	//   ....[41]....
        /*00d0*/ 	.word	0xffffffff


	//   ....[42]....
        /*00d4*/ 	.word	0xffffffff


	//   ....[43]....
        /*00d8*/ 	.word	0xffffffff


	//   ....[44]....
        /*00dc*/ 	.word	0xffffffff


	//   ....[45]....
        /*00e0*/ 	.word	0xffffffff


	//   ....[46]....
        /*00e4*/ 	.word	0xffffffff


	//   ....[47]....
        /*00e8*/ 	.word	0xffffffff


	//   ....[48]....
        /*00ec*/ 	.word	0xffffffff


	//   ....[49]....
        /*00f0*/ 	.word	0xffffffff


	//   ....[50]....
        /*00f4*/ 	.word	0xffffffff


	//   ....[51]....
        /*00f8*/ 	.word	0xffffffff


	//   ....[52]....
        /*00fc*/ 	.word	0xffffffff


	//   ....[53]....
        /*0100*/ 	.word	0xffffffff


	//   ....[54]....
        /*0104*/ 	.word	0xffffffff


	//   ....[55]....
        /*0108*/ 	.word	0xffffffff


	//   ....[56]....
        /*010c*/ 	.word	0xffffffff


	//   ....[57]....
        /*0110*/ 	.word	0xffffffff


	//   ....[58]....
        /*0114*/ 	.word	0xffffffff


	//   ....[59]....
        /*0118*/ 	.word	0xffffffff


	//   ....[60]....
        /*011c*/ 	.word	0xffffffff


	//   ....[61]....
        /*0120*/ 	.word	0xffffffff


	//   ....[62]....
        /*0124*/ 	.word	0xffffffff


	//   ....[63]....
        /*0128*/ 	.word	0xffffffff


	//   ....[64]....
        /*012c*/ 	.word	0xffffffff


	//   ....[65]....
        /*0130*/ 	.word	0xffffffff


	//   ....[66]....
        /*0134*/ 	.word	0xffffffff


	//   ....[67]....
        /*0138*/ 	.word	0xffffffff


	//   ....[68]....
        /*013c*/ 	.word	0xffffffff


	//   ....[69]....
        /*0140*/ 	.word	0xffffffff


	//   ....[70]....
        /*0144*/ 	.word	0xffffffff


	//   ....[71]....
        /*0148*/ 	.word	0xffffffff


	//   ....[72]....
        /*014c*/ 	.word	0xffffffff


	//   ....[73]....
        /*0150*/ 	.word	0xffffffff


	//   ....[74]....
        /*0154*/ 	.word	0xffffffff


	//   ....[75]....
        /*0158*/ 	.word	0xffffffff


	//   ....[76]....
        /*015c*/ 	.word	0xffffffff


	//   ....[77]....
        /*0160*/ 	.word	0xffffffff


	//   ....[78]....
        /*0164*/ 	.word	0xffffffff


	//   ....[79]....
        /*0168*/ 	.word	0xffffffff


	//   ....[80]....
        /*016c*/ 	.word	0xffffffff


	//   ....[81]....
        /*0170*/ 	.word	0xffffffff


	//   ....[82]....
        /*0174*/ 	.word	0xffffffff


	//   ....[83]....
        /*0178*/ 	.word	0xffffffff


	//   ....[84]....
        /*017c*/ 	.word	0xffffffff


	//   ....[85]....
        /*0180*/ 	.word	0xffffffff


	//   ....[86]....
        /*0184*/ 	.word	0xffffffff


	//   ....[87]....
        /*0188*/ 	.word	0xffffffff


	//   ....[88]....
        /*018c*/ 	.word	0xffffffff


	//   ....[89]....
        /*0190*/ 	.word	0xffffffff


	//   ....[90]....
        /*0194*/ 	.word	0xffffffff


	//   ....[91]....
        /*0198*/ 	.word	0xffffffff


	//   ....[92]....
        /*019c*/ 	.word	0xffffffff


	//   ....[93]....
        /*01a0*/ 	.word	0xffffffff


	//   ....[94]....
        /*01a4*/ 	.word	0xffffffff


	//   ....[95]....
        /*01a8*/ 	.word	0xffffffff


	//----- nvinfo : EIATTR_COOP_GROUP_INSTR_OFFSETS
	.align		4
.L_3105:
        /*01ac*/ 	.byte	0x04, 0x28
        /*01ae*/ 	.short	(.L_3107 - .L_3106)


	//   ....[0]....
.L_3106:
        /*01b0*/ 	.word	0x000013c0


	//   ....[1]....
        /*01b4*/ 	.word	0x00001670


	//   ....[2]....
        /*01b8*/ 	.word	0x000018c0


	//   ....[3]....
        /*01bc*/ 	.word	0x00001aa0


	//   ....[4]....
        /*01c0*/ 	.word	0x00001f10


	//   ....[5]....
        /*01c4*/ 	.word	0x00002490


	//   ....[6]....
        /*01c8*/ 	.word	0x000029c0


	//   ....[7]....
        /*01cc*/ 	.word	0x00003b30


	//   ....[8]....
        /*01d0*/ 	.word	0x00004970


	//   ....[9]....
        /*01d4*/ 	.word	0x000049a0


	//   ....[10]....
        /*01d8*/ 	.word	0x00004a10


	//   ....[11]....
        /*01dc*/ 	.word	0x00004a20


	//   ....[12]....
        /*01e0*/ 	.word	0x00004a90


	//   ....[13]....
        /*01e4*/ 	.word	0x00004aa0


	//   ....[14]....
        /*01e8*/ 	.word	0x00004af0


	//   ....[15]....
        /*01ec*/ 	.word	0x00004b10


	//   ....[16]....
        /*01f0*/ 	.word	0x00004b80


	//   ....[17]....
        /*01f4*/ 	.word	0x00004bb0


	//   ....[18]....
        /*01f8*/ 	.word	0x00004be0


	//   ....[19]....
        /*01fc*/ 	.word	0x00004bf0


	//   ....[20]....
        /*0200*/ 	.word	0x00004c90


	//   ....[21]....
        /*0204*/ 	.word	0x00004cc0


	//   ....[22]....
        /*0208*/ 	.word	0x00004cd0


	//   ....[23]....
        /*020c*/ 	.word	0x00004ce0


	//   ....[24]....
        /*0210*/ 	.word	0x00004da0


	//   ....[25]....
        /*0214*/ 	.word	0x00004db0


	//   ....[26]....
        /*0218*/ 	.word	0x00004dc0


	//   ....[27]....
        /*021c*/ 	.word	0x00004dd0


	//   ....[28]....
        /*0220*/ 	.word	0x00005310


	//   ....[29]....
        /*0224*/ 	.word	0x00005340


	//   ....[30]....
        /*0228*/ 	.word	0x00005360


	//   ....[31]....
        /*022c*/ 	.word	0x00005370


	//   ....[32]....
        /*0230*/ 	.word	0x00005380


	//   ....[33]....
        /*0234*/ 	.word	0x00005390


	//   ....[34]....
        /*0238*/ 	.word	0x000053a0


	//   ....[35]....
        /*023c*/ 	.word	0x000053b0


	//   ....[36]....
        /*0240*/ 	.word	0x000053c0


	//   ....[37]....
        /*0244*/ 	.word	0x000053d0


	//   ....[38]....
        /*0248*/ 	.word	0x000054d0


	//   ....[39]....
        /*024c*/ 	.word	0x00005500


	//   ....[40]....
        /*0250*/ 	.word	0x00005520


	//   ....[41]....
        /*0254*/ 	.word	0x00005530


	//   ....[42]....
        /*0258*/ 	.word	0x00005610


	//   ....[43]....
        /*025c*/ 	.word	0x00005630


	//   ....[44]....
        /*0260*/ 	.word	0x00005640


	//   ....[45]....
        /*0264*/ 	.word	0x00005650


	//   ....[46]....
        /*0268*/ 	.word	0x00005730


	//   ....[47]....
        /*026c*/ 	.word	0x00005750


	//   ....[48]....
        /*0270*/ 	.word	0x00005760


	//   ....[49]....
        /*0274*/ 	.word	0x00005770


	//   ....[50]....
        /*0278*/ 	.word	0x00005850


	//   ....[51]....
        /*027c*/ 	.word	0x00005870


	//   ....[52]....
        /*0280*/ 	.word	0x00005880


	//   ....[53]....
        /*0284*/ 	.word	0x00005890


	//   ....[54]....
        /*0288*/ 	.word	0x00005970


	//   ....[55]....
        /*028c*/ 	.word	0x000059c0


	//   ....[56]....
        /*0290*/ 	.word	0x00005a00


	//   ....[57]....
        /*0294*/ 	.word	0x00005a20


	//   ....[58]....
        /*0298*/ 	.word	0x00005a50


	//   ....[59]....
        /*029c*/ 	.word	0x00005a80


	//   ....[60]....
        /*02a0*/ 	.word	0x00005a90


	//   ....[61]....
        /*02a4*/ 	.word	0x00005aa0


	//   ....[62]....
        /*02a8*/ 	.word	0x00005ac0


	//   ....[63]....
        /*02ac*/ 	.word	0x00005ae0


	//   ....[64]....
        /*02b0*/ 	.word	0x00007090


	//   ....[65]....
        /*02b4*/ 	.word	0x000070d0


	//   ....[66]....
        /*02b8*/ 	.word	0x000070e0


	//   ....[67]....
        /*02bc*/ 	.word	0x000070f0


	//   ....[68]....
        /*02c0*/ 	.word	0x00007160


	//   ....[69]....
        /*02c4*/ 	.word	0x000071a0


	//   ....[70]....
        /*02c8*/ 	.word	0x000071e0


	//   ....[71]....
        /*02cc*/ 	.word	0x00007220


	//   ....[72]....
        /*02d0*/ 	.word	0x00007330


	//   ....[73]....
        /*02d4*/ 	.word	0x00007370


	//   ....[74]....
        /*02d8*/ 	.word	0x000073b0


	//   ....[75]....
        /*02dc*/ 	.word	0x000073f0


	//   ....[76]....
        /*02e0*/ 	.word	0x00007500


	//   ....[77]....
        /*02e4*/ 	.word	0x00007550


	//   ....[78]....
        /*02e8*/ 	.word	0x00007590


	//   ....[79]....
        /*02ec*/ 	.word	0x000075d0


	//   ....[80]....
        /*02f0*/ 	.word	0x00007700


	//   ....[81]....
        /*02f4*/ 	.word	0x00007720


	//   ....[82]....
        /*02f8*/ 	.word	0x00007730


	//   ....[83]....
        /*02fc*/ 	.word	0x00007740


	//   ....[84]....
        /*0300*/ 	.word	0x00007b90


	//   ....[85]....
        /*0304*/ 	.word	0x00007f90


	//   ....[86]....
        /*0308*/ 	.word	0x00008330


	//   ....[87]....
        /*030c*/ 	.word	0x00008380


	//   ....[88]....
        /*0310*/ 	.word	0x000083d0


	//   ....[89]....
        /*0314*/ 	.word	0x00008400


	//   ....[90]....
        /*0318*/ 	.word	0x00008420


	//   ....[91]....
        /*031c*/ 	.word	0x000084f0


	//   ....[92]....
        /*0320*/ 	.word	0x00008530


	//   ....[93]....
        /*0324*/ 	.word	0x00008580


	//   ....[94]....
        /*0328*/ 	.word	0x000085b0


	//   ....[95]....
        /*032c*/ 	.word	0x000085d0


	//----- nvinfo : EIATTR_VRC_CTA_INIT_COUNT
	.align		4
.L_3107:
        /*0330*/ 	.byte	0x02, 0x4a
	.zero		1
	.zero		1


	//----- nvinfo : EIATTR_EXIT_INSTR_OFFSETS
	.align		4
        /*0334*/ 	.byte	0x04, 0x1c
        /*0336*/ 	.short	(.L_3109 - .L_3108)


	//   ....[0]....
.L_3108:
        /*0338*/ 	.word	0x00008670


	//   ....[1]....
        /*033c*/ 	.word	0x000088f0


	//----- nvinfo : EIATTR_MAX_THREADS
	.align		4
.L_3109:
        /*0340*/ 	.byte	0x04, 0x05
        /*0342*/ 	.short	(.L_3111 - .L_3110)
.L_3110:
        /*0344*/ 	.word	0x00000020
        /*0348*/ 	.word	0x00000001
        /*034c*/ 	.word	0x00000001


	//----- nvinfo : EIATTR_CRS_STACK_SIZE
	.align		4
.L_3111:
        /*0350*/ 	.byte	0x04, 0x1e
        /*0352*/ 	.short	(.L_3113 - .L_3112)
.L_3112:
        /*0354*/ 	.word	0x00000000


	//----- nvinfo : EIATTR_CBANK_PARAM_SIZE
	.align		4
.L_3113:
        /*0358*/ 	.byte	0x03, 0x19
        /*035a*/ 	.short	0x01f0


	//----- nvinfo : EIATTR_PARAM_CBANK
	.align		4
        /*035c*/ 	.byte	0x04, 0x0a
        /*035e*/ 	.short	(.L_3115 - .L_3114)
	.align		4
.L_3114:
        /*0360*/ 	.word	index@(.nv.constant0._Z25selective_scan_bwd_kernelI32Selective_Scan_bwd_kernel_traitsILi32ELi8ELb0ELb1ELb0ELb0ELb1EN3c104HalfENS1_7complexIfEEEEv12SSMParamsBwd)
        /*0364*/ 	.short	0x0380
        /*0366*/ 	.short	0x01f0


	//----- nvinfo : EIATTR_SW_WAR
	.align		4
.L_3115:
        /*0368*/ 	.byte	0x04, 0x36
        /*036a*/ 	.short	(.L_3117 - .L_3116)
.L_3116:
        /*036c*/ 	.word	0x00000008
.L_3117:


//--------------------- .nv.info._Z25selective_scan_bwd_kernelI32Selective_Scan_bwd_kernel_traitsILi32ELi8ELb0ELb1ELb0ELb1ELb0EN3c104HalfENS1_7complexIfEEEEv12SSMParamsBwd --------------------------
	.section	.nv.info._Z25selective_scan_bwd_kernelI32Selective_Scan_bwd_kernel_traitsILi32ELi8ELb0ELb1ELb0ELb1ELb0EN3c104HalfENS1_7complexIfEEEEv12SSMParamsBwd,"",@"SHT_CUDA_INFO"
	.sectionflags	@""
	.align	4


	//----- nvinfo : EIATTR_CUDA_API_VERSION
	.align		4
        /*0000*/ 	.byte	0x04, 0x37
        /*0002*/ 	.short	(.L_3119 - .L_3118)
.L_3118:
        /*0004*/ 	.word	0x00000082


	//----- nvinfo : EIATTR_KPARAM_INFO
	.align		4
.L_3119:
        /*0008*/ 	.byte	0x04, 0x17
        /*000a*/ 	.short	(.L_3121 - .L_3120)
.L_3120:
        /*000c*/ 	.word	0x00000000
        /*0010*/ 	.short	0x0000
        /*0012*/ 	.short	0x0000
        /*0014*/ 	.byte	0x00, 0xf0, 0xc1, 0x07


	//----- nvinfo : EIATTR_SPARSE_MMA_MASK
	.align		4
.L_3121:
        /*0018*/ 	.byte	0x03, 0x50
        /*001a*/ 	.short	0x0000


	//----- nvinfo : EIATTR_MAXREG_COUNT
	.align		4
        /*001c*/ 	.byte	0x03, 0x1b
        /*001e*/ 	.short	0x00ff


	//----- nvinfo : EIATTR_NUM_BARRIERS
	.align		4
        /*0020*/ 	.byte	0x02, 0x4c
        /*0022*/ 	.byte	0x01
	.zero		1


	//----- nvinfo : EIATTR_MERCURY_ISA_VERSION
	.align		4
        /*0024*/ 	.byte	0x03, 0x5f
        /*0026*/ 	.short	0x0101


	//----- nvinfo : EIATTR_COOP_GROUP_MASK_REGIDS
	.align		4
        /*0028*/ 	.byte	0x04, 0x29
        /*002a*/ 	.short	(.L_3123 - .L_3122)


	//   ....[0]....
.L_3122:
        /*002c*/ 	.word	0xffffffff


	//   ....[1]....
        /*0030*/ 	.word	0xffffffff


	//   ....[2]....
        /*0034*/ 	.word	0xffffffff


	//   ....[3]....
        /*0038*/ 	.word	0xffffffff


	//   ....[4]....
        /*003c*/ 	.word	0xffffffff


	//   ....[5]....
        /*0040*/ 	.word	0xffffffff


	//   ....[6]....
        /*0044*/ 	.word	0xffffffff


	//   ....[7]....
        /*0048*/ 	.word	0xffffffff


	//   ....[8]....
        /*004c*/ 	.word	0xffffffff


	//   ....[9]....
        /*0050*/ 	.word	0xffffffff


	//   ....[10]....
        /*0054*/ 	.word	0xffffffff


	//   ....[11]....
        /*0058*/ 	.word	0xffffffff


	//   ....[12]....
        /*005c*/ 	.word	0xffffffff


	//   ....[13]....
        /*0060*/ 	.word	0xffffffff


	//   ....[14]....
        /*0064*/ 	.word	0xffffffff


	//   ....[15]....
        /*0068*/ 	.word	0xffffffff


	//   ....[16]....
        /*006c*/ 	.word	0xffffffff


	//   ....[17]....
        /*0070*/ 	.word	0xffffffff


	//   ....[18]....
        /*0074*/ 	.word	0xffffffff


	//   ....[19]....
        /*0078*/ 	.word	0xffffffff


	//   ....[20]....
        /*007c*/ 	.word	0xffffffff


	//   ....[21]....
        /*0080*/ 	.word	0xffffffff


	//   ....[22]....
        /*0084*/ 	.word	0xffffffff


	//   ....[23]....
        /*0088*/ 	.word	0xffffffff


	//   ....[24]....
        /*008c*/ 	.word	0xffffffff


	//   ....[25]....
        /*0090*/ 	.word	0xffffffff


	//   ....[26]....
        /*0094*/ 	.word	0xffffffff


	//   ....[27]....
        /*0098*/ 	.word	0xffffffff


	//   ....[28]....
        /*009c*/ 	.word	0xffffffff


	//   ....[29]....
        /*00a0*/ 	.word	0xffffffff


	//   ....[30]....
        /*00a4*/ 	.word	0xffffffff


	//   ....[31]....
        /*00a8*/ 	.word	0xffffffff


	//   ....[32]....
        /*00ac*/ 	.word	0xffffffff


	//   ....[33]....
        /*00b0*/ 	.word	0xffffffff


	//   ....[34]....
        /*00b4*/ 	.word	0xffffffff


	//   ....[35]....
        /*00b8*/ 	.word	0xffffffff


	//   ....[36]....
        /*00bc*/ 	.word	0xffffffff


	//   ....[37]....
        /*00c0*/ 	.word	0xffffffff


	//   ....[38]....
        /*00c4*/ 	.word	0xffffffff


	//   ....[39]....
        /*00c8*/ 	.word	0xffffffff


	//   ....[40]....
        /*00cc*/ 	.word	0xffffffff


	//   ....[41]....
        /*00d0*/ 	.word	0xffffffff


	//   ....[42]....
        /*00d4*/ 	.word	0xffffffff


	//   ....[43]....
        /*00d8*/ 	.word	0xffffffff


	//   ....[44]....
        /*00dc*/ 	.word	0xffffffff


	//   ....[45]....
        /*00e0*/ 	.word	0xffffffff


	//   ....[46]....
        /*00e4*/ 	.word	0xffffffff


	//   ....[47]....
        /*00e8*/ 	.word	0xffffffff


	//   ....[48]....
        /*00ec*/ 	.word	0xffffffff


	//   ....[49]....
        /*00f0*/ 	.word	0xffffffff


	//   ....[50]....
        /*00f4*/ 	.word	0xffffffff


	//   ....[51]....
        /*00f8*/ 	.word	0xffffffff


	//   ....[52]....
        /*00fc*/ 	.word	0xffffffff


	//   ....[53]....
        /*0100*/ 	.word	0xffffffff


	//   ....[54]....
        /*0104*/ 	.word	0xffffffff


	//   ....[55]....
        /*0108*/ 	.word	0xffffffff


	//   ....[56]....
        /*010c*/ 	.word	0xffffffff


	//   ....[57]....
        /*0110*/ 	.word	0xffffffff


	//   ....[58]....
        /*0114*/ 	.word	0xffffffff


	//   ....[59]....
        /*0118*/ 	.word	0xffffffff


	//   ....[60]....
        /*011c*/ 	.word	0xffffffff


	//   ....[61]....
        /*0120*/ 	.word	0xffffffff


	//   ....[62]....
        /*0124*/ 	.word	0xffffffff


	//   ....[63]....
        /*0128*/ 	.word	0xffffffff


	//   ....[64]....
        /*012c*/ 	.word	0xffffffff


	//   ....[65]....
        /*0130*/ 	.word	0xffffffff


	//   ....[66]....
        /*0134*/ 	.word	0xffffffff


	//   ....[67]....
        /*0138*/ 	.word	0xffffffff


	//   ....[68]....
        /*013c*/ 	.word	0xffffffff


	//   ....[69]....
        /*0140*/ 	.word	0xffffffff


	//   ....[70]....
        /*0144*/ 	.word	0xffffffff


	//   ....[71]....
        /*0148*/ 	.word	0xffffffff


	//   ....[72]....
        /*014c*/ 	.word	0xffffffff


	//   ....[73]....
        /*0150*/ 	.word	0xffffffff


	//   ....[74]....
        /*0154*/ 	.word	0xffffffff


	//   ....[75]....
        /*0158*/ 	.word	0xffffffff


	//   ....[76]....
        /*015c*/ 	.word	0xffffffff


	//   ....[77]....
        /*0160*/ 	.word	0xffffffff


	//   ....[78]....
        /*0164*/ 	.word	0xffffffff


	//   ....[79]....
        /*0168*/ 	.word	0xffffffff


	//   ....[80]....
        /*016c*/ 	.word	0xffffffff


	//   ....[81]....
        /*0170*/ 	.word	0xffffffff


	//   ....[82]....
        /*0174*/ 	.word	0xffffffff


	//   ....[83]....
        /*0178*/ 	.word	0xffffffff


	//   ....[84]....
        /*017c*/ 	.word	0xffffffff


	//   ....[85]....
        /*0180*/ 	.word	0xffffffff


	//   ....[86]....
        /*0184*/ 	.word	0xffffffff


	//   ....[87]....
        /*0188*/ 	.word	0xffffffff


	//   ....[88]....
        /*018c*/ 	.word	0xffffffff


	//   ....[89]....
        /*0190*/ 	.word	0xffffffff


	//   ....[90]....
        /*0194*/ 	.word	0xffffffff


	//   ....[91]....
        /*0198*/ 	.word	0xffffffff


	//   ....[92]....
        /*019c*/ 	.word	0xffffffff


	//----- nvinfo : EIATTR_COOP_GROUP_INSTR_OFFSETS
	.align		4
.L_3123:
        /*01a0*/ 	.byte	0x04, 0x28
        /*01a2*/ 	.short	(.L_3125 - .L_3124)


	//   ....[0]....
.L_3124:
        /*01a4*/ 	.word	0x00001280


	//   ....[1]....
        /*01a8*/ 	.word	0x000014a0


	//   ....[2]....
        /*01ac*/ 	.word	0x00001860


	//   ....[3]....
        /*01b0*/ 	.word	0x00003820


	//   ....[4]....
        /*01b4*/ 	.word	0x00004630


	//   ....[5]....
        /*01b8*/ 	.word	0x00004660


	//   ....[6]....
        /*01bc*/ 	.word	0x00004700


	//   ....[7]....
        /*01c0*/ 	.word	0x00004720


	//   ....[8]....
        /*01c4*/ 	.word	0x00004780


	//   ....[9]....
        /*01c8*/ 	.word	0x00004790


	//   ....[10]....
        /*01cc*/ 	.word	0x000047f0


	//   ....[11]....
        /*01d0*/ 	.word	0x00004800


	//   ....[12]....
        /*01d4*/ 	.word	0x00004870


	//   ....[13]....
        /*01d8*/ 	.word	0x00004880


	//   ....[14]....
        /*01dc*/ 	.word	0x000048d0


	//   ....[15]....
        /*01e0*/ 	.word	0x000048f0


	//   ....[16]....
        /*01e4*/ 	.word	0x00004960


	//   ....[17]....
        /*01e8*/ 	.word	0x00004990


	//   ....[18]....
        /*01ec*/ 	.word	0x000049c0


	//   ....[19]....
        /*01f0*/ 	.word	0x000049d0


	//   ....[20]....
        /*01f4*/ 	.word	0x00004a80


	//   ....[21]....
        /*01f8*/ 	.word	0x00004aa0


	//   ....[22]....
        /*01fc*/ 	.word	0x00004ab0


	//   ....[23]....
        /*0200*/ 	.word	0x00004ac0


	//   ....[24]....
        /*0204*/ 	.word	0x00005000


	//   ....[25]....
        /*0208*/ 	.word	0x00005020


	//   ....[26]....
        /*020c*/ 	.word	0x00005030


	//   ....[27]....
        /*0210*/ 	.word	0x00005040


	//   ....[28]....
        /*0214*/ 	.word	0x00005050


	//   ....[29]....
        /*0218*/ 	.word	0x00005060


	//   ....[30]....
        /*021c*/ 	.word	0x00005070


	//   ....[31]....
        /*0220*/ 	.word	0x00005080


	//   ....[32]....
        /*0224*/ 	.word	0x00005090


	//   ....[33]....
        /*0228*/ 	.word	0x000050a0


	//   ....[34]....
        /*022c*/ 	.word	0x000051b0


	//   ....[35]....
        /*0230*/ 	.word	0x000051f0


	//   ....[36]....
        /*0234*/ 	.word	0x00005200


	//   ....[37]....
        /*0238*/ 	.word	0x00005210


	//   ....[38]....
        /*023c*/ 	.word	0x00005300


	//   ....[39]....
        /*0240*/ 	.word	0x00005320


	//   ....[40]....
        /*0244*/ 	.word	0x00005330


	//   ....[41]....
        /*0248*/ 	.word	0x00005340


	//   ....[42]....
        /*024c*/ 	.word	0x00005420


	//   ....[43]....
        /*0250*/ 	.word	0x00005440


	//   ....[44]....
        /*0254*/ 	.word	0x00005450


	//   ....[45]....
        /*0258*/ 	.word	0x00005460


	//   ....[46]....
        /*025c*/ 	.word	0x00005540


	//   ....[47]....
        /*0260*/ 	.word	0x00005560


	//   ....[48]....
        /*0264*/ 	.word	0x00005570


	//   ....[49]....
        /*0268*/ 	.word	0x00005580


	//   ....[50]....
        /*026c*/ 	.word	0x00005670


	//   ....[51]....
        /*0270*/ 	.word	0x000056b0


	//   ....[52]....
        /*0274*/ 	.word	0x000056f0


	//   ....[53]....
        /*0278*/ 	.word	0x00005710


	//   ....[54]....
        /*027c*/ 	.word	0x00005720


	//   ....[55]....
        /*0280*/ 	.word	0x00005730


	//   ....[56]....
        /*0284*/ 	.word	0x00005740


	//   ....[57]....
        /*0288*/ 	.word	0x00005750


	//   ....[58]....
        /*028c*/ 	.word	0x00005770


	//   ....[59]....
        /*0290*/ 	.word	0x000057a0


	//   ....[60]....
        /*0294*/ 	.word	0x00006d80


	//   ....[61]....
        /*0298*/ 	.word	0x00006dc0


	//   ....[62]....
        /*029c*/ 	.word	0x00006dd0


	//   ....[63]....
        /*02a0*/ 	.word	0x00006de0


	//   ....[64]....
        /*02a4*/ 	.word	0x00006e20


	//   ....[65]....
        /*02a8*/ 	.word	0x00006e50


	//   ....[66]....
        /*02ac*/ 	.word	0x00006e80


	//   ....[67]....
        /*02b0*/ 	.word	0x00006ec0


	//   ....[68]....
        /*02b4*/ 	.word	0x00006fb0


	//   ....[69]....
        /*02b8*/ 	.word	0x00006ff0


	//   ....[70]....
        /*02bc*/ 	.word	0x00007030


	//   ....[71]....
        /*02c0*/ 	.word	0x00007070


	//   ....[72]....
        /*02c4*/ 	.word	0x00007180


	//   ....[73]....
        /*02c8*/ 	.word	0x000071c0


	//   ....[74]....
        /*02cc*/ 	.word	0x00007200


	//   ....[75]....
        /*02d0*/ 	.word	0x00007240


	//   ....[76]....
        /*02d4*/ 	.word	0x000073d0


	//   ....[77]....
        /*02d8*/ 	.word	0x00007410


	//   ....[78]....
        /*02dc*/ 	.word	0x00007420


	//   ....[79]....
        /*02e0*/ 	.word	0x00007430


	//   ....[80]....
        /*02e4*/ 	.word	0x000079a0


	//   ....[81]....
        /*02e8*/ 	.word	0x00007c90


	//   ....[82]....
        /*02ec*/ 	.word	0x000082b0


	//   ....[83]....
        /*02f0*/ 	.word	0x000086d0


	//   ....[84]....
        /*02f4*/ 	.word	0x00008720


	//   ....[85]....
        /*02f8*/ 	.word	0x00008770


	//   ....[86]....
        /*02fc*/ 	.word	0x000087a0


	//   ....[87]....
        /*0300*/ 	.word	0x000087c0


	//   ....[88]....
        /*0304*/ 	.word	0x00008890


	//   ....[89]....
        /*0308*/ 	.word	0x000088d0


	//   ....[90]....
        /*030c*/ 	.word	0x00008920


	//   ....[91]....
        /*0310*/ 	.word	0x00008950


	//   ....[92]....
        /*0314*/ 	.word	0x00008970


	//----- nvinfo : EIATTR_VRC_CTA_INIT_COUNT
	.align		4
.L_3125:
        /*0318*/ 	.byte	0x02, 0x4a
	.zero		1
	.zero		1


	//----- nvinfo : EIATTR_EXIT_INSTR_OFFSETS
	.align		4
        /*031c*/ 	.byte	0x04, 0x1c
        /*031e*/ 	.short	(.L_3127 - .L_3126)


	//   ....[0]....
.L_3126:
        /*0320*/ 	.word	0x00008a10


	//   ....[1]....
        /*0324*/ 	.word	0x00008c90


	//----- nvinfo : EIATTR_MAX_THREADS
	.align		4
.L_3127:
        /*0328*/ 	.byte	0x04, 0x05
        /*032a*/ 	.short	(.L_3129 - .L_3128)
.L_3128:
        /*032c*/ 	.word	0x00000020
        /*0330*/ 	.word	0x00000001
        /*0334*/ 	.word	0x00000001


	//----- nvinfo : EIATTR_CRS_STACK_SIZE
	.align		4
.L_3129:
        /*0338*/ 	.byte	0x04, 0x1e
        /*033a*/ 	.short	(.L_3131 - .L_3130)
.L_3130:
        /*033c*/ 	.word	0x00000000


	//----- nvinfo : EIATTR_CBANK_PARAM_SIZE
	.align		4
.L_3131:
        /*0340*/ 	.byte	0x03, 0x19
        /*0342*/ 	.short	0x01f0


	//----- nvinfo : EIATTR_PARAM_CBANK
	.align		4
        /*0344*/ 	.byte	0x04, 0x0a
        /*0346*/ 	.short	(.L_3133 - .L_3132)
	.align		4
.L_3132:
        /*0348*/ 	.word	index@(.nv.constant0._Z25selective_scan_bwd_kernelI32Selective_Scan_bwd_kernel_traitsILi32ELi8ELb0ELb1ELb0ELb1ELb0EN3c104HalfENS1_7complexIfEEEEv12SSMParamsBwd)
        /*034c*/ 	.short	0x0380
        /*034e*/ 	.short	0x01f0


	//----- nvinfo : EIATTR_SW_WAR
	.align		4
.L_3133:
        /*0350*/ 	.byte	0x04, 0x36
        /*0352*/ 	.short	(.L_3135 - .L_3134)
.L_3134:
        /*0354*/ 	.word	0x00000008
.L_3135:


//--------------------- .nv.info._Z25selective_scan_bwd_kernelI32Selective_Scan_bwd_kernel_traitsILi32ELi8ELb0ELb1ELb0ELb1ELb1EN3c104HalfENS1_7complexIfEEEEv12SSMParamsBwd --------------------------
	.section	.nv.info._Z25selective_scan_bwd_kernelI32Selective_Scan_bwd_kernel_traitsILi32ELi8ELb0ELb1ELb0ELb1ELb1EN3c104HalfENS1_7complexIfEEEEv12SSMParamsBwd,"",@"SHT_CUDA_INFO"
	.sectionflags	@""
	.align	4


	//----- nvinfo : EIATTR_CUDA_API_VERSION
	.align		4
        /*0000*/ 	.byte	0x04, 0x37
        /*0002*/ 	.short	(.L_3137 - .L_3136)
.L_3136:
        /*0004*/ 	.word	0x00000082


	//----- nvinfo : EIATTR_KPARAM_INFO
	.align		4
.L_3137:
        /*0008*/ 	.byte	0x04, 0x17
        /*000a*/ 	.short	(.L_3139 - .L_3138)
.L_3138:
        /*000c*/ 	.word	0x00000000
        /*0010*/ 	.short	0x0000
        /*0012*/ 	.short	0x0000
        /*0014*/ 	.byte	0x00, 0xf0, 0xc1, 0x07


	//----- nvinfo : EIATTR_SPARSE_MMA_MASK
	.align		4
.L_3139:
        /*0018*/ 	.byte	0x03, 0x50
        /*001a*/ 	.short	0x0000


	//----- nvinfo : EIATTR_MAXREG_COUNT
	.align		4
        /*001c*/ 	.byte	0x03, 0x1b
        /*001e*/ 	.short	0x00ff


	//----- nvinfo : EIATTR_NUM_BARRIERS
	.align		4
        /*0020*/ 	.byte	0x02, 0x4c
        /*0022*/ 	.byte	0x01
	.zero		1


	//----- nvinfo : EIATTR_MERCURY_ISA_VERSION
	.align		4
        /*0024*/ 	.byte	0x03, 0x5f
        /*0026*/ 	.short	0x0101


	//----- nvinfo : EIATTR_COOP_GROUP_MASK_REGIDS
	.align		4
        /*0028*/ 	.byte	0x04, 0x29
        /*002a*/ 	.short	(.L_3141 - .L_3140)


	//   ....[0]....
.L_3140:
        /*002c*/ 	.word	0xffffffff


	//   ....[1]....
        /*0030*/ 	.word	0xffffffff


	//   ....[2]....
        /*0034*/ 	.word	0xffffffff


	//   ....[3]....
        /*0038*/ 	.word	0xffffffff


	//   ....[4]....
        /*003c*/ 	.word	0xffffffff


	//   ....[5]....
        /*0040*/ 	.word	0xffffffff


	//   ....[6]....
        /*0044*/ 	.word	0xffffffff


	//   ....[7]....
        /*0048*/ 	.word	0xffffffff


	//   ....[8]....
        /*004c*/ 	.word	0xffffffff


	//   ....[9]....
        /*0050*/ 	.word	0xffffffff


	//   ....[10]....
        /*0054*/ 	.word	0xffffffff


	//   ....[11]....
        /*0058*/ 	.word	0xffffffff


	//   ....[12]....
        /*005c*/ 	.word	0xffffffff


	//   ....[13]....
        /*0060*/ 	.word	0xffffffff


	//   ....[14]....
        /*0064*/ 	.word	0xffffffff


	//   ....[15]....
        /*0068*/ 	.word	0xffffffff


	//   ....[16]....
        /*006c*/ 	.word	0xffffffff


	//   ....[17]....
        /*0070*/ 	.word	0xffffffff


	//   ....[18]....
        /*0074*/ 	.word	0xffffffff


	//   ....[19]....
        /*0078*/ 	.word	0xffffffff


	//   ....[20]....
        /*007c*/ 	.word	0xffffffff


	//   ....[21]....
        /*0080*/ 	.word	0xffffffff


	//   ....[22]....
        /*0084*/ 	.word	0xffffffff


	//   ....[23]....
        /*0088*/ 	.word	0xffffffff


	//   ....[24]....
        /*008c*/ 	.word	0xffffffff


	//   ....[25]....
        /*0090*/ 	.word	0xffffffff


	//   ....[26]....
        /*0094*/ 	.word	0xffffffff


	//   ....[27]....
        /*0098*/ 	.word	0xffffffff


	//   ....[28]....
        /*009c*/ 	.word	0xffffffff


	//   ....[29]....
        /*00a0*/ 	.word	0xffffffff


	//   ....[30]....
        /*00a4*/ 	.word	0xffffffff


	//   ....[31]....
        /*00a8*/ 	.word	0xffffffff


	//   ....[32]....
        /*00ac*/ 	.word	0xffffffff


	//   ....[33]....
        /*00b0*/ 	.word	0xffffffff


	//   ....[34]....
        /*00b4*/ 	.word	0xffffffff


	//   ....[35]....
        /*00b8*/ 	.word	0xffffffff


	//   ....[36]....
        /*00bc*/ 	.word	0xffffffff


	//   ....[37]....
        /*00c0*/ 	.word	0xffffffff


	//   ....[38]....
        /*00c4*/ 	.word	0xffffffff


	//   ....[39]....
        /*00c8*/ 	.word	0xffffffff


	//   ....[40]....
        /*00cc*/ 	.word	0xffffffff


	//   ....[41]....
        /*00d0*/ 	.word	0xffffffff


	//   ....[42]....
        /*00d4*/ 	.word	0xffffffff


	//   ....[43]....
        /*00d8*/ 	.word	0xffffffff


	//   ....[44]....
        /*00dc*/ 	.word	0xffffffff


	//   ....[45]....
        /*00e0*/ 	.word	0xffffffff


	//   ....[46]....
        /*00e4*/ 	.word	0xffffffff


	//   ....[47]....
        /*00e8*/ 	.word	0xffffffff


	//   ....[48]....
        /*00ec*/ 	.word	0xffffffff


	//   ....[49]....
        /*00f0*/ 	.word	0xffffffff


	//   ....[50]....
        /*00f4*/ 	.word	0xffffffff


	//   ....[51]....
        /*00f8*/ 	.word	0xffffffff


	//   ....[52]....
        /*00fc*/ 	.word	0xffffffff


	//   ....[53]....
        /*0100*/ 	.word	0xffffffff


	//   ....[54]....
        /*0104*/ 	.word	0xffffffff


	//   ....[55]....
        /*0108*/ 	.word	0xffffffff


	//   ....[56]....
        /*010c*/ 	.word	0xffffffff


	//   ....[57]....
        /*0110*/ 	.word	0xffffffff


	//   ....[58]....
        /*0114*/ 	.word	0xffffffff


	//   ....[59]....
        /*0118*/ 	.word	0xffffffff


	//   ....[60]....
        /*011c*/ 	.word	0xffffffff


	//   ....[61]....
        /*0120*/ 	.word	0xffffffff


	//   ....[62]....
        /*0124*/ 	.word	0xffffffff


	//   ....[63]....
        /*0128*/ 	.word	0xffffffff


	//   ....[64]....
        /*012c*/ 	.word	0xffffffff


	//   ....[65]....
        /*0130*/ 	.word	0xffffffff


	//   ....[66]....
        /*0134*/ 	.word	0xffffffff


	//   ....[67]....
        /*0138*/ 	.word	0xffffffff


	//   ....[68]....
        /*013c*/ 	.word	0xffffffff


	//   ....[69]....
        /*0140*/ 	.word	0xffffffff


	//   ....[70]....
        /*0144*/ 	.word	0xffffffff


	//   ....[71]....
        /*0148*/ 	.word	0xffffffff


	//   ....[72]....
        /*014c*/ 	.word	0xffffffff


	//   ....[73]....
        /*0150*/ 	.word	0xffffffff


	//   ....[74]....
        /*0154*/ 	.word	0xffffffff


	//   ....[75]....
        /*0158*/ 	.word	0xffffffff


	//   ....[76]....
        /*015c*/ 	.word	0xffffffff


	//   ....[77]....
        /*0160*/ 	.word	0xffffffff


	//   ....[78]....
        /*0164*/ 	.word	0xffffffff


	//   ....[79]....
        /*0168*/ 	.word	0xffffffff


	//   ....[80]....
        /*016c*/ 	.word	0xffffffff


	//   ....[81]....
        /*0170*/ 	.word	0xffffffff


	//   ....[82]....
        /*0174*/ 	.word	0xffffffff


	//   ....[83]....
        /*0178*/ 	.word	0xffffffff


	//   ....[84]....
        /*017c*/ 	.word	0xffffffff


	//   ....[85]....
        /*0180*/ 	.word	0xffffffff


	//   ....[86]....
        /*0184*/ 	.word	0xffffffff


	//   ....[87]....
        /*0188*/ 	.word	0xffffffff


	//   ....[88]....
        /*018c*/ 	.word	0xffffffff


	//   ....[89]....
        /*0190*/ 	.word	0xffffffff


	//   ....[90]....
        /*0194*/ 	.word	0xffffffff


	//   ....[91]....
        /*0198*/ 	.word	0xffffffff


	//   ....[92]....
        /*019c*/ 	.word	0xffffffff


	//   ....[93]....
        /*01a0*/ 	.word	0xffffffff


	//   ....[94]....
        /*01a4*/ 	.word	0xffffffff


	//   ....[95]....
        /*01a8*/ 	.word	0xffffffff


	//   ....[96]....
        /*01ac*/ 	.word	0xffffffff


	//----- nvinfo : EIATTR_COOP_GROUP_INSTR_OFFSETS
	.align		4
.L_3141:
        /*01b0*/ 	.byte	0x04, 0x28
        /*01b2*/ 	.short	(.L_3143 - .L_3142)


	//   ....[0]....
.L_3142:
        /*01b4*/ 	.word	0x00001370


	//   ....[1]....
        /*01b8*/ 	.word	0x000015c0


	//   ....[2]....
        /*01bc*/ 	.word	0x000018a0


	//   ....[3]....
        /*01c0*/ 	.word	0x00002cd0


	//   ....[4]....
        /*01c4*/ 	.word	0x000030b0


	//   ....[5]....
        /*01c8*/ 	.word	0x00003690


	//   ....[6]....
        /*01cc*/ 	.word	0x00003c30


	//   ....[7]....
        /*01d0*/ 	.word	0x00004c70


	//   ....[8]....
        /*01d4*/ 	.word	0x00005ab0


	//   ....[9]....
        /*01d8*/ 	.word	0x00005ae0


	//   ....[10]....
        /*01dc*/ 	.word	0x00005b80


	//   ....[11]....
        /*01e0*/ 	.word	0x00005bb0


	//   ....[12]....
        /*01e4*/ 	.word	0x00005c30


	//   ....[13]....
        /*01e8*/ 	.word	0x00005c60


	//   ....[14]....
        /*01ec*/ 	.word	0x00005d60


	//   ....[15]....
        /*01f0*/ 	.word	0x00005dc0


	//   ....[16]....
        /*01f4*/ 	.word	0x00005e30


	//   ....[17]....
        /*01f8*/ 	.word	0x00005ed0


	//   ....[18]....
        /*01fc*/ 	.word	0x00005f70


	//   ....[19]....
        /*0200*/ 	.word	0x00005fb0


	//   ....[20]....
        /*0204*/ 	.word	0x00006080


	//   ....[21]....
        /*0208*/ 	.word	0x00006110


	//   ....[22]....
        /*020c*/ 	.word	0x00006150


	//   ....[23]....
        /*0210*/ 	.word	0x00006180


	//   ....[24]....
        /*0214*/ 	.word	0x00006280


	//   ....[25]....
        /*0218*/ 	.word	0x000062c0


	//   ....[26]....
        /*021c*/ 	.word	0x00006300


	//   ....[27]....
        /*0220*/ 	.word	0x00006340


	//   ....[28]....
        /*0224*/ 	.word	0x00006370


	//   ....[29]....
        /*0228*/ 	.word	0x000063a0


	//   ....[30]....
        /*022c*/ 	.word	0x00006490


	//   ....[31]....
        /*0230*/ 	.word	0x000064b0


	//   ....[32]....
        /*0234*/ 	.word	0x000064c0


	//   ....[33]....
        /*0238*/ 	.word	0x000064d0


	//   ....[34]....
        /*023c*/ 	.word	0x000064e0


	//   ....[35]....
        /*0240*/ 	.word	0x000064f0


	//   ....[36]....
        /*0244*/ 	.word	0x00006500


	//   ....[37]....
        /*0248*/ 	.word	0x00006510


	//   ....[38]....
        /*024c*/ 	.word	0x00006610


	//   ....[39]....
        /*0250*/ 	.word	0x00006640


	//   ....[40]....
        /*0254*/ 	.word	0x00006660


	//   ....[41]....
        /*0258*/ 	.word	0x00006670


	//   ....[42]....
        /*025c*/ 	.word	0x00006750


	//   ....[43]....
        /*0260*/ 	.word	0x00006770


	//   ....[44]....
        /*0264*/ 	.word	0x00006780


	//   ....[45]....
        /*0268*/ 	.word	0x00006790


	//   ....[46]....
        /*026c*/ 	.word	0x00006870


	//   ....[47]....
        /*0270*/ 	.word	0x00006890


	//   ....[48]....
        /*0274*/ 	.word	0x000068a0


	//   ....[49]....
        /*0278*/ 	.word	0x000068b0


	//   ....[50]....
        /*027c*/ 	.word	0x00006990


	//   ....[51]....
        /*0280*/ 	.word	0x000069b0


	//   ....[52]....
        /*0284*/ 	.word	0x000069c0


	//   ....[53]....
        /*0288*/ 	.word	0x000069d0


	//   ....[54]....
        /*028c*/ 	.word	0x00006ab0


	//   ....[55]....
        /*0290*/ 	.word	0x00006b00


	//   ....[56]....
        /*0294*/ 	.word	0x00006b40


	//   ....[57]....
        /*0298*/ 	.word	0x00006b80


	//   ....[58]....
        /*029c*/ 	.word	0x00006ba0


	//   ....[59]....
        /*02a0*/ 	.word	0x00006bd0


	//   ....[60]....
        /*02a4*/ 	.word	0x00006be0


	//   ....[61]....
        /*02a8*/ 	.word	0x00006c00


	//   ....[62]....
        /*02ac*/ 	.word	0x00006c10


	//   ....[63]....
        /*02b0*/ 	.word	0x00006c50


	//   ....[64]....
        /*02b4*/ 	.word	0x000081e0


	//   ....[65]....
        /*02b8*/ 	.word	0x00008220


	//   ....[66]....
        /*02bc*/ 	.word	0x00008250


	//   ....[67]....
        /*02c0*/ 	.word	0x00008270


	//   ....[68]....
        /*02c4*/ 	.word	0x00008310


	//   ....[69]....
        /*02c8*/ 	.word	0x00008350


	//   ....[70]....
        /*02cc*/ 	.word	0x00008390


	//   ....[71]....
        /*02d0*/ 	.word	0x000083d0


	//   ....[72]....
        /*02d4*/ 	.word	0x000084c0


	//   ....[73]....
        /*02d8*/ 	.word	0x00008500


	//   ....[74]....
        /*02dc*/ 	.word	0x00008540


	//   ....[75]....
        /*02e0*/ 	.word	0x00008580


	//   ....[76]....
        /*02e4*/ 	.word	0x000086d0


	//   ....[77]....
        /*02e8*/ 	.word	0x00008710


	//   ....[78]....
        /*02ec*/ 	.word	0x00008750


	//   ....[79]....
        /*02f0*/ 	.word	0x00008790


	//   ....[80]....
        /*02f4*/ 	.word	0x00008840


	//   ....[81]....
        /*02f8*/ 	.word	0x00008860


	//   ....[82]....
        /*02fc*/ 	.word	0x00008880


	//   ....[83]....
        /*0300*/ 	.word	0x00008890


	//   ....[84]....
        /*0304*/ 	.word	0x00008e00


	//   ....[85]....
        /*0308*/ 	.word	0x000090e0


	//   ....[86]....
        /*030c*/ 	.word	0x000096f0


	//   ....[87]....
        /*0310*/ 	.word	0x00009b10


	//   ....[88]....
        /*0314*/ 	.word	0x00009b60


	//   ....[89]....
        /*0318*/ 	.word	0x00009bb0


	//   ....[90]....
        /*031c*/ 	.word	0x00009be0


	//   ....[91]....
        /*0320*/ 	.word	0x00009c00


	//   ....[92]....
        /*0324*/ 	.word	0x00009cd0


	//   ....[93]....
        /*0328*/ 	.word	0x00009d10


	//   ....[94]....
        /*032c*/ 	.word	0x00009d60


	//   ....[95]....
        /*0330*/ 	.word	0x00009d90


	//   ....[96]....
        /*0334*/ 	.word	0x00009db0


	//----- nvinfo : EIATTR_VRC_CTA_INIT_COUNT
	.align		4
.L_3143:
        /*0338*/ 	.byte	0x02, 0x4a
	.zero		1
	.zero		1


	//----- nvinfo : EIATTR_EXIT_INSTR_OFFSETS
	.align		4
        /*033c*/ 	.byte	0x04, 0x1c
        /*033e*/ 	.short	(.L_3145 - .L_3144)


	//   ....[0]....
.L_3144:
        /*0340*/ 	.word	0x00009e50


	//   ....[1]....
        /*0344*/ 	.word	0x0000a110


	//----- nvinfo : EIATTR_MAX_THREADS
	.align		4
.L_3145:
        /*0348*/ 	.byte	0x04, 0x05
        /*034a*/ 	.short	(.L_3147 - .L_3146)
.L_3146:
        /*034c*/ 	.word	0x00000020
        /*0350*/ 	.word	0x00000001
        /*0354*/ 	.word	0x00000001


	//----- nvinfo : EIATTR_CRS_STACK_SIZE
	.align		4
.L_3147:
        /*0358*/ 	.byte	0x04, 0x1e
        /*035a*/ 	.short	(.L_3149 - .L_3148)
.L_3148:
        /*035c*/ 	.word	0x00000000


	//----- nvinfo : EIATTR_CBANK_PARAM_SIZE
	.align		4
.L_3149:
        /*0360*/ 	.byte	0x03, 0x19
        /*0362*/ 	.short	0x01f0


	//----- nvinfo : EIATTR_PARAM_CBANK
	.align		4
        /*0364*/ 	.byte	0x04, 0x0a
        /*0366*/ 	.short	(.L_3151 - .L_3150)
	.align		4
.L_3150:
        /*0368*/ 	.word	index@(.nv.constant0._Z25selective_scan_bwd_kernelI32Selective_Scan_bwd_kernel_traitsILi32ELi8ELb0ELb1ELb0ELb1ELb1EN3c104HalfENS1_7complexIfEEEEv12SSMParamsBwd)
        /*036c*/ 	.short	0x0380
        /*036e*/ 	.short	0x01f0


	//----- nvinfo : EIATTR_SW_WAR
	.align		4
.L_3151:
        /*0370*/ 	.byte	0x04, 0x36
        /*0372*/ 	.short	(.L_3153 - .L_3152)
.L_3152:
        /*0374*/ 	.word	0x00000008
.L_3153:


//--------------------- .nv.info._Z25selective_scan_bwd_kernelI32Selective_Scan_bwd_kernel_traitsILi32ELi8ELb0ELb1ELb1ELb0ELb0EN3c104HalfENS1_7complexIfEEEEv12SSMParamsBwd --------------------------
	.section	.nv.info._Z25selective_scan_bwd_kernelI32Selective_Scan_bwd_kernel_traitsILi32ELi8ELb0ELb1ELb1ELb0ELb0EN3c104HalfENS1_7complexIfEEEEv12SSMParamsBwd,"",@"SHT_CUDA_INFO"
	.sectionflags	@""
	.align	4


	//----- nvinfo : EIATTR_CUDA_API_VERSION
	.align		4
        /*0000*/ 	.byte	0x04, 0x37
        /*0002*/ 	.short	(.L_3155 - .L_3154)
.L_3154:
        /*0004*/ 	.word	0x00000082


	//----- nvinfo : EIATTR_KPARAM_INFO
	.align		4
.L_3155:
        /*0008*/ 	.byte	0x04, 0x17
        /*000a*/ 	.short	(.L_3157 - .L_3156)
.L_3156:
        /*000c*/ 	.word	0x00000000
        /*0010*/ 	.short	0x0000
        /*0012*/ 	.short	0x0000
        /*0014*/ 	.byte	0x00, 0xf0, 0xc1, 0x07


	//----- nvinfo : EIATTR_SPARSE_MMA_MASK
	.align		4
.L_3157:
        /*0018*/ 	.byte	0x03, 0x50
        /*001a*/ 	.short	0x0000


	//----- nvinfo : EIATTR_MAXREG_COUNT
	.align		4
        /*001c*/ 	.byte	0x03, 0x1b
        /*001e*/ 	.short	0x00ff


	//----- nvinfo : EIATTR_NUM_BARRIERS
	.align		4
        /*0020*/ 	.byte	0x02, 0x4c
        /*0022*/ 	.byte	0x01
	.zero		1


	//----- nvinfo : EIATTR_MERCURY_ISA_VERSION
	.align		4
        /*0024*/ 	.byte	0x03, 0x5f
        /*0026*/ 	.short	0x0101


	//----- nvinfo : EIATTR_COOP_GROUP_MASK_REGIDS
	.align		4
        /*0028*/ 	.byte	0x04, 0x29
        /*002a*/ 	.short	(.L_3159 - .L_3158)


	//   ....[0]....
.L_3158:
        /*002c*/ 	.word	0xffffffff


	//   ....[1]....
        /*0030*/ 	.word	0xffffffff


	//   ....[2]....
        /*0034*/ 	.word	0xffffffff


	//   ....[3]....
        /*0038*/ 	.word	0xffffffff


	//   ....[4]....
        /*003c*/ 	.word	0xffffffff


	//   ....[5]....
        /*0040*/ 	.word	0xffffffff


	//   ....[6]....
        /*0044*/ 	.word	0xffffffff


	//   ....[7]....
        /*0048*/ 	.word	0xffffffff


	//   ....[8]....
        /*004c*/ 	.word	0xffffffff


	//   ....[9]....
        /*0050*/ 	.word	0xffffffff


	//   ....[10]....
        /*0054*/ 	.word	0xffffffff


	//   ....[11]....
        /*0058*/ 	.word	0xffffffff


	//   ....[12]....
        /*005c*/ 	.word	0xffffffff


	//   ....[13]....
        /*0060*/ 	.word	0xffffffff


	//   ....[14]....
        /*0064*/ 	.word	0xffffffff


	//   ....[15]....
        /*0068*/ 	.word	0xffffffff


	//   ....[16]....
        /*006c*/ 	.word	0xffffffff


	//   ....[17]....
        /*0070*/ 	.word	0xffffffff


	//   ....[18]....
        /*0074*/ 	.word	0xffffffff


	//   ....[19]....
        /*0078*/ 	.word	0xffffffff


	//   ....[20]....
        /*007c*/ 	.word	0xffffffff


	//   ....[21]....
        /*0080*/ 	.word	0xffffffff


	//   ....[22]....
        /*0084*/ 	.word	0xffffffff


	//   ....[23]....
        /*0088*/ 	.word	0xffffffff


	//   ....[24]....
        /*008c*/ 	.word	0xffffffff


	//   ....[25]....
        /*0090*/ 	.word	0xffffffff


	//   ....[26]....
        /*0094*/ 	.word	0xffffffff


	//   ....[27]....
        /*0098*/ 	.word	0xffffffff


	//   ....[28]....
        /*009c*/ 	.word	0xffffffff


	//   ....[29]....
        /*00a0*/ 	.word	0xffffffff


	//   ....[30]....
        /*00a4*/ 	.word	0xffffffff


	//   ....[31]....
        /*00a8*/ 	.word	0xffffffff


	//   ....[32]....
        /*00ac*/ 	.word	0xffffffff


	//   ....[33]....
        /*00b0*/ 	.word	0xffffffff


	//   ....[34]....
        /*00b4*/ 	.word	0xffffffff


	//   ....[35]....
        /*00b8*/ 	.word	0xffffffff


	//   ....[36]....
        /*00bc*/ 	.word	0xffffffff


	//   ....[37]....
        /*00c0*/ 	.word	0xffffffff


	//   ....[38]....
        /*00c4*/ 	.word	0xffffffff


	//   ....[39]....
        /*00c8*/ 	.word	0xffffffff


	//   ....[40]....
        /*00cc*/ 	.word	0xffffffff


	//   ....[41]....
        /*00d0*/ 	.word	0xffffffff


	//   ....[42]....
        /*00d4*/ 	.word	0xffffffff


	//   ....[43]....
        /*00d8*/ 	.word	0xffffffff


	//   ....[44]....
        /*00dc*/ 	.word	0xffffffff


	//   ....[45]....
        /*00e0*/ 	.word	0xffffffff


	//   ....[46]....
        /*00e4*/ 	.word	0xffffffff


	//   ....[47]....
        /*00e8*/ 	.word	0xffffffff


	//   ....[48]....
        /*00ec*/ 	.word	0xffffffff


	//   ....[49]....
        /*00f0*/ 	.word	0xffffffff


	//   ....[50]....
        /*00f4*/ 	.word	0xffffffff


	//   ....[51]....
        /*00f8*/ 	.word	0xffffffff


	//   ....[52]....
        /*00fc*/ 	.word	0xffffffff


	//   ....[53]....
        /*0100*/ 	.word	0xffffffff


	//   ....[54]....
        /*0104*/ 	.word	0xffffffff


	//   ....[55]....
        /*0108*/ 	.word	0xffffffff


	//   ....[56]....
        /*010c*/ 	.word	0xffffffff


	//   ....[57]....
        /*0110*/ 	.word	0xffffffff


	//   ....[58]....
        /*0114*/ 	.word	0xffffffff


	//   ....[59]....
        /*0118*/ 	.word	0xffffffff


	//   ....[60]....
        /*011c*/ 	.word	0xffffffff


	//   ....[61]....
        /*0120*/ 	.word	0xffffffff


	//   ....[62]....
        /*0124*/ 	.word	0xffffffff


	//   ....[63]....
        /*0128*/ 	.word	0xffffffff


	//   ....[64]....
        /*012c*/ 	.word	0xffffffff


	//   ....[65]....
        /*0130*/ 	.word	0xffffffff


	//   ....[66]....
        /*0134*/ 	.word	0xffffffff


	//   ....[67]....
        /*0138*/ 	.word	0xffffffff


	//   ....[68]....
        /*013c*/ 	.word	0xffffffff


	//   ....[69]....
        /*0140*/ 	.word	0xffffffff


	//   ....[70]....
        /*0144*/ 	.word	0xffffffff


	//   ....[71]....
        /*0148*/ 	.word	0xffffffff


	//   ....[72]....
        /*014c*/ 	.word	0xffffffff


	//   ....[73]....
        /*0150*/ 	.word	0xffffffff


	//   ....[74]....
        /*0154*/ 	.word	0xffffffff


	//   ....[75]....
        /*0158*/ 	.word	0xffffffff


	//   ....[76]....
        /*015c*/ 	.word	0xffffffff


	//   ....[77]....
        /*0160*/ 	.word	0xffffffff


	//   ....[78]....
        /*0164*/ 	.word	0xffffffff


	//   ....[79]....
        /*0168*/ 	.word	0xffffffff


	//   ....[80]....
        /*016c*/ 	.word	0xffffffff


	//   ....[81]....
        /*0170*/ 	.word	0xffffffff


	//   ....[82]....
        /*0174*/ 	.word	0xffffffff


	//----- nvinfo : EIATTR_COOP_GROUP_INSTR_OFFSETS
	.align		4
.L_3159:
        /*0178*/ 	.byte	0x04, 0x28
        /*017a*/ 	.short	(.L_3161 - .L_3160)


	//   ....[0]....
.L_3160:
        /*017c*/ 	.word	0x00001430


	//   ....[1]....
        /*0180*/ 	.word	0x00001640


	//   ....[2]....
        /*0184*/ 	.word	0x00001950


	//   ....[3]....
        /*0188*/ 	.word	0x00002980


	//   ....[4]....
        /*018c*/ 	.word	0x00003160


	//   ....[5]....
        /*0190*/ 	.word	0x00003c70


	//   ....[6]....
        /*0194*/ 	.word	0x00003ca0


	//   ....[7]....
        /*0198*/ 	.word	0x00003d20


	//   ....[8]....
        /*019c*/ 	.word	0x00003d40


	//   ....[9]....
        /*01a0*/ 	.word	0x00003db0


	//   ....[10]....
        /*01a4*/ 	.word	0x00003dc0


	//   ....[11]....
        /*01a8*/ 	.word	0x00003e10


	//   ....[12]....
        /*01ac*/ 	.word	0x00003e30


	//   ....[13]....
        /*01b0*/ 	.word	0x00003ea0


	//   ....[14]....
        /*01b4*/ 	.word	0x00003ed0


	//   ....[15]....
        /*01b8*/ 	.word	0x00003f00


	//   ....[16]....
        /*01bc*/ 	.word	0x00003f10


	//   ....[17]....
        /*01c0*/ 	.word	0x00003fb0


	//   ....[18]....
        /*01c4*/ 	.word	0x00003fe0


	//   ....[19]....
        /*01c8*/ 	.word	0x00003ff0


	//   ....[20]....
        /*01cc*/ 	.word	0x00004000


	//   ....[21]....
        /*01d0*/ 	.word	0x000040b0


	//   ....[22]....
        /*01d4*/ 	.word	0x000040d0


	//   ....[23]....
        /*01d8*/ 	.word	0x000040e0


	//   ....[24]....
        /*01dc*/ 	.word	0x000040f0


	//   ....[25]....
        /*01e0*/ 	.word	0x00004620


	//   ....[26]....
        /*01e4*/ 	.word	0x00004650


	//   ....[27]....
        /*01e8*/ 	.word	0x00004660


	//   ....[28]....
        /*01ec*/ 	.word	0x00004670


	//   ....[29]....
        /*01f0*/ 	.word	0x00004680


	//   ....[30]....
        /*01f4*/ 	.word	0x00004690


	//   ....[31]....
        /*01f8*/ 	.word	0x000046a0


	//   ....[32]....
        /*01fc*/ 	.word	0x000046b0


	//   ....[33]....
        /*0200*/ 	.word	0x000046c0


	//   ....[34]....
        /*0204*/ 	.word	0x000046d0


	//   ....[35]....
        /*0208*/ 	.word	0x000047e0


	//   ....[36]....
        /*020c*/ 	.word	0x00004820


	//   ....[37]....
        /*0210*/ 	.word	0x00004830


	//   ....[38]....
        /*0214*/ 	.word	0x00004840


	//   ....[39]....
        /*0218*/ 	.word	0x00004930


	//   ....[40]....
        /*021c*/ 	.word	0x00004950


	//   ....[41]....
        /*0220*/ 	.word	0x00004960


	//   ....[42]....
        /*0224*/ 	.word	0x00004970


	//   ....[43]....
        /*0228*/ 	.word	0x00004a50


	//   ....[44]....
        /*022c*/ 	.word	0x00004a70


	//   ....[45]....
        /*0230*/ 	.word	0x00004a80


	//   ....[46]....
        /*0234*/ 	.word	0x00004a90


	//   ....[47]....
        /*0238*/ 	.word	0x00004b70


	//   ....[48]....
        /*023c*/ 	.word	0x00004b90


	//   ....[49]....
        /*0240*/ 	.word	0x00004ba0


	//   ....[50]....
        /*0244*/ 	.word	0x00004bb0


	//   ....[51]....
        /*0248*/ 	.word	0x00004c90


	//   ....[52]....
        /*024c*/ 	.word	0x00004ce0


	//   ....[53]....
        /*0250*/ 	.word	0x00004d10


	//   ....[54]....
        /*0254*/ 	.word	0x00004d30


	//   ....[55]....
        /*0258*/ 	.word	0x00004d40


	//   ....[56]....
        /*025c*/ 	.word	0x00004d50


	//   ....[57]....
        /*0260*/ 	.word	0x00004d60


	//   ....[58]....
        /*0264*/ 	.word	0x00004d70


	//   ....[59]....
        /*0268*/ 	.word	0x00004d80


	//   ....[60]....
        /*026c*/ 	.word	0x00004da0


	//   ....[61]....
        /*0270*/ 	.word	0x00006720


	//   ....[62]....
        /*0274*/ 	.word	0x00006750


	//   ....[63]....
        /*0278*/ 	.word	0x00006780


	//   ....[64]....
        /*027c*/ 	.word	0x000067a0


	//   ....[65]....
        /*0280*/ 	.word	0x000067e0


	//   ....[66]....
        /*0284*/ 	.word	0x00006810


	//   ....[67]....
        /*0288*/ 	.word	0x00006970


	//   ....[68]....
        /*028c*/ 	.word	0x000069b0


	//   ....[69]....
        /*0290*/ 	.word	0x00006b40


	//   ....[70]....
        /*0294*/ 	.word	0x00006b80


	//   ....[71]....
        /*0298*/ 	.word	0x000070b0


	//   ....[72]....
        /*029c*/ 	.word	0x000074e0


	//   ....[73]....
        /*02a0*/ 	.word	0x00007880


	//   ....[74]....
        /*02a4*/ 	.word	0x000078d0


	//   ....[75]....
        /*02a8*/ 	.word	0x00007920


	//   ....[76]....
        /*02ac*/ 	.word	0x00007950


	//   ....[77]....
        /*02b0*/ 	.word	0x00007970


	//   ....[78]....
        /*02b4*/ 	.word	0x00007a40


	//   ....[79]....
        /*02b8*/ 	.word	0x00007a80


	//   ....[80]....
        /*02bc*/ 	.word	0x00007ad0


	//   ....[81]....
        /*02c0*/ 	.word	0x00007b00


	//   ....[82]....
        /*02c4*/ 	.word	0x00007b20


	//----- nvinfo : EIATTR_VRC_CTA_INIT_COUNT
	.align		4
.L_3161:
        /*02c8*/ 	.byte	0x02, 0x4a
	.zero		1
	.zero		1


	//----- nvinfo : EIATTR_EXIT_INSTR_OFFSETS
	.align		4
        /*02cc*/ 	.byte	0x04, 0x1c
        /*02ce*/ 	.short	(.L_3163 - .L_3162)


	//   ....[0]....
.L_3162:
        /*02d0*/ 	.word	0x00007bc0


	//   ....[1]....
        /*02d4*/ 	.word	0x00007d30


	//----- nvinfo : EIATTR_MAX_THREADS
	.align		4
.L_3163:
        /*02d8*/ 	.byte	0x04, 0x05
        /*02da*/ 	.short	(.L_3165 - .L_3164)
.L_3164:
        /*02dc*/ 	.word	0x00000020
        /*02e0*/ 	.word	0x00000001
        /*02e4*/ 	.word	0x00000001


	//----- nvinfo : EIATTR_CRS_STACK_SIZE
	.align		4
.L_3165:
        /*02e8*/ 	.byte	0x04, 0x1e
        /*02ea*/ 	.short	(.L_3167 - .L_3166)
.L_3166:
        /*02ec*/ 	.word	0x00000000


	//----- nvinfo : EIATTR_CBANK_PARAM_SIZE
	.align		4
.L_3167:
        /*02f0*/ 	.byte	0x03, 0x19
        /*02f2*/ 	.short	0x01f0


	//----- nvinfo : EIATTR_PARAM_CBANK
	.align		4
        /*02f4*/ 	.byte	0x04, 0x0a
        /*02f6*/ 	.short	(.L_3169 - .L_3168)
	.align		4
.L_3168:
        /*02f8*/ 	.word	index@(.nv.constant0._Z25selective_scan_bwd_kernelI32Selective_Scan_bwd_kernel_traitsILi32ELi8ELb0ELb1ELb1ELb0ELb0EN3c104HalfENS1_7complexIfEEEEv12SSMParamsBwd)
        /*02fc*/ 	.short	0x0380
        /*02fe*/ 	.short	0x01f0


	//----- nvinfo : EIATTR_SW_WAR
	.align		4
.L_3169:
        /*0300*/ 	.byte	0x04, 0x36
        /*0302*/ 	.short	(.L_3171 - .L_3170)
.L_3170:
        /*0304*/ 	.word	0x00000008
.L_3171:


//--------------------- .nv.info._Z25selective_scan_bwd_kernelI32Selective_Scan_bwd_kernel_traitsILi32ELi8ELb0ELb1ELb1ELb0ELb1EN3c104HalfENS1_7complexIfEEEEv12SSMParamsBwd --------------------------
	.section	.nv.info._Z25selective_scan_bwd_kernelI32Selective_Scan_bwd_kernel_traitsILi32ELi8ELb0ELb1ELb1ELb0ELb1EN3c104HalfENS1_7complexIfEEEEv12SSMParamsBwd,"",@"SHT_CUDA_INFO"
	.sectionflags	@""
	.align	4


	//----- nvinfo : EIATTR_CUDA_API_VERSION
	.align		4
        /*0000*/ 	.byte	0x04, 0x37
        /*0002*/ 	.short	(.L_3173 - .L_3172)
.L_3172:
        /*0004*/ 	.word	0x00000082


	//----- nvinfo : EIATTR_KPARAM_INFO
	.align		4
.L_3173:
        /*0008*/ 	.byte	0x04, 0x17
        /*000a*/ 	.short	(.L_3175 - .L_3174)
.L_3174:
        /*000c*/ 	.word	0x00000000
        /*0010*/ 	.short	0x0000
        /*0012*/ 	.short	0x0000
        /*0014*/ 	.byte	0x00, 0xf0, 0xc1, 0x07


	//----- nvinfo : EIATTR_SPARSE_MMA_MASK
	.align		4
.L_3175:
        /*0018*/ 	.byte	0x03, 0x50
        /*001a*/ 	.short	0x0000


	//----- nvinfo : EIATTR_MAXREG_COUNT
	.align		4
        /*001c*/ 	.byte	0x03, 0x1b
        /*001e*/ 	.short	0x00ff


	//----- nvinfo : EIATTR_NUM_BARRIERS
	.align		4
        /*0020*/ 	.byte	0x02, 0x4c
        /*0022*/ 	.byte	0x01
	.zero		1


	//----- nvinfo : EIATTR_MERCURY_ISA_VERSION
	.align		4
        /*0024*/ 	.byte	0x03, 0x5f
        /*0026*/ 	.short	0x0101


	//----- nvinfo : EIATTR_COOP_GROUP_MASK_REGIDS
	.align		4
        /*0028*/ 	.byte	0x04, 0x29
        /*002a*/ 	.short	(.L_3177 - .L_3176)


	//   ....[0]....
.L_3176:
        /*002c*/ 	.word	0xffffffff


	//   ....[1]....
        /*0030*/ 	.word	0xffffffff


	//   ....[2]....
        /*0034*/ 	.word	0xffffffff


	//   ....[3]....
        /*0038*/ 	.word	0xffffffff


	//   ....[4]....
        /*003c*/ 	.word	0xffffffff


	//   ....[5]....
        /*0040*/ 	.word	0xffffffff


	//   ....[6]....
        /*0044*/ 	.word	0xffffffff


	//   ....[7]....
        /*0048*/ 	.word	0xffffffff


	//   ....[8]....
        /*004c*/ 	.word	0xffffffff


	//   ....[9]....
        /*0050*/ 	.word	0xffffffff


	//   ....[10]....
        /*0054*/ 	.word	0xffffffff


	//   ....[11]....
        /*0058*/ 	.word	0xffffffff


	//   ....[12]....
        /*005c*/ 	.word	0xffffffff


	//   ....[13]....
        /*0060*/ 	.word	0xffffffff


	//   ....[14]....
        /*0064*/ 	.word	0xffffffff


	//   ....[15]....
        /*0068*/ 	.word	0xffffffff


	//   ....[16]....
        /*006c*/ 	.word	0xffffffff


	//   ....[17]....
        /*0070*/ 	.word	0xffffffff


	//   ....[18]....
        /*0074*/ 	.word	0xffffffff


	//   ....[19]....
        /*0078*/ 	.word	0xffffffff


	//   ....[20]....
        /*007c*/ 	.word	0xffffffff


	//   ....[21]....
        /*0080*/ 	.word	0xffffffff


	//   ....[22]....
        /*0084*/ 	.word	0xffffffff


	//   ....[23]....
        /*0088*/ 	.word	0xffffffff


	//   ....[24]....
        /*008c*/ 	.word	0xffffffff


	//   ....[25]....
        /*0090*/ 	.word	0xffffffff


	//   ....[26]....
        /*0094*/ 	.word	0xffffffff


	//   ....[27]....
        /*0098*/ 	.word	0xffffffff


	//   ....[28]....
        /*009c*/ 	.word	0xffffffff


	//   ....[29]....
        /*00a0*/ 	.word	0xffffffff


	//   ....[30]....
        /*00a4*/ 	.word	0xffffffff


	//   ....[31]....
        /*00a8*/ 	.word	0xffffffff


	//   ....[32]....
        /*00ac*/ 	.word	0xffffffff


	//   ....[33]....
        /*00b0*/ 	.word	0xffffffff


	//   ....[34]....
        /*00b4*/ 	.word	0xffffffff


	//   ....[35]....
        /*00b8*/ 	.word	0xffffffff


	//   ....[36]....
        /*00bc*/ 	.word	0xffffffff


	//   ....[37]....
        /*00c0*/ 	.word	0xffffffff


	//   ....[38]....
        /*00c4*/ 	.word	0xffffffff


	//   ....[39]....
        /*00c8*/ 	.word	0xffffffff


	//   ....[40]....
        /*00cc*/ 	.word	0xffffffff


	//   ....[41]....
        /*00d0*/ 	.word	0xffffffff


	//   ....[42]....
        /*00d4*/ 	.word	0xffffffff


	//   ....[43]....
        /*00d8*/ 	.word	0xffffffff


	//   ....[44]....
        /*00dc*/ 	.word	0xffffffff


	//   ....[45]....
        /*00e0*/ 	.word	0xffffffff


	//   ....[46]....
        /*00e4*/ 	.word	0xffffffff


	//   ....[47]....
        /*00e8*/ 	.word	0xffffffff


	//   ....[48]....
        /*00ec*/ 	.word	0xffffffff


	//   ....[49]....
        /*00f0*/ 	.word	0xffffffff


	//   ....[50]....
        /*00f4*/ 	.word	0xffffffff


	//   ....[51]....
        /*00f8*/ 	.word	0xffffffff


	//   ....[52]....
        /*00fc*/ 	.word	0xffffffff


	//   ....[53]....
        /*0100*/ 	.word	0xffffffff


	//   ....[54]....
        /*0104*/ 	.word	0xffffffff


	//   ....[55]....
        /*0108*/ 	.word	0xffffffff


	//   ....[56]....
        /*010c*/ 	.word	0xffffffff


	//   ....[57]....
        /*0110*/ 	.word	0xffffffff


	//   ....[58]....
        /*0114*/ 	.word	0xffffffff


	//   ....[59]....
        /*0118*/ 	.word	0xffffffff


	//   ....[60]....
        /*011c*/ 	.word	0xffffffff


	//   ....[61]....
        /*0120*/ 	.word	0xffffffff


	//   ....[62]....
        /*0124*/ 	.word	0xffffffff


	//   ....[63]....
        /*0128*/ 	.word	0xffffffff


	//   ....[64]....
        /*012c*/ 	.word	0xffffffff


	//   ....[65]....
        /*0130*/ 	.word	0xffffffff


	//   ....[66]....
        /*0134*/ 	.word	0xffffffff


	//   ....[67]....
        /*0138*/ 	.word	0xffffffff


	//   ....[68]....
        /*013c*/ 	.word	0xffffffff


	//   ....[69]....
        /*0140*/ 	.word	0xffffffff


	//   ....[70]....
        /*0144*/ 	.word	0xffffffff


	//   ....[71]....
        /*0148*/ 	.word	0xffffffff


	//   ....[72]....
        /*014c*/ 	.word	0xffffffff


	//   ....[73]....
        /*0150*/ 	.word	0xffffffff


	//   ....[74]....
        /*0154*/ 	.word	0xffffffff


	//   ....[75]....
        /*0158*/ 	.word	0xffffffff


	//   ....[76]....
        /*015c*/ 	.word	0xffffffff


	//   ....[77]....
        /*0160*/ 	.word	0xffffffff


	//   ....[78]....
        /*0164*/ 	.word	0xffffffff


	//   ....[79]....
        /*0168*/ 	.word	0xffffffff


	//   ....[80]....
        /*016c*/ 	.word	0xffffffff


	//   ....[81]....
        /*0170*/ 	.word	0xffffffff


	//   ....[82]....
        /*0174*/ 	.word	0xffffffff


	//   ....[83]....
        /*0178*/ 	.word	0xffffffff


	//   ....[84]....
        /*017c*/ 	.word	0xffffffff


	//   ....[85]....
        /*0180*/ 	.word	0xffffffff


	//   ....[86]....
        /*0184*/ 	.word	0xffffffff


	//----- nvinfo : EIATTR_COOP_GROUP_INSTR_OFFSETS
	.align		4
.L_3177:
        /*0188*/ 	.byte	0x04, 0x28
        /*018a*/ 	.short	(.L_3179 - .L_3178)


	//   ....[0]....
.L_3178:
        /*018c*/ 	.word	0x00001580


	//   ....[1]....
        /*0190*/ 	.word	0x000017f0


	//   ....[2]....
        /*0194*/ 	.word	0x00001a30


	//   ....[3]....
        /*0198*/ 	.word	0x00001c80


	//   ....[4]....
        /*019c*/ 	.word	0x00002070


	//   ....[5]....
        /*01a0*/ 	.word	0x00002630


	//   ....[6]....
        /*01a4*/ 	.word	0x00002b50


	//   ....[7]....
        /*01a8*/ 	.word	0x00003d70


	//   ....[8]....
        /*01ac*/ 	.word	0x00004550


	//   ....[9]....
        /*01b0*/ 	.word	0x000050c0


	//   ....[10]....
        /*01b4*/ 	.word	0x000050f0


	//   ....[11]....
        /*01b8*/ 	.word	0x00005160


	//   ....[12]....
        /*01bc*/ 	.word	0x00005170


	//   ....[13]....
        /*01c0*/ 	.word	0x000051e0


	//   ....[14]....
        /*01c4*/ 	.word	0x000051f0


	//   ....[15]....
        /*01c8*/ 	.word	0x00005240


	//   ....[16]....
        /*01cc*/ 	.word	0x00005260


	//   ....[17]....
        /*01d0*/ 	.word	0x000052d0


	//   ....[18]....
        /*01d4*/ 	.word	0x00005300


	//   ....[19]....
        /*01d8*/ 	.word	0x00005330


	//   ....[20]....
        /*01dc*/ 	.word	0x00005340


	//   ....[21]....
        /*01e0*/ 	.word	0x000053e0


	//   ....[22]....
        /*01e4*/ 	.word	0x00005410


	//   ....[23]....
        /*01e8*/ 	.word	0x00005420


	//   ....[24]....
        /*01ec*/ 	.word	0x00005430


	//   ....[25]....
        /*01f0*/ 	.word	0x000054e0


	//   ....[26]....
        /*01f4*/ 	.word	0x00005500


	//   ....[27]....
        /*01f8*/ 	.word	0x00005510


	//   ....[28]....
        /*01fc*/ 	.word	0x00005520


	//   ....[29]....
        /*0200*/ 	.word	0x00005a50


	//   ....[30]....
        /*0204*/ 	.word	0x00005a90


	//   ....[31]....
        /*0208*/ 	.word	0x00005ab0


	//   ....[32]....
        /*020c*/ 	.word	0x00005ac0


	//   ....[33]....
        /*0210*/ 	.word	0x00005ad0


	//   ....[34]....
        /*0214*/ 	.word	0x00005ae0


	//   ....[35]....
        /*0218*/ 	.word	0x00005af0


	//   ....[36]....
        /*021c*/ 	.word	0x00005b00


	//   ....[37]....
        /*0220*/ 	.word	0x00005b10


	//   ....[38]....
        /*0224*/ 	.word	0x00005b20


	//   ....[39]....
        /*0228*/ 	.word	0x00005c20


	//   ....[40]....
        /*022c*/ 	.word	0x00005c50


	//   ....[41]....
        /*0230*/ 	.word	0x00005c70


	//   ....[42]....
        /*0234*/ 	.word	0x00005c80


	//   ....[43]....
        /*0238*/ 	.word	0x00005d60


	//   ....[44]....
        /*023c*/ 	.word	0x00005d80


	//   ....[45]....
        /*0240*/ 	.word	0x00005d90


	//   ....[46]....
        /*0244*/ 	.word	0x00005da0


	//   ....[47]....
        /*0248*/ 	.word	0x00005e80


	//   ....[48]....
        /*024c*/ 	.word	0x00005ea0


	//   ....[49]....
        /*0250*/ 	.word	0x00005eb0


	//   ....[50]....
        /*0254*/ 	.word	0x00005ec0


	//   ....[51]....
        /*0258*/ 	.word	0x00005fa0


	//   ....[52]....
        /*025c*/ 	.word	0x00005fc0


	//   ....[53]....
        /*0260*/ 	.word	0x00005fd0


	//   ....[54]....
        /*0264*/ 	.word	0x00005fe0


	//   ....[55]....
        /*0268*/ 	.word	0x000060c0


	//   ....[56]....
        /*026c*/ 	.word	0x00006110


	//   ....[57]....
        /*0270*/ 	.word	0x00006140


	//   ....[58]....
        /*0274*/ 	.word	0x00006170


	//   ....[59]....
        /*0278*/ 	.word	0x000061a0


	//   ....[60]....
        /*027c*/ 	.word	0x000061e0


	//   ....[61]....
        /*0280*/ 	.word	0x000061f0


	//   ....[62]....
        /*0284*/ 	.word	0x00006200


	//   ....[63]....
        /*0288*/ 	.word	0x00006210


	//   ....[64]....
        /*028c*/ 	.word	0x00006240


	//   ....[65]....
        /*0290*/ 	.word	0x00007b50


	//   ....[66]....
        /*0294*/ 	.word	0x00007b90


	//   ....[67]....
        /*0298*/ 	.word	0x00007be0


	//   ....[68]....
        /*029c*/ 	.word	0x00007c00


	//   ....[69]....
        /*02a0*/ 	.word	0x00007c30


	//   ....[70]....
        /*02a4*/ 	.word	0x00007c60


	//   ....[71]....
        /*02a8*/ 	.word	0x00007dc0


	//   ....[72]....
        /*02ac*/ 	.word	0x00007e00


	//   ....[73]....
        /*02b0*/ 	.word	0x00007f90


	//   ....[74]....
        /*02b4*/ 	.word	0x00007fd0


	//   ....[75]....
        /*02b8*/ 	.word	0x000084d0


	//   ....[76]....
        /*02bc*/ 	.word	0x000088d0


	//   ....[77]....
        /*02c0*/ 	.word	0x00008c90


	//   ....[78]....
        /*02c4*/ 	.word	0x00008ce0


	//   ....[79]....
        /*02c8*/ 	.word	0x00008d30


	//   ....[80]....
        /*02cc*/ 	.word	0x00008d60


	//   ....[81]....
        /*02d0*/ 	.word	0x00008d80


	//   ....[82]....
        /*02d4*/ 	.word	0x00008e50


	//   ....[83]....
        /*02d8*/ 	.word	0x00008e90


	//   ....[84]....
        /*02dc*/ 	.word	0x00008ee0


	//   ....[85]....
        /*02e0*/ 	.word	0x00008f10


	//   ....[86]....
        /*02e4*/ 	.word	0x00008f30


	//----- nvinfo : EIATTR_VRC_CTA_INIT_COUNT
	.align		4
.L_3179:
        /*02e8*/ 	.byte	0x02, 0x4a
	.zero		1
	.zero		1


	//----- nvinfo : EIATTR_EXIT_INSTR_OFFSETS
	.align		4
        /*02ec*/ 	.byte	0x04, 0x1c
        /*02ee*/ 	.short	(.L_3181 - .L_3180)


	//   ....[0]....
.L_3180:
        /*02f0*/ 	.word	0x00008fd0


	//   ....[1]....
        /*02f4*/ 	.word	0x00009140


	//----- nvinfo : EIATTR_MAX_THREADS
	.align		4
.L_3181:
        /*02f8*/ 	.byte	0x04, 0x05
        /*02fa*/ 	.short	(.L_3183 - .L_3182)
.L_3182:
        /*02fc*/ 	.word	0x00000020
        /*0300*/ 	.word	0x00000001
        /*0304*/ 	.word	0x00000001


	//----- nvinfo : EIATTR_CRS_STACK_SIZE
	.align		4
.L_3183:
        /*0308*/ 	.byte	0x04, 0x1e
        /*030a*/ 	.short	(.L_3185 - .L_3184)
.L_3184:
        /*030c*/ 	.word	0x00000000


	//----- nvinfo : EIATTR_CBANK_PARAM_SIZE
	.align		4
.L_3185:
        /*0310*/ 	.byte	0x03, 0x19
        /*0312*/ 	.short	0x01f0


	//----- nvinfo : EIATTR_PARAM_CBANK
	.align		4
        /*0314*/ 	.byte	0x04, 0x0a
        /*0316*/ 	.short	(.L_3187 - .L_3186)
	.align		4
.L_3186:
        /*0318*/ 	.word	index@(.nv.constant0._Z25selective_scan_bwd_kernelI32Selective_Scan_bwd_kernel_traitsILi32ELi8ELb0ELb1ELb1ELb0ELb1EN3c104HalfENS1_7complexIfEEEEv12SSMParamsBwd)
        /*031c*/ 	.short	0x0380
        /*031e*/ 	.short	0x01f0


	//----- nvinfo : EIATTR_SW_WAR
	.align		4
.L_3187:
        /*0320*/ 	.byte	0x04, 0x36
        /*0322*/ 	.short	(.L_3189 - .L_3188)
.L_3188:
        /*0324*/ 	.word	0x00000008
.L_3189:


//--------------------- .nv.info._Z25selective_scan_bwd_kernelI32Selective_Scan_bwd_kernel_traitsILi32ELi8ELb0ELb1ELb1ELb1ELb0EN3c104HalfENS1_7complexIfEEEEv12SSMParamsBwd --------------------------
	.section	.nv.info._Z25selective_scan_bwd_kernelI32Selective_Scan_bwd_kernel_traitsILi32ELi8ELb0ELb1ELb1ELb1ELb0EN3c104HalfENS1_7complexIfEEEEv12SSMParamsBwd,"",@"SHT_CUDA_INFO"
	.sectionflags	@""
	.align	4


	//----- nvinfo : EIATTR_CUDA_API_VERSION
	.align		4
        /*0000*/ 	.byte	0x04, 0x37
        /*0002*/ 	.short	(.L_3191 - .L_3190)
.L_3190:
        /*0004*/ 	.word	0x00000082


	//----- nvinfo : EIATTR_KPARAM_INFO
	.align		4
.L_3191:
        /*0008*/ 	.byte	0x04, 0x17
        /*000a*/ 	.short	(.L_3193 - .L_3192)
.L_3192:
        /*000c*/ 	.word	0x00000000
        /*0010*/ 	.short	0x0000
        /*0012*/ 	.short	0x0000
        /*0014*/ 	.byte	0x00, 0xf0, 0xc1, 0x07


	//----- nvinfo : EIATTR_SPARSE_MMA_MASK
	.align		4
.L_3193:
        /*0018*/ 	.byte	0x03, 0x50
        /*001a*/ 	.short	0x0000


	//----- nvinfo : EIATTR_MAXREG_COUNT
	.align		4
        /*001c*/ 	.byte	0x03, 0x1b
        /*001e*/ 	.short	0x00ff


	//----- nvinfo : EIATTR_NUM_BARRIERS
	.align		4
        /*0020*/ 	.byte	0x02, 0x4c
        /*0022*/ 	.byte	0x01
	.zero		1


	//----- nvinfo : EIATTR_MERCURY_ISA_VERSION
	.align		4
        /*0024*/ 	.byte	0x03, 0x5f
        /*0026*/ 	.short	0x0101


	//----- nvinfo : EIATTR_COOP_GROUP_MASK_REGIDS
	.align		4
        /*0028*/ 	.byte	0x04, 0x29
        /*002a*/ 	.short	(.L_3195 - .L_3194)


	//   ....[0]....
.L_3194:
        /*002c*/ 	.word	0xffffffff


	//   ....[1]....
        /*0030*/ 	.word	0xffffffff


	//   ....[2]....
        /*0034*/ 	.word	0xffffffff


	//   ....[3]....
        /*0038*/ 	.word	0xffffffff


	//   ....[4]....
        /*003c*/ 	.word	0xffffffff


	//   ....[5]....
        /*0040*/ 	.word	0xffffffff


	//   ....[6]....
        /*0044*/ 	.word	0xffffffff


	//   ....[7]....
        /*0048*/ 	.word	0xffffffff


	//   ....[8]....
        /*004c*/ 	.word	0xffffffff


	//   ....[9]....
        /*0050*/ 	.word	0xffffffff


	//   ....[10]....
        /*0054*/ 	.word	0xffffffff


	//   ....[11]....
        /*0058*/ 	.word	0xffffffff


	//   ....[12]....
        /*005c*/ 	.word	0xffffffff


	//   ....[13]....
        /*0060*/ 	.word	0xffffffff


	//   ....[14]....
        /*0064*/ 	.word	0xffffffff


	//   ....[15]....
        /*0068*/ 	.word	0xffffffff


	//   ....[16]....
        /*006c*/ 	.word	0xffffffff


	//   ....[17]....
        /*0070*/ 	.word	0xffffffff


	//   ....[18]....
        /*0074*/ 	.word	0xffffffff


	//   ....[19]....
        /*0078*/ 	.word	0xffffffff


	//   ....[20]....
        /*007c*/ 	.word	0xffffffff


	//   ....[21]....
        /*0080*/ 	.word	0xffffffff


	//   ....[22]....
        /*0084*/ 	.word	0xffffffff


	//   ....[23]....
        /*0088*/ 	.word	0xffffffff


	//   ....[24]....
        /*008c*/ 	.word	0xffffffff


	//   ....[25]....
        /*0090*/ 	.word	0xffffffff


	//   ....[26]....
        /*0094*/ 	.word	0xffffffff


	//   ....[27]....
        /*0098*/ 	.word	0xffffffff


	//   ....[28]....
        /*009c*/ 	.word	0xffffffff


	//   ....[29]....
        /*00a0*/ 	.word	0xffffffff


	//   ....[30]....
        /*00a4*/ 	.word	0xffffffff


	//   ....[31]....
        /*00a8*/ 	.word	0xffffffff


	//   ....[32]....
        /*00ac*/ 	.word	0xffffffff


	//   ....[33]....
        /*00b0*/ 	.word	0xffffffff


	//   ....[34]....
        /*00b4*/ 	.word	0xffffffff


	//   ....[35]....
        /*00b8*/ 	.word	0xffffffff


	//   ....[36]....
        /*00bc*/ 	.word	0xffffffff


	//   ....[37]....
        /*00c0*/ 	.word	0xffffffff


	//   ....[38]....
        /*00c4*/ 	.word	0xffffffff


	//   ....[39]....
        /*00c8*/ 	.word	0xffffffff


	//   ....[40]....
        /*00cc*/ 	.word	0xffffffff


	//   ....[41]....
        /*00d0*/ 	.word	0xffffffff


	//   ....[42]....
        /*00d4*/ 	.word	0xffffffff


	//   ....[43]....
        /*00d8*/ 	.word	0xffffffff


	//   ....[44]....
        /*00dc*/ 	.word	0xffffffff


	//   ....[45]....
        /*00e0*/ 	.word	0xffffffff


	//   ....[46]....
        /*00e4*/ 	.word	0xffffffff


	//   ....[47]....
        /*00e8*/ 	.word	0xffffffff


	//   ....[48]....
        /*00ec*/ 	.word	0xffffffff


	//   ....[49]....
        /*00f0*/ 	.word	0xffffffff


	//   ....[50]....
        /*00f4*/ 	.word	0xffffffff


	//   ....[51]....
        /*00f8*/ 	.word	0xffffffff


	//   ....[52]....
        /*00fc*/ 	.word	0xffffffff


	//   ....[53]....
        /*0100*/ 	.word	0xffffffff


	//   ....[54]....
        /*0104*/ 	.word	0xffffffff


	//   ....[55]....
        /*0108*/ 	.word	0xffffffff


	//   ....[56]....
        /*010c*/ 	.word	0xffffffff


	//   ....[57]....
        /*0110*/ 	.word	0xffffffff


	//   ....[58]....
        /*0114*/ 	.word	0xffffffff


	//   ....[59]....
        /*0118*/ 	.word	0xffffffff


	//   ....[60]....
        /*011c*/ 	.word	0xffffffff


	//   ....[61]....
        /*0120*/ 	.word	0xffffffff


	//   ....[62]....
        /*0124*/ 	.word	0xffffffff


	//   ....[63]....
        /*0128*/ 	.word	0xffffffff


	//   ....[64]....
        /*012c*/ 	.word	0xffffffff


	//   ....[65]....
        /*0130*/ 	.word	0xffffffff


	//   ....[66]....
        /*0134*/ 	.word	0xffffffff


	//   ....[67]....
        /*0138*/ 	.word	0xffffffff


	//   ....[68]....
        /*013c*/ 	.word	0xffffffff


	//   ....[69]....
        /*0140*/ 	.word	0xffffffff


	//   ....[70]....
        /*0144*/ 	.word	0xffffffff


	//   ....[71]....
        /*0148*/ 	.word	0xffffffff


	//   ....[72]....
        /*014c*/ 	.word	0xffffffff


	//   ....[73]....
        /*0150*/ 	.word	0xffffffff


	//   ....[74]....
        /*0154*/ 	.word	0xffffffff


	//   ....[75]....
        /*0158*/ 	.word	0xffffffff


	//   ....[76]....
        /*015c*/ 	.word	0xffffffff


	//   ....[77]....
        /*0160*/ 	.word	0xffffffff


	//   ....[78]....
        /*0164*/ 	.word	0xffffffff


	//   ....[79]....
        /*0168*/ 	.word	0xffffffff


	//   ....[80]....
        /*016c*/ 	.word	0xffffffff


	//   ....[81]....
        /*0170*/ 	.word	0xffffffff


	//   ....[82]....
        /*0174*/ 	.word	0xffffffff


	//   ....[83]....
        /*0178*/ 	.word	0xffffffff


	//----- nvinfo : EIATTR_COOP_GROUP_INSTR_OFFSETS
	.align		4
.L_3195:
        /*017c*/ 	.byte	0x04, 0x28
        /*017e*/ 	.short	(.L_3197 - .L_3196)


	//   ....[0]....
.L_3196:
        /*0180*/ 	.word	0x00001420


	//   ....[1]....
        /*0184*/ 	.word	0x00001640


	//   ....[2]....
        /*0188*/ 	.word	0x000019b0


	//   ....[3]....
        /*018c*/ 	.word	0x00003a30


	//   ....[4]....
        /*0190*/ 	.word	0x00004280


	//   ....[5]....
        /*0194*/ 	.word	0x00004d60


	//   ....[6]....
        /*0198*/ 	.word	0x00004da0


	//   ....[7]....
        /*019c*/ 	.word	0x00004e40


	//   ....[8]....
        /*01a0*/ 	.word	0x00004e70


	//   ....[9]....
        /*01a4*/ 	.word	0x00004ec0


	//   ....[10]....
        /*01a8*/ 	.word	0x00004ed0


	//   ....[11]....
        /*01ac*/ 	.word	0x00004f30


	//   ....[12]....
        /*01b0*/ 	.word	0x00004f40


	//   ....[13]....
        /*01b4*/ 	.word	0x00004fb0


	//   ....[14]....
        /*01b8*/ 	.word	0x00004fc0


	//   ....[15]....
        /*01bc*/ 	.word	0x00005010


	//   ....[16]....
        /*01c0*/ 	.word	0x00005030


	//   ....[17]....
        /*01c4*/ 	.word	0x000050a0


	//   ....[18]....
        /*01c8*/ 	.word	0x000050d0


	//   ....[19]....
        /*01cc*/ 	.word	0x00005100


	//   ....[20]....
        /*01d0*/ 	.word	0x00005110


	//   ....[21]....
        /*01d4*/ 	.word	0x000051c0


	//   ....[22]....
        /*01d8*/ 	.word	0x000051e0


	//   ....[23]....
        /*01dc*/ 	.word	0x000051f0


	//   ....[24]....
        /*01e0*/ 	.word	0x00005200


	//   ....[25]....
        /*01e4*/ 	.word	0x00005730


	//   ....[26]....
        /*01e8*/ 	.word	0x00005760


	//   ....[27]....
        /*01ec*/ 	.word	0x00005770


	//   ....[28]....
        /*01f0*/ 	.word	0x00005780


	//   ....[29]....
        /*01f4*/ 	.word	0x00005790


	//   ....[30]....
        /*01f8*/ 	.word	0x000057a0


	//   ....[31]....
        /*01fc*/ 	.word	0x000057b0


	//   ....[32]....
        /*0200*/ 	.word	0x000057c0


	//   ....[33]....
        /*0204*/ 	.word	0x000057d0


	//   ....[34]....
        /*0208*/ 	.word	0x000057e0


	//   ....[35]....
        /*020c*/ 	.word	0x000058f0


	//   ....[36]....
        /*0210*/ 	.word	0x00005930


	//   ....[37]....
        /*0214*/ 	.word	0x00005940


	//   ....[38]....
        /*0218*/ 	.word	0x00005950


	//   ....[39]....
        /*021c*/ 	.word	0x00005a40


	//   ....[40]....
        /*0220*/ 	.word	0x00005a60


	//   ....[41]....
        /*0224*/ 	.word	0x00005a70


	//   ....[42]....
        /*0228*/ 	.word	0x00005a80


	//   ....[43]....
        /*022c*/ 	.word	0x00005b60


	//   ....[44]....
        /*0230*/ 	.word	0x00005b80


	//   ....[45]....
        /*0234*/ 	.word	0x00005b90


	//   ....[46]....
        /*0238*/ 	.word	0x00005ba0


	//   ....[47]....
        /*023c*/ 	.word	0x00005c80


	//   ....[48]....
        /*0240*/ 	.word	0x00005ca0


	//   ....[49]....
        /*0244*/ 	.word	0x00005cb0


	//   ....[50]....
        /*0248*/ 	.word	0x00005cc0


	//   ....[51]....
        /*024c*/ 	.word	0x00005db0


	//   ....[52]....
        /*0250*/ 	.word	0x00005df0


	//   ....[53]....
        /*0254*/ 	.word	0x00005e30


	//   ....[54]....
        /*0258*/ 	.word	0x00005e40


	//   ....[55]....
        /*025c*/ 	.word	0x00005e50


	//   ....[56]....
        /*0260*/ 	.word	0x00005e60


	//   ....[57]....
        /*0264*/ 	.word	0x00005e70


	//   ....[58]....
        /*0268*/ 	.word	0x00005e80


	//   ....[59]....
        /*026c*/ 	.word	0x00005e90


	//   ....[60]....
        /*0270*/ 	.word	0x00005eb0


	//   ....[61]....
        /*0274*/ 	.word	0x00007830


	//   ....[62]....
        /*0278*/ 	.word	0x00007860


	//   ....[63]....
        /*027c*/ 	.word	0x00007890


	//   ....[64]....
        /*0280*/ 	.word	0x000078b0


	//   ....[65]....
        /*0284*/ 	.word	0x000078e0


	//   ....[66]....
        /*0288*/ 	.word	0x00007910


	//   ....[67]....
        /*028c*/ 	.word	0x00007a90


	//   ....[68]....
        /*0290*/ 	.word	0x00007ad0


	//   ....[69]....
        /*0294*/ 	.word	0x00007c70


	//   ....[70]....
        /*0298*/ 	.word	0x00007cb0


	//   ....[71]....
        /*029c*/ 	.word	0x000082f0


	//   ....[72]....
        /*02a0*/ 	.word	0x000085d0


	//   ....[73]....
        /*02a4*/ 	.word	0x00008be0


	//   ....[74]....
        /*02a8*/ 	.word	0x00009020


	//   ....[75]....
        /*02ac*/ 	.word	0x00009070


	//   ....[76]....
        /*02b0*/ 	.word	0x000090c0


	//   ....[77]....
        /*02b4*/ 	.word	0x000090f0


	//   ....[78]....
        /*02b8*/ 	.word	0x00009110


	//   ....[79]....
        /*02bc*/ 	.word	0x000091e0


	//   ....[80]....
        /*02c0*/ 	.word	0x00009220


	//   ....[81]....
        /*02c4*/ 	.word	0x00009270


	//   ....[82]....
        /*02c8*/ 	.word	0x000092a0


	//   ....[83]....
        /*02cc*/ 	.word	0x000092c0


	//----- nvinfo : EIATTR_VRC_CTA_INIT_COUNT
	.align		4
.L_3197:
        /*02d0*/ 	.byte	0x02, 0x4a
	.zero		1
	.zero		1


	//----- nvinfo : EIATTR_EXIT_INSTR_OFFSETS
	.align		4
        /*02d4*/ 	.byte	0x04, 0x1c
        /*02d6*/ 	.short	(.L_3199 - .L_3198)


	//   ....[0]....
.L_3198:
        /*02d8*/ 	.word	0x00009360


	//   ....[1]....
        /*02dc*/ 	.word	0x000094d0


	//----- nvinfo : EIATTR_MAX_THREADS
	.align		4
.L_3199:
        /*02e0*/ 	.byte	0x04, 0x05
        /*02e2*/ 	.short	(.L_3201 - .L_3200)
.L_3200:
        /*02e4*/ 	.word	0x00000020
        /*02e8*/ 	.word	0x00000001
        /*02ec*/ 	.word	0x00000001


	//----- nvinfo : EIATTR_CRS_STACK_SIZE
	.align		4
.L_3201:
        /*02f0*/ 	.byte	0x04, 0x1e
        /*02f2*/ 	.short	(.L_3203 - .L_3202)
.L_3202:
        /*02f4*/ 	.word	0x00000000


	//----- nvinfo : EIATTR_CBANK_PARAM_SIZE
	.align		4
.L_3203:
        /*02f8*/ 	.byte	0x03, 0x19
        /*02fa*/ 	.short	0x01f0


	//----- nvinfo : EIATTR_PARAM_CBANK
	.align		4
        /*02fc*/ 	.byte	0x04, 0x0a
        /*02fe*/ 	.short	(.L_3205 - .L_3204)
	.align		4
.L_3204:
        /*0300*/ 	.word	index@(.nv.constant0._Z25selective_scan_bwd_kernelI32Selective_Scan_bwd_kernel_traitsILi32ELi8ELb0ELb1ELb1ELb1ELb0EN3c104HalfENS1_7complexIfEEEEv12SSMParamsBwd)
        /*0304*/ 	.short	0x0380
        /*0306*/ 	.short	0x01f0


	//----- nvinfo : EIATTR_SW_WAR
	.align		4
.L_3205:
        /*0308*/ 	.byte	0x04, 0x36
        /*030a*/ 	.short	(.L_3207 - .L_3206)
.L_3206:
        /*030c*/ 	.word	0x00000008
.L_3207:


//--------------------- .nv.info._Z25selective_scan_bwd_kernelI32Selective_Scan_bwd_kernel_traitsILi32ELi8ELb0ELb1ELb1ELb1ELb1EN3c104HalfENS1_7complexIfEEEEv12SSMParamsBwd --------------------------
	.section	.nv.info._Z25selective_scan_bwd_kernelI32Selective_Scan_bwd_kernel_traitsILi32ELi8ELb0ELb1ELb1ELb1ELb1EN3c104HalfENS1_7complexIfEEEEv12SSMParamsBwd,"",@"SHT_CUDA_INFO"
	.sectionflags	@""
	.align	4


	//----- nvinfo : EIATTR_CUDA_API_VERSION
	.align		4
        /*0000*/ 	.byte	0x04, 0x37
        /*0002*/ 	.short	(.L_3209 - .L_3208)
.L_3208:
        /*0004*/ 	.word	0x00000082


	//----- nvinfo : EIATTR_KPARAM_INFO
	.align		4
.L_3209:
        /*0008*/ 	.byte	0x04, 0x17
        /*000a*/ 	.short	(.L_3211 - .L_3210)
.L_3210:
        /*000c*/ 	.word	0x00000000
        /*0010*/ 	.short	0x0000
        /*0012*/ 	.short	0x0000
        /*0014*/ 	.byte	0x00, 0xf0, 0xc1, 0x07


	//----- nvinfo : EIATTR_SPARSE_MMA_MASK
	.align		4
.L_3211:
        /*0018*/ 	.byte	0x03, 0x50
        /*001a*/ 	.short	0x0000


	//----- nvinfo : EIATTR_MAXREG_COUNT
	.align		4
        /*001c*/ 	.byte	0x03, 0x1b
        /*001e*/ 	.short	0x00ff


	//----- nvinfo : EIATTR_NUM_BARRIERS
	.align		4
        /*0020*/ 	.byte	0x02, 0x4c
        /*0022*/ 	.byte	0x01
	.zero		1


	//----- nvinfo : EIATTR_MERCURY_ISA_VERSION
	.align		4
        /*0024*/ 	.byte	0x03, 0x5f
        /*0026*/ 	.short	0x0101


	//----- nvinfo : EIATTR_COOP_GROUP_MASK_REGIDS
	.align		4
        /*0028*/ 	.byte	0x04, 0x29
        /*002a*/ 	.short	(.L_3213 - .L_3212)


	//   ....[0]....
.L_3212:
        /*002c*/ 	.word	0xffffffff


	//   ....[1]....
        /*0030*/ 	.word	0xffffffff


	//   ....[2]....
        /*0034*/ 	.word	0xffffffff


	//   ....[3]....
        /*0038*/ 	.word	0xffffffff


	//   ....[4]....
        /*003c*/ 	.word	0xffffffff


	//   ....[5]....
        /*0040*/ 	.word	0xffffffff


	//   ....[6]....
        /*0044*/ 	.word	0xffffffff


	//   ....[7]....
        /*0048*/ 	.word	0xffffffff


	//   ....[8]....
        /*004c*/ 	.word	0xffffffff


	//   ....[9]....
        /*0050*/ 	.word	0xffffffff


	//   ....[10]....
        /*0054*/ 	.word	0xffffffff


	//   ....[11]....
        /*0058*/ 	.word	0xffffffff


	//   ....[12]....
        /*005c*/ 	.word	0xffffffff


	//   ....[13]....
        /*0060*/ 	.word	0xffffffff


	//   ....[14]....
        /*0064*/ 	.word	0xffffffff


	//   ....[15]....
        /*0068*/ 	.word	0xffffffff


	//   ....[16]....
        /*006c*/ 	.word	0xffffffff


	//   ....[17]....
        /*0070*/ 	.word	0xffffffff


	//   ....[18]....
        /*0074*/ 	.word	0xffffffff


	//   ....[19]....
        /*0078*/ 	.word	0xffffffff


	//   ....[20]....
        /*007c*/ 	.word	0xffffffff


	//   ....[21]....
        /*0080*/ 	.word	0xffffffff


	//   ....[22]....
        /*0084*/ 	.word	0xffffffff


	//   ....[23]....
        /*0088*/ 	.word	0xffffffff


	//   ....[24]....
        /*008c*/ 	.word	0xffffffff


	//   ....[25]....
        /*0090*/ 	.word	0xffffffff


	//   ....[26]....
        /*0094*/ 	.word	0xffffffff


	//   ....[27]....
        /*0098*/ 	.word	0xffffffff


	//   ....[28]....
        /*009c*/ 	.word	0xffffffff


	//   ....[29]....
        /*00a0*/ 	.word	0xffffffff


	//   ....[30]....
        /*00a4*/ 	.word	0xffffffff


	//   ....[31]....
        /*00a8*/ 	.word	0xffffffff


	//   ....[32]....
        /*00ac*/ 	.word	0xffffffff


	//   ....[33]....
        /*00b0*/ 	.word	0xffffffff


	//   ....[34]....
        /*00b4*/ 	.word	0xffffffff


	//   ....[35]....
        /*00b8*/ 	.word	0xffffffff


	//   ....[36]....
        /*00bc*/ 	.word	0xffffffff


	//   ....[37]....
        /*00c0*/ 	.word	0xffffffff


	//   ....[38]....
        /*00c4*/ 	.word	0xffffffff


	//   ....[39]....
        /*00c8*/ 	.word	0xffffffff


	//   ....[40]....
        /*00cc*/ 	.word	0xffffffff


	//   ....[41]....
        /*00d0*/ 	.word	0xffffffff


	//   ....[42]....
        /*00d4*/ 	.word	0xffffffff


	//   ....[43]....
        /*00d8*/ 	.word	0xffffffff


	//   ....[44]....
        /*00dc*/ 	.word	0xffffffff


	//   ....[45]....
        /*00e0*/ 	.word	0xffffffff


	//   ....[46]....
        /*00e4*/ 	.word	0xffffffff


	//   ....[47]....
        /*00e8*/ 	.word	0xffffffff


	//   ....[48]....
        /*00ec*/ 	.word	0xffffffff


	//   ....[49]....
        /*00f0*/ 	.word	0xffffffff


	//   ....[50]....
        /*00f4*/ 	.word	0xffffffff


	//   ....[51]....
        /*00f8*/ 	.word	0xffffffff


	//   ....[52]....
        /*00fc*/ 	.word	0xffffffff


	//   ....[53]....
        /*0100*/ 	.word	0xffffffff


	//   ....[54]....
        /*0104*/ 	.word	0xffffffff


	//   ....[55]....
        /*0108*/ 	.word	0xffffffff


	//   ....[56]....
        /*010c*/ 	.word	0xffffffff


	//   ....[57]....
        /*0110*/ 	.word	0xffffffff


	//   ....[58]....
        /*0114*/ 	.word	0xffffffff


	//   ....[59]....
        /*0118*/ 	.word	0xffffffff


	//   ....[60]....
        /*011c*/ 	.word	0xffffffff


	//   ....[61]....
        /*0120*/ 	.word	0xffffffff


	//   ....[62]....
        /*0124*/ 	.word	0xffffffff


	//   ....[63]....
        /*0128*/ 	.word	0xffffffff


	//   ....[64]....
        /*012c*/ 	.word	0xffffffff


	//   ....[65]....
        /*0130*/ 	.word	0xffffffff


	//   ....[66]....
        /*0134*/ 	.word	0xffffffff


	//   ....[67]....
        /*0138*/ 	.word	0xffffffff


	//   ....[68]....
        /*013c*/ 	.word	0xffffffff


	//   ....[69]....
        /*0140*/ 	.word	0xffffffff


	//   ....[70]....
        /*0144*/ 	.word	0xffffffff


	//   ....[71]....
        /*0148*/ 	.word	0xffffffff


	//   ....[72]....
        /*014c*/ 	.word	0xffffffff


	//   ....[73]....
        /*0150*/ 	.word	0xffffffff


	//   ....[74]....
        /*0154*/ 	.word	0xffffffff


	//   ....[75]....
        /*0158*/ 	.word	0xffffffff


	//   ....[76]....
        /*015c*/ 	.word	0xffffffff


	//   ....[77]....
        /*0160*/ 	.word	0xffffffff


	//   ....[78]....
        /*0164*/ 	.word	0xffffffff


	//   ....[79]....
        /*0168*/ 	.word	0xffffffff


	//   ....[80]....
        /*016c*/ 	.word	0xffffffff


	//   ....[81]....
        /*0170*/ 	.word	0xffffffff


	//   ....[82]....
        /*0174*/ 	.word	0xffffffff


	//   ....[83]....
        /*0178*/ 	.word	0xffffffff


	//   ....[84]....
        /*017c*/ 	.word	0xffffffff


	//   ....[85]....
        /*0180*/ 	.word	0xffffffff


	//   ....[86]....
        /*0184*/ 	.word	0xffffffff


	//   ....[87]....
        /*0188*/ 	.word	0xffffffff


	//----- nvinfo : EIATTR_COOP_GROUP_INSTR_OFFSETS
	.align		4
.L_3213:
        /*018c*/ 	.byte	0x04, 0x28
        /*018e*/ 	.short	(.L_3215 - .L_3214)


	//   ....[0]....
.L_3214:
        /*0190*/ 	.word	0x000014f0


	//   ....[1]....
        /*0194*/ 	.word	0x00001750


	//   ....[2]....
        /*0198*/ 	.word	0x00001a30


	//   ....[3]....
        /*019c*/ 	.word	0x00002ea0


	//   ....[4]....
        /*01a0*/ 	.word	0x000032b0


	//   ....[5]....
        /*01a4*/ 	.word	0x00003820


	//   ....[6]....
        /*01a8*/ 	.word	0x00003d80


	//   ....[7]....
        /*01ac*/ 	.word	0x00004ec0


	//   ....[8]....
        /*01b0*/ 	.word	0x000056b0


	//   ....[9]....
        /*01b4*/ 	.word	0x00006220


	//   ....[10]....
        /*01b8*/ 	.word	0x00006250


	//   ....[11]....
        /*01bc*/ 	.word	0x00006320


	//   ....[12]....
        /*01c0*/ 	.word	0x00006360


	//   ....[13]....
        /*01c4*/ 	.word	0x000063a0


	//   ....[14]....
        /*01c8*/ 	.word	0x000063d0


	//   ....[15]....
        /*01cc*/ 	.word	0x000064d0


	//   ....[16]....
        /*01d0*/ 	.word	0x00006520


	//   ....[17]....
        /*01d4*/ 	.word	0x000065b0


	//   ....[18]....
        /*01d8*/ 	.word	0x00006630


	//   ....[19]....
        /*01dc*/ 	.word	0x000066e0


	//   ....[20]....
        /*01e0*/ 	.word	0x00006720


	//   ....[21]....
        /*01e4*/ 	.word	0x000067e0


	//   ....[22]....
        /*01e8*/ 	.word	0x00006840


	//   ....[23]....
        /*01ec*/ 	.word	0x00006880


	//   ....[24]....
        /*01f0*/ 	.word	0x000068c0


	//   ....[25]....
        /*01f4*/ 	.word	0x000069e0


	//   ....[26]....
        /*01f8*/ 	.word	0x00006a30


	//   ....[27]....
        /*01fc*/ 	.word	0x00006a70


	//   ....[28]....
        /*0200*/ 	.word	0x00006ab0


	//   ....[29]....
        /*0204*/ 	.word	0x00006b50


	//   ....[30]....
        /*0208*/ 	.word	0x00006bf0


	//   ....[31]....
        /*020c*/ 	.word	0x00006c10


	//   ....[32]....
        /*0210*/ 	.word	0x00006c20


	//   ....[33]....
        /*0214*/ 	.word	0x00006c30


	//   ....[34]....
        /*0218*/ 	.word	0x00006c40


	//   ....[35]....
        /*021c*/ 	.word	0x00006c50


	//   ....[36]....
        /*0220*/ 	.word	0x00006c60


	//   ....[37]....
        /*0224*/ 	.word	0x00006c70


	//   ....[38]....
        /*0228*/ 	.word	0x00006c80


	//   ....[39]....
        /*022c*/ 	.word	0x00006d80


	//   ....[40]....
        /*0230*/ 	.word	0x00006db0


	//   ....[41]....
        /*0234*/ 	.word	0x00006dd0


	//   ....[42]....
        /*0238*/ 	.word	0x00006de0


	//   ....[43]....
        /*023c*/ 	.word	0x00006ec0


	//   ....[44]....
        /*0240*/ 	.word	0x00006ee0


	//   ....[45]....
        /*0244*/ 	.word	0x00006ef0


	//   ....[46]....
        /*0248*/ 	.word	0x00006f00


	//   ....[47]....
        /*024c*/ 	.word	0x00006fe0


	//   ....[48]....
        /*0250*/ 	.word	0x00007000


	//   ....[49]....
        /*0254*/ 	.word	0x00007010


	//   ....[50]....
        /*0258*/ 	.word	0x00007020


	//   ....[51]....
        /*025c*/ 	.word	0x00007100


	//   ....[52]....
        /*0260*/ 	.word	0x00007120


	//   ....[53]....
        /*0264*/ 	.word	0x00007130


	//   ....[54]....
        /*0268*/ 	.word	0x00007140


	//   ....[55]....
        /*026c*/ 	.word	0x00007220


	//   ....[56]....
        /*0270*/ 	.word	0x00007270


	//   ....[57]....
        /*0274*/ 	.word	0x000072a0


	//   ....[58]....
        /*0278*/ 	.word	0x000072d0


	//   ....[59]....
        /*027c*/ 	.word	0x00007300


	//   ....[60]....
        /*0280*/ 	.word	0x00007330


	//   ....[61]....
        /*0284*/ 	.word	0x00007350


	//   ....[62]....
        /*0288*/ 	.word	0x00007370


	//   ....[63]....
        /*028c*/ 	.word	0x00007380


	//   ....[64]....
        /*0290*/ 	.word	0x000073a0


	//   ....[65]....
        /*0294*/ 	.word	0x00008cb0


	//   ....[66]....
        /*0298*/ 	.word	0x00008ce0


	//   ....[67]....
        /*029c*/ 	.word	0x00008d10


	//   ....[68]....
        /*02a0*/ 	.word	0x00008d30


	//   ....[69]....
        /*02a4*/ 	.word	0x00008d70


	//   ....[70]....
        /*02a8*/ 	.word	0x00008db0


	//   ....[71]....
        /*02ac*/ 	.word	0x00008f40


	//   ....[72]....
        /*02b0*/ 	.word	0x00008f80


	//   ....[73]....
        /*02b4*/ 	.word	0x00009110


	//   ....[74]....
        /*02b8*/ 	.word	0x00009150


	//   ....[75]....
        /*02bc*/ 	.word	0x00009750


	//   ....[76]....
        /*02c0*/ 	.word	0x00009a70


	//   ....[77]....
        /*02c4*/ 	.word	0x0000a050


	//   ....[78]....
        /*02c8*/ 	.word	0x0000a490


	//   ....[79]....
        /*02cc*/ 	.word	0x0000a4e0


	//   ....[80]....
        /*02d0*/ 	.word	0x0000a530


	//   ....[81]....
        /*02d4*/ 	.word	0x0000a560


	//   ....[82]....
        /*02d8*/ 	.word	0x0000a580


	//   ....[83]....
        /*02dc*/ 	.word	0x0000a650


	//   ....[84]....
        /*02e0*/ 	.word	0x0000a690


	//   ....[85]....
        /*02e4*/ 	.word	0x0000a6e0


	//   ....[86]....
        /*02e8*/ 	.word	0x0000a710


	//   ....[87]....
        /*02ec*/ 	.word	0x0000a730


	//----- nvinfo : EIATTR_VRC_CTA_INIT_COUNT
	.align		4
.L_3215:
        /*02f0*/ 	.byte	0x02, 0x4a
	.zero		1
	.zero		1


	//----- nvinfo : EIATTR_EXIT_INSTR_OFFSETS
	.align		4
        /*02f4*/ 	.byte	0x04, 0x1c
        /*02f6*/ 	.short	(.L_3217 - .L_3216)


	//   ....[0]....
.L_3216:
        /*02f8*/ 	.word	0x0000a7d0


	//   ....[1]....
        /*02fc*/ 	.word	0x0000a980


	//----- nvinfo : EIATTR_MAX_THREADS
	.align		4
.L_3217:
        /*0300*/ 	.byte	0x04, 0x05
        /*0302*/ 	.short	(.L_3219 - .L_3218)
.L_3218:
        /*0304*/ 	.word	0x00000020
        /*0308*/ 	.word	0x00000001
        /*030c*/ 	.word	0x00000001


	//----- nvinfo : EIATTR_CRS_STACK_SIZE
	.align		4
.L_3219:
        /*0310*/ 	.byte	0x04, 0x1e
        /*0312*/ 	.short	(.L_3221 - .L_3220)
.L_3220:
        /*0314*/ 	.word	0x00000000


	//----- nvinfo : EIATTR_CBANK_PARAM_SIZE
	.align		4
.L_3221:
        /*0318*/ 	.byte	0x03, 0x19
        /*031a*/ 	.short	0x01f0


	//----- nvinfo : EIATTR_PARAM_CBANK
	.align		4
        /*031c*/ 	.byte	0x04, 0x0a
        /*031e*/ 	.short	(.L_3223 - .L_3222)
	.align		4
.L_3222:
        /*0320*/ 	.word	index@(.nv.constant0._Z25selective_scan_bwd_kernelI32Selective_Scan_bwd_kernel_traitsILi32ELi8ELb0ELb1ELb1ELb1ELb1EN3c104HalfENS1_7complexIfEEEEv12SSMParamsBwd)
        /*0324*/ 	.short	0x0380
        /*0326*/ 	.short	0x01f0


	//----- nvinfo : EIATTR_SW_WAR
	.align		4
.L_3223:
        /*0328*/ 	.byte	0x04, 0x36
        /*032a*/ 	.short	(.L_3225 - .L_3224)
.L_3224:
        /*032c*/ 	.word	0x00000008
.L_3225:


//--------------------- .nv.info._Z25selective_scan_bwd_kernelI32Selective_Scan_bwd_kernel_traitsILi32ELi8ELb1ELb0ELb0ELb0ELb0EN3c104HalfENS1_7complexIfEEEEv12SSMParamsBwd --------------------------
	.section	.nv.info._Z25selective_scan_bwd_kernelI32Selective_Scan_bwd_kernel_traitsILi32ELi8ELb1ELb0ELb0ELb0ELb0EN3c104HalfENS1_7complexIfEEEEv12SSMParamsBwd,"",@"SHT_CUDA_INFO"
	.sectionflags	@""
	.align	4


	//----- nvinfo : EIATTR_CUDA_API_VERSION
	.align		4
        /*0000*/ 	.byte	0x04, 0x37
        /*0002*/ 	.short	(.L_3227 - .L_3226)
.L_3226:
        /*0004*/ 	.word	0x00000082


	//----- nvinfo : EIATTR_KPARAM_INFO
	.align		4
.L_3227:
        /*0008*/ 	.byte	0x04, 0x17
        /*000a*/ 	.short	(.L_3229 - .L_3228)
.L_3228:
        /*000c*/ 	.word	0x00000000
        /*0010*/ 	.short	0x0000
        /*0012*/ 	.short	0x0000
        /*0014*/ 	.byte	0x00, 0xf0, 0xc1, 0x07


	//----- nvinfo : EIATTR_SPARSE_MMA_MASK
	.align		4
.L_3229:
        /*0018*/ 	.byte	0x03, 0x50
        /*001a*/ 	.short	0x0000


	//----- nvinfo : EIATTR_MAXREG_COUNT
	.align		4
        /*001c*/ 	.byte	0x03, 0x1b
        /*001e*/ 	.short	0x00ff


	//----- nvinfo : EIATTR_NUM_BARRIERS
	.align		4
        /*0020*/ 	.byte	0x02, 0x4c
        /*0022*/ 	.byte	0x01
	.zero		1


	//----- nvinfo : EIATTR_MERCURY_ISA_VERSION
	.align		4
        /*0024*/ 	.byte	0x03, 0x5f
        /*0026*/ 	.short	0x0101


	//----- nvinfo : EIATTR_COOP_GROUP_MASK_REGIDS
	.align		4
        /*0028*/ 	.byte	0x04, 0x29
        /*002a*/ 	.short	(.L_3231 - .L_3230)


	//   ....[0]....
.L_3230:
        /*002c*/ 	.word	0xffffffff


	//   ....[1]....
        /*0030*/ 	.word	0xffffffff


	//   ....[2]....
        /*0034*/ 	.word	0xffffffff


	//   ....[3]....
        /*0038*/ 	.word	0xffffffff


	//   ....[4]....
        /*003c*/ 	.word	0xffffffff


	//   ....[5]....
        /*0040*/ 	.word	0xffffffff


	//   ....[6]....
        /*0044*/ 	.word	0xffffffff


	//   ....[7]....
        /*0048*/ 	.word	0xffffffff


	//   ....[8]....
        /*004c*/ 	.word	0xffffffff


	//   ....[9]....
        /*0050*/ 	.word	0xffffffff


	//   ....[10]....
        /*0054*/ 	.word	0xffffffff


	//   ....[11]....
        /*0058*/ 	.word	0xffffffff


	//   ....[12]....
        /*005c*/ 	.word	0xffffffff


	//   ....[13]....
        /*0060*/ 	.word	0xffffffff


	//   ....[14]....
        /*0064*/ 	.word	0xffffffff


	//   ....[15]....
        /*0068*/ 	.word	0xffffffff


	//   ....[16]....
        /*006c*/ 	.word	0xffffffff


	//   ....[17]....
        /*0070*/ 	.word	0xffffffff


	//   ....[18]....
        /*0074*/ 	.word	0xffffffff


	//   ....[19]....
        /*0078*/ 	.word	0xffffffff


	//   ....[20]....
        /*007c*/ 	.word	0xffffffff


	//   ....[21]....
        /*0080*/ 	.word	0xffffffff


	//   ....[22]....
        /*0084*/ 	.word	0xffffffff


	//   ....[23]....
        /*0088*/ 	.word	0xffffffff


	//   ....[24]....
        /*008c*/ 	.word	0xffffffff


	//   ....[25]....
        /*0090*/ 	.word	0xffffffff


	//   ....[26]....
        /*0094*/ 	.word	0xffffffff


	//   ....[27]....
        /*0098*/ 	.word	0xffffffff


	//   ....[28]....
        /*009c*/ 	.word	0xffffffff


	//   ....[29]....
        /*00a0*/ 	.word	0xffffffff


	//   ....[30]....
        /*00a4*/ 	.word	0xffffffff


	//   ....[31]....
        /*00a8*/ 	.word	0xffffffff


	//   ....[32]....
        /*00ac*/ 	.word	0xffffffff


	//   ....[33]....
        /*00b0*/ 	.word	0xffffffff


	//   ....[34]....
        /*00b4*/ 	.word	0xffffffff


	//   ....[35]....
        /*00b8*/ 	.word	0xffffffff


	//   ....[36]....
        /*00bc*/ 	.word	0xffffffff


	//   ....[37]....
        /*00c0*/ 	.word	0xffffffff


	//   ....[38]....
        /*00c4*/ 	.word	0xffffffff


	//   ....[39]....
        /*00c8*/ 	.word	0xffffffff


	//   ....[40]....
        /*00cc*/ 	.word	0xffffffff


	//   ....[41]....
        /*00d0*/ 	.word	0xffffffff


	//   ....[42]....
        /*00d4*/ 	.word	0xffffffff


	//   ....[43]....
        /*00d8*/ 	.word	0xffffffff


	//   ....[44]....
        /*00dc*/ 	.word	0xffffffff


	//   ....[45]....
        /*00e0*/ 	.word	0xffffffff


	//   ....[46]....
        /*00e4*/ 	.word	0xffffffff


	//   ....[47]....
        /*00e8*/ 	.word	0xffffffff


	//   ....[48]....
        /*00ec*/ 	.word	0xffffffff


	//   ....[49]....
        /*00f0*/ 	.word	0xffffffff


	//   ....[50]....
        /*00f4*/ 	.word	0xffffffff


	//   ....[51]....
        /*00f8*/ 	.word	0xffffffff


	//   ....[52]....
        /*00fc*/ 	.word	0xffffffff


	//   ....[53]....
        /*0100*/ 	.word	0xffffffff


	//   ....[54]....
        /*0104*/ 	.word	0xffffffff


	//   ....[55]....
        /*0108*/ 	.word	0xffffffff


	//   ....[56]....
        /*010c*/ 	.word	0xffffffff


	//   ....[57]....
        /*0110*/ 	.word	0xffffffff


	//   ....[58]....
        /*0114*/ 	.word	0xffffffff


	//   ....[59]....
        /*0118*/ 	.word	0xffffffff


	//   ....[60]....
        /*011c*/ 	.word	0xffffffff


	//   ....[61]....
        /*0120*/ 	.word	0xffffffff


	//   ....[62]....
        /*0124*/ 	.word	0xffffffff


	//   ....[63]....
        /*0128*/ 	.word	0xffffffff


	//   ....[64]....
        /*012c*/ 	.word	0xffffffff


	//   ....[65]....
        /*0130*/ 	.word	0xffffffff


	//   ....[66]....
        /*0134*/ 	.word	0xffffffff


	//   ....[67]....
        /*0138*/ 	.word	0xffffffff


	//   ....[68]....
        /*013c*/ 	.word	0xffffffff


	//   ....[69]....
        /*0140*/ 	.word	0xffffffff


	//   ....[70]....
        /*0144*/ 	.word	0xffffffff


	//   ....[71]....
        /*0148*/ 	.word	0xffffffff


	//   ....[72]....
        /*014c*/ 	.word	0xffffffff


	//   ....[73]....
        /*0150*/ 	.word	0xffffffff


	//   ....[74]....
        /*0154*/ 	.word	0xffffffff


	//   ....[75]....
        /*0158*/ 	.word	0xffffffff


	//   ....[76]....
        /*015c*/ 	.word	0xffffffff


	//   ....[77]....
        /*0160*/ 	.word	0xffffffff


	//   ....[78]....
        /*0164*/ 	.word	0xffffffff


	//   ....[79]....
        /*0168*/ 	.word	0xffffffff


	//   ....[80]....
        /*016c*/ 	.word	0xffffffff


	//   ....[81]....
        /*0170*/ 	.word	0xffffffff


	//   ....[82]....
        /*0174*/ 	.word	0xffffffff


	//   ....[83]....
        /*0178*/ 	.word	0xffffffff


	//   ....[84]....
        /*017c*/ 	.word	0xffffffff


	//   ....[85]....
        /*0180*/ 	.word	0xffffffff


	//   ....[86]....
        /*0184*/ 	.word	0xffffffff


	//   ....[87]....
        /*0188*/ 	.word	0xffffffff


	//   ....[88]....
        /*018c*/ 	.word	0xffffffff


	//   ....[89]....
        /*0190*/ 	.word	0xffffffff


	//   ....[90]....
        /*0194*/ 	.word	0xffffffff


	//----- nvinfo : EIATTR_COOP_GROUP_INSTR_OFFSETS
	.align		4
.L_3231:
        /*0198*/ 	.byte	0x04, 0x28
        /*019a*/ 	.short	(.L_3233 - .L_3232)


	//   ....[0]....
.L_3232:
        /*019c*/ 	.word	0x000006f0


	//   ....[1]....
        /*01a0*/ 	.word	0x00000770


	//   ....[2]....
        /*01a4*/ 	.word	0x000008b0


	//   ....[3]....
        /*01a8*/ 	.word	0x00001a80


	//   ....[4]....
        /*01ac*/ 	.word	0x00001aa0


	//   ....[5]....
        /*01b0*/ 	.word	0x00001ab0


	//   ....[6]....
        /*01b4*/ 	.word	0x00001ac0


	//   ....[7]....
        /*01b8*/ 	.word	0x00001b50


	//   ....[8]....
        /*01bc*/ 	.word	0x00001b90


	//   ....[9]....
        /*01c0*/ 	.word	0x00001bb0


	//   ....[10]....
        /*01c4*/ 	.word	0x00001bd0


	//   ....[11]....
        /*01c8*/ 	.word	0x00001cb0


	//   ....[12]....
        /*01cc*/ 	.word	0x00001cf0


	//   ....[13]....
        /*01d0*/ 	.word	0x00001d30


	//   ....[14]....
        /*01d4*/ 	.word	0x00001d70


	//   ....[15]....
        /*01d8*/ 	.word	0x00001f10


	//   ....[16]....
        /*01dc*/ 	.word	0x00001f50


	//   ....[17]....
        /*01e0*/ 	.word	0x00001f90


	//   ....[18]....
        /*01e4*/ 	.word	0x00001fd0


	//   ....[19]....
        /*01e8*/ 	.word	0x00002180


	//   ....[20]....
        /*01ec*/ 	.word	0x000021c0


	//   ....[21]....
        /*01f0*/ 	.word	0x00002200


	//   ....[22]....
        /*01f4*/ 	.word	0x00002240


	//   ....[23]....
        /*01f8*/ 	.word	0x000022f0


	//   ....[24]....
        /*01fc*/ 	.word	0x00002320


	//   ....[25]....
        /*0200*/ 	.word	0x000023b0


	//   ....[26]....
        /*0204*/ 	.word	0x000023f0


	//   ....[27]....
        /*0208*/ 	.word	0x00002400


	//   ....[28]....
        /*020c*/ 	.word	0x00002410


	//   ....[29]....
        /*0210*/ 	.word	0x00002420


	//   ....[30]....
        /*0214*/ 	.word	0x00002430


	//   ....[31]....
        /*0218*/ 	.word	0x00002440


	//   ....[32]....
        /*021c*/ 	.word	0x00002460


	//   ....[33]....
        /*0220*/ 	.word	0x00002550


	//   ....[34]....
        /*0224*/ 	.word	0x00002560


	//   ....[35]....
        /*0228*/ 	.word	0x00002570


	//   ....[36]....
        /*022c*/ 	.word	0x00002580


	//   ....[37]....
        /*0230*/ 	.word	0x00002650


	//   ....[38]....
        /*0234*/ 	.word	0x00002670


	//   ....[39]....
        /*0238*/ 	.word	0x00002680


	//   ....[40]....
        /*023c*/ 	.word	0x00002690


	//   ....[41]....
        /*0240*/ 	.word	0x00002760


	//   ....[42]....
        /*0244*/ 	.word	0x00002780


	//   ....[43]....
        /*0248*/ 	.word	0x00002790


	//   ....[44]....
        /*024c*/ 	.word	0x000027a0


	//   ....[45]....
        /*0250*/ 	.word	0x00002870


	//   ....[46]....
        /*0254*/ 	.word	0x00002890


	//   ....[47]....
        /*0258*/ 	.word	0x000028a0


	//   ....[48]....
        /*025c*/ 	.word	0x000028b0


	//   ....[49]....
        /*0260*/ 	.word	0x00002980


	//   ....[50]....
        /*0264*/ 	.word	0x000029c0


	//   ....[51]....
        /*0268*/ 	.word	0x000029e0


	//   ....[52]....
        /*026c*/ 	.word	0x000029f0


	//   ....[53]....
        /*0270*/ 	.word	0x00002a00


	//   ....[54]....
        /*0274*/ 	.word	0x00002a10


	//   ....[55]....
        /*0278*/ 	.word	0x00002a20


	//   ....[56]....
        /*027c*/ 	.word	0x00002a40


	//   ....[57]....
        /*0280*/ 	.word	0x00002a60


	//   ....[58]....
        /*0284*/ 	.word	0x00002a90


	//   ....[59]....
        /*0288*/ 	.word	0x000036c0


	//   ....[60]....
        /*028c*/ 	.word	0x00003700


	//   ....[61]....
        /*0290*/ 	.word	0x00003740


	//   ....[62]....
        /*0294*/ 	.word	0x00003770


	//   ....[63]....
        /*0298*/ 	.word	0x000037c0


	//   ....[64]....
        /*029c*/ 	.word	0x000037f0


	//   ....[65]....
        /*02a0*/ 	.word	0x00003830


	//   ....[66]....
        /*02a4*/ 	.word	0x00003870


	//   ....[67]....
        /*02a8*/ 	.word	0x00003970


	//   ....[68]....
        /*02ac*/ 	.word	0x000039b0


	//   ....[69]....
        /*02b0*/ 	.word	0x000039f0


	//   ....[70]....
        /*02b4*/ 	.word	0x00003a30


	//   ....[71]....
        /*02b8*/ 	.word	0x00003b10


	//   ....[72]....
        /*02bc*/ 	.word	0x00003b50


	//   ....[73]....
        /*02c0*/ 	.word	0x00003b90


	//   ....[74]....
        /*02c4*/ 	.word	0x00003bd0


	//   ....[75]....
        /*02c8*/ 	.word	0x00003cc0


	//   ....[76]....
        /*02cc*/ 	.word	0x00003ce0


	//   ....[77]....
        /*02d0*/ 	.word	0x00003d10


	//   ....[78]....
        /*02d4*/ 	.word	0x00003d20


	//   ....[79]....
        /*02d8*/ 	.word	0x00004140


	//   ....[80]....
        /*02dc*/ 	.word	0x00004330


	//   ....[81]....
        /*02e0*/ 	.word	0x00004440


	//   ....[82]....
        /*02e4*/ 	.word	0x00004490


	//   ....[83]....
        /*02e8*/ 	.word	0x000044e0


	//   ....[84]....
        /*02ec*/ 	.word	0x00004510


	//   ....[85]....
        /*02f0*/ 	.word	0x00004530


	//   ....[86]....
        /*02f4*/ 	.word	0x00004600


	//   ....[87]....
        /*02f8*/ 	.word	0x00004640


	//   ....[88]....
        /*02fc*/ 	.word	0x00004690


	//   ....[89]....
        /*0300*/ 	.word	0x000046c0


	//   ....[90]....
        /*0304*/ 	.word	0x000046e0


	//----- nvinfo : EIATTR_VRC_CTA_INIT_COUNT
	.align		4
.L_3233:
        /*0308*/ 	.byte	0x02, 0x4a
	.zero		1
	.zero		1


	//----- nvinfo : EIATTR_EXIT_INSTR_OFFSETS
	.align		4
        /*030c*/ 	.byte	0x04, 0x1c
        /*030e*/ 	.short	(.L_3235 - .L_3234)


	//   ....[0]....
.L_3234:
        /*0310*/ 	.word	0x00004780


	//   ....[1]....
        /*0314*/ 	.word	0x00004ca0


	//----- nvinfo : EIATTR_MAX_THREADS
	.align		4
.L_3235:
        /*0318*/ 	.byte	0x04, 0x05
        /*031a*/ 	.short	(.L_3237 - .L_3236)
.L_3236:
        /*031c*/ 	.word	0x00000020
        /*0320*/ 	.word	0x00000001
        /*0324*/ 	.word	0x00000001


	//----- nvinfo : EIATTR_CRS_STACK_SIZE
	.align		4
.L_3237:
        /*0328*/ 	.byte	0x04, 0x1e
        /*032a*/ 	.short	(.L_3239 - .L_3238)
.L_3238:
        /*032c*/ 	.word	0x00000000


	//----- nvinfo : EIATTR_CBANK_PARAM_SIZE
	.align		4
.L_3239:
        /*0330*/ 	.byte	0x03, 0x19
        /*0332*/ 	.short	0x01f0


	//----- nvinfo : EIATTR_PARAM_CBANK
	.align		4
        /*0334*/ 	.byte	0x04, 0x0a
        /*0336*/ 	.short	(.L_3241 - .L_3240)
	.align		4
.L_3240:
        /*0338*/ 	.word	index@(.nv.constant0._Z25selective_scan_bwd_kernelI32Selective_Scan_bwd_kernel_traitsILi32ELi8ELb1ELb0ELb0ELb0ELb0EN3c104HalfENS1_7complexIfEEEEv12SSMParamsBwd)
        /*033c*/ 	.short	0x0380
        /*033e*/ 	.short	0x01f0


	//----- nvinfo : EIATTR_SW_WAR
	.align		4
.L_3241:
        /*0340*/ 	.byte	0x04, 0x36
        /*0342*/ 	.short	(.L_3243 - .L_3242)
.L_3242:
        /*0344*/ 	.word	0x00000008
.L_3243:


//--------------------- .nv.info._Z25selective_scan_bwd_kernelI32Selective_Scan_bwd_kernel_traitsILi32ELi8ELb1ELb0ELb0ELb0ELb1EN3c104HalfENS1_7complexIfEEEEv12SSMParamsBwd --------------------------
	.section	.nv.info._Z25selective_scan_bwd_kernelI32Selective_Scan_bwd_kernel_traitsILi32ELi8ELb1ELb0ELb0ELb0ELb1EN3c104HalfENS1_7complexIfEEEEv12SSMParamsBwd,"",@"SHT_CUDA_INFO"
	.sectionflags	@""
	.align	4


	//----- nvinfo : EIATTR_CUDA_API_VERSION
	.align		4
        /*0000*/ 	.byte	0x04, 0x37
        /*0002*/ 	.short	(.L_3245 - .L_3244)
.L_3244:
        /*0004*/ 	.word	0x00000082


	//----- nvinfo : EIATTR_KPARAM_INFO
	.align		4
.L_3245:
        /*0008*/ 	.byte	0x04, 0x17
        /*000a*/ 	.short	(.L_3247 - .L_3246)
.L_3246:
        /*000c*/ 	.word	0x00000000
        /*0010*/ 	.short	0x0000
        /*0012*/ 	.short	0x0000
        /*0014*/ 	.byte	0x00, 0xf0, 0xc1, 0x07


	//----- nvinfo : EIATTR_SPARSE_MMA_MASK
	.align		4
.L_3247:
        /*0018*/ 	.byte	0x03, 0x50
        /*001a*/ 	.short	0x0000


	//----- nvinfo : EIATTR_MAXREG_COUNT
	.align		4
        /*001c*/ 	.byte	0x03, 0x1b
        /*001e*/ 	.short	0x00ff


	//----- nvinfo : EIATTR_NUM_BARRIERS
	.align		4
        /*0020*/ 	.byte	0x02, 0x4c
        /*0022*/ 	.byte	0x01
	.zero		1


	//----- nvinfo : EIATTR_MERCURY_ISA_VERSION
	.align		4
        /*0024*/ 	.byte	0x03, 0x5f
        /*0026*/ 	.short	0x0101


	//----- nvinfo : EIATTR_COOP_GROUP_MASK_REGIDS
	.align		4
        /*0028*/ 	.byte	0x04, 0x29
        /*002a*/ 	.short	(.L_3249 - .L_3248)


	//   ....[0]....
.L_3248:
        /*002c*/ 	.word	0xffffffff


	//   ....[1]....
        /*0030*/ 	.word	0xffffffff


	//   ....[2]....
        /*0034*/ 	.word	0xffffffff


	//   ....[3]....
        /*0038*/ 	.word	0xffffffff


	//   ....[4]....
        /*003c*/ 	.word	0xffffffff


	//   ....[5]....
        /*0040*/ 	.word	0xffffffff


	//   ....[6]....
        /*0044*/ 	.word	0xffffffff


	//   ....[7]....
        /*0048*/ 	.word	0xffffffff


	//   ....[8]....
        /*004c*/ 	.word	0xffffffff


	//   ....[9]....
        /*0050*/ 	.word	0xffffffff


	//   ....[10]....
        /*0054*/ 	.word	0xffffffff


	//   ....[11]....
        /*0058*/ 	.word	0xffffffff


	//   ....[12]....
        /*005c*/ 	.word	0xffffffff


	//   ....[13]....
        /*0060*/ 	.word	0xffffffff


	//   ....[14]....
        /*0064*/ 	.word	0xffffffff


	//   ....[15]....
        /*0068*/ 	.word	0xffffffff


	//   ....[16]....
        /*006c*/ 	.word	0xffffffff


	//   ....[17]....
        /*0070*/ 	.word	0xffffffff


	//   ....[18]....
        /*0074*/ 	.word	0xffffffff


	//   ....[19]....
        /*0078*/ 	.word	0xffffffff


	//   ....[20]....
        /*007c*/ 	.word	0xffffffff


	//   ....[21]....
        /*0080*/ 	.word	0xffffffff


	//   ....[22]....
        /*0084*/ 	.word	0xffffffff


	//   ....[23]....
        /*0088*/ 	.word	0xffffffff


	//   ....[24]....
        /*008c*/ 	.word	0xffffffff


	//   ....[25]....
        /*0090*/ 	.word	0xffffffff


	//   ....[26]....
        /*0094*/ 	.word	0xffffffff


	//   ....[27]....
        /*0098*/ 	.word	0xffffffff


	//   ....[28]....
        /*009c*/ 	.word	0xffffffff


	//   ....[29]....
        /*00a0*/ 	.word	0xffffffff


	//   ....[30]....
        /*00a4*/ 	.word	0xffffffff


	//   ....[31]....
        /*00a8*/ 	.word	0xffffffff


	//   ....[32]....
        /*00ac*/ 	.word	0xffffffff


	//   ....[33]....
        /*00b0*/ 	.word	0xffffffff


	//   ....[34]....
        /*00b4*/ 	.word	0xffffffff


	//   ....[35]....
        /*00b8*/ 	.word	0xffffffff


	//   ....[36]....
        /*00bc*/ 	.word	0xffffffff


	//   ....[37]....
        /*00c0*/ 	.word	0xffffffff


	//   ....[38]....
        /*00c4*/ 	.word	0xffffffff


	//   ....[39]....
        /*00c8*/ 	.word	0xffffffff


	//   ....[40]....
        /*00cc*/ 	.word	0xffffffff


	//   ....[41]....
        /*00d0*/ 	.word	0xffffffff


	//   ....[42]....
        /*00d4*/ 	.word	0xffffffff


	//   ....[43]....
        /*00d8*/ 	.word	0xffffffff


	//   ....[44]....
        /*00dc*/ 	.word	0xffffffff


	//   ....[45]....
        /*00e0*/ 	.word	0xffffffff


	//   ....[46]....
        /*00e4*/ 	.word	0xffffffff


	//   ....[47]....
        /*00e8*/ 	.word	0xffffffff


	//   ....[48]....
        /*00ec*/ 	.word	0xffffffff


	//   ....[49]....
        /*00f0*/ 	.word	0xffffffff


	//   ....[50]....
        /*00f4*/ 	.word	0xffffffff


	//   ....[51]....
        /*00f8*/ 	.word	0xffffffff


	//   ....[52]....
        /*00fc*/ 	.word	0xffffffff


	//   ....[53]....
        /*0100*/ 	.word	0xffffffff


	//   ....[54]....
        /*0104*/ 	.word	0xffffffff


	//   ....[55]....
        /*0108*/ 	.word	0xffffffff


	//   ....[56]....
        /*010c*/ 	.word	0xffffffff


	//   ....[57]....
        /*0110*/ 	.word	0xffffffff


	//   ....[58]....
        /*0114*/ 	.word	0xffffffff


	//   ....[59]....
        /*0118*/ 	.word	0xffffffff


	//   ....[60]....
        /*011c*/ 	.word	0xffffffff


	//   ....[61]....
        /*0120*/ 	.word	0xffffffff


	//   ....[62]....
        /*0124*/ 	.word	0xffffffff


	//   ....[63]....
        /*0128*/ 	.word	0xffffffff


	//   ....[64]....
        /*012c*/ 	.word	0xffffffff


	//   ....[65]....
        /*0130*/ 	.word	0xffffffff


	//   ....[66]....
        /*0134*/ 	.word	0xffffffff


	//   ....[67]....
        /*0138*/ 	.word	0xffffffff


	//   ....[68]....
        /*013c*/ 	.word	0xffffffff


	//   ....[69]....
        /*0140*/ 	.word	0xffffffff


	//   ....[70]....
        /*0144*/ 	.word	0xffffffff


	//   ....[71]....
        /*0148*/ 	.word	0xffffffff


	//   ....[72]....
        /*014c*/ 	.word	0xffffffff


	//   ....[73]....
        /*0150*/ 	.word	0xffffffff


	//   ....[74]....
        /*0154*/ 	.word	0xffffffff


	//   ....[75]....
        /*0158*/ 	.word	0xffffffff


	//   ....[76]....
        /*015c*/ 	.word	0xffffffff


	//   ....[77]....
        /*0160*/ 	.word	0xffffffff


	//   ....[78]....
        /*0164*/ 	.word	0xffffffff


	//   ....[79]....
        /*0168*/ 	.word	0xffffffff


	//   ....[80]....
        /*016c*/ 	.word	0xffffffff


	//   ....[81]....
        /*0170*/ 	.word	0xffffffff


	//   ....[82]....
        /*0174*/ 	.word	0xffffffff


	//   ....[83]....
        /*0178*/ 	.word	0xffffffff


	//   ....[84]....
        /*017c*/ 	.word	0xffffffff


	//   ....[85]....
        /*0180*/ 	.word	0xffffffff


	//   ....[86]....
        /*0184*/ 	.word	0xffffffff


	//   ....[87]....
        /*0188*/ 	.word	0xffffffff


	//   ....[88]....
        /*018c*/ 	.word	0xffffffff


	//   ....[89]....
        /*0190*/ 	.word	0xffffffff


	//   ....[90]....
        /*0194*/ 	.word	0xffffffff


	//   ....[91]....
        /*0198*/ 	.word	0xffffffff


	//   ....[92]....
        /*019c*/ 	.word	0xffffffff


	//   ....[93]....
        /*01a0*/ 	.word	0xffffffff


	//   ....[94]....
        /*01a4*/ 	.word	0xffffffff


	//----- nvinfo : EIATTR_COOP_GROUP_INSTR_OFFSETS
	.align		4
.L_3249:
        /*01a8*/ 	.byte	0x04, 0x28
        /*01aa*/ 	.short	(.L_3251 - .L_3250)


	//   ....[0]....
.L_3250:
        /*01ac*/ 	.word	0x00000710


	//   ....[1]....
        /*01b0*/ 	.word	0x00000770


	//   ....[2]....
        /*01b4*/ 	.word	0x00000860


	//   ....[3]....
        /*01b8*/ 	.word	0x00000920


	//   ....[4]....
        /*01bc*/ 	.word	0x00000d80


	//   ....[5]....
        /*01c0*/ 	.word	0x000011f0


	//   ....[6]....
        /*01c4*/ 	.word	0x000013e0


	//   ....[7]....
        /*01c8*/ 	.word	0x00002550


	//   ....[8]....
        /*01cc*/ 	.word	0x00002570


	//   ....[9]....
        /*01d0*/ 	.word	0x00002580


	//   ....[10]....
        /*01d4*/ 	.word	0x00002590


	//   ....[11]....
        /*01d8*/ 	.word	0x00002620


	//   ....[12]....
        /*01dc*/ 	.word	0x00002660


	//   ....[13]....
        /*01e0*/ 	.word	0x00002670


	//   ....[14]....
        /*01e4*/ 	.word	0x00002680


	//   ....[15]....
        /*01e8*/ 	.word	0x00002730


	//   ....[16]....
        /*01ec*/ 	.word	0x00002770


	//   ....[17]....
        /*01f0*/ 	.word	0x000027f0


	//   ....[18]....
        /*01f4*/ 	.word	0x00002830


	//   ....[19]....
        /*01f8*/ 	.word	0x000029a0


	//   ....[20]....
        /*01fc*/ 	.word	0x000029e0


	//   ....[21]....
        /*0200*/ 	.word	0x00002a20


	//   ....[22]....
        /*0204*/ 	.word	0x00002a60


	//   ....[23]....
        /*0208*/ 	.word	0x00002c10


	//   ....[24]....
        /*020c*/ 	.word	0x00002c50


	//   ....[25]....
        /*0210*/ 	.word	0x00002c90


	//   ....[26]....
        /*0214*/ 	.word	0x00002cd0


	//   ....[27]....
        /*0218*/ 	.word	0x00002de0


	//   ....[28]....
        /*021c*/ 	.word	0x00002e70


	//   ....[29]....
        /*0220*/ 	.word	0x00002ea0


	//   ....[30]....
        /*0224*/ 	.word	0x00002eb0


	//   ....[31]....
        /*0228*/ 	.word	0x00002ec0


	//   ....[32]....
        /*022c*/ 	.word	0x00002ed0


	//   ....[33]....
        /*0230*/ 	.word	0x00002ee0


	//   ....[34]....
        /*0234*/ 	.word	0x00002f10


	//   ....[35]....
        /*0238*/ 	.word	0x00002f20


	//   ....[36]....
        /*023c*/ 	.word	0x00002f30


	//   ....[37]....
        /*0240*/ 	.word	0x00003020


	//   ....[38]....
        /*0244*/ 	.word	0x00003030


	//   ....[39]....
        /*0248*/ 	.word	0x00003040


	//   ....[40]....
        /*024c*/ 	.word	0x00003050


	//   ....[41]....
        /*0250*/ 	.word	0x00003120


	//   ....[42]....
        /*0254*/ 	.word	0x00003140


	//   ....[43]....
        /*0258*/ 	.word	0x00003150


	//   ....[44]....
        /*025c*/ 	.word	0x00003160


	//   ....[45]....
        /*0260*/ 	.word	0x00003230


	//   ....[46]....
        /*0264*/ 	.word	0x00003250


	//   ....[47]....
        /*0268*/ 	.word	0x00003260


	//   ....[48]....
        /*026c*/ 	.word	0x00003270


	//   ....[49]....
        /*0270*/ 	.word	0x00003340


	//   ....[50]....
        /*0274*/ 	.word	0x00003360


	//   ....[51]....
        /*0278*/ 	.word	0x00003370


	//   ....[52]....
        /*027c*/ 	.word	0x00003380


	//   ....[53]....
        /*0280*/ 	.word	0x00003450


	//   ....[54]....
        /*0284*/ 	.word	0x00003490


	//   ....[55]....
        /*0288*/ 	.word	0x000034b0


	//   ....[56]....
        /*028c*/ 	.word	0x000034c0


	//   ....[57]....
        /*0290*/ 	.word	0x000034d0


	//   ....[58]....
        /*0294*/ 	.word	0x000034e0


	//   ....[59]....
        /*0298*/ 	.word	0x000034f0


	//   ....[60]....
        /*029c*/ 	.word	0x00003510


	//   ....[61]....
        /*02a0*/ 	.word	0x00003530


	//   ....[62]....
        /*02a4*/ 	.word	0x00003560


	//   ....[63]....
        /*02a8*/ 	.word	0x000041a0


	//   ....[64]....
        /*02ac*/ 	.word	0x000041e0


	//   ....[65]....
        /*02b0*/ 	.word	0x00004220


	//   ....[66]....
        /*02b4*/ 	.word	0x00004250


	//   ....[67]....
        /*02b8*/ 	.word	0x000042a0


	//   ....[68]....
        /*02bc*/ 	.word	0x00004300


	//   ....[69]....
        /*02c0*/ 	.word	0x00004340


	//   ....[70]....
        /*02c4*/ 	.word	0x00004380


	//   ....[71]....
        /*02c8*/ 	.word	0x00004450


	//   ....[72]....
        /*02cc*/ 	.word	0x000044c0


	//   ....[73]....
        /*02d0*/ 	.word	0x000044f0


	//   ....[74]....
        /*02d4*/ 	.word	0x00004530


	//   ....[75]....
        /*02d8*/ 	.word	0x00004610


	//   ....[76]....
        /*02dc*/ 	.word	0x00004670


	//   ....[77]....
        /*02e0*/ 	.word	0x000046b0


	//   ....[78]....
        /*02e4*/ 	.word	0x000046f0


	//   ....[79]....
        /*02e8*/ 	.word	0x000047a0


	//   ....[80]....
        /*02ec*/ 	.word	0x000047d0


	//   ....[81]....
        /*02f0*/ 	.word	0x000047f0


	//   ....[82]....
        /*02f4*/ 	.word	0x00004800


	//   ....[83]....
        /*02f8*/ 	.word	0x00004c30


	//   ....[84]....
        /*02fc*/ 	.word	0x00004e00


	//   ....[85]....
        /*0300*/ 	.word	0x00004f10


	//   ....[86]....
        /*0304*/ 	.word	0x00004f60


	//   ....[87]....
        /*0308*/ 	.word	0x00004fb0


	//   ....[88]....
        /*030c*/ 	.word	0x00004fe0


	//   ....[89]....
        /*0310*/ 	.word	0x00005000


	//   ....[90]....
        /*0314*/ 	.word	0x000050d0


	//   ....[91]....
        /*0318*/ 	.word	0x00005110


	//   ....[92]....
        /*031c*/ 	.word	0x00005160


	//   ....[93]....
        /*0320*/ 	.word	0x00005190


	//   ....[94]....
        /*0324*/ 	.word	0x000051b0


	//----- nvinfo : EIATTR_VRC_CTA_INIT_COUNT
	.align		4
.L_3251:
        /*0328*/ 	.byte	0x02, 0x4a
	.zero		1
	.zero		1


	//----- nvinfo : EIATTR_EXIT_INSTR_OFFSETS
	.align		4
        /*032c*/ 	.byte	0x04, 0x1c
        /*032e*/ 	.short	(.L_3253 - .L_3252)


	//   ....[0]....
.L_3252:
        /*0330*/ 	.word	0x00005250


	//   ....[1]....
        /*0334*/ 	.word	0x00005770


	//----- nvinfo : EIATTR_MAX_THREADS
	.align		4
.L_3253:
        /*0338*/ 	.byte	0x04, 0x05
        /*033a*/ 	.short	(.L_3255 - .L_3254)
.L_3254:
        /*033c*/ 	.word	0x00000020
        /*0340*/ 	.word	0x00000001
        /*0344*/ 	.word	0x00000001


	//----- nvinfo : EIATTR_CRS_STACK_SIZE
	.align		4
.L_3255:
        /*0348*/ 	.byte	0x04, 0x1e
        /*034a*/ 	.short	(.L_3257 - .L_3256)
.L_3256:
        /*034c*/ 	.word	0x00000000


	//----- nvinfo : EIATTR_CBANK_PARAM_SIZE
	.align		4
.L_3257:
        /*0350*/ 	.byte	0x03, 0x19
        /*0352*/ 	.short	0x01f0


	//----- nvinfo : EIATTR_PARAM_CBANK
	.align		4
        /*0354*/ 	.byte	0x04, 0x0a
        /*0356*/ 	.short	(.L_3259 - .L_3258)
	.align		4
.L_3258:
        /*0358*/ 	.word	index@(.nv.constant0._Z25selective_scan_bwd_kernelI32Selective_Scan_bwd_kernel_traitsILi32ELi8ELb1ELb0ELb0ELb0ELb1EN3c104HalfENS1_7complexIfEEEEv12SSMParamsBwd)
        /*035c*/ 	.short	0x0380
        /*035e*/ 	.short	0x01f0


	//----- nvinfo : EIATTR_SW_WAR
	.align		4
.L_3259:
        /*0360*/ 	.byte	0x04, 0x36
        /*0362*/ 	.short	(.L_3261 - .L_3260)
.L_3260:
        /*0364*/ 	.word	0x00000008
.L_3261:


//--------------------- .nv.info._Z25selective_scan_bwd_kernelI32Selective_Scan_bwd_kernel_traitsILi32ELi8ELb1ELb0ELb0ELb1ELb0EN3c104HalfENS1_7complexIfEEEEv12SSMParamsBwd --------------------------
	.section	.nv.info._Z25selective_scan_bwd_kernelI32Selective_Scan_bwd_kernel_traitsILi32ELi8ELb1ELb0ELb0ELb1ELb0EN3c104HalfENS1_7complexIfEEEEv12SSMParamsBwd,"",@"SHT_CUDA_INFO"
	.sectionflags	@""
	.align	4


	//----- nvinfo : EIATTR_CUDA_API_VERSION
	.align		4
        /*0000*/ 	.byte	0x04, 0x37
        /*0002*/ 	.short	(.L_3263 - .L_3262)
.L_3262:
        /*0004*/ 	.word	0x00000082


	//----- nvinfo : EIATTR_KPARAM_INFO
	.align		4
.L_3263:
        /*0008*/ 	.byte	0x04, 0x17
        /*000a*/ 	.short	(.L_3265 - .L_3264)
.L_3264:
        /*000c*/ 	.word	0x00000000
        /*0010*/ 	.short	0x0000
        /*0012*/ 	.short	0x0000
        /*0014*/ 	.byte	0x00, 0xf0, 0xc1, 0x07


	//----- nvinfo : EIATTR_SPARSE_MMA_MASK
	.align		4
.L_3265:
        /*0018*/ 	.byte	0x03, 0x50
        /*001a*/ 	.short	0x0000


	//----- nvinfo : EIATTR_MAXREG_COUNT
	.align		4
        /*001c*/ 	.byte	0x03, 0x1b
        /*001e*/ 	.short	0x00ff


	//----- nvinfo : EIATTR_NUM_BARRIERS
	.align		4
        /*0020*/ 	.byte	0x02, 0x4c
        /*0022*/ 	.byte	0x01
	.zero		1


	//----- nvinfo : EIATTR_MERCURY_ISA_VERSION
	.align		4
        /*0024*/ 	.byte	0x03, 0x5f
        /*0026*/ 	.short	0x0101


	//----- nvinfo : EIATTR_COOP_GROUP_MASK_REGIDS
	.align		4
        /*0028*/ 	.byte	0x04, 0x29
        /*002a*/ 	.short	(.L_3267 - .L_3266)


	//   ....[0]....
.L_3266:
        /*002c*/ 	.word	0xffffffff


	//   ....[1]....
        /*0030*/ 	.word	0xffffffff


	//   ....[2]....
        /*0034*/ 	.word	0xffffffff


	//   ....[3]....
        /*0038*/ 	.word	0xffffffff


	//   ....[4]....
        /*003c*/ 	.word	0xffffffff


	//   ....[5]....
        /*0040*/ 	.word	0xffffffff


	//   ....[6]....
        /*0044*/ 	.word	0xffffffff


	//   ....[7]....
        /*0048*/ 	.word	0xffffffff


	//   ....[8]....
        /*004c*/ 	.word	0xffffffff


	//   ....[9]....
        /*0050*/ 	.word	0xffffffff


	//   ....[10]....
        /*0054*/ 	.word	0xffffffff


	//   ....[11]....
        /*0058*/ 	.word	0xffffffff


	//   ....[12]....
        /*005c*/ 	.word	0xffffffff


	//   ....[13]....
        /*0060*/ 	.word	0xffffffff


	//   ....[14]....
        /*0064*/ 	.word	0xffffffff


	//   ....[15]....
        /*0068*/ 	.word	0xffffffff


	//   ....[16]....
        /*006c*/ 	.word	0xffffffff


	//   ....[17]....
        /*0070*/ 	.word	0xffffffff


	//   ....[18]....
        /*0074*/ 	.word	0xffffffff


	//   ....[19]....
        /*0078*/ 	.word	0xffffffff


	//   ....[20]....
        /*007c*/ 	.word	0xffffffff


	//   ....[21]....
        /*0080*/ 	.word	0xffffffff


	//   ....[22]....
        /*0084*/ 	.word	0xffffffff


	//   ....[23]....
        /*0088*/ 	.word	0xffffffff


	//   ....[24]....
        /*008c*/ 	.word	0xffffffff


	//   ....[25]....
        /*0090*/ 	.word	0xffffffff


	//   ....[26]....
        /*0094*/ 	.word	0xffffffff


	//   ....[27]....
        /*0098*/ 	.word	0xffffffff


	//   ....[28]....
        /*009c*/ 	.word	0xffffffff


	//   ....[29]....
        /*00a0*/ 	.word	0xffffffff


	//   ....[30]....
        /*00a4*/ 	.word	0xffffffff


	//   ....[31]....
        /*00a8*/ 	.word	0xffffffff


	//   ....[32]....
        /*00ac*/ 	.word	0xffffffff


	//   ....[33]....
        /*00b0*/ 	.word	0xffffffff


	//   ....[34]....
        /*00b4*/ 	.word	0xffffffff


	//   ....[35]....
        /*00b8*/ 	.word	0xffffffff


	//   ....[36]....
        /*00bc*/ 	.word	0xffffffff


	//   ....[37]....
        /*00c0*/ 	.word	0xffffffff


	//   ....[38]....
        /*00c4*/ 	.word	0xffffffff


	//   ....[39]....
        /*00c8*/ 	.word	0xffffffff


	//   ....[40]....
        /*00cc*/ 	.word	0xffffffff


	//   ....[41]....
        /*00d0*/ 	.word	0xffffffff


	//   ....[42]....
        /*00d4*/ 	.word	0xffffffff


	//   ....[43]....
        /*00d8*/ 	.word	0xffffffff


	//   ....[44]....
        /*00dc*/ 	.word	0xffffffff


	//   ....[45]....
        /*00e0*/ 	.word	0xffffffff


	//   ....[46]....
        /*00e4*/ 	.word	0xffffffff


	//   ....[47]....
        /*00e8*/ 	.word	0xffffffff


	//   ....[48]....
        /*00ec*/ 	.word	0xffffffff


	//   ....[49]....
        /*00f0*/ 	.word	0xffffffff


	//   ....[50]....
        /*00f4*/ 	.word	0xffffffff


	//   ....[51]....
        /*00f8*/ 	.word	0xffffffff


	//   ....[52]....
        /*00fc*/ 	.word	0xffffffff


	//   ....[53]....
        /*0100*/ 	.word	0xffffffff


	//   ....[54]....
        /*0104*/ 	.word	0xffffffff


	//   ....[55]....
        /*0108*/ 	.word	0xffffffff


	//   ....[56]....
        /*010c*/ 	.word	0xffffffff


	//   ....[57]....
        /*0110*/ 	.word	0xffffffff


	//   ....[58]....
        /*0114*/ 	.word	0xffffffff


	//   ....[59]....
        /*0118*/ 	.word	0xffffffff


	//   ....[60]....
        /*011c*/ 	.word	0xffffffff


	//   ....[61]....
        /*0120*/ 	.word	0xffffffff


	//   ....[62]....
        /*0124*/ 	.word	0xffffffff


	//   ....[63]....
        /*0128*/ 	.word	0xffffffff


	//   ....[64]....
        /*012c*/ 	.word	0xffffffff


	//   ....[65]....
        /*0130*/ 	.word	0xffffffff


	//   ....[66]....
        /*0134*/ 	.word	0xffffffff


	//   ....[67]....
        /*0138*/ 	.word	0xffffffff


	//   ....[68]....
        /*013c*/ 	.word	0xffffffff


	//   ....[69]....
        /*0140*/ 	.word	0xffffffff


	//   ....[70]....
        /*0144*/ 	.word	0xffffffff


	//   ....[71]....
        /*0148*/ 	.word	0xffffffff


	//   ....[72]....
        /*014c*/ 	.word	0xffffffff


	//   ....[73]....
        /*0150*/ 	.word	0xffffffff


	//   ....[74]....
        /*0154*/ 	.word	0xffffffff


	//   ....[75]....
        /*0158*/ 	.word	0xffffffff


	//   ....[76]....
        /*015c*/ 	.word	0xffffffff


	//   ....[77]....
        /*0160*/ 	.word	0xffffffff


	//   ....[78]....
        /*0164*/ 	.word	0xffffffff


	//   ....[79]....
        /*0168*/ 	.word	0xffffffff


	//   ....[80]....
        /*016c*/ 	.word	0xffffffff


	//   ....[81]....
        /*0170*/ 	.word	0xffffffff


	//   ....[82]....
        /*0174*/ 	.word	0xffffffff


	//   ....[83]....
        /*0178*/ 	.word	0xffffffff


	//   ....[84]....
        /*017c*/ 	.word	0xffffffff


	//   ....[85]....
        /*0180*/ 	.word	0xffffffff


	//   ....[86]....
        /*0184*/ 	.word	0xffffffff


	//   ....[87]....
        /*0188*/ 	.word	0xffffffff


	//   ....[88]....
        /*018c*/ 	.word	0xffffffff


	//   ....[89]....
        /*0190*/ 	.word	0xffffffff


	//   ....[90]....
        /*0194*/ 	.word	0xffffffff


	//   ....[91]....
        /*0198*/ 	.word	0xffffffff


	//----- nvinfo : EIATTR_COOP_GROUP_INSTR_OFFSETS
	.align		4
.L_3267:
        /*019c*/ 	.byte	0x04, 0x28
        /*019e*/ 	.short	(.L_3269 - .L_3268)


	//   ....[0]....
.L_3268:
        /*01a0*/ 	.word	0x000006e0


	//   ....[1]....
        /*01a4*/ 	.word	0x00000760


	//   ....[2]....
        /*01a8*/ 	.word	0x00000950


	//   ....[3]....
        /*01ac*/ 	.word	0x00002b70


	//   ....[4]....
        /*01b0*/ 	.word	0x00002b90


	//   ....[5]....
        /*01b4*/ 	.word	0x00002ba0


	//   ....[6]....
        /*01b8*/ 	.word	0x00002bb0


	//   ....[7]....
        /*01bc*/ 	.word	0x00002c50


	//   ....[8]....
        /*01c0*/ 	.word	0x00002c80


	//   ....[9]....
        /*01c4*/ 	.word	0x00002c90


	//   ....[10]....
        /*01c8*/ 	.word	0x00002ca0


	//   ....[11]....
        /*01cc*/ 	.word	0x00002d70


	//   ....[12]....
        /*01d0*/ 	.word	0x00002dd0


	//   ....[13]....
        /*01d4*/ 	.word	0x00002e10


	//   ....[14]....
        /*01d8*/ 	.word	0x00002e50


	//   ....[15]....
        /*01dc*/ 	.word	0x00002fe0


	//   ....[16]....
        /*01e0*/ 	.word	0x00003020


	//   ....[17]....
        /*01e4*/ 	.word	0x00003060


	//   ....[18]....
        /*01e8*/ 	.word	0x000030a0


	//   ....[19]....
        /*01ec*/ 	.word	0x00003240


	//   ....[20]....
        /*01f0*/ 	.word	0x00003280


	//   ....[21]....
        /*01f4*/ 	.word	0x000032c0


	//   ....[22]....
        /*01f8*/ 	.word	0x00003300


	//   ....[23]....
        /*01fc*/ 	.word	0x000033e0


	//   ....[24]....
        /*0200*/ 	.word	0x00003410


	//   ....[25]....
        /*0204*/ 	.word	0x000034a0


	//   ....[26]....
        /*0208*/ 	.word	0x000034d0


	//   ....[27]....
        /*020c*/ 	.word	0x000034e0


	//   ....[28]....
        /*0210*/ 	.word	0x000034f0


	//   ....[29]....
        /*0214*/ 	.word	0x00003500


	//   ....[30]....
        /*0218*/ 	.word	0x00003510


	//   ....[31]....
        /*021c*/ 	.word	0x00003540


	//   ....[32]....
        /*0220*/ 	.word	0x00003550


	//   ....[33]....
        /*0224*/ 	.word	0x00003640


	//   ....[34]....
        /*0228*/ 	.word	0x00003650


	//   ....[35]....
        /*022c*/ 	.word	0x00003660


	//   ....[36]....
        /*0230*/ 	.word	0x00003670


	//   ....[37]....
        /*0234*/ 	.word	0x00003740


	//   ....[38]....
        /*0238*/ 	.word	0x00003760


	//   ....[39]....
        /*023c*/ 	.word	0x00003770


	//   ....[40]....
        /*0240*/ 	.word	0x00003780


	//   ....[41]....
        /*0244*/ 	.word	0x00003850


	//   ....[42]....
        /*0248*/ 	.word	0x00003870


	//   ....[43]....
        /*024c*/ 	.word	0x00003880


	//   ....[44]....
        /*0250*/ 	.word	0x00003890


	//   ....[45]....
        /*0254*/ 	.word	0x00003960


	//   ....[46]....
        /*0258*/ 	.word	0x00003980


	//   ....[47]....
        /*025c*/ 	.word	0x00003990


	//   ....[48]....
        /*0260*/ 	.word	0x000039a0


	//   ....[49]....
        /*0264*/ 	.word	0x00003a70


	//   ....[50]....
        /*0268*/ 	.word	0x00003ab0


	//   ....[51]....
        /*026c*/ 	.word	0x00003ad0


	//   ....[52]....
        /*0270*/ 	.word	0x00003ae0


	//   ....[53]....
        /*0274*/ 	.word	0x00003af0


	//   ....[54]....
        /*0278*/ 	.word	0x00003b00


	//   ....[55]....
        /*027c*/ 	.word	0x00003b10


	//   ....[56]....
        /*0280*/ 	.word	0x00003b30


	//   ....[57]....
        /*0284*/ 	.word	0x00003b50


	//   ....[58]....
        /*0288*/ 	.word	0x00003b80


	//   ....[59]....
        /*028c*/ 	.word	0x000047b0


	//   ....[60]....
        /*0290*/ 	.word	0x000047f0


	//   ....[61]....
        /*0294*/ 	.word	0x00004830


	//   ....[62]....
        /*0298*/ 	.word	0x00004870


	//   ....[63]....
        /*029c*/ 	.word	0x00004920


	//   ....[64]....
        /*02a0*/ 	.word	0x00004940


	//   ....[65]....
        /*02a4*/ 	.word	0x00004980


	//   ....[66]....
        /*02a8*/ 	.word	0x000049c0


	//   ....[67]....
        /*02ac*/ 	.word	0x00004ab0


	//   ....[68]....
        /*02b0*/ 	.word	0x00004af0


	//   ....[69]....
        /*02b4*/ 	.word	0x00004b30


	//   ....[70]....
        /*02b8*/ 	.word	0x00004b70


	//   ....[71]....
        /*02bc*/ 	.word	0x00004c50


	//   ....[72]....
        /*02c0*/ 	.word	0x00004c90


	//   ....[73]....
        /*02c4*/ 	.word	0x00004cd0


	//   ....[74]....
        /*02c8*/ 	.word	0x00004d10


	//   ....[75]....
        /*02cc*/ 	.word	0x00004dd0


	//   ....[76]....
        /*02d0*/ 	.word	0x00004df0


	//   ....[77]....
        /*02d4*/ 	.word	0x00004e10


	//   ....[78]....
        /*02d8*/ 	.word	0x00004e20


	//   ....[79]....
        /*02dc*/ 	.word	0x00005150


	//   ....[80]....
        /*02e0*/ 	.word	0x00005520


	//   ....[81]....
        /*02e4*/ 	.word	0x00005840


	//   ....[82]....
        /*02e8*/ 	.word	0x00005990


	//   ....[83]....
        /*02ec*/ 	.word	0x000059e0


	//   ....[84]....
        /*02f0*/ 	.word	0x00005a30


	//   ....[85]....
        /*02f4*/ 	.word	0x00005a60


	//   ....[86]....
        /*02f8*/ 	.word	0x00005a80


	//   ....[87]....
        /*02fc*/ 	.word	0x00005b50


	//   ....[88]....
        /*0300*/ 	.word	0x00005b90


	//   ....[89]....
        /*0304*/ 	.word	0x00005be0


	//   ....[90]....
        /*0308*/ 	.word	0x00005c10


	//   ....[91]....
        /*030c*/ 	.word	0x00005c30


	//----- nvinfo : EIATTR_VRC_CTA_INIT_COUNT
	.align		4
.L_3269:
        /*0310*/ 	.byte	0x02, 0x4a
	.zero		1
	.zero		1


	//----- nvinfo : EIATTR_EXIT_INSTR_OFFSETS
	.align		4
        /*0314*/ 	.byte	0x04, 0x1c
        /*0316*/ 	.short	(.L_3271 - .L_3270)


	//   ....[0]....
.L_3270:
        /*0318*/ 	.word	0x00005cd0


	//   ....[1]....
        /*031c*/ 	.word	0x000061f0


	//----- nvinfo : EIATTR_MAX_THREADS
	.align		4
.L_3271:
        /*0320*/ 	.byte	0x04, 0x05
        /*0322*/ 	.short	(.L_3273 - .L_3272)
.L_3272:
        /*0324*/ 	.word	0x00000020
        /*0328*/ 	.word	0x00000001
        /*032c*/ 	.word	0x00000001


	//----- nvinfo : EIATTR_CRS_STACK_SIZE
	.align		4
.L_3273:
        /*0330*/ 	.byte	0x04, 0x1e
        /*0332*/ 	.short	(.L_3275 - .L_3274)
.L_3274:
        /*0334*/ 	.word	0x00000000


	//----- nvinfo : EIATTR_CBANK_PARAM_SIZE
	.align		4
.L_3275:
        /*0338*/ 	.byte	0x03, 0x19
        /*033a*/ 	.short	0x01f0


	//----- nvinfo : EIATTR_PARAM_CBANK
	.align		4
        /*033c*/ 	.byte	0x04, 0x0a
        /*033e*/ 	.short	(.L_3277 - .L_3276)
	.align		4
.L_3276:
        /*0340*/ 	.word	index@(.nv.constant0._Z25selective_scan_bwd_kernelI32Selective_Scan_bwd_kernel_traitsILi32ELi8ELb1ELb0ELb0ELb1ELb0EN3c104HalfENS1_7complexIfEEEEv12SSMParamsBwd)
        /*0344*/ 	.short	0x0380
        /*0346*/ 	.short	0x01f0


	//----- nvinfo : EIATTR_SW_WAR
	.align		4
.L_3277:
        /*0348*/ 	.byte	0x04, 0x36
        /*034a*/ 	.short	(.L_3279 - .L_3278)
.L_3278:
        /*034c*/ 	.word	0x00000008
.L_3279:


//--------------------- .nv.info._Z25selective_scan_bwd_kernelI32Selective_Scan_bwd_kernel_traitsILi32ELi8ELb1ELb0ELb0ELb1ELb1EN3c104HalfENS1_7complexIfEEEEv12SSMParamsBwd --------------------------
	.section	.nv.info._Z25selective_scan_bwd_kernelI32Selective_Scan_bwd_kernel_traitsILi32ELi8ELb1ELb0ELb0ELb1ELb1EN3c104HalfENS1_7complexIfEEEEv12SSMParamsBwd,"",@"SHT_CUDA_INFO"
	.sectionflags	@""
	.align	4


	//----- nvinfo : EIATTR_CUDA_API_VERSION
	.align		4
        /*0000*/ 	.byte	0x04, 0x37
        /*0002*/ 	.short	(.L_3281 - .L_3280)
.L_3280:
        /*0004*/ 	.word	0x00000082


	//----- nvinfo : EIATTR_KPARAM_INFO
	.align		4
.L_3281:
        /*0008*/ 	.byte	0x04, 0x17
        /*000a*/ 	.short	(.L_3283 - .L_3282)
.L_3282:
        /*000c*/ 	.word	0x00000000
        /*0010*/ 	.short	0x0000
        /*0012*/ 	.short	0x0000
        /*0014*/ 	.byte	0x00, 0xf0, 0xc1, 0x07


	//----- nvinfo : EIATTR_SPARSE_MMA_MASK
	.align		4
.L_3283:
        /*0018*/ 	.byte	0x03, 0x50
        /*001a*/ 	.short	0x0000


	//----- nvinfo : EIATTR_MAXREG_COUNT
	.align		4
        /*001c*/ 	.byte	0x03, 0x1b
        /*001e*/ 	.short	0x00ff


	//----- nvinfo : EIATTR_NUM_BARRIERS
	.align		4
        /*0020*/ 	.byte	0x02, 0x4c
        /*0022*/ 	.byte	0x01
	.zero		1


	//----- nvinfo : EIATTR_MERCURY_ISA_VERSION
	.align		4
        /*0024*/ 	.byte	0x03, 0x5f
        /*0026*/ 	.short	0x0101


	//----- nvinfo : EIATTR_COOP_GROUP_MASK_REGIDS
	.align		4
        /*0028*/ 	.byte	0x04, 0x29
        /*002a*/ 	.short	(.L_3285 - .L_3284)


	//   ....[0]....
.L_3284:
        /*002c*/ 	.word	0xffffffff


	//   ....[1]....
        /*0030*/ 	.word	0xffffffff


	//   ....[2]....
        /*0034*/ 	.word	0xffffffff


	//   ....[3]....
        /*0038*/ 	.word	0xffffffff


	//   ....[4]....
        /*003c*/ 	.word	0xffffffff


	//   ....[5]....
        /*0040*/ 	.word	0xffffffff


	//   ....[6]....
        /*0044*/ 	.word	0xffffffff


	//   ....[7]....
        /*0048*/ 	.word	0xffffffff


	//   ....[8]....
        /*004c*/ 	.word	0xffffffff


	//   ....[9]....
        /*0050*/ 	.word	0xffffffff


	//   ....[10]....
        /*0054*/ 	.word	0xffffffff


	//   ....[11]....
        /*0058*/ 	.word	0xffffffff


	//   ....[12]....
        /*005c*/ 	.word	0xffffffff


	//   ....[13]....
        /*0060*/ 	.word	0xffffffff


	//   ....[14]....
        /*0064*/ 	.word	0xffffffff


	//   ....[15]....
        /*0068*/ 	.word	0xffffffff


	//   ....[16]....
        /*006c*/ 	.word	0xffffffff


	//   ....[17]....
        /*0070*/ 	.word	0xffffffff


	//   ....[18]....
        /*0074*/ 	.word	0xffffffff


	//   ....[19]....
        /*0078*/ 	.word	0xffffffff


	//   ....[20]....
        /*007c*/ 	.word	0xffffffff


	//   ....[21]....
        /*0080*/ 	.word	0xffffffff


	//   ....[22]....
        /*0084*/ 	.word	0xffffffff


	//   ....[23]....
        /*0088*/ 	.word	0xffffffff


	//   ....[24]....
        /*008c*/ 	.word	0xffffffff


	//   ....[25]....
        /*0090*/ 	.word	0xffffffff


	//   ....[26]....
        /*0094*/ 	.word	0xffffffff


	//   ....[27]....
        /*0098*/ 	.word	0xffffffff


	//   ....[28]....
        /*009c*/ 	.word	0xffffffff


	//   ....[29]....
        /*00a0*/ 	.word	0xffffffff


	//   ....[30]....
        /*00a4*/ 	.word	0xffffffff


	//   ....[31]....
        /*00a8*/ 	.word	0xffffffff


	//   ....[32]....
        /*00ac*/ 	.word	0xffffffff


	//   ....[33]....
        /*00b0*/ 	.word	0xffffffff


	//   ....[34]....
        /*00b4*/ 	.word	0xffffffff


	//   ....[35]....
        /*00b8*/ 	.word	0xffffffff


	//   ....[36]....
        /*00bc*/ 	.word	0xffffffff


	//   ....[37]....
        /*00c0*/ 	.word	0xffffffff


	//   ....[38]....
        /*00c4*/ 	.word	0xffffffff


	//   ....[39]....
        /*00c8*/ 	.word	0xffffffff


	//   ....[40]....
        /*00cc*/ 	.word	0xffffffff


	//   ....[41]....
        /*00d0*/ 	.word	0xffffffff


	//   ....[42]....
        /*00d4*/ 	.word	0xffffffff


	//   ....[43]....
        /*00d8*/ 	.word	0xffffffff


	//   ....[44]....
        /*00dc*/ 	.word	0xffffffff


	//   ....[45]....
        /*00e0*/ 	.word	0xffffffff


	//   ....[46]....
        /*00e4*/ 	.word	0xffffffff


	//   ....[47]....
        /*00e8*/ 	.word	0xffffffff


	//   ....[48]....
        /*00ec*/ 	.word	0xffffffff


	//   ....[49]....
        /*00f0*/ 	.word	0xffffffff


	//   ....[50]....
        /*00f4*/ 	.word	0xffffffff


	//   ....[51]....
        /*00f8*/ 	.word	0xffffffff


	//   ....[52]....
        /*00fc*/ 	.word	0xffffffff


	//   ....[53]....
        /*0100*/ 	.word	0xffffffff


	//   ....[54]....
        /*0104*/ 	.word	0xffffffff


	//   ....[55]....
        /*0108*/ 	.word	0xffffffff


	//   ....[56]....
        /*010c*/ 	.word	0xffffffff


	//   ....[57]....
        /*0110*/ 	.word	0xffffffff


	//   ....[58]....
        /*0114*/ 	.word	0xffffffff


	//   ....[59]....
        /*0118*/ 	.word	0xffffffff


	//   ....[60]....
        /*011c*/ 	.word	0xffffffff


	//   ....[61]....
        /*0120*/ 	.word	0xffffffff


	//   ....[62]....
        /*0124*/ 	.word	0xffffffff


	//   ....[63]....
        /*0128*/ 	.word	0xffffffff


	//   ....[64]....
        /*012c*/ 	.word	0xffffffff


	//   ....[65]....
        /*0130*/ 	.word	0xffffffff


	//   ....[66]....
        /*0134*/ 	.word	0xffffffff


	//   ....[67]....
        /*0138*/ 	.word	0xffffffff


	//   ....[68]....
        /*013c*/ 	.word	0xffffffff


	//   ....[69]....
        /*0140*/ 	.word	0xffffffff


	//   ....[70]....
        /*0144*/ 	.word	0xffffffff


	//   ....[71]....
        /*0148*/ 	.word	0xffffffff


	//   ....[72]....
        /*014c*/ 	.word	0xffffffff


	//   ....[73]....
        /*0150*/ 	.word	0xffffffff


	//   ....[74]....
        /*0154*/ 	.word	0xffffffff


	//   ....[75]....
        /*0158*/ 	.word	0xffffffff


	//   ....[76]....
        /*015c*/ 	.word	0xffffffff


	//   ....[77]....
        /*0160*/ 	.word	0xffffffff


	//   ....[78]....
        /*0164*/ 	.word	0xffffffff


	//   ....[79]....
        /*0168*/ 	.word	0xffffffff


	//   ....[80]....
        /*016c*/ 	.word	0xffffffff


	//   ....[81]....
        /*0170*/ 	.word	0xffffffff


	//   ....[82]....
        /*0174*/ 	.word	0xffffffff


	//   ....[83]....
        /*0178*/ 	.word	0xffffffff


	//   ....[84]....
        /*017c*/ 	.word	0xffffffff


	//   ....[85]....
        /*0180*/ 	.word	0xffffffff


	//   ....[86]....
        /*0184*/ 	.word	0xffffffff


	//   ....[87]....
        /*0188*/ 	.word	0xffffffff


	//   ....[88]....
        /*018c*/ 	.word	0xffffffff


	//   ....[89]....
        /*0190*/ 	.word	0xffffffff


	//   ....[90]....
        /*0194*/ 	.word	0xffffffff


	//   ....[91]....
        /*0198*/ 	.word	0xffffffff


	//   ....[92]....
        /*019c*/ 	.word	0xffffffff


	//   ....[93]....
        /*01a0*/ 	.word	0xffffffff


	//   ....[94]....
        /*01a4*/ 	.word	0xffffffff


	//   ....[95]....
        /*01a8*/ 	.word	0xffffffff


	//----- nvinfo : EIATTR_COOP_GROUP_INSTR_OFFSETS
	.align		4
.L_3285:
        /*01ac*/ 	.byte	0x04, 0x28
        /*01ae*/ 	.short	(.L_3287 - .L_3286)


	//   ....[0]....
.L_3286:
        /*01b0*/ 	.word	0x000006f0


	//   ....[1]....
        /*01b4*/ 	.word	0x00000750


	//   ....[2]....
        /*01b8*/ 	.word	0x000008e0


	//   ....[3]....
        /*01bc*/ 	.word	0x00001b50


	//   ....[4]....
        /*01c0*/ 	.word	0x00001f30


	//   ....[5]....
        /*01c4*/ 	.word	0x000023f0


	//   ....[6]....
        /*01c8*/ 	.word	0x00002590


	//   ....[7]....
        /*01cc*/ 	.word	0x00003690


	//   ....[8]....
        /*01d0*/ 	.word	0x000036b0


	//   ....[9]....
        /*01d4*/ 	.word	0x000036c0


	//   ....[10]....
        /*01d8*/ 	.word	0x000036d0


	//   ....[11]....
        /*01dc*/ 	.word	0x00003770


	//   ....[12]....
        /*01e0*/ 	.word	0x000037a0


	//   ....[13]....
        /*01e4*/ 	.word	0x000037b0


	//   ....[14]....
        /*01e8*/ 	.word	0x000037c0


	//   ....[15]....
        /*01ec*/ 	.word	0x00003870


	//   ....[16]....
        /*01f0*/ 	.word	0x000038b0


	//   ....[17]....
        /*01f4*/ 	.word	0x00003920


	//   ....[18]....
        /*01f8*/ 	.word	0x00003970


	//   ....[19]....
        /*01fc*/ 	.word	0x00003ae0


	//   ....[20]....
        /*0200*/ 	.word	0x00003b20


	//   ....[21]....
        /*0204*/ 	.word	0x00003b60


	//   ....[22]....
        /*0208*/ 	.word	0x00003ba0


	//   ....[23]....
        /*020c*/ 	.word	0x00003d50


	//   ....[24]....
        /*0210*/ 	.word	0x00003d90


	//   ....[25]....
        /*0214*/ 	.word	0x00003dd0


	//   ....[26]....
        /*0218*/ 	.word	0x00003e10


	//   ....[27]....
        /*021c*/ 	.word	0x00003ef0


	//   ....[28]....
        /*0220*/ 	.word	0x00003f80


	//   ....[29]....
        /*0224*/ 	.word	0x00003fc0


	//   ....[30]....
        /*0228*/ 	.word	0x00003fe0


	//   ....[31]....
        /*022c*/ 	.word	0x00003ff0


	//   ....[32]....
        /*0230*/ 	.word	0x00004000


	//   ....[33]....
        /*0234*/ 	.word	0x00004010


	//   ....[34]....
        /*0238*/ 	.word	0x00004020


	//   ....[35]....
        /*023c*/ 	.word	0x00004050


	//   ....[36]....
        /*0240*/ 	.word	0x00004060


	//   ....[37]....
        /*0244*/ 	.word	0x00004150


	//   ....[38]....
        /*0248*/ 	.word	0x00004160


	//   ....[39]....
        /*024c*/ 	.word	0x00004170


	//   ....[40]....
        /*0250*/ 	.word	0x00004180


	//   ....[41]....
        /*0254*/ 	.word	0x00004250


	//   ....[42]....
        /*0258*/ 	.word	0x00004270


	//   ....[43]....
        /*025c*/ 	.word	0x00004280


	//   ....[44]....
        /*0260*/ 	.word	0x00004290


	//   ....[45]....
        /*0264*/ 	.word	0x00004360


	//   ....[46]....
        /*0268*/ 	.word	0x00004380


	//   ....[47]....
        /*026c*/ 	.word	0x00004390


	//   ....[48]....
        /*0270*/ 	.word	0x000043a0


	//   ....[49]....
        /*0274*/ 	.word	0x00004470


	//   ....[50]....
        /*0278*/ 	.word	0x00004490


	//   ....[51]....
        /*027c*/ 	.word	0x000044a0


	//   ....[52]....
        /*0280*/ 	.word	0x000044b0


	//   ....[53]....
        /*0284*/ 	.word	0x00004580


	//   ....[54]....
        /*0288*/ 	.word	0x000045c0


	//   ....[55]....
        /*028c*/ 	.word	0x000045e0


	//   ....[56]....
        /*0290*/ 	.word	0x000045f0


	//   ....[57]....
        /*0294*/ 	.word	0x00004600


	//   ....[58]....
        /*0298*/ 	.word	0x00004610


	//   ....[59]....
        /*029c*/ 	.word	0x00004620


	//   ....[60]....
        /*02a0*/ 	.word	0x00004640


	//   ....[61]....
        /*02a4*/ 	.word	0x00004660


	//   ....[62]....
        /*02a8*/ 	.word	0x000052b0


	//   ....[63]....
        /*02ac*/ 	.word	0x000052f0


	//   ....[64]....
        /*02b0*/ 	.word	0x00005330


	//   ....[65]....
        /*02b4*/ 	.word	0x00005360


	//   ....[66]....
        /*02b8*/ 	.word	0x00005370


	//   ....[67]....
        /*02bc*/ 	.word	0x000053a0


	//   ....[68]....
        /*02c0*/ 	.word	0x000053c0


	//   ....[69]....
        /*02c4*/ 	.word	0x000053e0


	//   ....[70]....
        /*02c8*/ 	.word	0x00005410


	//   ....[71]....
        /*02cc*/ 	.word	0x00005520


	//   ....[72]....
        /*02d0*/ 	.word	0x00005580


	//   ....[73]....
        /*02d4*/ 	.word	0x000055c0


	//   ....[74]....
        /*02d8*/ 	.word	0x00005600


	//   ....[75]....
        /*02dc*/ 	.word	0x000056d0


	//   ....[76]....
        /*02e0*/ 	.word	0x00005720


	//   ....[77]....
        /*02e4*/ 	.word	0x00005760


	//   ....[78]....
        /*02e8*/ 	.word	0x000057a0


	//   ....[79]....
        /*02ec*/ 	.word	0x000058c0


	//   ....[80]....
        /*02f0*/ 	.word	0x000058e0


	//   ....[81]....
        /*02f4*/ 	.word	0x00005900


	//   ....[82]....
        /*02f8*/ 	.word	0x00005910


	//   ....[83]....
        /*02fc*/ 	.word	0x00005c60


	//   ....[84]....
        /*0300*/ 	.word	0x00006000


	//   ....[85]....
        /*0304*/ 	.word	0x00006310


	//   ....[86]....
        /*0308*/ 	.word	0x00006470


	//   ....[87]....
        /*030c*/ 	.word	0x000064c0


	//   ....[88]....
        /*0310*/ 	.word	0x00006510


	//   ....[89]....
        /*0314*/ 	.word	0x00006540


	//   ....[90]....
        /*0318*/ 	.word	0x00006560


	//   ....[91]....
        /*031c*/ 	.word	0x00006630


	//   ....[92]....
        /*0320*/ 	.word	0x00006670


	//   ....[93]....
        /*0324*/ 	.word	0x000066c0


	//   ....[94]....
        /*0328*/ 	.word	0x000066f0


	//   ....[95]....
        /*032c*/ 	.word	0x00006710


	//----- nvinfo : EIATTR_VRC_CTA_INIT_COUNT
	.align		4
.L_3287:
        /*0330*/ 	.byte	0x02, 0x4a
	.zero		1
	.zero		1


	//----- nvinfo : EIATTR_EXIT_INSTR_OFFSETS
	.align		4
        /*0334*/ 	.byte	0x04, 0x1c
        /*0336*/ 	.short	(.L_3289 - .L_3288)


	//   ....[0]....
.L_3288:
        /*0338*/ 	.word	0x000067b0


	//   ....[1]....
        /*033c*/ 	.word	0x00006cd0


	//----- nvinfo : EIATTR_MAX_THREADS
	.align		4
.L_3289:
        /*0340*/ 	.byte	0x04, 0x05
        /*0342*/ 	.short	(.L_3291 - .L_3290)
.L_3290:
        /*0344*/ 	.word	0x00000020
        /*0348*/ 	.word	0x00000001
        /*034c*/ 	.word	0x00000001


	//----- nvinfo : EIATTR_CRS_STACK_SIZE
	.align		4
.L_3291:
        /*0350*/ 	.byte	0x04, 0x1e
        /*0352*/ 	.short	(.L_3293 - .L_3292)
.L_3292:
        /*0354*/ 	.word	0x00000000


	//----- nvinfo : EIATTR_CBANK_PARAM_SIZE
	.align		4
.L_3293:
        /*0358*/ 	.byte	0x03, 0x19
        /*035a*/ 	.short	0x01f0


	//----- nvinfo : EIATTR_PARAM_CBANK
	.align		4
        /*035c*/ 	.byte	0x04, 0x0a
        /*035e*/ 	.short	(.L_3295 - .L_3294)
	.align		4
.L_3294:
        /*0360*/ 	.word	index@(.nv.constant0._Z25selective_scan_bwd_kernelI32Selective_Scan_bwd_kernel_traitsILi32ELi8ELb1ELb0ELb0ELb1ELb1EN3c104HalfENS1_7complexIfEEEEv12SSMParamsBwd)
        /*0364*/ 	.short	0x0380
        /*0366*/ 	.short	0x01f0


	//----- nvinfo : EIATTR_SW_WAR
	.align		4
.L_3295:
        /*0368*/ 	.byte	0x04, 0x36
        /*036a*/ 	.short	(.L_3297 - .L_3296)
.L_3296:
        /*036c*/ 	.word	0x00000008
.L_3297:


//--------------------- .nv.info._Z25selective_scan_bwd_kernelI32Selective_Scan_bwd_kernel_traitsILi32ELi8ELb1ELb0ELb1ELb0ELb0EN3c104HalfENS1_7complexIfEEEEv12SSMParamsBwd --------------------------
	.section	.nv.info._Z25selective_scan_bwd_kernelI32Selective_Scan_bwd_kernel_traitsILi32ELi8ELb1ELb0ELb1ELb0ELb0EN3c104HalfENS1_7complexIfEEEEv12SSMParamsBwd,"",@"SHT_CUDA_INFO"
	.sectionflags	@""
	.align	4


	//----- nvinfo : EIATTR_CUDA_API_VERSION
	.align		4
        /*0000*/ 	.byte	0x04, 0x37
        /*0002*/ 	.short	(.L_3299 - .L_3298)
.L_3298:
        /*0004*/ 	.word	0x00000082


	//----- nvinfo : EIATTR_KPARAM_INFO
	.align		4
.L_3299:
        /*0008*/ 	.byte	0x04, 0x17
        /*000a*/ 	.short	(.L_3301 - .L_3300)
.L_3300:
        /*000c*/ 	.word	0x00000000
        /*0010*/ 	.short	0x0000
        /*0012*/ 	.short	0x0000
        /*0014*/ 	.byte	0x00, 0xf0, 0xc1, 0x07


	//----- nvinfo : EIATTR_SPARSE_MMA_MASK
	.align		4
.L_3301:
        /*0018*/ 	.byte	0x03, 0x50
        /*001a*/ 	.short	0x0000


	//----- nvinfo : EIATTR_MAXREG_COUNT
	.align		4
        /*001c*/ 	.byte	0x03, 0x1b
        /*001e*/ 	.short	0x00ff


	//----- nvinfo : EIATTR_NUM_BARRIERS
	.align		4
        /*0020*/ 	.byte	0x02, 0x4c
        /*0022*/ 	.byte	0x01
	.zero		1


	//----- nvinfo : EIATTR_MERCURY_ISA_VERSION
	.align		4
        /*0024*/ 	.byte	0x03, 0x5f
        /*0026*/ 	.short	0x0101


	//----- nvinfo : EIATTR_COOP_GROUP_MASK_REGIDS
	.align		4
        /*0028*/ 	.byte	0x04, 0x29
        /*002a*/ 	.short	(.L_3303 - .L_3302)


	//   ....[0]....
.L_3302:
        /*002c*/ 	.word	0xffffffff


	//   ....[1]....
        /*0030*/ 	.word	0xffffffff


	//   ....[2]....
        /*0034*/ 	.word	0xffffffff


	//   ....[3]....
        /*0038*/ 	.word	0xffffffff


	//   ....[4]....
        /*003c*/ 	.word	0xffffffff


	//   ....[5]....
        /*0040*/ 	.word	0xffffffff


	//   ....[6]....
        /*0044*/ 	.word	0xffffffff


	//   ....[7]....
        /*0048*/ 	.word	0xffffffff


	//   ....[8]....
        /*004c*/ 	.word	0xffffffff


	//   ....[9]....
        /*0050*/ 	.word	0xffffffff


	//   ....[10]....
        /*0054*/ 	.word	0xffffffff


	//   ....[11]....
        /*0058*/ 	.word	0xffffffff


	//   ....[12]....
        /*005c*/ 	.word	0xffffffff


	//   ....[13]....
        /*0060*/ 	.word	0xffffffff


	//   ....[14]....
        /*0064*/ 	.word	0xffffffff


	//   ....[15]....
        /*0068*/ 	.word	0xffffffff


	//   ....[16]....
        /*006c*/ 	.word	0xffffffff


	//   ....[17]....
        /*0070*/ 	.word	0xffffffff


	//   ....[18]....
        /*0074*/ 	.word	0xffffffff


	//   ....[19]....
        /*0078*/ 	.word	0xffffffff


	//   ....[20]....
        /*007c*/ 	.word	0xffffffff


	//   ....[21]....
        /*0080*/ 	.word	0xffffffff


	//   ....[22]....
        /*0084*/ 	.word	0xffffffff


	//   ....[23]....
        /*0088*/ 	.word	0xffffffff


	//   ....[24]....
        /*008c*/ 	.word	0xffffffff


	//   ....[25]....
        /*0090*/ 	.word	0xffffffff


	//   ....[26]....
        /*0094*/ 	.word	0xffffffff


	//   ....[27]....
        /*0098*/ 	.word	0xffffffff


	//   ....[28]....
        /*009c*/ 	.word	0xffffffff


	//   ....[29]....
        /*00a0*/ 	.word	0xffffffff


	//   ....[30]....
        /*00a4*/ 	.word	0xffffffff


	//   ....[31]....
        /*00a8*/ 	.word	0xffffffff


	//   ....[32]....
        /*00ac*/ 	.word	0xffffffff


	//   ....[33]....
        /*00b0*/ 	.word	0xffffffff


	//   ....[34]....
        /*00b4*/ 	.word	0xffffffff


	//   ....[35]....
        /*00b8*/ 	.word	0xffffffff


	//   ....[36]....
        /*00bc*/ 	.word	0xffffffff


	//   ....[37]....
        /*00c0*/ 	.word	0xffffffff


	//   ....[38]....
        /*00c4*/ 	.word	0xffffffff


	//   ....[39]....
        /*00c8*/ 	.word	0xffffffff


	//   ....[40]....
        /*00cc*/ 	.word	0xffffffff


	//   ....[41]....
        /*00d0*/ 	.word	0xffffffff


	//   ....[42]....
        /*00d4*/ 	.word	0xffffffff


	//   ....[43]....
        /*00d8*/ 	.word	0xffffffff


	//   ....[44]....
        /*00dc*/ 	.word	0xffffffff


	//   ....[45]....
        /*00e0*/ 	.word	0xffffffff


	//   ....[46]....
        /*00e4*/ 	.word	0xffffffff


	//   ....[47]....
        /*00e8*/ 	.word	0xffffffff


	//   ....[48]....
        /*00ec*/ 	.word	0xffffffff


	//   ....[49]....
        /*00f0*/ 	.word	0xffffffff


	//   ....[50]....
        /*00f4*/ 	.word	0xffffffff


	//   ....[51]....
        /*00f8*/ 	.word	0xffffffff


	//   ....[52]....
        /*00fc*/ 	.word	0xffffffff


	//   ....[53]....
        /*0100*/ 	.word	0xffffffff


	//   ....[54]....
        /*0104*/ 	.word	0xffffffff


	//   ....[55]....
        /*0108*/ 	.word	0xffffffff


	//   ....[56]....
        /*010c*/ 	.word	0xffffffff


	//   ....[57]....
        /*0110*/ 	.word	0xffffffff


	//   ....[58]....
        /*0114*/ 	.word	0xffffffff


	//   ....[59]....
        /*0118*/ 	.word	0xffffffff


	//   ....[60]....
        /*011c*/ 	.word	0xffffffff


	//   ....[61]....
        /*0120*/ 	.word	0xffffffff


	//   ....[62]....
        /*0124*/ 	.word	0xffffffff


	//   ....[63]....
        /*0128*/ 	.word	0xffffffff


	//   ....[64]....
        /*012c*/ 	.word	0xffffffff


	//   ....[65]....
        /*0130*/ 	.word	0xffffffff


	//   ....[66]....
        /*0134*/ 	.word	0xffffffff


	//   ....[67]....
        /*0138*/ 	.word	0xffffffff


	//   ....[68]....
        /*013c*/ 	.word	0xffffffff


	//   ....[69]....
        /*0140*/ 	.word	0xffffffff


	//   ....[70]....
        /*0144*/ 	.word	0xffffffff


	//   ....[71]....
        /*0148*/ 	.word	0xffffffff


	//   ....[72]....
        /*014c*/ 	.word	0xffffffff


	//   ....[73]....
        /*0150*/ 	.word	0xffffffff


	//   ....[74]....
        /*0154*/ 	.word	0xffffffff


	//   ....[75]....
        /*0158*/ 	.word	0xffffffff


	//   ....[76]....
        /*015c*/ 	.word	0xffffffff


	//   ....[77]....
        /*0160*/ 	.word	0xffffffff


	//   ....[78]....
        /*0164*/ 	.word	0xffffffff


	//   ....[79]....
        /*0168*/ 	.word	0xffffffff


	//   ....[80]....
        /*016c*/ 	.word	0xffffffff


	//   ....[81]....
        /*0170*/ 	.word	0xffffffff


	//   ....[82]....
        /*0174*/ 	.word	0xffffffff


	//   ....[83]....
        /*0178*/ 	.word	0xffffffff


	//   ....[84]....
        /*017c*/ 	.word	0xffffffff


	//   ....[85]....
        /*0180*/ 	.word	0xffffffff


	//   ....[86]....
        /*0184*/ 	.word	0xffffffff


	//   ....[87]....
        /*0188*/ 	.word	0xffffffff


	//   ....[88]....
        /*018c*/ 	.word	0xffffffff


	//   ....[89]....
        /*0190*/ 	.word	0xffffffff


	//   ....[90]....
        /*0194*/ 	.word	0xffffffff


	//   ....[91]....
        /*0198*/ 	.word	0xffffffff


	//----- nvinfo : EIATTR_COOP_GROUP_INSTR_OFFSETS
	.align		4
.L_3303:
        /*019c*/ 	.byte	0x04, 0x28
        /*019e*/ 	.short	(.L_3305 - .L_3304)


	//   ....[0]....
.L_3304:
        /*01a0*/ 	.word	0x00000da0


	//   ....[1]....
        /*01a4*/ 	.word	0x00000df0


	//   ....[2]....
        /*01a8*/ 	.word	0x00000f30


	//   ....[3]....
        /*01ac*/ 	.word	0x00001890


	//   ....[4]....
        /*01b0*/ 	.word	0x00002400


	//   ....[5]....
        /*01b4*/ 	.word	0x00002430


	//   ....[6]....
        /*01b8*/ 	.word	0x00002470


	//   ....[7]....
        /*01bc*/ 	.word	0x00002480


	//   ....[8]....
        /*01c0*/ 	.word	0x00002500


	//   ....[9]....
        /*01c4*/ 	.word	0x00002530


	//   ....[10]....
        /*01c8*/ 	.word	0x00002560


	//   ....[11]....
        /*01cc*/ 	.word	0x00002570


	//   ....[12]....
        /*01d0*/ 	.word	0x00002600


	//   ....[13]....
        /*01d4*/ 	.word	0x00002640


	//   ....[14]....
        /*01d8*/ 	.word	0x00002650


	//   ....[15]....
        /*01dc*/ 	.word	0x00002660


	//   ....[16]....
        /*01e0*/ 	.word	0x00002700


	//   ....[17]....
        /*01e4*/ 	.word	0x00002730


	//   ....[18]....
        /*01e8*/ 	.word	0x00002740


	//   ....[19]....
        /*01ec*/ 	.word	0x00002750


	//   ....[20]....
        /*01f0*/ 	.word	0x00002890


	//   ....[21]....
        /*01f4*/ 	.word	0x000028d0


	//   ....[22]....
        /*01f8*/ 	.word	0x00002910


	//   ....[23]....
        /*01fc*/ 	.word	0x00002950


	//   ....[24]....
        /*0200*/ 	.word	0x00002b30


	//   ....[25]....
        /*0204*/ 	.word	0x00002b70


	//   ....[26]....
        /*0208*/ 	.word	0x00002bb0


	//   ....[27]....
        /*020c*/ 	.word	0x00002bf0


	//   ....[28]....
        /*0210*/ 	.word	0x00002c30


	//   ....[29]....
        /*0214*/ 	.word	0x00002c70


	//   ....[30]....
        /*0218*/ 	.word	0x000030b0


	//   ....[31]....
        /*021c*/ 	.word	0x00003110


	//   ....[32]....
        /*0220*/ 	.word	0x00003120


	//   ....[33]....
        /*0224*/ 	.word	0x00003130


	//   ....[34]....
        /*0228*/ 	.word	0x000032d0


	//   ....[35]....
        /*022c*/ 	.word	0x00003350


	//   ....[36]....
        /*0230*/ 	.word	0x00003390


	//   ....[37]....
        /*0234*/ 	.word	0x000033b0


	//   ....[38]....
        /*0238*/ 	.word	0x00003480


	//   ....[39]....
        /*023c*/ 	.word	0x000034a0


	//   ....[40]....
        /*0240*/ 	.word	0x000034b0


	//   ....[41]....
        /*0244*/ 	.word	0x000034c0


	//   ....[42]....
        /*0248*/ 	.word	0x00003590


	//   ....[43]....
        /*024c*/ 	.word	0x000035b0


	//   ....[44]....
        /*0250*/ 	.word	0x000035c0


	//   ....[45]....
        /*0254*/ 	.word	0x000035d0


	//   ....[46]....
        /*0258*/ 	.word	0x000036a0


	//   ....[47]....
        /*025c*/ 	.word	0x000036c0


	//   ....[48]....
        /*0260*/ 	.word	0x000036d0


	//   ....[49]....
        /*0264*/ 	.word	0x000036e0


	//   ....[50]....
        /*0268*/ 	.word	0x000037c0


	//   ....[51]....
        /*026c*/ 	.word	0x00003800


	//   ....[52]....
        /*0270*/ 	.word	0x00003840


	//   ....[53]....
        /*0274*/ 	.word	0x00003880


	//   ....[54]....
        /*0278*/ 	.word	0x000038c0


	//   ....[55]....
        /*027c*/ 	.word	0x00003900


	//   ....[56]....
        /*0280*/ 	.word	0x00003950


	//   ....[57]....
        /*0284*/ 	.word	0x00003990


	//   ....[58]....
        /*0288*/ 	.word	0x000039d0


	//   ....[59]....
        /*028c*/ 	.word	0x00003af0


	//   ....[60]....
        /*0290*/ 	.word	0x00004dc0


	//   ....[61]....
        /*0294*/ 	.word	0x00004e00


	//   ....[62]....
        /*0298*/ 	.word	0x00004e40


	//   ....[63]....
        /*029c*/ 	.word	0x00004e80


	//   ....[64]....
        /*02a0*/ 	.word	0x00004f00


	//   ....[65]....
        /*02a4*/ 	.word	0x00004f40


	//   ....[66]....
        /*02a8*/ 	.word	0x00004f80


	//   ....[67]....
        /*02ac*/ 	.word	0x00004fb0


	//   ....[68]....
        /*02b0*/ 	.word	0x00005080


	//   ....[69]....
        /*02b4*/ 	.word	0x000050f0


	//   ....[70]....
        /*02b8*/ 	.word	0x00005130


	//   ....[71]....
        /*02bc*/ 	.word	0x00005160


	//   ....[72]....
        /*02c0*/ 	.word	0x00005220


	//   ....[73]....
        /*02c4*/ 	.word	0x000052a0


	//   ....[74]....
        /*02c8*/ 	.word	0x000052e0


	//   ....[75]....
        /*02cc*/ 	.word	0x00005300


	//   ....[76]....
        /*02d0*/ 	.word	0x00005320


	//   ....[77]....
        /*02d4*/ 	.word	0x00005350


	//   ....[78]....
        /*02d8*/ 	.word	0x00005370


	//   ....[79]....
        /*02dc*/ 	.word	0x00005380


	//   ....[80]....
        /*02e0*/ 	.word	0x000057a0


	//   ....[81]....
        /*02e4*/ 	.word	0x000059a0


	//   ....[82]....
        /*02e8*/ 	.word	0x00005ad0


	//   ....[83]....
        /*02ec*/ 	.word	0x00005b20


	//   ....[84]....
        /*02f0*/ 	.word	0x00005b70


	//   ....[85]....
        /*02f4*/ 	.word	0x00005ba0


	//   ....[86]....
        /*02f8*/ 	.word	0x00005bc0


	//   ....[87]....
        /*02fc*/ 	.word	0x00005c90


	//   ....[88]....
        /*0300*/ 	.word	0x00005cd0


	//   ....[89]....
        /*0304*/ 	.word	0x00005d20


	//   ....[90]....
        /*0308*/ 	.word	0x00005d50


	//   ....[91]....
        /*030c*/ 	.word	0x00005d70


	//----- nvinfo : EIATTR_VRC_CTA_INIT_COUNT
	.align		4
.L_3305:
        /*0310*/ 	.byte	0x02, 0x4a
	.zero		1
	.zero		1


	//----- nvinfo : EIATTR_EXIT_INSTR_OFFSETS
	.align		4
        /*0314*/ 	.byte	0x04, 0x1c
        /*0316*/ 	.short	(.L_3307 - .L_3306)


	//   ....[0]....
.L_3306:
        /*0318*/ 	.word	0x00005e10


	//   ....[1]....
        /*031c*/ 	.word	0x00006050


	//----- nvinfo : EIATTR_MAX_THREADS
	.align		4
.L_3307:
        /*0320*/ 	.byte	0x04, 0x05
        /*0322*/ 	.short	(.L_3309 - .L_3308)
.L_3308:
        /*0324*/ 	.word	0x00000020
        /*0328*/ 	.word	0x00000001
        /*032c*/ 	.word	0x00000001


	//----- nvinfo : EIATTR_CRS_STACK_SIZE
	.align		4
.L_3309:
        /*0330*/ 	.byte	0x04, 0x1e
        /*0332*/ 	.short	(.L_3311 - .L_3310)
.L_3310:
        /*0334*/ 	.word	0x00000000


	//----- nvinfo : EIATTR_CBANK_PARAM_SIZE
	.align		4
.L_3311:
        /*0338*/ 	.byte	0x03, 0x19
        /*033a*/ 	.short	0x01f0


	//----- nvinfo : EIATTR_PARAM_CBANK
	.align		4
        /*033c*/ 	.byte	0x04, 0x0a
        /*033e*/ 	.short	(.L_3313 - .L_3312)
	.align		4
.L_3312:
        /*0340*/ 	.word	index@(.nv.constant0._Z25selective_scan_bwd_kernelI32Selective_Scan_bwd_kernel_traitsILi32ELi8ELb1ELb0ELb1ELb0ELb0EN3c104HalfENS1_7complexIfEEEEv12SSMParamsBwd)
        /*0344*/ 	.short	0x0380
        /*0346*/ 	.short	0x01f0


	//----- nvinfo : EIATTR_SW_WAR
	.align		4
.L_3313:
        /*0348*/ 	.byte	0x04, 0x36
        /*034a*/ 	.short	(.L_3315 - .L_3314)
.L_3314:
        /*034c*/ 	.word	0x00000008
.L_3315:


//--------------------- .nv.info._Z25selective_scan_bwd_kernelI32Selective_Scan_bwd_kernel_traitsILi32ELi8ELb1ELb0ELb1ELb0ELb1EN3c104HalfENS1_7complexIfEEEEv12SSMParamsBwd --------------------------
	.section	.nv.info._Z25selective_scan_bwd_kernelI32Selective_Scan_bwd_kernel_traitsILi32ELi8ELb1ELb0ELb1ELb0ELb1EN3c104HalfENS1_7complexIfEEEEv12SSMParamsBwd,"",@"SHT_CUDA_INFO"
	.sectionflags	@""
	.align	4


	//----- nvinfo : EIATTR_CUDA_API_VERSION
	.align		4
        /*0000*/ 	.byte	0x04, 0x37
        /*0002*/ 	.short	(.L_3317 - .L_3316)
.L_3316:
        /*0004*/ 	.word	0x00000082


	//----- nvinfo : EIATTR_KPARAM_INFO
	.align		4
.L_3317:
        /*0008*/ 	.byte	0x04, 0x17
        /*000a*/ 	.short	(.L_3319 - .L_3318)
.L_3318:
        /*000c*/ 	.word	0x00000000
        /*0010*/ 	.short	0x0000
        /*0012*/ 	.short	0x0000
        /*0014*/ 	.byte	0x00, 0xf0, 0xc1, 0x07


	//----- nvinfo : EIATTR_SPARSE_MMA_MASK
	.align		4
.L_3319:
        /*0018*/ 	.byte	0x03, 0x50
        /*001a*/ 	.short	0x0000


	//----- nvinfo : EIATTR_MAXREG_COUNT
	.align		4
        /*001c*/ 	.byte	0x03, 0x1b
        /*001e*/ 	.short	0x00ff


	//----- nvinfo : EIATTR_NUM_BARRIERS
	.align		4
        /*0020*/ 	.byte	0x02, 0x4c
        /*0022*/ 	.byte	0x01
	.zero		1


	//----- nvinfo : EIATTR_MERCURY_ISA_VERSION
	.align		4
        /*0024*/ 	.byte	0x03, 0x5f
        /*0026*/ 	.short	0x0101


	//----- nvinfo : EIATTR_COOP_GROUP_MASK_REGIDS
	.align		4
        /*0028*/ 	.byte	0x04, 0x29
        /*002a*/ 	.short	(.L_3321 - .L_3320)


	//   ....[0]....
.L_3320:
        /*002c*/ 	.word	0xffffffff


	//   ....[1]....
        /*0030*/ 	.word	0xffffffff


	//   ....[2]....
        /*0034*/ 	.word	0xffffffff


	//   ....[3]....
        /*0038*/ 	.word	0xffffffff


	//   ....[4]....
        /*003c*/ 	.word	0xffffffff


	//   ....[5]....
        /*0040*/ 	.word	0xffffffff


	//   ....[6]....
        /*0044*/ 	.word	0xffffffff


	//   ....[7]....
        /*0048*/ 	.word	0xffffffff


	//   ....[8]....
        /*004c*/ 	.word	0xffffffff


	//   ....[9]....
        /*0050*/ 	.word	0xffffffff


	//   ....[10]....
        /*0054*/ 	.word	0xffffffff


	//   ....[11]....
        /*0058*/ 	.word	0xffffffff


	//   ....[12]....
        /*005c*/ 	.word	0xffffffff


	//   ....[13]....
        /*0060*/ 	.word	0xffffffff


	//   ....[14]....
        /*0064*/ 	.word	0xffffffff


	//   ....[15]....
        /*0068*/ 	.word	0xffffffff


	//   ....[16]....
        /*006c*/ 	.word	0xffffffff


	//   ....[17]....
        /*0070*/ 	.word	0xffffffff


	//   ....[18]....
        /*0074*/ 	.word	0xffffffff


	//   ....[19]....
        /*0078*/ 	.word	0xffffffff


	//   ....[20]....
        /*007c*/ 	.word	0xffffffff


	//   ....[21]....
        /*0080*/ 	.word	0xffffffff


	//   ....[22]....
        /*0084*/ 	.word	0xffffffff


	//   ....[23]....
        /*0088*/ 	.word	0xffffffff


	//   ....[24]....
        /*008c*/ 	.word	0xffffffff


	//   ....[25]....
        /*0090*/ 	.word	0xffffffff


	//   ....[26]....
        /*0094*/ 	.word	0xffffffff


	//   ....[27]....
        /*0098*/ 	.word	0xffffffff


	//   ....[28]....
        /*009c*/ 	.word	0xffffffff


	//   ....[29]....
        /*00a0*/ 	.word	0xffffffff


	//   ....[30]....
        /*00a4*/ 	.word	0xffffffff


	//   ....[31]....
        /*00a8*/ 	.word	0xffffffff


	//   ....[32]....
        /*00ac*/ 	.word	0xffffffff


	//   ....[33]....
        /*00b0*/ 	.word	0xffffffff


	//   ....[34]....
        /*00b4*/ 	.word	0xffffffff


	//   ....[35]....
        /*00b8*/ 	.word	0xffffffff


	//   ....[36]....
        /*00bc*/ 	.word	0xffffffff


	//   ....[37]....
        /*00c0*/ 	.word	0xffffffff


	//   ....[38]....
        /*00c4*/ 	.word	0xffffffff


	//   ....[39]....
        /*00c8*/ 	.word	0xffffffff


	//   ....[40]....
        /*00cc*/ 	.word	0xffffffff


	//   ....[41]....
        /*00d0*/ 	.word	0xffffffff


	//   ....[42]....
        /*00d4*/ 	.word	0xffffffff


	//   ....[43]....
        /*00d8*/ 	.word	0xffffffff


	//   ....[44]....
        /*00dc*/ 	.word	0xffffffff


	//   ....[45]....
        /*00e0*/ 	.word	0xffffffff


	//   ....[46]....
        /*00e4*/ 	.word	0xffffffff


	//   ....[47]....
        /*00e8*/ 	.word	0xffffffff


	//   ....[48]....
        /*00ec*/ 	.word	0xffffffff


	//   ....[49]....
        /*00f0*/ 	.word	0xffffffff


	//   ....[50]....
        /*00f4*/ 	.word	0xffffffff


	//   ....[51]....
        /*00f8*/ 	.word	0xffffffff


	//   ....[52]....
        /*00fc*/ 	.word	0xffffffff


	//   ....[53]....
        /*0100*/ 	.word	0xffffffff


	//   ....[54]....
        /*0104*/ 	.word	0xffffffff


	//   ....[55]....
        /*0108*/ 	.word	0xffffffff


	//   ....[56]....
        /*010c*/ 	.word	0xffffffff


	//   ....[57]....
        /*0110*/ 	.word	0xffffffff


	//   ....[58]....
        /*0114*/ 	.word	0xffffffff


	//   ....[59]....
        /*0118*/ 	.word	0xffffffff


	//   ....[60]....
        /*011c*/ 	.word	0xffffffff


	//   ....[61]....
        /*0120*/ 	.word	0xffffffff


	//   ....[62]....
        /*0124*/ 	.word	0xffffffff


	//   ....[63]....
        /*0128*/ 	.word	0xffffffff


	//   ....[64]....
        /*012c*/ 	.word	0xffffffff


	//   ....[65]....
        /*0130*/ 	.word	0xffffffff


	//   ....[66]....
        /*0134*/ 	.word	0xffffffff


	//   ....[67]....
        /*0138*/ 	.word	0xffffffff


	//   ....[68]....
        /*013c*/ 	.word	0xffffffff


	//   ....[69]....
        /*0140*/ 	.word	0xffffffff


	//   ....[70]....
        /*0144*/ 	.word	0xffffffff


	//   ....[71]....
        /*0148*/ 	.word	0xffffffff


	//   ....[72]....
        /*014c*/ 	.word	0xffffffff


	//   ....[73]....
        /*0150*/ 	.word	0xffffffff


	//   ....[74]....
        /*0154*/ 	.word	0xffffffff


	//   ....[75]....
        /*0158*/ 	.word	0xffffffff


	//   ....[76]....
        /*015c*/ 	.word	0xffffffff


	//   ....[77]....
        /*0160*/ 	.word	0xffffffff


	//   ....[78]....
        /*0164*/ 	.word	0xffffffff


	//   ....[79]....
        /*0168*/ 	.word	0xffffffff


	//   ....[80]....
        /*016c*/ 	.word	0xffffffff


	//   ....[81]....
        /*0170*/ 	.word	0xffffffff


	//   ....[82]....
        /*0174*/ 	.word	0xffffffff


	//   ....[83]....
        /*0178*/ 	.word	0xffffffff


	//   ....[84]....
        /*017c*/ 	.word	0xffffffff


	//   ....[85]....
        /*0180*/ 	.word	0xffffffff


	//   ....[86]....
        /*0184*/ 	.word	0xffffffff


	//   ....[87]....
        /*0188*/ 	.word	0xffffffff


	//   ....[88]....
        /*018c*/ 	.word	0xffffffff


	//   ....[89]....
        /*0190*/ 	.word	0xffffffff


	//   ....[90]....
        /*0194*/ 	.word	0xffffffff


	//   ....[91]....
        /*0198*/ 	.word	0xffffffff


	//   ....[92]....
        /*019c*/ 	.word	0xffffffff


	//   ....[93]....
        /*01a0*/ 	.word	0xffffffff


	//   ....[94]....
        /*01a4*/ 	.word	0xffffffff


	//   ....[95]....
        /*01a8*/ 	.word	0xffffffff


	//----- nvinfo : EIATTR_COOP_GROUP_INSTR_OFFSETS
	.align		4
.L_3321:
        /*01ac*/ 	.byte	0x04, 0x28
        /*01ae*/ 	.short	(.L_3323 - .L_3322)


	//   ....[0]....
.L_3322:
        /*01b0*/ 	.word	0x00000e20


	//   ....[1]....
        /*01b4*/ 	.word	0x00000ec0


	//   ....[2]....
        /*01b8*/ 	.word	0x00000fa0


	//   ....[3]....
        /*01bc*/ 	.word	0x00001060


	//   ....[4]....
        /*01c0*/ 	.word	0x00001480


	//   ....[5]....
        /*01c4*/ 	.word	0x00001950


	//   ....[6]....
        /*01c8*/ 	.word	0x00001b20


	//   ....[7]....
        /*01cc*/ 	.word	0x00002440


	//   ....[8]....
        /*01d0*/ 	.word	0x00002fb0


	//   ....[9]....
        /*01d4*/ 	.word	0x00002fe0


	//   ....[10]....
        /*01d8*/ 	.word	0x00003030


	//   ....[11]....
        /*01dc*/ 	.word	0x00003040


	//   ....[12]....
        /*01e0*/ 	.word	0x000030b0


	//   ....[13]....
        /*01e4*/ 	.word	0x000030e0


	//   ....[14]....
        /*01e8*/ 	.word	0x00003120


	//   ....[15]....
        /*01ec*/ 	.word	0x00003130


	//   ....[16]....
        /*01f0*/ 	.word	0x000031c0


	//   ....[17]....
        /*01f4*/ 	.word	0x00003200


	//   ....[18]....
        /*01f8*/ 	.word	0x00003210


	//   ....[19]....
        /*01fc*/ 	.word	0x00003220


	//   ....[20]....
        /*0200*/ 	.word	0x000032c0


	//   ....[21]....
        /*0204*/ 	.word	0x000032f0


	//   ....[22]....
        /*0208*/ 	.word	0x00003300


	//   ....[23]....
        /*020c*/ 	.word	0x00003310


	//   ....[24]....
        /*0210*/ 	.word	0x00003470


	//   ....[25]....
        /*0214*/ 	.word	0x000034b0


	//   ....[26]....
        /*0218*/ 	.word	0x000034f0


	//   ....[27]....
        /*021c*/ 	.word	0x00003530


	//   ....[28]....
        /*0220*/ 	.word	0x000036f0


	//   ....[29]....
        /*0224*/ 	.word	0x00003730


	//   ....[30]....
        /*0228*/ 	.word	0x00003770


	//   ....[31]....
        /*022c*/ 	.word	0x000037b0


	//   ....[32]....
        /*0230*/ 	.word	0x000037f0


	//   ....[33]....
        /*0234*/ 	.word	0x00003830


	//   ....[34]....
        /*0238*/ 	.word	0x00003cc0


	//   ....[35]....
        /*023c*/ 	.word	0x00003cd0


	//   ....[36]....
        /*0240*/ 	.word	0x00003ce0


	//   ....[37]....
        /*0244*/ 	.word	0x00003cf0


	//   ....[38]....
        /*0248*/ 	.word	0x00003e90


	//   ....[39]....
        /*024c*/ 	.word	0x00003ed0


	//   ....[40]....
        /*0250*/ 	.word	0x00003f40


	//   ....[41]....
        /*0254*/ 	.word	0x00003f70


	//   ....[42]....
        /*0258*/ 	.word	0x00004040


	//   ....[43]....
        /*025c*/ 	.word	0x00004060


	//   ....[44]....
        /*0260*/ 	.word	0x00004070


	//   ....[45]....
        /*0264*/ 	.word	0x00004080


	//   ....[46]....
        /*0268*/ 	.word	0x00004150


	//   ....[47]....
        /*026c*/ 	.word	0x00004170


	//   ....[48]....
        /*0270*/ 	.word	0x00004180


	//   ....[49]....
        /*0274*/ 	.word	0x00004190


	//   ....[50]....
        /*0278*/ 	.word	0x00004260


	//   ....[51]....
        /*027c*/ 	.word	0x00004280


	//   ....[52]....
        /*0280*/ 	.word	0x00004290


	//   ....[53]....
        /*0284*/ 	.word	0x000042a0


	//   ....[54]....
        /*0288*/ 	.word	0x00004380


	//   ....[55]....
        /*028c*/ 	.word	0x000043c0


	//   ....[56]....
        /*0290*/ 	.word	0x00004400


	//   ....[57]....
        /*0294*/ 	.word	0x00004440


	//   ....[58]....
        /*0298*/ 	.word	0x00004480


	//   ....[59]....
        /*029c*/ 	.word	0x000044c0


	//   ....[60]....
        /*02a0*/ 	.word	0x00004500


	//   ....[61]....
        /*02a4*/ 	.word	0x00004540


	//   ....[62]....
        /*02a8*/ 	.word	0x00004590


	//   ....[63]....
        /*02ac*/ 	.word	0x000045e0


	//   ....[64]....
        /*02b0*/ 	.word	0x00005980


	//   ....[65]....
        /*02b4*/ 	.word	0x000059c0


	//   ....[66]....
        /*02b8*/ 	.word	0x00005a00


	//   ....[67]....
        /*02bc*/ 	.word	0x00005a40


	//   ....[68]....
        /*02c0*/ 	.word	0x00005a80


	//   ....[69]....
        /*02c4*/ 	.word	0x00005ab0


	//   ....[70]....
        /*02c8*/ 	.word	0x00005af0


	//   ....[71]....
        /*02cc*/ 	.word	0x00005b30


	//   ....[72]....
        /*02d0*/ 	.word	0x00005bc0


	//   ....[73]....
        /*02d4*/ 	.word	0x00005bf0


	//   ....[74]....
        /*02d8*/ 	.word	0x00005c20


	//   ....[75]....
        /*02dc*/ 	.word	0x00005c60


	//   ....[76]....
        /*02e0*/ 	.word	0x00005d60


	//   ....[77]....
        /*02e4*/ 	.word	0x00005da0


	//   ....[78]....
        /*02e8*/ 	.word	0x00005de0


	//   ....[79]....
        /*02ec*/ 	.word	0x00005e20


	//   ....[80]....
        /*02f0*/ 	.word	0x00005ef0


	//   ....[81]....
        /*02f4*/ 	.word	0x00005f10


	//   ....[82]....
        /*02f8*/ 	.word	0x00005f30


	//   ....[83]....
        /*02fc*/ 	.word	0x00005f40


	//   ....[84]....
        /*0300*/ 	.word	0x00006370


	//   ....[85]....
        /*0304*/ 	.word	0x00006580


	//   ....[86]....
        /*0308*/ 	.word	0x00006690


	//   ....[87]....
        /*030c*/ 	.word	0x000066e0


	//   ....[88]....
        /*0310*/ 	.word	0x00006730


	//   ....[89]....
        /*0314*/ 	.word	0x00006760


	//   ....[90]....
        /*0318*/ 	.word	0x00006780


	//   ....[91]....
        /*031c*/ 	.word	0x00006850


	//   ....[92]....
        /*0320*/ 	.word	0x00006890


	//   ....[93]....
        /*0324*/ 	.word	0x000068e0


	//   ....[94]....
        /*0328*/ 	.word	0x00006910


	//   ....[95]....
        /*032c*/ 	.word	0x00006930


	//----- nvinfo : EIATTR_VRC_CTA_INIT_COUNT
	.align		4
.L_3323:
        /*0330*/ 	.byte	0x02, 0x4a
	.zero		1
	.zero		1


	//----- nvinfo : EIATTR_EXIT_INSTR_OFFSETS
	.align		4
        /*0334*/ 	.byte	0x04, 0x1c
        /*0336*/ 	.short	(.L_3325 - .L_3324)


	//   ....[0]....
.L_3324:
        /*0338*/ 	.word	0x000069d0


	//   ....[1]....
        /*033c*/ 	.word	0x00006c10


	//----- nvinfo : EIATTR_MAX_THREADS
	.align		4
.L_3325:
        /*0340*/ 	.byte	0x04, 0x05
        /*0342*/ 	.short	(.L_3327 - .L_3326)
.L_3326:
        /*0344*/ 	.word	0x00000020
        /*0348*/ 	.word	0x00000001
        /*034c*/ 	.word	0x00000001


	//----- nvinfo : EIATTR_CRS_STACK_SIZE
	.align		4
.L_3327:
        /*0350*/ 	.byte	0x04, 0x1e
        /*0352*/ 	.short	(.L_3329 - .L_3328)
.L_3328:
        /*0354*/ 	.word	0x00000000


	//----- nvinfo : EIATTR_CBANK_PARAM_SIZE
	.align		4
.L_3329:
        /*0358*/ 	.byte	0x03, 0x19
        /*035a*/ 	.short	0x01f0


	//----- nvinfo : EIATTR_PARAM_CBANK
	.align		4
        /*035c*/ 	.byte	0x04, 0x0a
        /*035e*/ 	.short	(.L_3331 - .L_3330)
	.align		4
.L_3330:
        /*0360*/ 	.word	index@(.nv.constant0._Z25selective_scan_bwd_kernelI32Selective_Scan_bwd_kernel_traitsILi32ELi8ELb1ELb0ELb1ELb0ELb1EN3c104HalfENS1_7complexIfEEEEv12SSMParamsBwd)
        /*0364*/ 	.short	0x0380
        /*0366*/ 	.short	0x01f0


	//----- nvinfo : EIATTR_SW_WAR
	.align		4
.L_3331:
        /*0368*/ 	.byte	0x04, 0x36
        /*036a*/ 	.short	(.L_3333 - .L_3332)
.L_3332:
        /*036c*/ 	.word	0x00000008
.L_3333:


//--------------------- .nv.info._Z25selective_scan_bwd_kernelI32Selective_Scan_bwd_kernel_traitsILi32ELi8ELb1ELb0ELb1ELb1ELb0EN3c104HalfENS1_7complexIfEEEEv12SSMParamsBwd --------------------------
	.section	.nv.info._Z25selective_scan_bwd_kernelI32Selective_Scan_bwd_kernel_traitsILi32ELi8ELb1ELb0ELb1ELb1ELb0EN3c104HalfENS1_7complexIfEEEEv12SSMParamsBwd,"",@"SHT_CUDA_INFO"
	.sectionflags	@""
	.align	4


	//----- nvinfo : EIATTR_CUDA_API_VERSION
	.align		4
        /*0000*/ 	.byte	0x04, 0x37
        /*0002*/ 	.short	(.L_3335 - .L_3334)
.L_3334:
        /*0004*/ 	.word	0x00000082


	//----- nvinfo : EIATTR_KPARAM_INFO
	.align		4
.L_3335:
        /*0008*/ 	.byte	0x04, 0x17
        /*000a*/ 	.short	(.L_3337 - .L_3336)
.L_3336:
        /*000c*/ 	.word	0x00000000
        /*0010*/ 	.short	0x0000
        /*0012*/ 	.short	0x0000
        /*0014*/ 	.byte	0x00, 0xf0, 0xc1, 0x07


	//----- nvinfo : EIATTR_SPARSE_MMA_MASK
	.align		4
.L_3337:
        /*0018*/ 	.byte	0x03, 0x50
        /*001a*/ 	.short	0x0000


	//----- nvinfo : EIATTR_MAXREG_COUNT
	.align		4
        /*001c*/ 	.byte	0x03, 0x1b
        /*001e*/ 	.short	0x00ff


	//----- nvinfo : EIATTR_NUM_BARRIERS
	.align		4
        /*0020*/ 	.byte	0x02, 0x4c
        /*0022*/ 	.byte	0x01
	.zero		1


	//----- nvinfo : EIATTR_MERCURY_ISA_VERSION
	.align		4
        /*0024*/ 	.byte	0x03, 0x5f
        /*0026*/ 	.short	0x0101


	//----- nvinfo : EIATTR_COOP_GROUP_MASK_REGIDS
	.align		4
        /*0028*/ 	.byte	0x04, 0x29
        /*002a*/ 	.short	(.L_3339 - .L_3338)


	//   ....[0]....
.L_3338:
        /*002c*/ 	.word	0xffffffff


	//   ....[1]....
        /*0030*/ 	.word	0xffffffff


	//   ....[2]....
        /*0034*/ 	.word	0xffffffff


	//   ....[3]....
        /*0038*/ 	.word	0xffffffff


	//   ....[4]....
        /*003c*/ 	.word	0xffffffff


	//   ....[5]....
        /*0040*/ 	.word	0xffffffff


	//   ....[6]....
        /*0044*/ 	.word	0xffffffff


	//   ....[7]....
        /*0048*/ 	.word	0xffffffff


	//   ....[8]....
        /*004c*/ 	.word	0xffffffff


	//   ....[9]....
        /*0050*/ 	.word	0xffffffff


	//   ....[10]....
        /*0054*/ 	.word	0xffffffff


	//   ....[11]....
        /*0058*/ 	.word	0xffffffff


	//   ....[12]....
        /*005c*/ 	.word	0xffffffff


	//   ....[13]....
        /*0060*/ 	.word	0xffffffff


	//   ....[14]....
        /*0064*/ 	.word	0xffffffff


	//   ....[15]....
        /*0068*/ 	.word	0xffffffff


	//   ....[16]....
        /*006c*/ 	.word	0xffffffff


	//   ....[17]....
        /*0070*/ 	.word	0xffffffff


	//   ....[18]....
        /*0074*/ 	.word	0xffffffff


	//   ....[19]....
        /*0078*/ 	.word	0xffffffff


	//   ....[20]....
        /*007c*/ 	.word	0xffffffff


	//   ....[21]....
        /*0080*/ 	.word	0xffffffff


	//   ....[22]....
        /*0084*/ 	.word	0xffffffff


	//   ....[23]....
        /*0088*/ 	.word	0xffffffff


	//   ....[24]....
        /*008c*/ 	.word	0xffffffff


	//   ....[25]....
        /*0090*/ 	.word	0xffffffff


	//   ....[26]....
        /*0094*/ 	.word	0xffffffff


	//   ....[27]....
        /*0098*/ 	.word	0xffffffff


	//   ....[28]....
        /*009c*/ 	.word	0xffffffff


	//   ....[29]....
        /*00a0*/ 	.word	0xffffffff


	//   ....[30]....
        /*00a4*/ 	.word	0xffffffff


	//   ....[31]....
        /*00a8*/ 	.word	0xffffffff


	//   ....[32]....
        /*00ac*/ 	.word	0xffffffff


	//   ....[33]....
        /*00b0*/ 	.word	0xffffffff


	//   ....[34]....
        /*00b4*/ 	.word	0xffffffff


	//   ....[35]....
        /*00b8*/ 	.word	0xffffffff


	//   ....[36]....
        /*00bc*/ 	.word	0xffffffff


	//   ....[37]....
        /*00c0*/ 	.word	0xffffffff


	//   ....[38]....
        /*00c4*/ 	.word	0xffffffff


	//   ....[39]....
        /*00c8*/ 	.word	0xffffffff


	//   ....[40]....
        /*00cc*/ 	.word	0xffffffff


	//   ....[41]....
        /*00d0*/ 	.word	0xffffffff


	//   ....[42]....
        /*00d4*/ 	.word	0xffffffff


	//   ....[43]....
        /*00d8*/ 	.word	0xffffffff


	//   ....[44]....
        /*00dc*/ 	.word	0xffffffff


	//   ....[45]....
        /*00e0*/ 	.word	0xffffffff


	//   ....[46]....
        /*00e4*/ 	.word	0xffffffff


	//   ....[47]....
        /*00e8*/ 	.word	0xffffffff


	//   ....[48]....
        /*00ec*/ 	.word	0xffffffff


	//   ....[49]....
        /*00f0*/ 	.word	0xffffffff


	//   ....[50]....
        /*00f4*/ 	.word	0xffffffff


	//   ....[51]....
        /*00f8*/ 	.word	0xffffffff


	//   ....[52]....
        /*00fc*/ 	.word	0xffffffff


	//   ....[53]....
        /*0100*/ 	.word	0xffffffff


	//   ....[54]....
        /*0104*/ 	.word	0xffffffff


	//   ....[55]....
        /*0108*/ 	.word	0xffffffff


	//   ....[56]....
        /*010c*/ 	.word	0xffffffff


	//   ....[57]....
        /*0110*/ 	.word	0xffffffff


	//   ....[58]....
        /*0114*/ 	.word	0xffffffff


	//   ....[59]....
        /*0118*/ 	.word	0xffffffff


	//   ....[60]....
        /*011c*/ 	.word	0xffffffff


	//   ....[61]....
        /*0120*/ 	.word	0xffffffff


	//   ....[62]....
        /*0124*/ 	.word	0xffffffff


	//   ....[63]....
        /*0128*/ 	.word	0xffffffff


	//   ....[64]....
        /*012c*/ 	.word	0xffffffff


	//   ....[65]....
        /*0130*/ 	.word	0xffffffff


	//   ....[66]....
        /*0134*/ 	.word	0xffffffff


	//   ....[67]....
        /*0138*/ 	.word	0xffffffff


	//   ....[68]....
        /*013c*/ 	.word	0xffffffff


	//   ....[69]....
        /*0140*/ 	.word	0xffffffff


	//   ....[70]....
        /*0144*/ 	.word	0xffffffff


	//   ....[71]....
        /*0148*/ 	.word	0xffffffff


	//   ....[72]....
        /*014c*/ 	.word	0xffffffff


	//   ....[73]....
        /*0150*/ 	.word	0xffffffff


	//   ....[74]....
        /*0154*/ 	.word	0xffffffff


	//   ....[75]....
        /*0158*/ 	.word	0xffffffff


	//   ....[76]....
        /*015c*/ 	.word	0xffffffff


	//   ....[77]....
        /*0160*/ 	.word	0xffffffff


	//   ....[78]....
        /*0164*/ 	.word	0xffffffff


	//   ....[79]....
        /*0168*/ 	.word	0xffffffff


	//   ....[80]....
        /*016c*/ 	.word	0xffffffff


	//   ....[81]....
        /*0170*/ 	.word	0xffffffff


	//   ....[82]....
        /*0174*/ 	.word	0xffffffff


	//   ....[83]....
        /*0178*/ 	.word	0xffffffff


	//   ....[84]....
        /*017c*/ 	.word	0xffffffff


	//   ....[85]....
        /*0180*/ 	.word	0xffffffff


	//   ....[86]....
        /*0184*/ 	.word	0xffffffff


	//   ....[87]....
        /*0188*/ 	.word	0xffffffff


	//   ....[88]....
        /*018c*/ 	.word	0xffffffff


	//   ....[89]....
        /*0190*/ 	.word	0xffffffff


	//   ....[90]....
        /*0194*/ 	.word	0xffffffff


	//   ....[91]....
        /*0198*/ 	.word	0xffffffff


	//   ....[92]....
        /*019c*/ 	.word	0xffffffff


	//----- nvinfo : EIATTR_COOP_GROUP_INSTR_OFFSETS
	.align		4
.L_3339:
        /*01a0*/ 	.byte	0x04, 0x28
        /*01a2*/ 	.short	(.L_3341 - .L_3340)


	//   ....[0]....
.L_3340:
        /*01a4*/ 	.word	0x00000d80


	//   ....[1]....
        /*01a8*/ 	.word	0x00000de0


	//   ....[2]....
        /*01ac*/ 	.word	0x00000fd0


	//   ....[3]....
        /*01b0*/ 	.word	0x000029c0


	//   ....[4]....
        /*01b4*/ 	.word	0x000034f0


	//   ....[5]....
        /*01b8*/ 	.word	0x00003520


	//   ....[6]....
        /*01bc*/ 	.word	0x00003570


	//   ....[7]....
        /*01c0*/ 	.word	0x00003580


	//   ....[8]....
        /*01c4*/ 	.word	0x000035f0


	//   ....[9]....
        /*01c8*/ 	.word	0x00003620


	//   ....[10]....
        /*01cc*/ 	.word	0x00003660


	//   ....[11]....
        /*01d0*/ 	.word	0x00003670


	//   ....[12]....
        /*01d4*/ 	.word	0x00003700


	//   ....[13]....
        /*01d8*/ 	.word	0x00003730


	//   ....[14]....
        /*01dc*/ 	.word	0x00003750


	//   ....[15]....
        /*01e0*/ 	.word	0x00003760


	//   ....[16]....
        /*01e4*/ 	.word	0x00003800


	//   ....[17]....
        /*01e8*/ 	.word	0x00003830


	//   ....[18]....
        /*01ec*/ 	.word	0x00003840


	//   ....[19]....
        /*01f0*/ 	.word	0x00003850


	//   ....[20]....
        /*01f4*/ 	.word	0x00003990


	//   ....[21]....
        /*01f8*/ 	.word	0x000039d0


	//   ....[22]....
        /*01fc*/ 	.word	0x00003a10


	//   ....[23]....
        /*0200*/ 	.word	0x00003a50


	//   ....[24]....
        /*0204*/ 	.word	0x00003c30


	//   ....[25]....
        /*0208*/ 	.word	0x00003c70


	//   ....[26]....
        /*020c*/ 	.word	0x00003cb0


	//   ....[27]....
        /*0210*/ 	.word	0x00003cf0


	//   ....[28]....
        /*0214*/ 	.word	0x00003d30


	//   ....[29]....
        /*0218*/ 	.word	0x00003d60


	//   ....[30]....
        /*021c*/ 	.word	0x00004200


	//   ....[31]....
        /*0220*/ 	.word	0x00004210


	//   ....[32]....
        /*0224*/ 	.word	0x00004220


	//   ....[33]....
        /*0228*/ 	.word	0x00004230


	//   ....[34]....
        /*022c*/ 	.word	0x000043d0


	//   ....[35]....
        /*0230*/ 	.word	0x00004410


	//   ....[36]....
        /*0234*/ 	.word	0x00004480


	//   ....[37]....
        /*0238*/ 	.word	0x000044b0


	//   ....[38]....
        /*023c*/ 	.word	0x00004580


	//   ....[39]....
        /*0240*/ 	.word	0x000045a0


	//   ....[40]....
        /*0244*/ 	.word	0x000045b0


	//   ....[41]....
        /*0248*/ 	.word	0x000045c0


	//   ....[42]....
        /*024c*/ 	.word	0x00004690


	//   ....[43]....
        /*0250*/ 	.word	0x000046b0


	//   ....[44]....
        /*0254*/ 	.word	0x000046c0


	//   ....[45]....
        /*0258*/ 	.word	0x000046d0


	//   ....[46]....
        /*025c*/ 	.word	0x000047a0


	//   ....[47]....
        /*0260*/ 	.word	0x000047c0


	//   ....[48]....
        /*0264*/ 	.word	0x000047d0


	//   ....[49]....
        /*0268*/ 	.word	0x000047e0


	//   ....[50]....
        /*026c*/ 	.word	0x000048c0


	//   ....[51]....
        /*0270*/ 	.word	0x00004900


	//   ....[52]....
        /*0274*/ 	.word	0x00004940


	//   ....[53]....
        /*0278*/ 	.word	0x00004980


	//   ....[54]....
        /*027c*/ 	.word	0x000049c0


	//   ....[55]....
        /*0280*/ 	.word	0x00004a00


	//   ....[56]....
        /*0284*/ 	.word	0x00004a60


	//   ....[57]....
        /*0288*/ 	.word	0x00004aa0


	//   ....[58]....
        /*028c*/ 	.word	0x00004ae0


	//   ....[59]....
        /*0290*/ 	.word	0x00004c00


	//   ....[60]....
        /*0294*/ 	.word	0x00005ec0


	//   ....[61]....
        /*0298*/ 	.word	0x00005f00


	//   ....[62]....
        /*029c*/ 	.word	0x00005f40


	//   ....[63]....
        /*02a0*/ 	.word	0x00005f80


	//   ....[64]....
        /*02a4*/ 	.word	0x00005ff0


	//   ....[65]....
        /*02a8*/ 	.word	0x00006020


	//   ....[66]....
        /*02ac*/ 	.word	0x00006050


	//   ....[67]....
        /*02b0*/ 	.word	0x00006070


	//   ....[68]....
        /*02b4*/ 	.word	0x00006130


	//   ....[69]....
        /*02b8*/ 	.word	0x00006180


	//   ....[70]....
        /*02bc*/ 	.word	0x000061c0


	//   ....[71]....
        /*02c0*/ 	.word	0x00006200


	//   ....[72]....
        /*02c4*/ 	.word	0x00006310


	//   ....[73]....
        /*02c8*/ 	.word	0x00006360


	//   ....[74]....
        /*02cc*/ 	.word	0x000063a0


	//   ....[75]....
        /*02d0*/ 	.word	0x000063e0


	//   ....[76]....
        /*02d4*/ 	.word	0x00006430


	//   ....[77]....
        /*02d8*/ 	.word	0x00006450


	//   ....[78]....
        /*02dc*/ 	.word	0x00006470


	//   ....[79]....
        /*02e0*/ 	.word	0x00006480


	//   ....[80]....
        /*02e4*/ 	.word	0x00006800


	//   ....[81]....
        /*02e8*/ 	.word	0x00006ba0


	//   ....[82]....
        /*02ec*/ 	.word	0x00006ee0


	//   ....[83]....
        /*02f0*/ 	.word	0x00007020


	//   ....[84]....
        /*02f4*/ 	.word	0x00007070


	//   ....[85]....
        /*02f8*/ 	.word	0x000070c0


	//   ....[86]....
        /*02fc*/ 	.word	0x000070f0


	//   ....[87]....
        /*0300*/ 	.word	0x00007110


	//   ....[88]....
        /*0304*/ 	.word	0x000071e0


	//   ....[89]....
        /*0308*/ 	.word	0x00007220


	//   ....[90]....
        /*030c*/ 	.word	0x00007270


	//   ....[91]....
        /*0310*/ 	.word	0x000072a0


	//   ....[92]....
        /*0314*/ 	.word	0x000072c0


	//----- nvinfo : EIATTR_VRC_CTA_INIT_COUNT
	.align		4
.L_3341:
        /*0318*/ 	.byte	0x02, 0x4a
	.zero		1
	.zero		1


	//----- nvinfo : EIATTR_EXIT_INSTR_OFFSETS
	.align		4
        /*031c*/ 	.byte	0x04, 0x1c
        /*031e*/ 	.short	(.L_3343 - .L_3342)


	//   ....[0]....
.L_3342:
        /*0320*/ 	.word	0x00007360


	//   ....[1]....
        /*0324*/ 	.word	0x000075a0


	//----- nvinfo : EIATTR_MAX_THREADS
	.align		4
.L_3343:
        /*0328*/ 	.byte	0x04, 0x05
        /*032a*/ 	.short	(.L_3345 - .L_3344)
.L_3344:
        /*032c*/ 	.word	0x00000020
        /*0330*/ 	.word	0x00000001
        /*0334*/ 	.word	0x00000001


	//----- nvinfo : EIATTR_CRS_STACK_SIZE
	.align		4
.L_3345:
        /*0338*/ 	.byte	0x04, 0x1e
        /*033a*/ 	.short	(.L_3347 - .L_3346)
.L_3346:
        /*033c*/ 	.word	0x00000000


	//----- nvinfo : EIATTR_CBANK_PARAM_SIZE
	.align		4
.L_3347:
        /*0340*/ 	.byte	0x03, 0x19
        /*0342*/ 	.short	0x01f0


	//----- nvinfo : EIATTR_PARAM_CBANK
	.align		4
        /*0344*/ 	.byte	0x04, 0x0a
        /*0346*/ 	.short	(.L_3349 - .L_3348)
	.align		4
.L_3348:
        /*0348*/ 	.word	index@(.nv.constant0._Z25selective_scan_bwd_kernelI32Selective_Scan_bwd_kernel_traitsILi32ELi8ELb1ELb0ELb1ELb1ELb0EN3c104HalfENS1_7complexIfEEEEv12SSMParamsBwd)
        /*034c*/ 	.short	0x0380
        /*034e*/ 	.short	0x01f0


	//----- nvinfo : EIATTR_SW_WAR
	.align		4
.L_3349:
        /*0350*/ 	.byte	0x04, 0x36
        /*0352*/ 	.short	(.L_3351 - .L_3350)
.L_3350:
        /*0354*/ 	.word	0x00000008
.L_3351:


//--------------------- .nv.info._Z25selective_scan_bwd_kernelI32Selective_Scan_bwd_kernel_traitsILi32ELi8ELb1ELb0ELb1ELb1ELb1EN3c104HalfENS1_7complexIfEEEEv12SSMParamsBwd --------------------------
	.section	.nv.info._Z25selective_scan_bwd_kernelI32Selective_Scan_bwd_kernel_traitsILi32ELi8ELb1ELb0ELb1ELb1ELb1EN3c104HalfENS1_7complexIfEEEEv12SSMParamsBwd,"",@"SHT_CUDA_INFO"
	.sectionflags	@""
	.align	4


	//----- nvinfo : EIATTR_CUDA_API_VERSION
	.align		4
        /*0000*/ 	.byte	0x04, 0x37
        /*0002*/ 	.short	(.L_3353 - .L_3352)
.L_3352:
        /*0004*/ 	.word	0x00000082


	//----- nvinfo : EIATTR_KPARAM_INFO
	.align		4
.L_3353:
        /*0008*/ 	.byte	0x04, 0x17
        /*000a*/ 	.short	(.L_3355 - .L_3354)
.L_3354:
        /*000c*/ 	.word	0x00000000
        /*0010*/ 	.short	0x0000
        /*0012*/ 	.short	0x0000
        /*0014*/ 	.byte	0x00, 0xf0, 0xc1, 0x07


	//----- nvinfo : EIATTR_SPARSE_MMA_MASK
	.align		4
.L_3355:
        /*0018*/ 	.byte	0x03, 0x50
        /*001a*/ 	.short	0x0000


	//----- nvinfo : EIATTR_MAXREG_COUNT
	.align		4
        /*001c*/ 	.byte	0x03, 0x1b
        /*001e*/ 	.short	0x00ff


	//----- nvinfo : EIATTR_NUM_BARRIERS
	.align		4
        /*0020*/ 	.byte	0x02, 0x4c
        /*0022*/ 	.byte	0x01
	.zero		1


	//----- nvinfo : EIATTR_MERCURY_ISA_VERSION
	.align		4
        /*0024*/ 	.byte	0x03, 0x5f
        /*0026*/ 	.short	0x0101


	//----- nvinfo : EIATTR_COOP_GROUP_MASK_REGIDS
	.align		4
        /*0028*/ 	.byte	0x04, 0x29
        /*002a*/ 	.short	(.L_3357 - .L_3356)


	//   ....[0]....
.L_3356:
        /*002c*/ 	.word	0xffffffff


	//   ....[1]....
        /*0030*/ 	.word	0xffffffff


	//   ....[2]....
        /*0034*/ 	.word	0xffffffff


	//   ....[3]....
        /*0038*/ 	.word	0xffffffff


	//   ....[4]....
        /*003c*/ 	.word	0xffffffff


	//   ....[5]....
        /*0040*/ 	.word	0xffffffff


	//   ....[6]....
        /*0044*/ 	.word	0xffffffff


	//   ....[7]....
        /*0048*/ 	.word	0xffffffff


	//   ....[8]....
        /*004c*/ 	.word	0xffffffff


	//   ....[9]....
        /*0050*/ 	.word	0xffffffff


	//   ....[10]....
        /*0054*/ 	.word	0xffffffff


	//   ....[11]....
        /*0058*/ 	.word	0xffffffff


	//   ....[12]....
        /*005c*/ 	.word	0xffffffff


	//   ....[13]....
        /*0060*/ 	.word	0xffffffff


	//   ....[14]....
        /*0064*/ 	.word	0xffffffff


	//   ....[15]....
        /*0068*/ 	.word	0xffffffff


	//   ....[16]....
        /*006c*/ 	.word	0xffffffff


	//   ....[17]....
        /*0070*/ 	.word	0xffffffff


	//   ....[18]....
        /*0074*/ 	.word	0xffffffff


	//   ....[19]....
        /*0078*/ 	.word	0xffffffff


	//   ....[20]....
        /*007c*/ 	.word	0xffffffff


	//   ....[21]....
        /*0080*/ 	.word	0xffffffff


	//   ....[22]....
        /*0084*/ 	.word	0xffffffff


	//   ....[23]....
        /*0088*/ 	.word	0xffffffff


	//   ....[24]....
        /*008c*/ 	.word	0xffffffff


	//   ....[25]....
        /*0090*/ 	.word	0xffffffff


	//   ....[26]....
        /*0094*/ 	.word	0xffffffff


	//   ....[27]....
        /*0098*/ 	.word	0xffffffff


	//   ....[28]....
        /*009c*/ 	.word	0xffffffff


	//   ....[29]....
        /*00a0*/ 	.word	0xffffffff


	//   ....[30]....
        /*00a4*/ 	.word	0xffffffff


	//   ....[31]....
        /*00a8*/ 	.word	0xffffffff


	//   ....[32]....
        /*00ac*/ 	.word	0xffffffff


	//   ....[33]....
        /*00b0*/ 	.word	0xffffffff


	//   ....[34]....
        /*00b4*/ 	.word	0xffffffff


	//   ....[35]....
        /*00b8*/ 	.word	0xffffffff


	//   ....[36]....
        /*00bc*/ 	.word	0xffffffff


	//   ....[37]....
        /*00c0*/ 	.word	0xffffffff


	//   ....[38]....
        /*00c4*/ 	.word	0xffffffff


	//   ....[39]....
        /*00c8*/ 	.word	0xffffffff


	//   ....[40]....
        /*00cc*/ 	.word	0xffffffff


	//   ....[41]....
        /*00d0*/ 	.word	0xffffffff


	//   ....[42]....
        /*00d4*/ 	.word	0xffffffff


	//   ....[43]....
        /*00d8*/ 	.word	0xffffffff


	//   ....[44]....
        /*00dc*/ 	.word	0xffffffff


	//   ....[45]....
        /*00e0*/ 	.word	0xffffffff


	//   ....[46]....
        /*00e4*/ 	.word	0xffffffff


	//   ....[47]....
        /*00e8*/ 	.word	0xffffffff


	//   ....[48]....
        /*00ec*/ 	.word	0xffffffff


	//   ....[49]....
        /*00f0*/ 	.word	0xffffffff


	//   ....[50]....
        /*00f4*/ 	.word	0xffffffff


	//   ....[51]....
        /*00f8*/ 	.word	0xffffffff


	//   ....[52]....
        /*00fc*/ 	.word	0xffffffff


	//   ....[53]....
        /*0100*/ 	.word	0xffffffff


	//   ....[54]....
        /*0104*/ 	.word	0xffffffff


	//   ....[55]....
        /*0108*/ 	.word	0xffffffff


	//   ....[56]....
        /*010c*/ 	.word	0xffffffff


	//   ....[57]....
        /*0110*/ 	.word	0xffffffff


	//   ....[58]....
        /*0114*/ 	.word	0xffffffff


	//   ....[59]....
        /*0118*/ 	.word	0xffffffff


	//   ....[60]....
        /*011c*/ 	.word	0xffffffff


	//   ....[61]....
        /*0120*/ 	.word	0xffffffff


	//   ....[62]....
        /*0124*/ 	.word	0xffffffff


	//   ....[63]....
        /*0128*/ 	.word	0xffffffff


	//   ....[64]....
        /*012c*/ 	.word	0xffffffff


	//   ....[65]....
        /*0130*/ 	.word	0xffffffff


	//   ....[66]....
        /*0134*/ 	.word	0xffffffff


	//   ....[67]....
        /*0138*/ 	.word	0xffffffff


	//   ....[68]....
        /*013c*/ 	.word	0xffffffff


	//   ....[69]....
        /*0140*/ 	.word	0xffffffff


	//   ....[70]....
        /*0144*/ 	.word	0xffffffff


	//   ....[71]....
        /*0148*/ 	.word	0xffffffff


	//   ....[72]....
        /*014c*/ 	.word	0xffffffff


	//   ....[73]....
        /*0150*/ 	.word	0xffffffff


	//   ....[74]....
        /*0154*/ 	.word	0xffffffff


	//   ....[75]....
        /*0158*/ 	.word	0xffffffff


	//   ....[76]....
        /*015c*/ 	.word	0xffffffff


	//   ....[77]....
        /*0160*/ 	.word	0xffffffff


	//   ....[78]....
        /*0164*/ 	.word	0xffffffff


	//   ....[79]....
        /*0168*/ 	.word	0xffffffff


	//   ....[80]....
        /*016c*/ 	.word	0xffffffff


	//   ....[81]....
        /*0170*/ 	.word	0xffffffff


	//   ....[82]....
        /*0174*/ 	.word	0xffffffff


	//   ....[83]....
        /*0178*/ 	.word	0xffffffff


	//   ....[84]....
        /*017c*/ 	.word	0xffffffff


	//   ....[85]....
        /*0180*/ 	.word	0xffffffff


	//   ....[86]....
        /*0184*/ 	.word	0xffffffff


	//   ....[87]....
        /*0188*/ 	.word	0xffffffff


	//   ....[88]....
        /*018c*/ 	.word	0xffffffff


	//   ....[89]....
        /*0190*/ 	.word	0xffffffff


	//   ....[90]....
        /*0194*/ 	.word	0xffffffff


	//   ....[91]....
        /*0198*/ 	.word	0xffffffff


	//   ....[92]....
        /*019c*/ 	.word	0xffffffff


	//   ....[93]....
        /*01a0*/ 	.word	0xffffffff


	//   ....[94]....
        /*01a4*/ 	.word	0xffffffff


	//   ....[95]....
        /*01a8*/ 	.word	0xffffffff


	//   ....[96]....
        /*01ac*/ 	.word	0xffffffff


	//----- nvinfo : EIATTR_COOP_GROUP_INSTR_OFFSETS
	.align		4
.L_3357:
        /*01b0*/ 	.byte	0x04, 0x28
        /*01b2*/ 	.short	(.L_3359 - .L_3358)


	//   ....[0]....
.L_3358:
        /*01b4*/ 	.word	0x00000e10


	//   ....[1]....
        /*01b8*/ 	.word	0x00000e90


	//   ....[2]....
        /*01bc*/ 	.word	0x00001090


	//   ....[3]....
        /*01c0*/ 	.word	0x00002270


	//   ....[4]....
        /*01c4*/ 	.word	0x00002600


	//   ....[5]....
        /*01c8*/ 	.word	0x00002b10


	//   ....[6]....
        /*01cc*/ 	.word	0x00002cd0


	//   ....[7]....
        /*01d0*/ 	.word	0x000035a0


	//   ....[8]....
        /*01d4*/ 	.word	0x00004100


	//   ....[9]....
        /*01d8*/ 	.word	0x00004130


	//   ....[10]....
        /*01dc*/ 	.word	0x00004180


	//   ....[11]....
        /*01e0*/ 	.word	0x00004190


	//   ....[12]....
        /*01e4*/ 	.word	0x00004200


	//   ....[13]....
        /*01e8*/ 	.word	0x00004230


	//   ....[14]....
        /*01ec*/ 	.word	0x00004270


	//   ....[15]....
        /*01f0*/ 	.word	0x00004280


	//   ....[16]....
        /*01f4*/ 	.word	0x00004310


	//   ....[17]....
        /*01f8*/ 	.word	0x00004350


	//   ....[18]....
        /*01fc*/ 	.word	0x00004360


	//   ....[19]....
        /*0200*/ 	.word	0x00004370


	//   ....[20]....
        /*0204*/ 	.word	0x00004410


	//   ....[21]....
        /*0208*/ 	.word	0x00004440


	//   ....[22]....
        /*020c*/ 	.word	0x00004450


	//   ....[23]....
        /*0210*/ 	.word	0x00004460


	//   ....[24]....
        /*0214*/ 	.word	0x000045c0


	//   ....[25]....
        /*0218*/ 	.word	0x00004600


	//   ....[26]....
        /*021c*/ 	.word	0x00004640


	//   ....[27]....
        /*0220*/ 	.word	0x00004680


	//   ....[28]....
        /*0224*/ 	.word	0x00004840


	//   ....[29]....
        /*0228*/ 	.word	0x00004880


	//   ....[30]....
        /*022c*/ 	.word	0x000048c0


	//   ....[31]....
        /*0230*/ 	.word	0x00004900


	//   ....[32]....
        /*0234*/ 	.word	0x00004940


	//   ....[33]....
        /*0238*/ 	.word	0x00004980


	//   ....[34]....
        /*023c*/ 	.word	0x00004e10


	//   ....[35]....
        /*0240*/ 	.word	0x00004e20


	//   ....[36]....
        /*0244*/ 	.word	0x00004e30


	//   ....[37]....
        /*0248*/ 	.word	0x00004e40


	//   ....[38]....
        /*024c*/ 	.word	0x00004fd0


	//   ....[39]....
        /*0250*/ 	.word	0x00005010


	//   ....[40]....
        /*0254*/ 	.word	0x00005090


	//   ....[41]....
        /*0258*/ 	.word	0x000050c0


	//   ....[42]....
        /*025c*/ 	.word	0x00005190


	//   ....[43]....
        /*0260*/ 	.word	0x000051b0


	//   ....[44]....
        /*0264*/ 	.word	0x000051c0


	//   ....[45]....
        /*0268*/ 	.word	0x000051d0


	//   ....[46]....
        /*026c*/ 	.word	0x000052a0


	//   ....[47]....
        /*0270*/ 	.word	0x000052c0


	//   ....[48]....
        /*0274*/ 	.word	0x000052d0


	//   ....[49]....
        /*0278*/ 	.word	0x000052e0


	//   ....[50]....
        /*027c*/ 	.word	0x000053b0


	//   ....[51]....
        /*0280*/ 	.word	0x000053d0


	//   ....[52]....
        /*0284*/ 	.word	0x000053e0


	//   ....[53]....
        /*0288*/ 	.word	0x000053f0


	//   ....[54]....
        /*028c*/ 	.word	0x000054d0


	//   ....[55]....
        /*0290*/ 	.word	0x00005510


	//   ....[56]....
        /*0294*/ 	.word	0x00005550


	//   ....[57]....
        /*0298*/ 	.word	0x00005590


	//   ....[58]....
        /*029c*/ 	.word	0x000055d0


	//   ....[59]....
        /*02a0*/ 	.word	0x00005610


	//   ....[60]....
        /*02a4*/ 	.word	0x00005650


	//   ....[61]....
        /*02a8*/ 	.word	0x00005690


	//   ....[62]....
        /*02ac*/ 	.word	0x000056e0


	//   ....[63]....
        /*02b0*/ 	.word	0x00005760


	//   ....[64]....
        /*02b4*/ 	.word	0x00006ad0


	//   ....[65]....
        /*02b8*/ 	.word	0x00006b10


	//   ....[66]....
        /*02bc*/ 	.word	0x00006b50


	//   ....[67]....
        /*02c0*/ 	.word	0x00006b90


	//   ....[68]....
        /*02c4*/ 	.word	0x00006bd0


	//   ....[69]....
        /*02c8*/ 	.word	0x00006c40


	//   ....[70]....
        /*02cc*/ 	.word	0x00006c80


	//   ....[71]....
        /*02d0*/ 	.word	0x00006cb0


	//   ....[72]....
        /*02d4*/ 	.word	0x00006db0


	//   ....[73]....
        /*02d8*/ 	.word	0x00006df0


	//   ....[74]....
        /*02dc*/ 	.word	0x00006e30


	//   ....[75]....
        /*02e0*/ 	.word	0x00006e70


	//   ....[76]....
        /*02e4*/ 	.word	0x00006f70


	//   ....[77]....
        /*02e8*/ 	.word	0x00006fb0


	//   ....[78]....
        /*02ec*/ 	.word	0x00006fe0


	//   ....[79]....
        /*02f0*/ 	.word	0x00007010


	//   ....[80]....
        /*02f4*/ 	.word	0x00007040


	//   ....[81]....
        /*02f8*/ 	.word	0x00007060


	//   ....[82]....
        /*02fc*/ 	.word	0x00007080


	//   ....[83]....
        /*0300*/ 	.word	0x00007090


	//   ....[84]....
        /*0304*/ 	.word	0x00007400


	//   ....[85]....
        /*0308*/ 	.word	0x000077a0


	//   ....[86]....
        /*030c*/ 	.word	0x00007b50


	//   ....[87]....
        /*0310*/ 	.word	0x00007c30


	//   ....[88]....
        /*0314*/ 	.word	0x00007c80


	//   ....[89]....
        /*0318*/ 	.word	0x00007cd0


	//   ....[90]....
        /*031c*/ 	.word	0x00007d00


	//   ....[91]....
        /*0320*/ 	.word	0x00007d20


	//   ....[92]....
        /*0324*/ 	.word	0x00007df0


	//   ....[93]....
        /*0328*/ 	.word	0x00007e30


	//   ....[94]....
        /*032c*/ 	.word	0x00007e80


	//   ....[95]....
        /*0330*/ 	.word	0x00007eb0


	//   ....[96]....
        /*0334*/ 	.word	0x00007ed0


	//----- nvinfo : EIATTR_VRC_CTA_INIT_COUNT
	.align		4
.L_3359:
        /*0338*/ 	.byte	0x02, 0x4a
	.zero		1
	.zero		1


	//----- nvinfo : EIATTR_EXIT_INSTR_OFFSETS
	.align		4
        /*033c*/ 	.byte	0x04, 0x1c
        /*033e*/ 	.short	(.L_3361 - .L_3360)


	//   ....[0]....
.L_3360:
        /*0340*/ 	.word	0x00007f70


	//   ....[1]....
        /*0344*/ 	.word	0x000081b0


	//----- nvinfo : EIATTR_MAX_THREADS
	.align		4
.L_3361:
        /*0348*/ 	.byte	0x04, 0x05
        /*034a*/ 	.short	(.L_3363 - .L_3362)
.L_3362:
        /*034c*/ 	.word	0x00000020
        /*0350*/ 	.word	0x00000001
        /*0354*/ 	.word	0x00000001


	//----- nvinfo : EIATTR_CRS_STACK_SIZE
	.align		4
.L_3363:
        /*0358*/ 	.byte	0x04, 0x1e
        /*035a*/ 	.short	(.L_3365 - .L_3364)
.L_3364:
        /*035c*/ 	.word	0x00000000


	//----- nvinfo : EIATTR_CBANK_PARAM_SIZE
	.align		4
.L_3365:
        /*0360*/ 	.byte	0x03, 0x19
        /*0362*/ 	.short	0x01f0


	//----- nvinfo : EIATTR_PARAM_CBANK
	.align		4
        /*0364*/ 	.byte	0x04, 0x0a
        /*0366*/ 	.short	(.L_3367 - .L_3366)
	.align		4
.L_3366:
        /*0368*/ 	.word	index@(.nv.constant0._Z25selective_scan_bwd_kernelI32Selective_Scan_bwd_kernel_traitsILi32ELi8ELb1ELb0ELb1ELb1ELb1EN3c104HalfENS1_7complexIfEEEEv12SSMParamsBwd)
        /*036c*/ 	.short	0x0380
        /*036e*/ 	.short	0x01f0


	//----- nvinfo : EIATTR_SW_WAR
	.align		4
.L_3367:
        /*0370*/ 	.byte	0x04, 0x36
        /*0372*/ 	.short	(.L_3369 - .L_3368)
.L_3368:
        /*0374*/ 	.word	0x00000008
.L_3369:


//--------------------- .nv.info._Z25selective_scan_bwd_kernelI32Selective_Scan_bwd_kernel_traitsILi32ELi8ELb1ELb1ELb0ELb0ELb0EN3c104HalfENS1_7complexIfEEEEv12SSMParamsBwd --------------------------
	.section	.nv.info._Z25selective_scan_bwd_kernelI32Selective_Scan_bwd_kernel_traitsILi32ELi8ELb1ELb1ELb0ELb0ELb0EN3c104HalfENS1_7complexIfEEEEv12SSMParamsBwd,"",@"SHT_CUDA_INFO"
	.sectionflags	@""
	.align	4


	//----- nvinfo : EIATTR_CUDA_API_VERSION
	.align		4
        /*0000*/ 	.byte	0x04, 0x37
        /*0002*/ 	.short	(.L_3371 - .L_3370)
.L_3370:
        /*0004*/ 	.word	0x00000082


	//----- nvinfo : EIATTR_KPARAM_INFO
	.align		4
.L_3371:
        /*0008*/ 	.byte	0x04, 0x17
        /*000a*/ 	.short	(.L_3373 - .L_3372)
.L_3372:
        /*000c*/ 	.word	0x00000000
        /*0010*/ 	.short	0x0000
        /*0012*/ 	.short	0x0000
        /*0014*/ 	.byte	0x00, 0xf0, 0xc1, 0x07


	//----- nvinfo : EIATTR_SPARSE_MMA_MASK
	.align		4
.L_3373:
        /*0018*/ 	.byte	0x03, 0x50
        /*001a*/ 	.short	0x0000


	//----- nvinfo : EIATTR_MAXREG_COUNT
	.align		4
        /*001c*/ 	.byte	0x03, 0x1b
        /*001e*/ 	.short	0x00ff


	//----- nvinfo : EIATTR_NUM_BARRIERS
	.align		4
        /*0020*/ 	.byte	0x02, 0x4c
        /*0022*/ 	.byte	0x01
	.zero		1


	//----- nvinfo : EIATTR_MERCURY_ISA_VERSION
	.align		4
        /*0024*/ 	.byte	0x03, 0x5f
        /*0026*/ 	.short	0x0101


	//----- nvinfo : EIATTR_COOP_GROUP_MASK_REGIDS
	.align		4
        /*0028*/ 	.byte	0x04, 0x29
        /*002a*/ 	.short	(.L_3375 - .L_3374)


	//   ....[0]....
.L_3374:
        /*002c*/ 	.word	0xffffffff


	//   ....[1]....
        /*0030*/ 	.word	0xffffffff


	//   ....[2]....
        /*0034*/ 	.word	0xffffffff


	//   ....[3]....
        /*0038*/ 	.word	0xffffffff


	//   ....[4]....
        /*003c*/ 	.word	0xffffffff


	//   ....[5]....
        /*0040*/ 	.word	0xffffffff


	//   ....[6]....
        /*0044*/ 	.word	0xffffffff


	//   ....[7]....
        /*0048*/ 	.word	0xffffffff


	//   ....[8]....
        /*004c*/ 	.word	0xffffffff


	//   ....[9]....
        /*0050*/ 	.word	0xffffffff


	//   ....[10]....
        /*0054*/ 	.word	0xffffffff


	//   ....[11]....
        /*0058*/ 	.word	0xffffffff


	//   ....[12]....
        /*005c*/ 	.word	0xffffffff


	//   ....[13]....
        /*0060*/ 	.word	0xffffffff


	//   ....[14]....
        /*0064*/ 	.word	0xffffffff


	//   ....[15]....
        /*0068*/ 	.word	0xffffffff


	//   ....[16]....
        /*006c*/ 	.word	0xffffffff


	//   ....[17]....
        /*0070*/ 	.word	0xffffffff


	//   ....[18]....
        /*0074*/ 	.word	0xffffffff


	//   ....[19]....
        /*0078*/ 	.word	0xffffffff


	//   ....[20]....
        /*007c*/ 	.word	0xffffffff


	//   ....[21]....
        /*0080*/ 	.word	0xffffffff


	//   ....[22]....
        /*0084*/ 	.word	0xffffffff


	//   ....[23]....
        /*0088*/ 	.word	0xffffffff


	//   ....[24]....
        /*008c*/ 	.word	0xffffffff


	//   ....[25]....
        /*0090*/ 	.word	0xffffffff


	//   ....[26]....
        /*0094*/ 	.word	0xffffffff


	//   ....[27]....
        /*0098*/ 	.word	0xffffffff


	//   ....[28]....
        /*009c*/ 	.word	0xffffffff


	//   ....[29]....
        /*00a0*/ 	.word	0xffffffff


	//   ....[30]....
        /*00a4*/ 	.word	0xffffffff


	//   ....[31]....
        /*00a8*/ 	.word	0xffffffff


	//   ....[32]....
        /*00ac*/ 	.word	0xffffffff


	//   ....[33]....
        /*00b0*/ 	.word	0xffffffff


	//   ....[34]....
        /*00b4*/ 	.word	0xffffffff


	//   ....[35]....
        /*00b8*/ 	.word	0xffffffff


	//   ....[36]....
        /*00bc*/ 	.word	0xffffffff


	//   ....[37]....
        /*00c0*/ 	.word	0xffffffff


	//   ....[38]....
        /*00c4*/ 	.word	0xffffffff


	//   ....[39]....
        /*00c8*/ 	.word	0xffffffff


	//   ....[40]....
        /*00cc*/ 	.word	0xffffffff


	//   ....[41]....
        /*00d0*/ 	.word	0xffffffff


	//   ....[42]....
        /*00d4*/ 	.word	0xffffffff


	//   ....[43]....
        /*00d8*/ 	.word	0xffffffff


	//   ....[44]....
        /*00dc*/ 	.word	0xffffffff


	//   ....[45]....
        /*00e0*/ 	.word	0xffffffff


	//   ....[46]....
        /*00e4*/ 	.word	0xffffffff


	//   ....[47]....
        /*00e8*/ 	.word	0xffffffff


	//   ....[48]....
        /*00ec*/ 	.word	0xffffffff


	//   ....[49]....
        /*00f0*/ 	.word	0xffffffff


	//   ....[50]....
        /*00f4*/ 	.word	0xffffffff


	//   ....[51]....
        /*00f8*/ 	.word	0xffffffff


	//   ....[52]....
        /*00fc*/ 	.word	0xffffffff


	//   ....[53]....
        /*0100*/ 	.word	0xffffffff


	//   ....[54]....
        /*0104*/ 	.word	0xffffffff


	//   ....[55]....
        /*0108*/ 	.word	0xffffffff


	//   ....[56]....
        /*010c*/ 	.word	0xffffffff


	//   ....[57]....
        /*0110*/ 	.word	0xffffffff


	//   ....[58]....
        /*0114*/ 	.word	0xffffffff


	//   ....[59]....
        /*0118*/ 	.word	0xffffffff


	//   ....[60]....
        /*011c*/ 	.word	0xffffffff


	//   ....[61]....
        /*0120*/ 	.word	0xffffffff


	//   ....[62]....
        /*0124*/ 	.word	0xffffffff


	//   ....[63]....
        /*0128*/ 	.word	0xffffffff


	//   ....[64]....
        /*012c*/ 	.word	0xffffffff


	//   ....[65]....
        /*0130*/ 	.word	0xffffffff


	//   ....[66]....
        /*0134*/ 	.word	0xffffffff


	//   ....[67]....
        /*0138*/ 	.word	0xffffffff


	//   ....[68]....
        /*013c*/ 	.word	0xffffffff


	//   ....[69]....
        /*0140*/ 	.word	0xffffffff


	//   ....[70]....
        /*0144*/ 	.word	0xffffffff


	//   ....[71]....
        /*0148*/ 	.word	0xffffffff


	//   ....[72]....
        /*014c*/ 	.word	0xffffffff


	//   ....[73]....
        /*0150*/ 	.word	0xffffffff


	//   ....[74]....
        /*0154*/ 	.word	0xffffffff


	//   ....[75]....
        /*0158*/ 	.word	0xffffffff


	//   ....[76]....
        /*015c*/ 	.word	0xffffffff


	//   ....[77]....
        /*0160*/ 	.word	0xffffffff


	//   ....[78]....
        /*0164*/ 	.word	0xffffffff


	//   ....[79]....
        /*0168*/ 	.word	0xffffffff


	//   ....[80]....
        /*016c*/ 	.word	0xffffffff


	//   ....[81]....
        /*0170*/ 	.word	0xffffffff


	//   ....[82]....
        /*0174*/ 	.word	0xffffffff


	//   ....[83]....
        /*0178*/ 	.word	0xffffffff


	//   ....[84]....
        /*017c*/ 	.word	0xffffffff


	//   ....[85]....
        /*0180*/ 	.word	0xffffffff


	//   ....[86]....
        /*0184*/ 	.word	0xffffffff


	//   ....[87]....
        /*0188*/ 	.word	0xffffffff


	//   ....[88]....
        /*018c*/ 	.word	0xffffffff


	//   ....[89]....
        /*0190*/ 	.word	0xffffffff


	//   ....[90]....
        /*0194*/ 	.word	0xffffffff


	//   ....[91]....
        /*0198*/ 	.word	0xffffffff


	//----- nvinfo : EIATTR_COOP_GROUP_INSTR_OFFSETS
	.align		4
.L_3375:
        /*019c*/ 	.byte	0x04, 0x28
        /*019e*/ 	.short	(.L_3377 - .L_3376)


	//   ....[0]....
.L_3376:
        /*01a0*/ 	.word	0x00000d80


	//   ....[1]....
        /*01a4*/ 	.word	0x00000dd0


	//   ....[2]....
        /*01a8*/ 	.word	0x00000f00


	//   ....[3]....
        /*01ac*/ 	.word	0x00001590


	//   ....[4]....
        /*01b0*/ 	.word	0x000023a0


	//   ....[5]....
        /*01b4*/ 	.word	0x000023c0


	//   ....[6]....
        /*01b8*/ 	.word	0x000023d0


	//   ....[7]....
        /*01bc*/ 	.word	0x000023e0


	//   ....[8]....
        /*01c0*/ 	.word	0x00002480


	//   ....[9]....
        /*01c4*/ 	.word	0x000024b0


	//   ....[10]....
        /*01c8*/ 	.word	0x000024c0


	//   ....[11]....
        /*01cc*/ 	.word	0x000024d0


	//   ....[12]....
        /*01d0*/ 	.word	0x000025b0


	//   ....[13]....
        /*01d4*/ 	.word	0x00002610


	//   ....[14]....
        /*01d8*/ 	.word	0x00002650


	//   ....[15]....
        /*01dc*/ 	.word	0x00002690


	//   ....[16]....
        /*01e0*/ 	.word	0x00002820


	//   ....[17]....
        /*01e4*/ 	.word	0x00002860


	//   ....[18]....
        /*01e8*/ 	.word	0x000028a0


	//   ....[19]....
        /*01ec*/ 	.word	0x000028e0


	//   ....[20]....
        /*01f0*/ 	.word	0x00002a90


	//   ....[21]....
        /*01f4*/ 	.word	0x00002ad0


	//   ....[22]....
        /*01f8*/ 	.word	0x00002b10


	//   ....[23]....
        /*01fc*/ 	.word	0x00002b50


	//   ....[24]....
        /*0200*/ 	.word	0x00002c10


	//   ....[25]....
        /*0204*/ 	.word	0x00002cc0


	//   ....[26]....
        /*0208*/ 	.word	0x00002d00


	//   ....[27]....
        /*020c*/ 	.word	0x00002d20


	//   ....[28]....
        /*0210*/ 	.word	0x00002d30


	//   ....[29]....
        /*0214*/ 	.word	0x00002d40


	//   ....[30]....
        /*0218*/ 	.word	0x00002d50


	//   ....[31]....
        /*021c*/ 	.word	0x00002d60


	//   ....[32]....
        /*0220*/ 	.word	0x00002d70


	//   ....[33]....
        /*0224*/ 	.word	0x00002d80


	//   ....[34]....
        /*0228*/ 	.word	0x00002e70


	//   ....[35]....
        /*022c*/ 	.word	0x00002e80


	//   ....[36]....
        /*0230*/ 	.word	0x00002e90


	//   ....[37]....
        /*0234*/ 	.word	0x00002ea0


	//   ....[38]....
        /*0238*/ 	.word	0x00002f70


	//   ....[39]....
        /*023c*/ 	.word	0x00002f90


	//   ....[40]....
        /*0240*/ 	.word	0x00002fa0


	//   ....[41]....
        /*0244*/ 	.word	0x00002fb0


	//   ....[42]....
        /*0248*/ 	.word	0x00003080


	//   ....[43]....
        /*024c*/ 	.word	0x000030a0


	//   ....[44]....
        /*0250*/ 	.word	0x000030b0


	//   ....[45]....
        /*0254*/ 	.word	0x000030c0


	//   ....[46]....
        /*0258*/ 	.word	0x00003190


	//   ....[47]....
        /*025c*/ 	.word	0x000031b0


	//   ....[48]....
        /*0260*/ 	.word	0x000031c0


	//   ....[49]....
        /*0264*/ 	.word	0x000031d0


	//   ....[50]....
        /*0268*/ 	.word	0x000032a0


	//   ....[51]....
        /*026c*/ 	.word	0x000032e0


	//   ....[52]....
        /*0270*/ 	.word	0x00003320


	//   ....[53]....
        /*0274*/ 	.word	0x00003360


	//   ....[54]....
        /*0278*/ 	.word	0x00003390


	//   ....[55]....
        /*027c*/ 	.word	0x000033d0


	//   ....[56]....
        /*0280*/ 	.word	0x00003410


	//   ....[57]....
        /*0284*/ 	.word	0x00003460


	//   ....[58]....
        /*0288*/ 	.word	0x00003490


	//   ....[59]....
        /*028c*/ 	.word	0x000034f0


	//   ....[60]....
        /*0290*/ 	.word	0x00004950


	//   ....[61]....
        /*0294*/ 	.word	0x00004990


	//   ....[62]....
        /*0298*/ 	.word	0x000049d0


	//   ....[63]....
        /*029c*/ 	.word	0x00004a00


	//   ....[64]....
        /*02a0*/ 	.word	0x00004a60


	//   ....[65]....
        /*02a4*/ 	.word	0x00004aa0


	//   ....[66]....
        /*02a8*/ 	.word	0x00004ae0


	//   ....[67]....
        /*02ac*/ 	.word	0x00004b20


	//   ....[68]....
        /*02b0*/ 	.word	0x00004c30


	//   ....[69]....
        /*02b4*/ 	.word	0x00004c70


	//   ....[70]....
        /*02b8*/ 	.word	0x00004cb0


	//   ....[71]....
        /*02bc*/ 	.word	0x00004cf0


	//   ....[72]....
        /*02c0*/ 	.word	0x00004e00


	//   ....[73]....
        /*02c4*/ 	.word	0x00004e40


	//   ....[74]....
        /*02c8*/ 	.word	0x00004e80


	//   ....[75]....
        /*02cc*/ 	.word	0x00004ec0


	//   ....[76]....
        /*02d0*/ 	.word	0x00004fb0


	//   ....[77]....
        /*02d4*/ 	.word	0x00004fd0


	//   ....[78]....
        /*02d8*/ 	.word	0x00004ff0


	//   ....[79]....
        /*02dc*/ 	.word	0x00005000


	//   ....[80]....
        /*02e0*/ 	.word	0x00005430


	//   ....[81]....
        /*02e4*/ 	.word	0x00005650


	//   ....[82]....
        /*02e8*/ 	.word	0x00005760


	//   ....[83]....
        /*02ec*/ 	.word	0x000057b0


	//   ....[84]....
        /*02f0*/ 	.word	0x00005800


	//   ....[85]....
        /*02f4*/ 	.word	0x00005830


	//   ....[86]....
        /*02f8*/ 	.word	0x00005850


	//   ....[87]....
        /*02fc*/ 	.word	0x00005920


	//   ....[88]....
        /*0300*/ 	.word	0x00005960


	//   ....[89]....
        /*0304*/ 	.word	0x000059b0


	//   ....[90]....
        /*0308*/ 	.word	0x000059e0


	//   ....[91]....
        /*030c*/ 	.word	0x00005a00


	//----- nvinfo : EIATTR_VRC_CTA_INIT_COUNT
	.align		4
.L_3377:
        /*0310*/ 	.byte	0x02, 0x4a
	.zero		1
	.zero		1


	//----- nvinfo : EIATTR_EXIT_INSTR_OFFSETS
	.align		4
        /*0314*/ 	.byte	0x04, 0x1c
        /*0316*/ 	.short	(.L_3379 - .L_3378)


	//   ....[0]....
.L_3378:
        /*0318*/ 	.word	0x00005aa0


	//   ....[1]....
        /*031c*/ 	.word	0x00005d20


	//----- nvinfo : EIATTR_MAX_THREADS
	.align		4
.L_3379:
        /*0320*/ 	.byte	0x04, 0x05
        /*0322*/ 	.short	(.L_3381 - .L_3380)
.L_3380:
        /*0324*/ 	.word	0x00000020
        /*0328*/ 	.word	0x00000001
        /*032c*/ 	.word	0x00000001


	//----- nvinfo : EIATTR_CRS_STACK_SIZE
	.align		4
.L_3381:
        /*0330*/ 	.byte	0x04, 0x1e
        /*0332*/ 	.short	(.L_3383 - .L_3382)
.L_3382:
        /*0334*/ 	.word	0x00000000


	//----- nvinfo : EIATTR_CBANK_PARAM_SIZE
	.align		4
.L_3383:
        /*0338*/ 	.byte	0x03, 0x19
        /*033a*/ 	.short	0x01f0


	//----- nvinfo : EIATTR_PARAM_CBANK
	.align		4
        /*033c*/ 	.byte	0x04, 0x0a
        /*033e*/ 	.short	(.L_3385 - .L_3384)
	.align		4
.L_3384:
        /*0340*/ 	.word	index@(.nv.constant0._Z25selective_scan_bwd_kernelI32Selective_Scan_bwd_kernel_traitsILi32ELi8ELb1ELb1ELb0ELb0ELb0EN3c104HalfENS1_7complexIfEEEEv12SSMParamsBwd)
        /*0344*/ 	.short	0x0380
        /*0346*/ 	.short	0x01f0


	//----- nvinfo : EIATTR_SW_WAR
	.align		4
.L_3385:
        /*0348*/ 	.byte	0x04, 0x36
        /*034a*/ 	.short	(.L_3387 - .L_3386)
.L_3386:
        /*034c*/ 	.word	0x00000008
.L_3387:


//--------------------- .nv.info._Z25selective_scan_bwd_kernelI32Selective_Scan_bwd_kernel_traitsILi32ELi8ELb1ELb1ELb0ELb0ELb1EN3c104HalfENS1_7complexIfEEEEv12SSMParamsBwd --------------------------
	.section	.nv.info._Z25selective_scan_bwd_kernelI32Selective_Scan_bwd_kernel_traitsILi32ELi8ELb1ELb1ELb0ELb0ELb1EN3c104HalfENS1_7complexIfEEEEv12SSMParamsBwd,"",@"SHT_CUDA_INFO"
	.sectionflags	@""
	.align	4


	//----- nvinfo : EIATTR_CUDA_API_VERSION
	.align		4
        /*0000*/ 	.byte	0x04, 0x37
        /*0002*/ 	.short	(.L_3389 - .L_3388)
.L_3388:
        /*0004*/ 	.word	0x00000082


	//----- nvinfo : EIATTR_KPARAM_INFO
	.align		4
.L_3389:
        /*0008*/ 	.byte	0x04, 0x17
        /*000a*/ 	.short	(.L_3391 - .L_3390)
.L_3390:
        /*000c*/ 	.word	0x00000000
        /*0010*/ 	.short	0x0000
        /*0012*/ 	.short	0x0000
        /*0014*/ 	.byte	0x00, 0xf0, 0xc1, 0x07


	//----- nvinfo : EIATTR_SPARSE_MMA_MASK
	.align		4
.L_3391:
        /*0018*/ 	.byte	0x03, 0x50
        /*001a*/ 	.short	0x0000


	//----- nvinfo : EIATTR_MAXREG_COUNT
	.align		4
        /*001c*/ 	.byte	0x03, 0x1b
        /*001e*/ 	.short	0x00ff


	//----- nvinfo : EIATTR_NUM_BARRIERS
	.align		4
        /*0020*/ 	.byte	0x02, 0x4c
        /*0022*/ 	.byte	0x01
	.zero		1


	//----- nvinfo : EIATTR_MERCURY_ISA_VERSION
	.align		4
        /*0024*/ 	.byte	0x03, 0x5f
        /*0026*/ 	.short	0x0101


	//----- nvinfo : EIATTR_COOP_GROUP_MASK_REGIDS
	.align		4
        /*0028*/ 	.byte	0x04, 0x29
        /*002a*/ 	.short	(.L_3393 - .L_3392)


	//   ....[0]....
.L_3392:
        /*002c*/ 	.word	0xffffffff


	//   ....[1]....
        /*0030*/ 	.word	0xffffffff


	//   ....[2]....
        /*0034*/ 	.word	0xffffffff


	//   ....[3]....
        /*0038*/ 	.word	0xffffffff


	//   ....[4]....
        /*003c*/ 	.word	0xffffffff


	//   ....[5]....
        /*0040*/ 	.word	0xffffffff


	//   ....[6]....
        /*0044*/ 	.word	0xffffffff


	//   ....[7]....
        /*0048*/ 	.word	0xffffffff


	//   ....[8]....
        /*004c*/ 	.word	0xffffffff


	//   ....[9]....
        /*0050*/ 	.word	0xffffffff


	//   ....[10]....
        /*0054*/ 	.word	0xffffffff


	//   ....[11]....
        /*0058*/ 	.word	0xffffffff


	//   ....[12]....
        /*005c*/ 	.word	0xffffffff


	//   ....[13]....
        /*0060*/ 	.word	0xffffffff


	//   ....[14]....
        /*0064*/ 	.word	0xffffffff


	//   ....[15]....
        /*0068*/ 	.word	0xffffffff


	//   ....[16]....
        /*006c*/ 	.word	0xffffffff


	//   ....[17]....
        /*0070*/ 	.word	0xffffffff


	//   ....[18]....
        /*0074*/ 	.word	0xffffffff


	//   ....[19]....
        /*0078*/ 	.word	0xffffffff


	//   ....[20]....
        /*007c*/ 	.word	0xffffffff


	//   ....[21]....
        /*0080*/ 	.word	0xffffffff


	//   ....[22]....
        /*0084*/ 	.word	0xffffffff


	//   ....[23]....
        /*0088*/ 	.word	0xffffffff


	//   ....[24]....
        /*008c*/ 	.word	0xffffffff


	//   ....[25]....
        /*0090*/ 	.word	0xffffffff


	//   ....[26]....
        /*0094*/ 	.word	0xffffffff


	//   ....[27]....
        /*0098*/ 	.word	0xffffffff


	//   ....[28]....
        /*009c*/ 	.word	0xffffffff


	//   ....[29]....
        /*00a0*/ 	.word	0xffffffff


	//   ....[30]....
        /*00a4*/ 	.word	0xffffffff


	//   ....[31]....
        /*00a8*/ 	.word	0xffffffff


	//   ....[32]....
        /*00ac*/ 	.word	0xffffffff


	//   ....[33]....
        /*00b0*/ 	.word	0xffffffff


	//   ....[34]....
        /*00b4*/ 	.word	0xffffffff


	//   ....[35]....
        /*00b8*/ 	.word	0xffffffff


	//   ....[36]....
        /*00bc*/ 	.word	0xffffffff


	//   ....[37]....
        /*00c0*/ 	.word	0xffffffff


	//   ....[38]....
        /*00c4*/ 	.word	0xffffffff


	//   ....[39]....
        /*00c8*/ 	.word	0xffffffff


	//   ....[40]....
        /*00cc*/ 	.word	0xffffffff


	//   ....[41]....
        /*00d0*/ 	.word	0xffffffff


	//   ....[42]....
        /*00d4*/ 	.word	0xffffffff


	//   ....[43]....
        /*00d8*/ 	.word	0xffffffff


	//   ....[44]....
        /*00dc*/ 	.word	0xffffffff


	//   ....[45]....
        /*00e0*/ 	.word	0xffffffff


	//   ....[46]....
        /*00e4*/ 	.word	0xffffffff


	//   ....[47]....
        /*00e8*/ 	.word	0xffffffff


	//   ....[48]....
        /*00ec*/ 	.word	0xffffffff


	//   ....[49]....
        /*00f0*/ 	.word	0xffffffff


	//   ....[50]....
        /*00f4*/ 	.word	0xffffffff


	//   ....[51]....
        /*00f8*/ 	.word	0xffffffff


	//   ....[52]....
        /*00fc*/ 	.word	0xffffffff


	//   ....[53]....
        /*0100*/ 	.word	0xffffffff


	//   ....[54]....
        /*0104*/ 	.word	0xffffffff


	//   ....[55]....
        /*0108*/ 	.word	0xffffffff


	//   ....[56]....
        /*010c*/ 	.word	0xffffffff


	//   ....[57]....
        /*0110*/ 	.word	0xffffffff


	//   ....[58]....
        /*0114*/ 	.word	0xffffffff


	//   ....[59]....
        /*0118*/ 	.word	0xffffffff


	//   ....[60]....
        /*011c*/ 	.word	0xffffffff


	//   ....[61]....
        /*0120*/ 	.word	0xffffffff


	//   ....[62]....
        /*0124*/ 	.word	0xffffffff


	//   ....[63]....
        /*0128*/ 	.word	0xffffffff


	//   ....[64]....
        /*012c*/ 	.word	0xffffffff


	//   ....[65]....
        /*0130*/ 	.word	0xffffffff


	//   ....[66]....
        /*0134*/ 	.word	0xffffffff


	//   ....[67]....
        /*0138*/ 	.word	0xffffffff


	//   ....[68]....
        /*013c*/ 	.word	0xffffffff


	//   ....[69]....
        /*0140*/ 	.word	0xffffffff


	//   ....[70]....
        /*0144*/ 	.word	0xffffffff


	//   ....[71]....
        /*0148*/ 	.word	0xffffffff


	//   ....[72]....
        /*014c*/ 	.word	0xffffffff


	//   ....[73]....
        /*0150*/ 	.word	0xffffffff


	//   ....[74]....
        /*0154*/ 	.word	0xffffffff


	//   ....[75]....
        /*0158*/ 	.word	0xffffffff


	//   ....[76]....
        /*015c*/ 	.word	0xffffffff


	//   ....[77]....
        /*0160*/ 	.word	0xffffffff


	//   ....[78]....
        /*0164*/ 	.word	0xffffffff


	//   ....[79]....
        /*0168*/ 	.word	0xffffffff


	//   ....[80]....
        /*016c*/ 	.word	0xffffffff


	//   ....[81]....
        /*0170*/ 	.word	0xffffffff


	//   ....[82]....
        /*0174*/ 	.word	0xffffffff


	//   ....[83]....
        /*0178*/ 	.word	0xffffffff


	//   ....[84]....
        /*017c*/ 	.word	0xffffffff


	//   ....[85]....
        /*0180*/ 	.word	0xffffffff


	//   ....[86]....
        /*0184*/ 	.word	0xffffffff


	//   ....[87]....
        /*0188*/ 	.word	0xffffffff


	//   ....[88]....
        /*018c*/ 	.word	0xffffffff


	//   ....[89]....
        /*0190*/ 	.word	0xffffffff


	//   ....[90]....
        /*0194*/ 	.word	0xffffffff


	//   ....[91]....
        /*0198*/ 	.word	0xffffffff


	//   ....[92]....
        /*019c*/ 	.word	0xffffffff


	//   ....[93]....
        /*01a0*/ 	.word	0xffffffff


	//   ....[94]....
        /*01a4*/ 	.word	0xffffffff


	//   ....[95]....
        /*01a8*/ 	.word	0xffffffff


	//----- nvinfo : EIATTR_COOP_GROUP_INSTR_OFFSETS
	.align		4
.L_3393:
        /*01ac*/ 	.byte	0x04, 0x28
        /*01ae*/ 	.short	(.L_3395 - .L_3394)


	//   ....[0]....
.L_3394:
        /*01b0*/ 	.word	0x00000de0


	//   ....[1]....
        /*01b4*/ 	.word	0x00000e70


	//   ....[2]....
        /*01b8*/ 	.word	0x00000f80


	//   ....[3]....
        /*01bc*/ 	.word	0x00001040


	//   ....[4]....
        /*01c0*/ 	.word	0x000014b0


	//   ....[5]....
        /*01c4*/ 	.word	0x00001910


	//   ....[6]....
        /*01c8*/ 	.word	0x00001b00


	//   ....[7]....
        /*01cc*/ 	.word	0x00002150


	//   ....[8]....
        /*01d0*/ 	.word	0x00002f60


	//   ....[9]....
        /*01d4*/ 	.word	0x00002f80


	//   ....[10]....
        /*01d8*/ 	.word	0x00002f90


	//   ....[11]....
        /*01dc*/ 	.word	0x00002fa0


	//   ....[12]....
        /*01e0*/ 	.word	0x00003040


	//   ....[13]....
        /*01e4*/ 	.word	0x00003070


	//   ....[14]....
        /*01e8*/ 	.word	0x00003080


	//   ....[15]....
        /*01ec*/ 	.word	0x00003090


	//   ....[16]....
        /*01f0*/ 	.word	0x00003170


	//   ....[17]....
        /*01f4*/ 	.word	0x000031c0


	//   ....[18]....
        /*01f8*/ 	.word	0x00003200


	//   ....[19]....
        /*01fc*/ 	.word	0x00003250


	//   ....[20]....
        /*0200*/ 	.word	0x000033c0


	//   ....[21]....
        /*0204*/ 	.word	0x00003400


	//   ....[22]....
        /*0208*/ 	.word	0x00003440


	//   ....[23]....
        /*020c*/ 	.word	0x00003480


	//   ....[24]....
        /*0210*/ 	.word	0x00003640


	//   ....[25]....
        /*0214*/ 	.word	0x00003680


	//   ....[26]....
        /*0218*/ 	.word	0x000036c0


	//   ....[27]....
        /*021c*/ 	.word	0x00003700


	//   ....[28]....
        /*0220*/ 	.word	0x00003800


	//   ....[29]....
        /*0224*/ 	.word	0x00003880


	//   ....[30]....
        /*0228*/ 	.word	0x000038c0


	//   ....[31]....
        /*022c*/ 	.word	0x000038e0


	//   ....[32]....
        /*0230*/ 	.word	0x000038f0


	//   ....[33]....
        /*0234*/ 	.word	0x00003900


	//   ....[34]....
        /*0238*/ 	.word	0x00003910


	//   ....[35]....
        /*023c*/ 	.word	0x00003920


	//   ....[36]....
        /*0240*/ 	.word	0x00003930


	//   ....[37]....
        /*0244*/ 	.word	0x00003940


	//   ....[38]....
        /*0248*/ 	.word	0x00003a30


	//   ....[39]....
        /*024c*/ 	.word	0x00003a40


	//   ....[40]....
        /*0250*/ 	.word	0x00003a50


	//   ....[41]....
        /*0254*/ 	.word	0x00003a60


	//   ....[42]....
        /*0258*/ 	.word	0x00003b30


	//   ....[43]....
        /*025c*/ 	.word	0x00003b50


	//   ....[44]....
        /*0260*/ 	.word	0x00003b60


	//   ....[45]....
        /*0264*/ 	.word	0x00003b70


	//   ....[46]....
        /*0268*/ 	.word	0x00003c40


	//   ....[47]....
        /*026c*/ 	.word	0x00003c60


	//   ....[48]....
        /*0270*/ 	.word	0x00003c70


	//   ....[49]....
        /*0274*/ 	.word	0x00003c80


	//   ....[50]....
        /*0278*/ 	.word	0x00003d50


	//   ....[51]....
        /*027c*/ 	.word	0x00003d70


	//   ....[52]....
        /*0280*/ 	.word	0x00003d80


	//   ....[53]....
        /*0284*/ 	.word	0x00003d90


	//   ....[54]....
        /*0288*/ 	.word	0x00003e60


	//   ....[55]....
        /*028c*/ 	.word	0x00003ea0


	//   ....[56]....
        /*0290*/ 	.word	0x00003ee0


	//   ....[57]....
        /*0294*/ 	.word	0x00003f20


	//   ....[58]....
        /*0298*/ 	.word	0x00003f50


	//   ....[59]....
        /*029c*/ 	.word	0x00003f90


	//   ....[60]....
        /*02a0*/ 	.word	0x00003fd0


	//   ....[61]....
        /*02a4*/ 	.word	0x00004010


	//   ....[62]....
        /*02a8*/ 	.word	0x00004030


	//   ....[63]....
        /*02ac*/ 	.word	0x000040a0


	//   ....[64]....
        /*02b0*/ 	.word	0x00005510


	//   ....[65]....
        /*02b4*/ 	.word	0x00005550


	//   ....[66]....
        /*02b8*/ 	.word	0x00005590


	//   ....[67]....
        /*02bc*/ 	.word	0x000055d0


	//   ....[68]....
        /*02c0*/ 	.word	0x000056a0


	//   ....[69]....
        /*02c4*/ 	.word	0x000056e0


	//   ....[70]....
        /*02c8*/ 	.word	0x00005720


	//   ....[71]....
        /*02cc*/ 	.word	0x00005760


	//   ....[72]....
        /*02d0*/ 	.word	0x00005840


	//   ....[73]....
        /*02d4*/ 	.word	0x00005880


	//   ....[74]....
        /*02d8*/ 	.word	0x000058c0


	//   ....[75]....
        /*02dc*/ 	.word	0x00005900


	//   ....[76]....
        /*02e0*/ 	.word	0x000059e0


	//   ....[77]....
        /*02e4*/ 	.word	0x00005a20


	//   ....[78]....
        /*02e8*/ 	.word	0x00005a60


	//   ....[79]....
        /*02ec*/ 	.word	0x00005aa0


	//   ....[80]....
        /*02f0*/ 	.word	0x00005b70


	//   ....[81]....
        /*02f4*/ 	.word	0x00005b90


	//   ....[82]....
        /*02f8*/ 	.word	0x00005bb0


	//   ....[83]....
        /*02fc*/ 	.word	0x00005bc0


	//   ....[84]....
        /*0300*/ 	.word	0x00006000


	//   ....[85]....
        /*0304*/ 	.word	0x00006200


	//   ....[86]....
        /*0308*/ 	.word	0x00006310


	//   ....[87]....
        /*030c*/ 	.word	0x00006360


	//   ....[88]....
        /*0310*/ 	.word	0x000063b0


	//   ....[89]....
        /*0314*/ 	.word	0x000063e0


	//   ....[90]....
        /*0318*/ 	.word	0x00006400


	//   ....[91]....
        /*031c*/ 	.word	0x000064d0


	//   ....[92]....
        /*0320*/ 	.word	0x00006510


	//   ....[93]....
        /*0324*/ 	.word	0x00006560


	//   ....[94]....
        /*0328*/ 	.word	0x00006590


	//   ....[95]....
        /*032c*/ 	.word	0x000065b0


	//----- nvinfo : EIATTR_VRC_CTA_INIT_COUNT
	.align		4
.L_3395:
        /*0330*/ 	.byte	0x02, 0x4a
	.zero		1
	.zero		1


	//----- nvinfo : EIATTR_EXIT_INSTR_OFFSETS
	.align		4
        /*0334*/ 	.byte	0x04, 0x1c
        /*0336*/ 	.short	(.L_3397 - .L_3396)


	//   ....[0]....
.L_3396:
        /*0338*/ 	.word	0x00006650


	//   ....[1]....
        /*033c*/ 	.word	0x000068d0


	//----- nvinfo : EIATTR_MAX_THREADS
	.align		4
.L_3397:
        /*0340*/ 	.byte	0x04, 0x05
        /*0342*/ 	.short	(.L_3399 - .L_3398)
.L_3398:
        /*0344*/ 	.word	0x00000020
        /*0348*/ 	.word	0x00000001
        /*034c*/ 	.word	0x00000001


	//----- nvinfo : EIATTR_CRS_STACK_SIZE
	.align		4
.L_3399:
        /*0350*/ 	.byte	0x04, 0x1e
        /*0352*/ 	.short	(.L_3401 - .L_3400)
.L_3400:
        /*0354*/ 	.word	0x00000000


	//----- nvinfo : EIATTR_CBANK_PARAM_SIZE
	.align		4
.L_3401:
        /*0358*/ 	.byte	0x03, 0x19
        /*035a*/ 	.short	0x01f0


	//----- nvinfo : EIATTR_PARAM_CBANK
	.align		4
        /*035c*/ 	.byte	0x04, 0x0a
        /*035e*/ 	.short	(.L_3403 - .L_3402)
	.align		4
.L_3402:
        /*0360*/ 	.word	index@(.nv.constant0._Z25selective_scan_bwd_kernelI32Selective_Scan_bwd_kernel_traitsILi32ELi8ELb1ELb1ELb0ELb0ELb1EN3c104HalfENS1_7complexIfEEEEv12SSMParamsBwd)
        /*0364*/ 	.short	0x0380
        /*0366*/ 	.short	0x01f0


	//----- nvinfo : EIATTR_SW_WAR
	.align		4
.L_3403:
        /*0368*/ 	.byte	0x04, 0x36
        /*036a*/ 	.short	(.L_3405 - .L_3404)
.L_3404:
        /*036c*/ 	.word	0x00000008
.L_3405:


//--------------------- .nv.info._Z25selective_scan_bwd_kernelI32Selective_Scan_bwd_kernel_traitsILi32ELi8ELb1ELb1ELb0ELb1ELb0EN3c104HalfENS1_7complexIfEEEEv12SSMParamsBwd --------------------------
	.section	.nv.info._Z25selective_scan_bwd_kernelI32Selective_Scan_bwd_kernel_traitsILi32ELi8ELb1ELb1ELb0ELb1ELb0EN3c104HalfENS1_7complexIfEEEEv12SSMParamsBwd,"",@"SHT_CUDA_INFO"
	.sectionflags	@""
	.align	4


	//----- nvinfo : EIATTR_CUDA_API_VERSION
	.align		4
        /*0000*/ 	.byte	0x04, 0x37
        /*0002*/ 	.short	(.L_3407 - .L_3406)
.L_3406:
        /*0004*/ 	.word	0x00000082


	//----- nvinfo : EIATTR_KPARAM_INFO
	.align		4
.L_3407:
        /*0008*/ 	.byte	0x04, 0x17
        /*000a*/ 	.short	(.L_3409 - .L_3408)
.L_3408:
        /*000c*/ 	.word	0x00000000
        /*0010*/ 	.short	0x0000
        /*0012*/ 	.short	0x0000
        /*0014*/ 	.byte	0x00, 0xf0, 0xc1, 0x07


	//----- nvinfo : EIATTR_SPARSE_MMA_MASK
	.align		4
.L_3409:
        /*0018*/ 	.byte	0x03, 0x50
        /*001a*/ 	.short	0x0000


	//----- nvinfo : EIATTR_MAXREG_COUNT
	.align		4
        /*001c*/ 	.byte	0x03, 0x1b
        /*001e*/ 	.short	0x00ff


	//----- nvinfo : EIATTR_NUM_BARRIERS
	.align		4
        /*0020*/ 	.byte	0x02, 0x4c
        /*0022*/ 	.byte	0x01
	.zero		1


	//----- nvinfo : EIATTR_MERCURY_ISA_VERSION
	.align		4
        /*0024*/ 	.byte	0x03, 0x5f
        /*0026*/ 	.short	0x0101


	//----- nvinfo : EIATTR_COOP_GROUP_MASK_REGIDS
	.align		4
        /*0028*/ 	.byte	0x04, 0x29
        /*002a*/ 	.short	(.L_3411 - .L_3410)


	//   ....[0]....
.L_3410:
        /*002c*/ 	.word	0xffffffff


	//   ....[1]....
        /*0030*/ 	.word	0xffffffff


	//   ....[2]....
        /*0034*/ 	.word	0xffffffff


	//   ....[3]....
        /*0038*/ 	.word	0xffffffff


	//   ....[4]....
        /*003c*/ 	.word	0xffffffff


	//   ....[5]....
        /*0040*/ 	.word	0xffffffff


	//   ....[6]....
        /*0044*/ 	.word	0xffffffff


	//   ....[7]....
        /*0048*/ 	.word	0xffffffff


	//   ....[8]....
        /*004c*/ 	.word	0xffffffff


	//   ....[9]....
        /*0050*/ 	.word	0xffffffff


	//   ....[10]....
        /*0054*/ 	.word	0xffffffff


	//   ....[11]....
        /*0058*/ 	.word	0xffffffff


	//   ....[12]....
        /*005c*/ 	.word	0xffffffff


	//   ....[13]....
        /*0060*/ 	.word	0xffffffff


	//   ....[14]....
        /*0064*/ 	.word	0xffffffff


	//   ....[15]....
        /*0068*/ 	.word	0xffffffff


	//   ....[16]....
        /*006c*/ 	.word	0xffffffff


	//   ....[17]....
        /*0070*/ 	.word	0xffffffff


	//   ....[18]....
        /*0074*/ 	.word	0xffffffff


	//   ....[19]....
        /*0078*/ 	.word	0xffffffff


	//   ....[20]....
        /*007c*/ 	.word	0xffffffff


	//   ....[21]....
        /*0080*/ 	.word	0xffffffff


	//   ....[22]....
        /*0084*/ 	.word	0xffffffff


	//   ....[23]....
        /*0088*/ 	.word	0xffffffff


	//   ....[24]....
        /*008c*/ 	.word	0xffffffff


	//   ....[25]....
        /*0090*/ 	.word	0xffffffff


	//   ....[26]....
        /*0094*/ 	.word	0xffffffff


	//   ....[27]....
        /*0098*/ 	.word	0xffffffff


	//   ....[28]....
        /*009c*/ 	.word	0xffffffff


	//   ....[29]....
        /*00a0*/ 	.word	0xffffffff


	//   ....[30]....
        /*00a4*/ 	.word	0xffffffff


	//   ....[31]....
        /*00a8*/ 	.word	0xffffffff


	//   ....[32]....
        /*00ac*/ 	.word	0xffffffff


	//   ....[33]....
        /*00b0*/ 	.word	0xffffffff


	//   ....[34]....
        /*00b4*/ 	.word	0xffffffff


	//   ....[35]....
        /*00b8*/ 	.word	0xffffffff


	//   ....[36]....
        /*00bc*/ 	.word	0xffffffff


	//   ....[37]....
        /*00c0*/ 	.word	0xffffffff


	//   ....[38]....
        /*00c4*/ 	.word	0xffffffff


	//   ....[39]....
        /*00c8*/ 	.word	0xffffffff


	//   ....[40]....
        /*00cc*/ 	.word	0xffffffff


	//   ....[41]....
        /*00d0*/ 	.word	0xffffffff


	//   ....[42]....
        /*00d4*/ 	.word	0xffffffff


	//   ....[43]....
        /*00d8*/ 	.word	0xffffffff


	//   ....[44]....
        /*00dc*/ 	.word	0xffffffff


	//   ....[45]....
        /*00e0*/ 	.word	0xffffffff


	//   ....[46]....
        /*00e4*/ 	.word	0xffffffff


	//   ....[47]....
        /*00e8*/ 	.word	0xffffffff


	//   ....[48]....
        /*00ec*/ 	.word	0xffffffff


	//   ....[49]....
        /*00f0*/ 	.word	0xffffffff


	//   ....[50]....
        /*00f4*/ 	.word	0xffffffff


	//   ....[51]....
        /*00f8*/ 	.word	0xffffffff


	//   ....[52]....
        /*00fc*/ 	.word	0xffffffff


	//   ....[53]....
        /*0100*/ 	.word	0xffffffff


	//   ....[54]....
        /*0104*/ 	.word	0xffffffff


	//   ....[55]....
        /*0108*/ 	.word	0xffffffff


	//   ....[56]....
        /*010c*/ 	.word	0xffffffff


	//   ....[57]....
        /*0110*/ 	.word	0xffffffff


	//   ....[58]....
        /*0114*/ 	.word	0xffffffff


	//   ....[59]....
        /*0118*/ 	.word	0xffffffff


	//   ....[60]....
        /*011c*/ 	.word	0xffffffff


	//   ....[61]....
        /*0120*/ 	.word	0xffffffff


	//   ....[62]....
        /*0124*/ 	.word	0xffffffff


	//   ....[63]....
        /*0128*/ 	.word	0xffffffff


	//   ....[64]....
        /*012c*/ 	.word	0xffffffff


	//   ....[65]....
        /*0130*/ 	.word	0xffffffff


	//   ....[66]....
        /*0134*/ 	.word	0xffffffff


	//   ....[67]....
        /*0138*/ 	.word	0xffffffff


	//   ....[68]....
        /*013c*/ 	.word	0xffffffff


	//   ....[69]....
        /*0140*/ 	.word	0xffffffff


	//   ....[70]....
        /*0144*/ 	.word	0xffffffff


	//   ....[71]....
        /*0148*/ 	.word	0xffffffff


	//   ....[72]....
        /*014c*/ 	.word	0xffffffff


	//   ....[73]....
        /*0150*/ 	.word	0xffffffff


	//   ....[74]....
        /*0154*/ 	.word	0xffffffff


	//   ....[75]....
        /*0158*/ 	.word	0xffffffff


	//   ....[76]....
        /*015c*/ 	.word	0xffffffff


	//   ....[77]....
        /*0160*/ 	.word	0xffffffff


	//   ....[78]....
        /*0164*/ 	.word	0xffffffff


	//   ....[79]....
        /*0168*/ 	.word	0xffffffff


	//   ....[80]....
        /*016c*/ 	.word	0xffffffff


	//   ....[81]....
        /*0170*/ 	.word	0xffffffff


	//   ....[82]....
        /*0174*/ 	.word	0xffffffff


	//   ....[83]....
        /*0178*/ 	.word	0xffffffff


	//   ....[84]....
        /*017c*/ 	.word	0xffffffff


	//   ....[85]....
        /*0180*/ 	.word	0xffffffff


	//   ....[86]....
        /*0184*/ 	.word	0xffffffff


	//   ....[87]....
        /*0188*/ 	.word	0xffffffff


	//   ....[88]....
        /*018c*/ 	.word	0xffffffff


	//   ....[89]....
        /*0190*/ 	.word	0xffffffff


	//   ....[90]....
        /*0194*/ 	.word	0xffffffff


	//   ....[91]....
        /*0198*/ 	.word	0xffffffff


	//   ....[92]....
        /*019c*/ 	.word	0xffffffff


	//----- nvinfo : EIATTR_COOP_GROUP_INSTR_OFFSETS
	.align		4
.L_3411:
        /*01a0*/ 	.byte	0x04, 0x28
        /*01a2*/ 	.short	(.L_3413 - .L_3412)


	//   ....[0]....
.L_3412:
        /*01a4*/ 	.word	0x00000d60


	//   ....[1]....
        /*01a8*/ 	.word	0x00000dc0


	//   ....[2]....
        /*01ac*/ 	.word	0x00000fb0


	//   ....[3]....
        /*01b0*/ 	.word	0x000026a0


	//   ....[4]....
        /*01b4*/ 	.word	0x000034f0


	//   ....[5]....
        /*01b8*/ 	.word	0x00003510


	//   ....[6]....
        /*01bc*/ 	.word	0x00003520


	//   ....[7]....
        /*01c0*/ 	.word	0x00003530


	//   ....[8]....
        /*01c4*/ 	.word	0x000035d0


	//   ....[9]....
        /*01c8*/ 	.word	0x00003600


	//   ....[10]....
        /*01cc*/ 	.word	0x00003610


	//   ....[11]....
        /*01d0*/ 	.word	0x00003620


	//   ....[12]....
        /*01d4*/ 	.word	0x000036f0


	//   ....[13]....
        /*01d8*/ 	.word	0x00003730


	//   ....[14]....
        /*01dc*/ 	.word	0x00003770


	//   ....[15]....
        /*01e0*/ 	.word	0x000037b0


	//   ....[16]....
        /*01e4*/ 	.word	0x00003930


	//   ....[17]....
        /*01e8*/ 	.word	0x00003970


	//   ....[18]....
        /*01ec*/ 	.word	0x000039b0


	//   ....[19]....
        /*01f0*/ 	.word	0x000039f0


	//   ....[20]....
        /*01f4*/ 	.word	0x00003ba0


	//   ....[21]....
        /*01f8*/ 	.word	0x00003be0


	//   ....[22]....
        /*01fc*/ 	.word	0x00003c20


	//   ....[23]....
        /*0200*/ 	.word	0x00003c60


	//   ....[24]....
        /*0204*/ 	.word	0x00003d80


	//   ....[25]....
        /*0208*/ 	.word	0x00003dd0


	//   ....[26]....
        /*020c*/ 	.word	0x00003e10


	//   ....[27]....
        /*0210*/ 	.word	0x00003e30


	//   ....[28]....
        /*0214*/ 	.word	0x00003e40


	//   ....[29]....
        /*0218*/ 	.word	0x00003e50


	//   ....[30]....
        /*021c*/ 	.word	0x00003e60


	//   ....[31]....
        /*0220*/ 	.word	0x00003e70


	//   ....[32]....
        /*0224*/ 	.word	0x00003e80


	//   ....[33]....
        /*0228*/ 	.word	0x00003e90


	//   ....[34]....
        /*022c*/ 	.word	0x00003f80


	//   ....[35]....
        /*0230*/ 	.word	0x00003f90


	//   ....[36]....
        /*0234*/ 	.word	0x00003fa0


	//   ....[37]....
        /*0238*/ 	.word	0x00003fb0


	//   ....[38]....
        /*023c*/ 	.word	0x00004080


	//   ....[39]....
        /*0240*/ 	.word	0x000040a0


	//   ....[40]....
        /*0244*/ 	.word	0x000040b0


	//   ....[41]....
        /*0248*/ 	.word	0x000040c0


	//   ....[42]....
        /*024c*/ 	.word	0x00004190


	//   ....[43]....
        /*0250*/ 	.word	0x000041b0


	//   ....[44]....
        /*0254*/ 	.word	0x000041c0


	//   ....[45]....
        /*0258*/ 	.word	0x000041d0


	//   ....[46]....
        /*025c*/ 	.word	0x000042a0


	//   ....[47]....
        /*0260*/ 	.word	0x000042c0


	//   ....[48]....
        /*0264*/ 	.word	0x000042d0


	//   ....[49]....
        /*0268*/ 	.word	0x000042e0


	//   ....[50]....
        /*026c*/ 	.word	0x000043b0


	//   ....[51]....
        /*0270*/ 	.word	0x000043f0


	//   ....[52]....
        /*0274*/ 	.word	0x00004430


	//   ....[53]....
        /*0278*/ 	.word	0x00004470


	//   ....[54]....
        /*027c*/ 	.word	0x000044a0


	//   ....[55]....
        /*0280*/ 	.word	0x000044e0


	//   ....[56]....
        /*0284*/ 	.word	0x00004520


	//   ....[57]....
        /*0288*/ 	.word	0x00004570


	//   ....[58]....
        /*028c*/ 	.word	0x000045b0


	//   ....[59]....
        /*0290*/ 	.word	0x00004620


	//   ....[60]....
        /*0294*/ 	.word	0x00005a60


	//   ....[61]....
        /*0298*/ 	.word	0x00005aa0


	//   ....[62]....
        /*029c*/ 	.word	0x00005ac0


	//   ....[63]....
        /*02a0*/ 	.word	0x00005ad0


	//   ....[64]....
        /*02a4*/ 	.word	0x00005b10


	//   ....[65]....
        /*02a8*/ 	.word	0x00005b50


	//   ....[66]....
        /*02ac*/ 	.word	0x00005b90


	//   ....[67]....
        /*02b0*/ 	.word	0x00005bd0


	//   ....[68]....
        /*02b4*/ 	.word	0x00005ce0


	//   ....[69]....
        /*02b8*/ 	.word	0x00005d20


	//   ....[70]....
        /*02bc*/ 	.word	0x00005d60


	//   ....[71]....
        /*02c0*/ 	.word	0x00005da0


	//   ....[72]....
        /*02c4*/ 	.word	0x00005eb0


	//   ....[73]....
        /*02c8*/ 	.word	0x00005f30


	//   ....[74]....
        /*02cc*/ 	.word	0x00005f70


	//   ....[75]....
        /*02d0*/ 	.word	0x00005fb0


	//   ....[76]....
        /*02d4*/ 	.word	0x00006090


	//   ....[77]....
        /*02d8*/ 	.word	0x000060e0


	//   ....[78]....
        /*02dc*/ 	.word	0x00006100


	//   ....[79]....
        /*02e0*/ 	.word	0x00006110


	//   ....[80]....
        /*02e4*/ 	.word	0x000064a0


	//   ....[81]....
        /*02e8*/ 	.word	0x00006840


	//   ....[82]....
        /*02ec*/ 	.word	0x00006b80


	//   ....[83]....
        /*02f0*/ 	.word	0x00006cc0


	//   ....[84]....
        /*02f4*/ 	.word	0x00006d10


	//   ....[85]....
        /*02f8*/ 	.word	0x00006d60


	//   ....[86]....
        /*02fc*/ 	.word	0x00006d90


	//   ....[87]....
        /*0300*/ 	.word	0x00006db0


	//   ....[88]....
        /*0304*/ 	.word	0x00006e80


	//   ....[89]....
        /*0308*/ 	.word	0x00006ec0


	//   ....[90]....
        /*030c*/ 	.word	0x00006f10


	//   ....[91]....
        /*0310*/ 	.word	0x00006f40


	//   ....[92]....
        /*0314*/ 	.word	0x00006f60


	//----- nvinfo : EIATTR_VRC_CTA_INIT_COUNT
	.align		4
.L_3413:
        /*0318*/ 	.byte	0x02, 0x4a
	.zero		1
	.zero		1


	//----- nvinfo : EIATTR_EXIT_INSTR_OFFSETS
	.align		4
        /*031c*/ 	.byte	0x04, 0x1c
        /*031e*/ 	.short	(.L_3415 - .L_3414)


	//   ....[0]....
.L_3414:
        /*0320*/ 	.word	0x00007000


	//   ....[1]....
        /*0324*/ 	.word	0x00007280


	//----- nvinfo : EIATTR_MAX_THREADS
	.align		4
.L_3415:
        /*0328*/ 	.byte	0x04, 0x05
        /*032a*/ 	.short	(.L_3417 - .L_3416)
.L_3416:
        /*032c*/ 	.word	0x00000020
        /*0330*/ 	.word	0x00000001
        /*0334*/ 	.word	0x00000001


	//----- nvinfo : EIATTR_CRS_STACK_SIZE
	.align		4
.L_3417:
        /*0338*/ 	.byte	0x04, 0x1e
        /*033a*/ 	.short	(.L_3419 - .L_3418)
.L_3418:
        /*033c*/ 	.word	0x00000000


	//----- nvinfo : EIATTR_CBANK_PARAM_SIZE
	.align		4
.L_3419:
        /*0340*/ 	.byte	0x03, 0x19
        /*0342*/ 	.short	0x01f0


	//----- nvinfo : EIATTR_PARAM_CBANK
	.align		4
        /*0344*/ 	.byte	0x04, 0x0a
        /*0346*/ 	.short	(.L_3421 - .L_3420)
	.align		4
.L_3420:
        /*0348*/ 	.word	index@(.nv.constant0._Z25selective_scan_bwd_kernelI32Selective_Scan_bwd_kernel_traitsILi32ELi8ELb1ELb1ELb0ELb1ELb0EN3c104HalfENS1_7complexIfEEEEv12SSMParamsBwd)
        /*034c*/ 	.short	0x0380
        /*034e*/ 	.short	0x01f0


	//----- nvinfo : EIATTR_SW_WAR
	.align		4
.L_3421:
        /*0350*/ 	.byte	0x04, 0x36
        /*0352*/ 	.short	(.L_3423 - .L_3422)
.L_3422:
        /*0354*/ 	.word	0x00000008
.L_3423:


//--------------------- .nv.info._Z25selective_scan_bwd_kernelI32Selective_Scan_bwd_kernel_traitsILi32ELi8ELb1ELb1ELb0ELb1ELb1EN3c104HalfENS1_7complexIfEEEEv12SSMParamsBwd --------------------------
	.section	.nv.info._Z25selective_scan_bwd_kernelI32Selective_Scan_bwd_kernel_traitsILi32ELi8ELb1ELb1ELb0ELb1ELb1EN3c104HalfENS1_7complexIfEEEEv12SSMParamsBwd,"",@"SHT_CUDA_INFO"
	.sectionflags	@""
	.align	4


	//----- nvinfo : EIATTR_CUDA_API_VERSION
	.align		4
        /*0000*/ 	.byte	0x04, 0x37
        /*0002*/ 	.short	(.L_3425 - .L_3424)
.L_3424:
        /*0004*/ 	.word	0x00000082


	//----- nvinfo : EIATTR_KPARAM_INFO
	.align		4
.L_3425:
        /*0008*/ 	.byte	0x04, 0x17
        /*000a*/ 	.short	(.L_3427 - .L_3426)
.L_3426:
        /*000c*/ 	.word	0x00000000
        /*0010*/ 	.short	0x0000
        /*0012*/ 	.short	0x0000
        /*0014*/ 	.byte	0x00, 0xf0, 0xc1, 0x07


	//----- nvinfo : EIATTR_SPARSE_MMA_MASK
	.align		4
.L_3427:
        /*0018*/ 	.byte	0x03, 0x50
        /*001a*/ 	.short	0x0000


	//----- nvinfo : EIATTR_MAXREG_COUNT
	.align		4
        /*001c*/ 	.byte	0x03, 0x1b
        /*001e*/ 	.short	0x00ff


	//----- nvinfo : EIATTR_NUM_BARRIERS
	.align		4
        /*0020*/ 	.byte	0x02, 0x4c
        /*0022*/ 	.byte	0x01
	.zero		1


	//----- nvinfo : EIATTR_MERCURY_ISA_VERSION
	.align		4
        /*0024*/ 	.byte	0x03, 0x5f
        /*0026*/ 	.short	0x0101


	//----- nvinfo : EIATTR_COOP_GROUP_MASK_REGIDS
	.align		4
        /*0028*/ 	.byte	0x04, 0x29
        /*002a*/ 	.short	(.L_3429 - .L_3428)


	//   ....[0]....
.L_3428:
        /*002c*/ 	.word	0xffffffff


	//   ....[1]....
        /*0030*/ 	.word	0xffffffff


	//   ....[2]....
        /*0034*/ 	.word	0xffffffff


	//   ....[3]....
        /*0038*/ 	.word	0xffffffff


	//   ....[4]....
        /*003c*/ 	.word	0xffffffff


	//   ....[5]....
        /*0040*/ 	.word	0xffffffff


	//   ....[6]....
        /*0044*/ 	.word	0xffffffff


	//   ....[7]....
        /*0048*/ 	.word	0xffffffff


	//   ....[8]....
        /*004c*/ 	.word	0xffffffff


	//   ....[9]....
        /*0050*/ 	.word	0xffffffff


	//   ....[10]....
        /*0054*/ 	.word	0xffffffff


	//   ....[11]....
        /*0058*/ 	.word	0xffffffff


	//   ....[12]....
        /*005c*/ 	.word	0xffffffff


	//   ....[13]....
        /*0060*/ 	.word	0xffffffff


	//   ....[14]....
        /*0064*/ 	.word	0xffffffff


	//   ....[15]....
        /*0068*/ 	.word	0xffffffff


	//   ....[16]....
        /*006c*/ 	.word	0xffffffff


	//   ....[17]....
        /*0070*/ 	.word	0xffffffff


	//   ....[18]....
        /*0074*/ 	.word	0xffffffff


	//   ....[19]....
        /*0078*/ 	.word	0xffffffff


	//   ....[20]....
        /*007c*/ 	.word	0xffffffff


	//   ....[21]....
        /*0080*/ 	.word	0xffffffff


	//   ....[22]....
        /*0084*/ 	.word	0xffffffff


	//   ....[23]....
        /*0088*/ 	.word	0xffffffff


	//   ....[24]....
        /*008c*/ 	.word	0xffffffff


	//   ....[25]....
        /*0090*/ 	.word	0xffffffff


	//   ....[26]....
        /*0094*/ 	.word	0xffffffff


	//   ....[27]....
        /*0098*/ 	.word	0xffffffff


	//   ....[28]....
        /*009c*/ 	.word	0xffffffff


	//   ....[29]....
        /*00a0*/ 	.word	0xffffffff


	//   ....[30]....
        /*00a4*/ 	.word	0xffffffff


	//   ....[31]....
        /*00a8*/ 	.word	0xffffffff


	//   ....[32]....
        /*00ac*/ 	.word	0xffffffff


	//   ....[33]....
        /*00b0*/ 	.word	0xffffffff


	//   ....[34]....
        /*00b4*/ 	.word	0xffffffff


	//   ....[35]....
        /*00b8*/ 	.word	0xffffffff


	//   ....[36]....
        /*00bc*/ 	.word	0xffffffff


	//   ....[37]....
        /*00c0*/ 	.word	0xffffffff


	//   ....[38]....
        /*00c4*/ 	.word	0xffffffff


	//   ....[39]....
        /*00c8*/ 	.word	0xffffffff


	//   ....[40]....
        /*00cc*/ 	.word	0xffffffff


	//   ....[41]....
        /*00d0*/ 	.word	0xffffffff


	//   ....[42]....
        /*00d4*/ 	.word	0xffffffff


	//   ....[43]....
        /*00d8*/ 	.word	0xffffffff


	//   ....[44]....
        /*00dc*/ 	.word	0xffffffff


	//   ....[45]....
        /*00e0*/ 	.word	0xffffffff


	//   ....[46]....
        /*00e4*/ 	.word	0xffffffff


	//   ....[47]....
        /*00e8*/ 	.word	0xffffffff


	//   ....[48]....
        /*00ec*/ 	.word	0xffffffff


	//   ....[49]....
        /*00f0*/ 	.word	0xffffffff


	//   ....[50]....
        /*00f4*/ 	.word	0xffffffff


	//   ....[51]....
        /*00f8*/ 	.word	0xffffffff


	//   ....[52]....
        /*00fc*/ 	.word	0xffffffff


	//   ....[53]....
        /*0100*/ 	.word	0xffffffff


	//   ....[54]....
        /*0104*/ 	.word	0xffffffff


	//   ....[55]....
        /*0108*/ 	.word	0xffffffff


	//   ....[56]....
        /*010c*/ 	.word	0xffffffff


	//   ....[57]....
        /*0110*/ 	.word	0xffffffff


	//   ....[58]....
        /*0114*/ 	.word	0xffffffff


	//   ....[59]....
        /*0118*/ 	.word	0xffffffff


	//   ....[60]....
        /*011c*/ 	.word	0xffffffff


	//   ....[61]....
        /*0120*/ 	.word	0xffffffff


	//   ....[62]....
        /*0124*/ 	.word	0xffffffff


	//   ....[63]....
        /*0128*/ 	.word	0xffffffff


	//   ....[64]....
        /*012c*/ 	.word	0xffffffff


	//   ....[65]....
        /*0130*/ 	.word	0xffffffff


	//   ....[66]....
        /*0134*/ 	.word	0xffffffff


	//   ....[67]....
        /*0138*/ 	.word	0xffffffff


	//   ....[68]....
        /*013c*/ 	.word	0xffffffff


	//   ....[69]....
        /*0140*/ 	.word	0xffffffff


	//   ....[70]....
        /*0144*/ 	.word	0xffffffff


	//   ....[71]....
        /*0148*/ 	.word	0xffffffff


	//   ....[72]....
        /*014c*/ 	.word	0xffffffff


	//   ....[73]....
        /*0150*/ 	.word	0xffffffff


	//   ....[74]....
        /*0154*/ 	.word	0xffffffff


	//   ....[75]....
        /*0158*/ 	.word	0xffffffff


	//   ....[76]....
        /*015c*/ 	.word	0xffffffff


	//   ....[77]....
        /*0160*/ 	.word	0xffffffff


	//   ....[78]....
        /*0164*/ 	.word	0xffffffff


	//   ....[79]....
        /*0168*/ 	.word	0xffffffff


	//   ....[80]....
        /*016c*/ 	.word	0xffffffff


	//   ....[81]....
        /*0170*/ 	.word	0xffffffff


	//   ....[82]....
        /*0174*/ 	.word	0xffffffff


	//   ....[83]....
        /*0178*/ 	.word	0xffffffff


	//   ....[84]....
        /*017c*/ 	.word	0xffffffff


	//   ....[85]....
        /*0180*/ 	.word	0xffffffff


	//   ....[86]....
        /*0184*/ 	.word	0xffffffff


	//   ....[87]....
        /*0188*/ 	.word	0xffffffff


	//   ....[88]....
        /*018c*/ 	.word	0xffffffff


	//   ....[89]....
        /*0190*/ 	.word	0xffffffff


	//   ....[90]....
        /*0194*/ 	.word	0xffffffff


	//   ....[91]....
        /*0198*/ 	.word	0xffffffff


	//   ....[92]....
        /*019c*/ 	.word	0xffffffff


	//   ....[93]....
        /*01a0*/ 	.word	0xffffffff


	//   ....[94]....
        /*01a4*/ 	.word	0xffffffff


	//   ....[95]....
        /*01a8*/ 	.word	0xffffffff


	//   ....[96]....
        /*01ac*/ 	.word	0xffffffff


	//----- nvinfo : EIATTR_COOP_GROUP_INSTR_OFFSETS
	.align		4
.L_3429:
        /*01b0*/ 	.byte	0x04, 0x28
        /*01b2*/ 	.short	(.L_3431 - .L_3430)


	//   ....[0]....
.L_3430:
        /*01b4*/ 	.word	0x00000df0


	//   ....[1]....
        /*01b8*/ 	.word	0x00000e70


	//   ....[2]....
        /*01bc*/ 	.word	0x00001030


	//   ....[3]....
        /*01c0*/ 	.word	0x00002260


	//   ....[4]....
        /*01c4*/ 	.word	0x00002600


	//   ....[5]....
        /*01c8*/ 	.word	0x00002b10


	//   ....[6]....
        /*01cc*/ 	.word	0x00002cb0


	//   ....[7]....
        /*01d0*/ 	.word	0x000032b0


	//   ....[8]....
        /*01d4*/ 	.word	0x000040c0


	//   ....[9]....
        /*01d8*/ 	.word	0x000040e0


	//   ....[10]....
        /*01dc*/ 	.word	0x000040f0


	//   ....[11]....
        /*01e0*/ 	.word	0x00004100


	//   ....[12]....
        /*01e4*/ 	.word	0x000041a0


	//   ....[13]....
        /*01e8*/ 	.word	0x000041d0


	//   ....[14]....
        /*01ec*/ 	.word	0x000041e0


	//   ....[15]....
        /*01f0*/ 	.word	0x000041f0


	//   ....[16]....
        /*01f4*/ 	.word	0x000042b0


	//   ....[17]....
        /*01f8*/ 	.word	0x000042f0


	//   ....[18]....
        /*01fc*/ 	.word	0x00004360


	//   ....[19]....
        /*0200*/ 	.word	0x000043a0


	//   ....[20]....
        /*0204*/ 	.word	0x00004500


	//   ....[21]....
        /*0208*/ 	.word	0x00004550


	//   ....[22]....
        /*020c*/ 	.word	0x00004590


	//   ....[23]....
        /*0210*/ 	.word	0x000045d0


	//   ....[24]....
        /*0214*/ 	.word	0x00004780


	//   ....[25]....
        /*0218*/ 	.word	0x000047c0


	//   ....[26]....
        /*021c*/ 	.word	0x00004800


	//   ....[27]....
        /*0220*/ 	.word	0x00004840


	//   ....[28]....
        /*0224*/ 	.word	0x00004990


	//   ....[29]....
        /*0228*/ 	.word	0x000049e0


	//   ....[30]....
        /*022c*/ 	.word	0x00004a20


	//   ....[31]....
        /*0230*/ 	.word	0x00004a40


	//   ....[32]....
        /*0234*/ 	.word	0x00004a50


	//   ....[33]....
        /*0238*/ 	.word	0x00004a60


	//   ....[34]....
        /*023c*/ 	.word	0x00004a70


	//   ....[35]....
        /*0240*/ 	.word	0x00004a80


	//   ....[36]....
        /*0244*/ 	.word	0x00004a90


	//   ....[37]....
        /*0248*/ 	.word	0x00004aa0


	//   ....[38]....
        /*024c*/ 	.word	0x00004b90


	//   ....[39]....
        /*0250*/ 	.word	0x00004ba0


	//   ....[40]....
        /*0254*/ 	.word	0x00004bb0


	//   ....[41]....
        /*0258*/ 	.word	0x00004bc0


	//   ....[42]....
        /*025c*/ 	.word	0x00004c90


	//   ....[43]....
        /*0260*/ 	.word	0x00004cb0


	//   ....[44]....
        /*0264*/ 	.word	0x00004cc0


	//   ....[45]....
        /*0268*/ 	.word	0x00004cd0


	//   ....[46]....
        /*026c*/ 	.word	0x00004da0


	//   ....[47]....
        /*0270*/ 	.word	0x00004dc0


	//   ....[48]....
        /*0274*/ 	.word	0x00004dd0


	//   ....[49]....
        /*0278*/ 	.word	0x00004de0


	//   ....[50]....
        /*027c*/ 	.word	0x00004eb0


	//   ....[51]....
        /*0280*/ 	.word	0x00004ed0


	//   ....[52]....
        /*0284*/ 	.word	0x00004ee0


	//   ....[53]....
        /*0288*/ 	.word	0x00004ef0


	//   ....[54]....
        /*028c*/ 	.word	0x00004fc0


	//   ....[55]....
        /*0290*/ 	.word	0x00005000


	//   ....[56]....
        /*0294*/ 	.word	0x00005040


	//   ....[57]....
        /*0298*/ 	.word	0x00005080


	//   ....[58]....
        /*029c*/ 	.word	0x000050b0


	//   ....[59]....
        /*02a0*/ 	.word	0x000050f0


	//   ....[60]....
        /*02a4*/ 	.word	0x00005130


	//   ....[61]....
        /*02a8*/ 	.word	0x00005180


	//   ....[62]....
        /*02ac*/ 	.word	0x000051b0


	//   ....[63]....
        /*02b0*/ 	.word	0x000051f0


	//   ....[64]....
        /*02b4*/ 	.word	0x00006670


	//   ....[65]....
        /*02b8*/ 	.word	0x000066b0


	//   ....[66]....
        /*02bc*/ 	.word	0x000066e0


	//   ....[67]....
        /*02c0*/ 	.word	0x00006700


	//   ....[68]....
        /*02c4*/ 	.word	0x00006790


	//   ....[69]....
        /*02c8*/ 	.word	0x000067d0


	//   ....[70]....
        /*02cc*/ 	.word	0x00006810


	//   ....[71]....
        /*02d0*/ 	.word	0x00006850


	//   ....[72]....
        /*02d4*/ 	.word	0x00006960


	//   ....[73]....
        /*02d8*/ 	.word	0x000069a0


	//   ....[74]....
        /*02dc*/ 	.word	0x000069e0


	//   ....[75]....
        /*02e0*/ 	.word	0x00006a20


	//   ....[76]....
        /*02e4*/ 	.word	0x00006b00


	//   ....[77]....
        /*02e8*/ 	.word	0x00006b40


	//   ....[78]....
        /*02ec*/ 	.word	0x00006b80


	//   ....[79]....
        /*02f0*/ 	.word	0x00006bc0


	//   ....[80]....
        /*02f4*/ 	.word	0x00006cd0


	//   ....[81]....
        /*02f8*/ 	.word	0x00006cf0


	//   ....[82]....
        /*02fc*/ 	.word	0x00006d10


	//   ....[83]....
        /*0300*/ 	.word	0x00006d20


	//   ....[84]....
        /*0304*/ 	.word	0x00007090


	//   ....[85]....
        /*0308*/ 	.word	0x00007430


	//   ....[86]....
        /*030c*/ 	.word	0x00007770


	//   ....[87]....
        /*0310*/ 	.word	0x000078c0


	//   ....[88]....
        /*0314*/ 	.word	0x00007910


	//   ....[89]....
        /*0318*/ 	.word	0x00007960


	//   ....[90]....
        /*031c*/ 	.word	0x00007990


	//   ....[91]....
        /*0320*/ 	.word	0x000079b0


	//   ....[92]....
        /*0324*/ 	.word	0x00007a80


	//   ....[93]....
        /*0328*/ 	.word	0x00007ac0


	//   ....[94]....
        /*032c*/ 	.word	0x00007b10


	//   ....[95]....
        /*0330*/ 	.word	0x00007b40


	//   ....[96]....
        /*0334*/ 	.word	0x00007b60


	//----- nvinfo : EIATTR_VRC_CTA_INIT_COUNT
	.align		4
.L_3431:
        /*0338*/ 	.byte	0x02, 0x4a
	.zero		1
	.zero		1


	//----- nvinfo : EIATTR_EXIT_INSTR_OFFSETS
	.align		4
        /*033c*/ 	.byte	0x04, 0x1c
        /*033e*/ 	.short	(.L_3433 - .L_3432)


	//   ....[0]....
.L_3432:
        /*0340*/ 	.word	0x00007c00


	//   ....[1]....
        /*0344*/ 	.word	0x00007e80


	//----- nvinfo : EIATTR_MAX_THREADS
	.align		4
.L_3433:
        /*0348*/ 	.byte	0x04, 0x05
        /*034a*/ 	.short	(.L_3435 - .L_3434)
.L_3434:
        /*034c*/ 	.word	0x00000020
        /*0350*/ 	.word	0x00000001
        /*0354*/ 	.word	0x00000001


	//----- nvinfo : EIATTR_CRS_STACK_SIZE
	.align		4
.L_3435:
        /*0358*/ 	.byte	0x04, 0x1e
        /*035a*/ 	.short	(.L_3437 - .L_3436)
.L_3436:
        /*035c*/ 	.word	0x00000000


	//----- nvinfo : EIATTR_CBANK_PARAM_SIZE
	.align		4
.L_3437:
        /*0360*/ 	.byte	0x03, 0x19
        /*0362*/ 	.short	0x01f0


	//----- nvinfo : EIATTR_PARAM_CBANK
	.align		4
        /*0364*/ 	.byte	0x04, 0x0a
        /*0366*/ 	.short	(.L_3439 - .L_3438)
	.align		4
.L_3438:
        /*0368*/ 	.word	index@(.nv.constant0._Z25selective_scan_bwd_kernelI32Selective_Scan_bwd_kernel_traitsILi32ELi8ELb1ELb1ELb0ELb1ELb1EN3c104HalfENS1_7complexIfEEEEv12SSMParamsBwd)
        /*036c*/ 	.short	0x0380
        /*036e*/ 	.short	0x01f0


	//----- nvinfo : EIATTR_SW_WAR
	.align		4
.L_3439:
        /*0370*/ 	.byte	0x04, 0x36
        /*0372*/ 	.short	(.L_3441 - .L_3440)
.L_3440:
        /*0374*/ 	.word	0x00000008
.L_3441:


//--------------------- .nv.info._Z25selective_scan_bwd_kernelI32Selective_Scan_bwd_kernel_traitsILi32ELi8ELb1ELb1ELb1ELb0ELb0EN3c104HalfENS1_7complexIfEEEEv12SSMParamsBwd --------------------------
	.section	.nv.info._Z25selective_scan_bwd_kernelI32Selective_Scan_bwd_kernel_traitsILi32ELi8ELb1ELb1ELb1ELb0ELb0EN3c104HalfENS1_7complexIfEEEEv12SSMParamsBwd,"",@"SHT_CUDA_INFO"
	.sectionflags	@""
	.align	4


	//----- nvinfo : EIATTR_CUDA_API_VERSION
	.align		4
        /*0000*/ 	.byte	0x04, 0x37
        /*0002*/ 	.short	(.L_3443 - .L_3442)
.L_3442:
        /*0004*/ 	.word	0x00000082


	//----- nvinfo : EIATTR_KPARAM_INFO
	.align		4
.L_3443:
        /*0008*/ 	.byte	0x04, 0x17
        /*000a*/ 	.short	(.L_3445 - .L_3444)
.L_3444:
        /*000c*/ 	.word	0x00000000
        /*0010*/ 	.short	0x0000
        /*0012*/ 	.short	0x0000
        /*0014*/ 	.byte	0x00, 0xf0, 0xc1, 0x07


	//----- nvinfo : EIATTR_SPARSE_MMA_MASK
	.align		4
.L_3445:
        /*0018*/ 	.byte	0x03, 0x50
        /*001a*/ 	.short	0x0000


	//----- nvinfo : EIATTR_MAXREG_COUNT
	.align		4
        /*001c*/ 	.byte	0x03, 0x1b
        /*001e*/ 	.short	0x00ff


	//----- nvinfo : EIATTR_NUM_BARRIERS
	.align		4
        /*0020*/ 	.byte	0x02, 0x4c
        /*0022*/ 	.byte	0x01
	.zero		1


	//----- nvinfo : EIATTR_MERCURY_ISA_VERSION
	.align		4
        /*0024*/ 	.byte	0x03, 0x5f
        /*0026*/ 	.short	0x0101


	//----- nvinfo : EIATTR_COOP_GROUP_MASK_REGIDS
	.align		4
        /*0028*/ 	.byte	0x04, 0x29
        /*002a*/ 	.short	(.L_3447 - .L_3446)


	//   ....[0]....
.L_3446:
        /*002c*/ 	.word	0xffffffff


	//   ....[1]....
        /*0030*/ 	.word	0xffffffff


	//   ....[2]....
        /*0034*/ 	.word	0xffffffff


	//   ....[3]....
        /*0038*/ 	.word	0xffffffff


	//   ....[4]....
        /*003c*/ 	.word	0xffffffff


	//   ....[5]....
        /*0040*/ 	.word	0xffffffff


	//   ....[6]....
        /*0044*/ 	.word	0xffffffff


	//   ....[7]....
        /*0048*/ 	.word	0xffffffff


	//   ....[8]....
        /*004c*/ 	.word	0xffffffff


	//   ....[9]....
        /*0050*/ 	.word	0xffffffff


	//   ....[10]....
        /*0054*/ 	.word	0xffffffff


	//   ....[11]....
        /*0058*/ 	.word	0xffffffff


	//   ....[12]....
        /*005c*/ 	.word	0xffffffff


	//   ....[13]....
        /*0060*/ 	.word	0xffffffff


	//   ....[14]....
        /*0064*/ 	.word	0xffffffff


	//   ....[15]....
        /*0068*/ 	.word	0xffffffff


	//   ....[16]....
        /*006c*/ 	.word	0xffffffff


	//   ....[17]....
        /*0070*/ 	.word	0xffffffff


	//   ....[18]....
        /*0074*/ 	.word	0xffffffff


	//   ....[19]....
        /*0078*/ 	.word	0xffffffff


	//   ....[20]....
        /*007c*/ 	.word	0xffffffff


	//   ....[21]....
        /*0080*/ 	.word	0xffffffff


	//   ....[22]....
        /*0084*/ 	.word	0xffffffff


	//   ....[23]....
        /*0088*/ 	.word	0xffffffff


	//   ....[24]....
        /*008c*/ 	.word	0xffffffff


	//   ....[25]....
        /*0090*/ 	.word	0xffffffff


	//   ....[26]....
        /*0094*/ 	.word	0xffffffff


	//   ....[27]....
        /*0098*/ 	.word	0xffffffff


	//   ....[28]....
        /*009c*/ 	.word	0xffffffff


	//   ....[29]....
        /*00a0*/ 	.word	0xffffffff


	//   ....[30]....
        /*00a4*/ 	.word	0xffffffff


	//   ....[31]....
        /*00a8*/ 	.word	0xffffffff


	//   ....[32]....
        /*00ac*/ 	.word	0xffffffff


	//   ....[33]....
        /*00b0*/ 	.word	0xffffffff


	//   ....[34]....
        /*00b4*/ 	.word	0xffffffff


	//   ....[35]....
        /*00b8*/ 	.word	0xffffffff


	//   ....[36]....
        /*00bc*/ 	.word	0xffffffff


	//   ....[37]....
        /*00c0*/ 	.word	0xffffffff


	//   ....[38]....
        /*00c4*/ 	.word	0xffffffff


	//   ....[39]....
        /*00c8*/ 	.word	0xffffffff


	//   ....[40]....
        /*00cc*/ 	.word	0xffffffff


	//   ....[41]....
        /*00d0*/ 	.word	0xffffffff


	//   ....[42]....
        /*00d4*/ 	.word	0xffffffff


	//   ....[43]....
        /*00d8*/ 	.word	0xffffffff


	//   ....[44]....
        /*00dc*/ 	.word	0xffffffff


	//   ....[45]....
        /*00e0*/ 	.word	0xffffffff


	//   ....[46]....
        /*00e4*/ 	.word	0xffffffff


	//   ....[47]....
        /*00e8*/ 	.word	0xffffffff


	//   ....[48]....
        /*00ec*/ 	.word	0xffffffff


	//   ....[49]....
        /*00f0*/ 	.word	0xffffffff


	//   ....[50]....
        /*00f4*/ 	.word	0xffffffff


	//   ....[51]....
        /*00f8*/ 	.word	0xffffffff


	//   ....[52]....
        /*00fc*/ 	.word	0xffffffff


	//   ....[53]....
        /*0100*/ 	.word	0xffffffff


	//   ....[54]....
        /*0104*/ 	.word	0xffffffff


	//   ....[55]....
        /*0108*/ 	.word	0xffffffff


	//   ....[56]....
        /*010c*/ 	.word	0xffffffff


	//   ....[57]....
        /*0110*/ 	.word	0xffffffff


	//   ....[58]....
        /*0114*/ 	.word	0xffffffff


	//   ....[59]....
        /*0118*/ 	.word	0xffffffff


	//   ....[60]....
        /*011c*/ 	.word	0xffffffff


	//   ....[61]....
        /*0120*/ 	.word	0xffffffff


	//   ....[62]....
        /*0124*/ 	.word	0xffffffff


	//   ....[63]....
        /*0128*/ 	.word	0xffffffff


	//   ....[64]....
        /*012c*/ 	.word	0xffffffff


	//   ....[65]....
        /*0130*/ 	.word	0xffffffff


	//   ....[66]....
        /*0134*/ 	.word	0xffffffff


	//   ....[67]....
        /*0138*/ 	.word	0xffffffff


	//   ....[68]....
        /*013c*/ 	.word	0xffffffff


	//   ....[69]....
        /*0140*/ 	.word	0xffffffff


	//   ....[70]....
        /*0144*/ 	.word	0xffffffff


	//   ....[71]....
        /*0148*/ 	.word	0xffffffff


	//   ....[72]....
        /*014c*/ 	.word	0xffffffff


	//   ....[73]....
        /*0150*/ 	.word	0xffffffff


	//   ....[74]....
        /*0154*/ 	.word	0xffffffff


	//   ....[75]....
        /*0158*/ 	.word	0xffffffff


	//   ....[76]....
        /*015c*/ 	.word	0xffffffff


	//   ....[77]....
        /*0160*/ 	.word	0xffffffff


	//   ....[78]....
        /*0164*/ 	.word	0xffffffff


	//   ....[79]....
        /*0168*/ 	.word	0xffffffff


	//   ....[80]....
        /*016c*/ 	.word	0xffffffff


	//   ....[81]....
        /*0170*/ 	.word	0xffffffff


	//   ....[82]....
        /*0174*/ 	.word	0xffffffff


	//----- nvinfo : EIATTR_COOP_GROUP_INSTR_OFFSETS
	.align		4
.L_3447:
        /*0178*/ 	.byte	0x04, 0x28
        /*017a*/ 	.short	(.L_3449 - .L_3448)


	//   ....[0]....
.L_3448:
        /*017c*/ 	.word	0x00000f30


	//   ....[1]....
        /*0180*/ 	.word	0x00000fb0


	//   ....[2]....
        /*0184*/ 	.word	0x000010f0


	//   ....[3]....
        /*0188*/ 	.word	0x00001770


	//   ....[4]....
        /*018c*/ 	.word	0x00001d00


	//   ....[5]....
        /*0190*/ 	.word	0x000026d0


	//   ....[6]....
        /*0194*/ 	.word	0x00002700


	//   ....[7]....
        /*0198*/ 	.word	0x00002710


	//   ....[8]....
        /*019c*/ 	.word	0x00002720


	//   ....[9]....
        /*01a0*/ 	.word	0x000027c0


	//   ....[10]....
        /*01a4*/ 	.word	0x000027f0


	//   ....[11]....
        /*01a8*/ 	.word	0x00002800


	//   ....[12]....
        /*01ac*/ 	.word	0x00002810


	//   ....[13]....
        /*01b0*/ 	.word	0x000028d0


	//   ....[14]....
        /*01b4*/ 	.word	0x00002920


	//   ....[15]....
        /*01b8*/ 	.word	0x00002970


	//   ....[16]....
        /*01bc*/ 	.word	0x000029b0


	//   ....[17]....
        /*01c0*/ 	.word	0x00002b40


	//   ....[18]....
        /*01c4*/ 	.word	0x00002b80


	//   ....[19]....
        /*01c8*/ 	.word	0x00002bc0


	//   ....[20]....
        /*01cc*/ 	.word	0x00002c00


	//   ....[21]....
        /*01d0*/ 	.word	0x00002dc0


	//   ....[22]....
        /*01d4*/ 	.word	0x00002e00


	//   ....[23]....
        /*01d8*/ 	.word	0x00002e40


	//   ....[24]....
        /*01dc*/ 	.word	0x00002e80


	//   ....[25]....
        /*01e0*/ 	.word	0x00002f60


	//   ....[26]....
        /*01e4*/ 	.word	0x00002f90


	//   ....[27]....
        /*01e8*/ 	.word	0x00003010


	//   ....[28]....
        /*01ec*/ 	.word	0x00003050


	//   ....[29]....
        /*01f0*/ 	.word	0x00003070


	//   ....[30]....
        /*01f4*/ 	.word	0x00003080


	//   ....[31]....
        /*01f8*/ 	.word	0x00003090


	//   ....[32]....
        /*01fc*/ 	.word	0x000030a0


	//   ....[33]....
        /*0200*/ 	.word	0x000030b0


	//   ....[34]....
        /*0204*/ 	.word	0x000030c0


	//   ....[35]....
        /*0208*/ 	.word	0x000031b0


	//   ....[36]....
        /*020c*/ 	.word	0x000031c0


	//   ....[37]....
        /*0210*/ 	.word	0x000031d0


	//   ....[38]....
        /*0214*/ 	.word	0x000031e0


	//   ....[39]....
        /*0218*/ 	.word	0x000032b0


	//   ....[40]....
        /*021c*/ 	.word	0x000032d0


	//   ....[41]....
        /*0220*/ 	.word	0x000032e0


	//   ....[42]....
        /*0224*/ 	.word	0x000032f0


	//   ....[43]....
        /*0228*/ 	.word	0x000033c0


	//   ....[44]....
        /*022c*/ 	.word	0x000033e0


	//   ....[45]....
        /*0230*/ 	.word	0x000033f0


	//   ....[46]....
        /*0234*/ 	.word	0x00003400


	//   ....[47]....
        /*0238*/ 	.word	0x000034d0


	//   ....[48]....
        /*023c*/ 	.word	0x000034f0


	//   ....[49]....
        /*0240*/ 	.word	0x00003500


	//   ....[50]....
        /*0244*/ 	.word	0x00003510


	//   ....[51]....
        /*0248*/ 	.word	0x000035e0


	//   ....[52]....
        /*024c*/ 	.word	0x00003620


	//   ....[53]....
        /*0250*/ 	.word	0x00003660


	//   ....[54]....
        /*0254*/ 	.word	0x000036a0


	//   ....[55]....
        /*0258*/ 	.word	0x000036e0


	//   ....[56]....
        /*025c*/ 	.word	0x00003720


	//   ....[57]....
        /*0260*/ 	.word	0x00003760


	//   ....[58]....
        /*0264*/ 	.word	0x000037c0


	//   ....[59]....
        /*0268*/ 	.word	0x00003800


	//   ....[60]....
        /*026c*/ 	.word	0x00003840


	//   ....[61]....
        /*0270*/ 	.word	0x00004fe0


	//   ....[62]....
        /*0274*/ 	.word	0x00005020


	//   ....[63]....
        /*0278*/ 	.word	0x000050b0


	//   ....[64]....
        /*027c*/ 	.word	0x000050d0


	//   ....[65]....
        /*0280*/ 	.word	0x00005110


	//   ....[66]....
        /*0284*/ 	.word	0x00005150


	//   ....[67]....
        /*0288*/ 	.word	0x000052d0


	//   ....[68]....
        /*028c*/ 	.word	0x00005310


	//   ....[69]....
        /*0290*/ 	.word	0x000054c0


	//   ....[70]....
        /*0294*/ 	.word	0x00005500


	//   ....[71]....
        /*0298*/ 	.word	0x00005940


	//   ....[72]....
        /*029c*/ 	.word	0x00005b40


	//   ....[73]....
        /*02a0*/ 	.word	0x00005c80


	//   ....[74]....
        /*02a4*/ 	.word	0x00005cd0


	//   ....[75]....
        /*02a8*/ 	.word	0x00005d20


	//   ....[76]....
        /*02ac*/ 	.word	0x00005d50


	//   ....[77]....
        /*02b0*/ 	.word	0x00005d70


	//   ....[78]....
        /*02b4*/ 	.word	0x00005e40


	//   ....[79]....
        /*02b8*/ 	.word	0x00005e80


	//   ....[80]....
        /*02bc*/ 	.word	0x00005ed0


	//   ....[81]....
        /*02c0*/ 	.word	0x00005f00


	//   ....[82]....
        /*02c4*/ 	.word	0x00005f20


	//----- nvinfo : EIATTR_VRC_CTA_INIT_COUNT
	.align		4
.L_3449:
        /*02c8*/ 	.byte	0x02, 0x4a
	.zero		1
	.zero		1


	//----- nvinfo : EIATTR_EXIT_INSTR_OFFSETS
	.align		4
        /*02cc*/ 	.byte	0x04, 0x1c
        /*02ce*/ 	.short	(.L_3451 - .L_3450)


	//   ....[0]....
.L_3450:
        /*02d0*/ 	.word	0x00005fc0


	//   ....[1]....
        /*02d4*/ 	.word	0x00006130


	//----- nvinfo : EIATTR_MAX_THREADS
	.align		4
.L_3451:
        /*02d8*/ 	.byte	0x04, 0x05
        /*02da*/ 	.short	(.L_3453 - .L_3452)
.L_3452:
        /*02dc*/ 	.word	0x00000020
        /*02e0*/ 	.word	0x00000001
        /*02e4*/ 	.word	0x00000001


	//----- nvinfo : EIATTR_CRS_STACK_SIZE
	.align		4
.L_3453:
        /*02e8*/ 	.byte	0x04, 0x1e
        /*02ea*/ 	.short	(.L_3455 - .L_3454)
.L_3454:
        /*02ec*/ 	.word	0x00000000


	//----- nvinfo : EIATTR_CBANK_PARAM_SIZE
	.align		4
.L_3455:
        /*02f0*/ 	.byte	0x03, 0x19
        /*02f2*/ 	.short	0x01f0


	//----- nvinfo : EIATTR_PARAM_CBANK
	.align		4
        /*02f4*/ 	.byte	0x04, 0x0a
        /*02f6*/ 	.short	(.L_3457 - .L_3456)
	.align		4
.L_3456:
        /*02f8*/ 	.word	index@(.nv.constant0._Z25selective_scan_bwd_kernelI32Selective_Scan_bwd_kernel_traitsILi32ELi8ELb1ELb1ELb1ELb0ELb0EN3c104HalfENS1_7complexIfEEEEv12SSMParamsBwd)
        /*02fc*/ 	.short	0x0380
        /*02fe*/ 	.short	0x01f0


	//----- nvinfo : EIATTR_SW_WAR
	.align		4
.L_3457:
        /*0300*/ 	.byte	0x04, 0x36
        /*0302*/ 	.short	(.L_3459 - .L_3458)
.L_3458:
        /*0304*/ 	.word	0x00000008
.L_3459:


//--------------------- .nv.info._Z25selective_scan_bwd_kernelI32Selective_Scan_bwd_kernel_traitsILi32ELi8ELb1ELb1ELb1ELb0ELb1EN3c104HalfENS1_7complexIfEEEEv12SSMParamsBwd --------------------------
	.section	.nv.info._Z25selective_scan_bwd_kernelI32Selective_Scan_bwd_kernel_traitsILi32ELi8ELb1ELb1ELb1ELb0ELb1EN3c104HalfENS1_7complexIfEEEEv12SSMParamsBwd,"",@"SHT_CUDA_INFO"
	.sectionflags	@""
	.align	4


	//----- nvinfo : EIATTR_CUDA_API_VERSION
	.align		4
        /*0000*/ 	.byte	0x04, 0x37
        /*0002*/ 	.short	(.L_3461 - .L_3460)
.L_3460:
        /*0004*/ 	.word	0x00000082


	//----- nvinfo : EIATTR_KPARAM_INFO
	.align		4
.L_3461:
        /*0008*/ 	.byte	0x04, 0x17
        /*000a*/ 	.short	(.L_3463 - .L_3462)
.L_3462:
        /*000c*/ 	.word	0x00000000
        /*0010*/ 	.short	0x0000
        /*0012*/ 	.short	0x0000
        /*0014*/ 	.byte	0x00, 0xf0, 0xc1, 0x07


	//----- nvinfo : EIATTR_SPARSE_MMA_MASK
	.align		4
.L_3463:
        /*0018*/ 	.byte	0x03, 0x50
        /*001a*/ 	.short	0x0000


	//----- nvinfo : EIATTR_MAXREG_COUNT
	.align		4
        /*001c*/ 	.byte	0x03, 0x1b
        /*001e*/ 	.short	0x00ff


	//----- nvinfo : EIATTR_NUM_BARRIERS
	.align		4
        /*0020*/ 	.byte	0x02, 0x4c
        /*0022*/ 	.byte	0x01
	.zero		1


	//----- nvinfo : EIATTR_MERCURY_ISA_VERSION
	.align		4
        /*0024*/ 	.byte	0x03, 0x5f
        /*0026*/ 	.short	0x0101


	//----- nvinfo : EIATTR_COOP_GROUP_MASK_REGIDS
	.align		4
        /*0028*/ 	.byte	0x04, 0x29
        /*002a*/ 	.short	(.L_3465 - .L_3464)


	//   ....[0]....
.L_3464:
        /*002c*/ 	.word	0xffffffff


	//   ....[1]....
        /*0030*/ 	.word	0xffffffff


	//   ....[2]....
        /*0034*/ 	.word	0xffffffff


	//   ....[3]....
        /*0038*/ 	.word	0xffffffff


	//   ....[4]....
        /*003c*/ 	.word	0xffffffff


	//   ....[5]....
        /*0040*/ 	.word	0xffffffff


	//   ....[6]....
        /*0044*/ 	.word	0xffffffff


	//   ....[7]....
        /*0048*/ 	.word	0xffffffff


	//   ....[8]....
        /*004c*/ 	.word	0xffffffff


	//   ....[9]....
        /*0050*/ 	.word	0xffffffff


	//   ....[10]....
        /*0054*/ 	.word	0xffffffff


	//   ....[11]....
        /*0058*/ 	.word	0xffffffff


	//   ....[12]....
        /*005c*/ 	.word	0xffffffff


	//   ....[13]....
        /*0060*/ 	.word	0xffffffff


	//   ....[14]....
        /*0064*/ 	.word	0xffffffff


	//   ....[15]....
        /*0068*/ 	.word	0xffffffff


	//   ....[16]....
        /*006c*/ 	.word	0xffffffff


	//   ....[17]....
        /*0070*/ 	.word	0xffffffff


	//   ....[18]....
        /*0074*/ 	.word	0xffffffff


	//   ....[19]....
        /*0078*/ 	.word	0xffffffff


	//   ....[20]....
        /*007c*/ 	.word	0xffffffff


	//   ....[21]....
        /*0080*/ 	.word	0xffffffff


	//   ....[22]....
        /*0084*/ 	.word	0xffffffff


	//   ....[23]....
        /*0088*/ 	.word	0xffffffff


	//   ....[24]....
        /*008c*/ 	.word	0xffffffff


	//   ....[25]....
        /*0090*/ 	.word	0xffffffff


	//   ....[26]....
        /*0094*/ 	.word	0xffffffff


	//   ....[27]....
        /*0098*/ 	.word	0xffffffff


	//   ....[28]....
        /*009c*/ 	.word	0xffffffff


	//   ....[29]....
        /*00a0*/ 	.word	0xffffffff


	//   ....[30]....
        /*00a4*/ 	.word	0xffffffff


	//   ....[31]....
        /*00a8*/ 	.word	0xffffffff


	//   ....[32]....
        /*00ac*/ 	.word	0xffffffff


	//   ....[33]....
        /*00b0*/ 	.word	0xffffffff


	//   ....[34]....
        /*00b4*/ 	.word	0xffffffff


	//   ....[35]....
        /*00b8*/ 	.word	0xffffffff


	//   ....[36]....
        /*00bc*/ 	.word	0xffffffff


	//   ....[37]....
        /*00c0*/ 	.word	0xffffffff


	//   ....[38]....
        /*00c4*/ 	.word	0xffffffff


	//   ....[39]....
        /*00c8*/ 	.word	0xffffffff


	//   ....[40]....
        /*00cc*/ 	.word	0xffffffff


	//   ....[41]....
        /*00d0*/ 	.word	0xffffffff


	//   ....[42]....
        /*00d4*/ 	.word	0xffffffff


	//   ....[43]....
        /*00d8*/ 	.word	0xffffffff


	//   ....[44]....
        /*00dc*/ 	.word	0xffffffff


	//   ....[45]....
        /*00e0*/ 	.word	0xffffffff


	//   ....[46]....
        /*00e4*/ 	.word	0xffffffff


	//   ....[47]....
        /*00e8*/ 	.word	0xffffffff


	//   ....[48]....
        /*00ec*/ 	.word	0xffffffff


	//   ....[49]....
        /*00f0*/ 	.word	0xffffffff


	//   ....[50]....
        /*00f4*/ 	.word	0xffffffff


	//   ....[51]....
        /*00f8*/ 	.word	0xffffffff


	//   ....[52]....
        /*00fc*/ 	.word	0xffffffff


	//   ....[53]....
        /*0100*/ 	.word	0xffffffff


	//   ....[54]....
        /*0104*/ 	.word	0xffffffff


	//   ....[55]....
        /*0108*/ 	.word	0xffffffff


	//   ....[56]....
        /*010c*/ 	.word	0xffffffff


	//   ....[57]....
        /*0110*/ 	.word	0xffffffff


	//   ....[58]....
        /*0114*/ 	.word	0xffffffff


	//   ....[59]....
        /*0118*/ 	.word	0xffffffff


	//   ....[60]....
        /*011c*/ 	.word	0xffffffff


	//   ....[61]....
        /*0120*/ 	.word	0xffffffff


	//   ....[62]....
        /*0124*/ 	.word	0xffffffff


	//   ....[63]....
        /*0128*/ 	.word	0xffffffff


	//   ....[64]....
        /*012c*/ 	.word	0xffffffff


	//   ....[65]....
        /*0130*/ 	.word	0xffffffff


	//   ....[66]....
        /*0134*/ 	.word	0xffffffff


	//   ....[67]....
        /*0138*/ 	.word	0xffffffff


	//   ....[68]....
        /*013c*/ 	.word	0xffffffff


	//   ....[69]....
        /*0140*/ 	.word	0xffffffff


	//   ....[70]....
        /*0144*/ 	.word	0xffffffff


	//   ....[71]....
        /*0148*/ 	.word	0xffffffff


	//   ....[72]....
        /*014c*/ 	.word	0xffffffff


	//   ....[73]....
        /*0150*/ 	.word	0xffffffff


	//   ....[74]....
        /*0154*/ 	.word	0xffffffff


	//   ....[75]....
        /*0158*/ 	.word	0xffffffff


	//   ....[76]....
        /*015c*/ 	.word	0xffffffff


	//   ....[77]....
        /*0160*/ 	.word	0xffffffff


	//   ....[78]....
        /*0164*/ 	.word	0xffffffff


	//   ....[79]....
        /*0168*/ 	.word	0xffffffff


	//   ....[80]....
        /*016c*/ 	.word	0xffffffff


	//   ....[81]....
        /*0170*/ 	.word	0xffffffff


	//   ....[82]....
        /*0174*/ 	.word	0xffffffff


	//   ....[83]....
        /*0178*/ 	.word	0xffffffff


	//   ....[84]....
        /*017c*/ 	.word	0xffffffff


	//   ....[85]....
        /*0180*/ 	.word	0xffffffff


	//   ....[86]....
        /*0184*/ 	.word	0xffffffff


	//----- nvinfo : EIATTR_COOP_GROUP_INSTR_OFFSETS
	.align		4
.L_3465:
        /*0188*/ 	.byte	0x04, 0x28
        /*018a*/ 	.short	(.L_3467 - .L_3466)


	//   ....[0]....
.L_3466:
        /*018c*/ 	.word	0x00000fa0


	//   ....[1]....
        /*0190*/ 	.word	0x00001020


	//   ....[2]....
        /*0194*/ 	.word	0x00001100


	//   ....[3]....
        /*0198*/ 	.word	0x000011c0


	//   ....[4]....
        /*019c*/ 	.word	0x00001640


	//   ....[5]....
        /*01a0*/ 	.word	0x00001ab0


	//   ....[6]....
        /*01a4*/ 	.word	0x00001c80


	//   ....[7]....
        /*01a8*/ 	.word	0x000022c0


	//   ....[8]....
        /*01ac*/ 	.word	0x00002850


	//   ....[9]....
        /*01b0*/ 	.word	0x00003210


	//   ....[10]....
        /*01b4*/ 	.word	0x00003240


	//   ....[11]....
        /*01b8*/ 	.word	0x00003260


	//   ....[12]....
        /*01bc*/ 	.word	0x00003270


	//   ....[13]....
        /*01c0*/ 	.word	0x00003310


	//   ....[14]....
        /*01c4*/ 	.word	0x00003340


	//   ....[15]....
        /*01c8*/ 	.word	0x00003350


	//   ....[16]....
        /*01cc*/ 	.word	0x00003360


	//   ....[17]....
        /*01d0*/ 	.word	0x00003410


	//   ....[18]....
        /*01d4*/ 	.word	0x00003450


	//   ....[19]....
        /*01d8*/ 	.word	0x000034b0


	//   ....[20]....
        /*01dc*/ 	.word	0x000034f0


	//   ....[21]....
        /*01e0*/ 	.word	0x00003670


	//   ....[22]....
        /*01e4*/ 	.word	0x000036b0


	//   ....[23]....
        /*01e8*/ 	.word	0x000036f0


	//   ....[24]....
        /*01ec*/ 	.word	0x00003730


	//   ....[25]....
        /*01f0*/ 	.word	0x00003900


	//   ....[26]....
        /*01f4*/ 	.word	0x00003940


	//   ....[27]....
        /*01f8*/ 	.word	0x00003980


	//   ....[28]....
        /*01fc*/ 	.word	0x000039c0


	//   ....[29]....
        /*0200*/ 	.word	0x00003b00


	//   ....[30]....
        /*0204*/ 	.word	0x00003b50


	//   ....[31]....
        /*0208*/ 	.word	0x00003b90


	//   ....[32]....
        /*020c*/ 	.word	0x00003bb0


	//   ....[33]....
        /*0210*/ 	.word	0x00003bc0


	//   ....[34]....
        /*0214*/ 	.word	0x00003bd0


	//   ....[35]....
        /*0218*/ 	.word	0x00003be0


	//   ....[36]....
        /*021c*/ 	.word	0x00003bf0


	//   ....[37]....
        /*0220*/ 	.word	0x00003c00


	//   ....[38]....
        /*0224*/ 	.word	0x00003c10


	//   ....[39]....
        /*0228*/ 	.word	0x00003d00


	//   ....[40]....
        /*022c*/ 	.word	0x00003d10


	//   ....[41]....
        /*0230*/ 	.word	0x00003d20


	//   ....[42]....
        /*0234*/ 	.word	0x00003d30


	//   ....[43]....
        /*0238*/ 	.word	0x00003e00


	//   ....[44]....
        /*023c*/ 	.word	0x00003e20


	//   ....[45]....
        /*0240*/ 	.word	0x00003e30


	//   ....[46]....
        /*0244*/ 	.word	0x00003e40


	//   ....[47]....
        /*0248*/ 	.word	0x00003f10


	//   ....[48]....
        /*024c*/ 	.word	0x00003f30


	//   ....[49]....
        /*0250*/ 	.word	0x00003f40


	//   ....[50]....
        /*0254*/ 	.word	0x00003f50


	//   ....[51]....
        /*0258*/ 	.word	0x00004020


	//   ....[52]....
        /*025c*/ 	.word	0x00004040


	//   ....[53]....
        /*0260*/ 	.word	0x00004050


	//   ....[54]....
        /*0264*/ 	.word	0x00004060


	//   ....[55]....
        /*0268*/ 	.word	0x00004130


	//   ....[56]....
        /*026c*/ 	.word	0x00004170


	//   ....[57]....
        /*0270*/ 	.word	0x000041b0


	//   ....[58]....
        /*0274*/ 	.word	0x000041f0


	//   ....[59]....
        /*0278*/ 	.word	0x00004230


	//   ....[60]....
        /*027c*/ 	.word	0x00004270


	//   ....[61]....
        /*0280*/ 	.word	0x000042b0


	//   ....[62]....
        /*0284*/ 	.word	0x00004310


	//   ....[63]....
        /*0288*/ 	.word	0x00004340


	//   ....[64]....
        /*028c*/ 	.word	0x00004370


	//   ....[65]....
        /*0290*/ 	.word	0x00005b30


	//   ....[66]....
        /*0294*/ 	.word	0x00005b70


	//   ....[67]....
        /*0298*/ 	.word	0x00005c70


	//   ....[68]....
        /*029c*/ 	.word	0x00005c90


	//   ....[69]....
        /*02a0*/ 	.word	0x00005cd0


	//   ....[70]....
        /*02a4*/ 	.word	0x00005d00


	//   ....[71]....
        /*02a8*/ 	.word	0x00005e70


	//   ....[72]....
        /*02ac*/ 	.word	0x00005eb0


	//   ....[73]....
        /*02b0*/ 	.word	0x00006040


	//   ....[74]....
        /*02b4*/ 	.word	0x00006080


	//   ....[75]....
        /*02b8*/ 	.word	0x000064a0


	//   ....[76]....
        /*02bc*/ 	.word	0x000066c0


	//   ....[77]....
        /*02c0*/ 	.word	0x000067d0


	//   ....[78]....
        /*02c4*/ 	.word	0x00006820


	//   ....[79]....
        /*02c8*/ 	.word	0x00006870


	//   ....[80]....
        /*02cc*/ 	.word	0x000068a0


	//   ....[81]....
        /*02d0*/ 	.word	0x000068c0


	//   ....[82]....
        /*02d4*/ 	.word	0x00006990


	//   ....[83]....
        /*02d8*/ 	.word	0x000069d0


	//   ....[84]....
        /*02dc*/ 	.word	0x00006a20


	//   ....[85]....
        /*02e0*/ 	.word	0x00006a50


	//   ....[86]....
        /*02e4*/ 	.word	0x00006a70


	//----- nvinfo : EIATTR_VRC_CTA_INIT_COUNT
	.align		4
.L_3467:
        /*02e8*/ 	.byte	0x02, 0x4a
	.zero		1
	.zero		1


	//----- nvinfo : EIATTR_EXIT_INSTR_OFFSETS
	.align		4
        /*02ec*/ 	.byte	0x04, 0x1c
        /*02ee*/ 	.short	(.L_3469 - .L_3468)


	//   ....[0]....
.L_3468:
        /*02f0*/ 	.word	0x00006b10


	//   ....[1]....
        /*02f4*/ 	.word	0x00006c80


	//----- nvinfo : EIATTR_MAX_THREADS
	.align		4
.L_3469:
        /*02f8*/ 	.byte	0x04, 0x05
        /*02fa*/ 	.short	(.L_3471 - .L_3470)
.L_3470:
        /*02fc*/ 	.word	0x00000020
        /*0300*/ 	.word	0x00000001
        /*0304*/ 	.word	0x00000001


	//----- nvinfo : EIATTR_CRS_STACK_SIZE
	.align		4
.L_3471:
        /*0308*/ 	.byte	0x04, 0x1e
        /*030a*/ 	.short	(.L_3473 - .L_3472)
.L_3472:
        /*030c*/ 	.word	0x00000000


	//----- nvinfo : EIATTR_CBANK_PARAM_SIZE
	.align		4
.L_3473:
        /*0310*/ 	.byte	0x03, 0x19
        /*0312*/ 	.short	0x01f0


	//----- nvinfo : EIATTR_PARAM_CBANK
	.align		4
        /*0314*/ 	.byte	0x04, 0x0a
        /*0316*/ 	.short	(.L_3475 - .L_3474)
	.align		4
.L_3474:
        /*0318*/ 	.word	index@(.nv.constant0._Z25selective_scan_bwd_kernelI32Selective_Scan_bwd_kernel_traitsILi32ELi8ELb1ELb1ELb1ELb0ELb1EN3c104HalfENS1_7complexIfEEEEv12SSMParamsBwd)
        /*031c*/ 	.short	0x0380
        /*031e*/ 	.short	0x01f0


	//----- nvinfo : EIATTR_SW_WAR
	.align		4
.L_3475:
        /*0320*/ 	.byte	0x04, 0x36
        /*0322*/ 	.short	(.L_3477 - .L_3476)
.L_3476:
        /*0324*/ 	.word	0x00000008
.L_3477:


//--------------------- .nv.info._Z25selective_scan_bwd_kernelI32Selective_Scan_bwd_kernel_traitsILi32ELi8ELb1ELb1ELb1ELb1ELb0EN3c104HalfENS1_7complexIfEEEEv12SSMParamsBwd --------------------------
	.section	.nv.info._Z25selective_scan_bwd_kernelI32Selective_Scan_bwd_kernel_traitsILi32ELi8ELb1ELb1ELb1ELb1ELb0EN3c104HalfENS1_7complexIfEEEEv12SSMParamsBwd,"",@"SHT_CUDA_INFO"
	.sectionflags	@""
	.align	4


	//----- nvinfo : EIATTR_CUDA_API_VERSION
	.align		4
        /*0000*/ 	.byte	0x04, 0x37
        /*0002*/ 	.short	(.L_3479 - .L_3478)
.L_3478:
        /*0004*/ 	.word	0x00000082


	//----- nvinfo : EIATTR_KPARAM_INFO
	.align		4
.L_3479:
        /*0008*/ 	.byte	0x04, 0x17
        /*000a*/ 	.short	(.L_3481 - .L_3480)
.L_3480:
        /*000c*/ 	.word	0x00000000
        /*0010*/ 	.short	0x0000
        /*0012*/ 	.short	0x0000
        /*0014*/ 	.byte	0x00, 0xf0, 0xc1, 0x07


	//----- nvinfo : EIATTR_SPARSE_MMA_MASK
	.align		4
.L_3481:
        /*0018*/ 	.byte	0x03, 0x50
        /*001a*/ 	.short	0x0000


	//----- nvinfo : EIATTR_MAXREG_COUNT
	.align		4
        /*001c*/ 	.byte	0x03, 0x1b
        /*001e*/ 	.short	0x00ff


	//----- nvinfo : EIATTR_NUM_BARRIERS
	.align		4
        /*0020*/ 	.byte	0x02, 0x4c
        /*0022*/ 	.byte	0x01
	.zero		1


	//----- nvinfo : EIATTR_MERCURY_ISA_VERSION
	.align		4
        /*0024*/ 	.byte	0x03, 0x5f
        /*0026*/ 	.short	0x0101


	//----- nvinfo : EIATTR_COOP_GROUP_MASK_REGIDS
	.align		4
        /*0028*/ 	.byte	0x04, 0x29
        /*002a*/ 	.short	(.L_3483 - .L_3482)


	//   ....[0]....
.L_3482:
        /*002c*/ 	.word	0xffffffff


	//   ....[1]....
        /*0030*/ 	.word	0xffffffff


	//   ....[2]....
        /*0034*/ 	.word	0xffffffff


	//   ....[3]....
        /*0038*/ 	.word	0xffffffff


	//   ....[4]....
        /*003c*/ 	.word	0xffffffff


	//   ....[5]....
        /*0040*/ 	.word	0xffffffff


	//   ....[6]....
        /*0044*/ 	.word	0xffffffff


	//   ....[7]....
        /*0048*/ 	.word	0xffffffff


	//   ....[8]....
        /*004c*/ 	.word	0xffffffff


	//   ....[9]....
        /*0050*/ 	.word	0xffffffff


	//   ....[10]....
        /*0054*/ 	.word	0xffffffff


	//   ....[11]....
        /*0058*/ 	.word	0xffffffff


	//   ....[12]....
        /*005c*/ 	.word	0xffffffff


	//   ....[13]....
        /*0060*/ 	.word	0xffffffff


	//   ....[14]....
        /*0064*/ 	.word	0xffffffff


	//   ....[15]....
        /*0068*/ 	.word	0xffffffff


	//   ....[16]....
        /*006c*/ 	.word	0xffffffff


	//   ....[17]....
        /*0070*/ 	.word	0xffffffff


	//   ....[18]....
        /*0074*/ 	.word	0xffffffff


	//   ....[19]....
        /*0078*/ 	.word	0xffffffff


	//   ....[20]....
        /*007c*/ 	.word	0xffffffff


	//   ....[21]....
        /*0080*/ 	.word	0xffffffff


	//   ....[22]....
        /*0084*/ 	.word	0xffffffff


	//   ....[23]....
        /*0088*/ 	.word	0xffffffff


	//   ....[24]....
        /*008c*/ 	.word	0xffffffff


	//   ....[25]....
        /*0090*/ 	.word	0xffffffff


	//   ....[26]....
        /*0094*/ 	.word	0xffffffff


	//   ....[27]....
        /*0098*/ 	.word	0xffffffff


	//   ....[28]....
        /*009c*/ 	.word	0xffffffff


	//   ....[29]....
        /*00a0*/ 	.word	0xffffffff


	//   ....[30]....
        /*00a4*/ 	.word	0xffffffff


	//   ....[31]....
        /*00a8*/ 	.word	0xffffffff


	//   ....[32]....
        /*00ac*/ 	.word	0xffffffff


	//   ....[33]....
        /*00b0*/ 	.word	0xffffffff


	//   ....[34]....
        /*00b4*/ 	.word	0xffffffff


	//   ....[35]....
        /*00b8*/ 	.word	0xffffffff


	//   ....[36]....
        /*00bc*/ 	.word	0xffffffff


	//   ....[37]....
        /*00c0*/ 	.word	0xffffffff


	//   ....[38]....
        /*00c4*/ 	.word	0xffffffff


	//   ....[39]....
        /*00c8*/ 	.word	0xffffffff


	//   ....[40]....
        /*00cc*/ 	.word	0xffffffff


	//   ....[41]....
        /*00d0*/ 	.word	0xffffffff


	//   ....[42]....
        /*00d4*/ 	.word	0xffffffff


	//   ....[43]....
        /*00d8*/ 	.word	0xffffffff


	//   ....[44]....
        /*00dc*/ 	.word	0xffffffff


	//   ....[45]....
        /*00e0*/ 	.word	0xffffffff


	//   ....[46]....
        /*00e4*/ 	.word	0xffffffff


	//   ....[47]....
        /*00e8*/ 	.word	0xffffffff


	//   ....[48]....
        /*00ec*/ 	.word	0xffffffff


	//   ....[49]....
        /*00f0*/ 	.word	0xffffffff


	//   ....[50]....
        /*00f4*/ 	.word	0xffffffff


	//   ....[51]....
        /*00f8*/ 	.word	0xffffffff


	//   ....[52]....
        /*00fc*/ 	.word	0xffffffff


	//   ....[53]....
        /*0100*/ 	.word	0xffffffff


	//   ....[54]....
        /*0104*/ 	.word	0xffffffff


	//   ....[55]....
        /*0108*/ 	.word	0xffffffff


	//   ....[56]....
        /*010c*/ 	.word	0xffffffff


	//   ....[57]....
        /*0110*/ 	.word	0xffffffff


	//   ....[58]....
        /*0114*/ 	.word	0xffffffff


	//   ....[59]....
        /*0118*/ 	.word	0xffffffff


	//   ....[60]....
        /*011c*/ 	.word	0xffffffff


	//   ....[61]....
        /*0120*/ 	.word	0xffffffff


	//   ....[62]....
        /*0124*/ 	.word	0xffffffff


	//   ....[63]....
        /*0128*/ 	.word	0xffffffff


	//   ....[64]....
        /*012c*/ 	.word	0xffffffff


	//   ....[65]....
        /*0130*/ 	.word	0xffffffff


	//   ....[66]....
        /*0134*/ 	.word	0xffffffff


	//   ....[67]....
        /*0138*/ 	.word	0xffffffff


	//   ....[68]....
        /*013c*/ 	.word	0xffffffff


	//   ....[69]....
        /*0140*/ 	.word	0xffffffff


	//   ....[70]....
        /*0144*/ 	.word	0xffffffff


	//   ....[71]....
        /*0148*/ 	.word	0xffffffff


	//   ....[72]....
        /*014c*/ 	.word	0xffffffff


	//   ....[73]....
        /*0150*/ 	.word	0xffffffff


	//   ....[74]....
        /*0154*/ 	.word	0xffffffff


	//   ....[75]....
        /*0158*/ 	.word	0xffffffff


	//   ....[76]....
        /*015c*/ 	.word	0xffffffff


	//   ....[77]....
        /*0160*/ 	.word	0xffffffff


	//   ....[78]....
        /*0164*/ 	.word	0xffffffff


	//   ....[79]....
        /*0168*/ 	.word	0xffffffff


	//   ....[80]....
        /*016c*/ 	.word	0xffffffff


	//   ....[81]....
        /*0170*/ 	.word	0xffffffff


	//   ....[82]....
        /*0174*/ 	.word	0xffffffff


	//   ....[83]....
        /*0178*/ 	.word	0xffffffff


	//----- nvinfo : EIATTR_COOP_GROUP_INSTR_OFFSETS
	.align		4
.L_3483:
        /*017c*/ 	.byte	0x04, 0x28
        /*017e*/ 	.short	(.L_3485 - .L_3484)


	//   ....[0]....
.L_3484:
        /*0180*/ 	.word	0x00000f20


	//   ....[1]....
        /*0184*/ 	.word	0x00000fa0


	//   ....[2]....
        /*0188*/ 	.word	0x00001190


	//   ....[3]....
        /*018c*/ 	.word	0x00002870


	//   ....[4]....
        /*0190*/ 	.word	0x00002e00


	//   ....[5]....
        /*0194*/ 	.word	0x000037c0


	//   ....[6]....
        /*0198*/ 	.word	0x000037f0


	//   ....[7]....
        /*019c*/ 	.word	0x00003810


	//   ....[8]....
        /*01a0*/ 	.word	0x00003820


	//   ....[9]....
        /*01a4*/ 	.word	0x000038c0


	//   ....[10]....
        /*01a8*/ 	.word	0x000038f0


	//   ....[11]....
        /*01ac*/ 	.word	0x00003900


	//   ....[12]....
        /*01b0*/ 	.word	0x00003910


	//   ....[13]....
        /*01b4*/ 	.word	0x000039d0


	//   ....[14]....
        /*01b8*/ 	.word	0x00003a20


	//   ....[15]....
        /*01bc*/ 	.word	0x00003a80


	//   ....[16]....
        /*01c0*/ 	.word	0x00003ac0


	//   ....[17]....
        /*01c4*/ 	.word	0x00003c60


	//   ....[18]....
        /*01c8*/ 	.word	0x00003ca0


	//   ....[19]....
        /*01cc*/ 	.word	0x00003ce0


	//   ....[20]....
        /*01d0*/ 	.word	0x00003d20


	//   ....[21]....
        /*01d4*/ 	.word	0x00003ed0


	//   ....[22]....
        /*01d8*/ 	.word	0x00003f10


	//   ....[23]....
        /*01dc*/ 	.word	0x00003f50


	//   ....[24]....
        /*01e0*/ 	.word	0x00003f90


	//   ....[25]....
        /*01e4*/ 	.word	0x00004060


	//   ....[26]....
        /*01e8*/ 	.word	0x00004090


	//   ....[27]....
        /*01ec*/ 	.word	0x00004110


	//   ....[28]....
        /*01f0*/ 	.word	0x00004150


	//   ....[29]....
        /*01f4*/ 	.word	0x00004170


	//   ....[30]....
        /*01f8*/ 	.word	0x00004180


	//   ....[31]....
        /*01fc*/ 	.word	0x00004190


	//   ....[32]....
        /*0200*/ 	.word	0x000041a0


	//   ....[33]....
        /*0204*/ 	.word	0x000041b0


	//   ....[34]....
        /*0208*/ 	.word	0x000041c0


	//   ....[35]....
        /*020c*/ 	.word	0x000042b0


	//   ....[36]....
        /*0210*/ 	.word	0x000042c0


	//   ....[37]....
        /*0214*/ 	.word	0x000042d0


	//   ....[38]....
        /*0218*/ 	.word	0x000042e0


	//   ....[39]....
        /*021c*/ 	.word	0x000043b0


	//   ....[40]....
        /*0220*/ 	.word	0x000043d0


	//   ....[41]....
        /*0224*/ 	.word	0x000043e0


	//   ....[42]....
        /*0228*/ 	.word	0x000043f0


	//   ....[43]....
        /*022c*/ 	.word	0x000044c0


	//   ....[44]....
        /*0230*/ 	.word	0x000044e0


	//   ....[45]....
        /*0234*/ 	.word	0x000044f0


	//   ....[46]....
        /*0238*/ 	.word	0x00004500


	//   ....[47]....
        /*023c*/ 	.word	0x000045d0


	//   ....[48]....
        /*0240*/ 	.word	0x000045f0


	//   ....[49]....
        /*0244*/ 	.word	0x00004600


	//   ....[50]....
        /*0248*/ 	.word	0x00004610


	//   ....[51]....
        /*024c*/ 	.word	0x000046e0


	//   ....[52]....
        /*0250*/ 	.word	0x00004720


	//   ....[53]....
        /*0254*/ 	.word	0x00004760


	//   ....[54]....
        /*0258*/ 	.word	0x000047a0


	//   ....[55]....
        /*025c*/ 	.word	0x000047e0


	//   ....[56]....
        /*0260*/ 	.word	0x00004820


	//   ....[57]....
        /*0264*/ 	.word	0x00004860


	//   ....[58]....
        /*0268*/ 	.word	0x000048b0


	//   ....[59]....
        /*026c*/ 	.word	0x000048e0


	//   ....[60]....
        /*0270*/ 	.word	0x00004920


	//   ....[61]....
        /*0274*/ 	.word	0x000060e0


	//   ....[62]....
        /*0278*/ 	.word	0x00006120


	//   ....[63]....
        /*027c*/ 	.word	0x00006210


	//   ....[64]....
        /*0280*/ 	.word	0x00006230


	//   ....[65]....
        /*0284*/ 	.word	0x00006270


	//   ....[66]....
        /*0288*/ 	.word	0x000062b0


	//   ....[67]....
        /*028c*/ 	.word	0x00006440


	//   ....[68]....
        /*0290*/ 	.word	0x00006480


	//   ....[69]....
        /*0294*/ 	.word	0x000065e0


	//   ....[70]....
        /*0298*/ 	.word	0x00006620


	//   ....[71]....
        /*029c*/ 	.word	0x00006990


	//   ....[72]....
        /*02a0*/ 	.word	0x00006d30


	//   ....[73]....
        /*02a4*/ 	.word	0x00007080


	//   ....[74]....
        /*02a8*/ 	.word	0x000071d0


	//   ....[75]....
        /*02ac*/ 	.word	0x00007220


	//   ....[76]....
        /*02b0*/ 	.word	0x00007270


	//   ....[77]....
        /*02b4*/ 	.word	0x000072a0


	//   ....[78]....
        /*02b8*/ 	.word	0x000072c0


	//   ....[79]....
        /*02bc*/ 	.word	0x00007390


	//   ....[80]....
        /*02c0*/ 	.word	0x000073d0


	//   ....[81]....
        /*02c4*/ 	.word	0x00007420


	//   ....[82]....
        /*02c8*/ 	.word	0x00007450


	//   ....[83]....
        /*02cc*/ 	.word	0x00007470


	//----- nvinfo : EIATTR_VRC_CTA_INIT_COUNT
	.align		4
.L_3485:
        /*02d0*/ 	.byte	0x02, 0x4a
	.zero		1
	.zero		1


	//----- nvinfo : EIATTR_EXIT_INSTR_OFFSETS
	.align		4
        /*02d4*/ 	.byte	0x04, 0x1c
        /*02d6*/ 	.short	(.L_3487 - .L_3486)


	//   ....[0]....
.L_3486:
        /*02d8*/ 	.word	0x00007510


	//   ....[1]....
        /*02dc*/ 	.word	0x00007680


	//----- nvinfo : EIATTR_MAX_THREADS
	.align		4
.L_3487:
        /*02e0*/ 	.byte	0x04, 0x05
        /*02e2*/ 	.short	(.L_3489 - .L_3488)
.L_3488:
        /*02e4*/ 	.word	0x00000020
        /*02e8*/ 	.word	0x00000001
        /*02ec*/ 	.word	0x00000001


	//----- nvinfo : EIATTR_CRS_STACK_SIZE
	.align		4
.L_3489:
        /*02f0*/ 	.byte	0x04, 0x1e
        /*02f2*/ 	.short	(.L_3491 - .L_3490)
.L_3490:
        /*02f4*/ 	.word	0x00000000


	//----- nvinfo : EIATTR_CBANK_PARAM_SIZE
	.align		4
.L_3491:
        /*02f8*/ 	.byte	0x03, 0x19
        /*02fa*/ 	.short	0x01f0


	//----- nvinfo : EIATTR_PARAM_CBANK
	.align		4
        /*02fc*/ 	.byte	0x04, 0x0a
        /*02fe*/ 	.short	(.L_3493 - .L_3492)
	.align		4
.L_3492:
        /*0300*/ 	.word	index@(.nv.constant0._Z25selective_scan_bwd_kernelI32Selective_Scan_bwd_kernel_traitsILi32ELi8ELb1ELb1ELb1ELb1ELb0EN3c104HalfENS1_7complexIfEEEEv12SSMParamsBwd)
        /*0304*/ 	.short	0x0380
        /*0306*/ 	.short	0x01f0


	//----- nvinfo : EIATTR_SW_WAR
	.align		4
.L_3493:
        /*0308*/ 	.byte	0x04, 0x36
        /*030a*/ 	.short	(.L_3495 - .L_3494)
.L_3494:
        /*030c*/ 	.word	0x00000008
.L_3495:


//--------------------- .nv.info._Z25selective_scan_bwd_kernelI32Selective_Scan_bwd_kernel_traitsILi32ELi8ELb1ELb1ELb1ELb1ELb1EN3c104HalfENS1_7complexIfEEEEv12SSMParamsBwd --------------------------
	.section	.nv.info._Z25selective_scan_bwd_kernelI32Selective_Scan_bwd_kernel_traitsILi32ELi8ELb1ELb1ELb1ELb1ELb1EN3c104HalfENS1_7complexIfEEEEv12SSMParamsBwd,"",@"SHT_CUDA_INFO"
	.sectionflags	@""
	.align	4


	//----- nvinfo : EIATTR_CUDA_API_VERSION
	.align		4
        /*0000*/ 	.byte	0x04, 0x37
        /*0002*/ 	.short	(.L_3497 - .L_3496)
.L_3496:
        /*0004*/ 	.word	0x00000082


	//----- nvinfo : EIATTR_KPARAM_INFO
	.align		4
.L_3497:
        /*0008*/ 	.byte	0x04, 0x17
        /*000a*/ 	.short	(.L_3499 - .L_3498)
.L_3498:
        /*000c*/ 	.word	0x00000000
        /*0010*/ 	.short	0x0000
        /*0012*/ 	.short	0x0000
        /*0014*/ 	.byte	0x00, 0xf0, 0xc1, 0x07


	//----- nvinfo : EIATTR_SPARSE_MMA_MASK
	.align		4
.L_3499:
        /*0018*/ 	.byte	0x03, 0x50
        /*001a*/ 	.short	0x0000


	//----- nvinfo : EIATTR_MAXREG_COUNT
	.align		4
        /*001c*/ 	.byte	0x03, 0x1b
        /*001e*/ 	.short	0x00ff


	//----- nvinfo : EIATTR_NUM_BARRIERS
	.align		4
        /*0020*/ 	.byte	0x02, 0x4c
        /*0022*/ 	.byte	0x01
	.zero		1


	//----- nvinfo : EIATTR_MERCURY_ISA_VERSION
	.align		4
        /*0024*/ 	.byte	0x03, 0x5f
        /*0026*/ 	.short	0x0101


	//----- nvinfo : EIATTR_COOP_GROUP_MASK_REGIDS
	.align		4
        /*0028*/ 	.byte	0x04, 0x29
        /*002a*/ 	.short	(.L_3501 - .L_3500)


	//   ....[0]....
.L_3500:
        /*002c*/ 	.word	0xffffffff


	//   ....[1]....
        /*0030*/ 	.word	0xffffffff


	//   ....[2]....
        /*0034*/ 	.word	0xffffffff


	//   ....[3]....
        /*0038*/ 	.word	0xffffffff


	//   ....[4]....
        /*003c*/ 	.word	0xffffffff


	//   ....[5]....
        /*0040*/ 	.word	0xffffffff


	//   ....[6]....
        /*0044*/ 	.word	0xffffffff


	//   ....[7]....
        /*0048*/ 	.word	0xffffffff


	//   ....[8]....
        /*004c*/ 	.word	0xffffffff


	//   ....[9]....
        /*0050*/ 	.word	0xffffffff


	//   ....[10]....
        /*0054*/ 	.word	0xffffffff


	//   ....[11]....
        /*0058*/ 	.word	0xffffffff


	//   ....[12]....
        /*005c*/ 	.word	0xffffffff


	//   ....[13]....
        /*0060*/ 	.word	0xffffffff


	//   ....[14]....
        /*0064*/ 	.word	0xffffffff


	//   ....[15]....
        /*0068*/ 	.word	0xffffffff


	//   ....[16]....
        /*006c*/ 	.word	0xffffffff


	//   ....[17]....
        /*0070*/ 	.word	0xffffffff


	//   ....[18]....
        /*0074*/ 	.word	0xffffffff


	//   ....[19]....
        /*0078*/ 	.word	0xffffffff


	//   ....[20]....
        /*007c*/ 	.word	0xffffffff


	//   ....[21]....
        /*0080*/ 	.word	0xffffffff


	//   ....[22]....
        /*0084*/ 	.word	0xffffffff


	//   ....[23]....
        /*0088*/ 	.word	0xffffffff


	//   ....[24]....
        /*008c*/ 	.word	0xffffffff


	//   ....[25]....
        /*0090*/ 	.word	0xffffffff


	//   ....[26]....
        /*0094*/ 	.word	0xffffffff


	//   ....[27]....
        /*0098*/ 	.word	0xffffffff


	//   ....[28]....
        /*009c*/ 	.word	0xffffffff


	//   ....[29]....
        /*00a0*/ 	.word	0xffffffff


	//   ....[30]....
        /*00a4*/ 	.word	0xffffffff


	//   ....[31]....
        /*00a8*/ 	.word	0xffffffff


	//   ....[32]....
        /*00ac*/ 	.word	0xffffffff


	//   ....[33]....
        /*00b0*/ 	.word	0xffffffff


	//   ....[34]....
        /*00b4*/ 	.word	0xffffffff


	//   ....[35]....
        /*00b8*/ 	.word	0xffffffff


	//   ....[36]....
        /*00bc*/ 	.word	0xffffffff


	//   ....[37]....
        /*00c0*/ 	.word	0xffffffff


	//   ....[38]....
        /*00c4*/ 	.word	0xffffffff


	//   ....[39]....
        /*00c8*/ 	.word	0xffffffff


	//   ....[40]....
        /*00cc*/ 	.word	0xffffffff


	//   ....[41]....
        /*00d0*/ 	.word	0xffffffff


	//   ....[42]....
        /*00d4*/ 	.word	0xffffffff


	//   ....[43]....
        /*00d8*/ 	.word	0xffffffff


	//   ....[44]....
        /*00dc*/ 	.word	0xffffffff


	//   ....[45]....
        /*00e0*/ 	.word	0xffffffff


	//   ....[46]....
        /*00e4*/ 	.word	0xffffffff


	//   ....[47]....
        /*00e8*/ 	.word	0xffffffff


	//   ....[48]....
        /*00ec*/ 	.word	0xffffffff


	//   ....[49]....
        /*00f0*/ 	.word	0xffffffff


	//   ....[50]....
        /*00f4*/ 	.word	0xffffffff


	//   ....[51]....
        /*00f8*/ 	.word	0xffffffff


	//   ....[52]....
        /*00fc*/ 	.word	0xffffffff


	//   ....[53]....
        /*0100*/ 	.word	0xffffffff


	//   ....[54]....
        /*0104*/ 	.word	0xffffffff


	//   ....[55]....
        /*0108*/ 	.word	0xffffffff


	//   ....[56]....
        /*010c*/ 	.word	0xffffffff


	//   ....[57]....
        /*0110*/ 	.word	0xffffffff


	//   ....[58]....
        /*0114*/ 	.word	0xffffffff


	//   ....[59]....
        /*0118*/ 	.word	0xffffffff


	//   ....[60]....
        /*011c*/ 	.word	0xffffffff


	//   ....[61]....
        /*0120*/ 	.word	0xffffffff


	//   ....[62]....
        /*0124*/ 	.word	0xffffffff


	//   ....[63]....
        /*0128*/ 	.word	0xffffffff


	//   ....[64]....
        /*012c*/ 	.word	0xffffffff


	//   ....[65]....
        /*0130*/ 	.word	0xffffffff


	//   ....[66]....
        /*0134*/ 	.word	0xffffffff


	//   ....[67]....
        /*0138*/ 	.word	0xffffffff


	//   ....[68]....
        /*013c*/ 	.word	0xffffffff


	//   ....[69]....
        /*0140*/ 	.word	0xffffffff


	//   ....[70]....
        /*0144*/ 	.word	0xffffffff


	//   ....[71]....
        /*0148*/ 	.word	0xffffffff


	//   ....[72]....
        /*014c*/ 	.word	0xffffffff


	//   ....[73]....
        /*0150*/ 	.word	0xffffffff


	//   ....[74]....
        /*0154*/ 	.word	0xffffffff


	//   ....[75]....
        /*0158*/ 	.word	0xffffffff


	//   ....[76]....
        /*015c*/ 	.word	0xffffffff


	//   ....[77]....
        /*0160*/ 	.word	0xffffffff


	//   ....[78]....
        /*0164*/ 	.word	0xffffffff


	//   ....[79]....
        /*0168*/ 	.word	0xffffffff


	//   ....[80]....
        /*016c*/ 	.word	0xffffffff


	//   ....[81]....
        /*0170*/ 	.word	0xffffffff


	//   ....[82]....
        /*0174*/ 	.word	0xffffffff


	//   ....[83]....
        /*0178*/ 	.word	0xffffffff


	//   ....[84]....
        /*017c*/ 	.word	0xffffffff


	//   ....[85]....
        /*0180*/ 	.word	0xffffffff


	//   ....[86]....
        /*0184*/ 	.word	0xffffffff


	//   ....[87]....
        /*0188*/ 	.word	0xffffffff


	//----- nvinfo : EIATTR_COOP_GROUP_INSTR_OFFSETS
	.align		4
.L_3501:
        /*018c*/ 	.byte	0x04, 0x28
        /*018e*/ 	.short	(.L_3503 - .L_3502)


	//   ....[0]....
.L_3502:
        /*0190*/ 	.word	0x00000f50


	//   ....[1]....
        /*0194*/ 	.word	0x00000fd0


	//   ....[2]....
        /*0198*/ 	.word	0x00001190


	//   ....[3]....
        /*019c*/ 	.word	0x000023e0


	//   ....[4]....
        /*01a0*/ 	.word	0x00002730


	//   ....[5]....
        /*01a4*/ 	.word	0x00002cd0


	//   ....[6]....
        /*01a8*/ 	.word	0x00002e30


	//   ....[7]....
        /*01ac*/ 	.word	0x00003420


	//   ....[8]....
        /*01b0*/ 	.word	0x000039b0


	//   ....[9]....
        /*01b4*/ 	.word	0x00004370


	//   ....[10]....
        /*01b8*/ 	.word	0x000043a0


	//   ....[11]....
        /*01bc*/ 	.word	0x000043c0


	//   ....[12]....
        /*01c0*/ 	.word	0x000043d0


	//   ....[13]....
        /*01c4*/ 	.word	0x00004470


	//   ....[14]....
        /*01c8*/ 	.word	0x000044a0


	//   ....[15]....
        /*01cc*/ 	.word	0x000044b0


	//   ....[16]....
        /*01d0*/ 	.word	0x000044c0


	//   ....[17]....
        /*01d4*/ 	.word	0x00004570


	//   ....[18]....
        /*01d8*/ 	.word	0x000045b0


	//   ....[19]....
        /*01dc*/ 	.word	0x00004610


	//   ....[20]....
        /*01e0*/ 	.word	0x00004660


	//   ....[21]....
        /*01e4*/ 	.word	0x000047d0


	//   ....[22]....
        /*01e8*/ 	.word	0x00004810


	//   ....[23]....
        /*01ec*/ 	.word	0x00004850


	//   ....[24]....
        /*01f0*/ 	.word	0x00004890


	//   ....[25]....
        /*01f4*/ 	.word	0x00004a60


	//   ....[26]....
        /*01f8*/ 	.word	0x00004aa0


	//   ....[27]....
        /*01fc*/ 	.word	0x00004ae0


	//   ....[28]....
        /*0200*/ 	.word	0x00004b20


	//   ....[29]....
        /*0204*/ 	.word	0x00004c40


	//   ....[30]....
        /*0208*/ 	.word	0x00004c70


	//   ....[31]....
        /*020c*/ 	.word	0x00004cd0


	//   ....[32]....
        /*0210*/ 	.word	0x00004d10


	//   ....[33]....
        /*0214*/ 	.word	0x00004d20


	//   ....[34]....
        /*0218*/ 	.word	0x00004d30


	//   ....[35]....
        /*021c*/ 	.word	0x00004d40


	//   ....[36]....
        /*0220*/ 	.word	0x00004d50


	//   ....[37]....
        /*0224*/ 	.word	0x00004d60


	//   ....[38]....
        /*0228*/ 	.word	0x00004d70


	//   ....[39]....
        /*022c*/ 	.word	0x00004e60


	//   ....[40]....
        /*0230*/ 	.word	0x00004e70


	//   ....[41]....
        /*0234*/ 	.word	0x00004e80


	//   ....[42]....
        /*0238*/ 	.word	0x00004e90


	//   ....[43]....
        /*023c*/ 	.word	0x00004f60


	//   ....[44]....
        /*0240*/ 	.word	0x00004f80


	//   ....[45]....
        /*0244*/ 	.word	0x00004f90


	//   ....[46]....
        /*0248*/ 	.word	0x00004fa0


	//   ....[47]....
        /*024c*/ 	.word	0x00005070


	//   ....[48]....
        /*0250*/ 	.word	0x00005090


	//   ....[49]....
        /*0254*/ 	.word	0x000050a0


	//   ....[50]....
        /*0258*/ 	.word	0x000050b0


	//   ....[51]....
        /*025c*/ 	.word	0x00005180


	//   ....[52]....
        /*0260*/ 	.word	0x000051a0


	//   ....[53]....
        /*0264*/ 	.word	0x000051b0


	//   ....[54]....
        /*0268*/ 	.word	0x000051c0


	//   ....[55]....
        /*026c*/ 	.word	0x00005290


	//   ....[56]....
        /*0270*/ 	.word	0x000052d0


	//   ....[57]....
        /*0274*/ 	.word	0x00005310


	//   ....[58]....
        /*0278*/ 	.word	0x00005350


	//   ....[59]....
        /*027c*/ 	.word	0x00005390


	//   ....[60]....
        /*0280*/ 	.word	0x000053d0


	//   ....[61]....
        /*0284*/ 	.word	0x00005410


	//   ....[62]....
        /*0288*/ 	.word	0x00005460


	//   ....[63]....
        /*028c*/ 	.word	0x00005490


	//   ....[64]....
        /*0290*/ 	.word	0x000054d0


	//   ....[65]....
        /*0294*/ 	.word	0x00006c90


	//   ....[66]....
        /*0298*/ 	.word	0x00006cd0


	//   ....[67]....
        /*029c*/ 	.word	0x00006d30


	//   ....[68]....
        /*02a0*/ 	.word	0x00006d50


	//   ....[69]....
        /*02a4*/ 	.word	0x00006d90


	//   ....[70]....
        /*02a8*/ 	.word	0x00006dd0


	//   ....[71]....
        /*02ac*/ 	.word	0x00006f60


	//   ....[72]....
        /*02b0*/ 	.word	0x00006fa0


	//   ....[73]....
        /*02b4*/ 	.word	0x00007150


	//   ....[74]....
        /*02b8*/ 	.word	0x00007190


	//   ....[75]....
        /*02bc*/ 	.word	0x00007540


	//   ....[76]....
        /*02c0*/ 	.word	0x000078d0


	//   ....[77]....
        /*02c4*/ 	.word	0x00007c40


	//   ....[78]....
        /*02c8*/ 	.word	0x00007d80


	//   ....[79]....
        /*02cc*/ 	.word	0x00007dd0


	//   ....[80]....
        /*02d0*/ 	.word	0x00007e20


	//   ....[81]....
        /*02d4*/ 	.word	0x00007e50


	//   ....[82]....
        /*02d8*/ 	.word	0x00007e70


	//   ....[83]....
        /*02dc*/ 	.word	0x00007f40


	//   ....[84]....
        /*02e0*/ 	.word	0x00007f80


	//   ....[85]....
        /*02e4*/ 	.word	0x00007fd0


	//   ....[86]....
        /*02e8*/ 	.word	0x00008000


	//   ....[87]....
        /*02ec*/ 	.word	0x00008020


	//----- nvinfo : EIATTR_VRC_CTA_INIT_COUNT
	.align		4
.L_3503:
        /*02f0*/ 	.byte	0x02, 0x4a
	.zero		1
	.zero		1


	//----- nvinfo : EIATTR_EXIT_INSTR_OFFSETS
	.align		4
        /*02f4*/ 	.byte	0x04, 0x1c
        /*02f6*/ 	.short	(.L_3505 - .L_3504)


	//   ....[0]....
.L_3504:
        /*02f8*/ 	.word	0x000080c0


	//   ....[1]....
        /*02fc*/ 	.word	0x00008230


	//----- nvinfo : EIATTR_MAX_THREADS
	.align		4
.L_3505:
        /*0300*/ 	.byte	0x04, 0x05
        /*0302*/ 	.short	(.L_3507 - .L_3506)
.L_3506:
        /*0304*/ 	.word	0x00000020
        /*0308*/ 	.word	0x00000001
        /*030c*/ 	.word	0x00000001


	//----- nvinfo : EIATTR_CRS_STACK_SIZE
	.align		4
.L_3507:
        /*0310*/ 	.byte	0x04, 0x1e
        /*0312*/ 	.short	(.L_3509 - .L_3508)
.L_3508:
        /*0314*/ 	.word	0x00000000


	//----- nvinfo : EIATTR_CBANK_PARAM_SIZE
	.align		4
.L_3509:
        /*0318*/ 	.byte	0x03, 0x19
        /*031a*/ 	.short	0x01f0


	//----- nvinfo : EIATTR_PARAM_CBANK
	.align		4
        /*031c*/ 	.byte	0x04, 0x0a
        /*031e*/ 	.short	(.L_3511 - .L_3510)
	.align		4
.L_3510:
        /*0320*/ 	.word	index@(.nv.constant0._Z25selective_scan_bwd_kernelI32Selective_Scan_bwd_kernel_traitsILi32ELi8ELb1ELb1ELb1ELb1ELb1EN3c104HalfENS1_7complexIfEEEEv12SSMParamsBwd)
        /*0324*/ 	.short	0x0380
        /*0326*/ 	.short	0x01f0


	//----- nvinfo : EIATTR_SW_WAR
	.align		4
.L_3511:
        /*0328*/ 	.byte	0x04, 0x36
        /*032a*/ 	.short	(.L_3513 - .L_3512)
.L_3512:
        /*032c*/ 	.word	0x00000008
.L_3513:


//--------------------- .nv.info._Z25selective_scan_bwd_kernelI32Selective_Scan_bwd_kernel_traitsILi32ELi4ELb0ELb0ELb0ELb0ELb0EN3c104HalfENS1_7complexIfEEEEv12SSMParamsBwd --------------------------
	.section	.nv.info._Z25selective_scan_bwd_kernelI32Selective_Scan_bwd_kernel_traitsILi32ELi4ELb0ELb0ELb0ELb0ELb0EN3c104HalfENS1_7complexIfEEEEv12SSMParamsBwd,"",@"SHT_CUDA_INFO"
	.sectionflags	@""
	.align	4


	//----- nvinfo : EIATTR_CUDA_API_VERSION
	.align		4
        /*0000*/ 	.byte	0x04, 0x37
        /*0002*/ 	.short	(.L_3515 - .L_3514)
.L_3514:
        /*0004*/ 	.word	0x00000082


	//----- nvinfo : EIATTR_KPARAM_INFO
	.align		4
.L_3515:
        /*0008*/ 	.byte	0x04, 0x17
        /*000a*/ 	.short	(.L_3517 - .L_3516)
.L_3516:
        /*000c*/ 	.word	0x00000000
        /*0010*/ 	.short	0x0000
        /*0012*/ 	.short	0x0000
        /*0014*/ 	.byte	0x00, 0xf0, 0xc1, 0x07


	//----- nvinfo : EIATTR_SPARSE_MMA_MASK
	.align		4
.L_3517:
        /*0018*/ 	.byte	0x03, 0x50
        /*001a*/ 	.short	0x0000


	//----- nvinfo : EIATTR_MAXREG_COUNT
	.align		4
        /*001c*/ 	.byte	0x03, 0x1b
        /*001e*/ 	.short	0x00ff


	//----- nvinfo : EIATTR_NUM_BARRIERS
	.align		4
        /*0020*/ 	.byte	0x02, 0x4c
        /*0022*/ 	.byte	0x01
	.zero		1


	//----- nvinfo : EIATTR_MERCURY_ISA_VERSION
	.align		4
        /*0024*/ 	.byte	0x03, 0x5f
        /*0026*/ 	.short	0x0101


	//----- nvinfo : EIATTR_COOP_GROUP_MASK_REGIDS
	.align		4
        /*0028*/ 	.byte	0x04, 0x29
        /*002a*/ 	.short	(.L_3519 - .L_3518)


	//   ....[0]....
.L_3518:
        /*002c*/ 	.word	0xffffffff


	//   ....[1]....
        /*0030*/ 	.word	0xffffffff


	//   ....[2]....
        /*0034*/ 	.word	0xffffffff


	//   ....[3]....
        /*0038*/ 	.word	0xffffffff


	//   ....[4]....
        /*003c*/ 	.word	0xffffffff


	//   ....[5]....
        /*0040*/ 	.word	0xffffffff


	//   ....[6]....
        /*0044*/ 	.word	0xffffffff


	//   ....[7]....
        /*0048*/ 	.word	0xffffffff


	//   ....[8]....
        /*004c*/ 	.word	0xffffffff


	//   ....[9]....
        /*0050*/ 	.word	0xffffffff


	//   ....[10]....
        /*0054*/ 	.word	0xffffffff


	//   ....[11]....
        /*0058*/ 	.word	0xffffffff


	//   ....[12]....
        /*005c*/ 	.word	0xffffffff


	//   ....[13]....
        /*0060*/ 	.word	0xffffffff


	//   ....[14]....
        /*0064*/ 	.word	0xffffffff


	//   ....[15]....
        /*0068*/ 	.word	0xffffffff


	//   ....[16]....
        /*006c*/ 	.word	0xffffffff


	//   ....[17]....
        /*0070*/ 	.word	0xffffffff


	//   ....[18]....
        /*0074*/ 	.word	0xffffffff


	//   ....[19]....
        /*0078*/ 	.word	0xffffffff


	//   ....[20]....
        /*007c*/ 	.word	0xffffffff


	//   ....[21]....
        /*0080*/ 	.word	0xffffffff


	//   ....[22]....
        /*0084*/ 	.word	0xffffffff


	//   ....[23]....
        /*0088*/ 	.word	0xffffffff


	//   ....[24]....
        /*008c*/ 	.word	0xffffffff


	//   ....[25]....
        /*0090*/ 	.word	0xffffffff


	//   ....[26]....
        /*0094*/ 	.word	0xffffffff


	//   ....[27]....
        /*0098*/ 	.word	0xffffffff


	//   ....[28]....
        /*009c*/ 	.word	0xffffffff


	//   ....[29]....
        /*00a0*/ 	.word	0xffffffff


	//   ....[30]....
        /*00a4*/ 	.word	0xffffffff


	//   ....[31]....
        /*00a8*/ 	.word	0xffffffff


	//   ....[32]....
        /*00ac*/ 	.word	0xffffffff


	//   ....[33]....
        /*00b0*/ 	.word	0xffffffff


	//   ....[34]....
        /*00b4*/ 	.word	0xffffffff


	//   ....[35]....
        /*00b8*/ 	.word	0xffffffff


	//   ....[36]....
        /*00bc*/ 	.word	0xffffffff


	//   ....[37]....
        /*00c0*/ 	.word	0xffffffff


	//   ....[38]....
        /*00c4*/ 	.word	0xffffffff


	//   ....[39]....
        /*00c8*/ 	.word	0xffffffff


	//   ....[40]....
        /*00cc*/ 	.word	0xffffffff


	//   ....[41]....
        /*00d0*/ 	.word	0xffffffff


	//   ....[42]....
        /*00d4*/ 	.word	0xffffffff


	//   ....[43]....
        /*00d8*/ 	.word	0xffffffff


	//   ....[44]....
        /*00dc*/ 	.word	0xffffffff


	//   ....[45]....
        /*00e0*/ 	.word	0xffffffff


	//   ....[46]....
        /*00e4*/ 	.word	0xffffffff


	//   ....[47]....
        /*00e8*/ 	.word	0xffffffff


	//   ....[48]....
        /*00ec*/ 	.word	0xffffffff


	//   ....[49]....
        /*00f0*/ 	.word	0xffffffff


	//   ....[50]....
        /*00f4*/ 	.word	0xffffffff


	//   ....[51]....
        /*00f8*/ 	.word	0xffffffff


	//   ....[52]....
        /*00fc*/ 	.word	0xffffffff


	//   ....[53]....
        /*0100*/ 	.word	0xffffffff


	//   ....[54]....
        /*0104*/ 	.word	0xffffffff


	//   ....[55]....
        /*0108*/ 	.word	0xffffffff


	//   ....[56]....
        /*010c*/ 	.word	0xffffffff


	//   ....[57]....
        /*0110*/ 	.word	0xffffffff


	//   ....[58]....
        /*0114*/ 	.word	0xffffffff


	//   ....[59]....
        /*0118*/ 	.word	0xffffffff


	//   ....[60]....
        /*011c*/ 	.word	0xffffffff


	//   ....[61]....
        /*0120*/ 	.word	0xffffffff


	//   ....[62]....
        /*0124*/ 	.word	0xffffffff


	//   ....[63]....
        /*0128*/ 	.word	0xffffffff


	//   ....[64]....
        /*012c*/ 	.word	0xffffffff


	//   ....[65]....
        /*0130*/ 	.word	0xffffffff


	//   ....[66]....
        /*0134*/ 	.word	0xffffffff


	//   ....[67]....
        /*0138*/ 	.word	0xffffffff


	//   ....[68]....
        /*013c*/ 	.word	0xffffffff


	//   ....[69]....
        /*0140*/ 	.word	0xffffffff


	//   ....[70]....
        /*0144*/ 	.word	0xffffffff


	//   ....[71]....
        /*0148*/ 	.word	0xffffffff


	//   ....[72]....
        /*014c*/ 	.word	0xffffffff


	//   ....[73]....
        /*0150*/ 	.word	0xffffffff


	//   ....[74]....
        /*0154*/ 	.word	0xffffffff


	//   ....[75]....
        /*0158*/ 	.word	0xffffffff


	//   ....[76]....
        /*015c*/ 	.word	0xffffffff


	//   ....[77]....
        /*0160*/ 	.word	0xffffffff


	//   ....[78]....
        /*0164*/ 	.word	0xffffffff


	//   ....[79]....
        /*0168*/ 	.word	0xffffffff


	//   ....[80]....
        /*016c*/ 	.word	0xffffffff


	//   ....[81]....
        /*0170*/ 	.word	0xffffffff


	//   ....[82]....
        /*0174*/ 	.word	0xffffffff


	//   ....[83]....
        /*0178*/ 	.word	0xffffffff


	//   ....[84]....
        /*017c*/ 	.word	0xffffffff


	//   ....[85]....
        /*0180*/ 	.word	0xffffffff


	//   ....[86]....
        /*0184*/ 	.word	0xffffffff


	//   ....[87]....
        /*0188*/ 	.word	0xffffffff


	//   ....[88]....
        /*018c*/ 	.word	0xffffffff


	//   ....[89]....
        /*0190*/ 	.word	0xffffffff


	//   ....[90]....
        /*0194*/ 	.word	0xffffffff


	//----- nvinfo : EIATTR_COOP_GROUP_INSTR_OFFSETS
	.align		4
.L_3519:
        /*0198*/ 	.byte	0x04, 0x28
        /*019a*/ 	.short	(.L_3521 - .L_3520)


	//   ....[0]....
.L_3520:
        /*019c*/ 	.word	0x000008f0


	//   ....[1]....
        /*01a0*/ 	.word	0x000009f0


	//   ....[2]....
        /*01a4*/ 	.word	0x00000b10


	//   ....[3]....
        /*01a8*/ 	.word	0x000015d0


	//   ....[4]....
        /*01ac*/ 	.word	0x00001610


	//   ....[5]....
        /*01b0*/ 	.word	0x00001630


	//   ....[6]....
        /*01b4*/ 	.word	0x00001640


	//   ....[7]....
        /*01b8*/ 	.word	0x000016d0


	//   ....[8]....
        /*01bc*/ 	.word	0x00001710


	//   ....[9]....
        /*01c0*/ 	.word	0x00001720


	//   ....[10]....
        /*01c4*/ 	.word	0x00001730


	//   ....[11]....
        /*01c8*/ 	.word	0x000017c0


	//   ....[12]....
        /*01cc*/ 	.word	0x00001800


	//   ....[13]....
        /*01d0*/ 	.word	0x00001810


	//   ....[14]....
        /*01d4*/ 	.word	0x00001820


	//   ....[15]....
        /*01d8*/ 	.word	0x000018b0


	//   ....[16]....
        /*01dc*/ 	.word	0x000018f0


	//   ....[17]....
        /*01e0*/ 	.word	0x00001900


	//   ....[18]....
        /*01e4*/ 	.word	0x00001910


	//   ....[19]....
        /*01e8*/ 	.word	0x00001a20


	//   ....[20]....
        /*01ec*/ 	.word	0x00001a60


	//   ....[21]....
        /*01f0*/ 	.word	0x00001aa0


	//   ....[22]....
        /*01f4*/ 	.word	0x00001ae0


	//   ....[23]....
        /*01f8*/ 	.word	0x00001c10


	//   ....[24]....
        /*01fc*/ 	.word	0x00001ca0


	//   ....[25]....
        /*0200*/ 	.word	0x00001cd0


	//   ....[26]....
        /*0204*/ 	.word	0x00001ce0


	//   ....[27]....
        /*0208*/ 	.word	0x00001cf0


	//   ....[28]....
        /*020c*/ 	.word	0x00001d00


	//   ....[29]....
        /*0210*/ 	.word	0x00001d10


	//   ....[30]....
        /*0214*/ 	.word	0x00001d20


	//   ....[31]....
        /*0218*/ 	.word	0x00001d50


	//   ....[32]....
        /*021c*/ 	.word	0x00001d60


	//   ....[33]....
        /*0220*/ 	.word	0x00001e50


	//   ....[34]....
        /*0224*/ 	.word	0x00001e60


	//   ....[35]....
        /*0228*/ 	.word	0x00001e70


	//   ....[36]....
        /*022c*/ 	.word	0x00001e80


	//   ....[37]....
        /*0230*/ 	.word	0x00001f50


	//   ....[38]....
        /*0234*/ 	.word	0x00001f70


	//   ....[39]....
        /*0238*/ 	.word	0x00001f80


	//   ....[40]....
        /*023c*/ 	.word	0x00001f90


	//   ....[41]....
        /*0240*/ 	.word	0x00002060


	//   ....[42]....
        /*0244*/ 	.word	0x00002080


	//   ....[43]....
        /*0248*/ 	.word	0x00002090


	//   ....[44]....
        /*024c*/ 	.word	0x000020a0


	//   ....[45]....
        /*0250*/ 	.word	0x00002170


	//   ....[46]....
        /*0254*/ 	.word	0x00002190


	//   ....[47]....
        /*0258*/ 	.word	0x000021a0


	//   ....[48]....
        /*025c*/ 	.word	0x000021b0


	//   ....[49]....
        /*0260*/ 	.word	0x00002280


	//   ....[50]....
        /*0264*/ 	.word	0x000022c0


	//   ....[51]....
        /*0268*/ 	.word	0x000022e0


	//   ....[52]....
        /*026c*/ 	.word	0x000022f0


	//   ....[53]....
        /*0270*/ 	.word	0x00002300


	//   ....[54]....
        /*0274*/ 	.word	0x00002310


	//   ....[55]....
        /*0278*/ 	.word	0x00002320


	//   ....[56]....
        /*027c*/ 	.word	0x00002340


	//   ....[57]....
        /*0280*/ 	.word	0x00002360


	//   ....[58]....
        /*0284*/ 	.word	0x00002390


	//   ....[59]....
        /*0288*/ 	.word	0x000029d0


	//   ....[60]....
        /*028c*/ 	.word	0x00002a30


	//   ....[61]....
        /*0290*/ 	.word	0x00002a70


	//   ....[62]....
        /*0294*/ 	.word	0x00002a80


	//   ....[63]....
        /*0298*/ 	.word	0x00002ac0


	//   ....[64]....
        /*029c*/ 	.word	0x00002af0


	//   ....[65]....
        /*02a0*/ 	.word	0x00002b00


	//   ....[66]....
        /*02a4*/ 	.word	0x00002b10


	//   ....[67]....
        /*02a8*/ 	.word	0x00002b40


	//   ....[68]....
        /*02ac*/ 	.word	0x00002b60


	//   ....[69]....
        /*02b0*/ 	.word	0x00002b90


	//   ....[70]....
        /*02b4*/ 	.word	0x00002bc0


	//   ....[71]....
        /*02b8*/ 	.word	0x00002ce0


	//   ....[72]....
        /*02bc*/ 	.word	0x00002d20


	//   ....[73]....
        /*02c0*/ 	.word	0x00002d60


	//   ....[74]....
        /*02c4*/ 	.word	0x00002da0


	//   ....[75]....
        /*02c8*/ 	.word	0x00002de0


	//   ....[76]....
        /*02cc*/ 	.word	0x00002e00


	//   ....[77]....
        /*02d0*/ 	.word	0x00002e20


	//   ....[78]....
        /*02d4*/ 	.word	0x00002e30


	//   ....[79]....
        /*02d8*/ 	.word	0x00003210


	//   ....[80]....
        /*02dc*/ 	.word	0x000033f0


	//   ....[81]....
        /*02e0*/ 	.word	0x00003690


	//   ....[82]....
        /*02e4*/ 	.word	0x000036e0


	//   ....[83]....
        /*02e8*/ 	.word	0x00003730


	//   ....[84]....
        /*02ec*/ 	.word	0x00003760


	//   ....[85]....
        /*02f0*/ 	.word	0x00003780


	//   ....[86]....
        /*02f4*/ 	.word	0x00003850


	//   ....[87]....
        /*02f8*/ 	.word	0x00003890


	//   ....[88]....
        /*02fc*/ 	.word	0x000038e0


	//   ....[89]....
        /*0300*/ 	.word	0x00003910


	//   ....[90]....
        /*0304*/ 	.word	0x00003930


	//----- nvinfo : EIATTR_VRC_CTA_INIT_COUNT
	.align		4
.L_3521:
        /*0308*/ 	.byte	0x02, 0x4a
	.zero		1
	.zero		1


	//----- nvinfo : EIATTR_EXIT_INSTR_OFFSETS
	.align		4
        /*030c*/ 	.byte	0x04, 0x1c
        /*030e*/ 	.short	(.L_3523 - .L_3522)


	//   ....[0]....
.L_3522:
        /*0310*/ 	.word	0x000039d0


	//   ....[1]....
        /*0314*/ 	.word	0x00003ef0


	//----- nvinfo : EIATTR_MAX_THREADS
	.align		4
.L_3523:
        /*0318*/ 	.byte	0x04, 0x05
        /*031a*/ 	.short	(.L_3525 - .L_3524)
.L_3524:
        /*031c*/ 	.word	0x00000020
        /*0320*/ 	.word	0x00000001
        /*0324*/ 	.word	0x00000001


	//----- nvinfo : EIATTR_CRS_STACK_SIZE
	.align		4
.L_3525:
        /*0328*/ 	.byte	0x04, 0x1e
        /*032a*/ 	.short	(.L_3527 - .L_3526)
.L_3526:
        /*032c*/ 	.word	0x00000000


	//----- nvinfo : EIATTR_CBANK_PARAM_SIZE
	.align		4
.L_3527:
        /*0330*/ 	.byte	0x03, 0x19
        /*0332*/ 	.short	0x01f0


	//----- nvinfo : EIATTR_PARAM_CBANK
	.align		4
        /*0334*/ 	.byte	0x04, 0x0a
        /*0336*/ 	.short	(.L_3529 - .L_3528)
	.align		4
.L_3528:
        /*0338*/ 	.word	index@(.nv.constant0._Z25selective_scan_bwd_kernelI32Selective_Scan_bwd_kernel_traitsILi32ELi4ELb0ELb0ELb0ELb0ELb0EN3c104HalfENS1_7complexIfEEEEv12SSMParamsBwd)
        /*033c*/ 	.short	0x0380
        /*033e*/ 	.short	0x01f0


	//----- nvinfo : EIATTR_SW_WAR
	.align		4
.L_3529:
        /*0340*/ 	.byte	0x04, 0x36
        /*0342*/ 	.short	(.L_3531 - .L_3530)
.L_3530:
        /*0344*/ 	.word	0x00000008
.L_3531:


//--------------------- .nv.info._Z25selective_scan_bwd_kernelI32Selective_Scan_bwd_kernel_traitsILi32ELi4ELb0ELb0ELb0ELb0ELb1EN3c104HalfENS1_7complexIfEEEEv12SSMParamsBwd --------------------------
	.section	.nv.info._Z25selective_scan_bwd_kernelI32Selective_Scan_bwd_kernel_traitsILi32ELi4ELb0ELb0ELb0ELb0ELb1EN3c104HalfENS1_7complexIfEEEEv12SSMParamsBwd,"",@"SHT_CUDA_INFO"
	.sectionflags	@""
	.align	4


	//----- nvinfo : EIATTR_CUDA_API_VERSION
	.align		4
        /*0000*/ 	.byte	0x04, 0x37
        /*0002*/ 	.short	(.L_3533 - .L_3532)
.L_3532:
        /*0004*/ 	.word	0x00000082


	//----- nvinfo : EIATTR_KPARAM_INFO
	.align		4
.L_3533:
        /*0008*/ 	.byte	0x04, 0x17
        /*000a*/ 	.short	(.L_3535 - .L_3534)
.L_3534:
        /*000c*/ 	.word	0x00000000
        /*0010*/ 	.short	0x0000
        /*0012*/ 	.short	0x0000
        /*0014*/ 	.byte	0x00, 0xf0, 0xc1, 0x07


	//----- nvinfo : EIATTR_SPARSE_MMA_MASK
	.align		4
.L_3535:
        /*0018*/ 	.byte	0x03, 0x50
        /*001a*/ 	.short	0x0000


	//----- nvinfo : EIATTR_MAXREG_COUNT
	.align		4
        /*001c*/ 	.byte	0x03, 0x1b
        /*001e*/ 	.short	0x00ff


	//----- nvinfo : EIATTR_NUM_BARRIERS
	.align		4
        /*0020*/ 	.byte	0x02, 0x4c
        /*0022*/ 	.byte	0x01
	.zero		1


	//----- nvinfo : EIATTR_MERCURY_ISA_VERSION
	.align		4
        /*0024*/ 	.byte	0x03, 0x5f
        /*0026*/ 	.short	0x0101


	//----- nvinfo : EIATTR_COOP_GROUP_MASK_REGIDS
	.align		4
        /*0028*/ 	.byte	0x04, 0x29
        /*002a*/ 	.short	(.L_3537 - .L_3536)


	//   ....[0]....
.L_3536:
        /*002c*/ 	.word	0xffffffff


	//   ....[1]....
        /*0030*/ 	.word	0xffffffff


	//   ....[2]....
        /*0034*/ 	.word	0xffffffff


	//   ....[3]....
        /*0038*/ 	.word	0xffffffff


	//   ....[4]....
        /*003c*/ 	.word	0xffffffff


	//   ....[5]....
        /*0040*/ 	.word	0xffffffff


	//   ....[6]....
        /*0044*/ 	.word	0xffffffff


	//   ....[7]....
        /*0048*/ 	.word	0xffffffff


	//   ....[8]....
        /*004c*/ 	.word	0xffffffff


	//   ....[9]....
        /*0050*/ 	.word	0xffffffff


	//   ....[10]....
        /*0054*/ 	.word	0xffffffff


	//   ....[11]....
        /*0058*/ 	.word	0xffffffff


	//   ....[12]....
        /*005c*/ 	.word	0xffffffff


	//   ....[13]....
        /*0060*/ 	.word	0xffffffff


	//   ....[14]....
        /*0064*/ 	.word	0xffffffff


	//   ....[15]....
        /*0068*/ 	.word	0xffffffff


	//   ....[16]....
        /*006c*/ 	.word	0xffffffff


	//   ....[17]....
        /*0070*/ 	.word	0xffffffff


	//   ....[18]....
        /*0074*/ 	.word	0xffffffff


	//   ....[19]....
        /*0078*/ 	.word	0xffffffff


	//   ....[20]....
        /*007c*/ 	.word	0xffffffff


	//   ....[21]....
        /*0080*/ 	.word	0xffffffff


	//   ....[22]....
        /*0084*/ 	.word	0xffffffff


	//   ....[23]....
        /*0088*/ 	.word	0xffffffff


	//   ....[24]....
        /*008c*/ 	.word	0xffffffff


	//   ....[25]....
        /*0090*/ 	.word	0xffffffff


	//   ....[26]....
        /*0094*/ 	.word	0xffffffff


	//   ....[27]....
        /*0098*/ 	.word	0xffffffff


	//   ....[28]....
        /*009c*/ 	.word	0xffffffff


	//   ....[29]....
        /*00a0*/ 	.word	0xffffffff


	//   ....[30]....
        /*00a4*/ 	.word	0xffffffff


	//   ....[31]....
        /*00a8*/ 	.word	0xffffffff


	//   ....[32]....
        /*00ac*/ 	.word	0xffffffff


	//   ....[33]....
        /*00b0*/ 	.word	0xffffffff


	//   ....[34]....
        /*00b4*/ 	.word	0xffffffff


	//   ....[35]....
        /*00b8*/ 	.word	0xffffffff


	//   ....[36]....
        /*00bc*/ 	.word	0xffffffff


	//   ....[37]....
        /*00c0*/ 	.word	0xffffffff


	//   ....[38]....
        /*00c4*/ 	.word	0xffffffff


	//   ....[39]....
        /*00c8*/ 	.word	0xffffffff


	//   ....[40]....
        /*00cc*/ 	.word	0xffffffff


	//   ....[41]....
        /*00d0*/ 	.word	0xffffffff


	//   ....[42]....
        /*00d4*/ 	.word	0xffffffff


	//   ....[43]....
        /*00d8*/ 	.word	0xffffffff


	//   ....[44]....
        /*00dc*/ 	.word	0xffffffff


	//   ....[45]....
        /*00e0*/ 	.word	0xffffffff


	//   ....[46]....
        /*00e4*/ 	.word	0xffffffff


	//   ....[47]....
        /*00e8*/ 	.word	0xffffffff


	//   ....[48]....
        /*00ec*/ 	.word	0xffffffff


	//   ....[49]....
        /*00f0*/ 	.word	0xffffffff


	//   ....[50]....
        /*00f4*/ 	.word	0xffffffff


	//   ....[51]....
        /*00f8*/ 	.word	0xffffffff


	//   ....[52]....
        /*00fc*/ 	.word	0xffffffff


	//   ....[53]....
        /*0100*/ 	.word	0xffffffff


	//   ....[54]....
        /*0104*/ 	.word	0xffffffff


	//   ....[55]....
        /*0108*/ 	.word	0xffffffff


	//   ....[56]....
        /*010c*/ 	.word	0xffffffff


	//   ....[57]....
        /*0110*/ 	.word	0xffffffff


	//   ....[58]....
        /*0114*/ 	.word	0xffffffff


	//   ....[59]....
        /*0118*/ 	.word	0xffffffff


	//   ....[60]....
        /*011c*/ 	.word	0xffffffff


	//   ....[61]....
        /*0120*/ 	.word	0xffffffff


	//   ....[62]....
        /*0124*/ 	.word	0xffffffff


	//   ....[63]....
        /*0128*/ 	.word	0xffffffff


	//   ....[64]....
        /*012c*/ 	.word	0xffffffff


	//   ....[65]....
        /*0130*/ 	.word	0xffffffff


	//   ....[66]....
        /*0134*/ 	.word	0xffffffff


	//   ....[67]....
        /*0138*/ 	.word	0xffffffff


	//   ....[68]....
        /*013c*/ 	.word	0xffffffff


	//   ....[69]....
        /*0140*/ 	.word	0xffffffff


	//   ....[70]....
        /*0144*/ 	.word	0xffffffff


	//   ....[71]....
        /*0148*/ 	.word	0xffffffff


	//   ....[72]....
        /*014c*/ 	.word	0xffffffff


	//   ....[73]....
        /*0150*/ 	.word	0xffffffff


	//   ....[74]....
        /*0154*/ 	.word	0xffffffff


	//   ....[75]....
        /*0158*/ 	.word	0xffffffff


	//   ....[76]....
        /*015c*/ 	.word	0xffffffff


	//   ....[77]....
        /*0160*/ 	.word	0xffffffff


	//   ....[78]....
        /*0164*/ 	.word	0xffffffff


	//   ....[79]....
        /*0168*/ 	.word	0xffffffff


	//   ....[80]....
        /*016c*/ 	.word	0xffffffff


	//   ....[81]....
        /*0170*/ 	.word	0xffffffff


	//   ....[82]....
        /*0174*/ 	.word	0xffffffff


	//   ....[83]....
        /*0178*/ 	.word	0xffffffff


	//   ....[84]....
        /*017c*/ 	.word	0xffffffff


	//   ....[85]....
        /*0180*/ 	.word	0xffffffff


	//   ....[86]....
        /*0184*/ 	.word	0xffffffff


	//   ....[87]....
        /*0188*/ 	.word	0xffffffff


	//   ....[88]....
        /*018c*/ 	.word	0xffffffff


	//   ....[89]....
        /*0190*/ 	.word	0xffffffff


	//   ....[90]....
        /*0194*/ 	.word	0xffffffff


	//   ....[91]....
        /*0198*/ 	.word	0xffffffff


	//   ....[92]....
        /*019c*/ 	.word	0xffffffff


	//   ....[93]....
        /*01a0*/ 	.word	0xffffffff


	//   ....[94]....
        /*01a4*/ 	.word	0xffffffff


	//----- nvinfo : EIATTR_COOP_GROUP_INSTR_OFFSETS
	.align		4
.L_3537:
        /*01a8*/ 	.byte	0x04, 0x28
        /*01aa*/ 	.short	(.L_3539 - .L_3538)


	//   ....[0]....
.L_3538:
        /*01ac*/ 	.word	0x00000970


	//   ....[1]....
        /*01b0*/ 	.word	0x00000a70


	//   ....[2]....
        /*01b4*/ 	.word	0x00000bf0


	//   ....[3]....
        /*01b8*/ 	.word	0x00000d80


	//   ....[4]....
        /*01bc*/ 	.word	0x00000fb0


	//   ....[5]....
        /*01c0*/ 	.word	0x000011c0


	//   ....[6]....
        /*01c4*/ 	.word	0x00001470


	//   ....[7]....
        /*01c8*/ 	.word	0x000020e0


	//   ....[8]....
        /*01cc*/ 	.word	0x00002120


	//   ....[9]....
        /*01d0*/ 	.word	0x00002140


	//   ....[10]....
        /*01d4*/ 	.word	0x00002150


	//   ....[11]....
        /*01d8*/ 	.word	0x000021e0


	//   ....[12]....
        /*01dc*/ 	.word	0x00002220


	//   ....[13]....
        /*01e0*/ 	.word	0x00002230


	//   ....[14]....
        /*01e4*/ 	.word	0x00002240


	//   ....[15]....
        /*01e8*/ 	.word	0x000022d0


	//   ....[16]....
        /*01ec*/ 	.word	0x00002310


	//   ....[17]....
        /*01f0*/ 	.word	0x00002320


	//   ....[18]....
        /*01f4*/ 	.word	0x00002330


	//   ....[19]....
        /*01f8*/ 	.word	0x000023d0


	//   ....[20]....
        /*01fc*/ 	.word	0x00002400


	//   ....[21]....
        /*0200*/ 	.word	0x00002410


	//   ....[22]....
        /*0204*/ 	.word	0x00002420


	//   ....[23]....
        /*0208*/ 	.word	0x00002510


	//   ....[24]....
        /*020c*/ 	.word	0x00002550


	//   ....[25]....
        /*0210*/ 	.word	0x00002590


	//   ....[26]....
        /*0214*/ 	.word	0x000025d0


	//   ....[27]....
        /*0218*/ 	.word	0x00002740


	//   ....[28]....
        /*021c*/ 	.word	0x000027a0


	//   ....[29]....
        /*0220*/ 	.word	0x000027e0


	//   ....[30]....
        /*0224*/ 	.word	0x000027f0


	//   ....[31]....
        /*0228*/ 	.word	0x00002800


	//   ....[32]....
        /*022c*/ 	.word	0x00002810


	//   ....[33]....
        /*0230*/ 	.word	0x00002820


	//   ....[34]....
        /*0234*/ 	.word	0x00002830


	//   ....[35]....
        /*0238*/ 	.word	0x00002860


	//   ....[36]....
        /*023c*/ 	.word	0x00002870


	//   ....[37]....
        /*0240*/ 	.word	0x00002960


	//   ....[38]....
        /*0244*/ 	.word	0x00002970


	//   ....[39]....
        /*0248*/ 	.word	0x00002980


	//   ....[40]....
        /*024c*/ 	.word	0x00002990


	//   ....[41]....
        /*0250*/ 	.word	0x00002a60


	//   ....[42]....
        /*0254*/ 	.word	0x00002a80


	//   ....[43]....
        /*0258*/ 	.word	0x00002a90


	//   ....[44]....
        /*025c*/ 	.word	0x00002aa0


	//   ....[45]....
        /*0260*/ 	.word	0x00002b70


	//   ....[46]....
        /*0264*/ 	.word	0x00002b90


	//   ....[47]....
        /*0268*/ 	.word	0x00002ba0


	//   ....[48]....
        /*026c*/ 	.word	0x00002bb0


	//   ....[49]....
        /*0270*/ 	.word	0x00002c80


	//   ....[50]....
        /*0274*/ 	.word	0x00002ca0


	//   ....[51]....
        /*0278*/ 	.word	0x00002cb0


	//   ....[52]....
        /*027c*/ 	.word	0x00002cc0


	//   ....[53]....
        /*0280*/ 	.word	0x00002d90


	//   ....[54]....
        /*0284*/ 	.word	0x00002dd0


	//   ....[55]....
        /*0288*/ 	.word	0x00002df0


	//   ....[56]....
        /*028c*/ 	.word	0x00002e00


	//   ....[57]....
        /*0290*/ 	.word	0x00002e10


	//   ....[58]....
        /*0294*/ 	.word	0x00002e20


	//   ....[59]....
        /*0298*/ 	.word	0x00002e30


	//   ....[60]....
        /*029c*/ 	.word	0x00002e50


	//   ....[61]....
        /*02a0*/ 	.word	0x00002e70


	//   ....[62]....
        /*02a4*/ 	.word	0x00002ea0


	//   ....[63]....
        /*02a8*/ 	.word	0x000034d0


	//   ....[64]....
        /*02ac*/ 	.word	0x00003530


	//   ....[65]....
        /*02b0*/ 	.word	0x00003570


	//   ....[66]....
        /*02b4*/ 	.word	0x00003590


	//   ....[67]....
        /*02b8*/ 	.word	0x000035b0


	//   ....[68]....
        /*02bc*/ 	.word	0x000035e0


	//   ....[69]....
        /*02c0*/ 	.word	0x00003600


	//   ....[70]....
        /*02c4*/ 	.word	0x00003620


	//   ....[71]....
        /*02c8*/ 	.word	0x00003640


	//   ....[72]....
        /*02cc*/ 	.word	0x00003670


	//   ....[73]....
        /*02d0*/ 	.word	0x000036a0


	//   ....[74]....
        /*02d4*/ 	.word	0x000036d0


	//   ....[75]....
        /*02d8*/ 	.word	0x000037f0


	//   ....[76]....
        /*02dc*/ 	.word	0x00003830


	//   ....[77]....
        /*02e0*/ 	.word	0x00003870


	//   ....[78]....
        /*02e4*/ 	.word	0x000038b0


	//   ....[79]....
        /*02e8*/ 	.word	0x000038f0


	//   ....[80]....
        /*02ec*/ 	.word	0x00003910


	//   ....[81]....
        /*02f0*/ 	.word	0x00003930


	//   ....[82]....
        /*02f4*/ 	.word	0x00003940


	//   ....[83]....
        /*02f8*/ 	.word	0x00003d20


	//   ....[84]....
        /*02fc*/ 	.word	0x00003ef0


	//   ....[85]....
        /*0300*/ 	.word	0x00004190


	//   ....[86]....
        /*0304*/ 	.word	0x000041e0


	//   ....[87]....
        /*0308*/ 	.word	0x00004230


	//   ....[88]....
        /*030c*/ 	.word	0x00004260


	//   ....[89]....
        /*0310*/ 	.word	0x00004280


	//   ....[90]....
        /*0314*/ 	.word	0x00004350


	//   ....[91]....
        /*0318*/ 	.word	0x00004390


	//   ....[92]....
        /*031c*/ 	.word	0x000043e0


	//   ....[93]....
        /*0320*/ 	.word	0x00004410


	//   ....[94]....
        /*0324*/ 	.word	0x00004430


	//----- nvinfo : EIATTR_VRC_CTA_INIT_COUNT
	.align		4
.L_3539:
        /*0328*/ 	.byte	0x02, 0x4a
	.zero		1
	.zero		1


	//----- nvinfo : EIATTR_EXIT_INSTR_OFFSETS
	.align		4
        /*032c*/ 	.byte	0x04, 0x1c
        /*032e*/ 	.short	(.L_3541 - .L_3540)


	//   ....[0]....
.L_3540:
        /*0330*/ 	.word	0x000044d0


	//   ....[1]....
        /*0334*/ 	.word	0x000049f0


	//----- nvinfo : EIATTR_MAX_THREADS
	.align		4
.L_3541:
        /*0338*/ 	.byte	0x04, 0x05
        /*033a*/ 	.short	(.L_3543 - .L_3542)
.L_3542:
        /*033c*/ 	.word	0x00000020
        /*0340*/ 	.word	0x00000001
        /*0344*/ 	.word	0x00000001


	//----- nvinfo : EIATTR_CRS_STACK_SIZE
	.align		4
.L_3543:
        /*0348*/ 	.byte	0x04, 0x1e
        /*034a*/ 	.short	(.L_3545 - .L_3544)
.L_3544:
        /*034c*/ 	.word	0x00000000


	//----- nvinfo : EIATTR_CBANK_PARAM_SIZE
	.align		4
.L_3545:
        /*0350*/ 	.byte	0x03, 0x19
        /*0352*/ 	.short	0x01f0


	//----- nvinfo : EIATTR_PARAM_CBANK
	.align		4
        /*0354*/ 	.byte	0x04, 0x0a
        /*0356*/ 	.short	(.L_3547 - .L_3546)
	.align		4
.L_3546:
        /*0358*/ 	.word	index@(.nv.constant0._Z25selective_scan_bwd_kernelI32Selective_Scan_bwd_kernel_traitsILi32ELi4ELb0ELb0ELb0ELb0ELb1EN3c104HalfENS1_7complexIfEEEEv12SSMParamsBwd)
        /*035c*/ 	.short	0x0380
        /*035e*/ 	.short	0x01f0


	//----- nvinfo : EIATTR_SW_WAR
	.align		4
.L_3547:
        /*0360*/ 	.byte	0x04, 0x36
        /*0362*/ 	.short	(.L_3549 - .L_3548)
.L_3548:
        /*0364*/ 	.word	0x00000008
.L_3549:


//--------------------- .nv.info._Z25selective_scan_bwd_kernelI32Selective_Scan_bwd_kernel_traitsILi32ELi4ELb0ELb0ELb0ELb1ELb0EN3c104HalfENS1_7complexIfEEEEv12SSMParamsBwd --------------------------
	.section	.nv.info._Z25selective_scan_bwd_kernelI32Selective_Scan_bwd_kernel_traitsILi32ELi4ELb0ELb0ELb0ELb1ELb0EN3c104HalfENS1_7complexIfEEEEv12SSMParamsBwd,"",@"SHT_CUDA_INFO"
	.sectionflags	@""
	.align	4


	//----- nvinfo : EIATTR_CUDA_API_VERSION
	.align		4
        /*0000*/ 	.byte	0x04, 0x37
        /*0002*/ 	.short	(.L_3551 - .L_3550)
.L_3550:
        /*0004*/ 	.word	0x00000082


	//----- nvinfo : EIATTR_KPARAM_INFO
	.align		4
.L_3551:
        /*0008*/ 	.byte	0x04, 0x17
        /*000a*/ 	.short	(.L_3553 - .L_3552)
.L_3552:
        /*000c*/ 	.word	0x00000000
        /*0010*/ 	.short	0x0000
        /*0012*/ 	.short	0x0000
        /*0014*/ 	.byte	0x00, 0xf0, 0xc1, 0x07


	//----- nvinfo : EIATTR_SPARSE_MMA_MASK
	.align		4
.L_3553:
        /*0018*/ 	.byte	0x03, 0x50
        /*001a*/ 	.short	0x0000


	//----- nvinfo : EIATTR_MAXREG_COUNT
	.align		4
        /*001c*/ 	.byte	0x03, 0x1b
        /*001e*/ 	.short	0x00ff


	//----- nvinfo : EIATTR_NUM_BARRIERS
	.align		4
        /*0020*/ 	.byte	0x02, 0x4c
        /*0022*/ 	.byte	0x01
	.zero		1


	//----- nvinfo : EIATTR_MERCURY_ISA_VERSION
	.align		4
        /*0024*/ 	.byte	0x03, 0x5f
        /*0026*/ 	.short	0x0101


	//----- nvinfo : EIATTR_COOP_GROUP_MASK_REGIDS
	.align		4
        /*0028*/ 	.byte	0x04, 0x29
        /*002a*/ 	.short	(.L_3555 - .L_3554)


	//   ....[0]....
.L_3554:
        /*002c*/ 	.word	0xffffffff


	//   ....[1]....
        /*0030*/ 	.word	0xffffffff


	//   ....[2]....
        /*0034*/ 	.word	0xffffffff


	//   ....[3]....
        /*0038*/ 	.word	0xffffffff


	//   ....[4]....
        /*003c*/ 	.word	0xffffffff


	//   ....[5]....
        /*0040*/ 	.word	0xffffffff


	//   ....[6]....
        /*0044*/ 	.word	0xffffffff


	//   ....[7]....
        /*0048*/ 	.word	0xffffffff


	//   ....[8]....
        /*004c*/ 	.word	0xffffffff


	//   ....[9]....
        /*0050*/ 	.word	0xffffffff


	//   ....[10]....
        /*0054*/ 	.word	0xffffffff


	//   ....[11]....
        /*0058*/ 	.word	0xffffffff


	//   ....[12]....
        /*005c*/ 	.word	0xffffffff


	//   ....[13]....
        /*0060*/ 	.word	0xffffffff


	//   ....[14]....
        /*0064*/ 	.word	0xffffffff


	//   ....[15]....
        /*0068*/ 	.word	0xffffffff


	//   ....[16]....
        /*006c*/ 	.word	0xffffffff


	//   ....[17]....
        /*0070*/ 	.word	0xffffffff


	//   ....[18]....
        /*0074*/ 	.word	0xffffffff


	//   ....[19]....
        /*0078*/ 	.word	0xffffffff


	//   ....[20]....
        /*007c*/ 	.word	0xffffffff


	//   ....[21]....
        /*0080*/ 	.word	0xffffffff


	//   ....[22]....
        /*0084*/ 	.word	0xffffffff


	//   ....[23]....
        /*0088*/ 	.word	0xffffffff


	//   ....[24]....
        /*008c*/ 	.word	0xffffffff


	//   ....[25]....
        /*0090*/ 	.word	0xffffffff


	//   ....[26]....
        /*0094*/ 	.word	0xffffffff


	//   ....[27]....
        /*0098*/ 	.word	0xffffffff


	//   ....[28]....
        /*009c*/ 	.word	0xffffffff


	//   ....[29]....
        /*00a0*/ 	.word	0xffffffff


	//   ....[30]....
        /*00a4*/ 	.word	0xffffffff


	//   ....[31]....
        /*00a8*/ 	.word	0xffffffff


	//   ....[32]....
        /*00ac*/ 	.word	0xffffffff


	//   ....[33]....
        /*00b0*/ 	.word	0xffffffff


	//   ....[34]....
        /*00b4*/ 	.word	0xffffffff


	//   ....[35]....
        /*00b8*/ 	.word	0xffffffff


	//   ....[36]....
        /*00bc*/ 	.word	0xffffffff


	//   ....[37]....
        /*00c0*/ 	.word	0xffffffff


	//   ....[38]....
        /*00c4*/ 	.word	0xffffffff


	//   ....[39]....
        /*00c8*/ 	.word	0xffffffff


	//   ....[40]....
        /*00cc*/ 	.word	0xffffffff


	//   ....[41]....
        /*00d0*/ 	.word	0xffffffff


	//   ....[42]....
        /*00d4*/ 	.word	0xffffffff


	//   ....[43]....
        /*00d8*/ 	.word	0xffffffff


	//   ....[44]....
        /*00dc*/ 	.word	0xffffffff


	//   ....[45]....
        /*00e0*/ 	.word	0xffffffff


	//   ....[46]....
        /*00e4*/ 	.word	0xffffffff


	//   ....[47]....
        /*00e8*/ 	.word	0xffffffff


	//   ....[48]....
        /*00ec*/ 	.word	0xffffffff


	//   ....[49]....
        /*00f0*/ 	.word	0xffffffff


	//   ....[50]....
        /*00f4*/ 	.word	0xffffffff


	//   ....[51]....
        /*00f8*/ 	.word	0xffffffff


	//   ....[52]....
        /*00fc*/ 	.word	0xffffffff


	//   ....[53]....
        /*0100*/ 	.word	0xffffffff


	//   ....[54]....
        /*0104*/ 	.word	0xffffffff


	//   ....[55]....
        /*0108*/ 	.word	0xffffffff


	//   ....[56]....
        /*010c*/ 	.word	0xffffffff


	//   ....[57]....
        /*0110*/ 	.word	0xffffffff


	//   ....[58]....
        /*0114*/ 	.word	0xffffffff


	//   ....[59]....
        /*0118*/ 	.word	0xffffffff


	//   ....[60]....
        /*011c*/ 	.word	0xffffffff


	//   ....[61]....
        /*0120*/ 	.word	0xffffffff


	//   ....[62]....
        /*0124*/ 	.word	0xffffffff


	//   ....[63]....
        /*0128*/ 	.word	0xffffffff


	//   ....[64]....
        /*012c*/ 	.word	0xffffffff


	//   ....[65]....
        /*0130*/ 	.word	0xffffffff


	//   ....[66]....
        /*0134*/ 	.word	0xffffffff


	//   ....[67]....
        /*0138*/ 	.word	0xffffffff


	//   ....[68]....
        /*013c*/ 	.word	0xffffffff


	//   ....[69]....
        /*0140*/ 	.word	0xffffffff


	//   ....[70]....
        /*0144*/ 	.word	0xffffffff


	//   ....[71]....
        /*0148*/ 	.word	0xffffffff


	//   ....[72]....
        /*014c*/ 	.word	0xffffffff


	//   ....[73]....
        /*0150*/ 	.word	0xffffffff


	//   ....[74]....
        /*0154*/ 	.word	0xffffffff


	//   ....[75]....
        /*0158*/ 	.word	0xffffffff


	//   ....[76]....
        /*015c*/ 	.word	0xffffffff


	//   ....[77]....
        /*0160*/ 	.word	0xffffffff


	//   ....[78]....
        /*0164*/ 	.word	0xffffffff


	//   ....[79]....
        /*0168*/ 	.word	0xffffffff


	//   ....[80]....
        /*016c*/ 	.word	0xffffffff


	//   ....[81]....
        /*0170*/ 	.word	0xffffffff


	//   ....[82]....
        /*0174*/ 	.word	0xffffffff


	//   ....[83]....
        /*0178*/ 	.word	0xffffffff


	//   ....[84]....
        /*017c*/ 	.word	0xffffffff


	//   ....[85]....
        /*0180*/ 	.word	0xffffffff


	//   ....[86]....
        /*0184*/ 	.word	0xffffffff


	//   ....[87]....
        /*0188*/ 	.word	0xffffffff


	//   ....[88]....
        /*018c*/ 	.word	0xffffffff


	//   ....[89]....
        /*0190*/ 	.word	0xffffffff


	//   ....[90]....
        /*0194*/ 	.word	0xffffffff


	//   ....[91]....
        /*0198*/ 	.word	0xffffffff


	//----- nvinfo : EIATTR_COOP_GROUP_INSTR_OFFSETS
	.align		4
.L_3555:
        /*019c*/ 	.byte	0x04, 0x28
        /*019e*/ 	.short	(.L_3557 - .L_3556)


	//   ....[0]....
.L_3556:
        /*01a0*/ 	.word	0x000008b0


	//   ....[1]....
        /*01a4*/ 	.word	0x000009c0


	//   ....[2]....
        /*01a8*/ 	.word	0x00000b50


	//   ....[3]....
        /*01ac*/ 	.word	0x00001e30


	//   ....[4]....
        /*01b0*/ 	.word	0x00001e60


	//   ....[5]....
        /*01b4*/ 	.word	0x00001ea0


	//   ....[6]....
        /*01b8*/ 	.word	0x00001eb0


	//   ....[7]....
        /*01bc*/ 	.word	0x00001f30


	//   ....[8]....
        /*01c0*/ 	.word	0x00001f60


	//   ....[9]....
        /*01c4*/ 	.word	0x00001f90


	//   ....[10]....
        /*01c8*/ 	.word	0x00001fa0


	//   ....[11]....
        /*01cc*/ 	.word	0x00002030


	//   ....[12]....
        /*01d0*/ 	.word	0x00002070


	//   ....[13]....
        /*01d4*/ 	.word	0x00002080


	//   ....[14]....
        /*01d8*/ 	.word	0x00002090


	//   ....[15]....
        /*01dc*/ 	.word	0x00002120


	//   ....[16]....
        /*01e0*/ 	.word	0x00002160


	//   ....[17]....
        /*01e4*/ 	.word	0x00002170


	//   ....[18]....
        /*01e8*/ 	.word	0x00002180


	//   ....[19]....
        /*01ec*/ 	.word	0x000022a0


	//   ....[20]....
        /*01f0*/ 	.word	0x000022e0


	//   ....[21]....
        /*01f4*/ 	.word	0x00002320


	//   ....[22]....
        /*01f8*/ 	.word	0x00002360


	//   ....[23]....
        /*01fc*/ 	.word	0x000024f0


	//   ....[24]....
        /*0200*/ 	.word	0x00002530


	//   ....[25]....
        /*0204*/ 	.word	0x00002540


	//   ....[26]....
        /*0208*/ 	.word	0x00002550


	//   ....[27]....
        /*020c*/ 	.word	0x00002560


	//   ....[28]....
        /*0210*/ 	.word	0x00002570


	//   ....[29]....
        /*0214*/ 	.word	0x00002580


	//   ....[30]....
        /*0218*/ 	.word	0x000025a0


	//   ....[31]....
        /*021c*/ 	.word	0x000025c0


	//   ....[32]....
        /*0220*/ 	.word	0x000025d0


	//   ....[33]....
        /*0224*/ 	.word	0x000026c0


	//   ....[34]....
        /*0228*/ 	.word	0x000026d0


	//   ....[35]....
        /*022c*/ 	.word	0x000026e0


	//   ....[36]....
        /*0230*/ 	.word	0x000026f0


	//   ....[37]....
        /*0234*/ 	.word	0x000027c0


	//   ....[38]....
        /*0238*/ 	.word	0x000027e0


	//   ....[39]....
        /*023c*/ 	.word	0x000027f0


	//   ....[40]....
        /*0240*/ 	.word	0x00002800


	//   ....[41]....
        /*0244*/ 	.word	0x000028d0


	//   ....[42]....
        /*0248*/ 	.word	0x000028f0


	//   ....[43]....
        /*024c*/ 	.word	0x00002900


	//   ....[44]....
        /*0250*/ 	.word	0x00002910


	//   ....[45]....
        /*0254*/ 	.word	0x000029e0


	//   ....[46]....
        /*0258*/ 	.word	0x00002a00


	//   ....[47]....
        /*025c*/ 	.word	0x00002a10


	//   ....[48]....
        /*0260*/ 	.word	0x00002a20


	//   ....[49]....
        /*0264*/ 	.word	0x00002af0


	//   ....[50]....
        /*0268*/ 	.word	0x00002b30


	//   ....[51]....
        /*026c*/ 	.word	0x00002b50


	//   ....[52]....
        /*0270*/ 	.word	0x00002b60


	//   ....[53]....
        /*0274*/ 	.word	0x00002b70


	//   ....[54]....
        /*0278*/ 	.word	0x00002b80


	//   ....[55]....
        /*027c*/ 	.word	0x00002b90


	//   ....[56]....
        /*0280*/ 	.word	0x00002bb0


	//   ....[57]....
        /*0284*/ 	.word	0x00002bd0


	//   ....[58]....
        /*0288*/ 	.word	0x00003230


	//   ....[59]....
        /*028c*/ 	.word	0x00003290


	//   ....[60]....
        /*0290*/ 	.word	0x000032d0


	//   ....[61]....
        /*0294*/ 	.word	0x000032e0


	//   ....[62]....
        /*0298*/ 	.word	0x00003300


	//   ....[63]....
        /*029c*/ 	.word	0x00003330


	//   ....[64]....
        /*02a0*/ 	.word	0x00003350


	//   ....[65]....
        /*02a4*/ 	.word	0x00003370


	//   ....[66]....
        /*02a8*/ 	.word	0x00003390


	//   ....[67]....
        /*02ac*/ 	.word	0x000033b0


	//   ....[68]....
        /*02b0*/ 	.word	0x000033e0


	//   ....[69]....
        /*02b4*/ 	.word	0x00003410


	//   ....[70]....
        /*02b8*/ 	.word	0x00003430


	//   ....[71]....
        /*02bc*/ 	.word	0x000034c0


	//   ....[72]....
        /*02c0*/ 	.word	0x00003500


	//   ....[73]....
        /*02c4*/ 	.word	0x00003540


	//   ....[74]....
        /*02c8*/ 	.word	0x00003580


	//   ....[75]....
        /*02cc*/ 	.word	0x00003640


	//   ....[76]....
        /*02d0*/ 	.word	0x00003660


	//   ....[77]....
        /*02d4*/ 	.word	0x00003690


	//   ....[78]....
        /*02d8*/ 	.word	0x000036a0


	//   ....[79]....
        /*02dc*/ 	.word	0x00003b10


	//   ....[80]....
        /*02e0*/ 	.word	0x00003b50


	//   ....[81]....
        /*02e4*/ 	.word	0x00003f80


	//   ....[82]....
        /*02e8*/ 	.word	0x00004220


	//   ....[83]....
        /*02ec*/ 	.word	0x00004270


	//   ....[84]....
        /*02f0*/ 	.word	0x000042c0


	//   ....[85]....
        /*02f4*/ 	.word	0x000042f0


	//   ....[86]....
        /*02f8*/ 	.word	0x00004310


	//   ....[87]....
        /*02fc*/ 	.word	0x000043e0


	//   ....[88]....
        /*0300*/ 	.word	0x00004420


	//   ....[89]....
        /*0304*/ 	.word	0x00004470


	//   ....[90]....
        /*0308*/ 	.word	0x000044a0


	//   ....[91]....
        /*030c*/ 	.word	0x000044c0


	//----- nvinfo : EIATTR_VRC_CTA_INIT_COUNT
	.align		4
.L_3557:
        /*0310*/ 	.byte	0x02, 0x4a
	.zero		1
	.zero		1


	//----- nvinfo : EIATTR_EXIT_INSTR_OFFSETS
	.align		4
        /*0314*/ 	.byte	0x04, 0x1c
        /*0316*/ 	.short	(.L_3559 - .L_3558)


	//   ....[0]....
.L_3558:
        /*0318*/ 	.word	0x00004560


	//   ....[1]....
        /*031c*/ 	.word	0x00004a80


	//----- nvinfo : EIATTR_MAX_THREADS
	.align		4
.L_3559:
        /*0320*/ 	.byte	0x04, 0x05
        /*0322*/ 	.short	(.L_3561 - .L_3560)
.L_3560:
        /*0324*/ 	.word	0x00000020
        /*0328*/ 	.word	0x00000001
        /*032c*/ 	.word	0x00000001


	//----- nvinfo : EIATTR_CRS_STACK_SIZE
	.align		4
.L_3561:
        /*0330*/ 	.byte	0x04, 0x1e
        /*0332*/ 	.short	(.L_3563 - .L_3562)
.L_3562:
        /*0334*/ 	.word	0x00000000


	//----- nvinfo : EIATTR_CBANK_PARAM_SIZE
	.align		4
.L_3563:
        /*0338*/ 	.byte	0x03, 0x19
        /*033a*/ 	.short	0x01f0


	//----- nvinfo : EIATTR_PARAM_CBANK
	.align		4
        /*033c*/ 	.byte	0x04, 0x0a
        /*033e*/ 	.short	(.L_3565 - .L_3564)
	.align		4
.L_3564:
        /*0340*/ 	.word	index@(.nv.constant0._Z25selective_scan_bwd_kernelI32Selective_Scan_bwd_kernel_traitsILi32ELi4ELb0ELb0ELb0ELb1ELb0EN3c104HalfENS1_7complexIfEEEEv12SSMParamsBwd)
        /*0344*/ 	.short	0x0380
        /*0346*/ 	.short	0x01f0


	//----- nvinfo : EIATTR_SW_WAR
	.align		4
.L_3565:
        /*0348*/ 	.byte	0x04, 0x36
        /*034a*/ 	.short	(.L_3567 - .L_3566)
.L_3566:
        /*034c*/ 	.word	0x00000008
.L_3567:


//--------------------- .nv.info._Z25selective_scan_bwd_kernelI32Selective_Scan_bwd_kernel_traitsILi32ELi4ELb0ELb0ELb0ELb1ELb1EN3c104HalfENS1_7complexIfEEEEv12SSMParamsBwd --------------------------
	.section	.nv.info._Z25selective_scan_bwd_kernelI32Selective_Scan_bwd_kernel_traitsILi32ELi4ELb0ELb0ELb0ELb1ELb1EN3c104HalfENS1_7complexIfEEEEv12SSMParamsBwd,"",@"SHT_CUDA_INFO"
	.sectionflags	@""
	.align	4


	//----- nvinfo : EIATTR_CUDA_API_VERSION
	.align		4
        /*0000*/ 	.byte	0x04, 0x37
        /*0002*/ 	.short	(.L_3569 - .L_3568)
.L_3568:
        /*0004*/ 	.word	0x00000082


	//----- nvinfo : EIATTR_KPARAM_INFO
	.align		4
.L_3569:
        /*0008*/ 	.byte	0x04, 0x17
        /*000a*/ 	.short	(.L_3571 - .L_3570)
.L_3570:
        /*000c*/ 	.word	0x00000000
        /*0010*/ 	.short	0x0000
        /*0012*/ 	.short	0x0000
        /*0014*/ 	.byte	0x00, 0xf0, 0xc1, 0x07


	//----- nvinfo : EIATTR_SPARSE_MMA_MASK
	.align		4
.L_3571:
        /*0018*/ 	.byte	0x03, 0x50
        /*001a*/ 	.short	0x0000


	//----- nvinfo : EIATTR_MAXREG_COUNT
	.align		4
        /*001c*/ 	.byte	0x03, 0x1b
        /*001e*/ 	.short	0x00ff


	//----- nvinfo : EIATTR_NUM_BARRIERS
	.align		4
        /*0020*/ 	.byte	0x02, 0x4c
        /*0022*/ 	.byte	0x01
	.zero		1


	//----- nvinfo : EIATTR_MERCURY_ISA_VERSION
	.align		4
        /*0024*/ 	.byte	0x03, 0x5f
        /*0026*/ 	.short	0x0101


	//----- nvinfo : EIATTR_COOP_GROUP_MASK_REGIDS
	.align		4
        /*0028*/ 	.byte	0x04, 0x29
        /*002a*/ 	.short	(.L_3573 - .L_3572)


	//   ....[0]....
.L_3572:
        /*002c*/ 	.word	0xffffffff


	//   ....[1]....
        /*0030*/ 	.word	0xffffffff


	//   ....[2]....
        /*0034*/ 	.word	0xffffffff


	//   ....[3]....
        /*0038*/ 	.word	0xffffffff


	//   ....[4]....
        /*003c*/ 	.word	0xffffffff


	//   ....[5]....
        /*0040*/ 	.word	0xffffffff


	//   ....[6]....
        /*0044*/ 	.word	0xffffffff


	//   ....[7]....
        /*0048*/ 	.word	0xffffffff


	//   ....[8]....
        /*004c*/ 	.word	0xffffffff


	//   ....[9]....
        /*0050*/ 	.word	0xffffffff


	//   ....[10]....
        /*0054*/ 	.word	0xffffffff


	//   ....[11]....
        /*0058*/ 	.word	0xffffffff


	//   ....[12]....
        /*005c*/ 	.word	0xffffffff


	//   ....[13]....
        /*0060*/ 	.word	0xffffffff


	//   ....[14]....
        /*0064*/ 	.word	0xffffffff


	//   ....[15]....
        /*0068*/ 	.word	0xffffffff


	//   ....[16]....
        /*006c*/ 	.word	0xffffffff


	//   ....[17]....
        /*0070*/ 	.word	0xffffffff


	//   ....[18]....
        /*0074*/ 	.word	0xffffffff


	//   ....[19]....
        /*0078*/ 	.word	0xffffffff


	//   ....[20]....
        /*007c*/ 	.word	0xffffffff


	//   ....[21]....
        /*0080*/ 	.word	0xffffffff


	//   ....[22]....
        /*0084*/ 	.word	0xffffffff


	//   ....[23]....
        /*0088*/ 	.word	0xffffffff


	//   ....[24]....
        /*008c*/ 	.word	0xffffffff


	//   ....[25]....
        /*0090*/ 	.word	0xffffffff


	//   ....[26]....
        /*0094*/ 	.word	0xffffffff


	//   ....[27]....
        /*0098*/ 	.word	0xffffffff


	//   ....[28]....
        /*009c*/ 	.word	0xffffffff


	//   ....[29]....
        /*00a0*/ 	.word	0xffffffff


	//   ....[30]....
        /*00a4*/ 	.word	0xffffffff


	//   ....[31]....
        /*00a8*/ 	.word	0xffffffff


	//   ....[32]....
        /*00ac*/ 	.word	0xffffffff


	//   ....[33]....
        /*00b0*/ 	.word	0xffffffff


	//   ....[34]....
        /*00b4*/ 	.word	0xffffffff


	//   ....[35]....
        /*00b8*/ 	.word	0xffffffff


	//   ....[36]....
        /*00bc*/ 	.word	0xffffffff


	//   ....[37]....
        /*00c0*/ 	.word	0xffffffff


	//   ....[38]....
        /*00c4*/ 	.word	0xffffffff


	//   ....[39]....
        /*00c8*/ 	.word	0xffffffff


	//   ....[40]....
        /*00cc*/ 	.word	0xffffffff


	//   ....[41]....
        /*00d0*/ 	.word	0xffffffff


	//   ....[42]....
        /*00d4*/ 	.word	0xffffffff


	//   ....[43]....
        /*00d8*/ 	.word	0xffffffff


	//   ....[44]....
        /*00dc*/ 	.word	0xffffffff


	//   ....[45]....
        /*00e0*/ 	.word	0xffffffff


	//   ....[46]....
        /*00e4*/ 	.word	0xffffffff


	//   ....[47]....
        /*00e8*/ 	.word	0xffffffff


	//   ....[48]....
        /*00ec*/ 	.word	0xffffffff


	//   ....[49]....
        /*00f0*/ 	.word	0xffffffff


	//   ....[50]....
        /*00f4*/ 	.word	0xffffffff


	//   ....[51]....
        /*00f8*/ 	.word	0xffffffff


	//   ....[52]....
        /*00fc*/ 	.word	0xffffffff


	//   ....[53]....
        /*0100*/ 	.word	0xffffffff


	//   ....[54]....
        /*0104*/ 	.word	0xffffffff


	//   ....[55]....
        /*0108*/ 	.word	0xffffffff


	//   ....[56]....
        /*010c*/ 	.word	0xffffffff


	//   ....[57]....
        /*0110*/ 	.word	0xffffffff


	//   ....[58]....
        /*0114*/ 	.word	0xffffffff


	//   ....[59]....
        /*0118*/ 	.word	0xffffffff


	//   ....[60]....
        /*011c*/ 	.word	0xffffffff


	//   ....[61]....
        /*0120*/ 	.word	0xffffffff


	//   ....[62]....
        /*0124*/ 	.word	0xffffffff


	//   ....[63]....
        /*0128*/ 	.word	0xffffffff


	//   ....[64]....
        /*012c*/ 	.word	0xffffffff


	//   ....[65]....
        /*0130*/ 	.word	0xffffffff


	//   ....[66]....
        /*0134*/ 	.word	0xffffffff


	//   ....[67]....
        /*0138*/ 	.word	0xffffffff


	//   ....[68]....
        /*013c*/ 	.word	0xffffffff


	//   ....[69]....
        /*0140*/ 	.word	0xffffffff


	//   ....[70]....
        /*0144*/ 	.word	0xffffffff


	//   ....[71]....
        /*0148*/ 	.word	0xffffffff


	//   ....[72]....
        /*014c*/ 	.word	0xffffffff


	//   ....[73]....
        /*0150*/ 	.word	0xffffffff


	//   ....[74]....
        /*0154*/ 	.word	0xffffffff


	//   ....[75]....
        /*0158*/ 	.word	0xffffffff


	//   ....[76]....
        /*015c*/ 	.word	0xffffffff


	//   ....[77]....
        /*0160*/ 	.word	0xffffffff


	//   ....[78]....
        /*0164*/ 	.word	0xffffffff


	//   ....[79]....
        /*0168*/ 	.word	0xffffffff


	//   ....[80]....
        /*016c*/ 	.word	0xffffffff


	//   ....[81]....
        /*0170*/ 	.word	0xffffffff


	//   ....[82]....
        /*0174*/ 	.word	0xffffffff


	//   ....[83]....
        /*0178*/ 	.word	0xffffffff


	//   ....[84]....
        /*017c*/ 	.word	0xffffffff


	//   ....[85]....
        /*0180*/ 	.word	0xffffffff


	//   ....[86]....
        /*0184*/ 	.word	0xffffffff


	//   ....[87]....
        /*0188*/ 	.word	0xffffffff


	//   ....[88]....
        /*018c*/ 	.word	0xffffffff


	//   ....[89]....
        /*0190*/ 	.word	0xffffffff


	//   ....[90]....
        /*0194*/ 	.word	0xffffffff


	//   ....[91]....
        /*0198*/ 	.word	0xffffffff


	//   ....[92]....
        /*019c*/ 	.word	0xffffffff


	//   ....[93]....
        /*01a0*/ 	.word	0xffffffff


	//   ....[94]....
        /*01a4*/ 	.word	0xffffffff


	//   ....[95]....
        /*01a8*/ 	.word	0xffffffff


	//----- nvinfo : EIATTR_COOP_GROUP_INSTR_OFFSETS
	.align		4
.L_3573:
        /*01ac*/ 	.byte	0x04, 0x28
        /*01ae*/ 	.short	(.L_3575 - .L_3574)


	//   ....[0]....
.L_3574:
        /*01b0*/ 	.word	0x000008c0


	//   ....[1]....
        /*01b4*/ 	.word	0x000009f0


	//   ....[2]....
        /*01b8*/ 	.word	0x00000b30


	//   ....[3]....
        /*01bc*/ 	.word	0x00001650


	//   ....[4]....
        /*01c0*/ 	.word	0x00001880


	//   ....[5]....
        /*01c4*/ 	.word	0x00001b00


	//   ....[6]....
        /*01c8*/ 	.word	0x00001d30


	//   ....[7]....
        /*01cc*/ 	.word	0x00002950


	//   ....[8]....
        /*01d0*/ 	.word	0x00002990


	//   ....[9]....
        /*01d4*/ 	.word	0x000029b0


	//   ....[10]....
        /*01d8*/ 	.word	0x000029c0


	//   ....[11]....
        /*01dc*/ 	.word	0x00002a50


	//   ....[12]....
        /*01e0*/ 	.word	0x00002a90


	//   ....[13]....
        /*01e4*/ 	.word	0x00002aa0


	//   ....[14]....
        /*01e8*/ 	.word	0x00002ab0


	//   ....[15]....
        /*01ec*/ 	.word	0x00002b40


	//   ....[16]....
        /*01f0*/ 	.word	0x00002b80


	//   ....[17]....
        /*01f4*/ 	.word	0x00002b90


	//   ....[18]....
        /*01f8*/ 	.word	0x00002ba0


	//   ....[19]....
        /*01fc*/ 	.word	0x00002c30


	//   ....[20]....
        /*0200*/ 	.word	0x00002c70


	//   ....[21]....
        /*0204*/ 	.word	0x00002c80


	//   ....[22]....
        /*0208*/ 	.word	0x00002c90


	//   ....[23]....
        /*020c*/ 	.word	0x00002da0


	//   ....[24]....
        /*0210*/ 	.word	0x00002de0


	//   ....[25]....
        /*0214*/ 	.word	0x00002e20


	//   ....[26]....
        /*0218*/ 	.word	0x00002e60


	//   ....[27]....
        /*021c*/ 	.word	0x00003010


	//   ....[28]....
        /*0220*/ 	.word	0x00003040


	//   ....[29]....
        /*0224*/ 	.word	0x00003050


	//   ....[30]....
        /*0228*/ 	.word	0x00003060


	//   ....[31]....
        /*022c*/ 	.word	0x00003070


	//   ....[32]....
        /*0230*/ 	.word	0x00003080


	//   ....[33]....
        /*0234*/ 	.word	0x00003090


	//   ....[34]....
        /*0238*/ 	.word	0x000030b0


	//   ....[35]....
        /*023c*/ 	.word	0x000030d0


	//   ....[36]....
        /*0240*/ 	.word	0x000030e0


	//   ....[37]....
        /*0244*/ 	.word	0x000031d0


	//   ....[38]....
        /*0248*/ 	.word	0x000031e0


	//   ....[39]....
        /*024c*/ 	.word	0x000031f0


	//   ....[40]....
        /*0250*/ 	.word	0x00003200


	//   ....[41]....
        /*0254*/ 	.word	0x000032d0


	//   ....[42]....
        /*0258*/ 	.word	0x000032f0


	//   ....[43]....
        /*025c*/ 	.word	0x00003300


	//   ....[44]....
        /*0260*/ 	.word	0x00003310


	//   ....[45]....
        /*0264*/ 	.word	0x000033e0


	//   ....[46]....
        /*0268*/ 	.word	0x00003400


	//   ....[47]....
        /*026c*/ 	.word	0x00003410


	//   ....[48]....
        /*0270*/ 	.word	0x00003420


	//   ....[49]....
        /*0274*/ 	.word	0x000034f0


	//   ....[50]....
        /*0278*/ 	.word	0x00003510


	//   ....[51]....
        /*027c*/ 	.word	0x00003520


	//   ....[52]....
        /*0280*/ 	.word	0x00003530


	//   ....[53]....
        /*0284*/ 	.word	0x00003600


	//   ....[54]....
        /*0288*/ 	.word	0x00003640


	//   ....[55]....
        /*028c*/ 	.word	0x00003660


	//   ....[56]....
        /*0290*/ 	.word	0x00003670


	//   ....[57]....
        /*0294*/ 	.word	0x00003680


	//   ....[58]....
        /*0298*/ 	.word	0x00003690


	//   ....[59]....
        /*029c*/ 	.word	0x000036a0


	//   ....[60]....
        /*02a0*/ 	.word	0x000036c0


	//   ....[61]....
        /*02a4*/ 	.word	0x000036e0


	//   ....[62]....
        /*02a8*/ 	.word	0x00003710


	//   ....[63]....
        /*02ac*/ 	.word	0x00003da0


	//   ....[64]....
        /*02b0*/ 	.word	0x00003de0


	//   ....[65]....
        /*02b4*/ 	.word	0x00003df0


	//   ....[66]....
        /*02b8*/ 	.word	0x00003e00


	//   ....[67]....
        /*02bc*/ 	.word	0x00003e30


	//   ....[68]....
        /*02c0*/ 	.word	0x00003e50


	//   ....[69]....
        /*02c4*/ 	.word	0x00003e70


	//   ....[70]....
        /*02c8*/ 	.word	0x00003e90


	//   ....[71]....
        /*02cc*/ 	.word	0x00003ec0


	//   ....[72]....
        /*02d0*/ 	.word	0x00003ee0


	//   ....[73]....
        /*02d4*/ 	.word	0x00003f10


	//   ....[74]....
        /*02d8*/ 	.word	0x00003f40


	//   ....[75]....
        /*02dc*/ 	.word	0x00004060


	//   ....[76]....
        /*02e0*/ 	.word	0x000040a0


	//   ....[77]....
        /*02e4*/ 	.word	0x000040e0


	//   ....[78]....
        /*02e8*/ 	.word	0x00004110


	//   ....[79]....
        /*02ec*/ 	.word	0x00004150


	//   ....[80]....
        /*02f0*/ 	.word	0x00004170


	//   ....[81]....
        /*02f4*/ 	.word	0x000041a0


	//   ....[82]....
        /*02f8*/ 	.word	0x000041b0


	//   ....[83]....
        /*02fc*/ 	.word	0x000045f0


	//   ....[84]....
        /*0300*/ 	.word	0x00004630


	//   ....[85]....
        /*0304*/ 	.word	0x00004a90


	//   ....[86]....
        /*0308*/ 	.word	0x00004d30


	//   ....[87]....
        /*030c*/ 	.word	0x00004d80


	//   ....[88]....
        /*0310*/ 	.word	0x00004dd0


	//   ....[89]....
        /*0314*/ 	.word	0x00004e00


	//   ....[90]....
        /*0318*/ 	.word	0x00004e20


	//   ....[91]....
        /*031c*/ 	.word	0x00004ef0


	//   ....[92]....
        /*0320*/ 	.word	0x00004f30


	//   ....[93]....
        /*0324*/ 	.word	0x00004f80


	//   ....[94]....
        /*0328*/ 	.word	0x00004fb0


	//   ....[95]....
        /*032c*/ 	.word	0x00004fd0


	//----- nvinfo : EIATTR_VRC_CTA_INIT_COUNT
	.align		4
.L_3575:
        /*0330*/ 	.byte	0x02, 0x4a
	.zero		1
	.zero		1


	//----- nvinfo : EIATTR_EXIT_INSTR_OFFSETS
	.align		4
        /*0334*/ 	.byte	0x04, 0x1c
        /*0336*/ 	.short	(.L_3577 - .L_3576)


	//   ....[0]....
.L_3576:
        /*0338*/ 	.word	0x00005070


	//   ....[1]....
        /*033c*/ 	.word	0x00005590


	//----- nvinfo : EIATTR_MAX_THREADS
	.align		4
.L_3577:
        /*0340*/ 	.byte	0x04, 0x05
        /*0342*/ 	.short	(.L_3579 - .L_3578)
.L_3578:
        /*0344*/ 	.word	0x00000020
        /*0348*/ 	.word	0x00000001
        /*034c*/ 	.word	0x00000001


	//----- nvinfo : EIATTR_CRS_STACK_SIZE
	.align		4
.L_3579:
        /*0350*/ 	.byte	0x04, 0x1e
        /*0352*/ 	.short	(.L_3581 - .L_3580)
.L_3580:
        /*0354*/ 	.word	0x00000000


	//----- nvinfo : EIATTR_CBANK_PARAM_SIZE
	.align		4
.L_3581:
        /*0358*/ 	.byte	0x03, 0x19
        /*035a*/ 	.short	0x01f0


	//----- nvinfo : EIATTR_PARAM_CBANK
	.align		4
        /*035c*/ 	.byte	0x04, 0x0a
        /*035e*/ 	.short	(.L_3583 - .L_3582)
	.align		4
.L_3582:
        /*0360*/ 	.word	index@(.nv.constant0._Z25selective_scan_bwd_kernelI32Selective_Scan_bwd_kernel_traitsILi32ELi4ELb0ELb0ELb0ELb1ELb1EN3c104HalfENS1_7complexIfEEEEv12SSMParamsBwd)
        /*0364*/ 	.short	0x0380
        /*0366*/ 	.short	0x01f0


	//----- nvinfo : EIATTR_SW_WAR
	.align		4
.L_3583:
        /*0368*/ 	.byte	0x04, 0x36
        /*036a*/ 	.short	(.L_3585 - .L_3584)
.L_3584:
        /*036c*/ 	.word	0x00000008
.L_3585:


//--------------------- .nv.info._Z25selective_scan_bwd_kernelI32Selective_Scan_bwd_kernel_traitsILi32ELi4ELb0ELb0ELb1ELb0ELb0EN3c104HalfENS1_7complexIfEEEEv12SSMParamsBwd --------------------------
	.section	.nv.info._Z25selective_scan_bwd_kernelI32Selective_Scan_bwd_kernel_traitsILi32ELi4ELb0ELb0ELb1ELb0ELb0EN3c104HalfENS1_7complexIfEEEEv12SSMParamsBwd,"",@"SHT_CUDA_INFO"
	.sectionflags	@""
	.align	4


	//----- nvinfo : EIATTR_CUDA_API_VERSION
	.align		4
        /*0000*/ 	.byte	0x04, 0x37
        /*0002*/ 	.short	(.L_3587 - .L_3586)
.L_3586:
        /*0004*/ 	.word	0x00000082


	//----- nvinfo : EIATTR_KPARAM_INFO
	.align		4
.L_3587:
        /*0008*/ 	.byte	0x04, 0x17
        /*000a*/ 	.short	(.L_3589 - .L_3588)
.L_3588:
        /*000c*/ 	.word	0x00000000
        /*0010*/ 	.short	0x0000
        /*0012*/ 	.short	0x0000
        /*0014*/ 	.byte	0x00, 0xf0, 0xc1, 0x07


	//----- nvinfo : EIATTR_SPARSE_MMA_MASK
	.align		4
.L_3589:
        /*0018*/ 	.byte	0x03, 0x50
        /*001a*/ 	.short	0x0000


	//----- nvinfo : EIATTR_MAXREG_COUNT
	.align		4
        /*001c*/ 	.byte	0x03, 0x1b
        /*001e*/ 	.short	0x00ff


	//----- nvinfo : EIATTR_NUM_BARRIERS
	.align		4
        /*0020*/ 	.byte	0x02, 0x4c
        /*0022*/ 	.byte	0x01
	.zero		1


	//----- nvinfo : EIATTR_MERCURY_ISA_VERSION
	.align		4
        /*0024*/ 	.byte	0x03, 0x5f
        /*0026*/ 	.short	0x0101


	//----- nvinfo : EIATTR_COOP_GROUP_MASK_REGIDS
	.align		4
        /*0028*/ 	.byte	0x04, 0x29
        /*002a*/ 	.short	(.L_3591 - .L_3590)


	//   ....[0]....
.L_3590:
        /*002c*/ 	.word	0xffffffff


	//   ....[1]....
        /*0030*/ 	.word	0xffffffff


	//   ....[2]....
        /*0034*/ 	.word	0xffffffff


	//   ....[3]....
        /*0038*/ 	.word	0xffffffff


	//   ....[4]....
        /*003c*/ 	.word	0xffffffff


	//   ....[5]....
        /*0040*/ 	.word	0xffffffff


	//   ....[6]....
        /*0044*/ 	.word	0xffffffff


	//   ....[7]....
        /*0048*/ 	.word	0xffffffff


	//   ....[8]....
        /*004c*/ 	.word	0xffffffff


	//   ....[9]....
        /*0050*/ 	.word	0xffffffff


	//   ....[10]....
        /*0054*/ 	.word	0xffffffff


	//   ....[11]....
        /*0058*/ 	.word	0xffffffff


	//   ....[12]....
        /*005c*/ 	.word	0xffffffff


	//   ....[13]....
        /*0060*/ 	.word	0xffffffff


	//   ....[14]....
        /*0064*/ 	.word	0xffffffff


	//   ....[15]....
        /*0068*/ 	.word	0xffffffff


	//   ....[16]....
        /*006c*/ 	.word	0xffffffff


	//   ....[17]....
        /*0070*/ 	.word	0xffffffff


	//   ....[18]....
        /*0074*/ 	.word	0xffffffff


	//   ....[19]....
        /*0078*/ 	.word	0xffffffff


	//   ....[20]....
        /*007c*/ 	.word	0xffffffff


	//   ....[21]....
        /*0080*/ 	.word	0xffffffff


	//   ....[22]....
        /*0084*/ 	.word	0xffffffff


	//   ....[23]....
        /*0088*/ 	.word	0xffffffff


	//   ....[24]....
        /*008c*/ 	.word	0xffffffff


	//   ....[25]....
        /*0090*/ 	.word	0xffffffff


	//   ....[26]....
        /*0094*/ 	.word	0xffffffff


	//   ....[27]....
        /*0098*/ 	.word	0xffffffff


	//   ....[28]....
        /*009c*/ 	.word	0xffffffff


	//   ....[29]....
        /*00a0*/ 	.word	0xffffffff


	//   ....[30]....
        /*00a4*/ 	.word	0xffffffff


	//   ....[31]....
        /*00a8*/ 	.word	0xffffffff


	//   ....[32]....
        /*00ac*/ 	.word	0xffffffff


	//   ....[33]....
        /*00b0*/ 	.word	0xffffffff


	//   ....[34]....
        /*00b4*/ 	.word	0xffffffff


	//   ....[35]....
        /*00b8*/ 	.word	0xffffffff


	//   ....[36]....
        /*00bc*/ 	.word	0xffffffff


	//   ....[37]....
        /*00c0*/ 	.word	0xffffffff


	//   ....[38]....
        /*00c4*/ 	.word	0xffffffff


	//   ....[39]....
        /*00c8*/ 	.word	0xffffffff


	//   ....[40]....
        /*00cc*/ 	.word	0xffffffff


	//   ....[41]....
        /*00d0*/ 	.word	0xffffffff


	//   ....[42]....
        /*00d4*/ 	.word	0xffffffff


	//   ....[43]....
        /*00d8*/ 	.word	0xffffffff


	//   ....[44]....
        /*00dc*/ 	.word	0xffffffff


	//   ....[45]....
        /*00e0*/ 	.word	0xffffffff


	//   ....[46]....
        /*00e4*/ 	.word	0xffffffff


	//   ....[47]....
        /*00e8*/ 	.word	0xffffffff


	//   ....[48]....
        /*00ec*/ 	.word	0xffffffff


	//   ....[49]....
        /*00f0*/ 	.word	0xffffffff


	//   ....[50]....
        /*00f4*/ 	.word	0xffffffff


	//   ....[51]....
        /*00f8*/ 	.word	0xffffffff


	//   ....[52]....
        /*00fc*/ 	.word	0xffffffff


	//   ....[53]....
        /*0100*/ 	.word	0xffffffff


	//   ....[54]....
        /*0104*/ 	.word	0xffffffff


	//   ....[55]....
        /*0108*/ 	.word	0xffffffff


	//   ....[56]....
        /*010c*/ 	.word	0xffffffff


	//   ....[57]....
        /*0110*/ 	.word	0xffffffff


	//   ....[58]....
        /*0114*/ 	.word	0xffffffff


	//   ....[59]....
        /*0118*/ 	.word	0xffffffff


	//   ....[60]....
        /*011c*/ 	.word	0xffffffff


	//   ....[61]....
        /*0120*/ 	.word	0xffffffff


	//   ....[62]....
        /*0124*/ 	.word	0xffffffff


	//   ....[63]....
        /*0128*/ 	.word	0xffffffff


	//   ....[64]....
        /*012c*/ 	.word	0xffffffff


	//   ....[65]....
        /*0130*/ 	.word	0xffffffff


	//   ....[66]....
        /*0134*/ 	.word	0xffffffff


	//   ....[67]....
        /*0138*/ 	.word	0xffffffff


	//   ....[68]....
        /*013c*/ 	.word	0xffffffff


	//   ....[69]....
        /*0140*/ 	.word	0xffffffff


	//   ....[70]....
        /*0144*/ 	.word	0xffffffff


	//   ....[71]....
        /*0148*/ 	.word	0xffffffff


	//   ....[72]....
        /*014c*/ 	.word	0xffffffff


	//   ....[73]....
        /*0150*/ 	.word	0xffffffff


	//   ....[74]....
        /*0154*/ 	.word	0xffffffff


	//   ....[75]....
        /*0158*/ 	.word	0xffffffff


	//   ....[76]....
        /*015c*/ 	.word	0xffffffff


	//   ....[77]....
        /*0160*/ 	.word	0xffffffff


	//   ....[78]....
        /*0164*/ 	.word	0xffffffff


	//   ....[79]....
        /*0168*/ 	.word	0xffffffff


	//   ....[80]....
        /*016c*/ 	.word	0xffffffff


	//   ....[81]....
        /*0170*/ 	.word	0xffffffff


	//   ....[82]....
        /*0174*/ 	.word	0xffffffff


	//   ....[83]....
        /*0178*/ 	.word	0xffffffff


	//   ....[84]....
        /*017c*/ 	.word	0xffffffff


	//   ....[85]....
        /*0180*/ 	.word	0xffffffff


	//   ....[86]....
        /*0184*/ 	.word	0xffffffff


	//   ....[87]....
        /*0188*/ 	.word	0xffffffff


	//   ....[88]....
        /*018c*/ 	.word	0xffffffff


	//   ....[89]....
        /*0190*/ 	.word	0xffffffff


	//   ....[90]....
        /*0194*/ 	.word	0xffffffff


	//   ....[91]....
        /*0198*/ 	.word	0xffffffff


	//----- nvinfo : EIATTR_COOP_GROUP_INSTR_OFFSETS
	.align		4
.L_3591:
        /*019c*/ 	.byte	0x04, 0x28
        /*019e*/ 	.short	(.L_3593 - .L_3592)


	//   ....[0]....
.L_3592:
        /*01a0*/ 	.word	0x00000e60


	//   ....[1]....
        /*01a4*/ 	.word	0x00000f70


	//   ....[2]....
        /*01a8*/ 	.word	0x000010b0


	//   ....[3]....
        /*01ac*/ 	.word	0x000019e0


	//   ....[4]....
        /*01b0*/ 	.word	0x00002160


	//   ....[5]....
        /*01b4*/ 	.word	0x00002180


	//   ....[6]....
        /*01b8*/ 	.word	0x00002190


	//   ....[7]....
        /*01bc*/ 	.word	0x000021a0


	//   ....[8]....
        /*01c0*/ 	.word	0x00002230


	//   ....[9]....
        /*01c4*/ 	.word	0x00002270


	//   ....[10]....
        /*01c8*/ 	.word	0x00002280


	//   ....[11]....
        /*01cc*/ 	.word	0x00002290


	//   ....[12]....
        /*01d0*/ 	.word	0x00002330


	//   ....[13]....
        /*01d4*/ 	.word	0x00002360


	//   ....[14]....
        /*01d8*/ 	.word	0x00002370


	//   ....[15]....
        /*01dc*/ 	.word	0x00002380


	//   ....[16]....
        /*01e0*/ 	.word	0x00002420


	//   ....[17]....
        /*01e4*/ 	.word	0x00002450


	//   ....[18]....
        /*01e8*/ 	.word	0x00002460


	//   ....[19]....
        /*01ec*/ 	.word	0x00002470


	//   ....[20]....
        /*01f0*/ 	.word	0x00002510


	//   ....[21]....
        /*01f4*/ 	.word	0x00002540


	//   ....[22]....
        /*01f8*/ 	.word	0x00002550


	//   ....[23]....
        /*01fc*/ 	.word	0x00002560


	//   ....[24]....
        /*0200*/ 	.word	0x00002680


	//   ....[25]....
        /*0204*/ 	.word	0x00002690


	//   ....[26]....
        /*0208*/ 	.word	0x000026c0


	//   ....[27]....
        /*020c*/ 	.word	0x000026d0


	//   ....[28]....
        /*0210*/ 	.word	0x000026e0


	//   ....[29]....
        /*0214*/ 	.word	0x000026f0


	//   ....[30]....
        /*0218*/ 	.word	0x00002990


	//   ....[31]....
        /*021c*/ 	.word	0x000029a0


	//   ....[32]....
        /*0220*/ 	.word	0x000029b0


	//   ....[33]....
        /*0224*/ 	.word	0x000029c0


	//   ....[34]....
        /*0228*/ 	.word	0x00002aa0


	//   ....[35]....
        /*022c*/ 	.word	0x00002ac0


	//   ....[36]....
        /*0230*/ 	.word	0x00002ad0


	//   ....[37]....
        /*0234*/ 	.word	0x00002ae0


	//   ....[38]....
        /*0238*/ 	.word	0x00002bc0


	//   ....[39]....
        /*023c*/ 	.word	0x00002be0


	//   ....[40]....
        /*0240*/ 	.word	0x00002bf0


	//   ....[41]....
        /*0244*/ 	.word	0x00002c00


	//   ....[42]....
        /*0248*/ 	.word	0x00002ce0


	//   ....[43]....
        /*024c*/ 	.word	0x00002d00


	//   ....[44]....
        /*0250*/ 	.word	0x00002d10


	//   ....[45]....
        /*0254*/ 	.word	0x00002d20


	//   ....[46]....
        /*0258*/ 	.word	0x00002e00


	//   ....[47]....
        /*025c*/ 	.word	0x00002e20


	//   ....[48]....
        /*0260*/ 	.word	0x00002e30


	//   ....[49]....
        /*0264*/ 	.word	0x00002e40


	//   ....[50]....
        /*0268*/ 	.word	0x00002f10


	//   ....[51]....
        /*026c*/ 	.word	0x00002f40


	//   ....[52]....
        /*0270*/ 	.word	0x00002f50


	//   ....[53]....
        /*0274*/ 	.word	0x00002f60


	//   ....[54]....
        /*0278*/ 	.word	0x00002f70


	//   ....[55]....
        /*027c*/ 	.word	0x00002f80


	//   ....[56]....
        /*0280*/ 	.word	0x00002f90


	//   ....[57]....
        /*0284*/ 	.word	0x00002fb0


	//   ....[58]....
        /*0288*/ 	.word	0x00002fd0


	//   ....[59]....
        /*028c*/ 	.word	0x00003000


	//   ....[60]....
        /*0290*/ 	.word	0x00003cc0


	//   ....[61]....
        /*0294*/ 	.word	0x00003d00


	//   ....[62]....
        /*0298*/ 	.word	0x00003d20


	//   ....[63]....
        /*029c*/ 	.word	0x00003d30


	//   ....[64]....
        /*02a0*/ 	.word	0x00003d60


	//   ....[65]....
        /*02a4*/ 	.word	0x00003d80


	//   ....[66]....
        /*02a8*/ 	.word	0x00003da0


	//   ....[67]....
        /*02ac*/ 	.word	0x00003dc0


	//   ....[68]....
        /*02b0*/ 	.word	0x00003df0


	//   ....[69]....
        /*02b4*/ 	.word	0x00003e10


	//   ....[70]....
        /*02b8*/ 	.word	0x00003e30


	//   ....[71]....
        /*02bc*/ 	.word	0x00003e50


	//   ....[72]....
        /*02c0*/ 	.word	0x00003e80


	//   ....[73]....
        /*02c4*/ 	.word	0x00003ea0


	//   ....[74]....
        /*02c8*/ 	.word	0x00003ec0


	//   ....[75]....
        /*02cc*/ 	.word	0x00003ee0


	//   ....[76]....
        /*02d0*/ 	.word	0x00003fd0


	//   ....[77]....
        /*02d4*/ 	.word	0x00004010


	//   ....[78]....
        /*02d8*/ 	.word	0x00004030


	//   ....[79]....
        /*02dc*/ 	.word	0x00004040


	//   ....[80]....
        /*02e0*/ 	.word	0x00004420


	//   ....[81]....
        /*02e4*/ 	.word	0x00004600


	//   ....[82]....
        /*02e8*/ 	.word	0x000048c0


	//   ....[83]....
        /*02ec*/ 	.word	0x00004910


	//   ....[84]....
        /*02f0*/ 	.word	0x00004960


	//   ....[85]....
        /*02f4*/ 	.word	0x00004990


	//   ....[86]....
        /*02f8*/ 	.word	0x000049b0


	//   ....[87]....
        /*02fc*/ 	.word	0x00004a80


	//   ....[88]....
        /*0300*/ 	.word	0x00004ac0


	//   ....[89]....
        /*0304*/ 	.word	0x00004b10


	//   ....[90]....
        /*0308*/ 	.word	0x00004b40


	//   ....[91]....
        /*030c*/ 	.word	0x00004b60


	//----- nvinfo : EIATTR_VRC_CTA_INIT_COUNT
	.align		4
.L_3593:
        /*0310*/ 	.byte	0x02, 0x4a
	.zero		1
	.zero		1


	//----- nvinfo : EIATTR_EXIT_INSTR_OFFSETS
	.align		4
        /*0314*/ 	.byte	0x04, 0x1c
        /*0316*/ 	.short	(.L_3595 - .L_3594)


	//   ....[0]....
.L_3594:
        /*0318*/ 	.word	0x00004c00


	//   ....[1]....
        /*031c*/ 	.word	0x00004e40


	//----- nvinfo : EIATTR_MAX_THREADS
	.align		4
.L_3595:
        /*0320*/ 	.byte	0x04, 0x05
        /*0322*/ 	.short	(.L_3597 - .L_3596)
.L_3596:
        /*0324*/ 	.word	0x00000020
        /*0328*/ 	.word	0x00000001
        /*032c*/ 	.word	0x00000001


	//----- nvinfo : EIATTR_CRS_STACK_SIZE
	.align		4
.L_3597:
        /*0330*/ 	.byte	0x04, 0x1e
        /*0332*/ 	.short	(.L_3599 - .L_3598)
.L_3598:
        /*0334*/ 	.word	0x00000000


	//----- nvinfo : EIATTR_CBANK_PARAM_SIZE
	.align		4
.L_3599:
        /*0338*/ 	.byte	0x03, 0x19
        /*033a*/ 	.short	0x01f0


	//----- nvinfo : EIATTR_PARAM_CBANK
	.align		4
        /*033c*/ 	.byte	0x04, 0x0a
        /*033e*/ 	.short	(.L_3601 - .L_3600)
	.align		4
.L_3600:
        /*0340*/ 	.word	index@(.nv.constant0._Z25selective_scan_bwd_kernelI32Selective_Scan_bwd_kernel_traitsILi32ELi4ELb0ELb0ELb1ELb0ELb0EN3c104HalfENS1_7complexIfEEEEv12SSMParamsBwd)
        /*0344*/ 	.short	0x0380
        /*0346*/ 	.short	0x01f0


	//----- nvinfo : EIATTR_SW_WAR
	.align		4
.L_3601:
        /*0348*/ 	.byte	0x04, 0x36
        /*034a*/ 	.short	(.L_3603 - .L_3602)
.L_3602:
        /*034c*/ 	.word	0x00000008
.L_3603:


//--------------------- .nv.info._Z25selective_scan_bwd_kernelI32Selective_Scan_bwd_kernel_traitsILi32ELi4ELb0ELb0ELb1ELb0ELb1EN3c104HalfENS1_7complexIfEEEEv12SSMParamsBwd --------------------------
	.section	.nv.info._Z25selective_scan_bwd_kernelI32Selective_Scan_bwd_kernel_traitsILi32ELi4ELb0ELb0ELb1ELb0ELb1EN3c104HalfENS1_7complexIfEEEEv12SSMParamsBwd,"",@"SHT_CUDA_INFO"
	.sectionflags	@""
	.align	4


	//----- nvinfo : EIATTR_CUDA_API_VERSION
	.align		4
        /*0000*/ 	.byte	0x04, 0x37
        /*0002*/ 	.short	(.L_3605 - .L_3604)
.L_3604:
        /*0004*/ 	.word	0x00000082


	//----- nvinfo : EIATTR_KPARAM_INFO
	.align		4
.L_3605:
        /*0008*/ 	.byte	0x04, 0x17
        /*000a*/ 	.short	(.L_3607 - .L_3606)
.L_3606:
        /*000c*/ 	.word	0x00000000
        /*0010*/ 	.short	0x0000
        /*0012*/ 	.short	0x0000
        /*0014*/ 	.byte	0x00, 0xf0, 0xc1, 0x07


	//----- nvinfo : EIATTR_SPARSE_MMA_MASK
	.align		4
.L_3607:
        /*0018*/ 	.byte	0x03, 0x50
        /*001a*/ 	.short	0x0000


	//----- nvinfo : EIATTR_MAXREG_COUNT
	.align		4
        /*001c*/ 	.byte	0x03, 0x1b
        /*001e*/ 	.short	0x00ff


	//----- nvinfo : EIATTR_NUM_BARRIERS
	.align		4
        /*0020*/ 	.byte	0x02, 0x4c
        /*0022*/ 	.byte	0x01
	.zero		1


	//----- nvinfo : EIATTR_MERCURY_ISA_VERSION
	.align		4
        /*0024*/ 	.byte	0x03, 0x5f
        /*0026*/ 	.short	0x0101


	//----- nvinfo : EIATTR_COOP_GROUP_MASK_REGIDS
	.align		4
        /*0028*/ 	.byte	0x04, 0x29
        /*002a*/ 	.short	(.L_3609 - .L_3608)


	//   ....[0]....
.L_3608:
        /*002c*/ 	.word	0xffffffff


	//   ....[1]....
        /*0030*/ 	.word	0xffffffff


	//   ....[2]....
        /*0034*/ 	.word	0xffffffff


	//   ....[3]....
        /*0038*/ 	.word	0xffffffff


	//   ....[4]....
        /*003c*/ 	.word	0xffffffff


	//   ....[5]....
        /*0040*/ 	.word	0xffffffff


	//   ....[6]....
        /*0044*/ 	.word	0xffffffff


	//   ....[7]....
        /*0048*/ 	.word	0xffffffff


	//   ....[8]....
        /*004c*/ 	.word	0xffffffff


	//   ....[9]....
        /*0050*/ 	.word	0xffffffff


	//   ....[10]....
        /*0054*/ 	.word	0xffffffff


	//   ....[11]....
        /*0058*/ 	.word	0xffffffff


	//   ....[12]....
        /*005c*/ 	.word	0xffffffff


	//   ....[13]....
        /*0060*/ 	.word	0xffffffff


	//   ....[14]....
        /*0064*/ 	.word	0xffffffff


	//   ....[15]....
        /*0068*/ 	.word	0xffffffff


	//   ....[16]....
        /*006c*/ 	.word	0xffffffff


	//   ....[17]....
        /*0070*/ 	.word	0xffffffff


	//   ....[18]....
        /*0074*/ 	.word	0xffffffff


	//   ....[19]....
        /*0078*/ 	.word	0xffffffff


	//   ....[20]....
        /*007c*/ 	.word	0xffffffff


	//   ....[21]....
        /*0080*/ 	.word	0xffffffff


	//   ....[22]....
        /*0084*/ 	.word	0xffffffff


	//   ....[23]....
        /*0088*/ 	.word	0xffffffff


	//   ....[24]....
        /*008c*/ 	.word	0xffffffff


	//   ....[25]....
        /*0090*/ 	.word	0xffffffff


	//   ....[26]....
        /*0094*/ 	.word	0xffffffff


	//   ....[27]....
        /*0098*/ 	.word	0xffffffff


	//   ....[28]....
        /*009c*/ 	.word	0xffffffff


	//   ....[29]....
        /*00a0*/ 	.word	0xffffffff


	//   ....[30]....
        /*00a4*/ 	.word	0xffffffff


	//   ....[31]....
        /*00a8*/ 	.word	0xffffffff


	//   ....[32]....
        /*00ac*/ 	.word	0xffffffff


	//   ....[33]....
        /*00b0*/ 	.word	0xffffffff


	//   ....[34]....
        /*00b4*/ 	.word	0xffffffff


	//   ....[35]....
        /*00b8*/ 	.word	0xffffffff


	//   ....[36]....
        /*00bc*/ 	.word	0xffffffff


	//   ....[37]....
        /*00c0*/ 	.word	0xffffffff


	//   ....[38]....
        /*00c4*/ 	.word	0xffffffff


	//   ....[39]....
        /*00c8*/ 	.word	0xffffffff


	//   ....[40]....
        /*00cc*/ 	.word	0xffffffff


	//   ....[41]....
        /*00d0*/ 	.word	0xffffffff


	//   ....[42]....
        /*00d4*/ 	.word	0xffffffff


	//   ....[43]....
        /*00d8*/ 	.word	0xffffffff


	//   ....[44]....
        /*00dc*/ 	.word	0xffffffff


	//   ....[45]....
        /*00e0*/ 	.word	0xffffffff


	//   ....[46]....
        /*00e4*/ 	.word	0xffffffff


	//   ....[47]....
        /*00e8*/ 	.word	0xffffffff


	//   ....[48]....
        /*00ec*/ 	.word	0xffffffff


	//   ....[49]....
        /*00f0*/ 	.word	0xffffffff


	//   ....[50]....
        /*00f4*/ 	.word	0xffffffff


	//   ....[51]....
        /*00f8*/ 	.word	0xffffffff


	//   ....[52]....
        /*00fc*/ 	.word	0xffffffff


	//   ....[53]....
        /*0100*/ 	.word	0xffffffff


	//   ....[54]....
        /*0104*/ 	.word	0xffffffff


	//   ....[55]....
        /*0108*/ 	.word	0xffffffff


	//   ....[56]....
        /*010c*/ 	.word	0xffffffff


	//   ....[57]....
        /*0110*/ 	.word	0xffffffff


	//   ....[58]....
        /*0114*/ 	.word	0xffffffff


	//   ....[59]....
        /*0118*/ 	.word	0xffffffff


	//   ....[60]....
        /*011c*/ 	.word	0xffffffff


	//   ....[61]....
        /*0120*/ 	.word	0xffffffff


	//   ....[62]....
        /*0124*/ 	.word	0xffffffff


	//   ....[63]....
        /*0128*/ 	.word	0xffffffff


	//   ....[64]....
        /*012c*/ 	.word	0xffffffff


	//   ....[65]....
        /*0130*/ 	.word	0xffffffff


	//   ....[66]....
        /*0134*/ 	.word	0xffffffff


	//   ....[67]....
        /*0138*/ 	.word	0xffffffff


	//   ....[68]....
        /*013c*/ 	.word	0xffffffff


	//   ....[69]....
        /*0140*/ 	.word	0xffffffff


	//   ....[70]....
        /*0144*/ 	.word	0xffffffff


	//   ....[71]....
        /*0148*/ 	.word	0xffffffff


	//   ....[72]....
        /*014c*/ 	.word	0xffffffff


	//   ....[73]....
        /*0150*/ 	.word	0xffffffff


	//   ....[74]....
        /*0154*/ 	.word	0xffffffff


	//   ....[75]....
        /*0158*/ 	.word	0xffffffff


	//   ....[76]....
        /*015c*/ 	.word	0xffffffff


	//   ....[77]....
        /*0160*/ 	.word	0xffffffff


	//   ....[78]....
        /*0164*/ 	.word	0xffffffff


	//   ....[79]....
        /*0168*/ 	.word	0xffffffff


	//   ....[80]....
        /*016c*/ 	.word	0xffffffff


	//   ....[81]....
        /*0170*/ 	.word	0xffffffff


	//   ....[82]....
        /*0174*/ 	.word	0xffffffff


	//   ....[83]....
        /*0178*/ 	.word	0xffffffff


	//   ....[84]....
        /*017c*/ 	.word	0xffffffff


	//   ....[85]....
        /*0180*/ 	.word	0xffffffff


	//   ....[86]....
        /*0184*/ 	.word	0xffffffff


	//   ....[87]....
        /*0188*/ 	.word	0xffffffff


	//   ....[88]....
        /*018c*/ 	.word	0xffffffff


	//   ....[89]....
        /*0190*/ 	.word	0xffffffff


	//   ....[90]....
        /*0194*/ 	.word	0xffffffff


	//   ....[91]....
        /*0198*/ 	.word	0xffffffff


	//   ....[92]....
        /*019c*/ 	.word	0xffffffff


	//   ....[93]....
        /*01a0*/ 	.word	0xffffffff


	//   ....[94]....
        /*01a4*/ 	.word	0xffffffff


	//   ....[95]....
        /*01a8*/ 	.word	0xffffffff


	//----- nvinfo : EIATTR_COOP_GROUP_INSTR_OFFSETS
	.align		4
.L_3609:
        /*01ac*/ 	.byte	0x04, 0x28
        /*01ae*/ 	.short	(.L_3611 - .L_3610)


	//   ....[0]....
.L_3610:
        /*01b0*/ 	.word	0x00000ed0


	//   ....[1]....
        /*01b4*/ 	.word	0x00000fd0


	//   ....[2]....
        /*01b8*/ 	.word	0x00001160


	//   ....[3]....
        /*01bc*/ 	.word	0x000012f0


	//   ....[4]....
        /*01c0*/ 	.word	0x00001580


	//   ....[5]....
        /*01c4*/ 	.word	0x00001820


	//   ....[6]....
        /*01c8*/ 	.word	0x00001a00


	//   ....[7]....
        /*01cc*/ 	.word	0x000024c0


	//   ....[8]....
        /*01d0*/ 	.word	0x00002c40


	//   ....[9]....
        /*01d4*/ 	.word	0x00002c60


	//   ....[10]....
        /*01d8*/ 	.word	0x00002c70


	//   ....[11]....
        /*01dc*/ 	.word	0x00002c80


	//   ....[12]....
        /*01e0*/ 	.word	0x00002d10


	//   ....[13]....
        /*01e4*/ 	.word	0x00002d50


	//   ....[14]....
        /*01e8*/ 	.word	0x00002d60


	//   ....[15]....
        /*01ec*/ 	.word	0x00002d70


	//   ....[16]....
        /*01f0*/ 	.word	0x00002e10


	//   ....[17]....
        /*01f4*/ 	.word	0x00002e40


	//   ....[18]....
        /*01f8*/ 	.word	0x00002e50


	//   ....[19]....
        /*01fc*/ 	.word	0x00002e60


	//   ....[20]....
        /*0200*/ 	.word	0x00002f00


	//   ....[21]....
        /*0204*/ 	.word	0x00002f30


	//   ....[22]....
        /*0208*/ 	.word	0x00002f40


	//   ....[23]....
        /*020c*/ 	.word	0x00002f50


	//   ....[24]....
        /*0210*/ 	.word	0x00002ff0


	//   ....[25]....
        /*0214*/ 	.word	0x00003020


	//   ....[26]....
        /*0218*/ 	.word	0x00003030


	//   ....[27]....
        /*021c*/ 	.word	0x00003040


	//   ....[28]....
        /*0220*/ 	.word	0x00003160


	//   ....[29]....
        /*0224*/ 	.word	0x00003170


	//   ....[30]....
        /*0228*/ 	.word	0x000031a0


	//   ....[31]....
        /*022c*/ 	.word	0x000031b0


	//   ....[32]....
        /*0230*/ 	.word	0x000031c0


	//   ....[33]....
        /*0234*/ 	.word	0x000031d0


	//   ....[34]....
        /*0238*/ 	.word	0x00003470


	//   ....[35]....
        /*023c*/ 	.word	0x00003480


	//   ....[36]....
        /*0240*/ 	.word	0x00003490


	//   ....[37]....
        /*0244*/ 	.word	0x000034a0


	//   ....[38]....
        /*0248*/ 	.word	0x00003580


	//   ....[39]....
        /*024c*/ 	.word	0x000035a0


	//   ....[40]....
        /*0250*/ 	.word	0x000035b0


	//   ....[41]....
        /*0254*/ 	.word	0x000035c0


	//   ....[42]....
        /*0258*/ 	.word	0x000036a0


	//   ....[43]....
        /*025c*/ 	.word	0x000036c0


	//   ....[44]....
        /*0260*/ 	.word	0x000036d0


	//   ....[45]....
        /*0264*/ 	.word	0x000036e0


	//   ....[46]....
        /*0268*/ 	.word	0x000037c0


	//   ....[47]....
        /*026c*/ 	.word	0x000037e0


	//   ....[48]....
        /*0270*/ 	.word	0x000037f0


	//   ....[49]....
        /*0274*/ 	.word	0x00003800


	//   ....[50]....
        /*0278*/ 	.word	0x000038e0


	//   ....[51]....
        /*027c*/ 	.word	0x00003900


	//   ....[52]....
        /*0280*/ 	.word	0x00003910


	//   ....[53]....
        /*0284*/ 	.word	0x00003920


	//   ....[54]....
        /*0288*/ 	.word	0x000039f0


	//   ....[55]....
        /*028c*/ 	.word	0x00003a20


	//   ....[56]....
        /*0290*/ 	.word	0x00003a30


	//   ....[57]....
        /*0294*/ 	.word	0x00003a40


	//   ....[58]....
        /*0298*/ 	.word	0x00003a50


	//   ....[59]....
        /*029c*/ 	.word	0x00003a60


	//   ....[60]....
        /*02a0*/ 	.word	0x00003a70


	//   ....[61]....
        /*02a4*/ 	.word	0x00003a90


	//   ....[62]....
        /*02a8*/ 	.word	0x00003ab0


	//   ....[63]....
        /*02ac*/ 	.word	0x00003ae0


	//   ....[64]....
        /*02b0*/ 	.word	0x000047a0


	//   ....[65]....
        /*02b4*/ 	.word	0x000047e0


	//   ....[66]....
        /*02b8*/ 	.word	0x00004800


	//   ....[67]....
        /*02bc*/ 	.word	0x00004810


	//   ....[68]....
        /*02c0*/ 	.word	0x00004840


	//   ....[69]....
        /*02c4*/ 	.word	0x00004860


	//   ....[70]....
        /*02c8*/ 	.word	0x00004880


	//   ....[71]....
        /*02cc*/ 	.word	0x000048a0


	//   ....[72]....
        /*02d0*/ 	.word	0x000048d0


	//   ....[73]....
        /*02d4*/ 	.word	0x000048f0


	//   ....[74]....
        /*02d8*/ 	.word	0x00004910


	//   ....[75]....
        /*02dc*/ 	.word	0x00004930


	//   ....[76]....
        /*02e0*/ 	.word	0x00004960


	//   ....[77]....
        /*02e4*/ 	.word	0x00004980


	//   ....[78]....
        /*02e8*/ 	.word	0x000049a0


	//   ....[79]....
        /*02ec*/ 	.word	0x000049c0


	//   ....[80]....
        /*02f0*/ 	.word	0x00004ab0


	//   ....[81]....
        /*02f4*/ 	.word	0x00004af0


	//   ....[82]....
        /*02f8*/ 	.word	0x00004b10


	//   ....[83]....
        /*02fc*/ 	.word	0x00004b20


	//   ....[84]....
        /*0300*/ 	.word	0x00004f00


	//   ....[85]....
        /*0304*/ 	.word	0x000050d0


	//   ....[86]....
        /*0308*/ 	.word	0x00005390


	//   ....[87]....
        /*030c*/ 	.word	0x000053e0


	//   ....[88]....
        /*0310*/ 	.word	0x00005430


	//   ....[89]....
        /*0314*/ 	.word	0x00005460


	//   ....[90]....
        /*0318*/ 	.word	0x00005480


	//   ....[91]....
        /*031c*/ 	.word	0x00005550


	//   ....[92]....
        /*0320*/ 	.word	0x00005590


	//   ....[93]....
        /*0324*/ 	.word	0x000055e0


	//   ....[94]....
        /*0328*/ 	.word	0x00005610


	//   ....[95]....
        /*032c*/ 	.word	0x00005630


	//----- nvinfo : EIATTR_VRC_CTA_INIT_COUNT
	.align		4
.L_3611:
        /*0330*/ 	.byte	0x02, 0x4a
	.zero		1
	.zero		1


	//----- nvinfo : EIATTR_EXIT_INSTR_OFFSETS
	.align		4
        /*0334*/ 	.byte	0x04, 0x1c
        /*0336*/ 	.short	(.L_3613 - .L_3612)


	//   ....[0]....
.L_3612:
        /*0338*/ 	.word	0x000056d0


	//   ....[1]....
        /*033c*/ 	.word	0x00005910


	//----- nvinfo : EIATTR_MAX_THREADS
	.align		4
.L_3613:
        /*0340*/ 	.byte	0x04, 0x05
        /*0342*/ 	.short	(.L_3615 - .L_3614)
.L_3614:
        /*0344*/ 	.word	0x00000020
        /*0348*/ 	.word	0x00000001
        /*034c*/ 	.word	0x00000001


	//----- nvinfo : EIATTR_CRS_STACK_SIZE
	.align		4
.L_3615:
        /*0350*/ 	.byte	0x04, 0x1e
        /*0352*/ 	.short	(.L_3617 - .L_3616)
.L_3616:
        /*0354*/ 	.word	0x00000000


	//----- nvinfo : EIATTR_CBANK_PARAM_SIZE
	.align		4
.L_3617:
        /*0358*/ 	.byte	0x03, 0x19
        /*035a*/ 	.short	0x01f0


	//----- nvinfo : EIATTR_PARAM_CBANK
	.align		4
        /*035c*/ 	.byte	0x04, 0x0a
        /*035e*/ 	.short	(.L_3619 - .L_3618)
	.align		4
.L_3618:
        /*0360*/ 	.word	index@(.nv.constant0._Z25selective_scan_bwd_kernelI32Selective_Scan_bwd_kernel_traitsILi32ELi4ELb0ELb0ELb1ELb0ELb1EN3c104HalfENS1_7complexIfEEEEv12SSMParamsBwd)
        /*0364*/ 	.short	0x0380
        /*0366*/ 	.short	0x01f0


	//----- nvinfo : EIATTR_SW_WAR
	.align		4
.L_3619:
        /*0368*/ 	.byte	0x04, 0x36
        /*036a*/ 	.short	(.L_3621 - .L_3620)
.L_3620:
        /*036c*/ 	.word	0x00000008
.L_3621:


//--------------------- .nv.info._Z25selective_scan_bwd_kernelI32Selective_Scan_bwd_kernel_traitsILi32ELi4ELb0ELb0ELb1ELb1ELb0EN3c104HalfENS1_7complexIfEEEEv12SSMParamsBwd --------------------------
	.section	.nv.info._Z25selective_scan_bwd_kernelI32Selective_Scan_bwd_kernel_traitsILi32ELi4ELb0ELb0ELb1ELb1ELb0EN3c104HalfENS1_7complexIfEEEEv12SSMParamsBwd,"",@"SHT_CUDA_INFO"
	.sectionflags	@""
	.align	4


	//----- nvinfo : EIATTR_CUDA_API_VERSION
	.align		4
        /*0000*/ 	.byte	0x04, 0x37
        /*0002*/ 	.short	(.L_3623 - .L_3622)
.L_3622:
        /*0004*/ 	.word	0x00000082


	//----- nvinfo : EIATTR_KPARAM_INFO
	.align		4
.L_3623:
        /*0008*/ 	.byte	0x04, 0x17
        /*000a*/ 	.short	(.L_3625 - .L_3624)
.L_3624:
        /*000c*/ 	.word	0x00000000
        /*0010*/ 	.short	0x0000
        /*0012*/ 	.short	0x0000
        /*0014*/ 	.byte	0x00, 0xf0, 0xc1, 0x07


	//----- nvinfo : EIATTR_SPARSE_MMA_MASK
	.align		4
.L_3625:
        /*0018*/ 	.byte	0x03, 0x50
        /*001a*/ 	.short	0x0000


	//----- nvinfo : EIATTR_MAXREG_COUNT
	.align		4
        /*001c*/ 	.byte	0x03, 0x1b
        /*001e*/ 	.short	0x00ff


	//----- nvinfo : EIATTR_NUM_BARRIERS
	.align		4
        /*0020*/ 	.byte	0x02, 0x4c
        /*0022*/ 	.byte	0x01
	.zero		1


	//----- nvinfo : EIATTR_MERCURY_ISA_VERSION
	.align		4
        /*0024*/ 	.byte	0x03, 0x5f
        /*0026*/ 	.short	0x0101


	//----- nvinfo : EIATTR_COOP_GROUP_MASK_REGIDS
	.align		4
        /*0028*/ 	.byte	0x04, 0x29
        /*002a*/ 	.short	(.L_3627 - .L_3626)


	//   ....[0]....
.L_3626:
        /*002c*/ 	.word	0xffffffff


	//   ....[1]....
        /*0030*/ 	.word	0xffffffff


	//   ....[2]....
        /*0034*/ 	.word	0xffffffff


	//   ....[3]....
        /*0038*/ 	.word	0xffffffff


	//   ....[4]....
        /*003c*/ 	.word	0xffffffff


	//   ....[5]....
        /*0040*/ 	.word	0xffffffff


	//   ....[6]....
        /*0044*/ 	.word	0xffffffff


	//   ....[7]....
        /*0048*/ 	.word	0xffffffff


	//   ....[8]....
        /*004c*/ 	.word	0xffffffff


	//   ....[9]....
        /*0050*/ 	.word	0xffffffff


	//   ....[10]....
        /*0054*/ 	.word	0xffffffff


	//   ....[11]....
        /*0058*/ 	.word	0xffffffff


	//   ....[12]....
        /*005c*/ 	.word	0xffffffff


	//   ....[13]....
        /*0060*/ 	.word	0xffffffff


	//   ....[14]....
        /*0064*/ 	.word	0xffffffff


	//   ....[15]....
        /*0068*/ 	.word	0xffffffff


	//   ....[16]....
        /*006c*/ 	.word	0xffffffff


	//   ....[17]....
        /*0070*/ 	.word	0xffffffff


	//   ....[18]....
        /*0074*/ 	.word	0xffffffff


	//   ....[19]....
        /*0078*/ 	.word	0xffffffff


	//   ....[20]....
        /*007c*/ 	.word	0xffffffff


	//   ....[21]....
        /*0080*/ 	.word	0xffffffff


	//   ....[22]....
        /*0084*/ 	.word	0xffffffff


	//   ....[23]....
        /*0088*/ 	.word	0xffffffff


	//   ....[24]....
        /*008c*/ 	.word	0xffffffff


	//   ....[25]....
        /*0090*/ 	.word	0xffffffff


	//   ....[26]....
        /*0094*/ 	.word	0xffffffff


	//   ....[27]....
        /*0098*/ 	.word	0xffffffff


	//   ....[28]....
        /*009c*/ 	.word	0xffffffff


	//   ....[29]....
        /*00a0*/ 	.word	0xffffffff


	//   ....[30]....
        /*00a4*/ 	.word	0xffffffff


	//   ....[31]....
        /*00a8*/ 	.word	0xffffffff


	//   ....[32]....
        /*00ac*/ 	.word	0xffffffff


	//   ....[33]....
        /*00b0*/ 	.word	0xffffffff


	//   ....[34]....
        /*00b4*/ 	.word	0xffffffff


	//   ....[35]....
        /*00b8*/ 	.word	0xffffffff


	//   ....[36]....
        /*00bc*/ 	.word	0xffffffff


	//   ....[37]....
        /*00c0*/ 	.word	0xffffffff


	//   ....[38]....
        /*00c4*/ 	.word	0xffffffff


	//   ....[39]....
        /*00c8*/ 	.word	0xffffffff


	//   ....[40]....
        /*00cc*/ 	.word	0xffffffff


	//   ....[41]....
        /*00d0*/ 	.word	0xffffffff


	//   ....[42]....
        /*00d4*/ 	.word	0xffffffff


	//   ....[43]....
        /*00d8*/ 	.word	0xffffffff


	//   ....[44]....
        /*00dc*/ 	.word	0xffffffff


	//   ....[45]....
        /*00e0*/ 	.word	0xffffffff


	//   ....[46]....
        /*00e4*/ 	.word	0xffffffff


	//   ....[47]....
        /*00e8*/ 	.word	0xffffffff


	//   ....[48]....
        /*00ec*/ 	.word	0xffffffff


	//   ....[49]....
        /*00f0*/ 	.word	0xffffffff


	//   ....[50]....
        /*00f4*/ 	.word	0xffffffff


	//   ....[51]....
        /*00f8*/ 	.word	0xffffffff


	//   ....[52]....
        /*00fc*/ 	.word	0xffffffff


	//   ....[53]....
        /*0100*/ 	.word	0xffffffff


	//   ....[54]....
        /*0104*/ 	.word	0xffffffff


	//   ....[55]....
        /*0108*/ 	.word	0xffffffff


	//   ....[56]....
        /*010c*/ 	.word	0xffffffff


	//   ....[57]....
        /*0110*/ 	.word	0xffffffff


	//   ....[58]....
        /*0114*/ 	.word	0xffffffff


	//   ....[59]....
        /*0118*/ 	.word	0xffffffff


	//   ....[60]....
        /*011c*/ 	.word	0xffffffff


	//   ....[61]....
        /*0120*/ 	.word	0xffffffff


	//   ....[62]....
        /*0124*/ 	.word	0xffffffff


	//   ....[63]....
        /*0128*/ 	.word	0xffffffff


	//   ....[64]....
        /*012c*/ 	.word	0xffffffff


	//   ....[65]....
        /*0130*/ 	.word	0xffffffff


	//   ....[66]....
        /*0134*/ 	.word	0xffffffff


	//   ....[67]....
        /*0138*/ 	.word	0xffffffff


	//   ....[68]....
        /*013c*/ 	.word	0xffffffff


	//   ....[69]....
        /*0140*/ 	.word	0xffffffff


	//   ....[70]....
        /*0144*/ 	.word	0xffffffff


	//   ....[71]....
        /*0148*/ 	.word	0xffffffff


	//   ....[72]....
        /*014c*/ 	.word	0xffffffff


	//   ....[73]....
        /*0150*/ 	.word	0xffffffff


	//   ....[74]....
        /*0154*/ 	.word	0xffffffff


	//   ....[75]....
        /*0158*/ 	.word	0xffffffff


	//   ....[76]....
        /*015c*/ 	.word	0xffffffff


	//   ....[77]....
        /*0160*/ 	.word	0xffffffff


	//   ....[78]....
        /*0164*/ 	.word	0xffffffff


	//   ....[79]....
        /*0168*/ 	.word	0xffffffff


	//   ....[80]....
        /*016c*/ 	.word	0xffffffff


	//   ....[81]....
        /*0170*/ 	.word	0xffffffff


	//   ....[82]....
        /*0174*/ 	.word	0xffffffff


	//   ....[83]....
        /*0178*/ 	.word	0xffffffff


	//   ....[84]....
        /*017c*/ 	.word	0xffffffff


	//   ....[85]....
        /*0180*/ 	.word	0xffffffff


	//   ....[86]....
        /*0184*/ 	.word	0xffffffff


	//   ....[87]....
        /*0188*/ 	.word	0xffffffff


	//   ....[88]....
        /*018c*/ 	.word	0xffffffff


	//   ....[89]....
        /*0190*/ 	.word	0xffffffff


	//   ....[90]....
        /*0194*/ 	.word	0xffffffff


	//   ....[91]....
        /*0198*/ 	.word	0xffffffff


	//   ....[92]....
        /*019c*/ 	.word	0xffffffff


	//----- nvinfo : EIATTR_COOP_GROUP_INSTR_OFFSETS
	.align		4
.L_3627:
        /*01a0*/ 	.byte	0x04, 0x28
        /*01a2*/ 	.short	(.L_3629 - .L_3628)


	//   ....[0]....
.L_3628:
        /*01a4*/ 	.word	0x00000e50


	//   ....[1]....
        /*01a8*/ 	.word	0x00000f60


	//   ....[2]....
        /*01ac*/ 	.word	0x00001100


	//   ....[3]....
        /*01b0*/ 	.word	0x00002290


	//   ....[4]....
        /*01b4*/ 	.word	0x000029e0


	//   ....[5]....
        /*01b8*/ 	.word	0x00002a10


	//   ....[6]....
        /*01bc*/ 	.word	0x00002a30


	//   ....[7]....
        /*01c0*/ 	.word	0x00002a40


	//   ....[8]....
        /*01c4*/ 	.word	0x00002b00


	//   ....[9]....
        /*01c8*/ 	.word	0x00002b10


	//   ....[10]....
        /*01cc*/ 	.word	0x00002b20


	//   ....[11]....
        /*01d0*/ 	.word	0x00002b30


	//   ....[12]....
        /*01d4*/ 	.word	0x00002bf0


	//   ....[13]....
        /*01d8*/ 	.word	0x00002c00


	//   ....[14]....
        /*01dc*/ 	.word	0x00002c10


	//   ....[15]....
        /*01e0*/ 	.word	0x00002c20


	//   ....[16]....
        /*01e4*/ 	.word	0x00002ce0


	//   ....[17]....
        /*01e8*/ 	.word	0x00002cf0


	//   ....[18]....
        /*01ec*/ 	.word	0x00002d00


	//   ....[19]....
        /*01f0*/ 	.word	0x00002d10


	//   ....[20]....
        /*01f4*/ 	.word	0x00002dd0


	//   ....[21]....
        /*01f8*/ 	.word	0x00002de0


	//   ....[22]....
        /*01fc*/ 	.word	0x00002df0


	//   ....[23]....
        /*0200*/ 	.word	0x00002e00


	//   ....[24]....
        /*0204*/ 	.word	0x00002f20


	//   ....[25]....
        /*0208*/ 	.word	0x00002f30


	//   ....[26]....
        /*020c*/ 	.word	0x00002f60


	//   ....[27]....
        /*0210*/ 	.word	0x00002f70


	//   ....[28]....
        /*0214*/ 	.word	0x00002f80


	//   ....[29]....
        /*0218*/ 	.word	0x00002f90


	//   ....[30]....
        /*021c*/ 	.word	0x00003230


	//   ....[31]....
        /*0220*/ 	.word	0x00003240


	//   ....[32]....
        /*0224*/ 	.word	0x00003250


	//   ....[33]....
        /*0228*/ 	.word	0x00003260


	//   ....[34]....
        /*022c*/ 	.word	0x00003340


	//   ....[35]....
        /*0230*/ 	.word	0x00003360


	//   ....[36]....
        /*0234*/ 	.word	0x00003370


	//   ....[37]....
        /*0238*/ 	.word	0x00003380


	//   ....[38]....
        /*023c*/ 	.word	0x00003460


	//   ....[39]....
        /*0240*/ 	.word	0x00003480


	//   ....[40]....
        /*0244*/ 	.word	0x00003490


	//   ....[41]....
        /*0248*/ 	.word	0x000034a0


	//   ....[42]....
        /*024c*/ 	.word	0x00003580


	//   ....[43]....
        /*0250*/ 	.word	0x000035a0


	//   ....[44]....
        /*0254*/ 	.word	0x000035b0


	//   ....[45]....
        /*0258*/ 	.word	0x000035c0


	//   ....[46]....
        /*025c*/ 	.word	0x000036a0


	//   ....[47]....
        /*0260*/ 	.word	0x000036c0


	//   ....[48]....
        /*0264*/ 	.word	0x000036d0


	//   ....[49]....
        /*0268*/ 	.word	0x000036e0


	//   ....[50]....
        /*026c*/ 	.word	0x000037b0


	//   ....[51]....
        /*0270*/ 	.word	0x000037e0


	//   ....[52]....
        /*0274*/ 	.word	0x000037f0


	//   ....[53]....
        /*0278*/ 	.word	0x00003800


	//   ....[54]....
        /*027c*/ 	.word	0x00003810


	//   ....[55]....
        /*0280*/ 	.word	0x00003820


	//   ....[56]....
        /*0284*/ 	.word	0x00003830


	//   ....[57]....
        /*0288*/ 	.word	0x00003850


	//   ....[58]....
        /*028c*/ 	.word	0x00003870


	//   ....[59]....
        /*0290*/ 	.word	0x000038b0


	//   ....[60]....
        /*0294*/ 	.word	0x00004560


	//   ....[61]....
        /*0298*/ 	.word	0x000045a0


	//   ....[62]....
        /*029c*/ 	.word	0x000045c0


	//   ....[63]....
        /*02a0*/ 	.word	0x000045d0


	//   ....[64]....
        /*02a4*/ 	.word	0x00004600


	//   ....[65]....
        /*02a8*/ 	.word	0x00004620


	//   ....[66]....
        /*02ac*/ 	.word	0x00004640


	//   ....[67]....
        /*02b0*/ 	.word	0x00004660


	//   ....[68]....
        /*02b4*/ 	.word	0x00004690


	//   ....[69]....
        /*02b8*/ 	.word	0x000046b0


	//   ....[70]....
        /*02bc*/ 	.word	0x000046d0


	//   ....[71]....
        /*02c0*/ 	.word	0x000046f0


	//   ....[72]....
        /*02c4*/ 	.word	0x00004720


	//   ....[73]....
        /*02c8*/ 	.word	0x00004740


	//   ....[74]....
        /*02cc*/ 	.word	0x00004760


	//   ....[75]....
        /*02d0*/ 	.word	0x00004780


	//   ....[76]....
        /*02d4*/ 	.word	0x000048a0


	//   ....[77]....
        /*02d8*/ 	.word	0x000048c0


	//   ....[78]....
        /*02dc*/ 	.word	0x000048d0


	//   ....[79]....
        /*02e0*/ 	.word	0x000048e0


	//   ....[80]....
        /*02e4*/ 	.word	0x00004d40


	//   ....[81]....
        /*02e8*/ 	.word	0x00004d80


	//   ....[82]....
        /*02ec*/ 	.word	0x000051c0


	//   ....[83]....
        /*02f0*/ 	.word	0x00005480


	//   ....[84]....
        /*02f4*/ 	.word	0x000054d0


	//   ....[85]....
        /*02f8*/ 	.word	0x00005520


	//   ....[86]....
        /*02fc*/ 	.word	0x00005550


	//   ....[87]....
        /*0300*/ 	.word	0x00005570


	//   ....[88]....
        /*0304*/ 	.word	0x00005640


	//   ....[89]....
        /*0308*/ 	.word	0x00005680


	//   ....[90]....
        /*030c*/ 	.word	0x000056d0


	//   ....[91]....
        /*0310*/ 	.word	0x00005700


	//   ....[92]....
        /*0314*/ 	.word	0x00005720


	//----- nvinfo : EIATTR_VRC_CTA_INIT_COUNT
	.align		4
.L_3629:
        /*0318*/ 	.byte	0x02, 0x4a
	.zero		1
	.zero		1


	//----- nvinfo : EIATTR_EXIT_INSTR_OFFSETS
	.align		4
        /*031c*/ 	.byte	0x04, 0x1c
        /*031e*/ 	.short	(.L_3631 - .L_3630)


	//   ....[0]....
.L_3630:
        /*0320*/ 	.word	0x000057c0


	//   ....[1]....
        /*0324*/ 	.word	0x00005a00


	//----- nvinfo : EIATTR_MAX_THREADS
	.align		4
.L_3631:
        /*0328*/ 	.byte	0x04, 0x05
        /*032a*/ 	.short	(.L_3633 - .L_3632)
.L_3632:
        /*032c*/ 	.word	0x00000020
        /*0330*/ 	.word	0x00000001
        /*0334*/ 	.word	0x00000001


	//----- nvinfo : EIATTR_CRS_STACK_SIZE
	.align		4
.L_3633:
        /*0338*/ 	.byte	0x04, 0x1e
        /*033a*/ 	.short	(.L_3635 - .L_3634)
.L_3634:
        /*033c*/ 	.word	0x00000000


	//----- nvinfo : EIATTR_CBANK_PARAM_SIZE
	.align		4
.L_3635:
        /*0340*/ 	.byte	0x03, 0x19
        /*0342*/ 	.short	0x01f0


	//----- nvinfo : EIATTR_PARAM_CBANK
	.align		4
        /*0344*/ 	.byte	0x04, 0x0a
        /*0346*/ 	.short	(.L_3637 - .L_3636)
	.align		4
.L_3636:
        /*0348*/ 	.word	index@(.nv.constant0._Z25selective_scan_bwd_kernelI32Selective_Scan_bwd_kernel_traitsILi32ELi4ELb0ELb0ELb1ELb1ELb0EN3c104HalfENS1_7complexIfEEEEv12SSMParamsBwd)
        /*034c*/ 	.short	0x0380
        /*034e*/ 	.short	0x01f0


	//----- nvinfo : EIATTR_SW_WAR
	.align		4
.L_3637:
        /*0350*/ 	.byte	0x04, 0x36
        /*0352*/ 	.short	(.L_3639 - .L_3638)
.L_3638:
        /*0354*/ 	.word	0x00000008
.L_3639:


//--------------------- .nv.info._Z25selective_scan_bwd_kernelI32Selective_Scan_bwd_kernel_traitsILi32ELi4ELb0ELb0ELb1ELb1ELb1EN3c104HalfENS1_7complexIfEEEEv12SSMParamsBwd --------------------------
	.section	.nv.info._Z25selective_scan_bwd_kernelI32Selective_Scan_bwd_kernel_traitsILi32ELi4ELb0ELb0ELb1ELb1ELb1EN3c104HalfENS1_7complexIfEEEEv12SSMParamsBwd,"",@"SHT_CUDA_INFO"
	.sectionflags	@""
	.align	4


	//----- nvinfo : EIATTR_CUDA_API_VERSION
	.align		4
        /*0000*/ 	.byte	0x04, 0x37
        /*0002*/ 	.short	(.L_3641 - .L_3640)
.L_3640:
        /*0004*/ 	.word	0x00000082


	//----- nvinfo : EIATTR_KPARAM_INFO
	.align		4
.L_3641:
        /*0008*/ 	.byte	0x04, 0x17
        /*000a*/ 	.short	(.L_3643 - .L_3642)
.L_3642:
        /*000c*/ 	.word	0x00000000
        /*0010*/ 	.short	0x0000
        /*0012*/ 	.short	0x0000
        /*0014*/ 	.byte	0x00, 0xf0, 0xc1, 0x07


	//----- nvinfo : EIATTR_SPARSE_MMA_MASK
	.align		4
.L_3643:
        /*0018*/ 	.byte	0x03, 0x50
        /*001a*/ 	.short	0x0000


	//----- nvinfo : EIATTR_MAXREG_COUNT
	.align		4
        /*001c*/ 	.byte	0x03, 0x1b
        /*001e*/ 	.short	0x00ff


	//----- nvinfo : EIATTR_NUM_BARRIERS
	.align		4
        /*0020*/ 	.byte	0x02, 0x4c
        /*0022*/ 	.byte	0x01
	.zero		1


	//----- nvinfo : EIATTR_MERCURY_ISA_VERSION
	.align		4
        /*0024*/ 	.byte	0x03, 0x5f
        /*0026*/ 	.short	0x0101


	//----- nvinfo : EIATTR_COOP_GROUP_MASK_REGIDS
	.align		4
        /*0028*/ 	.byte	0x04, 0x29
        /*002a*/ 	.short	(.L_3645 - .L_3644)


	//   ....[0]....
.L_3644:
        /*002c*/ 	.word	0xffffffff


	//   ....[1]....
        /*0030*/ 	.word	0xffffffff


	//   ....[2]....
        /*0034*/ 	.word	0xffffffff


	//   ....[3]....
        /*0038*/ 	.word	0xffffffff


	//   ....[4]....
        /*003c*/ 	.word	0xffffffff


	//   ....[5]....
        /*0040*/ 	.word	0xffffffff


	//   ....[6]....
        /*0044*/ 	.word	0xffffffff


	//   ....[7]....
        /*0048*/ 	.word	0xffffffff


	//   ....[8]....
        /*004c*/ 	.word	0xffffffff


	//   ....[9]....
        /*0050*/ 	.word	0xffffffff


	//   ....[10]....
        /*0054*/ 	.word	0xffffffff


	//   ....[11]....
        /*0058*/ 	.word	0xffffffff


	//   ....[12]....
        /*005c*/ 	.word	0xffffffff


	//   ....[13]....
        /*0060*/ 	.word	0xffffffff


	//   ....[14]....
        /*0064*/ 	.word	0xffffffff


	//   ....[15]....
        /*0068*/ 	.word	0xffffffff


	//   ....[16]....
        /*006c*/ 	.word	0xffffffff


	//   ....[17]....
        /*0070*/ 	.word	0xffffffff


	//   ....[18]....
        /*0074*/ 	.word	0xffffffff


	//   ....[19]....
        /*0078*/ 	.word	0xffffffff


	//   ....[20]....
        /*007c*/ 	.word	0xffffffff


	//   ....[21]....
        /*0080*/ 	.word	0xffffffff


	//   ....[22]....
        /*0084*/ 	.word	0xffffffff


	//   ....[23]....
        /*0088*/ 	.word	0xffffffff


	//   ....[24]....
        /*008c*/ 	.word	0xffffffff


	//   ....[25]....
        /*0090*/ 	.word	0xffffffff


	//   ....[26]....
        /*0094*/ 	.word	0xffffffff


	//   ....[27]....
        /*0098*/ 	.word	0xffffffff


	//   ....[28]....
        /*009c*/ 	.word	0xffffffff


	//   ....[29]....
        /*00a0*/ 	.word	0xffffffff


	//   ....[30]....
        /*00a4*/ 	.word	0xffffffff


	//   ....[31]....
        /*00a8*/ 	.word	0xffffffff


	//   ....[32]....
        /*00ac*/ 	.word	0xffffffff


	//   ....[33]....
        /*00b0*/ 	.word	0xffffffff


	//   ....[34]....
        /*00b4*/ 	.word	0xffffffff


	//   ....[35]....
        /*00b8*/ 	.word	0xffffffff


	//   ....[36]....
        /*00bc*/ 	.word	0xffffffff


	//   ....[37]....
        /*00c0*/ 	.word	0xffffffff


	//   ....[38]....
        /*00c4*/ 	.word	0xffffffff


	//   ....[39]....
        /*00c8*/ 	.word	0xffffffff


	//   ....[40]....
        /*00cc*/ 	.word	0xffffffff


	//   ....[41]....
        /*00d0*/ 	.word	0xffffffff


	//   ....[42]....
        /*00d4*/ 	.word	0xffffffff


	//   ....[43]....
        /*00d8*/ 	.word	0xffffffff


	//   ....[44]....
        /*00dc*/ 	.word	0xffffffff


	//   ....[45]....
        /*00e0*/ 	.word	0xffffffff


	//   ....[46]....
        /*00e4*/ 	.word	0xffffffff


	//   ....[47]....
        /*00e8*/ 	.word	0xffffffff


	//   ....[48]....
        /*00ec*/ 	.word	0xffffffff


	//   ....[49]....
        /*00f0*/ 	.word	0xffffffff


	//   ....[50]....
        /*00f4*/ 	.word	0xffffffff


	//   ....[51]....
        /*00f8*/ 	.word	0xffffffff


	//   ....[52]....
        /*00fc*/ 	.word	0xffffffff


	//   ....[53]....
        /*0100*/ 	.word	0xffffffff


	//   ....[54]....
        /*0104*/ 	.word	0xffffffff


	//   ....[55]....
        /*0108*/ 	.word	0xffffffff


	//   ....[56]....
        /*010c*/ 	.word	0xffffffff


	//   ....[57]....
        /*0110*/ 	.word	0xffffffff


	//   ....[58]....
        /*0114*/ 	.word	0xffffffff


	//   ....[59]....
        /*0118*/ 	.word	0xffffffff


	//   ....[60]....
        /*011c*/ 	.word	0xffffffff


	//   ....[61]....
        /*0120*/ 	.word	0xffffffff


	//   ....[62]....
        /*0124*/ 	.word	0xffffffff


	//   ....[63]....
        /*0128*/ 	.word	0xffffffff


	//   ....[64]....
        /*012c*/ 	.word	0xffffffff


	//   ....[65]....
        /*0130*/ 	.word	0xffffffff


	//   ....[66]....
        /*0134*/ 	.word	0xffffffff


	//   ....[67]....
        /*0138*/ 	.word	0xffffffff


	//   ....[68]....
        /*013c*/ 	.word	0xffffffff


	//   ....[69]....
        /*0140*/ 	.word	0xffffffff


	//   ....[70]....
        /*0144*/ 	.word	0xffffffff


	//   ....[71]....
        /*0148*/ 	.word	0xffffffff


	//   ....[72]....
        /*014c*/ 	.word	0xffffffff


	//   ....[73]....
        /*0150*/ 	.word	0xffffffff


	//   ....[74]....
        /*0154*/ 	.word	0xffffffff


	//   ....[75]....
        /*0158*/ 	.word	0xffffffff


	//   ....[76]....
        /*015c*/ 	.word	0xffffffff


	//   ....[77]....
        /*0160*/ 	.word	0xffffffff


	//   ....[78]....
        /*0164*/ 	.word	0xffffffff


	//   ....[79]....
        /*0168*/ 	.word	0xffffffff


	//   ....[80]....
        /*016c*/ 	.word	0xffffffff


	//   ....[81]....
        /*0170*/ 	.word	0xffffffff


	//   ....[82]....
        /*0174*/ 	.word	0xffffffff


	//   ....[83]....
        /*0178*/ 	.word	0xffffffff


	//   ....[84]....
        /*017c*/ 	.word	0xffffffff


	//   ....[85]....
        /*0180*/ 	.word	0xffffffff


	//   ....[86]....
        /*0184*/ 	.word	0xffffffff


	//   ....[87]....
        /*0188*/ 	.word	0xffffffff


	//   ....[88]....
        /*018c*/ 	.word	0xffffffff


	//   ....[89]....
        /*0190*/ 	.word	0xffffffff


	//   ....[90]....
        /*0194*/ 	.word	0xffffffff


	//   ....[91]....
        /*0198*/ 	.word	0xffffffff


	//   ....[92]....
        /*019c*/ 	.word	0xffffffff


	//   ....[93]....
        /*01a0*/ 	.word	0xffffffff


	//   ....[94]....
        /*01a4*/ 	.word	0xffffffff


	//   ....[95]....
        /*01a8*/ 	.word	0xffffffff


	//   ....[96]....
        /*01ac*/ 	.word	0xffffffff


	//----- nvinfo : EIATTR_COOP_GROUP_INSTR_OFFSETS
	.align		4
.L_3645:
        /*01b0*/ 	.byte	0x04, 0x28
        /*01b2*/ 	.short	(.L_3647 - .L_3646)


	//   ....[0]....
.L_3646:
        /*01b4*/ 	.word	0x00000e50


	//   ....[1]....
        /*01b8*/ 	.word	0x00000f80


	//   ....[2]....
        /*01bc*/ 	.word	0x000010c0


	//   ....[3]....
        /*01c0*/ 	.word	0x00001c00


	//   ....[4]....
        /*01c4*/ 	.word	0x00001e50


	//   ....[5]....
        /*01c8*/ 	.word	0x00002050


	//   ....[6]....
        /*01cc*/ 	.word	0x000022d0


	//   ....[7]....
        /*01d0*/ 	.word	0x00002d80


	//   ....[8]....
        /*01d4*/ 	.word	0x00003500


	//   ....[9]....
        /*01d8*/ 	.word	0x00003520


	//   ....[10]....
        /*01dc*/ 	.word	0x00003530


	//   ....[11]....
        /*01e0*/ 	.word	0x00003540


	//   ....[12]....
        /*01e4*/ 	.word	0x000035d0


	//   ....[13]....
        /*01e8*/ 	.word	0x00003610


	//   ....[14]....
        /*01ec*/ 	.word	0x00003620


	//   ....[15]....
        /*01f0*/ 	.word	0x00003630


	//   ....[16]....
        /*01f4*/ 	.word	0x000036d0


	//   ....[17]....
        /*01f8*/ 	.word	0x00003700


	//   ....[18]....
        /*01fc*/ 	.word	0x00003710


	//   ....[19]....
        /*0200*/ 	.word	0x00003720


	//   ....[20]....
        /*0204*/ 	.word	0x000037c0


	//   ....[21]....
        /*0208*/ 	.word	0x000037f0


	//   ....[22]....
        /*020c*/ 	.word	0x00003800


	//   ....[23]....
        /*0210*/ 	.word	0x00003810


	//   ....[24]....
        /*0214*/ 	.word	0x000038b0


	//   ....[25]....
        /*0218*/ 	.word	0x000038e0


	//   ....[26]....
        /*021c*/ 	.word	0x000038f0


	//   ....[27]....
        /*0220*/ 	.word	0x00003900


	//   ....[28]....
        /*0224*/ 	.word	0x00003a20


	//   ....[29]....
        /*0228*/ 	.word	0x00003a30


	//   ....[30]....
        /*022c*/ 	.word	0x00003a60


	//   ....[31]....
        /*0230*/ 	.word	0x00003a70


	//   ....[32]....
        /*0234*/ 	.word	0x00003a80


	//   ....[33]....
        /*0238*/ 	.word	0x00003a90


	//   ....[34]....
        /*023c*/ 	.word	0x00003d30


	//   ....[35]....
        /*0240*/ 	.word	0x00003d40


	//   ....[36]....
        /*0244*/ 	.word	0x00003d50


	//   ....[37]....
        /*0248*/ 	.word	0x00003d60


	//   ....[38]....
        /*024c*/ 	.word	0x00003e40


	//   ....[39]....
        /*0250*/ 	.word	0x00003e60


	//   ....[40]....
        /*0254*/ 	.word	0x00003e70


	//   ....[41]....
        /*0258*/ 	.word	0x00003e80


	//   ....[42]....
        /*025c*/ 	.word	0x00003f60


	//   ....[43]....
        /*0260*/ 	.word	0x00003f80


	//   ....[44]....
        /*0264*/ 	.word	0x00003f90


	//   ....[45]....
        /*0268*/ 	.word	0x00003fa0


	//   ....[46]....
        /*026c*/ 	.word	0x00004080


	//   ....[47]....
        /*0270*/ 	.word	0x000040a0


	//   ....[48]....
        /*0274*/ 	.word	0x000040b0


	//   ....[49]....
        /*0278*/ 	.word	0x000040c0


	//   ....[50]....
        /*027c*/ 	.word	0x000041a0


	//   ....[51]....
        /*0280*/ 	.word	0x000041c0


	//   ....[52]....
        /*0284*/ 	.word	0x000041d0


	//   ....[53]....
        /*0288*/ 	.word	0x000041e0


	//   ....[54]....
        /*028c*/ 	.word	0x000042b0


	//   ....[55]....
        /*0290*/ 	.word	0x000042e0


	//   ....[56]....
        /*0294*/ 	.word	0x000042f0


	//   ....[57]....
        /*0298*/ 	.word	0x00004300


	//   ....[58]....
        /*029c*/ 	.word	0x00004310


	//   ....[59]....
        /*02a0*/ 	.word	0x00004320


	//   ....[60]....
        /*02a4*/ 	.word	0x00004330


	//   ....[61]....
        /*02a8*/ 	.word	0x00004350


	//   ....[62]....
        /*02ac*/ 	.word	0x00004370


	//   ....[63]....
        /*02b0*/ 	.word	0x000043a0


	//   ....[64]....
        /*02b4*/ 	.word	0x00005060


	//   ....[65]....
        /*02b8*/ 	.word	0x000050a0


	//   ....[66]....
        /*02bc*/ 	.word	0x000050c0


	//   ....[67]....
        /*02c0*/ 	.word	0x000050d0


	//   ....[68]....
        /*02c4*/ 	.word	0x00005100


	//   ....[69]....
        /*02c8*/ 	.word	0x00005120


	//   ....[70]....
        /*02cc*/ 	.word	0x00005140


	//   ....[71]....
        /*02d0*/ 	.word	0x00005160


	//   ....[72]....
        /*02d4*/ 	.word	0x00005190


	//   ....[73]....
        /*02d8*/ 	.word	0x000051b0


	//   ....[74]....
        /*02dc*/ 	.word	0x000051d0


	//   ....[75]....
        /*02e0*/ 	.word	0x000051f0


	//   ....[76]....
        /*02e4*/ 	.word	0x00005220


	//   ....[77]....
        /*02e8*/ 	.word	0x00005240


	//   ....[78]....
        /*02ec*/ 	.word	0x00005260


	//   ....[79]....
        /*02f0*/ 	.word	0x00005280


	//   ....[80]....
        /*02f4*/ 	.word	0x00005370


	//   ....[81]....
        /*02f8*/ 	.word	0x000053b0


	//   ....[82]....
        /*02fc*/ 	.word	0x000053d0


	//   ....[83]....
        /*0300*/ 	.word	0x000053e0


	//   ....[84]....
        /*0304*/ 	.word	0x00005840


	//   ....[85]....
        /*0308*/ 	.word	0x00005880


	//   ....[86]....
        /*030c*/ 	.word	0x00005cb0


	//   ....[87]....
        /*0310*/ 	.word	0x00005f70


	//   ....[88]....
        /*0314*/ 	.word	0x00005fc0


	//   ....[89]....
        /*0318*/ 	.word	0x00006010


	//   ....[90]....
        /*031c*/ 	.word	0x00006040


	//   ....[91]....
        /*0320*/ 	.word	0x00006060


	//   ....[92]....
        /*0324*/ 	.word	0x00006130


	//   ....[93]....
        /*0328*/ 	.word	0x00006170


	//   ....[94]....
        /*032c*/ 	.word	0x000061c0


	//   ....[95]....
        /*0330*/ 	.word	0x000061f0


	//   ....[96]....
        /*0334*/ 	.word	0x00006210


	//----- nvinfo : EIATTR_VRC_CTA_INIT_COUNT
	.align		4
.L_3647:
        /*0338*/ 	.byte	0x02, 0x4a
	.zero		1
	.zero		1


	//----- nvinfo : EIATTR_EXIT_INSTR_OFFSETS
	.align		4
        /*033c*/ 	.byte	0x04, 0x1c
        /*033e*/ 	.short	(.L_3649 - .L_3648)


	//   ....[0]....
.L_3648:
        /*0340*/ 	.word	0x000062b0


	//   ....[1]....
        /*0344*/ 	.word	0x000064f0


	//----- nvinfo : EIATTR_MAX_THREADS
	.align		4
.L_3649:
        /*0348*/ 	.byte	0x04, 0x05
        /*034a*/ 	.short	(.L_3651 - .L_3650)
.L_3650:
        /*034c*/ 	.word	0x00000020
        /*0350*/ 	.word	0x00000001
        /*0354*/ 	.word	0x00000001


	//----- nvinfo : EIATTR_CRS_STACK_SIZE
	.align		4
.L_3651:
        /*0358*/ 	.byte	0x04, 0x1e
        /*035a*/ 	.short	(.L_3653 - .L_3652)
.L_3652:
        /*035c*/ 	.word	0x00000000


	//----- nvinfo : EIATTR_CBANK_PARAM_SIZE
	.align		4
.L_3653:
        /*0360*/ 	.byte	0x03, 0x19
        /*0362*/ 	.short	0x01f0


	//----- nvinfo : EIATTR_PARAM_CBANK
	.align		4
        /*0364*/ 	.byte	0x04, 0x0a
        /*0366*/ 	.short	(.L_3655 - .L_3654)
	.align		4
.L_3654:
        /*0368*/ 	.word	index@(.nv.constant0._Z25selective_scan_bwd_kernelI32Selective_Scan_bwd_kernel_traitsILi32ELi4ELb0ELb0ELb1ELb1ELb1EN3c104HalfENS1_7complexIfEEEEv12SSMParamsBwd)
        /*036c*/ 	.short	0x0380
        /*036e*/ 	.short	0x01f0


	//----- nvinfo : EIATTR_SW_WAR
	.align		4
.L_3655:
        /*0370*/ 	.byte	0x04, 0x36
        /*0372*/ 	.short	(.L_3657 - .L_3656)
.L_3656:
        /*0374*/ 	.word	0x00000008
.L_3657:


//--------------------- .nv.info._Z25selective_scan_bwd_kernelI32Selective_Scan_bwd_kernel_traitsILi32ELi4ELb0ELb1ELb0ELb0ELb0EN3c104HalfENS1_7complexIfEEEEv12SSMParamsBwd --------------------------
	.section	.nv.info._Z25selective_scan_bwd_kernelI32Selective_Scan_bwd_kernel_traitsILi32ELi4ELb0ELb1ELb0ELb0ELb0EN3c104HalfENS1_7complexIfEEEEv12SSMParamsBwd,"",@"SHT_CUDA_INFO"
	.sectionflags	@""
	.align	4


	//----- nvinfo : EIATTR_CUDA_API_VERSION
	.align		4
        /*0000*/ 	.byte	0x04, 0x37
        /*0002*/ 	.short	(.L_3659 - .L_3658)
.L_3658:
        /*0004*/ 	.word	0x00000082


	//----- nvinfo : EIATTR_KPARAM_INFO
	.align		4
.L_3659:
        /*0008*/ 	.byte	0x04, 0x17
        /*000a*/ 	.short	(.L_3661 - .L_3660)
.L_3660:
        /*000c*/ 	.word	0x00000000
        /*0010*/ 	.short	0x0000
        /*0012*/ 	.short	0x0000
        /*0014*/ 	.byte	0x00, 0xf0, 0xc1, 0x07


	//----- nvinfo : EIATTR_SPARSE_MMA_MASK
	.align		4
.L_3661:
        /*0018*/ 	.byte	0x03, 0x50
        /*001a*/ 	.short	0x0000


	//----- nvinfo : EIATTR_MAXREG_COUNT
	.align		4
        /*001c*/ 	.byte	0x03, 0x1b
        /*001e*/ 	.short	0x00ff


	//----- nvinfo : EIATTR_NUM_BARRIERS
	.align		4
        /*0020*/ 	.byte	0x02, 0x4c
        /*0022*/ 	.byte	0x01
	.zero		1


	//----- nvinfo : EIATTR_MERCURY_ISA_VERSION
	.align		4
        /*0024*/ 	.byte	0x03, 0x5f
        /*0026*/ 	.short	0x0101


	//----- nvinfo : EIATTR_COOP_GROUP_MASK_REGIDS
	.align		4
        /*0028*/ 	.byte	0x04, 0x29
        /*002a*/ 	.short	(.L_3663 - .L_3662)


	//   ....[0]....
.L_3662:
        /*002c*/ 	.word	0xffffffff


	//   ....[1]....
        /*0030*/ 	.word	0xffffffff


	//   ....[2]....
        /*0034*/ 	.word	0xffffffff


	//   ....[3]....
        /*0038*/ 	.word	0xffffffff


	//   ....[4]....
        /*003c*/ 	.word	0xffffffff


	//   ....[5]....
        /*0040*/ 	.word	0xffffffff


	//   ....[6]....
        /*0044*/ 	.word	0xffffffff


	//   ....[7]....
        /*0048*/ 	.word	0xffffffff


	//   ....[8]....
        /*004c*/ 	.word	0xffffffff


	//   ....[9]....
        /*0050*/ 	.word	0xffffffff


	//   ....[10]....
        /*0054*/ 	.word	0xffffffff


	//   ....[11]....
        /*0058*/ 	.word	0xffffffff


	//   ....[12]....
        /*005c*/ 	.word	0xffffffff


	//   ....[13]....
        /*0060*/ 	.word	0xffffffff


	//   ....[14]....
        /*0064*/ 	.word	0xffffffff


	//   ....[15]....
        /*0068*/ 	.word	0xffffffff


	//   ....[16]....
        /*006c*/ 	.word	0xffffffff


	//   ....[17]....
        /*0070*/ 	.word	0xffffffff


	//   ....[18]....
        /*0074*/ 	.word	0xffffffff


	//   ....[19]....
        /*0078*/ 	.word	0xffffffff


	//   ....[20]....
        /*007c*/ 	.word	0xffffffff


	//   ....[21]....
        /*0080*/ 	.word	0xffffffff


	//   ....[22]....
        /*0084*/ 	.word	0xffffffff


	//   ....[23]....
        /*0088*/ 	.word	0xffffffff


	//   ....[24]....
        /*008c*/ 	.word	0xffffffff


	//   ....[25]....
        /*0090*/ 	.word	0xffffffff


	//   ....[26]....
        /*0094*/ 	.word	0xffffffff


	//   ....[27]....
        /*0098*/ 	.word	0xffffffff


	//   ....[28]....
        /*009c*/ 	.word	0xffffffff


	//   ....[29]....
        /*00a0*/ 	.word	0xffffffff


	//   ....[30]....
        /*00a4*/ 	.word	0xffffffff


	//   ....[31]....
        /*00a8*/ 	.word	0xffffffff


	//   ....[32]....
        /*00ac*/ 	.word	0xffffffff


	//   ....[33]....
        /*00b0*/ 	.word	0xffffffff


	//   ....[34]....
        /*00b4*/ 	.word	0xffffffff


	//   ....[35]....
        /*00b8*/ 	.word	0xffffffff


	//   ....[36]....
        /*00bc*/ 	.word	0xffffffff


	//   ....[37]....
        /*00c0*/ 	.word	0xffffffff


	//   ....[38]....
        /*00c4*/ 	.word	0xffffffff


	//   ....[39]....
        /*00c8*/ 	.word	0xffffffff


	//   ....[40]....
        /*00cc*/ 	.word	0xffffffff


	//   ....[41]....
        /*00d0*/ 	.word	0xffffffff


	//   ....[42]....
        /*00d4*/ 	.word	0xffffffff


	//   ....[43]....
        /*00d8*/ 	.word	0xffffffff


	//   ....[44]....
        /*00dc*/ 	.word	0xffffffff


	//   ....[45]....
        /*00e0*/ 	.word	0xffffffff


	//   ....[46]....
        /*00e4*/ 	.word	0xffffffff


	//   ....[47]....
        /*00e8*/ 	.word	0xffffffff


	//   ....[48]....
        /*00ec*/ 	.word	0xffffffff


	//   ....[49]....
        /*00f0*/ 	.word	0xffffffff


	//   ....[50]....
        /*00f4*/ 	.word	0xffffffff


	//   ....[51]....
        /*00f8*/ 	.word	0xffffffff


	//   ....[52]....
        /*00fc*/ 	.word	0xffffffff


	//   ....[53]....
        /*0100*/ 	.word	0xffffffff


	//   ....[54]....
        /*0104*/ 	.word	0xffffffff


	//   ....[55]....
        /*0108*/ 	.word	0xffffffff


	//   ....[56]....
        /*010c*/ 	.word	0xffffffff


	//   ....[57]....
        /*0110*/ 	.word	0xffffffff


	//   ....[58]....
        /*0114*/ 	.word	0xffffffff


	//   ....[59]....
        /*0118*/ 	.word	0xffffffff


	//   ....[60]....
        /*011c*/ 	.word	0xffffffff


	//   ....[61]....
        /*0120*/ 	.word	0xffffffff


	//   ....[62]....
        /*0124*/ 	.word	0xffffffff


	//   ....[63]....
        /*0128*/ 	.word	0xffffffff


	//   ....[64]....
        /*012c*/ 	.word	0xffffffff


	//   ....[65]....
        /*0130*/ 	.word	0xffffffff


	//   ....[66]....
        /*0134*/ 	.word	0xffffffff


	//   ....[67]....
        /*0138*/ 	.word	0xffffffff


	//   ....[68]....
        /*013c*/ 	.word	0xffffffff


	//   ....[69]....
        /*0140*/ 	.word	0xffffffff


	//   ....[70]....
        /*0144*/ 	.word	0xffffffff


	//   ....[71]....
        /*0148*/ 	.word	0xffffffff


	//   ....[72]....
        /*014c*/ 	.word	0xffffffff


	//   ....[73]....
        /*0150*/ 	.word	0xffffffff


	//   ....[74]....
        /*0154*/ 	.word	0xffffffff


	//   ....[75]....
        /*0158*/ 	.word	0xffffffff


	//   ....[76]....
        /*015c*/ 	.word	0xffffffff


	//   ....[77]....
        /*0160*/ 	.word	0xffffffff


	//   ....[78]....
        /*0164*/ 	.word	0xffffffff


	//   ....[79]....
        /*0168*/ 	.word	0xffffffff


	//   ....[80]....
        /*016c*/ 	.word	0xffffffff


	//   ....[81]....
        /*0170*/ 	.word	0xffffffff


	//   ....[82]....
        /*0174*/ 	.word	0xffffffff


	//   ....[83]....
        /*0178*/ 	.word	0xffffffff


	//   ....[84]....
        /*017c*/ 	.word	0xffffffff


	//   ....[85]....
        /*0180*/ 	.word	0xffffffff


	//   ....[86]....
        /*0184*/ 	.word	0xffffffff


	//   ....[87]....
        /*0188*/ 	.word	0xffffffff


	//   ....[88]....
        /*018c*/ 	.word	0xffffffff


	//   ....[89]....
        /*0190*/ 	.word	0xffffffff


	//   ....[90]....
        /*0194*/ 	.word	0xffffffff


	//   ....[91]....
        /*0198*/ 	.word	0xffffffff


	//----- nvinfo : EIATTR_COOP_GROUP_INSTR_OFFSETS
	.align		4
.L_3663:
        /*019c*/ 	.byte	0x04, 0x28
        /*019e*/ 	.short	(.L_3665 - .L_3664)


	//   ....[0]....
.L_3664:
        /*01a0*/ 	.word	0x00000e20


	//   ....[1]....
        /*01a4*/ 	.word	0x00000f30


	//   ....[2]....
        /*01a8*/ 	.word	0x00001060


	//   ....[3]....
        /*01ac*/ 	.word	0x000018f0


	//   ....[4]....
        /*01b0*/ 	.word	0x00002090


	//   ....[5]....
        /*01b4*/ 	.word	0x000020c0


	//   ....[6]....
        /*01b8*/ 	.word	0x000020e0


	//   ....[7]....
        /*01bc*/ 	.word	0x000020f0


	//   ....[8]....
        /*01c0*/ 	.word	0x00002180


	//   ....[9]....
        /*01c4*/ 	.word	0x000021c0


	//   ....[10]....
        /*01c8*/ 	.word	0x000021d0


	//   ....[11]....
        /*01cc*/ 	.word	0x000021e0


	//   ....[12]....
        /*01d0*/ 	.word	0x00002280


	//   ....[13]....
        /*01d4*/ 	.word	0x000022b0


	//   ....[14]....
        /*01d8*/ 	.word	0x000022c0


	//   ....[15]....
        /*01dc*/ 	.word	0x000022d0


	//   ....[16]....
        /*01e0*/ 	.word	0x00002370


	//   ....[17]....
        /*01e4*/ 	.word	0x000023a0


	//   ....[18]....
        /*01e8*/ 	.word	0x000023b0


	//   ....[19]....
        /*01ec*/ 	.word	0x000023c0


	//   ....[20]....
        /*01f0*/ 	.word	0x00002460


	//   ....[21]....
        /*01f4*/ 	.word	0x00002490


	//   ....[22]....
        /*01f8*/ 	.word	0x000024a0


	//   ....[23]....
        /*01fc*/ 	.word	0x000024b0


	//   ....[24]....
        /*0200*/ 	.word	0x000025d0


	//   ....[25]....
        /*0204*/ 	.word	0x000025e0


	//   ....[26]....
        /*0208*/ 	.word	0x00002600


	//   ....[27]....
        /*020c*/ 	.word	0x00002610


	//   ....[28]....
        /*0210*/ 	.word	0x00002620


	//   ....[29]....
        /*0214*/ 	.word	0x00002630


	//   ....[30]....
        /*0218*/ 	.word	0x000028e0


	//   ....[31]....
        /*021c*/ 	.word	0x000028f0


	//   ....[32]....
        /*0220*/ 	.word	0x00002900


	//   ....[33]....
        /*0224*/ 	.word	0x00002910


	//   ....[34]....
        /*0228*/ 	.word	0x000029f0


	//   ....[35]....
        /*022c*/ 	.word	0x00002a10


	//   ....[36]....
        /*0230*/ 	.word	0x00002a20


	//   ....[37]....
        /*0234*/ 	.word	0x00002a30


	//   ....[38]....
        /*0238*/ 	.word	0x00002b10


	//   ....[39]....
        /*023c*/ 	.word	0x00002b30


	//   ....[40]....
        /*0240*/ 	.word	0x00002b40


	//   ....[41]....
        /*0244*/ 	.word	0x00002b50


	//   ....[42]....
        /*0248*/ 	.word	0x00002c30


	//   ....[43]....
        /*024c*/ 	.word	0x00002c50


	//   ....[44]....
        /*0250*/ 	.word	0x00002c60


	//   ....[45]....
        /*0254*/ 	.word	0x00002c70


	//   ....[46]....
        /*0258*/ 	.word	0x00002d50


	//   ....[47]....
        /*025c*/ 	.word	0x00002d70


	//   ....[48]....
        /*0260*/ 	.word	0x00002d80


	//   ....[49]....
        /*0264*/ 	.word	0x00002d90


	//   ....[50]....
        /*0268*/ 	.word	0x00002e60


	//   ....[51]....
        /*026c*/ 	.word	0x00002e90


	//   ....[52]....
        /*0270*/ 	.word	0x00002ea0


	//   ....[53]....
        /*0274*/ 	.word	0x00002eb0


	//   ....[54]....
        /*0278*/ 	.word	0x00002ec0


	//   ....[55]....
        /*027c*/ 	.word	0x00002ed0


	//   ....[56]....
        /*0280*/ 	.word	0x00002ee0


	//   ....[57]....
        /*0284*/ 	.word	0x00002f00


	//   ....[58]....
        /*0288*/ 	.word	0x00002f20


	//   ....[59]....
        /*028c*/ 	.word	0x00002fa0


	//   ....[60]....
        /*0290*/ 	.word	0x00003a50


	//   ....[61]....
        /*0294*/ 	.word	0x00003a90


	//   ....[62]....
        /*0298*/ 	.word	0x00003ad0


	//   ....[63]....
        /*029c*/ 	.word	0x00003af0


	//   ....[64]....
        /*02a0*/ 	.word	0x00003b20


	//   ....[65]....
        /*02a4*/ 	.word	0x00003b40


	//   ....[66]....
        /*02a8*/ 	.word	0x00003b60


	//   ....[67]....
        /*02ac*/ 	.word	0x00003b80


	//   ....[68]....
        /*02b0*/ 	.word	0x00003bb0


	//   ....[69]....
        /*02b4*/ 	.word	0x00003bd0


	//   ....[70]....
        /*02b8*/ 	.word	0x00003bf0


	//   ....[71]....
        /*02bc*/ 	.word	0x00003c10


	//   ....[72]....
        /*02c0*/ 	.word	0x00003c40


	//   ....[73]....
        /*02c4*/ 	.word	0x00003c60


	//   ....[74]....
        /*02c8*/ 	.word	0x00003c80


	//   ....[75]....
        /*02cc*/ 	.word	0x00003ca0


	//   ....[76]....
        /*02d0*/ 	.word	0x00003de0


	//   ....[77]....
        /*02d4*/ 	.word	0x00003e20


	//   ....[78]....
        /*02d8*/ 	.word	0x00003e30


	//   ....[79]....
        /*02dc*/ 	.word	0x00003e40


	//   ....[80]....
        /*02e0*/ 	.word	0x00004240


	//   ....[81]....
        /*02e4*/ 	.word	0x00004410


	//   ....[82]....
        /*02e8*/ 	.word	0x000046d0


	//   ....[83]....
        /*02ec*/ 	.word	0x00004720


	//   ....[84]....
        /*02f0*/ 	.word	0x00004770


	//   ....[85]....
        /*02f4*/ 	.word	0x000047a0


	//   ....[86]....
        /*02f8*/ 	.word	0x000047c0


	//   ....[87]....
        /*02fc*/ 	.word	0x00004890


	//   ....[88]....
        /*0300*/ 	.word	0x000048d0


	//   ....[89]....
        /*0304*/ 	.word	0x00004920


	//   ....[90]....
        /*0308*/ 	.word	0x00004950


	//   ....[91]....
        /*030c*/ 	.word	0x00004970


	//----- nvinfo : EIATTR_VRC_CTA_INIT_COUNT
	.align		4
.L_3665:
        /*0310*/ 	.byte	0x02, 0x4a
	.zero		1
	.zero		1


	//----- nvinfo : EIATTR_EXIT_INSTR_OFFSETS
	.align		4
        /*0314*/ 	.byte	0x04, 0x1c
        /*0316*/ 	.short	(.L_3667 - .L_3666)


	//   ....[0]....
.L_3666:
        /*0318*/ 	.word	0x00004a10


	//   ....[1]....
        /*031c*/ 	.word	0x00004c90


	//----- nvinfo : EIATTR_MAX_THREADS
	.align		4
.L_3667:
        /*0320*/ 	.byte	0x04, 0x05
        /*0322*/ 	.short	(.L_3669 - .L_3668)
.L_3668:
        /*0324*/ 	.word	0x00000020
        /*0328*/ 	.word	0x00000001
        /*032c*/ 	.word	0x00000001


	//----- nvinfo : EIATTR_CRS_STACK_SIZE
	.align		4
.L_3669:
        /*0330*/ 	.byte	0x04, 0x1e
        /*0332*/ 	.short	(.L_3671 - .L_3670)
.L_3670:
        /*0334*/ 	.word	0x00000000


	//----- nvinfo : EIATTR_CBANK_PARAM_SIZE
	.align		4
.L_3671:
        /*0338*/ 	.byte	0x03, 0x19
        /*033a*/ 	.short	0x01f0


	//----- nvinfo : EIATTR_PARAM_CBANK
	.align		4
        /*033c*/ 	.byte	0x04, 0x0a
        /*033e*/ 	.short	(.L_3673 - .L_3672)
	.align		4
.L_3672:
        /*0340*/ 	.word	index@(.nv.constant0._Z25selective_scan_bwd_kernelI32Selective_Scan_bwd_kernel_traitsILi32ELi4ELb0ELb1ELb0ELb0ELb0EN3c104HalfENS1_7complexIfEEEEv12SSMParamsBwd)
        /*0344*/ 	.short	0x0380
        /*0346*/ 	.short	0x01f0


	//----- nvinfo : EIATTR_SW_WAR
	.align		4
.L_3673:
        /*0348*/ 	.byte	0x04, 0x36
        /*034a*/ 	.short	(.L_3675 - .L_3674)
.L_3674:
        /*034c*/ 	.word	0x00000008
.L_3675:


//--------------------- .nv.info._Z25selective_scan_bwd_kernelI32Selective_Scan_bwd_kernel_traitsILi32ELi4ELb0ELb1ELb0ELb0ELb1EN3c104HalfENS1_7complexIfEEEEv12SSMParamsBwd --------------------------
	.section	.nv.info._Z25selective_scan_bwd_kernelI32Selective_Scan_bwd_kernel_traitsILi32ELi4ELb0ELb1ELb0ELb0ELb1EN3c104HalfENS1_7complexIfEEEEv12SSMParamsBwd,"",@"SHT_CUDA_INFO"
	.sectionflags	@""
	.align	4


	//----- nvinfo : EIATTR_CUDA_API_VERSION
	.align		4
        /*0000*/ 	.byte	0x04, 0x37
        /*0002*/ 	.short	(.L_3677 - .L_3676)
.L_3676:
        /*0004*/ 	.word	0x00000082


	//----- nvinfo : EIATTR_KPARAM_INFO
	.align		4
.L_3677:
        /*0008*/ 	.byte	0x04, 0x17
        /*000a*/ 	.short	(.L_3679 - .L_3678)
.L_3678:
        /*000c*/ 	.word	0x00000000
        /*0010*/ 	.short	0x0000
        /*0012*/ 	.short	0x0000
        /*0014*/ 	.byte	0x00, 0xf0, 0xc1, 0x07


	//----- nvinfo : EIATTR_SPARSE_MMA_MASK
	.align		4
.L_3679:
        /*0018*/ 	.byte	0x03, 0x50
        /*001a*/ 	.short	0x0000


	//----- nvinfo : EIATTR_MAXREG_COUNT
	.align		4
        /*001c*/ 	.byte	0x03, 0x1b
        /*001e*/ 	.short	0x00ff


	//----- nvinfo : EIATTR_NUM_BARRIERS
	.align		4
        /*0020*/ 	.byte	0x02, 0x4c
        /*0022*/ 	.byte	0x01
	.zero		1


	//----- nvinfo : EIATTR_MERCURY_ISA_VERSION
	.align		4
        /*0024*/ 	.byte	0x03, 0x5f
        /*0026*/ 	.short	0x0101


	//----- nvinfo : EIATTR_COOP_GROUP_MASK_REGIDS
	.align		4
        /*0028*/ 	.byte	0x04, 0x29
        /*002a*/ 	.short	(.L_3681 - .L_3680)


	//   ....[0]....
.L_3680:
        /*002c*/ 	.word	0xffffffff


	//   ....[1]....
        /*0030*/ 	.word	0xffffffff


	//   ....[2]....
        /*0034*/ 	.word	0xffffffff


	//   ....[3]....
        /*0038*/ 	.word	0xffffffff


	//   ....[4]....
        /*003c*/ 	.word	0xffffffff


	//   ....[5]....
        /*0040*/ 	.word	0xffffffff


	//   ....[6]....
        /*0044*/ 	.word	0xffffffff


	//   ....[7]....
        /*0048*/ 	.word	0xffffffff


	//   ....[8]....
        /*004c*/ 	.word	0xffffffff


	//   ....[9]....
        /*0050*/ 	.word	0xffffffff


	//   ....[10]....
        /*0054*/ 	.word	0xffffffff


	//   ....[11]....
        /*0058*/ 	.word	0xffffffff


	//   ....[12]....
        /*005c*/ 	.word	0xffffffff


	//   ....[13]....
        /*0060*/ 	.word	0xffffffff


	//   ....[14]....
        /*0064*/ 	.word	0xffffffff


	//   ....[15]....
        /*0068*/ 	.word	0xffffffff


	//   ....[16]....
        /*006c*/ 	.word	0xffffffff


	//   ....[17]....
        /*0070*/ 	.word	0xffffffff


	//   ....[18]....
        /*0074*/ 	.word	0xffffffff


	//   ....[19]....
        /*0078*/ 	.word	0xffffffff


	//   ....[20]....
        /*007c*/ 	.word	0xffffffff


	//   ....[21]....
        /*0080*/ 	.word	0xffffffff


	//   ....[22]....
        /*0084*/ 	.word	0xffffffff


	//   ....[23]....
        /*0088*/ 	.word	0xffffffff


	//   ....[24]....
        /*008c*/ 	.word	0xffffffff


	//   ....[25]....
        /*0090*/ 	.word	0xffffffff


	//   ....[26]....
        /*0094*/ 	.word	0xffffffff


	//   ....[27]....
        /*0098*/ 	.word	0xffffffff


	//   ....[28]....
        /*009c*/ 	.word	0xffffffff


	//   ....[29]....
        /*00a0*/ 	.word	0xffffffff


	//   ....[30]....
        /*00a4*/ 	.word	0xffffffff


	//   ....[31]....
        /*00a8*/ 	.word	0xffffffff


	//   ....[32]....
        /*00ac*/ 	.word	0xffffffff


	//   ....[33]....
        /*00b0*/ 	.word	0xffffffff


	//   ....[34]....
        /*00b4*/ 	.word	0xffffffff


	//   ....[35]....
        /*00b8*/ 	.word	0xffffffff


	//   ....[36]....
        /*00bc*/ 	.word	0xffffffff


	//   ....[37]....
        /*00c0*/ 	.word	0xffffffff


	//   ....[38]....
        /*00c4*/ 	.word	0xffffffff


	//   ....[39]....
        /*00c8*/ 	.word	0xffffffff


	//   ....[40]....
        /*00cc*/ 	.word	0xffffffff


	//   ....[41]....
        /*00d0*/ 	.word	0xffffffff


	//   ....[42]....
        /*00d4*/ 	.word	0xffffffff


	//   ....[43]....
        /*00d8*/ 	.word	0xffffffff


	//   ....[44]....
        /*00dc*/ 	.word	0xffffffff


	//   ....[45]....
        /*00e0*/ 	.word	0xffffffff


	//   ....[46]....
        /*00e4*/ 	.word	0xffffffff


	//   ....[47]....
        /*00e8*/ 	.word	0xffffffff


	//   ....[48]....
        /*00ec*/ 	.word	0xffffffff


	//   ....[49]....
        /*00f0*/ 	.word	0xffffffff


	//   ....[50]....
        /*00f4*/ 	.word	0xffffffff


	//   ....[51]....
        /*00f8*/ 	.word	0xffffffff


	//   ....[52]....
        /*00fc*/ 	.word	0xffffffff


	//   ....[53]....
        /*0100*/ 	.word	0xffffffff


	//   ....[54]....
        /*0104*/ 	.word	0xffffffff


	//   ....[55]....
        /*0108*/ 	.word	0xffffffff


	//   ....[56]....
        /*010c*/ 	.word	0xffffffff


	//   ....[57]....
        /*0110*/ 	.word	0xffffffff


	//   ....[58]....
        /*0114*/ 	.word	0xffffffff


	//   ....[59]....
        /*0118*/ 	.word	0xffffffff


	//   ....[60]....
        /*011c*/ 	.word	0xffffffff


	//   ....[61]....
        /*0120*/ 	.word	0xffffffff


	//   ....[62]....
        /*0124*/ 	.word	0xffffffff


	//   ....[63]....
        /*0128*/ 	.word	0xffffffff


	//   ....[64]....
        /*012c*/ 	.word	0xffffffff


	//   ....[65]....
        /*0130*/ 	.word	0xffffffff


	//   ....[66]....
        /*0134*/ 	.word	0xffffffff


	//   ....[67]....
        /*0138*/ 	.word	0xffffffff


	//   ....[68]....
        /*013c*/ 	.word	0xffffffff


	//   ....[69]....
        /*0140*/ 	.word	0xffffffff


	//   ....[70]....
        /*0144*/ 	.word	0xffffffff


	//   ....[71]....
        /*0148*/ 	.word	0xffffffff


	//   ....[72]....
        /*014c*/ 	.word	0xffffffff


	//   ....[73]....
        /*0150*/ 	.word	0xffffffff


	//   ....[74]....
        /*0154*/ 	.word	0xffffffff


	//   ....[75]....
        /*0158*/ 	.word	0xffffffff


	//   ....[76]....
        /*015c*/ 	.word	0xffffffff


	//   ....[77]....
        /*0160*/ 	.word	0xffffffff


	//   ....[78]....
        /*0164*/ 	.word	0xffffffff


	//   ....[79]....
        /*0168*/ 	.word	0xffffffff


	//   ....[80]....
        /*016c*/ 	.word	0xffffffff


	//   ....[81]....
        /*0170*/ 	.word	0xffffffff


	//   ....[82]....
        /*0174*/ 	.word	0xffffffff


	//   ....[83]....
        /*0178*/ 	.word	0xffffffff


	//   ....[84]....
        /*017c*/ 	.word	0xffffffff


	//   ....[85]....
        /*0180*/ 	.word	0xffffffff


	//   ....[86]....
        /*0184*/ 	.word	0xffffffff


	//   ....[87]....
        /*0188*/ 	.word	0xffffffff


	//   ....[88]....
        /*018c*/ 	.word	0xffffffff


	//   ....[89]....
        /*0190*/ 	.word	0xffffffff


	//   ....[90]....
        /*0194*/ 	.word	0xffffffff


	//   ....[91]....
        /*0198*/ 	.word	0xffffffff


	//   ....[92]....
        /*019c*/ 	.word	0xffffffff


	//   ....[93]....
        /*01a0*/ 	.word	0xffffffff


	//   ....[94]....
        /*01a4*/ 	.word	0xffffffff


	//   ....[95]....
        /*01a8*/ 	.word	0xffffffff


	//----- nvinfo : EIATTR_COOP_GROUP_INSTR_OFFSETS
	.align		4
.L_3681:
        /*01ac*/ 	.byte	0x04, 0x28
        /*01ae*/ 	.short	(.L_3683 - .L_3682)


	//   ....[0]....
.L_3682:
        /*01b0*/ 	.word	0x00000e50


	//   ....[1]....
        /*01b4*/ 	.word	0x00000f70


	//   ....[2]....
        /*01b8*/ 	.word	0x00001120


	//   ....[3]....
        /*01bc*/ 	.word	0x000012a0


	//   ....[4]....
        /*01c0*/ 	.word	0x000014c0


	//   ....[5]....
        /*01c4*/ 	.word	0x000017c0


	//   ....[6]....
        /*01c8*/ 	.word	0x000019c0


	//   ....[7]....
        /*01cc*/ 	.word	0x000023f0


	//   ....[8]....
        /*01d0*/ 	.word	0x00002b90


	//   ....[9]....
        /*01d4*/ 	.word	0x00002bc0


	//   ....[10]....
        /*01d8*/ 	.word	0x00002be0


	//   ....[11]....
        /*01dc*/ 	.word	0x00002bf0


	//   ....[12]....
        /*01e0*/ 	.word	0x00002c80


	//   ....[13]....
        /*01e4*/ 	.word	0x00002cc0


	//   ....[14]....
        /*01e8*/ 	.word	0x00002cd0


	//   ....[15]....
        /*01ec*/ 	.word	0x00002ce0


	//   ....[16]....
        /*01f0*/ 	.word	0x00002d80


	//   ....[17]....
        /*01f4*/ 	.word	0x00002db0


	//   ....[18]....
        /*01f8*/ 	.word	0x00002dc0


	//   ....[19]....
        /*01fc*/ 	.word	0x00002dd0


	//   ....[20]....
        /*0200*/ 	.word	0x00002e70


	//   ....[21]....
        /*0204*/ 	.word	0x00002ea0


	//   ....[22]....
        /*0208*/ 	.word	0x00002eb0


	//   ....[23]....
        /*020c*/ 	.word	0x00002ec0


	//   ....[24]....
        /*0210*/ 	.word	0x00002f60


	//   ....[25]....
        /*0214*/ 	.word	0x00002f90


	//   ....[26]....
        /*0218*/ 	.word	0x00002fa0


	//   ....[27]....
        /*021c*/ 	.word	0x00002fb0


	//   ....[28]....
        /*0220*/ 	.word	0x000030d0


	//   ....[29]....
        /*0224*/ 	.word	0x000030e0


	//   ....[30]....
        /*0228*/ 	.word	0x00003100


	//   ....[31]....
        /*022c*/ 	.word	0x00003110


	//   ....[32]....
        /*0230*/ 	.word	0x00003120


	//   ....[33]....
        /*0234*/ 	.word	0x00003130


	//   ....[34]....
        /*0238*/ 	.word	0x000033e0


	//   ....[35]....
        /*023c*/ 	.word	0x000033f0


	//   ....[36]....
        /*0240*/ 	.word	0x00003400


	//   ....[37]....
        /*0244*/ 	.word	0x00003410


	//   ....[38]....
        /*0248*/ 	.word	0x000034f0


	//   ....[39]....
        /*024c*/ 	.word	0x00003510


	//   ....[40]....
        /*0250*/ 	.word	0x00003520


	//   ....[41]....
        /*0254*/ 	.word	0x00003530


	//   ....[42]....
        /*0258*/ 	.word	0x00003610


	//   ....[43]....
        /*025c*/ 	.word	0x00003630


	//   ....[44]....
        /*0260*/ 	.word	0x00003640


	//   ....[45]....
        /*0264*/ 	.word	0x00003650


	//   ....[46]....
        /*0268*/ 	.word	0x00003730


	//   ....[47]....
        /*026c*/ 	.word	0x00003750


	//   ....[48]....
        /*0270*/ 	.word	0x00003760


	//   ....[49]....
        /*0274*/ 	.word	0x00003770


	//   ....[50]....
        /*0278*/ 	.word	0x00003850


	//   ....[51]....
        /*027c*/ 	.word	0x00003870


	//   ....[52]....
        /*0280*/ 	.word	0x00003880


	//   ....[53]....
        /*0284*/ 	.word	0x00003890


	//   ....[54]....
        /*0288*/ 	.word	0x00003960


	//   ....[55]....
        /*028c*/ 	.word	0x00003990


	//   ....[56]....
        /*0290*/ 	.word	0x000039a0


	//   ....[57]....
        /*0294*/ 	.word	0x000039b0


	//   ....[58]....
        /*0298*/ 	.word	0x000039c0


	//   ....[59]....
        /*029c*/ 	.word	0x000039d0


	//   ....[60]....
        /*02a0*/ 	.word	0x000039e0


	//   ....[61]....
        /*02a4*/ 	.word	0x00003a00


	//   ....[62]....
        /*02a8*/ 	.word	0x00003a20


	//   ....[63]....
        /*02ac*/ 	.word	0x00003aa0


	//   ....[64]....
        /*02b0*/ 	.word	0x00004550


	//   ....[65]....
        /*02b4*/ 	.word	0x00004590


	//   ....[66]....
        /*02b8*/ 	.word	0x000045d0


	//   ....[67]....
        /*02bc*/ 	.word	0x000045f0


	//   ....[68]....
        /*02c0*/ 	.word	0x00004620


	//   ....[69]....
        /*02c4*/ 	.word	0x00004640


	//   ....[70]....
        /*02c8*/ 	.word	0x00004660


	//   ....[71]....
        /*02cc*/ 	.word	0x00004680


	//   ....[72]....
        /*02d0*/ 	.word	0x000046b0


	//   ....[73]....
        /*02d4*/ 	.word	0x000046d0


	//   ....[74]....
        /*02d8*/ 	.word	0x000046f0


	//   ....[75]....
        /*02dc*/ 	.word	0x00004710


	//   ....[76]....
        /*02e0*/ 	.word	0x00004740


	//   ....[77]....
        /*02e4*/ 	.word	0x00004760


	//   ....[78]....
        /*02e8*/ 	.word	0x00004780


	//   ....[79]....
        /*02ec*/ 	.word	0x000047a0


	//   ....[80]....
        /*02f0*/ 	.word	0x000048e0


	//   ....[81]....
        /*02f4*/ 	.word	0x00004920


	//   ....[82]....
        /*02f8*/ 	.word	0x00004930


	//   ....[83]....
        /*02fc*/ 	.word	0x00004940


	//   ....[84]....
        /*0300*/ 	.word	0x00004d30


	//   ....[85]....
        /*0304*/ 	.word	0x00004f00


	//   ....[86]....
        /*0308*/ 	.word	0x000051c0


	//   ....[87]....
        /*030c*/ 	.word	0x00005210


	//   ....[88]....
        /*0310*/ 	.word	0x00005260


	//   ....[89]....
        /*0314*/ 	.word	0x00005290


	//   ....[90]....
        /*0318*/ 	.word	0x000052b0


	//   ....[91]....
        /*031c*/ 	.word	0x00005380


	//   ....[92]....
        /*0320*/ 	.word	0x000053c0


	//   ....[93]....
        /*0324*/ 	.word	0x00005410


	//   ....[94]....
        /*0328*/ 	.word	0x00005440


	//   ....[95]....
        /*032c*/ 	.word	0x00005460


	//----- nvinfo : EIATTR_VRC_CTA_INIT_COUNT
	.align		4
.L_3683:
        /*0330*/ 	.byte	0x02, 0x4a
	.zero		1
	.zero		1


	//----- nvinfo : EIATTR_EXIT_INSTR_OFFSETS
	.align		4
        /*0334*/ 	.byte	0x04, 0x1c
        /*0336*/ 	.short	(.L_3685 - .L_3684)


	//   ....[0]....
.L_3684:
        /*0338*/ 	.word	0x00005500


	//   ....[1]....
        /*033c*/ 	.word	0x00005780


	//----- nvinfo : EIATTR_MAX_THREADS
	.align		4
.L_3685:
        /*0340*/ 	.byte	0x04, 0x05
        /*0342*/ 	.short	(.L_3687 - .L_3686)
.L_3686:
        /*0344*/ 	.word	0x00000020
        /*0348*/ 	.word	0x00000001
        /*034c*/ 	.word	0x00000001


	//----- nvinfo : EIATTR_CRS_STACK_SIZE
	.align		4
.L_3687:
        /*0350*/ 	.byte	0x04, 0x1e
        /*0352*/ 	.short	(.L_3689 - .L_3688)
.L_3688:
        /*0354*/ 	.word	0x00000000


	//----- nvinfo : EIATTR_CBANK_PARAM_SIZE
	.align		4
.L_3689:
        /*0358*/ 	.byte	0x03, 0x19
        /*035a*/ 	.short	0x01f0


	//----- nvinfo : EIATTR_PARAM_CBANK
	.align		4
        /*035c*/ 	.byte	0x04, 0x0a
        /*035e*/ 	.short	(.L_3691 - .L_3690)
	.align		4
.L_3690:
        /*0360*/ 	.word	index@(.nv.constant0._Z25selective_scan_bwd_kernelI32Selective_Scan_bwd_kernel_traitsILi32ELi4ELb0ELb1ELb0ELb0ELb1EN3c104HalfENS1_7complexIfEEEEv12SSMParamsBwd)
        /*0364*/ 	.short	0x0380
        /*0366*/ 	.short	0x01f0


	//----- nvinfo : EIATTR_SW_WAR
	.align		4
.L_3691:
        /*0368*/ 	.byte	0x04, 0x36
        /*036a*/ 	.short	(.L_3693 - .L_3692)
.L_3692:
        /*036c*/ 	.word	0x00000008
.L_3693:


//--------------------- .nv.info._Z25selective_scan_bwd_kernelI32Selective_Scan_bwd_kernel_traitsILi32ELi4ELb0ELb1ELb0ELb1ELb0EN3c104HalfENS1_7complexIfEEEEv12SSMParamsBwd --------------------------
	.section	.nv.info._Z25selective_scan_bwd_kernelI32Selective_Scan_bwd_kernel_traitsILi32ELi4ELb0ELb1ELb0ELb1ELb0EN3c104HalfENS1_7complexIfEEEEv12SSMParamsBwd,"",@"SHT_CUDA_INFO"
	.sectionflags	@""
	.align	4


	//----- nvinfo : EIATTR_CUDA_API_VERSION
	.align		4
        /*0000*/ 	.byte	0x04, 0x37
        /*0002*/ 	.short	(.L_3695 - .L_3694)
.L_3694:
        /*0004*/ 	.word	0x00000082


	//----- nvinfo : EIATTR_KPARAM_INFO
	.align		4
.L_3695:
        /*0008*/ 	.byte	0x04, 0x17
        /*000a*/ 	.short	(.L_3697 - .L_3696)
.L_3696:
        /*000c*/ 	.word	0x00000000
        /*0010*/ 	.short	0x0000
        /*0012*/ 	.short	0x0000
        /*0014*/ 	.byte	0x00, 0xf0, 0xc1, 0x07


	//----- nvinfo : EIATTR_SPARSE_MMA_MASK
	.align		4
.L_3697:
        /*0018*/ 	.byte	0x03, 0x50
        /*001a*/ 	.short	0x0000


	//----- nvinfo : EIATTR_MAXREG_COUNT
	.align		4
        /*001c*/ 	.byte	0x03, 0x1b
        /*001e*/ 	.short	0x00ff


	//----- nvinfo : EIATTR_NUM_BARRIERS
	.align		4
        /*0020*/ 	.byte	0x02, 0x4c
        /*0022*/ 	.byte	0x01
	.zero		1


	//----- nvinfo : EIATTR_MERCURY_ISA_VERSION
	.align		4
        /*0024*/ 	.byte	0x03, 0x5f
        /*0026*/ 	.short	0x0101


	//----- nvinfo : EIATTR_COOP_GROUP_MASK_REGIDS
	.align		4
        /*0028*/ 	.byte	0x04, 0x29
        /*002a*/ 	.short	(.L_3699 - .L_3698)


	//   ....[0]....
.L_3698:
        /*002c*/ 	.word	0xffffffff


	//   ....[1]....
        /*0030*/ 	.word	0xffffffff


	//   ....[2]....
        /*0034*/ 	.word	0xffffffff


	//   ....[3]....
        /*0038*/ 	.word	0xffffffff


	//   ....[4]....
        /*003c*/ 	.word	0xffffffff


	//   ....[5]....
        /*0040*/ 	.word	0xffffffff


	//   ....[6]....
        /*0044*/ 	.word	0xffffffff


	//   ....[7]....
        /*0048*/ 	.word	0xffffffff


	//   ....[8]....
        /*004c*/ 	.word	0xffffffff


	//   ....[9]....
        /*0050*/ 	.word	0xffffffff


	//   ....[10]....
        /*0054*/ 	.word	0xffffffff


	//   ....[11]....
        /*0058*/ 	.word	0xffffffff


	//   ....[12]....
        /*005c*/ 	.word	0xffffffff


	//   ....[13]....
        /*0060*/ 	.word	0xffffffff


	//   ....[14]....
        /*0064*/ 	.word	0xffffffff


	//   ....[15]....
        /*0068*/ 	.word	0xffffffff


	//   ....[16]....
        /*006c*/ 	.word	0xffffffff


	//   ....[17]....
        /*0070*/ 	.word	0xffffffff


	//   ....[18]....
        /*0074*/ 	.word	0xffffffff


	//   ....[19]....
        /*0078*/ 	.word	0xffffffff


	//   ....[20]....
        /*007c*/ 	.word	0xffffffff


	//   ....[21]....
        /*0080*/ 	.word	0xffffffff


	//   ....[22]....
        /*0084*/ 	.word	0xffffffff


	//   ....[23]....
        /*0088*/ 	.word	0xffffffff


	//   ....[24]....
        /*008c*/ 	.word	0xffffffff


	//   ....[25]....
        /*0090*/ 	.word	0xffffffff


	//   ....[26]....
        /*0094*/ 	.word	0xffffffff


	//   ....[27]....
        /*0098*/ 	.word	0xffffffff


	//   ....[28]....
        /*009c*/ 	.word	0xffffffff


	//   ....[29]....
        /*00a0*/ 	.word	0xffffffff


	//   ....[30]....
        /*00a4*/ 	.word	0xffffffff


	//   ....[31]....
        /*00a8*/ 	.word	0xffffffff


	//   ....[32]....
        /*00ac*/ 	.word	0xffffffff


	//   ....[33]....
        /*00b0*/ 	.word	0xffffffff


	//   ....[34]....
        /*00b4*/ 	.word	0xffffffff


	//   ....[35]....
        /*00b8*/ 	.word	0xffffffff


	//   ....[36]....
        /*00bc*/ 	.word	0xffffffff


	//   ....[37]....
        /*00c0*/ 	.word	0xffffffff


	//   ....[38]....
        /*00c4*/ 	.word	0xffffffff


	//   ....[39]....
        /*00c8*/ 	.word	0xffffffff


	//   ....[40]....
        /*00cc*/ 	.word	0xffffffff


	//   ....[41]....
        /*00d0*/ 	.word	0xffffffff


	//   ....[42]....
        /*00d4*/ 	.word	0xffffffff


	//   ....[43]....
        /*00d8*/ 	.word	0xffffffff


	//   ....[44]....
        /*00dc*/ 	.word	0xffffffff


	//   ....[45]....
        /*00e0*/ 	.word	0xffffffff


	//   ....[46]....
        /*00e4*/ 	.word	0xffffffff


	//   ....[47]....
        /*00e8*/ 	.word	0xffffffff


	//   ....[48]....
        /*00ec*/ 	.word	0xffffffff


	//   ....[49]....
        /*00f0*/ 	.word	0xffffffff


	//   ....[50]....
        /*00f4*/ 	.word	0xffffffff


	//   ....[51]....
        /*00f8*/ 	.word	0xffffffff


	//   ....[52]....
        /*00fc*/ 	.word	0xffffffff


	//   ....[53]....
        /*0100*/ 	.word	0xffffffff


	//   ....[54]....
        /*0104*/ 	.word	0xffffffff


	//   ....[55]....
        /*0108*/ 	.word	0xffffffff


	//   ....[56]....
        /*010c*/ 	.word	0xffffffff


	//   ....[57]....
        /*0110*/ 	.word	0xffffffff


	//   ....[58]....
        /*0114*/ 	.word	0xffffffff


	//   ....[59]....
        /*0118*/ 	.word	0xffffffff


	//   ....[60]....
        /*011c*/ 	.word	0xffffffff


	//   ....[61]....
        /*0120*/ 	.word	0xffffffff


	//   ....[62]....
        /*0124*/ 	.word	0xffffffff


	//   ....[63]....
        /*0128*/ 	.word	0xffffffff


	//   ....[64]....
        /*012c*/ 	.word	0xffffffff


	//   ....[65]....
        /*0130*/ 	.word	0xffffffff


	//   ....[66]....
        /*0134*/ 	.word	0xffffffff


	//   ....[67]....
        /*0138*/ 	.word	0xffffffff


	//   ....[68]....
        /*013c*/ 	.word	0xffffffff


	//   ....[69]....
        /*0140*/ 	.word	0xffffffff


	//   ....[70]....
        /*0144*/ 	.word	0xffffffff


	//   ....[71]....
        /*0148*/ 	.word	0xffffffff


	//   ....[72]....
        /*014c*/ 	.word	0xffffffff


	//   ....[73]....
        /*0150*/ 	.word	0xffffffff


	//   ....[74]....
        /*0154*/ 	.word	0xffffffff


	//   ....[75]....
        /*0158*/ 	.word	0xffffffff


	//   ....[76]....
        /*015c*/ 	.word	0xffffffff


	//   ....[77]....
        /*0160*/ 	.word	0xffffffff


	//   ....[78]....
        /*0164*/ 	.word	0xffffffff


	//   ....[79]....
        /*0168*/ 	.word	0xffffffff


	//   ....[80]....
        /*016c*/ 	.word	0xffffffff


	//   ....[81]....
        /*0170*/ 	.word	0xffffffff


	//   ....[82]....
        /*0174*/ 	.word	0xffffffff


	//   ....[83]....
        /*0178*/ 	.word	0xffffffff


	//   ....[84]....
        /*017c*/ 	.word	0xffffffff


	//   ....[85]....
        /*0180*/ 	.word	0xffffffff


	//   ....[86]....
        /*0184*/ 	.word	0xffffffff


	//   ....[87]....
        /*0188*/ 	.word	0xffffffff


	//   ....[88]....
        /*018c*/ 	.word	0xffffffff


	//   ....[89]....
        /*0190*/ 	.word	0xffffffff


	//   ....[90]....
        /*0194*/ 	.word	0xffffffff


	//   ....[91]....
        /*0198*/ 	.word	0xffffffff


	//   ....[92]....
        /*019c*/ 	.word	0xffffffff


	//----- nvinfo : EIATTR_COOP_GROUP_INSTR_OFFSETS
	.align		4
.L_3699:
        /*01a0*/ 	.byte	0x04, 0x28
        /*01a2*/ 	.short	(.L_3701 - .L_3700)


	//   ....[0]....
.L_3700:
        /*01a4*/ 	.word	0x00000e30


	//   ....[1]....
        /*01a8*/ 	.word	0x00000f40


	//   ....[2]....
        /*01ac*/ 	.word	0x000010e0


	//   ....[3]....
        /*01b0*/ 	.word	0x000021c0


	//   ....[4]....
        /*01b4*/ 	.word	0x00002960


	//   ....[5]....
        /*01b8*/ 	.word	0x00002990


	//   ....[6]....
        /*01bc*/ 	.word	0x000029b0


	//   ....[7]....
        /*01c0*/ 	.word	0x000029c0


	//   ....[8]....
        /*01c4*/ 	.word	0x00002a60


	//   ....[9]....
        /*01c8*/ 	.word	0x00002a90


	//   ....[10]....
        /*01cc*/ 	.word	0x00002aa0


	//   ....[11]....
        /*01d0*/ 	.word	0x00002ab0


	//   ....[12]....
        /*01d4*/ 	.word	0x00002b50


	//   ....[13]....
        /*01d8*/ 	.word	0x00002b80


	//   ....[14]....
        /*01dc*/ 	.word	0x00002b90


	//   ....[15]....
        /*01e0*/ 	.word	0x00002ba0


	//   ....[16]....
        /*01e4*/ 	.word	0x00002c40


	//   ....[17]....
        /*01e8*/ 	.word	0x00002c70


	//   ....[18]....
        /*01ec*/ 	.word	0x00002c80


	//   ....[19]....
        /*01f0*/ 	.word	0x00002c90


	//   ....[20]....
        /*01f4*/ 	.word	0x00002d30


	//   ....[21]....
        /*01f8*/ 	.word	0x00002d60


	//   ....[22]....
        /*01fc*/ 	.word	0x00002d70


	//   ....[23]....
        /*0200*/ 	.word	0x00002d80


	//   ....[24]....
        /*0204*/ 	.word	0x00002ea0


	//   ....[25]....
        /*0208*/ 	.word	0x00002eb0


	//   ....[26]....
        /*020c*/ 	.word	0x00002ed0


	//   ....[27]....
        /*0210*/ 	.word	0x00002ee0


	//   ....[28]....
        /*0214*/ 	.word	0x00002f10


	//   ....[29]....
        /*0218*/ 	.word	0x00002f20


	//   ....[30]....
        /*021c*/ 	.word	0x000031b0


	//   ....[31]....
        /*0220*/ 	.word	0x000031c0


	//   ....[32]....
        /*0224*/ 	.word	0x000031d0


	//   ....[33]....
        /*0228*/ 	.word	0x000031e0


	//   ....[34]....
        /*022c*/ 	.word	0x000032c0


	//   ....[35]....
        /*0230*/ 	.word	0x000032e0


	//   ....[36]....
        /*0234*/ 	.word	0x000032f0


	//   ....[37]....
        /*0238*/ 	.word	0x00003300


	//   ....[38]....
        /*023c*/ 	.word	0x000033e0


	//   ....[39]....
        /*0240*/ 	.word	0x00003400


	//   ....[40]....
        /*0244*/ 	.word	0x00003410


	//   ....[41]....
        /*0248*/ 	.word	0x00003420


	//   ....[42]....
        /*024c*/ 	.word	0x00003500


	//   ....[43]....
        /*0250*/ 	.word	0x00003520


	//   ....[44]....
        /*0254*/ 	.word	0x00003530


	//   ....[45]....
        /*0258*/ 	.word	0x00003540


	//   ....[46]....
        /*025c*/ 	.word	0x00003620


	//   ....[47]....
        /*0260*/ 	.word	0x00003640


	//   ....[48]....
        /*0264*/ 	.word	0x00003650


	//   ....[49]....
        /*0268*/ 	.word	0x00003660


	//   ....[50]....
        /*026c*/ 	.word	0x00003730


	//   ....[51]....
        /*0270*/ 	.word	0x00003760


	//   ....[52]....
        /*0274*/ 	.word	0x00003770


	//   ....[53]....
        /*0278*/ 	.word	0x00003780


	//   ....[54]....
        /*027c*/ 	.word	0x00003790


	//   ....[55]....
        /*0280*/ 	.word	0x000037a0


	//   ....[56]....
        /*0284*/ 	.word	0x000037b0


	//   ....[57]....
        /*0288*/ 	.word	0x000037d0


	//   ....[58]....
        /*028c*/ 	.word	0x000037f0


	//   ....[59]....
        /*0290*/ 	.word	0x00003830


	//   ....[60]....
        /*0294*/ 	.word	0x00004320


	//   ....[61]....
        /*0298*/ 	.word	0x00004360


	//   ....[62]....
        /*029c*/ 	.word	0x00004380


	//   ....[63]....
        /*02a0*/ 	.word	0x000043a0


	//   ....[64]....
        /*02a4*/ 	.word	0x000043d0


	//   ....[65]....
        /*02a8*/ 	.word	0x000043f0


	//   ....[66]....
        /*02ac*/ 	.word	0x00004420


	//   ....[67]....
        /*02b0*/ 	.word	0x00004430


	//   ....[68]....
        /*02b4*/ 	.word	0x00004460


	//   ....[69]....
        /*02b8*/ 	.word	0x00004470


	//   ....[70]....
        /*02bc*/ 	.word	0x000044b0


	//   ....[71]....
        /*02c0*/ 	.word	0x000044c0


	//   ....[72]....
        /*02c4*/ 	.word	0x000044f0


	//   ....[73]....
        /*02c8*/ 	.word	0x00004500


	//   ....[74]....
        /*02cc*/ 	.word	0x00004540


	//   ....[75]....
        /*02d0*/ 	.word	0x00004550


	//   ....[76]....
        /*02d4*/ 	.word	0x000046b0


	//   ....[77]....
        /*02d8*/ 	.word	0x000046f0


	//   ....[78]....
        /*02dc*/ 	.word	0x00004700


	//   ....[79]....
        /*02e0*/ 	.word	0x00004710


	//   ....[80]....
        /*02e4*/ 	.word	0x00004b70


	//   ....[81]....
        /*02e8*/ 	.word	0x00004bb0


	//   ....[82]....
        /*02ec*/ 	.word	0x00004ff0


	//   ....[83]....
        /*02f0*/ 	.word	0x000052c0


	//   ....[84]....
        /*02f4*/ 	.word	0x00005310


	//   ....[85]....
        /*02f8*/ 	.word	0x00005360


	//   ....[86]....
        /*02fc*/ 	.word	0x00005390


	//   ....[87]....
        /*0300*/ 	.word	0x000053b0


	//   ....[88]....
        /*0304*/ 	.word	0x00005480


	//   ....[89]....
        /*0308*/ 	.word	0x000054c0


	//   ....[90]....
        /*030c*/ 	.word	0x00005510


	//   ....[91]....
        /*0310*/ 	.word	0x00005540


	//   ....[92]....
        /*0314*/ 	.word	0x00005560


	//----- nvinfo : EIATTR_VRC_CTA_INIT_COUNT
	.align		4
.L_3701:
        /*0318*/ 	.byte	0x02, 0x4a
	.zero		1
	.zero		1


	//----- nvinfo : EIATTR_EXIT_INSTR_OFFSETS
	.align		4
        /*031c*/ 	.byte	0x04, 0x1c
        /*031e*/ 	.short	(.L_3703 - .L_3702)


	//   ....[0]....
.L_3702:
        /*0320*/ 	.word	0x00005600


	//   ....[1]....
        /*0324*/ 	.word	0x00005880


	//----- nvinfo : EIATTR_MAX_THREADS
	.align		4
.L_3703:
        /*0328*/ 	.byte	0x04, 0x05
        /*032a*/ 	.short	(.L_3705 - .L_3704)
.L_3704:
        /*032c*/ 	.word	0x00000020
        /*0330*/ 	.word	0x00000001
        /*0334*/ 	.word	0x00000001


	//----- nvinfo : EIATTR_CRS_STACK_SIZE
	.align		4
.L_3705:
        /*0338*/ 	.byte	0x04, 0x1e
        /*033a*/ 	.short	(.L_3707 - .L_3706)
.L_3706:
        /*033c*/ 	.word	0x00000000


	//----- nvinfo : EIATTR_CBANK_PARAM_SIZE
	.align		4
.L_3707:
        /*0340*/ 	.byte	0x03, 0x19
        /*0342*/ 	.short	0x01f0


	//----- nvinfo : EIATTR_PARAM_CBANK
	.align		4
        /*0344*/ 	.byte	0x04, 0x0a
        /*0346*/ 	.short	(.L_3709 - .L_3708)
	.align		4
.L_3708:
        /*0348*/ 	.word	index@(.nv.constant0._Z25selective_scan_bwd_kernelI32Selective_Scan_bwd_kernel_traitsILi32ELi4ELb0ELb1ELb0ELb1ELb0EN3c104HalfENS1_7complexIfEEEEv12SSMParamsBwd)
        /*034c*/ 	.short	0x0380
        /*034e*/ 	.short	0x01f0


	//----- nvinfo : EIATTR_SW_WAR
	.align		4
.L_3709:
        /*0350*/ 	.byte	0x04, 0x36
        /*0352*/ 	.short	(.L_3711 - .L_3710)
.L_3710:
        /*0354*/ 	.word	0x00000008
.L_3711:


//--------------------- .nv.info._Z25selective_scan_bwd_kernelI32Selective_Scan_bwd_kernel_traitsILi32ELi4ELb0ELb1ELb0ELb1ELb1EN3c104HalfENS1_7complexIfEEEEv12SSMParamsBwd --------------------------
	.section	.nv.info._Z25selective_scan_bwd_kernelI32Selective_Scan_bwd_kernel_traitsILi32ELi4ELb0ELb1ELb0ELb1ELb1EN3c104HalfENS1_7complexIfEEEEv12SSMParamsBwd,"",@"SHT_CUDA_INFO"
	.sectionflags	@""
	.align	4


	//----- nvinfo : EIATTR_CUDA_API_VERSION
	.align		4
        /*0000*/ 	.byte	0x04, 0x37
        /*0002*/ 	.short	(.L_3713 - .L_3712)
.L_3712:
        /*0004*/ 	.word	0x00000082


	//----- nvinfo : EIATTR_KPARAM_INFO
	.align		4
.L_3713:
        /*0008*/ 	.byte	0x04, 0x17
        /*000a*/ 	.short	(.L_3715 - .L_3714)
.L_3714:
        /*000c*/ 	.word	0x00000000
        /*0010*/ 	.short	0x0000
        /*0012*/ 	.short	0x0000
        /*0014*/ 	.byte	0x00, 0xf0, 0xc1, 0x07


	//----- nvinfo : EIATTR_SPARSE_MMA_MASK
	.align		4
.L_3715:
        /*0018*/ 	.byte	0x03, 0x50
        /*001a*/ 	.short	0x0000


	//----- nvinfo : EIATTR_MAXREG_COUNT
	.align		4
        /*001c*/ 	.byte	0x03, 0x1b
        /*001e*/ 	.short	0x00ff


	//----- nvinfo : EIATTR_NUM_BARRIERS
	.align		4
        /*0020*/ 	.byte	0x02, 0x4c
        /*0022*/ 	.byte	0x01
	.zero		1


	//----- nvinfo : EIATTR_MERCURY_ISA_VERSION
	.align		4
        /*0024*/ 	.byte	0x03, 0x5f
        /*0026*/ 	.short	0x0101


	//----- nvinfo : EIATTR_COOP_GROUP_MASK_REGIDS
	.align		4
        /*0028*/ 	.byte	0x04, 0x29
        /*002a*/ 	.short	(.L_3717 - .L_3716)


	//   ....[0]....
.L_3716:
        /*002c*/ 	.word	0xffffffff


	//   ....[1]....
        /*0030*/ 	.word	0xffffffff


	//   ....[2]....
        /*0034*/ 	.word	0xffffffff


	//   ....[3]....
        /*0038*/ 	.word	0xffffffff


	//   ....[4]....
        /*003c*/ 	.word	0xffffffff


	//   ....[5]....
        /*0040*/ 	.word	0xffffffff


	//   ....[6]....
        /*0044*/ 	.word	0xffffffff


	//   ....[7]....
        /*0048*/ 	.word	0xffffffff


	//   ....[8]....
        /*004c*/ 	.word	0xffffffff


	//   ....[9]....
        /*0050*/ 	.word	0xffffffff


	//   ....[10]....
        /*0054*/ 	.word	0xffffffff


	//   ....[11]....
        /*0058*/ 	.word	0xffffffff


	//   ....[12]....
        /*005c*/ 	.word	0xffffffff


	//   ....[13]....
        /*0060*/ 	.word	0xffffffff


	//   ....[14]....
        /*0064*/ 	.word	0xffffffff


	//   ....[15]....
        /*0068*/ 	.word	0xffffffff


	//   ....[16]....
        /*006c*/ 	.word	0xffffffff


	//   ....[17]....
        /*0070*/ 	.word	0xffffffff


	//   ....[18]....
        /*0074*/ 	.word	0xffffffff


	//   ....[19]....
        /*0078*/ 	.word	0xffffffff


	//   ....[20]....
        /*007c*/ 	.word	0xffffffff


	//   ....[21]....
        /*0080*/ 	.word	0xffffffff


	//   ....[22]....
        /*0084*/ 	.word	0xffffffff


	//   ....[23]....
        /*0088*/ 	.word	0xffffffff


	//   ....[24]....
        /*008c*/ 	.word	0xffffffff


	//   ....[25]....
        /*0090*/ 	.word	0xffffffff


	//   ....[26]....
        /*0094*/ 	.word	0xffffffff


	//   ....[27]....
        /*0098*/ 	.word	0xffffffff


	//   ....[28]....
        /*009c*/ 	.word	0xffffffff


	//   ....[29]....
        /*00a0*/ 	.word	0xffffffff


	//   ....[30]....
        /*00a4*/ 	.word	0xffffffff


	//   ....[31]....
        /*00a8*/ 	.word	0xffffffff


	//   ....[32]....
        /*00ac*/ 	.word	0xffffffff


	//   ....[33]....
        /*00b0*/ 	.word	0xffffffff


	//   ....[34]....
        /*00b4*/ 	.word	0xffffffff


	//   ....[35]....
        /*00b8*/ 	.word	0xffffffff


	//   ....[36]....
        /*00bc*/ 	.word	0xffffffff


	//   ....[37]....
        /*00c0*/ 	.word	0xffffffff


	//   ....[38]....
        /*00c4*/ 	.word	0xffffffff


	//   ....[39]....
        /*00c8*/ 	.word	0xffffffff


	//   ....[40]....
        /*00cc*/ 	.word	0xffffffff


	//   ....[41]....
        /*00d0*/ 	.word	0xffffffff


	//   ....[42]....
        /*00d4*/ 	.word	0xffffffff


	//   ....[43]....
        /*00d8*/ 	.word	0xffffffff


	//   ....[44]....
        /*00dc*/ 	.word	0xffffffff


	//   ....[45]....
        /*00e0*/ 	.word	0xffffffff


	//   ....[46]....
        /*00e4*/ 	.word	0xffffffff


	//   ....[47]....
        /*00e8*/ 	.word	0xffffffff


	//   ....[48]....
        /*00ec*/ 	.word	0xffffffff


	//   ....[49]....
        /*00f0*/ 	.word	0xffffffff


	//   ....[50]....
        /*00f4*/ 	.word	0xffffffff


	//   ....[51]....
        /*00f8*/ 	.word	0xffffffff


	//   ....[52]....
        /*00fc*/ 	.word	0xffffffff


	//   ....[53]....
        /*0100*/ 	.word	0xffffffff


	//   ....[54]....
        /*0104*/ 	.word	0xffffffff


	//   ....[55]....
        /*0108*/ 	.word	0xffffffff


	//   ....[56]....
        /*010c*/ 	.word	0xffffffff


	//   ....[57]....
        /*0110*/ 	.word	0xffffffff


	//   ....[58]....
        /*0114*/ 	.word	0xffffffff


	//   ....[59]....
        /*0118*/ 	.word	0xffffffff


	//   ....[60]....
        /*011c*/ 	.word	0xffffffff


	//   ....[61]....
        /*0120*/ 	.word	0xffffffff


	//   ....[62]....
        /*0124*/ 	.word	0xffffffff


	//   ....[63]....
        /*0128*/ 	.word	0xffffffff


	//   ....[64]....
        /*012c*/ 	.word	0xffffffff


	//   ....[65]....
        /*0130*/ 	.word	0xffffffff


	//   ....[66]....
        /*0134*/ 	.word	0xffffffff


	//   ....[67]....
        /*0138*/ 	.word	0xffffffff


	//   ....[68]....
        /*013c*/ 	.word	0xffffffff


	//   ....[69]....
        /*0140*/ 	.word	0xffffffff


	//   ....[70]....
        /*0144*/ 	.word	0xffffffff


	//   ....[71]....
        /*0148*/ 	.word	0xffffffff


	//   ....[72]....
        /*014c*/ 	.word	0xffffffff


	//   ....[73]....
        /*0150*/ 	.word	0xffffffff


	//   ....[74]....
        /*0154*/ 	.word	0xffffffff


	//   ....[75]....
        /*0158*/ 	.word	0xffffffff


	//   ....[76]....
        /*015c*/ 	.word	0xffffffff


	//   ....[77]....
        /*0160*/ 	.word	0xffffffff


	//   ....[78]....
        /*0164*/ 	.word	0xffffffff


	//   ....[79]....
        /*0168*/ 	.word	0xffffffff


	//   ....[80]....
        /*016c*/ 	.word	0xffffffff


	//   ....[81]....
        /*0170*/ 	.word	0xffffffff


	//   ....[82]....
        /*0174*/ 	.word	0xffffffff


	//   ....[83]....
        /*0178*/ 	.word	0xffffffff


	//   ....[84]....
        /*017c*/ 	.word	0xffffffff


	//   ....[85]....
        /*0180*/ 	.word	0xffffffff


	//   ....[86]....
        /*0184*/ 	.word	0xffffffff


	//   ....[87]....
        /*0188*/ 	.word	0xffffffff


	//   ....[88]....
        /*018c*/ 	.word	0xffffffff


	//   ....[89]....
        /*0190*/ 	.word	0xffffffff


	//   ....[90]....
        /*0194*/ 	.word	0xffffffff


	//   ....[91]....
        /*0198*/ 	.word	0xffffffff


	//   ....[92]....
        /*019c*/ 	.word	0xffffffff


	//   ....[93]....
        /*01a0*/ 	.word	0xffffffff


	//   ....[94]....
        /*01a4*/ 	.word	0xffffffff


	//   ....[95]....
        /*01a8*/ 	.word	0xffffffff


	//   ....[96]....
        /*01ac*/ 	.word	0xffffffff


	//----- nvinfo : EIATTR_COOP_GROUP_INSTR_OFFSETS
	.align		4
.L_3717:
        /*01b0*/ 	.byte	0x04, 0x28
        /*01b2*/ 	.short	(.L_3719 - .L_3718)


	//   ....[0]....
.L_3718:
        /*01b4*/ 	.word	0x00000e50


	//   ....[1]....
        /*01b8*/ 	.word	0x00000f60


	//   ....[2]....
        /*01bc*/ 	.word	0x000010a0


	//   ....[3]....
        /*01c0*/ 	.word	0x00001bd0


	//   ....[4]....
        /*01c4*/ 	.word	0x00001e10


	//   ....[5]....
        /*01c8*/ 	.word	0x000020c0


	//   ....[6]....
        /*01cc*/ 	.word	0x000022a0


	//   ....[7]....
        /*01d0*/ 	.word	0x00002cb0


	//   ....[8]....
        /*01d4*/ 	.word	0x00003450


	//   ....[9]....
        /*01d8*/ 	.word	0x00003480


	//   ....[10]....
        /*01dc*/ 	.word	0x000034a0


	//   ....[11]....
        /*01e0*/ 	.word	0x000034b0


	//   ....[12]....
        /*01e4*/ 	.word	0x00003540


	//   ....[13]....
        /*01e8*/ 	.word	0x00003580


	//   ....[14]....
        /*01ec*/ 	.word	0x00003590


	//   ....[15]....
        /*01f0*/ 	.word	0x000035a0


	//   ....[16]....
        /*01f4*/ 	.word	0x00003640


	//   ....[17]....
        /*01f8*/ 	.word	0x00003670


	//   ....[18]....
        /*01fc*/ 	.word	0x00003680


	//   ....[19]....
        /*0200*/ 	.word	0x00003690


	//   ....[20]....
        /*0204*/ 	.word	0x00003730


	//   ....[21]....
        /*0208*/ 	.word	0x00003760


	//   ....[22]....
        /*020c*/ 	.word	0x00003770


	//   ....[23]....
        /*0210*/ 	.word	0x00003780


	//   ....[24]....
        /*0214*/ 	.word	0x00003820


	//   ....[25]....
        /*0218*/ 	.word	0x00003850


	//   ....[26]....
        /*021c*/ 	.word	0x00003860


	//   ....[27]....
        /*0220*/ 	.word	0x00003870


	//   ....[28]....
        /*0224*/ 	.word	0x00003990


	//   ....[29]....
        /*0228*/ 	.word	0x000039a0


	//   ....[30]....
        /*022c*/ 	.word	0x000039c0


	//   ....[31]....
        /*0230*/ 	.word	0x000039e0


	//   ....[32]....
        /*0234*/ 	.word	0x000039f0


	//   ....[33]....
        /*0238*/ 	.word	0x00003a00


	//   ....[34]....
        /*023c*/ 	.word	0x00003ca0


	//   ....[35]....
        /*0240*/ 	.word	0x00003cb0


	//   ....[36]....
        /*0244*/ 	.word	0x00003cc0


	//   ....[37]....
        /*0248*/ 	.word	0x00003cd0


	//   ....[38]....
        /*024c*/ 	.word	0x00003db0


	//   ....[39]....
        /*0250*/ 	.word	0x00003dd0


	//   ....[40]....
        /*0254*/ 	.word	0x00003de0


	//   ....[41]....
        /*0258*/ 	.word	0x00003df0


	//   ....[42]....
        /*025c*/ 	.word	0x00003ed0


	//   ....[43]....
        /*0260*/ 	.word	0x00003ef0


	//   ....[44]....
        /*0264*/ 	.word	0x00003f00


	//   ....[45]....
        /*0268*/ 	.word	0x00003f10


	//   ....[46]....
        /*026c*/ 	.word	0x00003ff0


	//   ....[47]....
        /*0270*/ 	.word	0x00004010


	//   ....[48]....
        /*0274*/ 	.word	0x00004020


	//   ....[49]....
        /*0278*/ 	.word	0x00004030


	//   ....[50]....
        /*027c*/ 	.word	0x00004110


	//   ....[51]....
        /*0280*/ 	.word	0x00004130


	//   ....[52]....
        /*0284*/ 	.word	0x00004140


	//   ....[53]....
        /*0288*/ 	.word	0x00004150


	//   ....[54]....
        /*028c*/ 	.word	0x00004220


	//   ....[55]....
        /*0290*/ 	.word	0x00004250


	//   ....[56]....
        /*0294*/ 	.word	0x00004260


	//   ....[57]....
        /*0298*/ 	.word	0x00004270


	//   ....[58]....
        /*029c*/ 	.word	0x00004280


	//   ....[59]....
        /*02a0*/ 	.word	0x00004290


	//   ....[60]....
        /*02a4*/ 	.word	0x000042a0


	//   ....[61]....
        /*02a8*/ 	.word	0x000042c0


	//   ....[62]....
        /*02ac*/ 	.word	0x000042e0


	//   ....[63]....
        /*02b0*/ 	.word	0x00004320


	//   ....[64]....
        /*02b4*/ 	.word	0x00004e10


	//   ....[65]....
        /*02b8*/ 	.word	0x00004e50


	//   ....[66]....
        /*02bc*/ 	.word	0x00004e70


	//   ....[67]....
        /*02c0*/ 	.word	0x00004e80


	//   ....[68]....
        /*02c4*/ 	.word	0x00004eb0


	//   ....[69]....
        /*02c8*/ 	.word	0x00004ed0


	//   ....[70]....
        /*02cc*/ 	.word	0x00004ef0


	//   ....[71]....
        /*02d0*/ 	.word	0x00004f10


	//   ....[72]....
        /*02d4*/ 	.word	0x00004f40


	//   ....[73]....
        /*02d8*/ 	.word	0x00004f60


	//   ....[74]....
        /*02dc*/ 	.word	0x00004f80


	//   ....[75]....
        /*02e0*/ 	.word	0x00004fa0


	//   ....[76]....
        /*02e4*/ 	.word	0x00004fd0


	//   ....[77]....
        /*02e8*/ 	.word	0x00004ff0


	//   ....[78]....
        /*02ec*/ 	.word	0x00005010


	//   ....[79]....
        /*02f0*/ 	.word	0x00005030


	//   ....[80]....
        /*02f4*/ 	.word	0x000051a0


	//   ....[81]....
        /*02f8*/ 	.word	0x000051e0


	//   ....[82]....
        /*02fc*/ 	.word	0x000051f0


	//   ....[83]....
        /*0300*/ 	.word	0x00005200


	//   ....[84]....
        /*0304*/ 	.word	0x00005660


	//   ....[85]....
        /*0308*/ 	.word	0x000056a0


	//   ....[86]....
        /*030c*/ 	.word	0x00005af0


	//   ....[87]....
        /*0310*/ 	.word	0x00005db0


	//   ....[88]....
        /*0314*/ 	.word	0x00005e00


	//   ....[89]....
        /*0318*/ 	.word	0x00005e50


	//   ....[90]....
        /*031c*/ 	.word	0x00005e80


	//   ....[91]....
        /*0320*/ 	.word	0x00005ea0


	//   ....[92]....
        /*0324*/ 	.word	0x00005f70


	//   ....[93]....
        /*0328*/ 	.word	0x00005fb0


	//   ....[94]....
        /*032c*/ 	.word	0x00006000


	//   ....[95]....
        /*0330*/ 	.word	0x00006030


	//   ....[96]....
        /*0334*/ 	.word	0x00006050


	//----- nvinfo : EIATTR_VRC_CTA_INIT_COUNT
	.align		4
.L_3719:
        /*0338*/ 	.byte	0x02, 0x4a
	.zero		1
	.zero		1


	//----- nvinfo : EIATTR_EXIT_INSTR_OFFSETS
	.align		4
        /*033c*/ 	.byte	0x04, 0x1c
        /*033e*/ 	.short	(.L_3721 - .L_3720)


	//   ....[0]....
.L_3720:
        /*0340*/ 	.word	0x000060f0


	//   ....[1]....
        /*0344*/ 	.word	0x00006370


	//----- nvinfo : EIATTR_MAX_THREADS
	.align		4
.L_3721:
        /*0348*/ 	.byte	0x04, 0x05
        /*034a*/ 	.short	(.L_3723 - .L_3722)
.L_3722:
        /*034c*/ 	.word	0x00000020
        /*0350*/ 	.word	0x00000001
        /*0354*/ 	.word	0x00000001


	//----- nvinfo : EIATTR_CRS_STACK_SIZE
	.align		4
.L_3723:
        /*0358*/ 	.byte	0x04, 0x1e
        /*035a*/ 	.short	(.L_3725 - .L_3724)
.L_3724:
        /*035c*/ 	.word	0x00000000


	//----- nvinfo : EIATTR_CBANK_PARAM_SIZE
	.align		4
.L_3725:
        /*0360*/ 	.byte	0x03, 0x19
        /*0362*/ 	.short	0x01f0


	//----- nvinfo : EIATTR_PARAM_CBANK
	.align		4
        /*0364*/ 	.byte	0x04, 0x0a
        /*0366*/ 	.short	(.L_3727 - .L_3726)
	.align		4
.L_3726:
        /*0368*/ 	.word	index@(.nv.constant0._Z25selective_scan_bwd_kernelI32Selective_Scan_bwd_kernel_traitsILi32ELi4ELb0ELb1ELb0ELb1ELb1EN3c104HalfENS1_7complexIfEEEEv12SSMParamsBwd)
        /*036c*/ 	.short	0x0380
        /*036e*/ 	.short	0x01f0


	//----- nvinfo : EIATTR_SW_WAR
	.align		4
.L_3727:
        /*0370*/ 	.byte	0x04, 0x36
        /*0372*/ 	.short	(.L_3729 - .L_3728)
.L_3728:
        /*0374*/ 	.word	0x00000008
.L_3729:


//--------------------- .nv.info._Z25selective_scan_bwd_kernelI32Selective_Scan_bwd_kernel_traitsILi32ELi4ELb0ELb1ELb1ELb0ELb0EN3c104HalfENS1_7complexIfEEEEv12SSMParamsBwd --------------------------
	.section	.nv.info._Z25selective_scan_bwd_kernelI32Selective_Scan_bwd_kernel_traitsILi32ELi4ELb0ELb1ELb1ELb0ELb0EN3c104HalfENS1_7complexIfEEEEv12SSMParamsBwd,"",@"SHT_CUDA_INFO"
	.sectionflags	@""
	.align	4


	//----- nvinfo : EIATTR_CUDA_API_VERSION
	.align		4
        /*0000*/ 	.byte	0x04, 0x37
        /*0002*/ 	.short	(.L_3731 - .L_3730)
.L_3730:
        /*0004*/ 	.word	0x00000082


	//----- nvinfo : EIATTR_KPARAM_INFO
	.align		4
.L_3731:
        /*0008*/ 	.byte	0x04, 0x17
        /*000a*/ 	.short	(.L_3733 - .L_3732)
.L_3732:
        /*000c*/ 	.word	0x00000000
        /*0010*/ 	.short	0x0000
        /*0012*/ 	.short	0x0000
        /*0014*/ 	.byte	0x00, 0xf0, 0xc1, 0x07


	//----- nvinfo : EIATTR_SPARSE_MMA_MASK
	.align		4
.L_3733:
        /*0018*/ 	.byte	0x03, 0x50
        /*001a*/ 	.short	0x0000


	//----- nvinfo : EIATTR_MAXREG_COUNT
	.align		4
        /*001c*/ 	.byte	0x03, 0x1b
        /*001e*/ 	.short	0x00ff


	//----- nvinfo : EIATTR_NUM_BARRIERS
	.align		4
        /*0020*/ 	.byte	0x02, 0x4c
        /*0022*/ 	.byte	0x01
	.zero		1


	//----- nvinfo : EIATTR_MERCURY_ISA_VERSION
	.align		4
        /*0024*/ 	.byte	0x03, 0x5f
        /*0026*/ 	.short	0x0101


	//----- nvinfo : EIATTR_COOP_GROUP_MASK_REGIDS
	.align		4
        /*0028*/ 	.byte	0x04, 0x29
        /*002a*/ 	.short	(.L_3735 - .L_3734)


	//   ....[0]....
.L_3734:
        /*002c*/ 	.word	0xffffffff


	//   ....[1]....
        /*0030*/ 	.word	0xffffffff


	//   ....[2]....
        /*0034*/ 	.word	0xffffffff


	//   ....[3]....
        /*0038*/ 	.word	0xffffffff


	//   ....[4]....
        /*003c*/ 	.word	0xffffffff


	//   ....[5]....
        /*0040*/ 	.word	0xffffffff


	//   ....[6]....
        /*0044*/ 	.word	0xffffffff


	//   ....[7]....
        /*0048*/ 	.word	0xffffffff


	//   ....[8]....
        /*004c*/ 	.word	0xffffffff


	//   ....[9]....
        /*0050*/ 	.word	0xffffffff


	//   ....[10]....
        /*0054*/ 	.word	0xffffffff


	//   ....[11]....
        /*0058*/ 	.word	0xffffffff


	//   ....[12]....
        /*005c*/ 	.word	0xffffffff


	//   ....[13]....
        /*0060*/ 	.word	0xffffffff


	//   ....[14]....
        /*0064*/ 	.word	0xffffffff


	//   ....[15]....
        /*0068*/ 	.word	0xffffffff


	//   ....[16]....
        /*006c*/ 	.word	0xffffffff


	//   ....[17]....
        /*0070*/ 	.word	0xffffffff


	//   ....[18]....
        /*0074*/ 	.word	0xffffffff


	//   ....[19]....
        /*0078*/ 	.word	0xffffffff


	//   ....[20]....
        /*007c*/ 	.word	0xffffffff


	//   ....[21]....
        /*0080*/ 	.word	0xffffffff


	//   ....[22]....
        /*0084*/ 	.word	0xffffffff


	//   ....[23]....
        /*0088*/ 	.word	0xffffffff


	//   ....[24]....
        /*008c*/ 	.word	0xffffffff


	//   ....[25]....
        /*0090*/ 	.word	0xffffffff


	//   ....[26]....
        /*0094*/ 	.word	0xffffffff


	//   ....[27]....
        /*0098*/ 	.word	0xffffffff


	//   ....[28]....
        /*009c*/ 	.word	0xffffffff


	//   ....[29]....
        /*00a0*/ 	.word	0xffffffff


	//   ....[30]....
        /*00a4*/ 	.word	0xffffffff


	//   ....[31]....
        /*00a8*/ 	.word	0xffffffff


	//   ....[32]....
        /*00ac*/ 	.word	0xffffffff


	//   ....[33]....
        /*00b0*/ 	.word	0xffffffff


	//   ....[34]....
        /*00b4*/ 	.word	0xffffffff


	//   ....[35]....
        /*00b8*/ 	.word	0xffffffff


	//   ....[36]....
        /*00bc*/ 	.word	0xffffffff


	//   ....[37]....
        /*00c0*/ 	.word	0xffffffff


	//   ....[38]....
        /*00c4*/ 	.word	0xffffffff


	//   ....[39]....
        /*00c8*/ 	.word	0xffffffff


	//   ....[40]....
        /*00cc*/ 	.word	0xffffffff


	//   ....[41]....
        /*00d0*/ 	.word	0xffffffff


	//   ....[42]....
        /*00d4*/ 	.word	0xffffffff


	//   ....[43]....
        /*00d8*/ 	.word	0xffffffff


	//   ....[44]....
        /*00dc*/ 	.word	0xffffffff


	//   ....[45]....
        /*00e0*/ 	.word	0xffffffff


	//   ....[46]....
        /*00e4*/ 	.word	0xffffffff


	//   ....[47]....
        /*00e8*/ 	.word	0xffffffff


	//   ....[48]....
        /*00ec*/ 	.word	0xffffffff


	//   ....[49]....
        /*00f0*/ 	.word	0xffffffff


	//   ....[50]....
        /*00f4*/ 	.word	0xffffffff


	//   ....[51]....
        /*00f8*/ 	.word	0xffffffff


	//   ....[52]....
        /*00fc*/ 	.word	0xffffffff


	//   ....[53]....
        /*0100*/ 	.word	0xffffffff


	//   ....[54]....
        /*0104*/ 	.word	0xffffffff


	//   ....[55]....
        /*0108*/ 	.word	0xffffffff


	//   ....[56]....
        /*010c*/ 	.word	0xffffffff


	//   ....[57]....
        /*0110*/ 	.word	0xffffffff


	//   ....[58]....
        /*0114*/ 	.word	0xffffffff


	//   ....[59]....
        /*0118*/ 	.word	0xffffffff


	//   ....[60]....
        /*011c*/ 	.word	0xffffffff


	//   ....[61]....
        /*0120*/ 	.word	0xffffffff


	//   ....[62]....
        /*0124*/ 	.word	0xffffffff


	//   ....[63]....
        /*0128*/ 	.word	0xffffffff


	//   ....[64]....
        /*012c*/ 	.word	0xffffffff


	//   ....[65]....
        /*0130*/ 	.word	0xffffffff


	//   ....[66]....
        /*0134*/ 	.word	0xffffffff


	//   ....[67]....
        /*0138*/ 	.word	0xffffffff


	//   ....[68]....
        /*013c*/ 	.word	0xffffffff


	//   ....[69]....
        /*0140*/ 	.word	0xffffffff


	//   ....[70]....
        /*0144*/ 	.word	0xffffffff


	//   ....[71]....
        /*0148*/ 	.word	0xffffffff


	//   ....[72]....
        /*014c*/ 	.word	0xffffffff


	//   ....[73]....
        /*0150*/ 	.word	0xffffffff


	//   ....[74]....
        /*0154*/ 	.word	0xffffffff


	//   ....[75]....
        /*0158*/ 	.word	0xffffffff


	//   ....[76]....
        /*015c*/ 	.word	0xffffffff


	//   ....[77]....
        /*0160*/ 	.word	0xffffffff


	//   ....[78]....
        /*0164*/ 	.word	0xffffffff


	//   ....[79]....
        /*0168*/ 	.word	0xffffffff


	//   ....[80]....
        /*016c*/ 	.word	0xffffffff


	//   ....[81]....
        /*0170*/ 	.word	0xffffffff


	//   ....[82]....
        /*0174*/ 	.word	0xffffffff


	//----- nvinfo : EIATTR_COOP_GROUP_INSTR_OFFSETS
	.align		4
.L_3735:
        /*0178*/ 	.byte	0x04, 0x28
        /*017a*/ 	.short	(.L_3737 - .L_3736)


	//   ....[0]....
.L_3736:
        /*017c*/ 	.word	0x00000fc0


	//   ....[1]....
        /*0180*/ 	.word	0x000010d0


	//   ....[2]....
        /*0184*/ 	.word	0x00001200


	//   ....[3]....
        /*0188*/ 	.word	0x00001a50


	//   ....[4]....
        /*018c*/ 	.word	0x00001ec0


	//   ....[5]....
        /*0190*/ 	.word	0x000024d0


	//   ....[6]....
        /*0194*/ 	.word	0x00002500


	//   ....[7]....
        /*0198*/ 	.word	0x00002570


	//   ....[8]....
        /*019c*/ 	.word	0x00002580


	//   ....[9]....
        /*01a0*/ 	.word	0x000025f0


	//   ....[10]....
        /*01a4*/ 	.word	0x00002600


	//   ....[11]....
        /*01a8*/ 	.word	0x00002660


	//   ....[12]....
        /*01ac*/ 	.word	0x00002670


	//   ....[13]....
        /*01b0*/ 	.word	0x000026e0


	//   ....[14]....
        /*01b4*/ 	.word	0x00002710


	//   ....[15]....
        /*01b8*/ 	.word	0x00002750


	//   ....[16]....
        /*01bc*/ 	.word	0x00002760


	//   ....[17]....
        /*01c0*/ 	.word	0x00002800


	//   ....[18]....
        /*01c4*/ 	.word	0x00002840


	//   ....[19]....
        /*01c8*/ 	.word	0x00002880


	//   ....[20]....
        /*01cc*/ 	.word	0x000028c0


	//   ....[21]....
        /*01d0*/ 	.word	0x00002a10


	//   ....[22]....
        /*01d4*/ 	.word	0x00002a50


	//   ....[23]....
        /*01d8*/ 	.word	0x00002a90


	//   ....[24]....
        /*01dc*/ 	.word	0x00002ad0


	//   ....[25]....
        /*01e0*/ 	.word	0x00002b00


	//   ....[26]....
        /*01e4*/ 	.word	0x00002bf0


	//   ....[27]....
        /*01e8*/ 	.word	0x00002c10


	//   ....[28]....
        /*01ec*/ 	.word	0x00002c20


	//   ....[29]....
        /*01f0*/ 	.word	0x00002c30


	//   ....[30]....
        /*01f4*/ 	.word	0x00002c40


	//   ....[31]....
        /*01f8*/ 	.word	0x00002c50


	//   ....[32]....
        /*01fc*/ 	.word	0x00002c60


	//   ....[33]....
        /*0200*/ 	.word	0x00002c70


	//   ....[34]....
        /*0204*/ 	.word	0x00002c80


	//   ....[35]....
        /*0208*/ 	.word	0x00002d50


	//   ....[36]....
        /*020c*/ 	.word	0x00002d70


	//   ....[37]....
        /*0210*/ 	.word	0x00002d80


	//   ....[38]....
        /*0214*/ 	.word	0x00002d90


	//   ....[39]....
        /*0218*/ 	.word	0x00002e60


	//   ....[40]....
        /*021c*/ 	.word	0x00002e80


	//   ....[41]....
        /*0220*/ 	.word	0x00002e90


	//   ....[42]....
        /*0224*/ 	.word	0x00002ea0


	//   ....[43]....
        /*0228*/ 	.word	0x00002f70


	//   ....[44]....
        /*022c*/ 	.word	0x00002fa0


	//   ....[45]....
        /*0230*/ 	.word	0x00002fb0


	//   ....[46]....
        /*0234*/ 	.word	0x00002fc0


	//   ....[47]....
        /*0238*/ 	.word	0x00003090


	//   ....[48]....
        /*023c*/ 	.word	0x000030c0


	//   ....[49]....
        /*0240*/ 	.word	0x000030d0


	//   ....[50]....
        /*0244*/ 	.word	0x000030e0


	//   ....[51]....
        /*0248*/ 	.word	0x000031b0


	//   ....[52]....
        /*024c*/ 	.word	0x000031f0


	//   ....[53]....
        /*0250*/ 	.word	0x00003230


	//   ....[54]....
        /*0254*/ 	.word	0x00003270


	//   ....[55]....
        /*0258*/ 	.word	0x000032b0


	//   ....[56]....
        /*025c*/ 	.word	0x000032f0


	//   ....[57]....
        /*0260*/ 	.word	0x00003330


	//   ....[58]....
        /*0264*/ 	.word	0x00003380


	//   ....[59]....
        /*0268*/ 	.word	0x000033c0


	//   ....[60]....
        /*026c*/ 	.word	0x00003410


	//   ....[61]....
        /*0270*/ 	.word	0x00003ff0


	//   ....[62]....
        /*0274*/ 	.word	0x00004020


	//   ....[63]....
        /*0278*/ 	.word	0x00004050


	//   ....[64]....
        /*027c*/ 	.word	0x00004070


	//   ....[65]....
        /*0280*/ 	.word	0x000040a0


	//   ....[66]....
        /*0284*/ 	.word	0x000040c0


	//   ....[67]....
        /*0288*/ 	.word	0x000040f0


	//   ....[68]....
        /*028c*/ 	.word	0x00004120


	//   ....[69]....
        /*0290*/ 	.word	0x00004220


	//   ....[70]....
        /*0294*/ 	.word	0x00004260


	//   ....[71]....
        /*0298*/ 	.word	0x00004650


	//   ....[72]....
        /*029c*/ 	.word	0x00004820


	//   ....[73]....
        /*02a0*/ 	.word	0x00004b00


	//   ....[74]....
        /*02a4*/ 	.word	0x00004b50


	//   ....[75]....
        /*02a8*/ 	.word	0x00004ba0


	//   ....[76]....
        /*02ac*/ 	.word	0x00004bd0


	//   ....[77]....
        /*02b0*/ 	.word	0x00004bf0


	//   ....[78]....
        /*02b4*/ 	.word	0x00004cc0


	//   ....[79]....
        /*02b8*/ 	.word	0x00004d00


	//   ....[80]....
        /*02bc*/ 	.word	0x00004d50


	//   ....[81]....
        /*02c0*/ 	.word	0x00004d80


	//   ....[82]....
        /*02c4*/ 	.word	0x00004da0


	//----- nvinfo : EIATTR_VRC_CTA_INIT_COUNT
	.align		4
.L_3737:
        /*02c8*/ 	.byte	0x02, 0x4a
	.zero		1
	.zero		1


	//----- nvinfo : EIATTR_EXIT_INSTR_OFFSETS
	.align		4
        /*02cc*/ 	.byte	0x04, 0x1c
        /*02ce*/ 	.short	(.L_3739 - .L_3738)


	//   ....[0]....
.L_3738:
        /*02d0*/ 	.word	0x00004e40


	//   ....[1]....
        /*02d4*/ 	.word	0x00004fb0


	//----- nvinfo : EIATTR_MAX_THREADS
	.align		4
.L_3739:
        /*02d8*/ 	.byte	0x04, 0x05
        /*02da*/ 	.short	(.L_3741 - .L_3740)
.L_3740:
        /*02dc*/ 	.word	0x00000020
        /*02e0*/ 	.word	0x00000001
        /*02e4*/ 	.word	0x00000001


	//----- nvinfo : EIATTR_CRS_STACK_SIZE
	.align		4
.L_3741:
        /*02e8*/ 	.byte	0x04, 0x1e
        /*02ea*/ 	.short	(.L_3743 - .L_3742)
.L_3742:
        /*02ec*/ 	.word	0x00000000


	//----- nvinfo : EIATTR_CBANK_PARAM_SIZE
	.align		4
.L_3743:
        /*02f0*/ 	.byte	0x03, 0x19
        /*02f2*/ 	.short	0x01f0


	//----- nvinfo : EIATTR_PARAM_CBANK
	.align		4
        /*02f4*/ 	.byte	0x04, 0x0a
        /*02f6*/ 	.short	(.L_3745 - .L_3744)
	.align		4
.L_3744:
        /*02f8*/ 	.word	index@(.nv.constant0._Z25selective_scan_bwd_kernelI32Selective_Scan_bwd_kernel_traitsILi32ELi4ELb0ELb1ELb1ELb0ELb0EN3c104HalfENS1_7complexIfEEEEv12SSMParamsBwd)
        /*02fc*/ 	.short	0x0380
        /*02fe*/ 	.short	0x01f0


	//----- nvinfo : EIATTR_SW_WAR
	.align		4
.L_3745:
        /*0300*/ 	.byte	0x04, 0x36
        /*0302*/ 	.short	(.L_3747 - .L_3746)
.L_3746:
        /*0304*/ 	.word	0x00000008
.L_3747:


//--------------------- .nv.info._Z25selective_scan_bwd_kernelI32Selective_Scan_bwd_kernel_traitsILi32ELi4ELb0ELb1ELb1ELb0ELb1EN3c104HalfENS1_7complexIfEEEEv12SSMParamsBwd --------------------------
	.section	.nv.info._Z25selective_scan_bwd_kernelI32Selective_Scan_bwd_kernel_traitsILi32ELi4ELb0ELb1ELb1ELb0ELb1EN3c104HalfENS1_7complexIfEEEEv12SSMParamsBwd,"",@"SHT_CUDA_INFO"
	.sectionflags	@""
	.align	4


	//----- nvinfo : EIATTR_CUDA_API_VERSION
	.align		4
        /*0000*/ 	.byte	0x04, 0x37
        /*0002*/ 	.short	(.L_3749 - .L_3748)
.L_3748:
        /*0004*/ 	.word	0x00000082


	//----- nvinfo : EIATTR_KPARAM_INFO
	.align		4
.L_3749:
        /*0008*/ 	.byte	0x04, 0x17
        /*000a*/ 	.short	(.L_3751 - .L_3750)
.L_3750:
        /*000c*/ 	.word	0x00000000
        /*0010*/ 	.short	0x0000
        /*0012*/ 	.short	0x0000
        /*0014*/ 	.byte	0x00, 0xf0, 0xc1, 0x07


	//----- nvinfo : EIATTR_SPARSE_MMA_MASK
	.align		4
.L_3751:
        /*0018*/ 	.byte	0x03, 0x50
        /*001a*/ 	.short	0x0000


	//----- nvinfo : EIATTR_MAXREG_COUNT
	.align		4
        /*001c*/ 	.byte	0x03, 0x1b
        /*001e*/ 	.short	0x00ff


	//----- nvinfo : EIATTR_NUM_BARRIERS
	.align		4
        /*0020*/ 	.byte	0x02, 0x4c
        /*0022*/ 	.byte	0x01
	.zero		1


	//----- nvinfo : EIATTR_MERCURY_ISA_VERSION
	.align		4
        /*0024*/ 	.byte	0x03, 0x5f
        /*0026*/ 	.short	0x0101


	//----- nvinfo : EIATTR_COOP_GROUP_MASK_REGIDS
	.align		4
        /*0028*/ 	.byte	0x04, 0x29
        /*002a*/ 	.short	(.L_3753 - .L_3752)


	//   ....[0]....
.L_3752:
        /*002c*/ 	.word	0xffffffff


	//   ....[1]....
        /*0030*/ 	.word	0xffffffff


	//   ....[2]....
        /*0034*/ 	.word	0xffffffff


	//   ....[3]....
        /*0038*/ 	.word	0xffffffff


	//   ....[4]....
        /*003c*/ 	.word	0xffffffff


	//   ....[5]....
        /*0040*/ 	.word	0xffffffff


	//   ....[6]....
        /*0044*/ 	.word	0xffffffff


	//   ....[7]....
        /*0048*/ 	.word	0xffffffff


	//   ....[8]....
        /*004c*/ 	.word	0xffffffff


	//   ....[9]....
        /*0050*/ 	.word	0xffffffff


	//   ....[10]....
        /*0054*/ 	.word	0xffffffff


	//   ....[11]....
        /*0058*/ 	.word	0xffffffff


	//   ....[12]....
        /*005c*/ 	.word	0xffffffff


	//   ....[13]....
        /*0060*/ 	.word	0xffffffff


	//   ....[14]....
        /*0064*/ 	.word	0xffffffff


	//   ....[15]....
        /*0068*/ 	.word	0xffffffff


	//   ....[16]....
        /*006c*/ 	.word	0xffffffff


	//   ....[17]....
        /*0070*/ 	.word	0xffffffff


	//   ....[18]....
        /*0074*/ 	.word	0xffffffff


	//   ....[19]....
        /*0078*/ 	.word	0xffffffff


	//   ....[20]....
        /*007c*/ 	.word	0xffffffff


	//   ....[21]....
        /*0080*/ 	.word	0xffffffff


	//   ....[22]....
        /*0084*/ 	.word	0xffffffff


	//   ....[23]....
        /*0088*/ 	.word	0xffffffff


	//   ....[24]....
        /*008c*/ 	.word	0xffffffff


	//   ....[25]....
        /*0090*/ 	.word	0xffffffff


	//   ....[26]....
        /*0094*/ 	.word	0xffffffff


	//   ....[27]....
        /*0098*/ 	.word	0xffffffff


	//   ....[28]....
        /*009c*/ 	.word	0xffffffff


	//   ....[29]....
        /*00a0*/ 	.word	0xffffffff


	//   ....[30]....
        /*00a4*/ 	.word	0xffffffff


	//   ....[31]....
        /*00a8*/ 	.word	0xffffffff


	//   ....[32]....
        /*00ac*/ 	.word	0xffffffff


	//   ....[33]....
        /*00b0*/ 	.word	0xffffffff


	//   ....[34]....
        /*00b4*/ 	.word	0xffffffff


	//   ....[35]....
        /*00b8*/ 	.word	0xffffffff


	//   ....[36]....
        /*00bc*/ 	.word	0xffffffff


	//   ....[37]....
        /*00c0*/ 	.word	0xffffffff


	//   ....[38]....
        /*00c4*/ 	.word	0xffffffff


	//   ....[39]....
        /*00c8*/ 	.word	0xffffffff


	//   ....[40]....
        /*00cc*/ 	.word	0xffffffff


	//   ....[41]....
        /*00d0*/ 	.word	0xffffffff


	//   ....[42]....
        /*00d4*/ 	.word	0xffffffff


	//   ....[43]....
        /*00d8*/ 	.word	0xffffffff


	//   ....[44]....
        /*00dc*/ 	.word	0xffffffff


	//   ....[45]....
        /*00e0*/ 	.word	0xffffffff


	//   ....[46]....
        /*00e4*/ 	.word	0xffffffff


	//   ....[47]....
        /*00e8*/ 	.word	0xffffffff


	//   ....[48]....
        /*00ec*/ 	.word	0xffffffff


	//   ....[49]....
        /*00f0*/ 	.word	0xffffffff


	//   ....[50]....
        /*00f4*/ 	.word	0xffffffff


	//   ....[51]....
        /*00f8*/ 	.word	0xffffffff


	//   ....[52]....
        /*00fc*/ 	.word	0xffffffff


	//   ....[53]....
        /*0100*/ 	.word	0xffffffff


	//   ....[54]....
        /*0104*/ 	.word	0xffffffff


	//   ....[55]....
        /*0108*/ 	.word	0xffffffff


	//   ....[56]....
        /*010c*/ 	.word	0xffffffff


	//   ....[57]....
        /*0110*/ 	.word	0xffffffff


	//   ....[58]....
        /*0114*/ 	.word	0xffffffff


	//   ....[59]....
        /*0118*/ 	.word	0xffffffff


	//   ....[60]....
        /*011c*/ 	.word	0xffffffff


	//   ....[61]....
        /*0120*/ 	.word	0xffffffff


	//   ....[62]....
        /*0124*/ 	.word	0xffffffff


	//   ....[63]....
        /*0128*/ 	.word	0xffffffff


	//   ....[64]....
        /*012c*/ 	.word	0xffffffff


	//   ....[65]....
        /*0130*/ 	.word	0xffffffff


	//   ....[66]....
        /*0134*/ 	.word	0xffffffff


	//   ....[67]....
        /*0138*/ 	.word	0xffffffff


	//   ....[68]....
        /*013c*/ 	.word	0xffffffff


	//   ....[69]....
        /*0140*/ 	.word	0xffffffff


	//   ....[70]....
        /*0144*/ 	.word	0xffffffff


	//   ....[71]....
        /*0148*/ 	.word	0xffffffff


	//   ....[72]....
        /*014c*/ 	.word	0xffffffff


	//   ....[73]....
        /*0150*/ 	.word	0xffffffff


	//   ....[74]....
        /*0154*/ 	.word	0xffffffff


	//   ....[75]....
        /*0158*/ 	.word	0xffffffff


	//   ....[76]....
        /*015c*/ 	.word	0xffffffff


	//   ....[77]....
        /*0160*/ 	.word	0xffffffff


	//   ....[78]....
        /*0164*/ 	.word	0xffffffff


	//   ....[79]....
        /*0168*/ 	.word	0xffffffff


	//   ....[80]....
        /*016c*/ 	.word	0xffffffff


	//   ....[81]....
        /*0170*/ 	.word	0xffffffff


	//   ....[82]....
        /*0174*/ 	.word	0xffffffff


	//   ....[83]....
        /*0178*/ 	.word	0xffffffff


	//   ....[84]....
        /*017c*/ 	.word	0xffffffff


	//   ....[85]....
        /*0180*/ 	.word	0xffffffff


	//   ....[86]....
        /*0184*/ 	.word	0xffffffff


	//----- nvinfo : EIATTR_COOP_GROUP_INSTR_OFFSETS
	.align		4
.L_3753:
        /*0188*/ 	.byte	0x04, 0x28
        /*018a*/ 	.short	(.L_3755 - .L_3754)


	//   ....[0]....
.L_3754:
        /*018c*/ 	.word	0x00000ff0


	//   ....[1]....
        /*0190*/ 	.word	0x00001110


	//   ....[2]....
        /*0194*/ 	.word	0x000012b0


	//   ....[3]....
        /*0198*/ 	.word	0x00001440


	//   ....[4]....
        /*019c*/ 	.word	0x00001690


	//   ....[5]....
        /*01a0*/ 	.word	0x00001890


	//   ....[6]....
        /*01a4*/ 	.word	0x00001b60


	//   ....[7]....
        /*01a8*/ 	.word	0x00002530


	//   ....[8]....
        /*01ac*/ 	.word	0x000029c0


	//   ....[9]....
        /*01b0*/ 	.word	0x00002fd0


	//   ....[10]....
        /*01b4*/ 	.word	0x00003000


	//   ....[11]....
        /*01b8*/ 	.word	0x00003070


	//   ....[12]....
        /*01bc*/ 	.word	0x00003080


	//   ....[13]....
        /*01c0*/ 	.word	0x000030f0


	//   ....[14]....
        /*01c4*/ 	.word	0x00003100


	//   ....[15]....
        /*01c8*/ 	.word	0x00003160


	//   ....[16]....
        /*01cc*/ 	.word	0x00003170


	//   ....[17]....
        /*01d0*/ 	.word	0x000031e0


	//   ....[18]....
        /*01d4*/ 	.word	0x00003210


	//   ....[19]....
        /*01d8*/ 	.word	0x00003250


	//   ....[20]....
        /*01dc*/ 	.word	0x00003260


	//   ....[21]....
        /*01e0*/ 	.word	0x00003300


	//   ....[22]....
        /*01e4*/ 	.word	0x00003340


	//   ....[23]....
        /*01e8*/ 	.word	0x00003380


	//   ....[24]....
        /*01ec*/ 	.word	0x000033c0


	//   ....[25]....
        /*01f0*/ 	.word	0x00003510


	//   ....[26]....
        /*01f4*/ 	.word	0x00003550


	//   ....[27]....
        /*01f8*/ 	.word	0x00003590


	//   ....[28]....
        /*01fc*/ 	.word	0x000035d0


	//   ....[29]....
        /*0200*/ 	.word	0x00003600


	//   ....[30]....
        /*0204*/ 	.word	0x000036f0


	//   ....[31]....
        /*0208*/ 	.word	0x00003710


	//   ....[32]....
        /*020c*/ 	.word	0x00003720


	//   ....[33]....
        /*0210*/ 	.word	0x00003730


	//   ....[34]....
        /*0214*/ 	.word	0x00003740


	//   ....[35]....
        /*0218*/ 	.word	0x00003750


	//   ....[36]....
        /*021c*/ 	.word	0x00003760


	//   ....[37]....
        /*0220*/ 	.word	0x00003770


	//   ....[38]....
        /*0224*/ 	.word	0x00003780


	//   ....[39]....
        /*0228*/ 	.word	0x00003850


	//   ....[40]....
        /*022c*/ 	.word	0x00003870


	//   ....[41]....
        /*0230*/ 	.word	0x00003880


	//   ....[42]....
        /*0234*/ 	.word	0x00003890


	//   ....[43]....
        /*0238*/ 	.word	0x00003960


	//   ....[44]....
        /*023c*/ 	.word	0x00003980


	//   ....[45]....
        /*0240*/ 	.word	0x00003990


	//   ....[46]....
        /*0244*/ 	.word	0x000039a0


	//   ....[47]....
        /*0248*/ 	.word	0x00003a70


	//   ....[48]....
        /*024c*/ 	.word	0x00003aa0


	//   ....[49]....
        /*0250*/ 	.word	0x00003ab0


	//   ....[50]....
        /*0254*/ 	.word	0x00003ac0


	//   ....[51]....
        /*0258*/ 	.word	0x00003b90


	//   ....[52]....
        /*025c*/ 	.word	0x00003bc0


	//   ....[53]....
        /*0260*/ 	.word	0x00003bd0


	//   ....[54]....
        /*0264*/ 	.word	0x00003be0


	//   ....[55]....
        /*0268*/ 	.word	0x00003cb0


	//   ....[56]....
        /*026c*/ 	.word	0x00003cf0


	//   ....[57]....
        /*0270*/ 	.word	0x00003d30


	//   ....[58]....
        /*0274*/ 	.word	0x00003d70


	//   ....[59]....
        /*0278*/ 	.word	0x00003db0


	//   ....[60]....
        /*027c*/ 	.word	0x00003df0


	//   ....[61]....
        /*0280*/ 	.word	0x00003e30


	//   ....[62]....
        /*0284*/ 	.word	0x00003e80


	//   ....[63]....
        /*0288*/ 	.word	0x00003ec0


	//   ....[64]....
        /*028c*/ 	.word	0x00003f10


	//   ....[65]....
        /*0290*/ 	.word	0x00004af0


	//   ....[66]....
        /*0294*/ 	.word	0x00004b20


	//   ....[67]....
        /*0298*/ 	.word	0x00004b50


	//   ....[68]....
        /*029c*/ 	.word	0x00004b70


	//   ....[69]....
        /*02a0*/ 	.word	0x00004ba0


	//   ....[70]....
        /*02a4*/ 	.word	0x00004bc0


	//   ....[71]....
        /*02a8*/ 	.word	0x00004bf0


	//   ....[72]....
        /*02ac*/ 	.word	0x00004c20


	//   ....[73]....
        /*02b0*/ 	.word	0x00004d10


	//   ....[74]....
        /*02b4*/ 	.word	0x00004d50


	//   ....[75]....
        /*02b8*/ 	.word	0x00005150


	//   ....[76]....
        /*02bc*/ 	.word	0x00005340


	//   ....[77]....
        /*02c0*/ 	.word	0x00005600


	//   ....[78]....
        /*02c4*/ 	.word	0x00005650


	//   ....[79]....
        /*02c8*/ 	.word	0x000056a0


	//   ....[80]....
        /*02cc*/ 	.word	0x000056d0


	//   ....[81]....
        /*02d0*/ 	.word	0x000056f0


	//   ....[82]....
        /*02d4*/ 	.word	0x000057c0


	//   ....[83]....
        /*02d8*/ 	.word	0x00005800


	//   ....[84]....
        /*02dc*/ 	.word	0x00005850


	//   ....[85]....
        /*02e0*/ 	.word	0x00005880


	//   ....[86]....
        /*02e4*/ 	.word	0x000058a0


	//----- nvinfo : EIATTR_VRC_CTA_INIT_COUNT
	.align		4
.L_3755:
        /*02e8*/ 	.byte	0x02, 0x4a
	.zero		1
	.zero		1


	//----- nvinfo : EIATTR_EXIT_INSTR_OFFSETS
	.align		4
        /*02ec*/ 	.byte	0x04, 0x1c
        /*02ee*/ 	.short	(.L_3757 - .L_3756)


	//   ....[0]....
.L_3756:
        /*02f0*/ 	.word	0x00005940


	//   ....[1]....
        /*02f4*/ 	.word	0x00005ab0


	//----- nvinfo : EIATTR_MAX_THREADS
	.align		4
.L_3757:
        /*02f8*/ 	.byte	0x04, 0x05
        /*02fa*/ 	.short	(.L_3759 - .L_3758)
.L_3758:
        /*02fc*/ 	.word	0x00000020
        /*0300*/ 	.word	0x00000001
        /*0304*/ 	.word	0x00000001


	//----- nvinfo : EIATTR_CRS_STACK_SIZE
	.align		4
.L_3759:
        /*0308*/ 	.byte	0x04, 0x1e
        /*030a*/ 	.short	(.L_3761 - .L_3760)
.L_3760:
        /*030c*/ 	.word	0x00000000


	//----- nvinfo : EIATTR_CBANK_PARAM_SIZE
	.align		4
.L_3761:
        /*0310*/ 	.byte	0x03, 0x19
        /*0312*/ 	.short	0x01f0


	//----- nvinfo : EIATTR_PARAM_CBANK
	.align		4
        /*0314*/ 	.byte	0x04, 0x0a
        /*0316*/ 	.short	(.L_3763 - .L_3762)
	.align		4
.L_3762:
        /*0318*/ 	.word	index@(.nv.constant0._Z25selective_scan_bwd_kernelI32Selective_Scan_bwd_kernel_traitsILi32ELi4ELb0ELb1ELb1ELb0ELb1EN3c104HalfENS1_7complexIfEEEEv12SSMParamsBwd)
        /*031c*/ 	.short	0x0380
        /*031e*/ 	.short	0x01f0


	//----- nvinfo : EIATTR_SW_WAR
	.align		4
.L_3763:
        /*0320*/ 	.byte	0x04, 0x36
        /*0322*/ 	.short	(.L_3765 - .L_3764)
.L_3764:
        /*0324*/ 	.word	0x00000008
.L_3765:


//--------------------- .nv.info._Z25selective_scan_bwd_kernelI32Selective_Scan_bwd_kernel_traitsILi32ELi4ELb0ELb1ELb1ELb1ELb0EN3c104HalfENS1_7complexIfEEEEv12SSMParamsBwd --------------------------
	.section	.nv.info._Z25selective_scan_bwd_kernelI32Selective_Scan_bwd_kernel_traitsILi32ELi4ELb0ELb1ELb1ELb1ELb0EN3c104HalfENS1_7complexIfEEEEv12SSMParamsBwd,"",@"SHT_CUDA_INFO"
	.sectionflags	@""
	.align	4


	//----- nvinfo : EIATTR_CUDA_API_VERSION
	.align		4
        /*0000*/ 	.byte	0x04, 0x37
        /*0002*/ 	.short	(.L_3767 - .L_3766)
.L_3766:
        /*0004*/ 	.word	0x00000082


	//----- nvinfo : EIATTR_KPARAM_INFO
	.align		4
.L_3767:
        /*0008*/ 	.byte	0x04, 0x17
        /*000a*/ 	.short	(.L_3769 - .L_3768)
.L_3768:
        /*000c*/ 	.word	0x00000000
        /*0010*/ 	.short	0x0000
        /*0012*/ 	.short	0x0000
        /*0014*/ 	.byte	0x00, 0xf0, 0xc1, 0x07


	//----- nvinfo : EIATTR_SPARSE_MMA_MASK
	.align		4
.L_3769:
        /*0018*/ 	.byte	0x03, 0x50
        /*001a*/ 	.short	0x0000


	//----- nvinfo : EIATTR_MAXREG_COUNT
	.align		4
        /*001c*/ 	.byte	0x03, 0x1b
        /*001e*/ 	.short	0x00ff


	//----- nvinfo : EIATTR_NUM_BARRIERS
	.align		4
        /*0020*/ 	.byte	0x02, 0x4c
        /*0022*/ 	.byte	0x01
	.zero		1


	//----- nvinfo : EIATTR_MERCURY_ISA_VERSION
	.align		4
        /*0024*/ 	.byte	0x03, 0x5f
        /*0026*/ 	.short	0x0101


	//----- nvinfo : EIATTR_COOP_GROUP_MASK_REGIDS
	.align		4
        /*0028*/ 	.byte	0x04, 0x29
        /*002a*/ 	.short	(.L_3771 - .L_3770)


	//   ....[0]....
.L_3770:
        /*002c*/ 	.word	0xffffffff


	//   ....[1]....
        /*0030*/ 	.word	0xffffffff


	//   ....[2]....
        /*0034*/ 	.word	0xffffffff


	//   ....[3]....
        /*0038*/ 	.word	0xffffffff


	//   ....[4]....
        /*003c*/ 	.word	0xffffffff


	//   ....[5]....
        /*0040*/ 	.word	0xffffffff


	//   ....[6]....
        /*0044*/ 	.word	0xffffffff


	//   ....[7]....
        /*0048*/ 	.word	0xffffffff


	//   ....[8]....
        /*004c*/ 	.word	0xffffffff


	//   ....[9]....
        /*0050*/ 	.word	0xffffffff


	//   ....[10]....
        /*0054*/ 	.word	0xffffffff


	//   ....[11]....
        /*0058*/ 	.word	0xffffffff


	//   ....[12]....
        /*005c*/ 	.word	0xffffffff


	//   ....[13]....
        /*0060*/ 	.word	0xffffffff


	//   ....[14]....
        /*0064*/ 	.word	0xffffffff


	//   ....[15]....
        /*0068*/ 	.word	0xffffffff


	//   ....[16]....
        /*006c*/ 	.word	0xffffffff


	//   ....[17]....
        /*0070*/ 	.word	0xffffffff


	//   ....[18]....
        /*0074*/ 	.word	0xffffffff


	//   ....[19]....
        /*0078*/ 	.word	0xffffffff


	//   ....[20]....
        /*007c*/ 	.word	0xffffffff


	//   ....[21]....
        /*0080*/ 	.word	0xffffffff


	//   ....[22]....
        /*0084*/ 	.word	0xffffffff


	//   ....[23]....
        /*0088*/ 	.word	0xffffffff


	//   ....[24]....
        /*008c*/ 	.word	0xffffffff


	//   ....[25]....
        /*0090*/ 	.word	0xffffffff


	//   ....[26]....
        /*0094*/ 	.word	0xffffffff


	//   ....[27]....
        /*0098*/ 	.word	0xffffffff


	//   ....[28]....
        /*009c*/ 	.word	0xffffffff


	//   ....[29]....
        /*00a0*/ 	.word	0xffffffff


	//   ....[30]....
        /*00a4*/ 	.word	0xffffffff


	//   ....[31]....
        /*00a8*/ 	.word	0xffffffff


	//   ....[32]....
        /*00ac*/ 	.word	0xffffffff


	//   ....[33]....
        /*00b0*/ 	.word	0xffffffff


	//   ....[34]....
        /*00b4*/ 	.word	0xffffffff


	//   ....[35]....
        /*00b8*/ 	.word	0xffffffff


	//   ....[36]....
        /*00bc*/ 	.word	0xffffffff


	//   ....[37]....
        /*00c0*/ 	.word	0xffffffff


	//   ....[38]....
        /*00c4*/ 	.word	0xffffffff


	//   ....[39]....
        /*00c8*/ 	.word	0xffffffff


	//   ....[40]....
        /*00cc*/ 	.word	0xffffffff


	//   ....[41]....
        /*00d0*/ 	.word	0xffffffff


	//   ....[42]....
        /*00d4*/ 	.word	0xffffffff


	//   ....[43]....
        /*00d8*/ 	.word	0xffffffff


	//   ....[44]....
        /*00dc*/ 	.word	0xffffffff


	//   ....[45]....
        /*00e0*/ 	.word	0xffffffff


	//   ....[46]....
        /*00e4*/ 	.word	0xffffffff


	//   ....[47]....
        /*00e8*/ 	.word	0xffffffff


	//   ....[48]....
        /*00ec*/ 	.word	0xffffffff


	//   ....[49]....
        /*00f0*/ 	.word	0xffffffff


	//   ....[50]....
        /*00f4*/ 	.word	0xffffffff


	//   ....[51]....
        /*00f8*/ 	.word	0xffffffff


	//   ....[52]....
        /*00fc*/ 	.word	0xffffffff


	//   ....[53]....
        /*0100*/ 	.word	0xffffffff


	//   ....[54]....
        /*0104*/ 	.word	0xffffffff


	//   ....[55]....
        /*0108*/ 	.word	0xffffffff


	//   ....[56]....
        /*010c*/ 	.word	0xffffffff


	//   ....[57]....
        /*0110*/ 	.word	0xffffffff


	//   ....[58]....
        /*0114*/ 	.word	0xffffffff


	//   ....[59]....
        /*0118*/ 	.word	0xffffffff


	//   ....[60]....
        /*011c*/ 	.word	0xffffffff


	//   ....[61]....
        /*0120*/ 	.word	0xffffffff


	//   ....[62]....
        /*0124*/ 	.word	0xffffffff


	//   ....[63]....
        /*0128*/ 	.word	0xffffffff


	//   ....[64]....
        /*012c*/ 	.word	0xffffffff


	//   ....[65]....
        /*0130*/ 	.word	0xffffffff


	//   ....[66]....
        /*0134*/ 	.word	0xffffffff


	//   ....[67]....
        /*0138*/ 	.word	0xffffffff


	//   ....[68]....
        /*013c*/ 	.word	0xffffffff


	//   ....[69]....
        /*0140*/ 	.word	0xffffffff


	//   ....[70]....
        /*0144*/ 	.word	0xffffffff


	//   ....[71]....
        /*0148*/ 	.word	0xffffffff


	//   ....[72]....
        /*014c*/ 	.word	0xffffffff


	//   ....[73]....
        /*0150*/ 	.word	0xffffffff


	//   ....[74]....
        /*0154*/ 	.word	0xffffffff


	//   ....[75]....
        /*0158*/ 	.word	0xffffffff


	//   ....[76]....
        /*015c*/ 	.word	0xffffffff


	//   ....[77]....
        /*0160*/ 	.word	0xffffffff


	//   ....[78]....
        /*0164*/ 	.word	0xffffffff


	//   ....[79]....
        /*0168*/ 	.word	0xffffffff


	//   ....[80]....
        /*016c*/ 	.word	0xffffffff


	//   ....[81]....
        /*0170*/ 	.word	0xffffffff


	//   ....[82]....
        /*0174*/ 	.word	0xffffffff


	//   ....[83]....
        /*0178*/ 	.word	0xffffffff


	//----- nvinfo : EIATTR_COOP_GROUP_INSTR_OFFSETS
	.align		4
.L_3771:
        /*017c*/ 	.byte	0x04, 0x28
        /*017e*/ 	.short	(.L_3773 - .L_3772)


	//   ....[0]....
.L_3772:
        /*0180*/ 	.word	0x00000fb0


	//   ....[1]....
        /*0184*/ 	.word	0x000010c0


	//   ....[2]....
        /*0188*/ 	.word	0x00001260


	//   ....[3]....
        /*018c*/ 	.word	0x000022e0


	//   ....[4]....
        /*0190*/ 	.word	0x00002790


	//   ....[5]....
        /*0194*/ 	.word	0x00002d80


	//   ....[6]....
        /*0198*/ 	.word	0x00002db0


	//   ....[7]....
        /*019c*/ 	.word	0x00002e20


	//   ....[8]....
        /*01a0*/ 	.word	0x00002e30


	//   ....[9]....
        /*01a4*/ 	.word	0x00002ea0


	//   ....[10]....
        /*01a8*/ 	.word	0x00002eb0


	//   ....[11]....
        /*01ac*/ 	.word	0x00002f10


	//   ....[12]....
        /*01b0*/ 	.word	0x00002f20


	//   ....[13]....
        /*01b4*/ 	.word	0x00002f90


	//   ....[14]....
        /*01b8*/ 	.word	0x00002fc0


	//   ....[15]....
        /*01bc*/ 	.word	0x00003000


	//   ....[16]....
        /*01c0*/ 	.word	0x00003010


	//   ....[17]....
        /*01c4*/ 	.word	0x000030d0


	//   ....[18]....
        /*01c8*/ 	.word	0x00003110


	//   ....[19]....
        /*01cc*/ 	.word	0x00003150


	//   ....[20]....
        /*01d0*/ 	.word	0x00003190


	//   ....[21]....
        /*01d4*/ 	.word	0x00003300


	//   ....[22]....
        /*01d8*/ 	.word	0x00003340


	//   ....[23]....
        /*01dc*/ 	.word	0x00003380


	//   ....[24]....
        /*01e0*/ 	.word	0x000033a0


	//   ....[25]....
        /*01e4*/ 	.word	0x00003490


	//   ....[26]....
        /*01e8*/ 	.word	0x000034b0


	//   ....[27]....
        /*01ec*/ 	.word	0x000034c0


	//   ....[28]....
        /*01f0*/ 	.word	0x000034d0


	//   ....[29]....
        /*01f4*/ 	.word	0x000034e0


	//   ....[30]....
        /*01f8*/ 	.word	0x000034f0


	//   ....[31]....
        /*01fc*/ 	.word	0x00003500


	//   ....[32]....
        /*0200*/ 	.word	0x00003510


	//   ....[33]....
        /*0204*/ 	.word	0x00003520


	//   ....[34]....
        /*0208*/ 	.word	0x00003530


	//   ....[35]....
        /*020c*/ 	.word	0x00003600


	//   ....[36]....
        /*0210*/ 	.word	0x00003620


	//   ....[37]....
        /*0214*/ 	.word	0x00003630


	//   ....[38]....
        /*0218*/ 	.word	0x00003640


	//   ....[39]....
        /*021c*/ 	.word	0x00003710


	//   ....[40]....
        /*0220*/ 	.word	0x00003730


	//   ....[41]....
        /*0224*/ 	.word	0x00003740


	//   ....[42]....
        /*0228*/ 	.word	0x00003750


	//   ....[43]....
        /*022c*/ 	.word	0x00003820


	//   ....[44]....
        /*0230*/ 	.word	0x00003850


	//   ....[45]....
        /*0234*/ 	.word	0x00003860


	//   ....[46]....
        /*0238*/ 	.word	0x00003870


	//   ....[47]....
        /*023c*/ 	.word	0x00003940


	//   ....[48]....
        /*0240*/ 	.word	0x00003970


	//   ....[49]....
        /*0244*/ 	.word	0x00003980


	//   ....[50]....
        /*0248*/ 	.word	0x00003990


	//   ....[51]....
        /*024c*/ 	.word	0x00003a60


	//   ....[52]....
        /*0250*/ 	.word	0x00003aa0


	//   ....[53]....
        /*0254*/ 	.word	0x00003ae0


	//   ....[54]....
        /*0258*/ 	.word	0x00003b20


	//   ....[55]....
        /*025c*/ 	.word	0x00003b60


	//   ....[56]....
        /*0260*/ 	.word	0x00003ba0


	//   ....[57]....
        /*0264*/ 	.word	0x00003bf0


	//   ....[58]....
        /*0268*/ 	.word	0x00003c30


	//   ....[59]....
        /*026c*/ 	.word	0x00003c50


	//   ....[60]....
        /*0270*/ 	.word	0x00003d70


	//   ....[61]....
        /*0274*/ 	.word	0x000048a0


	//   ....[62]....
        /*0278*/ 	.word	0x000048e0


	//   ....[63]....
        /*027c*/ 	.word	0x00004960


	//   ....[64]....
        /*0280*/ 	.word	0x00004980


	//   ....[65]....
        /*0284*/ 	.word	0x000049b0


	//   ....[66]....
        /*0288*/ 	.word	0x000049d0


	//   ....[67]....
        /*028c*/ 	.word	0x00004a00


	//   ....[68]....
        /*0290*/ 	.word	0x00004a30


	//   ....[69]....
        /*0294*/ 	.word	0x00004a90


	//   ....[70]....
        /*0298*/ 	.word	0x00004ad0


	//   ....[71]....
        /*029c*/ 	.word	0x00004f60


	//   ....[72]....
        /*02a0*/ 	.word	0x00004fb0


	//   ....[73]....
        /*02a4*/ 	.word	0x00005410


	//   ....[74]....
        /*02a8*/ 	.word	0x000056d0


	//   ....[75]....
        /*02ac*/ 	.word	0x00005720


	//   ....[76]....
        /*02b0*/ 	.word	0x00005770


	//   ....[77]....
        /*02b4*/ 	.word	0x000057a0


	//   ....[78]....
        /*02b8*/ 	.word	0x000057c0


	//   ....[79]....
        /*02bc*/ 	.word	0x00005890


	//   ....[80]....
        /*02c0*/ 	.word	0x000058d0


	//   ....[81]....
        /*02c4*/ 	.word	0x00005920


	//   ....[82]....
        /*02c8*/ 	.word	0x00005950


	//   ....[83]....
        /*02cc*/ 	.word	0x00005970


	//----- nvinfo : EIATTR_VRC_CTA_INIT_COUNT
	.align		4
.L_3773:
        /*02d0*/ 	.byte	0x02, 0x4a
	.zero		1
	.zero		1


	//----- nvinfo : EIATTR_EXIT_INSTR_OFFSETS
	.align		4
        /*02d4*/ 	.byte	0x04, 0x1c
        /*02d6*/ 	.short	(.L_3775 - .L_3774)


	//   ....[0]....
.L_3774:
        /*02d8*/ 	.word	0x00005a10


	//   ....[1]....
        /*02dc*/ 	.word	0x00005b80


	//----- nvinfo : EIATTR_MAX_THREADS
	.align		4
.L_3775:
        /*02e0*/ 	.byte	0x04, 0x05
        /*02e2*/ 	.short	(.L_3777 - .L_3776)
.L_3776:
        /*02e4*/ 	.word	0x00000020
        /*02e8*/ 	.word	0x00000001
        /*02ec*/ 	.word	0x00000001


	//----- nvinfo : EIATTR_CRS_STACK_SIZE
	.align		4
.L_3777:
        /*02f0*/ 	.byte	0x04, 0x1e
        /*02f2*/ 	.short	(.L_3779 - .L_3778)
.L_3778:
        /*02f4*/ 	.word	0x00000000


	//----- nvinfo : EIATTR_CBANK_PARAM_SIZE
	.align		4
.L_3779:
        /*02f8*/ 	.byte	0x03, 0x19
        /*02fa*/ 	.short	0x01f0


	//----- nvinfo : EIATTR_PARAM_CBANK
	.align		4
        /*02fc*/ 	.byte	0x04, 0x0a
        /*02fe*/ 	.short	(.L_3781 - .L_3780)
	.align		4
.L_3780:
        /*0300*/ 	.word	index@(.nv.constant0._Z25selective_scan_bwd_kernelI32Selective_Scan_bwd_kernel_traitsILi32ELi4ELb0ELb1ELb1ELb1ELb0EN3c104HalfENS1_7complexIfEEEEv12SSMParamsBwd)
        /*0304*/ 	.short	0x0380
        /*0306*/ 	.short	0x01f0


	//----- nvinfo : EIATTR_SW_WAR
	.align		4
.L_3781:
        /*0308*/ 	.byte	0x04, 0x36
        /*030a*/ 	.short	(.L_3783 - .L_3782)
.L_3782:
        /*030c*/ 	.word	0x00000008
.L_3783:


//--------------------- .nv.info._Z25selective_scan_bwd_kernelI32Selective_Scan_bwd_kernel_traitsILi32ELi4ELb0ELb1ELb1ELb1ELb1EN3c104HalfENS1_7complexIfEEEEv12SSMParamsBwd --------------------------
	.section	.nv.info._Z25selective_scan_bwd_kernelI32Selective_Scan_bwd_kernel_traitsILi32ELi4ELb0ELb1ELb1ELb1ELb1EN3c104HalfENS1_7complexIfEEEEv12SSMParamsBwd,"",@"SHT_CUDA_INFO"
	.sectionflags	@""
	.align	4


	//----- nvinfo : EIATTR_CUDA_API_VERSION
	.align		4
        /*0000*/ 	.byte	0x04, 0x37
        /*0002*/ 	.short	(.L_3785 - .L_3784)
.L_3784:
        /*0004*/ 	.word	0x00000082


	//----- nvinfo : EIATTR_KPARAM_INFO
	.align		4
.L_3785:
        /*0008*/ 	.byte	0x04, 0x17
        /*000a*/ 	.short	(.L_3787 - .L_3786)
.L_3786:
        /*000c*/ 	.word	0x00000000
        /*0010*/ 	.short	0x0000
        /*0012*/ 	.short	0x0000
        /*0014*/ 	.byte	0x00, 0xf0, 0xc1, 0x07


	//----- nvinfo : EIATTR_SPARSE_MMA_MASK
	.align		4
.L_3787:
        /*0018*/ 	.byte	0x03, 0x50
        /*001a*/ 	.short	0x0000


	//----- nvinfo : EIATTR_MAXREG_COUNT
	.align		4
        /*001c*/ 	.byte	0x03, 0x1b
        /*001e*/ 	.short	0x00ff


	//----- nvinfo : EIATTR_NUM_BARRIERS
	.align		4
        /*0020*/ 	.byte	0x02, 0x4c
        /*0022*/ 	.byte	0x01
	.zero		1


	//----- nvinfo : EIATTR_MERCURY_ISA_VERSION
	.align		4
        /*0024*/ 	.byte	0x03, 0x5f
        /*0026*/ 	.short	0x0101


	//----- nvinfo : EIATTR_COOP_GROUP_MASK_REGIDS
	.align		4
        /*0028*/ 	.byte	0x04, 0x29
        /*002a*/ 	.short	(.L_3789 - .L_3788)


	//   ....[0]....
.L_3788:
        /*002c*/ 	.word	0xffffffff


	//   ....[1]....
        /*0030*/ 	.word	0xffffffff


	//   ....[2]....
        /*0034*/ 	.word	0xffffffff


	//   ....[3]....
        /*0038*/ 	.word	0xffffffff


	//   ....[4]....
        /*003c*/ 	.word	0xffffffff


	//   ....[5]....
        /*0040*/ 	.word	0xffffffff


	//   ....[6]....
        /*0044*/ 	.word	0xffffffff


	//   ....[7]....
        /*0048*/ 	.word	0xffffffff


	//   ....[8]....
        /*004c*/ 	.word	0xffffffff


	//   ....[9]....
        /*0050*/ 	.word	0xffffffff


	//   ....[10]....
        /*0054*/ 	.word	0xffffffff


	//   ....[11]....
        /*0058*/ 	.word	0xffffffff


	//   ....[12]....
        /*005c*/ 	.word	0xffffffff


	//   ....[13]....
        /*0060*/ 	.word	0xffffffff


	//   ....[14]....
        /*0064*/ 	.word	0xffffffff


	//   ....[15]....
        /*0068*/ 	.word	0xffffffff


	//   ....[16]....
        /*006c*/ 	.word	0xffffffff


	//   ....[17]....
        /*0070*/ 	.word	0xffffffff


	//   ....[18]....
        /*0074*/ 	.word	0xffffffff


	//   ....[19]....
        /*0078*/ 	.word	0xffffffff


	//   ....[20]....
        /*007c*/ 	.word	0xffffffff


	//   ....[21]....
        /*0080*/ 	.word	0xffffffff


	//   ....[22]....
        /*0084*/ 	.word	0xffffffff


	//   ....[23]....
        /*0088*/ 	.word	0xffffffff


	//   ....[24]....
        /*008c*/ 	.word	0xffffffff


	//   ....[25]....
        /*0090*/ 	.word	0xffffffff


	//   ....[26]....
        /*0094*/ 	.word	0xffffffff


	//   ....[27]....
        /*0098*/ 	.word	0xffffffff


	//   ....[28]....
        /*009c*/ 	.word	0xffffffff


	//   ....[29]....
        /*00a0*/ 	.word	0xffffffff


	//   ....[30]....
        /*00a4*/ 	.word	0xffffffff


	//   ....[31]....
        /*00a8*/ 	.word	0xffffffff


	//   ....[32]....
        /*00ac*/ 	.word	0xffffffff


	//   ....[33]....
        /*00b0*/ 	.word	0xffffffff


	//   ....[34]....
        /*00b4*/ 	.word	0xffffffff


	//   ....[35]....
        /*00b8*/ 	.word	0xffffffff


	//   ....[36]....
        /*00bc*/ 	.word	0xffffffff


	//   ....[37]....
        /*00c0*/ 	.word	0xffffffff


	//   ....[38]....
        /*00c4*/ 	.word	0xffffffff


	//   ....[39]....
        /*00c8*/ 	.word	0xffffffff


	//   ....[40]....
        /*00cc*/ 	.word	0xffffffff


	//   ....[41]....
        /*00d0*/ 	.word	0xffffffff


	//   ....[42]....
        /*00d4*/ 	.word	0xffffffff


	//   ....[43]....
        /*00d8*/ 	.word	0xffffffff


	//   ....[44]....
        /*00dc*/ 	.word	0xffffffff


	//   ....[45]....
        /*00e0*/ 	.word	0xffffffff


	//   ....[46]....
        /*00e4*/ 	.word	0xffffffff


	//   ....[47]....
        /*00e8*/ 	.word	0xffffffff


	//   ....[48]....
        /*00ec*/ 	.word	0xffffffff


	//   ....[49]....
        /*00f0*/ 	.word	0xffffffff


	//   ....[50]....
        /*00f4*/ 	.word	0xffffffff


	//   ....[51]....
        /*00f8*/ 	.word	0xffffffff


	//   ....[52]....
        /*00fc*/ 	.word	0xffffffff


	//   ....[53]....
        /*0100*/ 	.word	0xffffffff


	//   ....[54]....
        /*0104*/ 	.word	0xffffffff


	//   ....[55]....
        /*0108*/ 	.word	0xffffffff


	//   ....[56]....
        /*010c*/ 	.word	0xffffffff


	//   ....[57]....
        /*0110*/ 	.word	0xffffffff


	//   ....[58]....
        /*0114*/ 	.word	0xffffffff


	//   ....[59]....
        /*0118*/ 	.word	0xffffffff


	//   ....[60]....
        /*011c*/ 	.word	0xffffffff


	//   ....[61]....
        /*0120*/ 	.word	0xffffffff


	//   ....[62]....
        /*0124*/ 	.word	0xffffffff


	//   ....[63]....
        /*0128*/ 	.word	0xffffffff


	//   ....[64]....
        /*012c*/ 	.word	0xffffffff


	//   ....[65]....
        /*0130*/ 	.word	0xffffffff


	//   ....[66]....
        /*0134*/ 	.word	0xffffffff


	//   ....[67]....
        /*0138*/ 	.word	0xffffffff


	//   ....[68]....
        /*013c*/ 	.word	0xffffffff


	//   ....[69]....
        /*0140*/ 	.word	0xffffffff


	//   ....[70]....
        /*0144*/ 	.word	0xffffffff


	//   ....[71]....
        /*0148*/ 	.word	0xffffffff


	//   ....[72]....
        /*014c*/ 	.word	0xffffffff


	//   ....[73]....
        /*0150*/ 	.word	0xffffffff


	//   ....[74]....
        /*0154*/ 	.word	0xffffffff


	//   ....[75]....
        /*0158*/ 	.word	0xffffffff


	//   ....[76]....
        /*015c*/ 	.word	0xffffffff


	//   ....[77]....
        /*0160*/ 	.word	0xffffffff


	//   ....[78]....
        /*0164*/ 	.word	0xffffffff


	//   ....[79]....
        /*0168*/ 	.word	0xffffffff


	//   ....[80]....
        /*016c*/ 	.word	0xffffffff


	//   ....[81]....
        /*0170*/ 	.word	0xffffffff


	//   ....[82]....
        /*0174*/ 	.word	0xffffffff


	//   ....[83]....
        /*0178*/ 	.word	0xffffffff


	//   ....[84]....
        /*017c*/ 	.word	0xffffffff


	//   ....[85]....
        /*0180*/ 	.word	0xffffffff


	//   ....[86]....
        /*0184*/ 	.word	0xffffffff


	//   ....[87]....
        /*0188*/ 	.word	0xffffffff


	//----- nvinfo : EIATTR_COOP_GROUP_INSTR_OFFSETS
	.align		4
.L_3789:
        /*018c*/ 	.byte	0x04, 0x28
        /*018e*/ 	.short	(.L_3791 - .L_3790)


	//   ....[0]....
.L_3790:
        /*0190*/ 	.word	0x00000fd0


	//   ....[1]....
        /*0194*/ 	.word	0x000010e0


	//   ....[2]....
        /*0198*/ 	.word	0x00001220


	//   ....[3]....
        /*019c*/ 	.word	0x00001d50


	//   ....[4]....
        /*01a0*/ 	.word	0x00001fe0


	//   ....[5]....
        /*01a4*/ 	.word	0x00002260


	//   ....[6]....
        /*01a8*/ 	.word	0x00002420


	//   ....[7]....
        /*01ac*/ 	.word	0x00002dd0


	//   ....[8]....
        /*01b0*/ 	.word	0x00003280


	//   ....[9]....
        /*01b4*/ 	.word	0x00003850


	//   ....[10]....
        /*01b8*/ 	.word	0x00003880


	//   ....[11]....
        /*01bc*/ 	.word	0x000038f0


	//   ....[12]....
        /*01c0*/ 	.word	0x00003900


	//   ....[13]....
        /*01c4*/ 	.word	0x00003970


	//   ....[14]....
        /*01c8*/ 	.word	0x00003980


	//   ....[15]....
        /*01cc*/ 	.word	0x000039e0


	//   ....[16]....
        /*01d0*/ 	.word	0x000039f0


	//   ....[17]....
        /*01d4*/ 	.word	0x00003a60


	//   ....[18]....
        /*01d8*/ 	.word	0x00003a90


	//   ....[19]....
        /*01dc*/ 	.word	0x00003ad0


	//   ....[20]....
        /*01e0*/ 	.word	0x00003ae0


	//   ....[21]....
        /*01e4*/ 	.word	0x00003ba0


	//   ....[22]....
        /*01e8*/ 	.word	0x00003be0


	//   ....[23]....
        /*01ec*/ 	.word	0x00003c10


	//   ....[24]....
        /*01f0*/ 	.word	0x00003c40


	//   ....[25]....
        /*01f4*/ 	.word	0x00003d90


	//   ....[26]....
        /*01f8*/ 	.word	0x00003dd0


	//   ....[27]....
        /*01fc*/ 	.word	0x00003e10


	//   ....[28]....
        /*0200*/ 	.word	0x00003e50


	//   ....[29]....
        /*0204*/ 	.word	0x00003f80


	//   ....[30]....
        /*0208*/ 	.word	0x00003fa0


	//   ....[31]....
        /*020c*/ 	.word	0x00003fb0


	//   ....[32]....
        /*0210*/ 	.word	0x00003fc0


	//   ....[33]....
        /*0214*/ 	.word	0x00003fd0


	//   ....[34]....
        /*0218*/ 	.word	0x00003fe0


	//   ....[35]....
        /*021c*/ 	.word	0x00003ff0


	//   ....[36]....
        /*0220*/ 	.word	0x00004000


	//   ....[37]....
        /*0224*/ 	.word	0x00004010


	//   ....[38]....
        /*0228*/ 	.word	0x00004020


	//   ....[39]....
        /*022c*/ 	.word	0x000040f0


	//   ....[40]....
        /*0230*/ 	.word	0x00004110


	//   ....[41]....
        /*0234*/ 	.word	0x00004120


	//   ....[42]....
        /*0238*/ 	.word	0x00004130


	//   ....[43]....
        /*023c*/ 	.word	0x00004200


	//   ....[44]....
        /*0240*/ 	.word	0x00004220


	//   ....[45]....
        /*0244*/ 	.word	0x00004230


	//   ....[46]....
        /*0248*/ 	.word	0x00004240


	//   ....[47]....
        /*024c*/ 	.word	0x00004310


	//   ....[48]....
        /*0250*/ 	.word	0x00004340


	//   ....[49]....
        /*0254*/ 	.word	0x00004350


	//   ....[50]....
        /*0258*/ 	.word	0x00004360


	//   ....[51]....
        /*025c*/ 	.word	0x00004430


	//   ....[52]....
        /*0260*/ 	.word	0x00004460


	//   ....[53]....
        /*0264*/ 	.word	0x00004470


	//   ....[54]....
        /*0268*/ 	.word	0x00004480


	//   ....[55]....
        /*026c*/ 	.word	0x00004550


	//   ....[56]....
        /*0270*/ 	.word	0x00004590


	//   ....[57]....
        /*0274*/ 	.word	0x000045d0


	//   ....[58]....
        /*0278*/ 	.word	0x00004610


	//   ....[59]....
        /*027c*/ 	.word	0x00004650


	//   ....[60]....
        /*0280*/ 	.word	0x00004690


	//   ....[61]....
        /*0284*/ 	.word	0x000046e0


	//   ....[62]....
        /*0288*/ 	.word	0x00004740


	//   ....[63]....
        /*028c*/ 	.word	0x000047d0


	//   ....[64]....
        /*0290*/ 	.word	0x00004830


	//   ....[65]....
        /*0294*/ 	.word	0x00005390


	//   ....[66]....
        /*0298*/ 	.word	0x000053d0


	//   ....[67]....
        /*029c*/ 	.word	0x00005420


	//   ....[68]....
        /*02a0*/ 	.word	0x00005440


	//   ....[69]....
        /*02a4*/ 	.word	0x00005470


	//   ....[70]....
        /*02a8*/ 	.word	0x00005490


	//   ....[71]....
        /*02ac*/ 	.word	0x000054c0


	//   ....[72]....
        /*02b0*/ 	.word	0x000054f0


	//   ....[73]....
        /*02b4*/ 	.word	0x00005550


	//   ....[74]....
        /*02b8*/ 	.word	0x00005590


	//   ....[75]....
        /*02bc*/ 	.word	0x00005a50


	//   ....[76]....
        /*02c0*/ 	.word	0x00005a90


	//   ....[77]....
        /*02c4*/ 	.word	0x00005f00


	//   ....[78]....
        /*02c8*/ 	.word	0x000061c0


	//   ....[79]....
        /*02cc*/ 	.word	0x00006210


	//   ....[80]....
        /*02d0*/ 	.word	0x00006260


	//   ....[81]....
        /*02d4*/ 	.word	0x00006290


	//   ....[82]....
        /*02d8*/ 	.word	0x000062b0


	//   ....[83]....
        /*02dc*/ 	.word	0x00006380


	//   ....[84]....
        /*02e0*/ 	.word	0x000063c0


	//   ....[85]....
        /*02e4*/ 	.word	0x00006410


	//   ....[86]....
        /*02e8*/ 	.word	0x00006440


	//   ....[87]....
        /*02ec*/ 	.word	0x00006460


	//----- nvinfo : EIATTR_VRC_CTA_INIT_COUNT
	.align		4
.L_3791:
        /*02f0*/ 	.byte	0x02, 0x4a
	.zero		1
	.zero		1


	//----- nvinfo : EIATTR_EXIT_INSTR_OFFSETS
	.align		4
        /*02f4*/ 	.byte	0x04, 0x1c
        /*02f6*/ 	.short	(.L_3793 - .L_3792)


	//   ....[0]....
.L_3792:
        /*02f8*/ 	.word	0x00006500


	//   ....[1]....
        /*02fc*/ 	.word	0x00006670


	//----- nvinfo : EIATTR_MAX_THREADS
	.align		4
.L_3793:
        /*0300*/ 	.byte	0x04, 0x05
        /*0302*/ 	.short	(.L_3795 - .L_3794)
.L_3794:
        /*0304*/ 	.word	0x00000020
        /*0308*/ 	.word	0x00000001
        /*030c*/ 	.word	0x00000001


	//----- nvinfo : EIATTR_CRS_STACK_SIZE
	.align		4
.L_3795:
        /*0310*/ 	.byte	0x04, 0x1e
        /*0312*/ 	.short	(.L_3797 - .L_3796)
.L_3796:
        /*0314*/ 	.word	0x00000000


	//----- nvinfo : EIATTR_CBANK_PARAM_SIZE
	.align		4
.L_3797:
        /*0318*/ 	.byte	0x03, 0x19
        /*031a*/ 	.short	0x01f0


	//----- nvinfo : EIATTR_PARAM_CBANK
	.align		4
        /*031c*/ 	.byte	0x04, 0x0a
        /*031e*/ 	.short	(.L_3799 - .L_3798)
	.align		4
.L_3798:
        /*0320*/ 	.word	index@(.nv.constant0._Z25selective_scan_bwd_kernelI32Selective_Scan_bwd_kernel_traitsILi32ELi4ELb0ELb1ELb1ELb1ELb1EN3c104HalfENS1_7complexIfEEEEv12SSMParamsBwd)
        /*0324*/ 	.short	0x0380
        /*0326*/ 	.short	0x01f0


	//----- nvinfo : EIATTR_SW_WAR
	.align		4
.L_3799:
        /*0328*/ 	.byte	0x04, 0x36
        /*032a*/ 	.short	(.L_3801 - .L_3800)
.L_3800:
        /*032c*/ 	.word	0x00000008
.L_3801:


//--------------------- .nv.info._Z25selective_scan_bwd_kernelI32Selective_Scan_bwd_kernel_traitsILi32ELi4ELb1ELb0ELb0ELb0ELb0EN3c104HalfENS1_7complexIfEEEEv12SSMParamsBwd --------------------------
	.section	.nv.info._Z25selective_scan_bwd_kernelI32Selective_Scan_bwd_kernel_traitsILi32ELi4ELb1ELb0ELb0ELb0ELb0EN3c104HalfENS1_7complexIfEEEEv12SSMParamsBwd,"",@"SHT_CUDA_INFO"
	.sectionflags	@""
	.align	4


	//----- nvinfo : EIATTR_CUDA_API_VERSION
	.align		4
        /*0000*/ 	.byte	0x04, 0x37
        /*0002*/ 	.short	(.L_3803 - .L_3802)
.L_3802:
        /*0004*/ 	.word	0x00000082


	//----- nvinfo : EIATTR_KPARAM_INFO
	.align		4
.L_3803:
        /*0008*/ 	.byte	0x04, 0x17
        /*000a*/ 	.short	(.L_3805 - .L_3804)
.L_3804:
        /*000c*/ 	.word	0x00000000
        /*0010*/ 	.short	0x0000
        /*0012*/ 	.short	0x0000
        /*0014*/ 	.byte	0x00, 0xf0, 0xc1, 0x07


	//----- nvinfo : EIATTR_SPARSE_MMA_MASK
	.align		4
.L_3805:
        /*0018*/ 	.byte	0x03, 0x50
        /*001a*/ 	.short	0x0000


	//----- nvinfo : EIATTR_MAXREG_COUNT
	.align		4
        /*001c*/ 	.byte	0x03, 0x1b
        /*001e*/ 	.short	0x00ff


	//----- nvinfo : EIATTR_NUM_BARRIERS
	.align		4
        /*0020*/ 	.byte	0x02, 0x4c
        /*0022*/ 	.byte	0x01
	.zero		1


	//----- nvinfo : EIATTR_MERCURY_ISA_VERSION
	.align		4
        /*0024*/ 	.byte	0x03, 0x5f
        /*0026*/ 	.short	0x0101


	//----- nvinfo : EIATTR_COOP_GROUP_MASK_REGIDS
	.align		4
        /*0028*/ 	.byte	0x04, 0x29
        /*002a*/ 	.short	(.L_3807 - .L_3806)


	//   ....[0]....
.L_3806:
        /*002c*/ 	.word	0xffffffff


	//   ....[1]....
        /*0030*/ 	.word	0xffffffff


	//   ....[2]....
        /*0034*/ 	.word	0xffffffff


	//   ....[3]....
        /*0038*/ 	.word	0xffffffff


	//   ....[4]....
        /*003c*/ 	.word	0xffffffff


	//   ....[5]....
        /*0040*/ 	.word	0xffffffff


	//   ....[6]....
        /*0044*/ 	.word	0xffffffff


	//   ....[7]....
        /*0048*/ 	.word	0xffffffff


	//   ....[8]....
        /*004c*/ 	.word	0xffffffff


	//   ....[9]....
        /*0050*/ 	.word	0xffffffff


	//   ....[10]....
        /*0054*/ 	.word	0xffffffff


	//   ....[11]....
        /*0058*/ 	.word	0xffffffff


	//   ....[12]....
        /*005c*/ 	.word	0xffffffff


	//   ....[13]....
        /*0060*/ 	.word	0xffffffff


	//   ....[14]....
        /*0064*/ 	.word	0xffffffff


	//   ....[15]....
        /*0068*/ 	.word	0xffffffff


	//   ....[16]....
        /*006c*/ 	.word	0xffffffff


	//   ....[17]....
        /*0070*/ 	.word	0xffffffff


	//   ....[18]....
        /*0074*/ 	.word	0xffffffff


	//   ....[19]....
        /*0078*/ 	.word	0xffffffff


	//   ....[20]....
        /*007c*/ 	.word	0xffffffff


	//   ....[21]....
        /*0080*/ 	.word	0xffffffff


	//   ....[22]....
        /*0084*/ 	.word	0xffffffff


	//   ....[23]....
        /*0088*/ 	.word	0xffffffff


	//   ....[24]....
        /*008c*/ 	.word	0xffffffff


	//   ....[25]....
        /*0090*/ 	.word	0xffffffff


	//   ....[26]....
        /*0094*/ 	.word	0xffffffff


	//   ....[27]....
        /*0098*/ 	.word	0xffffffff


	//   ....[28]....
        /*009c*/ 	.word	0xffffffff


	//   ....[29]....
        /*00a0*/ 	.word	0xffffffff


	//   ....[30]....
        /*00a4*/ 	.word	0xffffffff


	//   ....[31]....
        /*00a8*/ 	.word	0xffffffff


	//   ....[32]....
        /*00ac*/ 	.word	0xffffffff


	//   ....[33]....
        /*00b0*/ 	.word	0xffffffff


	//   ....[34]....
        /*00b4*/ 	.word	0xffffffff


	//   ....[35]....
        /*00b8*/ 	.word	0xffffffff


	//   ....[36]....
        /*00bc*/ 	.word	0xffffffff


	//   ....[37]....
        /*00c0*/ 	.word	0xffffffff


	//   ....[38]....
        /*00c4*/ 	.word	0xffffffff


	//   ....[39]....
        /*00c8*/ 	.word	0xffffffff


	//   ....[40]....
        /*00cc*/ 	.word	0xffffffff


	//   ....[41]....
        /*00d0*/ 	.word	0xffffffff


	//   ....[42]....
        /*00d4*/ 	.word	0xffffffff


	//   ....[43]....
        /*00d8*/ 	.word	0xffffffff


	//   ....[44]....
        /*00dc*/ 	.word	0xffffffff


	//   ....[45]....
        /*00e0*/ 	.word	0xffffffff


	//   ....[46]....
        /*00e4*/ 	.word	0xffffffff


	//   ....[47]....
        /*00e8*/ 	.word	0xffffffff


	//   ....[48]....
        /*00ec*/ 	.word	0xffffffff


	//   ....[49]....
        /*00f0*/ 	.word	0xffffffff


	//   ....[50]....
        /*00f4*/ 	.word	0xffffffff


	//   ....[51]....
        /*00f8*/ 	.word	0xffffffff


	//   ....[52]....
        /*00fc*/ 	.word	0xffffffff


	//   ....[53]....
        /*0100*/ 	.word	0xffffffff


	//   ....[54]....
        /*0104*/ 	.word	0xffffffff


	//   ....[55]....
        /*0108*/ 	.word	0xffffffff


	//   ....[56]....
        /*010c*/ 	.word	0xffffffff


	//   ....[57]....
        /*0110*/ 	.word	0xffffffff


	//   ....[58]....
        /*0114*/ 	.word	0xffffffff


	//   ....[59]....
        /*0118*/ 	.word	0xffffffff


	//   ....[60]....
        /*011c*/ 	.word	0xffffffff


	//   ....[61]....
        /*0120*/ 	.word	0xffffffff


	//   ....[62]....
        /*0124*/ 	.word	0xffffffff


	//   ....[63]....
        /*0128*/ 	.word	0xffffffff


	//   ....[64]....
        /*012c*/ 	.word	0xffffffff


	//   ....[65]....
        /*0130*/ 	.word	0xffffffff


	//   ....[66]....
        /*0134*/ 	.word	0xffffffff


	//   ....[67]....
        /*0138*/ 	.word	0xffffffff


	//   ....[68]....
        /*013c*/ 	.word	0xffffffff


	//   ....[69]....
        /*0140*/ 	.word	0xffffffff


	//   ....[70]....
        /*0144*/ 	.word	0xffffffff


	//   ....[71]....
        /*0148*/ 	.word	0xffffffff


	//   ....[72]....
        /*014c*/ 	.word	0xffffffff


	//   ....[73]....
        /*0150*/ 	.word	0xffffffff


	//   ....[74]....
        /*0154*/ 	.word	0xffffffff


	//   ....[75]....
        /*0158*/ 	.word	0xffffffff


	//   ....[76]....
        /*015c*/ 	.word	0xffffffff


	//   ....[77]....
        /*0160*/ 	.word	0xffffffff


	//   ....[78]....
        /*0164*/ 	.word	0xffffffff


	//   ....[79]....
        /*0168*/ 	.word	0xffffffff


	//   ....[80]....
        /*016c*/ 	.word	0xffffffff


	//   ....[81]....
        /*0170*/ 	.word	0xffffffff


	//   ....[82]....
        /*0174*/ 	.word	0xffffffff


	//   ....[83]....
        /*0178*/ 	.word	0xffffffff


	//   ....[84]....
        /*017c*/ 	.word	0xffffffff


	//   ....[85]....
        /*0180*/ 	.word	0xffffffff


	//   ....[86]....
        /*0184*/ 	.word	0xffffffff


	//   ....[87]....
        /*0188*/ 	.word	0xffffffff


	//   ....[88]....
        /*018c*/ 	.word	0xffffffff


	//   ....[89]....
        /*0190*/ 	.word	0xffffffff


	//   ....[90]....
        /*0194*/ 	.word	0xffffffff


	//----- nvinfo : EIATTR_COOP_GROUP_INSTR_OFFSETS
	.align		4
.L_3807:
        /*0198*/ 	.byte	0x04, 0x28
        /*019a*/ 	.short	(.L_3809 - .L_3808)


	//   ....[0]....
.L_3808:
        /*019c*/ 	.word	0x00000680


	//   ....[1]....
        /*01a0*/ 	.word	0x000006e0


	//   ....[2]....
        /*01a4*/ 	.word	0x000007e0


	//   ....[3]....
        /*01a8*/ 	.word	0x000012d0


	//   ....[4]....
        /*01ac*/ 	.word	0x00001300


	//   ....[5]....
        /*01b0*/ 	.word	0x00001340


	//   ....[6]....
        /*01b4*/ 	.word	0x00001350


	//   ....[7]....
        /*01b8*/ 	.word	0x000013d0


	//   ....[8]....
        /*01bc*/ 	.word	0x00001400


	//   ....[9]....
        /*01c0*/ 	.word	0x00001430


	//   ....[10]....
        /*01c4*/ 	.word	0x00001440


	//   ....[11]....
        /*01c8*/ 	.word	0x000014d0


	//   ....[12]....
        /*01cc*/ 	.word	0x00001510


	//   ....[13]....
        /*01d0*/ 	.word	0x00001520


	//   ....[14]....
        /*01d4*/ 	.word	0x00001530


	//   ....[15]....
        /*01d8*/ 	.word	0x000015d0


	//   ....[16]....
        /*01dc*/ 	.word	0x00001600


	//   ....[17]....
        /*01e0*/ 	.word	0x00001610


	//   ....[18]....
        /*01e4*/ 	.word	0x00001620


	//   ....[19]....
        /*01e8*/ 	.word	0x00001750


	//   ....[20]....
        /*01ec*/ 	.word	0x00001790


	//   ....[21]....
        /*01f0*/ 	.word	0x000017d0


	//   ....[22]....
        /*01f4*/ 	.word	0x00001810


	//   ....[23]....
        /*01f8*/ 	.word	0x00001900


	//   ....[24]....
        /*01fc*/ 	.word	0x000019b0


	//   ....[25]....
        /*0200*/ 	.word	0x000019e0


	//   ....[26]....
        /*0204*/ 	.word	0x000019f0


	//   ....[27]....
        /*0208*/ 	.word	0x00001a00


	//   ....[28]....
        /*020c*/ 	.word	0x00001a10


	//   ....[29]....
        /*0210*/ 	.word	0x00001a20


	//   ....[30]....
        /*0214*/ 	.word	0x00001a40


	//   ....[31]....
        /*0218*/ 	.word	0x00001a60


	//   ....[32]....
        /*021c*/ 	.word	0x00001a70


	//   ....[33]....
        /*0220*/ 	.word	0x00001b60


	//   ....[34]....
        /*0224*/ 	.word	0x00001b70


	//   ....[35]....
        /*0228*/ 	.word	0x00001b80


	//   ....[36]....
        /*022c*/ 	.word	0x00001b90


	//   ....[37]....
        /*0230*/ 	.word	0x00001c60


	//   ....[38]....
        /*0234*/ 	.word	0x00001c80


	//   ....[39]....
        /*0238*/ 	.word	0x00001c90


	//   ....[40]....
        /*023c*/ 	.word	0x00001ca0


	//   ....[41]....
        /*0240*/ 	.word	0x00001d70


	//   ....[42]....
        /*0244*/ 	.word	0x00001d90


	//   ....[43]....
        /*0248*/ 	.word	0x00001da0


	//   ....[44]....
        /*024c*/ 	.word	0x00001db0


	//   ....[45]....
        /*0250*/ 	.word	0x00001e80


	//   ....[46]....
        /*0254*/ 	.word	0x00001ea0


	//   ....[47]....
        /*0258*/ 	.word	0x00001eb0


	//   ....[48]....
        /*025c*/ 	.word	0x00001ec0


	//   ....[49]....
        /*0260*/ 	.word	0x00001f90


	//   ....[50]....
        /*0264*/ 	.word	0x00001fd0


	//   ....[51]....
        /*0268*/ 	.word	0x00001ff0


	//   ....[52]....
        /*026c*/ 	.word	0x00002000


	//   ....[53]....
        /*0270*/ 	.word	0x00002010


	//   ....[54]....
        /*0274*/ 	.word	0x00002020


	//   ....[55]....
        /*0278*/ 	.word	0x00002030


	//   ....[56]....
        /*027c*/ 	.word	0x00002050


	//   ....[57]....
        /*0280*/ 	.word	0x00002070


	//   ....[58]....
        /*0284*/ 	.word	0x000020a0


	//   ....[59]....
        /*0288*/ 	.word	0x000026f0


	//   ....[60]....
        /*028c*/ 	.word	0x00002730


	//   ....[61]....
        /*0290*/ 	.word	0x00002770


	//   ....[62]....
        /*0294*/ 	.word	0x00002790


	//   ....[63]....
        /*0298*/ 	.word	0x000027e0


	//   ....[64]....
        /*029c*/ 	.word	0x00002800


	//   ....[65]....
        /*02a0*/ 	.word	0x00002820


	//   ....[66]....
        /*02a4*/ 	.word	0x00002830


	//   ....[67]....
        /*02a8*/ 	.word	0x00002860


	//   ....[68]....
        /*02ac*/ 	.word	0x00002890


	//   ....[69]....
        /*02b0*/ 	.word	0x000028d0


	//   ....[70]....
        /*02b4*/ 	.word	0x00002910


	//   ....[71]....
        /*02b8*/ 	.word	0x00002a40


	//   ....[72]....
        /*02bc*/ 	.word	0x00002a70


	//   ....[73]....
        /*02c0*/ 	.word	0x00002a90


	//   ....[74]....
        /*02c4*/ 	.word	0x00002aa0


	//   ....[75]....
        /*02c8*/ 	.word	0x00002ae0


	//   ....[76]....
        /*02cc*/ 	.word	0x00002b10


	//   ....[77]....
        /*02d0*/ 	.word	0x00002b30


	//   ....[78]....
        /*02d4*/ 	.word	0x00002b40


	//   ....[79]....
        /*02d8*/ 	.word	0x00002fb0


	//   ....[80]....
        /*02dc*/ 	.word	0x00003190


	//   ....[81]....
        /*02e0*/ 	.word	0x000032a0


	//   ....[82]....
        /*02e4*/ 	.word	0x000032f0


	//   ....[83]....
        /*02e8*/ 	.word	0x00003340


	//   ....[84]....
        /*02ec*/ 	.word	0x00003370


	//   ....[85]....
        /*02f0*/ 	.word	0x00003390


	//   ....[86]....
        /*02f4*/ 	.word	0x00003460


	//   ....[87]....
        /*02f8*/ 	.word	0x000034a0


	//   ....[88]....
        /*02fc*/ 	.word	0x000034f0


	//   ....[89]....
        /*0300*/ 	.word	0x00003520


	//   ....[90]....
        /*0304*/ 	.word	0x00003540


	//----- nvinfo : EIATTR_VRC_CTA_INIT_COUNT
	.align		4
.L_3809:
        /*0308*/ 	.byte	0x02, 0x4a
	.zero		1
	.zero		1


	//----- nvinfo : EIATTR_EXIT_INSTR_OFFSETS
	.align		4
        /*030c*/ 	.byte	0x04, 0x1c
        /*030e*/ 	.short	(.L_3811 - .L_3810)


	//   ....[0]....
.L_3810:
        /*0310*/ 	.word	0x000035e0


	//   ....[1]....
        /*0314*/ 	.word	0x00003b00


	//----- nvinfo : EIATTR_MAX_THREADS
	.align		4
.L_3811:
        /*0318*/ 	.byte	0x04, 0x05
        /*031a*/ 	.short	(.L_3813 - .L_3812)
.L_3812:
        /*031c*/ 	.word	0x00000020
        /*0320*/ 	.word	0x00000001
        /*0324*/ 	.word	0x00000001


	//----- nvinfo : EIATTR_CRS_STACK_SIZE
	.align		4
.L_3813:
        /*0328*/ 	.byte	0x04, 0x1e
        /*032a*/ 	.short	(.L_3815 - .L_3814)
.L_3814:
        /*032c*/ 	.word	0x00000000


	//----- nvinfo : EIATTR_CBANK_PARAM_SIZE
	.align		4
.L_3815:
        /*0330*/ 	.byte	0x03, 0x19
        /*0332*/ 	.short	0x01f0


	//----- nvinfo : EIATTR_PARAM_CBANK
	.align		4
        /*0334*/ 	.byte	0x04, 0x0a
        /*0336*/ 	.short	(.L_3817 - .L_3816)
	.align		4
.L_3816:
        /*0338*/ 	.word	index@(.nv.constant0._Z25selective_scan_bwd_kernelI32Selective_Scan_bwd_kernel_traitsILi32ELi4ELb1ELb0ELb0ELb0ELb0EN3c104HalfENS1_7complexIfEEEEv12SSMParamsBwd)
        /*033c*/ 	.short	0x0380
        /*033e*/ 	.short	0x01f0


	//----- nvinfo : EIATTR_SW_WAR
	.align		4
.L_3817:
        /*0340*/ 	.byte	0x04, 0x36
        /*0342*/ 	.short	(.L_3819 - .L_3818)
.L_3818:
        /*0344*/ 	.word	0x00000008
.L_3819:


//--------------------- .nv.info._Z25selective_scan_bwd_kernelI32Selective_Scan_bwd_kernel_traitsILi32ELi4ELb1ELb0ELb0ELb0ELb1EN3c104HalfENS1_7complexIfEEEEv12SSMParamsBwd --------------------------
	.section	.nv.info._Z25selective_scan_bwd_kernelI32Selective_Scan_bwd_kernel_traitsILi32ELi4ELb1ELb0ELb0ELb0ELb1EN3c104HalfENS1_7complexIfEEEEv12SSMParamsBwd,"",@"SHT_CUDA_INFO"
	.sectionflags	@""
	.align	4


	//----- nvinfo : EIATTR_CUDA_API_VERSION
	.align		4
        /*0000*/ 	.byte	0x04, 0x37
        /*0002*/ 	.short	(.L_3821 - .L_3820)
.L_3820:
        /*0004*/ 	.word	0x00000082


	//----- nvinfo : EIATTR_KPARAM_INFO
	.align		4
.L_3821:
        /*0008*/ 	.byte	0x04, 0x17
        /*000a*/ 	.short	(.L_3823 - .L_3822)
.L_3822:
        /*000c*/ 	.word	0x00000000
        /*0010*/ 	.short	0x0000
        /*0012*/ 	.short	0x0000
        /*0014*/ 	.byte	0x00, 0xf0, 0xc1, 0x07


	//----- nvinfo : EIATTR_SPARSE_MMA_MASK
	.align		4
.L_3823:
        /*0018*/ 	.byte	0x03, 0x50
        /*001a*/ 	.short	0x0000


	//----- nvinfo : EIATTR_MAXREG_COUNT
	.align		4
        /*001c*/ 	.byte	0x03, 0x1b
        /*001e*/ 	.short	0x00ff


	//----- nvinfo : EIATTR_NUM_BARRIERS
	.align		4
        /*0020*/ 	.byte	0x02, 0x4c
        /*0022*/ 	.byte	0x01
	.zero		1


	//----- nvinfo : EIATTR_MERCURY_ISA_VERSION
	.align		4
        /*0024*/ 	.byte	0x03, 0x5f
        /*0026*/ 	.short	0x0101


	//----- nvinfo : EIATTR_COOP_GROUP_MASK_REGIDS
	.align		4
        /*0028*/ 	.byte	0x04, 0x29
        /*002a*/ 	.short	(.L_3825 - .L_3824)


	//   ....[0]....
.L_3824:
        /*002c*/ 	.word	0xffffffff


	//   ....[1]....
        /*0030*/ 	.word	0xffffffff


	//   ....[2]....
        /*0034*/ 	.word	0xffffffff


	//   ....[3]....
        /*0038*/ 	.word	0xffffffff


	//   ....[4]....
        /*003c*/ 	.word	0xffffffff


	//   ....[5]....
        /*0040*/ 	.word	0xffffffff


	//   ....[6]....
        /*0044*/ 	.word	0xffffffff


	//   ....[7]....
        /*0048*/ 	.word	0xffffffff


	//   ....[8]....
        /*004c*/ 	.word	0xffffffff


	//   ....[9]....
        /*0050*/ 	.word	0xffffffff


	//   ....[10]....
        /*0054*/ 	.word	0xffffffff


	//   ....[11]....
        /*0058*/ 	.word	0xffffffff


	//   ....[12]....
        /*005c*/ 	.word	0xffffffff


	//   ....[13]....
        /*0060*/ 	.word	0xffffffff


	//   ....[14]....
        /*0064*/ 	.word	0xffffffff


	//   ....[15]....
        /*0068*/ 	.word	0xffffffff


	//   ....[16]....
        /*006c*/ 	.word	0xffffffff


	//   ....[17]....
        /*0070*/ 	.word	0xffffffff


	//   ....[18]....
        /*0074*/ 	.word	0xffffffff


	//   ....[19]....
        /*0078*/ 	.word	0xffffffff


	//   ....[20]....
        /*007c*/ 	.word	0xffffffff


	//   ....[21]....
        /*0080*/ 	.word	0xffffffff


	//   ....[22]....
        /*0084*/ 	.word	0xffffffff


	//   ....[23]....
        /*0088*/ 	.word	0xffffffff


	//   ....[24]....
        /*008c*/ 	.word	0xffffffff


	//   ....[25]....
        /*0090*/ 	.word	0xffffffff


	//   ....[26]....
        /*0094*/ 	.word	0xffffffff


	//   ....[27]....
        /*0098*/ 	.word	0xffffffff


	//   ....[28]....
        /*009c*/ 	.word	0xffffffff


	//   ....[29]....
        /*00a0*/ 	.word	0xffffffff


	//   ....[30]....
        /*00a4*/ 	.word	0xffffffff


	//   ....[31]....
        /*00a8*/ 	.word	0xffffffff


	//   ....[32]....
        /*00ac*/ 	.word	0xffffffff


	//   ....[33]....
        /*00b0*/ 	.word	0xffffffff


	//   ....[34]....
        /*00b4*/ 	.word	0xffffffff


	//   ....[35]....
        /*00b8*/ 	.word	0xffffffff


	//   ....[36]....
        /*00bc*/ 	.word	0xffffffff


	//   ....[37]....
        /*00c0*/ 	.word	0xffffffff


	//   ....[38]....
        /*00c4*/ 	.word	0xffffffff


	//   ....[39]....
        /*00c8*/ 	.word	0xffffffff


	//   ....[40]....
        /*00cc*/ 	.word	0xffffffff


	//   ....[41]....
        /*00d0*/ 	.word	0xffffffff


	//   ....[42]....
        /*00d4*/ 	.word	0xffffffff


	//   ....[43]....
        /*00d8*/ 	.word	0xffffffff


	//   ....[44]....
        /*00dc*/ 	.word	0xffffffff


	//   ....[45]....
        /*00e0*/ 	.word	0xffffffff


	//   ....[46]....
        /*00e4*/ 	.word	0xffffffff


	//   ....[47]....
        /*00e8*/ 	.word	0xffffffff


	//   ....[48]....
        /*00ec*/ 	.word	0xffffffff


	//   ....[49]....
        /*00f0*/ 	.word	0xffffffff


	//   ....[50]....
        /*00f4*/ 	.word	0xffffffff


	//   ....[51]....
        /*00f8*/ 	.word	0xffffffff


	//   ....[52]....
        /*00fc*/ 	.word	0xffffffff


	//   ....[53]....
        /*0100*/ 	.word	0xffffffff


	//   ....[54]....
        /*0104*/ 	.word	0xffffffff


	//   ....[55]....
        /*0108*/ 	.word	0xffffffff


	//   ....[56]....
        /*010c*/ 	.word	0xffffffff


	//   ....[57]....
        /*0110*/ 	.word	0xffffffff


	//   ....[58]....
        /*0114*/ 	.word	0xffffffff


	//   ....[59]....
        /*0118*/ 	.word	0xffffffff


	//   ....[60]....
        /*011c*/ 	.word	0xffffffff


	//   ....[61]....
        /*0120*/ 	.word	0xffffffff


	//   ....[62]....
        /*0124*/ 	.word	0xffffffff


	//   ....[63]....
        /*0128*/ 	.word	0xffffffff


	//   ....[64]....
        /*012c*/ 	.word	0xffffffff


	//   ....[65]....
        /*0130*/ 	.word	0xffffffff


	//   ....[66]....
        /*0134*/ 	.word	0xffffffff


	//   ....[67]....
        /*0138*/ 	.word	0xffffffff


	//   ....[68]....
        /*013c*/ 	.word	0xffffffff


	//   ....[69]....
        /*0140*/ 	.word	0xffffffff


	//   ....[70]....
        /*0144*/ 	.word	0xffffffff


	//   ....[71]....
        /*0148*/ 	.word	0xffffffff


	//   ....[72]....
        /*014c*/ 	.word	0xffffffff


	//   ....[73]....
        /*0150*/ 	.word	0xffffffff


	//   ....[74]....
        /*0154*/ 	.word	0xffffffff


	//   ....[75]....
        /*0158*/ 	.word	0xffffffff


	//   ....[76]....
        /*015c*/ 	.word	0xffffffff


	//   ....[77]....
        /*0160*/ 	.word	0xffffffff


	//   ....[78]....
        /*0164*/ 	.word	0xffffffff


	//   ....[79]....
        /*0168*/ 	.word	0xffffffff


	//   ....[80]....
        /*016c*/ 	.word	0xffffffff


	//   ....[81]....
        /*0170*/ 	.word	0xffffffff


	//   ....[82]....
        /*0174*/ 	.word	0xffffffff


	//   ....[83]....
        /*0178*/ 	.word	0xffffffff


	//   ....[84]....
        /*017c*/ 	.word	0xffffffff


	//   ....[85]....
        /*0180*/ 	.word	0xffffffff


	//   ....[86]....
        /*0184*/ 	.word	0xffffffff


	//   ....[87]....
        /*0188*/ 	.word	0xffffffff


	//   ....[88]....
        /*018c*/ 	.word	0xffffffff


	//   ....[89]....
        /*0190*/ 	.word	0xffffffff


	//   ....[90]....
        /*0194*/ 	.word	0xffffffff


	//   ....[91]....
        /*0198*/ 	.word	0xffffffff


	//   ....[92]....
        /*019c*/ 	.word	0xffffffff


	//   ....[93]....
        /*01a0*/ 	.word	0xffffffff


	//   ....[94]....
        /*01a4*/ 	.word	0xffffffff


	//----- nvinfo : EIATTR_COOP_GROUP_INSTR_OFFSETS
	.align		4
.L_3825:
        /*01a8*/ 	.byte	0x04, 0x28
        /*01aa*/ 	.short	(.L_3827 - .L_3826)


	//   ....[0]....
.L_3826:
        /*01ac*/ 	.word	0x00000790


	//   ....[1]....
        /*01b0*/ 	.word	0x00000810


	//   ....[2]....
        /*01b4*/ 	.word	0x000008f0


	//   ....[3]....
        /*01b8*/ 	.word	0x000009b0


	//   ....[4]....
        /*01bc*/ 	.word	0x00000c60


	//   ....[5]....
        /*01c0*/ 	.word	0x00000f10


	//   ....[6]....
        /*01c4*/ 	.word	0x000010e0


	//   ....[7]....
        /*01c8*/ 	.word	0x00001c40


	//   ....[8]....
        /*01cc*/ 	.word	0x00001c60


	//   ....[9]....
        /*01d0*/ 	.word	0x00001ca0


	//   ....[10]....
        /*01d4*/ 	.word	0x00001cb0


	//   ....[11]....
        /*01d8*/ 	.word	0x00001d40


	//   ....[12]....
        /*01dc*/ 	.word	0x00001d70


	//   ....[13]....
        /*01e0*/ 	.word	0x00001d90


	//   ....[14]....
        /*01e4*/ 	.word	0x00001da0


	//   ....[15]....
        /*01e8*/ 	.word	0x00001e30


	//   ....[16]....
        /*01ec*/ 	.word	0x00001e70


	//   ....[17]....
        /*01f0*/ 	.word	0x00001e80


	//   ....[18]....
        /*01f4*/ 	.word	0x00001e90


	//   ....[19]....
        /*01f8*/ 	.word	0x00001f20


	//   ....[20]....
        /*01fc*/ 	.word	0x00001f60


	//   ....[21]....
        /*0200*/ 	.word	0x00001f70


	//   ....[22]....
        /*0204*/ 	.word	0x00001f80


	//   ....[23]....
        /*0208*/ 	.word	0x00002090


	//   ....[24]....
        /*020c*/ 	.word	0x000020d0


	//   ....[25]....
        /*0210*/ 	.word	0x00002110


	//   ....[26]....
        /*0214*/ 	.word	0x00002150


	//   ....[27]....
        /*0218*/ 	.word	0x00002280


	//   ....[28]....
        /*021c*/ 	.word	0x000022f0


	//   ....[29]....
        /*0220*/ 	.word	0x00002330


	//   ....[30]....
        /*0224*/ 	.word	0x00002350


	//   ....[31]....
        /*0228*/ 	.word	0x00002360


	//   ....[32]....
        /*022c*/ 	.word	0x00002370


	//   ....[33]....
        /*0230*/ 	.word	0x00002380


	//   ....[34]....
        /*0234*/ 	.word	0x00002390


	//   ....[35]....
        /*0238*/ 	.word	0x000023c0


	//   ....[36]....
        /*023c*/ 	.word	0x000023d0


	//   ....[37]....
        /*0240*/ 	.word	0x000024c0


	//   ....[38]....
        /*0244*/ 	.word	0x000024d0


	//   ....[39]....
        /*0248*/ 	.word	0x000024e0


	//   ....[40]....
        /*024c*/ 	.word	0x000024f0


	//   ....[41]....
        /*0250*/ 	.word	0x000025c0


	//   ....[42]....
        /*0254*/ 	.word	0x000025e0


	//   ....[43]....
        /*0258*/ 	.word	0x000025f0


	//   ....[44]....
        /*025c*/ 	.word	0x00002600


	//   ....[45]....
        /*0260*/ 	.word	0x000026d0


	//   ....[46]....
        /*0264*/ 	.word	0x000026f0


	//   ....[47]....
        /*0268*/ 	.word	0x00002700


	//   ....[48]....
        /*026c*/ 	.word	0x00002710


	//   ....[49]....
        /*0270*/ 	.word	0x000027e0


	//   ....[50]....
        /*0274*/ 	.word	0x00002800


	//   ....[51]....
        /*0278*/ 	.word	0x00002810


	//   ....[52]....
        /*027c*/ 	.word	0x00002820


	//   ....[53]....
        /*0280*/ 	.word	0x000028f0


	//   ....[54]....
        /*0284*/ 	.word	0x00002930


	//   ....[55]....
        /*0288*/ 	.word	0x00002950


	//   ....[56]....
        /*028c*/ 	.word	0x00002960


	//   ....[57]....
        /*0290*/ 	.word	0x00002970


	//   ....[58]....
        /*0294*/ 	.word	0x00002980


	//   ....[59]....
        /*0298*/ 	.word	0x00002990


	//   ....[60]....
        /*029c*/ 	.word	0x000029b0


	//   ....[61]....
        /*02a0*/ 	.word	0x000029d0


	//   ....[62]....
        /*02a4*/ 	.word	0x00002a00


	//   ....[63]....
        /*02a8*/ 	.word	0x00003040


	//   ....[64]....
        /*02ac*/ 	.word	0x00003080


	//   ....[65]....
        /*02b0*/ 	.word	0x000030c0


	//   ....[66]....
        /*02b4*/ 	.word	0x000030f0


	//   ....[67]....
        /*02b8*/ 	.word	0x00003130


	//   ....[68]....
        /*02bc*/ 	.word	0x00003150


	//   ....[69]....
        /*02c0*/ 	.word	0x00003170


	//   ....[70]....
        /*02c4*/ 	.word	0x00003180


	//   ....[71]....
        /*02c8*/ 	.word	0x000031b0


	//   ....[72]....
        /*02cc*/ 	.word	0x000031e0


	//   ....[73]....
        /*02d0*/ 	.word	0x00003210


	//   ....[74]....
        /*02d4*/ 	.word	0x00003250


	//   ....[75]....
        /*02d8*/ 	.word	0x00003350


	//   ....[76]....
        /*02dc*/ 	.word	0x000033a0


	//   ....[77]....
        /*02e0*/ 	.word	0x000033e0


	//   ....[78]....
        /*02e4*/ 	.word	0x00003400


	//   ....[79]....
        /*02e8*/ 	.word	0x00003440


	//   ....[80]....
        /*02ec*/ 	.word	0x00003460


	//   ....[81]....
        /*02f0*/ 	.word	0x00003490


	//   ....[82]....
        /*02f4*/ 	.word	0x000034a0


	//   ....[83]....
        /*02f8*/ 	.word	0x00003910


	//   ....[84]....
        /*02fc*/ 	.word	0x00003ad0


	//   ....[85]....
        /*0300*/ 	.word	0x00003bf0


	//   ....[86]....
        /*0304*/ 	.word	0x00003c40


	//   ....[87]....
        /*0308*/ 	.word	0x00003c90


	//   ....[88]....
        /*030c*/ 	.word	0x00003cc0


	//   ....[89]....
        /*0310*/ 	.word	0x00003ce0


	//   ....[90]....
        /*0314*/ 	.word	0x00003db0


	//   ....[91]....
        /*0318*/ 	.word	0x00003df0


	//   ....[92]....
        /*031c*/ 	.word	0x00003e40


	//   ....[93]....
        /*0320*/ 	.word	0x00003e70


	//   ....[94]....
        /*0324*/ 	.word	0x00003e90


	//----- nvinfo : EIATTR_VRC_CTA_INIT_COUNT
	.align		4
.L_3827:
        /*0328*/ 	.byte	0x02, 0x4a
	.zero		1
	.zero		1


	//----- nvinfo : EIATTR_EXIT_INSTR_OFFSETS
	.align		4
        /*032c*/ 	.byte	0x04, 0x1c
        /*032e*/ 	.short	(.L_3829 - .L_3828)


	//   ....[0]....
.L_3828:
        /*0330*/ 	.word	0x00003f30


	//   ....[1]....
        /*0334*/ 	.word	0x00004450


	//----- nvinfo : EIATTR_MAX_THREADS
	.align		4
.L_3829:
        /*0338*/ 	.byte	0x04, 0x05
        /*033a*/ 	.short	(.L_3831 - .L_3830)
.L_3830:
        /*033c*/ 	.word	0x00000020
        /*0340*/ 	.word	0x00000001
        /*0344*/ 	.word	0x00000001


	//----- nvinfo : EIATTR_CRS_STACK_SIZE
	.align		4
.L_3831:
        /*0348*/ 	.byte	0x04, 0x1e
        /*034a*/ 	.short	(.L_3833 - .L_3832)
.L_3832:
        /*034c*/ 	.word	0x00000000


	//----- nvinfo : EIATTR_CBANK_PARAM_SIZE
	.align		4
.L_3833:
        /*0350*/ 	.byte	0x03, 0x19
        /*0352*/ 	.short	0x01f0


	//----- nvinfo : EIATTR_PARAM_CBANK
	.align		4
        /*0354*/ 	.byte	0x04, 0x0a
        /*0356*/ 	.short	(.L_3835 - .L_3834)
	.align		4
.L_3834:
        /*0358*/ 	.word	index@(.nv.constant0._Z25selective_scan_bwd_kernelI32Selective_Scan_bwd_kernel_traitsILi32ELi4ELb1ELb0ELb0ELb0ELb1EN3c104HalfENS1_7complexIfEEEEv12SSMParamsBwd)
        /*035c*/ 	.short	0x0380
        /*035e*/ 	.short	0x01f0


	//----- nvinfo : EIATTR_SW_WAR
	.align		4
.L_3835:
        /*0360*/ 	.byte	0x04, 0x36
        /*0362*/ 	.short	(.L_3837 - .L_3836)
.L_3836:
        /*0364*/ 	.word	0x00000008
.L_3837:


//--------------------- .nv.info._Z25selective_scan_bwd_kernelI32Selective_Scan_bwd_kernel_traitsILi32ELi4ELb1ELb0ELb0ELb1ELb0EN3c104HalfENS1_7complexIfEEEEv12SSMParamsBwd --------------------------
	.section	.nv.info._Z25selective_scan_bwd_kernelI32Selective_Scan_bwd_kernel_traitsILi32ELi4ELb1ELb0ELb0ELb1ELb0EN3c104HalfENS1_7complexIfEEEEv12SSMParamsBwd,"",@"SHT_CUDA_INFO"
	.sectionflags	@""
	.align	4


	//----- nvinfo : EIATTR_CUDA_API_VERSION
	.align		4
        /*0000*/ 	.byte	0x04, 0x37
        /*0002*/ 	.short	(.L_3839 - .L_3838)
.L_3838:
        /*0004*/ 	.word	0x00000082


	//----- nvinfo : EIATTR_KPARAM_INFO
	.align		4
.L_3839:
        /*0008*/ 	.byte	0x04, 0x17
        /*000a*/ 	.short	(.L_3841 - .L_3840)
.L_3840:
        /*000c*/ 	.word	0x00000000
        /*0010*/ 	.short	0x0000
        /*0012*/ 	.short	0x0000
        /*0014*/ 	.byte	0x00, 0xf0, 0xc1, 0x07


	//----- nvinfo : EIATTR_SPARSE_MMA_MASK
	.align		4
.L_3841:
        /*0018*/ 	.byte	0x03, 0x50
        /*001a*/ 	.short	0x0000


	//----- nvinfo : EIATTR_MAXREG_COUNT
	.align		4
        /*001c*/ 	.byte	0x03, 0x1b
        /*001e*/ 	.short	0x00ff


	//----- nvinfo : EIATTR_NUM_BARRIERS
	.align		4
        /*0020*/ 	.byte	0x02, 0x4c
        /*0022*/ 	.byte	0x01
	.zero		1


	//----- nvinfo : EIATTR_MERCURY_ISA_VERSION
	.align		4
        /*0024*/ 	.byte	0x03, 0x5f
        /*0026*/ 	.short	0x0101


	//----- nvinfo : EIATTR_COOP_GROUP_MASK_REGIDS
	.align		4
        /*0028*/ 	.byte	0x04, 0x29
        /*002a*/ 	.short	(.L_3843 - .L_3842)


	//   ....[0]....
.L_3842:
        /*002c*/ 	.word	0xffffffff


	//   ....[1]....
        /*0030*/ 	.word	0xffffffff


	//   ....[2]....
        /*0034*/ 	.word	0xffffffff


	//   ....[3]....
        /*0038*/ 	.word	0xffffffff


	//   ....[4]....
        /*003c*/ 	.word	0xffffffff


	//   ....[5]....
        /*0040*/ 	.word	0xffffffff


	//   ....[6]....
        /*0044*/ 	.word	0xffffffff


	//   ....[7]....
        /*0048*/ 	.word	0xffffffff


	//   ....[8]....
        /*004c*/ 	.word	0xffffffff


	//   ....[9]....
        /*0050*/ 	.word	0xffffffff


	//   ....[10]....
        /*0054*/ 	.word	0xffffffff


	//   ....[11]....
        /*0058*/ 	.word	0xffffffff


	//   ....[12]....
        /*005c*/ 	.word	0xffffffff


	//   ....[13]....
        /*0060*/ 	.word	0xffffffff


	//   ....[14]....
        /*0064*/ 	.word	0xffffffff


	//   ....[15]....
        /*0068*/ 	.word	0xffffffff


	//   ....[16]....
        /*006c*/ 	.word	0xffffffff


	//   ....[17]....
        /*0070*/ 	.word	0xffffffff


	//   ....[18]....
        /*0074*/ 	.word	0xffffffff


	//   ....[19]....
        /*0078*/ 	.word	0xffffffff


	//   ....[20]....
        /*007c*/ 	.word	0xffffffff


	//   ....[21]....
        /*0080*/ 	.word	0xffffffff


	//   ....[22]....
        /*0084*/ 	.word	0xffffffff


	//   ....[23]....
        /*0088*/ 	.word	0xffffffff


	//   ....[24]....
        /*008c*/ 	.word	0xffffffff


	//   ....[25]....
        /*0090*/ 	.word	0xffffffff


	//   ....[26]....
        /*0094*/ 	.word	0xffffffff


	//   ....[27]....
        /*0098*/ 	.word	0xffffffff


	//   ....[28]....
        /*009c*/ 	.word	0xffffffff


	//   ....[29]....
        /*00a0*/ 	.word	0xffffffff


	//   ....[30]....
        /*00a4*/ 	.word	0xffffffff


	//   ....[31]....
        /*00a8*/ 	.word	0xffffffff


	//   ....[32]....
        /*00ac*/ 	.word	0xffffffff


	//   ....[33]....
        /*00b0*/ 	.word	0xffffffff


	//   ....[34]....
        /*00b4*/ 	.word	0xffffffff


	//   ....[35]....
        /*00b8*/ 	.word	0xffffffff


	//   ....[36]....
        /*00bc*/ 	.word	0xffffffff


	//   ....[37]....
        /*00c0*/ 	.word	0xffffffff


	//   ....[38]....
        /*00c4*/ 	.word	0xffffffff


	//   ....[39]....
        /*00c8*/ 	.word	0xffffffff


	//   ....[40]....
        /*00cc*/ 	.word	0xffffffff


	//   ....[41]....
        /*00d0*/ 	.word	0xffffffff


	//   ....[42]....
        /*00d4*/ 	.word	0xffffffff


	//   ....[43]....
        /*00d8*/ 	.word	0xffffffff


	//   ....[44]....
        /*00dc*/ 	.word	0xffffffff


	//   ....[45]....
        /*00e0*/ 	.word	0xffffffff


	//   ....[46]....
        /*00e4*/ 	.word	0xffffffff


	//   ....[47]....
        /*00e8*/ 	.word	0xffffffff


	//   ....[48]....
        /*00ec*/ 	.word	0xffffffff


	//   ....[49]....
        /*00f0*/ 	.word	0xffffffff


	//   ....[50]....
        /*00f4*/ 	.word	0xffffffff


	//   ....[51]....
        /*00f8*/ 	.word	0xffffffff


	//   ....[52]....
        /*00fc*/ 	.word	0xffffffff


	//   ....[53]....
        /*0100*/ 	.word	0xffffffff


	//   ....[54]....
        /*0104*/ 	.word	0xffffffff


	//   ....[55]....
        /*0108*/ 	.word	0xffffffff


	//   ....[56]....
        /*010c*/ 	.word	0xffffffff


	//   ....[57]....
        /*0110*/ 	.word	0xffffffff


	//   ....[58]....
        /*0114*/ 	.word	0xffffffff


	//   ....[59]....
        /*0118*/ 	.word	0xffffffff


	//   ....[60]....
        /*011c*/ 	.word	0xffffffff


	//   ....[61]....
        /*0120*/ 	.word	0xffffffff


	//   ....[62]....
        /*0124*/ 	.word	0xffffffff


	//   ....[63]....
        /*0128*/ 	.word	0xffffffff


	//   ....[64]....
        /*012c*/ 	.word	0xffffffff


	//   ....[65]....
        /*0130*/ 	.word	0xffffffff


	//   ....[66]....
        /*0134*/ 	.word	0xffffffff


	//   ....[67]....
        /*0138*/ 	.word	0xffffffff


	//   ....[68]....
        /*013c*/ 	.word	0xffffffff


	//   ....[69]....
        /*0140*/ 	.word	0xffffffff


	//   ....[70]....
        /*0144*/ 	.word	0xffffffff


	//   ....[71]....
        /*0148*/ 	.word	0xffffffff


	//   ....[72]....
        /*014c*/ 	.word	0xffffffff


	//   ....[73]....
        /*0150*/ 	.word	0xffffffff


	//   ....[74]....
        /*0154*/ 	.word	0xffffffff


	//   ....[75]....
        /*0158*/ 	.word	0xffffffff


	//   ....[76]....
        /*015c*/ 	.word	0xffffffff


	//   ....[77]....
        /*0160*/ 	.word	0xffffffff


	//   ....[78]....
        /*0164*/ 	.word	0xffffffff


	//   ....[79]....
        /*0168*/ 	.word	0xffffffff


	//   ....[80]....
        /*016c*/ 	.word	0xffffffff


	//   ....[81]....
        /*0170*/ 	.word	0xffffffff


	//   ....[82]....
        /*0174*/ 	.word	0xffffffff


	//   ....[83]....
        /*0178*/ 	.word	0xffffffff


	//   ....[84]....
        /*017c*/ 	.word	0xffffffff


	//   ....[85]....
        /*0180*/ 	.word	0xffffffff


	//   ....[86]....
        /*0184*/ 	.word	0xffffffff


	//   ....[87]....
        /*0188*/ 	.word	0xffffffff


	//   ....[88]....
        /*018c*/ 	.word	0xffffffff


	//   ....[89]....
        /*0190*/ 	.word	0xffffffff


	//   ....[90]....
        /*0194*/ 	.word	0xffffffff


	//   ....[91]....
        /*0198*/ 	.word	0xffffffff


	//----- nvinfo : EIATTR_COOP_GROUP_INSTR_OFFSETS
	.align		4
.L_3843:
        /*019c*/ 	.byte	0x04, 0x28
        /*019e*/ 	.short	(.L_3845 - .L_3844)


	//   ....[0]....
.L_3844:
        /*01a0*/ 	.word	0x000006e0


	//   ....[1]....
        /*01a4*/ 	.word	0x00000760


	//   ....[2]....
        /*01a8*/ 	.word	0x000008e0


	//   ....[3]....
        /*01ac*/ 	.word	0x00001bf0


	//   ....[4]....
        /*01b0*/ 	.word	0x00001c20


	//   ....[5]....
        /*01b4*/ 	.word	0x00001c60


	//   ....[6]....
        /*01b8*/ 	.word	0x00001c70


	//   ....[7]....
        /*01bc*/ 	.word	0x00001d00


	//   ....[8]....
        /*01c0*/ 	.word	0x00001d30


	//   ....[9]....
        /*01c4*/ 	.word	0x00001d50


	//   ....[10]....
        /*01c8*/ 	.word	0x00001d60


	//   ....[11]....
        /*01cc*/ 	.word	0x00001df0


	//   ....[12]....
        /*01d0*/ 	.word	0x00001e30


	//   ....[13]....
        /*01d4*/ 	.word	0x00001e40


	//   ....[14]....
        /*01d8*/ 	.word	0x00001e50


	//   ....[15]....
        /*01dc*/ 	.word	0x00001ee0


	//   ....[16]....
        /*01e0*/ 	.word	0x00001f20


	//   ....[17]....
        /*01e4*/ 	.word	0x00001f30


	//   ....[18]....
        /*01e8*/ 	.word	0x00001f40


	//   ....[19]....
        /*01ec*/ 	.word	0x00002050


	//   ....[20]....
        /*01f0*/ 	.word	0x00002090


	//   ....[21]....
        /*01f4*/ 	.word	0x000020d0


	//   ....[22]....
        /*01f8*/ 	.word	0x00002110


	//   ....[23]....
        /*01fc*/ 	.word	0x00002240


	//   ....[24]....
        /*0200*/ 	.word	0x000022b0


	//   ....[25]....
        /*0204*/ 	.word	0x000022f0


	//   ....[26]....
        /*0208*/ 	.word	0x00002310


	//   ....[27]....
        /*020c*/ 	.word	0x00002320


	//   ....[28]....
        /*0210*/ 	.word	0x00002330


	//   ....[29]....
        /*0214*/ 	.word	0x00002340


	//   ....[30]....
        /*0218*/ 	.word	0x00002350


	//   ....[31]....
        /*021c*/ 	.word	0x00002380


	//   ....[32]....
        /*0220*/ 	.word	0x00002390


	//   ....[33]....
        /*0224*/ 	.word	0x00002480


	//   ....[34]....
        /*0228*/ 	.word	0x00002490


	//   ....[35]....
        /*022c*/ 	.word	0x000024a0


	//   ....[36]....
        /*0230*/ 	.word	0x000024b0


	//   ....[37]....
        /*0234*/ 	.word	0x00002580


	//   ....[38]....
        /*0238*/ 	.word	0x000025a0


	//   ....[39]....
        /*023c*/ 	.word	0x000025b0


	//   ....[40]....
        /*0240*/ 	.word	0x000025c0


	//   ....[41]....
        /*0244*/ 	.word	0x00002690


	//   ....[42]....
        /*0248*/ 	.word	0x000026b0


	//   ....[43]....
        /*024c*/ 	.word	0x000026c0


	//   ....[44]....
        /*0250*/ 	.word	0x000026d0


	//   ....[45]....
        /*0254*/ 	.word	0x000027a0


	//   ....[46]....
        /*0258*/ 	.word	0x000027c0


	//   ....[47]....
        /*025c*/ 	.word	0x000027d0


	//   ....[48]....
        /*0260*/ 	.word	0x000027e0


	//   ....[49]....
        /*0264*/ 	.word	0x000028b0


	//   ....[50]....
        /*0268*/ 	.word	0x000028f0


	//   ....[51]....
        /*026c*/ 	.word	0x00002910


	//   ....[52]....
        /*0270*/ 	.word	0x00002920


	//   ....[53]....
        /*0274*/ 	.word	0x00002930


	//   ....[54]....
        /*0278*/ 	.word	0x00002940


	//   ....[55]....
        /*027c*/ 	.word	0x00002950


	//   ....[56]....
        /*0280*/ 	.word	0x00002970


	//   ....[57]....
        /*0284*/ 	.word	0x00002990


	//   ....[58]....
        /*0288*/ 	.word	0x000029c0


	//   ....[59]....
        /*028c*/ 	.word	0x00003000


	//   ....[60]....
        /*0290*/ 	.word	0x00003040


	//   ....[61]....
        /*0294*/ 	.word	0x00003080


	//   ....[62]....
        /*0298*/ 	.word	0x000030b0


	//   ....[63]....
        /*029c*/ 	.word	0x000030f0


	//   ....[64]....
        /*02a0*/ 	.word	0x00003110


	//   ....[65]....
        /*02a4*/ 	.word	0x00003130


	//   ....[66]....
        /*02a8*/ 	.word	0x00003140


	//   ....[67]....
        /*02ac*/ 	.word	0x00003170


	//   ....[68]....
        /*02b0*/ 	.word	0x000031a0


	//   ....[69]....
        /*02b4*/ 	.word	0x000031d0


	//   ....[70]....
        /*02b8*/ 	.word	0x00003210


	//   ....[71]....
        /*02bc*/ 	.word	0x00003310


	//   ....[72]....
        /*02c0*/ 	.word	0x00003360


	//   ....[73]....
        /*02c4*/ 	.word	0x000033a0


	//   ....[74]....
        /*02c8*/ 	.word	0x000033c0


	//   ....[75]....
        /*02cc*/ 	.word	0x00003400


	//   ....[76]....
        /*02d0*/ 	.word	0x00003420


	//   ....[77]....
        /*02d4*/ 	.word	0x00003450


	//   ....[78]....
        /*02d8*/ 	.word	0x00003460


	//   ....[79]....
        /*02dc*/ 	.word	0x000037f0


	//   ....[80]....
        /*02e0*/ 	.word	0x000039e0


	//   ....[81]....
        /*02e4*/ 	.word	0x00003d00


	//   ....[82]....
        /*02e8*/ 	.word	0x00003e30


	//   ....[83]....
        /*02ec*/ 	.word	0x00003e80


	//   ....[84]....
        /*02f0*/ 	.word	0x00003ed0


	//   ....[85]....
        /*02f4*/ 	.word	0x00003f00


	//   ....[86]....
        /*02f8*/ 	.word	0x00003f20


	//   ....[87]....
        /*02fc*/ 	.word	0x00003ff0


	//   ....[88]....
        /*0300*/ 	.word	0x00004030


	//   ....[89]....
        /*0304*/ 	.word	0x00004080


	//   ....[90]....
        /*0308*/ 	.word	0x000040b0


	//   ....[91]....
        /*030c*/ 	.word	0x000040d0


	//----- nvinfo : EIATTR_VRC_CTA_INIT_COUNT
	.align		4
.L_3845:
        /*0310*/ 	.byte	0x02, 0x4a
	.zero		1
	.zero		1


	//----- nvinfo : EIATTR_EXIT_INSTR_OFFSETS
	.align		4
        /*0314*/ 	.byte	0x04, 0x1c
        /*0316*/ 	.short	(.L_3847 - .L_3846)


	//   ....[0]....
.L_3846:
        /*0318*/ 	.word	0x00004170


	//   ....[1]....
        /*031c*/ 	.word	0x00004690


	//----- nvinfo : EIATTR_MAX_THREADS
	.align		4
.L_3847:
        /*0320*/ 	.byte	0x04, 0x05
        /*0322*/ 	.short	(.L_3849 - .L_3848)
.L_3848:
        /*0324*/ 	.word	0x00000020
        /*0328*/ 	.word	0x00000001
        /*032c*/ 	.word	0x00000001


	//----- nvinfo : EIATTR_CRS_STACK_SIZE
	.align		4
.L_3849:
        /*0330*/ 	.byte	0x04, 0x1e
        /*0332*/ 	.short	(.L_3851 - .L_3850)
.L_3850:
        /*0334*/ 	.word	0x00000000


	//----- nvinfo : EIATTR_CBANK_PARAM_SIZE
	.align		4
.L_3851:
        /*0338*/ 	.byte	0x03, 0x19
        /*033a*/ 	.short	0x01f0


	//----- nvinfo : EIATTR_PARAM_CBANK
	.align		4
        /*033c*/ 	.byte	0x04, 0x0a
        /*033e*/ 	.short	(.L_3853 - .L_3852)
	.align		4
.L_3852:
        /*0340*/ 	.word	index@(.nv.constant0._Z25selective_scan_bwd_kernelI32Selective_Scan_bwd_kernel_traitsILi32ELi4ELb1ELb0ELb0ELb1ELb0EN3c104HalfENS1_7complexIfEEEEv12SSMParamsBwd)
        /*0344*/ 	.short	0x0380
        /*0346*/ 	.short	0x01f0


	//----- nvinfo : EIATTR_SW_WAR
	.align		4
.L_3853:
        /*0348*/ 	.byte	0x04, 0x36
        /*034a*/ 	.short	(.L_3855 - .L_3854)
.L_3854:
        /*034c*/ 	.word	0x00000008
.L_3855:


//--------------------- .nv.info._Z25selective_scan_bwd_kernelI32Selective_Scan_bwd_kernel_traitsILi32ELi4ELb1ELb0ELb0ELb1ELb1EN3c104HalfENS1_7complexIfEEEEv12SSMParamsBwd --------------------------
	.section	.nv.info._Z25selective_scan_bwd_kernelI32Selective_Scan_bwd_kernel_traitsILi32ELi4ELb1ELb0ELb0ELb1ELb1EN3c104HalfENS1_7complexIfEEEEv12SSMParamsBwd,"",@"SHT_CUDA_INFO"
	.sectionflags	@""
	.align	4


	//----- nvinfo : EIATTR_CUDA_API_VERSION
	.align		4
        /*0000*/ 	.byte	0x04, 0x37
        /*0002*/ 	.short	(.L_3857 - .L_3856)
.L_3856:
        /*0004*/ 	.word	0x00000082


	//----- nvinfo : EIATTR_KPARAM_INFO
	.align		4
.L_3857:
        /*0008*/ 	.byte	0x04, 0x17
        /*000a*/ 	.short	(.L_3859 - .L_3858)
.L_3858:
        /*000c*/ 	.word	0x00000000
        /*0010*/ 	.short	0x0000
        /*0012*/ 	.short	0x0000
        /*0014*/ 	.byte	0x00, 0xf0, 0xc1, 0x07


	//----- nvinfo : EIATTR_SPARSE_MMA_MASK
	.align		4
.L_3859:
        /*0018*/ 	.byte	0x03, 0x50
        /*001a*/ 	.short	0x0000


	//----- nvinfo : EIATTR_MAXREG_COUNT
	.align		4
        /*001c*/ 	.byte	0x03, 0x1b
        /*001e*/ 	.short	0x00ff


	//----- nvinfo : EIATTR_NUM_BARRIERS
	.align		4
        /*0020*/ 	.byte	0x02, 0x4c
        /*0022*/ 	.byte	0x01
	.zero		1


	//----- nvinfo : EIATTR_MERCURY_ISA_VERSION
	.align		4
        /*0024*/ 	.byte	0x03, 0x5f
        /*0026*/ 	.short	0x0101


	//----- nvinfo : EIATTR_COOP_GROUP_MASK_REGIDS
	.align		4
        /*0028*/ 	.byte	0x04, 0x29
        /*002a*/ 	.short	(.L_3861 - .L_3860)


	//   ....[0]....
.L_3860:
        /*002c*/ 	.word	0xffffffff


	//   ....[1]....
        /*0030*/ 	.word	0xffffffff


	//   ....[2]....
        /*0034*/ 	.word	0xffffffff


	//   ....[3]....
        /*0038*/ 	.word	0xffffffff


	//   ....[4]....
        /*003c*/ 	.word	0xffffffff


	//   ....[5]....
        /*0040*/ 	.word	0xffffffff


	//   ....[6]....
        /*0044*/ 	.word	0xffffffff


	//   ....[7]....
        /*0048*/ 	.word	0xffffffff


	//   ....[8]....
        /*004c*/ 	.word	0xffffffff


	//   ....[9]....
        /*0050*/ 	.word	0xffffffff


	//   ....[10]....
        /*0054*/ 	.word	0xffffffff


	//   ....[11]....
        /*0058*/ 	.word	0xffffffff


	//   ....[12]....
        /*005c*/ 	.word	0xffffffff


	//   ....[13]....
        /*0060*/ 	.word	0xffffffff


	//   ....[14]....
        /*0064*/ 	.word	0xffffffff


	//   ....[15]....
        /*0068*/ 	.word	0xffffffff


	//   ....[16]....
        /*006c*/ 	.word	0xffffffff


	//   ....[17]....
        /*0070*/ 	.word	0xffffffff


	//   ....[18]....
        /*0074*/ 	.word	0xffffffff


	//   ....[19]....
        /*0078*/ 	.word	0xffffffff


	//   ....[20]....
        /*007c*/ 	.word	0xffffffff


	//   ....[21]....
        /*0080*/ 	.word	0xffffffff


	//   ....[22]....
        /*0084*/ 	.word	0xffffffff


	//   ....[23]....
        /*0088*/ 	.word	0xffffffff


	//   ....[24]....
        /*008c*/ 	.word	0xffffffff


	//   ....[25]....
        /*0090*/ 	.word	0xffffffff


	//   ....[26]....
        /*0094*/ 	.word	0xffffffff


	//   ....[27]....
        /*0098*/ 	.word	0xffffffff


	//   ....[28]....
        /*009c*/ 	.word	0xffffffff


	//   ....[29]....
        /*00a0*/ 	.word	0xffffffff


	//   ....[30]....
        /*00a4*/ 	.word	0xffffffff


	//   ....[31]....
        /*00a8*/ 	.word	0xffffffff


	//   ....[32]....
        /*00ac*/ 	.word	0xffffffff


	//   ....[33]....
        /*00b0*/ 	.word	0xffffffff


	//   ....[34]....
        /*00b4*/ 	.word	0xffffffff


	//   ....[35]....
        /*00b8*/ 	.word	0xffffffff


	//   ....[36]....
        /*00bc*/ 	.word	0xffffffff


	//   ....[37]....
        /*00c0*/ 	.word	0xffffffff


	//   ....[38]....
        /*00c4*/ 	.word	0xffffffff


	//   ....[39]....
        /*00c8*/ 	.word	0xffffffff


	//   ....[40]....
        /*00cc*/ 	.word	0xffffffff


	//   ....[41]....
        /*00d0*/ 	.word	0xffffffff


	//   ....[42]....
        /*00d4*/ 	.word	0xffffffff


	//   ....[43]....
        /*00d8*/ 	.word	0xffffffff


	//   ....[44]....
        /*00dc*/ 	.word	0xffffffff


	//   ....[45]....
        /*00e0*/ 	.word	0xffffffff


	//   ....[46]....
        /*00e4*/ 	.word	0xffffffff


	//   ....[47]....
        /*00e8*/ 	.word	0xffffffff


	//   ....[48]....
        /*00ec*/ 	.word	0xffffffff


	//   ....[49]....
        /*00f0*/ 	.word	0xffffffff


	//   ....[50]....
        /*00f4*/ 	.word	0xffffffff


	//   ....[51]....
        /*00f8*/ 	.word	0xffffffff


	//   ....[52]....
        /*00fc*/ 	.word	0xffffffff


	//   ....[53]....
        /*0100*/ 	.word	0xffffffff


	//   ....[54]....
        /*0104*/ 	.word	0xffffffff


	//   ....[55]....
        /*0108*/ 	.word	0xffffffff


	//   ....[56]....
        /*010c*/ 	.word	0xffffffff


	//   ....[57]....
        /*0110*/ 	.word	0xffffffff


	//   ....[58]....
        /*0114*/ 	.word	0xffffffff


	//   ....[59]....
        /*0118*/ 	.word	0xffffffff


	//   ....[60]....
        /*011c*/ 	.word	0xffffffff


	//   ....[61]....
        /*0120*/ 	.word	0xffffffff


	//   ....[62]....
        /*0124*/ 	.word	0xffffffff


	//   ....[63]....
        /*0128*/ 	.word	0xffffffff


	//   ....[64]....
        /*012c*/ 	.word	0xffffffff


	//   ....[65]....
        /*0130*/ 	.word	0xffffffff


	//   ....[66]....
        /*0134*/ 	.word	0xffffffff


	//   ....[67]....
        /*0138*/ 	.word	0xffffffff


	//   ....[68]....
        /*013c*/ 	.word	0xffffffff


	//   ....[69]....
        /*0140*/ 	.word	0xffffffff


	//   ....[70]....
        /*0144*/ 	.word	0xffffffff


	//   ....[71]....
        /*0148*/ 	.word	0xffffffff


	//   ....[72]....
        /*014c*/ 	.word	0xffffffff


	//   ....[73]....
        /*0150*/ 	.word	0xffffffff


	//   ....[74]....
        /*0154*/ 	.word	0xffffffff


	//   ....[75]....
        /*0158*/ 	.word	0xffffffff


	//   ....[76]....
        /*015c*/ 	.word	0xffffffff


	//   ....[77]....
        /*0160*/ 	.word	0xffffffff


	//   ....[78]....
        /*0164*/ 	.word	0xffffffff


	//   ....[79]....
        /*0168*/ 	.word	0xffffffff


	//   ....[80]....
        /*016c*/ 	.word	0xffffffff


	//   ....[81]....
        /*0170*/ 	.word	0xffffffff


	//   ....[82]....
        /*0174*/ 	.word	0xffffffff


	//   ....[83]....
        /*0178*/ 	.word	0xffffffff


	//   ....[84]....
        /*017c*/ 	.word	0xffffffff


	//   ....[85]....
        /*0180*/ 	.word	0xffffffff


	//   ....[86]....
        /*0184*/ 	.word	0xffffffff


	//   ....[87]....
        /*0188*/ 	.word	0xffffffff


	//   ....[88]....
        /*018c*/ 	.word	0xffffffff


	//   ....[89]....
        /*0190*/ 	.word	0xffffffff


	//   ....[90]....
        /*0194*/ 	.word	0xffffffff


	//   ....[91]....
        /*0198*/ 	.word	0xffffffff


	//   ....[92]....
        /*019c*/ 	.word	0xffffffff


	//   ....[93]....
        /*01a0*/ 	.word	0xffffffff


	//   ....[94]....
        /*01a4*/ 	.word	0xffffffff


	//   ....[95]....
        /*01a8*/ 	.word	0xffffffff


	//----- nvinfo : EIATTR_COOP_GROUP_INSTR_OFFSETS
	.align		4
.L_3861:
        /*01ac*/ 	.byte	0x04, 0x28
        /*01ae*/ 	.short	(.L_3863 - .L_3862)


	//   ....[0]....
.L_3862:
        /*01b0*/ 	.word	0x00000720


	//   ....[1]....
        /*01b4*/ 	.word	0x000007a0


	//   ....[2]....
        /*01b8*/ 	.word	0x000008c0


	//   ....[3]....
        /*01bc*/ 	.word	0x000012d0


	//   ....[4]....
        /*01c0*/ 	.word	0x00001450


	//   ....[5]....
        /*01c4*/ 	.word	0x00001800


	//   ....[6]....
        /*01c8*/ 	.word	0x000019b0


	//   ....[7]....
        /*01cc*/ 	.word	0x000024d0


	//   ....[8]....
        /*01d0*/ 	.word	0x00002500


	//   ....[9]....
        /*01d4*/ 	.word	0x00002540


	//   ....[10]....
        /*01d8*/ 	.word	0x00002550


	//   ....[11]....
        /*01dc*/ 	.word	0x000025e0


	//   ....[12]....
        /*01e0*/ 	.word	0x00002610


	//   ....[13]....
        /*01e4*/ 	.word	0x00002630


	//   ....[14]....
        /*01e8*/ 	.word	0x00002640


	//   ....[15]....
        /*01ec*/ 	.word	0x000026d0


	//   ....[16]....
        /*01f0*/ 	.word	0x00002710


	//   ....[17]....
        /*01f4*/ 	.word	0x00002720


	//   ....[18]....
        /*01f8*/ 	.word	0x00002730


	//   ....[19]....
        /*01fc*/ 	.word	0x000027c0


	//   ....[20]....
        /*0200*/ 	.word	0x00002800


	//   ....[21]....
        /*0204*/ 	.word	0x00002810


	//   ....[22]....
        /*0208*/ 	.word	0x00002820


	//   ....[23]....
        /*020c*/ 	.word	0x00002930


	//   ....[24]....
        /*0210*/ 	.word	0x00002970


	//   ....[25]....
        /*0214*/ 	.word	0x000029b0


	//   ....[26]....
        /*0218*/ 	.word	0x000029f0


	//   ....[27]....
        /*021c*/ 	.word	0x00002b80


	//   ....[28]....
        /*0220*/ 	.word	0x00002bc0


	//   ....[29]....
        /*0224*/ 	.word	0x00002be0


	//   ....[30]....
        /*0228*/ 	.word	0x00002bf0


	//   ....[31]....
        /*022c*/ 	.word	0x00002c00


	//   ....[32]....
        /*0230*/ 	.word	0x00002c10


	//   ....[33]....
        /*0234*/ 	.word	0x00002c20


	//   ....[34]....
        /*0238*/ 	.word	0x00002c30


	//   ....[35]....
        /*023c*/ 	.word	0x00002c60


	//   ....[36]....
        /*0240*/ 	.word	0x00002c70


	//   ....[37]....
        /*0244*/ 	.word	0x00002d60


	//   ....[38]....
        /*0248*/ 	.word	0x00002d70


	//   ....[39]....
        /*024c*/ 	.word	0x00002d80


	//   ....[40]....
        /*0250*/ 	.word	0x00002d90


	//   ....[41]....
        /*0254*/ 	.word	0x00002e60


	//   ....[42]....
        /*0258*/ 	.word	0x00002e80


	//   ....[43]....
        /*025c*/ 	.word	0x00002e90


	//   ....[44]....
        /*0260*/ 	.word	0x00002ea0


	//   ....[45]....
        /*0264*/ 	.word	0x00002f70


	//   ....[46]....
        /*0268*/ 	.word	0x00002f90


	//   ....[47]....
        /*026c*/ 	.word	0x00002fa0


	//   ....[48]....
        /*0270*/ 	.word	0x00002fb0


	//   ....[49]....
        /*0274*/ 	.word	0x00003080


	//   ....[50]....
        /*0278*/ 	.word	0x000030a0


	//   ....[51]....
        /*027c*/ 	.word	0x000030b0


	//   ....[52]....
        /*0280*/ 	.word	0x000030c0


	//   ....[53]....
        /*0284*/ 	.word	0x00003190


	//   ....[54]....
        /*0288*/ 	.word	0x000031d0


	//   ....[55]....
        /*028c*/ 	.word	0x000031f0


	//   ....[56]....
        /*0290*/ 	.word	0x00003200


	//   ....[57]....
        /*0294*/ 	.word	0x00003210


	//   ....[58]....
        /*0298*/ 	.word	0x00003220


	//   ....[59]....
        /*029c*/ 	.word	0x00003230


	//   ....[60]....
        /*02a0*/ 	.word	0x00003250


	//   ....[61]....
        /*02a4*/ 	.word	0x00003270


	//   ....[62]....
        /*02a8*/ 	.word	0x000032a0


	//   ....[63]....
        /*02ac*/ 	.word	0x000038e0


	//   ....[64]....
        /*02b0*/ 	.word	0x00003920


	//   ....[65]....
        /*02b4*/ 	.word	0x00003960


	//   ....[66]....
        /*02b8*/ 	.word	0x00003990


	//   ....[67]....
        /*02bc*/ 	.word	0x000039c0


	//   ....[68]....
        /*02c0*/ 	.word	0x000039e0


	//   ....[69]....
        /*02c4*/ 	.word	0x00003a00


	//   ....[70]....
        /*02c8*/ 	.word	0x00003a20


	//   ....[71]....
        /*02cc*/ 	.word	0x00003a50


	//   ....[72]....
        /*02d0*/ 	.word	0x00003a70


	//   ....[73]....
        /*02d4*/ 	.word	0x00003aa0


	//   ....[74]....
        /*02d8*/ 	.word	0x00003ad0


	//   ....[75]....
        /*02dc*/ 	.word	0x00003bf0


	//   ....[76]....
        /*02e0*/ 	.word	0x00003c30


	//   ....[77]....
        /*02e4*/ 	.word	0x00003c70


	//   ....[78]....
        /*02e8*/ 	.word	0x00003ca0


	//   ....[79]....
        /*02ec*/ 	.word	0x00003ce0


	//   ....[80]....
        /*02f0*/ 	.word	0x00003d00


	//   ....[81]....
        /*02f4*/ 	.word	0x00003d30


	//   ....[82]....
        /*02f8*/ 	.word	0x00003d40


	//   ....[83]....
        /*02fc*/ 	.word	0x000040c0


	//   ....[84]....
        /*0300*/ 	.word	0x000042d0


	//   ....[85]....
        /*0304*/ 	.word	0x000045d0


	//   ....[86]....
        /*0308*/ 	.word	0x00004700


	//   ....[87]....
        /*030c*/ 	.word	0x00004750


	//   ....[88]....
        /*0310*/ 	.word	0x000047a0


	//   ....[89]....
        /*0314*/ 	.word	0x000047d0


	//   ....[90]....
        /*0318*/ 	.word	0x000047f0


	//   ....[91]....
        /*031c*/ 	.word	0x000048c0


	//   ....[92]....
        /*0320*/ 	.word	0x00004900


	//   ....[93]....
        /*0324*/ 	.word	0x00004950


	//   ....[94]....
        /*0328*/ 	.word	0x00004980


	//   ....[95]....
        /*032c*/ 	.word	0x000049a0


	//----- nvinfo : EIATTR_VRC_CTA_INIT_COUNT
	.align		4
.L_3863:
        /*0330*/ 	.byte	0x02, 0x4a
	.zero		1
	.zero		1


	//----- nvinfo : EIATTR_EXIT_INSTR_OFFSETS
	.align		4
        /*0334*/ 	.byte	0x04, 0x1c
        /*0336*/ 	.short	(.L_3865 - .L_3864)


	//   ....[0]....
.L_3864:
        /*0338*/ 	.word	0x00004a40


	//   ....[1]....
        /*033c*/ 	.word	0x00004f60


	//----- nvinfo : EIATTR_MAX_THREADS
	.align		4
.L_3865:
        /*0340*/ 	.byte	0x04, 0x05
        /*0342*/ 	.short	(.L_3867 - .L_3866)
.L_3866:
        /*0344*/ 	.word	0x00000020
        /*0348*/ 	.word	0x00000001
        /*034c*/ 	.word	0x00000001


	//----- nvinfo : EIATTR_CRS_STACK_SIZE
	.align		4
.L_3867:
        /*0350*/ 	.byte	0x04, 0x1e
        /*0352*/ 	.short	(.L_3869 - .L_3868)
.L_3868:
        /*0354*/ 	.word	0x00000000


	//----- nvinfo : EIATTR_CBANK_PARAM_SIZE
	.align		4
.L_3869:
        /*0358*/ 	.byte	0x03, 0x19
        /*035a*/ 	.short	0x01f0


	//----- nvinfo : EIATTR_PARAM_CBANK
	.align		4
        /*035c*/ 	.byte	0x04, 0x0a
        /*035e*/ 	.short	(.L_3871 - .L_3870)
	.align		4
.L_3870:
        /*0360*/ 	.word	index@(.nv.constant0._Z25selective_scan_bwd_kernelI32Selective_Scan_bwd_kernel_traitsILi32ELi4ELb1ELb0ELb0ELb1ELb1EN3c104HalfENS1_7complexIfEEEEv12SSMParamsBwd)
        /*0364*/ 	.short	0x0380
        /*0366*/ 	.short	0x01f0


	//----- nvinfo : EIATTR_SW_WAR
	.align		4
.L_3871:
        /*0368*/ 	.byte	0x04, 0x36
        /*036a*/ 	.short	(.L_3873 - .L_3872)
.L_3872:
        /*036c*/ 	.word	0x00000008
.L_3873:


//--------------------- .nv.info._Z25selective_scan_bwd_kernelI32Selective_Scan_bwd_kernel_traitsILi32ELi4ELb1ELb0ELb1ELb0ELb0EN3c104HalfENS1_7complexIfEEEEv12SSMParamsBwd --------------------------
	.section	.nv.info._Z25selective_scan_bwd_kernelI32Selective_Scan_bwd_kernel_traitsILi32ELi4ELb1ELb0ELb1ELb0ELb0EN3c104HalfENS1_7complexIfEEEEv12SSMParamsBwd,"",@"SHT_CUDA_INFO"
	.sectionflags	@""
	.align	4


	//----- nvinfo : EIATTR_CUDA_API_VERSION
	.align		4
        /*0000*/ 	.byte	0x04, 0x37
        /*0002*/ 	.short	(.L_3875 - .L_3874)
.L_3874:
        /*0004*/ 	.word	0x00000082


	//----- nvinfo : EIATTR_KPARAM_INFO
	.align		4
.L_3875:
        /*0008*/ 	.byte	0x04, 0x17
        /*000a*/ 	.short	(.L_3877 - .L_3876)
.L_3876:
        /*000c*/ 	.word	0x00000000
        /*0010*/ 	.short	0x0000
        /*0012*/ 	.short	0x0000
        /*0014*/ 	.byte	0x00, 0xf0, 0xc1, 0x07


	//----- nvinfo : EIATTR_SPARSE_MMA_MASK
	.align		4
.L_3877:
        /*0018*/ 	.byte	0x03, 0x50
        /*001a*/ 	.short	0x0000


	//----- nvinfo : EIATTR_MAXREG_COUNT
	.align		4
        /*001c*/ 	.byte	0x03, 0x1b
        /*001e*/ 	.short	0x00ff


	//----- nvinfo : EIATTR_NUM_BARRIERS
	.align		4
        /*0020*/ 	.byte	0x02, 0x4c
        /*0022*/ 	.byte	0x01
	.zero		1


	//----- nvinfo : EIATTR_MERCURY_ISA_VERSION
	.align		4
        /*0024*/ 	.byte	0x03, 0x5f
        /*0026*/ 	.short	0x0101


	//----- nvinfo : EIATTR_COOP_GROUP_MASK_REGIDS
	.align		4
        /*0028*/ 	.byte	0x04, 0x29
        /*002a*/ 	.short	(.L_3879 - .L_3878)


	//   ....[0]....
.L_3878:
        /*002c*/ 	.word	0xffffffff


	//   ....[1]....
        /*0030*/ 	.word	0xffffffff


	//   ....[2]....
        /*0034*/ 	.word	0xffffffff


	//   ....[3]....
        /*0038*/ 	.word	0xffffffff


	//   ....[4]....
        /*003c*/ 	.word	0xffffffff


	//   ....[5]....
        /*0040*/ 	.word	0xffffffff


	//   ....[6]....
        /*0044*/ 	.word	0xffffffff


	//   ....[7]....
        /*0048*/ 	.word	0xffffffff


	//   ....[8]....
        /*004c*/ 	.word	0xffffffff


	//   ....[9]....
        /*0050*/ 	.word	0xffffffff


	//   ....[10]....
        /*0054*/ 	.word	0xffffffff


	//   ....[11]....
        /*0058*/ 	.word	0xffffffff


	//   ....[12]....
        /*005c*/ 	.word	0xffffffff


	//   ....[13]....
        /*0060*/ 	.word	0xffffffff


	//   ....[14]....
        /*0064*/ 	.word	0xffffffff


	//   ....[15]....
        /*0068*/ 	.word	0xffffffff


	//   ....[16]....
        /*006c*/ 	.word	0xffffffff


	//   ....[17]....
        /*0070*/ 	.word	0xffffffff


	//   ....[18]....
        /*0074*/ 	.word	0xffffffff


	//   ....[19]....
        /*0078*/ 	.word	0xffffffff


	//   ....[20]....
        /*007c*/ 	.word	0xffffffff


	//   ....[21]....
        /*0080*/ 	.word	0xffffffff


	//   ....[22]....
        /*0084*/ 	.word	0xffffffff


	//   ....[23]....
        /*0088*/ 	.word	0xffffffff


	//   ....[24]....
        /*008c*/ 	.word	0xffffffff


	//   ....[25]....
        /*0090*/ 	.word	0xffffffff


	//   ....[26]....
        /*0094*/ 	.word	0xffffffff


	//   ....[27]....
        /*0098*/ 	.word	0xffffffff


	//   ....[28]....
        /*009c*/ 	.word	0xffffffff


	//   ....[29]....
        /*00a0*/ 	.word	0xffffffff


	//   ....[30]....
        /*00a4*/ 	.word	0xffffffff


	//   ....[31]....
        /*00a8*/ 	.word	0xffffffff


	//   ....[32]....
        /*00ac*/ 	.word	0xffffffff


	//   ....[33]....
        /*00b0*/ 	.word	0xffffffff


	//   ....[34]....
        /*00b4*/ 	.word	0xffffffff


	//   ....[35]....
        /*00b8*/ 	.word	0xffffffff


	//   ....[36]....
        /*00bc*/ 	.word	0xffffffff


	//   ....[37]....
        /*00c0*/ 	.word	0xffffffff


	//   ....[38]....
        /*00c4*/ 	.word	0xffffffff


	//   ....[39]....
        /*00c8*/ 	.word	0xffffffff


	//   ....[40]....
        /*00cc*/ 	.word	0xffffffff


	//   ....[41]....
        /*00d0*/ 	.word	0xffffffff


	//   ....[42]....
        /*00d4*/ 	.word	0xffffffff


	//   ....[43]....
        /*00d8*/ 	.word	0xffffffff


	//   ....[44]....
        /*00dc*/ 	.word	0xffffffff


	//   ....[45]....
        /*00e0*/ 	.word	0xffffffff


	//   ....[46]....
        /*00e4*/ 	.word	0xffffffff


	//   ....[47]....
        /*00e8*/ 	.word	0xffffffff


	//   ....[48]....
        /*00ec*/ 	.word	0xffffffff


	//   ....[49]....
        /*00f0*/ 	.word	0xffffffff


	//   ....[50]....
        /*00f4*/ 	.word	0xffffffff


	//   ....[51]....
        /*00f8*/ 	.word	0xffffffff


	//   ....[52]....
        /*00fc*/ 	.word	0xffffffff


	//   ....[53]....
        /*0100*/ 	.word	0xffffffff


	//   ....[54]....
        /*0104*/ 	.word	0xffffffff


	//   ....[55]....
        /*0108*/ 	.word	0xffffffff


	//   ....[56]....
        /*010c*/ 	.word	0xffffffff


	//   ....[57]....
        /*0110*/ 	.word	0xffffffff


	//   ....[58]....
        /*0114*/ 	.word	0xffffffff


	//   ....[59]....
        /*0118*/ 	.word	0xffffffff


	//   ....[60]....
        /*011c*/ 	.word	0xffffffff


	//   ....[61]....
        /*0120*/ 	.word	0xffffffff


	//   ....[62]....
        /*0124*/ 	.word	0xffffffff


	//   ....[63]....
        /*0128*/ 	.word	0xffffffff


	//   ....[64]....
        /*012c*/ 	.word	0xffffffff


	//   ....[65]....
        /*0130*/ 	.word	0xffffffff


	//   ....[66]....
        /*0134*/ 	.word	0xffffffff


	//   ....[67]....
        /*0138*/ 	.word	0xffffffff


	//   ....[68]....
        /*013c*/ 	.word	0xffffffff


	//   ....[69]....
        /*0140*/ 	.word	0xffffffff


	//   ....[70]....
        /*0144*/ 	.word	0xffffffff


	//   ....[71]....
        /*0148*/ 	.word	0xffffffff


	//   ....[72]....
        /*014c*/ 	.word	0xffffffff


	//   ....[73]....
        /*0150*/ 	.word	0xffffffff


	//   ....[74]....
        /*0154*/ 	.word	0xffffffff


	//   ....[75]....
        /*0158*/ 	.word	0xffffffff


	//   ....[76]....
        /*015c*/ 	.word	0xffffffff


	//   ....[77]....
        /*0160*/ 	.word	0xffffffff


	//   ....[78]....
        /*0164*/ 	.word	0xffffffff


	//   ....[79]....
        /*0168*/ 	.word	0xffffffff


	//   ....[80]....
        /*016c*/ 	.word	0xffffffff


	//   ....[81]....
        /*0170*/ 	.word	0xffffffff


	//   ....[82]....
        /*0174*/ 	.word	0xffffffff


	//   ....[83]....
        /*0178*/ 	.word	0xffffffff


	//   ....[84]....
        /*017c*/ 	.word	0xffffffff


	//   ....[85]....
        /*0180*/ 	.word	0xffffffff


	//   ....[86]....
        /*0184*/ 	.word	0xffffffff


	//   ....[87]....
        /*0188*/ 	.word	0xffffffff


	//   ....[88]....
        /*018c*/ 	.word	0xffffffff


	//   ....[89]....
        /*0190*/ 	.word	0xffffffff


	//   ....[90]....
        /*0194*/ 	.word	0xffffffff


	//   ....[91]....
        /*0198*/ 	.word	0xffffffff


	//----- nvinfo : EIATTR_COOP_GROUP_INSTR_OFFSETS
	.align		4
.L_3879:
        /*019c*/ 	.byte	0x04, 0x28
        /*019e*/ 	.short	(.L_3881 - .L_3880)


	//   ....[0]....
.L_3880:
        /*01a0*/ 	.word	0x00000c10


	//   ....[1]....
        /*01a4*/ 	.word	0x00000c60


	//   ....[2]....
        /*01a8*/ 	.word	0x00000d60


	//   ....[3]....
        /*01ac*/ 	.word	0x000013a0


	//   ....[4]....
        /*01b0*/ 	.word	0x000019f0


	//   ....[5]....
        /*01b4*/ 	.word	0x00001a20


	//   ....[6]....
        /*01b8*/ 	.word	0x00001a80


	//   ....[7]....
        /*01bc*/ 	.word	0x00001a90


	//   ....[8]....
        /*01c0*/ 	.word	0x00001b00


	//   ....[9]....
        /*01c4*/ 	.word	0x00001b20


	//   ....[10]....
        /*01c8*/ 	.word	0x00001b70


	//   ....[11]....
        /*01cc*/ 	.word	0x00001b80


	//   ....[12]....
        /*01d0*/ 	.word	0x00001c00


	//   ....[13]....
        /*01d4*/ 	.word	0x00001c30


	//   ....[14]....
        /*01d8*/ 	.word	0x00001c60


	//   ....[15]....
        /*01dc*/ 	.word	0x00001c70


	//   ....[16]....
        /*01e0*/ 	.word	0x00001d00


	//   ....[17]....
        /*01e4*/ 	.word	0x00001d40


	//   ....[18]....
        /*01e8*/ 	.word	0x00001d50


	//   ....[19]....
        /*01ec*/ 	.word	0x00001d60


	//   ....[20]....
        /*01f0*/ 	.word	0x00001e00


	//   ....[21]....
        /*01f4*/ 	.word	0x00001e40


	//   ....[22]....
        /*01f8*/ 	.word	0x00001e70


	//   ....[23]....
        /*01fc*/ 	.word	0x00001e90


	//   ....[24]....
        /*0200*/ 	.word	0x00001f60


	//   ....[25]....
        /*0204*/ 	.word	0x00001fa0


	//   ....[26]....
        /*0208*/ 	.word	0x00001fe0


	//   ....[27]....
        /*020c*/ 	.word	0x00002020


	//   ....[28]....
        /*0210*/ 	.word	0x00002130


	//   ....[29]....
        /*0214*/ 	.word	0x00002140


	//   ....[30]....
        /*0218*/ 	.word	0x00002150


	//   ....[31]....
        /*021c*/ 	.word	0x00002200


	//   ....[32]....
        /*0220*/ 	.word	0x00002230


	//   ....[33]....
        /*0224*/ 	.word	0x00002240


	//   ....[34]....
        /*0228*/ 	.word	0x000023a0


	//   ....[35]....
        /*022c*/ 	.word	0x000023e0


	//   ....[36]....
        /*0230*/ 	.word	0x00002450


	//   ....[37]....
        /*0234*/ 	.word	0x00002470


	//   ....[38]....
        /*0238*/ 	.word	0x00002540


	//   ....[39]....
        /*023c*/ 	.word	0x00002560


	//   ....[40]....
        /*0240*/ 	.word	0x00002570


	//   ....[41]....
        /*0244*/ 	.word	0x00002580


	//   ....[42]....
        /*0248*/ 	.word	0x00002650


	//   ....[43]....
        /*024c*/ 	.word	0x00002670


	//   ....[44]....
        /*0250*/ 	.word	0x00002680


	//   ....[45]....
        /*0254*/ 	.word	0x00002690


	//   ....[46]....
        /*0258*/ 	.word	0x00002760


	//   ....[47]....
        /*025c*/ 	.word	0x00002790


	//   ....[48]....
        /*0260*/ 	.word	0x000027a0


	//   ....[49]....
        /*0264*/ 	.word	0x000027b0


	//   ....[50]....
        /*0268*/ 	.word	0x00002880


	//   ....[51]....
        /*026c*/ 	.word	0x000028c0


	//   ....[52]....
        /*0270*/ 	.word	0x00002900


	//   ....[53]....
        /*0274*/ 	.word	0x00002940


	//   ....[54]....
        /*0278*/ 	.word	0x00002980


	//   ....[55]....
        /*027c*/ 	.word	0x000029c0


	//   ....[56]....
        /*0280*/ 	.word	0x00002a00


	//   ....[57]....
        /*0284*/ 	.word	0x00002a50


	//   ....[58]....
        /*0288*/ 	.word	0x00002ab0


	//   ....[59]....
        /*028c*/ 	.word	0x00002af0


	//   ....[60]....
        /*0290*/ 	.word	0x00003590


	//   ....[61]....
        /*0294*/ 	.word	0x000035d0


	//   ....[62]....
        /*0298*/ 	.word	0x00003600


	//   ....[63]....
        /*029c*/ 	.word	0x00003610


	//   ....[64]....
        /*02a0*/ 	.word	0x00003640


	//   ....[65]....
        /*02a4*/ 	.word	0x00003660


	//   ....[66]....
        /*02a8*/ 	.word	0x00003680


	//   ....[67]....
        /*02ac*/ 	.word	0x000036a0


	//   ....[68]....
        /*02b0*/ 	.word	0x000036d0


	//   ....[69]....
        /*02b4*/ 	.word	0x000036f0


	//   ....[70]....
        /*02b8*/ 	.word	0x00003710


	//   ....[71]....
        /*02bc*/ 	.word	0x00003730


	//   ....[72]....
        /*02c0*/ 	.word	0x000037a0


	//   ....[73]....
        /*02c4*/ 	.word	0x000037e0


	//   ....[74]....
        /*02c8*/ 	.word	0x00003820


	//   ....[75]....
        /*02cc*/ 	.word	0x00003850


	//   ....[76]....
        /*02d0*/ 	.word	0x000038c0


	//   ....[77]....
        /*02d4*/ 	.word	0x000038e0


	//   ....[78]....
        /*02d8*/ 	.word	0x00003900


	//   ....[79]....
        /*02dc*/ 	.word	0x00003910


	//   ....[80]....
        /*02e0*/ 	.word	0x00003de0


	//   ....[81]....
        /*02e4*/ 	.word	0x00003f90


	//   ....[82]....
        /*02e8*/ 	.word	0x000040a0


	//   ....[83]....
        /*02ec*/ 	.word	0x000040f0


	//   ....[84]....
        /*02f0*/ 	.word	0x00004140


	//   ....[85]....
        /*02f4*/ 	.word	0x00004170


	//   ....[86]....
        /*02f8*/ 	.word	0x00004190


	//   ....[87]....
        /*02fc*/ 	.word	0x00004260


	//   ....[88]....
        /*0300*/ 	.word	0x000042a0


	//   ....[89]....
        /*0304*/ 	.word	0x000042f0


	//   ....[90]....
        /*0308*/ 	.word	0x00004320


	//   ....[91]....
        /*030c*/ 	.word	0x00004340


	//----- nvinfo : EIATTR_VRC_CTA_INIT_COUNT
	.align		4
.L_3881:
        /*0310*/ 	.byte	0x02, 0x4a
	.zero		1
	.zero		1


	//----- nvinfo : EIATTR_EXIT_INSTR_OFFSETS
	.align		4
        /*0314*/ 	.byte	0x04, 0x1c
        /*0316*/ 	.short	(.L_3883 - .L_3882)


	//   ....[0]....
.L_3882:
        /*0318*/ 	.word	0x000043e0


	//   ....[1]....
        /*031c*/ 	.word	0x00004620


	//----- nvinfo : EIATTR_MAX_THREADS
	.align		4
.L_3883:
        /*0320*/ 	.byte	0x04, 0x05
        /*0322*/ 	.short	(.L_3885 - .L_3884)
.L_3884:
        /*0324*/ 	.word	0x00000020
        /*0328*/ 	.word	0x00000001
        /*032c*/ 	.word	0x00000001


	//----- nvinfo : EIATTR_CRS_STACK_SIZE
	.align		4
.L_3885:
        /*0330*/ 	.byte	0x04, 0x1e
        /*0332*/ 	.short	(.L_3887 - .L_3886)
.L_3886:
        /*0334*/ 	.word	0x00000000


	//----- nvinfo : EIATTR_CBANK_PARAM_SIZE
	.align		4
.L_3887:
        /*0338*/ 	.byte	0x03, 0x19
        /*033a*/ 	.short	0x01f0


	//----- nvinfo : EIATTR_PARAM_CBANK
	.align		4
        /*033c*/ 	.byte	0x04, 0x0a
        /*033e*/ 	.short	(.L_3889 - .L_3888)
	.align		4
.L_3888:
        /*0340*/ 	.word	index@(.nv.constant0._Z25selective_scan_bwd_kernelI32Selective_Scan_bwd_kernel_traitsILi32ELi4ELb1ELb0ELb1ELb0ELb0EN3c104HalfENS1_7complexIfEEEEv12SSMParamsBwd)
        /*0344*/ 	.short	0x0380
        /*0346*/ 	.short	0x01f0


	//----- nvinfo : EIATTR_SW_WAR
	.align		4
.L_3889:
        /*0348*/ 	.byte	0x04, 0x36
        /*034a*/ 	.short	(.L_3891 - .L_3890)
.L_3890:
        /*034c*/ 	.word	0x00000008
.L_3891:


//--------------------- .nv.info._Z25selective_scan_bwd_kernelI32Selective_Scan_bwd_kernel_traitsILi32ELi4ELb1ELb0ELb1ELb0ELb1EN3c104HalfENS1_7complexIfEEEEv12SSMParamsBwd --------------------------
	.section	.nv.info._Z25selective_scan_bwd_kernelI32Selective_Scan_bwd_kernel_traitsILi32ELi4ELb1ELb0ELb1ELb0ELb1EN3c104HalfENS1_7complexIfEEEEv12SSMParamsBwd,"",@"SHT_CUDA_INFO"
	.sectionflags	@""
	.align	4


	//----- nvinfo : EIATTR_CUDA_API_VERSION
	.align		4
        /*0000*/ 	.byte	0x04, 0x37
        /*0002*/ 	.short	(.L_3893 - .L_3892)
.L_3892:
        /*0004*/ 	.word	0x00000082


	//----- nvinfo : EIATTR_KPARAM_INFO
	.align		4
.L_3893:
        /*0008*/ 	.byte	0x04, 0x17
        /*000a*/ 	.short	(.L_3895 - .L_3894)
.L_3894:
        /*000c*/ 	.word	0x00000000
        /*0010*/ 	.short	0x0000
        /*0012*/ 	.short	0x0000
        /*0014*/ 	.byte	0x00, 0xf0, 0xc1, 0x07


	//----- nvinfo : EIATTR_SPARSE_MMA_MASK
	.align		4
.L_3895:
        /*0018*/ 	.byte	0x03, 0x50
        /*001a*/ 	.short	0x0000


	//----- nvinfo : EIATTR_MAXREG_COUNT
	.align		4
        /*001c*/ 	.byte	0x03, 0x1b
        /*001e*/ 	.short	0x00ff


	//----- nvinfo : EIATTR_NUM_BARRIERS
	.align		4
        /*0020*/ 	.byte	0x02, 0x4c
        /*0022*/ 	.byte	0x01
	.zero		1


	//----- nvinfo : EIATTR_MERCURY_ISA_VERSION
	.align		4
        /*0024*/ 	.byte	0x03, 0x5f
        /*0026*/ 	.short	0x0101


	//----- nvinfo : EIATTR_COOP_GROUP_MASK_REGIDS
	.align		4
        /*0028*/ 	.byte	0x04, 0x29
        /*002a*/ 	.short	(.L_3897 - .L_3896)


	//   ....[0]....
.L_3896:
        /*002c*/ 	.word	0xffffffff


	//   ....[1]....
        /*0030*/ 	.word	0xffffffff


	//   ....[2]....
        /*0034*/ 	.word	0xffffffff


	//   ....[3]....
        /*0038*/ 	.word	0xffffffff


	//   ....[4]....
        /*003c*/ 	.word	0xffffffff


	//   ....[5]....
        /*0040*/ 	.word	0xffffffff


	//   ....[6]....
        /*0044*/ 	.word	0xffffffff


	//   ....[7]....
        /*0048*/ 	.word	0xffffffff


	//   ....[8]....
        /*004c*/ 	.word	0xffffffff


	//   ....[9]....
        /*0050*/ 	.word	0xffffffff


	//   ....[10]....
        /*0054*/ 	.word	0xffffffff


	//   ....[11]....
        /*0058*/ 	.word	0xffffffff


	//   ....[12]....
        /*005c*/ 	.word	0xffffffff


	//   ....[13]....
        /*0060*/ 	.word	0xffffffff


	//   ....[14]....
        /*0064*/ 	.word	0xffffffff


	//   ....[15]....
        /*0068*/ 	.word	0xffffffff


	//   ....[16]....
        /*006c*/ 	.word	0xffffffff


	//   ....[17]....
        /*0070*/ 	.word	0xffffffff


	//   ....[18]....
        /*0074*/ 	.word	0xffffffff


	//   ....[19]....
        /*0078*/ 	.word	0xffffffff


	//   ....[20]....
        /*007c*/ 	.word	0xffffffff


	//   ....[21]....
        /*0080*/ 	.word	0xffffffff


	//   ....[22]....
        /*0084*/ 	.word	0xffffffff


	//   ....[23]....
        /*0088*/ 	.word	0xffffffff


	//   ....[24]....
        /*008c*/ 	.word	0xffffffff


	//   ....[25]....
        /*0090*/ 	.word	0xffffffff


	//   ....[26]....
        /*0094*/ 	.word	0xffffffff


	//   ....[27]....
        /*0098*/ 	.word	0xffffffff


	//   ....[28]....
        /*009c*/ 	.word	0xffffffff


	//   ....[29]....
        /*00a0*/ 	.word	0xffffffff


	//   ....[30]....
        /*00a4*/ 	.word	0xffffffff


	//   ....[31]....
        /*00a8*/ 	.word	0xffffffff


	//   ....[32]....
        /*00ac*/ 	.word	0xffffffff


	//   ....[33]....
        /*00b0*/ 	.word	0xffffffff


	//   ....[34]....
        /*00b4*/ 	.word	0xffffffff


	//   ....[35]....
        /*00b8*/ 	.word	0xffffffff


	//   ....[36]....
        /*00bc*/ 	.word	0xffffffff


	//   ....[37]....
        /*00c0*/ 	.word	0xffffffff


	//   ....[38]....
        /*00c4*/ 	.word	0xffffffff


	//   ....[39]....
        /*00c8*/ 	.word	0xffffffff


	//   ....[40]....
        /*00cc*/ 	.word	0xffffffff


	//   ....[41]....
        /*00d0*/ 	.word	0xffffffff


	//   ....[42]....
        /*00d4*/ 	.word	0xffffffff


	//   ....[43]....
        /*00d8*/ 	.word	0xffffffff


	//   ....[44]....
        /*00dc*/ 	.word	0xffffffff


	//   ....[45]....
        /*00e0*/ 	.word	0xffffffff


	//   ....[46]....
        /*00e4*/ 	.word	0xffffffff


	//   ....[47]....
        /*00e8*/ 	.word	0xffffffff


	//   ....[48]....
        /*00ec*/ 	.word	0xffffffff


	//   ....[49]....
        /*00f0*/ 	.word	0xffffffff


	//   ....[50]....
        /*00f4*/ 	.word	0xffffffff


	//   ....[51]....
        /*00f8*/ 	.word	0xffffffff


	//   ....[52]....
        /*00fc*/ 	.word	0xffffffff


	//   ....[53]....
        /*0100*/ 	.word	0xffffffff


	//   ....[54]....
        /*0104*/ 	.word	0xffffffff


	//   ....[55]....
        /*0108*/ 	.word	0xffffffff


	//   ....[56]....
        /*010c*/ 	.word	0xffffffff


	//   ....[57]....
        /*0110*/ 	.word	0xffffffff


	//   ....[58]....
        /*0114*/ 	.word	0xffffffff


	//   ....[59]....
        /*0118*/ 	.word	0xffffffff


	//   ....[60]....
        /*011c*/ 	.word	0xffffffff


	//   ....[61]....
        /*0120*/ 	.word	0xffffffff


	//   ....[62]....
        /*0124*/ 	.word	0xffffffff


	//   ....[63]....
        /*0128*/ 	.word	0xffffffff


	//   ....[64]....
        /*012c*/ 	.word	0xffffffff


	//   ....[65]....
        /*0130*/ 	.word	0xffffffff


	//   ....[66]....
        /*0134*/ 	.word	0xffffffff


	//   ....[67]....
        /*0138*/ 	.word	0xffffffff


	//   ....[68]....
        /*013c*/ 	.word	0xffffffff


	//   ....[69]....
        /*0140*/ 	.word	0xffffffff


	//   ....[70]....
        /*0144*/ 	.word	0xffffffff


	//   ....[71]....
        /*0148*/ 	.word	0xffffffff


	//   ....[72]....
        /*014c*/ 	.word	0xffffffff


	//   ....[73]....
        /*0150*/ 	.word	0xffffffff


	//   ....[74]....
        /*0154*/ 	.word	0xffffffff


	//   ....[75]....
        /*0158*/ 	.word	0xffffffff


	//   ....[76]....
        /*015c*/ 	.word	0xffffffff


	//   ....[77]....
        /*0160*/ 	.word	0xffffffff


	//   ....[78]....
        /*0164*/ 	.word	0xffffffff


	//   ....[79]....
        /*0168*/ 	.word	0xffffffff


	//   ....[80]....
        /*016c*/ 	.word	0xffffffff


	//   ....[81]....
        /*0170*/ 	.word	0xffffffff


	//   ....[82]....
        /*0174*/ 	.word	0xffffffff


	//   ....[83]....
        /*0178*/ 	.word	0xffffffff


	//   ....[84]....
        /*017c*/ 	.word	0xffffffff


	//   ....[85]....
        /*0180*/ 	.word	0xffffffff


	//   ....[86]....
        /*0184*/ 	.word	0xffffffff


	//   ....[87]....
        /*0188*/ 	.word	0xffffffff


	//   ....[88]....
        /*018c*/ 	.word	0xffffffff


	//   ....[89]....
        /*0190*/ 	.word	0xffffffff


	//   ....[90]....
        /*0194*/ 	.word	0xffffffff


	//   ....[91]....
        /*0198*/ 	.word	0xffffffff


	//   ....[92]....
        /*019c*/ 	.word	0xffffffff


	//   ....[93]....
        /*01a0*/ 	.word	0xffffffff


	//   ....[94]....
        /*01a4*/ 	.word	0xffffffff


	//   ....[95]....
        /*01a8*/ 	.word	0xffffffff


	//----- nvinfo : EIATTR_COOP_GROUP_INSTR_OFFSETS
	.align		4
.L_3897:
        /*01ac*/ 	.byte	0x04, 0x28
        /*01ae*/ 	.short	(.L_3899 - .L_3898)


	//   ....[0]....
.L_3898:
        /*01b0*/ 	.word	0x00000c90


	//   ....[1]....
        /*01b4*/ 	.word	0x00000ce0


	//   ....[2]....
        /*01b8*/ 	.word	0x00000dd0


	//   ....[3]....
        /*01bc*/ 	.word	0x00000e90


	//   ....[4]....
        /*01c0*/ 	.word	0x000010b0


	//   ....[5]....
        /*01c4*/ 	.word	0x00001400


	//   ....[6]....
        /*01c8*/ 	.word	0x000015d0


	//   ....[7]....
        /*01cc*/ 	.word	0x00001c70


	//   ....[8]....
        /*01d0*/ 	.word	0x000022c0


	//   ....[9]....
        /*01d4*/ 	.word	0x000022f0


	//   ....[10]....
        /*01d8*/ 	.word	0x00002350


	//   ....[11]....
        /*01dc*/ 	.word	0x00002360


	//   ....[12]....
        /*01e0*/ 	.word	0x000023d0


	//   ....[13]....
        /*01e4*/ 	.word	0x00002400


	//   ....[14]....
        /*01e8*/ 	.word	0x00002440


	//   ....[15]....
        /*01ec*/ 	.word	0x00002450


	//   ....[16]....
        /*01f0*/ 	.word	0x000024e0


	//   ....[17]....
        /*01f4*/ 	.word	0x00002510


	//   ....[18]....
        /*01f8*/ 	.word	0x00002530


	//   ....[19]....
        /*01fc*/ 	.word	0x00002540


	//   ....[20]....
        /*0200*/ 	.word	0x000025d0


	//   ....[21]....
        /*0204*/ 	.word	0x00002610


	//   ....[22]....
        /*0208*/ 	.word	0x00002620


	//   ....[23]....
        /*020c*/ 	.word	0x00002630


	//   ....[24]....
        /*0210*/ 	.word	0x000026d0


	//   ....[25]....
        /*0214*/ 	.word	0x00002710


	//   ....[26]....
        /*0218*/ 	.word	0x00002740


	//   ....[27]....
        /*021c*/ 	.word	0x00002760


	//   ....[28]....
        /*0220*/ 	.word	0x00002840


	//   ....[29]....
        /*0224*/ 	.word	0x00002880


	//   ....[30]....
        /*0228*/ 	.word	0x000028c0


	//   ....[31]....
        /*022c*/ 	.word	0x00002900


	//   ....[32]....
        /*0230*/ 	.word	0x00002a00


	//   ....[33]....
        /*0234*/ 	.word	0x00002a10


	//   ....[34]....
        /*0238*/ 	.word	0x00002ac0


	//   ....[35]....
        /*023c*/ 	.word	0x00002af0


	//   ....[36]....
        /*0240*/ 	.word	0x00002b00


	//   ....[37]....
        /*0244*/ 	.word	0x00002b10


	//   ....[38]....
        /*0248*/ 	.word	0x00002c90


	//   ....[39]....
        /*024c*/ 	.word	0x00002cd0


	//   ....[40]....
        /*0250*/ 	.word	0x00002d30


	//   ....[41]....
        /*0254*/ 	.word	0x00002d40


	//   ....[42]....
        /*0258*/ 	.word	0x00002e10


	//   ....[43]....
        /*025c*/ 	.word	0x00002e30


	//   ....[44]....
        /*0260*/ 	.word	0x00002e40


	//   ....[45]....
        /*0264*/ 	.word	0x00002e50


	//   ....[46]....
        /*0268*/ 	.word	0x00002f20


	//   ....[47]....
        /*026c*/ 	.word	0x00002f40


	//   ....[48]....
        /*0270*/ 	.word	0x00002f50


	//   ....[49]....
        /*0274*/ 	.word	0x00002f60


	//   ....[50]....
        /*0278*/ 	.word	0x00003030


	//   ....[51]....
        /*027c*/ 	.word	0x00003060


	//   ....[52]....
        /*0280*/ 	.word	0x00003070


	//   ....[53]....
        /*0284*/ 	.word	0x00003080


	//   ....[54]....
        /*0288*/ 	.word	0x00003170


	//   ....[55]....
        /*028c*/ 	.word	0x000031b0


	//   ....[56]....
        /*0290*/ 	.word	0x000031f0


	//   ....[57]....
        /*0294*/ 	.word	0x00003230


	//   ....[58]....
        /*0298*/ 	.word	0x00003270


	//   ....[59]....
        /*029c*/ 	.word	0x000032b0


	//   ....[60]....
        /*02a0*/ 	.word	0x00003300


	//   ....[61]....
        /*02a4*/ 	.word	0x00003340


	//   ....[62]....
        /*02a8*/ 	.word	0x00003380


	//   ....[63]....
        /*02ac*/ 	.word	0x000033d0


	//   ....[64]....
        /*02b0*/ 	.word	0x00003e60


	//   ....[65]....
        /*02b4*/ 	.word	0x00003ea0


	//   ....[66]....
        /*02b8*/ 	.word	0x00003ee0


	//   ....[67]....
        /*02bc*/ 	.word	0x00003ef0


	//   ....[68]....
        /*02c0*/ 	.word	0x00003f20


	//   ....[69]....
        /*02c4*/ 	.word	0x00003f40


	//   ....[70]....
        /*02c8*/ 	.word	0x00003f60


	//   ....[71]....
        /*02cc*/ 	.word	0x00003f80


	//   ....[72]....
        /*02d0*/ 	.word	0x00003fb0


	//   ....[73]....
        /*02d4*/ 	.word	0x00003fd0


	//   ....[74]....
        /*02d8*/ 	.word	0x00003ff0


	//   ....[75]....
        /*02dc*/ 	.word	0x00004010


	//   ....[76]....
        /*02e0*/ 	.word	0x00004080


	//   ....[77]....
        /*02e4*/ 	.word	0x000040c0


	//   ....[78]....
        /*02e8*/ 	.word	0x00004100


	//   ....[79]....
        /*02ec*/ 	.word	0x00004130


	//   ....[80]....
        /*02f0*/ 	.word	0x00004190


	//   ....[81]....
        /*02f4*/ 	.word	0x000041b0


	//   ....[82]....
        /*02f8*/ 	.word	0x000041d0


	//   ....[83]....
        /*02fc*/ 	.word	0x000041e0


	//   ....[84]....
        /*0300*/ 	.word	0x00004690


	//   ....[85]....
        /*0304*/ 	.word	0x00004850


	//   ....[86]....
        /*0308*/ 	.word	0x00004970


	//   ....[87]....
        /*030c*/ 	.word	0x000049c0


	//   ....[88]....
        /*0310*/ 	.word	0x00004a10


	//   ....[89]....
        /*0314*/ 	.word	0x00004a40


	//   ....[90]....
        /*0318*/ 	.word	0x00004a60


	//   ....[91]....
        /*031c*/ 	.word	0x00004b30


	//   ....[92]....
        /*0320*/ 	.word	0x00004b70


	//   ....[93]....
        /*0324*/ 	.word	0x00004bc0


	//   ....[94]....
        /*0328*/ 	.word	0x00004bf0


	//   ....[95]....
        /*032c*/ 	.word	0x00004c10


	//----- nvinfo : EIATTR_VRC_CTA_INIT_COUNT
	.align		4
.L_3899:
        /*0330*/ 	.byte	0x02, 0x4a
	.zero		1
	.zero		1


	//----- nvinfo : EIATTR_EXIT_INSTR_OFFSETS
	.align		4
        /*0334*/ 	.byte	0x04, 0x1c
        /*0336*/ 	.short	(.L_3901 - .L_3900)


	//   ....[0]....
.L_3900:
        /*0338*/ 	.word	0x00004cb0


	//   ....[1]....
        /*033c*/ 	.word	0x00004ef0


	//----- nvinfo : EIATTR_MAX_THREADS
	.align		4
.L_3901:
        /*0340*/ 	.byte	0x04, 0x05
        /*0342*/ 	.short	(.L_3903 - .L_3902)
.L_3902:
        /*0344*/ 	.word	0x00000020
        /*0348*/ 	.word	0x00000001
        /*034c*/ 	.word	0x00000001


	//----- nvinfo : EIATTR_CRS_STACK_SIZE
	.align		4
.L_3903:
        /*0350*/ 	.byte	0x04, 0x1e
        /*0352*/ 	.short	(.L_3905 - .L_3904)
.L_3904:
        /*0354*/ 	.word	0x00000000


	//----- nvinfo : EIATTR_CBANK_PARAM_SIZE
	.align		4
.L_3905:
        /*0358*/ 	.byte	0x03, 0x19
        /*035a*/ 	.short	0x01f0


	//----- nvinfo : EIATTR_PARAM_CBANK
	.align		4
        /*035c*/ 	.byte	0x04, 0x0a
        /*035e*/ 	.short	(.L_3907 - .L_3906)
	.align		4
.L_3906:
        /*0360*/ 	.word	index@(.nv.constant0._Z25selective_scan_bwd_kernelI32Selective_Scan_bwd_kernel_traitsILi32ELi4ELb1ELb0ELb1ELb0ELb1EN3c104HalfENS1_7complexIfEEEEv12SSMParamsBwd)
        /*0364*/ 	.short	0x0380
        /*0366*/ 	.short	0x01f0


	//----- nvinfo : EIATTR_SW_WAR
	.align		4
.L_3907:
        /*0368*/ 	.byte	0x04, 0x36
        /*036a*/ 	.short	(.L_3909 - .L_3908)
.L_3908:
        /*036c*/ 	.word	0x00000008
.L_3909:


//--------------------- .nv.info._Z25selective_scan_bwd_kernelI32Selective_Scan_bwd_kernel_traitsILi32ELi4ELb1ELb0ELb1ELb1ELb0EN3c104HalfENS1_7complexIfEEEEv12SSMParamsBwd --------------------------
	.section	.nv.info._Z25selective_scan_bwd_kernelI32Selective_Scan_bwd_kernel_traitsILi32ELi4ELb1ELb0ELb1ELb1ELb0EN3c104HalfENS1_7complexIfEEEEv12SSMParamsBwd,"",@"SHT_CUDA_INFO"
	.sectionflags	@""
	.align	4


	//----- nvinfo : EIATTR_CUDA_API_VERSION
	.align		4
        /*0000*/ 	.byte	0x04, 0x37
        /*0002*/ 	.short	(.L_3911 - .L_3910)
.L_3910:
        /*0004*/ 	.word	0x00000082


	//----- nvinfo : EIATTR_KPARAM_INFO
	.align		4
.L_3911:
        /*0008*/ 	.byte	0x04, 0x17
        /*000a*/ 	.short	(.L_3913 - .L_3912)
.L_3912:
        /*000c*/ 	.word	0x00000000
        /*0010*/ 	.short	0x0000
        /*0012*/ 	.short	0x0000
        /*0014*/ 	.byte	0x00, 0xf0, 0xc1, 0x07


	//----- nvinfo : EIATTR_SPARSE_MMA_MASK
	.align		4
.L_3913:
        /*0018*/ 	.byte	0x03, 0x50
        /*001a*/ 	.short	0x0000


	//----- nvinfo : EIATTR_MAXREG_COUNT
	.align		4
        /*001c*/ 	.byte	0x03, 0x1b
        /*001e*/ 	.short	0x00ff


	//----- nvinfo : EIATTR_NUM_BARRIERS
	.align		4
        /*0020*/ 	.byte	0x02, 0x4c
        /*0022*/ 	.byte	0x01
	.zero		1


	//----- nvinfo : EIATTR_MERCURY_ISA_VERSION
	.align		4
        /*0024*/ 	.byte	0x03, 0x5f
        /*0026*/ 	.short	0x0101


	//----- nvinfo : EIATTR_COOP_GROUP_MASK_REGIDS
	.align		4
        /*0028*/ 	.byte	0x04, 0x29
        /*002a*/ 	.short	(.L_3915 - .L_3914)


	//   ....[0]....
.L_3914:
        /*002c*/ 	.word	0xffffffff


	//   ....[1]....
        /*0030*/ 	.word	0xffffffff


	//   ....[2]....
        /*0034*/ 	.word	0xffffffff


	//   ....[3]....
        /*0038*/ 	.word	0xffffffff


	//   ....[4]....
        /*003c*/ 	.word	0xffffffff


	//   ....[5]....
        /*0040*/ 	.word	0xffffffff


	//   ....[6]....
        /*0044*/ 	.word	0xffffffff


	//   ....[7]....
        /*0048*/ 	.word	0xffffffff


	//   ....[8]....
        /*004c*/ 	.word	0xffffffff


	//   ....[9]....
        /*0050*/ 	.word	0xffffffff


	//   ....[10]....
        /*0054*/ 	.word	0xffffffff


	//   ....[11]....
        /*0058*/ 	.word	0xffffffff


	//   ....[12]....
        /*005c*/ 	.word	0xffffffff


	//   ....[13]....
        /*0060*/ 	.word	0xffffffff


	//   ....[14]....
        /*0064*/ 	.word	0xffffffff


	//   ....[15]....
        /*0068*/ 	.word	0xffffffff


	//   ....[16]....
        /*006c*/ 	.word	0xffffffff


	//   ....[17]....
        /*0070*/ 	.word	0xffffffff


	//   ....[18]....
        /*0074*/ 	.word	0xffffffff


	//   ....[19]....
        /*0078*/ 	.word	0xffffffff


	//   ....[20]....
        /*007c*/ 	.word	0xffffffff


	//   ....[21]....
        /*0080*/ 	.word	0xffffffff


	//   ....[22]....
        /*0084*/ 	.word	0xffffffff


	//   ....[23]....
        /*0088*/ 	.word	0xffffffff


	//   ....[24]....
        /*008c*/ 	.word	0xffffffff


	//   ....[25]....
        /*0090*/ 	.word	0xffffffff


	//   ....[26]....
        /*0094*/ 	.word	0xffffffff


	//   ....[27]....
        /*0098*/ 	.word	0xffffffff


	//   ....[28]....
        /*009c*/ 	.word	0xffffffff


	//   ....[29]....
        /*00a0*/ 	.word	0xffffffff


	//   ....[30]....
        /*00a4*/ 	.word	0xffffffff


	//   ....[31]....
        /*00a8*/ 	.word	0xffffffff


	//   ....[32]....
        /*00ac*/ 	.word	0xffffffff


	//   ....[33]....
        /*00b0*/ 	.word	0xffffffff


	//   ....[34]....
        /*00b4*/ 	.word	0xffffffff


	//   ....[35]....
        /*00b8*/ 	.word	0xffffffff


	//   ....[36]....
        /*00bc*/ 	.word	0xffffffff


	//   ....[37]....
        /*00c0*/ 	.word	0xffffffff


	//   ....[38]....
        /*00c4*/ 	.word	0xffffffff


	//   ....[39]....
        /*00c8*/ 	.word	0xffffffff


	//   ....[40]....
        /*00cc*/ 	.word	0xffffffff


	//   ....[41]....
        /*00d0*/ 	.word	0xffffffff


	//   ....[42]....
        /*00d4*/ 	.word	0xffffffff


	//   ....[43]....
        /*00d8*/ 	.word	0xffffffff


	//   ....[44]....
        /*00dc*/ 	.word	0xffffffff


	//   ....[45]....
        /*00e0*/ 	.word	0xffffffff


	//   ....[46]....
        /*00e4*/ 	.word	0xffffffff


	//   ....[47]....
        /*00e8*/ 	.word	0xffffffff


	//   ....[48]....
        /*00ec*/ 	.word	0xffffffff


	//   ....[49]....
        /*00f0*/ 	.word	0xffffffff


	//   ....[50]....
        /*00f4*/ 	.word	0xffffffff


	//   ....[51]....
        /*00f8*/ 	.word	0xffffffff


	//   ....[52]....
        /*00fc*/ 	.word	0xffffffff


	//   ....[53]....
        /*0100*/ 	.word	0xffffffff


	//   ....[54]....
        /*0104*/ 	.word	0xffffffff


	//   ....[55]....
        /*0108*/ 	.word	0xffffffff


	//   ....[56]....
        /*010c*/ 	.word	0xffffffff


	//   ....[57]....
        /*0110*/ 	.word	0xffffffff


	//   ....[58]....
        /*0114*/ 	.word	0xffffffff


	//   ....[59]....
        /*0118*/ 	.word	0xffffffff


	//   ....[60]....
        /*011c*/ 	.word	0xffffffff


	//   ....[61]....
        /*0120*/ 	.word	0xffffffff


	//   ....[62]....
        /*0124*/ 	.word	0xffffffff


	//   ....[63]....
        /*0128*/ 	.word	0xffffffff


	//   ....[64]....
        /*012c*/ 	.word	0xffffffff


	//   ....[65]....
        /*0130*/ 	.word	0xffffffff


	//   ....[66]....
        /*0134*/ 	.word	0xffffffff


	//   ....[67]....
        /*0138*/ 	.word	0xffffffff


	//   ....[68]....
        /*013c*/ 	.word	0xffffffff


	//   ....[69]....
        /*0140*/ 	.word	0xffffffff


	//   ....[70]....
        /*0144*/ 	.word	0xffffffff


	//   ....[71]....
        /*0148*/ 	.word	0xffffffff


	//   ....[72]....
        /*014c*/ 	.word	0xffffffff


	//   ....[73]....
        /*0150*/ 	.word	0xffffffff


	//   ....[74]....
        /*0154*/ 	.word	0xffffffff


	//   ....[75]....
        /*0158*/ 	.word	0xffffffff


	//   ....[76]....
        /*015c*/ 	.word	0xffffffff


	//   ....[77]....
        /*0160*/ 	.word	0xffffffff


	//   ....[78]....
        /*0164*/ 	.word	0xffffffff


	//   ....[79]....
        /*0168*/ 	.word	0xffffffff


	//   ....[80]....
        /*016c*/ 	.word	0xffffffff


	//   ....[81]....
        /*0170*/ 	.word	0xffffffff


	//   ....[82]....
        /*0174*/ 	.word	0xffffffff


	//   ....[83]....
        /*0178*/ 	.word	0xffffffff


	//   ....[84]....
        /*017c*/ 	.word	0xffffffff


	//   ....[85]....
        /*0180*/ 	.word	0xffffffff


	//   ....[86]....
        /*0184*/ 	.word	0xffffffff


	//   ....[87]....
        /*0188*/ 	.word	0xffffffff


	//   ....[88]....
        /*018c*/ 	.word	0xffffffff


	//   ....[89]....
        /*0190*/ 	.word	0xffffffff


	//   ....[90]....
        /*0194*/ 	.word	0xffffffff


	//   ....[91]....
        /*0198*/ 	.word	0xffffffff


	//   ....[92]....
        /*019c*/ 	.word	0xffffffff


	//----- nvinfo : EIATTR_COOP_GROUP_INSTR_OFFSETS
	.align		4
.L_3915:
        /*01a0*/ 	.byte	0x04, 0x28
        /*01a2*/ 	.short	(.L_3917 - .L_3916)


	//   ....[0]....
.L_3916:
        /*01a4*/ 	.word	0x00000bf0


	//   ....[1]....
        /*01a8*/ 	.word	0x00000c50


	//   ....[2]....
        /*01ac*/ 	.word	0x00000dd0


	//   ....[3]....
        /*01b0*/ 	.word	0x00001c20


	//   ....[4]....
        /*01b4*/ 	.word	0x00002270


	//   ....[5]....
        /*01b8*/ 	.word	0x000022a0


	//   ....[6]....
        /*01bc*/ 	.word	0x00002300


	//   ....[7]....
        /*01c0*/ 	.word	0x00002310


	//   ....[8]....
        /*01c4*/ 	.word	0x00002380


	//   ....[9]....
        /*01c8*/ 	.word	0x000023b0


	//   ....[10]....
        /*01cc*/ 	.word	0x000023f0


	//   ....[11]....
        /*01d0*/ 	.word	0x00002400


	//   ....[12]....
        /*01d4*/ 	.word	0x00002490


	//   ....[13]....
        /*01d8*/ 	.word	0x000024c0


	//   ....[14]....
        /*01dc*/ 	.word	0x000024e0


	//   ....[15]....
        /*01e0*/ 	.word	0x000024f0


	//   ....[16]....
        /*01e4*/ 	.word	0x00002580


	//   ....[17]....
        /*01e8*/ 	.word	0x000025c0


	//   ....[18]....
        /*01ec*/ 	.word	0x000025d0


	//   ....[19]....
        /*01f0*/ 	.word	0x000025e0


	//   ....[20]....
        /*01f4*/ 	.word	0x00002680


	//   ....[21]....
        /*01f8*/ 	.word	0x000026c0


	//   ....[22]....
        /*01fc*/ 	.word	0x000026f0


	//   ....[23]....
        /*0200*/ 	.word	0x00002710


	//   ....[24]....
        /*0204*/ 	.word	0x000027e0


	//   ....[25]....
        /*0208*/ 	.word	0x00002820


	//   ....[26]....
        /*020c*/ 	.word	0x00002860


	//   ....[27]....
        /*0210*/ 	.word	0x000028a0


	//   ....[28]....
        /*0214*/ 	.word	0x000029b0


	//   ....[29]....
        /*0218*/ 	.word	0x000029c0


	//   ....[30]....
        /*021c*/ 	.word	0x00002a70


	//   ....[31]....
        /*0220*/ 	.word	0x00002aa0


	//   ....[32]....
        /*0224*/ 	.word	0x00002ab0


	//   ....[33]....
        /*0228*/ 	.word	0x00002ac0


	//   ....[34]....
        /*022c*/ 	.word	0x00002c20


	//   ....[35]....
        /*0230*/ 	.word	0x00002c60


	//   ....[36]....
        /*0234*/ 	.word	0x00002ce0


	//   ....[37]....
        /*0238*/ 	.word	0x00002cf0


	//   ....[38]....
        /*023c*/ 	.word	0x00002dc0


	//   ....[39]....
        /*0240*/ 	.word	0x00002de0


	//   ....[40]....
        /*0244*/ 	.word	0x00002df0


	//   ....[41]....
        /*0248*/ 	.word	0x00002e00


	//   ....[42]....
        /*024c*/ 	.word	0x00002ed0


	//   ....[43]....
        /*0250*/ 	.word	0x00002ef0


	//   ....[44]....
        /*0254*/ 	.word	0x00002f00


	//   ....[45]....
        /*0258*/ 	.word	0x00002f10


	//   ....[46]....
        /*025c*/ 	.word	0x00002fe0


	//   ....[47]....
        /*0260*/ 	.word	0x00003010


	//   ....[48]....
        /*0264*/ 	.word	0x00003020


	//   ....[49]....
        /*0268*/ 	.word	0x00003030


	//   ....[50]....
        /*026c*/ 	.word	0x00003120


	//   ....[51]....
        /*0270*/ 	.word	0x00003160


	//   ....[52]....
        /*0274*/ 	.word	0x000031a0


	//   ....[53]....
        /*0278*/ 	.word	0x000031e0


	//   ....[54]....
        /*027c*/ 	.word	0x00003220


	//   ....[55]....
        /*0280*/ 	.word	0x00003260


	//   ....[56]....
        /*0284*/ 	.word	0x000032a0


	//   ....[57]....
        /*0288*/ 	.word	0x000032e0


	//   ....[58]....
        /*028c*/ 	.word	0x00003330


	//   ....[59]....
        /*0290*/ 	.word	0x00003380


	//   ....[60]....
        /*0294*/ 	.word	0x00003e10


	//   ....[61]....
        /*0298*/ 	.word	0x00003e50


	//   ....[62]....
        /*029c*/ 	.word	0x00003e80


	//   ....[63]....
        /*02a0*/ 	.word	0x00003e90


	//   ....[64]....
        /*02a4*/ 	.word	0x00003ec0


	//   ....[65]....
        /*02a8*/ 	.word	0x00003ee0


	//   ....[66]....
        /*02ac*/ 	.word	0x00003f00


	//   ....[67]....
        /*02b0*/ 	.word	0x00003f20


	//   ....[68]....
        /*02b4*/ 	.word	0x00003f50


	//   ....[69]....
        /*02b8*/ 	.word	0x00003f70


	//   ....[70]....
        /*02bc*/ 	.word	0x00003f90


	//   ....[71]....
        /*02c0*/ 	.word	0x00003fb0


	//   ....[72]....
        /*02c4*/ 	.word	0x00004020


	//   ....[73]....
        /*02c8*/ 	.word	0x00004060


	//   ....[74]....
        /*02cc*/ 	.word	0x000040a0


	//   ....[75]....
        /*02d0*/ 	.word	0x000040c0


	//   ....[76]....
        /*02d4*/ 	.word	0x00004130


	//   ....[77]....
        /*02d8*/ 	.word	0x00004160


	//   ....[78]....
        /*02dc*/ 	.word	0x00004180


	//   ....[79]....
        /*02e0*/ 	.word	0x00004190


	//   ....[80]....
        /*02e4*/ 	.word	0x00004560


	//   ....[81]....
        /*02e8*/ 	.word	0x00004740


	//   ....[82]....
        /*02ec*/ 	.word	0x00004a60


	//   ....[83]....
        /*02f0*/ 	.word	0x00004b90


	//   ....[84]....
        /*02f4*/ 	.word	0x00004be0


	//   ....[85]....
        /*02f8*/ 	.word	0x00004c30


	//   ....[86]....
        /*02fc*/ 	.word	0x00004c60


	//   ....[87]....
        /*0300*/ 	.word	0x00004c80


	//   ....[88]....
        /*0304*/ 	.word	0x00004d50


	//   ....[89]....
        /*0308*/ 	.word	0x00004d90


	//   ....[90]....
        /*030c*/ 	.word	0x00004de0


	//   ....[91]....
        /*0310*/ 	.word	0x00004e10


	//   ....[92]....
        /*0314*/ 	.word	0x00004e30


	//----- nvinfo : EIATTR_VRC_CTA_INIT_COUNT
	.align		4
.L_3917:
        /*0318*/ 	.byte	0x02, 0x4a
	.zero		1
	.zero		1


	//----- nvinfo : EIATTR_EXIT_INSTR_OFFSETS
	.align		4
        /*031c*/ 	.byte	0x04, 0x1c
        /*031e*/ 	.short	(.L_3919 - .L_3918)


	//   ....[0]....
.L_3918:
        /*0320*/ 	.word	0x00004ed0


	//   ....[1]....
        /*0324*/ 	.word	0x00005110


	//----- nvinfo : EIATTR_MAX_THREADS
	.align		4
.L_3919:
        /*0328*/ 	.byte	0x04, 0x05
        /*032a*/ 	.short	(.L_3921 - .L_3920)
.L_3920:
        /*032c*/ 	.word	0x00000020
        /*0330*/ 	.word	0x00000001
        /*0334*/ 	.word	0x00000001


	//----- nvinfo : EIATTR_CRS_STACK_SIZE
	.align		4
.L_3921:
        /*0338*/ 	.byte	0x04, 0x1e
        /*033a*/ 	.short	(.L_3923 - .L_3922)
.L_3922:
        /*033c*/ 	.word	0x00000000


	//----- nvinfo : EIATTR_CBANK_PARAM_SIZE
	.align		4
.L_3923:
        /*0340*/ 	.byte	0x03, 0x19
        /*0342*/ 	.short	0x01f0


	//----- nvinfo : EIATTR_PARAM_CBANK
	.align		4
        /*0344*/ 	.byte	0x04, 0x0a
        /*0346*/ 	.short	(.L_3925 - .L_3924)
	.align		4
.L_3924:
        /*0348*/ 	.word	index@(.nv.constant0._Z25selective_scan_bwd_kernelI32Selective_Scan_bwd_kernel_traitsILi32ELi4ELb1ELb0ELb1ELb1ELb0EN3c104HalfENS1_7complexIfEEEEv12SSMParamsBwd)
        /*034c*/ 	.short	0x0380
        /*034e*/ 	.short	0x01f0


	//----- nvinfo : EIATTR_SW_WAR
	.align		4
.L_3925:
        /*0350*/ 	.byte	0x04, 0x36
        /*0352*/ 	.short	(.L_3927 - .L_3926)
.L_3926:
        /*0354*/ 	.word	0x00000008
.L_3927:


//--------------------- .nv.info._Z25selective_scan_bwd_kernelI32Selective_Scan_bwd_kernel_traitsILi32ELi4ELb1ELb0ELb1ELb1ELb1EN3c104HalfENS1_7complexIfEEEEv12SSMParamsBwd --------------------------
	.section	.nv.info._Z25selective_scan_bwd_kernelI32Selective_Scan_bwd_kernel_traitsILi32ELi4ELb1ELb0ELb1ELb1ELb1EN3c104HalfENS1_7complexIfEEEEv12SSMParamsBwd,"",@"SHT_CUDA_INFO"
	.sectionflags	@""
	.align	4


	//----- nvinfo : EIATTR_CUDA_API_VERSION
	.align		4
        /*0000*/ 	.byte	0x04, 0x37
        /*0002*/ 	.short	(.L_3929 - .L_3928)
.L_3928:
        /*0004*/ 	.word	0x00000082


	//----- nvinfo : EIATTR_KPARAM_INFO
	.align		4
.L_3929:
        /*0008*/ 	.byte	0x04, 0x17
        /*000a*/ 	.short	(.L_3931 - .L_3930)
.L_3930:
        /*000c*/ 	.word	0x00000000
        /*0010*/ 	.short	0x0000
        /*0012*/ 	.short	0x0000
        /*0014*/ 	.byte	0x00, 0xf0, 0xc1, 0x07


	//----- nvinfo : EIATTR_SPARSE_MMA_MASK
	.align		4
.L_3931:
        /*0018*/ 	.byte	0x03, 0x50
        /*001a*/ 	.short	0x0000


	//----- nvinfo : EIATTR_MAXREG_COUNT
	.align		4
        /*001c*/ 	.byte	0x03, 0x1b
        /*001e*/ 	.short	0x00ff


	//----- nvinfo : EIATTR_NUM_BARRIERS
	.align		4
        /*0020*/ 	.byte	0x02, 0x4c
        /*0022*/ 	.byte	0x01
	.zero		1


	//----- nvinfo : EIATTR_MERCURY_ISA_VERSION
	.align		4
        /*0024*/ 	.byte	0x03, 0x5f
        /*0026*/ 	.short	0x0101


	//----- nvinfo : EIATTR_COOP_GROUP_MASK_REGIDS
	.align		4
        /*0028*/ 	.byte	0x04, 0x29
        /*002a*/ 	.short	(.L_3933 - .L_3932)


	//   ....[0]....
.L_3932:
        /*002c*/ 	.word	0xffffffff


	//   ....[1]....
        /*0030*/ 	.word	0xffffffff


	//   ....[2]....
        /*0034*/ 	.word	0xffffffff


	//   ....[3]....
        /*0038*/ 	.word	0xffffffff


	//   ....[4]....
        /*003c*/ 	.word	0xffffffff


	//   ....[5]....
        /*0040*/ 	.word	0xffffffff


	//   ....[6]....
        /*0044*/ 	.word	0xffffffff


	//   ....[7]....
        /*0048*/ 	.word	0xffffffff


	//   ....[8]....
        /*004c*/ 	.word	0xffffffff


	//   ....[9]....
        /*0050*/ 	.word	0xffffffff


	//   ....[10]....
        /*0054*/ 	.word	0xffffffff


	//   ....[11]....
        /*0058*/ 	.word	0xffffffff


	//   ....[12]....
        /*005c*/ 	.word	0xffffffff


	//   ....[13]....
        /*0060*/ 	.word	0xffffffff


	//   ....[14]....
        /*0064*/ 	.word	0xffffffff


	//   ....[15]....
        /*0068*/ 	.word	0xffffffff


	//   ....[16]....
        /*006c*/ 	.word	0xffffffff


	//   ....[17]....
        /*0070*/ 	.word	0xffffffff


	//   ....[18]....
        /*0074*/ 	.word	0xffffffff


	//   ....[19]....
        /*0078*/ 	.word	0xffffffff


	//   ....[20]....
        /*007c*/ 	.word	0xffffffff


	//   ....[21]....
        /*0080*/ 	.word	0xffffffff


	//   ....[22]....
        /*0084*/ 	.word	0xffffffff


	//   ....[23]....
        /*0088*/ 	.word	0xffffffff


	//   ....[24]....
        /*008c*/ 	.word	0xffffffff


	//   ....[25]....
        /*0090*/ 	.word	0xffffffff


	//   ....[26]....
        /*0094*/ 	.word	0xffffffff


	//   ....[27]....
        /*0098*/ 	.word	0xffffffff


	//   ....[28]....
        /*009c*/ 	.word	0xffffffff


	//   ....[29]....
        /*00a0*/ 	.word	0xffffffff


	//   ....[30]....
        /*00a4*/ 	.word	0xffffffff


	//   ....[31]....
        /*00a8*/ 	.word	0xffffffff


	//   ....[32]....
        /*00ac*/ 	.word	0xffffffff


	//   ....[33]....
        /*00b0*/ 	.word	0xffffffff


	//   ....[34]....
        /*00b4*/ 	.word	0xffffffff


	//   ....[35]....
        /*00b8*/ 	.word	0xffffffff


	//   ....[36]....
        /*00bc*/ 	.word	0xffffffff


	//   ....[37]....
        /*00c0*/ 	.word	0xffffffff


	//   ....[38]....
        /*00c4*/ 	.word	0xffffffff


	//   ....[39]....
        /*00c8*/ 	.word	0xffffffff


	//   ....[40]....
        /*00cc*/ 	.word	0xffffffff


	//   ....[41]....
        /*00d0*/ 	.word	0xffffffff


	//   ....[42]....
        /*00d4*/ 	.word	0xffffffff


	//   ....[43]....
        /*00d8*/ 	.word	0xffffffff


	//   ....[44]....
        /*00dc*/ 	.word	0xffffffff


	//   ....[45]....
        /*00e0*/ 	.word	0xffffffff


	//   ....[46]....
        /*00e4*/ 	.word	0xffffffff


	//   ....[47]....
        /*00e8*/ 	.word	0xffffffff


	//   ....[48]....
        /*00ec*/ 	.word	0xffffffff


	//   ....[49]....
        /*00f0*/ 	.word	0xffffffff


	//   ....[50]....
        /*00f4*/ 	.word	0xffffffff


	//   ....[51]....
        /*00f8*/ 	.word	0xffffffff


	//   ....[52]....
        /*00fc*/ 	.word	0xffffffff


	//   ....[53]....
        /*0100*/ 	.word	0xffffffff


	//   ....[54]....
        /*0104*/ 	.word	0xffffffff


	//   ....[55]....
        /*0108*/ 	.word	0xffffffff


	//   ....[56]....
        /*010c*/ 	.word	0xffffffff


	//   ....[57]....
        /*0110*/ 	.word	0xffffffff


	//   ....[58]....
        /*0114*/ 	.word	0xffffffff


	//   ....[59]....
        /*0118*/ 	.word	0xffffffff


	//   ....[60]....
        /*011c*/ 	.word	0xffffffff


	//   ....[61]....
        /*0120*/ 	.word	0xffffffff


	//   ....[62]....
        /*0124*/ 	.word	0xffffffff


	//   ....[63]....
        /*0128*/ 	.word	0xffffffff


	//   ....[64]....
        /*012c*/ 	.word	0xffffffff


	//   ....[65]....
        /*0130*/ 	.word	0xffffffff


	//   ....[66]....
        /*0134*/ 	.word	0xffffffff


	//   ....[67]....
        /*0138*/ 	.word	0xffffffff


	//   ....[68]....
        /*013c*/ 	.word	0xffffffff


	//   ....[69]....
        /*0140*/ 	.word	0xffffffff


	//   ....[70]....
        /*0144*/ 	.word	0xffffffff


	//   ....[71]....
        /*0148*/ 	.word	0xffffffff


	//   ....[72]....
        /*014c*/ 	.word	0xffffffff


	//   ....[73]....
        /*0150*/ 	.word	0xffffffff


	//   ....[74]....
        /*0154*/ 	.word	0xffffffff


	//   ....[75]....
        /*0158*/ 	.word	0xffffffff


	//   ....[76]....
        /*015c*/ 	.word	0xffffffff


	//   ....[77]....
        /*0160*/ 	.word	0xffffffff


	//   ....[78]....
        /*0164*/ 	.word	0xffffffff


	//   ....[79]....
        /*0168*/ 	.word	0xffffffff


	//   ....[80]....
        /*016c*/ 	.word	0xffffffff


	//   ....[81]....
        /*0170*/ 	.word	0xffffffff


	//   ....[82]....
        /*0174*/ 	.word	0xffffffff


	//   ....[83]....
        /*0178*/ 	.word	0xffffffff


	//   ....[84]....
        /*017c*/ 	.word	0xffffffff


	//   ....[85]....
        /*0180*/ 	.word	0xffffffff


	//   ....[86]....
        /*0184*/ 	.word	0xffffffff


	//   ....[87]....
        /*0188*/ 	.word	0xffffffff


	//   ....[88]....
        /*018c*/ 	.word	0xffffffff


	//   ....[89]....
        /*0190*/ 	.word	0xffffffff


	//   ....[90]....
        /*0194*/ 	.word	0xffffffff


	//   ....[91]....
        /*0198*/ 	.word	0xffffffff


	//   ....[92]....
        /*019c*/ 	.word	0xffffffff


	//   ....[93]....
        /*01a0*/ 	.word	0xffffffff


	//   ....[94]....
        /*01a4*/ 	.word	0xffffffff


	//   ....[95]....
        /*01a8*/ 	.word	0xffffffff


	//   ....[96]....
        /*01ac*/ 	.word	0xffffffff


	//----- nvinfo : EIATTR_COOP_GROUP_INSTR_OFFSETS
	.align		4
.L_3933:
        /*01b0*/ 	.byte	0x04, 0x28
        /*01b2*/ 	.short	(.L_3935 - .L_3934)


	//   ....[0]....
.L_3934:
        /*01b4*/ 	.word	0x00000c40


	//   ....[1]....
        /*01b8*/ 	.word	0x00000c90


	//   ....[2]....
        /*01bc*/ 	.word	0x00000db0


	//   ....[3]....
        /*01c0*/ 	.word	0x000017c0


	//   ....[4]....
        /*01c4*/ 	.word	0x00001970


	//   ....[5]....
        /*01c8*/ 	.word	0x00001d10


	//   ....[6]....
        /*01cc*/ 	.word	0x00001ea0


	//   ....[7]....
        /*01d0*/ 	.word	0x00002510


	//   ....[8]....
        /*01d4*/ 	.word	0x00002b60


	//   ....[9]....
        /*01d8*/ 	.word	0x00002b90


	//   ....[10]....
        /*01dc*/ 	.word	0x00002bf0


	//   ....[11]....
        /*01e0*/ 	.word	0x00002c00


	//   ....[12]....
        /*01e4*/ 	.word	0x00002c70


	//   ....[13]....
        /*01e8*/ 	.word	0x00002ca0


	//   ....[14]....
        /*01ec*/ 	.word	0x00002ce0


	//   ....[15]....
        /*01f0*/ 	.word	0x00002cf0


	//   ....[16]....
        /*01f4*/ 	.word	0x00002d80


	//   ....[17]....
        /*01f8*/ 	.word	0x00002db0


	//   ....[18]....
        /*01fc*/ 	.word	0x00002dd0


	//   ....[19]....
        /*0200*/ 	.word	0x00002de0


	//   ....[20]....
        /*0204*/ 	.word	0x00002e70


	//   ....[21]....
        /*0208*/ 	.word	0x00002eb0


	//   ....[22]....
        /*020c*/ 	.word	0x00002ec0


	//   ....[23]....
        /*0210*/ 	.word	0x00002ed0


	//   ....[24]....
        /*0214*/ 	.word	0x00002f70


	//   ....[25]....
        /*0218*/ 	.word	0x00002fb0


	//   ....[26]....
        /*021c*/ 	.word	0x00002fe0


	//   ....[27]....
        /*0220*/ 	.word	0x00003000


	//   ....[28]....
        /*0224*/ 	.word	0x000030e0


	//   ....[29]....
        /*0228*/ 	.word	0x00003120


	//   ....[30]....
        /*022c*/ 	.word	0x00003160


	//   ....[31]....
        /*0230*/ 	.word	0x000031a0


	//   ....[32]....
        /*0234*/ 	.word	0x00003290


	//   ....[33]....
        /*0238*/ 	.word	0x000032d0


	//   ....[34]....
        /*023c*/ 	.word	0x000032e0


	//   ....[35]....
        /*0240*/ 	.word	0x000032f0


	//   ....[36]....
        /*0244*/ 	.word	0x00003380


	//   ....[37]....
        /*0248*/ 	.word	0x000033b0


	//   ....[38]....
        /*024c*/ 	.word	0x00003530


	//   ....[39]....
        /*0250*/ 	.word	0x00003570


	//   ....[40]....
        /*0254*/ 	.word	0x000035d0


	//   ....[41]....
        /*0258*/ 	.word	0x000035e0


	//   ....[42]....
        /*025c*/ 	.word	0x000036b0


	//   ....[43]....
        /*0260*/ 	.word	0x000036d0


	//   ....[44]....
        /*0264*/ 	.word	0x000036e0


	//   ....[45]....
        /*0268*/ 	.word	0x000036f0


	//   ....[46]....
        /*026c*/ 	.word	0x000037c0


	//   ....[47]....
        /*0270*/ 	.word	0x000037e0


	//   ....[48]....
        /*0274*/ 	.word	0x000037f0


	//   ....[49]....
        /*0278*/ 	.word	0x00003800


	//   ....[50]....
        /*027c*/ 	.word	0x000038d0


	//   ....[51]....
        /*0280*/ 	.word	0x00003900


	//   ....[52]....
        /*0284*/ 	.word	0x00003910


	//   ....[53]....
        /*0288*/ 	.word	0x00003920


	//   ....[54]....
        /*028c*/ 	.word	0x00003a10


	//   ....[55]....
        /*0290*/ 	.word	0x00003a50


	//   ....[56]....
        /*0294*/ 	.word	0x00003a90


	//   ....[57]....
        /*0298*/ 	.word	0x00003ad0


	//   ....[58]....
        /*029c*/ 	.word	0x00003b10


	//   ....[59]....
        /*02a0*/ 	.word	0x00003b50


	//   ....[60]....
        /*02a4*/ 	.word	0x00003bc0


	//   ....[61]....
        /*02a8*/ 	.word	0x00003c20


	//   ....[62]....
        /*02ac*/ 	.word	0x00003cc0


	//   ....[63]....
        /*02b0*/ 	.word	0x00003d10


	//   ....[64]....
        /*02b4*/ 	.word	0x00004700


	//   ....[65]....
        /*02b8*/ 	.word	0x00004740


	//   ....[66]....
        /*02bc*/ 	.word	0x00004770


	//   ....[67]....
        /*02c0*/ 	.word	0x00004780


	//   ....[68]....
        /*02c4*/ 	.word	0x000047b0


	//   ....[69]....
        /*02c8*/ 	.word	0x000047d0


	//   ....[70]....
        /*02cc*/ 	.word	0x000047f0


	//   ....[71]....
        /*02d0*/ 	.word	0x00004810


	//   ....[72]....
        /*02d4*/ 	.word	0x00004840


	//   ....[73]....
        /*02d8*/ 	.word	0x00004860


	//   ....[74]....
        /*02dc*/ 	.word	0x00004880


	//   ....[75]....
        /*02e0*/ 	.word	0x000048a0


	//   ....[76]....
        /*02e4*/ 	.word	0x00004910


	//   ....[77]....
        /*02e8*/ 	.word	0x00004950


	//   ....[78]....
        /*02ec*/ 	.word	0x00004990


	//   ....[79]....
        /*02f0*/ 	.word	0x000049d0


	//   ....[80]....
        /*02f4*/ 	.word	0x00004a30


	//   ....[81]....
        /*02f8*/ 	.word	0x00004a50


	//   ....[82]....
        /*02fc*/ 	.word	0x00004a70


	//   ....[83]....
        /*0300*/ 	.word	0x00004a80


	//   ....[84]....
        /*0304*/ 	.word	0x00004e50


	//   ....[85]....
        /*0308*/ 	.word	0x00005050


	//   ....[86]....
        /*030c*/ 	.word	0x00005350


	//   ....[87]....
        /*0310*/ 	.word	0x00005480


	//   ....[88]....
        /*0314*/ 	.word	0x000054d0


	//   ....[89]....
        /*0318*/ 	.word	0x00005520


	//   ....[90]....
        /*031c*/ 	.word	0x00005550


	//   ....[91]....
        /*0320*/ 	.word	0x00005570


	//   ....[92]....
        /*0324*/ 	.word	0x00005640


	//   ....[93]....
        /*0328*/ 	.word	0x00005680


	//   ....[94]....
        /*032c*/ 	.word	0x000056d0


	//   ....[95]....
        /*0330*/ 	.word	0x00005700


	//   ....[96]....
        /*0334*/ 	.word	0x00005720


	//----- nvinfo : EIATTR_VRC_CTA_INIT_COUNT
	.align		4
.L_3935:
        /*0338*/ 	.byte	0x02, 0x4a
	.zero		1
	.zero		1


	//----- nvinfo : EIATTR_EXIT_INSTR_OFFSETS
	.align		4
        /*033c*/ 	.byte	0x04, 0x1c
        /*033e*/ 	.short	(.L_3937 - .L_3936)


	//   ....[0]....
.L_3936:
        /*0340*/ 	.word	0x000057c0


	//   ....[1]....
        /*0344*/ 	.word	0x00005a00


	//----- nvinfo : EIATTR_MAX_THREADS
	.align		4
.L_3937:
        /*0348*/ 	.byte	0x04, 0x05
        /*034a*/ 	.short	(.L_3939 - .L_3938)
.L_3938:
        /*034c*/ 	.word	0x00000020
        /*0350*/ 	.word	0x00000001
        /*0354*/ 	.word	0x00000001


	//----- nvinfo : EIATTR_CRS_STACK_SIZE
	.align		4
.L_3939:
        /*0358*/ 	.byte	0x04, 0x1e
        /*035a*/ 	.short	(.L_3941 - .L_3940)
.L_3940:
        /*035c*/ 	.word	0x00000000


	//----- nvinfo : EIATTR_CBANK_PARAM_SIZE
	.align		4
.L_3941:
        /*0360*/ 	.byte	0x03, 0x19
        /*0362*/ 	.short	0x01f0


	//----- nvinfo : EIATTR_PARAM_CBANK
	.align		4
        /*0364*/ 	.byte	0x04, 0x0a
        /*0366*/ 	.short	(.L_3943 - .L_3942)
	.align		4
.L_3942:
        /*0368*/ 	.word	index@(.nv.constant0._Z25selective_scan_bwd_kernelI32Selective_Scan_bwd_kernel_traitsILi32ELi4ELb1ELb0ELb1ELb1ELb1EN3c104HalfENS1_7complexIfEEEEv12SSMParamsBwd)
        /*036c*/ 	.short	0x0380
        /*036e*/ 	.short	0x01f0


	//----- nvinfo : EIATTR_SW_WAR
	.align		4
.L_3943:
        /*0370*/ 	.byte	0x04, 0x36
        /*0372*/ 	.short	(.L_3945 - .L_3944)
.L_3944:
        /*0374*/ 	.word	0x00000008
.L_3945:


//--------------------- .nv.info._Z25selective_scan_bwd_kernelI32Selective_Scan_bwd_kernel_traitsILi32ELi4ELb1ELb1ELb0ELb0ELb0EN3c104HalfENS1_7complexIfEEEEv12SSMParamsBwd --------------------------
	.section	.nv.info._Z25selective_scan_bwd_kernelI32Selective_Scan_bwd_kernel_traitsILi32ELi4ELb1ELb1ELb0ELb0ELb0EN3c104HalfENS1_7complexIfEEEEv12SSMParamsBwd,"",@"SHT_CUDA_INFO"
	.sectionflags	@""
	.align	4


	//----- nvinfo : EIATTR_CUDA_API_VERSION
	.align		4
        /*0000*/ 	.byte	0x04, 0x37
        /*0002*/ 	.short	(.L_3947 - .L_3946)
.L_3946:
        /*0004*/ 	.word	0x00000082


	//----- nvinfo : EIATTR_KPARAM_INFO
	.align		4
.L_3947:
        /*0008*/ 	.byte	0x04, 0x17
        /*000a*/ 	.short	(.L_3949 - .L_3948)
.L_3948:
        /*000c*/ 	.word	0x00000000
        /*0010*/ 	.short	0x0000
        /*0012*/ 	.short	0x0000
        /*0014*/ 	.byte	0x00, 0xf0, 0xc1, 0x07


	//----- nvinfo : EIATTR_SPARSE_MMA_MASK
	.align		4
.L_3949:
        /*0018*/ 	.byte	0x03, 0x50
        /*001a*/ 	.short	0x0000


	//----- nvinfo : EIATTR_MAXREG_COUNT
	.align		4
        /*001c*/ 	.byte	0x03, 0x1b
        /*001e*/ 	.short	0x00ff


	//----- nvinfo : EIATTR_NUM_BARRIERS
	.align		4
        /*0020*/ 	.byte	0x02, 0x4c
        /*0022*/ 	.byte	0x01
	.zero		1


	//----- nvinfo : EIATTR_MERCURY_ISA_VERSION
	.align		4
        /*0024*/ 	.byte	0x03, 0x5f
        /*0026*/ 	.short	0x0101


	//----- nvinfo : EIATTR_COOP_GROUP_MASK_REGIDS
	.align		4
        /*0028*/ 	.byte	0x04, 0x29
        /*002a*/ 	.short	(.L_3951 - .L_3950)


	//   ....[0]....
.L_3950:
        /*002c*/ 	.word	0xffffffff


	//   ....[1]....
        /*0030*/ 	.word	0xffffffff


	//   ....[2]....
        /*0034*/ 	.word	0xffffffff


	//   ....[3]....
        /*0038*/ 	.word	0xffffffff


	//   ....[4]....
        /*003c*/ 	.word	0xffffffff


	//   ....[5]....
        /*0040*/ 	.word	0xffffffff


	//   ....[6]....
        /*0044*/ 	.word	0xffffffff


	//   ....[7]....
        /*0048*/ 	.word	0xffffffff


	//   ....[8]....
        /*004c*/ 	.word	0xffffffff


	//   ....[9]....
        /*0050*/ 	.word	0xffffffff


	//   ....[10]....
        /*0054*/ 	.word	0xffffffff


	//   ....[11]....
        /*0058*/ 	.word	0xffffffff


	//   ....[12]....
        /*005c*/ 	.word	0xffffffff


	//   ....[13]....
        /*0060*/ 	.word	0xffffffff


	//   ....[14]....
        /*0064*/ 	.word	0xffffffff


	//   ....[15]....
        /*0068*/ 	.word	0xffffffff


	//   ....[16]....
        /*006c*/ 	.word	0xffffffff


	//   ....[17]....
        /*0070*/ 	.word	0xffffffff


	//   ....[18]....
        /*0074*/ 	.word	0xffffffff


	//   ....[19]....
        /*0078*/ 	.word	0xffffffff


	//   ....[20]....
        /*007c*/ 	.word	0xffffffff


	//   ....[21]....
        /*0080*/ 	.word	0xffffffff


	//   ....[22]....
        /*0084*/ 	.word	0xffffffff


	//   ....[23]....
        /*0088*/ 	.word	0xffffffff


	//   ....[24]....
        /*008c*/ 	.word	0xffffffff


	//   ....[25]....
        /*0090*/ 	.word	0xffffffff


	//   ....[26]....
        /*0094*/ 	.word	0xffffffff


	//   ....[27]....
        /*0098*/ 	.word	0xffffffff


	//   ....[28]....
        /*009c*/ 	.word	0xffffffff


	//   ....[29]....
        /*00a0*/ 	.word	0xffffffff


	//   ....[30]....
        /*00a4*/ 	.word	0xffffffff


	//   ....[31]....
        /*00a8*/ 	.word	0xffffffff


	//   ....[32]....
        /*00ac*/ 	.word	0xffffffff


	//   ....[33]....
        /*00b0*/ 	.word	0xffffffff


	//   ....[34]....
        /*00b4*/ 	.word	0xffffffff


	//   ....[35]....
        /*00b8*/ 	.word	0xffffffff


	//   ....[36]....
        /*00bc*/ 	.word	0xffffffff


	//   ....[37]....
        /*00c0*/ 	.word	0xffffffff


	//   ....[38]....
        /*00c4*/ 	.word	0xffffffff


	//   ....[39]....
        /*00c8*/ 	.word	0xffffffff


	//   ....[40]....
        /*00cc*/ 	.word	0xffffffff


	//   ....[41]....
        /*00d0*/ 	.word	0xffffffff


	//   ....[42]....
        /*00d4*/ 	.word	0xffffffff


	//   ....[43]....
        /*00d8*/ 	.word	0xffffffff


	//   ....[44]....
        /*00dc*/ 	.word	0xffffffff


	//   ....[45]....
        /*00e0*/ 	.word	0xffffffff


	//   ....[46]....
        /*00e4*/ 	.word	0xffffffff


	//   ....[47]....
        /*00e8*/ 	.word	0xffffffff


	//   ....[48]....
        /*00ec*/ 	.word	0xffffffff


	//   ....[49]....
        /*00f0*/ 	.word	0xffffffff


	//   ....[50]....
        /*00f4*/ 	.word	0xffffffff


	//   ....[51]....
        /*00f8*/ 	.word	0xffffffff


	//   ....[52]....
        /*00fc*/ 	.word	0xffffffff


	//   ....[53]....
        /*0100*/ 	.word	0xffffffff


	//   ....[54]....
        /*0104*/ 	.word	0xffffffff


	//   ....[55]....
        /*0108*/ 	.word	0xffffffff


	//   ....[56]....
        /*010c*/ 	.word	0xffffffff


	//   ....[57]....
        /*0110*/ 	.word	0xffffffff


	//   ....[58]....
        /*0114*/ 	.word	0xffffffff


	//   ....[59]....
        /*0118*/ 	.word	0xffffffff


	//   ....[60]....
        /*011c*/ 	.word	0xffffffff


	//   ....[61]....
        /*0120*/ 	.word	0xffffffff


	//   ....[62]....
        /*0124*/ 	.word	0xffffffff


	//   ....[63]....
        /*0128*/ 	.word	0xffffffff


	//   ....[64]....
        /*012c*/ 	.word	0xffffffff


	//   ....[65]....
        /*0130*/ 	.word	0xffffffff


	//   ....[66]....
        /*0134*/ 	.word	0xffffffff


	//   ....[67]....
        /*0138*/ 	.word	0xffffffff


	//   ....[68]....
        /*013c*/ 	.word	0xffffffff


	//   ....[69]....
        /*0140*/ 	.word	0xffffffff


	//   ....[70]....
        /*0144*/ 	.word	0xffffffff


	//   ....[71]....
        /*0148*/ 	.word	0xffffffff


	//   ....[72]....
        /*014c*/ 	.word	0xffffffff


	//   ....[73]....
        /*0150*/ 	.word	0xffffffff


	//   ....[74]....
        /*0154*/ 	.word	0xffffffff


	//   ....[75]....
        /*0158*/ 	.word	0xffffffff


	//   ....[76]....
        /*015c*/ 	.word	0xffffffff


	//   ....[77]....
        /*0160*/ 	.word	0xffffffff


	//   ....[78]....
        /*0164*/ 	.word	0xffffffff


	//   ....[79]....
        /*0168*/ 	.word	0xffffffff


	//   ....[80]....
        /*016c*/ 	.word	0xffffffff


	//   ....[81]....
        /*0170*/ 	.word	0xffffffff


	//   ....[82]....
        /*0174*/ 	.word	0xffffffff


	//   ....[83]....
        /*0178*/ 	.word	0xffffffff


	//   ....[84]....
        /*017c*/ 	.word	0xffffffff


	//   ....[85]....
        /*0180*/ 	.word	0xffffffff


	//   ....[86]....
        /*0184*/ 	.word	0xffffffff


	//   ....[87]....
        /*0188*/ 	.word	0xffffffff


	//   ....[88]....
        /*018c*/ 	.word	0xffffffff


	//   ....[89]....
        /*0190*/ 	.word	0xffffffff


	//   ....[90]....
        /*0194*/ 	.word	0xffffffff


	//   ....[91]....
        /*0198*/ 	.word	0xffffffff


	//----- nvinfo : EIATTR_COOP_GROUP_INSTR_OFFSETS
	.align		4
.L_3951:
        /*019c*/ 	.byte	0x04, 0x28
        /*019e*/ 	.short	(.L_3953 - .L_3952)


	//   ....[0]....
.L_3952:
        /*01a0*/ 	.word	0x00000be0


	//   ....[1]....
        /*01a4*/ 	.word	0x00000c30


	//   ....[2]....
        /*01a8*/ 	.word	0x00000d40


	//   ....[3]....
        /*01ac*/ 	.word	0x00001240


	//   ....[4]....
        /*01b0*/ 	.word	0x00001a00


	//   ....[5]....
        /*01b4*/ 	.word	0x00001a30


	//   ....[6]....
        /*01b8*/ 	.word	0x00001a70


	//   ....[7]....
        /*01bc*/ 	.word	0x00001a80


	//   ....[8]....
        /*01c0*/ 	.word	0x00001af0


	//   ....[9]....
        /*01c4*/ 	.word	0x00001b20


	//   ....[10]....
        /*01c8*/ 	.word	0x00001b60


	//   ....[11]....
        /*01cc*/ 	.word	0x00001b70


	//   ....[12]....
        /*01d0*/ 	.word	0x00001c00


	//   ....[13]....
        /*01d4*/ 	.word	0x00001c40


	//   ....[14]....
        /*01d8*/ 	.word	0x00001c50


	//   ....[15]....
        /*01dc*/ 	.word	0x00001c60


	//   ....[16]....
        /*01e0*/ 	.word	0x00001d00


	//   ....[17]....
        /*01e4*/ 	.word	0x00001d30


	//   ....[18]....
        /*01e8*/ 	.word	0x00001d40


	//   ....[19]....
        /*01ec*/ 	.word	0x00001d50


	//   ....[20]....
        /*01f0*/ 	.word	0x00001e90


	//   ....[21]....
        /*01f4*/ 	.word	0x00001ed0


	//   ....[22]....
        /*01f8*/ 	.word	0x00001f10


	//   ....[23]....
        /*01fc*/ 	.word	0x00001f50


	//   ....[24]....
        /*0200*/ 	.word	0x00002050


	//   ....[25]....
        /*0204*/ 	.word	0x000020e0


	//   ....[26]....
        /*0208*/ 	.word	0x00002120


	//   ....[27]....
        /*020c*/ 	.word	0x00002140


	//   ....[28]....
        /*0210*/ 	.word	0x00002150


	//   ....[29]....
        /*0214*/ 	.word	0x00002160


	//   ....[30]....
        /*0218*/ 	.word	0x00002170


	//   ....[31]....
        /*021c*/ 	.word	0x00002180


	//   ....[32]....
        /*0220*/ 	.word	0x00002190


	//   ....[33]....
        /*0224*/ 	.word	0x000021a0


	//   ....[34]....
        /*0228*/ 	.word	0x00002290


	//   ....[35]....
        /*022c*/ 	.word	0x000022a0


	//   ....[36]....
        /*0230*/ 	.word	0x000022b0


	//   ....[37]....
        /*0234*/ 	.word	0x000022c0


	//   ....[38]....
        /*0238*/ 	.word	0x00002390


	//   ....[39]....
        /*023c*/ 	.word	0x000023b0


	//   ....[40]....
        /*0240*/ 	.word	0x000023c0


	//   ....[41]....
        /*0244*/ 	.word	0x000023d0


	//   ....[42]....
        /*0248*/ 	.word	0x000024a0


	//   ....[43]....
        /*024c*/ 	.word	0x000024c0


	//   ....[44]....
        /*0250*/ 	.word	0x000024d0


	//   ....[45]....
        /*0254*/ 	.word	0x000024e0


	//   ....[46]....
        /*0258*/ 	.word	0x000025b0


	//   ....[47]....
        /*025c*/ 	.word	0x000025d0


	//   ....[48]....
        /*0260*/ 	.word	0x000025e0


	//   ....[49]....
        /*0264*/ 	.word	0x000025f0


	//   ....[50]....
        /*0268*/ 	.word	0x000026c0


	//   ....[51]....
        /*026c*/ 	.word	0x00002700


	//   ....[52]....
        /*0270*/ 	.word	0x00002740


	//   ....[53]....
        /*0274*/ 	.word	0x00002760


	//   ....[54]....
        /*0278*/ 	.word	0x00002790


	//   ....[55]....
        /*027c*/ 	.word	0x000027d0


	//   ....[56]....
        /*0280*/ 	.word	0x00002800


	//   ....[57]....
        /*0284*/ 	.word	0x00002840


	//   ....[58]....
        /*0288*/ 	.word	0x00002870


	//   ....[59]....
        /*028c*/ 	.word	0x000028b0


	//   ....[60]....
        /*0290*/ 	.word	0x00003370


	//   ....[61]....
        /*0294*/ 	.word	0x000033b0


	//   ....[62]....
        /*0298*/ 	.word	0x000033c0


	//   ....[63]....
        /*029c*/ 	.word	0x000033d0


	//   ....[64]....
        /*02a0*/ 	.word	0x00003400


	//   ....[65]....
        /*02a4*/ 	.word	0x00003420


	//   ....[66]....
        /*02a8*/ 	.word	0x00003440


	//   ....[67]....
        /*02ac*/ 	.word	0x00003460


	//   ....[68]....
        /*02b0*/ 	.word	0x00003490


	//   ....[69]....
        /*02b4*/ 	.word	0x000034b0


	//   ....[70]....
        /*02b8*/ 	.word	0x000034d0


	//   ....[71]....
        /*02bc*/ 	.word	0x000034f0


	//   ....[72]....
        /*02c0*/ 	.word	0x00003570


	//   ....[73]....
        /*02c4*/ 	.word	0x000035b0


	//   ....[74]....
        /*02c8*/ 	.word	0x000035f0


	//   ....[75]....
        /*02cc*/ 	.word	0x00003630


	//   ....[76]....
        /*02d0*/ 	.word	0x00003710


	//   ....[77]....
        /*02d4*/ 	.word	0x00003730


	//   ....[78]....
        /*02d8*/ 	.word	0x00003750


	//   ....[79]....
        /*02dc*/ 	.word	0x00003760


	//   ....[80]....
        /*02e0*/ 	.word	0x00003c60


	//   ....[81]....
        /*02e4*/ 	.word	0x00003df0


	//   ....[82]....
        /*02e8*/ 	.word	0x00003f00


	//   ....[83]....
        /*02ec*/ 	.word	0x00003f50


	//   ....[84]....
        /*02f0*/ 	.word	0x00003fa0


	//   ....[85]....
        /*02f4*/ 	.word	0x00003fd0


	//   ....[86]....
        /*02f8*/ 	.word	0x00003ff0


	//   ....[87]....
        /*02fc*/ 	.word	0x000040c0


	//   ....[88]....
        /*0300*/ 	.word	0x00004100


	//   ....[89]....
        /*0304*/ 	.word	0x00004150


	//   ....[90]....
        /*0308*/ 	.word	0x00004180


	//   ....[91]....
        /*030c*/ 	.word	0x000041a0


	//----- nvinfo : EIATTR_VRC_CTA_INIT_COUNT
	.align		4
.L_3953:
        /*0310*/ 	.byte	0x02, 0x4a
	.zero		1
	.zero		1


	//----- nvinfo : EIATTR_EXIT_INSTR_OFFSETS
	.align		4
        /*0314*/ 	.byte	0x04, 0x1c
        /*0316*/ 	.short	(.L_3955 - .L_3954)


	//   ....[0]....
.L_3954:
        /*0318*/ 	.word	0x00004240


	//   ....[1]....
        /*031c*/ 	.word	0x000044c0


	//----- nvinfo : EIATTR_MAX_THREADS
	.align		4
.L_3955:
        /*0320*/ 	.byte	0x04, 0x05
        /*0322*/ 	.short	(.L_3957 - .L_3956)
.L_3956:
        /*0324*/ 	.word	0x00000020
        /*0328*/ 	.word	0x00000001
        /*032c*/ 	.word	0x00000001


	//----- nvinfo : EIATTR_CRS_STACK_SIZE
	.align		4
.L_3957:
        /*0330*/ 	.byte	0x04, 0x1e
        /*0332*/ 	.short	(.L_3959 - .L_3958)
.L_3958:
        /*0334*/ 	.word	0x00000000


	//----- nvinfo : EIATTR_CBANK_PARAM_SIZE
	.align		4
.L_3959:
        /*0338*/ 	.byte	0x03, 0x19
        /*033a*/ 	.short	0x01f0


	//----- nvinfo : EIATTR_PARAM_CBANK
	.align		4
        /*033c*/ 	.byte	0x04, 0x0a
        /*033e*/ 	.short	(.L_3961 - .L_3960)
	.align		4
.L_3960:
        /*0340*/ 	.word	index@(.nv.constant0._Z25selective_scan_bwd_kernelI32Selective_Scan_bwd_kernel_traitsILi32ELi4ELb1ELb1ELb0ELb0ELb0EN3c104HalfENS1_7complexIfEEEEv12SSMParamsBwd)
        /*0344*/ 	.short	0x0380
        /*0346*/ 	.short	0x01f0


	//----- nvinfo : EIATTR_SW_WAR
	.align		4
.L_3961:
        /*0348*/ 	.byte	0x04, 0x36
        /*034a*/ 	.short	(.L_3963 - .L_3962)
.L_3962:
        /*034c*/ 	.word	0x00000008
.L_3963:


//--------------------- .nv.info._Z25selective_scan_bwd_kernelI32Selective_Scan_bwd_kernel_traitsILi32ELi4ELb1ELb1ELb0ELb0ELb1EN3c104HalfENS1_7complexIfEEEEv12SSMParamsBwd --------------------------
	.section	.nv.info._Z25selective_scan_bwd_kernelI32Selective_Scan_bwd_kernel_traitsILi32ELi4ELb1ELb1ELb0ELb0ELb1EN3c104HalfENS1_7complexIfEEEEv12SSMParamsBwd,"",@"SHT_CUDA_INFO"
	.sectionflags	@""
	.align	4


	//----- nvinfo : EIATTR_CUDA_API_VERSION
	.align		4
        /*0000*/ 	.byte	0x04, 0x37
        /*0002*/ 	.short	(.L_3965 - .L_3964)
.L_3964:
        /*0004*/ 	.word	0x00000082


	//----- nvinfo : EIATTR_KPARAM_INFO
	.align		4
.L_3965:
        /*0008*/ 	.byte	0x04, 0x17
        /*000a*/ 	.short	(.L_3967 - .L_3966)
.L_3966:
        /*000c*/ 	.word	0x00000000
        /*0010*/ 	.short	0x0000
        /*0012*/ 	.short	0x0000
        /*0014*/ 	.byte	0x00, 0xf0, 0xc1, 0x07


	//----- nvinfo : EIATTR_SPARSE_MMA_MASK
	.align		4
.L_3967:
        /*0018*/ 	.byte	0x03, 0x50
        /*001a*/ 	.short	0x0000


	//----- nvinfo : EIATTR_MAXREG_COUNT
	.align		4
        /*001c*/ 	.byte	0x03, 0x1b
        /*001e*/ 	.short	0x00ff


	//----- nvinfo : EIATTR_NUM_BARRIERS
	.align		4
        /*0020*/ 	.byte	0x02, 0x4c
        /*0022*/ 	.byte	0x01
	.zero		1


	//----- nvinfo : EIATTR_MERCURY_ISA_VERSION
	.align		4
        /*0024*/ 	.byte	0x03, 0x5f
        /*0026*/ 	.short	0x0101


	//----- nvinfo : EIATTR_COOP_GROUP_MASK_REGIDS
	.align		4
        /*0028*/ 	.byte	0x04, 0x29
        /*002a*/ 	.short	(.L_3969 - .L_3968)


	//   ....[0]....
.L_3968:
        /*002c*/ 	.word	0xffffffff


	//   ....[1]....
        /*0030*/ 	.word	0xffffffff


	//   ....[2]....
        /*0034*/ 	.word	0xffffffff


	//   ....[3]....
        /*0038*/ 	.word	0xffffffff


	//   ....[4]....
        /*003c*/ 	.word	0xffffffff


	//   ....[5]....
        /*0040*/ 	.word	0xffffffff


	//   ....[6]....
        /*0044*/ 	.word	0xffffffff


	//   ....[7]....
        /*0048*/ 	.word	0xffffffff


	//   ....[8]....
        /*004c*/ 	.word	0xffffffff


	//   ....[9]....
        /*0050*/ 	.word	0xffffffff


	//   ....[10]....
        /*0054*/ 	.word	0xffffffff


	//   ....[11]....
        /*0058*/ 	.word	0xffffffff


	//   ....[12]....
        /*005c*/ 	.word	0xffffffff


	//   ....[13]....
        /*0060*/ 	.word	0xffffffff


	//   ....[14]....
        /*0064*/ 	.word	0xffffffff


	//   ....[15]....
        /*0068*/ 	.word	0xffffffff


	//   ....[16]....
        /*006c*/ 	.word	0xffffffff


	//   ....[17]....
        /*0070*/ 	.word	0xffffffff


	//   ....[18]....
        /*0074*/ 	.word	0xffffffff


	//   ....[19]....
        /*0078*/ 	.word	0xffffffff


	//   ....[20]....
        /*007c*/ 	.word	0xffffffff


	//   ....[21]....
        /*0080*/ 	.word	0xffffffff


	//   ....[22]....
        /*0084*/ 	.word	0xffffffff


	//   ....[23]....
        /*0088*/ 	.word	0xffffffff


	//   ....[24]....
        /*008c*/ 	.word	0xffffffff


	//   ....[25]....
        /*0090*/ 	.word	0xffffffff


	//   ....[26]....
        /*0094*/ 	.word	0xffffffff


	//   ....[27]....
        /*0098*/ 	.word	0xffffffff


	//   ....[28]....
        /*009c*/ 	.word	0xffffffff


	//   ....[29]....
        /*00a0*/ 	.word	0xffffffff


	//   ....[30]....
        /*00a4*/ 	.word	0xffffffff


	//   ....[31]....
        /*00a8*/ 	.word	0xffffffff


	//   ....[32]....
        /*00ac*/ 	.word	0xffffffff


	//   ....[33]....
        /*00b0*/ 	.word	0xffffffff


	//   ....[34]....
        /*00b4*/ 	.word	0xffffffff


	//   ....[35]....
        /*00b8*/ 	.word	0xffffffff


	//   ....[36]....
        /*00bc*/ 	.word	0xffffffff


	//   ....[37]....
        /*00c0*/ 	.word	0xffffffff


	//   ....[38]....
        /*00c4*/ 	.word	0xffffffff


	//   ....[39]....
        /*00c8*/ 	.word	0xffffffff


	//   ....[40]....
        /*00cc*/ 	.word	0xffffffff


	//   ....[41]....
        /*00d0*/ 	.word	0xffffffff


	//   ....[42]....
        /*00d4*/ 	.word	0xffffffff


	//   ....[43]....
        /*00d8*/ 	.word	0xffffffff


	//   ....[44]....
        /*00dc*/ 	.word	0xffffffff


	//   ....[45]....
        /*00e0*/ 	.word	0xffffffff


	//   ....[46]....
        /*00e4*/ 	.word	0xffffffff


	//   ....[47]....
        /*00e8*/ 	.word	0xffffffff


	//   ....[48]....
        /*00ec*/ 	.word	0xffffffff


	//   ....[49]....
        /*00f0*/ 	.word	0xffffffff


	//   ....[50]....
        /*00f4*/ 	.word	0xffffffff


	//   ....[51]....
        /*00f8*/ 	.word	0xffffffff


	//   ....[52]....
        /*00fc*/ 	.word	0xffffffff


	//   ....[53]....
        /*0100*/ 	.word	0xffffffff


	//   ....[54]....
        /*0104*/ 	.word	0xffffffff


	//   ....[55]....
        /*0108*/ 	.word	0xffffffff


	//   ....[56]....
        /*010c*/ 	.word	0xffffffff


	//   ....[57]....
        /*0110*/ 	.word	0xffffffff


	//   ....[58]....
        /*0114*/ 	.word	0xffffffff


	//   ....[59]....
        /*0118*/ 	.word	0xffffffff


	//   ....[60]....
        /*011c*/ 	.word	0xffffffff


	//   ....[61]....
        /*0120*/ 	.word	0xffffffff


	//   ....[62]....
        /*0124*/ 	.word	0xffffffff


	//   ....[63]....
        /*0128*/ 	.word	0xffffffff


	//   ....[64]....
        /*012c*/ 	.word	0xffffffff


	//   ....[65]....
        /*0130*/ 	.word	0xffffffff


	//   ....[66]....
        /*0134*/ 	.word	0xffffffff


	//   ....[67]....
        /*0138*/ 	.word	0xffffffff


	//   ....[68]....
        /*013c*/ 	.word	0xffffffff


	//   ....[69]....
        /*0140*/ 	.word	0xffffffff


	//   ....[70]....
        /*0144*/ 	.word	0xffffffff


	//   ....[71]....
        /*0148*/ 	.word	0xffffffff


	//   ....[72]....
        /*014c*/ 	.word	0xffffffff


	//   ....[73]....
        /*0150*/ 	.word	0xffffffff


	//   ....[74]....
        /*0154*/ 	.word	0xffffffff


	//   ....[75]....
        /*0158*/ 	.word	0xffffffff


	//   ....[76]....
        /*015c*/ 	.word	0xffffffff


	//   ....[77]....
        /*0160*/ 	.word	0xffffffff


	//   ....[78]....
        /*0164*/ 	.word	0xffffffff


	//   ....[79]....
        /*0168*/ 	.word	0xffffffff


	//   ....[80]....
        /*016c*/ 	.word	0xffffffff


	//   ....[81]....
        /*0170*/ 	.word	0xffffffff


	//   ....[82]....
        /*0174*/ 	.word	0xffffffff


	//   ....[83]....
        /*0178*/ 	.word	0xffffffff


	//   ....[84]....
        /*017c*/ 	.word	0xffffffff


	//   ....[85]....
        /*0180*/ 	.word	0xffffffff


	//   ....[86]....
        /*0184*/ 	.word	0xffffffff


	//   ....[87]....
        /*0188*/ 	.word	0xffffffff


	//   ....[88]....
        /*018c*/ 	.word	0xffffffff


	//   ....[89]....
        /*0190*/ 	.word	0xffffffff


	//   ....[90]....
        /*0194*/ 	.word	0xffffffff


	//   ....[91]....
        /*0198*/ 	.word	0xffffffff


	//   ....[92]....
        /*019c*/ 	.word	0xffffffff


	//   ....[93]....
        /*01a0*/ 	.word	0xffffffff


	//   ....[94]....
        /*01a4*/ 	.word	0xffffffff


	//   ....[95]....
        /*01a8*/ 	.word	0xffffffff


	//----- nvinfo : EIATTR_COOP_GROUP_INSTR_OFFSETS
	.align		4
.L_3969:
        /*01ac*/ 	.byte	0x04, 0x28
        /*01ae*/ 	.short	(.L_3971 - .L_3970)


	//   ....[0]....
.L_3970:
        /*01b0*/ 	.word	0x00000c70


	//   ....[1]....
        /*01b4*/ 	.word	0x00000cc0


	//   ....[2]....
        /*01b8*/ 	.word	0x00000db0


	//   ....[3]....
        /*01bc*/ 	.word	0x00000e70


	//   ....[4]....
        /*01c0*/ 	.word	0x00001090


	//   ....[5]....
        /*01c4*/ 	.word	0x000013e0


	//   ....[6]....
        /*01c8*/ 	.word	0x000015b0


	//   ....[7]....
        /*01cc*/ 	.word	0x00001b00


	//   ....[8]....
        /*01d0*/ 	.word	0x000022c0


	//   ....[9]....
        /*01d4*/ 	.word	0x000022f0


	//   ....[10]....
        /*01d8*/ 	.word	0x00002350


	//   ....[11]....
        /*01dc*/ 	.word	0x00002370


	//   ....[12]....
        /*01e0*/ 	.word	0x000023f0


	//   ....[13]....
        /*01e4*/ 	.word	0x00002420


	//   ....[14]....
        /*01e8*/ 	.word	0x00002460


	//   ....[15]....
        /*01ec*/ 	.word	0x00002470


	//   ....[16]....
        /*01f0*/ 	.word	0x00002500


	//   ....[17]....
        /*01f4*/ 	.word	0x00002540


	//   ....[18]....
        /*01f8*/ 	.word	0x00002550


	//   ....[19]....
        /*01fc*/ 	.word	0x00002560


	//   ....[20]....
        /*0200*/ 	.word	0x00002600


	//   ....[21]....
        /*0204*/ 	.word	0x00002630


	//   ....[22]....
        /*0208*/ 	.word	0x00002640


	//   ....[23]....
        /*020c*/ 	.word	0x00002650


	//   ....[24]....
        /*0210*/ 	.word	0x00002720


	//   ....[25]....
        /*0214*/ 	.word	0x00002760


	//   ....[26]....
        /*0218*/ 	.word	0x000027a0


	//   ....[27]....
        /*021c*/ 	.word	0x000027e0


	//   ....[28]....
        /*0220*/ 	.word	0x00002990


	//   ....[29]....
        /*0224*/ 	.word	0x000029d0


	//   ....[30]....
        /*0228*/ 	.word	0x000029f0


	//   ....[31]....
        /*022c*/ 	.word	0x00002a00


	//   ....[32]....
        /*0230*/ 	.word	0x00002a10


	//   ....[33]....
        /*0234*/ 	.word	0x00002a20


	//   ....[34]....
        /*0238*/ 	.word	0x00002a30


	//   ....[35]....
        /*023c*/ 	.word	0x00002a40


	//   ....[36]....
        /*0240*/ 	.word	0x00002a50


	//   ....[37]....
        /*0244*/ 	.word	0x00002a60


	//   ....[38]....
        /*0248*/ 	.word	0x00002b50


	//   ....[39]....
        /*024c*/ 	.word	0x00002b60


	//   ....[40]....
        /*0250*/ 	.word	0x00002b70


	//   ....[41]....
        /*0254*/ 	.word	0x00002b80


	//   ....[42]....
        /*0258*/ 	.word	0x00002c50


	//   ....[43]....
        /*025c*/ 	.word	0x00002c70


	//   ....[44]....
        /*0260*/ 	.word	0x00002c80


	//   ....[45]....
        /*0264*/ 	.word	0x00002c90


	//   ....[46]....
        /*0268*/ 	.word	0x00002d60


	//   ....[47]....
        /*026c*/ 	.word	0x00002d80


	//   ....[48]....
        /*0270*/ 	.word	0x00002d90


	//   ....[49]....
        /*0274*/ 	.word	0x00002da0


	//   ....[50]....
        /*0278*/ 	.word	0x00002e70


	//   ....[51]....
        /*027c*/ 	.word	0x00002e90


	//   ....[52]....
        /*0280*/ 	.word	0x00002ea0


	//   ....[53]....
        /*0284*/ 	.word	0x00002eb0


	//   ....[54]....
        /*0288*/ 	.word	0x00002f80


	//   ....[55]....
        /*028c*/ 	.word	0x00002fc0


	//   ....[56]....
        /*0290*/ 	.word	0x00003000


	//   ....[57]....
        /*0294*/ 	.word	0x00003020


	//   ....[58]....
        /*0298*/ 	.word	0x00003050


	//   ....[59]....
        /*029c*/ 	.word	0x00003090


	//   ....[60]....
        /*02a0*/ 	.word	0x000030c0


	//   ....[61]....
        /*02a4*/ 	.word	0x00003100


	//   ....[62]....
        /*02a8*/ 	.word	0x00003130


	//   ....[63]....
        /*02ac*/ 	.word	0x00003170


	//   ....[64]....
        /*02b0*/ 	.word	0x00003c30


	//   ....[65]....
        /*02b4*/ 	.word	0x00003c70


	//   ....[66]....
        /*02b8*/ 	.word	0x00003c80


	//   ....[67]....
        /*02bc*/ 	.word	0x00003c90


	//   ....[68]....
        /*02c0*/ 	.word	0x00003cc0


	//   ....[69]....
        /*02c4*/ 	.word	0x00003ce0


	//   ....[70]....
        /*02c8*/ 	.word	0x00003d00


	//   ....[71]....
        /*02cc*/ 	.word	0x00003d20


	//   ....[72]....
        /*02d0*/ 	.word	0x00003d50


	//   ....[73]....
        /*02d4*/ 	.word	0x00003d70


	//   ....[74]....
        /*02d8*/ 	.word	0x00003d90


	//   ....[75]....
        /*02dc*/ 	.word	0x00003db0


	//   ....[76]....
        /*02e0*/ 	.word	0x00003df0


	//   ....[77]....
        /*02e4*/ 	.word	0x00003e20


	//   ....[78]....
        /*02e8*/ 	.word	0x00003e50


	//   ....[79]....
        /*02ec*/ 	.word	0x00003e90


	//   ....[80]....
        /*02f0*/ 	.word	0x00003fe0


	//   ....[81]....
        /*02f4*/ 	.word	0x00004000


	//   ....[82]....
        /*02f8*/ 	.word	0x00004010


	//   ....[83]....
        /*02fc*/ 	.word	0x00004020


	//   ....[84]....
        /*0300*/ 	.word	0x000044e0


	//   ....[85]....
        /*0304*/ 	.word	0x000046a0


	//   ....[86]....
        /*0308*/ 	.word	0x000047c0


	//   ....[87]....
        /*030c*/ 	.word	0x00004810


	//   ....[88]....
        /*0310*/ 	.word	0x00004860


	//   ....[89]....
        /*0314*/ 	.word	0x00004890


	//   ....[90]....
        /*0318*/ 	.word	0x000048b0


	//   ....[91]....
        /*031c*/ 	.word	0x00004980


	//   ....[92]....
        /*0320*/ 	.word	0x000049c0


	//   ....[93]....
        /*0324*/ 	.word	0x00004a10


	//   ....[94]....
        /*0328*/ 	.word	0x00004a40


	//   ....[95]....
        /*032c*/ 	.word	0x00004a60


	//----- nvinfo : EIATTR_VRC_CTA_INIT_COUNT
	.align		4
.L_3971:
        /*0330*/ 	.byte	0x02, 0x4a
	.zero		1
	.zero		1


	//----- nvinfo : EIATTR_EXIT_INSTR_OFFSETS
	.align		4
        /*0334*/ 	.byte	0x04, 0x1c
        /*0336*/ 	.short	(.L_3973 - .L_3972)


	//   ....[0]....
.L_3972:
        /*0338*/ 	.word	0x00004b00


	//   ....[1]....
        /*033c*/ 	.word	0x00004d80


	//----- nvinfo : EIATTR_MAX_THREADS
	.align		4
.L_3973:
        /*0340*/ 	.byte	0x04, 0x05
        /*0342*/ 	.short	(.L_3975 - .L_3974)
.L_3974:
        /*0344*/ 	.word	0x00000020
        /*0348*/ 	.word	0x00000001
        /*034c*/ 	.word	0x00000001


	//----- nvinfo : EIATTR_CRS_STACK_SIZE
	.align		4
.L_3975:
        /*0350*/ 	.byte	0x04, 0x1e
        /*0352*/ 	.short	(.L_3977 - .L_3976)
.L_3976:
        /*0354*/ 	.word	0x00000000


	//----- nvinfo : EIATTR_CBANK_PARAM_SIZE
	.align		4
.L_3977:
        /*0358*/ 	.byte	0x03, 0x19
        /*035a*/ 	.short	0x01f0


	//----- nvinfo : EIATTR_PARAM_CBANK
	.align		4
        /*035c*/ 	.byte	0x04, 0x0a
        /*035e*/ 	.short	(.L_3979 - .L_3978)
	.align		4
.L_3978:
        /*0360*/ 	.word	index@(.nv.constant0._Z25selective_scan_bwd_kernelI32Selective_Scan_bwd_kernel_traitsILi32ELi4ELb1ELb1ELb0ELb0ELb1EN3c104HalfENS1_7complexIfEEEEv12SSMParamsBwd)
        /*0364*/ 	.short	0x0380
        /*0366*/ 	.short	0x01f0


	//----- nvinfo : EIATTR_SW_WAR
	.align		4
.L_3979:
        /*0368*/ 	.byte	0x04, 0x36
        /*036a*/ 	.short	(.L_3981 - .L_3980)
.L_3980:
        /*036c*/ 	.word	0x00000008
.L_3981:


//--------------------- .nv.info._Z25selective_scan_bwd_kernelI32Selective_Scan_bwd_kernel_traitsILi32ELi4ELb1ELb1ELb0ELb1ELb0EN3c104HalfENS1_7complexIfEEEEv12SSMParamsBwd --------------------------
	.section	.nv.info._Z25selective_scan_bwd_kernelI32Selective_Scan_bwd_kernel_traitsILi32ELi4ELb1ELb1ELb0ELb1ELb0EN3c104HalfENS1_7complexIfEEEEv12SSMParamsBwd,"",@"SHT_CUDA_INFO"
	.sectionflags	@""
	.align	4


	//----- nvinfo : EIATTR_CUDA_API_VERSION
	.align		4
        /*0000*/ 	.byte	0x04, 0x37
        /*0002*/ 	.short	(.L_3983 - .L_3982)
.L_3982:
        /*0004*/ 	.word	0x00000082


	//----- nvinfo : EIATTR_KPARAM_INFO
	.align		4
.L_3983:
        /*0008*/ 	.byte	0x04, 0x17
        /*000a*/ 	.short	(.L_3985 - .L_3984)
.L_3984:
        /*000c*/ 	.word	0x00000000
        /*0010*/ 	.short	0x0000
        /*0012*/ 	.short	0x0000
        /*0014*/ 	.byte	0x00, 0xf0, 0xc1, 0x07


	//----- nvinfo : EIATTR_SPARSE_MMA_MASK
	.align		4
.L_3985:
        /*0018*/ 	.byte	0x03, 0x50
        /*001a*/ 	.short	0x0000


	//----- nvinfo : EIATTR_MAXREG_COUNT
	.align		4
        /*001c*/ 	.byte	0x03, 0x1b
        /*001e*/ 	.short	0x00ff


	//----- nvinfo : EIATTR_NUM_BARRIERS
	.align		4
        /*0020*/ 	.byte	0x02, 0x4c
        /*0022*/ 	.byte	0x01
	.zero		1


	//----- nvinfo : EIATTR_MERCURY_ISA_VERSION
	.align		4
        /*0024*/ 	.byte	0x03, 0x5f
        /*0026*/ 	.short	0x0101


	//----- nvinfo : EIATTR_COOP_GROUP_MASK_REGIDS
	.align		4
        /*0028*/ 	.byte	0x04, 0x29
        /*002a*/ 	.short	(.L_3987 - .L_3986)


	//   ....[0]....
.L_3986:
        /*002c*/ 	.word	0xffffffff


	//   ....[1]....
        /*0030*/ 	.word	0xffffffff


	//   ....[2]....
        /*0034*/ 	.word	0xffffffff


	//   ....[3]....
        /*0038*/ 	.word	0xffffffff


	//   ....[4]....
        /*003c*/ 	.word	0xffffffff


	//   ....[5]....
        /*0040*/ 	.word	0xffffffff


	//   ....[6]....
        /*0044*/ 	.word	0xffffffff


	//   ....[7]....
        /*0048*/ 	.word	0xffffffff


	//   ....[8]....
        /*004c*/ 	.word	0xffffffff


	//   ....[9]....
        /*0050*/ 	.word	0xffffffff


	//   ....[10]....
        /*0054*/ 	.word	0xffffffff


	//   ....[11]....
        /*0058*/ 	.word	0xffffffff


	//   ....[12]....
        /*005c*/ 	.word	0xffffffff


	//   ....[13]....
        /*0060*/ 	.word	0xffffffff


	//   ....[14]....
        /*0064*/ 	.word	0xffffffff


	//   ....[15]....
        /*0068*/ 	.word	0xffffffff


	//   ....[16]....
        /*006c*/ 	.word	0xffffffff


	//   ....[17]....
        /*0070*/ 	.word	0xffffffff


	//   ....[18]....
        /*0074*/ 	.word	0xffffffff


	//   ....[19]....
        /*0078*/ 	.word	0xffffffff


	//   ....[20]....
        /*007c*/ 	.word	0xffffffff


	//   ....[21]....
        /*0080*/ 	.word	0xffffffff


	//   ....[22]....
        /*0084*/ 	.word	0xffffffff


	//   ....[23]....
        /*0088*/ 	.word	0xffffffff


	//   ....[24]....
        /*008c*/ 	.word	0xffffffff


	//   ....[25]....
        /*0090*/ 	.word	0xffffffff


	//   ....[26]....
        /*0094*/ 	.word	0xffffffff


	//   ....[27]....
        /*0098*/ 	.word	0xffffffff


	//   ....[28]....
        /*009c*/ 	.word	0xffffffff


	//   ....[29]....
        /*00a0*/ 	.word	0xffffffff


	//   ....[30]....
        /*00a4*/ 	.word	0xffffffff


	//   ....[31]....
        /*00a8*/ 	.word	0xffffffff


	//   ....[32]....
        /*00ac*/ 	.word	0xffffffff


	//   ....[33]....
        /*00b0*/ 	.word	0xffffffff


	//   ....[34]....
        /*00b4*/ 	.word	0xffffffff


	//   ....[35]....
        /*00b8*/ 	.word	0xffffffff


	//   ....[36]....
        /*00bc*/ 	.word	0xffffffff


	//   ....[37]....
        /*00c0*/ 	.word	0xffffffff


	//   ....[38]....
        /*00c4*/ 	.word	0xffffffff


	//   ....[39]....
        /*00c8*/ 	.word	0xffffffff


	//   ....[40]....
        /*00cc*/ 	.word	0xffffffff


	//   ....[41]....
        /*00d0*/ 	.word	0xffffffff


	//   ....[42]....
        /*00d4*/ 	.word	0xffffffff


	//   ....[43]....
        /*00d8*/ 	.word	0xffffffff


	//   ....[44]....
        /*00dc*/ 	.word	0xffffffff


	//   ....[45]....
        /*00e0*/ 	.word	0xffffffff


	//   ....[46]....
        /*00e4*/ 	.word	0xffffffff


	//   ....[47]....
        /*00e8*/ 	.word	0xffffffff


	//   ....[48]....
        /*00ec*/ 	.word	0xffffffff


	//   ....[49]....
        /*00f0*/ 	.word	0xffffffff


	//   ....[50]....
        /*00f4*/ 	.word	0xffffffff


	//   ....[51]....
        /*00f8*/ 	.word	0xffffffff


	//   ....[52]....
        /*00fc*/ 	.word	0xffffffff


	//   ....[53]....
        /*0100*/ 	.word	0xffffffff


	//   ....[54]....
        /*0104*/ 	.word	0xffffffff


	//   ....[55]....
        /*0108*/ 	.word	0xffffffff


	//   ....[56]....
        /*010c*/ 	.word	0xffffffff


	//   ....[57]....
        /*0110*/ 	.word	0xffffffff


	//   ....[58]....
        /*0114*/ 	.word	0xffffffff


	//   ....[59]....
        /*0118*/ 	.word	0xffffffff


	//   ....[60]....
        /*011c*/ 	.word	0xffffffff


	//   ....[61]....
        /*0120*/ 	.word	0xffffffff


	//   ....[62]....
        /*0124*/ 	.word	0xffffffff


	//   ....[63]....
        /*0128*/ 	.word	0xffffffff


	//   ....[64]....
        /*012c*/ 	.word	0xffffffff


	//   ....[65]....
        /*0130*/ 	.word	0xffffffff


	//   ....[66]....
        /*0134*/ 	.word	0xffffffff


	//   ....[67]....
        /*0138*/ 	.word	0xffffffff


	//   ....[68]....
        /*013c*/ 	.word	0xffffffff


	//   ....[69]....
        /*0140*/ 	.word	0xffffffff


	//   ....[70]....
        /*0144*/ 	.word	0xffffffff


	//   ....[71]....
        /*0148*/ 	.word	0xffffffff


	//   ....[72]....
        /*014c*/ 	.word	0xffffffff


	//   ....[73]....
        /*0150*/ 	.word	0xffffffff


	//   ....[74]....
        /*0154*/ 	.word	0xffffffff


	//   ....[75]....
        /*0158*/ 	.word	0xffffffff


	//   ....[76]....
        /*015c*/ 	.word	0xffffffff


	//   ....[77]....
        /*0160*/ 	.word	0xffffffff


	//   ....[78]....
        /*0164*/ 	.word	0xffffffff


	//   ....[79]....
        /*0168*/ 	.word	0xffffffff


	//   ....[80]....
        /*016c*/ 	.word	0xffffffff


	//   ....[81]....
        /*0170*/ 	.word	0xffffffff


	//   ....[82]....
        /*0174*/ 	.word	0xffffffff


	//   ....[83]....
        /*0178*/ 	.word	0xffffffff


	//   ....[84]....
        /*017c*/ 	.word	0xffffffff


	//   ....[85]....
        /*0180*/ 	.word	0xffffffff


	//   ....[86]....
        /*0184*/ 	.word	0xffffffff


	//   ....[87]....
        /*0188*/ 	.word	0xffffffff


	//   ....[88]....
        /*018c*/ 	.word	0xffffffff


	//   ....[89]....
        /*0190*/ 	.word	0xffffffff


	//   ....[90]....
        /*0194*/ 	.word	0xffffffff


	//   ....[91]....
        /*0198*/ 	.word	0xffffffff


	//   ....[92]....
        /*019c*/ 	.word	0xffffffff


	//----- nvinfo : EIATTR_COOP_GROUP_INSTR_OFFSETS
	.align		4
.L_3987:
        /*01a0*/ 	.byte	0x04, 0x28
        /*01a2*/ 	.short	(.L_3989 - .L_3988)


	//   ....[0]....
.L_3988:
        /*01a4*/ 	.word	0x00000bc0


	//   ....[1]....
        /*01a8*/ 	.word	0x00000c20


	//   ....[2]....
        /*01ac*/ 	.word	0x00000da0


	//   ....[3]....
        /*01b0*/ 	.word	0x00001ab0


	//   ....[4]....
        /*01b4*/ 	.word	0x00002250


	//   ....[5]....
        /*01b8*/ 	.word	0x00002280


	//   ....[6]....
        /*01bc*/ 	.word	0x00002310


	//   ....[7]....
        /*01c0*/ 	.word	0x00002330


	//   ....[8]....
        /*01c4*/ 	.word	0x000023a0


	//   ....[9]....
        /*01c8*/ 	.word	0x000023d0


	//   ....[10]....
        /*01cc*/ 	.word	0x00002410


	//   ....[11]....
        /*01d0*/ 	.word	0x00002420


	//   ....[12]....
        /*01d4*/ 	.word	0x000024b0


	//   ....[13]....
        /*01d8*/ 	.word	0x000024f0


	//   ....[14]....
        /*01dc*/ 	.word	0x00002500


	//   ....[15]....
        /*01e0*/ 	.word	0x00002510


	//   ....[16]....
        /*01e4*/ 	.word	0x000025b0


	//   ....[17]....
        /*01e8*/ 	.word	0x000025e0


	//   ....[18]....
        /*01ec*/ 	.word	0x000025f0


	//   ....[19]....
        /*01f0*/ 	.word	0x00002600


	//   ....[20]....
        /*01f4*/ 	.word	0x000026d0


	//   ....[21]....
        /*01f8*/ 	.word	0x00002720


	//   ....[22]....
        /*01fc*/ 	.word	0x00002760


	//   ....[23]....
        /*0200*/ 	.word	0x000027a0


	//   ....[24]....
        /*0204*/ 	.word	0x000028c0


	//   ....[25]....
        /*0208*/ 	.word	0x00002950


	//   ....[26]....
        /*020c*/ 	.word	0x00002990


	//   ....[27]....
        /*0210*/ 	.word	0x000029b0


	//   ....[28]....
        /*0214*/ 	.word	0x000029c0


	//   ....[29]....
        /*0218*/ 	.word	0x000029d0


	//   ....[30]....
        /*021c*/ 	.word	0x000029e0


	//   ....[31]....
        /*0220*/ 	.word	0x000029f0


	//   ....[32]....
        /*0224*/ 	.word	0x00002a00


	//   ....[33]....
        /*0228*/ 	.word	0x00002a10


	//   ....[34]....
        /*022c*/ 	.word	0x00002b00


	//   ....[35]....
        /*0230*/ 	.word	0x00002b10


	//   ....[36]....
        /*0234*/ 	.word	0x00002b20


	//   ....[37]....
        /*0238*/ 	.word	0x00002b30


	//   ....[38]....
        /*023c*/ 	.word	0x00002c00


	//   ....[39]....
        /*0240*/ 	.word	0x00002c20


	//   ....[40]....
        /*0244*/ 	.word	0x00002c30


	//   ....[41]....
        /*0248*/ 	.word	0x00002c40


	//   ....[42]....
        /*024c*/ 	.word	0x00002d10


	//   ....[43]....
        /*0250*/ 	.word	0x00002d30


	//   ....[44]....
        /*0254*/ 	.word	0x00002d40


	//   ....[45]....
        /*0258*/ 	.word	0x00002d50


	//   ....[46]....
        /*025c*/ 	.word	0x00002e20


	//   ....[47]....
        /*0260*/ 	.word	0x00002e40


	//   ....[48]....
        /*0264*/ 	.word	0x00002e50


	//   ....[49]....
        /*0268*/ 	.word	0x00002e60


	//   ....[50]....
        /*026c*/ 	.word	0x00002f30


	//   ....[51]....
        /*0270*/ 	.word	0x00002f70


	//   ....[52]....
        /*0274*/ 	.word	0x00002fb0


	//   ....[53]....
        /*0278*/ 	.word	0x00002fd0


	//   ....[54]....
        /*027c*/ 	.word	0x00003000


	//   ....[55]....
        /*0280*/ 	.word	0x00003040


	//   ....[56]....
        /*0284*/ 	.word	0x00003070


	//   ....[57]....
        /*0288*/ 	.word	0x000030b0


	//   ....[58]....
        /*028c*/ 	.word	0x000030e0


	//   ....[59]....
        /*0290*/ 	.word	0x00003260


	//   ....[60]....
        /*0294*/ 	.word	0x00003be0


	//   ....[61]....
        /*0298*/ 	.word	0x00003c20


	//   ....[62]....
        /*029c*/ 	.word	0x00003c30


	//   ....[63]....
        /*02a0*/ 	.word	0x00003c40


	//   ....[64]....
        /*02a4*/ 	.word	0x00003c70


	//   ....[65]....
        /*02a8*/ 	.word	0x00003c90


	//   ....[66]....
        /*02ac*/ 	.word	0x00003cb0


	//   ....[67]....
        /*02b0*/ 	.word	0x00003cd0


	//   ....[68]....
        /*02b4*/ 	.word	0x00003d00


	//   ....[69]....
        /*02b8*/ 	.word	0x00003d20


	//   ....[70]....
        /*02bc*/ 	.word	0x00003d40


	//   ....[71]....
        /*02c0*/ 	.word	0x00003d60


	//   ....[72]....
        /*02c4*/ 	.word	0x00003dc0


	//   ....[73]....
        /*02c8*/ 	.word	0x00003e00


	//   ....[74]....
        /*02cc*/ 	.word	0x00003e40


	//   ....[75]....
        /*02d0*/ 	.word	0x00003e80


	//   ....[76]....
        /*02d4*/ 	.word	0x00003f80


	//   ....[77]....
        /*02d8*/ 	.word	0x00003fa0


	//   ....[78]....
        /*02dc*/ 	.word	0x00003fc0


	//   ....[79]....
        /*02e0*/ 	.word	0x00003fd0


	//   ....[80]....
        /*02e4*/ 	.word	0x000043b0


	//   ....[81]....
        /*02e8*/ 	.word	0x00004590


	//   ....[82]....
        /*02ec*/ 	.word	0x000048b0


	//   ....[83]....
        /*02f0*/ 	.word	0x000049e0


	//   ....[84]....
        /*02f4*/ 	.word	0x00004a30


	//   ....[85]....
        /*02f8*/ 	.word	0x00004a80


	//   ....[86]....
        /*02fc*/ 	.word	0x00004ab0


	//   ....[87]....
        /*0300*/ 	.word	0x00004ad0


	//   ....[88]....
        /*0304*/ 	.word	0x00004ba0


	//   ....[89]....
        /*0308*/ 	.word	0x00004be0


	//   ....[90]....
        /*030c*/ 	.word	0x00004c30


	//   ....[91]....
        /*0310*/ 	.word	0x00004c60


	//   ....[92]....
        /*0314*/ 	.word	0x00004c80


	//----- nvinfo : EIATTR_VRC_CTA_INIT_COUNT
	.align		4
.L_3989:
        /*0318*/ 	.byte	0x02, 0x4a
	.zero		1
	.zero		1


	//----- nvinfo : EIATTR_EXIT_INSTR_OFFSETS
	.align		4
        /*031c*/ 	.byte	0x04, 0x1c
        /*031e*/ 	.short	(.L_3991 - .L_3990)


	//   ....[0]....
.L_3990:
        /*0320*/ 	.word	0x00004d20


	//   ....[1]....
        /*0324*/ 	.word	0x00004fa0


	//----- nvinfo : EIATTR_MAX_THREADS
	.align		4
.L_3991:
        /*0328*/ 	.byte	0x04, 0x05
        /*032a*/ 	.short	(.L_3993 - .L_3992)
.L_3992:
        /*032c*/ 	.word	0x00000020
        /*0330*/ 	.word	0x00000001
        /*0334*/ 	.word	0x00000001


	//----- nvinfo : EIATTR_CRS_STACK_SIZE
	.align		4
.L_3993:
        /*0338*/ 	.byte	0x04, 0x1e
        /*033a*/ 	.short	(.L_3995 - .L_3994)
.L_3994:
        /*033c*/ 	.word	0x00000000


	//----- nvinfo : EIATTR_CBANK_PARAM_SIZE
	.align		4
.L_3995:
        /*0340*/ 	.byte	0x03, 0x19
        /*0342*/ 	.short	0x01f0


	//----- nvinfo : EIATTR_PARAM_CBANK
	.align		4
        /*0344*/ 	.byte	0x04, 0x0a
        /*0346*/ 	.short	(.L_3997 - .L_3996)
	.align		4
.L_3996:
        /*0348*/ 	.word	index@(.nv.constant0._Z25selective_scan_bwd_kernelI32Selective_Scan_bwd_kernel_traitsILi32ELi4ELb1ELb1ELb0ELb1ELb0EN3c104HalfENS1_7complexIfEEEEv12SSMParamsBwd)
        /*034c*/ 	.short	0x0380
        /*034e*/ 	.short	0x01f0


	//----- nvinfo : EIATTR_SW_WAR
	.align		4
.L_3997:
        /*0350*/ 	.byte	0x04, 0x36
        /*0352*/ 	.short	(.L_3999 - .L_3998)
.L_3998:
        /*0354*/ 	.word	0x00000008
.L_3999:


//--------------------- .nv.info._Z25selective_scan_bwd_kernelI32Selective_Scan_bwd_kernel_traitsILi32ELi4ELb1ELb1ELb0ELb1ELb1EN3c104HalfENS1_7complexIfEEEEv12SSMParamsBwd --------------------------
	.section	.nv.info._Z25selective_scan_bwd_kernelI32Selective_Scan_bwd_kernel_traitsILi32ELi4ELb1ELb1ELb0ELb1ELb1EN3c104HalfENS1_7complexIfEEEEv12SSMParamsBwd,"",@"SHT_CUDA_INFO"
	.sectionflags	@""
	.align	4


	//----- nvinfo : EIATTR_CUDA_API_VERSION
	.align		4
        /*0000*/ 	.byte	0x04, 0x37
        /*0002*/ 	.short	(.L_4001 - .L_4000)
.L_4000:
        /*0004*/ 	.word	0x00000082


	//----- nvinfo : EIATTR_KPARAM_INFO
	.align		4
.L_4001:
        /*0008*/ 	.byte	0x04, 0x17
        /*000a*/ 	.short	(.L_4003 - .L_4002)
.L_4002:
        /*000c*/ 	.word	0x00000000
        /*0010*/ 	.short	0x0000
        /*0012*/ 	.short	0x0000
        /*0014*/ 	.byte	0x00, 0xf0, 0xc1, 0x07


	//----- nvinfo : EIATTR_SPARSE_MMA_MASK
	.align		4
.L_4003:
        /*0018*/ 	.byte	0x03, 0x50
        /*001a*/ 	.short	0x0000


	//----- nvinfo : EIATTR_MAXREG_COUNT
	.align		4
        /*001c*/ 	.byte	0x03, 0x1b
        /*001e*/ 	.short	0x00ff


	//----- nvinfo : EIATTR_NUM_BARRIERS
	.align		4
        /*0020*/ 	.byte	0x02, 0x4c
        /*0022*/ 	.byte	0x01
	.zero		1


	//----- nvinfo : EIATTR_MERCURY_ISA_VERSION
	.align		4
        /*0024*/ 	.byte	0x03, 0x5f
        /*0026*/ 	.short	0x0101


	//----- nvinfo : EIATTR_COOP_GROUP_MASK_REGIDS
	.align		4
        /*0028*/ 	.byte	0x04, 0x29
        /*002a*/ 	.short	(.L_4005 - .L_4004)


	//   ....[0]....
.L_4004:
        /*002c*/ 	.word	0xffffffff


	//   ....[1]....
        /*0030*/ 	.word	0xffffffff


	//   ....[2]....
        /*0034*/ 	.word	0xffffffff


	//   ....[3]....
        /*0038*/ 	.word	0xffffffff


	//   ....[4]....
        /*003c*/ 	.word	0xffffffff


	//   ....[5]....
        /*0040*/ 	.word	0xffffffff


	//   ....[6]....
        /*0044*/ 	.word	0xffffffff


	//   ....[7]....
        /*0048*/ 	.word	0xffffffff


	//   ....[8]....
        /*004c*/ 	.word	0xffffffff


	//   ....[9]....
        /*0050*/ 	.word	0xffffffff


	//   ....[10]....
        /*0054*/ 	.word	0xffffffff


	//   ....[11]....
        /*0058*/ 	.word	0xffffffff


	//   ....[12]....
        /*005c*/ 	.word	0xffffffff


	//   ....[13]....
        /*0060*/ 	.word	0xffffffff


	//   ....[14]....
        /*0064*/ 	.word	0xffffffff


	//   ....[15]....
        /*0068*/ 	.word	0xffffffff


	//   ....[16]....
        /*006c*/ 	.word	0xffffffff


	//   ....[17]....
        /*0070*/ 	.word	0xffffffff


	//   ....[18]....
        /*0074*/ 	.word	0xffffffff


	//   ....[19]....
        /*0078*/ 	.word	0xffffffff


	//   ....[20]....
        /*007c*/ 	.word	0xffffffff


	//   ....[21]....
        /*0080*/ 	.word	0xffffffff


	//   ....[22]....
        /*0084*/ 	.word	0xffffffff


	//   ....[23]....
        /*0088*/ 	.word	0xffffffff


	//   ....[24]....
        /*008c*/ 	.word	0xffffffff


	//   ....[25]....
        /*0090*/ 	.word	0xffffffff


	//   ....[26]....
        /*0094*/ 	.word	0xffffffff


	//   ....[27]....
        /*0098*/ 	.word	0xffffffff


	//   ....[28]....
        /*009c*/ 	.word	0xffffffff


	//   ....[29]....
        /*00a0*/ 	.word	0xffffffff


	//   ....[30]....
        /*00a4*/ 	.word	0xffffffff


	//   ....[31]....
        /*00a8*/ 	.word	0xffffffff


	//   ....[32]....
        /*00ac*/ 	.word	0xffffffff


	//   ....[33]....
        /*00b0*/ 	.word	0xffffffff


	//   ....[34]....
        /*00b4*/ 	.word	0xffffffff


	//   ....[35]....
        /*00b8*/ 	.word	0xffffffff


	//   ....[36]....
        /*00bc*/ 	.word	0xffffffff


	//   ....[37]....
        /*00c0*/ 	.word	0xffffffff


	//   ....[38]....
        /*00c4*/ 	.word	0xffffffff


	//   ....[39]....
        /*00c8*/ 	.word	0xffffffff


	//   ....[40]....
        /*00cc*/ 	.word	0xffffffff


	//   ....[41]....
        /*00d0*/ 	.word	0xffffffff


	//   ....[42]....
        /*00d4*/ 	.word	0xffffffff


	//   ....[43]....
        /*00d8*/ 	.word	0xffffffff


	//   ....[44]....
        /*00dc*/ 	.word	0xffffffff


	//   ....[45]....
        /*00e0*/ 	.word	0xffffffff


	//   ....[46]....
        /*00e4*/ 	.word	0xffffffff


	//   ....[47]....
        /*00e8*/ 	.word	0xffffffff


	//   ....[48]....
        /*00ec*/ 	.word	0xffffffff


	//   ....[49]....
        /*00f0*/ 	.word	0xffffffff


	//   ....[50]....
        /*00f4*/ 	.word	0xffffffff


	//   ....[51]....
        /*00f8*/ 	.word	0xffffffff


	//   ....[52]....
        /*00fc*/ 	.word	0xffffffff


	//   ....[53]....
        /*0100*/ 	.word	0xffffffff


	//   ....[54]....
        /*0104*/ 	.word	0xffffffff


	//   ....[55]....
        /*0108*/ 	.word	0xffffffff


	//   ....[56]....
        /*010c*/ 	.word	0xffffffff


	//   ....[57]....
        /*0110*/ 	.word	0xffffffff


	//   ....[58]....
        /*0114*/ 	.word	0xffffffff


	//   ....[59]....
        /*0118*/ 	.word	0xffffffff


	//   ....[60]....
        /*011c*/ 	.word	0xffffffff


	//   ....[61]....
        /*0120*/ 	.word	0xffffffff


	//   ....[62]....
        /*0124*/ 	.word	0xffffffff


	//   ....[63]....
        /*0128*/ 	.word	0xffffffff


	//   ....[64]....
        /*012c*/ 	.word	0xffffffff


	//   ....[65]....
        /*0130*/ 	.word	0xffffffff


	//   ....[66]....
        /*0134*/ 	.word	0xffffffff


	//   ....[67]....
        /*0138*/ 	.word	0xffffffff


	//   ....[68]....
        /*013c*/ 	.word	0xffffffff


	//   ....[69]....
        /*0140*/ 	.word	0xffffffff


	//   ....[70]....
        /*0144*/ 	.word	0xffffffff


	//   ....[71]....
        /*0148*/ 	.word	0xffffffff


	//   ....[72]....
        /*014c*/ 	.word	0xffffffff


	//   ....[73]....
        /*0150*/ 	.word	0xffffffff


	//   ....[74]....
        /*0154*/ 	.word	0xffffffff


	//   ....[75]....
        /*0158*/ 	.word	0xffffffff


	//   ....[76]....
        /*015c*/ 	.word	0xffffffff


	//   ....[77]....
        /*0160*/ 	.word	0xffffffff


	//   ....[78]....
        /*0164*/ 	.word	0xffffffff


	//   ....[79]....
        /*0168*/ 	.word	0xffffffff


	//   ....[80]....
        /*016c*/ 	.word	0xffffffff


	//   ....[81]....
        /*0170*/ 	.word	0xffffffff


	//   ....[82]....
        /*0174*/ 	.word	0xffffffff


	//   ....[83]....
        /*0178*/ 	.word	0xffffffff


	//   ....[84]....
        /*017c*/ 	.word	0xffffffff


	//   ....[85]....
        /*0180*/ 	.word	0xffffffff


	//   ....[86]....
        /*0184*/ 	.word	0xffffffff


	//   ....[87]....
        /*0188*/ 	.word	0xffffffff


	//   ....[88]....
        /*018c*/ 	.word	0xffffffff


	//   ....[89]....
        /*0190*/ 	.word	0xffffffff


	//   ....[90]....
        /*0194*/ 	.word	0xffffffff


	//   ....[91]....
        /*0198*/ 	.word	0xffffffff


	//   ....[92]....
        /*019c*/ 	.word	0xffffffff


	//   ....[93]....
        /*01a0*/ 	.word	0xffffffff


	//   ....[94]....
        /*01a4*/ 	.word	0xffffffff


	//   ....[95]....
        /*01a8*/ 	.word	0xffffffff


	//   ....[96]....
        /*01ac*/ 	.word	0xffffffff


	//----- nvinfo : EIATTR_COOP_GROUP_INSTR_OFFSETS
	.align		4
.L_4005:
        /*01b0*/ 	.byte	0x04, 0x28
        /*01b2*/ 	.short	(.L_4007 - .L_4006)


	//   ....[0]....
.L_4006:
        /*01b4*/ 	.word	0x00000c20


	//   ....[1]....
        /*01b8*/ 	.word	0x00000c70


	//   ....[2]....
        /*01bc*/ 	.word	0x00000d90


	//   ....[3]....
        /*01c0*/ 	.word	0x000017a0


	//   ....[4]....
        /*01c4*/ 	.word	0x00001950


	//   ....[5]....
        /*01c8*/ 	.word	0x00001cf0


	//   ....[6]....
        /*01cc*/ 	.word	0x00001e80


	//   ....[7]....
        /*01d0*/ 	.word	0x000023b0


	//   ....[8]....
        /*01d4*/ 	.word	0x00002b50


	//   ....[9]....
        /*01d8*/ 	.word	0x00002b80


	//   ....[10]....
        /*01dc*/ 	.word	0x00002c10


	//   ....[11]....
        /*01e0*/ 	.word	0x00002c30


	//   ....[12]....
        /*01e4*/ 	.word	0x00002ca0


	//   ....[13]....
        /*01e8*/ 	.word	0x00002cc0


	//   ....[14]....
        /*01ec*/ 	.word	0x00002d10


	//   ....[15]....
        /*01f0*/ 	.word	0x00002d20


	//   ....[16]....
        /*01f4*/ 	.word	0x00002da0


	//   ....[17]....
        /*01f8*/ 	.word	0x00002dd0


	//   ....[18]....
        /*01fc*/ 	.word	0x00002e00


	//   ....[19]....
        /*0200*/ 	.word	0x00002e10


	//   ....[20]....
        /*0204*/ 	.word	0x00002eb0


	//   ....[21]....
        /*0208*/ 	.word	0x00002ee0


	//   ....[22]....
        /*020c*/ 	.word	0x00002ef0


	//   ....[23]....
        /*0210*/ 	.word	0x00002f00


	//   ....[24]....
        /*0214*/ 	.word	0x00002fd0


	//   ....[25]....
        /*0218*/ 	.word	0x00003010


	//   ....[26]....
        /*021c*/ 	.word	0x00003050


	//   ....[27]....
        /*0220*/ 	.word	0x00003090


	//   ....[28]....
        /*0224*/ 	.word	0x000031e0


	//   ....[29]....
        /*0228*/ 	.word	0x00003260


	//   ....[30]....
        /*022c*/ 	.word	0x00003290


	//   ....[31]....
        /*0230*/ 	.word	0x000032b0


	//   ....[32]....
        /*0234*/ 	.word	0x000032c0


	//   ....[33]....
        /*0238*/ 	.word	0x000032d0


	//   ....[34]....
        /*023c*/ 	.word	0x000032e0


	//   ....[35]....
        /*0240*/ 	.word	0x000032f0


	//   ....[36]....
        /*0244*/ 	.word	0x00003300


	//   ....[37]....
        /*0248*/ 	.word	0x00003310


	//   ....[38]....
        /*024c*/ 	.word	0x00003400


	//   ....[39]....
        /*0250*/ 	.word	0x00003410


	//   ....[40]....
        /*0254*/ 	.word	0x00003420


	//   ....[41]....
        /*0258*/ 	.word	0x00003430


	//   ....[42]....
        /*025c*/ 	.word	0x00003500


	//   ....[43]....
        /*0260*/ 	.word	0x00003520


	//   ....[44]....
        /*0264*/ 	.word	0x00003530


	//   ....[45]....
        /*0268*/ 	.word	0x00003540


	//   ....[46]....
        /*026c*/ 	.word	0x00003610


	//   ....[47]....
        /*0270*/ 	.word	0x00003630


	//   ....[48]....
        /*0274*/ 	.word	0x00003640


	//   ....[49]....
        /*0278*/ 	.word	0x00003650


	//   ....[50]....
        /*027c*/ 	.word	0x00003720


	//   ....[51]....
        /*0280*/ 	.word	0x00003740


	//   ....[52]....
        /*0284*/ 	.word	0x00003750


	//   ....[53]....
        /*0288*/ 	.word	0x00003760


	//   ....[54]....
        /*028c*/ 	.word	0x00003830


	//   ....[55]....
        /*0290*/ 	.word	0x00003870


	//   ....[56]....
        /*0294*/ 	.word	0x000038b0


	//   ....[57]....
        /*0298*/ 	.word	0x000038d0


	//   ....[58]....
        /*029c*/ 	.word	0x00003900


	//   ....[59]....
        /*02a0*/ 	.word	0x00003940


	//   ....[60]....
        /*02a4*/ 	.word	0x00003970


	//   ....[61]....
        /*02a8*/ 	.word	0x000039b0


	//   ....[62]....
        /*02ac*/ 	.word	0x000039e0


	//   ....[63]....
        /*02b0*/ 	.word	0x00003a50


	//   ....[64]....
        /*02b4*/ 	.word	0x000044e0


	//   ....[65]....
        /*02b8*/ 	.word	0x00004520


	//   ....[66]....
        /*02bc*/ 	.word	0x00004530


	//   ....[67]....
        /*02c0*/ 	.word	0x00004540


	//   ....[68]....
        /*02c4*/ 	.word	0x00004570


	//   ....[69]....
        /*02c8*/ 	.word	0x00004590


	//   ....[70]....
        /*02cc*/ 	.word	0x000045b0


	//   ....[71]....
        /*02d0*/ 	.word	0x000045d0


	//   ....[72]....
        /*02d4*/ 	.word	0x00004600


	//   ....[73]....
        /*02d8*/ 	.word	0x00004620


	//   ....[74]....
        /*02dc*/ 	.word	0x00004640


	//   ....[75]....
        /*02e0*/ 	.word	0x00004660


	//   ....[76]....
        /*02e4*/ 	.word	0x000046a0


	//   ....[77]....
        /*02e8*/ 	.word	0x000046d0


	//   ....[78]....
        /*02ec*/ 	.word	0x00004700


	//   ....[79]....
        /*02f0*/ 	.word	0x00004740


	//   ....[80]....
        /*02f4*/ 	.word	0x00004860


	//   ....[81]....
        /*02f8*/ 	.word	0x000048a0


	//   ....[82]....
        /*02fc*/ 	.word	0x000048c0


	//   ....[83]....
        /*0300*/ 	.word	0x000048d0


	//   ....[84]....
        /*0304*/ 	.word	0x00004cb0


	//   ....[85]....
        /*0308*/ 	.word	0x00004eb0


	//   ....[86]....
        /*030c*/ 	.word	0x000051b0


	//   ....[87]....
        /*0310*/ 	.word	0x000052e0


	//   ....[88]....
        /*0314*/ 	.word	0x00005330


	//   ....[89]....
        /*0318*/ 	.word	0x00005380


	//   ....[90]....
        /*031c*/ 	.word	0x000053b0


	//   ....[91]....
        /*0320*/ 	.word	0x000053d0


	//   ....[92]....
        /*0324*/ 	.word	0x000054a0


	//   ....[93]....
        /*0328*/ 	.word	0x000054e0


	//   ....[94]....
        /*032c*/ 	.word	0x00005530


	//   ....[95]....
        /*0330*/ 	.word	0x00005560


	//   ....[96]....
        /*0334*/ 	.word	0x00005580


	//----- nvinfo : EIATTR_VRC_CTA_INIT_COUNT
	.align		4
.L_4007:
        /*0338*/ 	.byte	0x02, 0x4a
	.zero		1
	.zero		1


	//----- nvinfo : EIATTR_EXIT_INSTR_OFFSETS
	.align		4
        /*033c*/ 	.byte	0x04, 0x1c
        /*033e*/ 	.short	(.L_4009 - .L_4008)


	//   ....[0]....
.L_4008:
        /*0340*/ 	.word	0x00005620


	//   ....[1]....
        /*0344*/ 	.word	0x000058a0


	//----- nvinfo : EIATTR_MAX_THREADS
	.align		4
.L_4009:
        /*0348*/ 	.byte	0x04, 0x05
        /*034a*/ 	.short	(.L_4011 - .L_4010)
.L_4010:
        /*034c*/ 	.word	0x00000020
        /*0350*/ 	.word	0x00000001
        /*0354*/ 	.word	0x00000001


	//----- nvinfo : EIATTR_CRS_STACK_SIZE
	.align		4
.L_4011:
        /*0358*/ 	.byte	0x04, 0x1e
        /*035a*/ 	.short	(.L_4013 - .L_4012)
.L_4012:
        /*035c*/ 	.word	0x00000000


	//----- nvinfo : EIATTR_CBANK_PARAM_SIZE
	.align		4
.L_4013:
        /*0360*/ 	.byte	0x03, 0x19
        /*0362*/ 	.short	0x01f0


	//----- nvinfo : EIATTR_PARAM_CBANK
	.align		4
        /*0364*/ 	.byte	0x04, 0x0a
        /*0366*/ 	.short	(.L_4015 - .L_4014)
	.align		4
.L_4014:
        /*0368*/ 	.word	index@(.nv.constant0._Z25selective_scan_bwd_kernelI32Selective_Scan_bwd_kernel_traitsILi32ELi4ELb1ELb1ELb0ELb1ELb1EN3c104HalfENS1_7complexIfEEEEv12SSMParamsBwd)
        /*036c*/ 	.short	0x0380
        /*036e*/ 	.short	0x01f0


	//----- nvinfo : EIATTR_SW_WAR
	.align		4
.L_4015:
        /*0370*/ 	.byte	0x04, 0x36
        /*0372*/ 	.short	(.L_4017 - .L_4016)
.L_4016:
        /*0374*/ 	.word	0x00000008
.L_4017:


//--------------------- .nv.info._Z25selective_scan_bwd_kernelI32Selective_Scan_bwd_kernel_traitsILi32ELi4ELb1ELb1ELb1ELb0ELb0EN3c104HalfENS1_7complexIfEEEEv12SSMParamsBwd --------------------------
	.section	.nv.info._Z25selective_scan_bwd_kernelI32Selective_Scan_bwd_kernel_traitsILi32ELi4ELb1ELb1ELb1ELb0ELb0EN3c104HalfENS1_7complexIfEEEEv12SSMParamsBwd,"",@"SHT_CUDA_INFO"
	.sectionflags	@""
	.align	4


	//----- nvinfo : EIATTR_CUDA_API_VERSION
	.align		4
        /*0000*/ 	.byte	0x04, 0x37
        /*0002*/ 	.short	(.L_4019 - .L_4018)
.L_4018:
        /*0004*/ 	.word	0x00000082


	//----- nvinfo : EIATTR_KPARAM_INFO
	.align		4
.L_4019:
        /*0008*/ 	.byte	0x04, 0x17
        /*000a*/ 	.short	(.L_4021 - .L_4020)
.L_4020:
        /*000c*/ 	.word	0x00000000
        /*0010*/ 	.short	0x0000
        /*0012*/ 	.short	0x0000
        /*0014*/ 	.byte	0x00, 0xf0, 0xc1, 0x07


	//----- nvinfo : EIATTR_SPARSE_MMA_MASK
	.align		4
.L_4021:
        /*0018*/ 	.byte	0x03, 0x50
        /*001a*/ 	.short	0x0000


	//----- nvinfo : EIATTR_MAXREG_COUNT
	.align		4
        /*001c*/ 	.byte	0x03, 0x1b
        /*001e*/ 	.short	0x00ff


	//----- nvinfo : EIATTR_NUM_BARRIERS
	.align		4
        /*0020*/ 	.byte	0x02, 0x4c
        /*0022*/ 	.byte	0x01
	.zero		1


	//----- nvinfo : EIATTR_MERCURY_ISA_VERSION
	.align		4
        /*0024*/ 	.byte	0x03, 0x5f
        /*0026*/ 	.short	0x0101


	//----- nvinfo : EIATTR_COOP_GROUP_MASK_REGIDS
	.align		4
        /*0028*/ 	.byte	0x04, 0x29
        /*002a*/ 	.short	(.L_4023 - .L_4022)


	//   ....[0]....
.L_4022:
        /*002c*/ 	.word	0xffffffff


	//   ....[1]....
        /*0030*/ 	.word	0xffffffff


	//   ....[2]....
        /*0034*/ 	.word	0xffffffff


	//   ....[3]....
        /*0038*/ 	.word	0xffffffff


	//   ....[4]....
        /*003c*/ 	.word	0xffffffff


	//   ....[5]....
        /*0040*/ 	.word	0xffffffff


	//   ....[6]....
        /*0044*/ 	.word	0xffffffff


	//   ....[7]....
        /*0048*/ 	.word	0xffffffff


	//   ....[8]....
        /*004c*/ 	.word	0xffffffff


	//   ....[9]....
        /*0050*/ 	.word	0xffffffff


	//   ....[10]....
        /*0054*/ 	.word	0xffffffff


	//   ....[11]....
        /*0058*/ 	.word	0xffffffff


	//   ....[12]....
        /*005c*/ 	.word	0xffffffff


	//   ....[13]....
        /*0060*/ 	.word	0xffffffff


	//   ....[14]....
        /*0064*/ 	.word	0xffffffff


	//   ....[15]....
        /*0068*/ 	.word	0xffffffff


	//   ....[16]....
        /*006c*/ 	.word	0xffffffff


	//   ....[17]....
        /*0070*/ 	.word	0xffffffff


	//   ....[18]....
        /*0074*/ 	.word	0xffffffff


	//   ....[19]....
        /*0078*/ 	.word	0xffffffff


	//   ....[20]....
        /*007c*/ 	.word	0xffffffff


	//   ....[21]....
        /*0080*/ 	.word	0xffffffff


	//   ....[22]....
        /*0084*/ 	.word	0xffffffff


	//   ....[23]....
        /*0088*/ 	.word	0xffffffff


	//   ....[24]....
        /*008c*/ 	.word	0xffffffff


	//   ....[25]....
        /*0090*/ 	.word	0xffffffff


	//   ....[26]....
        /*0094*/ 	.word	0xffffffff


	//   ....[27]....
        /*0098*/ 	.word	0xffffffff


	//   ....[28]....
        /*009c*/ 	.word	0xffffffff


	//   ....[29]....
        /*00a0*/ 	.word	0xffffffff


	//   ....[30]....
        /*00a4*/ 	.word	0xffffffff


	//   ....[31]....
        /*00a8*/ 	.word	0xffffffff


	//   ....[32]....
        /*00ac*/ 	.word	0xffffffff


	//   ....[33]....
        /*00b0*/ 	.word	0xffffffff


	//   ....[34]....
        /*00b4*/ 	.word	0xffffffff


	//   ....[35]....
        /*00b8*/ 	.word	0xffffffff


	//   ....[36]....
        /*00bc*/ 	.word	0xffffffff


	//   ....[37]....
        /*00c0*/ 	.word	0xffffffff


	//   ....[38]....
        /*00c4*/ 	.word	0xffffffff


	//   ....[39]....
        /*00c8*/ 	.word	0xffffffff


	//   ....[40]....
        /*00cc*/ 	.word	0xffffffff


	//   ....[41]....
        /*00d0*/ 	.word	0xffffffff


	//   ....[42]....
        /*00d4*/ 	.word	0xffffffff


	//   ....[43]....
        /*00d8*/ 	.word	0xffffffff


	//   ....[44]....
        /*00dc*/ 	.word	0xffffffff


	//   ....[45]....
        /*00e0*/ 	.word	0xffffffff


	//   ....[46]....
        /*00e4*/ 	.word	0xffffffff


	//   ....[47]....
        /*00e8*/ 	.word	0xffffffff


	//   ....[48]....
        /*00ec*/ 	.word	0xffffffff


	//   ....[49]....
        /*00f0*/ 	.word	0xffffffff


	//   ....[50]....
        /*00f4*/ 	.word	0xffffffff


	//   ....[51]....
        /*00f8*/ 	.word	0xffffffff


	//   ....[52]....
        /*00fc*/ 	.word	0xffffffff


	//   ....[53]....
        /*0100*/ 	.word	0xffffffff


	//   ....[54]....
        /*0104*/ 	.word	0xffffffff


	//   ....[55]....
        /*0108*/ 	.word	0xffffffff


	//   ....[56]....
        /*010c*/ 	.word	0xffffffff


	//   ....[57]....
        /*0110*/ 	.word	0xffffffff


	//   ....[58]....
        /*0114*/ 	.word	0xffffffff


	//   ....[59]....
        /*0118*/ 	.word	0xffffffff


	//   ....[60]....
        /*011c*/ 	.word	0xffffffff


	//   ....[61]....
        /*0120*/ 	.word	0xffffffff


	//   ....[62]....
        /*0124*/ 	.word	0xffffffff


	//   ....[63]....
        /*0128*/ 	.word	0xffffffff


	//   ....[64]....
        /*012c*/ 	.word	0xffffffff


	//   ....[65]....
        /*0130*/ 	.word	0xffffffff


	//   ....[66]....
        /*0134*/ 	.word	0xffffffff


	//   ....[67]....
        /*0138*/ 	.word	0xffffffff


	//   ....[68]....
        /*013c*/ 	.word	0xffffffff


	//   ....[69]....
        /*0140*/ 	.word	0xffffffff


	//   ....[70]....
        /*0144*/ 	.word	0xffffffff


	//   ....[71]....
        /*0148*/ 	.word	0xffffffff


	//   ....[72]....
        /*014c*/ 	.word	0xffffffff


	//   ....[73]....
        /*0150*/ 	.word	0xffffffff


	//   ....[74]....
        /*0154*/ 	.word	0xffffffff


	//   ....[75]....
        /*0158*/ 	.word	0xffffffff


	//   ....[76]....
        /*015c*/ 	.word	0xffffffff


	//   ....[77]....
        /*0160*/ 	.word	0xffffffff


	//   ....[78]....
        /*0164*/ 	.word	0xffffffff


	//   ....[79]....
        /*0168*/ 	.word	0xffffffff


	//   ....[80]....
        /*016c*/ 	.word	0xffffffff


	//   ....[81]....
        /*0170*/ 	.word	0xffffffff


	//   ....[82]....
        /*0174*/ 	.word	0xffffffff


	//----- nvinfo : EIATTR_COOP_GROUP_INSTR_OFFSETS
	.align		4
.L_4023:
        /*0178*/ 	.byte	0x04, 0x28
        /*017a*/ 	.short	(.L_4025 - .L_4024)


	//   ....[0]....
.L_4024:
        /*017c*/ 	.word	0x00000d70


	//   ....[1]....
        /*0180*/ 	.word	0x00000dc0


	//   ....[2]....
        /*0184*/ 	.word	0x00000ed0


	//   ....[3]....
        /*0188*/ 	.word	0x000013c0


	//   ....[4]....
        /*018c*/ 	.word	0x000016f0


	//   ....[5]....
        /*0190*/ 	.word	0x00001c40


	//   ....[6]....
        /*0194*/ 	.word	0x00001c60


	//   ....[7]....
        /*0198*/ 	.word	0x00001cc0


	//   ....[8]....
        /*019c*/ 	.word	0x00001cd0


	//   ....[9]....
        /*01a0*/ 	.word	0x00001d40


	//   ....[10]....
        /*01a4*/ 	.word	0x00001d70


	//   ....[11]....
        /*01a8*/ 	.word	0x00001db0


	//   ....[12]....
        /*01ac*/ 	.word	0x00001dc0


	//   ....[13]....
        /*01b0*/ 	.word	0x00001e50


	//   ....[14]....
        /*01b4*/ 	.word	0x00001e80


	//   ....[15]....
        /*01b8*/ 	.word	0x00001ea0


	//   ....[16]....
        /*01bc*/ 	.word	0x00001eb0


	//   ....[17]....
        /*01c0*/ 	.word	0x00001f50


	//   ....[18]....
        /*01c4*/ 	.word	0x00001f80


	//   ....[19]....
        /*01c8*/ 	.word	0x00001f90


	//   ....[20]....
        /*01cc*/ 	.word	0x00001fa0


	//   ....[21]....
        /*01d0*/ 	.word	0x000020d0


	//   ....[22]....
        /*01d4*/ 	.word	0x00002110


	//   ....[23]....
        /*01d8*/ 	.word	0x00002150


	//   ....[24]....
        /*01dc*/ 	.word	0x00002190


	//   ....[25]....
        /*01e0*/ 	.word	0x000022c0


	//   ....[26]....
        /*01e4*/ 	.word	0x000022f0


	//   ....[27]....
        /*01e8*/ 	.word	0x00002340


	//   ....[28]....
        /*01ec*/ 	.word	0x00002380


	//   ....[29]....
        /*01f0*/ 	.word	0x000023a0


	//   ....[30]....
        /*01f4*/ 	.word	0x000023b0


	//   ....[31]....
        /*01f8*/ 	.word	0x000023c0


	//   ....[32]....
        /*01fc*/ 	.word	0x000023d0


	//   ....[33]....
        /*0200*/ 	.word	0x000023e0


	//   ....[34]....
        /*0204*/ 	.word	0x000023f0


	//   ....[35]....
        /*0208*/ 	.word	0x000024e0


	//   ....[36]....
        /*020c*/ 	.word	0x000024f0


	//   ....[37]....
        /*0210*/ 	.word	0x00002500


	//   ....[38]....
        /*0214*/ 	.word	0x00002510


	//   ....[39]....
        /*0218*/ 	.word	0x000025e0


	//   ....[40]....
        /*021c*/ 	.word	0x00002600


	//   ....[41]....
        /*0220*/ 	.word	0x00002610


	//   ....[42]....
        /*0224*/ 	.word	0x00002620


	//   ....[43]....
        /*0228*/ 	.word	0x000026f0


	//   ....[44]....
        /*022c*/ 	.word	0x00002720


	//   ....[45]....
        /*0230*/ 	.word	0x00002730


	//   ....[46]....
        /*0234*/ 	.word	0x00002740


	//   ....[47]....
        /*0238*/ 	.word	0x00002810


	//   ....[48]....
        /*023c*/ 	.word	0x00002840


	//   ....[49]....
        /*0240*/ 	.word	0x00002850


	//   ....[50]....
        /*0244*/ 	.word	0x00002860


	//   ....[51]....
        /*0248*/ 	.word	0x00002940


	//   ....[52]....
        /*024c*/ 	.word	0x00002980


	//   ....[53]....
        /*0250*/ 	.word	0x000029c0


	//   ....[54]....
        /*0254*/ 	.word	0x000029e0


	//   ....[55]....
        /*0258*/ 	.word	0x00002a20


	//   ....[56]....
        /*025c*/ 	.word	0x00002a60


	//   ....[57]....
        /*0260*/ 	.word	0x00002ac0


	//   ....[58]....
        /*0264*/ 	.word	0x00002b30


	//   ....[59]....
        /*0268*/ 	.word	0x00002b90


	//   ....[60]....
        /*026c*/ 	.word	0x00002cc0


	//   ....[61]....
        /*0270*/ 	.word	0x00003790


	//   ....[62]....
        /*0274*/ 	.word	0x000037d0


	//   ....[63]....
        /*0278*/ 	.word	0x00003800


	//   ....[64]....
        /*027c*/ 	.word	0x00003820


	//   ....[65]....
        /*0280*/ 	.word	0x00003850


	//   ....[66]....
        /*0284*/ 	.word	0x00003870


	//   ....[67]....
        /*0288*/ 	.word	0x000038a0


	//   ....[68]....
        /*028c*/ 	.word	0x000038d0


	//   ....[69]....
        /*0290*/ 	.word	0x00003960


	//   ....[70]....
        /*0294*/ 	.word	0x000039a0


	//   ....[71]....
        /*0298*/ 	.word	0x00003f30


	//   ....[72]....
        /*029c*/ 	.word	0x000040c0


	//   ....[73]....
        /*02a0*/ 	.word	0x000041d0


	//   ....[74]....
        /*02a4*/ 	.word	0x00004220


	//   ....[75]....
        /*02a8*/ 	.word	0x00004270


	//   ....[76]....
        /*02ac*/ 	.word	0x000042a0


	//   ....[77]....
        /*02b0*/ 	.word	0x000042c0


	//   ....[78]....
        /*02b4*/ 	.word	0x00004390


	//   ....[79]....
        /*02b8*/ 	.word	0x000043d0


	//   ....[80]....
        /*02bc*/ 	.word	0x00004420


	//   ....[81]....
        /*02c0*/ 	.word	0x00004450


	//   ....[82]....
        /*02c4*/ 	.word	0x00004470


	//----- nvinfo : EIATTR_VRC_CTA_INIT_COUNT
	.align		4
.L_4025:
        /*02c8*/ 	.byte	0x02, 0x4a
	.zero		1
	.zero		1


	//----- nvinfo : EIATTR_EXIT_INSTR_OFFSETS
	.align		4
        /*02cc*/ 	.byte	0x04, 0x1c
        /*02ce*/ 	.short	(.L_4027 - .L_4026)


	//   ....[0]....
.L_4026:
        /*02d0*/ 	.word	0x00004510


	//   ....[1]....
        /*02d4*/ 	.word	0x00004680


	//----- nvinfo : EIATTR_MAX_THREADS
	.align		4
.L_4027:
        /*02d8*/ 	.byte	0x04, 0x05
        /*02da*/ 	.short	(.L_4029 - .L_4028)
.L_4028:
        /*02dc*/ 	.word	0x00000020
        /*02e0*/ 	.word	0x00000001
        /*02e4*/ 	.word	0x00000001


	//----- nvinfo : EIATTR_CRS_STACK_SIZE
	.align		4
.L_4029:
        /*02e8*/ 	.byte	0x04, 0x1e
        /*02ea*/ 	.short	(.L_4031 - .L_4030)
.L_4030:
        /*02ec*/ 	.word	0x00000000


	//----- nvinfo : EIATTR_CBANK_PARAM_SIZE
	.align		4
.L_4031:
        /*02f0*/ 	.byte	0x03, 0x19
        /*02f2*/ 	.short	0x01f0


	//----- nvinfo : EIATTR_PARAM_CBANK
	.align		4
        /*02f4*/ 	.byte	0x04, 0x0a
        /*02f6*/ 	.short	(.L_4033 - .L_4032)
	.align		4
.L_4032:
        /*02f8*/ 	.word	index@(.nv.constant0._Z25selective_scan_bwd_kernelI32Selective_Scan_bwd_kernel_traitsILi32ELi4ELb1ELb1ELb1ELb0ELb0EN3c104HalfENS1_7complexIfEEEEv12SSMParamsBwd)
        /*02fc*/ 	.short	0x0380
        /*02fe*/ 	.short	0x01f0


	//----- nvinfo : EIATTR_SW_WAR
	.align		4
.L_4033:
        /*0300*/ 	.byte	0x04, 0x36
        /*0302*/ 	.short	(.L_4035 - .L_4034)
.L_4034:
        /*0304*/ 	.word	0x00000008
.L_4035:


//--------------------- .nv.info._Z25selective_scan_bwd_kernelI32Selective_Scan_bwd_kernel_traitsILi32ELi4ELb1ELb1ELb1ELb0ELb1EN3c104HalfENS1_7complexIfEEEEv12SSMParamsBwd --------------------------
	.section	.nv.info._Z25selective_scan_bwd_kernelI32Selective_Scan_bwd_kernel_traitsILi32ELi4ELb1ELb1ELb1ELb0ELb1EN3c104HalfENS1_7complexIfEEEEv12SSMParamsBwd,"",@"SHT_CUDA_INFO"
	.sectionflags	@""
	.align	4


	//----- nvinfo : EIATTR_CUDA_API_VERSION
	.align		4
        /*0000*/ 	.byte	0x04, 0x37
        /*0002*/ 	.short	(.L_4037 - .L_4036)
.L_4036:
        /*0004*/ 	.word	0x00000082


	//----- nvinfo : EIATTR_KPARAM_INFO
	.align		4
.L_4037:
        /*0008*/ 	.byte	0x04, 0x17
        /*000a*/ 	.short	(.L_4039 - .L_4038)
.L_4038:
        /*000c*/ 	.word	0x00000000
        /*0010*/ 	.short	0x0000
        /*0012*/ 	.short	0x0000
        /*0014*/ 	.byte	0x00, 0xf0, 0xc1, 0x07


	//----- nvinfo : EIATTR_SPARSE_MMA_MASK
	.align		4
.L_4039:
        /*0018*/ 	.byte	0x03, 0x50
        /*001a*/ 	.short	0x0000


	//----- nvinfo : EIATTR_MAXREG_COUNT
	.align		4
        /*001c*/ 	.byte	0x03, 0x1b
        /*001e*/ 	.short	0x00ff


	//----- nvinfo : EIATTR_NUM_BARRIERS
	.align		4
        /*0020*/ 	.byte	0x02, 0x4c
        /*0022*/ 	.byte	0x01
	.zero		1


	//----- nvinfo : EIATTR_MERCURY_ISA_VERSION
	.align		4
        /*0024*/ 	.byte	0x03, 0x5f
        /*0026*/ 	.short	0x0101


	//----- nvinfo : EIATTR_COOP_GROUP_MASK_REGIDS
	.align		4
        /*0028*/ 	.byte	0x04, 0x29
        /*002a*/ 	.short	(.L_4041 - .L_4040)


	//   ....[0]....
.L_4040:
        /*002c*/ 	.word	0xffffffff


	//   ....[1]....
        /*0030*/ 	.word	0xffffffff


	//   ....[2]....
        /*0034*/ 	.word	0xffffffff


	//   ....[3]....
        /*0038*/ 	.word	0xffffffff


	//   ....[4]....
        /*003c*/ 	.word	0xffffffff


	//   ....[5]....
        /*0040*/ 	.word	0xffffffff


	//   ....[6]....
        /*0044*/ 	.word	0xffffffff


	//   ....[7]....
        /*0048*/ 	.word	0xffffffff


	//   ....[8]....
        /*004c*/ 	.word	0xffffffff


	//   ....[9]....
        /*0050*/ 	.word	0xffffffff


	//   ....[10]....
        /*0054*/ 	.word	0xffffffff


	//   ....[11]....
        /*0058*/ 	.word	0xffffffff


	//   ....[12]....
        /*005c*/ 	.word	0xffffffff


	//   ....[13]....
        /*0060*/ 	.word	0xffffffff


	//   ....[14]....
        /*0064*/ 	.word	0xffffffff


	//   ....[15]....
        /*0068*/ 	.word	0xffffffff


	//   ....[16]....
        /*006c*/ 	.word	0xffffffff


	//   ....[17]....
        /*0070*/ 	.word	0xffffffff


	//   ....[18]....
        /*0074*/ 	.word	0xffffffff


	//   ....[19]....
        /*0078*/ 	.word	0xffffffff


	//   ....[20]....
        /*007c*/ 	.word	0xffffffff


	//   ....[21]....
        /*0080*/ 	.word	0xffffffff


	//   ....[22]....
        /*0084*/ 	.word	0xffffffff


	//   ....[23]....
        /*0088*/ 	.word	0xffffffff


	//   ....[24]....
        /*008c*/ 	.word	0xffffffff


	//   ....[25]....
        /*0090*/ 	.word	0xffffffff


	//   ....[26]....
        /*0094*/ 	.word	0xffffffff


	//   ....[27]....
        /*0098*/ 	.word	0xffffffff


	//   ....[28]....
        /*009c*/ 	.word	0xffffffff


	//   ....[29]....
        /*00a0*/ 	.word	0xffffffff


	//   ....[30]....
        /*00a4*/ 	.word	0xffffffff


	//   ....[31]....
        /*00a8*/ 	.word	0xffffffff


	//   ....[32]....
        /*00ac*/ 	.word	0xffffffff


	//   ....[33]....
        /*00b0*/ 	.word	0xffffffff


	//   ....[34]....
        /*00b4*/ 	.word	0xffffffff


	//   ....[35]....
        /*00b8*/ 	.word	0xffffffff


	//   ....[36]....
        /*00bc*/ 	.word	0xffffffff


	//   ....[37]....
        /*00c0*/ 	.word	0xffffffff


	//   ....[38]....
        /*00c4*/ 	.word	0xffffffff


	//   ....[39]....
        /*00c8*/ 	.word	0xffffffff


	//   ....[40]....
        /*00cc*/ 	.word	0xffffffff


	//   ....[41]....
        /*00d0*/ 	.word	0xffffffff


	//   ....[42]....
        /*00d4*/ 	.word	0xffffffff


	//   ....[43]....
        /*00d8*/ 	.word	0xffffffff


	//   ....[44]....
        /*00dc*/ 	.word	0xffffffff


	//   ....[45]....
        /*00e0*/ 	.word	0xffffffff


	//   ....[46]....
        /*00e4*/ 	.word	0xffffffff


	//   ....[47]....
        /*00e8*/ 	.word	0xffffffff


	//   ....[48]....
        /*00ec*/ 	.word	0xffffffff


	//   ....[49]....
        /*00f0*/ 	.word	0xffffffff


	//   ....[50]....
        /*00f4*/ 	.word	0xffffffff


	//   ....[51]....
        /*00f8*/ 	.word	0xffffffff


	//   ....[52]....
        /*00fc*/ 	.word	0xffffffff


	//   ....[53]....
        /*0100*/ 	.word	0xffffffff


	//   ....[54]....
        /*0104*/ 	.word	0xffffffff


	//   ....[55]....
        /*0108*/ 	.word	0xffffffff


	//   ....[56]....
        /*010c*/ 	.word	0xffffffff


	//   ....[57]....
        /*0110*/ 	.word	0xffffffff


	//   ....[58]....
        /*0114*/ 	.word	0xffffffff


	//   ....[59]....
        /*0118*/ 	.word	0xffffffff


	//   ....[60]....
        /*011c*/ 	.word	0xffffffff


	//   ....[61]....
        /*0120*/ 	.word	0xffffffff


	//   ....[62]....
        /*0124*/ 	.word	0xffffffff


	//   ....[63]....
        /*0128*/ 	.word	0xffffffff


	//   ....[64]....
        /*012c*/ 	.word	0xffffffff


	//   ....[65]....
        /*0130*/ 	.word	0xffffffff


	//   ....[66]....
        /*0134*/ 	.word	0xffffffff


	//   ....[67]....
        /*0138*/ 	.word	0xffffffff


	//   ....[68]....
        /*013c*/ 	.word	0xffffffff


	//   ....[69]....
        /*0140*/ 	.word	0xffffffff


	//   ....[70]....
        /*0144*/ 	.word	0xffffffff


	//   ....[71]....
        /*0148*/ 	.word	0xffffffff


	//   ....[72]....
        /*014c*/ 	.word	0xffffffff


	//   ....[73]....
        /*0150*/ 	.word	0xffffffff


	//   ....[74]....
        /*0154*/ 	.word	0xffffffff


	//   ....[75]....
        /*0158*/ 	.word	0xffffffff


	//   ....[76]....
        /*015c*/ 	.word	0xffffffff


	//   ....[77]....
        /*0160*/ 	.word	0xffffffff


	//   ....[78]....
        /*0164*/ 	.word	0xffffffff


	//   ....[79]....
        /*0168*/ 	.word	0xffffffff


	//   ....[80]....
        /*016c*/ 	.word	0xffffffff


	//   ....[81]....
        /*0170*/ 	.word	0xffffffff


	//   ....[82]....
        /*0174*/ 	.word	0xffffffff


	//   ....[83]....
        /*0178*/ 	.word	0xffffffff


	//   ....[84]....
        /*017c*/ 	.word	0xffffffff


	//   ....[85]....
        /*0180*/ 	.word	0xffffffff


	//   ....[86]....
        /*0184*/ 	.word	0xffffffff


	//----- nvinfo : EIATTR_COOP_GROUP_INSTR_OFFSETS
	.align		4
.L_4041:
        /*0188*/ 	.byte	0x04, 0x28
        /*018a*/ 	.short	(.L_4043 - .L_4042)


	//   ....[0]....
.L_4042:
        /*018c*/ 	.word	0x00000e20


	//   ....[1]....
        /*0190*/ 	.word	0x00000e70


	//   ....[2]....
        /*0194*/ 	.word	0x00000f40


	//   ....[3]....
        /*0198*/ 	.word	0x00001000


	//   ....[4]....
        /*019c*/ 	.word	0x00001230


	//   ....[5]....
        /*01a0*/ 	.word	0x00001560


	//   ....[6]....
        /*01a4*/ 	.word	0x00001730


	//   ....[7]....
        /*01a8*/ 	.word	0x00001c70


	//   ....[8]....
        /*01ac*/ 	.word	0x00001fa0


	//   ....[9]....
        /*01b0*/ 	.word	0x000024f0


	//   ....[10]....
        /*01b4*/ 	.word	0x00002530


	//   ....[11]....
        /*01b8*/ 	.word	0x00002570


	//   ....[12]....
        /*01bc*/ 	.word	0x00002580


	//   ....[13]....
        /*01c0*/ 	.word	0x00002640


	//   ....[14]....
        /*01c4*/ 	.word	0x00002650


	//   ....[15]....
        /*01c8*/ 	.word	0x00002660


	//   ....[16]....
        /*01cc*/ 	.word	0x00002670


	//   ....[17]....
        /*01d0*/ 	.word	0x00002700


	//   ....[18]....
        /*01d4*/ 	.word	0x00002740


	//   ....[19]....
        /*01d8*/ 	.word	0x00002750


	//   ....[20]....
        /*01dc*/ 	.word	0x00002760


	//   ....[21]....
        /*01e0*/ 	.word	0x00002800


	//   ....[22]....
        /*01e4*/ 	.word	0x00002830


	//   ....[23]....
        /*01e8*/ 	.word	0x00002840


	//   ....[24]....
        /*01ec*/ 	.word	0x00002850


	//   ....[25]....
        /*01f0*/ 	.word	0x00002970


	//   ....[26]....
        /*01f4*/ 	.word	0x000029b0


	//   ....[27]....
        /*01f8*/ 	.word	0x000029f0


	//   ....[28]....
        /*01fc*/ 	.word	0x00002a30


	//   ....[29]....
        /*0200*/ 	.word	0x00002be0


	//   ....[30]....
        /*0204*/ 	.word	0x00002c20


	//   ....[31]....
        /*0208*/ 	.word	0x00002c30


	//   ....[32]....
        /*020c*/ 	.word	0x00002c40


	//   ....[33]....
        /*0210*/ 	.word	0x00002c50


	//   ....[34]....
        /*0214*/ 	.word	0x00002c60


	//   ....[35]....
        /*0218*/ 	.word	0x00002c70


	//   ....[36]....
        /*021c*/ 	.word	0x00002c80


	//   ....[37]....
        /*0220*/ 	.word	0x00002c90


	//   ....[38]....
        /*0224*/ 	.word	0x00002ca0


	//   ....[39]....
        /*0228*/ 	.word	0x00002d90


	//   ....[40]....
        /*022c*/ 	.word	0x00002da0


	//   ....[41]....
        /*0230*/ 	.word	0x00002db0


	//   ....[42]....
        /*0234*/ 	.word	0x00002dc0


	//   ....[43]....
        /*0238*/ 	.word	0x00002e90


	//   ....[44]....
        /*023c*/ 	.word	0x00002eb0


	//   ....[45]....
        /*0240*/ 	.word	0x00002ec0


	//   ....[46]....
        /*0244*/ 	.word	0x00002ed0


	//   ....[47]....
        /*0248*/ 	.word	0x00002fa0


	//   ....[48]....
        /*024c*/ 	.word	0x00002fd0


	//   ....[49]....
        /*0250*/ 	.word	0x00002fe0


	//   ....[50]....
        /*0254*/ 	.word	0x00002ff0


	//   ....[51]....
        /*0258*/ 	.word	0x000030c0


	//   ....[52]....
        /*025c*/ 	.word	0x000030f0


	//   ....[53]....
        /*0260*/ 	.word	0x00003100


	//   ....[54]....
        /*0264*/ 	.word	0x00003110


	//   ....[55]....
        /*0268*/ 	.word	0x000031f0


	//   ....[56]....
        /*026c*/ 	.word	0x00003230


	//   ....[57]....
        /*0270*/ 	.word	0x00003270


	//   ....[58]....
        /*0274*/ 	.word	0x00003290


	//   ....[59]....
        /*0278*/ 	.word	0x000032d0


	//   ....[60]....
        /*027c*/ 	.word	0x00003310


	//   ....[61]....
        /*0280*/ 	.word	0x00003350


	//   ....[62]....
        /*0284*/ 	.word	0x000033b0


	//   ....[63]....
        /*0288*/ 	.word	0x000033e0


	//   ....[64]....
        /*028c*/ 	.word	0x00003440


	//   ....[65]....
        /*0290*/ 	.word	0x00004040


	//   ....[66]....
        /*0294*/ 	.word	0x00004080


	//   ....[67]....
        /*0298*/ 	.word	0x000040c0


	//   ....[68]....
        /*029c*/ 	.word	0x000040e0


	//   ....[69]....
        /*02a0*/ 	.word	0x00004110


	//   ....[70]....
        /*02a4*/ 	.word	0x00004130


	//   ....[71]....
        /*02a8*/ 	.word	0x00004160


	//   ....[72]....
        /*02ac*/ 	.word	0x00004190


	//   ....[73]....
        /*02b0*/ 	.word	0x00004210


	//   ....[74]....
        /*02b4*/ 	.word	0x00004250


	//   ....[75]....
        /*02b8*/ 	.word	0x000047a0


	//   ....[76]....
        /*02bc*/ 	.word	0x00004960


	//   ....[77]....
        /*02c0*/ 	.word	0x00004a80


	//   ....[78]....
        /*02c4*/ 	.word	0x00004ad0


	//   ....[79]....
        /*02c8*/ 	.word	0x00004b20


	//   ....[80]....
        /*02cc*/ 	.word	0x00004b50


	//   ....[81]....
        /*02d0*/ 	.word	0x00004b70


	//   ....[82]....
        /*02d4*/ 	.word	0x00004c40


	//   ....[83]....
        /*02d8*/ 	.word	0x00004c80


	//   ....[84]....
        /*02dc*/ 	.word	0x00004cd0


	//   ....[85]....
        /*02e0*/ 	.word	0x00004d00


	//   ....[86]....
        /*02e4*/ 	.word	0x00004d20


	//----- nvinfo : EIATTR_VRC_CTA_INIT_COUNT
	.align		4
.L_4043:
        /*02e8*/ 	.byte	0x02, 0x4a
	.zero		1
	.zero		1


	//----- nvinfo : EIATTR_EXIT_INSTR_OFFSETS
	.align		4
        /*02ec*/ 	.byte	0x04, 0x1c
        /*02ee*/ 	.short	(.L_4045 - .L_4044)


	//   ....[0]....
.L_4044:
        /*02f0*/ 	.word	0x00004dc0


	//   ....[1]....
        /*02f4*/ 	.word	0x00004f30


	//----- nvinfo : EIATTR_MAX_THREADS
	.align		4
.L_4045:
        /*02f8*/ 	.byte	0x04, 0x05
        /*02fa*/ 	.short	(.L_4047 - .L_4046)
.L_4046:
        /*02fc*/ 	.word	0x00000020
        /*0300*/ 	.word	0x00000001
        /*0304*/ 	.word	0x00000001


	//----- nvinfo : EIATTR_CRS_STACK_SIZE
	.align		4
.L_4047:
        /*0308*/ 	.byte	0x04, 0x1e
        /*030a*/ 	.short	(.L_4049 - .L_4048)
.L_4048:
        /*030c*/ 	.word	0x00000000


	//----- nvinfo : EIATTR_CBANK_PARAM_SIZE
	.align		4
.L_4049:
        /*0310*/ 	.byte	0x03, 0x19
        /*0312*/ 	.short	0x01f0


	//----- nvinfo : EIATTR_PARAM_CBANK
	.align		4
        /*0314*/ 	.byte	0x04, 0x0a
        /*0316*/ 	.short	(.L_4051 - .L_4050)
	.align		4
.L_4050:
        /*0318*/ 	.word	index@(.nv.constant0._Z25selective_scan_bwd_kernelI32Selective_Scan_bwd_kernel_traitsILi32ELi4ELb1ELb1ELb1ELb0ELb1EN3c104HalfENS1_7complexIfEEEEv12SSMParamsBwd)
        /*031c*/ 	.short	0x0380
        /*031e*/ 	.short	0x01f0


	//----- nvinfo : EIATTR_SW_WAR
	.align		4
.L_4051:
        /*0320*/ 	.byte	0x04, 0x36
        /*0322*/ 	.short	(.L_4053 - .L_4052)
.L_4052:
        /*0324*/ 	.word	0x00000008
.L_4053:


//--------------------- .nv.info._Z25selective_scan_bwd_kernelI32Selective_Scan_bwd_kernel_traitsILi32ELi4ELb1ELb1ELb1ELb1ELb0EN3c104HalfENS1_7complexIfEEEEv12SSMParamsBwd --------------------------
	.section	.nv.info._Z25selective_scan_bwd_kernelI32Selective_Scan_bwd_kernel_traitsILi32ELi4ELb1ELb1ELb1ELb1ELb0EN3c104HalfENS1_7complexIfEEEEv12SSMParamsBwd,"",@"SHT_CUDA_INFO"
	.sectionflags	@""
	.align	4


	//----- nvinfo : EIATTR_CUDA_API_VERSION
	.align		4
        /*0000*/ 	.byte	0x04, 0x37
        /*0002*/ 	.short	(.L_4055 - .L_4054)
.L_4054:
        /*0004*/ 	.word	0x00000082


	//----- nvinfo : EIATTR_KPARAM_INFO
	.align		4
.L_4055:
        /*0008*/ 	.byte	0x04, 0x17
        /*000a*/ 	.short	(.L_4057 - .L_4056)
.L_4056:
        /*000c*/ 	.word	0x00000000
        /*0010*/ 	.short	0x0000
        /*0012*/ 	.short	0x0000
        /*0014*/ 	.byte	0x00, 0xf0, 0xc1, 0x07


	//----- nvinfo : EIATTR_SPARSE_MMA_MASK
	.align		4
.L_4057:
        /*0018*/ 	.byte	0x03, 0x50
        /*001a*/ 	.short	0x0000


	//----- nvinfo : EIATTR_MAXREG_COUNT
	.align		4
        /*001c*/ 	.byte	0x03, 0x1b
        /*001e*/ 	.short	0x00ff


	//----- nvinfo : EIATTR_NUM_BARRIERS
	.align		4
        /*0020*/ 	.byte	0x02, 0x4c
        /*0022*/ 	.byte	0x01
	.zero		1


	//----- nvinfo : EIATTR_MERCURY_ISA_VERSION
	.align		4
        /*0024*/ 	.byte	0x03, 0x5f
        /*0026*/ 	.short	0x0101


	//----- nvinfo : EIATTR_COOP_GROUP_MASK_REGIDS
	.align		4
        /*0028*/ 	.byte	0x04, 0x29
        /*002a*/ 	.short	(.L_4059 - .L_4058)


	//   ....[0]....
.L_4058:
        /*002c*/ 	.word	0xffffffff


	//   ....[1]....
        /*0030*/ 	.word	0xffffffff


	//   ....[2]....
        /*0034*/ 	.word	0xffffffff


	//   ....[3]....
        /*0038*/ 	.word	0xffffffff


	//   ....[4]....
        /*003c*/ 	.word	0xffffffff


	//   ....[5]....
        /*0040*/ 	.word	0xffffffff


	//   ....[6]....
        /*0044*/ 	.word	0xffffffff


	//   ....[7]....
        /*0048*/ 	.word	0xffffffff


	//   ....[8]....
        /*004c*/ 	.word	0xffffffff


	//   ....[9]....
        /*0050*/ 	.word	0xffffffff


	//   ....[10]....
        /*0054*/ 	.word	0xffffffff


	//   ....[11]....
        /*0058*/ 	.word	0xffffffff


	//   ....[12]....
        /*005c*/ 	.word	0xffffffff


	//   ....[13]....
        /*0060*/ 	.word	0xffffffff


	//   ....[14]....
        /*0064*/ 	.word	0xffffffff


	//   ....[15]....
        /*0068*/ 	.word	0xffffffff


	//   ....[16]....
        /*006c*/ 	.word	0xffffffff


	//   ....[17]....
        /*0070*/ 	.word	0xffffffff


	//   ....[18]....
        /*0074*/ 	.word	0xffffffff


	//   ....[19]....
        /*0078*/ 	.word	0xffffffff


	//   ....[20]....
        /*007c*/ 	.word	0xffffffff


	//   ....[21]....
        /*0080*/ 	.word	0xffffffff


	//   ....[22]....
        /*0084*/ 	.word	0xffffffff


	//   ....[23]....
        /*0088*/ 	.word	0xffffffff


	//   ....[24]....
        /*008c*/ 	.word	0xffffffff


	//   ....[25]....
        /*0090*/ 	.word	0xffffffff


	//   ....[26]....
        /*0094*/ 	.word	0xffffffff


	//   ....[27]....
        /*0098*/ 	.word	0xffffffff


	//   ....[28]....
        /*009c*/ 	.word	0xffffffff


	//   ....[29]....
        /*00a0*/ 	.word	0xffffffff


	//   ....[30]....
        /*00a4*/ 	.word	0xffffffff


	//   ....[31]....
        /*00a8*/ 	.word	0xffffffff


	//   ....[32]....
        /*00ac*/ 	.word	0xffffffff


	//   ....[33]....
        /*00b0*/ 	.word	0xffffffff


	//   ....[34]....
        /*00b4*/ 	.word	0xffffffff


	//   ....[35]....
        /*00b8*/ 	.word	0xffffffff


	//   ....[36]....
        /*00bc*/ 	.word	0xffffffff


	//   ....[37]....
        /*00c0*/ 	.word	0xffffffff


	//   ....[38]....
        /*00c4*/ 	.word	0xffffffff


	//   ....[39]....
        /*00c8*/ 	.word	0xffffffff


	//   ....[40]....
        /*00cc*/ 	.word	0xffffffff


	//   ....[41]....
        /*00d0*/ 	.word	0xffffffff


	//   ....[42]....
        /*00d4*/ 	.word	0xffffffff


	//   ....[43]....
        /*00d8*/ 	.word	0xffffffff


	//   ....[44]....
        /*00dc*/ 	.word	0xffffffff


	//   ....[45]....
        /*00e0*/ 	.word	0xffffffff


	//   ....[46]....
        /*00e4*/ 	.word	0xffffffff


	//   ....[47]....
        /*00e8*/ 	.word	0xffffffff


	//   ....[48]....
        /*00ec*/ 	.word	0xffffffff


	//   ....[49]....
        /*00f0*/ 	.word	0xffffffff


	//   ....[50]....
        /*00f4*/ 	.word	0xffffffff


	//   ....[51]....
        /*00f8*/ 	.word	0xffffffff


	//   ....[52]....
        /*00fc*/ 	.word	0xffffffff


	//   ....[53]....
        /*0100*/ 	.word	0xffffffff


	//   ....[54]....
        /*0104*/ 	.word	0xffffffff


	//   ....[55]....
        /*0108*/ 	.word	0xffffffff


	//   ....[56]....
        /*010c*/ 	.word	0xffffffff


	//   ....[57]....
        /*0110*/ 	.word	0xffffffff


	//   ....[58]....
        /*0114*/ 	.word	0xffffffff


	//   ....[59]....
        /*0118*/ 	.word	0xffffffff


	//   ....[60]....
        /*011c*/ 	.word	0xffffffff


	//   ....[61]....
        /*0120*/ 	.word	0xffffffff


	//   ....[62]....
        /*0124*/ 	.word	0xffffffff


	//   ....[63]....
        /*0128*/ 	.word	0xffffffff


	//   ....[64]....
        /*012c*/ 	.word	0xffffffff


	//   ....[65]....
        /*0130*/ 	.word	0xffffffff


	//   ....[66]....
        /*0134*/ 	.word	0xffffffff


	//   ....[67]....
        /*0138*/ 	.word	0xffffffff


	//   ....[68]....
        /*013c*/ 	.word	0xffffffff


	//   ....[69]....
        /*0140*/ 	.word	0xffffffff


	//   ....[70]....
        /*0144*/ 	.word	0xffffffff


	//   ....[71]....
        /*0148*/ 	.word	0xffffffff


	//   ....[72]....
        /*014c*/ 	.word	0xffffffff


	//   ....[73]....
        /*0150*/ 	.word	0xffffffff


	//   ....[74]....
        /*0154*/ 	.word	0xffffffff


	//   ....[75]....
        /*0158*/ 	.word	0xffffffff


	//   ....[76]....
        /*015c*/ 	.word	0xffffffff


	//   ....[77]....
        /*0160*/ 	.word	0xffffffff


	//   ....[78]....
        /*0164*/ 	.word	0xffffffff


	//   ....[79]....
        /*0168*/ 	.word	0xffffffff


	//   ....[80]....
        /*016c*/ 	.word	0xffffffff


	//   ....[81]....
        /*0170*/ 	.word	0xffffffff


	//   ....[82]....
        /*0174*/ 	.word	0xffffffff


	//   ....[83]....
        /*0178*/ 	.word	0xffffffff


	//----- nvinfo : EIATTR_COOP_GROUP_INSTR_OFFSETS
	.align		4
.L_4059:
        /*017c*/ 	.byte	0x04, 0x28
        /*017e*/ 	.short	(.L_4061 - .L_4060)


	//   ....[0]....
.L_4060:
        /*0180*/ 	.word	0x00000d50


	//   ....[1]....
        /*0184*/ 	.word	0x00000db0


	//   ....[2]....
        /*0188*/ 	.word	0x00000f30


	//   ....[3]....
        /*018c*/ 	.word	0x00001c30


	//   ....[4]....
        /*0190*/ 	.word	0x00001f60


	//   ....[5]....
        /*0194*/ 	.word	0x000024b0


	//   ....[6]....
        /*0198*/ 	.word	0x000024d0


	//   ....[7]....
        /*019c*/ 	.word	0x00002530


	//   ....[8]....
        /*01a0*/ 	.word	0x00002540


	//   ....[9]....
        /*01a4*/ 	.word	0x000025b0


	//   ....[10]....
        /*01a8*/ 	.word	0x000025e0


	//   ....[11]....
        /*01ac*/ 	.word	0x00002620


	//   ....[12]....
        /*01b0*/ 	.word	0x00002630


	//   ....[13]....
        /*01b4*/ 	.word	0x000026c0


	//   ....[14]....
        /*01b8*/ 	.word	0x000026f0


	//   ....[15]....
        /*01bc*/ 	.word	0x00002710


	//   ....[16]....
        /*01c0*/ 	.word	0x00002720


	//   ....[17]....
        /*01c4*/ 	.word	0x000027c0


	//   ....[18]....
        /*01c8*/ 	.word	0x000027f0


	//   ....[19]....
        /*01cc*/ 	.word	0x00002800


	//   ....[20]....
        /*01d0*/ 	.word	0x00002810


	//   ....[21]....
        /*01d4*/ 	.word	0x00002930


	//   ....[22]....
        /*01d8*/ 	.word	0x00002970


	//   ....[23]....
        /*01dc*/ 	.word	0x000029b0


	//   ....[24]....
        /*01e0*/ 	.word	0x000029f0


	//   ....[25]....
        /*01e4*/ 	.word	0x00002b60


	//   ....[26]....
        /*01e8*/ 	.word	0x00002bb0


	//   ....[27]....
        /*01ec*/ 	.word	0x00002bf0


	//   ....[28]....
        /*01f0*/ 	.word	0x00002c00


	//   ....[29]....
        /*01f4*/ 	.word	0x00002c10


	//   ....[30]....
        /*01f8*/ 	.word	0x00002c20


	//   ....[31]....
        /*01fc*/ 	.word	0x00002c30


	//   ....[32]....
        /*0200*/ 	.word	0x00002c40


	//   ....[33]....
        /*0204*/ 	.word	0x00002c50


	//   ....[34]....
        /*0208*/ 	.word	0x00002c60


	//   ....[35]....
        /*020c*/ 	.word	0x00002d50


	//   ....[36]....
        /*0210*/ 	.word	0x00002d60


	//   ....[37]....
        /*0214*/ 	.word	0x00002d70


	//   ....[38]....
        /*0218*/ 	.word	0x00002d80


	//   ....[39]....
        /*021c*/ 	.word	0x00002e50


	//   ....[40]....
        /*0220*/ 	.word	0x00002e70


	//   ....[41]....
        /*0224*/ 	.word	0x00002e80


	//   ....[42]....
        /*0228*/ 	.word	0x00002e90


	//   ....[43]....
        /*022c*/ 	.word	0x00002f60


	//   ....[44]....
        /*0230*/ 	.word	0x00002f90


	//   ....[45]....
        /*0234*/ 	.word	0x00002fa0


	//   ....[46]....
        /*0238*/ 	.word	0x00002fb0


	//   ....[47]....
        /*023c*/ 	.word	0x00003080


	//   ....[48]....
        /*0240*/ 	.word	0x000030b0


	//   ....[49]....
        /*0244*/ 	.word	0x000030c0


	//   ....[50]....
        /*0248*/ 	.word	0x000030d0


	//   ....[51]....
        /*024c*/ 	.word	0x000031a0


	//   ....[52]....
        /*0250*/ 	.word	0x000031e0


	//   ....[53]....
        /*0254*/ 	.word	0x00003220


	//   ....[54]....
        /*0258*/ 	.word	0x00003250


	//   ....[55]....
        /*025c*/ 	.word	0x00003280


	//   ....[56]....
        /*0260*/ 	.word	0x000032c0


	//   ....[57]....
        /*0264*/ 	.word	0x00003360


	//   ....[58]....
        /*0268*/ 	.word	0x000033a0


	//   ....[59]....
        /*026c*/ 	.word	0x00003400


	//   ....[60]....
        /*0270*/ 	.word	0x00003460


	//   ....[61]....
        /*0274*/ 	.word	0x00004000


	//   ....[62]....
        /*0278*/ 	.word	0x00004040


	//   ....[63]....
        /*027c*/ 	.word	0x00004070


	//   ....[64]....
        /*0280*/ 	.word	0x00004090


	//   ....[65]....
        /*0284*/ 	.word	0x000040c0


	//   ....[66]....
        /*0288*/ 	.word	0x000040e0


	//   ....[67]....
        /*028c*/ 	.word	0x00004120


	//   ....[68]....
        /*0290*/ 	.word	0x00004160


	//   ....[69]....
        /*0294*/ 	.word	0x000041f0


	//   ....[70]....
        /*0298*/ 	.word	0x00004230


	//   ....[71]....
        /*029c*/ 	.word	0x00004680


	//   ....[72]....
        /*02a0*/ 	.word	0x00004860


	//   ....[73]....
        /*02a4*/ 	.word	0x00004b80


	//   ....[74]....
        /*02a8*/ 	.word	0x00004cb0


	//   ....[75]....
        /*02ac*/ 	.word	0x00004d00


	//   ....[76]....
        /*02b0*/ 	.word	0x00004d50


	//   ....[77]....
        /*02b4*/ 	.word	0x00004d80


	//   ....[78]....
        /*02b8*/ 	.word	0x00004da0


	//   ....[79]....
        /*02bc*/ 	.word	0x00004e70


	//   ....[80]....
        /*02c0*/ 	.word	0x00004eb0


	//   ....[81]....
        /*02c4*/ 	.word	0x00004f00


	//   ....[82]....
        /*02c8*/ 	.word	0x00004f30


	//   ....[83]....
        /*02cc*/ 	.word	0x00004f50


	//----- nvinfo : EIATTR_VRC_CTA_INIT_COUNT
	.align		4
.L_4061:
        /*02d0*/ 	.byte	0x02, 0x4a
	.zero		1
	.zero		1


	//----- nvinfo : EIATTR_EXIT_INSTR_OFFSETS
	.align		4
        /*02d4*/ 	.byte	0x04, 0x1c
        /*02d6*/ 	.short	(.L_4063 - .L_4062)


	//   ....[0]....
.L_4062:
        /*02d8*/ 	.word	0x00004ff0


	//   ....[1]....
        /*02dc*/ 	.word	0x00005160


	//----- nvinfo : EIATTR_MAX_THREADS
	.align		4
.L_4063:
        /*02e0*/ 	.byte	0x04, 0x05
        /*02e2*/ 	.short	(.L_4065 - .L_4064)
.L_4064:
        /*02e4*/ 	.word	0x00000020
        /*02e8*/ 	.word	0x00000001
        /*02ec*/ 	.word	0x00000001


	//----- nvinfo : EIATTR_CRS_STACK_SIZE
	.align		4
.L_4065:
        /*02f0*/ 	.byte	0x04, 0x1e
        /*02f2*/ 	.short	(.L_4067 - .L_4066)
.L_4066:
        /*02f4*/ 	.word	0x00000000


	//----- nvinfo : EIATTR_CBANK_PARAM_SIZE
	.align		4
.L_4067:
        /*02f8*/ 	.byte	0x03, 0x19
        /*02fa*/ 	.short	0x01f0


	//----- nvinfo : EIATTR_PARAM_CBANK
	.align		4
        /*02fc*/ 	.byte	0x04, 0x0a
        /*02fe*/ 	.short	(.L_4069 - .L_4068)
	.align		4
.L_4068:
        /*0300*/ 	.word	index@(.nv.constant0._Z25selective_scan_bwd_kernelI32Selective_Scan_bwd_kernel_traitsILi32ELi4ELb1ELb1ELb1ELb1ELb0EN3c104HalfENS1_7complexIfEEEEv12SSMParamsBwd)
        /*0304*/ 	.short	0x0380
        /*0306*/ 	.short	0x01f0


	//----- nvinfo : EIATTR_SW_WAR
	.align		4
.L_4069:
        /*0308*/ 	.byte	0x04, 0x36
        /*030a*/ 	.short	(.L_4071 - .L_4070)
.L_4070:
        /*030c*/ 	.word	0x00000008
.L_4071:


//--------------------- .nv.info._Z25selective_scan_bwd_kernelI32Selective_Scan_bwd_kernel_traitsILi32ELi4ELb1ELb1ELb1ELb1ELb1EN3c104HalfENS1_7complexIfEEEEv12SSMParamsBwd --------------------------
	.section	.nv.info._Z25selective_scan_bwd_kernelI32Selective_Scan_bwd_kernel_traitsILi32ELi4ELb1ELb1ELb1ELb1ELb1EN3c104HalfENS1_7complexIfEEEEv12SSMParamsBwd,"",@"SHT_CUDA_INFO"
	.sectionflags	@""
	.align	4


	//----- nvinfo : EIATTR_CUDA_API_VERSION
	.align		4
        /*0000*/ 	.byte	0x04, 0x37
        /*0002*/ 	.short	(.L_4073 - .L_4072)
.L_4072:
        /*0004*/ 	.word	0x00000082


	//----- nvinfo : EIATTR_KPARAM_INFO
	.align		4
.L_4073:
        /*0008*/ 	.byte	0x04, 0x17
        /*000a*/ 	.short	(.L_4075 - .L_4074)
.L_4074:
        /*000c*/ 	.word	0x00000000
        /*0010*/ 	.short	0x0000
        /*0012*/ 	.short	0x0000
        /*0014*/ 	.byte	0x00, 0xf0, 0xc1, 0x07


	//----- nvinfo : EIATTR_SPARSE_MMA_MASK
	.align		4
.L_4075:
        /*0018*/ 	.byte	0x03, 0x50
        /*001a*/ 	.short	0x0000


	//----- nvinfo : EIATTR_MAXREG_COUNT
	.align		4
        /*001c*/ 	.byte	0x03, 0x1b
        /*001e*/ 	.short	0x00ff


	//----- nvinfo : EIATTR_NUM_BARRIERS
	.align		4
        /*0020*/ 	.byte	0x02, 0x4c
        /*0022*/ 	.byte	0x01
	.zero		1


	//----- nvinfo : EIATTR_MERCURY_ISA_VERSION
	.align		4
        /*0024*/ 	.byte	0x03, 0x5f
        /*0026*/ 	.short	0x0101


	//----- nvinfo : EIATTR_COOP_GROUP_MASK_REGIDS
	.align		4
        /*0028*/ 	.byte	0x04, 0x29
        /*002a*/ 	.short	(.L_4077 - .L_4076)


	//   ....[0]....
.L_4076:
        /*002c*/ 	.word	0xffffffff


	//   ....[1]....
        /*0030*/ 	.word	0xffffffff


	//   ....[2]....
        /*0034*/ 	.word	0xffffffff


	//   ....[3]....
        /*0038*/ 	.word	0xffffffff


	//   ....[4]....
        /*003c*/ 	.word	0xffffffff


	//   ....[5]....
        /*0040*/ 	.word	0xffffffff


	//   ....[6]....
        /*0044*/ 	.word	0xffffffff


	//   ....[7]....
        /*0048*/ 	.word	0xffffffff


	//   ....[8]....
        /*004c*/ 	.word	0xffffffff


	//   ....[9]....
        /*0050*/ 	.word	0xffffffff


	//   ....[10]....
        /*0054*/ 	.word	0xffffffff


	//   ....[11]....
        /*0058*/ 	.word	0xffffffff


	//   ....[12]....
        /*005c*/ 	.word	0xffffffff


	//   ....[13]....
        /*0060*/ 	.word	0xffffffff


	//   ....[14]....
        /*0064*/ 	.word	0xffffffff


	//   ....[15]....
        /*0068*/ 	.word	0xffffffff


	//   ....[16]....
        /*006c*/ 	.word	0xffffffff


	//   ....[17]....
        /*0070*/ 	.word	0xffffffff


	//   ....[18]....
        /*0074*/ 	.word	0xffffffff


	//   ....[19]....
        /*0078*/ 	.word	0xffffffff


	//   ....[20]....
        /*007c*/ 	.word	0xffffffff


	//   ....[21]....
        /*0080*/ 	.word	0xffffffff


	//   ....[22]....
        /*0084*/ 	.word	0xffffffff


	//   ....[23]....
        /*0088*/ 	.word	0xffffffff


	//   ....[24]....
        /*008c*/ 	.word	0xffffffff


	//   ....[25]....
        /*0090*/ 	.word	0xffffffff


	//   ....[26]....
        /*0094*/ 	.word	0xffffffff


	//   ....[27]....
        /*0098*/ 	.word	0xffffffff


	//   ....[28]....
        /*009c*/ 	.word	0xffffffff


	//   ....[29]....
        /*00a0*/ 	.word	0xffffffff


	//   ....[30]....
        /*00a4*/ 	.word	0xffffffff


	//   ....[31]....
        /*00a8*/ 	.word	0xffffffff


	//   ....[32]....
        /*00ac*/ 	.word	0xffffffff


	//   ....[33]....
        /*00b0*/ 	.word	0xffffffff


	//   ....[34]....
        /*00b4*/ 	.word	0xffffffff


	//   ....[35]....
        /*00b8*/ 	.word	0xffffffff


	//   ....[36]....
        /*00bc*/ 	.word	0xffffffff


	//   ....[37]....
        /*00c0*/ 	.word	0xffffffff


	//   ....[38]....
        /*00c4*/ 	.word	0xffffffff


	//   ....[39]....
        /*00c8*/ 	.word	0xffffffff


	//   ....[40]....
        /*00cc*/ 	.word	0xffffffff


	//   ....[41]....
        /*00d0*/ 	.word	0xffffffff


	//   ....[42]....
        /*00d4*/ 	.word	0xffffffff


	//   ....[43]....
        /*00d8*/ 	.word	0xffffffff


	//   ....[44]....
        /*00dc*/ 	.word	0xffffffff


	//   ....[45]....
        /*00e0*/ 	.word	0xffffffff


	//   ....[46]....
        /*00e4*/ 	.word	0xffffffff


	//   ....[47]....
        /*00e8*/ 	.word	0xffffffff


	//   ....[48]....
        /*00ec*/ 	.word	0xffffffff


	//   ....[49]....
        /*00f0*/ 	.word	0xffffffff


	//   ....[50]....
        /*00f4*/ 	.word	0xffffffff


	//   ....[51]....
        /*00f8*/ 	.word	0xffffffff


	//   ....[52]....
        /*00fc*/ 	.word	0xffffffff


	//   ....[53]....
        /*0100*/ 	.word	0xffffffff


	//   ....[54]....
        /*0104*/ 	.word	0xffffffff


	//   ....[55]....
        /*0108*/ 	.word	0xffffffff


	//   ....[56]....
        /*010c*/ 	.word	0xffffffff


	//   ....[57]....
        /*0110*/ 	.word	0xffffffff


	//   ....[58]....
        /*0114*/ 	.word	0xffffffff


	//   ....[59]....
        /*0118*/ 	.word	0xffffffff


	//   ....[60]....
        /*011c*/ 	.word	0xffffffff


	//   ....[61]....
        /*0120*/ 	.word	0xffffffff


	//   ....[62]....
        /*0124*/ 	.word	0xffffffff


	//   ....[63]....
        /*0128*/ 	.word	0xffffffff


	//   ....[64]....
        /*012c*/ 	.word	0xffffffff


	//   ....[65]....
        /*0130*/ 	.word	0xffffffff


	//   ....[66]....
        /*0134*/ 	.word	0xffffffff


	//   ....[67]....
        /*0138*/ 	.word	0xffffffff


	//   ....[68]....
        /*013c*/ 	.word	0xffffffff


	//   ....[69]....
        /*0140*/ 	.word	0xffffffff


	//   ....[70]....
        /*0144*/ 	.word	0xffffffff


	//   ....[71]....
        /*0148*/ 	.word	0xffffffff


	//   ....[72]....
        /*014c*/ 	.word	0xffffffff


	//   ....[73]....
        /*0150*/ 	.word	0xffffffff


	//   ....[74]....
        /*0154*/ 	.word	0xffffffff


	//   ....[75]....
        /*0158*/ 	.word	0xffffffff


	//   ....[76]....
        /*015c*/ 	.word	0xffffffff


	//   ....[77]....
        /*0160*/ 	.word	0xffffffff


	//   ....[78]....
        /*0164*/ 	.word	0xffffffff


	//   ....[79]....
        /*0168*/ 	.word	0xffffffff


	//   ....[80]....
        /*016c*/ 	.word	0xffffffff


	//   ....[81]....
        /*0170*/ 	.word	0xffffffff


	//   ....[82]....
        /*0174*/ 	.word	0xffffffff


	//   ....[83]....
        /*0178*/ 	.word	0xffffffff


	//   ....[84]....
        /*017c*/ 	.word	0xffffffff


	//   ....[85]....
        /*0180*/ 	.word	0xffffffff


	//   ....[86]....
        /*0184*/ 	.word	0xffffffff


	//   ....[87]....
        /*0188*/ 	.word	0xffffffff


	//----- nvinfo : EIATTR_COOP_GROUP_INSTR_OFFSETS
	.align		4
.L_4077:
        /*018c*/ 	.byte	0x04, 0x28
        /*018e*/ 	.short	(.L_4079 - .L_4078)


	//   ....[0]....
.L_4078:
        /*0190*/ 	.word	0x00000da0


	//   ....[1]....
        /*0194*/ 	.word	0x00000df0


	//   ....[2]....
        /*0198*/ 	.word	0x00000f10


	//   ....[3]....
        /*019c*/ 	.word	0x00001920


	//   ....[4]....
        /*01a0*/ 	.word	0x00001ac0


	//   ....[5]....
        /*01a4*/ 	.word	0x00001e70


	//   ....[6]....
        /*01a8*/ 	.word	0x00002000


	//   ....[7]....
        /*01ac*/ 	.word	0x00002520


	//   ....[8]....
        /*01b0*/ 	.word	0x00002850


	//   ....[9]....
        /*01b4*/ 	.word	0x00002da0


	//   ....[10]....
        /*01b8*/ 	.word	0x00002de0


	//   ....[11]....
        /*01bc*/ 	.word	0x00002e20


	//   ....[12]....
        /*01c0*/ 	.word	0x00002e30


	//   ....[13]....
        /*01c4*/ 	.word	0x00002ef0


	//   ....[14]....
        /*01c8*/ 	.word	0x00002f00


	//   ....[15]....
        /*01cc*/ 	.word	0x00002f10


	//   ....[16]....
        /*01d0*/ 	.word	0x00002f20


	//   ....[17]....
        /*01d4*/ 	.word	0x00002fb0


	//   ....[18]....
        /*01d8*/ 	.word	0x00002ff0


	//   ....[19]....
        /*01dc*/ 	.word	0x00003000


	//   ....[20]....
        /*01e0*/ 	.word	0x00003010


	//   ....[21]....
        /*01e4*/ 	.word	0x000030b0


	//   ....[22]....
        /*01e8*/ 	.word	0x000030e0


	//   ....[23]....
        /*01ec*/ 	.word	0x000030f0


	//   ....[24]....
        /*01f0*/ 	.word	0x00003100


	//   ....[25]....
        /*01f4*/ 	.word	0x00003220


	//   ....[26]....
        /*01f8*/ 	.word	0x00003260


	//   ....[27]....
        /*01fc*/ 	.word	0x000032a0


	//   ....[28]....
        /*0200*/ 	.word	0x000032e0


	//   ....[29]....
        /*0204*/ 	.word	0x00003400


	//   ....[30]....
        /*0208*/ 	.word	0x000034b0


	//   ....[31]....
        /*020c*/ 	.word	0x000034e0


	//   ....[32]....
        /*0210*/ 	.word	0x000034f0


	//   ....[33]....
        /*0214*/ 	.word	0x00003500


	//   ....[34]....
        /*0218*/ 	.word	0x00003510


	//   ....[35]....
        /*021c*/ 	.word	0x00003520


	//   ....[36]....
        /*0220*/ 	.word	0x00003530


	//   ....[37]....
        /*0224*/ 	.word	0x00003540


	//   ....[38]....
        /*0228*/ 	.word	0x00003550


	//   ....[39]....
        /*022c*/ 	.word	0x00003640


	//   ....[40]....
        /*0230*/ 	.word	0x00003650


	//   ....[41]....
        /*0234*/ 	.word	0x00003660


	//   ....[42]....
        /*0238*/ 	.word	0x00003670


	//   ....[43]....
        /*023c*/ 	.word	0x00003740


	//   ....[44]....
        /*0240*/ 	.word	0x00003760


	//   ....[45]....
        /*0244*/ 	.word	0x00003770


	//   ....[46]....
        /*0248*/ 	.word	0x00003780


	//   ....[47]....
        /*024c*/ 	.word	0x00003850


	//   ....[48]....
        /*0250*/ 	.word	0x00003880


	//   ....[49]....
        /*0254*/ 	.word	0x00003890


	//   ....[50]....
        /*0258*/ 	.word	0x000038a0


	//   ....[51]....
        /*025c*/ 	.word	0x00003970


	//   ....[52]....
        /*0260*/ 	.word	0x000039a0


	//   ....[53]....
        /*0264*/ 	.word	0x000039b0


	//   ....[54]....
        /*0268*/ 	.word	0x000039c0


	//   ....[55]....
        /*026c*/ 	.word	0x00003aa0


	//   ....[56]....
        /*0270*/ 	.word	0x00003ae0


	//   ....[57]....
        /*0274*/ 	.word	0x00003b20


	//   ....[58]....
        /*0278*/ 	.word	0x00003b40


	//   ....[59]....
        /*027c*/ 	.word	0x00003b80


	//   ....[60]....
        /*0280*/ 	.word	0x00003bc0


	//   ....[61]....
        /*0284*/ 	.word	0x00003c60


	//   ....[62]....
        /*0288*/ 	.word	0x00003c90


	//   ....[63]....
        /*028c*/ 	.word	0x00003ce0


	//   ....[64]....
        /*0290*/ 	.word	0x00003d10


	//   ....[65]....
        /*0294*/ 	.word	0x000048f0


	//   ....[66]....
        /*0298*/ 	.word	0x00004930


	//   ....[67]....
        /*029c*/ 	.word	0x00004970


	//   ....[68]....
        /*02a0*/ 	.word	0x00004990


	//   ....[69]....
        /*02a4*/ 	.word	0x000049c0


	//   ....[70]....
        /*02a8*/ 	.word	0x000049e0


	//   ....[71]....
        /*02ac*/ 	.word	0x00004a10


	//   ....[72]....
        /*02b0*/ 	.word	0x00004a40


	//   ....[73]....
        /*02b4*/ 	.word	0x00004af0


	//   ....[74]....
        /*02b8*/ 	.word	0x00004b30


	//   ....[75]....
        /*02bc*/ 	.word	0x00004f60


	//   ....[76]....
        /*02c0*/ 	.word	0x00005160


	//   ....[77]....
        /*02c4*/ 	.word	0x00005460


	//   ....[78]....
        /*02c8*/ 	.word	0x00005590


	//   ....[79]....
        /*02cc*/ 	.word	0x000055e0


	//   ....[80]....
        /*02d0*/ 	.word	0x00005630


	//   ....[81]....
        /*02d4*/ 	.word	0x00005660


	//   ....[82]....
        /*02d8*/ 	.word	0x00005680


	//   ....[83]....
        /*02dc*/ 	.word	0x00005750


	//   ....[84]....
        /*02e0*/ 	.word	0x00005790


	//   ....[85]....
        /*02e4*/ 	.word	0x000057e0


	//   ....[86]....
        /*02e8*/ 	.word	0x00005810


	//   ....[87]....
        /*02ec*/ 	.word	0x00005830


	//----- nvinfo : EIATTR_VRC_CTA_INIT_COUNT
	.align		4
.L_4079:
        /*02f0*/ 	.byte	0x02, 0x4a
	.zero		1
	.zero		1


	//----- nvinfo : EIATTR_EXIT_INSTR_OFFSETS
	.align		4
        /*02f4*/ 	.byte	0x04, 0x1c
        /*02f6*/ 	.short	(.L_4081 - .L_4080)


	//   ....[0]....
.L_4080:
        /*02f8*/ 	.word	0x000058d0


	//   ....[1]....
        /*02fc*/ 	.word	0x00005a40


	//----- nvinfo : EIATTR_MAX_THREADS
	.align		4
.L_4081:
        /*0300*/ 	.byte	0x04, 0x05
        /*0302*/ 	.short	(.L_4083 - .L_4082)
.L_4082:
        /*0304*/ 	.word	0x00000020
        /*0308*/ 	.word	0x00000001
        /*030c*/ 	.word	0x00000001


	//----- nvinfo : EIATTR_CRS_STACK_SIZE
	.align		4
.L_4083:
        /*0310*/ 	.byte	0x04, 0x1e
        /*0312*/ 	.short	(.L_4085 - .L_4084)
.L_4084:
        /*0314*/ 	.word	0x00000000


	//----- nvinfo : EIATTR_CBANK_PARAM_SIZE
	.align		4
.L_4085:
        /*0318*/ 	.byte	0x03, 0x19
        /*031a*/ 	.short	0x01f0


	//----- nvinfo : EIATTR_PARAM_CBANK
	.align		4
        /*031c*/ 	.byte	0x04, 0x0a
        /*031e*/ 	.short	(.L_4087 - .L_4086)
	.align		4
.L_4086:
        /*0320*/ 	.word	index@(.nv.constant0._Z25selective_scan_bwd_kernelI32Selective_Scan_bwd_kernel_traitsILi32ELi4ELb1ELb1ELb1ELb1ELb1EN3c104HalfENS1_7complexIfEEEEv12SSMParamsBwd)
        /*0324*/ 	.short	0x0380
        /*0326*/ 	.short	0x01f0


	//----- nvinfo : EIATTR_SW_WAR
	.align		4
.L_4087:
        /*0328*/ 	.byte	0x04, 0x36
        /*032a*/ 	.short	(.L_4089 - .L_4088)
.L_4088:
        /*032c*/ 	.word	0x00000008
.L_4089:


//--------------------- .nv.callgraph             --------------------------
	.section	.nv.callgraph,"",@"SHT_CUDA_CALLGRAPH"
	.align	4
	.sectionentsize	8
	.align		4
        /*0000*/ 	.word	0x00000000
	.align		4
        /*0004*/ 	.word	0xffffffff
	.align		4
        /*0008*/ 	.word	0x00000000
	.align		4
        /*000c*/ 	.word	0xfffffffe
	.align		4
        /*0010*/ 	.word	0x00000000
	.align		4
        /*0014*/ 	.word	0xfffffffd
	.align		4
        /*0018*/ 	.word	0x00000000
	.align		4
        /*001c*/ 	.word	0xfffffffc


//--------------------- .nv.constant4             --------------------------
	.section	.nv.constant4,"a",@progbits
	.align	8
	.align		8
.nv.constant4:
        /*0000*/ 	.dword	_ZN70_INTERNAL_a20d9429_34_selective_scan_bwd_fp16_complex_cu_4ac64e5f_35584cuda3std3__45__cpo5beginE
	.align		8
        /*0008*/ 	.dword	_ZN70_INTERNAL_a20d9429_34_selective_scan_bwd_fp16_complex_cu_4ac64e5f_35584cuda3std3__45__cpo3endE
	.align		8
        /*0010*/ 	.dword	_ZN70_INTERNAL_a20d9429_34_selective_scan_bwd_fp16_complex_cu_4ac64e5f_35584cuda3std3__45__cpo6cbeginE
	.align		8
        /*0018*/ 	.dword	_ZN70_INTERNAL_a20d9429_34_selective_scan_bwd_fp16_complex_cu_4ac64e5f_35584cuda3std3__45__cpo4cendE
	.align		8
        /*0020*/ 	.dword	_ZN70_INTERNAL_a20d9429_34_selective_scan_bwd_fp16_complex_cu_4ac64e5f_35584cuda3std3__45__cpo6rbeginE
	.align		8
        /*0028*/ 	.dword	_ZN70_INTERNAL_a20d9429_34_selective_scan_bwd_fp16_complex_cu_4ac64e5f_35584cuda3std3__45__cpo4rendE
	.align		8
        /*0030*/ 	.dword	_ZN70_INTERNAL_a20d9429_34_selective_scan_bwd_fp16_complex_cu_4ac64e5f_35584cuda3std3__45__cpo7crbeginE
	.align		8
        /*0038*/ 	.dword	_ZN70_INTERNAL_a20d9429_34_selective_scan_bwd_fp16_complex_cu_4ac64e5f_35584cuda3std3__45__cpo5crendE
	.align		8
        /*0040*/ 	.dword	_ZN70_INTERNAL_a20d9429_34_selective_scan_bwd_fp16_complex_cu_4ac64e5f_35584cuda3std3__472_GLOBAL__N__a20d9429_34_selective_scan_bwd_fp16_complex_cu_4ac64e5f_35586ignoreE
	.align		8
        /*0048*/ 	.dword	_ZN70_INTERNAL_a20d9429_34_selective_scan_bwd_fp16_complex_cu_4ac64e5f_35584cuda3std3__419piecewise_constructE
	.align		8
        /*0050*/ 	.dword	_ZN70_INTERNAL_a20d9429_34_selective_scan_bwd_fp16_complex_cu_4ac64e5f_35584cuda3std3__48in_placeE
	.align		8
        /*0058*/ 	.dword	_ZN70_INTERNAL_a20d9429_34_selective_scan_bwd_fp16_complex_cu_4ac64e5f_35584cuda3std3__420unreachable_sentinelE
	.align		8
        /*0060*/ 	.dword	_ZN70_INTERNAL_a20d9429_34_selective_scan_bwd_fp16_complex_cu_4ac64e5f_35584cuda3std6ranges3__45__cpo4swapE
	.align		8
        /*0068*/ 	.dword	_ZN70_INTERNAL_a20d9429_34_selective_scan_bwd_fp16_complex_cu_4ac64e5f_35584cuda3std6ranges3__45__cpo9iter_moveE
	.align		8
        /*0070*/ 	.dword	_ZN70_INTERNAL_a20d9429_34_selective_scan_bwd_fp16_complex_cu_4ac64e5f_35584cuda3std6ranges3__45__cpo5beginE
	.align		8
        /*0078*/ 	.dword	_ZN70_INTERNAL_a20d9429_34_selective_scan_bwd_fp16_complex_cu_4ac64e5f_35584cuda3std6ranges3__45__cpo3endE
	.align		8
        /*0080*/ 	.dword	_ZN70_INTERNAL_a20d9429_34_selective_scan_bwd_fp16_complex_cu_4ac64e5f_35584cuda3std6ranges3__45__cpo6cbeginE
	.align		8
        /*0088*/ 	.dword	_ZN70_INTERNAL_a20d9429_34_selective_scan_bwd_fp16_complex_cu_4ac64e5f_35584cuda3std6ranges3__45__cpo4cendE
	.align		8
        /*0090*/ 	.dword	_ZN70_INTERNAL_a20d9429_34_selective_scan_bwd_fp16_complex_cu_4ac64e5f_35584cuda3std6ranges3__45__cpo7advanceE
	.align		8
        /*0098*/ 	.dword	_ZN70_INTERNAL_a20d9429_34_selective_scan_bwd_fp16_complex_cu_4ac64e5f_35584cuda3std6ranges3__45__cpo9iter_swapE
	.align		8
        /*00a0*/ 	.dword	_ZN70_INTERNAL_a20d9429_34_selective_scan_bwd_fp16_complex_cu_4ac64e5f_35584cuda3std6ranges3__45__cpo4nextE
	.align		8
        /*00a8*/ 	.dword	_ZN70_INTERNAL_a20d9429_34_selective_scan_bwd_fp16_complex_cu_4ac64e5f_35584cuda3std6ranges3__45__cpo4prevE
	.align		8
        /*00b0*/ 	.dword	_ZN70_INTERNAL_a20d9429_34_selective_scan_bwd_fp16_complex_cu_4ac64e5f_35584cuda3std6ranges3__45__cpo4dataE
	.align		8
        /*00b8*/ 	.dword	_ZN70_INTERNAL_a20d9429_34_selective_scan_bwd_fp16_complex_cu_4ac64e5f_35584cuda3std6ranges3__45__cpo5cdataE
	.align		8
        /*00c0*/ 	.dword	_ZN70_INTERNAL_a20d9429_34_selective_scan_bwd_fp16_complex_cu_4ac64e5f_35584cuda3std6ranges3__45__cpo4sizeE
	.align		8
        /*00c8*/ 	.dword	_ZN70_INTERNAL_a20d9429_34_selective_scan_bwd_fp16_complex_cu_4ac64e5f_35584cuda3std6ranges3__45__cpo5ssizeE
	.align		8
        /*00d0*/ 	.dword	_ZN70_INTERNAL_a20d9429_34_selective_scan_bwd_fp16_complex_cu_4ac64e5f_35584cuda3std6ranges3__45__cpo8distanceE
	.align		8
        /*00d8*/ 	.dword	_ZN70_INTERNAL_a20d9429_34_selective_scan_bwd_fp16_complex_cu_4ac64e5f_35586thrust24THRUST_300001_SM_1000_NS6system6detail10sequential3seqE


//--------------------- .text._Z25selective_scan_bwd_kernelI32Selective_Scan_bwd_kernel_traitsILi128ELi16ELb0ELb0ELb0ELb0ELb0EN3c104HalfENS1_7complexIfEEEEv12SSMParamsBwd --------------------------
	.section	.text._Z25selective_scan_bwd_kernelI32Selective_Scan_bwd_kernel_traitsILi128ELi16ELb0ELb0ELb0ELb0ELb0EN3c104HalfENS1_7complexIfEEEEv12SSMParamsBwd,"ax",@progbits
	.align	128
        .global         _Z25selective_scan_bwd_kernelI32Selective_Scan_bwd_kernel_traitsILi128ELi16ELb0ELb0ELb0ELb0ELb0EN3c104HalfENS1_7complexIfEEEEv12SSMParamsBwd
        .type           _Z25selective_scan_bwd_kernelI32Selective_Scan_bwd_kernel_traitsILi128ELi16ELb0ELb0ELb0ELb0ELb0EN3c104HalfENS1_7complexIfEEEEv12SSMParamsBwd,@function
        .size           _Z25selective_scan_bwd_kernelI32Selective_Scan_bwd_kernel_traitsILi128ELi16ELb0ELb0ELb0ELb0ELb0EN3c104HalfENS1_7complexIfEEEEv12SSMParamsBwd,(.L_x_18663 - _Z25selective_scan_bwd_kernelI32Selective_Scan_bwd_kernel_traitsILi128ELi16ELb0ELb0ELb0ELb0ELb0EN3c104HalfENS1_7complexIfEEEEv12SSMParamsBwd)
        .other          _Z25selective_scan_bwd_kernelI32Selective_Scan_bwd_kernel_traitsILi128ELi16ELb0ELb0ELb0ELb0ELb0EN3c104HalfENS1_7complexIfEEEEv12SSMParamsBwd,@"STO_CUDA_ENTRY STV_DEFAULT"
_Z25selective_scan_bwd_kernelI32Selective_Scan_bwd_kernel_traitsILi128ELi16ELb0ELb0ELb0ELb0ELb0EN3c104HalfENS1_7complexIfEEEEv12SSMParamsBwd:
.text._Z25selective_scan_bwd_kernelI32Selective_Scan_bwd_kernel_traitsILi128ELi16ELb0ELb0ELb0ELb0ELb0EN3c104HalfENS1_7complexIfEEEEv12SSMParamsBwd:
[----:B------:R-:W-:Y:S01]  /*0000*/  LDC R1, c[0x0][0x37c] ;  /* 0x0000df00ff017b82 */ /* 0x000fe20000000800 */
[----:B------:R-:W0:Y:S07]  /*0010*/  LDCU.64 UR4, c[0x0][0x458] ;  /* 0x00008b00ff0477ac */ /* 0x000e2e0008000a00 */
[----:B------:R-:W1:Y:S01]  /*0020*/  S2UR UR8, SR_CTAID.Y ;  /* 0x00000000000879c3 */ /* 0x000e620000002600 */
[----:B------:R-:W2:Y:S01]  /*0030*/  LDCU.64 UR6, c[0x0][0x470] ;  /* 0x00008e00ff0677ac */ /* 0x000ea20008000a00 */
[----:B------:R-:W3:Y:S06]  /*0040*/  LDCU.64 UR30, c[0x0][0x358] ;  /* 0x00006b00ff1e77ac */ /* 0x000eec0008000a00 */
[----:B------:R-:W4:Y:S01]  /*0050*/  S2UR UR9, SR_CTAID.X ;  /* 0x00000000000979c3 */ /* 0x000f220000002500 */
[----:B------:R-:W4:Y:S01]  /*0060*/  LDCU.128 UR12, c[0x0][0x3f0] ;  /* 0x00007e00ff0c77ac */ /* 0x000f220008000c00 */
[----:B------:R-:W5:Y:S01]  /*0070*/  LDCU.64 UR22, c[0x0][0x498] ;  /* 0x00009300ff1677ac */ /* 0x000f620008000a00 */
[----:B0-----:R-:W-:-:S02]  /*0080*/  UISETP.NE.U32.AND UP0, UPT, UR4, URZ, UPT ;  /* 0x000000ff0400728c */ /* 0x001fc4000bf05070 */
[----:B--2---:R-:W-:Y:S02]  /*0090*/  UISETP.NE.U32.AND UP1, UPT, UR6, URZ, UPT ;  /* 0x000000ff0600728c */ /* 0x004fe4000bf25070 */
[----:B------:R-:W-:Y:S02]  /*00a0*/  UISETP.NE.AND.EX UP0, UPT, UR5, URZ, UPT, UP0 ;  /* 0x000000ff0500728c */ /* 0x000fe4000bf05300 */
[----:B------:R-:W-:Y:S01]  /*00b0*/  UISETP.NE.AND.EX UP1, UPT, UR7, URZ, UPT, UP1 ;  /* 0x000000ff0700728c */ /* 0x000fe2000bf25310 */
[----:B------:R-:W0:Y:S03]  /*00c0*/  LDCU.128 UR16, c[0x0][0x400] ;  /* 0x00008000ff1077ac */ /* 0x000e260008000c00 */
[----:B------:R-:W-:Y:S02]  /*00d0*/  PLOP3.LUT P0, PT, PT, PT, UP0, 0x80, 0x8 ;  /* 0x000000000008781c */ /* 0x000fe40003f0f008 */
[----:B------:R-:W-:Y:S01]  /*00e0*/  PLOP3.LUT P1, PT, PT, PT, UP1, 0x80, 0x8 ;  /* 0x000000000008781c */ /* 0x000fe20003f2f018 */
[----:B------:R-:W2:Y:S02]  /*00f0*/  LDCU UR28, c[0x0][0x394] ;  /* 0x00007280ff1c77ac */ /* 0x000ea40008000800 */
[----:B-1----:R-:W-:-:S02]  /*0100*/  @UP0 ULEA UR4, UP2, UR8, UR4, 0x2 ;  /* 0x0000000408040291 */ /* 0x002fc4000f8410ff */
[----:B------:R-:W-:Y:S02]  /*0110*/  @UP1 ULEA UR6, UP3, UR8, UR6, 0x2 ;  /* 0x0000000608061291 */ /* 0x000fe4000f8610ff */
[----:B------:R-:W-:Y:S02]  /*0120*/  @UP0 ULEA.HI.X UR5, UR8, UR5, URZ, 0x2, UP2 ;  /* 0x0000000508050291 */ /* 0x000fe400090f14ff */
[----:B------:R-:W-:Y:S01]  /*0130*/  @UP1 ULEA.HI.X UR7, UR8, UR7, URZ, 0x2, UP3 ;  /* 0x0000000708071291 */ /* 0x000fe200098f14ff */
[----:B------:R-:W-:Y:S01]  /*0140*/  MOV R2, UR4 ;  /* 0x0000000400027c02 */ /* 0x000fe20008000f00 */
[----:B------:R-:W1:Y:S01]  /*0150*/  LDCU.64 UR26, c[0x0][0x528] ;  /* 0x0000a500ff1a77ac */ /* 0x000e620008000a00 */
[----:B------:R-:W-:Y:S02]  /*0160*/  MOV R4, UR6 ;  /* 0x0000000600047c02 */ /* 0x000fe40008000f00 */
[----:B------:R-:W-:Y:S02]  /*0170*/  MOV R3, UR5 ;  /* 0x0000000500037c02 */ /* 0x000fe40008000f00 */
[----:B------:R-:W-:-:S03]  /*0180*/  MOV R5, UR7 ;  /* 0x0000000700057c02 */ /* 0x000fc60008000f00 */
[----:B---3--:R-:W3:Y:S01]  /*0190*/  @P0 LDG.E R2, desc[UR30][R2.64] ;  /* 0x0000001e02020981 */ /* 0x008ee2000c1e1900 */
[----:B------:R-:W2:Y:S03]  /*01a0*/  LDCU.64 UR6, c[0x0][0x480] ;  /* 0x00009000ff0677ac */ /* 0x000ea60008000a00 */
[----:B------:R-:W3:Y:S01]  /*01b0*/  @P1 LDG.E R4, desc[UR30][R4.64] ;  /* 0x0000001e04041981 */ /* 0x000ee2000c1e1900 */
[----:B----4-:R-:W-:Y:S01]  /*01c0*/  UIMAD.WIDE.U32 UR4, UR9, UR12, URZ ;  /* 0x0000000c090472a5 */ /* 0x010fe2000f8e00ff */
[----:B------:R-:W-:Y:S01]  /*01d0*/  HFMA2 R174, -RZ, RZ, 0, 0 ;  /* 0x00000000ffae7431 */ /* 0x000fe200000001ff */
[----:B------:R-:W-:Y:S01]  /*01e0*/  UIMAD UR20, UR8, UR15, URZ ;  /* 0x0000000f081472a4 */ /* 0x000fe2000f8e02ff */
[----:B------:R-:W-:Y:S01]  /*01f0*/  MOV R173, RZ ;  /* 0x000000ff00ad7202 */ /* 0x000fe20000000f00 */
[----:B------:R-:W-:Y:S02]  /*0200*/  UIMAD UR5, UR9, UR13, UR5 ;  /* 0x0000000d090572a4 */ /* 0x000fe4000f8e0205 */
[----:B0-----:R-:W-:-:S02]  /*0210*/  UIMAD.WIDE.U32 UR12, UR9, UR16, URZ ;  /* 0x00000010090c72a5 */ /* 0x001fc4000f8e00ff */
[----:B------:R-:W-:Y:S02]  /*0220*/  UIMAD.WIDE.U32 UR10, UR8, UR14, UR4 ;  /* 0x0000000e080a72a5 */ /* 0x000fe4000f8e0004 */
[----:B-----5:R-:W-:Y:S02]  /*0230*/  UIMAD.WIDE.U32 UR14, UR9, UR22, URZ ;  /* 0x00000016090e72a5 */ /* 0x020fe4000f8e00ff */
[----:B------:R-:W-:Y:S02]  /*0240*/  UIMAD UR13, UR9, UR17, UR13 ;  /* 0x00000011090d72a4 */ /* 0x000fe4000f8e020d */
[----:B--2---:R-:W-:Y:S02]  /*0250*/  UISETP.NE.U32.AND UP0, UPT, UR6, URZ, UPT ;  /* 0x000000ff0600728c */ /* 0x004fe4000bf05070 */
[----:B------:R-:W-:Y:S02]  /*0260*/  UIMAD UR15, UR9, UR23, UR15 ;  /* 0x00000017090f72a4 */ /* 0x000fe4000f8e020f */
[----:B------:R-:W-:Y:S01]  /*0270*/  UISETP.NE.AND.EX UP0, UPT, UR7, URZ, UPT, UP0 ;  /* 0x000000ff0700728c */ /* 0x000fe2000bf05300 */
[----:B------:R-:W0:Y:S01]  /*0280*/  LDCU.128 UR4, c[0x0][0x460] ;  /* 0x00008c00ff0477ac */ /* 0x000e220008000c00 */
[----:B------:R-:W2:Y:S01]  /*0290*/  LDCU.64 UR22, c[0x0][0x4a0] ;  /* 0x00009400ff1677ac */ /* 0x000ea20008000a00 */
[----:B------:R-:W-:-:S08]  /*02a0*/  ULEA UR16, UR28, 0xfffff800, 0xb ;  /* 0xfffff8001c107891 */ /* 0x000fd0000f8e58ff */
[----:B------:R-:W4:Y:S01]  /*02b0*/  @UP0 LDCU UR24, c[0x0][0x384] ;  /* 0x00007080ff1807ac */ /* 0x000f220008000800 */
[----:B------:R-:W-:Y:S02]  /*02c0*/  UIMAD UR21, UR8, UR19, URZ ;  /* 0x00000013081572a4 */ /* 0x000fe4000f8e02ff */
[----:B------:R-:W-:Y:S02]  /*02d0*/  UIMAD.WIDE.U32 UR12, UR8, UR18, UR12 ;  /* 0x00000012080c72a5 */ /* 0x000fe4000f8e000c */
[----:B------:R-:W-:Y:S02]  /*02e0*/  UIADD3 UR19, UP1, UPT, UR16, UR10, URZ ;  /* 0x0000000a10137290 */ /* 0x000fe4000ff3e0ff */
[----:B------:R-:W-:Y:S02]  /*02f0*/  USHF.R.S32.HI UR17, URZ, 0x1f, UR16 ;  /* 0x0000001fff117899 */ /* 0x000fe40008011410 */
[----:B------:R-:W-:Y:S01]  /*0300*/  UIADD3 UR10, UP3, UPT, UR16, UR12, URZ ;  /* 0x0000000c100a7290 */ /* 0x000fe2000ff7e0ff */
[----:B------:R-:W5:Y:S01]  /*0310*/  @UP0 LDCU UR25, c[0x0][0x38c] ;  /* 0x00007180ff1907ac */ /* 0x000f620008000800 */
[----:B0-----:R-:W-:-:S02]  /*0320*/  ULEA UR18, UP2, UR19, UR4, 0x1 ;  /* 0x0000000413127291 */ /* 0x001fc4000f8408ff */
[----:B------:R-:W-:Y:S02]  /*0330*/  UIADD3.X UR4, UPT, UPT, UR17, UR11, UR20, UP1, !UPT ;  /* 0x0000000b11047290 */ /* 0x000fe40008ffe414 */
[----:B------:R-:W-:Y:S01]  /*0340*/  UIADD3.X UR11, UPT, UPT, UR17, UR13, UR21, UP3, !UPT ;  /* 0x0000000d110b7290 */ /* 0x000fe20009ffe415 */
[----:B------:R-:W0:Y:S01]  /*0350*/  @UP0 LDCU.64 UR20, c[0x0][0x480] ;  /* 0x00009000ff1407ac */ /* 0x000e220008000a00 */
[----:B------:R-:W-:Y:S02]  /*0360*/  ULEA UR12, UP4, UR10, UR6, 0x1 ;  /* 0x000000060a0c7291 */ /* 0x000fe4000f8808ff */
[----:B------:R-:W-:Y:S02]  /*0370*/  ULEA.HI.X UR13, UR19, UR5, UR4, 0x1, UP2 ;  /* 0x00000005130d7291 */ /* 0x000fe400090f0c04 */
[----:B--2---:R-:W-:Y:S02]  /*0380*/  UIMAD.WIDE.U32 UR4, UR8, UR22, UR14 ;  /* 0x00000016080472a5 */ /* 0x004fe4000f8e000e */
[----:B------:R-:W-:-:S02]  /*0390*/  ULEA.HI.X UR11, UR10, UR7, UR11, 0x1, UP4 ;  /* 0x000000070a0b7291 */ /* 0x000fc4000a0f0c0b */
[----:B------:R-:W-:Y:S02]  /*03a0*/  UIMAD UR10, UR8, UR23, URZ ;  /* 0x00000017080a72a4 */ /* 0x000fe4000f8e02ff */
[----:B----4-:R-:W-:Y:S02]  /*03b0*/  @UP0 UIMAD UR9, UR9, UR24, UR8 ;  /* 0x00000018090902a4 */ /* 0x010fe4000f8e0208 */
[----:B------:R-:W-:Y:S02]  /*03c0*/  UIADD3 UR16, UP1, UPT, UR16, UR4, URZ ;  /* 0x0000000410107290 */ /* 0x000fe4000ff3e0ff */
[----:B------:R-:W-:Y:S02]  /*03d0*/  @UP0 UIMAD UR9, UR9, UR28, URZ ;  /* 0x0000001c090902a4 */ /* 0x000fe4000f8e02ff */
[----:B------:R-:W-:Y:S02]  /*03e0*/  UIADD3.X UR4, UPT, UPT, UR17, UR5, UR10, UP1, !UPT ;  /* 0x0000000511047290 */ /* 0x000fe40008ffe40a */
[----:B-1----:R-:W-:-:S02]  /*03f0*/  ULEA UR10, UP1, UR16, UR26, 0x1 ;  /* 0x0000001a100a7291 */ /* 0x002fc4000f8208ff */
[----:B-----5:R-:W-:Y:S02]  /*0400*/  @UP0 UIMAD UR9, UR9, UR25, URZ ;  /* 0x00000019090902a4 */ /* 0x020fe4000f8e02ff */
[----:B------:R-:W-:Y:S01]  /*0410*/  ULEA.HI.X UR16, UR16, UR27, UR4, 0x1, UP1 ;  /* 0x0000001b10107291 */ /* 0x000fe200088f0c04 */
[----:B------:R-:W-:Y:S02]  /*0420*/  UMOV UR5, URZ ;  /* 0x000000ff00057c82 */ /* 0x000fe40008000000 */
[----:B------:R-:W-:Y:S01]  /*0430*/  UMOV UR4, URZ ;  /* 0x000000ff00047c82 */ /* 0x000fe20008000000 */
[----:B0-----:R-:W-:Y:S02]  /*0440*/  @UP0 UIMAD.WIDE UR4, UR9, 0x10, UR20 ;  /* 0x00000010090408a5 */ /* 0x001fe4000f8e0214 */
[----:B------:R-:W-:Y:S01]  /*0450*/  UISETP.GE.AND UP0, UPT, UR28, 0x1, UPT ;  /* 0x000000011c00788c */ /* 0x000fe2000bf06270 */
[----:B------:R-:W-:Y:S01]  /*0460*/  UMOV UR7, URZ ;  /* 0x000000ff00077c82 */ /* 0x000fe20008000000 */
[----:B------:R-:W-:Y:S01]  /*0470*/  UMOV UR6, URZ ;  /* 0x000000ff00067c82 */ /* 0x000fe20008000000 */
[----:B---3--:R-:W-:-:S02]  /*0480*/  @P0 R2UR UR7, R2 ;  /* 0x00000000020702ca */ /* 0x008fc400000e0000 */
[----:B------:R-:W-:-:S04]  /*0490*/  @P1 R2UR UR6, R4 ;  /* 0x00000000040612ca */ /* 0x000fc800000e0000 */
[----:B------:R-:W-:Y:S11]  /*04a0*/  BRA.U !UP0, `(.L_x_0) ;  /* 0x00000091085c7547 */ /* 0x000ff6000b800000 */
[----:B------:R-:W0:Y:S01]  /*04b0*/  S2R R172, SR_TID.X ;  /* 0x0000000000ac7919 */ /* 0x000e220000002100 */
[----:B------:R-:W-:Y:S01]  /*04c0*/  MOV R173, RZ ;  /* 0x000000ff00ad7202 */ /* 0x000fe20000000f00 */
[----:B------:R-:W1:Y:S01]  /*04d0*/  LDCU UR15, c[0x0][0x394] ;  /* 0x00007280ff0f77ac */ /* 0x000e620008000800 */
[----:B------:R-:W-:Y:S01]  /*04e0*/  MOV R174, RZ ;  /* 0x000000ff00ae7202 */ /* 0x000fe20000000f00 */
[----:B------:R-:W-:Y:S01]  /*04f0*/  UMOV UR14, UR18 ;  /* 0x00000012000e7c82 */ /* 0x000fe20008000000 */
[----:B------:R-:W-:Y:S01]  /*0500*/  UMOV UR9, UR16 ;  /* 0x0000001000097c82 */ /* 0x000fe20008000000 */
[C---:B0-----:R-:W-:Y:S02]  /*0510*/  SHF.L.U32 R2, R172.reuse, 0x4, RZ ;  /* 0x00000004ac027819 */ /* 0x041fe400000006ff */
[----:B------:R-:W-:Y:S02]  /*0520*/  LOP3.LUT R0, R172, 0x1f, RZ, 0xc0, !PT ;  /* 0x0000001fac007812 */ /* 0x000fe400078ec0ff */
[----:B------:R-:W-:-:S04]  /*0530*/  LOP3.LUT R9, R2, 0x3e00, RZ, 0xc0, !PT ;  /* 0x00003e0002097812 */ /* 0x000fc800078ec0ff */
[----:B-1----:R-:W-:-:S07]  /*0540*/  LOP3.LUT R5, R9, R0, RZ, 0xfc, !PT ;  /* 0x0000000009057212 */ /* 0x002fce00078efcff */
.L_x_36:
[----:B0-----:R-:W0:Y:S01]  /*0550*/  LDCU UR16, c[0x0][0x388] ;  /* 0x00007100ff1077ac */ /* 0x001e220008000800 */
[----:B------:R-:W-:Y:S02]  /*0560*/  IADD3 R8, PT, PT, R9, R0, RZ ;  /* 0x0000000009087210 */ /* 0x000fe40007ffe0ff */
[----:B------:R-:W-:Y:S01]  /*0570*/  MOV R2, UR14 ;  /* 0x0000000e00027c02 */ /* 0x000fe20008000f00 */
[----:B------:R-:W-:Y:S01]  /*0580*/  ULEA UR8, UR15, 0xfffff800, 0xb ;  /* 0xfffff8000f087891 */ /* 0x000fe2000f8e58ff */
[C---:B------:R-:W-:Y:S02]  /*0590*/  IADD3 R26, PT, PT, R8.reuse, 0x20, RZ ;  /* 0x00000020081a7810 */ /* 0x040fe40007ffe0ff */
[----:B------:R-:W-:Y:S02]  /*05a0*/  MOV R3, UR13 ;  /* 0x0000000d00037c02 */ /* 0x000fe40008000f00 */
[C---:B------:R-:W-:Y:S02]  /*05b0*/  IADD3 R4, PT, PT, R8.reuse, 0x40, RZ ;  /* 0x0000004008047810 */ /* 0x040fe40007ffe0ff */
[----:B------:R-:W-:Y:S01]  /*05c0*/  IADD3 R11, PT, PT, R8, 0x80, RZ ;  /* 0x00000080080b7810 */ /* 0x000fe20007ffe0ff */
[C---:B------:R-:W-:Y:S01]  /*05d0*/  IMAD.WIDE.U32 R6, R5.reuse, 0x2, R2 ;  /* 0x0000000205067825 */ /* 0x040fe200078e0002 */
[----:B------:R-:W-:-:S02]  /*05e0*/  SHF.L.U32 R2, R5, 0x1, RZ ;  /* 0x0000000105027819 */ /* 0x000fc400000006ff */
[C---:B------:R-:W-:Y:S02]  /*05f0*/  IADD3 R3, PT, PT, R8.reuse, 0xa0, RZ ;  /* 0x000000a008037810 */ /* 0x040fe40007ffe0ff */
[C---:B------:R-:W-:Y:S01]  /*0600*/  IADD3 R27, PT, PT, R8.reuse, 0xe0, RZ ;  /* 0x000000e0081b7810 */ /* 0x040fe20007ffe0ff */
[----:B0-----:R-:W-:Y:S01]  /*0610*/  UIADD3 UR8, UPT, UPT, -UR8, UR16, URZ ;  /* 0x0000001008087290 */ /* 0x001fe2000fffe1ff */
[C---:B------:R-:W-:Y:S02]  /*0620*/  IADD3 R10, PT, PT, R8.reuse, 0x60, RZ ;  /* 0x00000060080a7810 */ /* 0x040fe40007ffe0ff */
[----:B------:R-:W-:Y:S02]  /*0630*/  PRMT R16, RZ, 0x7610, R16 ;  /* 0x00007610ff107816 */ /* 0x000fe40000000010 */
[----:B------:R-:W-:Y:S02]  /*0640*/  IADD3 R28, PT, PT, R8, 0x100, RZ ;  /* 0x00000100081c7810 */ /* 0x000fe40007ffe0ff */
[----:B------:R-:W-:-:S02]  /*0650*/  ISETP.GE.AND P0, PT, R26, UR8, PT ;  /* 0x000000081a007c0c */ /* 0x000fc4000bf06270 */
[----:B------:R-:W-:Y:S02]  /*0660*/  ISETP.GE.AND P6, PT, R4, UR8, PT ;  /* 0x0000000804007c0c */ /* 0x000fe4000bfc6270 */
[----:B------:R-:W-:Y:S02]  /*0670*/  P2R R47, PR, RZ, 0x1 ;  /* 0x00000001ff2f7803 */ /* 0x000fe40000000000 */
[----:B------:R-:W-:Y:S02]  /*0680*/  ISETP.GE.AND P0, PT, R5, UR8, PT ;  /* 0x0000000805007c0c */ /* 0x000fe4000bf06270 */
[C---:B------:R-:W-:Y:S02]  /*0690*/  IADD3 R4, P1, PT, R2.reuse, UR12, RZ ;  /* 0x0000000c02047c10 */ /* 0x040fe4000ff3e0ff */
[----:B------:R-:W-:Y:S02]  /*06a0*/  P2R R45, PR, RZ, 0x1 ;  /* 0x00000001ff2d7803 */ /* 0x000fe40000000000 */
[----:B------:R-:W-:-:S02]  /*06b0*/  IADD3 R2, P0, PT, R2, UR10, RZ ;  /* 0x0000000a02027c10 */ /* 0x000fc4000ff1e0ff */
[----:B------:R-:W-:Y:S02]  /*06c0*/  ISETP.GE.AND P3, PT, R3, UR8, PT ;  /* 0x0000000803007c0c */ /* 0x000fe4000bf66270 */
[----:B------:R-:W-:Y:S02]  /*06d0*/  IADD3.X R3, PT, PT, RZ, UR9, RZ, P0, !PT ;  /* 0x00000009ff037c10 */ /* 0x000fe400087fe4ff */
[----:B------:R-:W-:Y:S02]  /*06e0*/  ISETP.NE.AND P0, PT, R45, RZ, PT ;  /* 0x000000ff2d00720c */ /* 0x000fe40003f05270 */
[----:B------:R-:W-:Y:S02]  /*06f0*/  ISETP.GE.AND P4, PT, R11, UR8, PT ;  /* 0x000000080b007c0c */ /* 0x000fe4000bf86270 */
[----:B------:R-:W-:Y:S01]  /*0700*/  PRMT R11, RZ, 0x7610, R11 ;  /* 0x00007610ff0b7816 */ /* 0x000fe2000000000b */
[----:B------:R-:W-:Y:S01]  /*0710*/  BAR.SYNC.DEFER_BLOCKING 0x0 ;  /* 0x0000000000007b1d */ /* 0x000fe20000010000 */
[----:B------:R-:W-:-:S02]  /*0720*/  ISETP.GE.AND P5, PT, R10, UR8, PT ;  /* 0x000000080a007c0c */ /* 0x000fc4000bfa6270 */
[----:B------:R-:W-:Y:S02]  /*0730*/  IADD3 R10, PT, PT, R8, 0xc0, RZ ;  /* 0x000000c0080a7810 */ /* 0x000fe40007ffe0ff */
[----:B------:R-:W-:Y:S02]  /*0740*/  IADD3.X R5, PT, PT, RZ, UR11, RZ, P1, !PT ;  /* 0x0000000bff057c10 */ /* 0x000fe40008ffe4ff */
[----:B------:R-:W-:Y:S02]  /*0750*/  ISETP.GE.AND P1, PT, R26, UR8, PT ;  /* 0x000000081a007c0c */ /* 0x000fe4000bf26270 */
[----:B------:R-:W-:Y:S02]  /*0760*/  ISETP.GE.AND P2, PT, R10, UR8, PT ;  /* 0x000000080a007c0c */ /* 0x000fe4000bf46270 */
[----:B------:R-:W-:Y:S02]  /*0770*/  PRMT R19, RZ, 0x7610, R19 ;  /* 0x00007610ff137816 */ /* 0x000fe40000000013 */
[----:B------:R-:W-:-:S02]  /*0780*/  PRMT R10, RZ, 0x7610, R10 ;  /* 0x00007610ff0a7816 */ /* 0x000fc4000000000a */
[----:B------:R-:W-:Y:S02]  /*0790*/  PRMT R17, RZ, 0x7610, R17 ;  /* 0x00007610ff117816 */ /* 0x000fe40000000011 */
[----:B------:R-:W-:Y:S02]  /*07a0*/  PRMT R14, RZ, 0x7610, R14 ;  /* 0x00007610ff0e7816 */ /* 0x000fe4000000000e */
[C---:B------:R-:W-:Y:S02]  /*07b0*/  IADD3 R29, PT, PT, R8.reuse, 0x120, RZ ;  /* 0x00000120081d7810 */ /* 0x040fe40007ffe0ff */
[----:B------:R-:W-:Y:S02]  /*07c0*/  PRMT R15, RZ, 0x7610, R15 ;  /* 0x00007610ff0f7816 */ /* 0x000fe4000000000f */
[----:B------:R-:W-:Y:S01]  /*07d0*/  IADD3 R30, PT, PT, R8, 0x140, RZ ;  /* 0x00000140081e7810 */ /* 0x000fe20007ffe0ff */
[----:B------:R-:W2:Y:S01]  /*07e0*/  @!P0 LDG.E.U16 R11, desc[UR30][R6.64] ;  /* 0x0000001e060b8981 */ /* 0x000ea2000c1e1500 */
[----:B------:R-:W-:-:S02]  /*07f0*/  ISETP.GE.AND P0, PT, R27, UR8, PT ;  /* 0x000000081b007c0c */ /* 0x000fc4000bf06270 */
[----:B------:R-:W-:Y:S01]  /*0800*/  PRMT R12, RZ, 0x7610, R12 ;  /* 0x00007610ff0c7816 */ /* 0x000fe2000000000c */
[----:B------:R-:W3:Y:S01]  /*0810*/  @!P1 LDG.E.U16 R10, desc[UR30][R6.64+0x40] ;  /* 0x0000401e060a9981 */ /* 0x000ee2000c1e1500 */
[----:B------:R-:W-:Y:S02]  /*0820*/  P2R R55, PR, RZ, 0x1 ;  /* 0x00000001ff377803 */ /* 0x000fe40000000000 */
[C---:B------:R-:W-:Y:S01]  /*0830*/  IADD3 R32, PT, PT, R8.reuse, 0x160, RZ ;  /* 0x0000016008207810 */ /* 0x040fe20007ffe0ff */
[----:B------:R-:W4:Y:S01]  /*0840*/  @!P2 LDG.E.U16 R17, desc[UR30][R6.64+0x180] ;  /* 0x0001801e0611a981 */ /* 0x000f22000c1e1500 */
[----:B------:R-:W-:Y:S02]  /*0850*/  PRMT R13, RZ, 0x7610, R13 ;  /* 0x00007610ff0d7816 */ /* 0x000fe4000000000d */
[C---:B------:R-:W-:Y:S01]  /*0860*/  IADD3 R34, PT, PT, R8.reuse, 0x180, RZ ;  /* 0x0000018008227810 */ /* 0x040fe20007ffe0ff */
[----:B------:R-:W5:Y:S01]  /*0870*/  @!P3 LDG.E.U16 R14, desc[UR30][R6.64+0x140] ;  /* 0x0001401e060eb981 */ /* 0x000f62000c1e1500 */
[----:B------:R-:W-:-:S02]  /*0880*/  IADD3 R36, PT, PT, R8, 0x1a0, RZ ;  /* 0x000001a008247810 */ /* 0x000fc40007ffe0ff */
[----:B------:R-:W-:Y:S01]  /*0890*/  P2R R54, PR, RZ, 0x4 ;  /* 0x00000004ff367803 */ /* 0x000fe20000000000 */
[----:B------:R-:W4:Y:S01]  /*08a0*/  @!P0 LDG.E.U16 R16, desc[UR30][R6.64+0x1c0] ;  /* 0x0001c01e06108981 */ /* 0x000f22000c1e1500 */
[----:B------:R-:W-:Y:S02]  /*08b0*/  ISETP.GE.AND P0, PT, R28, UR8, PT ;  /* 0x000000081c007c0c */ /* 0x000fe4000bf06270 */
[----:B------:R-:W-:Y:S01]  /*08c0*/  IADD3 R26, PT, PT, R8, 0x1c0, RZ ;  /* 0x000001c0081a7810 */ /* 0x000fe20007ffe0ff */
[----:B------:R-:W5:Y:S01]  /*08d0*/  @!P4 LDG.E.U16 R15, desc[UR30][R6.64+0x100] ;  /* 0x0001001e060fc981 */ /* 0x000f62000c1e1500 */
[----:B------:R-:W-:Y:S02]  /*08e0*/  P2R R56, PR, RZ, 0x1 ;  /* 0x00000001ff387803 */ /* 0x000fe40000000000 */
[----:B------:R-:W-:Y:S01]  /*08f0*/  ISETP.GE.AND P1, PT, R30, UR8, PT ;  /* 0x000000081e007c0c */ /* 0x000fe2000bf26270 */
[----:B------:R-:W4:Y:S01]  /*0900*/  @!P5 LDG.E.U16 R12, desc[UR30][R6.64+0xc0] ;  /* 0x0000c01e060cd981 */ /* 0x000f22000c1e1500 */
[----:B------:R-:W-:-:S02]  /*0910*/  P2R R53, PR, RZ, 0x8 ;  /* 0x00000008ff357803 */ /* 0x000fc40000000000 */
[----:B------:R-:W-:Y:S01]  /*0920*/  IADD3 R8, PT, PT, R8, 0x1e0, RZ ;  /* 0x000001e008087810 */ /* 0x000fe20007ffe0ff */
[----:B------:R-:W5:Y:S01]  /*0930*/  @!P6 LDG.E.U16 R13, desc[UR30][R6.64+0x80] ;  /* 0x0000801e060de981 */ /* 0x000f62000c1e1500 */
[----:B------:R-:W-:Y:S02]  /*0940*/  ISETP.GE.AND P2, PT, R32, UR8, PT ;  /* 0x0000000820007c0c */ /* 0x000fe4000bf46270 */
[----:B------:R-:W-:Y:S01]  /*0950*/  P2R R52, PR, RZ, 0x10 ;  /* 0x00000010ff347803 */ /* 0x000fe20000000000 */
[----:B------:R-:W4:Y:S01]  /*0960*/  @!P0 LDG.E.U16 R19, desc[UR30][R6.64+0x200] ;  /* 0x0002001e06138981 */ /* 0x000f22000c1e1500 */
[----:B------:R-:W-:Y:S02]  /*0970*/  ISETP.GE.AND P0, PT, R29, UR8, PT ;  /* 0x000000081d007c0c */ /* 0x000fe4000bf06270 */
[----:B------:R-:W-:Y:S02]  /*0980*/  ISETP.GE.AND P3, PT, R34, UR8, PT ;  /* 0x0000000822007c0c */ /* 0x000fe4000bf66270 */
[----:B------:R-:W-:-:S02]  /*0990*/  P2R R51, PR, RZ, 0x20 ;  /* 0x00000020ff337803 */ /* 0x000fc40000000000 */
[----:B------:R-:W-:Y:S02]  /*09a0*/  ISETP.GE.AND P4, PT, R36, UR8, PT ;  /* 0x0000000824007c0c */ /* 0x000fe4000bf86270 */
[----:B------:R-:W-:Y:S02]  /*09b0*/  P2R R49, PR, RZ, 0x40 ;  /* 0x00000040ff317803 */ /* 0x000fe40000000000 */
[----:B------:R-:W-:Y:S02]  /*09c0*/  ISETP.GE.AND P5, PT, R26, UR8, PT ;  /* 0x000000081a007c0c */ /* 0x000fe4000bfa6270 */
[----:B------:R-:W-:Y:S02]  /*09d0*/  ISETP.GE.AND P6, PT, R8, UR8, PT ;  /* 0x0000000808007c0c */ /* 0x000fe4000bfc6270 */
[----:B------:R-:W-:Y:S02]  /*09e0*/  PRMT R18, RZ, 0x7610, R18 ;  /* 0x00007610ff127816 */ /* 0x000fe40000000012 */
[----:B------:R-:W-:-:S02]  /*09f0*/  PRMT R21, RZ, 0x7610, R21 ;  /* 0x00007610ff157816 */ /* 0x000fc40000000015 */
[----:B------:R-:W-:Y:S02]  /*0a00*/  PRMT R20, RZ, 0x7610, R20 ;  /* 0x00007610ff147816 */ /* 0x000fe40000000014 */
[----:B------:R-:W-:Y:S01]  /*0a10*/  PRMT R23, RZ, 0x7610, R23 ;  /* 0x00007610ff177816 */ /* 0x000fe20000000017 */
[----:B------:R-:W4:Y:S01]  /*0a20*/  @!P0 LDG.E.U16 R18, desc[UR30][R6.64+0x240] ;  /* 0x0002401e06128981 */ /* 0x000f22000c1e1500 */
[----:B------:R-:W-:Y:S02]  /*0a30*/  PRMT R22, RZ, 0x7610, R22 ;  /* 0x00007610ff167816 */ /* 0x000fe40000000016 */
[----:B------:R-:W-:Y:S01]  /*0a40*/  PRMT R25, RZ, 0x7610, R25 ;  /* 0x00007610ff197816 */ /* 0x000fe20000000019 */
[----:B------:R-:W4:Y:S01]  /*0a50*/  @!P1 LDG.E.U16 R21, desc[UR30][R6.64+0x280] ;  /* 0x0002801e06159981 */ /* 0x000f22000c1e1500 */
[----:B------:R-:W-:-:S03]  /*0a60*/  PRMT R24, RZ, 0x7610, R24 ;  /* 0x00007610ff187816 */ /* 0x000fc60000000018 */
[----:B------:R-:W4:Y:S04]  /*0a70*/  @!P2 LDG.E.U16 R20, desc[UR30][R6.64+0x2c0] ;  /* 0x0002c01e0614a981 */ /* 0x000f28000c1e1500 */
[----:B------:R-:W4:Y:S04]  /*0a80*/  @!P3 LDG.E.U16 R23, desc[UR30][R6.64+0x300] ;  /* 0x0003001e0617b981 */ /* 0x000f28000c1e1500 */
[----:B------:R-:W4:Y:S04]  /*0a90*/  @!P4 LDG.E.U16 R22, desc[UR30][R6.64+0x340] ;  /* 0x0003401e0616c981 */ /* 0x000f28000c1e1500 */
[----:B------:R-:W4:Y:S04]  /*0aa0*/  @!P5 LDG.E.U16 R25, desc[UR30][R6.64+0x380] ;  /* 0x0003801e0619d981 */ /* 0x000f28000c1e1500 */
[----:B------:R0:W4:Y:S01]  /*0ab0*/  @!P6 LDG.E.U16 R24, desc[UR30][R6.64+0x3c0] ;  /* 0x0003c01e0618e981 */ /* 0x000122000c1e1500 */
[----:B------:R-:W1:Y:S01]  /*0ac0*/  S2R R171, SR_LANEID ;  /* 0x0000000000ab7919 */ /* 0x000e620000000000 */
[----:B------:R-:W0:Y:S01]  /*0ad0*/  S2UR UR8, SR_CgaCtaId ;  /* 0x00000000000879c3 */ /* 0x000e220000008800 */
[----:B------:R-:W-:Y:S01]  /*0ae0*/  UMOV UR16, 0x400 ;  /* 0x0000040000107882 */ /* 0x000fe20000000000 */
[----:B------:R-:W-:-:S02]  /*0af0*/  P2R R43, PR, RZ, 0x1 ;  /* 0x00000001ff2b7803 */ /* 0x000fc40000000000 */
[----:B------:R-:W-:-:S04]  /*0b00*/  ISETP.NE.AND P0, PT, R56, RZ, PT ;  /* 0x000000ff3800720c */ /* 0x000fc80003f05270 */
[----:B------:R-:W-:Y:S02]  /*0b10*/  P2R R41, PR, RZ, 0x1 ;  /* 0x00000001ff297803 */ /* 0x000fe40000000000 */
[----:B------:R-:W-:-:S04]  /*0b20*/  ISETP.NE.AND P0, PT, R55, RZ, PT ;  /* 0x000000ff3700720c */ /* 0x000fc80003f05270 */
[----:B------:R-:W-:Y:S01]  /*0b30*/  P2R R39, PR, RZ, 0x1 ;  /* 0x00000001ff277803 */ /* 0x000fe20000000000 */
[----:B0-----:R-:W-:Y:S01]  /*0b40*/  ULEA UR16, UR8, UR16, 0x18 ;  /* 0x0000001008107291 */ /* 0x001fe2000f8ec0ff */
[----:B-1----:R-:W-:Y:S01]  /*0b50*/  IADD3 R9, PT, PT, R9, R171, RZ ;  /* 0x000000ab09097210 */ /* 0x002fe20007ffe0ff */
[----:B------:R-:W0:Y:S03]  /*0b60*/  LDCU UR8, c[0x0][0x38c] ;  /* 0x00007180ff0877ac */ /* 0x000e260008000800 */
[C---:B------:R-:W-:Y:S02]  /*0b70*/  IADD3 R6, PT, PT, R9.reuse, 0xa0, RZ ;  /* 0x000000a009067810 */ /* 0x040fe40007ffe0ff */
[C---:B------:R-:W-:Y:S02]  /*0b80*/  IADD3 R8, PT, PT, R9.reuse, 0x20, RZ ;  /* 0x0000002009087810 */ /* 0x040fe40007ffe0ff */
[----:B------:R-:W-:-:S02]  /*0b90*/  IADD3 R26, PT, PT, R9, 0x40, RZ ;  /* 0x00000040091a7810 */ /* 0x000fc40007ffe0ff */
[C---:B------:R-:W-:Y:S02]  /*0ba0*/  IADD3 R28, PT, PT, R9.reuse, 0x60, RZ ;  /* 0x00000060091c7810 */ /* 0x040fe40007ffe0ff */
[CC--:B------:R-:W-:Y:S02]  /*0bb0*/  LEA.HI.SX32 R170, R9.reuse, R9.reuse, 0x1b ;  /* 0x0000000909aa7211 */ /* 0x0c0fe400078fdaff */
[C---:B------:R-:W-:Y:S02]  /*0bc0*/  IADD3 R30, PT, PT, R9.reuse, 0x80, RZ ;  /* 0x00000080091e7810 */ /* 0x040fe40007ffe0ff */
[-C--:B------:R-:W-:Y:S02]  /*0bd0*/  LEA.HI.SX32 R6, R6, R9.reuse, 0x1b ;  /* 0x0000000906067211 */ /* 0x080fe400078fdaff */
[----:B------:R-:W-:Y:S02]  /*0be0*/  LEA.HI.SX32 R8, R8, R9, 0x1b ;  /* 0x0000000908087211 */ /* 0x000fe400078fdaff */
[----:B------:R-:W-:-:S02]  /*0bf0*/  IADD3 R32, PT, PT, R9, 0xc0, RZ ;  /* 0x000000c009207810 */ /* 0x000fc40007ffe0ff */
[-C--:B------:R-:W-:Y:S02]  /*0c00*/  LEA.HI.SX32 R26, R26, R9.reuse, 0x1b ;  /* 0x000000091a1a7211 */ /* 0x080fe400078fdaff */
[C---:B------:R-:W-:Y:S02]  /*0c10*/  IADD3 R34, PT, PT, R9.reuse, 0xe0, RZ ;  /* 0x000000e009227810 */ /* 0x040fe40007ffe0ff */
[-C--:B------:R-:W-:Y:S02]  /*0c20*/  LEA.HI.SX32 R28, R28, R9.reuse, 0x1b ;  /* 0x000000091c1c7211 */ /* 0x080fe400078fdaff */
[----:B------:R-:W-:Y:S02]  /*0c30*/  IADD3 R36, PT, PT, R9, 0x100, RZ ;  /* 0x0000010009247810 */ /* 0x000fe40007ffe0ff */
[----:B------:R-:W-:Y:S02]  /*0c40*/  LEA R170, R170, UR16, 0x1 ;  /* 0x00000010aaaa7c11 */ /* 0x000fe4000f8e08ff */
[----:B------:R-:W-:-:S02]  /*0c50*/  LEA.HI.SX32 R30, R30, R9, 0x1b ;  /* 0x000000091e1e7211 */ /* 0x000fc400078fdaff */
[----:B------:R-:W-:Y:S02]  /*0c60*/  LEA R165, R6, UR16, 0x1 ;  /* 0x0000001006a57c11 */ /* 0x000fe4000f8e08ff */
[C---:B------:R-:W-:Y:S02]  /*0c70*/  IADD3 R38, PT, PT, R9.reuse, 0x120, RZ ;  /* 0x0000012009267810 */ /* 0x040fe40007ffe0ff */
[----:B------:R-:W-:Y:S02]  /*0c80*/  LEA R169, R8, UR16, 0x1 ;  /* 0x0000001008a97c11 */ /* 0x000fe4000f8e08ff */
[----:B------:R-:W-:Y:S02]  /*0c90*/  LOP3.LUT R6, R172, 0x3e0, RZ, 0xc0, !PT ;  /* 0x000003e0ac067812 */ /* 0x000fe400078ec0ff */
[----:B------:R-:W-:Y:S02]  /*0ca0*/  IADD3 R40, PT, PT, R9, 0x140, RZ ;  /* 0x0000014009287810 */ /* 0x000fe40007ffe0ff */
[----:B------:R-:W-:-:S02]  /*0cb0*/  LEA.HI.SX32 R32, R32, R9, 0x1b ;  /* 0x0000000920207211 */ /* 0x000fc400078fdaff */
[----:B------:R-:W-:Y:S02]  /*0cc0*/  LEA R168, R26, UR16, 0x1 ;  /* 0x000000101aa87c11 */ /* 0x000fe4000f8e08ff */
[C---:B------:R-:W-:Y:S02]  /*0cd0*/  IADD3 R42, PT, PT, R9.reuse, 0x160, RZ ;  /* 0x00000160092a7810 */ /* 0x040fe40007ffe0ff */
[----:B------:R-:W-:Y:S02]  /*0ce0*/  LEA.HI.SX32 R34, R34, R9, 0x1b ;  /* 0x0000000922227211 */ /* 0x000fe400078fdaff */
[----:B------:R-:W-:Y:S02]  /*0cf0*/  LEA R167, R28, UR16, 0x1 ;  /* 0x000000101ca77c11 */ /* 0x000fe4000f8e08ff */
[----:B------:R-:W-:Y:S02]  /*0d00*/  ISETP.NE.AND P0, PT, R54, RZ, PT ;  /* 0x000000ff3600720c */ /* 0x000fe40003f05270 */
[----:B------:R-:W-:-:S02]  /*0d10*/  IADD3 R44, PT, PT, R9, 0x180, RZ ;  /* 0x00000180092c7810 */ /* 0x000fc40007ffe0ff */
[-C--:B------:R-:W-:Y:S02]  /*0d20*/  LEA.HI.SX32 R36, R36, R9.reuse, 0x1b ;  /* 0x0000000924247211 */ /* 0x080fe400078fdaff */
[----:B------:R-:W-:Y:S02]  /*0d30*/  LEA R166, R30, UR16, 0x1 ;  /* 0x000000101ea67c11 */ /* 0x000fe4000f8e08ff */
[C---:B------:R-:W-:Y:S02]  /*0d40*/  IADD3 R46, PT, PT, R9.reuse, 0x1a0, RZ ;  /* 0x000001a0092e7810 */ /* 0x040fe40007ffe0ff */
[----:B------:R-:W-:Y:S02]  /*0d50*/  LEA.HI.SX32 R38, R38, R9, 0x1b ;  /* 0x0000000926267211 */ /* 0x000fe400078fdaff */
[----:B------:R-:W-:Y:S02]  /*0d60*/  IADD3 R6, PT, PT, R6, R171, RZ ;  /* 0x000000ab06067210 */ /* 0x000fe40007ffe0ff */
[----:B------:R-:W-:-:S02]  /*0d70*/  IADD3 R48, PT, PT, R9, 0x1c0, RZ ;  /* 0x000001c009307810 */ /* 0x000fc40007ffe0ff */
[-C--:B------:R-:W-:Y:S02]  /*0d80*/  LEA.HI.SX32 R40, R40, R9.reuse, 0x1b ;  /* 0x0000000928287211 */ /* 0x080fe400078fdaff */
[----:B------:R-:W-:Y:S02]  /*0d90*/  LEA R164, R32, UR16, 0x1 ;  /* 0x0000001020a47c11 */ /* 0x000fe4000f8e08ff */
[----:B------:R-:W-:Y:S02]  /*0da0*/  IADD3 R50, PT, PT, R9, 0x1e0, RZ ;  /* 0x000001e009327810 */ /* 0x000fe40007ffe0ff */
[----:B------:R-:W-:Y:S02]  /*0db0*/  LEA.HI.SX32 R42, R42, R9, 0x1b ;  /* 0x000000092a2a7211 */ /* 0x000fe400078fdaff */
[----:B------:R-:W-:Y:S02]  /*0dc0*/  LEA R163, R34, UR16, 0x1 ;  /* 0x0000001022a37c11 */ /* 0x000fe4000f8e08ff */
[----:B------:R-:W-:-:S02]  /*0dd0*/  P2R R37, PR, RZ, 0x1 ;  /* 0x00000001ff257803 */ /* 0x000fc40000000000 */
[-C--:B------:R-:W-:Y:S02]  /*0de0*/  LEA.HI.SX32 R44, R44, R9.reuse, 0x1b ;  /* 0x000000092c2c7211 */ /* 0x080fe400078fdaff */
[----:B------:R-:W-:Y:S02]  /*0df0*/  LEA R162, R36, UR16, 0x1 ;  /* 0x0000001024a27c11 */ /* 0x000fe4000f8e08ff */
[----:B------:R-:W-:Y:S02]  /*0e00*/  ISETP.NE.AND P0, PT, R53, RZ, PT ;  /* 0x000000ff3500720c */ /* 0x000fe40003f05270 */
[----:B------:R-:W-:Y:S02]  /*0e10*/  LEA.HI.SX32 R46, R46, R9, 0x1b ;  /* 0x000000092e2e7211 */ /* 0x000fe400078fdaff */
[----:B------:R-:W-:Y:S02]  /*0e20*/  LEA R161, R38, UR16, 0x1 ;  /* 0x0000001026a17c11 */ /* 0x000fe4000f8e08ff */
[----:B------:R-:W-:-:S02]  /*0e30*/  SHF.L.U32 R6, R6, 0x4, RZ ;  /* 0x0000000406067819 */ /* 0x000fc400000006ff */
[-C--:B------:R-:W-:Y:S02]  /*0e40*/  LEA.HI.SX32 R48, R48, R9.reuse, 0x1b ;  /* 0x0000000930307211 */ /* 0x080fe400078fdaff */
[----:B------:R-:W-:Y:S02]  /*0e50*/  LEA R160, R40, UR16, 0x1 ;  /* 0x0000001028a07c11 */ /* 0x000fe4000f8e08ff */
[----:B------:R-:W-:Y:S02]  /*0e60*/  LEA.HI.SX32 R50, R50, R9, 0x1b ;  /* 0x0000000932327211 */ /* 0x000fe400078fdaff */
[----:B------:R-:W-:Y:S02]  /*0e70*/  LEA R159, R42, UR16, 0x1 ;  /* 0x000000102a9f7c11 */ /* 0x000fe4000f8e08ff */
[----:B------:R-:W-:Y:S02]  /*0e80*/  LEA R158, R44, UR16, 0x1 ;  /* 0x000000102c9e7c11 */ /* 0x000fe4000f8e08ff */
[----:B------:R-:W-:-:S02]  /*0e90*/  P2R R35, PR, RZ, 0x1 ;  /* 0x00000001ff237803 */ /* 0x000fc40000000000 */
[----:B------:R-:W-:Y:S02]  /*0ea0*/  LEA R157, R46, UR16, 0x1 ;  /* 0x000000102e9d7c11 */ /* 0x000fe4000f8e08ff */
[----:B------:R-:W-:Y:S02]  /*0eb0*/  LEA.HI.SX32 R154, R6, R6, 0x1b ;  /* 0x00000006069a7211 */ /* 0x000fe400078fdaff */
[----:B------:R-:W-:Y:S02]  /*0ec0*/  ISETP.NE.AND P0, PT, R52, RZ, PT ;  /* 0x000000ff3400720c */ /* 0x000fe40003f05270 */
[----:B------:R-:W-:Y:S02]  /*0ed0*/  LEA R156, R48, UR16, 0x1 ;  /* 0x00000010309c7c11 */ /* 0x000fe4000f8e08ff */
[----:B------:R-:W-:Y:S02]  /*0ee0*/  LEA R155, R50, UR16, 0x1 ;  /* 0x00000010329b7c11 */ /* 0x000fe4000f8e08ff */
[----:B------:R-:W-:-:S02]  /*0ef0*/  LEA R154, R154, UR16, 0x1 ;  /* 0x000000109a9a7c11 */ /* 0x000fc4000f8e08ff */
[----:B------:R-:W-:Y:S02]  /*0f00*/  P2R R33, PR, RZ, 0x1 ;  /* 0x00000001ff217803 */ /* 0x000fe40000000000 */
[----:B------:R-:W-:-:S04]  /*0f10*/  ISETP.NE.AND P0, PT, R51, RZ, PT ;  /* 0x000000ff3300720c */ /* 0x000fc80003f05270 */
[----:B------:R-:W-:Y:S02]  /*0f20*/  P2R R31, PR, RZ, 0x1 ;  /* 0x00000001ff1f7803 */ /* 0x000fe40000000000 */
[----:B------:R-:W-:-:S04]  /*0f30*/  ISETP.NE.AND P0, PT, R49, RZ, PT ;  /* 0x000000ff3100720c */ /* 0x000fc80003f05270 */
[----:B------:R-:W-:Y:S02]  /*0f40*/  P2R R29, PR, RZ, 0x1 ;  /* 0x00000001ff1d7803 */ /* 0x000fe40000000000 */
[----:B------:R-:W-:-:S04]  /*0f50*/  ISETP.NE.AND P0, PT, R47, RZ, PT ;  /* 0x000000ff2f00720c */ /* 0x000fc80003f05270 */
[----:B------:R-:W-:Y:S02]  /*0f60*/  P2R R27, PR, RZ, 0x1 ;  /* 0x00000001ff1b7803 */ /* 0x000fe40000000000 */
[----:B------:R-:W-:Y:S02]  /*0f70*/  ISETP.NE.AND P0, PT, R45, RZ, PT ;  /* 0x000000ff2d00720c */ /* 0x000fe40003f05270 */
[----:B------:R-:W-:Y:S01]  /*0f80*/  PRMT R7, RZ, 0x7610, R7 ;  /* 0x00007610ff077816 */ /* 0x000fe20000000007 */
[----:B--2---:R-:W-:Y:S04]  /*0f90*/  STS.U16 [R170], R11 ;  /* 0x0000000baa007388 */ /* 0x004fe80000000400 */
[----:B---3--:R1:W-:Y:S04]  /*0fa0*/  STS.U16 [R169+0x40], R10 ;  /* 0x0000400aa9007388 */ /* 0x0083e80000000400 */
[----:B-----5:R-:W-:Y:S04]  /*0fb0*/  STS.U16 [R168+0x80], R13 ;  /* 0x0000800da8007388 */ /* 0x020fe80000000400 */
[----:B----4-:R2:W-:Y:S04]  /*0fc0*/  STS.U16 [R167+0xc0], R12 ;  /* 0x0000c00ca7007388 */ /* 0x0105e80000000400 */
[----:B------:R-:W-:Y:S04]  /*0fd0*/  STS.U16 [R166+0x100], R15 ;  /* 0x0001000fa6007388 */ /* 0x000fe80000000400 */
[----:B------:R3:W-:Y:S04]  /*0fe0*/  STS.U16 [R165+0x140], R14 ;  /* 0x0001400ea5007388 */ /* 0x0007e80000000400 */
[----:B------:R-:W-:Y:S04]  /*0ff0*/  STS.U16 [R164+0x180], R17 ;  /* 0x00018011a4007388 */ /* 0x000fe80000000400 */
[----:B------:R4:W-:Y:S04]  /*1000*/  STS.U16 [R163+0x1c0], R16 ;  /* 0x0001c010a3007388 */ /* 0x0009e80000000400 */
[----:B------:R-:W-:Y:S04]  /*1010*/  STS.U16 [R162+0x200], R19 ;  /* 0x00020013a2007388 */ /* 0x000fe80000000400 */
[----:B------:R5:W-:Y:S04]  /*1020*/  STS.U16 [R161+0x240], R18 ;  /* 0x00024012a1007388 */ /* 0x000be80000000400 */
[----:B------:R-:W-:Y:S04]  /*1030*/  STS.U16 [R160+0x280], R21 ;  /* 0x00028015a0007388 */ /* 0x000fe80000000400 */
[----:B------:R0:W-:Y:S04]  /*1040*/  STS.U16 [R159+0x2c0], R20 ;  /* 0x0002c0149f007388 */ /* 0x0001e80000000400 */
[----:B------:R-:W-:Y:S04]  /*1050*/  STS.U16 [R158+0x300], R23 ;  /* 0x000300179e007388 */ /* 0x000fe80000000400 */
[----:B------:R-:W-:Y:S04]  /*1060*/  STS.U16 [R157+0x340], R22 ;  /* 0x000340169d007388 */ /* 0x000fe80000000400 */
[----:B------:R0:W-:Y:S04]  /*1070*/  STS.U16 [R156+0x380], R25 ;  /* 0x000380199c007388 */ /* 0x0001e80000000400 */
[----:B------:R0:W-:Y:S01]  /*1080*/  STS.U16 [R155+0x3c0], R24 ;  /* 0x0003c0189b007388 */ /* 0x0001e20000000400 */
[----:B------:R-:W-:-:S03]  /*1090*/  NOP ;  /* 0x0000000000007918 */ /* 0x000fc60000000000 */
[----:B------:R-:W0:Y:S04]  /*10a0*/  LDS.U16 R137, [R154] ;  /* 0x000000009a897984 */ /* 0x000e280000000400 */
[----:B------:R-:W0:Y:S04]  /*10b0*/  LDS.U16 R136, [R154+0x2] ;  /* 0x000002009a887984 */ /* 0x000e280000000400 */
        /* <DEDUP_REMOVED lines=13> */
[----:B------:R-:W0:Y:S01]  /*1190*/  LDS.U16 R122, [R154+0x1e] ;  /* 0x00001e009a7a7984 */ /* 0x000e220000000400 */
[----:B------:R-:W-:Y:S01]  /*11a0*/  BAR.SYNC.DEFER_BLOCKING 0x0 ;  /* 0x0000000000007b1d */ /* 0x000fe20000010000 */
[----:B------:R-:W-:-:S05]  /*11b0*/  PRMT R8, RZ, 0x7610, R8 ;  /* 0x00007610ff087816 */ /* 0x000fca0000000008 */
[----:B------:R-:W5:Y:S01]  /*11c0*/  @!P0 LDG.E.U16 R7, desc[UR30][R4.64] ;  /* 0x0000001e04078981 */ /* 0x000f62000c1e1500 */
[----:B------:R-:W-:Y:S02]  /*11d0*/  ISETP.NE.AND P0, PT, R27, RZ, PT ;  /* 0x000000ff1b00720c */ /* 0x000fe40003f05270 */
[----:B------:R-:W-:-:S11]  /*11e0*/  PRMT R9, RZ, 0x7610, R9 ;  /* 0x00007610ff097816 */ /* 0x000fd60000000009 */
[----:B------:R-:W5:Y:S01]  /*11f0*/  @!P0 LDG.E.U16 R8, desc[UR30][R4.64+0x40] ;  /* 0x0000401e04088981 */ /* 0x000f62000c1e1500 */
[----:B------:R-:W-:Y:S02]  /*1200*/  ISETP.NE.AND P0, PT, R29, RZ, PT ;  /* 0x000000ff1d00720c */ /* 0x000fe40003f05270 */
[----:B-1----:R-:W-:-:S11]  /*1210*/  PRMT R10, RZ, 0x7610, R10 ;  /* 0x00007610ff0a7816 */ /* 0x002fd6000000000a */
[----:B------:R-:W5:Y:S01]  /*1220*/  @!P0 LDG.E.U16 R9, desc[UR30][R4.64+0x80] ;  /* 0x0000801e04098981 */ /* 0x000f62000c1e1500 */
[----:B------:R-:W-:Y:S02]  /*1230*/  ISETP.NE.AND P0, PT, R31, RZ, PT ;  /* 0x000000ff1f00720c */ /* 0x000fe40003f05270 */
[----:B------:R-:W-:-:S11]  /*1240*/  PRMT R11, RZ, 0x7610, R11 ;  /* 0x00007610ff0b7816 */ /* 0x000fd6000000000b */
[----:B------:R-:W5:Y:S01]  /*1250*/  @!P0 LDG.E.U16 R10, desc[UR30][R4.64+0xc0] ;  /* 0x0000c01e040a8981 */ /* 0x000f62000c1e1500 */
[----:B------:R-:W-:Y:S02]  /*1260*/  ISETP.NE.AND P0, PT, R33, RZ, PT ;  /* 0x000000ff2100720c */ /* 0x000fe40003f05270 */
[----:B--2---:R-:W-:-:S11]  /*1270*/  PRMT R12, RZ, 0x7610, R12 ;  /* 0x00007610ff0c7816 */ /* 0x004fd6000000000c */
[----:B------:R-:W2:Y:S01]  /*1280*/  @!P0 LDG.E.U16 R11, desc[UR30][R4.64+0x100] ;  /* 0x0001001e040b8981 */ /* 0x000ea2000c1e1500 */
[----:B------:R-:W-:Y:S02]  /*1290*/  ISETP.NE.AND P0, PT, R35, RZ, PT ;  /* 0x000000ff2300720c */ /* 0x000fe40003f05270 */
[----:B------:R-:W-:-:S11]  /*12a0*/  PRMT R13, RZ, 0x7610, R13 ;  /* 0x00007610ff0d7816 */ /* 0x000fd6000000000d */
[----:B------:R-:W2:Y:S01]  /*12b0*/  @!P0 LDG.E.U16 R12, desc[UR30][R4.64+0x140] ;  /* 0x0001401e040c8981 */ /* 0x000ea2000c1e1500 */
[----:B------:R-:W-:Y:S02]  /*12c0*/  ISETP.NE.AND P0, PT, R37, RZ, PT ;  /* 0x000000ff2500720c */ /* 0x000fe40003f05270 */
[----:B---3--:R-:W-:-:S11]  /*12d0*/  PRMT R14, RZ, 0x7610, R14 ;  /* 0x00007610ff0e7816 */ /* 0x008fd6000000000e */
[----:B------:R-:W3:Y:S01]  /*12e0*/  @!P0 LDG.E.U16 R13, desc[UR30][R4.64+0x180] ;  /* 0x0001801e040d8981 */ /* 0x000ee2000c1e1500 */
[----:B------:R-:W-:Y:S02]  /*12f0*/  ISETP.NE.AND P0, PT, R39, RZ, PT ;  /* 0x000000ff2700720c */ /* 0x000fe40003f05270 */
[----:B------:R-:W-:-:S11]  /*1300*/  PRMT R15, RZ, 0x7610, R15 ;  /* 0x00007610ff0f7816 */ /* 0x000fd6000000000f */
[----:B------:R-:W3:Y:S01]  /*1310*/  @!P0 LDG.E.U16 R14, desc[UR30][R4.64+0x1c0] ;  /* 0x0001c01e040e8981 */ /* 0x000ee2000c1e1500 */
[----:B------:R-:W-:Y:S02]  /*1320*/  ISETP.NE.AND P0, PT, R41, RZ, PT ;  /* 0x000000ff2900720c */ /* 0x000fe40003f05270 */
[----:B----4-:R-:W-:Y:S02]  /*1330*/  PRMT R16, RZ, 0x7610, R16 ;  /* 0x00007610ff107816 */ /* 0x010fe40000000010 */
[----:B------:R-:W-:Y:S02]  /*1340*/  PRMT R17, RZ, 0x7610, R17 ;  /* 0x00007610ff117816 */ /* 0x000fe40000000011 */
[----:B-----5:R-:W-:Y:S02]  /*1350*/  PRMT R18, RZ, 0x7610, R18 ;  /* 0x00007610ff127816 */ /* 0x020fe40000000012 */
[----:B------:R-:W-:Y:S02]  /*1360*/  PRMT R19, RZ, 0x7610, R19 ;  /* 0x00007610ff137816 */ /* 0x000fe40000000013 */
[----:B0-----:R-:W-:Y:S01]  /*1370*/  PRMT R20, RZ, 0x7610, R20 ;  /* 0x00007610ff147816 */ /* 0x001fe20000000014 */
[----:B------:R-:W4:Y:S04]  /*1380*/  @!P1 LDG.E.U16 R17, desc[UR30][R4.64+0x280] ;  /* 0x0002801e04119981 */ /* 0x000f28000c1e1500 */
[----:B------:R-:W5:Y:S01]  /*1390*/  @!P0 LDG.E.U16 R15, desc[UR30][R4.64+0x200] ;  /* 0x0002001e040f8981 */ /* 0x000f62000c1e1500 */
[----:B------:R-:W-:-:S02]  /*13a0*/  ISETP.NE.AND P0, PT, R43, RZ, PT ;  /* 0x000000ff2b00720c */ /* 0x000fc40003f05270 */
[----:B------:R-:W-:Y:S01]  /*13b0*/  PRMT R21, RZ, 0x7610, R21 ;  /* 0x00007610ff157816 */ /* 0x000fe20000000015 */
[----:B------:R-:W4:Y:S01]  /*13c0*/  @!P2 LDG.E.U16 R18, desc[UR30][R4.64+0x2c0] ;  /* 0x0002c01e0412a981 */ /* 0x000f22000c1e1500 */
[----:B------:R-:W-:-:S03]  /*13d0*/  PRMT R6, RZ, 0x7610, R6 ;  /* 0x00007610ff067816 */ /* 0x000fc60000000006 */
[----:B------:R-:W4:Y:S04]  /*13e0*/  @!P3 LDG.E.U16 R19, desc[UR30][R4.64+0x300] ;  /* 0x0003001e0413b981 */ /* 0x000f28000c1e1500 */
[----:B------:R-:W4:Y:S04]  /*13f0*/  @!P4 LDG.E.U16 R20, desc[UR30][R4.64+0x340] ;  /* 0x0003401e0414c981 */ /* 0x000f28000c1e1500 */
[----:B------:R-:W4:Y:S04]  /*1400*/  @!P0 LDG.E.U16 R16, desc[UR30][R4.64+0x240] ;  /* 0x0002401e04108981 */ /* 0x000f28000c1e1500 */
[----:B------:R-:W4:Y:S04]  /*1410*/  @!P5 LDG.E.U16 R21, desc[UR30][R4.64+0x380] ;  /* 0x0003801e0415d981 */ /* 0x000f28000c1e1500 */
[----:B------:R-:W4:Y:S01]  /*1420*/  @!P6 LDG.E.U16 R6, desc[UR30][R4.64+0x3c0] ;  /* 0x0003c01e0406e981 */ /* 0x000f22000c1e1500 */
[----:B------:R-:W-:-:S02]  /*1430*/  P2R R31, PR, RZ, 0x1 ;  /* 0x00000001ff1f7803 */ /* 0x000fc40000000000 */
[----:B------:R-:W-:-:S04]  /*1440*/  ISETP.NE.AND P0, PT, R56, RZ, PT ;  /* 0x000000ff3800720c */ /* 0x000fc80003f05270 */
[----:B------:R-:W-:Y:S02]  /*1450*/  P2R R30, PR, RZ, 0x1 ;  /* 0x00000001ff1e7803 */ /* 0x000fe40000000000 */
        /* <DEDUP_REMOVED lines=16> */
[----:B------:R-:W-:Y:S04]  /*1560*/  STS.U16 [R170], R7 ;  /* 0x00000007aa007388 */ /* 0x000fe80000000400 */
[----:B------:R-:W-:Y:S04]  /*1570*/  STS.U16 [R169+0x40], R8 ;  /* 0x00004008a9007388 */ /* 0x000fe80000000400 */
[----:B------:R-:W-:Y:S04]  /*1580*/  STS.U16 [R168+0x80], R9 ;  /* 0x00008009a8007388 */ /* 0x000fe80000000400 */
[----:B------:R-:W-:Y:S04]  /*1590*/  STS.U16 [R167+0xc0], R10 ;  /* 0x0000c00aa7007388 */ /* 0x000fe80000000400 */
[----:B--2---:R-:W-:Y:S04]  /*15a0*/  STS.U16 [R166+0x100], R11 ;  /* 0x0001000ba6007388 */ /* 0x004fe80000000400 */
[----:B------:R-:W-:Y:S04]  /*15b0*/  STS.U16 [R165+0x140], R12 ;  /* 0x0001400ca5007388 */ /* 0x000fe80000000400 */
[----:B---3--:R-:W-:Y:S04]  /*15c0*/  STS.U16 [R164+0x180], R13 ;  /* 0x0001800da4007388 */ /* 0x008fe80000000400 */
[----:B------:R-:W-:Y:S04]  /*15d0*/  STS.U16 [R163+0x1c0], R14 ;  /* 0x0001c00ea3007388 */ /* 0x000fe80000000400 */
[----:B-----5:R-:W-:Y:S04]  /*15e0*/  STS.U16 [R162+0x200], R15 ;  /* 0x0002000fa2007388 */ /* 0x020fe80000000400 */
[----:B----4-:R-:W-:Y:S04]  /*15f0*/  STS.U16 [R161+0x240], R16 ;  /* 0x00024010a1007388 */ /* 0x010fe80000000400 */
[----:B------:R-:W-:Y:S04]  /*1600*/  STS.U16 [R160+0x280], R17 ;  /* 0x00028011a0007388 */ /* 0x000fe80000000400 */
[----:B------:R-:W-:Y:S04]  /*1610*/  STS.U16 [R159+0x2c0], R18 ;  /* 0x0002c0129f007388 */ /* 0x000fe80000000400 */
[----:B------:R-:W-:Y:S04]  /*1620*/  STS.U16 [R158+0x300], R19 ;  /* 0x000300139e007388 */ /* 0x000fe80000000400 */
[----:B------:R-:W-:Y:S04]  /*1630*/  STS.U16 [R157+0x340], R20 ;  /* 0x000340149d007388 */ /* 0x000fe80000000400 */
[----:B------:R0:W-:Y:S04]  /*1640*/  STS.U16 [R156+0x380], R21 ;  /* 0x000380159c007388 */ /* 0x0001e80000000400 */
[----:B------:R-:W-:Y:S01]  /*1650*/  STS.U16 [R155+0x3c0], R6 ;  /* 0x0003c0069b007388 */ /* 0x000fe20000000400 */
[----:B------:R-:W-:-:S03]  /*1660*/  NOP ;  /* 0x0000000000007918 */ /* 0x000fc60000000000 */
[----:B------:R-:W-:Y:S04]  /*1670*/  LDS.U16 R5, [R154] ;  /* 0x000000009a057984 */ /* 0x000fe80000000400 */
[----:B------:R-:W-:Y:S04]  /*1680*/  LDS.U16 R7, [R154+0x2] ;  /* 0x000002009a077984 */ /* 0x000fe80000000400 */
        /* <DEDUP_REMOVED lines=13> */
[----:B------:R-:W-:Y:S01]  /*1760*/  LDS.U16 R20, [R154+0x1e] ;  /* 0x00001e009a147984 */ /* 0x000fe20000000400 */
[----:B------:R-:W-:Y:S01]  /*1770*/  BAR.SYNC.DEFER_BLOCKING 0x0 ;  /* 0x0000000000007b1d */ /* 0x000fe20000010000 */
[----:B0-----:R-:W-:-:S05]  /*1780*/  PRMT R21, RZ, 0x7610, R21 ;  /* 0x00007610ff157816 */ /* 0x001fca0000000015 */
[----:B------:R-:W2:Y:S01]  /*1790*/  @!P0 LDG.E.U16 R23, desc[UR30][R2.64] ;  /* 0x0000001e02178981 */ /* 0x000ea2000c1e1500 */
[----:B------:R-:W-:Y:S02]  /*17a0*/  ISETP.NE.AND P0, PT, R22, RZ, PT ;  /* 0x000000ff1600720c */ /* 0x000fe40003f05270 */
[----:B------:R-:W-:-:S11]  /*17b0*/  PRMT R22, RZ, 0x7610, R22 ;  /* 0x00007610ff167816 */ /* 0x000fd60000000016 */
[----:B------:R-:W3:Y:S01]  /*17c0*/  @!P0 LDG.E.U16 R22, desc[UR30][R2.64+0x40] ;  /* 0x0000401e02168981 */ /* 0x000ee2000c1e1500 */
[----:B------:R-:W-:Y:S02]  /*17d0*/  ISETP.NE.AND P0, PT, R24, RZ, PT ;  /* 0x000000ff1800720c */ /* 0x000fe40003f05270 */
[----:B------:R-:W-:-:S11]  /*17e0*/  PRMT R24, RZ, 0x7610, R24 ;  /* 0x00007610ff187816 */ /* 0x000fd60000000018 */
[----:B------:R-:W4:Y:S01]  /*17f0*/  @!P0 LDG.E.U16 R21, desc[UR30][R2.64+0x80] ;  /* 0x0000801e02158981 */ /* 0x000f22000c1e1500 */
[----:B------:R-:W-:Y:S02]  /*1800*/  ISETP.NE.AND P0, PT, R25, RZ, PT ;  /* 0x000000ff1900720c */ /* 0x000fe40003f05270 */
[----:B------:R-:W-:-:S11]  /*1810*/  PRMT R25, RZ, 0x7610, R25 ;  /* 0x00007610ff197816 */ /* 0x000fd60000000019 */
[----:B------:R-:W5:Y:S01]  /*1820*/  @!P0 LDG.E.U16 R24, desc[UR30][R2.64+0xc0] ;  /* 0x0000c01e02188981 */ /* 0x000f62000c1e1500 */
        /* <DEDUP_REMOVED lines=16> */
[----:B------:R-:W-:Y:S02]  /*1930*/  PRMT R31, RZ, 0x7610, R31 ;  /* 0x00007610ff1f7816 */ /* 0x000fe4000000001f */
[----:B------:R-:W-:Y:S02]  /*1940*/  PRMT R32, RZ, 0x7610, R32 ;  /* 0x00007610ff207816 */ /* 0x000fe40000000020 */
[----:B------:R-:W-:Y:S02]  /*1950*/  PRMT R33, RZ, 0x7610, R33 ;  /* 0x00007610ff217816 */ /* 0x000fe40000000021 */
[----:B------:R-:W-:Y:S01]  /*1960*/  PRMT R34, RZ, 0x7610, R34 ;  /* 0x00007610ff227816 */ /* 0x000fe20000000022 */
[----:B------:R-:W5:Y:S01]  /*1970*/  @!P1 LDG.E.U16 R31, desc[UR30][R2.64+0x280] ;  /* 0x0002801e021f9981 */ /* 0x000f62000c1e1500 */
[----:B------:R-:W-:-:S02]  /*1980*/  PRMT R35, RZ, 0x7610, R35 ;  /* 0x00007610ff237816 */ /* 0x000fc40000000023 */
[----:B------:R-:W-:Y:S01]  /*1990*/  PRMT R4, RZ, 0x7610, R4 ;  /* 0x00007610ff047816 */ /* 0x000fe20000000004 */
[----:B------:R-:W5:Y:S04]  /*19a0*/  @!P0 LDG.E.U16 R30, desc[UR30][R2.64+0x240] ;  /* 0x0002401e021e8981 */ /* 0x000f68000c1e1500 */
[----:B------:R-:W5:Y:S04]  /*19b0*/  @!P2 LDG.E.U16 R32, desc[UR30][R2.64+0x2c0] ;  /* 0x0002c01e0220a981 */ /* 0x000f68000c1e1500 */
[----:B------:R-:W5:Y:S04]  /*19c0*/  @!P3 LDG.E.U16 R33, desc[UR30][R2.64+0x300] ;  /* 0x0003001e0221b981 */ /* 0x000f68000c1e1500 */
[----:B------:R-:W5:Y:S04]  /*19d0*/  @!P4 LDG.E.U16 R34, desc[UR30][R2.64+0x340] ;  /* 0x0003401e0222c981 */ /* 0x000f68000c1e1500 */
[----:B------:R-:W5:Y:S04]  /*19e0*/  @!P5 LDG.E.U16 R35, desc[UR30][R2.64+0x380] ;  /* 0x0003801e0223d981 */ /* 0x000f68000c1e1500 */
[----:B------:R-:W5:Y:S01]  /*19f0*/  @!P6 LDG.E.U16 R4, desc[UR30][R2.64+0x3c0] ;  /* 0x0003c01e0204e981 */ /* 0x000f62000c1e1500 */
[----:B------:R-:W-:-:S02]  /*1a00*/  HADD2.F32 R137, -RZ, R137.H0_H0 ;  /* 0x20000089ff897230 */ /* 0x000fc40000004100 */
[----:B------:R-:W-:Y:S02]  /*1a10*/  HADD2.F32 R136, -RZ, R136.H0_H0 ;  /* 0x20000088ff887230 */ /* 0x000fe40000004100 */
[----:B------:R-:W-:Y:S02]  /*1a20*/  HADD2.F32 R135, -RZ, R135.H0_H0 ;  /* 0x20000087ff877230 */ /* 0x000fe40000004100 */
[----:B------:R-:W-:Y:S02]  /*1a30*/  HADD2.F32 R134, -RZ, R134.H0_H0 ;  /* 0x20000086ff867230 */ /* 0x000fe40000004100 */
[----:B------:R-:W-:Y:S02]  /*1a40*/  HADD2.F32 R133, -RZ, R133.H0_H0 ;  /* 0x20000085ff857230 */ /* 0x000fe40000004100 */
[----:B------:R-:W-:Y:S02]  /*1a50*/  HADD2.F32 R132, -RZ, R132.H0_H0 ;  /* 0x20000084ff847230 */ /* 0x000fe40000004100 */
[----:B------:R-:W-:-:S02]  /*1a60*/  HADD2.F32 R131, -RZ, R131.H0_H0 ;  /* 0x20000083ff837230 */ /* 0x000fc40000004100 */
[----:B------:R-:W-:Y:S02]  /*1a70*/  HADD2.F32 R130, -RZ, R130.H0_H0 ;  /* 0x20000082ff827230 */ /* 0x000fe40000004100 */
[----:B------:R-:W-:Y:S02]  /*1a80*/  HADD2.F32 R129, -RZ, R129.H0_H0 ;  /* 0x20000081ff817230 */ /* 0x000fe40000004100 */
[----:B------:R-:W-:Y:S02]  /*1a90*/  HADD2.F32 R128, -RZ, R128.H0_H0 ;  /* 0x20000080ff807230 */ /* 0x000fe40000004100 */
[----:B------:R-:W-:Y:S02]  /*1aa0*/  HADD2.F32 R127, -RZ, R127.H0_H0 ;  /* 0x2000007fff7f7230 */ /* 0x000fe40000004100 */
[----:B------:R-:W-:Y:S02]  /*1ab0*/  HADD2.F32 R126, -RZ, R126.H0_H0 ;  /* 0x2000007eff7e7230 */ /* 0x000fe40000004100 */
[----:B------:R-:W-:-:S02]  /*1ac0*/  HADD2.F32 R125, -RZ, R125.H0_H0 ;  /* 0x2000007dff7d7230 */ /* 0x000fc40000004100 */
[----:B------:R-:W-:Y:S01]  /*1ad0*/  HADD2.F32 R124, -RZ, R124.H0_H0 ;  /* 0x2000007cff7c7230 */ /* 0x000fe20000004100 */
[----:B------:R-:W-:Y:S01]  /*1ae0*/  UISETP.GE.AND UP0, UPT, UR8, 0x1, UPT ;  /* 0x000000010800788c */ /* 0x000fe2000bf06270 */
[----:B------:R-:W-:Y:S02]  /*1af0*/  HADD2.F32 R123, -RZ, R123.H0_H0 ;  /* 0x2000007bff7b7230 */ /* 0x000fe40000004100 */
[----:B------:R-:W-:Y:S01]  /*1b00*/  HADD2.F32 R122, -RZ, R122.H0_H0 ;  /* 0x2000007aff7a7230 */ /* 0x000fe20000004100 */
[----:B------:R-:W-:Y:S01]  /*1b10*/  CS2R R152, SRZ ;  /* 0x0000000000987805 */ /* 0x000fe2000001ff00 */
[----:B--2---:R-:W-:Y:S04]  /*1b20*/  STS.U16 [R170], R23 ;  /* 0x00000017aa007388 */ /* 0x004fe80000000400 */
[----:B---3--:R-:W-:Y:S04]  /*1b30*/  STS.U16 [R169+0x40], R22 ;  /* 0x00004016a9007388 */ /* 0x008fe80000000400 */
[----:B----4-:R-:W-:Y:S04]  /*1b40*/  STS.U16 [R168+0x80], R21 ;  /* 0x00008015a8007388 */ /* 0x010fe80000000400 */
[----:B-----5:R-:W-:Y:S04]  /*1b50*/  STS.U16 [R167+0xc0], R24 ;  /* 0x0000c018a7007388 */ /* 0x020fe80000000400 */
[----:B------:R-:W-:Y:S04]  /*1b60*/  STS.U16 [R166+0x100], R25 ;  /* 0x00010019a6007388 */ /* 0x000fe80000000400 */
        /* <DEDUP_REMOVED lines=10> */
[----:B------:R-:W-:Y:S01]  /*1c10*/  STS.U16 [R155+0x3c0], R4 ;  /* 0x0003c0049b007388 */ /* 0x000fe20000000400 */
[----:B------:R-:W-:-:S03]  /*1c20*/  NOP ;  /* 0x0000000000007918 */ /* 0x000fc60000000000 */
[----:B------:R-:W0:Y:S04]  /*1c30*/  LDS.U16 R2, [R154] ;  /* 0x000000009a027984 */ /* 0x000e280000000400 */
[----:B------:R-:W1:Y:S04]  /*1c40*/  LDS.U16 R3, [R154+0x2] ;  /* 0x000002009a037984 */ /* 0x000e680000000400 */
[----:B------:R-:W2:Y:S04]  /*1c50*/  LDS.U16 R21, [R154+0x4] ;  /* 0x000004009a157984 */ /* 0x000ea80000000400 */
[----:B------:R-:W3:Y:S04]  /*1c60*/  LDS.U16 R22, [R154+0x6] ;  /* 0x000006009a167984 */ /* 0x000ee80000000400 */
[----:B------:R-:W4:Y:S04]  /*1c70*/  LDS.U16 R4, [R154+0x8] ;  /* 0x000008009a047984 */ /* 0x000f280000000400 */
[----:B------:R-:W5:Y:S04]  /*1c80*/  LDS.U16 R23, [R154+0xa] ;  /* 0x00000a009a177984 */ /* 0x000f680000000400 */
[----:B------:R-:W5:Y:S04]  /*1c90*/  LDS.U16 R24, [R154+0xc] ;  /* 0x00000c009a187984 */ /* 0x000f680000000400 */
[----:B------:R-:W5:Y:S04]  /*1ca0*/  LDS.U16 R25, [R154+0xe] ;  /* 0x00000e009a197984 */ /* 0x000f680000000400 */
[----:B------:R-:W5:Y:S04]  /*1cb0*/  LDS.U16 R26, [R154+0x10] ;  /* 0x000010009a1a7984 */ /* 0x000f680000000400 */
[----:B------:R-:W5:Y:S04]  /*1cc0*/  LDS.U16 R27, [R154+0x12] ;  /* 0x000012009a1b7984 */ /* 0x000f680000000400 */
[----:B------:R-:W5:Y:S01]  /*1cd0*/  LDS.U16 R28, [R154+0x14] ;  /* 0x000014009a1c7984 */ /* 0x000f620000000400 */
[----:B0-----:R-:W-:-:S03]  /*1ce0*/  HADD2.F32 R33, -RZ, R2.H0_H0 ;  /* 0x20000002ff217230 */ /* 0x001fc60000004100 */
[----:B------:R-:W0:Y:S01]  /*1cf0*/  LDS.U16 R29, [R154+0x16] ;  /* 0x000016009a1d7984 */ /* 0x000e220000000400 */
[----:B-1----:R-:W-:Y:S02]  /*1d00*/  HADD2.F32 R3, -RZ, R3.H0_H0 ;  /* 0x20000003ff037230 */ /* 0x002fe40000004100 */
[----:B------:R-:W-:Y:S01]  /*1d10*/  FFMA.FTZ R174, R33, R137, R174 ;  /* 0x0000008921ae7223 */ /* 0x000fe200000100ae */
[----:B------:R-:W1:Y:S01]  /*1d20*/  LDS.U16 R2, [R154+0x1e] ;  /* 0x00001e009a027984 */ /* 0x000e620000000400 */
[----:B--2---:R-:W-:Y:S02]  /*1d30*/  HADD2.F32 R104, -RZ, R21.H0_H0 ;  /* 0x20000015ff687230 */ /* 0x004fe40000004100 */
[----:B------:R-:W-:Y:S01]  /*1d40*/  FFMA.FTZ R21, R3, R136, R174 ;  /* 0x0000008803157223 */ /* 0x000fe200000100ae */
[----:B------:R-:W2:Y:S01]  /*1d50*/  LDS.U16 R30, [R154+0x18] ;  /* 0x000018009a1e7984 */ /* 0x000ea20000000400 */
[----:B---3--:R-:W-:Y:S02]  /*1d60*/  HADD2.F32 R103, -RZ, R22.H0_H0 ;  /* 0x20000016ff677230 */ /* 0x008fe40000004100 */
[----:B------:R-:W-:Y:S01]  /*1d70*/  FFMA.FTZ R22, R104, R135, R21 ;  /* 0x0000008768167223 */ /* 0x000fe20000010015 */
[----:B------:R-:W3:Y:S01]  /*1d80*/  LDS.U16 R31, [R154+0x1a] ;  /* 0x00001a009a1f7984 */ /* 0x000ee20000000400 */
[----:B----4-:R-:W-:-:S02]  /*1d90*/  HADD2.F32 R4, -RZ, R4.H0_H0 ;  /* 0x20000004ff047230 */ /* 0x010fc40000004100 */
[----:B------:R-:W-:Y:S01]  /*1da0*/  FFMA.FTZ R21, R103, R134, R22 ;  /* 0x0000008667157223 */ /* 0x000fe20000010016 */
[----:B------:R-:W4:Y:S01]  /*1db0*/  LDS.U16 R32, [R154+0x1c] ;  /* 0x00001c009a207984 */ /* 0x000f220000000400 */
[----:B-----5:R-:W-:Y:S02]  /*1dc0*/  HADD2.F32 R23, -RZ, R23.H0_H0 ;  /* 0x20000017ff177230 */ /* 0x020fe40000004100 */
[----:B------:R-:W-:Y:S01]  /*1dd0*/  FFMA.FTZ R22, R4, R133, R21 ;  /* 0x0000008504167223 */ /* 0x000fe20000010015 */
[----:B------:R-:W-:-:S03]  /*1de0*/  HADD2.F32 R24, -RZ, R24.H0_H0 ;  /* 0x20000018ff187230 */ /* 0x000fc60000004100 */
        /* <DEDUP_REMOVED lines=9> */
[----:B0-----:R-:W-:Y:S02]  /*1e80*/  HADD2.F32 R29, -RZ, R29.H0_H0 ;  /* 0x2000001dff1d7230 */ /* 0x001fe40000004100 */
[----:B-1----:R-:W-:Y:S02]  /*1e90*/  HADD2.F32 R91, -RZ, R2.H0_H0 ;  /* 0x20000002ff5b7230 */ /* 0x002fe40000004100 */
[----:B------:R-:W-:Y:S01]  /*1ea0*/  FFMA.FTZ R2, R28, R127, R21 ;  /* 0x0000007f1c027223 */ /* 0x000fe20000010015 */
[----:B--2---:R-:W-:-:S03]  /*1eb0*/  HADD2.F32 R30, -RZ, R30.H0_H0 ;  /* 0x2000001eff1e7230 */ /* 0x004fc60000004100 */
[----:B------:R-:W-:Y:S01]  /*1ec0*/  FFMA.FTZ R21, R29, R126, R2 ;  /* 0x0000007e1d157223 */ /* 0x000fe20000010002 */
[----:B---3--:R-:W-:-:S03]  /*1ed0*/  HADD2.F32 R31, -RZ, R31.H0_H0 ;  /* 0x2000001fff1f7230 */ /* 0x008fc60000004100 */
[----:B------:R-:W-:Y:S01]  /*1ee0*/  FFMA.FTZ R2, R30, R125, R21 ;  /* 0x0000007d1e027223 */ /* 0x000fe20000010015 */
[----:B----4-:R-:W-:-:S03]  /*1ef0*/  HADD2.F32 R32, -RZ, R32.H0_H0 ;  /* 0x20000020ff207230 */ /* 0x010fc60000004100 */
[----:B------:R-:W-:-:S04]  /*1f00*/  FFMA.FTZ R21, R31, R124, R2 ;  /* 0x0000007c1f157223 */ /* 0x000fc80000010002 */
[----:B------:R-:W-:Y:S01]  /*1f10*/  FFMA.FTZ R174, R32, R123, R21 ;  /* 0x0000007b20ae7223 */ /* 0x000fe20000010015 */
[----:B------:R-:W-:Y:S02]  /*1f20*/  CS2R R150, SRZ ;  /* 0x0000000000967805 */ /* 0x000fe4000001ff00 */
[----:B------:R-:W-:Y:S02]  /*1f30*/  CS2R R148, SRZ ;  /* 0x0000000000947805 */ /* 0x000fe4000001ff00 */
[----:B------:R-:W-:Y:S02]  /*1f40*/  CS2R R146, SRZ ;  /* 0x0000000000927805 */ /* 0x000fe4000001ff00 */
[----:B------:R-:W-:Y:S02]  /*1f50*/  CS2R R144, SRZ ;  /* 0x0000000000907805 */ /* 0x000fe4000001ff00 */
[----:B------:R-:W-:Y:S02]  /*1f60*/  CS2R R142, SRZ ;  /* 0x00000000008e7805 */ /* 0x000fe4000001ff00 */
[----:B------:R-:W-:-:S02]  /*1f70*/  CS2R R140, SRZ ;  /* 0x00000000008c7805 */ /* 0x000fc4000001ff00 */
[----:B------:R-:W-:Y:S01]  /*1f80*/  CS2R R138, SRZ ;  /* 0x00000000008a7805 */ /* 0x000fe2000001ff00 */
[----:B------:R-:W-:Y:S01]  /*1f90*/  FMUL.FTZ R121, R33, UR7 ;  /* 0x0000000721797c20 */ /* 0x000fe20008410000 */
        /* <DEDUP_REMOVED lines=14> */
[C---:B------:R-:W-:Y:S01]  /*2080*/  FMUL.FTZ R106, R91.reuse, UR7 ;  /* 0x000000075b6a7c20 */ /* 0x040fe20008410000 */
[----:B------:R-:W-:Y:S01]  /*2090*/  FFMA.FTZ R174, R91, R122, R174 ;  /* 0x0000007a5bae7223 */ /* 0x000fe200000100ae */
[----:B------:R-:W-:Y:S06]  /*20a0*/  BAR.SYNC.DEFER_BLOCKING 0x0 ;  /* 0x0000000000007b1d */ /* 0x000fec0000010000 */
[----:B------:R-:W-:Y:S05]  /*20b0*/  BRA.U !UP0, `(.L_x_1) ;  /* 0x0000006508647547 */ /* 0x000fea000b800000 */
[----:B------:R-:W-:Y:S01]  /*20c0*/  UISETP.NE.AND UP0, UPT, UR15, 0x1, UPT ;  /* 0x000000010f00788c */ /* 0x000fe2000bf05270 */
[----:B------:R-:W-:Y:S02]  /*20d0*/  HADD2.F32 R5, -RZ, R5.H0_H0 ;  /* 0x20000005ff057230 */ /* 0x000fe40000004100 */
[----:B------:R-:W-:Y:S02]  /*20e0*/  HFMA2 R153, -RZ, RZ, 0, 0 ;  /* 0x00000000ff997431 */ /* 0x000fe400000001ff */
[----:B------:R-:W-:Y:S02]  /*20f0*/  HADD2.F32 R7, -RZ, R7.H0_H0 ;  /* 0x20000007ff077230 */ /* 0x000fe40000004100 */
[----:B------:R-:W-:Y:S01]  /*2100*/  FADD.FTZ R105, R3, R3 ;  /* 0x0000000303697221 */ /* 0x000fe20000010000 */
[----:B------:R-:W-:Y:S01]  /*2110*/  HADD2.F32 R8, -RZ, R8.H0_H0 ;  /* 0x20000008ff087230 */ /* 0x000fe20000004100 */
[----:B------:R-:W-:Y:S01]  /*2120*/  PLOP3.LUT P1, PT, PT, PT, UP0, 0x80, 0x8 ;  /* 0x000000000008781c */ /* 0x000fe20003f2f008 */
[----:B------:R-:W-:-:S02]  /*2130*/  HADD2.F32 R9, -RZ, R9.H0_H0 ;  /* 0x20000009ff097230 */ /* 0x000fc40000004100 */
[----:B------:R-:W-:Y:S01]  /*2140*/  FADD.FTZ R104, R104, R104 ;  /* 0x0000006868687221 */ /* 0x000fe20000010000 */
[----:B------:R-:W-:Y:S01]  /*2150*/  HADD2.F32 R10, -RZ, R10.H0_H0 ;  /* 0x2000000aff0a7230 */ /* 0x000fe20000004100 */
[----:B------:R-:W-:Y:S01]  /*2160*/  ISETP.EQ.AND P1, PT, R0, RZ, P1 ;  /* 0x000000ff0000720c */ /* 0x000fe20000f22270 */
[----:B------:R-:W-:Y:S02]  /*2170*/  HADD2.F32 R11, -RZ, R11.H0_H0 ;  /* 0x2000000bff0b7230 */ /* 0x000fe40000004100 */
[----:B------:R-:W-:Y:S01]  /*2180*/  FADD.FTZ R0, R33, R33 ;  /* 0x0000002121007221 */ /* 0x000fe20000010000 */
[----:B------:R-:W-:Y:S02]  /*2190*/  HADD2.F32 R12, -RZ, R12.H0_H0 ;  /* 0x2000000cff0c7230 */ /* 0x000fe40000004100 */
[----:B------:R-:W-:Y:S01]  /*21a0*/  FADD.FTZ R103, R103, R103 ;  /* 0x0000006767677221 */ /* 0x000fe20000010000 */
[----:B------:R-:W-:Y:S02]  /*21b0*/  HADD2.F32 R13, -RZ, R13.H0_H0 ;  /* 0x2000000dff0d7230 */ /* 0x000fe40000004100 */
[----:B------:R-:W-:Y:S01]  /*21c0*/  FADD.FTZ R102, R4, R4 ;  /* 0x0000000404667221 */ /* 0x000fe20000010000 */
[----:B------:R-:W-:-:S02]  /*21d0*/  HADD2.F32 R14, -RZ, R14.H0_H0 ;  /* 0x2000000eff0e7230 */ /* 0x000fc40000004100 */
[----:B------:R-:W-:Y:S01]  /*21e0*/  FADD.FTZ R101, R23, R23 ;  /* 0x0000001717657221 */ /* 0x000fe20000010000 */
        /* <DEDUP_REMOVED lines=14> */
[----:B------:R-:W-:Y:S01]  /*22d0*/  FADD.FTZ R93, R31, R31 ;  /* 0x0000001f1f5d7221 */ /* 0x000fe20000010000 */
[----:B------:R-:W-:Y:S01]  /*22e0*/  FADD.FTZ R92, R32, R32 ;  /* 0x00000020205c7221 */ /* 0x000fe20000010000 */
[----:B------:R-:W-:Y:S01]  /*22f0*/  FADD.FTZ R91, R91, R91 ;  /* 0x0000005b5b5b7221 */ /* 0x000fe20000010000 */
[----:B------:R-:W-:Y:S01]  /*2300*/  FADD.FTZ R90, R5, UR6 ;  /* 0x00000006055a7e21 */ /* 0x000fe20008010000 */
        /* <DEDUP_REMOVED lines=15> */
[----:B------:R-:W0:Y:S01]  /*2400*/  LDCU UR49, c[0x0][0x394] ;  /* 0x00007280ff3177ac */ /* 0x000e220008000800 */
[----:B------:R-:W1:Y:S01]  /*2410*/  LDCU UR48, c[0x0][0x38c] ;  /* 0x00007180ff3077ac */ /* 0x000e620008000800 */
[----:B------:R-:W2:Y:S01]  /*2420*/  LDCU.64 UR34, c[0x0][0x450] ;  /* 0x00008a00ff2277ac */ /* 0x000ea20008000a00 */
[----:B------:R-:W3:Y:S01]  /*2430*/  LDCU.64 UR36, c[0x0][0x3d8] ;  /* 0x00007b00ff2477ac */ /* 0x000ee20008000a00 */
[----:B------:R-:W4:Y:S01]  /*2440*/  LDCU.64 UR38, c[0x0][0x3e0] ;  /* 0x00007c00ff2677ac */ /* 0x000f220008000a00 */
[----:B------:R-:W0:Y:S01]  /*2450*/  LDCU.64 UR40, c[0x0][0x3b8] ;  /* 0x00007700ff2877ac */ /* 0x000e220008000a00 */
[----:B------:R-:W0:Y:S01]  /*2460*/  LDCU.64 UR42, c[0x0][0x3c0] ;  /* 0x00007800ff2a77ac */ /* 0x000e220008000a00 */
[----:B------:R-:W0:Y:S01]  /*2470*/  LDCU.128 UR20, c[0x0][0x3a0] ;  /* 0x00007400ff1477ac */ /* 0x000e220008000c00 */
[----:B------:R-:W0:Y:S01]  /*2480*/  LDCU.128 UR24, c[0x0][0x440] ;  /* 0x00008800ff1877ac */ /* 0x000e220008000c00 */
[----:B------:R-:W-:-:S05]  /*2490*/  UMOV UR8, URZ ;  /* 0x000000ff00087c82 */ /* 0x000fca0008000000 */
.L_x_35:
[----:B0-----:R-:W0:Y:S02]  /*24a0*/  S2UR UR47, SR_CTAID.Y ;  /* 0x00000000002f79c3 */ /* 0x001e240000002600 */
[----:B0-----:R-:W-:-:S04]  /*24b0*/  UIMAD.WIDE.U32 UR16, UR47, UR20, URZ ;  /* 0x000000142f1072a5 */ /* 0x001fc8000f8e00ff */
[----:B------:R-:W-:-:S04]  /*24c0*/  UIMAD UR17, UR47, UR21, UR17 ;  /* 0x000000152f1172a4 */ /* 0x000fc8000f8e0211 */
[----:B------:R-:W-:-:S04]  /*24d0*/  UIMAD.WIDE.U32 UR16, UR8, UR22, UR16 ;  /* 0x00000016081072a5 */ /* 0x000fc8000f8e0010 */
[----:B------:R-:W-:Y:S02]  /*24e0*/  UIMAD UR17, UR8, UR23, UR17 ;  /* 0x00000017081172a4 */ /* 0x000fe4000f8e0211 */
[----:B------:R-:W-:-:S04]  /*24f0*/  ULEA UR18, UP0, UR16, UR24, 0x3 ;  /* 0x0000001810127291 */ /* 0x000fc8000f8018ff */
[----:B------:R-:W-:Y:S02]  /*2500*/  ULEA.HI.X UR16, UR16, UR25, UR17, 0x3, UP0 ;  /* 0x0000001910107291 */ /* 0x000fe400080f1c11 */
[----:B------:R-:W-:-:S04]  /*2510*/  MOV R6, UR18 ;  /* 0x0000001200067c02 */ /* 0x000fc80008000f00 */
[----:B------:R-:W-:-:S06]  /*2520*/  MOV R7, UR16 ;  /* 0x0000001000077c02 */ /* 0x000fcc0008000f00 */
[----:B------:R-:W5:Y:S01]  /*2530*/  LDG.E.64 R6, desc[UR30][R6.64] ;  /* 0x0000001e06067981 */ /* 0x000f62000c1e1b00 */
[----:B------:R-:W-:Y:S02]  /*2540*/  UIMAD.WIDE.U32 UR18, UR8, UR42, URZ ;  /* 0x0000002a081272a5 */ /* 0x000fe4000f8e00ff */
[----:B----4-:R-:W-:Y:S02]  /*2550*/  UIMAD.WIDE.U32 UR16, UR8, UR38, URZ ;  /* 0x00000026081072a5 */ /* 0x010fe4000f8e00ff */
[----:B------:R-:W-:Y:S02]  /*2560*/  UIMAD.WIDE.U32 UR28, UR47, UR40, URZ ;  /* 0x000000282f1c72a5 */ /* 0x000fe4000f8e00ff */
[----:B---3--:R-:W-:Y:S02]  /*2570*/  UIMAD.WIDE.U32 UR32, UR47, UR36, URZ ;  /* 0x000000242f2072a5 */ /* 0x008fe4000f8e00ff */
[----:B------:R-:W-:Y:S02]  /*2580*/  UIMAD UR46, UR8, UR43, UR19 ;  /* 0x0000002b082e72a4 */ /* 0x000fe4000f8e0213 */
[----:B------:R-:W-:-:S02]  /*2590*/  UIMAD UR44, UR8, UR39, UR17 ;  /* 0x00000027082c72a4 */ /* 0x000fc4000f8e0211 */
[----:B------:R-:W-:Y:S02]  /*25a0*/  UIMAD UR45, UR47, UR41, UR29 ;  /* 0x000000292f2d72a4 */ /* 0x000fe4000f8e021d */
[----:B------:R-:W-:Y:S02]  /*25b0*/  ULEA UR29, UP0, UR28, UR26, 0x3 ;  /* 0x0000001a1c1d7291 */ /* 0x000fe4000f8018ff */
[----:B------:R-:W-:Y:S02]  /*25c0*/  UIMAD UR19, UR47, UR37, UR33 ;  /* 0x000000252f1372a4 */ /* 0x000fe4000f8e0221 */
[----:B--2---:R-:W-:Y:S02]  /*25d0*/  ULEA UR17, UP1, UR32, UR34, 0x3 ;  /* 0x0000002220117291 */ /* 0x004fe4000f8218ff */
[----:B------:R-:W-:Y:S02]  /*25e0*/  ULEA.HI.X UR33, UR28, UR27, UR45, 0x3, UP0 ;  /* 0x0000001b1c217291 */ /* 0x000fe400080f1c2d */
[----:B------:R-:W-:-:S02]  /*25f0*/  ULEA.HI.X UR32, UR32, UR35, UR19, 0x3, UP1 ;  /* 0x0000002320207291 */ /* 0x000fc400088f1c13 */
[----:B------:R-:W-:Y:S02]  /*2600*/  ULEA UR28, UP0, UR18, UR29, 0x3 ;  /* 0x0000001d121c7291 */ /* 0x000fe4000f8018ff */
[----:B------:R-:W-:Y:S02]  /*2610*/  ULEA UR17, UP1, UR16, UR17, 0x3 ;  /* 0x0000001110117291 */ /* 0x000fe4000f8218ff */
[----:B------:R-:W-:Y:S02]  /*2620*/  ULEA.HI.X UR18, UR18, UR33, UR46, 0x3, UP0 ;  /* 0x0000002112127291 */ /* 0x000fe400080f1c2e */
[----:B------:R-:W-:Y:S01]  /*2630*/  ULEA.HI.X UR16, UR16, UR32, UR44, 0x3, UP1 ;  /* 0x0000002010107291 */ /* 0x000fe200088f1c2c */
[----:B------:R-:W-:Y:S02]  /*2640*/  MOV R2, UR28 ;  /* 0x0000001c00027c02 */ /* 0x000fe40008000f00 */
[----:B------:R-:W-:Y:S02]  /*2650*/  MOV R4, UR17 ;  /* 0x0000001100047c02 */ /* 0x000fe40008000f00 */
[----:B------:R-:W-:-:S02]  /*2660*/  MOV R3, UR18 ;  /* 0x0000001200037c02 */ /* 0x000fc40008000f00 */
[----:B------:R-:W-:-:S04]  /*2670*/  MOV R5, UR16 ;  /* 0x0000001000057c02 */ /* 0x000fc80008000f00 */
[----:B------:R-:W2:Y:S04]  /*2680*/  LDG.E.64 R2, desc[UR30][R2.64] ;  /* 0x0000001e02027981 */ /* 0x000ea8000c1e1b00 */
[----:B------:R-:W2:Y:S01]  /*2690*/  LDG.E.64 R4, desc[UR30][R4.64] ;  /* 0x0000001e04047981 */ /* 0x000ea2000c1e1b00 */
[----:B------:R-:W0:Y:S01]  /*26a0*/  S2UR UR17, SR_CgaCtaId ;  /* 0x00000000001179c3 */ /* 0x000e220000008800 */
[----:B------:R-:W-:Y:S01]  /*26b0*/  USHF.L.U32 UR28, UR15, 0x8, URZ ;  /* 0x000000080f1c7899 */ /* 0x000fe200080006ff */
[C---:B------:R-:W-:Y:S01]  /*26c0*/  ISETP.NE.AND P0, PT, R172.reuse, RZ, PT ;  /* 0x000000ffac00720c */ /* 0x040fe20003f05270 */
[----:B------:R-:W-:Y:S01]  /*26d0*/  BSSY.RECONVERGENT B0, `(.L_x_2) ;  /* 0x00000c0000007945 */ /* 0x000fe20003800200 */
[----:B------:R-:W-:Y:S01]  /*26e0*/  ISETP.NE.AND P2, PT, R172, 0x7f, PT ;  /* 0x0000007fac00780c */ /* 0x000fe20003f45270 */
[----:B------:R-:W-:-:S04]  /*26f0*/  UIADD3 UR16, UPT, UPT, UR28, -0x100, URZ ;  /* 0xffffff001c107890 */ /* 0x000fc8000fffe0ff */
[----:B------:R-:W-:Y:S01]  /*2700*/  ULOP3.LUT UR16, UR16, 0x100, URZ, 0xc0, !UPT ;  /* 0x0000010010107892 */ /* 0x000fe2000f8ec0ff */
[----:B-----5:R-:W-:Y:S02]  /*2710*/  R2UR UR19, R7 ;  /* 0x00000000071372ca */ /* 0x020fe400000e0000 */
[----:B------:R-:W-:-:S11]  /*2720*/  R2UR UR18, R6 ;  /* 0x00000000061272ca */ /* 0x000fd600000e0000 */
[----:B------:R-:W-:Y:S01]  /*2730*/  FMUL.FTZ R7, R90, UR19 ;  /* 0x000000135a077c20 */ /* 0x000fe20008410000 */
[----:B------:R-:W-:Y:S01]  /*2740*/  FMUL.FTZ R6, R76, UR19 ;  /* 0x000000134c067c20 */ /* 0x000fe20008410000 */
[----:B------:R-:W-:Y:S02]  /*2750*/  MOV R16, UR18 ;  /* 0x0000001200107c02 */ /* 0x000fe40008000f00 */
[----:B------:R-:W-:Y:S01]  /*2760*/  FMUL.RZ R8, R7, 0.15915493667125701904 ;  /* 0x3e22f98307087820 */ /* 0x000fe2000040c000 */
[----:B------:R-:W-:Y:S01]  /*2770*/  FMUL.FTZ R7, R89, UR19 ;  /* 0x0000001359077c20 */ /* 0x000fe20008410000 */
[----:B------:R-:W-:Y:S01]  /*2780*/  FMUL.RZ R18, R6, 0.15915493667125701904 ;  /* 0x3e22f98306127820 */ /* 0x000fe2000040c000 */
[----:B------:R-:W-:Y:S01]  /*2790*/  FMUL.FTZ R16, R16, 1.4426950216293334961 ;  /* 0x3fb8aa3b10107820 */ /* 0x000fe20000410000 */
[----:B------:R-:W-:Y:S01]  /*27a0*/  MUFU.SIN R28, R8 ;  /* 0x00000008001c7308 */ /* 0x000fe20000000400 */
[----:B------:R-:W-:Y:S01]  /*27b0*/  FMUL.RZ R10, R7, 0.15915493667125701904 ;  /* 0x3e22f983070a7820 */ /* 0x000fe2000040c000 */
[----:B------:R-:W-:Y:S01]  /*27c0*/  FMUL.FTZ R7, R88, UR19 ;  /* 0x0000001358077c20 */ /* 0x000fe20008410000 */
[----:B------:R-:W-:Y:S01]  /*27d0*/  FMUL.FTZ R6, R49, UR19 ;  /* 0x0000001331067c20 */ /* 0x000fe20008410000 */
[-C--:B------:R-:W-:Y:S01]  /*27e0*/  FMUL.FTZ R22, R83, R16.reuse ;  /* 0x0000001053167220 */ /* 0x080fe20000410000 */
[-C--:B------:R-:W-:Y:S01]  /*27f0*/  FMUL.FTZ R26, R81, R16.reuse ;  /* 0x00000010511a7220 */ /* 0x080fe20000410000 */
[----:B------:R-:W-:Y:S01]  /*2800*/  FMUL.RZ R12, R7, 0.15915493667125701904 ;  /* 0x3e22f983070c7820 */ /* 0x000fe2000040c000 */
[----:B------:R-:W-:Y:S01]  /*2810*/  FMUL.FTZ R7, R87, UR19 ;  /* 0x0000001357077c20 */ /* 0x000fe20008410000 */
[----:B------:R3:W-:Y:S01]  /*2820*/  MUFU.COS R72, R8 ;  /* 0x0000000800487308 */ /* 0x0007e20000000000 */
[----:B------:R-:W-:Y:S01]  /*2830*/  FMUL.RZ R42, R6, 0.15915493667125701904 ;  /* 0x3e22f983062a7820 */ /* 0x000fe2000040c000 */
[-C--:B------:R-:W-:Y:S01]  /*2840*/  FMUL.FTZ R6, R90, R16.reuse ;  /* 0x000000105a067220 */ /* 0x080fe20000410000 */
[----:B------:R-:W-:Y:S01]  /*2850*/  FMUL.RZ R14, R7, 0.15915493667125701904 ;  /* 0x3e22f983070e7820 */ /* 0x000fe2000040c000 */
[----:B------:R-:W-:Y:S01]  /*2860*/  FMUL.FTZ R7, R86, UR19 ;  /* 0x0000001356077c20 */ /* 0x000fe20008410000 */
[-C--:B------:R-:W-:Y:S01]  /*2870*/  FMUL.FTZ R24, R82, R16.reuse ;  /* 0x0000001052187220 */ /* 0x080fe20000410000 */
[-C--:B------:R-:W-:Y:S01]  /*2880*/  FMUL.FTZ R30, R80, R16.reuse ;  /* 0x00000010501e7220 */ /* 0x080fe20000410000 */
[-C--:B------:R-:W-:Y:S01]  /*2890*/  FMUL.FTZ R32, R79, R16.reuse ;  /* 0x000000104f207220 */ /* 0x080fe20000410000 */
[----:B------:R-:W-:Y:S01]  /*28a0*/  MUFU.SIN R9, R10 ;  /* 0x0000000a00097308 */ /* 0x000fe20000000400 */
[----:B---3--:R-:W-:Y:S01]  /*28b0*/  FMUL.RZ R8, R7, 0.15915493667125701904 ;  /* 0x3e22f98307087820 */ /* 0x008fe2000040c000 */
[----:B------:R-:W-:Y:S01]  /*28c0*/  FMUL.FTZ R7, R85, UR19 ;  /* 0x0000001355077c20 */ /* 0x000fe20008410000 */
[-C--:B------:R-:W-:Y:S01]  /*28d0*/  FMUL.FTZ R34, R78, R16.reuse ;  /* 0x000000104e227220 */ /* 0x080fe20000410000 */
[----:B------:R-:W-:-:S04]  /*28e0*/  FMUL.FTZ R36, R77, R16 ;  /* 0x000000104d247220 */ /* 0x000fc80000410000 */
[----:B------:R3:W-:Y:S08]  /*28f0*/  MUFU.COS R11, R10 ;  /* 0x0000000a000b7308 */ /* 0x0007f00000000000 */
[----:B------:R-:W-:Y:S01]  /*2900*/  MUFU.SIN R13, R12 ;  /* 0x0000000c000d7308 */ /* 0x000fe20000000400 */
[----:B---3--:R-:W-:Y:S01]  /*2910*/  FMUL.RZ R10, R7, 0.15915493667125701904 ;  /* 0x3e22f983070a7820 */ /* 0x008fe2000040c000 */
[----:B------:R-:W-:-:S06]  /*2920*/  FMUL.FTZ R7, R84, UR19 ;  /* 0x0000001354077c20 */ /* 0x000fcc0008410000 */
[----:B------:R3:W-:Y:S08]  /*2930*/  MUFU.COS R15, R12 ;  /* 0x0000000c000f7308 */ /* 0x0007f00000000000 */
[----:B-1----:R-:W-:Y:S01]  /*2940*/  MUFU.SIN R17, R14 ;  /* 0x0000000e00117308 */ /* 0x002fe20000000400 */
[----:B---3--:R-:W-:Y:S01]  /*2950*/  FMUL.RZ R12, R7, 0.15915493667125701904 ;  /* 0x3e22f983070c7820 */ /* 0x008fe2000040c000 */
[----:B------:R-:W-:-:S06]  /*2960*/  FMUL.FTZ R7, R83, UR19 ;  /* 0x0000001353077c20 */ /* 0x000fcc0008410000 */
[----:B------:R3:W-:Y:S08]  /*2970*/  MUFU.COS R19, R14 ;  /* 0x0000000e00137308 */ /* 0x0007f00000000000 */
[----:B------:R-:W-:Y:S01]  /*2980*/  MUFU.SIN R21, R8 ;  /* 0x0000000800157308 */ /* 0x000fe20000000400 */
        /* <DEDUP_REMOVED lines=21> */
[----:B------:R-:W-:-:S04]  /*2ae0*/  FMUL.FTZ R7, R77, UR19 ;  /* 0x000000134d077c20 */ /* 0x000fc80008410000 */
[----:B------:R-:W-:Y:S02]  /*2af0*/  FMUL.RZ R7, R7, 0.15915493667125701904 ;  /* 0x3e22f98307077820 */ /* 0x000fe4000040c000 */
[----:B------:R3:W-:Y:S08]  /*2b00*/  MUFU.COS R43, R10 ;  /* 0x0000000a002b7308 */ /* 0x0007f00000000000 */
[----:B------:R-:W-:Y:S01]  /*2b10*/  MUFU.SIN R38, R18 ;  /* 0x0000001200267308 */ /* 0x000fe20000000400 */
[----:B---3--:R-:W-:-:S07]  /*2b20*/  FMUL.FTZ R10, R88, R16 ;  /* 0x00000010580a7220 */ /* 0x008fce0000410000 */
        /* <DEDUP_REMOVED lines=9> */
[----:B------:R-:W-:Y:S08]  /*2bc0*/  MUFU.COS R59, R8 ;  /* 0x00000008003b7308 */ /* 0x000ff00000000000 */
[----:B------:R3:W4:Y:S08]  /*2bd0*/  MUFU.EX2 R73, R6 ;  /* 0x0000000600497308 */ /* 0x0007300000000800 */
[----:B------:R2:W5:Y:S01]  /*2be0*/  MUFU.EX2 R8, R7 ;  /* 0x0000000700087308 */ /* 0x0005620000000800 */
[----:B---3--:R-:W-:-:S07]  /*2bf0*/  FMUL.FTZ R6, R84, R16 ;  /* 0x0000001054067220 */ /* 0x008fce0000410000 */
[----:B------:R-:W3:Y:S01]  /*2c00*/  MUFU.EX2 R10, R10 ;  /* 0x0000000a000a7308 */ /* 0x000ee20000000800 */
[----:B--2---:R-:W-:Y:S01]  /*2c10*/  FMUL.FTZ R7, R3, R5 ;  /* 0x0000000503077220 */ /* 0x004fe20000410000 */
[C---:B----4-:R-:W-:Y:S01]  /*2c20*/  FMUL.FTZ R72, R73.reuse, R72 ;  /* 0x0000004849487220 */ /* 0x050fe20000410000 */
[----:B------:R-:W-:Y:S02]  /*2c30*/  FMUL.FTZ R73, R73, R28 ;  /* 0x0000001c49497220 */ /* 0x000fe40000410000 */
[----:B------:R-:W-:-:S03]  /*2c40*/  FFMA.FTZ R47, R2, R4, -R7 ;  /* 0x00000004022f7223 */ /* 0x000fc60000010807 */
[----:B------:R-:W2:Y:S01]  /*2c50*/  MUFU.EX2 R18, R18 ;  /* 0x0000001200127308 */ /* 0x000ea20000000800 */
[----:B------:R-:W-:-:S07]  /*2c60*/  FMUL.FTZ R46, R92, R47 ;  /* 0x0000002f5c2e7220 */ /* 0x000fce0000410000 */
[----:B------:R-:W4:Y:S08]  /*2c70*/  MUFU.EX2 R12, R12 ;  /* 0x0000000c000c7308 */ /* 0x000f300000000800 */
[----:B------:R1:W0:Y:S08]  /*2c80*/  MUFU.EX2 R20, R6 ;  /* 0x0000000600147308 */ /* 0x0002300000000800 */
[----:B------:R-:W0:Y:S01]  /*2c90*/  MUFU.EX2 R22, R22 ;  /* 0x0000001600167308 */ /* 0x000e220000000800 */
[----:B-1----:R-:W-:Y:S01]  /*2ca0*/  FMUL.FTZ R6, R2, R5 ;  /* 0x0000000502067220 */ /* 0x002fe20000410000 */
[----:B-----5:R-:W-:Y:S01]  /*2cb0*/  FMUL.FTZ R2, R8, R11 ;  /* 0x0000000b08027220 */ /* 0x020fe20000410000 */
[----:B---3--:R-:W-:Y:S01]  /*2cc0*/  FMUL.FTZ R5, R10, R13 ;  /* 0x0000000d0a057220 */ /* 0x008fe20000410000 */
[----:B--2---:R-:W-:Y:S01]  /*2cd0*/  FMUL.FTZ R11, R18, R25 ;  /* 0x00000019120b7220 */ /* 0x004fe20000410000 */
[----:B------:R-:W-:Y:S01]  /*2ce0*/  FFMA.FTZ R189, R3, R4, R6 ;  /* 0x0000000403bd7223 */ /* 0x000fe20000010006 */
[----:B------:R-:W-:Y:S01]  /*2cf0*/  FMUL.FTZ R4, R10, R15 ;  /* 0x0000000f0a047220 */ /* 0x000fe20000410000 */
[----:B------:R-:W-:Y:S01]  /*2d00*/  FMUL.FTZ R10, R18, R27 ;  /* 0x0000001b120a7220 */ /* 0x000fe20000410000 */
[----:B------:R-:W-:Y:S01]  /*2d10*/  MUFU.SIN R53, R14 ;  /* 0x0000000e00357308 */ /* 0x000fe20000000400 */
[-C--:B------:R-:W-:Y:S01]  /*2d20*/  FMUL.FTZ R18, R76, R16.reuse ;  /* 0x000000104c127220 */ /* 0x080fe20000410000 */
[-C--:B------:R-:W-:Y:S01]  /*2d30*/  FMUL.FTZ R25, R49, R16.reuse ;  /* 0x0000001031197220 */ /* 0x080fe20000410000 */
[C---:B----4-:R-:W-:Y:S01]  /*2d40*/  FMUL.FTZ R6, R12.reuse, R19 ;  /* 0x000000130c067220 */ /* 0x050fe20000410000 */
[----:B------:R-:W-:Y:S01]  /*2d50*/  FMUL.FTZ R7, R12, R17 ;  /* 0x000000110c077220 */ /* 0x000fe20000410000 */
[C---:B0-----:R-:W-:Y:S01]  /*2d60*/  FMUL.FTZ R12, R20.reuse, R31 ;  /* 0x0000001f140c7220 */ /* 0x041fe20000410000 */
[----:B------:R-:W-:Y:S01]  /*2d70*/  FMUL.FTZ R13, R20, R29 ;  /* 0x0000001d140d7220 */ /* 0x000fe20000410000 */
[----:B------:R-:W-:Y:S01]  /*2d80*/  MOV R29, UR16 ;  /* 0x00000010001d7c02 */ /* 0x000fe20008000f00 */
[----:B------:R0:W-:Y:S01]  /*2d90*/  MUFU.COS R55, R14 ;  /* 0x0000000e00377308 */ /* 0x0001e20000000000 */
[----:B------:R-:W-:Y:S01]  /*2da0*/  FMUL.FTZ R15, R22, R33 ;  /* 0x00000021160f7220 */ /* 0x000fe20000410000 */
[----:B------:R-:W-:Y:S01]  /*2db0*/  UMOV UR16, 0x400 ;  /* 0x0000040000107882 */ /* 0x000fe20000000000 */
[----:B------:R-:W-:Y:S01]  /*2dc0*/  IADD3 R29, PT, PT, R29, UR8, RZ ;  /* 0x000000081d1d7c10 */ /* 0x000fe2000fffe0ff */
[----:B------:R-:W-:Y:S01]  /*2dd0*/  ULEA UR16, UR17, UR16, 0x18 ;  /* 0x0000001011107291 */ /* 0x000fe2000f8ec0ff */
[----:B------:R-:W-:Y:S01]  /*2de0*/  @P0 IADD3 R29, PT, PT, R172, 0x200, RZ ;  /* 0x00000200ac1d0810 */ /* 0x000fe20007ffe0ff */
[----:B------:R-:W-:Y:S01]  /*2df0*/  FMUL.FTZ R3, R8, R9 ;  /* 0x0000000908037220 */ /* 0x000fe20000410000 */
[-C--:B------:R-:W-:Y:S01]  /*2e00*/  FMUL.FTZ R48, R0, -R189.reuse ;  /* 0x800000bd00307220 */ /* 0x080fe20000410000 */
[----:B------:R-:W1:Y:S01]  /*2e10*/  MUFU.EX2 R26, R26 ;  /* 0x0000001a001a7308 */ /* 0x000e620000000800 */
[----:B0-----:R-:W-:Y:S01]  /*2e20*/  FMUL.FTZ R14, R86, R16 ;  /* 0x00000010560e7220 */ /* 0x001fe20000410000 */
[-C--:B------:R-:W-:Y:S01]  /*2e30*/  FMUL.FTZ R175, R105, -R189.reuse ;  /* 0x800000bd69af7220 */ /* 0x080fe20000410000 */
[-C--:B------:R-:W-:Y:S01]  /*2e40*/  FMUL.FTZ R176, R104, -R189.reuse ;  /* 0x800000bd68b07220 */ /* 0x080fe20000410000 */
[-C--:B------:R-:W-:Y:S01]  /*2e50*/  FMUL.FTZ R177, R103, -R189.reuse ;  /* 0x800000bd67b17220 */ /* 0x080fe20000410000 */
[-C--:B------:R-:W-:Y:S01]  /*2e60*/  FMUL.FTZ R178, R102, -R189.reuse ;  /* 0x800000bd66b27220 */ /* 0x080fe20000410000 */
[-C--:B------:R-:W-:Y:S01]  /*2e70*/  FMUL.FTZ R179, R101, -R189.reuse ;  /* 0x800000bd65b37220 */ /* 0x080fe20000410000 */
[-C--:B------:R-:W-:Y:S01]  /*2e80*/  FMUL.FTZ R180, R100, -R189.reuse ;  /* 0x800000bd64b47220 */ /* 0x080fe20000410000 */
[----:B------:R-:W0:Y:S01]  /*2e90*/  MUFU.EX2 R14, R14 ;  /* 0x0000000e000e7308 */ /* 0x000e220000000800 */
[-C--:B------:R-:W-:Y:S01]  /*2ea0*/  FMUL.FTZ R181, R99, -R189.reuse ;  /* 0x800000bd63b57220 */ /* 0x080fe20000410000 */
[-C--:B------:R-:W-:Y:S01]  /*2eb0*/  FMUL.FTZ R182, R98, -R189.reuse ;  /* 0x800000bd62b67220 */ /* 0x080fe20000410000 */
[-C--:B------:R-:W-:Y:S01]  /*2ec0*/  FMUL.FTZ R183, R97, -R189.reuse ;  /* 0x800000bd61b77220 */ /* 0x080fe20000410000 */
[-C--:B------:R-:W-:Y:S01]  /*2ed0*/  FMUL.FTZ R184, R96, -R189.reuse ;  /* 0x800000bd60b87220 */ /* 0x080fe20000410000 */
[-C--:B------:R-:W-:Y:S01]  /*2ee0*/  FMUL.FTZ R185, R95, -R189.reuse ;  /* 0x800000bd5fb97220 */ /* 0x080fe20000410000 */
[-C--:B------:R-:W-:Y:S01]  /*2ef0*/  FMUL.FTZ R186, R94, -R189.reuse ;  /* 0x800000bd5eba7220 */ /* 0x080fe20000410000 */
[----:B------:R-:W-:Y:S01]  /*2f00*/  FMUL.FTZ R187, R93, -R189 ;  /* 0x800000bd5dbb7220 */ /* 0x000fe20000410000 */
[----:B------:R-:W-:Y:S01]  /*2f10*/  MUFU.COS R44, R42 ;  /* 0x0000002a002c7308 */ /* 0x000fe20000000000 */
[----:B-1----:R-:W-:Y:S01]  /*2f20*/  FMUL.FTZ R19, R26, R41 ;  /* 0x000000291a137220 */ /* 0x002fe20000410000 */
[----:B------:R-:W-:Y:S01]  /*2f30*/  LEA R41, R29, UR16, 0x3 ;  /* 0x000000101d297c11 */ /* 0x000fe2000f8e18ff */
[-C--:B------:R-:W-:Y:S01]  /*2f40*/  FMUL.FTZ R188, R92, -R189.reuse ;  /* 0x800000bd5cbc7220 */ /* 0x080fe20000410000 */
[----:B------:R-:W-:-:S03]  /*2f50*/  FMUL.FTZ R189, R91, -R189 ;  /* 0x800000bd5bbd7220 */ /* 0x000fc60000410000 */
[----:B------:R1:W-:Y:S01]  /*2f60*/  STS.64 [R41+0x2510], R72 ;  /* 0x0025104829007388 */ /* 0x0003e20000000a00 */
[----:B------:R-:W2:Y:S01]  /*2f70*/  MUFU.EX2 R24, R24 ;  /* 0x0000001800187308 */ /* 0x000ea20000000800 */
[C---:B0-----:R-:W-:Y:S01]  /*2f80*/  FMUL.FTZ R8, R14.reuse, R23 ;  /* 0x000000170e087220 */ /* 0x041fe20000410000 */
[----:B------:R-:W-:Y:S01]  /*2f90*/  FMUL.FTZ R9, R14, R21 ;  /* 0x000000150e097220 */ /* 0x000fe20000410000 */
[----:B------:R-:W-:Y:S01]  /*2fa0*/  FMUL.FTZ R14, R22, R35 ;  /* 0x00000023160e7220 */ /* 0x000fe20000410000 */
[----:B------:R-:W-:-:S04]  /*2fb0*/  FMUL.FTZ R35, R103, R47 ;  /* 0x0000002f67237220 */ /* 0x000fc80000410000 */
[----:B------:R-:W0:Y:S01]  /*2fc0*/  MUFU.EX2 R30, R30 ;  /* 0x0000001e001e7308 */ /* 0x000e220000000800 */
[----:B-1----:R-:W-:-:S07]  /*2fd0*/  FMUL.FTZ R41, R97, R47 ;  /* 0x0000002f61297220 */ /* 0x002fce0000410000 */
[----:B------:R1:W3:Y:S01]  /*2fe0*/  MUFU.EX2 R31, R18 ;  /* 0x00000012001f7308 */ /* 0x0002e20000000800 */
[C---:B--2---:R-:W-:Y:S01]  /*2ff0*/  FMUL.FTZ R16, R24.reuse, R39 ;  /* 0x0000002718107220 */ /* 0x044fe20000410000 */
[----:B------:R-:W-:Y:S01]  /*3000*/  FMUL.FTZ R17, R24, R37 ;  /* 0x0000002518117220 */ /* 0x000fe20000410000 */
[-C--:B------:R-:W-:Y:S01]  /*3010*/  FMUL.FTZ R37, R101, R47.reuse ;  /* 0x0000002f65257220 */ /* 0x080fe20000410000 */
[----:B------:R-:W-:-:S04]  /*3020*/  FMUL.FTZ R39, R99, R47 ;  /* 0x0000002f63277220 */ /* 0x000fc80000410000 */
[----:B------:R-:W2:Y:S01]  /*3030*/  MUFU.EX2 R32, R32 ;  /* 0x0000002000207308 */ /* 0x000ea20000000800 */
[----:B-1----:R-:W-:Y:S01]  /*3040*/  FMUL.FTZ R18, R26, R43 ;  /* 0x0000002b1a127220 */ /* 0x002fe20000410000 */
[C---:B0-----:R-:W-:Y:S01]  /*3050*/  FMUL.FTZ R20, R30.reuse, R51 ;  /* 0x000000331e147220 */ /* 0x041fe20000410000 */
[----:B------:R-:W-:Y:S01]  /*3060*/  FMUL.FTZ R21, R30, R45 ;  /* 0x0000002d1e157220 */ /* 0x000fe20000410000 */
[-C--:B------:R-:W-:Y:S01]  /*3070*/  FMUL.FTZ R43, R95, R47.reuse ;  /* 0x0000002f5f2b7220 */ /* 0x080fe20000410000 */
[----:B------:R-:W-:-:S03]  /*3080*/  FMUL.FTZ R45, R93, R47 ;  /* 0x0000002f5d2d7220 */ /* 0x000fc60000410000 */
[----:B------:R-:W0:Y:S01]  /*3090*/  MUFU.EX2 R34, R34 ;  /* 0x0000002200227308 */ /* 0x000e220000000800 */
[C---:B---3--:R-:W-:Y:S01]  /*30a0*/  FMUL.FTZ R28, R31.reuse, R40 ;  /* 0x000000281f1c7220 */ /* 0x048fe20000410000 */
[----:B------:R-:W-:Y:S01]  /*30b0*/  FMUL.FTZ R29, R31, R38 ;  /* 0x000000261f1d7220 */ /* 0x000fe20000410000 */
[-C--:B------:R-:W-:Y:S01]  /*30c0*/  FMUL.FTZ R38, R100, R47.reuse ;  /* 0x0000002f64267220 */ /* 0x080fe20000410000 */
[----:B------:R-:W-:-:S04]  /*30d0*/  FMUL.FTZ R40, R98, R47 ;  /* 0x0000002f62287220 */ /* 0x000fc80000410000 */
[----:B------:R-:W1:Y:S01]  /*30e0*/  MUFU.EX2 R36, R36 ;  /* 0x0000002400247308 */ /* 0x000e620000000800 */
[C---:B--2---:R-:W-:Y:S01]  /*30f0*/  FMUL.FTZ R22, R32.reuse, R55 ;  /* 0x0000003720167220 */ /* 0x044fe20000410000 */
[----:B------:R-:W-:Y:S01]  /*3100*/  FMUL.FTZ R23, R32, R53 ;  /* 0x0000003520177220 */ /* 0x000fe20000410000 */
[----:B------:R-:W-:-:S05]  /*3110*/  FMUL.FTZ R32, R0, R47 ;  /* 0x0000002f00207220 */ /* 0x000fca0000410000 */
[----:B------:R2:W3:Y:S01]  /*3120*/  MUFU.EX2 R33, R25 ;  /* 0x0000001900217308 */ /* 0x0004e20000000800 */
[----:B0-----:R-:W-:-:S07]  /*3130*/  FMUL.FTZ R24, R34, R59 ;  /* 0x0000003b22187220 */ /* 0x001fce0000410000 */
[----:B------:R-:W0:Y:S01]  /*3140*/  MUFU.SIN R42, R42 ;  /* 0x0000002a002a7308 */ /* 0x000e220000000400 */
[----:B--2---:R-:W-:Y:S01]  /*3150*/  FMUL.FTZ R25, R34, R57 ;  /* 0x0000003922197220 */ /* 0x004fe20000410000 */
[C---:B-1----:R-:W-:Y:S01]  /*3160*/  FMUL.FTZ R26, R36.reuse, R63 ;  /* 0x0000003f241a7220 */ /* 0x042fe20000410000 */
[----:B------:R-:W-:Y:S01]  /*3170*/  FMUL.FTZ R27, R36, R61 ;  /* 0x0000003d241b7220 */ /* 0x000fe20000410000 */
[-C--:B------:R-:W-:Y:S01]  /*3180*/  FMUL.FTZ R34, R104, R47.reuse ;  /* 0x0000002f68227220 */ /* 0x080fe20000410000 */
[-C--:B------:R-:W-:Y:S01]  /*3190*/  FMUL.FTZ R36, R102, R47.reuse ;  /* 0x0000002f66247220 */ /* 0x080fe20000410000 */
[C---:B---3--:R-:W-:Y:S01]  /*31a0*/  FMUL.FTZ R30, R33.reuse, R44 ;  /* 0x0000002c211e7220 */ /* 0x048fe20000410000 */
[-C--:B------:R-:W-:Y:S01]  /*31b0*/  FMUL.FTZ R44, R94, R47.reuse ;  /* 0x0000002f5e2c7220 */ /* 0x080fe20000410000 */
[----:B0-----:R-:W-:Y:S01]  /*31c0*/  FMUL.FTZ R31, R33, R42 ;  /* 0x0000002a211f7220 */ /* 0x001fe20000410000 */
[-C--:B------:R-:W-:Y:S01]  /*31d0*/  FMUL.FTZ R33, R105, R47.reuse ;  /* 0x0000002f69217220 */ /* 0x080fe20000410000 */
[-C--:B------:R-:W-:Y:S01]  /*31e0*/  FMUL.FTZ R42, R96, R47.reuse ;  /* 0x0000002f602a7220 */ /* 0x080fe20000410000 */
[----:B------:R-:W-:Y:S01]  /*31f0*/  FMUL.FTZ R47, R91, R47 ;  /* 0x0000002f5b2f7220 */ /* 0x000fe20000410000 */
[----:B------:R-:W-:Y:S06]  /*3200*/  BAR.SYNC.DEFER_BLOCKING 0x0 ;  /* 0x0000000000007b1d */ /* 0x000fec0000010000 */
[----:B------:R-:W-:Y:S05]  /*3210*/  @P2 BRA `(.L_x_3) ;  /* 0x0000000000242947 */ /* 0x000fea0003800000 */
[----:B------:R-:W-:Y:S01]  /*3220*/  UISETP.NE.AND UP0, UPT, UR15, UR49, UPT ;  /* 0x000000310f00728c */ /* 0x000fe2000bf05270 */
[----:B------:R-:W-:Y:S01]  /*3230*/  HFMA2 R50, -RZ, RZ, 1.875, 0 ;  /* 0x3f800000ff327431 */ /* 0x000fe200000001ff */
[----:B------:R-:W-:-:S07]  /*3240*/  MOV R51, RZ ;  /* 0x000000ff00337202 */ /* 0x000fce0000000f00 */
[----:B------:R-:W-:Y:S05]  /*3250*/  BRA.U !UP0, `(.L_x_4) ;  /* 0x00000001081c7547 */ /* 0x000fea000b800000 */
[----:B------:R-:W-:-:S04]  /*3260*/  ULOP3.LUT UR17, UR28, 0x100, URZ, 0xc0, !UPT ;  /* 0x000001001c117892 */ /* 0x000fc8000f8ec0ff */
[----:B------:R-:W-:-:S04]  /*3270*/  UIADD3 UR17, UPT, UPT, UR17, UR8, URZ ;  /* 0x0000000811117290 */ /* 0x000fc8000fffe0ff */
[----:B------:R-:W-:-:S09]  /*3280*/  ULEA UR17, UR17, UR16, 0x3 ;  /* 0x0000001011117291 */ /* 0x000fd2000f8e18ff */
[----:B------:R-:W1:Y:S01]  /*3290*/  LDS.64 R50, [UR17+0x2510] ;  /* 0x00251011ff327984 */ /* 0x000e620008000a00 */
[----:B------:R-:W-:Y:S05]  /*32a0*/  BRA `(.L_x_4) ;  /* 0x0000000000087947 */ /* 0x000fea0003800000 */
.L_x_3:
[----:B------:R-:W-:-:S06]  /*32b0*/  LEA R50, R172, UR16, 0x3 ;  /* 0x00000010ac327c11 */ /* 0x000fcc000f8e18ff */
[----:B------:R-:W0:Y:S02]  /*32c0*/  LDS.64 R50, [R50+0x3518] ;  /* 0x0035180032327984 */ /* 0x000e240000000a00 */
.L_x_4:
[----:B------:R-:W-:Y:S05]  /*32d0*/  BSYNC.RECONVERGENT B0 ;  /* 0x0000000000007941 */ /* 0x000fea0003800200 */
.L_x_2:
[----:B------:R-:W2:Y:S01]  /*32e0*/  @P1 LDC R53, c[0x0][0x38c] ;  /* 0x0000e300ff351b82 */ /* 0x000ea20000000800 */
[----:B------:R-:W-:Y:S01]  /*32f0*/  MOV R52, UR15 ;  /* 0x0000000f00347c02 */ /* 0x000fe20008000f00 */
[----:B------:R-:W-:Y:S01]  /*3300*/  HFMA2 R55, -RZ, RZ, 0, 9.5367431640625e-07 ;  /* 0x00000010ff377431 */ /* 0x000fe200000001ff */
[----:B------:R-:W-:Y:S01]  /*3310*/  MOV R64, 0x3f800000 ;  /* 0x3f80000000407802 */ /* 0x000fe20000000f00 */
[----:B------:R-:W-:Y:S01]  /*3320*/  HFMA2 R65, -RZ, RZ, 0, 0 ;  /* 0x00000000ff417431 */ /* 0x000fe200000001ff */
[----:B------:R-:W-:Y:S01]  /*3330*/  @P1 IADD3 R52, PT, PT, R52, -0x2, RZ ;  /* 0xfffffffe34341810 */ /* 0x000fe20007ffe0ff */
[----:B------:R-:W-:Y:S01]  /*3340*/  FMUL.FTZ R54, R90, R137 ;  /* 0x000000895a367220 */ /* 0x000fe20000410000 */
[----:B------:R-:W-:Y:S01]  /*3350*/  FMUL.FTZ R57, RZ, R3 ;  /* 0x00000003ff397220 */ /* 0x000fe20000410000 */
[----:B------:R-:W-:Y:S02]  /*3360*/  CS2R R66, SRZ ;  /* 0x0000000000427805 */ /* 0x000fe4000001ff00 */
[----:B--2---:R-:W-:-:S04]  /*3370*/  @P1 IMAD R52, R52, R53, UR8 ;  /* 0x0000000834341e24 */ /* 0x004fc8000f8e0235 */
[----:B------:R-:W-:-:S04]  /*3380*/  @P1 IMAD.WIDE R52, R52, R55, UR4 ;  /* 0x0000000434341e25 */ /* 0x000fc8000f8e0237 */
[-C--:B------:R-:W-:Y:S01]  /*3390*/  FMUL.FTZ R55, R3, R54.reuse ;  /* 0x0000003603377220 */ /* 0x080fe20000410000 */
[----:B------:R-:W-:-:S03]  /*33a0*/  FFMA.FTZ R54, R2, R54, -R57 ;  /* 0x0000003602367223 */ /* 0x000fc60000010839 */
[----:B------:R-:W-:Y:S01]  /*33b0*/  FFMA.FTZ R55, RZ, R2, R55 ;  /* 0x00000002ff377223 */ /* 0x000fe20000010037 */
[----:B------:R-:W-:Y:S01]  /*33c0*/  FFMA.FTZ R54, R89, R136, R54 ;  /* 0x0000008859367223 */ /* 0x000fe20000010036 */
[----:B------:R2:W5:Y:S01]  /*33d0*/  @P1 LDG.E.128 R64, desc[UR30][R52.64] ;  /* 0x0000001e34401981 */ /* 0x000562000c1e1d00 */
[C---:B------:R-:W-:Y:S01]  /*33e0*/  ISETP.GT.U32.AND P2, PT, R172.reuse, 0x1f, PT ;  /* 0x0000001fac00780c */ /* 0x040fe20003f44070 */
[----:B------:R-:W-:Y:S01]  /*33f0*/  FADD.FTZ R55, RZ, R55 ;  /* 0x00000037ff377221 */ /* 0x000fe20000010000 */
[C---:B------:R-:W-:Y:S01]  /*3400*/  FMUL.FTZ R59, R5.reuse, R54 ;  /* 0x00000036053b7220 */ /* 0x040fe20000410000 */
[----:B------:R-:W-:Y:S02]  /*3410*/  LEA.HI R190, R172, R172, RZ, 0x1e ;  /* 0x000000acacbe7211 */ /* 0x000fe400078ff0ff */
[-C--:B------:R-:W-:Y:S01]  /*3420*/  FMUL.FTZ R57, R5, R55.reuse ;  /* 0x0000003705397220 */ /* 0x080fe20000410000 */
[----:B------:R-:W-:Y:S01]  /*3430*/  FFMA.FTZ R59, R4, R55, R59 ;  /* 0x00000037043b7223 */ /* 0x000fe2000001003b */
[----:B------:R-:W-:-:S02]  /*3440*/  LEA R190, R190, UR16, 0x4 ;  /* 0x00000010bebe7c11 */ /* 0x000fc4000f8e20ff */
[----:B------:R-:W-:Y:S01]  /*3450*/  FFMA.FTZ R57, R4, R54, -R57 ;  /* 0x0000003604397223 */ /* 0x000fe20000010839 */
[----:B------:R-:W-:Y:S01]  /*3460*/  FADD.FTZ R59, RZ, R59 ;  /* 0x0000003bff3b7221 */ /* 0x000fe20000010000 */
[----:B------:R-:W-:Y:S02]  /*3470*/  LOP3.LUT R58, R58, 0xfffffffd, RZ, 0xc0, !PT ;  /* 0xfffffffd3a3a7812 */ /* 0x000fe400078ec0ff */
[----:B------:R-:W-:Y:S01]  /*3480*/  FFMA.FTZ R57, R88, R135, R57 ;  /* 0x0000008758397223 */ /* 0x000fe20000010039 */
[C---:B--2---:R-:W-:Y:S01]  /*3490*/  FMUL.FTZ R53, R7.reuse, R59 ;  /* 0x0000003b07357220 */ /* 0x044fe20000410000 */
[----:B------:R-:W-:Y:S02]  /*34a0*/  @P2 LOP3.LUT R58, R58, 0x2, RZ, 0xfc, !PT ;  /* 0x000000023a3a2812 */ /* 0x000fe400078efcff */
[-C--:B------:R-:W-:Y:S01]  /*34b0*/  FMUL.FTZ R54, R7, R57.reuse ;  /* 0x0000003907367220 */ /* 0x080fe20000410000 */
[----:B------:R-:W-:-:S03]  /*34c0*/  FFMA.FTZ R52, R6, R57, -R53 ;  /* 0x0000003906347223 */ /* 0x000fc60000010835 */
[----:B------:R-:W-:Y:S01]  /*34d0*/  FFMA.FTZ R54, R6, R59, R54 ;  /* 0x0000003b06367223 */ /* 0x000fe20000010036 */
[----:B------:R-:W-:-:S03]  /*34e0*/  FFMA.FTZ R52, R87, R134, R52 ;  /* 0x0000008657347223 */ /* 0x000fc60000010034 */
[----:B------:R-:W-:Y:S01]  /*34f0*/  FADD.FTZ R54, RZ, R54 ;  /* 0x00000036ff367221 */ /* 0x000fe20000010000 */
[----:B------:R-:W-:-:S03]  /*3500*/  FMUL.FTZ R55, R9, R52 ;  /* 0x0000003409377220 */ /* 0x000fc60000410000 */
[-C--:B------:R-:W-:Y:S01]  /*3510*/  FMUL.FTZ R53, R9, R54.reuse ;  /* 0x0000003609357220 */ /* 0x080fe20000410000 */
[----:B------:R-:W-:-:S03]  /*3520*/  FFMA.FTZ R55, R8, R54, R55 ;  /* 0x0000003608377223 */ /* 0x000fc60000010037 */
[----:B------:R-:W-:Y:S01]  /*3530*/  FFMA.FTZ R53, R8, R52, -R53 ;  /* 0x0000003408357223 */ /* 0x000fe20000010835 */
[----:B------:R-:W-:-:S03]  /*3540*/  FADD.FTZ R55, RZ, R55 ;  /* 0x00000037ff377221 */ /* 0x000fc60000010000 */
[----:B------:R-:W-:Y:S01]  /*3550*/  FFMA.FTZ R53, R86, R133, R53 ;  /* 0x0000008556357223 */ /* 0x000fe20000010035 */
[----:B------:R-:W-:-:S03]  /*3560*/  FMUL.FTZ R57, R11, R55 ;  /* 0x000000370b397220 */ /* 0x000fc60000410000 */
[-C--:B------:R-:W-:Y:S01]  /*3570*/  FMUL.FTZ R54, R11, R53.reuse ;  /* 0x000000350b367220 */ /* 0x080fe20000410000 */
[C---:B------:R-:W-:Y:S01]  /*3580*/  FFMA.FTZ R52, R10.reuse, R53, -R57 ;  /* 0x000000350a347223 */ /* 0x040fe20000010839 */
[----:B------:R-:W-:Y:S02]  /*3590*/  FMUL.FTZ R53, R73, R3 ;  /* 0x0000000349357220 */ /* 0x000fe40000410000 */
[----:B------:R-:W-:Y:S01]  /*35a0*/  FFMA.FTZ R54, R10, R55, R54 ;  /* 0x000000370a367223 */ /* 0x000fe20000010036 */
[----:B------:R-:W-:Y:S01]  /*35b0*/  FFMA.FTZ R55, R85, R132, R52 ;  /* 0x0000008455377223 */ /* 0x000fe20000010034 */
[C---:B------:R-:W-:Y:S01]  /*35c0*/  FMUL.FTZ R52, R72.reuse, R3 ;  /* 0x0000000348347220 */ /* 0x040fe20000410000 */
[-C--:B------:R-:W-:Y:S01]  /*35d0*/  FFMA.FTZ R53, R72, R2.reuse, -R53 ;  /* 0x0000000248357223 */ /* 0x080fe20000010835 */
[----:B------:R-:W-:Y:S01]  /*35e0*/  FADD.FTZ R54, RZ, R54 ;  /* 0x00000036ff367221 */ /* 0x000fe20000010000 */
[----:B------:R-:W-:Y:S01]  /*35f0*/  FMUL.FTZ R57, R13, R55 ;  /* 0x000000370d397220 */ /* 0x000fe20000410000 */
[----:B------:R-:W-:-:S02]  /*3600*/  FFMA.FTZ R52, R73, R2, R52 ;  /* 0x0000000249347223 */ /* 0x000fc40000010034 */
[-C--:B------:R-:W-:Y:S01]  /*3610*/  FMUL.FTZ R56, R13, R54.reuse ;  /* 0x000000360d387220 */ /* 0x080fe20000410000 */
[----:B------:R-:W-:-:S03]  /*3620*/  FFMA.FTZ R57, R12, R54, R57 ;  /* 0x000000360c397223 */ /* 0x000fc60000010039 */
[----:B------:R-:W-:Y:S01]  /*3630*/  FFMA.FTZ R59, R12, R55, -R56 ;  /* 0x000000370c3b7223 */ /* 0x000fe20000010838 */
[----:B------:R-:W-:Y:S01]  /*3640*/  FADD.FTZ R54, RZ, R57 ;  /* 0x00000039ff367221 */ /* 0x000fe20000010000 */
[C---:B------:R-:W-:Y:S01]  /*3650*/  FMUL.FTZ R55, R5.reuse, R52 ;  /* 0x0000003405377220 */ /* 0x040fe20000410000 */
[----:B------:R-:W-:Y:S01]  /*3660*/  FMUL.FTZ R57, R5, R53 ;  /* 0x0000003505397220 */ /* 0x000fe20000410000 */
[----:B------:R-:W-:Y:S01]  /*3670*/  FFMA.FTZ R59, R84, R131, R59 ;  /* 0x00000083543b7223 */ /* 0x000fe2000001003b */
[C---:B------:R-:W-:Y:S01]  /*3680*/  FMUL.FTZ R61, R15.reuse, R54 ;  /* 0x000000360f3d7220 */ /* 0x040fe20000410000 */
[C---:B------:R-:W-:Y:S01]  /*3690*/  FFMA.FTZ R55, R4.reuse, R53, -R55 ;  /* 0x0000003504377223 */ /* 0x040fe20000010837 */
[----:B------:R-:W-:Y:S01]  /*36a0*/  FFMA.FTZ R57, R4, R52, R57 ;  /* 0x0000003404397223 */ /* 0x000fe20000010039 */
[-C--:B------:R-:W-:Y:S01]  /*36b0*/  FMUL.FTZ R63, R15, R59.reuse ;  /* 0x0000003b0f3f7220 */ /* 0x080fe20000410000 */
[C---:B------:R-:W-:Y:S01]  /*36c0*/  FFMA.FTZ R56, R14.reuse, R59, -R61 ;  /* 0x0000003b0e387223 */ /* 0x040fe2000001083d */
[C---:B------:R-:W-:Y:S01]  /*36d0*/  FMUL.FTZ R53, R7.reuse, R55 ;  /* 0x0000003707357220 */ /* 0x040fe20000410000 */
[-C--:B------:R-:W-:Y:S01]  /*36e0*/  FMUL.FTZ R52, R7, R57.reuse ;  /* 0x0000003907347220 */ /* 0x080fe20000410000 */
[----:B------:R-:W-:Y:S01]  /*36f0*/  FFMA.FTZ R63, R14, R54, R63 ;  /* 0x000000360e3f7223 */ /* 0x000fe2000001003f */
[----:B------:R-:W-:Y:S01]  /*3700*/  FFMA.FTZ R56, R83, R130, R56 ;  /* 0x0000008253387223 */ /* 0x000fe20000010038 */
[C---:B------:R-:W-:Y:S01]  /*3710*/  FFMA.FTZ R53, R6.reuse, R57, R53 ;  /* 0x0000003906357223 */ /* 0x040fe20000010035 */
[----:B------:R-:W-:Y:S01]  /*3720*/  FFMA.FTZ R52, R6, R55, -R52 ;  /* 0x0000003706347223 */ /* 0x000fe20000010834 */
[----:B------:R-:W-:Y:S01]  /*3730*/  FADD.FTZ R63, RZ, R63 ;  /* 0x0000003fff3f7221 */ /* 0x000fe20000010000 */
[----:B------:R-:W-:Y:S01]  /*3740*/  FMUL.FTZ R59, R17, R56 ;  /* 0x00000038113b7220 */ /* 0x000fe20000410000 */
[C---:B------:R-:W-:Y:S01]  /*3750*/  FMUL.FTZ R55, R9.reuse, R53 ;  /* 0x0000003509377220 */ /* 0x040fe20000410000 */
[-C--:B------:R-:W-:Y:S01]  /*3760*/  FMUL.FTZ R54, R9, R52.reuse ;  /* 0x0000003409367220 */ /* 0x080fe20000410000 */
[-C--:B------:R-:W-:Y:S01]  /*3770*/  FMUL.FTZ R57, R17, R63.reuse ;  /* 0x0000003f11397220 */ /* 0x080fe20000410000 */
[----:B------:R-:W-:Y:S01]  /*3780*/  FFMA.FTZ R59, R16, R63, R59 ;  /* 0x0000003f103b7223 */ /* 0x000fe2000001003b */
[C---:B------:R-:W-:Y:S01]  /*3790*/  FFMA.FTZ R55, R8.reuse, R52, -R55 ;  /* 0x0000003408377223 */ /* 0x040fe20000010837 */
[----:B------:R-:W-:Y:S01]  /*37a0*/  FFMA.FTZ R54, R8, R53, R54 ;  /* 0x0000003508367223 */ /* 0x000fe20000010036 */
[----:B------:R-:W-:Y:S01]  /*37b0*/  FFMA.FTZ R57, R16, R56, -R57 ;  /* 0x0000003810397223 */ /* 0x000fe20000010839 */
[----:B------:R-:W-:Y:S01]  /*37c0*/  FADD.FTZ R59, RZ, R59 ;  /* 0x0000003bff3b7221 */ /* 0x000fe20000010000 */
[C---:B------:R-:W-:Y:S01]  /*37d0*/  FMUL.FTZ R53, R11.reuse, R55 ;  /* 0x000000370b357220 */ /* 0x040fe20000410000 */
[-C--:B------:R-:W-:Y:S01]  /*37e0*/  FMUL.FTZ R52, R11, R54.reuse ;  /* 0x000000360b347220 */ /* 0x080fe20000410000 */
[----:B------:R-:W-:Y:S01]  /*37f0*/  FFMA.FTZ R57, R82, R129, R57 ;  /* 0x0000008152397223 */ /* 0x000fe20000010039 */
[C---:B------:R-:W-:Y:S01]  /*3800*/  FMUL.FTZ R61, R19.reuse, R59 ;  /* 0x0000003b133d7220 */ /* 0x040fe20000410000 */
[C---:B------:R-:W-:Y:S01]  /*3810*/  FFMA.FTZ R53, R10.reuse, R54, R53 ;  /* 0x000000360a357223 */ /* 0x040fe20000010035 */
[----:B------:R-:W-:Y:S01]  /*3820*/  FFMA.FTZ R52, R10, R55, -R52 ;  /* 0x000000370a347223 */ /* 0x000fe20000010834 */
[-C--:B------:R-:W-:Y:S01]  /*3830*/  FMUL.FTZ R60, R19, R57.reuse ;  /* 0x00000039133c7220 */ /* 0x080fe20000410000 */
[C---:B------:R-:W-:Y:S01]  /*3840*/  FFMA.FTZ R56, R18.reuse, R57, -R61 ;  /* 0x0000003912387223 */ /* 0x040fe2000001083d */
[C---:B------:R-:W-:Y:S01]  /*3850*/  FMUL.FTZ R55, R13.reuse, R53 ;  /* 0x000000350d377220 */ /* 0x040fe20000410000 */
[----:B------:R-:W-:Y:S01]  /*3860*/  FMUL.FTZ R54, R13, R52 ;  /* 0x000000340d367220 */ /* 0x000fe20000410000 */
[----:B------:R-:W-:Y:S01]  /*3870*/  FFMA.FTZ R60, R18, R59, R60 ;  /* 0x0000003b123c7223 */ /* 0x000fe2000001003c */
[----:B------:R-:W-:Y:S01]  /*3880*/  FFMA.FTZ R56, R81, R128, R56 ;  /* 0x0000008051387223 */ /* 0x000fe20000010038 */
[C---:B------:R-:W-:Y:S01]  /*3890*/  FFMA.FTZ R55, R12.reuse, R52, -R55 ;  /* 0x000000340c377223 */ /* 0x040fe20000010837 */
[----:B------:R-:W-:Y:S01]  /*38a0*/  FFMA.FTZ R54, R12, R53, R54 ;  /* 0x000000350c367223 */ /* 0x000fe20000010036 */
[----:B------:R-:W-:Y:S01]  /*38b0*/  FADD.FTZ R60, RZ, R60 ;  /* 0x0000003cff3c7221 */ /* 0x000fe20000010000 */
[----:B------:R-:W-:Y:S01]  /*38c0*/  FMUL.FTZ R59, R21, R56 ;  /* 0x00000038153b7220 */ /* 0x000fe20000410000 */
[CC--:B------:R-:W-:Y:S01]  /*38d0*/  FMUL.FTZ R53, R15.reuse, R55.reuse ;  /* 0x000000370f357220 */ /* 0x0c0fe20000410000 */
[----:B------:R-:W-:Y:S01]  /*38e0*/  FMUL.FTZ R52, R15, R54 ;  /* 0x000000360f347220 */ /* 0x000fe20000410000 */
[-C--:B------:R-:W-:Y:S01]  /*38f0*/  FMUL.FTZ R57, R21, R60.reuse ;  /* 0x0000003c15397220 */ /* 0x080fe20000410000 */
[----:B------:R-:W-:Y:S01]  /*3900*/  FFMA.FTZ R59, R20, R60, R59 ;  /* 0x0000003c143b7223 */ /* 0x000fe2000001003b */
[C---:B------:R-:W-:Y:S01]  /*3910*/  FFMA.FTZ R53, R14.reuse, R54, R53 ;  /* 0x000000360e357223 */ /* 0x040fe20000010035 */
[----:B------:R-:W-:Y:S01]  /*3920*/  FFMA.FTZ R52, R14, R55, -R52 ;  /* 0x000000370e347223 */ /* 0x000fe20000010834 */
[----:B------:R-:W-:Y:S01]  /*3930*/  FFMA.FTZ R57, R20, R56, -R57 ;  /* 0x0000003814397223 */ /* 0x000fe20000010839 */
[----:B------:R-:W-:Y:S01]  /*3940*/  FADD.FTZ R59, RZ, R59 ;  /* 0x0000003bff3b7221 */ /* 0x000fe20000010000 */
[C---:B------:R-:W-:Y:S01]  /*3950*/  FMUL.FTZ R55, R17.reuse, R53 ;  /* 0x0000003511377220 */ /* 0x040fe20000410000 */
[-C--:B------:R-:W-:Y:S01]  /*3960*/  FMUL.FTZ R54, R17, R52.reuse ;  /* 0x0000003411367220 */ /* 0x080fe20000410000 */
[----:B------:R-:W-:Y:S01]  /*3970*/  FFMA.FTZ R57, R80, R127, R57 ;  /* 0x0000007f50397223 */ /* 0x000fe20000010039 */
[C---:B------:R-:W-:Y:S01]  /*3980*/  FMUL.FTZ R61, R23.reuse, R59 ;  /* 0x0000003b173d7220 */ /* 0x040fe20000410000 */
[C---:B------:R-:W-:Y:S01]  /*3990*/  FFMA.FTZ R55, R16.reuse, R52, -R55 ;  /* 0x0000003410377223 */ /* 0x040fe20000010837 */
[----:B------:R-:W-:Y:S01]  /*39a0*/  FFMA.FTZ R54, R16, R53, R54 ;  /* 0x0000003510367223 */ /* 0x000fe20000010036 */
[-C--:B------:R-:W-:Y:S01]  /*39b0*/  FMUL.FTZ R60, R23, R57.reuse ;  /* 0x00000039173c7220 */ /* 0x080fe20000410000 */
[C---:B------:R-:W-:Y:S01]  /*39c0*/  FFMA.FTZ R56, R22.reuse, R57, -R61 ;  /* 0x0000003916387223 */ /* 0x040fe2000001083d */
[C---:B------:R-:W-:Y:S01]  /*39d0*/  FMUL.FTZ R53, R19.reuse, R55 ;  /* 0x0000003713357220 */ /* 0x040fe20000410000 */
[----:B------:R-:W-:Y:S01]  /*39e0*/  FMUL.FTZ R52, R19, R54 ;  /* 0x0000003613347220 */ /* 0x000fe20000410000 */
[----:B------:R-:W-:Y:S01]  /*39f0*/  FFMA.FTZ R60, R22, R59, R60 ;  /* 0x0000003b163c7223 */ /* 0x000fe2000001003c */
[----:B------:R-:W-:Y:S01]  /*3a00*/  FFMA.FTZ R56, R79, R126, R56 ;  /* 0x0000007e4f387223 */ /* 0x000fe20000010038 */
[C---:B------:R-:W-:Y:S01]  /*3a10*/  FFMA.FTZ R53, R18.reuse, R54, R53 ;  /* 0x0000003612357223 */ /* 0x040fe20000010035 */
[----:B------:R-:W-:Y:S01]  /*3a20*/  FFMA.FTZ R52, R18, R55, -R52 ;  /* 0x0000003712347223 */ /* 0x000fe20000010834 */
[----:B------:R-:W-:Y:S01]  /*3a30*/  FADD.FTZ R60, RZ, R60 ;  /* 0x0000003cff3c7221 */ /* 0x000fe20000010000 */
[----:B------:R-:W-:Y:S01]  /*3a40*/  FMUL.FTZ R59, R25, R56 ;  /* 0x00000038193b7220 */ /* 0x000fe20000410000 */
[CC--:B------:R-:W-:Y:S01]  /*3a50*/  FMUL.FTZ R55, R21.reuse, R53.reuse ;  /* 0x0000003515377220 */ /* 0x0c0fe20000410000 */
[----:B------:R-:W-:Y:S01]  /*3a60*/  FMUL.FTZ R54, R21, R52 ;  /* 0x0000003415367220 */ /* 0x000fe20000410000 */
        /* <DEDUP_REMOVED lines=24> */
[CC--:B------:R-:W-:Y:S01]  /*3bf0*/  FMUL.FTZ R57, R29.reuse, R60.reuse ;  /* 0x0000003c1d397220 */ /* 0x0c0fe20000410000 */
[----:B------:R-:W-:Y:S01]  /*3c00*/  FFMA.FTZ R60, R28, R60, R59 ;  /* 0x0000003c1c3c7223 */ /* 0x000fe2000001003b */
[C---:B------:R-:W-:Y:S01]  /*3c10*/  FFMA.FTZ R53, R26.reuse, R54, R53 ;  /* 0x000000361a357223 */ /* 0x040fe20000010035 */
[----:B------:R-:W-:Y:S01]  /*3c20*/  FFMA.FTZ R52, R26, R55, -R52 ;  /* 0x000000371a347223 */ /* 0x000fe20000010834 */
[----:B------:R-:W-:Y:S01]  /*3c30*/  FFMA.FTZ R59, R28, R56, -R57 ;  /* 0x000000381c3b7223 */ /* 0x000fe20000010839 */
[----:B------:R-:W-:Y:S01]  /*3c40*/  FADD.FTZ R60, RZ, R60 ;  /* 0x0000003cff3c7221 */ /* 0x000fe20000010000 */
[C---:B------:R-:W-:Y:S01]  /*3c50*/  FMUL.FTZ R55, R29.reuse, R53 ;  /* 0x000000351d377220 */ /* 0x040fe20000410000 */
[----:B------:R-:W-:Y:S01]  /*3c60*/  FMUL.FTZ R57, R29, R52 ;  /* 0x000000341d397220 */ /* 0x000fe20000410000 */
[----:B------:R-:W-:Y:S01]  /*3c70*/  FFMA.FTZ R59, R76, R123, R59 ;  /* 0x0000007b4c3b7223 */ /* 0x000fe2000001003b */
[----:B------:R-:W-:Y:S01]  /*3c80*/  FMUL.FTZ R61, R31, R60 ;  /* 0x0000003c1f3d7220 */ /* 0x000fe20000410000 */
[C---:B------:R-:W-:Y:S01]  /*3c90*/  FFMA.FTZ R52, R28.reuse, R52, -R55 ;  /* 0x000000341c347223 */ /* 0x040fe20000010837 */
[----:B------:R-:W-:-:S02]  /*3ca0*/  FFMA.FTZ R53, R28, R53, R57 ;  /* 0x000000351c357223 */ /* 0x000fc40000010039 */
[CC--:B------:R-:W-:Y:S01]  /*3cb0*/  FFMA.FTZ R56, R30.reuse, R59.reuse, -R61 ;  /* 0x0000003b1e387223 */ /* 0x0c0fe2000001083d */
[C---:B------:R-:W-:Y:S01]  /*3cc0*/  FMUL.FTZ R59, R31.reuse, R59 ;  /* 0x0000003b1f3b7220 */ /* 0x040fe20000410000 */
[CC--:B------:R-:W-:Y:S01]  /*3cd0*/  FMUL.FTZ R55, R31.reuse, R53.reuse ;  /* 0x000000351f377220 */ /* 0x0c0fe20000410000 */
[----:B------:R-:W-:Y:S02]  /*3ce0*/  FMUL.FTZ R54, R31, R52 ;  /* 0x000000341f367220 */ /* 0x000fe40000410000 */
[C---:B------:R-:W-:Y:S01]  /*3cf0*/  FFMA.FTZ R59, R30.reuse, R60, R59 ;  /* 0x0000003c1e3b7223 */ /* 0x040fe2000001003b */
[C---:B------:R-:W-:Y:S01]  /*3d00*/  FFMA.FTZ R52, R30.reuse, R52, -R55 ;  /* 0x000000341e347223 */ /* 0x040fe20000010837 */
[----:B------:R-:W-:Y:S01]  /*3d10*/  FFMA.FTZ R53, R30, R53, R54 ;  /* 0x000000351e357223 */ /* 0x000fe20000010036 */
[----:B------:R-:W-:Y:S01]  /*3d20*/  FFMA.FTZ R54, R49, R122, R56 ;  /* 0x0000007a31367223 */ /* 0x000fe20000010038 */
[----:B------:R-:W-:-:S05]  /*3d30*/  FADD.FTZ R55, RZ, R59 ;  /* 0x0000003bff377221 */ /* 0x000fca0000010000 */
[----:B------:R2:W-:Y:S01]  /*3d40*/  STS.128 [R190+0x1100], R52 ;  /* 0x00110034be007388 */ /* 0x0005e20000000c00 */
[----:B------:R-:W-:Y:S06]  /*3d50*/  BAR.SYNC.DEFER_BLOCKING 0x0 ;  /* 0x0000000000007b1d */ /* 0x000fec0000010000 */
[----:B------:R-:W-:Y:S05]  /*3d60*/  @P2 BRA `(.L_x_5) ;  /* 0x0000000800c82947 */ /* 0x000fea0003800000 */
[----:B------:R-:W-:Y:S01]  /*3d70*/  MOV R191, 0x50 ;  /* 0x0000005000bf7802 */ /* 0x000fe20000000f00 */
[----:B------:R-:W-:Y:S01]  /*3d80*/  UMOV UR17, 0xffffffff ;  /* 0xffffffff00117882 */ /* 0x000fe20000000000 */
[C---:B------:R-:W-:Y:S02]  /*3d90*/  ISETP.GE.AND P4, PT, R171.reuse, 0x10, PT ;  /* 0x00000010ab00780c */ /* 0x040fe40003f86270 */
[C---:B------:R-:W-:Y:S01]  /*3da0*/  ISETP.GE.AND P2, PT, R171.reuse, 0x8, PT ;  /* 0x00000008ab00780c */ /* 0x040fe20003f46270 */
[----:B------:R-:W-:Y:S01]  /*3db0*/  IMAD R191, R172, R191, UR16 ;  /* 0x00000010acbf7e24 */ /* 0x000fe2000f8e02bf */
[C---:B------:R-:W-:Y:S02]  /*3dc0*/  ISETP.GE.AND P3, PT, R171.reuse, 0x4, PT ;  /* 0x00000004ab00780c */ /* 0x040fe40003f66270 */
[----:B------:R-:W-:Y:S02]  /*3dd0*/  ISETP.GE.AND P5, PT, R171, 0x1, PT ;  /* 0x00000001ab00780c */ /* 0x000fe40003fa6270 */
[----:B------:R-:W-:Y:S04]  /*3de0*/  LDS.128 R56, [R191+0x1100] ;  /* 0x00110000bf387984 */ /* 0x000fe80000000c00 */
[----:B------:R-:W3:Y:S04]  /*3df0*/  LDS.128 R60, [R191+0x1110] ;  /* 0x00111000bf3c7984 */ /* 0x000ee80000000c00 */
[----:B--2---:R-:W2:Y:S04]  /*3e00*/  LDS.128 R52, [R191+0x1120] ;  /* 0x00112000bf347984 */ /* 0x004ea80000000c00 */
[----:B------:R-:W4:Y:S01]  /*3e10*/  LDS.128 R68, [R191+0x1130] ;  /* 0x00113000bf447984 */ /* 0x000f220000000c00 */
[-C--:B---3--:R-:W-:Y:S01]  /*3e20*/  FMUL.FTZ R75, R59, R61.reuse ;  /* 0x0000003d3b4b7220 */ /* 0x088fe20000410000 */
[----:B------:R-:W-:-:S03]  /*3e30*/  FMUL.FTZ R74, R58, R61 ;  /* 0x0000003d3a4a7220 */ /* 0x000fc60000410000 */
[-C--:B------:R-:W-:Y:S01]  /*3e40*/  FFMA.FTZ R75, R58, R60.reuse, -R75 ;  /* 0x0000003c3a4b7223 */ /* 0x080fe2000001084b */
[----:B------:R-:W-:-:S03]  /*3e50*/  FFMA.FTZ R74, R59, R60, R74 ;  /* 0x0000003c3b4a7223 */ /* 0x000fc6000001004a */
[----:B------:R-:W-:Y:S01]  /*3e60*/  FADD.FTZ R192, R62, R75 ;  /* 0x0000004b3ec07221 */ /* 0x000fe20000010000 */
[----:B------:R-:W-:Y:S01]  /*3e70*/  FADD.FTZ R193, R63, R74 ;  /* 0x0000004a3fc17221 */ /* 0x000fe20000010000 */
[-C--:B------:R-:W-:Y:S01]  /*3e80*/  FMUL.FTZ R75, R57, R61.reuse ;  /* 0x0000003d394b7220 */ /* 0x080fe20000410000 */
[C---:B------:R-:W-:Y:S01]  /*3e90*/  FMUL.FTZ R74, R56.reuse, R61 ;  /* 0x0000003d384a7220 */ /* 0x040fe20000410000 */
[C---:B--2---:R-:W-:Y:S01]  /*3ea0*/  FMUL.FTZ R197, R53.reuse, R192 ;  /* 0x000000c035c57220 */ /* 0x044fe20000410000 */
[-C--:B------:R-:W-:Y:S01]  /*3eb0*/  FMUL.FTZ R195, R53, R193.reuse ;  /* 0x000000c135c37220 */ /* 0x080fe20000410000 */
[-C--:B------:R-:W-:Y:S01]  /*3ec0*/  FFMA.FTZ R75, R56, R60.reuse, -R75 ;  /* 0x0000003c384b7223 */ /* 0x080fe2000001084b */
[----:B------:R-:W-:Y:S01]  /*3ed0*/  FFMA.FTZ R74, R57, R60, R74 ;  /* 0x0000003c394a7223 */ /* 0x000fe2000001004a */
[C---:B------:R-:W-:Y:S01]  /*3ee0*/  FFMA.FTZ R194, R52.reuse, R193, R197 ;  /* 0x000000c134c27223 */ /* 0x040fe200000100c5 */
[----:B------:R-:W-:Y:S01]  /*3ef0*/  FFMA.FTZ R195, R52, R192, -R195 ;  /* 0x000000c034c37223 */ /* 0x000fe200000108c3 */
[CC--:B------:R-:W-:Y:S01]  /*3f00*/  FMUL.FTZ R193, R53.reuse, R75.reuse ;  /* 0x0000004b35c17220 */ /* 0x0c0fe20000410000 */
[-C--:B------:R-:W-:Y:S01]  /*3f10*/  FMUL.FTZ R192, R53, R74.reuse ;  /* 0x0000004a35c07220 */ /* 0x080fe20000410000 */
[----:B------:R-:W-:Y:S01]  /*3f20*/  FADD.FTZ R194, R55, R194 ;  /* 0x000000c237c27221 */ /* 0x000fe20000010000 */
[----:B------:R-:W-:Y:S01]  /*3f30*/  FADD.FTZ R195, R54, R195 ;  /* 0x000000c336c37221 */ /* 0x000fe20000010000 */
[C---:B------:R-:W-:Y:S01]  /*3f40*/  FFMA.FTZ R193, R52.reuse, R74, R193 ;  /* 0x0000004a34c17223 */ /* 0x040fe200000100c1 */
[----:B------:R-:W-:Y:S01]  /*3f50*/  FFMA.FTZ R192, R52, R75, -R192 ;  /* 0x0000004b34c07223 */ /* 0x000fe200000108c0 */
[C---:B----4-:R-:W-:Y:S01]  /*3f60*/  FMUL.FTZ R197, R69.reuse, R194 ;  /* 0x000000c245c57220 */ /* 0x050fe20000410000 */
[C---:B------:R-:W-:Y:S01]  /*3f70*/  FMUL.FTZ R199, R69.reuse, R195 ;  /* 0x000000c345c77220 */ /* 0x040fe20000410000 */
[C---:B------:R-:W-:Y:S01]  /*3f80*/  FMUL.FTZ R75, R69.reuse, R193 ;  /* 0x000000c1454b7220 */ /* 0x040fe20000410000 */
[----:B------:R-:W-:Y:S01]  /*3f90*/  FMUL.FTZ R74, R69, R192 ;  /* 0x000000c0454a7220 */ /* 0x000fe20000410000 */
[C---:B------:R-:W-:Y:S01]  /*3fa0*/  FFMA.FTZ R197, R68.reuse, R195, -R197 ;  /* 0x000000c344c57223 */ /* 0x040fe200000108c5 */
[C---:B------:R-:W-:Y:S01]  /*3fb0*/  FFMA.FTZ R194, R68.reuse, R194, R199 ;  /* 0x000000c244c27223 */ /* 0x040fe200000100c7 */
[C---:B------:R-:W-:Y:S01]  /*3fc0*/  FFMA.FTZ R69, R68.reuse, R192, -R75 ;  /* 0x000000c044457223 */ /* 0x040fe2000001084b */
[----:B------:R-:W-:Y:S01]  /*3fd0*/  FFMA.FTZ R192, R68, R193, R74 ;  /* 0x000000c144c07223 */ /* 0x000fe2000001004a */
[----:B------:R-:W-:Y:S01]  /*3fe0*/  P2R R68, PR, RZ, 0x10 ;  /* 0x00000010ff447803 */ /* 0x000fe20000000000 */
[----:B------:R-:W-:Y:S01]  /*3ff0*/  FADD.FTZ R193, R70, R197 ;  /* 0x000000c546c17221 */ /* 0x000fe20000010000 */
[----:B------:R-:W-:Y:S01]  /*4000*/  FADD.FTZ R194, R71, R194 ;  /* 0x000000c247c27221 */ /* 0x000fe20000010000 */
[----:B------:R-:W-:Y:S01]  /*4010*/  ISETP.GE.AND P4, PT, R171, 0x2, PT ;  /* 0x00000002ab00780c */ /* 0x000fe20003f86270 */
[----:B------:R-:W-:-:S12]  /*4020*/  BRA.DIV UR17, `(.L_x_6) ;  /* 0x0000006211707947 */ /* 0x000fd8000b800000 */
[----:B------:R-:W2:Y:S04]  /*4030*/  SHFL.UP PT, R74, R194, 0x1, RZ ;  /* 0x04200000c24a7989 */ /* 0x000ea800000e00ff */
[----:B------:R-:W3:Y:S04]  /*4040*/  SHFL.UP PT, R71, R193, 0x1, RZ ;  /* 0x04200000c1477989 */ /* 0x000ee800000e00ff */
[----:B------:R-:W4:Y:S04]  /*4050*/  SHFL.UP PT, R70, R192, 0x1, RZ ;  /* 0x04200000c0467989 */ /* 0x000f2800000e00ff */
[----:B------:R-:W0:Y:S01]  /*4060*/  SHFL.UP PT, R68, R69, 0x1, RZ ;  /* 0x0420000045447989 */ /* 0x000e2200000e00ff */
[-C--:B--2---:R-:W-:Y:S01]  /*4070*/  FMUL.FTZ R75, R69, R74.reuse ;  /* 0x0000004a454b7220 */ /* 0x084fe20000410000 */
[----:B------:R-:W-:-:S03]  /*4080*/  FMUL.FTZ R74, R192, R74 ;  /* 0x0000004ac04a7220 */ /* 0x000fc60000410000 */
[CC--:B---3--:R-:W-:Y:S01]  /*4090*/  FFMA.FTZ R75, R192.reuse, R71.reuse, R75 ;  /* 0x00000047c04b7223 */ /* 0x0c8fe2000001004b */
[C---:B------:R-:W-:Y:S01]  /*40a0*/  FFMA.FTZ R196, R69.reuse, R71, -R74 ;  /* 0x0000004745c47223 */ /* 0x040fe2000001084a */
[-C--:B----4-:R-:W-:Y:S02]  /*40b0*/  FMUL.FTZ R74, R192, R70.reuse ;  /* 0x00000046c04a7220 */ /* 0x090fe40000410000 */
[----:B------:R-:W-:Y:S01]  /*40c0*/  @P5 FADD.FTZ R194, R194, R75 ;  /* 0x0000004bc2c25221 */ /* 0x000fe20000010000 */
[----:B------:R-:W-:Y:S01]  /*40d0*/  FMUL.FTZ R71, R69, R70 ;  /* 0x0000004645477220 */ /* 0x000fe20000410000 */
[----:B------:R-:W-:Y:S01]  /*40e0*/  @P5 FADD.FTZ R193, R193, R196 ;  /* 0x000000c4c1c15221 */ /* 0x000fe20000010000 */
[-C--:B0-----:R-:W-:Y:S02]  /*40f0*/  @P5 FFMA.FTZ R69, R69, R68.reuse, -R74 ;  /* 0x0000004445455223 */ /* 0x081fe4000001084a */
[----:B------:R-:W0:Y:S01]  /*4100*/  SHFL.UP PT, R74, R194, 0x2, RZ ;  /* 0x04400000c24a7989 */ /* 0x000e2200000e00ff */
[----:B------:R-:W-:-:S03]  /*4110*/  @P5 FFMA.FTZ R192, R192, R68, R71 ;  /* 0x00000044c0c05223 */ /* 0x000fc60000010047 */
[----:B------:R-:W2:Y:S04]  /*4120*/  SHFL.UP PT, R71, R193, 0x2, RZ ;  /* 0x04400000c1477989 */ /* 0x000ea800000e00ff */
[----:B------:R-:W3:Y:S04]  /*4130*/  SHFL.UP PT, R70, R192, 0x2, RZ ;  /* 0x04400000c0467989 */ /* 0x000ee800000e00ff */
[----:B------:R-:W4:Y:S01]  /*4140*/  SHFL.UP PT, R68, R69, 0x2, RZ ;  /* 0x0440000045447989 */ /* 0x000f2200000e00ff */
[-C--:B0-----:R-:W-:Y:S01]  /*4150*/  FMUL.FTZ R75, R69, R74.reuse ;  /* 0x0000004a454b7220 */ /* 0x081fe20000410000 */
[----:B------:R-:W-:-:S03]  /*4160*/  FMUL.FTZ R74, R192, R74 ;  /* 0x0000004ac04a7220 */ /* 0x000fc60000410000 */
[CC--:B--2---:R-:W-:Y:S01]  /*4170*/  FFMA.FTZ R75, R192.reuse, R71.reuse, R75 ;  /* 0x00000047c04b7223 */ /* 0x0c4fe2000001004b */
[C---:B------:R-:W-:Y:S01]  /*4180*/  FFMA.FTZ R196, R69.reuse, R71, -R74 ;  /* 0x0000004745c47223 */ /* 0x040fe2000001084a */
[-C--:B---3--:R-:W-:Y:S02]  /*4190*/  FMUL.FTZ R74, R192, R70.reuse ;  /* 0x00000046c04a7220 */ /* 0x088fe40000410000 */
[----:B------:R-:W-:Y:S01]  /*41a0*/  @P4 FADD.FTZ R194, R194, R75 ;  /* 0x0000004bc2c24221 */ /* 0x000fe20000010000 */
[----:B------:R-:W-:Y:S01]  /*41b0*/  FMUL.FTZ R71, R69, R70 ;  /* 0x0000004645477220 */ /* 0x000fe20000410000 */
[----:B------:R-:W-:Y:S01]  /*41c0*/  @P4 FADD.FTZ R193, R193, R196 ;  /* 0x000000c4c1c14221 */ /* 0x000fe20000010000 */
[-C--:B----4-:R-:W-:Y:S02]  /*41d0*/  @P4 FFMA.FTZ R69, R69, R68.reuse, -R74 ;  /* 0x0000004445454223 */ /* 0x090fe4000001084a */
[----:B------:R-:W0:Y:S01]  /*41e0*/  SHFL.UP PT, R74, R194, 0x4, RZ ;  /* 0x04800000c24a7989 */ /* 0x000e2200000e00ff */
[----:B------:R-:W-:-:S03]  /*41f0*/  @P4 FFMA.FTZ R192, R192, R68, R71 ;  /* 0x00000044c0c04223 */ /* 0x000fc60000010047 */
[----:B------:R-:W2:Y:S04]  /*4200*/  SHFL.UP PT, R71, R193, 0x4, RZ ;  /* 0x04800000c1477989 */ /* 0x000ea800000e00ff */
[----:B------:R-:W3:Y:S04]  /*4210*/  SHFL.UP PT, R70, R192, 0x4, RZ ;  /* 0x04800000c0467989 */ /* 0x000ee800000e00ff */
[----:B------:R-:W4:Y:S01]  /*4220*/  SHFL.UP PT, R68, R69, 0x4, RZ ;  /* 0x0480000045447989 */ /* 0x000f2200000e00ff */
[-C--:B0-----:R-:W-:Y:S01]  /*4230*/  FMUL.FTZ R75, R69, R74.reuse ;  /* 0x0000004a454b7220 */ /* 0x081fe20000410000 */
[----:B------:R-:W-:-:S03]  /*4240*/  FMUL.FTZ R74, R192, R74 ;  /* 0x0000004ac04a7220 */ /* 0x000fc60000410000 */
[-C--:B--2---:R-:W-:Y:S01]  /*4250*/  FFMA.FTZ R195, R192, R71.reuse, R75 ;  /* 0x00000047c0c37223 */ /* 0x084fe2000001004b */
[C---:B------:R-:W-:Y:S01]  /*4260*/  FFMA.FTZ R74, R69.reuse, R71, -R74 ;  /* 0x00000047454a7223 */ /* 0x040fe2000001084a */
[-C--:B---3--:R-:W-:Y:S02]  /*4270*/  FMUL.FTZ R75, R69, R70.reuse ;  /* 0x00000046454b7220 */ /* 0x088fe40000410000 */
[----:B------:R-:W-:Y:S01]  /*4280*/  @P3 FADD.FTZ R194, R194, R195 ;  /* 0x000000c3c2c23221 */ /* 0x000fe20000010000 */
[C---:B------:R-:W-:Y:S01]  /*4290*/  FMUL.FTZ R70, R192.reuse, R70 ;  /* 0x00000046c0467220 */ /* 0x040fe20000410000 */
[----:B------:R-:W-:Y:S01]  /*42a0*/  @P3 FADD.FTZ R193, R193, R74 ;  /* 0x0000004ac1c13221 */ /* 0x000fe20000010000 */
[-C--:B----4-:R-:W-:Y:S02]  /*42b0*/  @P3 FFMA.FTZ R192, R192, R68.reuse, R75 ;  /* 0x00000044c0c03223 */ /* 0x090fe4000001004b */
[----:B------:R-:W0:Y:S01]  /*42c0*/  SHFL.UP PT, R74, R194, 0x8, RZ ;  /* 0x05000000c24a7989 */ /* 0x000e2200000e00ff */
[----:B------:R-:W-:-:S03]  /*42d0*/  @P3 FFMA.FTZ R69, R69, R68, -R70 ;  /* 0x0000004445453223 */ /* 0x000fc60000010846 */
[----:B------:R-:W2:Y:S04]  /*42e0*/  SHFL.UP PT, R70, R192, 0x8, RZ ;  /* 0x05000000c0467989 */ /* 0x000ea800000e00ff */
[----:B------:R-:W3:Y:S04]  /*42f0*/  SHFL.UP PT, R71, R193, 0x8, RZ ;  /* 0x05000000c1477989 */ /* 0x000ee800000e00ff */
[----:B------:R-:W4:Y:S01]  /*4300*/  SHFL.UP PT, R68, R69, 0x8, RZ ;  /* 0x0500000045447989 */ /* 0x000f2200000e00ff */
[CC--:B0-----:R-:W-:Y:S01]  /*4310*/  FMUL.FTZ R196, R192.reuse, R74.reuse ;  /* 0x0000004ac0c47220 */ /* 0x0c1fe20000410000 */
[C---:B------:R-:W-:Y:S01]  /*4320*/  FMUL.FTZ R197, R69.reuse, R74 ;  /* 0x0000004a45c57220 */ /* 0x040fe20000410000 */
[CC--:B--2---:R-:W-:Y:S01]  /*4330*/  FMUL.FTZ R75, R192.reuse, R70.reuse ;  /* 0x00000046c04b7220 */ /* 0x0c4fe20000410000 */
[C---:B------:R-:W-:Y:S01]  /*4340*/  FMUL.FTZ R195, R69.reuse, R70 ;  /* 0x0000004645c37220 */ /* 0x040fe20000410000 */
[CC--:B---3--:R-:W-:Y:S01]  /*4350*/  FFMA.FTZ R196, R69.reuse, R71.reuse, -R196 ;  /* 0x0000004745c47223 */ /* 0x0c8fe200000108c4 */
[C---:B------:R-:W-:Y:S01]  /*4360*/  FFMA.FTZ R197, R192.reuse, R71, R197 ;  /* 0x00000047c0c57223 */ /* 0x040fe200000100c5 */
[-C--:B----4-:R-:W-:Y:S01]  /*4370*/  @P2 FFMA.FTZ R69, R69, R68.reuse, -R75 ;  /* 0x0000004445452223 */ /* 0x090fe2000001084b */
[----:B------:R-:W-:Y:S01]  /*4380*/  @P2 FFMA.FTZ R192, R192, R68, R195 ;  /* 0x00000044c0c02223 */ /* 0x000fe200000100c3 */
[----:B------:R-:W-:Y:S01]  /*4390*/  @P2 FADD.FTZ R193, R193, R196 ;  /* 0x000000c4c1c12221 */ /* 0x000fe20000010000 */
[----:B------:R-:W-:-:S02]  /*43a0*/  @P2 FADD.FTZ R194, R194, R197 ;  /* 0x000000c5c2c22221 */ /* 0x000fc40000010000 */
[----:B------:R0:W2:Y:S04]  /*43b0*/  SHFL.UP PT, R68, R69, 0x10, RZ ;  /* 0x0600000045447989 */ /* 0x0000a800000e00ff */
[----:B------:R0:W3:Y:S04]  /*43c0*/  SHFL.UP PT, R70, R192, 0x10, RZ ;  /* 0x06000000c0467989 */ /* 0x0000e800000e00ff */
[----:B------:R0:W4:Y:S04]  /*43d0*/  SHFL.UP PT, R71, R193, 0x10, RZ ;  /* 0x06000000c1477989 */ /* 0x00012800000e00ff */
[----:B------:R0:W0:Y:S02]  /*43e0*/  SHFL.UP PT, R74, R194, 0x10, RZ ;  /* 0x06000000c24a7989 */ /* 0x00002400000e00ff */
.L_x_63:
[----:B------:R-:W-:Y:S01]  /*43f0*/  ISETP.GE.AND P2, PT, R171, 0x10, PT ;  /* 0x00000010ab00780c */ /* 0x000fe20003f46270 */
[CC--:B0-----:R-:W-:Y:S01]  /*4400*/  FMUL.FTZ R196, R192.reuse, R74.reuse ;  /* 0x0000004ac0c47220 */ /* 0x0c1fe20000410000 */
[C---:B------:R-:W-:Y:S01]  /*4410*/  FMUL.FTZ R197, R69.reuse, R74 ;  /* 0x0000004a45c57220 */ /* 0x040fe20000410000 */
[----:B------:R-:W-:Y:S01]  /*4420*/  UMOV UR17, 0xffffffff ;  /* 0xffffffff00117882 */ /* 0x000fe20000000000 */
[CC--:B---3--:R-:W-:Y:S01]  /*4430*/  FMUL.FTZ R75, R192.reuse, R70.reuse ;  /* 0x00000046c04b7220 */ /* 0x0c8fe20000410000 */
[C---:B------:R-:W-:Y:S01]  /*4440*/  FMUL.FTZ R195, R69.reuse, R70 ;  /* 0x0000004645c37220 */ /* 0x040fe20000410000 */
[-C--:B----4-:R-:W-:Y:S01]  /*4450*/  FFMA.FTZ R196, R69, R71.reuse, -R196 ;  /* 0x0000004745c47223 */ /* 0x090fe200000108c4 */
[----:B------:R-:W-:-:S06]  /*4460*/  FFMA.FTZ R197, R192, R71, R197 ;  /* 0x00000047c0c57223 */ /* 0x000fcc00000100c5 */
[-C--:B--2---:R-:W-:Y:S01]  /*4470*/  @P2 FFMA.FTZ R69, R69, R68.reuse, -R75 ;  /* 0x0000004445452223 */ /* 0x084fe2000001084b */
[----:B------:R-:W-:Y:S01]  /*4480*/  @P2 FFMA.FTZ R192, R192, R68, R195 ;  /* 0x00000044c0c02223 */ /* 0x000fe200000100c3 */
[----:B------:R-:W-:Y:S01]  /*4490*/  @P2 FADD.FTZ R193, R193, R196 ;  /* 0x000000c4c1c12221 */ /* 0x000fe20000010000 */
[----:B------:R-:W-:Y:S01]  /*44a0*/  @P2 FADD.FTZ R194, R194, R197 ;  /* 0x000000c5c2c22221 */ /* 0x000fe20000010000 */
[----:B------:R-:W-:Y:S06]  /*44b0*/  BRA.DIV UR17, `(.L_x_7) ;  /* 0x0000006611887947 */ /* 0x000fec000b800000 */
.L_x_66:
[----:B------:R-:W-:-:S03]  /*44c0*/  UMOV UR17, 0xffffffff ;  /* 0xffffffff00117882 */ /* 0x000fc60000000000 */
[----:B------:R-:W-:Y:S05]  /*44d0*/  BRA.DIV UR17, `(.L_x_8) ;  /* 0x0000006611a87947 */ /* 0x000fea000b800000 */
.L_x_69:
[----:B------:R-:W-:-:S03]  /*44e0*/  UMOV UR17, 0xffffffff ;  /* 0xffffffff00117882 */ /* 0x000fc60000000000 */
[----:B------:R-:W-:Y:S05]  /*44f0*/  BRA.DIV UR17, `(.L_x_9) ;  /* 0x0000006611c87947 */ /* 0x000fea000b800000 */
.L_x_72:
[----:B------:R-:W-:-:S03]  /*4500*/  UMOV UR17, 0xffffffff ;  /* 0xffffffff00117882 */ /* 0x000fc60000000000 */
[----:B------:R-:W-:Y:S05]  /*4510*/  BRA.DIV UR17, `(.L_x_10) ;  /* 0x0000006611e87947 */ /* 0x000fea000b800000 */
.L_x_75:
[----:B------:R-:W-:-:S03]  /*4520*/  UMOV UR17, 0xffffffff ;  /* 0xffffffff00117882 */ /* 0x000fc60000000000 */
[----:B------:R-:W-:Y:S05]  /*4530*/  BRA.DIV UR17, `(.L_x_11) ;  /* 0x0000006a11087947 */ /* 0x000fea000b800000 */
[----:B-----5:R0:W2:Y:S04]  /*4540*/  SHFL.IDX PT, R196, R65, RZ, 0x1f ;  /* 0x00001fff41c47589 */ /* 0x0200a800000e0000 */
[----:B------:R-:W3:Y:S04]  /*4550*/  SHFL.IDX PT, R64, R64, RZ, 0x1f ;  /* 0x00001fff40407589 */ /* 0x000ee800000e0000 */
[----:B------:R-:W4:Y:S04]  /*4560*/  SHFL.IDX PT, R66, R66, RZ, 0x1f ;  /* 0x00001fff42427589 */ /* 0x000f2800000e0000 */
[----:B------:R-:W0:Y:S04]  /*4570*/  SHFL.IDX PT, R67, R67, RZ, 0x1f ;  /* 0x00001fff43437589 */ /* 0x000e2800000e0000 */
[----:B------:R-:W0:Y:S04]  /*4580*/  SHFL.UP PT, R69, R69, 0x1, RZ ;  /* 0x0420000045457989 */ /* 0x000e2800000e00ff */
[----:B------:R0:W0:Y:S04]  /*4590*/  SHFL.UP PT, R195, R192, 0x1, RZ ;  /* 0x04200000c0c37989 */ /* 0x00002800000e00ff */
[----:B------:R-:W0:Y:S04]  /*45a0*/  SHFL.UP PT, R193, R193, 0x1, RZ ;  /* 0x04200000c1c17989 */ /* 0x000e2800000e00ff */
[----:B--23--:R-:W0:Y:S02]  /*45b0*/  SHFL.UP PT, R194, R194, 0x1, RZ ;  /* 0x04200000c2c27989 */ /* 0x00ce2400000e00ff */
.L_x_85:
[-C--:B0-----:R-:W-:Y:S01]  /*45c0*/  FMUL.FTZ R70, R69, R67.reuse ;  /* 0x0000004345467220 */ /* 0x081fe20000410000 */
[----:B------:R-:W-:-:S03]  /*45d0*/  FMUL.FTZ R68, R195, R67 ;  /* 0x00000043c3447220 */ /* 0x000fc60000410000 */
[-C--:B----4-:R-:W-:Y:S01]  /*45e0*/  FFMA.FTZ R65, R195, R66.reuse, R70 ;  /* 0x00000042c3417223 */ /* 0x090fe20000010046 */
[C---:B------:R-:W-:Y:S01]  /*45f0*/  FFMA.FTZ R70, R69.reuse, R66, -R68 ;  /* 0x0000004245467223 */ /* 0x040fe20000010844 */
[----:B------:R-:W-:Y:S02]  /*4600*/  FMUL.FTZ R68, R69, R196 ;  /* 0x000000c445447220 */ /* 0x000fe40000410000 */
[----:B------:R-:W-:Y:S01]  /*4610*/  @P0 FADD.FTZ R67, R194, R65 ;  /* 0x00000041c2430221 */ /* 0x000fe20000010000 */
[----:B------:R-:W-:Y:S01]  /*4620*/  @P0 FADD.FTZ R66, R193, R70 ;  /* 0x00000046c1420221 */ /* 0x000fe20000010000 */
[C---:B------:R-:W-:Y:S01]  /*4630*/  FFMA.FTZ R65, R195.reuse, R64, R68 ;  /* 0x00000040c3417223 */ /* 0x040fe20000010044 */
[----:B------:R-:W-:Y:S01]  /*4640*/  FMUL.FTZ R68, R195, R196 ;  /* 0x000000c4c3447220 */ /* 0x000fe20000410000 */
[C---:B------:R-:W-:Y:S01]  /*4650*/  FMUL.FTZ R71, R57.reuse, R67 ;  /* 0x0000004339477220 */ /* 0x040fe20000410000 */
[-C--:B------:R-:W-:Y:S02]  /*4660*/  FMUL.FTZ R70, R57, R66.reuse ;  /* 0x0000004239467220 */ /* 0x080fe40000410000 */
[----:B------:R-:W-:Y:S01]  /*4670*/  FSEL R65, R196, R65, !P0 ;  /* 0x00000041c4417208 */ /* 0x000fe20004000000 */
[C---:B------:R-:W-:Y:S01]  /*4680*/  FFMA.FTZ R71, R56.reuse, R66, -R71 ;  /* 0x0000004238477223 */ /* 0x040fe20000010847 */
[----:B------:R-:W-:Y:S01]  /*4690*/  FFMA.FTZ R74, R56, R67, R70 ;  /* 0x00000043384a7223 */ /* 0x000fe20000010046 */
[----:B------:R-:W-:-:S02]  /*46a0*/  @P0 FFMA.FTZ R64, R69, R64, -R68 ;  /* 0x0000004045400223 */ /* 0x000fc40000010844 */
[----:B------:R-:W-:Y:S01]  /*46b0*/  FADD.FTZ R70, R58, R71 ;  /* 0x000000473a467221 */ /* 0x000fe20000010000 */
[----:B------:R-:W-:Y:S01]  /*46c0*/  FADD.FTZ R71, R59, R74 ;  /* 0x0000004a3b477221 */ /* 0x000fe20000010000 */
[C---:B------:R-:W-:Y:S01]  /*46d0*/  FMUL.FTZ R59, R57.reuse, R65 ;  /* 0x00000041393b7220 */ /* 0x040fe20000410000 */
[----:B------:R-:W-:Y:S01]  /*46e0*/  FMUL.FTZ R58, R57, R64 ;  /* 0x00000040393a7220 */ /* 0x000fe20000410000 */
[C---:B------:R-:W-:Y:S01]  /*46f0*/  FMUL.FTZ R75, R61.reuse, R70 ;  /* 0x000000463d4b7220 */ /* 0x040fe20000410000 */
[C---:B------:R-:W-:Y:S01]  /*4700*/  FMUL.FTZ R57, R61.reuse, R71 ;  /* 0x000000473d397220 */ /* 0x040fe20000410000 */
[C---:B------:R-:W-:Y:S01]  /*4710*/  FFMA.FTZ R68, R56.reuse, R64, -R59 ;  /* 0x0000004038447223 */ /* 0x040fe2000001083b */
        /* <DEDUP_REMOVED lines=9> */
[C---:B------:R-:W-:Y:S01]  /*47b0*/  FMUL.FTZ R59, R53.reuse, R63 ;  /* 0x0000003f353b7220 */ /* 0x040fe20000410000 */
[C---:B------:R-:W-:Y:S01]  /*47c0*/  FMUL.FTZ R56, R53.reuse, R62 ;  /* 0x0000003e35387220 */ /* 0x040fe20000410000 */
[C---:B------:R-:W-:Y:S01]  /*47d0*/  FMUL.FTZ R57, R53.reuse, R61 ;  /* 0x0000003d35397220 */ /* 0x040fe20000410000 */
[----:B------:R-:W-:Y:S01]  /*47e0*/  FMUL.FTZ R58, R53, R60 ;  /* 0x0000003c353a7220 */ /* 0x000fe20000410000 */
[C---:B------:R-:W-:Y:S01]  /*47f0*/  FFMA.FTZ R59, R52.reuse, R62, -R59 ;  /* 0x0000003e343b7223 */ /* 0x040fe2000001083b */
[C---:B------:R-:W-:Y:S01]  /*4800*/  FFMA.FTZ R74, R52.reuse, R63, R56 ;  /* 0x0000003f344a7223 */ /* 0x040fe20000010038 */
[C---:B------:R-:W-:Y:S01]  /*4810*/  FFMA.FTZ R56, R52.reuse, R60, -R57 ;  /* 0x0000003c34387223 */ /* 0x040fe20000010839 */
[----:B------:R-:W-:Y:S01]  /*4820*/  FFMA.FTZ R57, R52, R61, R58 ;  /* 0x0000003d34397223 */ /* 0x000fe2000001003a */
[----:B------:R-:W-:Y:S01]  /*4830*/  FADD.FTZ R58, R54, R59 ;  /* 0x0000003b363a7221 */ /* 0x000fe20000010000 */
[----:B------:R-:W-:Y:S01]  /*4840*/  FADD.FTZ R59, R55, R74 ;  /* 0x0000004a373b7221 */ /* 0x000fe20000010000 */
[----:B------:R3:W-:Y:S04]  /*4850*/  STS.128 [R191+0x1100], R64 ;  /* 0x00110040bf007388 */ /* 0x0007e80000000c00 */
[----:B------:R3:W-:Y:S04]  /*4860*/  STS.128 [R191+0x1110], R68 ;  /* 0x00111044bf007388 */ /* 0x0007e80000000c00 */
[----:B------:R3:W-:Y:S04]  /*4870*/  STS.128 [R191+0x1120], R60 ;  /* 0x0011203cbf007388 */ /* 0x0007e80000000c00 */
[----:B------:R3:W-:Y:S02]  /*4880*/  STS.128 [R191+0x1130], R56 ;  /* 0x00113038bf007388 */ /* 0x0007e40000000c00 */
.L_x_5:
[----:B------:R-:W-:Y:S05]  /*4890*/  WARPSYNC.ALL ;  /* 0x0000000000007948 */ /* 0x000fea0003800000 */
[----:B------:R-:W-:Y:S02]  /*48a0*/  LOP3.LUT P0, R74, R172, 0x1f, RZ, 0xc0, !PT ;  /* 0x0000001fac4a7812 */ /* 0x000fe4000780c0ff */
[----:B--2---:R-:W-:Y:S01]  /*48b0*/  MOV R52, UR49 ;  /* 0x0000003100347c02 */ /* 0x004fe20008000f00 */
[C---:B01----:R-:W-:Y:S01]  /*48c0*/  FMUL.FTZ R53, R31.reuse, R51 ;  /* 0x000000331f357220 */ /* 0x043fe20000410000 */
[C---:B------:R-:W-:Y:S01]  /*48d0*/  FMUL.FTZ R55, R31.reuse, R189 ;  /* 0x000000bd1f377220 */ /* 0x040fe20000410000 */
[C---:B------:R-:W-:Y:S01]  /*48e0*/  FMUL.FTZ R54, R31.reuse, R47 ;  /* 0x0000002f1f367220 */ /* 0x040fe20000410000 */
[----:B------:R-:W-:Y:S01]  /*48f0*/  BAR.SYNC.DEFER_BLOCKING 0x0 ;  /* 0x0000000000007b1d */ /* 0x000fe20000010000 */
[----:B------:R-:W-:Y:S01]  /*4900*/  ISETP.LE.OR P0, PT, R52, UR15, P0 ;  /* 0x0000000f34007c0c */ /* 0x000fe20008703670 */
[C---:B------:R-:W-:Y:S01]  /*4910*/  FMUL.FTZ R52, R30.reuse, R51 ;  /* 0x000000331e347220 */ /* 0x040fe20000410000 */
[CC--:B------:R-:W-:Y:S01]  /*4920*/  FFMA.FTZ R53, R30.reuse, R50.reuse, -R53 ;  /* 0x000000321e357223 */ /* 0x0c0fe20000010835 */
[C---:B------:R-:W-:Y:S01]  /*4930*/  FFMA.FTZ R55, R30.reuse, R47, R55 ;  /* 0x0000002f1e377223 */ /* 0x040fe20000010037 */
[----:B---3--:R-:W-:Y:S01]  /*4940*/  FFMA.FTZ R57, R30, R189, -R54 ;  /* 0x000000bd1e397223 */ /* 0x008fe20000010836 */
[----:B------:R-:W-:Y:S01]  /*4950*/  FFMA.FTZ R52, -R31, R50, -R52 ;  /* 0x000000321f347223 */ /* 0x000fe20000010934 */
[C---:B------:R-:W-:Y:S01]  /*4960*/  FMUL.FTZ R61, R29.reuse, R53 ;  /* 0x000000351d3d7220 */ /* 0x040fe20000410000 */
[----:B------:R-:W-:Y:S01]  /*4970*/  FADD.FTZ R55, R46, R55 ;  /* 0x000000372e377221 */ /* 0x000fe20000010000 */
[----:B------:R-:W-:Y:S01]  /*4980*/  FADD.FTZ R57, R188, R57 ;  /* 0x00000039bc397221 */ /* 0x000fe20000010000 */
[CC--:B------:R-:W-:Y:S01]  /*4990*/  FMUL.FTZ R59, R29.reuse, R52.reuse ;  /* 0x000000341d3b7220 */ /* 0x0c0fe20000410000 */
[C---:B------:R-:W-:Y:S01]  /*49a0*/  FFMA.FTZ R61, R28.reuse, R52, -R61 ;  /* 0x000000341c3d7223 */ /* 0x040fe2000001083d */
[C---:B------:R-:W-:Y:S01]  /*49b0*/  FMUL.FTZ R56, R29.reuse, R55 ;  /* 0x000000371d387220 */ /* 0x040fe20000410000 */
[----:B------:R-:W-:Y:S01]  /*49c0*/  FMUL.FTZ R54, R29, R57 ;  /* 0x000000391d367220 */ /* 0x000fe20000410000 */
[C---:B------:R-:W-:Y:S01]  /*49d0*/  FFMA.FTZ R59, R28.reuse, R53, R59 ;  /* 0x000000351c3b7223 */ /* 0x040fe2000001003b */
[C---:B------:R-:W-:Y:S01]  /*49e0*/  FMUL.FTZ R52, R27.reuse, R61 ;  /* 0x0000003d1b347220 */ /* 0x040fe20000410000 */
[C---:B------:R-:W-:Y:S01]  /*49f0*/  FFMA.FTZ R56, R28.reuse, R57, -R56 ;  /* 0x000000391c387223 */ /* 0x040fe20000010838 */
[----:B------:R-:W-:Y:S01]  /*4a00*/  FFMA.FTZ R54, R28, R55, R54 ;  /* 0x000000371c367223 */ /* 0x000fe20000010036 */
[-C--:B------:R-:W-:Y:S01]  /*4a10*/  FMUL.FTZ R53, R27, R59.reuse ;  /* 0x0000003b1b357220 */ /* 0x080fe20000410000 */
[C---:B------:R-:W-:Y:S01]  /*4a20*/  FFMA.FTZ R52, R26.reuse, R59, R52 ;  /* 0x0000003b1a347223 */ /* 0x040fe20000010034 */
[----:B------:R-:W-:Y:S01]  /*4a30*/  FADD.FTZ R56, R187, R56 ;  /* 0x00000038bb387221 */ /* 0x000fe20000010000 */
[----:B------:R-:W-:Y:S01]  /*4a40*/  FADD.FTZ R54, R45, R54 ;  /* 0x000000362d367221 */ /* 0x000fe20000010000 */
[----:B------:R-:W-:Y:S01]  /*4a50*/  FFMA.FTZ R53, R26, R61, -R53 ;  /* 0x0000003d1a357223 */ /* 0x000fe20000010835 */
[----:B------:R-:W-:Y:S01]  /*4a60*/  FMUL.FTZ R58, R25, R52 ;  /* 0x00000034193a7220 */ /* 0x000fe20000410000 */
[C---:B------:R-:W-:Y:S01]  /*4a70*/  FMUL.FTZ R55, R27.reuse, R56 ;  /* 0x000000381b377220 */ /* 0x040fe20000410000 */
[-C--:B------:R-:W-:Y:S01]  /*4a80*/  FMUL.FTZ R57, R27, R54.reuse ;  /* 0x000000361b397220 */ /* 0x080fe20000410000 */
[-C--:B------:R-:W-:Y:S01]  /*4a90*/  FMUL.FTZ R59, R25, R53.reuse ;  /* 0x00000035193b7220 */ /* 0x080fe20000410000 */
[----:B------:R-:W-:Y:S01]  /*4aa0*/  FFMA.FTZ R58, R24, R53, -R58 ;  /* 0x00000035183a7223 */ /* 0x000fe2000001083a */
[C---:B------:R-:W-:Y:S01]  /*4ab0*/  FFMA.FTZ R55, R26.reuse, R54, R55 ;  /* 0x000000361a377223 */ /* 0x040fe20000010037 */
[----:B------:R-:W-:Y:S01]  /*4ac0*/  FFMA.FTZ R57, R26, R56, -R57 ;  /* 0x000000381a397223 */ /* 0x000fe20000010839 */
[----:B------:R-:W-:Y:S01]  /*4ad0*/  FFMA.FTZ R59, R24, R52, R59 ;  /* 0x00000034183b7223 */ /* 0x000fe2000001003b */
[CC--:B------:R-:W-:Y:S01]  /*4ae0*/  FMUL.FTZ R63, R23.reuse, R58.reuse ;  /* 0x0000003a173f7220 */ /* 0x0c0fe20000410000 */
[----:B------:R-:W0:Y:S01]  /*4af0*/  LDS.64 R52, [R190+0x1108] ;  /* 0x00110800be347984 */ /* 0x000e220000000a00 */
[----:B------:R-:W-:Y:S01]  /*4b00*/  FADD.FTZ R55, R44, R55 ;  /* 0x000000372c377221 */ /* 0x000fe20000010000 */
[----:B------:R-:W-:Y:S01]  /*4b10*/  FADD.FTZ R57, R186, R57 ;  /* 0x00000039ba397221 */ /* 0x000fe20000010000 */
[-C--:B-----5:R-:W-:Y:S01]  /*4b20*/  FMUL.FTZ R65, R23, R59.reuse ;  /* 0x0000003b17417220 */ /* 0x0a0fe20000410000 */
[C---:B------:R-:W-:Y:S01]  /*4b30*/  FFMA.FTZ R63, R22.reuse, R59, R63 ;  /* 0x0000003b163f7223 */ /* 0x040fe2000001003f */
[C---:B------:R-:W-:Y:S01]  /*4b40*/  FMUL.FTZ R61, R25.reuse, R55 ;  /* 0x00000037193d7220 */ /* 0x040fe20000410000 */
[-C--:B------:R-:W-:Y:S01]  /*4b50*/  FMUL.FTZ R54, R25, R57.reuse ;  /* 0x0000003919367220 */ /* 0x080fe20000410000 */
[----:B------:R-:W-:Y:S01]  /*4b60*/  FFMA.FTZ R65, R22, R58, -R65 ;  /* 0x0000003a16417223 */ /* 0x000fe20000010841 */
[----:B------:R-:W-:Y:S01]  /*4b70*/  VOTEU.ALL UP0, P0 ;  /* 0x0000000000ff7886 */ /* 0x000fe20000000000 */
[C---:B------:R-:W-:Y:S01]  /*4b80*/  FFMA.FTZ R56, R24.reuse, R57, -R61 ;  /* 0x0000003918387223 */ /* 0x040fe2000001083d */
[C---:B------:R-:W-:Y:S01]  /*4b90*/  FMUL.FTZ R57, R21.reuse, R63 ;  /* 0x0000003f15397220 */ /* 0x040fe20000410000 */
[----:B------:R-:W-:Y:S01]  /*4ba0*/  FFMA.FTZ R54, R24, R55, R54 ;  /* 0x0000003718367223 */ /* 0x000fe20000010036 */
[-C--:B------:R-:W-:Y:S01]  /*4bb0*/  FMUL.FTZ R58, R21, R65.reuse ;  /* 0x00000041153a7220 */ /* 0x080fe20000410000 */
[----:B------:R-:W-:Y:S01]  /*4bc0*/  FADD.FTZ R56, R185, R56 ;  /* 0x00000038b9387221 */ /* 0x000fe20000010000 */
[C---:B------:R-:W-:Y:S01]  /*4bd0*/  FFMA.FTZ R65, R20.reuse, R65, -R57 ;  /* 0x0000004114417223 */ /* 0x040fe20000010839 */
[----:B------:R-:W-:Y:S01]  /*4be0*/  FADD.FTZ R54, R43, R54 ;  /* 0x000000362b367221 */ /* 0x000fe20000010000 */
[----:B------:R-:W-:Y:S01]  /*4bf0*/  FFMA.FTZ R58, R20, R63, R58 ;  /* 0x0000003f143a7223 */ /* 0x000fe2000001003a */
[----:B------:R-:W-:Y:S01]  /*4c00*/  FMUL.FTZ R55, R23, R56 ;  /* 0x0000003817377220 */ /* 0x000fe20000410000 */
[-C--:B------:R-:W-:Y:S01]  /*4c10*/  FMUL.FTZ R59, R19, R65.reuse ;  /* 0x00000041133b7220 */ /* 0x080fe20000410000 */
[----:B------:R-:W-:Y:S01]  /*4c20*/  FMUL.FTZ R57, R23, R54 ;  /* 0x0000003617397220 */ /* 0x000fe20000410000 */
[----:B------:R-:W-:Y:S01]  /*4c30*/  FMUL.FTZ R60, R19, R58 ;  /* 0x0000003a133c7220 */ /* 0x000fe20000410000 */
[----:B------:R-:W-:Y:S01]  /*4c40*/  FFMA.FTZ R55, R22, R54, R55 ;  /* 0x0000003616377223 */ /* 0x000fe20000010037 */
[----:B------:R-:W-:Y:S01]  /*4c50*/  FFMA.FTZ R58, R18, R58, R59 ;  /* 0x0000003a123a7223 */ /* 0x000fe2000001003b */
[----:B------:R-:W-:Y:S01]  /*4c60*/  FFMA.FTZ R57, R22, R56, -R57 ;  /* 0x0000003816397223 */ /* 0x000fe20000010839 */
[----:B------:R-:W-:Y:S01]  /*4c70*/  FFMA.FTZ R60, R18, R65, -R60 ;  /* 0x00000041123c7223 */ /* 0x000fe2000001083c */
[----:B------:R-:W-:Y:S01]  /*4c80*/  FADD.FTZ R55, R42, R55 ;  /* 0x000000372a377221 */ /* 0x000fe20000010000 */
[C---:B------:R-:W-:Y:S01]  /*4c90*/  FMUL.FTZ R63, R17.reuse, R58 ;  /* 0x0000003a113f7220 */ /* 0x040fe20000410000 */
[----:B------:R-:W-:Y:S01]  /*4ca0*/  FADD.FTZ R57, R184, R57 ;  /* 0x00000039b8397221 */ /* 0x000fe20000010000 */
[-C--:B------:R-:W-:Y:S01]  /*4cb0*/  FMUL.FTZ R61, R17, R60.reuse ;  /* 0x0000003c113d7220 */ /* 0x080fe20000410000 */
[C---:B------:R-:W-:Y:S01]  /*4cc0*/  FMUL.FTZ R59, R21.reuse, R55 ;  /* 0x00000037153b7220 */ /* 0x040fe20000410000 */
[C---:B------:R-:W-:Y:S01]  /*4cd0*/  FFMA.FTZ R63, R16.reuse, R60, -R63 ;  /* 0x0000003c103f7223 */ /* 0x040fe2000001083f */
[-C--:B------:R-:W-:Y:S01]  /*4ce0*/  FMUL.FTZ R54, R21, R57.reuse ;  /* 0x0000003915367220 */ /* 0x080fe20000410000 */
[----:B------:R-:W-:Y:S01]  /*4cf0*/  FFMA.FTZ R61, R16, R58, R61 ;  /* 0x0000003a103d7223 */ /* 0x000fe2000001003d */
[C---:B------:R-:W-:Y:S01]  /*4d00*/  FFMA.FTZ R56, R20.reuse, R57, -R59 ;  /* 0x0000003914387223 */ /* 0x040fe2000001083b */
[C---:B------:R-:W-:Y:S01]  /*4d10*/  FMUL.FTZ R57, R15.reuse, R63 ;  /* 0x0000003f0f397220 */ /* 0x040fe20000410000 */
[----:B------:R-:W-:Y:S01]  /*4d20*/  FFMA.FTZ R54, R20, R55, R54 ;  /* 0x0000003714367223 */ /* 0x000fe20000010036 */
[-C--:B------:R-:W-:Y:S01]  /*4d30*/  FMUL.FTZ R58, R15, R61.reuse ;  /* 0x0000003d0f3a7220 */ /* 0x080fe20000410000 */
[----:B------:R-:W-:Y:S01]  /*4d40*/  FADD.FTZ R56, R183, R56 ;  /* 0x00000038b7387221 */ /* 0x000fe20000010000 */
[C---:B------:R-:W-:Y:S01]  /*4d50*/  FFMA.FTZ R61, R14.reuse, R61, R57 ;  /* 0x0000003d0e3d7223 */ /* 0x040fe20000010039 */
[----:B------:R-:W-:Y:S01]  /*4d60*/  FADD.FTZ R54, R41, R54 ;  /* 0x0000003629367221 */ /* 0x000fe20000010000 */
[C---:B0-----:R-:W-:Y:S01]  /*4d70*/  FMUL.FTZ R55, R73.reuse, R52 ;  /* 0x0000003449377220 */ /* 0x041fe20000410000 */
[----:B------:R-:W-:Y:S01]  /*4d80*/  FMUL.FTZ R73, R73, R53 ;  /* 0x0000003549497220 */ /* 0x000fe20000410000 */
[----:B------:R-:W-:Y:S01]  /*4d90*/  FMUL.FTZ R57, R19, R56 ;  /* 0x0000003813397220 */ /* 0x000fe20000410000 */
[----:B------:R-:W-:Y:S01]  /*4da0*/  FFMA.FTZ R58, R14, R63, -R58 ;  /* 0x0000003f0e3a7223 */ /* 0x000fe2000001083a */
[C---:B------:R-:W-:Y:S01]  /*4db0*/  FFMA.FTZ R55, R72.reuse, R53, R55 ;  /* 0x0000003548377223 */ /* 0x040fe20000010037 */
[----:B------:R-:W-:Y:S01]  /*4dc0*/  FFMA.FTZ R73, R72, R52, -R73 ;  /* 0x0000003448497223 */ /* 0x000fe20000010849 */
[----:B------:R-:W-:Y:S01]  /*4dd0*/  FMUL.FTZ R53, R13, R61 ;  /* 0x0000003d0d357220 */ /* 0x000fe20000410000 */
[-C--:B------:R-:W-:Y:S01]  /*4de0*/  FMUL.FTZ R59, R19, R54.reuse ;  /* 0x00000036133b7220 */ /* 0x080fe20000410000 */
[----:B------:R-:W-:Y:S01]  /*4df0*/  FADD.FTZ R201, RZ, R55 ;  /* 0x00000037ffc97221 */ /* 0x000fe20000010000 */
[----:B------:R-:W-:Y:S01]  /*4e00*/  FFMA.FTZ R57, R18, R54, R57 ;  /* 0x0000003612397223 */ /* 0x000fe20000010039 */
[----:B------:R-:W-:Y:S01]  /*4e10*/  FFMA.FTZ R217, R90, R137, R73 ;  /* 0x000000895ad97223 */ /* 0x000fe20000010049 */
[-C--:B------:R-:W-:Y:S01]  /*4e20*/  FMUL.FTZ R54, R13, R58.reuse ;  /* 0x0000003a0d367220 */ /* 0x080fe20000410000 */
[C---:B------:R-:W-:Y:S01]  /*4e30*/  FFMA.FTZ R58, R12.reuse, R58, -R53 ;  /* 0x0000003a0c3a7223 */ /* 0x040fe20000010835 */
[C---:B------:R-:W-:Y:S01]  /*4e40*/  FMUL.FTZ R53, R3.reuse, R201 ;  /* 0x000000c903357220 */ /* 0x040fe20000410000 */
[----:B------:R-:W-:Y:S01]  /*4e50*/  FMUL.FTZ R52, R3, R217 ;  /* 0x000000d903347220 */ /* 0x000fe20000410000 */
[----:B------:R-:W-:Y:S01]  /*4e60*/  FFMA.FTZ R54, R12, R61, R54 ;  /* 0x0000003d0c367223 */ /* 0x000fe20000010036 */
[C---:B------:R-:W-:Y:S01]  /*4e70*/  FMUL.FTZ R55, R11.reuse, R58 ;  /* 0x0000003a0b377220 */ /* 0x040fe20000410000 */
[C---:B------:R-:W-:Y:S01]  /*4e80*/  FFMA.FTZ R214, R2.reuse, R217, -R53 ;  /* 0x000000d902d67223 */ /* 0x040fe20000010835 */
[----:B------:R-:W-:Y:S01]  /*4e90*/  FFMA.FTZ R52, R2, R201, R52 ;  /* 0x000000c902347223 */ /* 0x000fe20000010034 */
[-C--:B------:R-:W-:Y:S01]  /*4ea0*/  FMUL.FTZ R53, R11, R54.reuse ;  /* 0x000000360b357220 */ /* 0x080fe20000410000 */
[C---:B------:R-:W-:Y:S01]  /*4eb0*/  FFMA.FTZ R60, R10.reuse, R54, R55 ;  /* 0x000000360a3c7223 */ /* 0x040fe20000010037 */
[----:B------:R-:W-:Y:S01]  /*4ec0*/  FFMA.FTZ R214, R89, R136, R214 ;  /* 0x0000008859d67223 */ /* 0x000fe200000100d6 */
[----:B------:R-:W-:Y:S01]  /*4ed0*/  FADD.FTZ R200, RZ, R52 ;  /* 0x00000034ffc87221 */ /* 0x000fe20000010000 */
[----:B------:R-:W-:Y:S01]  /*4ee0*/  FFMA.FTZ R58, R10, R58, -R53 ;  /* 0x0000003a0a3a7223 */ /* 0x000fe20000010835 */
[----:B------:R-:W-:Y:S01]  /*4ef0*/  FFMA.FTZ R59, R18, R56, -R59 ;  /* 0x00000038123b7223 */ /* 0x000fe2000001083b */
[C---:B------:R-:W-:Y:S01]  /*4f00*/  FMUL.FTZ R55, R5.reuse, R214 ;  /* 0x000000d605377220 */ /* 0x040fe20000410000 */
[-C--:B------:R-:W-:Y:S01]  /*4f10*/  FMUL.FTZ R53, R5, R200.reuse ;  /* 0x000000c805357220 */ /* 0x080fe20000410000 */
[----:B------:R-:W-:Y:S01]  /*4f20*/  FADD.FTZ R57, R40, R57 ;  /* 0x0000003928397221 */ /* 0x000fe20000010000 */
[----:B------:R-:W-:Y:S01]  /*4f30*/  FADD.FTZ R59, R182, R59 ;  /* 0x0000003bb63b7221 */ /* 0x000fe20000010000 */
[C---:B------:R-:W-:Y:S01]  /*4f40*/  FFMA.FTZ R55, R4.reuse, R200, R55 ;  /* 0x000000c804377223 */ /* 0x040fe20000010037 */
[----:B------:R-:W-:Y:S01]  /*4f50*/  FFMA.FTZ R53, R4, R214, -R53 ;  /* 0x000000d604357223 */ /* 0x000fe20000010835 */
[C---:B------:R-:W-:Y:S01]  /*4f60*/  FMUL.FTZ R52, R17.reuse, R57 ;  /* 0x0000003911347220 */ /* 0x040fe20000410000 */
[----:B------:R-:W-:Y:S01]  /*4f70*/  FMUL.FTZ R61, R17, R59 ;  /* 0x0000003b113d7220 */ /* 0x000fe20000410000 */
[----:B------:R-:W-:Y:S01]  /*4f80*/  FADD.FTZ R199, RZ, R55 ;  /* 0x00000037ffc77221 */ /* 0x000fe20000010000 */
[----:B------:R-:W-:Y:S01]  /*4f90*/  FFMA.FTZ R215, R88, R135, R53 ;  /* 0x0000008758d77223 */ /* 0x000fe20000010035 */
[C---:B------:R-:W-:Y:S01]  /*4fa0*/  FFMA.FTZ R56, R16.reuse, R59, -R52 ;  /* 0x0000003b10387223 */ /* 0x040fe20000010834 */
[----:B------:R-:W-:Y:S01]  /*4fb0*/  FMUL.FTZ R55, R9, R58 ;  /* 0x0000003a09377220 */ /* 0x000fe20000410000 */
[C---:B------:R-:W-:Y:S01]  /*4fc0*/  FMUL.FTZ R53, R7.reuse, R199 ;  /* 0x000000c707357220 */ /* 0x040fe20000410000 */
[----:B------:R-:W-:Y:S01]  /*4fd0*/  FMUL.FTZ R52, R7, R215 ;  /* 0x000000d707347220 */ /* 0x000fe20000410000 */
[----:B------:R-:W-:Y:S01]  /*4fe0*/  FFMA.FTZ R54, R16, R57, R61 ;  /* 0x0000003910367223 */ /* 0x000fe2000001003d */
[-C--:B------:R-:W-:Y:S01]  /*4ff0*/  FMUL.FTZ R57, R9, R60.reuse ;  /* 0x0000003c09397220 */ /* 0x080fe20000410000 */
[C---:B------:R-:W-:Y:S01]  /*5000*/  FFMA.FTZ R212, R6.reuse, R215, -R53 ;  /* 0x000000d706d47223 */ /* 0x040fe20000010835 */
[----:B------:R-:W-:Y:S01]  /*5010*/  FFMA.FTZ R52, R6, R199, R52 ;  /* 0x000000c706347223 */ /* 0x000fe20000010034 */
[C---:B------:R-:W-:Y:S01]  /*5020*/  FFMA.FTZ R60, R8.reuse, R60, R55 ;  /* 0x0000003c083c7223 */ /* 0x040fe20000010037 */
[----:B------:R-:W-:Y:S01]  /*5030*/  FADD.FTZ R56, R181, R56 ;  /* 0x00000038b5387221 */ /* 0x000fe20000010000 */
[----:B------:R-:W-:Y:S01]  /*5040*/  FFMA.FTZ R212, R87, R134, R212 ;  /* 0x0000008657d47223 */ /* 0x000fe200000100d4 */
[----:B------:R-:W-:Y:S01]  /*5050*/  FADD.FTZ R198, RZ, R52 ;  /* 0x00000034ffc67221 */ /* 0x000fe20000010000 */
[C---:B------:R-:W-:Y:S01]  /*5060*/  FFMA.FTZ R58, R8.reuse, R58, -R57 ;  /* 0x0000003a083a7223 */ /* 0x040fe20000010839 */
[----:B------:R-:W-:Y:S01]  /*5070*/  FADD.FTZ R54, R39, R54 ;  /* 0x0000003627367221 */ /* 0x000fe20000010000 */
[C---:B------:R-:W-:Y:S01]  /*5080*/  FMUL.FTZ R55, R9.reuse, R212 ;  /* 0x000000d409377220 */ /* 0x040fe20000410000 */
[----:B------:R-:W-:Y:S01]  /*5090*/  FMUL.FTZ R53, R9, R198 ;  /* 0x000000c609357220 */ /* 0x000fe20000410000 */
[C---:B------:R-:W-:Y:S01]  /*50a0*/  FMUL.FTZ R57, R15.reuse, R56 ;  /* 0x000000380f397220 */ /* 0x040fe20000410000 */
[----:B------:R-:W-:Y:S01]  /*50b0*/  FMUL.FTZ R61, R15, R54 ;  /* 0x000000360f3d7220 */ /* 0x000fe20000410000 */
[C---:B------:R-:W-:Y:S01]  /*50c0*/  FFMA.FTZ R55, R8.reuse, R198, R55 ;  /* 0x000000c608377223 */ /* 0x040fe20000010037 */
[----:B------:R-:W-:Y:S01]  /*50d0*/  FFMA.FTZ R53, R8, R212, -R53 ;  /* 0x000000d408357223 */ /* 0x000fe20000010835 */
[----:B------:R-:W-:Y:S01]  /*50e0*/  FFMA.FTZ R59, R14, R54, R57 ;  /* 0x000000360e3b7223 */ /* 0x000fe20000010039 */
[C---:B------:R-:W-:Y:S01]  /*50f0*/  FMUL.FTZ R57, R7.reuse, R60 ;  /* 0x0000003c07397220 */ /* 0x040fe20000410000 */
[----:B------:R-:W-:Y:S01]  /*5100*/  FADD.FTZ R197, RZ, R55 ;  /* 0x00000037ffc57221 */ /* 0x000fe20000010000 */
[----:B------:R-:W-:Y:S01]  /*5110*/  FFMA.FTZ R213, R86, R133, R53 ;  /* 0x0000008556d57223 */ /* 0x000fe20000010035 */
[-C--:B------:R-:W-:Y:S01]  /*5120*/  FMUL.FTZ R55, R7, R58.reuse ;  /* 0x0000003a07377220 */ /* 0x080fe20000410000 */
[C---:B------:R-:W-:Y:S01]  /*5130*/  FFMA.FTZ R57, R6.reuse, R58, -R57 ;  /* 0x0000003a06397223 */ /* 0x040fe20000010839 */
[C---:B------:R-:W-:Y:S01]  /*5140*/  FMUL.FTZ R53, R11.reuse, R197 ;  /* 0x000000c50b357220 */ /* 0x040fe20000410000 */
[-C--:B------:R-:W-:Y:S01]  /*5150*/  FMUL.FTZ R52, R11, R213.reuse ;  /* 0x000000d50b347220 */ /* 0x080fe20000410000 */
[----:B------:R-:W-:Y:S01]  /*5160*/  FFMA.FTZ R55, R6, R60, R55 ;  /* 0x0000003c06377223 */ /* 0x000fe20000010037 */
[----:B------:R-:W-:Y:S01]  /*5170*/  FFMA.FTZ R61, R14, R56, -R61 ;  /* 0x000000380e3d7223 */ /* 0x000fe2000001083d */
[C---:B------:R-:W-:Y:S01]  /*5180*/  FFMA.FTZ R210, R10.reuse, R213, -R53 ;  /* 0x000000d50ad27223 */ /* 0x040fe20000010835 */
[----:B------:R-:W-:Y:S01]  /*5190*/  FFMA.FTZ R196, R10, R197, R52 ;  /* 0x000000c50ac47223 */ /* 0x000fe20000010034 */
[C---:B------:R-:W-:Y:S01]  /*51a0*/  FMUL.FTZ R54, R5.reuse, R55 ;  /* 0x0000003705367220 */ /* 0x040fe20000410000 */
[-C--:B------:R-:W-:Y:S01]  /*51b0*/  FMUL.FTZ R63, R5, R57.reuse ;  /* 0x00000039053f7220 */ /* 0x080fe20000410000 */
[----:B------:R-:W-:Y:S01]  /*51c0*/  FFMA.FTZ R210, R85, R132, R210 ;  /* 0x0000008455d27223 */ /* 0x000fe200000100d2 */
[----:B------:R-:W-:Y:S01]  /*51d0*/  FADD.FTZ R196, RZ, R196 ;  /* 0x000000c4ffc47221 */ /* 0x000fe20000010000 */
[----:B------:R-:W-:Y:S01]  /*51e0*/  FFMA.FTZ R53, R4, R57, -R54 ;  /* 0x0000003904357223 */ /* 0x000fe20000010836 */
[----:B------:R-:W-:Y:S01]  /*51f0*/  FADD.FTZ R61, R180, R61 ;  /* 0x0000003db43d7221 */ /* 0x000fe20000010000 */
[C---:B------:R-:W-:Y:S01]  /*5200*/  FMUL.FTZ R57, R13.reuse, R210 ;  /* 0x000000d20d397220 */ /* 0x040fe20000410000 */
[----:B------:R-:W-:Y:S01]  /*5210*/  FFMA.FTZ R52, R4, R55, R63 ;  /* 0x0000003704347223 */ /* 0x000fe2000001003f */
[CC--:B------:R-:W-:Y:S01]  /*5220*/  FMUL.FTZ R55, R13.reuse, R196.reuse ;  /* 0x000000c40d377220 */ /* 0x0c0fe20000410000 */
[----:B------:R-:W-:Y:S01]  /*5230*/  FADD.FTZ R59, R38, R59 ;  /* 0x0000003b263b7221 */ /* 0x000fe20000010000 */
[C---:B------:R-:W-:Y:S01]  /*5240*/  FMUL.FTZ R54, R13.reuse, R61 ;  /* 0x0000003d0d367220 */ /* 0x040fe20000410000 */
[C---:B------:R-:W-:Y:S01]  /*5250*/  FFMA.FTZ R57, R12.reuse, R196, R57 ;  /* 0x000000c40c397223 */ /* 0x040fe20000010039 */
[C---:B------:R-:W-:Y:S01]  /*5260*/  FFMA.FTZ R55, R12.reuse, R210, -R55 ;  /* 0x000000d20c377223 */ /* 0x040fe20000010837 */
[-C--:B------:R-:W-:Y:S01]  /*5270*/  FMUL.FTZ R56, R13, R59.reuse ;  /* 0x0000003b0d387220 */ /* 0x080fe20000410000 */
[----:B------:R-:W-:Y:S01]  /*5280*/  FFMA.FTZ R54, R12, R59, R54 ;  /* 0x0000003b0c367223 */ /* 0x000fe20000010036 */
[----:B------:R-:W-:Y:S01]  /*5290*/  FADD.FTZ R195, RZ, R57 ;  /* 0x00000039ffc37221 */ /* 0x000fe20000010000 */
[----:B------:R-:W-:Y:S01]  /*52a0*/  FFMA.FTZ R211, R84, R131, R55 ;  /* 0x0000008354d37223 */ /* 0x000fe20000010037 */
[----:B------:R-:W-:Y:S01]  /*52b0*/  FFMA.FTZ R56, R12, R61, -R56 ;  /* 0x0000003d0c387223 */ /* 0x000fe20000010838 */
[----:B------:R-:W-:Y:S01]  /*52c0*/  FADD.FTZ R57, R37, R54 ;  /* 0x0000003625397221 */ /* 0x000fe20000010000 */
[C---:B------:R-:W-:Y:S01]  /*52d0*/  FMUL.FTZ R55, R15.reuse, R195 ;  /* 0x000000c30f377220 */ /* 0x040fe20000410000 */
[----:B------:R-:W-:Y:S01]  /*52e0*/  FMUL.FTZ R54, R15, R211 ;  /* 0x000000d30f367220 */ /* 0x000fe20000410000 */
[----:B------:R-:W-:Y:S01]  /*52f0*/  FADD.FTZ R56, R179, R56 ;  /* 0x00000038b3387221 */ /* 0x000fe20000010000 */
[C---:B------:R-:W-:Y:S01]  /*5300*/  FMUL.FTZ R59, R11.reuse, R57 ;  /* 0x000000390b3b7220 */ /* 0x040fe20000410000 */
[C---:B------:R-:W-:Y:S01]  /*5310*/  FFMA.FTZ R208, R14.reuse, R211, -R55 ;  /* 0x000000d30ed07223 */ /* 0x040fe20000010837 */
[----:B------:R-:W-:Y:S01]  /*5320*/  FFMA.FTZ R54, R14, R195, R54 ;  /* 0x000000c30e367223 */ /* 0x000fe20000010036 */
[-C--:B------:R-:W-:Y:S01]  /*5330*/  FMUL.FTZ R58, R11, R56.reuse ;  /* 0x000000380b3a7220 */ /* 0x080fe20000410000 */
[C---:B------:R-:W-:Y:S01]  /*5340*/  FFMA.FTZ R55, R10.reuse, R56, -R59 ;  /* 0x000000380a377223 */ /* 0x040fe2000001083b */
[----:B------:R-:W-:Y:S01]  /*5350*/  FFMA.FTZ R208, R83, R130, R208 ;  /* 0x0000008253d07223 */ /* 0x000fe200000100d0 */
[----:B------:R-:W-:Y:S01]  /*5360*/  FADD.FTZ R194, RZ, R54 ;  /* 0x00000036ffc27221 */ /* 0x000fe20000010000 */
[----:B------:R-:W-:Y:S01]  /*5370*/  FFMA.FTZ R59, R10, R57, R58 ;  /* 0x000000390a3b7223 */ /* 0x000fe2000001003a */
[----:B------:R-:W-:Y:S01]  /*5380*/  FADD.FTZ R54, R178, R55 ;  /* 0x00000037b2367221 */ /* 0x000fe20000010000 */
[C---:B------:R-:W-:Y:S01]  /*5390*/  FMUL.FTZ R57, R17.reuse, R208 ;  /* 0x000000d011397220 */ /* 0x040fe20000410000 */
[----:B------:R-:W-:Y:S01]  /*53a0*/  FMUL.FTZ R55, R17, R194 ;  /* 0x000000c211377220 */ /* 0x000fe20000410000 */
[----:B------:R-:W-:Y:S01]  /*53b0*/  FADD.FTZ R59, R36, R59 ;  /* 0x0000003b243b7221 */ /* 0x000fe20000010000 */
[C---:B------:R-:W-:Y:S01]  /*53c0*/  FMUL.FTZ R61, R9.reuse, R54 ;  /* 0x00000036093d7220 */ /* 0x040fe20000410000 */
[C---:B------:R-:W-:Y:S01]  /*53d0*/  FFMA.FTZ R57, R16.reuse, R194, R57 ;  /* 0x000000c210397223 */ /* 0x040fe20000010039 */
[----:B------:R-:W-:Y:S01]  /*53e0*/  FFMA.FTZ R55, R16, R208, -R55 ;  /* 0x000000d010377223 */ /* 0x000fe20000010837 */
[-C--:B------:R-:W-:Y:S01]  /*53f0*/  FMUL.FTZ R63, R9, R59.reuse ;  /* 0x0000003b093f7220 */ /* 0x080fe20000410000 */
[----:B------:R-:W-:Y:S01]  /*5400*/  FFMA.FTZ R56, R8, R59, R61 ;  /* 0x0000003b08387223 */ /* 0x000fe2000001003d */
[----:B------:R-:W-:Y:S01]  /*5410*/  FADD.FTZ R193, RZ, R57 ;  /* 0x00000039ffc17221 */ /* 0x000fe20000010000 */
[----:B------:R-:W-:Y:S01]  /*5420*/  FFMA.FTZ R209, R82, R129, R55 ;  /* 0x0000008152d17223 */ /* 0x000fe20000010037 */
[----:B------:R-:W-:Y:S01]  /*5430*/  FFMA.FTZ R58, R8, R54, -R63 ;  /* 0x00000036083a7223 */ /* 0x000fe2000001083f */
[----:B------:R-:W-:Y:S01]  /*5440*/  FADD.FTZ R56, R35, R56 ;  /* 0x0000003823387221 */ /* 0x000fe20000010000 */
[C---:B------:R-:W-:Y:S01]  /*5450*/  FMUL.FTZ R55, R19.reuse, R193 ;  /* 0x000000c113377220 */ /* 0x040fe20000410000 */
[-C--:B------:R-:W-:Y:S01]  /*5460*/  FMUL.FTZ R54, R19, R209.reuse ;  /* 0x000000d113367220 */ /* 0x080fe20000410000 */
        /* <DEDUP_REMOVED lines=28> */
[----:B------:R-:W-:Y:S01]  /*5630*/  FMUL.FTZ R63, R3, R62 ;  /* 0x0000003e033f7220 */ /* 0x000fe20000410000 */
[----:B------:R-:W-:-:S02]  /*5640*/  HFMA2 R56, -RZ, RZ, 1.875, 0 ;  /* 0x3f800000ff387431 */ /* 0x000fc400000001ff */
[----:B------:R-:W-:Y:S01]  /*5650*/  FFMA.FTZ R204, R79, R126, R204 ;  /* 0x0000007e4fcc7223 */ /* 0x000fe200000100cc */
[----:B------:R-:W-:Y:S01]  /*5660*/  FADD.FTZ R202, RZ, R54 ;  /* 0x00000036ffca7221 */ /* 0x000fe20000010000 */
[----:B------:R-:W-:Y:S01]  /*5670*/  FFMA.FTZ R63, R2, R60, R63 ;  /* 0x0000003c023f7223 */ /* 0x000fe2000001003f */
[----:B------:R-:W-:Y:S01]  /*5680*/  FMUL.FTZ R60, R3, R52 ;  /* 0x00000034033c7220 */ /* 0x000fe20000410000 */
[C---:B------:R-:W-:Y:S01]  /*5690*/  FMUL.FTZ R61, R25.reuse, R204 ;  /* 0x000000cc193d7220 */ /* 0x040fe20000410000 */
[-C--:B------:R-:W-:Y:S01]  /*56a0*/  FMUL.FTZ R55, R25, R202.reuse ;  /* 0x000000ca19377220 */ /* 0x080fe20000410000 */
[----:B------:R-:W-:Y:S01]  /*56b0*/  ISETP.GT.U32.AND P2, PT, R172, 0x1f, PT ;  /* 0x0000001fac00780c */ /* 0x000fe20003f44070 */
[----:B------:R-:W-:Y:S01]  /*56c0*/  @!UP0 ULEA UR17, UR8, UR16, 0x4 ;  /* 0x0000001008118291 */ /* 0x000fe2000f8e20ff */
[C---:B------:R-:W-:Y:S01]  /*56d0*/  FFMA.FTZ R61, R24.reuse, R202, R61 ;  /* 0x000000ca183d7223 */ /* 0x040fe2000001003d */
[----:B------:R-:W-:Y:S01]  /*56e0*/  FFMA.FTZ R55, R24, R204, -R55 ;  /* 0x000000cc18377223 */ /* 0x000fe20000010837 */
[----:B------:R-:W-:Y:S01]  /*56f0*/  FFMA.FTZ R65, R2, R62, -R65 ;  /* 0x0000003e02417223 */ /* 0x000fe20000010841 */
[----:B------:R-:W-:Y:S01]  /*5700*/  CS2R R58, SRZ ;  /* 0x00000000003a7805 */ /* 0x000fe2000001ff00 */
[----:B------:R-:W-:Y:S01]  /*5710*/  FADD.FTZ R203, RZ, R61 ;  /* 0x0000003dffcb7221 */ /* 0x000fe20000010000 */
[----:B------:R-:W-:Y:S01]  /*5720*/  FFMA.FTZ R205, R78, R125, R55 ;  /* 0x0000007d4ecd7223 */ /* 0x000fe20000010037 */
[----:B------:R-:W-:Y:S01]  /*5730*/  FMUL.FTZ R61, R3, R53 ;  /* 0x00000035033d7220 */ /* 0x000fe20000410000 */
[----:B------:R-:W-:Y:S01]  /*5740*/  MOV R57, RZ ;  /* 0x000000ff00397202 */ /* 0x000fe20000000f00 */
[C---:B------:R-:W-:Y:S01]  /*5750*/  FMUL.FTZ R55, R27.reuse, R203 ;  /* 0x000000cb1b377220 */ /* 0x040fe20000410000 */
[----:B------:R-:W-:Y:S01]  /*5760*/  FMUL.FTZ R54, R27, R205 ;  /* 0x000000cd1b367220 */ /* 0x000fe20000410000 */
[C---:B------:R-:W-:Y:S01]  /*5770*/  FFMA.FTZ R52, R2.reuse, R52, R61 ;  /* 0x0000003402347223 */ /* 0x040fe2000001003d */
[----:B------:R-:W-:Y:S01]  /*5780*/  FFMA.FTZ R53, R2, R53, -R60 ;  /* 0x0000003502357223 */ /* 0x000fe2000001083c */
[C---:B------:R-:W-:Y:S01]  /*5790*/  FFMA.FTZ R218, R26.reuse, R205, -R55 ;  /* 0x000000cd1ada7223 */ /* 0x040fe20000010837 */
[----:B------:R-:W-:Y:S01]  /*57a0*/  FFMA.FTZ R54, R26, R203, R54 ;  /* 0x000000cb1a367223 */ /* 0x000fe20000010036 */
[----:B------:R-:W-:Y:S01]  /*57b0*/  FADD.FTZ R55, R48, R65 ;  /* 0x0000004130377221 */ /* 0x000fe20000010000 */
[----:B------:R-:W0:Y:S01]  /*57c0*/  @!P0 LDS.128 R56, [UR17+0x3910] ;  /* 0x00391011ff388984 */ /* 0x000e220008000c00 */
[----:B------:R-:W-:Y:S01]  /*57d0*/  FFMA.FTZ R218, R77, R124, R218 ;  /* 0x0000007c4dda7223 */ /* 0x000fe200000100da */
[----:B------:R-:W-:Y:S01]  /*57e0*/  FADD.FTZ R216, RZ, R54 ;  /* 0x00000036ffd87221 */ /* 0x000fe20000010000 */
[----:B------:R-:W-:-:S02]  /*57f0*/  FADD.FTZ R54, R32, R63 ;  /* 0x0000003f20367221 */ /* 0x000fc40000010000 */
[C---:B------:R-:W-:Y:S01]  /*5800*/  FMUL.FTZ R63, R29.reuse, R218 ;  /* 0x000000da1d3f7220 */ /* 0x040fe20000410000 */
[-C--:B------:R-:W-:Y:S02]  /*5810*/  FMUL.FTZ R61, R29, R216.reuse ;  /* 0x000000d81d3d7220 */ /* 0x080fe40000410000 */
[----:B------:R1:W-:Y:S01]  /*5820*/  STS.128 [R190+0x1b10], R52 ;  /* 0x001b1034be007388 */ /* 0x0003e20000000c00 */
[C---:B------:R-:W-:Y:S01]  /*5830*/  FFMA.FTZ R63, R28.reuse, R216, R63 ;  /* 0x000000d81c3f7223 */ /* 0x040fe2000001003f */
[----:B------:R-:W-:-:S03]  /*5840*/  FFMA.FTZ R61, R28, R218, -R61 ;  /* 0x000000da1c3d7223 */ /* 0x000fc6000001083d */
[----:B------:R-:W-:Y:S01]  /*5850*/  FADD.FTZ R223, RZ, R63 ;  /* 0x0000003fffdf7221 */ /* 0x000fe20000010000 */
[----:B------:R-:W-:-:S03]  /*5860*/  FFMA.FTZ R221, R76, R123, R61 ;  /* 0x0000007b4cdd7223 */ /* 0x000fc6000001003d */
[C---:B------:R-:W-:Y:S01]  /*5870*/  FMUL.FTZ R61, R31.reuse, R223 ;  /* 0x000000df1f3d7220 */ /* 0x040fe20000410000 */
[----:B------:R-:W-:-:S03]  /*5880*/  FMUL.FTZ R60, R31, R221 ;  /* 0x000000dd1f3c7220 */ /* 0x000fc60000410000 */
[C---:B------:R-:W-:Y:S01]  /*5890*/  FFMA.FTZ R220, R30.reuse, R221, -R61 ;  /* 0x000000dd1edc7223 */ /* 0x040fe2000001083d */
[----:B------:R-:W-:-:S03]  /*58a0*/  FFMA.FTZ R219, R30, R223, R60 ;  /* 0x000000df1edb7223 */ /* 0x000fc6000001003c */
[----:B------:R-:W-:Y:S01]  /*58b0*/  FFMA.FTZ R220, R49, R122, R220 ;  /* 0x0000007a31dc7223 */ /* 0x000fe200000100dc */
[----:B------:R-:W-:Y:S06]  /*58c0*/  BAR.SYNC.DEFER_BLOCKING 0x0 ;  /* 0x0000000000007b1d */ /* 0x000fec0000010000 */
[----:B-1----:R-:W-:Y:S05]  /*58d0*/  @P2 BRA `(.L_x_12) ;  /* 0x0000000c00642947 */ /* 0x002fea0003800000 */
[----:B------:R-:W-:Y:S01]  /*58e0*/  MOV R53, 0x50 ;  /* 0x0000005000357802 */ /* 0x000fe20000000f00 */
[----:B------:R-:W-:Y:S01]  /*58f0*/  UMOV UR17, 0xffffffff ;  /* 0xffffffff00117882 */ /* 0x000fe20000000000 */
[----:B------:R-:W-:-:S03]  /*5900*/  ISETP.NE.AND P2, PT, R74, 0x1f, PT ;  /* 0x0000001f4a00780c */ /* 0x000fc60003f45270 */
[----:B------:R-:W-:-:S05]  /*5910*/  IMAD R222, R172, R53, UR16 ;  /* 0x00000010acde7e24 */ /* 0x000fca000f8e0235 */
[----:B------:R-:W-:Y:S04]  /*5920*/  LDS.128 R60, [R222+0x1b30] ;  /* 0x001b3000de3c7984 */ /* 0x000fe80000000c00 */
[----:B------:R-:W1:Y:S04]  /*5930*/  LDS.128 R64, [R222+0x1b40] ;  /* 0x001b4000de407984 */ /* 0x000e680000000c00 */
[----:B------:R-:W2:Y:S04]  /*5940*/  LDS.128 R52, [R222+0x1b20] ;  /* 0x001b2000de347984 */ /* 0x000ea80000000c00 */
[----:B------:R-:W3:Y:S01]  /*5950*/  LDS.128 R68, [R222+0x1b10] ;  /* 0x001b1000de447984 */ /* 0x000ee20000000c00 */
[C---:B-1----:R-:W-:Y:S01]  /*5960*/  FMUL.FTZ R73, R61.reuse, R67 ;  /* 0x000000433d497220 */ /* 0x042fe20000410000 */
[C---:B------:R-:W-:Y:S01]  /*5970*/  FMUL.FTZ R72, R61.reuse, R66 ;  /* 0x000000423d487220 */ /* 0x040fe20000410000 */
[----:B------:R-:W-:-:S02]  /*5980*/  FMUL.FTZ R75, R61, R64 ;  /* 0x000000403d4b7220 */ /* 0x000fc40000410000 */
[C---:B------:R-:W-:Y:S01]  /*5990*/  FFMA.FTZ R73, R60.reuse, R66, -R73 ;  /* 0x000000423c497223 */ /* 0x040fe20000010849 */
[C---:B------:R-:W-:Y:S01]  /*59a0*/  FFMA.FTZ R72, R60.reuse, R67, R72 ;  /* 0x000000433c487223 */ /* 0x040fe20000010048 */
[-C--:B------:R-:W-:Y:S02]  /*59b0*/  FFMA.FTZ R75, R60, R65.reuse, R75 ;  /* 0x000000413c4b7223 */ /* 0x080fe4000001004b */
[----:B------:R-:W-:Y:S01]  /*59c0*/  FADD.FTZ R224, R62, R73 ;  /* 0x000000493ee07221 */ /* 0x000fe20000010000 */
[----:B------:R-:W-:Y:S01]  /*59d0*/  FADD.FTZ R72, R63, R72 ;  /* 0x000000483f487221 */ /* 0x000fe20000010000 */
[----:B------:R-:W-:Y:S01]  /*59e0*/  FMUL.FTZ R73, R61, R65 ;  /* 0x000000413d497220 */ /* 0x000fe20000410000 */
[C---:B--2---:R-:W-:Y:S01]  /*59f0*/  FMUL.FTZ R226, R53.reuse, R75 ;  /* 0x0000004b35e27220 */ /* 0x044fe20000410000 */
[C---:B------:R-:W-:Y:S01]  /*5a00*/  FMUL.FTZ R227, R53.reuse, R224 ;  /* 0x000000e035e37220 */ /* 0x040fe20000410000 */
[----:B------:R-:W-:Y:S01]  /*5a10*/  FMUL.FTZ R225, R53, R72 ;  /* 0x0000004835e17220 */ /* 0x000fe20000410000 */
[----:B------:R-:W-:-:S02]  /*5a20*/  FFMA.FTZ R73, R60, R64, -R73 ;  /* 0x000000403c497223 */ /* 0x000fc40000010849 */
[C---:B------:R-:W-:Y:S01]  /*5a30*/  FFMA.FTZ R228, R52.reuse, R72, R227 ;  /* 0x0000004834e47223 */ /* 0x040fe200000100e3 */
[C---:B------:R-:W-:Y:S01]  /*5a40*/  FFMA.FTZ R225, R52.reuse, R224, -R225 ;  /* 0x000000e034e17223 */ /* 0x040fe200000108e1 */
[-C--:B------:R-:W-:Y:S01]  /*5a50*/  FMUL.FTZ R72, R53, R73.reuse ;  /* 0x0000004935487220 */ /* 0x080fe20000410000 */
[----:B------:R-:W-:Y:S01]  /*5a60*/  FFMA.FTZ R226, R52, R73, -R226 ;  /* 0x0000004934e27223 */ /* 0x000fe200000108e2 */
[----:B------:R-:W-:Y:S01]  /*5a70*/  FADD.FTZ R228, R55, R228 ;  /* 0x000000e437e47221 */ /* 0x000fe20000010000 */
[----:B------:R-:W-:Y:S01]  /*5a80*/  FADD.FTZ R225, R54, R225 ;  /* 0x000000e136e17221 */ /* 0x000fe20000010000 */
[----:B------:R-:W-:Y:S02]  /*5a90*/  FFMA.FTZ R72, R52, R75, R72 ;  /* 0x0000004b34487223 */ /* 0x000fe40000010048 */
[C---:B---3--:R-:W-:Y:S01]  /*5aa0*/  FMUL.FTZ R75, R69.reuse, R228 ;  /* 0x000000e4454b7220 */ /* 0x048fe20000410000 */
[CC--:B------:R-:W-:Y:S01]  /*5ab0*/  FMUL.FTZ R227, R69.reuse, R225.reuse ;  /* 0x000000e145e37220 */ /* 0x0c0fe20000410000 */
        /* <DEDUP_REMOVED lines=8> */
[----:B------:R-:W-:Y:S06]  /*5b40*/  BRA.DIV UR17, `(.L_x_13) ;  /* 0x0000005611507947 */ /* 0x000fec000b800000 */
[----:B------:R1:W2:Y:S04]  /*5b50*/  SHFL.DOWN PT, R68, R224, 0x1, 0x1f ;  /* 0x08201f00e0447f89 */ /* 0x0002a800000e0000 */
[----:B------:R1:W3:Y:S04]  /*5b60*/  SHFL.DOWN PT, R70, R73, 0x1, 0x1f ;  /* 0x08201f0049467f89 */ /* 0x0002e800000e0000 */
[----:B------:R1:W4:Y:S04]  /*5b70*/  SHFL.DOWN PT, R71, R72, 0x1, 0x1f ;  /* 0x08201f0048477f89 */ /* 0x00032800000e0000 */
[----:B------:R1:W0:Y:S02]  /*5b80*/  SHFL.DOWN PT, R225, R69, 0x1, 0x1f ;  /* 0x08201f0045e17f89 */ /* 0x00022400000e0000 */
.L_x_90:
[----:B------:R-:W-:Y:S01]  /*5b90*/  BSSY.RECONVERGENT B0, `(.L_x_14) ;  /* 0x000000d000007945 */ /* 0x000fe20003800200 */
[----:B------:R-:W-:-:S03]  /*5ba0*/  ISETP.GT.U32.AND P3, PT, R74, 0x1d, PT ;  /* 0x0000001d4a00780c */ /* 0x000fc60003f64070 */
[----:B------:R-:W-:Y:S10]  /*5bb0*/  @!P2 BRA `(.L_x_15) ;  /* 0x000000000028a947 */ /* 0x000ff40003800000 */
[CC--:B0-----:R-:W-:Y:S01]  /*5bc0*/  FMUL.FTZ R227, R73.reuse, R225.reuse ;  /* 0x000000e149e37220 */ /* 0x0c1fe20000410000 */
[C---:B------:R-:W-:Y:S01]  /*5bd0*/  FMUL.FTZ R226, R224.reuse, R225 ;  /* 0x000000e1e0e27220 */ /* 0x040fe20000410000 */
[CC--:B---3--:R-:W-:Y:S01]  /*5be0*/  FMUL.FTZ R75, R73.reuse, R70.reuse ;  /* 0x00000046494b7220 */ /* 0x0c8fe20000410000 */
[C---:B------:R-:W-:Y:S01]  /*5bf0*/  FMUL.FTZ R70, R224.reuse, R70 ;  /* 0x00000046e0467220 */ /* 0x040fe20000410000 */
[-C--:B----4-:R-:W-:Y:S01]  /*5c00*/  FFMA.FTZ R227, R224, R71.reuse, -R227 ;  /* 0x00000047e0e37223 */ /* 0x090fe200000108e3 */
[----:B------:R-:W-:Y:S01]  /*5c10*/  FFMA.FTZ R226, R73, R71, R226 ;  /* 0x0000004749e27223 */ /* 0x000fe200000100e2 */
[C---:B-12---:R-:W-:Y:S01]  /*5c20*/  FFMA.FTZ R224, R68.reuse, R224, -R75 ;  /* 0x000000e044e07223 */ /* 0x046fe2000001084b */
[----:B------:R-:W-:Y:S01]  /*5c30*/  FFMA.FTZ R73, R68, R73, R70 ;  /* 0x0000004944497223 */ /* 0x000fe20000010046 */
[----:B------:R-:W-:Y:S01]  /*5c40*/  FADD.FTZ R72, R72, R227 ;  /* 0x000000e348487221 */ /* 0x000fe20000010000 */
[----:B------:R-:W-:-:S07]  /*5c50*/  FADD.FTZ R69, R69, R226 ;  /* 0x000000e245457221 */ /* 0x000fce0000010000 */
.L_x_15:
[----:B------:R-:W-:Y:S05]  /*5c60*/  BSYNC.RECONVERGENT B0 ;  /* 0x0000000000007941 */ /* 0x000fea0003800200 */
.L_x_14:
[----:B------:R-:W-:-:S03]  /*5c70*/  UMOV UR17, 0xffffffff ;  /* 0xffffffff00117882 */ /* 0x000fc60000000000 */
[----:B------:R-:W-:Y:S05]  /*5c80*/  BRA.DIV UR17, `(.L_x_16) ;  /* 0x0000005611607947 */ /* 0x000fea000b800000 */
[----:B--2---:R2:W1:Y:S04]  /*5c90*/  SHFL.DOWN PT, R68, R224, 0x2, 0x1f ;  /* 0x08401f00e0447f89 */ /* 0x00446800000e0000 */
[----:B---3--:R2:W3:Y:S04]  /*5ca0*/  SHFL.DOWN PT, R70, R73, 0x2, 0x1f ;  /* 0x08401f0049467f89 */ /* 0x0084e800000e0000 */
[----:B----4-:R2:W4:Y:S04]  /*5cb0*/  SHFL.DOWN PT, R71, R72, 0x2, 0x1f ;  /* 0x08401f0048477f89 */ /* 0x01052800000e0000 */
[----:B0-----:R2:W0:Y:S02]  /*5cc0*/  SHFL.DOWN PT, R225, R69, 0x2, 0x1f ;  /* 0x08401f0045e17f89 */ /* 0x00142400000e0000 */
.L_x_96:
[----:B------:R-:W-:Y:S01]  /*5cd0*/  BSSY.RECONVERGENT B0, `(.L_x_17) ;  /* 0x000000d000007945 */ /* 0x000fe20003800200 */
[----:B------:R-:W-:-:S03]  /*5ce0*/  ISETP.GT.U32.AND P2, PT, R74, 0x1b, PT ;  /* 0x0000001b4a00780c */ /* 0x000fc60003f44070 */
[----:B------:R-:W-:Y:S10]  /*5cf0*/  @P3 BRA `(.L_x_18) ;  /* 0x0000000000283947 */ /* 0x000ff40003800000 */
[CC--:B0-----:R-:W-:Y:S01]  /*5d00*/  FMUL.FTZ R227, R73.reuse, R225.reuse ;  /* 0x000000e149e37220 */ /* 0x0c1fe20000410000 */
[C---:B------:R-:W-:Y:S01]  /*5d10*/  FMUL.FTZ R226, R224.reuse, R225 ;  /* 0x000000e1e0e27220 */ /* 0x040fe20000410000 */
[CC--:B---3--:R-:W-:Y:S01]  /*5d20*/  FMUL.FTZ R75, R73.reuse, R70.reuse ;  /* 0x00000046494b7220 */ /* 0x0c8fe20000410000 */
[C---:B------:R-:W-:Y:S01]  /*5d30*/  FMUL.FTZ R70, R224.reuse, R70 ;  /* 0x00000046e0467220 */ /* 0x040fe20000410000 */
[CC--:B----4-:R-:W-:Y:S01]  /*5d40*/  FFMA.FTZ R227, R224.reuse, R71.reuse, -R227 ;  /* 0x00000047e0e37223 */ /* 0x0d0fe200000108e3 */
[C---:B------:R-:W-:Y:S01]  /*5d50*/  FFMA.FTZ R226, R73.reuse, R71, R226 ;  /* 0x0000004749e27223 */ /* 0x040fe200000100e2 */
[-C--:B-12---:R-:W-:Y:S01]  /*5d60*/  FFMA.FTZ R224, R224, R68.reuse, -R75 ;  /* 0x00000044e0e07223 */ /* 0x086fe2000001084b */
[----:B------:R-:W-:Y:S01]  /*5d70*/  FFMA.FTZ R73, R73, R68, R70 ;  /* 0x0000004449497223 */ /* 0x000fe20000010046 */
[----:B------:R-:W-:Y:S01]  /*5d80*/  FADD.FTZ R72, R72, R227 ;  /* 0x000000e348487221 */ /* 0x000fe20000010000 */
[----:B------:R-:W-:-:S07]  /*5d90*/  FADD.FTZ R69, R69, R226 ;  /* 0x000000e245457221 */ /* 0x000fce0000010000 */
.L_x_18:
[----:B------:R-:W-:Y:S05]  /*5da0*/  BSYNC.RECONVERGENT B0 ;  /* 0x0000000000007941 */ /* 0x000fea0003800200 */
.L_x_17:
[----:B------:R-:W-:-:S03]  /*5db0*/  UMOV UR17, 0xffffffff ;  /* 0xffffffff00117882 */ /* 0x000fc60000000000 */
[----:B------:R-:W-:Y:S05]  /*5dc0*/  BRA.DIV UR17, `(.L_x_19) ;  /* 0x0000005611847947 */ /* 0x000fea000b800000 */
[----:B-1----:R1:W1:Y:S04]  /*5dd0*/  SHFL.DOWN PT, R68, R224, 0x4, 0x1f ;  /* 0x08801f00e0447f89 */ /* 0x00226800000e0000 */
[----:B---3--:R3:W1:Y:S04]  /*5de0*/  SHFL.DOWN PT, R70, R73, 0x4, 0x1f ;  /* 0x08801f0049467f89 */ /* 0x00866800000e0000 */
[----:B----4-:R3:W4:Y:S04]  /*5df0*/  SHFL.DOWN PT, R71, R72, 0x4, 0x1f ;  /* 0x08801f0048477f89 */ /* 0x01072800000e0000 */
[----:B0-----:R3:W0:Y:S02]  /*5e00*/  SHFL.DOWN PT, R225, R69, 0x4, 0x1f ;  /* 0x08801f0045e17f89 */ /* 0x00162400000e0000 */
.L_x_102:
[----:B------:R-:W-:Y:S01]  /*5e10*/  BSSY.RECONVERGENT B0, `(.L_x_20) ;  /* 0x000000d000007945 */ /* 0x000fe20003800200 */
[----:B------:R-:W-:-:S03]  /*5e20*/  ISETP.GT.U32.AND P3, PT, R74, 0x17, PT ;  /* 0x000000174a00780c */ /* 0x000fc60003f64070 */
[----:B------:R-:W-:Y:S10]  /*5e30*/  @P2 BRA `(.L_x_21) ;  /* 0x0000000000282947 */ /* 0x000ff40003800000 */
[CC--:B0-----:R-:W-:Y:S01]  /*5e40*/  FMUL.FTZ R227, R73.reuse, R225.reuse ;  /* 0x000000e149e37220 */ /* 0x0c1fe20000410000 */
[C---:B------:R-:W-:Y:S01]  /*5e50*/  FMUL.FTZ R226, R224.reuse, R225 ;  /* 0x000000e1e0e27220 */ /* 0x040fe20000410000 */
[CC--:B-1----:R-:W-:Y:S01]  /*5e60*/  FMUL.FTZ R75, R73.reuse, R70.reuse ;  /* 0x00000046494b7220 */ /* 0x0c2fe20000410000 */
[C---:B------:R-:W-:Y:S01]  /*5e70*/  FMUL.FTZ R70, R224.reuse, R70 ;  /* 0x00000046e0467220 */ /* 0x040fe20000410000 */
[CC--:B----4-:R-:W-:Y:S01]  /*5e80*/  FFMA.FTZ R227, R224.reuse, R71.reuse, -R227 ;  /* 0x00000047e0e37223 */ /* 0x0d0fe200000108e3 */
[C---:B------:R-:W-:Y:S01]  /*5e90*/  FFMA.FTZ R226, R73.reuse, R71, R226 ;  /* 0x0000004749e27223 */ /* 0x040fe200000100e2 */
[-C--:B--2---:R-:W-:Y:S01]  /*5ea0*/  FFMA.FTZ R224, R224, R68.reuse, -R75 ;  /* 0x00000044e0e07223 */ /* 0x084fe2000001084b */
[----:B---3--:R-:W-:Y:S01]  /*5eb0*/  FFMA.FTZ R73, R73, R68, R70 ;  /* 0x0000004449497223 */ /* 0x008fe20000010046 */
[----:B------:R-:W-:Y:S01]  /*5ec0*/  FADD.FTZ R72, R72, R227 ;  /* 0x000000e348487221 */ /* 0x000fe20000010000 */
[----:B------:R-:W-:-:S07]  /*5ed0*/  FADD.FTZ R69, R69, R226 ;  /* 0x000000e245457221 */ /* 0x000fce0000010000 */
.L_x_21:
[----:B------:R-:W-:Y:S05]  /*5ee0*/  BSYNC.RECONVERGENT B0 ;  /* 0x0000000000007941 */ /* 0x000fea0003800200 */
.L_x_20:
[----:B------:R-:W-:-:S03]  /*5ef0*/  UMOV UR17, 0xffffffff ;  /* 0xffffffff00117882 */ /* 0x000fc60000000000 */
[----:B------:R-:W-:Y:S05]  /*5f00*/  BRA.DIV UR17, `(.L_x_22) ;  /* 0x0000005611a87947 */ /* 0x000fea000b800000 */
[----:B-1----:R1:W1:Y:S04]  /*5f10*/  SHFL.DOWN PT, R68, R224, 0x8, 0x1f ;  /* 0x09001f00e0447f89 */ /* 0x00226800000e0000 */
[----:B------:R0:W1:Y:S04]  /*5f20*/  SHFL.DOWN PT, R70, R73, 0x8, 0x1f ;  /* 0x09001f0049467f89 */ /* 0x00006800000e0000 */
[----:B----4-:R4:W1:Y:S04]  /*5f30*/  SHFL.DOWN PT, R71, R72, 0x8, 0x1f ;  /* 0x09001f0048477f89 */ /* 0x01086800000e0000 */
[----:B0-----:R4:W0:Y:S02]  /*5f40*/  SHFL.DOWN PT, R225, R69, 0x8, 0x1f ;  /* 0x09001f0045e17f89 */ /* 0x00182400000e0000 */
.L_x_108:
[----:B------:R-:W-:Y:S01]  /*5f50*/  BSSY.RECONVERGENT B0, `(.L_x_23) ;  /* 0x000000d000007945 */ /* 0x000fe20003800200 */
[----:B------:R-:W-:-:S03]  /*5f60*/  ISETP.GT.U32.AND P2, PT, R74, 0xf, PT ;  /* 0x0000000f4a00780c */ /* 0x000fc60003f44070 */
[----:B------:R-:W-:Y:S10]  /*5f70*/  @P3 BRA `(.L_x_24) ;  /* 0x0000000000283947 */ /* 0x000ff40003800000 */
[CC--:B0-----:R-:W-:Y:S01]  /*5f80*/  FMUL.FTZ R227, R73.reuse, R225.reuse ;  /* 0x000000e149e37220 */ /* 0x0c1fe20000410000 */
[C---:B------:R-:W-:Y:S01]  /*5f90*/  FMUL.FTZ R74, R224.reuse, R225 ;  /* 0x000000e1e04a7220 */ /* 0x040fe20000410000 */
[CC--:B-1----:R-:W-:Y:S01]  /*5fa0*/  FMUL.FTZ R75, R73.reuse, R70.reuse ;  /* 0x00000046494b7220 */ /* 0x0c2fe20000410000 */
[C---:B------:R-:W-:Y:S01]  /*5fb0*/  FMUL.FTZ R70, R224.reuse, R70 ;  /* 0x00000046e0467220 */ /* 0x040fe20000410000 */
[CC--:B------:R-:W-:Y:S01]  /*5fc0*/  FFMA.FTZ R227, R224.reuse, R71.reuse, -R227 ;  /* 0x00000047e0e37223 */ /* 0x0c0fe200000108e3 */
[C---:B------:R-:W-:Y:S01]  /*5fd0*/  FFMA.FTZ R74, R73.reuse, R71, R74 ;  /* 0x00000047494a7223 */ /* 0x040fe2000001004a */
[-C--:B--2---:R-:W-:Y:S01]  /*5fe0*/  FFMA.FTZ R224, R224, R68.reuse, -R75 ;  /* 0x00000044e0e07223 */ /* 0x084fe2000001084b */
[----:B---3--:R-:W-:Y:S01]  /*5ff0*/  FFMA.FTZ R73, R73, R68, R70 ;  /* 0x0000004449497223 */ /* 0x008fe20000010046 */
[----:B----4-:R-:W-:Y:S01]  /*6000*/  FADD.FTZ R72, R72, R227 ;  /* 0x000000e348487221 */ /* 0x010fe20000010000 */
[----:B------:R-:W-:-:S07]  /*6010*/  FADD.FTZ R69, R69, R74 ;  /* 0x0000004a45457221 */ /* 0x000fce0000010000 */
.L_x_24:
[----:B------:R-:W-:Y:S05]  /*6020*/  BSYNC.RECONVERGENT B0 ;  /* 0x0000000000007941 */ /* 0x000fea0003800200 */
.L_x_23:
[----:B------:R-:W-:-:S03]  /*6030*/  UMOV UR17, 0xffffffff ;  /* 0xffffffff00117882 */ /* 0x000fc60000000000 */
[----:B------:R-:W-:Y:S05]  /*6040*/  BRA.DIV UR17, `(.L_x_25) ;  /* 0x0000005611cc7947 */ /* 0x000fea000b800000 */
[----:B-1----:R1:W0:Y:S04]  /*6050*/  SHFL.DOWN PT, R68, R224, 0x10, 0x1f ;  /* 0x0a001f00e0447f89 */ /* 0x00222800000e0000 */
[----:B------:R1:W0:Y:S04]  /*6060*/  SHFL.DOWN PT, R70, R73, 0x10, 0x1f ;  /* 0x0a001f0049467f89 */ /* 0x00022800000e0000 */
[----:B------:R1:W0:Y:S04]  /*6070*/  SHFL.DOWN PT, R71, R72, 0x10, 0x1f ;  /* 0x0a001f0048477f89 */ /* 0x00022800000e0000 */
[----:B------:R1:W0:Y:S02]  /*6080*/  SHFL.DOWN PT, R74, R69, 0x10, 0x1f ;  /* 0x0a001f00454a7f89 */ /* 0x00022400000e0000 */
.L_x_114:
[----:B------:R-:W-:Y:S01]  /*6090*/  BSSY.RECONVERGENT B0, `(.L_x_26) ;  /* 0x000000d000007945 */ /* 0x000fe20003800200 */
[----:B------:R-:W-:-:S03]  /*60a0*/  ISETP.NE.AND P3, PT, R172, 0x1f, PT ;  /* 0x0000001fac00780c */ /* 0x000fc60003f65270 */
[----:B------:R-:W-:Y:S10]  /*60b0*/  @P2 BRA `(.L_x_27) ;  /* 0x0000000000282947 */ /* 0x000ff40003800000 */
[CC--:B0-----:R-:W-:Y:S01]  /*60c0*/  FMUL.FTZ R225, R73.reuse, R74.reuse ;  /* 0x0000004a49e17220 */ /* 0x0c1fe20000410000 */
[C---:B------:R-:W-:Y:S01]  /*60d0*/  FMUL.FTZ R74, R224.reuse, R74 ;  /* 0x0000004ae04a7220 */ /* 0x040fe20000410000 */
[CC--:B------:R-:W-:Y:S01]  /*60e0*/  FMUL.FTZ R75, R73.reuse, R70.reuse ;  /* 0x00000046494b7220 */ /* 0x0c0fe20000410000 */
[C---:B------:R-:W-:Y:S01]  /*60f0*/  FMUL.FTZ R70, R224.reuse, R70 ;  /* 0x00000046e0467220 */ /* 0x040fe20000410000 */
[CC--:B------:R-:W-:Y:S01]  /*6100*/  FFMA.FTZ R225, R224.reuse, R71.reuse, -R225 ;  /* 0x00000047e0e17223 */ /* 0x0c0fe200000108e1 */
[C---:B------:R-:W-:Y:S01]  /*6110*/  FFMA.FTZ R74, R73.reuse, R71, R74 ;  /* 0x00000047494a7223 */ /* 0x040fe2000001004a */
[-C--:B-12---:R-:W-:Y:S01]  /*6120*/  FFMA.FTZ R224, R224, R68.reuse, -R75 ;  /* 0x00000044e0e07223 */ /* 0x086fe2000001084b */
[----:B---3--:R-:W-:Y:S01]  /*6130*/  FFMA.FTZ R73, R73, R68, R70 ;  /* 0x0000004449497223 */ /* 0x008fe20000010046 */
[----:B----4-:R-:W-:Y:S01]  /*6140*/  FADD.FTZ R72, R72, R225 ;  /* 0x000000e148487221 */ /* 0x010fe20000010000 */
[----:B------:R-:W-:-:S07]  /*6150*/  FADD.FTZ R69, R69, R74 ;  /* 0x0000004a45457221 */ /* 0x000fce0000010000 */
.L_x_27:
[----:B------:R-:W-:Y:S05]  /*6160*/  BSYNC.RECONVERGENT B0 ;  /* 0x0000000000007941 */ /* 0x000fea0003800200 */
.L_x_26:
[----:B------:R-:W-:-:S03]  /*6170*/  UMOV UR17, 0xffffffff ;  /* 0xffffffff00117882 */ /* 0x000fc60000000000 */
[----:B------:R-:W-:Y:S05]  /*6180*/  BRA.DIV UR17, `(.L_x_28) ;  /* 0x0000005611f07947 */ /* 0x000fea000b800000 */
[----:B0-----:R-:W0:Y:S04]  /*6190*/  SHFL.IDX PT, R225, R73, RZ, 0x1f ;  /* 0x00001fff49e17589 */ /* 0x001e2800000e0000 */
[----:B------:R-:W5:Y:S04]  /*61a0*/  SHFL.IDX PT, R228, R224, RZ, 0x1f ;  /* 0x00001fffe0e47589 */ /* 0x000f6800000e0000 */
[----:B------:R-:W1:Y:S04]  /*61b0*/  SHFL.IDX PT, R68, R72, RZ, 0x1f ;  /* 0x00001fff48447589 */ /* 0x000e6800000e0000 */
[----:B------:R-:W2:Y:S04]  /*61c0*/  SHFL.IDX PT, R233, R69, RZ, 0x1f ;  /* 0x00001fff45e97589 */ /* 0x000ea800000e0000 */
[----:B------:R-:W3:Y:S04]  /*61d0*/  SHFL.IDX PT, R234, R56, RZ, 0x1f ;  /* 0x00001fff38ea7589 */ /* 0x000ee800000e0000 */
[----:B------:R-:W4:Y:S04]  /*61e0*/  SHFL.IDX PT, R235, R57, RZ, 0x1f ;  /* 0x00001fff39eb7589 */ /* 0x000f2800000e0000 */
[----:B------:R-:W4:Y:S01]  /*61f0*/  SHFL.DOWN PT, R229, R224, 0x1, 0x1f ;  /* 0x08201f00e0e57f89 */ /* 0x000f2200000e0000 */
[-C--:B0-----:R-:W-:Y:S01]  /*6200*/  FMUL.FTZ R75, R59, R225.reuse ;  /* 0x000000e13b4b7220 */ /* 0x081fe20000410000 */
[-C--:B------:R-:W-:Y:S01]  /*6210*/  FMUL.FTZ R70, R58, R225.reuse ;  /* 0x000000e13a467220 */ /* 0x080fe20000410000 */
[-C--:B------:R-:W-:Y:S01]  /*6220*/  FMUL.FTZ R71, R57, R225.reuse ;  /* 0x000000e139477220 */ /* 0x080fe20000410000 */
[----:B------:R-:W0:Y:S01]  /*6230*/  SHFL.DOWN PT, R230, R73, 0x1, 0x1f ;  /* 0x08201f0049e67f89 */ /* 0x000e2200000e0000 */
[----:B------:R-:W-:Y:S01]  /*6240*/  FMUL.FTZ R226, R56, R225 ;  /* 0x000000e138e27220 */ /* 0x000fe20000410000 */
[-C--:B-----5:R-:W-:Y:S01]  /*6250*/  FFMA.FTZ R75, R58, R228.reuse, -R75 ;  /* 0x000000e43a4b7223 */ /* 0x0a0fe2000001084b */
[-C--:B------:R-:W-:Y:S01]  /*6260*/  FFMA.FTZ R70, R59, R228.reuse, R70 ;  /* 0x000000e43b467223 */ /* 0x080fe20000010046 */
[----:B------:R-:W0:Y:S01]  /*6270*/  SHFL.DOWN PT, R231, R72, 0x1, 0x1f ;  /* 0x08201f0048e77f89 */ /* 0x000e2200000e0000 */
[-C--:B------:R-:W-:Y:S01]  /*6280*/  FFMA.FTZ R225, R56, R228.reuse, -R71 ;  /* 0x000000e438e17223 */ /* 0x080fe20000010847 */
[----:B------:R-:W-:Y:S01]  /*6290*/  FFMA.FTZ R226, R57, R228, R226 ;  /* 0x000000e439e27223 */ /* 0x000fe200000100e2 */
[----:B-1----:R-:W-:Y:S01]  /*62a0*/  FADD.FTZ R227, R68, R75 ;  /* 0x0000004b44e37221 */ /* 0x002fe20000010000 */
[----:B------:R-:W1:Y:S01]  /*62b0*/  SHFL.IDX PT, R236, R58, RZ, 0x1f ;  /* 0x00001fff3aec7589 */ /* 0x000e6200000e0000 */
[----:B--2---:R-:W-:-:S03]  /*62c0*/  FADD.FTZ R228, R233, R70 ;  /* 0x00000046e9e47221 */ /* 0x004fc60000010000 */
[----:B------:R-:W2:Y:S01]  /*62d0*/  SHFL.IDX PT, R237, R59, RZ, 0x1f ;  /* 0x00001fff3bed7589 */ /* 0x000ea200000e0000 */
[----:B---3--:R-:W-:-:S03]  /*62e0*/  MOV R68, R234 ;  /* 0x000000ea00447202 */ /* 0x008fc60000000f00 */
[----:B------:R4:W3:Y:S02]  /*62f0*/  SHFL.DOWN PT, R232, R69, 0x1, 0x1f ;  /* 0x08201f0045e87f89 */ /* 0x0008e400000e0000 */
[----:B----4-:R-:W-:-:S07]  /*6300*/  MOV R69, R235 ;  /* 0x000000eb00457202 */ /* 0x010fce0000000f00 */
.L_x_128:
[----:B------:R-:W-:Y:S01]  /*6310*/  BSSY.RECONVERGENT B0, `(.L_x_29) ;  /* 0x000000f000007945 */ /* 0x000fe20003800200 */
[----:B-1----:R-:W-:Y:S02]  /*6320*/  MOV R70, R236 ;  /* 0x000000ec00467202 */ /* 0x002fe40000000f00 */
[----:B--2---:R-:W-:Y:S01]  /*6330*/  MOV R71, R237 ;  /* 0x000000ed00477202 */ /* 0x004fe20000000f00 */
[----:B------:R-:W-:Y:S06]  /*6340*/  @!P3 BRA `(.L_x_30) ;  /* 0x00000000002cb947 */ /* 0x000fec0003800000 */
[C---:B0-----:R-:W-:Y:S01]  /*6350*/  FMUL.FTZ R56, R230.reuse, R69 ;  /* 0x00000045e6387220 */ /* 0x041fe20000410000 */
[CC--:B------:R-:W-:Y:S01]  /*6360*/  FMUL.FTZ R57, R230.reuse, R71.reuse ;  /* 0x00000047e6397220 */ /* 0x0c0fe20000410000 */
[C---:B------:R-:W-:Y:S01]  /*6370*/  FMUL.FTZ R71, R229.reuse, R71 ;  /* 0x00000047e5477220 */ /* 0x040fe20000410000 */
[C---:B------:R-:W-:Y:S01]  /*6380*/  FMUL.FTZ R69, R229.reuse, R69 ;  /* 0x00000045e5457220 */ /* 0x040fe20000410000 */
[C---:B------:R-:W-:Y:S01]  /*6390*/  FFMA.FTZ R56, R229.reuse, R68, -R56 ;  /* 0x00000044e5387223 */ /* 0x040fe20000010838 */
[-C--:B------:R-:W-:Y:S01]  /*63a0*/  FFMA.FTZ R58, R229, R70.reuse, -R57 ;  /* 0x00000046e53a7223 */ /* 0x080fe20000010839 */
[C---:B------:R-:W-:Y:S01]  /*63b0*/  FFMA.FTZ R71, R230.reuse, R70, R71 ;  /* 0x00000046e6477223 */ /* 0x040fe20000010047 */
[----:B------:R-:W-:Y:S02]  /*63c0*/  FFMA.FTZ R69, R230, R68, R69 ;  /* 0x00000044e6457223 */ /* 0x000fe40000010045 */
[----:B------:R-:W-:Y:S01]  /*63d0*/  FADD.FTZ R70, R231, R58 ;  /* 0x0000003ae7467221 */ /* 0x000fe20000010000 */
[----:B---3--:R-:W-:Y:S01]  /*63e0*/  FADD.FTZ R71, R232, R71 ;  /* 0x00000047e8477221 */ /* 0x008fe20000010000 */
[----:B------:R-:W-:-:S07]  /*63f0*/  MOV R68, R56 ;  /* 0x0000003800447202 */ /* 0x000fce0000000f00 */
.L_x_30:
[----:B------:R-:W-:Y:S05]  /*6400*/  BSYNC.RECONVERGENT B0 ;  /* 0x0000000000007941 */ /* 0x000fea0003800200 */
.L_x_29:
[CC--:B------:R-:W-:Y:S01]  /*6410*/  FMUL.FTZ R57, R65.reuse, R71.reuse ;  /* 0x0000004741397220 */ /* 0x0c0fe20000410000 */
[-C--:B------:R-:W-:Y:S01]  /*6420*/  FMUL.FTZ R56, R65, R70.reuse ;  /* 0x0000004641387220 */ /* 0x080fe20000410000 */
[----:B------:R1:W-:Y:S02]  /*6430*/  STS.128 [R222+0x1b40], R68 ;  /* 0x001b4044de007388 */ /* 0x0003e40000000c00 */
[C---:B------:R-:W-:Y:S01]  /*6440*/  FFMA.FTZ R57, R64.reuse, R70, -R57 ;  /* 0x0000004640397223 */ /* 0x040fe20000010839 */
[----:B------:R-:W-:-:S03]  /*6450*/  FFMA.FTZ R56, R64, R71, R56 ;  /* 0x0000004740387223 */ /* 0x000fc60000010038 */
        /* <DEDUP_REMOVED lines=26> */
[----:B------:R1:W-:Y:S01]  /*6600*/  STS.128 [R222+0x1b30], R72 ;  /* 0x001b3048de007388 */ /* 0x0003e20000000c00 */
[----:B------:R-:W-:-:S02]  /*6610*/  MOV R59, R228 ;  /* 0x000000e4003b7202 */ /* 0x000fc40000000f00 */
[----:B------:R-:W-:Y:S01]  /*6620*/  MOV R58, R227 ;  /* 0x000000e3003a7202 */ /* 0x000fe20000000f00 */
[----:B------:R1:W-:Y:S01]  /*6630*/  STS.128 [R222+0x1b20], R60 ;  /* 0x001b203cde007388 */ /* 0x0003e20000000c00 */
[----:B------:R-:W-:Y:S02]  /*6640*/  MOV R57, R226 ;  /* 0x000000e200397202 */ /* 0x000fe40000000f00 */
[----:B------:R-:W-:Y:S01]  /*6650*/  MOV R56, R225 ;  /* 0x000000e100387202 */ /* 0x000fe20000000f00 */
[----:B------:R1:W-:Y:S06]  /*6660*/  STS.128 [R222+0x1b10], R64 ;  /* 0x001b1040de007388 */ /* 0x0003ec0000000c00 */
.L_x_12:
[----:B------:R-:W-:Y:S05]  /*6670*/  WARPSYNC.ALL ;  /* 0x0000000000007948 */ /* 0x000fea0003800000 */
[----:B------:R-:W-:Y:S01]  /*6680*/  BAR.SYNC.DEFER_BLOCKING 0x0 ;  /* 0x0000000000007b1d */ /* 0x000fe20000010000 */
[----:B------:R-:W-:Y:S02]  /*6690*/  ISETP.NE.AND P0, PT, R172, RZ, PT ;  /* 0x000000ffac00720c */ /* 0x000fe40003f05270 */
[----:B------:R-:W-:-:S03]  /*66a0*/  ISETP.GT.AND P2, PT, R171, 0x1e, PT ;  /* 0x0000001eab00780c */ /* 0x000fc60003f44270 */
[----:B------:R-:W-:Y:S08]  /*66b0*/  BSSY.RECONVERGENT B0, `(.L_x_31) ;  /* 0x00001c7000007945 */ /* 0x000ff00003800200 */
[----:B------:R-:W-:-:S05]  /*66c0*/  VOTEU.ALL UP0, P0 ;  /* 0x0000000000ff7886 */ /* 0x000fca0000000000 */
[----:B------:R-:W-:Y:S01]  /*66d0*/  @!UP0 ULEA UR17, UR8, UR16, 0x4 ;  /* 0x0000001008118291 */ /* 0x000fe2000f8e20ff */
[----:B------:R-:W2:Y:S08]  /*66e0*/  LDS.64 R52, [R190+0x1b18] ;  /* 0x001b1800be347984 */ /* 0x000eb00000000a00 */
[----:B0-----:R0:W-:Y:S01]  /*66f0*/  @!P0 STS.128 [UR17+0x3910], R56 ;  /* 0x00391038ff008988 */ /* 0x0011e20008000c11 */
[-C--:B--2---:R-:W-:Y:S01]  /*6700*/  FMUL.FTZ R54, R52, R51.reuse ;  /* 0x0000003334367220 */ /* 0x084fe20000410000 */
[----:B------:R-:W-:-:S03]  /*6710*/  FMUL.FTZ R51, R53, R51 ;  /* 0x0000003335337220 */ /* 0x000fc60000410000 */
[-C--:B------:R-:W-:Y:S01]  /*6720*/  FFMA.FTZ R54, R53, R50.reuse, -R54 ;  /* 0x0000003235367223 */ /* 0x080fe20000010836 */
[----:B------:R-:W-:-:S03]  /*6730*/  FFMA.FTZ R52, R52, R50, R51 ;  /* 0x0000003234347223 */ /* 0x000fc60000010033 */
[----:B------:R-:W-:Y:S01]  /*6740*/  FADD.FTZ R50, R189, R54 ;  /* 0x00000036bd327221 */ /* 0x000fe20000010000 */
[----:B------:R-:W-:-:S03]  /*6750*/  FADD.FTZ R47, R47, R52 ;  /* 0x000000342f2f7221 */ /* 0x000fc60000010000 */
[C---:B------:R-:W-:Y:S01]  /*6760*/  FMUL.FTZ R51, R31.reuse, R50 ;  /* 0x000000321f337220 */ /* 0x040fe20000410000 */
[----:B------:R-:W-:-:S03]  /*6770*/  FMUL.FTZ R31, R31, R47 ;  /* 0x0000002f1f1f7220 */ /* 0x000fc60000410000 */
[C---:B------:R-:W-:Y:S01]  /*6780*/  FFMA.FTZ R51, R30.reuse, R47, R51 ;  /* 0x0000002f1e337223 */ /* 0x040fe20000010033 */
[----:B------:R-:W-:-:S03]  /*6790*/  FFMA.FTZ R31, R30, R50, -R31 ;  /* 0x000000321e1f7223 */ /* 0x000fc6000001081f */
[----:B------:R-:W-:Y:S01]  /*67a0*/  FADD.FTZ R46, R46, R51 ;  /* 0x000000332e2e7221 */ /* 0x000fe20000010000 */
[----:B------:R-:W-:-:S03]  /*67b0*/  FADD.FTZ R31, R188, R31 ;  /* 0x0000001fbc1f7221 */ /* 0x000fc60000010000 */
[C---:B------:R-:W-:Y:S01]  /*67c0*/  FMUL.FTZ R51, R29.reuse, R46 ;  /* 0x0000002e1d337220 */ /* 0x040fe20000410000 */
[----:B------:R-:W-:-:S03]  /*67d0*/  FMUL.FTZ R29, R29, R31 ;  /* 0x0000001f1d1d7220 */ /* 0x000fc60000410000 */
[C---:B------:R-:W-:Y:S01]  /*67e0*/  FFMA.FTZ R52, R28.reuse, R31, -R51 ;  /* 0x0000001f1c347223 */ /* 0x040fe20000010833 */
[----:B------:R-:W-:-:S03]  /*67f0*/  FFMA.FTZ R30, R28, R46, R29 ;  /* 0x0000002e1c1e7223 */ /* 0x000fc6000001001d */
[----:B------:R-:W-:Y:S01]  /*6800*/  FADD.FTZ R28, R187, R52 ;  /* 0x00000034bb1c7221 */ /* 0x000fe20000010000 */
[----:B------:R-:W-:-:S03]  /*6810*/  FADD.FTZ R45, R45, R30 ;  /* 0x0000001e2d2d7221 */ /* 0x000fc60000010000 */
[CC--:B------:R-:W-:Y:S01]  /*6820*/  FMUL.FTZ R29, R27.reuse, R28.reuse ;  /* 0x0000001c1b1d7220 */ /* 0x0c0fe20000410000 */
[-C--:B------:R-:W-:Y:S01]  /*6830*/  FMUL.FTZ R27, R27, R45.reuse ;  /* 0x0000002d1b1b7220 */ /* 0x080fe20000410000 */
[CC--:B------:R-:W-:Y:S01]  /*6840*/  FMUL.FTZ R55, R77.reuse, R28.reuse ;  /* 0x0000001c4d377220 */ /* 0x0c0fe20000410000 */
[-C--:B------:R-:W-:Y:S01]  /*6850*/  FMUL.FTZ R53, R77, R45.reuse ;  /* 0x0000002d4d357220 */ /* 0x080fe20000410000 */
[C---:B------:R-:W-:Y:S01]  /*6860*/  FFMA.FTZ R29, R26.reuse, R45, R29 ;  /* 0x0000002d1a1d7223 */ /* 0x040fe2000001001d */
[----:B------:R-:W-:Y:S01]  /*6870*/  FFMA.FTZ R27, R26, R28, -R27 ;  /* 0x0000001c1a1b7223 */ /* 0x000fe2000001081b */
[----:B------:R-:W-:Y:S01]  /*6880*/  FMUL.FTZ R54, R28, UR19 ;  /* 0x000000131c367c20 */ /* 0x000fe20008410000 */
[----:B------:R-:W-:Y:S01]  /*6890*/  FADD.FTZ R108, R53, R108 ;  /* 0x0000006c356c7221 */ /* 0x000fe20000010000 */
[----:B------:R-:W-:Y:S01]  /*68a0*/  FADD.FTZ R44, R44, R29 ;  /* 0x0000001d2c2c7221 */ /* 0x000fe20000010000 */
[----:B------:R-:W-:-:S03]  /*68b0*/  FADD.FTZ R27, R186, R27 ;  /* 0x0000001bba1b7221 */ /* 0x000fc60000010000 */
[C---:B------:R-:W-:Y:S01]  /*68c0*/  FMUL.FTZ R29, R25.reuse, R44 ;  /* 0x0000002c191d7220 */ /* 0x040fe20000410000 */
[----:B------:R-:W-:-:S03]  /*68d0*/  FMUL.FTZ R25, R25, R27 ;  /* 0x0000001b19197220 */ /* 0x000fc60000410000 */
[C---:B------:R-:W-:Y:S01]  /*68e0*/  FFMA.FTZ R30, R24.reuse, R27, -R29 ;  /* 0x0000001b181e7223 */ /* 0x040fe2000001081d */
[----:B------:R-:W-:Y:S01]  /*68f0*/  FFMA.FTZ R26, R24, R44, R25 ;  /* 0x0000002c181a7223 */ /* 0x000fe20000010019 */
[----:B------:R-:W-:Y:S02]  /*6900*/  FMUL.FTZ R29, R49, R50 ;  /* 0x00000032311d7220 */ /* 0x000fe40000410000 */
[----:B------:R-:W-:Y:S01]  /*6910*/  FADD.FTZ R24, R185, R30 ;  /* 0x0000001eb9187221 */ /* 0x000fe20000010000 */
[----:B------:R-:W-:-:S03]  /*6920*/  FADD.FTZ R43, R43, R26 ;  /* 0x0000001a2b2b7221 */ /* 0x000fc60000010000 */
[CC--:B------:R-:W-:Y:S01]  /*6930*/  FMUL.FTZ R25, R23.reuse, R24.reuse ;  /* 0x0000001817197220 */ /* 0x0c0fe20000410000 */
[-C--:B------:R-:W-:Y:S01]  /*6940*/  FMUL.FTZ R23, R23, R43.reuse ;  /* 0x0000002b17177220 */ /* 0x080fe20000410000 */
[-C--:B0-----:R-:W-:Y:S02]  /*6950*/  FMUL.FTZ R59, R79, R24.reuse ;  /* 0x000000184f3b7220 */ /* 0x081fe40000410000 */
        /* <DEDUP_REMOVED lines=21> */
[----:B------:R-:W-:Y:S01]  /*6ab0*/  FADD.FTZ R39, R39, R18 ;  /* 0x0000001227277221 */ /* 0x000fe20000010000 */
[C---:B------:R-:W-:Y:S01]  /*6ac0*/  FFMA.FTZ R18, R0.reuse, R217, RZ ;  /* 0x000000d900127223 */ /* 0x040fe200000100ff */
[----:B------:R-:W-:Y:S01]  /*6ad0*/  FFMA.FTZ R22, R0, -R201, RZ ;  /* 0x800000c900167223 */ /* 0x000fe200000100ff */
[C---:B------:R-:W-:Y:S01]  /*6ae0*/  FMUL.FTZ R17, R15.reuse, R16 ;  /* 0x000000100f117220 */ /* 0x040fe20000410000 */
[-C--:B------:R-:W-:Y:S01]  /*6af0*/  FMUL.FTZ R15, R15, R39.reuse ;  /* 0x000000270f0f7220 */ /* 0x080fe20000410000 */
[----:B------:R-:W-:Y:S01]  /*6b00*/  FFMA.FTZ R21, R105, R214, R18 ;  /* 0x000000d669157223 */ /* 0x000fe20000010012 */
[----:B------:R-:W-:Y:S01]  /*6b10*/  FFMA.FTZ R214, -R89, R136, R214 ;  /* 0x0000008859d67223 */ /* 0x000fe200000101d6 */
[C---:B------:R-:W-:Y:S01]  /*6b20*/  FFMA.FTZ R17, R14.reuse, R39, R17 ;  /* 0x000000270e117223 */ /* 0x040fe20000010011 */
[----:B------:R-:W-:Y:S01]  /*6b30*/  FFMA.FTZ R15, R14, R16, -R15 ;  /* 0x000000100e0f7223 */ /* 0x000fe2000001080f */
[----:B------:R-:W-:Y:S01]  /*6b40*/  FFMA.FTZ R14, R104, R215, R21 ;  /* 0x000000d7680e7223 */ /* 0x000fe20000010015 */
[----:B------:R-:W-:Y:S01]  /*6b50*/  FFMA.FTZ R217, -R90, R137, R217 ;  /* 0x000000895ad97223 */ /* 0x000fe200000101d9 */
[----:B------:R-:W-:Y:S01]  /*6b60*/  FADD.FTZ R38, R38, R17 ;  /* 0x0000001126267221 */ /* 0x000fe20000010000 */
[----:B------:R-:W-:Y:S01]  /*6b70*/  FADD.FTZ R15, R180, R15 ;  /* 0x0000000fb40f7221 */ /* 0x000fe20000010000 */
[----:B------:R-:W-:Y:S01]  /*6b80*/  FFMA.FTZ R21, R103, R212, R14 ;  /* 0x000000d467157223 */ /* 0x000fe2000001000e */
[----:B------:R-:W-:Y:S01]  /*6b90*/  FFMA.FTZ R215, -R88, R135, R215 ;  /* 0x0000008758d77223 */ /* 0x000fe200000101d7 */
[C---:B------:R-:W-:Y:S01]  /*6ba0*/  FMUL.FTZ R17, R13.reuse, R38 ;  /* 0x000000260d117220 */ /* 0x040fe20000410000 */
[----:B------:R-:W-:Y:S01]  /*6bb0*/  FMUL.FTZ R13, R13, R15 ;  /* 0x0000000f0d0d7220 */ /* 0x000fe20000410000 */
[----:B------:R-:W-:Y:S01]  /*6bc0*/  FFMA.FTZ R26, R102, R213, R21 ;  /* 0x000000d5661a7223 */ /* 0x000fe20000010015 */
[----:B------:R-:W-:Y:S01]  /*6bd0*/  FFMA.FTZ R212, -R87, R134, R212 ;  /* 0x0000008657d47223 */ /* 0x000fe200000101d4 */
[C---:B------:R-:W-:Y:S01]  /*6be0*/  FFMA.FTZ R18, R12.reuse, R15, -R17 ;  /* 0x0000000f0c127223 */ /* 0x040fe20000010811 */
[----:B------:R-:W-:Y:S01]  /*6bf0*/  FFMA.FTZ R14, R12, R38, R13 ;  /* 0x000000260c0e7223 */ /* 0x000fe2000001000d */
[----:B------:R-:W-:Y:S01]  /*6c00*/  FFMA.FTZ R17, R105, -R200, R22 ;  /* 0x800000c869117223 */ /* 0x000fe20000010016 */
[----:B------:R-:W-:Y:S01]  /*6c10*/  FFMA.FTZ R21, R101, R210, R26 ;  /* 0x000000d265157223 */ /* 0x000fe2000001001a */
[----:B------:R-:W-:Y:S01]  /*6c20*/  FADD.FTZ R12, R179, R18 ;  /* 0x00000012b30c7221 */ /* 0x000fe20000010000 */
[----:B------:R-:W-:Y:S01]  /*6c30*/  FADD.FTZ R37, R37, R14 ;  /* 0x0000000e25257221 */ /* 0x000fe20000010000 */
[----:B------:R-:W-:Y:S01]  /*6c40*/  FFMA.FTZ R14, R104, -R199, R17 ;  /* 0x800000c7680e7223 */ /* 0x000fe20000010011 */
[----:B------:R-:W-:Y:S01]  /*6c50*/  FFMA.FTZ R18, R100, R211, R21 ;  /* 0x000000d364127223 */ /* 0x000fe20000010015 */
[C---:B------:R-:W-:Y:S01]  /*6c60*/  FMUL.FTZ R13, R11.reuse, R12 ;  /* 0x0000000c0b0d7220 */ /* 0x040fe20000410000 */
[-C--:B------:R-:W-:Y:S01]  /*6c70*/  FMUL.FTZ R11, R11, R37.reuse ;  /* 0x000000250b0b7220 */ /* 0x080fe20000410000 */
[----:B------:R-:W-:Y:S01]  /*6c80*/  FFMA.FTZ R17, R103, -R198, R14 ;  /* 0x800000c667117223 */ /* 0x000fe2000001000e */
[----:B------:R-:W-:Y:S01]  /*6c90*/  FFMA.FTZ R21, R99, R208, R18 ;  /* 0x000000d063157223 */ /* 0x000fe20000010012 */
[C---:B------:R-:W-:Y:S01]  /*6ca0*/  FFMA.FTZ R13, R10.reuse, R37, R13 ;  /* 0x000000250a0d7223 */ /* 0x040fe2000001000d */
[----:B------:R-:W-:Y:S01]  /*6cb0*/  FFMA.FTZ R11, R10, R12, -R11 ;  /* 0x0000000c0a0b7223 */ /* 0x000fe2000001080b */
[----:B------:R-:W-:Y:S01]  /*6cc0*/  FFMA.FTZ R10, R102, -R197, R17 ;  /* 0x800000c5660a7223 */ /* 0x000fe20000010011 */
[----:B------:R-:W-:Y:S01]  /*6cd0*/  FFMA.FTZ R14, R98, R209, R21 ;  /* 0x000000d1620e7223 */ /* 0x000fe20000010015 */
[----:B------:R-:W-:Y:S01]  /*6ce0*/  FADD.FTZ R36, R36, R13 ;  /* 0x0000000d24247221 */ /* 0x000fe20000010000 */
[----:B------:R-:W-:Y:S01]  /*6cf0*/  FADD.FTZ R11, R178, R11 ;  /* 0x0000000bb20b7221 */ /* 0x000fe20000010000 */
[----:B------:R-:W-:Y:S01]  /*6d00*/  FFMA.FTZ R17, R101, -R196, R10 ;  /* 0x800000c465117223 */ /* 0x000fe2000001000a */
[----:B------:R-:W-:Y:S01]  /*6d10*/  FFMA.FTZ R21, R97, R206, R14 ;  /* 0x000000ce61157223 */ /* 0x000fe2000001000e */
[CC--:B------:R-:W-:Y:S01]  /*6d20*/  FMUL.FTZ R13, R9.reuse, R36.reuse ;  /* 0x00000024090d7220 */ /* 0x0c0fe20000410000 */
[----:B------:R-:W-:Y:S01]  /*6d30*/  FMUL.FTZ R9, R9, R11 ;  /* 0x0000000b09097220 */ /* 0x000fe20000410000 */
[----:B------:R-:W-:Y:S01]  /*6d40*/  FFMA.FTZ R18, R100, -R195, R17 ;  /* 0x800000c364127223 */ /* 0x000fe20000010011 */
[----:B------:R-:W-:Y:S01]  /*6d50*/  FFMA.FTZ R22, R96, R207, R21 ;  /* 0x000000cf60167223 */ /* 0x000fe20000010015 */
        /* <DEDUP_REMOVED lines=20> */
[----:B------:R-:W-:Y:S01]  /*6ea0*/  FMUL.FTZ R18, R50, UR19 ;  /* 0x0000001332127c20 */ /* 0x000fe20008410000 */
[----:B------:R-:W-:Y:S01]  /*6eb0*/  FMUL.FTZ R13, R47, UR19 ;  /* 0x000000132f0d7c20 */ /* 0x000fe20008410000 */
[----:B------:R-:W-:Y:S01]  /*6ec0*/  FFMA.FTZ R14, R94, -R203, R7 ;  /* 0x800000cb5e0e7223 */ /* 0x000fe20000010007 */
[----:B------:R-:W-:Y:S01]  /*6ed0*/  FADD.FTZ R10, RZ, R219 ;  /* 0x000000dbff0a7221 */ /* 0x000fe20000010000 */
[----:B------:R-:W-:Y:S01]  /*6ee0*/  FFMA.FTZ R220, -R49, R122, R220 ;  /* 0x0000007a31dc7223 */ /* 0x000fe200000101dc */
[----:B------:R-:W-:Y:S01]  /*6ef0*/  FFMA.FTZ R17, R47, UR18, R18 ;  /* 0x000000122f117c23 */ /* 0x000fe20008010012 */
[----:B------:R-:W-:Y:S01]  /*6f00*/  FFMA.FTZ R7, R93, -R216, R14 ;  /* 0x800000d85d077223 */ /* 0x000fe2000001000e */
[----:B------:R-:W-:Y:S01]  /*6f10*/  FFMA.FTZ R21, R50, UR18, -R13 ;  /* 0x0000001232157c23 */ /* 0x000fe2000801080d */
[----:B------:R-:W-:Y:S01]  /*6f20*/  FMUL.FTZ R13, R49, R47 ;  /* 0x0000002f310d7220 */ /* 0x000fe20000410000 */
[----:B------:R-:W-:Y:S01]  /*6f30*/  FMUL.FTZ R51, R10, R29 ;  /* 0x0000001d0a337220 */ /* 0x000fe20000410000 */
[----:B------:R-:W-:Y:S01]  /*6f40*/  FMUL.FTZ R25, R220, R17 ;  /* 0x00000011dc197220 */ /* 0x000fe20000410000 */
[----:B------:R-:W-:Y:S01]  /*6f50*/  FFMA.FTZ R14, R92, -R223, R7 ;  /* 0x800000df5c0e7223 */ /* 0x000fe20000010007 */
[----:B------:R-:W-:Y:S01]  /*6f60*/  FADD.FTZ R106, R13, R106 ;  /* 0x0000006a0d6a7221 */ /* 0x000fe20000010000 */
[-C--:B------:R-:W-:Y:S01]  /*6f70*/  FFMA.FTZ R17, R220, R13.reuse, R51 ;  /* 0x0000000ddc117223 */ /* 0x080fe20000010033 */
[C---:B------:R-:W-:Y:S01]  /*6f80*/  FMUL.FTZ R51, R10.reuse, R13 ;  /* 0x0000000d0a337220 */ /* 0x040fe20000410000 */
[----:B------:R-:W-:Y:S01]  /*6f90*/  FFMA.FTZ R21, R10, R21, R25 ;  /* 0x000000150a157223 */ /* 0x000fe20000010019 */
[----:B------:R-:W-:Y:S01]  /*6fa0*/  FFMA.FTZ R7, R91, -R10, R14 ;  /* 0x8000000a5b077223 */ /* 0x000fe2000001000e */
[C---:B------:R-:W-:Y:S01]  /*6fb0*/  FMUL.FTZ R13, R5.reuse, R9 ;  /* 0x00000009050d7220 */ /* 0x040fe20000410000 */
[-C--:B------:R-:W-:Y:S01]  /*6fc0*/  FMUL.FTZ R14, R5, R34.reuse ;  /* 0x00000022050e7220 */ /* 0x080fe20000410000 */
[----:B------:R-:W-:Y:S01]  /*6fd0*/  FFMA.FTZ R52, R122, R47, R21 ;  /* 0x0000002f7a347223 */ /* 0x000fe20000010015 */
[----:B------:R-:W-:Y:S01]  /*6fe0*/  FMUL.FTZ R21, R76, R31 ;  /* 0x0000001f4c157220 */ /* 0x000fe20000410000 */
[C---:B------:R-:W-:Y:S01]  /*6ff0*/  FFMA.FTZ R10, R4.reuse, R34, R13 ;  /* 0x00000022040a7223 */ /* 0x040fe2000001000d */
[----:B------:R-:W-:Y:S01]  /*7000*/  FFMA.FTZ R14, R4, R9, -R14 ;  /* 0x00000009040e7223 */ /* 0x000fe2000001080e */
[----:B------:R-:W-:Y:S01]  /*7010*/  FMUL.FTZ R4, R46, UR19 ;  /* 0x000000132e047c20 */ /* 0x000fe20008410000 */
[C---:B------:R-:W-:Y:S01]  /*7020*/  FFMA.FTZ R18, -R76.reuse, R123, R221 ;  /* 0x0000007b4c127223 */ /* 0x040fe200000101dd */
[----:B------:R-:W-:Y:S01]  /*7030*/  FADD.FTZ R33, R33, R10 ;  /* 0x0000000a21217221 */ /* 0x000fe20000010000 */
[----:B------:R-:W-:Y:S01]  /*7040*/  FMUL.FTZ R22, R76, R46 ;  /* 0x0000002e4c167220 */ /* 0x000fe20000410000 */
[----:B------:R-:W-:Y:S01]  /*7050*/  FMUL.FTZ R13, R223, R21 ;  /* 0x00000015df0d7220 */ /* 0x000fe20000410000 */
[----:B------:R-:W-:Y:S01]  /*7060*/  FADD.FTZ R10, R175, R14 ;  /* 0x0000000eaf0a7221 */ /* 0x000fe20000010000 */
[C---:B------:R-:W-:Y:S01]  /*7070*/  FFMA.FTZ R26, R31.reuse, UR18, -R4 ;  /* 0x000000121f1a7c23 */ /* 0x040fe20008010804 */
[----:B------:R-:W-:Y:S01]  /*7080*/  FMUL.FTZ R31, R31, UR19 ;  /* 0x000000131f1f7c20 */ /* 0x000fe20008410000 */
[----:B------:R-:W-:Y:S01]  /*7090*/  FFMA.FTZ R4, R18, R22, R13 ;  /* 0x0000001612047223 */ /* 0x000fe2000001000d */
[C---:B------:R-:W-:Y:S01]  /*70a0*/  FMUL.FTZ R13, R3.reuse, R10 ;  /* 0x0000000a030d7220 */ /* 0x040fe20000410000 */
[-C--:B------:R-:W-:Y:S01]  /*70b0*/  FMUL.FTZ R3, R3, R33.reuse ;  /* 0x0000002103037220 */ /* 0x080fe20000410000 */
[----:B------:R-:W-:Y:S01]  /*70c0*/  FFMA.FTZ R31, R46, UR18, R31 ;  /* 0x000000122e1f7c23 */ /* 0x000fe2000801001f */
[----:B------:R-:W-:Y:S01]  /*70d0*/  FMUL.FTZ R25, R223, R22 ;  /* 0x00000016df197220 */ /* 0x000fe20000410000 */
[C---:B------:R-:W-:Y:S01]  /*70e0*/  FFMA.FTZ R13, R2.reuse, R33, R13 ;  /* 0x00000021020d7223 */ /* 0x040fe2000001000d */
[----:B------:R-:W-:Y:S01]  /*70f0*/  FFMA.FTZ R3, R2, R10, -R3 ;  /* 0x0000000a02037223 */ /* 0x000fe20000010803 */
[----:B------:R-:W-:Y:S01]  /*7100*/  FMUL.FTZ R14, R18, R31 ;  /* 0x0000001f120e7220 */ /* 0x000fe20000410000 */
[----:B------:R-:W-:Y:S01]  /*7110*/  FFMA.FTZ R5, R220, R29, -R51 ;  /* 0x0000001ddc057223 */ /* 0x000fe20000010833 */
[----:B------:R-:W-:Y:S01]  /*7120*/  FADD.FTZ R32, R32, R13 ;  /* 0x0000000d20207221 */ /* 0x000fe20000010000 */
[----:B------:R-:W-:Y:S01]  /*7130*/  FADD.FTZ R13, R48, R3 ;  /* 0x00000003300d7221 */ /* 0x000fe20000010000 */
[C---:B------:R-:W-:Y:S01]  /*7140*/  FMUL.FTZ R3, R89.reuse, R33 ;  /* 0x0000002159037220 */ /* 0x040fe20000410000 */
[----:B------:R-:W-:Y:S01]  /*7150*/  FFMA.FTZ R18, R18, R21, -R25 ;  /* 0x0000001512127223 */ /* 0x000fe20000010819 */
[----:B------:R-:W-:Y:S01]  /*7160*/  FMUL.FTZ R2, R90, R32 ;  /* 0x000000205a027220 */ /* 0x000fe20000410000 */
[----:B------:R-:W-:Y:S01]  /*7170*/  FMUL.FTZ R25, R89, R10 ;  /* 0x0000000a59197220 */ /* 0x000fe20000410000 */
[----:B------:R-:W-:Y:S01]  /*7180*/  FMUL.FTZ R29, R200, R3 ;  /* 0x00000003c81d7220 */ /* 0x000fe20000410000 */
[----:B------:R-:W-:Y:S01]  /*7190*/  FFMA.FTZ R50, R223, R26, R14 ;  /* 0x0000001adf327223 */ /* 0x000fe2000001000e */
[----:B------:R-:W-:Y:S01]  /*71a0*/  FMUL.FTZ R14, R90, R13 ;  /* 0x0000000d5a0e7220 */ /* 0x000fe20000410000 */
[C---:B------:R-:W-:Y:S01]  /*71b0*/  FMUL.FTZ R21, R201.reuse, R2 ;  /* 0x00000002c9157220 */ /* 0x040fe20000410000 */
[-C--:B------:R-:W-:Y:S01]  /*71c0*/  FFMA.FTZ R26, R214, R25.reuse, -R29 ;  /* 0x00000019d61a7223 */ /* 0x080fe2000001081d */
[----:B------:R-:W-:Y:S01]  /*71d0*/  FADD.FTZ R107, R22, R107 ;  /* 0x0000006b166b7221 */ /* 0x000fe20000010000 */
[----:B------:R-:W-:Y:S01]  /*71e0*/  FMUL.FTZ R29, R200, R25 ;  /* 0x00000019c81d7220 */ /* 0x000fe20000410000 */
[-C--:B------:R-:W-:Y:S01]  /*71f0*/  FMUL.FTZ R22, R201, R14.reuse ;  /* 0x0000000ec9167220 */ /* 0x080fe20000410000 */
[C---:B------:R-:W-:Y:S01]  /*7200*/  FFMA.FTZ R25, R217.reuse, R14, -R21 ;  /* 0x0000000ed9197223 */ /* 0x040fe20000010815 */
[C---:B------:R-:W-:Y:S01]  /*7210*/  FMUL.FTZ R14, R88.reuse, R34 ;  /* 0x00000022580e7220 */ /* 0x040fe20000410000 */
[----:B------:R-:W-:Y:S01]  /*7220*/  FMUL.FTZ R30, R88, R9 ;  /* 0x00000009581e7220 */ /* 0x000fe20000410000 */
[----:B------:R-:W-:Y:S01]  /*7230*/  FFMA.FTZ R22, R217, R2, R22 ;  /* 0x00000002d9167223 */ /* 0x000fe20000010016 */
[----:B------:R-:W-:Y:S01]  /*7240*/  FFMA.FTZ R29, R214, R3, R29 ;  /* 0x00000003d61d7223 */ /* 0x000fe2000001001d */
[----:B------:R-:W-:Y:S01]  /*7250*/  FMUL.FTZ R48, R199, R14 ;  /* 0x0000000ec7307220 */ /* 0x000fe20000410000 */
[C---:B------:R-:W-:Y:S01]  /*7260*/  FMUL.FTZ R31, R87.reuse, R8 ;  /* 0x00000008571f7220 */ /* 0x040fe20000410000 */
[----:B------:R-:W-:Y:S01]  /*7270*/  FADD.FTZ R22, RZ, R22 ;  /* 0x00000016ff167221 */ /* 0x000fe20000010000 */
[----:B------:R-:W-:Y:S01]  /*7280*/  FMUL.FTZ R21, R87, R35 ;  /* 0x0000002357157220 */ /* 0x000fe20000410000 */
[-C--:B------:R-:W-:Y:S01]  /*7290*/  FFMA.FTZ R48, R215, R30.reuse, -R48 ;  /* 0x0000001ed7307223 */ /* 0x080fe20000010830 */
[----:B------:R-:W-:Y:S01]  /*72a0*/  FMUL.FTZ R30, R199, R30 ;  /* 0x0000001ec71e7220 */ /* 0x000fe20000410000 */
[----:B------:R-:W-:Y:S01]  /*72b0*/  FADD.FTZ R22, R22, R29 ;  /* 0x0000001d16167221 */ /* 0x000fe20000010000 */
[----:B------:R-:W-:Y:S01]  /*72c0*/  FADD.FTZ R25, RZ, R25 ;  /* 0x00000019ff197221 */ /* 0x000fe20000010000 */
[C---:B------:R-:W-:Y:S01]  /*72d0*/  FMUL.FTZ R47, R198.reuse, R21 ;  /* 0x00000015c62f7220 */ /* 0x040fe20000410000 */
[----:B------:R-:W-:Y:S01]  /*72e0*/  FFMA.FTZ R29, R215, R14, R30 ;  /* 0x0000000ed71d7223 */ /* 0x000fe2000001001e */
[----:B------:R-:W-:Y:S01]  /*72f0*/  FMUL.FTZ R30, R198, R31 ;  /* 0x0000001fc61e7220 */ /* 0x000fe20000410000 */
[----:B------:R-:W-:Y:S01]  /*7300*/  FADD.FTZ R25, R25, R26 ;  /* 0x0000001a19197221 */ /* 0x000fe20000010000 */
[----:B------:R-:W-:Y:S01]  /*7310*/  FFMA.FTZ R57, R123, R46, R50 ;  /* 0x0000002e7b397223 */ /* 0x000fe20000010032 */
[----:B------:R-:W-:Y:S01]  /*7320*/  FADD.FTZ R22, R22, R29 ;  /* 0x0000001d16167221 */ /* 0x000fe20000010000 */
[C---:B------:R-:W-:Y:S01]  /*7330*/  FFMA.FTZ R29, R212.reuse, R21, R30 ;  /* 0x00000015d41d7223 */ /* 0x040fe2000001001e */
[----:B------:R-:W-:Y:S01]  /*7340*/  FFMA.FTZ R26, R212, R31, -R47 ;  /* 0x0000001fd41a7223 */ /* 0x000fe2000001082f */
[----:B------:R-:W-:Y:S01]  /*7350*/  FADD.FTZ R25, R25, R48 ;  /* 0x0000003019197221 */ /* 0x000fe20000010000 */
[----:B------:R-:W-:Y:S01]  /*7360*/  FFMA.FTZ R213, -R86, R133, R213 ;  /* 0x0000008556d57223 */ /* 0x000fe200000101d5 */
[----:B------:R-:W-:Y:S01]  /*7370*/  FADD.FTZ R29, R22, R29 ;  /* 0x0000001d161d7221 */ /* 0x000fe20000010000 */
[C---:B------:R-:W-:Y:S01]  /*7380*/  FMUL.FTZ R22, R86.reuse, R36 ;  /* 0x0000002456167220 */ /* 0x040fe20000410000 */
[----:B------:R-:W-:Y:S01]  /*7390*/  FMUL.FTZ R30, R86, R11 ;  /* 0x0000000b561e7220 */ /* 0x000fe20000410000 */
[----:B------:R-:W-:Y:S01]  /*73a0*/  FADD.FTZ R26, R25, R26 ;  /* 0x0000001a191a7221 */ /* 0x000fe20000010000 */
[----:B------:R-:W-:Y:S01]  /*73b0*/  FFMA.FTZ R218, -R77, R124, R218 ;  /* 0x0000007c4dda7223 */ /* 0x000fe200000101da */
[----:B------:R-:W-:Y:S01]  /*73c0*/  FMUL.FTZ R46, R197, R22 ;  /* 0x00000016c52e7220 */ /* 0x000fe20000410000 */
[----:B------:R-:W-:Y:S01]  /*73d0*/  FMUL.FTZ R25, R216, R55 ;  /* 0x00000037d8197220 */ /* 0x000fe20000410000 */
[C---:B------:R-:W-:Y:S01]  /*73e0*/  FMUL.FTZ R51, R85.reuse, R12 ;  /* 0x0000000c55337220 */ /* 0x040fe20000410000 */
[----:B------:R-:W-:Y:S01]  /*73f0*/  FFMA.FTZ R210, -R85, R132, R210 ;  /* 0x0000008455d27223 */ /* 0x000fe200000101d2 */
[-C--:B------:R-:W-:Y:S01]  /*7400*/  FFMA.FTZ R47, R213, R30.reuse, -R46 ;  /* 0x0000001ed52f7223 */ /* 0x080fe2000001082e */
[----:B------:R-:W-:Y:S01]  /*7410*/  FMUL.FTZ R46, R197, R30 ;  /* 0x0000001ec52e7220 */ /* 0x000fe20000410000 */
[----:B------:R-:W-:Y:S01]  /*7420*/  FFMA.FTZ R30, R218, R53, R25 ;  /* 0x00000035da1e7223 */ /* 0x000fe20000010019 */
[----:B------:R-:W-:Y:S01]  /*7430*/  FMUL.FTZ R25, R85, R37 ;  /* 0x0000002555197220 */ /* 0x000fe20000410000 */
[----:B------:R-:W-:Y:S01]  /*7440*/  FMUL.FTZ R31, R196, R51 ;  /* 0x00000033c41f7220 */ /* 0x000fe20000410000 */
[----:B------:R-:W-:Y:S01]  /*7450*/  FFMA.FTZ R46, R213, R22, R46 ;  /* 0x00000016d52e7223 */ /* 0x000fe2000001002e */
[----:B------:R-:W-:Y:S01]  /*7460*/  FADD.FTZ R47, R26, R47 ;  /* 0x0000002f1a2f7221 */ /* 0x000fe20000010000 */
[-C--:B------:R-:W-:Y:S01]  /*7470*/  FMUL.FTZ R48, R196, R25.reuse ;  /* 0x00000019c4307220 */ /* 0x080fe20000410000 */
[----:B------:R-:W-:Y:S01]  /*7480*/  FMUL.FTZ R26, R84, R38 ;  /* 0x00000026541a7220 */ /* 0x000fe20000410000 */
[----:B------:R-:W-:Y:S01]  /*7490*/  FADD.FTZ R29, R29, R46 ;  /* 0x0000002e1d1d7221 */ /* 0x000fe20000010000 */
[----:B------:R-:W-:Y:S01]  /*74a0*/  FFMA.FTZ R46, R210, R25, R31 ;  /* 0x00000019d22e7223 */ /* 0x000fe2000001001f */
[----:B------:R-:W-:Y:S01]  /*74b0*/  FMUL.FTZ R53, R216, R53 ;  /* 0x00000035d8357220 */ /* 0x000fe20000410000 */
[----:B------:R-:W-:Y:S01]  /*74c0*/  FADD.FTZ R153, R52, R153 ;  /* 0x0000009934997221 */ /* 0x000fe20000010000 */
[----:B------:R-:W-:Y:S01]  /*74d0*/  FFMA.FTZ R48, R210, R51, -R48 ;  /* 0x00000033d2307223 */ /* 0x000fe20000010830 */
[----:B------:R-:W-:Y:S01]  /*74e0*/  FADD.FTZ R46, R29, R46 ;  /* 0x0000002e1d2e7221 */ /* 0x000fe20000010000 */
[C---:B------:R-:W-:Y:S01]  /*74f0*/  FFMA.FTZ R211, -R84.reuse, R131, R211 ;  /* 0x0000008354d37223 */ /* 0x040fe200000101d3 */
[----:B------:R-:W-:Y:S01]  /*7500*/  FMUL.FTZ R29, R83, R39 ;  /* 0x00000027531d7220 */ /* 0x000fe20000410000 */
[----:B------:R-:W-:Y:S01]  /*7510*/  FMUL.FTZ R50, R84, R15 ;  /* 0x0000000f54327220 */ /* 0x000fe20000410000 */
[----:B------:R-:W-:Y:S01]  /*7520*/  FMUL.FTZ R52, R195, R26 ;  /* 0x0000001ac3347220 */ /* 0x000fe20000410000 */
[----:B------:R-:W-:Y:S01]  /*7530*/  FFMA.FTZ R31, R218, R55, -R53 ;  /* 0x00000037da1f7223 */ /* 0x000fe20000010835 */
[----:B------:R-:W-:Y:S01]  /*7540*/  FMUL.FTZ R55, R45, UR19 ;  /* 0x000000132d377c20 */ /* 0x000fe20008410000 */
[C---:B------:R-:W-:Y:S01]  /*7550*/  FFMA.FTZ R208, -R83.reuse, R130, R208 ;  /* 0x0000008253d07223 */ /* 0x040fe200000101d0 */
[----:B------:R-:W-:Y:S01]  /*7560*/  FMUL.FTZ R53, R83, R16 ;  /* 0x0000001053357220 */ /* 0x000fe20000410000 */
[----:B------:R-:W-:Y:S01]  /*7570*/  FMUL.FTZ R51, R194, R29 ;  /* 0x0000001dc2337220 */ /* 0x000fe20000410000 */
[-C--:B------:R-:W-:Y:S01]  /*7580*/  FFMA.FTZ R52, R211, R50.reuse, -R52 ;  /* 0x00000032d3347223 */ /* 0x080fe20000010834 */
[----:B------:R-:W-:Y:S01]  /*7590*/  FADD.FTZ R47, R47, R48 ;  /* 0x000000302f2f7221 */ /* 0x000fe20000010000 */
[----:B-1----:R-:W-:Y:S01]  /*75a0*/  FFMA.FTZ R63, R28, UR18, -R55 ;  /* 0x000000121c3f7c23 */ /* 0x002fe20008010837 */
[----:B------:R-:W-:Y:S01]  /*75b0*/  FMUL.FTZ R50, R195, R50 ;  /* 0x00000032c3327220 */ /* 0x000fe20000410000 */
[-C--:B------:R-:W-:Y:S01]  /*75c0*/  FFMA.FTZ R28, R208, R53.reuse, -R51 ;  /* 0x00000035d01c7223 */ /* 0x080fe20000010833 */
[----:B------:R-:W-:Y:S01]  /*75d0*/  FADD.FTZ R47, R47, R52 ;  /* 0x000000342f2f7221 */ /* 0x000fe20000010000 */
[----:B------:R-:W-:Y:S01]  /*75e0*/  FMUL.FTZ R53, R194, R53 ;  /* 0x00000035c2357220 */ /* 0x000fe20000410000 */
[----:B------:R-:W-:Y:S01]  /*75f0*/  FFMA.FTZ R51, R211, R26, R50 ;  /* 0x0000001ad3337223 */ /* 0x000fe20000010032 */
[----:B------:R-:W-:Y:S01]  /*7600*/  FFMA.FTZ R55, R45, UR18, R54 ;  /* 0x000000122d377c23 */ /* 0x000fe20008010036 */
[----:B------:R-:W-:Y:S01]  /*7610*/  FADD.FTZ R48, R47, R28 ;  /* 0x0000001c2f307221 */ /* 0x000fe20000010000 */
[----:B------:R-:W-:Y:S01]  /*7620*/  FMUL.FTZ R28, R82, R40 ;  /* 0x00000028521c7220 */ /* 0x000fe20000410000 */
[----:B------:R-:W-:Y:S01]  /*7630*/  FADD.FTZ R46, R46, R51 ;  /* 0x000000332e2e7221 */ /* 0x000fe20000010000 */
[----:B------:R-:W-:Y:S01]  /*7640*/  FFMA.FTZ R53, R208, R29, R53 ;  /* 0x0000001dd0357223 */ /* 0x000fe20000010035 */
[C---:B------:R-:W-:Y:S01]  /*7650*/  FFMA.FTZ R209, -R82.reuse, R129, R209 ;  /* 0x0000008152d17223 */ /* 0x040fe200000101d1 */
[----:B------:R-:W-:Y:S01]  /*7660*/  FMUL.FTZ R47, R81, R41 ;  /* 0x00000029512f7220 */ /* 0x000fe20000410000 */
[----:B------:R-:W-:Y:S01]  /*7670*/  FMUL.FTZ R50, R82, R19 ;  /* 0x0000001352327220 */ /* 0x000fe20000410000 */
[----:B------:R-:W-:Y:S01]  /*7680*/  FMUL.FTZ R52, R193, R28 ;  /* 0x0000001cc1347220 */ /* 0x000fe20000410000 */
[----:B------:R-:W-:Y:S01]  /*7690*/  FMUL.FTZ R65, R218, R55 ;  /* 0x00000037da417220 */ /* 0x000fe20000410000 */
[----:B------:R-:W-:Y:S01]  /*76a0*/  FADD.FTZ R46, R46, R53 ;  /* 0x000000352e2e7221 */ /* 0x000fe20000010000 */
[C---:B------:R-:W-:Y:S01]  /*76b0*/  FFMA.FTZ R206, -R81.reuse, R128, R206 ;  /* 0x0000008051ce7223 */ /* 0x040fe200000101ce */
[----:B------:R-:W-:Y:S01]  /*76c0*/  FMUL.FTZ R55, R81, R20 ;  /* 0x0000001451377220 */ /* 0x000fe20000410000 */
[----:B------:R-:W-:Y:S01]  /*76d0*/  FMUL.FTZ R51, R192, R47 ;  /* 0x0000002fc0337220 */ /* 0x000fe20000410000 */
[-C--:B------:R-:W-:Y:S01]  /*76e0*/  FFMA.FTZ R53, R209, R50.reuse, -R52 ;  /* 0x00000032d1357223 */ /* 0x080fe20000010834 */
[----:B------:R-:W-:Y:S01]  /*76f0*/  FMUL.FTZ R50, R193, R50 ;  /* 0x00000032c1327220 */ /* 0x000fe20000410000 */
[----:B------:R-:W-:Y:S01]  /*7700*/  FADD.FTZ R152, R57, R152 ;  /* 0x0000009839987221 */ /* 0x000fe20000010000 */
[-C--:B------:R-:W-:Y:S01]  /*7710*/  FFMA.FTZ R57, R206, R55.reuse, -R51 ;  /* 0x00000037ce397223 */ /* 0x080fe20000010833 */
[----:B------:R-:W-:Y:S01]  /*7720*/  FMUL.FTZ R55, R192, R55 ;  /* 0x00000037c0377220 */ /* 0x000fe20000410000 */
[----:B------:R-:W-:Y:S01]  /*7730*/  FFMA.FTZ R51, R209, R28, R50 ;  /* 0x0000001cd1337223 */ /* 0x000fe20000010032 */
[C---:B------:R-:W-:Y:S01]  /*7740*/  FMUL.FTZ R52, R80.reuse, R42 ;  /* 0x0000002a50347220 */ /* 0x040fe20000410000 */
[----:B------:R-:W-:Y:S01]  /*7750*/  FFMA.FTZ R207, -R80, R127, R207 ;  /* 0x0000007f50cf7223 */ /* 0x000fe200000101cf */
[----:B------:R-:W-:Y:S01]  /*7760*/  FFMA.FTZ R55, R206, R47, R55 ;  /* 0x0000002fce377223 */ /* 0x000fe20000010037 */
[----:B------:R-:W-:Y:S01]  /*7770*/  FADD.FTZ R46, R46, R51 ;  /* 0x000000332e2e7221 */ /* 0x000fe20000010000 */
[----:B------:R-:W-:Y:S01]  /*7780*/  FMUL.FTZ R50, R80, R23 ;  /* 0x0000001750327220 */ /* 0x000fe20000410000 */
[----:B------:R-:W-:Y:S01]  /*7790*/  FMUL.FTZ R54, R191, R52 ;  /* 0x00000034bf367220 */ /* 0x000fe20000410000 */
[----:B------:R-:W-:Y:S01]  /*77a0*/  FADD.FTZ R48, R48, R53 ;  /* 0x0000003530307221 */ /* 0x000fe20000010000 */
[----:B------:R-:W-:Y:S01]  /*77b0*/  FADD.FTZ R46, R46, R55 ;  /* 0x000000372e2e7221 */ /* 0x000fe20000010000 */
[----:B------:R-:W-:Y:S01]  /*77c0*/  FMUL.FTZ R55, R79, R43 ;  /* 0x0000002b4f377220 */ /* 0x000fe20000410000 */
[-C--:B------:R-:W-:Y:S01]  /*77d0*/  FFMA.FTZ R53, R207, R50.reuse, -R54 ;  /* 0x00000032cf357223 */ /* 0x080fe20000010836 */
[----:B------:R-:W-:Y:S01]  /*77e0*/  FMUL.FTZ R50, R191, R50 ;  /* 0x00000032bf327220 */ /* 0x000fe20000410000 */
[----:B------:R-:W-:Y:S01]  /*77f0*/  FFMA.FTZ R204, -R79, R126, R204 ;  /* 0x0000007e4fcc7223 */ /* 0x000fe200000101cc */
[----:B------:R-:W-:Y:S01]  /*7800*/  FMUL.FTZ R61, R202, R55 ;  /* 0x00000037ca3d7220 */ /* 0x000fe20000410000 */
[----:B------:R-:W-:Y:S01]  /*7810*/  FADD.FTZ R48, R48, R57 ;  /* 0x0000003930307221 */ /* 0x000fe20000010000 */
[----:B------:R-:W-:Y:S01]  /*7820*/  FFMA.FTZ R51, R207, R52, R50 ;  /* 0x00000034cf337223 */ /* 0x000fe20000010032 */
[----:B------:R-:W-:Y:S01]  /*7830*/  FMUL.FTZ R50, R78, R44 ;  /* 0x0000002c4e327220 */ /* 0x000fe20000410000 */
[-C--:B------:R-:W-:Y:S01]  /*7840*/  FFMA.FTZ R61, R204, R59.reuse, -R61 ;  /* 0x0000003bcc3d7223 */ /* 0x080fe2000001083d */
[----:B------:R-:W-:Y:S01]  /*7850*/  FMUL.FTZ R59, R202, R59 ;  /* 0x0000003bca3b7220 */ /* 0x000fe20000410000 */
[----:B------:R-:W-:Y:S01]  /*7860*/  FMUL.FTZ R54, R78, R27 ;  /* 0x0000001b4e367220 */ /* 0x000fe20000410000 */
[----:B------:R-:W-:Y:S01]  /*7870*/  FADD.FTZ R46, R46, R51 ;  /* 0x000000332e2e7221 */ /* 0x000fe20000010000 */
[----:B------:R-:W-:Y:S01]  /*7880*/  FFMA.FTZ R205, -R78, R125, R205 ;  /* 0x0000007d4ecd7223 */ /* 0x000fe200000101cd */
[C---:B------:R-:W-:Y:S01]  /*7890*/  FMUL.FTZ R56, R203.reuse, R50 ;  /* 0x00000032cb387220 */ /* 0x040fe20000410000 */
[----:B------:R-:W-:Y:S01]  /*78a0*/  FFMA.FTZ R59, R204, R55, R59 ;  /* 0x00000037cc3b7223 */ /* 0x000fe2000001003b */
[-C--:B------:R-:W-:Y:S01]  /*78b0*/  FMUL.FTZ R51, R203, R54.reuse ;  /* 0x00000036cb337220 */ /* 0x080fe20000410000 */
[----:B------:R-:W-:Y:S01]  /*78c0*/  FADD.FTZ R48, R48, R53 ;  /* 0x0000003530307221 */ /* 0x000fe20000010000 */
[C---:B------:R-:W-:Y:S01]  /*78d0*/  FFMA.FTZ R53, R205.reuse, R54, -R56 ;  /* 0x00000036cd357223 */ /* 0x040fe20000010838 */
[----:B------:R-:W-:Y:S01]  /*78e0*/  FADD.FTZ R46, R46, R59 ;  /* 0x0000003b2e2e7221 */ /* 0x000fe20000010000 */
[----:B------:R-:W-:Y:S01]  /*78f0*/  FFMA.FTZ R51, R205, R50, R51 ;  /* 0x00000032cd337223 */ /* 0x000fe20000010033 */
[----:B------:R-:W-:Y:S01]  /*7900*/  FADD.FTZ R48, R48, R61 ;  /* 0x0000003d30307221 */ /* 0x000fe20000010000 */
[----:B------:R-:W-:Y:S01]  /*7910*/  FFMA.FTZ R63, R216, R63, R65 ;  /* 0x0000003fd83f7223 */ /* 0x000fe20000010041 */
[----:B------:R-:W-:Y:S01]  /*7920*/  FMUL.FTZ R54, R44, UR19 ;  /* 0x000000132c367c20 */ /* 0x000fe20008410000 */
[----:B------:R-:W-:Y:S01]  /*7930*/  FADD.FTZ R51, R46, R51 ;  /* 0x000000332e337221 */ /* 0x000fe20000010000 */
[----:B------:R-:W-:Y:S01]  /*7940*/  FADD.FTZ R48, R48, R53 ;  /* 0x0000003530307221 */ /* 0x000fe20000010000 */
[----:B------:R-:W-:Y:S01]  /*7950*/  FFMA.FTZ R46, R124, R45, R63 ;  /* 0x0000002d7c2e7223 */ /* 0x000fe2000001003f */
[----:B------:R-:W0:Y:S01]  /*7960*/  SHFL.DOWN PT, R53, R6, 0x1, 0x1f ;  /* 0x08201f0006357f89 */ /* 0x000e2200000e0000 */
[----:B------:R-:W-:Y:S01]  /*7970*/  FADD.FTZ R51, R51, R30 ;  /* 0x0000001e33337221 */ /* 0x000fe20000010000 */
[----:B------:R-:W-:Y:S01]  /*7980*/  FADD.FTZ R31, R48, R31 ;  /* 0x0000001f301f7221 */ /* 0x000fe20000010000 */
[----:B------:R-:W-:Y:S01]  /*7990*/  FADD.FTZ R151, R46, R151 ;  /* 0x000000972e977221 */ /* 0x000fe20000010000 */
[----:B------:R-:W1:Y:S01]  /*79a0*/  SHFL.DOWN PT, R48, R7, 0x1, 0x1f ;  /* 0x08201f0007307f89 */ /* 0x000e6200000e0000 */
[----:B------:R-:W-:Y:S01]  /*79b0*/  FADD.FTZ R4, R51, R4 ;  /* 0x0000000433047221 */ /* 0x000fe20000010000 */
[----:B------:R-:W-:Y:S01]  /*79c0*/  FADD.FTZ R18, R31, R18 ;  /* 0x000000121f127221 */ /* 0x000fe20000010000 */
[C---:B------:R-:W-:Y:S01]  /*79d0*/  FFMA.FTZ R54, R27.reuse, UR18, -R54 ;  /* 0x000000121b367c23 */ /* 0x040fe20008010836 */
[----:B------:R-:W-:Y:S01]  /*79e0*/  FMUL.FTZ R27, R27, UR19 ;  /* 0x000000131b1b7c20 */ /* 0x000fe20008410000 */
[----:B------:R-:W-:Y:S01]  /*79f0*/  FADD.FTZ R4, R4, R17 ;  /* 0x0000001104047221 */ /* 0x000fe20000010000 */
[----:B------:R-:W-:Y:S01]  /*7a00*/  FADD.FTZ R45, R18, R5 ;  /* 0x00000005122d7221 */ /* 0x000fe20000010000 */
[----:B------:R-:W-:Y:S01]  /*7a10*/  FMUL.FTZ R18, R24, UR19 ;  /* 0x0000001318127c20 */ /* 0x000fe20008410000 */
[----:B------:R-:W-:Y:S01]  /*7a20*/  FFMA.FTZ R30, R44, UR18, R27 ;  /* 0x000000122c1e7c23 */ /* 0x000fe2000801001b */
[C---:B------:R-:W-:Y:S01]  /*7a30*/  FMUL.FTZ R17, R43.reuse, UR19 ;  /* 0x000000132b117c20 */ /* 0x040fe20008410000 */
[----:B------:R-:W2:Y:S01]  /*7a40*/  SHFL.DOWN PT, R51, R4, 0x1, 0x1f ;  /* 0x08201f0004337f89 */ /* 0x000ea200000e0000 */
[----:B------:R-:W-:Y:S01]  /*7a50*/  FFMA.FTZ R5, R43, UR18, R18 ;  /* 0x000000122b057c23 */ /* 0x000fe20008010012 */
[----:B------:R-:W-:Y:S01]  /*7a60*/  FMUL.FTZ R18, R42, UR19 ;  /* 0x000000132a127c20 */ /* 0x000fe20008410000 */
[----:B------:R-:W-:Y:S01]  /*7a70*/  FMUL.FTZ R30, R205, R30 ;  /* 0x0000001ecd1e7220 */ /* 0x000fe20000410000 */
[----:B------:R-:W4:Y:S01]  /*7a80*/  SHFL.DOWN PT, R46, R45, 0x1, 0x1f ;  /* 0x08201f002d2e7f89 */ /* 0x000f2200000e0000 */
[----:B------:R-:W-:Y:S01]  /*7a90*/  FMUL.FTZ R27, R204, R5 ;  /* 0x00000005cc1b7220 */ /* 0x000fe20000410000 */
[C---:B------:R-:W-:Y:S01]  /*7aa0*/  FMUL.FTZ R5, R23.reuse, UR19 ;  /* 0x0000001317057c20 */ /* 0x040fe20008410000 */
[----:B------:R-:W-:Y:S01]  /*7ab0*/  FFMA.FTZ R17, R24, UR18, -R17 ;  /* 0x0000001218117c23 */ /* 0x000fe20008010811 */
[----:B------:R-:W-:Y:S01]  /*7ac0*/  FFMA.FTZ R24, R23, UR18, -R18 ;  /* 0x0000001217187c23 */ /* 0x000fe20008010812 */
[----:B------:R-:W-:Y:S01]  /*7ad0*/  FFMA.FTZ R30, R203, R54, R30 ;  /* 0x00000036cb1e7223 */ /* 0x000fe2000001001e */
[----:B------:R-:W-:Y:S01]  /*7ae0*/  FFMA.FTZ R18, R42, UR18, R5 ;  /* 0x000000122a127c23 */ /* 0x000fe20008010005 */
[----:B------:R-:W-:Y:S01]  /*7af0*/  FFMA.FTZ R17, R202, R17, R27 ;  /* 0x00000011ca117223 */ /* 0x000fe2000001001b */
[----:B------:R-:W-:Y:S01]  /*7b00*/  MOV R5, R45 ;  /* 0x0000002d00057202 */ /* 0x000fe20000000f00 */
[----:B------:R-:W-:Y:S01]  /*7b10*/  FFMA.FTZ R31, R125, R44, R30 ;  /* 0x0000002c7d1f7223 */ /* 0x000fe2000001001e */
[----:B------:R-:W-:Y:S01]  /*7b20*/  FMUL.FTZ R30, R207, R18 ;  /* 0x00000012cf1e7220 */ /* 0x000fe20000410000 */
[----:B------:R-:W-:Y:S01]  /*7b30*/  FFMA.FTZ R44, R126, R43, R17 ;  /* 0x0000002b7e2c7223 */ /* 0x000fe20000010011 */
[----:B0-----:R-:W-:Y:S01]  /*7b40*/  @!P2 FADD.FTZ R6, R6, R53 ;  /* 0x000000350606a221 */ /* 0x001fe20000010000 */
[----:B-1----:R-:W-:Y:S01]  /*7b50*/  @!P2 FADD.FTZ R7, R7, R48 ;  /* 0x000000300707a221 */ /* 0x002fe20000010000 */
[----:B------:R-:W-:Y:S01]  /*7b60*/  FADD.FTZ R150, R31, R150 ;  /* 0x000000961f967221 */ /* 0x000fe20000010000 */
[----:B------:R-:W-:Y:S01]  /*7b70*/  FADD.FTZ R149, R44, R149 ;  /* 0x000000952c957221 */ /* 0x000fe20000010000 */
[----:B------:R-:W-:Y:S01]  /*7b80*/  FFMA.FTZ R24, R191, R24, R30 ;  /* 0x00000018bf187223 */ /* 0x000fe2000001001e */
[----:B------:R-:W0:Y:S01]  /*7b90*/  SHFL.DOWN PT, R43, R6, 0x2, 0x1f ;  /* 0x08401f00062b7f89 */ /* 0x000e2200000e0000 */
[C---:B------:R-:W-:Y:S01]  /*7ba0*/  FMUL.FTZ R18, R20.reuse, UR19 ;  /* 0x0000001314127c20 */ /* 0x040fe20008410000 */
[----:B------:R-:W-:Y:S01]  /*7bb0*/  FMUL.FTZ R23, R41, UR19 ;  /* 0x0000001329177c20 */ /* 0x000fe20008410000 */
[----:B--2---:R-:W-:Y:S01]  /*7bc0*/  @!P2 FADD.FTZ R4, R51, R4 ;  /* 0x000000043304a221 */ /* 0x004fe20000010000 */
[----:B------:R-:W1:Y:S01]  /*7bd0*/  SHFL.DOWN PT, R44, R7, 0x2, 0x1f ;  /* 0x08401f00072c7f89 */ /* 0x000e6200000e0000 */
[----:B------:R-:W-:Y:S01]  /*7be0*/  FFMA.FTZ R17, R41, UR18, R18 ;  /* 0x0000001229117c23 */ /* 0x000fe20008010012 */
[----:B------:R-:W-:Y:S01]  /*7bf0*/  FFMA.FTZ R23, R20, UR18, -R23 ;  /* 0x0000001214177c23 */ /* 0x000fe20008010817 */
[----:B----4-:R-:W-:Y:S01]  /*7c00*/  @!P2 FADD.FTZ R5, R5, R46 ;  /* 0x0000002e0505a221 */ /* 0x010fe20000010000 */
[----:B------:R-:W2:Y:S01]  /*7c10*/  SHFL.DOWN PT, R31, R4, 0x2, 0x1f ;  /* 0x08401f00041f7f89 */ /* 0x000ea200000e0000 */
[----:B------:R-:W-:Y:S01]  /*7c20*/  ISETP.GT.AND P2, PT, R171, 0x1d, PT ;  /* 0x0000001dab00780c */ /* 0x000fe20003f44270 */
[----:B------:R-:W-:Y:S01]  /*7c30*/  FMUL.FTZ R27, R206, R17 ;  /* 0x00000011ce1b7220 */ /* 0x000fe20000410000 */
[----:B------:R-:W-:Y:S01]  /*7c40*/  FMUL.FTZ R17, R19, UR19 ;  /* 0x0000001313117c20 */ /* 0x000fe20008410000 */
[----:B------:R-:W4:Y:S01]  /*7c50*/  SHFL.DOWN PT, R30, R5, 0x2, 0x1f ;  /* 0x08401f00051e7f89 */ /* 0x000f2200000e0000 */
[----:B------:R-:W-:Y:S01]  /*7c60*/  FMUL.FTZ R20, R40, UR19 ;  /* 0x0000001328147c20 */ /* 0x000fe20008410000 */
[----:B------:R-:W-:Y:S01]  /*7c70*/  FADD.FTZ R113, R28, R113 ;  /* 0x000000711c717221 */ /* 0x000fe20000010000 */
[----:B------:R-:W-:Y:S01]  /*7c80*/  FFMA.FTZ R18, R40, UR18, R17 ;  /* 0x0000001228127c23 */ /* 0x000fe20008010011 */
[----:B------:R-:W-:Y:S01]  /*7c90*/  FFMA.FTZ R17, R127, R42, R24 ;  /* 0x0000002a7f117223 */ /* 0x000fe20000010018 */
[----:B------:R-:W-:Y:S01]  /*7ca0*/  FADD.FTZ R114, R29, R114 ;  /* 0x000000721d727221 */ /* 0x000fe20000010000 */
[----:B------:R-:W-:Y:S01]  /*7cb0*/  FFMA.FTZ R20, R19, UR18, -R20 ;  /* 0x0000001213147c23 */ /* 0x000fe20008010814 */
[----:B------:R-:W-:Y:S01]  /*7cc0*/  FFMA.FTZ R23, R192, R23, R27 ;  /* 0x00000017c0177223 */ /* 0x000fe2000001001b */
[----:B------:R-:W-:Y:S01]  /*7cd0*/  FADD.FTZ R148, R17, R148 ;  /* 0x0000009411947221 */ /* 0x000fe20000010000 */
[----:B------:R-:W-:Y:S01]  /*7ce0*/  FMUL.FTZ R17, R39, UR19 ;  /* 0x0000001327117c20 */ /* 0x000fe20008410000 */
[----:B------:R-:W-:Y:S01]  /*7cf0*/  FMUL.FTZ R18, R209, R18 ;  /* 0x00000012d1127220 */ /* 0x000fe20000410000 */
[----:B------:R-:W-:Y:S01]  /*7d00*/  FFMA.FTZ R24, R128, R41, R23 ;  /* 0x0000002980187223 */ /* 0x000fe20000010017 */
[----:B0-----:R-:W-:Y:S01]  /*7d10*/  @!P2 FADD.FTZ R6, R6, R43 ;  /* 0x0000002b0606a221 */ /* 0x001fe20000010000 */
[C---:B------:R-:W-:Y:S01]  /*7d20*/  FFMA.FTZ R19, R16.reuse, UR18, -R17 ;  /* 0x0000001210137c23 */ /* 0x040fe20008010811 */
[----:B------:R-:W-:Y:S01]  /*7d30*/  FMUL.FTZ R16, R16, UR19 ;  /* 0x0000001310107c20 */ /* 0x000fe20008410000 */
[----:B------:R-:W-:Y:S01]  /*7d40*/  FFMA.FTZ R18, R193, R20, R18 ;  /* 0x00000014c1127223 */ /* 0x000fe20000010012 */
[----:B-1----:R-:W-:Y:S01]  /*7d50*/  @!P2 FADD.FTZ R7, R7, R44 ;  /* 0x0000002c0707a221 */ /* 0x002fe20000010000 */
[----:B------:R-:W-:Y:S01]  /*7d60*/  FADD.FTZ R147, R24, R147 ;  /* 0x0000009318937221 */ /* 0x000fe20000010000 */
[----:B------:R-:W-:Y:S01]  /*7d70*/  FFMA.FTZ R17, R39, UR18, R16 ;  /* 0x0000001227117c23 */ /* 0x000fe20008010010 */
[----:B------:R-:W-:Y:S01]  /*7d80*/  FFMA.FTZ R27, R129, R40, R18 ;  /* 0x00000028811b7223 */ /* 0x000fe20000010012 */
[----:B--2---:R-:W-:Y:S01]  /*7d90*/  @!P2 FADD.FTZ R4, R4, R31 ;  /* 0x0000001f0404a221 */ /* 0x004fe20000010000 */
[----:B------:R-:W-:Y:S01]  /*7da0*/  FMUL.FTZ R18, R38, UR19 ;  /* 0x0000001326127c20 */ /* 0x000fe20008410000 */
[----:B------:R-:W0:Y:S01]  /*7db0*/  SHFL.DOWN PT, R31, R6, 0x4, 0x1f ;  /* 0x08801f00061f7f89 */ /* 0x000e2200000e0000 */
[----:B------:R-:W-:Y:S01]  /*7dc0*/  FMUL.FTZ R23, R208, R17 ;  /* 0x00000011d0177220 */ /* 0x000fe20000410000 */
[----:B----4-:R-:W-:Y:S01]  /*7dd0*/  @!P2 FADD.FTZ R5, R5, R30 ;  /* 0x0000001e0505a221 */ /* 0x010fe20000010000 */
[----:B------:R-:W-:Y:S01]  /*7de0*/  ISETP.GT.AND P2, PT, R171, 0x1b, PT ;  /* 0x0000001bab00780c */ /* 0x000fe20003f44270 */
[----:B------:R-:W1:Y:S01]  /*7df0*/  SHFL.DOWN PT, R30, R7, 0x4, 0x1f ;  /* 0x08801f00071e7f89 */ /* 0x000e6200000e0000 */
[C---:B------:R-:W-:Y:S01]  /*7e00*/  FMUL.FTZ R17, R15.reuse, UR19 ;  /* 0x000000130f117c20 */ /* 0x040fe20008410000 */
[----:B------:R-:W-:Y:S01]  /*7e10*/  FFMA.FTZ R19, R194, R19, R23 ;  /* 0x00000013c2137223 */ /* 0x000fe20000010017 */
[----:B------:R-:W-:Y:S01]  /*7e20*/  FFMA.FTZ R18, R15, UR18, -R18 ;  /* 0x000000120f127c23 */ /* 0x000fe20008010812 */
[----:B------:R-:W2:Y:S01]  /*7e30*/  SHFL.DOWN PT, R29, R4, 0x4, 0x1f ;  /* 0x08801f00041d7f89 */ /* 0x000ea200000e0000 */
[----:B------:R-:W-:Y:S01]  /*7e40*/  FFMA.FTZ R16, R38, UR18, R17 ;  /* 0x0000001226107c23 */ /* 0x000fe20008010011 */
[----:B------:R-:W-:Y:S01]  /*7e50*/  FMUL.FTZ R15, R37, UR19 ;  /* 0x00000013250f7c20 */ /* 0x000fe20008410000 */
[----:B------:R-:W-:Y:S01]  /*7e60*/  FFMA.FTZ R24, R130, R39, R19 ;  /* 0x0000002782187223 */ /* 0x000fe20000010013 */
[----:B------:R-:W4:Y:S01]  /*7e70*/  SHFL.DOWN PT, R28, R5, 0x4, 0x1f ;  /* 0x08801f00051c7f89 */ /* 0x000f2200000e0000 */
[----:B------:R-:W-:Y:S01]  /*7e80*/  FMUL.FTZ R20, R211, R16 ;  /* 0x00000010d3147220 */ /* 0x000fe20000410000 */
[C---:B------:R-:W-:Y:S01]  /*7e90*/  FMUL.FTZ R16, R12.reuse, UR19 ;  /* 0x000000130c107c20 */ /* 0x040fe20008410000 */
[----:B------:R-:W-:Y:S01]  /*7ea0*/  FFMA.FTZ R17, R12, UR18, -R15 ;  /* 0x000000120c117c23 */ /* 0x000fe2000801080f */
[----:B------:R-:W-:Y:S01]  /*7eb0*/  FADD.FTZ R146, R27, R146 ;  /* 0x000000921b927221 */ /* 0x000fe20000010000 */
[----:B------:R-:W-:Y:S01]  /*7ec0*/  FADD.FTZ R145, R24, R145 ;  /* 0x0000009118917221 */ /* 0x000fe20000010000 */
[----:B------:R-:W-:Y:S01]  /*7ed0*/  FFMA.FTZ R15, R37, UR18, R16 ;  /* 0x00000012250f7c23 */ /* 0x000fe20008010010 */
[----:B------:R-:W-:Y:S01]  /*7ee0*/  FFMA.FTZ R18, R195, R18, R20 ;  /* 0x00000012c3127223 */ /* 0x000fe20000010014 */
[----:B------:R-:W-:Y:S01]  /*7ef0*/  FADD.FTZ R116, R25, R116 ;  /* 0x0000007419747221 */ /* 0x000fe20000010000 */
[----:B------:R-:W-:Y:S01]  /*7f00*/  FMUL.FTZ R16, R36, UR19 ;  /* 0x0000001324107c20 */ /* 0x000fe20008410000 */
[----:B------:R-:W-:Y:S01]  /*7f10*/  FMUL.FTZ R19, R210, R15 ;  /* 0x0000000fd2137220 */ /* 0x000fe20000410000 */
[----:B------:R-:W-:Y:S01]  /*7f20*/  FMUL.FTZ R15, R11, UR19 ;  /* 0x000000130b0f7c20 */ /* 0x000fe20008410000 */
[----:B0-----:R-:W-:Y:S01]  /*7f30*/  @!P2 FADD.FTZ R6, R6, R31 ;  /* 0x0000001f0606a221 */ /* 0x001fe20000010000 */
[----:B------:R-:W-:Y:S01]  /*7f40*/  FFMA.FTZ R23, R131, R38, R18 ;  /* 0x0000002683177223 */ /* 0x000fe20000010012 */
[----:B------:R-:W-:Y:S01]  /*7f50*/  FFMA.FTZ R16, R11, UR18, -R16 ;  /* 0x000000120b107c23 */ /* 0x000fe20008010810 */
[----:B------:R-:W-:Y:S01]  /*7f60*/  FFMA.FTZ R12, R36, UR18, R15 ;  /* 0x00000012240c7c23 */ /* 0x000fe2000801000f */
[----:B-1----:R-:W-:Y:S01]  /*7f70*/  @!P2 FADD.FTZ R7, R7, R30 ;  /* 0x0000001e0707a221 */ /* 0x002fe20000010000 */
[----:B------:R-:W0:Y:S01]  /*7f80*/  SHFL.DOWN PT, R27, R6, 0x8, 0x1f ;  /* 0x09001f00061b7f89 */ /* 0x000e2200000e0000 */
[----:B------:R-:W-:Y:S01]  /*7f90*/  FMUL.FTZ R15, R35, UR19 ;  /* 0x00000013230f7c20 */ /* 0x000fe20008410000 */
[----:B------:R-:W-:Y:S01]  /*7fa0*/  FMUL.FTZ R18, R213, R12 ;  /* 0x0000000cd5127220 */ /* 0x000fe20000410000 */
[----:B--2---:R-:W-:Y:S01]  /*7fb0*/  @!P2 FADD.FTZ R4, R4, R29 ;  /* 0x0000001d0404a221 */ /* 0x004fe20000010000 */
[----:B------:R-:W1:Y:S01]  /*7fc0*/  SHFL.DOWN PT, R24, R7, 0x8, 0x1f ;  /* 0x09001f0007187f89 */ /* 0x000e6200000e0000 */
[----:B------:R-:W-:Y:S01]  /*7fd0*/  FMUL.FTZ R12, R8, UR19 ;  /* 0x00000013080c7c20 */ /* 0x000fe20008410000 */
[----:B------:R-:W-:Y:S01]  /*7fe0*/  FFMA.FTZ R17, R196, R17, R19 ;  /* 0x00000011c4117223 */ /* 0x000fe20000010013 */
[----:B----4-:R-:W-:Y:S01]  /*7ff0*/  @!P2 FADD.FTZ R5, R5, R28 ;  /* 0x0000001c0505a221 */ /* 0x010fe20000010000 */
[----:B------:R-:W2:Y:S01]  /*8000*/  SHFL.DOWN PT, R25, R4, 0x8, 0x1f ;  /* 0x09001f0004197f89 */ /* 0x000ea200000e0000 */
[----:B------:R-:W-:Y:S01]  /*8010*/  ISETP.GT.AND P2, PT, R171, 0x17, PT ;  /* 0x00000017ab00780c */ /* 0x000fe20003f44270 */
[----:B------:R-:W-:Y:S01]  /*8020*/  FFMA.FTZ R11, R35, UR18, R12 ;  /* 0x00000012230b7c23 */ /* 0x000fe2000801000c */
[----:B------:R-:W-:Y:S01]  /*8030*/  FFMA.FTZ R15, R8, UR18, -R15 ;  /* 0x00000012080f7c23 */ /* 0x000fe2000801080f */
[----:B------:R-:W4:Y:S01]  /*8040*/  SHFL.DOWN PT, R20, R5, 0x8, 0x1f ;  /* 0x09001f0005147f89 */ /* 0x000f2200000e0000 */
[----:B------:R-:W-:Y:S01]  /*8050*/  FMUL.FTZ R8, R34, UR19 ;  /* 0x0000001322087c20 */ /* 0x000fe20008410000 */
[----:B------:R-:W-:Y:S01]  /*8060*/  FMUL.FTZ R11, R212, R11 ;  /* 0x0000000bd40b7220 */ /* 0x000fe20000410000 */
[----:B------:R-:W-:Y:S01]  /*8070*/  FFMA.FTZ R16, R197, R16, R18 ;  /* 0x00000010c5107223 */ /* 0x000fe20000010012 */
[----:B------:R-:W-:Y:S01]  /*8080*/  FFMA.FTZ R12, R132, R37, R17 ;  /* 0x00000025840c7223 */ /* 0x000fe20000010011 */
[----:B------:R-:W-:Y:S01]  /*8090*/  FFMA.FTZ R18, R9, UR18, -R8 ;  /* 0x0000001209127c23 */ /* 0x000fe20008010808 */
[----:B------:R-:W-:Y:S01]  /*80a0*/  FFMA.FTZ R15, R198, R15, R11 ;  /* 0x0000000fc60f7223 */ /* 0x000fe2000001000b */
[----:B------:R-:W-:Y:S01]  /*80b0*/  FMUL.FTZ R11, R33, UR19 ;  /* 0x00000013210b7c20 */ /* 0x000fe20008410000 */
[----:B------:R-:W-:Y:S01]  /*80c0*/  FMUL.FTZ R8, R32, UR19 ;  /* 0x0000001320087c20 */ /* 0x000fe20008410000 */
[----:B------:R-:W-:Y:S01]  /*80d0*/  FADD.FTZ R143, R12, R143 ;  /* 0x0000008f0c8f7221 */ /* 0x000fe20000010000 */
[C---:B------:R-:W-:Y:S01]  /*80e0*/  FMUL.FTZ R12, R10.reuse, UR19 ;  /* 0x000000130a0c7c20 */ /* 0x040fe20008410000 */
[----:B------:R-:W-:Y:S01]  /*80f0*/  FFMA.FTZ R11, R10, UR18, -R11 ;  /* 0x000000120a0b7c23 */ /* 0x000fe2000801080b */
[----:B0-----:R-:W-:Y:S01]  /*8100*/  @!P2 FADD.FTZ R6, R6, R27 ;  /* 0x0000001b0606a221 */ /* 0x001fe20000010000 */
[----:B------:R-:W-:Y:S01]  /*8110*/  FFMA.FTZ R10, R13, UR18, -R8 ;  /* 0x000000120d0a7c23 */ /* 0x000fe20008010808 */
[----:B------:R-:W-:Y:S01]  /*8120*/  FFMA.FTZ R17, R133, R36, R16 ;  /* 0x0000002485117223 */ /* 0x000fe20000010010 */
[----:B------:R-:W-:Y:S01]  /*8130*/  FMUL.FTZ R13, R13, UR19 ;  /* 0x000000130d0d7c20 */ /* 0x000fe20008410000 */
[----:B-1----:R-:W-:Y:S01]  /*8140*/  @!P2 FADD.FTZ R7, R7, R24 ;  /* 0x000000180707a221 */ /* 0x002fe20000010000 */
[----:B------:R-:W-:Y:S01]  /*8150*/  FMUL.FTZ R9, R9, UR19 ;  /* 0x0000001309097c20 */ /* 0x000fe20008410000 */
[----:B------:R-:W-:Y:S01]  /*8160*/  FADD.FTZ R117, R22, R117 ;  /* 0x0000007516757221 */ /* 0x000fe20000010000 */
[----:B------:R-:W-:Y:S01]  /*8170*/  FADD.FTZ R142, R17, R142 ;  /* 0x0000008e118e7221 */ /* 0x000fe20000010000 */
[----:B--2---:R-:W-:Y:S01]  /*8180*/  @!P2 FADD.FTZ R4, R4, R25 ;  /* 0x000000190404a221 */ /* 0x004fe20000010000 */
[----:B------:R-:W-:Y:S01]  /*8190*/  FFMA.FTZ R8, R32, UR18, R13 ;  /* 0x0000001220087c23 */ /* 0x000fe2000801000d */
[----:B------:R0:W1:Y:S01]  /*81a0*/  SHFL.DOWN PT, R17, R6, 0x10, 0x1f ;  /* 0x0a001f0006117f89 */ /* 0x00006200000e0000 */
[----:B------:R-:W-:Y:S01]  /*81b0*/  FFMA.FTZ R16, R34, UR18, R9 ;  /* 0x0000001222107c23 */ /* 0x000fe20008010009 */
[----:B----4-:R-:W-:Y:S01]  /*81c0*/  @!P2 FADD.FTZ R5, R5, R20 ;  /* 0x000000140505a221 */ /* 0x010fe20000010000 */
[----:B------:R-:W-:Y:S01]  /*81d0*/  ISETP.GT.AND P2, PT, R171, 0xf, PT ;  /* 0x0000000fab00780c */ /* 0x000fe20003f44270 */
[----:B------:R0:W2:Y:S01]  /*81e0*/  SHFL.DOWN PT, R22, R7, 0x10, 0x1f ;  /* 0x0a001f0007167f89 */ /* 0x0000a200000e0000 */
[----:B------:R-:W-:Y:S01]  /*81f0*/  FADD.FTZ R109, R50, R109 ;  /* 0x0000006d326d7221 */ /* 0x000fe20000010000 */
[----:B------:R-:W-:Y:S01]  /*8200*/  FADD.FTZ R110, R55, R110 ;  /* 0x0000006e376e7221 */ /* 0x000fe20000010000 */
[----:B------:R-:W-:Y:S01]  /*8210*/  FADD.FTZ R111, R52, R111 ;  /* 0x0000006f346f7221 */ /* 0x000fe20000010000 */
[----:B------:R0:W4:Y:S01]  /*8220*/  SHFL.DOWN PT, R13, R4, 0x10, 0x1f ;  /* 0x0a001f00040d7f89 */ /* 0x00012200000e0000 */
[----:B------:R-:W-:Y:S01]  /*8230*/  FADD.FTZ R112, R47, R112 ;  /* 0x000000702f707221 */ /* 0x000fe20000010000 */
[----:B------:R-:W-:Y:S01]  /*8240*/  FADD.FTZ R115, R26, R115 ;  /* 0x000000731a737221 */ /* 0x000fe20000010000 */
[----:B------:R-:W-:Y:S01]  /*8250*/  FADD.FTZ R144, R23, R144 ;  /* 0x0000009017907221 */ /* 0x000fe20000010000 */
[----:B------:R0:W0:Y:S01]  /*8260*/  SHFL.DOWN PT, R20, R5, 0x10, 0x1f ;  /* 0x0a001f0005147f89 */ /* 0x00002200000e0000 */
[----:B------:R-:W-:Y:S01]  /*8270*/  FADD.FTZ R118, R21, R118 ;  /* 0x0000007615767221 */ /* 0x000fe20000010000 */
[----:B------:R-:W-:-:S02]  /*8280*/  FFMA.FTZ R9, R33, UR18, R12 ;  /* 0x0000001221097c23 */ /* 0x000fc4000801000c */
[----:B------:R-:W-:Y:S05]  /*8290*/  @P2 BRA `(.L_x_32) ;  /* 0x0000000000202947 */ /* 0x000fea0003800000 */
[----:B------:R-:W-:Y:S01]  /*82a0*/  ISETP.NE.AND P2, PT, R171, RZ, PT ;  /* 0x000000ffab00720c */ /* 0x000fe20003f45270 */
[----:B0---4-:R-:W-:Y:S01]  /*82b0*/  FADD.FTZ R4, R4, R13 ;  /* 0x0000000d04047221 */ /* 0x011fe20000010000 */
[----:B------:R-:W-:Y:S01]  /*82c0*/  FADD.FTZ R5, R5, R20 ;  /* 0x0000001405057221 */ /* 0x000fe20000010000 */
[----:B-1----:R-:W-:Y:S01]  /*82d0*/  FADD.FTZ R6, R6, R17 ;  /* 0x0000001106067221 */ /* 0x002fe20000010000 */
[----:B--2---:R-:W-:-:S09]  /*82e0*/  FADD.FTZ R7, R7, R22 ;  /* 0x0000001607077221 */ /* 0x004fd20000010000 */
[----:B------:R-:W-:-:S04]  /*82f0*/  @!P2 SHF.R.U32.HI R12, RZ, 0x1, R172 ;  /* 0x00000001ff0ca819 */ /* 0x000fc800000116ac */
[----:B------:R-:W-:-:S05]  /*8300*/  @!P2 LOP3.LUT R12, R12, 0x1f0, RZ, 0xc0, !PT ;  /* 0x000001f00c0ca812 */ /* 0x000fca00078ec0ff */
[----:B------:R0:W-:Y:S02]  /*8310*/  @!P2 STS.128 [R12+UR16+0x10a0], R4 ;  /* 0x0010a0040c00a988 */ /* 0x0001e40008000c10 */
.L_x_32:
[----:B------:R-:W-:Y:S05]  /*8320*/  BSYNC.RECONVERGENT B0 ;  /* 0x0000000000007941 */ /* 0x000fea0003800200 */
.L_x_31:
[----:B------:R-:W-:Y:S01]  /*8330*/  FMUL.FTZ R16, R215, R16 ;  /* 0x00000010d7107220 */ /* 0x000fe20000410000 */
[----:B------:R-:W-:Y:S01]  /*8340*/  FMUL.FTZ R9, R214, R9 ;  /* 0x00000009d6097220 */ /* 0x000fe20000410000 */
[----:B------:R-:W-:Y:S01]  /*8350*/  FMUL.FTZ R8, R217, R8 ;  /* 0x00000008d9087220 */ /* 0x000fe20000410000 */
[----:B------:R-:W-:Y:S01]  /*8360*/  FADD.FTZ R120, R3, R120 ;  /* 0x0000007803787221 */ /* 0x000fe20000010000 */
[----:B------:R-:W-:Y:S01]  /*8370*/  FFMA.FTZ R16, R199, R18, R16 ;  /* 0x00000012c7107223 */ /* 0x000fe20000010010 */
[----:B------:R-:W-:Y:S01]  /*8380*/  FFMA.FTZ R9, R200, R11, R9 ;  /* 0x0000000bc8097223 */ /* 0x000fe20000010009 */
[----:B------:R-:W-:Y:S01]  /*8390*/  FFMA.FTZ R8, R201, R10, R8 ;  /* 0x0000000ac9087223 */ /* 0x000fe20000010008 */
[----:B0-----:R-:W-:Y:S01]  /*83a0*/  FFMA.FTZ R12, R134, R35, R15 ;  /* 0x00000023860c7223 */ /* 0x001fe2000001000f */
[----:B------:R-:W-:Y:S01]  /*83b0*/  FFMA.FTZ R11, R135, R34, R16 ;  /* 0x00000022870b7223 */ /* 0x000fe20000010010 */
[----:B------:R-:W-:Y:S01]  /*83c0*/  FFMA.FTZ R10, R136, R33, R9 ;  /* 0x00000021880a7223 */ /* 0x000fe20000010009 */
[----:B------:R-:W-:Y:S01]  /*83d0*/  FFMA.FTZ R3, R137, R32, R8 ;  /* 0x0000002089037223 */ /* 0x000fe20000010008 */
[----:B------:R-:W-:Y:S01]  /*83e0*/  BAR.SYNC.DEFER_BLOCKING 0x0 ;  /* 0x0000000000007b1d */ /* 0x000fe20000010000 */
[----:B------:R-:W-:Y:S01]  /*83f0*/  FADD.FTZ R119, R14, R119 ;  /* 0x000000770e777221 */ /* 0x000fe20000010000 */
[----:B------:R-:W-:Y:S01]  /*8400*/  FADD.FTZ R141, R12, R141 ;  /* 0x0000008d0c8d7221 */ /* 0x000fe20000010000 */
[----:B------:R-:W-:Y:S01]  /*8410*/  FADD.FTZ R140, R11, R140 ;  /* 0x0000008c0b8c7221 */ /* 0x000fe20000010000 */
[----:B------:R-:W-:Y:S01]  /*8420*/  FADD.FTZ R121, R2, R121 ;  /* 0x0000007902797221 */ /* 0x000fe20000010000 */
[----:B------:R-:W-:Y:S01]  /*8430*/  FADD.FTZ R139, R10, R139 ;  /* 0x0000008b0a8b7221 */ /* 0x000fe20000010000 */
[----:B------:R-:W-:Y:S01]  /*8440*/  BSSY.RECONVERGENT B0, `(.L_x_33) ;  /* 0x000001d000007945 */ /* 0x000fe20003800200 */
[----:B------:R-:W-:-:S03]  /*8450*/  FADD.FTZ R138, R3, R138 ;  /* 0x0000008a038a7221 */ /* 0x000fc60000010000 */
[----:B------:R-:W-:Y:S05]  /*8460*/  @P0 BRA `(.L_x_34) ;  /* 0x0000000000680947 */ /* 0x000fea0003800000 */
[----:B------:R-:W-:Y:S01]  /*8470*/  UISETP.NE.AND UP0, UPT, UR15, UR49, UPT ;  /* 0x000000310f00728c */ /* 0x000fe2000bf05270 */
[----:B------:R-:W0:Y:S01]  /*8480*/  LDS.128 R8, [UR16+0x10b0] ;  /* 0x0010b010ff087984 */ /* 0x000e220008000c00 */
[----:B------:R-:W-:-:S03]  /*8490*/  ULEA UR17, UR8, UR16, 0x3 ;  /* 0x0000001008117291 */ /* 0x000fc6000f8e18ff */
[----:B----4-:R-:W4:Y:S01]  /*84a0*/  LDS.128 R12, [UR16+0x10c0] ;  /* 0x0010c010ff0c7984 */ /* 0x010f220008000c00 */
[----:B------:R-:W-:-:S03]  /*84b0*/  PLOP3.LUT P0, PT, PT, PT, UP0, 0x80, 0x8 ;  /* 0x000000000008781c */ /* 0x000fc60003f0f008 */
[----:B-1----:R-:W1:Y:S10]  /*84c0*/  LDS.128 R16, [UR16+0x10d0] ;  /* 0x0010d010ff107984 */ /* 0x002e740008000c00 */
[----:B--2---:R-:W2:Y:S04]  /*84d0*/  @P0 LDS.64 R22, [UR17+0x5110] ;  /* 0x00511011ff160984 */ /* 0x004ea80008000a00 */
[----:B------:R-:W5:Y:S01]  /*84e0*/  @P0 LDS.64 R24, [UR17+0x4910] ;  /* 0x00491011ff180984 */ /* 0x000f620008000a00 */
[----:B0-----:R-:W-:Y:S01]  /*84f0*/  FADD.FTZ R21, R10, R6 ;  /* 0x000000060a157221 */ /* 0x001fe20000010000 */
[----:B------:R-:W-:Y:S01]  /*8500*/  FADD.FTZ R6, R11, R7 ;  /* 0x000000070b067221 */ /* 0x000fe20000010000 */
[----:B------:R-:W-:Y:S01]  /*8510*/  FADD.FTZ R3, R8, R4 ;  /* 0x0000000408037221 */ /* 0x000fe20000010000 */
[----:B------:R-:W-:Y:S01]  /*8520*/  FADD.FTZ R2, R9, R5 ;  /* 0x0000000509027221 */ /* 0x000fe20000010000 */
[----:B----4-:R-:W-:Y:S01]  /*8530*/  FADD.FTZ R21, R21, R14 ;  /* 0x0000000e15157221 */ /* 0x010fe20000010000 */
[----:B------:R-:W-:Y:S01]  /*8540*/  FADD.FTZ R6, R6, R15 ;  /* 0x0000000f06067221 */ /* 0x000fe20000010000 */
[----:B------:R-:W-:Y:S01]  /*8550*/  FADD.FTZ R3, R3, R12 ;  /* 0x0000000c03037221 */ /* 0x000fe20000010000 */
[----:B------:R-:W-:Y:S01]  /*8560*/  FADD.FTZ R2, R2, R13 ;  /* 0x0000000d02027221 */ /* 0x000fe20000010000 */
[----:B-1----:R-:W-:Y:S01]  /*8570*/  FADD.FTZ R18, R21, R18 ;  /* 0x0000001215127221 */ /* 0x002fe20000010000 */
[----:B------:R-:W-:Y:S01]  /*8580*/  FADD.FTZ R19, R6, R19 ;  /* 0x0000001306137221 */ /* 0x000fe20000010000 */
[----:B------:R-:W-:Y:S01]  /*8590*/  FADD.FTZ R16, R3, R16 ;  /* 0x0000001003107221 */ /* 0x000fe20000010000 */
[----:B------:R-:W-:Y:S01]  /*85a0*/  FADD.FTZ R17, R2, R17 ;  /* 0x0000001102117221 */ /* 0x000fe20000010000 */
[----:B--2---:R-:W-:Y:S01]  /*85b0*/  @P0 FADD.FTZ R18, R18, R22 ;  /* 0x0000001612120221 */ /* 0x004fe20000010000 */
[----:B------:R-:W-:Y:S01]  /*85c0*/  @P0 FADD.FTZ R19, R19, R23 ;  /* 0x0000001713130221 */ /* 0x000fe20000010000 */
[----:B-----5:R-:W-:Y:S01]  /*85d0*/  @P0 FADD.FTZ R16, R16, R24 ;  /* 0x0000001810100221 */ /* 0x020fe20000010000 */
[----:B------:R-:W-:-:S03]  /*85e0*/  @P0 FADD.FTZ R17, R17, R25 ;  /* 0x0000001911110221 */ /* 0x000fc60000010000 */
[----:B------:R0:W-:Y:S04]  /*85f0*/  STS.64 [UR17+0x5110], R18 ;  /* 0x00511012ff007988 */ /* 0x0001e80008000a11 */
[----:B------:R0:W-:Y:S02]  /*8600*/  STS.64 [UR17+0x4910], R16 ;  /* 0x00491010ff007988 */ /* 0x0001e40008000a11 */
.L_x_34:
[----:B------:R-:W-:Y:S05]  /*8610*/  BSYNC.RECONVERGENT B0 ;  /* 0x0000000000007941 */ /* 0x000fea0003800200 */
.L_x_33:
[----:B------:R-:W-:-:S04]  /*8620*/  UIADD3 UR8, UPT, UPT, UR8, 0x1, URZ ;  /* 0x0000000108087890 */ /* 0x000fc8000fffe0ff */
[----:B------:R-:W-:-:S09]  /*8630*/  UISETP.GE.AND UP0, UPT, UR8, UR48, UPT ;  /* 0x000000300800728c */ /* 0x000fd2000bf06270 */
[----:B------:R-:W-:Y:S05]  /*8640*/  BRA.U !UP0, `(.L_x_35) ;  /* 0xffffff9d08947547 */ /* 0x000fea000b83ffff */
.L_x_1:
[----:B------:R-:W-:Y:S01]  /*8650*/  BAR.SYNC.DEFER_BLOCKING 0x0 ;  /* 0x0000000000007b1d */ /* 0x000fe20000010000 */
[----:B------:R-:W-:Y:S01]  /*8660*/  F2FP.F16.F32.PACK_AB R120, R120, R121 ;  /* 0x000000797878723e */ /* 0x000fe200000000ff */
[----:B------:R-:W-:Y:S01]  /*8670*/  ULEA UR20, UR15, 0xfffff800, 0xb ;  /* 0xfffff8000f147891 */ /* 0x000fe2000f8e58ff */
[----:B------:R-:W-:Y:S01]  /*8680*/  F2FP.F16.F32.PACK_AB R118, R118, R119 ;  /* 0x000000777676723e */ /* 0x000fe200000000ff */
[----:B------:R-:W-:Y:S01]  /*8690*/  UIADD3 UR14, UP0, UPT, UR14, -0x1000, URZ ;  /* 0xfffff0000e0e7890 */ /* 0x000fe2000ff1e0ff */
[----:B------:R-:W-:Y:S01]  /*86a0*/  PRMT R77, R120, 0x7632, R77 ;  /* 0x00007632784d7816 */ /* 0x000fe2000000004d */
[----:B------:R-:W5:Y:S01]  /*86b0*/  LDCU UR8, c[0x0][0x388] ;  /* 0x00007100ff0877ac */ /* 0x000f620008000800 */
[----:B------:R-:W-:Y:S01]  /*86c0*/  F2FP.F16.F32.PACK_AB R116, R116, R117 ;  /* 0x000000757474723e */ /* 0x000fe200000000ff */
[----:B------:R-:W0:Y:S01]  /*86d0*/  S2UR UR26, SR_CTAID.X ;  /* 0x00000000001a79c3 */ /* 0x000e220000002500 */
[----:B------:R-:W-:Y:S01]  /*86e0*/  F2FP.F16.F32.PACK_AB R114, R114, R115 ;  /* 0x000000737272723e */ /* 0x000fe200000000ff */
[----:B------:R-:W0:Y:S01]  /*86f0*/  LDCU.64 UR22, c[0x0][0x4f8] ;  /* 0x00009f00ff1677ac */ /* 0x000e220008000a00 */
[----:B------:R-:W-:-:S02]  /*8700*/  PRMT R0, R118, 0x7632, R0 ;  /* 0x0000763276007816 */ /* 0x000fc40000000000 */
[----:B------:R-:W-:Y:S01]  /*8710*/  PRMT R2, R116, 0x7632, R2 ;  /* 0x0000763274027816 */ /* 0x000fe20000000002 */
[----:B------:R-:W1:Y:S01]  /*8720*/  LDCU.64 UR24, c[0x0][0x500] ;  /* 0x0000a000ff1877ac */ /* 0x000e620008000a00 */
[----:B------:R-:W-:Y:S02]  /*8730*/  ISETP.NE.AND P0, PT, R172, RZ, PT ;  /* 0x000000ffac00720c */ /* 0x000fe40003f05270 */
[----:B------:R-:W-:Y:S01]  /*8740*/  F2FP.F16.F32.PACK_AB R112, R112, R113 ;  /* 0x000000717070723e */ /* 0x000fe200000000ff */
[----:B------:R-:W-:Y:S01]  /*8750*/  USHF.R.S32.HI UR21, URZ, 0x1f, UR20 ;  /* 0x0000001fff157899 */ /* 0x000fe20008011414 */
[----:B------:R-:W-:Y:S01]  /*8760*/  F2FP.F16.F32.PACK_AB R110, R110, R111 ;  /* 0x0000006f6e6e723e */ /* 0x000fe200000000ff */
[----:B------:R-:W-:Y:S01]  /*8770*/  UIADD3.X UR13, UPT, UPT, UR13, -0x1, URZ, UP0, !UPT ;  /* 0xffffffff0d0d7890 */ /* 0x000fe200087fe4ff */
[----:B------:R-:W-:Y:S01]  /*8780*/  F2FP.F16.F32.PACK_AB R108, R108, R109 ;  /* 0x0000006d6c6c723e */ /* 0x000fe200000000ff */
[----:B------:R-:W-:Y:S01]  /*8790*/  UISETP.GT.AND UP0, UPT, UR15, 0x1, UPT ;  /* 0x000000010f00788c */ /* 0x000fe2000bf04270 */
[----:B------:R-:W-:Y:S01]  /*87a0*/  F2FP.F16.F32.PACK_AB R106, R106, R107 ;  /* 0x0000006b6a6a723e */ /* 0x000fe200000000ff */
[----:B------:R2:W-:Y:S01]  /*87b0*/  STS.U16 [R154+0x2], R77 ;  /* 0x0000024d9a007388 */ /* 0x0005e20000000400 */
[----:B-----5:R-:W-:Y:S01]  /*87c0*/  UIADD3 UR8, UPT, UPT, -UR20, UR8, URZ ;  /* 0x0000000814087290 */ /* 0x020fe2000fffe1ff */
[----:B------:R-:W-:Y:S01]  /*87d0*/  PRMT R3, R112, 0x7632, R3 ;  /* 0x0000763270037816 */ /* 0x000fe20000000003 */
[----:B------:R-:W-:Y:S01]  /*87e0*/  UIADD3 UR12, UP1, UPT, UR12, -0x1000, URZ ;  /* 0xfffff0000c0c7890 */ /* 0x000fe2000ff3e0ff */
[----:B------:R5:W-:Y:S01]  /*87f0*/  STS.U16 [R154+0x6], R0 ;  /* 0x000006009a007388 */ /* 0x000be20000000400 */
[----:B------:R-:W-:Y:S01]  /*8800*/  SHF.L.U32 R9, R172, 0x4, RZ ;  /* 0x00000004ac097819 */ /* 0x000fe200000006ff */
[----:B------:R-:W-:Y:S01]  /*8810*/  UIADD3 UR10, UP2, UPT, UR10, -0x1000, URZ ;  /* 0xfffff0000a0a7890 */ /* 0x000fe2000ff5e0ff */
[----:B------:R-:W-:Y:S01]  /*8820*/  MOV R10, UR8 ;  /* 0x00000008000a7c02 */ /* 0x000fe20008000f00 */
[----:B------:R3:W-:Y:S01]  /*8830*/  STS.U16 [R154+0xa], R2 ;  /* 0x00000a029a007388 */ /* 0x0007e20000000400 */
[----:B0-----:R-:W-:Y:S01]  /*8840*/  UIMAD.WIDE.U32 UR18, UR26, UR22, UR20 ;  /* 0x000000161a1272a5 */ /* 0x001fe2000f8e0014 */
[----:B--2---:R-:W-:Y:S01]  /*8850*/  PRMT R77, R114, 0x7632, R77 ;  /* 0x00007632724d7816 */ /* 0x004fe2000000004d */
[----:B------:R-:W-:Y:S01]  /*8860*/  UIADD3.X UR11, UPT, UPT, UR11, -0x1, URZ, UP1, !UPT ;  /* 0xffffffff0b0b7890 */ /* 0x000fe20008ffe4ff */
[----:B------:R-:W-:Y:S01]  /*8870*/  STS.U16 [R154], R120 ;  /* 0x000000789a007388 */ /* 0x000fe20000000400 */
[----:B------:R-:W1:Y:S01]  /*8880*/  S2UR UR8, SR_CTAID.Y ;  /* 0x00000000000879c3 */ /* 0x000e620000002600 */
[----:B-----5:R-:W-:Y:S01]  /*8890*/  PRMT R0, R110, 0x7632, R0 ;  /* 0x000076326e007816 */ /* 0x020fe20000000000 */
[----:B------:R-:W-:Y:S01]  /*88a0*/  UIMAD UR19, UR26, UR23, UR19 ;  /* 0x000000171a1372a4 */ /* 0x000fe2000f8e0213 */
[----:B------:R0:W-:Y:S01]  /*88b0*/  STS.U16 [R154+0xe], R77 ;  /* 0x00000e4d9a007388 */ /* 0x0001e20000000400 */
[----:B------:R-:W2:Y:S01]  /*88c0*/  LDCU.64 UR22, c[0x0][0x550] ;  /* 0x0000aa00ff1677ac */ /* 0x000ea20008000a00 */
[----:B---3--:R-:W-:-:S02]  /*88d0*/  PRMT R2, R108, 0x7632, R2 ;  /* 0x000076326c027816 */ /* 0x008fc40000000002 */
[----:B------:R-:W-:Y:S01]  /*88e0*/  STS.U16 [R154+0x4], R118 ;  /* 0x000004769a007388 */ /* 0x000fe20000000400 */
[----:B------:R-:W-:Y:S01]  /*88f0*/  LOP3.LUT R9, R9, 0x3e00, RZ, 0xc0, !PT ;  /* 0x00003e0009097812 */ /* 0x000fe200078ec0ff */
[----:B------:R-:W-:Y:S02]  /*8900*/  UIADD3.X UR9, UPT, UPT, UR9, -0x1, URZ, UP2, !UPT ;  /* 0xffffffff09097890 */ /* 0x000fe400097fe4ff */
[----:B------:R-:W-:Y:S01]  /*8910*/  STS.U16 [R154+0x8], R116 ;  /* 0x000008749a007388 */ /* 0x000fe20000000400 */
[----:B0-----:R-:W-:-:S03]  /*8920*/  PRMT R77, R106, 0x7632, R77 ;  /* 0x000076326a4d7816 */ /* 0x001fc6000000004d */
[----:B------:R-:W-:Y:S04]  /*8930*/  STS.U16 [R154+0xc], R114 ;  /* 0x00000c729a007388 */ /* 0x000fe80000000400 */
[----:B------:R-:W-:Y:S04]  /*8940*/  STS.U16 [R154+0x10], R112 ;  /* 0x000010709a007388 */ /* 0x000fe80000000400 */
[----:B------:R-:W-:Y:S01]  /*8950*/  STS.U16 [R154+0x12], R3 ;  /* 0x000012039a007388 */ /* 0x000fe20000000400 */
[----:B-1----:R-:W-:Y:S02]  /*8960*/  UIMAD UR17, UR8, UR25, URZ ;  /* 0x00000019081172a4 */ /* 0x002fe4000f8e02ff */
[----:B------:R-:W-:Y:S01]  /*8970*/  UIMAD.WIDE.U32 UR18, UR8, UR24, UR18 ;  /* 0x00000018081272a5 */ /* 0x000fe2000f8e0012 */
[----:B------:R-:W-:Y:S03]  /*8980*/  STS.U16 [R154+0x14], R110 ;  /* 0x0000146e9a007388 */ /* 0x000fe60000000400 */
[----:B------:R-:W-:Y:S01]  /*8990*/  MOV R6, UR17 ;  /* 0x0000001100067c02 */ /* 0x000fe20008000f00 */
[----:B------:R0:W-:Y:S04]  /*89a0*/  STS.U16 [R154+0x16], R0 ;  /* 0x000016009a007388 */ /* 0x0001e80000000400 */
[----:B------:R-:W-:Y:S04]  /*89b0*/  STS.U16 [R154+0x18], R108 ;  /* 0x0000186c9a007388 */ /* 0x000fe80000000400 */
[----:B------:R2:W-:Y:S01]  /*89c0*/  STS.U16 [R154+0x1a], R2 ;  /* 0x00001a029a007388 */ /* 0x0005e20000000400 */
[----:B0-----:R-:W-:-:S03]  /*89d0*/  LOP3.LUT R0, R172, 0x1f, RZ, 0xc0, !PT ;  /* 0x0000001fac007812 */ /* 0x001fc600078ec0ff */
[----:B------:R-:W-:Y:S01]  /*89e0*/  STS.U16 [R154+0x1c], R106 ;  /* 0x00001c6a9a007388 */ /* 0x000fe20000000400 */
[----:B------:R-:W-:-:S03]  /*89f0*/  LOP3.LUT R5, R9, R0, RZ, 0xfc, !PT ;  /* 0x0000000009057212 */ /* 0x000fc600078efcff */
[----:B------:R-:W-:Y:S01]  /*8a00*/  STS.U16 [R154+0x1e], R77 ;  /* 0x00001e4d9a007388 */ /* 0x000fe20000000400 */
[----:B------:R-:W-:-:S03]  /*8a10*/  NOP ;  /* 0x0000000000007918 */ /* 0x000fc60000000000 */
[----:B------:R-:W-:Y:S01]  /*8a20*/  LDS.U16 R7, [R170] ;  /* 0x00000000aa077984 */ /* 0x000fe20000000400 */
[----:B------:R-:W-:Y:S02]  /*8a30*/  IADD3 R3, P1, PT, R5, UR18, RZ ;  /* 0x0000001205037c10 */ /* 0x000fe4000ff3e0ff */
[----:B------:R-:W-:Y:S01]  /*8a40*/  IADD3 R8, PT, PT, R9, R0, RZ ;  /* 0x0000000009087210 */ /* 0x000fe20007ffe0ff */
[----:B------:R-:W-:Y:S01]  /*8a50*/  LDS.U16 R11, [R169+0x40] ;  /* 0x00004000a90b7984 */ /* 0x000fe20000000400 */
[----:B------:R-:W-:Y:S01]  /*8a60*/  IADD3.X R6, PT, PT, R6, UR19, RZ, P1, !PT ;  /* 0x0000001306067c10 */ /* 0x000fe20008ffe4ff */
[----:B------:R-:W0:Y:S01]  /*8a70*/  LDCU.64 UR18, c[0x0][0x518] ;  /* 0x0000a300ff1277ac */ /* 0x000e220008000a00 */
[C---:B--2---:R-:W-:Y:S01]  /*8a80*/  LEA R2, P1, R3.reuse, UR22, 0x1 ;  /* 0x0000001603027c11 */ /* 0x044fe2000f8208ff */
[----:B----4-:R-:W-:Y:S01]  /*8a90*/  LDS.U16 R13, [R168+0x80] ;  /* 0x00008000a80d7984 */ /* 0x010fe20000000400 */
[C---:B------:R-:W-:Y:S02]  /*8aa0*/  IADD3 R41, PT, PT, R8.reuse, 0x20, RZ ;  /* 0x0000002008297810 */ /* 0x040fe40007ffe0ff */
[----:B------:R-:W-:Y:S01]  /*8ab0*/  LEA.HI.X R3, R3, UR23, R6, 0x1, P1 ;  /* 0x0000001703037c11 */ /* 0x000fe200088f0c06 */
[----:B------:R-:W-:Y:S01]  /*8ac0*/  LDS.U16 R15, [R167+0xc0] ;  /* 0x0000c000a70f7984 */ /* 0x000fe20000000400 */
[C---:B------:R-:W-:Y:S01]  /*8ad0*/  IADD3 R43, PT, PT, R8.reuse, 0x40, RZ ;  /* 0x00000040082b7810 */ /* 0x040fe20007ffe0ff */
[----:B------:R-:W1:Y:S01]  /*8ae0*/  LDCU.64 UR22, c[0x0][0x520] ;  /* 0x0000a400ff1677ac */ /* 0x000e620008000a00 */
[C---:B------:R-:W-:Y:S01]  /*8af0*/  IADD3 R45, PT, PT, R8.reuse, 0x60, RZ ;  /* 0x00000060082d7810 */ /* 0x040fe20007ffe0ff */
[----:B------:R-:W-:Y:S01]  /*8b00*/  LDS.U16 R17, [R166+0x100] ;  /* 0x00010000a6117984 */ /* 0x000fe20000000400 */
[----:B------:R-:W-:-:S02]  /*8b10*/  IADD3 R47, PT, PT, R8, 0x80, RZ ;  /* 0x00000080082f7810 */ /* 0x000fc40007ffe0ff */
[C---:B------:R-:W-:Y:S01]  /*8b20*/  IADD3 R49, PT, PT, R8.reuse, 0xa0, RZ ;  /* 0x000000a008317810 */ /* 0x040fe20007ffe0ff */
[----:B------:R-:W-:Y:S01]  /*8b30*/  LDS.U16 R19, [R165+0x140] ;  /* 0x00014000a5137984 */ /* 0x000fe20000000400 */
[C---:B------:R-:W-:Y:S02]  /*8b40*/  IADD3 R51, PT, PT, R8.reuse, 0xc0, RZ ;  /* 0x000000c008337810 */ /* 0x040fe40007ffe0ff */
[C---:B------:R-:W-:Y:S01]  /*8b50*/  IADD3 R53, PT, PT, R8.reuse, 0xe0, RZ ;  /* 0x000000e008357810 */ /* 0x040fe20007ffe0ff */
[----:B------:R-:W-:Y:S01]  /*8b60*/  LDS.U16 R21, [R164+0x180] ;  /* 0x00018000a4157984 */ /* 0x000fe20000000400 */
[C---:B------:R-:W-:Y:S01]  /*8b70*/  IADD3 R55, PT, PT, R8.reuse, 0x100, RZ ;  /* 0x0000010008377810 */ /* 0x040fe20007ffe0ff */
[----:B0-----:R-:W-:Y:S01]  /*8b80*/  UIMAD.WIDE.U32 UR20, UR26, UR18, UR20 ;  /* 0x000000121a1472a5 */ /* 0x001fe2000f8e0014 */
[C---:B------:R-:W-:Y:S01]  /*8b90*/  IADD3 R57, PT, PT, R8.reuse, 0x120, RZ ;  /* 0x0000012008397810 */ /* 0x040fe20007ffe0ff */
[----:B------:R-:W-:Y:S01]  /*8ba0*/  LDS.U16 R23, [R163+0x1c0] ;  /* 0x0001c000a3177984 */ /* 0x000fe20000000400 */
[C---:B------:R-:W-:Y:S01]  /*8bb0*/  IADD3 R59, PT, PT, R8.reuse, 0x140, RZ ;  /* 0x00000140083b7810 */ /* 0x040fe20007ffe0ff */
[----:B------:R-:W-:Y:S01]  /*8bc0*/  UIMAD UR17, UR26, UR19, UR21 ;  /* 0x000000131a1172a4 */ /* 0x000fe2000f8e0215 */
[C---:B------:R-:W-:Y:S01]  /*8bd0*/  IADD3 R61, PT, PT, R8.reuse, 0x160, RZ ;  /* 0x00000160083d7810 */ /* 0x040fe20007ffe0ff */
[----:B------:R-:W-:Y:S01]  /*8be0*/  LDS.U16 R25, [R162+0x200] ;  /* 0x00020000a2197984 */ /* 0x000fe20000000400 */
[C---:B------:R-:W-:Y:S01]  /*8bf0*/  IADD3 R63, PT, PT, R8.reuse, 0x180, RZ ;  /* 0x00000180083f7810 */ /* 0x040fe20007ffe0ff */
[----:B------:R-:W0:Y:S01]  /*8c00*/  LDCU.64 UR18, c[0x0][0x560] ;  /* 0x0000ac00ff1277ac */ /* 0x000e220008000a00 */
[C---:B------:R-:W-:Y:S01]  /*8c10*/  IADD3 R65, PT, PT, R8.reuse, 0x1a0, RZ ;  /* 0x000001a008417810 */ /* 0x040fe20007ffe0ff */
[----:B------:R-:W-:Y:S01]  /*8c20*/  LDS.U16 R27, [R161+0x240] ;  /* 0x00024000a11b7984 */ /* 0x000fe20000000400 */
[----:B------:R-:W-:-:S02]  /*8c30*/  IADD3 R67, PT, PT, R8, 0x1c0, RZ ;  /* 0x000001c008437810 */ /* 0x000fc40007ffe0ff */
[----:B------:R-:W-:Y:S01]  /*8c40*/  IADD3 R69, PT, PT, R8, 0x1e0, RZ ;  /* 0x000001e008457810 */ /* 0x000fe20007ffe0ff */
[----:B------:R-:W-:Y:S04]  /*8c50*/  LDS.U16 R29, [R160+0x280] ;  /* 0x00028000a01d7984 */ /* 0x000fe80000000400 */
[----:B------:R-:W-:Y:S04]  /*8c60*/  LDS.U16 R31, [R159+0x2c0] ;  /* 0x0002c0009f1f7984 */ /* 0x000fe80000000400 */
[----:B------:R-:W-:Y:S04]  /*8c70*/  LDS.U16 R33, [R158+0x300] ;  /* 0x000300009e217984 */ /* 0x000fe80000000400 */
[----:B------:R-:W-:Y:S04]  /*8c80*/  LDS.U16 R35, [R157+0x340] ;  /* 0x000340009d237984 */ /* 0x000fe80000000400 */
[----:B------:R-:W-:Y:S04]  /*8c90*/  LDS.U16 R37, [R156+0x380] ;  /* 0x000380009c257984 */ /* 0x000fe80000000400 */
[----:B------:R-:W-:Y:S04]  /*8ca0*/  LDS.U16 R39, [R155+0x3c0] ;  /* 0x0003c0009b277984 */ /* 0x000fe80000000400 */
[----:B------:R-:W-:Y:S01]  /*8cb0*/  @!P0 STS [UR16+0x1080], R10 ;  /* 0x0010800aff008988 */ /* 0x000fe20008000810 */
[----:B------:R-:W-:Y:S06]  /*8cc0*/  BAR.SYNC.DEFER_BLOCKING 0x0 ;  /* 0x0000000000007b1d */ /* 0x000fec0000010000 */
[----:B------:R-:W2:Y:S02]  /*8cd0*/  LDS R4, [UR16+0x1080] ;  /* 0x00108010ff047984 */ /* 0x000ea40008000800 */
[----:B--2---:R-:W-:-:S02]  /*8ce0*/  ISETP.GE.AND P2, PT, R5, R4, PT ;  /* 0x000000040500720c */ /* 0x004fc40003f46270 */
[-C--:B------:R-:W-:Y:S02]  /*8cf0*/  ISETP.GE.AND P3, PT, R41, R4.reuse, PT ;  /* 0x000000042900720c */ /* 0x080fe40003f66270 */
[-C--:B------:R-:W-:Y:S02]  /*8d00*/  ISETP.GE.AND P1, PT, R43, R4.reuse, PT ;  /* 0x000000042b00720c */ /* 0x080fe40003f26270 */
[-C--:B------:R-:W-:Y:S02]  /*8d10*/  ISETP.GE.AND P4, PT, R49, R4.reuse, PT ;  /* 0x000000043100720c */ /* 0x080fe40003f86270 */
[-C--:B------:R-:W-:Y:S02]  /*8d20*/  ISETP.GE.AND P5, PT, R51, R4.reuse, PT ;  /* 0x000000043300720c */ /* 0x080fe40003fa6270 */
[----:B------:R-:W-:-:S03]  /*8d30*/  ISETP.GE.AND P6, PT, R53, R4, PT ;  /* 0x000000043500720c */ /* 0x000fc60003fc6270 */
[----:B------:R-:W-:Y:S01]  /*8d40*/  @!P2 STG.E.U16 desc[UR30][R2.64], R7 ;  /* 0x000000070200a986 */ /* 0x000fe2000c10151e */
[----:B------:R-:W-:-:S03]  /*8d50*/  ISETP.GE.AND P2, PT, R45, R4, PT ;  /* 0x000000042d00720c */ /* 0x000fc60003f46270 */
[----:B------:R2:W-:Y:S01]  /*8d60*/  @!P3 STG.E.U16 desc[UR30][R2.64+0x40], R11 ;  /* 0x0000400b0200b986 */ /* 0x0005e2000c10151e */
[----:B------:R-:W-:-:S03]  /*8d70*/  ISETP.GE.AND P3, PT, R47, R4, PT ;  /* 0x000000042f00720c */ /* 0x000fc60003f66270 */
[----:B------:R-:W-:Y:S01]  /*8d80*/  @!P1 STG.E.U16 desc[UR30][R2.64+0x80], R13 ;  /* 0x0000800d02009986 */ /* 0x000fe2000c10151e */
        /* <DEDUP_REMOVED lines=14> */
[----:B------:R-:W-:Y:S02]  /*8e70*/  ISETP.GE.AND P2, PT, R69, R4, PT ;  /* 0x000000044500720c */ /* 0x000fe40003f46270 */
[----:B------:R-:W-:Y:S01]  /*8e80*/  F2FP.F16.F32.PACK_AB R4, R139, R138 ;  /* 0x0000008a8b04723e */ /* 0x000fe200000000ff */
[----:B------:R-:W-:Y:S01]  /*8e90*/  @!P5 STG.E.U16 desc[UR30][R2.64+0x2c0], R31 ;  /* 0x0002c01f0200d986 */ /* 0x000fe2000c10151e */
[----:B------:R-:W-:Y:S02]  /*8ea0*/  FADD.FTZ R138, R138, R173 ;  /* 0x000000ad8a8a7221 */ /* 0x000fe40000010000 */
[C---:B------:R-:W-:Y:S01]  /*8eb0*/  PRMT R77, R4.reuse, 0x7610, R77 ;  /* 0x00007610044d7816 */ /* 0x040fe2000000004d */
[----:B------:R-:W-:Y:S01]  /*8ec0*/  @!P6 STG.E.U16 desc[UR30][R2.64+0x280], R29 ;  /* 0x0002801d0200e986 */ /* 0x000fe2000c10151e */
[----:B------:R-:W-:Y:S01]  /*8ed0*/  PRMT R6, R4, 0x7632, R6 ;  /* 0x0000763204067816 */ /* 0x000fe20000000006 */
[----:B------:R-:W-:Y:S01]  /*8ee0*/  FADD.FTZ R139, R138, R139 ;  /* 0x0000008b8a8b7221 */ /* 0x000fe20000010000 */
[----:B------:R-:W-:Y:S01]  /*8ef0*/  F2FP.F16.F32.PACK_AB R4, R143, R142 ;  /* 0x0000008e8f04723e */ /* 0x000fe200000000ff */
[----:B------:R-:W-:Y:S03]  /*8f00*/  @!P4 STG.E.U16 desc[UR30][R2.64+0x300], R33 ;  /* 0x000300210200c986 */ /* 0x000fe6000c10151e */
[C---:B------:R-:W-:Y:S01]  /*8f10*/  PRMT R12, R4.reuse, 0x7632, R12 ;  /* 0x00007632040c7816 */ /* 0x040fe2000000000c */
[----:B------:R-:W-:Y:S01]  /*8f20*/  @!P3 STG.E.U16 desc[UR30][R2.64+0x340], R35 ;  /* 0x000340230200b986 */ /* 0x000fe2000c10151e */
[----:B--2---:R-:W-:-:S02]  /*8f30*/  PRMT R11, R4, 0x7610, R11 ;  /* 0x00007610040b7816 */ /* 0x004fc4000000000b */
[----:B------:R-:W-:Y:S01]  /*8f40*/  F2FP.F16.F32.PACK_AB R4, R149, R148 ;  /* 0x000000949504723e */ /* 0x000fe200000000ff */
[----:B------:R-:W-:Y:S04]  /*8f50*/  @!P1 STG.E.U16 desc[UR30][R2.64+0x380], R37 ;  /* 0x0003802502009986 */ /* 0x000fe8000c10151e */
[----:B------:R2:W-:Y:S01]  /*8f60*/  @!P2 STG.E.U16 desc[UR30][R2.64+0x3c0], R39 ;  /* 0x0003c0270200a986 */ /* 0x0005e2000c10151e */
[----:B------:R-:W-:Y:S01]  /*8f70*/  BAR.SYNC.DEFER_BLOCKING 0x0 ;  /* 0x0000000000007b1d */ /* 0x000fe20000010000 */
[----:B--2---:R-:W-:Y:S01]  /*8f80*/  F2FP.F16.F32.PACK_AB R3, R141, R140 ;  /* 0x0000008c8d03723e */ /* 0x004fe200000000ff */
[----:B------:R-:W-:Y:S01]  /*8f90*/  FADD.FTZ R140, R139, R140 ;  /* 0x0000008c8b8c7221 */ /* 0x000fe20000010000 */
[----:B------:R-:W-:Y:S02]  /*8fa0*/  F2FP.F16.F32.PACK_AB R2, R145, R144 ;  /* 0x000000909102723e */ /* 0x000fe400000000ff */
[C---:B------:R-:W-:Y:S01]  /*8fb0*/  PRMT R7, R3.reuse, 0x7610, R7 ;  /* 0x0000761003077816 */ /* 0x040fe20000000007 */
[----:B------:R-:W-:Y:S01]  /*8fc0*/  FADD.FTZ R141, R140, R141 ;  /* 0x0000008d8c8d7221 */ /* 0x000fe20000010000 */
[----:B------:R-:W-:-:S02]  /*8fd0*/  PRMT R8, R3, 0x7632, R8 ;  /* 0x0000763203087816 */ /* 0x000fc40000000008 */
[----:B------:R-:W-:Y:S01]  /*8fe0*/  F2FP.F16.F32.PACK_AB R3, R147, R146 ;  /* 0x000000929303723e */ /* 0x000fe200000000ff */
[----:B------:R-:W-:-:S03]  /*8ff0*/  FADD.FTZ R142, R141, R142 ;  /* 0x0000008e8d8e7221 */ /* 0x000fc60000010000 */
[C---:B------:R-:W-:Y:S01]  /*9000*/  PRMT R13, R3.reuse, 0x7610, R13 ;  /* 0x00007610030d7816 */ /* 0x040fe2000000000d */
[----:B------:R-:W-:Y:S01]  /*9010*/  FADD.FTZ R143, R142, R143 ;  /* 0x0000008f8e8f7221 */ /* 0x000fe20000010000 */
[----:B------:R-:W-:Y:S01]  /*9020*/  PRMT R14, R3, 0x7632, R14 ;  /* 0x00007632030e7816 */ /* 0x000fe2000000000e */
[----:B------:R2:W-:Y:S01]  /*9030*/  STS.U16 [R154], R77 ;  /* 0x0000004d9a007388 */ /* 0x0005e20000000400 */
[----:B------:R-:W-:Y:S01]  /*9040*/  F2FP.F16.F32.PACK_AB R3, R153, R152 ;  /* 0x000000989903723e */ /* 0x000fe200000000ff */
[----:B------:R-:W-:Y:S02]  /*9050*/  FADD.FTZ R144, R143, R144 ;  /* 0x000000908f907221 */ /* 0x000fe40000010000 */
[----:B------:R3:W-:Y:S02]  /*9060*/  STS.U16 [R154+0x2], R6 ;  /* 0x000002069a007388 */ /* 0x0007e40000000400 */
[----:B------:R-:W-:Y:S02]  /*9070*/  FADD.FTZ R145, R144, R145 ;  /* 0x0000009190917221 */ /* 0x000fe40000010000 */
[----:B------:R4:W-:Y:S01]  /*9080*/  STS.U16 [R154+0x6], R8 ;  /* 0x000006089a007388 */ /* 0x0009e20000000400 */
[----:B--2---:R-:W-:Y:S01]  /*9090*/  PRMT R77, R2, 0x7610, R77 ;  /* 0x00007610024d7816 */ /* 0x004fe2000000004d */
[----:B------:R-:W-:-:S02]  /*90a0*/  FADD.FTZ R146, R145, R146 ;  /* 0x0000009291927221 */ /* 0x000fc40000010000 */
[----:B------:R2:W-:Y:S01]  /*90b0*/  STS.U16 [R154+0xa], R12 ;  /* 0x00000a0c9a007388 */ /* 0x0005e20000000400 */
[----:B---3--:R-:W-:Y:S01]  /*90c0*/  PRMT R6, R2, 0x7632, R6 ;  /* 0x0000763202067816 */ /* 0x008fe20000000006 */
[----:B------:R-:W-:Y:S01]  /*90d0*/  FADD.FTZ R147, R146, R147 ;  /* 0x0000009392937221 */ /* 0x000fe20000010000 */
[----:B------:R-:W-:Y:S01]  /*90e0*/  F2FP.F16.F32.PACK_AB R2, R151, R150 ;  /* 0x000000969702723e */ /* 0x000fe200000000ff */
[----:B------:R3:W-:Y:S01]  /*90f0*/  STS.U16 [R154+0xc], R77 ;  /* 0x00000c4d9a007388 */ /* 0x0007e20000000400 */
[----:B----4-:R-:W-:Y:S01]  /*9100*/  PRMT R8, R4, 0x7632, R8 ;  /* 0x0000763204087816 */ /* 0x010fe20000000008 */
[----:B------:R-:W-:Y:S02]  /*9110*/  FADD.FTZ R148, R147, R148 ;  /* 0x0000009493947221 */ /* 0x000fe40000010000 */
[----:B------:R-:W-:Y:S01]  /*9120*/  STS.U16 [R154+0x4], R7 ;  /* 0x000004079a007388 */ /* 0x000fe20000000400 */
[----:B--2---:R-:W-:Y:S01]  /*9130*/  PRMT R12, R2, 0x7632, R12 ;  /* 0x00007632020c7816 */ /* 0x004fe2000000000c */
[----:B------:R-:W-:-:S02]  /*9140*/  FADD.FTZ R149, R148, R149 ;  /* 0x0000009594957221 */ /* 0x000fc40000010000 */
[----:B------:R-:W-:Y:S01]  /*9150*/  STS.U16 [R154+0x8], R11 ;  /* 0x0000080b9a007388 */ /* 0x000fe20000000400 */
[----:B---3--:R-:W-:Y:S01]  /*9160*/  PRMT R77, R3, 0x7632, R77 ;  /* 0x00007632034d7816 */ /* 0x008fe2000000004d */
[----:B------:R-:W-:Y:S02]  /*9170*/  FADD.FTZ R150, R149, R150 ;  /* 0x0000009695967221 */ /* 0x000fe40000010000 */
[----:B------:R-:W-:Y:S02]  /*9180*/  STS.U16 [R154+0xe], R6 ;  /* 0x00000e069a007388 */ /* 0x000fe40000000400 */
[----:B------:R-:W-:Y:S02]  /*9190*/  FADD.FTZ R151, R150, R151 ;  /* 0x0000009796977221 */ /* 0x000fe40000010000 */
[----:B------:R-:W-:Y:S02]  /*91a0*/  STS.U16 [R154+0x10], R13 ;  /* 0x0000100d9a007388 */ /* 0x000fe40000000400 */
[----:B------:R-:W-:-:S02]  /*91b0*/  FADD.FTZ R152, R151, R152 ;  /* 0x0000009897987221 */ /* 0x000fc40000010000 */
[----:B------:R-:W-:Y:S02]  /*91c0*/  STS.U16 [R154+0x12], R14 ;  /* 0x0000120e9a007388 */ /* 0x000fe40000000400 */
[----:B------:R-:W-:Y:S02]  /*91d0*/  FADD.FTZ R173, R152, R153 ;  /* 0x0000009998ad7221 */ /* 0x000fe40000010000 */
        /* <DEDUP_REMOVED lines=25> */
[----:B------:R-:W3:Y:S01]  /*9370*/  LDS R4, [UR16+0x1080] ;  /* 0x00108010ff047984 */ /* 0x000ee20008000800 */
[----:B------:R-:W-:-:S02]  /*9380*/  UMOV UR16, UR20 ;  /* 0x0000001400107c82 */ /* 0x000fc40008000000 */
[----:B-1----:R-:W-:-:S04]  /*9390*/  UIMAD.WIDE.U32 UR16, UR8, UR22, UR16 ;  /* 0x00000016081072a5 */ /* 0x002fc8000f8e0010 */
[----:B------:R-:W-:Y:S02]  /*93a0*/  UIMAD UR17, UR8, UR23, UR17 ;  /* 0x00000017081172a4 */ /* 0x000fe4000f8e0211 */
[----:B--2---:R-:W-:Y:S01]  /*93b0*/  IADD3 R3, P0, PT, R5, UR16, RZ ;  /* 0x0000001005037c10 */ /* 0x004fe2000ff1e0ff */
[----:B------:R-:W-:-:S03]  /*93c0*/  UIADD3 UR16, UPT, UPT, UR15, -0x1, URZ ;  /* 0xffffffff0f107890 */ /* 0x000fc6000fffe0ff */
[----:B------:R-:W-:Y:S02]  /*93d0*/  IADD3.X R6, PT, PT, RZ, UR17, RZ, P0, !PT ;  /* 0x00000011ff067c10 */ /* 0x000fe400087fe4ff */
[C---:B0-----:R-:W-:Y:S02]  /*93e0*/  LEA R2, P3, R3.reuse, UR18, 0x1 ;  /* 0x0000001203027c11 */ /* 0x041fe4000f8608ff */
[----:B------:R-:W-:Y:S02]  /*93f0*/  UMOV UR15, UR16 ;  /* 0x00000010000f7c82 */ /* 0x000fe40008000000 */
[----:B------:R-:W-:Y:S02]  /*9400*/  LEA.HI.X R3, R3, UR19, R6, 0x1, P3 ;  /* 0x0000001303037c11 */ /* 0x000fe400098f0c06 */
[-C--:B---3--:R-:W-:Y:S02]  /*9410*/  ISETP.GE.AND P2, PT, R5, R4.reuse, PT ;  /* 0x000000040500720c */ /* 0x088fe40003f46270 */
[----:B------:R-:W-:-:S02]  /*9420*/  ISETP.GE.AND P1, PT, R41, R4, PT ;  /* 0x000000042900720c */ /* 0x000fc40003f26270 */
[-C--:B------:R-:W-:Y:S02]  /*9430*/  ISETP.GE.AND P0, PT, R43, R4.reuse, PT ;  /* 0x000000042b00720c */ /* 0x080fe40003f06270 */
[-C--:B------:R-:W-:Y:S02]  /*9440*/  ISETP.GE.AND P4, PT, R45, R4.reuse, PT ;  /* 0x000000042d00720c */ /* 0x080fe40003f86270 */
[-C--:B------:R-:W-:Y:S02]  /*9450*/  ISETP.GE.AND P6, PT, R47, R4.reuse, PT ;  /* 0x000000042f00720c */ /* 0x080fe40003fc6270 */
[-C--:B------:R-:W-:Y:S02]  /*9460*/  ISETP.GE.AND P5, PT, R49, R4.reuse, PT ;  /* 0x000000043100720c */ /* 0x080fe40003fa6270 */
[-C--:B------:R-:W-:Y:S01]  /*9470*/  ISETP.GE.AND P3, PT, R51, R4.reuse, PT ;  /* 0x000000043300720c */ /* 0x080fe20003f66270 */
[----:B------:R0:W-:Y:S01]  /*9480*/  @!P2 STG.E.U16 desc[UR30][R2.64], R7 ;  /* 0x000000070200a986 */ /* 0x0001e2000c10151e */
[----:B------:R-:W-:-:S03]  /*9490*/  ISETP.GE.AND P2, PT, R53, R4, PT ;  /* 0x000000043500720c */ /* 0x000fc60003f46270 */
        /* <DEDUP_REMOVED lines=16> */
[----:B------:R0:W-:Y:S04]  /*95a0*/  @!P0 STG.E.U16 desc[UR30][R2.64+0x240], R161 ;  /* 0x000240a102008986 */ /* 0x0001e8000c10151e */
[----:B------:R0:W-:Y:S04]  /*95b0*/  @!P4 STG.E.U16 desc[UR30][R2.64+0x280], R19 ;  /* 0x000280130200c986 */ /* 0x0001e8000c10151e */
[----:B------:R0:W-:Y:S04]  /*95c0*/  @!P6 STG.E.U16 desc[UR30][R2.64+0x2c0], R159 ;  /* 0x0002c09f0200e986 */ /* 0x0001e8000c10151e */
[----:B------:R0:W-:Y:S04]  /*95d0*/  @!P5 STG.E.U16 desc[UR30][R2.64+0x300], R21 ;  /* 0x000300150200d986 */ /* 0x0001e8000c10151e */
[----:B------:R0:W-:Y:S04]  /*95e0*/  @!P3 STG.E.U16 desc[UR30][R2.64+0x340], R157 ;  /* 0x0003409d0200b986 */ /* 0x0001e8000c10151e */
[----:B------:R0:W-:Y:S04]  /*95f0*/  @!P2 STG.E.U16 desc[UR30][R2.64+0x380], R23 ;  /* 0x000380170200a986 */ /* 0x0001e8000c10151e */
[----:B------:R0:W-:Y:S01]  /*9600*/  @!P1 STG.E.U16 desc[UR30][R2.64+0x3c0], R155 ;  /* 0x0003c09b02009986 */ /* 0x0001e2000c10151e */
[----:B------:R-:W-:Y:S05]  /*9610*/  BRA.U UP0, `(.L_x_36) ;  /* 0xffffff6d00cc7547 */ /* 0x000fea000b83ffff */
.L_x_0:
[----:B------:R-:W1:Y:S01]  /*9620*/  LDCU.64 UR6, c[0x0][0x548] ;  /* 0x0000a900ff0677ac */ /* 0x000e620008000a00 */
[----:B0-----:R-:W0:Y:S01]  /*9630*/  S2R R11, SR_TID.X ;  /* 0x00000000000b7919 */ /* 0x001e220000002100 */
[----:B------:R-:W2:Y:S01]  /*9640*/  LDCU UR21, c[0x0][0x38c] ;  /* 0x00007180ff1577ac */ /* 0x000ea20008000800 */
[----:B------:R-:W3:Y:S01]  /*9650*/  LDCU.64 UR10, c[0x0][0x568] ;  /* 0x0000ad00ff0a77ac */ /* 0x000ee20008000a00 */
[----:B-1----:R-:W-:-:S04]  /*9660*/  UISETP.NE.U32.AND UP0, UPT, UR6, URZ, UPT ;  /* 0x000000ff0600728c */ /* 0x002fc8000bf05070 */
[----:B------:R-:W-:-:S09]  /*9670*/  UISETP.NE.AND.EX UP0, UPT, UR7, URZ, UPT, UP0 ;  /* 0x000000ff0700728c */ /* 0x000fd2000bf05300 */
[----:B--23--:R-:W-:Y:S05]  /*9680*/  BRA.U !UP0, `(.L_x_37) ;  /* 0x0000000108987547 */ /* 0x00cfea000b800000 */
[----:B------:R-:W1:Y:S01]  /*9690*/  SHFL.DOWN P0, R3, R174, 0x1, 0x1f ;  /* 0x08201f00ae037f89 */ /* 0x000e620000000000 */
[----:B------:R-:W-:Y:S01]  /*96a0*/  BSSY.RECONVERGENT B0, `(.L_x_37) ;  /* 0x0000024000007945 */ /* 0x000fe20003800200 */
[----:B------:R-:W2:Y:S01]  /*96b0*/  S2R R4, SR_LANEID ;  /* 0x0000000000047919 */ /* 0x000ea20000000000 */
[----:B-1----:R-:W-:-:S05]  /*96c0*/  @P0 FADD R3, R3, R174 ;  /* 0x000000ae03030221 */ /* 0x002fca0000000000 */
[----:B------:R-:W1:Y:S01]  /*96d0*/  SHFL.DOWN P0, R0, R3, 0x2, 0x1f ;  /* 0x08401f0003007f89 */ /* 0x000e620000000000 */
[----:B--2---:R-:W-:Y:S02]  /*96e0*/  ISETP.NE.AND P1, PT, R4, RZ, PT ;  /* 0x000000ff0400720c */ /* 0x004fe40003f25270 */
[----:B------:R-:W2:Y:S11]  /*96f0*/  S2R R4, SR_TID.X ;  /* 0x0000000000047919 */ /* 0x000eb60000002100 */
[----:B------:R-:W3:Y:S01]  /*9700*/  @!P1 S2R R9, SR_CgaCtaId ;  /* 0x0000000000099919 */ /* 0x000ee20000008800 */
[----:B------:R-:W-:Y:S01]  /*9710*/  @!P1 MOV R6, 0x400 ;  /* 0x0000040000069802 */ /* 0x000fe20000000f00 */
[----:B-1----:R-:W-:-:S05]  /*9720*/  @P0 FADD R0, R3, R0 ;  /* 0x0000000003000221 */ /* 0x002fca0000000000 */
[----:B------:R-:W1:Y:S01]  /*9730*/  SHFL.DOWN P0, R5, R0, 0x4, 0x1f ;  /* 0x08801f0000057f89 */ /* 0x000e620000000000 */
[----:B--2---:R-:W-:-:S04]  /*9740*/  @!P1 SHF.R.U32.HI R3, RZ, 0x3, R4 ;  /* 0x00000003ff039819 */ /* 0x004fc80000011604 */
[----:B------:R-:W-:Y:S02]  /*9750*/  @!P1 LOP3.LUT R3, R3, 0x7c, RZ, 0xc0, !PT ;  /* 0x0000007c03039812 */ /* 0x000fe400078ec0ff */
[----:B---3--:R-:W-:Y:S01]  /*9760*/  @!P1 LEA R6, R9, R6, 0x18 ;  /* 0x0000000609069211 */ /* 0x008fe200078ec0ff */
[----:B-1----:R-:W-:-:S03]  /*9770*/  @P0 FADD R5, R0, R5 ;  /* 0x0000000500050221 */ /* 0x002fc60000000000 */
[----:B------:R-:W-:Y:S02]  /*9780*/  @!P1 IADD3 R0, PT, PT, R6, R3, RZ ;  /* 0x0000000306009210 */ /* 0x000fe40007ffe0ff */
[----:B------:R-:W1:Y:S02]  /*9790*/  SHFL.DOWN P0, R2, R5, 0x8, 0x1f ;  /* 0x09001f0005027f89 */ /* 0x000e640000000000 */
[----:B-1----:R-:W-:-:S05]  /*97a0*/  @P0 FADD R2, R5, R2 ;  /* 0x0000000205020221 */ /* 0x002fca0000000000 */
[----:B------:R-:W1:Y:S02]  /*97b0*/  SHFL.DOWN P0, R7, R2, 0x10, 0x1f ;  /* 0x0a001f0002077f89 */ /* 0x000e640000000000 */
[----:B-1----:R-:W-:Y:S01]  /*97c0*/  @P0 FADD R7, R2, R7 ;  /* 0x0000000702070221 */ /* 0x002fe20000000000 */
[----:B------:R-:W-:-:S04]  /*97d0*/  ISETP.NE.AND P0, PT, R4, RZ, PT ;  /* 0x000000ff0400720c */ /* 0x000fc80003f05270 */
[----:B------:R1:W-:Y:S01]  /*97e0*/  @!P1 STS [R0+0x1094], R7 ;  /* 0x0010940700009388 */ /* 0x0003e20000000800 */
[----:B------:R-:W-:Y:S08]  /*97f0*/  BAR.SYNC.DEFER_BLOCKING 0x0 ;  /* 0x0000000000007b1d */ /* 0x000ff00000010000 */
[----:B------:R-:W-:Y:S05]  /*9800*/  @P0 BRA `(.L_x_38) ;  /* 0x0000000000340947 */ /* 0x000fea0003800000 */
[----:B------:R-:W2:Y:S01]  /*9810*/  S2UR UR5, SR_CgaCtaId ;  /* 0x00000000000579c3 */ /* 0x000ea20000008800 */
[----:B------:R-:W-:Y:S02]  /*9820*/  UMOV UR4, 0x400 ;  /* 0x0000040000047882 */ /* 0x000fe40000000000 */
[----:B--2---:R-:W-:-:S09]  /*9830*/  ULEA UR4, UR5, UR4, 0x18 ;  /* 0x0000000405047291 */ /* 0x004fd2000f8ec0ff */
[----:B------:R-:W2:Y:S04]  /*9840*/  LDS.64 R2, [UR4+0x1098] ;  /* 0x00109804ff027984 */ /* 0x000ea80008000a00 */
[----:B------:R-:W3:Y:S01]  /*9850*/  LDS R5, [UR4+0x10a0] ;  /* 0x0010a004ff057984 */ /* 0x000ee20008000800 */
[----:B------:R-:W-:-:S04]  /*9860*/  ULEA UR4, UP0, UR8, UR6, 0x2 ;  /* 0x0000000608047291 */ /* 0x000fc8000f8010ff */
[----:B------:R-:W-:Y:S01]  /*9870*/  ULEA.HI.X UR5, UR8, UR7, URZ, 0x2, UP0 ;  /* 0x0000000708057291 */ /* 0x000fe200080f14ff */
[----:B--2---:R-:W-:-:S04]  /*9880*/  FADD.FTZ R2, R7, R2 ;  /* 0x0000000207027221 */ /* 0x004fc80000010000 */
[----:B-1----:R-:W-:Y:S01]  /*9890*/  FADD.FTZ R0, R3, R2 ;  /* 0x0000000203007221 */ /* 0x002fe20000010000 */
[----:B------:R-:W-:Y:S02]  /*98a0*/  MOV R2, UR4 ;  /* 0x0000000400027c02 */ /* 0x000fe40008000f00 */
[----:B------:R-:W-:Y:S01]  /*98b0*/  MOV R3, UR5 ;  /* 0x0000000500037c02 */ /* 0x000fe20008000f00 */
[----:B---3--:R-:W-:-:S05]  /*98c0*/  FADD.FTZ R5, R0, R5 ;  /* 0x0000000500057221 */ /* 0x008fca0000010000 */
[----:B------:R2:W-:Y:S02]  /*98d0*/  REDG.E.ADD.F32.FTZ.RN.STRONG.GPU desc[UR30][R2.64], R5 ;  /* 0x00000005020079a6 */ /* 0x0005e4000c12f31e */
.L_x_38:
[----:B------:R-:W-:Y:S05]  /*98e0*/  BSYNC.RECONVERGENT B0 ;  /* 0x0000000000007941 */ /* 0x000fea0003800200 */
.L_x_37:
[----:B------:R-:W-:Y:S01]  /*98f0*/  UISETP.NE.U32.AND UP0, UPT, UR10, URZ, UPT ;  /* 0x000000ff0a00728c */ /* 0x000fe2000bf05070 */
[----:B0-----:R-:W-:-:S03]  /*9900*/  ISETP.GE.AND P0, PT, R11, UR21, PT ;  /* 0x000000150b007c0c */ /* 0x001fc6000bf06270 */
[----:B------:R-:W-:-:S09]  /*9910*/  UISETP.NE.AND.EX UP0, UPT, UR11, URZ, UPT, UP0 ;  /* 0x000000ff0b00728c */ /* 0x000fd2000bf05300 */
[----:B------:R-:W-:Y:S05]  /*9920*/  BRA.U !UP0, `(.L_x_39) ;  /* 0x00000001089c7547 */ /* 0x000fea000b800000 */
[----:B------:R-:W-:Y:S06]  /*9930*/  BAR.SYNC.DEFER_BLOCKING 0x0 ;  /* 0x0000000000007b1d */ /* 0x000fec0000010000 */
[----:B------:R-:W-:Y:S01]  /*9940*/  BSSY.RECONVERGENT B0, `(.L_x_39) ;  /* 0x0000025000007945 */ /* 0x000fe20003800200 */
[----:B-1----:R-:W0:Y:S01]  /*9950*/  SHFL.DOWN P1, R0, R173, 0x1, 0x1f ;  /* 0x08201f00ad007f89 */ /* 0x002e220000020000 */
[----:B------:R-:W1:Y:S01]  /*9960*/  S2R R4, SR_LANEID ;  /* 0x0000000000047919 */ /* 0x000e620000000000 */
[----:B------:R-:W3:Y:S01]  /*9970*/  S2R R6, SR_TID.X ;  /* 0x0000000000067919 */ /* 0x000ee20000002100 */
[----:B0-----:R-:W-:-:S05]  /*9980*/  @P1 FADD R0, R0, R173 ;  /* 0x000000ad00001221 */ /* 0x001fca0000000000 */
[----:B--2---:R-:W0:Y:S01]  /*9990*/  SHFL.DOWN P1, R3, R0, 0x2, 0x1f ;  /* 0x08401f0000037f89 */ /* 0x004e220000020000 */
[----:B-1----:R-:W-:-:S13]  /*99a0*/  ISETP.NE.AND P2, PT, R4, RZ, PT ;  /* 0x000000ff0400720c */ /* 0x002fda0003f45270 */
[----:B------:R-:W1:Y:S01]  /*99b0*/  @!P2 S2R R8, SR_CgaCtaId ;  /* 0x000000000008a919 */ /* 0x000e620000008800 */
[----:B------:R-:W-:Y:S01]  /*99c0*/  @!P2 MOV R7, 0x400 ;  /* 0x000004000007a802 */ /* 0x000fe20000000f00 */
[----:B0-----:R-:W-:Y:S01]  /*99d0*/  @P1 FADD R3, R0, R3 ;  /* 0x0000000300031221 */ /* 0x001fe20000000000 */
[----:B---3--:R-:W-:-:S04]  /*99e0*/  @!P2 SHF.R.U32.HI R0, RZ, 0x3, R6 ;  /* 0x00000003ff00a819 */ /* 0x008fc80000011606 */
[----:B------:R-:W0:Y:S01]  /*99f0*/  SHFL.DOWN P1, R2, R3, 0x4, 0x1f ;  /* 0x08801f0003027f89 */ /* 0x000e220000020000 */
[----:B------:R-:W-:Y:S02]  /*9a00*/  @!P2 LOP3.LUT R0, R0, 0x7c, RZ, 0xc0, !PT ;  /* 0x0000007c0000a812 */ /* 0x000fe400078ec0ff */
[----:B-1----:R-:W-:Y:S01]  /*9a10*/  @!P2 LEA R7, R8, R7, 0x18 ;  /* 0x000000070807a211 */ /* 0x002fe200078ec0ff */
[----:B0-----:R-:W-:-:S03]  /*9a20*/  @P1 FADD R2, R3, R2 ;  /* 0x0000000203021221 */ /* 0x001fc60000000000 */
[----:B------:R-:W-:Y:S02]  /*9a30*/  @!P2 IADD3 R7, PT, PT, R7, R0, RZ ;  /* 0x000000000707a210 */ /* 0x000fe40007ffe0ff */
[----:B------:R-:W0:Y:S02]  /*9a40*/  SHFL.DOWN P1, R5, R2, 0x8, 0x1f ;  /* 0x09001f0002057f89 */ /* 0x000e240000020000 */
[----:B0-----:R-:W-:-:S05]  /*9a50*/  @P1 FADD R5, R2, R5 ;  /* 0x0000000502051221 */ /* 0x001fca0000000000 */
[----:B------:R-:W0:Y:S02]  /*9a60*/  SHFL.DOWN P1, R4, R5, 0x10, 0x1f ;  /* 0x0a001f0005047f89 */ /* 0x000e240000020000 */
[----:B0-----:R-:W-:Y:S01]  /*9a70*/  @P1 FADD R4, R5, R4 ;  /* 0x0000000405041221 */ /* 0x001fe20000000000 */
[----:B------:R-:W-:-:S04]  /*9a80*/  ISETP.NE.AND P1, PT, R6, RZ, PT ;  /* 0x000000ff0600720c */ /* 0x000fc80003f25270 */
[----:B------:R0:W-:Y:S01]  /*9a90*/  @!P2 STS [R7+0x1094], R4 ;  /* 0x001094040700a388 */ /* 0x0001e20000000800 */
[----:B------:R-:W-:Y:S08]  /*9aa0*/  BAR.SYNC.DEFER_BLOCKING 0x0 ;  /* 0x0000000000007b1d */ /* 0x000ff00000010000 */
[----:B------:R-:W-:Y:S05]  /*9ab0*/  @P1 BRA `(.L_x_40) ;  /* 0x0000000000341947 */ /* 0x000fea0003800000 */
[----:B------:R-:W1:Y:S01]  /*9ac0*/  S2UR UR5, SR_CgaCtaId ;  /* 0x00000000000579c3 */ /* 0x000e620000008800 */
[----:B------:R-:W-:Y:S02]  /*9ad0*/  UMOV UR4, 0x400 ;  /* 0x0000040000047882 */ /* 0x000fe40000000000 */
[----:B-1----:R-:W-:-:S09]  /*9ae0*/  ULEA UR4, UR5, UR4, 0x18 ;  /* 0x0000000405047291 */ /* 0x002fd2000f8ec0ff */
[----:B------:R-:W1:Y:S04]  /*9af0*/  LDS.64 R2, [UR4+0x1098] ;  /* 0x00109804ff027984 */ /* 0x000e680008000a00 */
[----:B------:R-:W2:Y:S01]  /*9b00*/  LDS R5, [UR4+0x10a0] ;  /* 0x0010a004ff057984 */ /* 0x000ea20008000800 */
[----:B------:R-:W-:-:S04]  /*9b10*/  ULEA UR4, UP0, UR8, UR10, 0x2 ;  /* 0x0000000a08047291 */ /* 0x000fc8000f8010ff */
[----:B------:R-:W-:Y:S01]  /*9b20*/  ULEA.HI.X UR5, UR8, UR11, URZ, 0x2, UP0 ;  /* 0x0000000b08057291 */ /* 0x000fe200080f14ff */
[----:B-1----:R-:W-:-:S04]  /*9b30*/  FADD.FTZ R2, R4, R2 ;  /* 0x0000000204027221 */ /* 0x002fc80000010000 */
[----:B------:R-:W-:Y:S01]  /*9b40*/  FADD.FTZ R0, R3, R2 ;  /* 0x0000000203007221 */ /* 0x000fe20000010000 */
[----:B------:R-:W-:Y:S02]  /*9b50*/  MOV R2, UR4 ;  /* 0x0000000400027c02 */ /* 0x000fe40008000f00 */
[----:B------:R-:W-:Y:S01]  /*9b60*/  MOV R3, UR5 ;  /* 0x0000000500037c02 */ /* 0x000fe20008000f00 */
[----:B--2---:R-:W-:-:S05]  /*9b70*/  FADD.FTZ R5, R0, R5 ;  /* 0x0000000500057221 */ /* 0x004fca0000010000 */
[----:B------:R1:W-:Y:S02]  /*9b80*/  REDG.E.ADD.F32.FTZ.RN.STRONG.GPU desc[UR30][R2.64], R5 ;  /* 0x00000005020079a6 */ /* 0x0003e4000c12f31e */
.L_x_40:
[----:B------:R-:W-:Y:S05]  /*9b90*/  BSYNC.RECONVERGENT B0 ;  /* 0x0000000000007941 */ /* 0x000fea0003800200 */
.L_x_39:
[----:B------:R-:W-:Y:S05]  /*9ba0*/  @P0 EXIT ;  /* 0x000000000000094d */ /* 0x000fea0003800000 */
[----:B------:R-:W3:Y:S01]  /*9bb0*/  LDCU.64 UR10, c[0x0][0x4c8] ;  /* 0x00009900ff0a77ac */ /* 0x000ee20008000a00 */
[----:B------:R-:W4:Y:S01]  /*9bc0*/  S2UR UR20, SR_CgaCtaId ;  /* 0x00000000001479c3 */ /* 0x000f220000008800 */
[----:B------:R-:W-:Y:S01]  /*9bd0*/  BSSY.RECONVERGENT B0, `(.L_x_41) ;  /* 0x0000060000007945 */ /* 0x000fe20003800200 */
[----:B------:R-:W5:Y:S01]  /*9be0*/  LDCU.64 UR22, c[0x0][0x3d8] ;  /* 0x00007b00ff1677ac */ /* 0x000f620008000a00 */
[----:B------:R-:W0:Y:S01]  /*9bf0*/  LDCU.64 UR16, c[0x0][0x4e8] ;  /* 0x00009d00ff1077ac */ /* 0x000e220008000a00 */
[----:B------:R-:W1:Y:S01]  /*9c00*/  LDCU.64 UR26, c[0x0][0x3b8] ;  /* 0x00007700ff1a77ac */ /* 0x000e620008000a00 */
[----:B------:R-:W2:Y:S01]  /*9c10*/  LDCU.64 UR18, c[0x0][0x4a8] ;  /* 0x00009500ff1277ac */ /* 0x000ea20008000a00 */
[----:B------:R-:W4:Y:S01]  /*9c20*/  LDCU.64 UR24, c[0x0][0x450] ;  /* 0x00008a00ff1877ac */ /* 0x000f220008000a00 */
[----:B------:R-:W4:Y:S01]  /*9c30*/  LDCU.64 UR28, c[0x0][0x448] ;  /* 0x00008900ff1c77ac */ /* 0x000f220008000a00 */
[----:B---3--:R-:W-:Y:S02]  /*9c40*/  UIMAD.WIDE.U32 UR6, UR8, UR10, URZ ;  /* 0x0000000a080672a5 */ /* 0x008fe4000f8e00ff */
[----:B-----5:R-:W-:-:S02]  /*9c50*/  UIMAD.WIDE.U32 UR12, UR8, UR22, URZ ;  /* 0x00000016080c72a5 */ /* 0x020fc4000f8e00ff */
[----:B0-----:R-:W-:Y:S02]  /*9c60*/  UIMAD.WIDE.U32 UR4, UR8, UR16, URZ ;  /* 0x00000010080472a5 */ /* 0x001fe4000f8e00ff */
[----:B------:R-:W-:Y:S02]  /*9c70*/  UIMAD UR16, UR8, UR11, UR7 ;  /* 0x0000000b081072a4 */ /* 0x000fe4000f8e0207 */
[----:B-1----:R-:W-:Y:S02]  /*9c80*/  UIMAD.WIDE.U32 UR14, UR8, UR26, URZ ;  /* 0x0000001a080e72a5 */ /* 0x002fe4000f8e00ff */
[----:B--2---:R-:W-:Y:S02]  /*9c90*/  UIMAD.WIDE.U32 UR10, UR8, UR18, URZ ;  /* 0x00000012080a72a5 */ /* 0x004fe4000f8e00ff */
[----:B------:R-:W-:Y:S02]  /*9ca0*/  UIMAD UR23, UR8, UR23, UR13 ;  /* 0x00000017081772a4 */ /* 0x000fe4000f8e020d */
[----:B------:R-:W-:-:S02]  /*9cb0*/  UIMAD UR27, UR8, UR27, UR15 ;  /* 0x0000001b081b72a4 */ /* 0x000fc4000f8e020f */
[----:B----4-:R-:W-:Y:S02]  /*9cc0*/  ULEA UR24, UP0, UR12, UR24, 0x3 ;  /* 0x000000180c187291 */ /* 0x010fe4000f8018ff */
[----:B------:R-:W-:Y:S02]  /*9cd0*/  ULEA UR28, UP1, UR14, UR28, 0x3 ;  /* 0x0000001c0e1c7291 */ /* 0x000fe4000f8218ff */
[----:B------:R-:W-:Y:S02]  /*9ce0*/  UIMAD UR17, UR8, UR17, UR5 ;  /* 0x00000011081172a4 */ /* 0x000fe4000f8e0205 */
[----:B------:R-:W-:Y:S01]  /*9cf0*/  UIMAD UR9, UR8, UR19, UR11 ;  /* 0x00000013080972a4 */ /* 0x000fe2000f8e020b */
[----:B------:R-:W0:Y:S02]  /*9d00*/  LDCU UR13, c[0x0][0x360] ;  /* 0x00006c00ff0d77ac */ /* 0x000e240008000800 */
[----:B------:R-:W-:Y:S01]  /*9d10*/  UMOV UR8, 0x400 ;  /* 0x0000040000087882 */ /* 0x000fe20000000000 */
[----:B------:R-:W1:Y:S01]  /*9d20*/  LDCU.64 UR42, c[0x0][0x3e0] ;  /* 0x00007c00ff2a77ac */ /* 0x000e620008000a00 */
[----:B------:R-:W2:Y:S01]  /*9d30*/  LDCU.64 UR44, c[0x0][0x3c0] ;  /* 0x00007800ff2c77ac */ /* 0x000ea20008000a00 */
[----:B------:R-:W3:Y:S01]  /*9d40*/  LDCU.64 UR18, c[0x0][0x4b0] ;  /* 0x00009600ff1277ac */ /* 0x000ee20008000a00 */
[----:B------:R-:W4:Y:S01]  /*9d50*/  LDCU.64 UR36, c[0x0][0x4d0] ;  /* 0x00009a00ff2477ac */ /* 0x000f220008000a00 */
[----:B------:R-:W0:Y:S01]  /*9d60*/  LDCU.64 UR38, c[0x0][0x4f0] ;  /* 0x00009e00ff2677ac */ /* 0x000e220008000a00 */
[----:B------:R-:W0:Y:S01]  /*9d70*/  LDCU.64 UR40, c[0x0][0x540] ;  /* 0x0000a800ff2877ac */ /* 0x000e220008000a00 */
[----:B------:R-:W0:Y:S01]  /*9d80*/  LDCU.128 UR32, c[0x0][0x530] ;  /* 0x0000a600ff2077ac */ /* 0x000e220008000c00 */
[----:B------:R-:W-:-:S02]  /*9d90*/  ULEA.HI.X UR23, UR12, UR25, UR23, 0x3, UP0 ;  /* 0x000000190c177291 */ /* 0x000fc400080f1c17 */
[----:B------:R-:W-:Y:S02]  /*9da0*/  ULEA.HI.X UR27, UR14, UR29, UR27, 0x3, UP1 ;  /* 0x0000001d0e1b7291 */ /* 0x000fe400088f1c1b */
[----:B------:R-:W-:-:S12]  /*9db0*/  ULEA UR8, UR20, UR8, 0x18 ;  /* 0x0000000814087291 */ /* 0x000fd8000f8ec0ff */
.L_x_42:
[C---:B------:R-:W-:Y:S01]  /*9dc0*/  LEA R0, R11.reuse, UR8, 0x3 ;  /* 0x000000080b007c11 */ /* 0x040fe2000f8e18ff */
[C---:B01----:R-:W-:Y:S01]  /*9dd0*/  IMAD.WIDE.U32 R6, R11.reuse, UR42, RZ ;  /* 0x0000002a0b067c25 */ /* 0x043fe2000f8e00ff */
[----:B------:R-:W-:Y:S02]  /*9de0*/  MOV R2, UR10 ;  /* 0x0000000a00027c02 */ /* 0x000fe40008000f00 */
[----:B------:R-:W-:Y:S01]  /*9df0*/  SHF.R.S32.HI R10, RZ, 0x1f, R11 ;  /* 0x0000001fff0a7819 */ /* 0x000fe2000001140b */
[----:B------:R-:W1:Y:S01]  /*9e00*/  LDS.64 R12, [R0+0x4910] ;  /* 0x00491000000c7984 */ /* 0x000e620000000a00 */
[----:B------:R-:W-:Y:S02]  /*9e10*/  MOV R5, UR9 ;  /* 0x0000000900057c02 */ /* 0x000fe40008000f00 */
[----:B------:R-:W-:Y:S01]  /*9e20*/  MOV R4, R2 ;  /* 0x0000000200047202 */ /* 0x000fe20000000f00 */
[C---:B---3--:R-:W-:Y:S01]  /*9e30*/  IMAD R2, R10.reuse, UR18, RZ ;  /* 0x000000120a027c24 */ /* 0x048fe2000f8e02ff */
[----:B------:R-:W-:Y:S01]  /*9e40*/  MOV R3, UR11 ;  /* 0x0000000b00037c02 */ /* 0x000fe20008000f00 */
[----:B------:R-:W-:Y:S01]  /*9e50*/  IMAD R8, R10, UR42, RZ ;  /* 0x0000002a0a087c24 */ /* 0x000fe2000f8e02ff */
[----:B------:R-:W3:Y:S01]  /*9e60*/  LDS.64 R14, [R0+0x5110] ;  /* 0x00511000000e7984 */ /* 0x000ee20000000a00 */
[----:B------:R-:W-:-:S04]  /*9e70*/  IMAD.WIDE.U32 R4, R11, UR18, R4 ;  /* 0x000000120b047c25 */ /* 0x000fc8000f8e0004 */
[C---:B------:R-:W-:Y:S01]  /*9e80*/  IMAD R3, R11.reuse, UR19, R2 ;  /* 0x000000130b037c24 */ /* 0x040fe2000f8e0202 */
[----:B0-----:R-:W-:Y:S01]  /*9e90*/  LEA R2, P0, R4, UR32, 0x3 ;  /* 0x0000002004027c11 */ /* 0x001fe2000f8018ff */
[----:B------:R-:W-:Y:S01]  /*9ea0*/  IMAD R9, R11, UR43, R8 ;  /* 0x0000002b0b097c24 */ /* 0x000fe2000f8e0208 */
[----:B------:R-:W-:Y:S02]  /*9eb0*/  LEA R8, P1, R6, UR24, 0x3 ;  /* 0x0000001806087c11 */ /* 0x000fe4000f8218ff */
[----:B------:R-:W-:Y:S02]  /*9ec0*/  IADD3 R3, PT, PT, R5, R3, RZ ;  /* 0x0000000305037210 */ /* 0x000fe40007ffe0ff */
[----:B------:R-:W-:Y:S02]  /*9ed0*/  IADD3 R5, PT, PT, R7, R9, RZ ;  /* 0x0000000907057210 */ /* 0x000fe40007ffe0ff */
[----:B------:R-:W-:Y:S02]  /*9ee0*/  LEA.HI.X R3, R4, UR33, R3, 0x3, P0 ;  /* 0x0000002104037c11 */ /* 0x000fe400080f1c03 */
[----:B------:R-:W-:-:S03]  /*9ef0*/  LEA.HI.X R9, R6, UR23, R5, 0x3, P1 ;  /* 0x0000001706097c11 */ /* 0x000fc600088f1c05 */
[----:B-1----:R-:W-:Y:S04]  /*9f00*/  REDG.E.ADD.F32.FTZ.RN.STRONG.GPU desc[UR30][R2.64], R12 ;  /* 0x0000000c020079a6 */ /* 0x002fe8000c12f31e */
[----:B------:R0:W-:Y:S04]  /*9f10*/  REDG.E.ADD.F32.FTZ.RN.STRONG.GPU desc[UR30][R2.64+0x4], R13 ;  /* 0x0000040d020079a6 */ /* 0x0001e8000c12f31e */
[----:B------:R1:W3:Y:S01]  /*9f20*/  LDG.E.64 R16, desc[UR30][R8.64] ;  /* 0x0000001e08107981 */ /* 0x0002e2000c1e1b00 */
[----:B------:R-:W-:Y:S01]  /*9f30*/  MOV R6, UR6 ;  /* 0x0000000600067c02 */ /* 0x000fe20008000f00 */
[C---:B----4-:R-:W-:Y:S01]  /*9f40*/  IMAD R18, R10.reuse, UR36, RZ ;  /* 0x000000240a127c24 */ /* 0x050fe2000f8e02ff */
[----:B------:R-:W-:Y:S01]  /*9f50*/  MOV R5, UR16 ;  /* 0x0000001000057c02 */ /* 0x000fe20008000f00 */
[----:B--2---:R-:W-:Y:S01]  /*9f60*/  IMAD R20, R10, UR44, RZ ;  /* 0x0000002c0a147c24 */ /* 0x004fe2000f8e02ff */
[----:B------:R-:W-:Y:S01]  /*9f70*/  MOV R4, R6 ;  /* 0x0000000600047202 */ /* 0x000fe20000000f00 */
[C---:B------:R-:W-:Y:S01]  /*9f80*/  IMAD R19, R11.reuse, UR37, R18 ;  /* 0x000000250b137c24 */ /* 0x040fe2000f8e0212 */
[----:B------:R-:W-:Y:S01]  /*9f90*/  MOV R7, UR7 ;  /* 0x0000000700077c02 */ /* 0x000fe20008000f00 */
[----:B------:R-:W-:-:S04]  /*9fa0*/  IMAD.WIDE.U32 R6, R11, UR44, RZ ;  /* 0x0000002c0b067c25 */ /* 0x000fc8000f8e00ff */
[----:B------:R-:W-:Y:S01]  /*9fb0*/  IMAD.WIDE.U32 R4, R11, UR36, R4 ;  /* 0x000000240b047c25 */ /* 0x000fe2000f8e0004 */
[----:B-1----:R-:W-:-:S03]  /*9fc0*/  LEA R8, P1, R6, UR28, 0x3 ;  /* 0x0000001c06087c11 */ /* 0x002fc6000f8218ff */
[----:B0-----:R-:W-:Y:S01]  /*9fd0*/  IMAD R13, R11, UR45, R20 ;  /* 0x0000002d0b0d7c24 */ /* 0x001fe2000f8e0214 */
[----:B------:R-:W-:Y:S02]  /*9fe0*/  IADD3 R3, PT, PT, R5, R19, RZ ;  /* 0x0000001305037210 */ /* 0x000fe40007ffe0ff */
[C---:B------:R-:W-:Y:S02]  /*9ff0*/  LEA R2, P0, R4.reuse, UR34, 0x3 ;  /* 0x0000002204027c11 */ /* 0x040fe4000f8018ff */
[----:B------:R-:W-:Y:S02]  /*a000*/  IADD3 R7, PT, PT, R7, R13, RZ ;  /* 0x0000000d07077210 */ /* 0x000fe40007ffe0ff */
[----:B------:R-:W-:Y:S02]  /*a010*/  LEA.HI.X R3, R4, UR35, R3, 0x3, P0 ;  /* 0x0000002304037c11 */ /* 0x000fe400080f1c03 */
[----:B------:R-:W-:Y:S01]  /*a020*/  LEA.HI.X R9, R6, UR27, R7, 0x3, P1 ;  /* 0x0000001b06097c11 */ /* 0x000fe200088f1c07 */
[-C--:B---3--:R-:W-:Y:S01]  /*a030*/  FMUL.FTZ R5, R15, R17.reuse ;  /* 0x000000110f057220 */ /* 0x088fe20000410000 */
[----:B------:R-:W-:-:S03]  /*a040*/  FMUL.FTZ R0, R14, R17 ;  /* 0x000000110e007220 */ /* 0x000fc60000410000 */
[-C--:B------:R-:W-:Y:S01]  /*a050*/  FFMA.FTZ R13, R14, R16.reuse, R5 ;  /* 0x000000100e0d7223 */ /* 0x080fe20000010005 */
[----:B------:R-:W-:-:S04]  /*a060*/  FFMA.FTZ R17, R15, R16, -R0 ;  /* 0x000000100f117223 */ /* 0x000fc80000010800 */
[----:B------:R0:W-:Y:S04]  /*a070*/  REDG.E.ADD.F32.FTZ.RN.STRONG.GPU desc[UR30][R2.64], R13 ;  /* 0x0000000d020079a6 */ /* 0x0001e8000c12f31e */
[----:B------:R0:W-:Y:S04]  /*a080*/  REDG.E.ADD.F32.FTZ.RN.STRONG.GPU desc[UR30][R2.64+0x4], R17 ;  /* 0x00000411020079a6 */ /* 0x0001e8000c12f31e */
[----:B------:R-:W2:Y:S01]  /*a090*/  LDG.E.64 R8, desc[UR30][R8.64] ;  /* 0x0000001e08087981 */ /* 0x000ea2000c1e1b00 */
[----:B------:R-:W-:Y:S01]  /*a0a0*/  MOV R4, UR4 ;  /* 0x0000000400047c02 */ /* 0x000fe20008000f00 */
[----:B------:R-:W-:Y:S01]  /*a0b0*/  IMAD R10, R10, UR38, RZ ;  /* 0x000000260a0a7c24 */ /* 0x000fe2000f8e02ff */
[----:B------:R-:W-:-:S02]  /*a0c0*/  MOV R7, UR17 ;  /* 0x0000001100077c02 */ /* 0x000fc40008000f00 */
[----:B------:R-:W-:Y:S02]  /*a0d0*/  MOV R6, R4 ;  /* 0x0000000400067202 */ /* 0x000fe40000000f00 */
[----:B------:R-:W-:Y:S01]  /*a0e0*/  MOV R5, UR5 ;  /* 0x0000000500057c02 */ /* 0x000fe20008000f00 */
[C---:B------:R-:W-:Y:S02]  /*a0f0*/  IMAD R5, R11.reuse, UR39, R10 ;  /* 0x000000270b057c24 */ /* 0x040fe4000f8e020a */
[C---:B------:R-:W-:Y:S01]  /*a100*/  IMAD.WIDE.U32 R6, R11.reuse, UR38, R6 ;  /* 0x000000260b067c25 */ /* 0x040fe2000f8e0006 */
[----:B------:R-:W-:-:S04]  /*a110*/  IADD3 R11, PT, PT, R11, UR13, RZ ;  /* 0x0000000d0b0b7c10 */ /* 0x000fc8000fffe0ff */
[----:B------:R-:W-:Y:S02]  /*a120*/  IADD3 R5, PT, PT, R7, R5, RZ ;  /* 0x0000000507057210 */ /* 0x000fe40007ffe0ff */
[----:B------:R-:W-:-:S04]  /*a130*/  LEA R4, P0, R6, UR40, 0x3 ;  /* 0x0000002806047c11 */ /* 0x000fc8000f8018ff */
[----:B------:R-:W-:Y:S02]  /*a140*/  LEA.HI.X R5, R6, UR41, R5, 0x3, P0 ;  /* 0x0000002906057c11 */ /* 0x000fe400080f1c05 */
[----:B------:R-:W-:Y:S01]  /*a150*/  ISETP.GE.AND P0, PT, R11, UR21, PT ;  /* 0x000000150b007c0c */ /* 0x000fe2000bf06270 */
[-C--:B--2---:R-:W-:Y:S01]  /*a160*/  FMUL.FTZ R7, R15, R9.reuse ;  /* 0x000000090f077220 */ /* 0x084fe20000410000 */
[----:B------:R-:W-:-:S03]  /*a170*/  FMUL.FTZ R0, R14, R9 ;  /* 0x000000090e007220 */ /* 0x000fc60000410000 */
[-C--:B------:R-:W-:Y:S01]  /*a180*/  FFMA.FTZ R7, R14, R8.reuse, R7 ;  /* 0x000000080e077223 */ /* 0x080fe20000010007 */
[----:B------:R-:W-:-:S04]  /*a190*/  FFMA.FTZ R15, R15, R8, -R0 ;  /* 0x000000080f0f7223 */ /* 0x000fc80000010800 */
[----:B------:R0:W-:Y:S04]  /*a1a0*/  REDG.E.ADD.F32.FTZ.RN.STRONG.GPU desc[UR30][R4.64], R7 ;  /* 0x00000007040079a6 */ /* 0x0001e8000c12f31e */
[----:B------:R0:W-:Y:S01]  /*a1b0*/  REDG.E.ADD.F32.FTZ.RN.STRONG.GPU desc[UR30][R4.64+0x4], R15 ;  /* 0x0000040f040079a6 */ /* 0x0001e2000c12f31e */
[----:B------:R-:W-:Y:S05]  /*a1c0*/  @!P0 BRA `(.L_x_42) ;  /* 0xfffffff800fc8947 */ /* 0x000fea000383ffff */
[----:B------:R-:W-:Y:S05]  /*a1d0*/  BSYNC.RECONVERGENT B0 ;  /* 0x0000000000007941 */ /* 0x000fea0003800200 */
.L_x_41:
[----:B------:R-:W-:Y:S05]  /*a1e0*/  EXIT ;  /* 0x000000000000794d */ /* 0x000fea0003800000 */
.L_x_6:
[----:B------:R-:W-:Y:S01]  /*a1f0*/  HFMA2 R200, -RZ, RZ, 0, 5.9604644775390625e-08 ;  /* 0x00000001ffc87431 */ /* 0x000fe200000001ff */
[----:B------:R-:W-:Y:S02]  /*a200*/  MOV R198, R69 ;  /* 0x0000004500c67202 */ /* 0x000fe40000000f00 */
[----:B------:R-:W-:Y:S02]  /*a210*/  MOV R201, RZ ;  /* 0x000000ff00c97202 */ /* 0x000fe40000000f00 */
[----:B------:R-:W-:-:S07]  /*a220*/  MOV R75, 0xffffffff ;  /* 0xffffffff004b7802 */ /* 0x000fce0000000f00 */
[----:B01---5:R-:W-:Y:S05]  /*a230*/  WARPSYNC.COLLECTIVE R75, `(.L_x_43) ;  /* 0x000000004b087348 */ /* 0x023fea0003c00000 */
[----:B------:R2:W3:Y:S02]  /*a240*/  SHFL.UP P6, R74, R198, R200, R201 ;  /* 0x040000c8c64a7389 */ /* 0x0004e400000c00c9 */
[----:B0123-5:R-:W-:Y:S05]  /*a250*/  ENDCOLLECTIVE ;  /* 0x000000000000791b */ /* 0x02ffea0003800000 */
.L_x_43:
[----:B------:R-:W-:Y:S02]  /*a260*/  MOV R198, R192 ;  /* 0x000000c000c67202 */ /* 0x000fe40000000f00 */
[----:B------:R-:W-:-:S07]  /*a270*/  MOV R68, R74 ;  /* 0x0000004a00447202 */ /* 0x000fce0000000f00 */
[----:B------:R-:W-:Y:S05]  /*a280*/  WARPSYNC.COLLECTIVE R75, `(.L_x_44) ;  /* 0x000000004b087348 */ /* 0x000fea0003c00000 */
[----:B------:R0:W1:Y:S02]  /*a290*/  SHFL.UP P6, R74, R198, R200, R201 ;  /* 0x040000c8c64a7389 */ /* 0x00006400000c00c9 */
[----:B01----:R-:W-:Y:S05]  /*a2a0*/  ENDCOLLECTIVE ;  /* 0x000000000000791b */ /* 0x003fea0003800000 */
.L_x_44:
[----:B------:R-:W-:Y:S02]  /*a2b0*/  MOV R198, R193 ;  /* 0x000000c100c67202 */ /* 0x000fe40000000f00 */
[----:B------:R-:W-:-:S07]  /*a2c0*/  MOV R70, R74 ;  /* 0x0000004a00467202 */ /* 0x000fce0000000f00 */
[----:B------:R-:W-:Y:S05]  /*a2d0*/  WARPSYNC.COLLECTIVE R75, `(.L_x_45) ;  /* 0x000000004b087348 */ /* 0x000fea0003c00000 */
[----:B------:R0:W1:Y:S02]  /*a2e0*/  SHFL.UP P6, R74, R198, R200, R201 ;  /* 0x040000c8c64a7389 */ /* 0x00006400000c00c9 */
[----:B01----:R-:W-:Y:S05]  /*a2f0*/  ENDCOLLECTIVE ;  /* 0x000000000000791b */ /* 0x003fea0003800000 */
.L_x_45:
[-C--:B------:R-:W-:Y:S01]  /*a300*/  FMUL.FTZ R195, R192, R70.reuse ;  /* 0x00000046c0c37220 */ /* 0x080fe20000410000 */
[----:B------:R-:W-:Y:S01]  /*a310*/  FMUL.FTZ R197, R69, R70 ;  /* 0x0000004645c57220 */ /* 0x000fe20000410000 */
[----:B------:R-:W-:Y:S02]  /*a320*/  MOV R198, R194 ;  /* 0x000000c200c67202 */ /* 0x000fe40000000f00 */
[----:B------:R-:W-:-:S07]  /*a330*/  MOV R71, R74 ;  /* 0x0000004a00477202 */ /* 0x000fce0000000f00 */
[----:B------:R-:W-:Y:S05]  /*a340*/  WARPSYNC.COLLECTIVE R75, `(.L_x_46) ;  /* 0x000000004b087348 */ /* 0x000fea0003c00000 */
[----:B------:R0:W1:Y:S02]  /*a350*/  SHFL.UP P6, R74, R198, R200, R201 ;  /* 0x040000c8c64a7389 */ /* 0x00006400000c00c9 */
[----:B01----:R-:W-:Y:S05]  /*a360*/  ENDCOLLECTIVE ;  /* 0x000000000000791b */ /* 0x003fea0003800000 */
.L_x_46:
[----:B------:R-:W-:Y:S02]  /*a370*/  HFMA2 R200, -RZ, RZ, 0, 1.1920928955078125e-07 ;  /* 0x00000002ffc87431 */ /* 0x000fe400000001ff */
[-C--:B------:R-:W-:Y:S01]  /*a380*/  FMUL.FTZ R196, R192, R74.reuse ;  /* 0x0000004ac0c47220 */ /* 0x080fe20000410000 */
[----:B------:R-:W-:-:S03]  /*a390*/  FMUL.FTZ R199, R69, R74 ;  /* 0x0000004a45c77220 */ /* 0x000fc60000410000 */
[CC--:B------:R-:W-:Y:S01]  /*a3a0*/  FFMA.FTZ R196, R69.reuse, R71.reuse, -R196 ;  /* 0x0000004745c47223 */ /* 0x0c0fe200000108c4 */
[-C--:B------:R-:W-:Y:S01]  /*a3b0*/  @P5 FFMA.FTZ R69, R69, R68.reuse, -R195 ;  /* 0x0000004445455223 */ /* 0x080fe200000108c3 */
[C---:B------:R-:W-:Y:S01]  /*a3c0*/  FFMA.FTZ R199, R192.reuse, R71, R199 ;  /* 0x00000047c0c77223 */ /* 0x040fe200000100c7 */
[----:B------:R-:W-:Y:S01]  /*a3d0*/  @P5 FFMA.FTZ R192, R192, R68, R197 ;  /* 0x00000044c0c05223 */ /* 0x000fe200000100c5 */
[----:B------:R-:W-:Y:S02]  /*a3e0*/  @P5 FADD.FTZ R193, R193, R196 ;  /* 0x000000c4c1c15221 */ /* 0x000fe40000010000 */
[----:B------:R-:W-:Y:S01]  /*a3f0*/  MOV R198, R69 ;  /* 0x0000004500c67202 */ /* 0x000fe20000000f00 */
[----:B------:R-:W-:-:S07]  /*a400*/  @P5 FADD.FTZ R194, R194, R199 ;  /* 0x000000c7c2c25221 */ /* 0x000fce0000010000 */
[----:B------:R-:W-:Y:S05]  /*a410*/  WARPSYNC.COLLECTIVE R75, `(.L_x_47) ;  /* 0x000000004b087348 */ /* 0x000fea0003c00000 */
[----:B------:R0:W1:Y:S02]  /*a420*/  SHFL.UP P6, R74, R198, R200, R201 ;  /* 0x040000c8c64a7389 */ /* 0x00006400000c00c9 */
[----:B01----:R-:W-:Y:S05]  /*a430*/  ENDCOLLECTIVE ;  /* 0x000000000000791b */ /* 0x003fea0003800000 */
.L_x_47:
[----:B------:R-:W-:Y:S02]  /*a440*/  MOV R198, R192 ;  /* 0x000000c000c67202 */ /* 0x000fe40000000f00 */
[----:B------:R-:W-:-:S07]  /*a450*/  MOV R68, R74 ;  /* 0x0000004a00447202 */ /* 0x000fce0000000f00 */
[----:B------:R-:W-:Y:S05]  /*a460*/  WARPSYNC.COLLECTIVE R75, `(.L_x_48) ;  /* 0x000000004b087348 */ /* 0x000fea0003c00000 */
[----:B------:R0:W1:Y:S02]  /*a470*/  SHFL.UP P6, R74, R198, R200, R201 ;  /* 0x040000c8c64a7389 */ /* 0x00006400000c00c9 */
[----:B01----:R-:W-:Y:S05]  /*a480*/  ENDCOLLECTIVE ;  /* 0x000000000000791b */ /* 0x003fea0003800000 */
.L_x_48:
[----:B------:R-:W-:Y:S02]  /*a490*/  MOV R198, R193 ;  /* 0x000000c100c67202 */ /* 0x000fe40000000f00 */
[----:B------:R-:W-:-:S07]  /*a4a0*/  MOV R70, R74 ;  /* 0x0000004a00467202 */ /* 0x000fce0000000f00 */
[----:B------:R-:W-:Y:S05]  /*a4b0*/  WARPSYNC.COLLECTIVE R75, `(.L_x_49) ;  /* 0x000000004b087348 */ /* 0x000fea0003c00000 */
[----:B------:R0:W1:Y:S02]  /*a4c0*/  SHFL.UP P6, R74, R198, R200, R201 ;  /* 0x040000c8c64a7389 */ /* 0x00006400000c00c9 */
[----:B01----:R-:W-:Y:S05]  /*a4d0*/  ENDCOLLECTIVE ;  /* 0x000000000000791b */ /* 0x003fea0003800000 */
.L_x_49:
[-C--:B------:R-:W-:Y:S01]  /*a4e0*/  FMUL.FTZ R195, R192, R70.reuse ;  /* 0x00000046c0c37220 */ /* 0x080fe20000410000 */
[----:B------:R-:W-:Y:S01]  /*a4f0*/  FMUL.FTZ R197, R69, R70 ;  /* 0x0000004645c57220 */ /* 0x000fe20000410000 */
[----:B------:R-:W-:Y:S02]  /*a500*/  MOV R198, R194 ;  /* 0x000000c200c67202 */ /* 0x000fe40000000f00 */
[----:B------:R-:W-:-:S07]  /*a510*/  MOV R71, R74 ;  /* 0x0000004a00477202 */ /* 0x000fce0000000f00 */
[----:B------:R-:W-:Y:S05]  /*a520*/  WARPSYNC.COLLECTIVE R75, `(.L_x_50) ;  /* 0x000000004b087348 */ /* 0x000fea0003c00000 */
[----:B------:R0:W1:Y:S02]  /*a530*/  SHFL.UP P6, R74, R198, R200, R201 ;  /* 0x040000c8c64a7389 */ /* 0x00006400000c00c9 */
[----:B01----:R-:W-:Y:S05]  /*a540*/  ENDCOLLECTIVE ;  /* 0x000000000000791b */ /* 0x003fea0003800000 */
.L_x_50:
[----:B------:R-:W-:Y:S02]  /*a550*/  HFMA2 R200, -RZ, RZ, 0, 2.384185791015625e-07 ;  /* 0x00000004ffc87431 */ /* 0x000fe400000001ff */
        /* <DEDUP_REMOVED lines=12> */
.L_x_51:
[----:B------:R-:W-:Y:S02]  /*a620*/  MOV R198, R192 ;  /* 0x000000c000c67202 */ /* 0x000fe40000000f00 */
[----:B------:R-:W-:-:S07]  /*a630*/  MOV R68, R74 ;  /* 0x0000004a00447202 */ /* 0x000fce0000000f00 */
[----:B------:R-:W-:Y:S05]  /*a640*/  WARPSYNC.COLLECTIVE R75, `(.L_x_52) ;  /* 0x000000004b087348 */ /* 0x000fea0003c00000 */
[----:B------:R0:W1:Y:S02]  /*a650*/  SHFL.UP P6, R74, R198, R200, R201 ;  /* 0x040000c8c64a7389 */ /* 0x00006400000c00c9 */
[----:B01----:R-:W-:Y:S05]  /*a660*/  ENDCOLLECTIVE ;  /* 0x000000000000791b */ /* 0x003fea0003800000 */
.L_x_52:
[----:B------:R-:W-:Y:S02]  /*a670*/  MOV R198, R193 ;  /* 0x000000c100c67202 */ /* 0x000fe40000000f00 */
[----:B------:R-:W-:-:S07]  /*a680*/  MOV R70, R74 ;  /* 0x0000004a00467202 */ /* 0x000fce0000000f00 */
[----:B------:R-:W-:Y:S05]  /*a690*/  WARPSYNC.COLLECTIVE R75, `(.L_x_53) ;  /* 0x000000004b087348 */ /* 0x000fea0003c00000 */
[----:B------:R0:W1:Y:S02]  /*a6a0*/  SHFL.UP P6, R74, R198, R200, R201 ;  /* 0x040000c8c64a7389 */ /* 0x00006400000c00c9 */
[----:B01----:R-:W-:Y:S05]  /*a6b0*/  ENDCOLLECTIVE ;  /* 0x000000000000791b */ /* 0x003fea0003800000 */
.L_x_53:
[-C--:B------:R-:W-:Y:S01]  /*a6c0*/  FMUL.FTZ R195, R192, R70.reuse ;  /* 0x00000046c0c37220 */ /* 0x080fe20000410000 */
[----:B------:R-:W-:Y:S01]  /*a6d0*/  FMUL.FTZ R197, R69, R70 ;  /* 0x0000004645c57220 */ /* 0x000fe20000410000 */
[----:B------:R-:W-:Y:S02]  /*a6e0*/  MOV R198, R194 ;  /* 0x000000c200c67202 */ /* 0x000fe40000000f00 */
[----:B------:R-:W-:-:S07]  /*a6f0*/  MOV R71, R74 ;  /* 0x0000004a00477202 */ /* 0x000fce0000000f00 */
[----:B------:R-:W-:Y:S05]  /*a700*/  WARPSYNC.COLLECTIVE R75, `(.L_x_54) ;  /* 0x000000004b087348 */ /* 0x000fea0003c00000 */
[----:B------:R0:W1:Y:S02]  /*a710*/  SHFL.UP P6, R74, R198, R200, R201 ;  /* 0x040000c8c64a7389 */ /* 0x00006400000c00c9 */
[----:B01----:R-:W-:Y:S05]  /*a720*/  ENDCOLLECTIVE ;  /* 0x000000000000791b */ /* 0x003fea0003800000 */
.L_x_54:
[----:B------:R-:W-:Y:S02]  /*a730*/  HFMA2 R200, -RZ, RZ, 0, 4.76837158203125e-07 ;  /* 0x00000008ffc87431 */ /* 0x000fe400000001ff */
        /* <DEDUP_REMOVED lines=12> */
.L_x_55:
[----:B------:R-:W-:Y:S02]  /*a800*/  MOV R198, R192 ;  /* 0x000000c000c67202 */ /* 0x000fe40000000f00 */
[----:B------:R-:W-:-:S07]  /*a810*/  MOV R68, R74 ;  /* 0x0000004a00447202 */ /* 0x000fce0000000f00 */
[----:B------:R-:W-:Y:S05]  /*a820*/  WARPSYNC.COLLECTIVE R75, `(.L_x_56) ;  /* 0x000000004b087348 */ /* 0x000fea0003c00000 */
[----:B------:R0:W1:Y:S02]  /*a830*/  SHFL.UP P6, R74, R198, R200, R201 ;  /* 0x040000c8c64a7389 */ /* 0x00006400000c00c9 */
[----:B01----:R-:W-:Y:S05]  /*a840*/  ENDCOLLECTIVE ;  /* 0x000000000000791b */ /* 0x003fea0003800000 */
.L_x_56:
[----:B------:R-:W-:Y:S02]  /*a850*/  MOV R198, R193 ;  /* 0x000000c100c67202 */ /* 0x000fe40000000f00 */
[----:B------:R-:W-:-:S07]  /*a860*/  MOV R70, R74 ;  /* 0x0000004a00467202 */ /* 0x000fce0000000f00 */
[----:B------:R-:W-:Y:S05]  /*a870*/  WARPSYNC.COLLECTIVE R75, `(.L_x_57) ;  /* 0x000000004b087348 */ /* 0x000fea0003c00000 */
[----:B------:R0:W1:Y:S02]  /*a880*/  SHFL.UP P6, R74, R198, R200, R201 ;  /* 0x040000c8c64a7389 */ /* 0x00006400000c00c9 */
[----:B01----:R-:W-:Y:S05]  /*a890*/  ENDCOLLECTIVE ;  /* 0x000000000000791b */ /* 0x003fea0003800000 */
.L_x_57:
[-C--:B------:R-:W-:Y:S01]  /*a8a0*/  FMUL.FTZ R195, R192, R70.reuse ;  /* 0x00000046c0c37220 */ /* 0x080fe20000410000 */
[----:B------:R-:W-:Y:S01]  /*a8b0*/  FMUL.FTZ R197, R69, R70 ;  /* 0x0000004645c57220 */ /* 0x000fe20000410000 */
[----:B------:R-:W-:Y:S02]  /*a8c0*/  MOV R198, R194 ;  /* 0x000000c200c67202 */ /* 0x000fe40000000f00 */
[----:B------:R-:W-:-:S07]  /*a8d0*/  MOV R71, R74 ;  /* 0x0000004a00477202 */ /* 0x000fce0000000f00 */
[----:B------:R-:W-:Y:S05]  /*a8e0*/  WARPSYNC.COLLECTIVE R75, `(.L_x_58) ;  /* 0x000000004b087348 */ /* 0x000fea0003c00000 */
[----:B------:R0:W1:Y:S02]  /*a8f0*/  SHFL.UP P6, R74, R198, R200, R201 ;  /* 0x040000c8c64a7389 */ /* 0x00006400000c00c9 */
[----:B01----:R-:W-:Y:S05]  /*a900*/  ENDCOLLECTIVE ;  /* 0x000000000000791b */ /* 0x003fea0003800000 */
.L_x_58:
[----:B------:R-:W-:Y:S02]  /*a910*/  HFMA2 R200, -RZ, RZ, 0, 9.5367431640625e-07 ;  /* 0x00000010ffc87431 */ /* 0x000fe400000001ff */
        /* <DEDUP_REMOVED lines=12> */
.L_x_59:
[----:B------:R-:W-:Y:S02]  /*a9e0*/  MOV R198, R192 ;  /* 0x000000c000c67202 */ /* 0x000fe40000000f00 */
[----:B------:R-:W-:-:S07]  /*a9f0*/  MOV R68, R74 ;  /* 0x0000004a00447202 */ /* 0x000fce0000000f00 */
[----:B------:R-:W-:Y:S05]  /*aa00*/  WARPSYNC.COLLECTIVE R75, `(.L_x_60) ;  /* 0x000000004b087348 */ /* 0x000fea0003c00000 */
[----:B------:R0:W1:Y:S02]  /*aa10*/  SHFL.UP P6, R74, R198, R200, R201 ;  /* 0x040000c8c64a7389 */ /* 0x00006400000c00c9 */
[----:B01----:R-:W-:Y:S05]  /*aa20*/  ENDCOLLECTIVE ;  /* 0x000000000000791b */ /* 0x003fea0003800000 */
.L_x_60:
[----:B------:R-:W-:Y:S02]  /*aa30*/  MOV R198, R193 ;  /* 0x000000c100c67202 */ /* 0x000fe40000000f00 */
[----:B------:R-:W-:-:S07]  /*aa40*/  MOV R70, R74 ;  /* 0x0000004a00467202 */ /* 0x000fce0000000f00 */
[----:B------:R-:W-:Y:S05]  /*aa50*/  WARPSYNC.COLLECTIVE R75, `(.L_x_61) ;  /* 0x000000004b087348 */ /* 0x000fea0003c00000 */
[----:B------:R0:W1:Y:S02]  /*aa60*/  SHFL.UP P6, R74, R198, R200, R201 ;  /* 0x040000c8c64a7389 */ /* 0x00006400000c00c9 */
[----:B01----:R-:W-:Y:S05]  /*aa70*/  ENDCOLLECTIVE ;  /* 0x000000000000791b */ /* 0x003fea0003800000 */
.L_x_61:
[----:B------:R-:W-:Y:S02]  /*aa80*/  MOV R198, R194 ;  /* 0x000000c200c67202 */ /* 0x000fe40000000f00 */
[----:B------:R-:W-:-:S07]  /*aa90*/  MOV R71, R74 ;  /* 0x0000004a00477202 */ /* 0x000fce0000000f00 */
[----:B------:R-:W-:Y:S05]  /*aaa0*/  WARPSYNC.COLLECTIVE R75, `(.L_x_62) ;  /* 0x000000004b087348 */ /* 0x000fea0003c00000 */
[----:B------:R0:W1:Y:S02]  /*aab0*/  SHFL.UP P6, R74, R198, R200, R201 ;  /* 0x040000c8c64a7389 */ /* 0x00006400000c00c9 */
[----:B01----:R-:W-:Y:S05]  /*aac0*/  ENDCOLLECTIVE ;  /* 0x000000000000791b */ /* 0x003fea0003800000 */
.L_x_62:
[----:B------:R-:W-:Y:S05]  /*aad0*/  BRA `(.L_x_63) ;  /* 0xffffff9800447947 */ /* 0x000fea000383ffff */
.L_x_7:
[----:B------:R-:W-:Y:S01]  /*aae0*/  HFMA2 R71, -RZ, RZ, 0, 1.847743988037109375e-06 ;  /* 0x0000001fff477431 */ /* 0x000fe200000001ff */
[----:B------:R-:W-:Y:S01]  /*aaf0*/  BSSY B0, `(.L_x_64) ;  /* 0x0000007000007945 */ /* 0x000fe20003800000 */
[----:B------:R-:W-:Y:S02]  /*ab00*/  MOV R74, R69 ;  /* 0x00000045004a7202 */ /* 0x000fe40000000f00 */
[----:B------:R-:W-:Y:S02]  /*ab10*/  MOV R70, 0x1f ;  /* 0x0000001f00467802 */ /* 0x000fe40000000f00 */
[----:B------:R-:W-:-:S07]  /*ab20*/  MOV R75, 0xffffffff ;  /* 0xffffffff004b7802 */ /* 0x000fce0000000f00 */
[----:B-1---5:R-:W-:Y:S05]  /*ab30*/  WARPSYNC.COLLECTIVE R75, `(.L_x_65) ;  /* 0x000000004b087348 */ /* 0x022fea0003c00000 */
[----:B------:R0:W2:Y:S02]  /*ab40*/  SHFL.IDX P2, R68, R74, R71, R70 ;  /* 0x000000474a447389 */ /* 0x0000a40000040046 */
[----:B012--5:R-:W-:Y:S05]  /*ab50*/  ENDCOLLECTIVE ;  /* 0x000000000000791b */ /* 0x027fea0003800000 */
.L_x_65:
[----:B------:R-:W-:Y:S05]  /*ab60*/  BSYNC B0 ;  /* 0x0000000000007941 */ /* 0x000fea0003800000 */
.L_x_64:
[----:B------:R-:W-:Y:S05]  /*ab70*/  BRA `(.L_x_66) ;  /* 0xffffff9800507947 */ /* 0x000fea000383ffff */
.L_x_8:
        /* <DEDUP_REMOVED lines=8> */
.L_x_68:
[----:B------:R-:W-:Y:S05]  /*ac00*/  BSYNC B0 ;  /* 0x0000000000007941 */ /* 0x000fea0003800000 */
.L_x_67:
[----:B------:R-:W-:Y:S05]  /*ac10*/  BRA `(.L_x_69) ;  /* 0xffffff9800307947 */ /* 0x000fea000383ffff */
.L_x_9:
        /* <DEDUP_REMOVED lines=8> */
.L_x_71:
[----:B------:R-:W-:Y:S05]  /*aca0*/  BSYNC B0 ;  /* 0x0000000000007941 */ /* 0x000fea0003800000 */
.L_x_70:
[----:B------:R-:W-:Y:S05]  /*acb0*/  BRA `(.L_x_72) ;  /* 0xffffff9800107947 */ /* 0x000fea000383ffff */
.L_x_10:
        /* <DEDUP_REMOVED lines=8> */
.L_x_74:
[----:B------:R-:W-:Y:S05]  /*ad40*/  BSYNC B0 ;  /* 0x0000000000007941 */ /* 0x000fea0003800000 */
.L_x_73:
[----:B------:R-:W-:Y:S05]  /*ad50*/  BRA `(.L_x_75) ;  /* 0xffffff9400f07947 */ /* 0x000fea000383ffff */
.L_x_11:
[----:B------:R-:W-:Y:S01]  /*ad60*/  HFMA2 R200, -RZ, RZ, 0, 5.9604644775390625e-08 ;  /* 0x00000001ffc87431 */ /* 0x000fe200000001ff */
[----:B------:R-:W-:Y:S01]  /*ad70*/  BSSY B0, `(.L_x_76) ;  /* 0x0000007000007945 */ /* 0x000fe20003800000 */
[----:B------:R-:W-:Y:S02]  /*ad80*/  MOV R198, R69 ;  /* 0x0000004500c67202 */ /* 0x000fe40000000f00 */
[----:B------:R-:W-:Y:S02]  /*ad90*/  MOV R201, RZ ;  /* 0x000000ff00c97202 */ /* 0x000fe40000000f00 */
[----:B------:R-:W-:-:S07]  /*ada0*/  MOV R75, 0xffffffff ;  /* 0xffffffff004b7802 */ /* 0x000fce0000000f00 */
[----:B-1---5:R-:W-:Y:S05]  /*adb0*/  WARPSYNC.COLLECTIVE R75, `(.L_x_77) ;  /* 0x000000004b087348 */ /* 0x022fea0003c00000 */
[----:B------:R0:W2:Y:S02]  /*adc0*/  SHFL.UP P6, R74, R198, R200, R201 ;  /* 0x040000c8c64a7389 */ /* 0x0000a400000c00c9 */
[----:B012--5:R-:W-:Y:S05]  /*add0*/  ENDCOLLECTIVE ;  /* 0x000000000000791b */ /* 0x027fea0003800000 */
.L_x_77:
[----:B------:R-:W-:Y:S05]  /*ade0*/  BSYNC B0 ;  /* 0x0000000000007941 */ /* 0x000fea0003800000 */
.L_x_76:
[----:B------:R-:W-:Y:S01]  /*adf0*/  HFMA2 R200, -RZ, RZ, 0, 5.9604644775390625e-08 ;  /* 0x00000001ffc87431 */ /* 0x000fe200000001ff */
[----:B------:R-:W-:Y:S01]  /*ae00*/  MOV R198, R192 ;  /* 0x000000c000c67202 */ /* 0x000fe20000000f00 */
[----:B------:R-:W-:Y:S01]  /*ae10*/  HFMA2 R71, -RZ, RZ, 0, 0 ;  /* 0x00000000ff477431 */ /* 0x000fe200000001ff */
[----:B------:R-:W-:Y:S02]  /*ae20*/  MOV R201, RZ ;  /* 0x000000ff00c97202 */ /* 0x000fe40000000f00 */
[----:B------:R-:W-:Y:S02]  /*ae30*/  MOV R75, 0xffffffff ;  /* 0xffffffff004b7802 */ /* 0x000fe40000000f00 */
[----:B------:R-:W-:Y:S02]  /*ae40*/  MOV R69, R74 ;  /* 0x0000004a00457202 */ /* 0x000fe40000000f00 */
[----:B------:R-:W-:-:S07]  /*ae50*/  MOV R70, 0x1f ;  /* 0x0000001f00467802 */ /* 0x000fce0000000f00 */
[----:B------:R-:W-:Y:S05]  /*ae60*/  WARPSYNC.COLLECTIVE R75, `(.L_x_78) ;  /* 0x000000004b087348 */ /* 0x000fea0003c00000 */
[----:B------:R0:W1:Y:S02]  /*ae70*/  SHFL.UP P6, R74, R198, R200, R201 ;  /* 0x040000c8c64a7389 */ /* 0x00006400000c00c9 */
[----:B01----:R-:W-:Y:S05]  /*ae80*/  ENDCOLLECTIVE ;  /* 0x000000000000791b */ /* 0x003fea0003800000 */
.L_x_78:
[----:B------:R-:W-:Y:S02]  /*ae90*/  MOV R198, R193 ;  /* 0x000000c100c67202 */ /* 0x000fe40000000f00 */
[----:B------:R-:W-:-:S07]  /*aea0*/  MOV R195, R74 ;  /* 0x0000004a00c37202 */ /* 0x000fce0000000f00 */
[----:B------:R-:W-:Y:S05]  /*aeb0*/  WARPSYNC.COLLECTIVE R75, `(.L_x_79) ;  /* 0x000000004b087348 */ /* 0x000fea0003c00000 */
[----:B------:R0:W1:Y:S02]  /*aec0*/  SHFL.UP P6, R74, R198, R200, R201 ;  /* 0x040000c8c64a7389 */ /* 0x00006400000c00c9 */
[----:B01----:R-:W-:Y:S05]  /*aed0*/  ENDCOLLECTIVE ;  /* 0x000000000000791b */ /* 0x003fea0003800000 */
.L_x_79:
[----:B------:R-:W-:Y:S02]  /*aee0*/  MOV R198, R194 ;  /* 0x000000c200c67202 */ /* 0x000fe40000000f00 */
[----:B------:R-:W-:-:S07]  /*aef0*/  MOV R193, R74 ;  /* 0x0000004a00c17202 */ /* 0x000fce0000000f00 */
[----:B------:R-:W-:Y:S05]  /*af00*/  WARPSYNC.COLLECTIVE R75, `(.L_x_80) ;  /* 0x000000004b087348 */ /* 0x000fea0003c00000 */
[----:B------:R0:W1:Y:S02]  /*af10*/  SHFL.UP P6, R74, R198, R200, R201 ;  /* 0x040000c8c64a7389 */ /* 0x00006400000c00c9 */
[----:B01----:R-:W-:Y:S05]  /*af20*/  ENDCOLLECTIVE ;  /* 0x000000000000791b */ /* 0x003fea0003800000 */
.L_x_80:
[----:B------:R-:W-:Y:S02]  /*af30*/  MOV R194, R74 ;  /* 0x0000004a00c27202 */ /* 0x000fe40000000f00 */
[----:B------:R-:W-:-:S07]  /*af40*/  MOV R74, R64 ;  /* 0x00000040004a7202 */ /* 0x000fce0000000f00 */
[----:B------:R-:W-:Y:S05]  /*af50*/  WARPSYNC.COLLECTIVE R75, `(.L_x_81) ;  /* 0x000000004b087348 */ /* 0x000fea0003c00000 */
[----:B------:R0:W1:Y:S02]  /*af60*/  SHFL.IDX P2, R68, R74, R71, R70 ;  /* 0x000000474a447389 */ /* 0x0000640000040046 */
[----:B01----:R-:W-:Y:S05]  /*af70*/  ENDCOLLECTIVE ;  /* 0x000000000000791b */ /* 0x003fea0003800000 */
.L_x_81:
[----:B------:R-:W-:Y:S02]  /*af80*/  MOV R74, R65 ;  /* 0x00000041004a7202 */ /* 0x000fe40000000f00 */
[----:B------:R-:W-:-:S07]  /*af90*/  MOV R64, R68 ;  /* 0x0000004400407202 */ /* 0x000fce0000000f00 */
[----:B------:R-:W-:Y:S05]  /*afa0*/  WARPSYNC.COLLECTIVE R75, `(.L_x_82) ;  /* 0x000000004b087348 */ /* 0x000fea0003c00000 */
[----:B------:R0:W1:Y:S02]  /*afb0*/  SHFL.IDX P2, R68, R74, R71, R70 ;  /* 0x000000474a447389 */ /* 0x0000640000040046 */
[----:B01----:R-:W-:Y:S05]  /*afc0*/  ENDCOLLECTIVE ;  /* 0x000000000000791b */ /* 0x003fea0003800000 */
.L_x_82:
[----:B------:R-:W-:Y:S02]  /*afd0*/  MOV R74, R66 ;  /* 0x00000042004a7202 */ /* 0x000fe40000000f00 */
[----:B------:R-:W-:-:S07]  /*afe0*/  MOV R196, R68 ;  /* 0x0000004400c47202 */ /* 0x000fce0000000f00 */
[----:B------:R-:W-:Y:S05]  /*aff0*/  WARPSYNC.COLLECTIVE R75, `(.L_x_83) ;  /* 0x000000004b087348 */ /* 0x000fea0003c00000 */
[----:B------:R0:W1:Y:S02]  /*b000*/  SHFL.IDX P2, R68, R74, R71, R70 ;  /* 0x000000474a447389 */ /* 0x0000640000040046 */
[----:B01----:R-:W-:Y:S05]  /*b010*/  ENDCOLLECTIVE ;  /* 0x000000000000791b */ /* 0x003fea0003800000 */
.L_x_83:
[----:B------:R-:W-:Y:S02]  /*b020*/  MOV R74, R67 ;  /* 0x00000043004a7202 */ /* 0x000fe40000000f00 */
[----:B------:R-:W-:-:S07]  /*b030*/  MOV R66, R68 ;  /* 0x0000004400427202 */ /* 0x000fce0000000f00 */
[----:B------:R-:W-:Y:S05]  /*b040*/  WARPSYNC.COLLECTIVE R75, `(.L_x_84) ;  /* 0x000000004b087348 */ /* 0x000fea0003c00000 */
[----:B------:R0:W1:Y:S02]  /*b050*/  SHFL.IDX P2, R68, R74, R71, R70 ;  /* 0x000000474a447389 */ /* 0x0000640000040046 */
[----:B01----:R-:W-:Y:S05]  /*b060*/  ENDCOLLECTIVE ;  /* 0x000000000000791b */ /* 0x003fea0003800000 */
.L_x_84:
[----:B------:R-:W-:Y:S01]  /*b070*/  MOV R67, R68 ;  /* 0x0000004400437202 */ /* 0x000fe20000000f00 */
[----:B------:R-:W-:Y:S06]  /*b080*/  BRA `(.L_x_85) ;  /* 0xffffff94004c7947 */ /* 0x000fec000383ffff */
.L_x_13:
[----:B------:R-:W-:Y:S01]  /*b090*/  HFMA2 R233, -RZ, RZ, 0, 5.9604644775390625e-08 ;  /* 0x00000001ffe97431 */ /* 0x000fe200000001ff */
[----:B------:R-:W-:Y:S02]  /*b0a0*/  MOV R236, R224 ;  /* 0x000000e000ec7202 */ /* 0x000fe40000000f00 */
[----:B------:R-:W-:Y:S02]  /*b0b0*/  MOV R238, 0x1f ;  /* 0x0000001f00ee7802 */ /* 0x000fe40000000f00 */
[----:B------:R-:W-:-:S07]  /*b0c0*/  MOV R75, 0xffffffff ;  /* 0xffffffff004b7802 */ /* 0x000fce0000000f00 */
[----:B0-----:R-:W-:Y:S05]  /*b0d0*/  WARPSYNC.COLLECTIVE R75, `(.L_x_86) ;  /* 0x000000004b087348 */ /* 0x001fea0003c00000 */
[----:B------:R1:W2:Y:S02]  /*b0e0*/  SHFL.DOWN P0, R232, R236, R233, R238 ;  /* 0x080000e9ece87389 */ /* 0x0002a400000000ee */
[----:B012---:R-:W-:Y:S05]  /*b0f0*/  ENDCOLLECTIVE ;  /* 0x000000000000791b */ /* 0x007fea0003800000 */
.L_x_86:
[----:B------:R-:W-:Y:S02]  /*b100*/  MOV R236, R73 ;  /* 0x0000004900ec7202 */ /* 0x000fe40000000f00 */
[----:B------:R-:W-:-:S07]  /*b110*/  MOV R68, R232 ;  /* 0x000000e800447202 */ /* 0x000fce0000000f00 */
[----:B------:R-:W-:Y:S05]  /*b120*/  WARPSYNC.COLLECTIVE R75, `(.L_x_87) ;  /* 0x000000004b087348 */ /* 0x000fea0003c00000 */
[----:B------:R0:W1:Y:S02]  /*b130*/  SHFL.DOWN P0, R232, R236, R233, R238 ;  /* 0x080000e9ece87389 */ /* 0x00006400000000ee */
[----:B01----:R-:W-:Y:S05]  /*b140*/  ENDCOLLECTIVE ;  /* 0x000000000000791b */ /* 0x003fea0003800000 */
.L_x_87:
[----:B------:R-:W-:Y:S02]  /*b150*/  MOV R236, R72 ;  /* 0x0000004800ec7202 */ /* 0x000fe40000000f00 */
[----:B------:R-:W-:-:S07]  /*b160*/  MOV R70, R232 ;  /* 0x000000e800467202 */ /* 0x000fce0000000f00 */
[----:B------:R-:W-:Y:S05]  /*b170*/  WARPSYNC.COLLECTIVE R75, `(.L_x_88) ;  /* 0x000000004b087348 */ /* 0x000fea0003c00000 */
[----:B------:R0:W1:Y:S02]  /*b180*/  SHFL.DOWN P0, R232, R236, R233, R238 ;  /* 0x080000e9ece87389 */ /* 0x00006400000000ee */
[----:B01----:R-:W-:Y:S05]  /*b190*/  ENDCOLLECTIVE ;  /* 0x000000000000791b */ /* 0x003fea0003800000 */
.L_x_88:
[----:B------:R-:W-:Y:S02]  /*b1a0*/  MOV R236, R69 ;  /* 0x0000004500ec7202 */ /* 0x000fe40000000f00 */
[----:B------:R-:W-:-:S07]  /*b1b0*/  MOV R71, R232 ;  /* 0x000000e800477202 */ /* 0x000fce0000000f00 */
[----:B------:R-:W-:Y:S05]  /*b1c0*/  WARPSYNC.COLLECTIVE R75, `(.L_x_89) ;  /* 0x000000004b087348 */ /* 0x000fea0003c00000 */
[----:B------:R0:W1:Y:S02]  /*b1d0*/  SHFL.DOWN P0, R232, R236, R233, R238 ;  /* 0x080000e9ece87389 */ /* 0x00006400000000ee */
[----:B01----:R-:W-:Y:S05]  /*b1e0*/  ENDCOLLECTIVE ;  /* 0x000000000000791b */ /* 0x003fea0003800000 */
.L_x_89:
[----:B------:R-:W-:Y:S01]  /*b1f0*/  MOV R225, R232 ;  /* 0x000000e800e17202 */ /* 0x000fe20000000f00 */
[----:B------:R-:W-:Y:S06]  /*b200*/  BRA `(.L_x_90) ;  /* 0xffffffa800607947 */ /* 0x000fec000383ffff */
.L_x_16:
[----:B------:R-:W-:Y:S01]  /*b210*/  HFMA2 R233, -RZ, RZ, 0, 1.1920928955078125e-07 ;  /* 0x00000002ffe97431 */ /* 0x000fe200000001ff */
[----:B------:R-:W-:Y:S01]  /*b220*/  BSSY B0, `(.L_x_91) ;  /* 0x0000007000007945 */ /* 0x000fe20003800000 */
[----:B------:R-:W-:Y:S02]  /*b230*/  MOV R236, R224 ;  /* 0x000000e000ec7202 */ /* 0x000fe40000000f00 */
[----:B------:R-:W-:Y:S02]  /*b240*/  MOV R238, 0x1f ;  /* 0x0000001f00ee7802 */ /* 0x000fe40000000f00 */
[----:B------:R-:W-:-:S07]  /*b250*/  MOV R75, 0xffffffff ;  /* 0xffffffff004b7802 */ /* 0x000fce0000000f00 */
[----:B01234-:R-:W-:Y:S05]  /*b260*/  WARPSYNC.COLLECTIVE R75, `(.L_x_92) ;  /* 0x000000004b087348 */ /* 0x01ffea0003c00000 */
[----:B------:R0:W0:Y:S02]  /*b270*/  SHFL.DOWN P0, R232, R236, R233, R238 ;  /* 0x080000e9ece87389 */ /* 0x00002400000000ee */
[----:B01234-:R-:W-:Y:S05]  /*b280*/  ENDCOLLECTIVE ;  /* 0x000000000000791b */ /* 0x01ffea0003800000 */
.L_x_92:
[----:B------:R-:W-:Y:S05]  /*b290*/  BSYNC B0 ;  /* 0x0000000000007941 */ /* 0x000fea0003800000 */
.L_x_91:
[----:B------:R-:W-:Y:S01]  /*b2a0*/  HFMA2 R233, -RZ, RZ, 0, 1.1920928955078125e-07 ;  /* 0x00000002ffe97431 */ /* 0x000fe200000001ff */
[----:B------:R-:W-:Y:S02]  /*b2b0*/  MOV R236, R73 ;  /* 0x0000004900ec7202 */ /* 0x000fe40000000f00 */
[----:B------:R-:W-:Y:S02]  /*b2c0*/  MOV R238, 0x1f ;  /* 0x0000001f00ee7802 */ /* 0x000fe40000000f00 */
[----:B------:R-:W-:Y:S02]  /*b2d0*/  MOV R75, 0xffffffff ;  /* 0xffffffff004b7802 */ /* 0x000fe40000000f00 */
[----:B------:R-:W-:-:S07]  /*b2e0*/  MOV R68, R232 ;  /* 0x000000e800447202 */ /* 0x000fce0000000f00 */
[----:B------:R-:W-:Y:S05]  /*b2f0*/  WARPSYNC.COLLECTIVE R75, `(.L_x_93) ;  /* 0x000000004b087348 */ /* 0x000fea0003c00000 */
[----:B------:R0:W1:Y:S02]  /*b300*/  SHFL.DOWN P0, R232, R236, R233, R238 ;  /* 0x080000e9ece87389 */ /* 0x00006400000000ee */
[----:B01----:R-:W-:Y:S05]  /*b310*/  ENDCOLLECTIVE ;  /* 0x000000000000791b */ /* 0x003fea0003800000 */
.L_x_93:
[----:B------:R-:W-:Y:S02]  /*b320*/  MOV R236, R72 ;  /* 0x0000004800ec7202 */ /* 0x000fe40000000f00 */
[----:B------:R-:W-:-:S07]  /*b330*/  MOV R70, R232 ;  /* 0x000000e800467202 */ /* 0x000fce0000000f00 */
[----:B------:R-:W-:Y:S05]  /*b340*/  WARPSYNC.COLLECTIVE R75, `(.L_x_94) ;  /* 0x000000004b087348 */ /* 0x000fea0003c00000 */
[----:B------:R0:W1:Y:S02]  /*b350*/  SHFL.DOWN P0, R232, R236, R233, R238 ;  /* 0x080000e9ece87389 */ /* 0x00006400000000ee */
[----:B01----:R-:W-:Y:S05]  /*b360*/  ENDCOLLECTIVE ;  /* 0x000000000000791b */ /* 0x003fea0003800000 */
.L_x_94:
[----:B------:R-:W-:Y:S02]  /*b370*/  MOV R236, R69 ;  /* 0x0000004500ec7202 */ /* 0x000fe40000000f00 */
[----:B------:R-:W-:-:S07]  /*b380*/  MOV R71, R232 ;  /* 0x000000e800477202 */ /* 0x000fce0000000f00 */
[----:B------:R-:W-:Y:S05]  /*b390*/  WARPSYNC.COLLECTIVE R75, `(.L_x_95) ;  /* 0x000000004b087348 */ /* 0x000fea0003c00000 */
[----:B------:R0:W1:Y:S02]  /*b3a0*/  SHFL.DOWN P0, R232, R236, R233, R238 ;  /* 0x080000e9ece87389 */ /* 0x00006400000000ee */
[----:B01----:R-:W-:Y:S05]  /*b3b0*/  ENDCOLLECTIVE ;  /* 0x000000000000791b */ /* 0x003fea0003800000 */
.L_x_95:
[----:B------:R-:W-:Y:S01]  /*b3c0*/  MOV R225, R232 ;  /* 0x000000e800e17202 */ /* 0x000fe20000000f00 */
[----:B------:R-:W-:Y:S06]  /*b3d0*/  BRA `(.L_x_96) ;  /* 0xffffffa8003c7947 */ /* 0x000fec000383ffff */
.L_x_19:
[----:B------:R-:W-:Y:S01]  /*b3e0*/  HFMA2 R233, -RZ, RZ, 0, 2.384185791015625e-07 ;  /* 0x00000004ffe97431 */ /* 0x000fe200000001ff */
[----:B------:R-:W-:Y:S01]  /*b3f0*/  BSSY B0, `(.L_x_97) ;  /* 0x0000007000007945 */ /* 0x000fe20003800000 */
[----:B------:R-:W-:Y:S02]  /*b400*/  MOV R236, R224 ;  /* 0x000000e000ec7202 */ /* 0x000fe40000000f00 */
[----:B------:R-:W-:Y:S02]  /*b410*/  MOV R238, 0x1f ;  /* 0x0000001f00ee7802 */ /* 0x000fe40000000f00 */
[----:B------:R-:W-:-:S07]  /*b420*/  MOV R75, 0xffffffff ;  /* 0xffffffff004b7802 */ /* 0x000fce0000000f00 */
[----:B01234-:R-:W-:Y:S05]  /*b430*/  WARPSYNC.COLLECTIVE R75, `(.L_x_98) ;  /* 0x000000004b087348 */ /* 0x01ffea0003c00000 */
[----:B------:R0:W0:Y:S02]  /*b440*/  SHFL.DOWN P0, R232, R236, R233, R238 ;  /* 0x080000e9ece87389 */ /* 0x00002400000000ee */
[----:B01234-:R-:W-:Y:S05]  /*b450*/  ENDCOLLECTIVE ;  /* 0x000000000000791b */ /* 0x01ffea0003800000 */
.L_x_98:
[----:B------:R-:W-:Y:S05]  /*b460*/  BSYNC B0 ;  /* 0x0000000000007941 */ /* 0x000fea0003800000 */
.L_x_97:
[----:B------:R-:W-:Y:S01]  /*b470*/  HFMA2 R233, -RZ, RZ, 0, 2.384185791015625e-07 ;  /* 0x00000004ffe97431 */ /* 0x000fe200000001ff */
[----:B------:R-:W-:Y:S02]  /*b480*/  MOV R236, R73 ;  /* 0x0000004900ec7202 */ /* 0x000fe40000000f00 */
[----:B------:R-:W-:Y:S02]  /*b490*/  MOV R238, 0x1f ;  /* 0x0000001f00ee7802 */ /* 0x000fe40000000f00 */
[----:B------:R-:W-:Y:S02]  /*b4a0*/  MOV R75, 0xffffffff ;  /* 0xffffffff004b7802 */ /* 0x000fe40000000f00 */
[----:B------:R-:W-:-:S07]  /*b4b0*/  MOV R68, R232 ;  /* 0x000000e800447202 */ /* 0x000fce0000000f00 */
[----:B------:R-:W-:Y:S05]  /*b4c0*/  WARPSYNC.COLLECTIVE R75, `(.L_x_99) ;  /* 0x000000004b087348 */ /* 0x000fea0003c00000 */
[----:B------:R0:W1:Y:S02]  /*b4d0*/  SHFL.DOWN P0, R232, R236, R233, R238 ;  /* 0x080000e9ece87389 */ /* 0x00006400000000ee */
[----:B01----:R-:W-:Y:S05]  /*b4e0*/  ENDCOLLECTIVE ;  /* 0x000000000000791b */ /* 0x003fea0003800000 */
.L_x_99:
[----:B------:R-:W-:Y:S02]  /*b4f0*/  MOV R236, R72 ;  /* 0x0000004800ec7202 */ /* 0x000fe40000000f00 */
[----:B------:R-:W-:-:S07]  /*b500*/  MOV R70, R232 ;  /* 0x000000e800467202 */ /* 0x000fce0000000f00 */
[----:B------:R-:W-:Y:S05]  /*b510*/  WARPSYNC.COLLECTIVE R75, `(.L_x_100) ;  /* 0x000000004b087348 */ /* 0x000fea0003c00000 */
[----:B------:R0:W1:Y:S02]  /*b520*/  SHFL.DOWN P0, R232, R236, R233, R238 ;  /* 0x080000e9ece87389 */ /* 0x00006400000000ee */
[----:B01----:R-:W-:Y:S05]  /*b530*/  ENDCOLLECTIVE ;  /* 0x000000000000791b */ /* 0x003fea0003800000 */
.L_x_100:
[----:B------:R-:W-:Y:S02]  /*b540*/  MOV R236, R69 ;  /* 0x0000004500ec7202 */ /* 0x000fe40000000f00 */
[----:B------:R-:W-:-:S07]  /*b550*/  MOV R71, R232 ;  /* 0x000000e800477202 */ /* 0x000fce0000000f00 */
[----:B------:R-:W-:Y:S05]  /*b560*/  WARPSYNC.COLLECTIVE R75, `(.L_x_101) ;  /* 0x000000004b087348 */ /* 0x000fea0003c00000 */
[----:B------:R0:W1:Y:S02]  /*b570*/  SHFL.DOWN P0, R232, R236, R233, R238 ;  /* 0x080000e9ece87389 */ /* 0x00006400000000ee */
[----:B01----:R-:W-:Y:S05]  /*b580*/  ENDCOLLECTIVE ;  /* 0x000000000000791b */ /* 0x003fea0003800000 */
.L_x_101:
[----:B------:R-:W-:Y:S01]  /*b590*/  MOV R225, R232 ;  /* 0x000000e800e17202 */ /* 0x000fe20000000f00 */
[----:B------:R-:W-:Y:S06]  /*b5a0*/  BRA `(.L_x_102) ;  /* 0xffffffa800187947 */ /* 0x000fec000383ffff */
.L_x_22:
[----:B------:R-:W-:Y:S01]  /*b5b0*/  HFMA2 R233, -RZ, RZ, 0, 4.76837158203125e-07 ;  /* 0x00000008ffe97431 */ /* 0x000fe200000001ff */
[----:B------:R-:W-:Y:S01]  /*b5c0*/  BSSY B0, `(.L_x_103) ;  /* 0x0000007000007945 */ /* 0x000fe20003800000 */
[----:B------:R-:W-:Y:S02]  /*b5d0*/  MOV R236, R224 ;  /* 0x000000e000ec7202 */ /* 0x000fe40000000f00 */
[----:B------:R-:W-:Y:S02]  /*b5e0*/  MOV R238, 0x1f ;  /* 0x0000001f00ee7802 */ /* 0x000fe40000000f00 */
[----:B------:R-:W-:-:S07]  /*b5f0*/  MOV R75, 0xffffffff ;  /* 0xffffffff004b7802 */ /* 0x000fce0000000f00 */
[----:B01234-:R-:W-:Y:S05]  /*b600*/  WARPSYNC.COLLECTIVE R75, `(.L_x_104) ;  /* 0x000000004b087348 */ /* 0x01ffea0003c00000 */
[----:B------:R0:W0:Y:S02]  /*b610*/  SHFL.DOWN P0, R232, R236, R233, R238 ;  /* 0x080000e9ece87389 */ /* 0x00002400000000ee */
[----:B01234-:R-:W-:Y:S05]  /*b620*/  ENDCOLLECTIVE ;  /* 0x000000000000791b */ /* 0x01ffea0003800000 */
.L_x_104:
[----:B------:R-:W-:Y:S05]  /*b630*/  BSYNC B0 ;  /* 0x0000000000007941 */ /* 0x000fea0003800000 */
.L_x_103:
[----:B------:R-:W-:Y:S01]  /*b640*/  HFMA2 R233, -RZ, RZ, 0, 4.76837158203125e-07 ;  /* 0x00000008ffe97431 */ /* 0x000fe200000001ff */
[----:B------:R-:W-:Y:S02]  /*b650*/  MOV R236, R73 ;  /* 0x0000004900ec7202 */ /* 0x000fe40000000f00 */
[----:B------:R-:W-:Y:S02]  /*b660*/  MOV R238, 0x1f ;  /* 0x0000001f00ee7802 */ /* 0x000fe40000000f00 */
[----:B------:R-:W-:Y:S02]  /*b670*/  MOV R75, 0xffffffff ;  /* 0xffffffff004b7802 */ /* 0x000fe40000000f00 */
[----:B------:R-:W-:-:S07]  /*b680*/  MOV R68, R232 ;  /* 0x000000e800447202 */ /* 0x000fce0000000f00 */
[----:B------:R-:W-:Y:S05]  /*b690*/  WARPSYNC.COLLECTIVE R75, `(.L_x_105) ;  /* 0x000000004b087348 */ /* 0x000fea0003c00000 */
[----:B------:R0:W1:Y:S02]  /*b6a0*/  SHFL.DOWN P0, R232, R236, R233, R238 ;  /* 0x080000e9ece87389 */ /* 0x00006400000000ee */
[----:B01----:R-:W-:Y:S05]  /*b6b0*/  ENDCOLLECTIVE ;  /* 0x000000000000791b */ /* 0x003fea0003800000 */
.L_x_105:
[----:B------:R-:W-:Y:S02]  /*b6c0*/  MOV R236, R72 ;  /* 0x0000004800ec7202 */ /* 0x000fe40000000f00 */
[----:B------:R-:W-:-:S07]  /*b6d0*/  MOV R70, R232 ;  /* 0x000000e800467202 */ /* 0x000fce0000000f00 */
[----:B------:R-:W-:Y:S05]  /*b6e0*/  WARPSYNC.COLLECTIVE R75, `(.L_x_106) ;  /* 0x000000004b087348 */ /* 0x000fea0003c00000 */
[----:B------:R0:W1:Y:S02]  /*b6f0*/  SHFL.DOWN P0, R232, R236, R233, R238 ;  /* 0x080000e9ece87389 */ /* 0x00006400000000ee */
[----:B01----:R-:W-:Y:S05]  /*b700*/  ENDCOLLECTIVE ;  /* 0x000000000000791b */ /* 0x003fea0003800000 */
.L_x_106:
[----:B------:R-:W-:Y:S02]  /*b710*/  MOV R236, R69 ;  /* 0x0000004500ec7202 */ /* 0x000fe40000000f00 */
[----:B------:R-:W-:-:S07]  /*b720*/  MOV R71, R232 ;  /* 0x000000e800477202 */ /* 0x000fce0000000f00 */
[----:B------:R-:W-:Y:S05]  /*b730*/  WARPSYNC.COLLECTIVE R75, `(.L_x_107) ;  /* 0x000000004b087348 */ /* 0x000fea0003c00000 */
[----:B------:R0:W1:Y:S02]  /*b740*/  SHFL.DOWN P0, R232, R236, R233, R238 ;  /* 0x080000e9ece87389 */ /* 0x00006400000000ee */
[----:B01----:R-:W-:Y:S05]  /*b750*/  ENDCOLLECTIVE ;  /* 0x000000000000791b */ /* 0x003fea0003800000 */
.L_x_107:
[----:B------:R-:W-:Y:S01]  /*b760*/  MOV R225, R232 ;  /* 0x000000e800e17202 */ /* 0x000fe20000000f00 */
[----:B------:R-:W-:Y:S06]  /*b770*/  BRA `(.L_x_108) ;  /* 0xffffffa400f47947 */ /* 0x000fec000383ffff */
.L_x_25:
[----:B------:R-:W-:Y:S01]  /*b780*/  HFMA2 R233, -RZ, RZ, 0, 9.5367431640625e-07 ;  /* 0x00000010ffe97431 */ /* 0x000fe200000001ff */
[----:B------:R-:W-:Y:S01]  /*b790*/  BSSY B0, `(.L_x_109) ;  /* 0x0000007000007945 */ /* 0x000fe20003800000 */
[----:B------:R-:W-:Y:S02]  /*b7a0*/  MOV R236, R224 ;  /* 0x000000e000ec7202 */ /* 0x000fe40000000f00 */
[----:B------:R-:W-:Y:S02]  /*b7b0*/  MOV R238, 0x1f ;  /* 0x0000001f00ee7802 */ /* 0x000fe40000000f00 */
[----:B------:R-:W-:-:S07]  /*b7c0*/  MOV R75, 0xffffffff ;  /* 0xffffffff004b7802 */ /* 0x000fce0000000f00 */
[----:B01234-:R-:W-:Y:S05]  /*b7d0*/  WARPSYNC.COLLECTIVE R75, `(.L_x_110) ;  /* 0x000000004b087348 */ /* 0x01ffea0003c00000 */
[----:B------:R0:W0:Y:S02]  /*b7e0*/  SHFL.DOWN P0, R232, R236, R233, R238 ;  /* 0x080000e9ece87389 */ /* 0x00002400000000ee */
[----:B01234-:R-:W-:Y:S05]  /*b7f0*/  ENDCOLLECTIVE ;  /* 0x000000000000791b */ /* 0x01ffea0003800000 */
.L_x_110:
[----:B------:R-:W-:Y:S05]  /*b800*/  BSYNC B0 ;  /* 0x0000000000007941 */ /* 0x000fea0003800000 */
.L_x_109:
[----:B------:R-:W-:Y:S01]  /*b810*/  HFMA2 R233, -RZ, RZ, 0, 9.5367431640625e-07 ;  /* 0x00000010ffe97431 */ /* 0x000fe200000001ff */
[----:B------:R-:W-:Y:S02]  /*b820*/  MOV R236, R73 ;  /* 0x0000004900ec7202 */ /* 0x000fe40000000f00 */
[----:B------:R-:W-:Y:S02]  /*b830*/  MOV R238, 0x1f ;  /* 0x0000001f00ee7802 */ /* 0x000fe40000000f00 */
[----:B------:R-:W-:Y:S02]  /*b840*/  MOV R75, 0xffffffff ;  /* 0xffffffff004b7802 */ /* 0x000fe40000000f00 */
[----:B------:R-:W-:-:S07]  /*b850*/  MOV R68, R232 ;  /* 0x000000e800447202 */ /* 0x000fce0000000f00 */
[----:B------:R-:W-:Y:S05]  /*b860*/  WARPSYNC.COLLECTIVE R75, `(.L_x_111) ;  /* 0x000000004b087348 */ /* 0x000fea0003c00000 */
[----:B------:R0:W1:Y:S02]  /*b870*/  SHFL.DOWN P0, R232, R236, R233, R238 ;  /* 0x080000e9ece87389 */ /* 0x00006400000000ee */
[----:B01----:R-:W-:Y:S05]  /*b880*/  ENDCOLLECTIVE ;  /* 0x000000000000791b */ /* 0x003fea0003800000 */
.L_x_111:
[----:B------:R-:W-:Y:S02]  /*b890*/  MOV R236, R72 ;  /* 0x0000004800ec7202 */ /* 0x000fe40000000f00 */
[----:B------:R-:W-:-:S07]  /*b8a0*/  MOV R70, R232 ;  /* 0x000000e800467202 */ /* 0x000fce0000000f00 */
[----:B------:R-:W-:Y:S05]  /*b8b0*/  WARPSYNC.COLLECTIVE R75, `(.L_x_112) ;  /* 0x000000004b087348 */ /* 0x000fea0003c00000 */
[----:B------:R0:W1:Y:S02]  /*b8c0*/  SHFL.DOWN P0, R232, R236, R233, R238 ;  /* 0x080000e9ece87389 */ /* 0x00006400000000ee */
[----:B01----:R-:W-:Y:S05]  /*b8d0*/  ENDCOLLECTIVE ;  /* 0x000000000000791b */ /* 0x003fea0003800000 */
.L_x_112:
[----:B------:R-:W-:Y:S02]  /*b8e0*/  MOV R236, R69 ;  /* 0x0000004500ec7202 */ /* 0x000fe40000000f00 */
[----:B------:R-:W-:-:S07]  /*b8f0*/  MOV R71, R232 ;  /* 0x000000e800477202 */ /* 0x000fce0000000f00 */
[----:B------:R-:W-:Y:S05]  /*b900*/  WARPSYNC.COLLECTIVE R75, `(.L_x_113) ;  /* 0x000000004b087348 */ /* 0x000fea0003c00000 */
[----:B------:R0:W1:Y:S02]  /*b910*/  SHFL.DOWN P0, R232, R236, R233, R238 ;  /* 0x080000e9ece87389 */ /* 0x00006400000000ee */
[----:B01----:R-:W-:Y:S05]  /*b920*/  ENDCOLLECTIVE ;  /* 0x000000000000791b */ /* 0x003fea0003800000 */
.L_x_113:
[----:B------:R-:W-:Y:S01]  /*b930*/  MOV R74, R232 ;  /* 0x000000e8004a7202 */ /* 0x000fe20000000f00 */
[----:B------:R-:W-:Y:S06]  /*b940*/  BRA `(.L_x_114) ;  /* 0xffffffa400d07947 */ /* 0x000fec000383ffff */
.L_x_28:
[----:B0-----:R-:W-:Y:S01]  /*b950*/  HFMA2 R71, -RZ, RZ, 0, 0 ;  /* 0x00000000ff477431 */ /* 0x001fe200000001ff */
[----:B------:R-:W-:Y:S01]  /*b960*/  BSSY B0, `(.L_x_115) ;  /* 0x0000007000007945 */ /* 0x000fe20003800000 */
[----:B------:R-:W-:Y:S02]  /*b970*/  MOV R74, R224 ;  /* 0x000000e0004a7202 */ /* 0x000fe40000000f00 */
[----:B------:R-:W-:Y:S02]  /*b980*/  MOV R70, 0x1f ;  /* 0x0000001f00467802 */ /* 0x000fe40000000f00 */
[----:B------:R-:W-:-:S07]  /*b990*/  MOV R75, 0xffffffff ;  /* 0xffffffff004b7802 */ /* 0x000fce0000000f00 */
[----:B-1234-:R-:W-:Y:S05]  /*b9a0*/  WARPSYNC.COLLECTIVE R75, `(.L_x_116) ;  /* 0x000000004b087348 */ /* 0x01efea0003c00000 */
[----:B------:R0:W0:Y:S02]  /*b9b0*/  SHFL.IDX P2, R68, R74, R71, R70 ;  /* 0x000000474a447389 */ /* 0x0000240000040046 */
[----:B01234-:R-:W-:Y:S05]  /*b9c0*/  ENDCOLLECTIVE ;  /* 0x000000000000791b */ /* 0x01ffea0003800000 */
.L_x_116:
[----:B------:R-:W-:Y:S05]  /*b9d0*/  BSYNC B0 ;  /* 0x0000000000007941 */ /* 0x000fea0003800000 */
.L_x_115:
[----:B------:R-:W-:Y:S01]  /*b9e0*/  HFMA2 R71, -RZ, RZ, 0, 0 ;  /* 0x00000000ff477431 */ /* 0x000fe200000001ff */
[----:B------:R-:W-:Y:S02]  /*b9f0*/  MOV R74, R73 ;  /* 0x00000049004a7202 */ /* 0x000fe40000000f00 */
[----:B------:R-:W-:Y:S02]  /*ba00*/  MOV R70, 0x1f ;  /* 0x0000001f00467802 */ /* 0x000fe40000000f00 */
[----:B------:R-:W-:Y:S02]  /*ba10*/  MOV R75, 0xffffffff ;  /* 0xffffffff004b7802 */ /* 0x000fe40000000f00 */
[----:B------:R-:W-:Y:S02]  /*ba20*/  MOV R228, R68 ;  /* 0x0000004400e47202 */ /* 0x000fe40000000f00 */
[----:B------:R-:W-:-:S07]  /*ba30*/  MOV R236, R224 ;  /* 0x000000e000ec7202 */ /* 0x000fce0000000f00 */
[----:B------:R-:W-:Y:S05]  /*ba40*/  WARPSYNC.COLLECTIVE R75, `(.L_x_117) ;  /* 0x000000004b087348 */ /* 0x000fea0003c00000 */
[----:B------:R0:W1:Y:S02]  /*ba50*/  SHFL.IDX P2, R68, R74, R71, R70 ;  /* 0x000000474a447389 */ /* 0x0000640000040046 */
[----:B01----:R-:W-:Y:S05]  /*ba60*/  ENDCOLLECTIVE ;  /* 0x000000000000791b */ /* 0x003fea0003800000 */
.L_x_117:
[----:B------:R-:W-:Y:S02]  /*ba70*/  MOV R238, 0x1f ;  /* 0x0000001f00ee7802 */ /* 0x000fe40000000f00 */
[----:B------:R-:W-:Y:S02]  /*ba80*/  MOV R74, R72 ;  /* 0x00000048004a7202 */ /* 0x000fe40000000f00 */
[----:B------:R-:W-:-:S07]  /*ba90*/  MOV R225, R68 ;  /* 0x0000004400e17202 */ /* 0x000fce0000000f00 */
[----:B------:R-:W-:Y:S05]  /*baa0*/  WARPSYNC.COLLECTIVE R75, `(.L_x_118) ;  /* 0x000000004b087348 */ /* 0x000fea0003c00000 */
[----:B------:R0:W1:Y:S02]  /*bab0*/  SHFL.IDX P2, R68, R74, R71, R70 ;  /* 0x000000474a447389 */ /* 0x0000640000040046 */
[----:B01----:R-:W-:Y:S05]  /*bac0*/  ENDCOLLECTIVE ;  /* 0x000000000000791b */ /* 0x003fea0003800000 */
.L_x_118:
[-C--:B------:R-:W-:Y:S01]  /*bad0*/  FMUL.FTZ R227, R59, R225.reuse ;  /* 0x000000e13be37220 */ /* 0x080fe20000410000 */
[CC--:B------:R-:W-:Y:S01]  /*bae0*/  FMUL.FTZ R229, R57.reuse, R225.reuse ;  /* 0x000000e139e57220 */ /* 0x0c0fe20000410000 */
[----:B------:R-:W-:Y:S02]  /*baf0*/  FMUL.FTZ R226, R56, R225 ;  /* 0x000000e138e27220 */ /* 0x000fe40000410000 */
[-C--:B------:R-:W-:Y:S02]  /*bb00*/  FFMA.FTZ R227, R58, R228.reuse, -R227 ;  /* 0x000000e43ae37223 */ /* 0x080fe400000108e3 */
[-C--:B------:R-:W-:Y:S01]  /*bb10*/  FFMA.FTZ R226, R57, R228.reuse, R226 ;  /* 0x000000e439e27223 */ /* 0x080fe200000100e2 */
[----:B------:R-:W-:Y:S01]  /*bb20*/  MOV R74, R69 ;  /* 0x00000045004a7202 */ /* 0x000fe20000000f00 */
[----:B------:R-:W-:Y:S01]  /*bb30*/  FADD.FTZ R227, R68, R227 ;  /* 0x000000e344e37221 */ /* 0x000fe20000010000 */
[----:B------:R-:W-:Y:S01]  /*bb40*/  FMUL.FTZ R68, R58, R225 ;  /* 0x000000e13a447220 */ /* 0x000fe20000410000 */
[----:B------:R-:W-:-:S03]  /*bb50*/  FFMA.FTZ R225, R56, R228, -R229 ;  /* 0x000000e438e17223 */ /* 0x000fc600000108e5 */
[----:B------:R-:W-:-:S07]  /*bb60*/  FFMA.FTZ R228, R59, R228, R68 ;  /* 0x000000e43be47223 */ /* 0x000fce0000010044 */
[----:B------:R-:W-:Y:S05]  /*bb70*/  WARPSYNC.COLLECTIVE R75, `(.L_x_119) ;  /* 0x000000004b087348 */ /* 0x000fea0003c00000 */
[----:B------:R0:W1:Y:S02]  /*bb80*/  SHFL.IDX P2, R68, R74, R71, R70 ;  /* 0x000000474a447389 */ /* 0x0000640000040046 */
[----:B01----:R-:W-:Y:S05]  /*bb90*/  ENDCOLLECTIVE ;  /* 0x000000000000791b */ /* 0x003fea0003800000 */
.L_x_119:
[----:B------:R-:W-:Y:S02]  /*bba0*/  MOV R74, R56 ;  /* 0x00000038004a7202 */ /* 0x000fe40000000f00 */
[----:B------:R-:W-:-:S05]  /*bbb0*/  MOV R233, R68 ;  /* 0x0000004400e97202 */ /* 0x000fca0000000f00 */
[----:B------:R-:W-:Y:S01]  /*bbc0*/  FADD.FTZ R228, R233, R228 ;  /* 0x000000e4e9e47221 */ /* 0x000fe20000010000 */
[----:B------:R-:W-:-:S07]  /*bbd0*/  HFMA2 R233, -RZ, RZ, 0, 5.9604644775390625e-08 ;  /* 0x00000001ffe97431 */ /* 0x000fce00000001ff */
[----:B------:R-:W-:Y:S05]  /*bbe0*/  WARPSYNC.COLLECTIVE R75, `(.L_x_120) ;  /* 0x000000004b087348 */ /* 0x000fea0003c00000 */
[----:B------:R0:W1:Y:S02]  /*bbf0*/  SHFL.DOWN P0, R232, R236, R233, R238 ;  /* 0x080000e9ece87389 */ /* 0x00006400000000ee */
[----:B01----:R-:W-:Y:S05]  /*bc00*/  ENDCOLLECTIVE ;  /* 0x000000000000791b */ /* 0x003fea0003800000 */
.L_x_120:
[----:B------:R-:W-:Y:S02]  /*bc10*/  MOV R236, R73 ;  /* 0x0000004900ec7202 */ /* 0x000fe40000000f00 */
[----:B------:R-:W-:-:S07]  /*bc20*/  MOV R229, R232 ;  /* 0x000000e800e57202 */ /* 0x000fce0000000f00 */
[----:B------:R-:W-:Y:S05]  /*bc30*/  WARPSYNC.COLLECTIVE R75, `(.L_x_121) ;  /* 0x000000004b087348 */ /* 0x000fea0003c00000 */
[----:B------:R0:W1:Y:S02]  /*bc40*/  SHFL.DOWN P0, R232, R236, R233, R238 ;  /* 0x080000e9ece87389 */ /* 0x00006400000000ee */
[----:B01----:R-:W-:Y:S05]  /*bc50*/  ENDCOLLECTIVE ;  /* 0x000000000000791b */ /* 0x003fea0003800000 */
.L_x_121:
[----:B------:R-:W-:Y:S02]  /*bc60*/  MOV R236, R72 ;  /* 0x0000004800ec7202 */ /* 0x000fe40000000f00 */
[----:B------:R-:W-:-:S07]  /*bc70*/  MOV R230, R232 ;  /* 0x000000e800e67202 */ /* 0x000fce0000000f00 */
[----:B------:R-:W-:Y:S05]  /*bc80*/  WARPSYNC.COLLECTIVE R75, `(.L_x_122) ;  /* 0x000000004b087348 */ /* 0x000fea0003c00000 */
[----:B------:R0:W1:Y:S02]  /*bc90*/  SHFL.DOWN P0, R232, R236, R233, R238 ;  /* 0x080000e9ece87389 */ /* 0x00006400000000ee */
[----:B01----:R-:W-:Y:S05]  /*bca0*/  ENDCOLLECTIVE ;  /* 0x000000000000791b */ /* 0x003fea0003800000 */
.L_x_122:
[----:B------:R-:W-:Y:S02]  /*bcb0*/  MOV R236, R69 ;  /* 0x0000004500ec7202 */ /* 0x000fe40000000f00 */
[----:B------:R-:W-:-:S07]  /*bcc0*/  MOV R231, R232 ;  /* 0x000000e800e77202 */ /* 0x000fce0000000f00 */
[----:B------:R-:W-:Y:S05]  /*bcd0*/  WARPSYNC.COLLECTIVE R75, `(.L_x_123) ;  /* 0x000000004b087348 */ /* 0x000fea0003c00000 */
[----:B------:R0:W1:Y:S02]  /*bce0*/  SHFL.DOWN P0, R232, R236, R233, R238 ;  /* 0x080000e9ece87389 */ /* 0x00006400000000ee */
[----:B01----:R-:W-:Y:S05]  /*bcf0*/  ENDCOLLECTIVE ;  /* 0x000000000000791b */ /* 0x003fea0003800000 */
.L_x_123:
[----:B------:R-:W-:Y:S05]  /*bd00*/  WARPSYNC.COLLECTIVE R75, `(.L_x_124) ;  /* 0x000000004b087348 */ /* 0x000fea0003c00000 */
[----:B------:R0:W1:Y:S02]  /*bd10*/  SHFL.IDX P2, R68, R74, R71, R70 ;  /* 0x000000474a447389 */ /* 0x0000640000040046 */
[----:B01----:R-:W-:Y:S05]  /*bd20*/  ENDCOLLECTIVE ;  /* 0x000000000000791b */ /* 0x003fea0003800000 */
.L_x_124:
[----:B------:R-:W-:Y:S02]  /*bd30*/  MOV R74, R57 ;  /* 0x00000039004a7202 */ /* 0x000fe40000000f00 */
[----:B------:R-:W-:-:S07]  /*bd40*/  MOV R234, R68 ;  /* 0x0000004400ea7202 */ /* 0x000fce0000000f00 */
[----:B------:R-:W-:Y:S05]  /*bd50*/  WARPSYNC.COLLECTIVE R75, `(.L_x_125) ;  /* 0x000000004b087348 */ /* 0x000fea0003c00000 */
[----:B------:R0:W1:Y:S02]  /*bd60*/  SHFL.IDX P2, R68, R74, R71, R70 ;  /* 0x000000474a447389 */ /* 0x0000640000040046 */
[----:B01----:R-:W-:Y:S05]  /*bd70*/  ENDCOLLECTIVE ;  /* 0x000000000000791b */ /* 0x003fea0003800000 */
.L_x_125:
[----:B------:R-:W-:Y:S02]  /*bd80*/  MOV R74, R58 ;  /* 0x0000003a004a7202 */ /* 0x000fe40000000f00 */
[----:B------:R-:W-:-:S07]  /*bd90*/  MOV R235, R68 ;  /* 0x0000004400eb7202 */ /* 0x000fce0000000f00 */
[----:B------:R-:W-:Y:S05]  /*bda0*/  WARPSYNC.COLLECTIVE R75, `(.L_x_126) ;  /* 0x000000004b087348 */ /* 0x000fea0003c00000 */
[----:B------:R0:W1:Y:S02]  /*bdb0*/  SHFL.IDX P2, R68, R74, R71, R70 ;  /* 0x000000474a447389 */ /* 0x0000640000040046 */
[----:B01----:R-:W-:Y:S05]  /*bdc0*/  ENDCOLLECTIVE ;  /* 0x000000000000791b */ /* 0x003fea0003800000 */
.L_x_126:
[----:B------:R-:W-:Y:S02]  /*bdd0*/  MOV R69, R235 ;  /* 0x000000eb00457202 */ /* 0x000fe40000000f00 */
[----:B------:R-:W-:Y:S02]  /*bde0*/  MOV R74, R59 ;  /* 0x0000003b004a7202 */ /* 0x000fe40000000f00 */
[----:B------:R-:W-:-:S07]  /*bdf0*/  MOV R236, R68 ;  /* 0x0000004400ec7202 */ /* 0x000fce0000000f00 */
[----:B------:R-:W-:Y:S05]  /*be00*/  WARPSYNC.COLLECTIVE R75, `(.L_x_127) ;  /* 0x000000004b087348 */ /* 0x000fea0003c00000 */
[----:B------:R0:W1:Y:S02]  /*be10*/  SHFL.IDX P2, R68, R74, R71, R70 ;  /* 0x000000474a447389 */ /* 0x0000640000040046 */
[----:B01----:R-:W-:Y:S05]  /*be20*/  ENDCOLLECTIVE ;  /* 0x000000000000791b */ /* 0x003fea0003800000 */
.L_x_127:
[----:B------:R-:W-:Y:S02]  /*be30*/  MOV R237, R68 ;  /* 0x0000004400ed7202 */ /* 0x000fe40000000f00 */
[----:B------:R-:W-:Y:S01]  /*be40*/  MOV R68, R234 ;  /* 0x000000ea00447202 */ /* 0x000fe20000000f00 */
[----:B------:R-:W-:Y:S06]  /*be50*/  BRA `(.L_x_128) ;  /* 0xffffffa4002c7947 */ /* 0x000fec000383ffff */
.L_x_129:
[----:B------:R-:W-:-:S00]  /*be60*/  BRA `(.L_x_129) ;  /* 0xfffffffc00fc7947 */ /* 0x000fc0000383ffff */
[----:B------:R-:W-:-:S00]  /*be70*/  NOP ;  /* 0x0000000000007918 */ /* 0x000fc00000000000 */
        /* <DEDUP_REMOVED lines=8> */
.L_x_18663:


//--------------------- .text._Z25selective_scan_bwd_kernelI32Selective_Scan_bwd_kernel_traitsILi128ELi16ELb0ELb0ELb0ELb0ELb1EN3c104HalfENS1_7complexIfEEEEv12SSMParamsBwd --------------------------
	.section	.text._Z25selective_scan_bwd_kernelI32Selective_Scan_bwd_kernel_traitsILi128ELi16ELb0ELb0ELb0ELb0ELb1EN3c104HalfENS1_7complexIfEEEEv12SSMParamsBwd,"ax",@progbits
	.align	128
        .global         _Z25selective_scan_bwd_kernelI32Selective_Scan_bwd_kernel_traitsILi128ELi16ELb0ELb0ELb0ELb0ELb1EN3c104HalfENS1_7complexIfEEEEv12SSMParamsBwd
        .type           _Z25selective_scan_bwd_kernelI32Selective_Scan_bwd_kernel_traitsILi128ELi16ELb0ELb0ELb0ELb0ELb1EN3c104HalfENS1_7complexIfEEEEv12SSMParamsBwd,@function
        .size           _Z25selective_scan_bwd_kernelI32Selective_Scan_bwd_kernel_traitsILi128ELi16ELb0ELb0ELb0ELb0ELb1EN3c104HalfENS1_7complexIfEEEEv12SSMParamsBwd,(.L_x_18664 - _Z25selective_scan_bwd_kernelI32Selective_Scan_bwd_kernel_traitsILi128ELi16ELb0ELb0ELb0ELb0ELb1EN3c104HalfENS1_7complexIfEEEEv12SSMParamsBwd)
        .other          _Z25selective_scan_bwd_kernelI32Selective_Scan_bwd_kernel_traitsILi128ELi16ELb0ELb0ELb0ELb0ELb1EN3c104HalfENS1_7complexIfEEEEv12SSMParamsBwd,@"STO_CUDA_ENTRY STV_DEFAULT"
_Z25selective_scan_bwd_kernelI32Selective_Scan_bwd_kernel_traitsILi128ELi16ELb0ELb0ELb0ELb0ELb1EN3c104HalfENS1_7complexIfEEEEv12SSMParamsBwd:
.text._Z25selective_scan_bwd_kernelI32Selective_Scan_bwd_kernel_traitsILi128ELi16ELb0ELb0ELb0ELb0ELb1EN3c104HalfENS1_7complexIfEEEEv12SSMParamsBwd:
[----:B------:R-:W-:Y:S01]  /*0000*/  LDC R1, c[0x0][0x37c] ;  /* 0x0000df00ff017b82 */ /* 0x000fe20000000800 */
[----:B------:R-:W0:Y:S07]  /*0010*/  LDCU.64 UR4, c[0x0][0x458] ;  /* 0x00008b00ff0477ac */ /* 0x000e2e0008000a00 */
[----:B------:R-:W1:Y:S01]  /*0020*/  S2UR UR11, SR_CTAID.Y ;  /* 0x00000000000b79c3 */ /* 0x000e620000002600 */
[----:B------:R-:W2:Y:S01]  /*0030*/  LDCU.64 UR6, c[0x0][0x470] ;  /* 0x00008e00ff0677ac */ /* 0x000ea20008000a00 */
[----:B------:R-:W3:Y:S06]  /*0040*/  LDCU.64 UR32, c[0x0][0x358] ;  /* 0x00006b00ff2077ac */ /* 0x000eec0008000a00 */
[----:B------:R-:W4:Y:S01]  /*0050*/  S2UR UR16, SR_CTAID.X ;  /* 0x00000000001079c3 */ /* 0x000f220000002500 */
[----:B------:R-:W4:Y:S01]  /*0060*/  LDCU.128 UR12, c[0x0][0x3f0] ;  /* 0x00007e00ff0c77ac */ /* 0x000f220008000c00 */
[----:B------:R-:W5:Y:S01]  /*0070*/  LDCU.128 UR20, c[0x0][0x400] ;  /* 0x00008000ff1477ac */ /* 0x000f620008000c00 */
[----:B0-----:R-:W-:-:S02]  /*0080*/  UISETP.NE.U32.AND UP0, UPT, UR4, URZ, UPT ;  /* 0x000000ff0400728c */ /* 0x001fc4000bf05070 */
[----:B--2---:R-:W-:Y:S02]  /*0090*/  UISETP.NE.U32.AND UP1, UPT, UR6, URZ, UPT ;  /* 0x000000ff0600728c */ /* 0x004fe4000bf25070 */
[----:B------:R-:W-:Y:S02]  /*00a0*/  UISETP.NE.AND.EX UP0, UPT, UR5, URZ, UPT, UP0 ;  /* 0x000000ff0500728c */ /* 0x000fe4000bf05300 */
[----:B------:R-:W-:Y:S01]  /*00b0*/  UISETP.NE.AND.EX UP1, UPT, UR7, URZ, UPT, UP1 ;  /* 0x000000ff0700728c */ /* 0x000fe2000bf25310 */
[----:B------:R-:W0:Y:S03]  /*00c0*/  LDCU.64 UR24, c[0x0][0x480] ;  /* 0x00009000ff1877ac */ /* 0x000e260008000a00 */
[----:B------:R-:W-:Y:S02]  /*00d0*/  PLOP3.LUT P0, PT, PT, PT, UP0, 0x80, 0x8 ;  /* 0x000000000008781c */ /* 0x000fe40003f0f008 */
[----:B------:R-:W-:Y:S01]  /*00e0*/  PLOP3.LUT P1, PT, PT, PT, UP1, 0x80, 0x8 ;  /* 0x000000000008781c */ /* 0x000fe20003f2f018 */
[----:B------:R-:W2:Y:S02]  /*00f0*/  LDCU.64 UR18, c[0x0][0x498] ;  /* 0x00009300ff1277ac */ /* 0x000ea40008000a00 */
[----:B-1----:R-:W-:-:S02]  /*0100*/  @UP0 ULEA UR4, UP2, UR11, UR4, 0x2 ;  /* 0x000000040b040291 */ /* 0x002fc4000f8410ff */
[----:B------:R-:W-:Y:S02]  /*0110*/  @UP1 ULEA UR6, UP3, UR11, UR6, 0x2 ;  /* 0x000000060b061291 */ /* 0x000fe4000f8610ff */
[----:B------:R-:W-:Y:S02]  /*0120*/  @UP0 ULEA.HI.X UR5, UR11, UR5, URZ, 0x2, UP2 ;  /* 0x000000050b050291 */ /* 0x000fe400090f14ff */
[----:B------:R-:W-:Y:S01]  /*0130*/  @UP1 ULEA.HI.X UR7, UR11, UR7, URZ, 0x2, UP3 ;  /* 0x000000070b071291 */ /* 0x000fe200098f14ff */
[----:B------:R-:W-:Y:S01]  /*0140*/  MOV R2, UR4 ;  /* 0x0000000400027c02 */ /* 0x000fe20008000f00 */
[----:B------:R-:W1:Y:S01]  /*0150*/  LDCU UR27, c[0x0][0x394] ;  /* 0x00007280ff1b77ac */ /* 0x000e620008000800 */
[----:B------:R-:W-:Y:S02]  /*0160*/  MOV R4, UR6 ;  /* 0x0000000600047c02 */ /* 0x000fe40008000f00 */
[----:B------:R-:W-:Y:S01]  /*0170*/  MOV R3, UR5 ;  /* 0x0000000500037c02 */ /* 0x000fe20008000f00 */
[----:B------:R-:W1:Y:S01]  /*0180*/  LDCU.64 UR28, c[0x0][0x528] ;  /* 0x0000a500ff1c77ac */ /* 0x000e620008000a00 */
[----:B------:R-:W-:-:S03]  /*0190*/  MOV R5, UR7 ;  /* 0x0000000700057c02 */ /* 0x000fc60008000f00 */
[----:B---3--:R-:W3:Y:S04]  /*01a0*/  @P0 LDG.E R2, desc[UR32][R2.64] ;  /* 0x0000002002020981 */ /* 0x008ee8000c1e1900 */
[----:B------:R-:W3:Y:S01]  /*01b0*/  @P1 LDG.E R4, desc[UR32][R4.64] ;  /* 0x0000002004041981 */ /* 0x000ee2000c1e1900 */
[----:B----4-:R-:W-:Y:S01]  /*01c0*/  UIMAD.WIDE.U32 UR4, UR16, UR12, URZ ;  /* 0x0000000c100472a5 */ /* 0x010fe2000f8e00ff */
[----:B------:R-:W-:Y:S01]  /*01d0*/  HFMA2 R175, -RZ, RZ, 0, 0 ;  /* 0x00000000ffaf7431 */ /* 0x000fe200000001ff */
[----:B-----5:R-:W-:Y:S01]  /*01e0*/  UIMAD.WIDE.U32 UR6, UR16, UR20, URZ ;  /* 0x00000014100672a5 */ /* 0x020fe2000f8e00ff */
[----:B------:R-:W-:Y:S01]  /*01f0*/  MOV R173, RZ ;  /* 0x000000ff00ad7202 */ /* 0x000fe20000000f00 */
[----:B------:R-:W-:Y:S02]  /*0200*/  UIMAD UR5, UR16, UR13, UR5 ;  /* 0x0000000d100572a4 */ /* 0x000fe4000f8e0205 */
[----:B------:R-:W-:-:S02]  /*0210*/  UIMAD UR7, UR16, UR21, UR7 ;  /* 0x00000015100772a4 */ /* 0x000fc4000f8e0207 */
[----:B------:R-:W-:Y:S02]  /*0220*/  UIMAD.WIDE.U32 UR8, UR11, UR14, UR4 ;  /* 0x0000000e0b0872a5 */ /* 0x000fe4000f8e0004 */
[----:B0-----:R-:W-:Y:S02]  /*0230*/  UISETP.NE.U32.AND UP0, UPT, UR24, URZ, UPT ;  /* 0x000000ff1800728c */ /* 0x001fe4000bf05070 */
[----:B------:R-:W-:Y:S02]  /*0240*/  UIMAD UR17, UR11, UR15, UR9 ;  /* 0x0000000f0b1172a4 */ /* 0x000fe4000f8e0209 */
[----:B--2---:R-:W-:Y:S02]  /*0250*/  UIMAD.WIDE.U32 UR14, UR16, UR18, URZ ;  /* 0x00000012100e72a5 */ /* 0x004fe4000f8e00ff */
[----:B------:R-:W-:Y:S02]  /*0260*/  UISETP.NE.AND.EX UP0, UPT, UR25, URZ, UPT, UP0 ;  /* 0x000000ff1900728c */ /* 0x000fe4000bf05300 */
[----:B------:R-:W-:Y:S01]  /*0270*/  UIMAD.WIDE.U32 UR12, UR11, UR22, UR6 ;  /* 0x000000160b0c72a5 */ /* 0x000fe2000f8e0006 */
[----:B------:R-:W0:Y:S01]  /*0280*/  LDCU.128 UR4, c[0x0][0x460] ;  /* 0x00008c00ff0477ac */ /* 0x000e220008000c00 */
[----:B------:R-:W-:-:S02]  /*0290*/  UIMAD UR9, UR16, UR19, UR15 ;  /* 0x00000013100972a4 */ /* 0x000fc4000f8e020f */
[----:B-1----:R-:W-:-:S05]  /*02a0*/  ULEA UR10, UR27, 0xfffff800, 0xb ;  /* 0xfffff8001b0a7891 */ /* 0x002fca000f8e58ff */
[----:B------:R-:W1:Y:S01]  /*02b0*/  @UP0 LDCU UR15, c[0x0][0x384] ;  /* 0x00007080ff0f07ac */ /* 0x000e620008000800 */
[----:B------:R-:W2:Y:S01]  /*02c0*/  LDCU.64 UR18, c[0x0][0x4a0] ;  /* 0x00009400ff1277ac */ /* 0x000ea20008000a00 */
[----:B------:R-:W-:Y:S01]  /*02d0*/  UIMAD UR24, UR11, UR23, UR13 ;  /* 0x000000170b1872a4 */ /* 0x000fe2000f8e020d */
[----:B------:R-:W4:Y:S01]  /*02e0*/  @UP0 LDCU UR20, c[0x0][0x38c] ;  /* 0x00007180ff1407ac */ /* 0x000f220008000800 */
[----:B------:R-:W-:Y:S02]  /*02f0*/  UIADD3 UR22, UP1, UPT, UR10, UR8, URZ ;  /* 0x000000080a167290 */ /* 0x000fe4000ff3e0ff */
[----:B------:R-:W-:Y:S01]  /*0300*/  USHF.R.S32.HI UR13, URZ, 0x1f, UR10 ;  /* 0x0000001fff0d7899 */ /* 0x000fe2000801140a */
[----:B------:R-:W5:Y:S01]  /*0310*/  @UP0 LDCU.64 UR30, c[0x0][0x480] ;  /* 0x00009000ff1e07ac */ /* 0x000f620008000a00 */
[----:B0-----:R-:W-:Y:S02]  /*0320*/  ULEA UR21, UP2, UR22, UR4, 0x1 ;  /* 0x0000000416157291 */ /* 0x001fe4000f8408ff */
[----:B------:R-:W-:-:S02]  /*0330*/  UIADD3.X UR4, UPT, UPT, UR13, UR17, URZ, UP1, !UPT ;  /* 0x000000110d047290 */ /* 0x000fc40008ffe4ff */
[----:B------:R-:W-:Y:S02]  /*0340*/  UIADD3 UR12, UP3, UPT, UR10, UR12, URZ ;  /* 0x0000000c0a0c7290 */ /* 0x000fe4000ff7e0ff */
[----:B------:R-:W-:Y:S02]  /*0350*/  ULEA.HI.X UR22, UR22, UR5, UR4, 0x1, UP2 ;  /* 0x0000000516167291 */ /* 0x000fe400090f0c04 */
[----:B-1----:R-:W-:Y:S01]  /*0360*/  @UP0 UIMAD UR4, UR16, UR15, UR11 ;  /* 0x0000000f100402a4 */ /* 0x002fe2000f8e020b */
[----:B------:R-:W-:Y:S01]  /*0370*/  UMOV UR8, UR14 ;  /* 0x0000000e00087c82 */ /* 0x000fe20008000000 */
[----:B------:R-:W-:Y:S02]  /*0380*/  ULEA UR23, UP4, UR12, UR6, 0x1 ;  /* 0x000000060c177291 */ /* 0x000fe4000f8808ff */
[----:B------:R-:W-:Y:S02]  /*0390*/  @UP0 UIMAD UR4, UR4, UR27, URZ ;  /* 0x0000001b040402a4 */ /* 0x000fe4000f8e02ff */
[----:B--2---:R-:W-:-:S02]  /*03a0*/  UIMAD.WIDE.U32 UR8, UR11, UR18, UR8 ;  /* 0x000000120b0872a5 */ /* 0x004fc4000f8e0008 */
[----:B----4-:R-:W-:Y:S01]  /*03b0*/  @UP0 UIMAD UR6, UR4, UR20, URZ ;  /* 0x00000014040602a4 */ /* 0x010fe2000f8e02ff */
[----:B------:R-:W-:Y:S02]  /*03c0*/  UMOV UR5, URZ ;  /* 0x000000ff00057c82 */ /* 0x000fe40008000000 */
[----:B------:R-:W-:Y:S01]  /*03d0*/  UMOV UR4, URZ ;  /* 0x000000ff00047c82 */ /* 0x000fe20008000000 */
[----:B-----5:R-:W-:Y:S02]  /*03e0*/  @UP0 UIMAD.WIDE UR4, UR6, 0x10, UR30 ;  /* 0x00000010060408a5 */ /* 0x020fe4000f8e021e */
[----:B------:R-:W-:Y:S02]  /*03f0*/  UIMAD UR26, UR11, UR19, UR9 ;  /* 0x000000130b1a72a4 */ /* 0x000fe4000f8e0209 */
[----:B------:R-:W-:Y:S02]  /*0400*/  UIADD3 UR10, UP1, UPT, UR10, UR8, URZ ;  /* 0x000000080a0a7290 */ /* 0x000fe4000ff3e0ff */
[----:B------:R-:W-:Y:S01]  /*0410*/  UISETP.GE.AND UP0, UPT, UR27, 0x1, UPT ;  /* 0x000000011b00788c */ /* 0x000fe2000bf06270 */
[----:B------:R-:W-:Y:S01]  /*0420*/  UMOV UR8, URZ ;  /* 0x000000ff00087c82 */ /* 0x000fe20008000000 */
[----:B------:R-:W-:Y:S01]  /*0430*/  UMOV UR9, URZ ;  /* 0x000000ff00097c82 */ /* 0x000fe20008000000 */
[----:B------:R-:W-:-:S02]  /*0440*/  UIADD3.X UR26, UPT, UPT, UR13, UR26, URZ, UP1, !UPT ;  /* 0x0000001a0d1a7290 */ /* 0x000fc40008ffe4ff */
[----:B------:R-:W-:Y:S02]  /*0450*/  UIADD3.X UR24, UPT, UPT, UR13, UR24, URZ, UP3, !UPT ;  /* 0x000000180d187290 */ /* 0x000fe40009ffe4ff */
[----:B------:R-:W-:Y:S02]  /*0460*/  ULEA UR25, UP1, UR10, UR28, 0x1 ;  /* 0x0000001c0a197291 */ /* 0x000fe4000f8208ff */
[----:B------:R-:W-:Y:S02]  /*0470*/  ULEA.HI.X UR24, UR12, UR7, UR24, 0x1, UP4 ;  /* 0x000000070c187291 */ /* 0x000fe4000a0f0c18 */
[----:B------:R-:W-:Y:S01]  /*0480*/  ULEA.HI.X UR26, UR10, UR29, UR26, 0x1, UP1 ;  /* 0x0000001d0a1a7291 */ /* 0x000fe200088f0c1a */
[----:B---3--:R-:W-:Y:S02]  /*0490*/  @P0 R2UR UR8, R2 ;  /* 0x00000000020802ca */ /* 0x008fe400000e0000 */
[----:B------:R-:W-:Y:S01]  /*04a0*/  @P1 R2UR UR9, R4 ;  /* 0x00000000040912ca */ /* 0x000fe200000e0000 */
[----:B------:R-:W-:-:S14]  /*04b0*/  BRA.U !UP0, `(.L_x_130) ;  /* 0x000000b508407547 */ /* 0x000fdc000b800000 */
[----:B------:R-:W0:Y:S01]  /*04c0*/  S2R R172, SR_TID.X ;  /* 0x0000000000ac7919 */ /* 0x000e220000002100 */
[----:B------:R-:W-:Y:S01]  /*04d0*/  MOV R173, RZ ;  /* 0x000000ff00ad7202 */ /* 0x000fe20000000f00 */
[----:B------:R-:W1:Y:S01]  /*04e0*/  LDCU UR20, c[0x0][0x394] ;  /* 0x00007280ff1477ac */ /* 0x000e620008000800 */
[----:B------:R-:W-:Y:S02]  /*04f0*/  MOV R175, RZ ;  /* 0x000000ff00af7202 */ /* 0x000fe40000000f00 */
[C---:B0-----:R-:W-:Y:S02]  /*0500*/  SHF.L.U32 R3, R172.reuse, 0x4, RZ ;  /* 0x00000004ac037819 */ /* 0x041fe400000006ff */
[----:B------:R-:W-:-:S04]  /*0510*/  LOP3.LUT R0, R172, 0x1f, RZ, 0xc0, !PT ;  /* 0x0000001fac007812 */ /* 0x000fc800078ec0ff */
[----:B-1----:R-:W-:-:S07]  /*0520*/  LOP3.LUT R27, R0, 0x3e00, R3, 0xf8, !PT ;  /* 0x00003e00001b7812 */ /* 0x002fce00078ef803 */
.L_x_167:
[----:B0-----:R-:W0:Y:S01]  /*0530*/  S2UR UR27, SR_CTAID.X ;  /* 0x00000000001b79c3 */ /* 0x001e220000002500 */
[----:B------:R-:W0:Y:S01]  /*0540*/  LDCU.128 UR16, c[0x0][0x410] ;  /* 0x00008200ff1077ac */ /* 0x000e220008000c00 */
[----:B------:R-:W-:Y:S02]  /*0550*/  SHF.L.U32 R2, R172, 0x4, RZ ;  /* 0x00000004ac027819 */ /* 0x000fe400000006ff */
[----:B------:R-:W-:Y:S01]  /*0560*/  MOV R6, UR21 ;  /* 0x0000001500067c02 */ /* 0x000fe20008000f00 */
[----:B------:R-:W1:Y:S01]  /*0570*/  LDCU.128 UR12, c[0x0][0x420] ;  /* 0x00008400ff0c77ac */ /* 0x000e620008000c00 */
[----:B------:R-:W-:Y:S02]  /*0580*/  LOP3.LUT R45, R2, 0x3e00, RZ, 0xc0, !PT ;  /* 0x00003e00022d7812 */ /* 0x000fe400078ec0ff */
[----:B------:R-:W-:Y:S01]  /*0590*/  MOV R7, UR22 ;  /* 0x0000001600077c02 */ /* 0x000fe20008000f00 */
[----:B------:R-:W2:Y:S01]  /*05a0*/  LDCU UR10, c[0x0][0x388] ;  /* 0x00007100ff0a77ac */ /* 0x000ea20008000800 */
[----:B------:R-:W-:-:S02]  /*05b0*/  LOP3.LUT R10, R45, R0, RZ, 0xfc, !PT ;  /* 0x000000002d0a7212 */ /* 0x000fc400078efcff */
[----:B------:R-:W-:Y:S01]  /*05c0*/  LOP3.LUT R25, R45, 0x20, R0, 0xfe, !PT ;  /* 0x000000202d197812 */ /* 0x000fe200078efe00 */
[----:B------:R-:W-:Y:S01]  /*05d0*/  ULEA UR6, UR20, 0xfffff800, 0xb ;  /* 0xfffff80014067891 */ /* 0x000fe2000f8e58ff */
[----:B------:R-:W-:Y:S01]  /*05e0*/  PRMT R28, RZ, 0x7610, R28 ;  /* 0x00007610ff1c7816 */ /* 0x000fe2000000001c */
[----:B------:R-:W-:Y:S01]  /*05f0*/  UMOV UR7, URZ ;  /* 0x000000ff00077c82 */ /* 0x000fe20008000000 */
[----:B------:R-:W3:Y:S01]  /*0600*/  LDCU.64 UR34, c[0x0][0x488] ;  /* 0x00009100ff2277ac */ /* 0x000ee20008000a00 */
[----:B------:R-:W-:Y:S02]  /*0610*/  PRMT R34, RZ, 0x7610, R34 ;  /* 0x00007610ff227816 */ /* 0x000fe40000000022 */
[----:B------:R-:W-:Y:S01]  /*0620*/  PRMT R29, RZ, 0x7610, R29 ;  /* 0x00007610ff1d7816 */ /* 0x000fe2000000001d */
[----:B----4-:R-:W4:Y:S01]  /*0630*/  LDCU.64 UR36, c[0x0][0x478] ;  /* 0x00008f00ff2477ac */ /* 0x010f220008000a00 */
[----:B------:R-:W-:Y:S02]  /*0640*/  PRMT R37, RZ, 0x7610, R37 ;  /* 0x00007610ff257816 */ /* 0x000fe40000000025 */
[----:B------:R-:W-:Y:S01]  /*0650*/  PRMT R35, RZ, 0x7610, R35 ;  /* 0x00007610ff237816 */ /* 0x000fe20000000023 */
[----:B0-----:R-:W-:Y:S01]  /*0660*/  UIMAD.WIDE.U32 UR28, UR27, UR16, UR6 ;  /* 0x000000101b1c72a5 */ /* 0x001fe2000f8e0006 */
[----:B------:R-:W-:Y:S01]  /*0670*/  PRMT R32, RZ, 0x7610, R32 ;  /* 0x00007610ff207816 */ /* 0x000fe20000000020 */
[----:B-1----:R-:W-:Y:S01]  /*0680*/  UIMAD.WIDE.U32 UR30, UR27, UR12, UR6 ;  /* 0x0000000c1b1e72a5 */ /* 0x002fe2000f8e0006 */
[----:B------:R-:W-:Y:S01]  /*0690*/  PRMT R33, RZ, 0x7610, R33 ;  /* 0x00007610ff217816 */ /* 0x000fe20000000021 */
[----:B------:R-:W-:Y:S01]  /*06a0*/  UIMAD UR29, UR27, UR17, UR29 ;  /* 0x000000111b1d72a4 */ /* 0x000fe2000f8e021d */
[----:B------:R-:W-:Y:S01]  /*06b0*/  PRMT R30, RZ, 0x7610, R30 ;  /* 0x00007610ff1e7816 */ /* 0x000fe2000000001e */
[----:B------:R-:W-:Y:S01]  /*06c0*/  UIMAD UR17, UR27, UR13, UR31 ;  /* 0x0000000d1b1172a4 */ /* 0x000fe2000f8e021f */
[----:B------:R-:W-:Y:S01]  /*06d0*/  PRMT R31, RZ, 0x7610, R31 ;  /* 0x00007610ff1f7816 */ /* 0x000fe2000000001f */
[----:B------:R-:W-:Y:S01]  /*06e0*/  UIMAD.WIDE.U32 UR12, UR11, UR18, UR28 ;  /* 0x000000120b0c72a5 */ /* 0x000fe2000f8e001c */
[----:B------:R-:W-:Y:S01]  /*06f0*/  PRMT R36, RZ, 0x7610, R36 ;  /* 0x00007610ff247816 */ /* 0x000fe20000000024 */
[----:B------:R-:W-:Y:S01]  /*0700*/  UMOV UR16, UR30 ;  /* 0x0000001e00107c82 */ /* 0x000fe20008000000 */
[----:B------:R-:W-:Y:S01]  /*0710*/  PRMT R39, RZ, 0x7610, R39 ;  /* 0x00007610ff277816 */ /* 0x000fe20000000027 */
[----:B------:R-:W-:Y:S01]  /*0720*/  UIMAD.WIDE.U32 UR16, UR11, UR14, UR16 ;  /* 0x0000000e0b1072a5 */ /* 0x000fe2000f8e0010 */
[----:B------:R-:W-:Y:S01]  /*0730*/  PRMT R38, RZ, 0x7610, R38 ;  /* 0x00007610ff267816 */ /* 0x000fe20000000026 */
[----:B------:R-:W-:Y:S01]  /*0740*/  UIMAD UR19, UR11, UR19, UR13 ;  /* 0x000000130b1372a4 */ /* 0x000fe2000f8e020d */
[C---:B------:R-:W-:Y:S01]  /*0750*/  IADD3 R5, P0, PT, R10.reuse, UR12, RZ ;  /* 0x0000000c0a057c10 */ /* 0x040fe2000ff1e0ff */
[----:B------:R-:W-:Y:S01]  /*0760*/  UIMAD UR15, UR11, UR15, UR17 ;  /* 0x0000000f0b0f72a4 */ /* 0x000fe2000f8e0211 */
[----:B------:R-:W-:Y:S01]  /*0770*/  PRMT R41, RZ, 0x7610, R41 ;  /* 0x00007610ff297816 */ /* 0x000fe20000000029 */
[----:B--2---:R-:W-:Y:S01]  /*0780*/  UIADD3 UR13, UPT, UPT, -UR6, UR10, URZ ;  /* 0x0000000a060d7290 */ /* 0x004fe2000fffe1ff */
[----:B------:R-:W-:-:S02]  /*0790*/  IADD3 R3, P1, PT, R10, UR16, RZ ;  /* 0x000000100a037c10 */ /* 0x000fc4000ff3e0ff */
[----:B------:R-:W-:Y:S02]  /*07a0*/  PRMT R40, RZ, 0x7610, R40 ;  /* 0x00007610ff287816 */ /* 0x000fe40000000028 */
[----:B------:R-:W-:Y:S02]  /*07b0*/  PRMT R43, RZ, 0x7610, R43 ;  /* 0x00007610ff2b7816 */ /* 0x000fe4000000002b */
[----:B------:R-:W-:Y:S01]  /*07c0*/  PRMT R42, RZ, 0x7610, R42 ;  /* 0x00007610ff2a7816 */ /* 0x000fe2000000002a */
[----:B------:R-:W-:Y:S01]  /*07d0*/  BAR.SYNC.DEFER_BLOCKING 0x0 ;  /* 0x0000000000007b1d */ /* 0x000fe20000010000 */
[----:B------:R-:W-:Y:S02]  /*07e0*/  IADD3.X R12, PT, PT, RZ, UR19, RZ, P0, !PT ;  /* 0x00000013ff0c7c10 */ /* 0x000fe400087fe4ff */
[----:B------:R-:W-:Y:S02]  /*07f0*/  IADD3.X R8, PT, PT, RZ, UR15, RZ, P1, !PT ;  /* 0x0000000fff087c10 */ /* 0x000fe40008ffe4ff */
[C---:B------:R-:W-:Y:S01]  /*0800*/  ISETP.GE.AND P2, PT, R27.reuse, UR13, PT ;  /* 0x0000000d1b007c0c */ /* 0x040fe2000bf46270 */
[----:B------:R-:W-:Y:S01]  /*0810*/  IMAD.WIDE.U32 R26, R27, 0x2, R6 ;  /* 0x000000021b1a7825 */ /* 0x000fe200078e0006 */
[----:B---3--:R-:W-:-:S02]  /*0820*/  LEA R4, P0, R5, UR34, 0x1 ;  /* 0x0000002205047c11 */ /* 0x008fc4000f8008ff */
[C---:B------:R-:W-:Y:S02]  /*0830*/  LOP3.LUT R16, R10.reuse, 0xe0, RZ, 0xfc, !PT ;  /* 0x000000e00a107812 */ /* 0x040fe400078efcff */
[C---:B------:R-:W-:Y:S02]  /*0840*/  LOP3.LUT R17, R10.reuse, 0x100, RZ, 0xfc, !PT ;  /* 0x000001000a117812 */ /* 0x040fe400078efcff */
[C---:B------:R-:W-:Y:S02]  /*0850*/  LOP3.LUT R15, R10.reuse, 0xc0, RZ, 0xfc, !PT ;  /* 0x000000c00a0f7812 */ /* 0x040fe400078efcff */
[C---:B------:R-:W-:Y:S02]  /*0860*/  LOP3.LUT R14, R10.reuse, 0xa0, RZ, 0xfc, !PT ;  /* 0x000000a00a0e7812 */ /* 0x040fe400078efcff */
[C---:B------:R-:W-:Y:S02]  /*0870*/  LOP3.LUT R13, R10.reuse, 0x80, RZ, 0xfc, !PT ;  /* 0x000000800a0d7812 */ /* 0x040fe400078efcff */
[----:B------:R-:W-:-:S02]  /*0880*/  LOP3.LUT R11, R10, 0x40, RZ, 0xfc, !PT ;  /* 0x000000400a0b7812 */ /* 0x000fc400078efcff */
[C---:B------:R-:W-:Y:S02]  /*0890*/  LOP3.LUT R18, R10.reuse, 0x120, RZ, 0xfc, !PT ;  /* 0x000001200a127812 */ /* 0x040fe400078efcff */
[C---:B------:R-:W-:Y:S01]  /*08a0*/  LOP3.LUT R19, R10.reuse, 0x140, RZ, 0xfc, !PT ;  /* 0x000001400a137812 */ /* 0x040fe200078efcff */
[----:B------:R-:W2:Y:S01]  /*08b0*/  @!P2 LDG.E.U16 R29, desc[UR32][R26.64] ;  /* 0x000000201a1da981 */ /* 0x000ea2000c1e1500 */
[----:B----4-:R-:W-:Y:S02]  /*08c0*/  LEA R2, P1, R3, UR36, 0x1 ;  /* 0x0000002403027c11 */ /* 0x010fe4000f8208ff */
[C---:B------:R-:W-:Y:S02]  /*08d0*/  LOP3.LUT R20, R10.reuse, 0x160, RZ, 0xfc, !PT ;  /* 0x000001600a147812 */ /* 0x040fe400078efcff */
[C---:B------:R-:W-:Y:S02]  /*08e0*/  LOP3.LUT R21, R10.reuse, 0x180, RZ, 0xfc, !PT ;  /* 0x000001800a157812 */ /* 0x040fe400078efcff */
[----:B------:R-:W-:-:S02]  /*08f0*/  LOP3.LUT R22, R10, 0x1a0, RZ, 0xfc, !PT ;  /* 0x000001a00a167812 */ /* 0x000fc400078efcff */
[C---:B------:R-:W-:Y:S02]  /*0900*/  LOP3.LUT R23, R10.reuse, 0x1c0, RZ, 0xfc, !PT ;  /* 0x000001c00a177812 */ /* 0x040fe400078efcff */
[C---:B------:R-:W-:Y:S01]  /*0910*/  LOP3.LUT R24, R10.reuse, 0x1e0, RZ, 0xfc, !PT ;  /* 0x000001e00a187812 */ /* 0x040fe200078efcff */
[----:B------:R-:W0:Y:S01]  /*0920*/  S2R R171, SR_LANEID ;  /* 0x0000000000ab7919 */ /* 0x000e220000000000 */
[----:B------:R-:W-:Y:S01]  /*0930*/  SHF.L.U32 R6, R10, 0x1, RZ ;  /* 0x000000010a067819 */ /* 0x000fe200000006ff */
[----:B------:R-:W1:Y:S01]  /*0940*/  S2UR UR10, SR_CgaCtaId ;  /* 0x00000000000a79c3 */ /* 0x000e620000008800 */
[----:B------:R-:W-:Y:S01]  /*0950*/  LEA.HI.X R5, R5, UR35, R12, 0x1, P0 ;  /* 0x0000002305057c11 */ /* 0x000fe200080f0c0c */
[----:B------:R-:W-:Y:S01]  /*0960*/  UMOV UR12, 0x400 ;  /* 0x00000400000c7882 */ /* 0x000fe20000000000 */
[----:B------:R-:W-:Y:S01]  /*0970*/  LEA.HI.X R3, R3, UR37, R8, 0x1, P1 ;  /* 0x0000002503037c11 */ /* 0x000fe200088f0c08 */
[----:B------:R-:W3:Y:S01]  /*0980*/  LDCU.64 UR16, c[0x0][0x508] ;  /* 0x0000a100ff1077ac */ /* 0x000ee20008000a00 */
[----:B------:R-:W-:-:S02]  /*0990*/  IADD3 R8, P0, PT, R6, UR23, RZ ;  /* 0x0000001706087c10 */ /* 0x000fc4000ff1e0ff */
[----:B------:R-:W-:Y:S01]  /*09a0*/  P2R R72, PR, RZ, 0x4 ;  /* 0x00000004ff487803 */ /* 0x000fe20000000000 */
[----:B------:R-:W4:Y:S01]  /*09b0*/  LDCU.64 UR18, c[0x0][0x510] ;  /* 0x0000a200ff1277ac */ /* 0x000f220008000a00 */
[----:B------:R-:W-:Y:S02]  /*09c0*/  IADD3.X R9, PT, PT, RZ, UR24, RZ, P0, !PT ;  /* 0x00000018ff097c10 */ /* 0x000fe400087fe4ff */
[----:B------:R-:W-:Y:S01]  /*09d0*/  ISETP.GE.AND P0, PT, R25, UR13, PT ;  /* 0x0000000d19007c0c */ /* 0x000fe2000bf06270 */
[----:B------:R-:W5:-:S12]  /*09e0*/  LDCU.64 UR28, c[0x0][0x490] ;  /* 0x00009200ff1c77ac */ /* 0x000f580008000a00 */
[----:B------:R-:W3:Y:S01]  /*09f0*/  @!P0 LDG.E.U16 R28, desc[UR32][R26.64+0x40] ;  /* 0x000040201a1c8981 */ /* 0x000ee2000c1e1500 */
[----:B------:R-:W-:Y:S02]  /*0a00*/  ISETP.GE.AND P0, PT, R16, UR13, PT ;  /* 0x0000000d10007c0c */ /* 0x000fe4000bf06270 */
[----:B------:R-:W-:Y:S02]  /*0a10*/  LOP3.LUT R12, R10, 0x60, RZ, 0xfc, !PT ;  /* 0x000000600a0c7812 */ /* 0x000fe400078efcff */
[----:B------:R-:W-:Y:S02]  /*0a20*/  ISETP.GE.AND P2, PT, R15, UR13, PT ;  /* 0x0000000d0f007c0c */ /* 0x000fe4000bf46270 */
[----:B------:R-:W-:Y:S02]  /*0a30*/  ISETP.GE.AND P3, PT, R14, UR13, PT ;  /* 0x0000000d0e007c0c */ /* 0x000fe4000bf66270 */
[----:B------:R-:W-:-:S05]  /*0a40*/  ISETP.GE.AND P4, PT, R13, UR13, PT ;  /* 0x0000000d0d007c0c */ /* 0x000fca000bf86270 */
[----:B------:R-:W4:Y:S01]  /*0a50*/  @!P0 LDG.E.U16 R34, desc[UR32][R26.64+0x1c0] ;  /* 0x0001c0201a228981 */ /* 0x000f22000c1e1500 */
[----:B------:R-:W-:Y:S02]  /*0a60*/  ISETP.GE.AND P0, PT, R17, UR13, PT ;  /* 0x0000000d11007c0c */ /* 0x000fe4000bf06270 */
[----:B------:R-:W-:Y:S01]  /*0a70*/  ISETP.GE.AND P5, PT, R12, UR13, PT ;  /* 0x0000000d0c007c0c */ /* 0x000fe2000bfa6270 */
[----:B------:R-:W5:Y:S01]  /*0a80*/  @!P2 LDG.E.U16 R35, desc[UR32][R26.64+0x180] ;  /* 0x000180201a23a981 */ /* 0x000f62000c1e1500 */
[----:B------:R-:W-:Y:S02]  /*0a90*/  ISETP.GE.AND P6, PT, R11, UR13, PT ;  /* 0x0000000d0b007c0c */ /* 0x000fe4000bfc6270 */
[----:B------:R-:W-:Y:S01]  /*0aa0*/  IADD3 R6, P1, PT, R6, UR25, RZ ;  /* 0x0000001906067c10 */ /* 0x000fe2000ff3e0ff */
[----:B------:R-:W4:Y:S01]  /*0ab0*/  @!P3 LDG.E.U16 R32, desc[UR32][R26.64+0x140] ;  /* 0x000140201a20b981 */ /* 0x000f22000c1e1500 */
[----:B------:R-:W-:Y:S02]  /*0ac0*/  ISETP.GE.AND P2, PT, R20, UR13, PT ;  /* 0x0000000d14007c0c */ /* 0x000fe4000bf46270 */
[----:B------:R-:W-:Y:S01]  /*0ad0*/  IADD3.X R7, PT, PT, RZ, UR26, RZ, P1, !PT ;  /* 0x0000001aff077c10 */ /* 0x000fe20008ffe4ff */
[----:B------:R-:W5:Y:S01]  /*0ae0*/  @!P4 LDG.E.U16 R33, desc[UR32][R26.64+0x100] ;  /* 0x000100201a21c981 */ /* 0x000f62000c1e1500 */
[----:B------:R-:W-:-:S03]  /*0af0*/  ISETP.GE.AND P1, PT, R19, UR13, PT ;  /* 0x0000000d13007c0c */ /* 0x000fc6000bf26270 */
[----:B------:R-:W4:Y:S01]  /*0b00*/  @!P0 LDG.E.U16 R37, desc[UR32][R26.64+0x200] ;  /* 0x000200201a258981 */ /* 0x000f22000c1e1500 */
[----:B------:R-:W-:Y:S02]  /*0b10*/  ISETP.GE.AND P0, PT, R18, UR13, PT ;  /* 0x0000000d12007c0c */ /* 0x000fe4000bf06270 */
[----:B------:R-:W-:Y:S01]  /*0b20*/  ISETP.GE.AND P3, PT, R21, UR13, PT ;  /* 0x0000000d15007c0c */ /* 0x000fe2000bf66270 */
[----:B------:R-:W5:Y:S01]  /*0b30*/  @!P5 LDG.E.U16 R30, desc[UR32][R26.64+0xc0] ;  /* 0x0000c0201a1ed981 */ /* 0x000f62000c1e1500 */
[----:B------:R-:W-:Y:S02]  /*0b40*/  ISETP.GE.AND P4, PT, R22, UR13, PT ;  /* 0x0000000d16007c0c */ /* 0x000fe4000bf86270 */
[----:B------:R-:W-:Y:S01]  /*0b50*/  ISETP.GE.AND P5, PT, R23, UR13, PT ;  /* 0x0000000d17007c0c */ /* 0x000fe2000bfa6270 */
[----:B------:R-:W4:Y:S01]  /*0b60*/  @!P6 LDG.E.U16 R31, desc[UR32][R26.64+0x80] ;  /* 0x000080201a1fe981 */ /* 0x000f22000c1e1500 */
[----:B------:R-:W-:-:S03]  /*0b70*/  ISETP.GE.AND P6, PT, R24, UR13, PT ;  /* 0x0000000d18007c0c */ /* 0x000fc6000bfc6270 */
[----:B------:R-:W5:Y:S04]  /*0b80*/  @!P1 LDG.E.U16 R39, desc[UR32][R26.64+0x280] ;  /* 0x000280201a279981 */ /* 0x000f68000c1e1500 */
[----:B------:R-:W5:Y:S04]  /*0b90*/  @!P0 LDG.E.U16 R36, desc[UR32][R26.64+0x240] ;  /* 0x000240201a248981 */ /* 0x000f68000c1e1500 */
[----:B------:R-:W5:Y:S04]  /*0ba0*/  @!P2 LDG.E.U16 R38, desc[UR32][R26.64+0x2c0] ;  /* 0x0002c0201a26a981 */ /* 0x000f68000c1e1500 */
[----:B------:R-:W5:Y:S04]  /*0bb0*/  @!P3 LDG.E.U16 R41, desc[UR32][R26.64+0x300] ;  /* 0x000300201a29b981 */ /* 0x000f68000c1e1500 */
[----:B------:R-:W5:Y:S04]  /*0bc0*/  @!P4 LDG.E.U16 R40, desc[UR32][R26.64+0x340] ;  /* 0x000340201a28c981 */ /* 0x000f68000c1e1500 */
[----:B------:R-:W5:Y:S04]  /*0bd0*/  @!P5 LDG.E.U16 R43, desc[UR32][R26.64+0x380] ;  /* 0x000380201a2bd981 */ /* 0x000f68000c1e1500 */
[----:B------:R1:W5:Y:S01]  /*0be0*/  @!P6 LDG.E.U16 R42, desc[UR32][R26.64+0x3c0] ;  /* 0x0003c0201a2ae981 */ /* 0x000362000c1e1500 */
[----:B0-----:R-:W-:Y:S01]  /*0bf0*/  IADD3 R44, PT, PT, R45, R171, RZ ;  /* 0x000000ab2d2c7210 */ /* 0x001fe20007ffe0ff */
[----:B-1----:R-:W-:-:S03]  /*0c00*/  ULEA UR12, UR10, UR12, 0x18 ;  /* 0x0000000c0a0c7291 */ /* 0x002fc6000f8ec0ff */
[C---:B------:R-:W-:Y:S02]  /*0c10*/  IADD3 R45, PT, PT, R44.reuse, 0x20, RZ ;  /* 0x000000202c2d7810 */ /* 0x040fe40007ffe0ff */
[C---:B------:R-:W-:Y:S02]  /*0c20*/  IADD3 R47, PT, PT, R44.reuse, 0x40, RZ ;  /* 0x000000402c2f7810 */ /* 0x040fe40007ffe0ff */
[C---:B------:R-:W-:Y:S02]  /*0c30*/  IADD3 R49, PT, PT, R44.reuse, 0x60, RZ ;  /* 0x000000602c317810 */ /* 0x040fe40007ffe0ff */
[C---:B------:R-:W-:Y:S02]  /*0c40*/  LEA.HI.SX32 R170, R44.reuse, R44, 0x1b ;  /* 0x0000002c2caa7211 */ /* 0x040fe400078fdaff */
[C---:B------:R-:W-:Y:S02]  /*0c50*/  IADD3 R51, PT, PT, R44.reuse, 0x80, RZ ;  /* 0x000000802c337810 */ /* 0x040fe40007ffe0ff */
[----:B------:R-:W-:-:S02]  /*0c60*/  IADD3 R27, PT, PT, R44, 0xa0, RZ ;  /* 0x000000a02c1b7810 */ /* 0x000fc40007ffe0ff */
[-C--:B------:R-:W-:Y:S02]  /*0c70*/  LEA.HI.SX32 R45, R45, R44.reuse, 0x1b ;  /* 0x0000002c2d2d7211 */ /* 0x080fe400078fdaff */
[C---:B------:R-:W-:Y:S02]  /*0c80*/  IADD3 R53, PT, PT, R44.reuse, 0xc0, RZ ;  /* 0x000000c02c357810 */ /* 0x040fe40007ffe0ff */
[-C--:B------:R-:W-:Y:S02]  /*0c90*/  LEA.HI.SX32 R47, R47, R44.reuse, 0x1b ;  /* 0x0000002c2f2f7211 */ /* 0x080fe400078fdaff */
[C---:B------:R-:W-:Y:S02]  /*0ca0*/  IADD3 R55, PT, PT, R44.reuse, 0xe0, RZ ;  /* 0x000000e02c377810 */ /* 0x040fe40007ffe0ff */
[----:B------:R-:W-:Y:S02]  /*0cb0*/  LEA.HI.SX32 R49, R49, R44, 0x1b ;  /* 0x0000002c31317211 */ /* 0x000fe400078fdaff */
[----:B------:R-:W-:-:S02]  /*0cc0*/  IADD3 R57, PT, PT, R44, 0x100, RZ ;  /* 0x000001002c397810 */ /* 0x000fc40007ffe0ff */
[----:B------:R-:W-:Y:S02]  /*0cd0*/  LEA R170, R170, UR12, 0x1 ;  /* 0x0000000caaaa7c11 */ /* 0x000fe4000f8e08ff */
[-C--:B------:R-:W-:Y:S02]  /*0ce0*/  LEA.HI.SX32 R51, R51, R44.reuse, 0x1b ;  /* 0x0000002c33337211 */ /* 0x080fe400078fdaff */
[----:B------:R-:W-:Y:S02]  /*0cf0*/  IADD3 R59, PT, PT, R44, 0x120, RZ ;  /* 0x000001202c3b7810 */ /* 0x000fe40007ffe0ff */
[----:B------:R-:W-:Y:S02]  /*0d00*/  LEA.HI.SX32 R27, R27, R44, 0x1b ;  /* 0x0000002c1b1b7211 */ /* 0x000fe400078fdaff */
[----:B------:R-:W-:Y:S02]  /*0d10*/  LEA R169, R45, UR12, 0x1 ;  /* 0x0000000c2da97c11 */ /* 0x000fe4000f8e08ff */
[----:B------:R-:W-:-:S02]  /*0d20*/  LOP3.LUT R26, R172, 0x3e0, RZ, 0xc0, !PT ;  /* 0x000003e0ac1a7812 */ /* 0x000fc400078ec0ff */
[C---:B------:R-:W-:Y:S02]  /*0d30*/  IADD3 R61, PT, PT, R44.reuse, 0x140, RZ ;  /* 0x000001402c3d7810 */ /* 0x040fe40007ffe0ff */
[-C--:B------:R-:W-:Y:S02]  /*0d40*/  LEA.HI.SX32 R53, R53, R44.reuse, 0x1b ;  /* 0x0000002c35357211 */ /* 0x080fe400078fdaff */
[----:B------:R-:W-:Y:S02]  /*0d50*/  LEA R168, R47, UR12, 0x1 ;  /* 0x0000000c2fa87c11 */ /* 0x000fe4000f8e08ff */
[----:B------:R-:W-:Y:S02]  /*0d60*/  IADD3 R63, PT, PT, R44, 0x160, RZ ;  /* 0x000001602c3f7810 */ /* 0x000fe40007ffe0ff */
[----:B------:R-:W-:Y:S02]  /*0d70*/  LEA.HI.SX32 R55, R55, R44, 0x1b ;  /* 0x0000002c37377211 */ /* 0x000fe400078fdaff */
[----:B------:R-:W-:-:S02]  /*0d80*/  LEA R167, R49, UR12, 0x1 ;  /* 0x0000000c31a77c11 */ /* 0x000fc4000f8e08ff */
[C---:B------:R-:W-:Y:S02]  /*0d90*/  IADD3 R65, PT, PT, R44.reuse, 0x180, RZ ;  /* 0x000001802c417810 */ /* 0x040fe40007ffe0ff */
[-C--:B------:R-:W-:Y:S02]  /*0da0*/  LEA.HI.SX32 R57, R57, R44.reuse, 0x1b ;  /* 0x0000002c39397211 */ /* 0x080fe400078fdaff */
[----:B------:R-:W-:Y:S02]  /*0db0*/  LEA R166, R51, UR12, 0x1 ;  /* 0x0000000c33a67c11 */ /* 0x000fe4000f8e08ff */
[----:B------:R-:W-:Y:S02]  /*0dc0*/  IADD3 R67, PT, PT, R44, 0x1a0, RZ ;  /* 0x000001a02c437810 */ /* 0x000fe40007ffe0ff */
[----:B------:R-:W-:Y:S02]  /*0dd0*/  LEA.HI.SX32 R59, R59, R44, 0x1b ;  /* 0x0000002c3b3b7211 */ /* 0x000fe400078fdaff */
[----:B------:R-:W-:-:S02]  /*0de0*/  LEA R165, R27, UR12, 0x1 ;  /* 0x0000000c1ba57c11 */ /* 0x000fc4000f8e08ff */
[----:B------:R-:W-:Y:S02]  /*0df0*/  IADD3 R26, PT, PT, R26, R171, RZ ;  /* 0x000000ab1a1a7210 */ /* 0x000fe40007ffe0ff */
[C---:B------:R-:W-:Y:S02]  /*0e00*/  IADD3 R69, PT, PT, R44.reuse, 0x1c0, RZ ;  /* 0x000001c02c457810 */ /* 0x040fe40007ffe0ff */
[-C--:B------:R-:W-:Y:S02]  /*0e10*/  LEA.HI.SX32 R61, R61, R44.reuse, 0x1b ;  /* 0x0000002c3d3d7211 */ /* 0x080fe400078fdaff */
[----:B------:R-:W-:Y:S02]  /*0e20*/  LEA R164, R53, UR12, 0x1 ;  /* 0x0000000c35a47c11 */ /* 0x000fe4000f8e08ff */
[----:B------:R-:W-:Y:S02]  /*0e30*/  IADD3 R71, PT, PT, R44, 0x1e0, RZ ;  /* 0x000001e02c477810 */ /* 0x000fe40007ffe0ff */
[----:B------:R-:W-:-:S02]  /*0e40*/  LEA.HI.SX32 R63, R63, R44, 0x1b ;  /* 0x0000002c3f3f7211 */ /* 0x000fc400078fdaff */
[----:B------:R-:W-:Y:S02]  /*0e50*/  LEA R163, R55, UR12, 0x1 ;  /* 0x0000000c37a37c11 */ /* 0x000fe4000f8e08ff */
[-C--:B------:R-:W-:Y:S02]  /*0e60*/  LEA.HI.SX32 R65, R65, R44.reuse, 0x1b ;  /* 0x0000002c41417211 */ /* 0x080fe400078fdaff */
[----:B------:R-:W-:Y:S02]  /*0e70*/  LEA R162, R57, UR12, 0x1 ;  /* 0x0000000c39a27c11 */ /* 0x000fe4000f8e08ff */
        /* <DEDUP_REMOVED lines=8> */
[----:B------:R-:W-:-:S02]  /*0f00*/  LEA R157, R67, UR12, 0x1 ;  /* 0x0000000c439d7c11 */ /* 0x000fc4000f8e08ff */
[----:B------:R-:W-:Y:S02]  /*0f10*/  LEA.HI.SX32 R154, R26, R26, 0x1b ;  /* 0x0000001a1a9a7211 */ /* 0x000fe400078fdaff */
[----:B------:R-:W-:Y:S02]  /*0f20*/  LEA R156, R69, UR12, 0x1 ;  /* 0x0000000c459c7c11 */ /* 0x000fe4000f8e08ff */
[----:B------:R-:W-:Y:S02]  /*0f30*/  LEA R155, R71, UR12, 0x1 ;  /* 0x0000000c479b7c11 */ /* 0x000fe4000f8e08ff */
[----:B------:R-:W-:Y:S02]  /*0f40*/  LEA R154, R154, UR12, 0x1 ;  /* 0x0000000c9a9a7c11 */ /* 0x000fe4000f8e08ff */
[----:B------:R-:W-:Y:S02]  /*0f50*/  P2R R52, PR, RZ, 0x1 ;  /* 0x00000001ff347803 */ /* 0x000fe40000000000 */
[----:B------:R-:W-:-:S02]  /*0f60*/  ISETP.NE.AND P0, PT, R72, RZ, PT ;  /* 0x000000ff4800720c */ /* 0x000fc40003f05270 */
[----:B------:R-:W-:Y:S02]  /*0f70*/  PRMT R27, RZ, 0x7610, R27 ;  /* 0x00007610ff1b7816 */ /* 0x000fe4000000001b */
[----:B------:R-:W-:Y:S02]  /*0f80*/  P2R R50, PR, RZ, 0x2 ;  /* 0x00000002ff327803 */ /* 0x000fe40000000000 */
[----:B------:R-:W-:Y:S02]  /*0f90*/  P2R R48, PR, RZ, 0x4 ;  /* 0x00000004ff307803 */ /* 0x000fe40000000000 */
[----:B------:R-:W-:Y:S02]  /*0fa0*/  ISETP.GE.AND P1, PT, R12, UR13, PT ;  /* 0x0000000d0c007c0c */ /* 0x000fe4000bf26270 */
[----:B------:R-:W-:Y:S02]  /*0fb0*/  P2R R46, PR, RZ, 0x8 ;  /* 0x00000008ff2e7803 */ /* 0x000fe40000000000 */
[----:B------:R-:W-:-:S02]  /*0fc0*/  ISETP.GE.AND P2, PT, R11, UR13, PT ;  /* 0x0000000d0b007c0c */ /* 0x000fc4000bf46270 */
[----:B------:R-:W-:Y:S01]  /*0fd0*/  ISETP.GE.AND P3, PT, R25, UR13, PT ;  /* 0x0000000d19007c0c */ /* 0x000fe2000bf66270 */
[----:B--2---:R-:W-:Y:S04]  /*0fe0*/  STS.U16 [R170], R29 ;  /* 0x0000001daa007388 */ /* 0x004fe80000000400 */
[----:B---3--:R-:W-:Y:S04]  /*0ff0*/  STS.U16 [R169+0x40], R28 ;  /* 0x0000401ca9007388 */ /* 0x008fe80000000400 */
[----:B----4-:R0:W-:Y:S04]  /*1000*/  STS.U16 [R168+0x80], R31 ;  /* 0x0000801fa8007388 */ /* 0x0101e80000000400 */
[----:B-----5:R1:W-:Y:S04]  /*1010*/  STS.U16 [R167+0xc0], R30 ;  /* 0x0000c01ea7007388 */ /* 0x0203e80000000400 */
[----:B------:R-:W-:Y:S04]  /*1020*/  STS.U16 [R166+0x100], R33 ;  /* 0x00010021a6007388 */ /* 0x000fe80000000400 */
[----:B------:R-:W-:Y:S04]  /*1030*/  STS.U16 [R165+0x140], R32 ;  /* 0x00014020a5007388 */ /* 0x000fe80000000400 */
[----:B------:R2:W-:Y:S04]  /*1040*/  STS.U16 [R164+0x180], R35 ;  /* 0x00018023a4007388 */ /* 0x0005e80000000400 */
[----:B------:R3:W-:Y:S04]  /*1050*/  STS.U16 [R163+0x1c0], R34 ;  /* 0x0001c022a3007388 */ /* 0x0007e80000000400 */
[----:B------:R-:W-:Y:S04]  /*1060*/  STS.U16 [R162+0x200], R37 ;  /* 0x00020025a2007388 */ /* 0x000fe80000000400 */
[----:B------:R4:W-:Y:S04]  /*1070*/  STS.U16 [R161+0x240], R36 ;  /* 0x00024024a1007388 */ /* 0x0009e80000000400 */
[----:B------:R-:W-:Y:S04]  /*1080*/  STS.U16 [R160+0x280], R39 ;  /* 0x00028027a0007388 */ /* 0x000fe80000000400 */
[----:B------:R5:W-:Y:S04]  /*1090*/  STS.U16 [R159+0x2c0], R38 ;  /* 0x0002c0269f007388 */ /* 0x000be80000000400 */
[----:B------:R5:W-:Y:S04]  /*10a0*/  STS.U16 [R158+0x300], R41 ;  /* 0x000300299e007388 */ /* 0x000be80000000400 */
[----:B------:R5:W-:Y:S04]  /*10b0*/  STS.U16 [R157+0x340], R40 ;  /* 0x000340289d007388 */ /* 0x000be80000000400 */
[----:B------:R5:W-:Y:S04]  /*10c0*/  STS.U16 [R156+0x380], R43 ;  /* 0x0003802b9c007388 */ /* 0x000be80000000400 */
[----:B------:R5:W-:Y:S01]  /*10d0*/  STS.U16 [R155+0x3c0], R42 ;  /* 0x0003c02a9b007388 */ /* 0x000be20000000400 */
        /* <DEDUP_REMOVED lines=18> */
[----:B0-----:R-:W-:-:S02]  /*1200*/  PRMT R31, RZ, 0x7610, R31 ;  /* 0x00007610ff1f7816 */ /* 0x001fc4000000001f */
[----:B-1----:R-:W-:Y:S02]  /*1210*/  PRMT R30, RZ, 0x7610, R30 ;  /* 0x00007610ff1e7816 */ /* 0x002fe4000000001e */
[----:B------:R-:W-:Y:S02]  /*1220*/  PRMT R29, RZ, 0x7610, R29 ;  /* 0x00007610ff1d7816 */ /* 0x000fe4000000001d */
[----:B------:R-:W-:Y:S01]  /*1230*/  PRMT R28, RZ, 0x7610, R28 ;  /* 0x00007610ff1c7816 */ /* 0x000fe2000000001c */
[----:B------:R-:W5:Y:S01]  /*1240*/  @!P0 LDG.E.U16 R27, desc[UR32][R8.64] ;  /* 0x00000020081b8981 */ /* 0x000f62000c1e1500 */
[----:B------:R-:W-:-:S03]  /*1250*/  ISETP.GE.AND P0, PT, R13, UR13, PT ;  /* 0x0000000d0d007c0c */ /* 0x000fc6000bf06270 */
[----:B------:R-:W5:Y:S01]  /*1260*/  @!P1 LDG.E.U16 R30, desc[UR32][R8.64+0xc0] ;  /* 0x0000c020081e9981 */ /* 0x000f62000c1e1500 */
[----:B------:R-:W-:-:S03]  /*1270*/  ISETP.GE.AND P1, PT, R16, UR13, PT ;  /* 0x0000000d10007c0c */ /* 0x000fc6000bf26270 */
[----:B------:R-:W5:Y:S01]  /*1280*/  @!P2 LDG.E.U16 R29, desc[UR32][R8.64+0x80] ;  /* 0x00008020081da981 */ /* 0x000f62000c1e1500 */
[----:B------:R-:W-:-:S03]  /*1290*/  ISETP.GE.AND P2, PT, R15, UR13, PT ;  /* 0x0000000d0f007c0c */ /* 0x000fc6000bf46270 */
[----:B------:R-:W5:Y:S04]  /*12a0*/  @!P3 LDG.E.U16 R28, desc[UR32][R8.64+0x40] ;  /* 0x00004020081cb981 */ /* 0x000f68000c1e1500 */
[----:B------:R-:W5:Y:S01]  /*12b0*/  @!P0 LDG.E.U16 R31, desc[UR32][R8.64+0x100] ;  /* 0x00010020081f8981 */ /* 0x000f62000c1e1500 */
[----:B------:R-:W-:Y:S02]  /*12c0*/  ISETP.GE.AND P0, PT, R17, UR13, PT ;  /* 0x0000000d11007c0c */ /* 0x000fe4000bf06270 */
[----:B------:R-:W-:Y:S02]  /*12d0*/  ISETP.GE.AND P3, PT, R14, UR13, PT ;  /* 0x0000000d0e007c0c */ /* 0x000fe4000bf66270 */
[----:B--2---:R-:W-:Y:S02]  /*12e0*/  PRMT R35, RZ, 0x7610, R35 ;  /* 0x00007610ff237816 */ /* 0x004fe40000000023 */
[----:B---3--:R-:W-:-:S02]  /*12f0*/  PRMT R34, RZ, 0x7610, R34 ;  /* 0x00007610ff227816 */ /* 0x008fc40000000022 */
[----:B------:R-:W-:Y:S02]  /*1300*/  PRMT R33, RZ, 0x7610, R33 ;  /* 0x00007610ff217816 */ /* 0x000fe40000000021 */
[----:B------:R-:W-:Y:S02]  /*1310*/  PRMT R32, RZ, 0x7610, R32 ;  /* 0x00007610ff207816 */ /* 0x000fe40000000020 */
[----:B------:R-:W2:Y:S01]  /*1320*/  @!P1 LDG.E.U16 R34, desc[UR32][R8.64+0x1c0] ;  /* 0x0001c02008229981 */ /* 0x000ea2000c1e1500 */
[----:B------:R-:W-:-:S03]  /*1330*/  ISETP.NE.AND P1, PT, R50, RZ, PT ;  /* 0x000000ff3200720c */ /* 0x000fc60003f25270 */
[----:B------:R-:W3:Y:S01]  /*1340*/  @!P0 LDG.E.U16 R35, desc[UR32][R8.64+0x200] ;  /* 0x0002002008238981 */ /* 0x000ee2000c1e1500 */
[----:B------:R-:W-:-:S03]  /*1350*/  ISETP.NE.AND P0, PT, R52, RZ, PT ;  /* 0x000000ff3400720c */ /* 0x000fc60003f05270 */
[----:B------:R-:W2:Y:S01]  /*1360*/  @!P2 LDG.E.U16 R33, desc[UR32][R8.64+0x180] ;  /* 0x000180200821a981 */ /* 0x000ea2000c1e1500 */
[----:B------:R-:W-:-:S03]  /*1370*/  ISETP.NE.AND P2, PT, R48, RZ, PT ;  /* 0x000000ff3000720c */ /* 0x000fc60003f45270 */
[----:B------:R-:W3:Y:S01]  /*1380*/  @!P3 LDG.E.U16 R32, desc[UR32][R8.64+0x140] ;  /* 0x000140200820b981 */ /* 0x000ee2000c1e1500 */
[----:B------:R-:W-:Y:S02]  /*1390*/  ISETP.NE.AND P3, PT, R46, RZ, PT ;  /* 0x000000ff2e00720c */ /* 0x000fe40003f65270 */
[----:B----4-:R-:W-:Y:S02]  /*13a0*/  PRMT R36, RZ, 0x7610, R36 ;  /* 0x00007610ff247816 */ /* 0x010fe40000000024 */
[----:B------:R-:W-:Y:S02]  /*13b0*/  PRMT R37, RZ, 0x7610, R37 ;  /* 0x00007610ff257816 */ /* 0x000fe40000000025 */
[----:B-----5:R-:W-:Y:S02]  /*13c0*/  PRMT R38, RZ, 0x7610, R38 ;  /* 0x00007610ff267816 */ /* 0x020fe40000000026 */
[----:B------:R-:W-:Y:S01]  /*13d0*/  PRMT R39, RZ, 0x7610, R39 ;  /* 0x00007610ff277816 */ /* 0x000fe20000000027 */
[----:B------:R-:W4:Y:S01]  /*13e0*/  @!P0 LDG.E.U16 R36, desc[UR32][R8.64+0x240] ;  /* 0x0002402008248981 */ /* 0x000f22000c1e1500 */
[----:B------:R-:W-:-:S02]  /*13f0*/  PRMT R26, RZ, 0x7610, R26 ;  /* 0x00007610ff1a7816 */ /* 0x000fc4000000001a */
[----:B------:R-:W-:Y:S01]  /*1400*/  PRMT R41, RZ, 0x7610, R41 ;  /* 0x00007610ff297816 */ /* 0x000fe20000000029 */
[----:B------:R-:W5:Y:S01]  /*1410*/  @!P1 LDG.E.U16 R37, desc[UR32][R8.64+0x280] ;  /* 0x0002802008259981 */ /* 0x000f62000c1e1500 */
[----:B------:R-:W-:-:S03]  /*1420*/  PRMT R40, RZ, 0x7610, R40 ;  /* 0x00007610ff287816 */ /* 0x000fc60000000028 */
[----:B------:R-:W5:Y:S04]  /*1430*/  @!P2 LDG.E.U16 R38, desc[UR32][R8.64+0x2c0] ;  /* 0x0002c0200826a981 */ /* 0x000f68000c1e1500 */
[----:B------:R-:W5:Y:S04]  /*1440*/  @!P3 LDG.E.U16 R39, desc[UR32][R8.64+0x300] ;  /* 0x000300200827b981 */ /* 0x000f68000c1e1500 */
[----:B------:R-:W5:Y:S04]  /*1450*/  @!P4 LDG.E.U16 R26, desc[UR32][R8.64+0x340] ;  /* 0x00034020081ac981 */ /* 0x000f68000c1e1500 */
[----:B------:R-:W5:Y:S04]  /*1460*/  @!P5 LDG.E.U16 R41, desc[UR32][R8.64+0x380] ;  /* 0x000380200829d981 */ /* 0x000f68000c1e1500 */
[----:B------:R-:W5:Y:S01]  /*1470*/  @!P6 LDG.E.U16 R40, desc[UR32][R8.64+0x3c0] ;  /* 0x0003c0200828e981 */ /* 0x000f62000c1e1500 */
[----:B------:R-:W-:-:S02]  /*1480*/  P2R R59, PR, RZ, 0x1 ;  /* 0x00000001ff3b7803 */ /* 0x000fc40000000000 */
[----:B------:R-:W-:Y:S02]  /*1490*/  ISETP.NE.AND P0, PT, R72, RZ, PT ;  /* 0x000000ff4800720c */ /* 0x000fe40003f05270 */
[----:B------:R-:W-:Y:S02]  /*14a0*/  PRMT R43, RZ, 0x7610, R43 ;  /* 0x00007610ff2b7816 */ /* 0x000fe4000000002b */
[----:B------:R-:W-:Y:S02]  /*14b0*/  P2R R58, PR, RZ, 0x2 ;  /* 0x00000002ff3a7803 */ /* 0x000fe40000000000 */
[----:B------:R-:W-:Y:S02]  /*14c0*/  P2R R57, PR, RZ, 0x4 ;  /* 0x00000004ff397803 */ /* 0x000fe40000000000 */
[----:B------:R-:W-:Y:S02]  /*14d0*/  ISETP.GE.AND P1, PT, R12, UR13, PT ;  /* 0x0000000d0c007c0c */ /* 0x000fe4000bf26270 */
[----:B------:R-:W-:-:S02]  /*14e0*/  P2R R56, PR, RZ, 0x8 ;  /* 0x00000008ff387803 */ /* 0x000fc40000000000 */
[----:B------:R-:W-:Y:S02]  /*14f0*/  ISETP.GE.AND P2, PT, R11, UR13, PT ;  /* 0x0000000d0b007c0c */ /* 0x000fe4000bf46270 */
[----:B------:R-:W-:Y:S02]  /*1500*/  ISETP.GE.AND P3, PT, R25, UR13, PT ;  /* 0x0000000d19007c0c */ /* 0x000fe4000bf66270 */
[----:B------:R-:W-:Y:S02]  /*1510*/  PRMT R47, RZ, 0x7610, R47 ;  /* 0x00007610ff2f7816 */ /* 0x000fe4000000002f */
[----:B------:R-:W-:Y:S02]  /*1520*/  PRMT R44, RZ, 0x7610, R44 ;  /* 0x00007610ff2c7816 */ /* 0x000fe4000000002c */
[----:B------:R-:W-:Y:S02]  /*1530*/  PRMT R45, RZ, 0x7610, R45 ;  /* 0x00007610ff2d7816 */ /* 0x000fe4000000002d */
[----:B------:R-:W-:-:S02]  /*1540*/  PRMT R42, RZ, 0x7610, R42 ;  /* 0x00007610ff2a7816 */ /* 0x000fc4000000002a */
[----:B------:R-:W-:Y:S02]  /*1550*/  PRMT R51, RZ, 0x7610, R51 ;  /* 0x00007610ff337816 */ /* 0x000fe40000000033 */
[----:B------:R-:W-:Y:S02]  /*1560*/  PRMT R48, RZ, 0x7610, R48 ;  /* 0x00007610ff307816 */ /* 0x000fe40000000030 */
[----:B------:R-:W-:Y:S02]  /*1570*/  PRMT R49, RZ, 0x7610, R49 ;  /* 0x00007610ff317816 */ /* 0x000fe40000000031 */
[----:B------:R-:W-:Y:S02]  /*1580*/  PRMT R46, RZ, 0x7610, R46 ;  /* 0x00007610ff2e7816 */ /* 0x000fe4000000002e */
[----:B------:R-:W-:Y:S02]  /*1590*/  PRMT R50, RZ, 0x7610, R50 ;  /* 0x00007610ff327816 */ /* 0x000fe40000000032 */
[----:B------:R-:W-:-:S02]  /*15a0*/  PRMT R53, RZ, 0x7610, R53 ;  /* 0x00007610ff357816 */ /* 0x000fc40000000035 */
[----:B------:R-:W-:Y:S02]  /*15b0*/  PRMT R52, RZ, 0x7610, R52 ;  /* 0x00007610ff347816 */ /* 0x000fe40000000034 */
[----:B------:R-:W-:Y:S02]  /*15c0*/  PRMT R55, RZ, 0x7610, R55 ;  /* 0x00007610ff377816 */ /* 0x000fe40000000037 */
[----:B------:R-:W-:Y:S01]  /*15d0*/  PRMT R54, RZ, 0x7610, R54 ;  /* 0x00007610ff367816 */ /* 0x000fe20000000036 */
[----:B------:R-:W-:Y:S04]  /*15e0*/  STS.U16 [R170], R27 ;  /* 0x0000001baa007388 */ /* 0x000fe80000000400 */
[----:B------:R-:W-:Y:S04]  /*15f0*/  STS.U16 [R169+0x40], R28 ;  /* 0x0000401ca9007388 */ /* 0x000fe80000000400 */
[----:B------:R-:W-:Y:S04]  /*1600*/  STS.U16 [R168+0x80], R29 ;  /* 0x0000801da8007388 */ /* 0x000fe80000000400 */
[----:B------:R-:W-:Y:S04]  /*1610*/  STS.U16 [R167+0xc0], R30 ;  /* 0x0000c01ea7007388 */ /* 0x000fe80000000400 */
[----:B------:R-:W-:Y:S04]  /*1620*/  STS.U16 [R166+0x100], R31 ;  /* 0x0001001fa6007388 */ /* 0x000fe80000000400 */
[----:B---3--:R-:W-:Y:S04]  /*1630*/  STS.U16 [R165+0x140], R32 ;  /* 0x00014020a5007388 */ /* 0x008fe80000000400 */
[----:B--2---:R-:W-:Y:S04]  /*1640*/  STS.U16 [R164+0x180], R33 ;  /* 0x00018021a4007388 */ /* 0x004fe80000000400 */
[----:B------:R-:W-:Y:S04]  /*1650*/  STS.U16 [R163+0x1c0], R34 ;  /* 0x0001c022a3007388 */ /* 0x000fe80000000400 */
[----:B------:R-:W-:Y:S04]  /*1660*/  STS.U16 [R162+0x200], R35 ;  /* 0x00020023a2007388 */ /* 0x000fe80000000400 */
[----:B----4-:R-:W-:Y:S04]  /*1670*/  STS.U16 [R161+0x240], R36 ;  /* 0x00024024a1007388 */ /* 0x010fe80000000400 */
[----:B-----5:R-:W-:Y:S04]  /*1680*/  STS.U16 [R160+0x280], R37 ;  /* 0x00028025a0007388 */ /* 0x020fe80000000400 */
[----:B------:R-:W-:Y:S04]  /*1690*/  STS.U16 [R159+0x2c0], R38 ;  /* 0x0002c0269f007388 */ /* 0x000fe80000000400 */
[----:B------:R-:W-:Y:S04]  /*16a0*/  STS.U16 [R158+0x300], R39 ;  /* 0x000300279e007388 */ /* 0x000fe80000000400 */
[----:B------:R-:W-:Y:S04]  /*16b0*/  STS.U16 [R157+0x340], R26 ;  /* 0x0003401a9d007388 */ /* 0x000fe80000000400 */
        /* <DEDUP_REMOVED lines=19> */
[----:B------:R-:W-:Y:S06]  /*17f0*/  BAR.SYNC.DEFER_BLOCKING 0x0 ;  /* 0x0000000000007b1d */ /* 0x000fec0000010000 */
[----:B------:R-:W2:Y:S01]  /*1800*/  @!P0 LDG.E.U16 R43, desc[UR32][R6.64] ;  /* 0x00000020062b8981 */ /* 0x000ea2000c1e1500 */
[----:B------:R-:W-:-:S03]  /*1810*/  ISETP.GE.AND P0, PT, R13, UR13, PT ;  /* 0x0000000d0d007c0c */ /* 0x000fc6000bf06270 */
[----:B------:R-:W3:Y:S01]  /*1820*/  @!P1 LDG.E.U16 R44, desc[UR32][R6.64+0xc0] ;  /* 0x0000c020062c9981 */ /* 0x000ee2000c1e1500 */
[----:B------:R-:W-:-:S03]  /*1830*/  ISETP.GE.AND P1, PT, R16, UR13, PT ;  /* 0x0000000d10007c0c */ /* 0x000fc6000bf26270 */
[----:B------:R-:W4:Y:S01]  /*1840*/  @!P2 LDG.E.U16 R45, desc[UR32][R6.64+0x80] ;  /* 0x00008020062da981 */ /* 0x000f22000c1e1500 */
[----:B------:R-:W-:-:S03]  /*1850*/  ISETP.GE.AND P2, PT, R15, UR13, PT ;  /* 0x0000000d0f007c0c */ /* 0x000fc6000bf46270 */
[----:B------:R-:W5:Y:S04]  /*1860*/  @!P3 LDG.E.U16 R42, desc[UR32][R6.64+0x40] ;  /* 0x00004020062ab981 */ /* 0x000f68000c1e1500 */
[----:B------:R-:W3:Y:S01]  /*1870*/  @!P0 LDG.E.U16 R47, desc[UR32][R6.64+0x100] ;  /* 0x00010020062f8981 */ /* 0x000ee2000c1e1500 */
[----:B------:R-:W-:Y:S02]  /*1880*/  ISETP.GE.AND P0, PT, R17, UR13, PT ;  /* 0x0000000d11007c0c */ /* 0x000fe4000bf06270 */
[----:B------:R-:W-:Y:S01]  /*1890*/  ISETP.GE.AND P3, PT, R14, UR13, PT ;  /* 0x0000000d0e007c0c */ /* 0x000fe2000bf66270 */
[----:B------:R-:W3:Y:S01]  /*18a0*/  @!P1 LDG.E.U16 R48, desc[UR32][R6.64+0x1c0] ;  /* 0x0001c02006309981 */ /* 0x000ee2000c1e1500 */
[----:B------:R-:W-:-:S03]  /*18b0*/  ISETP.NE.AND P1, PT, R58, RZ, PT ;  /* 0x000000ff3a00720c */ /* 0x000fc60003f25270 */
[----:B------:R-:W3:Y:S01]  /*18c0*/  @!P2 LDG.E.U16 R49, desc[UR32][R6.64+0x180] ;  /* 0x000180200631a981 */ /* 0x000ee2000c1e1500 */
[----:B------:R-:W-:Y:S02]  /*18d0*/  ISETP.NE.AND P2, PT, R57, RZ, PT ;  /* 0x000000ff3900720c */ /* 0x000fe40003f45270 */
[----:B0-----:R-:W-:Y:S01]  /*18e0*/  PRMT R41, RZ, 0x7610, R41 ;  /* 0x00007610ff297816 */ /* 0x001fe20000000029 */
[----:B------:R-:W3:Y:S04]  /*18f0*/  @!P4 LDG.E.U16 R52, desc[UR32][R6.64+0x340] ;  /* 0x000340200634c981 */ /* 0x000ee8000c1e1500 */
[----:B------:R-:W3:Y:S01]  /*1900*/  @!P0 LDG.E.U16 R51, desc[UR32][R6.64+0x200] ;  /* 0x0002002006338981 */ /* 0x000ee2000c1e1500 */
[----:B------:R-:W-:-:S03]  /*1910*/  ISETP.NE.AND P0, PT, R59, RZ, PT ;  /* 0x000000ff3b00720c */ /* 0x000fc60003f05270 */
[----:B------:R-:W3:Y:S01]  /*1920*/  @!P3 LDG.E.U16 R46, desc[UR32][R6.64+0x140] ;  /* 0x00014020062eb981 */ /* 0x000ee2000c1e1500 */
[----:B------:R-:W-:Y:S02]  /*1930*/  ISETP.NE.AND P3, PT, R56, RZ, PT ;  /* 0x000000ff3800720c */ /* 0x000fe40003f65270 */
[----:B-1----:R-:W-:Y:S01]  /*1940*/  PRMT R40, RZ, 0x7610, R40 ;  /* 0x00007610ff287816 */ /* 0x002fe20000000028 */
[----:B------:R-:W3:Y:S04]  /*1950*/  @!P1 LDG.E.U16 R41, desc[UR32][R6.64+0x280] ;  /* 0x0002802006299981 */ /* 0x000ee8000c1e1500 */
[----:B------:R-:W3:Y:S04]  /*1960*/  @!P5 LDG.E.U16 R55, desc[UR32][R6.64+0x380] ;  /* 0x000380200637d981 */ /* 0x000ee8000c1e1500 */
[----:B------:R-:W3:Y:S04]  /*1970*/  @!P0 LDG.E.U16 R50, desc[UR32][R6.64+0x240] ;  /* 0x0002402006328981 */ /* 0x000ee8000c1e1500 */
[----:B------:R-:W3:Y:S04]  /*1980*/  @!P2 LDG.E.U16 R40, desc[UR32][R6.64+0x2c0] ;  /* 0x0002c0200628a981 */ /* 0x000ee8000c1e1500 */
[----:B------:R-:W3:Y:S04]  /*1990*/  @!P3 LDG.E.U16 R53, desc[UR32][R6.64+0x300] ;  /* 0x000300200635b981 */ /* 0x000ee8000c1e1500 */
[----:B------:R-:W3:Y:S01]  /*19a0*/  @!P6 LDG.E.U16 R54, desc[UR32][R6.64+0x3c0] ;  /* 0x0003c0200636e981 */ /* 0x000ee2000c1e1500 */
[----:B------:R-:W-:-:S02]  /*19b0*/  P2R R70, PR, RZ, 0x1 ;  /* 0x00000001ff467803 */ /* 0x000fc40000000000 */
[----:B------:R-:W-:Y:S02]  /*19c0*/  ISETP.NE.AND P0, PT, R72, RZ, PT ;  /* 0x000000ff4800720c */ /* 0x000fe40003f05270 */
[----:B------:R-:W-:Y:S02]  /*19d0*/  P2R R67, PR, RZ, 0x2 ;  /* 0x00000002ff437803 */ /* 0x000fe40000000000 */
[----:B------:R-:W-:Y:S02]  /*19e0*/  P2R R64, PR, RZ, 0x4 ;  /* 0x00000004ff407803 */ /* 0x000fe40000000000 */
[----:B------:R-:W-:Y:S02]  /*19f0*/  ISETP.GE.AND P1, PT, R12, UR13, PT ;  /* 0x0000000d0c007c0c */ /* 0x000fe4000bf26270 */
[----:B------:R-:W-:Y:S02]  /*1a00*/  P2R R63, PR, RZ, 0x8 ;  /* 0x00000008ff3f7803 */ /* 0x000fe40000000000 */
[----:B------:R-:W-:-:S02]  /*1a10*/  ISETP.GE.AND P2, PT, R11, UR13, PT ;  /* 0x0000000d0b007c0c */ /* 0x000fc4000bf46270 */
[----:B------:R-:W-:Y:S02]  /*1a20*/  ISETP.GE.AND P3, PT, R25, UR13, PT ;  /* 0x0000000d19007c0c */ /* 0x000fe4000bf66270 */
[----:B------:R-:W-:Y:S02]  /*1a30*/  PRMT R56, RZ, 0x7610, R56 ;  /* 0x00007610ff387816 */ /* 0x000fe40000000038 */
[----:B------:R-:W-:Y:S02]  /*1a40*/  PRMT R57, RZ, 0x7610, R57 ;  /* 0x00007610ff397816 */ /* 0x000fe40000000039 */
[----:B------:R-:W-:Y:S02]  /*1a50*/  PRMT R58, RZ, 0x7610, R58 ;  /* 0x00007610ff3a7816 */ /* 0x000fe4000000003a */
[----:B------:R-:W-:Y:S02]  /*1a60*/  PRMT R59, RZ, 0x7610, R59 ;  /* 0x00007610ff3b7816 */ /* 0x000fe4000000003b */
[----:B------:R-:W-:-:S02]  /*1a70*/  PRMT R60, RZ, 0x7610, R60 ;  /* 0x00007610ff3c7816 */ /* 0x000fc4000000003c */
[----:B------:R-:W-:Y:S02]  /*1a80*/  PRMT R61, RZ, 0x7610, R61 ;  /* 0x00007610ff3d7816 */ /* 0x000fe4000000003d */
[----:B------:R-:W-:Y:S01]  /*1a90*/  PRMT R62, RZ, 0x7610, R62 ;  /* 0x00007610ff3e7816 */ /* 0x000fe2000000003e */
[----:B--2---:R-:W-:Y:S04]  /*1aa0*/  STS.U16 [R170], R43 ;  /* 0x0000002baa007388 */ /* 0x004fe80000000400 */
[----:B-----5:R-:W-:Y:S04]  /*1ab0*/  STS.U16 [R169+0x40], R42 ;  /* 0x0000402aa9007388 */ /* 0x020fe80000000400 */
[----:B----4-:R0:W-:Y:S04]  /*1ac0*/  STS.U16 [R168+0x80], R45 ;  /* 0x0000802da8007388 */ /* 0x0101e80000000400 */
[----:B---3--:R-:W-:Y:S04]  /*1ad0*/  STS.U16 [R167+0xc0], R44 ;  /* 0x0000c02ca7007388 */ /* 0x008fe80000000400 */
[----:B------:R-:W-:Y:S04]  /*1ae0*/  STS.U16 [R166+0x100], R47 ;  /* 0x0001002fa6007388 */ /* 0x000fe80000000400 */
[----:B------:R-:W-:Y:S04]  /*1af0*/  STS.U16 [R165+0x140], R46 ;  /* 0x0001402ea5007388 */ /* 0x000fe80000000400 */
[----:B------:R-:W-:Y:S04]  /*1b00*/  STS.U16 [R164+0x180], R49 ;  /* 0x00018031a4007388 */ /* 0x000fe80000000400 */
[----:B------:R-:W-:Y:S04]  /*1b10*/  STS.U16 [R163+0x1c0], R48 ;  /* 0x0001c030a3007388 */ /* 0x000fe80000000400 */
[----:B------:R1:W-:Y:S04]  /*1b20*/  STS.U16 [R162+0x200], R51 ;  /* 0x00020033a2007388 */ /* 0x0003e80000000400 */
[----:B------:R-:W-:Y:S04]  /*1b30*/  STS.U16 [R161+0x240], R50 ;  /* 0x00024032a1007388 */ /* 0x000fe80000000400 */
[----:B------:R-:W-:Y:S04]  /*1b40*/  STS.U16 [R160+0x280], R41 ;  /* 0x00028029a0007388 */ /* 0x000fe80000000400 */
[----:B------:R-:W-:Y:S04]  /*1b50*/  STS.U16 [R159+0x2c0], R40 ;  /* 0x0002c0289f007388 */ /* 0x000fe80000000400 */
[----:B------:R2:W-:Y:S04]  /*1b60*/  STS.U16 [R158+0x300], R53 ;  /* 0x000300359e007388 */ /* 0x0005e80000000400 */
[----:B------:R3:W-:Y:S04]  /*1b70*/  STS.U16 [R157+0x340], R52 ;  /* 0x000340349d007388 */ /* 0x0007e80000000400 */
        /* <DEDUP_REMOVED lines=34> */
[----:B------:R-:W-:Y:S01]  /*1da0*/  ISETP.GE.AND P3, PT, R14, UR13, PT ;  /* 0x0000000d0e007c0c */ /* 0x000fe2000bf66270 */
[----:B------:R-:W5:Y:S01]  /*1db0*/  @!P1 LDG.E.U16 R56, desc[UR32][R4.64+0x1c0] ;  /* 0x0001c02004389981 */ /* 0x000f62000c1e1500 */
[----:B--2---:R-:W-:Y:S02]  /*1dc0*/  PRMT R53, RZ, 0x7610, R53 ;  /* 0x00007610ff357816 */ /* 0x004fe40000000035 */
[----:B------:R-:W-:Y:S01]  /*1dd0*/  PRMT R50, RZ, 0x7610, R50 ;  /* 0x00007610ff327816 */ /* 0x000fe20000000032 */
[----:B------:R-:W2:Y:S01]  /*1de0*/  @!P2 LDG.E.U16 R57, desc[UR32][R4.64+0x180] ;  /* 0x000180200439a981 */ /* 0x000ea2000c1e1500 */
[----:B------:R-:W-:-:S02]  /*1df0*/  ISETP.NE.AND P1, PT, R67, RZ, PT ;  /* 0x000000ff4300720c */ /* 0x000fc40003f25270 */
[----:B------:R-:W-:Y:S01]  /*1e00*/  ISETP.NE.AND P2, PT, R64, RZ, PT ;  /* 0x000000ff4000720c */ /* 0x000fe20003f45270 */
[----:B------:R-:W2:Y:S04]  /*1e10*/  @!P4 LDG.E.U16 R60, desc[UR32][R4.64+0x340] ;  /* 0x00034020043cc981 */ /* 0x000ea8000c1e1500 */
[----:B------:R-:W2:Y:S01]  /*1e20*/  @!P0 LDG.E.U16 R53, desc[UR32][R4.64+0x200] ;  /* 0x0002002004358981 */ /* 0x000ea2000c1e1500 */
[----:B------:R-:W-:-:S03]  /*1e30*/  ISETP.NE.AND P0, PT, R70, RZ, PT ;  /* 0x000000ff4600720c */ /* 0x000fc60003f05270 */
[----:B------:R-:W2:Y:S01]  /*1e40*/  @!P3 LDG.E.U16 R50, desc[UR32][R4.64+0x140] ;  /* 0x000140200432b981 */ /* 0x000ea2000c1e1500 */
[----:B------:R-:W-:Y:S02]  /*1e50*/  ISETP.NE.AND P3, PT, R63, RZ, PT ;  /* 0x000000ff3f00720c */ /* 0x000fe40003f65270 */
[----:B---3--:R-:W-:Y:S01]  /*1e60*/  PRMT R52, RZ, 0x7610, R52 ;  /* 0x00007610ff347816 */ /* 0x008fe20000000034 */
[----:B------:R-:W3:Y:S01]  /*1e70*/  @!P2 LDG.E.U16 R58, desc[UR32][R4.64+0x2c0] ;  /* 0x0002c020043aa981 */ /* 0x000ee2000c1e1500 */
[----:B----4-:R-:W-:-:S03]  /*1e80*/  PRMT R55, RZ, 0x7610, R55 ;  /* 0x00007610ff377816 */ /* 0x010fc60000000037 */
[----:B------:R-:W4:Y:S04]  /*1e90*/  @!P5 LDG.E.U16 R61, desc[UR32][R4.64+0x380] ;  /* 0x00038020043dd981 */ /* 0x000f28000c1e1500 */
[----:B------:R-:W3:Y:S04]  /*1ea0*/  @!P0 LDG.E.U16 R52, desc[UR32][R4.64+0x240] ;  /* 0x0002402004348981 */ /* 0x000ee8000c1e1500 */
[----:B------:R-:W4:Y:S04]  /*1eb0*/  @!P1 LDG.E.U16 R55, desc[UR32][R4.64+0x280] ;  /* 0x0002802004379981 */ /* 0x000f28000c1e1500 */
[----:B------:R-:W4:Y:S04]  /*1ec0*/  @!P3 LDG.E.U16 R59, desc[UR32][R4.64+0x300] ;  /* 0x00030020043bb981 */ /* 0x000f28000c1e1500 */
[----:B------:R-:W4:Y:S01]  /*1ed0*/  @!P6 LDG.E.U16 R62, desc[UR32][R4.64+0x3c0] ;  /* 0x0003c020043ee981 */ /* 0x000f22000c1e1500 */
[----:B------:R-:W-:-:S02]  /*1ee0*/  P2R R75, PR, RZ, 0x1 ;  /* 0x00000001ff4b7803 */ /* 0x000fc40000000000 */
[----:B------:R-:W-:Y:S02]  /*1ef0*/  ISETP.NE.AND P0, PT, R72, RZ, PT ;  /* 0x000000ff4800720c */ /* 0x000fe40003f05270 */
[----:B------:R-:W-:Y:S02]  /*1f00*/  P2R R73, PR, RZ, 0x2 ;  /* 0x00000002ff497803 */ /* 0x000fe40000000000 */
[----:B------:R-:W-:Y:S02]  /*1f10*/  ISETP.GE.AND P1, PT, R25, UR13, PT ;  /* 0x0000000d19007c0c */ /* 0x000fe4000bf26270 */
        /* <DEDUP_REMOVED lines=12> */
[----:B-----5:R-:W-:Y:S04]  /*1fe0*/  STS.U16 [R170], R45 ;  /* 0x0000002daa007388 */ /* 0x020fe80000000400 */
[----:B------:R-:W-:Y:S04]  /*1ff0*/  STS.U16 [R169+0x40], R46 ;  /* 0x0000402ea9007388 */ /* 0x000fe80000000400 */
[----:B------:R-:W-:Y:S04]  /*2000*/  STS.U16 [R168+0x80], R49 ;  /* 0x00008031a8007388 */ /* 0x000fe80000000400 */
[----:B------:R-:W-:Y:S04]  /*2010*/  STS.U16 [R167+0xc0], R48 ;  /* 0x0000c030a7007388 */ /* 0x000fe80000000400 */
[----:B------:R-:W-:Y:S04]  /*2020*/  STS.U16 [R166+0x100], R51 ;  /* 0x00010033a6007388 */ /* 0x000fe80000000400 */
[----:B--2---:R-:W-:Y:S04]  /*2030*/  STS.U16 [R165+0x140], R50 ;  /* 0x00014032a5007388 */ /* 0x004fe80000000400 */
[----:B------:R-:W-:Y:S04]  /*2040*/  STS.U16 [R164+0x180], R57 ;  /* 0x00018039a4007388 */ /* 0x000fe80000000400 */
[----:B------:R-:W-:Y:S04]  /*2050*/  STS.U16 [R163+0x1c0], R56 ;  /* 0x0001c038a3007388 */ /* 0x000fe80000000400 */
[----:B------:R-:W-:Y:S04]  /*2060*/  STS.U16 [R162+0x200], R53 ;  /* 0x00020035a2007388 */ /* 0x000fe80000000400 */
[----:B---3--:R-:W-:Y:S04]  /*2070*/  STS.U16 [R161+0x240], R52 ;  /* 0x00024034a1007388 */ /* 0x008fe80000000400 */
[----:B----4-:R-:W-:Y:S04]  /*2080*/  STS.U16 [R160+0x280], R55 ;  /* 0x00028037a0007388 */ /* 0x010fe80000000400 */
[----:B------:R-:W-:Y:S04]  /*2090*/  STS.U16 [R159+0x2c0], R58 ;  /* 0x0002c03a9f007388 */ /* 0x000fe80000000400 */
[----:B------:R-:W-:Y:S04]  /*20a0*/  STS.U16 [R158+0x300], R59 ;  /* 0x0003003b9e007388 */ /* 0x000fe80000000400 */
[----:B------:R-:W-:Y:S04]  /*20b0*/  STS.U16 [R157+0x340], R60 ;  /* 0x0003403c9d007388 */ /* 0x000fe80000000400 */
[----:B------:R0:W-:Y:S04]  /*20c0*/  STS.U16 [R156+0x380], R61 ;  /* 0x0003803d9c007388 */ /* 0x0001e80000000400 */
[----:B------:R1:W-:Y:S01]  /*20d0*/  STS.U16 [R155+0x3c0], R62 ;  /* 0x0003c03e9b007388 */ /* 0x0003e20000000400 */
[----:B------:R-:W-:-:S03]  /*20e0*/  NOP ;  /* 0x0000000000007918 */ /* 0x000fc60000000000 */
[----:B------:R-:W-:Y:S04]  /*20f0*/  LDS.U16 R5, [R154] ;  /* 0x000000009a057984 */ /* 0x000fe80000000400 */
[----:B------:R-:W2:Y:S04]  /*2100*/  LDS.U16 R4, [R154+0x2] ;  /* 0x000002009a047984 */ /* 0x000ea80000000400 */
[----:B------:R-:W-:Y:S04]  /*2110*/  LDS.U16 R45, [R154+0x4] ;  /* 0x000004009a2d7984 */ /* 0x000fe80000000400 */
[----:B------:R-:W3:Y:S04]  /*2120*/  LDS.U16 R46, [R154+0x6] ;  /* 0x000006009a2e7984 */ /* 0x000ee80000000400 */
[----:B------:R-:W-:Y:S04]  /*2130*/  LDS.U16 R48, [R154+0x8] ;  /* 0x000008009a307984 */ /* 0x000fe80000000400 */
[----:B------:R-:W-:Y:S04]  /*2140*/  LDS.U16 R49, [R154+0xa] ;  /* 0x00000a009a317984 */ /* 0x000fe80000000400 */
[----:B------:R-:W-:Y:S04]  /*2150*/  LDS.U16 R50, [R154+0xc] ;  /* 0x00000c009a327984 */ /* 0x000fe80000000400 */
[----:B------:R-:W4:Y:S04]  /*2160*/  LDS.U16 R51, [R154+0xe] ;  /* 0x00000e009a337984 */ /* 0x000f280000000400 */
[----:B------:R-:W-:Y:S04]  /*2170*/  LDS.U16 R52, [R154+0x10] ;  /* 0x000010009a347984 */ /* 0x000fe80000000400 */
[----:B------:R-:W-:Y:S04]  /*2180*/  LDS.U16 R53, [R154+0x12] ;  /* 0x000012009a357984 */ /* 0x000fe80000000400 */
[----:B------:R-:W-:Y:S04]  /*2190*/  LDS.U16 R55, [R154+0x14] ;  /* 0x000014009a377984 */ /* 0x000fe80000000400 */
[----:B------:R-:W5:Y:S04]  /*21a0*/  LDS.U16 R56, [R154+0x16] ;  /* 0x000016009a387984 */ /* 0x000f680000000400 */
[----:B------:R-:W-:Y:S04]  /*21b0*/  LDS.U16 R57, [R154+0x18] ;  /* 0x000018009a397984 */ /* 0x000fe80000000400 */
[----:B------:R-:W-:Y:S04]  /*21c0*/  LDS.U16 R58, [R154+0x1a] ;  /* 0x00001a009a3a7984 */ /* 0x000fe80000000400 */
[----:B------:R-:W-:Y:S04]  /*21d0*/  LDS.U16 R59, [R154+0x1c] ;  /* 0x00001c009a3b7984 */ /* 0x000fe80000000400 */
[----:B------:R-:W5:Y:S01]  /*21e0*/  LDS.U16 R60, [R154+0x1e] ;  /* 0x00001e009a3c7984 */ /* 0x000f620000000400 */
[----:B------:R-:W-:Y:S01]  /*21f0*/  BAR.SYNC.DEFER_BLOCKING 0x0 ;  /* 0x0000000000007b1d */ /* 0x000fe20000010000 */
[----:B0-----:R-:W-:-:S05]  /*2200*/  PRMT R61, RZ, 0x7610, R61 ;  /* 0x00007610ff3d7816 */ /* 0x001fca000000003d */
[----:B------:R-:W5:Y:S01]  /*2210*/  @!P0 LDG.E.U16 R63, desc[UR32][R2.64] ;  /* 0x00000020023f8981 */ /* 0x000f62000c1e1500 */
[----:B------:R-:W-:-:S03]  /*2220*/  ISETP.GE.AND P0, PT, R11, UR13, PT ;  /* 0x0000000d0b007c0c */ /* 0x000fc6000bf06270 */
[----:B------:R-:W5:Y:S01]  /*2230*/  @!P1 LDG.E.U16 R64, desc[UR32][R2.64+0x40] ;  /* 0x0000402002409981 */ /* 0x000f62000c1e1500 */
[----:B------:R-:W-:Y:S02]  /*2240*/  ISETP.GE.AND P1, PT, R12, UR13, PT ;  /* 0x0000000d0c007c0c */ /* 0x000fe4000bf26270 */
[----:B-1----:R-:W-:Y:S01]  /*2250*/  PRMT R62, RZ, 0x7610, R62 ;  /* 0x00007610ff3e7816 */ /* 0x002fe2000000003e */
[----:B------:R-:W5:Y:S04]  /*2260*/  @!P2 LDG.E.U16 R78, desc[UR32][R2.64+0x2c0] ;  /* 0x0002c020024ea981 */ /* 0x000f68000c1e1500 */
[----:B------:R-:W5:Y:S04]  /*2270*/  @!P3 LDG.E.U16 R77, desc[UR32][R2.64+0x300] ;  /* 0x00030020024db981 */ /* 0x000f68000c1e1500 */
[----:B------:R-:W5:Y:S01]  /*2280*/  @!P0 LDG.E.U16 R61, desc[UR32][R2.64+0x80] ;  /* 0x00008020023d8981 */ /* 0x000f62000c1e1500 */
[----:B------:R-:W-:-:S03]  /*2290*/  ISETP.GE.AND P0, PT, R13, UR13, PT ;  /* 0x0000000d0d007c0c */ /* 0x000fc6000bf06270 */
[----:B------:R-:W5:Y:S01]  /*22a0*/  @!P1 LDG.E.U16 R70, desc[UR32][R2.64+0xc0] ;  /* 0x0000c02002469981 */ /* 0x000f62000c1e1500 */
[----:B------:R-:W-:-:S03]  /*22b0*/  ISETP.GE.AND P1, PT, R14, UR13, PT ;  /* 0x0000000d0e007c0c */ /* 0x000fc6000bf26270 */
[----:B------:R-:W5:Y:S04]  /*22c0*/  @!P4 LDG.E.U16 R82, desc[UR32][R2.64+0x340] ;  /* 0x000340200252c981 */ /* 0x000f68000c1e1500 */
[----:B------:R-:W5:Y:S04]  /*22d0*/  @!P5 LDG.E.U16 R83, desc[UR32][R2.64+0x380] ;  /* 0x000380200253d981 */ /* 0x000f68000c1e1500 */
[----:B------:R-:W5:Y:S01]  /*22e0*/  @!P0 LDG.E.U16 R67, desc[UR32][R2.64+0x100] ;  /* 0x0001002002438981 */ /* 0x000f62000c1e1500 */
[----:B------:R-:W-:-:S03]  /*22f0*/  ISETP.GE.AND P0, PT, R15, UR13, PT ;  /* 0x0000000d0f007c0c */ /* 0x000fc6000bf06270 */
[----:B------:R-:W5:Y:S01]  /*2300*/  @!P1 LDG.E.U16 R72, desc[UR32][R2.64+0x140] ;  /* 0x0001402002489981 */ /* 0x000f62000c1e1500 */
[----:B------:R-:W-:-:S03]  /*2310*/  ISETP.GE.AND P1, PT, R16, UR13, PT ;  /* 0x0000000d10007c0c */ /* 0x000fc6000bf26270 */
[----:B------:R-:W5:Y:S06]  /*2320*/  @!P6 LDG.E.U16 R62, desc[UR32][R2.64+0x3c0] ;  /* 0x0003c020023ee981 */ /* 0x000f6c000c1e1500 */
[----:B------:R-:W5:Y:S01]  /*2330*/  @!P0 LDG.E.U16 R71, desc[UR32][R2.64+0x180] ;  /* 0x0001802002478981 */ /* 0x000f62000c1e1500 */
[----:B------:R-:W-:-:S03]  /*2340*/  ISETP.GE.AND P0, PT, R17, UR13, PT ;  /* 0x0000000d11007c0c */ /* 0x000fc6000bf06270 */
[----:B------:R-:W5:Y:S01]  /*2350*/  @!P1 LDG.E.U16 R74, desc[UR32][R2.64+0x1c0] ;  /* 0x0001c020024a9981 */ /* 0x000f62000c1e1500 */
[----:B------:R-:W-:Y:S02]  /*2360*/  ISETP.NE.AND P1, PT, R73, RZ, PT ;  /* 0x000000ff4900720c */ /* 0x000fe40003f25270 */
[----:B------:R-:W-:-:S07]  /*2370*/  PRMT R73, RZ, 0x7610, R73 ;  /* 0x00007610ff497816 */ /* 0x000fce0000000049 */
[----:B------:R-:W5:Y:S01]  /*2380*/  @!P0 LDG.E.U16 R73, desc[UR32][R2.64+0x200] ;  /* 0x0002002002498981 */ /* 0x000f62000c1e1500 */
[----:B------:R-:W-:Y:S02]  /*2390*/  ISETP.NE.AND P0, PT, R75, RZ, PT ;  /* 0x000000ff4b00720c */ /* 0x000fe40003f05270 */
[----:B------:R-:W-:-:S06]  /*23a0*/  PRMT R75, RZ, 0x7610, R75 ;  /* 0x00007610ff4b7816 */ /* 0x000fcc000000004b */
[----:B------:R-:W5:Y:S05]  /*23b0*/  @!P1 LDG.E.U16 R75, desc[UR32][R2.64+0x280] ;  /* 0x00028020024b9981 */ /* 0x000f6a000c1e1500 */
[----:B------:R0:W5:Y:S01]  /*23c0*/  @!P0 LDG.E.U16 R76, desc[UR32][R2.64+0x240] ;  /* 0x00024020024c8981 */ /* 0x000162000c1e1500 */
[----:B--2---:R-:W-:Y:S02]  /*23d0*/  HADD2.F32 R4, -RZ, R4.H0_H0 ;  /* 0x20000004ff047230 */ /* 0x004fe40000004100 */
[----:B---3--:R-:W-:-:S03]  /*23e0*/  HADD2.F32 R46, -RZ, R46.H0_H0 ;  /* 0x2000002eff2e7230 */ /* 0x008fc60000004100 */
[----:B------:R-:W-:Y:S01]  /*23f0*/  FMUL.FTZ R85, R4, -1.4426950216293334961 ;  /* 0xbfb8aa3b04557820 */ /* 0x000fe20000410000 */
[----:B------:R-:W-:Y:S02]  /*2400*/  HADD2.F32 R5, -RZ, R5.H0_H0 ;  /* 0x20000005ff057230 */ /* 0x000fe40000004100 */
[----:B----4-:R-:W-:Y:S02]  /*2410*/  HADD2.F32 R51, -RZ, R51.H0_H0 ;  /* 0x20000033ff337230 */ /* 0x010fe40000004100 */
[----:B0-----:R-:W-:Y:S01]  /*2420*/  FMUL.FTZ R2, R46, -1.4426950216293334961 ;  /* 0xbfb8aa3b2e027820 */ /* 0x001fe20000410000 */
[----:B------:R-:W-:Y:S01]  /*2430*/  MUFU.EX2 R85, R85 ;  /* 0x0000005500557308 */ /* 0x000fe20000000800 */
[----:B------:R-:W-:Y:S01]  /*2440*/  FMUL.FTZ R84, R5, -1.4426950216293334961 ;  /* 0xbfb8aa3b05547820 */ /* 0x000fe20000410000 */
[----:B-----5:R-:W-:-:S06]  /*2450*/  HADD2.F32 R56, -RZ, R56.H0_H0 ;  /* 0x20000038ff387230 */ /* 0x020fcc0000004100 */
[----:B------:R0:W-:Y:S01]  /*2460*/  MUFU.EX2 R3, R2 ;  /* 0x0000000200037308 */ /* 0x0001e20000000800 */
[----:B------:R-:W-:Y:S02]  /*2470*/  HADD2.F32 R60, -RZ, R60.H0_H0 ;  /* 0x2000003cff3c7230 */ /* 0x000fe40000004100 */
[----:B0-----:R-:W-:-:S05]  /*2480*/  FMUL.FTZ R2, R51, -1.4426950216293334961 ;  /* 0xbfb8aa3b33027820 */ /* 0x001fca0000410000 */
[----:B------:R-:W0:Y:S08]  /*2490*/  MUFU.EX2 R84, R84 ;  /* 0x0000005400547308 */ /* 0x000e300000000800 */
[----:B------:R1:W-:Y:S02]  /*24a0*/  MUFU.EX2 R90, R2 ;  /* 0x00000002005a7308 */ /* 0x0003e40000000800 */
[----:B-1----:R-:W-:-:S06]  /*24b0*/  FMUL.FTZ R2, R56, -1.4426950216293334961 ;  /* 0xbfb8aa3b38027820 */ /* 0x002fcc0000410000 */
[----:B------:R1:W-:Y:S01]  /*24c0*/  MUFU.EX2 R94, R2 ;  /* 0x00000002005e7308 */ /* 0x0003e20000000800 */
[----:B------:R-:W-:Y:S02]  /*24d0*/  HADD2.F32 R45, -RZ, R45.H0_H0 ;  /* 0x2000002dff2d7230 */ /* 0x000fe40000004100 */
[----:B-1----:R-:W-:-:S05]  /*24e0*/  FMUL.FTZ R2, R60, -1.4426950216293334961 ;  /* 0xbfb8aa3b3c027820 */ /* 0x002fca0000410000 */
[----:B------:R-:W-:Y:S01]  /*24f0*/  MUFU.EX2 R104, R2 ;  /* 0x0000000200687308 */ /* 0x000fe20000000800 */
[----:B------:R-:W-:Y:S01]  /*2500*/  FMUL.FTZ R86, R45, -1.4426950216293334961 ;  /* 0xbfb8aa3b2d567820 */ /* 0x000fe20000410000 */
[----:B0-----:R-:W-:Y:S01]  /*2510*/  FADD.FTZ R84, R84, 1 ;  /* 0x3f80000054547421 */ /* 0x001fe20000010000 */
[----:B------:R-:W-:Y:S02]  /*2520*/  HADD2.F32 R49, -RZ, R49.H0_H0 ;  /* 0x20000031ff317230 */ /* 0x000fe40000004100 */
[----:B------:R-:W-:-:S03]  /*2530*/  FADD.FTZ R3, R3, 1 ;  /* 0x3f80000003037421 */ /* 0x000fc60000010000 */
[----:B------:R-:W-:Y:S01]  /*2540*/  MUFU.EX2 R86, R86 ;  /* 0x0000005600567308 */ /* 0x000fe20000000800 */
[----:B------:R-:W-:Y:S02]  /*2550*/  HADD2.F32 R50, -RZ, R50.H0_H0 ;  /* 0x20000032ff327230 */ /* 0x000fe40000004100 */
[----:B------:R-:W-:Y:S01]  /*2560*/  FMUL.FTZ R88, R49, -1.4426950216293334961 ;  /* 0xbfb8aa3b31587820 */ /* 0x000fe20000410000 */
[----:B------:R-:W-:Y:S02]  /*2570*/  HADD2.F32 R48, -RZ, R48.H0_H0 ;  /* 0x20000030ff307230 */ /* 0x000fe40000004100 */
[----:B------:R-:W-:Y:S02]  /*2580*/  HADD2.F32 R66, -RZ, R66.H0_H0 ;  /* 0x20000042ff427230 */ /* 0x000fe40000004100 */
[----:B------:R-:W-:Y:S01]  /*2590*/  FMUL.FTZ R89, R50, -1.4426950216293334961 ;  /* 0xbfb8aa3b32597820 */ /* 0x000fe20000410000 */
[----:B------:R-:W-:Y:S01]  /*25a0*/  FMUL.FTZ R87, R48, -1.4426950216293334961 ;  /* 0xbfb8aa3b30577820 */ /* 0x000fe20000410000 */
[----:B------:R-:W-:Y:S01]  /*25b0*/  MUFU.EX2 R88, R88 ;  /* 0x0000005800587308 */ /* 0x000fe20000000800 */
[----:B------:R-:W-:-:S07]  /*25c0*/  HADD2.F32 R52, -RZ, R52.H0_H0 ;  /* 0x20000034ff347230 */ /* 0x000fce0000004100 */
[----:B------:R-:W-:Y:S08]  /*25d0*/  MUFU.EX2 R89, R89 ;  /* 0x0000005900597308 */ /* 0x000ff00000000800 */
[----:B------:R-:W-:Y:S01]  /*25e0*/  MUFU.EX2 R87, R87 ;  /* 0x0000005700577308 */ /* 0x000fe20000000800 */
[----:B------:R-:W-:Y:S01]  /*25f0*/  FMUL.FTZ R91, R52, -1.4426950216293334961 ;  /* 0xbfb8aa3b345b7820 */ /* 0x000fe20000410000 */
[----:B------:R-:W-:-:S02]  /*2600*/  HADD2.F32 R53, -RZ, R53.H0_H0 ;  /* 0x20000035ff357230 */ /* 0x000fc40000004100 */
[----:B------:R-:W-:Y:S02]  /*2610*/  HADD2.F32 R55, -RZ, R55.H0_H0 ;  /* 0x20000037ff377230 */ /* 0x000fe40000004100 */
[----:B------:R-:W-:Y:S02]  /*2620*/  HADD2.F32 R69, -RZ, R69.H0_H0 ;  /* 0x20000045ff457230 */ /* 0x000fe40000004100 */
[----:B------:R-:W0:Y:S01]  /*2630*/  MUFU.EX2 R91, R91 ;  /* 0x0000005b005b7308 */ /* 0x000e220000000800 */
[----:B------:R-:W-:Y:S02]  /*2640*/  HADD2.F32 R68, -RZ, R68.H0_H0 ;  /* 0x20000044ff447230 */ /* 0x000fe40000004100 */
[----:B------:R-:W-:Y:S01]  /*2650*/  FMUL.FTZ R92, R53, -1.4426950216293334961 ;  /* 0xbfb8aa3b355c7820 */ /* 0x000fe20000410000 */
[----:B------:R-:W-:Y:S01]  /*2660*/  FMUL.FTZ R93, R55, -1.4426950216293334961 ;  /* 0xbfb8aa3b375d7820 */ /* 0x000fe20000410000 */
[----:B------:R-:W-:-:S04]  /*2670*/  HADD2.F32 R79, -RZ, R79.H0_H0 ;  /* 0x2000004fff4f7230 */ /* 0x000fc80000004100 */
[----:B------:R-:W-:Y:S01]  /*2680*/  MUFU.EX2 R92, R92 ;  /* 0x0000005c005c7308 */ /* 0x000fe20000000800 */
[----:B------:R-:W-:-:S07]  /*2690*/  HADD2.F32 R81, -RZ, R81.H0_H0 ;  /* 0x20000051ff517230 */ /* 0x000fce0000004100 */
[----:B------:R-:W-:Y:S01]  /*26a0*/  MUFU.EX2 R93, R93 ;  /* 0x0000005d005d7308 */ /* 0x000fe20000000800 */
[----:B0-----:R-:W-:Y:S01]  /*26b0*/  FADD.FTZ R91, R91, 1 ;  /* 0x3f8000005b5b7421 */ /* 0x001fe20000010000 */
[----:B------:R-:W-:Y:S01]  /*26c0*/  HADD2.F32 R59, -RZ, R59.H0_H0 ;  /* 0x2000003bff3b7230 */ /* 0x000fe20000004100 */
[----:B------:R-:W-:Y:S04]  /*26d0*/  STS.U16 [R170], R63 ;  /* 0x0000003faa007388 */ /* 0x000fe80000000400 */
[----:B------:R-:W-:Y:S04]  /*26e0*/  STS.U16 [R169+0x40], R64 ;  /* 0x00004040a9007388 */ /* 0x000fe80000000400 */
[----:B------:R-:W-:Y:S04]  /*26f0*/  STS.U16 [R168+0x80], R61 ;  /* 0x0000803da8007388 */ /* 0x000fe80000000400 */
[----:B------:R-:W-:Y:S04]  /*2700*/  STS.U16 [R167+0xc0], R70 ;  /* 0x0000c046a7007388 */ /* 0x000fe80000000400 */
[----:B------:R0:W-:Y:S04]  /*2710*/  STS.U16 [R166+0x100], R67 ;  /* 0x00010043a6007388 */ /* 0x0001e80000000400 */
[----:B------:R-:W-:Y:S04]  /*2720*/  STS.U16 [R165+0x140], R72 ;  /* 0x00014048a5007388 */ /* 0x000fe80000000400 */
[----:B------:R1:W-:Y:S04]  /*2730*/  STS.U16 [R164+0x180], R71 ;  /* 0x00018047a4007388 */ /* 0x0003e80000000400 */
[----:B------:R-:W-:Y:S04]  /*2740*/  STS.U16 [R163+0x1c0], R74 ;  /* 0x0001c04aa3007388 */ /* 0x000fe80000000400 */
[----:B------:R-:W-:Y:S04]  /*2750*/  STS.U16 [R162+0x200], R73 ;  /* 0x00020049a2007388 */ /* 0x000fe80000000400 */
[----:B------:R-:W-:Y:S04]  /*2760*/  STS.U16 [R161+0x240], R76 ;  /* 0x0002404ca1007388 */ /* 0x000fe80000000400 */
[----:B------:R2:W-:Y:S04]  /*2770*/  STS.U16 [R160+0x280], R75 ;  /* 0x0002804ba0007388 */ /* 0x0005e80000000400 */
[----:B------:R-:W-:Y:S04]  /*2780*/  STS.U16 [R159+0x2c0], R78 ;  /* 0x0002c04e9f007388 */ /* 0x000fe80000000400 */
[----:B------:R-:W-:Y:S04]  /*2790*/  STS.U16 [R158+0x300], R77 ;  /* 0x0003004d9e007388 */ /* 0x000fe80000000400 */
[----:B------:R3:W-:Y:S04]  /*27a0*/  STS.U16 [R157+0x340], R82 ;  /* 0x000340529d007388 */ /* 0x0007e80000000400 */
[----:B------:R4:W-:Y:S04]  /*27b0*/  STS.U16 [R156+0x380], R83 ;  /* 0x000380539c007388 */ /* 0x0009e80000000400 */
[----:B------:R-:W-:Y:S01]  /*27c0*/  STS.U16 [R155+0x3c0], R62 ;  /* 0x0003c03e9b007388 */ /* 0x000fe20000000400 */
[----:B------:R-:W-:-:S03]  /*27d0*/  NOP ;  /* 0x0000000000007918 */ /* 0x000fc60000000000 */
[----:B------:R-:W5:Y:S01]  /*27e0*/  LDS.U16 R61, [R154] ;  /* 0x000000009a3d7984 */ /* 0x000f620000000400 */
[----:B0-----:R-:W-:-:S03]  /*27f0*/  FADD.FTZ R67, R85, 1 ;  /* 0x3f80000055437421 */ /* 0x001fc60000010000 */
[----:B------:R-:W0:Y:S03]  /*2800*/  LDS.U16 R2, [R154+0x2] ;  /* 0x000002009a027984 */ /* 0x000e260000000400 */
[----:B------:R-:W3:Y:S01]  /*2810*/  MUFU.RCP R67, R67 ;  /* 0x0000004300437308 */ /* 0x000ee20000001000 */
[----:B------:R-:W0:Y:S04]  /*2820*/  LDS.U16 R63, [R154+0x4] ;  /* 0x000004009a3f7984 */ /* 0x000e280000000400 */
[----:B------:R-:W0:Y:S03]  /*2830*/  LDS.U16 R74, [R154+0x6] ;  /* 0x000006009a4a7984 */ /* 0x000e260000000400 */
[----:B------:R-:W4:Y:S01]  /*2840*/  MUFU.RCP R64, R84 ;  /* 0x0000005400407308 */ /* 0x000f220000001000 */
[----:B------:R-:W0:Y:S01]  /*2850*/  LDS.U16 R78, [R154+0xa] ;  /* 0x00000a009a4e7984 */ /* 0x000e220000000400 */
[----:B------:R-:W-:-:S03]  /*2860*/  FADD.FTZ R70, R86, 1 ;  /* 0x3f80000056467421 */ /* 0x000fc60000010000 */
[----:B------:R-:W0:Y:S03]  /*2870*/  LDS.U16 R77, [R154+0x8] ;  /* 0x000008009a4d7984 */ /* 0x000e260000000400 */
[----:B-1----:R3:W-:Y:S01]  /*2880*/  MUFU.RCP R71, R3 ;  /* 0x0000000300477308 */ /* 0x0027e20000001000 */
[----:B------:R-:W-:Y:S01]  /*2890*/  FADD.FTZ R72, R88, 1 ;  /* 0x3f80000058487421 */ /* 0x000fe20000010000 */
[----:B--2---:R-:W-:Y:S01]  /*28a0*/  FADD.FTZ R75, R89, 1 ;  /* 0x3f800000594b7421 */ /* 0x004fe20000010000 */
[----:B------:R-:W-:Y:S01]  /*28b0*/  FADD.FTZ R73, R87, 1 ;  /* 0x3f80000057497421 */ /* 0x000fe20000010000 */
[----:B------:R-:W-:Y:S01]  /*28c0*/  LDS.U16 R89, [R154+0x10] ;  /* 0x000010009a597984 */ /* 0x000fe20000000400 */
[----:B------:R-:W-:Y:S01]  /*28d0*/  FADD.FTZ R76, R90, 1 ;  /* 0x3f8000005a4c7421 */ /* 0x000fe20000010000 */
[----:B------:R-:W-:Y:S02]  /*28e0*/  HADD2.F32 R80, -RZ, R80.H0_H0 ;  /* 0x20000050ff507230 */ /* 0x000fe40000004100 */
[----:B------:R-:W-:Y:S01]  /*28f0*/  FMUL.FTZ R97, R59, -1.4426950216293334961 ;  /* 0xbfb8aa3b3b617820 */ /* 0x000fe20000410000 */
[----:B------:R-:W-:-:S02]  /*2900*/  HADD2.F32 R57, -RZ, R57.H0_H0 ;  /* 0x20000039ff397230 */ /* 0x000fc40000004100 */
[----:B---3--:R-:W-:Y:S01]  /*2910*/  FADD.FTZ R3, -R67, 1 ;  /* 0x3f80000043037421 */ /* 0x008fe20000010100 */
[----:B----4-:R-:W-:Y:S01]  /*2920*/  FADD.FTZ R82, -R64, 1 ;  /* 0x3f80000040527421 */ /* 0x010fe20000010100 */
[----:B------:R-:W-:Y:S01]  /*2930*/  HADD2.F32 R58, -RZ, R58.H0_H0 ;  /* 0x2000003aff3a7230 */ /* 0x000fe20000004100 */
[----:B------:R-:W-:Y:S01]  /*2940*/  LDS.U16 R99, [R154+0x1c] ;  /* 0x00001c009a637984 */ /* 0x000fe20000000400 */
[----:B------:R-:W-:-:S03]  /*2950*/  FFMA.FTZ R83, R4, R3, 1 ;  /* 0x3f80000004537423 */ /* 0x000fc60000010003 */
[----:B------:R-:W-:Y:S01]  /*2960*/  LDS.U16 R100, [R154+0x1e] ;  /* 0x00001e009a647984 */ /* 0x000fe20000000400 */
[----:B-----5:R-:W-:-:S05]  /*2970*/  HADD2.F32 R61, -RZ, R61.H0_H0 ;  /* 0x2000003dff3d7230 */ /* 0x020fca0000004100 */
[----:B------:R-:W-:Y:S01]  /*2980*/  FMUL.FTZ R3, R66, R61 ;  /* 0x0000003d42037220 */ /* 0x000fe20000410000 */
[----:B------:R-:W-:-:S03]  /*2990*/  FFMA.FTZ R82, R5, R82, 1 ;  /* 0x3f80000005527423 */ /* 0x000fc60000010052 */
[----:B------:R-:W-:Y:S01]  /*29a0*/  FMUL.FTZ R3, R64, R3 ;  /* 0x0000000340037220 */ /* 0x000fe20000410000 */
[----:B------:R-:W1:Y:S03]  /*29b0*/  MUFU.RCP R70, R70 ;  /* 0x0000004600467308 */ /* 0x000e660000001000 */
[----:B------:R-:W-:Y:S02]  /*29c0*/  FMUL.FTZ R101, R3, R82 ;  /* 0x0000005203657220 */ /* 0x000fe40000410000 */
[----:B------:R-:W2:Y:S01]  /*29d0*/  LDS.U16 R3, [R154+0xe] ;  /* 0x00000e009a037984 */ /* 0x000ea20000000400 */
[----:B0-----:R-:W-:-:S03]  /*29e0*/  HADD2.F32 R62, -RZ, R2.H0_H0 ;  /* 0x20000002ff3e7230 */ /* 0x001fc60000004100 */
[----:B------:R-:W0:Y:S01]  /*29f0*/  LDS.U16 R2, [R154+0xc] ;  /* 0x00000c009a027984 */ /* 0x000e220000000400 */
[----:B------:R-:W-:Y:S01]  /*2a00*/  HADD2.F32 R63, -RZ, R63.H0_H0 ;  /* 0x2000003fff3f7230 */ /* 0x000fe20000004100 */
[----:B------:R-:W3:Y:S01]  /*2a10*/  MUFU.RCP R72, R72 ;  /* 0x0000004800487308 */ /* 0x000ee20000001000 */
[----:B------:R-:W-:-:S03]  /*2a20*/  FMUL.FTZ R84, R69, R62 ;  /* 0x0000003e45547220 */ /* 0x000fc60000410000 */
[----:B------:R-:W-:Y:S01]  /*2a30*/  FMUL.FTZ R85, R68, R63 ;  /* 0x0000003f44557220 */ /* 0x000fe20000410000 */
[----:B-1----:R-:W-:-:S03]  /*2a40*/  FADD.FTZ R86, -R70, 1 ;  /* 0x3f80000046567421 */ /* 0x002fc60000010100 */
[----:B------:R-:W1:Y:S01]  /*2a50*/  MUFU.RCP R75, R75 ;  /* 0x0000004b004b7308 */ /* 0x000e620000001000 */
[----:B------:R-:W-:Y:S01]  /*2a60*/  FMUL.FTZ R84, R67, R84 ;  /* 0x0000005443547220 */ /* 0x000fe20000410000 */
[----:B------:R-:W-:Y:S01]  /*2a70*/  FFMA.FTZ R86, R45, R86, 1 ;  /* 0x3f8000002d567423 */ /* 0x000fe20000010056 */
[----:B------:R-:W-:Y:S01]  /*2a80*/  FMUL.FTZ R85, R70, R85 ;  /* 0x0000005546557220 */ /* 0x000fe20000410000 */
[----:B------:R-:W-:-:S04]  /*2a90*/  HADD2.F32 R74, -RZ, R74.H0_H0 ;  /* 0x2000004aff4a7230 */ /* 0x000fc80000004100 */
[----:B------:R-:W4:Y:S01]  /*2aa0*/  MUFU.RCP R73, R73 ;  /* 0x0000004900497308 */ /* 0x000f220000001000 */
[----:B------:R-:W-:Y:S01]  /*2ab0*/  FMUL.FTZ R102, R84, R83 ;  /* 0x0000005354667220 */ /* 0x000fe20000410000 */
[----:B------:R-:W-:Y:S01]  /*2ac0*/  FMUL.FTZ R103, R85, R86 ;  /* 0x0000005655677220 */ /* 0x000fe20000410000 */
[----:B------:R-:W-:Y:S01]  /*2ad0*/  FADD.FTZ R85, -R71, 1 ;  /* 0x3f80000047557421 */ /* 0x000fe20000010100 */
[----:B------:R-:W-:Y:S01]  /*2ae0*/  FMUL.FTZ R84, R79, R74 ;  /* 0x0000004a4f547220 */ /* 0x000fe20000410000 */
[----:B------:R-:W-:Y:S02]  /*2af0*/  HADD2.F32 R78, -RZ, R78.H0_H0 ;  /* 0x2000004eff4e7230 */ /* 0x000fe40000004100 */
[----:B------:R-:W-:Y:S01]  /*2b00*/  FFMA.FTZ R85, R46, R85, 1 ;  /* 0x3f8000002e557423 */ /* 0x000fe20000010055 */
[----:B------:R-:W5:Y:S01]  /*2b10*/  MUFU.RCP R76, R76 ;  /* 0x0000004c004c7308 */ /* 0x000f620000001000 */
[----:B------:R-:W-:Y:S01]  /*2b20*/  FMUL.FTZ R84, R71, R84 ;  /* 0x0000005447547220 */ /* 0x000fe20000410000 */
[----:B---3--:R-:W-:Y:S01]  /*2b30*/  FADD.FTZ R90, -R72, 1 ;  /* 0x3f800000485a7421 */ /* 0x008fe20000010100 */
[----:B------:R-:W-:-:S02]  /*2b40*/  HADD2.F32 R77, -RZ, R77.H0_H0 ;  /* 0x2000004dff4d7230 */ /* 0x000fc40000004100 */
[----:B------:R-:W-:-:S03]  /*2b50*/  FMUL.FTZ R106, R84, R85 ;  /* 0x00000055546a7220 */ /* 0x000fc60000410000 */
[----:B------:R3:W-:Y:S01]  /*2b60*/  MUFU.RCP R83, R91 ;  /* 0x0000005b00537308 */ /* 0x0007e20000001000 */
[----:B-1----:R-:W-:Y:S01]  /*2b70*/  FADD.FTZ R85, -R75, 1 ;  /* 0x3f8000004b557421 */ /* 0x002fe20000010100 */
[----:B----4-:R-:W-:Y:S01]  /*2b80*/  FADD.FTZ R87, -R73, 1 ;  /* 0x3f80000049577421 */ /* 0x010fe20000010100 */
[----:B------:R-:W-:Y:S01]  /*2b90*/  FFMA.FTZ R90, R49, R90, 1 ;  /* 0x3f800000315a7423 */ /* 0x000fe2000001005a */
[----:B------:R-:W-:Y:S01]  /*2ba0*/  FADD.FTZ R82, R92, 1 ;  /* 0x3f8000005c527421 */ /* 0x000fe20000010000 */
[----:B------:R-:W-:Y:S01]  /*2bb0*/  FMUL.FTZ R86, R80, R77 ;  /* 0x0000004d50567220 */ /* 0x000fe20000410000 */
[----:B---3--:R-:W-:Y:S01]  /*2bc0*/  FMUL.FTZ R91, R81, R78 ;  /* 0x0000004e515b7220 */ /* 0x008fe20000410000 */
[----:B------:R-:W-:Y:S01]  /*2bd0*/  FADD.FTZ R92, R93, 1 ;  /* 0x3f8000005d5c7421 */ /* 0x000fe20000010000 */
[----:B------:R-:W-:Y:S02]  /*2be0*/  FFMA.FTZ R93, R50, R85, 1 ;  /* 0x3f800000325d7423 */ /* 0x000fe40000010055 */
[----:B------:R-:W-:Y:S01]  /*2bf0*/  FMUL.FTZ R91, R72, R91 ;  /* 0x0000005b485b7220 */ /* 0x000fe20000410000 */
[----:B------:R1:W-:Y:S01]  /*2c00*/  MUFU.EX2 R98, R97 ;  /* 0x0000006100627308 */ /* 0x0003e20000000800 */
[----:B------:R-:W-:Y:S01]  /*2c10*/  FFMA.FTZ R88, R48, R87, 1 ;  /* 0x3f80000030587423 */ /* 0x000fe20000010057 */
[----:B------:R-:W-:-:S02]  /*2c20*/  HADD2.F32 R85, -RZ, R54.H0_H0 ;  /* 0x20000036ff557230 */ /* 0x000fc40000004100 */
[----:B------:R-:W-:Y:S01]  /*2c30*/  FMUL.FTZ R87, R73, R86 ;  /* 0x0000005649577220 */ /* 0x000fe20000410000 */
[----:B------:R-:W-:Y:S01]  /*2c40*/  FMUL.FTZ R108, R91, R90 ;  /* 0x0000005a5b6c7220 */ /* 0x000fe20000410000 */
[----:B--2---:R-:W-:Y:S02]  /*2c50*/  HADD2.F32 R54, -RZ, R3.H0_H0 ;  /* 0x20000003ff367230 */ /* 0x004fe40000004100 */
[----:B------:R-:W-:Y:S01]  /*2c60*/  FMUL.FTZ R95, R57, -1.4426950216293334961 ;  /* 0xbfb8aa3b395f7820 */ /* 0x000fe20000410000 */
[----:B------:R-:W-:Y:S01]  /*2c70*/  FMUL.FTZ R96, R58, -1.4426950216293334961 ;  /* 0xbfb8aa3b3a607820 */ /* 0x000fe20000410000 */
[----:B------:R-:W-:Y:S04]  /*2c80*/  LDS.U16 R90, [R154+0x14] ;  /* 0x000014009a5a7984 */ /* 0x000fe80000000400 */
[----:B-1----:R-:W1:Y:S01]  /*2c90*/  LDS.U16 R97, [R154+0x18] ;  /* 0x000018009a617984 */ /* 0x002e620000000400 */
[----:B------:R-:W-:Y:S01]  /*2ca0*/  FMUL.FTZ R105, R87, R88 ;  /* 0x0000005857697220 */ /* 0x000fe20000410000 */
[----:B------:R-:W-:-:S02]  /*2cb0*/  HADD2.F32 R84, -RZ, R65.H0_H0 ;  /* 0x20000041ff547230 */ /* 0x000fc40000004100 */
[----:B------:R-:W-:Y:S01]  /*2cc0*/  FADD.FTZ R87, R94, 1 ;  /* 0x3f8000005e577421 */ /* 0x000fe20000010000 */
[----:B------:R-:W2:Y:S01]  /*2cd0*/  LDS.U16 R91, [R154+0x16] ;  /* 0x000016009a5b7984 */ /* 0x000ea20000000400 */
[----:B0-----:R-:W-:Y:S02]  /*2ce0*/  HADD2.F32 R65, -RZ, R2.H0_H0 ;  /* 0x20000002ff417230 */ /* 0x001fe40000004100 */
[----:B------:R-:W-:Y:S01]  /*2cf0*/  FMUL.FTZ R3, R85, R54 ;  /* 0x0000003655037220 */ /* 0x000fe20000410000 */
[C---:B-----5:R-:W-:Y:S01]  /*2d00*/  FADD.FTZ R94, -R76.reuse, 1 ;  /* 0x3f8000004c5e7421 */ /* 0x060fe20000010100 */
[----:B------:R-:W0:Y:S01]  /*2d10*/  LDS.U16 R2, [R154+0x12] ;  /* 0x000012009a027984 */ /* 0x000e220000000400 */
[----:B------:R-:W3:Y:S01]  /*2d20*/  MUFU.EX2 R95, R95 ;  /* 0x0000005f005f7308 */ /* 0x000ee20000000800 */
[----:B------:R-:W-:Y:S01]  /*2d30*/  FMUL.FTZ R3, R76, R3 ;  /* 0x000000034c037220 */ /* 0x000fe20000410000 */
[----:B------:R-:W-:Y:S01]  /*2d40*/  FMUL.FTZ R88, R84, R65 ;  /* 0x0000004154587220 */ /* 0x000fe20000410000 */
[----:B------:R-:W-:-:S05]  /*2d50*/  FFMA.FTZ R94, R51, R94, 1 ;  /* 0x3f800000335e7423 */ /* 0x000fca000001005e */
[----:B------:R-:W4:Y:S01]  /*2d60*/  MUFU.EX2 R96, R96 ;  /* 0x0000006000607308 */ /* 0x000f220000000800 */
[----:B------:R-:W-:Y:S01]  /*2d70*/  FMUL.FTZ R88, R75, R88 ;  /* 0x000000584b587220 */ /* 0x000fe20000410000 */
[----:B------:R-:W-:Y:S02]  /*2d80*/  FMUL.FTZ R110, R3, R94 ;  /* 0x0000005e036e7220 */ /* 0x000fe40000410000 */
[----:B------:R-:W5:Y:S01]  /*2d90*/  LDS.U16 R3, [R154+0x1a] ;  /* 0x00001a009a037984 */ /* 0x000f620000000400 */
[----:B------:R-:W-:Y:S01]  /*2da0*/  FMUL.FTZ R107, R88, R93 ;  /* 0x0000005d586b7220 */ /* 0x000fe20000410000 */
[----:B------:R-:W-:Y:S02]  /*2db0*/  HADD2.F32 R88, -RZ, R47.H0_H0 ;  /* 0x2000002fff587230 */ /* 0x000fe40000004100 */
[----:B------:R-:W1:Y:S01]  /*2dc0*/  MUFU.RCP R87, R87 ;  /* 0x0000005700577308 */ /* 0x000e620000001000 */
[----:B------:R-:W-:Y:S02]  /*2dd0*/  HADD2.F32 R47, -RZ, R89.H0_H0 ;  /* 0x20000059ff2f7230 */ /* 0x000fe40000004100 */
[----:B---3--:R-:W-:Y:S01]  /*2de0*/  FADD.FTZ R95, R95, 1 ;  /* 0x3f8000005f5f7421 */ /* 0x008fe20000010000 */
[----:B------:R-:W-:Y:S01]  /*2df0*/  FADD.FTZ R89, -R83, 1 ;  /* 0x3f80000053597421 */ /* 0x000fe20000010100 */
[----:B----4-:R-:W-:Y:S01]  /*2e00*/  FADD.FTZ R93, R96, 1 ;  /* 0x3f800000605d7421 */ /* 0x010fe20000010000 */
[----:B------:R-:W-:-:S02]  /*2e10*/  FMUL.FTZ R96, R88, R47 ;  /* 0x0000002f58607220 */ /* 0x000fc40000410000 */
[----:B------:R-:W-:Y:S01]  /*2e20*/  MUFU.RCP R86, R92 ;  /* 0x0000005c00567308 */ /* 0x000fe20000001000 */
[----:B------:R-:W-:Y:S01]  /*2e30*/  FFMA.FTZ R89, R52, R89, 1 ;  /* 0x3f80000034597423 */ /* 0x000fe20000010059 */
[----:B------:R-:W-:-:S06]  /*2e40*/  FMUL.FTZ R96, R83, R96 ;  /* 0x0000006053607220 */ /* 0x000fcc0000410000 */
[----:B------:R3:W4:Y:S01]  /*2e50*/  MUFU.RCP R92, R95 ;  /* 0x0000005f005c7308 */ /* 0x0007220000001000 */
[----:B------:R-:W-:Y:S01]  /*2e60*/  FMUL.FTZ R109, R96, R89 ;  /* 0x00000059606d7220 */ /* 0x000fe20000410000 */
[----:B------:R-:W-:Y:S02]  /*2e70*/  HADD2.F32 R96, -RZ, R41.H0_H0 ;  /* 0x20000029ff607230 */ /* 0x000fe40000004100 */
[----:B-1----:R-:W-:Y:S01]  /*2e80*/  FADD.FTZ R41, -R87, 1 ;  /* 0x3f80000057297421 */ /* 0x002fe20000010100 */
[----:B------:R-:W-:-:S03]  /*2e90*/  FADD.FTZ R98, R98, 1 ;  /* 0x3f80000062627421 */ /* 0x000fc60000010000 */
[----:B------:R-:W1:Y:S01]  /*2ea0*/  MUFU.RCP R82, R82 ;  /* 0x0000005200527308 */ /* 0x000e620000001000 */
[----:B------:R-:W-:Y:S01]  /*2eb0*/  FADD.FTZ R111, R104, 1 ;  /* 0x3f800000686f7421 */ /* 0x000fe20000010000 */
[----:B------:R-:W-:Y:S01]  /*2ec0*/  FFMA.FTZ R112, R56, R41, 1 ;  /* 0x3f80000038707423 */ /* 0x000fe20000010029 */
[----:B------:R-:W-:Y:S02]  /*2ed0*/  HADD2.F32 R41, -RZ, R97.H0_H0 ;  /* 0x20000061ff297230 */ /* 0x000fe40000004100 */
[----:B---3--:R-:W-:Y:S02]  /*2ee0*/  HADD2.F32 R95, -RZ, R43.H0_H0 ;  /* 0x2000002bff5f7230 */ /* 0x008fe40000004100 */
[----:B------:R-:W-:Y:S01]  /*2ef0*/  HADD2.F32 R90, -RZ, R90.H0_H0 ;  /* 0x2000005aff5a7230 */ /* 0x000fe20000004100 */
[----:B------:R-:W3:Y:S01]  /*2f00*/  MUFU.RCP R93, R93 ;  /* 0x0000005d005d7308 */ /* 0x000ee20000001000 */
[----:B------:R-:W-:Y:S02]  /*2f10*/  HADD2.F32 R94, -RZ, R42.H0_H0 ;  /* 0x2000002aff5e7230 */ /* 0x000fe40000004100 */
[----:B----4-:R-:W-:Y:S01]  /*2f20*/  FADD.FTZ R114, -R92, 1 ;  /* 0x3f8000005c727421 */ /* 0x010fe20000010100 */
[----:B--2---:R-:W-:-:S02]  /*2f30*/  HADD2.F32 R91, -RZ, R91.H0_H0 ;  /* 0x2000005bff5b7230 */ /* 0x004fc40000004100 */
[----:B------:R-:W-:Y:S01]  /*2f40*/  FMUL.FTZ R113, R96, R41 ;  /* 0x0000002960717220 */ /* 0x000fe20000410000 */
[----:B------:R-:W-:Y:S01]  /*2f50*/  HADD2.F32 R44, -RZ, R44.H0_H0 ;  /* 0x2000002cff2c7230 */ /* 0x000fe20000004100 */
[----:B------:R-:W2:Y:S01]  /*2f60*/  MUFU.RCP R98, R98 ;  /* 0x0000006200627308 */ /* 0x000ea20000001000 */
[----:B------:R-:W-:Y:S01]  /*2f70*/  FADD.FTZ R104, -R86, 1 ;  /* 0x3f80000056687421 */ /* 0x000fe20000010100 */
[----:B0-----:R-:W-:Y:S02]  /*2f80*/  HADD2.F32 R89, -RZ, R2.H0_H0 ;  /* 0x20000002ff597230 */ /* 0x001fe40000004100 */
[----:B------:R-:W-:-:S04]  /*2f90*/  FMUL.FTZ R97, R95, R90 ;  /* 0x0000005a5f617220 */ /* 0x000fc80000410000 */
[----:B------:R0:W4:Y:S01]  /*2fa0*/  MUFU.RCP R115, R111 ;  /* 0x0000006f00737308 */ /* 0x0001220000001000 */
[----:B------:R-:W-:Y:S01]  /*2fb0*/  FFMA.FTZ R114, R57, R114, 1 ;  /* 0x3f80000039727423 */ /* 0x000fe20000010072 */
[----:B------:R-:W-:Y:S01]  /*2fc0*/  FMUL.FTZ R2, R94, R91 ;  /* 0x0000005b5e027220 */ /* 0x000fe20000410000 */
[----:B------:R-:W-:Y:S01]  /*2fd0*/  FMUL.FTZ R113, R92, R113 ;  /* 0x000000715c717220 */ /* 0x000fe20000410000 */
[----:B------:R-:W-:Y:S01]  /*2fe0*/  FFMA.FTZ R104, R55, R104, 1 ;  /* 0x3f80000037687423 */ /* 0x000fe20000010068 */
[----:B------:R-:W-:Y:S01]  /*2ff0*/  FMUL.FTZ R97, R86, R97 ;  /* 0x0000006156617220 */ /* 0x000fe20000410000 */
[----:B-1----:R-:W-:Y:S01]  /*3000*/  FADD.FTZ R42, -R82, 1 ;  /* 0x3f800000522a7421 */ /* 0x002fe20000010100 */
[----:B------:R-:W-:Y:S01]  /*3010*/  FMUL.FTZ R43, R44, R89 ;  /* 0x000000592c2b7220 */ /* 0x000fe20000410000 */
[----:B------:R-:W-:Y:S01]  /*3020*/  FMUL.FTZ R113, R113, R114 ;  /* 0x0000007271717220 */ /* 0x000fe20000410000 */
[----:B0-----:R-:W-:Y:S01]  /*3030*/  FMUL.FTZ R111, R87, R2 ;  /* 0x00000002576f7220 */ /* 0x001fe20000410000 */
[----:B------:R-:W-:Y:S01]  /*3040*/  FMUL.FTZ R2, R97, R104 ;  /* 0x0000006861027220 */ /* 0x000fe20000410000 */
[----:B------:R-:W-:Y:S01]  /*3050*/  F2FP.F16.F32.PACK_AB R114, R102, R101 ;  /* 0x000000656672723e */ /* 0x000fe200000000ff */
[----:B------:R-:W-:Y:S01]  /*3060*/  BAR.SYNC.DEFER_BLOCKING 0x0 ;  /* 0x0000000000007b1d */ /* 0x000fe20000010000 */
[----:B------:R-:W-:Y:S01]  /*3070*/  FFMA.FTZ R42, R53, R42, 1 ;  /* 0x3f800000352a7423 */ /* 0x000fe2000001002a */
[----:B------:R-:W-:Y:S01]  /*3080*/  FMUL.FTZ R43, R82, R43 ;  /* 0x0000002b522b7220 */ /* 0x000fe20000410000 */
[----:B------:R-:W-:-:S02]  /*3090*/  HADD2.F32 R102, -RZ, R40.H0_H0 ;  /* 0x20000028ff667230 */ /* 0x000fc40000004100 */
[----:B------:R-:W-:Y:S02]  /*30a0*/  HADD2.F32 R104, -RZ, R7.H0_H0 ;  /* 0x20000007ff687230 */ /* 0x000fe40000004100 */
[----:B------:R-:W-:Y:S02]  /*30b0*/  HADD2.F32 R101, -RZ, R6.H0_H0 ;  /* 0x20000006ff657230 */ /* 0x000fe40000004100 */
[----:B-----5:R-:W-:Y:S02]  /*30c0*/  HADD2.F32 R97, -RZ, R3.H0_H0 ;  /* 0x20000003ff617230 */ /* 0x020fe40000004100 */
[----:B------:R-:W-:Y:S02]  /*30d0*/  HADD2.F32 R99, -RZ, R99.H0_H0 ;  /* 0x20000063ff637230 */ /* 0x000fe40000004100 */
[----:B------:R-:W-:Y:S02]  /*30e0*/  HADD2.F32 R100, -RZ, R100.H0_H0 ;  /* 0x20000064ff647230 */ /* 0x000fe40000004100 */
[----:B------:R-:W-:Y:S01]  /*30f0*/  FMUL.FTZ R42, R43, R42 ;  /* 0x0000002a2b2a7220 */ /* 0x000fe20000410000 */
[----:B------:R-:W-:Y:S01]  /*3100*/  FMUL.FTZ R111, R111, R112 ;  /* 0x000000706f6f7220 */ /* 0x000fe20000410000 */
[----:B---3--:R-:W-:Y:S01]  /*3110*/  FADD.FTZ R7, -R93, 1 ;  /* 0x3f8000005d077421 */ /* 0x008fe20000010100 */
[----:B--2---:R-:W-:Y:S01]  /*3120*/  FADD.FTZ R40, -R98, 1 ;  /* 0x3f80000062287421 */ /* 0x004fe20000010100 */
[----:B----4-:R-:W-:Y:S01]  /*3130*/  FADD.FTZ R43, -R115, 1 ;  /* 0x3f800000732b7421 */ /* 0x010fe20000010100 */
[----:B------:R-:W-:Y:S01]  /*3140*/  FMUL.FTZ R6, R102, R97 ;  /* 0x0000006166067220 */ /* 0x000fe20000410000 */
[----:B------:R-:W-:Y:S01]  /*3150*/  FMUL.FTZ R3, R104, R99 ;  /* 0x0000006368037220 */ /* 0x000fe20000410000 */
[----:B------:R-:W-:Y:S01]  /*3160*/  FMUL.FTZ R112, R101, R100 ;  /* 0x0000006465707220 */ /* 0x000fe20000410000 */
[----:B------:R-:W-:Y:S01]  /*3170*/  FFMA.FTZ R7, R58, R7, 1 ;  /* 0x3f8000003a077423 */ /* 0x000fe20000010007 */
[----:B------:R-:W-:Y:S01]  /*3180*/  FFMA.FTZ R40, R59, R40, 1 ;  /* 0x3f8000003b287423 */ /* 0x000fe20000010028 */
[----:B------:R-:W-:Y:S01]  /*3190*/  FMUL.FTZ R6, R93, R6 ;  /* 0x000000065d067220 */ /* 0x000fe20000410000 */
[----:B------:R-:W-:Y:S01]  /*31a0*/  FMUL.FTZ R3, R98, R3 ;  /* 0x0000000362037220 */ /* 0x000fe20000410000 */
[----:B------:R-:W-:Y:S01]  /*31b0*/  FFMA.FTZ R43, R60, R43, 1 ;  /* 0x3f8000003c2b7423 */ /* 0x000fe2000001002b */
[----:B------:R-:W-:Y:S01]  /*31c0*/  FMUL.FTZ R112, R115, R112 ;  /* 0x0000007073707220 */ /* 0x000fe20000410000 */
[----:B------:R-:W-:Y:S01]  /*31d0*/  F2FP.F16.F32.PACK_AB R103, R106, R103 ;  /* 0x000000676a67723e */ /* 0x000fe200000000ff */
[----:B------:R-:W-:Y:S01]  /*31e0*/  FMUL.FTZ R6, R6, R7 ;  /* 0x0000000706067220 */ /* 0x000fe20000410000 */
[----:B------:R-:W-:Y:S01]  /*31f0*/  FMUL.FTZ R3, R3, R40 ;  /* 0x0000002803037220 */ /* 0x000fe20000410000 */
[----:B------:R-:W-:Y:S01]  /*3200*/  FMUL.FTZ R112, R112, R43 ;  /* 0x0000002b70707220 */ /* 0x000fe20000410000 */
[----:B------:R-:W-:-:S02]  /*3210*/  F2FP.F16.F32.PACK_AB R42, R42, R109 ;  /* 0x0000006d2a2a723e */ /* 0x000fc400000000ff */
[----:B------:R-:W-:Y:S02]  /*3220*/  PRMT R7, R114, 0x7632, R7 ;  /* 0x0000763272077816 */ /* 0x000fe40000000007 */
[----:B------:R-:W-:Y:S02]  /*3230*/  PRMT R40, R103, 0x7632, R40 ;  /* 0x0000763267287816 */ /* 0x000fe40000000028 */
[----:B------:R-:W-:Y:S02]  /*3240*/  ISETP.NE.AND P0, PT, R172, RZ, PT ;  /* 0x000000ffac00720c */ /* 0x000fe40003f05270 */
[----:B------:R-:W-:Y:S02]  /*3250*/  F2FP.F16.F32.PACK_AB R105, R108, R105 ;  /* 0x000000696c69723e */ /* 0x000fe400000000ff */
[----:B------:R-:W-:Y:S02]  /*3260*/  F2FP.F16.F32.PACK_AB R107, R110, R107 ;  /* 0x0000006b6e6b723e */ /* 0x000fe400000000ff */
[----:B------:R-:W-:-:S02]  /*3270*/  F2FP.F16.F32.PACK_AB R2, R111, R2 ;  /* 0x000000026f02723e */ /* 0x000fc400000000ff */
[----:B------:R-:W-:Y:S02]  /*3280*/  F2FP.F16.F32.PACK_AB R6, R6, R113 ;  /* 0x000000710606723e */ /* 0x000fe400000000ff */
[----:B------:R-:W-:Y:S02]  /*3290*/  F2FP.F16.F32.PACK_AB R3, R112, R3 ;  /* 0x000000037003723e */ /* 0x000fe400000000ff */
[----:B------:R-:W-:Y:S01]  /*32a0*/  PRMT R106, R42, 0x7632, R106 ;  /* 0x000076322a6a7816 */ /* 0x000fe2000000006a */
[----:B------:R0:W-:Y:S01]  /*32b0*/  STS.U16 [R154+0x2], R7 ;  /* 0x000002079a007388 */ /* 0x0001e20000000400 */
[----:B------:R-:W-:Y:S02]  /*32c0*/  PRMT R43, R105, 0x7632, R43 ;  /* 0x00007632692b7816 */ /* 0x000fe4000000002b */
[----:B------:R-:W-:Y:S01]  /*32d0*/  PRMT R108, R6, 0x7632, R108 ;  /* 0x00007632066c7816 */ /* 0x000fe2000000006c */
[----:B------:R1:W-:Y:S01]  /*32e0*/  STS.U16 [R154+0x6], R40 ;  /* 0x000006289a007388 */ /* 0x0003e20000000400 */
[----:B------:R-:W-:-:S03]  /*32f0*/  PRMT R110, R3, 0x7632, R110 ;  /* 0x00007632036e7816 */ /* 0x000fc6000000006e */
[----:B------:R2:W-:Y:S01]  /*3300*/  STS.U16 [R154+0x12], R106 ;  /* 0x0000126a9a007388 */ /* 0x0005e20000000400 */
[----:B0-----:R-:W-:Y:S02]  /*3310*/  PRMT R7, R107, 0x7632, R7 ;  /* 0x000076326b077816 */ /* 0x001fe40000000007 */
[----:B-1----:R-:W-:Y:S01]  /*3320*/  PRMT R40, R2, 0x7632, R40 ;  /* 0x0000763202287816 */ /* 0x002fe20000000028 */
[----:B------:R-:W-:Y:S01]  /*3330*/  STS.U16 [R154], R114 ;  /* 0x000000729a007388 */ /* 0x000fe20000000400 */
[----:B--2---:R-:W-:-:S03]  /*3340*/  MOV R106, UR13 ;  /* 0x0000000d006a7c02 */ /* 0x004fc60008000f00 */
        /* <DEDUP_REMOVED lines=30> */
[----:B------:R-:W-:Y:S01]  /*3530*/  BAR.SYNC.DEFER_BLOCKING 0x0 ;  /* 0x0000000000007b1d */ /* 0x000fe20000010000 */
[----:B------:R-:W-:-:S04]  /*3540*/  UIMAD.WIDE.U32 UR14, UR27, UR16, UR6 ;  /* 0x000000101b0e72a5 */ /* 0x000fc8000f8e0006 */
[----:B------:R-:W-:Y:S01]  /*3550*/  UIMAD UR15, UR27, UR17, UR15 ;  /* 0x000000111b0f72a4 */ /* 0x000fe2000f8e020f */
[----:B------:R-:W1:Y:S01]  /*3560*/  LDCU.64 UR16, c[0x0][0x558] ;  /* 0x0000ab00ff1077ac */ /* 0x000e620008000a00 */
[----:B------:R-:W2:Y:S02]  /*3570*/  LDS R6, [UR12+0x1080] ;  /* 0x0010800cff067984 */ /* 0x000ea40008000800 */
[----:B------:R-:W-:-:S04]  /*3580*/  UIMAD.WIDE.U32 UR14, UR11, UR18, UR14 ;  /* 0x000000120b0e72a5 */ /* 0x000fc8000f8e000e */
[----:B------:R-:W-:Y:S02]  /*3590*/  UIMAD UR10, UR11, UR19, UR15 ;  /* 0x000000130b0a72a4 */ /* 0x000fe4000f8e020f */
[----:B0-----:R-:W-:-:S04]  /*35a0*/  IADD3 R3, P1, PT, R10, UR14, RZ ;  /* 0x0000000e0a037c10 */ /* 0x001fc8000ff3e0ff */
[----:B------:R-:W-:Y:S02]  /*35b0*/  IADD3.X R40, PT, PT, RZ, UR10, RZ, P1, !PT ;  /* 0x0000000aff287c10 */ /* 0x000fe40008ffe4ff */
[----:B-1----:R-:W-:Y:S01]  /*35c0*/  LEA R2, P1, R3, UR16, 0x1 ;  /* 0x0000001003027c11 */ /* 0x002fe2000f8208ff */
[----:B------:R-:W-:Y:S01]  /*35d0*/  UISETP.NE.U32.AND UP0, UPT, UR28, URZ, UPT ;  /* 0x000000ff1c00728c */ /* 0x000fe2000bf05070 */
[----:B------:R-:W-:Y:S01]  /*35e0*/  FMUL.FTZ R64, R5, R64 ;  /* 0x0000004005407220 */ /* 0x000fe20000410000 */
[----:B------:R-:W-:Y:S01]  /*35f0*/  FMUL.FTZ R67, R4, R67 ;  /* 0x0000004304437220 */ /* 0x000fe20000410000 */
[----:B------:R-:W-:Y:S01]  /*3600*/  LEA.HI.X R3, R3, UR17, R40, 0x1, P1 ;  /* 0x0000001103037c11 */ /* 0x000fe200088f0c28 */
[----:B------:R-:W-:Y:S01]  /*3610*/  FMUL.FTZ R70, R45, R70 ;  /* 0x000000462d467220 */ /* 0x000fe20000410000 */
        /* <DEDUP_REMOVED lines=13> */
[----:B------:R-:W0:Y:S01]  /*36f0*/  LDCU UR10, c[0x0][0x38c] ;  /* 0x00007180ff0a77ac */ /* 0x000e220008000800 */
[----:B--2---:R-:W-:-:S02]  /*3700*/  ISETP.GE.AND P3, PT, R10, R6, PT ;  /* 0x000000060a00720c */ /* 0x004fc40003f66270 */
[-C--:B------:R-:W-:Y:S02]  /*3710*/  ISETP.GE.AND P1, PT, R25, R6.reuse, PT ;  /* 0x000000061900720c */ /* 0x080fe40003f26270 */
[-C--:B------:R-:W-:Y:S02]  /*3720*/  ISETP.GE.AND P2, PT, R11, R6.reuse, PT ;  /* 0x000000060b00720c */ /* 0x080fe40003f46270 */
[-C--:B------:R-:W-:Y:S02]  /*3730*/  ISETP.GE.AND P4, PT, R12, R6.reuse, PT ;  /* 0x000000060c00720c */ /* 0x080fe40003f86270 */
[-C--:B------:R-:W-:Y:S02]  /*3740*/  ISETP.GE.AND P5, PT, R13, R6.reuse, PT ;  /* 0x000000060d00720c */ /* 0x080fe40003fa6270 */
        /* <DEDUP_REMOVED lines=26> */
[----:B------:R3:W-:Y:S01]  /*38f0*/  @!P4 STG.E.U16 desc[UR32][R2.64+0x3c0], R147 ;  /* 0x0003c0930200c986 */ /* 0x0007e2000c101520 */
[----:B------:R-:W-:Y:S01]  /*3900*/  UISETP.NE.AND.EX UP0, UPT, UR29, URZ, UPT, UP0 ;  /* 0x000000ff1d00728c */ /* 0x000fe2000bf05300 */
[----:B------:R-:W-:Y:S01]  /*3910*/  FMUL.FTZ R66, R66, R64 ;  /* 0x0000004042427220 */ /* 0x000fe20000410000 */
[----:B------:R-:W-:Y:S01]  /*3920*/  FMUL.FTZ R4, R69, R67 ;  /* 0x0000004345047220 */ /* 0x000fe20000410000 */
[----:B------:R-:W-:Y:S01]  /*3930*/  FMUL.FTZ R5, R68, R70 ;  /* 0x0000004644057220 */ /* 0x000fe20000410000 */
[----:B------:R-:W-:Y:S01]  /*3940*/  FMUL.FTZ R6, R79, R71 ;  /* 0x000000474f067220 */ /* 0x000fe20000410000 */
[----:B-1----:R-:W-:Y:S01]  /*3950*/  FMUL.FTZ R7, R80, R73 ;  /* 0x0000004950077220 */ /* 0x002fe20000410000 */
[----:B------:R-:W-:Y:S01]  /*3960*/  FMUL.FTZ R40, R81, R72 ;  /* 0x0000004851287220 */ /* 0x000fe20000410000 */
[----:B--2---:R-:W-:Y:S01]  /*3970*/  FMUL.FTZ R43, R84, R75 ;  /* 0x0000004b542b7220 */ /* 0x004fe20000410000 */
        /* <DEDUP_REMOVED lines=9> */
[----:B0--3--:R-:W-:Y:S06]  /*3a10*/  BRA.U !UP0, `(.L_x_131) ;  /* 0x0000000508c07547 */ /* 0x009fec000b800000 */
[----:B------:R-:W-:Y:S01]  /*3a20*/  BAR.SYNC.DEFER_BLOCKING 0x0 ;  /* 0x0000000000007b1d */ /* 0x000fe20000010000 */
        /* <DEDUP_REMOVED lines=8> */
[----:B------:R-:W-:Y:S01]  /*3ab0*/  F2FP.F16.F32.PACK_AB R61, R62, R61 ;  /* 0x0000003d3e3d723e */ /* 0x000fe200000000ff */
[----:B------:R-:W-:Y:S01]  /*3ac0*/  FMUL.FTZ R47, R52, R47 ;  /* 0x0000002f342f7220 */ /* 0x000fe20000410000 */
[----:B------:R-:W-:Y:S01]  /*3ad0*/  F2FP.F16.F32.PACK_AB R63, R74, R63 ;  /* 0x0000003f4a3f723e */ /* 0x000fe200000000ff */
[----:B------:R-:W-:Y:S01]  /*3ae0*/  FMUL.FTZ R82, R82, R89 ;  /* 0x0000005952527220 */ /* 0x000fe20000410000 */
[----:B------:R-:W-:Y:S01]  /*3af0*/  F2FP.F16.F32.PACK_AB R72, R72, R73 ;  /* 0x000000494848723e */ /* 0x000fe200000000ff */
[----:B------:R-:W-:Y:S01]  /*3b00*/  FMUL.FTZ R55, R55, R90 ;  /* 0x0000005a37377220 */ /* 0x000fe20000410000 */
[----:B------:R-:W-:Y:S01]  /*3b10*/  FMUL.FTZ R56, R56, R91 ;  /* 0x0000005b38387220 */ /* 0x000fe20000410000 */
[----:B------:R-:W-:Y:S01]  /*3b20*/  FMUL.FTZ R41, R57, R41 ;  /* 0x0000002939297220 */ /* 0x000fe20000410000 */
[----:B------:R-:W-:Y:S01]  /*3b30*/  FMUL.FTZ R58, R58, R97 ;  /* 0x000000613a3a7220 */ /* 0x000fe20000410000 */
[----:B------:R-:W-:Y:S01]  /*3b40*/  FMUL.FTZ R59, R59, R99 ;  /* 0x000000633b3b7220 */ /* 0x000fe20000410000 */
[----:B------:R-:W-:Y:S01]  /*3b50*/  FMUL.FTZ R60, R60, R100 ;  /* 0x000000643c3c7220 */ /* 0x000fe20000410000 */
[----:B------:R-:W-:Y:S01]  /*3b60*/  PRMT R77, R61, 0x7632, R77 ;  /* 0x000076323d4d7816 */ /* 0x000fe2000000004d */
[----:B------:R-:W0:Y:S01]  /*3b70*/  LDCU.128 UR16, c[0x0][0x430] ;  /* 0x00008600ff1077ac */ /* 0x000e220008000c00 */
[----:B------:R-:W-:-:S02]  /*3b80*/  PRMT R2, R63, 0x7632, R2 ;  /* 0x000076323f027816 */ /* 0x000fc40000000002 */
[----:B------:R-:W-:Y:S01]  /*3b90*/  PRMT R3, R72, 0x7632, R3 ;  /* 0x0000763248037816 */ /* 0x000fe20000000003 */
[----:B------:R1:W-:Y:S01]  /*3ba0*/  STS.U16 [R154+0x2], R77 ;  /* 0x0000024d9a007388 */ /* 0x0003e20000000400 */
[----:B------:R-:W-:Y:S02]  /*3bb0*/  F2FP.F16.F32.PACK_AB R54, R54, R65 ;  /* 0x000000413636723e */ /* 0x000fe400000000ff */
[----:B------:R-:W-:Y:S01]  /*3bc0*/  F2FP.F16.F32.PACK_AB R47, R82, R47 ;  /* 0x0000002f522f723e */ /* 0x000fe200000000ff */
[----:B------:R2:W-:Y:S01]  /*3bd0*/  STS.U16 [R154+0x6], R2 ;  /* 0x000006029a007388 */ /* 0x0005e20000000400 */
[----:B------:R-:W-:Y:S02]  /*3be0*/  F2FP.F16.F32.PACK_AB R55, R56, R55 ;  /* 0x000000373837723e */ /* 0x000fe400000000ff */
[----:B------:R-:W-:Y:S01]  /*3bf0*/  F2FP.F16.F32.PACK_AB R41, R58, R41 ;  /* 0x000000293a29723e */ /* 0x000fe200000000ff */
[----:B------:R3:W-:Y:S01]  /*3c00*/  STS.U16 [R154+0xa], R3 ;  /* 0x00000a039a007388 */ /* 0x0007e20000000400 */
[----:B------:R-:W-:-:S02]  /*3c10*/  F2FP.F16.F32.PACK_AB R59, R60, R59 ;  /* 0x0000003b3c3b723e */ /* 0x000fc400000000ff */
[----:B-1----:R-:W-:Y:S01]  /*3c20*/  PRMT R77, R54, 0x7632, R77 ;  /* 0x00007632364d7816 */ /* 0x002fe2000000004d */
[----:B------:R1:W-:Y:S01]  /*3c30*/  STS.U16 [R154+0xc], R54 ;  /* 0x00000c369a007388 */ /* 0x0003e20000000400 */
[----:B------:R-:W-:Y:S01]  /*3c40*/  PRMT R52, R47, 0x7632, R52 ;  /* 0x000076322f347816 */ /* 0x000fe20000000034 */
[----:B0-----:R-:W-:Y:S01]  /*3c50*/  UIMAD.WIDE.U32 UR14, UR27, UR16, UR6 ;  /* 0x000000101b0e72a5 */ /* 0x001fe2000f8e0006 */
[----:B--2---:R-:W-:Y:S01]  /*3c60*/  PRMT R2, R55, 0x7632, R2 ;  /* 0x0000763237027816 */ /* 0x004fe20000000002 */
[----:B------:R-:W-:Y:S01]  /*3c70*/  STS.U16 [R154], R61 ;  /* 0x0000003d9a007388 */ /* 0x000fe20000000400 */
[C---:B------:R-:W-:Y:S01]  /*3c80*/  PRMT R56, R41.reuse, 0x7632, R56 ;  /* 0x0000763229387816 */ /* 0x040fe20000000038 */
[----:B------:R-:W-:Y:S01]  /*3c90*/  UIMAD UR15, UR27, UR17, UR15 ;  /* 0x000000111b0f72a4 */ /* 0x000fe2000f8e020f */
[----:B---3--:R-:W-:Y:S01]  /*3ca0*/  PRMT R3, R41, 0x7610, R3 ;  /* 0x0000761029037816 */ /* 0x008fe20000000003 */
[----:B------:R-:W-:Y:S01]  /*3cb0*/  STS.U16 [R154+0x4], R63 ;  /* 0x0000043f9a007388 */ /* 0x000fe20000000400 */
[C---:B------:R-:W-:Y:S01]  /*3cc0*/  PRMT R58, R59.reuse, 0x7632, R58 ;  /* 0x000076323b3a7816 */ /* 0x040fe2000000003a */
[----:B------:R-:W-:Y:S01]  /*3cd0*/  UIMAD.WIDE.U32 UR14, UR11, UR18, UR14 ;  /* 0x000000120b0e72a5 */ /* 0x000fe2000f8e000e */
[----:B-1----:R-:W-:Y:S01]  /*3ce0*/  PRMT R54, R59, 0x7610, R54 ;  /* 0x000076103b367816 */ /* 0x002fe20000000036 */
[----:B------:R-:W-:Y:S02]  /*3cf0*/  STS.U16 [R154+0x8], R72 ;  /* 0x000008489a007388 */ /* 0x000fe40000000400 */
[----:B------:R-:W-:-:S02]  /*3d00*/  UIMAD UR19, UR11, UR19, UR15 ;  /* 0x000000130b1372a4 */ /* 0x000fc4000f8e020f */
[----:B------:R-:W-:Y:S04]  /*3d10*/  STS.U16 [R154+0xe], R77 ;  /* 0x00000e4d9a007388 */ /* 0x000fe80000000400 */
[----:B------:R-:W-:Y:S04]  /*3d20*/  STS.U16 [R154+0x10], R47 ;  /* 0x0000102f9a007388 */ /* 0x000fe80000000400 */
[----:B------:R-:W-:Y:S04]  /*3d30*/  STS.U16 [R154+0x12], R52 ;  /* 0x000012349a007388 */ /* 0x000fe80000000400 */
[----:B------:R-:W-:Y:S04]  /*3d40*/  STS.U16 [R154+0x14], R55 ;  /* 0x000014379a007388 */ /* 0x000fe80000000400 */
[----:B------:R-:W-:Y:S04]  /*3d50*/  STS.U16 [R154+0x16], R2 ;  /* 0x000016029a007388 */ /* 0x000fe80000000400 */
[----:B------:R0:W-:Y:S04]  /*3d60*/  STS.U16 [R154+0x18], R3 ;  /* 0x000018039a007388 */ /* 0x0001e80000000400 */
[----:B------:R-:W-:Y:S04]  /*3d70*/  STS.U16 [R154+0x1a], R56 ;  /* 0x00001a389a007388 */ /* 0x000fe80000000400 */
[----:B------:R-:W-:Y:S01]  /*3d80*/  STS.U16 [R154+0x1c], R54 ;  /* 0x00001c369a007388 */ /* 0x000fe20000000400 */
[----:B0-----:R-:W-:-:S03]  /*3d90*/  IADD3 R3, P1, PT, R10, UR14, RZ ;  /* 0x0000000e0a037c10 */ /* 0x001fc6000ff3e0ff */
        /* <DEDUP_REMOVED lines=20> */
[----:B------:R-:W0:Y:S02]  /*3ee0*/  LDS R52, [UR12+0x1080] ;  /* 0x0010800cff347984 */ /* 0x000e240008000800 */
[----:B0-----:R-:W-:-:S02]  /*3ef0*/  ISETP.GE.AND P2, PT, R10, R52, PT ;  /* 0x000000340a00720c */ /* 0x001fc40003f46270 */
[-C--:B------:R-:W-:Y:S02]  /*3f00*/  ISETP.GE.AND P3, PT, R25, R52.reuse, PT ;  /* 0x000000341900720c */ /* 0x080fe40003f66270 */
[-C--:B------:R-:W-:Y:S02]  /*3f10*/  ISETP.GE.AND P4, PT, R11, R52.reuse, PT ;  /* 0x000000340b00720c */ /* 0x080fe40003f86270 */
[-C--:B------:R-:W-:Y:S02]  /*3f20*/  ISETP.GE.AND P5, PT, R12, R52.reuse, PT ;  /* 0x000000340c00720c */ /* 0x080fe40003fa6270 */
[----:B------:R-:W-:Y:S02]  /*3f30*/  IADD3.X R10, PT, PT, RZ, UR19, RZ, P1, !PT ;  /* 0x00000013ff0a7c10 */ /* 0x000fe40008ffe4ff */
[----:B------:R-:W-:Y:S02]  /*3f40*/  LEA R2, P1, R3, UR28, 0x1 ;  /* 0x0000001c03027c11 */ /* 0x000fe4000f8208ff */
[----:B------:R-:W-:-:S02]  /*3f50*/  ISETP.GE.AND P6, PT, R13, R52, PT ;  /* 0x000000340d00720c */ /* 0x000fc40003fc6270 */
[----:B------:R-:W-:Y:S02]  /*3f60*/  LEA.HI.X R3, R3, UR29, R10, 0x1, P1 ;  /* 0x0000001d03037c11 */ /* 0x000fe400088f0c0a */
        /* <DEDUP_REMOVED lines=26> */
[----:B------:R0:W-:Y:S02]  /*4110*/  @!P5 STG.E.U16 desc[UR32][R2.64+0x3c0], R81 ;  /* 0x0003c0510200d986 */ /* 0x0001e4000c101520 */
.L_x_131:
[----:B------:R-:W-:Y:S01]  /*4120*/  HADD2.F32 R136, -RZ, R136.H0_H0 ;  /* 0x20000088ff887230 */ /* 0x000fe20000004100 */
[----:B------:R-:W-:Y:S01]  /*4130*/  BAR.SYNC.DEFER_BLOCKING 0x0 ;  /* 0x0000000000007b1d */ /* 0x000fe20000010000 */
[----:B------:R-:W-:Y:S01]  /*4140*/  HADD2.F32 R137, -RZ, R137.H0_H0 ;  /* 0x20000089ff897230 */ /* 0x000fe20000004100 */
[----:B------:R-:W-:Y:S01]  /*4150*/  UISETP.GE.AND UP0, UPT, UR10, 0x1, UPT ;  /* 0x000000010a00788c */ /* 0x000fe2000bf06270 */
[----:B------:R-:W-:Y:S02]  /*4160*/  HADD2.F32 R134, -RZ, R134.H0_H0 ;  /* 0x20000086ff867230 */ /* 0x000fe40000004100 */
[----:B------:R-:W-:Y:S01]  /*4170*/  FFMA.FTZ R175, R66, R136, R175 ;  /* 0x0000008842af7223 */ /* 0x000fe200000100af */
[----:B------:R-:W-:Y:S01]  /*4180*/  HADD2.F32 R135, -RZ, R135.H0_H0 ;  /* 0x20000087ff877230 */ /* 0x000fe20000004100 */
[----:B------:R-:W-:Y:S01]  /*4190*/  CS2R R152, SRZ ;  /* 0x0000000000987805 */ /* 0x000fe2000001ff00 */
[----:B------:R-:W-:Y:S02]  /*41a0*/  HADD2.F32 R132, -RZ, R132.H0_H0 ;  /* 0x20000084ff847230 */ /* 0x000fe40000004100 */
[----:B0-----:R-:W-:Y:S01]  /*41b0*/  FFMA.FTZ R2, R4, R137, R175 ;  /* 0x0000008904027223 */ /* 0x001fe200000100af */
[----:B------:R-:W-:Y:S01]  /*41c0*/  HADD2.F32 R133, -RZ, R133.H0_H0 ;  /* 0x20000085ff857230 */ /* 0x000fe20000004100 */
[----:B------:R-:W-:Y:S01]  /*41d0*/  CS2R R150, SRZ ;  /* 0x0000000000967805 */ /* 0x000fe2000001ff00 */
[----:B------:R-:W-:-:S02]  /*41e0*/  HADD2.F32 R130, -RZ, R130.H0_H0 ;  /* 0x20000082ff827230 */ /* 0x000fc40000004100 */
[----:B------:R-:W-:Y:S01]  /*41f0*/  FFMA.FTZ R3, R5, R134, R2 ;  /* 0x0000008605037223 */ /* 0x000fe20000010002 */
[----:B------:R-:W-:Y:S01]  /*4200*/  HADD2.F32 R131, -RZ, R131.H0_H0 ;  /* 0x20000083ff837230 */ /* 0x000fe20000004100 */
[----:B------:R-:W-:Y:S01]  /*4210*/  CS2R R148, SRZ ;  /* 0x0000000000947805 */ /* 0x000fe2000001ff00 */
[----:B------:R-:W-:Y:S02]  /*4220*/  HADD2.F32 R128, -RZ, R128.H0_H0 ;  /* 0x20000080ff807230 */ /* 0x000fe40000004100 */
[----:B------:R-:W-:Y:S01]  /*4230*/  FFMA.FTZ R2, R6, R135, R3 ;  /* 0x0000008706027223 */ /* 0x000fe20000010003 */
[----:B------:R-:W-:Y:S01]  /*4240*/  HADD2.F32 R129, -RZ, R129.H0_H0 ;  /* 0x20000081ff817230 */ /* 0x000fe20000004100 */
[----:B------:R-:W-:Y:S01]  /*4250*/  CS2R R146, SRZ ;  /* 0x0000000000927805 */ /* 0x000fe2000001ff00 */
[----:B------:R-:W-:Y:S02]  /*4260*/  HADD2.F32 R126, -RZ, R126.H0_H0 ;  /* 0x2000007eff7e7230 */ /* 0x000fe40000004100 */
[----:B------:R-:W-:Y:S01]  /*4270*/  FFMA.FTZ R3, R7, R132, R2 ;  /* 0x0000008407037223 */ /* 0x000fe20000010002 */
        /* <DEDUP_REMOVED lines=16> */
[----:B------:R-:W-:Y:S02]  /*4380*/  HADD2.F32 R36, -RZ, R36.H0_H0 ;  /* 0x20000024ff247230 */ /* 0x000fe40000004100 */
[----:B------:R-:W-:Y:S01]  /*4390*/  FADD.FTZ R121, R39, UR9 ;  /* 0x0000000927797e21 */ /* 0x000fe20008010000 */
[----:B------:R-:W-:Y:S02]  /*43a0*/  HADD2.F32 R35, -RZ, R35.H0_H0 ;  /* 0x20000023ff237230 */ /* 0x000fe40000004100 */
[----:B------:R-:W-:Y:S01]  /*43b0*/  FFMA.FTZ R2, R44, R129, R3 ;  /* 0x000000812c027223 */ /* 0x000fe20000010003 */
[----:B------:R-:W-:Y:S02]  /*43c0*/  HADD2.F32 R34, -RZ, R34.H0_H0 ;  /* 0x20000022ff227230 */ /* 0x000fe40000004100 */
[----:B------:R-:W-:Y:S01]  /*43d0*/  FADD.FTZ R120, R38, UR9 ;  /* 0x0000000926787e21 */ /* 0x000fe20008010000 */
        /* <DEDUP_REMOVED lines=46> */
[----:B------:R-:W-:Y:S06]  /*46c0*/  BRA.U !UP0, `(.L_x_132) ;  /* 0x0000006108e07547 */ /* 0x000fec000b800000 */
[----:B------:R-:W-:Y:S01]  /*46d0*/  UISETP.NE.AND UP0, UPT, UR20, 0x1, UPT ;  /* 0x000000011400788c */ /* 0x000fe2000bf05270 */
[----:B------:R-:W-:Y:S02]  /*46e0*/  HFMA2 R153, -RZ, RZ, 0, 0 ;  /* 0x00000000ff997431 */ /* 0x000fe400000001ff */
[----:B------:R-:W-:Y:S01]  /*46f0*/  FADD.FTZ R80, R49, R49 ;  /* 0x0000003131507221 */ /* 0x000fe20000010000 */
[----:B------:R-:W-:Y:S01]  /*4700*/  FADD.FTZ R89, R4, R4 ;  /* 0x0000000404597221 */ /* 0x000fe20000010000 */
[----:B------:R-:W-:Y:S01]  /*4710*/  FADD.FTZ R88, R5, R5 ;  /* 0x0000000505587221 */ /* 0x000fe20000010000 */
[----:B------:R-:W-:Y:S01]  /*4720*/  FADD.FTZ R87, R6, R6 ;  /* 0x0000000606577221 */ /* 0x000fe20000010000 */
[----:B------:R-:W-:Y:S01]  /*4730*/  PLOP3.LUT P1, PT, PT, PT, UP0, 0x80, 0x8 ;  /* 0x000000000008781c */ /* 0x000fe20003f2f008 */
[----:B------:R-:W-:Y:S01]  /*4740*/  FADD.FTZ R86, R7, R7 ;  /* 0x0000000707567221 */ /* 0x000fe20000010000 */
[----:B------:R-:W-:Y:S01]  /*4750*/  FADD.FTZ R85, R40, R40 ;  /* 0x0000002828557221 */ /* 0x000fe20000010000 */
[----:B------:R-:W-:Y:S01]  /*4760*/  FADD.FTZ R84, R43, R43 ;  /* 0x0000002b2b547221 */ /* 0x000fe20000010000 */
[----:B------:R-:W-:Y:S01]  /*4770*/  ISETP.EQ.AND P1, PT, R0, RZ, P1 ;  /* 0x000000ff0000720c */ /* 0x000fe20000f22270 */
[----:B------:R-:W-:Y:S01]  /*4780*/  FADD.FTZ R0, R66, R66 ;  /* 0x0000004242007221 */ /* 0x000fe20000010000 */
        /* <DEDUP_REMOVED lines=18> */
.L_x_166:
        /* <DEDUP_REMOVED lines=10> */
[----:B------:R-:W-:Y:S02]  /*4950*/  UIMAD.WIDE.U32 UR34, UR11, UR44, URZ ;  /* 0x0000002c0b2272a5 */ /* 0x000fe4000f8e00ff */
[----:B----4-:R-:W-:Y:S02]  /*4960*/  UIMAD.WIDE.U32 UR12, UR10, UR42, URZ ;  /* 0x0000002a0a0c72a5 */ /* 0x010fe4000f8e00ff */
        /* <DEDUP_REMOVED lines=43> */
[----:B-1----:R3:W-:Y:S01]  /*4c20*/  MUFU.COS R72, R8 ;  /* 0x0000000800487308 */ /* 0x0027e20000000000 */
        /* <DEDUP_REMOVED lines=168> */
.L_x_134:
[----:B------:R-:W-:-:S06]  /*56b0*/  LEA R50, R172, UR12, 0x3 ;  /* 0x0000000cac327c11 */ /* 0x000fcc000f8e18ff */
[----:B------:R-:W0:Y:S02]  /*56c0*/  LDS.64 R50, [R50+0x3518] ;  /* 0x0035180032327984 */ /* 0x000e240000000a00 */
.L_x_135:
[----:B------:R-:W-:Y:S05]  /*56d0*/  BSYNC.RECONVERGENT B0 ;  /* 0x0000000000007941 */ /* 0x000fea0003800200 */
.L_x_133:
        /* <DEDUP_REMOVED lines=8> */
[----:B------:R-:W-:-:S03]  /*5760*/  CS2R R66, SRZ ;  /* 0x0000000000427805 */ /* 0x000fc6000001ff00 */
[----:B------:R-:W-:Y:S01]  /*5770*/  FFMA.FTZ R57, R2, R54, -R57 ;  /* 0x0000003602397223 */ /* 0x000fe20000010839 */
[----:B--2---:R-:W-:-:S04]  /*5780*/  @P1 IMAD R52, R52, R53, UR10 ;  /* 0x0000000a34341e24 */ /* 0x004fc8000f8e0235 */
[----:B------:R-:W-:-:S04]  /*5790*/  @P1 IMAD.WIDE R52, R52, R55, UR4 ;  /* 0x0000000434341e25 */ /* 0x000fc8000f8e0237 */
[----:B------:R-:W-:Y:S01]  /*57a0*/  FMUL.FTZ R55, R3, R54 ;  /* 0x0000003603377220 */ /* 0x000fe20000410000 */
[----:B------:R-:W-:-:S03]  /*57b0*/  FFMA.FTZ R57, R120, R137, R57 ;  /* 0x0000008978397223 */ /* 0x000fc60000010039 */
[----:B------:R-:W-:Y:S01]  /*57c0*/  FFMA.FTZ R55, RZ, R2, R55 ;  /* 0x00000002ff377223 */ /* 0x000fe20000010037 */
[C---:B------:R-:W-:Y:S01]  /*57d0*/  FMUL.FTZ R59, R5.reuse, R57 ;  /* 0x00000039053b7220 */ /* 0x040fe20000410000 */
[----:B------:R2:W5:Y:S01]  /*57e0*/  @P1 LDG.E.128 R64, desc[UR32][R52.64] ;  /* 0x0000002034401981 */ /* 0x000562000c1e1d00 */
[C---:B------:R-:W-:Y:S01]  /*57f0*/  ISETP.GT.U32.AND P2, PT, R172.reuse, 0x1f, PT ;  /* 0x0000001fac00780c */ /* 0x040fe20003f44070 */
[----:B------:R-:W-:Y:S01]  /*5800*/  FADD.FTZ R55, RZ, R55 ;  /* 0x00000037ff377221 */ /* 0x000fe20000010000 */
[----:B------:R-:W-:Y:S02]  /*5810*/  LEA.HI R190, R172, R172, RZ, 0x1e ;  /* 0x000000acacbe7211 */ /* 0x000fe400078ff0ff */
[----:B------:R-:W-:Y:S01]  /*5820*/  LOP3.LUT R58, R58, 0xfffffffd, RZ, 0xc0, !PT ;  /* 0xfffffffd3a3a7812 */ /* 0x000fe200078ec0ff */
[-C--:B------:R-:W-:Y:S01]  /*5830*/  FMUL.FTZ R54, R5, R55.reuse ;  /* 0x0000003705367220 */ /* 0x080fe20000410000 */
[----:B------:R-:W-:Y:S01]  /*5840*/  FFMA.FTZ R59, R4, R55, R59 ;  /* 0x00000037043b7223 */ /* 0x000fe2000001003b */
[----:B------:R-:W-:-:S02]  /*5850*/  LEA R190, R190, UR12, 0x4 ;  /* 0x0000000cbebe7c11 */ /* 0x000fc4000f8e20ff */
[----:B------:R-:W-:Y:S01]  /*5860*/  FFMA.FTZ R54, R4, R57, -R54 ;  /* 0x0000003904367223 */ /* 0x000fe20000010836 */
[----:B------:R-:W-:-:S03]  /*5870*/  FADD.FTZ R59, RZ, R59 ;  /* 0x0000003bff3b7221 */ /* 0x000fc60000010000 */
        /* <DEDUP_REMOVED lines=16> */
[----:B------:R-:W-:-:S03]  /*5980*/  FFMA.FTZ R53, R10, R54, -R53 ;  /* 0x000000360a357223 */ /* 0x000fc60000010835 */
[----:B------:R-:W-:Y:S01]  /*5990*/  FFMA.FTZ R52, R10, R55, R52 ;  /* 0x000000370a347223 */ /* 0x000fe20000010034 */
[----:B------:R-:W-:Y:S01]  /*59a0*/  FFMA.FTZ R54, R116, R133, R53 ;  /* 0x0000008574367223 */ /* 0x000fe20000010035 */
[-C--:B------:R-:W-:Y:S02]  /*59b0*/  FMUL.FTZ R53, R73, R3.reuse ;  /* 0x0000000349357220 */ /* 0x080fe40000410000 */
[----:B------:R-:W-:Y:S01]  /*59c0*/  FADD.FTZ R55, RZ, R52 ;  /* 0x00000034ff377221 */ /* 0x000fe20000010000 */
[C---:B------:R-:W-:Y:S01]  /*59d0*/  FMUL.FTZ R59, R13.reuse, R54 ;  /* 0x000000360d3b7220 */ /* 0x040fe20000410000 */
[C---:B------:R-:W-:Y:S01]  /*59e0*/  FMUL.FTZ R52, R72.reuse, R3 ;  /* 0x0000000348347220 */ /* 0x040fe20000410000 */
[-C--:B------:R-:W-:Y:S01]  /*59f0*/  FFMA.FTZ R53, R72, R2.reuse, -R53 ;  /* 0x0000000248357223 */ /* 0x080fe20000010835 */
[-C--:B------:R-:W-:Y:S01]  /*5a00*/  FMUL.FTZ R57, R13, R55.reuse ;  /* 0x000000370d397220 */ /* 0x080fe20000410000 */
[----:B------:R-:W-:Y:S01]  /*5a10*/  FFMA.FTZ R59, R12, R55, R59 ;  /* 0x000000370c3b7223 */ /* 0x000fe2000001003b */
[----:B------:R-:W-:-:S02]  /*5a20*/  FFMA.FTZ R52, R73, R2, R52 ;  /* 0x0000000249347223 */ /* 0x000fc40000010034 */
[----:B------:R-:W-:Y:S01]  /*5a30*/  FFMA.FTZ R54, R12, R54, -R57 ;  /* 0x000000360c367223 */ /* 0x000fe20000010839 */
[----:B------:R-:W-:Y:S01]  /*5a40*/  FADD.FTZ R59, RZ, R59 ;  /* 0x0000003bff3b7221 */ /* 0x000fe20000010000 */
[C---:B------:R-:W-:Y:S01]  /*5a50*/  FMUL.FTZ R57, R5.reuse, R53 ;  /* 0x0000003505397220 */ /* 0x040fe20000410000 */
[----:B------:R-:W-:Y:S01]  /*5a60*/  FMUL.FTZ R55, R5, R52 ;  /* 0x0000003405377220 */ /* 0x000fe20000410000 */
        /* <DEDUP_REMOVED lines=14> */
[C---:B------:R-:W-:Y:S01]  /*5b50*/  FMUL.FTZ R54, R9.reuse, R52 ;  /* 0x0000003409367220 */ /* 0x040fe20000410000 */
[-C--:B------:R-:W-:Y:S01]  /*5b60*/  FMUL.FTZ R55, R9, R53.reuse ;  /* 0x0000003509377220 */ /* 0x080fe20000410000 */
[-C--:B------:R-:W-:Y:S01]  /*5b70*/  FMUL.FTZ R60, R17, R56.reuse ;  /* 0x00000038113c7220 */ /* 0x080fe20000410000 */
        /* <DEDUP_REMOVED lines=13> */
[CC--:B------:R-:W-:Y:S01]  /*5c50*/  FMUL.FTZ R54, R13.reuse, R52.reuse ;  /* 0x000000340d367220 */ /* 0x0c0fe20000410000 */
[----:B------:R-:W-:Y:S01]  /*5c60*/  FMUL.FTZ R55, R13, R53 ;  /* 0x000000350d377220 */ /* 0x000fe20000410000 */
        /* <DEDUP_REMOVED lines=22> */
[CC--:B------:R-:W-:Y:S01]  /*5dd0*/  FMUL.FTZ R52, R19.reuse, R54.reuse ;  /* 0x0000003613347220 */ /* 0x0c0fe20000410000 */
        /* <DEDUP_REMOVED lines=33> */
[CC--:B------:R-:W-:Y:S01]  /*5ff0*/  FMUL.FTZ R60, R29.reuse, R56.reuse ;  /* 0x000000381d3c7220 */ /* 0x0c0fe20000410000 */
[----:B------:R-:W-:Y:S01]  /*6000*/  FFMA.FTZ R57, R28, R56, R57 ;  /* 0x000000381c397223 */ /* 0x000fe20000010039 */
[C---:B------:R-:W-:Y:S01]  /*6010*/  FFMA.FTZ R52, R26.reuse, R55, -R52 ;  /* 0x000000371a347223 */ /* 0x040fe20000010834 */
[----:B------:R-:W-:Y:S01]  /*6020*/  FFMA.FTZ R53, R26, R54, R53 ;  /* 0x000000361a357223 */ /* 0x000fe20000010035 */
[C---:B------:R-:W-:Y:S01]  /*6030*/  FFMA.FTZ R60, R28.reuse, R59, -R60 ;  /* 0x0000003b1c3c7223 */ /* 0x040fe2000001083c */
[----:B------:R-:W-:Y:S01]  /*6040*/  FADD.FTZ R54, RZ, R57 ;  /* 0x00000039ff367221 */ /* 0x000fe20000010000 */
[C---:B------:R-:W-:Y:S01]  /*6050*/  FMUL.FTZ R57, R29.reuse, R52 ;  /* 0x000000341d397220 */ /* 0x040fe20000410000 */
[-C--:B------:R-:W-:Y:S01]  /*6060*/  FMUL.FTZ R55, R29, R53.reuse ;  /* 0x000000351d377220 */ /* 0x080fe20000410000 */
[----:B------:R-:W-:Y:S01]  /*6070*/  FFMA.FTZ R60, R107, R122, R60 ;  /* 0x0000007a6b3c7223 */ /* 0x000fe2000001003c */
[C---:B------:R-:W-:Y:S01]  /*6080*/  FMUL.FTZ R59, R31.reuse, R54 ;  /* 0x000000361f3b7220 */ /* 0x040fe20000410000 */
[C---:B------:R-:W-:Y:S01]  /*6090*/  FFMA.FTZ R53, R28.reuse, R53, R57 ;  /* 0x000000351c357223 */ /* 0x040fe20000010039 */
[----:B------:R-:W-:Y:S01]  /*60a0*/  FFMA.FTZ R52, R28, R52, -R55 ;  /* 0x000000341c347223 */ /* 0x000fe20000010837 */
[CC--:B------:R-:W-:Y:S01]  /*60b0*/  FMUL.FTZ R57, R31.reuse, R60.reuse ;  /* 0x0000003c1f397220 */ /* 0x0c0fe20000410000 */
[C---:B------:R-:W-:Y:S01]  /*60c0*/  FFMA.FTZ R59, R30.reuse, R60, -R59 ;  /* 0x0000003c1e3b7223 */ /* 0x040fe2000001083b */
[C---:B------:R-:W-:Y:S01]  /*60d0*/  FMUL.FTZ R55, R31.reuse, R53 ;  /* 0x000000351f377220 */ /* 0x040fe20000410000 */
[----:B------:R-:W-:Y:S01]  /*60e0*/  FMUL.FTZ R56, R31, R52 ;  /* 0x000000341f387220 */ /* 0x000fe20000410000 */
[----:B------:R-:W-:Y:S01]  /*60f0*/  FFMA.FTZ R57, R30, R54, R57 ;  /* 0x000000361e397223 */ /* 0x000fe20000010039 */
[----:B------:R-:W-:Y:S01]  /*6100*/  FFMA.FTZ R54, R106, R123, R59 ;  /* 0x0000007b6a367223 */ /* 0x000fe2000001003b */
[C---:B------:R-:W-:Y:S01]  /*6110*/  FFMA.FTZ R52, R30.reuse, R52, -R55 ;  /* 0x000000341e347223 */ /* 0x040fe20000010837 */
        /* <DEDUP_REMOVED lines=109> */
.L_x_194:
        /* <DEDUP_REMOVED lines=13> */
.L_x_197:
[----:B------:R-:W-:-:S03]  /*68c0*/  UMOV UR13, 0xffffffff ;  /* 0xffffffff000d7882 */ /* 0x000fc60000000000 */
[----:B------:R-:W-:Y:S05]  /*68d0*/  BRA.DIV UR13, `(.L_x_139) ;  /* 0x000000660d947947 */ /* 0x000fea000b800000 */
.L_x_200:
[----:B------:R-:W-:-:S03]  /*68e0*/  UMOV UR13, 0xffffffff ;  /* 0xffffffff000d7882 */ /* 0x000fc60000000000 */
[----:B------:R-:W-:Y:S05]  /*68f0*/  BRA.DIV UR13, `(.L_x_140) ;  /* 0x000000660db47947 */ /* 0x000fea000b800000 */
.L_x_203:
[----:B------:R-:W-:-:S03]  /*6900*/  UMOV UR13, 0xffffffff ;  /* 0xffffffff000d7882 */ /* 0x000fc60000000000 */
[----:B------:R-:W-:Y:S05]  /*6910*/  BRA.DIV UR13, `(.L_x_141) ;  /* 0x000000660dd47947 */ /* 0x000fea000b800000 */
.L_x_206:
        /* <DEDUP_REMOVED lines=10> */
.L_x_216:
        /* <DEDUP_REMOVED lines=45> */
.L_x_136:
        /* <DEDUP_REMOVED lines=83> */
[----:B------:R-:W-:Y:S01]  /*71c0*/  FMUL.FTZ R53, R13, R61 ;  /* 0x0000003d0d357220 */ /* 0x000fe20000410000 */
[----:B------:R-:W-:Y:S01]  /*71d0*/  FFMA.FTZ R216, R72, R52, -R73 ;  /* 0x0000003448d87223 */ /* 0x000fe20000010849 */
[-C--:B------:R-:W-:Y:S01]  /*71e0*/  FMUL.FTZ R59, R19, R54.reuse ;  /* 0x00000036133b7220 */ /* 0x080fe20000410000 */
[----:B------:R-:W-:Y:S01]  /*71f0*/  FADD.FTZ R201, RZ, R55 ;  /* 0x00000037ffc97221 */ /* 0x000fe20000010000 */
[----:B------:R-:W-:Y:S01]  /*7200*/  FFMA.FTZ R57, R18, R54, R57 ;  /* 0x0000003612397223 */ /* 0x000fe20000010039 */
[-C--:B------:R-:W-:Y:S01]  /*7210*/  FMUL.FTZ R54, R13, R58.reuse ;  /* 0x0000003a0d367220 */ /* 0x080fe20000410000 */
[----:B------:R-:W-:Y:S01]  /*7220*/  FFMA.FTZ R58, R12, R58, -R53 ;  /* 0x0000003a0c3a7223 */ /* 0x000fe20000010835 */
[----:B------:R-:W-:Y:S01]  /*7230*/  FFMA.FTZ R216, R121, R136, R216 ;  /* 0x0000008879d87223 */ /* 0x000fe200000100d8 */
[C---:B------:R-:W-:Y:S01]  /*7240*/  FMUL.FTZ R53, R3.reuse, R201 ;  /* 0x000000c903357220 */ /* 0x040fe20000410000 */
[----:B------:R-:W-:Y:S01]  /*7250*/  FFMA.FTZ R59, R18, R56, -R59 ;  /* 0x00000038123b7223 */ /* 0x000fe2000001083b */
[----:B------:R-:W-:Y:S01]  /*7260*/  FFMA.FTZ R54, R12, R61, R54 ;  /* 0x0000003d0c367223 */ /* 0x000fe20000010036 */
[-C--:B------:R-:W-:Y:S01]  /*7270*/  FMUL.FTZ R52, R3, R216.reuse ;  /* 0x000000d803347220 */ /* 0x080fe20000410000 */
[----:B------:R-:W-:Y:S01]  /*7280*/  FFMA.FTZ R53, R2, R216, -R53 ;  /* 0x000000d802357223 */ /* 0x000fe20000010835 */
[C---:B------:R-:W-:Y:S01]  /*7290*/  FMUL.FTZ R55, R11.reuse, R58 ;  /* 0x0000003a0b377220 */ /* 0x040fe20000410000 */
[----:B------:R-:W-:Y:S01]  /*72a0*/  FADD.FTZ R59, R182, R59 ;  /* 0x0000003bb63b7221 */ /* 0x000fe20000010000 */
[----:B------:R-:W-:Y:S01]  /*72b0*/  FFMA.FTZ R52, R2, R201, R52 ;  /* 0x000000c902347223 */ /* 0x000fe20000010034 */
[----:B------:R-:W-:Y:S01]  /*72c0*/  FFMA.FTZ R215, R120, R137, R53 ;  /* 0x0000008978d77223 */ /* 0x000fe20000010035 */
[----:B------:R-:W-:Y:S01]  /*72d0*/  FADD.FTZ R57, R40, R57 ;  /* 0x0000003928397221 */ /* 0x000fe20000010000 */
[-C--:B------:R-:W-:Y:S01]  /*72e0*/  FMUL.FTZ R61, R11, R54.reuse ;  /* 0x000000360b3d7220 */ /* 0x080fe20000410000 */
[----:B------:R-:W-:Y:S01]  /*72f0*/  FADD.FTZ R200, RZ, R52 ;  /* 0x00000034ffc87221 */ /* 0x000fe20000010000 */
[----:B------:R-:W-:Y:S01]  /*7300*/  FMUL.FTZ R53, R5, R215 ;  /* 0x000000d705357220 */ /* 0x000fe20000410000 */
[----:B------:R-:W-:Y:S01]  /*7310*/  FFMA.FTZ R60, R10, R54, R55 ;  /* 0x000000360a3c7223 */ /* 0x000fe20000010037 */
[----:B------:R-:W-:Y:S01]  /*7320*/  FMUL.FTZ R55, R17, R59 ;  /* 0x0000003b11377220 */ /* 0x000fe20000410000 */
[-C--:B------:R-:W-:Y:S01]  /*7330*/  FMUL.FTZ R52, R5, R200.reuse ;  /* 0x000000c805347220 */ /* 0x080fe20000410000 */
[----:B------:R-:W-:Y:S01]  /*7340*/  FFMA.FTZ R53, R4, R200, R53 ;  /* 0x000000c804357223 */ /* 0x000fe20000010035 */
[----:B------:R-:W-:Y:S01]  /*7350*/  FMUL.FTZ R56, R17, R57 ;  /* 0x0000003911387220 */ /* 0x000fe20000410000 */
[----:B------:R-:W-:Y:S01]  /*7360*/  FFMA.FTZ R61, R10, R58, -R61 ;  /* 0x0000003a0a3d7223 */ /* 0x000fe2000001083d */
[----:B------:R-:W-:Y:S01]  /*7370*/  FFMA.FTZ R52, R4, R215, -R52 ;  /* 0x000000d704347223 */ /* 0x000fe20000010834 */
[----:B------:R-:W-:Y:S01]  /*7380*/  FADD.FTZ R199, RZ, R53 ;  /* 0x00000035ffc77221 */ /* 0x000fe20000010000 */
[C---:B------:R-:W-:Y:S01]  /*7390*/  FFMA.FTZ R54, R16.reuse, R57, R55 ;  /* 0x0000003910367223 */ /* 0x040fe20000010037 */
[----:B------:R-:W-:Y:S01]  /*73a0*/  FFMA.FTZ R56, R16, R59, -R56 ;  /* 0x0000003b10387223 */ /* 0x000fe20000010838 */
[----:B------:R-:W-:Y:S01]  /*73b0*/  FFMA.FTZ R214, R119, R134, R52 ;  /* 0x0000008677d67223 */ /* 0x000fe20000010034 */
[----:B------:R-:W-:Y:S01]  /*73c0*/  FMUL.FTZ R53, R7, R199 ;  /* 0x000000c707357220 */ /* 0x000fe20000410000 */
[C---:B------:R-:W-:Y:S01]  /*73d0*/  FMUL.FTZ R55, R9.reuse, R61 ;  /* 0x0000003d09377220 */ /* 0x040fe20000410000 */
[----:B------:R-:W-:Y:S01]  /*73e0*/  FMUL.FTZ R58, R9, R60 ;  /* 0x0000003c093a7220 */ /* 0x000fe20000410000 */
[-C--:B------:R-:W-:Y:S01]  /*73f0*/  FMUL.FTZ R52, R7, R214.reuse ;  /* 0x000000d607347220 */ /* 0x080fe20000410000 */
[----:B------:R-:W-:Y:S01]  /*7400*/  FFMA.FTZ R53, R6, R214, -R53 ;  /* 0x000000d606357223 */ /* 0x000fe20000010835 */
[----:B------:R-:W-:Y:S01]  /*7410*/  FADD.FTZ R56, R181, R56 ;  /* 0x00000038b5387221 */ /* 0x000fe20000010000 */
[----:B------:R-:W-:Y:S01]  /*7420*/  FFMA.FTZ R60, R8, R60, R55 ;  /* 0x0000003c083c7223 */ /* 0x000fe20000010037 */
[----:B------:R-:W-:Y:S01]  /*7430*/  FFMA.FTZ R52, R6, R199, R52 ;  /* 0x000000c706347223 */ /* 0x000fe20000010034 */
[----:B------:R-:W-:Y:S01]  /*7440*/  FFMA.FTZ R213, R118, R135, R53 ;  /* 0x0000008776d57223 */ /* 0x000fe20000010035 */
[C---:B------:R-:W-:Y:S01]  /*7450*/  FFMA.FTZ R58, R8.reuse, R61, -R58 ;  /* 0x0000003d083a7223 */ /* 0x040fe2000001083a */
[----:B------:R-:W-:Y:S01]  /*7460*/  FADD.FTZ R54, R39, R54 ;  /* 0x0000003627367221 */ /* 0x000fe20000010000 */
[----:B------:R-:W-:Y:S01]  /*7470*/  FADD.FTZ R198, RZ, R52 ;  /* 0x00000034ffc67221 */ /* 0x000fe20000010000 */
[-C--:B------:R-:W-:Y:S01]  /*7480*/  FMUL.FTZ R53, R9, R213.reuse ;  /* 0x000000d509357220 */ /* 0x080fe20000410000 */
[----:B------:R-:W-:Y:S01]  /*7490*/  FMUL.FTZ R55, R15, R56 ;  /* 0x000000380f377220 */ /* 0x000fe20000410000 */
[----:B------:R-:W-:Y:S01]  /*74a0*/  FMUL.FTZ R61, R7, R60 ;  /* 0x0000003c073d7220 */ /* 0x000fe20000410000 */
[-C--:B------:R-:W-:Y:S01]  /*74b0*/  FMUL.FTZ R52, R9, R198.reuse ;  /* 0x000000c609347220 */ /* 0x080fe20000410000 */
[----:B------:R-:W-:Y:S01]  /*74c0*/  FFMA.FTZ R53, R8, R198, R53 ;  /* 0x000000c608357223 */ /* 0x000fe20000010035 */
[----:B------:R-:W-:Y:S01]  /*74d0*/  FFMA.FTZ R57, R14, R54, R55 ;  /* 0x000000360e397223 */ /* 0x000fe20000010037 */
[-C--:B------:R-:W-:Y:S01]  /*74e0*/  FMUL.FTZ R55, R7, R58.reuse ;  /* 0x0000003a07377220 */ /* 0x080fe20000410000 */
[----:B------:R-:W-:Y:S01]  /*74f0*/  FFMA.FTZ R52, R8, R213, -R52 ;  /* 0x000000d508347223 */ /* 0x000fe20000010834 */
[----:B------:R-:W-:Y:S01]  /*7500*/  FADD.FTZ R197, RZ, R53 ;  /* 0x00000035ffc57221 */ /* 0x000fe20000010000 */
[C---:B------:R-:W-:Y:S01]  /*7510*/  FFMA.FTZ R61, R6.reuse, R58, -R61 ;  /* 0x0000003a063d7223 */ /* 0x040fe2000001083d */
[----:B------:R-:W-:Y:S01]  /*7520*/  FFMA.FTZ R55, R6, R60, R55 ;  /* 0x0000003c06377223 */ /* 0x000fe20000010037 */
[----:B------:R-:W-:Y:S01]  /*7530*/  FFMA.FTZ R212, R117, R132, R52 ;  /* 0x0000008475d47223 */ /* 0x000fe20000010034 */
[----:B------:R-:W-:Y:S01]  /*7540*/  FMUL.FTZ R53, R11, R197 ;  /* 0x000000c50b357220 */ /* 0x000fe20000410000 */
[----:B------:R-:W-:Y:S01]  /*7550*/  FMUL.FTZ R63, R5, R61 ;  /* 0x0000003d053f7220 */ /* 0x000fe20000410000 */
[----:B------:R-:W-:Y:S01]  /*7560*/  FMUL.FTZ R59, R15, R54 ;  /* 0x000000360f3b7220 */ /* 0x000fe20000410000 */
[-C--:B------:R-:W-:Y:S01]  /*7570*/  FMUL.FTZ R52, R11, R212.reuse ;  /* 0x000000d40b347220 */ /* 0x080fe20000410000 */
[----:B------:R-:W-:Y:S01]  /*7580*/  FFMA.FTZ R53, R10, R212, -R53 ;  /* 0x000000d40a357223 */ /* 0x000fe20000010835 */
[----:B------:R-:W-:Y:S01]  /*7590*/  FMUL.FTZ R54, R5, R55 ;  /* 0x0000003705367220 */ /* 0x000fe20000410000 */
[----:B------:R-:W-:Y:S01]  /*75a0*/  FFMA.FTZ R59, R14, R56, -R59 ;  /* 0x000000380e3b7223 */ /* 0x000fe2000001083b */
[----:B------:R-:W-:Y:S01]  /*75b0*/  FFMA.FTZ R196, R10, R197, R52 ;  /* 0x000000c50ac47223 */ /* 0x000fe20000010034 */
[----:B------:R-:W-:Y:S01]  /*75c0*/  FFMA.FTZ R211, R116, R133, R53 ;  /* 0x0000008574d37223 */ /* 0x000fe20000010035 */
[C---:B------:R-:W-:Y:S01]  /*75d0*/  FFMA.FTZ R52, R4.reuse, R55, R63 ;  /* 0x0000003704347223 */ /* 0x040fe2000001003f */
[----:B------:R-:W-:Y:S01]  /*75e0*/  FFMA.FTZ R53, R4, R61, -R54 ;  /* 0x0000003d04357223 */ /* 0x000fe20000010836 */
[----:B------:R-:W-:Y:S01]  /*75f0*/  FADD.FTZ R196, RZ, R196 ;  /* 0x000000c4ffc47221 */ /* 0x000fe20000010000 */
[C---:B------:R-:W-:Y:S01]  /*7600*/  FMUL.FTZ R55, R13.reuse, R211 ;  /* 0x000000d30d377220 */ /* 0x040fe20000410000 */
[----:B------:R-:W-:Y:S01]  /*7610*/  FADD.FTZ R59, R180, R59 ;  /* 0x0000003bb43b7221 */ /* 0x000fe20000010000 */
[----:B------:R-:W-:Y:S01]  /*7620*/  FADD.FTZ R57, R38, R57 ;  /* 0x0000003926397221 */ /* 0x000fe20000010000 */
[CC--:B------:R-:W-:Y:S01]  /*7630*/  FMUL.FTZ R54, R13.reuse, R196.reuse ;  /* 0x000000c40d367220 */ /* 0x0c0fe20000410000 */
[C---:B------:R-:W-:Y:S01]  /*7640*/  FFMA.FTZ R55, R12.reuse, R196, R55 ;  /* 0x000000c40c377223 */ /* 0x040fe20000010037 */
[C---:B------:R-:W-:Y:S01]  /*7650*/  FMUL.FTZ R56, R13.reuse, R59 ;  /* 0x0000003b0d387220 */ /* 0x040fe20000410000 */
[----:B------:R-:W-:Y:S01]  /*7660*/  FMUL.FTZ R58, R13, R57 ;  /* 0x000000390d3a7220 */ /* 0x000fe20000410000 */
[C---:B------:R-:W-:Y:S01]  /*7670*/  FFMA.FTZ R54, R12.reuse, R211, -R54 ;  /* 0x000000d30c367223 */ /* 0x040fe20000010836 */
[----:B------:R-:W-:Y:S01]  /*7680*/  FADD.FTZ R195, RZ, R55 ;  /* 0x00000037ffc37221 */ /* 0x000fe20000010000 */
[C---:B------:R-:W-:Y:S01]  /*7690*/  FFMA.FTZ R56, R12.reuse, R57, R56 ;  /* 0x000000390c387223 */ /* 0x040fe20000010038 */
[----:B------:R-:W-:Y:S01]  /*76a0*/  FFMA.FTZ R58, R12, R59, -R58 ;  /* 0x0000003b0c3a7223 */ /* 0x000fe2000001083a */
[----:B------:R-:W-:Y:S01]  /*76b0*/  FFMA.FTZ R210, R115, R130, R54 ;  /* 0x0000008273d27223 */ /* 0x000fe20000010036 */
[-C--:B------:R-:W-:Y:S01]  /*76c0*/  FMUL.FTZ R55, R15, R195.reuse ;  /* 0x000000c30f377220 */ /* 0x080fe20000410000 */
[----:B------:R-:W-:Y:S01]  /*76d0*/  FADD.FTZ R56, R37, R56 ;  /* 0x0000003825387221 */ /* 0x000fe20000010000 */
[----:B------:R-:W-:Y:S01]  /*76e0*/  FADD.FTZ R58, R179, R58 ;  /* 0x0000003ab33a7221 */ /* 0x000fe20000010000 */
[-C--:B------:R-:W-:Y:S01]  /*76f0*/  FMUL.FTZ R54, R15, R210.reuse ;  /* 0x000000d20f367220 */ /* 0x080fe20000410000 */
[C---:B------:R-:W-:Y:S01]  /*7700*/  FFMA.FTZ R55, R14.reuse, R210, -R55 ;  /* 0x000000d20e377223 */ /* 0x040fe20000010837 */
[C---:B------:R-:W-:Y:S01]  /*7710*/  FMUL.FTZ R59, R11.reuse, R56 ;  /* 0x000000380b3b7220 */ /* 0x040fe20000410000 */
[-C--:B------:R-:W-:Y:S01]  /*7720*/  FMUL.FTZ R57, R11, R58.reuse ;  /* 0x0000003a0b397220 */ /* 0x080fe20000410000 */
[----:B------:R-:W-:Y:S01]  /*7730*/  FFMA.FTZ R54, R14, R195, R54 ;  /* 0x000000c30e367223 */ /* 0x000fe20000010036 */
[----:B------:R-:W-:Y:S01]  /*7740*/  FFMA.FTZ R209, R114, R131, R55 ;  /* 0x0000008372d17223 */ /* 0x000fe20000010037 */
[C---:B------:R-:W-:Y:S01]  /*7750*/  FFMA.FTZ R59, R10.reuse, R58, -R59 ;  /* 0x0000003a0a3b7223 */ /* 0x040fe2000001083b */
[----:B------:R-:W-:Y:S01]  /*7760*/  FFMA.FTZ R57, R10, R56, R57 ;  /* 0x000000380a397223 */ /* 0x000fe20000010039 */
[----:B------:R-:W-:Y:S01]  /*7770*/  FADD.FTZ R194, RZ, R54 ;  /* 0x00000036ffc27221 */ /* 0x000fe20000010000 */
[C---:B------:R-:W-:Y:S01]  /*7780*/  FMUL.FTZ R55, R17.reuse, R209 ;  /* 0x000000d111377220 */ /* 0x040fe20000410000 */
[----:B------:R-:W-:Y:S01]  /*7790*/  FADD.FTZ R59, R178, R59 ;  /* 0x0000003bb23b7221 */ /* 0x000fe20000010000 */
[----:B------:R-:W-:Y:S01]  /*77a0*/  FADD.FTZ R57, R36, R57 ;  /* 0x0000003924397221 */ /* 0x000fe20000010000 */
[-C--:B------:R-:W-:Y:S01]  /*77b0*/  FMUL.FTZ R54, R17, R194.reuse ;  /* 0x000000c211367220 */ /* 0x080fe20000410000 */
[C---:B------:R-:W-:Y:S01]  /*77c0*/  FFMA.FTZ R55, R16.reuse, R194, R55 ;  /* 0x000000c210377223 */ /* 0x040fe20000010037 */
[C---:B------:R-:W-:Y:S01]  /*77d0*/  FMUL.FTZ R61, R9.reuse, R59 ;  /* 0x0000003b093d7220 */ /* 0x040fe20000410000 */
[----:B------:R-:W-:Y:S01]  /*77e0*/  FMUL.FTZ R58, R9, R57 ;  /* 0x00000039093a7220 */ /* 0x000fe20000410000 */
[----:B------:R-:W-:Y:S01]  /*77f0*/  FFMA.FTZ R54, R16, R209, -R54 ;  /* 0x000000d110367223 */ /* 0x000fe20000010836 */
        /* <DEDUP_REMOVED lines=28> */
[----:B------:R-:W-:Y:S01]  /*79c0*/  FMUL.FTZ R55, R23, R191 ;  /* 0x000000bf17377220 */ /* 0x000fe20000410000 */
[----:B------:R-:W-:Y:S01]  /*79d0*/  FADD.FTZ R60, R33, R60 ;  /* 0x0000003c213c7221 */ /* 0x000fe20000010000 */
[----:B------:R-:W-:Y:S01]  /*79e0*/  FADD.FTZ R61, R174, R61 ;  /* 0x0000003dae3d7221 */ /* 0x000fe20000010000 */
[-C--:B------:R-:W-:Y:S01]  /*79f0*/  FMUL.FTZ R54, R23, R206.reuse ;  /* 0x000000ce17367220 */ /* 0x080fe20000410000 */
[C---:B------:R-:W-:Y:S01]  /*7a00*/  FFMA.FTZ R55, R22.reuse, R206, -R55 ;  /* 0x000000ce16377223 */ /* 0x040fe20000010837 */
[CC--:B------:R-:W-:Y:S01]  /*7a10*/  FMUL.FTZ R62, R3.reuse, R60.reuse ;  /* 0x0000003c033e7220 */ /* 0x0c0fe20000410000 */
[C---:B------:R-:W-:Y:S01]  /*7a20*/  FMUL.FTZ R63, R3.reuse, R61 ;  /* 0x0000003d033f7220 */ /* 0x040fe20000410000 */
[----:B------:R-:W-:Y:S01]  /*7a30*/  FFMA.FTZ R54, R22, R191, R54 ;  /* 0x000000bf16367223 */ /* 0x000fe20000010036 */
[----:B------:R-:W-:Y:S01]  /*7a40*/  FFMA.FTZ R205, R110, R127, R55 ;  /* 0x0000007f6ecd7223 */ /* 0x000fe20000010037 */
[C---:B------:R-:W-:Y:S01]  /*7a50*/  FFMA.FTZ R65, R2.reuse, R61, -R62 ;  /* 0x0000003d02417223 */ /* 0x040fe2000001083e */
[----:B------:R-:W-:Y:S01]  /*7a60*/  FMUL.FTZ R61, R3, R53 ;  /* 0x00000035033d7220 */ /* 0x000fe20000410000 */
[----:B------:R-:W-:Y:S01]  /*7a70*/  FADD.FTZ R202, RZ, R54 ;  /* 0x00000036ffca7221 */ /* 0x000fe20000010000 */
[----:B------:R-:W-:Y:S01]  /*7a80*/  FMUL.FTZ R55, R25, R205 ;  /* 0x000000cd19377220 */ /* 0x000fe20000410000 */
[----:B------:R-:W-:Y:S01]  /*7a90*/  FFMA.FTZ R63, R2, R60, R63 ;  /* 0x0000003c023f7223 */ /* 0x000fe2000001003f */
[----:B------:R-:W-:Y:S01]  /*7aa0*/  FMUL.FTZ R60, R3, R52 ;  /* 0x00000034033c7220 */ /* 0x000fe20000410000 */
[-C--:B------:R-:W-:Y:S01]  /*7ab0*/  FMUL.FTZ R54, R25, R202.reuse ;  /* 0x000000ca19367220 */ /* 0x080fe20000410000 */
[----:B------:R-:W-:Y:S01]  /*7ac0*/  FFMA.FTZ R55, R24, R202, R55 ;  /* 0x000000ca18377223 */ /* 0x000fe20000010037 */
[C---:B------:R-:W-:Y:S01]  /*7ad0*/  FFMA.FTZ R52, R2.reuse, R52, R61 ;  /* 0x0000003402347223 */ /* 0x040fe2000001003d */
[----:B------:R-:W-:Y:S01]  /*7ae0*/  FFMA.FTZ R53, R2, R53, -R60 ;  /* 0x0000003502357223 */ /* 0x000fe2000001083c */
[----:B------:R-:W-:Y:S01]  /*7af0*/  FFMA.FTZ R54, R24, R205, -R54 ;  /* 0x000000cd18367223 */ /* 0x000fe20000010836 */
[----:B------:R-:W-:Y:S01]  /*7b00*/  FADD.FTZ R203, RZ, R55 ;  /* 0x00000037ffcb7221 */ /* 0x000fe20000010000 */
[----:B------:R-:W-:Y:S01]  /*7b10*/  HFMA2 R56, -RZ, RZ, 1.875, 0 ;  /* 0x3f800000ff387431 */ /* 0x000fe200000001ff */
[----:B------:R-:W-:Y:S01]  /*7b20*/  ISETP.GT.U32.AND P2, PT, R172, 0x1f, PT ;  /* 0x0000001fac00780c */ /* 0x000fe20003f44070 */
[----:B------:R-:W-:Y:S01]  /*7b30*/  FFMA.FTZ R204, R109, R124, R54 ;  /* 0x0000007c6dcc7223 */ /* 0x000fe20000010036 */
[C---:B------:R-:W-:Y:S01]  /*7b40*/  FMUL.FTZ R55, R27.reuse, R203 ;  /* 0x000000cb1b377220 */ /* 0x040fe20000410000 */
[----:B------:R-:W-:Y:S01]  /*7b50*/  @!UP0 ULEA UR13, UR10, UR12, 0x4 ;  /* 0x0000000c0a0d8291 */ /* 0x000fe2000f8e20ff */
[----:B------:R-:W-:Y:S01]  /*7b60*/  CS2R R58, SRZ ;  /* 0x00000000003a7805 */ /* 0x000fe2000001ff00 */
[-C--:B------:R-:W-:Y:S01]  /*7b70*/  FMUL.FTZ R54, R27, R204.reuse ;  /* 0x000000cc1b367220 */ /* 0x080fe20000410000 */
[----:B------:R-:W-:Y:S01]  /*7b80*/  FFMA.FTZ R55, R26, R204, -R55 ;  /* 0x000000cc1a377223 */ /* 0x000fe20000010837 */
[----:B------:R-:W-:-:S02]  /*7b90*/  MOV R57, RZ ;  /* 0x000000ff00397202 */ /* 0x000fc40000000f00 */
[----:B------:R-:W-:Y:S01]  /*7ba0*/  FFMA.FTZ R54, R26, R203, R54 ;  /* 0x000000cb1a367223 */ /* 0x000fe20000010036 */
[----:B------:R-:W-:Y:S01]  /*7bb0*/  FFMA.FTZ R217, R108, R125, R55 ;  /* 0x0000007d6cd97223 */ /* 0x000fe20000010037 */
[----:B------:R-:W-:Y:S02]  /*7bc0*/  FADD.FTZ R55, R48, R65 ;  /* 0x0000004130377221 */ /* 0x000fe40000010000 */
[----:B------:R-:W-:Y:S01]  /*7bd0*/  FADD.FTZ R218, RZ, R54 ;  /* 0x00000036ffda7221 */ /* 0x000fe20000010000 */
[CC--:B------:R-:W-:Y:S01]  /*7be0*/  FMUL.FTZ R61, R29.reuse, R217.reuse ;  /* 0x000000d91d3d7220 */ /* 0x0c0fe20000410000 */
[----:B------:R-:W-:Y:S01]  /*7bf0*/  FADD.FTZ R54, R32, R63 ;  /* 0x0000003f20367221 */ /* 0x000fe20000010000 */
[----:B------:R-:W0:Y:S01]  /*7c00*/  @!P0 LDS.128 R56, [UR13+0x3910] ;  /* 0x0039100dff388984 */ /* 0x000e220008000c00 */
[-C--:B------:R-:W-:Y:S01]  /*7c10*/  FMUL.FTZ R60, R29, R218.reuse ;  /* 0x000000da1d3c7220 */ /* 0x080fe20000410000 */
[C---:B------:R-:W-:Y:S02]  /*7c20*/  FFMA.FTZ R61, R28.reuse, R218, R61 ;  /* 0x000000da1c3d7223 */ /* 0x040fe4000001003d */
[----:B------:R1:W-:Y:S01]  /*7c30*/  STS.128 [R190+0x1b10], R52 ;  /* 0x001b1034be007388 */ /* 0x0003e20000000c00 */
        /* <DEDUP_REMOVED lines=53> */
.L_x_221:
        /* <DEDUP_REMOVED lines=13> */
.L_x_146:
[----:B------:R-:W-:Y:S05]  /*8060*/  BSYNC.RECONVERGENT B0 ;  /* 0x0000000000007941 */ /* 0x000fea0003800200 */
.L_x_145:
[----:B------:R-:W-:-:S03]  /*8070*/  UMOV UR13, 0xffffffff ;  /* 0xffffffff000d7882 */ /* 0x000fc60000000000 */
[----:B------:R-:W-:Y:S05]  /*8080*/  BRA.DIV UR13, `(.L_x_147) ;  /* 0x000000560d4c7947 */ /* 0x000fea000b800000 */
[----:B--2---:R2:W1:Y:S04]  /*8090*/  SHFL.DOWN PT, R68, R224, 0x2, 0x1f ;  /* 0x08401f00e0447f89 */ /* 0x00446800000e0000 */
[----:B---3--:R2:W3:Y:S04]  /*80a0*/  SHFL.DOWN PT, R70, R73, 0x2, 0x1f ;  /* 0x08401f0049467f89 */ /* 0x0084e800000e0000 */
[----:B----4-:R2:W4:Y:S04]  /*80b0*/  SHFL.DOWN PT, R71, R72, 0x2, 0x1f ;  /* 0x08401f0048477f89 */ /* 0x01052800000e0000 */
[----:B0-----:R2:W0:Y:S02]  /*80c0*/  SHFL.DOWN PT, R225, R69, 0x2, 0x1f ;  /* 0x08401f0045e17f89 */ /* 0x00142400000e0000 */
.L_x_227:
        /* <DEDUP_REMOVED lines=13> */
.L_x_149:
[----:B------:R-:W-:Y:S05]  /*81a0*/  BSYNC.RECONVERGENT B0 ;  /* 0x0000000000007941 */ /* 0x000fea0003800200 */
.L_x_148:
[----:B------:R-:W-:-:S03]  /*81b0*/  UMOV UR13, 0xffffffff ;  /* 0xffffffff000d7882 */ /* 0x000fc60000000000 */
[----:B------:R-:W-:Y:S05]  /*81c0*/  BRA.DIV UR13, `(.L_x_150) ;  /* 0x000000560d707947 */ /* 0x000fea000b800000 */
[----:B-1----:R1:W1:Y:S04]  /*81d0*/  SHFL.DOWN PT, R68, R224, 0x4, 0x1f ;  /* 0x08801f00e0447f89 */ /* 0x00226800000e0000 */
[----:B---3--:R3:W1:Y:S04]  /*81e0*/  SHFL.DOWN PT, R70, R73, 0x4, 0x1f ;  /* 0x08801f0049467f89 */ /* 0x00866800000e0000 */
[----:B----4-:R3:W4:Y:S04]  /*81f0*/  SHFL.DOWN PT, R71, R72, 0x4, 0x1f ;  /* 0x08801f0048477f89 */ /* 0x01072800000e0000 */
[----:B0-----:R3:W0:Y:S02]  /*8200*/  SHFL.DOWN PT, R225, R69, 0x4, 0x1f ;  /* 0x08801f0045e17f89 */ /* 0x00162400000e0000 */
.L_x_233:
        /* <DEDUP_REMOVED lines=13> */
.L_x_152:
[----:B------:R-:W-:Y:S05]  /*82e0*/  BSYNC.RECONVERGENT B0 ;  /* 0x0000000000007941 */ /* 0x000fea0003800200 */
.L_x_151:
[----:B------:R-:W-:-:S03]  /*82f0*/  UMOV UR13, 0xffffffff ;  /* 0xffffffff000d7882 */ /* 0x000fc60000000000 */
[----:B------:R-:W-:Y:S05]  /*8300*/  BRA.DIV UR13, `(.L_x_153) ;  /* 0x000000560d947947 */ /* 0x000fea000b800000 */
[----:B-1----:R1:W1:Y:S04]  /*8310*/  SHFL.DOWN PT, R68, R224, 0x8, 0x1f ;  /* 0x09001f00e0447f89 */ /* 0x00226800000e0000 */
[----:B------:R0:W1:Y:S04]  /*8320*/  SHFL.DOWN PT, R70, R73, 0x8, 0x1f ;  /* 0x09001f0049467f89 */ /* 0x00006800000e0000 */
[----:B----4-:R4:W1:Y:S04]  /*8330*/  SHFL.DOWN PT, R71, R72, 0x8, 0x1f ;  /* 0x09001f0048477f89 */ /* 0x01086800000e0000 */
[----:B0-----:R4:W0:Y:S02]  /*8340*/  SHFL.DOWN PT, R225, R69, 0x8, 0x1f ;  /* 0x09001f0045e17f89 */ /* 0x00182400000e0000 */
.L_x_239:
        /* <DEDUP_REMOVED lines=13> */
.L_x_155:
[----:B------:R-:W-:Y:S05]  /*8420*/  BSYNC.RECONVERGENT B0 ;  /* 0x0000000000007941 */ /* 0x000fea0003800200 */
.L_x_154:
[----:B------:R-:W-:-:S03]  /*8430*/  UMOV UR13, 0xffffffff ;  /* 0xffffffff000d7882 */ /* 0x000fc60000000000 */
[----:B------:R-:W-:Y:S05]  /*8440*/  BRA.DIV UR13, `(.L_x_156) ;  /* 0x000000560db87947 */ /* 0x000fea000b800000 */
[----:B-1----:R1:W0:Y:S04]  /*8450*/  SHFL.DOWN PT, R68, R224, 0x10, 0x1f ;  /* 0x0a001f00e0447f89 */ /* 0x00222800000e0000 */
[----:B------:R1:W0:Y:S04]  /*8460*/  SHFL.DOWN PT, R70, R73, 0x10, 0x1f ;  /* 0x0a001f0049467f89 */ /* 0x00022800000e0000 */
[----:B------:R1:W0:Y:S04]  /*8470*/  SHFL.DOWN PT, R71, R72, 0x10, 0x1f ;  /* 0x0a001f0048477f89 */ /* 0x00022800000e0000 */
[----:B------:R1:W0:Y:S02]  /*8480*/  SHFL.DOWN PT, R74, R69, 0x10, 0x1f ;  /* 0x0a001f00454a7f89 */ /* 0x00022400000e0000 */
.L_x_245:
        /* <DEDUP_REMOVED lines=13> */
.L_x_158:
[----:B------:R-:W-:Y:S05]  /*8560*/  BSYNC.RECONVERGENT B0 ;  /* 0x0000000000007941 */ /* 0x000fea0003800200 */
.L_x_157:
        /* <DEDUP_REMOVED lines=26> */
.L_x_259:
        /* <DEDUP_REMOVED lines=15> */
.L_x_161:
[----:B------:R-:W-:Y:S05]  /*8800*/  BSYNC.RECONVERGENT B0 ;  /* 0x0000000000007941 */ /* 0x000fea0003800200 */
.L_x_160:
        /* <DEDUP_REMOVED lines=38> */
.L_x_143:
[----:B------:R-:W-:Y:S05]  /*8a70*/  WARPSYNC.ALL ;  /* 0x0000000000007948 */ /* 0x000fea0003800000 */
[----:B------:R-:W-:Y:S01]  /*8a80*/  BAR.SYNC.DEFER_BLOCKING 0x0 ;  /* 0x0000000000007b1d */ /* 0x000fe20000010000 */
[----:B------:R-:W-:Y:S01]  /*8a90*/  FADD.FTZ R220, RZ, R220 ;  /* 0x000000dcffdc7221 */ /* 0x000fe20000010000 */
[----:B------:R-:W-:Y:S02]  /*8aa0*/  ISETP.NE.AND P0, PT, R172, RZ, PT ;  /* 0x000000ffac00720c */ /* 0x000fe40003f05270 */
[----:B------:R-:W-:Y:S02]  /*8ab0*/  ISETP.GT.AND P2, PT, R171, 0x1e, PT ;  /* 0x0000001eab00780c */ /* 0x000fe40003f44270 */
[----:B------:R-:W-:Y:S09]  /*8ac0*/  BSSY.RECONVERGENT B0, `(.L_x_162) ;  /* 0x00001c6000007945 */ /* 0x000ff20003800200 */
        /* <DEDUP_REMOVED lines=27> */
[----:B------:R-:W-:Y:S01]  /*8c80*/  FADD.FTZ R186, R186, R27 ;  /* 0x0000001bbaba7221 */ /* 0x000fe20000010000 */
[----:B------:R-:W-:Y:S02]  /*8c90*/  FMUL.FTZ R29, R108, R187 ;  /* 0x000000bb6c1d7220 */ /* 0x000fe40000410000 */
[C---:B------:R-:W-:Y:S01]  /*8ca0*/  FMUL.FTZ R27, R25.reuse, R44 ;  /* 0x0000002c191b7220 */ /* 0x040fe20000410000 */
[----:B------:R-:W-:Y:S01]  /*8cb0*/  FMUL.FTZ R25, R25, R186 ;  /* 0x000000ba19197220 */ /* 0x000fe20000410000 */
[----:B------:R-:W-:Y:S01]  /*8cc0*/  FMUL.FTZ R28, R218, R29 ;  /* 0x0000001dda1c7220 */ /* 0x000fe20000410000 */
[----:B------:R-:W-:Y:S01]  /*8cd0*/  FMUL.FTZ R54, R109, R44 ;  /* 0x0000002c6d367220 */ /* 0x000fe20000410000 */
[C---:B------:R-:W-:Y:S01]  /*8ce0*/  FFMA.FTZ R26, R24.reuse, R186, -R27 ;  /* 0x000000ba181a7223 */ /* 0x040fe2000001081b */
[----:B------:R-:W-:Y:S02]  /*8cf0*/  FFMA.FTZ R24, R24, R44, R25 ;  /* 0x0000002c18187223 */ /* 0x000fe40000010019 */
[----:B0-----:R-:W-:Y:S01]  /*8d00*/  FMUL.FTZ R57, R203, R54 ;  /* 0x00000036cb397220 */ /* 0x001fe20000410000 */
[----:B------:R-:W-:Y:S01]  /*8d10*/  FADD.FTZ R185, R185, R26 ;  /* 0x0000001ab9b97221 */ /* 0x000fe20000010000 */
[----:B------:R-:W-:Y:S01]  /*8d20*/  FADD.FTZ R43, R43, R24 ;  /* 0x000000182b2b7221 */ /* 0x000fe20000010000 */
[----:B------:R-:W-:-:S02]  /*8d30*/  FADD.FTZ R93, R54, R93 ;  /* 0x0000005d365d7221 */ /* 0x000fc40000010000 */
        /* <DEDUP_REMOVED lines=8> */
[-C--:B------:R-:W-:Y:S01]  /*8dc0*/  FMUL.FTZ R21, R21, R184.reuse ;  /* 0x000000b815157220 */ /* 0x080fe20000410000 */
[----:B------:R-:W-:Y:S01]  /*8dd0*/  FMUL.FTZ R30, R218, R25 ;  /* 0x00000019da1e7220 */ /* 0x000fe20000410000 */
[----:B------:R-:W-:Y:S01]  /*8de0*/  FADD.FTZ R92, R25, R92 ;  /* 0x0000005c195c7221 */ /* 0x000fe20000010000 */
[C---:B------:R-:W-:Y:S01]  /*8df0*/  FFMA.FTZ R22, R20.reuse, R184, -R23 ;  /* 0x000000b814167223 */ /* 0x040fe20000010817 */
[-C--:B------:R-:W-:Y:S01]  /*8e00*/  FFMA.FTZ R20, R20, R42.reuse, R21 ;  /* 0x0000002a14147223 */ /* 0x080fe20000010015 */
[----:B------:R-:W-:-:S02]  /*8e10*/  FMUL.FTZ R50, R111, R42 ;  /* 0x0000002a6f327220 */ /* 0x000fc40000410000 */
[----:B------:R-:W-:Y:S01]  /*8e20*/  FADD.FTZ R183, R183, R22 ;  /* 0x00000016b7b77221 */ /* 0x000fe20000010000 */
[----:B------:R-:W-:Y:S01]  /*8e30*/  FADD.FTZ R41, R41, R20 ;  /* 0x0000001429297221 */ /* 0x000fe20000010000 */
[----:B------:R-:W-:Y:S01]  /*8e40*/  FMUL.FTZ R53, R191, R50 ;  /* 0x00000032bf357220 */ /* 0x000fe20000410000 */
[----:B------:R-:W-:Y:S01]  /*8e50*/  FADD.FTZ R95, R50, R95 ;  /* 0x0000005f325f7221 */ /* 0x000fe20000010000 */
        /* <DEDUP_REMOVED lines=12> */
[----:B------:R-:W-:Y:S02]  /*8f20*/  FFMA.FTZ R18, R0, R216, RZ ;  /* 0x000000d800127223 */ /* 0x000fe400000100ff */
[C---:B------:R-:W-:Y:S01]  /*8f30*/  FMUL.FTZ R17, R15.reuse, R181 ;  /* 0x000000b50f117220 */ /* 0x040fe20000410000 */
[----:B------:R-:W-:Y:S01]  /*8f40*/  FMUL.FTZ R16, R15, R39 ;  /* 0x000000270f107220 */ /* 0x000fe20000410000 */
[----:B------:R-:W-:Y:S02]  /*8f50*/  FFMA.FTZ R19, R89, R215, R18 ;  /* 0x000000d759137223 */ /* 0x000fe40000010012 */
[C---:B------:R-:W-:Y:S01]  /*8f60*/  FFMA.FTZ R17, R14.reuse, R39, R17 ;  /* 0x000000270e117223 */ /* 0x040fe20000010011 */
[----:B------:R-:W-:Y:S01]  /*8f70*/  FFMA.FTZ R15, R14, R181, -R16 ;  /* 0x000000b50e0f7223 */ /* 0x000fe20000010810 */
[----:B------:R-:W-:Y:S01]  /*8f80*/  FFMA.FTZ R14, R88, R214, R19 ;  /* 0x000000d6580e7223 */ /* 0x000fe20000010013 */
[----:B------:R-:W-:Y:S01]  /*8f90*/  FFMA.FTZ R16, R0, -R201, RZ ;  /* 0x800000c900107223 */ /* 0x000fe200000100ff */
[----:B------:R-:W-:Y:S01]  /*8fa0*/  FADD.FTZ R38, R38, R17 ;  /* 0x0000001126267221 */ /* 0x000fe20000010000 */
[----:B------:R-:W-:Y:S01]  /*8fb0*/  FADD.FTZ R180, R180, R15 ;  /* 0x0000000fb4b47221 */ /* 0x000fe20000010000 */
[----:B------:R-:W-:-:S02]  /*8fc0*/  FFMA.FTZ R17, R87, R213, R14 ;  /* 0x000000d557117223 */ /* 0x000fc4000001000e */
[C---:B------:R-:W-:Y:S01]  /*8fd0*/  FMUL.FTZ R15, R13.reuse, R38 ;  /* 0x000000260d0f7220 */ /* 0x040fe20000410000 */
[----:B------:R-:W-:Y:S01]  /*8fe0*/  FMUL.FTZ R13, R13, R180 ;  /* 0x000000b40d0d7220 */ /* 0x000fe20000410000 */
[----:B------:R-:W-:Y:S02]  /*8ff0*/  FFMA.FTZ R18, R86, R212, R17 ;  /* 0x000000d456127223 */ /* 0x000fe40000010011 */
        /* <DEDUP_REMOVED lines=9> */
[----:B------:R-:W-:Y:S01]  /*9090*/  FMUL.FTZ R12, R11, R37 ;  /* 0x000000250b0c7220 */ /* 0x000fe20000410000 */
        /* <DEDUP_REMOVED lines=30> */
[----:B------:R-:W-:Y:S01]  /*9280*/  FMUL.FTZ R12, R47, UR15 ;  /* 0x0000000f2f0c7c20 */ /* 0x000fe20008410000 */
[----:B------:R-:W-:Y:S01]  /*9290*/  FADD.FTZ R176, R176, R7 ;  /* 0x00000007b0b07221 */ /* 0x000fe20000010000 */
[----:B------:R-:W-:Y:S01]  /*92a0*/  FFMA.FTZ R7, R79, -R202, R6 ;  /* 0x800000ca4f077223 */ /* 0x000fe20000010006 */
[----:B------:R-:W-:Y:S01]  /*92b0*/  FFMA.FTZ R6, R49, R219, R8 ;  /* 0x000000db31067223 */ /* 0x000fe20000010008 */
[C---:B------:R-:W-:Y:S01]  /*92c0*/  FMUL.FTZ R10, R189.reuse, UR15 ;  /* 0x0000000fbd0a7c20 */ /* 0x040fe20008410000 */
[----:B------:R-:W-:Y:S01]  /*92d0*/  FFMA.FTZ R11, R189, UR14, -R12 ;  /* 0x0000000ebd0b7c23 */ /* 0x000fe2000801080c */
[----:B------:R-:W-:Y:S01]  /*92e0*/  FFMA.FTZ R8, R78, -R203, R7 ;  /* 0x800000cb4e087223 */ /* 0x000fe20000010007 */
[C---:B------:R-:W-:Y:S01]  /*92f0*/  FMUL.FTZ R189, R106.reuse, R189 ;  /* 0x000000bd6abd7220 */ /* 0x040fe20000410000 */
[----:B------:R-:W-:Y:S01]  /*9300*/  FFMA.FTZ R219, -R106, R123, R219 ;  /* 0x0000007b6adb7223 */ /* 0x000fe200000101db */
[----:B------:R-:W-:Y:S01]  /*9310*/  FFMA.FTZ R10, R47, UR14, R10 ;  /* 0x0000000e2f0a7c23 */ /* 0x000fe2000801000a */
[----:B------:R-:W-:Y:S01]  /*9320*/  FFMA.FTZ R7, R77, -R218, R8 ;  /* 0x800000da4d077223 */ /* 0x000fe20000010008 */
[----:B------:R-:W-:Y:S01]  /*9330*/  FADD.FTZ R34, R34, R9 ;  /* 0x0000000922227221 */ /* 0x000fe20000010000 */
[----:B------:R-:W-:Y:S01]  /*9340*/  FMUL.FTZ R9, R106, R47 ;  /* 0x0000002f6a097220 */ /* 0x000fe20000410000 */
[----:B------:R-:W-:Y:S01]  /*9350*/  FMUL.FTZ R12, R220, R189 ;  /* 0x000000bddc0c7220 */ /* 0x000fe20000410000 */
[----:B------:R-:W-:Y:S01]  /*9360*/  FFMA.FTZ R8, R76, -R221, R7 ;  /* 0x800000dd4c087223 */ /* 0x000fe20000010007 */
[----:B------:R-:W-:Y:S01]  /*9370*/  FMUL.FTZ R13, R219, R10 ;  /* 0x0000000adb0d7220 */ /* 0x000fe20000410000 */
[----:B------:R-:W-:Y:S01]  /*9380*/  FADD.FTZ R90, R9, R90 ;  /* 0x0000005a095a7221 */ /* 0x000fe20000010000 */
[-C--:B------:R-:W-:Y:S01]  /*9390*/  FFMA.FTZ R12, R219, R9.reuse, R12 ;  /* 0x00000009db0c7223 */ /* 0x080fe2000001000c */
[C---:B------:R-:W-:Y:S01]  /*93a0*/  FMUL.FTZ R10, R220.reuse, R9 ;  /* 0x00000009dc0a7220 */ /* 0x040fe20000410000 */
[----:B------:R-:W-:Y:S01]  /*93b0*/  FFMA.FTZ R7, R49, -R220, R8 ;  /* 0x800000dc31077223 */ /* 0x000fe20000010008 */
[C---:B------:R-:W-:Y:S01]  /*93c0*/  FMUL.FTZ R9, R5.reuse, R176 ;  /* 0x000000b005097220 */ /* 0x040fe20000410000 */
[----:B------:R-:W-:Y:S01]  /*93d0*/  FFMA.FTZ R220, R220, R11, R13 ;  /* 0x0000000bdcdc7223 */ /* 0x000fe2000001000d */
[----:B------:R-:W-:Y:S01]  /*93e0*/  FMUL.FTZ R11, R5, R34 ;  /* 0x00000022050b7220 */ /* 0x000fe20000410000 */
[----:B------:R-:W-:Y:S01]  /*93f0*/  FMUL.FTZ R15, R107, R188 ;  /* 0x000000bc6b0f7220 */ /* 0x000fe20000410000 */
[C---:B------:R-:W-:Y:S01]  /*9400*/  FFMA.FTZ R8, R4.reuse, R34, R9 ;  /* 0x0000002204087223 */ /* 0x040fe20000010009 */
[----:B------:R-:W-:Y:S01]  /*9410*/  FFMA.FTZ R5, R219, R189, -R10 ;  /* 0x000000bddb057223 */ /* 0x000fe2000001080a */
[----:B------:R-:W-:Y:S01]  /*9420*/  FFMA.FTZ R9, R4, R176, -R11 ;  /* 0x000000b004097223 */ /* 0x000fe2000001080b */
[----:B------:R-:W-:Y:S01]  /*9430*/  FMUL.FTZ R11, R46, UR15 ;  /* 0x0000000f2e0b7c20 */ /* 0x000fe20008410000 */
[----:B------:R-:W-:Y:S01]  /*9440*/  FADD.FTZ R33, R33, R8 ;  /* 0x0000000821217221 */ /* 0x000fe20000010000 */
[----:B------:R-:W-:Y:S01]  /*9450*/  FFMA.FTZ R16, -R107, R122, R222 ;  /* 0x0000007a6b107223 */ /* 0x000fe200000101de */
[----:B------:R-:W-:Y:S01]  /*9460*/  FADD.FTZ R9, R174, R9 ;  /* 0x00000009ae097221 */ /* 0x000fe20000010000 */
[C---:B------:R-:W-:Y:S01]  /*9470*/  FFMA.FTZ R14, R188.reuse, UR14, -R11 ;  /* 0x0000000ebc0e7c23 */ /* 0x040fe2000801080b */
[----:B------:R-:W-:Y:S01]  /*9480*/  FMUL.FTZ R11, R188, UR15 ;  /* 0x0000000fbc0b7c20 */ /* 0x000fe20008410000 */
[----:B------:R-:W-:Y:S01]  /*9490*/  FMUL.FTZ R8, R3, R33 ;  /* 0x0000002103087220 */ /* 0x000fe20000410000 */
[----:B------:R-:W-:Y:S01]  /*94a0*/  FMUL.FTZ R10, R107, R46 ;  /* 0x0000002e6b0a7220 */ /* 0x000fe20000410000 */
[----:B------:R-:W-:Y:S01]  /*94b0*/  FMUL.FTZ R17, R221, R15 ;  /* 0x0000000fdd117220 */ /* 0x000fe20000410000 */
[----:B------:R-:W-:Y:S01]  /*94c0*/  FFMA.FTZ R13, R46, UR14, R11 ;  /* 0x0000000e2e0d7c23 */ /* 0x000fe2000801000b */
[-C--:B------:R-:W-:Y:S01]  /*94d0*/  FMUL.FTZ R11, R3, R9.reuse ;  /* 0x00000009030b7220 */ /* 0x080fe20000410000 */
[----:B------:R-:W-:Y:S01]  /*94e0*/  FFMA.FTZ R3, R2, R9, -R8 ;  /* 0x0000000902037223 */ /* 0x000fe20000010808 */
[-C--:B------:R-:W-:Y:S01]  /*94f0*/  FFMA.FTZ R4, R16, R10.reuse, R17 ;  /* 0x0000000a10047223 */ /* 0x080fe20000010011 */
[----:B------:R-:W-:Y:S01]  /*9500*/  FADD.FTZ R91, R10, R91 ;  /* 0x0000005b0a5b7221 */ /* 0x000fe20000010000 */
[C---:B------:R-:W-:Y:S01]  /*9510*/  FMUL.FTZ R17, R221.reuse, R10 ;  /* 0x0000000add117220 */ /* 0x040fe20000410000 */
[----:B------:R-:W-:Y:S01]  /*9520*/  FMUL.FTZ R10, R16, R13 ;  /* 0x0000000d100a7220 */ /* 0x000fe20000410000 */
[-C--:B------:R-:W-:Y:S01]  /*9530*/  FFMA.FTZ R11, R2, R33.reuse, R11 ;  /* 0x00000021020b7223 */ /* 0x080fe2000001000b */
[----:B------:R-:W-:Y:S01]  /*9540*/  FADD.FTZ R48, R48, R3 ;  /* 0x0000000330307221 */ /* 0x000fe20000010000 */
[----:B------:R-:W-:Y:S01]  /*9550*/  FMUL.FTZ R3, R120, R33 ;  /* 0x0000002178037220 */ /* 0x000fe20000410000 */
[----:B------:R-:W-:Y:S01]  /*9560*/  FFMA.FTZ R221, R221, R14, R10 ;  /* 0x0000000edddd7223 */ /* 0x000fe2000001000a */
[----:B------:R-:W-:Y:S01]  /*9570*/  FADD.FTZ R32, R32, R11 ;  /* 0x0000000b20207221 */ /* 0x000fe20000010000 */
[C---:B------:R-:W-:Y:S01]  /*9580*/  FMUL.FTZ R10, R121.reuse, R48 ;  /* 0x00000030790a7220 */ /* 0x040fe20000410000 */
[----:B------:R-:W-:Y:S01]  /*9590*/  FFMA.FTZ R16, R16, R15, -R17 ;  /* 0x0000000f10107223 */ /* 0x000fe20000010811 */
[C---:B------:R-:W-:Y:S01]  /*95a0*/  FFMA.FTZ R8, -R120.reuse, R137, R215 ;  /* 0x0000008978087223 */ /* 0x040fe200000101d7 */
[----:B------:R-:W-:Y:S01]  /*95b0*/  FMUL.FTZ R15, R120, R9 ;  /* 0x00000009780f7220 */ /* 0x000fe20000410000 */
[C---:B------:R-:W-:Y:S01]  /*95c0*/  FMUL.FTZ R2, R121.reuse, R32 ;  /* 0x0000002079027220 */ /* 0x040fe20000410000 */
[----:B------:R-:W-:Y:S01]  /*95d0*/  FMUL.FTZ R17, R200, R3 ;  /* 0x00000003c8117220 */ /* 0x000fe20000410000 */
[----:B------:R-:W-:Y:S01]  /*95e0*/  FFMA.FTZ R11, -R121, R136, R216 ;  /* 0x00000088790b7223 */ /* 0x000fe200000101d8 */
[C---:B------:R-:W-:Y:S01]  /*95f0*/  FMUL.FTZ R14, R201.reuse, R10 ;  /* 0x0000000ac90e7220 */ /* 0x040fe20000410000 */
[-C--:B------:R-:W-:Y:S01]  /*9600*/  FMUL.FTZ R13, R201, R2.reuse ;  /* 0x00000002c90d7220 */ /* 0x080fe20000410000 */
[-C--:B------:R-:W-:Y:S01]  /*9610*/  FFMA.FTZ R18, R8, R15.reuse, -R17 ;  /* 0x0000000f08127223 */ /* 0x080fe20000010811 */
[----:B------:R-:W-:Y:S01]  /*9620*/  FMUL.FTZ R15, R200, R15 ;  /* 0x0000000fc80f7220 */ /* 0x000fe20000410000 */
[C---:B------:R-:W-:Y:S01]  /*9630*/  FFMA.FTZ R14, R11.reuse, R2, R14 ;  /* 0x000000020b0e7223 */ /* 0x040fe2000001000e */
[----:B------:R-:W-:Y:S01]  /*9640*/  FFMA.FTZ R17, R11, R10, -R13 ;  /* 0x0000000a0b117223 */ /* 0x000fe2000001080d */
[C---:B------:R-:W-:Y:S01]  /*9650*/  FMUL.FTZ R10, R119.reuse, R34 ;  /* 0x00000022770a7220 */ /* 0x040fe20000410000 */
[----:B------:R-:W-:Y:S01]  /*9660*/  FFMA.FTZ R15, R8, R3, R15 ;  /* 0x00000003080f7223 */ /* 0x000fe2000001000f */
[----:B------:R-:W-:Y:S01]  /*9670*/  FADD.FTZ R14, RZ, R14 ;  /* 0x0000000eff0e7221 */ /* 0x000fe20000010000 */
[C---:B------:R-:W-:Y:S01]  /*9680*/  FFMA.FTZ R13, -R119.reuse, R134, R214 ;  /* 0x00000086770d7223 */ /* 0x040fe200000101d6 */
[----:B------:R-:W-:Y:S01]  /*9690*/  FMUL.FTZ R20, R119, R176 ;  /* 0x000000b077147220 */ /* 0x000fe20000410000 */
[----:B------:R-:W-:Y:S01]  /*96a0*/  FMUL.FTZ R22, R199, R10 ;  /* 0x0000000ac7167220 */ /* 0x000fe20000410000 */
[----:B------:R-:W-:Y:S01]  /*96b0*/  FADD.FTZ R19, R14, R15 ;  /* 0x0000000f0e137221 */ /* 0x000fe20000010000 */
[C---:B------:R-:W-:Y:S01]  /*96c0*/  FMUL.FTZ R15, R118.reuse, R35 ;  /* 0x00000023760f7220 */ /* 0x040fe20000410000 */
[----:B------:R-:W-:Y:S01]  /*96d0*/  FADD.FTZ R17, RZ, R17 ;  /* 0x00000011ff117221 */ /* 0x000fe20000010000 */
[-C--:B------:R-:W-:Y:S01]  /*96e0*/  FFMA.FTZ R22, R13, R20.reuse, -R22 ;  /* 0x000000140d167223 */ /* 0x080fe20000010816 */
[C---:B------:R-:W-:Y:S01]  /*96f0*/  FFMA.FTZ R14, -R118.reuse, R135, R213 ;  /* 0x00000087760e7223 */ /* 0x040fe200000101d5 */
[----:B------:R-:W-:Y:S01]  /*9700*/  FMUL.FTZ R20, R199, R20 ;  /* 0x00000014c7147220 */ /* 0x000fe20000410000 */
[----:B------:R-:W-:Y:S01]  /*9710*/  FMUL.FTZ R21, R118, R177 ;  /* 0x000000b176157220 */ /* 0x000fe20000410000 */
[C---:B------:R-:W-:Y:S01]  /*9720*/  FMUL.FTZ R23, R198.reuse, R15 ;  /* 0x0000000fc6177220 */ /* 0x040fe20000410000 */
[----:B------:R-:W-:Y:S01]  /*9730*/  FADD.FTZ R17, R17, R18 ;  /* 0x0000001211117221 */ /* 0x000fe20000010000 */
[----:B------:R-:W-:Y:S01]  /*9740*/  FFMA.FTZ R20, R13, R10, R20 ;  /* 0x0000000a0d147223 */ /* 0x000fe20000010014 */
[-C--:B------:R-:W-:Y:S01]  /*9750*/  FMUL.FTZ R24, R198, R21.reuse ;  /* 0x00000015c6187220 */ /* 0x080fe20000410000 */
[C---:B------:R-:W-:Y:S01]  /*9760*/  FFMA.FTZ R18, R14.reuse, R21, -R23 ;  /* 0x000000150e127223 */ /* 0x040fe20000010817 */
[----:B------:R-:W-:Y:S01]  /*9770*/  FADD.FTZ R17, R17, R22 ;  /* 0x0000001611117221 */ /* 0x000fe20000010000 */
[----:B------:R-:W-:Y:S01]  /*9780*/  FADD.FTZ R19, R19, R20 ;  /* 0x0000001413137221 */ /* 0x000fe20000010000 */
[----:B------:R-:W-:Y:S01]  /*9790*/  FFMA.FTZ R24, R14, R15, R24 ;  /* 0x0000000f0e187223 */ /* 0x000fe20000010018 */
[----:B------:R-:W-:Y:S01]  /*97a0*/  FMUL.FTZ R22, R117, R178 ;  /* 0x000000b275167220 */ /* 0x000fe20000410000 */
[----:B------:R-:W-:Y:S01]  /*97b0*/  FADD.FTZ R21, R17, R18 ;  /* 0x0000001211157221 */ /* 0x000fe20000010000 */
[----:B------:R-:W-:Y:S01]  /*97c0*/  FMUL.FTZ R18, R117, R36 ;  /* 0x0000002475127220 */ /* 0x000fe20000410000 */
[----:B------:R-:W-:Y:S01]  /*97d0*/  FADD.FTZ R20, R19, R24 ;  /* 0x0000001813147221 */ /* 0x000fe20000010000 */
[----:B------:R-:W-:Y:S01]  /*97e0*/  FFMA.FTZ R17, -R117, R132, R212 ;  /* 0x0000008475117223 */ /* 0x000fe200000101d4 */
[C---:B------:R-:W-:Y:S01]  /*97f0*/  FMUL.FTZ R27, R116.reuse, R179 ;  /* 0x000000b3741b7220 */ /* 0x040fe20000410000 */
[----:B------:R-:W-:Y:S01]  /*9800*/  FMUL.FTZ R24, R197, R18 ;  /* 0x00000012c5187220 */ /* 0x000fe20000410000 */
[C---:B------:R-:W-:Y:S01]  /*9810*/  FFMA.FTZ R211, -R116.reuse, R133, R211 ;  /* 0x0000008574d37223 */ /* 0x040fe200000101d3 */
[----:B------:R-:W-:Y:S01]  /*9820*/  FMUL.FTZ R19, R116, R37 ;  /* 0x0000002574137220 */ /* 0x000fe20000410000 */
[----:B------:R-:W-:Y:S01]  /*9830*/  FFMA.FTZ R217, -R108, R125, R217 ;  /* 0x0000007d6cd97223 */ /* 0x000fe200000101d9 */
[-C--:B------:R-:W-:Y:S01]  /*9840*/  FFMA.FTZ R26, R17, R22.reuse, -R24 ;  /* 0x00000016111a7223 */ /* 0x080fe20000010818 */
[----:B------:R-:W-:Y:S01]  /*9850*/  FMUL.FTZ R22, R197, R22 ;  /* 0x00000016c5167220 */ /* 0x000fe20000410000 */
[----:B------:R-:W-:Y:S01]  /*9860*/  FFMA.FTZ R210, -R115, R130, R210 ;  /* 0x0000008273d27223 */ /* 0x000fe200000101d2 */
[C---:B------:R-:W-:Y:S01]  /*9870*/  FFMA.FTZ R24, R217.reuse, R25, R28 ;  /* 0x00000019d9187223 */ /* 0x040fe2000001001c */
[----:B------:R-:W-:Y:S01]  /*9880*/  FFMA.FTZ R25, R217, R29, -R30 ;  /* 0x0000001dd9197223 */ /* 0x000fe2000001081e */
[----:B------:R-:W-:Y:S01]  /*9890*/  FFMA.FTZ R23, R17, R18, R22 ;  /* 0x0000001211177223 */ /* 0x000fe20000010016 */
[C---:B------:R-:W-:Y:S01]  /*98a0*/  FMUL.FTZ R22, R196.reuse, R27 ;  /* 0x0000001bc4167220 */ /* 0x040fe20000410000 */
[-C--:B------:R-:W-:Y:S01]  /*98b0*/  FMUL.FTZ R28, R196, R19.reuse ;  /* 0x00000013c41c7220 */ /* 0x080fe20000410000 */
[----:B------:R-:W-:Y:S01]  /*98c0*/  FADD.FTZ R26, R21, R26 ;  /* 0x0000001a151a7221 */ /* 0x000fe20000010000 */
[----:B------:R-:W-:Y:S01]  /*98d0*/  FADD.FTZ R20, R20, R23 ;  /* 0x0000001714147221 */ /* 0x000fe20000010000 */
[----:B------:R-:W-:Y:S01]  /*98e0*/  FFMA.FTZ R23, R211, R19, R22 ;  /* 0x00000013d3177223 */ /* 0x000fe20000010016 */
[----:B------:R-:W-:Y:S01]  /*98f0*/  FMUL.FTZ R22, R115, R180 ;  /* 0x000000b473167220 */ /* 0x000fe20000410000 */
[----:B------:R-:W-:Y:S01]  /*9900*/  FMUL.FTZ R21, R114, R39 ;  /* 0x0000002772157220 */ /* 0x000fe20000410000 */
[----:B------:R-:W-:Y:S01]  /*9910*/  FFMA.FTZ R27, R211, R27, -R28 ;  /* 0x0000001bd31b7223 */ /* 0x000fe2000001081c */
[----:B------:R-:W-:Y:S01]  /*9920*/  FADD.FTZ R23, R20, R23 ;  /* 0x0000001714177221 */ /* 0x000fe20000010000 */
[----:B------:R-:W-:Y:S01]  /*9930*/  FMUL.FTZ R20, R115, R38 ;  /* 0x0000002673147220 */ /* 0x000fe20000410000 */
[C---:B------:R-:W-:Y:S01]  /*9940*/  FFMA.FTZ R209, -R114.reuse, R131, R209 ;  /* 0x0000008372d17223 */ /* 0x040fe200000101d1 */
[----:B------:R-:W-:Y:S01]  /*9950*/  FMUL.FTZ R28, R114, R181 ;  /* 0x000000b5721c7220 */ /* 0x000fe20000410000 */
[----:B------:R-:W-:Y:S01]  /*9960*/  FMUL.FTZ R30, R194, R21 ;  /* 0x00000015c21e7220 */ /* 0x000fe20000410000 */
[----:B------:R-:W-:Y:S01]  /*9970*/  FMUL.FTZ R29, R195, R20 ;  /* 0x00000014c31d7220 */ /* 0x000fe20000410000 */
[----:B------:R-:W-:Y:S01]  /*9980*/  FFMA.FTZ R220, R123, R47, R220 ;  /* 0x0000002f7bdc7223 */ /* 0x000fe200000100dc */
[----:B------:R-:W-:Y:S01]  /*9990*/  FFMA.FTZ R221, R122, R46, R221 ;  /* 0x0000002e7add7223 */ /* 0x000fe200000100dd */
[----:B------:R-:W-:Y:S01]  /*99a0*/  FMUL.FTZ R46, R45, UR15 ;  /* 0x0000000f2d2e7c20 */ /* 0x000fe20008410000 */
[-C--:B------:R-:W-:Y:S01]  /*99b0*/  FFMA.FTZ R31, R210, R22.reuse, -R29 ;  /* 0x00000016d21f7223 */ /* 0x080fe2000001081d */
[----:B------:R-:W-:Y:S01]  /*99c0*/  FMUL.FTZ R29, R195, R22 ;  /* 0x00000016c31d7220 */ /* 0x000fe20000410000 */
[-C--:B------:R-:W-:Y:S01]  /*99d0*/  FFMA.FTZ R47, R209, R28.reuse, -R30 ;  /* 0x0000001cd12f7223 */ /* 0x080fe2000001081e */
[----:B------:R-:W-:Y:S01]  /*99e0*/  FMUL.FTZ R28, R194, R28 ;  /* 0x0000001cc21c7220 */ /* 0x000fe20000410000 */
[C---:B------:R-:W-:Y:S01]  /*99f0*/  FFMA.FTZ R59, R187.reuse, UR14, -R46 ;  /* 0x0000000ebb3b7c23 */ /* 0x040fe2000801082e */
[----:B------:R-:W-:Y:S01]  /*9a00*/  FFMA.FTZ R22, R210, R20, R29 ;  /* 0x00000014d2167223 */ /* 0x000fe2000001001d */
[----:B------:R-:W-:Y:S01]  /*9a10*/  FMUL.FTZ R46, R187, UR15 ;  /* 0x0000000fbb2e7c20 */ /* 0x000fe20008410000 */
[----:B------:R-:W-:Y:S01]  /*9a20*/  FADD.FTZ R26, R26, R27 ;  /* 0x0000001b1a1a7221 */ /* 0x000fe20000010000 */
[----:B------:R-:W-:Y:S01]  /*9a30*/  FMUL.FTZ R27, R112, R41 ;  /* 0x00000029701b7220 */ /* 0x000fe20000410000 */
[----:B------:R-:W-:Y:S01]  /*9a40*/  FADD.FTZ R22, R23, R22 ;  /* 0x0000001617167221 */ /* 0x000fe20000010000 */
[----:B------:R-:W-:Y:S01]  /*9a50*/  FFMA.FTZ R23, R209, R21, R28 ;  /* 0x00000015d1177223 */ /* 0x000fe2000001001c */
[----:B------:R-:W-:Y:S01]  /*9a60*/  FFMA.FTZ R46, R45, UR14, R46 ;  /* 0x0000000e2d2e7c23 */ /* 0x000fe2000801002e */
[----:B------:R-:W-:Y:S01]  /*9a70*/  FADD.FTZ R26, R26, R31 ;  /* 0x0000001f1a1a7221 */ /* 0x000fe20000010000 */
[C---:B------:R-:W-:Y:S01]  /*9a80*/  FMUL.FTZ R30, R113.reuse, R182 ;  /* 0x000000b6711e7220 */ /* 0x040fe20000410000 */
[----:B------:R-:W-:Y:S01]  /*9a90*/  FADD.FTZ R28, R22, R23 ;  /* 0x00000017161c7221 */ /* 0x000fe20000010000 */
[----:B------:R-:W-:Y:S01]  /*9aa0*/  FMUL.FTZ R22, R113, R40 ;  /* 0x0000002871167220 */ /* 0x000fe20000410000 */
[----:B------:R-:W-:Y:S01]  /*9ab0*/  FMUL.FTZ R217, R217, R46 ;  /* 0x0000002ed9d97220 */ /* 0x000fe20000410000 */
[----:B------:R-:W-:Y:S01]  /*9ac0*/  FFMA.FTZ R23, -R113, R128, R208 ;  /* 0x0000008071177223 */ /* 0x000fe200000101d0 */
[----:B------:R-:W-:Y:S01]  /*9ad0*/  FADD.FTZ R47, R26, R47 ;  /* 0x0000002f1a2f7221 */ /* 0x000fe20000010000 */
[----:B------:R-:W-:Y:S01]  /*9ae0*/  FMUL.FTZ R46, R193, R22 ;  /* 0x00000016c12e7220 */ /* 0x000fe20000410000 */
[C---:B------:R-:W-:Y:S01]  /*9af0*/  FFMA.FTZ R26, -R112.reuse, R129, R207 ;  /* 0x00000081701a7223 */ /* 0x040fe200000101cf */
[----:B------:R-:W-:Y:S01]  /*9b00*/  FMUL.FTZ R31, R112, R183 ;  /* 0x000000b7701f7220 */ /* 0x000fe20000410000 */
[----:B------:R-:W-:Y:S01]  /*9b10*/  FMUL.FTZ R29, R192, R27 ;  /* 0x0000001bc01d7220 */ /* 0x000fe20000410000 */
[-C--:B------:R-:W-:Y:S01]  /*9b20*/  FFMA.FTZ R46, R23, R30.reuse, -R46 ;  /* 0x0000001e172e7223 */ /* 0x080fe2000001082e */
[----:B------:R-:W-:Y:S01]  /*9b30*/  FMUL.FTZ R30, R193, R30 ;  /* 0x0000001ec11e7220 */ /* 0x000fe20000410000 */
[----:B------:R-:W-:Y:S01]  /*9b40*/  FFMA.FTZ R206, -R111, R126, R206 ;  /* 0x0000007e6fce7223 */ /* 0x000fe200000101ce */
[-C--:B------:R-:W-:Y:S01]  /*9b50*/  FFMA.FTZ R51, R26, R31.reuse, -R29 ;  /* 0x0000001f1a337223 */ /* 0x080fe2000001081d */
[----:B------:R-:W-:Y:S01]  /*9b60*/  FMUL.FTZ R31, R192, R31 ;  /* 0x0000001fc01f7220 */ /* 0x000fe20000410000 */
[----:B------:R-:W-:Y:S01]  /*9b70*/  FFMA.FTZ R29, R23, R22, R30 ;  /* 0x00000016171d7223 */ /* 0x000fe2000001001e */
[----:B------:R-:W-:Y:S01]  /*9b80*/  FMUL.FTZ R30, R111, R184 ;  /* 0x000000b86f1e7220 */ /* 0x000fe20000410000 */
[----:B------:R-:W-:Y:S01]  /*9b90*/  FADD.FTZ R46, R47, R46 ;  /* 0x0000002e2f2e7221 */ /* 0x000fe20000010000 */
[----:B------:R-:W-:Y:S01]  /*9ba0*/  FFMA.FTZ R31, R26, R27, R31 ;  /* 0x0000001b1a1f7223 */ /* 0x000fe2000001001f */
[----:B------:R-:W-:Y:S01]  /*9bb0*/  FADD.FTZ R28, R28, R29 ;  /* 0x0000001d1c1c7221 */ /* 0x000fe20000010000 */
[-C--:B------:R-:W-:Y:S01]  /*9bc0*/  FFMA.FTZ R53, R206, R30.reuse, -R53 ;  /* 0x0000001ece357223 */ /* 0x080fe20000010835 */
[----:B------:R-:W-:Y:S01]  /*9bd0*/  FMUL.FTZ R29, R191, R30 ;  /* 0x0000001ebf1d7220 */ /* 0x000fe20000410000 */
[----:B------:R-:W-:Y:S01]  /*9be0*/  FFMA.FTZ R205, -R110, R127, R205 ;  /* 0x0000007f6ecd7223 */ /* 0x000fe200000101cd */
[----:B------:R-:W-:Y:S01]  /*9bf0*/  FADD.FTZ R28, R28, R31 ;  /* 0x0000001f1c1c7221 */ /* 0x000fe20000010000 */
[C---:B------:R-:W-:Y:S01]  /*9c00*/  FMUL.FTZ R31, R110.reuse, R43 ;  /* 0x0000002b6e1f7220 */ /* 0x040fe20000410000 */
[----:B------:R-:W-:Y:S01]  /*9c10*/  FMUL.FTZ R30, R110, R185 ;  /* 0x000000b96e1e7220 */ /* 0x000fe20000410000 */
[----:B------:R-:W-:Y:S01]  /*9c20*/  FFMA.FTZ R29, R206, R50, R29 ;  /* 0x00000032ce1d7223 */ /* 0x000fe2000001001d */
[----:B------:R-:W-:Y:S01]  /*9c30*/  FADD.FTZ R46, R46, R51 ;  /* 0x000000332e2e7221 */ /* 0x000fe20000010000 */
[----:B------:R-:W-:Y:S01]  /*9c40*/  FMUL.FTZ R52, R202, R31 ;  /* 0x0000001fca347220 */ /* 0x000fe20000410000 */
[C---:B------:R-:W-:Y:S01]  /*9c50*/  FMUL.FTZ R51, R109.reuse, R186 ;  /* 0x000000ba6d337220 */ /* 0x040fe20000410000 */
[----:B------:R-:W-:Y:S01]  /*9c60*/  FADD.FTZ R28, R28, R29 ;  /* 0x0000001d1c1c7221 */ /* 0x000fe20000010000 */
[----:B------:R-:W-:Y:S01]  /*9c70*/  FFMA.FTZ R204, -R109, R124, R204 ;  /* 0x0000007c6dcc7223 */ /* 0x000fe200000101cc */
[-C--:B------:R-:W-:Y:S01]  /*9c80*/  FFMA.FTZ R47, R205, R30.reuse, -R52 ;  /* 0x0000001ecd2f7223 */ /* 0x080fe20000010834 */
[----:B------:R-:W-:Y:S01]  /*9c90*/  FMUL.FTZ R30, R202, R30 ;  /* 0x0000001eca1e7220 */ /* 0x000fe20000410000 */
[-C--:B------:R-:W-:Y:S01]  /*9ca0*/  FMUL.FTZ R55, R203, R51.reuse ;  /* 0x00000033cb377220 */ /* 0x080fe20000410000 */
[----:B------:R-:W-:Y:S01]  /*9cb0*/  FADD.FTZ R46, R46, R53 ;  /* 0x000000352e2e7221 */ /* 0x000fe20000010000 */
[C---:B------:R-:W-:Y:S01]  /*9cc0*/  FFMA.FTZ R57, R204.reuse, R51, -R57 ;  /* 0x00000033cc397223 */ /* 0x040fe20000010839 */
[----:B------:R-:W-:Y:S01]  /*9cd0*/  FFMA.FTZ R29, R205, R31, R30 ;  /* 0x0000001fcd1d7223 */ /* 0x000fe2000001001e */
[----:B------:R-:W-:Y:S01]  /*9ce0*/  FFMA.FTZ R55, R204, R54, R55 ;  /* 0x00000036cc377223 */ /* 0x000fe20000010037 */
[----:B------:R-:W-:Y:S01]  /*9cf0*/  FADD.FTZ R46, R46, R47 ;  /* 0x0000002f2e2e7221 */ /* 0x000fe20000010000 */
[----:B------:R-:W-:Y:S01]  /*9d00*/  FFMA.FTZ R218, R218, R59, R217 ;  /* 0x0000003bdada7223 */ /* 0x000fe200000100d9 */
[----:B------:R-:W-:Y:S01]  /*9d10*/  FADD.FTZ R28, R28, R29 ;  /* 0x0000001d1c1c7221 */ /* 0x000fe20000010000 */
[----:B------:R-:W-:Y:S01]  /*9d20*/  FMUL.FTZ R29, R44, UR15 ;  /* 0x0000000f2c1d7c20 */ /* 0x000fe20008410000 */
[----:B------:R-:W-:Y:S01]  /*9d30*/  FADD.FTZ R46, R46, R57 ;  /* 0x000000392e2e7221 */ /* 0x000fe20000010000 */
[----:B------:R-:W-:Y:S01]  /*9d40*/  FFMA.FTZ R218, R125, R45, R218 ;  /* 0x0000002d7dda7223 */ /* 0x000fe200000100da */
[----:B------:R-:W-:Y:S01]  /*9d50*/  FADD.FTZ R55, R28, R55 ;  /* 0x000000371c377221 */ /* 0x000fe20000010000 */
[----:B------:R-:W-:Y:S01]  /*9d60*/  FFMA.FTZ R28, R186, UR14, -R29 ;  /* 0x0000000eba1c7c23 */ /* 0x000fe2000801081d */
[----:B------:R-:W-:Y:S01]  /*9d70*/  FADD.FTZ R25, R46, R25 ;  /* 0x000000192e197221 */ /* 0x000fe20000010000 */
[----:B------:R-:W-:Y:S01]  /*9d80*/  FMUL.FTZ R29, R186, UR15 ;  /* 0x0000000fba1d7c20 */ /* 0x000fe20008410000 */
[----:B------:R-:W-:Y:S01]  /*9d90*/  FADD.FTZ R55, R55, R24 ;  /* 0x0000001837377221 */ /* 0x000fe20000010000 */
[----:B------:R-:W0:Y:S01]  /*9da0*/  SHFL.DOWN PT, R45, R6, 0x1, 0x1f ;  /* 0x08201f00062d7f89 */ /* 0x000e2200000e0000 */
[----:B------:R-:W-:Y:S01]  /*9db0*/  FADD.FTZ R16, R25, R16 ;  /* 0x0000001019107221 */ /* 0x000fe20000010000 */
[----:B------:R-:W-:Y:S01]  /*9dc0*/  FFMA.FTZ R29, R44, UR14, R29 ;  /* 0x0000000e2c1d7c23 */ /* 0x000fe2000801001d */
[----:B------:R-:W-:Y:S01]  /*9dd0*/  FADD.FTZ R55, R55, R4 ;  /* 0x0000000437377221 */ /* 0x000fe20000010000 */
[----:B------:R-:W2:Y:S01]  /*9de0*/  SHFL.DOWN PT, R46, R7, 0x1, 0x1f ;  /* 0x08201f00072e7f89 */ /* 0x000ea200000e0000 */
[----:B------:R-:W-:Y:S01]  /*9df0*/  FADD.FTZ R24, R16, R5 ;  /* 0x0000000510187221 */ /* 0x000fe20000010000 */
[----:B------:R-:W-:Y:S01]  /*9e00*/  FMUL.FTZ R204, R204, R29 ;  /* 0x0000001dcccc7220 */ /* 0x000fe20000410000 */
[----:B------:R-:W-:Y:S01]  /*9e10*/  FADD.FTZ R4, R55, R12 ;  /* 0x0000000c37047221 */ /* 0x000fe20000010000 */
[----:B------:R-:W-:Y:S01]  /*9e20*/  FMUL.FTZ R5, R184, UR15 ;  /* 0x0000000fb8057c20 */ /* 0x000fe20008410000 */
[----:B------:R-:W-:Y:S01]  /*9e30*/  FMUL.FTZ R12, R185, UR15 ;  /* 0x0000000fb90c7c20 */ /* 0x000fe20008410000 */
[----:B------:R-:W4:Y:S01]  /*9e40*/  SHFL.DOWN PT, R30, R24, 0x1, 0x1f ;  /* 0x08201f00181e7f89 */ /* 0x000f2200000e0000 */
[C---:B------:R-:W-:Y:S01]  /*9e50*/  FMUL.FTZ R16, R43.reuse, UR15 ;  /* 0x0000000f2b107c20 */ /* 0x040fe20008410000 */
[----:B------:R-:W-:Y:S01]  /*9e60*/  FFMA.FTZ R5, R42, UR14, R5 ;  /* 0x0000000e2a057c23 */ /* 0x000fe20008010005 */
[----:B------:R-:W-:Y:S01]  /*9e70*/  FFMA.FTZ R12, R43, UR14, R12 ;  /* 0x0000000e2b0c7c23 */ /* 0x000fe2000801000c */
[----:B------:R-:W5:Y:S01]  /*9e80*/  SHFL.DOWN PT, R29, R4, 0x1, 0x1f ;  /* 0x08201f00041d7f89 */ /* 0x000f6200000e0000 */
[----:B------:R-:W-:Y:S01]  /*9e90*/  FFMA.FTZ R185, R185, UR14, -R16 ;  /* 0x0000000eb9b97c23 */ /* 0x000fe20008010810 */
[----:B------:R-:W-:Y:S01]  /*9ea0*/  FMUL.FTZ R206, R206, R5 ;  /* 0x00000005cece7220 */ /* 0x000fe20000410000 */
[----:B------:R-:W-:Y:S01]  /*9eb0*/  MOV R5, R24 ;  /* 0x0000001800057202 */ /* 0x000fe20000000f00 */
[----:B------:R-:W-:Y:S01]  /*9ec0*/  FMUL.FTZ R205, R205, R12 ;  /* 0x0000000ccdcd7220 */ /* 0x000fe20000410000 */
[----:B------:R-:W-:Y:S01]  /*9ed0*/  FFMA.FTZ R203, R203, R28, R204 ;  /* 0x0000001ccbcb7223 */ /* 0x000fe200000100cc */
[----:B------:R-:W-:Y:S01]  /*9ee0*/  FADD.FTZ R94, R31, R94 ;  /* 0x0000005e1f5e7221 */ /* 0x000fe20000010000 */
[----:B------:R-:W-:Y:S01]  /*9ef0*/  FMUL.FTZ R25, R42, UR15 ;  /* 0x0000000f2a197c20 */ /* 0x000fe20008410000 */
[----:B------:R-:W-:Y:S01]  /*9f00*/  FFMA.FTZ R202, R202, R185, R205 ;  /* 0x000000b9caca7223 */ /* 0x000fe200000100cd */
[----:B------:R-:W-:Y:S01]  /*9f10*/  FMUL.FTZ R12, R183, UR15 ;  /* 0x0000000fb70c7c20 */ /* 0x000fe20008410000 */
[----:B0-----:R-:W-:Y:S01]  /*9f20*/  @!P2 FADD.FTZ R6, R6, R45 ;  /* 0x0000002d0606a221 */ /* 0x001fe20000010000 */
[----:B------:R-:W-:Y:S01]  /*9f30*/  FFMA.FTZ R184, R184, UR14, -R25 ;  /* 0x0000000eb8b87c23 */ /* 0x000fe20008010819 */
[----:B------:R-:W-:Y:S01]  /*9f40*/  FFMA.FTZ R202, R127, R43, R202 ;  /* 0x0000002b7fca7223 */ /* 0x000fe200000100ca */
[----:B------:R-:W-:Y:S01]  /*9f50*/  FFMA.FTZ R25, R41, UR14, R12 ;  /* 0x0000000e29197c23 */ /* 0x000fe2000801000c */
[----:B--2---:R-:W-:Y:S01]  /*9f60*/  @!P2 FADD.FTZ R7, R7, R46 ;  /* 0x0000002e0707a221 */ /* 0x004fe20000010000 */
[----:B------:R-:W0:Y:S01]  /*9f70*/  SHFL.DOWN PT, R43, R6, 0x2, 0x1f ;  /* 0x08401f00062b7f89 */ /* 0x000e2200000e0000 */
[----:B------:R-:W-:Y:S01]  /*9f80*/  FMUL.FTZ R16, R41, UR15 ;  /* 0x0000000f29107c20 */ /* 0x000fe20008410000 */
[----:B------:R-:W-:Y:S01]  /*9f90*/  FADD.FTZ R96, R27, R96 ;  /* 0x000000601b607221 */ /* 0x000fe20000010000 */
[----:B------:R-:W-:Y:S01]  /*9fa0*/  FMUL.FTZ R27, R40, UR15 ;  /* 0x0000000f281b7c20 */ /* 0x000fe20008410000 */
[----:B------:R-:W2:Y:S01]  /*9fb0*/  SHFL.DOWN PT, R28, R7, 0x2, 0x1f ;  /* 0x08401f00071c7f89 */ /* 0x000ea200000e0000 */
[----:B----4-:R-:W-:Y:S01]  /*9fc0*/  @!P2 FADD.FTZ R5, R5, R30 ;  /* 0x0000001e0505a221 */ /* 0x010fe20000010000 */
[----:B------:R-:W-:Y:S01]  /*9fd0*/  FFMA.FTZ R183, R183, UR14, -R16 ;  /* 0x0000000eb7b77c23 */ /* 0x000fe20008010810 */
[----:B------:R-:W-:Y:S01]  /*9fe0*/  FADD.FTZ R97, R22, R97 ;  /* 0x0000006116617221 */ /* 0x000fe20000010000 */
[----:B------:R-:W-:Y:S01]  /*9ff0*/  FADD.FTZ R98, R21, R98 ;  /* 0x0000006215627221 */ /* 0x000fe20000010000 */
[----:B-----5:R-:W-:Y:S01]  /*a000*/  @!P2 FADD.FTZ R4, R29, R4 ;  /* 0x000000041d04a221 */ /* 0x020fe20000010000 */
[----:B------:R-:W4:Y:S01]  /*a010*/  SHFL.DOWN PT, R24, R5, 0x2, 0x1f ;  /* 0x08401f0005187f89 */ /* 0x000f2200000e0000 */
[----:B------:R-:W-:Y:S01]  /*a020*/  ISETP.GT.AND P2, PT, R171, 0x1d, PT ;  /* 0x0000001dab00780c */ /* 0x000fe20003f44270 */
[----:B------:R-:W-:Y:S01]  /*a030*/  FMUL.FTZ R29, R26, R25 ;  /* 0x000000191a1d7220 */ /* 0x000fe20000410000 */
[C---:B------:R-:W-:Y:S01]  /*a040*/  FMUL.FTZ R25, R182.reuse, UR15 ;  /* 0x0000000fb6197c20 */ /* 0x040fe20008410000 */
[----:B------:R-:W5:Y:S01]  /*a050*/  SHFL.DOWN PT, R31, R4, 0x2, 0x1f ;  /* 0x08401f00041f7f89 */ /* 0x000f6200000e0000 */
[----:B------:R-:W-:Y:S01]  /*a060*/  FFMA.FTZ R182, R182, UR14, -R27 ;  /* 0x0000000eb6b67c23 */ /* 0x000fe2000801081b */
[----:B------:R-:W-:Y:S01]  /*a070*/  FFMA.FTZ R192, R192, R183, R29 ;  /* 0x000000b7c0c07223 */ /* 0x000fe2000001001d */
[----:B------:R-:W-:Y:S01]  /*a080*/  FFMA.FTZ R12, R40, UR14, R25 ;  /* 0x0000000e280c7c23 */ /* 0x000fe20008010019 */
[----:B------:R-:W-:Y:S01]  /*a090*/  FMUL.FTZ R21, R180, UR15 ;  /* 0x0000000fb4157c20 */ /* 0x000fe20008410000 */
[----:B------:R-:W-:Y:S01]  /*a0a0*/  FADD.FTZ R100, R19, R100 ;  /* 0x0000006413647221 */ /* 0x000fe20000010000 */
[----:B------:R-:W-:Y:S01]  /*a0b0*/  FMUL.FTZ R19, R178, UR15 ;  /* 0x0000000fb2137c20 */ /* 0x000fe20008410000 */
[----:B------:R-:W-:Y:S01]  /*a0c0*/  FMUL.FTZ R12, R23, R12 ;  /* 0x0000000c170c7220 */ /* 0x000fe20000410000 */
[----:B------:R-:W-:Y:S01]  /*a0d0*/  FMUL.FTZ R23, R38, UR15 ;  /* 0x0000000f26177c20 */ /* 0x000fe20008410000 */
[----:B------:R-:W-:Y:S01]  /*a0e0*/  FADD.FTZ R99, R20, R99 ;  /* 0x0000006314637221 */ /* 0x000fe20000010000 */
[----:B0-----:R-:W-:Y:S01]  /*a0f0*/  @!P2 FADD.FTZ R6, R6, R43 ;  /* 0x0000002b0606a221 */ /* 0x001fe20000010000 */
[----:B------:R-:W-:Y:S01]  /*a100*/  FFMA.FTZ R193, R193, R182, R12 ;  /* 0x000000b6c1c17223 */ /* 0x000fe2000001000c */
[----:B------:R-:W-:Y:S01]  /*a110*/  FMUL.FTZ R12, R39, UR15 ;  /* 0x0000000f270c7c20 */ /* 0x000fe20008410000 */
[----:B------:R-:W-:Y:S01]  /*a120*/  FFMA.FTZ R180, R180, UR14, -R23 ;  /* 0x0000000eb4b47c23 */ /* 0x000fe20008010817 */
[----:B--2---:R-:W-:Y:S01]  /*a130*/  @!P2 FADD.FTZ R7, R7, R28 ;  /* 0x0000001c0707a221 */ /* 0x004fe20000010000 */
[----:B------:R-:W0:Y:S01]  /*a140*/  SHFL.DOWN PT, R29, R6, 0x4, 0x1f ;  /* 0x08801f00061d7f89 */ /* 0x000e2200000e0000 */
[C---:B------:R-:W-:Y:S01]  /*a150*/  FFMA.FTZ R25, R181.reuse, UR14, -R12 ;  /* 0x0000000eb5197c23 */ /* 0x040fe2000801080c */
[----:B------:R-:W-:Y:S01]  /*a160*/  FMUL.FTZ R12, R181, UR15 ;  /* 0x0000000fb50c7c20 */ /* 0x000fe20008410000 */
[----:B------:R-:W-:Y:S01]  /*a170*/  FMUL.FTZ R16, R37, UR15 ;  /* 0x0000000f25107c20 */ /* 0x000fe20008410000 */
[----:B------:R-:W-:Y:S01]  /*a180*/  FFMA.FTZ R21, R38, UR14, R21 ;  /* 0x0000000e26157c23 */ /* 0x000fe20008010015 */
[----:B----4-:R-:W-:Y:S01]  /*a190*/  @!P2 FADD.FTZ R5, R5, R24 ;  /* 0x000000180505a221 */ /* 0x010fe20000010000 */
[----:B------:R-:W-:Y:S01]  /*a1a0*/  FFMA.FTZ R12, R39, UR14, R12 ;  /* 0x0000000e270c7c23 */ /* 0x000fe2000801000c */
[----:B------:R-:W2:Y:S01]  /*a1b0*/  SHFL.DOWN PT, R24, R7, 0x4, 0x1f ;  /* 0x08801f0007187f89 */ /* 0x000ea200000e0000 */
[----:B------:R-:W-:Y:S01]  /*a1c0*/  FMUL.FTZ R210, R210, R21 ;  /* 0x00000015d2d27220 */ /* 0x000fe20000410000 */
[----:B-----5:R-:W-:Y:S01]  /*a1d0*/  @!P2 FADD.FTZ R4, R4, R31 ;  /* 0x0000001f0404a221 */ /* 0x020fe20000010000 */
[----:B------:R-:W-:Y:S01]  /*a1e0*/  ISETP.GT.AND P2, PT, R171, 0x1b, PT ;  /* 0x0000001bab00780c */ /* 0x000fe20003f44270 */
[----:B------:R-:W4:Y:S01]  /*a1f0*/  SHFL.DOWN PT, R22, R5, 0x4, 0x1f ;  /* 0x08801f0005167f89 */ /* 0x000f2200000e0000 */
[----:B------:R-:W-:Y:S01]  /*a200*/  FMUL.FTZ R209, R209, R12 ;  /* 0x0000000cd1d17220 */ /* 0x000fe20000410000 */
[C---:B------:R-:W-:Y:S01]  /*a210*/  FMUL.FTZ R12, R179.reuse, UR15 ;  /* 0x0000000fb30c7c20 */ /* 0x040fe20008410000 */
[----:B------:R-:W-:Y:S01]  /*a220*/  FFMA.FTZ R179, R179, UR14, -R16 ;  /* 0x0000000eb3b37c23 */ /* 0x000fe20008010810 */
[----:B------:R-:W5:Y:S01]  /*a230*/  SHFL.DOWN PT, R27, R4, 0x4, 0x1f ;  /* 0x08801f00041b7f89 */ /* 0x000f6200000e0000 */
[----:B------:R-:W-:Y:S01]  /*a240*/  FFMA.FTZ R194, R194, R25, R209 ;  /* 0x00000019c2c27223 */ /* 0x000fe200000100d1 */
[----:B------:R-:W-:Y:S01]  /*a250*/  FFMA.FTZ R12, R37, UR14, R12 ;  /* 0x0000000e250c7c23 */ /* 0x000fe2000801000c */
[----:B------:R-:W-:Y:S01]  /*a260*/  FMUL.FTZ R16, R35, UR15 ;  /* 0x0000000f23107c20 */ /* 0x000fe20008410000 */
[C---:B------:R-:W-:Y:S01]  /*a270*/  FMUL.FTZ R21, R36.reuse, UR15 ;  /* 0x0000000f24157c20 */ /* 0x040fe20008410000 */
[----:B------:R-:W-:Y:S01]  /*a280*/  FADD.FTZ R102, R15, R102 ;  /* 0x000000660f667221 */ /* 0x000fe20000010000 */
[----:B------:R-:W-:Y:S01]  /*a290*/  FMUL.FTZ R211, R211, R12 ;  /* 0x0000000cd3d37220 */ /* 0x000fe20000410000 */
[----:B------:R-:W-:Y:S01]  /*a2a0*/  FFMA.FTZ R12, R36, UR14, R19 ;  /* 0x0000000e240c7c23 */ /* 0x000fe20008010013 */
[----:B------:R-:W-:Y:S01]  /*a2b0*/  FMUL.FTZ R15, R34, UR15 ;  /* 0x0000000f220f7c20 */ /* 0x000fe20008410000 */
[----:B0-----:R-:W-:Y:S01]  /*a2c0*/  @!P2 FADD.FTZ R6, R6, R29 ;  /* 0x0000001d0606a221 */ /* 0x001fe20000010000 */
[----:B------:R-:W-:Y:S01]  /*a2d0*/  FFMA.FTZ R178, R178, UR14, -R21 ;  /* 0x0000000eb2b27c23 */ /* 0x000fe20008010815 */
[----:B------:R-:W-:Y:S01]  /*a2e0*/  FMUL.FTZ R20, R17, R12 ;  /* 0x0000000c11147220 */ /* 0x000fe20000410000 */
[C---:B------:R-:W-:Y:S01]  /*a2f0*/  FMUL.FTZ R12, R177.reuse, UR15 ;  /* 0x0000000fb10c7c20 */ /* 0x040fe20008410000 */
[----:B------:R-:W-:Y:S01]  /*a300*/  FFMA.FTZ R177, R177, UR14, -R16 ;  /* 0x0000000eb1b17c23 */ /* 0x000fe20008010810 */
[----:B------:R-:W0:Y:S01]  /*a310*/  SHFL.DOWN PT, R25, R6, 0x8, 0x1f ;  /* 0x09001f0006197f89 */ /* 0x000e2200000e0000 */
[----:B------:R-:W-:Y:S01]  /*a320*/  FADD.FTZ R101, R18, R101 ;  /* 0x0000006512657221 */ /* 0x000fe20000010000 */
[----:B--2---:R-:W-:Y:S01]  /*a330*/  @!P2 FADD.FTZ R7, R7, R24 ;  /* 0x000000180707a221 */ /* 0x004fe20000010000 */
[----:B------:R-:W-:Y:S01]  /*a340*/  FFMA.FTZ R17, R35, UR14, R12 ;  /* 0x0000000e23117c23 */ /* 0x000fe2000801000c */
[----:B------:R-:W-:Y:S01]  /*a350*/  FMUL.FTZ R12, R33, UR15 ;  /* 0x0000000f210c7c20 */ /* 0x000fe20008410000 */
[----:B------:R-:W-:Y:S01]  /*a360*/  FFMA.FTZ R18, R176, UR14, -R15 ;  /* 0x0000000eb0127c23 */ /* 0x000fe2000801080f */
[----:B----4-:R-:W-:Y:S01]  /*a370*/  @!P2 FADD.FTZ R5, R5, R22 ;  /* 0x000000160505a221 */ /* 0x010fe20000010000 */
[----:B------:R-:W2:Y:S01]  /*a380*/  SHFL.DOWN PT, R24, R7, 0x8, 0x1f ;  /* 0x09001f0007187f89 */ /* 0x000ea200000e0000 */
[----:B------:R-:W-:Y:S01]  /*a390*/  FMUL.FTZ R17, R14, R17 ;  /* 0x000000110e117220 */ /* 0x000fe20000410000 */
[----:B------:R-:W-:Y:S01]  /*a3a0*/  FMUL.FTZ R15, R32, UR15 ;  /* 0x0000000f200f7c20 */ /* 0x000fe20008410000 */
[----:B-----5:R-:W-:Y:S01]  /*a3b0*/  @!P2 FADD.FTZ R4, R4, R27 ;  /* 0x0000001b0404a221 */ /* 0x020fe20000010000 */
[----:B------:R-:W4:Y:S01]  /*a3c0*/  SHFL.DOWN PT, R22, R5, 0x8, 0x1f ;  /* 0x09001f0005167f89 */ /* 0x000f2200000e0000 */
[----:B------:R-:W-:Y:S01]  /*a3d0*/  ISETP.GT.AND P2, PT, R171, 0x17, PT ;  /* 0x00000017ab00780c */ /* 0x000fe20003f44270 */
[----:B------:R-:W-:Y:S01]  /*a3e0*/  FFMA.FTZ R198, R198, R177, R17 ;  /* 0x000000b1c6c67223 */ /* 0x000fe20000010011 */
[C---:B------:R-:W-:Y:S01]  /*a3f0*/  FFMA.FTZ R17, R9.reuse, UR14, -R12 ;  /* 0x0000000e09117c23 */ /* 0x040fe2000801080c */
[----:B------:R-:W5:Y:S01]  /*a400*/  SHFL.DOWN PT, R23, R4, 0x8, 0x1f ;  /* 0x09001f0004177f89 */ /* 0x000f6200000e0000 */
[----:B------:R-:W-:Y:S01]  /*a410*/  FMUL.FTZ R12, R9, UR15 ;  /* 0x0000000f090c7c20 */ /* 0x000fe20008410000 */
[----:B------:R-:W-:Y:S01]  /*a420*/  FMUL.FTZ R9, R48, UR15 ;  /* 0x0000000f30097c20 */ /* 0x000fe20008410000 */
[----:B------:R-:W-:Y:S01]  /*a430*/  FFMA.FTZ R191, R191, R184, R206 ;  /* 0x000000b8bfbf7223 */ /* 0x000fe200000100ce */
[----:B------:R-:W-:Y:S01]  /*a440*/  FFMA.FTZ R195, R195, R180, R210 ;  /* 0x000000b4c3c37223 */ /* 0x000fe200000100d2 */
[----:B------:R-:W-:Y:S01]  /*a450*/  FFMA.FTZ R196, R196, R179, R211 ;  /* 0x000000b3c4c47223 */ /* 0x000fe200000100d3 */
[----:B------:R-:W-:Y:S01]  /*a460*/  FFMA.FTZ R197, R197, R178, R20 ;  /* 0x000000b2c5c57223 */ /* 0x000fe20000010014 */
[----:B------:R-:W-:Y:S01]  /*a470*/  FFMA.FTZ R14, R48, UR14, -R15 ;  /* 0x0000000e300e7c23 */ /* 0x000fe2000801080f */
[----:B------:R-:W-:Y:S01]  /*a480*/  FFMA.FTZ R15, R33, UR14, R12 ;  /* 0x0000000e210f7c23 */ /* 0x000fe2000801000c */
[----:B------:R-:W-:Y:S01]  /*a490*/  FFMA.FTZ R203, R124, R44, R203 ;  /* 0x0000002c7ccb7223 */ /* 0x000fe200000100cb */
[----:B0-----:R-:W-:Y:S01]  /*a4a0*/  @!P2 FADD.FTZ R6, R6, R25 ;  /* 0x000000190606a221 */ /* 0x001fe20000010000 */
[----:B------:R-:W-:Y:S01]  /*a4b0*/  FFMA.FTZ R191, R126, R42, R191 ;  /* 0x0000002a7ebf7223 */ /* 0x000fe200000100bf */
[----:B------:R-:W-:Y:S01]  /*a4c0*/  FFMA.FTZ R192, R129, R41, R192 ;  /* 0x0000002981c07223 */ /* 0x000fe200000100c0 */
[----:B------:R-:W-:Y:S01]  /*a4d0*/  FFMA.FTZ R193, R128, R40, R193 ;  /* 0x0000002880c17223 */ /* 0x000fe200000100c1 */
[----:B------:R-:W-:Y:S01]  /*a4e0*/  FFMA.FTZ R194, R131, R39, R194 ;  /* 0x0000002783c27223 */ /* 0x000fe200000100c2 */
[----:B------:R-:W-:Y:S01]  /*a4f0*/  FFMA.FTZ R195, R130, R38, R195 ;  /* 0x0000002682c37223 */ /* 0x000fe200000100c3 */
[----:B--2---:R-:W-:Y:S01]  /*a500*/  @!P2 FADD.FTZ R7, R7, R24 ;  /* 0x000000180707a221 */ /* 0x004fe20000010000 */
[----:B------:R-:W-:Y:S01]  /*a510*/  FFMA.FTZ R196, R133, R37, R196 ;  /* 0x0000002585c47223 */ /* 0x000fe200000100c4 */
[----:B------:R-:W-:Y:S01]  /*a520*/  FFMA.FTZ R197, R132, R36, R197 ;  /* 0x0000002484c57223 */ /* 0x000fe200000100c5 */
[----:B------:R-:W-:Y:S01]  /*a530*/  FMUL.FTZ R19, R176, UR15 ;  /* 0x0000000fb0137c20 */ /* 0x000fe20008410000 */
[----:B----4-:R-:W-:Y:S01]  /*a540*/  @!P2 FADD.FTZ R5, R5, R22 ;  /* 0x000000160505a221 */ /* 0x010fe20000010000 */
[----:B------:R-:W-:Y:S01]  /*a550*/  FFMA.FTZ R12, R32, UR14, R9 ;  /* 0x0000000e200c7c23 */ /* 0x000fe20008010009 */
[----:B------:R0:W2:Y:S01]  /*a560*/  SHFL.DOWN PT, R21, R6, 0x10, 0x1f ;  /* 0x0a001f0006157f89 */ /* 0x0000a200000e0000 */
[----:B------:R-:W-:Y:S01]  /*a570*/  FADD.FTZ R153, R220, R153 ;  /* 0x00000099dc997221 */ /* 0x000fe20000010000 */
[----:B-----5:R-:W-:Y:S01]  /*a580*/  @!P2 FADD.FTZ R4, R4, R23 ;  /* 0x000000170404a221 */ /* 0x020fe20000010000 */
[----:B------:R-:W-:Y:S01]  /*a590*/  ISETP.GT.AND P2, PT, R171, 0xf, PT ;  /* 0x0000000fab00780c */ /* 0x000fe20003f44270 */
[----:B------:R0:W4:Y:S01]  /*a5a0*/  SHFL.DOWN PT, R22, R7, 0x10, 0x1f ;  /* 0x0a001f0007167f89 */ /* 0x00012200000e0000 */
[----:B------:R-:W-:Y:S01]  /*a5b0*/  FADD.FTZ R152, R221, R152 ;  /* 0x00000098dd987221 */ /* 0x000fe20000010000 */
[----:B------:R-:W-:Y:S01]  /*a5c0*/  FADD.FTZ R151, R218, R151 ;  /* 0x00000097da977221 */ /* 0x000fe20000010000 */
[----:B------:R-:W-:Y:S01]  /*a5d0*/  FADD.FTZ R150, R203, R150 ;  /* 0x00000096cb967221 */ /* 0x000fe20000010000 */
[----:B------:R0:W0:Y:S01]  /*a5e0*/  SHFL.DOWN PT, R9, R4, 0x10, 0x1f ;  /* 0x0a001f0004097f89 */ /* 0x00002200000e0000 */
[----:B------:R-:W-:Y:S01]  /*a5f0*/  FADD.FTZ R149, R202, R149 ;  /* 0x00000095ca957221 */ /* 0x000fe20000010000 */
[----:B------:R-:W-:Y:S01]  /*a600*/  FADD.FTZ R148, R191, R148 ;  /* 0x00000094bf947221 */ /* 0x000fe20000010000 */
[----:B------:R-:W-:Y:S01]  /*a610*/  FADD.FTZ R147, R192, R147 ;  /* 0x00000093c0937221 */ /* 0x000fe20000010000 */
[----:B------:R0:W0:Y:S01]  /*a620*/  SHFL.DOWN PT, R20, R5, 0x10, 0x1f ;  /* 0x0a001f0005147f89 */ /* 0x00002200000e0000 */
[----:B------:R-:W-:Y:S01]  /*a630*/  FADD.FTZ R146, R193, R146 ;  /* 0x00000092c1927221 */ /* 0x000fe20000010000 */
[----:B------:R-:W-:Y:S01]  /*a640*/  FADD.FTZ R145, R194, R145 ;  /* 0x00000091c2917221 */ /* 0x000fe20000010000 */
[----:B------:R-:W-:Y:S01]  /*a650*/  FADD.FTZ R144, R195, R144 ;  /* 0x00000090c3907221 */ /* 0x000fe20000010000 */
[----:B------:R-:W-:Y:S01]  /*a660*/  FADD.FTZ R143, R196, R143 ;  /* 0x0000008fc48f7221 */ /* 0x000fe20000010000 */
[----:B------:R-:W-:Y:S01]  /*a670*/  FADD.FTZ R142, R197, R142 ;  /* 0x0000008ec58e7221 */ /* 0x000fe20000010000 */
[----:B------:R-:W-:Y:S01]  /*a680*/  FFMA.FTZ R16, R34, UR14, R19 ;  /* 0x0000000e22107c23 */ /* 0x000fe20008010013 */
[----:B------:R-:W-:Y:S06]  /*a690*/  @P2 BRA `(.L_x_163) ;  /* 0x0000000000202947 */ /* 0x000fec0003800000 */
[----:B------:R-:W-:Y:S01]  /*a6a0*/  ISETP.NE.AND P2, PT, R171, RZ, PT ;  /* 0x000000ffab00720c */ /* 0x000fe20003f45270 */
[----:B0-----:R-:W-:Y:S01]  /*a6b0*/  FADD.FTZ R4, R4, R9 ;  /* 0x0000000904047221 */ /* 0x001fe20000010000 */
[----:B------:R-:W-:Y:S01]  /*a6c0*/  FADD.FTZ R5, R5, R20 ;  /* 0x0000001405057221 */ /* 0x000fe20000010000 */
[----:B--2---:R-:W-:Y:S01]  /*a6d0*/  FADD.FTZ R6, R6, R21 ;  /* 0x0000001506067221 */ /* 0x004fe20000010000 */
[----:B----4-:R-:W-:-:S09]  /*a6e0*/  FADD.FTZ R7, R7, R22 ;  /* 0x0000001607077221 */ /* 0x010fd20000010000 */
[----:B------:R-:W-:-:S04]  /*a6f0*/  @!P2 SHF.R.U32.HI R9, RZ, 0x1, R172 ;  /* 0x00000001ff09a819 */ /* 0x000fc800000116ac */
[----:B------:R-:W-:-:S05]  /*a700*/  @!P2 LOP3.LUT R9, R9, 0x1f0, RZ, 0xc0, !PT ;  /* 0x000001f00909a812 */ /* 0x000fca00078ec0ff */
[----:B------:R0:W-:Y:S02]  /*a710*/  @!P2 STS.128 [R9+UR12+0x10a0], R4 ;  /* 0x0010a0040900a988 */ /* 0x0001e40008000c0c */
.L_x_163:
[----:B------:R-:W-:Y:S05]  /*a720*/  BSYNC.RECONVERGENT B0 ;  /* 0x0000000000007941 */ /* 0x000fea0003800200 */
.L_x_162:
[----:B------:R-:W-:Y:S01]  /*a730*/  FMUL.FTZ R16, R13, R16 ;  /* 0x000000100d107220 */ /* 0x000fe20000410000 */
[----:B------:R-:W-:Y:S01]  /*a740*/  FMUL.FTZ R15, R8, R15 ;  /* 0x0000000f080f7220 */ /* 0x000fe20000410000 */
[----:B------:R-:W-:Y:S01]  /*a750*/  FMUL.FTZ R12, R11, R12 ;  /* 0x0000000c0b0c7220 */ /* 0x000fe20000410000 */
[----:B------:R-:W-:Y:S01]  /*a760*/  FFMA.FTZ R198, R135, R35, R198 ;  /* 0x0000002387c67223 */ /* 0x000fe200000100c6 */
[----:B------:R-:W-:Y:S01]  /*a770*/  FFMA.FTZ R199, R199, R18, R16 ;  /* 0x00000012c7c77223 */ /* 0x000fe20000010010 */
[----:B------:R-:W-:Y:S01]  /*a780*/  FFMA.FTZ R200, R200, R17, R15 ;  /* 0x00000011c8c87223 */ /* 0x000fe2000001000f */
[----:B------:R-:W-:Y:S01]  /*a790*/  FFMA.FTZ R201, R201, R14, R12 ;  /* 0x0000000ec9c97223 */ /* 0x000fe2000001000c */
[----:B------:R-:W-:Y:S01]  /*a7a0*/  BAR.SYNC.DEFER_BLOCKING 0x0 ;  /* 0x0000000000007b1d */ /* 0x000fe20000010000 */
[----:B------:R-:W-:Y:S01]  /*a7b0*/  FFMA.FTZ R199, R134, R34, R199 ;  /* 0x0000002286c77223 */ /* 0x000fe200000100c7 */
[----:B------:R-:W-:Y:S01]  /*a7c0*/  FFMA.FTZ R200, R137, R33, R200 ;  /* 0x0000002189c87223 */ /* 0x000fe200000100c8 */
[----:B------:R-:W-:Y:S01]  /*a7d0*/  FFMA.FTZ R201, R136, R32, R201 ;  /* 0x0000002088c97223 */ /* 0x000fe200000100c9 */
[----:B------:R-:W-:Y:S01]  /*a7e0*/  FADD.FTZ R103, R10, R103 ;  /* 0x000000670a677221 */ /* 0x000fe20000010000 */
[----:B------:R-:W-:Y:S01]  /*a7f0*/  FADD.FTZ R141, R198, R141 ;  /* 0x0000008dc68d7221 */ /* 0x000fe20000010000 */
[----:B------:R-:W-:Y:S01]  /*a800*/  BSSY.RECONVERGENT B0, `(.L_x_164) ;  /* 0x0000021000007945 */ /* 0x000fe20003800200 */
[----:B------:R-:W-:Y:S01]  /*a810*/  FADD.FTZ R104, R3, R104 ;  /* 0x0000006803687221 */ /* 0x000fe20000010000 */
[----:B------:R-:W-:Y:S01]  /*a820*/  FADD.FTZ R140, R199, R140 ;  /* 0x0000008cc78c7221 */ /* 0x000fe20000010000 */
[----:B------:R-:W-:Y:S01]  /*a830*/  FADD.FTZ R105, R2, R105 ;  /* 0x0000006902697221 */ /* 0x000fe20000010000 */
[----:B------:R-:W-:Y:S01]  /*a840*/  FADD.FTZ R139, R200, R139 ;  /* 0x0000008bc88b7221 */ /* 0x000fe20000010000 */
[----:B------:R-:W-:Y:S01]  /*a850*/  FADD.FTZ R138, R201, R138 ;  /* 0x0000008ac98a7221 */ /* 0x000fe20000010000 */
[----:B------:R-:W-:Y:S06]  /*a860*/  @P0 BRA `(.L_x_165) ;  /* 0x0000000000680947 */ /* 0x000fec0003800000 */
[----:B------:R-:W-:Y:S01]  /*a870*/  UISETP.NE.AND UP0, UPT, UR20, UR50, UPT ;  /* 0x000000321400728c */ /* 0x000fe2000bf05270 */
[----:B0-----:R-:W2:Y:S01]  /*a880*/  LDS.128 R8, [UR12+0x10b0] ;  /* 0x0010b00cff087984 */ /* 0x001ea20008000c00 */
[----:B------:R-:W-:-:S03]  /*a890*/  ULEA UR13, UR10, UR12, 0x3 ;  /* 0x0000000c0a0d7291 */ /* 0x000fc6000f8e18ff */
[----:B------:R-:W0:Y:S01]  /*a8a0*/  LDS.128 R12, [UR12+0x10c0] ;  /* 0x0010c00cff0c7984 */ /* 0x000e220008000c00 */
[----:B------:R-:W-:-:S03]  /*a8b0*/  PLOP3.LUT P2, PT, PT, PT, UP0, 0x80, 0x8 ;  /* 0x000000000008781c */ /* 0x000fc60003f4f008 */
[----:B------:R-:W5:Y:S10]  /*a8c0*/  LDS.128 R16, [UR12+0x10d0] ;  /* 0x0010d00cff107984 */ /* 0x000f740008000c00 */
[----:B----4-:R-:W4:Y:S04]  /*a8d0*/  @P2 LDS.64 R22, [UR13+0x5110] ;  /* 0x0051100dff162984 */ /* 0x010f280008000a00 */
[----:B------:R-:W1:Y:S01]  /*a8e0*/  @P2 LDS.64 R24, [UR13+0x4910] ;  /* 0x0049100dff182984 */ /* 0x000e620008000a00 */
[----:B--2---:R-:W-:Y:S01]  /*a8f0*/  FADD.FTZ R21, R10, R6 ;  /* 0x000000060a157221 */ /* 0x004fe20000010000 */
[----:B------:R-:W-:Y:S01]  /*a900*/  FADD.FTZ R6, R11, R7 ;  /* 0x000000070b067221 */ /* 0x000fe20000010000 */
[----:B------:R-:W-:Y:S01]  /*a910*/  FADD.FTZ R3, R8, R4 ;  /* 0x0000000408037221 */ /* 0x000fe20000010000 */
[----:B------:R-:W-:Y:S01]  /*a920*/  FADD.FTZ R2, R9, R5 ;  /* 0x0000000509027221 */ /* 0x000fe20000010000 */
[----:B0-----:R-:W-:Y:S01]  /*a930*/  FADD.FTZ R21, R21, R14 ;  /* 0x0000000e15157221 */ /* 0x001fe20000010000 */
[----:B------:R-:W-:Y:S01]  /*a940*/  FADD.FTZ R6, R6, R15 ;  /* 0x0000000f06067221 */ /* 0x000fe20000010000 */
[----:B------:R-:W-:Y:S01]  /*a950*/  FADD.FTZ R3, R3, R12 ;  /* 0x0000000c03037221 */ /* 0x000fe20000010000 */
[----:B------:R-:W-:Y:S01]  /*a960*/  FADD.FTZ R2, R2, R13 ;  /* 0x0000000d02027221 */ /* 0x000fe20000010000 */
[----:B-----5:R-:W-:Y:S01]  /*a970*/  FADD.FTZ R18, R21, R18 ;  /* 0x0000001215127221 */ /* 0x020fe20000010000 */
[----:B------:R-:W-:Y:S01]  /*a980*/  FADD.FTZ R19, R6, R19 ;  /* 0x0000001306137221 */ /* 0x000fe20000010000 */
[----:B------:R-:W-:Y:S01]  /*a990*/  FADD.FTZ R16, R3, R16 ;  /* 0x0000001003107221 */ /* 0x000fe20000010000 */
[----:B------:R-:W-:Y:S01]  /*a9a0*/  FADD.FTZ R17, R2, R17 ;  /* 0x0000001102117221 */ /* 0x000fe20000010000 */
[----:B----4-:R-:W-:Y:S01]  /*a9b0*/  @P2 FADD.FTZ R18, R18, R22 ;  /* 0x0000001612122221 */ /* 0x010fe20000010000 */
[----:B------:R-:W-:Y:S01]  /*a9c0*/  @P2 FADD.FTZ R19, R19, R23 ;  /* 0x0000001713132221 */ /* 0x000fe20000010000 */
[----:B-1----:R-:W-:Y:S01]  /*a9d0*/  @P2 FADD.FTZ R16, R16, R24 ;  /* 0x0000001810102221 */ /* 0x002fe20000010000 */
[----:B------:R-:W-:-:S03]  /*a9e0*/  @P2 FADD.FTZ R17, R17, R25 ;  /* 0x0000001911112221 */ /* 0x000fc60000010000 */
[----:B------:R0:W-:Y:S04]  /*a9f0*/  STS.64 [UR13+0x5110], R18 ;  /* 0x00511012ff007988 */ /* 0x0001e80008000a0d */
[----:B------:R0:W-:Y:S02]  /*aa00*/  STS.64 [UR13+0x4910], R16 ;  /* 0x00491010ff007988 */ /* 0x0001e40008000a0d */
.L_x_165:
[----:B------:R-:W-:Y:S05]  /*aa10*/  BSYNC.RECONVERGENT B0 ;  /* 0x0000000000007941 */ /* 0x000fea0003800200 */
.L_x_164:
[----:B------:R-:W-:-:S04]  /*aa20*/  UIADD3 UR10, UPT, UPT, UR10, 0x1, URZ ;  /* 0x000000010a0a7890 */ /* 0x000fc8000fffe0ff */
[----:B------:R-:W-:-:S09]  /*aa30*/  UISETP.GE.AND UP0, UPT, UR10, UR51, UPT ;  /* 0x000000330a00728c */ /* 0x000fd2000bf06270 */
[----:B------:R-:W-:Y:S05]  /*aa40*/  BRA.U !UP0, `(.L_x_166) ;  /* 0xffffff9d08987547 */ /* 0x000fea000b83ffff */
.L_x_132:
[----:B------:R-:W-:Y:S01]  /*aa50*/  BAR.SYNC.DEFER_BLOCKING 0x0 ;  /* 0x0000000000007b1d */ /* 0x000fe20000010000 */
[----:B------:R-:W-:Y:S01]  /*aa60*/  F2FP.F16.F32.PACK_AB R104, R104, R105 ;  /* 0x000000696868723e */ /* 0x000fe200000000ff */
[----:B------:R-:W-:Y:S01]  /*aa70*/  UIADD3 UR21, UP0, UPT, UR21, -0x1000, URZ ;  /* 0xfffff00015157890 */ /* 0x000fe2000ff1e0ff */
[----:B------:R-:W-:Y:S01]  /*aa80*/  F2FP.F16.F32.PACK_AB R102, R102, R103 ;  /* 0x000000676666723e */ /* 0x000fe200000000ff */
[----:B------:R-:W-:Y:S01]  /*aa90*/  UIADD3 UR23, UP1, UPT, UR23, -0x1000, URZ ;  /* 0xfffff00017177890 */ /* 0x000fe2000ff3e0ff */
[----:B------:R-:W-:Y:S01]  /*aaa0*/  F2FP.F16.F32.PACK_AB R100, R100, R101 ;  /* 0x000000656464723e */ /* 0x000fe200000000ff */
[----:B------:R-:W5:Y:S01]  /*aab0*/  LDCU UR7, c[0x0][0x388] ;  /* 0x00007100ff0777ac */ /* 0x000f620008000800 */
[----:B------:R-:W-:Y:S01]  /*aac0*/  F2FP.F16.F32.PACK_AB R98, R98, R99 ;  /* 0x000000636262723e */ /* 0x000fe200000000ff */
[----:B------:R-:W0:Y:S01]  /*aad0*/  S2UR UR27, SR_CTAID.X ;  /* 0x00000000001b79c3 */ /* 0x000e220000002500 */
[----:B------:R-:W-:Y:S01]  /*aae0*/  PRMT R77, R104, 0x7632, R77 ;  /* 0x00007632684d7816 */ /* 0x000fe2000000004d */
[----:B------:R-:W0:Y:S01]  /*aaf0*/  LDCU.64 UR16, c[0x0][0x4f8] ;  /* 0x00009f00ff1077ac */ /* 0x000e220008000a00 */
[----:B------:R-:W-:-:S02]  /*ab00*/  PRMT R0, R102, 0x7632, R0 ;  /* 0x0000763266007816 */ /* 0x000fc40000000000 */
[----:B------:R-:W-:Y:S01]  /*ab10*/  PRMT R2, R100, 0x7632, R2 ;  /* 0x0000763264027816 */ /* 0x000fe20000000002 */
[----:B------:R-:W1:Y:S01]  /*ab20*/  LDCU.64 UR18, c[0x0][0x500] ;  /* 0x0000a000ff1277ac */ /* 0x000e620008000a00 */
[----:B------:R-:W-:Y:S02]  /*ab30*/  PRMT R3, R98, 0x7632, R3 ;  /* 0x0000763262037816 */ /* 0x000fe40000000003 */
[----:B------:R-:W-:Y:S01]  /*ab40*/  F2FP.F16.F32.PACK_AB R96, R96, R97 ;  /* 0x000000616060723e */ /* 0x000fe200000000ff */
[----:B------:R-:W-:Y:S01]  /*ab50*/  UIADD3.X UR22, UPT, UPT, UR22, -0x1, URZ, UP0, !UPT ;  /* 0xffffffff16167890 */ /* 0x000fe200087fe4ff */
[----:B------:R-:W-:Y:S01]  /*ab60*/  F2FP.F16.F32.PACK_AB R94, R94, R95 ;  /* 0x0000005f5e5e723e */ /* 0x000fe200000000ff */
[----:B------:R-:W-:Y:S01]  /*ab70*/  UISETP.GT.AND UP0, UPT, UR20, 0x1, UPT ;  /* 0x000000011400788c */ /* 0x000fe2000bf04270 */
[----:B------:R-:W-:Y:S01]  /*ab80*/  F2FP.F16.F32.PACK_AB R92, R92, R93 ;  /* 0x0000005d5c5c723e */ /* 0x000fe200000000ff */
[----:B------:R-:W-:Y:S01]  /*ab90*/  UIADD3 UR25, UP2, UPT, UR25, -0x1000, URZ ;  /* 0xfffff00019197890 */ /* 0x000fe2000ff5e0ff */
[----:B------:R-:W-:Y:S01]  /*aba0*/  F2FP.F16.F32.PACK_AB R90, R90, R91 ;  /* 0x0000005b5a5a723e */ /* 0x000fe200000000ff */
[----:B-----5:R-:W-:Y:S01]  /*abb0*/  UIMAD UR7, UR20, -0x800, UR7 ;  /* 0xfffff800140778a4 */ /* 0x020fe2000f8e0207 */
[----:B------:R5:W-:Y:S01]  /*abc0*/  STS.U16 [R154+0x2], R77 ;  /* 0x0000024d9a007388 */ /* 0x000be20000000400 */
[----:B------:R-:W-:Y:S01]  /*abd0*/  SHF.L.U32 R27, R172, 0x4, RZ ;  /* 0x00000004ac1b7819 */ /* 0x000fe200000006ff */
[----:B------:R-:W-:-:S02]  /*abe0*/  UIADD3.X UR24, UPT, UPT, UR24, -0x1, URZ, UP1, !UPT ;  /* 0xffffffff18187890 */ /* 0x000fc40008ffe4ff */
[----:B------:R-:W-:Y:S01]  /*abf0*/  UIADD3 UR7, UPT, UPT, UR7, 0x800, URZ ;  /* 0x0000080007077890 */ /* 0x000fe2000fffe0ff */
[----:B------:R2:W-:Y:S01]  /*ac00*/  STS.U16 [R154+0x6], R0 ;  /* 0x000006009a007388 */ /* 0x0005e20000000400 */
[----:B------:R-:W-:-:S03]  /*ac10*/  UIADD3.X UR26, UPT, UPT, UR26, -0x1, URZ, UP2, !UPT ;  /* 0xffffffff1a1a7890 */ /* 0x000fc600097fe4ff */
[----:B------:R3:W-:Y:S01]  /*ac20*/  STS.U16 [R154+0xa], R2 ;  /* 0x00000a029a007388 */ /* 0x0007e20000000400 */
[----:B-----5:R-:W-:Y:S02]  /*ac30*/  PRMT R77, R96, 0x7632, R77 ;  /* 0x00007632604d7816 */ /* 0x020fe4000000004d */
[----:B------:R-:W-:Y:S01]  /*ac40*/  MOV R8, UR7 ;  /* 0x0000000700087c02 */ /* 0x000fe20008000f00 */
[----:B------:R5:W-:Y:S01]  /*ac50*/  STS.U16 [R154+0xe], R3 ;  /* 0x00000e039a007388 */ /* 0x000be20000000400 */
[----:B------:R-:W-:Y:S01]  /*ac60*/  UMOV UR7, URZ ;  /* 0x000000ff00077c82 */ /* 0x000fe20008000000 */
[----:B--2---:R-:W-:Y:S01]  /*ac70*/  PRMT R0, R94, 0x7632, R0 ;  /* 0x000076325e007816 */ /* 0x004fe20000000000 */
[----:B0-----:R-:W-:Y:S01]  /*ac80*/  UIMAD.WIDE.U32 UR14, UR27, UR16, UR6 ;  /* 0x000000101b0e72a5 */ /* 0x001fe2000f8e0006 */
[----:B------:R-:W-:Y:S01]  /*ac90*/  STS.U16 [R154], R104 ;  /* 0x000000689a007388 */ /* 0x000fe20000000400 */
[----:B---3--:R-:W-:Y:S02]  /*aca0*/  PRMT R2, R92, 0x7632, R2 ;  /* 0x000076325c027816 */ /* 0x008fe40000000002 */
[----:B------:R-:W-:Y:S01]  /*acb0*/  UIMAD UR15, UR27, UR17, UR15 ;  /* 0x000000111b0f72a4 */ /* 0x000fe2000f8e020f */
[----:B------:R-:W-:Y:S01]  /*acc0*/  STS.U16 [R154+0x4], R102 ;  /* 0x000004669a007388 */ /* 0x000fe20000000400 */
[----:B------:R-:W0:Y:S01]  /*acd0*/  LDCU.64 UR16, c[0x0][0x550] ;  /* 0x0000aa00ff1077ac */ /* 0x000e220008000a00 */
[----:B-----5:R-:W-:-:S02]  /*ace0*/  PRMT R3, R90, 0x7632, R3 ;  /* 0x000076325a037816 */ /* 0x020fc40000000003 */
[----:B------:R-:W-:Y:S01]  /*acf0*/  STS.U16 [R154+0x8], R100 ;  /* 0x000008649a007388 */ /* 0x000fe20000000400 */
[----:B-1----:R-:W-:-:S03]  /*ad00*/  UIMAD.WIDE.U32 UR14, UR11, UR18, UR14 ;  /* 0x000000120b0e72a5 */ /* 0x002fc6000f8e000e */
[----:B------:R-:W-:Y:S01]  /*ad10*/  STS.U16 [R154+0xc], R98 ;  /* 0x00000c629a007388 */ /* 0x000fe20000000400 */
[----:B------:R-:W-:-:S03]  /*ad20*/  UIMAD UR10, UR11, UR19, UR15 ;  /* 0x000000130b0a72a4 */ /* 0x000fc6000f8e020f */
[----:B------:R-:W-:Y:S04]  /*ad30*/  STS.U16 [R154+0x10], R96 ;  /* 0x000010609a007388 */ /* 0x000fe80000000400 */
[----:B------:R-:W-:Y:S04]  /*ad40*/  STS.U16 [R154+0x12], R77 ;  /* 0x0000124d9a007388 */ /* 0x000fe80000000400 */
[----:B------:R-:W-:Y:S04]  /*ad50*/  STS.U16 [R154+0x14], R94 ;  /* 0x0000145e9a007388 */ /* 0x000fe80000000400 */
[----:B------:R1:W-:Y:S04]  /*ad60*/  STS.U16 [R154+0x16], R0 ;  /* 0x000016009a007388 */ /* 0x0003e80000000400 */
[----:B------:R-:W-:Y:S04]  /*ad70*/  STS.U16 [R154+0x18], R92 ;  /* 0x0000185c9a007388 */ /* 0x000fe80000000400 */
[----:B------:R-:W-:Y:S01]  /*ad80*/  STS.U16 [R154+0x1a], R2 ;  /* 0x00001a029a007388 */ /* 0x000fe20000000400 */
[----:B-1----:R-:W-:-:S03]  /*ad90*/  LOP3.LUT R0, R172, 0x1f, RZ, 0xc0, !PT ;  /* 0x0000001fac007812 */ /* 0x002fc600078ec0ff */
[----:B------:R-:W-:Y:S01]  /*ada0*/  STS.U16 [R154+0x1c], R90 ;  /* 0x00001c5a9a007388 */ /* 0x000fe20000000400 */
[----:B------:R-:W-:-:S03]  /*adb0*/  LOP3.LUT R27, R0, 0x3e00, R27, 0xf8, !PT ;  /* 0x00003e00001b7812 */ /* 0x000fc600078ef81b */
[----:B------:R1:W-:Y:S01]  /*adc0*/  STS.U16 [R154+0x1e], R3 ;  /* 0x00001e039a007388 */ /* 0x0003e20000000400 */
[----:B------:R-:W-:-:S03]  /*add0*/  NOP ;  /* 0x0000000000007918 */ /* 0x000fc60000000000 */
[----:B------:R-:W-:Y:S01]  /*ade0*/  LDS.U16 R5, [R170] ;  /* 0x00000000aa057984 */ /* 0x000fe20000000400 */
[C---:B------:R-:W-:Y:S02]  /*adf0*/  LOP3.LUT R39, R27.reuse, 0x20, RZ, 0xfc, !PT ;  /* 0x000000201b277812 */ /* 0x040fe400078efcff */
[C---:B-1----:R-:W-:Y:S01]  /*ae00*/  IADD3 R3, P1, PT, R27.reuse, UR14, RZ ;  /* 0x0000000e1b037c10 */ /* 0x042fe2000ff3e0ff */
[----:B------:R-:W-:Y:S01]  /*ae10*/  LDS.U16 R7, [R169+0x40] ;  /* 0x00004000a9077984 */ /* 0x000fe20000000400 */
[----:B------:R-:W-:Y:S01]  /*ae20*/  LOP3.LUT R41, R27, 0x40, RZ, 0xfc, !PT ;  /* 0x000000401b297812 */ /* 0x000fe200078efcff */
[----:B------:R-:W1:Y:S01]  /*ae30*/  LDCU.64 UR14, c[0x0][0x518] ;  /* 0x0000a300ff0e77ac */ /* 0x000e620008000a00 */
[----:B------:R-:W-:Y:S01]  /*ae40*/  IADD3.X R6, PT, PT, RZ, UR10, RZ, P1, !PT ;  /* 0x0000000aff067c10 */ /* 0x000fe20008ffe4ff */
[----:B------:R-:W-:Y:S01]  /*ae50*/  LDS.U16 R9, [R168+0x80] ;  /* 0x00008000a8097984 */ /* 0x000fe20000000400 */
[----:B0-----:R-:W-:Y:S02]  /*ae60*/  LEA R2, P1, R3, UR16, 0x1 ;  /* 0x0000001003027c11 */ /* 0x001fe4000f8208ff */
[----:B------:R-:W-:Y:S01]  /*ae70*/  LOP3.LUT R43, R27, 0x60, RZ, 0xfc, !PT ;  /* 0x000000601b2b7812 */ /* 0x000fe200078efcff */
[----:B------:R-:W-:Y:S01]  /*ae80*/  LDS.U16 R11, [R167+0xc0] ;  /* 0x0000c000a70b7984 */ /* 0x000fe20000000400 */
[----:B------:R-:W-:-:S02]  /*ae90*/  LEA.HI.X R3, R3, UR17, R6, 0x1, P1 ;  /* 0x0000001103037c11 */ /* 0x000fc400088f0c06 */
[C---:B------:R-:W-:Y:S01]  /*aea0*/  LOP3.LUT R45, R27.reuse, 0x80, RZ, 0xfc, !PT ;  /* 0x000000801b2d7812 */ /* 0x040fe200078efcff */
[----:B------:R-:W-:Y:S01]  /*aeb0*/  LDS.U16 R13, [R166+0x100] ;  /* 0x00010000a60d7984 */ /* 0x000fe20000000400 */
[C---:B------:R-:W-:Y:S02]  /*aec0*/  LOP3.LUT R47, R27.reuse, 0xa0, RZ, 0xfc, !PT ;  /* 0x000000a01b2f7812 */ /* 0x040fe400078efcff */
[C---:B------:R-:W-:Y:S01]  /*aed0*/  LOP3.LUT R49, R27.reuse, 0xc0, RZ, 0xfc, !PT ;  /* 0x000000c01b317812 */ /* 0x040fe200078efcff */
[----:B------:R-:W-:Y:S01]  /*aee0*/  LDS.U16 R15, [R165+0x140] ;  /* 0x00014000a50f7984 */ /* 0x000fe20000000400 */
[C---:B------:R-:W-:Y:S02]  /*aef0*/  LOP3.LUT R51, R27.reuse, 0xe0, RZ, 0xfc, !PT ;  /* 0x000000e01b337812 */ /* 0x040fe400078efcff */
[C---:B------:R-:W-:Y:S01]  /*af00*/  LOP3.LUT R53, R27.reuse, 0x100, RZ, 0xfc, !PT ;  /* 0x000001001b357812 */ /* 0x040fe200078efcff */
[----:B------:R-:W-:Y:S01]  /*af10*/  LDS.U16 R17, [R164+0x180] ;  /* 0x00018000a4117984 */ /* 0x000fe20000000400 */
[C---:B------:R-:W-:Y:S01]  /*af20*/  LOP3.LUT R55, R27.reuse, 0x120, RZ, 0xfc, !PT ;  /* 0x000001201b377812 */ /* 0x040fe200078efcff */
[----:B-1----:R-:W-:Y:S01]  /*af30*/  UIMAD.WIDE.U32 UR6, UR27, UR14, UR6 ;  /* 0x0000000e1b0672a5 */ /* 0x002fe2000f8e0006 */
[C---:B------:R-:W-:Y:S01]  /*af40*/  LOP3.LUT R57, R27.reuse, 0x140, RZ, 0xfc, !PT ;  /* 0x000001401b397812 */ /* 0x040fe200078efcff */
[----:B------:R-:W-:Y:S01]  /*af50*/  LDS.U16 R19, [R163+0x1c0] ;  /* 0x0001c000a3137984 */ /* 0x000fe20000000400 */
[C---:B------:R-:W-:Y:S01]  /*af60*/  LOP3.LUT R59, R27.reuse, 0x160, RZ, 0xfc, !PT ;  /* 0x000001601b3b7812 */ /* 0x040fe200078efcff */
[----:B------:R-:W-:Y:S01]  /*af70*/  UIMAD UR7, UR27, UR15, UR7 ;  /* 0x0000000f1b0772a4 */ /* 0x000fe2000f8e0207 */
[C---:B------:R-:W-:Y:S01]  /*af80*/  LOP3.LUT R61, R27.reuse, 0x180, RZ, 0xfc, !PT ;  /* 0x000001801b3d7812 */ /* 0x040fe200078efcff */
[----:B------:R-:W-:Y:S01]  /*af90*/  LDS.U16 R21, [R162+0x200] ;  /* 0x00020000a2157984 */ /* 0x000fe20000000400 */
[C---:B------:R-:W-:Y:S01]  /*afa0*/  LOP3.LUT R63, R27.reuse, 0x1a0, RZ, 0xfc, !PT ;  /* 0x000001a01b3f7812 */ /* 0x040fe200078efcff */
[----:B------:R-:W0:Y:S01]  /*afb0*/  LDCU.64 UR14, c[0x0][0x560] ;  /* 0x0000ac00ff0e77ac */ /* 0x000e220008000a00 */
[C---:B------:R-:W-:Y:S01]  /*afc0*/  LOP3.LUT R65, R27.reuse, 0x1c0, RZ, 0xfc, !PT ;  /* 0x000001c01b417812 */ /* 0x040fe200078efcff */
[----:B------:R-:W-:Y:S01]  /*afd0*/  LDS.U16 R23, [R161+0x240] ;  /* 0x00024000a1177984 */ /* 0x000fe20000000400 */
[----:B------:R-:W-:-:S03]  /*afe0*/  LOP3.LUT R67, R27, 0x1e0, RZ, 0xfc, !PT ;  /* 0x000001e01b437812 */ /* 0x000fc600078efcff */
        /* <DEDUP_REMOVED lines=8> */
[----:B------:R-:W1:Y:S02]  /*b070*/  LDS R4, [UR12+0x1080] ;  /* 0x0010800cff047984 */ /* 0x000e640008000800 */
[----:B-1----:R-:W-:-:S02]  /*b080*/  ISETP.GE.AND P2, PT, R27, R4, PT ;  /* 0x000000041b00720c */ /* 0x002fc40003f46270 */
[-C--:B------:R-:W-:Y:S02]  /*b090*/  ISETP.GE.AND P3, PT, R39, R4.reuse, PT ;  /* 0x000000042700720c */ /* 0x080fe40003f66270 */
[-C--:B------:R-:W-:Y:S02]  /*b0a0*/  ISETP.GE.AND P1, PT, R41, R4.reuse, PT ;  /* 0x000000042900720c */ /* 0x080fe40003f26270 */
[-C--:B------:R-:W-:Y:S02]  /*b0b0*/  ISETP.GE.AND P4, PT, R47, R4.reuse, PT ;  /* 0x000000042f00720c */ /* 0x080fe40003f86270 */
[-C--:B------:R-:W-:Y:S02]  /*b0c0*/  ISETP.GE.AND P5, PT, R49, R4.reuse, PT ;  /* 0x000000043100720c */ /* 0x080fe40003fa6270 */
[----:B------:R-:W-:-:S03]  /*b0d0*/  ISETP.GE.AND P6, PT, R51, R4, PT ;  /* 0x000000043300720c */ /* 0x000fc60003fc6270 */
[----:B------:R1:W-:Y:S01]  /*b0e0*/  @!P2 STG.E.U16 desc[UR32][R2.64], R5 ;  /* 0x000000050200a986 */ /* 0x0003e2000c101520 */
        /* <DEDUP_REMOVED lines=24> */
[----:B-1----:R-:W-:Y:S01]  /*b270*/  PRMT R5, R4, 0x7632, R5 ;  /* 0x0000763204057816 */ /* 0x002fe20000000005 */
        /* <DEDUP_REMOVED lines=10> */
[----:B-1----:R-:W-:Y:S01]  /*b320*/  F2FP.F16.F32.PACK_AB R3, R141, R140 ;  /* 0x0000008c8d03723e */ /* 0x002fe200000000ff */
        /* <DEDUP_REMOVED lines=16> */
[----:B-1----:R-:W-:Y:S01]  /*b430*/  PRMT R77, R2, 0x7610, R77 ;  /* 0x00007610024d7816 */ /* 0x002fe2000000004d */
[----:B------:R-:W-:-:S02]  /*b440*/  FADD.FTZ R146, R145, R146 ;  /* 0x0000009291927221 */ /* 0x000fc40000010000 */
[----:B------:R1:W-:Y:S01]  /*b450*/  STS.U16 [R154+0xa], R10 ;  /* 0x00000a0a9a007388 */ /* 0x0003e20000000400 */
[----:B--2---:R-:W-:Y:S01]  /*b460*/  PRMT R5, R2, 0x7632, R5 ;  /* 0x0000763202057816 */ /* 0x004fe20000000005 */
[----:B------:R-:W-:Y:S01]  /*b470*/  FADD.FTZ R147, R146, R147 ;  /* 0x0000009392937221 */ /* 0x000fe20000010000 */
[----:B------:R-:W-:Y:S01]  /*b480*/  F2FP.F16.F32.PACK_AB R2, R151, R150 ;  /* 0x000000969702723e */ /* 0x000fe200000000ff */
[----:B------:R2:W-:Y:S01]  /*b490*/  STS.U16 [R154+0xc], R77 ;  /* 0x00000c4d9a007388 */ /* 0x0005e20000000400 */
[----:B---3--:R-:W-:Y:S01]  /*b4a0*/  PRMT R6, R4, 0x7632, R6 ;  /* 0x0000763204067816 */ /* 0x008fe20000000006 */
[----:B------:R-:W-:Y:S02]  /*b4b0*/  FADD.FTZ R148, R147, R148 ;  /* 0x0000009493947221 */ /* 0x000fe40000010000 */
[----:B------:R-:W-:Y:S01]  /*b4c0*/  STS.U16 [R154+0x6], R7 ;  /* 0x000006079a007388 */ /* 0x000fe20000000400 */
[----:B-1----:R-:W-:Y:S01]  /*b4d0*/  PRMT R10, R2, 0x7632, R10 ;  /* 0x00007632020a7816 */ /* 0x002fe2000000000a */
[----:B------:R-:W-:-:S02]  /*b4e0*/  FADD.FTZ R149, R148, R149 ;  /* 0x0000009594957221 */ /* 0x000fc40000010000 */
[----:B------:R-:W-:Y:S01]  /*b4f0*/  STS.U16 [R154+0x8], R9 ;  /* 0x000008099a007388 */ /* 0x000fe20000000400 */
[----:B--2---:R-:W-:Y:S01]  /*b500*/  PRMT R77, R3, 0x7632, R77 ;  /* 0x00007632034d7816 */ /* 0x004fe2000000004d */
        /* <DEDUP_REMOVED lines=32> */
[----:B------:R-:W2:Y:S01]  /*b710*/  LDS R4, [UR12+0x1080] ;  /* 0x0010800cff047984 */ /* 0x000ea20008000800 */
[----:B------:R-:W3:Y:S02]  /*b720*/  LDCU.64 UR12, c[0x0][0x520] ;  /* 0x0000a400ff0c77ac */ /* 0x000ee40008000a00 */
[----:B---3--:R-:W-:-:S04]  /*b730*/  UIMAD.WIDE.U32 UR6, UR11, UR12, UR6 ;  /* 0x0000000c0b0672a5 */ /* 0x008fc8000f8e0006 */
[----:B------:R-:W-:Y:S02]  /*b740*/  UIMAD UR7, UR11, UR13, UR7 ;  /* 0x0000000d0b0772a4 */ /* 0x000fe4000f8e0207 */
[----:B-1----:R-:W-:Y:S01]  /*b750*/  IADD3 R3, P0, PT, R27, UR6, RZ ;  /* 0x000000061b037c10 */ /* 0x002fe2000ff1e0ff */
[----:B------:R-:W-:-:S03]  /*b760*/  UIADD3 UR6, UPT, UPT, UR20, -0x1, URZ ;  /* 0xffffffff14067890 */ /* 0x000fc6000fffe0ff */
[----:B------:R-:W-:Y:S02]  /*b770*/  IADD3.X R6, PT, PT, RZ, UR7, RZ, P0, !PT ;  /* 0x00000007ff067c10 */ /* 0x000fe400087fe4ff */
[C---:B0-----:R-:W-:Y:S02]  /*b780*/  LEA R2, P3, R3.reuse, UR14, 0x1 ;  /* 0x0000000e03027c11 */ /* 0x041fe4000f8608ff */
[----:B------:R-:W-:Y:S02]  /*b790*/  UMOV UR20, UR6 ;  /* 0x0000000600147c82 */ /* 0x000fe40008000000 */
[----:B------:R-:W-:Y:S02]  /*b7a0*/  LEA.HI.X R3, R3, UR15, R6, 0x1, P3 ;  /* 0x0000000f03037c11 */ /* 0x000fe400098f0c06 */
[-C--:B--2---:R-:W-:Y:S02]  /*b7b0*/  ISETP.GE.AND P2, PT, R27, R4.reuse, PT ;  /* 0x000000041b00720c */ /* 0x084fe40003f46270 */
        /* <DEDUP_REMOVED lines=32> */
.L_x_130:
        /* <DEDUP_REMOVED lines=10> */
[----:B------:R-:W3:Y:S01]  /*ba60*/  S2R R6, SR_TID.X ;  /* 0x0000000000067919 */ /* 0x000ee20000002100 */
[----:B-1----:R-:W-:-:S05]  /*ba70*/  @P0 FADD R0, R0, R175 ;  /* 0x000000af00000221 */ /* 0x002fca0000000000 */
[----:B------:R-:W1:Y:S01]  /*ba80*/  SHFL.DOWN P0, R3, R0, 0x2, 0x1f ;  /* 0x08401f0000037f89 */ /* 0x000e620000000000 */
[----:B--2---:R-:W-:-:S13]  /*ba90*/  ISETP.NE.AND P1, PT, R4, RZ, PT ;  /* 0x000000ff0400720c */ /* 0x004fda0003f25270 */
[----:B------:R-:W2:Y:S01]  /*baa0*/  @!P1 S2R R8, SR_CgaCtaId ;  /* 0x0000000000089919 */ /* 0x000ea20000008800 */
[----:B------:R-:W-:Y:S01]  /*bab0*/  @!P1 MOV R7, 0x400 ;  /* 0x0000040000079802 */ /* 0x000fe20000000f00 */
[----:B-1----:R-:W-:Y:S01]  /*bac0*/  @P0 FADD R3, R0, R3 ;  /* 0x0000000300030221 */ /* 0x002fe20000000000 */
[----:B---3--:R-:W-:-:S04]  /*bad0*/  @!P1 SHF.R.U32.HI R0, RZ, 0x3, R6 ;  /* 0x00000003ff009819 */ /* 0x008fc80000011606 */
[----:B------:R-:W1:Y:S01]  /*bae0*/  SHFL.DOWN P0, R2, R3, 0x4, 0x1f ;  /* 0x08801f0003027f89 */ /* 0x000e620000000000 */
[----:B------:R-:W-:Y:S02]  /*baf0*/  @!P1 LOP3.LUT R0, R0, 0x7c, RZ, 0xc0, !PT ;  /* 0x0000007c00009812 */ /* 0x000fe400078ec0ff */
[----:B--2---:R-:W-:Y:S01]  /*bb00*/  @!P1 LEA R7, R8, R7, 0x18 ;  /* 0x0000000708079211 */ /* 0x004fe200078ec0ff */
        /* <DEDUP_REMOVED lines=13> */
[----:B-1----:R-:W1:Y:S04]  /*bbe0*/  LDS.64 R2, [UR4+0x1098] ;  /* 0x00109804ff027984 */ /* 0x002e680008000a00 */
        /* <DEDUP_REMOVED lines=9> */
.L_x_169:
[----:B------:R-:W-:Y:S05]  /*bc80*/  BSYNC.RECONVERGENT B0 ;  /* 0x0000000000007941 */ /* 0x000fea0003800200 */
.L_x_168:
[----:B------:R-:W-:Y:S01]  /*bc90*/  UISETP.NE.U32.AND UP0, UPT, UR8, URZ, UPT ;  /* 0x000000ff0800728c */ /* 0x000fe2000bf05070 */
[----:B0-----:R-:W-:-:S03]  /*bca0*/  ISETP.GE.AND P0, PT, R11, UR40, PT ;  /* 0x000000280b007c0c */ /* 0x001fc6000bf06270 */
[----:B------:R-:W-:-:S09]  /*bcb0*/  UISETP.NE.AND.EX UP0, UPT, UR9, URZ, UPT, UP0 ;  /* 0x000000ff0900728c */ /* 0x000fd2000bf05300 */
[----:B------:R-:W-:Y:S05]  /*bcc0*/  BRA.U !UP0, `(.L_x_170) ;  /* 0x00000001089c7547 */ /* 0x000fea000b800000 */
[----:B------:R-:W-:Y:S06]  /*bcd0*/  BAR.SYNC.DEFER_BLOCKING 0x0 ;  /* 0x0000000000007b1d */ /* 0x000fec0000010000 */
[----:B------:R-:W-:Y:S01]  /*bce0*/  BSSY.RECONVERGENT B0, `(.L_x_170) ;  /* 0x0000025000007945 */ /* 0x000fe20003800200 */
[----:B------:R-:W0:Y:S01]  /*bcf0*/  SHFL.DOWN P1, R0, R173, 0x1, 0x1f ;  /* 0x08201f00ad007f89 */ /* 0x000e220000020000 */
[----:B-1----:R-:W1:Y:S01]  /*bd00*/  S2R R4, SR_LANEID ;  /* 0x0000000000047919 */ /* 0x002e620000000000 */
        /* <DEDUP_REMOVED lines=34> */
.L_x_171:
[----:B------:R-:W-:Y:S05]  /*bf30*/  BSYNC.RECONVERGENT B0 ;  /* 0x0000000000007941 */ /* 0x000fea0003800200 */
.L_x_170:
[----:B------:R-:W-:Y:S05]  /*bf40*/  @P0 EXIT ;  /* 0x000000000000094d */ /* 0x000fea0003800000 */
[----:B------:R-:W3:Y:S01]  /*bf50*/  S2UR UR20, SR_CTAID.Y ;  /* 0x00000000001479c3 */ /* 0x000ee20000002600 */
[----:B------:R-:W5:Y:S01]  /*bf60*/  LDCU.64 UR12, c[0x0][0x4c8] ;  /* 0x00009900ff0c77ac */ /* 0x000f620008000a00 */
[----:B------:R-:W-:Y:S01]  /*bf70*/  BSSY.RECONVERGENT B0, `(.L_x_172) ;  /* 0x0000061000007945 */ /* 0x000fe20003800200 */
[----:B------:R-:W3:Y:S05]  /*bf80*/  LDCU.64 UR22, c[0x0][0x3d8] ;  /* 0x00007b00ff1677ac */ /* 0x000eea0008000a00 */
[----:B------:R-:W0:Y:S01]  /*bf90*/  S2UR UR17, SR_CgaCtaId ;  /* 0x00000000001179c3 */ /* 0x000e220000008800 */
[----:B------:R-:W1:Y:S01]  /*bfa0*/  LDCU.64 UR8, c[0x0][0x4e8] ;  /* 0x00009d00ff0877ac */ /* 0x000e620008000a00 */
[----:B------:R-:W2:Y:S01]  /*bfb0*/  LDCU.64 UR26, c[0x0][0x3b8] ;  /* 0x00007700ff1a77ac */ /* 0x000ea20008000a00 */
[----:B------:R-:W4:Y:S01]  /*bfc0*/  LDCU.64 UR24, c[0x0][0x450] ;  /* 0x00008a00ff1877ac */ /* 0x000f220008000a00 */
[----:B------:R-:W0:Y:S01]  /*bfd0*/  LDCU.64 UR18, c[0x0][0x4a8] ;  /* 0x00009500ff1277ac */ /* 0x000e220008000a00 */
[----:B------:R-:W0:Y:S01]  /*bfe0*/  LDCU.64 UR34, c[0x0][0x448] ;  /* 0x00008900ff2277ac */ /* 0x000e220008000a00 */
[----:B-----5:R-:W-:-:S02]  /*bff0*/  UIMAD.WIDE.U32 UR6, UR11, UR12, URZ ;  /* 0x0000000c0b0672a5 */ /* 0x020fc4000f8e00ff */
[----:B-1----:R-:W-:Y:S02]  /*c000*/  UIMAD.WIDE.U32 UR4, UR11, UR8, URZ ;  /* 0x000000080b0472a5 */ /* 0x002fe4000f8e00ff */
[----:B------:R-:W-:Y:S02]  /*c010*/  UIMAD UR10, UR11, UR13, UR7 ;  /* 0x0000000d0b0a72a4 */ /* 0x000fe4000f8e0207 */
[----:B---3--:R-:W-:Y:S02]  /*c020*/  UIMAD.WIDE.U32 UR12, UR20, UR22, URZ ;  /* 0x00000016140c72a5 */ /* 0x008fe4000f8e00ff */
[----:B--2---:R-:W-:Y:S02]  /*c030*/  UIMAD.WIDE.U32 UR14, UR20, UR26, URZ ;  /* 0x0000001a140e72a5 */ /* 0x004fe4000f8e00ff */
[----:B------:R-:W-:Y:S02]  /*c040*/  UIMAD UR23, UR20, UR23, UR13 ;  /* 0x00000017141772a4 */ /* 0x000fe4000f8e020d */
[----:B----4-:R-:W-:-:S02]  /*c050*/  ULEA UR24, UP0, UR12, UR24, 0x3 ;  /* 0x000000180c187291 */ /* 0x010fc4000f8018ff */
[----:B------:R-:W-:Y:S02]  /*c060*/  UIMAD UR16, UR11, UR9, UR5 ;  /* 0x000000090b1072a4 */ /* 0x000fe4000f8e0205 */
[----:B0-----:R-:W-:Y:S02]  /*c070*/  UIMAD.WIDE.U32 UR8, UR11, UR18, URZ ;  /* 0x000000120b0872a5 */ /* 0x001fe4000f8e00ff */
[----:B------:R-:W-:Y:S02]  /*c080*/  UIMAD UR27, UR20, UR27, UR15 ;  /* 0x0000001b141b72a4 */ /* 0x000fe4000f8e020f */
[----:B------:R-:W-:Y:S02]  /*c090*/  ULEA UR34, UP1, UR14, UR34, 0x3 ;  /* 0x000000220e227291 */ /* 0x000fe4000f8218ff */
[----:B------:R-:W-:Y:S02]  /*c0a0*/  ULEA.HI.X UR23, UR12, UR25, UR23, 0x3, UP0 ;  /* 0x000000190c177291 */ /* 0x000fe400080f1c17 */
[----:B------:R-:W-:Y:S01]  /*c0b0*/  UIMAD UR11, UR11, UR19, UR9 ;  /* 0x000000130b0b72a4 */ /* 0x000fe2000f8e0209 */
[----:B------:R-:W-:Y:S01]  /*c0c0*/  UMOV UR12, 0x400 ;  /* 0x00000400000c7882 */ /* 0x000fe20000000000 */
[----:B------:R-:W0:Y:S01]  /*c0d0*/  LDCU UR13, c[0x0][0x360] ;  /* 0x00006c00ff0d77ac */ /* 0x000e220008000800 */
        /* <DEDUP_REMOVED lines=8> */
[----:B------:R-:W-:-:S12]  /*c160*/  ULEA UR12, UR17, UR12, 0x18 ;  /* 0x0000000c110c7291 */ /* 0x000fd8000f8ec0ff */
.L_x_173:
        /* <DEDUP_REMOVED lines=66> */
.L_x_172:
[----:B------:R-:W-:Y:S05]  /*c590*/  EXIT ;  /* 0x000000000000794d */ /* 0x000fea0003800000 */
.L_x_137:
[----:B------:R-:W-:Y:S01]  /*c5a0*/  HFMA2 R200, -RZ, RZ, 0, 5.9604644775390625e-08 ;  /* 0x00000001ffc87431 */ /* 0x000fe200000001ff */
[----:B------:R-:W-:Y:S02]  /*c5b0*/  MOV R198, R69 ;  /* 0x0000004500c67202 */ /* 0x000fe40000000f00 */
[----:B------:R-:W-:Y:S02]  /*c5c0*/  MOV R201, RZ ;  /* 0x000000ff00c97202 */ /* 0x000fe40000000f00 */
[----:B------:R-:W-:-:S07]  /*c5d0*/  MOV R75, 0xffffffff ;  /* 0xffffffff004b7802 */ /* 0x000fce0000000f00 */
[----:B01---5:R-:W-:Y:S05]  /*c5e0*/  WARPSYNC.COLLECTIVE R75, `(.L_x_174) ;  /* 0x000000004b087348 */ /* 0x023fea0003c00000 */
[----:B------:R2:W3:Y:S02]  /*c5f0*/  SHFL.UP P6, R74, R198, R200, R201 ;  /* 0x040000c8c64a7389 */ /* 0x0004e400000c00c9 */
[----:B0123-5:R-:W-:Y:S05]  /*c600*/  ENDCOLLECTIVE ;  /* 0x000000000000791b */ /* 0x02ffea0003800000 */
.L_x_174:
[----:B------:R-:W-:Y:S02]  /*c610*/  MOV R198, R192 ;  /* 0x000000c000c67202 */ /* 0x000fe40000000f00 */
[----:B------:R-:W-:-:S07]  /*c620*/  MOV R68, R74 ;  /* 0x0000004a00447202 */ /* 0x000fce0000000f00 */
[----:B------:R-:W-:Y:S05]  /*c630*/  WARPSYNC.COLLECTIVE R75, `(.L_x_175) ;  /* 0x000000004b087348 */ /* 0x000fea0003c00000 */
[----:B------:R0:W1:Y:S02]  /*c640*/  SHFL.UP P6, R74, R198, R200, R201 ;  /* 0x040000c8c64a7389 */ /* 0x00006400000c00c9 */
[----:B01----:R-:W-:Y:S05]  /*c650*/  ENDCOLLECTIVE ;  /* 0x000000000000791b */ /* 0x003fea0003800000 */
.L_x_175:
[----:B------:R-:W-:Y:S02]  /*c660*/  MOV R198, R193 ;  /* 0x000000c100c67202 */ /* 0x000fe40000000f00 */
[----:B------:R-:W-:-:S07]  /*c670*/  MOV R70, R74 ;  /* 0x0000004a00467202 */ /* 0x000fce0000000f00 */
[----:B------:R-:W-:Y:S05]  /*c680*/  WARPSYNC.COLLECTIVE R75, `(.L_x_176) ;  /* 0x000000004b087348 */ /* 0x000fea0003c00000 */
[----:B------:R0:W1:Y:S02]  /*c690*/  SHFL.UP P6, R74, R198, R200, R201 ;  /* 0x040000c8c64a7389 */ /* 0x00006400000c00c9 */
[----:B01----:R-:W-:Y:S05]  /*c6a0*/  ENDCOLLECTIVE ;  /* 0x000000000000791b */ /* 0x003fea0003800000 */
.L_x_176:
[-C--:B------:R-:W-:Y:S01]  /*c6b0*/  FMUL.FTZ R195, R192, R70.reuse ;  /* 0x00000046c0c37220 */ /* 0x080fe20000410000 */
[----:B------:R-:W-:Y:S01]  /*c6c0*/  FMUL.FTZ R197, R69, R70 ;  /* 0x0000004645c57220 */ /* 0x000fe20000410000 */
[----:B------:R-:W-:Y:S02]  /*c6d0*/  MOV R198, R194 ;  /* 0x000000c200c67202 */ /* 0x000fe40000000f00 */
[----:B------:R-:W-:-:S07]  /*c6e0*/  MOV R71, R74 ;  /* 0x0000004a00477202 */ /* 0x000fce0000000f00 */
[----:B------:R-:W-:Y:S05]  /*c6f0*/  WARPSYNC.COLLECTIVE R75, `(.L_x_177) ;  /* 0x000000004b087348 */ /* 0x000fea0003c00000 */
[----:B------:R0:W1:Y:S02]  /*c700*/  SHFL.UP P6, R74, R198, R200, R201 ;  /* 0x040000c8c64a7389 */ /* 0x00006400000c00c9 */
[----:B01----:R-:W-:Y:S05]  /*c710*/  ENDCOLLECTIVE ;  /* 0x000000000000791b */ /* 0x003fea0003800000 */
.L_x_177:
        /* <DEDUP_REMOVED lines=13> */
.L_x_178:
[----:B------:R-:W-:Y:S02]  /*c7f0*/  MOV R198, R192 ;  /* 0x000000c000c67202 */ /* 0x000fe40000000f00 */
[----:B------:R-:W-:-:S07]  /*c800*/  MOV R68, R74 ;  /* 0x0000004a00447202 */ /* 0x000fce0000000f00 */
[----:B------:R-:W-:Y:S05]  /*c810*/  WARPSYNC.COLLECTIVE R75, `(.L_x_179) ;  /* 0x000000004b087348 */ /* 0x000fea0003c00000 */
[----:B------:R0:W1:Y:S02]  /*c820*/  SHFL.UP P6, R74, R198, R200, R201 ;  /* 0x040000c8c64a7389 */ /* 0x00006400000c00c9 */
[----:B01----:R-:W-:Y:S05]  /*c830*/  ENDCOLLECTIVE ;  /* 0x000000000000791b */ /* 0x003fea0003800000 */
.L_x_179:
[----:B------:R-:W-:Y:S02]  /*c840*/  MOV R198, R193 ;  /* 0x000000c100c67202 */ /* 0x000fe40000000f00 */
[----:B------:R-:W-:-:S07]  /*c850*/  MOV R70, R74 ;  /* 0x0000004a00467202 */ /* 0x000fce0000000f00 */
[----:B------:R-:W-:Y:S05]  /*c860*/  WARPSYNC.COLLECTIVE R75, `(.L_x_180) ;  /* 0x000000004b087348 */ /* 0x000fea0003c00000 */
[----:B------:R0:W1:Y:S02]  /*c870*/  SHFL.UP P6, R74, R198, R200, R201 ;  /* 0x040000c8c64a7389 */ /* 0x00006400000c00c9 */
[----:B01----:R-:W-:Y:S05]  /*c880*/  ENDCOLLECTIVE ;  /* 0x000000000000791b */ /* 0x003fea0003800000 */
.L_x_180:
[-C--:B------:R-:W-:Y:S01]  /*c890*/  FMUL.FTZ R195, R192, R70.reuse ;  /* 0x00000046c0c37220 */ /* 0x080fe20000410000 */
[----:B------:R-:W-:Y:S01]  /*c8a0*/  FMUL.FTZ R197, R69, R70 ;  /* 0x0000004645c57220 */ /* 0x000fe20000410000 */
[----:B------:R-:W-:Y:S02]  /*c8b0*/  MOV R198, R194 ;  /* 0x000000c200c67202 */ /* 0x000fe40000000f00 */
[----:B------:R-:W-:-:S07]  /*c8c0*/  MOV R71, R74 ;  /* 0x0000004a00477202 */ /* 0x000fce0000000f00 */
[----:B------:R-:W-:Y:S05]  /*c8d0*/  WARPSYNC.COLLECTIVE R75, `(.L_x_181) ;  /* 0x000000004b087348 */ /* 0x000fea0003c00000 */
[----:B------:R0:W1:Y:S02]  /*c8e0*/  SHFL.UP P6, R74, R198, R200, R201 ;  /* 0x040000c8c64a7389 */ /* 0x00006400000c00c9 */
[----:B01----:R-:W-:Y:S05]  /*c8f0*/  ENDCOLLECTIVE ;  /* 0x000000000000791b */ /* 0x003fea0003800000 */
.L_x_181:
        /* <DEDUP_REMOVED lines=13> */
.L_x_182:
[----:B------:R-:W-:Y:S02]  /*c9d0*/  MOV R198, R192 ;  /* 0x000000c000c67202 */ /* 0x000fe40000000f00 */
[----:B------:R-:W-:-:S07]  /*c9e0*/  MOV R68, R74 ;  /* 0x0000004a00447202 */ /* 0x000fce0000000f00 */
[----:B------:R-:W-:Y:S05]  /*c9f0*/  WARPSYNC.COLLECTIVE R75, `(.L_x_183) ;  /* 0x000000004b087348 */ /* 0x000fea0003c00000 */
[----:B------:R0:W1:Y:S02]  /*ca00*/  SHFL.UP P6, R74, R198, R200, R201 ;  /* 0x040000c8c64a7389 */ /* 0x00006400000c00c9 */
[----:B01----:R-:W-:Y:S05]  /*ca10*/  ENDCOLLECTIVE ;  /* 0x000000000000791b */ /* 0x003fea0003800000 */
.L_x_183:
[----:B------:R-:W-:Y:S02]  /*ca20*/  MOV R198, R193 ;  /* 0x000000c100c67202 */ /* 0x000fe40000000f00 */
[----:B------:R-:W-:-:S07]  /*ca30*/  MOV R70, R74 ;  /* 0x0000004a00467202 */ /* 0x000fce0000000f00 */
[----:B------:R-:W-:Y:S05]  /*ca40*/  WARPSYNC.COLLECTIVE R75, `(.L_x_184) ;  /* 0x000000004b087348 */ /* 0x000fea0003c00000 */
[----:B------:R0:W1:Y:S02]  /*ca50*/  SHFL.UP P6, R74, R198, R200, R201 ;  /* 0x040000c8c64a7389 */ /* 0x00006400000c00c9 */
[----:B01----:R-:W-:Y:S05]  /*ca60*/  ENDCOLLECTIVE ;  /* 0x000000000000791b */ /* 0x003fea0003800000 */
.L_x_184:
[-C--:B------:R-:W-:Y:S01]  /*ca70*/  FMUL.FTZ R195, R192, R70.reuse ;  /* 0x00000046c0c37220 */ /* 0x080fe20000410000 */
[----:B------:R-:W-:Y:S01]  /*ca80*/  FMUL.FTZ R197, R69, R70 ;  /* 0x0000004645c57220 */ /* 0x000fe20000410000 */
[----:B------:R-:W-:Y:S02]  /*ca90*/  MOV R198, R194 ;  /* 0x000000c200c67202 */ /* 0x000fe40000000f00 */
[----:B------:R-:W-:-:S07]  /*caa0*/  MOV R71, R74 ;  /* 0x0000004a00477202 */ /* 0x000fce0000000f00 */
[----:B------:R-:W-:Y:S05]  /*cab0*/  WARPSYNC.COLLECTIVE R75, `(.L_x_185) ;  /* 0x000000004b087348 */ /* 0x000fea0003c00000 */
[----:B------:R0:W1:Y:S02]  /*cac0*/  SHFL.UP P6, R74, R198, R200, R201 ;  /* 0x040000c8c64a7389 */ /* 0x00006400000c00c9 */
[----:B01----:R-:W-:Y:S05]  /*cad0*/  ENDCOLLECTIVE ;  /* 0x000000000000791b */ /* 0x003fea0003800000 */
.L_x_185:
        /* <DEDUP_REMOVED lines=13> */
.L_x_186:
[----:B------:R-:W-:Y:S02]  /*cbb0*/  MOV R198, R192 ;  /* 0x000000c000c67202 */ /* 0x000fe40000000f00 */
[----:B------:R-:W-:-:S07]  /*cbc0*/  MOV R68, R74 ;  /* 0x0000004a00447202 */ /* 0x000fce0000000f00 */
[----:B------:R-:W-:Y:S05]  /*cbd0*/  WARPSYNC.COLLECTIVE R75, `(.L_x_187) ;  /* 0x000000004b087348 */ /* 0x000fea0003c00000 */
[----:B------:R0:W1:Y:S02]  /*cbe0*/  SHFL.UP P6, R74, R198, R200, R201 ;  /* 0x040000c8c64a7389 */ /* 0x00006400000c00c9 */
[----:B01----:R-:W-:Y:S05]  /*cbf0*/  ENDCOLLECTIVE ;  /* 0x000000000000791b */ /* 0x003fea0003800000 */
.L_x_187:
[----:B------:R-:W-:Y:S02]  /*cc00*/  MOV R198, R193 ;  /* 0x000000c100c67202 */ /* 0x000fe40000000f00 */
[----:B------:R-:W-:-:S07]  /*cc10*/  MOV R70, R74 ;  /* 0x0000004a00467202 */ /* 0x000fce0000000f00 */
[----:B------:R-:W-:Y:S05]  /*cc20*/  WARPSYNC.COLLECTIVE R75, `(.L_x_188) ;  /* 0x000000004b087348 */ /* 0x000fea0003c00000 */
[----:B------:R0:W1:Y:S02]  /*cc30*/  SHFL.UP P6, R74, R198, R200, R201 ;  /* 0x040000c8c64a7389 */ /* 0x00006400000c00c9 */
[----:B01----:R-:W-:Y:S05]  /*cc40*/  ENDCOLLECTIVE ;  /* 0x000000000000791b */ /* 0x003fea0003800000 */
.L_x_188:
[-C--:B------:R-:W-:Y:S01]  /*cc50*/  FMUL.FTZ R195, R192, R70.reuse ;  /* 0x00000046c0c37220 */ /* 0x080fe20000410000 */
[----:B------:R-:W-:Y:S01]  /*cc60*/  FMUL.FTZ R197, R69, R70 ;  /* 0x0000004645c57220 */ /* 0x000fe20000410000 */
[----:B------:R-:W-:Y:S02]  /*cc70*/  MOV R198, R194 ;  /* 0x000000c200c67202 */ /* 0x000fe40000000f00 */
[----:B------:R-:W-:-:S07]  /*cc80*/  MOV R71, R74 ;  /* 0x0000004a00477202 */ /* 0x000fce0000000f00 */
[----:B------:R-:W-:Y:S05]  /*cc90*/  WARPSYNC.COLLECTIVE R75, `(.L_x_189) ;  /* 0x000000004b087348 */ /* 0x000fea0003c00000 */
[----:B------:R0:W1:Y:S02]  /*cca0*/  SHFL.UP P6, R74, R198, R200, R201 ;  /* 0x040000c8c64a7389 */ /* 0x00006400000c00c9 */
[----:B01----:R-:W-:Y:S05]  /*ccb0*/  ENDCOLLECTIVE ;  /* 0x000000000000791b */ /* 0x003fea0003800000 */
.L_x_189:
        /* <DEDUP_REMOVED lines=13> */
.L_x_190:
[----:B------:R-:W-:Y:S02]  /*cd90*/  MOV R198, R192 ;  /* 0x000000c000c67202 */ /* 0x000fe40000000f00 */
[----:B------:R-:W-:-:S07]  /*cda0*/  MOV R68, R74 ;  /* 0x0000004a00447202 */ /* 0x000fce0000000f00 */
[----:B------:R-:W-:Y:S05]  /*cdb0*/  WARPSYNC.COLLECTIVE R75, `(.L_x_191) ;  /* 0x000000004b087348 */ /* 0x000fea0003c00000 */
[----:B------:R0:W1:Y:S02]  /*cdc0*/  SHFL.UP P6, R74, R198, R200, R201 ;  /* 0x040000c8c64a7389 */ /* 0x00006400000c00c9 */
[----:B01----:R-:W-:Y:S05]  /*cdd0*/  ENDCOLLECTIVE ;  /* 0x000000000000791b */ /* 0x003fea0003800000 */
.L_x_191:
[----:B------:R-:W-:Y:S02]  /*cde0*/  MOV R198, R193 ;  /* 0x000000c100c67202 */ /* 0x000fe40000000f00 */
[----:B------:R-:W-:-:S07]  /*cdf0*/  MOV R70, R74 ;  /* 0x0000004a00467202 */ /* 0x000fce0000000f00 */
[----:B------:R-:W-:Y:S05]  /*ce00*/  WARPSYNC.COLLECTIVE R75, `(.L_x_192) ;  /* 0x000000004b087348 */ /* 0x000fea0003c00000 */
[----:B------:R0:W1:Y:S02]  /*ce10*/  SHFL.UP P6, R74, R198, R200, R201 ;  /* 0x040000c8c64a7389 */ /* 0x00006400000c00c9 */
[----:B01----:R-:W-:Y:S05]  /*ce20*/  ENDCOLLECTIVE ;  /* 0x000000000000791b */ /* 0x003fea0003800000 */
.L_x_192:
[----:B------:R-:W-:Y:S02]  /*ce30*/  MOV R198, R194 ;  /* 0x000000c200c67202 */ /* 0x000fe40000000f00 */
[----:B------:R-:W-:-:S07]  /*ce40*/  MOV R71, R74 ;  /* 0x0000004a00477202 */ /* 0x000fce0000000f00 */
[----:B------:R-:W-:Y:S05]  /*ce50*/  WARPSYNC.COLLECTIVE R75, `(.L_x_193) ;  /* 0x000000004b087348 */ /* 0x000fea0003c00000 */
[----:B------:R0:W1:Y:S02]  /*ce60*/  SHFL.UP P6, R74, R198, R200, R201 ;  /* 0x040000c8c64a7389 */ /* 0x00006400000c00c9 */
[----:B01----:R-:W-:Y:S05]  /*ce70*/  ENDCOLLECTIVE ;  /* 0x000000000000791b */ /* 0x003fea0003800000 */
.L_x_193:
[----:B------:R-:W-:Y:S05]  /*ce80*/  BRA `(.L_x_194) ;  /* 0xffffff9800587947 */ /* 0x000fea000383ffff */
.L_x_138:
        /* <DEDUP_REMOVED lines=8> */
.L_x_196:
[----:B------:R-:W-:Y:S05]  /*cf10*/  BSYNC B0 ;  /* 0x0000000000007941 */ /* 0x000fea0003800000 */
.L_x_195:
[----:B------:R-:W-:Y:S05]  /*cf20*/  BRA `(.L_x_197) ;  /* 0xffffff9800647947 */ /* 0x000fea000383ffff */
.L_x_139:
        /* <DEDUP_REMOVED lines=8> */
.L_x_199:
[----:B------:R-:W-:Y:S05]  /*cfb0*/  BSYNC B0 ;  /* 0x0000000000007941 */ /* 0x000fea0003800000 */
.L_x_198:
[----:B------:R-:W-:Y:S05]  /*cfc0*/  BRA `(.L_x_200) ;  /* 0xffffff9800447947 */ /* 0x000fea000383ffff */
.L_x_140:
        /* <DEDUP_REMOVED lines=8> */
.L_x_202:
[----:B------:R-:W-:Y:S05]  /*d050*/  BSYNC B0 ;  /* 0x0000000000007941 */ /* 0x000fea0003800000 */
.L_x_201:
[----:B------:R-:W-:Y:S05]  /*d060*/  BRA `(.L_x_203) ;  /* 0xffffff9800247947 */ /* 0x000fea000383ffff */
.L_x_141:
        /* <DEDUP_REMOVED lines=8> */
.L_x_205:
[----:B------:R-:W-:Y:S05]  /*d0f0*/  BSYNC B0 ;  /* 0x0000000000007941 */ /* 0x000fea0003800000 */
.L_x_204:
[----:B------:R-:W-:Y:S05]  /*d100*/  BRA `(.L_x_206) ;  /* 0xffffff9800047947 */ /* 0x000fea000383ffff */
.L_x_142:
        /* <DEDUP_REMOVED lines=8> */
.L_x_208:
[----:B------:R-:W-:Y:S05]  /*d190*/  BSYNC B0 ;  /* 0x0000000000007941 */ /* 0x000fea0003800000 */
.L_x_207:
        /* <DEDUP_REMOVED lines=10> */
.L_x_209:
[----:B------:R-:W-:Y:S02]  /*d240*/  MOV R198, R193 ;  /* 0x000000c100c67202 */ /* 0x000fe40000000f00 */
[----:B------:R-:W-:-:S07]  /*d250*/  MOV R195, R74 ;  /* 0x0000004a00c37202 */ /* 0x000fce0000000f00 */
[----:B------:R-:W-:Y:S05]  /*d260*/  WARPSYNC.COLLECTIVE R75, `(.L_x_210) ;  /* 0x000000004b087348 */ /* 0x000fea0003c00000 */
[----:B------:R0:W1:Y:S02]  /*d270*/  SHFL.UP P6, R74, R198, R200, R201 ;  /* 0x040000c8c64a7389 */ /* 0x00006400000c00c9 */
[----:B01----:R-:W-:Y:S05]  /*d280*/  ENDCOLLECTIVE ;  /* 0x000000000000791b */ /* 0x003fea0003800000 */
.L_x_210:
[----:B------:R-:W-:Y:S02]  /*d290*/  MOV R198, R194 ;  /* 0x000000c200c67202 */ /* 0x000fe40000000f00 */
[----:B------:R-:W-:-:S07]  /*d2a0*/  MOV R193, R74 ;  /* 0x0000004a00c17202 */ /* 0x000fce0000000f00 */
[----:B------:R-:W-:Y:S05]  /*d2b0*/  WARPSYNC.COLLECTIVE R75, `(.L_x_211) ;  /* 0x000000004b087348 */ /* 0x000fea0003c00000 */
[----:B------:R0:W1:Y:S02]  /*d2c0*/  SHFL.UP P6, R74, R198, R200, R201 ;  /* 0x040000c8c64a7389 */ /* 0x00006400000c00c9 */
[----:B01----:R-:W-:Y:S05]  /*d2d0*/  ENDCOLLECTIVE ;  /* 0x000000000000791b */ /* 0x003fea0003800000 */
.L_x_211:
[----:B------:R-:W-:Y:S02]  /*d2e0*/  MOV R194, R74 ;  /* 0x0000004a00c27202 */ /* 0x000fe40000000f00 */
[----:B------:R-:W-:-:S07]  /*d2f0*/  MOV R74, R64 ;  /* 0x00000040004a7202 */ /* 0x000fce0000000f00 */
[----:B------:R-:W-:Y:S05]  /*d300*/  WARPSYNC.COLLECTIVE R75, `(.L_x_212) ;  /* 0x000000004b087348 */ /* 0x000fea0003c00000 */
[----:B------:R0:W1:Y:S02]  /*d310*/  SHFL.IDX P2, R68, R74, R71, R70 ;  /* 0x000000474a447389 */ /* 0x0000640000040046 */
[----:B01----:R-:W-:Y:S05]  /*d320*/  ENDCOLLECTIVE ;  /* 0x000000000000791b */ /* 0x003fea0003800000 */
.L_x_212:
[----:B------:R-:W-:Y:S02]  /*d330*/  MOV R74, R65 ;  /* 0x00000041004a7202 */ /* 0x000fe40000000f00 */
[----:B------:R-:W-:-:S07]  /*d340*/  MOV R64, R68 ;  /* 0x0000004400407202 */ /* 0x000fce0000000f00 */
[----:B------:R-:W-:Y:S05]  /*d350*/  WARPSYNC.COLLECTIVE R75, `(.L_x_213) ;  /* 0x000000004b087348 */ /* 0x000fea0003c00000 */
[----:B------:R0:W1:Y:S02]  /*d360*/  SHFL.IDX P2, R68, R74, R71, R70 ;  /* 0x000000474a447389 */ /* 0x0000640000040046 */
[----:B01----:R-:W-:Y:S05]  /*d370*/  ENDCOLLECTIVE ;  /* 0x000000000000791b */ /* 0x003fea0003800000 */
.L_x_213:
[----:B------:R-:W-:Y:S02]  /*d380*/  MOV R74, R66 ;  /* 0x00000042004a7202 */ /* 0x000fe40000000f00 */
[----:B------:R-:W-:-:S07]  /*d390*/  MOV R196, R68 ;  /* 0x0000004400c47202 */ /* 0x000fce0000000f00 */
[----:B------:R-:W-:Y:S05]  /*d3a0*/  WARPSYNC.COLLECTIVE R75, `(.L_x_214) ;  /* 0x000000004b087348 */ /* 0x000fea0003c00000 */
[----:B------:R0:W1:Y:S02]  /*d3b0*/  SHFL.IDX P2, R68, R74, R71, R70 ;  /* 0x000000474a447389 */ /* 0x0000640000040046 */
[----:B01----:R-:W-:Y:S05]  /*d3c0*/  ENDCOLLECTIVE ;  /* 0x000000000000791b */ /* 0x003fea0003800000 */
.L_x_214:
[----:B------:R-:W-:Y:S02]  /*d3d0*/  MOV R74, R67 ;  /* 0x00000043004a7202 */ /* 0x000fe40000000f00 */
[----:B------:R-:W-:-:S07]  /*d3e0*/  MOV R66, R68 ;  /* 0x0000004400427202 */ /* 0x000fce0000000f00 */
[----:B------:R-:W-:Y:S05]  /*d3f0*/  WARPSYNC.COLLECTIVE R75, `(.L_x_215) ;  /* 0x000000004b087348 */ /* 0x000fea0003c00000 */
[----:B------:R0:W1:Y:S02]  /*d400*/  SHFL.IDX P2, R68, R74, R71, R70 ;  /* 0x000000474a447389 */ /* 0x0000640000040046 */
[----:B01----:R-:W-:Y:S05]  /*d410*/  ENDCOLLECTIVE ;  /* 0x000000000000791b */ /* 0x003fea0003800000 */
.L_x_215:
[----:B------:R-:W-:Y:S01]  /*d420*/  MOV R67, R68 ;  /* 0x0000004400437202 */ /* 0x000fe20000000f00 */
[----:B------:R-:W-:Y:S06]  /*d430*/  BRA `(.L_x_216) ;  /* 0xffffff9400607947 */ /* 0x000fec000383ffff */
.L_x_144:
[----:B------:R-:W-:Y:S01]  /*d440*/  HFMA2 R233, -RZ, RZ, 0, 5.9604644775390625e-08 ;  /* 0x00000001ffe97431 */ /* 0x000fe200000001ff */
[----:B------:R-:W-:Y:S02]  /*d450*/  MOV R236, R224 ;  /* 0x000000e000ec7202 */ /* 0x000fe40000000f00 */
[----:B------:R-:W-:Y:S02]  /*d460*/  MOV R238, 0x1f ;  /* 0x0000001f00ee7802 */ /* 0x000fe40000000f00 */
[----:B------:R-:W-:-:S07]  /*d470*/  MOV R75, 0xffffffff ;  /* 0xffffffff004b7802 */ /* 0x000fce0000000f00 */
[----:B0-----:R-:W-:Y:S05]  /*d480*/  WARPSYNC.COLLECTIVE R75, `(.L_x_217) ;  /* 0x000000004b087348 */ /* 0x001fea0003c00000 */
[----:B------:R1:W2:Y:S02]  /*d490*/  SHFL.DOWN P0, R232, R236, R233, R238 ;  /* 0x080000e9ece87389 */ /* 0x0002a400000000ee */
[----:B012---:R-:W-:Y:S05]  /*d4a0*/  ENDCOLLECTIVE ;  /* 0x000000000000791b */ /* 0x007fea0003800000 */
.L_x_217:
[----:B------:R-:W-:Y:S02]  /*d4b0*/  MOV R236, R73 ;  /* 0x0000004900ec7202 */ /* 0x000fe40000000f00 */
[----:B------:R-:W-:-:S07]  /*d4c0*/  MOV R68, R232 ;  /* 0x000000e800447202 */ /* 0x000fce0000000f00 */
[----:B------:R-:W-:Y:S05]  /*d4d0*/  WARPSYNC.COLLECTIVE R75, `(.L_x_218) ;  /* 0x000000004b087348 */ /* 0x000fea0003c00000 */
[----:B------:R0:W1:Y:S02]  /*d4e0*/  SHFL.DOWN P0, R232, R236, R233, R238 ;  /* 0x080000e9ece87389 */ /* 0x00006400000000ee */
[----:B01----:R-:W-:Y:S05]  /*d4f0*/  ENDCOLLECTIVE ;  /* 0x000000000000791b */ /* 0x003fea0003800000 */
.L_x_218:
[----:B------:R-:W-:Y:S02]  /*d500*/  MOV R236, R72 ;  /* 0x0000004800ec7202 */ /* 0x000fe40000000f00 */
[----:B------:R-:W-:-:S07]  /*d510*/  MOV R70, R232 ;  /* 0x000000e800467202 */ /* 0x000fce0000000f00 */
[----:B------:R-:W-:Y:S05]  /*d520*/  WARPSYNC.COLLECTIVE R75, `(.L_x_219) ;  /* 0x000000004b087348 */ /* 0x000fea0003c00000 */
[----:B------:R0:W1:Y:S02]  /*d530*/  SHFL.DOWN P0, R232, R236, R233, R238 ;  /* 0x080000e9ece87389 */ /* 0x00006400000000ee */
[----:B01----:R-:W-:Y:S05]  /*d540*/  ENDCOLLECTIVE ;  /* 0x000000000000791b */ /* 0x003fea0003800000 */
.L_x_219:
[----:B------:R-:W-:Y:S02]  /*d550*/  MOV R236, R69 ;  /* 0x0000004500ec7202 */ /* 0x000fe40000000f00 */
[----:B------:R-:W-:-:S07]  /*d560*/  MOV R71, R232 ;  /* 0x000000e800477202 */ /* 0x000fce0000000f00 */
[----:B------:R-:W-:Y:S05]  /*d570*/  WARPSYNC.COLLECTIVE R75, `(.L_x_220) ;  /* 0x000000004b087348 */ /* 0x000fea0003c00000 */
[----:B------:R0:W1:Y:S02]  /*d580*/  SHFL.DOWN P0, R232, R236, R233, R238 ;  /* 0x080000e9ece87389 */ /* 0x00006400000000ee */
[----:B01----:R-:W-:Y:S05]  /*d590*/  ENDCOLLECTIVE ;  /* 0x000000000000791b */ /* 0x003fea0003800000 */
.L_x_220:
[----:B------:R-:W-:Y:S01]  /*d5a0*/  MOV R225, R232 ;  /* 0x000000e800e17202 */ /* 0x000fe20000000f00 */
[----:B------:R-:W-:Y:S06]  /*d5b0*/  BRA `(.L_x_221) ;  /* 0xffffffa800747947 */ /* 0x000fec000383ffff */
.L_x_147:
        /* <DEDUP_REMOVED lines=8> */
.L_x_223:
[----:B------:R-:W-:Y:S05]  /*d640*/  BSYNC B0 ;  /* 0x0000000000007941 */ /* 0x000fea0003800000 */
.L_x_222:
        /* <DEDUP_REMOVED lines=8> */
.L_x_224:
[----:B------:R-:W-:Y:S02]  /*d6d0*/  MOV R236, R72 ;  /* 0x0000004800ec7202 */ /* 0x000fe40000000f00 */
[----:B------:R-:W-:-:S07]  /*d6e0*/  MOV R70, R232 ;  /* 0x000000e800467202 */ /* 0x000fce0000000f00 */
[----:B------:R-:W-:Y:S05]  /*d6f0*/  WARPSYNC.COLLECTIVE R75, `(.L_x_225) ;  /* 0x000000004b087348 */ /* 0x000fea0003c00000 */
[----:B------:R0:W1:Y:S02]  /*d700*/  SHFL.DOWN P0, R232, R236, R233, R238 ;  /* 0x080000e9ece87389 */ /* 0x00006400000000ee */
[----:B01----:R-:W-:Y:S05]  /*d710*/  ENDCOLLECTIVE ;  /* 0x000000000000791b */ /* 0x003fea0003800000 */
.L_x_225:
[----:B------:R-:W-:Y:S02]  /*d720*/  MOV R236, R69 ;  /* 0x0000004500ec7202 */ /* 0x000fe40000000f00 */
[----:B------:R-:W-:-:S07]  /*d730*/  MOV R71, R232 ;  /* 0x000000e800477202 */ /* 0x000fce0000000f00 */
[----:B------:R-:W-:Y:S05]  /*d740*/  WARPSYNC.COLLECTIVE R75, `(.L_x_226) ;  /* 0x000000004b087348 */ /* 0x000fea0003c00000 */
[----:B------:R0:W1:Y:S02]  /*d750*/  SHFL.DOWN P0, R232, R236, R233, R238 ;  /* 0x080000e9ece87389 */ /* 0x00006400000000ee */
[----:B01----:R-:W-:Y:S05]  /*d760*/  ENDCOLLECTIVE ;  /* 0x000000000000791b */ /* 0x003fea0003800000 */
.L_x_226:
[----:B------:R-:W-:Y:S01]  /*d770*/  MOV R225, R232 ;  /* 0x000000e800e17202 */ /* 0x000fe20000000f00 */
[----:B------:R-:W-:Y:S06]  /*d780*/  BRA `(.L_x_227) ;  /* 0xffffffa800507947 */ /* 0x000fec000383ffff */
.L_x_150:
        /* <DEDUP_REMOVED lines=8> */
.L_x_229:
[----:B------:R-:W-:Y:S05]  /*d810*/  BSYNC B0 ;  /* 0x0000000000007941 */ /* 0x000fea0003800000 */
.L_x_228:
        /* <DEDUP_REMOVED lines=8> */
.L_x_230:
[----:B------:R-:W-:Y:S02]  /*d8a0*/  MOV R236, R72 ;  /* 0x0000004800ec7202 */ /* 0x000fe40000000f00 */
[----:B------:R-:W-:-:S07]  /*d8b0*/  MOV R70, R232 ;  /* 0x000000e800467202 */ /* 0x000fce0000000f00 */
[----:B------:R-:W-:Y:S05]  /*d8c0*/  WARPSYNC.COLLECTIVE R75, `(.L_x_231) ;  /* 0x000000004b087348 */ /* 0x000fea0003c00000 */
[----:B------:R0:W1:Y:S02]  /*d8d0*/  SHFL.DOWN P0, R232, R236, R233, R238 ;  /* 0x080000e9ece87389 */ /* 0x00006400000000ee */
[----:B01----:R-:W-:Y:S05]  /*d8e0*/  ENDCOLLECTIVE ;  /* 0x000000000000791b */ /* 0x003fea0003800000 */
.L_x_231:
[----:B------:R-:W-:Y:S02]  /*d8f0*/  MOV R236, R69 ;  /* 0x0000004500ec7202 */ /* 0x000fe40000000f00 */
[----:B------:R-:W-:-:S07]  /*d900*/  MOV R71, R232 ;  /* 0x000000e800477202 */ /* 0x000fce0000000f00 */
[----:B------:R-:W-:Y:S05]  /*d910*/  WARPSYNC.COLLECTIVE R75, `(.L_x_232) ;  /* 0x000000004b087348 */ /* 0x000fea0003c00000 */
[----:B------:R0:W1:Y:S02]  /*d920*/  SHFL.DOWN P0, R232, R236, R233, R238 ;  /* 0x080000e9ece87389 */ /* 0x00006400000000ee */
[----:B01----:R-:W-:Y:S05]  /*d930*/  ENDCOLLECTIVE ;  /* 0x000000000000791b */ /* 0x003fea0003800000 */
.L_x_232:
[----:B------:R-:W-:Y:S01]  /*d940*/  MOV R225, R232 ;  /* 0x000000e800e17202 */ /* 0x000fe20000000f00 */
[----:B------:R-:W-:Y:S06]  /*d950*/  BRA `(.L_x_233) ;  /* 0xffffffa8002c7947 */ /* 0x000fec000383ffff */
.L_x_153:
        /* <DEDUP_REMOVED lines=8> */
.L_x_235:
[----:B------:R-:W-:Y:S05]  /*d9e0*/  BSYNC B0 ;  /* 0x0000000000007941 */ /* 0x000fea0003800000 */
.L_x_234:
        /* <DEDUP_REMOVED lines=8> */
.L_x_236:
[----:B------:R-:W-:Y:S02]  /*da70*/  MOV R236, R72 ;  /* 0x0000004800ec7202 */ /* 0x000fe40000000f00 */
[----:B------:R-:W-:-:S07]  /*da80*/  MOV R70, R232 ;  /* 0x000000e800467202 */ /* 0x000fce0000000f00 */
[----:B------:R-:W-:Y:S05]  /*da90*/  WARPSYNC.COLLECTIVE R75, `(.L_x_237) ;  /* 0x000000004b087348 */ /* 0x000fea0003c00000 */
[----:B------:R0:W1:Y:S02]  /*daa0*/  SHFL.DOWN P0, R232, R236, R233, R238 ;  /* 0x080000e9ece87389 */ /* 0x00006400000000ee */
[----:B01----:R-:W-:Y:S05]  /*dab0*/  ENDCOLLECTIVE ;  /* 0x000000000000791b */ /* 0x003fea0003800000 */
.L_x_237:
[----:B------:R-:W-:Y:S02]  /*dac0*/  MOV R236, R69 ;  /* 0x0000004500ec7202 */ /* 0x000fe40000000f00 */
[----:B------:R-:W-:-:S07]  /*dad0*/  MOV R71, R232 ;  /* 0x000000e800477202 */ /* 0x000fce0000000f00 */
[----:B------:R-:W-:Y:S05]  /*dae0*/  WARPSYNC.COLLECTIVE R75, `(.L_x_238) ;  /* 0x000000004b087348 */ /* 0x000fea0003c00000 */
[----:B------:R0:W1:Y:S02]  /*daf0*/  SHFL.DOWN P0, R232, R236, R233, R238 ;  /* 0x080000e9ece87389 */ /* 0x00006400000000ee */
[----:B01----:R-:W-:Y:S05]  /*db00*/  ENDCOLLECTIVE ;  /* 0x000000000000791b */ /* 0x003fea0003800000 */
.L_x_238:
[----:B------:R-:W-:Y:S01]  /*db10*/  MOV R225, R232 ;  /* 0x000000e800e17202 */ /* 0x000fe20000000f00 */
[----:B------:R-:W-:Y:S06]  /*db20*/  BRA `(.L_x_239) ;  /* 0xffffffa800087947 */ /* 0x000fec000383ffff */
.L_x_156:
        /* <DEDUP_REMOVED lines=8> */
.L_x_241:
[----:B------:R-:W-:Y:S05]  /*dbb0*/  BSYNC B0 ;  /* 0x0000000000007941 */ /* 0x000fea0003800000 */
.L_x_240:
        /* <DEDUP_REMOVED lines=8> */
.L_x_242:
[----:B------:R-:W-:Y:S02]  /*dc40*/  MOV R236, R72 ;  /* 0x0000004800ec7202 */ /* 0x000fe40000000f00 */
[----:B------:R-:W-:-:S07]  /*dc50*/  MOV R70, R232 ;  /* 0x000000e800467202 */ /* 0x000fce0000000f00 */
[----:B------:R-:W-:Y:S05]  /*dc60*/  WARPSYNC.COLLECTIVE R75, `(.L_x_243) ;  /* 0x000000004b087348 */ /* 0x000fea0003c00000 */
[----:B------:R0:W1:Y:S02]  /*dc70*/  SHFL.DOWN P0, R232, R236, R233, R238 ;  /* 0x080000e9ece87389 */ /* 0x00006400000000ee */
[----:B01----:R-:W-:Y:S05]  /*dc80*/  ENDCOLLECTIVE ;  /* 0x000000000000791b */ /* 0x003fea0003800000 */
.L_x_243:
[----:B------:R-:W-:Y:S02]  /*dc90*/  MOV R236, R69 ;  /* 0x0000004500ec7202 */ /* 0x000fe40000000f00 */
[----:B------:R-:W-:-:S07]  /*dca0*/  MOV R71, R232 ;  /* 0x000000e800477202 */ /* 0x000fce0000000f00 */
[----:B------:R-:W-:Y:S05]  /*dcb0*/  WARPSYNC.COLLECTIVE R75, `(.L_x_244) ;  /* 0x000000004b087348 */ /* 0x000fea0003c00000 */
[----:B------:R0:W1:Y:S02]  /*dcc0*/  SHFL.DOWN P0, R232, R236, R233, R238 ;  /* 0x080000e9ece87389 */ /* 0x00006400000000ee */
[----:B01----:R-:W-:Y:S05]  /*dcd0*/  ENDCOLLECTIVE ;  /* 0x000000000000791b */ /* 0x003fea0003800000 */
.L_x_244:
[----:B------:R-:W-:Y:S01]  /*dce0*/  MOV R74, R232 ;  /* 0x000000e8004a7202 */ /* 0x000fe20000000f00 */
[----:B------:R-:W-:Y:S06]  /*dcf0*/  BRA `(.L_x_245) ;  /* 0xffffffa400e47947 */ /* 0x000fec000383ffff */
.L_x_159:
        /* <DEDUP_REMOVED lines=8> */
.L_x_247:
[----:B------:R-:W-:Y:S05]  /*dd80*/  BSYNC B0 ;  /* 0x0000000000007941 */ /* 0x000fea0003800000 */
.L_x_246:
        /* <DEDUP_REMOVED lines=9> */
.L_x_248:
[----:B------:R-:W-:Y:S02]  /*de20*/  MOV R238, 0x1f ;  /* 0x0000001f00ee7802 */ /* 0x000fe40000000f00 */
[----:B------:R-:W-:Y:S02]  /*de30*/  MOV R74, R72 ;  /* 0x00000048004a7202 */ /* 0x000fe40000000f00 */
[----:B------:R-:W-:-:S07]  /*de40*/  MOV R225, R68 ;  /* 0x0000004400e17202 */ /* 0x000fce0000000f00 */
[----:B------:R-:W-:Y:S05]  /*de50*/  WARPSYNC.COLLECTIVE R75, `(.L_x_249) ;  /* 0x000000004b087348 */ /* 0x000fea0003c00000 */
[----:B------:R0:W1:Y:S02]  /*de60*/  SHFL.IDX P2, R68, R74, R71, R70 ;  /* 0x000000474a447389 */ /* 0x0000640000040046 */
[----:B01----:R-:W-:Y:S05]  /*de70*/  ENDCOLLECTIVE ;  /* 0x000000000000791b */ /* 0x003fea0003800000 */
.L_x_249:
        /* <DEDUP_REMOVED lines=13> */
.L_x_250:
[----:B------:R-:W-:Y:S02]  /*df50*/  MOV R74, R56 ;  /* 0x00000038004a7202 */ /* 0x000fe40000000f00 */
[----:B------:R-:W-:-:S05]  /*df60*/  MOV R233, R68 ;  /* 0x0000004400e97202 */ /* 0x000fca0000000f00 */
[----:B------:R-:W-:Y:S01]  /*df70*/  FADD.FTZ R228, R233, R228 ;  /* 0x000000e4e9e47221 */ /* 0x000fe20000010000 */
[----:B------:R-:W-:-:S07]  /*df80*/  HFMA2 R233, -RZ, RZ, 0, 5.9604644775390625e-08 ;  /* 0x00000001ffe97431 */ /* 0x000fce00000001ff */
[----:B------:R-:W-:Y:S05]  /*df90*/  WARPSYNC.COLLECTIVE R75, `(.L_x_251) ;  /* 0x000000004b087348 */ /* 0x000fea0003c00000 */
[----:B------:R0:W1:Y:S02]  /*dfa0*/  SHFL.DOWN P0, R232, R236, R233, R238 ;  /* 0x080000e9ece87389 */ /* 0x00006400000000ee */
[----:B01----:R-:W-:Y:S05]  /*dfb0*/  ENDCOLLECTIVE ;  /* 0x000000000000791b */ /* 0x003fea0003800000 */
.L_x_251:
[----:B------:R-:W-:Y:S02]  /*dfc0*/  MOV R236, R73 ;  /* 0x0000004900ec7202 */ /* 0x000fe40000000f00 */
[----:B------:R-:W-:-:S07]  /*dfd0*/  MOV R229, R232 ;  /* 0x000000e800e57202 */ /* 0x000fce0000000f00 */
[----:B------:R-:W-:Y:S05]  /*dfe0*/  WARPSYNC.COLLECTIVE R75, `(.L_x_252) ;  /* 0x000000004b087348 */ /* 0x000fea0003c00000 */
[----:B------:R0:W1:Y:S02]  /*dff0*/  SHFL.DOWN P0, R232, R236, R233, R238 ;  /* 0x080000e9ece87389 */ /* 0x00006400000000ee */
[----:B01----:R-:W-:Y:S05]  /*e000*/  ENDCOLLECTIVE ;  /* 0x000000000000791b */ /* 0x003fea0003800000 */
.L_x_252:
[----:B------:R-:W-:Y:S02]  /*e010*/  MOV R236, R72 ;  /* 0x0000004800ec7202 */ /* 0x000fe40000000f00 */
[----:B------:R-:W-:-:S07]  /*e020*/  MOV R230, R232 ;  /* 0x000000e800e67202 */ /* 0x000fce0000000f00 */
[----:B------:R-:W-:Y:S05]  /*e030*/  WARPSYNC.COLLECTIVE R75, `(.L_x_253) ;  /* 0x000000004b087348 */ /* 0x000fea0003c00000 */
[----:B------:R0:W1:Y:S02]  /*e040*/  SHFL.DOWN P0, R232, R236, R233, R238 ;  /* 0x080000e9ece87389 */ /* 0x00006400000000ee */
[----:B01----:R-:W-:Y:S05]  /*e050*/  ENDCOLLECTIVE ;  /* 0x000000000000791b */ /* 0x003fea0003800000 */
.L_x_253:
[----:B------:R-:W-:Y:S02]  /*e060*/  MOV R236, R69 ;  /* 0x0000004500ec7202 */ /* 0x000fe40000000f00 */
[----:B------:R-:W-:-:S07]  /*e070*/  MOV R231, R232 ;  /* 0x000000e800e77202 */ /* 0x000fce0000000f00 */
[----:B------:R-:W-:Y:S05]  /*e080*/  WARPSYNC.COLLECTIVE R75, `(.L_x_254) ;  /* 0x000000004b087348 */ /* 0x000fea0003c00000 */
[----:B------:R0:W1:Y:S02]  /*e090*/  SHFL.DOWN P0, R232, R236, R233, R238 ;  /* 0x080000e9ece87389 */ /* 0x00006400000000ee */
[----:B01----:R-:W-:Y:S05]  /*e0a0*/  ENDCOLLECTIVE ;  /* 0x000000000000791b */ /* 0x003fea0003800000 */
.L_x_254:
[----:B------:R-:W-:Y:S05]  /*e0b0*/  WARPSYNC.COLLECTIVE R75, `(.L_x_255) ;  /* 0x000000004b087348 */ /* 0x000fea0003c00000 */
[----:B------:R0:W1:Y:S02]  /*e0c0*/  SHFL.IDX P2, R68, R74, R71, R70 ;  /* 0x000000474a447389 */ /* 0x0000640000040046 */
[----:B01----:R-:W-:Y:S05]  /*e0d0*/  ENDCOLLECTIVE ;  /* 0x000000000000791b */ /* 0x003fea0003800000 */
.L_x_255:
[----:B------:R-:W-:Y:S02]  /*e0e0*/  MOV R74, R57 ;  /* 0x00000039004a7202 */ /* 0x000fe40000000f00 */
[----:B------:R-:W-:-:S07]  /*e0f0*/  MOV R234, R68 ;  /* 0x0000004400ea7202 */ /* 0x000fce0000000f00 */
[----:B------:R-:W-:Y:S05]  /*e100*/  WARPSYNC.COLLECTIVE R75, `(.L_x_256) ;  /* 0x000000004b087348 */ /* 0x000fea0003c00000 */
[----:B------:R0:W1:Y:S02]  /*e110*/  SHFL.IDX P2, R68, R74, R71, R70 ;  /* 0x000000474a447389 */ /* 0x0000640000040046 */
[----:B01----:R-:W-:Y:S05]  /*e120*/  ENDCOLLECTIVE ;  /* 0x000000000000791b */ /* 0x003fea0003800000 */
.L_x_256:
[----:B------:R-:W-:Y:S02]  /*e130*/  MOV R74, R58 ;  /* 0x0000003a004a7202 */ /* 0x000fe40000000f00 */
[----:B------:R-:W-:-:S07]  /*e140*/  MOV R235, R68 ;  /* 0x0000004400eb7202 */ /* 0x000fce0000000f00 */
[----:B------:R-:W-:Y:S05]  /*e150*/  WARPSYNC.COLLECTIVE R75, `(.L_x_257) ;  /* 0x000000004b087348 */ /* 0x000fea0003c00000 */
[----:B------:R0:W1:Y:S02]  /*e160*/  SHFL.IDX P2, R68, R74, R71, R70 ;  /* 0x000000474a447389 */ /* 0x0000640000040046 */
[----:B01----:R-:W-:Y:S05]  /*e170*/  ENDCOLLECTIVE ;  /* 0x000000000000791b */ /* 0x003fea0003800000 */
.L_x_257:
[----:B------:R-:W-:Y:S02]  /*e180*/  MOV R69, R235 ;  /* 0x000000eb00457202 */ /* 0x000fe40000000f00 */
[----:B------:R-:W-:Y:S02]  /*e190*/  MOV R74, R59 ;  /* 0x0000003b004a7202 */ /* 0x000fe40000000f00 */
[----:B------:R-:W-:-:S07]  /*e1a0*/  MOV R236, R68 ;  /* 0x0000004400ec7202 */ /* 0x000fce0000000f00 */
[----:B------:R-:W-:Y:S05]  /*e1b0*/  WARPSYNC.COLLECTIVE R75, `(.L_x_258) ;  /* 0x000000004b087348 */ /* 0x000fea0003c00000 */
[----:B------:R0:W1:Y:S02]  /*e1c0*/  SHFL.IDX P2, R68, R74, R71, R70 ;  /* 0x000000474a447389 */ /* 0x0000640000040046 */
[----:B01----:R-:W-:Y:S05]  /*e1d0*/  ENDCOLLECTIVE ;  /* 0x000000000000791b */ /* 0x003fea0003800000 */
.L_x_258:
[----:B------:R-:W-:Y:S02]  /*e1e0*/  MOV R237, R68 ;  /* 0x0000004400ed7202 */ /* 0x000fe40000000f00 */
[----:B------:R-:W-:Y:S01]  /*e1f0*/  MOV R68, R234 ;  /* 0x000000ea00447202 */ /* 0x000fe20000000f00 */
[----:B------:R-:W-:Y:S06]  /*e200*/  BRA `(.L_x_259) ;  /* 0xffffffa400407947 */ /* 0x000fec000383ffff */
.L_x_260:
        /* <DEDUP_REMOVED lines=15> */
.L_x_18664:


//--------------------- .text._Z25selective_scan_bwd_kernelI32Selective_Scan_bwd_kernel_traitsILi128ELi16ELb0ELb0ELb0ELb1ELb0EN3c104HalfENS1_7complexIfEEEEv12SSMParamsBwd --------------------------
	.section	.text._Z25selective_scan_bwd_kernelI32Selective_Scan_bwd_kernel_traitsILi128ELi16ELb0ELb0ELb0ELb1ELb0EN3c104HalfENS1_7complexIfEEEEv12SSMParamsBwd,"ax",@progbits
	.align	128
        .global         _Z25selective_scan_bwd_kernelI32Selective_Scan_bwd_kernel_traitsILi128ELi16ELb0ELb0ELb0ELb1ELb0EN3c104HalfENS1_7complexIfEEEEv12SSMParamsBwd
        .type           _Z25selective_scan_bwd_kernelI32Selective_Scan_bwd_kernel_traitsILi128ELi16ELb0ELb0ELb0ELb1ELb0EN3c104HalfENS1_7complexIfEEEEv12SSMParamsBwd,@function
        .size           _Z25selective_scan_bwd_kernelI32Selective_Scan_bwd_kernel_traitsILi128ELi16ELb0ELb0ELb0ELb1ELb0EN3c104HalfENS1_7complexIfEEEEv12SSMParamsBwd,(.L_x_18665 - _Z25selective_scan_bwd_kernelI32Selective_Scan_bwd_kernel_traitsILi128ELi16ELb0ELb0ELb0ELb1ELb0EN3c104HalfENS1_7complexIfEEEEv12SSMParamsBwd)
        .other          _Z25selective_scan_bwd_kernelI32Selective_Scan_bwd_kernel_traitsILi128ELi16ELb0ELb0ELb0ELb1ELb0EN3c104HalfENS1_7complexIfEEEEv12SSMParamsBwd,@"STO_CUDA_ENTRY STV_DEFAULT"
_Z25selective_scan_bwd_kernelI32Selective_Scan_bwd_kernel_traitsILi128ELi16ELb0ELb0ELb0ELb1ELb0EN3c104HalfENS1_7complexIfEEEEv12SSMParamsBwd:
.text._Z25selective_scan_bwd_kernelI32Selective_Scan_bwd_kernel_traitsILi128ELi16ELb0ELb0ELb0ELb1ELb0EN3c104HalfENS1_7complexIfEEEEv12SSMParamsBwd:
        /* <DEDUP_REMOVED lines=82> */
[----:B------:R-:W-:-:S04]  /*0520*/  LOP3.LUT R0, R172, 0x1f, RZ, 0xc0, !PT ;  /* 0x0000001fac007812 */ /* 0x000fc800078ec0ff */
[----:B-1----:R-:W-:-:S07]  /*0530*/  LOP3.LUT R2, R0, 0x3e00, R3, 0xf8, !PT ;  /* 0x00003e0000027812 */ /* 0x002fce00078ef803 */
.L_x_329:
[----:B------:R-:W0:Y:S01]  /*0540*/  LDCU UR16, c[0x0][0x388] ;  /* 0x00007100ff1077ac */ /* 0x000e220008000800 */
[----:B------:R-:W-:Y:S02]  /*0550*/  SHF.L.U32 R3, R172, 0x4, RZ ;  /* 0x00000004ac037819 */ /* 0x000fe400000006ff */
[----:B------:R-:W-:Y:S01]  /*0560*/  MOV R4, UR14 ;  /* 0x0000000e00047c02 */ /* 0x000fe20008000f00 */
[----:B------:R-:W-:Y:S01]  /*0570*/  ULEA UR8, UR15, 0xfffff800, 0xb ;  /* 0xfffff8000f087891 */ /* 0x000fe2000f8e58ff */
[----:B------:R-:W-:Y:S02]  /*0580*/  LOP3.LUT R35, R3, 0x3e00, RZ, 0xc0, !PT ;  /* 0x00003e0003237812 */ /* 0x000fe400078ec0ff */
[----:B------:R-:W-:Y:S02]  /*0590*/  MOV R5, UR13 ;  /* 0x0000000d00057c02 */ /* 0x000fe40008000f00 */
[C---:B------:R-:W-:Y:S02]  /*05a0*/  LOP3.LUT R31, R35.reuse, R0, RZ, 0xfc, !PT ;  /* 0x00000000231f7212 */ /* 0x040fe400078efcff */
[----:B------:R-:W-:Y:S01]  /*05b0*/  LOP3.LUT R26, R35, 0x20, R0, 0xfe, !PT ;  /* 0x00000020231a7812 */ /* 0x000fe200078efe00 */
[----:B------:R-:W-:Y:S01]  /*05c0*/  IMAD.WIDE.U32 R6, R2, 0x2, R4 ;  /* 0x0000000202067825 */ /* 0x000fe200078e0004 */
[----:B------:R-:W-:-:S02]  /*05d0*/  LOP3.LUT R3, R31, 0x40, RZ, 0xfc, !PT ;  /* 0x000000401f037812 */ /* 0x000fc400078efcff */
[C---:B------:R-:W-:Y:S02]  /*05e0*/  LOP3.LUT R4, R31.reuse, 0x60, RZ, 0xfc, !PT ;  /* 0x000000601f047812 */ /* 0x040fe400078efcff */
[C---:B------:R-:W-:Y:S01]  /*05f0*/  LOP3.LUT R5, R31.reuse, 0x80, RZ, 0xfc, !PT ;  /* 0x000000801f057812 */ /* 0x040fe200078efcff */
[----:B0-----:R-:W-:Y:S01]  /*0600*/  UIADD3 UR8, UPT, UPT, -UR8, UR16, URZ ;  /* 0x0000001008087290 */ /* 0x001fe2000fffe1ff */
[----:B------:R-:W-:Y:S02]  /*0610*/  LOP3.LUT R14, R31, 0xe0, RZ, 0xfc, !PT ;  /* 0x000000e01f0e7812 */ /* 0x000fe400078efcff */
[----:B------:R-:W-:Y:S02]  /*0620*/  PRMT R16, RZ, 0x7610, R16 ;  /* 0x00007610ff107816 */ /* 0x000fe40000000010 */
[----:B------:R-:W-:Y:S02]  /*0630*/  PRMT R9, RZ, 0x7610, R9 ;  /* 0x00007610ff097816 */ /* 0x000fe40000000009 */
[----:B------:R-:W-:-:S02]  /*0640*/  ISETP.GE.AND P1, PT, R2, UR8, PT ;  /* 0x0000000802007c0c */ /* 0x000fc4000bf26270 */
[----:B------:R-:W-:Y:S02]  /*0650*/  ISETP.GE.AND P0, PT, R26, UR8, PT ;  /* 0x000000081a007c0c */ /* 0x000fe4000bf06270 */
[----:B------:R-:W-:Y:S02]  /*0660*/  SHF.L.U32 R2, R31, 0x1, RZ ;  /* 0x000000011f027819 */ /* 0x000fe400000006ff */
[----:B------:R-:W-:Y:S02]  /*0670*/  P2R R50, PR, RZ, 0x2 ;  /* 0x00000002ff327803 */ /* 0x000fe40000000000 */
[----:B------:R-:W-:Y:S02]  /*0680*/  ISETP.GE.AND P6, PT, R3, UR8, PT ;  /* 0x0000000803007c0c */ /* 0x000fe4000bfc6270 */
[----:B------:R-:W-:Y:S02]  /*0690*/  ISETP.GE.AND P5, PT, R4, UR8, PT ;  /* 0x0000000804007c0c */ /* 0x000fe4000bfa6270 */
[----:B------:R-:W-:-:S02]  /*06a0*/  P2R R52, PR, RZ, 0x1 ;  /* 0x00000001ff347803 */ /* 0x000fc40000000000 */
[C---:B------:R-:W-:Y:S02]  /*06b0*/  IADD3 R4, P1, PT, R2.reuse, UR12, RZ ;  /* 0x0000000c02047c10 */ /* 0x040fe4000ff3e0ff */
[----:B------:R-:W-:Y:S02]  /*06c0*/  LOP3.LUT R3, R31, 0xa0, RZ, 0xfc, !PT ;  /* 0x000000a01f037812 */ /* 0x000fe400078efcff */
[----:B------:R-:W-:Y:S02]  /*06d0*/  IADD3 R2, P0, PT, R2, UR10, RZ ;  /* 0x0000000a02027c10 */ /* 0x000fe4000ff1e0ff */
[----:B------:R-:W-:Y:S02]  /*06e0*/  ISETP.GE.AND P3, PT, R3, UR8, PT ;  /* 0x0000000803007c0c */ /* 0x000fe4000bf66270 */
[----:B------:R-:W-:Y:S02]  /*06f0*/  ISETP.GE.AND P4, PT, R5, UR8, PT ;  /* 0x0000000805007c0c */ /* 0x000fe4000bf86270 */
[----:B------:R-:W-:-:S02]  /*0700*/  IADD3.X R3, PT, PT, RZ, UR9, RZ, P0, !PT ;  /* 0x00000009ff037c10 */ /* 0x000fc400087fe4ff */
[----:B------:R-:W-:Y:S02]  /*0710*/  IADD3.X R5, PT, PT, RZ, UR11, RZ, P1, !PT ;  /* 0x0000000bff057c10 */ /* 0x000fe40008ffe4ff */
[----:B------:R-:W-:Y:S01]  /*0720*/  ISETP.GE.AND P0, PT, R14, UR8, PT ;  /* 0x000000080e007c0c */ /* 0x000fe2000bf06270 */
[----:B------:R-:W-:Y:S01]  /*0730*/  BAR.SYNC.DEFER_BLOCKING 0x0 ;  /* 0x0000000000007b1d */ /* 0x000fe20000010000 */
[----:B------:R-:W-:Y:S02]  /*0740*/  ISETP.NE.AND P1, PT, R50, RZ, PT ;  /* 0x000000ff3200720c */ /* 0x000fe40003f25270 */
[C---:B------:R-:W-:Y:S02]  /*0750*/  LOP3.LUT R17, R31.reuse, 0x100, RZ, 0xfc, !PT ;  /* 0x000001001f117812 */ /* 0x040fe400078efcff */
[----:B------:R-:W-:Y:S02]  /*0760*/  LOP3.LUT R8, R31, 0xc0, RZ, 0xfc, !PT ;  /* 0x000000c01f087812 */ /* 0x000fe400078efcff */
[----:B------:R-:W-:-:S02]  /*0770*/  P2R R58, PR, RZ, 0x1 ;  /* 0x00000001ff3a7803 */ /* 0x000fc40000000000 */
[----:B------:R-:W-:Y:S02]  /*0780*/  ISETP.GE.AND P2, PT, R8, UR8, PT ;  /* 0x0000000808007c0c */ /* 0x000fe4000bf46270 */
[----:B------:R-:W-:Y:S02]  /*0790*/  PRMT R19, RZ, 0x7610, R19 ;  /* 0x00007610ff137816 */ /* 0x000fe40000000013 */
[----:B------:R-:W-:Y:S02]  /*07a0*/  PRMT R8, RZ, 0x7610, R8 ;  /* 0x00007610ff087816 */ /* 0x000fe40000000008 */
[----:B------:R-:W-:Y:S02]  /*07b0*/  PRMT R15, RZ, 0x7610, R15 ;  /* 0x00007610ff0f7816 */ /* 0x000fe4000000000f */
[----:B------:R-:W-:Y:S02]  /*07c0*/  PRMT R12, RZ, 0x7610, R12 ;  /* 0x00007610ff0c7816 */ /* 0x000fe4000000000c */
[----:B------:R-:W-:-:S02]  /*07d0*/  LOP3.LUT R18, R31, 0x120, RZ, 0xfc, !PT ;  /* 0x000001201f127812 */ /* 0x000fc400078efcff */
[----:B------:R-:W-:Y:S02]  /*07e0*/  PRMT R13, RZ, 0x7610, R13 ;  /* 0x00007610ff0d7816 */ /* 0x000fe4000000000d */
[----:B------:R-:W-:Y:S01]  /*07f0*/  LOP3.LUT R21, R31, 0x140, RZ, 0xfc, !PT ;  /* 0x000001401f157812 */ /* 0x000fe200078efcff */
[----:B------:R-:W2:Y:S01]  /*0800*/  @!P0 LDG.E.U16 R16, desc[UR30][R6.64+0x1c0] ;  /* 0x0001c01e06108981 */ /* 0x000ea2000c1e1500 */
[----:B------:R-:W-:Y:S02]  /*0810*/  ISETP.GE.AND P0, PT, R17, UR8, PT ;  /* 0x0000000811007c0c */ /* 0x000fe4000bf06270 */
[----:B------:R-:W-:Y:S01]  /*0820*/  PRMT R10, RZ, 0x7610, R10 ;  /* 0x00007610ff0a7816 */ /* 0x000fe2000000000a */
[----:B------:R-:W3:Y:S01]  /*0830*/  @!P1 LDG.E.U16 R9, desc[UR30][R6.64] ;  /* 0x0000001e06099981 */ /* 0x000ee2000c1e1500 */
[----:B------:R-:W-:Y:S02]  /*0840*/  ISETP.GE.AND P1, PT, R26, UR8, PT ;  /* 0x000000081a007c0c */ /* 0x000fe4000bf26270 */
[----:B------:R-:W-:Y:S01]  /*0850*/  LOP3.LUT R22, R31, 0x160, RZ, 0xfc, !PT ;  /* 0x000001601f167812 */ /* 0x000fe200078efcff */
[----:B------:R-:W4:Y:S01]  /*0860*/  @!P2 LDG.E.U16 R15, desc[UR30][R6.64+0x180] ;  /* 0x0001801e060fa981 */ /* 0x000f22000c1e1500 */
[----:B------:R-:W-:-:S02]  /*0870*/  PRMT R11, RZ, 0x7610, R11 ;  /* 0x00007610ff0b7816 */ /* 0x000fc4000000000b */
[C---:B------:R-:W-:Y:S01]  /*0880*/  LOP3.LUT R25, R31.reuse, 0x180, RZ, 0xfc, !PT ;  /* 0x000001801f197812 */ /* 0x040fe200078efcff */
[----:B------:R-:W5:Y:S01]  /*0890*/  @!P3 LDG.E.U16 R12, desc[UR30][R6.64+0x140] ;  /* 0x0001401e060cb981 */ /* 0x000f62000c1e1500 */
[----:B------:R-:W-:Y:S02]  /*08a0*/  P2R R59, PR, RZ, 0x1 ;  /* 0x00000001ff3b7803 */ /* 0x000fe40000000000 */
[C---:B------:R-:W-:Y:S01]  /*08b0*/  LOP3.LUT R26, R31.reuse, 0x1a0, RZ, 0xfc, !PT ;  /* 0x000001a01f1a7812 */ /* 0x040fe200078efcff */
[----:B------:R-:W2:Y:S01]  /*08c0*/  @!P0 LDG.E.U16 R19, desc[UR30][R6.64+0x200] ;  /* 0x0002001e06138981 */ /* 0x000ea2000c1e1500 */
[----:B------:R-:W-:Y:S02]  /*08d0*/  ISETP.GE.AND P0, PT, R18, UR8, PT ;  /* 0x0000000812007c0c */ /* 0x000fe4000bf06270 */
[----:B------:R-:W-:Y:S01]  /*08e0*/  P2R R57, PR, RZ, 0x4 ;  /* 0x00000004ff397803 */ /* 0x000fe20000000000 */
[----:B------:R-:W4:Y:S01]  /*08f0*/  @!P1 LDG.E.U16 R8, desc[UR30][R6.64+0x40] ;  /* 0x0000401e06089981 */ /* 0x000f22000c1e1500 */
[----:B------:R-:W-:-:S02]  /*0900*/  LOP3.LUT R29, R31, 0x1c0, RZ, 0xfc, !PT ;  /* 0x000001c01f1d7812 */ /* 0x000fc400078efcff */
[----:B------:R-:W-:Y:S01]  /*0910*/  ISETP.GE.AND P1, PT, R21, UR8, PT ;  /* 0x0000000815007c0c */ /* 0x000fe2000bf26270 */
[----:B------:R-:W5:Y:S01]  /*0920*/  @!P4 LDG.E.U16 R13, desc[UR30][R6.64+0x100] ;  /* 0x0001001e060dc981 */ /* 0x000f62000c1e1500 */
[----:B------:R-:W-:Y:S02]  /*0930*/  P2R R56, PR, RZ, 0x8 ;  /* 0x00000008ff387803 */ /* 0x000fe40000000000 */
[----:B------:R-:W-:Y:S01]  /*0940*/  LOP3.LUT R31, R31, 0x1e0, RZ, 0xfc, !PT ;  /* 0x000001e01f1f7812 */ /* 0x000fe200078efcff */
[----:B------:R-:W2:Y:S01]  /*0950*/  @!P5 LDG.E.U16 R10, desc[UR30][R6.64+0xc0] ;  /* 0x0000c01e060ad981 */ /* 0x000ea2000c1e1500 */
[----:B------:R-:W-:Y:S02]  /*0960*/  ISETP.GE.AND P2, PT, R22, UR8, PT ;  /* 0x0000000816007c0c */ /* 0x000fe4000bf46270 */
[----:B------:R-:W-:Y:S01]  /*0970*/  P2R R55, PR, RZ, 0x10 ;  /* 0x00000010ff377803 */ /* 0x000fe20000000000 */
[----:B------:R-:W5:Y:S01]  /*0980*/  @!P6 LDG.E.U16 R11, desc[UR30][R6.64+0x80] ;  /* 0x0000801e060be981 */ /* 0x000f62000c1e1500 */
[----:B------:R-:W-:-:S02]  /*0990*/  ISETP.GE.AND P3, PT, R25, UR8, PT ;  /* 0x0000000819007c0c */ /* 0x000fc4000bf66270 */
[----:B------:R-:W-:Y:S02]  /*09a0*/  P2R R54, PR, RZ, 0x20 ;  /* 0x00000020ff367803 */ /* 0x000fe40000000000 */
[----:B------:R-:W-:Y:S02]  /*09b0*/  ISETP.GE.AND P4, PT, R26, UR8, PT ;  /* 0x000000081a007c0c */ /* 0x000fe4000bf86270 */
[----:B------:R-:W-:Y:S02]  /*09c0*/  P2R R53, PR, RZ, 0x40 ;  /* 0x00000040ff357803 */ /* 0x000fe40000000000 */
[----:B------:R-:W-:Y:S02]  /*09d0*/  ISETP.GE.AND P5, PT, R29, UR8, PT ;  /* 0x000000081d007c0c */ /* 0x000fe4000bfa6270 */
[----:B------:R-:W-:Y:S02]  /*09e0*/  ISETP.GE.AND P6, PT, R31, UR8, PT ;  /* 0x000000081f007c0c */ /* 0x000fe4000bfc6270 */
[----:B------:R-:W-:-:S02]  /*09f0*/  PRMT R20, RZ, 0x7610, R20 ;  /* 0x00007610ff147816 */ /* 0x000fc40000000014 */
[----:B------:R-:W-:Y:S02]  /*0a00*/  PRMT R23, RZ, 0x7610, R23 ;  /* 0x00007610ff177816 */ /* 0x000fe40000000017 */
[----:B------:R-:W-:Y:S02]  /*0a10*/  PRMT R24, RZ, 0x7610, R24 ;  /* 0x00007610ff187816 */ /* 0x000fe40000000018 */
[----:B------:R-:W-:Y:S01]  /*0a20*/  PRMT R27, RZ, 0x7610, R27 ;  /* 0x00007610ff1b7816 */ /* 0x000fe2000000001b */
[----:B------:R-:W2:Y:S01]  /*0a30*/  @!P0 LDG.E.U16 R20, desc[UR30][R6.64+0x240] ;  /* 0x0002401e06148981 */ /* 0x000ea2000c1e1500 */
[----:B------:R-:W-:Y:S02]  /*0a40*/  PRMT R28, RZ, 0x7610, R28 ;  /* 0x00007610ff1c7816 */ /* 0x000fe4000000001c */
[----:B------:R-:W-:Y:S01]  /*0a50*/  PRMT R30, RZ, 0x7610, R30 ;  /* 0x00007610ff1e7816 */ /* 0x000fe2000000001e */
[----:B------:R-:W2:Y:S01]  /*0a60*/  @!P1 LDG.E.U16 R23, desc[UR30][R6.64+0x280] ;  /* 0x0002801e06179981 */ /* 0x000ea2000c1e1500 */
[----:B------:R-:W-:-:S03]  /*0a70*/  PRMT R33, RZ, 0x7610, R33 ;  /* 0x00007610ff217816 */ /* 0x000fc60000000021 */
[----:B------:R-:W2:Y:S04]  /*0a80*/  @!P2 LDG.E.U16 R24, desc[UR30][R6.64+0x2c0] ;  /* 0x0002c01e0618a981 */ /* 0x000ea8000c1e1500 */
[----:B------:R-:W2:Y:S04]  /*0a90*/  @!P3 LDG.E.U16 R27, desc[UR30][R6.64+0x300] ;  /* 0x0003001e061bb981 */ /* 0x000ea8000c1e1500 */
[----:B------:R-:W2:Y:S04]  /*0aa0*/  @!P4 LDG.E.U16 R28, desc[UR30][R6.64+0x340] ;  /* 0x0003401e061cc981 */ /* 0x000ea8000c1e1500 */
[----:B------:R-:W2:Y:S04]  /*0ab0*/  @!P5 LDG.E.U16 R30, desc[UR30][R6.64+0x380] ;  /* 0x0003801e061ed981 */ /* 0x000ea8000c1e1500 */
[----:B------:R0:W2:Y:S01]  /*0ac0*/  @!P6 LDG.E.U16 R33, desc[UR30][R6.64+0x3c0] ;  /* 0x0003c01e0621e981 */ /* 0x0000a2000c1e1500 */
[----:B------:R-:W1:Y:S01]  /*0ad0*/  S2R R171, SR_LANEID ;  /* 0x0000000000ab7919 */ /* 0x000e620000000000 */
[----:B------:R-:W1:Y:S01]  /*0ae0*/  S2UR UR8, SR_CgaCtaId ;  /* 0x00000000000879c3 */ /* 0x000e620000008800 */
[----:B------:R-:W-:Y:S01]  /*0af0*/  UMOV UR16, 0x400 ;  /* 0x0000040000107882 */ /* 0x000fe20000000000 */
[----:B------:R-:W-:-:S02]  /*0b00*/  P2R R48, PR, RZ, 0x1 ;  /* 0x00000001ff307803 */ /* 0x000fc40000000000 */
[----:B------:R-:W-:-:S04]  /*0b10*/  ISETP.NE.AND P0, PT, R59, RZ, PT ;  /* 0x000000ff3b00720c */ /* 0x000fc80003f05270 */
[----:B------:R-:W-:Y:S02]  /*0b20*/  P2R R46, PR, RZ, 0x1 ;  /* 0x00000001ff2e7803 */ /* 0x000fe40000000000 */
[----:B------:R-:W-:Y:S02]  /*0b30*/  ISETP.NE.AND P0, PT, R58, RZ, PT ;  /* 0x000000ff3a00720c */ /* 0x000fe40003f05270 */
[----:B0-----:R-:W-:Y:S02]  /*0b40*/  LOP3.LUT R6, R172, 0x3e0, RZ, 0xc0, !PT ;  /* 0x000003e0ac067812 */ /* 0x001fe400078ec0ff */
[----:B------:R-:W-:Y:S01]  /*0b50*/  P2R R44, PR, RZ, 0x1 ;  /* 0x00000001ff2c7803 */ /* 0x000fe20000000000 */
[----:B-1----:R-:W-:Y:S01]  /*0b60*/  ULEA UR16, UR8, UR16, 0x18 ;  /* 0x0000001008107291 */ /* 0x002fe2000f8ec0ff */
[----:B------:R-:W-:-:S04]  /*0b70*/  IADD3 R14, PT, PT, R35, R171, RZ ;  /* 0x000000ab230e7210 */ /* 0x000fc80007ffe0ff */
        /* <DEDUP_REMOVED lines=14> */
[C---:B------:R-:W-:Y:S02]  /*0c60*/  IADD3 R39, PT, PT, R14.reuse, 0x120, RZ ;  /* 0x000001200e277810 */ /* 0x040fe40007ffe0ff */
[----:B------:R-:W-:Y:S02]  /*0c70*/  LEA.HI.SX32 R7, R7, R14, 0x1b ;  /* 0x0000000e07077211 */ /* 0x000fe400078fdaff */
[----:B------:R-:W-:Y:S02]  /*0c80*/  LEA R169, R17, UR16, 0x1 ;  /* 0x0000001011a97c11 */ /* 0x000fe4000f8e08ff */
[----:B------:R-:W-:-:S02]  /*0c90*/  IADD3 R41, PT, PT, R14, 0x140, RZ ;  /* 0x000001400e297810 */ /* 0x000fc40007ffe0ff */
[-C--:B------:R-:W-:Y:S02]  /*0ca0*/  LEA.HI.SX32 R31, R31, R14.reuse, 0x1b ;  /* 0x0000000e1f1f7211 */ /* 0x080fe400078fdaff */
[----:B------:R-:W-:Y:S02]  /*0cb0*/  LEA R168, R21, UR16, 0x1 ;  /* 0x0000001015a87c11 */ /* 0x000fe4000f8e08ff */
[----:B------:R-:W-:Y:S02]  /*0cc0*/  IADD3 R43, PT, PT, R14, 0x160, RZ ;  /* 0x000001600e2b7810 */ /* 0x000fe40007ffe0ff */
[----:B------:R-:W-:Y:S02]  /*0cd0*/  LEA.HI.SX32 R35, R35, R14, 0x1b ;  /* 0x0000000e23237211 */ /* 0x000fe400078fdaff */
[----:B------:R-:W-:Y:S02]  /*0ce0*/  LEA R167, R25, UR16, 0x1 ;  /* 0x0000001019a77c11 */ /* 0x000fe4000f8e08ff */
[----:B------:R-:W-:-:S02]  /*0cf0*/  ISETP.NE.AND P0, PT, R57, RZ, PT ;  /* 0x000000ff3900720c */ /* 0x000fc40003f05270 */
        /* <DEDUP_REMOVED lines=13> */
[----:B------:R-:W-:Y:S02]  /*0dd0*/  P2R R42, PR, RZ, 0x1 ;  /* 0x00000001ff2a7803 */ /* 0x000fe40000000000 */
[-C--:B------:R-:W-:Y:S02]  /*0de0*/  LEA.HI.SX32 R45, R45, R14.reuse, 0x1b ;  /* 0x0000000e2d2d7211 */ /* 0x080fe400078fdaff */
[----:B------:R-:W-:Y:S02]  /*0df0*/  LEA R162, R37, UR16, 0x1 ;  /* 0x0000001025a27c11 */ /* 0x000fe4000f8e08ff */
[----:B------:R-:W-:Y:S02]  /*0e00*/  ISETP.NE.AND P0, PT, R56, RZ, PT ;  /* 0x000000ff3800720c */ /* 0x000fe40003f05270 */
[----:B------:R-:W-:-:S02]  /*0e10*/  LEA.HI.SX32 R47, R47, R14, 0x1b ;  /* 0x0000000e2f2f7211 */ /* 0x000fc400078fdaff */
[----:B------:R-:W-:Y:S02]  /*0e20*/  LEA R161, R39, UR16, 0x1 ;  /* 0x0000001027a17c11 */ /* 0x000fe4000f8e08ff */
[----:B------:R-:W-:Y:S02]  /*0e30*/  SHF.L.U32 R6, R6, 0x4, RZ ;  /* 0x0000000406067819 */ /* 0x000fe400000006ff */
[-C--:B------:R-:W-:Y:S02]  /*0e40*/  LEA.HI.SX32 R49, R49, R14.reuse, 0x1b ;  /* 0x0000000e31317211 */ /* 0x080fe400078fdaff */
[----:B------:R-:W-:Y:S02]  /*0e50*/  LEA R160, R41, UR16, 0x1 ;  /* 0x0000001029a07c11 */ /* 0x000fe4000f8e08ff */
[----:B------:R-:W-:Y:S02]  /*0e60*/  LEA.HI.SX32 R51, R51, R14, 0x1b ;  /* 0x0000000e33337211 */ /* 0x000fe400078fdaff */
[----:B------:R-:W-:-:S02]  /*0e70*/  LEA R159, R43, UR16, 0x1 ;  /* 0x000000102b9f7c11 */ /* 0x000fc4000f8e08ff */
[----:B------:R-:W-:Y:S02]  /*0e80*/  LEA R158, R45, UR16, 0x1 ;  /* 0x000000102d9e7c11 */ /* 0x000fe4000f8e08ff */
[----:B------:R-:W-:Y:S02]  /*0e90*/  P2R R40, PR, RZ, 0x1 ;  /* 0x00000001ff287803 */ /* 0x000fe40000000000 */
[----:B------:R-:W-:Y:S02]  /*0ea0*/  LEA R157, R47, UR16, 0x1 ;  /* 0x000000102f9d7c11 */ /* 0x000fe4000f8e08ff */
[----:B------:R-:W-:Y:S02]  /*0eb0*/  LEA.HI.SX32 R154, R6, R6, 0x1b ;  /* 0x00000006069a7211 */ /* 0x000fe400078fdaff */
[----:B------:R-:W-:Y:S02]  /*0ec0*/  ISETP.NE.AND P0, PT, R55, RZ, PT ;  /* 0x000000ff3700720c */ /* 0x000fe40003f05270 */
[----:B------:R-:W-:-:S02]  /*0ed0*/  LEA R155, R49, UR16, 0x1 ;  /* 0x00000010319b7c11 */ /* 0x000fc4000f8e08ff */
[----:B------:R-:W-:Y:S02]  /*0ee0*/  LEA R156, R51, UR16, 0x1 ;  /* 0x00000010339c7c11 */ /* 0x000fe4000f8e08ff */
[----:B------:R-:W-:Y:S02]  /*0ef0*/  LEA R154, R154, UR16, 0x1 ;  /* 0x000000109a9a7c11 */ /* 0x000fe4000f8e08ff */
        /* <DEDUP_REMOVED lines=9> */
[----:B---3--:R-:W-:Y:S04]  /*0f90*/  STS.U16 [R170], R9 ;  /* 0x00000009aa007388 */ /* 0x008fe80000000400 */
[----:B----4-:R0:W-:Y:S04]  /*0fa0*/  STS.U16 [R169+0x40], R8 ;  /* 0x00004008a9007388 */ /* 0x0101e80000000400 */
[----:B-----5:R-:W-:Y:S04]  /*0fb0*/  STS.U16 [R168+0x80], R11 ;  /* 0x0000800ba8007388 */ /* 0x020fe80000000400 */
[----:B--2---:R1:W-:Y:S04]  /*0fc0*/  STS.U16 [R167+0xc0], R10 ;  /* 0x0000c00aa7007388 */ /* 0x0043e80000000400 */
[----:B------:R-:W-:Y:S04]  /*0fd0*/  STS.U16 [R166+0x100], R13 ;  /* 0x0001000da6007388 */ /* 0x000fe80000000400 */
[----:B------:R2:W-:Y:S04]  /*0fe0*/  STS.U16 [R165+0x140], R12 ;  /* 0x0001400ca5007388 */ /* 0x0005e80000000400 */
[----:B------:R3:W-:Y:S04]  /*0ff0*/  STS.U16 [R164+0x180], R15 ;  /* 0x0001800fa4007388 */ /* 0x0007e80000000400 */
[----:B------:R4:W-:Y:S04]  /*1000*/  STS.U16 [R163+0x1c0], R16 ;  /* 0x0001c010a3007388 */ /* 0x0009e80000000400 */
[----:B------:R5:W-:Y:S04]  /*1010*/  STS.U16 [R162+0x200], R19 ;  /* 0x00020013a2007388 */ /* 0x000be80000000400 */
[----:B------:R5:W-:Y:S04]  /*1020*/  STS.U16 [R161+0x240], R20 ;  /* 0x00024014a1007388 */ /* 0x000be80000000400 */
[----:B------:R-:W-:Y:S04]  /*1030*/  STS.U16 [R160+0x280], R23 ;  /* 0x00028017a0007388 */ /* 0x000fe80000000400 */
[----:B------:R-:W-:Y:S04]  /*1040*/  STS.U16 [R159+0x2c0], R24 ;  /* 0x0002c0189f007388 */ /* 0x000fe80000000400 */
[----:B------:R-:W-:Y:S04]  /*1050*/  STS.U16 [R158+0x300], R27 ;  /* 0x0003001b9e007388 */ /* 0x000fe80000000400 */
[----:B------:R-:W-:Y:S04]  /*1060*/  STS.U16 [R157+0x340], R28 ;  /* 0x0003401c9d007388 */ /* 0x000fe80000000400 */
[----:B------:R-:W-:Y:S04]  /*1070*/  STS.U16 [R155+0x380], R30 ;  /* 0x0003801e9b007388 */ /* 0x000fe80000000400 */
        /* <DEDUP_REMOVED lines=43> */
[----:B----4-:R-:W-:Y:S02]  /*1330*/  PRMT R16, RZ, 0x7610, R16 ;  /* 0x00007610ff107816 */ /* 0x010fe40000000010 */
[----:B------:R-:W-:Y:S02]  /*1340*/  PRMT R17, RZ, 0x7610, R17 ;  /* 0x00007610ff117816 */ /* 0x000fe40000000011 */
[----:B------:R-:W-:Y:S02]  /*1350*/  PRMT R18, RZ, 0x7610, R18 ;  /* 0x00007610ff127816 */ /* 0x000fe40000000012 */
[----:B-----5:R-:W-:Y:S02]  /*1360*/  PRMT R19, RZ, 0x7610, R19 ;  /* 0x00007610ff137816 */ /* 0x020fe40000000013 */
[----:B------:R-:W-:Y:S01]  /*1370*/  PRMT R6, RZ, 0x7610, R6 ;  /* 0x00007610ff067816 */ /* 0x000fe20000000006 */
        /* <DEDUP_REMOVED lines=28> */
[----:B------:R-:W-:Y:S01]  /*1540*/  ISETP.NE.AND P0, PT, R50, RZ, PT ;  /* 0x000000ff3200720c */ /* 0x000fe20003f05270 */
[----:B------:R0:W-:Y:S04]  /*1550*/  STS.U16 [R170], R7 ;  /* 0x00000007aa007388 */ /* 0x0001e80000000400 */
[----:B------:R1:W-:Y:S04]  /*1560*/  STS.U16 [R169+0x40], R8 ;  /* 0x00004008a9007388 */ /* 0x0003e80000000400 */
[----:B------:R1:W-:Y:S04]  /*1570*/  STS.U16 [R168+0x80], R9 ;  /* 0x00008009a8007388 */ /* 0x0003e80000000400 */
[----:B------:R1:W-:Y:S04]  /*1580*/  STS.U16 [R167+0xc0], R10 ;  /* 0x0000c00aa7007388 */ /* 0x0003e80000000400 */
[----:B--2---:R2:W-:Y:S04]  /*1590*/  STS.U16 [R166+0x100], R11 ;  /* 0x0001000ba6007388 */ /* 0x0045e80000000400 */
[----:B------:R2:W-:Y:S04]  /*15a0*/  STS.U16 [R165+0x140], R12 ;  /* 0x0001400ca5007388 */ /* 0x0005e80000000400 */
[----:B------:R2:W-:Y:S04]  /*15b0*/  STS.U16 [R164+0x180], R13 ;  /* 0x0001800da4007388 */ /* 0x0005e80000000400 */
[----:B---3--:R3:W-:Y:S04]  /*15c0*/  STS.U16 [R163+0x1c0], R14 ;  /* 0x0001c00ea3007388 */ /* 0x0087e80000000400 */
[----:B-----5:R5:W-:Y:S04]  /*15d0*/  STS.U16 [R162+0x200], R15 ;  /* 0x0002000fa2007388 */ /* 0x020be80000000400 */
[----:B----4-:R4:W-:Y:S04]  /*15e0*/  STS.U16 [R161+0x240], R16 ;  /* 0x00024010a1007388 */ /* 0x0109e80000000400 */
[----:B------:R4:W-:Y:S04]  /*15f0*/  STS.U16 [R160+0x280], R17 ;  /* 0x00028011a0007388 */ /* 0x0009e80000000400 */
[----:B------:R-:W-:Y:S04]  /*1600*/  STS.U16 [R159+0x2c0], R18 ;  /* 0x0002c0129f007388 */ /* 0x000fe80000000400 */
[----:B------:R-:W-:Y:S04]  /*1610*/  STS.U16 [R158+0x300], R19 ;  /* 0x000300139e007388 */ /* 0x000fe80000000400 */
[----:B------:R-:W-:Y:S04]  /*1620*/  STS.U16 [R157+0x340], R6 ;  /* 0x000340069d007388 */ /* 0x000fe80000000400 */
[----:B------:R-:W-:Y:S04]  /*1630*/  STS.U16 [R155+0x380], R20 ;  /* 0x000380149b007388 */ /* 0x000fe80000000400 */
[----:B------:R-:W-:Y:S01]  /*1640*/  STS.U16 [R156+0x3c0], R21 ;  /* 0x0003c0159c007388 */ /* 0x000fe20000000400 */
[----:B------:R-:W-:-:S03]  /*1650*/  NOP ;  /* 0x0000000000007918 */ /* 0x000fc60000000000 */
[----:B------:R-:W4:Y:S04]  /*1660*/  LDS.U16 R22, [R154] ;  /* 0x000000009a167984 */ /* 0x000f280000000400 */
[----:B------:R-:W4:Y:S04]  /*1670*/  LDS.U16 R23, [R154+0x2] ;  /* 0x000002009a177984 */ /* 0x000f280000000400 */
[----:B------:R-:W4:Y:S04]  /*1680*/  LDS.U16 R24, [R154+0x4] ;  /* 0x000004009a187984 */ /* 0x000f280000000400 */
[----:B------:R-:W4:Y:S04]  /*1690*/  LDS.U16 R25, [R154+0x6] ;  /* 0x000006009a197984 */ /* 0x000f280000000400 */
[----:B------:R-:W4:Y:S04]  /*16a0*/  LDS.U16 R26, [R154+0x8] ;  /* 0x000008009a1a7984 */ /* 0x000f280000000400 */
[----:B------:R-:W4:Y:S04]  /*16b0*/  LDS.U16 R19, [R154+0xa] ;  /* 0x00000a009a137984 */ /* 0x000f280000000400 */
[----:B------:R-:W4:Y:S04]  /*16c0*/  LDS.U16 R27, [R154+0xc] ;  /* 0x00000c009a1b7984 */ /* 0x000f280000000400 */
[----:B------:R0:W2:Y:S04]  /*16d0*/  LDS.U16 R20, [R154+0xe] ;  /* 0x00000e009a147984 */ /* 0x0000a80000000400 */
[----:B------:R0:W2:Y:S04]  /*16e0*/  LDS.U16 R28, [R154+0x10] ;  /* 0x000010009a1c7984 */ /* 0x0000a80000000400 */
[----:B------:R0:W2:Y:S04]  /*16f0*/  LDS.U16 R21, [R154+0x12] ;  /* 0x000012009a157984 */ /* 0x0000a80000000400 */
[----:B------:R0:W2:Y:S04]  /*1700*/  LDS.U16 R29, [R154+0x14] ;  /* 0x000014009a1d7984 */ /* 0x0000a80000000400 */
[----:B------:R0:W2:Y:S04]  /*1710*/  LDS.U16 R30, [R154+0x16] ;  /* 0x000016009a1e7984 */ /* 0x0000a80000000400 */
[----:B------:R0:W2:Y:S04]  /*1720*/  LDS.U16 R18, [R154+0x18] ;  /* 0x000018009a127984 */ /* 0x0000a80000000400 */
[----:B------:R0:W2:Y:S04]  /*1730*/  LDS.U16 R6, [R154+0x1a] ;  /* 0x00001a009a067984 */ /* 0x0000a80000000400 */
[----:B------:R2:W2:Y:S04]  /*1740*/  LDS.U16 R5, [R154+0x1c] ;  /* 0x00001c009a057984 */ /* 0x0004a80000000400 */
[----:B------:R2:W3:Y:S01]  /*1750*/  LDS.U16 R4, [R154+0x1e] ;  /* 0x00001e009a047984 */ /* 0x0004e20000000400 */
[----:B0-----:R-:W-:Y:S01]  /*1760*/  PRMT R7, RZ, 0x7610, R7 ;  /* 0x00007610ff077816 */ /* 0x001fe20000000007 */
[----:B------:R-:W-:Y:S01]  /*1770*/  BAR.SYNC.DEFER_BLOCKING 0x0 ;  /* 0x0000000000007b1d */ /* 0x000fe20000010000 */
[----:B-1----:R-:W-:-:S05]  /*1780*/  PRMT R8, RZ, 0x7610, R8 ;  /* 0x00007610ff087816 */ /* 0x002fca0000000008 */
[----:B------:R-:W4:Y:S01]  /*1790*/  @!P0 LDG.E.U16 R7, desc[UR30][R2.64] ;  /* 0x0000001e02078981 */ /* 0x000f22000c1e1500 */
[----:B------:R-:W-:Y:S02]  /*17a0*/  ISETP.NE.AND P0, PT, R31, RZ, PT ;  /* 0x000000ff1f00720c */ /* 0x000fe40003f05270 */
[----:B------:R-:W-:-:S11]  /*17b0*/  PRMT R9, RZ, 0x7610, R9 ;  /* 0x00007610ff097816 */ /* 0x000fd60000000009 */
[----:B------:R-:W4:Y:S01]  /*17c0*/  @!P0 LDG.E.U16 R8, desc[UR30][R2.64+0x40] ;  /* 0x0000401e02088981 */ /* 0x000f22000c1e1500 */
[----:B------:R-:W-:Y:S02]  /*17d0*/  ISETP.NE.AND P0, PT, R32, RZ, PT ;  /* 0x000000ff2000720c */ /* 0x000fe40003f05270 */
[----:B------:R-:W-:-:S11]  /*17e0*/  PRMT R10, RZ, 0x7610, R10 ;  /* 0x00007610ff0a7816 */ /* 0x000fd6000000000a */
[----:B------:R-:W4:Y:S01]  /*17f0*/  @!P0 LDG.E.U16 R9, desc[UR30][R2.64+0x80] ;  /* 0x0000801e02098981 */ /* 0x000f22000c1e1500 */
        /* <DEDUP_REMOVED lines=13> */
[----:B-----5:R-:W-:-:S11]  /*18d0*/  PRMT R15, RZ, 0x7610, R15 ;  /* 0x00007610ff0f7816 */ /* 0x020fd6000000000f */
[----:B------:R-:W5:Y:S01]  /*18e0*/  @!P0 LDG.E.U16 R14, desc[UR30][R2.64+0x1c0] ;  /* 0x0001c01e020e8981 */ /* 0x000f62000c1e1500 */
[----:B------:R-:W-:Y:S02]  /*18f0*/  ISETP.NE.AND P0, PT, R38, RZ, PT ;  /* 0x000000ff2600720c */ /* 0x000fe40003f05270 */
[----:B----4-:R-:W-:Y:S02]  /*1900*/  PRMT R16, RZ, 0x7610, R16 ;  /* 0x00007610ff107816 */ /* 0x010fe40000000010 */
[----:B------:R-:W-:Y:S02]  /*1910*/  PRMT R17, RZ, 0x7610, R17 ;  /* 0x00007610ff117816 */ /* 0x000fe40000000011 */
[----:B------:R-:W-:Y:S02]  /*1920*/  PRMT R32, RZ, 0x7610, R32 ;  /* 0x00007610ff207816 */ /* 0x000fe40000000020 */
[----:B------:R-:W-:Y:S02]  /*1930*/  PRMT R31, RZ, 0x7610, R31 ;  /* 0x00007610ff1f7816 */ /* 0x000fe4000000001f */
[----:B------:R-:W-:Y:S01]  /*1940*/  PRMT R34, RZ, 0x7610, R34 ;  /* 0x00007610ff227816 */ /* 0x000fe20000000022 */
[----:B------:R-:W4:Y:S04]  /*1950*/  @!P1 LDG.E.U16 R17, desc[UR30][R2.64+0x280] ;  /* 0x0002801e02119981 */ /* 0x000f28000c1e1500 */
[----:B------:R-:W4:Y:S01]  /*1960*/  @!P0 LDG.E.U16 R15, desc[UR30][R2.64+0x200] ;  /* 0x0002001e020f8981 */ /* 0x000f22000c1e1500 */
        /* <DEDUP_REMOVED lines=9> */
[----:B------:R-:W-:-:S05]  /*1a00*/  HADD2.F32 R22, -RZ, R22.H0_H0 ;  /* 0x20000016ff167230 */ /* 0x000fca0000004100 */
[----:B------:R-:W-:-:S05]  /*1a10*/  FADD.FTZ R143, R22, UR6 ;  /* 0x00000006168f7e21 */ /* 0x000fca0008010000 */
[----:B------:R-:W-:Y:S01]  /*1a20*/  FSETP.GTU.FTZ.AND P0, PT, R143, 20, PT ;  /* 0x41a000008f00780b */ /* 0x000fe20003f1c000 */
[----:B------:R-:W-:Y:S02]  /*1a30*/  HADD2.F32 R23, -RZ, R23.H0_H0 ;  /* 0x20000017ff177230 */ /* 0x000fe40000004100 */
[----:B------:R-:W-:Y:S02]  /*1a40*/  HADD2.F32 R24, -RZ, R24.H0_H0 ;  /* 0x20000018ff187230 */ /* 0x000fe40000004100 */
[----:B------:R-:W-:Y:S02]  /*1a50*/  HADD2.F32 R25, -RZ, R25.H0_H0 ;  /* 0x20000019ff197230 */ /* 0x000fe40000004100 */
[----:B------:R-:W-:Y:S02]  /*1a60*/  HADD2.F32 R26, -RZ, R26.H0_H0 ;  /* 0x2000001aff1a7230 */ /* 0x000fe40000004100 */
[----:B------:R-:W-:Y:S02]  /*1a70*/  HADD2.F32 R19, -RZ, R19.H0_H0 ;  /* 0x20000013ff137230 */ /* 0x000fe40000004100 */
[----:B------:R-:W-:Y:S01]  /*1a80*/  FADD.FTZ R142, R23, UR6 ;  /* 0x00000006178e7e21 */ /* 0x000fe20008010000 */
[----:B------:R-:W-:Y:S01]  /*1a90*/  FADD.FTZ R141, R24, UR6 ;  /* 0x00000006188d7e21 */ /* 0x000fe20008010000 */
[----:B------:R-:W-:Y:S01]  /*1aa0*/  FADD.FTZ R140, R25, UR6 ;  /* 0x00000006198c7e21 */ /* 0x000fe20008010000 */
[----:B------:R-:W-:Y:S01]  /*1ab0*/  FADD.FTZ R138, R26, UR6 ;  /* 0x000000061a8a7e21 */ /* 0x000fe20008010000 */
[----:B------:R-:W-:Y:S01]  /*1ac0*/  FADD.FTZ R139, R19, UR6 ;  /* 0x00000006138b7e21 */ /* 0x000fe20008010000 */
[----:B------:R-:W-:Y:S01]  /*1ad0*/  HADD2.F32 R27, -RZ, R27.H0_H0 ;  /* 0x2000001bff1b7230 */ /* 0x000fe20000004100 */
[----:B------:R-:W-:Y:S01]  /*1ae0*/  BSSY.RECONVERGENT B0, `(.L_x_262) ;  /* 0x0000050000007945 */ /* 0x000fe20003800200 */
[----:B------:R-:W-:-:S02]  /*1af0*/  HFMA2 R152, -RZ, RZ, 0, 0 ;  /* 0x00000000ff987431 */ /* 0x000fc400000001ff */
[----:B------:R-:W-:Y:S01]  /*1b00*/  HFMA2 R133, -RZ, RZ, 0, 0 ;  /* 0x00000000ff857431 */ /* 0x000fe200000001ff */
[----:B------:R-:W-:Y:S02]  /*1b10*/  PRMT R153, RZ, 0x7610, R153 ;  /* 0x00007610ff997816 */ /* 0x000fe40000000099 */
[----:B------:R-:W-:Y:S02]  /*1b20*/  CS2R R150, SRZ ;  /* 0x0000000000967805 */ /* 0x000fe4000001ff00 */
[----:B------:R-:W-:Y:S02]  /*1b30*/  CS2R R148, SRZ ;  /* 0x0000000000947805 */ /* 0x000fe4000001ff00 */
[----:B------:R-:W-:Y:S02]  /*1b40*/  CS2R R146, SRZ ;  /* 0x0000000000927805 */ /* 0x000fe4000001ff00 */
[----:B------:R-:W-:Y:S02]  /*1b50*/  CS2R R144, SRZ ;  /* 0x0000000000907805 */ /* 0x000fe4000001ff00 */
[----:B------:R-:W-:-:S02]  /*1b60*/  FSETP.GTU.FTZ.AND P1, PT, R142, 20, PT ;  /* 0x41a000008e00780b */ /* 0x000fc40003f3c000 */
[----:B------:R-:W-:Y:S02]  /*1b70*/  CS2R R136, SRZ ;  /* 0x0000000000887805 */ /* 0x000fe4000001ff00 */
[----:B------:R-:W-:Y:S01]  /*1b80*/  FSETP.GTU.FTZ.AND P2, PT, R141, 20, PT ;  /* 0x41a000008d00780b */ /* 0x000fe20003f5c000 */
[----:B------:R-:W-:Y:S01]  /*1b90*/  FADD.FTZ R134, R27, UR6 ;  /* 0x000000061b867e21 */ /* 0x000fe20008010000 */
[----:B------:R-:W-:Y:S02]  /*1ba0*/  FSETP.GTU.FTZ.AND P3, PT, R140, 20, PT ;  /* 0x41a000008c00780b */ /* 0x000fe40003f7c000 */
[----:B------:R-:W-:Y:S02]  /*1bb0*/  FSETP.GTU.FTZ.AND P4, PT, R138, 20, PT ;  /* 0x41a000008a00780b */ /* 0x000fe40003f9c000 */
[----:B------:R-:W-:Y:S02]  /*1bc0*/  FSETP.GTU.FTZ.AND P5, PT, R139, 20, PT ;  /* 0x41a000008b00780b */ /* 0x000fe40003fbc000 */
[----:B------:R-:W-:Y:S01]  /*1bd0*/  MOV R135, RZ ;  /* 0x000000ff00877202 */ /* 0x000fe20000000f00 */
[----:B------:R0:W-:Y:S04]  /*1be0*/  STS.U16 [R170], R7 ;  /* 0x00000007aa007388 */ /* 0x0001e80000000400 */
        /* <DEDUP_REMOVED lines=9> */
[----:B------:R0:W-:Y:S04]  /*1c80*/  STS.U16 [R160+0x280], R17 ;  /* 0x00028011a0007388 */ /* 0x0001e80000000400 */
[----:B------:R0:W-:Y:S04]  /*1c90*/  STS.U16 [R159+0x2c0], R32 ;  /* 0x0002c0209f007388 */ /* 0x0001e80000000400 */
[----:B------:R0:W-:Y:S04]  /*1ca0*/  STS.U16 [R158+0x300], R31 ;  /* 0x0003001f9e007388 */ /* 0x0001e80000000400 */
[----:B------:R0:W-:Y:S04]  /*1cb0*/  STS.U16 [R157+0x340], R34 ;  /* 0x000340229d007388 */ /* 0x0001e80000000400 */
[----:B------:R0:W-:Y:S04]  /*1cc0*/  STS.U16 [R155+0x380], R36 ;  /* 0x000380249b007388 */ /* 0x0001e80000000400 */
[----:B------:R0:W-:Y:S01]  /*1cd0*/  STS.U16 [R156+0x3c0], R33 ;  /* 0x0003c0219c007388 */ /* 0x0001e20000000400 */
[----:B------:R-:W-:-:S03]  /*1ce0*/  NOP ;  /* 0x0000000000007918 */ /* 0x000fc60000000000 */
[----:B------:R0:W1:Y:S04]  /*1cf0*/  LDS.U16 R35, [R154] ;  /* 0x000000009a237984 */ /* 0x0000680000000400 */
[----:B------:R0:W2:Y:S04]  /*1d00*/  LDS.U16 R88, [R154+0x2] ;  /* 0x000002009a587984 */ /* 0x0000a80000000400 */
[----:B------:R0:W3:Y:S04]  /*1d10*/  LDS.U16 R87, [R154+0x4] ;  /* 0x000004009a577984 */ /* 0x0000e80000000400 */
[----:B------:R0:W4:Y:S04]  /*1d20*/  LDS.U16 R17, [R154+0x6] ;  /* 0x000006009a117984 */ /* 0x0001280000000400 */
[----:B------:R0:W0:Y:S04]  /*1d30*/  LDS.U16 R16, [R154+0x8] ;  /* 0x000008009a107984 */ /* 0x0000280000000400 */
        /* <DEDUP_REMOVED lines=10> */
[----:B------:R0:W0:Y:S01]  /*1de0*/  LDS.U16 R2, [R154+0x1e] ;  /* 0x00001e009a027984 */ /* 0x0000220000000400 */
[----:B-1234-:R-:W-:Y:S05]  /*1df0*/  @P0 BRA `(.L_x_263) ;  /* 0x0000000000780947 */ /* 0x01efea0003800000 */
[----:B------:R-:W-:Y:S01]  /*1e00*/  FMUL.FTZ R143, R143, 1.4426950216293334961 ;  /* 0x3fb8aa3b8f8f7820 */ /* 0x000fe20000410000 */
[----:B------:R-:W-:Y:S02]  /*1e10*/  MOV R24, 0x3e800000 ;  /* 0x3e80000000187802 */ /* 0x000fe40000000f00 */
[----:B------:R-:W-:Y:S01]  /*1e20*/  MOV R25, 0x3d39bf78 ;  /* 0x3d39bf7800197802 */ /* 0x000fe20000000f00 */
[----:B------:R-:W1:Y:S02]  /*1e30*/  MUFU.EX2 R26, R143 ;  /* 0x0000008f001a7308 */ /* 0x000e640000000800 */
[C---:B-1----:R-:W-:Y:S01]  /*1e40*/  FADD.FTZ.RZ R19, R26.reuse, 1 ;  /* 0x3f8000001a137421 */ /* 0x042fe2000001c000 */
[----:B------:R-:W-:-:S04]  /*1e50*/  ISETP.GE.U32.AND P0, PT, R26, 0x7f800000, PT ;  /* 0x7f8000001a00780c */ /* 0x000fc80003f06070 */
[----:B------:R-:W-:Y:S02]  /*1e60*/  IADD3 R19, PT, PT, R19, -0x3f400000, RZ ;  /* 0xc0c0000013137810 */ /* 0x000fe40007ffe0ff */
[----:B------:R-:W-:Y:S02]  /*1e70*/  ISETP.GT.AND P6, PT, R26, -0x40800000, P0 ;  /* 0xbf8000001a00780c */ /* 0x000fe400007c4270 */
[----:B------:R-:W-:-:S04]  /*1e80*/  LOP3.LUT R19, R19, 0xff800000, RZ, 0xc0, !PT ;  /* 0xff80000013137812 */ /* 0x000fc800078ec0ff */
[----:B------:R-:W-:Y:S02]  /*1e90*/  IADD3 R23, PT, PT, -R19, 0x40800000, RZ ;  /* 0x4080000013177810 */ /* 0x000fe40007ffe1ff */
[-C--:B------:R-:W-:Y:S02]  /*1ea0*/  IADD3 R22, PT, PT, R26, -R19.reuse, RZ ;  /* 0x800000131a167210 */ /* 0x080fe40007ffe0ff */
[----:B------:R-:W-:Y:S01]  /*1eb0*/  I2FP.F32.S32 R19, R19 ;  /* 0x0000001300137245 */ /* 0x000fe20000201400 */
[----:B------:R-:W-:-:S04]  /*1ec0*/  FFMA.FTZ R23, R23, R24, -1 ;  /* 0xbf80000017177423 */ /* 0x000fc80000010018 */
[----:B------:R-:W-:Y:S01]  /*1ed0*/  FADD.FTZ R22, R22, R23 ;  /* 0x0000001716167221 */ /* 0x000fe20000010000 */
[----:B------:R-:W-:-:S03]  /*1ee0*/  FMUL.FTZ R19, R19, 1.1920928955078125e-07 ;  /* 0x3400000013137820 */ /* 0x000fc60000410000 */
[----:B------:R-:W-:-:S04]  /*1ef0*/  FFMA.FTZ R23, R22, -R25, 0.10546888411045074463 ;  /* 0x3dd8001216177423 */ /* 0x000fc80000010819 */
[----:B------:R-:W-:-:S04]  /*1f00*/  FFMA.FTZ R23, R22, R23, -0.13229703903198242188 ;  /* 0xbe0778e016177423 */ /* 0x000fc80000010017 */
[----:B------:R-:W-:-:S04]  /*1f10*/  FFMA.FTZ R23, R22, R23, 0.14491446316242218018 ;  /* 0x3e14647516177423 */ /* 0x000fc80000010017 */
[----:B------:R-:W-:-:S04]  /*1f20*/  FFMA.FTZ R23, R22, R23, -0.16641564667224884033 ;  /* 0xbe2a68dd16177423 */ /* 0x000fc80000010017 */
[----:B------:R-:W-:-:S04]  /*1f30*/  FFMA.FTZ R23, R22, R23, 0.19988867640495300293 ;  /* 0x3e4caf9e16177423 */ /* 0x000fc80000010017 */
[----:B------:R-:W-:-:S04]  /*1f40*/  FFMA.FTZ R23, R22, R23, -0.25000196695327758789 ;  /* 0xbe80004216177423 */ /* 0x000fc80000010017 */
[----:B------:R-:W-:-:S04]  /*1f50*/  FFMA.FTZ R23, R22, R23, 0.33333510160446166992 ;  /* 0x3eaaaae616177423 */ /* 0x000fc80000010017 */
[----:B------:R-:W-:-:S04]  /*1f60*/  FFMA.FTZ R23, R22, R23, -0.5 ;  /* 0xbf00000016177423 */ /* 0x000fc80000010017 */
[----:B------:R-:W-:-:S04]  /*1f70*/  FMUL.FTZ R23, R22, R23 ;  /* 0x0000001716177220 */ /* 0x000fc80000410000 */
[----:B------:R-:W-:Y:S01]  /*1f80*/  FFMA.FTZ R22, R22, R23, R22 ;  /* 0x0000001716167223 */ /* 0x000fe20000010016 */
[----:B------:R-:W-:-:S03]  /*1f90*/  @P0 MOV R23, 0x7f800000 ;  /* 0x7f80000000170802 */ /* 0x000fc60000000f00 */
[----:B------:R-:W-:Y:S02]  /*1fa0*/  FFMA.FTZ R143, R19, 0.69314718246459960938, R22 ;  /* 0x3f317218138f7823 */ /* 0x000fe40000010016 */
[C---:B------:R-:W-:Y:S01]  /*1fb0*/  @P6 FFMA.FTZ R143, R26.reuse, R23, +INF ;  /* 0x7f8000001a8f6423 */ /* 0x040fe20000010017 */
[----:B------:R-:W-:-:S04]  /*1fc0*/  @P0 FSETP.NEU.FTZ.AND P6, PT, R26, RZ, PT ;  /* 0x000000ff1a00020b */ /* 0x000fc80003fdd000 */
[----:B------:R-:W-:-:S09]  /*1fd0*/  @P0 FSEL R143, R143, -RZ, P6 ;  /* 0x800000ff8f8f0208 */ /* 0x000fd20003000000 */
.L_x_263:
[----:B------:R-:W-:Y:S05]  /*1fe0*/  BSYNC.RECONVERGENT B0 ;  /* 0x0000000000007941 */ /* 0x000fea0003800200 */
.L_x_262:
[----:B------:R-:W-:Y:S01]  /*1ff0*/  HADD2.F32 R20, -RZ, R20.H0_H0 ;  /* 0x20000014ff147230 */ /* 0x000fe20000004100 */
[----:B------:R-:W-:Y:S01]  /*2000*/  BSSY.RECONVERGENT B0, `(.L_x_264) ;  /* 0x0000025000007945 */ /* 0x000fe20003800200 */
[----:B------:R-:W-:Y:S02]  /*2010*/  FSETP.GTU.FTZ.AND P0, PT, R134, 20, PT ;  /* 0x41a000008600780b */ /* 0x000fe40003f1c000 */
[----:B------:R-:W-:Y:S02]  /*2020*/  CS2R R130, SRZ ;  /* 0x0000000000827805 */ /* 0x000fe4000001ff00 */
[----:B------:R-:W-:Y:S01]  /*2030*/  MOV R132, RZ ;  /* 0x000000ff00847202 */ /* 0x000fe20000000f00 */
[----:B------:R-:W-:Y:S02]  /*2040*/  HADD2.F32 R128, -RZ, R128.H0_H0 ;  /* 0x20000080ff807230 */ /* 0x000fe40000004100 */
[----:B------:R-:W-:Y:S01]  /*2050*/  FADD.FTZ R129, R20, UR6 ;  /* 0x0000000614817e21 */ /* 0x000fe20008010000 */
[----:B------:R-:W-:Y:S06]  /*2060*/  @P1 BRA `(.L_x_265) ;  /* 0x0000000000781947 */ /* 0x000fec0003800000 */
[----:B------:R-:W-:Y:S01]  /*2070*/  FMUL.FTZ R142, R142, 1.4426950216293334961 ;  /* 0x3fb8aa3b8e8e7820 */ /* 0x000fe20000410000 */
[----:B------:R-:W-:Y:S01]  /*2080*/  HFMA2 R23, -RZ, RZ, 1.625, 0 ;  /* 0x3e800000ff177431 */ /* 0x000fe200000001ff */
[----:B------:R-:W-:Y:S02]  /*2090*/  MOV R25, 0x3d39bf78 ;  /* 0x3d39bf7800197802 */ /* 0x000fe40000000f00 */
        /* <DEDUP_REMOVED lines=27> */
.L_x_265:
[----:B------:R-:W-:Y:S05]  /*2250*/  BSYNC.RECONVERGENT B0 ;  /* 0x0000000000007941 */ /* 0x000fea0003800200 */
.L_x_264:
[----:B------:R-:W-:Y:S01]  /*2260*/  HADD2.F32 R28, -RZ, R28.H0_H0 ;  /* 0x2000001cff1c7230 */ /* 0x000fe20000004100 */
[----:B------:R-:W-:Y:S01]  /*2270*/  BSSY.RECONVERGENT B0, `(.L_x_266) ;  /* 0x0000026000007945 */ /* 0x000fe20003800200 */
[----:B------:R-:W-:Y:S01]  /*2280*/  FSETP.GTU.FTZ.AND P1, PT, R129, 20, PT ;  /* 0x41a000008100780b */ /* 0x000fe20003f3c000 */
[----:B------:R-:W-:Y:S02]  /*2290*/  HADD2.F32 R127, -RZ, R127.H0_H0 ;  /* 0x2000007fff7f7230 */ /* 0x000fe40000004100 */
[----:B------:R-:W-:Y:S02]  /*22a0*/  HADD2.F32 R126, -RZ, R126.H0_H0 ;  /* 0x2000007eff7e7230 */ /* 0x000fe40000004100 */
[----:B------:R-:W-:Y:S01]  /*22b0*/  FADD.FTZ R124, R28, UR6 ;  /* 0x000000061c7c7e21 */ /* 0x000fe20008010000 */
[----:B------:R-:W-:Y:S02]  /*22c0*/  HADD2.F32 R125, -RZ, R125.H0_H0 ;  /* 0x2000007dff7d7230 */ /* 0x000fe40000004100 */
[----:B------:R-:W-:Y:S01]  /*22d0*/  HADD2.F32 R123, -RZ, R123.H0_H0 ;  /* 0x2000007bff7b7230 */ /* 0x000fe20000004100 */
        /* <DEDUP_REMOVED lines=31> */
.L_x_267:
[----:B------:R-:W-:Y:S05]  /*24d0*/  BSYNC.RECONVERGENT B0 ;  /* 0x0000000000007941 */ /* 0x000fea0003800200 */
.L_x_266:
        /* <DEDUP_REMOVED lines=39> */
.L_x_269:
[----:B------:R-:W-:Y:S05]  /*2750*/  BSYNC.RECONVERGENT B0 ;  /* 0x0000000000007941 */ /* 0x000fea0003800200 */
.L_x_268:
        /* <DEDUP_REMOVED lines=39> */
.L_x_271:
[----:B------:R-:W-:Y:S05]  /*29d0*/  BSYNC.RECONVERGENT B0 ;  /* 0x0000000000007941 */ /* 0x000fea0003800200 */
.L_x_270:
[----:B------:R-:W-:Y:S01]  /*29e0*/  BSSY.RECONVERGENT B0, `(.L_x_272) ;  /* 0x0000027000007945 */ /* 0x000fe20003800200 */
[----:B------:R-:W-:Y:S01]  /*29f0*/  HADD2.F32 R109, -RZ, R18.H0_H0 ;  /* 0x20000012ff6d7230 */ /* 0x000fe20000004100 */
[----:B------:R-:W-:Y:S01]  /*2a00*/  FSETP.GTU.FTZ.AND P4, PT, R113, 20, PT ;  /* 0x41a000007100780b */ /* 0x000fe20003f9c000 */
[----:B------:R-:W-:Y:S02]  /*2a10*/  HADD2.F32 R114, -RZ, R114.H0_H0 ;  /* 0x20000072ff727230 */ /* 0x000fe40000004100 */
[----:B------:R-:W-:Y:S01]  /*2a20*/  FADD.FTZ R110, R30, UR6 ;  /* 0x000000061e6e7e21 */ /* 0x000fe20008010000 */
[----:B------:R-:W-:Y:S02]  /*2a30*/  HADD2.F32 R111, -RZ, R111.H0_H0 ;  /* 0x2000006fff6f7230 */ /* 0x000fe40000004100 */
        /* <DEDUP_REMOVED lines=33> */
.L_x_273:
[----:B------:R-:W-:Y:S05]  /*2c50*/  BSYNC.RECONVERGENT B0 ;  /* 0x0000000000007941 */ /* 0x000fea0003800200 */
.L_x_272:
[----:B------:R-:W-:Y:S02]  /*2c60*/  HADD2.F32 R88, -RZ, R88.H0_H0 ;  /* 0x20000058ff587230 */ /* 0x000fe40000004100 */
[----:B------:R-:W-:Y:S01]  /*2c70*/  FFMA.FTZ R175, R18, R128, R175 ;  /* 0x0000008012af7223 */ /* 0x000fe200000100af */
[----:B------:R-:W-:Y:S01]  /*2c80*/  BSSY.RECONVERGENT B0, `(.L_x_274) ;  /* 0x0000025000007945 */ /* 0x000fe20003800200 */
[----:B------:R-:W-:Y:S01]  /*2c90*/  FSETP.GTU.FTZ.AND P5, PT, R110, 20, PT ;  /* 0x41a000006e00780b */ /* 0x000fe20003fbc000 */
[----:B------:R-:W-:Y:S02]  /*2ca0*/  HADD2.F32 R108, -RZ, R6.H0_H0 ;  /* 0x20000006ff6c7230 */ /* 0x000fe40000004100 */
[----:B------:R-:W-:Y:S01]  /*2cb0*/  FADD.FTZ R109, R109, UR6 ;  /* 0x000000066d6d7e21 */ /* 0x000fe20008010000 */
[----:B------:R-:W-:Y:S02]  /*2cc0*/  HADD2.F32 R87, -RZ, R87.H0_H0 ;  /* 0x20000057ff577230 */ /* 0x000fe40000004100 */
[----:B------:R-:W-:Y:S01]  /*2cd0*/  FFMA.FTZ R22, R88, R127, R175 ;  /* 0x0000007f58167223 */ /* 0x000fe200000100af */
        /* <DEDUP_REMOVED lines=31> */
.L_x_275:
[----:B------:R-:W-:Y:S05]  /*2ed0*/  BSYNC.RECONVERGENT B0 ;  /* 0x0000000000007941 */ /* 0x000fea0003800200 */
.L_x_274:
[----:B------:R-:W-:Y:S02]  /*2ee0*/  HADD2.F32 R86, -RZ, R17.H0_H0 ;  /* 0x20000011ff567230 */ /* 0x000fe40000004100 */
[----:B0-----:R-:W-:Y:S01]  /*2ef0*/  FFMA.FTZ R17, R87, R126, R22 ;  /* 0x0000007e57117223 */ /* 0x001fe20000010016 */
        /* <DEDUP_REMOVED lines=10> */
[----:B------:R-:W0:Y:S02]  /*2fa0*/  MUFU.EX2 R20, R129 ;  /* 0x0000008100147308 */ /* 0x000e240000000800 */
[C---:B0-----:R-:W-:Y:S01]  /*2fb0*/  FADD.FTZ.RZ R5, R20.reuse, 1 ;  /* 0x3f80000014057421 */ /* 0x041fe2000001c000 */
        /* <DEDUP_REMOVED lines=25> */
.L_x_277:
[----:B------:R-:W-:Y:S05]  /*3150*/  BSYNC.RECONVERGENT B0 ;  /* 0x0000000000007941 */ /* 0x000fea0003800200 */
.L_x_276:
        /* <DEDUP_REMOVED lines=39> */
.L_x_279:
[----:B------:R-:W-:Y:S05]  /*33d0*/  BSYNC.RECONVERGENT B0 ;  /* 0x0000000000007941 */ /* 0x000fea0003800200 */
.L_x_278:
        /* <DEDUP_REMOVED lines=39> */
.L_x_281:
[----:B------:R-:W-:Y:S05]  /*3650*/  BSYNC.RECONVERGENT B0 ;  /* 0x0000000000007941 */ /* 0x000fea0003800200 */
.L_x_280:
[----:B------:R-:W-:Y:S02]  /*3660*/  HADD2.F32 R80, -RZ, R11.H0_H0 ;  /* 0x2000000bff507230 */ /* 0x000fe40000004100 */
[----:B------:R-:W-:Y:S01]  /*3670*/  FFMA.FTZ R17, R12, R119, R17 ;  /* 0x000000770c117223 */ /* 0x000fe20000010011 */
[----:B------:R-:W-:Y:S01]  /*3680*/  HADD2.F32 R79, -RZ, R10.H0_H0 ;  /* 0x2000000aff4f7230 */ /* 0x000fe20000004100 */
[----:B------:R-:W-:Y:S01]  /*3690*/  BSSY.RECONVERGENT B0, `(.L_x_282) ;  /* 0x0000029000007945 */ /* 0x000fe20003800200 */
[----:B------:R-:W-:Y:S02]  /*36a0*/  HADD2.F32 R78, -RZ, R9.H0_H0 ;  /* 0x20000009ff4e7230 */ /* 0x000fe40000004100 */
[----:B------:R-:W-:Y:S01]  /*36b0*/  FFMA.FTZ R4, R80, R117, R17 ;  /* 0x0000007550047223 */ /* 0x000fe20000010011 */
[----:B------:R-:W-:Y:S01]  /*36c0*/  FSETP.GTU.FTZ.AND P3, PT, R105, 20, PT ;  /* 0x41a000006900780b */ /* 0x000fe20003f7c000 */
[----:B------:R-:W-:Y:S02]  /*36d0*/  HADD2.F32 R77, -RZ, R8.H0_H0 ;  /* 0x20000008ff4d7230 */ /* 0x000fe40000004100 */
[----:B------:R-:W-:Y:S01]  /*36e0*/  FMUL.FTZ R104, R18, UR7 ;  /* 0x0000000712687c20 */ /* 0x000fe20008410000 */
[----:B------:R-:W-:-:S02]  /*36f0*/  HADD2.F32 R76, -RZ, R7.H0_H0 ;  /* 0x20000007ff4c7230 */ /* 0x000fc40000004100 */
[----:B------:R-:W-:Y:S01]  /*3700*/  FFMA.FTZ R9, R79, R116, R4 ;  /* 0x000000744f097223 */ /* 0x000fe20000010004 */
[----:B------:R-:W-:Y:S02]  /*3710*/  HADD2.F32 R3, -RZ, R3.H0_H0 ;  /* 0x20000003ff037230 */ /* 0x000fe40000004100 */
[----:B------:R-:W-:Y:S01]  /*3720*/  HADD2.F32 R5, -RZ, R2.H0_H0 ;  /* 0x20000002ff057230 */ /* 0x000fe20000004100 */
        /* <DEDUP_REMOVED lines=31> */
.L_x_283:
[----:B------:R-:W-:Y:S05]  /*3920*/  BSYNC.RECONVERGENT B0 ;  /* 0x0000000000007941 */ /* 0x000fea0003800200 */
.L_x_282:
[----:B------:R-:W-:Y:S04]  /*3930*/  BSSY.RECONVERGENT B0, `(.L_x_284) ;  /* 0x0000020000007945 */ /* 0x000fe80003800200 */
[----:B------:R-:W-:Y:S05]  /*3940*/  @P5 BRA `(.L_x_285) ;  /* 0x0000000000785947 */ /* 0x000fea0003800000 */
        /* <DEDUP_REMOVED lines=10> */
[CC--:B------:R-:W-:Y:S02]  /*39f0*/  IADD3 R4, PT, PT, R11.reuse, -R2.reuse, RZ ;  /* 0x800000020b047210 */ /* 0x0c0fe40007ffe0ff */
[----:B------:R-:W-:Y:S01]  /*3a00*/  I2FP.F32.S32 R2, R2 ;  /* 0x0000000200027245 */ /* 0x000fe20000201400 */
[----:B------:R-:W-:Y:S01]  /*3a10*/  FFMA.FTZ R7, R6, R7, -1 ;  /* 0xbf80000006077423 */ /* 0x000fe20000010007 */
[----:B------:R-:W-:-:S03]  /*3a20*/  @P4 FSETP.NEU.FTZ.AND P5, PT, R11, RZ, PT ;  /* 0x000000ff0b00420b */ /* 0x000fc60003fbd000 */
        /* <DEDUP_REMOVED lines=14> */
[----:B------:R-:W-:-:S05]  /*3b10*/  @P6 FFMA.FTZ R110, R11, R4, +INF ;  /* 0x7f8000000b6e6423 */ /* 0x000fca0000010004 */
[----:B------:R-:W-:-:S07]  /*3b20*/  @P4 FSEL R110, R110, -RZ, P5 ;  /* 0x800000ff6e6e4208 */ /* 0x000fce0002800000 */
.L_x_285:
[----:B------:R-:W-:Y:S05]  /*3b30*/  BSYNC.RECONVERGENT B0 ;  /* 0x0000000000007941 */ /* 0x000fea0003800200 */
.L_x_284:
        /* <DEDUP_REMOVED lines=32> */
.L_x_287:
[----:B------:R-:W-:Y:S05]  /*3d40*/  BSYNC.RECONVERGENT B0 ;  /* 0x0000000000007941 */ /* 0x000fea0003800200 */
.L_x_286:
        /* <DEDUP_REMOVED lines=32> */
.L_x_289:
[----:B------:R-:W-:Y:S05]  /*3f50*/  BSYNC.RECONVERGENT B0 ;  /* 0x0000000000007941 */ /* 0x000fea0003800200 */
.L_x_288:
        /* <DEDUP_REMOVED lines=32> */
.L_x_291:
[----:B------:R-:W-:Y:S05]  /*4160*/  BSYNC.RECONVERGENT B0 ;  /* 0x0000000000007941 */ /* 0x000fea0003800200 */
.L_x_290:
        /* <DEDUP_REMOVED lines=32> */
.L_x_293:
[----:B------:R-:W-:Y:S05]  /*4370*/  BSYNC.RECONVERGENT B0 ;  /* 0x0000000000007941 */ /* 0x000fea0003800200 */
.L_x_292:
[----:B------:R-:W0:Y:S01]  /*4380*/  LDCU UR8, c[0x0][0x38c] ;  /* 0x00007180ff0877ac */ /* 0x000e220008000800 */
[----:B------:R-:W-:Y:S01]  /*4390*/  FFMA.FTZ R2, R78, R115, R9 ;  /* 0x000000734e027223 */ /* 0x000fe20000010009 */
[----:B------:R-:W-:Y:S01]  /*43a0*/  FMUL.FTZ R103, R88, UR7 ;  /* 0x0000000758677c20 */ /* 0x000fe20008410000 */
[----:B------:R-:W-:Y:S01]  /*43b0*/  FMUL.FTZ R102, R87, UR7 ;  /* 0x0000000757667c20 */ /* 0x000fe20008410000 */
[----:B------:R-:W-:Y:S01]  /*43c0*/  FMUL.FTZ R101, R86, UR7 ;  /* 0x0000000756657c20 */ /* 0x000fe20008410000 */
        /* <DEDUP_REMOVED lines=12> */
[----:B------:R-:W-:Y:S01]  /*4490*/  FMUL.FTZ R91, R76, UR7 ;  /* 0x000000074c5b7c20 */ /* 0x000fe20008410000 */
[----:B0-----:R-:W-:Y:S01]  /*44a0*/  UISETP.GE.AND UP0, UPT, UR8, 0x1, UPT ;  /* 0x000000010800788c */ /* 0x001fe2000bf06270 */
[----:B------:R-:W-:Y:S01]  /*44b0*/  FMUL.FTZ R90, R3, UR7 ;  /* 0x00000007035a7c20 */ /* 0x000fe20008410000 */
[C---:B------:R-:W-:Y:S01]  /*44c0*/  FMUL.FTZ R89, R5.reuse, UR7 ;  /* 0x0000000705597c20 */ /* 0x040fe20008410000 */
[----:B------:R-:W-:Y:S01]  /*44d0*/  FFMA.FTZ R175, R5, R106, R2 ;  /* 0x0000006a05af7223 */ /* 0x000fe20000010002 */
[----:B------:R-:W-:Y:S06]  /*44e0*/  BAR.SYNC.DEFER_BLOCKING 0x0 ;  /* 0x0000000000007b1d */ /* 0x000fec0000010000 */
[----:B------:R-:W-:Y:S05]  /*44f0*/  BRA.U !UP0, `(.L_x_294) ;  /* 0x0000006108e47547 */ /* 0x000fea000b800000 */
        /* <DEDUP_REMOVED lines=30> */
.L_x_328:
        /* <DEDUP_REMOVED lines=52> */
[C---:B------:R-:W-:Y:S01]  /*4a20*/  FMUL.FTZ R22, R16.reuse, R129 ;  /* 0x0000008110167220 */ /* 0x040fe20000410000 */
[----:B------:R-:W-:Y:S01]  /*4a30*/  FMUL.FTZ R26, R16, R118 ;  /* 0x00000076101a7220 */ /* 0x000fe20000410000 */
[----:B------:R-:W-:Y:S01]  /*4a40*/  FMUL.RZ R12, R7, 0.15915493667125701904 ;  /* 0x3e22f983070c7820 */ /* 0x000fe2000040c000 */
[----:B------:R-:W-:Y:S01]  /*4a50*/  FMUL.FTZ R7, R140, UR19 ;  /* 0x000000138c077c20 */ /* 0x000fe20008410000 */
[----:B------:R3:W-:Y:S01]  /*4a60*/  MUFU.COS R68, R8 ;  /* 0x0000000800447308 */ /* 0x0007e20000000000 */
[----:B------:R-:W-:Y:S01]  /*4a70*/  FMUL.RZ R42, R6, 0.15915493667125701904 ;  /* 0x3e22f983062a7820 */ /* 0x000fe2000040c000 */
[----:B------:R-:W-:Y:S01]  /*4a80*/  FMUL.FTZ R6, R16, R143 ;  /* 0x0000008f10067220 */ /* 0x000fe20000410000 */
[----:B------:R-:W-:Y:S01]  /*4a90*/  FMUL.RZ R14, R7, 0.15915493667125701904 ;  /* 0x3e22f983070e7820 */ /* 0x000fe2000040c000 */
[----:B------:R-:W-:Y:S01]  /*4aa0*/  FMUL.FTZ R7, R138, UR19 ;  /* 0x000000138a077c20 */ /* 0x000fe20008410000 */
[C---:B-1----:R-:W-:Y:S01]  /*4ab0*/  FMUL.FTZ R24, R16.reuse, R124 ;  /* 0x0000007c10187220 */ /* 0x042fe20000410000 */
[C---:B------:R-:W-:Y:S01]  /*4ac0*/  FMUL.FTZ R30, R16.reuse, R113 ;  /* 0x00000071101e7220 */ /* 0x040fe20000410000 */
[C---:B------:R-:W-:Y:S01]  /*4ad0*/  FMUL.FTZ R32, R16.reuse, R110 ;  /* 0x0000006e10207220 */ /* 0x040fe20000410000 */
[----:B------:R-:W-:Y:S01]  /*4ae0*/  MUFU.SIN R9, R10 ;  /* 0x0000000a00097308 */ /* 0x000fe20000000400 */
[----:B---3--:R-:W-:Y:S01]  /*4af0*/  FMUL.RZ R8, R7, 0.15915493667125701904 ;  /* 0x3e22f98307087820 */ /* 0x008fe2000040c000 */
[----:B------:R-:W-:Y:S01]  /*4b00*/  FMUL.FTZ R7, R139, UR19 ;  /* 0x000000138b077c20 */ /* 0x000fe20008410000 */
[C---:B------:R-:W-:Y:S01]  /*4b10*/  FMUL.FTZ R34, R16.reuse, R109 ;  /* 0x0000006d10227220 */ /* 0x040fe20000410000 */
        /* <DEDUP_REMOVED lines=68> */
[C---:B------:R-:W-:Y:S01]  /*4f60*/  FMUL.FTZ R18, R16.reuse, R107 ;  /* 0x0000006b10127220 */ /* 0x040fe20000410000 */
[----:B------:R-:W-:Y:S01]  /*4f70*/  FMUL.FTZ R25, R16, R105 ;  /* 0x0000006910197220 */ /* 0x000fe20000410000 */
        /* <DEDUP_REMOVED lines=70> */
[----:B---3--:R-:W-:Y:S01]  /*53e0*/  FMUL.FTZ R30, R33, R44 ;  /* 0x0000002c211e7220 */ /* 0x008fe20000410000 */
        /* <DEDUP_REMOVED lines=16> */
.L_x_296:
[----:B------:R-:W-:-:S06]  /*54f0*/  LEA R72, R172, UR16, 0x3 ;  /* 0x00000010ac487c11 */ /* 0x000fcc000f8e18ff */
[----:B------:R-:W0:Y:S02]  /*5500*/  LDS.64 R72, [R72+0x3518] ;  /* 0x0035180048487984 */ /* 0x000e240000000a00 */
.L_x_297:
[----:B------:R-:W-:Y:S05]  /*5510*/  BSYNC.RECONVERGENT B0 ;  /* 0x0000000000007941 */ /* 0x000fea0003800200 */
.L_x_295:
        /* <DEDUP_REMOVED lines=42> */
[----:B------:R-:W-:Y:S01]  /*57c0*/  FFMA.FTZ R49, R10, R48, -R49 ;  /* 0x000000300a317223 */ /* 0x000fe20000010831 */
[----:B------:R-:W-:Y:S02]  /*57d0*/  FMUL.FTZ R48, R68, R3 ;  /* 0x0000000344307220 */ /* 0x000fe40000410000 */
[----:B------:R-:W-:Y:S01]  /*57e0*/  FFMA.FTZ R50, R10, R51, R50 ;  /* 0x000000330a327223 */ /* 0x000fe20000010032 */
[----:B------:R-:W-:Y:S01]  /*57f0*/  FFMA.FTZ R51, R122, R139, R49 ;  /* 0x0000008b7a337223 */ /* 0x000fe20000010031 */
[C---:B------:R-:W-:Y:S01]  /*5800*/  FMUL.FTZ R49, R69.reuse, R3 ;  /* 0x0000000345317220 */ /* 0x040fe20000410000 */
[-C--:B------:R-:W-:Y:S01]  /*5810*/  FFMA.FTZ R48, R69, R2.reuse, R48 ;  /* 0x0000000245307223 */ /* 0x080fe20000010030 */
[----:B------:R-:W-:Y:S01]  /*5820*/  FADD.FTZ R50, RZ, R50 ;  /* 0x00000032ff327221 */ /* 0x000fe20000010000 */
[----:B------:R-:W-:Y:S01]  /*5830*/  FMUL.FTZ R53, R13, R51 ;  /* 0x000000330d357220 */ /* 0x000fe20000410000 */
[----:B------:R-:W-:-:S02]  /*5840*/  FFMA.FTZ R49, R68, R2, -R49 ;  /* 0x0000000244317223 */ /* 0x000fc40000010831 */
[-C--:B------:R-:W-:Y:S01]  /*5850*/  FMUL.FTZ R52, R13, R50.reuse ;  /* 0x000000320d347220 */ /* 0x080fe20000410000 */
[----:B------:R-:W-:-:S03]  /*5860*/  FFMA.FTZ R53, R12, R50, R53 ;  /* 0x000000320c357223 */ /* 0x000fc60000010035 */
        /* <DEDUP_REMOVED lines=116> */
[----:B--2---:R-:W-:Y:S01]  /*5fb0*/  MOV R49, 0x50 ;  /* 0x0000005000317802 */ /* 0x004fe20000000f00 */
[----:B------:R-:W-:Y:S01]  /*5fc0*/  UMOV UR17, 0xffffffff ;  /* 0xffffffff00117882 */ /* 0x000fe20000000000 */
[C---:B------:R-:W-:Y:S02]  /*5fd0*/  ISETP.GE.AND P4, PT, R171.reuse, 0x10, PT ;  /* 0x00000010ab00780c */ /* 0x040fe40003f86270 */
[C---:B------:R-:W-:Y:S01]  /*5fe0*/  ISETP.GE.AND P2, PT, R171.reuse, 0x8, PT ;  /* 0x00000008ab00780c */ /* 0x040fe20003f46270 */
[----:B------:R-:W-:Y:S01]  /*5ff0*/  IMAD R192, R172, R49, UR16 ;  /* 0x00000010acc07e24 */ /* 0x000fe2000f8e0231 */
[C---:B------:R-:W-:Y:S02]  /*6000*/  ISETP.GE.AND P3, PT, R171.reuse, 0x4, PT ;  /* 0x00000004ab00780c */ /* 0x040fe40003f66270 */
[----:B------:R-:W-:Y:S02]  /*6010*/  ISETP.GE.AND P5, PT, R171, 0x1, PT ;  /* 0x00000001ab00780c */ /* 0x000fe40003fa6270 */
[----:B------:R-:W-:Y:S04]  /*6020*/  LDS.128 R52, [R192+0x1100] ;  /* 0x00110000c0347984 */ /* 0x000fe80000000c00 */
[----:B------:R-:W2:Y:S04]  /*6030*/  LDS.128 R56, [R192+0x1110] ;  /* 0x00111000c0387984 */ /* 0x000ea80000000c00 */
[----:B------:R-:W3:Y:S04]  /*6040*/  LDS.128 R48, [R192+0x1120] ;  /* 0x00112000c0307984 */ /* 0x000ee80000000c00 */
[----:B------:R-:W4:Y:S01]  /*6050*/  LDS.128 R64, [R192+0x1130] ;  /* 0x00113000c0407984 */ /* 0x000f220000000c00 */
[-C--:B--2---:R-:W-:Y:S01]  /*6060*/  FMUL.FTZ R71, R55, R57.reuse ;  /* 0x0000003937477220 */ /* 0x084fe20000410000 */
[----:B------:R-:W-:-:S03]  /*6070*/  FMUL.FTZ R70, R54, R57 ;  /* 0x0000003936467220 */ /* 0x000fc60000410000 */
[-C--:B------:R-:W-:Y:S01]  /*6080*/  FFMA.FTZ R71, R54, R56.reuse, -R71 ;  /* 0x0000003836477223 */ /* 0x080fe20000010847 */
[----:B------:R-:W-:-:S03]  /*6090*/  FFMA.FTZ R70, R55, R56, R70 ;  /* 0x0000003837467223 */ /* 0x000fc60000010046 */
[----:B------:R-:W-:Y:S01]  /*60a0*/  FADD.FTZ R193, R58, R71 ;  /* 0x000000473ac17221 */ /* 0x000fe20000010000 */
[----:B------:R-:W-:Y:S01]  /*60b0*/  FADD.FTZ R194, R59, R70 ;  /* 0x000000463bc27221 */ /* 0x000fe20000010000 */
[-C--:B------:R-:W-:Y:S01]  /*60c0*/  FMUL.FTZ R71, R53, R57.reuse ;  /* 0x0000003935477220 */ /* 0x080fe20000410000 */
[C---:B------:R-:W-:Y:S01]  /*60d0*/  FMUL.FTZ R70, R52.reuse, R57 ;  /* 0x0000003934467220 */ /* 0x040fe20000410000 */
[CC--:B---3--:R-:W-:Y:S01]  /*60e0*/  FMUL.FTZ R195, R49.reuse, R193.reuse ;  /* 0x000000c131c37220 */ /* 0x0c8fe20000410000 */
[----:B------:R-:W-:Y:S01]  /*60f0*/  FMUL.FTZ R196, R49, R194 ;  /* 0x000000c231c47220 */ /* 0x000fe20000410000 */
        /* <DEDUP_REMOVED lines=29> */
[-C--:B---3--:R-:W-:Y:S01]  /*62d0*/  FFMA.FTZ R198, R193, R70.reuse, R198 ;  /* 0x00000046c1c67223 */ /* 0x088fe200000100c6 */
[----:B------:R-:W-:-:S03]  /*62e0*/  FFMA.FTZ R67, R65, R70, -R196 ;  /* 0x0000004641437223 */ /* 0x000fc600000108c4 */
[----:B------:R-:W-:Y:S01]  /*62f0*/  @P5 FADD.FTZ R195, R195, R198 ;  /* 0x000000c6c3c35221 */ /* 0x000fe20000010000 */
[-C--:B----4-:R-:W-:Y:S01]  /*6300*/  FMUL.FTZ R70, R193, R66.reuse ;  /* 0x00000042c1467220 */ /* 0x090fe20000410000 */
[----:B------:R-:W-:Y:S01]  /*6310*/  @P5 FADD.FTZ R194, R194, R67 ;  /* 0x00000043c2c25221 */ /* 0x000fe20000010000 */
[C---:B------:R-:W-:Y:S02]  /*6320*/  FMUL.FTZ R66, R65.reuse, R66 ;  /* 0x0000004241427220 */ /* 0x040fe40000410000 */
[----:B------:R-:W2:Y:S01]  /*6330*/  SHFL.UP PT, R196, R195, 0x2, RZ ;  /* 0x04400000c3c47989 */ /* 0x000ea200000e00ff */
[-C--:B0-----:R-:W-:Y:S01]  /*6340*/  @P5 FFMA.FTZ R65, R65, R64.reuse, -R70 ;  /* 0x0000004041415223 */ /* 0x081fe20000010846 */
[----:B------:R-:W-:Y:S02]  /*6350*/  @P5 FFMA.FTZ R193, R193, R64, R66 ;  /* 0x00000040c1c15223 */ /* 0x000fe40000010042 */
[----:B------:R-:W0:Y:S04]  /*6360*/  SHFL.UP PT, R70, R194, 0x2, RZ ;  /* 0x04400000c2467989 */ /* 0x000e2800000e00ff */
[----:B------:R-:W3:Y:S04]  /*6370*/  SHFL.UP PT, R66, R193, 0x2, RZ ;  /* 0x04400000c1427989 */ /* 0x000ee800000e00ff */
[----:B------:R-:W4:Y:S01]  /*6380*/  SHFL.UP PT, R64, R65, 0x2, RZ ;  /* 0x0440000041407989 */ /* 0x000f2200000e00ff */
[-C--:B--2---:R-:W-:Y:S01]  /*6390*/  FMUL.FTZ R198, R65, R196.reuse ;  /* 0x000000c441c67220 */ /* 0x084fe20000410000 */
[----:B------:R-:W-:-:S03]  /*63a0*/  FMUL.FTZ R196, R193, R196 ;  /* 0x000000c4c1c47220 */ /* 0x000fc60000410000 */
[-C--:B0-----:R-:W-:Y:S01]  /*63b0*/  FFMA.FTZ R198, R193, R70.reuse, R198 ;  /* 0x00000046c1c67223 */ /* 0x081fe200000100c6 */
[----:B------:R-:W-:-:S03]  /*63c0*/  FFMA.FTZ R67, R65, R70, -R196 ;  /* 0x0000004641437223 */ /* 0x000fc600000108c4 */
[----:B------:R-:W-:Y:S01]  /*63d0*/  @P4 FADD.FTZ R195, R195, R198 ;  /* 0x000000c6c3c34221 */ /* 0x000fe20000010000 */
[-C--:B---3--:R-:W-:Y:S01]  /*63e0*/  FMUL.FTZ R70, R193, R66.reuse ;  /* 0x00000042c1467220 */ /* 0x088fe20000410000 */
[----:B------:R-:W-:Y:S01]  /*63f0*/  FMUL.FTZ R66, R65, R66 ;  /* 0x0000004241427220 */ /* 0x000fe20000410000 */
[----:B------:R-:W-:Y:S02]  /*6400*/  @P4 FADD.FTZ R194, R194, R67 ;  /* 0x00000043c2c24221 */ /* 0x000fe40000010000 */
[----:B------:R-:W0:Y:S01]  /*6410*/  SHFL.UP PT, R196, R195, 0x4, RZ ;  /* 0x04800000c3c47989 */ /* 0x000e2200000e00ff */
[-C--:B----4-:R-:W-:Y:S01]  /*6420*/  @P4 FFMA.FTZ R193, R193, R64.reuse, R66 ;  /* 0x00000040c1c14223 */ /* 0x090fe20000010042 */
[----:B------:R-:W-:Y:S02]  /*6430*/  @P4 FFMA.FTZ R65, R65, R64, -R70 ;  /* 0x0000004041414223 */ /* 0x000fe40000010846 */
        /* <DEDUP_REMOVED lines=17> */
[-C--:B0-----:R-:W-:Y:S01]  /*6550*/  FMUL.FTZ R198, R193, R196.reuse ;  /* 0x000000c4c1c67220 */ /* 0x081fe20000410000 */
[----:B------:R-:W-:Y:S01]  /*6560*/  FMUL.FTZ R196, R65, R196 ;  /* 0x000000c441c47220 */ /* 0x000fe20000410000 */
[-C--:B--2---:R-:W-:Y:S01]  /*6570*/  FMUL.FTZ R67, R193, R66.reuse ;  /* 0x00000042c1437220 */ /* 0x084fe20000410000 */
[C---:B------:R-:W-:Y:S01]  /*6580*/  FMUL.FTZ R66, R65.reuse, R66 ;  /* 0x0000004241427220 */ /* 0x040fe20000410000 */
[-C--:B---3--:R-:W-:Y:S01]  /*6590*/  FFMA.FTZ R71, R65, R70.reuse, -R198 ;  /* 0x0000004641477223 */ /* 0x088fe200000108c6 */
[----:B------:R-:W-:Y:S01]  /*65a0*/  FFMA.FTZ R196, R193, R70, R196 ;  /* 0x00000046c1c47223 */ /* 0x000fe200000100c4 */
        /* <DEDUP_REMOVED lines=8> */
.L_x_356:
[----:B------:R-:W-:Y:S01]  /*6630*/  ISETP.GE.AND P2, PT, R171, 0x10, PT ;  /* 0x00000010ab00780c */ /* 0x000fe20003f46270 */
[-C--:B0-----:R-:W-:Y:S01]  /*6640*/  FMUL.FTZ R198, R193, R196.reuse ;  /* 0x000000c4c1c67220 */ /* 0x081fe20000410000 */
[----:B------:R-:W-:Y:S01]  /*6650*/  FMUL.FTZ R196, R65, R196 ;  /* 0x000000c441c47220 */ /* 0x000fe20000410000 */
[-C--:B---3--:R-:W-:Y:S01]  /*6660*/  FMUL.FTZ R67, R193, R66.reuse ;  /* 0x00000042c1437220 */ /* 0x088fe20000410000 */
[----:B------:R-:W-:Y:S01]  /*6670*/  UMOV UR17, 0xffffffff ;  /* 0xffffffff00117882 */ /* 0x000fe20000000000 */
        /* <DEDUP_REMOVED lines=8> */
.L_x_359:
[----:B------:R-:W-:-:S03]  /*6700*/  UMOV UR17, 0xffffffff ;  /* 0xffffffff00117882 */ /* 0x000fc60000000000 */
[----:B------:R-:W-:Y:S05]  /*6710*/  BRA.DIV UR17, `(.L_x_301) ;  /* 0x0000007211f07947 */ /* 0x000fea000b800000 */
.L_x_362:
[----:B------:R-:W-:-:S03]  /*6720*/  UMOV UR17, 0xffffffff ;  /* 0xffffffff00117882 */ /* 0x000fc60000000000 */
[----:B------:R-:W-:Y:S05]  /*6730*/  BRA.DIV UR17, `(.L_x_302) ;  /* 0x0000007611107947 */ /* 0x000fea000b800000 */
.L_x_365:
[----:B------:R-:W-:-:S03]  /*6740*/  UMOV UR17, 0xffffffff ;  /* 0xffffffff00117882 */ /* 0x000fc60000000000 */
[----:B------:R-:W-:Y:S05]  /*6750*/  BRA.DIV UR17, `(.L_x_303) ;  /* 0x0000007611307947 */ /* 0x000fea000b800000 */
.L_x_368:
[----:B------:R-:W-:-:S03]  /*6760*/  UMOV UR17, 0xffffffff ;  /* 0xffffffff00117882 */ /* 0x000fc60000000000 */
[----:B------:R-:W-:Y:S05]  /*6770*/  BRA.DIV UR17, `(.L_x_304) ;  /* 0x0000007611507947 */ /* 0x000fea000b800000 */
[----:B-----5:R0:W2:Y:S04]  /*6780*/  SHFL.IDX PT, R196, R61, RZ, 0x1f ;  /* 0x00001fff3dc47589 */ /* 0x0200a800000e0000 */
[----:B------:R-:W3:Y:S04]  /*6790*/  SHFL.IDX PT, R60, R60, RZ, 0x1f ;  /* 0x00001fff3c3c7589 */ /* 0x000ee800000e0000 */
[----:B------:R-:W4:Y:S04]  /*67a0*/  SHFL.IDX PT, R62, R62, RZ, 0x1f ;  /* 0x00001fff3e3e7589 */ /* 0x000f2800000e0000 */
[----:B------:R-:W0:Y:S04]  /*67b0*/  SHFL.IDX PT, R63, R63, RZ, 0x1f ;  /* 0x00001fff3f3f7589 */ /* 0x000e2800000e0000 */
[----:B------:R-:W0:Y:S04]  /*67c0*/  SHFL.UP PT, R65, R65, 0x1, RZ ;  /* 0x0420000041417989 */ /* 0x000e2800000e00ff */
[----:B------:R-:W0:Y:S04]  /*67d0*/  SHFL.UP PT, R193, R193, 0x1, RZ ;  /* 0x04200000c1c17989 */ /* 0x000e2800000e00ff */
[----:B------:R-:W0:Y:S04]  /*67e0*/  SHFL.UP PT, R194, R194, 0x1, RZ ;  /* 0x04200000c2c27989 */ /* 0x000e2800000e00ff */
[----:B--23--:R-:W0:Y:S02]  /*67f0*/  SHFL.UP PT, R195, R195, 0x1, RZ ;  /* 0x04200000c3c37989 */ /* 0x00ce2400000e00ff */
.L_x_378:
        /* <DEDUP_REMOVED lines=45> */
.L_x_298:
[----:B------:R-:W-:Y:S05]  /*6ad0*/  WARPSYNC.ALL ;  /* 0x0000000000007948 */ /* 0x000fea0003800000 */
[----:B------:R-:W-:Y:S02]  /*6ae0*/  LOP3.LUT P0, R70, R172, 0x1f, RZ, 0xc0, !PT ;  /* 0x0000001fac467812 */ /* 0x000fe4000780c0ff */
[----:B--2---:R-:W-:Y:S01]  /*6af0*/  MOV R48, UR49 ;  /* 0x0000003100307c02 */ /* 0x004fe20008000f00 */
[C---:B01----:R-:W-:Y:S01]  /*6b00*/  FMUL.FTZ R49, R31.reuse, R73 ;  /* 0x000000491f317220 */ /* 0x043fe20000410000 */
[C---:B------:R-:W-:Y:S01]  /*6b10*/  FMUL.FTZ R51, R31.reuse, R190 ;  /* 0x000000be1f337220 */ /* 0x040fe20000410000 */
[C---:B---3--:R-:W-:Y:S01]  /*6b20*/  FMUL.FTZ R53, R31.reuse, R47 ;  /* 0x0000002f1f357220 */ /* 0x048fe20000410000 */
[----:B------:R-:W-:Y:S01]  /*6b30*/  BAR.SYNC.DEFER_BLOCKING 0x0 ;  /* 0x0000000000007b1d */ /* 0x000fe20000010000 */
[----:B------:R-:W-:Y:S01]  /*6b40*/  ISETP.LE.OR P0, PT, R48, UR15, P0 ;  /* 0x0000000f30007c0c */ /* 0x000fe20008703670 */
[C---:B------:R-:W-:Y:S01]  /*6b50*/  FMUL.FTZ R48, R30.reuse, R73 ;  /* 0x000000491e307220 */ /* 0x040fe20000410000 */
[C---:B------:R-:W-:Y:S01]  /*6b60*/  FFMA.FTZ R49, R30.reuse, R72, -R49 ;  /* 0x000000481e317223 */ /* 0x040fe20000010831 */
[C---:B------:R-:W-:Y:S01]  /*6b70*/  FFMA.FTZ R51, R30.reuse, R47, R51 ;  /* 0x0000002f1e337223 */ /* 0x040fe20000010033 */
[----:B------:R-:W-:Y:S01]  /*6b80*/  FFMA.FTZ R50, R30, R190, -R53 ;  /* 0x000000be1e327223 */ /* 0x000fe20000010835 */
[----:B------:R-:W-:Y:S01]  /*6b90*/  FFMA.FTZ R48, -R31, R72, -R48 ;  /* 0x000000481f307223 */ /* 0x000fe20000010930 */
[----:B------:R-:W-:Y:S01]  /*6ba0*/  FMUL.FTZ R55, R29, R49 ;  /* 0x000000311d377220 */ /* 0x000fe20000410000 */
[----:B------:R-:W-:Y:S01]  /*6bb0*/  FADD.FTZ R51, R46, R51 ;  /* 0x000000332e337221 */ /* 0x000fe20000010000 */
[----:B------:R-:W-:Y:S01]  /*6bc0*/  FADD.FTZ R50, R189, R50 ;  /* 0x00000032bd327221 */ /* 0x000fe20000010000 */
[CC--:B------:R-:W-:Y:S01]  /*6bd0*/  FMUL.FTZ R53, R29.reuse, R48.reuse ;  /* 0x000000301d357220 */ /* 0x0c0fe20000410000 */
[C---:B------:R-:W-:Y:S01]  /*6be0*/  FFMA.FTZ R55, R28.reuse, R48, -R55 ;  /* 0x000000301c377223 */ /* 0x040fe20000010837 */
[C---:B------:R-:W-:Y:S01]  /*6bf0*/  FMUL.FTZ R57, R29.reuse, R51 ;  /* 0x000000331d397220 */ /* 0x040fe20000410000 */
[-C--:B------:R-:W-:Y:S01]  /*6c00*/  FMUL.FTZ R52, R29, R50.reuse ;  /* 0x000000321d347220 */ /* 0x080fe20000410000 */
[C---:B------:R-:W-:Y:S01]  /*6c10*/  FFMA.FTZ R53, R28.reuse, R49, R53 ;  /* 0x000000311c357223 */ /* 0x040fe20000010035 */
[C---:B------:R-:W-:Y:S01]  /*6c20*/  FMUL.FTZ R48, R27.reuse, R55 ;  /* 0x000000371b307220 */ /* 0x040fe20000410000 */
[C---:B------:R-:W-:Y:S01]  /*6c30*/  FFMA.FTZ R57, R28.reuse, R50, -R57 ;  /* 0x000000321c397223 */ /* 0x040fe20000010839 */
[----:B------:R-:W-:Y:S01]  /*6c40*/  FFMA.FTZ R52, R28, R51, R52 ;  /* 0x000000331c347223 */ /* 0x000fe20000010034 */
[-C--:B------:R-:W-:Y:S01]  /*6c50*/  FMUL.FTZ R49, R27, R53.reuse ;  /* 0x000000351b317220 */ /* 0x080fe20000410000 */
[----:B------:R-:W-:Y:S01]  /*6c60*/  FFMA.FTZ R48, R26, R53, R48 ;  /* 0x000000351a307223 */ /* 0x000fe20000010030 */
        /* <DEDUP_REMOVED lines=14> */
[-C--:B------:R-:W-:Y:S01]  /*6d50*/  FMUL.FTZ R59, R23, R53.reuse ;  /* 0x00000035173b7220 */ /* 0x080fe20000410000 */
[----:B------:R-:W-:Y:S01]  /*6d60*/  FADD.FTZ R50, R187, R50 ;  /* 0x00000032bb327221 */ /* 0x000fe20000010000 */
[C---:B------:R-:W-:Y:S01]  /*6d70*/  FFMA.FTZ R57, R22.reuse, R53, R57 ;  /* 0x0000003516397223 */ /* 0x040fe20000010039 */
[C---:B------:R-:W-:Y:S01]  /*6d80*/  FMUL.FTZ R55, R25.reuse, R51 ;  /* 0x0000003319377220 */ /* 0x040fe20000410000 */
[----:B------:R-:W-:Y:S01]  /*6d90*/  FFMA.FTZ R59, R22, R54, -R59 ;  /* 0x00000036163b7223 */ /* 0x000fe2000001083b */
[-C--:B------:R-:W-:Y:S01]  /*6da0*/  FMUL.FTZ R52, R25, R50.reuse ;  /* 0x0000003219347220 */ /* 0x080fe20000410000 */
[C---:B------:R-:W-:Y:S01]  /*6db0*/  FMUL.FTZ R53, R21.reuse, R57 ;  /* 0x0000003915357220 */ /* 0x040fe20000410000 */
[C---:B------:R-:W-:Y:S01]  /*6dc0*/  FFMA.FTZ R55, R24.reuse, R50, -R55 ;  /* 0x0000003218377223 */ /* 0x040fe20000010837 */
[----:B------:R-:W-:Y:S01]  /*6dd0*/  FMUL.FTZ R50, R21, R59 ;  /* 0x0000003b15327220 */ /* 0x000fe20000410000 */
[----:B------:R-:W-:Y:S01]  /*6de0*/  FFMA.FTZ R52, R24, R51, R52 ;  /* 0x0000003318347223 */ /* 0x000fe20000010034 */
[----:B------:R-:W-:Y:S01]  /*6df0*/  FFMA.FTZ R53, R20, R59, -R53 ;  /* 0x0000003b14357223 */ /* 0x000fe20000010835 */
[----:B------:R-:W-:Y:S01]  /*6e00*/  FADD.FTZ R55, R186, R55 ;  /* 0x00000037ba377221 */ /* 0x000fe20000010000 */
[----:B------:R-:W-:Y:S01]  /*6e10*/  FFMA.FTZ R57, R20, R57, R50 ;  /* 0x0000003914397223 */ /* 0x000fe20000010032 */
[----:B------:R-:W-:Y:S01]  /*6e20*/  FADD.FTZ R52, R43, R52 ;  /* 0x000000342b347221 */ /* 0x000fe20000010000 */
[----:B------:R-:W-:Y:S01]  /*6e30*/  FMUL.FTZ R59, R19, R53 ;  /* 0x00000035133b7220 */ /* 0x000fe20000410000 */
[----:B------:R-:W-:Y:S01]  /*6e40*/  FMUL.FTZ R51, R23, R55 ;  /* 0x0000003717337220 */ /* 0x000fe20000410000 */
[-C--:B------:R-:W-:Y:S01]  /*6e50*/  FMUL.FTZ R54, R19, R57.reuse ;  /* 0x0000003913367220 */ /* 0x080fe20000410000 */
[-C--:B------:R-:W-:Y:S01]  /*6e60*/  FMUL.FTZ R50, R23, R52.reuse ;  /* 0x0000003417327220 */ /* 0x080fe20000410000 */
[----:B------:R-:W-:Y:S01]  /*6e70*/  FFMA.FTZ R59, R18, R57, R59 ;  /* 0x00000039123b7223 */ /* 0x000fe2000001003b */
[----:B------:R-:W-:Y:S01]  /*6e80*/  FFMA.FTZ R51, R22, R52, R51 ;  /* 0x0000003416337223 */ /* 0x000fe20000010033 */
[----:B------:R-:W-:Y:S01]  /*6e90*/  FFMA.FTZ R54, R18, R53, -R54 ;  /* 0x0000003512367223 */ /* 0x000fe20000010836 */
[----:B------:R-:W-:Y:S01]  /*6ea0*/  FFMA.FTZ R50, R22, R55, -R50 ;  /* 0x0000003716327223 */ /* 0x000fe20000010832 */
[C---:B------:R-:W-:Y:S01]  /*6eb0*/  FMUL.FTZ R55, R17.reuse, R59 ;  /* 0x0000003b11377220 */ /* 0x040fe20000410000 */
[----:B------:R-:W-:Y:S01]  /*6ec0*/  FADD.FTZ R51, R42, R51 ;  /* 0x000000332a337221 */ /* 0x000fe20000010000 */
[-C--:B------:R-:W-:Y:S01]  /*6ed0*/  FMUL.FTZ R52, R17, R54.reuse ;  /* 0x0000003611347220 */ /* 0x080fe20000410000 */
[----:B------:R-:W-:Y:S01]  /*6ee0*/  FADD.FTZ R50, R185, R50 ;  /* 0x00000032b9327221 */ /* 0x000fe20000010000 */
[C---:B------:R-:W-:Y:S01]  /*6ef0*/  FFMA.FTZ R55, R16.reuse, R54, -R55 ;  /* 0x0000003610377223 */ /* 0x040fe20000010837 */
[C---:B------:R-:W-:Y:S01]  /*6f00*/  FMUL.FTZ R53, R21.reuse, R51 ;  /* 0x0000003315357220 */ /* 0x040fe20000410000 */
[----:B------:R-:W-:Y:S01]  /*6f10*/  FFMA.FTZ R59, R16, R59, R52 ;  /* 0x0000003b103b7223 */ /* 0x000fe20000010034 */
[-C--:B------:R-:W-:Y:S01]  /*6f20*/  FMUL.FTZ R52, R21, R50.reuse ;  /* 0x0000003215347220 */ /* 0x080fe20000410000 */
[C---:B------:R-:W-:Y:S01]  /*6f30*/  FMUL.FTZ R57, R15.reuse, R55 ;  /* 0x000000370f397220 */ /* 0x040fe20000410000 */
[C---:B------:R-:W-:Y:S01]  /*6f40*/  FFMA.FTZ R53, R20.reuse, R50, -R53 ;  /* 0x0000003214357223 */ /* 0x040fe20000010835 */
[----:B------:R-:W-:Y:S01]  /*6f50*/  FMUL.FTZ R50, R15, R59 ;  /* 0x0000003b0f327220 */ /* 0x000fe20000410000 */
[----:B------:R-:W-:Y:S01]  /*6f60*/  FFMA.FTZ R52, R20, R51, R52 ;  /* 0x0000003314347223 */ /* 0x000fe20000010034 */
[----:B------:R-:W-:Y:S01]  /*6f70*/  FFMA.FTZ R57, R14, R59, R57 ;  /* 0x0000003b0e397223 */ /* 0x000fe20000010039 */
[----:B------:R-:W-:Y:S01]  /*6f80*/  FADD.FTZ R53, R184, R53 ;  /* 0x00000035b8357221 */ /* 0x000fe20000010000 */
[----:B------:R-:W-:Y:S01]  /*6f90*/  FFMA.FTZ R54, R14, R55, -R50 ;  /* 0x000000370e367223 */ /* 0x000fe20000010832 */
[----:B------:R-:W-:Y:S01]  /*6fa0*/  FADD.FTZ R52, R41, R52 ;  /* 0x0000003429347221 */ /* 0x000fe20000010000 */
[C---:B0-----:R-:W-:Y:S01]  /*6fb0*/  FMUL.FTZ R51, R69.reuse, R48 ;  /* 0x0000003045337220 */ /* 0x041fe20000410000 */
[----:B------:R-:W-:Y:S01]  /*6fc0*/  FMUL.FTZ R69, R69, R49 ;  /* 0x0000003145457220 */ /* 0x000fe20000410000 */
[C---:B------:R-:W-:Y:S01]  /*6fd0*/  FMUL.FTZ R55, R19.reuse, R53 ;  /* 0x0000003513377220 */ /* 0x040fe20000410000 */
[----:B------:R-:W-:Y:S01]  /*6fe0*/  FMUL.FTZ R50, R19, R52 ;  /* 0x0000003413327220 */ /* 0x000fe20000410000 */
[C---:B------:R-:W-:Y:S01]  /*6ff0*/  FFMA.FTZ R51, R68.reuse, R49, R51 ;  /* 0x0000003144337223 */ /* 0x040fe20000010033 */
[----:B------:R-:W-:Y:S01]  /*7000*/  FFMA.FTZ R69, R68, R48, -R69 ;  /* 0x0000003044457223 */ /* 0x000fe20000010845 */
[C---:B------:R-:W-:Y:S01]  /*7010*/  FMUL.FTZ R49, R13.reuse, R57 ;  /* 0x000000390d317220 */ /* 0x040fe20000410000 */
[----:B------:R-:W-:Y:S01]  /*7020*/  FFMA.FTZ R55, R18, R52, R55 ;  /* 0x0000003412377223 */ /* 0x000fe20000010037 */
[----:B------:R-:W-:Y:S01]  /*7030*/  FADD.FTZ R197, RZ, R51 ;  /* 0x00000033ffc57221 */ /* 0x000fe20000010000 */
        /* <DEDUP_REMOVED lines=22> */
[-C--:B------:R-:W-:Y:S01]  /*71a0*/  FMUL.FTZ R53, R17, R50.reuse ;  /* 0x0000003211357220 */ /* 0x080fe20000410000 */
[----:B------:R-:W-:Y:S01]  /*71b0*/  FADD.FTZ R198, RZ, R51 ;  /* 0x00000033ffc67221 */ /* 0x000fe20000010000 */
[----:B------:R-:W-:Y:S01]  /*71c0*/  FFMA.FTZ R215, R126, R141, R49 ;  /* 0x0000008d7ed77223 */ /* 0x000fe20000010031 */
[C---:B------:R-:W-:Y:S01]  /*71d0*/  FFMA.FTZ R57, R16.reuse, R50, -R57 ;  /* 0x0000003210397223 */ /* 0x040fe20000010839 */
[----:B------:R-:W-:Y:S01]  /*71e0*/  FFMA.FTZ R48, R16, R55, R53 ;  /* 0x0000003710307223 */ /* 0x000fe20000010035 */
[C---:B------:R-:W-:Y:S01]  /*71f0*/  FMUL.FTZ R49, R7.reuse, R198 ;  /* 0x000000c607317220 */ /* 0x040fe20000410000 */
[-C--:B------:R-:W-:Y:S01]  /*7200*/  FMUL.FTZ R51, R7, R215.reuse ;  /* 0x000000d707337220 */ /* 0x080fe20000410000 */
[----:B------:R-:W-:Y:S01]  /*7210*/  FMUL.FTZ R53, R9, R54 ;  /* 0x0000003609357220 */ /* 0x000fe20000410000 */
[----:B------:R-:W-:Y:S01]  /*7220*/  FADD.FTZ R48, R39, R48 ;  /* 0x0000003027307221 */ /* 0x000fe20000010000 */
[C---:B------:R-:W-:Y:S01]  /*7230*/  FFMA.FTZ R214, R6.reuse, R215, -R49 ;  /* 0x000000d706d67223 */ /* 0x040fe20000010831 */
[----:B------:R-:W-:Y:S01]  /*7240*/  FFMA.FTZ R51, R6, R198, R51 ;  /* 0x000000c606337223 */ /* 0x000fe20000010033 */
[-C--:B------:R-:W-:Y:S01]  /*7250*/  FMUL.FTZ R55, R9, R52.reuse ;  /* 0x0000003409377220 */ /* 0x080fe20000410000 */
[----:B------:R-:W-:Y:S01]  /*7260*/  FFMA.FTZ R52, R8, R52, R53 ;  /* 0x0000003408347223 */ /* 0x000fe20000010035 */
[----:B------:R-:W-:Y:S01]  /*7270*/  FFMA.FTZ R214, R125, R140, R214 ;  /* 0x0000008c7dd67223 */ /* 0x000fe200000100d6 */
[----:B------:R-:W-:Y:S01]  /*7280*/  FADD.FTZ R201, RZ, R51 ;  /* 0x00000033ffc97221 */ /* 0x000fe20000010000 */
[----:B------:R-:W-:Y:S01]  /*7290*/  FADD.FTZ R57, R182, R57 ;  /* 0x00000039b6397221 */ /* 0x000fe20000010000 */
[----:B------:R-:W-:Y:S01]  /*72a0*/  FMUL.FTZ R50, R15, R48 ;  /* 0x000000300f327220 */ /* 0x000fe20000410000 */
[C---:B------:R-:W-:Y:S01]  /*72b0*/  FMUL.FTZ R51, R9.reuse, R214 ;  /* 0x000000d609337220 */ /* 0x040fe20000410000 */
[----:B------:R-:W-:Y:S01]  /*72c0*/  FMUL.FTZ R49, R9, R201 ;  /* 0x000000c909317220 */ /* 0x000fe20000410000 */
[C---:B------:R-:W-:Y:S01]  /*72d0*/  FFMA.FTZ R55, R8.reuse, R54, -R55 ;  /* 0x0000003608377223 */ /* 0x040fe20000010837 */
[----:B------:R-:W-:Y:S01]  /*72e0*/  FMUL.FTZ R53, R15, R57 ;  /* 0x000000390f357220 */ /* 0x000fe20000410000 */
[C---:B------:R-:W-:Y:S01]  /*72f0*/  FFMA.FTZ R51, R8.reuse, R201, R51 ;  /* 0x000000c908337223 */ /* 0x040fe20000010033 */
[----:B------:R-:W-:Y:S01]  /*7300*/  FFMA.FTZ R212, R8, R214, -R49 ;  /* 0x000000d608d47223 */ /* 0x000fe20000010831 */
[C---:B------:R-:W-:Y:S01]  /*7310*/  FMUL.FTZ R49, R7.reuse, R52 ;  /* 0x0000003407317220 */ /* 0x040fe20000410000 */
[----:B------:R-:W-:Y:S01]  /*7320*/  FFMA.FTZ R50, R14, R57, -R50 ;  /* 0x000000390e327223 */ /* 0x000fe20000010832 */
[----:B------:R-:W-:Y:S01]  /*7330*/  FADD.FTZ R200, RZ, R51 ;  /* 0x00000033ffc87221 */ /* 0x000fe20000010000 */
[-C--:B------:R-:W-:Y:S01]  /*7340*/  FMUL.FTZ R57, R7, R55.reuse ;  /* 0x0000003707397220 */ /* 0x080fe20000410000 */
[----:B------:R-:W-:Y:S01]  /*7350*/  FFMA.FTZ R212, R123, R138, R212 ;  /* 0x0000008a7bd47223 */ /* 0x000fe200000100d4 */
[C---:B------:R-:W-:Y:S01]  /*7360*/  FFMA.FTZ R55, R6.reuse, R55, -R49 ;  /* 0x0000003706377223 */ /* 0x040fe20000010831 */
[C---:B------:R-:W-:Y:S01]  /*7370*/  FMUL.FTZ R49, R11.reuse, R200 ;  /* 0x000000c80b317220 */ /* 0x040fe20000410000 */
[----:B------:R-:W-:Y:S01]  /*7380*/  FFMA.FTZ R57, R6, R52, R57 ;  /* 0x0000003406397223 */ /* 0x000fe20000010039 */
[----:B------:R-:W-:Y:S01]  /*7390*/  FMUL.FTZ R51, R11, R212 ;  /* 0x000000d40b337220 */ /* 0x000fe20000410000 */
[----:B------:R-:W-:Y:S01]  /*73a0*/  FFMA.FTZ R53, R14, R48, R53 ;  /* 0x000000300e357223 */ /* 0x000fe20000010035 */
[C---:B------:R-:W-:Y:S01]  /*73b0*/  FFMA.FTZ R49, R10.reuse, R212, -R49 ;  /* 0x000000d40a317223 */ /* 0x040fe20000010831 */
[----:B------:R-:W-:Y:S01]  /*73c0*/  FMUL.FTZ R52, R5, R57 ;  /* 0x0000003905347220 */ /* 0x000fe20000410000 */
[----:B------:R-:W-:Y:S01]  /*73d0*/  FFMA.FTZ R51, R10, R200, R51 ;  /* 0x000000c80a337223 */ /* 0x000fe20000010033 */
[----:B------:R-:W-:Y:S01]  /*73e0*/  FADD.FTZ R53, R38, R53 ;  /* 0x0000003526357221 */ /* 0x000fe20000010000 */
[----:B------:R-:W-:Y:S01]  /*73f0*/  FFMA.FTZ R213, R122, R139, R49 ;  /* 0x0000008b7ad57223 */ /* 0x000fe20000010031 */
[----:B------:R-:W-:Y:S01]  /*7400*/  FFMA.FTZ R49, R4, R55, -R52 ;  /* 0x0000003704317223 */ /* 0x000fe20000010834 */
[----:B------:R-:W-:Y:S01]  /*7410*/  FADD.FTZ R203, RZ, R51 ;  /* 0x00000033ffcb7221 */ /* 0x000fe20000010000 */
[----:B------:R-:W-:Y:S01]  /*7420*/  FADD.FTZ R52, R181, R50 ;  /* 0x00000032b5347221 */ /* 0x000fe20000010000 */
[----:B------:R-:W-:Y:S01]  /*7430*/  FMUL.FTZ R51, R13, R213 ;  /* 0x000000d50d337220 */ /* 0x000fe20000410000 */
[----:B------:R-:W-:Y:S01]  /*7440*/  FMUL.FTZ R59, R5, R55 ;  /* 0x00000037053b7220 */ /* 0x000fe20000410000 */
[CC--:B------:R-:W-:Y:S01]  /*7450*/  FMUL.FTZ R50, R13.reuse, R203.reuse ;  /* 0x000000cb0d327220 */ /* 0x0c0fe20000410000 */
[CC--:B------:R-:W-:Y:S01]  /*7460*/  FMUL.FTZ R54, R13.reuse, R52.reuse ;  /* 0x000000340d367220 */ /* 0x0c0fe20000410000 */
[C---:B------:R-:W-:Y:S01]  /*7470*/  FFMA.FTZ R51, R12.reuse, R203, R51 ;  /* 0x000000cb0c337223 */ /* 0x040fe20000010033 */
[----:B------:R-:W-:Y:S01]  /*7480*/  FMUL.FTZ R55, R13, R53 ;  /* 0x000000350d377220 */ /* 0x000fe20000410000 */
[C---:B------:R-:W-:Y:S01]  /*7490*/  FFMA.FTZ R50, R12.reuse, R213, -R50 ;  /* 0x000000d50c327223 */ /* 0x040fe20000010832 */
[C---:B------:R-:W-:Y:S01]  /*74a0*/  FFMA.FTZ R54, R12.reuse, R53, R54 ;  /* 0x000000350c367223 */ /* 0x040fe20000010036 */
[----:B------:R-:W-:Y:S01]  /*74b0*/  FADD.FTZ R196, RZ, R51 ;  /* 0x00000033ffc47221 */ /* 0x000fe20000010000 */
[----:B------:R-:W-:Y:S01]  /*74c0*/  FFMA.FTZ R55, R12, R52, -R55 ;  /* 0x000000340c377223 */ /* 0x000fe20000010837 */
[----:B------:R-:W-:Y:S01]  /*74d0*/  FFMA.FTZ R210, R121, R134, R50 ;  /* 0x0000008679d27223 */ /* 0x000fe20000010032 */
[----:B------:R-:W-:Y:S01]  /*74e0*/  FADD.FTZ R54, R37, R54 ;  /* 0x0000003625367221 */ /* 0x000fe20000010000 */
[C---:B------:R-:W-:Y:S01]  /*74f0*/  FMUL.FTZ R51, R15.reuse, R196 ;  /* 0x000000c40f337220 */ /* 0x040fe20000410000 */
[----:B------:R-:W-:Y:S01]  /*7500*/  FFMA.FTZ R48, R4, R57, R59 ;  /* 0x0000003904307223 */ /* 0x000fe2000001003b */
[-C--:B------:R-:W-:Y:S01]  /*7510*/  FMUL.FTZ R53, R15, R210.reuse ;  /* 0x000000d20f357220 */ /* 0x080fe20000410000 */
[----:B------:R-:W-:Y:S01]  /*7520*/  FADD.FTZ R55, R180, R55 ;  /* 0x00000037b4377221 */ /* 0x000fe20000010000 */
[C---:B------:R-:W-:Y:S01]  /*7530*/  FFMA.FTZ R51, R14.reuse, R210, -R51 ;  /* 0x000000d20e337223 */ /* 0x040fe20000010833 */
[C---:B------:R-:W-:Y:S01]  /*7540*/  FMUL.FTZ R59, R11.reuse, R54 ;  /* 0x000000360b3b7220 */ /* 0x040fe20000410000 */
[----:B------:R-:W-:Y:S01]  /*7550*/  FFMA.FTZ R53, R14, R196, R53 ;  /* 0x000000c40e357223 */ /* 0x000fe20000010035 */
[----:B------:R-:W-:Y:S01]  /*7560*/  FMUL.FTZ R57, R11, R55 ;  /* 0x000000370b397220 */ /* 0x000fe20000410000 */
[----:B------:R-:W-:Y:S01]  /*7570*/  FFMA.FTZ R211, R120, R129, R51 ;  /* 0x0000008178d37223 */ /* 0x000fe20000010033 */
[C---:B------:R-:W-:Y:S01]  /*7580*/  FFMA.FTZ R50, R10.reuse, R55, -R59 ;  /* 0x000000370a327223 */ /* 0x040fe2000001083b */
[----:B------:R-:W-:Y:S01]  /*7590*/  FADD.FTZ R195, RZ, R53 ;  /* 0x00000035ffc37221 */ /* 0x000fe20000010000 */
[----:B------:R-:W-:Y:S01]  /*75a0*/  FFMA.FTZ R57, R10, R54, R57 ;  /* 0x000000360a397223 */ /* 0x000fe20000010039 */
[----:B------:R-:W-:Y:S01]  /*75b0*/  FMUL.FTZ R51, R17, R211 ;  /* 0x000000d311337220 */ /* 0x000fe20000410000 */
[----:B------:R-:W-:Y:S01]  /*75c0*/  FADD.FTZ R52, R179, R50 ;  /* 0x00000032b3347221 */ /* 0x000fe20000010000 */
[-C--:B------:R-:W-:Y:S01]  /*75d0*/  FMUL.FTZ R50, R17, R195.reuse ;  /* 0x000000c311327220 */ /* 0x080fe20000410000 */
[----:B------:R-:W-:Y:S01]  /*75e0*/  FADD.FTZ R57, R36, R57 ;  /* 0x0000003924397221 */ /* 0x000fe20000010000 */
[C---:B------:R-:W-:Y:S01]  /*75f0*/  FFMA.FTZ R51, R16.reuse, R195, R51 ;  /* 0x000000c310337223 */ /* 0x040fe20000010033 */
[C---:B------:R-:W-:Y:S01]  /*7600*/  FMUL.FTZ R53, R9.reuse, R52 ;  /* 0x0000003409357220 */ /* 0x040fe20000410000 */
[----:B------:R-:W-:Y:S01]  /*7610*/  FFMA.FTZ R50, R16, R211, -R50 ;  /* 0x000000d310327223 */ /* 0x000fe20000010832 */
[-C--:B------:R-:W-:Y:S01]  /*7620*/  FMUL.FTZ R55, R9, R57.reuse ;  /* 0x0000003909377220 */ /* 0x080fe20000410000 */
[----:B------:R-:W-:Y:S01]  /*7630*/  FADD.FTZ R194, RZ, R51 ;  /* 0x00000033ffc27221 */ /* 0x000fe20000010000 */
[C---:B------:R-:W-:Y:S01]  /*7640*/  FFMA.FTZ R54, R8.reuse, R57, R53 ;  /* 0x0000003908367223 */ /* 0x040fe20000010035 */
[----:B------:R-:W-:Y:S01]  /*7650*/  FFMA.FTZ R208, R119, R124, R50 ;  /* 0x0000007c77d07223 */ /* 0x000fe20000010032 */
[----:B------:R-:W-:Y:S01]  /*7660*/  FFMA.FTZ R55, R8, R52, -R55 ;  /* 0x0000003408377223 */ /* 0x000fe20000010837 */
[----:B------:R-:W-:Y:S01]  /*7670*/  FMUL.FTZ R51, R19, R194 ;  /* 0x000000c213337220 */ /* 0x000fe20000410000 */
[----:B------:R-:W-:Y:S01]  /*7680*/  FADD.FTZ R54, R35, R54 ;  /* 0x0000003623367221 */ /* 0x000fe20000010000 */
[-C--:B------:R-:W-:Y:S01]  /*7690*/  FMUL.FTZ R53, R19, R208.reuse ;  /* 0x000000d013357220 */ /* 0x080fe20000410000 */
[----:B------:R-:W-:Y:S01]  /*76a0*/  FADD.FTZ R55, R178, R55 ;  /* 0x00000037b2377221 */ /* 0x000fe20000010000 */
[C---:B------:R-:W-:Y:S01]  /*76b0*/  FFMA.FTZ R206, R18.reuse, R208, -R51 ;  /* 0x000000d012ce7223 */ /* 0x040fe20000010833 */
[C---:B------:R-:W-:Y:S01]  /*76c0*/  FMUL.FTZ R57, R7.reuse, R54 ;  /* 0x0000003607397220 */ /* 0x040fe20000410000 */
[----:B------:R-:W-:Y:S01]  /*76d0*/  FFMA.FTZ R53, R18, R194, R53 ;  /* 0x000000c212357223 */ /* 0x000fe20000010035 */
[-C--:B------:R-:W-:Y:S01]  /*76e0*/  FMUL.FTZ R51, R7, R55.reuse ;  /* 0x0000003707337220 */ /* 0x080fe20000410000 */
        /* <DEDUP_REMOVED lines=13> */
[----:B------:R-:W-:Y:S01]  /*77c0*/  FFMA.FTZ R56, R4, R55, R57 ;  /* 0x0000003704387223 */ /* 0x000fe20000010039 */
        /* <DEDUP_REMOVED lines=9> */
[-C--:B-----5:R-:W-:Y:S01]  /*7860*/  FMUL.FTZ R61, R3, R59.reuse ;  /* 0x0000003b033d7220 */ /* 0x0a0fe20000410000 */
[----:B------:R-:W-:Y:S01]  /*7870*/  FFMA.FTZ R204, R115, R110, R204 ;  /* 0x0000006e73cc7223 */ /* 0x000fe200000100cc */
[C---:B------:R-:W-:Y:S01]  /*7880*/  FFMA.FTZ R63, R2.reuse, R59, -R50 ;  /* 0x0000003b023f7223 */ /* 0x040fe20000010832 */
[----:B------:R-:W-:Y:S01]  /*7890*/  FADD.FTZ R205, RZ, R205 ;  /* 0x000000cdffcd7221 */ /* 0x000fe20000010000 */
[----:B------:R-:W-:Y:S01]  /*78a0*/  FMUL.FTZ R59, R3, R49 ;  /* 0x00000031033b7220 */ /* 0x000fe20000410000 */
[----:B------:R-:W-:Y:S01]  /*78b0*/  FMUL.FTZ R57, R25, R204 ;  /* 0x000000cc19397220 */ /* 0x000fe20000410000 */
[-C--:B------:R-:W-:Y:S01]  /*78c0*/  FMUL.FTZ R50, R3, R48.reuse ;  /* 0x0000003003327220 */ /* 0x080fe20000410000 */
[-C--:B------:R-:W-:Y:S01]  /*78d0*/  FMUL.FTZ R51, R25, R205.reuse ;  /* 0x000000cd19337220 */ /* 0x080fe20000410000 */
[----:B------:R-:W-:Y:S01]  /*78e0*/  FFMA.FTZ R48, R2, R48, R59 ;  /* 0x0000003002307223 */ /* 0x000fe2000001003b */
[C---:B------:R-:W-:Y:S01]  /*78f0*/  FFMA.FTZ R57, R24.reuse, R205, R57 ;  /* 0x000000cd18397223 */ /* 0x040fe20000010039 */
[----:B------:R-:W-:Y:S01]  /*7900*/  VOTEU.ALL UP0, P0 ;  /* 0x0000000000ff7886 */ /* 0x000fe20000000000 */
[----:B------:R-:W-:Y:S01]  /*7910*/  FFMA.FTZ R51, R24, R204, -R51 ;  /* 0x000000cc18337223 */ /* 0x000fe20000010833 */
[----:B------:R-:W-:-:S02]  /*7920*/  HFMA2 R52, -RZ, RZ, 1.875, 0 ;  /* 0x3f800000ff347431 */ /* 0x000fc400000001ff */
[----:B------:R-:W-:Y:S01]  /*7930*/  FADD.FTZ R202, RZ, R57 ;  /* 0x00000039ffca7221 */ /* 0x000fe20000010000 */
[----:B------:R-:W-:Y:S01]  /*7940*/  ISETP.GT.U32.AND P2, PT, R172, 0x1f, PT ;  /* 0x0000001fac00780c */ /* 0x000fe20003f44070 */
[----:B------:R-:W-:Y:S01]  /*7950*/  FFMA.FTZ R207, R114, R109, R51 ;  /* 0x0000006d72cf7223 */ /* 0x000fe20000010033 */
[----:B------:R-:W-:Y:S01]  /*7960*/  @!UP0 ULEA UR17, UR8, UR16, 0x4 ;  /* 0x0000001008118291 */ /* 0x000fe2000f8e20ff */
[C---:B------:R-:W-:Y:S01]  /*7970*/  FMUL.FTZ R51, R27.reuse, R202 ;  /* 0x000000ca1b337220 */ /* 0x040fe20000410000 */
[----:B------:R-:W-:Y:S01]  /*7980*/  FFMA.FTZ R61, R2, R56, R61 ;  /* 0x00000038023d7223 */ /* 0x000fe2000001003d */
[-C--:B------:R-:W-:Y:S01]  /*7990*/  FMUL.FTZ R57, R27, R207.reuse ;  /* 0x000000cf1b397220 */ /* 0x080fe20000410000 */
[----:B------:R-:W-:Y:S01]  /*79a0*/  CS2R R54, SRZ ;  /* 0x0000000000367805 */ /* 0x000fe2000001ff00 */
[C---:B------:R-:W-:Y:S01]  /*79b0*/  FFMA.FTZ R218, R26.reuse, R207, -R51 ;  /* 0x000000cf1ada7223 */ /* 0x040fe20000010833 */
[----:B------:R-:W-:Y:S01]  /*79c0*/  MOV R53, RZ ;  /* 0x000000ff00357202 */ /* 0x000fe20000000f00 */
[----:B------:R-:W-:Y:S01]  /*79d0*/  FFMA.FTZ R57, R26, R202, R57 ;  /* 0x000000ca1a397223 */ /* 0x000fe20000010039 */
[----:B------:R-:W-:Y:S01]  /*79e0*/  FFMA.FTZ R49, R2, R49, -R50 ;  /* 0x0000003102317223 */ /* 0x000fe20000010832 */
[----:B------:R-:W-:Y:S01]  /*79f0*/  FFMA.FTZ R218, R111, R108, R218 ;  /* 0x0000006c6fda7223 */ /* 0x000fe200000100da */
[----:B------:R-:W-:Y:S01]  /*7a00*/  FADD.FTZ R50, R32, R61 ;  /* 0x0000003d20327221 */ /* 0x000fe20000010000 */
[----:B------:R-:W-:Y:S01]  /*7a10*/  FADD.FTZ R219, RZ, R57 ;  /* 0x00000039ffdb7221 */ /* 0x000fe20000010000 */
[----:B------:R-:W-:Y:S01]  /*7a20*/  FADD.FTZ R51, R174, R63 ;  /* 0x0000003fae337221 */ /* 0x000fe20000010000 */
[C---:B------:R-:W-:Y:S01]  /*7a30*/  FMUL.FTZ R59, R29.reuse, R218 ;  /* 0x000000da1d3b7220 */ /* 0x040fe20000410000 */
[----:B------:R-:W0:Y:S01]  /*7a40*/  @!P0 LDS.128 R52, [UR17+0x3910] ;  /* 0x00391011ff348984 */ /* 0x000e220008000c00 */
[----:B------:R-:W-:-:S02]  /*7a50*/  FMUL.FTZ R57, R29, R219 ;  /* 0x000000db1d397220 */ /* 0x000fc40000410000 */
[C---:B------:R-:W-:Y:S01]  /*7a60*/  FFMA.FTZ R59, R28.reuse, R219, R59 ;  /* 0x000000db1c3b7223 */ /* 0x040fe2000001003b */
[----:B------:R1:W-:Y:S01]  /*7a70*/  STS.128 [R191+0x1b10], R48 ;  /* 0x001b1030bf007388 */ /* 0x0003e20000000c00 */
[----:B------:R-:W-:Y:S02]  /*7a80*/  FFMA.FTZ R57, R28, R218, -R57 ;  /* 0x000000da1c397223 */ /* 0x000fe40000010839 */
[----:B------:R-:W-:Y:S02]  /*7a90*/  FADD.FTZ R222, RZ, R59 ;  /* 0x0000003bffde7221 */ /* 0x000fe40000010000 */
[----:B------:R-:W-:Y:S02]  /*7aa0*/  FFMA.FTZ R223, R112, R107, R57 ;  /* 0x0000006b70df7223 */ /* 0x000fe40000010039 */
[C---:B------:R-:W-:Y:S02]  /*7ab0*/  FMUL.FTZ R57, R31.reuse, R222 ;  /* 0x000000de1f397220 */ /* 0x040fe40000410000 */
[----:B------:R-:W-:-:S02]  /*7ac0*/  FMUL.FTZ R59, R31, R223 ;  /* 0x000000df1f3b7220 */ /* 0x000fc40000410000 */
[C---:B------:R-:W-:Y:S02]  /*7ad0*/  FFMA.FTZ R57, R30.reuse, R223, -R57 ;  /* 0x000000df1e397223 */ /* 0x040fe40000010839 */
[----:B------:R-:W-:Y:S02]  /*7ae0*/  FFMA.FTZ R220, R30, R222, R59 ;  /* 0x000000de1edc7223 */ /* 0x000fe4000001003b */
        /* <DEDUP_REMOVED lines=46> */
.L_x_383:
[----:B------:R-:W-:Y:S01]  /*7dd0*/  BSSY.RECONVERGENT B0, `(.L_x_307) ;  /* 0x000000d000007945 */ /* 0x000fe20003800200 */
[----:B------:R-:W-:-:S03]  /*7de0*/  ISETP.GT.U32.AND P3, PT, R70, 0x1d, PT ;  /* 0x0000001d4600780c */ /* 0x000fc60003f64070 */
[----:B------:R-:W-:Y:S10]  /*7df0*/  @!P2 BRA `(.L_x_308) ;  /* 0x000000000028a947 */ /* 0x000ff40003800000 */
[-C--:B0-----:R-:W-:Y:S01]  /*7e00*/  FMUL.FTZ R230, R69, R228.reuse ;  /* 0x000000e445e67220 */ /* 0x081fe20000410000 */
[----:B------:R-:W-:Y:S01]  /*7e10*/  FMUL.FTZ R228, R225, R228 ;  /* 0x000000e4e1e47220 */ /* 0x000fe20000410000 */
[-C--:B---3--:R-:W-:Y:S01]  /*7e20*/  FMUL.FTZ R67, R69, R66.reuse ;  /* 0x0000004245437220 */ /* 0x088fe20000410000 */
[C---:B------:R-:W-:Y:S01]  /*7e30*/  FMUL.FTZ R66, R225.reuse, R66 ;  /* 0x00000042e1427220 */ /* 0x040fe20000410000 */
[-C--:B----4-:R-:W-:Y:S01]  /*7e40*/  FFMA.FTZ R71, R225, R226.reuse, -R230 ;  /* 0x000000e2e1477223 */ /* 0x090fe200000108e6 */
[----:B------:R-:W-:Y:S01]  /*7e50*/  FFMA.FTZ R228, R69, R226, R228 ;  /* 0x000000e245e47223 */ /* 0x000fe200000100e4 */
[C---:B-12---:R-:W-:Y:S01]  /*7e60*/  FFMA.FTZ R225, R64.reuse, R225, -R67 ;  /* 0x000000e140e17223 */ /* 0x046fe20000010843 */
[----:B------:R-:W-:Y:S01]  /*7e70*/  FFMA.FTZ R69, R64, R69, R66 ;  /* 0x0000004540457223 */ /* 0x000fe20000010042 */
[----:B------:R-:W-:Y:S01]  /*7e80*/  FADD.FTZ R68, R68, R71 ;  /* 0x0000004744447221 */ /* 0x000fe20000010000 */
[----:B------:R-:W-:-:S07]  /*7e90*/  FADD.FTZ R65, R65, R228 ;  /* 0x000000e441417221 */ /* 0x000fce0000010000 */
.L_x_308:
[----:B------:R-:W-:Y:S05]  /*7ea0*/  BSYNC.RECONVERGENT B0 ;  /* 0x0000000000007941 */ /* 0x000fea0003800200 */
.L_x_307:
[----:B------:R-:W-:-:S03]  /*7eb0*/  UMOV UR17, 0xffffffff ;  /* 0xffffffff00117882 */ /* 0x000fc60000000000 */
[----:B------:R-:W-:Y:S05]  /*7ec0*/  BRA.DIV UR17, `(.L_x_309) ;  /* 0x0000006211a87947 */ /* 0x000fea000b800000 */
[----:B--2---:R2:W1:Y:S04]  /*7ed0*/  SHFL.DOWN PT, R64, R225, 0x2, 0x1f ;  /* 0x08401f00e1407f89 */ /* 0x00446800000e0000 */
[----:B---3--:R2:W3:Y:S04]  /*7ee0*/  SHFL.DOWN PT, R66, R69, 0x2, 0x1f ;  /* 0x08401f0045427f89 */ /* 0x0084e800000e0000 */
[----:B----4-:R2:W4:Y:S04]  /*7ef0*/  SHFL.DOWN PT, R226, R68, 0x2, 0x1f ;  /* 0x08401f0044e27f89 */ /* 0x01052800000e0000 */
[----:B0-----:R2:W0:Y:S02]  /*7f00*/  SHFL.DOWN PT, R228, R65, 0x2, 0x1f ;  /* 0x08401f0041e47f89 */ /* 0x00142400000e0000 */
.L_x_389:
[----:B------:R-:W-:Y:S01]  /*7f10*/  BSSY.RECONVERGENT B0, `(.L_x_310) ;  /* 0x000000d000007945 */ /* 0x000fe20003800200 */
[----:B------:R-:W-:-:S03]  /*7f20*/  ISETP.GT.U32.AND P2, PT, R70, 0x1b, PT ;  /* 0x0000001b4600780c */ /* 0x000fc60003f44070 */
[----:B------:R-:W-:Y:S10]  /*7f30*/  @P3 BRA `(.L_x_311) ;  /* 0x0000000000283947 */ /* 0x000ff40003800000 */
[-C--:B0-----:R-:W-:Y:S01]  /*7f40*/  FMUL.FTZ R230, R69, R228.reuse ;  /* 0x000000e445e67220 */ /* 0x081fe20000410000 */
[----:B------:R-:W-:Y:S01]  /*7f50*/  FMUL.FTZ R228, R225, R228 ;  /* 0x000000e4e1e47220 */ /* 0x000fe20000410000 */
[-C--:B---3--:R-:W-:Y:S01]  /*7f60*/  FMUL.FTZ R67, R69, R66.reuse ;  /* 0x0000004245437220 */ /* 0x088fe20000410000 */
[C---:B------:R-:W-:Y:S01]  /*7f70*/  FMUL.FTZ R66, R225.reuse, R66 ;  /* 0x00000042e1427220 */ /* 0x040fe20000410000 */
[-C--:B----4-:R-:W-:Y:S01]  /*7f80*/  FFMA.FTZ R71, R225, R226.reuse, -R230 ;  /* 0x000000e2e1477223 */ /* 0x090fe200000108e6 */
[----:B------:R-:W-:Y:S01]  /*7f90*/  FFMA.FTZ R228, R69, R226, R228 ;  /* 0x000000e245e47223 */ /* 0x000fe200000100e4 */
[-C--:B-12---:R-:W-:Y:S01]  /*7fa0*/  FFMA.FTZ R225, R225, R64.reuse, -R67 ;  /* 0x00000040e1e17223 */ /* 0x086fe20000010843 */
[----:B------:R-:W-:Y:S01]  /*7fb0*/  FFMA.FTZ R69, R69, R64, R66 ;  /* 0x0000004045457223 */ /* 0x000fe20000010042 */
[----:B------:R-:W-:Y:S01]  /*7fc0*/  FADD.FTZ R68, R68, R71 ;  /* 0x0000004744447221 */ /* 0x000fe20000010000 */
[----:B------:R-:W-:-:S07]  /*7fd0*/  FADD.FTZ R65, R65, R228 ;  /* 0x000000e441417221 */ /* 0x000fce0000010000 */
.L_x_311:
[----:B------:R-:W-:Y:S05]  /*7fe0*/  BSYNC.RECONVERGENT B0 ;  /* 0x0000000000007941 */ /* 0x000fea0003800200 */
.L_x_310:
[----:B------:R-:W-:-:S03]  /*7ff0*/  UMOV UR17, 0xffffffff ;  /* 0xffffffff00117882 */ /* 0x000fc60000000000 */
[----:B------:R-:W-:Y:S05]  /*8000*/  BRA.DIV UR17, `(.L_x_312) ;  /* 0x0000006211cc7947 */ /* 0x000fea000b800000 */
[----:B-1----:R1:W1:Y:S04]  /*8010*/  SHFL.DOWN PT, R64, R225, 0x4, 0x1f ;  /* 0x08801f00e1407f89 */ /* 0x00226800000e0000 */
[----:B---3--:R3:W1:Y:S04]  /*8020*/  SHFL.DOWN PT, R66, R69, 0x4, 0x1f ;  /* 0x08801f0045427f89 */ /* 0x00866800000e0000 */
[----:B----4-:R3:W4:Y:S04]  /*8030*/  SHFL.DOWN PT, R226, R68, 0x4, 0x1f ;  /* 0x08801f0044e27f89 */ /* 0x01072800000e0000 */
[----:B0-----:R3:W0:Y:S02]  /*8040*/  SHFL.DOWN PT, R228, R65, 0x4, 0x1f ;  /* 0x08801f0041e47f89 */ /* 0x00162400000e0000 */
.L_x_395:
[----:B------:R-:W-:Y:S01]  /*8050*/  BSSY.RECONVERGENT B0, `(.L_x_313) ;  /* 0x000000d000007945 */ /* 0x000fe20003800200 */
[----:B------:R-:W-:-:S03]  /*8060*/  ISETP.GT.U32.AND P3, PT, R70, 0x17, PT ;  /* 0x000000174600780c */ /* 0x000fc60003f64070 */
[----:B------:R-:W-:Y:S10]  /*8070*/  @P2 BRA `(.L_x_314) ;  /* 0x0000000000282947 */ /* 0x000ff40003800000 */
[-C--:B0-----:R-:W-:Y:S01]  /*8080*/  FMUL.FTZ R230, R69, R228.reuse ;  /* 0x000000e445e67220 */ /* 0x081fe20000410000 */
[----:B------:R-:W-:Y:S01]  /*8090*/  FMUL.FTZ R228, R225, R228 ;  /* 0x000000e4e1e47220 */ /* 0x000fe20000410000 */
[-C--:B-1----:R-:W-:Y:S01]  /*80a0*/  FMUL.FTZ R67, R69, R66.reuse ;  /* 0x0000004245437220 */ /* 0x082fe20000410000 */
[C---:B------:R-:W-:Y:S01]  /*80b0*/  FMUL.FTZ R66, R225.reuse, R66 ;  /* 0x00000042e1427220 */ /* 0x040fe20000410000 */
[-C--:B----4-:R-:W-:Y:S01]  /*80c0*/  FFMA.FTZ R71, R225, R226.reuse, -R230 ;  /* 0x000000e2e1477223 */ /* 0x090fe200000108e6 */
[----:B------:R-:W-:Y:S01]  /*80d0*/  FFMA.FTZ R228, R69, R226, R228 ;  /* 0x000000e245e47223 */ /* 0x000fe200000100e4 */
[-C--:B--2---:R-:W-:Y:S01]  /*80e0*/  FFMA.FTZ R225, R225, R64.reuse, -R67 ;  /* 0x00000040e1e17223 */ /* 0x084fe20000010843 */
[----:B---3--:R-:W-:Y:S01]  /*80f0*/  FFMA.FTZ R69, R69, R64, R66 ;  /* 0x0000004045457223 */ /* 0x008fe20000010042 */
[----:B------:R-:W-:Y:S01]  /*8100*/  FADD.FTZ R68, R68, R71 ;  /* 0x0000004744447221 */ /* 0x000fe20000010000 */
[----:B------:R-:W-:-:S07]  /*8110*/  FADD.FTZ R65, R65, R228 ;  /* 0x000000e441417221 */ /* 0x000fce0000010000 */
.L_x_314:
[----:B------:R-:W-:Y:S05]  /*8120*/  BSYNC.RECONVERGENT B0 ;  /* 0x0000000000007941 */ /* 0x000fea0003800200 */
.L_x_313:
[----:B------:R-:W-:-:S03]  /*8130*/  UMOV UR17, 0xffffffff ;  /* 0xffffffff00117882 */ /* 0x000fc60000000000 */
[----:B------:R-:W-:Y:S05]  /*8140*/  BRA.DIV UR17, `(.L_x_315) ;  /* 0x0000006211f07947 */ /* 0x000fea000b800000 */
[----:B-1----:R1:W1:Y:S04]  /*8150*/  SHFL.DOWN PT, R64, R225, 0x8, 0x1f ;  /* 0x09001f00e1407f89 */ /* 0x00226800000e0000 */
[----:B------:R0:W1:Y:S04]  /*8160*/  SHFL.DOWN PT, R66, R69, 0x8, 0x1f ;  /* 0x09001f0045427f89 */ /* 0x00006800000e0000 */
[----:B----4-:R4:W1:Y:S04]  /*8170*/  SHFL.DOWN PT, R226, R68, 0x8, 0x1f ;  /* 0x09001f0044e27f89 */ /* 0x01086800000e0000 */
[----:B0-----:R4:W0:Y:S02]  /*8180*/  SHFL.DOWN PT, R228, R65, 0x8, 0x1f ;  /* 0x09001f0041e47f89 */ /* 0x00182400000e0000 */
.L_x_401:
[----:B------:R-:W-:Y:S01]  /*8190*/  BSSY.RECONVERGENT B0, `(.L_x_316) ;  /* 0x000000d000007945 */ /* 0x000fe20003800200 */
[----:B------:R-:W-:-:S03]  /*81a0*/  ISETP.GT.U32.AND P2, PT, R70, 0xf, PT ;  /* 0x0000000f4600780c */ /* 0x000fc60003f44070 */
[----:B------:R-:W-:Y:S10]  /*81b0*/  @P3 BRA `(.L_x_317) ;  /* 0x0000000000283947 */ /* 0x000ff40003800000 */
[-C--:B0-----:R-:W-:Y:S01]  /*81c0*/  FMUL.FTZ R70, R69, R228.reuse ;  /* 0x000000e445467220 */ /* 0x081fe20000410000 */
[----:B------:R-:W-:Y:S01]  /*81d0*/  FMUL.FTZ R228, R225, R228 ;  /* 0x000000e4e1e47220 */ /* 0x000fe20000410000 */
[-C--:B-1----:R-:W-:Y:S01]  /*81e0*/  FMUL.FTZ R67, R69, R66.reuse ;  /* 0x0000004245437220 */ /* 0x082fe20000410000 */
[C---:B------:R-:W-:Y:S01]  /*81f0*/  FMUL.FTZ R66, R225.reuse, R66 ;  /* 0x00000042e1427220 */ /* 0x040fe20000410000 */
[-C--:B------:R-:W-:Y:S01]  /*8200*/  FFMA.FTZ R71, R225, R226.reuse, -R70 ;  /* 0x000000e2e1477223 */ /* 0x080fe20000010846 */
[----:B------:R-:W-:Y:S01]  /*8210*/  FFMA.FTZ R228, R69, R226, R228 ;  /* 0x000000e245e47223 */ /* 0x000fe200000100e4 */
[-C--:B--2---:R-:W-:Y:S01]  /*8220*/  FFMA.FTZ R225, R225, R64.reuse, -R67 ;  /* 0x00000040e1e17223 */ /* 0x084fe20000010843 */
[----:B---3--:R-:W-:Y:S01]  /*8230*/  FFMA.FTZ R69, R69, R64, R66 ;  /* 0x0000004045457223 */ /* 0x008fe20000010042 */
[----:B----4-:R-:W-:Y:S01]  /*8240*/  FADD.FTZ R68, R68, R71 ;  /* 0x0000004744447221 */ /* 0x010fe20000010000 */
[----:B------:R-:W-:-:S07]  /*8250*/  FADD.FTZ R65, R65, R228 ;  /* 0x000000e441417221 */ /* 0x000fce0000010000 */
.L_x_317:
[----:B------:R-:W-:Y:S05]  /*8260*/  BSYNC.RECONVERGENT B0 ;  /* 0x0000000000007941 */ /* 0x000fea0003800200 */
.L_x_316:
[----:B------:R-:W-:-:S03]  /*8270*/  UMOV UR17, 0xffffffff ;  /* 0xffffffff00117882 */ /* 0x000fc60000000000 */
[----:B------:R-:W-:Y:S05]  /*8280*/  BRA.DIV UR17, `(.L_x_318) ;  /* 0x0000006611147947 */ /* 0x000fea000b800000 */
[----:B-1----:R1:W0:Y:S04]  /*8290*/  SHFL.DOWN PT, R64, R225, 0x10, 0x1f ;  /* 0x0a001f00e1407f89 */ /* 0x00222800000e0000 */
[----:B------:R1:W0:Y:S04]  /*82a0*/  SHFL.DOWN PT, R66, R69, 0x10, 0x1f ;  /* 0x0a001f0045427f89 */ /* 0x00022800000e0000 */
[----:B------:R1:W0:Y:S04]  /*82b0*/  SHFL.DOWN PT, R70, R68, 0x10, 0x1f ;  /* 0x0a001f0044467f89 */ /* 0x00022800000e0000 */
[----:B------:R1:W0:Y:S02]  /*82c0*/  SHFL.DOWN PT, R226, R65, 0x10, 0x1f ;  /* 0x0a001f0041e27f89 */ /* 0x00022400000e0000 */
.L_x_407:
[----:B------:R-:W-:Y:S01]  /*82d0*/  BSSY.RECONVERGENT B0, `(.L_x_319) ;  /* 0x000000d000007945 */ /* 0x000fe20003800200 */
[----:B------:R-:W-:-:S03]  /*82e0*/  ISETP.NE.AND P3, PT, R172, 0x1f, PT ;  /* 0x0000001fac00780c */ /* 0x000fc60003f65270 */
[----:B------:R-:W-:Y:S10]  /*82f0*/  @P2 BRA `(.L_x_320) ;  /* 0x0000000000282947 */ /* 0x000ff40003800000 */
[-C--:B0-----:R-:W-:Y:S01]  /*8300*/  FMUL.FTZ R228, R69, R226.reuse ;  /* 0x000000e245e47220 */ /* 0x081fe20000410000 */
[----:B------:R-:W-:Y:S01]  /*8310*/  FMUL.FTZ R226, R225, R226 ;  /* 0x000000e2e1e27220 */ /* 0x000fe20000410000 */
[-C--:B------:R-:W-:Y:S01]  /*8320*/  FMUL.FTZ R67, R69, R66.reuse ;  /* 0x0000004245437220 */ /* 0x080fe20000410000 */
[C---:B------:R-:W-:Y:S01]  /*8330*/  FMUL.FTZ R66, R225.reuse, R66 ;  /* 0x00000042e1427220 */ /* 0x040fe20000410000 */
[-C--:B------:R-:W-:Y:S01]  /*8340*/  FFMA.FTZ R71, R225, R70.reuse, -R228 ;  /* 0x00000046e1477223 */ /* 0x080fe200000108e4 */
[----:B------:R-:W-:Y:S01]  /*8350*/  FFMA.FTZ R226, R69, R70, R226 ;  /* 0x0000004645e27223 */ /* 0x000fe200000100e2 */
[-C--:B-12---:R-:W-:Y:S01]  /*8360*/  FFMA.FTZ R225, R225, R64.reuse, -R67 ;  /* 0x00000040e1e17223 */ /* 0x086fe20000010843 */
[----:B---3--:R-:W-:Y:S01]  /*8370*/  FFMA.FTZ R69, R69, R64, R66 ;  /* 0x0000004045457223 */ /* 0x008fe20000010042 */
[----:B----4-:R-:W-:Y:S01]  /*8380*/  FADD.FTZ R68, R68, R71 ;  /* 0x0000004744447221 */ /* 0x010fe20000010000 */
[----:B------:R-:W-:-:S07]  /*8390*/  FADD.FTZ R65, R65, R226 ;  /* 0x000000e241417221 */ /* 0x000fce0000010000 */
.L_x_320:
[----:B------:R-:W-:Y:S05]  /*83a0*/  BSYNC.RECONVERGENT B0 ;  /* 0x0000000000007941 */ /* 0x000fea0003800200 */
.L_x_319:
[----:B------:R-:W-:-:S03]  /*83b0*/  UMOV UR17, 0xffffffff ;  /* 0xffffffff00117882 */ /* 0x000fc60000000000 */
[----:B------:R-:W-:Y:S05]  /*83c0*/  BRA.DIV UR17, `(.L_x_321) ;  /* 0x0000006611387947 */ /* 0x000fea000b800000 */
[----:B0-----:R-:W0:Y:S04]  /*83d0*/  SHFL.IDX PT, R226, R69, RZ, 0x1f ;  /* 0x00001fff45e27589 */ /* 0x001e2800000e0000 */
[----:B------:R-:W5:Y:S04]  /*83e0*/  SHFL.IDX PT, R229, R225, RZ, 0x1f ;  /* 0x00001fffe1e57589 */ /* 0x000f6800000e0000 */
[----:B------:R-:W1:Y:S04]  /*83f0*/  SHFL.IDX PT, R64, R68, RZ, 0x1f ;  /* 0x00001fff44407589 */ /* 0x000e6800000e0000 */
[----:B------:R-:W-:Y:S04]  /*8400*/  SHFL.IDX PT, R234, R65, RZ, 0x1f ;  /* 0x00001fff41ea7589 */ /* 0x000fe800000e0000 */
[----:B------:R-:W2:Y:S04]  /*8410*/  SHFL.IDX PT, R235, R52, RZ, 0x1f ;  /* 0x00001fff34eb7589 */ /* 0x000ea800000e0000 */
[----:B------:R-:W3:Y:S04]  /*8420*/  SHFL.IDX PT, R236, R53, RZ, 0x1f ;  /* 0x00001fff35ec7589 */ /* 0x000ee800000e0000 */
[----:B------:R-:W3:Y:S01]  /*8430*/  SHFL.DOWN PT, R231, R69, 0x1, 0x1f ;  /* 0x08201f0045e77f89 */ /* 0x000ee200000e0000 */
[-C--:B0-----:R-:W-:Y:S01]  /*8440*/  FMUL.FTZ R71, R55, R226.reuse ;  /* 0x000000e237477220 */ /* 0x081fe20000410000 */
[-C--:B------:R-:W-:Y:S01]  /*8450*/  FMUL.FTZ R70, R54, R226.reuse ;  /* 0x000000e236467220 */ /* 0x080fe20000410000 */
[CC--:B------:R-:W-:Y:S01]  /*8460*/  FMUL.FTZ R67, R53.reuse, R226.reuse ;  /* 0x000000e235437220 */ /* 0x0c0fe20000410000 */
[----:B------:R-:W0:Y:S01]  /*8470*/  SHFL.DOWN PT, R232, R68, 0x1, 0x1f ;  /* 0x08201f0044e87f89 */ /* 0x000e2200000e0000 */
[----:B------:R-:W-:Y:S01]  /*8480*/  FMUL.FTZ R66, R52, R226 ;  /* 0x000000e234427220 */ /* 0x000fe20000410000 */
[-C--:B-----5:R-:W-:Y:S01]  /*8490*/  FFMA.FTZ R71, R54, R229.reuse, -R71 ;  /* 0x000000e536477223 */ /* 0x0a0fe20000010847 */
[-C--:B------:R-:W-:Y:S01]  /*84a0*/  FFMA.FTZ R226, R52, R229.reuse, -R67 ;  /* 0x000000e534e27223 */ /* 0x080fe20000010843 */
[----:B------:R-:W0:Y:S01]  /*84b0*/  SHFL.IDX PT, R237, R54, RZ, 0x1f ;  /* 0x00001fff36ed7589 */ /* 0x000e2200000e0000 */
[----:B------:R-:W-:Y:S01]  /*84c0*/  FFMA.FTZ R227, R53, R229, R66 ;  /* 0x000000e535e37223 */ /* 0x000fe20000010042 */
[----:B-1----:R-:W-:-:S02]  /*84d0*/  FADD.FTZ R228, R64, R71 ;  /* 0x0000004740e47221 */ /* 0x002fc40000010000 */
[----:B------:R-:W1:Y:S04]  /*84e0*/  SHFL.IDX PT, R238, R55, RZ, 0x1f ;  /* 0x00001fff37ee7589 */ /* 0x000e6800000e0000 */
[----:B------:R5:W0:Y:S01]  /*84f0*/  SHFL.DOWN PT, R230, R225, 0x1, 0x1f ;  /* 0x08201f00e1e67f89 */ /* 0x000a2200000e0000 */
[----:B--2---:R-:W-:-:S03]  /*8500*/  MOV R64, R235 ;  /* 0x000000eb00407202 */ /* 0x004fc60000000f00 */
[----:B------:R3:W2:Y:S01]  /*8510*/  SHFL.DOWN PT, R233, R65, 0x1, 0x1f ;  /* 0x08201f0041e97f89 */ /* 0x0006a200000e0000 */
[----:B-----5:R-:W-:-:S04]  /*8520*/  FFMA.FTZ R225, R55, R229, R70 ;  /* 0x000000e537e17223 */ /* 0x020fc80000010046 */
[----:B------:R-:W-:Y:S01]  /*8530*/  FADD.FTZ R229, R234, R225 ;  /* 0x000000e1eae57221 */ /* 0x000fe20000010000 */
[----:B---34-:R-:W-:-:S07]  /*8540*/  MOV R65, R236 ;  /* 0x000000ec00417202 */ /* 0x018fce0000000f00 */
.L_x_421:
[----:B------:R-:W-:Y:S01]  /*8550*/  BSSY.RECONVERGENT B0, `(.L_x_322) ;  /* 0x000000f000007945 */ /* 0x000fe20003800200 */
[----:B0-----:R-:W-:Y:S02]  /*8560*/  MOV R66, R237 ;  /* 0x000000ed00427202 */ /* 0x001fe40000000f00 */
[----:B-1----:R-:W-:Y:S01]  /*8570*/  MOV R67, R238 ;  /* 0x000000ee00437202 */ /* 0x002fe20000000f00 */
[----:B------:R-:W-:Y:S06]  /*8580*/  @!P3 BRA `(.L_x_323) ;  /* 0x00000000002cb947 */ /* 0x000fec0003800000 */
[C---:B------:R-:W-:Y:S01]  /*8590*/  FMUL.FTZ R53, R231.reuse, R65 ;  /* 0x00000041e7357220 */ /* 0x040fe20000410000 */
        /* <DEDUP_REMOVED lines=8> */
[----:B--2---:R-:W-:Y:S01]  /*8620*/  FADD.FTZ R67, R233, R52 ;  /* 0x00000034e9437221 */ /* 0x004fe20000010000 */
[----:B------:R-:W-:-:S07]  /*8630*/  MOV R64, R53 ;  /* 0x0000003500407202 */ /* 0x000fce0000000f00 */
.L_x_323:
[----:B------:R-:W-:Y:S05]  /*8640*/  BSYNC.RECONVERGENT B0 ;  /* 0x0000000000007941 */ /* 0x000fea0003800200 */
.L_x_322:
        /* <DEDUP_REMOVED lines=38> */
.L_x_305:
[----:B------:R-:W-:Y:S05]  /*88b0*/  WARPSYNC.ALL ;  /* 0x0000000000007948 */ /* 0x000fea0003800000 */
[----:B------:R-:W-:Y:S01]  /*88c0*/  BAR.SYNC.DEFER_BLOCKING 0x0 ;  /* 0x0000000000007b1d */ /* 0x000fe20000010000 */
[----:B------:R-:W-:Y:S02]  /*88d0*/  ISETP.NE.AND P0, PT, R172, RZ, PT ;  /* 0x000000ffac00720c */ /* 0x000fe40003f05270 */
[----:B------:R-:W-:-:S03]  /*88e0*/  ISETP.GT.AND P2, PT, R171, 0x1e, PT ;  /* 0x0000001eab00780c */ /* 0x000fc60003f44270 */
[----:B------:R-:W-:Y:S08]  /*88f0*/  BSSY.RECONVERGENT B0, `(.L_x_324) ;  /* 0x00001c7000007945 */ /* 0x000ff00003800200 */
[----:B------:R-:W-:-:S05]  /*8900*/  VOTEU.ALL UP0, P0 ;  /* 0x0000000000ff7886 */ /* 0x000fca0000000000 */
[----:B------:R-:W-:Y:S01]  /*8910*/  @!UP0 ULEA UR17, UR8, UR16, 0x4 ;  /* 0x0000001008118291 */ /* 0x000fe2000f8e20ff */
[----:B------:R-:W3:Y:S08]  /*8920*/  LDS.64 R48, [R191+0x1b18] ;  /* 0x001b1800bf307984 */ /* 0x000ef00000000a00 */
[----:B0-----:R0:W-:Y:S01]  /*8930*/  @!P0 STS.128 [UR17+0x3910], R52 ;  /* 0x00391034ff008988 */ /* 0x0011e20008000c11 */
[-C--:B---3--:R-:W-:Y:S01]  /*8940*/  FMUL.FTZ R50, R48, R73.reuse ;  /* 0x0000004930327220 */ /* 0x088fe20000410000 */
        /* <DEDUP_REMOVED lines=18> */
[-C--:B------:R-:W-:Y:S01]  /*8a70*/  FMUL.FTZ R28, R27, R45.reuse ;  /* 0x0000002d1b1c7220 */ /* 0x080fe20000410000 */
[C---:B------:R-:W-:Y:S01]  /*8a80*/  FMUL.FTZ R48, R45.reuse, R108 ;  /* 0x0000006c2d307220 */ /* 0x040fe20000410000 */
[----:B------:R-:W-:Y:S01]  /*8a90*/  FMUL.FTZ R50, R45, UR19 ;  /* 0x000000132d327c20 */ /* 0x000fe20008410000 */
[C---:B------:R-:W-:Y:S01]  /*8aa0*/  FFMA.FTZ R31, R26.reuse, R45, R31 ;  /* 0x0000002d1a1f7223 */ /* 0x040fe2000001001f */
[----:B------:R-:W-:Y:S01]  /*8ab0*/  FFMA.FTZ R26, R26, R29, -R28 ;  /* 0x0000001d1a1a7223 */ /* 0x000fe2000001081c */
[----:B------:R-:W-:Y:S01]  /*8ac0*/  FADD.FTZ R91, R48, R91 ;  /* 0x0000005b305b7221 */ /* 0x000fe20000010000 */
[----:B-1----:R-:W-:Y:S01]  /*8ad0*/  FFMA.FTZ R60, R29, UR18, -R50 ;  /* 0x000000121d3c7c23 */ /* 0x002fe20008010832 */
[----:B------:R-:W-:Y:S01]  /*8ae0*/  FADD.FTZ R44, R44, R31 ;  /* 0x0000001f2c2c7221 */ /* 0x000fe20000010000 */
[----:B------:R-:W-:Y:S01]  /*8af0*/  FADD.FTZ R26, R187, R26 ;  /* 0x0000001abb1a7221 */ /* 0x000fe20000010000 */
[----:B------:R-:W-:-:S02]  /*8b00*/  FMUL.FTZ R50, R29, UR19 ;  /* 0x000000131d327c20 */ /* 0x000fc40008410000 */
[C---:B------:R-:W-:Y:S01]  /*8b10*/  FMUL.FTZ R27, R25.reuse, R44 ;  /* 0x0000002c191b7220 */ /* 0x040fe20000410000 */
[-C--:B------:R-:W-:Y:S01]  /*8b20*/  FMUL.FTZ R25, R25, R26.reuse ;  /* 0x0000001a19197220 */ /* 0x080fe20000410000 */
[----:B0-----:R-:W-:Y:S02]  /*8b30*/  FMUL.FTZ R53, R44, R109 ;  /* 0x0000006d2c357220 */ /* 0x001fe40000410000 */
[C---:B------:R-:W-:Y:S01]  /*8b40*/  FFMA.FTZ R27, R24.reuse, R26, -R27 ;  /* 0x0000001a181b7223 */ /* 0x040fe2000001081b */
[----:B------:R-:W-:Y:S01]  /*8b50*/  FFMA.FTZ R24, R24, R44, R25 ;  /* 0x0000002c18187223 */ /* 0x000fe20000010019 */
[----:B------:R-:W-:Y:S01]  /*8b60*/  FMUL.FTZ R58, R202, R53 ;  /* 0x00000035ca3a7220 */ /* 0x000fe20000410000 */
[----:B------:R-:W-:Y:S01]  /*8b70*/  FADD.FTZ R92, R53, R92 ;  /* 0x0000005c355c7221 */ /* 0x000fe20000010000 */
        /* <DEDUP_REMOVED lines=9> */
[-C--:B------:R-:W-:Y:S01]  /*8c10*/  FMUL.FTZ R21, R21, R22.reuse ;  /* 0x0000001615157220 */ /* 0x080fe20000410000 */
[----:B------:R-:W-:Y:S02]  /*8c20*/  FMUL.FTZ R51, R22, R113 ;  /* 0x0000007116337220 */ /* 0x000fe40000410000 */
        /* <DEDUP_REMOVED lines=16> */
[----:B------:R-:W-:Y:S01]  /*8d30*/  FFMA.FTZ R19, R0, R217, RZ ;  /* 0x000000d900137223 */ /* 0x000fe200000100ff */
[----:B------:R-:W-:Y:S01]  /*8d40*/  FFMA.FTZ R217, R128, -R143, R217 ;  /* 0x8000008f80d97223 */ /* 0x000fe200000100d9 */
[C---:B------:R-:W-:Y:S01]  /*8d50*/  FMUL.FTZ R17, R15.reuse, R182 ;  /* 0x000000b60f117220 */ /* 0x040fe20000410000 */
[-C--:B------:R-:W-:Y:S01]  /*8d60*/  FMUL.FTZ R15, R15, R39.reuse ;  /* 0x000000270f0f7220 */ /* 0x080fe20000410000 */
[----:B------:R-:W-:Y:S02]  /*8d70*/  FFMA.FTZ R16, R88, R216, R19 ;  /* 0x000000d858107223 */ /* 0x000fe40000010013 */
[C---:B------:R-:W-:Y:S01]  /*8d80*/  FFMA.FTZ R17, R14.reuse, R39, R17 ;  /* 0x000000270e117223 */ /* 0x040fe20000010011 */
[----:B------:R-:W-:-:S03]  /*8d90*/  FFMA.FTZ R14, R14, R182, -R15 ;  /* 0x000000b60e0e7223 */ /* 0x000fc6000001080f */
[----:B------:R-:W-:Y:S01]  /*8da0*/  FADD.FTZ R38, R38, R17 ;  /* 0x0000001126267221 */ /* 0x000fe20000010000 */
[----:B------:R-:W-:Y:S01]  /*8db0*/  FADD.FTZ R181, R181, R14 ;  /* 0x0000000eb5b57221 */ /* 0x000fe20000010000 */
[----:B------:R-:W-:Y:S02]  /*8dc0*/  FFMA.FTZ R17, R87, R215, R16 ;  /* 0x000000d757117223 */ /* 0x000fe40000010010 */
[C---:B------:R-:W-:Y:S01]  /*8dd0*/  FMUL.FTZ R15, R13.reuse, R38 ;  /* 0x000000260d0f7220 */ /* 0x040fe20000410000 */
[-C--:B------:R-:W-:Y:S01]  /*8de0*/  FMUL.FTZ R13, R13, R181.reuse ;  /* 0x000000b50d0d7220 */ /* 0x080fe20000410000 */
[----:B------:R-:W-:Y:S02]  /*8df0*/  FFMA.FTZ R14, R86, R214, R17 ;  /* 0x000000d6560e7223 */ /* 0x000fe40000010011 */
[C---:B------:R-:W-:Y:S01]  /*8e00*/  FFMA.FTZ R15, R12.reuse, R181, -R15 ;  /* 0x000000b50c0f7223 */ /* 0x040fe2000001080f */
[----:B------:R-:W-:Y:S01]  /*8e10*/  FFMA.FTZ R12, R12, R38, R13 ;  /* 0x000000260c0c7223 */ /* 0x000fe2000001000d */
[----:B------:R-:W-:Y:S01]  /*8e20*/  FFMA.FTZ R13, R0, -R197, RZ ;  /* 0x800000c5000d7223 */ /* 0x000fe200000100ff */
        /* <DEDUP_REMOVED lines=38> */
[----:B------:R-:W-:Y:S01]  /*9090*/  FMUL.FTZ R15, R47, UR19 ;  /* 0x000000132f0f7c20 */ /* 0x000fe20008410000 */
[----:B------:R-:W-:Y:S01]  /*90a0*/  FFMA.FTZ R7, R79, -R192, R6 ;  /* 0x800000c04f077223 */ /* 0x000fe20000010006 */
[----:B------:R-:W-:Y:S01]  /*90b0*/  FFMA.FTZ R11, R75, R223, R10 ;  /* 0x000000df4b0b7223 */ /* 0x000fe2000001000a */
[C---:B------:R-:W-:Y:S01]  /*90c0*/  FMUL.FTZ R14, R190.reuse, UR19 ;  /* 0x00000013be0e7c20 */ /* 0x040fe20008410000 */
[----:B------:R-:W-:Y:S01]  /*90d0*/  FFMA.FTZ R16, R190, UR18, -R15 ;  /* 0x00000012be107c23 */ /* 0x000fe2000801080f */
[----:B------:R-:W-:Y:S01]  /*90e0*/  FFMA.FTZ R10, R78, -R205, R7 ;  /* 0x800000cd4e0a7223 */ /* 0x000fe20000010007 */
[----:B------:R-:W-:Y:S01]  /*90f0*/  FADD.FTZ R13, RZ, R220 ;  /* 0x000000dcff0d7221 */ /* 0x000fe20000010000 */
[----:B------:R-:W-:Y:S01]  /*9100*/  FFMA.FTZ R6, R74, R221, R11 ;  /* 0x000000dd4a067223 */ /* 0x000fe2000001000b */
[-C--:B------:R-:W-:Y:S01]  /*9110*/  FMUL.FTZ R190, R190, R105.reuse ;  /* 0x00000069bebe7220 */ /* 0x080fe20000410000 */
[----:B------:R-:W-:Y:S01]  /*9120*/  FFMA.FTZ R7, R77, -R202, R10 ;  /* 0x800000ca4d077223 */ /* 0x000fe2000001000a */
[-C--:B------:R-:W-:Y:S01]  /*9130*/  FFMA.FTZ R221, R106, -R105.reuse, R221 ;  /* 0x800000696add7223 */ /* 0x080fe200000100dd */
[C---:B------:R-:W-:Y:S01]  /*9140*/  FFMA.FTZ R14, R47.reuse, UR18, R14 ;  /* 0x000000122f0e7c23 */ /* 0x040fe2000801000e */
[----:B------:R-:W-:Y:S01]  /*9150*/  FMUL.FTZ R12, R47, R105 ;  /* 0x000000692f0c7220 */ /* 0x000fe20000410000 */
[----:B------:R-:W-:Y:S01]  /*9160*/  FFMA.FTZ R10, R76, -R219, R7 ;  /* 0x800000db4c0a7223 */ /* 0x000fe20000010007 */
[----:B------:R-:W-:Y:S01]  /*9170*/  FMUL.FTZ R18, R13, R190 ;  /* 0x000000be0d127220 */ /* 0x000fe20000410000 */
[----:B------:R-:W-:Y:S01]  /*9180*/  FADD.FTZ R8, R177, R8 ;  /* 0x00000008b1087221 */ /* 0x000fe20000010000 */
[----:B------:R-:W-:Y:S01]  /*9190*/  FADD.FTZ R89, R12, R89 ;  /* 0x000000590c597221 */ /* 0x000fe20000010000 */
[----:B------:R-:W-:Y:S01]  /*91a0*/  FFMA.FTZ R7, R75, -R222, R10 ;  /* 0x800000de4b077223 */ /* 0x000fe2000001000a */
[C---:B------:R-:W-:Y:S01]  /*91b0*/  FMUL.FTZ R10, R221.reuse, R14 ;  /* 0x0000000edd0a7220 */ /* 0x040fe20000410000 */
[-C--:B------:R-:W-:Y:S01]  /*91c0*/  FFMA.FTZ R14, R221, R12.reuse, R18 ;  /* 0x0000000cdd0e7223 */ /* 0x080fe20000010012 */
[----:B------:R-:W-:Y:S01]  /*91d0*/  FMUL.FTZ R12, R13, R12 ;  /* 0x0000000c0d0c7220 */ /* 0x000fe20000410000 */
[----:B------:R-:W-:Y:S01]  /*91e0*/  FFMA.FTZ R7, R74, -R13, R7 ;  /* 0x8000000d4a077223 */ /* 0x000fe20000010007 */
[----:B------:R-:W-:Y:S01]  /*91f0*/  FMUL.FTZ R11, R5, R8 ;  /* 0x00000008050b7220 */ /* 0x000fe20000410000 */
[----:B------:R-:W-:Y:S01]  /*9200*/  FFMA.FTZ R15, R13, R16, R10 ;  /* 0x000000100d0f7223 */ /* 0x000fe2000001000a */
[----:B------:R-:W-:Y:S01]  /*9210*/  FMUL.FTZ R13, R5, R34 ;  /* 0x00000022050d7220 */ /* 0x000fe20000410000 */
[----:B------:R-:W-:Y:S01]  /*9220*/  FFMA.FTZ R5, R221, R190, -R12 ;  /* 0x000000bedd057223 */ /* 0x000fe2000001080c */
[----:B------:R-:W-:Y:S01]  /*9230*/  FFMA.FTZ R10, R4, R34, R11 ;  /* 0x00000022040a7223 */ /* 0x000fe2000001000b */
[----:B------:R-:W-:Y:S01]  /*9240*/  FMUL.FTZ R16, R30, R107 ;  /* 0x0000006b1e107220 */ /* 0x000fe20000410000 */
[----:B------:R-:W-:Y:S01]  /*9250*/  FFMA.FTZ R11, R4, R8, -R13 ;  /* 0x00000008040b7223 */ /* 0x000fe2000001080d */
[----:B------:R-:W-:Y:S01]  /*9260*/  FMUL.FTZ R13, R46, UR19 ;  /* 0x000000132e0d7c20 */ /* 0x000fe20008410000 */
[----:B------:R-:W-:Y:S01]  /*9270*/  FADD.FTZ R33, R33, R10 ;  /* 0x0000000a21217221 */ /* 0x000fe20000010000 */
[----:B------:R-:W-:Y:S01]  /*9280*/  FFMA.FTZ R49, R106, R47, R15 ;  /* 0x0000002f6a317223 */ /* 0x000fe2000001000f */
[----:B------:R-:W-:Y:S01]  /*9290*/  FADD.FTZ R11, R176, R11 ;  /* 0x0000000bb00b7221 */ /* 0x000fe20000010000 */
[C---:B------:R-:W-:Y:S01]  /*92a0*/  FFMA.FTZ R19, R30.reuse, UR18, -R13 ;  /* 0x000000121e137c23 */ /* 0x040fe2000801080d */
[----:B------:R-:W-:Y:S01]  /*92b0*/  FMUL.FTZ R13, R30, UR19 ;  /* 0x000000131e0d7c20 */ /* 0x000fe20008410000 */
[C---:B------:R-:W-:Y:S01]  /*92c0*/  FMUL.FTZ R10, R3.reuse, R33 ;  /* 0x00000021030a7220 */ /* 0x040fe20000410000 */
[-C--:B------:R-:W-:Y:S01]  /*92d0*/  FFMA.FTZ R17, R112, -R107.reuse, R223 ;  /* 0x8000006b70117223 */ /* 0x080fe200000100df */
[C---:B------:R-:W-:Y:S01]  /*92e0*/  FMUL.FTZ R15, R46.reuse, R107 ;  /* 0x0000006b2e0f7220 */ /* 0x040fe20000410000 */
[----:B------:R-:W-:Y:S01]  /*92f0*/  FFMA.FTZ R12, R46, UR18, R13 ;  /* 0x000000122e0c7c23 */ /* 0x000fe2000801000d */
[-C--:B------:R-:W-:Y:S01]  /*9300*/  FMUL.FTZ R13, R3, R11.reuse ;  /* 0x0000000b030d7220 */ /* 0x080fe20000410000 */
[----:B------:R-:W-:Y:S01]  /*9310*/  FFMA.FTZ R3, R2, R11, -R10 ;  /* 0x0000000b02037223 */ /* 0x000fe2000001080a */
[----:B------:R-:W-:Y:S01]  /*9320*/  FMUL.FTZ R4, R222, R16 ;  /* 0x00000010de047220 */ /* 0x000fe20000410000 */
[----:B------:R-:W-:Y:S01]  /*9330*/  FADD.FTZ R90, R15, R90 ;  /* 0x0000005a0f5a7221 */ /* 0x000fe20000010000 */
[----:B------:R-:W-:Y:S01]  /*9340*/  FFMA.FTZ R13, R2, R33, R13 ;  /* 0x00000021020d7223 */ /* 0x000fe2000001000d */
[----:B------:R-:W-:Y:S01]  /*9350*/  FADD.FTZ R174, R174, R3 ;  /* 0x00000003aeae7221 */ /* 0x000fe20000010000 */
[CC--:B------:R-:W-:Y:S01]  /*9360*/  FFMA.FTZ R4, R17.reuse, R15.reuse, R4 ;  /* 0x0000000f11047223 */ /* 0x0c0fe20000010004 */
[----:B------:R-:W-:Y:S01]  /*9370*/  FMUL.FTZ R18, R222, R15 ;  /* 0x0000000fde127220 */ /* 0x000fe20000410000 */
[----:B------:R-:W-:Y:S01]  /*9380*/  FADD.FTZ R32, R32, R13 ;  /* 0x0000000d20207221 */ /* 0x000fe20000010000 */
[----:B------:R-:W-:Y:S01]  /*9390*/  FMUL.FTZ R15, R17, R12 ;  /* 0x0000000c110f7220 */ /* 0x000fe20000410000 */
[----:B------:R-:W-:Y:S01]  /*93a0*/  FMUL.FTZ R10, R33, R142 ;  /* 0x0000008e210a7220 */ /* 0x000fe20000410000 */
[-C--:B------:R-:W-:Y:S01]  /*93b0*/  FMUL.FTZ R12, R174, R143.reuse ;  /* 0x0000008fae0c7220 */ /* 0x080fe20000410000 */
[----:B------:R-:W-:Y:S01]  /*93c0*/  FFMA.FTZ R17, R17, R16, -R18 ;  /* 0x0000001011117223 */ /* 0x000fe20000010812 */
[----:B------:R-:W-:Y:S01]  /*93d0*/  FMUL.FTZ R2, R32, R143 ;  /* 0x0000008f20027220 */ /* 0x000fe20000410000 */
[-C--:B------:R-:W-:Y:S01]  /*93e0*/  FFMA.FTZ R3, R127, -R142.reuse, R216 ;  /* 0x8000008e7f037223 */ /* 0x080fe200000100d8 */
[----:B------:R-:W-:Y:S01]  /*93f0*/  FMUL.FTZ R18, R11, R142 ;  /* 0x0000008e0b127220 */ /* 0x000fe20000410000 */
[----:B------:R-:W-:Y:S01]  /*9400*/  FMUL.FTZ R20, R199, R10 ;  /* 0x0000000ac7147220 */ /* 0x000fe20000410000 */
[C---:B------:R-:W-:Y:S01]  /*9410*/  FMUL.FTZ R16, R197.reuse, R12 ;  /* 0x0000000cc5107220 */ /* 0x040fe20000410000 */
[----:B------:R-:W-:Y:S01]  /*9420*/  FFMA.FTZ R47, R222, R19, R15 ;  /* 0x00000013de2f7223 */ /* 0x000fe2000001000f */
[----:B------:R-:W-:Y:S01]  /*9430*/  FMUL.FTZ R13, R197, R2 ;  /* 0x00000002c50d7220 */ /* 0x000fe20000410000 */
[-C--:B------:R-:W-:Y:S01]  /*9440*/  FFMA.FTZ R19, R3, R18.reuse, -R20 ;  /* 0x0000001203137223 */ /* 0x080fe20000010814 */
[----:B------:R-:W-:Y:S01]  /*9450*/  FMUL.FTZ R20, R199, R18 ;  /* 0x00000012c7147220 */ /* 0x000fe20000410000 */
[C---:B------:R-:W-:Y:S01]  /*9460*/  FFMA.FTZ R16, R217.reuse, R2, R16 ;  /* 0x00000002d9107223 */ /* 0x040fe20000010010 */
[----:B------:R-:W-:Y:S01]  /*9470*/  FFMA.FTZ R18, R217, R12, -R13 ;  /* 0x0000000cd9127223 */ /* 0x000fe2000001080d */
[-C--:B------:R-:W-:Y:S01]  /*9480*/  FMUL.FTZ R13, R34, R141.reuse ;  /* 0x0000008d220d7220 */ /* 0x080fe20000410000 */
[----:B------:R-:W-:Y:S01]  /*9490*/  FFMA.FTZ R15, R3, R10, R20 ;  /* 0x0000000a030f7223 */ /* 0x000fe20000010014 */
[----:B------:R-:W-:Y:S01]  /*94a0*/  FADD.FTZ R16, RZ, R16 ;  /* 0x00000010ff107221 */ /* 0x000fe20000010000 */
[-C--:B------:R-:W-:Y:S01]  /*94b0*/  FFMA.FTZ R12, R126, -R141.reuse, R215 ;  /* 0x8000008d7e0c7223 */ /* 0x080fe200000100d7 */
[----:B------:R-:W-:Y:S01]  /*94c0*/  FMUL.FTZ R23, R8, R141 ;  /* 0x0000008d08177220 */ /* 0x000fe20000410000 */
[----:B------:R-:W-:Y:S01]  /*94d0*/  FMUL.FTZ R27, R198, R13 ;  /* 0x0000000dc61b7220 */ /* 0x000fe20000410000 */
[----:B------:R-:W-:Y:S01]  /*94e0*/  FADD.FTZ R20, R16, R15 ;  /* 0x0000000f10147221 */ /* 0x000fe20000010000 */
[-C--:B------:R-:W-:Y:S01]  /*94f0*/  FMUL.FTZ R16, R35, R140.reuse ;  /* 0x0000008c23107220 */ /* 0x080fe20000410000 */
[----:B------:R-:W-:Y:S01]  /*9500*/  FADD.FTZ R18, RZ, R18 ;  /* 0x00000012ff127221 */ /* 0x000fe20000010000 */
[-C--:B------:R-:W-:Y:S01]  /*9510*/  FFMA.FTZ R27, R12, R23.reuse, -R27 ;  /* 0x000000170c1b7223 */ /* 0x080fe2000001081b */
[----:B------:R-:W-:Y:S01]  /*9520*/  FMUL.FTZ R23, R198, R23 ;  /* 0x00000017c6177220 */ /* 0x000fe20000410000 */
[-C--:B------:R-:W-:Y:S01]  /*9530*/  FFMA.FTZ R15, R125, -R140.reuse, R214 ;  /* 0x8000008c7d0f7223 */ /* 0x080fe200000100d6 */
        /* <DEDUP_REMOVED lines=9> */
[-C--:B------:R-:W-:Y:S01]  /*95d0*/  FFMA.FTZ R212, R123, -R138.reuse, R212 ;  /* 0x8000008a7bd47223 */ /* 0x080fe200000100d4 */
[----:B------:R-:W-:Y:S01]  /*95e0*/  FADD.FTZ R23, R18, R19 ;  /* 0x0000001312177221 */ /* 0x000fe20000010000 */
[-C--:B------:R-:W-:Y:S01]  /*95f0*/  FMUL.FTZ R19, R36, R138.reuse ;  /* 0x0000008a24137220 */ /* 0x080fe20000410000 */
[----:B------:R-:W-:Y:S01]  /*9600*/  FADD.FTZ R20, R20, R31 ;  /* 0x0000001f14147221 */ /* 0x000fe20000010000 */
[----:B------:R-:W-:Y:S01]  /*9610*/  FMUL.FTZ R27, R179, R138 ;  /* 0x0000008ab31b7220 */ /* 0x000fe20000410000 */
[----:B------:R-:W-:Y:S01]  /*9620*/  FFMA.FTZ R52, R112, R46, R47 ;  /* 0x0000002e70347223 */ /* 0x000fe2000001002f */
[----:B------:R-:W-:Y:S01]  /*9630*/  FMUL.FTZ R31, R200, R19 ;  /* 0x00000013c81f7220 */ /* 0x000fe20000410000 */
[-C--:B------:R-:W-:Y:S01]  /*9640*/  FMUL.FTZ R47, R29, R108.reuse ;  /* 0x0000006c1d2f7220 */ /* 0x080fe20000410000 */
[----:B------:R-:W-:Y:S01]  /*9650*/  FMUL.FTZ R46, R180, R139 ;  /* 0x0000008bb42e7220 */ /* 0x000fe20000410000 */
[----:B------:R-:W-:Y:S01]  /*9660*/  FADD.FTZ R152, R49, R152 ;  /* 0x0000009831987221 */ /* 0x000fe20000010000 */
[-C--:B------:R-:W-:Y:S01]  /*9670*/  FFMA.FTZ R30, R212, R27.reuse, -R31 ;  /* 0x0000001bd41e7223 */ /* 0x080fe2000001081f */
[----:B------:R-:W-:Y:S01]  /*9680*/  FMUL.FTZ R27, R200, R27 ;  /* 0x0000001bc81b7220 */ /* 0x000fe20000410000 */
[----:B------:R-:W-:Y:S01]  /*9690*/  FFMA.FTZ R218, R111, -R108, R218 ;  /* 0x8000006c6fda7223 */ /* 0x000fe200000100da */
[----:B------:R-:W-:Y:S01]  /*96a0*/  FMUL.FTZ R49, R219, R47 ;  /* 0x0000002fdb317220 */ /* 0x000fe20000410000 */
[----:B------:R-:W-:Y:S01]  /*96b0*/  FFMA.FTZ R213, R122, -R139, R213 ;  /* 0x8000008b7ad57223 */ /* 0x000fe200000100d5 */
[----:B------:R-:W-:Y:S01]  /*96c0*/  FFMA.FTZ R27, R212, R19, R27 ;  /* 0x00000013d41b7223 */ /* 0x000fe2000001001b */
[----:B------:R-:W-:Y:S01]  /*96d0*/  FMUL.FTZ R18, R37, R139 ;  /* 0x0000008b25127220 */ /* 0x000fe20000410000 */
[----:B------:R-:W-:Y:S01]  /*96e0*/  FMUL.FTZ R28, R203, R46 ;  /* 0x0000002ecb1c7220 */ /* 0x000fe20000410000 */
[-C--:B------:R-:W-:Y:S01]  /*96f0*/  FFMA.FTZ R24, R218, R48.reuse, R49 ;  /* 0x00000030da187223 */ /* 0x080fe20000010031 */
[----:B------:R-:W-:Y:S01]  /*9700*/  FADD.FTZ R20, R20, R27 ;  /* 0x0000001b14147221 */ /* 0x000fe20000010000 */
[----:B------:R-:W-:Y:S01]  /*9710*/  FMUL.FTZ R49, R219, R48 ;  /* 0x00000030db317220 */ /* 0x000fe20000410000 */
[----:B------:R-:W-:Y:S01]  /*9720*/  FFMA.FTZ R27, R213, R18, R28 ;  /* 0x00000012d51b7223 */ /* 0x000fe2000001001c */
[----:B------:R-:W-:Y:S01]  /*9730*/  FADD.FTZ R30, R23, R30 ;  /* 0x0000001e171e7221 */ /* 0x000fe20000010000 */
[----:B------:R-:W-:Y:S01]  /*9740*/  FMUL.FTZ R23, R38, R134 ;  /* 0x0000008626177220 */ /* 0x000fe20000410000 */
[----:B------:R-:W-:Y:S01]  /*9750*/  FMUL.FTZ R31, R203, R18 ;  /* 0x00000012cb1f7220 */ /* 0x000fe20000410000 */
[----:B------:R-:W-:Y:S01]  /*9760*/  FFMA.FTZ R28, R218, R47, -R49 ;  /* 0x0000002fda1c7223 */ /* 0x000fe20000010831 */
[----:B------:R-:W-:Y:S01]  /*9770*/  FADD.FTZ R27, R20, R27 ;  /* 0x0000001b141b7221 */ /* 0x000fe20000010000 */
[-C--:B------:R-:W-:Y:S01]  /*9780*/  FFMA.FTZ R210, R121, -R134.reuse, R210 ;  /* 0x8000008679d27223 */ /* 0x080fe200000100d2 */
[----:B------:R-:W-:Y:S01]  /*9790*/  FMUL.FTZ R20, R39, R129 ;  /* 0x0000008127147220 */ /* 0x000fe20000410000 */
[----:B------:R-:W-:Y:S01]  /*97a0*/  FMUL.FTZ R47, R181, R134 ;  /* 0x00000086b52f7220 */ /* 0x000fe20000410000 */
[----:B------:R-:W-:Y:S01]  /*97b0*/  FMUL.FTZ R49, R196, R23 ;  /* 0x00000017c4317220 */ /* 0x000fe20000410000 */
[----:B------:R-:W-:Y:S01]  /*97c0*/  FFMA.FTZ R31, R213, R46, -R31 ;  /* 0x0000002ed51f7223 */ /* 0x000fe2000001081f */
[-C--:B------:R-:W-:Y:S01]  /*97d0*/  FFMA.FTZ R211, R120, -R129.reuse, R211 ;  /* 0x8000008178d37223 */ /* 0x080fe200000100d3 */
        /* <DEDUP_REMOVED lines=8> */
[----:B------:R-:W-:Y:S01]  /*9860*/  FFMA.FTZ R31, R45, UR18, R50 ;  /* 0x000000122d1f7c23 */ /* 0x000fe20008010032 */
[----:B------:R-:W-:Y:S01]  /*9870*/  FADD.FTZ R30, R30, R49 ;  /* 0x000000311e1e7221 */ /* 0x000fe20000010000 */
[----:B------:R-:W-:Y:S01]  /*9880*/  FFMA.FTZ R48, R211, R20, R48 ;  /* 0x00000014d3307223 */ /* 0x000fe20000010030 */
[----:B------:R-:W-:Y:S01]  /*9890*/  FADD.FTZ R27, R27, R46 ;  /* 0x0000002e1b1b7221 */ /* 0x000fe20000010000 */
[----:B------:R-:W-:Y:S01]  /*98a0*/  FMUL.FTZ R218, R218, R31 ;  /* 0x0000001fdada7220 */ /* 0x000fe20000410000 */
[----:B------:R-:W-:Y:S01]  /*98b0*/  FADD.FTZ R31, R30, R29 ;  /* 0x0000001d1e1f7221 */ /* 0x000fe20000010000 */
[-C--:B------:R-:W-:Y:S01]  /*98c0*/  FFMA.FTZ R208, R119, -R124.reuse, R208 ;  /* 0x8000007c77d07223 */ /* 0x080fe200000100d0 */
[----:B------:R-:W-:Y:S01]  /*98d0*/  FADD.FTZ R48, R27, R48 ;  /* 0x000000301b307221 */ /* 0x000fe20000010000 */
[----:B------:R-:W-:Y:S01]  /*98e0*/  FMUL.FTZ R27, R40, R124 ;  /* 0x0000007c281b7220 */ /* 0x000fe20000410000 */
[----:B------:R-:W-:Y:S01]  /*98f0*/  FMUL.FTZ R30, R41, R118 ;  /* 0x00000076291e7220 */ /* 0x000fe20000410000 */
[----:B------:R-:W-:Y:S01]  /*9900*/  FMUL.FTZ R47, R183, R124 ;  /* 0x0000007cb72f7220 */ /* 0x000fe20000410000 */
[----:B------:R-:W-:Y:S01]  /*9910*/  FADD.FTZ R151, R52, R151 ;  /* 0x0000009734977221 */ /* 0x000fe20000010000 */
[----:B------:R-:W-:Y:S01]  /*9920*/  FMUL.FTZ R49, R194, R27 ;  /* 0x0000001bc2317220 */ /* 0x000fe20000410000 */
[-C--:B------:R-:W-:Y:S01]  /*9930*/  FFMA.FTZ R29, R117, -R118.reuse, R206 ;  /* 0x80000076751d7223 */ /* 0x080fe200000100ce */
[----:B------:R-:W-:Y:S01]  /*9940*/  FMUL.FTZ R50, R21, R118 ;  /* 0x0000007615327220 */ /* 0x000fe20000410000 */
[----:B------:R-:W-:Y:S01]  /*9950*/  FMUL.FTZ R52, R193, R30 ;  /* 0x0000001ec1347220 */ /* 0x000fe20000410000 */
[-C--:B------:R-:W-:Y:S01]  /*9960*/  FFMA.FTZ R46, R208, R47.reuse, -R49 ;  /* 0x0000002fd02e7223 */ /* 0x080fe20000010831 */
[----:B------:R-:W-:Y:S01]  /*9970*/  FMUL.FTZ R47, R194, R47 ;  /* 0x0000002fc22f7220 */ /* 0x000fe20000410000 */
[----:B------:R-:W-:Y:S01]  /*9980*/  FMUL.FTZ R49, R42, R113 ;  /* 0x000000712a317220 */ /* 0x000fe20000410000 */
[-C--:B------:R-:W-:Y:S01]  /*9990*/  FFMA.FTZ R52, R29, R50.reuse, -R52 ;  /* 0x000000321d347223 */ /* 0x080fe20000010834 */
[----:B------:R-:W-:Y:S01]  /*99a0*/  FMUL.FTZ R50, R193, R50 ;  /* 0x00000032c1327220 */ /* 0x000fe20000410000 */
[----:B------:R-:W-:Y:S01]  /*99b0*/  FFMA.FTZ R47, R208, R27, R47 ;  /* 0x0000001bd02f7223 */ /* 0x000fe2000001002f */
[----:B------:R-:W-:Y:S01]  /*99c0*/  FADD.FTZ R31, R31, R46 ;  /* 0x0000002e1f1f7221 */ /* 0x000fe20000010000 */
[----:B------:R-:W-:Y:S01]  /*99d0*/  FFMA.FTZ R209, R116, -R113, R209 ;  /* 0x8000007174d17223 */ /* 0x000fe200000100d1 */
[----:B------:R-:W-:Y:S01]  /*99e0*/  FMUL.FTZ R54, R192, R49 ;  /* 0x00000031c0367220 */ /* 0x000fe20000410000 */
[----:B------:R-:W-:Y:S01]  /*99f0*/  FADD.FTZ R47, R48, R47 ;  /* 0x0000002f302f7221 */ /* 0x000fe20000010000 */
[----:B------:R-:W-:Y:S01]  /*9a00*/  FFMA.FTZ R50, R29, R30, R50 ;  /* 0x0000001e1d327223 */ /* 0x000fe20000010032 */
[-C--:B------:R-:W-:Y:S01]  /*9a10*/  FMUL.FTZ R46, R192, R51.reuse ;  /* 0x00000033c02e7220 */ /* 0x080fe20000410000 */
[-C--:B------:R-:W-:Y:S01]  /*9a20*/  FMUL.FTZ R48, R43, R110.reuse ;  /* 0x0000006e2b307220 */ /* 0x080fe20000410000 */
[----:B------:R-:W-:Y:S01]  /*9a30*/  FFMA.FTZ R54, R209, R51, -R54 ;  /* 0x00000033d1367223 */ /* 0x000fe20000010836 */
[----:B------:R-:W-:Y:S01]  /*9a40*/  FADD.FTZ R47, R47, R50 ;  /* 0x000000322f2f7221 */ /* 0x000fe20000010000 */
[----:B------:R-:W-:Y:S01]  /*9a50*/  FFMA.FTZ R46, R209, R49, R46 ;  /* 0x00000031d12e7223 */ /* 0x000fe2000001002e */
[-C--:B------:R-:W-:Y:S01]  /*9a60*/  FFMA.FTZ R204, R115, -R110.reuse, R204 ;  /* 0x8000006e73cc7223 */ /* 0x080fe200000100cc */
[----:B------:R-:W-:Y:S01]  /*9a70*/  FMUL.FTZ R50, R25, R110 ;  /* 0x0000006e19327220 */ /* 0x000fe20000410000 */
[----:B------:R-:W-:Y:S01]  /*9a80*/  FMUL.FTZ R51, R205, R48 ;  /* 0x00000030cd337220 */ /* 0x000fe20000410000 */
[----:B------:R-:W-:Y:S01]  /*9a90*/  FADD.FTZ R31, R31, R52 ;  /* 0x000000341f1f7221 */ /* 0x000fe20000010000 */
[----:B------:R-:W-:Y:S01]  /*9aa0*/  FADD.FTZ R46, R47, R46 ;  /* 0x0000002e2f2e7221 */ /* 0x000fe20000010000 */
[-C--:B------:R-:W-:Y:S01]  /*9ab0*/  FMUL.FTZ R47, R205, R50.reuse ;  /* 0x00000032cd2f7220 */ /* 0x080fe20000410000 */
[----:B------:R-:W-:Y:S01]  /*9ac0*/  FFMA.FTZ R52, R204, R50, -R51 ;  /* 0x00000032cc347223 */ /* 0x000fe20000010833 */
[-C--:B------:R-:W-:Y:S01]  /*9ad0*/  FMUL.FTZ R50, R26, R109.reuse ;  /* 0x0000006d1a327220 */ /* 0x080fe20000410000 */
[----:B------:R-:W-:Y:S01]  /*9ae0*/  FFMA.FTZ R207, R114, -R109, R207 ;  /* 0x8000006d72cf7223 */ /* 0x000fe200000100cf */
[----:B------:R-:W-:Y:S01]  /*9af0*/  FFMA.FTZ R47, R204, R48, R47 ;  /* 0x00000030cc2f7223 */ /* 0x000fe2000001002f */
[----:B------:R-:W-:Y:S01]  /*9b00*/  FADD.FTZ R31, R31, R54 ;  /* 0x000000361f1f7221 */ /* 0x000fe20000010000 */
[-C--:B------:R-:W-:Y:S01]  /*9b10*/  FMUL.FTZ R56, R202, R50.reuse ;  /* 0x00000032ca387220 */ /* 0x080fe20000410000 */
[----:B------:R-:W-:Y:S01]  /*9b20*/  FFMA.FTZ R58, R207, R50, -R58 ;  /* 0x00000032cf3a7223 */ /* 0x000fe2000001083a */
[----:B------:R-:W-:Y:S01]  /*9b30*/  FADD.FTZ R46, R46, R47 ;  /* 0x0000002f2e2e7221 */ /* 0x000fe20000010000 */
[----:B------:R-:W-:Y:S01]  /*9b40*/  FADD.FTZ R31, R31, R52 ;  /* 0x000000341f1f7221 */ /* 0x000fe20000010000 */
[----:B------:R-:W-:Y:S01]  /*9b50*/  FFMA.FTZ R51, R207, R53, R56 ;  /* 0x00000035cf337223 */ /* 0x000fe20000010038 */
[----:B------:R-:W-:Y:S01]  /*9b60*/  FFMA.FTZ R60, R219, R60, R218 ;  /* 0x0000003cdb3c7223 */ /* 0x000fe200000100da */
[----:B------:R-:W-:Y:S01]  /*9b70*/  FMUL.FTZ R47, R44, UR19 ;  /* 0x000000132c2f7c20 */ /* 0x000fe20008410000 */
[----:B------:R-:W-:Y:S01]  /*9b80*/  FADD.FTZ R55, R31, R58 ;  /* 0x0000003a1f377221 */ /* 0x000fe20000010000 */
[----:B------:R-:W-:Y:S01]  /*9b90*/  FADD.FTZ R51, R46, R51 ;  /* 0x000000332e337221 */ /* 0x000fe20000010000 */
[C---:B------:R-:W-:Y:S01]  /*9ba0*/  FMUL.FTZ R31, R26.reuse, UR19 ;  /* 0x000000131a1f7c20 */ /* 0x040fe20008410000 */
[----:B------:R-:W-:Y:S01]  /*9bb0*/  FFMA.FTZ R45, R111, R45, R60 ;  /* 0x0000002d6f2d7223 */ /* 0x000fe2000001003c */
[----:B------:R-:W-:Y:S01]  /*9bc0*/  FADD.FTZ R28, R55, R28 ;  /* 0x0000001c371c7221 */ /* 0x000fe20000010000 */
[----:B------:R-:W-:Y:S01]  /*9bd0*/  FADD.FTZ R51, R51, R24 ;  /* 0x0000001833337221 */ /* 0x000fe20000010000 */
[----:B------:R-:W-:Y:S01]  /*9be0*/  FFMA.FTZ R47, R26, UR18, -R47 ;  /* 0x000000121a2f7c23 */ /* 0x000fe2000801082f */
[----:B------:R-:W-:Y:S01]  /*9bf0*/  FFMA.FTZ R24, R44, UR18, R31 ;  /* 0x000000122c187c23 */ /* 0x000fe2000801001f */
[----:B------:R-:W-:Y:S01]  /*9c00*/  FADD.FTZ R28, R28, R17 ;  /* 0x000000111c1c7221 */ /* 0x000fe20000010000 */
[----:B------:R-:W-:Y:S01]  /*9c10*/  FADD.FTZ R51, R51, R4 ;  /* 0x0000000433337221 */ /* 0x000fe20000010000 */
[----:B------:R-:W-:Y:S01]  /*9c20*/  FADD.FTZ R150, R45, R150 ;  /* 0x000000962d967221 */ /* 0x000fe20000010000 */
[----:B------:R-:W0:Y:S01]  /*9c30*/  SHFL.DOWN PT, R46, R7, 0x1, 0x1f ;  /* 0x08201f00072e7f89 */ /* 0x000e2200000e0000 */
[----:B------:R-:W-:Y:S01]  /*9c40*/  FADD.FTZ R28, R28, R5 ;  /* 0x000000051c1c7221 */ /* 0x000fe20000010000 */
[----:B------:R-:W-:Y:S01]  /*9c50*/  FADD.FTZ R4, R51, R14 ;  /* 0x0000000e33047221 */ /* 0x000fe20000010000 */
[----:B------:R-:W-:Y:S01]  /*9c60*/  FMUL.FTZ R14, R25, UR19 ;  /* 0x00000013190e7c20 */ /* 0x000fe20008410000 */
[----:B------:R-:W1:Y:S01]  /*9c70*/  SHFL.DOWN PT, R45, R6, 0x1, 0x1f ;  /* 0x08201f00062d7f89 */ /* 0x000e6200000e0000 */
[----:B------:R-:W-:Y:S01]  /*9c80*/  FMUL.FTZ R207, R207, R24 ;  /* 0x00000018cfcf7220 */ /* 0x000fe20000410000 */
[C---:B------:R-:W-:Y:S01]  /*9c90*/  FMUL.FTZ R24, R43.reuse, UR19 ;  /* 0x000000132b187c20 */ /* 0x040fe20008410000 */
[----:B------:R-:W-:Y:S01]  /*9ca0*/  FFMA.FTZ R5, R43, UR18, R14 ;  /* 0x000000122b057c23 */ /* 0x000fe2000801000e */
[----:B------:R-:W3:Y:S01]  /*9cb0*/  SHFL.DOWN PT, R31, R4, 0x1, 0x1f ;  /* 0x08201f00041f7f89 */ /* 0x000ee200000e0000 */
[----:B------:R-:W-:Y:S01]  /*9cc0*/  FMUL.FTZ R17, R42, UR19 ;  /* 0x000000132a117c20 */ /* 0x000fe20008410000 */
[----:B------:R-:W-:Y:S01]  /*9cd0*/  FFMA.FTZ R24, R25, UR18, -R24 ;  /* 0x0000001219187c23 */ /* 0x000fe20008010818 */
[----:B------:R-:W-:Y:S01]  /*9ce0*/  FMUL.FTZ R204, R204, R5 ;  /* 0x00000005cccc7220 */ /* 0x000fe20000410000 */
[----:B------:R-:W4:Y:S01]  /*9cf0*/  SHFL.DOWN PT, R26, R28, 0x1, 0x1f ;  /* 0x08201f001c1a7f89 */ /* 0x000f2200000e0000 */
[C---:B------:R-:W-:Y:S01]  /*9d00*/  FMUL.FTZ R5, R22.reuse, UR19 ;  /* 0x0000001316057c20 */ /* 0x040fe20008410000 */
[----:B------:R-:W-:Y:S01]  /*9d10*/  FFMA.FTZ R17, R22, UR18, -R17 ;  /* 0x0000001216117c23 */ /* 0x000fe20008010811 */
[----:B------:R-:W-:Y:S01]  /*9d20*/  FFMA.FTZ R24, R205, R24, R204 ;  /* 0x00000018cd187223 */ /* 0x000fe200000100cc */
[----:B------:R-:W-:Y:S01]  /*9d30*/  FMUL.FTZ R22, R41, UR19 ;  /* 0x0000001329167c20 */ /* 0x000fe20008410000 */
[----:B------:R-:W-:Y:S01]  /*9d40*/  FFMA.FTZ R14, R42, UR18, R5 ;  /* 0x000000122a0e7c23 */ /* 0x000fe20008010005 */
[----:B------:R-:W-:Y:S01]  /*9d50*/  MOV R5, R28 ;  /* 0x0000001c00057202 */ /* 0x000fe20000000f00 */
[----:B------:R-:W-:Y:S01]  /*9d60*/  FFMA.FTZ R43, R115, R43, R24 ;  /* 0x0000002b732b7223 */ /* 0x000fe20000010018 */
[----:B------:R-:W-:Y:S01]  /*9d70*/  FFMA.FTZ R22, R21, UR18, -R22 ;  /* 0x0000001215167c23 */ /* 0x000fe20008010816 */
[----:B------:R-:W-:Y:S01]  /*9d80*/  FMUL.FTZ R209, R209, R14 ;  /* 0x0000000ed1d17220 */ /* 0x000fe20000410000 */
[----:B------:R-:W-:Y:S01]  /*9d90*/  FMUL.FTZ R14, R21, UR19 ;  /* 0x00000013150e7c20 */ /* 0x000fe20008410000 */
[----:B------:R-:W-:Y:S01]  /*9da0*/  FADD.FTZ R96, R27, R96 ;  /* 0x000000601b607221 */ /* 0x000fe20000010000 */
[----:B0-----:R-:W-:Y:S01]  /*9db0*/  @!P2 FADD.FTZ R7, R7, R46 ;  /* 0x0000002e0707a221 */ /* 0x001fe20000010000 */
[----:B------:R-:W-:Y:S01]  /*9dc0*/  FFMA.FTZ R209, R192, R17, R209 ;  /* 0x00000011c0d17223 */ /* 0x000fe200000100d1 */
[----:B------:R-:W-:Y:S01]  /*9dd0*/  FFMA.FTZ R14, R41, UR18, R14 ;  /* 0x00000012290e7c23 */ /* 0x000fe2000801000e */
[----:B------:R-:W-:Y:S01]  /*9de0*/  FMUL.FTZ R17, R183, UR19 ;  /* 0x00000013b7117c20 */ /* 0x000fe20008410000 */
[----:B-1----:R-:W-:Y:S01]  /*9df0*/  @!P2 FADD.FTZ R6, R6, R45 ;  /* 0x0000002d0606a221 */ /* 0x002fe20000010000 */
[----:B------:R-:W0:Y:S01]  /*9e00*/  SHFL.DOWN PT, R28, R7, 0x2, 0x1f ;  /* 0x08401f00071c7f89 */ /* 0x000e2200000e0000 */
[----:B------:R-:W-:Y:S01]  /*9e10*/  FMUL.FTZ R24, R29, R14 ;  /* 0x0000000e1d187220 */ /* 0x000fe20000410000 */
[C---:B------:R-:W-:Y:S01]  /*9e20*/  FMUL.FTZ R14, R40.reuse, UR19 ;  /* 0x00000013280e7c20 */ /* 0x040fe20008410000 */
[----:B---3--:R-:W-:Y:S01]  /*9e30*/  @!P2 FADD.FTZ R4, R31, R4 ;  /* 0x000000041f04a221 */ /* 0x008fe20000010000 */
[----:B------:R-:W-:Y:S01]  /*9e40*/  FFMA.FTZ R17, R40, UR18, R17 ;  /* 0x0000001228117c23 */ /* 0x000fe20008010011 */
[----:B------:R-:W1:Y:S01]  /*9e50*/  SHFL.DOWN PT, R31, R6, 0x2, 0x1f ;  /* 0x08401f00061f7f89 */ /* 0x000e6200000e0000 */
[----:B------:R-:W-:Y:S01]  /*9e60*/  FFMA.FTZ R22, R193, R22, R24 ;  /* 0x00000016c1167223 */ /* 0x000fe20000010018 */
[----:B----4-:R-:W-:Y:S01]  /*9e70*/  @!P2 FADD.FTZ R5, R5, R26 ;  /* 0x0000001a0505a221 */ /* 0x010fe20000010000 */
[----:B------:R-:W-:Y:S01]  /*9e80*/  ISETP.GT.AND P2, PT, R171, 0x1d, PT ;  /* 0x0000001dab00780c */ /* 0x000fe20003f44270 */
[----:B------:R-:W3:Y:S01]  /*9e90*/  SHFL.DOWN PT, R25, R4, 0x2, 0x1f ;  /* 0x08401f0004197f89 */ /* 0x000ee200000e0000 */
[----:B------:R-:W-:Y:S01]  /*9ea0*/  FFMA.FTZ R41, R117, R41, R22 ;  /* 0x0000002975297223 */ /* 0x000fe20000010016 */
[----:B------:R-:W-:Y:S01]  /*9eb0*/  FFMA.FTZ R183, R183, UR18, -R14 ;  /* 0x00000012b7b77c23 */ /* 0x000fe2000801080e */
[----:B------:R-:W-:Y:S01]  /*9ec0*/  FMUL.FTZ R17, R208, R17 ;  /* 0x00000011d0117220 */ /* 0x000fe20000410000 */
[----:B------:R-:W4:Y:S01]  /*9ed0*/  SHFL.DOWN PT, R26, R5, 0x2, 0x1f ;  /* 0x08401f00051a7f89 */ /* 0x000f2200000e0000 */
[----:B------:R-:W-:Y:S01]  /*9ee0*/  FADD.FTZ R97, R20, R97 ;  /* 0x0000006114617221 */ /* 0x000fe20000010000 */
[----:B------:R-:W-:Y:S01]  /*9ef0*/  FMUL.FTZ R14, R38, UR19 ;  /* 0x00000013260e7c20 */ /* 0x000fe20008410000 */
[----:B------:R-:W-:Y:S01]  /*9f00*/  FFMA.FTZ R194, R194, R183, R17 ;  /* 0x000000b7c2c27223 */ /* 0x000fe20000010011 */
[----:B------:R-:W-:Y:S01]  /*9f10*/  FMUL.FTZ R17, R39, UR19 ;  /* 0x0000001327117c20 */ /* 0x000fe20008410000 */
[----:B------:R-:W-:Y:S01]  /*9f20*/  FADD.FTZ R98, R23, R98 ;  /* 0x0000006217627221 */ /* 0x000fe20000010000 */
[----:B------:R-:W-:Y:S01]  /*9f30*/  FADD.FTZ R99, R18, R99 ;  /* 0x0000006312637221 */ /* 0x000fe20000010000 */
[----:B------:R-:W-:Y:S01]  /*9f40*/  FFMA.FTZ R47, R202, R47, R207 ;  /* 0x0000002fca2f7223 */ /* 0x000fe200000100cf */
[----:B------:R-:W-:Y:S01]  /*9f50*/  FFMA.FTZ R20, R182, UR18, -R17 ;  /* 0x00000012b6147c23 */ /* 0x000fe20008010811 */
[C---:B------:R-:W-:Y:S01]  /*9f60*/  FMUL.FTZ R17, R181.reuse, UR19 ;  /* 0x00000013b5117c20 */ /* 0x040fe20008410000 */
[----:B------:R-:W-:Y:S01]  /*9f70*/  FFMA.FTZ R181, R181, UR18, -R14 ;  /* 0x00000012b5b57c23 */ /* 0x000fe2000801080e */
[----:B0-----:R-:W-:Y:S01]  /*9f80*/  @!P2 FADD.FTZ R7, R7, R28 ;  /* 0x0000001c0707a221 */ /* 0x001fe20000010000 */
[----:B------:R-:W-:Y:S01]  /*9f90*/  FMUL.FTZ R14, R180, UR19 ;  /* 0x00000013b40e7c20 */ /* 0x000fe20008410000 */
[----:B------:R-:W-:Y:S01]  /*9fa0*/  FFMA.FTZ R17, R38, UR18, R17 ;  /* 0x0000001226117c23 */ /* 0x000fe20008010011 */
[----:B------:R-:W-:Y:S01]  /*9fb0*/  FMUL.FTZ R182, R182, UR19 ;  /* 0x00000013b6b67c20 */ /* 0x000fe20008410000 */
[----:B------:R-:W-:Y:S01]  /*9fc0*/  FADD.FTZ R101, R16, R101 ;  /* 0x0000006510657221 */ /* 0x000fe20000010000 */
[----:B-1----:R-:W-:Y:S01]  /*9fd0*/  @!P2 FADD.FTZ R6, R6, R31 ;  /* 0x0000001f0606a221 */ /* 0x002fe20000010000 */
[----:B------:R-:W0:Y:S01]  /*9fe0*/  SHFL.DOWN PT, R24, R7, 0x4, 0x1f ;  /* 0x08801f0007187f89 */ /* 0x000e2200000e0000 */
[----:B------:R-:W-:Y:S01]  /*9ff0*/  FMUL.FTZ R21, R210, R17 ;  /* 0x00000011d2157220 */ /* 0x000fe20000410000 */
[C---:B------:R-:W-:Y:S01]  /*a000*/  FFMA.FTZ R14, R37.reuse, UR18, R14 ;  /* 0x00000012250e7c23 */ /* 0x040fe2000801000e */
[----:B---3--:R-:W-:Y:S01]  /*a010*/  @!P2 FADD.FTZ R4, R4, R25 ;  /* 0x000000190404a221 */ /* 0x008fe20000010000 */
[----:B------:R-:W1:Y:S01]  /*a020*/  SHFL.DOWN PT, R27, R6, 0x4, 0x1f ;  /* 0x08801f00061b7f89 */ /* 0x000e6200000e0000 */
[----:B------:R-:W-:Y:S01]  /*a030*/  FFMA.FTZ R196, R196, R181, R21 ;  /* 0x000000b5c4c47223 */ /* 0x000fe20000010015 */
[----:B------:R-:W-:Y:S01]  /*a040*/  FMUL.FTZ R17, R37, UR19 ;  /* 0x0000001325117c20 */ /* 0x000fe20008410000 */
[----:B----4-:R-:W-:Y:S01]  /*a050*/  @!P2 FADD.FTZ R5, R5, R26 ;  /* 0x0000001a0505a221 */ /* 0x010fe20000010000 */
[----:B------:R-:W3:Y:S01]  /*a060*/  SHFL.DOWN PT, R25, R4, 0x4, 0x1f ;  /* 0x08801f0004197f89 */ /* 0x000ee200000e0000 */
[----:B------:R-:W-:Y:S01]  /*a070*/  ISETP.GT.AND P2, PT, R171, 0x1b, PT ;  /* 0x0000001bab00780c */ /* 0x000fe20003f44270 */
[----:B------:R-:W-:Y:S01]  /*a080*/  FMUL.FTZ R18, R213, R14 ;  /* 0x0000000ed5127220 */ /* 0x000fe20000410000 */
[----:B------:R-:W-:Y:S01]  /*a090*/  FMUL.FTZ R14, R36, UR19 ;  /* 0x00000013240e7c20 */ /* 0x000fe20008410000 */
[----:B------:R-:W4:Y:S01]  /*a0a0*/  SHFL.DOWN PT, R22, R5, 0x4, 0x1f ;  /* 0x08801f0005167f89 */ /* 0x000f2200000e0000 */
[----:B------:R-:W-:Y:S01]  /*a0b0*/  FFMA.FTZ R180, R180, UR18, -R17 ;  /* 0x00000012b4b47c23 */ /* 0x000fe20008010811 */
[C---:B------:R-:W-:Y:S01]  /*a0c0*/  FMUL.FTZ R17, R179.reuse, UR19 ;  /* 0x00000013b3117c20 */ /* 0x040fe20008410000 */
[----:B------:R-:W-:Y:S01]  /*a0d0*/  FFMA.FTZ R179, R179, UR18, -R14 ;  /* 0x00000012b3b37c23 */ /* 0x000fe2000801080e */
[----:B------:R-:W-:Y:S01]  /*a0e0*/  FMUL.FTZ R14, R9, UR19 ;  /* 0x00000013090e7c20 */ /* 0x000fe20008410000 */
[----:B------:R-:W-:Y:S01]  /*a0f0*/  FFMA.FTZ R182, R39, UR18, R182 ;  /* 0x0000001227b67c23 */ /* 0x000fe200080100b6 */
[----:B------:R-:W-:Y:S01]  /*a100*/  FFMA.FTZ R203, R203, R180, R18 ;  /* 0x000000b4cbcb7223 */ /* 0x000fe20000010012 */
[----:B------:R-:W-:Y:S01]  /*a110*/  FFMA.FTZ R17, R36, UR18, R17 ;  /* 0x0000001224117c23 */ /* 0x000fe20008010011 */
[C---:B------:R-:W-:Y:S01]  /*a120*/  FMUL.FTZ R18, R35.reuse, UR19 ;  /* 0x0000001323127c20 */ /* 0x040fe20008410000 */
[----:B------:R-:W-:Y:S01]  /*a130*/  FFMA.FTZ R14, R35, UR18, R14 ;  /* 0x00000012230e7c23 */ /* 0x000fe2000801000e */
[----:B------:R-:W-:Y:S01]  /*a140*/  FMUL.FTZ R182, R211, R182 ;  /* 0x000000b6d3b67220 */ /* 0x000fe20000410000 */
[----:B------:R-:W-:Y:S01]  /*a150*/  FMUL.FTZ R17, R212, R17 ;  /* 0x00000011d4117220 */ /* 0x000fe20000410000 */
[----:B0-----:R-:W-:Y:S01]  /*a160*/  @!P2 FADD.FTZ R7, R7, R24 ;  /* 0x000000180707a221 */ /* 0x001fe20000010000 */
[----:B------:R-:W-:Y:S01]  /*a170*/  FFMA.FTZ R18, R9, UR18, -R18 ;  /* 0x0000001209127c23 */ /* 0x000fe20008010812 */
[----:B------:R-:W-:Y:S01]  /*a180*/  FMUL.FTZ R14, R15, R14 ;  /* 0x0000000e0f0e7220 */ /* 0x000fe20000410000 */
[----:B------:R-:W-:Y:S01]  /*a190*/  FMUL.FTZ R9, R34, UR19 ;  /* 0x0000001322097c20 */ /* 0x000fe20008410000 */
[----:B-1----:R-:W-:Y:S01]  /*a1a0*/  @!P2 FADD.FTZ R6, R6, R27 ;  /* 0x0000001b0606a221 */ /* 0x002fe20000010000 */
[----:B------:R-:W0:Y:S01]  /*a1b0*/  SHFL.DOWN PT, R24, R7, 0x8, 0x1f ;  /* 0x09001f0007187f89 */ /* 0x000e2200000e0000 */
[----:B------:R-:W-:Y:S01]  /*a1c0*/  FFMA.FTZ R195, R195, R20, R182 ;  /* 0x00000014c3c37223 */ /* 0x000fe200000100b6 */
[----:B------:R-:W-:Y:S01]  /*a1d0*/  FFMA.FTZ R200, R200, R179, R17 ;  /* 0x000000b3c8c87223 */ /* 0x000fe20000010011 */
[----:B---3--:R-:W-:Y:S01]  /*a1e0*/  @!P2 FADD.FTZ R4, R4, R25 ;  /* 0x000000190404a221 */ /* 0x008fe20000010000 */
[----:B------:R-:W1:Y:S01]  /*a1f0*/  SHFL.DOWN PT, R23, R6, 0x8, 0x1f ;  /* 0x09001f0006177f89 */ /* 0x000e6200000e0000 */
[----:B------:R-:W-:Y:S01]  /*a200*/  FFMA.FTZ R20, R201, R18, R14 ;  /* 0x00000012c9147223 */ /* 0x000fe2000001000e */
[----:B------:R-:W-:Y:S01]  /*a210*/  FMUL.FTZ R14, R33, UR19 ;  /* 0x00000013210e7c20 */ /* 0x000fe20008410000 */
[----:B----4-:R-:W-:Y:S01]  /*a220*/  @!P2 FADD.FTZ R5, R5, R22 ;  /* 0x000000160505a221 */ /* 0x010fe20000010000 */
[----:B------:R-:W3:Y:S01]  /*a230*/  SHFL.DOWN PT, R21, R4, 0x8, 0x1f ;  /* 0x09001f0004157f89 */ /* 0x000ee200000e0000 */
[----:B------:R-:W-:Y:S01]  /*a240*/  ISETP.GT.AND P2, PT, R171, 0x17, PT ;  /* 0x00000017ab00780c */ /* 0x000fe20003f44270 */
[----:B------:R-:W-:Y:S01]  /*a250*/  FFMA.FTZ R17, R8, UR18, -R9 ;  /* 0x0000001208117c23 */ /* 0x000fe20008010809 */
[----:B------:R-:W-:Y:S01]  /*a260*/  FMUL.FTZ R9, R32, UR19 ;  /* 0x0000001320097c20 */ /* 0x000fe20008410000 */
[----:B------:R-:W4:Y:S01]  /*a270*/  SHFL.DOWN PT, R22, R5, 0x8, 0x1f ;  /* 0x09001f0005167f89 */ /* 0x000f2200000e0000 */
[C---:B------:R-:W-:Y:S01]  /*a280*/  FFMA.FTZ R18, R11.reuse, UR18, -R14 ;  /* 0x000000120b127c23 */ /* 0x040fe2000801080e */
[----:B------:R-:W-:Y:S01]  /*a290*/  FMUL.FTZ R15, R8, UR19 ;  /* 0x00000013080f7c20 */ /* 0x000fe20008410000 */
[C---:B------:R-:W-:Y:S01]  /*a2a0*/  FFMA.FTZ R14, R174.reuse, UR18, -R9 ;  /* 0x00000012ae0e7c23 */ /* 0x040fe20008010809 */
[----:B------:R-:W-:Y:S01]  /*a2b0*/  FMUL.FTZ R8, R11, UR19 ;  /* 0x000000130b087c20 */ /* 0x000fe20008410000 */
[----:B------:R-:W-:Y:S01]  /*a2c0*/  FMUL.FTZ R9, R174, UR19 ;  /* 0x00000013ae097c20 */ /* 0x000fe20008410000 */
[----:B------:R-:W-:Y:S01]  /*a2d0*/  FFMA.FTZ R44, R114, R44, R47 ;  /* 0x0000002c722c7223 */ /* 0x000fe2000001002f */
[----:B------:R-:W-:Y:S01]  /*a2e0*/  FFMA.FTZ R42, R116, R42, R209 ;  /* 0x0000002a742a7223 */ /* 0x000fe200000100d1 */
[----:B------:R-:W-:Y:S01]  /*a2f0*/  FFMA.FTZ R16, R33, UR18, R8 ;  /* 0x0000001221107c23 */ /* 0x000fe20008010008 */
[----:B------:R-:W-:Y:S01]  /*a300*/  FFMA.FTZ R194, R119, R40, R194 ;  /* 0x0000002877c27223 */ /* 0x000fe200000100c2 */
[----:B------:R-:W-:Y:S01]  /*a310*/  FFMA.FTZ R195, R120, R39, R195 ;  /* 0x0000002778c37223 */ /* 0x000fe200000100c3 */
[----:B------:R-:W-:Y:S01]  /*a320*/  FFMA.FTZ R196, R121, R38, R196 ;  /* 0x0000002679c47223 */ /* 0x000fe200000100c4 */
[----:B0-----:R-:W-:Y:S01]  /*a330*/  @!P2 FADD.FTZ R7, R7, R24 ;  /* 0x000000180707a221 */ /* 0x001fe20000010000 */
[----:B------:R-:W-:Y:S01]  /*a340*/  FADD.FTZ R100, R19, R100 ;  /* 0x0000006413647221 */ /* 0x000fe20000010000 */
[----:B------:R-:W-:Y:S01]  /*a350*/  FFMA.FTZ R203, R122, R37, R203 ;  /* 0x000000257acb7223 */ /* 0x000fe200000100cb */
[----:B------:R-:W-:Y:S01]  /*a360*/  FFMA.FTZ R200, R123, R36, R200 ;  /* 0x000000247bc87223 */ /* 0x000fe200000100c8 */
[----:B-1----:R-:W-:Y:S01]  /*a370*/  @!P2 FADD.FTZ R6, R6, R23 ;  /* 0x000000170606a221 */ /* 0x002fe20000010000 */
[----:B------:R-:W-:Y:S01]  /*a380*/  FFMA.FTZ R8, R32, UR18, R9 ;  /* 0x0000001220087c23 */ /* 0x000fe20008010009 */
[----:B------:R0:W1:Y:S01]  /*a390*/  SHFL.DOWN PT, R24, R7, 0x10, 0x1f ;  /* 0x0a001f0007187f89 */ /* 0x00006200000e0000 */
[----:B------:R-:W-:Y:S01]  /*a3a0*/  FADD.FTZ R93, R48, R93 ;  /* 0x0000005d305d7221 */ /* 0x000fe20000010000 */
[----:B---3--:R-:W-:Y:S01]  /*a3b0*/  @!P2 FADD.FTZ R4, R4, R21 ;  /* 0x000000150404a221 */ /* 0x008fe20000010000 */
[----:B------:R-:W-:Y:S01]  /*a3c0*/  FADD.FTZ R149, R44, R149 ;  /* 0x000000952c957221 */ /* 0x000fe20000010000 */
[----:B------:R0:W3:Y:S01]  /*a3d0*/  SHFL.DOWN PT, R19, R6, 0x10, 0x1f ;  /* 0x0a001f0006137f89 */ /* 0x0000e200000e0000 */
[----:B------:R-:W-:Y:S01]  /*a3e0*/  FADD.FTZ R94, R49, R94 ;  /* 0x0000005e315e7221 */ /* 0x000fe20000010000 */
[----:B----4-:R-:W-:Y:S01]  /*a3f0*/  @!P2 FADD.FTZ R5, R5, R22 ;  /* 0x000000160505a221 */ /* 0x010fe20000010000 */
        /* <DEDUP_REMOVED lines=15> */
[----:B0---4-:R-:W-:Y:S01]  /*a4f0*/  FADD.FTZ R4, R4, R9 ;  /* 0x0000000904047221 */ /* 0x011fe20000010000 */
[----:B------:R-:W-:Y:S01]  /*a500*/  FADD.FTZ R5, R5, R22 ;  /* 0x0000001605057221 */ /* 0x000fe20000010000 */
[----:B---3--:R-:W-:Y:S01]  /*a510*/  FADD.FTZ R6, R6, R19 ;  /* 0x0000001306067221 */ /* 0x008fe20000010000 */
[----:B-1----:R-:W-:-:S09]  /*a520*/  FADD.FTZ R7, R7, R24 ;  /* 0x0000001807077221 */ /* 0x002fd20000010000 */
[----:B------:R-:W-:-:S04]  /*a530*/  @!P2 SHF.R.U32.HI R9, RZ, 0x1, R172 ;  /* 0x00000001ff09a819 */ /* 0x000fc800000116ac */
[----:B------:R-:W-:-:S05]  /*a540*/  @!P2 LOP3.LUT R9, R9, 0x1f0, RZ, 0xc0, !PT ;  /* 0x000001f00909a812 */ /* 0x000fca00078ec0ff */
[----:B------:R0:W-:Y:S02]  /*a550*/  @!P2 STS.128 [R9+UR16+0x10a0], R4 ;  /* 0x0010a0040900a988 */ /* 0x0001e40008000c10 */
.L_x_325:
[----:B------:R-:W-:Y:S05]  /*a560*/  BSYNC.RECONVERGENT B0 ;  /* 0x0000000000007941 */ /* 0x000fea0003800200 */
.L_x_324:
        /* <DEDUP_REMOVED lines=21> */
[----:B0---4-:R-:W0:Y:S01]  /*a6c0*/  LDS.128 R8, [UR16+0x10b0] ;  /* 0x0010b010ff087984 */ /* 0x011e220008000c00 */
[----:B------:R-:W-:-:S03]  /*a6d0*/  ULEA UR17, UR8, UR16, 0x3 ;  /* 0x0000001008117291 */ /* 0x000fc6000f8e18ff */
[----:B------:R-:W4:Y:S01]  /*a6e0*/  LDS.128 R12, [UR16+0x10c0] ;  /* 0x0010c010ff0c7984 */ /* 0x000f220008000c00 */
[----:B------:R-:W-:-:S03]  /*a6f0*/  PLOP3.LUT P0, PT, PT, PT, UP0, 0x80, 0x8 ;  /* 0x000000000008781c */ /* 0x000fc60003f0f008 */
[----:B---3--:R-:W3:Y:S10]  /*a700*/  LDS.128 R16, [UR16+0x10d0] ;  /* 0x0010d010ff107984 */ /* 0x008ef40008000c00 */
[----:B------:R-:W5:Y:S04]  /*a710*/  @P0 LDS.64 R22, [UR17+0x5110] ;  /* 0x00511011ff160984 */ /* 0x000f680008000a00 */
[----:B-1----:R-:W1:Y:S01]  /*a720*/  @P0 LDS.64 R24, [UR17+0x4910] ;  /* 0x00491011ff180984 */ /* 0x002e620008000a00 */
        /* <DEDUP_REMOVED lines=8> */
[----:B---3--:R-:W-:Y:S01]  /*a7b0*/  FADD.FTZ R18, R21, R18 ;  /* 0x0000001215127221 */ /* 0x008fe20000010000 */
[----:B------:R-:W-:Y:S01]  /*a7c0*/  FADD.FTZ R19, R6, R19 ;  /* 0x0000001306137221 */ /* 0x000fe20000010000 */
[----:B------:R-:W-:Y:S01]  /*a7d0*/  FADD.FTZ R16, R3, R16 ;  /* 0x0000001003107221 */ /* 0x000fe20000010000 */
[----:B------:R-:W-:Y:S01]  /*a7e0*/  FADD.FTZ R17, R2, R17 ;  /* 0x0000001102117221 */ /* 0x000fe20000010000 */
[----:B-----5:R-:W-:Y:S01]  /*a7f0*/  @P0 FADD.FTZ R18, R18, R22 ;  /* 0x0000001612120221 */ /* 0x020fe20000010000 */
[----:B------:R-:W-:Y:S01]  /*a800*/  @P0 FADD.FTZ R19, R19, R23 ;  /* 0x0000001713130221 */ /* 0x000fe20000010000 */
[----:B-1----:R-:W-:Y:S01]  /*a810*/  @P0 FADD.FTZ R16, R16, R24 ;  /* 0x0000001810100221 */ /* 0x002fe20000010000 */
[----:B------:R-:W-:-:S03]  /*a820*/  @P0 FADD.FTZ R17, R17, R25 ;  /* 0x0000001911110221 */ /* 0x000fc60000010000 */
[----:B------:R0:W-:Y:S04]  /*a830*/  STS.64 [UR17+0x5110], R18 ;  /* 0x00511012ff007988 */ /* 0x0001e80008000a11 */
[----:B------:R0:W-:Y:S02]  /*a840*/  STS.64 [UR17+0x4910], R16 ;  /* 0x00491010ff007988 */ /* 0x0001e40008000a11 */
.L_x_327:
[----:B------:R-:W-:Y:S05]  /*a850*/  BSYNC.RECONVERGENT B0 ;  /* 0x0000000000007941 */ /* 0x000fea0003800200 */
.L_x_326:
[----:B------:R-:W-:-:S04]  /*a860*/  UIADD3 UR8, UPT, UPT, UR8, 0x1, URZ ;  /* 0x0000000108087890 */ /* 0x000fc8000fffe0ff */
[----:B------:R-:W-:-:S09]  /*a870*/  UISETP.GE.AND UP0, UPT, UR8, UR48, UPT ;  /* 0x000000300800728c */ /* 0x000fd2000bf06270 */
[----:B------:R-:W-:Y:S05]  /*a880*/  BRA.U !UP0, `(.L_x_328) ;  /* 0xffffff9d08947547 */ /* 0x000fea000b83ffff */
.L_x_294:
[----:B------:R-:W5:Y:S01]  /*a890*/  LDCU UR8, c[0x0][0x388] ;  /* 0x00007100ff0877ac */ /* 0x000f620008000800 */
[C---:B------:R-:W-:Y:S02]  /*a8a0*/  SHF.L.U32 R3, R172.reuse, 0x4, RZ ;  /* 0x00000004ac037819 */ /* 0x040fe400000006ff */
[----:B------:R-:W-:Y:S01]  /*a8b0*/  LOP3.LUT R0, R172, 0x1f, RZ, 0xc0, !PT ;  /* 0x0000001fac007812 */ /* 0x000fe200078ec0ff */
[----:B------:R-:W-:Y:S01]  /*a8c0*/  ULEA UR20, UR15, 0xfffff800, 0xb ;  /* 0xfffff8000f147891 */ /* 0x000fe2000f8e58ff */
[----:B0-----:R-:W-:Y:S02]  /*a8d0*/  MOV R4, UR12 ;  /* 0x0000000c00047c02 */ /* 0x001fe40008000f00 */
[----:B------:R-:W-:Y:S02]  /*a8e0*/  MOV R5, UR11 ;  /* 0x0000000b00057c02 */ /* 0x000fe40008000f00 */
[----:B------:R-:W-:Y:S02]  /*a8f0*/  PRMT R21, RZ, 0x7610, R21 ;  /* 0x00007610ff157816 */ /* 0x000fe40000000015 */
[----:B------:R-:W-:-:S02]  /*a900*/  PRMT R20, RZ, 0x7610, R20 ;  /* 0x00007610ff147816 */ /* 0x000fc40000000014 */
[----:B------:R-:W-:Y:S02]  /*a910*/  PRMT R23, RZ, 0x7610, R23 ;  /* 0x00007610ff177816 */ /* 0x000fe40000000017 */
[----:B------:R-:W-:Y:S02]  /*a920*/  PRMT R22, RZ, 0x7610, R22 ;  /* 0x00007610ff167816 */ /* 0x000fe40000000016 */
[----:B------:R-:W-:Y:S01]  /*a930*/  PRMT R25, RZ, 0x7610, R25 ;  /* 0x00007610ff197816 */ /* 0x000fe20000000019 */
[----:B-----5:R-:W-:Y:S01]  /*a940*/  UIADD3 UR8, UPT, UPT, -UR20, UR8, URZ ;  /* 0x0000000814087290 */ /* 0x020fe2000fffe1ff */
[----:B------:R-:W-:Y:S02]  /*a950*/  LOP3.LUT R2, R0, 0x3e00, R3, 0xf8, !PT ;  /* 0x00003e0000027812 */ /* 0x000fe400078ef803 */
[----:B-1----:R-:W-:Y:S02]  /*a960*/  PRMT R24, RZ, 0x7610, R24 ;  /* 0x00007610ff187816 */ /* 0x002fe40000000018 */
[----:B------:R-:W-:Y:S01]  /*a970*/  PRMT R27, RZ, 0x7610, R27 ;  /* 0x00007610ff1b7816 */ /* 0x000fe2000000001b */
[C---:B---3--:R-:W-:Y:S01]  /*a980*/  IMAD.WIDE.U32 R18, R2.reuse, 0x2, R4 ;  /* 0x0000000202127825 */ /* 0x048fe200078e0004 */
[----:B------:R-:W-:-:S02]  /*a990*/  LOP3.LUT R17, R2, 0x20, RZ, 0xfc, !PT ;  /* 0x0000002002117812 */ /* 0x000fc400078efcff */
[----:B------:R-:W-:Y:S02]  /*a9a0*/  PRMT R26, RZ, 0x7610, R26 ;  /* 0x00007610ff1a7816 */ /* 0x000fe4000000001a */
[----:B------:R-:W-:Y:S02]  /*a9b0*/  PRMT R29, RZ, 0x7610, R29 ;  /* 0x00007610ff1d7816 */ /* 0x000fe4000000001d */
[----:B------:R-:W-:Y:S02]  /*a9c0*/  PRMT R28, RZ, 0x7610, R28 ;  /* 0x00007610ff1c7816 */ /* 0x000fe4000000001c */
[----:B------:R-:W-:Y:S02]  /*a9d0*/  PRMT R31, RZ, 0x7610, R31 ;  /* 0x00007610ff1f7816 */ /* 0x000fe4000000001f */
[----:B------:R-:W-:Y:S02]  /*a9e0*/  PRMT R30, RZ, 0x7610, R30 ;  /* 0x00007610ff1e7816 */ /* 0x000fe4000000001e */
[----:B------:R-:W-:-:S02]  /*a9f0*/  PRMT R33, RZ, 0x7610, R33 ;  /* 0x00007610ff217816 */ /* 0x000fc40000000021 */
[----:B------:R-:W-:Y:S02]  /*aa00*/  PRMT R32, RZ, 0x7610, R32 ;  /* 0x00007610ff207816 */ /* 0x000fe40000000020 */
[----:B------:R-:W-:Y:S01]  /*aa10*/  PRMT R34, RZ, 0x7610, R34 ;  /* 0x00007610ff227816 */ /* 0x000fe20000000022 */
[----:B------:R-:W-:Y:S01]  /*aa20*/  BAR.SYNC.DEFER_BLOCKING 0x0 ;  /* 0x0000000000007b1d */ /* 0x000fe20000010000 */
[C---:B------:R-:W-:Y:S02]  /*aa30*/  ISETP.GE.AND P2, PT, R2.reuse, UR8, PT ;  /* 0x0000000802007c0c */ /* 0x040fe4000bf46270 */
[----:B------:R-:W-:Y:S02]  /*aa40*/  ISETP.GE.AND P1, PT, R17, UR8, PT ;  /* 0x0000000811007c0c */ /* 0x000fe4000bf26270 */
[----:B------:R-:W-:Y:S02]  /*aa50*/  LOP3.LUT R16, R2, 0x40, RZ, 0xfc, !PT ;  /* 0x0000004002107812 */ /* 0x000fe400078efcff */
[----:B------:R-:W-:-:S02]  /*aa60*/  F2FP.F16.F32.PACK_AB R103, R103, R104 ;  /* 0x000000686767723e */ /* 0x000fc400000000ff */
[----:B------:R-:W-:Y:S02]  /*aa70*/  F2FP.F16.F32.PACK_AB R101, R101, R102 ;  /* 0x000000666565723e */ /* 0x000fe400000000ff */
[----:B------:R-:W-:Y:S02]  /*aa80*/  F2FP.F16.F32.PACK_AB R95, R95, R96 ;  /* 0x000000605f5f723e */ /* 0x000fe400000000ff */
[----:B------:R-:W-:Y:S02]  /*aa90*/  F2FP.F16.F32.PACK_AB R93, R93, R94 ;  /* 0x0000005e5d5d723e */ /* 0x000fe400000000ff */
[----:B------:R-:W-:Y:S02]  /*aaa0*/  F2FP.F16.F32.PACK_AB R99, R99, R100 ;  /* 0x000000646363723e */ /* 0x000fe400000000ff */
[----:B------:R-:W-:Y:S02]  /*aab0*/  F2FP.F16.F32.PACK_AB R97, R97, R98 ;  /* 0x000000626161723e */ /* 0x000fe400000000ff */
[----:B------:R-:W-:-:S02]  /*aac0*/  F2FP.F16.F32.PACK_AB R91, R91, R92 ;  /* 0x0000005c5b5b723e */ /* 0x000fc400000000ff */
[----:B------:R-:W-:Y:S01]  /*aad0*/  F2FP.F16.F32.PACK_AB R89, R89, R90 ;  /* 0x0000005a5959723e */ /* 0x000fe200000000ff */
[----:B------:R-:W0:Y:S01]  /*aae0*/  S2UR UR26, SR_CTAID.X ;  /* 0x00000000001a79c3 */ /* 0x000e220000002500 */
[C---:B------:R-:W-:Y:S01]  /*aaf0*/  LOP3.LUT R14, R2.reuse, 0x60, RZ, 0xfc, !PT ;  /* 0x00000060020e7812 */ /* 0x040fe200078efcff */
[----:B------:R-:W3:Y:S01]  /*ab00*/  @!P2 LDG.E.U16 R21, desc[UR30][R18.64] ;  /* 0x0000001e1215a981 */ /* 0x000ee2000c1e1500 */
[C---:B------:R-:W-:Y:S01]  /*ab10*/  LOP3.LUT R15, R2.reuse, 0x80, RZ, 0xfc, !PT ;  /* 0x00000080020f7812 */ /* 0x040fe200078efcff */
[----:B------:R-:W0:Y:S01]  /*ab20*/  LDCU.64 UR22, c[0x0][0x4f8] ;  /* 0x00009f00ff1677ac */ /* 0x000e220008000a00 */
[C---:B------:R-:W-:Y:S01]  /*ab30*/  LOP3.LUT R3, R2.reuse, 0xa0, RZ, 0xfc, !PT ;  /* 0x000000a002037812 */ /* 0x040fe200078efcff */
[----:B------:R-:W5:Y:S01]  /*ab40*/  @!P1 LDG.E.U16 R20, desc[UR30][R18.64+0x40] ;  /* 0x0000401e12149981 */ /* 0x000f62000c1e1500 */
[----:B------:R-:W-:Y:S01]  /*ab50*/  LOP3.LUT R13, R2, 0xc0, RZ, 0xfc, !PT ;  /* 0x000000c0020d7812 */ /* 0x000fe200078efcff */
[----:B------:R-:W1:Y:S01]  /*ab60*/  LDCU.64 UR24, c[0x0][0x500] ;  /* 0x0000a000ff1877ac */ /* 0x000e620008000a00 */
[----:B------:R-:W-:-:S02]  /*ab70*/  ISETP.GE.AND P0, PT, R16, UR8, PT ;  /* 0x0000000810007c0c */ /* 0x000fc4000bf06270 */
[----:B------:R-:W-:Y:S02]  /*ab80*/  LOP3.LUT R12, R2, 0xe0, RZ, 0xfc, !PT ;  /* 0x000000e0020c7812 */ /* 0x000fe400078efcff */
[----:B------:R-:W-:Y:S02]  /*ab90*/  ISETP.GE.AND P4, PT, R14, UR8, PT ;  /* 0x000000080e007c0c */ /* 0x000fe4000bf86270 */
[----:B------:R-:W-:Y:S02]  /*aba0*/  LOP3.LUT R11, R2, 0x100, RZ, 0xfc, !PT ;  /* 0x00000100020b7812 */ /* 0x000fe400078efcff */
[----:B------:R-:W-:Y:S02]  /*abb0*/  ISETP.GE.AND P6, PT, R15, UR8, PT ;  /* 0x000000080f007c0c */ /* 0x000fe4000bfc6270 */
[----:B------:R-:W-:Y:S02]  /*abc0*/  ISETP.GE.AND P5, PT, R3, UR8, PT ;  /* 0x0000000803007c0c */ /* 0x000fe4000bfa6270 */
[----:B------:R-:W-:Y:S01]  /*abd0*/  ISETP.GE.AND P3, PT, R13, UR8, PT ;  /* 0x000000080d007c0c */ /* 0x000fe2000bf66270 */
[----:B------:R-:W2:Y:S01]  /*abe0*/  @!P0 LDG.E.U16 R23, desc[UR30][R18.64+0x80] ;  /* 0x0000801e12178981 */ /* 0x000ea2000c1e1500 */
[----:B------:R-:W-:-:S02]  /*abf0*/  ISETP.GE.AND P2, PT, R12, UR8, PT ;  /* 0x000000080c007c0c */ /* 0x000fc4000bf46270 */
[----:B------:R-:W-:Y:S01]  /*ac00*/  ISETP.GE.AND P1, PT, R11, UR8, PT ;  /* 0x000000080b007c0c */ /* 0x000fe2000bf26270 */
[----:B------:R-:W2:Y:S01]  /*ac10*/  @!P4 LDG.E.U16 R22, desc[UR30][R18.64+0xc0] ;  /* 0x0000c01e1216c981 */ /* 0x000ea2000c1e1500 */
[C---:B------:R-:W-:Y:S02]  /*ac20*/  LOP3.LUT R10, R2.reuse, 0x120, RZ, 0xfc, !PT ;  /* 0x00000120020a7812 */ /* 0x040fe400078efcff */
[C---:B----4-:R-:W-:Y:S01]  /*ac30*/  LOP3.LUT R9, R2.reuse, 0x140, RZ, 0xfc, !PT ;  /* 0x0000014002097812 */ /* 0x050fe200078efcff */
[----:B------:R-:W4:Y:S01]  /*ac40*/  @!P6 LDG.E.U16 R25, desc[UR30][R18.64+0x100] ;  /* 0x0001001e1219e981 */ /* 0x000f22000c1e1500 */
[C---:B------:R-:W-:Y:S02]  /*ac50*/  LOP3.LUT R8, R2.reuse, 0x160, RZ, 0xfc, !PT ;  /* 0x0000016002087812 */ /* 0x040fe400078efcff */
[C---:B------:R-:W-:Y:S01]  /*ac60*/  LOP3.LUT R7, R2.reuse, 0x180, RZ, 0xfc, !PT ;  /* 0x0000018002077812 */ /* 0x040fe200078efcff */
[----:B------:R-:W4:Y:S01]  /*ac70*/  @!P5 LDG.E.U16 R24, desc[UR30][R18.64+0x140] ;  /* 0x0001401e1218d981 */ /* 0x000f22000c1e1500 */
[----:B------:R-:W-:-:S02]  /*ac80*/  LOP3.LUT R6, R2, 0x1a0, RZ, 0xfc, !PT ;  /* 0x000001a002067812 */ /* 0x000fc400078efcff */
[----:B------:R-:W-:Y:S01]  /*ac90*/  ISETP.GE.AND P0, PT, R10, UR8, PT ;  /* 0x000000080a007c0c */ /* 0x000fe2000bf06270 */
[----:B------:R-:W4:Y:S01]  /*aca0*/  @!P3 LDG.E.U16 R27, desc[UR30][R18.64+0x180] ;  /* 0x0001801e121bb981 */ /* 0x000f22000c1e1500 */
[C---:B------:R-:W-:Y:S02]  /*acb0*/  LOP3.LUT R5, R2.reuse, 0x1c0, RZ, 0xfc, !PT ;  /* 0x000001c002057812 */ /* 0x040fe400078efcff */
[----:B------:R-:W-:Y:S01]  /*acc0*/  ISETP.GE.AND P4, PT, R9, UR8, PT ;  /* 0x0000000809007c0c */ /* 0x000fe2000bf86270 */
[----:B------:R-:W4:Y:S01]  /*acd0*/  @!P2 LDG.E.U16 R26, desc[UR30][R18.64+0x1c0] ;  /* 0x0001c01e121aa981 */ /* 0x000f22000c1e1500 */
[----:B------:R-:W-:Y:S02]  /*ace0*/  LOP3.LUT R4, R2, 0x1e0, RZ, 0xfc, !PT ;  /* 0x000001e002047812 */ /* 0x000fe400078efcff */
[----:B------:R-:W-:Y:S01]  /*acf0*/  ISETP.GE.AND P6, PT, R8, UR8, PT ;  /* 0x0000000808007c0c */ /* 0x000fe2000bfc6270 */
[----:B------:R-:W4:Y:S01]  /*ad00*/  @!P1 LDG.E.U16 R29, desc[UR30][R18.64+0x200] ;  /* 0x0002001e121d9981 */ /* 0x000f22000c1e1500 */
[----:B------:R-:W-:-:S02]  /*ad10*/  ISETP.GE.AND P5, PT, R7, UR8, PT ;  /* 0x0000000807007c0c */ /* 0x000fc4000bfa6270 */
[----:B------:R-:W-:Y:S01]  /*ad20*/  ISETP.GE.AND P3, PT, R6, UR8, PT ;  /* 0x0000000806007c0c */ /* 0x000fe2000bf66270 */
[----:B------:R-:W4:Y:S01]  /*ad30*/  @!P0 LDG.E.U16 R28, desc[UR30][R18.64+0x240] ;  /* 0x0002401e121c8981 */ /* 0x000f22000c1e1500 */
[----:B------:R-:W-:Y:S02]  /*ad40*/  ISETP.GE.AND P2, PT, R5, UR8, PT ;  /* 0x0000000805007c0c */ /* 0x000fe4000bf46270 */
[----:B------:R-:W-:Y:S01]  /*ad50*/  ISETP.GE.AND P1, PT, R4, UR8, PT ;  /* 0x0000000804007c0c */ /* 0x000fe2000bf26270 */
[----:B------:R-:W4:Y:S04]  /*ad60*/  @!P4 LDG.E.U16 R31, desc[UR30][R18.64+0x280] ;  /* 0x0002801e121fc981 */ /* 0x000f28000c1e1500 */
[----:B------:R-:W4:Y:S04]  /*ad70*/  @!P6 LDG.E.U16 R30, desc[UR30][R18.64+0x2c0] ;  /* 0x0002c01e121ee981 */ /* 0x000f28000c1e1500 */
[----:B------:R-:W4:Y:S04]  /*ad80*/  @!P5 LDG.E.U16 R33, desc[UR30][R18.64+0x300] ;  /* 0x0003001e1221d981 */ /* 0x000f28000c1e1500 */
[----:B------:R-:W4:Y:S04]  /*ad90*/  @!P3 LDG.E.U16 R32, desc[UR30][R18.64+0x340] ;  /* 0x0003401e1220b981 */ /* 0x000f28000c1e1500 */
[----:B------:R-:W4:Y:S04]  /*ada0*/  @!P2 LDG.E.U16 R34, desc[UR30][R18.64+0x380] ;  /* 0x0003801e1222a981 */ /* 0x000f28000c1e1500 */
[----:B------:R-:W4:Y:S01]  /*adb0*/  @!P1 LDG.E.U16 R153, desc[UR30][R18.64+0x3c0] ;  /* 0x0003c01e12999981 */ /* 0x000f22000c1e1500 */
[----:B------:R-:W-:-:S03]  /*adc0*/  PRMT R77, R103, 0x7632, R77 ;  /* 0x00007632674d7816 */ /* 0x000fc6000000004d */
[----:B---3--:R-:W-:Y:S04]  /*add0*/  STS.U16 [R170], R21 ;  /* 0x00000015aa007388 */ /* 0x008fe80000000400 */
[----:B-----5:R-:W-:Y:S04]  /*ade0*/  STS.U16 [R169+0x40], R20 ;  /* 0x00004014a9007388 */ /* 0x020fe80000000400 */
[----:B--2---:R-:W-:Y:S04]  /*adf0*/  STS.U16 [R168+0x80], R23 ;  /* 0x00008017a8007388 */ /* 0x004fe80000000400 */
[----:B------:R-:W-:Y:S04]  /*ae00*/  STS.U16 [R167+0xc0], R22 ;  /* 0x0000c016a7007388 */ /* 0x000fe80000000400 */
[----:B----4-:R-:W-:Y:S04]  /*ae10*/  STS.U16 [R166+0x100], R25 ;  /* 0x00010019a6007388 */ /* 0x010fe80000000400 */
        /* <DEDUP_REMOVED lines=12> */
[----:B------:R-:W2:Y:S04]  /*aee0*/  LDS.U16 R18, [R154] ;  /* 0x000000009a127984 */ /* 0x000ea80000000400 */
[----:B------:R-:W3:Y:S04]  /*aef0*/  LDS.U16 R19, [R154+0x2] ;  /* 0x000002009a137984 */ /* 0x000ee80000000400 */
[----:B------:R-:W4:Y:S04]  /*af00*/  LDS.U16 R21, [R154+0x6] ;  /* 0x000006009a157984 */ /* 0x000f280000000400 */
[----:B------:R-:W5:Y:S04]  /*af10*/  LDS.U16 R20, [R154+0x4] ;  /* 0x000004009a147984 */ /* 0x000f680000000400 */
[----:B------:R-:W-:Y:S04]  /*af20*/  LDS.U16 R22, [R154+0x10] ;  /* 0x000010009a167984 */ /* 0x000fe80000000400 */
[----:B------:R-:W-:Y:S01]  /*af30*/  LDS.U16 R23, [R154+0x12] ;  /* 0x000012009a177984 */ /* 0x000fe20000000400 */
[----:B--2---:R-:W-:-:S02]  /*af40*/  HADD2.F32 R18, -RZ, R18.H0_H0 ;  /* 0x20000012ff127230 */ /* 0x004fc40000004100 */
[----:B---3--:R-:W-:-:S03]  /*af50*/  HADD2.F32 R19, -RZ, R19.H0_H0 ;  /* 0x20000013ff137230 */ /* 0x008fc60000004100 */
[----:B------:R-:W-:Y:S02]  /*af60*/  FADD.FTZ R24, R18, UR6 ;  /* 0x0000000612187e21 */ /* 0x000fe40008010000 */
[----:B------:R-:W2:Y:S01]  /*af70*/  LDS.U16 R18, [R154+0x8] ;  /* 0x000008009a127984 */ /* 0x000ea20000000400 */
[----:B------:R-:W-:Y:S02]  /*af80*/  FADD.FTZ R25, R19, UR6 ;  /* 0x0000000613197e21 */ /* 0x000fe40008010000 */
[----:B------:R-:W-:Y:S01]  /*af90*/  FSETP.GTU.FTZ.AND P1, PT, R24, 20, PT ;  /* 0x41a000001800780b */ /* 0x000fe20003f3c000 */
[----:B----4-:R-:W-:Y:S01]  /*afa0*/  HADD2.F32 R21, -RZ, R21.H0_H0 ;  /* 0x20000015ff157230 */ /* 0x010fe20000004100 */
[----:B------:R-:W3:Y:S01]  /*afb0*/  LDS.U16 R19, [R154+0xa] ;  /* 0x00000a009a137984 */ /* 0x000ee20000000400 */
[----:B------:R-:W-:Y:S01]  /*afc0*/  FSETP.GTU.FTZ.AND P6, PT, R25, 20, PT ;  /* 0x41a000001900780b */ /* 0x000fe20003fdc000 */
[----:B-----5:R-:W-:Y:S02]  /*afd0*/  HADD2.F32 R20, -RZ, R20.H0_H0 ;  /* 0x20000014ff147230 */ /* 0x020fe40000004100 */
[----:B------:R-:W-:-:S02]  /*afe0*/  FADD.FTZ R27, R21, UR6 ;  /* 0x00000006151b7e21 */ /* 0x000fc40008010000 */
[----:B------:R-:W4:Y:S01]  /*aff0*/  LDS.U16 R21, [R154+0xe] ;  /* 0x00000e009a157984 */ /* 0x000f220000000400 */
[----:B------:R-:W-:-:S03]  /*b000*/  FADD.FTZ R26, R20, UR6 ;  /* 0x00000006141a7e21 */ /* 0x000fc60008010000 */
[----:B------:R-:W5:Y:S01]  /*b010*/  LDS.U16 R20, [R154+0xc] ;  /* 0x00000c009a147984 */ /* 0x000f620000000400 */
[----:B------:R-:W-:Y:S01]  /*b020*/  @!P1 FMUL.FTZ R24, R24, -1.4426950216293334961 ;  /* 0xbfb8aa3b18189820 */ /* 0x000fe20000410000 */
[----:B------:R-:W-:Y:S02]  /*b030*/  FSETP.GTU.FTZ.AND P5, PT, R26, 20, PT ;  /* 0x41a000001a00780b */ /* 0x000fe40003fbc000 */
[----:B------:R-:W-:-:S03]  /*b040*/  @!P6 FMUL.FTZ R25, R25, -1.4426950216293334961 ;  /* 0xbfb8aa3b1919e820 */ /* 0x000fc60000410000 */
[----:B------:R-:W0:Y:S08]  /*b050*/  @!P1 MUFU.EX2 R24, R24 ;  /* 0x0000001800189308 */ /* 0x000e300000000800 */
[----:B------:R-:W1:Y:S01]  /*b060*/  @!P6 MUFU.EX2 R25, R25 ;  /* 0x000000190019e308 */ /* 0x000e620000000800 */
[----:B------:R-:W-:-:S07]  /*b070*/  @!P5 FMUL.FTZ R26, R26, -1.4426950216293334961 ;  /* 0xbfb8aa3b1a1ad820 */ /* 0x000fce0000410000 */
[----:B------:R-:W5:Y:S01]  /*b080*/  @!P5 MUFU.EX2 R26, R26 ;  /* 0x0000001a001ad308 */ /* 0x000f620000000800 */
[----:B0-----:R-:W-:Y:S01]  /*b090*/  @!P1 FADD.FTZ R24, R24, 1 ;  /* 0x3f80000018189421 */ /* 0x001fe20000010000 */
[----:B--2---:R-:W-:-:S06]  /*b0a0*/  HADD2.F32 R18, -RZ, R18.H0_H0 ;  /* 0x20000012ff127230 */ /* 0x004fcc0000004100 */
[----:B------:R-:W0:Y:S01]  /*b0b0*/  @!P1 MUFU.RCP R29, R24 ;  /* 0x00000018001d9308 */ /* 0x000e220000001000 */
[----:B-1----:R-:W-:Y:S01]  /*b0c0*/  @!P6 FADD.FTZ R25, R25, 1 ;  /* 0x3f8000001919e421 */ /* 0x002fe20000010000 */
[----:B------:R-:W-:Y:S01]  /*b0d0*/  FADD.FTZ R18, R18, UR6 ;  /* 0x0000000612127e21 */ /* 0x000fe20008010000 */
[----:B---3--:R-:W-:Y:S02]  /*b0e0*/  HADD2.F32 R19, -RZ, R19.H0_H0 ;  /* 0x20000013ff137230 */ /* 0x008fe40000004100 */
[----:B----4-:R-:W-:-:S03]  /*b0f0*/  HADD2.F32 R21, -RZ, R21.H0_H0 ;  /* 0x20000015ff157230 */ /* 0x010fc60000004100 */
[----:B------:R1:W2:Y:S01]  /*b100*/  @!P6 MUFU.RCP R28, R25 ;  /* 0x00000019001ce308 */ /* 0x0002a20000001000 */
[----:B------:R-:W-:Y:S01]  /*b110*/  FSETP.GTU.FTZ.AND P4, PT, R18, 20, PT ;  /* 0x41a000001200780b */ /* 0x000fe20003f9c000 */
[----:B-----5:R-:W-:Y:S02]  /*b120*/  HADD2.F32 R20, -RZ, R20.H0_H0 ;  /* 0x20000014ff147230 */ /* 0x020fe40000004100 */
[----:B------:R-:W-:Y:S01]  /*b130*/  @!P5 FADD.FTZ R26, R26, 1 ;  /* 0x3f8000001a1ad421 */ /* 0x000fe20000010000 */
[----:B------:R-:W-:Y:S02]  /*b140*/  HADD2.F32 R22, -RZ, R22.H0_H0 ;  /* 0x20000016ff167230 */ /* 0x000fe40000004100 */
[----:B------:R-:W-:Y:S01]  /*b150*/  FADD.FTZ R19, R19, UR6 ;  /* 0x0000000613137e21 */ /* 0x000fe20008010000 */
[----:B-1----:R-:W-:Y:S01]  /*b160*/  FADD.FTZ R25, R21, UR6 ;  /* 0x0000000615197e21 */ /* 0x002fe20008010000 */
[----:B------:R1:W3:Y:S01]  /*b170*/  @!P5 MUFU.RCP R31, R26 ;  /* 0x0000001a001fd308 */ /* 0x0002e20000001000 */
[----:B0-----:R-:W-:Y:S01]  /*b180*/  @!P1 FMUL.FTZ R130, R130, R29 ;  /* 0x0000001d82829220 */ /* 0x001fe20000410000 */
[----:B------:R-:W-:-:S02]  /*b190*/  FADD.FTZ R24, R20, UR6 ;  /* 0x0000000614187e21 */ /* 0x000fc40008010000 */
[----:B------:R-:W-:Y:S02]  /*b1a0*/  FSETP.GTU.FTZ.AND P1, PT, R25, 20, PT ;  /* 0x41a000001900780b */ /* 0x000fe40003f3c000 */
[----:B------:R-:W-:Y:S01]  /*b1b0*/  FSETP.GTU.FTZ.AND P3, PT, R19, 20, PT ;  /* 0x41a000001300780b */ /* 0x000fe20003f7c000 */
[----:B-1----:R-:W-:Y:S01]  /*b1c0*/  FADD.FTZ R26, R22, UR6 ;  /* 0x00000006161a7e21 */ /* 0x002fe20008010000 */
[----:B--2---:R-:W-:Y:S01]  /*b1d0*/  @!P6 FMUL.FTZ R131, R131, R28 ;  /* 0x0000001c8383e220 */ /* 0x004fe20000410000 */
[----:B------:R-:W-:Y:S01]  /*b1e0*/  FSETP.GTU.FTZ.AND P2, PT, R24, 20, PT ;  /* 0x41a000001800780b */ /* 0x000fe20003f5c000 */
[----:B------:R-:W-:Y:S02]  /*b1f0*/  @!P4 FMUL.FTZ R18, R18, -1.4426950216293334961 ;  /* 0xbfb8aa3b1212c820 */ /* 0x000fe40000410000 */
[----:B------:R-:W-:Y:S01]  /*b200*/  FSETP.GTU.FTZ.AND P6, PT, R26, 20, PT ;  /* 0x41a000001a00780b */ /* 0x000fe20003fdc000 */
[----:B------:R-:W-:-:S04]  /*b210*/  HADD2.F32 R23, -RZ, R23.H0_H0 ;  /* 0x20000017ff177230 */ /* 0x000fc80000004100 */
[----:B------:R-:W-:Y:S01]  /*b220*/  @!P1 FMUL.FTZ R22, R25, -1.4426950216293334961 ;  /* 0xbfb8aa3b19169820 */ /* 0x000fe20000410000 */
[----:B------:R-:W0:Y:S01]  /*b230*/  @!P4 MUFU.EX2 R18, R18 ;  /* 0x000000120012c308 */ /* 0x000e220000000800 */
[----:B------:R-:W-:Y:S01]  /*b240*/  @!P3 FMUL.FTZ R19, R19, -1.4426950216293334961 ;  /* 0xbfb8aa3b1313b820 */ /* 0x000fe20000410000 */
[----:B------:R-:W-:Y:S01]  /*b250*/  FSETP.GTU.FTZ.AND P0, PT, R27, 20, PT ;  /* 0x41a000001b00780b */ /* 0x000fe20003f1c000 */
[----:B------:R-:W-:Y:S01]  /*b260*/  FADD.FTZ R28, R23, UR6 ;  /* 0x00000006171c7e21 */ /* 0x000fe20008010000 */
[----:B---3--:R-:W-:Y:S01]  /*b270*/  @!P5 FMUL.FTZ R132, R132, R31 ;  /* 0x0000001f8484d220 */ /* 0x008fe20000410000 */
[----:B------:R-:W-:-:S03]  /*b280*/  @!P2 FMUL.FTZ R21, R24, -1.4426950216293334961 ;  /* 0xbfb8aa3b1815a820 */ /* 0x000fc60000410000 */
[----:B------:R0:W1:Y:S01]  /*b290*/  @!P3 MUFU.EX2 R20, R19 ;  /* 0x000000130014b308 */ /* 0x0000620000000800 */
[----:B------:R-:W-:Y:S01]  /*b2a0*/  @!P6 FMUL.FTZ R23, R26, -1.4426950216293334961 ;  /* 0xbfb8aa3b1a17e820 */ /* 0x000fe20000410000 */
[----:B------:R-:W-:-:S06]  /*b2b0*/  FSETP.GTU.FTZ.AND P5, PT, R28, 20, PT ;  /* 0x41a000001c00780b */ /* 0x000fcc0003fbc000 */
[----:B------:R-:W2:Y:S01]  /*b2c0*/  @!P1 MUFU.EX2 R22, R22 ;  /* 0x0000001600169308 */ /* 0x000ea20000000800 */
[----:B------:R-:W-:Y:S01]  /*b2d0*/  @!P0 FMUL.FTZ R27, R27, -1.4426950216293334961 ;  /* 0xbfb8aa3b1b1b8820 */ /* 0x000fe20000410000 */
[----:B0-----:R-:W-:Y:S02]  /*b2e0*/  @!P4 FADD.FTZ R19, R18, 1 ;  /* 0x3f8000001213c421 */ /* 0x001fe40000010000 */
[----:B------:R-:W0:Y:S04]  /*b2f0*/  LDS.U16 R18, [R154+0x14] ;  /* 0x000014009a127984 */ /* 0x000e280000000400 */
[----:B------:R-:W3:Y:S08]  /*b300*/  @!P2 MUFU.EX2 R21, R21 ;  /* 0x000000150015a308 */ /* 0x000ef00000000800 */
[----:B------:R-:W4:Y:S01]  /*b310*/  @!P6 MUFU.EX2 R23, R23 ;  /* 0x000000170017e308 */ /* 0x000f220000000800 */
[----:B------:R-:W-:Y:S01]  /*b320*/  @!P5 FMUL.FTZ R24, R28, -1.4426950216293334961 ;  /* 0xbfb8aa3b1c18d820 */ /* 0x000fe20000410000 */
[----:B-1----:R-:W-:Y:S01]  /*b330*/  @!P3 FADD.FTZ R20, R20, 1 ;  /* 0x3f8000001414b421 */ /* 0x002fe20000010000 */
[----:B--2---:R-:W-:-:S05]  /*b340*/  @!P1 FADD.FTZ R22, R22, 1 ;  /* 0x3f80000016169421 */ /* 0x004fca0000010000 */
[----:B------:R-:W1:Y:S01]  /*b350*/  @!P0 MUFU.EX2 R27, R27 ;  /* 0x0000001b001b8308 */ /* 0x000e620000000800 */
[----:B---3--:R-:W-:-:S07]  /*b360*/  @!P2 FADD.FTZ R21, R21, 1 ;  /* 0x3f8000001515a421 */ /* 0x008fce0000010000 */
[----:B------:R2:W-:Y:S01]  /*b370*/  @!P4 MUFU.RCP R28, R19 ;  /* 0x00000013001cc308 */ /* 0x0005e20000001000 */
[----:B----4-:R-:W-:Y:S01]  /*b380*/  @!P6 FADD.FTZ R23, R23, 1 ;  /* 0x3f8000001717e421 */ /* 0x010fe20000010000 */
[----:B--2---:R-:W2:Y:S06]  /*b390*/  LDS.U16 R19, [R154+0x16] ;  /* 0x000016009a137984 */ /* 0x004eac0000000400 */
[----:B------:R3:W-:Y:S08]  /*b3a0*/  @!P3 MUFU.RCP R25, R20 ;  /* 0x000000140019b308 */ /* 0x0007f00000001000 */
[----:B------:R4:W-:Y:S01]  /*b3b0*/  @!P1 MUFU.RCP R29, R22 ;  /* 0x00000016001d9308 */ /* 0x0009e20000001000 */
[----:B---3--:R-:W3:Y:S04]  /*b3c0*/  LDS.U16 R20, [R154+0x18] ;  /* 0x000018009a147984 */ /* 0x008ee80000000400 */
[----:B----4-:R-:W4:Y:S03]  /*b3d0*/  LDS.U16 R22, [R154+0x1c] ;  /* 0x00001c009a167984 */ /* 0x010f260000000400 */
[----:B------:R-:W5:Y:S01]  /*b3e0*/  @!P5 MUFU.EX2 R24, R24 ;  /* 0x000000180018d308 */ /* 0x000f620000000800 */
[----:B-1----:R-:W-:-:S07]  /*b3f0*/  @!P0 FADD.FTZ R27, R27, 1 ;  /* 0x3f8000001b1b8421 */ /* 0x002fce0000010000 */
[----:B------:R1:W-:Y:S08]  /*b400*/  @!P2 MUFU.RCP R30, R21 ;  /* 0x00000015001ea308 */ /* 0x0003f00000001000 */
[----:B------:R0:W-:Y:S01]  /*b410*/  @!P6 MUFU.RCP R32, R23 ;  /* 0x000000170020e308 */ /* 0x0001e20000001000 */
[----:B-1----:R-:W1:Y:S04]  /*b420*/  LDS.U16 R21, [R154+0x1a] ;  /* 0x00001a009a157984 */ /* 0x002e680000000400 */
[----:B0-----:R-:W0:Y:S01]  /*b430*/  LDS.U16 R23, [R154+0x1e] ;  /* 0x00001e009a177984 */ /* 0x001e220000000400 */
[----:B------:R-:W-:Y:S06]  /*b440*/  BAR.SYNC.DEFER_BLOCKING 0x0 ;  /* 0x0000000000007b1d */ /* 0x000fec0000010000 */
[----:B------:R-:W2:Y:S01]  /*b450*/  @!P0 MUFU.RCP R26, R27 ;  /* 0x0000001b001a8308 */ /* 0x000ea20000001000 */
[----:B-----5:R-:W-:Y:S01]  /*b460*/  @!P5 FADD.FTZ R24, R24, 1 ;  /* 0x3f8000001818d421 */ /* 0x020fe20000010000 */
[----:B------:R-:W-:-:S06]  /*b470*/  HADD2.F32 R18, -RZ, R18.H0_H0 ;  /* 0x20000012ff127230 */ /* 0x000fcc0000004100 */
[----:B------:R5:W1:Y:S02]  /*b480*/  @!P5 MUFU.RCP R27, R24 ;  /* 0x00000018001bd308 */ /* 0x000a640000001000 */
[----:B-----5:R-:W-:Y:S01]  /*b490*/  PRMT R24, R101, 0x7632, R24 ;  /* 0x0000763265187816 */ /* 0x020fe20000000018 */
[----:B------:R5:W-:Y:S01]  /*b4a0*/  STS.U16 [R154+0x2], R77 ;  /* 0x0000024d9a007388 */ /* 0x000be20000000400 */
[----:B--2---:R-:W-:Y:S01]  /*b4b0*/  @!P0 FMUL.FTZ R133, R133, R26 ;  /* 0x0000001a85858220 */ /* 0x004fe20000410000 */
[----:B------:R-:W-:Y:S02]  /*b4c0*/  ISETP.NE.AND P0, PT, R172, RZ, PT ;  /* 0x000000ffac00720c */ /* 0x000fe40003f05270 */
[----:B------:R2:W-:Y:S01]  /*b4d0*/  STS.U16 [R154+0x6], R24 ;  /* 0x000006189a007388 */ /* 0x0005e20000000400 */
[----:B------:R-:W-:Y:S02]  /*b4e0*/  HADD2.F32 R19, -RZ, R19.H0_H0 ;  /* 0x20000013ff137230 */ /* 0x000fe40000004100 */
[----:B------:R-:W-:Y:S01]  /*b4f0*/  FADD.FTZ R18, R18, UR6 ;  /* 0x0000000612127e21 */ /* 0x000fe20008010000 */
[----:B-----5:R-:W-:-:S02]  /*b500*/  PRMT R77, R95, 0x7632, R77 ;  /* 0x000076325f4d7816 */ /* 0x020fc4000000004d */
[----:B--2---:R-:W-:Y:S01]  /*b510*/  PRMT R24, R93, 0x7632, R24 ;  /* 0x000076325d187816 */ /* 0x004fe20000000018 */
[----:B------:R-:W-:Y:S02]  /*b520*/  @!P3 FMUL.FTZ R136, R136, R25 ;  /* 0x000000198888b220 */ /* 0x000fe40000410000 */
[----:B------:R2:W-:Y:S01]  /*b530*/  STS.U16 [R154+0x12], R77 ;  /* 0x0000124d9a007388 */ /* 0x0005e20000000400 */
[----:B------:R-:W-:Y:S02]  /*b540*/  PRMT R25, R99, 0x7632, R25 ;  /* 0x0000763263197816 */ /* 0x000fe40000000019 */
[----:B------:R-:W-:Y:S01]  /*b550*/  PRMT R26, R97, 0x7632, R26 ;  /* 0x00007632611a7816 */ /* 0x000fe2000000001a */
[----:B------:R5:W-:Y:S01]  /*b560*/  STS.U16 [R154+0x16], R24 ;  /* 0x000016189a007388 */ /* 0x000be20000000400 */
[----:B------:R-:W-:Y:S01]  /*b570*/  @!P4 FMUL.FTZ R135, R135, R28 ;  /* 0x0000001c8787c220 */ /* 0x000fe20000410000 */
[----:B------:R-:W-:Y:S01]  /*b580*/  @!P6 FMUL.FTZ R145, R145, R32 ;  /* 0x000000209191e220 */ /* 0x000fe20000410000 */
[----:B------:R-:W-:Y:S01]  /*b590*/  FADD.FTZ R19, R19, UR6 ;  /* 0x0000000613137e21 */ /* 0x000fe20008010000 */
[----:B--2---:R-:W-:Y:S01]  /*b5a0*/  PRMT R77, R91, 0x7632, R77 ;  /* 0x000076325b4d7816 */ /* 0x004fe2000000004d */
[----:B---3--:R-:W-:Y:S01]  /*b5b0*/  HADD2.F32 R20, -RZ, R20.H0_H0 ;  /* 0x20000014ff147230 */ /* 0x008fe20000004100 */
[----:B-----5:R-:W-:Y:S01]  /*b5c0*/  PRMT R24, R89, 0x7632, R24 ;  /* 0x0000763259187816 */ /* 0x020fe20000000018 */
[----:B----4-:R-:W-:Y:S01]  /*b5d0*/  HADD2.F32 R22, -RZ, R22.H0_H0 ;  /* 0x20000016ff167230 */ /* 0x010fe20000004100 */
[----:B------:R-:W-:-:S02]  /*b5e0*/  FSETP.GTU.FTZ.AND P6, PT, R18, 20, PT ;  /* 0x41a000001200780b */ /* 0x000fc40003fdc000 */
[----:B------:R-:W-:Y:S01]  /*b5f0*/  MOV R28, UR8 ;  /* 0x00000008001c7c02 */ /* 0x000fe20008000f00 */
[----:B------:R-:W-:Y:S01]  /*b600*/  STS.U16 [R154], R103 ;  /* 0x000000679a007388 */ /* 0x000fe20000000400 */
[----:B------:R-:W-:Y:S01]  /*b610*/  @!P1 FMUL.FTZ R144, R144, R29 ;  /* 0x0000001d90909220 */ /* 0x000fe20000410000 */
[----:B-1----:R-:W-:Y:S02]  /*b620*/  @!P5 FMUL.FTZ R146, R146, R27 ;  /* 0x0000001b9292d220 */ /* 0x002fe40000410000 */
[----:B------:R-:W-:Y:S01]  /*b630*/  STS.U16 [R154+0x4], R101 ;  /* 0x000004659a007388 */ /* 0x000fe20000000400 */
[----:B------:R-:W-:-:S03]  /*b640*/  FSETP.GTU.FTZ.AND P3, PT, R19, 20, PT ;  /* 0x41a000001300780b */ /* 0x000fc60003f7c000 */
[----:B------:R-:W-:Y:S01]  /*b650*/  STS.U16 [R154+0x8], R99 ;  /* 0x000008639a007388 */ /* 0x000fe20000000400 */
[----:B------:R-:W-:-:S03]  /*b660*/  FADD.FTZ R20, R20, UR6 ;  /* 0x0000000614147e21 */ /* 0x000fc60008010000 */
[----:B------:R-:W-:Y:S01]  /*b670*/  STS.U16 [R154+0xa], R25 ;  /* 0x00000a199a007388 */ /* 0x000fe20000000400 */
[----:B------:R-:W-:-:S03]  /*b680*/  FADD.FTZ R22, R22, UR6 ;  /* 0x0000000616167e21 */ /* 0x000fc60008010000 */
[----:B------:R-:W-:Y:S04]  /*b690*/  STS.U16 [R154+0xc], R97 ;  /* 0x00000c619a007388 */ /* 0x000fe80000000400 */
[----:B------:R1:W-:Y:S04]  /*b6a0*/  STS.U16 [R154+0xe], R26 ;  /* 0x00000e1a9a007388 */ /* 0x0003e80000000400 */
[----:B------:R-:W-:Y:S04]  /*b6b0*/  STS.U16 [R154+0x10], R95 ;  /* 0x0000105f9a007388 */ /* 0x000fe80000000400 */
[----:B------:R-:W-:Y:S04]  /*b6c0*/  STS.U16 [R154+0x14], R93 ;  /* 0x0000145d9a007388 */ /* 0x000fe80000000400 */
[----:B------:R-:W-:Y:S04]  /*b6d0*/  STS.U16 [R154+0x18], R91 ;  /* 0x0000185b9a007388 */ /* 0x000fe80000000400 */
[----:B------:R-:W-:Y:S04]  /*b6e0*/  STS.U16 [R154+0x1a], R77 ;  /* 0x00001a4d9a007388 */ /* 0x000fe80000000400 */
[----:B------:R-:W-:Y:S04]  /*b6f0*/  STS.U16 [R154+0x1c], R89 ;  /* 0x00001c599a007388 */ /* 0x000fe80000000400 */
        /* <DEDUP_REMOVED lines=19> */
[----:B------:R-:W-:Y:S01]  /*b830*/  @!P2 FMUL.FTZ R137, R137, R30 ;  /* 0x0000001e8989a220 */ /* 0x000fe20000410000 */
[----:B------:R-:W-:Y:S01]  /*b840*/  BAR.SYNC.DEFER_BLOCKING 0x0 ;  /* 0x0000000000007b1d */ /* 0x000fe20000010000 */
[----:B------:R-:W-:-:S02]  /*b850*/  FSETP.GTU.FTZ.AND P2, PT, R20, 20, PT ;  /* 0x41a000001400780b */ /* 0x000fc40003f5c000 */
[----:B------:R-:W-:Y:S01]  /*b860*/  FSETP.GTU.FTZ.AND P1, PT, R22, 20, PT ;  /* 0x41a000001600780b */ /* 0x000fe20003f3c000 */
[----:B------:R-:W-:Y:S01]  /*b870*/  @!P6 FMUL.FTZ R18, R18, -1.4426950216293334961 ;  /* 0xbfb8aa3b1212e820 */ /* 0x000fe20000410000 */
[----:B------:R-:W-:Y:S02]  /*b880*/  HADD2.F32 R21, -RZ, R21.H0_H0 ;  /* 0x20000015ff157230 */ /* 0x000fe40000004100 */
[----:B0-----:R-:W-:Y:S02]  /*b890*/  HADD2.F32 R23, -RZ, R23.H0_H0 ;  /* 0x20000017ff177230 */ /* 0x001fe40000004100 */
[----:B------:R-:W-:Y:S01]  /*b8a0*/  @!P3 FMUL.FTZ R19, R19, -1.4426950216293334961 ;  /* 0xbfb8aa3b1313b820 */ /* 0x000fe20000410000 */
[----:B------:R-:W0:Y:S01]  /*b8b0*/  @!P6 MUFU.EX2 R18, R18 ;  /* 0x000000120012e308 */ /* 0x000e220000000800 */
[----:B------:R-:W-:Y:S01]  /*b8c0*/  FADD.FTZ R21, R21, UR6 ;  /* 0x0000000615157e21 */ /* 0x000fe20008010000 */
[----:B------:R-:W-:Y:S02]  /*b8d0*/  FADD.FTZ R23, R23, UR6 ;  /* 0x0000000617177e21 */ /* 0x000fe40008010000 */
[----:B------:R-:W-:-:S02]  /*b8e0*/  @!P2 FMUL.FTZ R20, R20, -1.4426950216293334961 ;  /* 0xbfb8aa3b1414a820 */ /* 0x000fc40000410000 */
[----:B------:R-:W-:Y:S01]  /*b8f0*/  @!P1 FMUL.FTZ R22, R22, -1.4426950216293334961 ;  /* 0xbfb8aa3b16169820 */ /* 0x000fe20000410000 */
[----:B------:R-:W-:Y:S01]  /*b900*/  FSETP.GTU.FTZ.AND P5, PT, R21, 20, PT ;  /* 0x41a000001500780b */ /* 0x000fe20003fbc000 */
[----:B------:R-:W2:Y:S01]  /*b910*/  @!P3 MUFU.EX2 R19, R19 ;  /* 0x000000130013b308 */ /* 0x000ea20000000800 */
[----:B------:R-:W-:Y:S01]  /*b920*/  FSETP.GTU.FTZ.AND P4, PT, R23, 20, PT ;  /* 0x41a000001700780b */ /* 0x000fe20003f9c000 */
[----:B------:R-:W3:Y:S01]  /*b930*/  S2UR UR8, SR_CTAID.Y ;  /* 0x00000000000879c3 */ /* 0x000ee20000002600 */
[----:B------:R-:W4:Y:S05]  /*b940*/  LDS R24, [UR16+0x1080] ;  /* 0x00108010ff187984 */ /* 0x000f2a0008000800 */
[----:B------:R-:W5:Y:S01]  /*b950*/  @!P2 MUFU.EX2 R20, R20 ;  /* 0x000000140014a308 */ /* 0x000f620000000800 */
[----:B0-----:R-:W-:-:S07]  /*b960*/  @!P6 FADD.FTZ R18, R18, 1 ;  /* 0x3f8000001212e421 */ /* 0x001fce0000010000 */
[----:B------:R-:W0:Y:S01]  /*b970*/  @!P1 MUFU.EX2 R22, R22 ;  /* 0x0000001600169308 */ /* 0x000e220000000800 */
[----:B------:R-:W-:Y:S01]  /*b980*/  @!P5 FMUL.FTZ R21, R21, -1.4426950216293334961 ;  /* 0xbfb8aa3b1515d820 */ /* 0x000fe20000410000 */
[----:B------:R-:W-:Y:S01]  /*b990*/  @!P4 FMUL.FTZ R23, R23, -1.4426950216293334961 ;  /* 0xbfb8aa3b1717c820 */ /* 0x000fe20000410000 */
[----:B------:R-:W-:Y:S01]  /*b9a0*/  USHF.R.S32.HI UR21, URZ, 0x1f, UR20 ;  /* 0x0000001fff157899 */ /* 0x000fe20008011414 */
[----:B--2---:R-:W-:-:S03]  /*b9b0*/  @!P3 FADD.FTZ R19, R19, 1 ;  /* 0x3f8000001313b421 */ /* 0x004fc60000010000 */
[----:B------:R-:W-:Y:S01]  /*b9c0*/  UIMAD.WIDE.U32 UR18, UR26, UR22, UR20 ;  /* 0x000000161a1272a5 */ /* 0x000fe2000f8e0014 */
[----:B------:R-:W2:Y:S01]  /*b9d0*/  @!P6 MUFU.RCP R18, R18 ;  /* 0x000000120012e308 */ /* 0x000ea20000001000 */
[----:B-----5:R-:W-:Y:S02]  /*b9e0*/  @!P2 FADD.FTZ R20, R20, 1 ;  /* 0x3f8000001414a421 */ /* 0x020fe40000010000 */
[----:B------:R-:W-:Y:S01]  /*b9f0*/  UIMAD UR19, UR26, UR23, UR19 ;  /* 0x000000171a1372a4 */ /* 0x000fe2000f8e0213 */
[----:B------:R-:W5:Y:S04]  /*ba00*/  LDCU.64 UR22, c[0x0][0x550] ;  /* 0x0000aa00ff1677ac */ /* 0x000f680008000a00 */
[----:B------:R-:W1:Y:S01]  /*ba10*/  @!P5 MUFU.EX2 R21, R21 ;  /* 0x000000150015d308 */ /* 0x000e620000000800 */
[----:B0-----:R-:W-:-:S07]  /*ba20*/  @!P1 FADD.FTZ R22, R22, 1 ;  /* 0x3f80000016169421 */ /* 0x001fce0000010000 */
[----:B------:R-:W0:Y:S08]  /*ba30*/  @!P4 MUFU.EX2 R23, R23 ;  /* 0x000000170017c308 */ /* 0x000e300000000800 */
[----:B------:R-:W4:Y:S01]  /*ba40*/  @!P3 MUFU.RCP R19, R19 ;  /* 0x000000130013b308 */ /* 0x000f220000001000 */
[----:B---3--:R-:W-:Y:S02]  /*ba50*/  UIMAD UR17, UR8, UR25, URZ ;  /* 0x00000019081172a4 */ /* 0x008fe4000f8e02ff */
[----:B------:R-:W-:-:S05]  /*ba60*/  UIMAD.WIDE.U32 UR18, UR8, UR24, UR18 ;  /* 0x00000018081272a5 */ /* 0x000fca000f8e0012 */
[----:B------:R-:W3:Y:S01]  /*ba70*/  @!P2 MUFU.RCP R20, R20 ;  /* 0x000000140014a308 */ /* 0x000ee20000001000 */
[----:B--2---:R-:W-:-:S07]  /*ba80*/  @!P6 FMUL.FTZ R147, R147, R18 ;  /* 0x000000129393e220 */ /* 0x004fce0000410000 */
[----:B------:R-:W2:Y:S01]  /*ba90*/  @!P1 MUFU.RCP R22, R22 ;  /* 0x0000001600169308 */ /* 0x000ea20000001000 */
[----:B-1----:R-:W-:Y:S01]  /*baa0*/  @!P5 FADD.FTZ R21, R21, 1 ;  /* 0x3f8000001515d421 */ /* 0x002fe20000010000 */
[----:B0-----:R-:W-:Y:S01]  /*bab0*/  @!P4 FADD.FTZ R23, R23, 1 ;  /* 0x3f8000001717c421 */ /* 0x001fe20000010000 */
[----:B------:R-:W-:Y:S02]  /*bac0*/  MOV R18, UR17 ;  /* 0x0000001100127c02 */ /* 0x000fe40008000f00 */
[----:B------:R-:W-:Y:S01]  /*bad0*/  IADD3 R26, P6, PT, R2, UR18, RZ ;  /* 0x00000012021a7c10 */ /* 0x000fe2000ffde0ff */
[----:B----4-:R-:W-:-:S03]  /*bae0*/  @!P3 FMUL.FTZ R148, R148, R19 ;  /* 0x000000139494b220 */ /* 0x010fc60000410000 */
[----:B------:R-:W-:Y:S01]  /*baf0*/  IADD3.X R19, PT, PT, R18, UR19, RZ, P6, !PT ;  /* 0x0000001312137c10 */ /* 0x000fe2000b7fe4ff */
[----:B------:R-:W0:Y:S01]  /*bb00*/  @!P5 MUFU.RCP R21, R21 ;  /* 0x000000150015d308 */ /* 0x000e220000001000 */
[----:B-----5:R-:W-:Y:S01]  /*bb10*/  LEA R18, P6, R26, UR22, 0x1 ;  /* 0x000000161a127c11 */ /* 0x020fe2000f8c08ff */
[----:B---3--:R-:W-:Y:S01]  /*bb20*/  @!P2 FMUL.FTZ R149, R149, R20 ;  /* 0x000000149595a220 */ /* 0x008fe20000410000 */
[----:B------:R-:W-:Y:S01]  /*bb30*/  ISETP.GE.AND P2, PT, R2, R24, PT ;  /* 0x000000180200720c */ /* 0x000fe20003f46270 */
[----:B------:R-:W1:Y:S01]  /*bb40*/  LDCU.64 UR18, c[0x0][0x518] ;  /* 0x0000a300ff1277ac */ /* 0x000e620008000a00 */
[----:B------:R-:W-:-:S03]  /*bb50*/  LEA.HI.X R19, R26, UR23, R19, 0x1, P6 ;  /* 0x000000171a137c11 */ /* 0x000fc6000b0f0c13 */
[----:B------:R-:W3:Y:S01]  /*bb60*/  @!P4 MUFU.RCP R23, R23 ;  /* 0x000000170017c308 */ /* 0x000ee20000001000 */
[----:B--2---:R-:W-:Y:S01]  /*bb70*/  @!P1 FMUL.FTZ R151, R151, R22 ;  /* 0x0000001697979220 */ /* 0x004fe20000410000 */
[-C--:B------:R-:W-:Y:S01]  /*bb80*/  ISETP.GE.AND P3, PT, R17, R24.reuse, PT ;  /* 0x000000181100720c */ /* 0x080fe20003f66270 */
[----:B------:R-:W2:Y:S01]  /*bb90*/  LDCU.64 UR22, c[0x0][0x520] ;  /* 0x0000a400ff1677ac */ /* 0x000ea20008000a00 */
[-C--:B------:R-:W-:Y:S02]  /*bba0*/  ISETP.GE.AND P6, PT, R16, R24.reuse, PT ;  /* 0x000000181000720c */ /* 0x080fe40003fc6270 */
[-C--:B------:R-:W-:Y:S02]  /*bbb0*/  ISETP.GE.AND P1, PT, R14, R24.reuse, PT ;  /* 0x000000180e00720c */ /* 0x080fe40003f26270 */
[----:B------:R-:W-:Y:S01]  /*bbc0*/  @!P2 STG.E.U16 desc[UR30][R18.64], R25 ;  /* 0x000000191200a986 */ /* 0x000fe2000c10151e */
[----:B0-----:R-:W-:Y:S01]  /*bbd0*/  @!P5 FMUL.FTZ R150, R150, R21 ;  /* 0x000000159696d220 */ /* 0x001fe20000410000 */
[----:B------:R-:W-:-:S02]  /*bbe0*/  ISETP.GE.AND P2, PT, R15, R24, PT ;  /* 0x000000180f00720c */ /* 0x000fc40003f46270 */
[----:B------:R-:W-:-:S03]  /*bbf0*/  ISETP.GE.AND P5, PT, R12, R24, PT ;  /* 0x000000180c00720c */ /* 0x000fc60003fa6270 */
[----:B------:R-:W-:Y:S01]  /*bc00*/  @!P3 STG.E.U16 desc[UR30][R18.64+0x40], R27 ;  /* 0x0000401b1200b986 */ /* 0x000fe2000c10151e */
[-C--:B------:R-:W-:Y:S01]  /*bc10*/  ISETP.GE.AND P3, PT, R3, R24.reuse, PT ;  /* 0x000000180300720c */ /* 0x080fe20003f66270 */
[----:B---3--:R-:W-:Y:S01]  /*bc20*/  @!P4 FMUL.FTZ R152, R152, R23 ;  /* 0x000000179898c220 */ /* 0x008fe20000410000 */
[-C--:B------:R-:W-:Y:S01]  /*bc30*/  ISETP.GE.AND P4, PT, R13, R24.reuse, PT ;  /* 0x000000180d00720c */ /* 0x080fe20003f86270 */
        /* <DEDUP_REMOVED lines=16> */
[----:B------:R-:W-:Y:S04]  /*bd40*/  @!P2 STG.E.U16 desc[UR30][R18.64+0x280], R45 ;  /* 0x0002802d1200a986 */ /* 0x000fe8000c10151e */
[----:B------:R-:W-:Y:S04]  /*bd50*/  @!P3 STG.E.U16 desc[UR30][R18.64+0x2c0], R47 ;  /* 0x0002c02f1200b986 */ /* 0x000fe8000c10151e */
[----:B------:R-:W-:Y:S04]  /*bd60*/  @!P6 STG.E.U16 desc[UR30][R18.64+0x300], R49 ;  /* 0x000300311200e986 */ /* 0x000fe8000c10151e */
[----:B------:R-:W-:Y:S04]  /*bd70*/  @!P5 STG.E.U16 desc[UR30][R18.64+0x340], R51 ;  /* 0x000340331200d986 */ /* 0x000fe8000c10151e */
[----:B------:R-:W-:Y:S04]  /*bd80*/  @!P4 STG.E.U16 desc[UR30][R18.64+0x380], R53 ;  /* 0x000380351200c986 */ /* 0x000fe8000c10151e */
[----:B------:R0:W-:Y:S01]  /*bd90*/  @!P1 STG.E.U16 desc[UR30][R18.64+0x3c0], R55 ;  /* 0x0003c03712009986 */ /* 0x0001e2000c10151e */
[----:B------:R-:W-:-:S04]  /*bda0*/  F2FP.F16.F32.PACK_AB R20, R131, R130 ;  /* 0x000000828314723e */ /* 0x000fc800000000ff */
[C---:B------:R-:W-:Y:S01]  /*bdb0*/  PRMT R77, R20.reuse, 0x7610, R77 ;  /* 0x00007610144d7816 */ /* 0x040fe2000000004d */
[----:B------:R-:W-:Y:S01]  /*bdc0*/  BAR.SYNC.DEFER_BLOCKING 0x0 ;  /* 0x0000000000007b1d */ /* 0x000fe20000010000 */
[----:B------:R-:W-:Y:S02]  /*bdd0*/  PRMT R21, R20, 0x7632, R21 ;  /* 0x0000763214157816 */ /* 0x000fe40000000015 */
[----:B0-----:R-:W-:Y:S02]  /*bde0*/  F2FP.F16.F32.PACK_AB R19, R133, R132 ;  /* 0x000000848513723e */ /* 0x001fe400000000ff */
[----:B------:R-:W-:Y:S02]  /*bdf0*/  F2FP.F16.F32.PACK_AB R20, R136, R135 ;  /* 0x000000878814723e */ /* 0x000fe400000000ff */
[C---:B------:R-:W-:Y:S02]  /*be00*/  PRMT R22, R19.reuse, 0x7610, R22 ;  /* 0x0000761013167816 */ /* 0x040fe40000000016 */
[----:B------:R-:W-:-:S02]  /*be10*/  PRMT R23, R19, 0x7632, R23 ;  /* 0x0000763213177816 */ /* 0x000fc40000000017 */
[----:B------:R-:W-:Y:S02]  /*be20*/  F2FP.F16.F32.PACK_AB R18, R144, R137 ;  /* 0x000000899012723e */ /* 0x000fe400000000ff */
[----:B------:R-:W-:Y:S02]  /*be30*/  F2FP.F16.F32.PACK_AB R19, R146, R145 ;  /* 0x000000919213723e */ /* 0x000fe400000000ff */
[C---:B------:R-:W-:Y:S02]  /*be40*/  PRMT R24, R20.reuse, 0x7610, R24 ;  /* 0x0000761014187816 */ /* 0x040fe40000000018 */
[----:B------:R-:W-:Y:S02]  /*be50*/  PRMT R25, R20, 0x7632, R25 ;  /* 0x0000763214197816 */ /* 0x000fe40000000019 */
[C---:B------:R-:W-:Y:S01]  /*be60*/  PRMT R26, R19.reuse, 0x7610, R26 ;  /* 0x00007610131a7816 */ /* 0x040fe2000000001a */
[----:B------:R0:W-:Y:S01]  /*be70*/  STS.U16 [R154], R77 ;  /* 0x0000004d9a007388 */ /* 0x0001e20000000400 */
[----:B------:R-:W-:-:S03]  /*be80*/  PRMT R27, R19, 0x7632, R27 ;  /* 0x00007632131b7816 */ /* 0x000fc6000000001b */
[----:B------:R3:W-:Y:S01]  /*be90*/  STS.U16 [R154+0x2], R21 ;  /* 0x000002159a007388 */ /* 0x0007e20000000400 */
[----:B------:R-:W-:Y:S02]  /*bea0*/  F2FP.F16.F32.PACK_AB R20, R148, R147 ;  /* 0x000000939414723e */ /* 0x000fe400000000ff */
[----:B------:R-:W-:Y:S02]  /*beb0*/  F2FP.F16.F32.PACK_AB R19, R152, R151 ;  /* 0x000000979813723e */ /* 0x000fe400000000ff */
[C---:B0-----:R-:W-:Y:S02]  /*bec0*/  PRMT R77, R18.reuse, 0x7610, R77 ;  /* 0x00007610124d7816 */ /* 0x041fe4000000004d */
[----:B---3--:R-:W-:Y:S02]  /*bed0*/  PRMT R21, R18, 0x7632, R21 ;  /* 0x0000763212157816 */ /* 0x008fe40000000015 */
[----:B------:R-:W-:Y:S01]  /*bee0*/  F2FP.F16.F32.PACK_AB R18, R150, R149 ;  /* 0x000000959612723e */ /* 0x000fe200000000ff */
[----:B------:R0:W-:Y:S04]  /*bef0*/  STS.U16 [R154+0x4], R22 ;  /* 0x000004169a007388 */ /* 0x0001e80000000400 */
[----:B------:R3:W-:Y:S04]  /*bf00*/  STS.U16 [R154+0x8], R24 ;  /* 0x000008189a007388 */ /* 0x0007e80000000400 */
[----:B------:R4:W-:Y:S01]  /*bf10*/  STS.U16 [R154+0xc], R77 ;  /* 0x00000c4d9a007388 */ /* 0x0009e20000000400 */
[----:B0-----:R-:W-:-:S02]  /*bf20*/  PRMT R22, R20, 0x7632, R22 ;  /* 0x0000763214167816 */ /* 0x001fc40000000016 */
[----:B---3--:R-:W-:Y:S02]  /*bf30*/  PRMT R24, R18, 0x7632, R24 ;  /* 0x0000763212187816 */ /* 0x008fe40000000018 */
[----:B----4-:R-:W-:Y:S01]  /*bf40*/  PRMT R77, R19, 0x7632, R77 ;  /* 0x00007632134d7816 */ /* 0x010fe2000000004d */
        /* <DEDUP_REMOVED lines=30> */
[----:B-1----:R-:W-:-:S05]  /*c130*/  UIMAD.WIDE.U32 UR20, UR26, UR18, UR20 ;  /* 0x000000121a1472a5 */ /* 0x002fca000f8e0014 */
[----:B------:R-:W1:Y:S01]  /*c140*/  LDS R20, [UR16+0x1080] ;  /* 0x00108010ff147984 */ /* 0x000e620008000800 */
[----:B------:R-:W-:Y:S01]  /*c150*/  UIMAD UR17, UR26, UR19, UR21 ;  /* 0x000000131a1172a4 */ /* 0x000fe2000f8e0215 */
[----:B------:R-:W3:Y:S01]  /*c160*/  LDCU.64 UR18, c[0x0][0x560] ;  /* 0x0000ac00ff1277ac */ /* 0x000ee20008000a00 */
[----:B------:R-:W-:Y:S02]  /*c170*/  UMOV UR16, UR20 ;  /* 0x0000001400107c82 */ /* 0x000fe40008000000 */
[----:B--2---:R-:W-:Y:S01]  /*c180*/  UIMAD.WIDE.U32 UR16, UR8, UR22, UR16 ;  /* 0x00000016081072a5 */ /* 0x004fe2000f8e0010 */
[----:B------:R-:W-:-:S03]  /*c190*/  FADD.FTZ R130, R130, R173 ;  /* 0x000000ad82827221 */ /* 0x000fc60000010000 */
[----:B------:R-:W-:Y:S02]  /*c1a0*/  UIMAD UR17, UR8, UR23, UR17 ;  /* 0x00000017081172a4 */ /* 0x000fe4000f8e0211 */
[----:B0-----:R-:W-:Y:S01]  /*c1b0*/  IADD3 R19, P0, PT, R2, UR16, RZ ;  /* 0x0000001002137c10 */ /* 0x001fe2000ff1e0ff */
[----:B------:R-:W-:-:S03]  /*c1c0*/  FADD.FTZ R131, R130, R131 ;  /* 0x0000008382837221 */ /* 0x000fc60000010000 */
[----:B------:R-:W-:Y:S02]  /*c1d0*/  IADD3.X R22, PT, PT, RZ, UR17, RZ, P0, !PT ;  /* 0x00000011ff167c10 */ /* 0x000fe400087fe4ff */
[----:B---3--:R-:W-:Y:S01]  /*c1e0*/  LEA R18, P3, R19, UR18, 0x1 ;  /* 0x0000001213127c11 */ /* 0x008fe2000f8608ff */
[----:B------:R-:W-:-:S03]  /*c1f0*/  FADD.FTZ R132, R131, R132 ;  /* 0x0000008483847221 */ /* 0x000fc60000010000 */
[----:B------:R-:W-:Y:S01]  /*c200*/  LEA.HI.X R19, R19, UR19, R22, 0x1, P3 ;  /* 0x0000001313137c11 */ /* 0x000fe200098f0c16 */
[----:B------:R-:W-:Y:S01]  /*c210*/  FADD.FTZ R132, R132, R133 ;  /* 0x0000008584847221 */ /* 0x000fe20000010000 */
[-C--:B-1----:R-:W-:Y:S02]  /*c220*/  ISETP.GE.AND P2, PT, R2, R20.reuse, PT ;  /* 0x000000140200720c */ /* 0x082fe40003f46270 */
[-C--:B------:R-:W-:Y:S02]  /*c230*/  ISETP.GE.AND P1, PT, R17, R20.reuse, PT ;  /* 0x000000141100720c */ /* 0x080fe40003f26270 */
[-C--:B------:R-:W-:Y:S02]  /*c240*/  ISETP.GE.AND P0, PT, R16, R20.reuse, PT ;  /* 0x000000141000720c */ /* 0x080fe40003f06270 */
[-C--:B------:R-:W-:Y:S02]  /*c250*/  ISETP.GE.AND P4, PT, R14, R20.reuse, PT ;  /* 0x000000140e00720c */ /* 0x080fe40003f86270 */
[----:B------:R-:W-:-:S02]  /*c260*/  ISETP.GE.AND P6, PT, R15, R20, PT ;  /* 0x000000140f00720c */ /* 0x000fc40003fc6270 */
[-C--:B------:R-:W-:Y:S02]  /*c270*/  ISETP.GE.AND P5, PT, R3, R20.reuse, PT ;  /* 0x000000140300720c */ /* 0x080fe40003fa6270 */
[-C--:B------:R-:W-:Y:S01]  /*c280*/  ISETP.GE.AND P3, PT, R13, R20.reuse, PT ;  /* 0x000000140d00720c */ /* 0x080fe20003f66270 */
[----:B------:R0:W-:Y:S01]  /*c290*/  @!P2 STG.E.U16 desc[UR30][R18.64], R21 ;  /* 0x000000151200a986 */ /* 0x0001e2000c10151e */
[----:B------:R-:W-:-:S03]  /*c2a0*/  ISETP.GE.AND P2, PT, R12, R20, PT ;  /* 0x000000140c00720c */ /* 0x000fc60003f46270 */
[----:B------:R0:W-:Y:S01]  /*c2b0*/  @!P1 STG.E.U16 desc[UR30][R18.64+0x40], R169 ;  /* 0x000040a912009986 */ /* 0x0001e2000c10151e */
[----:B------:R-:W-:Y:S01]  /*c2c0*/  ISETP.GE.AND P1, PT, R11, R20, PT ;  /* 0x000000140b00720c */ /* 0x000fe20003f26270 */
[----:B------:R-:W-:-:S04]  /*c2d0*/  FADD.FTZ R135, R132, R135 ;  /* 0x0000008784877221 */ /* 0x000fc80000010000 */
[----:B------:R-:W-:Y:S01]  /*c2e0*/  FADD.FTZ R136, R135, R136 ;  /* 0x0000008887887221 */ /* 0x000fe20000010000 */
[----:B------:R0:W-:Y:S03]  /*c2f0*/  @!P0 STG.E.U16 desc[UR30][R18.64+0x80], R23 ;  /* 0x0000801712008986 */ /* 0x0001e6000c10151e */
[----:B------:R-:W-:Y:S01]  /*c300*/  FADD.FTZ R137, R136, R137 ;  /* 0x0000008988897221 */ /* 0x000fe20000010000 */
[----:B------:R0:W-:Y:S01]  /*c310*/  @!P4 STG.E.U16 desc[UR30][R18.64+0xc0], R167 ;  /* 0x0000c0a71200c986 */ /* 0x0001e2000c10151e */
[-C--:B------:R-:W-:Y:S02]  /*c320*/  ISETP.GE.AND P0, PT, R10, R20.reuse, PT ;  /* 0x000000140a00720c */ /* 0x080fe40003f06270 */
[-C--:B------:R-:W-:Y:S01]  /*c330*/  ISETP.GE.AND P4, PT, R9, R20.reuse, PT ;  /* 0x000000140900720c */ /* 0x080fe20003f86270 */
[----:B------:R0:W-:Y:S01]  /*c340*/  @!P6 STG.E.U16 desc[UR30][R18.64+0x100], R25 ;  /* 0x000100191200e986 */ /* 0x0001e2000c10151e */
[----:B------:R-:W-:Y:S01]  /*c350*/  ISETP.GE.AND P6, PT, R8, R20, PT ;  /* 0x000000140800720c */ /* 0x000fe20003fc6270 */
[----:B------:R-:W-:-:S02]  /*c360*/  FADD.FTZ R144, R137, R144 ;  /* 0x0000009089907221 */ /* 0x000fc40000010000 */
[----:B------:R0:W-:Y:S01]  /*c370*/  @!P5 STG.E.U16 desc[UR30][R18.64+0x140], R165 ;  /* 0x000140a51200d986 */ /* 0x0001e2000c10151e */
[----:B------:R-:W-:-:S03]  /*c380*/  ISETP.GE.AND P5, PT, R7, R20, PT ;  /* 0x000000140700720c */ /* 0x000fc60003fa6270 */
[----:B------:R0:W-:Y:S01]  /*c390*/  @!P3 STG.E.U16 desc[UR30][R18.64+0x180], R27 ;  /* 0x0001801b1200b986 */ /* 0x0001e2000c10151e */
[----:B------:R-:W-:-:S03]  /*c3a0*/  ISETP.GE.AND P3, PT, R6, R20, PT ;  /* 0x000000140600720c */ /* 0x000fc60003f66270 */
        /* <DEDUP_REMOVED lines=8> */
[----:B------:R0:W-:Y:S04]  /*c430*/  @!P4 STG.E.U16 desc[UR30][R18.64+0x280], R31 ;  /* 0x0002801f1200c986 */ /* 0x0001e8000c10151e */
[----:B------:R0:W-:Y:S04]  /*c440*/  @!P6 STG.E.U16 desc[UR30][R18.64+0x2c0], R159 ;  /* 0x0002c09f1200e986 */ /* 0x0001e8000c10151e */
[----:B------:R0:W-:Y:S04]  /*c450*/  @!P5 STG.E.U16 desc[UR30][R18.64+0x300], R33 ;  /* 0x000300211200d986 */ /* 0x0001e8000c10151e */
[----:B------:R0:W-:Y:S04]  /*c460*/  @!P3 STG.E.U16 desc[UR30][R18.64+0x340], R157 ;  /* 0x0003409d1200b986 */ /* 0x0001e8000c10151e */
[----:B------:R0:W-:Y:S04]  /*c470*/  @!P2 STG.E.U16 desc[UR30][R18.64+0x380], R155 ;  /* 0x0003809b1200a986 */ /* 0x0001e8000c10151e */
[----:B------:R0:W-:Y:S01]  /*c480*/  @!P1 STG.E.U16 desc[UR30][R18.64+0x3c0], R35 ;  /* 0x0003c02312009986 */ /* 0x0001e2000c10151e */
[----:B------:R-:W-:Y:S01]  /*c490*/  FADD.FTZ R148, R147, R148 ;  /* 0x0000009493947221 */ /* 0x000fe20000010000 */
[----:B------:R-:W-:-:S03]  /*c4a0*/  UIADD3 UR14, UP0, UPT, UR14, -0x1000, URZ ;  /* 0xfffff0000e0e7890 */ /* 0x000fc6000ff1e0ff */
[----:B------:R-:W-:Y:S01]  /*c4b0*/  FADD.FTZ R149, R148, R149 ;  /* 0x0000009594957221 */ /* 0x000fe20000010000 */
[----:B------:R-:W-:Y:S02]  /*c4c0*/  UIADD3.X UR13, UPT, UPT, UR13, -0x1, URZ, UP0, !UPT ;  /* 0xffffffff0d0d7890 */ /* 0x000fe400087fe4ff */
[----:B------:R-:W-:Y:S01]  /*c4d0*/  UISETP.GT.AND UP0, UPT, UR15, 0x1, UPT ;  /* 0x000000010f00788c */ /* 0x000fe2000bf04270 */
[----:B------:R-:W-:Y:S01]  /*c4e0*/  FADD.FTZ R150, R149, R150 ;  /* 0x0000009695967221 */ /* 0x000fe20000010000 */
[----:B------:R-:W-:-:S03]  /*c4f0*/  UIADD3 UR16, UPT, UPT, UR15, -0x1, URZ ;  /* 0xffffffff0f107890 */ /* 0x000fc6000fffe0ff */
[----:B------:R-:W-:Y:S01]  /*c500*/  FADD.FTZ R151, R150, R151 ;  /* 0x0000009796977221 */ /* 0x000fe20000010000 */
[----:B------:R-:W-:Y:S02]  /*c510*/  UIADD3 UR10, UP1, UPT, UR10, -0x1000, URZ ;  /* 0xfffff0000a0a7890 */ /* 0x000fe4000ff3e0ff */
[----:B------:R-:W-:Y:S01]  /*c520*/  UIADD3 UR12, UP2, UPT, UR12, -0x1000, URZ ;  /* 0xfffff0000c0c7890 */ /* 0x000fe2000ff5e0ff */
[----:B------:R-:W-:Y:S01]  /*c530*/  FADD.FTZ R173, R151, R152 ;  /* 0x0000009897ad7221 */ /* 0x000fe20000010000 */
[----:B------:R-:W-:Y:S02]  /*c540*/  UIADD3.X UR9, UPT, UPT, UR9, -0x1, URZ, UP1, !UPT ;  /* 0xffffffff09097890 */ /* 0x000fe40008ffe4ff */
[----:B------:R-:W-:Y:S01]  /*c550*/  UIADD3.X UR11, UPT, UPT, UR11, -0x1, URZ, UP2, !UPT ;  /* 0xffffffff0b0b7890 */ /* 0x000fe200097fe4ff */
[----:B------:R-:W-:Y:S01]  /*c560*/  UMOV UR15, UR16 ;  /* 0x00000010000f7c82 */ /* 0x000fe20008000000 */
[----:B0-----:R-:W-:Y:S10]  /*c570*/  BRA.U UP0, `(.L_x_329) ;  /* 0xffffff3d00f07547 */ /* 0x001ff4000b83ffff */
.L_x_261:
[----:B------:R-:W0:Y:S01]  /*c580*/  LDCU.64 UR6, c[0x0][0x548] ;  /* 0x0000a900ff0677ac */ /* 0x000e220008000a00 */
[----:B------:R-:W1:Y:S01]  /*c590*/  S2R R11, SR_TID.X ;  /* 0x00000000000b7919 */ /* 0x000e620000002100 */
[----:B------:R-:W2:Y:S01]  /*c5a0*/  LDCU UR21, c[0x0][0x38c] ;  /* 0x00007180ff1577ac */ /* 0x000ea20008000800 */
[----:B------:R-:W3:Y:S01]  /*c5b0*/  LDCU.64 UR10, c[0x0][0x568] ;  /* 0x0000ad00ff0a77ac */ /* 0x000ee20008000a00 */
[----:B0-----:R-:W-:-:S04]  /*c5c0*/  UISETP.NE.U32.AND UP0, UPT, UR6, URZ, UPT ;  /* 0x000000ff0600728c */ /* 0x001fc8000bf05070 */
[----:B------:R-:W-:-:S09]  /*c5d0*/  UISETP.NE.AND.EX UP0, UPT, UR7, URZ, UPT, UP0 ;  /* 0x000000ff0700728c */ /* 0x000fd2000bf05300 */
[----:B--23--:R-:W-:Y:S05]  /*c5e0*/  BRA.U !UP0, `(.L_x_330) ;  /* 0x0000000108987547 */ /* 0x00cfea000b800000 */
[----:B------:R-:W0:Y:S01]  /*c5f0*/  SHFL.DOWN P0, R0, R175, 0x1, 0x1f ;  /* 0x08201f00af007f89 */ /* 0x000e220000000000 */
[----:B------:R-:W-:Y:S01]  /*c600*/  BSSY.RECONVERGENT B0, `(.L_x_330) ;  /* 0x0000024000007945 */ /* 0x000fe20003800200 */
[----:B------:R-:W2:Y:S01]  /*c610*/  S2R R4, SR_LANEID ;  /* 0x0000000000047919 */ /* 0x000ea20000000000 */
[----:B------:R-:W3:Y:S01]  /*c620*/  S2R R6, SR_TID.X ;  /* 0x0000000000067919 */ /* 0x000ee20000002100 */
[----:B0-----:R-:W-:-:S05]  /*c630*/  @P0 FADD R0, R0, R175 ;  /* 0x000000af00000221 */ /* 0x001fca0000000000 */
[----:B------:R-:W0:Y:S01]  /*c640*/  SHFL.DOWN P0, R3, R0, 0x2, 0x1f ;  /* 0x08401f0000037f89 */ /* 0x000e220000000000 */
[----:B--2---:R-:W-:-:S13]  /*c650*/  ISETP.NE.AND P1, PT, R4, RZ, PT ;  /* 0x000000ff0400720c */ /* 0x004fda0003f25270 */
[----:B------:R-:W2:Y:S01]  /*c660*/  @!P1 S2R R8, SR_CgaCtaId ;  /* 0x0000000000089919 */ /* 0x000ea20000008800 */
[----:B------:R-:W-:Y:S01]  /*c670*/  @!P1 MOV R7, 0x400 ;  /* 0x0000040000079802 */ /* 0x000fe20000000f00 */
[----:B0-----:R-:W-:Y:S01]  /*c680*/  @P0 FADD R3, R0, R3 ;  /* 0x0000000300030221 */ /* 0x001fe20000000000 */
[----:B---3--:R-:W-:-:S04]  /*c690*/  @!P1 SHF.R.U32.HI R0, RZ, 0x3, R6 ;  /* 0x00000003ff009819 */ /* 0x008fc80000011606 */
[----:B------:R-:W0:Y:S01]  /*c6a0*/  SHFL.DOWN P0, R2, R3, 0x4, 0x1f ;  /* 0x08801f0003027f89 */ /* 0x000e220000000000 */
[----:B------:R-:W-:Y:S02]  /*c6b0*/  @!P1 LOP3.LUT R0, R0, 0x7c, RZ, 0xc0, !PT ;  /* 0x0000007c00009812 */ /* 0x000fe400078ec0ff */
[----:B--2---:R-:W-:Y:S01]  /*c6c0*/  @!P1 LEA R7, R8, R7, 0x18 ;  /* 0x0000000708079211 */ /* 0x004fe200078ec0ff */
        /* <DEDUP_REMOVED lines=10> */
[----:B------:R-:W2:Y:S01]  /*c770*/  S2UR UR5, SR_CgaCtaId ;  /* 0x00000000000579c3 */ /* 0x000ea20000008800 */
[----:B------:R-:W-:Y:S02]  /*c780*/  UMOV UR4, 0x400 ;  /* 0x0000040000047882 */ /* 0x000fe40000000000 */
[----:B--2---:R-:W-:-:S09]  /*c790*/  ULEA UR4, UR5, UR4, 0x18 ;  /* 0x0000000405047291 */ /* 0x004fd2000f8ec0ff */
[----:B0-----:R-:W0:Y:S04]  /*c7a0*/  LDS.64 R2, [UR4+0x1098] ;  /* 0x00109804ff027984 */ /* 0x001e280008000a00 */
[----:B------:R-:W2:Y:S01]  /*c7b0*/  LDS R5, [UR4+0x10a0] ;  /* 0x0010a004ff057984 */ /* 0x000ea20008000800 */
[----:B------:R-:W-:-:S04]  /*c7c0*/  ULEA UR4, UP0, UR8, UR6, 0x2 ;  /* 0x0000000608047291 */ /* 0x000fc8000f8010ff */
[----:B------:R-:W-:Y:S01]  /*c7d0*/  ULEA.HI.X UR5, UR8, UR7, URZ, 0x2, UP0 ;  /* 0x0000000708057291 */ /* 0x000fe200080f14ff */
[----:B0-----:R-:W-:-:S04]  /*c7e0*/  FADD.FTZ R2, R4, R2 ;  /* 0x0000000204027221 */ /* 0x001fc80000010000 */
[----:B------:R-:W-:Y:S01]  /*c7f0*/  FADD.FTZ R0, R3, R2 ;  /* 0x0000000203007221 */ /* 0x000fe20000010000 */
[----:B------:R-:W-:Y:S02]  /*c800*/  MOV R2, UR4 ;  /* 0x0000000400027c02 */ /* 0x000fe40008000f00 */
[----:B------:R-:W-:Y:S01]  /*c810*/  MOV R3, UR5 ;  /* 0x0000000500037c02 */ /* 0x000fe20008000f00 */
[----:B--2---:R-:W-:-:S05]  /*c820*/  FADD.FTZ R5, R0, R5 ;  /* 0x0000000500057221 */ /* 0x004fca0000010000 */
[----:B------:R2:W-:Y:S02]  /*c830*/  REDG.E.ADD.F32.FTZ.RN.STRONG.GPU desc[UR30][R2.64], R5 ;  /* 0x00000005020079a6 */ /* 0x0005e4000c12f31e */
.L_x_331:
[----:B------:R-:W-:Y:S05]  /*c840*/  BSYNC.RECONVERGENT B0 ;  /* 0x0000000000007941 */ /* 0x000fea0003800200 */
.L_x_330:
[----:B------:R-:W-:Y:S01]  /*c850*/  UISETP.NE.U32.AND UP0, UPT, UR10, URZ, UPT ;  /* 0x000000ff0a00728c */ /* 0x000fe2000bf05070 */
[----:B-1----:R-:W-:-:S03]  /*c860*/  ISETP.GE.AND P0, PT, R11, UR21, PT ;  /* 0x000000150b007c0c */ /* 0x002fc6000bf06270 */
[----:B------:R-:W-:-:S09]  /*c870*/  UISETP.NE.AND.EX UP0, UPT, UR11, URZ, UPT, UP0 ;  /* 0x000000ff0b00728c */ /* 0x000fd2000bf05300 */
[----:B------:R-:W-:Y:S05]  /*c880*/  BRA.U !UP0, `(.L_x_332) ;  /* 0x00000001089c7547 */ /* 0x000fea000b800000 */
[----:B------:R-:W-:Y:S06]  /*c890*/  BAR.SYNC.DEFER_BLOCKING 0x0 ;  /* 0x0000000000007b1d */ /* 0x000fec0000010000 */
[----:B------:R-:W-:Y:S01]  /*c8a0*/  BSSY.RECONVERGENT B0, `(.L_x_332) ;  /* 0x0000025000007945 */ /* 0x000fe20003800200 */
[----:B------:R-:W1:Y:S01]  /*c8b0*/  SHFL.DOWN P1, R0, R173, 0x1, 0x1f ;  /* 0x08201f00ad007f89 */ /* 0x000e620000020000 */
[----:B0-----:R-:W0:Y:S01]  /*c8c0*/  S2R R4, SR_LANEID ;  /* 0x0000000000047919 */ /* 0x001e220000000000 */
[----:B------:R-:W3:Y:S01]  /*c8d0*/  S2R R6, SR_TID.X ;  /* 0x0000000000067919 */ /* 0x000ee20000002100 */
[----:B-1----:R-:W-:-:S05]  /*c8e0*/  @P1 FADD R0, R0, R173 ;  /* 0x000000ad00001221 */ /* 0x002fca0000000000 */
[----:B--2---:R-:W1:Y:S01]  /*c8f0*/  SHFL.DOWN P1, R3, R0, 0x2, 0x1f ;  /* 0x08401f0000037f89 */ /* 0x004e620000020000 */
[----:B0-----:R-:W-:-:S13]  /*c900*/  ISETP.NE.AND P2, PT, R4, RZ, PT ;  /* 0x000000ff0400720c */ /* 0x001fda0003f45270 */
[----:B------:R-:W0:Y:S01]  /*c910*/  @!P2 S2R R8, SR_CgaCtaId ;  /* 0x000000000008a919 */ /* 0x000e220000008800 */
[----:B------:R-:W-:Y:S01]  /*c920*/  @!P2 MOV R7, 0x400 ;  /* 0x000004000007a802 */ /* 0x000fe20000000f00 */
[----:B-1----:R-:W-:Y:S01]  /*c930*/  @P1 FADD R3, R0, R3 ;  /* 0x0000000300031221 */ /* 0x002fe20000000000 */
[----:B---3--:R-:W-:-:S04]  /*c940*/  @!P2 SHF.R.U32.HI R0, RZ, 0x3, R6 ;  /* 0x00000003ff00a819 */ /* 0x008fc80000011606 */
[----:B------:R-:W1:Y:S01]  /*c950*/  SHFL.DOWN P1, R2, R3, 0x4, 0x1f ;  /* 0x08801f0003027f89 */ /* 0x000e620000020000 */
[----:B------:R-:W-:Y:S02]  /*c960*/  @!P2 LOP3.LUT R0, R0, 0x7c, RZ, 0xc0, !PT ;  /* 0x0000007c0000a812 */ /* 0x000fe400078ec0ff */
[----:B0-----:R-:W-:Y:S01]  /*c970*/  @!P2 LEA R7, R8, R7, 0x18 ;  /* 0x000000070807a211 */ /* 0x001fe200078ec0ff */
[----:B-1----:R-:W-:-:S03]  /*c980*/  @P1 FADD R2, R3, R2 ;  /* 0x0000000203021221 */ /* 0x002fc60000000000 */
        /* <DEDUP_REMOVED lines=22> */
.L_x_333:
[----:B------:R-:W-:Y:S05]  /*caf0*/  BSYNC.RECONVERGENT B0 ;  /* 0x0000000000007941 */ /* 0x000fea0003800200 */
.L_x_332:
        /* <DEDUP_REMOVED lines=34> */
.L_x_335:
        /* <DEDUP_REMOVED lines=66> */
.L_x_334:
[----:B------:R-:W-:Y:S05]  /*d140*/  EXIT ;  /* 0x000000000000794d */ /* 0x000fea0003800000 */
.L_x_299:
[----:B------:R-:W-:Y:S01]  /*d150*/  HFMA2 R199, -RZ, RZ, 0, 5.9604644775390625e-08 ;  /* 0x00000001ffc77431 */ /* 0x000fe200000001ff */
[----:B------:R-:W-:Y:S02]  /*d160*/  MOV R200, R65 ;  /* 0x0000004100c87202 */ /* 0x000fe40000000f00 */
[----:B------:R-:W-:Y:S02]  /*d170*/  MOV R202, RZ ;  /* 0x000000ff00ca7202 */ /* 0x000fe40000000f00 */
[----:B------:R-:W-:-:S07]  /*d180*/  MOV R71, 0xffffffff ;  /* 0xffffffff00477802 */ /* 0x000fce0000000f00 */
[----:B01---5:R-:W-:Y:S05]  /*d190*/  WARPSYNC.COLLECTIVE R71, `(.L_x_336) ;  /* 0x0000000047087348 */ /* 0x023fea0003c00000 */
[----:B------:R2:W3:Y:S02]  /*d1a0*/  SHFL.UP P6, R196, R200, R199, R202 ;  /* 0x040000c7c8c47389 */ /* 0x0004e400000c00ca */
[----:B0123-5:R-:W-:Y:S05]  /*d1b0*/  ENDCOLLECTIVE ;  /* 0x000000000000791b */ /* 0x02ffea0003800000 */
.L_x_336:
[----:B------:R-:W-:Y:S02]  /*d1c0*/  MOV R200, R193 ;  /* 0x000000c100c87202 */ /* 0x000fe40000000f00 */
[----:B------:R-:W-:-:S07]  /*d1d0*/  MOV R64, R196 ;  /* 0x000000c400407202 */ /* 0x000fce0000000f00 */
[----:B------:R-:W-:Y:S05]  /*d1e0*/  WARPSYNC.COLLECTIVE R71, `(.L_x_337) ;  /* 0x0000000047087348 */ /* 0x000fea0003c00000 */
[----:B------:R0:W1:Y:S02]  /*d1f0*/  SHFL.UP P6, R196, R200, R199, R202 ;  /* 0x040000c7c8c47389 */ /* 0x00006400000c00ca */
[----:B01----:R-:W-:Y:S05]  /*d200*/  ENDCOLLECTIVE ;  /* 0x000000000000791b */ /* 0x003fea0003800000 */
.L_x_337:
[----:B------:R-:W-:Y:S02]  /*d210*/  MOV R200, R194 ;  /* 0x000000c200c87202 */ /* 0x000fe40000000f00 */
[----:B------:R-:W-:-:S07]  /*d220*/  MOV R66, R196 ;  /* 0x000000c400427202 */ /* 0x000fce0000000f00 */
[----:B------:R-:W-:Y:S05]  /*d230*/  WARPSYNC.COLLECTIVE R71, `(.L_x_338) ;  /* 0x0000000047087348 */ /* 0x000fea0003c00000 */
[----:B------:R0:W1:Y:S02]  /*d240*/  SHFL.UP P6, R196, R200, R199, R202 ;  /* 0x040000c7c8c47389 */ /* 0x00006400000c00ca */
[----:B01----:R-:W-:Y:S05]  /*d250*/  ENDCOLLECTIVE ;  /* 0x000000000000791b */ /* 0x003fea0003800000 */
.L_x_338:
[-C--:B------:R-:W-:Y:S01]  /*d260*/  FMUL.FTZ R67, R193, R66.reuse ;  /* 0x00000042c1437220 */ /* 0x080fe20000410000 */
[----:B------:R-:W-:Y:S01]  /*d270*/  FMUL.FTZ R66, R65, R66 ;  /* 0x0000004241427220 */ /* 0x000fe20000410000 */
[----:B------:R-:W-:Y:S02]  /*d280*/  MOV R200, R195 ;  /* 0x000000c300c87202 */ /* 0x000fe40000000f00 */
[----:B------:R-:W-:-:S07]  /*d290*/  MOV R70, R196 ;  /* 0x000000c400467202 */ /* 0x000fce0000000f00 */
[----:B------:R-:W-:Y:S05]  /*d2a0*/  WARPSYNC.COLLECTIVE R71, `(.L_x_339) ;  /* 0x0000000047087348 */ /* 0x000fea0003c00000 */
[----:B------:R0:W1:Y:S02]  /*d2b0*/  SHFL.UP P6, R196, R200, R199, R202 ;  /* 0x040000c7c8c47389 */ /* 0x00006400000c00ca */
[----:B01----:R-:W-:Y:S05]  /*d2c0*/  ENDCOLLECTIVE ;  /* 0x000000000000791b */ /* 0x003fea0003800000 */
.L_x_339:
[----:B------:R-:W-:Y:S02]  /*d2d0*/  HFMA2 R199, -RZ, RZ, 0, 1.1920928955078125e-07 ;  /* 0x00000002ffc77431 */ /* 0x000fe400000001ff */
[-C--:B------:R-:W-:Y:S01]  /*d2e0*/  FMUL.FTZ R198, R193, R196.reuse ;  /* 0x000000c4c1c67220 */ /* 0x080fe20000410000 */
[----:B------:R-:W-:-:S03]  /*d2f0*/  FMUL.FTZ R196, R65, R196 ;  /* 0x000000c441c47220 */ /* 0x000fc60000410000 */
[C---:B------:R-:W-:Y:S01]  /*d300*/  FFMA.FTZ R197, R65.reuse, R70, -R198 ;  /* 0x0000004641c57223 */ /* 0x040fe200000108c6 */
[----:B------:R-:W-:Y:S01]  /*d310*/  @P5 FFMA.FTZ R65, R65, R64, -R67 ;  /* 0x0000004041415223 */ /* 0x000fe20000010843 */
        /* <DEDUP_REMOVED lines=8> */
.L_x_340:
[----:B------:R-:W-:Y:S02]  /*d3a0*/  MOV R200, R193 ;  /* 0x000000c100c87202 */ /* 0x000fe40000000f00 */
[----:B------:R-:W-:-:S07]  /*d3b0*/  MOV R64, R196 ;  /* 0x000000c400407202 */ /* 0x000fce0000000f00 */
[----:B------:R-:W-:Y:S05]  /*d3c0*/  WARPSYNC.COLLECTIVE R71, `(.L_x_341) ;  /* 0x0000000047087348 */ /* 0x000fea0003c00000 */
[----:B------:R0:W1:Y:S02]  /*d3d0*/  SHFL.UP P6, R196, R200, R199, R202 ;  /* 0x040000c7c8c47389 */ /* 0x00006400000c00ca */
[----:B01----:R-:W-:Y:S05]  /*d3e0*/  ENDCOLLECTIVE ;  /* 0x000000000000791b */ /* 0x003fea0003800000 */
.L_x_341:
[----:B------:R-:W-:Y:S02]  /*d3f0*/  MOV R200, R194 ;  /* 0x000000c200c87202 */ /* 0x000fe40000000f00 */
[----:B------:R-:W-:-:S07]  /*d400*/  MOV R66, R196 ;  /* 0x000000c400427202 */ /* 0x000fce0000000f00 */
[----:B------:R-:W-:Y:S05]  /*d410*/  WARPSYNC.COLLECTIVE R71, `(.L_x_342) ;  /* 0x0000000047087348 */ /* 0x000fea0003c00000 */
[----:B------:R0:W1:Y:S02]  /*d420*/  SHFL.UP P6, R196, R200, R199, R202 ;  /* 0x040000c7c8c47389 */ /* 0x00006400000c00ca */
[----:B01----:R-:W-:Y:S05]  /*d430*/  ENDCOLLECTIVE ;  /* 0x000000000000791b */ /* 0x003fea0003800000 */
.L_x_342:
[-C--:B------:R-:W-:Y:S01]  /*d440*/  FMUL.FTZ R67, R193, R66.reuse ;  /* 0x00000042c1437220 */ /* 0x080fe20000410000 */
[----:B------:R-:W-:Y:S01]  /*d450*/  FMUL.FTZ R66, R65, R66 ;  /* 0x0000004241427220 */ /* 0x000fe20000410000 */
[----:B------:R-:W-:Y:S02]  /*d460*/  MOV R200, R195 ;  /* 0x000000c300c87202 */ /* 0x000fe40000000f00 */
[----:B------:R-:W-:-:S07]  /*d470*/  MOV R70, R196 ;  /* 0x000000c400467202 */ /* 0x000fce0000000f00 */
[----:B------:R-:W-:Y:S05]  /*d480*/  WARPSYNC.COLLECTIVE R71, `(.L_x_343) ;  /* 0x0000000047087348 */ /* 0x000fea0003c00000 */
[----:B------:R0:W1:Y:S02]  /*d490*/  SHFL.UP P6, R196, R200, R199, R202 ;  /* 0x040000c7c8c47389 */ /* 0x00006400000c00ca */
[----:B01----:R-:W-:Y:S05]  /*d4a0*/  ENDCOLLECTIVE ;  /* 0x000000000000791b */ /* 0x003fea0003800000 */
.L_x_343:
[----:B------:R-:W-:Y:S02]  /*d4b0*/  HFMA2 R199, -RZ, RZ, 0, 2.384185791015625e-07 ;  /* 0x00000004ffc77431 */ /* 0x000fe400000001ff */
        /* <DEDUP_REMOVED lines=12> */
.L_x_344:
[----:B------:R-:W-:Y:S02]  /*d580*/  MOV R200, R193 ;  /* 0x000000c100c87202 */ /* 0x000fe40000000f00 */
[----:B------:R-:W-:-:S07]  /*d590*/  MOV R64, R196 ;  /* 0x000000c400407202 */ /* 0x000fce0000000f00 */
[----:B------:R-:W-:Y:S05]  /*d5a0*/  WARPSYNC.COLLECTIVE R71, `(.L_x_345) ;  /* 0x0000000047087348 */ /* 0x000fea0003c00000 */
[----:B------:R0:W1:Y:S02]  /*d5b0*/  SHFL.UP P6, R196, R200, R199, R202 ;  /* 0x040000c7c8c47389 */ /* 0x00006400000c00ca */
[----:B01----:R-:W-:Y:S05]  /*d5c0*/  ENDCOLLECTIVE ;  /* 0x000000000000791b */ /* 0x003fea0003800000 */
.L_x_345:
[----:B------:R-:W-:Y:S02]  /*d5d0*/  MOV R200, R194 ;  /* 0x000000c200c87202 */ /* 0x000fe40000000f00 */
[----:B------:R-:W-:-:S07]  /*d5e0*/  MOV R66, R196 ;  /* 0x000000c400427202 */ /* 0x000fce0000000f00 */
[----:B------:R-:W-:Y:S05]  /*d5f0*/  WARPSYNC.COLLECTIVE R71, `(.L_x_346) ;  /* 0x0000000047087348 */ /* 0x000fea0003c00000 */
[----:B------:R0:W1:Y:S02]  /*d600*/  SHFL.UP P6, R196, R200, R199, R202 ;  /* 0x040000c7c8c47389 */ /* 0x00006400000c00ca */
[----:B01----:R-:W-:Y:S05]  /*d610*/  ENDCOLLECTIVE ;  /* 0x000000000000791b */ /* 0x003fea0003800000 */
.L_x_346:
[-C--:B------:R-:W-:Y:S01]  /*d620*/  FMUL.FTZ R67, R193, R66.reuse ;  /* 0x00000042c1437220 */ /* 0x080fe20000410000 */
[----:B------:R-:W-:Y:S01]  /*d630*/  FMUL.FTZ R66, R65, R66 ;  /* 0x0000004241427220 */ /* 0x000fe20000410000 */
[----:B------:R-:W-:Y:S02]  /*d640*/  MOV R200, R195 ;  /* 0x000000c300c87202 */ /* 0x000fe40000000f00 */
[----:B------:R-:W-:-:S07]  /*d650*/  MOV R70, R196 ;  /* 0x000000c400467202 */ /* 0x000fce0000000f00 */
[----:B------:R-:W-:Y:S05]  /*d660*/  WARPSYNC.COLLECTIVE R71, `(.L_x_347) ;  /* 0x0000000047087348 */ /* 0x000fea0003c00000 */
[----:B------:R0:W1:Y:S02]  /*d670*/  SHFL.UP P6, R196, R200, R199, R202 ;  /* 0x040000c7c8c47389 */ /* 0x00006400000c00ca */
[----:B01----:R-:W-:Y:S05]  /*d680*/  ENDCOLLECTIVE ;  /* 0x000000000000791b */ /* 0x003fea0003800000 */
.L_x_347:
[----:B------:R-:W-:Y:S02]  /*d690*/  HFMA2 R199, -RZ, RZ, 0, 4.76837158203125e-07 ;  /* 0x00000008ffc77431 */ /* 0x000fe400000001ff */
        /* <DEDUP_REMOVED lines=12> */
.L_x_348:
[----:B------:R-:W-:Y:S02]  /*d760*/  MOV R200, R193 ;  /* 0x000000c100c87202 */ /* 0x000fe40000000f00 */
[----:B------:R-:W-:-:S07]  /*d770*/  MOV R64, R196 ;  /* 0x000000c400407202 */ /* 0x000fce0000000f00 */
[----:B------:R-:W-:Y:S05]  /*d780*/  WARPSYNC.COLLECTIVE R71, `(.L_x_349) ;  /* 0x0000000047087348 */ /* 0x000fea0003c00000 */
[----:B------:R0:W1:Y:S02]  /*d790*/  SHFL.UP P6, R196, R200, R199, R202 ;  /* 0x040000c7c8c47389 */ /* 0x00006400000c00ca */
[----:B01----:R-:W-:Y:S05]  /*d7a0*/  ENDCOLLECTIVE ;  /* 0x000000000000791b */ /* 0x003fea0003800000 */
.L_x_349:
[----:B------:R-:W-:Y:S02]  /*d7b0*/  MOV R200, R194 ;  /* 0x000000c200c87202 */ /* 0x000fe40000000f00 */
[----:B------:R-:W-:-:S07]  /*d7c0*/  MOV R66, R196 ;  /* 0x000000c400427202 */ /* 0x000fce0000000f00 */
[----:B------:R-:W-:Y:S05]  /*d7d0*/  WARPSYNC.COLLECTIVE R71, `(.L_x_350) ;  /* 0x0000000047087348 */ /* 0x000fea0003c00000 */
[----:B------:R0:W1:Y:S02]  /*d7e0*/  SHFL.UP P6, R196, R200, R199, R202 ;  /* 0x040000c7c8c47389 */ /* 0x00006400000c00ca */
[----:B01----:R-:W-:Y:S05]  /*d7f0*/  ENDCOLLECTIVE ;  /* 0x000000000000791b */ /* 0x003fea0003800000 */
.L_x_350:
[-C--:B------:R-:W-:Y:S01]  /*d800*/  FMUL.FTZ R67, R193, R66.reuse ;  /* 0x00000042c1437220 */ /* 0x080fe20000410000 */
[----:B------:R-:W-:Y:S01]  /*d810*/  FMUL.FTZ R66, R65, R66 ;  /* 0x0000004241427220 */ /* 0x000fe20000410000 */
[----:B------:R-:W-:Y:S02]  /*d820*/  MOV R200, R195 ;  /* 0x000000c300c87202 */ /* 0x000fe40000000f00 */
[----:B------:R-:W-:-:S07]  /*d830*/  MOV R70, R196 ;  /* 0x000000c400467202 */ /* 0x000fce0000000f00 */
[----:B------:R-:W-:Y:S05]  /*d840*/  WARPSYNC.COLLECTIVE R71, `(.L_x_351) ;  /* 0x0000000047087348 */ /* 0x000fea0003c00000 */
[----:B------:R0:W1:Y:S02]  /*d850*/  SHFL.UP P6, R196, R200, R199, R202 ;  /* 0x040000c7c8c47389 */ /* 0x00006400000c00ca */
[----:B01----:R-:W-:Y:S05]  /*d860*/  ENDCOLLECTIVE ;  /* 0x000000000000791b */ /* 0x003fea0003800000 */
.L_x_351:
[----:B------:R-:W-:Y:S02]  /*d870*/  HFMA2 R199, -RZ, RZ, 0, 9.5367431640625e-07 ;  /* 0x00000010ffc77431 */ /* 0x000fe400000001ff */
        /* <DEDUP_REMOVED lines=12> */
.L_x_352:
[----:B------:R-:W-:Y:S02]  /*d940*/  MOV R200, R193 ;  /* 0x000000c100c87202 */ /* 0x000fe40000000f00 */
[----:B------:R-:W-:-:S07]  /*d950*/  MOV R64, R196 ;  /* 0x000000c400407202 */ /* 0x000fce0000000f00 */
[----:B------:R-:W-:Y:S05]  /*d960*/  WARPSYNC.COLLECTIVE R71, `(.L_x_353) ;  /* 0x0000000047087348 */ /* 0x000fea0003c00000 */
[----:B------:R0:W1:Y:S02]  /*d970*/  SHFL.UP P6, R196, R200, R199, R202 ;  /* 0x040000c7c8c47389 */ /* 0x00006400000c00ca */
[----:B01----:R-:W-:Y:S05]  /*d980*/  ENDCOLLECTIVE ;  /* 0x000000000000791b */ /* 0x003fea0003800000 */
.L_x_353:
[----:B------:R-:W-:Y:S02]  /*d990*/  MOV R200, R194 ;  /* 0x000000c200c87202 */ /* 0x000fe40000000f00 */
[----:B------:R-:W-:-:S07]  /*d9a0*/  MOV R66, R196 ;  /* 0x000000c400427202 */ /* 0x000fce0000000f00 */
[----:B------:R-:W-:Y:S05]  /*d9b0*/  WARPSYNC.COLLECTIVE R71, `(.L_x_354) ;  /* 0x0000000047087348 */ /* 0x000fea0003c00000 */
[----:B------:R0:W1:Y:S02]  /*d9c0*/  SHFL.UP P6, R196, R200, R199, R202 ;  /* 0x040000c7c8c47389 */ /* 0x00006400000c00ca */
[----:B01----:R-:W-:Y:S05]  /*d9d0*/  ENDCOLLECTIVE ;  /* 0x000000000000791b */ /* 0x003fea0003800000 */
.L_x_354:
[----:B------:R-:W-:Y:S02]  /*d9e0*/  MOV R200, R195 ;  /* 0x000000c300c87202 */ /* 0x000fe40000000f00 */
[----:B------:R-:W-:-:S07]  /*d9f0*/  MOV R70, R196 ;  /* 0x000000c400467202 */ /* 0x000fce0000000f00 */
[----:B------:R-:W-:Y:S05]  /*da00*/  WARPSYNC.COLLECTIVE R71, `(.L_x_355) ;  /* 0x0000000047087348 */ /* 0x000fea0003c00000 */
[----:B------:R0:W1:Y:S02]  /*da10*/  SHFL.UP P6, R196, R200, R199, R202 ;  /* 0x040000c7c8c47389 */ /* 0x00006400000c00ca */
[----:B01----:R-:W-:Y:S05]  /*da20*/  ENDCOLLECTIVE ;  /* 0x000000000000791b */ /* 0x003fea0003800000 */
.L_x_355:
[----:B------:R-:W-:Y:S05]  /*da30*/  BRA `(.L_x_356) ;  /* 0xffffff8800fc7947 */ /* 0x000fea000383ffff */
.L_x_300:
        /* <DEDUP_REMOVED lines=8> */
.L_x_358:
[----:B------:R-:W-:Y:S05]  /*dac0*/  BSYNC B0 ;  /* 0x0000000000007941 */ /* 0x000fea0003800000 */
.L_x_357:
[----:B------:R-:W-:Y:S05]  /*dad0*/  BRA `(.L_x_359) ;  /* 0xffffff8c00087947 */ /* 0x000fea000383ffff */
.L_x_301:
        /* <DEDUP_REMOVED lines=8> */
.L_x_361:
[----:B------:R-:W-:Y:S05]  /*db60*/  BSYNC B0 ;  /* 0x0000000000007941 */ /* 0x000fea0003800000 */
.L_x_360:
[----:B------:R-:W-:Y:S05]  /*db70*/  BRA `(.L_x_362) ;  /* 0xffffff8800e87947 */ /* 0x000fea000383ffff */
.L_x_302:
        /* <DEDUP_REMOVED lines=8> */
.L_x_364:
[----:B------:R-:W-:Y:S05]  /*dc00*/  BSYNC B0 ;  /* 0x0000000000007941 */ /* 0x000fea0003800000 */
.L_x_363:
[----:B------:R-:W-:Y:S05]  /*dc10*/  BRA `(.L_x_365) ;  /* 0xffffff8800c87947 */ /* 0x000fea000383ffff */
.L_x_303:
        /* <DEDUP_REMOVED lines=8> */
.L_x_367:
[----:B------:R-:W-:Y:S05]  /*dca0*/  BSYNC B0 ;  /* 0x0000000000007941 */ /* 0x000fea0003800000 */
.L_x_366:
[----:B------:R-:W-:Y:S05]  /*dcb0*/  BRA `(.L_x_368) ;  /* 0xffffff8800a87947 */ /* 0x000fea000383ffff */
.L_x_304:
        /* <DEDUP_REMOVED lines=8> */
.L_x_370:
[----:B------:R-:W-:Y:S05]  /*dd40*/  BSYNC B0 ;  /* 0x0000000000007941 */ /* 0x000fea0003800000 */
.L_x_369:
[----:B------:R-:W-:Y:S01]  /*dd50*/  HFMA2 R199, -RZ, RZ, 0, 5.9604644775390625e-08 ;  /* 0x00000001ffc77431 */ /* 0x000fe200000001ff */
[----:B------:R-:W-:Y:S01]  /*dd60*/  MOV R200, R193 ;  /* 0x000000c100c87202 */ /* 0x000fe20000000f00 */
[----:B------:R-:W-:Y:S01]  /*dd70*/  HFMA2 R67, -RZ, RZ, 0, 0 ;  /* 0x00000000ff437431 */ /* 0x000fe200000001ff */
[----:B------:R-:W-:Y:S02]  /*dd80*/  MOV R202, RZ ;  /* 0x000000ff00ca7202 */ /* 0x000fe40000000f00 */
[----:B------:R-:W-:Y:S02]  /*dd90*/  MOV R71, 0xffffffff ;  /* 0xffffffff00477802 */ /* 0x000fe40000000f00 */
[----:B------:R-:W-:Y:S02]  /*dda0*/  MOV R65, R196 ;  /* 0x000000c400417202 */ /* 0x000fe40000000f00 */
[----:B------:R-:W-:-:S07]  /*ddb0*/  MOV R70, R60 ;  /* 0x0000003c00467202 */ /* 0x000fce0000000f00 */
[----:B------:R-:W-:Y:S05]  /*ddc0*/  WARPSYNC.COLLECTIVE R71, `(.L_x_371) ;  /* 0x0000000047087348 */ /* 0x000fea0003c00000 */
[----:B------:R0:W1:Y:S02]  /*ddd0*/  SHFL.UP P6, R196, R200, R199, R202 ;  /* 0x040000c7c8c47389 */ /* 0x00006400000c00ca */
[----:B01----:R-:W-:Y:S05]  /*dde0*/  ENDCOLLECTIVE ;  /* 0x000000000000791b */ /* 0x003fea0003800000 */
.L_x_371:
[----:B------:R-:W-:Y:S02]  /*ddf0*/  MOV R66, 0x1f ;  /* 0x0000001f00427802 */ /* 0x000fe40000000f00 */
[----:B------:R-:W-:Y:S02]  /*de00*/  MOV R200, R194 ;  /* 0x000000c200c87202 */ /* 0x000fe40000000f00 */
[----:B------:R-:W-:-:S07]  /*de10*/  MOV R193, R196 ;  /* 0x000000c400c17202 */ /* 0x000fce0000000f00 */
[----:B------:R-:W-:Y:S05]  /*de20*/  WARPSYNC.COLLECTIVE R71, `(.L_x_372) ;  /* 0x0000000047087348 */ /* 0x000fea0003c00000 */
[----:B------:R0:W1:Y:S02]  /*de30*/  SHFL.UP P6, R196, R200, R199, R202 ;  /* 0x040000c7c8c47389 */ /* 0x00006400000c00ca */
[----:B01----:R-:W-:Y:S05]  /*de40*/  ENDCOLLECTIVE ;  /* 0x000000000000791b */ /* 0x003fea0003800000 */
.L_x_372:
[----:B------:R-:W-:Y:S02]  /*de50*/  MOV R200, R195 ;  /* 0x000000c300c87202 */ /* 0x000fe40000000f00 */
[----:B------:R-:W-:-:S07]  /*de60*/  MOV R194, R196 ;  /* 0x000000c400c27202 */ /* 0x000fce0000000f00 */
[----:B------:R-:W-:Y:S05]  /*de70*/  WARPSYNC.COLLECTIVE R71, `(.L_x_373) ;  /* 0x0000000047087348 */ /* 0x000fea0003c00000 */
[----:B------:R0:W1:Y:S02]  /*de80*/  SHFL.UP P6, R196, R200, R199, R202 ;  /* 0x040000c7c8c47389 */ /* 0x00006400000c00ca */
[----:B01----:R-:W-:Y:S05]  /*de90*/  ENDCOLLECTIVE ;  /* 0x000000000000791b */ /* 0x003fea0003800000 */
.L_x_373:
[----:B------:R-:W-:Y:S05]  /*dea0*/  WARPSYNC.COLLECTIVE R71, `(.L_x_374) ;  /* 0x0000000047087348 */ /* 0x000fea0003c00000 */
[----:B------:R0:W1:Y:S02]  /*deb0*/  SHFL.IDX P2, R64, R70, R67, R66 ;  /* 0x0000004346407389 */ /* 0x0000640000040042 */
[----:B01----:R-:W-:Y:S05]  /*dec0*/  ENDCOLLECTIVE ;  /* 0x000000000000791b */ /* 0x003fea0003800000 */
.L_x_374:
[----:B------:R-:W-:Y:S02]  /*ded0*/  MOV R70, R61 ;  /* 0x0000003d00467202 */ /* 0x000fe40000000f00 */
[----:B------:R-:W-:Y:S02]  /*dee0*/  MOV R195, R196 ;  /* 0x000000c400c37202 */ /* 0x000fe40000000f00 */
[----:B------:R-:W-:-:S07]  /*def0*/  MOV R60, R64 ;  /* 0x00000040003c7202 */ /* 0x000fce0000000f00 */
[----:B------:R-:W-:Y:S05]  /*df00*/  WARPSYNC.COLLECTIVE R71, `(.L_x_375) ;  /* 0x0000000047087348 */ /* 0x000fea0003c00000 */
[----:B------:R0:W1:Y:S02]  /*df10*/  SHFL.IDX P2, R64, R70, R67, R66 ;  /* 0x0000004346407389 */ /* 0x0000640000040042 */
[----:B01----:R-:W-:Y:S05]  /*df20*/  ENDCOLLECTIVE ;  /* 0x000000000000791b */ /* 0x003fea0003800000 */
.L_x_375:
[----:B------:R-:W-:Y:S02]  /*df30*/  MOV R70, R62 ;  /* 0x0000003e00467202 */ /* 0x000fe40000000f00 */
[----:B------:R-:W-:-:S07]  /*df40*/  MOV R196, R64 ;  /* 0x0000004000c47202 */ /* 0x000fce0000000f00 */
[----:B------:R-:W-:Y:S05]  /*df50*/  WARPSYNC.COLLECTIVE R71, `(.L_x_376) ;  /* 0x0000000047087348 */ /* 0x000fea0003c00000 */
[----:B------:R0:W1:Y:S02]  /*df60*/  SHFL.IDX P2, R64, R70, R67, R66 ;  /* 0x0000004346407389 */ /* 0x0000640000040042 */
[----:B01----:R-:W-:Y:S05]  /*df70*/  ENDCOLLECTIVE ;  /* 0x000000000000791b */ /* 0x003fea0003800000 */
.L_x_376:
[----:B------:R-:W-:Y:S02]  /*df80*/  MOV R70, R63 ;  /* 0x0000003f00467202 */ /* 0x000fe40000000f00 */
[----:B------:R-:W-:-:S07]  /*df90*/  MOV R62, R64 ;  /* 0x00000040003e7202 */ /* 0x000fce0000000f00 */
[----:B------:R-:W-:Y:S05]  /*dfa0*/  WARPSYNC.COLLECTIVE R71, `(.L_x_377) ;  /* 0x0000000047087348 */ /* 0x000fea0003c00000 */
[----:B------:R0:W1:Y:S02]  /*dfb0*/  SHFL.IDX P2, R64, R70, R67, R66 ;  /* 0x0000004346407389 */ /* 0x0000640000040042 */
[----:B01----:R-:W-:Y:S05]  /*dfc0*/  ENDCOLLECTIVE ;  /* 0x000000000000791b */ /* 0x003fea0003800000 */
.L_x_377:
[----:B------:R-:W-:Y:S01]  /*dfd0*/  MOV R63, R64 ;  /* 0x00000040003f7202 */ /* 0x000fe20000000f00 */
[----:B------:R-:W-:Y:S06]  /*dfe0*/  BRA `(.L_x_378) ;  /* 0xffffff8800047947 */ /* 0x000fec000383ffff */
.L_x_306:
[----:B------:R-:W-:Y:S01]  /*dff0*/  HFMA2 R236, -RZ, RZ, 0, 5.9604644775390625e-08 ;  /* 0x00000001ffec7431 */ /* 0x000fe200000001ff */
[----:B------:R-:W-:Y:S02]  /*e000*/  MOV R234, R225 ;  /* 0x000000e100ea7202 */ /* 0x000fe40000000f00 */
[----:B------:R-:W-:Y:S02]  /*e010*/  MOV R237, 0x1f ;  /* 0x0000001f00ed7802 */ /* 0x000fe40000000f00 */
[----:B------:R-:W-:-:S07]  /*e020*/  MOV R71, 0xffffffff ;  /* 0xffffffff00477802 */ /* 0x000fce0000000f00 */
[----:B0-----:R-:W-:Y:S05]  /*e030*/  WARPSYNC.COLLECTIVE R71, `(.L_x_379) ;  /* 0x0000000047087348 */ /* 0x001fea0003c00000 */
[----:B------:R1:W2:Y:S02]  /*e040*/  SHFL.DOWN P0, R233, R234, R236, R237 ;  /* 0x080000eceae97389 */ /* 0x0002a400000000ed */
[----:B012---:R-:W-:Y:S05]  /*e050*/  ENDCOLLECTIVE ;  /* 0x000000000000791b */ /* 0x007fea0003800000 */
.L_x_379:
[----:B------:R-:W-:Y:S02]  /*e060*/  MOV R234, R69 ;  /* 0x0000004500ea7202 */ /* 0x000fe40000000f00 */
[----:B------:R-:W-:-:S07]  /*e070*/  MOV R64, R233 ;  /* 0x000000e900407202 */ /* 0x000fce0000000f00 */
[----:B------:R-:W-:Y:S05]  /*e080*/  WARPSYNC.COLLECTIVE R71, `(.L_x_380) ;  /* 0x0000000047087348 */ /* 0x000fea0003c00000 */
[----:B------:R0:W1:Y:S02]  /*e090*/  SHFL.DOWN P0, R233, R234, R236, R237 ;  /* 0x080000eceae97389 */ /* 0x00006400000000ed */
[----:B01----:R-:W-:Y:S05]  /*e0a0*/  ENDCOLLECTIVE ;  /* 0x000000000000791b */ /* 0x003fea0003800000 */
.L_x_380:
[----:B------:R-:W-:Y:S02]  /*e0b0*/  MOV R234, R68 ;  /* 0x0000004400ea7202 */ /* 0x000fe40000000f00 */
[----:B------:R-:W-:-:S07]  /*e0c0*/  MOV R66, R233 ;  /* 0x000000e900427202 */ /* 0x000fce0000000f00 */
[----:B------:R-:W-:Y:S05]  /*e0d0*/  WARPSYNC.COLLECTIVE R71, `(.L_x_381) ;  /* 0x0000000047087348 */ /* 0x000fea0003c00000 */
[----:B------:R0:W1:Y:S02]  /*e0e0*/  SHFL.DOWN P0, R233, R234, R236, R237 ;  /* 0x080000eceae97389 */ /* 0x00006400000000ed */
[----:B01----:R-:W-:Y:S05]  /*e0f0*/  ENDCOLLECTIVE ;  /* 0x000000000000791b */ /* 0x003fea0003800000 */
.L_x_381:
[----:B------:R-:W-:Y:S02]  /*e100*/  MOV R234, R65 ;  /* 0x0000004100ea7202 */ /* 0x000fe40000000f00 */
[----:B------:R-:W-:-:S07]  /*e110*/  MOV R226, R233 ;  /* 0x000000e900e27202 */ /* 0x000fce0000000f00 */
[----:B------:R-:W-:Y:S05]  /*e120*/  WARPSYNC.COLLECTIVE R71, `(.L_x_382) ;  /* 0x0000000047087348 */ /* 0x000fea0003c00000 */
[----:B------:R0:W1:Y:S02]  /*e130*/  SHFL.DOWN P0, R233, R234, R236, R237 ;  /* 0x080000eceae97389 */ /* 0x00006400000000ed */
[----:B01----:R-:W-:Y:S05]  /*e140*/  ENDCOLLECTIVE ;  /* 0x000000000000791b */ /* 0x003fea0003800000 */
.L_x_382:
[----:B------:R-:W-:Y:S01]  /*e150*/  MOV R228, R233 ;  /* 0x000000e900e47202 */ /* 0x000fe20000000f00 */
[----:B------:R-:W-:Y:S06]  /*e160*/  BRA `(.L_x_383) ;  /* 0xffffff9c00187947 */ /* 0x000fec000383ffff */
.L_x_309:
        /* <DEDUP_REMOVED lines=8> */
.L_x_385:
[----:B------:R-:W-:Y:S05]  /*e1f0*/  BSYNC B0 ;  /* 0x0000000000007941 */ /* 0x000fea0003800000 */
.L_x_384:
        /* <DEDUP_REMOVED lines=8> */
.L_x_386:
[----:B------:R-:W-:Y:S02]  /*e280*/  MOV R234, R68 ;  /* 0x0000004400ea7202 */ /* 0x000fe40000000f00 */
[----:B------:R-:W-:-:S07]  /*e290*/  MOV R66, R233 ;  /* 0x000000e900427202 */ /* 0x000fce0000000f00 */
[----:B------:R-:W-:Y:S05]  /*e2a0*/  WARPSYNC.COLLECTIVE R71, `(.L_x_387) ;  /* 0x0000000047087348 */ /* 0x000fea0003c00000 */
[----:B------:R0:W1:Y:S02]  /*e2b0*/  SHFL.DOWN P0, R233, R234, R236, R237 ;  /* 0x080000eceae97389 */ /* 0x00006400000000ed */
[----:B01----:R-:W-:Y:S05]  /*e2c0*/  ENDCOLLECTIVE ;  /* 0x000000000000791b */ /* 0x003fea0003800000 */
.L_x_387:
[----:B------:R-:W-:Y:S02]  /*e2d0*/  MOV R234, R65 ;  /* 0x0000004100ea7202 */ /* 0x000fe40000000f00 */
[----:B------:R-:W-:-:S07]  /*e2e0*/  MOV R226, R233 ;  /* 0x000000e900e27202 */ /* 0x000fce0000000f00 */
[----:B------:R-:W-:Y:S05]  /*e2f0*/  WARPSYNC.COLLECTIVE R71, `(.L_x_388) ;  /* 0x0000000047087348 */ /* 0x000fea0003c00000 */
[----:B------:R0:W1:Y:S02]  /*e300*/  SHFL.DOWN P0, R233, R234, R236, R237 ;  /* 0x080000eceae97389 */ /* 0x00006400000000ed */
[----:B01----:R-:W-:Y:S05]  /*e310*/  ENDCOLLECTIVE ;  /* 0x000000000000791b */ /* 0x003fea0003800000 */
.L_x_388:
[----:B------:R-:W-:Y:S01]  /*e320*/  MOV R228, R233 ;  /* 0x000000e900e47202 */ /* 0x000fe20000000f00 */
[----:B------:R-:W-:Y:S06]  /*e330*/  BRA `(.L_x_389) ;  /* 0xffffff9800f47947 */ /* 0x000fec000383ffff */
.L_x_312:
        /* <DEDUP_REMOVED lines=8> */
.L_x_391:
[----:B------:R-:W-:Y:S05]  /*e3c0*/  BSYNC B0 ;  /* 0x0000000000007941 */ /* 0x000fea0003800000 */
.L_x_390:
        /* <DEDUP_REMOVED lines=8> */
.L_x_392:
[----:B------:R-:W-:Y:S02]  /*e450*/  MOV R234, R68 ;  /* 0x0000004400ea7202 */ /* 0x000fe40000000f00 */
[----:B------:R-:W-:-:S07]  /*e460*/  MOV R66, R233 ;  /* 0x000000e900427202 */ /* 0x000fce0000000f00 */
[----:B------:R-:W-:Y:S05]  /*e470*/  WARPSYNC.COLLECTIVE R71, `(.L_x_393) ;  /* 0x0000000047087348 */ /* 0x000fea0003c00000 */
[----:B------:R0:W1:Y:S02]  /*e480*/  SHFL.DOWN P0, R233, R234, R236, R237 ;  /* 0x080000eceae97389 */ /* 0x00006400000000ed */
[----:B01----:R-:W-:Y:S05]  /*e490*/  ENDCOLLECTIVE ;  /* 0x000000000000791b */ /* 0x003fea0003800000 */
.L_x_393:
[----:B------:R-:W-:Y:S02]  /*e4a0*/  MOV R234, R65 ;  /* 0x0000004100ea7202 */ /* 0x000fe40000000f00 */
[----:B------:R-:W-:-:S07]  /*e4b0*/  MOV R226, R233 ;  /* 0x000000e900e27202 */ /* 0x000fce0000000f00 */
[----:B------:R-:W-:Y:S05]  /*e4c0*/  WARPSYNC.COLLECTIVE R71, `(.L_x_394) ;  /* 0x0000000047087348 */ /* 0x000fea0003c00000 */
[----:B------:R0:W1:Y:S02]  /*e4d0*/  SHFL.DOWN P0, R233, R234, R236, R237 ;  /* 0x080000eceae97389 */ /* 0x00006400000000ed */
[----:B01----:R-:W-:Y:S05]  /*e4e0*/  ENDCOLLECTIVE ;  /* 0x000000000000791b */ /* 0x003fea0003800000 */
.L_x_394:
[----:B------:R-:W-:Y:S01]  /*e4f0*/  MOV R228, R233 ;  /* 0x000000e900e47202 */ /* 0x000fe20000000f00 */
[----:B------:R-:W-:Y:S06]  /*e500*/  BRA `(.L_x_395) ;  /* 0xffffff9800d07947 */ /* 0x000fec000383ffff */
.L_x_315:
        /* <DEDUP_REMOVED lines=8> */
.L_x_397:
[----:B------:R-:W-:Y:S05]  /*e590*/  BSYNC B0 ;  /* 0x0000000000007941 */ /* 0x000fea0003800000 */
.L_x_396:
        /* <DEDUP_REMOVED lines=8> */
.L_x_398:
[----:B------:R-:W-:Y:S02]  /*e620*/  MOV R234, R68 ;  /* 0x0000004400ea7202 */ /* 0x000fe40000000f00 */
[----:B------:R-:W-:-:S07]  /*e630*/  MOV R66, R233 ;  /* 0x000000e900427202 */ /* 0x000fce0000000f00 */
[----:B------:R-:W-:Y:S05]  /*e640*/  WARPSYNC.COLLECTIVE R71, `(.L_x_399) ;  /* 0x0000000047087348 */ /* 0x000fea0003c00000 */
[----:B------:R0:W1:Y:S02]  /*e650*/  SHFL.DOWN P0, R233, R234, R236, R237 ;  /* 0x080000eceae97389 */ /* 0x00006400000000ed */
[----:B01----:R-:W-:Y:S05]  /*e660*/  ENDCOLLECTIVE ;  /* 0x000000000000791b */ /* 0x003fea0003800000 */
.L_x_399:
[----:B------:R-:W-:Y:S02]  /*e670*/  MOV R234, R65 ;  /* 0x0000004100ea7202 */ /* 0x000fe40000000f00 */
[----:B------:R-:W-:-:S07]  /*e680*/  MOV R226, R233 ;  /* 0x000000e900e27202 */ /* 0x000fce0000000f00 */
[----:B------:R-:W-:Y:S05]  /*e690*/  WARPSYNC.COLLECTIVE R71, `(.L_x_400) ;  /* 0x0000000047087348 */ /* 0x000fea0003c00000 */
[----:B------:R0:W1:Y:S02]  /*e6a0*/  SHFL.DOWN P0, R233, R234, R236, R237 ;  /* 0x080000eceae97389 */ /* 0x00006400000000ed */
[----:B01----:R-:W-:Y:S05]  /*e6b0*/  ENDCOLLECTIVE ;  /* 0x000000000000791b */ /* 0x003fea0003800000 */
.L_x_400:
[----:B------:R-:W-:Y:S01]  /*e6c0*/  MOV R228, R233 ;  /* 0x000000e900e47202 */ /* 0x000fe20000000f00 */
[----:B------:R-:W-:Y:S06]  /*e6d0*/  BRA `(.L_x_401) ;  /* 0xffffff9800ac7947 */ /* 0x000fec000383ffff */
.L_x_318:
        /* <DEDUP_REMOVED lines=8> */
.L_x_403:
[----:B------:R-:W-:Y:S05]  /*e760*/  BSYNC B0 ;  /* 0x0000000000007941 */ /* 0x000fea0003800000 */
.L_x_402:
        /* <DEDUP_REMOVED lines=8> */
.L_x_404:
[----:B------:R-:W-:Y:S02]  /*e7f0*/  MOV R234, R68 ;  /* 0x0000004400ea7202 */ /* 0x000fe40000000f00 */
[----:B------:R-:W-:-:S07]  /*e800*/  MOV R66, R233 ;  /* 0x000000e900427202 */ /* 0x000fce0000000f00 */
[----:B------:R-:W-:Y:S05]  /*e810*/  WARPSYNC.COLLECTIVE R71, `(.L_x_405) ;  /* 0x0000000047087348 */ /* 0x000fea0003c00000 */
[----:B------:R0:W1:Y:S02]  /*e820*/  SHFL.DOWN P0, R233, R234, R236, R237 ;  /* 0x080000eceae97389 */ /* 0x00006400000000ed */
[----:B01----:R-:W-:Y:S05]  /*e830*/  ENDCOLLECTIVE ;  /* 0x000000000000791b */ /* 0x003fea0003800000 */
.L_x_405:
[----:B------:R-:W-:Y:S02]  /*e840*/  MOV R234, R65 ;  /* 0x0000004100ea7202 */ /* 0x000fe40000000f00 */
[----:B------:R-:W-:-:S07]  /*e850*/  MOV R70, R233 ;  /* 0x000000e900467202 */ /* 0x000fce0000000f00 */
[----:B------:R-:W-:Y:S05]  /*e860*/  WARPSYNC.COLLECTIVE R71, `(.L_x_406) ;  /* 0x0000000047087348 */ /* 0x000fea0003c00000 */
[----:B------:R0:W1:Y:S02]  /*e870*/  SHFL.DOWN P0, R233, R234, R236, R237 ;  /* 0x080000eceae97389 */ /* 0x00006400000000ed */
[----:B01----:R-:W-:Y:S05]  /*e880*/  ENDCOLLECTIVE ;  /* 0x000000000000791b */ /* 0x003fea0003800000 */
.L_x_406:
[----:B------:R-:W-:Y:S01]  /*e890*/  MOV R226, R233 ;  /* 0x000000e900e27202 */ /* 0x000fe20000000f00 */
[----:B------:R-:W-:Y:S06]  /*e8a0*/  BRA `(.L_x_407) ;  /* 0xffffff9800887947 */ /* 0x000fec000383ffff */
.L_x_321:
[----:B------:R-:W-:Y:S01]  /*e8b0*/  HFMA2 R67, -RZ, RZ, 0, 0 ;  /* 0x00000000ff437431 */ /* 0x000fe200000001ff */
[----:B------:R-:W-:Y:S01]  /*e8c0*/  BSSY B0, `(.L_x_408) ;  /* 0x0000007000007945 */ /* 0x000fe20003800000 */
[----:B0-----:R-:W-:Y:S02]  /*e8d0*/  MOV R70, R225 ;  /* 0x000000e100467202 */ /* 0x001fe40000000f00 */
[----:B------:R-:W-:Y:S02]  /*e8e0*/  MOV R66, 0x1f ;  /* 0x0000001f00427802 */ /* 0x000fe40000000f00 */
[----:B------:R-:W-:-:S07]  /*e8f0*/  MOV R71, 0xffffffff ;  /* 0xffffffff00477802 */ /* 0x000fce0000000f00 */
[----:B-1234-:R-:W-:Y:S05]  /*e900*/  WARPSYNC.COLLECTIVE R71, `(.L_x_409) ;  /* 0x0000000047087348 */ /* 0x01efea0003c00000 */
[----:B------:R0:W0:Y:S02]  /*e910*/  SHFL.IDX P2, R64, R70, R67, R66 ;  /* 0x0000004346407389 */ /* 0x0000240000040042 */
[----:B01234-:R-:W-:Y:S05]  /*e920*/  ENDCOLLECTIVE ;  /* 0x000000000000791b */ /* 0x01ffea0003800000 */
.L_x_409:
[----:B------:R-:W-:Y:S05]  /*e930*/  BSYNC B0 ;  /* 0x0000000000007941 */ /* 0x000fea0003800000 */
.L_x_408:
[----:B------:R-:W-:Y:S01]  /*e940*/  HFMA2 R67, -RZ, RZ, 0, 0 ;  /* 0x00000000ff437431 */ /* 0x000fe200000001ff */
[----:B------:R-:W-:Y:S01]  /*e950*/  MOV R70, R69 ;  /* 0x0000004500467202 */ /* 0x000fe20000000f00 */
[----:B------:R-:W-:Y:S01]  /*e960*/  HFMA2 R236, -RZ, RZ, 0, 5.9604644775390625e-08 ;  /* 0x00000001ffec7431 */ /* 0x000fe200000001ff */
[----:B------:R-:W-:Y:S02]  /*e970*/  MOV R66, 0x1f ;  /* 0x0000001f00427802 */ /* 0x000fe40000000f00 */
[----:B------:R-:W-:Y:S02]  /*e980*/  MOV R71, 0xffffffff ;  /* 0xffffffff00477802 */ /* 0x000fe40000000f00 */
[----:B------:R-:W-:Y:S02]  /*e990*/  MOV R229, R64 ;  /* 0x0000004000e57202 */ /* 0x000fe40000000f00 */
[----:B------:R-:W-:-:S07]  /*e9a0*/  MOV R237, 0x1f ;  /* 0x0000001f00ed7802 */ /* 0x000fce0000000f00 */
[----:B------:R-:W-:Y:S05]  /*e9b0*/  WARPSYNC.COLLECTIVE R71, `(.L_x_410) ;  /* 0x0000000047087348 */ /* 0x000fea0003c00000 */
[----:B------:R0:W1:Y:S02]  /*e9c0*/  SHFL.IDX P2, R64, R70, R67, R66 ;  /* 0x0000004346407389 */ /* 0x0000640000040042 */
[----:B01----:R-:W-:Y:S05]  /*e9d0*/  ENDCOLLECTIVE ;  /* 0x000000000000791b */ /* 0x003fea0003800000 */
.L_x_410:
[----:B------:R-:W-:Y:S02]  /*e9e0*/  MOV R70, R68 ;  /* 0x0000004400467202 */ /* 0x000fe40000000f00 */
[----:B------:R-:W-:-:S07]  /*e9f0*/  MOV R226, R64 ;  /* 0x0000004000e27202 */ /* 0x000fce0000000f00 */
[----:B------:R-:W-:Y:S05]  /*ea00*/  WARPSYNC.COLLECTIVE R71, `(.L_x_411) ;  /* 0x0000000047087348 */ /* 0x000fea0003c00000 */
[----:B------:R0:W1:Y:S02]  /*ea10*/  SHFL.IDX P2, R64, R70, R67, R66 ;  /* 0x0000004346407389 */ /* 0x0000640000040042 */
[----:B01----:R-:W-:Y:S05]  /*ea20*/  ENDCOLLECTIVE ;  /* 0x000000000000791b */ /* 0x003fea0003800000 */
.L_x_411:
[-C--:B------:R-:W-:Y:S01]  /*ea30*/  FMUL.FTZ R227, R55, R226.reuse ;  /* 0x000000e237e37220 */ /* 0x080fe20000410000 */
[----:B------:R-:W-:-:S03]  /*ea40*/  FMUL.FTZ R230, R54, R226 ;  /* 0x000000e236e67220 */ /* 0x000fc60000410000 */
[----:B------:R-:W-:Y:S01]  /*ea50*/  FFMA.FTZ R227, R54, R229, -R227 ;  /* 0x000000e536e37223 */ /* 0x000fe200000108e3 */
[----:B------:R-:W-:-:S03]  /*ea60*/  MOV R70, R65 ;  /* 0x0000004100467202 */ /* 0x000fc60000000f00 */
[----:B------:R-:W-:Y:S01]  /*ea70*/  FADD.FTZ R228, R64, R227 ;  /* 0x000000e340e47221 */ /* 0x000fe20000010000 */
[-C--:B------:R-:W-:Y:S01]  /*ea80*/  FMUL.FTZ R227, R53, R226.reuse ;  /* 0x000000e235e37220 */ /* 0x080fe20000410000 */
[----:B------:R-:W-:-:S03]  /*ea90*/  FMUL.FTZ R64, R52, R226 ;  /* 0x000000e234407220 */ /* 0x000fc60000410000 */
[-C--:B------:R-:W-:Y:S01]  /*eaa0*/  FFMA.FTZ R226, R52, R229.reuse, -R227 ;  /* 0x000000e534e27223 */ /* 0x080fe200000108e3 */
[-C--:B------:R-:W-:Y:S01]  /*eab0*/  FFMA.FTZ R227, R53, R229.reuse, R64 ;  /* 0x000000e535e37223 */ /* 0x080fe20000010040 */
[----:B------:R-:W-:-:S07]  /*eac0*/  FFMA.FTZ R229, R55, R229, R230 ;  /* 0x000000e537e57223 */ /* 0x000fce00000100e6 */
[----:B------:R-:W-:Y:S05]  /*ead0*/  WARPSYNC.COLLECTIVE R71, `(.L_x_412) ;  /* 0x0000000047087348 */ /* 0x000fea0003c00000 */
[----:B------:R0:W1:Y:S02]  /*eae0*/  SHFL.IDX P2, R64, R70, R67, R66 ;  /* 0x0000004346407389 */ /* 0x0000640000040042 */
[----:B01----:R-:W-:Y:S05]  /*eaf0*/  ENDCOLLECTIVE ;  /* 0x000000000000791b */ /* 0x003fea0003800000 */
.L_x_412:
[----:B------:R-:W-:Y:S02]  /*eb00*/  MOV R70, R52 ;  /* 0x0000003400467202 */ /* 0x000fe40000000f00 */
[----:B------:R-:W-:-:S05]  /*eb10*/  MOV R234, R64 ;  /* 0x0000004000ea7202 */ /* 0x000fca0000000f00 */
[----:B------:R-:W-:Y:S01]  /*eb20*/  FADD.FTZ R229, R234, R229 ;  /* 0x000000e5eae57221 */ /* 0x000fe20000010000 */
[----:B------:R-:W-:-:S07]  /*eb30*/  MOV R234, R225 ;  /* 0x000000e100ea7202 */ /* 0x000fce0000000f00 */
[----:B------:R-:W-:Y:S05]  /*eb40*/  WARPSYNC.COLLECTIVE R71, `(.L_x_413) ;  /* 0x0000000047087348 */ /* 0x000fea0003c00000 */
[----:B------:R0:W1:Y:S02]  /*eb50*/  SHFL.DOWN P0, R233, R234, R236, R237 ;  /* 0x080000eceae97389 */ /* 0x00006400000000ed */
[----:B01----:R-:W-:Y:S05]  /*eb60*/  ENDCOLLECTIVE ;  /* 0x000000000000791b */ /* 0x003fea0003800000 */
.L_x_413:
[----:B------:R-:W-:Y:S02]  /*eb70*/  MOV R234, R69 ;  /* 0x0000004500ea7202 */ /* 0x000fe40000000f00 */
[----:B------:R-:W-:-:S07]  /*eb80*/  MOV R230, R233 ;  /* 0x000000e900e67202 */ /* 0x000fce0000000f00 */
[----:B------:R-:W-:Y:S05]  /*eb90*/  WARPSYNC.COLLECTIVE R71, `(.L_x_414) ;  /* 0x0000000047087348 */ /* 0x000fea0003c00000 */
[----:B------:R0:W1:Y:S02]  /*eba0*/  SHFL.DOWN P0, R233, R234, R236, R237 ;  /* 0x080000eceae97389 */ /* 0x00006400000000ed */
[----:B01----:R-:W-:Y:S05]  /*ebb0*/  ENDCOLLECTIVE ;  /* 0x000000000000791b */ /* 0x003fea0003800000 */
.L_x_414:
[----:B------:R-:W-:Y:S02]  /*ebc0*/  MOV R234, R68 ;  /* 0x0000004400ea7202 */ /* 0x000fe40000000f00 */
[----:B------:R-:W-:-:S07]  /*ebd0*/  MOV R231, R233 ;  /* 0x000000e900e77202 */ /* 0x000fce0000000f00 */
[----:B------:R-:W-:Y:S05]  /*ebe0*/  WARPSYNC.COLLECTIVE R71, `(.L_x_415) ;  /* 0x0000000047087348 */ /* 0x000fea0003c00000 */
[----:B------:R0:W1:Y:S02]  /*ebf0*/  SHFL.DOWN P0, R233, R234, R236, R237 ;  /* 0x080000eceae97389 */ /* 0x00006400000000ed */
[----:B01----:R-:W-:Y:S05]  /*ec00*/  ENDCOLLECTIVE ;  /* 0x000000000000791b */ /* 0x003fea0003800000 */
.L_x_415:
[----:B------:R-:W-:Y:S02]  /*ec10*/  MOV R234, R65 ;  /* 0x0000004100ea7202 */ /* 0x000fe40000000f00 */
[----:B------:R-:W-:-:S07]  /*ec20*/  MOV R232, R233 ;  /* 0x000000e900e87202 */ /* 0x000fce0000000f00 */
[----:B------:R-:W-:Y:S05]  /*ec30*/  WARPSYNC.COLLECTIVE R71, `(.L_x_416) ;  /* 0x0000000047087348 */ /* 0x000fea0003c00000 */
[----:B------:R0:W1:Y:S02]  /*ec40*/  SHFL.DOWN P0, R233, R234, R236, R237 ;  /* 0x080000eceae97389 */ /* 0x00006400000000ed */
[----:B01----:R-:W-:Y:S05]  /*ec50*/  ENDCOLLECTIVE ;  /* 0x000000000000791b */ /* 0x003fea0003800000 */
.L_x_416:
[----:B------:R-:W-:Y:S05]  /*ec60*/  WARPSYNC.COLLECTIVE R71, `(.L_x_417) ;  /* 0x0000000047087348 */ /* 0x000fea0003c00000 */
[----:B------:R0:W1:Y:S02]  /*ec70*/  SHFL.IDX P2, R64, R70, R67, R66 ;  /* 0x0000004346407389 */ /* 0x0000640000040042 */
[----:B01----:R-:W-:Y:S05]  /*ec80*/  ENDCOLLECTIVE ;  /* 0x000000000000791b */ /* 0x003fea0003800000 */
.L_x_417:
[----:B------:R-:W-:Y:S02]  /*ec90*/  MOV R70, R53 ;  /* 0x0000003500467202 */ /* 0x000fe40000000f00 */
[----:B------:R-:W-:-:S07]  /*eca0*/  MOV R235, R64 ;  /* 0x0000004000eb7202 */ /* 0x000fce0000000f00 */
[----:B------:R-:W-:Y:S05]  /*ecb0*/  WARPSYNC.COLLECTIVE R71, `(.L_x_418) ;  /* 0x0000000047087348 */ /* 0x000fea0003c00000 */
[----:B------:R0:W1:Y:S02]  /*ecc0*/  SHFL.IDX P2, R64, R70, R67, R66 ;  /* 0x0000004346407389 */ /* 0x0000640000040042 */
[----:B01----:R-:W-:Y:S05]  /*ecd0*/  ENDCOLLECTIVE ;  /* 0x000000000000791b */ /* 0x003fea0003800000 */
.L_x_418:
[----:B------:R-:W-:Y:S02]  /*ece0*/  MOV R70, R54 ;  /* 0x0000003600467202 */ /* 0x000fe40000000f00 */
[----:B------:R-:W-:-:S07]  /*ecf0*/  MOV R236, R64 ;  /* 0x0000004000ec7202 */ /* 0x000fce0000000f00 */
[----:B------:R-:W-:Y:S05]  /*ed00*/  WARPSYNC.COLLECTIVE R71, `(.L_x_419) ;  /* 0x0000000047087348 */ /* 0x000fea0003c00000 */
[----:B------:R0:W1:Y:S02]  /*ed10*/  SHFL.IDX P2, R64, R70, R67, R66 ;  /* 0x0000004346407389 */ /* 0x0000640000040042 */
[----:B01----:R-:W-:Y:S05]  /*ed20*/  ENDCOLLECTIVE ;  /* 0x000000000000791b */ /* 0x003fea0003800000 */
.L_x_419:
[----:B------:R-:W-:Y:S02]  /*ed30*/  MOV R65, R236 ;  /* 0x000000ec00417202 */ /* 0x000fe40000000f00 */
[----:B------:R-:W-:Y:S02]  /*ed40*/  MOV R70, R55 ;  /* 0x0000003700467202 */ /* 0x000fe40000000f00 */
[----:B------:R-:W-:-:S07]  /*ed50*/  MOV R237, R64 ;  /* 0x0000004000ed7202 */ /* 0x000fce0000000f00 */
[----:B------:R-:W-:Y:S05]  /*ed60*/  WARPSYNC.COLLECTIVE R71, `(.L_x_420) ;  /* 0x0000000047087348 */ /* 0x000fea0003c00000 */
[----:B------:R0:W1:Y:S02]  /*ed70*/  SHFL.IDX P2, R64, R70, R67, R66 ;  /* 0x0000004346407389 */ /* 0x0000640000040042 */
[----:B01----:R-:W-:Y:S05]  /*ed80*/  ENDCOLLECTIVE ;  /* 0x000000000000791b */ /* 0x003fea0003800000 */
.L_x_420:
[----:B------:R-:W-:Y:S02]  /*ed90*/  MOV R238, R64 ;  /* 0x0000004000ee7202 */ /* 0x000fe40000000f00 */
[----:B------:R-:W-:Y:S01]  /*eda0*/  MOV R64, R235 ;  /* 0x000000eb00407202 */ /* 0x000fe20000000f00 */
[----:B------:R-:W-:Y:S06]  /*edb0*/  BRA `(.L_x_421) ;  /* 0xffffff9400e47947 */ /* 0x000fec000383ffff */
.L_x_422:
        /* <DEDUP_REMOVED lines=12> */
.L_x_18665:


//--------------------- .text._Z25selective_scan_bwd_kernelI32Selective_Scan_bwd_kernel_traitsILi128ELi16ELb0ELb0ELb0ELb1ELb1EN3c104HalfENS1_7complexIfEEEEv12SSMParamsBwd --------------------------
	.section	.text._Z25selective_scan_bwd_kernelI32Selective_Scan_bwd_kernel_traitsILi128ELi16ELb0ELb0ELb0ELb1ELb1EN3c104HalfENS1_7complexIfEEEEv12SSMParamsBwd,"ax",@progbits
	.align	128
        .global         _Z25selective_scan_bwd_kernelI32Selective_Scan_bwd_kernel_traitsILi128ELi16ELb0ELb0ELb0ELb1ELb1EN3c104HalfENS1_7complexIfEEEEv12SSMParamsBwd
        .type           _Z25selective_scan_bwd_kernelI32Selective_Scan_bwd_kernel_traitsILi128ELi16ELb0ELb0ELb0ELb1ELb1EN3c104HalfENS1_7complexIfEEEEv12SSMParamsBwd,@function
        .size           _Z25selective_scan_bwd_kernelI32Selective_Scan_bwd_kernel_traitsILi128ELi16ELb0ELb0ELb0ELb1ELb1EN3c104HalfENS1_7complexIfEEEEv12SSMParamsBwd,(.L_x_18666 - _Z25selective_scan_bwd_kernelI32Selective_Scan_bwd_kernel_traitsILi128ELi16ELb0ELb0ELb0ELb1ELb1EN3c104HalfENS1_7complexIfEEEEv12SSMParamsBwd)
        .other          _Z25selective_scan_bwd_kernelI32Selective_Scan_bwd_kernel_traitsILi128ELi16ELb0ELb0ELb0ELb1ELb1EN3c104HalfENS1_7complexIfEEEEv12SSMParamsBwd,@"STO_CUDA_ENTRY STV_DEFAULT"
_Z25selective_scan_bwd_kernelI32Selective_Scan_bwd_kernel_traitsILi128ELi16ELb0ELb0ELb0ELb1ELb1EN3c104HalfENS1_7complexIfEEEEv12SSMParamsBwd:
.text._Z25selective_scan_bwd_kernelI32Selective_Scan_bwd_kernel_traitsILi128ELi16ELb0ELb0ELb0ELb1ELb1EN3c104HalfENS1_7complexIfEEEEv12SSMParamsBwd:
        /* <DEDUP_REMOVED lines=33> */
[----:B-----5:R-:W-:-:S02]  /*0210*/  UIMAD.WIDE.U32 UR12, UR16, UR24, URZ ;  /* 0x00000018100c72a5 */ /* 0x020fc4000f8e00ff */
[----:B------:R-:W-:Y:S02]  /*0220*/  UIMAD.WIDE.U32 UR8, UR10, UR14, UR4 ;  /* 0x0000000e0a0872a5 */ /* 0x000fe4000f8e0004 */
[----:B------:R-:W-:Y:S02]  /*0230*/  UIMAD UR13, UR16, UR25, UR13 ;  /* 0x00000019100d72a4 */ /* 0x000fe4000f8e020d */
[----:B0-----:R-:W-:Y:S02]  /*0240*/  UIMAD.WIDE.U32 UR14, UR16, UR18, URZ ;  /* 0x00000012100e72a5 */ /* 0x001fe4000f8e00ff */
[----:B--2---:R-:W-:Y:S02]  /*0250*/  UISETP.NE.U32.AND UP0, UPT, UR6, URZ, UPT ;  /* 0x000000ff0600728c */ /* 0x004fe4000bf05070 */
[----:B------:R-:W-:Y:S02]  /*0260*/  UIMAD.WIDE.U32 UR12, UR10, UR26, UR12 ;  /* 0x0000001a0a0c72a5 */ /* 0x000fe4000f8e000c */
[----:B------:R-:W-:Y:S01]  /*0270*/  UISETP.NE.AND.EX UP0, UPT, UR7, URZ, UPT, UP0 ;  /* 0x000000ff0700728c */ /* 0x000fe2000bf05300 */
[----:B------:R-:W0:Y:S01]  /*0280*/  LDCU.128 UR4, c[0x0][0x460] ;  /* 0x00008c00ff0477ac */ /* 0x000e220008000c00 */
[----:B------:R-:W-:-:S02]  /*0290*/  ULEA UR11, UR30, 0xfffff800, 0xb ;  /* 0xfffff8001e0b7891 */ /* 0x000fc4000f8e58ff */
[----:B------:R-:W-:Y:S02]  /*02a0*/  UIMAD UR15, UR16, UR19, UR15 ;  /* 0x00000013100f72a4 */ /* 0x000fe4000f8e020f */
[----:B------:R-:W-:Y:S02]  /*02b0*/  UIMAD UR21, UR10, UR27, URZ ;  /* 0x0000001b0a1572a4 */ /* 0x000fe4000f8e02ff */
[----:B------:R-:W-:Y:S02]  /*02c0*/  USHF.R.S32.HI UR17, URZ, 0x1f, UR11 ;  /* 0x0000001fff117899 */ /* 0x000fe4000801140b */
[----:B------:R-:W-:Y:S01]  /*02d0*/  UIADD3 UR19, UP3, UPT, UR11, UR12, URZ ;  /* 0x0000000c0b137290 */ /* 0x000fe2000ff7e0ff */
[----:B------:R-:W2:Y:S03]  /*02e0*/  @UP0 LDCU UR23, c[0x0][0x384] ;  /* 0x00007080ff1707ac */ /* 0x000ea60008000800 */
[----:B------:R-:W-:Y:S01]  /*02f0*/  UIADD3.X UR12, UPT, UPT, UR17, UR13, UR21, UP3, !UPT ;  /* 0x0000000d110c7290 */ /* 0x000fe20009ffe415 */
[----:B------:R-:W4:Y:S01]  /*0300*/  LDCU.64 UR24, c[0x0][0x4a0] ;  /* 0x00009400ff1877ac */ /* 0x000f220008000a00 */
[----:B0-----:R-:W-:Y:S01]  /*0310*/  ULEA UR18, UP4, UR19, UR6, 0x1 ;  /* 0x0000000613127291 */ /* 0x001fe2000f8808ff */
[----:B------:R-:W0:Y:S01]  /*0320*/  @UP0 LDCU UR26, c[0x0][0x38c] ;  /* 0x00007180ff1a07ac */ /* 0x000e220008000800 */
[----:B------:R-:W-:-:S02]  /*0330*/  UIADD3 UR8, UP1, UPT, UR11, UR8, URZ ;  /* 0x000000080b087290 */ /* 0x000fc4000ff3e0ff */
[----:B------:R-:W-:-:S05]  /*0340*/  ULEA.HI.X UR19, UR19, UR7, UR12, 0x1, UP4 ;  /* 0x0000000713137291 */ /* 0x000fca000a0f0c0c */
[----:B------:R-:W5:Y:S01]  /*0350*/  @UP0 LDCU.64 UR12, c[0x0][0x480] ;  /* 0x00009000ff0c07ac */ /* 0x000f620008000a00 */
[----:B------:R-:W-:Y:S02]  /*0360*/  ULEA UR22, UP2, UR8, UR4, 0x1 ;  /* 0x0000000408167291 */ /* 0x000fe4000f8408ff */
[----:B------:R-:W-:Y:S02]  /*0370*/  UIADD3.X UR9, UPT, UPT, UR17, UR9, UR20, UP1, !UPT ;  /* 0x0000000911097290 */ /* 0x000fe40008ffe414 */
[----:B----4-:R-:W-:Y:S02]  /*0380*/  UIMAD UR21, UR10, UR25, URZ ;  /* 0x000000190a1572a4 */ /* 0x010fe4000f8e02ff */
[----:B------:R-:W-:Y:S02]  /*0390*/  ULEA.HI.X UR9, UR8, UR5, UR9, 0x1, UP2 ;  /* 0x0000000508097291 */ /* 0x000fe400090f0c09 */
[----:B--2---:R-:W-:Y:S02]  /*03a0*/  @UP0 UIMAD UR8, UR16, UR23, UR10 ;  /* 0x00000017100802a4 */ /* 0x004fe4000f8e020a */
[----:B------:R-:W-:-:S02]  /*03b0*/  UIMAD.WIDE.U32 UR4, UR10, UR24, UR14 ;  /* 0x000000180a0472a5 */ /* 0x000fc4000f8e000e */
[----:B------:R-:W-:Y:S02]  /*03c0*/  @UP0 UIMAD UR8, UR8, UR30, URZ ;  /* 0x0000001e080802a4 */ /* 0x000fe4000f8e02ff */
[----:B------:R-:W-:Y:S02]  /*03d0*/  UIADD3 UR11, UP1, UPT, UR11, UR4, URZ ;  /* 0x000000040b0b7290 */ /* 0x000fe4000ff3e0ff */
[----:B0-----:R-:W-:Y:S02]  /*03e0*/  @UP0 UIMAD UR8, UR8, UR26, URZ ;  /* 0x0000001a080802a4 */ /* 0x001fe4000f8e02ff */
[----:B------:R-:W-:Y:S01]  /*03f0*/  UIADD3.X UR21, UPT, UPT, UR17, UR5, UR21, UP1, !UPT ;  /* 0x0000000511157290 */ /* 0x000fe20008ffe415 */
[----:B------:R-:W-:Y:S02]  /*0400*/  UMOV UR4, URZ ;  /* 0x000000ff00047c82 */ /* 0x000fe40008000000 */
[----:B------:R-:W-:Y:S01]  /*0410*/  UMOV UR5, URZ ;  /* 0x000000ff00057c82 */ /* 0x000fe20008000000 */
[----:B-----5:R-:W-:-:S02]  /*0420*/  @UP0 UIMAD.WIDE UR4, UR8, 0x10, UR12 ;  /* 0x00000010080408a5 */ /* 0x020fc4000f8e020c */
[----:B------:R-:W-:Y:S01]  /*0430*/  UISETP.GE.AND UP0, UPT, UR30, 0x1, UPT ;  /* 0x000000011e00788c */ /* 0x000fe2000bf06270 */
[----:B------:R-:W-:Y:S01]  /*0440*/  UMOV UR6, URZ ;  /* 0x000000ff00067c82 */ /* 0x000fe20008000000 */
[----:B------:R-:W-:Y:S01]  /*0450*/  UMOV UR7, URZ ;  /* 0x000000ff00077c82 */ /* 0x000fe20008000000 */
[----:B-1----:R-:W-:-:S04]  /*0460*/  ULEA UR20, UP1, UR11, UR28, 0x1 ;  /* 0x0000001c0b147291 */ /* 0x002fc8000f8208ff */
[----:B------:R-:W-:Y:S01]  /*0470*/  ULEA.HI.X UR21, UR11, UR29, UR21, 0x1, UP1 ;  /* 0x0000001d0b157291 */ /* 0x000fe200088f0c15 */
[----:B---3--:R-:W-:Y:S02]  /*0480*/  @P0 R2UR UR6, R2 ;  /* 0x00000000020602ca */ /* 0x008fe400000e0000 */
[----:B------:R-:W-:Y:S01]  /*0490*/  @P1 R2UR UR7, R4 ;  /* 0x00000000040712ca */ /* 0x000fe200000e0000 */
[----:B------:R-:W-:-:S14]  /*04a0*/  BRA.U !UP0, `(.L_x_423) ;  /* 0x000000e9082c7547 */ /* 0x000fdc000b800000 */
        /* <DEDUP_REMOVED lines=9> */
.L_x_492:
[----:B------:R-:W0:Y:S01]  /*0540*/  LDCU UR8, c[0x0][0x388] ;  /* 0x00007100ff0877ac */ /* 0x000e220008000800 */
[----:B------:R-:W-:Y:S02]  /*0550*/  MOV R4, UR16 ;  /* 0x0000001000047c02 */ /* 0x000fe40008000f00 */
[----:B------:R-:W-:Y:S01]  /*0560*/  MOV R5, UR17 ;  /* 0x0000001100057c02 */ /* 0x000fe20008000f00 */
[----:B------:R-:W-:Y:S01]  /*0570*/  ULEA UR22, UR11, 0xfffff800, 0xb ;  /* 0xfffff8000b167891 */ /* 0x000fe2000f8e58ff */
[----:B------:R-:W-:Y:S02]  /*0580*/  PRMT R25, RZ, 0x7610, R25 ;  /* 0x00007610ff197816 */ /* 0x000fe40000000019 */
[----:B------:R-:W-:Y:S01]  /*0590*/  PRMT R30, RZ, 0x7610, R30 ;  /* 0x00007610ff1e7816 */ /* 0x000fe2000000001e */
[----:B------:R-:W-:Y:S01]  /*05a0*/  IMAD.WIDE.U32 R22, R2, 0x2, R4 ;  /* 0x0000000202167825 */ /* 0x000fe200078e0004 */
[----:B------:R-:W-:Y:S02]  /*05b0*/  PRMT R27, RZ, 0x7610, R27 ;  /* 0x00007610ff1b7816 */ /* 0x000fe4000000001b */
[----:B------:R-:W-:-:S02]  /*05c0*/  PRMT R26, RZ, 0x7610, R26 ;  /* 0x00007610ff1a7816 */ /* 0x000fc4000000001a */
[----:B------:R-:W-:Y:S02]  /*05d0*/  PRMT R33, RZ, 0x7610, R33 ;  /* 0x00007610ff217816 */ /* 0x000fe40000000021 */
[----:B------:R-:W-:Y:S02]  /*05e0*/  PRMT R24, RZ, 0x7610, R24 ;  /* 0x00007610ff187816 */ /* 0x000fe40000000018 */
[----:B------:R-:W-:Y:S01]  /*05f0*/  PRMT R31, RZ, 0x7610, R31 ;  /* 0x00007610ff1f7816 */ /* 0x000fe2000000001f */
[----:B0-----:R-:W-:Y:S01]  /*0600*/  UIADD3 UR26, UPT, UPT, -UR22, UR8, URZ ;  /* 0x00000008161a7290 */ /* 0x001fe2000fffe1ff */
[----:B------:R-:W-:Y:S02]  /*0610*/  PRMT R28, RZ, 0x7610, R28 ;  /* 0x00007610ff1c7816 */ /* 0x000fe4000000001c */
[----:B------:R-:W-:Y:S02]  /*0620*/  PRMT R29, RZ, 0x7610, R29 ;  /* 0x00007610ff1d7816 */ /* 0x000fe4000000001d */
[----:B------:R-:W-:-:S02]  /*0630*/  PRMT R32, RZ, 0x7610, R32 ;  /* 0x00007610ff207816 */ /* 0x000fc40000000020 */
[----:B------:R-:W-:Y:S01]  /*0640*/  ISETP.GE.AND P0, PT, R2, UR26, PT ;  /* 0x0000001a02007c0c */ /* 0x000fe2000bf06270 */
[----:B------:R-:W-:Y:S01]  /*0650*/  BAR.SYNC.DEFER_BLOCKING 0x0 ;  /* 0x0000000000007b1d */ /* 0x000fe20000010000 */
[----:B------:R-:W-:Y:S02]  /*0660*/  SHF.L.U32 R2, R172, 0x4, RZ ;  /* 0x00000004ac027819 */ /* 0x000fe400000006ff */
[----:B------:R-:W-:Y:S02]  /*0670*/  P2R R60, PR, RZ, 0x1 ;  /* 0x00000001ff3c7803 */ /* 0x000fe40000000000 */
[----:B------:R-:W-:Y:S02]  /*0680*/  LOP3.LUT R41, R2, 0x3e00, RZ, 0xc0, !PT ;  /* 0x00003e0002297812 */ /* 0x000fe400078ec0ff */
[----:B------:R-:W-:Y:S02]  /*0690*/  PRMT R35, RZ, 0x7610, R35 ;  /* 0x00007610ff237816 */ /* 0x000fe40000000023 */
[----:B------:R-:W-:-:S02]  /*06a0*/  LOP3.LUT R18, R41, 0x20, R0, 0xfe, !PT ;  /* 0x0000002029127812 */ /* 0x000fc400078efe00 */
[----:B------:R-:W-:Y:S02]  /*06b0*/  LOP3.LUT R19, R41, R0, RZ, 0xfc, !PT ;  /* 0x0000000029137212 */ /* 0x000fe400078efcff */
[----:B------:R-:W-:Y:S02]  /*06c0*/  PRMT R34, RZ, 0x7610, R34 ;  /* 0x00007610ff227816 */ /* 0x000fe40000000022 */
[C---:B------:R-:W-:Y:S02]  /*06d0*/  SHF.L.U32 R2, R19.reuse, 0x1, RZ ;  /* 0x0000000113027819 */ /* 0x040fe400000006ff */
[----:B------:R-:W-:Y:S02]  /*06e0*/  LOP3.LUT R9, R19, 0xe0, RZ, 0xfc, !PT ;  /* 0x000000e013097812 */ /* 0x000fe400078efcff */
[----:B------:R-:W-:Y:S02]  /*06f0*/  IADD3 R20, P1, PT, R2, UR18, RZ ;  /* 0x0000001202147c10 */ /* 0x000fe4000ff3e0ff */
[----:B------:R-:W-:-:S02]  /*0700*/  PRMT R37, RZ, 0x7610, R37 ;  /* 0x00007610ff257816 */ /* 0x000fc40000000025 */
[----:B------:R-:W-:Y:S01]  /*0710*/  PRMT R36, RZ, 0x7610, R36 ;  /* 0x00007610ff247816 */ /* 0x000fe20000000024 */
[----:B------:R-:W2:Y:S01]  /*0720*/  @!P0 LDG.E.U16 R25, desc[UR34][R22.64] ;  /* 0x0000002216198981 */ /* 0x000ea2000c1e1500 */
[----:B------:R-:W-:Y:S02]  /*0730*/  ISETP.GE.AND P0, PT, R18, UR26, PT ;  /* 0x0000001a12007c0c */ /* 0x000fe4000bf06270 */
[----:B------:R-:W-:Y:S02]  /*0740*/  PRMT R39, RZ, 0x7610, R39 ;  /* 0x00007610ff277816 */ /* 0x000fe40000000027 */
[----:B------:R-:W-:Y:S02]  /*0750*/  P2R R58, PR, RZ, 0x1 ;  /* 0x00000001ff3a7803 */ /* 0x000fe40000000000 */
[----:B------:R-:W-:Y:S02]  /*0760*/  IADD3 R2, P0, PT, R2, UR20, RZ ;  /* 0x0000001402027c10 */ /* 0x000fe4000ff1e0ff */
[----:B------:R-:W-:-:S02]  /*0770*/  PRMT R38, RZ, 0x7610, R38 ;  /* 0x00007610ff267816 */ /* 0x000fc40000000026 */
[----:B------:R-:W-:Y:S02]  /*0780*/  IADD3.X R3, PT, PT, RZ, UR21, RZ, P0, !PT ;  /* 0x00000015ff037c10 */ /* 0x000fe400087fe4ff */
[----:B------:R-:W-:Y:S02]  /*0790*/  ISETP.GE.AND P0, PT, R9, UR26, PT ;  /* 0x0000001a09007c0c */ /* 0x000fe4000bf06270 */
[C---:B------:R-:W-:Y:S02]  /*07a0*/  LOP3.LUT R4, R19.reuse, 0x40, RZ, 0xfc, !PT ;  /* 0x0000004013047812 */ /* 0x040fe400078efcff */
[C---:B------:R-:W-:Y:S02]  /*07b0*/  LOP3.LUT R5, R19.reuse, 0x60, RZ, 0xfc, !PT ;  /* 0x0000006013057812 */ /* 0x040fe400078efcff */
[C---:B------:R-:W-:Y:S02]  /*07c0*/  LOP3.LUT R10, R19.reuse, 0x100, RZ, 0xfc, !PT ;  /* 0x00000100130a7812 */ /* 0x040fe400078efcff */
[----:B------:R-:W-:-:S02]  /*07d0*/  LOP3.LUT R8, R19, 0xc0, RZ, 0xfc, !PT ;  /* 0x000000c013087812 */ /* 0x000fc400078efcff */
[----:B------:R-:W-:Y:S02]  /*07e0*/  ISETP.GE.AND P6, PT, R4, UR26, PT ;  /* 0x0000001a04007c0c */ /* 0x000fe4000bfc6270 */
[----:B------:R-:W-:Y:S01]  /*07f0*/  LOP3.LUT R7, R19, 0xa0, RZ, 0xfc, !PT ;  /* 0x000000a013077812 */ /* 0x000fe200078efcff */
[----:B------:R-:W3:Y:S01]  /*0800*/  @!P0 LDG.E.U16 R30, desc[UR34][R22.64+0x1c0] ;  /* 0x0001c022161e8981 */ /* 0x000ee2000c1e1500 */
[----:B------:R-:W-:Y:S02]  /*0810*/  ISETP.GE.AND P5, PT, R5, UR26, PT ;  /* 0x0000001a05007c0c */ /* 0x000fe4000bfa6270 */
[----:B------:R-:W-:Y:S02]  /*0820*/  P2R R68, PR, RZ, 0x1 ;  /* 0x00000001ff447803 */ /* 0x000fe40000000000 */
[----:B------:R-:W-:Y:S02]  /*0830*/  LOP3.LUT R6, R19, 0x80, RZ, 0xfc, !PT ;  /* 0x0000008013067812 */ /* 0x000fe400078efcff */
[----:B------:R-:W-:-:S02]  /*0840*/  IADD3.X R21, PT, PT, RZ, UR19, RZ, P1, !PT ;  /* 0x00000013ff157c10 */ /* 0x000fc40008ffe4ff */
[----:B------:R-:W-:Y:S01]  /*0850*/  ISETP.GE.AND P0, PT, R10, UR26, PT ;  /* 0x0000001a0a007c0c */ /* 0x000fe2000bf06270 */
[----:B------:R-:W4:Y:S01]  /*0860*/  @!P6 LDG.E.U16 R27, desc[UR34][R22.64+0x80] ;  /* 0x00008022161be981 */ /* 0x000f22000c1e1500 */
[----:B------:R-:W-:Y:S02]  /*0870*/  ISETP.NE.AND P1, PT, R58, RZ, PT ;  /* 0x000000ff3a00720c */ /* 0x000fe40003f25270 */
[----:B------:R-:W-:Y:S01]  /*0880*/  ISETP.GE.AND P2, PT, R8, UR26, PT ;  /* 0x0000001a08007c0c */ /* 0x000fe2000bf46270 */
[----:B------:R-:W5:Y:S01]  /*0890*/  @!P5 LDG.E.U16 R26, desc[UR34][R22.64+0xc0] ;  /* 0x0000c022161ad981 */ /* 0x000f62000c1e1500 */
[----:B------:R-:W-:Y:S02]  /*08a0*/  ISETP.GE.AND P3, PT, R7, UR26, PT ;  /* 0x0000001a07007c0c */ /* 0x000fe4000bf66270 */
[----:B------:R-:W-:Y:S02]  /*08b0*/  ISETP.GE.AND P4, PT, R6, UR26, PT ;  /* 0x0000001a06007c0c */ /* 0x000fe4000bf86270 */
[----:B------:R-:W-:-:S02]  /*08c0*/  LOP3.LUT R11, R19, 0x120, RZ, 0xfc, !PT ;  /* 0x00000120130b7812 */ /* 0x000fc400078efcff */
[C---:B------:R-:W-:Y:S01]  /*08d0*/  LOP3.LUT R12, R19.reuse, 0x140, RZ, 0xfc, !PT ;  /* 0x00000140130c7812 */ /* 0x040fe200078efcff */
[----:B------:R-:W3:Y:S01]  /*08e0*/  @!P0 LDG.E.U16 R33, desc[UR34][R22.64+0x200] ;  /* 0x0002002216218981 */ /* 0x000ee2000c1e1500 */
[C---:B------:R-:W-:Y:S02]  /*08f0*/  LOP3.LUT R13, R19.reuse, 0x160, RZ, 0xfc, !PT ;  /* 0x00000160130d7812 */ /* 0x040fe400078efcff */
[----:B------:R-:W-:Y:S01]  /*0900*/  P2R R56, PR, RZ, 0x40 ;  /* 0x00000040ff387803 */ /* 0x000fe20000000000 */
[----:B------:R-:W4:Y:S01]  /*0910*/  @!P1 LDG.E.U16 R24, desc[UR34][R22.64+0x40] ;  /* 0x0000402216189981 */ /* 0x000f22000c1e1500 */
[C---:B------:R-:W-:Y:S02]  /*0920*/  LOP3.LUT R14, R19.reuse, 0x180, RZ, 0xfc, !PT ;  /* 0x00000180130e7812 */ /* 0x040fe400078efcff */
[----:B------:R-:W-:Y:S01]  /*0930*/  P2R R54, PR, RZ, 0x20 ;  /* 0x00000020ff367803 */ /* 0x000fe20000000000 */
[----:B------:R-:W3:Y:S01]  /*0940*/  @!P2 LDG.E.U16 R31, desc[UR34][R22.64+0x180] ;  /* 0x00018022161fa981 */ /* 0x000ee2000c1e1500 */
[----:B------:R-:W-:-:S02]  /*0950*/  LOP3.LUT R15, R19, 0x1a0, RZ, 0xfc, !PT ;  /* 0x000001a0130f7812 */ /* 0x000fc400078efcff */
[----:B------:R-:W-:Y:S01]  /*0960*/  ISETP.GE.AND P6, PT, R11, UR26, PT ;  /* 0x0000001a0b007c0c */ /* 0x000fe2000bfc6270 */
[----:B------:R-:W3:Y:S01]  /*0970*/  @!P3 LDG.E.U16 R28, desc[UR34][R22.64+0x140] ;  /* 0x00014022161cb981 */ /* 0x000ee2000c1e1500 */
[C---:B------:R-:W-:Y:S02]  /*0980*/  LOP3.LUT R16, R19.reuse, 0x1c0, RZ, 0xfc, !PT ;  /* 0x000001c013107812 */ /* 0x040fe400078efcff */
[----:B------:R-:W-:Y:S01]  /*0990*/  P2R R69, PR, RZ, 0x1 ;  /* 0x00000001ff457803 */ /* 0x000fe20000000000 */
[----:B------:R-:W3:Y:S01]  /*09a0*/  @!P4 LDG.E.U16 R29, desc[UR34][R22.64+0x100] ;  /* 0x00010022161dc981 */ /* 0x000ee2000c1e1500 */
[----:B------:R-:W-:Y:S02]  /*09b0*/  ISETP.GE.AND P5, PT, R12, UR26, PT ;  /* 0x0000001a0c007c0c */ /* 0x000fe4000bfa6270 */
[----:B------:R-:W-:Y:S02]  /*09c0*/  LOP3.LUT R17, R19, 0x1e0, RZ, 0xfc, !PT ;  /* 0x000001e013117812 */ /* 0x000fe400078efcff */
[----:B------:R-:W-:-:S02]  /*09d0*/  ISETP.GE.AND P0, PT, R13, UR26, PT ;  /* 0x0000001a0d007c0c */ /* 0x000fc4000bf06270 */
[----:B------:R-:W-:Y:S01]  /*09e0*/  P2R R66, PR, RZ, 0x4 ;  /* 0x00000004ff427803 */ /* 0x000fe20000000000 */
[----:B------:R-:W3:Y:S01]  /*09f0*/  @!P6 LDG.E.U16 R32, desc[UR34][R22.64+0x240] ;  /* 0x000240221620e981 */ /* 0x000ee2000c1e1500 */
[----:B------:R-:W-:Y:S02]  /*0a00*/  ISETP.GE.AND P1, PT, R14, UR26, PT ;  /* 0x0000001a0e007c0c */ /* 0x000fe4000bf26270 */
[----:B------:R-:W-:Y:S02]  /*0a10*/  P2R R62, PR, RZ, 0x8 ;  /* 0x00000008ff3e7803 */ /* 0x000fe40000000000 */
[----:B------:R-:W-:Y:S01]  /*0a20*/  ISETP.GE.AND P2, PT, R15, UR26, PT ;  /* 0x0000001a0f007c0c */ /* 0x000fe2000bf46270 */
[----:B------:R-:W3:Y:S01]  /*0a30*/  @!P5 LDG.E.U16 R35, desc[UR34][R22.64+0x280] ;  /* 0x000280221623d981 */ /* 0x000ee2000c1e1500 */
[----:B------:R-:W-:Y:S02]  /*0a40*/  P2R R52, PR, RZ, 0x10 ;  /* 0x00000010ff347803 */ /* 0x000fe40000000000 */
[----:B------:R-:W-:Y:S01]  /*0a50*/  ISETP.GE.AND P3, PT, R16, UR26, PT ;  /* 0x0000001a10007c0c */ /* 0x000fe2000bf66270 */
[----:B------:R-:W3:Y:S01]  /*0a60*/  @!P0 LDG.E.U16 R34, desc[UR34][R22.64+0x2c0] ;  /* 0x0002c02216228981 */ /* 0x000ee2000c1e1500 */
[----:B------:R-:W-:-:S03]  /*0a70*/  ISETP.GE.AND P4, PT, R17, UR26, PT ;  /* 0x0000001a11007c0c */ /* 0x000fc6000bf86270 */
[----:B------:R-:W3:Y:S04]  /*0a80*/  @!P1 LDG.E.U16 R37, desc[UR34][R22.64+0x300] ;  /* 0x0003002216259981 */ /* 0x000ee8000c1e1500 */
[----:B------:R-:W3:Y:S04]  /*0a90*/  @!P2 LDG.E.U16 R36, desc[UR34][R22.64+0x340] ;  /* 0x000340221624a981 */ /* 0x000ee8000c1e1500 */
[----:B------:R-:W3:Y:S04]  /*0aa0*/  @!P3 LDG.E.U16 R39, desc[UR34][R22.64+0x380] ;  /* 0x000380221627b981 */ /* 0x000ee8000c1e1500 */
[----:B------:R0:W3:Y:S01]  /*0ab0*/  @!P4 LDG.E.U16 R38, desc[UR34][R22.64+0x3c0] ;  /* 0x0003c0221626c981 */ /* 0x0000e2000c1e1500 */
[----:B------:R-:W1:Y:S01]  /*0ac0*/  S2R R171, SR_LANEID ;  /* 0x0000000000ab7919 */ /* 0x000e620000000000 */
[----:B------:R-:W1:Y:S01]  /*0ad0*/  S2UR UR8, SR_CgaCtaId ;  /* 0x00000000000879c3 */ /* 0x000e620000008800 */
[----:B------:R-:W-:Y:S01]  /*0ae0*/  UMOV UR23, 0x400 ;  /* 0x0000040000177882 */ /* 0x000fe20000000000 */
[----:B------:R-:W-:-:S02]  /*0af0*/  P2R R64, PR, RZ, 0x40 ;  /* 0x00000040ff407803 */ /* 0x000fc40000000000 */
[----:B------:R-:W-:Y:S02]  /*0b00*/  P2R R74, PR, RZ, 0x40 ;  /* 0x00000040ff4a7803 */ /* 0x000fe40000000000 */
[----:B------:R-:W-:-:S04]  /*0b10*/  ISETP.NE.AND P6, PT, R69, RZ, PT ;  /* 0x000000ff4500720c */ /* 0x000fc80003fc5270 */
[----:B------:R-:W-:Y:S02]  /*0b20*/  P2R R73, PR, RZ, 0x40 ;  /* 0x00000040ff497803 */ /* 0x000fe40000000000 */
[----:B------:R-:W-:Y:S02]  /*0b30*/  ISETP.NE.AND P6, PT, R68, RZ, PT ;  /* 0x000000ff4400720c */ /* 0x000fe40003fc5270 */
[----:B0-----:R-:W-:Y:S01]  /*0b40*/  LOP3.LUT R22, R172, 0x3e0, RZ, 0xc0, !PT ;  /* 0x000003e0ac167812 */ /* 0x001fe200078ec0ff */
        /* <DEDUP_REMOVED lines=22> */
[----:B------:R-:W-:Y:S02]  /*0cb0*/  P2R R72, PR, RZ, 0x40 ;  /* 0x00000040ff487803 */ /* 0x000fe40000000000 */
[----:B------:R-:W-:Y:S02]  /*0cc0*/  IADD3 R59, PT, PT, R40, 0x160, RZ ;  /* 0x00000160283b7810 */ /* 0x000fe40007ffe0ff */
[----:B------:R-:W-:Y:S02]  /*0cd0*/  LEA.HI.SX32 R51, R51, R40, 0x1b ;  /* 0x0000002833337211 */ /* 0x000fe400078fdaff */
[----:B------:R-:W-:-:S02]  /*0ce0*/  LEA R167, R45, UR23, 0x1 ;  /* 0x000000172da77c11 */ /* 0x000fc4000f8e08ff */
[----:B------:R-:W-:Y:S02]  /*0cf0*/  ISETP.NE.AND P6, PT, R66, RZ, PT ;  /* 0x000000ff4200720c */ /* 0x000fe40003fc5270 */
[C---:B------:R-:W-:Y:S02]  /*0d00*/  IADD3 R61, PT, PT, R40.reuse, 0x180, RZ ;  /* 0x00000180283d7810 */ /* 0x040fe40007ffe0ff */
[-C--:B------:R-:W-:Y:S02]  /*0d10*/  LEA.HI.SX32 R53, R53, R40.reuse, 0x1b ;  /* 0x0000002835357211 */ /* 0x080fe400078fdaff */
[----:B------:R-:W-:Y:S02]  /*0d20*/  LEA R166, R47, UR23, 0x1 ;  /* 0x000000172fa67c11 */ /* 0x000fe4000f8e08ff */
[----:B------:R-:W-:Y:S02]  /*0d30*/  IADD3 R63, PT, PT, R40, 0x1a0, RZ ;  /* 0x000001a0283f7810 */ /* 0x000fe40007ffe0ff */
[----:B------:R-:W-:-:S02]  /*0d40*/  LEA.HI.SX32 R55, R55, R40, 0x1b ;  /* 0x0000002837377211 */ /* 0x000fc400078fdaff */
[----:B------:R-:W-:Y:S02]  /*0d50*/  LEA R165, R23, UR23, 0x1 ;  /* 0x0000001717a57c11 */ /* 0x000fe4000f8e08ff */
[----:B------:R-:W-:Y:S02]  /*0d60*/  IADD3 R22, PT, PT, R22, R171, RZ ;  /* 0x000000ab16167210 */ /* 0x000fe40007ffe0ff */
[C---:B------:R-:W-:Y:S02]  /*0d70*/  IADD3 R65, PT, PT, R40.reuse, 0x1c0, RZ ;  /* 0x000001c028417810 */ /* 0x040fe40007ffe0ff */
[----:B------:R-:W-:Y:S02]  /*0d80*/  LEA.HI.SX32 R57, R57, R40, 0x1b ;  /* 0x0000002839397211 */ /* 0x000fe400078fdaff */
[----:B------:R-:W-:Y:S02]  /*0d90*/  LEA R164, R49, UR23, 0x1 ;  /* 0x0000001731a47c11 */ /* 0x000fe4000f8e08ff */
[----:B------:R-:W-:-:S02]  /*0da0*/  IADD3 R67, PT, PT, R40, 0x1e0, RZ ;  /* 0x000001e028437810 */ /* 0x000fc40007ffe0ff */
[-C--:B------:R-:W-:Y:S02]  /*0db0*/  LEA.HI.SX32 R59, R59, R40.reuse, 0x1b ;  /* 0x000000283b3b7211 */ /* 0x080fe400078fdaff */
[----:B------:R-:W-:Y:S02]  /*0dc0*/  LEA R163, R51, UR23, 0x1 ;  /* 0x0000001733a37c11 */ /* 0x000fe4000f8e08ff */
[----:B------:R-:W-:Y:S02]  /*0dd0*/  P2R R71, PR, RZ, 0x40 ;  /* 0x00000040ff477803 */ /* 0x000fe40000000000 */
[----:B------:R-:W-:Y:S02]  /*0de0*/  LEA.HI.SX32 R61, R61, R40, 0x1b ;  /* 0x000000283d3d7211 */ /* 0x000fe400078fdaff */
[----:B------:R-:W-:Y:S02]  /*0df0*/  LEA R162, R53, UR23, 0x1 ;  /* 0x0000001735a27c11 */ /* 0x000fe4000f8e08ff */
[----:B------:R-:W-:-:S02]  /*0e00*/  ISETP.NE.AND P6, PT, R62, RZ, PT ;  /* 0x000000ff3e00720c */ /* 0x000fc40003fc5270 */
[-C--:B------:R-:W-:Y:S02]  /*0e10*/  LEA.HI.SX32 R63, R63, R40.reuse, 0x1b ;  /* 0x000000283f3f7211 */ /* 0x080fe400078fdaff */
[----:B------:R-:W-:Y:S02]  /*0e20*/  LEA R161, R55, UR23, 0x1 ;  /* 0x0000001737a17c11 */ /* 0x000fe4000f8e08ff */
[----:B------:R-:W-:Y:S02]  /*0e30*/  SHF.L.U32 R22, R22, 0x4, RZ ;  /* 0x0000000416167819 */ /* 0x000fe400000006ff */
[-C--:B------:R-:W-:Y:S02]  /*0e40*/  LEA.HI.SX32 R65, R65, R40.reuse, 0x1b ;  /* 0x0000002841417211 */ /* 0x080fe400078fdaff */
[----:B------:R-:W-:Y:S02]  /*0e50*/  LEA R160, R57, UR23, 0x1 ;  /* 0x0000001739a07c11 */ /* 0x000fe4000f8e08ff */
[----:B------:R-:W-:-:S02]  /*0e60*/  LEA.HI.SX32 R67, R67, R40, 0x1b ;  /* 0x0000002843437211 */ /* 0x000fc400078fdaff */
[----:B------:R-:W-:Y:S02]  /*0e70*/  LEA R159, R59, UR23, 0x1 ;  /* 0x000000173b9f7c11 */ /* 0x000fe4000f8e08ff */
[----:B------:R-:W-:Y:S02]  /*0e80*/  LEA R158, R61, UR23, 0x1 ;  /* 0x000000173d9e7c11 */ /* 0x000fe4000f8e08ff */
[----:B------:R-:W-:Y:S02]  /*0e90*/  P2R R50, PR, RZ, 0x40 ;  /* 0x00000040ff327803 */ /* 0x000fe40000000000 */
[----:B------:R-:W-:Y:S02]  /*0ea0*/  LEA R157, R63, UR23, 0x1 ;  /* 0x000000173f9d7c11 */ /* 0x000fe4000f8e08ff */
[----:B------:R-:W-:Y:S02]  /*0eb0*/  LEA.HI.SX32 R153, R22, R22, 0x1b ;  /* 0x0000001616997211 */ /* 0x000fe400078fdaff */
[----:B------:R-:W-:-:S02]  /*0ec0*/  ISETP.NE.AND P6, PT, R52, RZ, PT ;  /* 0x000000ff3400720c */ /* 0x000fc40003fc5270 */
[----:B------:R-:W-:Y:S02]  /*0ed0*/  LEA R156, R65, UR23, 0x1 ;  /* 0x00000017419c7c11 */ /* 0x000fe4000f8e08ff */
        /* <DEDUP_REMOVED lines=8> */
[----:B------:R-:W-:Y:S01]  /*0f60*/  P2R R42, PR, RZ, 0x40 ;  /* 0x00000040ff2a7803 */ /* 0x000fe20000000000 */
[----:B--2---:R-:W-:Y:S01]  /*0f70*/  STS.U16 [R170], R25 ;  /* 0x00000019aa007388 */ /* 0x004fe20000000400 */
[----:B------:R-:W-:Y:S02]  /*0f80*/  ISETP.NE.AND P6, PT, R60, RZ, PT ;  /* 0x000000ff3c00720c */ /* 0x000fe40003fc5270 */
[----:B------:R-:W-:Y:S01]  /*0f90*/  PRMT R23, RZ, 0x7610, R23 ;  /* 0x00007610ff177816 */ /* 0x000fe20000000017 */
[----:B----4-:R0:W-:Y:S04]  /*0fa0*/  STS.U16 [R169+0x40], R24 ;  /* 0x00004018a9007388 */ /* 0x0101e80000000400 */
[----:B------:R-:W-:Y:S04]  /*0fb0*/  STS.U16 [R168+0x80], R27 ;  /* 0x0000801ba8007388 */ /* 0x000fe80000000400 */
[----:B-----5:R1:W-:Y:S04]  /*0fc0*/  STS.U16 [R167+0xc0], R26 ;  /* 0x0000c01aa7007388 */ /* 0x0203e80000000400 */
[----:B---3--:R-:W-:Y:S04]  /*0fd0*/  STS.U16 [R166+0x100], R29 ;  /* 0x0001001da6007388 */ /* 0x008fe80000000400 */
[----:B------:R2:W-:Y:S04]  /*0fe0*/  STS.U16 [R165+0x140], R28 ;  /* 0x0001401ca5007388 */ /* 0x0005e80000000400 */
[----:B------:R-:W-:Y:S04]  /*0ff0*/  STS.U16 [R164+0x180], R31 ;  /* 0x0001801fa4007388 */ /* 0x000fe80000000400 */
        /* <DEDUP_REMOVED lines=85> */
[----:B------:R-:W-:Y:S02]  /*1550*/  PRMT R39, RZ, 0x7610, R39 ;  /* 0x00007610ff277816 */ /* 0x000fe40000000027 */
[----:B------:R-:W-:Y:S02]  /*1560*/  PRMT R38, RZ, 0x7610, R38 ;  /* 0x00007610ff267816 */ /* 0x000fe40000000026 */
[----:B------:R-:W-:Y:S02]  /*1570*/  PRMT R41, RZ, 0x7610, R41 ;  /* 0x00007610ff297816 */ /* 0x000fe40000000029 */
[----:B------:R-:W-:-:S02]  /*1580*/  PRMT R40, RZ, 0x7610, R40 ;  /* 0x00007610ff287816 */ /* 0x000fc40000000028 */
        /* <DEDUP_REMOVED lines=16> */
[----:B------:R1:W-:Y:S01]  /*1690*/  STS.U16 [R155+0x3c0], R36 ;  /* 0x0003c0249b007388 */ /* 0x0003e20000000400 */
[----:B------:R-:W-:-:S03]  /*16a0*/  NOP ;  /* 0x0000000000007918 */ /* 0x000fc60000000000 */
[----:B------:R-:W2:Y:S04]  /*16b0*/  LDS.U16 R20, [R153] ;  /* 0x0000000099147984 */ /* 0x000ea80000000400 */
[----:B------:R-:W3:Y:S04]  /*16c0*/  LDS.U16 R21, [R153+0x2] ;  /* 0x0000020099157984 */ /* 0x000ee80000000400 */
[----:B------:R-:W4:Y:S04]  /*16d0*/  LDS.U16 R22, [R153+0x4] ;  /* 0x0000040099167984 */ /* 0x000f280000000400 */
[----:B------:R-:W5:Y:S04]  /*16e0*/  LDS.U16 R23, [R153+0x6] ;  /* 0x0000060099177984 */ /* 0x000f680000000400 */
        /* <DEDUP_REMOVED lines=11> */
[----:B------:R-:W5:Y:S01]  /*17a0*/  LDS.U16 R35, [R153+0x1e] ;  /* 0x00001e0099237984 */ /* 0x000f620000000400 */
[----:B------:R-:W-:Y:S06]  /*17b0*/  BAR.SYNC.DEFER_BLOCKING 0x0 ;  /* 0x0000000000007b1d */ /* 0x000fec0000010000 */
[----:B------:R-:W5:Y:S01]  /*17c0*/  @!P6 LDG.E.U16 R39, desc[UR34][R2.64] ;  /* 0x000000220227e981 */ /* 0x000f62000c1e1500 */
[----:B------:R-:W-:-:S13]  /*17d0*/  ISETP.NE.AND P6, PT, R53, RZ, PT ;  /* 0x000000ff3500720c */ /* 0x000fda0003fc5270 */
[----:B------:R-:W5:Y:S01]  /*17e0*/  @!P6 LDG.E.U16 R38, desc[UR34][R2.64+0x40] ;  /* 0x000040220226e981 */ /* 0x000f62000c1e1500 */
[----:B------:R-:W-:-:S13]  /*17f0*/  ISETP.NE.AND P6, PT, R55, RZ, PT ;  /* 0x000000ff3700720c */ /* 0x000fda0003fc5270 */
[----:B------:R-:W5:Y:S01]  /*1800*/  @!P6 LDG.E.U16 R41, desc[UR34][R2.64+0x80] ;  /* 0x000080220229e981 */ /* 0x000f62000c1e1500 */
[----:B------:R-:W-:-:S13]  /*1810*/  ISETP.NE.AND P6, PT, R57, RZ, PT ;  /* 0x000000ff3900720c */ /* 0x000fda0003fc5270 */
        /* <DEDUP_REMOVED lines=15> */
[----:B0-----:R-:W-:Y:S02]  /*1910*/  PRMT R37, RZ, 0x7610, R37 ;  /* 0x00007610ff257816 */ /* 0x001fe40000000025 */
[----:B-1----:R-:W-:Y:S02]  /*1920*/  PRMT R36, RZ, 0x7610, R36 ;  /* 0x00007610ff247816 */ /* 0x002fe40000000024 */
[----:B------:R-:W-:Y:S02]  /*1930*/  PRMT R49, RZ, 0x7610, R49 ;  /* 0x00007610ff317816 */ /* 0x000fe40000000031 */
[----:B------:R-:W-:Y:S01]  /*1940*/  PRMT R48, RZ, 0x7610, R48 ;  /* 0x00007610ff307816 */ /* 0x000fe20000000030 */
[----:B------:R-:W5:Y:S04]  /*1950*/  @!P5 LDG.E.U16 R37, desc[UR34][R2.64+0x280] ;  /* 0x000280220225d981 */ /* 0x000f68000c1e1500 */
[----:B------:R-:W5:Y:S01]  /*1960*/  @!P6 LDG.E.U16 R47, desc[UR34][R2.64+0x200] ;  /* 0x00020022022fe981 */ /* 0x000f62000c1e1500 */
[----:B------:R-:W-:-:S02]  /*1970*/  ISETP.NE.AND P6, PT, R71, RZ, PT ;  /* 0x000000ff4700720c */ /* 0x000fc40003fc5270 */
        /* <DEDUP_REMOVED lines=8> */
[----:B--2---:R-:W-:Y:S01]  /*1a00*/  HADD2.F32 R20, -RZ, R20.H0_H0 ;  /* 0x20000014ff147230 */ /* 0x004fe20000004100 */
[----:B------:R-:W-:-:S04]  /*1a10*/  P2R R70, PR, RZ, 0x20 ;  /* 0x00000020ff467803 */ /* 0x000fc80000000000 */
[----:B------:R-:W-:-:S05]  /*1a20*/  FADD.FTZ R154, R20, UR7 ;  /* 0x00000007149a7e21 */ /* 0x000fca0008010000 */
[----:B------:R-:W-:Y:S01]  /*1a30*/  FSETP.GTU.FTZ.AND P5, PT, R154, 20, PT ;  /* 0x41a000009a00780b */ /* 0x000fe20003fbc000 */
[----:B---3--:R-:W-:Y:S02]  /*1a40*/  HADD2.F32 R21, -RZ, R21.H0_H0 ;  /* 0x20000015ff157230 */ /* 0x008fe40000004100 */
[----:B----4-:R-:W-:Y:S02]  /*1a50*/  HADD2.F32 R22, -RZ, R22.H0_H0 ;  /* 0x20000016ff167230 */ /* 0x010fe40000004100 */
[----:B-----5:R-:W-:Y:S02]  /*1a60*/  HADD2.F32 R23, -RZ, R23.H0_H0 ;  /* 0x20000017ff177230 */ /* 0x020fe40000004100 */
        /* <DEDUP_REMOVED lines=11> */
[----:B------:R-:W-:Y:S01]  /*1b20*/  HADD2.F32 R35, -RZ, R35.H0_H0 ;  /* 0x20000023ff237230 */ /* 0x000fe20000004100 */
[----:B------:R-:W-:Y:S01]  /*1b30*/  BSSY.RECONVERGENT B0, `(.L_x_424) ;  /* 0x0000040000007945 */ /* 0x000fe20003800200 */
        /* <DEDUP_REMOVED lines=15> */
[----:B------:R0:W-:Y:S04]  /*1c30*/  STS.U16 [R170], R39 ;  /* 0x00000027aa007388 */ /* 0x0001e80000000400 */
[----:B------:R0:W-:Y:S04]  /*1c40*/  STS.U16 [R169+0x40], R38 ;  /* 0x00004026a9007388 */ /* 0x0001e80000000400 */
        /* <DEDUP_REMOVED lines=13> */
[----:B------:R0:W-:Y:S01]  /*1d20*/  STS.U16 [R155+0x3c0], R50 ;  /* 0x0003c0329b007388 */ /* 0x0001e20000000400 */
[----:B------:R-:W-:Y:S01]  /*1d30*/  NOP ;  /* 0x0000000000007918 */ /* 0x000fe20000000000 */
[----:B------:R-:W-:Y:S05]  /*1d40*/  @P5 BRA `(.L_x_425) ;  /* 0x0000000000785947 */ /* 0x000fea0003800000 */
        /* <DEDUP_REMOVED lines=30> */
.L_x_425:
[----:B------:R-:W-:Y:S05]  /*1f30*/  BSYNC.RECONVERGENT B0 ;  /* 0x0000000000007941 */ /* 0x000fea0003800200 */
.L_x_424:
[----:B------:R-:W-:Y:S01]  /*1f40*/  FSETP.GTU.FTZ.AND P5, PT, R151, 20, PT ;  /* 0x41a000009700780b */ /* 0x000fe20003fbc000 */
[----:B------:R-:W-:-:S12]  /*1f50*/  BSSY.RECONVERGENT B0, `(.L_x_426) ;  /* 0x0000020000007945 */ /* 0x000fd80003800200 */
        /* <DEDUP_REMOVED lines=31> */
.L_x_427:
[----:B------:R-:W-:Y:S05]  /*2150*/  BSYNC.RECONVERGENT B0 ;  /* 0x0000000000007941 */ /* 0x000fea0003800200 */
.L_x_426:
        /* <DEDUP_REMOVED lines=33> */
.L_x_429:
[----:B------:R-:W-:Y:S05]  /*2370*/  BSYNC.RECONVERGENT B0 ;  /* 0x0000000000007941 */ /* 0x000fea0003800200 */
.L_x_428:
        /* <DEDUP_REMOVED lines=33> */
.L_x_431:
[----:B------:R-:W-:Y:S05]  /*2590*/  BSYNC.RECONVERGENT B0 ;  /* 0x0000000000007941 */ /* 0x000fea0003800200 */
.L_x_430:
        /* <DEDUP_REMOVED lines=33> */
.L_x_433:
[----:B------:R-:W-:Y:S05]  /*27b0*/  BSYNC.RECONVERGENT B0 ;  /* 0x0000000000007941 */ /* 0x000fea0003800200 */
.L_x_432:
        /* <DEDUP_REMOVED lines=33> */
.L_x_435:
[----:B------:R-:W-:Y:S05]  /*29d0*/  BSYNC.RECONVERGENT B0 ;  /* 0x0000000000007941 */ /* 0x000fea0003800200 */
.L_x_434:
        /* <DEDUP_REMOVED lines=33> */
.L_x_437:
[----:B------:R-:W-:Y:S05]  /*2bf0*/  BSYNC.RECONVERGENT B0 ;  /* 0x0000000000007941 */ /* 0x000fea0003800200 */
.L_x_436:
        /* <DEDUP_REMOVED lines=33> */
.L_x_439:
[----:B------:R-:W-:Y:S05]  /*2e10*/  BSYNC.RECONVERGENT B0 ;  /* 0x0000000000007941 */ /* 0x000fea0003800200 */
.L_x_438:
        /* <DEDUP_REMOVED lines=33> */
.L_x_441:
[----:B------:R-:W-:Y:S05]  /*3030*/  BSYNC.RECONVERGENT B0 ;  /* 0x0000000000007941 */ /* 0x000fea0003800200 */
.L_x_440:
        /* <DEDUP_REMOVED lines=33> */
.L_x_443:
[----:B------:R-:W-:Y:S05]  /*3250*/  BSYNC.RECONVERGENT B0 ;  /* 0x0000000000007941 */ /* 0x000fea0003800200 */
.L_x_442:
        /* <DEDUP_REMOVED lines=33> */
.L_x_445:
[----:B------:R-:W-:Y:S05]  /*3470*/  BSYNC.RECONVERGENT B0 ;  /* 0x0000000000007941 */ /* 0x000fea0003800200 */
.L_x_444:
        /* <DEDUP_REMOVED lines=33> */
.L_x_447:
[----:B------:R-:W-:Y:S05]  /*3690*/  BSYNC.RECONVERGENT B0 ;  /* 0x0000000000007941 */ /* 0x000fea0003800200 */
.L_x_446:
        /* <DEDUP_REMOVED lines=33> */
.L_x_449:
[----:B------:R-:W-:Y:S05]  /*38b0*/  BSYNC.RECONVERGENT B0 ;  /* 0x0000000000007941 */ /* 0x000fea0003800200 */
.L_x_448:
        /* <DEDUP_REMOVED lines=33> */
.L_x_451:
[----:B------:R-:W-:Y:S05]  /*3ad0*/  BSYNC.RECONVERGENT B0 ;  /* 0x0000000000007941 */ /* 0x000fea0003800200 */
.L_x_450:
        /* <DEDUP_REMOVED lines=33> */
.L_x_453:
[----:B------:R-:W-:Y:S05]  /*3cf0*/  BSYNC.RECONVERGENT B0 ;  /* 0x0000000000007941 */ /* 0x000fea0003800200 */
.L_x_452:
        /* <DEDUP_REMOVED lines=33> */
.L_x_455:
[----:B------:R-:W-:Y:S05]  /*3f10*/  BSYNC.RECONVERGENT B0 ;  /* 0x0000000000007941 */ /* 0x000fea0003800200 */
.L_x_454:
[----:B------:R-:W1:Y:S01]  /*3f20*/  S2UR UR27, SR_CTAID.X ;  /* 0x00000000001b79c3 */ /* 0x000e620000002500 */
[----:B------:R-:W1:Y:S01]  /*3f30*/  LDCU.128 UR12, c[0x0][0x410] ;  /* 0x00008200ff0c77ac */ /* 0x000e620008000c00 */
[----:B------:R-:W-:Y:S01]  /*3f40*/  P2R R59, PR, RZ, 0x1 ;  /* 0x00000001ff3b7803 */ /* 0x000fe20000000000 */
[----:B0-----:R-:W0:Y:S01]  /*3f50*/  LDS.U16 R51, [R153] ;  /* 0x0000000099337984 */ /* 0x001e220000000400 */
[----:B------:R-:W-:Y:S01]  /*3f60*/  ISETP.NE.AND P0, PT, R52, RZ, PT ;  /* 0x000000ff3400720c */ /* 0x000fe20003f05270 */
[----:B------:R-:W-:Y:S01]  /*3f70*/  UMOV UR8, UR22 ;  /* 0x0000001600087c82 */ /* 0x000fe20008000000 */
[----:B------:R-:W-:Y:S01]  /*3f80*/  UMOV UR9, URZ ;  /* 0x000000ff00097c82 */ /* 0x000fe20008000000 */
[----:B------:R-:W2:Y:S01]  /*3f90*/  LDS.U16 R50, [R153+0x2] ;  /* 0x0000020099327984 */ /* 0x000ea20000000400 */
[----:B------:R-:W3:Y:S01]  /*3fa0*/  S2UR UR10, SR_CTAID.Y ;  /* 0x00000000000a79c3 */ /* 0x000ee20000002600 */
[----:B------:R-:W-:Y:S02]  /*3fb0*/  P2R R57, PR, RZ, 0x1 ;  /* 0x00000001ff397803 */ /* 0x000fe40000000000 */
[----:B------:R-:W-:Y:S01]  /*3fc0*/  ISETP.NE.AND P0, PT, R54, RZ, PT ;  /* 0x000000ff3600720c */ /* 0x000fe20003f05270 */
[----:B------:R-:W4:Y:S01]  /*3fd0*/  LDS.U16 R53, [R153+0x4] ;  /* 0x0000040099357984 */ /* 0x000f220000000400 */
[----:B------:R-:W-:-:S02]  /*3fe0*/  PRMT R29, RZ, 0x7610, R29 ;  /* 0x00007610ff1d7816 */ /* 0x000fc4000000001d */
[----:B------:R-:W-:Y:S01]  /*3ff0*/  P2R R55, PR, RZ, 0x1 ;  /* 0x00000001ff377803 */ /* 0x000fe20000000000 */
[----:B------:R-:W5:Y:S01]  /*4000*/  LDS.U16 R63, [R153+0x8] ;  /* 0x00000800993f7984 */ /* 0x000f620000000400 */
[----:B------:R-:W-:Y:S02]  /*4010*/  ISETP.NE.AND P0, PT, R56, RZ, PT ;  /* 0x000000ff3800720c */ /* 0x000fe40003f05270 */
[----:B------:R-:W-:Y:S01]  /*4020*/  PRMT R32, RZ, 0x7610, R32 ;  /* 0x00007610ff207816 */ /* 0x000fe20000000020 */
[----:B------:R-:W-:Y:S01]  /*4030*/  LDS.U16 R65, [R153+0xa] ;  /* 0x00000a0099417984 */ /* 0x000fe20000000400 */
[----:B------:R-:W-:Y:S02]  /*4040*/  P2R R49, PR, RZ, 0x1 ;  /* 0x00000001ff317803 */ /* 0x000fe40000000000 */
[----:B------:R-:W-:Y:S01]  /*4050*/  ISETP.NE.AND P0, PT, R58, RZ, PT ;  /* 0x000000ff3a00720c */ /* 0x000fe20003f05270 */
[----:B-1----:R-:W-:Y:S01]  /*4060*/  UIMAD.WIDE.U32 UR24, UR27, UR12, UR8 ;  /* 0x0000000c1b1872a5 */ /* 0x002fe2000f8e0008 */
[----:B------:R-:W-:Y:S01]  /*4070*/  LDS.U16 R45, [R153+0xc] ;  /* 0x00000c00992d7984 */ /* 0x000fe20000000400 */
[----:B------:R-:W-:-:S02]  /*4080*/  PRMT R33, RZ, 0x7610, R33 ;  /* 0x00007610ff217816 */ /* 0x000fc40000000021 */
[----:B------:R-:W-:Y:S01]  /*4090*/  UIMAD UR25, UR27, UR13, UR25 ;  /* 0x0000000d1b1972a4 */ /* 0x000fe2000f8e0219 */
[----:B------:R-:W-:Y:S01]  /*40a0*/  LDS.U16 R28, [R153+0xe] ;  /* 0x00000e00991c7984 */ /* 0x000fe20000000400 */
[----:B------:R-:W-:Y:S01]  /*40b0*/  P2R R48, PR, RZ, 0x1 ;  /* 0x00000001ff307803 */ /* 0x000fe20000000000 */
[----:B---3--:R-:W-:Y:S02]  /*40c0*/  UIMAD UR12, UR10, UR15, URZ ;  /* 0x0000000f0a0c72a4 */ /* 0x008fe4000f8e02ff */
[----:B------:R-:W-:Y:S01]  /*40d0*/  LDS.U16 R27, [R153+0x10] ;  /* 0x00001000991b7984 */ /* 0x000fe20000000400 */
[----:B------:R-:W-:Y:S01]  /*40e0*/  UIMAD.WIDE.U32 UR14, UR10, UR14, UR24 ;  /* 0x0000000e0a0e72a5 */ /* 0x000fe2000f8e0018 */
[----:B------:R-:W-:Y:S02]  /*40f0*/  ISETP.NE.AND P0, PT, R60, RZ, PT ;  /* 0x000000ff3c00720c */ /* 0x000fe40003f05270 */
[----:B------:R-:W-:Y:S01]  /*4100*/  LDS.U16 R26, [R153+0x12] ;  /* 0x00001200991a7984 */ /* 0x000fe20000000400 */
[----:B------:R-:W-:-:S02]  /*4110*/  MOV R21, UR12 ;  /* 0x0000000c00157c02 */ /* 0x000fc40008000f00 */
[----:B------:R-:W-:Y:S01]  /*4120*/  IADD3 R2, P5, PT, R19, UR14, RZ ;  /* 0x0000000e13027c10 */ /* 0x000fe2000ffbe0ff */
[----:B------:R-:W-:Y:S01]  /*4130*/  LDS.U16 R25, [R153+0x14] ;  /* 0x0000140099197984 */ /* 0x000fe20000000400 */
[----:B------:R-:W-:Y:S02]  /*4140*/  PRMT R34, RZ, 0x7610, R34 ;  /* 0x00007610ff227816 */ /* 0x000fe40000000022 */
[----:B------:R-:W-:Y:S01]  /*4150*/  IADD3.X R21, PT, PT, R21, UR15, RZ, P5, !PT ;  /* 0x0000000f15157c10 */ /* 0x000fe2000affe4ff */
[----:B------:R-:W1:Y:S01]  /*4160*/  LDCU.128 UR12, c[0x0][0x420] ;  /* 0x00008400ff0c77ac */ /* 0x000e620008000c00 */
[----:B------:R-:W-:Y:S01]  /*4170*/  LDS.U16 R24, [R153+0x16] ;  /* 0x0000160099187984 */ /* 0x000fe20000000400 */
[----:B------:R-:W-:Y:S02]  /*4180*/  P2R R61, PR, RZ, 0x2 ;  /* 0x00000002ff3d7803 */ /* 0x000fe40000000000 */
[----:B------:R-:W-:Y:S01]  /*4190*/  ISETP.NE.AND P1, PT, R62, RZ, PT ;  /* 0x000000ff3e00720c */ /* 0x000fe20003f25270 */
[----:B------:R-:W-:Y:S01]  /*41a0*/  LDS.U16 R23, [R153+0x18] ;  /* 0x0000180099177984 */ /* 0x000fe20000000400 */
[----:B------:R-:W-:-:S02]  /*41b0*/  P2R R67, PR, RZ, 0x4 ;  /* 0x00000004ff437803 */ /* 0x000fc40000000000 */
[----:B------:R-:W-:Y:S01]  /*41c0*/  ISETP.NE.AND P2, PT, R66, RZ, PT ;  /* 0x000000ff4200720c */ /* 0x000fe20003f45270 */
[----:B------:R-:W-:Y:S01]  /*41d0*/  LDS.U16 R22, [R153+0x1a] ;  /* 0x00001a0099167984 */ /* 0x000fe20000000400 */
[----:B------:R-:W-:Y:S02]  /*41e0*/  P2R R71, PR, RZ, 0x8 ;  /* 0x00000008ff477803 */ /* 0x000fe40000000000 */
[----:B------:R-:W-:Y:S02]  /*41f0*/  ISETP.NE.AND P3, PT, R68, RZ, PT ;  /* 0x000000ff4400720c */ /* 0x000fe40003f65270 */
[----:B------:R-:W-:Y:S02]  /*4200*/  P2R R72, PR, RZ, 0x10 ;  /* 0x00000010ff487803 */ /* 0x000fe40000000000 */
[----:B------:R-:W-:Y:S01]  /*4210*/  ISETP.NE.AND P4, PT, R69, RZ, PT ;  /* 0x000000ff4500720c */ /* 0x000fe20003f85270 */
[----:B-1----:R-:W-:Y:S01]  /*4220*/  UIMAD.WIDE.U32 UR24, UR27, UR12, UR8 ;  /* 0x0000000c1b1872a5 */ /* 0x002fe2000f8e0008 */
[----:B------:R-:W-:-:S02]  /*4230*/  PRMT R35, RZ, 0x7610, R35 ;  /* 0x00007610ff237816 */ /* 0x000fc40000000023 */
[----:B------:R-:W-:Y:S01]  /*4240*/  PRMT R36, RZ, 0x7610, R36 ;  /* 0x00007610ff247816 */ /* 0x000fe20000000024 */
[----:B------:R-:W-:Y:S01]  /*4250*/  UIMAD UR13, UR27, UR13, UR25 ;  /* 0x0000000d1b0d72a4 */ /* 0x000fe2000f8e0219 */
[----:B------:R-:W-:Y:S02]  /*4260*/  PRMT R37, RZ, 0x7610, R37 ;  /* 0x00007610ff257816 */ /* 0x000fe40000000025 */
[----:B------:R-:W-:Y:S01]  /*4270*/  UMOV UR12, UR24 ;  /* 0x00000018000c7c82 */ /* 0x000fe20008000000 */
[----:B------:R-:W-:Y:S01]  /*4280*/  PRMT R38, RZ, 0x7610, R38 ;  /* 0x00007610ff267816 */ /* 0x000fe20000000026 */
[----:B------:R-:W-:Y:S01]  /*4290*/  UIMAD.WIDE.U32 UR12, UR10, UR14, UR12 ;  /* 0x0000000e0a0c72a5 */ /* 0x000fe2000f8e000c */
[----:B------:R-:W-:Y:S02]  /*42a0*/  PRMT R39, RZ, 0x7610, R39 ;  /* 0x00007610ff277816 */ /* 0x000fe40000000027 */
[----:B------:R-:W-:Y:S01]  /*42b0*/  ISETP.NE.AND P6, PT, R70, RZ, PT ;  /* 0x000000ff4600720c */ /* 0x000fe20003fc5270 */
[----:B------:R-:W-:Y:S01]  /*42c0*/  UIMAD UR15, UR10, UR15, UR13 ;  /* 0x0000000f0a0f72a4 */ /* 0x000fe2000f8e020d */
[----:B------:R-:W-:-:S02]  /*42d0*/  PRMT R40, RZ, 0x7610, R40 ;  /* 0x00007610ff287816 */ /* 0x000fc40000000028 */
[----:B------:R-:W-:Y:S02]  /*42e0*/  PRMT R41, RZ, 0x7610, R41 ;  /* 0x00007610ff297816 */ /* 0x000fe40000000029 */
[----:B------:R-:W-:Y:S02]  /*42f0*/  PRMT R42, RZ, 0x7610, R42 ;  /* 0x00007610ff2a7816 */ /* 0x000fe4000000002a */
[----:B------:R-:W-:Y:S02]  /*4300*/  PRMT R43, RZ, 0x7610, R43 ;  /* 0x00007610ff2b7816 */ /* 0x000fe4000000002b */
[----:B------:R-:W-:Y:S02]  /*4310*/  PRMT R44, RZ, 0x7610, R44 ;  /* 0x00007610ff2c7816 */ /* 0x000fe4000000002c */
[----:B------:R-:W-:Y:S02]  /*4320*/  PRMT R47, RZ, 0x7610, R47 ;  /* 0x00007610ff2f7816 */ /* 0x000fe4000000002f */
[----:B------:R-:W-:Y:S01]  /*4330*/  PRMT R46, RZ, 0x7610, R46 ;  /* 0x00007610ff2e7816 */ /* 0x000fe2000000002e */
[----:B0-----:R-:W-:Y:S01]  /*4340*/  HADD2.F32 R51, -RZ, R51.H0_H0 ;  /* 0x20000033ff337230 */ /* 0x001fe20000004100 */
[----:B------:R-:W-:Y:S01]  /*4350*/  IADD3 R3, P5, PT, R19, UR12, RZ ;  /* 0x0000000c13037c10 */ /* 0x000fe2000ffbe0ff */
[----:B------:R-:W0:Y:S03]  /*4360*/  LDCU.64 UR12, c[0x0][0x488] ;  /* 0x00009100ff0c77ac */ /* 0x000e260008000a00 */
[----:B------:R-:W-:Y:S01]  /*4370*/  IADD3.X R20, PT, PT, RZ, UR15, RZ, P5, !PT ;  /* 0x0000000fff147c10 */ /* 0x000fe2000affe4ff */
[----:B--2---:R-:W-:Y:S01]  /*4380*/  HADD2.F32 R50, -RZ, R50.H0_H0 ;  /* 0x20000032ff327230 */ /* 0x004fe20000004100 */
[----:B------:R-:W1:Y:S01]  /*4390*/  LDCU.64 UR14, c[0x0][0x508] ;  /* 0x0000a100ff0e77ac */ /* 0x000e620008000a00 */
[----:B----4-:R-:W-:-:S02]  /*43a0*/  HADD2.F32 R53, -RZ, R53.H0_H0 ;  /* 0x20000035ff357230 */ /* 0x010fc40000004100 */
[----:B-----5:R-:W-:Y:S01]  /*43b0*/  HADD2.F32 R63, -RZ, R63.H0_H0 ;  /* 0x2000003fff3f7230 */ /* 0x020fe20000004100 */
[----:B------:R-:W2:Y:S01]  /*43c0*/  LDCU.64 UR24, c[0x0][0x510] ;  /* 0x0000a200ff1877ac */ /* 0x000ea20008000a00 */
[----:B0-----:R-:W-:-:S04]  /*43d0*/  LEA R30, P5, R2, UR12, 0x1 ;  /* 0x0000000c021e7c11 */ /* 0x001fc8000f8a08ff */
[----:B------:R-:W-:Y:S01]  /*43e0*/  LEA.HI.X R31, R2, UR13, R21, 0x1, P5 ;  /* 0x0000000d021f7c11 */ /* 0x000fe2000a8f0c15 */
[----:B------:R-:W0:Y:S01]  /*43f0*/  LDCU.64 UR12, c[0x0][0x478] ;  /* 0x00008f00ff0c77ac */ /* 0x000e220008000a00 */
[----:B------:R-:W-:Y:S01]  /*4400*/  LDS.U16 R21, [R153+0x1c] ;  /* 0x00001c0099157984 */ /* 0x000fe20000000400 */
[----:B0-----:R-:W-:-:S04]  /*4410*/  LEA R2, P5, R3, UR12, 0x1 ;  /* 0x0000000c03027c11 */ /* 0x001fc8000f8a08ff */
[----:B------:R-:W-:Y:S02]  /*4420*/  LEA.HI.X R3, R3, UR13, R20, 0x1, P5 ;  /* 0x0000000d03037c11 */ /* 0x000fe4000a8f0c14 */
[----:B------:R-:W-:Y:S01]  /*4430*/  ISETP.NE.AND P5, PT, R64, RZ, PT ;  /* 0x000000ff4000720c */ /* 0x000fe20003fa5270 */
[----:B------:R-:W-:Y:S04]  /*4440*/  LDS.U16 R20, [R153+0x1e] ;  /* 0x00001e0099147984 */ /* 0x000fe80000000400 */
[----:B------:R-:W-:Y:S01]  /*4450*/  LDS.U16 R64, [R153+0x6] ;  /* 0x0000060099407984 */ /* 0x000fe20000000400 */
[----:B------:R-:W-:Y:S06]  /*4460*/  BAR.SYNC.DEFER_BLOCKING 0x0 ;  /* 0x0000000000007b1d */ /* 0x000fec0000010000 */
[----:B------:R-:W3:Y:S01]  /*4470*/  @!P0 LDG.E.U16 R29, desc[UR34][R30.64] ;  /* 0x000000221e1d8981 */ /* 0x000ee2000c1e1500 */
[----:B------:R-:W-:-:S03]  /*4480*/  ISETP.NE.AND P0, PT, R48, RZ, PT ;  /* 0x000000ff3000720c */ /* 0x000fc60003f05270 */
[----:B------:R-:W4:Y:S04]  /*4490*/  @!P1 LDG.E.U16 R36, desc[UR34][R30.64+0x140] ;  /* 0x000140221e249981 */ /* 0x000f28000c1e1500 */
[----:B------:R-:W5:Y:S04]  /*44a0*/  @!P2 LDG.E.U16 R37, desc[UR34][R30.64+0x180] ;  /* 0x000180221e25a981 */ /* 0x000f68000c1e1500 */
[----:B------:R-:W2:Y:S04]  /*44b0*/  @!P3 LDG.E.U16 R38, desc[UR34][R30.64+0x1c0] ;  /* 0x0001c0221e26b981 */ /* 0x000ea8000c1e1500 */
[----:B------:R-:W4:Y:S01]  /*44c0*/  @!P0 LDG.E.U16 R32, desc[UR34][R30.64+0x40] ;  /* 0x000040221e208981 */ /* 0x000f22000c1e1500 */
[----:B------:R-:W-:-:S03]  /*44d0*/  ISETP.NE.AND P0, PT, R49, RZ, PT ;  /* 0x000000ff3100720c */ /* 0x000fc60003f05270 */
[----:B------:R-:W2:Y:S04]  /*44e0*/  @!P4 LDG.E.U16 R39, desc[UR34][R30.64+0x200] ;  /* 0x000200221e27c981 */ /* 0x000ea8000c1e1500 */
[----:B------:R-:W2:Y:S04]  /*44f0*/  @!P5 LDG.E.U16 R40, desc[UR34][R30.64+0x240] ;  /* 0x000240221e28d981 */ /* 0x000ea8000c1e1500 */
[----:B------:R-:W2:Y:S04]  /*4500*/  @!P6 LDG.E.U16 R41, desc[UR34][R30.64+0x280] ;  /* 0x000280221e29e981 */ /* 0x000ea8000c1e1500 */
[----:B------:R-:W5:Y:S01]  /*4510*/  @!P0 LDG.E.U16 R33, desc[UR34][R30.64+0x80] ;  /* 0x000080221e218981 */ /* 0x000f62000c1e1500 */
[----:B------:R-:W-:-:S13]  /*4520*/  ISETP.NE.AND P0, PT, R55, RZ, PT ;  /* 0x000000ff3700720c */ /* 0x000fda0003f05270 */
[----:B------:R-:W2:Y:S01]  /*4530*/  @!P0 LDG.E.U16 R34, desc[UR34][R30.64+0xc0] ;  /* 0x0000c0221e228981 */ /* 0x000ea2000c1e1500 */
[----:B------:R-:W-:Y:S02]  /*4540*/  ISETP.NE.AND P0, PT, R57, RZ, PT ;  /* 0x000000ff3900720c */ /* 0x000fe40003f05270 */
[----:B------:R-:W-:Y:S02]  /*4550*/  ISETP.NE.AND P1, PT, R61, RZ, PT ;  /* 0x000000ff3d00720c */ /* 0x000fe40003f25270 */
[----:B------:R-:W-:Y:S02]  /*4560*/  ISETP.NE.AND P2, PT, R67, RZ, PT ;  /* 0x000000ff4300720c */ /* 0x000fe40003f45270 */
[----:B------:R-:W-:Y:S02]  /*4570*/  ISETP.NE.AND P3, PT, R71, RZ, PT ;  /* 0x000000ff4700720c */ /* 0x000fe40003f65270 */
[----:B------:R-:W-:-:S05]  /*4580*/  ISETP.NE.AND P4, PT, R72, RZ, PT ;  /* 0x000000ff4800720c */ /* 0x000fca0003f85270 */
[----:B------:R-:W2:Y:S01]  /*4590*/  @!P0 LDG.E.U16 R35, desc[UR34][R30.64+0x100] ;  /* 0x000100221e238981 */ /* 0x000ea2000c1e1500 */
[----:B------:R-:W-:-:S03]  /*45a0*/  ISETP.NE.AND P0, PT, R59, RZ, PT ;  /* 0x000000ff3b00720c */ /* 0x000fc60003f05270 */
[----:B------:R-:W2:Y:S04]  /*45b0*/  @!P1 LDG.E.U16 R43, desc[UR34][R30.64+0x300] ;  /* 0x000300221e2b9981 */ /* 0x000ea8000c1e1500 */
[----:B------:R-:W2:Y:S04]  /*45c0*/  @!P2 LDG.E.U16 R44, desc[UR34][R30.64+0x340] ;  /* 0x000340221e2ca981 */ /* 0x000ea8000c1e1500 */
[----:B------:R-:W2:Y:S04]  /*45d0*/  @!P3 LDG.E.U16 R47, desc[UR34][R30.64+0x380] ;  /* 0x000380221e2fb981 */ /* 0x000ea8000c1e1500 */
[----:B------:R-:W2:Y:S04]  /*45e0*/  @!P0 LDG.E.U16 R42, desc[UR34][R30.64+0x2c0] ;  /* 0x0002c0221e2a8981 */ /* 0x000ea8000c1e1500 */
[----:B------:R-:W2:Y:S01]  /*45f0*/  @!P4 LDG.E.U16 R46, desc[UR34][R30.64+0x3c0] ;  /* 0x0003c0221e2ec981 */ /* 0x000ea2000c1e1500 */
        /* <DEDUP_REMOVED lines=19> */
[----:B------:R-:W-:Y:S01]  /*4730*/  PRMT R56, RZ, 0x7610, R56 ;  /* 0x00007610ff387816 */ /* 0x000fe20000000038 */
[----:B---3--:R-:W-:Y:S04]  /*4740*/  STS.U16 [R170], R29 ;  /* 0x0000001daa007388 */ /* 0x008fe80000000400 */
[----:B----4-:R-:W-:Y:S04]  /*4750*/  STS.U16 [R169+0x40], R32 ;  /* 0x00004020a9007388 */ /* 0x010fe80000000400 */
[----:B-----5:R-:W-:Y:S04]  /*4760*/  STS.U16 [R168+0x80], R33 ;  /* 0x00008021a8007388 */ /* 0x020fe80000000400 */
[----:B--2---:R-:W-:Y:S04]  /*4770*/  STS.U16 [R167+0xc0], R34 ;  /* 0x0000c022a7007388 */ /* 0x004fe80000000400 */
        /* <DEDUP_REMOVED lines=14> */
[----:B------:R-:W2:Y:S04]  /*4860*/  LDS.U16 R29, [R153+0x2] ;  /* 0x00000200991d7984 */ /* 0x000ea80000000400 */
[----:B------:R-:W-:Y:S04]  /*4870*/  LDS.U16 R31, [R153+0x4] ;  /* 0x00000400991f7984 */ /* 0x000fe80000000400 */
[----:B------:R-:W3:Y:S04]  /*4880*/  LDS.U16 R32, [R153+0x6] ;  /* 0x0000060099207984 */ /* 0x000ee80000000400 */
[----:B------:R-:W4:Y:S04]  /*4890*/  LDS.U16 R33, [R153+0x8] ;  /* 0x0000080099217984 */ /* 0x000f280000000400 */
[----:B------:R-:W5:Y:S04]  /*48a0*/  LDS.U16 R34, [R153+0xa] ;  /* 0x00000a0099227984 */ /* 0x000f680000000400 */
[----:B------:R-:W1:Y:S04]  /*48b0*/  LDS.U16 R35, [R153+0xc] ;  /* 0x00000c0099237984 */ /* 0x000e680000000400 */
[----:B------:R-:W1:Y:S04]  /*48c0*/  LDS.U16 R36, [R153+0xe] ;  /* 0x00000e0099247984 */ /* 0x000e680000000400 */
[----:B------:R-:W1:Y:S04]  /*48d0*/  LDS.U16 R37, [R153+0x10] ;  /* 0x0000100099257984 */ /* 0x000e680000000400 */
[----:B------:R-:W1:Y:S04]  /*48e0*/  LDS.U16 R38, [R153+0x12] ;  /* 0x0000120099267984 */ /* 0x000e680000000400 */
[----:B------:R-:W1:Y:S04]  /*48f0*/  LDS.U16 R39, [R153+0x14] ;  /* 0x0000140099277984 */ /* 0x000e680000000400 */
[----:B------:R-:W1:Y:S04]  /*4900*/  LDS.U16 R40, [R153+0x16] ;  /* 0x0000160099287984 */ /* 0x000e680000000400 */
        /* <DEDUP_REMOVED lines=11> */
[----:B------:R-:W-:-:S11]  /*49c0*/  PRMT R48, RZ, 0x7610, R48 ;  /* 0x00007610ff307816 */ /* 0x000fd60000000030 */
[----:B------:R-:W5:Y:S01]  /*49d0*/  @!P5 LDG.E.U16 R47, desc[UR34][R2.64+0x80] ;  /* 0x00008022022fd981 */ /* 0x000f62000c1e1500 */
[----:B------:R-:W-:-:S13]  /*49e0*/  ISETP.NE.AND P5, PT, R54, RZ, PT ;  /* 0x000000ff3600720c */ /* 0x000fda0003fa5270 */
[----:B------:R-:W5:Y:S01]  /*49f0*/  @!P5 LDG.E.U16 R48, desc[UR34][R2.64+0xc0] ;  /* 0x0000c0220230d981 */ /* 0x000f62000c1e1500 */
[----:B------:R-:W-:Y:S02]  /*4a00*/  ISETP.NE.AND P5, PT, R55, RZ, PT ;  /* 0x000000ff3700720c */ /* 0x000fe40003fa5270 */
[----:B------:R-:W-:Y:S02]  /*4a10*/  PRMT R55, RZ, 0x7610, R55 ;  /* 0x00007610ff377816 */ /* 0x000fe40000000037 */
[----:B------:R-:W-:-:S09]  /*4a20*/  PRMT R52, RZ, 0x7610, R52 ;  /* 0x00007610ff347816 */ /* 0x000fd20000000034 */
        /* <DEDUP_REMOVED lines=25> */
[----:B------:R0:W5:Y:S01]  /*4bc0*/  @!P4 LDG.E.U16 R62, desc[UR34][R2.64+0x3c0] ;  /* 0x0003c022023ec981 */ /* 0x000162000c1e1500 */
[----:B--2---:R-:W-:-:S02]  /*4bd0*/  HADD2.F32 R29, -RZ, R29.H0_H0 ;  /* 0x2000001dff1d7230 */ /* 0x004fc40000004100 */
[----:B------:R-:W-:-:S03]  /*4be0*/  HADD2.F32 R30, -RZ, R30.H0_H0 ;  /* 0x2000001eff1e7230 */ /* 0x000fc60000004100 */
[----:B------:R-:W-:Y:S02]  /*4bf0*/  FMUL.FTZ R68, R29, -1.4426950216293334961 ;  /* 0xbfb8aa3b1d447820 */ /* 0x000fe40000410000 */
[----:B------:R-:W-:-:S04]  /*4c00*/  FMUL.FTZ R66, R30, -1.4426950216293334961 ;  /* 0xbfb8aa3b1e427820 */ /* 0x000fc80000410000 */
[----:B------:R-:W2:Y:S01]  /*4c10*/  MUFU.EX2 R68, R68 ;  /* 0x0000004400447308 */ /* 0x000ea20000000800 */
[----:B---3--:R-:W-:Y:S02]  /*4c20*/  HADD2.F32 R32, -RZ, R32.H0_H0 ;  /* 0x20000020ff207230 */ /* 0x008fe40000004100 */
[----:B----4-:R-:W-:-:S05]  /*4c30*/  HADD2.F32 R33, -RZ, R33.H0_H0 ;  /* 0x20000021ff217230 */ /* 0x010fca0000004100 */
[----:B------:R-:W3:Y:S01]  /*4c40*/  MUFU.EX2 R66, R66 ;  /* 0x0000004200427308 */ /* 0x000ee20000000800 */
[----:B0-----:R-:W-:Y:S01]  /*4c50*/  FMUL.FTZ R2, R32, -1.4426950216293334961 ;  /* 0xbfb8aa3b20027820 */ /* 0x001fe20000410000 */
[----:B------:R-:W-:Y:S02]  /*4c60*/  HADD2.F32 R31, -RZ, R31.H0_H0 ;  /* 0x2000001fff1f7230 */ /* 0x000fe40000004100 */
[----:B------:R-:W-:-:S04]  /*4c70*/  FMUL.FTZ R3, R33, -1.4426950216293334961 ;  /* 0xbfb8aa3b21037820 */ /* 0x000fc80000410000 */
[----:B------:R-:W0:Y:S01]  /*4c80*/  MUFU.EX2 R2, R2 ;  /* 0x0000000200027308 */ /* 0x000e220000000800 */
[----:B--2---:R-:W-:Y:S01]  /*4c90*/  FADD.FTZ R68, R68, 1 ;  /* 0x3f80000044447421 */ /* 0x004fe20000010000 */
[----:B------:R-:W-:-:S06]  /*4ca0*/  FMUL.FTZ R70, R31, -1.4426950216293334961 ;  /* 0xbfb8aa3b1f467820 */ /* 0x000fcc0000410000 */
[----:B------:R-:W2:Y:S01]  /*4cb0*/  MUFU.EX2 R3, R3 ;  /* 0x0000000300037308 */ /* 0x000ea20000000800 */
[----:B---3--:R-:W-:-:S07]  /*4cc0*/  FADD.FTZ R66, R66, 1 ;  /* 0x3f80000042427421 */ /* 0x008fce0000010000 */
[----:B------:R-:W3:Y:S01]  /*4cd0*/  MUFU.EX2 R70, R70 ;  /* 0x0000004600467308 */ /* 0x000ee20000000800 */
[----:B-----5:R-:W-:Y:S02]  /*4ce0*/  HADD2.F32 R34, -RZ, R34.H0_H0 ;  /* 0x20000022ff227230 */ /* 0x020fe40000004100 */
[----:B0-----:R-:W-:Y:S01]  /*4cf0*/  FADD.FTZ R2, R2, 1 ;  /* 0x3f80000002027421 */ /* 0x001fe20000010000 */
[----:B-1----:R-:W-:Y:S02]  /*4d00*/  HADD2.F32 R35, -RZ, R35.H0_H0 ;  /* 0x20000023ff237230 */ /* 0x002fe40000004100 */
[----:B------:R-:W-:Y:S01]  /*4d10*/  FMUL.FTZ R71, R34, -1.4426950216293334961 ;  /* 0xbfb8aa3b22477820 */ /* 0x000fe20000410000 */
[----:B--2---:R-:W-:Y:S02]  /*4d20*/  FADD.FTZ R3, R3, 1 ;  /* 0x3f80000003037421 */ /* 0x004fe40000010000 */
[----:B------:R-:W-:-:S03]  /*4d30*/  FMUL.FTZ R72, R35, -1.4426950216293334961 ;  /* 0xbfb8aa3b23487820 */ /* 0x000fc60000410000 */
[----:B------:R-:W-:Y:S01]  /*4d40*/  MUFU.EX2 R71, R71 ;  /* 0x0000004700477308 */ /* 0x000fe20000000800 */
[----:B------:R-:W-:-:S05]  /*4d50*/  HADD2.F32 R36, -RZ, R36.H0_H0 ;  /* 0x20000024ff247230 */ /* 0x000fca0000004100 */
[----:B------:R-:W-:Y:S02]  /*4d60*/  FMUL.FTZ R73, R36, -1.4426950216293334961 ;  /* 0xbfb8aa3b24497820 */ /* 0x000fe40000410000 */
[----:B------:R-:W-:Y:S01]  /*4d70*/  MUFU.EX2 R72, R72 ;  /* 0x0000004800487308 */ /* 0x000fe20000000800 */
[----:B------:R-:W-:Y:S02]  /*4d80*/  HADD2.F32 R37, -RZ, R37.H0_H0 ;  /* 0x20000025ff257230 */ /* 0x000fe40000004100 */
[----:B------:R-:W-:-:S05]  /*4d90*/  HADD2.F32 R38, -RZ, R38.H0_H0 ;  /* 0x20000026ff267230 */ /* 0x000fca0000004100 */
[----:B------:R-:W-:Y:S01]  /*4da0*/  MUFU.EX2 R73, R73 ;  /* 0x0000004900497308 */ /* 0x000fe20000000800 */
[----:B------:R-:W-:Y:S01]  /*4db0*/  FMUL.FTZ R74, R37, -1.4426950216293334961 ;  /* 0xbfb8aa3b254a7820 */ /* 0x000fe20000410000 */
[----:B------:R-:W-:Y:S01]  /*4dc0*/  FMUL.FTZ R75, R38, -1.4426950216293334961 ;  /* 0xbfb8aa3b264b7820 */ /* 0x000fe20000410000 */
[----:B------:R-:W-:-:S05]  /*4dd0*/  HADD2.F32 R39, -RZ, R39.H0_H0 ;  /* 0x20000027ff277230 */ /* 0x000fca0000004100 */
[----:B------:R-:W-:Y:S01]  /*4de0*/  MUFU.EX2 R74, R74 ;  /* 0x0000004a004a7308 */ /* 0x000fe20000000800 */
[----:B------:R-:W-:Y:S04]  /*4df0*/  STS.U16 [R170], R49 ;  /* 0x00000031aa007388 */ /* 0x000fe80000000400 */
[----:B------:R-:W-:Y:S04]  /*4e00*/  STS.U16 [R169+0x40], R46 ;  /* 0x0000402ea9007388 */ /* 0x000fe80000000400 */
[----:B------:R-:W-:Y:S04]  /*4e10*/  STS.U16 [R168+0x80], R47 ;  /* 0x0000802fa8007388 */ /* 0x000fe80000000400 */
[----:B------:R-:W-:Y:S04]  /*4e20*/  STS.U16 [R167+0xc0], R48 ;  /* 0x0000c030a7007388 */ /* 0x000fe80000000400 */
        /* <DEDUP_REMOVED lines=10> */
[----:B------:R-:W-:Y:S04]  /*4ed0*/  STS.U16 [R156+0x380], R69 ;  /* 0x000380459c007388 */ /* 0x000fe80000000400 */
[----:B------:R-:W-:Y:S01]  /*4ee0*/  STS.U16 [R155+0x3c0], R62 ;  /* 0x0003c03e9b007388 */ /* 0x000fe20000000400 */
[----:B------:R-:W-:-:S03]  /*4ef0*/  NOP ;  /* 0x0000000000007918 */ /* 0x000fc60000000000 */
[----:B------:R-:W4:Y:S01]  /*4f00*/  LDS.U16 R46, [R153] ;  /* 0x00000000992e7984 */ /* 0x000f220000000400 */
[----:B0-----:R-:W0:Y:S03]  /*4f10*/  MUFU.RCP R52, R68 ;  /* 0x0000004400347308 */ /* 0x001e260000001000 */
[----:B------:R-:W5:Y:S04]  /*4f20*/  LDS.U16 R47, [R153+0x2] ;  /* 0x00000200992f7984 */ /* 0x000f680000000400 */
[----:B------:R-:W5:Y:S01]  /*4f30*/  LDS.U16 R48, [R153+0x4] ;  /* 0x0000040099307984 */ /* 0x000f620000000400 */
[----:B------:R-:W2:Y:S03]  /*4f40*/  MUFU.RCP R49, R66 ;  /* 0x0000004200317308 */ /* 0x000ea60000001000 */
[----:B------:R-:W5:Y:S04]  /*4f50*/  LDS.U16 R59, [R153+0x6] ;  /* 0x00000600993b7984 */ /* 0x000f680000000400 */
[----:B------:R-:W5:Y:S01]  /*4f60*/  LDS.U16 R60, [R153+0x8] ;  /* 0x00000800993c7984 */ /* 0x000f620000000400 */
[----:B------:R0:W-:Y:S03]  /*4f70*/  MUFU.RCP R55, R2 ;  /* 0x0000000200377308 */ /* 0x0001e60000001000 */
[----:B------:R-:W5:Y:S01]  /*4f80*/  LDS.U16 R62, [R153+0xa] ;  /* 0x00000a00993e7984 */ /* 0x000f620000000400 */
[----:B---3--:R-:W-:-:S04]  /*4f90*/  FADD.FTZ R54, R70, 1 ;  /* 0x3f80000046367421 */ /* 0x008fc80000010000 */
[----:B-1----:R1:W-:Y:S01]  /*4fa0*/  MUFU.RCP R56, R3 ;  /* 0x0000000300387308 */ /* 0x0023e20000001000 */
[----:B0-----:R-:W-:Y:S01]  /*4fb0*/  FADD.FTZ R2, -R52, 1 ;  /* 0x3f80000034027421 */ /* 0x001fe20000010100 */
[----:B------:R-:W-:Y:S01]  /*4fc0*/  FADD.FTZ R57, R71, 1 ;  /* 0x3f80000047397421 */ /* 0x000fe20000010000 */
[----:B--2---:R-:W-:Y:S01]  /*4fd0*/  FADD.FTZ R58, R72, 1 ;  /* 0x3f800000483a7421 */ /* 0x004fe20000010000 */
[----:B------:R-:W-:Y:S02]  /*4fe0*/  HADD2.F32 R64, -RZ, R64.H0_H0 ;  /* 0x20000040ff407230 */ /* 0x000fe40000004100 */
[----:B------:R-:W-:Y:S02]  /*4ff0*/  FFMA.FTZ R68, R29, R2, 1 ;  /* 0x3f8000001d447423 */ /* 0x000fe40000010002 */
[----:B------:R-:W-:Y:S01]  /*5000*/  MUFU.EX2 R75, R75 ;  /* 0x0000004b004b7308 */ /* 0x000fe20000000800 */
[----:B------:R-:W0:Y:S01]  /*5010*/  LDS.U16 R2, [R153+0xc] ;  /* 0x00000c0099027984 */ /* 0x000e220000000400 */
[----:B-1----:R-:W-:Y:S01]  /*5020*/  FADD.FTZ R3, -R49, 1 ;  /* 0x3f80000031037421 */ /* 0x002fe20000010100 */
[----:B------:R-:W-:Y:S01]  /*5030*/  FMUL.FTZ R76, R39, -1.4426950216293334961 ;  /* 0xbfb8aa3b274c7820 */ /* 0x000fe20000410000 */
[----:B------:R-:W-:Y:S01]  /*5040*/  FADD.FTZ R61, R73, 1 ;  /* 0x3f800000493d7421 */ /* 0x000fe20000010000 */
[----:B------:R-:W-:-:S02]  /*5050*/  HADD2.F32 R40, -RZ, R40.H0_H0 ;  /* 0x20000028ff287230 */ /* 0x000fc40000004100 */
[----:B------:R-:W-:Y:S02]  /*5060*/  HADD2.F32 R65, -RZ, R65.H0_H0 ;  /* 0x20000041ff417230 */ /* 0x000fe40000004100 */
[----:B------:R-:W-:Y:S01]  /*5070*/  FADD.FTZ R74, R74, 1 ;  /* 0x3f8000004a4a7421 */ /* 0x000fe20000010000 */
[----:B----4-:R-:W-:Y:S01]  /*5080*/  HADD2.F32 R46, -RZ, R46.H0_H0 ;  /* 0x2000002eff2e7230 */ /* 0x010fe20000004100 */
[----:B------:R-:W1:Y:S01]  /*5090*/  MUFU.RCP R54, R54 ;  /* 0x0000003600367308 */ /* 0x000e620000001000 */
[----:B------:R-:W-:Y:S01]  /*50a0*/  FFMA.FTZ R3, R30, R3, 1 ;  /* 0x3f8000001e037423 */ /* 0x000fe20000010003 */
[----:B-----5:R-:W-:Y:S01]  /*50b0*/  HADD2.F32 R47, -RZ, R47.H0_H0 ;  /* 0x2000002fff2f7230 */ /* 0x020fe20000004100 */
[----:B------:R-:W-:Y:S01]  /*50c0*/  LDS.U16 R73, [R153+0x10] ;  /* 0x0000100099497984 */ /* 0x000fe20000000400 */
[----:B------:R-:W-:Y:S01]  /*50d0*/  FMUL.FTZ R66, R51, R46 ;  /* 0x0000002e33427220 */ /* 0x000fe20000410000 */
[----:B------:R-:W-:Y:S02]  /*50e0*/  HADD2.F32 R42, -RZ, R42.H0_H0 ;  /* 0x2000002aff2a7230 */ /* 0x000fe40000004100 */
[----:B------:R-:W-:-:S02]  /*50f0*/  HADD2.F32 R43, -RZ, R43.H0_H0 ;  /* 0x2000002bff2b7230 */ /* 0x000fc40000004100 */
[----:B------:R-:W-:Y:S01]  /*5100*/  FMUL.FTZ R66, R49, R66 ;  /* 0x0000004231427220 */ /* 0x000fe20000410000 */
[----:B------:R-:W-:Y:S01]  /*5110*/  HADD2.F32 R44, -RZ, R44.H0_H0 ;  /* 0x2000002cff2c7230 */ /* 0x000fe20000004100 */
[----:B------:R-:W-:Y:S02]  /*5120*/  LDS.U16 R84, [R153+0x1e] ;  /* 0x00001e0099547984 */ /* 0x000fe40000000400 */
[----:B------:R-:W-:Y:S02]  /*5130*/  FMUL.FTZ R85, R66, R3 ;  /* 0x0000000342557220 */ /* 0x000fe40000410000 */
[----:B------:R-:W2:Y:S01]  /*5140*/  LDS.U16 R3, [R153+0xe] ;  /* 0x00000e0099037984 */ /* 0x000ea20000000400 */
[----:B------:R-:W-:Y:S02]  /*5150*/  HADD2.F32 R48, -RZ, R48.H0_H0 ;  /* 0x20000030ff307230 */ /* 0x000fe40000004100 */
[----:B------:R-:W-:Y:S01]  /*5160*/  FMUL.FTZ R67, R50, R47 ;  /* 0x0000002f32437220 */ /* 0x000fe20000410000 */
[----:B-1----:R-:W-:Y:S01]  /*5170*/  FADD.FTZ R70, -R54, 1 ;  /* 0x3f80000036467421 */ /* 0x002fe20000010100 */
[----:B------:R-:W1:Y:S01]  /*5180*/  MUFU.RCP R57, R57 ;  /* 0x0000003900397308 */ /* 0x000e620000001000 */
[----:B------:R-:W-:Y:S01]  /*5190*/  FMUL.FTZ R69, R53, R48 ;  /* 0x0000003035457220 */ /* 0x000fe20000410000 */
[----:B------:R-:W-:Y:S01]  /*51a0*/  FMUL.FTZ R67, R52, R67 ;  /* 0x0000004334437220 */ /* 0x000fe20000410000 */
[----:B------:R-:W-:Y:S01]  /*51b0*/  FFMA.FTZ R70, R31, R70, 1 ;  /* 0x3f8000001f467423 */ /* 0x000fe20000010046 */
[----:B------:R-:W-:-:S02]  /*51c0*/  HADD2.F32 R59, -RZ, R59.H0_H0 ;  /* 0x2000003bff3b7230 */ /* 0x000fc40000004100 */
[----:B------:R-:W-:Y:S02]  /*51d0*/  FMUL.FTZ R69, R54, R69 ;  /* 0x0000004536457220 */ /* 0x000fe40000410000 */
[----:B------:R-:W3:Y:S01]  /*51e0*/  MUFU.RCP R58, R58 ;  /* 0x0000003a003a7308 */ /* 0x000ee20000001000 */
[----:B------:R-:W-:Y:S01]  /*51f0*/  FMUL.FTZ R86, R67, R68 ;  /* 0x0000004443567220 */ /* 0x000fe20000410000 */
[----:B------:R-:W-:Y:S01]  /*5200*/  FMUL.FTZ R87, R69, R70 ;  /* 0x0000004645577220 */ /* 0x000fe20000410000 */
[C---:B------:R-:W-:Y:S01]  /*5210*/  FADD.FTZ R69, -R55.reuse, 1 ;  /* 0x3f80000037457421 */ /* 0x040fe20000010100 */
[----:B------:R-:W-:Y:S02]  /*5220*/  HADD2.F32 R60, -RZ, R60.H0_H0 ;  /* 0x2000003cff3c7230 */ /* 0x000fe40000004100 */
[----:B------:R-:W-:Y:S01]  /*5230*/  FMUL.FTZ R68, R64, R59 ;  /* 0x0000003b40447220 */ /* 0x000fe20000410000 */
[----:B------:R-:W-:Y:S01]  /*5240*/  FADD.FTZ R70, -R56, 1 ;  /* 0x3f80000038467421 */ /* 0x000fe20000010100 */
[----:B------:R-:W-:Y:S01]  /*5250*/  HADD2.F32 R62, -RZ, R62.H0_H0 ;  /* 0x2000003eff3e7230 */ /* 0x000fe20000004100 */
[----:B------:R-:W4:Y:S01]  /*5260*/  MUFU.EX2 R76, R76 ;  /* 0x0000004c004c7308 */ /* 0x000f220000000800 */
[----:B------:R-:W-:Y:S01]  /*5270*/  FFMA.FTZ R69, R32, R69, 1 ;  /* 0x3f80000020457423 */ /* 0x000fe20000010045 */
[----:B------:R-:W-:Y:S01]  /*5280*/  FMUL.FTZ R68, R55, R68 ;  /* 0x0000004437447220 */ /* 0x000fe20000410000 */
[----:B------:R-:W-:Y:S01]  /*5290*/  FMUL.FTZ R71, R63, R60 ;  /* 0x0000003c3f477220 */ /* 0x000fe20000410000 */
[----:B------:R-:W-:Y:S01]  /*52a0*/  FADD.FTZ R67, R75, 1 ;  /* 0x3f8000004b437421 */ /* 0x000fe20000010000 */
[----:B------:R-:W-:Y:S01]  /*52b0*/  FFMA.FTZ R72, R33, R70, 1 ;  /* 0x3f80000021487423 */ /* 0x000fe20000010046 */
[----:B------:R-:W-:Y:S01]  /*52c0*/  FMUL.FTZ R88, R68, R69 ;  /* 0x0000004544587220 */ /* 0x000fe20000410000 */
[----:B------:R-:W-:Y:S01]  /*52d0*/  FMUL.FTZ R77, R40, -1.4426950216293334961 ;  /* 0xbfb8aa3b284d7820 */ /* 0x000fe20000410000 */
[----:B------:R-:W5:Y:S01]  /*52e0*/  MUFU.RCP R61, R61 ;  /* 0x0000003d003d7308 */ /* 0x000f620000001000 */
[----:B-1----:R-:W-:Y:S01]  /*52f0*/  FADD.FTZ R75, -R57, 1 ;  /* 0x3f800000394b7421 */ /* 0x002fe20000010100 */
[----:B------:R-:W-:Y:S01]  /*5300*/  FMUL.FTZ R70, R65, R62 ;  /* 0x0000003e41467220 */ /* 0x000fe20000410000 */
[----:B------:R-:W-:Y:S01]  /*5310*/  FMUL.FTZ R71, R56, R71 ;  /* 0x0000004738477220 */ /* 0x000fe20000410000 */
[----:B------:R-:W-:-:S02]  /*5320*/  HADD2.F32 R68, -RZ, R45.H0_H0 ;  /* 0x2000002dff447230 */ /* 0x000fc40000004100 */
[----:B0-----:R-:W-:Y:S02]  /*5330*/  HADD2.F32 R45, -RZ, R2.H0_H0 ;  /* 0x20000002ff2d7230 */ /* 0x001fe40000004100 */
[----:B------:R-:W-:Y:S01]  /*5340*/  FMUL.FTZ R79, R42, -1.4426950216293334961 ;  /* 0xbfb8aa3b2a4f7820 */ /* 0x000fe20000410000 */
[----:B------:R0:W-:Y:S01]  /*5350*/  MUFU.RCP R66, R74 ;  /* 0x0000004a00427308 */ /* 0x0001e20000001000 */
[----:B------:R-:W-:Y:S01]  /*5360*/  FMUL.FTZ R81, R43, -1.4426950216293334961 ;  /* 0xbfb8aa3b2b517820 */ /* 0x000fe20000410000 */
[----:B------:R-:W-:Y:S01]  /*5370*/  FFMA.FTZ R75, R34, R75, 1 ;  /* 0x3f800000224b7423 */ /* 0x000fe2000001004b */
[----:B------:R-:W-:Y:S01]  /*5380*/  FMUL.FTZ R89, R71, R72 ;  /* 0x0000004847597220 */ /* 0x000fe20000410000 */
[----:B------:R-:W-:Y:S02]  /*5390*/  HADD2.F32 R41, -RZ, R41.H0_H0 ;  /* 0x20000029ff297230 */ /* 0x000fe40000004100 */
[----:B------:R-:W-:Y:S01]  /*53a0*/  FMUL.FTZ R82, R44, -1.4426950216293334961 ;  /* 0xbfb8aa3b2c527820 */ /* 0x000fe20000410000 */
[----:B---3--:R-:W-:Y:S01]  /*53b0*/  FADD.FTZ R72, -R58, 1 ;  /* 0x3f8000003a487421 */ /* 0x008fe20000010100 */
[----:B------:R-:W-:Y:S01]  /*53c0*/  FMUL.FTZ R69, R68, R45 ;  /* 0x0000002d44457220 */ /* 0x000fe20000410000 */
[----:B------:R-:W1:Y:S01]  /*53d0*/  MUFU.EX2 R77, R77 ;  /* 0x0000004d004d7308 */ /* 0x000e620000000800 */
[----:B0-----:R-:W-:Y:S01]  /*53e0*/  FMUL.FTZ R74, R57, R70 ;  /* 0x00000046394a7220 */ /* 0x001fe20000410000 */
[----:B------:R-:W-:Y:S01]  /*53f0*/  FMUL.FTZ R78, R41, -1.4426950216293334961 ;  /* 0xbfb8aa3b294e7820 */ /* 0x000fe20000410000 */
[----:B----4-:R-:W-:Y:S01]  /*5400*/  FADD.FTZ R76, R76, 1 ;  /* 0x3f8000004c4c7421 */ /* 0x010fe20000010000 */
[----:B------:R-:W-:Y:S01]  /*5410*/  LDS.U16 R2, [R153+0x12] ;  /* 0x0000120099027984 */ /* 0x000fe20000000400 */
[----:B------:R-:W-:Y:S01]  /*5420*/  FMUL.FTZ R90, R74, R75 ;  /* 0x0000004b4a5a7220 */ /* 0x000fe20000410000 */
[----:B------:R-:W-:-:S02]  /*5430*/  FFMA.FTZ R75, R35, R72, 1 ;  /* 0x3f800000234b7423 */ /* 0x000fc40000010048 */
[----:B------:R0:W3:Y:S01]  /*5440*/  MUFU.EX2 R80, R79 ;  /* 0x0000004f00507308 */ /* 0x0000e20000000800 */
[----:B------:R-:W-:Y:S01]  /*5450*/  FMUL.FTZ R72, R58, R69 ;  /* 0x000000453a487220 */ /* 0x000fe20000410000 */
[----:B------:R-:W-:Y:S02]  /*5460*/  HADD2.F32 R69, -RZ, R28.H0_H0 ;  /* 0x2000001cff457230 */ /* 0x000fe40000004100 */
[----:B--2---:R-:W-:-:S04]  /*5470*/  HADD2.F32 R28, -RZ, R3.H0_H0 ;  /* 0x20000003ff1c7230 */ /* 0x004fc80000004100 */
[----:B------:R2:W4:Y:S01]  /*5480*/  MUFU.EX2 R83, R81 ;  /* 0x0000005100537308 */ /* 0x0005220000000800 */
[----:B0-----:R-:W0:Y:S01]  /*5490*/  LDS.U16 R79, [R153+0x14] ;  /* 0x00001400994f7984 */ /* 0x001e220000000400 */
[----:B-----5:R-:W-:-:S06]  /*54a0*/  FADD.FTZ R3, -R61, 1 ;  /* 0x3f8000003d037421 */ /* 0x020fcc0000010100 */
[----:B------:R5:W-:Y:S01]  /*54b0*/  MUFU.EX2 R94, R82 ;  /* 0x00000052005e7308 */ /* 0x000be20000000800 */
[----:B--2---:R-:W2:Y:S04]  /*54c0*/  LDS.U16 R81, [R153+0x16] ;  /* 0x0000160099517984 */ /* 0x004ea80000000400 */
[----:B-----5:R-:W5:Y:S03]  /*54d0*/  LDS.U16 R82, [R153+0x18] ;  /* 0x0000180099527984 */ /* 0x020f660000000400 */
[----:B------:R-:W0:Y:S01]  /*54e0*/  MUFU.EX2 R78, R78 ;  /* 0x0000004e004e7308 */ /* 0x000e220000000800 */
[----:B------:R-:W-:-:S07]  /*54f0*/  FFMA.FTZ R3, R36, R3, 1 ;  /* 0x3f80000024037423 */ /* 0x000fce0000010003 */
[----:B------:R4:W-:Y:S01]  /*5500*/  MUFU.RCP R70, R76 ;  /* 0x0000004c00467308 */ /* 0x0009e20000001000 */
[----:B-1----:R-:W-:Y:S01]  /*5510*/  FADD.FTZ R71, R77, 1 ;  /* 0x3f8000004d477421 */ /* 0x002fe20000010000 */
[----:B---3--:R-:W-:Y:S01]  /*5520*/  FADD.FTZ R77, R80, 1 ;  /* 0x3f800000504d7421 */ /* 0x008fe20000010000 */
[----:B----4-:R-:W-:-:S04]  /*5530*/  FMUL.FTZ R76, R69, R28 ;  /* 0x0000001c454c7220 */ /* 0x010fc80000410000 */
[----:B------:R-:W-:Y:S01]  /*5540*/  FMUL.FTZ R76, R61, R76 ;  /* 0x0000004c3d4c7220 */ /* 0x000fe20000410000 */
[----:B------:R-:W-:Y:S02]  /*5550*/  FADD.FTZ R80, R83, 1 ;  /* 0x3f80000053507421 */ /* 0x000fe40000010000 */
[----:B------:R-:W-:Y:S01]  /*5560*/  LDS.U16 R83, [R153+0x1c] ;  /* 0x00001c0099537984 */ /* 0x000fe20000000400 */
[----:B------:R-:W-:-:S03]  /*5570*/  FMUL.FTZ R92, R76, R3 ;  /* 0x000000034c5c7220 */ /* 0x000fc60000410000 */
[----:B------:R-:W1:Y:S01]  /*5580*/  LDS.U16 R3, [R153+0x1a] ;  /* 0x00001a0099037984 */ /* 0x000e620000000400 */
[----:B------:R-:W3:Y:S01]  /*5590*/  MUFU.RCP R71, R71 ;  /* 0x0000004700477308 */ /* 0x000ee20000001000 */
[----:B------:R-:W-:Y:S01]  /*55a0*/  FMUL.FTZ R91, R72, R75 ;  /* 0x0000004b485b7220 */ /* 0x000fe20000410000 */
[----:B------:R-:W-:Y:S02]  /*55b0*/  HADD2.F32 R72, -RZ, R27.H0_H0 ;  /* 0x2000001bff487230 */ /* 0x000fe40000004100 */
[----:B------:R-:W-:Y:S02]  /*55c0*/  HADD2.F32 R27, -RZ, R73.H0_H0 ;  /* 0x20000049ff1b7230 */ /* 0x000fe40000004100 */
[----:B0-----:R-:W-:Y:S01]  /*55d0*/  FADD.FTZ R74, R78, 1 ;  /* 0x3f8000004e4a7421 */ /* 0x001fe20000010000 */
[----:B------:R-:W-:Y:S01]  /*55e0*/  FADD.FTZ R78, -R66, 1 ;  /* 0x3f800000424e7421 */ /* 0x000fe20000010100 */
[----:B------:R-:W0:Y:S01]  /*55f0*/  MUFU.RCP R67, R67 ;  /* 0x0000004300437308 */ /* 0x000e220000001000 */
[----:B------:R-:W-:-:S02]  /*5600*/  FMUL.FTZ R73, R72, R27 ;  /* 0x0000001b48497220 */ /* 0x000fc40000410000 */
[----:B------:R-:W-:Y:S02]  /*5610*/  FFMA.FTZ R78, R37, R78, 1 ;  /* 0x3f800000254e7423 */ /* 0x000fe4000001004e */
[----:B------:R-:W-:-:S03]  /*5620*/  FMUL.FTZ R73, R66, R73 ;  /* 0x0000004942497220 */ /* 0x000fc60000410000 */
[----:B------:R-:W4:Y:S01]  /*5630*/  MUFU.RCP R74, R74 ;  /* 0x0000004a004a7308 */ /* 0x000f220000001000 */
[----:B------:R-:W-:Y:S01]  /*5640*/  FMUL.FTZ R93, R73, R78 ;  /* 0x0000004e495d7220 */ /* 0x000fe20000410000 */
[----:B------:R-:W-:Y:S02]  /*5650*/  HADD2.F32 R76, -RZ, R26.H0_H0 ;  /* 0x2000001aff4c7230 */ /* 0x000fe40000004100 */
[----:B------:R-:W-:Y:S01]  /*5660*/  FADD.FTZ R26, R94, 1 ;  /* 0x3f8000005e1a7421 */ /* 0x000fe20000010000 */
[----:B------:R-:W-:Y:S02]  /*5670*/  HADD2.F32 R73, -RZ, R25.H0_H0 ;  /* 0x20000019ff497230 */ /* 0x000fe40000004100 */
[----:B---3--:R-:W-:Y:S01]  /*5680*/  FADD.FTZ R25, -R71, 1 ;  /* 0x3f80000047197421 */ /* 0x008fe20000010100 */
[----:B------:R-:W-:Y:S02]  /*5690*/  HADD2.F32 R78, -RZ, R24.H0_H0 ;  /* 0x20000018ff4e7230 */ /* 0x000fe40000004100 */
[----:B------:R-:W-:Y:S01]  /*56a0*/  FADD.FTZ R24, -R70, 1 ;  /* 0x3f80000046187421 */ /* 0x000fe20000010100 */
[----:B------:R-:W-:Y:S01]  /*56b0*/  HADD2.F32 R75, -RZ, R23.H0_H0 ;  /* 0x20000017ff4b7230 */ /* 0x000fe20000004100 */
[----:B------:R5:W-:Y:S01]  /*56c0*/  MUFU.RCP R99, R26 ;  /* 0x0000001a00637308 */ /* 0x000be20000001000 */
[----:B------:R-:W-:Y:S01]  /*56d0*/  FFMA.FTZ R97, R40, R25, 1 ;  /* 0x3f80000028617423 */ /* 0x000fe20000010019 */
[----:B------:R-:W-:Y:S01]  /*56e0*/  FFMA.FTZ R94, R39, R24, 1 ;  /* 0x3f800000275e7423 */ /* 0x000fe20000010018 */
[----:B0-----:R-:W-:Y:S01]  /*56f0*/  FADD.FTZ R23, -R67, 1 ;  /* 0x3f80000043177421 */ /* 0x001fe20000010100 */
[----:B------:R-:W-:-:S02]  /*5700*/  HADD2.F32 R24, -RZ, R79.H0_H0 ;  /* 0x2000004fff187230 */ /* 0x000fc40000004100 */
[----:B--2---:R-:W-:Y:S02]  /*5710*/  HADD2.F32 R25, -RZ, R81.H0_H0 ;  /* 0x20000051ff197230 */ /* 0x004fe40000004100 */
[----:B-----5:R-:W-:Y:S01]  /*5720*/  HADD2.F32 R26, -RZ, R82.H0_H0 ;  /* 0x20000052ff1a7230 */ /* 0x020fe20000004100 */
[----:B------:R-:W0:Y:S01]  /*5730*/  MUFU.RCP R77, R77 ;  /* 0x0000004d004d7308 */ /* 0x000e220000001000 */
[----:B------:R-:W-:Y:S01]  /*5740*/  FFMA.FTZ R95, R38, R23, 1 ;  /* 0x3f800000265f7423 */ /* 0x000fe20000010017 */
[----:B----4-:R-:W-:Y:S01]  /*5750*/  FADD.FTZ R96, -R74, 1 ;  /* 0x3f8000004a607421 */ /* 0x010fe20000010100 */
[----:B------:R-:W-:Y:S02]  /*5760*/  HADD2.F32 R23, -RZ, R2.H0_H0 ;  /* 0x20000002ff177230 */ /* 0x000fe40000004100 */
[----:B------:R-:W-:Y:S01]  /*5770*/  FMUL.FTZ R79, R73, R24 ;  /* 0x00000018494f7220 */ /* 0x000fe20000410000 */
[----:B------:R-:W-:Y:S01]  /*5780*/  FMUL.FTZ R82, R78, R25 ;  /* 0x000000194e527220 */ /* 0x000fe20000410000 */
[----:B------:R-:W-:Y:S01]  /*5790*/  FMUL.FTZ R81, R75, R26 ;  /* 0x0000001a4b517220 */ /* 0x000fe20000410000 */
[----:B------:R-:W2:Y:S01]  /*57a0*/  MUFU.RCP R80, R80 ;  /* 0x0000005000507308 */ /* 0x000ea20000001000 */
[----:B------:R-:W-:Y:S01]  /*57b0*/  FFMA.FTZ R96, R41, R96, 1 ;  /* 0x3f80000029607423 */ /* 0x000fe20000010060 */
        /* <DEDUP_REMOVED lines=8> */
[----:B------:R-:W-:-:S02]  /*5840*/  HADD2.F32 R79, -RZ, R22.H0_H0 ;  /* 0x20000016ff4f7230 */ /* 0x000fc40000004100 */
[----:B------:R-:W-:Y:S02]  /*5850*/  HADD2.F32 R82, -RZ, R21.H0_H0 ;  /* 0x20000015ff527230 */ /* 0x000fe40000004100 */
[----:B------:R-:W-:Y:S02]  /*5860*/  HADD2.F32 R81, -RZ, R20.H0_H0 ;  /* 0x20000014ff517230 */ /* 0x000fe40000004100 */
[----:B-1----:R-:W-:Y:S02]  /*5870*/  HADD2.F32 R20, -RZ, R3.H0_H0 ;  /* 0x20000003ff147230 */ /* 0x002fe40000004100 */
[----:B------:R-:W-:Y:S02]  /*5880*/  HADD2.F32 R21, -RZ, R83.H0_H0 ;  /* 0x20000053ff157230 */ /* 0x000fe40000004100 */
[----:B------:R-:W-:Y:S02]  /*5890*/  HADD2.F32 R22, -RZ, R84.H0_H0 ;  /* 0x20000054ff167230 */ /* 0x000fe40000004100 */
[----:B------:R-:W-:Y:S01]  /*58a0*/  FMUL.FTZ R2, R2, R95 ;  /* 0x0000005f02027220 */ /* 0x000fe20000410000 */
[----:B------:R-:W-:Y:S01]  /*58b0*/  F2FP.F16.F32.PACK_AB R95, R86, R85 ;  /* 0x00000055565f723e */ /* 0x000fe200000000ff */
[----:B------:R-:W-:Y:S01]  /*58c0*/  BAR.SYNC.DEFER_BLOCKING 0x0 ;  /* 0x0000000000007b1d */ /* 0x000fe20000010000 */
[----:B0-----:R-:W-:Y:S01]  /*58d0*/  FADD.FTZ R85, -R77, 1 ;  /* 0x3f8000004d557421 */ /* 0x001fe20000010100 */
[----:B--2---:R-:W-:Y:S01]  /*58e0*/  FADD.FTZ R86, -R80, 1 ;  /* 0x3f80000050567421 */ /* 0x004fe20000010100 */
[----:B------:R-:W-:Y:S01]  /*58f0*/  FADD.FTZ R83, -R99, 1 ;  /* 0x3f80000063537421 */ /* 0x000fe20000010100 */
        /* <DEDUP_REMOVED lines=11> */
[----:B------:R-:W-:Y:S01]  /*59b0*/  F2FP.F16.F32.PACK_AB R89, R90, R89 ;  /* 0x000000595a59723e */ /* 0x000fe200000000ff */
[----:B------:R-:W-:Y:S01]  /*59c0*/  FMUL.FTZ R3, R3, R86 ;  /* 0x0000005603037220 */ /* 0x000fe20000410000 */
[----:B------:R-:W-:Y:S01]  /*59d0*/  FMUL.FTZ R98, R98, R83 ;  /* 0x0000005362627220 */ /* 0x000fe20000410000 */
[----:B------:R-:W-:-:S02]  /*59e0*/  F2FP.F16.F32.PACK_AB R2, R2, R93 ;  /* 0x0000005d0202723e */ /* 0x000fc400000000ff */
[----:B------:R-:W-:Y:S02]  /*59f0*/  PRMT R83, R95, 0x7632, R83 ;  /* 0x000076325f537816 */ /* 0x000fe40000000053 */
[----:B------:R-:W-:Y:S02]  /*5a00*/  PRMT R84, R87, 0x7632, R84 ;  /* 0x0000763257547816 */ /* 0x000fe40000000054 */
[----:B------:R-:W-:Y:S02]  /*5a10*/  PRMT R86, R89, 0x7632, R86 ;  /* 0x0000763259567816 */ /* 0x000fe40000000056 */
[----:B------:R-:W-:Y:S02]  /*5a20*/  ISETP.NE.AND P0, PT, R172, RZ, PT ;  /* 0x000000ffac00720c */ /* 0x000fe40003f05270 */
        /* <DEDUP_REMOVED lines=8> */
[----:B------:R1:W-:Y:S04]  /*5ab0*/  STS.U16 [R153+0x6], R84 ;  /* 0x0000065499007388 */ /* 0x0003e80000000400 */
[----:B------:R2:W-:Y:S01]  /*5ac0*/  STS.U16 [R153+0xa], R86 ;  /* 0x00000a5699007388 */ /* 0x0005e20000000400 */
[----:B0-----:R-:W-:-:S03]  /*5ad0*/  PRMT R83, R91, 0x7632, R83 ;  /* 0x000076325b537816 */ /* 0x001fc60000000053 */
[----:B------:R0:W-:Y:S01]  /*5ae0*/  STS.U16 [R153+0x12], R88 ;  /* 0x0000125899007388 */ /* 0x0001e20000000400 */
[----:B-1----:R-:W-:Y:S02]  /*5af0*/  PRMT R84, R94, 0x7632, R84 ;  /* 0x000076325e547816 */ /* 0x002fe40000000054 */
[----:B--2---:R-:W-:Y:S01]  /*5b00*/  PRMT R86, R85, 0x7610, R86 ;  /* 0x0000761055567816 */ /* 0x004fe20000000056 */
[----:B------:R-:W-:Y:S01]  /*5b10*/  STS.U16 [R153], R95 ;  /* 0x0000005f99007388 */ /* 0x000fe20000000400 */
[----:B0-----:R-:W-:-:S03]  /*5b20*/  MOV R88, UR26 ;  /* 0x0000001a00587c02 */ /* 0x001fc60008000f00 */
        /* <DEDUP_REMOVED lines=30> */
[----:B------:R-:W-:-:S05]  /*5d10*/  UIMAD.WIDE.U32 UR12, UR27, UR14, UR8 ;  /* 0x0000000e1b0c72a5 */ /* 0x000fca000f8e0008 */
[----:B------:R-:W1:Y:S01]  /*5d20*/  LDS R84, [UR23+0x1080] ;  /* 0x00108017ff547984 */ /* 0x000e620008000800 */
[----:B------:R-:W-:Y:S01]  /*5d30*/  UIMAD UR13, UR27, UR15, UR13 ;  /* 0x0000000f1b0d72a4 */ /* 0x000fe2000f8e020d */
[----:B------:R-:W2:Y:S03]  /*5d40*/  LDCU.64 UR14, c[0x0][0x558] ;  /* 0x0000ab00ff0e77ac */ /* 0x000ea60008000a00 */
[----:B------:R-:W-:-:S04]  /*5d50*/  UIMAD.WIDE.U32 UR12, UR10, UR24, UR12 ;  /* 0x000000180a0c72a5 */ /* 0x000fc8000f8e000c */
[----:B------:R-:W-:Y:S02]  /*5d60*/  UIMAD UR13, UR10, UR25, UR13 ;  /* 0x000000190a0d72a4 */ /* 0x000fe4000f8e020d */
[----:B0-----:R-:W-:Y:S01]  /*5d70*/  IADD3 R3, P1, PT, R19, UR12, RZ ;  /* 0x0000000c13037c10 */ /* 0x001fe2000ff3e0ff */
[----:B------:R-:W0:Y:S03]  /*5d80*/  LDCU.64 UR24, c[0x0][0x490] ;  /* 0x00009200ff1877ac */ /* 0x000e260008000a00 */
[----:B------:R-:W-:Y:S02]  /*5d90*/  IADD3.X R86, PT, PT, RZ, UR13, RZ, P1, !PT ;  /* 0x0000000dff567c10 */ /* 0x000fe40008ffe4ff */
[----:B--2---:R-:W-:-:S04]  /*5da0*/  LEA R2, P2, R3, UR14, 0x1 ;  /* 0x0000000e03027c11 */ /* 0x004fc8000f8408ff */
[----:B------:R-:W-:Y:S02]  /*5db0*/  LEA.HI.X R3, R3, UR15, R86, 0x1, P2 ;  /* 0x0000000f03037c11 */ /* 0x000fe400090f0c56 */
[-C--:B-1----:R-:W-:Y:S02]  /*5dc0*/  ISETP.GE.AND P1, PT, R19, R84.reuse, PT ;  /* 0x000000541300720c */ /* 0x082fe40003f26270 */
[-C--:B------:R-:W-:Y:S02]  /*5dd0*/  ISETP.GE.AND P5, PT, R18, R84.reuse, PT ;  /* 0x000000541200720c */ /* 0x080fe40003fa6270 */
[----:B------:R-:W-:-:S09]  /*5de0*/  ISETP.GE.AND P6, PT, R4, R84, PT ;  /* 0x000000540400720c */ /* 0x000fd20003fc6270 */
[----:B------:R1:W-:Y:S01]  /*5df0*/  @!P1 STG.E.U16 desc[UR34][R2.64], R83 ;  /* 0x0000005302009986 */ /* 0x0003e2000c101522 */
[-C--:B------:R-:W-:Y:S02]  /*5e00*/  ISETP.GE.AND P1, PT, R5, R84.reuse, PT ;  /* 0x000000540500720c */ /* 0x080fe40003f26270 */
[-C--:B------:R-:W-:Y:S01]  /*5e10*/  ISETP.GE.AND P2, PT, R6, R84.reuse, PT ;  /* 0x000000540600720c */ /* 0x080fe20003f46270 */
[----:B------:R1:W-:Y:S01]  /*5e20*/  @!P5 STG.E.U16 desc[UR34][R2.64+0x40], R85 ;  /* 0x000040550200d986 */ /* 0x0003e2000c101522 */
[-C--:B------:R-:W-:Y:S02]  /*5e30*/  ISETP.GE.AND P3, PT, R7, R84.reuse, PT ;  /* 0x000000540700720c */ /* 0x080fe40003f66270 */
[-C--:B------:R-:W-:Y:S01]  /*5e40*/  ISETP.GE.AND P4, PT, R8, R84.reuse, PT ;  /* 0x000000540800720c */ /* 0x080fe20003f86270 */
[----:B------:R1:W-:Y:S01]  /*5e50*/  @!P6 STG.E.U16 desc[UR34][R2.64+0x80], R87 ;  /* 0x000080570200e986 */ /* 0x0003e2000c101522 */
        /* <DEDUP_REMOVED lines=22> */
[----:B0-----:R-:W-:-:S04]  /*5fc0*/  UISETP.NE.U32.AND UP0, UPT, UR24, URZ, UPT ;  /* 0x000000ff1800728c */ /* 0x001fc8000bf05070 */
[----:B------:R-:W-:Y:S01]  /*5fd0*/  UISETP.NE.AND.EX UP0, UPT, UR25, URZ, UPT, UP0 ;  /* 0x000000ff1900728c */ /* 0x000fe2000bf05300 */
        /* <DEDUP_REMOVED lines=33> */
[----:B-1----:R-:W-:Y:S06]  /*61f0*/  BRA.U !UP0, `(.L_x_456) ;  /* 0x0000000508bc7547 */ /* 0x002fec000b800000 */
[----:B------:R-:W-:Y:S01]  /*6200*/  BAR.SYNC.DEFER_BLOCKING 0x0 ;  /* 0x0000000000007b1d */ /* 0x000fe20000010000 */
        /* <DEDUP_REMOVED lines=21> */
[----:B------:R-:W-:Y:S01]  /*6360*/  F2FP.F16.F32.PACK_AB R28, R28, R35 ;  /* 0x000000231c1c723e */ /* 0x000fe200000000ff */
        /* <DEDUP_REMOVED lines=9> */
[----:B------:R-:W-:Y:S01]  /*6400*/  STS.U16 [R153], R46 ;  /* 0x0000002e99007388 */ /* 0x000fe20000000400 */
[----:B------:R-:W-:Y:S01]  /*6410*/  PRMT R23, R56, 0x7632, R23 ;  /* 0x0000763238177816 */ /* 0x000fe20000000017 */
[----:B0-----:R-:W-:Y:S01]  /*6420*/  UIMAD.WIDE.U32 UR8, UR27, UR12, UR8 ;  /* 0x0000000c1b0872a5 */ /* 0x001fe2000f8e0008 */
[----:B------:R-:W-:Y:S01]  /*6430*/  PRMT R25, R27, 0x7632, R25 ;  /* 0x000076321b197816 */ /* 0x000fe20000000019 */
[----:B------:R-:W-:Y:S01]  /*6440*/  STS.U16 [R153+0x4], R48 ;  /* 0x0000043099007388 */ /* 0x000fe20000000400 */
[----:B--2---:R-:W-:Y:S01]  /*6450*/  PRMT R20, R24, 0x7632, R20 ;  /* 0x0000763218147816 */ /* 0x004fe20000000014 */
[----:B------:R-:W-:Y:S01]  /*6460*/  UIMAD UR9, UR27, UR13, UR9 ;  /* 0x0000000d1b0972a4 */ /* 0x000fe2000f8e0209 */
[----:B------:R-:W-:Y:S01]  /*6470*/  PRMT R22, R3, 0x7632, R22 ;  /* 0x0000763203167816 */ /* 0x000fe20000000016 */
[----:B------:R-:W-:Y:S01]  /*6480*/  STS.U16 [R153+0x8], R56 ;  /* 0x0000083899007388 */ /* 0x000fe20000000400 */
[C---:B------:R-:W-:Y:S01]  /*6490*/  PRMT R26, R21.reuse, 0x7610, R26 ;  /* 0x00007610151a7816 */ /* 0x040fe2000000001a */
[----:B------:R-:W-:Y:S01]  /*64a0*/  UIMAD.WIDE.U32 UR8, UR10, UR14, UR8 ;  /* 0x0000000e0a0872a5 */ /* 0x000fe2000f8e0008 */
[----:B---3--:R-:W-:Y:S01]  /*64b0*/  PRMT R28, R21, 0x7632, R28 ;  /* 0x00007632151c7816 */ /* 0x008fe2000000001c */
        /* <DEDUP_REMOVED lines=8> */
[----:B------:R1:W-:Y:S04]  /*6540*/  STS.U16 [R153+0x1a], R22 ;  /* 0x00001a1699007388 */ /* 0x0003e80000000400 */
[----:B------:R-:W-:Y:S01]  /*6550*/  STS.U16 [R153+0x1c], R26 ;  /* 0x00001c1a99007388 */ /* 0x000fe20000000400 */
[----:B0-----:R-:W-:-:S03]  /*6560*/  IADD3 R3, P1, PT, R19, UR8, RZ ;  /* 0x0000000813037c10 */ /* 0x001fc6000ff3e0ff */
[----:B------:R-:W-:Y:S01]  /*6570*/  STS.U16 [R153+0x1e], R28 ;  /* 0x00001e1c99007388 */ /* 0x000fe20000000400 */
[----:B------:R-:W-:-:S03]  /*6580*/  NOP ;  /* 0x0000000000007918 */ /* 0x000fc60000000000 */
[----:B------:R-:W-:Y:S01]  /*6590*/  LDS.U16 R21, [R170] ;  /* 0x00000000aa157984 */ /* 0x000fe20000000400 */
[----:B-1----:R-:W-:Y:S02]  /*65a0*/  IADD3.X R22, PT, PT, RZ, UR15, RZ, P1, !PT ;  /* 0x0000000fff167c10 */ /* 0x002fe40008ffe4ff */
[C---:B------:R-:W-:Y:S01]  /*65b0*/  LEA R2, P1, R3.reuse, UR24, 0x1 ;  /* 0x0000001803027c11 */ /* 0x040fe2000f8208ff */
[----:B------:R-:W-:Y:S03]  /*65c0*/  LDS.U16 R23, [R169+0x40] ;  /* 0x00004000a9177984 */ /* 0x000fe60000000400 */
[----:B------:R-:W-:Y:S01]  /*65d0*/  LEA.HI.X R3, R3, UR25, R22, 0x1, P1 ;  /* 0x0000001903037c11 */ /* 0x000fe200088f0c16 */
        /* <DEDUP_REMOVED lines=49> */
.L_x_456:
[----:B------:R-:W-:Y:S02]  /*68f0*/  HADD2.F32 R134, -RZ, R134.H0_H0 ;  /* 0x20000086ff867230 */ /* 0x000fe40000004100 */
[----:B------:R-:W-:Y:S01]  /*6900*/  FFMA.FTZ R174, R51, R137, R174 ;  /* 0x0000008933ae7223 */ /* 0x000fe200000100ae */
[----:B------:R-:W-:Y:S01]  /*6910*/  HADD2.F32 R131, -RZ, R131.H0_H0 ;  /* 0x20000083ff837230 */ /* 0x000fe20000004100 */
[----:B------:R-:W1:Y:S01]  /*6920*/  LDCU UR8, c[0x0][0x38c] ;  /* 0x00007180ff0877ac */ /* 0x000e620008000800 */
[----:B------:R-:W-:Y:S02]  /*6930*/  HADD2.F32 R128, -RZ, R128.H0_H0 ;  /* 0x20000080ff807230 */ /* 0x000fe40000004100 */
[----:B0-----:R-:W-:Y:S01]  /*6940*/  FFMA.FTZ R3, R29, R134, R174 ;  /* 0x000000861d037223 */ /* 0x001fe200000100ae */
[----:B------:R-:W-:Y:S02]  /*6950*/  HADD2.F32 R125, -RZ, R125.H0_H0 ;  /* 0x2000007dff7d7230 */ /* 0x000fe40000004100 */
[----:B------:R-:W-:-:S02]  /*6960*/  HFMA2 R135, -RZ, RZ, 0, 0 ;  /* 0x00000000ff877431 */ /* 0x000fc400000001ff */
[----:B------:R-:W-:Y:S02]  /*6970*/  HADD2.F32 R122, -RZ, R122.H0_H0 ;  /* 0x2000007aff7a7230 */ /* 0x000fe40000004100 */
[----:B------:R-:W-:Y:S01]  /*6980*/  FFMA.FTZ R2, R30, R131, R3 ;  /* 0x000000831e027223 */ /* 0x000fe20000010003 */
[----:B------:R-:W-:Y:S02]  /*6990*/  HADD2.F32 R119, -RZ, R119.H0_H0 ;  /* 0x20000077ff777230 */ /* 0x000fe40000004100 */
[----:B------:R-:W-:Y:S02]  /*69a0*/  HFMA2 R129, -RZ, RZ, 0, 0 ;  /* 0x00000000ff817431 */ /* 0x000fe400000001ff */
[----:B------:R-:W-:Y:S02]  /*69b0*/  HADD2.F32 R116, -RZ, R116.H0_H0 ;  /* 0x20000074ff747230 */ /* 0x000fe40000004100 */
[----:B------:R-:W-:Y:S01]  /*69c0*/  FFMA.FTZ R3, R31, R128, R2 ;  /* 0x000000801f037223 */ /* 0x000fe20000010002 */
[----:B------:R-:W-:-:S02]  /*69d0*/  HADD2.F32 R113, -RZ, R113.H0_H0 ;  /* 0x20000071ff717230 */ /* 0x000fc40000004100 */
[----:B------:R-:W-:Y:S02]  /*69e0*/  HFMA2 R123, -RZ, RZ, 0, 0 ;  /* 0x00000000ff7b7431 */ /* 0x000fe400000001ff */
[----:B------:R-:W-:Y:S02]  /*69f0*/  HADD2.F32 R111, -RZ, R111.H0_H0 ;  /* 0x2000006fff6f7230 */ /* 0x000fe40000004100 */
[----:B------:R-:W-:Y:S01]  /*6a00*/  FFMA.FTZ R2, R32, R125, R3 ;  /* 0x0000007d20027223 */ /* 0x000fe20000010003 */
[----:B------:R-:W-:Y:S02]  /*6a10*/  HADD2.F32 R110, -RZ, R110.H0_H0 ;  /* 0x2000006eff6e7230 */ /* 0x000fe40000004100 */
[----:B------:R-:W-:Y:S02]  /*6a20*/  HFMA2 R117, -RZ, RZ, 0, 0 ;  /* 0x00000000ff757431 */ /* 0x000fe400000001ff */
[----:B------:R-:W-:Y:S02]  /*6a30*/  HADD2.F32 R109, -RZ, R109.H0_H0 ;  /* 0x2000006dff6d7230 */ /* 0x000fe40000004100 */
[----:B------:R-:W-:Y:S01]  /*6a40*/  FFMA.FTZ R3, R65, R122, R2 ;  /* 0x0000007a41037223 */ /* 0x000fe20000010002 */
[----:B------:R-:W-:Y:S01]  /*6a50*/  HADD2.F32 R108, -RZ, R108.H0_H0 ;  /* 0x2000006cff6c7230 */ /* 0x000fe20000004100 */
[----:B-1----:R-:W-:Y:S01]  /*6a60*/  UISETP.GE.AND UP0, UPT, UR8, 0x1, UPT ;  /* 0x000000010800788c */ /* 0x002fe2000bf06270 */
[----:B------:R-:W-:-:S02]  /*6a70*/  HADD2.F32 R107, -RZ, R107.H0_H0 ;  /* 0x2000006bff6b7230 */ /* 0x000fc40000004100 */
[----:B------:R-:W-:Y:S01]  /*6a80*/  FFMA.FTZ R2, R68, R119, R3 ;  /* 0x0000007744027223 */ /* 0x000fe20000010003 */
[----:B------:R-:W-:Y:S01]  /*6a90*/  HADD2.F32 R106, -RZ, R106.H0_H0 ;  /* 0x2000006aff6a7230 */ /* 0x000fe20000004100 */
[----:B------:R-:W-:Y:S01]  /*6aa0*/  PRMT R136, RZ, 0x7610, R136 ;  /* 0x00007610ff887816 */ /* 0x000fe20000000088 */
[----:B------:R-:W-:Y:S02]  /*6ab0*/  HADD2.F32 R105, -RZ, R105.H0_H0 ;  /* 0x20000069ff697230 */ /* 0x000fe40000004100 */
[----:B------:R-:W-:Y:S01]  /*6ac0*/  FFMA.FTZ R3, R69, R116, R2 ;  /* 0x0000007445037223 */ /* 0x000fe20000010002 */
[----:B------:R-:W-:Y:S02]  /*6ad0*/  CS2R R132, SRZ ;  /* 0x0000000000847805 */ /* 0x000fe4000001ff00 */
[----:B------:R-:W-:Y:S02]  /*6ae0*/  MOV R130, RZ ;  /* 0x000000ff00827202 */ /* 0x000fe40000000f00 */
[----:B------:R-:W-:Y:S01]  /*6af0*/  CS2R R126, SRZ ;  /* 0x00000000007e7805 */ /* 0x000fe2000001ff00 */
[----:B------:R-:W-:Y:S01]  /*6b00*/  FFMA.FTZ R3, R72, R113, R3 ;  /* 0x0000007148037223 */ /* 0x000fe20000010003 */
[----:B------:R-:W-:-:S02]  /*6b10*/  MOV R124, RZ ;  /* 0x000000ff007c7202 */ /* 0x000fc40000000f00 */
[----:B------:R-:W-:Y:S02]  /*6b20*/  CS2R R120, SRZ ;  /* 0x0000000000787805 */ /* 0x000fe4000001ff00 */
[----:B------:R-:W-:Y:S01]  /*6b30*/  MOV R118, RZ ;  /* 0x000000ff00767202 */ /* 0x000fe20000000f00 */
[----:B------:R-:W-:Y:S01]  /*6b40*/  FFMA.FTZ R2, R76, R111, R3 ;  /* 0x0000006f4c027223 */ /* 0x000fe20000010003 */
[----:B------:R-:W-:Y:S02]  /*6b50*/  CS2R R114, SRZ ;  /* 0x0000000000727805 */ /* 0x000fe4000001ff00 */
[----:B------:R-:W-:Y:S01]  /*6b60*/  MOV R112, RZ ;  /* 0x000000ff00707202 */ /* 0x000fe20000000f00 */
        /* <DEDUP_REMOVED lines=17> */
[C---:B------:R-:W-:Y:S01]  /*6c80*/  FFMA.FTZ R3, R33.reuse, R106, R2 ;  /* 0x0000006a21037223 */ /* 0x040fe20000010002 */
[----:B------:R-:W-:Y:S01]  /*6c90*/  FMUL.FTZ R91, R34, UR6 ;  /* 0x00000006225b7c20 */ /* 0x000fe20008410000 */
[----:B------:R-:W-:Y:S01]  /*6ca0*/  FMUL.FTZ R90, R33, UR6 ;  /* 0x00000006215a7c20 */ /* 0x000fe20008410000 */
[C---:B------:R-:W-:Y:S01]  /*6cb0*/  FMUL.FTZ R89, R74.reuse, UR6 ;  /* 0x000000064a597c20 */ /* 0x040fe20008410000 */
[----:B------:R-:W-:Y:S01]  /*6cc0*/  FFMA.FTZ R174, R74, R105, R3 ;  /* 0x000000694aae7223 */ /* 0x000fe20000010003 */
[----:B------:R-:W-:Y:S06]  /*6cd0*/  BAR.SYNC.DEFER_BLOCKING 0x0 ;  /* 0x0000000000007b1d */ /* 0x000fec0000010000 */
[----:B------:R-:W-:Y:S05]  /*6ce0*/  BRA.U !UP0, `(.L_x_457) ;  /* 0x0000006108f07547 */ /* 0x000fea000b800000 */
[----:B------:R-:W-:Y:S01]  /*6cf0*/  UISETP.NE.AND UP0, UPT, UR11, 0x1, UPT ;  /* 0x000000010b00788c */ /* 0x000fe2000bf05270 */
[----:B------:R-:W-:Y:S01]  /*6d00*/  FADD.FTZ R80, R76, R76 ;  /* 0x0000004c4c507221 */ /* 0x000fe20000010000 */
        /* <DEDUP_REMOVED lines=17> */
[----:B------:R-:W-:Y:S01]  /*6e20*/  MOV R135, RZ ;  /* 0x000000ff00877202 */ /* 0x000fe20000000f00 */
        /* <DEDUP_REMOVED lines=10> */
.L_x_491:
[----:B0-----:R-:W0:Y:S02]  /*6ed0*/  S2UR UR10, SR_CTAID.Y ;  /* 0x00000000000a79c3 */ /* 0x001e240000002600 */
[----:B0-----:R-:W-:Y:S02]  /*6ee0*/  UIMAD.WIDE.U32 UR12, UR10, UR24, URZ ;  /* 0x000000180a0c72a5 */ /* 0x001fe4000f8e00ff */
[----:B------:R-:W-:-:S04]  /*6ef0*/  UIMAD UR9, UR10, UR25, URZ ;  /* 0x000000190a0972a4 */ /* 0x000fc8000f8e02ff */
[----:B------:R-:W-:-:S04]  /*6f00*/  UIADD3 UR13, UPT, UPT, UR13, UR9, URZ ;  /* 0x000000090d0d7290 */ /* 0x000fc8000fffe0ff */
        /* <DEDUP_REMOVED lines=9> */
[----:B------:R-:W-:Y:S02]  /*6fa0*/  UIMAD UR48, UR8, UR47, UR15 ;  /* 0x0000002f083072a4 */ /* 0x000fe4000f8e020f */
[----:B------:R-:W-:Y:S02]  /*6fb0*/  UIMAD.WIDE.U32 UR36, UR10, UR44, URZ ;  /* 0x0000002c0a2472a5 */ /* 0x000fe4000f8e00ff */
[----:B------:R-:W-:Y:S02]  /*6fc0*/  UIMAD UR9, UR10, UR45, URZ ;  /* 0x0000002d0a0972a4 */ /* 0x000fe4000f8e02ff */
[----:B------:R-:W-:-:S02]  /*6fd0*/  UIMAD UR15, UR8, UR43, UR13 ;  /* 0x0000002b080f72a4 */ /* 0x000fc4000f8e020d */
[----:B---3--:R-:W-:Y:S02]  /*6fe0*/  UIMAD.WIDE.U32 UR32, UR10, UR40, URZ ;  /* 0x000000280a2072a5 */ /* 0x008fe4000f8e00ff */
[----:B------:R-:W-:Y:S02]  /*6ff0*/  UIMAD UR13, UR10, UR41, URZ ;  /* 0x000000290a0d72a4 */ /* 0x000fe4000f8e02ff */
[----:B------:R-:W-:Y:S02]  /*7000*/  UIADD3 UR37, UPT, UPT, UR37, UR9, URZ ;  /* 0x0000000925257290 */ /* 0x000fe4000fffe0ff */
[----:B------:R-:W-:Y:S02]  /*7010*/  ULEA UR23, UP0, UR36, UR30, 0x3 ;  /* 0x0000001e24177291 */ /* 0x000fe4000f8018ff */
[----:B------:R-:W-:Y:S02]  /*7020*/  UIADD3 UR13, UPT, UPT, UR33, UR13, URZ ;  /* 0x0000000d210d7290 */ /* 0x000fe4000fffe0ff */
[----:B--2---:R-:W-:-:S02]  /*7030*/  ULEA UR9, UP1, UR32, UR38, 0x3 ;  /* 0x0000002620097291 */ /* 0x004fc4000f8218ff */
[----:B------:R-:W-:Y:S02]  /*7040*/  ULEA.HI.X UR36, UR36, UR31, UR37, 0x3, UP0 ;  /* 0x0000001f24247291 */ /* 0x000fe400080f1c25 */
[----:B------:R-:W-:Y:S02]  /*7050*/  ULEA.HI.X UR32, UR32, UR39, UR13, 0x3, UP1 ;  /* 0x0000002720207291 */ /* 0x000fe400088f1c0d */
[----:B------:R-:W-:Y:S02]  /*7060*/  ULEA UR23, UP0, UR14, UR23, 0x3 ;  /* 0x000000170e177291 */ /* 0x000fe4000f8018ff */
[----:B------:R-:W-:Y:S02]  /*7070*/  ULEA UR9, UP1, UR12, UR9, 0x3 ;  /* 0x000000090c097291 */ /* 0x000fe4000f8218ff */
[----:B------:R-:W-:Y:S02]  /*7080*/  ULEA.HI.X UR14, UR14, UR36, UR48, 0x3, UP0 ;  /* 0x000000240e0e7291 */ /* 0x000fe400080f1c30 */
[----:B------:R-:W-:Y:S01]  /*7090*/  ULEA.HI.X UR12, UR12, UR32, UR15, 0x3, UP1 ;  /* 0x000000200c0c7291 */ /* 0x000fe200088f1c0f */
[----:B------:R-:W-:-:S02]  /*70a0*/  MOV R2, UR23 ;  /* 0x0000001700027c02 */ /* 0x000fc40008000f00 */
[----:B------:R-:W-:Y:S02]  /*70b0*/  MOV R4, UR9 ;  /* 0x0000000900047c02 */ /* 0x000fe40008000f00 */
[----:B------:R-:W-:Y:S02]  /*70c0*/  MOV R3, UR14 ;  /* 0x0000000e00037c02 */ /* 0x000fe40008000f00 */
[----:B------:R-:W-:-:S04]  /*70d0*/  MOV R5, UR12 ;  /* 0x0000000c00057c02 */ /* 0x000fc80008000f00 */
[----:B------:R-:W2:Y:S04]  /*70e0*/  LDG.E.64 R2, desc[UR34][R2.64] ;  /* 0x0000002202027981 */ /* 0x000ea8000c1e1b00 */
[----:B------:R-:W2:Y:S01]  /*70f0*/  LDG.E.64 R4, desc[UR34][R4.64] ;  /* 0x0000002204047981 */ /* 0x000ea2000c1e1b00 */
[----:B------:R-:W0:Y:S01]  /*7100*/  S2UR UR12, SR_CgaCtaId ;  /* 0x00000000000c79c3 */ /* 0x000e220000008800 */
[----:B------:R-:W-:Y:S01]  /*7110*/  USHF.L.U32 UR15, UR11, 0x8, URZ ;  /* 0x000000080b0f7899 */ /* 0x000fe200080006ff */
[C---:B------:R-:W-:Y:S01]  /*7120*/  ISETP.NE.AND P0, PT, R172.reuse, RZ, PT ;  /* 0x000000ffac00720c */ /* 0x040fe20003f05270 */
[----:B------:R-:W-:Y:S01]  /*7130*/  UMOV UR23, 0x400 ;  /* 0x0000040000177882 */ /* 0x000fe20000000000 */
[----:B------:R-:W-:Y:S01]  /*7140*/  ISETP.NE.AND P2, PT, R172, 0x7f, PT ;  /* 0x0000007fac00780c */ /* 0x000fe20003f45270 */
[----:B------:R-:W-:Y:S01]  /*7150*/  UIADD3 UR9, UPT, UPT, UR15, -0x100, URZ ;  /* 0xffffff000f097890 */ /* 0x000fe2000fffe0ff */
[----:B------:R-:W-:Y:S03]  /*7160*/  BSSY.RECONVERGENT B0, `(.L_x_458) ;  /* 0x00000bd000007945 */ /* 0x000fe60003800200 */
[----:B------:R-:W-:-:S02]  /*7170*/  ULOP3.LUT UR9, UR9, 0x100, URZ, 0xc0, !UPT ;  /* 0x0000010009097892 */ /* 0x000fc4000f8ec0ff */
[----:B0-----:R-:W-:Y:S01]  /*7180*/  ULEA UR23, UR12, UR23, 0x18 ;  /* 0x000000170c177291 */ /* 0x001fe2000f8ec0ff */
        /* <DEDUP_REMOVED lines=8> */
[----:B------:R-:W-:Y:S01]  /*7210*/  FMUL.FTZ R6, R138, UR14 ;  /* 0x0000000e8a067c20 */ /* 0x000fe20008410000 */
[----:B------:R-:W-:Y:S01]  /*7220*/  MUFU.SIN R28, R8 ;  /* 0x00000008001c7308 */ /* 0x000fe20000000400 */
[----:B------:R-:W-:Y:S01]  /*7230*/  FMUL.RZ R10, R7, 0.15915493667125701904 ;  /* 0x3e22f983070a7820 */ /* 0x000fe2000040c000 */
[----:B------:R-:W-:Y:S01]  /*7240*/  FMUL.FTZ R7, R152, UR14 ;  /* 0x0000000e98077c20 */ /* 0x000fe20008410000 */
[----:B------:R-:W-:Y:S01]  /*7250*/  FMUL.FTZ R17, R17, 1.4426950216293334961 ;  /* 0x3fb8aa3b11117820 */ /* 0x000fe20000410000 */
[----:B------:R-:W-:-:S02]  /*7260*/  FMUL.RZ R40, R6, 0.15915493667125701904 ;  /* 0x3e22f98306287820 */ /* 0x000fc4000040c000 */
[----:B------:R-:W-:Y:S01]  /*7270*/  FMUL.RZ R12, R7, 0.15915493667125701904 ;  /* 0x3e22f983070c7820 */ /* 0x000fe2000040c000 */
[----:B------:R-:W-:Y:S01]  /*7280*/  FMUL.FTZ R7, R149, UR14 ;  /* 0x0000000e95077c20 */ /* 0x000fe20008410000 */
[----:B-1----:R0:W-:Y:S01]  /*7290*/  MUFU.COS R68, R8 ;  /* 0x0000000800447308 */ /* 0x0021e20000000000 */
[C---:B------:R-:W-:Y:S01]  /*72a0*/  FMUL.FTZ R6, R17.reuse, R154 ;  /* 0x0000009a11067220 */ /* 0x040fe20000410000 */
[----:B------:R-:W-:Y:S01]  /*72b0*/  FMUL.FTZ R22, R17, R146 ;  /* 0x0000009211167220 */ /* 0x000fe20000410000 */
[----:B------:R-:W-:Y:S01]  /*72c0*/  FMUL.RZ R14, R7, 0.15915493667125701904 ;  /* 0x3e22f983070e7820 */ /* 0x000fe2000040c000 */
[----:B------:R-:W-:Y:S01]  /*72d0*/  FMUL.FTZ R7, R150, UR14 ;  /* 0x0000000e96077c20 */ /* 0x000fe20008410000 */
[C---:B------:R-:W-:Y:S01]  /*72e0*/  FMUL.FTZ R20, R17.reuse, R145 ;  /* 0x0000009111147220 */ /* 0x040fe20000410000 */
[C---:B------:R-:W-:Y:S01]  /*72f0*/  FMUL.FTZ R24, R17.reuse, R144 ;  /* 0x0000009011187220 */ /* 0x040fe20000410000 */
[----:B------:R-:W-:Y:S01]  /*7300*/  FMUL.FTZ R26, R17, R143 ;  /* 0x0000008f111a7220 */ /* 0x000fe20000410000 */
[----:B------:R-:W-:Y:S01]  /*7310*/  MUFU.SIN R9, R10 ;  /* 0x0000000a00097308 */ /* 0x000fe20000000400 */
[----:B0-----:R-:W-:Y:S01]  /*7320*/  FMUL.RZ R8, R7, 0.15915493667125701904 ;  /* 0x3e22f98307087820 */ /* 0x001fe2000040c000 */
[----:B------:R-:W-:Y:S01]  /*7330*/  FMUL.FTZ R7, R147, UR14 ;  /* 0x0000000e93077c20 */ /* 0x000fe20008410000 */
[C---:B------:R-:W-:Y:S01]  /*7340*/  FMUL.FTZ R30, R17.reuse, R142 ;  /* 0x0000008e111e7220 */ /* 0x040fe20000410000 */
[C---:B------:R-:W-:Y:S01]  /*7350*/  FMUL.FTZ R32, R17.reuse, R141 ;  /* 0x0000008d11207220 */ /* 0x040fe20000410000 */
[----:B------:R-:W-:-:S03]  /*7360*/  FMUL.FTZ R34, R17, R140 ;  /* 0x0000008c11227220 */ /* 0x000fc60000410000 */
[----:B------:R0:W-:Y:S08]  /*7370*/  MUFU.COS R11, R10 ;  /* 0x0000000a000b7308 */ /* 0x0001f00000000000 */
[----:B------:R-:W-:Y:S01]  /*7380*/  MUFU.SIN R13, R12 ;  /* 0x0000000c000d7308 */ /* 0x000fe20000000400 */
[----:B0-----:R-:W-:Y:S01]  /*7390*/  FMUL.RZ R10, R7, 0.15915493667125701904 ;  /* 0x3e22f983070a7820 */ /* 0x001fe2000040c000 */
[----:B------:R-:W-:-:S06]  /*73a0*/  FMUL.FTZ R7, R148, UR14 ;  /* 0x0000000e94077c20 */ /* 0x000fcc0008410000 */
        /* <DEDUP_REMOVED lines=27> */
[----:B------:R-:W-:-:S04]  /*7560*/  FMUL.FTZ R7, R140, UR14 ;  /* 0x0000000e8c077c20 */ /* 0x000fc80008410000 */
[----:B------:R-:W-:Y:S02]  /*7570*/  FMUL.RZ R7, R7, 0.15915493667125701904 ;  /* 0x3e22f98307077820 */ /* 0x000fe4000040c000 */
[----:B------:R0:W-:Y:S08]  /*7580*/  MUFU.COS R53, R12 ;  /* 0x0000000c00357308 */ /* 0x0001f00000000000 */
[----:B------:R-:W-:Y:S01]  /*7590*/  MUFU.SIN R55, R14 ;  /* 0x0000000e00377308 */ /* 0x000fe20000000400 */
[----:B0-----:R-:W-:-:S07]  /*75a0*/  FMUL.FTZ R12, R17, R149 ;  /* 0x00000095110c7220 */ /* 0x001fce0000410000 */
        /* <DEDUP_REMOVED lines=9> */
[----:B------:R-:W-:Y:S08]  /*7640*/  MUFU.COS R61, R8 ;  /* 0x00000008003d7308 */ /* 0x000ff00000000000 */
[----:B------:R-:W-:Y:S08]  /*7650*/  MUFU.SIN R36, R16 ;  /* 0x0000001000247308 */ /* 0x000ff00000000400 */
[----:B------:R0:W-:Y:S08]  /*7660*/  MUFU.COS R38, R16 ;  /* 0x0000001000267308 */ /* 0x0001f00000000000 */
[----:B------:R3:W4:Y:S01]  /*7670*/  MUFU.EX2 R69, R6 ;  /* 0x0000000600457308 */ /* 0x0007220000000800 */
[----:B0-----:R-:W-:-:S07]  /*7680*/  FMUL.FTZ R16, R17, R147 ;  /* 0x0000009311107220 */ /* 0x001fce0000410000 */
[----:B------:R2:W-:Y:S01]  /*7690*/  MUFU.EX2 R8, R7 ;  /* 0x0000000700087308 */ /* 0x0005e20000000800 */
[----:B---3--:R-:W-:-:S07]  /*76a0*/  FMUL.FTZ R6, R17, R148 ;  /* 0x0000009411067220 */ /* 0x008fce0000410000 */
[----:B------:R-:W0:Y:S01]  /*76b0*/  MUFU.EX2 R12, R12 ;  /* 0x0000000c000c7308 */ /* 0x000e220000000800 */
[----:B--2---:R-:W-:Y:S01]  /*76c0*/  FMUL.FTZ R7, R3, R5 ;  /* 0x0000000503077220 */ /* 0x004fe20000410000 */
[C---:B----4-:R-:W-:Y:S01]  /*76d0*/  FMUL.FTZ R68, R69.reuse, R68 ;  /* 0x0000004445447220 */ /* 0x050fe20000410000 */
[----:B------:R-:W-:Y:S02]  /*76e0*/  FMUL.FTZ R69, R69, R28 ;  /* 0x0000001c45457220 */ /* 0x000fe40000410000 */
[----:B------:R-:W-:-:S03]  /*76f0*/  FFMA.FTZ R47, R2, R4, -R7 ;  /* 0x00000004022f7223 */ /* 0x000fc60000010807 */
[----:B------:R-:W-:Y:S01]  /*7700*/  MUFU.EX2 R14, R14 ;  /* 0x0000000e000e7308 */ /* 0x000fe20000000800 */
[-C--:B------:R-:W-:Y:S01]  /*7710*/  FMUL.FTZ R44, R77, R47.reuse ;  /* 0x0000002f4d2c7220 */ /* 0x080fe20000410000 */
[----:B------:R-:W-:-:S06]  /*7720*/  FMUL.FTZ R46, R75, R47 ;  /* 0x0000002f4b2e7220 */ /* 0x000fcc0000410000 */
[----:B------:R-:W2:Y:S01]  /*7730*/  MUFU.EX2 R10, R10 ;  /* 0x0000000a000a7308 */ /* 0x000ea20000000800 */
[----:B0-----:R-:W-:Y:S01]  /*7740*/  FMUL.FTZ R7, R12, R19 ;  /* 0x000000130c077220 */ /* 0x001fe20000410000 */
[----:B------:R-:W-:-:S06]  /*7750*/  FMUL.FTZ R19, R17, R139 ;  /* 0x0000008b11137220 */ /* 0x000fcc0000410000 */
[----:B------:R0:W3:Y:S08]  /*7760*/  MUFU.EX2 R18, R6 ;  /* 0x0000000600127308 */ /* 0x0000f00000000800 */
[----:B------:R-:W4:Y:S01]  /*7770*/  MUFU.EX2 R16, R16 ;  /* 0x0000001000107308 */ /* 0x000f220000000800 */
[----:B0-----:R-:W-:Y:S01]  /*7780*/  FMUL.FTZ R6, R2, R5 ;  /* 0x0000000502067220 */ /* 0x001fe20000410000 */
[----:B------:R-:W-:Y:S01]  /*7790*/  FMUL.FTZ R2, R8, R11 ;  /* 0x0000000b08027220 */ /* 0x000fe20000410000 */
[----:B--2---:R-:W-:-:S02]  /*77a0*/  FMUL.FTZ R5, R10, R13 ;  /* 0x0000000d0a057220 */ /* 0x004fc40000410000 */
[----:B------:R-:W-:Y:S01]  /*77b0*/  FFMA.FTZ R49, R3, R4, R6 ;  /* 0x0000000403317223 */ /* 0x000fe20000010006 */
[----:B------:R-:W-:Y:S01]  /*77c0*/  FMUL.FTZ R3, R8, R9 ;  /* 0x0000000908037220 */ /* 0x000fe20000410000 */
[----:B------:R-:W-:Y:S01]  /*77d0*/  FMUL.FTZ R8, R14, R25 ;  /* 0x000000190e087220 */ /* 0x000fe20000410000 */
[----:B------:R-:W0:Y:S01]  /*77e0*/  MUFU.EX2 R22, R22 ;  /* 0x0000001600167308 */ /* 0x000e220000000800 */
[----:B------:R-:W-:Y:S01]  /*77f0*/  FMUL.FTZ R25, R17, R138 ;  /* 0x0000008a11197220 */ /* 0x000fe20000410000 */
[----:B------:R-:W-:Y:S01]  /*7800*/  FMUL.FTZ R6, R12, R21 ;  /* 0x000000150c067220 */ /* 0x000fe20000410000 */
[----:B---3--:R-:W-:Y:S01]  /*7810*/  FMUL.FTZ R13, R18, R31 ;  /* 0x0000001f120d7220 */ /* 0x008fe20000410000 */
[----:B------:R-:W-:Y:S01]  /*7820*/  FMUL.FTZ R4, R10, R15 ;  /* 0x0000000f0a047220 */ /* 0x000fe20000410000 */
[----:B------:R-:W-:Y:S01]  /*7830*/  FMUL.FTZ R12, R18, R33 ;  /* 0x00000021120c7220 */ /* 0x000fe20000410000 */
[----:B------:R-:W-:Y:S01]  /*7840*/  FMUL.FTZ R9, R14, R23 ;  /* 0x000000170e097220 */ /* 0x000fe20000410000 */
[----:B------:R-:W-:Y:S01]  /*7850*/  FMUL.FTZ R175, R0, -R49 ;  /* 0x8000003100af7220 */ /* 0x000fe20000410000 */
[----:B------:R-:W2:Y:S01]  /*7860*/  MUFU.EX2 R20, R20 ;  /* 0x0000001400147308 */ /* 0x000ea20000000800 */
[C---:B----4-:R-:W-:Y:S01]  /*7870*/  FMUL.FTZ R10, R16.reuse, R29 ;  /* 0x0000001d100a7220 */ /* 0x050fe20000410000 */
[----:B------:R-:W-:Y:S01]  /*7880*/  MOV R29, UR9 ;  /* 0x00000009001d7c02 */ /* 0x000fe20008000f00 */
[----:B------:R-:W-:Y:S01]  /*7890*/  FMUL.FTZ R11, R16, R27 ;  /* 0x0000001b100b7220 */ /* 0x000fe20000410000 */
[-C--:B------:R-:W-:Y:S01]  /*78a0*/  FMUL.FTZ R176, R88, -R49.reuse ;  /* 0x8000003158b07220 */ /* 0x080fe20000410000 */
[-C--:B------:R-:W-:Y:S01]  /*78b0*/  FMUL.FTZ R177, R87, -R49.reuse ;  /* 0x8000003157b17220 */ /* 0x080fe20000410000 */
[----:B------:R-:W-:Y:S01]  /*78c0*/  IADD3 R29, PT, PT, R29, UR8, RZ ;  /* 0x000000081d1d7c10 */ /* 0x000fe2000fffe0ff */
[----:B------:R-:W-:Y:S01]  /*78d0*/  FMUL.FTZ R178, R86, -R49 ;  /* 0x8000003156b27220 */ /* 0x000fe20000410000 */
[----:B------:R-:W-:Y:S01]  /*78e0*/  MUFU.COS R42, R40 ;  /* 0x00000028002a7308 */ /* 0x000fe20000000000 */
[----:B------:R-:W-:Y:S01]  /*78f0*/  @P0 IADD3 R29, PT, PT, R172, 0x200, RZ ;  /* 0x00000200ac1d0810 */ /* 0x000fe20007ffe0ff */
[C---:B0-----:R-:W-:Y:S01]  /*7900*/  FMUL.FTZ R16, R22.reuse, R41 ;  /* 0x0000002916107220 */ /* 0x041fe20000410000 */
[----:B------:R-:W-:Y:S01]  /*7910*/  FMUL.FTZ R17, R22, R39 ;  /* 0x0000002716117220 */ /* 0x000fe20000410000 */
[----:B------:R-:W-:Y:S01]  /*7920*/  FMUL.FTZ R39, R82, R47 ;  /* 0x0000002f52277220 */ /* 0x000fe20000410000 */
[----:B------:R-:W-:Y:S01]  /*7930*/  LEA R41, R29, UR23, 0x3 ;  /* 0x000000171d297c11 */ /* 0x000fe2000f8e18ff */
[-C--:B------:R-:W-:Y:S01]  /*7940*/  FMUL.FTZ R179, R85, -R49.reuse ;  /* 0x8000003155b37220 */ /* 0x080fe20000410000 */
[----:B------:R-:W-:Y:S01]  /*7950*/  FMUL.FTZ R180, R84, -R49 ;  /* 0x8000003154b47220 */ /* 0x000fe20000410000 */
[----:B------:R-:W0:Y:S01]  /*7960*/  MUFU.EX2 R24, R24 ;  /* 0x0000001800187308 */ /* 0x000e220000000800 */
[C---:B--2---:R-:W-:Y:S01]  /*7970*/  FMUL.FTZ R14, R20.reuse, R37 ;  /* 0x00000025140e7220 */ /* 0x044fe20000410000 */
[----:B------:R-:W-:Y:S01]  /*7980*/  FMUL.FTZ R15, R20, R35 ;  /* 0x00000023140f7220 */ /* 0x000fe20000410000 */
[----:B------:R2:W-:Y:S01]  /*7990*/  STS.64 [R41+0x2510], R68 ;  /* 0x0025104429007388 */ /* 0x0005e20000000a00 */
[-C--:B------:R-:W-:Y:S01]  /*79a0*/  FMUL.FTZ R35, R86, R47.reuse ;  /* 0x0000002f56237220 */ /* 0x080fe20000410000 */
[----:B------:R-:W-:Y:S01]  /*79b0*/  FMUL.FTZ R37, R84, R47 ;  /* 0x0000002f54257220 */ /* 0x000fe20000410000 */
[-C--:B------:R-:W-:Y:S01]  /*79c0*/  FMUL.FTZ R181, R83, -R49.reuse ;  /* 0x8000003153b57220 */ /* 0x080fe20000410000 */
[-C--:B------:R-:W-:Y:S01]  /*79d0*/  FMUL.FTZ R182, R82, -R49.reuse ;  /* 0x8000003152b67220 */ /* 0x080fe20000410000 */
[----:B------:R-:W3:Y:S01]  /*79e0*/  MUFU.EX2 R26, R26 ;  /* 0x0000001a001a7308 */ /* 0x000ee20000000800 */
[-C--:B------:R-:W-:Y:S01]  /*79f0*/  FMUL.FTZ R183, R81, -R49.reuse ;  /* 0x8000003151b77220 */ /* 0x080fe20000410000 */
[-C--:B------:R-:W-:Y:S01]  /*7a00*/  FMUL.FTZ R184, R80, -R49.reuse ;  /* 0x8000003150b87220 */ /* 0x080fe20000410000 */
[-C--:B------:R-:W-:Y:S01]  /*7a10*/  FMUL.FTZ R185, R79, -R49.reuse ;  /* 0x800000314fb97220 */ /* 0x080fe20000410000 */
[-C--:B------:R-:W-:Y:S01]  /*7a20*/  FMUL.FTZ R186, R78, -R49.reuse ;  /* 0x800000314eba7220 */ /* 0x080fe20000410000 */
[-C--:B------:R-:W-:Y:S01]  /*7a30*/  FMUL.FTZ R187, R77, -R49.reuse ;  /* 0x800000314dbb7220 */ /* 0x080fe20000410000 */
[----:B------:R-:W-:Y:S01]  /*7a40*/  FMUL.FTZ R188, R76, -R49 ;  /* 0x800000314cbc7220 */ /* 0x000fe20000410000 */
[----:B--2---:R-:W-:Y:S01]  /*7a50*/  FMUL.FTZ R41, R80, R47 ;  /* 0x0000002f50297220 */ /* 0x004fe20000410000 */
[----:B------:R-:W2:Y:S01]  /*7a60*/  MUFU.EX2 R30, R30 ;  /* 0x0000001e001e7308 */ /* 0x000ea20000000800 */
[----:B0-----:R-:W-:Y:S01]  /*7a70*/  FMUL.FTZ R18, R24, R45 ;  /* 0x0000002d18127220 */ /* 0x001fe20000410000 */
[----:B------:R-:W-:Y:S01]  /*7a80*/  FMUL.FTZ R45, R76, R47 ;  /* 0x0000002f4c2d7220 */ /* 0x000fe20000410000 */
[-C--:B------:R-:W-:Y:S01]  /*7a90*/  FMUL.FTZ R189, R75, -R49.reuse ;  /* 0x800000314bbd7220 */ /* 0x080fe20000410000 */
[----:B------:R-:W-:-:S04]  /*7aa0*/  FMUL.FTZ R190, R74, -R49 ;  /* 0x800000314abe7220 */ /* 0x000fc80000410000 */
[----:B------:R0:W4:Y:S01]  /*7ab0*/  MUFU.EX2 R31, R19 ;  /* 0x00000013001f7308 */ /* 0x0001220000000800 */
[C---:B---3--:R-:W-:Y:S01]  /*7ac0*/  FMUL.FTZ R20, R26.reuse, R53 ;  /* 0x000000351a147220 */ /* 0x048fe20000410000 */
[----:B------:R-:W-:-:S06]  /*7ad0*/  FMUL.FTZ R21, R26, R51 ;  /* 0x000000331a157220 */ /* 0x000fcc0000410000 */
[----:B------:R-:W3:Y:S01]  /*7ae0*/  MUFU.EX2 R32, R32 ;  /* 0x0000002000207308 */ /* 0x000ee20000000800 */
[----:B0-----:R-:W-:Y:S01]  /*7af0*/  FMUL.FTZ R19, R24, R43 ;  /* 0x0000002b18137220 */ /* 0x001fe20000410000 */
[C---:B--2---:R-:W-:Y:S01]  /*7b00*/  FMUL.FTZ R22, R30.reuse, R57 ;  /* 0x000000391e167220 */ /* 0x044fe20000410000 */
[----:B------:R-:W-:Y:S01]  /*7b10*/  FMUL.FTZ R23, R30, R55 ;  /* 0x000000371e177220 */ /* 0x000fe20000410000 */
[----:B------:R-:W-:-:S04]  /*7b20*/  FMUL.FTZ R43, R78, R47 ;  /* 0x0000002f4e2b7220 */ /* 0x000fc80000410000 */
[----:B------:R-:W0:Y:S01]  /*7b30*/  MUFU.EX2 R34, R34 ;  /* 0x0000002200227308 */ /* 0x000e220000000800 */
[C---:B----4-:R-:W-:Y:S01]  /*7b40*/  FMUL.FTZ R28, R31.reuse, R38 ;  /* 0x000000261f1c7220 */ /* 0x050fe20000410000 */
[----:B------:R-:W-:Y:S01]  /*7b50*/  FMUL.FTZ R29, R31, R36 ;  /* 0x000000241f1d7220 */ /* 0x000fe20000410000 */
[-C--:B------:R-:W-:Y:S01]  /*7b60*/  FMUL.FTZ R36, R85, R47.reuse ;  /* 0x0000002f55247220 */ /* 0x080fe20000410000 */
[----:B------:R-:W-:-:S04]  /*7b70*/  FMUL.FTZ R38, R83, R47 ;  /* 0x0000002f53267220 */ /* 0x000fc80000410000 */
[----:B------:R2:W4:Y:S01]  /*7b80*/  MUFU.EX2 R33, R25 ;  /* 0x0000001900217308 */ /* 0x0005220000000800 */
[----:B---3--:R-:W-:-:S07]  /*7b90*/  FMUL.FTZ R24, R32, R61 ;  /* 0x0000003d20187220 */ /* 0x008fce0000410000 */
[----:B------:R-:W3:Y:S01]  /*7ba0*/  MUFU.SIN R40, R40 ;  /* 0x0000002800287308 */ /* 0x000ee20000000400 */
[----:B--2---:R-:W-:Y:S01]  /*7bb0*/  FMUL.FTZ R25, R32, R59 ;  /* 0x0000003b20197220 */ /* 0x004fe20000410000 */
[C---:B0-----:R-:W-:Y:S01]  /*7bc0*/  FMUL.FTZ R26, R34.reuse, R65 ;  /* 0x00000041221a7220 */ /* 0x041fe20000410000 */
[----:B------:R-:W-:Y:S01]  /*7bd0*/  FMUL.FTZ R27, R34, R63 ;  /* 0x0000003f221b7220 */ /* 0x000fe20000410000 */
[-C--:B------:R-:W-:Y:S01]  /*7be0*/  FMUL.FTZ R32, R0, R47.reuse ;  /* 0x0000002f00207220 */ /* 0x080fe20000410000 */
[-C--:B------:R-:W-:Y:S01]  /*7bf0*/  FMUL.FTZ R34, R87, R47.reuse ;  /* 0x0000002f57227220 */ /* 0x080fe20000410000 */
[----:B----4-:R-:W-:Y:S01]  /*7c00*/  FMUL.FTZ R30, R33, R42 ;  /* 0x0000002a211e7220 */ /* 0x010fe20000410000 */
[-C--:B------:R-:W-:Y:S01]  /*7c10*/  FMUL.FTZ R42, R79, R47.reuse ;  /* 0x0000002f4f2a7220 */ /* 0x080fe20000410000 */
[----:B---3--:R-:W-:Y:S01]  /*7c20*/  FMUL.FTZ R31, R33, R40 ;  /* 0x00000028211f7220 */ /* 0x008fe20000410000 */
        /* <DEDUP_REMOVED lines=12> */
[----:B------:R-:W2:Y:S01]  /*7cf0*/  LDS.64 R72, [UR9+0x2510] ;  /* 0x00251009ff487984 */ /* 0x000ea20008000a00 */
[----:B------:R-:W-:Y:S05]  /*7d00*/  BRA `(.L_x_460) ;  /* 0x0000000000087947 */ /* 0x000fea0003800000 */
.L_x_459:
[----:B------:R-:W-:-:S06]  /*7d10*/  LEA R72, R172, UR23, 0x3 ;  /* 0x00000017ac487c11 */ /* 0x000fcc000f8e18ff */
[----:B------:R-:W0:Y:S02]  /*7d20*/  LDS.64 R72, [R72+0x3518] ;  /* 0x0035180048487984 */ /* 0x000e240000000a00 */
.L_x_460:
[----:B-1----:R-:W-:Y:S05]  /*7d30*/  BSYNC.RECONVERGENT B0 ;  /* 0x0000000000007941 */ /* 0x002fea0003800200 */
.L_x_458:
[----:B------:R-:W1:Y:S01]  /*7d40*/  @P1 LDC R49, c[0x0][0x38c] ;  /* 0x0000e300ff311b82 */ /* 0x000e620000000800 */
        /* <DEDUP_REMOVED lines=9> */
[----:B-1----:R-:W-:-:S04]  /*7de0*/  @P1 IMAD R48, R48, R49, UR8 ;  /* 0x0000000830301e24 */ /* 0x002fc8000f8e0231 */
        /* <DEDUP_REMOVED lines=16> */
[C---:B-1----:R-:W-:Y:S01]  /*7ef0*/  FMUL.FTZ R49, R7.reuse, R55 ;  /* 0x0000003707317220 */ /* 0x042fe20000410000 */
        /* <DEDUP_REMOVED lines=141> */
[----:B-1----:R-:W-:Y:S01]  /*87d0*/  MOV R49, 0x50 ;  /* 0x0000005000317802 */ /* 0x002fe20000000f00 */
[----:B------:R-:W-:Y:S01]  /*87e0*/  UMOV UR9, 0xffffffff ;  /* 0xffffffff00097882 */ /* 0x000fe20000000000 */
[C---:B------:R-:W-:Y:S02]  /*87f0*/  ISETP.GE.AND P4, PT, R171.reuse, 0x10, PT ;  /* 0x00000010ab00780c */ /* 0x040fe40003f86270 */
[C---:B------:R-:W-:Y:S01]  /*8800*/  ISETP.GE.AND P2, PT, R171.reuse, 0x8, PT ;  /* 0x00000008ab00780c */ /* 0x040fe20003f46270 */
[----:B------:R-:W-:Y:S01]  /*8810*/  IMAD R192, R172, R49, UR23 ;  /* 0x00000017acc07e24 */ /* 0x000fe2000f8e0231 */
[C---:B------:R-:W-:Y:S02]  /*8820*/  ISETP.GE.AND P3, PT, R171.reuse, 0x4, PT ;  /* 0x00000004ab00780c */ /* 0x040fe40003f66270 */
[----:B------:R-:W-:Y:S02]  /*8830*/  ISETP.GE.AND P5, PT, R171, 0x1, PT ;  /* 0x00000001ab00780c */ /* 0x000fe40003fa6270 */
[----:B------:R-:W-:Y:S04]  /*8840*/  LDS.128 R52, [R192+0x1100] ;  /* 0x00110000c0347984 */ /* 0x000fe80000000c00 */
[----:B------:R-:W1:Y:S04]  /*8850*/  LDS.128 R56, [R192+0x1110] ;  /* 0x00111000c0387984 */ /* 0x000e680000000c00 */
[----:B------:R-:W3:Y:S04]  /*8860*/  LDS.128 R48, [R192+0x1120] ;  /* 0x00112000c0307984 */ /* 0x000ee80000000c00 */
[----:B------:R-:W4:Y:S01]  /*8870*/  LDS.128 R64, [R192+0x1130] ;  /* 0x00113000c0407984 */ /* 0x000f220000000c00 */
[-C--:B-1----:R-:W-:Y:S01]  /*8880*/  FMUL.FTZ R71, R55, R57.reuse ;  /* 0x0000003937477220 */ /* 0x082fe20000410000 */
        /* <DEDUP_REMOVED lines=32> */
[----:B------:R-:W1:Y:S04]  /*8a90*/  SHFL.UP PT, R196, R195, 0x1, RZ ;  /* 0x04200000c3c47989 */ /* 0x000e6800000e00ff */
[----:B------:R-:W3:Y:S04]  /*8aa0*/  SHFL.UP PT, R70, R194, 0x1, RZ ;  /* 0x04200000c2467989 */ /* 0x000ee800000e00ff */
[----:B------:R-:W4:Y:S04]  /*8ab0*/  SHFL.UP PT, R66, R193, 0x1, RZ ;  /* 0x04200000c1427989 */ /* 0x000f2800000e00ff */
[----:B------:R-:W0:Y:S01]  /*8ac0*/  SHFL.UP PT, R64, R65, 0x1, RZ ;  /* 0x0420000041407989 */ /* 0x000e2200000e00ff */
[-C--:B-1----:R-:W-:Y:S01]  /*8ad0*/  FMUL.FTZ R198, R65, R196.reuse ;  /* 0x000000c441c67220 */ /* 0x082fe20000410000 */
[----:B------:R-:W-:-:S03]  /*8ae0*/  FMUL.FTZ R196, R193, R196 ;  /* 0x000000c4c1c47220 */ /* 0x000fc60000410000 */
[-C--:B---3--:R-:W-:Y:S01]  /*8af0*/  FFMA.FTZ R198, R193, R70.reuse, R198 ;  /* 0x00000046c1c67223 */ /* 0x088fe200000100c6 */
[----:B------:R-:W-:-:S03]  /*8b00*/  FFMA.FTZ R67, R65, R70, -R196 ;  /* 0x0000004641437223 */ /* 0x000fc600000108c4 */
[----:B------:R-:W-:Y:S01]  /*8b10*/  @P5 FADD.FTZ R195, R195, R198 ;  /* 0x000000c6c3c35221 */ /* 0x000fe20000010000 */
[-C--:B----4-:R-:W-:Y:S01]  /*8b20*/  FMUL.FTZ R70, R193, R66.reuse ;  /* 0x00000042c1467220 */ /* 0x090fe20000410000 */
[----:B------:R-:W-:Y:S01]  /*8b30*/  @P5 FADD.FTZ R194, R194, R67 ;  /* 0x00000043c2c25221 */ /* 0x000fe20000010000 */
[C---:B------:R-:W-:Y:S02]  /*8b40*/  FMUL.FTZ R66, R65.reuse, R66 ;  /* 0x0000004241427220 */ /* 0x040fe40000410000 */
[----:B------:R-:W1:Y:S01]  /*8b50*/  SHFL.UP PT, R196, R195, 0x2, RZ ;  /* 0x04400000c3c47989 */ /* 0x000e6200000e00ff */
[-C--:B0-----:R-:W-:Y:S01]  /*8b60*/  @P5 FFMA.FTZ R65, R65, R64.reuse, -R70 ;  /* 0x0000004041415223 */ /* 0x081fe20000010846 */
[----:B------:R-:W-:Y:S02]  /*8b70*/  @P5 FFMA.FTZ R193, R193, R64, R66 ;  /* 0x00000040c1c15223 */ /* 0x000fe40000010042 */
[----:B------:R-:W0:Y:S04]  /*8b80*/  SHFL.UP PT, R70, R194, 0x2, RZ ;  /* 0x04400000c2467989 */ /* 0x000e2800000e00ff */
[----:B------:R-:W3:Y:S04]  /*8b90*/  SHFL.UP PT, R66, R193, 0x2, RZ ;  /* 0x04400000c1427989 */ /* 0x000ee800000e00ff */
[----:B------:R-:W4:Y:S01]  /*8ba0*/  SHFL.UP PT, R64, R65, 0x2, RZ ;  /* 0x0440000041407989 */ /* 0x000f2200000e00ff */
[-C--:B-1----:R-:W-:Y:S01]  /*8bb0*/  FMUL.FTZ R198, R65, R196.reuse ;  /* 0x000000c441c67220 */ /* 0x082fe20000410000 */
        /* <DEDUP_REMOVED lines=10> */
[----:B------:R-:W1:Y:S04]  /*8c60*/  SHFL.UP PT, R70, R194, 0x4, RZ ;  /* 0x04800000c2467989 */ /* 0x000e6800000e00ff */
[----:B------:R-:W3:Y:S04]  /*8c70*/  SHFL.UP PT, R66, R193, 0x4, RZ ;  /* 0x04800000c1427989 */ /* 0x000ee800000e00ff */
[----:B------:R-:W4:Y:S01]  /*8c80*/  SHFL.UP PT, R64, R65, 0x4, RZ ;  /* 0x0480000041407989 */ /* 0x000f2200000e00ff */
[-C--:B0-----:R-:W-:Y:S01]  /*8c90*/  FMUL.FTZ R200, R65, R196.reuse ;  /* 0x000000c441c87220 */ /* 0x081fe20000410000 */
[----:B------:R-:W-:-:S03]  /*8ca0*/  FMUL.FTZ R198, R193, R196 ;  /* 0x000000c4c1c67220 */ /* 0x000fc60000410000 */
[-C--:B-1----:R-:W-:Y:S01]  /*8cb0*/  FFMA.FTZ R200, R193, R70.reuse, R200 ;  /* 0x00000046c1c87223 */ /* 0x082fe200000100c8 */
        /* <DEDUP_REMOVED lines=8> */
[----:B------:R-:W1:Y:S04]  /*8d40*/  SHFL.UP PT, R66, R193, 0x8, RZ ;  /* 0x05000000c1427989 */ /* 0x000e6800000e00ff */
[----:B------:R-:W3:Y:S04]  /*8d50*/  SHFL.UP PT, R70, R194, 0x8, RZ ;  /* 0x05000000c2467989 */ /* 0x000ee800000e00ff */
[----:B------:R-:W4:Y:S01]  /*8d60*/  SHFL.UP PT, R64, R65, 0x8, RZ ;  /* 0x0500000041407989 */ /* 0x000f2200000e00ff */
[-C--:B0-----:R-:W-:Y:S01]  /*8d70*/  FMUL.FTZ R198, R193, R196.reuse ;  /* 0x000000c4c1c67220 */ /* 0x081fe20000410000 */
[----:B------:R-:W-:Y:S01]  /*8d80*/  FMUL.FTZ R196, R65, R196 ;  /* 0x000000c441c47220 */ /* 0x000fe20000410000 */
[-C--:B-1----:R-:W-:Y:S01]  /*8d90*/  FMUL.FTZ R67, R193, R66.reuse ;  /* 0x00000042c1437220 */ /* 0x082fe20000410000 */
[C---:B------:R-:W-:Y:S01]  /*8da0*/  FMUL.FTZ R66, R65.reuse, R66 ;  /* 0x0000004241427220 */ /* 0x040fe20000410000 */
[-C--:B---3--:R-:W-:Y:S01]  /*8db0*/  FFMA.FTZ R71, R65, R70.reuse, -R198 ;  /* 0x0000004641477223 */ /* 0x088fe200000108c6 */
[----:B------:R-:W-:Y:S01]  /*8dc0*/  FFMA.FTZ R196, R193, R70, R196 ;  /* 0x00000046c1c47223 */ /* 0x000fe200000100c4 */
[-C--:B----4-:R-:W-:Y:S01]  /*8dd0*/  @P2 FFMA.FTZ R65, R65, R64.reuse, -R67 ;  /* 0x0000004041412223 */ /* 0x090fe20000010843 */
[----:B------:R-:W-:Y:S01]  /*8de0*/  @P2 FFMA.FTZ R193, R193, R64, R66 ;  /* 0x00000040c1c12223 */ /* 0x000fe20000010042 */
[----:B------:R-:W-:Y:S01]  /*8df0*/  @P2 FADD.FTZ R194, R194, R71 ;  /* 0x00000047c2c22221 */ /* 0x000fe20000010000 */
[----:B------:R-:W-:-:S02]  /*8e00*/  @P2 FADD.FTZ R195, R195, R196 ;  /* 0x000000c4c3c32221 */ /* 0x000fc40000010000 */
[----:B------:R0:W1:Y:S04]  /*8e10*/  SHFL.UP PT, R64, R65, 0x10, RZ ;  /* 0x0600000041407989 */ /* 0x00006800000e00ff */
[----:B------:R0:W3:Y:S04]  /*8e20*/  SHFL.UP PT, R66, R193, 0x10, RZ ;  /* 0x06000000c1427989 */ /* 0x0000e800000e00ff */
[----:B------:R0:W4:Y:S04]  /*8e30*/  SHFL.UP PT, R70, R194, 0x10, RZ ;  /* 0x06000000c2467989 */ /* 0x00012800000e00ff */
[----:B------:R0:W0:Y:S02]  /*8e40*/  SHFL.UP PT, R196, R195, 0x10, RZ ;  /* 0x06000000c3c47989 */ /* 0x00002400000e00ff */
.L_x_519:
        /* <DEDUP_REMOVED lines=8> */
[-C--:B-1----:R-:W-:Y:S01]  /*8ed0*/  @P2 FFMA.FTZ R65, R65, R64.reuse, -R67 ;  /* 0x0000004041412223 */ /* 0x082fe20000010843 */
[----:B------:R-:W-:Y:S01]  /*8ee0*/  @P2 FFMA.FTZ R193, R193, R64, R66 ;  /* 0x00000040c1c12223 */ /* 0x000fe20000010042 */
[----:B------:R-:W-:Y:S01]  /*8ef0*/  @P2 FADD.FTZ R194, R194, R71 ;  /* 0x00000047c2c22221 */ /* 0x000fe20000010000 */
[----:B------:R-:W-:Y:S01]  /*8f00*/  @P2 FADD.FTZ R195, R195, R196 ;  /* 0x000000c4c3c32221 */ /* 0x000fe20000010000 */
[----:B------:R-:W-:Y:S06]  /*8f10*/  BRA.DIV UR9, `(.L_x_463) ;  /* 0x0000007209c07947 */ /* 0x000fec000b800000 */
.L_x_522:
[----:B------:R-:W-:-:S03]  /*8f20*/  UMOV UR9, 0xffffffff ;  /* 0xffffffff00097882 */ /* 0x000fc60000000000 */
[----:B------:R-:W-:Y:S05]  /*8f30*/  BRA.DIV UR9, `(.L_x_464) ;  /* 0x0000007209e07947 */ /* 0x000fea000b800000 */
.L_x_525:
[----:B------:R-:W-:-:S03]  /*8f40*/  UMOV UR9, 0xffffffff ;  /* 0xffffffff00097882 */ /* 0x000fc60000000000 */
[----:B------:R-:W-:Y:S05]  /*8f50*/  BRA.DIV UR9, `(.L_x_465) ;  /* 0x0000007609007947 */ /* 0x000fea000b800000 */
.L_x_528:
[----:B------:R-:W-:-:S03]  /*8f60*/  UMOV UR9, 0xffffffff ;  /* 0xffffffff00097882 */ /* 0x000fc60000000000 */
[----:B------:R-:W-:Y:S05]  /*8f70*/  BRA.DIV UR9, `(.L_x_466) ;  /* 0x0000007609207947 */ /* 0x000fea000b800000 */
.L_x_531:
[----:B------:R-:W-:-:S03]  /*8f80*/  UMOV UR9, 0xffffffff ;  /* 0xffffffff00097882 */ /* 0x000fc60000000000 */
[----:B------:R-:W-:Y:S05]  /*8f90*/  BRA.DIV UR9, `(.L_x_467) ;  /* 0x0000007609407947 */ /* 0x000fea000b800000 */
[----:B-----5:R0:W1:Y:S04]  /*8fa0*/  SHFL.IDX PT, R196, R61, RZ, 0x1f ;  /* 0x00001fff3dc47589 */ /* 0x02006800000e0000 */
[----:B------:R-:W3:Y:S04]  /*8fb0*/  SHFL.IDX PT, R60, R60, RZ, 0x1f ;  /* 0x00001fff3c3c7589 */ /* 0x000ee800000e0000 */
[----:B------:R-:W4:Y:S04]  /*8fc0*/  SHFL.IDX PT, R62, R62, RZ, 0x1f ;  /* 0x00001fff3e3e7589 */ /* 0x000f2800000e0000 */
[----:B------:R-:W0:Y:S04]  /*8fd0*/  SHFL.IDX PT, R63, R63, RZ, 0x1f ;  /* 0x00001fff3f3f7589 */ /* 0x000e2800000e0000 */
[----:B------:R-:W0:Y:S04]  /*8fe0*/  SHFL.UP PT, R65, R65, 0x1, RZ ;  /* 0x0420000041417989 */ /* 0x000e2800000e00ff */
[----:B------:R-:W0:Y:S04]  /*8ff0*/  SHFL.UP PT, R193, R193, 0x1, RZ ;  /* 0x04200000c1c17989 */ /* 0x000e2800000e00ff */
[----:B------:R-:W0:Y:S04]  /*9000*/  SHFL.UP PT, R194, R194, 0x1, RZ ;  /* 0x04200000c2c27989 */ /* 0x000e2800000e00ff */
[----:B-1-3--:R-:W0:Y:S02]  /*9010*/  SHFL.UP PT, R195, R195, 0x1, RZ ;  /* 0x04200000c3c37989 */ /* 0x00ae2400000e00ff */
.L_x_541:
        /* <DEDUP_REMOVED lines=45> */
.L_x_461:
[----:B------:R-:W-:Y:S05]  /*92f0*/  WARPSYNC.ALL ;  /* 0x0000000000007948 */ /* 0x000fea0003800000 */
[----:B------:R-:W-:Y:S02]  /*9300*/  LOP3.LUT P0, R70, R172, 0x1f, RZ, 0xc0, !PT ;  /* 0x0000001fac467812 */ /* 0x000fe4000780c0ff */
[----:B-1----:R-:W-:Y:S01]  /*9310*/  MOV R48, UR49 ;  /* 0x0000003100307c02 */ /* 0x002fe20008000f00 */
[C---:B0-2---:R-:W-:Y:S01]  /*9320*/  FMUL.FTZ R49, R31.reuse, R73 ;  /* 0x000000491f317220 */ /* 0x045fe20000410000 */
        /* <DEDUP_REMOVED lines=83> */
[----:B------:R-:W-:Y:S01]  /*9860*/  FMUL.FTZ R52, R13, R54 ;  /* 0x000000360d347220 */ /* 0x000fe20000410000 */
[----:B------:R-:W-:Y:S01]  /*9870*/  FFMA.FTZ R216, R137, R154, R216 ;  /* 0x0000009a89d87223 */ /* 0x000fe200000100d8 */
[----:B------:R-:W-:Y:S01]  /*9880*/  FFMA.FTZ R54, R12, R54, -R49 ;  /* 0x000000360c367223 */ /* 0x000fe20000010831 */
[C---:B------:R-:W-:Y:S01]  /*9890*/  FMUL.FTZ R49, R3.reuse, R197 ;  /* 0x000000c503317220 */ /* 0x040fe20000410000 */
[----:B------:R-:W-:Y:S01]  /*98a0*/  FFMA.FTZ R50, R18, R53, -R50 ;  /* 0x0000003512327223 */ /* 0x000fe20000010832 */
[-C--:B------:R-:W-:Y:S01]  /*98b0*/  FMUL.FTZ R48, R3, R216.reuse ;  /* 0x000000d803307220 */ /* 0x080fe20000410000 */
[----:B------:R-:W-:Y:S01]  /*98c0*/  FFMA.FTZ R52, R12, R57, R52 ;  /* 0x000000390c347223 */ /* 0x000fe20000010034 */
[C---:B------:R-:W-:Y:S01]  /*98d0*/  FFMA.FTZ R49, R2.reuse, R216, -R49 ;  /* 0x000000d802317223 */ /* 0x040fe20000010831 */
[----:B------:R-:W-:Y:S01]  /*98e0*/  FMUL.FTZ R51, R11, R54 ;  /* 0x000000360b337220 */ /* 0x000fe20000410000 */
[----:B------:R-:W-:Y:S01]  /*98f0*/  FFMA.FTZ R48, R2, R197, R48 ;  /* 0x000000c502307223 */ /* 0x000fe20000010030 */
[----:B------:R-:W-:Y:S01]  /*9900*/  FADD.FTZ R50, R183, R50 ;  /* 0x00000032b7327221 */ /* 0x000fe20000010000 */
[----:B------:R-:W-:Y:S01]  /*9910*/  FFMA.FTZ R217, R134, R151, R49 ;  /* 0x0000009786d97223 */ /* 0x000fe20000010031 */
[----:B------:R-:W-:Y:S01]  /*9920*/  FFMA.FTZ R56, R10, R52, R51 ;  /* 0x000000340a387223 */ /* 0x000fe20000010033 */
[----:B------:R-:W-:Y:S01]  /*9930*/  FADD.FTZ R199, RZ, R48 ;  /* 0x00000030ffc77221 */ /* 0x000fe20000010000 */
[----:B------:R-:W-:Y:S01]  /*9940*/  FADD.FTZ R55, R40, R55 ;  /* 0x0000003728377221 */ /* 0x000fe20000010000 */
[----:B------:R-:W-:Y:S01]  /*9950*/  FMUL.FTZ R49, R5, R217 ;  /* 0x000000d905317220 */ /* 0x000fe20000410000 */
[----:B------:R-:W-:Y:S01]  /*9960*/  FMUL.FTZ R51, R17, R50 ;  /* 0x0000003211337220 */ /* 0x000fe20000410000 */
[-C--:B------:R-:W-:Y:S01]  /*9970*/  FMUL.FTZ R48, R5, R199.reuse ;  /* 0x000000c705307220 */ /* 0x080fe20000410000 */
[----:B------:R-:W-:Y:S01]  /*9980*/  FMUL.FTZ R53, R11, R52 ;  /* 0x000000340b357220 */ /* 0x000fe20000410000 */
[----:B------:R-:W-:Y:S01]  /*9990*/  FFMA.FTZ R49, R4, R199, R49 ;  /* 0x000000c704317223 */ /* 0x000fe20000010031 */
[----:B------:R-:W-:Y:S01]  /*99a0*/  FFMA.FTZ R52, R16, R55, R51 ;  /* 0x0000003710347223 */ /* 0x000fe20000010033 */
[----:B------:R-:W-:Y:S01]  /*99b0*/  FFMA.FTZ R48, R4, R217, -R48 ;  /* 0x000000d904307223 */ /* 0x000fe20000010830 */
[----:B------:R-:W-:Y:S01]  /*99c0*/  FFMA.FTZ R54, R10, R54, -R53 ;  /* 0x000000360a367223 */ /* 0x000fe20000010835 */
[----:B------:R-:W-:Y:S01]  /*99d0*/  FADD.FTZ R198, RZ, R49 ;  /* 0x00000031ffc67221 */ /* 0x000fe20000010000 */
[----:B------:R-:W-:Y:S01]  /*99e0*/  FMUL.FTZ R53, R17, R55 ;  /* 0x0000003711357220 */ /* 0x000fe20000410000 */
[----:B------:R-:W-:Y:S01]  /*99f0*/  FFMA.FTZ R214, R131, R152, R48 ;  /* 0x0000009883d67223 */ /* 0x000fe20000010030 */
[----:B------:R-:W-:Y:S01]  /*9a00*/  FMUL.FTZ R55, R9, R54 ;  /* 0x0000003609377220 */ /* 0x000fe20000410000 */
[C---:B------:R-:W-:Y:S01]  /*9a10*/  FMUL.FTZ R49, R7.reuse, R198 ;  /* 0x000000c607317220 */ /* 0x040fe20000410000 */
[----:B------:R-:W-:Y:S01]  /*9a20*/  FFMA.FTZ R53, R16, R50, -R53 ;  /* 0x0000003210357223 */ /* 0x000fe20000010835 */
[-C--:B------:R-:W-:Y:S01]  /*9a30*/  FMUL.FTZ R51, R7, R214.reuse ;  /* 0x000000d607337220 */ /* 0x080fe20000410000 */
[----:B------:R-:W-:Y:S01]  /*9a40*/  FADD.FTZ R52, R39, R52 ;  /* 0x0000003427347221 */ /* 0x000fe20000010000 */
[----:B------:R-:W-:Y:S01]  /*9a50*/  FFMA.FTZ R49, R6, R214, -R49 ;  /* 0x000000d606317223 */ /* 0x000fe20000010831 */
[----:B------:R-:W-:Y:S01]  /*9a60*/  FADD.FTZ R53, R182, R53 ;  /* 0x00000035b6357221 */ /* 0x000fe20000010000 */
[----:B------:R-:W-:Y:S01]  /*9a70*/  FFMA.FTZ R51, R6, R198, R51 ;  /* 0x000000c606337223 */ /* 0x000fe20000010033 */
[-C--:B------:R-:W-:Y:S01]  /*9a80*/  FMUL.FTZ R57, R9, R56.reuse ;  /* 0x0000003809397220 */ /* 0x080fe20000410000 */
[----:B------:R-:W-:Y:S01]  /*9a90*/  FFMA.FTZ R215, R128, R149, R49 ;  /* 0x0000009580d77223 */ /* 0x000fe20000010031 */
[C---:B------:R-:W-:Y:S01]  /*9aa0*/  FFMA.FTZ R56, R8.reuse, R56, R55 ;  /* 0x0000003808387223 */ /* 0x040fe20000010037 */
[----:B------:R-:W-:Y:S01]  /*9ab0*/  FADD.FTZ R201, RZ, R51 ;  /* 0x00000033ffc97221 */ /* 0x000fe20000010000 */
[----:B------:R-:W-:Y:S01]  /*9ac0*/  FMUL.FTZ R51, R15, R53 ;  /* 0x000000350f337220 */ /* 0x000fe20000410000 */
[----:B------:R-:W-:Y:S01]  /*9ad0*/  FMUL.FTZ R49, R9, R215 ;  /* 0x000000d709317220 */ /* 0x000fe20000410000 */
[----:B------:R-:W-:Y:S01]  /*9ae0*/  FMUL.FTZ R50, R15, R52 ;  /* 0x000000340f327220 */ /* 0x000fe20000410000 */
[-C--:B------:R-:W-:Y:S01]  /*9af0*/  FMUL.FTZ R48, R9, R201.reuse ;  /* 0x000000c909307220 */ /* 0x080fe20000410000 */
[C---:B------:R-:W-:Y:S01]  /*9b00*/  FFMA.FTZ R57, R8.reuse, R54, -R57 ;  /* 0x0000003608397223 */ /* 0x040fe20000010839 */
[----:B------:R-:W-:Y:S01]  /*9b10*/  FFMA.FTZ R49, R8, R201, R49 ;  /* 0x000000c908317223 */ /* 0x000fe20000010031 */
[----:B------:R-:W-:Y:S01]  /*9b20*/  FFMA.FTZ R55, R14, R52, R51 ;  /* 0x000000340e377223 */ /* 0x000fe20000010033 */
[----:B------:R-:W-:Y:S01]  /*9b30*/  FFMA.FTZ R48, R8, R215, -R48 ;  /* 0x000000d708307223 */ /* 0x000fe20000010830 */
[----:B------:R-:W-:Y:S01]  /*9b40*/  FMUL.FTZ R51, R7, R56 ;  /* 0x0000003807337220 */ /* 0x000fe20000410000 */
[----:B------:R-:W-:Y:S01]  /*9b50*/  FADD.FTZ R200, RZ, R49 ;  /* 0x00000031ffc87221 */ /* 0x000fe20000010000 */
[----:B------:R-:W-:Y:S01]  /*9b60*/  FFMA.FTZ R50, R14, R53, -R50 ;  /* 0x000000350e327223 */ /* 0x000fe20000010832 */
[----:B------:R-:W-:Y:S01]  /*9b70*/  FFMA.FTZ R212, R125, R150, R48 ;  /* 0x000000967dd47223 */ /* 0x000fe20000010030 */
[-C--:B------:R-:W-:Y:S01]  /*9b80*/  FMUL.FTZ R53, R7, R57.reuse ;  /* 0x0000003907357220 */ /* 0x080fe20000410000 */
[C---:B------:R-:W-:Y:S01]  /*9b90*/  FMUL.FTZ R49, R11.reuse, R200 ;  /* 0x000000c80b317220 */ /* 0x040fe20000410000 */
[C---:B------:R-:W-:Y:S01]  /*9ba0*/  FFMA.FTZ R57, R6.reuse, R57, -R51 ;  /* 0x0000003906397223 */ /* 0x040fe20000010833 */
[----:B------:R-:W-:Y:S01]  /*9bb0*/  FMUL.FTZ R51, R11, R212 ;  /* 0x000000d40b337220 */ /* 0x000fe20000410000 */
[----:B------:R-:W-:Y:S01]  /*9bc0*/  FFMA.FTZ R53, R6, R56, R53 ;  /* 0x0000003806357223 */ /* 0x000fe20000010035 */
[C---:B------:R-:W-:Y:S01]  /*9bd0*/  FFMA.FTZ R49, R10.reuse, R212, -R49 ;  /* 0x000000d40a317223 */ /* 0x040fe20000010831 */
[C---:B------:R-:W-:Y:S01]  /*9be0*/  FMUL.FTZ R59, R5.reuse, R57 ;  /* 0x00000039053b7220 */ /* 0x040fe20000410000 */
[----:B------:R-:W-:Y:S01]  /*9bf0*/  FFMA.FTZ R51, R10, R200, R51 ;  /* 0x000000c80a337223 */ /* 0x000fe20000010033 */
[----:B------:R-:W-:Y:S01]  /*9c00*/  FMUL.FTZ R52, R5, R53 ;  /* 0x0000003505347220 */ /* 0x000fe20000410000 */
[----:B------:R-:W-:Y:S01]  /*9c10*/  FFMA.FTZ R213, R122, R147, R49 ;  /* 0x000000937ad57223 */ /* 0x000fe20000010031 */
[----:B------:R-:W-:Y:S01]  /*9c20*/  FADD.FTZ R55, R38, R55 ;  /* 0x0000003726377221 */ /* 0x000fe20000010000 */
[----:B------:R-:W-:Y:S01]  /*9c30*/  FADD.FTZ R203, RZ, R51 ;  /* 0x00000033ffcb7221 */ /* 0x000fe20000010000 */
[C---:B------:R-:W-:Y:S01]  /*9c40*/  FFMA.FTZ R49, R4.reuse, R57, -R52 ;  /* 0x0000003904317223 */ /* 0x040fe20000010834 */
[----:B------:R-:W-:Y:S01]  /*9c50*/  FMUL.FTZ R51, R13, R213 ;  /* 0x000000d50d337220 */ /* 0x000fe20000410000 */
[----:B------:R-:W-:Y:S01]  /*9c60*/  FADD.FTZ R52, R181, R50 ;  /* 0x00000032b5347221 */ /* 0x000fe20000010000 */
[C---:B------:R-:W-:Y:S01]  /*9c70*/  FMUL.FTZ R50, R13.reuse, R203 ;  /* 0x000000cb0d327220 */ /* 0x040fe20000410000 */
[----:B------:R-:W-:Y:S01]  /*9c80*/  FFMA.FTZ R48, R4, R53, R59 ;  /* 0x0000003504307223 */ /* 0x000fe2000001003b */
[C---:B------:R-:W-:Y:S01]  /*9c90*/  FFMA.FTZ R51, R12.reuse, R203, R51 ;  /* 0x000000cb0c337223 */ /* 0x040fe20000010033 */
[C---:B------:R-:W-:Y:S01]  /*9ca0*/  FMUL.FTZ R54, R13.reuse, R52 ;  /* 0x000000340d367220 */ /* 0x040fe20000410000 */
[C---:B------:R-:W-:Y:S01]  /*9cb0*/  FFMA.FTZ R50, R12.reuse, R213, -R50 ;  /* 0x000000d50c327223 */ /* 0x040fe20000010832 */
        /* <DEDUP_REMOVED lines=62> */
[----:B------:R-:W-:Y:S01]  /*a0a0*/  VOTEU.ALL UP0, P0 ;  /* 0x0000000000ff7886 */ /* 0x000fe20000000000 */
[----:B------:R-:W-:Y:S01]  /*a0b0*/  FADD.FTZ R205, RZ, R205 ;  /* 0x000000cdffcd7221 */ /* 0x000fe20000010000 */
[C---:B------:R-:W-:Y:S01]  /*a0c0*/  FFMA.FTZ R61, R2.reuse, R56, R61 ;  /* 0x00000038023d7223 */ /* 0x040fe2000001003d */
[C---:B------:R-:W-:Y:S01]  /*a0d0*/  FMUL.FTZ R57, R25.reuse, R204 ;  /* 0x000000cc19397220 */ /* 0x040fe20000410000 */
[----:B------:R-:W-:Y:S01]  /*a0e0*/  FFMA.FTZ R56, R2, R59, -R50 ;  /* 0x0000003b02387223 */ /* 0x000fe20000010832 */
[----:B------:R-:W-:Y:S01]  /*a0f0*/  FMUL.FTZ R51, R25, R205 ;  /* 0x000000cd19337220 */ /* 0x000fe20000410000 */
[C---:B------:R-:W-:Y:S01]  /*a100*/  FMUL.FTZ R59, R3.reuse, R49 ;  /* 0x00000031033b7220 */ /* 0x040fe20000410000 */
[C---:B------:R-:W-:Y:S01]  /*a110*/  FFMA.FTZ R57, R24.reuse, R205, R57 ;  /* 0x000000cd18397223 */ /* 0x040fe20000010039 */
[----:B------:R-:W-:Y:S01]  /*a120*/  FMUL.FTZ R50, R3, R48 ;  /* 0x0000003003327220 */ /* 0x000fe20000410000 */
[----:B------:R-:W-:Y:S01]  /*a130*/  FFMA.FTZ R51, R24, R204, -R51 ;  /* 0x000000cc18337223 */ /* 0x000fe20000010833 */
[----:B------:R-:W-:Y:S01]  /*a140*/  FFMA.FTZ R48, R2, R48, R59 ;  /* 0x0000003002307223 */ /* 0x000fe2000001003b */
[----:B------:R-:W-:Y:S01]  /*a150*/  FADD.FTZ R202, RZ, R57 ;  /* 0x00000039ffca7221 */ /* 0x000fe20000010000 */
[----:B------:R-:W-:-:S02]  /*a160*/  HFMA2 R52, -RZ, RZ, 1.875, 0 ;  /* 0x3f800000ff347431 */ /* 0x000fc400000001ff */
[----:B------:R-:W-:Y:S01]  /*a170*/  FFMA.FTZ R207, R108, R141, R51 ;  /* 0x0000008d6ccf7223 */ /* 0x000fe20000010033 */
[----:B------:R-:W-:Y:S01]  /*a180*/  ISETP.GT.U32.AND P2, PT, R172, 0x1f, PT ;  /* 0x0000001fac00780c */ /* 0x000fe20003f44070 */
[CC--:B------:R-:W-:Y:S01]  /*a190*/  FMUL.FTZ R51, R27.reuse, R202.reuse ;  /* 0x000000ca1b337220 */ /* 0x0c0fe20000410000 */
[----:B------:R-:W-:Y:S01]  /*a1a0*/  @!UP0 ULEA UR9, UR8, UR23, 0x4 ;  /* 0x0000001708098291 */ /* 0x000fe2000f8e20ff */
        /* <DEDUP_REMOVED lines=68> */
.L_x_546:
        /* <DEDUP_REMOVED lines=13> */
.L_x_471:
[----:B------:R-:W-:Y:S05]  /*a6c0*/  BSYNC.RECONVERGENT B0 ;  /* 0x0000000000007941 */ /* 0x000fea0003800200 */
.L_x_470:
[----:B------:R-:W-:-:S03]  /*a6d0*/  UMOV UR9, 0xffffffff ;  /* 0xffffffff00097882 */ /* 0x000fc60000000000 */
[----:B------:R-:W-:Y:S05]  /*a6e0*/  BRA.DIV UR9, `(.L_x_472) ;  /* 0x0000006209987947 */ /* 0x000fea000b800000 */
[----:B--2---:R2:W1:Y:S04]  /*a6f0*/  SHFL.DOWN PT, R64, R225, 0x2, 0x1f ;  /* 0x08401f00e1407f89 */ /* 0x00446800000e0000 */
[----:B---3--:R2:W3:Y:S04]  /*a700*/  SHFL.DOWN PT, R66, R69, 0x2, 0x1f ;  /* 0x08401f0045427f89 */ /* 0x0084e800000e0000 */
[----:B----4-:R2:W4:Y:S04]  /*a710*/  SHFL.DOWN PT, R226, R68, 0x2, 0x1f ;  /* 0x08401f0044e27f89 */ /* 0x01052800000e0000 */
[----:B0-----:R2:W0:Y:S02]  /*a720*/  SHFL.DOWN PT, R228, R65, 0x2, 0x1f ;  /* 0x08401f0041e47f89 */ /* 0x00142400000e0000 */
.L_x_552:
        /* <DEDUP_REMOVED lines=13> */
.L_x_474:
[----:B------:R-:W-:Y:S05]  /*a800*/  BSYNC.RECONVERGENT B0 ;  /* 0x0000000000007941 */ /* 0x000fea0003800200 */
.L_x_473:
[----:B------:R-:W-:-:S03]  /*a810*/  UMOV UR9, 0xffffffff ;  /* 0xffffffff00097882 */ /* 0x000fc60000000000 */
[----:B------:R-:W-:Y:S05]  /*a820*/  BRA.DIV UR9, `(.L_x_475) ;  /* 0x0000006209bc7947 */ /* 0x000fea000b800000 */
[----:B-1----:R1:W1:Y:S04]  /*a830*/  SHFL.DOWN PT, R64, R225, 0x4, 0x1f ;  /* 0x08801f00e1407f89 */ /* 0x00226800000e0000 */
[----:B---3--:R3:W1:Y:S04]  /*a840*/  SHFL.DOWN PT, R66, R69, 0x4, 0x1f ;  /* 0x08801f0045427f89 */ /* 0x00866800000e0000 */
[----:B----4-:R3:W4:Y:S04]  /*a850*/  SHFL.DOWN PT, R226, R68, 0x4, 0x1f ;  /* 0x08801f0044e27f89 */ /* 0x01072800000e0000 */
[----:B0-----:R3:W0:Y:S02]  /*a860*/  SHFL.DOWN PT, R228, R65, 0x4, 0x1f ;  /* 0x08801f0041e47f89 */ /* 0x00162400000e0000 */
.L_x_558:
        /* <DEDUP_REMOVED lines=13> */
.L_x_477:
[----:B------:R-:W-:Y:S05]  /*a940*/  BSYNC.RECONVERGENT B0 ;  /* 0x0000000000007941 */ /* 0x000fea0003800200 */
.L_x_476:
[----:B------:R-:W-:-:S03]  /*a950*/  UMOV UR9, 0xffffffff ;  /* 0xffffffff00097882 */ /* 0x000fc60000000000 */
[----:B------:R-:W-:Y:S05]  /*a960*/  BRA.DIV UR9, `(.L_x_478) ;  /* 0x0000006209e07947 */ /* 0x000fea000b800000 */
[----:B-1----:R1:W1:Y:S04]  /*a970*/  SHFL.DOWN PT, R64, R225, 0x8, 0x1f ;  /* 0x09001f00e1407f89 */ /* 0x00226800000e0000 */
[----:B------:R0:W1:Y:S04]  /*a980*/  SHFL.DOWN PT, R66, R69, 0x8, 0x1f ;  /* 0x09001f0045427f89 */ /* 0x00006800000e0000 */
[----:B----4-:R4:W1:Y:S04]  /*a990*/  SHFL.DOWN PT, R226, R68, 0x8, 0x1f ;  /* 0x09001f0044e27f89 */ /* 0x01086800000e0000 */
[----:B0-----:R4:W0:Y:S02]  /*a9a0*/  SHFL.DOWN PT, R228, R65, 0x8, 0x1f ;  /* 0x09001f0041e47f89 */ /* 0x00182400000e0000 */
.L_x_564:
        /* <DEDUP_REMOVED lines=13> */
.L_x_480:
[----:B------:R-:W-:Y:S05]  /*aa80*/  BSYNC.RECONVERGENT B0 ;  /* 0x0000000000007941 */ /* 0x000fea0003800200 */
.L_x_479:
[----:B------:R-:W-:-:S03]  /*aa90*/  UMOV UR9, 0xffffffff ;  /* 0xffffffff00097882 */ /* 0x000fc60000000000 */
[----:B------:R-:W-:Y:S05]  /*aaa0*/  BRA.DIV UR9, `(.L_x_481) ;  /* 0x0000006609047947 */ /* 0x000fea000b800000 */
[----:B-1----:R1:W0:Y:S04]  /*aab0*/  SHFL.DOWN PT, R64, R225, 0x10, 0x1f ;  /* 0x0a001f00e1407f89 */ /* 0x00222800000e0000 */
[----:B------:R1:W0:Y:S04]  /*aac0*/  SHFL.DOWN PT, R66, R69, 0x10, 0x1f ;  /* 0x0a001f0045427f89 */ /* 0x00022800000e0000 */
[----:B------:R1:W0:Y:S04]  /*aad0*/  SHFL.DOWN PT, R70, R68, 0x10, 0x1f ;  /* 0x0a001f0044467f89 */ /* 0x00022800000e0000 */
[----:B------:R1:W0:Y:S02]  /*aae0*/  SHFL.DOWN PT, R226, R65, 0x10, 0x1f ;  /* 0x0a001f0041e27f89 */ /* 0x00022400000e0000 */
.L_x_570:
        /* <DEDUP_REMOVED lines=13> */
.L_x_483:
[----:B------:R-:W-:Y:S05]  /*abc0*/  BSYNC.RECONVERGENT B0 ;  /* 0x0000000000007941 */ /* 0x000fea0003800200 */
.L_x_482:
        /* <DEDUP_REMOVED lines=26> */
.L_x_584:
        /* <DEDUP_REMOVED lines=15> */
.L_x_486:
[----:B------:R-:W-:Y:S05]  /*ae60*/  BSYNC.RECONVERGENT B0 ;  /* 0x0000000000007941 */ /* 0x000fea0003800200 */
.L_x_485:
        /* <DEDUP_REMOVED lines=38> */
.L_x_468:
        /* <DEDUP_REMOVED lines=67> */
[CC--:B------:R-:W-:Y:S01]  /*b500*/  FMUL.FTZ R17, R15.reuse, R182.reuse ;  /* 0x000000b60f117220 */ /* 0x0c0fe20000410000 */
[----:B------:R-:W-:Y:S01]  /*b510*/  FMUL.FTZ R15, R15, R39 ;  /* 0x000000270f0f7220 */ /* 0x000fe20000410000 */
[----:B------:R-:W-:Y:S01]  /*b520*/  FFMA.FTZ R16, R88, R217, R19 ;  /* 0x000000d958107223 */ /* 0x000fe20000010013 */
[----:B------:R-:W-:Y:S01]  /*b530*/  FFMA.FTZ R217, R134, -R151, R217 ;  /* 0x8000009786d97223 */ /* 0x000fe200000100d9 */
[C---:B------:R-:W-:Y:S01]  /*b540*/  FFMA.FTZ R17, R14.reuse, R39, R17 ;  /* 0x000000270e117223 */ /* 0x040fe20000010011 */
[----:B------:R-:W-:-:S03]  /*b550*/  FFMA.FTZ R14, R14, R182, -R15 ;  /* 0x000000b60e0e7223 */ /* 0x000fc6000001080f */
[----:B------:R-:W-:Y:S01]  /*b560*/  FADD.FTZ R38, R38, R17 ;  /* 0x0000001126267221 */ /* 0x000fe20000010000 */
[----:B------:R-:W-:Y:S01]  /*b570*/  FADD.FTZ R181, R181, R14 ;  /* 0x0000000eb5b57221 */ /* 0x000fe20000010000 */
[----:B------:R-:W-:Y:S01]  /*b580*/  FFMA.FTZ R17, R87, R214, R16 ;  /* 0x000000d657117223 */ /* 0x000fe20000010010 */
[----:B------:R-:W-:Y:S01]  /*b590*/  FFMA.FTZ R214, R131, -R152, R214 ;  /* 0x8000009883d67223 */ /* 0x000fe200000100d6 */
[CC--:B------:R-:W-:Y:S01]  /*b5a0*/  FMUL.FTZ R15, R13.reuse, R38.reuse ;  /* 0x000000260d0f7220 */ /* 0x0c0fe20000410000 */
[----:B------:R-:W-:Y:S01]  /*b5b0*/  FMUL.FTZ R13, R13, R181 ;  /* 0x000000b50d0d7220 */ /* 0x000fe20000410000 */
[----:B------:R-:W-:Y:S01]  /*b5c0*/  FFMA.FTZ R14, R86, R215, R17 ;  /* 0x000000d7560e7223 */ /* 0x000fe20000010011 */
[----:B------:R-:W-:Y:S01]  /*b5d0*/  FFMA.FTZ R215, R128, -R149, R215 ;  /* 0x8000009580d77223 */ /* 0x000fe200000100d7 */
        /* <DEDUP_REMOVED lines=45> */
[C---:B------:R-:W-:Y:S01]  /*b8b0*/  FFMA.FTZ R14, R49.reuse, UR13, -R12 ;  /* 0x0000000d310e7c23 */ /* 0x040fe2000801080c */
[----:B------:R-:W-:Y:S01]  /*b8c0*/  FFMA.FTZ R8, R78, -R205, R7 ;  /* 0x800000cd4e087223 */ /* 0x000fe20000010007 */
[----:B------:R-:W-:Y:S01]  /*b8d0*/  FMUL.FTZ R49, R49, R138 ;  /* 0x0000008a31317220 */ /* 0x000fe20000410000 */
[----:B------:R-:W-:Y:S01]  /*b8e0*/  FADD.FTZ R177, R177, R6 ;  /* 0x00000006b1b17221 */ /* 0x000fe20000010000 */
[----:B------:R-:W-:Y:S01]  /*b8f0*/  FFMA.FTZ R6, R74, R220, R9 ;  /* 0x000000dc4a067223 */ /* 0x000fe20000010009 */
[----:B------:R-:W-:Y:S01]  /*b900*/  FFMA.FTZ R7, R77, -R202, R8 ;  /* 0x800000ca4d077223 */ /* 0x000fe20000010008 */
[-C--:B------:R-:W-:Y:S01]  /*b910*/  FFMA.FTZ R220, R105, -R138.reuse, R220 ;  /* 0x8000008a69dc7223 */ /* 0x080fe200000100dc */
[C---:B------:R-:W-:Y:S01]  /*b920*/  FMUL.FTZ R12, R47.reuse, R138 ;  /* 0x0000008a2f0c7220 */ /* 0x040fe20000410000 */
[----:B------:R-:W-:Y:S01]  /*b930*/  FFMA.FTZ R9, R47, UR13, R10 ;  /* 0x0000000d2f097c23 */ /* 0x000fe2000801000a */
[----:B------:R-:W-:Y:S01]  /*b940*/  FFMA.FTZ R8, R76, -R219, R7 ;  /* 0x800000db4c087223 */ /* 0x000fe20000010007 */
[----:B------:R-:W-:Y:S01]  /*b950*/  FMUL.FTZ R11, R221, R49 ;  /* 0x00000031dd0b7220 */ /* 0x000fe20000410000 */
[----:B------:R-:W-:Y:S01]  /*b960*/  FADD.FTZ R89, R12, R89 ;  /* 0x000000590c597221 */ /* 0x000fe20000010000 */
[----:B------:R-:W-:Y:S01]  /*b970*/  FMUL.FTZ R13, R46, UR14 ;  /* 0x0000000e2e0d7c20 */ /* 0x000fe20008410000 */
[----:B------:R-:W-:Y:S01]  /*b980*/  FFMA.FTZ R7, R75, -R222, R8 ;  /* 0x800000de4b077223 */ /* 0x000fe20000010008 */
[C---:B------:R-:W-:Y:S01]  /*b990*/  FMUL.FTZ R8, R220.reuse, R9 ;  /* 0x00000009dc087220 */ /* 0x040fe20000410000 */
[-C--:B------:R-:W-:Y:S01]  /*b9a0*/  FFMA.FTZ R10, R220, R12.reuse, R11 ;  /* 0x0000000cdc0a7223 */ /* 0x080fe2000001000b */
[----:B------:R-:W-:Y:S01]  /*b9b0*/  FMUL.FTZ R11, R221, R12 ;  /* 0x0000000cdd0b7220 */ /* 0x000fe20000410000 */
[CC--:B------:R-:W-:Y:S01]  /*b9c0*/  FMUL.FTZ R9, R5.reuse, R177.reuse ;  /* 0x000000b105097220 */ /* 0x0c0fe20000410000 */
[----:B------:R-:W-:Y:S01]  /*b9d0*/  FMUL.FTZ R12, R5, R34 ;  /* 0x00000022050c7220 */ /* 0x000fe20000410000 */
[----:B------:R-:W-:Y:S01]  /*b9e0*/  FFMA.FTZ R14, R221, R14, R8 ;  /* 0x0000000edd0e7223 */ /* 0x000fe20000010008 */
[----:B------:R-:W-:Y:S01]  /*b9f0*/  FFMA.FTZ R17, R30, UR13, -R13 ;  /* 0x0000000d1e117c23 */ /* 0x000fe2000801080d */
[C---:B------:R-:W-:Y:S01]  /*ba00*/  FFMA.FTZ R8, R4.reuse, R34, R9 ;  /* 0x0000002204087223 */ /* 0x040fe20000010009 */
[----:B------:R-:W-:Y:S01]  /*ba10*/  FFMA.FTZ R9, R4, R177, -R12 ;  /* 0x000000b104097223 */ /* 0x000fe2000001080c */
[CC--:B------:R-:W-:Y:S01]  /*ba20*/  FMUL.FTZ R12, R30.reuse, R139.reuse ;  /* 0x0000008b1e0c7220 */ /* 0x0c0fe20000410000 */
[----:B------:R-:W-:Y:S01]  /*ba30*/  FMUL.FTZ R15, R30, UR14 ;  /* 0x0000000e1e0f7c20 */ /* 0x000fe20008410000 */
[----:B------:R-:W-:Y:S01]  /*ba40*/  FADD.FTZ R33, R33, R8 ;  /* 0x0000000821217221 */ /* 0x000fe20000010000 */
[----:B------:R-:W-:Y:S01]  /*ba50*/  FADD.FTZ R176, R176, R9 ;  /* 0x00000009b0b07221 */ /* 0x000fe20000010000 */
[----:B------:R-:W-:Y:S01]  /*ba60*/  FMUL.FTZ R13, R46, R139 ;  /* 0x0000008b2e0d7220 */ /* 0x000fe20000410000 */
[----:B------:R-:W-:Y:S01]  /*ba70*/  FFMA.FTZ R5, R220, R49, -R11 ;  /* 0x00000031dc057223 */ /* 0x000fe2000001080b */
[----:B------:R-:W-:Y:S01]  /*ba80*/  FFMA.FTZ R11, R106, -R139, R223 ;  /* 0x8000008b6a0b7223 */ /* 0x000fe200000100df */
[C---:B------:R-:W-:Y:S01]  /*ba90*/  FMUL.FTZ R9, R3.reuse, R176 ;  /* 0x000000b003097220 */ /* 0x040fe20000410000 */
[----:B------:R-:W-:Y:S01]  /*baa0*/  FMUL.FTZ R3, R3, R33 ;  /* 0x0000002103037220 */ /* 0x000fe20000410000 */
[----:B------:R-:W-:Y:S01]  /*bab0*/  FMUL.FTZ R4, R222, R12 ;  /* 0x0000000cde047220 */ /* 0x000fe20000410000 */
[----:B------:R-:W-:Y:S01]  /*bac0*/  FFMA.FTZ R28, R105, R47, R14 ;  /* 0x0000002f691c7223 */ /* 0x000fe2000001000e */
[C---:B------:R-:W-:Y:S01]  /*bad0*/  FFMA.FTZ R9, R2.reuse, R33, R9 ;  /* 0x0000002102097223 */ /* 0x040fe20000010009 */
[----:B------:R-:W-:Y:S01]  /*bae0*/  FFMA.FTZ R2, R2, R176, -R3 ;  /* 0x000000b002027223 */ /* 0x000fe20000010803 */
[----:B------:R-:W-:Y:S01]  /*baf0*/  FFMA.FTZ R8, R46, UR13, R15 ;  /* 0x0000000d2e087c23 */ /* 0x000fe2000801000f */
[-C--:B------:R-:W-:Y:S01]  /*bb00*/  FMUL.FTZ R14, R222, R13.reuse ;  /* 0x0000000dde0e7220 */ /* 0x080fe20000410000 */
[----:B------:R-:W-:Y:S01]  /*bb10*/  FADD.FTZ R32, R32, R9 ;  /* 0x0000000920207221 */ /* 0x000fe20000010000 */
[----:B------:R-:W-:Y:S01]  /*bb20*/  FADD.FTZ R175, R175, R2 ;  /* 0x00000002afaf7221 */ /* 0x000fe20000010000 */
[----:B------:R-:W-:Y:S01]  /*bb30*/  FADD.FTZ R90, R13, R90 ;  /* 0x0000005a0d5a7221 */ /* 0x000fe20000010000 */
[C---:B------:R-:W-:Y:S01]  /*bb40*/  FFMA.FTZ R4, R11.reuse, R13, R4 ;  /* 0x0000000d0b047223 */ /* 0x040fe20000010004 */
[----:B------:R-:W-:Y:S01]  /*bb50*/  FMUL.FTZ R2, R32, R154 ;  /* 0x0000009a20027220 */ /* 0x000fe20000410000 */
[C---:B------:R-:W-:Y:S01]  /*bb60*/  FMUL.FTZ R13, R11.reuse, R8 ;  /* 0x000000080b0d7220 */ /* 0x040fe20000410000 */
[----:B------:R-:W-:Y:S01]  /*bb70*/  FFMA.FTZ R11, R11, R12, -R14 ;  /* 0x0000000c0b0b7223 */ /* 0x000fe2000001080e */
[----:B------:R-:W-:Y:S01]  /*bb80*/  FMUL.FTZ R8, R33, R151 ;  /* 0x0000009721087220 */ /* 0x000fe20000410000 */
[-C--:B------:R-:W-:Y:S01]  /*bb90*/  FMUL.FTZ R12, R175, R154.reuse ;  /* 0x0000009aaf0c7220 */ /* 0x080fe20000410000 */
[----:B------:R-:W-:Y:S01]  /*bba0*/  FFMA.FTZ R3, R137, -R154, R216 ;  /* 0x8000009a89037223 */ /* 0x000fe200000100d8 */
[----:B------:R-:W-:Y:S01]  /*bbb0*/  FMUL.FTZ R9, R197, R2 ;  /* 0x00000002c5097220 */ /* 0x000fe20000410000 */
[----:B------:R-:W-:Y:S01]  /*bbc0*/  FFMA.FTZ R23, R222, R17, R13 ;  /* 0x00000011de177223 */ /* 0x000fe2000001000d */
[----:B------:R-:W-:Y:S01]  /*bbd0*/  FMUL.FTZ R16, R176, R151 ;  /* 0x00000097b0107220 */ /* 0x000fe20000410000 */
[----:B------:R-:W-:Y:S01]  /*bbe0*/  FMUL.FTZ R18, R199, R8 ;  /* 0x00000008c7127220 */ /* 0x000fe20000410000 */
[----:B------:R-:W-:Y:S01]  /*bbf0*/  FFMA.FTZ R13, R3, R12, -R9 ;  /* 0x0000000c030d7223 */ /* 0x000fe20000010809 */
[----:B------:R-:W-:Y:S01]  /*bc00*/  FMUL.FTZ R9, R34, R152 ;  /* 0x0000009822097220 */ /* 0x000fe20000410000 */
[----:B------:R-:W-:Y:S01]  /*bc10*/  FMUL.FTZ R14, R197, R12 ;  /* 0x0000000cc50e7220 */ /* 0x000fe20000410000 */
[-C--:B------:R-:W-:Y:S01]  /*bc20*/  FFMA.FTZ R18, R217, R16.reuse, -R18 ;  /* 0x00000010d9127223 */ /* 0x080fe20000010812 */
[----:B------:R-:W-:Y:S01]  /*bc30*/  FMUL.FTZ R16, R199, R16 ;  /* 0x00000010c7107220 */ /* 0x000fe20000410000 */
[----:B------:R-:W-:Y:S01]  /*bc40*/  FMUL.FTZ R17, R177, R152 ;  /* 0x00000098b1117220 */ /* 0x000fe20000410000 */
[----:B------:R-:W-:Y:S01]  /*bc50*/  FMUL.FTZ R19, R198, R9 ;  /* 0x00000009c6137220 */ /* 0x000fe20000410000 */
[----:B------:R-:W-:Y:S01]  /*bc60*/  FMUL.FTZ R12, R35, R149 ;  /* 0x00000095230c7220 */ /* 0x000fe20000410000 */
[----:B------:R-:W-:Y:S01]  /*bc70*/  FADD.FTZ R13, RZ, R13 ;  /* 0x0000000dff0d7221 */ /* 0x000fe20000010000 */
[----:B------:R-:W-:Y:S01]  /*bc80*/  FFMA.FTZ R15, R217, R8, R16 ;  /* 0x00000008d90f7223 */ /* 0x000fe20000010010 */
[----:B------:R-:W-:Y:S01]  /*bc90*/  FFMA.FTZ R14, R3, R2, R14 ;  /* 0x00000002030e7223 */ /* 0x000fe2000001000e */
[----:B------:R-:W-:Y:S01]  /*bca0*/  FFMA.FTZ R16, R214, R17, -R19 ;  /* 0x00000011d6107223 */ /* 0x000fe20000010813 */
[----:B------:R-:W-:Y:S01]  /*bcb0*/  FMUL.FTZ R20, R178, R149 ;  /* 0x00000095b2147220 */ /* 0x000fe20000410000 */
[----:B------:R-:W-:Y:S01]  /*bcc0*/  FMUL.FTZ R24, R201, R12 ;  /* 0x0000000cc9187220 */ /* 0x000fe20000410000 */
[----:B------:R-:W-:Y:S01]  /*bcd0*/  FADD.FTZ R13, R13, R18 ;  /* 0x000000120d0d7221 */ /* 0x000fe20000010000 */
[----:B------:R-:W-:Y:S01]  /*bce0*/  FADD.FTZ R14, RZ, R14 ;  /* 0x0000000eff0e7221 */ /* 0x000fe20000010000 */
[----:B------:R-:W-:Y:S01]  /*bcf0*/  FMUL.FTZ R17, R198, R17 ;  /* 0x00000011c6117220 */ /* 0x000fe20000410000 */
[-C--:B------:R-:W-:Y:S01]  /*bd00*/  FFMA.FTZ R24, R215, R20.reuse, -R24 ;  /* 0x00000014d7187223 */ /* 0x080fe20000010818 */
[----:B------:R-:W-:Y:S01]  /*bd10*/  FADD.FTZ R13, R13, R16 ;  /* 0x000000100d0d7221 */ /* 0x000fe20000010000 */
[----:B------:R-:W-:Y:S01]  /*bd20*/  FADD.FTZ R14, R14, R15 ;  /* 0x0000000f0e0e7221 */ /* 0x000fe20000010000 */
[----:B------:R-:W-:Y:S01]  /*bd30*/  FFMA.FTZ R17, R214, R9, R17 ;  /* 0x00000009d6117223 */ /* 0x000fe20000010011 */
[----:B------:R-:W-:Y:S01]  /*bd40*/  FMUL.FTZ R15, R201, R20 ;  /* 0x00000014c90f7220 */ /* 0x000fe20000410000 */
[----:B------:R-:W-:Y:S01]  /*bd50*/  FADD.FTZ R24, R13, R24 ;  /* 0x000000180d187221 */ /* 0x000fe20000010000 */
[-C--:B------:R-:W-:Y:S01]  /*bd60*/  FMUL.FTZ R13, R36, R150.reuse ;  /* 0x00000096240d7220 */ /* 0x080fe20000410000 */
[----:B------:R-:W-:Y:S01]  /*bd70*/  FADD.FTZ R14, R14, R17 ;  /* 0x000000110e0e7221 */ /* 0x000fe20000010000 */
[-C--:B------:R-:W-:Y:S01]  /*bd80*/  FFMA.FTZ R212, R125, -R150.reuse, R212 ;  /* 0x800000967dd47223 */ /* 0x080fe200000100d4 */
[----:B------:R-:W-:Y:S01]  /*bd90*/  FMUL.FTZ R17, R179, R150 ;  /* 0x00000096b3117220 */ /* 0x000fe20000410000 */
[----:B------:R-:W-:Y:S01]  /*bda0*/  FMUL.FTZ R19, R200, R13 ;  /* 0x0000000dc8137220 */ /* 0x000fe20000410000 */
[----:B------:R-:W-:Y:S01]  /*bdb0*/  FFMA.FTZ R47, R106, R46, R23 ;  /* 0x0000002e6a2f7223 */ /* 0x000fe20000010017 */
[----:B------:R-:W-:Y:S01]  /*bdc0*/  FFMA.FTZ R15, R215, R12, R15 ;  /* 0x0000000cd70f7223 */ /* 0x000fe2000001000f */
[----:B------:R-:W-:Y:S01]  /*bdd0*/  FMUL.FTZ R20, R180, R147 ;  /* 0x00000093b4147220 */ /* 0x000fe20000410000 */
[-C--:B------:R-:W-:Y:S01]  /*bde0*/  FFMA.FTZ R23, R212, R17.reuse, -R19 ;  /* 0x00000011d4177223 */ /* 0x080fe20000010813 */
[----:B------:R-:W-:Y:S01]  /*bdf0*/  FMUL.FTZ R17, R200, R17 ;  /* 0x00000011c8117220 */ /* 0x000fe20000410000 */
[----:B------:R-:W-:Y:S01]  /*be00*/  FADD.FTZ R135, R28, R135 ;  /* 0x000000871c877221 */ /* 0x000fe20000010000 */
[----:B------:R-:W-:Y:S01]  /*be10*/  FADD.FTZ R15, R14, R15 ;  /* 0x0000000f0e0f7221 */ /* 0x000fe20000010000 */
[-C--:B------:R-:W-:Y:S01]  /*be20*/  FFMA.FTZ R213, R122, -R147.reuse, R213 ;  /* 0x800000937ad57223 */ /* 0x080fe200000100d5 */
[----:B------:R-:W-:Y:S01]  /*be30*/  FMUL.FTZ R14, R37, R147 ;  /* 0x00000093250e7220 */ /* 0x000fe20000410000 */
[----:B------:R-:W-:Y:S01]  /*be40*/  FFMA.FTZ R16, R212, R13, R17 ;  /* 0x0000000dd4107223 */ /* 0x000fe20000010011 */
[----:B------:R-:W-:Y:S01]  /*be50*/  FMUL.FTZ R28, R203, R20 ;  /* 0x00000014cb1c7220 */ /* 0x000fe20000410000 */
[-C--:B------:R-:W-:Y:S01]  /*be60*/  FMUL.FTZ R30, R45, R140.reuse ;  /* 0x0000008c2d1e7220 */ /* 0x080fe20000410000 */
[----:B------:R-:W-:Y:S01]  /*be70*/  FFMA.FTZ R218, R107, -R140, R218 ;  /* 0x8000008c6bda7223 */ /* 0x000fe200000100da */
[----:B------:R-:W-:Y:S01]  /*be80*/  FADD.FTZ R15, R15, R16 ;  /* 0x000000100f0f7221 */ /* 0x000fe20000010000 */
[----:B------:R-:W-:Y:S01]  /*be90*/  FFMA.FTZ R28, R213, R14, R28 ;  /* 0x0000000ed51c7223 */ /* 0x000fe2000001001c */
[----:B------:R-:W-:Y:S01]  /*bea0*/  FMUL.FTZ R19, R219, R30 ;  /* 0x0000001edb137220 */ /* 0x000fe20000410000 */
[----:B------:R-:W-:Y:S01]  /*beb0*/  FMUL.FTZ R17, R203, R14 ;  /* 0x0000000ecb117220 */ /* 0x000fe20000410000 */
[-C--:B------:R-:W-:Y:S01]  /*bec0*/  FFMA.FTZ R210, R119, -R148.reuse, R210 ;  /* 0x8000009477d27223 */ /* 0x080fe200000100d2 */
[----:B------:R-:W-:Y:S01]  /*bed0*/  FADD.FTZ R28, R15, R28 ;  /* 0x0000001c0f1c7221 */ /* 0x000fe20000010000 */
[----:B------:R-:W-:Y:S01]  /*bee0*/  FMUL.FTZ R15, R38, R148 ;  /* 0x00000094260f7220 */ /* 0x000fe20000410000 */
[----:B------:R-:W-:Y:S01]  /*bef0*/  FFMA.FTZ R19, R218, R27, -R19 ;  /* 0x0000001bda137223 */ /* 0x000fe20000010813 */
[----:B------:R-:W-:Y:S01]  /*bf00*/  FFMA.FTZ R20, R213, R20, -R17 ;  /* 0x00000014d5147223 */ /* 0x000fe20000010811 */
[----:B------:R-:W-:Y:S01]  /*bf10*/  FMUL.FTZ R16, R39, R145 ;  /* 0x0000009127107220 */ /* 0x000fe20000410000 */
[----:B------:R-:W-:Y:S01]  /*bf20*/  FMUL.FTZ R17, R181, R148 ;  /* 0x00000094b5117220 */ /* 0x000fe20000410000 */
[----:B------:R-:W-:Y:S01]  /*bf30*/  FMUL.FTZ R27, R196, R15 ;  /* 0x0000000fc41b7220 */ /* 0x000fe20000410000 */
[----:B------:R-:W-:Y:S01]  /*bf40*/  FMUL.FTZ R46, R45, UR14 ;  /* 0x0000000e2d2e7c20 */ /* 0x000fe20008410000 */
[----:B------:R-:W-:Y:S01]  /*bf50*/  FADD.FTZ R91, R30, R91 ;  /* 0x0000005b1e5b7221 */ /* 0x000fe20000010000 */
[----:B------:R-:W-:Y:S01]  /*bf60*/  FFMA.FTZ R18, R218, R30, R31 ;  /* 0x0000001eda127223 */ /* 0x000fe2000001001f */
[----:B------:R-:W-:Y:S01]  /*bf70*/  FADD.FTZ R23, R24, R23 ;  /* 0x0000001718177221 */ /* 0x000fe20000010000 */
[-C--:B------:R-:W-:Y:S01]  /*bf80*/  FFMA.FTZ R211, R116, -R145.reuse, R211 ;  /* 0x8000009174d37223 */ /* 0x080fe200000100d3 */
[----:B------:R-:W-:Y:S01]  /*bf90*/  FMUL.FTZ R24, R182, R145 ;  /* 0x00000091b6187220 */ /* 0x000fe20000410000 */
[----:B------:R-:W-:Y:S01]  /*bfa0*/  FMUL.FTZ R30, R195, R16 ;  /* 0x00000010c31e7220 */ /* 0x000fe20000410000 */
[-C--:B------:R-:W-:Y:S01]  /*bfb0*/  FFMA.FTZ R27, R210, R17.reuse, -R27 ;  /* 0x00000011d21b7223 */ /* 0x080fe2000001081b */
[----:B------:R-:W-:Y:S01]  /*bfc0*/  FMUL.FTZ R17, R196, R17 ;  /* 0x00000011c4117220 */ /* 0x000fe20000410000 */
[C---:B0-----:R-:W-:Y:S01]  /*bfd0*/  FFMA.FTZ R52, R29.reuse, UR13, -R46 ;  /* 0x0000000d1d347c23 */ /* 0x041fe2000801082e */
[----:B------:R-:W-:Y:S01]  /*bfe0*/  FMUL.FTZ R46, R29, UR14 ;  /* 0x0000000e1d2e7c20 */ /* 0x000fe20008410000 */
[-C--:B------:R-:W-:Y:S01]  /*bff0*/  FFMA.FTZ R29, R211, R24.reuse, -R30 ;  /* 0x00000018d31d7223 */ /* 0x080fe2000001081e */
[----:B------:R-:W-:Y:S01]  /*c000*/  FFMA.FTZ R17, R210, R15, R17 ;  /* 0x0000000fd2117223 */ /* 0x000fe20000010011 */
[----:B------:R-:W-:Y:S01]  /*c010*/  FMUL.FTZ R24, R195, R24 ;  /* 0x00000018c3187220 */ /* 0x000fe20000410000 */
[----:B------:R-:W-:Y:S01]  /*c020*/  FADD.FTZ R20, R23, R20 ;  /* 0x0000001417147221 */ /* 0x000fe20000010000 */
[----:B------:R-:W-:Y:S01]  /*c030*/  FFMA.FTZ R23, R45, UR13, R46 ;  /* 0x0000000d2d177c23 */ /* 0x000fe2000801002e */
[----:B------:R-:W-:Y:S01]  /*c040*/  FADD.FTZ R17, R28, R17 ;  /* 0x000000111c117221 */ /* 0x000fe20000010000 */
[----:B------:R-:W-:Y:S01]  /*c050*/  FFMA.FTZ R24, R211, R16, R24 ;  /* 0x00000010d3187223 */ /* 0x000fe20000010018 */
[----:B------:R-:W-:Y:S01]  /*c060*/  FADD.FTZ R20, R20, R27 ;  /* 0x0000001b14147221 */ /* 0x000fe20000010000 */
[-C--:B------:R-:W-:Y:S01]  /*c070*/  FFMA.FTZ R208, R113, -R146.reuse, R208 ;  /* 0x8000009271d07223 */ /* 0x080fe200000100d0 */
[-C--:B------:R-:W-:Y:S01]  /*c080*/  FMUL.FTZ R27, R183, R146.reuse ;  /* 0x00000092b71b7220 */ /* 0x080fe20000410000 */
[----:B------:R-:W-:Y:S01]  /*c090*/  FADD.FTZ R24, R17, R24 ;  /* 0x0000001811187221 */ /* 0x000fe20000010000 */
[----:B------:R-:W-:Y:S01]  /*c0a0*/  FMUL.FTZ R17, R40, R146 ;  /* 0x0000009228117220 */ /* 0x000fe20000410000 */
[----:B------:R-:W-:Y:S01]  /*c0b0*/  FADD.FTZ R29, R20, R29 ;  /* 0x0000001d141d7221 */ /* 0x000fe20000010000 */
[-C--:B------:R-:W-:Y:S01]  /*c0c0*/  FMUL.FTZ R20, R41, R144.reuse ;  /* 0x0000009029147220 */ /* 0x080fe20000410000 */
[----:B------:R-:W-:Y:S01]  /*c0d0*/  FMUL.FTZ R218, R218, R23 ;  /* 0x00000017dada7220 */ /* 0x000fe20000410000 */
[----:B------:R-:W-:Y:S01]  /*c0e0*/  FMUL.FTZ R31, R194, R17 ;  /* 0x00000011c21f7220 */ /* 0x000fe20000410000 */
[----:B------:R-:W-:Y:S01]  /*c0f0*/  FADD.FTZ R132, R47, R132 ;  /* 0x000000842f847221 */ /* 0x000fe20000010000 */
[-C--:B------:R-:W-:Y:S01]  /*c100*/  FFMA.FTZ R23, R111, -R144.reuse, R206 ;  /* 0x800000906f177223 */ /* 0x080fe200000100ce */
[----:B------:R-:W-:Y:S01]  /*c110*/  FMUL.FTZ R30, R21, R144 ;  /* 0x00000090151e7220 */ /* 0x000fe20000410000 */
[-C--:B------:R-:W-:Y:S01]  /*c120*/  FFMA.FTZ R28, R208, R27.reuse, -R31 ;  /* 0x0000001bd01c7223 */ /* 0x080fe2000001081f */
[----:B------:R-:W-:Y:S01]  /*c130*/  FMUL.FTZ R46, R193, R20 ;  /* 0x00000014c12e7220 */ /* 0x000fe20000410000 */
[----:B------:R-:W-:Y:S01]  /*c140*/  FMUL.FTZ R27, R194, R27 ;  /* 0x0000001bc21b7220 */ /* 0x000fe20000410000 */
[-C--:B------:R-:W-:Y:S01]  /*c150*/  FMUL.FTZ R47, R42, R143.reuse ;  /* 0x0000008f2a2f7220 */ /* 0x080fe20000410000 */
[----:B------:R-:W-:Y:S01]  /*c160*/  FFMA.FTZ R209, R110, -R143, R209 ;  /* 0x8000008f6ed17223 */ /* 0x000fe200000100d1 */
[-C--:B------:R-:W-:Y:S01]  /*c170*/  FFMA.FTZ R31, R23, R30.reuse, -R46 ;  /* 0x0000001e171f7223 */ /* 0x080fe2000001082e */
[----:B------:R-:W-:Y:S01]  /*c180*/  FFMA.FTZ R27, R208, R17, R27 ;  /* 0x00000011d01b7223 */ /* 0x000fe2000001001b */
[----:B------:R-:W-:Y:S01]  /*c190*/  FMUL.FTZ R30, R193, R30 ;  /* 0x0000001ec11e7220 */ /* 0x000fe20000410000 */
[----:B------:R-:W-:Y:S01]  /*c1a0*/  FMUL.FTZ R46, R22, R143 ;  /* 0x0000008f162e7220 */ /* 0x000fe20000410000 */
[-C--:B------:R-:W-:Y:S01]  /*c1b0*/  FMUL.FTZ R48, R192, R47.reuse ;  /* 0x0000002fc0307220 */ /* 0x080fe20000410000 */
[----:B------:R-:W-:Y:S01]  /*c1c0*/  FADD.FTZ R24, R24, R27 ;  /* 0x0000001b18187221 */ /* 0x000fe20000010000 */
[----:B------:R-:W-:Y:S01]  /*c1d0*/  FADD.FTZ R28, R29, R28 ;  /* 0x0000001c1d1c7221 */ /* 0x000fe20000010000 */
[----:B------:R-:W-:Y:S01]  /*c1e0*/  FFMA.FTZ R27, R23, R20, R30 ;  /* 0x00000014171b7223 */ /* 0x000fe2000001001e */
[-C--:B------:R-:W-:Y:S01]  /*c1f0*/  FFMA.FTZ R29, R209, R46.reuse, -R48 ;  /* 0x0000002ed11d7223 */ /* 0x080fe20000010830 */
[----:B------:R-:W-:Y:S01]  /*c200*/  FMUL.FTZ R46, R192, R46 ;  /* 0x0000002ec02e7220 */ /* 0x000fe20000410000 */
[-C--:B------:R-:W-:Y:S01]  /*c210*/  FMUL.FTZ R30, R43, R142.reuse ;  /* 0x0000008e2b1e7220 */ /* 0x080fe20000410000 */
[----:B------:R-:W-:Y:S01]  /*c220*/  FADD.FTZ R24, R24, R27 ;  /* 0x0000001b18187221 */ /* 0x000fe20000010000 */
[-C--:B------:R-:W-:Y:S01]  /*c230*/  FFMA.FTZ R204, R109, -R142.reuse, R204 ;  /* 0x8000008e6dcc7223 */ /* 0x080fe200000100cc */
[----:B------:R-:W-:Y:S01]  /*c240*/  FFMA.FTZ R27, R209, R47, R46 ;  /* 0x0000002fd11b7223 */ /* 0x000fe2000001002e */
[----:B------:R-:W-:Y:S01]  /*c250*/  FMUL.FTZ R46, R25, R142 ;  /* 0x0000008e192e7220 */ /* 0x000fe20000410000 */
[C---:B------:R-:W-:Y:S01]  /*c260*/  FMUL.FTZ R49, R205.reuse, R30 ;  /* 0x0000001ecd317220 */ /* 0x040fe20000410000 */
[----:B------:R-:W-:Y:S01]  /*c270*/  FADD.FTZ R28, R28, R31 ;  /* 0x0000001f1c1c7221 */ /* 0x000fe20000010000 */
[----:B------:R-:W-:Y:S01]  /*c280*/  FADD.FTZ R24, R24, R27 ;  /* 0x0000001b18187221 */ /* 0x000fe20000010000 */
[-C--:B------:R-:W-:Y:S01]  /*c290*/  FMUL.FTZ R27, R205, R46.reuse ;  /* 0x0000002ecd1b7220 */ /* 0x080fe20000410000 */
[----:B------:R-:W-:Y:S01]  /*c2a0*/  FFMA.FTZ R49, R204, R46, -R49 ;  /* 0x0000002ecc317223 */ /* 0x000fe20000010831 */
[-C--:B------:R-:W-:Y:S01]  /*c2b0*/  FMUL.FTZ R31, R44, R141.reuse ;  /* 0x0000008d2c1f7220 */ /* 0x080fe20000410000 */
[-C--:B------:R-:W-:Y:S01]  /*c2c0*/  FMUL.FTZ R46, R26, R141.reuse ;  /* 0x0000008d1a2e7220 */ /* 0x080fe20000410000 */
[----:B------:R-:W-:Y:S01]  /*c2d0*/  FFMA.FTZ R207, R108, -R141, R207 ;  /* 0x8000008d6ccf7223 */ /* 0x000fe200000100cf */
[----:B------:R-:W-:Y:S01]  /*c2e0*/  FFMA.FTZ R27, R204, R30, R27 ;  /* 0x0000001ecc1b7223 */ /* 0x000fe2000001001b */
[CC--:B------:R-:W-:Y:S01]  /*c2f0*/  FMUL.FTZ R50, R202.reuse, R31.reuse ;  /* 0x0000001fca327220 */ /* 0x0c0fe20000410000 */
[-C--:B------:R-:W-:Y:S01]  /*c300*/  FMUL.FTZ R48, R202, R46.reuse ;  /* 0x0000002eca307220 */ /* 0x080fe20000410000 */
[----:B------:R-:W-:Y:S01]  /*c310*/  FADD.FTZ R28, R28, R29 ;  /* 0x0000001d1c1c7221 */ /* 0x000fe20000010000 */
[----:B------:R-:W-:Y:S01]  /*c320*/  FADD.FTZ R24, R24, R27 ;  /* 0x0000001b18187221 */ /* 0x000fe20000010000 */
[C---:B------:R-:W-:Y:S01]  /*c330*/  FFMA.FTZ R51, R207.reuse, R46, -R50 ;  /* 0x0000002ecf337223 */ /* 0x040fe20000010832 */
[----:B------:R-:W-:Y:S01]  /*c340*/  FFMA.FTZ R29, R207, R31, R48 ;  /* 0x0000001fcf1d7223 */ /* 0x000fe20000010030 */
[----:B------:R-:W-:Y:S01]  /*c350*/  FADD.FTZ R28, R28, R49 ;  /* 0x000000311c1c7221 */ /* 0x000fe20000010000 */
[----:B------:R-:W-:Y:S01]  /*c360*/  FMUL.FTZ R27, R44, UR14 ;  /* 0x0000000e2c1b7c20 */ /* 0x000fe20008410000 */
[----:B------:R-:W-:Y:S01]  /*c370*/  FFMA.FTZ R7, R74, -R221, R7 ;  /* 0x800000dd4a077223 */ /* 0x000fe20000010007 */
[----:B------:R-:W-:Y:S01]  /*c380*/  FADD.FTZ R49, R24, R29 ;  /* 0x0000001d18317221 */ /* 0x000fe20000010000 */
[----:B------:R-:W-:Y:S01]  /*c390*/  FADD.FTZ R28, R28, R51 ;  /* 0x000000331c1c7221 */ /* 0x000fe20000010000 */
[C---:B------:R-:W-:Y:S01]  /*c3a0*/  FFMA.FTZ R29, R26.reuse, UR13, -R27 ;  /* 0x0000000d1a1d7c23 */ /* 0x040fe2000801081b */
[----:B------:R-:W-:Y:S01]  /*c3b0*/  FMUL.FTZ R27, R26, UR14 ;  /* 0x0000000e1a1b7c20 */ /* 0x000fe20008410000 */
[----:B------:R-:W-:Y:S01]  /*c3c0*/  FADD.FTZ R49, R49, R18 ;  /* 0x0000001231317221 */ /* 0x000fe20000010000 */
[----:B------:R-:W-:Y:S01]  /*c3d0*/  FADD.FTZ R28, R28, R19 ;  /* 0x000000131c1c7221 */ /* 0x000fe20000010000 */
[----:B------:R-:W0:Y:S01]  /*c3e0*/  SHFL.DOWN PT, R26, R7, 0x1, 0x1f ;  /* 0x08201f00071a7f89 */ /* 0x000e2200000e0000 */
[----:B------:R-:W-:Y:S01]  /*c3f0*/  FFMA.FTZ R18, R44, UR13, R27 ;  /* 0x0000000d2c127c23 */ /* 0x000fe2000801001b */
[----:B------:R-:W-:Y:S01]  /*c400*/  FADD.FTZ R49, R49, R4 ;  /* 0x0000000431317221 */ /* 0x000fe20000010000 */
[----:B------:R-:W-:Y:S01]  /*c410*/  FADD.FTZ R28, R28, R11 ;  /* 0x0000000b1c1c7221 */ /* 0x000fe20000010000 */
[----:B------:R-:W3:Y:S01]  /*c420*/  SHFL.DOWN PT, R27, R6, 0x1, 0x1f ;  /* 0x08201f00061b7f89 */ /* 0x000ee200000e0000 */
[----:B------:R-:W-:Y:S01]  /*c430*/  FMUL.FTZ R207, R207, R18 ;  /* 0x00000012cfcf7220 */ /* 0x000fe20000410000 */
[----:B------:R-:W-:Y:S01]  /*c440*/  FADD.FTZ R4, R49, R10 ;  /* 0x0000000a31047221 */ /* 0x000fe20000010000 */
[----:B------:R-:W-:Y:S01]  /*c450*/  FADD.FTZ R28, R28, R5 ;  /* 0x000000051c1c7221 */ /* 0x000fe20000010000 */
[----:B------:R-:W-:Y:S01]  /*c460*/  FMUL.FTZ R10, R25, UR14 ;  /* 0x0000000e190a7c20 */ /* 0x000fe20008410000 */
[C---:B------:R-:W-:Y:S01]  /*c470*/  FMUL.FTZ R18, R43.reuse, UR14 ;  /* 0x0000000e2b127c20 */ /* 0x040fe20008410000 */
[----:B------:R-:W-:Y:S01]  /*c480*/  FMUL.FTZ R11, R42, UR14 ;  /* 0x0000000e2a0b7c20 */ /* 0x000fe20008410000 */
[----:B------:R-:W4:Y:S01]  /*c490*/  SHFL.DOWN PT, R19, R4, 0x1, 0x1f ;  /* 0x08201f0004137f89 */ /* 0x000f2200000e0000 */
[----:B------:R-:W-:Y:S01]  /*c4a0*/  FFMA.FTZ R5, R43, UR13, R10 ;  /* 0x0000000d2b057c23 */ /* 0x000fe2000801000a */
[----:B------:R-:W-:Y:S01]  /*c4b0*/  FFMA.FTZ R18, R25, UR13, -R18 ;  /* 0x0000000d19127c23 */ /* 0x000fe20008010812 */
[----:B------:R-:W-:Y:S01]  /*c4c0*/  FFMA.FTZ R11, R22, UR13, -R11 ;  /* 0x0000000d160b7c23 */ /* 0x000fe2000801080b */
[----:B------:R-:W5:Y:S01]  /*c4d0*/  SHFL.DOWN PT, R24, R28, 0x1, 0x1f ;  /* 0x08201f001c187f89 */ /* 0x000f6200000e0000 */
[----:B------:R-:W-:Y:S01]  /*c4e0*/  FMUL.FTZ R204, R204, R5 ;  /* 0x00000005cccc7220 */ /* 0x000fe20000410000 */
[----:B------:R-:W-:Y:S01]  /*c4f0*/  FMUL.FTZ R5, R22, UR14 ;  /* 0x0000000e16057c20 */ /* 0x000fe20008410000 */
[----:B------:R-:W-:Y:S01]  /*c500*/  FADD.FTZ R95, R20, R95 ;  /* 0x0000005f145f7221 */ /* 0x000fe20000010000 */
[----:B------:R-:W-:Y:S01]  /*c510*/  FADD.FTZ R96, R17, R96 ;  /* 0x0000006011607221 */ /* 0x000fe20000010000 */
[----:B------:R-:W-:Y:S01]  /*c520*/  FFMA.FTZ R18, R205, R18, R204 ;  /* 0x00000012cd127223 */ /* 0x000fe200000100cc */
[----:B------:R-:W-:Y:S01]  /*c530*/  FFMA.FTZ R10, R42, UR13, R5 ;  /* 0x0000000d2a0a7c23 */ /* 0x000fe20008010005 */
[----:B------:R-:W-:Y:S01]  /*c540*/  MOV R5, R28 ;  /* 0x0000001c00057202 */ /* 0x000fe20000000f00 */
[----:B------:R-:W-:Y:S01]  /*c550*/  FADD.FTZ R97, R16, R97 ;  /* 0x0000006110617221 */ /* 0x000fe20000010000 */
[----:B0-----:R-:W-:Y:S01]  /*c560*/  @!P2 FADD.FTZ R7, R7, R26 ;  /* 0x0000001a0707a221 */ /* 0x001fe20000010000 */
[----:B------:R-:W-:Y:S01]  /*c570*/  FFMA.FTZ R18, R109, R43, R18 ;  /* 0x0000002b6d127223 */ /* 0x000fe20000010012 */
[----:B------:R-:W-:Y:S01]  /*c580*/  FMUL.FTZ R209, R209, R10 ;  /* 0x0000000ad1d17220 */ /* 0x000fe20000410000 */
[----:B------:R-:W-:Y:S01]  /*c590*/  FMUL.FTZ R10, R21, UR14 ;  /* 0x0000000e150a7c20 */ /* 0x000fe20008410000 */
[----:B---3--:R-:W-:Y:S01]  /*c5a0*/  @!P2 FADD.FTZ R6, R6, R27 ;  /* 0x0000001b0606a221 */ /* 0x008fe20000010000 */
[----:B------:R-:W-:Y:S01]  /*c5b0*/  FADD.FTZ R129, R18, R129 ;  /* 0x0000008112817221 */ /* 0x000fe20000010000 */
[C---:B------:R-:W-:Y:S01]  /*c5c0*/  FMUL.FTZ R18, R41.reuse, UR14 ;  /* 0x0000000e29127c20 */ /* 0x040fe20008410000 */
[----:B------:R-:W-:Y:S01]  /*c5d0*/  FFMA.FTZ R10, R41, UR13, R10 ;  /* 0x0000000d290a7c23 */ /* 0x000fe2000801000a */
[----:B------:R-:W-:Y:S01]  /*c5e0*/  FFMA.FTZ R209, R192, R11, R209 ;  /* 0x0000000bc0d17223 */ /* 0x000fe200000100d1 */
[----:B------:R-:W0:Y:S01]  /*c5f0*/  SHFL.DOWN PT, R25, R6, 0x2, 0x1f ;  /* 0x08401f0006197f89 */ /* 0x000e2200000e0000 */
[----:B------:R-:W-:Y:S01]  /*c600*/  FFMA.FTZ R18, R21, UR13, -R18 ;  /* 0x0000000d15127c23 */ /* 0x000fe20008010812 */
[----:B----4-:R-:W-:Y:S01]  /*c610*/  @!P2 FADD.FTZ R4, R19, R4 ;  /* 0x000000041304a221 */ /* 0x010fe20000010000 */
[----:B------:R-:W-:Y:S01]  /*c620*/  FMUL.FTZ R20, R23, R10 ;  /* 0x0000000a17147220 */ /* 0x000fe20000410000 */
[----:B------:R-:W-:Y:S01]  /*c630*/  FMUL.FTZ R11, R183, UR14 ;  /* 0x0000000eb70b7c20 */ /* 0x000fe20008410000 */
[C---:B------:R-:W-:Y:S01]  /*c640*/  FMUL.FTZ R10, R40.reuse, UR14 ;  /* 0x0000000e280a7c20 */ /* 0x040fe20008410000 */
[----:B-----5:R-:W-:Y:S01]  /*c650*/  @!P2 FADD.FTZ R5, R5, R24 ;  /* 0x000000180505a221 */ /* 0x020fe20000010000 */
[----:B------:R-:W3:Y:S01]  /*c660*/  SHFL.DOWN PT, R19, R4, 0x2, 0x1f ;  /* 0x08401f0004137f89 */ /* 0x000ee200000e0000 */
[----:B------:R-:W-:Y:S01]  /*c670*/  ISETP.GT.AND P2, PT, R171, 0x1d, PT ;  /* 0x0000001dab00780c */ /* 0x000fe20003f44270 */
[----:B------:R-:W-:Y:S01]  /*c680*/  FFMA.FTZ R18, R193, R18, R20 ;  /* 0x00000012c1127223 */ /* 0x000fe20000010014 */
[----:B------:R-:W-:Y:S01]  /*c690*/  FFMA.FTZ R11, R40, UR13, R11 ;  /* 0x0000000d280b7c23 */ /* 0x000fe2000801000b */
[----:B------:R-:W4:Y:S01]  /*c6a0*/  SHFL.DOWN PT, R24, R7, 0x2, 0x1f ;  /* 0x08401f0007187f89 */ /* 0x000f2200000e0000 */
[----:B------:R-:W-:Y:S01]  /*c6b0*/  FFMA.FTZ R183, R183, UR13, -R10 ;  /* 0x0000000db7b77c23 */ /* 0x000fe2000801080a */
[----:B------:R-:W-:Y:S01]  /*c6c0*/  FFMA.FTZ R18, R111, R41, R18 ;  /* 0x000000296f127223 */ /* 0x000fe20000010012 */
[----:B------:R-:W-:Y:S01]  /*c6d0*/  FMUL.FTZ R11, R208, R11 ;  /* 0x0000000bd00b7220 */ /* 0x000fe20000410000 */
[----:B------:R-:W5:Y:S01]  /*c6e0*/  SHFL.DOWN PT, R22, R5, 0x2, 0x1f ;  /* 0x08401f0005167f89 */ /* 0x000f6200000e0000 */
[----:B------:R-:W-:Y:S01]  /*c6f0*/  FMUL.FTZ R10, R38, UR14 ;  /* 0x0000000e260a7c20 */ /* 0x000fe20008410000 */
[----:B------:R-:W-:Y:S01]  /*c700*/  FADD.FTZ R127, R18, R127 ;  /* 0x0000007f127f7221 */ /* 0x000fe20000010000 */
[----:B------:R-:W-:Y:S01]  /*c710*/  FFMA.FTZ R194, R194, R183, R11 ;  /* 0x000000b7c2c27223 */ /* 0x000fe2000001000b */
[----:B------:R-:W-:Y:S01]  /*c720*/  FMUL.FTZ R11, R39, UR14 ;  /* 0x0000000e270b7c20 */ /* 0x000fe20008410000 */
[----:B------:R-:W-:Y:S01]  /*c730*/  FADD.FTZ R98, R15, R98 ;  /* 0x000000620f627221 */ /* 0x000fe20000010000 */
[----:B------:R-:W-:Y:S01]  /*c740*/  FADD.FTZ R99, R14, R99 ;  /* 0x000000630e637221 */ /* 0x000fe20000010000 */
[----:B------:R-:W-:Y:S01]  /*c750*/  FADD.FTZ R100, R13, R100 ;  /* 0x000000640d647221 */ /* 0x000fe20000010000 */
[----:B------:R-:W-:Y:S01]  /*c760*/  FFMA.FTZ R16, R182, UR13, -R11 ;  /* 0x0000000db6107c23 */ /* 0x000fe2000801080b */
[----:B0-----:R-:W-:Y:S01]  /*c770*/  @!P2 FADD.FTZ R6, R6, R25 ;  /* 0x000000190606a221 */ /* 0x001fe20000010000 */
[----:B------:R-:W-:Y:S01]  /*c780*/  FMUL.FTZ R182, R182, UR14 ;  /* 0x0000000eb6b67c20 */ /* 0x000fe20008410000 */
[----:B------:R-:W-:Y:S01]  /*c790*/  FFMA.FTZ R11, R113, R40, R194 ;  /* 0x00000028710b7223 */ /* 0x000fe200000100c2 */
[----:B------:R-:W-:Y:S01]  /*c7a0*/  FFMA.FTZ R52, R219, R52, R218 ;  /* 0x00000034db347223 */ /* 0x000fe200000100da */
[----:B------:R-:W-:Y:S01]  /*c7b0*/  FFMA.FTZ R29, R202, R29, R207 ;  /* 0x0000001dca1d7223 */ /* 0x000fe200000100cf */
[----:B------:R-:W-:Y:S01]  /*c7c0*/  FFMA.FTZ R182, R39, UR13, R182 ;  /* 0x0000000d27b67c23 */ /* 0x000fe200080100b6 */
[----:B------:R-:W-:Y:S01]  /*c7d0*/  FADD.FTZ R124, R11, R124 ;  /* 0x0000007c0b7c7221 */ /* 0x000fe20000010000 */
[----:B---3--:R-:W-:Y:S01]  /*c7e0*/  @!P2 FADD.FTZ R4, R4, R19 ;  /* 0x000000130404a221 */ /* 0x008fe20000010000 */
[----:B------:R-:W-:Y:S01]  /*c7f0*/  FMUL.FTZ R11, R181, UR14 ;  /* 0x0000000eb50b7c20 */ /* 0x000fe20008410000 */
[----:B------:R-:W0:Y:S01]  /*c800*/  SHFL.DOWN PT, R19, R6, 0x4, 0x1f ;  /* 0x08801f0006137f89 */ /* 0x000e2200000e0000 */
[----:B------:R-:W-:Y:S01]  /*c810*/  FMUL.FTZ R182, R211, R182 ;  /* 0x000000b6d3b67220 */ /* 0x000fe20000410000 */
[----:B----4-:R-:W-:Y:S01]  /*c820*/  @!P2 FADD.FTZ R7, R7, R24 ;  /* 0x000000180707a221 */ /* 0x010fe20000010000 */
[----:B------:R-:W-:Y:S01]  /*c830*/  FFMA.FTZ R181, R181, UR13, -R10 ;  /* 0x0000000db5b57c23 */ /* 0x000fe2000801080a */
[----:B------:R-:W3:Y:S01]  /*c840*/  SHFL.DOWN PT, R17, R4, 0x4, 0x1f ;  /* 0x08801f0004117f89 */ /* 0x000ee200000e0000 */
[----:B------:R-:W-:Y:S01]  /*c850*/  FFMA.FTZ R195, R195, R16, R182 ;  /* 0x00000010c3c37223 */ /* 0x000fe200000100b6 */
[----:B-----5:R-:W-:Y:S01]  /*c860*/  @!P2 FADD.FTZ R5, R5, R22 ;  /* 0x000000160505a221 */ /* 0x020fe20000010000 */
[----:B------:R-:W-:Y:S01]  /*c870*/  ISETP.GT.AND P2, PT, R171, 0x1b, PT ;  /* 0x0000001bab00780c */ /* 0x000fe20003f44270 */
[----:B------:R-:W4:Y:S01]  /*c880*/  SHFL.DOWN PT, R20, R7, 0x4, 0x1f ;  /* 0x08801f0007147f89 */ /* 0x000f2200000e0000 */
[----:B------:R-:W-:Y:S01]  /*c890*/  FFMA.FTZ R10, R116, R39, R195 ;  /* 0x00000027740a7223 */ /* 0x000fe200000100c3 */
[----:B------:R-:W-:Y:S01]  /*c8a0*/  FFMA.FTZ R11, R38, UR13, R11 ;  /* 0x0000000d260b7c23 */ /* 0x000fe2000801000b */
[----:B------:R-:W-:Y:S01]  /*c8b0*/  FADD.FTZ R101, R12, R101 ;  /* 0x000000650c657221 */ /* 0x000fe20000010000 */
[----:B------:R-:W5:Y:S01]  /*c8c0*/  SHFL.DOWN PT, R18, R5, 0x4, 0x1f ;  /* 0x08801f0005127f89 */ /* 0x000f6200000e0000 */
[----:B------:R-:W-:Y:S01]  /*c8d0*/  FADD.FTZ R123, R10, R123 ;  /* 0x0000007b0a7b7221 */ /* 0x000fe20000010000 */
[----:B------:R-:W-:Y:S01]  /*c8e0*/  FMUL.FTZ R10, R180, UR14 ;  /* 0x0000000eb40a7c20 */ /* 0x000fe20008410000 */
[----:B------:R-:W-:Y:S01]  /*c8f0*/  FMUL.FTZ R15, R210, R11 ;  /* 0x0000000bd20f7220 */ /* 0x000fe20000410000 */
[----:B------:R-:W-:Y:S01]  /*c900*/  FMUL.FTZ R11, R37, UR14 ;  /* 0x0000000e250b7c20 */ /* 0x000fe20008410000 */
[----:B------:R-:W-:Y:S01]  /*c910*/  FFMA.FTZ R52, R107, R45, R52 ;  /* 0x0000002d6b347223 */ /* 0x000fe20000010034 */
[----:B------:R-:W-:Y:S01]  /*c920*/  FFMA.FTZ R10, R37, UR13, R10 ;  /* 0x0000000d250a7c23 */ /* 0x000fe2000801000a */
[----:B------:R-:W-:Y:S01]  /*c930*/  FFMA.FTZ R196, R196, R181, R15 ;  /* 0x000000b5c4c47223 */ /* 0x000fe2000001000f */
[----:B------:R-:W-:Y:S01]  /*c940*/  FFMA.FTZ R180, R180, UR13, -R11 ;  /* 0x0000000db4b47c23 */ /* 0x000fe2000801080b */
[----:B------:R-:W-:Y:S01]  /*c950*/  FMUL.FTZ R11, R179, UR14 ;  /* 0x0000000eb30b7c20 */ /* 0x000fe20008410000 */
[----:B------:R-:W-:Y:S01]  /*c960*/  FMUL.FTZ R14, R213, R10 ;  /* 0x0000000ad50e7220 */ /* 0x000fe20000410000 */
[----:B------:R-:W-:Y:S01]  /*c970*/  FMUL.FTZ R10, R36, UR14 ;  /* 0x0000000e240a7c20 */ /* 0x000fe20008410000 */
[----:B0-----:R-:W-:Y:S01]  /*c980*/  @!P2 FADD.FTZ R6, R6, R19 ;  /* 0x000000130606a221 */ /* 0x001fe20000010000 */
[----:B------:R-:W-:Y:S01]  /*c990*/  FFMA.FTZ R15, R119, R38, R196 ;  /* 0x00000026770f7223 */ /* 0x000fe200000100c4 */
[----:B------:R-:W-:Y:S01]  /*c9a0*/  FFMA.FTZ R11, R36, UR13, R11 ;  /* 0x0000000d240b7c23 */ /* 0x000fe2000801000b */
[----:B------:R-:W-:Y:S01]  /*c9b0*/  FFMA.FTZ R179, R179, UR13, -R10 ;  /* 0x0000000db3b37c23 */ /* 0x000fe2000801080a */
[----:B---3--:R-:W-:Y:S01]  /*c9c0*/  @!P2 FADD.FTZ R4, R4, R17 ;  /* 0x000000110404a221 */ /* 0x008fe20000010000 */
[----:B------:R-:W0:Y:S01]  /*c9d0*/  SHFL.DOWN PT, R19, R6, 0x8, 0x1f ;  /* 0x09001f0006137f89 */ /* 0x000e2200000e0000 */
[----:B------:R-:W-:Y:S01]  /*c9e0*/  FMUL.FTZ R10, R178, UR14 ;  /* 0x0000000eb20a7c20 */ /* 0x000fe20008410000 */
[----:B------:R-:W-:Y:S01]  /*c9f0*/  FADD.FTZ R120, R15, R120 ;  /* 0x000000780f787221 */ /* 0x000fe20000010000 */
[----:B----4-:R-:W-:Y:S01]  /*ca00*/  @!P2 FADD.FTZ R7, R7, R20 ;  /* 0x000000140707a221 */ /* 0x010fe20000010000 */
[----:B------:R-:W3:Y:S01]  /*ca10*/  SHFL.DOWN PT, R17, R4, 0x8, 0x1f ;  /* 0x09001f0004117f89 */ /* 0x000ee200000e0000 */
[----:B------:R-:W-:Y:S01]  /*ca20*/  FMUL.FTZ R15, R212, R11 ;  /* 0x0000000bd40f7220 */ /* 0x000fe20000410000 */
[----:B------:R-:W-:Y:S01]  /*ca30*/  FMUL.FTZ R11, R35, UR14 ;  /* 0x0000000e230b7c20 */ /* 0x000fe20008410000 */
[----:B-----5:R-:W-:Y:S01]  /*ca40*/  @!P2 FADD.FTZ R5, R5, R18 ;  /* 0x000000120505a221 */ /* 0x020fe20000010000 */
[----:B------:R-:W-:Y:S01]  /*ca50*/  ISETP.GT.AND P2, PT, R171, 0x17, PT ;  /* 0x00000017ab00780c */ /* 0x000fe20003f44270 */
[----:B------:R-:W4:Y:S01]  /*ca60*/  SHFL.DOWN PT, R18, R7, 0x8, 0x1f ;  /* 0x09001f0007127f89 */ /* 0x000f2200000e0000 */
[----:B------:R-:W-:Y:S01]  /*ca70*/  FFMA.FTZ R10, R35, UR13, R10 ;  /* 0x0000000d230a7c23 */ /* 0x000fe2000801000a */
[----:B------:R-:W-:Y:S01]  /*ca80*/  FFMA.FTZ R178, R178, UR13, -R11 ;  /* 0x0000000db2b27c23 */ /* 0x000fe2000801080b */
[----:B------:R-:W-:Y:S01]  /*ca90*/  FFMA.FTZ R200, R200, R179, R15 ;  /* 0x000000b3c8c87223 */ /* 0x000fe2000001000f */
[----:B------:R-:W5:Y:S01]  /*caa0*/  SHFL.DOWN PT, R16, R5, 0x8, 0x1f ;  /* 0x09001f0005107f89 */ /* 0x000f6200000e0000 */
[----:B------:R-:W-:Y:S01]  /*cab0*/  FMUL.FTZ R10, R215, R10 ;  /* 0x0000000ad70a7220 */ /* 0x000fe20000410000 */
[----:B------:R-:W-:Y:S01]  /*cac0*/  FFMA.FTZ R203, R203, R180, R14 ;  /* 0x000000b4cbcb7223 */ /* 0x000fe2000001000e */
[----:B------:R-:W-:Y:S01]  /*cad0*/  FFMA.FTZ R11, R125, R36, R200 ;  /* 0x000000247d0b7223 */ /* 0x000fe200000100c8 */
[----:B------:R-:W-:Y:S01]  /*cae0*/  FFMA.FTZ R29, R108, R44, R29 ;  /* 0x0000002c6c1d7223 */ /* 0x000fe2000001001d */
[----:B------:R-:W-:Y:S01]  /*caf0*/  FFMA.FTZ R201, R201, R178, R10 ;  /* 0x000000b2c9c97223 */ /* 0x000fe2000001000a */
[----:B------:R-:W-:Y:S01]  /*cb00*/  FMUL.FTZ R10, R34, UR14 ;  /* 0x0000000e220a7c20 */ /* 0x000fe20008410000 */
[----:B------:R-:W-:Y:S01]  /*cb10*/  FFMA.FTZ R14, R122, R37, R203 ;  /* 0x000000257a0e7223 */ /* 0x000fe200000100cb */
[----:B------:R-:W-:Y:S01]  /*cb20*/  FADD.FTZ R118, R11, R118 ;  /* 0x000000760b767221 */ /* 0x000fe20000010000 */
[----:B------:R-:W-:Y:S01]  /*cb30*/  FMUL.FTZ R11, R33, UR14 ;  /* 0x0000000e210b7c20 */ /* 0x000fe20008410000 */
[----:B------:R-:W-:Y:S01]  /*cb40*/  FFMA.FTZ R13, R177, UR13, -R10 ;  /* 0x0000000db10d7c23 */ /* 0x000fe2000801080a */
[----:B0-----:R-:W-:Y:S01]  /*cb50*/  @!P2 FADD.FTZ R6, R6, R19 ;  /* 0x000000130606a221 */ /* 0x001fe20000010000 */
[----:B------:R-:W-:Y:S01]  /*cb60*/  FMUL.FTZ R10, R32, UR14 ;  /* 0x0000000e200a7c20 */ /* 0x000fe20008410000 */
[----:B------:R-:W-:Y:S01]  /*cb70*/  FADD.FTZ R121, R14, R121 ;  /* 0x000000790e797221 */ /* 0x000fe20000010000 */
[----:B------:R-:W-:Y:S01]  /*cb80*/  FFMA.FTZ R14, R176, UR13, -R11 ;  /* 0x0000000db00e7c23 */ /* 0x000fe2000801080b */
[----:B---3--:R-:W-:Y:S01]  /*cb90*/  @!P2 FADD.FTZ R4, R4, R17 ;  /* 0x000000110404a221 */ /* 0x008fe20000010000 */
[----:B------:R-:W-:Y:S01]  /*cba0*/  FFMA.FTZ R12, R175, UR13, -R10 ;  /* 0x0000000daf0c7c23 */ /* 0x000fe2000801080a */
[----:B------:R-:W-:Y:S01]  /*cbb0*/  FFMA.FTZ R209, R110, R42, R209 ;  /* 0x0000002a6ed17223 */ /* 0x000fe200000100d1 */
[----:B------:R-:W-:Y:S01]  /*cbc0*/  FMUL.FTZ R177, R177, UR14 ;  /* 0x0000000eb1b17c20 */ /* 0x000fe20008410000 */
[----:B------:R-:W-:Y:S01]  /*cbd0*/  FMUL.FTZ R176, R176, UR14 ;  /* 0x0000000eb0b07c20 */ /* 0x000fe20008410000 */
[----:B----4-:R-:W-:Y:S01]  /*cbe0*/  @!P2 FADD.FTZ R7, R7, R18 ;  /* 0x000000120707a221 */ /* 0x010fe20000010000 */
[----:B------:R-:W-:Y:S01]  /*cbf0*/  FMUL.FTZ R175, R175, UR14 ;  /* 0x0000000eafaf7c20 */ /* 0x000fe20008410000 */
[----:B------:R0:W3:Y:S01]  /*cc00*/  SHFL.DOWN PT, R15, R6, 0x10, 0x1f ;  /* 0x0a001f00060f7f89 */ /* 0x0000e200000e0000 */
        /* <DEDUP_REMOVED lines=10> */
[----:B------:R-:W-:Y:S01]  /*ccb0*/  FFMA.FTZ R177, R34, UR13, R177 ;  /* 0x0000000d22b17c23 */ /* 0x000fe200080100b1 */
[----:B------:R0:W0:Y:S01]  /*ccc0*/  SHFL.DOWN PT, R16, R5, 0x10, 0x1f ;  /* 0x0a001f0005107f89 */ /* 0x00002200000e0000 */
[----:B------:R-:W-:Y:S01]  /*ccd0*/  FFMA.FTZ R176, R33, UR13, R176 ;  /* 0x0000000d21b07c23 */ /* 0x000fe200080100b0 */
[----:B------:R-:W-:-:S02]  /*cce0*/  FFMA.FTZ R10, R32, UR13, R175 ;  /* 0x0000000d200a7c23 */ /* 0x000fc400080100af */
[----:B------:R-:W-:Y:S05]  /*ccf0*/  @P2 BRA `(.L_x_488) ;  /* 0x0000000000202947 */ /* 0x000fea0003800000 */
[----:B------:R-:W-:Y:S01]  /*cd00*/  ISETP.NE.AND P2, PT, R171, RZ, PT ;  /* 0x000000ffab00720c */ /* 0x000fe20003f45270 */
[----:B0-----:R-:W-:Y:S01]  /*cd10*/  FADD.FTZ R4, R4, R11 ;  /* 0x0000000b04047221 */ /* 0x001fe20000010000 */
[----:B------:R-:W-:Y:S01]  /*cd20*/  FADD.FTZ R5, R5, R16 ;  /* 0x0000001005057221 */ /* 0x000fe20000010000 */
[----:B---3--:R-:W-:Y:S01]  /*cd30*/  FADD.FTZ R6, R6, R15 ;  /* 0x0000000f06067221 */ /* 0x008fe20000010000 */
[----:B----4-:R-:W-:-:S09]  /*cd40*/  FADD.FTZ R7, R7, R18 ;  /* 0x0000001207077221 */ /* 0x010fd20000010000 */
[----:B------:R-:W-:-:S04]  /*cd50*/  @!P2 SHF.R.U32.HI R11, RZ, 0x1, R172 ;  /* 0x00000001ff0ba819 */ /* 0x000fc800000116ac */
[----:B------:R-:W-:-:S05]  /*cd60*/  @!P2 LOP3.LUT R11, R11, 0x1f0, RZ, 0xc0, !PT ;  /* 0x000001f00b0ba812 */ /* 0x000fca00078ec0ff */
[----:B------:R0:W-:Y:S02]  /*cd70*/  @!P2 STS.128 [R11+UR23+0x10a0], R4 ;  /* 0x0010a0040b00a988 */ /* 0x0001e40008000c17 */
.L_x_488:
[----:B------:R-:W-:Y:S05]  /*cd80*/  BSYNC.RECONVERGENT B0 ;  /* 0x0000000000007941 */ /* 0x000fea0003800200 */
.L_x_487:
[----:B------:R-:W-:Y:S01]  /*cd90*/  FMUL.FTZ R177, R214, R177 ;  /* 0x000000b1d6b17220 */ /* 0x000fe20000410000 */
[----:B------:R-:W-:Y:S01]  /*cda0*/  FMUL.FTZ R176, R217, R176 ;  /* 0x000000b0d9b07220 */ /* 0x000fe20000410000 */
[----:B------:R-:W-:Y:S01]  /*cdb0*/  FMUL.FTZ R10, R3, R10 ;  /* 0x0000000a030a7220 */ /* 0x000fe20000410000 */
[----:B------:R-:W-:Y:S01]  /*cdc0*/  FADD.FTZ R102, R9, R102 ;  /* 0x0000006609667221 */ /* 0x000fe20000010000 */
[----:B------:R-:W-:Y:S01]  /*cdd0*/  FFMA.FTZ R198, R198, R13, R177 ;  /* 0x0000000dc6c67223 */ /* 0x000fe200000100b1 */
[----:B------:R-:W-:Y:S01]  /*cde0*/  FFMA.FTZ R199, R199, R14, R176 ;  /* 0x0000000ec7c77223 */ /* 0x000fe200000100b0 */
[----:B------:R-:W-:Y:S01]  /*cdf0*/  FFMA.FTZ R10, R197, R12, R10 ;  /* 0x0000000cc50a7223 */ /* 0x000fe2000001000a */
[----:B------:R-:W-:Y:S01]  /*ce00*/  FADD.FTZ R103, R8, R103 ;  /* 0x0000006708677221 */ /* 0x000fe20000010000 */
        /* <DEDUP_REMOVED lines=10> */
[----:B------:R-:W-:Y:S04]  /*ceb0*/  BSSY.RECONVERGENT B0, `(.L_x_489) ;  /* 0x000001c000007945 */ /* 0x000fe80003800200 */
[----:B------:R-:W-:Y:S05]  /*cec0*/  @P0 BRA `(.L_x_490) ;  /* 0x0000000000680947 */ /* 0x000fea0003800000 */
[----:B------:R-:W-:Y:S01]  /*ced0*/  UISETP.NE.AND UP0, UPT, UR11, UR49, UPT ;  /* 0x000000310b00728c */ /* 0x000fe2000bf05270 */
[----:B------:R-:W0:Y:S01]  /*cee0*/  LDS.128 R8, [UR23+0x10b0] ;  /* 0x0010b017ff087984 */ /* 0x000e220008000c00 */
[----:B------:R-:W-:-:S03]  /*cef0*/  ULEA UR9, UR8, UR23, 0x3 ;  /* 0x0000001708097291 */ /* 0x000fc6000f8e18ff */
[----:B---3--:R-:W3:Y:S01]  /*cf00*/  LDS.128 R12, [UR23+0x10c0] ;  /* 0x0010c017ff0c7984 */ /* 0x008ee20008000c00 */
[----:B------:R-:W-:-:S03]  /*cf10*/  PLOP3.LUT P2, PT, PT, PT, UP0, 0x80, 0x8 ;  /* 0x000000000008781c */ /* 0x000fc60003f4f008 */
[----:B----4-:R-:W4:Y:S10]  /*cf20*/  LDS.128 R16, [UR23+0x10d0] ;  /* 0x0010d017ff107984 */ /* 0x010f340008000c00 */
[----:B------:R-:W5:Y:S04]  /*cf30*/  @P2 LDS.64 R22, [UR9+0x5110] ;  /* 0x00511009ff162984 */ /* 0x000f680008000a00 */
[----:B------:R-:W1:Y:S01]  /*cf40*/  @P2 LDS.64 R24, [UR9+0x4910] ;  /* 0x00491009ff182984 */ /* 0x000e620008000a00 */
[----:B0-----:R-:W-:Y:S01]  /*cf50*/  FADD.FTZ R21, R10, R6 ;  /* 0x000000060a157221 */ /* 0x001fe20000010000 */
[----:B------:R-:W-:Y:S01]  /*cf60*/  FADD.FTZ R6, R11, R7 ;  /* 0x000000070b067221 */ /* 0x000fe20000010000 */
[----:B------:R-:W-:Y:S01]  /*cf70*/  FADD.FTZ R3, R8, R4 ;  /* 0x0000000408037221 */ /* 0x000fe20000010000 */
[----:B------:R-:W-:Y:S01]  /*cf80*/  FADD.FTZ R2, R9, R5 ;  /* 0x0000000509027221 */ /* 0x000fe20000010000 */
[----:B---3--:R-:W-:Y:S01]  /*cf90*/  FADD.FTZ R21, R21, R14 ;  /* 0x0000000e15157221 */ /* 0x008fe20000010000 */
[----:B------:R-:W-:Y:S01]  /*cfa0*/  FADD.FTZ R6, R6, R15 ;  /* 0x0000000f06067221 */ /* 0x000fe20000010000 */
[----:B------:R-:W-:Y:S01]  /*cfb0*/  FADD.FTZ R3, R3, R12 ;  /* 0x0000000c03037221 */ /* 0x000fe20000010000 */
[----:B------:R-:W-:Y:S01]  /*cfc0*/  FADD.FTZ R2, R2, R13 ;  /* 0x0000000d02027221 */ /* 0x000fe20000010000 */
[----:B----4-:R-:W-:Y:S01]  /*cfd0*/  FADD.FTZ R18, R21, R18 ;  /* 0x0000001215127221 */ /* 0x010fe20000010000 */
        /* <DEDUP_REMOVED lines=9> */
.L_x_490:
[----:B------:R-:W-:Y:S05]  /*d070*/  BSYNC.RECONVERGENT B0 ;  /* 0x0000000000007941 */ /* 0x000fea0003800200 */
.L_x_489:
[----:B------:R-:W-:-:S04]  /*d080*/  UIADD3 UR8, UPT, UPT, UR8, 0x1, URZ ;  /* 0x0000000108087890 */ /* 0x000fc8000fffe0ff */
[----:B------:R-:W-:-:S09]  /*d090*/  UISETP.GE.AND UP0, UPT, UR8, UR50, UPT ;  /* 0x000000320800728c */ /* 0x000fd2000bf06270 */
[----:B------:R-:W-:Y:S05]  /*d0a0*/  BRA.U !UP0, `(.L_x_491) ;  /* 0xffffff9d08887547 */ /* 0x000fea000b83ffff */
.L_x_457:
[----:B------:R-:W5:Y:S01]  /*d0b0*/  LDCU UR8, c[0x0][0x388] ;  /* 0x00007100ff0877ac */ /* 0x000f620008000800 */
[C---:B------:R-:W-:Y:S02]  /*d0c0*/  SHF.L.U32 R3, R172.reuse, 0x4, RZ ;  /* 0x00000004ac037819 */ /* 0x040fe400000006ff */
[----:B------:R-:W-:Y:S02]  /*d0d0*/  LOP3.LUT R0, R172, 0x1f, RZ, 0xc0, !PT ;  /* 0x0000001fac007812 */ /* 0x000fe400078ec0ff */
[----:B------:R-:W-:Y:S02]  /*d0e0*/  MOV R4, UR18 ;  /* 0x0000001200047c02 */ /* 0x000fe40008000f00 */
        /* <DEDUP_REMOVED lines=8> */
[----:B------:R-:W-:Y:S02]  /*d170*/  PRMT R24, RZ, 0x7610, R24 ;  /* 0x00007610ff187816 */ /* 0x000fe40000000018 */
[----:B------:R-:W-:Y:S01]  /*d180*/  PRMT R27, RZ, 0x7610, R27 ;  /* 0x00007610ff1b7816 */ /* 0x000fe2000000001b */
[C---:B0---4-:R-:W-:Y:S01]  /*d190*/  IMAD.WIDE.U32 R18, R2.reuse, 0x2, R4 ;  /* 0x0000000202127825 */ /* 0x051fe200078e0004 */
        /* <DEDUP_REMOVED lines=10> */
[C---:B------:R-:W-:Y:S02]  /*d240*/  LOP3.LUT R16, R2.reuse, 0x40, RZ, 0xfc, !PT ;  /* 0x0000004002107812 */ /* 0x040fe400078efcff */
[C---:B------:R-:W-:Y:S02]  /*d250*/  LOP3.LUT R14, R2.reuse, 0x60, RZ, 0xfc, !PT ;  /* 0x00000060020e7812 */ /* 0x040fe400078efcff */
[----:B------:R-:W-:Y:S02]  /*d260*/  ISETP.GE.AND P2, PT, R2, UR8, PT ;  /* 0x0000000802007c0c */ /* 0x000fe4000bf46270 */
        /* <DEDUP_REMOVED lines=9> */
[----:B------:R-:W-:Y:S01]  /*d300*/  ISETP.GE.AND P3, PT, R17, UR8, PT ;  /* 0x0000000811007c0c */ /* 0x000fe2000bf66270 */
[----:B------:R-:W4:Y:S01]  /*d310*/  @!P2 LDG.E.U16 R21, desc[UR34][R18.64] ;  /* 0x000000221215a981 */ /* 0x000f22000c1e1500 */
[----:B------:R-:W-:Y:S01]  /*d320*/  ISETP.GE.AND P4, PT, R16, UR8, PT ;  /* 0x0000000810007c0c */ /* 0x000fe2000bf86270 */
[----:B------:R-:W0:Y:S01]  /*d330*/  LDCU.64 UR14, c[0x0][0x4f8] ;  /* 0x00009f00ff0e77ac */ /* 0x000e220008000a00 */
[----:B------:R-:W-:Y:S02]  /*d340*/  ISETP.GE.AND P5, PT, R14, UR8, PT ;  /* 0x000000080e007c0c */ /* 0x000fe4000bfa6270 */
[C---:B---3--:R-:W-:Y:S01]  /*d350*/  LOP3.LUT R15, R2.reuse, 0x80, RZ, 0xfc, !PT ;  /* 0x00000080020f7812 */ /* 0x048fe200078efcff */
[----:B------:R-:W3:Y:S01]  /*d360*/  LDCU.64 UR24, c[0x0][0x500] ;  /* 0x0000a000ff1877ac */ /* 0x000ee20008000a00 */
[----:B------:R-:W-:-:S02]  /*d370*/  LOP3.LUT R3, R2, 0xa0, RZ, 0xfc, !PT ;  /* 0x000000a002037812 */ /* 0x000fc400078efcff */
[C---:B------:R-:W-:Y:S02]  /*d380*/  LOP3.LUT R13, R2.reuse, 0xc0, RZ, 0xfc, !PT ;  /* 0x000000c0020d7812 */ /* 0x040fe400078efcff */
[C---:B------:R-:W-:Y:S01]  /*d390*/  LOP3.LUT R12, R2.reuse, 0xe0, RZ, 0xfc, !PT ;  /* 0x000000e0020c7812 */ /* 0x040fe200078efcff */
[----:B------:R-:W5:Y:S01]  /*d3a0*/  @!P3 LDG.E.U16 R20, desc[UR34][R18.64+0x40] ;  /* 0x000040221214b981 */ /* 0x000f62000c1e1500 */
[C---:B------:R-:W-:Y:S02]  /*d3b0*/  LOP3.LUT R11, R2.reuse, 0x100, RZ, 0xfc, !PT ;  /* 0x00000100020b7812 */ /* 0x040fe400078efcff */
[----:B------:R-:W-:Y:S01]  /*d3c0*/  ISETP.GE.AND P6, PT, R15, UR8, PT ;  /* 0x000000080f007c0c */ /* 0x000fe2000bfc6270 */
[----:B------:R-:W2:Y:S01]  /*d3d0*/  @!P4 LDG.E.U16 R23, desc[UR34][R18.64+0x80] ;  /* 0x000080221217c981 */ /* 0x000ea2000c1e1500 */
[----:B------:R-:W-:Y:S02]  /*d3e0*/  LOP3.LUT R10, R2, 0x120, RZ, 0xfc, !PT ;  /* 0x00000120020a7812 */ /* 0x000fe400078efcff */
[----:B------:R-:W-:Y:S01]  /*d3f0*/  ISETP.GE.AND P1, PT, R3, UR8, PT ;  /* 0x0000000803007c0c */ /* 0x000fe2000bf26270 */
[----:B------:R-:W3:Y:S01]  /*d400*/  @!P5 LDG.E.U16 R22, desc[UR34][R18.64+0xc0] ;  /* 0x0000c0221216d981 */ /* 0x000ee2000c1e1500 */
[----:B------:R-:W-:-:S02]  /*d410*/  ISETP.GE.AND P2, PT, R13, UR8, PT ;  /* 0x000000080d007c0c */ /* 0x000fc4000bf46270 */
[----:B------:R-:W-:Y:S02]  /*d420*/  ISETP.GE.AND P3, PT, R12, UR8, PT ;  /* 0x000000080c007c0c */ /* 0x000fe4000bf66270 */
[----:B------:R-:W-:Y:S02]  /*d430*/  ISETP.GE.AND P4, PT, R11, UR8, PT ;  /* 0x000000080b007c0c */ /* 0x000fe4000bf86270 */
[----:B------:R-:W-:Y:S01]  /*d440*/  ISETP.GE.AND P5, PT, R10, UR8, PT ;  /* 0x000000080a007c0c */ /* 0x000fe2000bfa6270 */
[----:B------:R-:W3:Y:S01]  /*d450*/  @!P6 LDG.E.U16 R25, desc[UR34][R18.64+0x100] ;  /* 0x000100221219e981 */ /* 0x000ee2000c1e1500 */
[C---:B------:R-:W-:Y:S02]  /*d460*/  LOP3.LUT R9, R2.reuse, 0x140, RZ, 0xfc, !PT ;  /* 0x0000014002097812 */ /* 0x040fe400078efcff */
[C---:B------:R-:W-:Y:S01]  /*d470*/  LOP3.LUT R8, R2.reuse, 0x160, RZ, 0xfc, !PT ;  /* 0x0000016002087812 */ /* 0x040fe200078efcff */
[----:B------:R-:W3:Y:S01]  /*d480*/  @!P1 LDG.E.U16 R24, desc[UR34][R18.64+0x140] ;  /* 0x0001402212189981 */ /* 0x000ee2000c1e1500 */
[----:B------:R-:W-:-:S02]  /*d490*/  LOP3.LUT R7, R2, 0x180, RZ, 0xfc, !PT ;  /* 0x0000018002077812 */ /* 0x000fc400078efcff */
[C---:B------:R-:W-:Y:S01]  /*d4a0*/  LOP3.LUT R6, R2.reuse, 0x1a0, RZ, 0xfc, !PT ;  /* 0x000001a002067812 */ /* 0x040fe200078efcff */
[----:B------:R-:W3:Y:S01]  /*d4b0*/  @!P2 LDG.E.U16 R27, desc[UR34][R18.64+0x180] ;  /* 0x00018022121ba981 */ /* 0x000ee2000c1e1500 */
[C---:B------:R-:W-:Y:S02]  /*d4c0*/  LOP3.LUT R5, R2.reuse, 0x1c0, RZ, 0xfc, !PT ;  /* 0x000001c002057812 */ /* 0x040fe400078efcff */
[----:B------:R-:W-:Y:S01]  /*d4d0*/  ISETP.GE.AND P6, PT, R9, UR8, PT ;  /* 0x0000000809007c0c */ /* 0x000fe2000bfc6270 */
[----:B------:R-:W3:Y:S01]  /*d4e0*/  @!P3 LDG.E.U16 R26, desc[UR34][R18.64+0x1c0] ;  /* 0x0001c022121ab981 */ /* 0x000ee2000c1e1500 */
[----:B------:R-:W-:Y:S02]  /*d4f0*/  LOP3.LUT R4, R2, 0x1e0, RZ, 0xfc, !PT ;  /* 0x000001e002047812 */ /* 0x000fe400078efcff */
[----:B------:R-:W-:Y:S01]  /*d500*/  ISETP.GE.AND P1, PT, R8, UR8, PT ;  /* 0x0000000808007c0c */ /* 0x000fe2000bf26270 */
[----:B------:R-:W3:Y:S01]  /*d510*/  @!P4 LDG.E.U16 R29, desc[UR34][R18.64+0x200] ;  /* 0x00020022121dc981 */ /* 0x000ee2000c1e1500 */
[----:B------:R-:W-:-:S02]  /*d520*/  ISETP.GE.AND P2, PT, R7, UR8, PT ;  /* 0x0000000807007c0c */ /* 0x000fc4000bf46270 */
[----:B------:R-:W-:Y:S01]  /*d530*/  ISETP.GE.AND P3, PT, R6, UR8, PT ;  /* 0x0000000806007c0c */ /* 0x000fe2000bf66270 */
[----:B------:R-:W3:Y:S01]  /*d540*/  @!P5 LDG.E.U16 R28, desc[UR34][R18.64+0x240] ;  /* 0x00024022121cd981 */ /* 0x000ee2000c1e1500 */
[----:B------:R-:W-:Y:S02]  /*d550*/  ISETP.GE.AND P4, PT, R5, UR8, PT ;  /* 0x0000000805007c0c */ /* 0x000fe4000bf86270 */
[----:B------:R-:W-:Y:S01]  /*d560*/  ISETP.GE.AND P5, PT, R4, UR8, PT ;  /* 0x0000000804007c0c */ /* 0x000fe2000bfa6270 */
[----:B------:R-:W3:Y:S04]  /*d570*/  @!P6 LDG.E.U16 R31, desc[UR34][R18.64+0x280] ;  /* 0x00028022121fe981 */ /* 0x000ee8000c1e1500 */
[----:B------:R-:W3:Y:S04]  /*d580*/  @!P1 LDG.E.U16 R30, desc[UR34][R18.64+0x2c0] ;  /* 0x0002c022121e9981 */ /* 0x000ee8000c1e1500 */
[----:B------:R-:W3:Y:S04]  /*d590*/  @!P2 LDG.E.U16 R33, desc[UR34][R18.64+0x300] ;  /* 0x000300221221a981 */ /* 0x000ee8000c1e1500 */
[----:B------:R-:W3:Y:S04]  /*d5a0*/  @!P3 LDG.E.U16 R32, desc[UR34][R18.64+0x340] ;  /* 0x000340221220b981 */ /* 0x000ee8000c1e1500 */
[----:B------:R-:W3:Y:S04]  /*d5b0*/  @!P4 LDG.E.U16 R35, desc[UR34][R18.64+0x380] ;  /* 0x000380221223c981 */ /* 0x000ee8000c1e1500 */
[----:B------:R-:W3:Y:S04]  /*d5c0*/  @!P5 LDG.E.U16 R136, desc[UR34][R18.64+0x3c0] ;  /* 0x0003c0221288d981 */ /* 0x000ee8000c1e1500 */
[----:B----4-:R-:W-:Y:S04]  /*d5d0*/  STS.U16 [R170], R21 ;  /* 0x00000015aa007388 */ /* 0x010fe80000000400 */
[----:B-----5:R-:W-:Y:S04]  /*d5e0*/  STS.U16 [R169+0x40], R20 ;  /* 0x00004014a9007388 */ /* 0x020fe80000000400 */
[----:B--2---:R-:W-:Y:S04]  /*d5f0*/  STS.U16 [R168+0x80], R23 ;  /* 0x00008017a8007388 */ /* 0x004fe80000000400 */
[----:B---3--:R-:W-:Y:S04]  /*d600*/  STS.U16 [R167+0xc0], R22 ;  /* 0x0000c016a7007388 */ /* 0x008fe80000000400 */
        /* <DEDUP_REMOVED lines=17> */
[----:B------:R-:W-:Y:S01]  /*d720*/  LDS.U16 R22, [R153+0x10] ;  /* 0x0000100099167984 */ /* 0x000fe20000000400 */
[----:B--2---:R-:W-:-:S05]  /*d730*/  HADD2.F32 R18, -RZ, R18.H0_H0 ;  /* 0x20000012ff127230 */ /* 0x004fca0000004100 */
[----:B------:R-:W-:Y:S01]  /*d740*/  FADD.FTZ R23, R18, UR7 ;  /* 0x0000000712177e21 */ /* 0x000fe20008010000 */
[----:B---3--:R-:W-:Y:S01]  /*d750*/  HADD2.F32 R20, -RZ, R20.H0_H0 ;  /* 0x20000014ff147230 */ /* 0x008fe20000004100 */
[----:B------:R-:W2:Y:S01]  /*d760*/  LDS.U16 R18, [R153+0x8] ;  /* 0x0000080099127984 */ /* 0x000ea20000000400 */
[----:B----4-:R-:W-:Y:S02]  /*d770*/  HADD2.F32 R19, -RZ, R19.H0_H0 ;  /* 0x20000013ff137230 */ /* 0x010fe40000004100 */
[----:B------:R-:W-:Y:S01]  /*d780*/  FSETP.GTU.FTZ.AND P5, PT, R23, 20, PT ;  /* 0x41a000001700780b */ /* 0x000fe20003fbc000 */
[----:B-----5:R-:W-:Y:S02]  /*d790*/  HADD2.F32 R21, -RZ, R21.H0_H0 ;  /* 0x20000015ff157230 */ /* 0x020fe40000004100 */
[----:B------:R-:W-:Y:S01]  /*d7a0*/  FADD.FTZ R26, R20, UR7 ;  /* 0x00000007141a7e21 */ /* 0x000fe20008010000 */
[----:B------:R-:W-:Y:S01]  /*d7b0*/  FADD.FTZ R25, R19, UR7 ;  /* 0x0000000713197e21 */ /* 0x000fe20008010000 */
[----:B------:R-:W-:Y:S01]  /*d7c0*/  LDS.U16 R20, [R153+0xc] ;  /* 0x00000c0099147984 */ /* 0x000fe20000000400 */
[----:B------:R-:W-:-:S02]  /*d7d0*/  FADD.FTZ R27, R21, UR7 ;  /* 0x00000007151b7e21 */ /* 0x000fc40008010000 */
[C---:B------:R-:W-:Y:S01]  /*d7e0*/  FSETP.GTU.FTZ.AND P1, PT, R26.reuse, 20, PT ;  /* 0x41a000001a00780b */ /* 0x040fe20003f3c000 */
[----:B------:R-:W3:Y:S01]  /*d7f0*/  LDS.U16 R19, [R153+0xa] ;  /* 0x00000a0099137984 */ /* 0x000ee20000000400 */
[----:B------:R-:W-:Y:S02]  /*d800*/  FSETP.GTU.FTZ.AND P6, PT, R25, 20, PT ;  /* 0x41a000001900780b */ /* 0x000fe40003fdc000 */
[----:B------:R-:W-:Y:S01]  /*d810*/  FSETP.GTU.FTZ.AND P2, PT, R27, 20, PT ;  /* 0x41a000001b00780b */ /* 0x000fe20003f5c000 */
[----:B------:R-:W-:Y:S01]  /*d820*/  @!P5 FMUL.FTZ R23, R23, -1.4426950216293334961 ;  /* 0xbfb8aa3b1717d820 */ /* 0x000fe20000410000 */
[----:B------:R-:W4:Y:S03]  /*d830*/  LDS.U16 R21, [R153+0xe] ;  /* 0x00000e0099157984 */ /* 0x000f260000000400 */
[----:B------:R5:W1:Y:S04]  /*d840*/  @!P5 MUFU.EX2 R24, R23 ;  /* 0x000000170018d308 */ /* 0x000a680000000800 */
[----:B------:R-:W-:Y:S01]  /*d850*/  @!P1 FMUL.FTZ R26, R26, -1.4426950216293334961 ;  /* 0xbfb8aa3b1a1a9820 */ /* 0x000fe20000410000 */
[----:B-----5:R-:W5:Y:S01]  /*d860*/  LDS.U16 R23, [R153+0x12] ;  /* 0x0000120099177984 */ /* 0x020f620000000400 */
[----:B------:R-:W-:-:S02]  /*d870*/  @!P6 FMUL.FTZ R25, R25, -1.4426950216293334961 ;  /* 0xbfb8aa3b1919e820 */ /* 0x000fc40000410000 */
[----:B------:R-:W-:Y:S02]  /*d880*/  @!P2 FMUL.FTZ R27, R27, -1.4426950216293334961 ;  /* 0xbfb8aa3b1b1ba820 */ /* 0x000fe40000410000 */
[----:B------:R-:W0:Y:S08]  /*d890*/  @!P1 MUFU.EX2 R26, R26 ;  /* 0x0000001a001a9308 */ /* 0x000e300000000800 */
[----:B------:R-:W4:Y:S08]  /*d8a0*/  @!P6 MUFU.EX2 R25, R25 ;  /* 0x000000190019e308 */ /* 0x000f300000000800 */
[----:B------:R-:W5:Y:S01]  /*d8b0*/  @!P2 MUFU.EX2 R27, R27 ;  /* 0x0000001b001ba308 */ /* 0x000f620000000800 */
[----:B-1----:R-:W-:Y:S01]  /*d8c0*/  @!P5 FADD.FTZ R24, R24, 1 ;  /* 0x3f8000001818d421 */ /* 0x002fe20000010000 */
[----:B0-----:R-:W-:Y:S01]  /*d8d0*/  @!P1 FADD.FTZ R26, R26, 1 ;  /* 0x3f8000001a1a9421 */ /* 0x001fe20000010000 */
[----:B--2---:R-:W-:-:S02]  /*d8e0*/  HADD2.F32 R18, -RZ, R18.H0_H0 ;  /* 0x20000012ff127230 */ /* 0x004fc40000004100 */
[----:B---3--:R-:W-:-:S03]  /*d8f0*/  HADD2.F32 R19, -RZ, R19.H0_H0 ;  /* 0x20000013ff137230 */ /* 0x008fc60000004100 */
[----:B------:R-:W0:Y:S01]  /*d900*/  @!P5 MUFU.RCP R29, R24 ;  /* 0x00000018001dd308 */ /* 0x000e220000001000 */
[----:B----4-:R-:W-:Y:S01]  /*d910*/  @!P6 FADD.FTZ R25, R25, 1 ;  /* 0x3f8000001919e421 */ /* 0x010fe20000010000 */
[----:B------:R-:W-:-:S06]  /*d920*/  FADD.FTZ R18, R18, UR7 ;  /* 0x0000000712127e21 */ /* 0x000fcc0008010000 */
[----:B------:R-:W1:Y:S01]  /*d930*/  @!P1 MUFU.RCP R31, R26 ;  /* 0x0000001a001f9308 */ /* 0x000e620000001000 */
[----:B-----5:R-:W-:Y:S01]  /*d940*/  @!P2 FADD.FTZ R27, R27, 1 ;  /* 0x3f8000001b1ba421 */ /* 0x020fe20000010000 */
[----:B------:R-:W-:Y:S01]  /*d950*/  FADD.FTZ R19, R19, UR7 ;  /* 0x0000000713137e21 */ /* 0x000fe20008010000 */
[----:B------:R-:W-:-:S05]  /*d960*/  FSETP.GTU.FTZ.AND P3, PT, R18, 20, PT ;  /* 0x41a000001200780b */ /* 0x000fca0003f7c000 */
[----:B------:R-:W2:Y:S01]  /*d970*/  @!P6 MUFU.RCP R28, R25 ;  /* 0x00000019001ce308 */ /* 0x000ea20000001000 */
[----:B------:R-:W-:Y:S02]  /*d980*/  HADD2.F32 R20, -RZ, R20.H0_H0 ;  /* 0x20000014ff147230 */ /* 0x000fe40000004100 */
[----:B------:R-:W-:-:S05]  /*d990*/  HADD2.F32 R22, -RZ, R22.H0_H0 ;  /* 0x20000016ff167230 */ /* 0x000fca0000004100 */
[----:B------:R-:W3:Y:S01]  /*d9a0*/  @!P2 MUFU.RCP R24, R27 ;  /* 0x0000001b0018a308 */ /* 0x000ee20000001000 */
[----:B------:R-:W-:Y:S01]  /*d9b0*/  HADD2.F32 R21, -RZ, R21.H0_H0 ;  /* 0x20000015ff157230 */ /* 0x000fe20000004100 */
[----:B------:R-:W-:Y:S01]  /*d9c0*/  FSETP.GTU.FTZ.AND P4, PT, R19, 20, PT ;  /* 0x41a000001300780b */ /* 0x000fe20003f9c000 */
[----:B------:R-:W-:Y:S02]  /*d9d0*/  HADD2.F32 R23, -RZ, R23.H0_H0 ;  /* 0x20000017ff177230 */ /* 0x000fe40000004100 */
[----:B------:R-:W-:Y:S01]  /*d9e0*/  FADD.FTZ R20, R20, UR7 ;  /* 0x0000000714147e21 */ /* 0x000fe20008010000 */
[----:B------:R-:W-:Y:S01]  /*d9f0*/  FADD.FTZ R22, R22, UR7 ;  /* 0x0000000716167e21 */ /* 0x000fe20008010000 */
[----:B------:R-:W-:Y:S01]  /*da00*/  FADD.FTZ R21, R21, UR7 ;  /* 0x0000000715157e21 */ /* 0x000fe20008010000 */
[----:B0-----:R-:W-:Y:S01]  /*da10*/  @!P5 FMUL.FTZ R112, R112, R29 ;  /* 0x0000001d7070d220 */ /* 0x001fe20000410000 */
[----:B------:R-:W-:Y:S01]  /*da20*/  FADD.FTZ R23, R23, UR7 ;  /* 0x0000000717177e21 */ /* 0x000fe20008010000 */
[----:B-1----:R-:W-:Y:S01]  /*da30*/  @!P1 FMUL.FTZ R114, R114, R31 ;  /* 0x0000001f72729220 */ /* 0x002fe20000410000 */
[----:B------:R-:W-:-:S02]  /*da40*/  FSETP.GTU.FTZ.AND P5, PT, R20, 20, PT ;  /* 0x41a000001400780b */ /* 0x000fc40003fbc000 */
[----:B------:R-:W-:Y:S01]  /*da50*/  FSETP.GTU.FTZ.AND P1, PT, R22, 20, PT ;  /* 0x41a000001600780b */ /* 0x000fe20003f3c000 */
[----:B--2---:R-:W-:Y:S01]  /*da60*/  @!P6 FMUL.FTZ R115, R115, R28 ;  /* 0x0000001c7373e220 */ /* 0x004fe20000410000 */
[----:B------:R-:W-:Y:S01]  /*da70*/  @!P3 FMUL.FTZ R18, R18, -1.4426950216293334961 ;  /* 0xbfb8aa3b1212b820 */ /* 0x000fe20000410000 */
[----:B------:R-:W-:Y:S01]  /*da80*/  FSETP.GTU.FTZ.AND P6, PT, R21, 20, PT ;  /* 0x41a000001500780b */ /* 0x000fe20003fdc000 */
[----:B---3--:R-:W-:Y:S01]  /*da90*/  @!P2 FMUL.FTZ R117, R117, R24 ;  /* 0x000000187575a220 */ /* 0x008fe20000410000 */
[----:B------:R-:W-:Y:S01]  /*daa0*/  FSETP.GTU.FTZ.AND P2, PT, R23, 20, PT ;  /* 0x41a000001700780b */ /* 0x000fe20003f5c000 */
[----:B------:R-:W-:Y:S02]  /*dab0*/  @!P4 FMUL.FTZ R19, R19, -1.4426950216293334961 ;  /* 0xbfb8aa3b1313c820 */ /* 0x000fe40000410000 */
[----:B------:R-:W0:Y:S03]  /*dac0*/  @!P3 MUFU.EX2 R18, R18 ;  /* 0x000000120012b308 */ /* 0x000e260000000800 */
[----:B------:R-:W-:-:S02]  /*dad0*/  @!P5 FMUL.FTZ R20, R20, -1.4426950216293334961 ;  /* 0xbfb8aa3b1414d820 */ /* 0x000fc40000410000 */
[----:B------:R-:W-:-:S03]  /*dae0*/  @!P1 FMUL.FTZ R22, R22, -1.4426950216293334961 ;  /* 0xbfb8aa3b16169820 */ /* 0x000fc60000410000 */
[----:B------:R-:W1:Y:S01]  /*daf0*/  @!P4 MUFU.EX2 R19, R19 ;  /* 0x000000130013c308 */ /* 0x000e620000000800 */
[----:B------:R-:W-:Y:S01]  /*db00*/  @!P6 FMUL.FTZ R21, R21, -1.4426950216293334961 ;  /* 0xbfb8aa3b1515e820 */ /* 0x000fe20000410000 */
[----:B------:R-:W-:-:S06]  /*db10*/  @!P2 FMUL.FTZ R23, R23, -1.4426950216293334961 ;  /* 0xbfb8aa3b1717a820 */ /* 0x000fcc0000410000 */
[----:B------:R-:W2:Y:S01]  /*db20*/  @!P5 MUFU.EX2 R20, R20 ;  /* 0x000000140014d308 */ /* 0x000ea20000000800 */
[----:B0-----:R-:W-:-:S07]  /*db30*/  @!P3 FADD.FTZ R18, R18, 1 ;  /* 0x3f8000001212b421 */ /* 0x001fce0000010000 */
[----:B------:R-:W0:Y:S08]  /*db40*/  @!P1 MUFU.EX2 R22, R22 ;  /* 0x0000001600169308 */ /* 0x000e300000000800 */
[----:B------:R-:W3:Y:S08]  /*db50*/  @!P6 MUFU.EX2 R21, R21 ;  /* 0x000000150015e308 */ /* 0x000ef00000000800 */
[----:B------:R-:W4:Y:S01]  /*db60*/  @!P2 MUFU.EX2 R23, R23 ;  /* 0x000000170017a308 */ /* 0x000f220000000800 */
[----:B-1----:R-:W-:Y:S01]  /*db70*/  @!P4 FADD.FTZ R19, R19, 1 ;  /* 0x3f8000001313c421 */ /* 0x002fe20000010000 */
[----:B--2---:R-:W-:Y:S01]  /*db80*/  @!P5 FADD.FTZ R20, R20, 1 ;  /* 0x3f8000001414d421 */ /* 0x004fe20000010000 */
[----:B0-----:R-:W-:-:S05]  /*db90*/  @!P1 FADD.FTZ R22, R22, 1 ;  /* 0x3f80000016169421 */ /* 0x001fca0000010000 */
[----:B------:R0:W1:Y:S01]  /*dba0*/  @!P3 MUFU.RCP R25, R18 ;  /* 0x000000120019b308 */ /* 0x0000620000001000 */
[----:B---3--:R-:W-:Y:S01]  /*dbb0*/  @!P6 FADD.FTZ R21, R21, 1 ;  /* 0x3f8000001515e421 */ /* 0x008fe20000010000 */
[----:B0-----:R-:W0:Y:S06]  /*dbc0*/  LDS.U16 R18, [R153+0x14] ;  /* 0x0000140099127984 */ /* 0x001e2c0000000400 */
[----:B------:R2:W3:Y:S01]  /*dbd0*/  @!P4 MUFU.RCP R24, R19 ;  /* 0x000000130018c308 */ /* 0x0004e20000001000 */
[----:B----4-:R-:W-:Y:S01]  /*dbe0*/  @!P2 FADD.FTZ R23, R23, 1 ;  /* 0x3f8000001717a421 */ /* 0x010fe20000010000 */
[----:B--2---:R-:W2:Y:S06]  /*dbf0*/  LDS.U16 R19, [R153+0x16] ;  /* 0x0000160099137984 */ /* 0x004eac0000000400 */
[----:B------:R4:W5:Y:S08]  /*dc00*/  @!P5 MUFU.RCP R27, R20 ;  /* 0x00000014001bd308 */ /* 0x0009700000001000 */
[----:B------:R1:W-:Y:S01]  /*dc10*/  @!P1 MUFU.RCP R29, R22 ;  /* 0x00000016001d9308 */ /* 0x0003e20000001000 */
[----:B----4-:R-:W4:Y:S04]  /*dc20*/  LDS.U16 R20, [R153+0x18] ;  /* 0x0000180099147984 */ /* 0x010f280000000400 */
[----:B-1----:R-:W1:Y:S03]  /*dc30*/  LDS.U16 R22, [R153+0x1c] ;  /* 0x00001c0099167984 */ /* 0x002e660000000400 */
[----:B------:R3:W2:Y:S08]  /*dc40*/  @!P6 MUFU.RCP R26, R21 ;  /* 0x00000015001ae308 */ /* 0x0006b00000001000 */
[----:B------:R5:W1:Y:S01]  /*dc50*/  @!P2 MUFU.RCP R28, R23 ;  /* 0x00000017001ca308 */ /* 0x000a620000001000 */
[----:B---3--:R-:W3:Y:S04]  /*dc60*/  LDS.U16 R21, [R153+0x1a] ;  /* 0x00001a0099157984 */ /* 0x008ee80000000400 */
[----:B-----5:R-:W5:Y:S01]  /*dc70*/  LDS.U16 R23, [R153+0x1e] ;  /* 0x00001e0099177984 */ /* 0x020f620000000400 */
[----:B------:R-:W-:Y:S01]  /*dc80*/  BAR.SYNC.DEFER_BLOCKING 0x0 ;  /* 0x0000000000007b1d */ /* 0x000fe20000010000 */
[----:B------:R-:W-:Y:S01]  /*dc90*/  @!P3 FMUL.FTZ R118, R118, R25 ;  /* 0x000000197676b220 */ /* 0x000fe20000410000 */
[----:B------:R-:W-:Y:S01]  /*dca0*/  @!P4 FMUL.FTZ R121, R121, R24 ;  /* 0x000000187979c220 */ /* 0x000fe20000410000 */
[----:B------:R-:W-:-:S02]  /*dcb0*/  PRMT R24, R103, 0x7632, R24 ;  /* 0x0000763267187816 */ /* 0x000fc40000000018 */
[----:B------:R-:W-:Y:S01]  /*dcc0*/  PRMT R25, R101, 0x7632, R25 ;  /* 0x0000763265197816 */ /* 0x000fe20000000019 */
[----:B0-----:R-:W-:Y:S02]  /*dcd0*/  HADD2.F32 R18, -RZ, R18.H0_H0 ;  /* 0x20000012ff127230 */ /* 0x001fe40000004100 */
[----:B------:R-:W-:Y:S01]  /*dce0*/  @!P5 FMUL.FTZ R120, R120, R27 ;  /* 0x0000001b7878d220 */ /* 0x000fe20000410000 */
[----:B--2---:R-:W-:Y:S01]  /*dcf0*/  @!P6 FMUL.FTZ R123, R123, R26 ;  /* 0x0000001a7b7be220 */ /* 0x004fe20000410000 */
[----:B------:R-:W-:Y:S01]  /*dd00*/  HADD2.F32 R19, -RZ, R19.H0_H0 ;  /* 0x20000013ff137230 */ /* 0x000fe20000004100 */
[----:B------:R-:W-:Y:S01]  /*dd10*/  PRMT R26, R99, 0x7632, R26 ;  /* 0x00007632631a7816 */ /* 0x000fe2000000001a */
[----:B------:R-:W-:Y:S01]  /*dd20*/  FADD.FTZ R18, R18, UR7 ;  /* 0x0000000712127e21 */ /* 0x000fe20008010000 */
[----:B------:R-:W-:Y:S02]  /*dd30*/  PRMT R27, R97, 0x7632, R27 ;  /* 0x00007632611b7816 */ /* 0x000fe4000000001b */
[----:B------:R-:W-:Y:S01]  /*dd40*/  MOV R30, UR8 ;  /* 0x00000008001e7c02 */ /* 0x000fe20008000f00 */
[----:B------:R0:W-:Y:S04]  /*dd50*/  STS.U16 [R153+0x2], R24 ;  /* 0x0000021899007388 */ /* 0x0001e80000000400 */
[----:B------:R2:W-:Y:S01]  /*dd60*/  STS.U16 [R153+0x6], R25 ;  /* 0x0000061999007388 */ /* 0x0005e20000000400 */
[----:B0-----:R-:W-:-:S02]  /*dd70*/  PRMT R24, R95, 0x7632, R24 ;  /* 0x000076325f187816 */ /* 0x001fc40000000018 */
[----:B--2---:R-:W-:-:S03]  /*dd80*/  PRMT R25, R93, 0x7632, R25 ;  /* 0x000076325d197816 */ /* 0x004fc60000000019 */
[----:B------:R0:W-:Y:S04]  /*dd90*/  STS.U16 [R153+0x12], R24 ;  /* 0x0000121899007388 */ /* 0x0001e80000000400 */
[----:B------:R2:W-:Y:S01]  /*dda0*/  STS.U16 [R153+0x16], R25 ;  /* 0x0000161999007388 */ /* 0x0005e20000000400 */
[----:B------:R-:W-:Y:S01]  /*ddb0*/  FADD.FTZ R19, R19, UR7 ;  /* 0x0000000713137e21 */ /* 0x000fe20008010000 */
[----:B0-----:R-:W-:Y:S02]  /*ddc0*/  PRMT R24, R91, 0x7632, R24 ;  /* 0x000076325b187816 */ /* 0x001fe40000000018 */
[----:B--2---:R-:W-:Y:S01]  /*ddd0*/  PRMT R25, R89, 0x7632, R25 ;  /* 0x0000763259197816 */ /* 0x004fe20000000019 */
[----:B------:R-:W-:Y:S01]  /*dde0*/  STS.U16 [R153], R103 ;  /* 0x0000006799007388 */ /* 0x000fe20000000400 */
[----:B------:R-:W-:Y:S01]  /*ddf0*/  FSETP.GTU.FTZ.AND P6, PT, R18, 20, PT ;  /* 0x41a000001200780b */ /* 0x000fe20003fdc000 */
[----:B----4-:R-:W-:-:S02]  /*de00*/  HADD2.F32 R20, -RZ, R20.H0_H0 ;  /* 0x20000014ff147230 */ /* 0x010fc40000004100 */
[----:B------:R-:W-:Y:S01]  /*de10*/  @!P1 FMUL.FTZ R124, R124, R29 ;  /* 0x0000001d7c7c9220 */ /* 0x000fe20000410000 */
[----:B------:R-:W-:Y:S01]  /*de20*/  STS.U16 [R153+0x4], R101 ;  /* 0x0000046599007388 */ /* 0x000fe20000000400 */
[----:B-1----:R-:W-:-:S03]  /*de30*/  HADD2.F32 R22, -RZ, R22.H0_H0 ;  /* 0x20000016ff167230 */ /* 0x002fc60000004100 */
[----:B------:R-:W-:Y:S04]  /*de40*/  STS.U16 [R153+0x8], R99 ;  /* 0x0000086399007388 */ /* 0x000fe80000000400 */
[----:B------:R0:W-:Y:S04]  /*de50*/  STS.U16 [R153+0xa], R26 ;  /* 0x00000a1a99007388 */ /* 0x0001e80000000400 */
        /* <DEDUP_REMOVED lines=9> */
[----:B------:R-:W-:Y:S01]  /*def0*/  LDS.U16 R25, [R170] ;  /* 0x00000000aa197984 */ /* 0x000fe20000000400 */
[----:B------:R-:W-:-:S03]  /*df00*/  FSETP.GTU.FTZ.AND P3, PT, R19, 20, PT ;  /* 0x41a000001300780b */ /* 0x000fc60003f7c000 */
[----:B------:R-:W-:Y:S01]  /*df10*/  LDS.U16 R27, [R169+0x40] ;  /* 0x00004000a91b7984 */ /* 0x000fe20000000400 */
[----:B------:R-:W-:-:S03]  /*df20*/  FADD.FTZ R20, R20, UR7 ;  /* 0x0000000714147e21 */ /* 0x000fc60008010000 */
[----:B------:R-:W-:Y:S01]  /*df30*/  LDS.U16 R29, [R168+0x80] ;  /* 0x00008000a81d7984 */ /* 0x000fe20000000400 */
[----:B------:R-:W-:-:S03]  /*df40*/  FADD.FTZ R22, R22, UR7 ;  /* 0x0000000716167e21 */ /* 0x000fc60008010000 */
        /* <DEDUP_REMOVED lines=15> */
[----:B------:R-:W-:Y:S01]  /*e040*/  @!P2 FMUL.FTZ R127, R127, R28 ;  /* 0x0000001c7f7fa220 */ /* 0x000fe20000410000 */
[----:B------:R-:W-:-:S02]  /*e050*/  FSETP.GTU.FTZ.AND P2, PT, R20, 20, PT ;  /* 0x41a000001400780b */ /* 0x000fc40003f5c000 */
[----:B------:R-:W-:Y:S01]  /*e060*/  FSETP.GTU.FTZ.AND P1, PT, R22, 20, PT ;  /* 0x41a000001600780b */ /* 0x000fe20003f3c000 */
[----:B------:R-:W-:Y:S01]  /*e070*/  @!P6 FMUL.FTZ R18, R18, -1.4426950216293334961 ;  /* 0xbfb8aa3b1212e820 */ /* 0x000fe20000410000 */
[----:B---3--:R-:W-:Y:S02]  /*e080*/  HADD2.F32 R21, -RZ, R21.H0_H0 ;  /* 0x20000015ff157230 */ /* 0x008fe40000004100 */
[----:B-----5:R-:W-:Y:S02]  /*e090*/  HADD2.F32 R23, -RZ, R23.H0_H0 ;  /* 0x20000017ff177230 */ /* 0x020fe40000004100 */
[----:B------:R-:W-:Y:S01]  /*e0a0*/  @!P3 FMUL.FTZ R19, R19, -1.4426950216293334961 ;  /* 0xbfb8aa3b1313b820 */ /* 0x000fe20000410000 */
[----:B------:R-:W-:Y:S01]  /*e0b0*/  FADD.FTZ R21, R21, UR7 ;  /* 0x0000000715157e21 */ /* 0x000fe20008010000 */
[----:B------:R-:W1:Y:S01]  /*e0c0*/  @!P6 MUFU.EX2 R18, R18 ;  /* 0x000000120012e308 */ /* 0x000e620000000800 */
[----:B------:R-:W-:Y:S02]  /*e0d0*/  FADD.FTZ R23, R23, UR7 ;  /* 0x0000000717177e21 */ /* 0x000fe40008010000 */
[----:B------:R-:W-:Y:S01]  /*e0e0*/  @!P2 FMUL.FTZ R20, R20, -1.4426950216293334961 ;  /* 0xbfb8aa3b1414a820 */ /* 0x000fe20000410000 */
[----:B------:R-:W-:Y:S01]  /*e0f0*/  FSETP.GTU.FTZ.AND P5, PT, R21, 20, PT ;  /* 0x41a000001500780b */ /* 0x000fe20003fbc000 */
[----:B------:R-:W-:Y:S01]  /*e100*/  @!P1 FMUL.FTZ R22, R22, -1.4426950216293334961 ;  /* 0xbfb8aa3b16169820 */ /* 0x000fe20000410000 */
[----:B------:R-:W-:-:S02]  /*e110*/  FSETP.GTU.FTZ.AND P4, PT, R23, 20, PT ;  /* 0x41a000001700780b */ /* 0x000fc40003f9c000 */
[----:B------:R-:W2:Y:S01]  /*e120*/  @!P3 MUFU.EX2 R19, R19 ;  /* 0x000000130013b308 */ /* 0x000ea20000000800 */
[----:B------:R-:W3:Y:S07]  /*e130*/  LDS R24, [UR23+0x1080] ;  /* 0x00108017ff187984 */ /* 0x000eee0008000800 */
[----:B------:R-:W4:Y:S01]  /*e140*/  @!P2 MUFU.EX2 R20, R20 ;  /* 0x000000140014a308 */ /* 0x000f220000000800 */
[----:B-1----:R-:W-:-:S07]  /*e150*/  @!P6 FADD.FTZ R18, R18, 1 ;  /* 0x3f8000001212e421 */ /* 0x002fce0000010000 */
[----:B------:R-:W1:Y:S01]  /*e160*/  @!P1 MUFU.EX2 R22, R22 ;  /* 0x0000001600169308 */ /* 0x000e620000000800 */
[----:B------:R-:W-:Y:S01]  /*e170*/  @!P5 FMUL.FTZ R21, R21, -1.4426950216293334961 ;  /* 0xbfb8aa3b1515d820 */ /* 0x000fe20000410000 */
[----:B------:R-:W-:Y:S01]  /*e180*/  @!P4 FMUL.FTZ R23, R23, -1.4426950216293334961 ;  /* 0xbfb8aa3b1717c820 */ /* 0x000fe20000410000 */
[----:B------:R-:W-:Y:S01]  /*e190*/  UMOV UR8, UR22 ;  /* 0x0000001600087c82 */ /* 0x000fe20008000000 */
[----:B------:R-:W-:Y:S01]  /*e1a0*/  UMOV UR9, URZ ;  /* 0x000000ff00097c82 */ /* 0x000fe20008000000 */
[----:B--2---:R-:W-:Y:S01]  /*e1b0*/  @!P3 FADD.FTZ R19, R19, 1 ;  /* 0x3f8000001313b421 */ /* 0x004fe20000010000 */
[----:B------:R-:W-:Y:S02]  /*e1c0*/  UIMAD.WIDE.U32 UR12, UR26, UR14, UR8 ;  /* 0x0000000e1a0c72a5 */ /* 0x000fe4000f8e0008 */
[----:B------:R-:W2:Y:S02]  /*e1d0*/  @!P6 MUFU.RCP R57, R18 ;  /* 0x000000120039e308 */ /* 0x000ea40000001000 */
[----:B------:R-:W-:Y:S01]  /*e1e0*/  UIMAD UR13, UR26, UR15, UR13 ;  /* 0x0000000f1a0d72a4 */ /* 0x000fe2000f8e020d */
[----:B----4-:R-:W-:Y:S01]  /*e1f0*/  @!P2 FADD.FTZ R20, R20, 1 ;  /* 0x3f8000001414a421 */ /* 0x010fe20000010000 */
[----:B------:R-:W4:Y:S04]  /*e200*/  LDCU.64 UR14, c[0x0][0x550] ;  /* 0x0000aa00ff0e77ac */ /* 0x000f280008000a00 */
[----:B------:R-:W5:Y:S01]  /*e210*/  @!P5 MUFU.EX2 R21, R21 ;  /* 0x000000150015d308 */ /* 0x000f620000000800 */
[----:B-1----:R-:W-:-:S07]  /*e220*/  @!P1 FADD.FTZ R22, R22, 1 ;  /* 0x3f80000016169421 */ /* 0x002fce0000010000 */
[----:B------:R-:W1:Y:S08]  /*e230*/  @!P4 MUFU.EX2 R23, R23 ;  /* 0x000000170017c308 */ /* 0x000e700000000800 */
[----:B0-----:R0:W3:Y:S01]  /*e240*/  @!P3 MUFU.RCP R26, R19 ;  /* 0x00000013001ab308 */ /* 0x0010e20000001000 */
[----:B------:R-:W-:-:S07]  /*e250*/  UIMAD.WIDE.U32 UR12, UR10, UR24, UR12 ;  /* 0x000000180a0c72a5 */ /* 0x000fce000f8e000c */
[----:B------:R-:W4:Y:S01]  /*e260*/  @!P2 MUFU.RCP R59, R20 ;  /* 0x00000014003ba308 */ /* 0x000f220000001000 */
[----:B------:R-:W-:-:S07]  /*e270*/  UIMAD UR13, UR10, UR25, UR13 ;  /* 0x000000190a0d72a4 */ /* 0x000fce000f8e020d */
[----:B------:R-:W4:Y:S01]  /*e280*/  @!P1 MUFU.RCP R61, R22 ;  /* 0x00000016003d9308 */ /* 0x000f220000001000 */
[----:B--2---:R-:W-:Y:S01]  /*e290*/  @!P6 FMUL.FTZ R126, R126, R57 ;  /* 0x000000397e7ee220 */ /* 0x004fe20000410000 */
[----:B0-----:R-:W-:Y:S01]  /*e2a0*/  IADD3 R19, P6, PT, R2, UR12, RZ ;  /* 0x0000000c02137c10 */ /* 0x001fe2000ffde0ff */
[----:B-----5:R-:W-:Y:S01]  /*e2b0*/  @!P5 FADD.FTZ R21, R21, 1 ;  /* 0x3f8000001515d421 */ /* 0x020fe20000010000 */
[----:B-1----:R-:W-:Y:S01]  /*e2c0*/  @!P4 FADD.FTZ R23, R23, 1 ;  /* 0x3f8000001717c421 */ /* 0x002fe20000010000 */
[----:B---3--:R-:W-:Y:S01]  /*e2d0*/  @!P3 FMUL.FTZ R129, R129, R26 ;  /* 0x0000001a8181b220 */ /* 0x008fe20000410000 */
[----:B------:R-:W-:Y:S01]  /*e2e0*/  IADD3.X R26, PT, PT, RZ, UR13, RZ, P6, !PT ;  /* 0x0000000dff1a7c10 */ /* 0x000fe2000b7fe4ff */
[----:B------:R-:W0:Y:S01]  /*e2f0*/  LDCU.64 UR12, c[0x0][0x518] ;  /* 0x0000a300ff0c77ac */ /* 0x000e220008000a00 */
[----:B----4-:R-:W-:Y:S01]  /*e300*/  LEA R18, P6, R19, UR14, 0x1 ;  /* 0x0000000e13127c11 */ /* 0x010fe2000f8c08ff */
[----:B------:R-:W1:Y:S01]  /*e310*/  @!P5 MUFU.RCP R28, R21 ;  /* 0x00000015001cd308 */ /* 0x000e620000001000 */
[----:B------:R-:W-:Y:S01]  /*e320*/  @!P2 FMUL.FTZ R130, R130, R59 ;  /* 0x0000003b8282a220 */ /* 0x000fe20000410000 */
[----:B------:R-:W-:-:S02]  /*e330*/  ISETP.GE.AND P2, PT, R2, R24, PT ;  /* 0x000000180200720c */ /* 0x000fc40003f46270 */
[----:B------:R-:W-:Y:S01]  /*e340*/  LEA.HI.X R19, R19, UR15, R26, 0x1, P6 ;  /* 0x0000000f13137c11 */ /* 0x000fe2000b0f0c1a */
[----:B------:R-:W2:Y:S03]  /*e350*/  LDCU.64 UR14, c[0x0][0x520] ;  /* 0x0000a400ff0e77ac */ /* 0x000ea60008000a00 */
[----:B------:R-:W3:Y:S01]  /*e360*/  @!P4 MUFU.RCP R20, R23 ;  /* 0x000000170014c308 */ /* 0x000ee20000001000 */
[----:B------:R-:W-:Y:S01]  /*e370*/  @!P1 FMUL.FTZ R132, R132, R61 ;  /* 0x0000003d84849220 */ /* 0x000fe20000410000 */
[-C--:B------:R-:W-:Y:S02]  /*e380*/  ISETP.GE.AND P3, PT, R17, R24.reuse, PT ;  /* 0x000000181100720c */ /* 0x080fe40003f66270 */
[-C--:B------:R-:W-:Y:S02]  /*e390*/  ISETP.GE.AND P6, PT, R16, R24.reuse, PT ;  /* 0x000000181000720c */ /* 0x080fe40003fc6270 */
[-C--:B------:R-:W-:Y:S01]  /*e3a0*/  ISETP.GE.AND P1, PT, R14, R24.reuse, PT ;  /* 0x000000180e00720c */ /* 0x080fe20003f26270 */
[----:B------:R-:W-:Y:S01]  /*e3b0*/  @!P2 STG.E.U16 desc[UR34][R18.64], R25 ;  /* 0x000000191200a986 */ /* 0x000fe2000c101522 */
[----:B------:R-:W-:Y:S01]  /*e3c0*/  ISETP.GE.AND P2, PT, R15, R24, PT ;  /* 0x000000180f00720c */ /* 0x000fe20003f46270 */
[----:B-1----:R-:W-:Y:S01]  /*e3d0*/  @!P5 FMUL.FTZ R133, R133, R28 ;  /* 0x0000001c8585d220 */ /* 0x002fe20000410000 */
[----:B------:R-:W-:-:S05]  /*e3e0*/  ISETP.GE.AND P5, PT, R12, R24, PT ;  /* 0x000000180c00720c */ /* 0x000fca0003fa6270 */
[----:B------:R-:W-:Y:S01]  /*e3f0*/  @!P3 STG.E.U16 desc[UR34][R18.64+0x40], R27 ;  /* 0x0000401b1200b986 */ /* 0x000fe2000c101522 */
[----:B------:R-:W-:Y:S01]  /*e400*/  ISETP.GE.AND P3, PT, R3, R24, PT ;  /* 0x000000180300720c */ /* 0x000fe20003f66270 */
        /* <DEDUP_REMOVED lines=28> */
[----:B-1----:R-:W-:Y:S02]  /*e5d0*/  F2FP.F16.F32.PACK_AB R19, R117, R114 ;  /* 0x000000727513723e */ /* 0x002fe400000000ff */
        /* <DEDUP_REMOVED lines=13> */
[C---:B-1----:R-:W-:Y:S02]  /*e6b0*/  PRMT R21, R18.reuse, 0x7610, R21 ;  /* 0x0000761012157816 */ /* 0x042fe40000000015 */
[----:B---3--:R-:W-:Y:S02]  /*e6c0*/  PRMT R22, R18, 0x7632, R22 ;  /* 0x0000763212167816 */ /* 0x008fe40000000016 */
[----:B------:R-:W-:Y:S01]  /*e6d0*/  F2FP.F16.F32.PACK_AB R18, R133, R130 ;  /* 0x000000828512723e */ /* 0x000fe200000000ff */
[----:B------:R1:W-:Y:S01]  /*e6e0*/  STS.U16 [R153+0x6], R24 ;  /* 0x0000061899007388 */ /* 0x0003e20000000400 */
[----:B------:R-:W-:-:S03]  /*e6f0*/  PRMT R29, R19, 0x7632, R29 ;  /* 0x00007632131d7816 */ /* 0x000fc6000000001d */
[----:B------:R3:W-:Y:S01]  /*e700*/  STS.U16 [R153+0xa], R26 ;  /* 0x00000a1a99007388 */ /* 0x0007e20000000400 */
[----:B-1----:R-:W-:Y:S02]  /*e710*/  PRMT R24, R20, 0x7632, R24 ;  /* 0x0000763214187816 */ /* 0x002fe40000000018 */
[----:B---3--:R-:W-:Y:S01]  /*e720*/  PRMT R26, R18, 0x7632, R26 ;  /* 0x00007632121a7816 */ /* 0x008fe2000000001a */
        /* <DEDUP_REMOVED lines=31> */
[----:B0-----:R-:W-:-:S05]  /*e920*/  UIMAD.WIDE.U32 UR8, UR26, UR12, UR8 ;  /* 0x0000000c1a0872a5 */ /* 0x001fca000f8e0008 */
[----:B------:R-:W0:Y:S01]  /*e930*/  LDS R20, [UR23+0x1080] ;  /* 0x00108017ff147984 */ /* 0x000e220008000800 */
[----:B------:R-:W-:Y:S01]  /*e940*/  UIMAD UR9, UR26, UR13, UR9 ;  /* 0x0000000d1a0972a4 */ /* 0x000fe2000f8e0209 */
[----:B------:R-:W3:Y:S03]  /*e950*/  LDCU.64 UR12, c[0x0][0x560] ;  /* 0x0000ac00ff0c77ac */ /* 0x000ee60008000a00 */
[----:B--2---:R-:W-:Y:S01]  /*e960*/  UIMAD.WIDE.U32 UR8, UR10, UR14, UR8 ;  /* 0x0000000e0a0872a5 */ /* 0x004fe2000f8e0008 */
[----:B------:R-:W-:-:S03]  /*e970*/  FADD.FTZ R112, R112, R173 ;  /* 0x000000ad70707221 */ /* 0x000fc60000010000 */
[----:B------:R-:W-:Y:S02]  /*e980*/  UIMAD UR9, UR10, UR15, UR9 ;  /* 0x0000000f0a0972a4 */ /* 0x000fe4000f8e0209 */
[----:B-1----:R-:W-:Y:S01]  /*e990*/  IADD3 R19, P0, PT, R2, UR8, RZ ;  /* 0x0000000802137c10 */ /* 0x002fe2000ff1e0ff */
[----:B------:R-:W-:-:S03]  /*e9a0*/  FADD.FTZ R115, R112, R115 ;  /* 0x0000007370737221 */ /* 0x000fc60000010000 */
[----:B------:R-:W-:Y:S02]  /*e9b0*/  IADD3.X R22, PT, PT, RZ, UR9, RZ, P0, !PT ;  /* 0x00000009ff167c10 */ /* 0x000fe400087fe4ff */
[----:B---3--:R-:W-:Y:S01]  /*e9c0*/  LEA R18, P3, R19, UR12, 0x1 ;  /* 0x0000000c13127c11 */ /* 0x008fe2000f8608ff */
[----:B------:R-:W-:-:S03]  /*e9d0*/  FADD.FTZ R114, R115, R114 ;  /* 0x0000007273727221 */ /* 0x000fc60000010000 */
[----:B------:R-:W-:Y:S01]  /*e9e0*/  LEA.HI.X R19, R19, UR13, R22, 0x1, P3 ;  /* 0x0000000d13137c11 */ /* 0x000fe200098f0c16 */
[----:B------:R-:W-:Y:S01]  /*e9f0*/  FADD.FTZ R117, R114, R117 ;  /* 0x0000007572757221 */ /* 0x000fe20000010000 */
[-C--:B0-----:R-:W-:Y:S02]  /*ea00*/  ISETP.GE.AND P2, PT, R2, R20.reuse, PT ;  /* 0x000000140200720c */ /* 0x081fe40003f46270 */
        /* <DEDUP_REMOVED lines=53> */
.L_x_423:
        /* <DEDUP_REMOVED lines=10> */
[----:B0-----:R-:W-:-:S05]  /*ee00*/  @P0 FADD R3, R3, R174 ;  /* 0x000000ae03030221 */ /* 0x001fca0000000000 */
[----:B------:R-:W0:Y:S01]  /*ee10*/  SHFL.DOWN P0, R0, R3, 0x2, 0x1f ;  /* 0x08401f0003007f89 */ /* 0x000e220000000000 */
[----:B--2---:R-:W-:Y:S02]  /*ee20*/  ISETP.NE.AND P1, PT, R4, RZ, PT ;  /* 0x000000ff0400720c */ /* 0x004fe40003f25270 */
[----:B------:R-:W2:Y:S11]  /*ee30*/  S2R R4, SR_TID.X ;  /* 0x0000000000047919 */ /* 0x000eb60000002100 */
[----:B------:R-:W3:Y:S01]  /*ee40*/  @!P1 S2R R9, SR_CgaCtaId ;  /* 0x0000000000099919 */ /* 0x000ee20000008800 */
[----:B------:R-:W-:Y:S01]  /*ee50*/  @!P1 MOV R6, 0x400 ;  /* 0x0000040000069802 */ /* 0x000fe20000000f00 */
[----:B0-----:R-:W-:-:S05]  /*ee60*/  @P0 FADD R0, R3, R0 ;  /* 0x0000000003000221 */ /* 0x001fca0000000000 */
[----:B------:R-:W0:Y:S01]  /*ee70*/  SHFL.DOWN P0, R5, R0, 0x4, 0x1f ;  /* 0x08801f0000057f89 */ /* 0x000e220000000000 */
[----:B--2---:R-:W-:-:S04]  /*ee80*/  @!P1 SHF.R.U32.HI R3, RZ, 0x3, R4 ;  /* 0x00000003ff039819 */ /* 0x004fc80000011604 */
[----:B------:R-:W-:Y:S02]  /*ee90*/  @!P1 LOP3.LUT R3, R3, 0x7c, RZ, 0xc0, !PT ;  /* 0x0000007c03039812 */ /* 0x000fe400078ec0ff */
[----:B---3--:R-:W-:Y:S01]  /*eea0*/  @!P1 LEA R6, R9, R6, 0x18 ;  /* 0x0000000609069211 */ /* 0x008fe200078ec0ff */
        /* <DEDUP_REMOVED lines=18> */
[----:B0-----:R-:W-:Y:S01]  /*efd0*/  FADD.FTZ R0, R3, R2 ;  /* 0x0000000203007221 */ /* 0x001fe20000010000 */
[----:B------:R-:W-:Y:S02]  /*efe0*/  MOV R2, UR4 ;  /* 0x0000000400027c02 */ /* 0x000fe40008000f00 */
[----:B------:R-:W-:Y:S01]  /*eff0*/  MOV R3, UR5 ;  /* 0x0000000500037c02 */ /* 0x000fe20008000f00 */
[----:B---3--:R-:W-:-:S05]  /*f000*/  FADD.FTZ R5, R0, R5 ;  /* 0x0000000500057221 */ /* 0x008fca0000010000 */
[----:B------:R2:W-:Y:S02]  /*f010*/  REDG.E.ADD.F32.FTZ.RN.STRONG.GPU desc[UR34][R2.64], R5 ;  /* 0x00000005020079a6 */ /* 0x0005e4000c12f322 */
.L_x_494:
[----:B------:R-:W-:Y:S05]  /*f020*/  BSYNC.RECONVERGENT B0 ;  /* 0x0000000000007941 */ /* 0x000fea0003800200 */
.L_x_493:
[----:B------:R-:W-:Y:S01]  /*f030*/  UISETP.NE.U32.AND UP0, UPT, UR8, URZ, UPT ;  /* 0x000000ff0800728c */ /* 0x000fe2000bf05070 */
[----:B-1----:R-:W-:-:S03]  /*f040*/  ISETP.GE.AND P0, PT, R11, UR21, PT ;  /* 0x000000150b007c0c */ /* 0x002fc6000bf06270 */
[----:B------:R-:W-:-:S09]  /*f050*/  UISETP.NE.AND.EX UP0, UPT, UR9, URZ, UPT, UP0 ;  /* 0x000000ff0900728c */ /* 0x000fd2000bf05300 */
[----:B------:R-:W-:Y:S05]  /*f060*/  BRA.U !UP0, `(.L_x_495) ;  /* 0x00000001089c7547 */ /* 0x000fea000b800000 */
[----:B------:R-:W-:Y:S06]  /*f070*/  BAR.SYNC.DEFER_BLOCKING 0x0 ;  /* 0x0000000000007b1d */ /* 0x000fec0000010000 */
[----:B------:R-:W-:Y:S01]  /*f080*/  BSSY.RECONVERGENT B0, `(.L_x_495) ;  /* 0x0000025000007945 */ /* 0x000fe20003800200 */
[----:B0-----:R-:W0:Y:S01]  /*f090*/  SHFL.DOWN P1, R0, R173, 0x1, 0x1f ;  /* 0x08201f00ad007f89 */ /* 0x001e220000020000 */
        /* <DEDUP_REMOVED lines=35> */
.L_x_496:
[----:B------:R-:W-:Y:S05]  /*f2d0*/  BSYNC.RECONVERGENT B0 ;  /* 0x0000000000007941 */ /* 0x000fea0003800200 */
.L_x_495:
        /* <DEDUP_REMOVED lines=34> */
.L_x_498:
        /* <DEDUP_REMOVED lines=66> */
.L_x_497:
[----:B------:R-:W-:Y:S05]  /*f920*/  EXIT ;  /* 0x000000000000794d */ /* 0x000fea0003800000 */
.L_x_462:
[----:B------:R-:W-:Y:S01]  /*f930*/  HFMA2 R199, -RZ, RZ, 0, 5.9604644775390625e-08 ;  /* 0x00000001ffc77431 */ /* 0x000fe200000001ff */
[----:B------:R-:W-:Y:S02]  /*f940*/  MOV R200, R65 ;  /* 0x0000004100c87202 */ /* 0x000fe40000000f00 */
[----:B------:R-:W-:Y:S02]  /*f950*/  MOV R202, RZ ;  /* 0x000000ff00ca7202 */ /* 0x000fe40000000f00 */
[----:B------:R-:W-:-:S07]  /*f960*/  MOV R71, 0xffffffff ;  /* 0xffffffff00477802 */ /* 0x000fce0000000f00 */
[----:B0-2--5:R-:W-:Y:S05]  /*f970*/  WARPSYNC.COLLECTIVE R71, `(.L_x_499) ;  /* 0x0000000047087348 */ /* 0x025fea0003c00000 */
[----:B------:R1:W3:Y:S02]  /*f980*/  SHFL.UP P6, R196, R200, R199, R202 ;  /* 0x040000c7c8c47389 */ /* 0x0002e400000c00ca */
[----:B0123-5:R-:W-:Y:S05]  /*f990*/  ENDCOLLECTIVE ;  /* 0x000000000000791b */ /* 0x02ffea0003800000 */
.L_x_499:
[----:B------:R-:W-:Y:S02]  /*f9a0*/  MOV R200, R193 ;  /* 0x000000c100c87202 */ /* 0x000fe40000000f00 */
[----:B------:R-:W-:-:S07]  /*f9b0*/  MOV R64, R196 ;  /* 0x000000c400407202 */ /* 0x000fce0000000f00 */
[----:B------:R-:W-:Y:S05]  /*f9c0*/  WARPSYNC.COLLECTIVE R71, `(.L_x_500) ;  /* 0x0000000047087348 */ /* 0x000fea0003c00000 */
[----:B------:R0:W1:Y:S02]  /*f9d0*/  SHFL.UP P6, R196, R200, R199, R202 ;  /* 0x040000c7c8c47389 */ /* 0x00006400000c00ca */
[----:B01----:R-:W-:Y:S05]  /*f9e0*/  ENDCOLLECTIVE ;  /* 0x000000000000791b */ /* 0x003fea0003800000 */
.L_x_500:
[----:B------:R-:W-:Y:S02]  /*f9f0*/  MOV R200, R194 ;  /* 0x000000c200c87202 */ /* 0x000fe40000000f00 */
[----:B------:R-:W-:-:S07]  /*fa00*/  MOV R66, R196 ;  /* 0x000000c400427202 */ /* 0x000fce0000000f00 */
[----:B------:R-:W-:Y:S05]  /*fa10*/  WARPSYNC.COLLECTIVE R71, `(.L_x_501) ;  /* 0x0000000047087348 */ /* 0x000fea0003c00000 */
[----:B------:R0:W1:Y:S02]  /*fa20*/  SHFL.UP P6, R196, R200, R199, R202 ;  /* 0x040000c7c8c47389 */ /* 0x00006400000c00ca */
[----:B01----:R-:W-:Y:S05]  /*fa30*/  ENDCOLLECTIVE ;  /* 0x000000000000791b */ /* 0x003fea0003800000 */
.L_x_501:
[-C--:B------:R-:W-:Y:S01]  /*fa40*/  FMUL.FTZ R67, R193, R66.reuse ;  /* 0x00000042c1437220 */ /* 0x080fe20000410000 */
[----:B------:R-:W-:Y:S01]  /*fa50*/  FMUL.FTZ R66, R65, R66 ;  /* 0x0000004241427220 */ /* 0x000fe20000410000 */
[----:B------:R-:W-:Y:S02]  /*fa60*/  MOV R200, R195 ;  /* 0x000000c300c87202 */ /* 0x000fe40000000f00 */
[----:B------:R-:W-:-:S07]  /*fa70*/  MOV R70, R196 ;  /* 0x000000c400467202 */ /* 0x000fce0000000f00 */
[----:B------:R-:W-:Y:S05]  /*fa80*/  WARPSYNC.COLLECTIVE R71, `(.L_x_502) ;  /* 0x0000000047087348 */ /* 0x000fea0003c00000 */
[----:B------:R0:W1:Y:S02]  /*fa90*/  SHFL.UP P6, R196, R200, R199, R202 ;  /* 0x040000c7c8c47389 */ /* 0x00006400000c00ca */
[----:B01----:R-:W-:Y:S05]  /*faa0*/  ENDCOLLECTIVE ;  /* 0x000000000000791b */ /* 0x003fea0003800000 */
.L_x_502:
        /* <DEDUP_REMOVED lines=13> */
.L_x_503:
[----:B------:R-:W-:Y:S02]  /*fb80*/  MOV R200, R193 ;  /* 0x000000c100c87202 */ /* 0x000fe40000000f00 */
[----:B------:R-:W-:-:S07]  /*fb90*/  MOV R64, R196 ;  /* 0x000000c400407202 */ /* 0x000fce0000000f00 */
[----:B------:R-:W-:Y:S05]  /*fba0*/  WARPSYNC.COLLECTIVE R71, `(.L_x_504) ;  /* 0x0000000047087348 */ /* 0x000fea0003c00000 */
[----:B------:R0:W1:Y:S02]  /*fbb0*/  SHFL.UP P6, R196, R200, R199, R202 ;  /* 0x040000c7c8c47389 */ /* 0x00006400000c00ca */
[----:B01----:R-:W-:Y:S05]  /*fbc0*/  ENDCOLLECTIVE ;  /* 0x000000000000791b */ /* 0x003fea0003800000 */
.L_x_504:
[----:B------:R-:W-:Y:S02]  /*fbd0*/  MOV R200, R194 ;  /* 0x000000c200c87202 */ /* 0x000fe40000000f00 */
[----:B------:R-:W-:-:S07]  /*fbe0*/  MOV R66, R196 ;  /* 0x000000c400427202 */ /* 0x000fce0000000f00 */
[----:B------:R-:W-:Y:S05]  /*fbf0*/  WARPSYNC.COLLECTIVE R71, `(.L_x_505) ;  /* 0x0000000047087348 */ /* 0x000fea0003c00000 */
[----:B------:R0:W1:Y:S02]  /*fc00*/  SHFL.UP P6, R196, R200, R199, R202 ;  /* 0x040000c7c8c47389 */ /* 0x00006400000c00ca */
[----:B01----:R-:W-:Y:S05]  /*fc10*/  ENDCOLLECTIVE ;  /* 0x000000000000791b */ /* 0x003fea0003800000 */
.L_x_505:
[-C--:B------:R-:W-:Y:S01]  /*fc20*/  FMUL.FTZ R67, R193, R66.reuse ;  /* 0x00000042c1437220 */ /* 0x080fe20000410000 */
[----:B------:R-:W-:Y:S01]  /*fc30*/  FMUL.FTZ R66, R65, R66 ;  /* 0x0000004241427220 */ /* 0x000fe20000410000 */
[----:B------:R-:W-:Y:S02]  /*fc40*/  MOV R200, R195 ;  /* 0x000000c300c87202 */ /* 0x000fe40000000f00 */
[----:B------:R-:W-:-:S07]  /*fc50*/  MOV R70, R196 ;  /* 0x000000c400467202 */ /* 0x000fce0000000f00 */
[----:B------:R-:W-:Y:S05]  /*fc60*/  WARPSYNC.COLLECTIVE R71, `(.L_x_506) ;  /* 0x0000000047087348 */ /* 0x000fea0003c00000 */
[----:B------:R0:W1:Y:S02]  /*fc70*/  SHFL.UP P6, R196, R200, R199, R202 ;  /* 0x040000c7c8c47389 */ /* 0x00006400000c00ca */
[----:B01----:R-:W-:Y:S05]  /*fc80*/  ENDCOLLECTIVE ;  /* 0x000000000000791b */ /* 0x003fea0003800000 */
.L_x_506:
        /* <DEDUP_REMOVED lines=13> */
.L_x_507:
[----:B------:R-:W-:Y:S02]  /*fd60*/  MOV R200, R193 ;  /* 0x000000c100c87202 */ /* 0x000fe40000000f00 */
[----:B------:R-:W-:-:S07]  /*fd70*/  MOV R64, R196 ;  /* 0x000000c400407202 */ /* 0x000fce0000000f00 */
[----:B------:R-:W-:Y:S05]  /*fd80*/  WARPSYNC.COLLECTIVE R71, `(.L_x_508) ;  /* 0x0000000047087348 */ /* 0x000fea0003c00000 */
[----:B------:R0:W1:Y:S02]  /*fd90*/  SHFL.UP P6, R196, R200, R199, R202 ;  /* 0x040000c7c8c47389 */ /* 0x00006400000c00ca */
[----:B01----:R-:W-:Y:S05]  /*fda0*/  ENDCOLLECTIVE ;  /* 0x000000000000791b */ /* 0x003fea0003800000 */
.L_x_508:
[----:B------:R-:W-:Y:S02]  /*fdb0*/  MOV R200, R194 ;  /* 0x000000c200c87202 */ /* 0x000fe40000000f00 */
[----:B------:R-:W-:-:S07]  /*fdc0*/  MOV R66, R196 ;  /* 0x000000c400427202 */ /* 0x000fce0000000f00 */
[----:B------:R-:W-:Y:S05]  /*fdd0*/  WARPSYNC.COLLECTIVE R71, `(.L_x_509) ;  /* 0x0000000047087348 */ /* 0x000fea0003c00000 */
[----:B------:R0:W1:Y:S02]  /*fde0*/  SHFL.UP P6, R196, R200, R199, R202 ;  /* 0x040000c7c8c47389 */ /* 0x00006400000c00ca */
[----:B01----:R-:W-:Y:S05]  /*fdf0*/  ENDCOLLECTIVE ;  /* 0x000000000000791b */ /* 0x003fea0003800000 */
.L_x_509:
[-C--:B------:R-:W-:Y:S01]  /*fe00*/  FMUL.FTZ R67, R193, R66.reuse ;  /* 0x00000042c1437220 */ /* 0x080fe20000410000 */
[----:B------:R-:W-:Y:S01]  /*fe10*/  FMUL.FTZ R66, R65, R66 ;  /* 0x0000004241427220 */ /* 0x000fe20000410000 */
[----:B------:R-:W-:Y:S02]  /*fe20*/  MOV R200, R195 ;  /* 0x000000c300c87202 */ /* 0x000fe40000000f00 */
[----:B------:R-:W-:-:S07]  /*fe30*/  MOV R70, R196 ;  /* 0x000000c400467202 */ /* 0x000fce0000000f00 */
[----:B------:R-:W-:Y:S05]  /*fe40*/  WARPSYNC.COLLECTIVE R71, `(.L_x_510) ;  /* 0x0000000047087348 */ /* 0x000fea0003c00000 */
[----:B------:R0:W1:Y:S02]  /*fe50*/  SHFL.UP P6, R196, R200, R199, R202 ;  /* 0x040000c7c8c47389 */ /* 0x00006400000c00ca */
[----:B01----:R-:W-:Y:S05]  /*fe60*/  ENDCOLLECTIVE ;  /* 0x000000000000791b */ /* 0x003fea0003800000 */
.L_x_510:
        /* <DEDUP_REMOVED lines=13> */
.L_x_511:
[----:B------:R-:W-:Y:S02]  /*ff40*/  MOV R200, R193 ;  /* 0x000000c100c87202 */ /* 0x000fe40000000f00 */
[----:B------:R-:W-:-:S07]  /*ff50*/  MOV R64, R196 ;  /* 0x000000c400407202 */ /* 0x000fce0000000f00 */
[----:B------:R-:W-:Y:S05]  /*ff60*/  WARPSYNC.COLLECTIVE R71, `(.L_x_512) ;  /* 0x0000000047087348 */ /* 0x000fea0003c00000 */
[----:B------:R0:W1:Y:S02]  /*ff70*/  SHFL.UP P6, R196, R200, R199, R202 ;  /* 0x040000c7c8c47389 */ /* 0x00006400000c00ca */
[----:B01----:R-:W-:Y:S05]  /*ff80*/  ENDCOLLECTIVE ;  /* 0x000000000000791b */ /* 0x003fea0003800000 */
.L_x_512:
[----:B------:R-:W-:Y:S02]  /*ff90*/  MOV R200, R194 ;  /* 0x000000c200c87202 */ /* 0x000fe40000000f00 */
[----:B------:R-:W-:-:S07]  /*ffa0*/  MOV R66, R196 ;  /* 0x000000c400427202 */ /* 0x000fce0000000f00 */
[----:B------:R-:W-:Y:S05]  /*ffb0*/  WARPSYNC.COLLECTIVE R71, `(.L_x_513) ;  /* 0x0000000047087348 */ /* 0x000fea0003c00000 */
[----:B------:R0:W1:Y:S02]  /*ffc0*/  SHFL.UP P6, R196, R200, R199, R202 ;  /* 0x040000c7c8c47389 */ /* 0x00006400000c00ca */
[----:B01----:R-:W-:Y:S05]  /*ffd0*/  ENDCOLLECTIVE ;  /* 0x000000000000791b */ /* 0x003fea0003800000 */
.L_x_513:
[-C--:B------:R-:W-:Y:S01]  /*ffe0*/  FMUL.FTZ R67, R193, R66.reuse ;  /* 0x00000042c1437220 */ /* 0x080fe20000410000 */
[----:B------:R-:W-:Y:S01]  /*fff0*/  FMUL.FTZ R66, R65, R66 ;  /* 0x0000004241427220 */ /* 0x000fe20000410000 */
[----:B------:R-:W-:Y:S02]  /*10000*/  MOV R200, R195 ;  /* 0x000000c300c87202 */ /* 0x000fe40000000f00 */
[----:B------:R-:W-:-:S07]  /*10010*/  MOV R70, R196 ;  /* 0x000000c400467202 */ /* 0x000fce0000000f00 */
[----:B------:R-:W-:Y:S05]  /*10020*/  WARPSYNC.COLLECTIVE R71, `(.L_x_514) ;  /* 0x0000000047087348 */ /* 0x000fea0003c00000 */
[----:B------:R0:W1:Y:S02]  /*10030*/  SHFL.UP P6, R196, R200, R199, R202 ;  /* 0x040000c7c8c47389 */ /* 0x00006400000c00ca */
[----:B01----:R-:W-:Y:S05]  /*10040*/  ENDCOLLECTIVE ;  /* 0x000000000000791b */ /* 0x003fea0003800000 */
.L_x_514:
        /* <DEDUP_REMOVED lines=13> */
.L_x_515:
[----:B------:R-:W-:Y:S02]  /*10120*/  MOV R200, R193 ;  /* 0x000000c100c87202 */ /* 0x000fe40000000f00 */
[----:B------:R-:W-:-:S07]  /*10130*/  MOV R64, R196 ;  /* 0x000000c400407202 */ /* 0x000fce0000000f00 */
[----:B------:R-:W-:Y:S05]  /*10140*/  WARPSYNC.COLLECTIVE R71, `(.L_x_516) ;  /* 0x0000000047087348 */ /* 0x000fea0003c00000 */
[----:B------:R0:W1:Y:S02]  /*10150*/  SHFL.UP P6, R196, R200, R199, R202 ;  /* 0x040000c7c8c47389 */ /* 0x00006400000c00ca */
[----:B01----:R-:W-:Y:S05]  /*10160*/  ENDCOLLECTIVE ;  /* 0x000000000000791b */ /* 0x003fea0003800000 */
.L_x_516:
[----:B------:R-:W-:Y:S02]  /*10170*/  MOV R200, R194 ;  /* 0x000000c200c87202 */ /* 0x000fe40000000f00 */
[----:B------:R-:W-:-:S07]  /*10180*/  MOV R66, R196 ;  /* 0x000000c400427202 */ /* 0x000fce0000000f00 */
[----:B------:R-:W-:Y:S05]  /*10190*/  WARPSYNC.COLLECTIVE R71, `(.L_x_517) ;  /* 0x0000000047087348 */ /* 0x000fea0003c00000 */
[----:B------:R0:W1:Y:S02]  /*101a0*/  SHFL.UP P6, R196, R200, R199, R202 ;  /* 0x040000c7c8c47389 */ /* 0x00006400000c00ca */
[----:B01----:R-:W-:Y:S05]  /*101b0*/  ENDCOLLECTIVE ;  /* 0x000000000000791b */ /* 0x003fea0003800000 */
.L_x_517:
[----:B------:R-:W-:Y:S02]  /*101c0*/  MOV R200, R195 ;  /* 0x000000c300c87202 */ /* 0x000fe40000000f00 */
[----:B------:R-:W-:-:S07]  /*101d0*/  MOV R70, R196 ;  /* 0x000000c400467202 */ /* 0x000fce0000000f00 */
[----:B------:R-:W-:Y:S05]  /*101e0*/  WARPSYNC.COLLECTIVE R71, `(.L_x_518) ;  /* 0x0000000047087348 */ /* 0x000fea0003c00000 */
[----:B------:R0:W1:Y:S02]  /*101f0*/  SHFL.UP P6, R196, R200, R199, R202 ;  /* 0x040000c7c8c47389 */ /* 0x00006400000c00ca */
[----:B01----:R-:W-:Y:S05]  /*10200*/  ENDCOLLECTIVE ;  /* 0x000000000000791b */ /* 0x003fea0003800000 */
.L_x_518:
[----:B------:R-:W-:Y:S05]  /*10210*/  BRA `(.L_x_519) ;  /* 0xffffff8c000c7947 */ /* 0x000fea000383ffff */
.L_x_463:
[----:B------:R-:W-:Y:S01]  /*10220*/  HFMA2 R67, -RZ, RZ, 0, 1.847743988037109375e-06 ;  /* 0x0000001fff437431 */ /* 0x000fe200000001ff */
[----:B------:R-:W-:Y:S01]  /*10230*/  BSSY B0, `(.L_x_520) ;  /* 0x0000007000007945 */ /* 0x000fe20003800000 */
[----:B------:R-:W-:Y:S02]  /*10240*/  MOV R70, R65 ;  /* 0x0000004100467202 */ /* 0x000fe40000000f00 */
[----:B------:R-:W-:Y:S02]  /*10250*/  MOV R66, 0x1f ;  /* 0x0000001f00427802 */ /* 0x000fe40000000f00 */
[----:B------:R-:W-:-:S07]  /*10260*/  MOV R71, 0xffffffff ;  /* 0xffffffff00477802 */ /* 0x000fce0000000f00 */
[----:B--2--5:R-:W-:Y:S05]  /*10270*/  WARPSYNC.COLLECTIVE R71, `(.L_x_521) ;  /* 0x0000000047087348 */ /* 0x024fea0003c00000 */
[----:B------:R0:W1:Y:S02]  /*10280*/  SHFL.IDX P2, R64, R70, R67, R66 ;  /* 0x0000004346407389 */ /* 0x0000640000040042 */
[----:B012--5:R-:W-:Y:S05]  /*10290*/  ENDCOLLECTIVE ;  /* 0x000000000000791b */ /* 0x027fea0003800000 */
.L_x_521:
[----:B------:R-:W-:Y:S05]  /*102a0*/  BSYNC B0 ;  /* 0x0000000000007941 */ /* 0x000fea0003800000 */
.L_x_520:
[----:B------:R-:W-:Y:S05]  /*102b0*/  BRA `(.L_x_522) ;  /* 0xffffff8c00187947 */ /* 0x000fea000383ffff */
.L_x_464:
        /* <DEDUP_REMOVED lines=8> */
.L_x_524:
[----:B------:R-:W-:Y:S05]  /*10340*/  BSYNC B0 ;  /* 0x0000000000007941 */ /* 0x000fea0003800000 */
.L_x_523:
[----:B------:R-:W-:Y:S05]  /*10350*/  BRA `(.L_x_525) ;  /* 0xffffff8800f87947 */ /* 0x000fea000383ffff */
.L_x_465:
        /* <DEDUP_REMOVED lines=8> */
.L_x_527:
[----:B------:R-:W-:Y:S05]  /*103e0*/  BSYNC B0 ;  /* 0x0000000000007941 */ /* 0x000fea0003800000 */
.L_x_526:
[----:B------:R-:W-:Y:S05]  /*103f0*/  BRA `(.L_x_528) ;  /* 0xffffff8800d87947 */ /* 0x000fea000383ffff */
.L_x_466:
        /* <DEDUP_REMOVED lines=8> */
.L_x_530:
[----:B------:R-:W-:Y:S05]  /*10480*/  BSYNC B0 ;  /* 0x0000000000007941 */ /* 0x000fea0003800000 */
.L_x_529:
[----:B------:R-:W-:Y:S05]  /*10490*/  BRA `(.L_x_531) ;  /* 0xffffff8800b87947 */ /* 0x000fea000383ffff */
.L_x_467:
[----:B------:R-:W-:Y:S01]  /*104a0*/  HFMA2 R199, -RZ, RZ, 0, 5.9604644775390625e-08 ;  /* 0x00000001ffc77431 */ /* 0x000fe200000001ff */
[----:B------:R-:W-:Y:S01]  /*104b0*/  BSSY B0, `(.L_x_532) ;  /* 0x0000007000007945 */ /* 0x000fe20003800000 */
[----:B------:R-:W-:Y:S02]  /*104c0*/  MOV R200, R65 ;  /* 0x0000004100c87202 */ /* 0x000fe40000000f00 */
[----:B------:R-:W-:Y:S02]  /*104d0*/  MOV R202, RZ ;  /* 0x000000ff00ca7202 */ /* 0x000fe40000000f00 */
[----:B------:R-:W-:-:S07]  /*104e0*/  MOV R71, 0xffffffff ;  /* 0xffffffff00477802 */ /* 0x000fce0000000f00 */
[----:B--2--5:R-:W-:Y:S05]  /*104f0*/  WARPSYNC.COLLECTIVE R71, `(.L_x_533) ;  /* 0x0000000047087348 */ /* 0x024fea0003c00000 */
[----:B------:R0:W1:Y:S02]  /*10500*/  SHFL.UP P6, R196, R200, R199, R202 ;  /* 0x040000c7c8c47389 */ /* 0x00006400000c00ca */
[----:B012--5:R-:W-:Y:S05]  /*10510*/  ENDCOLLECTIVE ;  /* 0x000000000000791b */ /* 0x027fea0003800000 */
.L_x_533:
[----:B------:R-:W-:Y:S05]  /*10520*/  BSYNC B0 ;  /* 0x0000000000007941 */ /* 0x000fea0003800000 */
.L_x_532:
        /* <DEDUP_REMOVED lines=10> */
.L_x_534:
[----:B------:R-:W-:Y:S02]  /*105d0*/  MOV R66, 0x1f ;  /* 0x0000001f00427802 */ /* 0x000fe40000000f00 */
[----:B------:R-:W-:Y:S02]  /*105e0*/  MOV R200, R194 ;  /* 0x000000c200c87202 */ /* 0x000fe40000000f00 */
[----:B------:R-:W-:-:S07]  /*105f0*/  MOV R193, R196 ;  /* 0x000000c400c17202 */ /* 0x000fce0000000f00 */
[----:B------:R-:W-:Y:S05]  /*10600*/  WARPSYNC.COLLECTIVE R71, `(.L_x_535) ;  /* 0x0000000047087348 */ /* 0x000fea0003c00000 */
[----:B------:R0:W1:Y:S02]  /*10610*/  SHFL.UP P6, R196, R200, R199, R202 ;  /* 0x040000c7c8c47389 */ /* 0x00006400000c00ca */
[----:B01----:R-:W-:Y:S05]  /*10620*/  ENDCOLLECTIVE ;  /* 0x000000000000791b */ /* 0x003fea0003800000 */
.L_x_535:
[----:B------:R-:W-:Y:S02]  /*10630*/  MOV R200, R195 ;  /* 0x000000c300c87202 */ /* 0x000fe40000000f00 */
[----:B------:R-:W-:-:S07]  /*10640*/  MOV R194, R196 ;  /* 0x000000c400c27202 */ /* 0x000fce0000000f00 */
[----:B------:R-:W-:Y:S05]  /*10650*/  WARPSYNC.COLLECTIVE R71, `(.L_x_536) ;  /* 0x0000000047087348 */ /* 0x000fea0003c00000 */
[----:B------:R0:W1:Y:S02]  /*10660*/  SHFL.UP P6, R196, R200, R199, R202 ;  /* 0x040000c7c8c47389 */ /* 0x00006400000c00ca */
[----:B01----:R-:W-:Y:S05]  /*10670*/  ENDCOLLECTIVE ;  /* 0x000000000000791b */ /* 0x003fea0003800000 */
.L_x_536:
[----:B------:R-:W-:Y:S05]  /*10680*/  WARPSYNC.COLLECTIVE R71, `(.L_x_537) ;  /* 0x0000000047087348 */ /* 0x000fea0003c00000 */
[----:B------:R0:W1:Y:S02]  /*10690*/  SHFL.IDX P2, R64, R70, R67, R66 ;  /* 0x0000004346407389 */ /* 0x0000640000040042 */
[----:B01----:R-:W-:Y:S05]  /*106a0*/  ENDCOLLECTIVE ;  /* 0x000000000000791b */ /* 0x003fea0003800000 */
.L_x_537:
[----:B------:R-:W-:Y:S02]  /*106b0*/  MOV R70, R61 ;  /* 0x0000003d00467202 */ /* 0x000fe40000000f00 */
[----:B------:R-:W-:Y:S02]  /*106c0*/  MOV R195, R196 ;  /* 0x000000c400c37202 */ /* 0x000fe40000000f00 */
[----:B------:R-:W-:-:S07]  /*106d0*/  MOV R60, R64 ;  /* 0x00000040003c7202 */ /* 0x000fce0000000f00 */
[----:B------:R-:W-:Y:S05]  /*106e0*/  WARPSYNC.COLLECTIVE R71, `(.L_x_538) ;  /* 0x0000000047087348 */ /* 0x000fea0003c00000 */
[----:B------:R0:W1:Y:S02]  /*106f0*/  SHFL.IDX P2, R64, R70, R67, R66 ;  /* 0x0000004346407389 */ /* 0x0000640000040042 */
[----:B01----:R-:W-:Y:S05]  /*10700*/  ENDCOLLECTIVE ;  /* 0x000000000000791b */ /* 0x003fea0003800000 */
.L_x_538:
[----:B------:R-:W-:Y:S02]  /*10710*/  MOV R70, R62 ;  /* 0x0000003e00467202 */ /* 0x000fe40000000f00 */
[----:B------:R-:W-:-:S07]  /*10720*/  MOV R196, R64 ;  /* 0x0000004000c47202 */ /* 0x000fce0000000f00 */
[----:B------:R-:W-:Y:S05]  /*10730*/  WARPSYNC.COLLECTIVE R71, `(.L_x_539) ;  /* 0x0000000047087348 */ /* 0x000fea0003c00000 */
[----:B------:R0:W1:Y:S02]  /*10740*/  SHFL.IDX P2, R64, R70, R67, R66 ;  /* 0x0000004346407389 */ /* 0x0000640000040042 */
[----:B01----:R-:W-:Y:S05]  /*10750*/  ENDCOLLECTIVE ;  /* 0x000000000000791b */ /* 0x003fea0003800000 */
.L_x_539:
[----:B------:R-:W-:Y:S02]  /*10760*/  MOV R70, R63 ;  /* 0x0000003f00467202 */ /* 0x000fe40000000f00 */
[----:B------:R-:W-:-:S07]  /*10770*/  MOV R62, R64 ;  /* 0x00000040003e7202 */ /* 0x000fce0000000f00 */
[----:B------:R-:W-:Y:S05]  /*10780*/  WARPSYNC.COLLECTIVE R71, `(.L_x_540) ;  /* 0x0000000047087348 */ /* 0x000fea0003c00000 */
[----:B------:R0:W1:Y:S02]  /*10790*/  SHFL.IDX P2, R64, R70, R67, R66 ;  /* 0x0000004346407389 */ /* 0x0000640000040042 */
[----:B01----:R-:W-:Y:S05]  /*107a0*/  ENDCOLLECTIVE ;  /* 0x000000000000791b */ /* 0x003fea0003800000 */
.L_x_540:
[----:B------:R-:W-:Y:S01]  /*107b0*/  MOV R63, R64 ;  /* 0x00000040003f7202 */ /* 0x000fe20000000f00 */
[----:B------:R-:W-:Y:S06]  /*107c0*/  BRA `(.L_x_541) ;  /* 0xffffff8800147947 */ /* 0x000fec000383ffff */
.L_x_469:
[----:B------:R-:W-:Y:S01]  /*107d0*/  HFMA2 R236, -RZ, RZ, 0, 5.9604644775390625e-08 ;  /* 0x00000001ffec7431 */ /* 0x000fe200000001ff */
[----:B------:R-:W-:Y:S02]  /*107e0*/  MOV R234, R225 ;  /* 0x000000e100ea7202 */ /* 0x000fe40000000f00 */
[----:B------:R-:W-:Y:S02]  /*107f0*/  MOV R237, 0x1f ;  /* 0x0000001f00ed7802 */ /* 0x000fe40000000f00 */
[----:B------:R-:W-:-:S07]  /*10800*/  MOV R71, 0xffffffff ;  /* 0xffffffff00477802 */ /* 0x000fce0000000f00 */
[----:B0-----:R-:W-:Y:S05]  /*10810*/  WARPSYNC.COLLECTIVE R71, `(.L_x_542) ;  /* 0x0000000047087348 */ /* 0x001fea0003c00000 */
[----:B------:R1:W2:Y:S02]  /*10820*/  SHFL.DOWN P0, R233, R234, R236, R237 ;  /* 0x080000eceae97389 */ /* 0x0002a400000000ed */
[----:B012---:R-:W-:Y:S05]  /*10830*/  ENDCOLLECTIVE ;  /* 0x000000000000791b */ /* 0x007fea0003800000 */
.L_x_542:
[----:B------:R-:W-:Y:S02]  /*10840*/  MOV R234, R69 ;  /* 0x0000004500ea7202 */ /* 0x000fe40000000f00 */
[----:B------:R-:W-:-:S07]  /*10850*/  MOV R64, R233 ;  /* 0x000000e900407202 */ /* 0x000fce0000000f00 */
[----:B------:R-:W-:Y:S05]  /*10860*/  WARPSYNC.COLLECTIVE R71, `(.L_x_543) ;  /* 0x0000000047087348 */ /* 0x000fea0003c00000 */
[----:B------:R0:W1:Y:S02]  /*10870*/  SHFL.DOWN P0, R233, R234, R236, R237 ;  /* 0x080000eceae97389 */ /* 0x00006400000000ed */
[----:B01----:R-:W-:Y:S05]  /*10880*/  ENDCOLLECTIVE ;  /* 0x000000000000791b */ /* 0x003fea0003800000 */
.L_x_543:
[----:B------:R-:W-:Y:S02]  /*10890*/  MOV R234, R68 ;  /* 0x0000004400ea7202 */ /* 0x000fe40000000f00 */
[----:B------:R-:W-:-:S07]  /*108a0*/  MOV R66, R233 ;  /* 0x000000e900427202 */ /* 0x000fce0000000f00 */
[----:B------:R-:W-:Y:S05]  /*108b0*/  WARPSYNC.COLLECTIVE R71, `(.L_x_544) ;  /* 0x0000000047087348 */ /* 0x000fea0003c00000 */
[----:B------:R0:W1:Y:S02]  /*108c0*/  SHFL.DOWN P0, R233, R234, R236, R237 ;  /* 0x080000eceae97389 */ /* 0x00006400000000ed */
[----:B01----:R-:W-:Y:S05]  /*108d0*/  ENDCOLLECTIVE ;  /* 0x000000000000791b */ /* 0x003fea0003800000 */
.L_x_544:
[----:B------:R-:W-:Y:S02]  /*108e0*/  MOV R234, R65 ;  /* 0x0000004100ea7202 */ /* 0x000fe40000000f00 */
[----:B------:R-:W-:-:S07]  /*108f0*/  MOV R226, R233 ;  /* 0x000000e900e27202 */ /* 0x000fce0000000f00 */
[----:B------:R-:W-:Y:S05]  /*10900*/  WARPSYNC.COLLECTIVE R71, `(.L_x_545) ;  /* 0x0000000047087348 */ /* 0x000fea0003c00000 */
[----:B------:R0:W1:Y:S02]  /*10910*/  SHFL.DOWN P0, R233, R234, R236, R237 ;  /* 0x080000eceae97389 */ /* 0x00006400000000ed */
[----:B01----:R-:W-:Y:S05]  /*10920*/  ENDCOLLECTIVE ;  /* 0x000000000000791b */ /* 0x003fea0003800000 */
.L_x_545:
[----:B------:R-:W-:Y:S01]  /*10930*/  MOV R228, R233 ;  /* 0x000000e900e47202 */ /* 0x000fe20000000f00 */
[----:B------:R-:W-:Y:S06]  /*10940*/  BRA `(.L_x_546) ;  /* 0xffffff9c00287947 */ /* 0x000fec000383ffff */
.L_x_472:
        /* <DEDUP_REMOVED lines=8> */
.L_x_548:
[----:B------:R-:W-:Y:S05]  /*109d0*/  BSYNC B0 ;  /* 0x0000000000007941 */ /* 0x000fea0003800000 */
.L_x_547:
        /* <DEDUP_REMOVED lines=8> */
.L_x_549:
[----:B------:R-:W-:Y:S02]  /*10a60*/  MOV R234, R68 ;  /* 0x0000004400ea7202 */ /* 0x000fe40000000f00 */
[----:B------:R-:W-:-:S07]  /*10a70*/  MOV R66, R233 ;  /* 0x000000e900427202 */ /* 0x000fce0000000f00 */
[----:B------:R-:W-:Y:S05]  /*10a80*/  WARPSYNC.COLLECTIVE R71, `(.L_x_550) ;  /* 0x0000000047087348 */ /* 0x000fea0003c00000 */
[----:B------:R0:W1:Y:S02]  /*10a90*/  SHFL.DOWN P0, R233, R234, R236, R237 ;  /* 0x080000eceae97389 */ /* 0x00006400000000ed */
[----:B01----:R-:W-:Y:S05]  /*10aa0*/  ENDCOLLECTIVE ;  /* 0x000000000000791b */ /* 0x003fea0003800000 */
.L_x_550:
[----:B------:R-:W-:Y:S02]  /*10ab0*/  MOV R234, R65 ;  /* 0x0000004100ea7202 */ /* 0x000fe40000000f00 */
[----:B------:R-:W-:-:S07]  /*10ac0*/  MOV R226, R233 ;  /* 0x000000e900e27202 */ /* 0x000fce0000000f00 */
[----:B------:R-:W-:Y:S05]  /*10ad0*/  WARPSYNC.COLLECTIVE R71, `(.L_x_551) ;  /* 0x0000000047087348 */ /* 0x000fea0003c00000 */
[----:B------:R0:W1:Y:S02]  /*10ae0*/  SHFL.DOWN P0, R233, R234, R236, R237 ;  /* 0x080000eceae97389 */ /* 0x00006400000000ed */
[----:B01----:R-:W-:Y:S05]  /*10af0*/  ENDCOLLECTIVE ;  /* 0x000000000000791b */ /* 0x003fea0003800000 */
.L_x_551:
[----:B------:R-:W-:Y:S01]  /*10b00*/  MOV R228, R233 ;  /* 0x000000e900e47202 */ /* 0x000fe20000000f00 */
[----:B------:R-:W-:Y:S06]  /*10b10*/  BRA `(.L_x_552) ;  /* 0xffffff9c00047947 */ /* 0x000fec000383ffff */
.L_x_475:
        /* <DEDUP_REMOVED lines=8> */
.L_x_554:
[----:B------:R-:W-:Y:S05]  /*10ba0*/  BSYNC B0 ;  /* 0x0000000000007941 */ /* 0x000fea0003800000 */
.L_x_553:
        /* <DEDUP_REMOVED lines=8> */
.L_x_555:
[----:B------:R-:W-:Y:S02]  /*10c30*/  MOV R234, R68 ;  /* 0x0000004400ea7202 */ /* 0x000fe40000000f00 */
[----:B------:R-:W-:-:S07]  /*10c40*/  MOV R66, R233 ;  /* 0x000000e900427202 */ /* 0x000fce0000000f00 */
[----:B------:R-:W-:Y:S05]  /*10c50*/  WARPSYNC.COLLECTIVE R71, `(.L_x_556) ;  /* 0x0000000047087348 */ /* 0x000fea0003c00000 */
[----:B------:R0:W1:Y:S02]  /*10c60*/  SHFL.DOWN P0, R233, R234, R236, R237 ;  /* 0x080000eceae97389 */ /* 0x00006400000000ed */
[----:B01----:R-:W-:Y:S05]  /*10c70*/  ENDCOLLECTIVE ;  /* 0x000000000000791b */ /* 0x003fea0003800000 */
.L_x_556:
[----:B------:R-:W-:Y:S02]  /*10c80*/  MOV R234, R65 ;  /* 0x0000004100ea7202 */ /* 0x000fe40000000f00 */
[----:B------:R-:W-:-:S07]  /*10c90*/  MOV R226, R233 ;  /* 0x000000e900e27202 */ /* 0x000fce0000000f00 */
[----:B------:R-:W-:Y:S05]  /*10ca0*/  WARPSYNC.COLLECTIVE R71, `(.L_x_557) ;  /* 0x0000000047087348 */ /* 0x000fea0003c00000 */
[----:B------:R0:W1:Y:S02]  /*10cb0*/  SHFL.DOWN P0, R233, R234, R236, R237 ;  /* 0x080000eceae97389 */ /* 0x00006400000000ed */
[----:B01----:R-:W-:Y:S05]  /*10cc0*/  ENDCOLLECTIVE ;  /* 0x000000000000791b */ /* 0x003fea0003800000 */
.L_x_557:
[----:B------:R-:W-:Y:S01]  /*10cd0*/  MOV R228, R233 ;  /* 0x000000e900e47202 */ /* 0x000fe20000000f00 */
[----:B------:R-:W-:Y:S06]  /*10ce0*/  BRA `(.L_x_558) ;  /* 0xffffff9800e07947 */ /* 0x000fec000383ffff */
.L_x_478:
        /* <DEDUP_REMOVED lines=8> */
.L_x_560:
[----:B------:R-:W-:Y:S05]  /*10d70*/  BSYNC B0 ;  /* 0x0000000000007941 */ /* 0x000fea0003800000 */
.L_x_559:
        /* <DEDUP_REMOVED lines=8> */
.L_x_561:
[----:B------:R-:W-:Y:S02]  /*10e00*/  MOV R234, R68 ;  /* 0x0000004400ea7202 */ /* 0x000fe40000000f00 */
[----:B------:R-:W-:-:S07]  /*10e10*/  MOV R66, R233 ;  /* 0x000000e900427202 */ /* 0x000fce0000000f00 */
[----:B------:R-:W-:Y:S05]  /*10e20*/  WARPSYNC.COLLECTIVE R71, `(.L_x_562) ;  /* 0x0000000047087348 */ /* 0x000fea0003c00000 */
[----:B------:R0:W1:Y:S02]  /*10e30*/  SHFL.DOWN P0, R233, R234, R236, R237 ;  /* 0x080000eceae97389 */ /* 0x00006400000000ed */
[----:B01----:R-:W-:Y:S05]  /*10e40*/  ENDCOLLECTIVE ;  /* 0x000000000000791b */ /* 0x003fea0003800000 */
.L_x_562:
[----:B------:R-:W-:Y:S02]  /*10e50*/  MOV R234, R65 ;  /* 0x0000004100ea7202 */ /* 0x000fe40000000f00 */
[----:B------:R-:W-:-:S07]  /*10e60*/  MOV R226, R233 ;  /* 0x000000e900e27202 */ /* 0x000fce0000000f00 */
[----:B------:R-:W-:Y:S05]  /*10e70*/  WARPSYNC.COLLECTIVE R71, `(.L_x_563) ;  /* 0x0000000047087348 */ /* 0x000fea0003c00000 */
[----:B------:R0:W1:Y:S02]  /*10e80*/  SHFL.DOWN P0, R233, R234, R236, R237 ;  /* 0x080000eceae97389 */ /* 0x00006400000000ed */
[----:B01----:R-:W-:Y:S05]  /*10e90*/  ENDCOLLECTIVE ;  /* 0x000000000000791b */ /* 0x003fea0003800000 */
.L_x_563:
[----:B------:R-:W-:Y:S01]  /*10ea0*/  MOV R228, R233 ;  /* 0x000000e900e47202 */ /* 0x000fe20000000f00 */
[----:B------:R-:W-:Y:S06]  /*10eb0*/  BRA `(.L_x_564) ;  /* 0xffffff9800bc7947 */ /* 0x000fec000383ffff */
.L_x_481:
        /* <DEDUP_REMOVED lines=8> */
.L_x_566:
[----:B------:R-:W-:Y:S05]  /*10f40*/  BSYNC B0 ;  /* 0x0000000000007941 */ /* 0x000fea0003800000 */
.L_x_565:
        /* <DEDUP_REMOVED lines=8> */
.L_x_567:
[----:B------:R-:W-:Y:S02]  /*10fd0*/  MOV R234, R68 ;  /* 0x0000004400ea7202 */ /* 0x000fe40000000f00 */
[----:B------:R-:W-:-:S07]  /*10fe0*/  MOV R66, R233 ;  /* 0x000000e900427202 */ /* 0x000fce0000000f00 */
[----:B------:R-:W-:Y:S05]  /*10ff0*/  WARPSYNC.COLLECTIVE R71, `(.L_x_568) ;  /* 0x0000000047087348 */ /* 0x000fea0003c00000 */
[----:B------:R0:W1:Y:S02]  /*11000*/  SHFL.DOWN P0, R233, R234, R236, R237 ;  /* 0x080000eceae97389 */ /* 0x00006400000000ed */
[----:B01----:R-:W-:Y:S05]  /*11010*/  ENDCOLLECTIVE ;  /* 0x000000000000791b */ /* 0x003fea0003800000 */
.L_x_568:
[----:B------:R-:W-:Y:S02]  /*11020*/  MOV R234, R65 ;  /* 0x0000004100ea7202 */ /* 0x000fe40000000f00 */
[----:B------:R-:W-:-:S07]  /*11030*/  MOV R70, R233 ;  /* 0x000000e900467202 */ /* 0x000fce0000000f00 */
[----:B------:R-:W-:Y:S05]  /*11040*/  WARPSYNC.COLLECTIVE R71, `(.L_x_569) ;  /* 0x0000000047087348 */ /* 0x000fea0003c00000 */
[----:B------:R0:W1:Y:S02]  /*11050*/  SHFL.DOWN P0, R233, R234, R236, R237 ;  /* 0x080000eceae97389 */ /* 0x00006400000000ed */
[----:B01----:R-:W-:Y:S05]  /*11060*/  ENDCOLLECTIVE ;  /* 0x000000000000791b */ /* 0x003fea0003800000 */
.L_x_569:
[----:B------:R-:W-:Y:S01]  /*11070*/  MOV R226, R233 ;  /* 0x000000e900e27202 */ /* 0x000fe20000000f00 */
[----:B------:R-:W-:Y:S06]  /*11080*/  BRA `(.L_x_570) ;  /* 0xffffff9800987947 */ /* 0x000fec000383ffff */
.L_x_484:
        /* <DEDUP_REMOVED lines=8> */
.L_x_572:
[----:B------:R-:W-:Y:S05]  /*11110*/  BSYNC B0 ;  /* 0x0000000000007941 */ /* 0x000fea0003800000 */
.L_x_571:
        /* <DEDUP_REMOVED lines=10> */
.L_x_573:
[----:B------:R-:W-:Y:S02]  /*111c0*/  MOV R70, R68 ;  /* 0x0000004400467202 */ /* 0x000fe40000000f00 */
[----:B------:R-:W-:-:S07]  /*111d0*/  MOV R226, R64 ;  /* 0x0000004000e27202 */ /* 0x000fce0000000f00 */
[----:B------:R-:W-:Y:S05]  /*111e0*/  WARPSYNC.COLLECTIVE R71, `(.L_x_574) ;  /* 0x0000000047087348 */ /* 0x000fea0003c00000 */
[----:B------:R0:W1:Y:S02]  /*111f0*/  SHFL.IDX P2, R64, R70, R67, R66 ;  /* 0x0000004346407389 */ /* 0x0000640000040042 */
[----:B01----:R-:W-:Y:S05]  /*11200*/  ENDCOLLECTIVE ;  /* 0x000000000000791b */ /* 0x003fea0003800000 */
.L_x_574:
        /* <DEDUP_REMOVED lines=13> */
.L_x_575:
[----:B------:R-:W-:Y:S02]  /*112e0*/  MOV R70, R52 ;  /* 0x0000003400467202 */ /* 0x000fe40000000f00 */
[----:B------:R-:W-:-:S05]  /*112f0*/  MOV R234, R64 ;  /* 0x0000004000ea7202 */ /* 0x000fca0000000f00 */
[----:B------:R-:W-:Y:S01]  /*11300*/  FADD.FTZ R229, R234, R229 ;  /* 0x000000e5eae57221 */ /* 0x000fe20000010000 */
[----:B------:R-:W-:-:S07]  /*11310*/  MOV R234, R225 ;  /* 0x000000e100ea7202 */ /* 0x000fce0000000f00 */
[----:B------:R-:W-:Y:S05]  /*11320*/  WARPSYNC.COLLECTIVE R71, `(.L_x_576) ;  /* 0x0000000047087348 */ /* 0x000fea0003c00000 */
[----:B------:R0:W1:Y:S02]  /*11330*/  SHFL.DOWN P0, R233, R234, R236, R237 ;  /* 0x080000eceae97389 */ /* 0x00006400000000ed */
[----:B01----:R-:W-:Y:S05]  /*11340*/  ENDCOLLECTIVE ;  /* 0x000000000000791b */ /* 0x003fea0003800000 */
.L_x_576:
[----:B------:R-:W-:Y:S02]  /*11350*/  MOV R234, R69 ;  /* 0x0000004500ea7202 */ /* 0x000fe40000000f00 */
[----:B------:R-:W-:-:S07]  /*11360*/  MOV R230, R233 ;  /* 0x000000e900e67202 */ /* 0x000fce0000000f00 */
[----:B------:R-:W-:Y:S05]  /*11370*/  WARPSYNC.COLLECTIVE R71, `(.L_x_577) ;  /* 0x0000000047087348 */ /* 0x000fea0003c00000 */
[----:B------:R0:W1:Y:S02]  /*11380*/  SHFL.DOWN P0, R233, R234, R236, R237 ;  /* 0x080000eceae97389 */ /* 0x00006400000000ed */
[----:B01----:R-:W-:Y:S05]  /*11390*/  ENDCOLLECTIVE ;  /* 0x000000000000791b */ /* 0x003fea0003800000 */
.L_x_577:
[----:B------:R-:W-:Y:S02]  /*113a0*/  MOV R234, R68 ;  /* 0x0000004400ea7202 */ /* 0x000fe40000000f00 */
[----:B------:R-:W-:-:S07]  /*113b0*/  MOV R231, R233 ;  /* 0x000000e900e77202 */ /* 0x000fce0000000f00 */
[----:B------:R-:W-:Y:S05]  /*113c0*/  WARPSYNC.COLLECTIVE R71, `(.L_x_578) ;  /* 0x0000000047087348 */ /* 0x000fea0003c00000 */
[----:B------:R0:W1:Y:S02]  /*113d0*/  SHFL.DOWN P0, R233, R234, R236, R237 ;  /* 0x080000eceae97389 */ /* 0x00006400000000ed */
[----:B01----:R-:W-:Y:S05]  /*113e0*/  ENDCOLLECTIVE ;  /* 0x000000000000791b */ /* 0x003fea0003800000 */
.L_x_578:
[----:B------:R-:W-:Y:S02]  /*113f0*/  MOV R234, R65 ;  /* 0x0000004100ea7202 */ /* 0x000fe40000000f00 */
[----:B------:R-:W-:-:S07]  /*11400*/  MOV R232, R233 ;  /* 0x000000e900e87202 */ /* 0x000fce0000000f00 */
[----:B------:R-:W-:Y:S05]  /*11410*/  WARPSYNC.COLLECTIVE R71, `(.L_x_579) ;  /* 0x0000000047087348 */ /* 0x000fea0003c00000 */
[----:B------:R0:W1:Y:S02]  /*11420*/  SHFL.DOWN P0, R233, R234, R236, R237 ;  /* 0x080000eceae97389 */ /* 0x00006400000000ed */
[----:B01----:R-:W-:Y:S05]  /*11430*/  ENDCOLLECTIVE ;  /* 0x000000000000791b */ /* 0x003fea0003800000 */
.L_x_579:
[----:B------:R-:W-:Y:S05]  /*11440*/  WARPSYNC.COLLECTIVE R71, `(.L_x_580) ;  /* 0x0000000047087348 */ /* 0x000fea0003c00000 */
[----:B------:R0:W1:Y:S02]  /*11450*/  SHFL.IDX P2, R64, R70, R67, R66 ;  /* 0x0000004346407389 */ /* 0x0000640000040042 */
[----:B01----:R-:W-:Y:S05]  /*11460*/  ENDCOLLECTIVE ;  /* 0x000000000000791b */ /* 0x003fea0003800000 */
.L_x_580:
[----:B------:R-:W-:Y:S02]  /*11470*/  MOV R70, R53 ;  /* 0x0000003500467202 */ /* 0x000fe40000000f00 */
[----:B------:R-:W-:-:S07]  /*11480*/  MOV R235, R64 ;  /* 0x0000004000eb7202 */ /* 0x000fce0000000f00 */
[----:B------:R-:W-:Y:S05]  /*11490*/  WARPSYNC.COLLECTIVE R71, `(.L_x_581) ;  /* 0x0000000047087348 */ /* 0x000fea0003c00000 */
[----:B------:R0:W1:Y:S02]  /*114a0*/  SHFL.IDX P2, R64, R70, R67, R66 ;  /* 0x0000004346407389 */ /* 0x0000640000040042 */
[----:B01----:R-:W-:Y:S05]  /*114b0*/  ENDCOLLECTIVE ;  /* 0x000000000000791b */ /* 0x003fea0003800000 */
.L_x_581:
[----:B------:R-:W-:Y:S02]  /*114c0*/  MOV R70, R54 ;  /* 0x0000003600467202 */ /* 0x000fe40000000f00 */
[----:B------:R-:W-:-:S07]  /*114d0*/  MOV R236, R64 ;  /* 0x0000004000ec7202 */ /* 0x000fce0000000f00 */
[----:B------:R-:W-:Y:S05]  /*114e0*/  WARPSYNC.COLLECTIVE R71, `(.L_x_582) ;  /* 0x0000000047087348 */ /* 0x000fea0003c00000 */
[----:B------:R0:W1:Y:S02]  /*114f0*/  SHFL.IDX P2, R64, R70, R67, R66 ;  /* 0x0000004346407389 */ /* 0x0000640000040042 */
[----:B01----:R-:W-:Y:S05]  /*11500*/  ENDCOLLECTIVE ;  /* 0x000000000000791b */ /* 0x003fea0003800000 */
.L_x_582:
[----:B------:R-:W-:Y:S02]  /*11510*/  MOV R65, R236 ;  /* 0x000000ec00417202 */ /* 0x000fe40000000f00 */
[----:B------:R-:W-:Y:S02]  /*11520*/  MOV R70, R55 ;  /* 0x0000003700467202 */ /* 0x000fe40000000f00 */
[----:B------:R-:W-:-:S07]  /*11530*/  MOV R237, R64 ;  /* 0x0000004000ed7202 */ /* 0x000fce0000000f00 */
[----:B------:R-:W-:Y:S05]  /*11540*/  WARPSYNC.COLLECTIVE R71, `(.L_x_583) ;  /* 0x0000000047087348 */ /* 0x000fea0003c00000 */
[----:B------:R0:W1:Y:S02]  /*11550*/  SHFL.IDX P2, R64, R70, R67, R66 ;  /* 0x0000004346407389 */ /* 0x0000640000040042 */
[----:B01----:R-:W-:Y:S05]  /*11560*/  ENDCOLLECTIVE ;  /* 0x000000000000791b */ /* 0x003fea0003800000 */
.L_x_583:
[----:B------:R-:W-:Y:S02]  /*11570*/  MOV R238, R64 ;  /* 0x0000004000ee7202 */ /* 0x000fe40000000f00 */
[----:B------:R-:W-:Y:S01]  /*11580*/  MOV R64, R235 ;  /* 0x000000eb00407202 */ /* 0x000fe20000000f00 */
[----:B------:R-:W-:Y:S06]  /*11590*/  BRA `(.L_x_584) ;  /* 0xffffff9400f47947 */ /* 0x000fec000383ffff */
.L_x_585:
        /* <DEDUP_REMOVED lines=14> */
.L_x_18666:


//--------------------- .text._Z25selective_scan_bwd_kernelI32Selective_Scan_bwd_kernel_traitsILi128ELi16ELb0ELb0ELb1ELb0ELb0EN3c104HalfENS1_7complexIfEEEEv12SSMParamsBwd --------------------------
	.section	.text._Z25selective_scan_bwd_kernelI32Selective_Scan_bwd_kernel_traitsILi128ELi16ELb0ELb0ELb1ELb0ELb0EN3c104HalfENS1_7complexIfEEEEv12SSMParamsBwd,"ax",@progbits
	.align	128
        .global         _Z25selective_scan_bwd_kernelI32Selective_Scan_bwd_kernel_traitsILi128ELi16ELb0ELb0ELb1ELb0ELb0EN3c104HalfENS1_7complexIfEEEEv12SSMParamsBwd
        .type           _Z25selective_scan_bwd_kernelI32Selective_Scan_bwd_kernel_traitsILi128ELi16ELb0ELb0ELb1ELb0ELb0EN3c104HalfENS1_7complexIfEEEEv12SSMParamsBwd,@function
        .size           _Z25selective_scan_bwd_kernelI32Selective_Scan_bwd_kernel_traitsILi128ELi16ELb0ELb0ELb1ELb0ELb0EN3c104HalfENS1_7complexIfEEEEv12SSMParamsBwd,(.L_x_18667 - _Z25selective_scan_bwd_kernelI32Selective_Scan_bwd_kernel_traitsILi128ELi16ELb0ELb0ELb1ELb0ELb0EN3c104HalfENS1_7complexIfEEEEv12SSMParamsBwd)
        .other          _Z25selective_scan_bwd_kernelI32Selective_Scan_bwd_kernel_traitsILi128ELi16ELb0ELb0ELb1ELb0ELb0EN3c104HalfENS1_7complexIfEEEEv12SSMParamsBwd,@"STO_CUDA_ENTRY STV_DEFAULT"
_Z25selective_scan_bwd_kernelI32Selective_Scan_bwd_kernel_traitsILi128ELi16ELb0ELb0ELb1ELb0ELb0EN3c104HalfENS1_7complexIfEEEEv12SSMParamsBwd:
.text._Z25selective_scan_bwd_kernelI32Selective_Scan_bwd_kernel_traitsILi128ELi16ELb0ELb0ELb1ELb0ELb0EN3c104HalfENS1_7complexIfEEEEv12SSMParamsBwd:
[----:B------:R-:W0:Y:S01]  /*0000*/  LDC R1, c[0x0][0x37c] ;  /* 0x0000df00ff017b82 */ /* 0x000e220000000800 */
[----:B------:R-:W1:Y:S07]  /*0010*/  LDCU.64 UR4, c[0x0][0x458] ;  /* 0x00008b00ff0477ac */ /* 0x000e6e0008000a00 */
[----:B------:R-:W2:Y:S01]  /*0020*/  S2UR UR8, SR_CTAID.Y ;  /* 0x00000000000879c3 */ /* 0x000ea20000002600 */
[----:B0-----:R-:W-:Y:S01]  /*0030*/  IADD3 R1, PT, PT, R1, -0x10, RZ ;  /* 0xfffffff001017810 */ /* 0x001fe20007ffe0ff */
[----:B------:R-:W0:Y:S01]  /*0040*/  LDCU.64 UR6, c[0x0][0x470] ;  /* 0x00008e00ff0677ac */ /* 0x000e220008000a00 */
[----:B------:R-:W3:Y:S01]  /*0050*/  LDCU.64 UR34, c[0x0][0x358] ;  /* 0x00006b00ff2277ac */ /* 0x000ee20008000a00 */
[----:B------:R-:W4:Y:S01]  /*0060*/  LDCU UR28, c[0x0][0x398] ;  /* 0x00007300ff1c77ac */ /* 0x000f220008000800 */
[----:B------:R-:W5:Y:S01]  /*0070*/  LDCU.128 UR12, c[0x0][0x3f0] ;  /* 0x00007e00ff0c77ac */ /* 0x000f620008000c00 */
[----:B-1----:R-:W-:-:S02]  /*0080*/  UISETP.NE.U32.AND UP0, UPT, UR4, URZ, UPT ;  /* 0x000000ff0400728c */ /* 0x002fc4000bf05070 */
[----:B0-----:R-:W-:Y:S02]  /*0090*/  UISETP.NE.U32.AND UP1, UPT, UR6, URZ, UPT ;  /* 0x000000ff0600728c */ /* 0x001fe4000bf25070 */
[----:B------:R-:W-:Y:S02]  /*00a0*/  UISETP.NE.AND.EX UP0, UPT, UR5, URZ, UPT, UP0 ;  /* 0x000000ff0500728c */ /* 0x000fe4000bf05300 */
[----:B------:R-:W-:Y:S01]  /*00b0*/  UISETP.NE.AND.EX UP1, UPT, UR7, URZ, UPT, UP1 ;  /* 0x000000ff0700728c */ /* 0x000fe2000bf25310 */
[----:B------:R-:W0:Y:S03]  /*00c0*/  LDCU.128 UR16, c[0x0][0x400] ;  /* 0x00008000ff1077ac */ /* 0x000e260008000c00 */
[----:B------:R-:W-:Y:S02]  /*00d0*/  PLOP3.LUT P0, PT, PT, PT, UP0, 0x80, 0x8 ;  /* 0x000000000008781c */ /* 0x000fe40003f0f008 */
[----:B------:R-:W-:Y:S01]  /*00e0*/  PLOP3.LUT P1, PT, PT, PT, UP1, 0x80, 0x8 ;  /* 0x000000000008781c */ /* 0x000fe20003f2f018 */
[----:B------:R-:W1:Y:S02]  /*00f0*/  LDCU UR26, c[0x0][0x394] ;  /* 0x00007280ff1a77ac */ /* 0x000e640008000800 */
[----:B--2---:R-:W-:-:S02]  /*0100*/  @UP0 ULEA UR4, UP2, UR8, UR4, 0x2 ;  /* 0x0000000408040291 */ /* 0x004fc4000f8410ff */
[----:B------:R-:W-:Y:S02]  /*0110*/  @UP1 ULEA UR6, UP3, UR8, UR6, 0x2 ;  /* 0x0000000608061291 */ /* 0x000fe4000f8610ff */
[----:B------:R-:W-:Y:S02]  /*0120*/  @UP0 ULEA.HI.X UR5, UR8, UR5, URZ, 0x2, UP2 ;  /* 0x0000000508050291 */ /* 0x000fe400090f14ff */
[----:B------:R-:W-:Y:S01]  /*0130*/  @UP1 ULEA.HI.X UR7, UR8, UR7, URZ, 0x2, UP3 ;  /* 0x0000000708071291 */ /* 0x000fe200098f14ff */
[----:B------:R-:W-:Y:S01]  /*0140*/  MOV R2, UR4 ;  /* 0x0000000400027c02 */ /* 0x000fe20008000f00 */
[----:B------:R-:W2:Y:S01]  /*0150*/  LDCU.64 UR22, c[0x0][0x498] ;  /* 0x00009300ff1677ac */ /* 0x000ea20008000a00 */
[----:B------:R-:W-:Y:S02]  /*0160*/  MOV R4, UR6 ;  /* 0x0000000600047c02 */ /* 0x000fe40008000f00 */
[----:B------:R-:W-:Y:S01]  /*0170*/  MOV R3, UR5 ;  /* 0x0000000500037c02 */ /* 0x000fe20008000f00 */
[----:B------:R-:W2:Y:S01]  /*0180*/  LDCU.64 UR30, c[0x0][0x4a0] ;  /* 0x00009400ff1e77ac */ /* 0x000ea20008000a00 */
[----:B------:R-:W-:Y:S01]  /*0190*/  MOV R5, UR7 ;  /* 0x0000000700057c02 */ /* 0x000fe20008000f00 */
[----:B------:R-:W2:Y:S03]  /*01a0*/  LDCU.64 UR20, c[0x0][0x4d8] ;  /* 0x00009b00ff1477ac */ /* 0x000ea60008000a00 */
[----:B---3--:R3:W2:Y:S01]  /*01b0*/  @P0 LDG.E R3, desc[UR34][R2.64] ;  /* 0x0000002202030981 */ /* 0x0086a2000c1e1900 */
[----:B------:R-:W2:Y:S03]  /*01c0*/  LDCU.64 UR36, c[0x0][0x480] ;  /* 0x00009000ff2477ac */ /* 0x000ea60008000a00 */
[----:B------:R-:W2:Y:S01]  /*01d0*/  @P1 LDG.E R4, desc[UR34][R4.64] ;  /* 0x0000002204041981 */ /* 0x000ea2000c1e1900 */
[----:B----4-:R-:W-:Y:S01]  /*01e0*/  MOV R0, UR28 ;  /* 0x0000001c00007c02 */ /* 0x010fe20008000f00 */
[----:B------:R-:W5:Y:S01]  /*01f0*/  S2UR UR6, SR_CTAID.X ;  /* 0x00000000000679c3 */ /* 0x000f620000002500 */
[----:B-1----:R-:W-:Y:S01]  /*0200*/  ULEA UR24, UR26, 0xfffff800, 0xb ;  /* 0xfffff8001a187891 */ /* 0x002fe2000f8e58ff */
[----:B------:R1:W-:Y:S01]  /*0210*/  STL [R1+0xc], RZ ;  /* 0x00000cff01007387 */ /* 0x0003e20000100800 */
[----:B------:R-:W-:Y:S01]  /*0220*/  IABS R0, R0 ;  /* 0x0000000000007213 */ /* 0x000fe20000000000 */
[----:B------:R-:W4:Y:S02]  /*0230*/  LDCU.64 UR32, c[0x0][0x528] ;  /* 0x0000a500ff2077ac */ /* 0x000f240008000a00 */
[----:B------:R1:W-:Y:S01]  /*0240*/  STL [R1+0x8], RZ ;  /* 0x000008ff01007387 */ /* 0x0003e20000100800 */
[----:B------:R-:W-:Y:S01]  /*0250*/  R2UR UR29, R0 ;  /* 0x00000000001d72ca */ /* 0x000fe200000e0000 */
[----:B------:R-:W-:-:S12]  /*0260*/  USHF.R.S32.HI UR25, URZ, 0x1f, UR24 ;  /* 0x0000001fff197899 */ /* 0x000fd80008011418 */
[----:B------:R-:W3:Y:S01]  /*0270*/  I2F.RP R0, UR29 ;  /* 0x0000001d00007d06 */ /* 0x000ee20008209400 */
[----:B-----5:R-:W-:Y:S02]  /*0280*/  UIMAD.WIDE.U32 UR4, UR6, UR12, URZ ;  /* 0x0000000c060472a5 */ /* 0x020fe4000f8e00ff */
[----:B0-----:R-:W-:Y:S02]  /*0290*/  UIMAD.WIDE.U32 UR10, UR6, UR16, URZ ;  /* 0x00000010060a72a5 */ /* 0x001fe4000f8e00ff */
[----:B------:R-:W-:Y:S02]  /*02a0*/  UIMAD UR5, UR6, UR13, UR5 ;  /* 0x0000000d060572a4 */ /* 0x000fe4000f8e0205 */
[----:B------:R-:W-:Y:S02]  /*02b0*/  UIMAD UR11, UR6, UR17, UR11 ;  /* 0x00000011060b72a4 */ /* 0x000fe4000f8e020b */
[----:B------:R-:W-:Y:S02]  /*02c0*/  UIMAD.WIDE.U32 UR4, UR8, UR14, UR4 ;  /* 0x0000000e080472a5 */ /* 0x000fe4000f8e0004 */
[----:B------:R-:W-:Y:S01]  /*02d0*/  UIMAD.WIDE.U32 UR16, UR8, UR18, UR10 ;  /* 0x00000012081072a5 */ /* 0x000fe2000f8e000a */
[----:B---3--:R-:W0:Y:S01]  /*02e0*/  MUFU.RCP R0, R0 ;  /* 0x0000000000007308 */ /* 0x008e220000001000 */
[----:B------:R-:W-:Y:S01]  /*02f0*/  UIMAD UR9, UR8, UR15, UR5 ;  /* 0x0000000f080972a4 */ /* 0x000fe2000f8e0205 */
[----:B------:R-:W3:Y:S01]  /*0300*/  LDCU.128 UR12, c[0x0][0x460] ;  /* 0x00008c00ff0c77ac */ /* 0x000ee20008000c00 */
[----:B------:R-:W-:-:S02]  /*0310*/  UIMAD UR7, UR8, UR19, UR17 ;  /* 0x00000013080772a4 */ /* 0x000fc4000f8e0211 */
[----:B------:R-:W-:Y:S02]  /*0320*/  UIADD3 UR17, UP0, UPT, UR24, UR4, URZ ;  /* 0x0000000418117290 */ /* 0x000fe4000ff1e0ff */
[----:B------:R-:W-:Y:S01]  /*0330*/  UIADD3 UR19, UP2, UPT, UR24, UR16, URZ ;  /* 0x0000001018137290 */ /* 0x000fe2000ff5e0ff */
[----:B------:R-:W-:Y:S01]  /*0340*/  UMOV UR4, URZ ;  /* 0x000000ff00047c82 */ /* 0x000fe20008000000 */
[----:B------:R-:W-:Y:S02]  /*0350*/  UIADD3.X UR9, UPT, UPT, UR25, UR9, URZ, UP0, !UPT ;  /* 0x0000000919097290 */ /* 0x000fe400087fe4ff */
[----:B------:R-:W-:Y:S01]  /*0360*/  UIADD3.X UR7, UPT, UPT, UR25, UR7, URZ, UP2, !UPT ;  /* 0x0000000719077290 */ /* 0x000fe200097fe4ff */
[----:B0-----:R-:W-:Y:S01]  /*0370*/  IADD3 R2, PT, PT, R0, 0xffffffe, RZ ;  /* 0x0ffffffe00027810 */ /* 0x001fe20007ffe0ff */
[----:B------:R-:W0:Y:S01]  /*0380*/  LDCU.64 UR10, c[0x0][0x3d0] ;  /* 0x00007a00ff0a77ac */ /* 0x000e220008000a00 */
[----:B------:R-:W-:Y:S01]  /*0390*/  MOV R0, UR8 ;  /* 0x0000000800007c02 */ /* 0x000fe20008000f00 */
[----:B---3--:R-:W-:-:S03]  /*03a0*/  ULEA UR16, UP1, UR17, UR12, 0x1 ;  /* 0x0000000c11107291 */ /* 0x008fc6000f8208ff */
[----:B------:R-:W3:Y:S01]  /*03b0*/  F2I.FTZ.U32.TRUNC.NTZ R2, R2 ;  /* 0x0000000200027305 */ /* 0x000ee2000021f000 */
[----:B------:R-:W-:Y:S01]  /*03c0*/  IABS R0, R0 ;  /* 0x0000000000007213 */ /* 0x000fe20000000000 */
[----:B------:R-:W-:-:S03]  /*03d0*/  ULEA.HI.X UR17, UR17, UR13, UR9, 0x1, UP1 ;  /* 0x0000000d11117291 */ /* 0x000fc600088f0c09 */
[----:B------:R-:W-:Y:S01]  /*03e0*/  R2UR UR27, R0 ;  /* 0x00000000001b72ca */ /* 0x000fe200000e0000 */
[----:B------:R-:W-:Y:S02]  /*03f0*/  UISETP.NE.AND UP1, UPT, UR28, URZ, UPT ;  /* 0x000000ff1c00728c */ /* 0x000fe4000bf25270 */
[----:B0-----:R-:W-:Y:S01]  /*0400*/  UIMAD.WIDE.U32 UR12, UR6, UR10, URZ ;  /* 0x0000000a060c72a5 */ /* 0x001fe2000f8e00ff */
[----:B---3--:R-:W-:Y:S01]  /*0410*/  R2UR UR5, R2 ;  /* 0x00000000020572ca */ /* 0x008fe200000e0000 */
[----:B--2---:R-:W-:Y:S02]  /*0420*/  USHF.R.U32.HI UR10, URZ, 0x1, UR21 ;  /* 0x00000001ff0a7899 */ /* 0x004fe40008011615 */
[----:B------:R-:W-:Y:S02]  /*0430*/  UIMAD UR13, UR6, UR11, UR13 ;  /* 0x0000000b060d72a4 */ /* 0x000fe4000f8e020d */
[----:B------:R-:W-:-:S08]  /*0440*/  UIMAD UR10, UR10, UR6, URZ ;  /* 0x000000060a0a72a4 */ /* 0x000fd0000f8e02ff */
[----:B------:R-:W-:-:S04]  /*0450*/  UIADD3 UR18, UPT, UPT, URZ, -UR5, URZ ;  /* 0x80000005ff127290 */ /* 0x000fc8000fffe0ff */
[----:B------:R-:W-:-:S04]  /*0460*/  UIMAD UR18, UR18, UR29, URZ ;  /* 0x0000001d121272a4 */ /* 0x000fc8000f8e02ff */
[----:B------:R-:W-:Y:S02]  /*0470*/  UIMAD.WIDE.U32 UR4, UR5, UR18, UR4 ;  /* 0x00000012050472a5 */ /* 0x000fe4000f8e0004 */
[----:B------:R-:W-:Y:S02]  /*0480*/  ULEA UR18, UP3, UR19, UR14, 0x1 ;  /* 0x0000000e13127291 */ /* 0x000fe4000f8608ff */
[----:B------:R-:W-:Y:S02]  /*0490*/  UIMAD.WIDE.U32 UR4, UR5, UR27, URZ ;  /* 0x0000001b050472a5 */ /* 0x000fe4000f8e00ff */
[----:B------:R-:W-:Y:S02]  /*04a0*/  ULEA.HI.X UR19, UR19, UR15, UR7, 0x1, UP3 ;  /* 0x0000000f13137291 */ /* 0x000fe400098f0c07 */
[----:B------:R-:W-:-:S03]  /*04b0*/  USHF.R.U64 UR14, UR20, 0x1, UR21 ;  /* 0x00000001140e7899 */ /* 0x000fc60008001215 */
[----:B------:R-:W-:Y:S01]  /*04c0*/  UMOV UR7, UR5 ;  /* 0x0000000500077c82 */ /* 0x000fe20008000000 */
[----:B------:R-:W-:Y:S02]  /*04d0*/  UIMAD.WIDE.U32 UR4, UR6, UR22, URZ ;  /* 0x00000016060472a5 */ /* 0x000fe4000f8e00ff */
[----:B------:R-:W-:Y:S02]  /*04e0*/  UIADD3 UR9, UPT, UPT, -UR7, URZ, URZ ;  /* 0x000000ff07097290 */ /* 0x000fe4000fffe1ff */
[----:B------:R-:W-:Y:S02]  /*04f0*/  UIMAD UR5, UR6, UR23, UR5 ;  /* 0x00000017060572a4 */ /* 0x000fe4000f8e0205 */
[----:B------:R-:W-:Y:S02]  /*0500*/  UIMAD UR9, UR29, UR9, UR27 ;  /* 0x000000091d0972a4 */ /* 0x000fe4000f8e021b */
[----:B------:R-:W-:Y:S02]  /*0510*/  UIMAD.WIDE.U32 UR4, UR8, UR30, UR4 ;  /* 0x0000001e080472a5 */ /* 0x000fe4000f8e0004 */
[----:B------:R-:W-:-:S02]  /*0520*/  UISETP.GT.U32.AND UP2, UPT, UR29, UR9, UPT ;  /* 0x000000091d00728c */ /* 0x000fc4000bf44070 */
[----:B------:R-:W-:Y:S02]  /*0530*/  UIMAD UR21, UR8, UR31, UR5 ;  /* 0x0000001f081572a4 */ /* 0x000fe4000f8e0205 */
[----:B------:R-:W-:Y:S01]  /*0540*/  ULOP3.LUT UR5, UR8, UR28, URZ, 0x3c, !UPT ;  /* 0x0000001c08057292 */ /* 0x000fe2000f8e3cff */
[----:B------:R-:W0:Y:S01]  /*0550*/  LDCU.64 UR22, c[0x0][0x3e8] ;  /* 0x00007d00ff1677ac */ /* 0x000e220008000a00 */
[----:B------:R-:W2:Y:S05]  /*0560*/  LDCU.64 UR30, c[0x0][0x4e0] ;  /* 0x00009c00ff1e77ac */ /* 0x000eaa0008000a00 */
[----:B------:R-:W-:Y:S02]  /*0570*/  @!UP2 UIADD3 UR9, UPT, UPT, UR9, -UR29, URZ ;  /* 0x8000001d0909a290 */ /* 0x000fe4000fffe0ff */
[----:B------:R-:W-:-:S02]  /*0580*/  @!UP2 UIADD3 UR7, UPT, UPT, UR7, 0x1, URZ ;  /* 0x000000010707a890 */ /* 0x000fc4000fffe0ff */
[----:B------:R-:W-:Y:S02]  /*0590*/  UISETP.GE.U32.AND UP0, UPT, UR9, UR29, UPT ;  /* 0x0000001d0900728c */ /* 0x000fe4000bf06070 */
[----:B------:R-:W-:Y:S02]  /*05a0*/  UISETP.GE.AND UP2, UPT, UR5, URZ, UPT ;  /* 0x000000ff0500728c */ /* 0x000fe4000bf46270 */
[----:B------:R-:W-:-:S04]  /*05b0*/  UIADD3 UR4, UP3, UPT, UR24, UR4, URZ ;  /* 0x0000000418047290 */ /* 0x000fc8000ff7e0ff */
[----:B------:R-:W-:Y:S01]  /*05c0*/  UIADD3.X UR21, UPT, UPT, UR25, UR21, URZ, UP3, !UPT ;  /* 0x0000001519157290 */ /* 0x000fe20009ffe4ff */
[----:B------:R-:W3:Y:S02]  /*05d0*/  LDCU.64 UR24, c[0x0][0x540] ;  /* 0x0000a800ff1877ac */ /* 0x000ee40008000a00 */
[----:B------:R-:W-:Y:S02]  /*05e0*/  @UP0 UIADD3 UR7, UPT, UPT, UR7, 0x1, URZ ;  /* 0x0000000107070890 */ /* 0x000fe4000fffe0ff */
[----:B------:R-:W-:Y:S02]  /*05f0*/  UISETP.NE.U32.AND UP0, UPT, UR36, URZ, UPT ;  /* 0x000000ff2400728c */ /* 0x000fe4000bf05070 */
[----:B------:R-:W-:Y:S02]  /*0600*/  @!UP2 UIADD3 UR7, UPT, UPT, -UR7, URZ, URZ ;  /* 0x000000ff0707a290 */ /* 0x000fe4000fffe1ff */
[----:B------:R-:W-:Y:S02]  /*0610*/  UISETP.NE.AND.EX UP0, UPT, UR37, URZ, UPT, UP0 ;  /* 0x000000ff2500728c */ /* 0x000fe4000bf05300 */
[----:B----4-:R-:W-:-:S02]  /*0620*/  ULEA UR20, UP2, UR4, UR32, 0x1 ;  /* 0x0000002004147291 */ /* 0x010fc4000f8408ff */
[----:B------:R-:W-:Y:S02]  /*0630*/  @!UP1 ULOP3.LUT UR7, URZ, UR28, URZ, 0x33, !UPT ;  /* 0x0000001cff079292 */ /* 0x000fe4000f8e33ff */
[----:B------:R-:W-:Y:S02]  /*0640*/  ULEA.HI.X UR21, UR4, UR33, UR21, 0x1, UP2 ;  /* 0x0000002104157291 */ /* 0x000fe400090f0c15 */
[----:B------:R-:W-:Y:S02]  /*0650*/  USHF.R.S32.HI UR4, URZ, 0x1f, UR7 ;  /* 0x0000001fff047899 */ /* 0x000fe40008011407 */
[----:B0-----:R-:W-:Y:S01]  /*0660*/  UIMAD.WIDE.U32 UR12, UR7, UR22, UR12 ;  /* 0x00000016070c72a5 */ /* 0x001fe2000f8e000c */
[----:B------:R-:W0:Y:S01]  /*0670*/  @UP0 LDCU UR15, c[0x0][0x384] ;  /* 0x00007080ff0f07ac */ /* 0x000e220008000800 */
[----:B------:R-:W-:Y:S02]  /*0680*/  UIMAD UR5, UR4, UR22, URZ ;  /* 0x00000016040572a4 */ /* 0x000fe4000f8e02ff */
[----:B--2---:R-:W-:-:S02]  /*0690*/  UIMAD UR11, UR4, UR30, URZ ;  /* 0x0000001e040b72a4 */ /* 0x004fc4000f8e02ff */
[----:B------:R-:W-:Y:S02]  /*06a0*/  UIMAD UR9, UR7, UR23, UR5 ;  /* 0x00000017070972a4 */ /* 0x000fe4000f8e0205 */
[----:B------:R-:W-:Y:S02]  /*06b0*/  UIMAD.WIDE.U32 UR4, UR7, UR30, URZ ;  /* 0x0000001e070472a5 */ /* 0x000fe4000f8e00ff */
[----:B------:R-:W-:Y:S02]  /*06c0*/  UIMAD UR11, UR7, UR31, UR11 ;  /* 0x0000001f070b72a4 */ /* 0x000fe4000f8e020b */
[----:B------:R-:W-:Y:S01]  /*06d0*/  ULEA UR7, UR26, 0xfffff000, 0xc ;  /* 0xfffff0001a077891 */ /* 0x000fe2000f8e60ff */
[----:B------:R-:W2:Y:S01]  /*06e0*/  @UP0 LDCU UR27, c[0x0][0x38c] ;  /* 0x00007180ff1b07ac */ /* 0x000ea20008000800 */
[----:B------:R-:W4:Y:S02]  /*06f0*/  LDCU.64 UR28, c[0x0][0x450] ;  /* 0x00008a00ff1c77ac */ /* 0x000f240008000a00 */
[----:B------:R-:W-:-:S02]  /*0700*/  UIADD3 UR22, UP1, UPT, UR7, UR12, URZ ;  /* 0x0000000c07167290 */ /* 0x000fc4000ff3e0ff */
[----:B------:R-:W-:Y:S01]  /*0710*/  UIADD3 UR9, UPT, UPT, UR13, UR9, URZ ;  /* 0x000000090d097290 */ /* 0x000fe2000fffe0ff */
[----:B------:R-:W5:Y:S01]  /*0720*/  @UP0 LDCU.64 UR12, c[0x0][0x480] ;  /* 0x00009000ff0c07ac */ /* 0x000f620008000a00 */
[----:B------:R-:W-:Y:S02]  /*0730*/  UIADD3 UR5, UPT, UPT, UR5, UR11, URZ ;  /* 0x0000000b05057290 */ /* 0x000fe4000fffe0ff */
[----:B------:R-:W-:Y:S02]  /*0740*/  ULEA.HI.X.SX32 UR7, UR7, UR9, 0x1, UP1 ;  /* 0x0000000907077291 */ /* 0x000fe400088f0eff */
[----:B0-----:R-:W-:Y:S02]  /*0750*/  @UP0 UIMAD UR9, UR6, UR15, UR8 ;  /* 0x0000000f060902a4 */ /* 0x001fe4000f8e0208 */
[----:B------:R-:W-:Y:S02]  /*0760*/  UIMAD.WIDE.U32 UR14, UR6, UR14, UR4 ;  /* 0x0000000e060e72a5 */ /* 0x000fe4000f8e0004 */
[----:B------:R-:W-:-:S02]  /*0770*/  @UP0 UIMAD UR4, UR9, UR26, URZ ;  /* 0x0000001a090402a4 */ /* 0x000fc4000f8e02ff */
[----:B------:R-:W-:Y:S02]  /*0780*/  UIADD3 UR5, UPT, UPT, UR15, UR10, URZ ;  /* 0x0000000a0f057290 */ /* 0x000fe4000fffe0ff */
[----:B---3--:R-:W-:Y:S02]  /*0790*/  ULEA UR9, UP1, UR14, UR24, 0x3 ;  /* 0x000000180e097291 */ /* 0x008fe4000f8218ff */
[----:B--2---:R-:W-:Y:S02]  /*07a0*/  @UP0 UIMAD UR10, UR4, UR27, URZ ;  /* 0x0000001b040a02a4 */ /* 0x004fe4000f8e02ff */
[----:B----4-:R-:W-:Y:S02]  /*07b0*/  ULEA UR23, UP2, UR22, UR28, 0x1 ;  /* 0x0000001c16177291 */ /* 0x010fe4000f8408ff */
[----:B------:R-:W-:Y:S01]  /*07c0*/  ULEA.HI.X UR14, UR14, UR25, UR5, 0x3, UP1 ;  /* 0x000000190e0e7291 */ /* 0x000fe200088f1c05 */
[----:B------:R-:W-:Y:S02]  /*07d0*/  UMOV UR4, URZ ;  /* 0x000000ff00047c82 */ /* 0x000fe40008000000 */
[----:B------:R-:W-:Y:S01]  /*07e0*/  UMOV UR5, URZ ;  /* 0x000000ff00057c82 */ /* 0x000fe20008000000 */
[----:B-----5:R-:W-:-:S02]  /*07f0*/  @UP0 UIMAD.WIDE UR4, UR10, 0x10, UR12 ;  /* 0x000000100a0408a5 */ /* 0x020fc4000f8e020c */
[----:B------:R-:W-:Y:S02]  /*0800*/  ULEA.HI.X UR22, UR22, UR29, UR7, 0x1, UP2 ;  /* 0x0000001d16167291 */ /* 0x000fe400090f0c07 */
[----:B------:R-:W-:Y:S01]  /*0810*/  UISETP.GE.AND UP0, UPT, UR26, 0x1, UPT ;  /* 0x000000011a00788c */ /* 0x000fe2000bf06270 */
[----:B------:R-:W-:Y:S01]  /*0820*/  UMOV UR7, URZ ;  /* 0x000000ff00077c82 */ /* 0x000fe20008000000 */
[----:B------:R-:W-:Y:S01]  /*0830*/  UMOV UR6, URZ ;  /* 0x000000ff00067c82 */ /* 0x000fe20008000000 */
[----:B------:R-:W-:Y:S02]  /*0840*/  @P0 R2UR UR7, R3 ;  /* 0x00000000030702ca */ /* 0x000fe400000e0000 */
[----:B------:R-:W-:-:S04]  /*0850*/  @P1 R2UR UR6, R4 ;  /* 0x00000000040612ca */ /* 0x000fc800000e0000 */
[----:B-1----:R-:W-:Y:S11]  /*0860*/  BRA.U !UP0, `(.L_x_586) ;  /* 0x000000c908a07547 */ /* 0x002ff6000b800000 */
[----:B------:R-:W0:Y:S01]  /*0870*/  S2R R3, SR_TID.X ;  /* 0x0000000000037919 */ /* 0x000e220000002100 */
[----:B------:R-:W1:Y:S01]  /*0880*/  LDCU UR15, c[0x0][0x394] ;  /* 0x00007280ff0f77ac */ /* 0x000e620008000800 */
[----:B------:R2:W-:Y:S04]  /*0890*/  STL [R1+0x8], RZ ;  /* 0x000008ff01007387 */ /* 0x0005e80000100800 */
[----:B------:R2:W-:Y:S01]  /*08a0*/  STL [R1+0xc], RZ ;  /* 0x00000cff01007387 */ /* 0x0005e20000100800 */
[C---:B0-----:R-:W-:Y:S02]  /*08b0*/  SHF.L.U32 R5, R3.reuse, 0x4, RZ ;  /* 0x0000000403057819 */ /* 0x041fe400000006ff */
[C---:B------:R-:W-:Y:S02]  /*08c0*/  LOP3.LUT R0, R3.reuse, 0x1f, RZ, 0xc0, !PT ;  /* 0x0000001f03007812 */ /* 0x040fe400078ec0ff */
[----:B------:R-:W-:-:S02]  /*08d0*/  LOP3.LUT R3, R3, 0x3e0, RZ, 0xc0, !PT ;  /* 0x000003e003037812 */ /* 0x000fc400078ec0ff */
[----:B-12---:R-:W-:-:S07]  /*08e0*/  LOP3.LUT R7, R0, 0x3e00, R5, 0xf8, !PT ;  /* 0x00003e0000077812 */ /* 0x006fce00078ef805 */
.L_x_686:
[----:B0-----:R-:W0:Y:S01]  /*08f0*/  LDCU UR33, c[0x0][0x388] ;  /* 0x00007100ff2177ac */ /* 0x001e220008000800 */
[----:B------:R-:W-:Y:S02]  /*0900*/  LEA R11, R3, R0, 0x4 ;  /* 0x00000000030b7211 */ /* 0x000fe400078e20ff */
        /* <DEDUP_REMOVED lines=11> */
[----:B------:R-:W-:Y:S02]  /*09c0*/  PRMT R18, RZ, 0x7610, R18 ;  /* 0x00007610ff127816 */ /* 0x000fe40000000012 */
[C---:B------:R-:W-:Y:S02]  /*09d0*/  IADD3 R29, PT, PT, R11.reuse, 0x100, RZ ;  /* 0x000001000b1d7810 */ /* 0x040fe40007ffe0ff */
        /* <DEDUP_REMOVED lines=12> */
[----:B------:R-:W-:Y:S02]  /*0aa0*/  IADD3 R10, PT, PT, R11, 0xc0, RZ ;  /* 0x000000c00b0a7810 */ /* 0x000fe40007ffe0ff */
[----:B------:R-:W-:-:S02]  /*0ab0*/  IADD3.X R7, PT, PT, RZ, UR19, RZ, P1, !PT ;  /* 0x00000013ff077c10 */ /* 0x000fc40008ffe4ff */
[----:B------:R-:W-:Y:S02]  /*0ac0*/  ISETP.GE.AND P2, PT, R10, UR8, PT ;  /* 0x000000080a007c0c */ /* 0x000fe4000bf46270 */
[----:B------:R-:W-:Y:S01]  /*0ad0*/  PRMT R10, RZ, 0x7610, R10 ;  /* 0x00007610ff0a7816 */ /* 0x000fe2000000000a */
[----:B------:R-:W-:Y:S01]  /*0ae0*/  BAR.SYNC.DEFER_BLOCKING 0x0 ;  /* 0x0000000000007b1d */ /* 0x000fe20000010000 */
        /* <DEDUP_REMOVED lines=8> */
[----:B------:R-:W-:Y:S02]  /*0b70*/  IADD3 R32, PT, PT, R11, 0x140, RZ ;  /* 0x000001400b207810 */ /* 0x000fe40007ffe0ff */
[----:B------:R-:W-:-:S02]  /*0b80*/  PRMT R14, RZ, 0x7610, R14 ;  /* 0x00007610ff0e7816 */ /* 0x000fc4000000000e */
[----:B------:R-:W-:Y:S02]  /*0b90*/  IADD3 R34, PT, PT, R11, 0x160, RZ ;  /* 0x000001600b227810 */ /* 0x000fe40007ffe0ff */
[----:B------:R-:W-:Y:S01]  /*0ba0*/  PRMT R13, RZ, 0x7610, R13 ;  /* 0x00007610ff0d7816 */ /* 0x000fe2000000000d */
[----:B------:R-:W2:Y:S01]  /*0bb0*/  @!P0 LDG.E.U16 R10, desc[UR34][R8.64] ;  /* 0x00000022080a8981 */ /* 0x000ea2000c1e1500 */
[----:B------:R-:W-:Y:S02]  /*0bc0*/  ISETP.GE.AND P0, PT, R27, UR8, PT ;  /* 0x000000081b007c0c */ /* 0x000fe4000bf06270 */
[C---:B------:R-:W-:Y:S01]  /*0bd0*/  IADD3 R36, PT, PT, R11.reuse, 0x180, RZ ;  /* 0x000001800b247810 */ /* 0x040fe20007ffe0ff */
[----:B------:R-:W3:Y:S01]  /*0be0*/  @!P1 LDG.E.U16 R12, desc[UR34][R8.64+0x40] ;  /* 0x00004022080c9981 */ /* 0x000ee2000c1e1500 */
[----:B------:R-:W-:Y:S02]  /*0bf0*/  P2R R64, PR, RZ, 0x1 ;  /* 0x00000001ff407803 */ /* 0x000fe40000000000 */
[----:B------:R-:W-:Y:S01]  /*0c00*/  IADD3 R38, PT, PT, R11, 0x1a0, RZ ;  /* 0x000001a00b267810 */ /* 0x000fe20007ffe0ff */
[----:B------:R-:W4:Y:S01]  /*0c10*/  @!P2 LDG.E.U16 R17, desc[UR34][R8.64+0x180] ;  /* 0x000180220811a981 */ /* 0x000f22000c1e1500 */
[----:B------:R-:W-:-:S02]  /*0c20*/  P2R R63, PR, RZ, 0x4 ;  /* 0x00000004ff3f7803 */ /* 0x000fc40000000000 */
[----:B------:R-:W-:Y:S01]  /*0c30*/  IADD3 R25, PT, PT, R11, 0x1c0, RZ ;  /* 0x000001c00b197810 */ /* 0x000fe20007ffe0ff */
[----:B------:R-:W5:Y:S01]  /*0c40*/  @!P3 LDG.E.U16 R16, desc[UR34][R8.64+0x140] ;  /* 0x000140220810b981 */ /* 0x000f62000c1e1500 */
[----:B------:R-:W-:Y:S02]  /*0c50*/  P2R R62, PR, RZ, 0x8 ;  /* 0x00000008ff3e7803 */ /* 0x000fe40000000000 */
[----:B------:R-:W-:Y:S01]  /*0c60*/  P2R R61, PR, RZ, 0x10 ;  /* 0x00000010ff3d7803 */ /* 0x000fe20000000000 */
[----:B------:R-:W4:Y:S01]  /*0c70*/  @!P0 LDG.E.U16 R18, desc[UR34][R8.64+0x1c0] ;  /* 0x0001c02208128981 */ /* 0x000f22000c1e1500 */
[----:B------:R-:W-:Y:S02]  /*0c80*/  ISETP.GE.AND P0, PT, R29, UR8, PT ;  /* 0x000000081d007c0c */ /* 0x000fe4000bf06270 */
[----:B------:R-:W-:Y:S01]  /*0c90*/  ISETP.GE.AND P1, PT, R32, UR8, PT ;  /* 0x0000000820007c0c */ /* 0x000fe2000bf26270 */
[----:B------:R-:W5:Y:S01]  /*0ca0*/  @!P4 LDG.E.U16 R15, desc[UR34][R8.64+0x100] ;  /* 0x00010022080fc981 */ /* 0x000f62000c1e1500 */
[----:B------:R-:W-:-:S02]  /*0cb0*/  P2R R65, PR, RZ, 0x1 ;  /* 0x00000001ff417803 */ /* 0x000fc40000000000 */
[----:B------:R-:W-:Y:S01]  /*0cc0*/  IADD3 R11, PT, PT, R11, 0x1e0, RZ ;  /* 0x000001e00b0b7810 */ /* 0x000fe20007ffe0ff */
[----:B------:R-:W4:Y:S01]  /*0cd0*/  @!P5 LDG.E.U16 R14, desc[UR34][R8.64+0xc0] ;  /* 0x0000c022080ed981 */ /* 0x000f22000c1e1500 */
[----:B------:R-:W-:Y:S02]  /*0ce0*/  ISETP.GE.AND P2, PT, R34, UR8, PT ;  /* 0x0000000822007c0c */ /* 0x000fe4000bf46270 */
[----:B------:R-:W-:Y:S01]  /*0cf0*/  P2R R60, PR, RZ, 0x20 ;  /* 0x00000020ff3c7803 */ /* 0x000fe20000000000 */
[----:B------:R-:W5:Y:S01]  /*0d00*/  @!P6 LDG.E.U16 R13, desc[UR34][R8.64+0x80] ;  /* 0x00008022080de981 */ /* 0x000f62000c1e1500 */
[----:B------:R-:W-:Y:S02]  /*0d10*/  P2R R49, PR, RZ, 0x40 ;  /* 0x00000040ff317803 */ /* 0x000fe40000000000 */
[----:B------:R-:W-:Y:S01]  /*0d20*/  PRMT R20, RZ, 0x7610, R20 ;  /* 0x00007610ff147816 */ /* 0x000fe20000000014 */
[----:B------:R-:W4:Y:S01]  /*0d30*/  @!P0 LDG.E.U16 R19, desc[UR34][R8.64+0x200] ;  /* 0x0002002208138981 */ /* 0x000f22000c1e1500 */
[----:B------:R-:W-:-:S02]  /*0d40*/  ISETP.GE.AND P0, PT, R30, UR8, PT ;  /* 0x000000081e007c0c */ /* 0x000fc4000bf06270 */
[----:B------:R-:W-:Y:S02]  /*0d50*/  ISETP.GE.AND P3, PT, R36, UR8, PT ;  /* 0x0000000824007c0c */ /* 0x000fe4000bf66270 */
[----:B------:R-:W-:Y:S02]  /*0d60*/  ISETP.GE.AND P4, PT, R38, UR8, PT ;  /* 0x0000000826007c0c */ /* 0x000fe4000bf86270 */
[----:B------:R-:W-:Y:S02]  /*0d70*/  ISETP.GE.AND P5, PT, R25, UR8, PT ;  /* 0x0000000819007c0c */ /* 0x000fe4000bfa6270 */
[----:B------:R-:W-:Y:S02]  /*0d80*/  ISETP.GE.AND P6, PT, R11, UR8, PT ;  /* 0x000000080b007c0c */ /* 0x000fe4000bfc6270 */
[----:B------:R-:W-:Y:S02]  /*0d90*/  PRMT R21, RZ, 0x7610, R21 ;  /* 0x00007610ff157816 */ /* 0x000fe40000000015 */
[----:B------:R-:W-:Y:S01]  /*0da0*/  PRMT R22, RZ, 0x7610, R22 ;  /* 0x00007610ff167816 */ /* 0x000fe20000000016 */
[----:B------:R-:W4:Y:S01]  /*0db0*/  @!P0 LDG.E.U16 R20, desc[UR34][R8.64+0x240] ;  /* 0x0002402208148981 */ /* 0x000f22000c1e1500 */
[----:B------:R-:W-:-:S02]  /*0dc0*/  PRMT R24, RZ, 0x7610, R24 ;  /* 0x00007610ff187816 */ /* 0x000fc40000000018 */
[----:B------:R-:W-:Y:S01]  /*0dd0*/  PRMT R26, RZ, 0x7610, R26 ;  /* 0x00007610ff1a7816 */ /* 0x000fe2000000001a */
[----:B------:R-:W4:Y:S01]  /*0de0*/  @!P1 LDG.E.U16 R21, desc[UR34][R8.64+0x280] ;  /* 0x0002802208159981 */ /* 0x000f22000c1e1500 */
[----:B------:R-:W-:Y:S02]  /*0df0*/  PRMT R23, RZ, 0x7610, R23 ;  /* 0x00007610ff177816 */ /* 0x000fe40000000017 */
[----:B------:R-:W-:Y:S01]  /*0e00*/  PRMT R28, RZ, 0x7610, R28 ;  /* 0x00007610ff1c7816 */ /* 0x000fe2000000001c */
[----:B------:R-:W4:Y:S04]  /*0e10*/  @!P2 LDG.E.U16 R22, desc[UR34][R8.64+0x2c0] ;  /* 0x0002c0220816a981 */ /* 0x000f28000c1e1500 */
[----:B------:R-:W4:Y:S04]  /*0e20*/  @!P3 LDG.E.U16 R24, desc[UR34][R8.64+0x300] ;  /* 0x000300220818b981 */ /* 0x000f28000c1e1500 */
[----:B------:R-:W4:Y:S04]  /*0e30*/  @!P4 LDG.E.U16 R26, desc[UR34][R8.64+0x340] ;  /* 0x00034022081ac981 */ /* 0x000f28000c1e1500 */
[----:B------:R-:W4:Y:S04]  /*0e40*/  @!P5 LDG.E.U16 R23, desc[UR34][R8.64+0x380] ;  /* 0x000380220817d981 */ /* 0x000f28000c1e1500 */
[----:B------:R0:W4:Y:S01]  /*0e50*/  @!P6 LDG.E.U16 R28, desc[UR34][R8.64+0x3c0] ;  /* 0x0003c022081ce981 */ /* 0x000122000c1e1500 */
[----:B------:R-:W1:Y:S01]  /*0e60*/  S2R R182, SR_TID.X ;  /* 0x0000000000b67919 */ /* 0x000e620000002100 */
[----:B------:R-:W0:Y:S01]  /*0e70*/  S2R R105, SR_LANEID ;  /* 0x0000000000697919 */ /* 0x000e220000000000 */
[----:B------:R-:W0:Y:S01]  /*0e80*/  S2UR UR8, SR_CgaCtaId ;  /* 0x00000000000879c3 */ /* 0x000e220000008800 */
[----:B------:R-:W-:Y:S01]  /*0e90*/  UMOV UR28, 0x400 ;  /* 0x00000400001c7882 */ /* 0x000fe20000000000 */
[----:B------:R-:W-:-:S02]  /*0ea0*/  P2R R43, PR, RZ, 0x1 ;  /* 0x00000001ff2b7803 */ /* 0x000fc40000000000 */
[----:B------:R-:W-:-:S04]  /*0eb0*/  ISETP.NE.AND P0, PT, R65, RZ, PT ;  /* 0x000000ff4100720c */ /* 0x000fc80003f05270 */
[----:B------:R-:W-:Y:S02]  /*0ec0*/  P2R R41, PR, RZ, 0x1 ;  /* 0x00000001ff297803 */ /* 0x000fe40000000000 */
[----:B-1----:R-:W-:-:S04]  /*0ed0*/  SHF.L.U32 R11, R182, 0x4, RZ ;  /* 0x00000004b60b7819 */ /* 0x002fc800000006ff */
[----:B------:R-:W-:-:S04]  /*0ee0*/  LOP3.LUT R30, R11, 0x3e00, RZ, 0xc0, !PT ;  /* 0x00003e000b1e7812 */ /* 0x000fc800078ec0ff */
[----:B0-----:R-:W-:Y:S01]  /*0ef0*/  IADD3 R11, PT, PT, R30, R105, RZ ;  /* 0x000000691e0b7210 */ /* 0x001fe20007ffe0ff */
[----:B------:R-:W-:Y:S01]  /*0f00*/  ULEA UR28, UR8, UR28, 0x18 ;  /* 0x0000001c081c7291 */ /* 0x000fe2000f8ec0ff */
[----:B------:R-:W-:Y:S01]  /*0f10*/  ISETP.NE.AND P0, PT, R64, RZ, PT ;  /* 0x000000ff4000720c */ /* 0x000fe20003f05270 */
[----:B------:R-:W0:Y:S01]  /*0f20*/  LDCU UR8, c[0x0][0x38c] ;  /* 0x00007180ff0877ac */ /* 0x000e220008000800 */
[C---:B------:R-:W-:Y:S02]  /*0f30*/  IADD3 R30, PT, PT, R11.reuse, 0x20, RZ ;  /* 0x000000200b1e7810 */ /* 0x040fe40007ffe0ff */
[C---:B------:R-:W-:Y:S02]  /*0f40*/  IADD3 R8, PT, PT, R11.reuse, 0x40, RZ ;  /* 0x000000400b087810 */ /* 0x040fe40007ffe0ff */
[C---:B------:R-:W-:Y:S02]  /*0f50*/  IADD3 R32, PT, PT, R11.reuse, 0x60, RZ ;  /* 0x000000600b207810 */ /* 0x040fe40007ffe0ff */
[----:B------:R-:W-:-:S02]  /*0f60*/  LEA.HI.SX32 R25, R11, R11, 0x1b ;  /* 0x0000000b0b197211 */ /* 0x000fc400078fdaff */
[C---:B------:R-:W-:Y:S02]  /*0f70*/  IADD3 R34, PT, PT, R11.reuse, 0x80, RZ ;  /* 0x000000800b227810 */ /* 0x040fe40007ffe0ff */
[C---:B------:R-:W-:Y:S02]  /*0f80*/  IADD3 R36, PT, PT, R11.reuse, 0xa0, RZ ;  /* 0x000000a00b247810 */ /* 0x040fe40007ffe0ff */
[-C--:B------:R-:W-:Y:S02]  /*0f90*/  LEA.HI.SX32 R30, R30, R11.reuse, 0x1b ;  /* 0x0000000b1e1e7211 */ /* 0x080fe400078fdaff */
[C---:B------:R-:W-:Y:S02]  /*0fa0*/  IADD3 R38, PT, PT, R11.reuse, 0xc0, RZ ;  /* 0x000000c00b267810 */ /* 0x040fe40007ffe0ff */
[----:B------:R-:W-:Y:S02]  /*0fb0*/  LEA.HI.SX32 R8, R8, R11, 0x1b ;  /* 0x0000000b08087211 */ /* 0x000fe400078fdaff */
[----:B------:R-:W-:-:S02]  /*0fc0*/  IADD3 R40, PT, PT, R11, 0xe0, RZ ;  /* 0x000000e00b287810 */ /* 0x000fc40007ffe0ff */
[-C--:B------:R-:W-:Y:S02]  /*0fd0*/  LEA.HI.SX32 R32, R32, R11.reuse, 0x1b ;  /* 0x0000000b20207211 */ /* 0x080fe400078fdaff */
[----:B------:R-:W-:Y:S02]  /*0fe0*/  IADD3 R42, PT, PT, R11, 0x100, RZ ;  /* 0x000001000b2a7810 */ /* 0x000fe40007ffe0ff */
[----:B------:R-:W-:Y:S02]  /*0ff0*/  LEA R67, R25, UR28, 0x1 ;  /* 0x0000001c19437c11 */ /* 0x000fe4000f8e08ff */
[-C--:B------:R-:W-:Y:S02]  /*1000*/  LEA.HI.SX32 R34, R34, R11.reuse, 0x1b ;  /* 0x0000000b22227211 */ /* 0x080fe400078fdaff */
[----:B------:R-:W-:Y:S02]  /*1010*/  IADD3 R44, PT, PT, R11, 0x120, RZ ;  /* 0x000001200b2c7810 */ /* 0x000fe40007ffe0ff */
[----:B------:R-:W-:-:S02]  /*1020*/  LEA.HI.SX32 R36, R36, R11, 0x1b ;  /* 0x0000000b24247211 */ /* 0x000fc400078fdaff */
[----:B------:R-:W-:Y:S02]  /*1030*/  LEA R66, R30, UR28, 0x1 ;  /* 0x0000001c1e427c11 */ /* 0x000fe4000f8e08ff */
[C---:B------:R-:W-:Y:S02]  /*1040*/  IADD3 R46, PT, PT, R11.reuse, 0x140, RZ ;  /* 0x000001400b2e7810 */ /* 0x040fe40007ffe0ff */
[----:B------:R-:W-:Y:S02]  /*1050*/  LEA.HI.SX32 R38, R38, R11, 0x1b ;  /* 0x0000000b26267211 */ /* 0x000fe400078fdaff */
[----:B------:R-:W-:Y:S02]  /*1060*/  LEA R250, R8, UR28, 0x1 ;  /* 0x0000001c08fa7c11 */ /* 0x000fe4000f8e08ff */
[----:B------:R-:W-:Y:S02]  /*1070*/  P2R R39, PR, RZ, 0x1 ;  /* 0x00000001ff277803 */ /* 0x000fe40000000000 */
[----:B------:R-:W-:-:S02]  /*1080*/  IADD3 R48, PT, PT, R11, 0x160, RZ ;  /* 0x000001600b307810 */ /* 0x000fc40007ffe0ff */
[-C--:B------:R-:W-:Y:S02]  /*1090*/  LEA.HI.SX32 R40, R40, R11.reuse, 0x1b ;  /* 0x0000000b28287211 */ /* 0x080fe400078fdaff */
[----:B------:R-:W-:Y:S02]  /*10a0*/  LEA R249, R32, UR28, 0x1 ;  /* 0x0000001c20f97c11 */ /* 0x000fe4000f8e08ff */
[----:B------:R-:W-:Y:S02]  /*10b0*/  ISETP.NE.AND P0, PT, R63, RZ, PT ;  /* 0x000000ff3f00720c */ /* 0x000fe40003f05270 */
[----:B------:R-:W-:Y:S02]  /*10c0*/  IADD3 R50, PT, PT, R11, 0x180, RZ ;  /* 0x000001800b327810 */ /* 0x000fe40007ffe0ff */
[----:B------:R-:W-:Y:S02]  /*10d0*/  LEA.HI.SX32 R42, R42, R11, 0x1b ;  /* 0x0000000b2a2a7211 */ /* 0x000fe400078fdaff */
[----:B------:R-:W-:-:S02]  /*10e0*/  LEA R244, R34, UR28, 0x1 ;  /* 0x0000001c22f47c11 */ /* 0x000fc4000f8e08ff */
[----:B------:R-:W-:Y:S02]  /*10f0*/  IADD3 R52, PT, PT, R11, 0x1a0, RZ ;  /* 0x000001a00b347810 */ /* 0x000fe40007ffe0ff */
[----:B------:R-:W-:Y:S02]  /*1100*/  LEA.HI.SX32 R44, R44, R11, 0x1b ;  /* 0x0000000b2c2c7211 */ /* 0x000fe400078fdaff */
[----:B------:R-:W-:Y:S02]  /*1110*/  LEA R243, R36, UR28, 0x1 ;  /* 0x0000001c24f37c11 */ /* 0x000fe4000f8e08ff */
[----:B------:R-:W-:Y:S02]  /*1120*/  IADD3 R3, PT, PT, R3, R105, RZ ;  /* 0x0000006903037210 */ /* 0x000fe40007ffe0ff */
[----:B------:R-:W-:Y:S02]  /*1130*/  IADD3 R54, PT, PT, R11, 0x1c0, RZ ;  /* 0x000001c00b367810 */ /* 0x000fe40007ffe0ff */
[----:B------:R-:W-:-:S02]  /*1140*/  LEA.HI.SX32 R46, R46, R11, 0x1b ;  /* 0x0000000b2e2e7211 */ /* 0x000fc400078fdaff */
[----:B------:R-:W-:Y:S02]  /*1150*/  LEA R242, R38, UR28, 0x1 ;  /* 0x0000001c26f27c11 */ /* 0x000fe4000f8e08ff */
[----:B------:R-:W-:Y:S02]  /*1160*/  IADD3 R56, PT, PT, R11, 0x1e0, RZ ;  /* 0x000001e00b387810 */ /* 0x000fe40007ffe0ff */
[-C--:B------:R-:W-:Y:S02]  /*1170*/  LEA.HI.SX32 R48, R48, R11.reuse, 0x1b ;  /* 0x0000000b30307211 */ /* 0x080fe400078fdaff */
[----:B------:R-:W-:Y:S02]  /*1180*/  LEA R241, R40, UR28, 0x1 ;  /* 0x0000001c28f17c11 */ /* 0x000fe4000f8e08ff */
[----:B------:R-:W-:Y:S02]  /*1190*/  P2R R37, PR, RZ, 0x1 ;  /* 0x00000001ff257803 */ /* 0x000fe40000000000 */
[----:B------:R-:W-:-:S02]  /*11a0*/  LEA.HI.SX32 R50, R50, R11, 0x1b ;  /* 0x0000000b32327211 */ /* 0x000fc400078fdaff */
[----:B------:R-:W-:Y:S02]  /*11b0*/  LEA R240, R42, UR28, 0x1 ;  /* 0x0000001c2af07c11 */ /* 0x000fe4000f8e08ff */
[----:B------:R-:W-:Y:S02]  /*11c0*/  ISETP.NE.AND P0, PT, R62, RZ, PT ;  /* 0x000000ff3e00720c */ /* 0x000fe40003f05270 */
[-C--:B------:R-:W-:Y:S02]  /*11d0*/  LEA.HI.SX32 R52, R52, R11.reuse, 0x1b ;  /* 0x0000000b34347211 */ /* 0x080fe400078fdaff */
[----:B------:R-:W-:Y:S02]  /*11e0*/  LEA R239, R44, UR28, 0x1 ;  /* 0x0000001c2cef7c11 */ /* 0x000fe4000f8e08ff */
[----:B------:R-:W-:Y:S02]  /*11f0*/  SHF.L.U32 R3, R3, 0x4, RZ ;  /* 0x0000000403037819 */ /* 0x000fe400000006ff */
[----:B------:R-:W-:-:S02]  /*1200*/  LEA.HI.SX32 R54, R54, R11, 0x1b ;  /* 0x0000000b36367211 */ /* 0x000fc400078fdaff */
[----:B------:R-:W-:Y:S02]  /*1210*/  LEA R238, R46, UR28, 0x1 ;  /* 0x0000001c2eee7c11 */ /* 0x000fe4000f8e08ff */
[----:B------:R-:W-:Y:S02]  /*1220*/  LEA.HI.SX32 R56, R56, R11, 0x1b ;  /* 0x0000000b38387211 */ /* 0x000fe400078fdaff */
[----:B------:R-:W-:Y:S02]  /*1230*/  LEA R237, R48, UR28, 0x1 ;  /* 0x0000001c30ed7c11 */ /* 0x000fe4000f8e08ff */
[----:B------:R-:W-:Y:S02]  /*1240*/  LEA R229, R50, UR28, 0x1 ;  /* 0x0000001c32e57c11 */ /* 0x000fe4000f8e08ff */
[----:B------:R-:W-:Y:S02]  /*1250*/  P2R R35, PR, RZ, 0x1 ;  /* 0x00000001ff237803 */ /* 0x000fe40000000000 */
[----:B------:R-:W-:-:S02]  /*1260*/  LEA R225, R52, UR28, 0x1 ;  /* 0x0000001c34e17c11 */ /* 0x000fc4000f8e08ff */
[----:B------:R-:W-:Y:S02]  /*1270*/  LEA.HI.SX32 R102, R3, R3, 0x1b ;  /* 0x0000000303667211 */ /* 0x000fe400078fdaff */
[----:B------:R-:W-:Y:S02]  /*1280*/  ISETP.NE.AND P0, PT, R61, RZ, PT ;  /* 0x000000ff3d00720c */ /* 0x000fe40003f05270 */
[----:B------:R-:W-:Y:S02]  /*1290*/  LEA R104, R54, UR28, 0x1 ;  /* 0x0000001c36687c11 */ /* 0x000fe4000f8e08ff */
[----:B------:R-:W-:Y:S02]  /*12a0*/  LEA R103, R56, UR28, 0x1 ;  /* 0x0000001c38677c11 */ /* 0x000fe4000f8e08ff */
[----:B------:R-:W-:Y:S02]  /*12b0*/  LEA R102, R102, UR28, 0x1 ;  /* 0x0000001c66667c11 */ /* 0x000fe4000f8e08ff */
[----:B------:R-:W-:-:S02]  /*12c0*/  P2R R33, PR, RZ, 0x1 ;  /* 0x00000001ff217803 */ /* 0x000fc40000000000 */
        /* <DEDUP_REMOVED lines=8> */
[----:B--2---:R1:W-:Y:S04]  /*1350*/  STS.U16 [R67], R10 ;  /* 0x0000000a43007388 */ /* 0x0043e80000000400 */
[----:B---3--:R-:W-:Y:S04]  /*1360*/  STS.U16 [R66+0x40], R12 ;  /* 0x0000400c42007388 */ /* 0x008fe80000000400 */
[----:B-----5:R2:W-:Y:S04]  /*1370*/  STS.U16 [R250+0x80], R13 ;  /* 0x0000800dfa007388 */ /* 0x0205e80000000400 */
[----:B----4-:R-:W-:Y:S04]  /*1380*/  STS.U16 [R249+0xc0], R14 ;  /* 0x0000c00ef9007388 */ /* 0x010fe80000000400 */
[----:B------:R3:W-:Y:S04]  /*1390*/  STS.U16 [R244+0x100], R15 ;  /* 0x0001000ff4007388 */ /* 0x0007e80000000400 */
[----:B------:R-:W-:Y:S04]  /*13a0*/  STS.U16 [R243+0x140], R16 ;  /* 0x00014010f3007388 */ /* 0x000fe80000000400 */
[----:B------:R4:W-:Y:S04]  /*13b0*/  STS.U16 [R242+0x180], R17 ;  /* 0x00018011f2007388 */ /* 0x0009e80000000400 */
[----:B------:R-:W-:Y:S04]  /*13c0*/  STS.U16 [R241+0x1c0], R18 ;  /* 0x0001c012f1007388 */ /* 0x000fe80000000400 */
[----:B------:R5:W-:Y:S04]  /*13d0*/  STS.U16 [R240+0x200], R19 ;  /* 0x00020013f0007388 */ /* 0x000be80000000400 */
[----:B------:R0:W-:Y:S04]  /*13e0*/  STS.U16 [R239+0x240], R20 ;  /* 0x00024014ef007388 */ /* 0x0001e80000000400 */
[----:B------:R-:W-:Y:S04]  /*13f0*/  STS.U16 [R238+0x280], R21 ;  /* 0x00028015ee007388 */ /* 0x000fe80000000400 */
[----:B------:R0:W-:Y:S04]  /*1400*/  STS.U16 [R237+0x2c0], R22 ;  /* 0x0002c016ed007388 */ /* 0x0001e80000000400 */
[----:B------:R0:W-:Y:S04]  /*1410*/  STS.U16 [R229+0x300], R24 ;  /* 0x00030018e5007388 */ /* 0x0001e80000000400 */
[----:B------:R-:W-:Y:S04]  /*1420*/  STS.U16 [R225+0x340], R26 ;  /* 0x0003401ae1007388 */ /* 0x000fe80000000400 */
[----:B------:R-:W-:Y:S04]  /*1430*/  STS.U16 [R104+0x380], R23 ;  /* 0x0003801768007388 */ /* 0x000fe80000000400 */
        /* <DEDUP_REMOVED lines=40> */
[----:B----4-:R-:W-:-:S11]  /*16c0*/  PRMT R17, RZ, 0x7610, R17 ;  /* 0x00007610ff117816 */ /* 0x010fd60000000011 */
[----:B------:R-:W4:Y:S01]  /*16d0*/  @!P0 LDG.E.U16 R14, desc[UR34][R6.64+0x1c0] ;  /* 0x0001c022060e8981 */ /* 0x000f22000c1e1500 */
[----:B------:R-:W-:Y:S02]  /*16e0*/  ISETP.NE.AND P0, PT, R41, RZ, PT ;  /* 0x000000ff2900720c */ /* 0x000fe40003f05270 */
[----:B------:R-:W-:Y:S02]  /*16f0*/  PRMT R16, RZ, 0x7610, R16 ;  /* 0x00007610ff107816 */ /* 0x000fe40000000010 */
[----:B-----5:R-:W-:Y:S02]  /*1700*/  PRMT R19, RZ, 0x7610, R19 ;  /* 0x00007610ff137816 */ /* 0x020fe40000000013 */
[----:B------:R-:W-:Y:S02]  /*1710*/  PRMT R18, RZ, 0x7610, R18 ;  /* 0x00007610ff127816 */ /* 0x000fe40000000012 */
[----:B0-----:R-:W-:Y:S02]  /*1720*/  PRMT R20, RZ, 0x7610, R20 ;  /* 0x00007610ff147816 */ /* 0x001fe40000000014 */
        /* <DEDUP_REMOVED lines=34> */
[----:B--2---:R-:W-:Y:S04]  /*1950*/  STS.U16 [R249+0xc0], R10 ;  /* 0x0000c00af9007388 */ /* 0x004fe80000000400 */
[----:B------:R-:W-:Y:S04]  /*1960*/  STS.U16 [R244+0x100], R13 ;  /* 0x0001000df4007388 */ /* 0x000fe80000000400 */
[----:B---3--:R-:W-:Y:S04]  /*1970*/  STS.U16 [R243+0x140], R12 ;  /* 0x0001400cf3007388 */ /* 0x008fe80000000400 */
[----:B------:R-:W-:Y:S04]  /*1980*/  STS.U16 [R242+0x180], R15 ;  /* 0x0001800ff2007388 */ /* 0x000fe80000000400 */
[----:B----4-:R-:W-:Y:S04]  /*1990*/  STS.U16 [R241+0x1c0], R14 ;  /* 0x0001c00ef1007388 */ /* 0x010fe80000000400 */
[----:B-----5:R-:W-:Y:S04]  /*19a0*/  STS.U16 [R240+0x200], R17 ;  /* 0x00020011f0007388 */ /* 0x020fe80000000400 */
[----:B------:R-:W-:Y:S04]  /*19b0*/  STS.U16 [R239+0x240], R16 ;  /* 0x00024010ef007388 */ /* 0x000fe80000000400 */
[----:B------:R-:W-:Y:S04]  /*19c0*/  STS.U16 [R238+0x280], R19 ;  /* 0x00028013ee007388 */ /* 0x000fe80000000400 */
[----:B------:R-:W-:Y:S04]  /*19d0*/  STS.U16 [R237+0x2c0], R18 ;  /* 0x0002c012ed007388 */ /* 0x000fe80000000400 */
[----:B------:R-:W-:Y:S04]  /*19e0*/  STS.U16 [R229+0x300], R20 ;  /* 0x00030014e5007388 */ /* 0x000fe80000000400 */
[----:B------:R0:W-:Y:S04]  /*19f0*/  STS.U16 [R225+0x340], R22 ;  /* 0x00034016e1007388 */ /* 0x0001e80000000400 */
        /* <DEDUP_REMOVED lines=26> */
[----:B-1----:R-:W-:-:S11]  /*1ba0*/  PRMT R24, RZ, 0x7610, R24 ;  /* 0x00007610ff187816 */ /* 0x002fd60000000018 */
        /* <DEDUP_REMOVED lines=32> */
[----:B------:R-:W5:Y:S04]  /*1db0*/  @!P6 LDG.E.U16 R38, desc[UR34][R4.64+0x3c0] ;  /* 0x0003c0220426e981 */ /* 0x000f68000c1e1500 */
[----:B------:R-:W-:Y:S04]  /*1dc0*/  STL [R1+0x4], R67 ;  /* 0x0000044301007387 */ /* 0x000fe80000100800 */
[----:B------:R-:W-:Y:S04]  /*1dd0*/  STL [R1], R66 ;  /* 0x0000004201007387 */ /* 0x000fe80000100800 */
[----:B------:R-:W5:Y:S01]  /*1de0*/  LDL.LU R35, [R1+0xc] ;  /* 0x00000c0001237983 */ /* 0x000f620000300800 */
        /* <DEDUP_REMOVED lines=79> */
[----:B------:R-:W-:-:S04]  /*22e0*/  FFMA.FTZ R4, R72, R51, R27 ;  /* 0x0000003348047223 */ /* 0x000fc8000001001b */
[----:B------:R-:W-:-:S05]  /*22f0*/  FFMA.FTZ R4, R75, R50, R4 ;  /* 0x000000324b047223 */ /* 0x000fca0000010004 */
[----:B------:R0:W-:Y:S01]  /*2300*/  STL [R1+0xc], R4 ;  /* 0x00000c0401007387 */ /* 0x0001e20000100800 */
[----:B------:R-:W-:Y:S01]  /*2310*/  UISETP.GE.AND UP0, UPT, UR8, 0x1, UPT ;  /* 0x000000010800788c */ /* 0x000fe2000bf06270 */
[----:B------:R-:W-:Y:S02]  /*2320*/  CS2R R100, SRZ ;  /* 0x0000000000647805 */ /* 0x000fe4000001ff00 */
[----:B------:R-:W-:Y:S02]  /*2330*/  CS2R R98, SRZ ;  /* 0x0000000000627805 */ /* 0x000fe4000001ff00 */
[----:B------:R-:W-:Y:S02]  /*2340*/  CS2R R96, SRZ ;  /* 0x0000000000607805 */ /* 0x000fe4000001ff00 */
[----:B------:R-:W-:Y:S02]  /*2350*/  CS2R R94, SRZ ;  /* 0x00000000005e7805 */ /* 0x000fe4000001ff00 */
[----:B------:R-:W-:-:S02]  /*2360*/  CS2R R92, SRZ ;  /* 0x00000000005c7805 */ /* 0x000fc4000001ff00 */
[----:B------:R-:W-:Y:S02]  /*2370*/  CS2R R90, SRZ ;  /* 0x00000000005a7805 */ /* 0x000fe4000001ff00 */
[----:B------:R-:W-:Y:S02]  /*2380*/  CS2R R88, SRZ ;  /* 0x0000000000587805 */ /* 0x000fe4000001ff00 */
        /* <DEDUP_REMOVED lines=17> */
[----:B------:R-:W-:Y:S06]  /*24a0*/  BAR.SYNC.DEFER_BLOCKING 0x0 ;  /* 0x0000000000007b1d */ /* 0x000fec0000010000 */
[----:B0-----:R-:W-:Y:S05]  /*24b0*/  BRA.U !UP0, `(.L_x_587) ;  /* 0x0000009d08847547 */ /* 0x001fea000b800000 */
[----:B------:R-:W0:Y:S01]  /*24c0*/  S2UR UR8, SR_CTAID.Y ;  /* 0x00000000000879c3 */ /* 0x000e220000002600 */
[----:B------:R-:W0:Y:S01]  /*24d0*/  LDCU.64 UR28, c[0x0][0x3a0] ;  /* 0x00007400ff1c77ac */ /* 0x000e220008000a00 */
[----:B------:R-:W-:Y:S01]  /*24e0*/  SHF.L.U32 R76, R182, 0x5, RZ ;  /* 0x00000005b64c7819 */ /* 0x000fe200000006ff */
[----:B------:R-:W-:Y:S01]  /*24f0*/  FADD.FTZ R33, R5, R5 ;  /* 0x0000000505217221 */ /* 0x000fe20000010000 */
[----:B------:R-:W-:Y:S01]  /*2500*/  HADD2.F32 R10, -RZ, R10.H0_H0 ;  /* 0x2000000aff0a7230 */ /* 0x000fe20000004100 */
[----:B------:R-:W1:Y:S01]  /*2510*/  LDCU.64 UR30, c[0x0][0x3b8] ;  /* 0x00007700ff1e77ac */ /* 0x000e620008000a00 */
[----:B------:R-:W-:Y:S01]  /*2520*/  LOP3.LUT R5, R76, 0x7c1f, R182, 0xc8, !PT ;  /* 0x00007c1f4c057812 */ /* 0x000fe200078ec8b6 */
[----:B------:R-:W-:Y:S01]  /*2530*/  HADD2.F32 R11, -RZ, R11.H0_H0 ;  /* 0x2000000bff0b7230 */ /* 0x000fe20000004100 */
[----:B------:R-:W-:Y:S01]  /*2540*/  LOP3.LUT R2, R2, 0xfffffffb, RZ, 0xc0, !PT ;  /* 0xfffffffb02027812 */ /* 0x000fe200078ec0ff */
[----:B------:R-:W-:Y:S01]  /*2550*/  UISETP.NE.AND UP0, UPT, UR15, 0x1, UPT ;  /* 0x000000010f00788c */ /* 0x000fe2000bf05270 */
[----:B------:R-:W-:-:S02]  /*2560*/  HADD2.F32 R6, -RZ, R6.H0_H0 ;  /* 0x20000006ff067230 */ /* 0x000fc40000004100 */
[----:B------:R-:W-:Y:S02]  /*2570*/  HFMA2 R101, -RZ, RZ, 0, 0 ;  /* 0x00000000ff657431 */ /* 0x000fe400000001ff */
[----:B------:R-:W-:Y:S02]  /*2580*/  HADD2.F32 R7, -RZ, R7.H0_H0 ;  /* 0x20000007ff077230 */ /* 0x000fe40000004100 */
[----:B------:R-:W-:Y:S01]  /*2590*/  FADD.FTZ R31, R21, R21 ;  /* 0x00000015151f7221 */ /* 0x000fe20000010000 */
[----:B------:R-:W-:Y:S01]  /*25a0*/  HADD2.F32 R8, -RZ, R8.H0_H0 ;  /* 0x20000008ff087230 */ /* 0x000fe20000004100 */
[----:B------:R-:W-:Y:S01]  /*25b0*/  PLOP3.LUT P1, PT, PT, PT, UP0, 0x80, 0x8 ;  /* 0x000000000008781c */ /* 0x000fe20003f2f008 */
[----:B------:R-:W-:Y:S02]  /*25c0*/  HADD2.F32 R9, -RZ, R9.H0_H0 ;  /* 0x20000009ff097230 */ /* 0x000fe40000004100 */
[----:B------:R-:W-:Y:S01]  /*25d0*/  FADD.FTZ R30, R22, R22 ;  /* 0x00000016161e7221 */ /* 0x000fe20000010000 */
[----:B------:R-:W-:Y:S01]  /*25e0*/  HADD2.F32 R3, -RZ, R3.H0_H0 ;  /* 0x20000003ff037230 */ /* 0x000fe20000004100 */
[----:B------:R-:W-:Y:S01]  /*25f0*/  ISETP.EQ.AND P1, PT, R0, RZ, P1 ;  /* 0x000000ff0000720c */ /* 0x000fe20000f22270 */
[----:B------:R-:W-:-:S02]  /*2600*/  HADD2.F32 R4, -RZ, R13.H0_H0 ;  /* 0x2000000dff047230 */ /* 0x000fc40000004100 */
[----:B------:R-:W-:Y:S01]  /*2610*/  FADD.FTZ R13, R11, UR6 ;  /* 0x000000060b0d7e21 */ /* 0x000fe20008010000 */
[----:B------:R-:W-:Y:S02]  /*2620*/  HADD2.F32 R12, -RZ, R12.H0_H0 ;  /* 0x2000000cff0c7230 */ /* 0x000fe40000004100 */
[----:B------:R-:W-:Y:S01]  /*2630*/  FADD.FTZ R29, R23, R23 ;  /* 0x00000017171d7221 */ /* 0x000fe20000010000 */
[----:B0-----:R-:W-:Y:S01]  /*2640*/  UIMAD.WIDE.U32 UR10, UR8, UR28, URZ ;  /* 0x0000001c080a72a5 */ /* 0x001fe2000f8e00ff */
[----:B------:R-:W-:Y:S01]  /*2650*/  HADD2.F32 R63, -RZ, R14.H0_H0 ;  /* 0x2000000eff3f7230 */ /* 0x000fe20000004100 */
[----:B-1----:R-:W-:Y:S01]  /*2660*/  UIMAD.WIDE.U32 UR12, UR8, UR30, URZ ;  /* 0x0000001e080c72a5 */ /* 0x002fe2000f8e00ff */
[----:B------:R-:W-:Y:S01]  /*2670*/  HADD2.F32 R65, -RZ, R15.H0_H0 ;  /* 0x2000000fff417230 */ /* 0x000fe20000004100 */
[----:B------:R-:W-:Y:S01]  /*2680*/  UIMAD UR29, UR8, UR29, UR11 ;  /* 0x0000001d081d72a4 */ /* 0x000fe2000f8e020b */
[----:B------:R-:W-:Y:S01]  /*2690*/  HADD2.F32 R66, -RZ, R16.H0_H0 ;  /* 0x20000010ff427230 */ /* 0x000fe20000004100 */
[----:B------:R-:W-:Y:S01]  /*26a0*/  UIMAD UR31, UR8, UR31, UR13 ;  /* 0x0000001f081f72a4 */ /* 0x000fe2000f8e020d */
[----:B------:R-:W-:Y:S01]  /*26b0*/  HADD2.F32 R69, -RZ, R17.H0_H0 ;  /* 0x20000011ff457230 */ /* 0x000fe20000004100 */
[----:B------:R-:W-:Y:S01]  /*26c0*/  USHF.L.U32 UR8, UR15, 0xc, URZ ;  /* 0x0000000c0f087899 */ /* 0x000fe200080006ff */
[----:B------:R-:W-:-:S02]  /*26d0*/  HADD2.F32 R70, -RZ, R18.H0_H0 ;  /* 0x20000012ff467230 */ /* 0x000fc40000004100 */
[----:B------:R-:W-:Y:S01]  /*26e0*/  FADD.FTZ R14, R10, UR6 ;  /* 0x000000060a0e7e21 */ /* 0x000fe20008010000 */
[----:B------:R-:W-:Y:S01]  /*26f0*/  HADD2.F32 R73, -RZ, R19.H0_H0 ;  /* 0x20000013ff497230 */ /* 0x000fe20000004100 */
[----:B------:R-:W-:Y:S01]  /*2700*/  ULEA UR8, UR33, -UR8, 0x1 ;  /* 0x8000000821087291 */ /* 0x000fe2000f8e08ff */
[----:B------:R-:W-:Y:S02]  /*2710*/  HADD2.F32 R74, -RZ, R20.H0_H0 ;  /* 0x20000014ff4a7230 */ /* 0x000fe40000004100 */
[----:B------:R-:W-:Y:S01]  /*2720*/  FADD.FTZ R28, R24, R24 ;  /* 0x00000018181c7221 */ /* 0x000fe20000010000 */
[----:B------:R-:W-:Y:S01]  /*2730*/  FADD.FTZ R27, R25, R25 ;  /* 0x00000019191b7221 */ /* 0x000fe20000010000 */
[----:B------:R-:W-:Y:S01]  /*2740*/  UIADD3 UR32, UPT, UPT, UR8, 0x1000, URZ ;  /* 0x0000100008207890 */ /* 0x000fe2000fffe0ff */
[----:B------:R-:W-:Y:S01]  /*2750*/  FADD.FTZ R18, R6, UR6 ;  /* 0x0000000606127e21 */ /* 0x000fe20008010000 */
[----:B------:R-:W-:Y:S01]  /*2760*/  FADD.FTZ R17, R7, UR6 ;  /* 0x0000000607117e21 */ /* 0x000fe20008010000 */
[----:B------:R-:W-:Y:S01]  /*2770*/  FADD.FTZ R16, R8, UR6 ;  /* 0x0000000608107e21 */ /* 0x000fe20008010000 */
[----:B------:R-:W-:Y:S01]  /*2780*/  FADD.FTZ R15, R9, UR6 ;  /* 0x00000006090f7e21 */ /* 0x000fe20008010000 */
[----:B------:R-:W-:Y:S01]  /*2790*/  FADD.FTZ R11, R3, UR6 ;  /* 0x00000006030b7e21 */ /* 0x000fe20008010000 */
[----:B------:R-:W-:Y:S01]  /*27a0*/  ISETP.GE.AND P0, PT, R5, UR32, PT ;  /* 0x0000002005007c0c */ /* 0x000fe2000bf06270 */
[----:B------:R-:W-:Y:S01]  /*27b0*/  FADD.FTZ R10, R4, UR6 ;  /* 0x00000006040a7e21 */ /* 0x000fe20008010000 */
        /* <DEDUP_REMOVED lines=10> */
[----:B------:R-:W-:Y:S01]  /*2860*/  LOP3.LUT R108, R182, 0x1f, RZ, 0xc0, !PT ;  /* 0x0000001fb66c7812 */ /* 0x000fe200078ec0ff */
[----:B------:R-:W-:Y:S01]  /*2870*/  FADD.FTZ R12, R12, UR6 ;  /* 0x000000060c0c7e21 */ /* 0x000fe20008010000 */
[----:B------:R-:W-:Y:S01]  /*2880*/  FADD.FTZ R9, R63, UR6 ;  /* 0x000000063f097e21 */ /* 0x000fe20008010000 */
[----:B------:R-:W-:Y:S01]  /*2890*/  FADD.FTZ R8, R65, UR6 ;  /* 0x0000000641087e21 */ /* 0x000fe20008010000 */
[----:B------:R-:W-:Y:S01]  /*28a0*/  FADD.FTZ R7, R66, UR6 ;  /* 0x0000000642077e21 */ /* 0x000fe20008010000 */
[----:B------:R-:W-:Y:S01]  /*28b0*/  @P0 LOP3.LUT R2, R2, 0x4, RZ, 0xfc, !PT ;  /* 0x0000000402020812 */ /* 0x000fe200078efcff */
[----:B------:R-:W-:Y:S01]  /*28c0*/  FADD.FTZ R6, R69, UR6 ;  /* 0x0000000645067e21 */ /* 0x000fe20008010000 */
[----:B------:R-:W-:Y:S01]  /*28d0*/  FADD.FTZ R5, R70, UR6 ;  /* 0x0000000646057e21 */ /* 0x000fe20008010000 */
[----:B------:R-:W-:Y:S01]  /*28e0*/  FADD.FTZ R4, R73, UR6 ;  /* 0x0000000649047e21 */ /* 0x000fe20008010000 */
[----:B------:R-:W-:Y:S01]  /*28f0*/  FADD.FTZ R3, R74, UR6 ;  /* 0x000000064a037e21 */ /* 0x000fe20008010000 */
[----:B------:R-:W0:Y:S01]  /*2900*/  LDCU UR46, c[0x0][0x394] ;  /* 0x00007280ff2e77ac */ /* 0x000e220008000800 */
[----:B------:R-:W1:Y:S01]  /*2910*/  LDCU UR47, c[0x0][0x38c] ;  /* 0x00007180ff2f77ac */ /* 0x000e620008000800 */
[----:B------:R-:W2:Y:S01]  /*2920*/  LDCU UR30, c[0x0][0x388] ;  /* 0x00007100ff1e77ac */ /* 0x000ea20008000800 */
[----:B------:R-:W3:Y:S01]  /*2930*/  LDCU.64 UR38, c[0x0][0x3a8] ;  /* 0x00007500ff2677ac */ /* 0x000ee20008000a00 */
[----:B------:R-:W4:Y:S01]  /*2940*/  LDCU.64 UR40, c[0x0][0x3c0] ;  /* 0x00007800ff2877ac */ /* 0x000f220008000a00 */
[----:B------:R-:W0:Y:S01]  /*2950*/  LDCU.64 UR42, c[0x0][0x4f0] ;  /* 0x00009e00ff2a77ac */ /* 0x000e220008000a00 */
[----:B------:R-:W0:Y:S01]  /*2960*/  LDCU.64 UR44, c[0x0][0x3e0] ;  /* 0x00007c00ff2c77ac */ /* 0x000e220008000a00 */
[----:B------:R-:W0:Y:S01]  /*2970*/  LDCU.128 UR24, c[0x0][0x440] ;  /* 0x00008800ff1877ac */ /* 0x000e220008000c00 */
[----:B------:R-:W-:-:S05]  /*2980*/  UMOV UR8, URZ ;  /* 0x000000ff00087c82 */ /* 0x000fca0008000000 */
.L_x_685:
[----:B------:R-:W-:Y:S01]  /*2990*/  UMOV UR28, UR10 ;  /* 0x0000000a001c7c82 */ /* 0x000fe20008000000 */
[C---:B------:R-:W-:Y:S01]  /*29a0*/  SHF.L.U32 R119, R182.reuse, 0x5, RZ ;  /* 0x00000005b6777819 */ /* 0x040fe200000006ff */
[----:B---3--:R-:W-:Y:S01]  /*29b0*/  UIMAD.WIDE.U32 UR36, UR8, UR38, UR28 ;  /* 0x00000026082472a5 */ /* 0x008fe2000f8e001c */
[----:B0-----:R-:W-:Y:S02]  /*29c0*/  SHF.L.U32 R60, R182, 0x5, RZ ;  /* 0x00000005b63c7819 */ /* 0x001fe400000006ff */
[----:B------:R-:W-:Y:S01]  /*29d0*/  LOP3.LUT P6, RZ, R2, 0x4, RZ, 0xc0, !PT ;  /* 0x0000000402ff7812 */ /* 0x000fe200078cc0ff */
[----:B------:R-:W-:Y:S01]  /*29e0*/  UIMAD UR28, UR8, UR39, UR37 ;  /* 0x00000027081c72a4 */ /* 0x000fe2000f8e0225 */
[----:B------:R-:W-:Y:S01]  /*29f0*/  LOP3.LUT R116, R108, 0x7c00, R119, 0xf8, !PT ;  /* 0x00007c006c747812 */ /* 0x000fe200078ef877 */
[----:B0-----:R-:W-:Y:S01]  /*2a00*/  ULEA UR33, UP0, UR36, UR24, 0x3 ;  /* 0x0000001824217291 */ /* 0x001fe2000f8018ff */
[----:B------:R-:W-:-:S03]  /*2a10*/  LOP3.LUT R60, R60, 0x7c1f, R182, 0xc8, !PT ;  /* 0x00007c1f3c3c7812 */ /* 0x000fc600078ec8b6 */
[----:B------:R-:W-:Y:S02]  /*2a20*/  ULEA.HI.X UR36, UR36, UR25, UR28, 0x3, UP0 ;  /* 0x0000001924247291 */ /* 0x000fe400080f1c1c */
[----:B------:R-:W-:-:S04]  /*2a30*/  MOV R62, UR33 ;  /* 0x00000021003e7c02 */ /* 0x000fc80008000f00 */
[----:B------:R-:W-:-:S06]  /*2a40*/  MOV R63, UR36 ;  /* 0x00000024003f7c02 */ /* 0x000fcc0008000f00 */
[----:B------:R-:W3:Y:S01]  /*2a50*/  LDG.E.64 R62, desc[UR34][R62.64] ;  /* 0x000000223e3e7981 */ /* 0x000ee2000c1e1b00 */
[----:B------:R-:W-:Y:S02]  /*2a60*/  MOV R65, UR44 ;  /* 0x0000002c00417c02 */ /* 0x000fe40008000f00 */
[----:B------:R-:W-:Y:S02]  /*2a70*/  MOV R61, RZ ;  /* 0x000000ff003d7202 */ /* 0x000fe40000000f00 */
[C---:B------:R-:W-:Y:S02]  /*2a80*/  LOP3.LUT R66, R116.reuse, 0x20, RZ, 0xfc, !PT ;  /* 0x0000002074427812 */ /* 0x040fe400078efcff */
[----:B--2---:R-:W-:Y:S01]  /*2a90*/  LOP3.LUT R67, R116, 0x40, RZ, 0xfc, !PT ;  /* 0x0000004074437812 */ /* 0x004fe200078efcff */
[----:B------:R-:W-:Y:S01]  /*2aa0*/  IMAD.WIDE.U32 R64, R65, UR8, R60 ;  /* 0x0000000841407c25 */ /* 0x000fe2000f8e003c */
[----:B------:R-:W-:Y:S02]  /*2ab0*/  MOV R69, UR45 ;  /* 0x0000002d00457c02 */ /* 0x000fe40008000f00 */
[----:B------:R-:W-:-:S02]  /*2ac0*/  ISETP.GE.AND P3, PT, R66, UR32, PT ;  /* 0x0000002042007c0c */ /* 0x000fc4000bf66270 */
[----:B------:R-:W-:Y:S01]  /*2ad0*/  ISETP.GE.AND P4, PT, R67, UR32, PT ;  /* 0x0000002043007c0c */ /* 0x000fe2000bf86270 */
[----:B------:R-:W-:Y:S01]  /*2ae0*/  IMAD R65, R69, UR8, R65 ;  /* 0x0000000845417c24 */ /* 0x000fe2000f8e0241 */
[----:B------:R-:W-:Y:S02]  /*2af0*/  LOP3.LUT R61, R116, 0x60, RZ, 0xfc, !PT ;  /* 0x00000060743d7812 */ /* 0x000fe400078efcff */
[----:B------:R-:W-:Y:S02]  /*2b00*/  LEA R60, P2, R64, UR23, 0x1 ;  /* 0x00000017403c7c11 */ /* 0x000fe4000f8408ff */
[----:B------:R-:W-:Y:S02]  /*2b10*/  LOP3.LUT R66, R116, 0x80, RZ, 0xfc, !PT ;  /* 0x0000008074427812 */ /* 0x000fe400078efcff */
[----:B------:R-:W-:Y:S02]  /*2b20*/  ISETP.GE.AND P5, PT, R61, UR32, PT ;  /* 0x000000203d007c0c */ /* 0x000fe4000bfa6270 */
[----:B-1----:R-:W-:-:S02]  /*2b30*/  PRMT R75, RZ, 0x7610, R75 ;  /* 0x00007610ff4b7816 */ /* 0x002fc4000000004b */
[----:B------:R-:W-:Y:S02]  /*2b40*/  LEA.HI.X R61, R64, UR22, R65, 0x1, P2 ;  /* 0x00000016403d7c11 */ /* 0x000fe400090f0c41 */
[----:B------:R-:W-:Y:S02]  /*2b50*/  PRMT R78, RZ, 0x7610, R78 ;  /* 0x00007610ff4e7816 */ /* 0x000fe4000000004e */
[----:B------:R-:W-:Y:S01]  /*2b60*/  ISETP.GE.AND P0, PT, R66, UR32, PT ;  /* 0x0000002042007c0c */ /* 0x000fe2000bf06270 */
[----:B------:R-:W5:Y:S01]  /*2b70*/  @!P3 LDG.E.U16 R75, desc[UR34][R60.64+0x40] ;  /* 0x000040223c4bb981 */ /* 0x000f62000c1e1500 */
[C---:B------:R-:W-:Y:S02]  /*2b80*/  LOP3.LUT R67, R116.reuse, 0xa0, RZ, 0xfc, !PT ;  /* 0x000000a074437812 */ /* 0x040fe400078efcff */
[C---:B------:R-:W-:Y:S01]  /*2b90*/  LOP3.LUT R64, R116.reuse, 0xc0, RZ, 0xfc, !PT ;  /* 0x000000c074407812 */ /* 0x040fe200078efcff */
[----:B------:R-:W2:Y:S01]  /*2ba0*/  @!P4 LDG.E.U16 R78, desc[UR34][R60.64+0x80] ;  /* 0x000080223c4ec981 */ /* 0x000ea2000c1e1500 */
[----:B------:R-:W-:-:S02]  /*2bb0*/  LOP3.LUT R65, R116, 0xe0, RZ, 0xfc, !PT ;  /* 0x000000e074417812 */ /* 0x000fc400078efcff */
[----:B------:R-:W-:Y:S02]  /*2bc0*/  ISETP.GE.AND P2, PT, R67, UR32, PT ;  /* 0x0000002043007c0c */ /* 0x000fe4000bf46270 */
[----:B------:R-:W-:Y:S02]  /*2bd0*/  ISETP.GE.AND P3, PT, R64, UR32, PT ;  /* 0x0000002040007c0c */ /* 0x000fe4000bf66270 */
[----:B------:R-:W-:Y:S02]  /*2be0*/  PRMT R77, RZ, 0x7610, R77 ;  /* 0x00007610ff4d7816 */ /* 0x000fe4000000004d */
[----:B------:R-:W-:Y:S02]  /*2bf0*/  ISETP.GE.AND P4, PT, R65, UR32, PT ;  /* 0x0000002041007c0c */ /* 0x000fe4000bf86270 */
[----:B------:R-:W-:Y:S02]  /*2c00*/  PRMT R65, RZ, 0x7610, R65 ;  /* 0x00007610ff417816 */ /* 0x000fe40000000041 */
[C---:B------:R-:W-:Y:S01]  /*2c10*/  LOP3.LUT R64, R116.reuse, 0x100, RZ, 0xfc, !PT ;  /* 0x0000010074407812 */ /* 0x040fe200078efcff */
[----:B------:R-:W2:Y:S01]  /*2c20*/  @!P5 LDG.E.U16 R77, desc[UR34][R60.64+0xc0] ;  /* 0x0000c0223c4dd981 */ /* 0x000ea2000c1e1500 */
[----:B------:R-:W-:-:S02]  /*2c30*/  LOP3.LUT R67, R116, 0x120, RZ, 0xfc, !PT ;  /* 0x0000012074437812 */ /* 0x000fc400078efcff */
[----:B------:R-:W-:Y:S01]  /*2c40*/  PRMT R66, RZ, 0x7610, R66 ;  /* 0x00007610ff427816 */ /* 0x000fe20000000042 */
[----:B------:R-:W2:Y:S01]  /*2c50*/  @!P0 LDG.E.U16 R65, desc[UR34][R60.64+0x100] ;  /* 0x000100223c418981 */ /* 0x000ea2000c1e1500 */
[----:B------:R-:W-:Y:S02]  /*2c60*/  PRMT R70, RZ, 0x7610, R70 ;  /* 0x00007610ff467816 */ /* 0x000fe40000000046 */
[----:B------:R-:W-:Y:S02]  /*2c70*/  ISETP.GE.AND P5, PT, R64, UR32, PT ;  /* 0x0000002040007c0c */ /* 0x000fe4000bfa6270 */
[----:B------:R-:W-:Y:S01]  /*2c80*/  ISETP.GE.AND P0, PT, R67, UR32, PT ;  /* 0x0000002043007c0c */ /* 0x000fe2000bf06270 */
[----:B------:R-:W2:Y:S01]  /*2c90*/  @!P2 LDG.E.U16 R66, desc[UR34][R60.64+0x140] ;  /* 0x000140223c42a981 */ /* 0x000ea2000c1e1500 */
[C---:B------:R-:W-:Y:S02]  /*2ca0*/  LOP3.LUT R64, R116.reuse, 0x140, RZ, 0xfc, !PT ;  /* 0x0000014074407812 */ /* 0x040fe400078efcff */
[----:B------:R-:W-:Y:S01]  /*2cb0*/  LOP3.LUT R67, R116, 0x160, RZ, 0xfc, !PT ;  /* 0x0000016074437812 */ /* 0x000fe200078efcff */
[----:B------:R-:W2:Y:S01]  /*2cc0*/  @!P3 LDG.E.U16 R70, desc[UR34][R60.64+0x180] ;  /* 0x000180223c46b981 */ /* 0x000ea2000c1e1500 */
[----:B------:R-:W-:-:S02]  /*2cd0*/  PRMT R73, RZ, 0x7610, R73 ;  /* 0x00007610ff497816 */ /* 0x000fc40000000049 */
[----:B------:R-:W-:Y:S02]  /*2ce0*/  ISETP.GE.AND P2, PT, R64, UR32, PT ;  /* 0x0000002040007c0c */ /* 0x000fe4000bf46270 */
[----:B------:R-:W-:Y:S02]  /*2cf0*/  ISETP.GE.AND P3, PT, R67, UR32, PT ;  /* 0x0000002043007c0c */ /* 0x000fe4000bf66270 */
[C---:B------:R-:W-:Y:S01]  /*2d00*/  LOP3.LUT R67, R116.reuse, 0x180, RZ, 0xfc, !PT ;  /* 0x0000018074437812 */ /* 0x040fe200078efcff */
[----:B------:R-:W2:Y:S01]  /*2d10*/  @!P4 LDG.E.U16 R73, desc[UR34][R60.64+0x1c0] ;  /* 0x0001c0223c49c981 */ /* 0x000ea2000c1e1500 */
[----:B------:R-:W-:Y:S02]  /*2d20*/  PRMT R64, RZ, 0x7610, R64 ;  /* 0x00007610ff407816 */ /* 0x000fe40000000040 */
[----:B------:R-:W-:Y:S02]  /*2d30*/  LOP3.LUT R68, R116, 0x1a0, RZ, 0xfc, !PT ;  /* 0x000001a074447812 */ /* 0x000fe400078efcff */
[----:B------:R-:W-:-:S02]  /*2d40*/  ISETP.GE.AND P4, PT, R67, UR32, PT ;  /* 0x0000002043007c0c */ /* 0x000fc4000bf86270 */
[----:B------:R-:W-:Y:S01]  /*2d50*/  PRMT R67, RZ, 0x7610, R67 ;  /* 0x00007610ff437816 */ /* 0x000fe20000000043 */
[----:B------:R-:W2:Y:S01]  /*2d60*/  @!P5 LDG.E.U16 R64, desc[UR34][R60.64+0x200] ;  /* 0x000200223c40d981 */ /* 0x000ea2000c1e1500 */
[----:B------:R-:W-:Y:S02]  /*2d70*/  ISETP.GE.AND P5, PT, R68, UR32, PT ;  /* 0x0000002044007c0c */ /* 0x000fe4000bfa6270 */
[----:B------:R-:W-:Y:S02]  /*2d80*/  LOP3.LUT R68, R116, 0x1c0, RZ, 0xfc, !PT ;  /* 0x000001c074447812 */ /* 0x000fe400078efcff */
[----:B------:R-:W-:Y:S01]  /*2d90*/  PRMT R69, RZ, 0x7610, R69 ;  /* 0x00007610ff457816 */ /* 0x000fe20000000045 */
[----:B------:R-:W2:Y:S01]  /*2da0*/  @!P0 LDG.E.U16 R67, desc[UR34][R60.64+0x240] ;  /* 0x000240223c438981 */ /* 0x000ea2000c1e1500 */
[----:B------:R-:W-:Y:S02]  /*2db0*/  ISETP.GE.AND P0, PT, R68, UR32, PT ;  /* 0x0000002044007c0c */ /* 0x000fe4000bf06270 */
[----:B------:R-:W-:-:S02]  /*2dc0*/  LOP3.LUT R68, R116, 0x1e0, RZ, 0xfc, !PT ;  /* 0x000001e074447812 */ /* 0x000fc400078efcff */
[----:B------:R-:W-:Y:S01]  /*2dd0*/  PRMT R72, RZ, 0x7610, R72 ;  /* 0x00007610ff487816 */ /* 0x000fe20000000048 */
[----:B------:R-:W2:Y:S01]  /*2de0*/  @!P2 LDG.E.U16 R69, desc[UR34][R60.64+0x280] ;  /* 0x000280223c45a981 */ /* 0x000ea2000c1e1500 */
[----:B------:R-:W-:Y:S02]  /*2df0*/  ISETP.GE.AND P2, PT, R68, UR32, PT ;  /* 0x0000002044007c0c */ /* 0x000fe4000bf46270 */
[C---:B------:R-:W-:Y:S02]  /*2e00*/  LOP3.LUT R71, R116.reuse, 0x200, RZ, 0xfc, !PT ;  /* 0x0000020074477812 */ /* 0x040fe400078efcff */
[----:B------:R-:W-:Y:S01]  /*2e10*/  PRMT R68, RZ, 0x7610, R68 ;  /* 0x00007610ff447816 */ /* 0x000fe20000000044 */
[----:B------:R-:W2:Y:S01]  /*2e20*/  @!P3 LDG.E.U16 R72, desc[UR34][R60.64+0x2c0] ;  /* 0x0002c0223c48b981 */ /* 0x000ea2000c1e1500 */
[----:B------:R-:W-:Y:S02]  /*2e30*/  LOP3.LUT R74, R116, 0x220, RZ, 0xfc, !PT ;  /* 0x00000220744a7812 */ /* 0x000fe400078efcff */
[----:B------:R-:W-:-:S02]  /*2e40*/  ISETP.GE.AND P3, PT, R71, UR32, PT ;  /* 0x0000002047007c0c */ /* 0x000fc4000bf66270 */
        /* <DEDUP_REMOVED lines=30> */
[----:B------:R-:W-:Y:S02]  /*3030*/  PRMT R115, RZ, 0x7610, R115 ;  /* 0x00007610ff737816 */ /* 0x000fe40000000073 */
[----:B------:R-:W-:-:S02]  /*3040*/  LOP3.LUT R112, R116, 0x320, RZ, 0xfc, !PT ;  /* 0x0000032074707812 */ /* 0x000fc400078efcff */
[----:B------:R-:W-:Y:S01]  /*3050*/  ISETP.GE.AND P0, PT, R111, UR32, PT ;  /* 0x000000206f007c0c */ /* 0x000fe2000bf06270 */
[----:B------:R-:W2:Y:S01]  /*3060*/  @!P2 LDG.E.U16 R110, desc[UR34][R60.64+0x500] ;  /* 0x000500223c6ea981 */ /* 0x000ea2000c1e1500 */
[----:B------:R-:W-:Y:S02]  /*3070*/  PRMT R111, RZ, 0x7610, R111 ;  /* 0x00007610ff6f7816 */ /* 0x000fe4000000006f */
[----:B------:R-:W-:Y:S01]  /*3080*/  ISETP.GE.AND P2, PT, R112, UR32, PT ;  /* 0x0000002070007c0c */ /* 0x000fe2000bf46270 */
[----:B------:R-:W5:Y:S01]  /*3090*/  @!P6 LDG.E.U16 R115, desc[UR34][R60.64] ;  /* 0x000000223c73e981 */ /* 0x000f62000c1e1500 */
[C---:B------:R-:W-:Y:S02]  /*30a0*/  LOP3.LUT R113, R116.reuse, 0x340, RZ, 0xfc, !PT ;  /* 0x0000034074717812 */ /* 0x040fe400078efcff */
[----:B------:R-:W-:Y:S01]  /*30b0*/  PRMT R112, RZ, 0x7610, R112 ;  /* 0x00007610ff707816 */ /* 0x000fe20000000070 */
[----:B------:R-:W2:Y:S01]  /*30c0*/  @!P3 LDG.E.U16 R111, desc[UR34][R60.64+0x540] ;  /* 0x000540223c6fb981 */ /* 0x000ea2000c1e1500 */
[----:B------:R-:W-:-:S02]  /*30d0*/  LOP3.LUT R114, R116, 0x360, RZ, 0xfc, !PT ;  /* 0x0000036074727812 */ /* 0x000fc400078efcff */
[----:B------:R-:W-:Y:S02]  /*30e0*/  ISETP.GE.AND P3, PT, R113, UR32, PT ;  /* 0x0000002071007c0c */ /* 0x000fe4000bf66270 */
[----:B------:R-:W-:Y:S01]  /*30f0*/  PRMT R113, RZ, 0x7610, R113 ;  /* 0x00007610ff717816 */ /* 0x000fe20000000071 */
[----:B------:R-:W2:Y:S01]  /*3100*/  @!P4 LDG.E.U16 R112, desc[UR34][R60.64+0x580] ;  /* 0x000580223c70c981 */ /* 0x000ea2000c1e1500 */
[----:B------:R-:W-:Y:S02]  /*3110*/  ISETP.GE.AND P4, PT, R114, UR32, PT ;  /* 0x0000002072007c0c */ /* 0x000fe4000bf86270 */
[----:B------:R-:W-:Y:S02]  /*3120*/  LOP3.LUT R117, R116, 0x380, RZ, 0xfc, !PT ;  /* 0x0000038074757812 */ /* 0x000fe400078efcff */
[----:B------:R-:W-:Y:S01]  /*3130*/  PRMT R114, RZ, 0x7610, R114 ;  /* 0x00007610ff727816 */ /* 0x000fe20000000072 */
[----:B------:R-:W2:Y:S01]  /*3140*/  @!P5 LDG.E.U16 R113, desc[UR34][R60.64+0x5c0] ;  /* 0x0005c0223c71d981 */ /* 0x000ea2000c1e1500 */
[----:B------:R-:W-:-:S02]  /*3150*/  PRMT R137, RZ, 0x7610, R137 ;  /* 0x00007610ff897816 */ /* 0x000fc40000000089 */
[----:B------:R-:W-:Y:S02]  /*3160*/  PRMT R139, RZ, 0x7610, R139 ;  /* 0x00007610ff8b7816 */ /* 0x000fe4000000008b */
[C---:B------:R-:W-:Y:S01]  /*3170*/  LOP3.LUT R118, R116.reuse, 0x3a0, RZ, 0xfc, !PT ;  /* 0x000003a074767812 */ /* 0x040fe200078efcff */
[----:B------:R-:W2:Y:S01]  /*3180*/  @!P0 LDG.E.U16 R114, desc[UR34][R60.64+0x600] ;  /* 0x000600223c728981 */ /* 0x000ea2000c1e1500 */
[----:B------:R-:W-:Y:S02]  /*3190*/  ISETP.GE.AND P5, PT, R117, UR32, PT ;  /* 0x0000002075007c0c */ /* 0x000fe4000bfa6270 */
[----:B------:R-:W-:Y:S01]  /*31a0*/  LOP3.LUT R116, R116, 0x3c0, RZ, 0xfc, !PT ;  /* 0x000003c074747812 */ /* 0x000fe200078efcff */
[----:B------:R-:W2:Y:S01]  /*31b0*/  @!P2 LDG.E.U16 R137, desc[UR34][R60.64+0x640] ;  /* 0x000640223c89a981 */ /* 0x000ea2000c1e1500 */
[----:B------:R-:W-:Y:S02]  /*31c0*/  LOP3.LUT R117, R119, 0x3e0, R108, 0xfe, !PT ;  /* 0x000003e077757812 */ /* 0x000fe400078efe6c */
[----:B------:R-:W-:Y:S01]  /*31d0*/  ISETP.GE.AND P0, PT, R118, UR32, PT ;  /* 0x0000002076007c0c */ /* 0x000fe2000bf06270 */
[----:B------:R-:W2:Y:S01]  /*31e0*/  @!P3 LDG.E.U16 R139, desc[UR34][R60.64+0x680] ;  /* 0x000680223c8bb981 */ /* 0x000ea2000c1e1500 */
[----:B------:R-:W-:-:S02]  /*31f0*/  ISETP.GE.AND P2, PT, R116, UR32, PT ;  /* 0x0000002074007c0c */ /* 0x000fc4000bf46270 */
[----:B------:R-:W-:Y:S02]  /*3200*/  ISETP.GE.AND P3, PT, R117, UR32, PT ;  /* 0x0000002075007c0c */ /* 0x000fe4000bf66270 */
[----:B------:R-:W-:Y:S02]  /*3210*/  PRMT R140, RZ, 0x7610, R140 ;  /* 0x00007610ff8c7816 */ /* 0x000fe4000000008c */
[----:B------:R-:W-:Y:S02]  /*3220*/  PRMT R154, RZ, 0x7610, R154 ;  /* 0x00007610ff9a7816 */ /* 0x000fe4000000009a */
[----:B------:R-:W-:Y:S02]  /*3230*/  PRMT R153, RZ, 0x7610, R153 ;  /* 0x00007610ff997816 */ /* 0x000fe40000000099 */
[----:B------:R-:W-:Y:S01]  /*3240*/  PRMT R152, RZ, 0x7610, R152 ;  /* 0x00007610ff987816 */ /* 0x000fe20000000098 */
[----:B------:R-:W2:Y:S01]  /*3250*/  @!P4 LDG.E.U16 R140, desc[UR34][R60.64+0x6c0] ;  /* 0x0006c0223c8cc981 */ /* 0x000ea2000c1e1500 */
[----:B------:R-:W-:-:S03]  /*3260*/  PRMT R151, RZ, 0x7610, R151 ;  /* 0x00007610ff977816 */ /* 0x000fc60000000097 */
[----:B------:R-:W2:Y:S04]  /*3270*/  @!P5 LDG.E.U16 R154, desc[UR34][R60.64+0x700] ;  /* 0x000700223c9ad981 */ /* 0x000ea8000c1e1500 */
[----:B------:R-:W2:Y:S04]  /*3280*/  @!P0 LDG.E.U16 R153, desc[UR34][R60.64+0x740] ;  /* 0x000740223c998981 */ /* 0x000ea8000c1e1500 */
[----:B------:R-:W2:Y:S04]  /*3290*/  @!P2 LDG.E.U16 R152, desc[UR34][R60.64+0x780] ;  /* 0x000780223c98a981 */ /* 0x000ea8000c1e1500 */
[----:B------:R0:W2:Y:S01]  /*32a0*/  @!P3 LDG.E.U16 R151, desc[UR34][R60.64+0x7c0] ;  /* 0x0007c0223c97b981 */ /* 0x0000a2000c1e1500 */
[----:B------:R-:W-:Y:S01]  /*32b0*/  UMOV UR36, UR12 ;  /* 0x0000000c00247c82 */ /* 0x000fe20008000000 */
[----:B------:R-:W-:-:S02]  /*32c0*/  UMOV UR37, UR31 ;  /* 0x0000001f00257c82 */ /* 0x000fc40008000000 */
[----:B----4-:R-:W-:-:S04]  /*32d0*/  UIMAD.WIDE.U32 UR36, UR8, UR40, UR36 ;  /* 0x00000028082472a5 */ /* 0x010fc8000f8e0024 */
[----:B------:R-:W-:Y:S02]  /*32e0*/  UIMAD UR28, UR8, UR41, UR37 ;  /* 0x00000029081c72a4 */ /* 0x000fe4000f8e0225 */
[----:B------:R-:W-:-:S04]  /*32f0*/  ULEA UR33, UP0, UR36, UR26, 0x3 ;  /* 0x0000001a24217291 */ /* 0x000fc8000f8018ff */
[----:B------:R-:W-:Y:S01]  /*3300*/  ULEA.HI.X UR36, UR36, UR27, UR28, 0x3, UP0 ;  /* 0x0000001b24247291 */ /* 0x000fe200080f1c1c */
[----:B---3--:R-:W-:-:S13]  /*3310*/  R2UR UR48, R63 ;  /* 0x000000003f3072ca */ /* 0x008fda00000e0000 */
[----:B------:R-:W-:Y:S01]  /*3320*/  FMUL.FTZ R63, R18, UR48 ;  /* 0x00000030123f7c20 */ /* 0x000fe20008410000 */
[----:B0-----:R-:W-:-:S03]  /*3330*/  FMUL.FTZ R60, R15, UR48 ;  /* 0x000000300f3c7c20 */ /* 0x001fc60008410000 */
[----:B------:R-:W-:Y:S01]  /*3340*/  FMUL.RZ R116, R63, 0.15915493667125701904 ;  /* 0x3e22f9833f747820 */ /* 0x000fe2000040c000 */
[----:B------:R-:W-:Y:S01]  /*3350*/  FMUL.RZ R61, R60, 0.15915493667125701904 ;  /* 0x3e22f9833c3d7820 */ /* 0x000fe2000040c000 */
[----:B------:R-:W-:Y:S01]  /*3360*/  FMUL.FTZ R63, R17, UR48 ;  /* 0x00000030113f7c20 */ /* 0x000fe20008410000 */
[----:B------:R-:W-:Y:S01]  /*3370*/  FMUL.FTZ R60, R14, UR48 ;  /* 0x000000300e3c7c20 */ /* 0x000fe20008410000 */
[----:B------:R-:W-:Y:S02]  /*3380*/  MUFU.SIN R127, R116 ;  /* 0x00000074007f7308 */ /* 0x000fe40000000400 */
[----:B------:R-:W-:-:S06]  /*3390*/  FMUL.RZ R117, R63, 0.15915493667125701904 ;  /* 0x3e22f9833f757820 */ /* 0x000fcc000040c000 */
[----:B------:R0:W-:Y:S02]  /*33a0*/  MUFU.COS R126, R116 ;  /* 0x00000074007e7308 */ /* 0x0001e40000000000 */
[----:B0-----:R-:W-:Y:S01]  /*33b0*/  FMUL.RZ R116, R60, 0.15915493667125701904 ;  /* 0x3e22f9833c747820 */ /* 0x001fe2000040c000 */
[----:B------:R-:W-:-:S05]  /*33c0*/  FMUL.FTZ R60, R13, UR48 ;  /* 0x000000300d3c7c20 */ /* 0x000fca0008410000 */
[----:B------:R-:W-:Y:S08]  /*33d0*/  MUFU.SIN R142, R117 ;  /* 0x00000075008e7308 */ /* 0x000ff00000000400 */
[----:B------:R0:W-:Y:S02]  /*33e0*/  MUFU.COS R143, R117 ;  /* 0x00000075008f7308 */ /* 0x0001e40000000000 */
[----:B0-----:R-:W-:Y:S01]  /*33f0*/  FMUL.RZ R117, R60, 0.15915493667125701904 ;  /* 0x3e22f9833c757820 */ /* 0x001fe2000040c000 */
[----:B------:R-:W-:-:S05]  /*3400*/  FMUL.FTZ R60, R12, UR48 ;  /* 0x000000300c3c7c20 */ /* 0x000fca0008410000 */
[----:B------:R-:W-:Y:S01]  /*3410*/  MUFU.SIN R138, R61 ;  /* 0x0000003d008a7308 */ /* 0x000fe20000000400 */
[----:B------:R-:W-:Y:S01]  /*3420*/  FMUL.RZ R118, R60, 0.15915493667125701904 ;  /* 0x3e22f9833c767820 */ /* 0x000fe2000040c000 */
[----:B------:R-:W-:-:S06]  /*3430*/  MOV R60, UR33 ;  /* 0x00000021003c7c02 */ /* 0x000fcc0008000f00 */
[----:B------:R0:W-:Y:S02]  /*3440*/  MUFU.COS R149, R61 ;  /* 0x0000003d00957308 */ /* 0x0001e40000000000 */
[----:B0-----:R-:W-:-:S06]  /*3450*/  MOV R61, UR36 ;  /* 0x00000024003d7c02 */ /* 0x001fcc0008000f00 */
[----:B------:R-:W3:Y:S01]  /*3460*/  LDG.E.64 R60, desc[UR34][R60.64] ;  /* 0x000000223c3c7981 */ /* 0x000ee2000c1e1b00 */
[----:B------:R-:W-:-:S04]  /*3470*/  FMUL.FTZ R63, R16, UR48 ;  /* 0x00000030103f7c20 */ /* 0x000fc80008410000 */
[----:B------:R-:W-:-:S04]  /*3480*/  FMUL.RZ R63, R63, 0.15915493667125701904 ;  /* 0x3e22f9833f3f7820 */ /* 0x000fc8000040c000 */
[----:B------:R-:W-:Y:S08]  /*3490*/  MUFU.SIN R150, R63 ;  /* 0x0000003f00967308 */ /* 0x000ff00000000400 */
[----:B------:R0:W-:Y:S02]  /*34a0*/  MUFU.COS R141, R63 ;  /* 0x0000003f008d7308 */ /* 0x0001e40000000000 */
[----:B0-----:R-:W-:-:S06]  /*34b0*/  FMUL.FTZ R63, R11, UR48 ;  /* 0x000000300b3f7c20 */ /* 0x001fcc0008410000 */
[----:B------:R-:W-:Y:S01]  /*34c0*/  MUFU.SIN R136, R116 ;  /* 0x0000007400887308 */ /* 0x000fe20000000400 */
[----:B------:R-:W0:Y:S07]  /*34d0*/  S2UR UR33, SR_CgaCtaId ;  /* 0x00000000002179c3 */ /* 0x000e2e0000008800 */
[----:B------:R4:W-:Y:S01]  /*34e0*/  MUFU.COS R144, R116 ;  /* 0x0000007400907308 */ /* 0x0009e20000000000 */
[----:B------:R-:W-:Y:S01]  /*34f0*/  LOP3.LUT R162, R182, 0x3e0, RZ, 0xc0, !PT ;  /* 0x000003e0b6a27812 */ /* 0x000fe200078ec0ff */
[----:B----4-:R-:W-:Y:S01]  /*3500*/  FMUL.RZ R116, R63, 0.15915493667125701904 ;  /* 0x3e22f9833f747820 */ /* 0x010fe2000040c000 */
[----:B------:R-:W-:-:S05]  /*3510*/  FMUL.FTZ R63, R10, UR48 ;  /* 0x000000300a3f7c20 */ /* 0x000fca0008410000 */
[----:B------:R-:W-:Y:S01]  /*3520*/  MUFU.SIN R134, R117 ;  /* 0x0000007500867308 */ /* 0x000fe20000000400 */
[----:B------:R-:W-:-:S07]  /*3530*/  R2UR UR36, R62 ;  /* 0x000000003e2472ca */ /* 0x000fce00000e0000 */
[----:B------:R4:W-:Y:S01]  /*3540*/  MUFU.COS R135, R117 ;  /* 0x0000007500877308 */ /* 0x0009e20000000000 */
[----:B------:R-:W-:Y:S01]  /*3550*/  FMUL.FTZ R62, R7, UR48 ;  /* 0x00000030073e7c20 */ /* 0x000fe20008410000 */
[----:B----4-:R-:W-:Y:S01]  /*3560*/  FMUL.RZ R117, R63, 0.15915493667125701904 ;  /* 0x3e22f9833f757820 */ /* 0x010fe2000040c000 */
[----:B------:R-:W-:-:S05]  /*3570*/  FMUL.FTZ R63, R9, UR48 ;  /* 0x00000030093f7c20 */ /* 0x000fca0008410000 */
[----:B------:R-:W-:Y:S01]  /*3580*/  MUFU.SIN R132, R118 ;  /* 0x0000007600847308 */ /* 0x000fe20000000400 */
[----:B------:R-:W-:-:S07]  /*3590*/  FMUL.RZ R119, R62, 0.15915493667125701904 ;  /* 0x3e22f9833e777820 */ /* 0x000fce000040c000 */
[----:B------:R4:W-:Y:S01]  /*35a0*/  MUFU.COS R133, R118 ;  /* 0x0000007600857308 */ /* 0x0009e20000000000 */
[----:B------:R-:W-:Y:S01]  /*35b0*/  FMUL.FTZ R62, R6, UR48 ;  /* 0x00000030063e7c20 */ /* 0x000fe20008410000 */
[----:B----4-:R-:W-:Y:S01]  /*35c0*/  FMUL.RZ R118, R63, 0.15915493667125701904 ;  /* 0x3e22f9833f767820 */ /* 0x010fe2000040c000 */
[----:B------:R-:W-:-:S05]  /*35d0*/  IADD3 R63, PT, PT, R162, R105, RZ ;  /* 0x00000069a23f7210 */ /* 0x000fca0007ffe0ff */
[----:B------:R-:W-:Y:S02]  /*35e0*/  IMAD R162, R162, 0x1f, R63 ;  /* 0x0000001fa2a27824 */ /* 0x000fe400078e023f */
[----:B------:R-:W-:Y:S01]  /*35f0*/  FMUL.RZ R146, R62, 0.15915493667125701904 ;  /* 0x3e22f9833e927820 */ /* 0x000fe2000040c000 */
[----:B------:R-:W-:Y:S02]  /*3600*/  FMUL.FTZ R62, R5, UR48 ;  /* 0x00000030053e7c20 */ /* 0x000fe40008410000 */
[----:B------:R-:W-:Y:S01]  /*3610*/  IADD3 R145, PT, PT, R162, 0x40, RZ ;  /* 0x00000040a2917810 */ /* 0x000fe20007ffe0ff */
[----:B------:R-:W-:Y:S03]  /*3620*/  MUFU.SIN R128, R117 ;  /* 0x0000007500807308 */ /* 0x000fe60000000400 */
[----:B------:R-:W-:Y:S01]  /*3630*/  LEA.HI.SX32 R171, R145, R162, 0x1b ;  /* 0x000000a291ab7211 */ /* 0x000fe200078fdaff */
[----:B------:R-:W-:Y:S01]  /*3640*/  FMUL.RZ R145, R62, 0.15915493667125701904 ;  /* 0x3e22f9833e917820 */ /* 0x000fe2000040c000 */
[----:B------:R-:W-:Y:S01]  /*3650*/  FMUL.FTZ R62, R4, UR48 ;  /* 0x00000030043e7c20 */ /* 0x000fe20008410000 */
[----:B------:R-:W-:-:S02]  /*3660*/  UMOV UR28, 0x400 ;  /* 0x00000400001c7882 */ /* 0x000fc40000000000 */
[----:B------:R4:W-:Y:S01]  /*3670*/  MUFU.COS R129, R117 ;  /* 0x0000007500817308 */ /* 0x0009e20000000000 */
[----:B0-----:R-:W-:Y:S01]  /*3680*/  ULEA UR28, UR33, UR28, 0x18 ;  /* 0x0000001c211c7291 */ /* 0x001fe2000f8ec0ff */
[----:B------:R-:W-:Y:S01]  /*3690*/  IADD3 R147, PT, PT, R162, 0x60, RZ ;  /* 0x00000060a2937810 */ /* 0x000fe20007ffe0ff */
[----:B------:R-:W-:Y:S01]  /*36a0*/  FMUL.RZ R168, R62, 0.15915493667125701904 ;  /* 0x3e22f9833ea87820 */ /* 0x000fe2000040c000 */
[C---:B------:R-:W-:Y:S02]  /*36b0*/  LEA.HI.SX32 R163, R162.reuse, R162, 0x1b ;  /* 0x000000a2a2a37211 */ /* 0x040fe400078fdaff */
[C---:B------:R-:W-:Y:S02]  /*36c0*/  IADD3 R155, PT, PT, R162.reuse, 0x80, RZ ;  /* 0x00000080a29b7810 */ /* 0x040fe40007ffe0ff */
[C---:B----4-:R-:W-:Y:S01]  /*36d0*/  IADD3 R117, PT, PT, R162.reuse, 0x20, RZ ;  /* 0x00000020a2757810 */ /* 0x050fe20007ffe0ff */
[----:B------:R-:W-:Y:S01]  /*36e0*/  MUFU.SIN R124, R118 ;  /* 0x00000076007c7308 */ /* 0x000fe20000000400 */
[----:B------:R-:W-:-:S02]  /*36f0*/  IADD3 R157, PT, PT, R162, 0xa0, RZ ;  /* 0x000000a0a29d7810 */ /* 0x000fc40007ffe0ff */
[----:B------:R-:W-:Y:S02]  /*3700*/  LEA.HI.SX32 R169, R117, R162, 0x1b ;  /* 0x000000a275a97211 */ /* 0x000fe400078fdaff */
[----:B------:R-:W-:-:S03]  /*3710*/  IADD3 R159, PT, PT, R162, 0xc0, RZ ;  /* 0x000000c0a29f7810 */ /* 0x000fc60007ffe0ff */
[----:B------:R-:W-:Y:S01]  /*3720*/  MUFU.COS R125, R118 ;  /* 0x00000076007d7308 */ /* 0x000fe20000000000 */
[C---:B------:R-:W-:Y:S02]  /*3730*/  IADD3 R161, PT, PT, R162.reuse, 0xe0, RZ ;  /* 0x000000e0a2a17810 */ /* 0x040fe40007ffe0ff */
[----:B------:R-:W-:Y:S02]  /*3740*/  LEA.HI.SX32 R172, R147, R162, 0x1b ;  /* 0x000000a293ac7211 */ /* 0x000fe400078fdaff */
[----:B------:R-:W-:-:S03]  /*3750*/  IADD3 R165, PT, PT, R162, 0x100, RZ ;  /* 0x00000100a2a57810 */ /* 0x000fc60007ffe0ff */
[----:B------:R-:W-:Y:S01]  /*3760*/  MUFU.SIN R120, R119 ;  /* 0x0000007700787308 */ /* 0x000fe20000000400 */
[----:B------:R-:W-:Y:S02]  /*3770*/  LEA.HI.SX32 R173, R155, R162, 0x1b ;  /* 0x000000a29bad7211 */ /* 0x000fe400078fdaff */
[----:B------:R-:W-:-:S05]  /*3780*/  IADD3 R167, PT, PT, R162, 0x120, RZ ;  /* 0x00000120a2a77810 */ /* 0x000fca0007ffe0ff */
[----:B------:R-:W-:Y:S01]  /*3790*/  MUFU.COS R121, R119 ;  /* 0x0000007700797308 */ /* 0x000fe20000000000 */
[----:B------:R-:W-:Y:S02]  /*37a0*/  LEA.HI.SX32 R175, R157, R162, 0x1b ;  /* 0x000000a29daf7211 */ /* 0x000fe400078fdaff */
[----:B------:R-:W-:-:S05]  /*37b0*/  LEA R170, R169, UR28, 0x1 ;  /* 0x0000001ca9aa7c11 */ /* 0x000fca000f8e08ff */
[----:B------:R-:W-:Y:S01]  /*37c0*/  MUFU.SIN R118, R146 ;  /* 0x0000009200767308 */ /* 0x000fe20000000400 */
[----:B------:R-:W-:Y:S02]  /*37d0*/  IADD3 R181, PT, PT, R162, 0x140, RZ ;  /* 0x00000140a2b57810 */ /* 0x000fe40007ffe0ff */
[----:B------:R-:W-:-:S05]  /*37e0*/  LEA.HI.SX32 R176, R159, R162, 0x1b ;  /* 0x000000a29fb07211 */ /* 0x000fca00078fdaff */
[----:B------:R-:W-:Y:S01]  /*37f0*/  MUFU.COS R119, R146 ;  /* 0x0000009200777308 */ /* 0x000fe20000000000 */
[----:B------:R-:W-:Y:S02]  /*3800*/  LEA R171, R171, UR28, 0x1 ;  /* 0x0000001cabab7c11 */ /* 0x000fe4000f8e08ff */
[----:B------:R-:W-:-:S05]  /*3810*/  IADD3 R183, PT, PT, R162, 0x160, RZ ;  /* 0x00000160a2b77810 */ /* 0x000fca0007ffe0ff */
[----:B------:R-:W-:Y:S01]  /*3820*/  MUFU.SIN R146, R168 ;  /* 0x000000a800927308 */ /* 0x000fe20000000400 */
[----:B------:R-:W-:Y:S02]  /*3830*/  LEA.HI.SX32 R177, R161, R162, 0x1b ;  /* 0x000000a2a1b17211 */ /* 0x000fe400078fdaff */
[----:B------:R-:W-:-:S05]  /*3840*/  LEA R172, R172, UR28, 0x1 ;  /* 0x0000001cacac7c11 */ /* 0x000fca000f8e08ff */
[----:B------:R0:W-:Y:S01]  /*3850*/  MUFU.COS R62, R168 ;  /* 0x000000a8003e7308 */ /* 0x0001e20000000000 */
[C---:B------:R-:W-:Y:S02]  /*3860*/  IADD3 R185, PT, PT, R162.reuse, 0x180, RZ ;  /* 0x00000180a2b97810 */ /* 0x040fe40007ffe0ff */
[-C--:B------:R-:W-:Y:S02]  /*3870*/  LEA.HI.SX32 R178, R165, R162.reuse, 0x1b ;  /* 0x000000a2a5b27211 */ /* 0x080fe400078fdaff */
[----:B------:R-:W-:Y:S02]  /*3880*/  LEA R174, R173, UR28, 0x1 ;  /* 0x0000001cadae7c11 */ /* 0x000fe4000f8e08ff */
[----:B0-----:R-:W-:Y:S02]  /*3890*/  LEA R168, R163, UR28, 0x1 ;  /* 0x0000001ca3a87c11 */ /* 0x001fe4000f8e08ff */
[----:B------:R-:W-:Y:S02]  /*38a0*/  IADD3 R187, PT, PT, R162, 0x1a0, RZ ;  /* 0x000001a0a2bb7810 */ /* 0x000fe40007ffe0ff */
[----:B------:R-:W-:Y:S01]  /*38b0*/  LEA.HI.SX32 R179, R167, R162, 0x1b ;  /* 0x000000a2a7b37211 */ /* 0x000fe200078fdaff */
[----:B-----5:R-:W-:Y:S01]  /*38c0*/  STS.U16 [R168], R115 ;  /* 0x00000073a8007388 */ /* 0x020fe20000000400 */
[----:B------:R-:W-:-:S02]  /*38d0*/  MOV R148, UR36 ;  /* 0x0000002400947c02 */ /* 0x000fc40008000f00 */
[----:B------:R-:W-:Y:S01]  /*38e0*/  LEA R175, R175, UR28, 0x1 ;  /* 0x0000001cafaf7c11 */ /* 0x000fe2000f8e08ff */
[----:B------:R0:W-:Y:S01]  /*38f0*/  STS.U16 [R170+0x40], R75 ;  /* 0x0000404baa007388 */ /* 0x0001e20000000400 */
[----:B------:R-:W-:Y:S02]  /*3900*/  IADD3 R189, PT, PT, R162, 0x1c0, RZ ;  /* 0x000001c0a2bd7810 */ /* 0x000fe40007ffe0ff */
[-C--:B------:R-:W-:Y:S01]  /*3910*/  LEA.HI.SX32 R181, R181, R162.reuse, 0x1b ;  /* 0x000000a2b5b57211 */ /* 0x080fe200078fdaff */
[----:B--2---:R2:W-:Y:S01]  /*3920*/  STS.U16 [R171+0x80], R78 ;  /* 0x0000804eab007388 */ /* 0x0045e20000000400 */
[----:B------:R-:W-:Y:S02]  /*3930*/  LEA R169, R176, UR28, 0x1 ;  /* 0x0000001cb0a97c11 */ /* 0x000fe4000f8e08ff */
[----:B------:R-:W-:Y:S01]  /*3940*/  IADD3 R191, PT, PT, R162, 0x1e0, RZ ;  /* 0x000001e0a2bf7810 */ /* 0x000fe20007ffe0ff */
[----:B------:R-:W-:Y:S01]  /*3950*/  STS.U16 [R172+0xc0], R77 ;  /* 0x0000c04dac007388 */ /* 0x000fe20000000400 */
[----:B------:R-:W-:-:S02]  /*3960*/  LEA.HI.SX32 R183, R183, R162, 0x1b ;  /* 0x000000a2b7b77211 */ /* 0x000fc400078fdaff */
[----:B------:R-:W-:Y:S01]  /*3970*/  LEA R176, R177, UR28, 0x1 ;  /* 0x0000001cb1b07c11 */ /* 0x000fe2000f8e08ff */
[----:B------:R-:W-:Y:S01]  /*3980*/  STS.U16 [R174+0x100], R65 ;  /* 0x00010041ae007388 */ /* 0x000fe20000000400 */
[----:B------:R-:W-:Y:S02]  /*3990*/  IADD3 R193, PT, PT, R162, 0x200, RZ ;  /* 0x00000200a2c17810 */ /* 0x000fe40007ffe0ff */
[-C--:B------:R-:W-:Y:S02]  /*39a0*/  LEA.HI.SX32 R185, R185, R162.reuse, 0x1b ;  /* 0x000000a2b9b97211 */ /* 0x080fe400078fdaff */
[----:B0-----:R-:W-:Y:S01]  /*39b0*/  LEA R75, R178, UR28, 0x1 ;  /* 0x0000001cb24b7c11 */ /* 0x001fe2000f8e08ff */
[----:B------:R-:W-:Y:S01]  /*39c0*/  FMUL.FTZ R148, R148, 1.4426950216293334961 ;  /* 0x3fb8aa3b94947820 */ /* 0x000fe20000410000 */
[----:B------:R-:W-:Y:S01]  /*39d0*/  IADD3 R195, PT, PT, R162, 0x220, RZ ;  /* 0x00000220a2c37810 */ /* 0x000fe20007ffe0ff */
[----:B------:R0:W-:Y:S01]  /*39e0*/  STS.U16 [R175+0x140], R66 ;  /* 0x00014042af007388 */ /* 0x0001e20000000400 */
[----:B------:R-:W-:-:S02]  /*39f0*/  LEA.HI.SX32 R187, R187, R162, 0x1b ;  /* 0x000000a2bbbb7211 */ /* 0x000fc400078fdaff */
[----:B--2---:R-:W-:Y:S01]  /*3a00*/  LEA R78, R179, UR28, 0x1 ;  /* 0x0000001cb34e7c11 */ /* 0x004fe2000f8e08ff */
[----:B------:R-:W-:Y:S01]  /*3a10*/  STS.U16 [R169+0x180], R70 ;  /* 0x00018046a9007388 */ /* 0x000fe20000000400 */
[C---:B------:R-:W-:Y:S02]  /*3a20*/  IADD3 R197, PT, PT, R162.reuse, 0x240, RZ ;  /* 0x00000240a2c57810 */ /* 0x040fe40007ffe0ff */
[-C--:B------:R-:W-:Y:S02]  /*3a30*/  LEA.HI.SX32 R189, R189, R162.reuse, 0x1b ;  /* 0x000000a2bdbd7211 */ /* 0x080fe400078fdaff */
[----:B------:R-:W-:Y:S01]  /*3a40*/  LEA R168, R181, UR28, 0x1 ;  /* 0x0000001cb5a87c11 */ /* 0x000fe2000f8e08ff */
[----:B------:R-:W-:Y:S01]  /*3a50*/  STS.U16 [R176+0x1c0], R73 ;  /* 0x0001c049b0007388 */ /* 0x000fe20000000400 */
[----:B------:R-:W-:Y:S02]  /*3a60*/  IADD3 R199, PT, PT, R162, 0x260, RZ ;  /* 0x00000260a2c77810 */ /* 0x000fe40007ffe0ff */
[----:B------:R-:W-:-:S02]  /*3a70*/  LEA.HI.SX32 R191, R191, R162, 0x1b ;  /* 0x000000a2bfbf7211 */ /* 0x000fc400078fdaff */
[----:B------:R-:W-:Y:S01]  /*3a80*/  LEA R183, R183, UR28, 0x1 ;  /* 0x0000001cb7b77c11 */ /* 0x000fe2000f8e08ff */
[----:B------:R2:W-:Y:S01]  /*3a90*/  STS.U16 [R75+0x200], R64 ;  /* 0x000200404b007388 */ /* 0x0005e20000000400 */
[C---:B------:R-:W-:Y:S02]  /*3aa0*/  IADD3 R201, PT, PT, R162.reuse, 0x280, RZ ;  /* 0x00000280a2c97810 */ /* 0x040fe40007ffe0ff */
[----:B------:R-:W-:Y:S02]  /*3ab0*/  LEA.HI.SX32 R193, R193, R162, 0x1b ;  /* 0x000000a2c1c17211 */ /* 0x000fe400078fdaff */
[----:B------:R-:W-:Y:S01]  /*3ac0*/  LEA R185, R185, UR28, 0x1 ;  /* 0x0000001cb9b97c11 */ /* 0x000fe2000f8e08ff */
[-C--:B------:R-:W-:Y:S01]  /*3ad0*/  FMUL.FTZ R163, R17, R148.reuse ;  /* 0x0000009411a37220 */ /* 0x080fe20000410000 */
[----:B------:R-:W-:Y:S01]  /*3ae0*/  IADD3 R203, PT, PT, R162, 0x2a0, RZ ;  /* 0x000002a0a2cb7810 */ /* 0x000fe20007ffe0ff */
[----:B------:R-:W-:Y:S01]  /*3af0*/  FMUL.FTZ R115, R15, R148 ;  /* 0x000000940f737220 */ /* 0x000fe20000410000 */
[----:B------:R-:W-:Y:S01]  /*3b00*/  LEA.HI.SX32 R195, R195, R162, 0x1b ;  /* 0x000000a2c3c37211 */ /* 0x000fe200078fdaff */
[----:B------:R-:W-:Y:S01]  /*3b10*/  STS.U16 [R78+0x240], R67 ;  /* 0x000240434e007388 */ /* 0x000fe20000000400 */
[----:B0-----:R-:W-:-:S02]  /*3b20*/  LEA R66, R187, UR28, 0x1 ;  /* 0x0000001cbb427c11 */ /* 0x001fc4000f8e08ff */
[C---:B------:R-:W-:Y:S01]  /*3b30*/  IADD3 R205, PT, PT, R162.reuse, 0x2c0, RZ ;  /* 0x000002c0a2cd7810 */ /* 0x040fe20007ffe0ff */
[----:B------:R-:W-:Y:S01]  /*3b40*/  STS.U16 [R168+0x280], R69 ;  /* 0x00028045a8007388 */ /* 0x000fe20000000400 */
[-C--:B------:R-:W-:Y:S02]  /*3b50*/  LEA.HI.SX32 R197, R197, R162.reuse, 0x1b ;  /* 0x000000a2c5c57211 */ /* 0x080fe400078fdaff */
[----:B------:R-:W-:Y:S01]  /*3b60*/  LEA R189, R189, UR28, 0x1 ;  /* 0x0000001cbdbd7c11 */ /* 0x000fe2000f8e08ff */
[----:B------:R0:W-:Y:S01]  /*3b70*/  STS.U16 [R183+0x2c0], R72 ;  /* 0x0002c048b7007388 */ /* 0x0001e20000000400 */
[C---:B------:R-:W-:Y:S02]  /*3b80*/  IADD3 R207, PT, PT, R162.reuse, 0x2e0, RZ ;  /* 0x000002e0a2cf7810 */ /* 0x040fe40007ffe0ff */
[----:B------:R-:W-:Y:S02]  /*3b90*/  LEA.HI.SX32 R199, R199, R162, 0x1b ;  /* 0x000000a2c7c77211 */ /* 0x000fe400078fdaff */
[----:B------:R-:W-:Y:S01]  /*3ba0*/  LEA R191, R191, UR28, 0x1 ;  /* 0x0000001cbfbf7c11 */ /* 0x000fe2000f8e08ff */
[----:B------:R-:W-:Y:S01]  /*3bb0*/  STS.U16 [R185+0x300], R68 ;  /* 0x00030044b9007388 */ /* 0x000fe20000000400 */
[----:B------:R-:W-:-:S02]  /*3bc0*/  IADD3 R209, PT, PT, R162, 0x300, RZ ;  /* 0x00000300a2d17810 */ /* 0x000fc40007ffe0ff */
[----:B------:R-:W-:Y:S02]  /*3bd0*/  LEA.HI.SX32 R165, R201, R162, 0x1b ;  /* 0x000000a2c9a57211 */ /* 0x000fe400078fdaff */
[----:B--2---:R-:W-:Y:S01]  /*3be0*/  LEA R64, R193, UR28, 0x1 ;  /* 0x0000001cc1407c11 */ /* 0x004fe2000f8e08ff */
[-C--:B------:R-:W-:Y:S01]  /*3bf0*/  FMUL.FTZ R180, R16, R148.reuse ;  /* 0x0000009410b47220 */ /* 0x080fe20000410000 */
[C---:B------:R-:W-:Y:S01]  /*3c00*/  IADD3 R211, PT, PT, R162.reuse, 0x320, RZ ;  /* 0x00000320a2d37810 */ /* 0x040fe20007ffe0ff */
[----:B------:R-:W-:Y:S01]  /*3c10*/  FMUL.FTZ R65, R13, R148 ;  /* 0x000000940d417220 */ /* 0x000fe20000410000 */
[-C--:B------:R-:W-:Y:S01]  /*3c20*/  LEA.HI.SX32 R166, R203, R162.reuse, 0x1b ;  /* 0x000000a2cba67211 */ /* 0x080fe200078fdaff */
[----:B------:R2:W-:Y:S01]  /*3c30*/  STS.U16 [R66+0x340], R71 ;  /* 0x0003404742007388 */ /* 0x0005e20000000400 */
[----:B------:R-:W-:Y:S02]  /*3c40*/  LEA R195, R195, UR28, 0x1 ;  /* 0x0000001cc3c37c11 */ /* 0x000fe4000f8e08ff */
[----:B------:R-:W-:Y:S01]  /*3c50*/  IADD3 R213, PT, PT, R162, 0x340, RZ ;  /* 0x00000340a2d57810 */ /* 0x000fe20007ffe0ff */
[----:B------:R-:W-:Y:S01]  /*3c60*/  STS.U16 [R189+0x380], R74 ;  /* 0x0003804abd007388 */ /* 0x000fe20000000400 */
[----:B------:R-:W-:-:S02]  /*3c70*/  LEA.HI.SX32 R167, R205, R162, 0x1b ;  /* 0x000000a2cda77211 */ /* 0x000fc400078fdaff */
[----:B------:R-:W-:Y:S01]  /*3c80*/  LEA R70, R197, UR28, 0x1 ;  /* 0x0000001cc5467c11 */ /* 0x000fe2000f8e08ff */
[----:B------:R-:W4:Y:S01]  /*3c90*/  MUFU.EX2 R163, R163 ;  /* 0x000000a300a37308 */ /* 0x000f220000000800 */
[C---:B------:R-:W-:Y:S01]  /*3ca0*/  IADD3 R215, PT, PT, R162.reuse, 0x360, RZ ;  /* 0x00000360a2d77810 */ /* 0x040fe20007ffe0ff */
[----:B------:R-:W-:Y:S01]  /*3cb0*/  STS.U16 [R191+0x3c0], R76 ;  /* 0x0003c04cbf007388 */ /* 0x000fe20000000400 */
[-C--:B------:R-:W-:Y:S02]  /*3cc0*/  LEA.HI.SX32 R164, R207, R162.reuse, 0x1b ;  /* 0x000000a2cfa47211 */ /* 0x080fe400078fdaff */
[----:B0-----:R-:W-:Y:S01]  /*3cd0*/  LEA R72, R199, UR28, 0x1 ;  /* 0x0000001cc7487c11 */ /* 0x001fe2000f8e08ff */
[----:B------:R0:W-:Y:S01]  /*3ce0*/  STS.U16 [R64+0x400], R79 ;  /* 0x0004004f40007388 */ /* 0x0001e20000000400 */
[----:B------:R-:W-:Y:S01]  /*3cf0*/  IADD3 R217, PT, PT, R162, 0x380, RZ ;  /* 0x00000380a2d97810 */ /* 0x000fe20007ffe0ff */
[----:B------:R-:W5:Y:S01]  /*3d00*/  MUFU.EX2 R115, R115 ;  /* 0x0000007300737308 */ /* 0x000f620000000800 */
[----:B------:R-:W-:-:S02]  /*3d10*/  LEA.HI.SX32 R161, R209, R162, 0x1b ;  /* 0x000000a2d1a17211 */ /* 0x000fc400078fdaff */
[----:B------:R-:W-:Y:S01]  /*3d20*/  LEA R165, R165, UR28, 0x1 ;  /* 0x0000001ca5a57c11 */ /* 0x000fe2000f8e08ff */
[----:B------:R-:W-:Y:S01]  /*3d30*/  STS.U16 [R195+0x440], R106 ;  /* 0x0004406ac3007388 */ /* 0x000fe20000000400 */
[----:B------:R-:W-:Y:S02]  /*3d40*/  IADD3 R219, PT, PT, R162, 0x3a0, RZ ;  /* 0x000003a0a2db7810 */ /* 0x000fe40007ffe0ff */
[-C--:B------:R-:W-:Y:S01]  /*3d50*/  LEA.HI.SX32 R156, R211, R162.reuse, 0x1b ;  /* 0x000000a2d39c7211 */ /* 0x080fe200078fdaff */
[----:B------:R1:W-:Y:S01]  /*3d60*/  MUFU.EX2 R73, R65 ;  /* 0x0000004100497308 */ /* 0x0003e20000000800 */
[----:B------:R-:W-:Y:S01]  /*3d70*/  LEA R166, R166, UR28, 0x1 ;  /* 0x0000001ca6a67c11 */ /* 0x000fe2000f8e08ff */
[----:B------:R-:W-:Y:S01]  /*3d80*/  STS.U16 [R70+0x480], R107 ;  /* 0x0004806b46007388 */ /* 0x000fe20000000400 */
[----:B------:R-:W-:Y:S02]  /*3d90*/  IADD3 R221, PT, PT, R162, 0x3c0, RZ ;  /* 0x000003c0a2dd7810 */ /* 0x000fe40007ffe0ff */
[----:B------:R-:W-:-:S02]  /*3da0*/  LEA.HI.SX32 R160, R213, R162, 0x1b ;  /* 0x000000a2d5a07211 */ /* 0x000fc400078fdaff */
[----:B------:R-:W-:Y:S01]  /*3db0*/  LEA R167, R167, UR28, 0x1 ;  /* 0x0000001ca7a77c11 */ /* 0x000fe2000f8e08ff */
[----:B------:R-:W3:Y:S01]  /*3dc0*/  MUFU.EX2 R180, R180 ;  /* 0x000000b400b47308 */ /* 0x000ee20000000800 */
[----:B------:R-:W-:Y:S01]  /*3dd0*/  IADD3 R223, PT, PT, R162, 0x3e0, RZ ;  /* 0x000003e0a2df7810 */ /* 0x000fe20007ffe0ff */
[----:B-1----:R-:W-:Y:S01]  /*3de0*/  FMUL.FTZ R65, R11, R148 ;  /* 0x000000940b417220 */ /* 0x002fe20000410000 */
[-C--:B------:R-:W-:Y:S01]  /*3df0*/  LEA.HI.SX32 R159, R215, R162.reuse, 0x1b ;  /* 0x000000a2d79f7211 */ /* 0x080fe200078fdaff */
[----:B------:R-:W-:Y:S01]  /*3e00*/  STS.U16 [R72+0x4c0], R109 ;  /* 0x0004c06d48007388 */ /* 0x000fe20000000400 */
[----:B------:R-:W-:Y:S02]  /*3e10*/  LEA R164, R164, UR28, 0x1 ;  /* 0x0000001ca4a47c11 */ /* 0x000fe4000f8e08ff */
[----:B------:R-:W-:Y:S01]  /*3e20*/  LEA.HI.SX32 R158, R217, R162, 0x1b ;  /* 0x000000a2d99e7211 */ /* 0x000fe200078fdaff */
[----:B------:R-:W-:Y:S01]  /*3e30*/  STS.U16 [R165+0x500], R110 ;  /* 0x0005006ea5007388 */ /* 0x000fe20000000400 */
[----:B------:R-:W-:-:S02]  /*3e40*/  LEA R161, R161, UR28, 0x1 ;  /* 0x0000001ca1a17c11 */ /* 0x000fc4000f8e08ff */
[-C--:B------:R-:W-:Y:S01]  /*3e50*/  LEA.HI.SX32 R157, R219, R162.reuse, 0x1b ;  /* 0x000000a2db9d7211 */ /* 0x080fe200078fdaff */
[----:B------:R-:W-:Y:S01]  /*3e60*/  STS.U16 [R166+0x540], R111 ;  /* 0x0005406fa6007388 */ /* 0x000fe20000000400 */
[----:B------:R-:W-:Y:S02]  /*3e70*/  LEA R156, R156, UR28, 0x1 ;  /* 0x0000001c9c9c7c11 */ /* 0x000fe4000f8e08ff */
[----:B------:R-:W-:Y:S01]  /*3e80*/  SHF.L.U32 R63, R63, 0x5, RZ ;  /* 0x000000053f3f7819 */ /* 0x000fe200000006ff */
[----:B--2---:R1:W-:Y:S01]  /*3e90*/  MUFU.EX2 R66, R65 ;  /* 0x0000004100427308 */ /* 0x0043e20000000800 */
[-C--:B------:R-:W-:Y:S01]  /*3ea0*/  LEA.HI.SX32 R155, R221, R162.reuse, 0x1b ;  /* 0x000000a2dd9b7211 */ /* 0x080fe200078fdaff */
[----:B------:R-:W-:Y:S01]  /*3eb0*/  STS.U16 [R167+0x580], R112 ;  /* 0x00058070a7007388 */ /* 0x000fe20000000400 */
[----:B------:R-:W-:Y:S02]  /*3ec0*/  LEA R160, R160, UR28, 0x1 ;  /* 0x0000001ca0a07c11 */ /* 0x000fe4000f8e08ff */
[----:B------:R-:W-:Y:S01]  /*3ed0*/  LEA.HI.SX32 R162, R223, R162, 0x1b ;  /* 0x000000a2dfa27211 */ /* 0x000fe200078fdaff */
[----:B------:R-:W-:Y:S01]  /*3ee0*/  STS.U16 [R164+0x5c0], R113 ;  /* 0x0005c071a4007388 */ /* 0x000fe20000000400 */
[----:B------:R-:W-:-:S02]  /*3ef0*/  LEA R159, R159, UR28, 0x1 ;  /* 0x0000001c9f9f7c11 */ /* 0x000fc4000f8e08ff */
[----:B-1----:R-:W-:Y:S01]  /*3f00*/  LEA R65, R158, UR28, 0x1 ;  /* 0x0000001c9e417c11 */ /* 0x002fe2000f8e08ff */
[----:B------:R-:W-:Y:S01]  /*3f10*/  STS.U16 [R161+0x600], R114 ;  /* 0x00060072a1007388 */ /* 0x000fe20000000400 */
[----:B0-----:R-:W-:Y:S02]  /*3f20*/  LEA R64, R157, UR28, 0x1 ;  /* 0x0000001c9d407c11 */ /* 0x001fe4000f8e08ff */
[----:B------:R-:W-:Y:S01]  /*3f30*/  LEA.HI.SX32 R63, R63, R63, 0x1b ;  /* 0x0000003f3f3f7211 */ /* 0x000fe200078fdaff */
[----:B------:R-:W-:Y:S01]  /*3f40*/  STS.U16 [R156+0x640], R137 ;  /* 0x000640899c007388 */ /* 0x000fe20000000400 */
[----:B------:R-:W-:Y:S02]  /*3f50*/  LEA R155, R155, UR28, 0x1 ;  /* 0x0000001c9b9b7c11 */ /* 0x000fe4000f8e08ff */
[----:B------:R-:W-:Y:S01]  /*3f60*/  LEA R162, R162, UR28, 0x1 ;  /* 0x0000001ca2a27c11 */ /* 0x000fe2000f8e08ff */
[----:B------:R5:W-:Y:S01]  /*3f70*/  STS.U16 [R160+0x680], R139 ;  /* 0x0006808ba0007388 */ /* 0x000be20000000400 */
[----:B------:R-:W-:-:S03]  /*3f80*/  LEA R63, R63, UR28, 0x1 ;  /* 0x0000001c3f3f7c11 */ /* 0x000fc6000f8e08ff */
[----:B------:R3:W-:Y:S01]  /*3f90*/  STS.U16 [R159+0x6c0], R140 ;  /* 0x0006c08c9f007388 */ /* 0x0007e20000000400 */
[----:B------:R-:W-:-:S03]  /*3fa0*/  FMUL.FTZ R67, R12, R148 ;  /* 0x000000940c437220 */ /* 0x000fc60000410000 */
[----:B------:R-:W-:Y:S01]  /*3fb0*/  STS.U16 [R65+0x700], R154 ;  /* 0x0007009a41007388 */ /* 0x000fe20000000400 */
[----:B----4-:R-:W-:-:S03]  /*3fc0*/  FMUL.FTZ R143, R163, R143 ;  /* 0x0000008fa38f7220 */ /* 0x010fc60000410000 */
[----:B------:R0:W-:Y:S01]  /*3fd0*/  STS.U16 [R64+0x740], R153 ;  /* 0x0007409940007388 */ /* 0x0001e20000000400 */
[----:B------:R-:W-:Y:S01]  /*3fe0*/  FMUL.FTZ R142, R163, R142 ;  /* 0x0000008ea38e7220 */ /* 0x000fe20000410000 */
[----:B-----5:R-:W-:Y:S02]  /*3ff0*/  FMUL.FTZ R139, R115, R149 ;  /* 0x00000095738b7220 */ /* 0x020fe40000410000 */
[----:B------:R-:W-:Y:S01]  /*4000*/  STS.U16 [R155+0x780], R152 ;  /* 0x000780989b007388 */ /* 0x000fe20000000400 */
[----:B------:R-:W-:Y:S03]  /*4010*/  MUFU.SIN R130, R116 ;  /* 0x0000007400827308 */ /* 0x000fe60000000400 */
[----:B------:R-:W-:Y:S01]  /*4020*/  STS.U16 [R162+0x7c0], R151 ;  /* 0x0007c097a2007388 */ /* 0x000fe20000000400 */
[----:B------:R-:W-:-:S04]  /*4030*/  NOP ;  /* 0x0000000000007918 */ /* 0x000fc80000000000 */
[----:B------:R1:W2:Y:S01]  /*4040*/  MUFU.COS R131, R116 ;  /* 0x0000007400837308 */ /* 0x0002a20000000000 */
[----:B------:R-:W4:Y:S01]  /*4050*/  LDS.U16 R163, [R63+0x22] ;  /* 0x000022003fa37984 */ /* 0x000f220000000400 */
[----:B---3--:R-:W-:-:S03]  /*4060*/  FMUL.FTZ R140, R180, R150 ;  /* 0x00000096b48c7220 */ /* 0x008fc60000410000 */
[----:B------:R-:W3:Y:S04]  /*4070*/  LDS.U16 R161, [R63+0x26] ;  /* 0x000026003fa17984 */ /* 0x000ee80000000400 */
[----:B------:R-:W5:Y:S04]  /*4080*/  LDS.U16 R159, [R63+0x2a] ;  /* 0x00002a003f9f7984 */ /* 0x000f680000000400 */
[----:B------:R-:W5:Y:S04]  /*4090*/  LDS.U16 R157, [R63+0x2e] ;  /* 0x00002e003f9d7984 */ /* 0x000f680000000400 */
[----:B------:R-:W5:Y:S04]  /*40a0*/  LDS.U16 R155, [R63+0x32] ;  /* 0x000032003f9b7984 */ /* 0x000f680000000400 */
[----:B------:R-:W5:Y:S04]  /*40b0*/  LDS.U16 R153, [R63+0x36] ;  /* 0x000036003f997984 */ /* 0x000f680000000400 */
[----:B------:R-:W5:Y:S04]  /*40c0*/  LDS.U16 R151, [R63+0x3a] ;  /* 0x00003a003f977984 */ /* 0x000f680000000400 */
[----:B------:R-:W5:Y:S01]  /*40d0*/  LDS.U16 R149, [R63+0x3e] ;  /* 0x00003e003f957984 */ /* 0x000f620000000400 */
[----:B------:R-:W4:Y:S03]  /*40e0*/  MUFU.EX2 R67, R67 ;  /* 0x0000004300437308 */ /* 0x000f260000000800 */
        /* <DEDUP_REMOVED lines=8> */
[----:B-1----:R-:W-:Y:S01]  /*4170*/  FMUL.FTZ R116, R8, UR48 ;  /* 0x0000003008747c20 */ /* 0x002fe20008410000 */
[----:B------:R-:W-:Y:S01]  /*4180*/  FMUL.FTZ R141, R180, R141 ;  /* 0x0000008db48d7220 */ /* 0x000fe20000410000 */
[----:B0-----:R-:W-:Y:S01]  /*4190*/  FMUL.FTZ R64, R5, R148 ;  /* 0x0000009405407220 */ /* 0x001fe20000410000 */
[----:B------:R-:W0:Y:S01]  /*41a0*/  LDS.U16 R180, [R63] ;  /* 0x000000003fb47984 */ /* 0x000e220000000400 */
[----:B------:R-:W-:-:S03]  /*41b0*/  FMUL.RZ R116, R116, 0.15915493667125701904 ;  /* 0x3e22f98374747820 */ /* 0x000fc6000040c000 */
[----:B------:R-:W1:Y:S04]  /*41c0*/  LDS.U16 R179, [R63+0x2] ;  /* 0x000002003fb37984 */ /* 0x000e680000000400 */
        /* <DEDUP_REMOVED lines=13> */
[----:B------:R0:W1:Y:S01]  /*42a0*/  LDS.U16 R165, [R63+0x1e] ;  /* 0x00001e003fa57984 */ /* 0x0000620000000400 */
[----:B------:R-:W-:Y:S01]  /*42b0*/  MUFU.SIN R122, R116 ;  /* 0x00000074007a7308 */ /* 0x000fe20000000400 */
[C---:B--2---:R-:W-:Y:S01]  /*42c0*/  FMUL.FTZ R131, R66.reuse, R131 ;  /* 0x0000008342837220 */ /* 0x044fe20000410000 */
[----:B------:R-:W-:Y:S01]  /*42d0*/  FMUL.FTZ R130, R66, R130 ;  /* 0x0000008242827220 */ /* 0x000fe20000410000 */
[----:B------:R-:W-:Y:S01]  /*42e0*/  FMUL.FTZ R66, R4, R148 ;  /* 0x0000009404427220 */ /* 0x000fe20000410000 */
[----:B------:R-:W-:-:S04]  /*42f0*/  USHF.L.U32 UR50, UR15, 0x8, URZ ;  /* 0x000000080f327899 */ /* 0x000fc800080006ff */
[----:B------:R-:W-:Y:S01]  /*4300*/  MUFU.COS R123, R116 ;  /* 0x00000074007b7308 */ /* 0x000fe20000000000 */
[-C--:B------:R-:W-:Y:S01]  /*4310*/  FMUL.FTZ R69, R9, R148.reuse ;  /* 0x0000009409457220 */ /* 0x080fe20000410000 */
[----:B------:R-:W-:Y:S01]  /*4320*/  FMUL.FTZ R71, R7, R148 ;  /* 0x0000009407477220 */ /* 0x000fe20000410000 */
[C---:B----4-:R-:W-:Y:S01]  /*4330*/  FMUL.FTZ R133, R67.reuse, R133 ;  /* 0x0000008543857220 */ /* 0x050fe20000410000 */
[----:B------:R-:W-:-:S04]  /*4340*/  FMUL.FTZ R132, R67, R132 ;  /* 0x0000008443847220 */ /* 0x000fc80000410000 */
[----:B------:R-:W-:Y:S01]  /*4350*/  MUFU.SIN R116, R145 ;  /* 0x0000009100747308 */ /* 0x000fe20000000400 */
[----:B------:R-:W-:Y:S01]  /*4360*/  UIADD3 UR33, UPT, UPT, UR50, -0x100, URZ ;  /* 0xffffff0032217890 */ /* 0x000fe2000fffe0ff */
[----:B------:R-:W-:-:S06]  /*4370*/  FMUL.FTZ R77, R14, R148 ;  /* 0x000000940e4d7220 */ /* 0x000fcc0000410000 */
[----:B------:R2:W-:Y:S01]  /*4380*/  MUFU.COS R117, R145 ;  /* 0x0000009100757308 */ /* 0x0005e20000000000 */
[-C--:B------:R-:W-:Y:S01]  /*4390*/  FMUL.FTZ R68, R10, R148.reuse ;  /* 0x000000940a447220 */ /* 0x080fe20000410000 */
[----:B------:R-:W-:-:S06]  /*43a0*/  FMUL.FTZ R70, R8, R148 ;  /* 0x0000009408467220 */ /* 0x000fcc0000410000 */
[----:B------:R4:W3:Y:S01]  /*43b0*/  MUFU.EX2 R65, R64 ;  /* 0x0000004000417308 */ /* 0x0008e20000000800 */
[----:B--2---:R-:W-:Y:S01]  /*43c0*/  FMUL.FTZ R145, R3, UR48 ;  /* 0x0000003003917c20 */ /* 0x004fe20008410000 */
[----:B------:R-:W-:Y:S01]  /*43d0*/  FMUL.FTZ R72, R6, R148 ;  /* 0x0000009406487220 */ /* 0x000fe20000410000 */
[----:B------:R-:W-:Y:S02]  /*43e0*/  ULOP3.LUT UR33, UR33, 0x100, URZ, 0xc0, !UPT ;  /* 0x0000010021217892 */ /* 0x000fe4000f8ec0ff */
[----:B------:R-:W-:-:S03]  /*43f0*/  FMUL.RZ R145, R145, 0.15915493667125701904 ;  /* 0x3e22f98391917820 */ /* 0x000fc6000040c000 */
[----:B------:R-:W2:Y:S01]  /*4400*/  MUFU.EX2 R67, R66 ;  /* 0x0000004200437308 */ /* 0x000ea20000000800 */
[-C--:B----4-:R-:W-:Y:S01]  /*4410*/  FMUL.FTZ R64, R18, R148.reuse ;  /* 0x0000009412407220 */ /* 0x090fe20000410000 */
[----:B------:R-:W-:Y:S01]  /*4420*/  FMUL.FTZ R148, R3, R148 ;  /* 0x0000009403947220 */ /* 0x000fe20000410000 */
[----:B------:R-:W-:-:S05]  /*4430*/  UIADD3 UR33, UPT, UPT, UR33, UR8, URZ ;  /* 0x0000000821217290 */ /* 0x000fca000fffe0ff */
[----:B------:R-:W4:Y:S01]  /*4440*/  MUFU.EX2 R69, R69 ;  /* 0x0000004500457308 */ /* 0x000f220000000800 */
[----:B------:R-:W-:-:S07]  /*4450*/  R2UR UR49, R60 ;  /* 0x000000003c3172ca */ /* 0x000fce00000e0000 */
[----:B------:R-:W0:Y:S08]  /*4460*/  MUFU.EX2 R71, R71 ;  /* 0x0000004700477308 */ /* 0x000e300000000800 */
[----:B------:R-:W1:Y:S01]  /*4470*/  MUFU.EX2 R64, R64 ;  /* 0x0000004000407308 */ /* 0x000e620000000800 */
[C---:B---3--:R-:W-:Y:S01]  /*4480*/  FMUL.FTZ R117, R65.reuse, R117 ;  /* 0x0000007541757220 */ /* 0x048fe20000410000 */
[----:B------:R-:W-:-:S06]  /*4490*/  FMUL.FTZ R116, R65, R116 ;  /* 0x0000007441747220 */ /* 0x000fcc0000410000 */
[----:B------:R-:W-:Y:S01]  /*44a0*/  MUFU.SIN R147, R145 ;  /* 0x0000009100937308 */ /* 0x000fe20000000400 */
[C---:B------:R-:W-:Y:S02]  /*44b0*/  ISETP.NE.AND P0, PT, R182.reuse, RZ, PT ;  /* 0x000000ffb600720c */ /* 0x040fe40003f05270 */
[----:B------:R-:W-:-:S05]  /*44c0*/  IADD3 R184, PT, PT, R182, 0x200, RZ ;  /* 0x00000200b6b87810 */ /* 0x000fca0007ffe0ff */
[----:B------:R-:W-:Y:S01]  /*44d0*/  MUFU.COS R145, R145 ;  /* 0x0000009100917308 */ /* 0x000fe20000000000 */
[----:B------:R-:W-:Y:S02]  /*44e0*/  MOV R65, UR33 ;  /* 0x0000002100417c02 */ /* 0x000fe40008000f00 */
[----:B------:R-:W-:-:S05]  /*44f0*/  R2UR UR37, R61 ;  /* 0x000000003d2572ca */ /* 0x000fca00000e0000 */
[----:B------:R-:W3:Y:S01]  /*4500*/  MUFU.EX2 R148, R148 ;  /* 0x0000009400947308 */ /* 0x000ee20000000800 */
[----:B------:R-:W-:Y:S01]  /*4510*/  ISETP.NE.AND P2, PT, R182, 0x7f, PT ;  /* 0x0000007fb600780c */ /* 0x000fe20003f45270 */
[----:B--2---:R-:W-:Y:S01]  /*4520*/  FMUL.FTZ R109, R67, R62 ;  /* 0x0000003e436d7220 */ /* 0x004fe20000410000 */
[----:B------:R-:W-:-:S05]  /*4530*/  SEL R62, R65, R184, !P0 ;  /* 0x000000b8413e7207 */ /* 0x000fca0004000000 */
[----:B------:R-:W2:Y:S01]  /*4540*/  MUFU.EX2 R77, R77 ;  /* 0x0000004d004d7308 */ /* 0x000ea20000000800 */
[----:B------:R-:W-:Y:S02]  /*4550*/  HADD2.F32 R163, -RZ, R163.H0_H0 ;  /* 0x200000a3ffa37230 */ /* 0x000fe40000004100 */
[----:B------:R-:W-:-:S05]  /*4560*/  HADD2.F32 R161, -RZ, R161.H0_H0 ;  /* 0x200000a1ffa17230 */ /* 0x000fca0000004100 */
[----:B------:R-:W2:Y:S01]  /*4570*/  MUFU.EX2 R68, R68 ;  /* 0x0000004400447308 */ /* 0x000ea20000000800 */
[----:B-----5:R-:W-:Y:S02]  /*4580*/  HADD2.F32 R159, -RZ, R159.H0_H0 ;  /* 0x2000009fff9f7230 */ /* 0x020fe40000004100 */
[----:B------:R-:W-:-:S05]  /*4590*/  HADD2.F32 R157, -RZ, R157.H0_H0 ;  /* 0x2000009dff9d7230 */ /* 0x000fca0000004100 */
[----:B------:R-:W5:Y:S01]  /*45a0*/  MUFU.EX2 R70, R70 ;  /* 0x0000004600467308 */ /* 0x000f620000000800 */
[----:B------:R-:W-:Y:S02]  /*45b0*/  HADD2.F32 R155, -RZ, R155.H0_H0 ;  /* 0x2000009bff9b7230 */ /* 0x000fe40000004100 */
[----:B------:R-:W-:-:S05]  /*45c0*/  HADD2.F32 R153, -RZ, R153.H0_H0 ;  /* 0x20000099ff997230 */ /* 0x000fca0000004100 */
[----:B------:R-:W5:Y:S01]  /*45d0*/  MUFU.EX2 R72, R72 ;  /* 0x0000004800487308 */ /* 0x000f620000000800 */
[----:B------:R-:W-:Y:S02]  /*45e0*/  HADD2.F32 R151, -RZ, R151.H0_H0 ;  /* 0x20000097ff977230 */ /* 0x000fe40000004100 */
[----:B------:R-:W-:Y:S02]  /*45f0*/  HADD2.F32 R149, -RZ, R149.H0_H0 ;  /* 0x20000095ff957230 */ /* 0x000fe40000004100 */
[C---:B------:R-:W-:Y:S01]  /*4600*/  FMUL.FTZ R135, R73.reuse, R135 ;  /* 0x0000008749877220 */ /* 0x040fe20000410000 */
[----:B------:R-:W-:Y:S01]  /*4610*/  FMUL.FTZ R134, R73, R134 ;  /* 0x0000008649867220 */ /* 0x000fe20000410000 */
[C---:B----4-:R-:W-:Y:S01]  /*4620*/  FMUL.FTZ R125, R69.reuse, R125 ;  /* 0x0000007d457d7220 */ /* 0x050fe20000410000 */
[----:B------:R-:W-:Y:S01]  /*4630*/  FMUL.FTZ R124, R69, R124 ;  /* 0x0000007c457c7220 */ /* 0x000fe20000410000 */
[C---:B0-----:R-:W-:Y:S01]  /*4640*/  FMUL.FTZ R121, R71.reuse, R121 ;  /* 0x0000007947797220 */ /* 0x041fe20000410000 */
[----:B------:R-:W-:Y:S01]  /*4650*/  FMUL.FTZ R120, R71, R120 ;  /* 0x0000007847787220 */ /* 0x000fe20000410000 */
[----:B------:R-:W-:Y:S01]  /*4660*/  FMUL.FTZ R146, R67, R146 ;  /* 0x0000009243927220 */ /* 0x000fe20000410000 */
[C---:B-1----:R-:W-:Y:S01]  /*4670*/  FMUL.FTZ R126, R64.reuse, R126 ;  /* 0x0000007e407e7220 */ /* 0x042fe20000410000 */
[----:B------:R-:W-:Y:S01]  /*4680*/  FMUL.FTZ R127, R64, R127 ;  /* 0x0000007f407f7220 */ /* 0x000fe20000410000 */
[----:B------:R-:W-:Y:S01]  /*4690*/  LEA R62, R62, UR28, 0x3 ;  /* 0x0000001c3e3e7c11 */ /* 0x000fe2000f8e18ff */
[----:B------:R-:W-:-:S02]  /*46a0*/  HADD2.F32 R164, -RZ, R164.H0_H0 ;  /* 0x200000a4ffa47230 */ /* 0x000fc40000004100 */
[----:B------:R-:W-:Y:S01]  /*46b0*/  FMUL.FTZ R61, R163, UR49 ;  /* 0x00000031a33d7c20 */ /* 0x000fe20008410000 */
[----:B------:R-:W-:Y:S02]  /*46c0*/  HADD2.F32 R162, -RZ, R162.H0_H0 ;  /* 0x200000a2ffa27230 */ /* 0x000fe40000004100 */
[----:B------:R-:W-:Y:S01]  /*46d0*/  FMUL.FTZ R63, R161, UR49 ;  /* 0x00000031a13f7c20 */ /* 0x000fe20008410000 */
[----:B------:R-:W-:Y:S02]  /*46e0*/  HADD2.F32 R160, -RZ, R160.H0_H0 ;  /* 0x200000a0ffa07230 */ /* 0x000fe40000004100 */
[----:B------:R-:W-:Y:S01]  /*46f0*/  FMUL.FTZ R65, R159, UR49 ;  /* 0x000000319f417c20 */ /* 0x000fe20008410000 */
[----:B------:R-:W-:Y:S02]  /*4700*/  HADD2.F32 R158, -RZ, R158.H0_H0 ;  /* 0x2000009eff9e7230 */ /* 0x000fe40000004100 */
[----:B------:R-:W-:Y:S01]  /*4710*/  FMUL.FTZ R67, R157, UR49 ;  /* 0x000000319d437c20 */ /* 0x000fe20008410000 */
        /* <DEDUP_REMOVED lines=8> */
[C---:B---3--:R-:W-:Y:S01]  /*47a0*/  FMUL.FTZ R145, R148.reuse, R145 ;  /* 0x0000009194917220 */ /* 0x048fe20000410000 */
[----:B------:R-:W-:Y:S01]  /*47b0*/  FMUL.FTZ R147, R148, R147 ;  /* 0x0000009394937220 */ /* 0x000fe20000410000 */
[----:B------:R0:W-:Y:S01]  /*47c0*/  STS.64 [R62+0x7780], R126 ;  /* 0x0077807e3e007388 */ /* 0x0001e20000000a00 */
[----:B------:R-:W-:Y:S01]  /*47d0*/  FFMA.FTZ R61, R164, UR37, R61 ;  /* 0x00000025a43d7c23 */ /* 0x000fe2000801003d */
[----:B------:R-:W-:Y:S01]  /*47e0*/  FFMA.FTZ R114, R162, UR37, R63 ;  /* 0x00000025a2727c23 */ /* 0x000fe2000801003f */
[----:B------:R-:W-:Y:S01]  /*47f0*/  FFMA.FTZ R65, R160, UR37, R65 ;  /* 0x00000025a0417c23 */ /* 0x000fe20008010041 */
[----:B------:R-:W-:Y:S01]  /*4800*/  FFMA.FTZ R112, R158, UR37, R67 ;  /* 0x000000259e707c23 */ /* 0x000fe20008010043 */
[----:B------:R-:W-:Y:S01]  /*4810*/  FFMA.FTZ R69, R156, UR37, R69 ;  /* 0x000000259c457c23 */ /* 0x000fe20008010045 */
[----:B------:R-:W-:Y:S01]  /*4820*/  FFMA.FTZ R110, R154, UR37, R71 ;  /* 0x000000259a6e7c23 */ /* 0x000fe20008010047 */
[----:B------:R-:W-:Y:S01]  /*4830*/  FFMA.FTZ R73, R152, UR37, R73 ;  /* 0x0000002598497c23 */ /* 0x000fe20008010049 */
[----:B------:R-:W-:Y:S01]  /*4840*/  FFMA.FTZ R148, R150, UR37, R75 ;  /* 0x0000002596947c23 */ /* 0x000fe2000801004b */
[----:B------:R-:W-:Y:S01]  /*4850*/  BSSY.RECONVERGENT B0, `(.L_x_588) ;  /* 0x000002f000007945 */ /* 0x000fe20003800200 */
[----:B------:R-:W-:Y:S01]  /*4860*/  FMUL.FTZ R138, R115, R138 ;  /* 0x0000008a738a7220 */ /* 0x000fe20000410000 */
[C---:B--2---:R-:W-:Y:S01]  /*4870*/  FMUL.FTZ R137, R77.reuse, R144 ;  /* 0x000000904d897220 */ /* 0x044fe20000410000 */
[----:B------:R-:W-:Y:S01]  /*4880*/  FMUL.FTZ R136, R77, R136 ;  /* 0x000000884d887220 */ /* 0x000fe20000410000 */
[C---:B------:R-:W-:Y:S01]  /*4890*/  FMUL.FTZ R129, R68.reuse, R129 ;  /* 0x0000008144817220 */ /* 0x040fe20000410000 */
[----:B------:R-:W-:Y:S01]  /*48a0*/  FMUL.FTZ R128, R68, R128 ;  /* 0x0000008044807220 */ /* 0x000fe20000410000 */
[C---:B-----5:R-:W-:Y:S01]  /*48b0*/  FMUL.FTZ R123, R70.reuse, R123 ;  /* 0x0000007b467b7220 */ /* 0x060fe20000410000 */
[----:B------:R-:W-:Y:S01]  /*48c0*/  FMUL.FTZ R122, R70, R122 ;  /* 0x0000007a467a7220 */ /* 0x000fe20000410000 */
[C---:B------:R-:W-:Y:S01]  /*48d0*/  FMUL.FTZ R119, R72.reuse, R119 ;  /* 0x0000007748777220 */ /* 0x040fe20000410000 */
[----:B------:R-:W-:Y:S01]  /*48e0*/  FMUL.FTZ R118, R72, R118 ;  /* 0x0000007648767220 */ /* 0x000fe20000410000 */
[----:B------:R-:W-:-:S02]  /*48f0*/  HADD2.F32 R180, -RZ, R180.H0_H0 ;  /* 0x200000b4ffb47230 */ /* 0x000fc40000004100 */
[----:B------:R-:W-:Y:S01]  /*4900*/  FMUL.FTZ R115, R26, -R61 ;  /* 0x8000003d1a737220 */ /* 0x000fe20000410000 */
[----:B------:R-:W-:Y:S02]  /*4910*/  HADD2.F32 R179, -RZ, R179.H0_H0 ;  /* 0x200000b3ffb37230 */ /* 0x000fe40000004100 */
[----:B------:R-:W-:Y:S01]  /*4920*/  FMUL.FTZ R114, R25, -R114 ;  /* 0x8000007219727220 */ /* 0x000fe20000410000 */
[----:B------:R-:W-:Y:S02]  /*4930*/  HADD2.F32 R178, -RZ, R178.H0_H0 ;  /* 0x200000b2ffb27230 */ /* 0x000fe40000004100 */
[----:B------:R-:W-:Y:S01]  /*4940*/  FMUL.FTZ R113, R24, -R65 ;  /* 0x8000004118717220 */ /* 0x000fe20000410000 */
[----:B------:R-:W-:Y:S02]  /*4950*/  HADD2.F32 R177, -RZ, R177.H0_H0 ;  /* 0x200000b1ffb17230 */ /* 0x000fe40000004100 */
[----:B------:R-:W-:Y:S01]  /*4960*/  FMUL.FTZ R112, R23, -R112 ;  /* 0x8000007017707220 */ /* 0x000fe20000410000 */
        /* <DEDUP_REMOVED lines=16> */
[----:B------:R-:W-:Y:S06]  /*4a70*/  BAR.SYNC.DEFER_BLOCKING 0x0 ;  /* 0x0000000000007b1d */ /* 0x000fec0000010000 */
[----:B0-----:R-:W-:Y:S05]  /*4a80*/  @P2 BRA `(.L_x_589) ;  /* 0x0000000000242947 */ /* 0x001fea0003800000 */
        /* <DEDUP_REMOVED lines=9> */
.L_x_589:
[----:B------:R-:W-:-:S06]  /*4b20*/  LEA R106, R182, UR28, 0x3 ;  /* 0x0000001cb66a7c11 */ /* 0x000fcc000f8e18ff */
[----:B------:R-:W0:Y:S02]  /*4b30*/  LDS.64 R106, [R106+0x8788] ;  /* 0x008788006a6a7984 */ /* 0x000e240000000a00 */
.L_x_590:
[----:B------:R-:W-:Y:S05]  /*4b40*/  BSYNC.RECONVERGENT B0 ;  /* 0x0000000000007941 */ /* 0x000fea0003800200 */
.L_x_588:
[----:B------:R-:W2:Y:S01]  /*4b50*/  @P1 LDC R61, c[0x0][0x38c] ;  /* 0x0000e300ff3d1b82 */ /* 0x000ea20000000800 */
[----:B------:R-:W-:Y:S01]  /*4b60*/  MOV R60, UR15 ;  /* 0x0000000f003c7c02 */ /* 0x000fe20008000f00 */
[----:B------:R-:W-:Y:S01]  /*4b70*/  HFMA2 R63, -RZ, RZ, 0, 9.5367431640625e-07 ;  /* 0x00000010ff3f7431 */ /* 0x000fe200000001ff */
[----:B------:R-:W-:Y:S01]  /*4b80*/  MOV R76, 0x3f800000 ;  /* 0x3f800000004c7802 */ /* 0x000fe20000000f00 */
[----:B------:R-:W-:Y:S01]  /*4b90*/  HFMA2 R77, -RZ, RZ, 0, 0 ;  /* 0x00000000ff4d7431 */ /* 0x000fe200000001ff */
[----:B------:R-:W-:Y:S01]  /*4ba0*/  @P1 IADD3 R60, PT, PT, R60, -0x2, RZ ;  /* 0xfffffffe3c3c1810 */ /* 0x000fe20007ffe0ff */
[----:B------:R-:W-:Y:S01]  /*4bb0*/  FMUL.FTZ R64, RZ, R142 ;  /* 0x0000008eff407220 */ /* 0x000fe20000410000 */
[----:B------:R-:W-:-:S03]  /*4bc0*/  CS2R R78, SRZ ;  /* 0x00000000004e7805 */ /* 0x000fc6000001ff00 */
[----:B--2---:R-:W-:-:S04]  /*4bd0*/  @P1 IMAD R60, R60, R61, UR8 ;  /* 0x000000083c3c1e24 */ /* 0x004fc8000f8e023d */
[----:B------:R-:W-:-:S04]  /*4be0*/  @P1 IMAD.WIDE R60, R60, R63, UR4 ;  /* 0x000000043c3c1e25 */ /* 0x000fc8000f8e023f */
[----:B------:R-:W-:-:S04]  /*4bf0*/  FMUL.FTZ R63, R18, R85 ;  /* 0x00000055123f7220 */ /* 0x000fc80000410000 */
[-C--:B------:R-:W-:Y:S01]  /*4c00*/  FMUL.FTZ R62, R142, R63.reuse ;  /* 0x0000003f8e3e7220 */ /* 0x080fe20000410000 */
[----:B------:R-:W-:Y:S01]  /*4c10*/  FFMA.FTZ R64, R143, R63, -R64 ;  /* 0x0000003f8f407223 */ /* 0x000fe20000010840 */
[----:B------:R2:W5:Y:S01]  /*4c20*/  @P1 LDG.E.128 R76, desc[UR34][R60.64] ;  /* 0x000000223c4c1981 */ /* 0x000562000c1e1d00 */
[C---:B------:R-:W-:Y:S01]  /*4c30*/  ISETP.GT.U32.AND P2, PT, R182.reuse, 0x1f, PT ;  /* 0x0000001fb600780c */ /* 0x040fe20003f44070 */
[----:B------:R-:W-:Y:S01]  /*4c40*/  FFMA.FTZ R62, RZ, R143, R62 ;  /* 0x0000008fff3e7223 */ /* 0x000fe2000001003e */
[----:B------:R-:W-:Y:S01]  /*4c50*/  FFMA.FTZ R64, R17, R84, R64 ;  /* 0x0000005411407223 */ /* 0x000fe20000010040 */
[----:B------:R-:W-:Y:S02]  /*4c60*/  LEA.HI R181, R182, R182, RZ, 0x1e ;  /* 0x000000b6b6b57211 */ /* 0x000fe400078ff0ff */
[----:B------:R-:W-:Y:S01]  /*4c70*/  FADD.FTZ R62, RZ, R62 ;  /* 0x0000003eff3e7221 */ /* 0x000fe20000010000 */
[----:B------:R-:W-:Y:S01]  /*4c80*/  FMUL.FTZ R66, R140, R64 ;  /* 0x000000408c427220 */ /* 0x000fe20000410000 */
[----:B------:R-:W-:-:S02]  /*4c90*/  LEA R181, R181, UR28, 0x4 ;  /* 0x0000001cb5b57c11 */ /* 0x000fc4000f8e20ff */
[-C--:B------:R-:W-:Y:S01]  /*4ca0*/  FMUL.FTZ R63, R140, R62.reuse ;  /* 0x0000003e8c3f7220 */ /* 0x080fe20000410000 */
[----:B------:R-:W-:-:S03]  /*4cb0*/  FFMA.FTZ R66, R141, R62, R66 ;  /* 0x0000003e8d427223 */ /* 0x000fc60000010042 */
[----:B------:R-:W-:Y:S01]  /*4cc0*/  FFMA.FTZ R63, R141, R64, -R63 ;  /* 0x000000408d3f7223 */ /* 0x000fe2000001083f */
[----:B------:R-:W-:-:S03]  /*4cd0*/  FADD.FTZ R66, RZ, R66 ;  /* 0x00000042ff427221 */ /* 0x000fc60000010000 */
[----:B------:R-:W-:Y:S01]  /*4ce0*/  FFMA.FTZ R63, R16, R83, R63 ;  /* 0x00000053103f7223 */ /* 0x000fe2000001003f */
[----:B--2---:R-:W-:-:S03]  /*4cf0*/  FMUL.FTZ R60, R138, R66 ;  /* 0x000000428a3c7220 */ /* 0x004fc60000410000 */
        /* <DEDUP_REMOVED lines=16> */
[----:B------:R-:W-:Y:S02]  /*4e00*/  FMUL.FTZ R60, R126, R142 ;  /* 0x0000008e7e3c7220 */ /* 0x000fe40000410000 */
[----:B------:R-:W-:Y:S01]  /*4e10*/  FADD.FTZ R63, RZ, R61 ;  /* 0x0000003dff3f7221 */ /* 0x000fe20000010000 */
[C---:B------:R-:W-:Y:S01]  /*4e20*/  FMUL.FTZ R64, R132.reuse, R62 ;  /* 0x0000003e84407220 */ /* 0x040fe20000410000 */
[C---:B------:R-:W-:Y:S01]  /*4e30*/  FMUL.FTZ R61, R127.reuse, R142 ;  /* 0x0000008e7f3d7220 */ /* 0x040fe20000410000 */
[----:B------:R-:W-:Y:S01]  /*4e40*/  FFMA.FTZ R60, R127, R143, R60 ;  /* 0x0000008f7f3c7223 */ /* 0x000fe2000001003c */
[-C--:B------:R-:W-:Y:S01]  /*4e50*/  FMUL.FTZ R65, R132, R63.reuse ;  /* 0x0000003f84417220 */ /* 0x080fe20000410000 */
[----:B------:R-:W-:Y:S01]  /*4e60*/  FFMA.FTZ R64, R133, R63, R64 ;  /* 0x0000003f85407223 */ /* 0x000fe20000010040 */
[----:B------:R-:W-:-:S02]  /*4e70*/  FFMA.FTZ R61, R126, R143, -R61 ;  /* 0x0000008f7e3d7223 */ /* 0x000fc4000001083d */
        /* <DEDUP_REMOVED lines=101> */
[----:B------:R-:W-:Y:S01]  /*54d0*/  FMUL.FTZ R70, R147, R68 ;  /* 0x0000004493467220 */ /* 0x000fe20000410000 */
[C---:B------:R-:W-:Y:S01]  /*54e0*/  FFMA.FTZ R64, R109.reuse, R60, R64 ;  /* 0x0000003c6d407223 */ /* 0x040fe20000010040 */
[----:B------:R-:W-:-:S02]  /*54f0*/  FFMA.FTZ R62, R109, R61, -R62 ;  /* 0x0000003d6d3e7223 */ /* 0x000fc4000001083e */
[-C--:B------:R-:W-:Y:S01]  /*5500*/  FFMA.FTZ R70, R145, R66.reuse, -R70 ;  /* 0x0000004291467223 */ /* 0x080fe20000010846 */
[C---:B------:R-:W-:Y:S01]  /*5510*/  FMUL.FTZ R66, R147.reuse, R66 ;  /* 0x0000004293427220 */ /* 0x040fe20000410000 */
[C---:B------:R-:W-:Y:S01]  /*5520*/  FMUL.FTZ R61, R147.reuse, R64 ;  /* 0x00000040933d7220 */ /* 0x040fe20000410000 */
        /* <DEDUP_REMOVED lines=9> */
[----:B------:R-:W3:Y:S01]  /*55c0*/  S2R R182, SR_TID.X ;  /* 0x0000000000b67919 */ /* 0x000ee20000002100 */
[----:B--2---:R-:W-:Y:S01]  /*55d0*/  MOV R61, 0x50 ;  /* 0x00000050003d7802 */ /* 0x004fe20000000f00 */
[----:B------:R-:W-:Y:S01]  /*55e0*/  UMOV UR33, 0xffffffff ;  /* 0xffffffff00217882 */ /* 0x000fe20000000000 */
[C---:B------:R-:W-:Y:S02]  /*55f0*/  ISETP.GE.AND P4, PT, R105.reuse, 0x10, PT ;  /* 0x000000106900780c */ /* 0x040fe40003f86270 */
[C---:B------:R-:W-:Y:S02]  /*5600*/  ISETP.GE.AND P2, PT, R105.reuse, 0x8, PT ;  /* 0x000000086900780c */ /* 0x040fe40003f46270 */
[C---:B------:R-:W-:Y:S02]  /*5610*/  ISETP.GE.AND P3, PT, R105.reuse, 0x4, PT ;  /* 0x000000046900780c */ /* 0x040fe40003f66270 */
[C---:B------:R-:W-:Y:S02]  /*5620*/  ISETP.GE.AND P4, PT, R105.reuse, 0x2, PT ;  /* 0x000000026900780c */ /* 0x040fe40003f86270 */
[----:B------:R-:W-:Y:S01]  /*5630*/  ISETP.GE.AND P5, PT, R105, 0x1, PT ;  /* 0x000000016900780c */ /* 0x000fe20003fa6270 */
[----:B---3--:R-:W-:-:S05]  /*5640*/  IMAD R182, R182, R61, UR28 ;  /* 0x0000001cb6b67e24 */ /* 0x008fca000f8e023d */
        /* <DEDUP_REMOVED lines=35> */
[----:B------:R-:W2:Y:S04]  /*5880*/  SHFL.UP PT, R186, R75, 0x1, RZ ;  /* 0x042000004bba7989 */ /* 0x000ea800000e00ff */
[----:B------:R-:W3:Y:S04]  /*5890*/  SHFL.UP PT, R185, R74, 0x1, RZ ;  /* 0x042000004ab97989 */ /* 0x000ee800000e00ff */
[----:B------:R-:W4:Y:S04]  /*58a0*/  SHFL.UP PT, R184, R72, 0x1, RZ ;  /* 0x0420000048b87989 */ /* 0x000f2800000e00ff */
[----:B------:R-:W0:Y:S01]  /*58b0*/  SHFL.UP PT, R183, R73, 0x1, RZ ;  /* 0x0420000049b77989 */ /* 0x000e2200000e00ff */
[-C--:B--2---:R-:W-:Y:S01]  /*58c0*/  FMUL.FTZ R187, R73, R186.reuse ;  /* 0x000000ba49bb7220 */ /* 0x084fe20000410000 */
[----:B------:R-:W-:-:S03]  /*58d0*/  FMUL.FTZ R186, R72, R186 ;  /* 0x000000ba48ba7220 */ /* 0x000fc60000410000 */
[CC--:B---3--:R-:W-:Y:S01]  /*58e0*/  FFMA.FTZ R188, R72.reuse, R185.reuse, R187 ;  /* 0x000000b948bc7223 */ /* 0x0c8fe200000100bb */
[----:B------:R-:W-:Y:S01]  /*58f0*/  FFMA.FTZ R187, R73, R185, -R186 ;  /* 0x000000b949bb7223 */ /* 0x000fe200000108ba */
[-C--:B----4-:R-:W-:Y:S02]  /*5900*/  FMUL.FTZ R186, R72, R184.reuse ;  /* 0x000000b848ba7220 */ /* 0x090fe40000410000 */
[----:B------:R-:W-:Y:S01]  /*5910*/  @P5 FADD.FTZ R75, R75, R188 ;  /* 0x000000bc4b4b5221 */ /* 0x000fe20000010000 */
[C---:B------:R-:W-:Y:S01]  /*5920*/  FMUL.FTZ R185, R73.reuse, R184 ;  /* 0x000000b849b97220 */ /* 0x040fe20000410000 */
        /* <DEDUP_REMOVED lines=10> */
[----:B------:R-:W-:-:S03]  /*59d0*/  FFMA.FTZ R187, R73, R185, -R186 ;  /* 0x000000b949bb7223 */ /* 0x000fc600000108ba */
[----:B------:R-:W-:Y:S01]  /*59e0*/  @P4 FADD.FTZ R75, R75, R188 ;  /* 0x000000bc4b4b4221 */ /* 0x000fe20000010000 */
[CC--:B---3--:R-:W-:Y:S01]  /*59f0*/  FMUL.FTZ R185, R73.reuse, R184.reuse ;  /* 0x000000b849b97220 */ /* 0x0c8fe20000410000 */
[----:B------:R-:W-:Y:S01]  /*5a00*/  @P4 FADD.FTZ R74, R74, R187 ;  /* 0x000000bb4a4a4221 */ /* 0x000fe20000010000 */
[C---:B------:R-:W-:Y:S02]  /*5a10*/  FMUL.FTZ R184, R72.reuse, R184 ;  /* 0x000000b848b87220 */ /* 0x040fe40000410000 */
        /* <DEDUP_REMOVED lines=8> */
[CC--:B--2---:R-:W-:Y:S01]  /*5aa0*/  FFMA.FTZ R187, R73.reuse, R185.reuse, -R188 ;  /* 0x000000b949bb7223 */ /* 0x0c4fe200000108bc */
[C---:B------:R-:W-:Y:S01]  /*5ab0*/  FFMA.FTZ R188, R72.reuse, R185, R189 ;  /* 0x000000b948bc7223 */ /* 0x040fe200000100bd */
[-C--:B---3--:R-:W-:Y:S01]  /*5ac0*/  FMUL.FTZ R186, R72, R184.reuse ;  /* 0x000000b848ba7220 */ /* 0x088fe20000410000 */
[----:B------:R-:W-:Y:S02]  /*5ad0*/  FMUL.FTZ R184, R73, R184 ;  /* 0x000000b849b87220 */ /* 0x000fe40000410000 */
[----:B------:R-:W-:Y:S01]  /*5ae0*/  @P3 FADD.FTZ R75, R75, R188 ;  /* 0x000000bc4b4b3221 */ /* 0x000fe20000010000 */
[----:B------:R-:W-:Y:S01]  /*5af0*/  @P3 FADD.FTZ R74, R74, R187 ;  /* 0x000000bb4a4a3221 */ /* 0x000fe20000010000 */
[-C--:B----4-:R-:W-:Y:S01]  /*5b00*/  @P3 FFMA.FTZ R73, R73, R183.reuse, -R186 ;  /* 0x000000b749493223 */ /* 0x090fe200000108ba */
[----:B------:R-:W-:Y:S02]  /*5b10*/  @P3 FFMA.FTZ R72, R72, R183, R184 ;  /* 0x000000b748483223 */ /* 0x000fe400000100b8 */
[----:B------:R-:W0:Y:S04]  /*5b20*/  SHFL.UP PT, R186, R75, 0x8, RZ ;  /* 0x050000004bba7989 */ /* 0x000e2800000e00ff */
        /* <DEDUP_REMOVED lines=17> */
.L_x_713:
[----:B------:R-:W-:Y:S01]  /*5c40*/  ISETP.GE.AND P2, PT, R105, 0x10, PT ;  /* 0x000000106900780c */ /* 0x000fe20003f46270 */
[CC--:B0-----:R-:W-:Y:S01]  /*5c50*/  FMUL.FTZ R188, R72.reuse, R186.reuse ;  /* 0x000000ba48bc7220 */ /* 0x0c1fe20000410000 */
[C---:B------:R-:W-:Y:S01]  /*5c60*/  FMUL.FTZ R189, R73.reuse, R186 ;  /* 0x000000ba49bd7220 */ /* 0x040fe20000410000 */
[CC--:B---3--:R-:W-:Y:S01]  /*5c70*/  FMUL.FTZ R186, R72.reuse, R184.reuse ;  /* 0x000000b848ba7220 */ /* 0x0c8fe20000410000 */
[----:B------:R-:W-:Y:S01]  /*5c80*/  UMOV UR33, 0xffffffff ;  /* 0xffffffff00217882 */ /* 0x000fe20000000000 */
[CC--:B----4-:R-:W-:Y:S01]  /*5c90*/  FFMA.FTZ R187, R73.reuse, R185.reuse, -R188 ;  /* 0x000000b949bb7223 */ /* 0x0d0fe200000108bc */
[----:B------:R-:W-:Y:S01]  /*5ca0*/  FMUL.FTZ R184, R73, R184 ;  /* 0x000000b849b87220 */ /* 0x000fe20000410000 */
[----:B------:R-:W-:-:S06]  /*5cb0*/  FFMA.FTZ R188, R72, R185, R189 ;  /* 0x000000b948bc7223 */ /* 0x000fcc00000100bd */
[-C--:B--2---:R-:W-:Y:S01]  /*5cc0*/  @P2 FFMA.FTZ R73, R73, R183.reuse, -R186 ;  /* 0x000000b749492223 */ /* 0x084fe200000108ba */
[----:B------:R-:W-:Y:S01]  /*5cd0*/  @P2 FFMA.FTZ R72, R72, R183, R184 ;  /* 0x000000b748482223 */ /* 0x000fe200000100b8 */
[----:B------:R-:W-:Y:S01]  /*5ce0*/  @P2 FADD.FTZ R74, R74, R187 ;  /* 0x000000bb4a4a2221 */ /* 0x000fe20000010000 */
[----:B------:R-:W-:Y:S01]  /*5cf0*/  @P2 FADD.FTZ R75, R75, R188 ;  /* 0x000000bc4b4b2221 */ /* 0x000fe20000010000 */
[----:B------:R-:W-:Y:S06]  /*5d00*/  BRA.DIV UR33, `(.L_x_593) ;  /* 0x0000008621dc7947 */ /* 0x000fec000b800000 */
.L_x_716:
[----:B------:R-:W-:-:S03]  /*5d10*/  UMOV UR33, 0xffffffff ;  /* 0xffffffff00217882 */ /* 0x000fc60000000000 */
[----:B------:R-:W-:Y:S05]  /*5d20*/  BRA.DIV UR33, `(.L_x_594) ;  /* 0x0000008621fc7947 */ /* 0x000fea000b800000 */
.L_x_719:
[----:B------:R-:W-:-:S03]  /*5d30*/  UMOV UR33, 0xffffffff ;  /* 0xffffffff00217882 */ /* 0x000fc60000000000 */
[----:B------:R-:W-:Y:S05]  /*5d40*/  BRA.DIV UR33, `(.L_x_595) ;  /* 0x0000008a211c7947 */ /* 0x000fea000b800000 */
.L_x_722:
[----:B------:R-:W-:-:S03]  /*5d50*/  UMOV UR33, 0xffffffff ;  /* 0xffffffff00217882 */ /* 0x000fc60000000000 */
[----:B------:R-:W-:Y:S05]  /*5d60*/  BRA.DIV UR33, `(.L_x_596) ;  /* 0x0000008a213c7947 */ /* 0x000fea000b800000 */
.L_x_725:
        /* <DEDUP_REMOVED lines=10> */
.L_x_735:
        /* <DEDUP_REMOVED lines=45> */
.L_x_591:
[----:B---3--:R-:W3:Y:S01]  /*60e0*/  S2R R182, SR_TID.X ;  /* 0x0000000000b67919 */ /* 0x008ee20000002100 */
[----:B------:R-:W-:Y:S05]  /*60f0*/  WARPSYNC.ALL ;  /* 0x0000000000007948 */ /* 0x000fea0003800000 */
[----:B---3--:R-:W-:Y:S01]  /*6100*/  LOP3.LUT P0, RZ, R182, 0x1f, RZ, 0xc0, !PT ;  /* 0x0000001fb6ff7812 */ /* 0x008fe2000780c0ff */
[----:B--2---:R-:W-:Y:S01]  /*6110*/  FMUL.FTZ R61, R149, UR37 ;  /* 0x00000025953d7c20 */ /* 0x004fe20008410000 */
[-C--:B01----:R-:W-:Y:S01]  /*6120*/  FMUL.FTZ R60, R147, R107.reuse ;  /* 0x0000006b933c7220 */ /* 0x083fe20000410000 */
[----:B------:R-:W-:Y:S01]  /*6130*/  FMUL.FTZ R62, R145, R107 ;  /* 0x0000006b913e7220 */ /* 0x000fe20000410000 */
[----:B------:R-:W-:Y:S01]  /*6140*/  FMUL.FTZ R66, R147, R148 ;  /* 0x0000009493427220 */ /* 0x000fe20000410000 */
[----:B------:R-:W-:Y:S01]  /*6150*/  FFMA.FTZ R226, R150, UR49, -R61 ;  /* 0x0000003196e27c23 */ /* 0x000fe2000801083d */
[-C--:B------:R-:W-:Y:S01]  /*6160*/  FFMA.FTZ R60, R145, R106.reuse, -R60 ;  /* 0x0000006a913c7223 */ /* 0x080fe2000001083c */
[----:B------:R-:W-:Y:S01]  /*6170*/  FFMA.FTZ R62, -R147, R106, -R62 ;  /* 0x0000006a933e7223 */ /* 0x000fe2000001093e */
[----:B------:R-:W-:Y:S01]  /*6180*/  FMUL.FTZ R203, R151, UR37 ;  /* 0x0000002597cb7c20 */ /* 0x000fe20008410000 */
[----:B------:R-:W-:Y:S01]  /*6190*/  FMUL.FTZ R64, R19, R226 ;  /* 0x000000e213407220 */ /* 0x000fe20000410000 */
[C---:B------:R-:W-:Y:S01]  /*61a0*/  FMUL.FTZ R68, R146.reuse, R60 ;  /* 0x0000003c92447220 */ /* 0x040fe20000410000 */
[----:B------:R-:W-:Y:S01]  /*61b0*/  FMUL.FTZ R65, R146, R62 ;  /* 0x0000003e92417220 */ /* 0x000fe20000410000 */
[----:B------:R-:W-:Y:S01]  /*61c0*/  FFMA.FTZ R203, R152, UR49, -R203 ;  /* 0x0000003198cb7c23 */ /* 0x000fe200080108cb */
[-C--:B------:R-:W-:Y:S01]  /*61d0*/  FFMA.FTZ R61, R145, R64.reuse, R66 ;  /* 0x00000040913d7223 */ /* 0x080fe20000010042 */
[----:B------:R-:W-:Y:S01]  /*61e0*/  FMUL.FTZ R64, R147, R64 ;  /* 0x0000004093407220 */ /* 0x000fe20000410000 */
[C---:B------:R-:W-:Y:S01]  /*61f0*/  FFMA.FTZ R68, R109.reuse, R62, -R68 ;  /* 0x0000003e6d447223 */ /* 0x040fe20000010844 */
[----:B------:R-:W-:Y:S01]  /*6200*/  FFMA.FTZ R65, R109, R60, R65 ;  /* 0x0000003c6d417223 */ /* 0x000fe20000010041 */
[----:B------:R-:W-:Y:S01]  /*6210*/  FFMA.FTZ R61, R20, R203, R61 ;  /* 0x000000cb143d7223 */ /* 0x000fe2000001003d */
[----:B------:R-:W-:Y:S01]  /*6220*/  FFMA.FTZ R63, R145, R148, -R64 ;  /* 0x00000094913f7223 */ /* 0x000fe20000010840 */
[CC--:B------:R-:W-:Y:S01]  /*6230*/  FMUL.FTZ R60, R116.reuse, R68.reuse ;  /* 0x00000044743c7220 */ /* 0x0c0fe20000410000 */
[----:B------:R-:W-:Y:S01]  /*6240*/  FMUL.FTZ R67, R116, R65 ;  /* 0x0000004174437220 */ /* 0x000fe20000410000 */
[----:B------:R-:W-:Y:S01]  /*6250*/  FMUL.FTZ R62, R146, R61 ;  /* 0x0000003d923e7220 */ /* 0x000fe20000410000 */
[----:B------:R-:W-:Y:S01]  /*6260*/  FADD.FTZ R63, R144, R63 ;  /* 0x0000003f903f7221 */ /* 0x000fe20000010000 */
[C---:B------:R-:W-:Y:S01]  /*6270*/  FFMA.FTZ R65, R117.reuse, R65, R60 ;  /* 0x0000004175417223 */ /* 0x040fe2000001003c */
[----:B------:R-:W-:Y:S01]  /*6280*/  FFMA.FTZ R67, R117, R68, -R67 ;  /* 0x0000004475437223 */ /* 0x000fe20000010843 */
[----:B------:R-:W-:Y:S01]  /*6290*/  FMUL.FTZ R201, R153, UR37 ;  /* 0x0000002599c97c20 */ /* 0x000fe20008410000 */
[-C--:B------:R-:W-:Y:S01]  /*62a0*/  FMUL.FTZ R60, R146, R63.reuse ;  /* 0x0000003f923c7220 */ /* 0x080fe20000410000 */
[C---:B------:R-:W-:Y:S01]  /*62b0*/  FFMA.FTZ R63, R109.reuse, R63, -R62 ;  /* 0x0000003f6d3f7223 */ /* 0x040fe2000001083e */
[----:B------:R-:W-:Y:S01]  /*62c0*/  FMUL.FTZ R62, R118, R67 ;  /* 0x00000043763e7220 */ /* 0x000fe20000410000 */
[----:B------:R-:W-:Y:S01]  /*62d0*/  FFMA.FTZ R201, R154, UR49, -R201 ;  /* 0x000000319ac97c23 */ /* 0x000fe200080108c9 */
[----:B------:R-:W-:Y:S01]  /*62e0*/  FFMA.FTZ R60, R109, R61, R60 ;  /* 0x0000003d6d3c7223 */ /* 0x000fe2000001003c */
[----:B------:R-:W-:Y:S01]  /*62f0*/  FADD.FTZ R63, R110, R63 ;  /* 0x0000003f6e3f7221 */ /* 0x000fe20000010000 */
[-C--:B------:R-:W-:Y:S01]  /*6300*/  FFMA.FTZ R64, R119, R65.reuse, R62 ;  /* 0x0000004177407223 */ /* 0x080fe2000001003e */
[----:B------:R-:W-:Y:S01]  /*6310*/  FMUL.FTZ R66, R118, R65 ;  /* 0x0000004176427220 */ /* 0x000fe20000410000 */
[----:B------:R-:W-:Y:S01]  /*6320*/  FFMA.FTZ R60, R21, R201, R60 ;  /* 0x000000c9153c7223 */ /* 0x000fe2000001003c */
[----:B------:R-:W-:Y:S01]  /*6330*/  FMUL.FTZ R62, R116, R63 ;  /* 0x0000003f743e7220 */ /* 0x000fe20000410000 */
[----:B------:R-:W-:Y:S01]  /*6340*/  FMUL.FTZ R68, R120, R64 ;  /* 0x0000004078447220 */ /* 0x000fe20000410000 */
[----:B------:R-:W-:Y:S01]  /*6350*/  FFMA.FTZ R66, R119, R67, -R66 ;  /* 0x0000004377427223 */ /* 0x000fe20000010842 */
[----:B------:R-:W-:Y:S01]  /*6360*/  FMUL.FTZ R65, R155, UR37 ;  /* 0x000000259b417c20 */ /* 0x000fe20008410000 */
[-C--:B------:R-:W-:Y:S01]  /*6370*/  FFMA.FTZ R61, R117, R60.reuse, R62 ;  /* 0x0000003c753d7223 */ /* 0x080fe2000001003e */
[----:B------:R-:W-:Y:S01]  /*6380*/  FMUL.FTZ R60, R116, R60 ;  /* 0x0000003c743c7220 */ /* 0x000fe20000410000 */
[-C--:B------:R-:W-:Y:S01]  /*6390*/  FMUL.FTZ R67, R120, R66.reuse ;  /* 0x0000004278437220 */ /* 0x080fe20000410000 */
[----:B------:R-:W-:Y:S01]  /*63a0*/  FFMA.FTZ R68, R121, R66, -R68 ;  /* 0x0000004279447223 */ /* 0x000fe20000010844 */
[----:B------:R-:W-:Y:S01]  /*63b0*/  FFMA.FTZ R200, R156, UR49, -R65 ;  /* 0x000000319cc87c23 */ /* 0x000fe20008010841 */
[----:B------:R-:W-:Y:S01]  /*63c0*/  FFMA.FTZ R60, R117, R63, -R60 ;  /* 0x0000003f753c7223 */ /* 0x000fe2000001083c */
[----:B------:R-:W-:Y:S01]  /*63d0*/  FFMA.FTZ R67, R121, R64, R67 ;  /* 0x0000004079437223 */ /* 0x000fe20000010043 */
[----:B------:R-:W-:Y:S01]  /*63e0*/  FMUL.FTZ R62, R122, R68 ;  /* 0x000000447a3e7220 */ /* 0x000fe20000410000 */
[----:B------:R-:W-:Y:S01]  /*63f0*/  FFMA.FTZ R61, R22, R200, R61 ;  /* 0x000000c8163d7223 */ /* 0x000fe2000001003d */
[----:B------:R-:W-:Y:S01]  /*6400*/  FADD.FTZ R60, R111, R60 ;  /* 0x0000003c6f3c7221 */ /* 0x000fe20000010000 */
[-C--:B------:R-:W-:Y:S01]  /*6410*/  FMUL.FTZ R66, R122, R67.reuse ;  /* 0x000000437a427220 */ /* 0x080fe20000410000 */
[----:B------:R-:W-:Y:S01]  /*6420*/  FFMA.FTZ R65, R123, R67, R62 ;  /* 0x000000437b417223 */ /* 0x000fe2000001003e */
[----:B------:R-:W-:Y:S01]  /*6430*/  FMUL.FTZ R199, R157, UR37 ;  /* 0x000000259dc77c20 */ /* 0x000fe20008410000 */
[C---:B------:R-:W-:Y:S01]  /*6440*/  FMUL.FTZ R62, R118.reuse, R60 ;  /* 0x0000003c763e7220 */ /* 0x040fe20000410000 */
[-C--:B------:R-:W-:Y:S01]  /*6450*/  FMUL.FTZ R64, R118, R61.reuse ;  /* 0x0000003d76407220 */ /* 0x080fe20000410000 */
[----:B------:R-:W-:Y:S01]  /*6460*/  FFMA.FTZ R66, R123, R68, -R66 ;  /* 0x000000447b427223 */ /* 0x000fe20000010842 */
[----:B------:R-:W-:Y:S01]  /*6470*/  FFMA.FTZ R199, R158, UR49, -R199 ;  /* 0x000000319ec77c23 */ /* 0x000fe200080108c7 */
[C---:B------:R-:W-:Y:S01]  /*6480*/  FFMA.FTZ R62, R119.reuse, R61, R62 ;  /* 0x0000003d773e7223 */ /* 0x040fe2000001003e */
[----:B------:R-:W-:Y:S01]  /*6490*/  FFMA.FTZ R63, R119, R60, -R64 ;  /* 0x0000003c773f7223 */ /* 0x000fe20000010840 */
[----:B------:R-:W-:Y:S01]  /*64a0*/  FMUL.FTZ R64, R124, R66 ;  /* 0x000000427c407220 */ /* 0x000fe20000410000 */
[----:B------:R-:W-:Y:S01]  /*64b0*/  BAR.SYNC.DEFER_BLOCKING 0x0 ;  /* 0x0000000000007b1d */ /* 0x000fe20000010000 */
[----:B------:R-:W-:Y:S01]  /*64c0*/  FFMA.FTZ R62, R23, R199, R62 ;  /* 0x000000c7173e7223 */ /* 0x000fe2000001003e */
[----:B------:R-:W-:Y:S01]  /*64d0*/  FADD.FTZ R63, R112, R63 ;  /* 0x0000003f703f7221 */ /* 0x000fe20000010000 */
[-C--:B------:R-:W-:Y:S01]  /*64e0*/  FMUL.FTZ R61, R124, R65.reuse ;  /* 0x000000417c3d7220 */ /* 0x080fe20000410000 */
[C---:B------:R-:W-:Y:S01]  /*64f0*/  FFMA.FTZ R67, R125.reuse, R65, R64 ;  /* 0x000000417d437223 */ /* 0x040fe20000010040 */
[C---:B------:R-:W-:Y:S01]  /*6500*/  FMUL.FTZ R64, R120.reuse, R62 ;  /* 0x0000003e78407220 */ /* 0x040fe20000410000 */
[-C--:B------:R-:W-:Y:S01]  /*6510*/  FMUL.FTZ R60, R120, R63.reuse ;  /* 0x0000003f783c7220 */ /* 0x080fe20000410000 */
[----:B------:R-:W-:Y:S01]  /*6520*/  FFMA.FTZ R66, R125, R66, -R61 ;  /* 0x000000427d427223 */ /* 0x000fe2000001083d */
[----:B------:R-:W-:Y:S01]  /*6530*/  FMUL.FTZ R65, R159, UR37 ;  /* 0x000000259f417c20 */ /* 0x000fe20008410000 */
[C---:B------:R-:W-:Y:S01]  /*6540*/  FFMA.FTZ R64, R121.reuse, R63, -R64 ;  /* 0x0000003f79407223 */ /* 0x040fe20000010840 */
[----:B------:R-:W-:Y:S01]  /*6550*/  FFMA.FTZ R61, R121, R62, R60 ;  /* 0x0000003e793d7223 */ /* 0x000fe2000001003c */
[----:B------:R-:W-:Y:S01]  /*6560*/  FMUL.FTZ R60, R128, R66 ;  /* 0x00000042803c7220 */ /* 0x000fe20000410000 */
[----:B------:R-:W-:Y:S01]  /*6570*/  FFMA.FTZ R198, R160, UR49, -R65 ;  /* 0x00000031a0c67c23 */ /* 0x000fe20008010841 */
[----:B------:R-:W-:Y:S01]  /*6580*/  FADD.FTZ R64, R113, R64 ;  /* 0x0000004071407221 */ /* 0x000fe20000010000 */
[----:B------:R-:W-:Y:S01]  /*6590*/  MOV R62, UR46 ;  /* 0x0000002e003e7c02 */ /* 0x000fe20008000f00 */
[-C--:B------:R-:W-:Y:S01]  /*65a0*/  FFMA.FTZ R65, R129, R67.reuse, R60 ;  /* 0x0000004381417223 */ /* 0x080fe2000001003c */
[----:B------:R-:W-:Y:S01]  /*65b0*/  FFMA.FTZ R61, R24, R198, R61 ;  /* 0x000000c6183d7223 */ /* 0x000fe2000001003d */
[----:B------:R-:W-:Y:S01]  /*65c0*/  FMUL.FTZ R60, R122, R64 ;  /* 0x000000407a3c7220 */ /* 0x000fe20000410000 */
[----:B------:R-:W-:Y:S01]  /*65d0*/  FMUL.FTZ R197, R161, UR37 ;  /* 0x00000025a1c57c20 */ /* 0x000fe20008410000 */
[----:B------:R-:W-:Y:S01]  /*65e0*/  ISETP.LE.OR P0, PT, R62, UR15, P0 ;  /* 0x0000000f3e007c0c */ /* 0x000fe20008703670 */
[----:B------:R-:W-:Y:S01]  /*65f0*/  FMUL.FTZ R62, R128, R67 ;  /* 0x00000043803e7220 */ /* 0x000fe20000410000 */
[-C--:B------:R-:W-:Y:S01]  /*6600*/  FFMA.FTZ R60, R123, R61.reuse, R60 ;  /* 0x0000003d7b3c7223 */ /* 0x080fe2000001003c */
[----:B------:R-:W-:Y:S01]  /*6610*/  FFMA.FTZ R197, R162, UR49, -R197 ;  /* 0x00000031a2c57c23 */ /* 0x000fe200080108c5 */
[----:B------:R-:W-:Y:S01]  /*6620*/  FMUL.FTZ R63, R122, R61 ;  /* 0x0000003d7a3f7220 */ /* 0x000fe20000410000 */
[----:B------:R-:W-:Y:S01]  /*6630*/  FFMA.FTZ R66, R129, R66, -R62 ;  /* 0x0000004281427223 */ /* 0x000fe2000001083e */
[C---:B------:R-:W-:Y:S01]  /*6640*/  FMUL.FTZ R70, R130.reuse, R65 ;  /* 0x0000004182467220 */ /* 0x040fe20000410000 */
[----:B------:R-:W-:Y:S01]  /*6650*/  FFMA.FTZ R62, R25, R197, R60 ;  /* 0x000000c5193e7223 */ /* 0x000fe2000001003c */
[----:B------:R-:W-:Y:S01]  /*6660*/  FFMA.FTZ R63, R123, R64, -R63 ;  /* 0x000000407b3f7223 */ /* 0x000fe2000001083f */
[----:B------:R-:W0:Y:S01]  /*6670*/  LDS.64 R60, [R181+0x6378] ;  /* 0x00637800b53c7984 */ /* 0x000e220000000a00 */
[-C--:B------:R-:W-:Y:S01]  /*6680*/  FMUL.FTZ R64, R130, R66.reuse ;  /* 0x0000004282407220 */ /* 0x080fe20000410000 */
[----:B------:R-:W-:Y:S01]  /*6690*/  FMUL.FTZ R67, R163, UR37 ;  /* 0x00000025a3437c20 */ /* 0x000fe20008410000 */
[----:B------:R-:W-:Y:S01]  /*66a0*/  FADD.FTZ R63, R114, R63 ;  /* 0x0000003f723f7221 */ /* 0x000fe20000010000 */
[C---:B------:R-:W-:Y:S01]  /*66b0*/  FFMA.FTZ R70, R131.reuse, R66, -R70 ;  /* 0x0000004283467223 */ /* 0x040fe20000010846 */
[----:B------:R-:W-:Y:S01]  /*66c0*/  FFMA.FTZ R68, R131, R65, R64 ;  /* 0x0000004183447223 */ /* 0x000fe20000010040 */
[C---:B------:R-:W-:Y:S01]  /*66d0*/  FMUL.FTZ R64, R124.reuse, R62 ;  /* 0x0000003e7c407220 */ /* 0x040fe20000410000 */
[-C--:B------:R-:W-:Y:S01]  /*66e0*/  FMUL.FTZ R65, R124, R63.reuse ;  /* 0x0000003f7c417220 */ /* 0x080fe20000410000 */
[----:B------:R-:W-:Y:S01]  /*66f0*/  FFMA.FTZ R196, R164, UR49, -R67 ;  /* 0x00000031a4c47c23 */ /* 0x000fe20008010843 */
[----:B------:R-:W-:Y:S01]  /*6700*/  FMUL.FTZ R66, R132, R70 ;  /* 0x0000004684427220 */ /* 0x000fe20000410000 */
[C---:B------:R-:W-:Y:S01]  /*6710*/  FFMA.FTZ R64, R125.reuse, R63, -R64 ;  /* 0x0000003f7d407223 */ /* 0x040fe20000010840 */
[----:B------:R-:W-:Y:S01]  /*6720*/  FFMA.FTZ R65, R125, R62, R65 ;  /* 0x0000003e7d417223 */ /* 0x000fe20000010041 */
[C---:B------:R-:W-:Y:S01]  /*6730*/  FMUL.FTZ R67, R165.reuse, UR49 ;  /* 0x00000031a5437c20 */ /* 0x040fe20008410000 */
[----:B------:R-:W-:Y:S01]  /*6740*/  FMUL.FTZ R195, R165, UR37 ;  /* 0x00000025a5c37c20 */ /* 0x000fe20008410000 */
[----:B------:R-:W-:Y:S01]  /*6750*/  FADD.FTZ R64, R115, R64 ;  /* 0x0000004073407221 */ /* 0x000fe20000010000 */
[----:B------:R-:W-:Y:S01]  /*6760*/  FFMA.FTZ R65, R26, R196, R65 ;  /* 0x000000c41a417223 */ /* 0x000fe20000010041 */
[-C--:B------:R-:W-:Y:S01]  /*6770*/  FFMA.FTZ R63, R133, R68.reuse, R66 ;  /* 0x00000044853f7223 */ /* 0x080fe20000010042 */
[----:B------:R-:W-:Y:S01]  /*6780*/  FMUL.FTZ R68, R132, R68 ;  /* 0x0000004484447220 */ /* 0x000fe20000410000 */
[C---:B------:R-:W-:Y:S01]  /*6790*/  FMUL.FTZ R62, R128.reuse, R64 ;  /* 0x00000040803e7220 */ /* 0x040fe20000410000 */
[-C--:B------:R-:W-:Y:S01]  /*67a0*/  FMUL.FTZ R66, R128, R65.reuse ;  /* 0x0000004180427220 */ /* 0x080fe20000410000 */
[C---:B------:R-:W-:Y:S01]  /*67b0*/  FFMA.FTZ R72, R166.reuse, UR37, R67 ;  /* 0x00000025a6487c23 */ /* 0x040fe20008010043 */
[----:B------:R-:W-:Y:S01]  /*67c0*/  FFMA.FTZ R195, R166, UR49, -R195 ;  /* 0x00000031a6c37c23 */ /* 0x000fe200080108c3 */
[----:B------:R-:W-:Y:S01]  /*67d0*/  FFMA.FTZ R62, R129, R65, R62 ;  /* 0x00000041813e7223 */ /* 0x000fe2000001003e */
[----:B------:R-:W-:Y:S01]  /*67e0*/  FFMA.FTZ R68, R133, R70, -R68 ;  /* 0x0000004685447223 */ /* 0x000fe20000010844 */
[----:B------:R-:W-:Y:S01]  /*67f0*/  FFMA.FTZ R66, R129, R64, -R66 ;  /* 0x0000004081427223 */ /* 0x000fe20000010842 */
[C---:B------:R-:W-:Y:S01]  /*6800*/  FMUL.FTZ R67, R27.reuse, -R72 ;  /* 0x800000481b437220 */ /* 0x040fe20000410000 */
[----:B------:R-:W-:Y:S01]  /*6810*/  FFMA.FTZ R62, R27, R195, R62 ;  /* 0x000000c31b3e7223 */ /* 0x000fe2000001003e */
[----:B------:R-:W-:Y:S01]  /*6820*/  FMUL.FTZ R65, R167, UR49 ;  /* 0x00000031a7417c20 */ /* 0x000fe20008410000 */
[----:B------:R-:W-:Y:S01]  /*6830*/  FMUL.FTZ R70, R134, R68 ;  /* 0x0000004486467220 */ /* 0x000fe20000410000 */
[----:B------:R-:W-:Y:S01]  /*6840*/  FADD.FTZ R66, R67, R66 ;  /* 0x0000004243427221 */ /* 0x000fe20000010000 */
[----:B------:R-:W-:Y:S01]  /*6850*/  FMUL.FTZ R64, R130, R62 ;  /* 0x0000003e82407220 */ /* 0x000fe20000410000 */
[----:B------:R-:W-:Y:S01]  /*6860*/  FFMA.FTZ R65, R168, UR37, R65 ;  /* 0x00000025a8417c23 */ /* 0x000fe20008010041 */
[-C--:B------:R-:W-:Y:S01]  /*6870*/  FFMA.FTZ R70, R135, R63.reuse, R70 ;  /* 0x0000003f87467223 */ /* 0x080fe20000010046 */
[----:B------:R-:W-:Y:S01]  /*6880*/  FMUL.FTZ R72, R134, R63 ;  /* 0x0000003f86487220 */ /* 0x000fe20000410000 */
[-C--:B------:R-:W-:Y:S01]  /*6890*/  FFMA.FTZ R64, R131, R66.reuse, -R64 ;  /* 0x0000004283407223 */ /* 0x080fe20000010840 */
[----:B------:R-:W-:Y:S01]  /*68a0*/  FMUL.FTZ R66, R130, R66 ;  /* 0x0000004282427220 */ /* 0x000fe20000410000 */
[----:B------:R-:W-:Y:S01]  /*68b0*/  FMUL.FTZ R63, R167, UR37 ;  /* 0x00000025a73f7c20 */ /* 0x000fe20008410000 */
[----:B------:R-:W-:Y:S01]  /*68c0*/  FMUL.FTZ R67, R28, -R65 ;  /* 0x800000411c437220 */ /* 0x000fe20000410000 */
[----:B------:R-:W-:Y:S01]  /*68d0*/  FFMA.FTZ R72, R135, R68, -R72 ;  /* 0x0000004487487223 */ /* 0x000fe20000010848 */
[----:B------:R-:W-:Y:S01]  /*68e0*/  FFMA.FTZ R65, R131, R62, R66 ;  /* 0x0000003e83417223 */ /* 0x000fe20000010042 */
[----:B------:R-:W-:Y:S01]  /*68f0*/  FFMA.FTZ R194, R168, UR49, -R63 ;  /* 0x00000031a8c27c23 */ /* 0x000fe2000801083f */
[CC--:B0-----:R-:W-:Y:S01]  /*6900*/  FMUL.FTZ R63, R127.reuse, R61.reuse ;  /* 0x0000003d7f3f7220 */ /* 0x0c1fe20000410000 */
[----:B------:R-:W-:Y:S01]  /*6910*/  FMUL.FTZ R62, R127, R60 ;  /* 0x0000003c7f3e7220 */ /* 0x000fe20000410000 */
[----:B------:R-:W-:Y:S01]  /*6920*/  FADD.FTZ R64, R67, R64 ;  /* 0x0000004043407221 */ /* 0x000fe20000010000 */
[----:B------:R-:W-:Y:S01]  /*6930*/  FFMA.FTZ R65, R28, R194, R65 ;  /* 0x000000c21c417223 */ /* 0x000fe20000010041 */
[C---:B------:R-:W-:Y:S01]  /*6940*/  FFMA.FTZ R63, R126.reuse, R60, -R63 ;  /* 0x0000003c7e3f7223 */ /* 0x040fe2000001083f */
[----:B------:R-:W-:Y:S01]  /*6950*/  FFMA.FTZ R62, R126, R61, R62 ;  /* 0x0000003d7e3e7223 */ /* 0x000fe2000001003e */
[----:B------:R-:W-:Y:S01]  /*6960*/  FMUL.FTZ R66, R136, R72 ;  /* 0x0000004888427220 */ /* 0x000fe20000410000 */
[----:B------:R-:W-:Y:S01]  /*6970*/  FMUL.FTZ R60, R132, R65 ;  /* 0x00000041843c7220 */ /* 0x000fe20000410000 */
[----:B------:R-:W-:Y:S01]  /*6980*/  FFMA.FTZ R204, R18, R85, R63 ;  /* 0x0000005512cc7223 */ /* 0x000fe2000001003f */
[----:B------:R-:W-:Y:S01]  /*6990*/  FADD.FTZ R193, RZ, R62 ;  /* 0x0000003effc17221 */ /* 0x000fe20000010000 */
[----:B------:R-:W-:Y:S01]  /*69a0*/  FMUL.FTZ R63, R169, UR49 ;  /* 0x00000031a93f7c20 */ /* 0x000fe20008410000 */
[----:B------:R-:W-:Y:S01]  /*69b0*/  FFMA.FTZ R62, R133, R64, -R60 ;  /* 0x00000040853e7223 */ /* 0x000fe2000001083c */
[C---:B------:R-:W-:Y:S01]  /*69c0*/  FMUL.FTZ R60, R142.reuse, R204 ;  /* 0x000000cc8e3c7220 */ /* 0x040fe20000410000 */
[-C--:B------:R-:W-:Y:S01]  /*69d0*/  FMUL.FTZ R61, R142, R193.reuse ;  /* 0x000000c18e3d7220 */ /* 0x080fe20000410000 */
[----:B------:R-:W-:Y:S01]  /*69e0*/  FMUL.FTZ R64, R132, R64 ;  /* 0x0000004084407220 */ /* 0x000fe20000410000 */
[----:B------:R-:W-:Y:S01]  /*69f0*/  FFMA.FTZ R67, R137, R70, R66 ;  /* 0x0000004689437223 */ /* 0x000fe20000010042 */
[C---:B------:R-:W-:Y:S01]  /*6a00*/  FFMA.FTZ R192, R143.reuse, R193, R60 ;  /* 0x000000c18fc07223 */ /* 0x040fe2000001003c */
[----:B------:R-:W-:Y:S01]  /*6a10*/  FFMA.FTZ R60, R143, R204, -R61 ;  /* 0x000000cc8f3c7223 */ /* 0x000fe2000001083d */
[----:B------:R-:W-:Y:S01]  /*6a20*/  FMUL.FTZ R61, R169, UR37 ;  /* 0x00000025a93d7c20 */ /* 0x000fe20008410000 */
[C---:B------:R-:W-:Y:S01]  /*6a30*/  FFMA.FTZ R66, R170.reuse, UR37, R63 ;  /* 0x00000025aa427c23 */ /* 0x040fe2000801003f */
[----:B------:R-:W-:Y:S01]  /*6a40*/  FADD.FTZ R192, RZ, R192 ;  /* 0x000000c0ffc07221 */ /* 0x000fe20000010000 */
[----:B------:R-:W-:Y:S01]  /*6a50*/  FFMA.FTZ R205, R17, R84, R60 ;  /* 0x0000005411cd7223 */ /* 0x000fe2000001003c */
[----:B------:R-:W-:Y:S01]  /*6a60*/  FFMA.FTZ R64, R133, R65, R64 ;  /* 0x0000004185407223 */ /* 0x000fe20000010040 */
[----:B------:R-:W-:Y:S01]  /*6a70*/  FFMA.FTZ R206, R170, UR49, -R61 ;  /* 0x00000031aace7c23 */ /* 0x000fe2000801083d */
[C---:B------:R-:W-:Y:S01]  /*6a80*/  FMUL.FTZ R60, R140.reuse, R192 ;  /* 0x000000c08c3c7220 */ /* 0x040fe20000410000 */
[C---:B------:R-:W-:Y:S01]  /*6a90*/  FMUL.FTZ R63, R29.reuse, -R66 ;  /* 0x800000421d3f7220 */ /* 0x040fe20000410000 */
[-C--:B------:R-:W-:Y:S01]  /*6aa0*/  FMUL.FTZ R61, R140, R205.reuse ;  /* 0x000000cd8c3d7220 */ /* 0x080fe20000410000 */
[----:B------:R-:W-:Y:S01]  /*6ab0*/  FFMA.FTZ R64, R29, R206, R64 ;  /* 0x000000ce1d407223 */ /* 0x000fe20000010040 */
[----:B------:R-:W-:Y:S01]  /*6ac0*/  FFMA.FTZ R207, R141, R205, -R60 ;  /* 0x000000cd8dcf7223 */ /* 0x000fe2000001083c */
[----:B------:R-:W-:Y:S01]  /*6ad0*/  FADD.FTZ R62, R63, R62 ;  /* 0x0000003e3f3e7221 */ /* 0x000fe20000010000 */
[----:B------:R-:W-:Y:S01]  /*6ae0*/  FFMA.FTZ R61, R141, R192, R61 ;  /* 0x000000c08d3d7223 */ /* 0x000fe2000001003d */
[----:B------:R-:W-:Y:S01]  /*6af0*/  FMUL.FTZ R63, R171, UR49 ;  /* 0x00000031ab3f7c20 */ /* 0x000fe20008410000 */
[----:B------:R-:W-:Y:S01]  /*6b00*/  FMUL.FTZ R60, R134, R64 ;  /* 0x00000040863c7220 */ /* 0x000fe20000410000 */
[----:B------:R-:W-:Y:S01]  /*6b10*/  FFMA.FTZ R207, R16, R83, R207 ;  /* 0x0000005310cf7223 */ /* 0x000fe200000100cf */
[----:B------:R-:W-:Y:S01]  /*6b20*/  FADD.FTZ R191, RZ, R61 ;  /* 0x0000003dffbf7221 */ /* 0x000fe20000010000 */
[----:B------:R-:W-:Y:S01]  /*6b30*/  FFMA.FTZ R65, R172, UR37, R63 ;  /* 0x00000025ac417c23 */ /* 0x000fe2000801003f */
[-C--:B------:R-:W-:Y:S01]  /*6b40*/  FFMA.FTZ R63, R135, R62.reuse, -R60 ;  /* 0x0000003e873f7223 */ /* 0x080fe2000001083c */
[----:B------:R-:W-:Y:S01]  /*6b50*/  FMUL.FTZ R66, R134, R62 ;  /* 0x0000003e86427220 */ /* 0x000fe20000410000 */
[C---:B------:R-:W-:Y:S01]  /*6b60*/  FMUL.FTZ R62, R138.reuse, R207 ;  /* 0x000000cf8a3e7220 */ /* 0x040fe20000410000 */
[----:B------:R-:W-:Y:S01]  /*6b70*/  FMUL.FTZ R60, R138, R191 ;  /* 0x000000bf8a3c7220 */ /* 0x000fe20000410000 */
[----:B------:R-:W-:Y:S01]  /*6b80*/  FMUL.FTZ R209, R171, UR37 ;  /* 0x00000025abd17c20 */ /* 0x000fe20008410000 */
[----:B------:R-:W-:Y:S01]  /*6b90*/  FMUL.FTZ R68, R30, -R65 ;  /* 0x800000411e447220 */ /* 0x000fe20000410000 */
[C---:B------:R-:W-:Y:S01]  /*6ba0*/  FFMA.FTZ R62, R139.reuse, R191, R62 ;  /* 0x000000bf8b3e7223 */ /* 0x040fe2000001003e */
[----:B------:R-:W-:Y:S01]  /*6bb0*/  FFMA.FTZ R60, R139, R207, -R60 ;  /* 0x000000cf8b3c7223 */ /* 0x000fe2000001083c */
[----:B------:R-:W-:Y:S01]  /*6bc0*/  FFMA.FTZ R61, R135, R64, R66 ;  /* 0x00000040873d7223 */ /* 0x000fe20000010042 */
[----:B------:R-:W-:Y:S01]  /*6bd0*/  FFMA.FTZ R209, R172, UR49, -R209 ;  /* 0x00000031acd17c23 */ /* 0x000fe200080108d1 */
[----:B------:R-:W-:Y:S01]  /*6be0*/  FADD.FTZ R190, RZ, R62 ;  /* 0x0000003effbe7221 */ /* 0x000fe20000010000 */
[----:B------:R-:W-:Y:S01]  /*6bf0*/  FFMA.FTZ R208, R15, R82, R60 ;  /* 0x000000520fd07223 */ /* 0x000fe2000001003c */
[----:B------:R-:W-:Y:S01]  /*6c00*/  FADD.FTZ R66, R68, R63 ;  /* 0x0000003f44427221 */ /* 0x000fe20000010000 */
[----:B------:R-:W-:Y:S01]  /*6c10*/  FFMA.FTZ R64, R30, R209, R61 ;  /* 0x000000d11e407223 */ /* 0x000fe2000001003d */
[C---:B------:R-:W-:Y:S01]  /*6c20*/  FMUL.FTZ R62, R136.reuse, R190 ;  /* 0x000000be883e7220 */ /* 0x040fe20000410000 */
[C---:B------:R-:W-:Y:S01]  /*6c30*/  FMUL.FTZ R63, R136.reuse, R208 ;  /* 0x000000d0883f7220 */ /* 0x040fe20000410000 */
[----:B------:R-:W-:Y:S01]  /*6c40*/  FMUL.FTZ R70, R136, R70 ;  /* 0x0000004688467220 */ /* 0x000fe20000410000 */
[----:B------:R-:W-:Y:S01]  /*6c50*/  FMUL.FTZ R68, R138, R67 ;  /* 0x000000438a447220 */ /* 0x000fe20000410000 */
[C---:B------:R-:W-:Y:S01]  /*6c60*/  FFMA.FTZ R61, R137.reuse, R208, -R62 ;  /* 0x000000d0893d7223 */ /* 0x040fe2000001083e */
[C---:B------:R-:W-:Y:S01]  /*6c70*/  FFMA.FTZ R63, R137.reuse, R190, R63 ;  /* 0x000000be893f7223 */ /* 0x040fe2000001003f */
[----:B------:R-:W-:Y:S01]  /*6c80*/  FMUL.FTZ R62, R136, R64 ;  /* 0x00000040883e7220 */ /* 0x000fe20000410000 */
[C---:B------:R-:W-:Y:S01]  /*6c90*/  FFMA.FTZ R70, R137.reuse, R72, -R70 ;  /* 0x0000004889467223 */ /* 0x040fe20000010846 */
[----:B------:R-:W-:Y:S01]  /*6ca0*/  FFMA.FTZ R210, R14, R81, R61 ;  /* 0x000000510ed27223 */ /* 0x000fe2000001003d */
[----:B------:R-:W-:Y:S01]  /*6cb0*/  FADD.FTZ R189, RZ, R63 ;  /* 0x0000003fffbd7221 */ /* 0x000fe20000010000 */
[----:B------:R-:W-:Y:S01]  /*6cc0*/  FFMA.FTZ R63, R137, R66, -R62 ;  /* 0x00000042893f7223 */ /* 0x000fe2000001083e */
[----:B------:R-:W-:Y:S01]  /*6cd0*/  FMUL.FTZ R60, R138, R70 ;  /* 0x000000468a3c7220 */ /* 0x000fe20000410000 */
[C---:B------:R-:W-:Y:S01]  /*6ce0*/  FMUL.FTZ R62, R134.reuse, R210 ;  /* 0x000000d2863e7220 */ /* 0x040fe20000410000 */
[----:B------:R-:W-:Y:S01]  /*6cf0*/  FMUL.FTZ R61, R134, R189 ;  /* 0x000000bd863d7220 */ /* 0x000fe20000410000 */
[----:B------:R-:W-:Y:S01]  /*6d00*/  FMUL.FTZ R66, R136, R66 ;  /* 0x0000004288427220 */ /* 0x000fe20000410000 */
[----:B------:R-:W-:Y:S01]  /*6d10*/  FFMA.FTZ R60, R139, R67, R60 ;  /* 0x000000438b3c7223 */ /* 0x000fe2000001003c */
[C---:B------:R-:W-:Y:S01]  /*6d20*/  FFMA.FTZ R188, R135.reuse, R189, R62 ;  /* 0x000000bd87bc7223 */ /* 0x040fe2000001003e */
[----:B------:R-:W-:Y:S01]  /*6d30*/  FFMA.FTZ R62, R135, R210, -R61 ;  /* 0x000000d2873e7223 */ /* 0x000fe2000001083d */
[C---:B------:R-:W-:Y:S01]  /*6d40*/  FMUL.FTZ R67, R173.reuse, UR49 ;  /* 0x00000031ad437c20 */ /* 0x040fe20008410000 */
[----:B------:R-:W-:Y:S01]  /*6d50*/  FMUL.FTZ R61, R173, UR37 ;  /* 0x00000025ad3d7c20 */ /* 0x000fe20008410000 */
[----:B------:R-:W-:Y:S01]  /*6d60*/  FFMA.FTZ R66, R137, R64, R66 ;  /* 0x0000004089427223 */ /* 0x000fe20000010042 */
[----:B------:R-:W-:Y:S01]  /*6d70*/  FFMA.FTZ R211, R13, R80, R62 ;  /* 0x000000500dd37223 */ /* 0x000fe2000001003e */
[----:B------:R-:W-:Y:S01]  /*6d80*/  FADD.FTZ R188, RZ, R188 ;  /* 0x000000bcffbc7221 */ /* 0x000fe20000010000 */
[C---:B------:R-:W-:Y:S01]  /*6d90*/  FFMA.FTZ R64, R174.reuse, UR37, R67 ;  /* 0x00000025ae407c23 */ /* 0x040fe20008010043 */
[----:B------:R-:W-:Y:S01]  /*6da0*/  FFMA.FTZ R212, R174, UR49, -R61 ;  /* 0x00000031aed47c23 */ /* 0x000fe2000801083d */
[CC--:B------:R-:W-:Y:S01]  /*6db0*/  FMUL.FTZ R61, R132.reuse, R211.reuse ;  /* 0x000000d3843d7220 */ /* 0x0c0fe20000410000 */
[----:B------:R-:W-:Y:S01]  /*6dc0*/  FMUL.FTZ R62, R132, R188 ;  /* 0x000000bc843e7220 */ /* 0x000fe20000410000 */
[C---:B------:R-:W-:Y:S01]  /*6dd0*/  FMUL.FTZ R64, R31.reuse, -R64 ;  /* 0x800000401f407220 */ /* 0x040fe20000410000 */
[----:B------:R-:W-:Y:S01]  /*6de0*/  FFMA.FTZ R66, R31, R212, R66 ;  /* 0x000000d41f427223 */ /* 0x000fe20000010042 */
[C---:B------:R-:W-:Y:S01]  /*6df0*/  FFMA.FTZ R61, R133.reuse, R188, R61 ;  /* 0x000000bc853d7223 */ /* 0x040fe2000001003d */
[----:B------:R-:W-:Y:S01]  /*6e00*/  FFMA.FTZ R213, R133, R211, -R62 ;  /* 0x000000d385d57223 */ /* 0x000fe2000001083e */
[----:B------:R-:W-:Y:S01]  /*6e10*/  FADD.FTZ R63, R64, R63 ;  /* 0x0000003f403f7221 */ /* 0x000fe20000010000 */
[----:B------:R-:W-:Y:S01]  /*6e20*/  FMUL.FTZ R62, R138, R66 ;  /* 0x000000428a3e7220 */ /* 0x000fe20000410000 */
[----:B------:R-:W-:Y:S01]  /*6e30*/  FADD.FTZ R187, RZ, R61 ;  /* 0x0000003dffbb7221 */ /* 0x000fe20000010000 */
[----:B------:R-:W-:Y:S01]  /*6e40*/  FFMA.FTZ R213, R12, R59, R213 ;  /* 0x0000003b0cd57223 */ /* 0x000fe200000100d5 */
[----:B------:R-:W-:Y:S01]  /*6e50*/  FMUL.FTZ R67, R175, UR49 ;  /* 0x00000031af437c20 */ /* 0x000fe20008410000 */
[C---:B------:R-:W-:Y:S01]  /*6e60*/  FFMA.FTZ R61, R139.reuse, R63, -R62 ;  /* 0x0000003f8b3d7223 */ /* 0x040fe2000001083e */
[C---:B------:R-:W-:Y:S01]  /*6e70*/  FMUL.FTZ R62, R130.reuse, R187 ;  /* 0x000000bb823e7220 */ /* 0x040fe20000410000 */
[-C--:B------:R-:W-:Y:S01]  /*6e80*/  FMUL.FTZ R64, R130, R213.reuse ;  /* 0x000000d582407220 */ /* 0x080fe20000410000 */
[----:B------:R-:W-:Y:S01]  /*6e90*/  FFMA.FTZ R67, R176, UR37, R67 ;  /* 0x00000025b0437c23 */ /* 0x000fe20008010043 */
[----:B------:R-:W-:Y:S01]  /*6ea0*/  FFMA.FTZ R65, R139, R70, -R68 ;  /* 0x000000468b417223 */ /* 0x000fe20000010844 */
[C---:B------:R-:W-:Y:S01]  /*6eb0*/  FFMA.FTZ R62, R131.reuse, R213, -R62 ;  /* 0x000000d5833e7223 */ /* 0x040fe2000001083e */
[----:B------:R-:W-:Y:S01]  /*6ec0*/  FFMA.FTZ R64, R131, R187, R64 ;  /* 0x000000bb83407223 */ /* 0x000fe20000010040 */
[----:B------:R-:W-:Y:S01]  /*6ed0*/  FMUL.FTZ R68, R138, R63 ;  /* 0x0000003f8a447220 */ /* 0x000fe20000410000 */
[----:B------:R-:W-:Y:S01]  /*6ee0*/  FMUL.FTZ R215, R175, UR37 ;  /* 0x00000025afd77c20 */ /* 0x000fe20008410000 */
[----:B------:R-:W-:Y:S01]  /*6ef0*/  FFMA.FTZ R214, R11, R58, R62 ;  /* 0x0000003a0bd67223 */ /* 0x000fe2000001003e */
[----:B------:R-:W-:Y:S01]  /*6f00*/  FMUL.FTZ R70, R32, -R67 ;  /* 0x8000004320467220 */ /* 0x000fe20000410000 */
[----:B------:R-:W-:Y:S01]  /*6f10*/  FADD.FTZ R186, RZ, R64 ;  /* 0x00000040ffba7221 */ /* 0x000fe20000010000 */
[----:B------:R-:W-:Y:S01]  /*6f20*/  FMUL.FTZ R64, R140, R65 ;  /* 0x000000418c407220 */ /* 0x000fe20000410000 */
[----:B------:R-:W-:Y:S01]  /*6f30*/  FMUL.FTZ R67, R128, R214 ;  /* 0x000000d680437220 */ /* 0x000fe20000410000 */
[----:B------:R-:W-:Y:S01]  /*6f40*/  FFMA.FTZ R63, R139, R66, R68 ;  /* 0x000000428b3f7223 */ /* 0x000fe20000010044 */
[----:B------:R-:W-:Y:S01]  /*6f50*/  FFMA.FTZ R215, R176, UR49, -R215 ;  /* 0x00000031b0d77c23 */ /* 0x000fe200080108d7 */
[-C--:B------:R-:W-:Y:S01]  /*6f60*/  FMUL.FTZ R62, R128, R186.reuse ;  /* 0x000000ba803e7220 */ /* 0x080fe20000410000 */
[----:B------:R-:W-:Y:S01]  /*6f70*/  FADD.FTZ R66, R70, R61 ;  /* 0x0000003d46427221 */ /* 0x000fe20000010000 */
[----:B------:R-:W-:Y:S01]  /*6f80*/  FFMA.FTZ R67, R129, R186, R67 ;  /* 0x000000ba81437223 */ /* 0x000fe20000010043 */
[-C--:B------:R-:W-:Y:S01]  /*6f90*/  FFMA.FTZ R61, R141, R60.reuse, R64 ;  /* 0x0000003c8d3d7223 */ /* 0x080fe20000010040 */
[----:B------:R-:W-:Y:S01]  /*6fa0*/  FFMA.FTZ R64, R32, R215, R63 ;  /* 0x000000d720407223 */ /* 0x000fe2000001003f */
[C---:B------:R-:W-:Y:S01]  /*6fb0*/  FMUL.FTZ R60, R140.reuse, R60 ;  /* 0x0000003c8c3c7220 */ /* 0x040fe20000410000 */
[----:B------:R-:W-:Y:S01]  /*6fc0*/  FFMA.FTZ R63, R129, R214, -R62 ;  /* 0x000000d6813f7223 */ /* 0x000fe2000001083e */
[----:B------:R-:W-:Y:S01]  /*6fd0*/  FADD.FTZ R185, RZ, R67 ;  /* 0x00000043ffb97221 */ /* 0x000fe20000010000 */
[----:B------:R-:W-:Y:S01]  /*6fe0*/  FMUL.FTZ R69, R140, R64 ;  /* 0x000000408c457220 */ /* 0x000fe20000410000 */
[C---:B------:R-:W-:Y:S01]  /*6ff0*/  FFMA.FTZ R65, R141.reuse, R65, -R60 ;  /* 0x000000418d417223 */ /* 0x040fe2000001083c */
[----:B------:R-:W-:Y:S01]  /*7000*/  FFMA.FTZ R216, R10, R57, R63 ;  /* 0x000000390ad87223 */ /* 0x000fe2000001003f */
[-C--:B------:R-:W-:Y:S01]  /*7010*/  FMUL.FTZ R60, R124, R185.reuse ;  /* 0x000000b97c3c7220 */ /* 0x080fe20000410000 */
[-C--:B------:R-:W-:Y:S01]  /*7020*/  FFMA.FTZ R69, R141, R66.reuse, -R69 ;  /* 0x000000428d457223 */ /* 0x080fe20000010845 */
[----:B------:R-:W-:Y:S01]  /*7030*/  FMUL.FTZ R66, R140, R66 ;  /* 0x000000428c427220 */ /* 0x000fe20000410000 */
[-C--:B------:R-:W-:Y:S01]  /*7040*/  FMUL.FTZ R62, R124, R216.reuse ;  /* 0x000000d87c3e7220 */ /* 0x080fe20000410000 */
[----:B------:R-:W-:Y:S01]  /*7050*/  FFMA.FTZ R60, R125, R216, -R60 ;  /* 0x000000d87d3c7223 */ /* 0x000fe2000001083c */
[----:B------:R-:W-:Y:S01]  /*7060*/  FMUL.FTZ R63, R177, UR49 ;  /* 0x00000031b13f7c20 */ /* 0x000fe20008410000 */
[----:B------:R-:W-:Y:S01]  /*7070*/  FFMA.FTZ R66, R141, R64, R66 ;  /* 0x000000408d427223 */ /* 0x000fe20000010042 */
[----:B------:R-:W-:Y:S01]  /*7080*/  FFMA.FTZ R62, R125, R185, R62 ;  /* 0x000000b97d3e7223 */ /* 0x000fe2000001003e */
[----:B------:R-:W-:Y:S01]  /*7090*/  FFMA.FTZ R217, R9, R56, R60 ;  /* 0x0000003809d97223 */ /* 0x000fe2000001003c */
[----:B------:R-:W-:Y:S01]  /*70a0*/  FFMA.FTZ R64, R178, UR37, R63 ;  /* 0x00000025b2407c23 */ /* 0x000fe2000801003f */
[----:B------:R-:W-:Y:S01]  /*70b0*/  FMUL.FTZ R63, R177, UR37 ;  /* 0x00000025b13f7c20 */ /* 0x000fe20008410000 */
[----:B------:R-:W-:Y:S01]  /*70c0*/  FADD.FTZ R184, RZ, R62 ;  /* 0x0000003effb87221 */ /* 0x000fe20000010000 */
[-C--:B------:R-:W-:Y:S01]  /*70d0*/  FMUL.FTZ R62, R122, R217.reuse ;  /* 0x000000d97a3e7220 */ /* 0x080fe20000410000 */
[----:B------:R-:W-:Y:S01]  /*70e0*/  FMUL.FTZ R64, R33, -R64 ;  /* 0x8000004021407220 */ /* 0x000fe20000410000 */
[----:B------:R-:W-:Y:S01]  /*70f0*/  FFMA.FTZ R218, R178, UR49, -R63 ;  /* 0x00000031b2da7c23 */ /* 0x000fe2000801083f */
[-C--:B------:R-:W-:Y:S01]  /*7100*/  FMUL.FTZ R60, R122, R184.reuse ;  /* 0x000000b87a3c7220 */ /* 0x080fe20000410000 */
[----:B------:R-:W-:Y:S01]  /*7110*/  FFMA.FTZ R62, R123, R184, R62 ;  /* 0x000000b87b3e7223 */ /* 0x000fe2000001003e */
[----:B------:R-:W-:Y:S01]  /*7120*/  FADD.FTZ R63, R64, R69 ;  /* 0x00000045403f7221 */ /* 0x000fe20000010000 */
[----:B------:R-:W-:Y:S01]  /*7130*/  FFMA.FTZ R66, R33, R218, R66 ;  /* 0x000000da21427223 */ /* 0x000fe20000010042 */
[----:B------:R-:W-:Y:S01]  /*7140*/  FFMA.FTZ R219, R123, R217, -R60 ;  /* 0x000000d97bdb7223 */ /* 0x000fe2000001083c */
[----:B------:R-:W-:Y:S01]  /*7150*/  FADD.FTZ R183, RZ, R62 ;  /* 0x0000003effb77221 */ /* 0x000fe20000010000 */
[C---:B------:R-:W-:Y:S01]  /*7160*/  FMUL.FTZ R64, R142.reuse, R63 ;  /* 0x0000003f8e407220 */ /* 0x040fe20000410000 */
[-C--:B------:R-:W-:Y:S01]  /*7170*/  FMUL.FTZ R60, R142, R66.reuse ;  /* 0x000000428e3c7220 */ /* 0x080fe20000410000 */
[----:B------:R-:W-:Y:S01]  /*7180*/  FFMA.FTZ R219, R8, R55, R219 ;  /* 0x0000003708db7223 */ /* 0x000fe200000100db */
[C---:B------:R-:W-:Y:S01]  /*7190*/  FMUL.FTZ R62, R120.reuse, R183 ;  /* 0x000000b7783e7220 */ /* 0x040fe20000410000 */
[----:B------:R-:W-:Y:S01]  /*71a0*/  FFMA.FTZ R69, R143, R66, R64 ;  /* 0x000000428f457223 */ /* 0x000fe20000010040 */
[----:B------:R-:W-:Y:S01]  /*71b0*/  FMUL.FTZ R71, R179, UR49 ;  /* 0x00000031b3477c20 */ /* 0x000fe20008410000 */
[-C--:B------:R-:W-:Y:S01]  /*71c0*/  FMUL.FTZ R64, R120, R219.reuse ;  /* 0x000000db78407220 */ /* 0x080fe20000410000 */
[----:B------:R-:W-:Y:S01]  /*71d0*/  FFMA.FTZ R220, R121, R219, -R62 ;  /* 0x000000db79dc7223 */ /* 0x000fe2000001083e */
[----:B------:R-:W-:Y:S01]  /*71e0*/  FFMA.FTZ R70, R143, R63, -R60 ;  /* 0x0000003f8f467223 */ /* 0x000fe2000001083c */
[----:B------:R-:W-:Y:S01]  /*71f0*/  FFMA.FTZ R73, R180, UR37, R71 ;  /* 0x00000025b4497c23 */ /* 0x000fe20008010047 */
[----:B------:R-:W-:Y:S01]  /*7200*/  FFMA.FTZ R64, R121, R183, R64 ;  /* 0x000000b779407223 */ /* 0x000fe20000010040 */
[----:B------:R-:W-:Y:S01]  /*7210*/  FFMA.FTZ R220, R7, R54, R220 ;  /* 0x0000003607dc7223 */ /* 0x000fe200000100dc */
[----:B------:R-:W-:Y:S01]  /*7220*/  FMUL.FTZ R68, R142, R61 ;  /* 0x0000003d8e447220 */ /* 0x000fe20000410000 */
[----:B------:R-:W-:Y:S01]  /*7230*/  FMUL.FTZ R73, R0, -R73 ;  /* 0x8000004900497220 */ /* 0x000fe20000410000 */
[----:B------:R-:W-:Y:S01]  /*7240*/  FADD.FTZ R127, RZ, R64 ;  /* 0x00000040ff7f7221 */ /* 0x000fe20000010000 */
[-C--:B------:R-:W-:Y:S01]  /*7250*/  FMUL.FTZ R66, R118, R220.reuse ;  /* 0x000000dc76427220 */ /* 0x080fe20000410000 */
[----:B------:R-:W-:Y:S01]  /*7260*/  VOTEU.ALL UP0, P0 ;  /* 0x0000000000ff7886 */ /* 0x000fe20000000000 */
[----:B------:R-:W-:Y:S01]  /*7270*/  FMUL.FTZ R64, R142, R65 ;  /* 0x000000418e407220 */ /* 0x000fe20000410000 */
[-C--:B------:R-:W-:Y:S01]  /*7280*/  FMUL.FTZ R67, R118, R127.reuse ;  /* 0x0000007f76437220 */ /* 0x080fe20000410000 */
[----:B------:R-:W-:Y:S01]  /*7290*/  FFMA.FTZ R66, R119, R127, R66 ;  /* 0x0000007f77427223 */ /* 0x000fe20000010042 */
[----:B------:R-:W-:Y:S01]  /*72a0*/  FFMA.FTZ R65, R143, R65, -R68 ;  /* 0x000000418f417223 */ /* 0x000fe20000010844 */
[----:B------:R-:W-:Y:S01]  /*72b0*/  FMUL.FTZ R71, R179, UR37 ;  /* 0x00000025b3477c20 */ /* 0x000fe20008410000 */
[----:B------:R-:W-:Y:S01]  /*72c0*/  FFMA.FTZ R67, R119, R220, -R67 ;  /* 0x000000dc77437223 */ /* 0x000fe20000010843 */
[----:B------:R-:W-:Y:S01]  /*72d0*/  FADD.FTZ R126, RZ, R66 ;  /* 0x00000042ff7e7221 */ /* 0x000fe20000010000 */
[----:B------:R-:W-:Y:S01]  /*72e0*/  HFMA2 R60, -RZ, RZ, 1.875, 0 ;  /* 0x3f800000ff3c7431 */ /* 0x000fe200000001ff */
[----:B------:R-:W-:Y:S01]  /*72f0*/  ISETP.GT.U32.AND P2, PT, R182, 0x1f, PT ;  /* 0x0000001fb600780c */ /* 0x000fe20003f44070 */
[----:B------:R-:W-:Y:S01]  /*7300*/  FFMA.FTZ R221, R6, R53, R67 ;  /* 0x0000003506dd7223 */ /* 0x000fe20000010043 */
[-C--:B------:R-:W-:Y:S01]  /*7310*/  FMUL.FTZ R66, R116, R126.reuse ;  /* 0x0000007e74427220 */ /* 0x080fe20000410000 */
[----:B------:R-:W-:Y:S01]  /*7320*/  @!UP0 ULEA UR33, UR8, UR28, 0x4 ;  /* 0x0000001c08218291 */ /* 0x000fe2000f8e20ff */
[----:B------:R-:W-:Y:S01]  /*7330*/  FFMA.FTZ R222, R180, UR49, -R71 ;  /* 0x00000031b4de7c23 */ /* 0x000fe20008010847 */
[-C--:B------:R-:W-:Y:S01]  /*7340*/  FMUL.FTZ R67, R116, R221.reuse ;  /* 0x000000dd74437220 */ /* 0x080fe20000410000 */
[----:B------:R-:W-:Y:S01]  /*7350*/  FFMA.FTZ R66, R117, R221, -R66 ;  /* 0x000000dd75427223 */ /* 0x000fe20000010842 */
[----:B------:R-:W-:Y:S01]  /*7360*/  FFMA.FTZ R64, R143, R61, R64 ;  /* 0x0000003d8f407223 */ /* 0x000fe20000010040 */
[----:B------:R-:W-:Y:S01]  /*7370*/  CS2R R62, SRZ ;  /* 0x00000000003e7805 */ /* 0x000fe2000001ff00 */
[----:B------:R-:W-:Y:S01]  /*7380*/  FFMA.FTZ R202, R117, R126, R67 ;  /* 0x0000007e75ca7223 */ /* 0x000fe20000010043 */
[----:B------:R-:W-:Y:S01]  /*7390*/  FFMA.FTZ R223, R5, R52, R66 ;  /* 0x0000003405df7223 */ /* 0x000fe20000010042 */
[----:B------:R-:W-:Y:S01]  /*73a0*/  FADD.FTZ R67, R73, R70 ;  /* 0x0000004649437221 */ /* 0x000fe20000010000 */
[----:B------:R-:W-:Y:S01]  /*73b0*/  MOV R61, RZ ;  /* 0x000000ff003d7202 */ /* 0x000fe20000000f00 */
[----:B------:R-:W-:Y:S01]  /*73c0*/  FADD.FTZ R202, RZ, R202 ;  /* 0x000000caffca7221 */ /* 0x000fe20000010000 */
[----:B------:R-:W-:Y:S01]  /*73d0*/  FMUL.FTZ R70, R146, R223 ;  /* 0x000000df92467220 */ /* 0x000fe20000410000 */
[----:B------:R-:W-:-:S02]  /*73e0*/  FFMA.FTZ R66, R0, R222, R69 ;  /* 0x000000de00427223 */ /* 0x000fc40000010045 */
[-C--:B------:R-:W-:Y:S01]  /*73f0*/  FMUL.FTZ R68, R146, R202.reuse ;  /* 0x000000ca92447220 */ /* 0x080fe20000410000 */
[C---:B------:R-:W-:Y:S01]  /*7400*/  FFMA.FTZ R70, R109.reuse, R202, R70 ;  /* 0x000000ca6d467223 */ /* 0x040fe20000010046 */
[----:B------:R-:W0:Y:S02]  /*7410*/  @!P0 LDS.128 R60, [UR33+0x8b80] ;  /* 0x008b8021ff3c8984 */ /* 0x000e240008000c00 */
[----:B------:R-:W-:Y:S01]  /*7420*/  FFMA.FTZ R227, R109, R223, -R68 ;  /* 0x000000df6de37223 */ /* 0x000fe20000010844 */
[----:B------:R-:W-:Y:S01]  /*7430*/  FADD.FTZ R224, RZ, R70 ;  /* 0x00000046ffe07221 */ /* 0x000fe20000010000 */
[----:B------:R1:W-:Y:S02]  /*7440*/  STS.128 [R181+0x6d80], R64 ;  /* 0x006d8040b5007388 */ /* 0x0003e40000000c00 */
[----:B------:R-:W-:Y:S01]  /*7450*/  FFMA.FTZ R227, R4, R51, R227 ;  /* 0x0000003304e37223 */ /* 0x000fe200000100e3 */
[----:B------:R-:W-:-:S03]  /*7460*/  FMUL.FTZ R68, R147, R224 ;  /* 0x000000e093447220 */ /* 0x000fc60000410000 */
[-C--:B------:R-:W-:Y:S01]  /*7470*/  FMUL.FTZ R69, R147, R227.reuse ;  /* 0x000000e393457220 */ /* 0x080fe20000410000 */
[----:B------:R-:W-:-:S03]  /*7480*/  FFMA.FTZ R68, R145, R227, -R68 ;  /* 0x000000e391447223 */ /* 0x000fc60000010844 */
[----:B------:R-:W-:Y:S01]  /*7490*/  FFMA.FTZ R230, R145, R224, R69 ;  /* 0x000000e091e67223 */ /* 0x000fe20000010045 */
[----:B------:R-:W-:Y:S01]  /*74a0*/  FFMA.FTZ R228, R3, R50, R68 ;  /* 0x0000003203e47223 */ /* 0x000fe20000010044 */
[----:B------:R-:W-:Y:S06]  /*74b0*/  BAR.SYNC.DEFER_BLOCKING 0x0 ;  /* 0x0000000000007b1d */ /* 0x000fec0000010000 */
[----:B------:R-:W-:Y:S05]  /*74c0*/  @P2 BRA `(.L_x_598) ;  /* 0x0000000c00702947 */ /* 0x000fea0003800000 */
[----:B------:R-:W-:Y:S01]  /*74d0*/  MOV R231, 0x50 ;  /* 0x0000005000e77802 */ /* 0x000fe20000000f00 */
[----:B------:R-:W-:-:S04]  /*74e0*/  UMOV UR33, 0xffffffff ;  /* 0xffffffff00217882 */ /* 0x000fc80000000000 */
[----:B------:R-:W-:-:S05]  /*74f0*/  IMAD R231, R182, R231, UR28 ;  /* 0x0000001cb6e77e24 */ /* 0x000fca000f8e02e7 */
[----:B-1----:R-:W-:Y:S04]  /*7500*/  LDS.128 R64, [R231+0x6da0] ;  /* 0x006da000e7407984 */ /* 0x002fe80000000c00 */
[----:B------:R-:W1:Y:S04]  /*7510*/  LDS.128 R68, [R231+0x6db0] ;  /* 0x006db000e7447984 */ /* 0x000e680000000c00 */
[----:B------:R-:W2:Y:S01]  /*7520*/  LDS.128 R72, [R231+0x6d90] ;  /* 0x006d9000e7487984 */ /* 0x000ea20000000c00 */
[C---:B-1---5:R-:W-:Y:S01]  /*7530*/  FMUL.FTZ R79, R65.reuse, R68 ;  /* 0x00000044414f7220 */ /* 0x062fe20000410000 */
[----:B------:R-:W-:-:S03]  /*7540*/  FMUL.FTZ R77, R65, R69 ;  /* 0x00000045414d7220 */ /* 0x000fc60000410000 */
[C---:B------:R-:W-:Y:S01]  /*7550*/  FFMA.FTZ R79, R64.reuse, R69, R79 ;  /* 0x00000045404f7223 */ /* 0x040fe2000001004f */
[----:B------:R-:W-:-:S03]  /*7560*/  FFMA.FTZ R77, R64, R68, -R77 ;  /* 0x00000044404d7223 */ /* 0x000fc6000001084d */
[C---:B--2---:R-:W-:Y:S01]  /*7570*/  FMUL.FTZ R233, R73.reuse, R79 ;  /* 0x0000004f49e97220 */ /* 0x044fe20000410000 */
[----:B------:R-:W-:-:S03]  /*7580*/  FMUL.FTZ R246, R73, R77 ;  /* 0x0000004d49f67220 */ /* 0x000fc60000410000 */
[C---:B------:R-:W-:Y:S01]  /*7590*/  FFMA.FTZ R232, R72.reuse, R77, -R233 ;  /* 0x0000004d48e87223 */ /* 0x040fe200000108e9 */
[----:B------:R-:W-:Y:S01]  /*75a0*/  FFMA.FTZ R246, R72, R79, R246 ;  /* 0x0000004f48f67223 */ /* 0x000fe200000100f6 */
        /* <DEDUP_REMOVED lines=9> */
[----:B------:R-:W-:Y:S02]  /*7640*/  FFMA.FTZ R233, R72, R77, -R233 ;  /* 0x0000004d48e97223 */ /* 0x000fe400000108e9 */
[----:B------:R-:W1:Y:S01]  /*7650*/  LDS.128 R76, [R231+0x6d80] ;  /* 0x006d8000e74c7984 */ /* 0x000e620000000c00 */
[----:B------:R-:W-:Y:S01]  /*7660*/  FADD.FTZ R108, R75, R108 ;  /* 0x0000006c4b6c7221 */ /* 0x000fe20000010000 */
[----:B------:R-:W-:Y:S01]  /*7670*/  FADD.FTZ R233, R74, R233 ;  /* 0x000000e94ae97221 */ /* 0x000fe20000010000 */
[C---:B-1----:R-:W-:Y:S01]  /*7680*/  FMUL.FTZ R245, R77.reuse, R246 ;  /* 0x000000f64df57220 */ /* 0x042fe20000410000 */
[C---:B------:R-:W-:Y:S01]  /*7690*/  FMUL.FTZ R235, R77.reuse, R232 ;  /* 0x000000e84deb7220 */ /* 0x040fe20000410000 */
[C---:B------:R-:W-:Y:S01]  /*76a0*/  FMUL.FTZ R247, R77.reuse, R108 ;  /* 0x0000006c4df77220 */ /* 0x040fe20000410000 */
[-C--:B------:R-:W-:Y:S01]  /*76b0*/  FMUL.FTZ R77, R77, R233.reuse ;  /* 0x000000e94d4d7220 */ /* 0x080fe20000410000 */
[C---:B------:R-:W-:Y:S01]  /*76c0*/  FFMA.FTZ R245, R76.reuse, R232, -R245 ;  /* 0x000000e84cf57223 */ /* 0x040fe200000108f5 */
[C---:B------:R-:W-:Y:S01]  /*76d0*/  FFMA.FTZ R246, R76.reuse, R246, R235 ;  /* 0x000000f64cf67223 */ /* 0x040fe200000100eb */
[C---:B------:R-:W-:Y:S01]  /*76e0*/  FFMA.FTZ R247, R76.reuse, R233, -R247 ;  /* 0x000000e94cf77223 */ /* 0x040fe200000108f7 */
[----:B------:R-:W-:Y:S01]  /*76f0*/  FFMA.FTZ R76, R76, R108, R77 ;  /* 0x0000006c4c4c7223 */ /* 0x000fe2000001004d */
[----:B------:R-:W-:-:S02]  /*7700*/  LOP3.LUT R108, R182, 0x1f, RZ, 0xc0, !PT ;  /* 0x0000001fb66c7812 */ /* 0x000fc400078ec0ff */
[----:B------:R-:W-:Y:S01]  /*7710*/  FADD.FTZ R247, R78, R247 ;  /* 0x000000f74ef77221 */ /* 0x000fe20000010000 */
[----:B------:R-:W-:Y:S01]  /*7720*/  FADD.FTZ R79, R79, R76 ;  /* 0x0000004c4f4f7221 */ /* 0x000fe20000010000 */
[----:B------:R-:W-:Y:S01]  /*7730*/  ISETP.NE.AND P2, PT, R108, 0x1f, PT ;  /* 0x0000001f6c00780c */ /* 0x000fe20003f45270 */
[----:B------:R-:W-:-:S12]  /*7740*/  BRA.DIV UR33, `(.L_x_599) ;  /* 0x0000007221b87947 */ /* 0x000fd8000b800000 */
[----:B------:R1:W2:Y:S01]  /*7750*/  SHFL.DOWN PT, R76, R245, 0x1, 0x1f ;  /* 0x08201f00f54c7f89 */ /* 0x0002a200000e0000 */
[----:B------:R-:W-:-:S03]  /*7760*/  MOV R248, R79 ;  /* 0x0000004f00f87202 */ /* 0x000fc60000000f00 */
[----:B------:R1:W3:Y:S04]  /*7770*/  SHFL.DOWN PT, R77, R246, 0x1, 0x1f ;  /* 0x08201f00f64d7f89 */ /* 0x0002e800000e0000 */
[----:B------:R1:W4:Y:S04]  /*7780*/  SHFL.DOWN PT, R78, R247, 0x1, 0x1f ;  /* 0x08201f00f74e7f89 */ /* 0x00032800000e0000 */
[----:B------:R1:W0:Y:S02]  /*7790*/  SHFL.DOWN PT, R232, R79, 0x1, 0x1f ;  /* 0x08201f004fe87f89 */ /* 0x00022400000e0000 */
.L_x_740:
[----:B------:R-:W-:Y:S04]  /*77a0*/  BSSY.RECONVERGENT B0, `(.L_x_600) ;  /* 0x000000d000007945 */ /* 0x000fe80003800200 */
[----:B------:R-:W-:Y:S05]  /*77b0*/  @!P2 BRA `(.L_x_601) ;  /* 0x00000000002ca947 */ /* 0x000fea0003800000 */
[-C--:B01----:R-:W-:Y:S01]  /*77c0*/  FMUL.FTZ R79, R246, R232.reuse ;  /* 0x000000e8f64f7220 */ /* 0x083fe20000410000 */
[----:B------:R-:W-:-:S03]  /*77d0*/  FMUL.FTZ R232, R245, R232 ;  /* 0x000000e8f5e87220 */ /* 0x000fc60000410000 */
[-C--:B----4-:R-:W-:Y:S01]  /*77e0*/  FFMA.FTZ R79, R245, R78.reuse, -R79 ;  /* 0x0000004ef54f7223 */ /* 0x090fe2000001084f */
[----:B------:R-:W-:-:S03]  /*77f0*/  FFMA.FTZ R233, R246, R78, R232 ;  /* 0x0000004ef6e97223 */ /* 0x000fc600000100e8 */
[----:B------:R-:W-:Y:S01]  /*7800*/  FADD.FTZ R247, R247, R79 ;  /* 0x0000004ff7f77221 */ /* 0x000fe20000010000 */
[-C--:B---3--:R-:W-:Y:S01]  /*7810*/  FMUL.FTZ R79, R246, R77.reuse ;  /* 0x0000004df64f7220 */ /* 0x088fe20000410000 */
[----:B------:R-:W-:Y:S01]  /*7820*/  FMUL.FTZ R77, R245, R77 ;  /* 0x0000004df54d7220 */ /* 0x000fe20000410000 */
[----:B------:R-:W-:Y:S02]  /*7830*/  FADD.FTZ R248, R248, R233 ;  /* 0x000000e9f8f87221 */ /* 0x000fe40000010000 */
[C---:B--2---:R-:W-:Y:S01]  /*7840*/  FFMA.FTZ R78, R76.reuse, R245, -R79 ;  /* 0x000000f54c4e7223 */ /* 0x044fe2000001084f */
[----:B------:R-:W-:-:S04]  /*7850*/  FFMA.FTZ R246, R76, R246, R77 ;  /* 0x000000f64cf67223 */ /* 0x000fc8000001004d */
[----:B------:R-:W-:-:S07]  /*7860*/  MOV R245, R78 ;  /* 0x0000004e00f57202 */ /* 0x000fce0000000f00 */
.L_x_601:
[----:B------:R-:W-:Y:S05]  /*7870*/  BSYNC.RECONVERGENT B0 ;  /* 0x0000000000007941 */ /* 0x000fea0003800200 */
.L_x_600:
[----:B------:R-:W-:Y:S01]  /*7880*/  UMOV UR33, 0xffffffff ;  /* 0xffffffff00217882 */ /* 0x000fe20000000000 */
[----:B------:R-:W-:Y:S02]  /*7890*/  ISETP.GT.U32.AND P2, PT, R108, 0x1d, PT ;  /* 0x0000001d6c00780c */ /* 0x000fe40003f44070 */
[----:B------:R-:W-:Y:S11]  /*78a0*/  BRA.DIV UR33, `(.L_x_602) ;  /* 0x0000007221c07947 */ /* 0x000ff6000b800000 */
[----:B--2---:R2:W0:Y:S04]  /*78b0*/  SHFL.DOWN PT, R76, R245, 0x2, 0x1f ;  /* 0x08401f00f54c7f89 */ /* 0x00442800000e0000 */
[----:B---3--:R2:W3:Y:S04]  /*78c0*/  SHFL.DOWN PT, R77, R246, 0x2, 0x1f ;  /* 0x08401f00f64d7f89 */ /* 0x0084e800000e0000 */
[----:B----4-:R2:W4:Y:S04]  /*78d0*/  SHFL.DOWN PT, R78, R247, 0x2, 0x1f ;  /* 0x08401f00f74e7f89 */ /* 0x01052800000e0000 */
[----:B-1----:R2:W1:Y:S02]  /*78e0*/  SHFL.DOWN PT, R79, R248, 0x2, 0x1f ;  /* 0x08401f00f84f7f89 */ /* 0x00246400000e0000 */
.L_x_746:
[----:B------:R-:W-:Y:S04]  /*78f0*/  BSSY.RECONVERGENT B0, `(.L_x_603) ;  /* 0x000000d000007945 */ /* 0x000fe80003800200 */
[----:B------:R-:W-:Y:S05]  /*7900*/  @P2 BRA `(.L_x_604) ;  /* 0x00000000002c2947 */ /* 0x000fea0003800000 */
[-C--:B01----:R-:W-:Y:S01]  /*7910*/  FMUL.FTZ R232, R246, R79.reuse ;  /* 0x0000004ff6e87220 */ /* 0x083fe20000410000 */
[----:B------:R-:W-:-:S03]  /*7920*/  FMUL.FTZ R79, R245, R79 ;  /* 0x0000004ff54f7220 */ /* 0x000fc60000410000 */
[CC--:B----4-:R-:W-:Y:S01]  /*7930*/  FFMA.FTZ R232, R245.reuse, R78.reuse, -R232 ;  /* 0x0000004ef5e87223 */ /* 0x0d0fe200000108e8 */
[C---:B------:R-:W-:Y:S01]  /*7940*/  FFMA.FTZ R79, R246.reuse, R78, R79 ;  /* 0x0000004ef64f7223 */ /* 0x040fe2000001004f */
[-C--:B---3--:R-:W-:Y:S01]  /*7950*/  FMUL.FTZ R78, R246, R77.reuse ;  /* 0x0000004df64e7220 */ /* 0x088fe20000410000 */
[----:B------:R-:W-:Y:S01]  /*7960*/  FMUL.FTZ R77, R245, R77 ;  /* 0x0000004df54d7220 */ /* 0x000fe20000410000 */
[----:B--2---:R-:W-:Y:S01]  /*7970*/  FADD.FTZ R247, R247, R232 ;  /* 0x000000e8f7f77221 */ /* 0x004fe20000010000 */
[----:B------:R-:W-:Y:S01]  /*7980*/  FADD.FTZ R248, R248, R79 ;  /* 0x0000004ff8f87221 */ /* 0x000fe20000010000 */
[-C--:B------:R-:W-:Y:S01]  /*7990*/  FFMA.FTZ R78, R245, R76.reuse, -R78 ;  /* 0x0000004cf54e7223 */ /* 0x080fe2000001084e */
[----:B------:R-:W-:-:S04]  /*79a0*/  FFMA.FTZ R246, R246, R76, R77 ;  /* 0x0000004cf6f67223 */ /* 0x000fc8000001004d */
[----:B------:R-:W-:-:S07]  /*79b0*/  MOV R245, R78 ;  /* 0x0000004e00f57202 */ /* 0x000fce0000000f00 */
.L_x_604:
[----:B------:R-:W-:Y:S05]  /*79c0*/  BSYNC.RECONVERGENT B0 ;  /* 0x0000000000007941 */ /* 0x000fea0003800200 */
.L_x_603:
[----:B------:R-:W-:Y:S01]  /*79d0*/  UMOV UR33, 0xffffffff ;  /* 0xffffffff00217882 */ /* 0x000fe20000000000 */
[----:B------:R-:W-:Y:S02]  /*79e0*/  ISETP.GT.U32.AND P2, PT, R108, 0x1b, PT ;  /* 0x0000001b6c00780c */ /* 0x000fe40003f44070 */
[----:B------:R-:W-:Y:S11]  /*79f0*/  BRA.DIV UR33, `(.L_x_605) ;  /* 0x0000007221e07947 */ /* 0x000ff6000b800000 */
[----:B0-----:R0:W0:Y:S04]  /*7a00*/  SHFL.DOWN PT, R76, R245, 0x4, 0x1f ;  /* 0x08801f00f54c7f89 */ /* 0x00102800000e0000 */
[----:B---3--:R3:W0:Y:S04]  /*7a10*/  SHFL.DOWN PT, R77, R246, 0x4, 0x1f ;  /* 0x08801f00f64d7f89 */ /* 0x00862800000e0000 */
[----:B----4-:R3:W4:Y:S04]  /*7a20*/  SHFL.DOWN PT, R78, R247, 0x4, 0x1f ;  /* 0x08801f00f74e7f89 */ /* 0x01072800000e0000 */
[----:B-1----:R3:W1:Y:S02]  /*7a30*/  SHFL.DOWN PT, R79, R248, 0x4, 0x1f ;  /* 0x08801f00f84f7f89 */ /* 0x00266400000e0000 */
.L_x_752:
[----:B------:R-:W-:Y:S04]  /*7a40*/  BSSY.RECONVERGENT B0, `(.L_x_606) ;  /* 0x000000d000007945 */ /* 0x000fe80003800200 */
[----:B------:R-:W-:Y:S05]  /*7a50*/  @P2 BRA `(.L_x_607) ;  /* 0x00000000002c2947 */ /* 0x000fea0003800000 */
[-C--:B-1----:R-:W-:Y:S01]  /*7a60*/  FMUL.FTZ R232, R246, R79.reuse ;  /* 0x0000004ff6e87220 */ /* 0x082fe20000410000 */
[----:B------:R-:W-:-:S03]  /*7a70*/  FMUL.FTZ R79, R245, R79 ;  /* 0x0000004ff54f7220 */ /* 0x000fc60000410000 */
[CC--:B----4-:R-:W-:Y:S01]  /*7a80*/  FFMA.FTZ R232, R245.reuse, R78.reuse, -R232 ;  /* 0x0000004ef5e87223 */ /* 0x0d0fe200000108e8 */
[C---:B------:R-:W-:Y:S01]  /*7a90*/  FFMA.FTZ R79, R246.reuse, R78, R79 ;  /* 0x0000004ef64f7223 */ /* 0x040fe2000001004f */
[-C--:B0-----:R-:W-:Y:S01]  /*7aa0*/  FMUL.FTZ R78, R246, R77.reuse ;  /* 0x0000004df64e7220 */ /* 0x081fe20000410000 */
[----:B------:R-:W-:Y:S01]  /*7ab0*/  FMUL.FTZ R77, R245, R77 ;  /* 0x0000004df54d7220 */ /* 0x000fe20000410000 */
[----:B--23--:R-:W-:Y:S01]  /*7ac0*/  FADD.FTZ R247, R247, R232 ;  /* 0x000000e8f7f77221 */ /* 0x00cfe20000010000 */
[----:B------:R-:W-:Y:S01]  /*7ad0*/  FADD.FTZ R248, R248, R79 ;  /* 0x0000004ff8f87221 */ /* 0x000fe20000010000 */
[-C--:B------:R-:W-:Y:S01]  /*7ae0*/  FFMA.FTZ R78, R245, R76.reuse, -R78 ;  /* 0x0000004cf54e7223 */ /* 0x080fe2000001084e */
[----:B------:R-:W-:-:S04]  /*7af0*/  FFMA.FTZ R246, R246, R76, R77 ;  /* 0x0000004cf6f67223 */ /* 0x000fc8000001004d */
[----:B------:R-:W-:-:S07]  /*7b00*/  MOV R245, R78 ;  /* 0x0000004e00f57202 */ /* 0x000fce0000000f00 */
.L_x_607:
[----:B------:R-:W-:Y:S05]  /*7b10*/  BSYNC.RECONVERGENT B0 ;  /* 0x0000000000007941 */ /* 0x000fea0003800200 */
.L_x_606:
[----:B------:R-:W-:Y:S01]  /*7b20*/  UMOV UR33, 0xffffffff ;  /* 0xffffffff00217882 */ /* 0x000fe20000000000 */
[----:B------:R-:W-:Y:S02]  /*7b30*/  ISETP.GT.U32.AND P2, PT, R108, 0x17, PT ;  /* 0x000000176c00780c */ /* 0x000fe40003f44070 */
[----:B------:R-:W-:Y:S11]  /*7b40*/  BRA.DIV UR33, `(.L_x_608) ;  /* 0x0000007621007947 */ /* 0x000ff6000b800000 */
[----:B0-----:R0:W0:Y:S04]  /*7b50*/  SHFL.DOWN PT, R76, R245, 0x8, 0x1f ;  /* 0x09001f00f54c7f89 */ /* 0x00102800000e0000 */
[----:B------:R0:W0:Y:S04]  /*7b60*/  SHFL.DOWN PT, R77, R246, 0x8, 0x1f ;  /* 0x09001f00f64d7f89 */ /* 0x00002800000e0000 */
[----:B----4-:R4:W0:Y:S04]  /*7b70*/  SHFL.DOWN PT, R78, R247, 0x8, 0x1f ;  /* 0x09001f00f74e7f89 */ /* 0x01082800000e0000 */
[----:B-1----:R4:W1:Y:S02]  /*7b80*/  SHFL.DOWN PT, R79, R248, 0x8, 0x1f ;  /* 0x09001f00f84f7f89 */ /* 0x00286400000e0000 */
.L_x_758:
[----:B------:R-:W-:Y:S04]  /*7b90*/  BSSY.RECONVERGENT B0, `(.L_x_609) ;  /* 0x000000d000007945 */ /* 0x000fe80003800200 */
[----:B------:R-:W-:Y:S05]  /*7ba0*/  @P2 BRA `(.L_x_610) ;  /* 0x00000000002c2947 */ /* 0x000fea0003800000 */
[-C--:B-1----:R-:W-:Y:S01]  /*7bb0*/  FMUL.FTZ R232, R246, R79.reuse ;  /* 0x0000004ff6e87220 */ /* 0x082fe20000410000 */
[----:B------:R-:W-:-:S03]  /*7bc0*/  FMUL.FTZ R79, R245, R79 ;  /* 0x0000004ff54f7220 */ /* 0x000fc60000410000 */
[CC--:B0-----:R-:W-:Y:S01]  /*7bd0*/  FFMA.FTZ R232, R245.reuse, R78.reuse, -R232 ;  /* 0x0000004ef5e87223 */ /* 0x0c1fe200000108e8 */
[C---:B------:R-:W-:Y:S01]  /*7be0*/  FFMA.FTZ R79, R246.reuse, R78, R79 ;  /* 0x0000004ef64f7223 */ /* 0x040fe2000001004f */
[-C--:B------:R-:W-:Y:S01]  /*7bf0*/  FMUL.FTZ R78, R246, R77.reuse ;  /* 0x0000004df64e7220 */ /* 0x080fe20000410000 */
[----:B------:R-:W-:Y:S01]  /*7c00*/  FMUL.FTZ R77, R245, R77 ;  /* 0x0000004df54d7220 */ /* 0x000fe20000410000 */
[----:B--234-:R-:W-:Y:S01]  /*7c10*/  FADD.FTZ R247, R247, R232 ;  /* 0x000000e8f7f77221 */ /* 0x01cfe20000010000 */
[----:B------:R-:W-:Y:S01]  /*7c20*/  FADD.FTZ R248, R248, R79 ;  /* 0x0000004ff8f87221 */ /* 0x000fe20000010000 */
[-C--:B------:R-:W-:Y:S01]  /*7c30*/  FFMA.FTZ R78, R245, R76.reuse, -R78 ;  /* 0x0000004cf54e7223 */ /* 0x080fe2000001084e */
[----:B------:R-:W-:-:S04]  /*7c40*/  FFMA.FTZ R246, R246, R76, R77 ;  /* 0x0000004cf6f67223 */ /* 0x000fc8000001004d */
[----:B------:R-:W-:-:S07]  /*7c50*/  MOV R245, R78 ;  /* 0x0000004e00f57202 */ /* 0x000fce0000000f00 */
.L_x_610:
[----:B------:R-:W-:Y:S05]  /*7c60*/  BSYNC.RECONVERGENT B0 ;  /* 0x0000000000007941 */ /* 0x000fea0003800200 */
.L_x_609:
[----:B------:R-:W-:Y:S01]  /*7c70*/  UMOV UR33, 0xffffffff ;  /* 0xffffffff00217882 */ /* 0x000fe20000000000 */
[----:B------:R-:W-:Y:S02]  /*7c80*/  ISETP.GT.U32.AND P2, PT, R108, 0xf, PT ;  /* 0x0000000f6c00780c */ /* 0x000fe40003f44070 */
[----:B------:R-:W-:Y:S11]  /*7c90*/  BRA.DIV UR33, `(.L_x_611) ;  /* 0x0000007621207947 */ /* 0x000ff6000b800000 */
[----:B0-----:R0:W0:Y:S04]  /*7ca0*/  SHFL.DOWN PT, R76, R245, 0x10, 0x1f ;  /* 0x0a001f00f54c7f89 */ /* 0x00102800000e0000 */
[----:B------:R0:W0:Y:S04]  /*7cb0*/  SHFL.DOWN PT, R77, R246, 0x10, 0x1f ;  /* 0x0a001f00f64d7f89 */ /* 0x00002800000e0000 */
[----:B------:R0:W0:Y:S04]  /*7cc0*/  SHFL.DOWN PT, R78, R247, 0x10, 0x1f ;  /* 0x0a001f00f74e7f89 */ /* 0x00002800000e0000 */
[----:B-1----:R1:W0:Y:S02]  /*7cd0*/  SHFL.DOWN PT, R79, R248, 0x10, 0x1f ;  /* 0x0a001f00f84f7f89 */ /* 0x00222400000e0000 */
.L_x_764:
[----:B------:R-:W-:Y:S04]  /*7ce0*/  BSSY.RECONVERGENT B0, `(.L_x_612) ;  /* 0x000000d000007945 */ /* 0x000fe80003800200 */
[----:B------:R-:W-:Y:S05]  /*7cf0*/  @P2 BRA `(.L_x_613) ;  /* 0x00000000002c2947 */ /* 0x000fea0003800000 */
[-C--:B0-----:R-:W-:Y:S01]  /*7d00*/  FMUL.FTZ R232, R246, R79.reuse ;  /* 0x0000004ff6e87220 */ /* 0x081fe20000410000 */
[----:B------:R-:W-:-:S03]  /*7d10*/  FMUL.FTZ R79, R245, R79 ;  /* 0x0000004ff54f7220 */ /* 0x000fc60000410000 */
[CC--:B------:R-:W-:Y:S01]  /*7d20*/  FFMA.FTZ R232, R245.reuse, R78.reuse, -R232 ;  /* 0x0000004ef5e87223 */ /* 0x0c0fe200000108e8 */
[C---:B------:R-:W-:Y:S01]  /*7d30*/  FFMA.FTZ R79, R246.reuse, R78, R79 ;  /* 0x0000004ef64f7223 */ /* 0x040fe2000001004f */
[-C--:B------:R-:W-:Y:S01]  /*7d40*/  FMUL.FTZ R78, R246, R77.reuse ;  /* 0x0000004df64e7220 */ /* 0x080fe20000410000 */
[----:B------:R-:W-:Y:S01]  /*7d50*/  FMUL.FTZ R77, R245, R77 ;  /* 0x0000004df54d7220 */ /* 0x000fe20000410000 */
[----:B--234-:R-:W-:Y:S01]  /*7d60*/  FADD.FTZ R247, R247, R232 ;  /* 0x000000e8f7f77221 */ /* 0x01cfe20000010000 */
[----:B-1----:R-:W-:Y:S01]  /*7d70*/  FADD.FTZ R248, R248, R79 ;  /* 0x0000004ff8f87221 */ /* 0x002fe20000010000 */
[-C--:B------:R-:W-:Y:S01]  /*7d80*/  FFMA.FTZ R78, R245, R76.reuse, -R78 ;  /* 0x0000004cf54e7223 */ /* 0x080fe2000001084e */
[----:B------:R-:W-:-:S04]  /*7d90*/  FFMA.FTZ R246, R246, R76, R77 ;  /* 0x0000004cf6f67223 */ /* 0x000fc8000001004d */
[----:B------:R-:W-:-:S07]  /*7da0*/  MOV R245, R78 ;  /* 0x0000004e00f57202 */ /* 0x000fce0000000f00 */
.L_x_613:
[----:B------:R-:W-:Y:S05]  /*7db0*/  BSYNC.RECONVERGENT B0 ;  /* 0x0000000000007941 */ /* 0x000fea0003800200 */
.L_x_612:
[----:B------:R-:W-:Y:S01]  /*7dc0*/  UMOV UR33, 0xffffffff ;  /* 0xffffffff00217882 */ /* 0x000fe20000000000 */
[----:B------:R-:W-:Y:S02]  /*7dd0*/  ISETP.NE.AND P2, PT, R182, 0x1f, PT ;  /* 0x0000001fb600780c */ /* 0x000fe40003f45270 */
[----:B------:R-:W-:Y:S11]  /*7de0*/  BRA.DIV UR33, `(.L_x_614) ;  /* 0x0000007621407947 */ /* 0x000ff6000b800000 */
[----:B0-----:R-:W0:Y:S04]  /*7df0*/  SHFL.IDX PT, R77, R246, RZ, 0x1f ;  /* 0x00001ffff64d7589 */ /* 0x001e2800000e0000 */
[----:B------:R-:W5:Y:S04]  /*7e00*/  SHFL.IDX PT, R79, R245, RZ, 0x1f ;  /* 0x00001ffff54f7589 */ /* 0x000f6800000e0000 */
[----:B------:R-:W1:Y:S04]  /*7e10*/  SHFL.IDX PT, R236, R247, RZ, 0x1f ;  /* 0x00001ffff7ec7589 */ /* 0x000e6800000e0000 */
[----:B--2---:R-:W-:Y:S04]  /*7e20*/  SHFL.DOWN PT, R245, R245, 0x1, 0x1f ;  /* 0x08201f00f5f57f89 */ /* 0x004fe800000e0000 */
[----:B---3--:R-:W-:Y:S04]  /*7e30*/  SHFL.DOWN PT, R246, R246, 0x1, 0x1f ;  /* 0x08201f00f6f67f89 */ /* 0x008fe800000e0000 */
[----:B----4-:R-:W-:Y:S01]  /*7e40*/  SHFL.DOWN PT, R247, R247, 0x1, 0x1f ;  /* 0x08201f00f7f77f89 */ /* 0x010fe200000e0000 */
[-C--:B0-----:R-:W-:Y:S01]  /*7e50*/  FMUL.FTZ R233, R63, R77.reuse ;  /* 0x0000004d3fe97220 */ /* 0x081fe20000410000 */
[-C--:B------:R-:W-:Y:S01]  /*7e60*/  FMUL.FTZ R78, R60, R77.reuse ;  /* 0x0000004d3c4e7220 */ /* 0x080fe20000410000 */
[----:B------:R-:W-:-:S02]  /*7e70*/  FMUL.FTZ R232, R62, R77 ;  /* 0x0000004d3ee87220 */ /* 0x000fc40000410000 */
[-C--:B-----5:R-:W-:Y:S01]  /*7e80*/  FFMA.FTZ R233, R62, R79.reuse, -R233 ;  /* 0x0000004f3ee97223 */ /* 0x0a0fe200000108e9 */
[C---:B------:R-:W-:Y:S01]  /*7e90*/  FFMA.FTZ R78, R61.reuse, R79, R78 ;  /* 0x0000004f3d4e7223 */ /* 0x040fe2000001004e */
[----:B------:R-:W-:Y:S02]  /*7ea0*/  SHFL.IDX PT, R62, R62, RZ, 0x1f ;  /* 0x00001fff3e3e7589 */ /* 0x000fe400000e0000 */
[----:B-1----:R-:W-:Y:S01]  /*7eb0*/  FADD.FTZ R76, R236, R233 ;  /* 0x000000e9ec4c7221 */ /* 0x002fe20000010000 */
[----:B------:R-:W-:Y:S01]  /*7ec0*/  FMUL.FTZ R233, R61, R77 ;  /* 0x0000004d3de97220 */ /* 0x000fe20000410000 */
[----:B------:R-:W0:Y:S03]  /*7ed0*/  SHFL.IDX PT, R236, R248, RZ, 0x1f ;  /* 0x00001ffff8ec7589 */ /* 0x000e2600000e0000 */
[-C--:B------:R-:W-:Y:S01]  /*7ee0*/  FFMA.FTZ R77, R60, R79.reuse, -R233 ;  /* 0x0000004f3c4d7223 */ /* 0x080fe200000108e9 */
[----:B------:R-:W-:Y:S01]  /*7ef0*/  FFMA.FTZ R79, R63, R79, R232 ;  /* 0x0000004f3f4f7223 */ /* 0x000fe200000100e8 */
[----:B------:R-:W1:Y:S04]  /*7f00*/  SHFL.IDX PT, R60, R60, RZ, 0x1f ;  /* 0x00001fff3c3c7589 */ /* 0x000e6800000e0000 */
[----:B------:R-:W2:Y:S04]  /*7f10*/  SHFL.IDX PT, R61, R61, RZ, 0x1f ;  /* 0x00001fff3d3d7589 */ /* 0x000ea800000e0000 */
[----:B------:R-:W3:Y:S04]  /*7f20*/  SHFL.IDX PT, R63, R63, RZ, 0x1f ;  /* 0x00001fff3f3f7589 */ /* 0x000ee800000e0000 */
[----:B------:R-:W4:Y:S01]  /*7f30*/  SHFL.DOWN PT, R248, R248, 0x1, 0x1f ;  /* 0x08201f00f8f87f89 */ /* 0x000f2200000e0000 */
[----:B0-----:R-:W-:-:S07]  /*7f40*/  FADD.FTZ R79, R236, R79 ;  /* 0x0000004fec4f7221 */ /* 0x001fce0000010000 */
.L_x_778:
[----:B------:R-:W-:Y:S04]  /*7f50*/  BSSY.RECONVERGENT B0, `(.L_x_615) ;  /* 0x000000d000007945 */ /* 0x000fe80003800200 */
[----:B------:R-:W-:Y:S05]  /*7f60*/  @!P2 BRA `(.L_x_616) ;  /* 0x00000000002ca947 */ /* 0x000fea0003800000 */
[-C--:B--2---:R-:W-:Y:S01]  /*7f70*/  FMUL.FTZ R232, R246, R61.reuse ;  /* 0x0000003df6e87220 */ /* 0x084fe20000410000 */
[----:B------:R-:W-:-:S03]  /*7f80*/  FMUL.FTZ R61, R245, R61 ;  /* 0x0000003df53d7220 */ /* 0x000fc60000410000 */
[CC--:B-1----:R-:W-:Y:S01]  /*7f90*/  FFMA.FTZ R232, R245.reuse, R60.reuse, -R232 ;  /* 0x0000003cf5e87223 */ /* 0x0c2fe200000108e8 */
[C---:B------:R-:W-:Y:S01]  /*7fa0*/  FFMA.FTZ R61, R246.reuse, R60, R61 ;  /* 0x0000003cf63d7223 */ /* 0x040fe2000001003d */
[-C--:B---3--:R-:W-:Y:S01]  /*7fb0*/  FMUL.FTZ R60, R246, R63.reuse ;  /* 0x0000003ff63c7220 */ /* 0x088fe20000410000 */
[----:B------:R-:W-:-:S03]  /*7fc0*/  FMUL.FTZ R63, R245, R63 ;  /* 0x0000003ff53f7220 */ /* 0x000fc60000410000 */
[-C--:B------:R-:W-:Y:S01]  /*7fd0*/  FFMA.FTZ R60, R245, R62.reuse, -R60 ;  /* 0x0000003ef53c7223 */ /* 0x080fe2000001083c */
[----:B------:R-:W-:-:S03]  /*7fe0*/  FFMA.FTZ R63, R246, R62, R63 ;  /* 0x0000003ef63f7223 */ /* 0x000fc6000001003f */
[----:B------:R-:W-:Y:S01]  /*7ff0*/  FADD.FTZ R62, R247, R60 ;  /* 0x0000003cf73e7221 */ /* 0x000fe20000010000 */
[----:B----4-:R-:W-:Y:S01]  /*8000*/  FADD.FTZ R63, R248, R63 ;  /* 0x0000003ff83f7221 */ /* 0x010fe20000010000 */
[----:B------:R-:W-:-:S07]  /*8010*/  MOV R60, R232 ;  /* 0x000000e8003c7202 */ /* 0x000fce0000000f00 */
.L_x_616:
[----:B------:R-:W-:Y:S05]  /*8020*/  BSYNC.RECONVERGENT B0 ;  /* 0x0000000000007941 */ /* 0x000fea0003800200 */
.L_x_615:
[CC--:B---3--:R-:W-:Y:S01]  /*8030*/  FMUL.FTZ R233, R69.reuse, R63.reuse ;  /* 0x0000003f45e97220 */ /* 0x0c8fe20000410000 */
[-C--:B------:R-:W-:Y:S01]  /*8040*/  FMUL.FTZ R232, R69, R62.reuse ;  /* 0x0000003e45e87220 */ /* 0x080fe20000410000 */
[----:B-12---:R0:W-:Y:S02]  /*8050*/  STS.128 [R231+0x6db0], R60 ;  /* 0x006db03ce7007388 */ /* 0x0061e40000000c00 */
[C---:B------:R-:W-:Y:S01]  /*8060*/  FFMA.FTZ R233, R68.reuse, R62, -R233 ;  /* 0x0000003e44e97223 */ /* 0x040fe200000108e9 */
[----:B------:R-:W-:-:S03]  /*8070*/  FFMA.FTZ R232, R68, R63, R232 ;  /* 0x0000003f44e87223 */ /* 0x000fc600000100e8 */
[----:B0-----:R-:W-:Y:S01]  /*8080*/  FADD.FTZ R62, R70, R233 ;  /* 0x000000e9463e7221 */ /* 0x001fe20000010000 */
[----:B------:R-:W-:Y:S01]  /*8090*/  FADD.FTZ R63, R71, R232 ;  /* 0x000000e8473f7221 */ /* 0x000fe20000010000 */
[C---:B------:R-:W-:Y:S01]  /*80a0*/  FMUL.FTZ R71, R69.reuse, R61 ;  /* 0x0000003d45477220 */ /* 0x040fe20000410000 */
[-C--:B------:R-:W-:Y:S02]  /*80b0*/  FMUL.FTZ R70, R69, R60.reuse ;  /* 0x0000003c45467220 */ /* 0x080fe40000410000 */
[C---:B------:R-:W-:Y:S01]  /*80c0*/  FMUL.FTZ R69, R65.reuse, R63 ;  /* 0x0000003f41457220 */ /* 0x040fe20000410000 */
[C---:B------:R-:W-:Y:S01]  /*80d0*/  FFMA.FTZ R60, R68.reuse, R60, -R71 ;  /* 0x0000003c443c7223 */ /* 0x040fe20000010847 */
[----:B------:R-:W-:Y:S01]  /*80e0*/  FFMA.FTZ R61, R68, R61, R70 ;  /* 0x0000003d443d7223 */ /* 0x000fe20000010046 */
[-C--:B------:R-:W-:Y:S01]  /*80f0*/  FMUL.FTZ R68, R65, R62.reuse ;  /* 0x0000003e41447220 */ /* 0x080fe20000410000 */
[----:B------:R-:W-:-:S03]  /*8100*/  FFMA.FTZ R69, R64, R62, -R69 ;  /* 0x0000003e40457223 */ /* 0x000fc60000010845 */
[----:B------:R-:W-:Y:S01]  /*8110*/  FFMA.FTZ R68, R64, R63, R68 ;  /* 0x0000003f40447223 */ /* 0x000fe20000010044 */
[----:B------:R0:W-:Y:S03]  /*8120*/  STS.128 [R231+0x6da0], R60 ;  /* 0x006da03ce7007388 */ /* 0x0001e60000000c00 */
[----:B0-----:R-:W-:Y:S01]  /*8130*/  FADD.FTZ R63, R67, R68 ;  /* 0x00000044433f7221 */ /* 0x001fe20000010000 */
[----:B------:R-:W-:Y:S01]  /*8140*/  FADD.FTZ R62, R66, R69 ;  /* 0x00000045423e7221 */ /* 0x000fe20000010000 */
[C---:B------:R-:W-:Y:S01]  /*8150*/  FMUL.FTZ R67, R65.reuse, R61 ;  /* 0x0000003d41437220 */ /* 0x040fe20000410000 */
[-C--:B------:R-:W-:Y:S01]  /*8160*/  FMUL.FTZ R66, R65, R60.reuse ;  /* 0x0000003c41427220 */ /* 0x080fe20000410000 */
[C---:B------:R-:W-:Y:S02]  /*8170*/  FMUL.FTZ R65, R73.reuse, R63 ;  /* 0x0000003f49417220 */ /* 0x040fe40000410000 */
[C---:B------:R-:W-:Y:S01]  /*8180*/  FFMA.FTZ R60, R64.reuse, R60, -R67 ;  /* 0x0000003c403c7223 */ /* 0x040fe20000010843 */
[----:B------:R-:W-:Y:S01]  /*8190*/  FFMA.FTZ R61, R64, R61, R66 ;  /* 0x0000003d403d7223 */ /* 0x000fe20000010042 */
[-C--:B------:R-:W-:Y:S01]  /*81a0*/  FFMA.FTZ R65, R72, R62.reuse, -R65 ;  /* 0x0000003e48417223 */ /* 0x080fe20000010841 */
[C---:B------:R-:W-:Y:S01]  /*81b0*/  FMUL.FTZ R64, R73.reuse, R62 ;  /* 0x0000003e49407220 */ /* 0x040fe20000410000 */
[----:B------:R-:W-:-:S02]  /*81c0*/  FMUL.FTZ R68, R73, R60 ;  /* 0x0000003c49447220 */ /* 0x000fc40000410000 */
[----:B------:R-:W-:Y:S01]  /*81d0*/  FADD.FTZ R66, R74, R65 ;  /* 0x000000414a427221 */ /* 0x000fe20000010000 */
[----:B------:R-:W-:Y:S01]  /*81e0*/  FMUL.FTZ R65, R73, R61 ;  /* 0x0000003d49417220 */ /* 0x000fe20000410000 */
[C---:B------:R-:W-:Y:S01]  /*81f0*/  FFMA.FTZ R70, R72.reuse, R63, R64 ;  /* 0x0000003f48467223 */ /* 0x040fe20000010040 */
[----:B------:R0:W-:Y:S02]  /*8200*/  STS.128 [R231+0x6d90], R60 ;  /* 0x006d903ce7007388 */ /* 0x0001e40000000c00 */
[C---:B------:R-:W-:Y:S01]  /*8210*/  FFMA.FTZ R64, R72.reuse, R60, -R65 ;  /* 0x0000003c48407223 */ /* 0x040fe20000010841 */
[----:B------:R-:W-:Y:S01]  /*8220*/  FFMA.FTZ R65, R72, R61, R68 ;  /* 0x0000003d48417223 */ /* 0x000fe20000010044 */
[----:B------:R-:W-:-:S05]  /*8230*/  FADD.FTZ R67, R75, R70 ;  /* 0x000000464b437221 */ /* 0x000fca0000010000 */
[----:B------:R2:W-:Y:S01]  /*8240*/  STS.128 [R231+0x6d80], R64 ;  /* 0x006d8040e7007388 */ /* 0x0005e20000000c00 */
[----:B0-----:R-:W-:Y:S02]  /*8250*/  MOV R63, R79 ;  /* 0x0000004f003f7202 */ /* 0x001fe40000000f00 */
[----:B------:R-:W-:Y:S02]  /*8260*/  MOV R62, R76 ;  /* 0x0000004c003e7202 */ /* 0x000fe40000000f00 */
[----:B------:R-:W-:Y:S02]  /*8270*/  MOV R61, R78 ;  /* 0x0000004e003d7202 */ /* 0x000fe40000000f00 */
[----:B------:R-:W-:-:S07]  /*8280*/  MOV R60, R77 ;  /* 0x0000004d003c7202 */ /* 0x000fce0000000f00 */
.L_x_598:
[----:B------:R-:W-:Y:S05]  /*8290*/  WARPSYNC.ALL ;  /* 0x0000000000007948 */ /* 0x000fea0003800000 */
[----:B------:R-:W-:Y:S01]  /*82a0*/  ISETP.NE.AND P0, PT, R182, RZ, PT ;  /* 0x000000ffb600720c */ /* 0x000fe20003f05270 */
[----:B------:R-:W-:Y:S01]  /*82b0*/  BAR.SYNC.DEFER_BLOCKING 0x0 ;  /* 0x0000000000007b1d */ /* 0x000fe20000010000 */
[----:B------:R-:W-:Y:S01]  /*82c0*/  FMUL.FTZ R73, R177, UR49 ;  /* 0x00000031b1497c20 */ /* 0x000fe20008410000 */
[----:B------:R-:W-:Y:S01]  /*82d0*/  FMUL.FTZ R72, R175, R207 ;  /* 0x000000cfaf487220 */ /* 0x000fe20000410000 */
[C---:B-----5:R-:W-:Y:S01]  /*82e0*/  FMUL.FTZ R77, R173.reuse, UR49 ;  /* 0x00000031ad4d7c20 */ /* 0x060fe20008410000 */
[----:B------:R-:W-:Y:S01]  /*82f0*/  FMUL.FTZ R75, R173, R190 ;  /* 0x000000bead4b7220 */ /* 0x000fe20000410000 */
[----:B------:R-:W-:Y:S01]  /*8300*/  FFMA.FTZ R70, R178, UR37, R73 ;  /* 0x00000025b2467c23 */ /* 0x000fe20008010049 */
[----:B-12---:R-:W-:Y:S01]  /*8310*/  FMUL.FTZ R66, R179, R204 ;  /* 0x000000ccb3427220 */ /* 0x006fe20000410000 */
[----:B------:R-:W-:Y:S01]  /*8320*/  FMUL.FTZ R74, R171, R210 ;  /* 0x000000d2ab4a7220 */ /* 0x000fe20000410000 */
[----:B------:R-:W-:Y:S01]  /*8330*/  FMUL.FTZ R76, R169, R188 ;  /* 0x000000bca94c7220 */ /* 0x000fe20000410000 */
[----:B------:R-:W-:Y:S01]  /*8340*/  FMUL.FTZ R173, R173, R208 ;  /* 0x000000d0adad7220 */ /* 0x000fe20000410000 */
[----:B------:R-:W-:Y:S01]  /*8350*/  FFMA.FTZ R69, R180, R193, R66 ;  /* 0x000000c1b4457223 */ /* 0x000fe20000010042 */
[CC--:B------:R-:W-:Y:S01]  /*8360*/  FMUL.FTZ R66, R177.reuse, R192.reuse ;  /* 0x000000c0b1427220 */ /* 0x0c0fe20000410000 */
[----:B------:R-:W-:Y:S01]  /*8370*/  FMUL.FTZ R177, R177, R205 ;  /* 0x000000cdb1b17220 */ /* 0x000fe20000410000 */
[----:B------:R-:W-:Y:S01]  /*8380*/  FFMA.FTZ R79, R172, R189, R74 ;  /* 0x000000bdac4f7223 */ /* 0x000fe2000001004a */
[----:B------:R-:W-:Y:S01]  /*8390*/  FFMA.FTZ R76, R170, R211, -R76 ;  /* 0x000000d3aa4c7223 */ /* 0x000fe2000001084c */
[C---:B------:R-:W-:Y:S01]  /*83a0*/  FFMA.FTZ R66, R178.reuse, R205, -R66 ;  /* 0x000000cdb2427223 */ /* 0x040fe20000010842 */
[----:B------:R-:W-:Y:S01]  /*83b0*/  FFMA.FTZ R178, R178, R192, R177 ;  /* 0x000000c0b2b27223 */ /* 0x000fe200000100b1 */
[----:B------:R-:W-:Y:S01]  /*83c0*/  FMUL.FTZ R78, R167, R187 ;  /* 0x000000bba74e7220 */ /* 0x000fe20000410000 */
[----:B------:R-:W-:Y:S01]  /*83d0*/  FMUL.FTZ R177, R165, UR49 ;  /* 0x00000031a5b17c20 */ /* 0x000fe20008410000 */
[C---:B------:R-:W-:Y:S01]  /*83e0*/  FMUL.FTZ R67, R179.reuse, R193 ;  /* 0x000000c1b3437220 */ /* 0x040fe20000410000 */
[----:B------:R-:W-:Y:S01]  /*83f0*/  ULEA UR33, UR15, 0xfffff000, 0xc ;  /* 0xfffff0000f217891 */ /* 0x000fe2000f8e60ff */
[----:B------:R-:W-:Y:S01]  /*8400*/  FADD.FTZ R230, RZ, R230 ;  /* 0x000000e6ffe67221 */ /* 0x000fe20000010000 */
[----:B------:R-:W-:Y:S01]  /*8410*/  VOTEU.ALL UP0, P0 ;  /* 0x0000000000ff7886 */ /* 0x000fe20000000000 */
[C---:B------:R-:W-:Y:S01]  /*8420*/  FFMA.FTZ R67, R180.reuse, R204, -R67 ;  /* 0x000000ccb4437223 */ /* 0x040fe20000010843 */
[----:B------:R-:W1:Y:S01]  /*8430*/  LDS.64 R64, [R181+0x6d88] ;  /* 0x006d8800b5407984 */ /* 0x000e620000000a00 */
[----:B------:R-:W-:Y:S01]  /*8440*/  USHF.R.S32.HI UR50, URZ, 0x1f, UR33 ;  /* 0x0000001fff327899 */ /* 0x000fe20008011421 */
[----:B------:R-:W-:Y:S01]  /*8450*/  FMUL.FTZ R71, R179, UR49 ;  /* 0x00000031b3477c20 */ /* 0x000fe20008410000 */
[----:B------:R-:W-:Y:S03]  /*8460*/  BSSY.RECONVERGENT B0, `(.L_x_617) ;  /* 0x0000226000007945 */ /* 0x000fe60003800200 */
[----:B------:R-:W-:Y:S01]  /*8470*/  FFMA.FTZ R71, R180, UR37, R71 ;  /* 0x00000025b4477c23 */ /* 0x000fe20008010047 */
[-C--:B-1----:R-:W-:Y:S01]  /*8480*/  FMUL.FTZ R68, R64, R107.reuse ;  /* 0x0000006b40447220 */ /* 0x082fe20000410000 */
[----:B------:R-:W-:-:S03]  /*8490*/  FMUL.FTZ R73, R65, R107 ;  /* 0x0000006b41497220 */ /* 0x000fc60000410000 */
[-C--:B------:R-:W-:Y:S01]  /*84a0*/  FFMA.FTZ R65, R65, R106.reuse, -R68 ;  /* 0x0000006a41417223 */ /* 0x080fe20000010844 */
[CC--:B------:R-:W-:Y:S01]  /*84b0*/  FMUL.FTZ R68, R175.reuse, R191.reuse ;  /* 0x000000bfaf447220 */ /* 0x0c0fe20000410000 */
[----:B------:R-:W-:Y:S01]  /*84c0*/  FFMA.FTZ R64, R64, R106, R73 ;  /* 0x0000006a40407223 */ /* 0x000fe20000010049 */
[----:B------:R-:W-:Y:S01]  /*84d0*/  FMUL.FTZ R73, R175, UR49 ;  /* 0x00000031af497c20 */ /* 0x000fe20008410000 */
[C---:B------:R-:W-:Y:S01]  /*84e0*/  FFMA.FTZ R175, R176.reuse, R191, R72 ;  /* 0x000000bfb0af7223 */ /* 0x040fe20000010048 */
[----:B------:R-:W-:Y:S01]  /*84f0*/  FFMA.FTZ R107, R176, R207, -R68 ;  /* 0x000000cfb06b7223 */ /* 0x000fe20000010844 */
[C---:B------:R-:W-:Y:S01]  /*8500*/  FFMA.FTZ R72, R174.reuse, UR37, R77 ;  /* 0x00000025ae487c23 */ /* 0x040fe2000801004d */
[C---:B------:R-:W-:Y:S01]  /*8510*/  FFMA.FTZ R68, R174.reuse, R208, -R75 ;  /* 0x000000d0ae447223 */ /* 0x040fe2000001084b */
[C---:B------:R-:W-:Y:S01]  /*8520*/  FMUL.FTZ R75, R171.reuse, UR49 ;  /* 0x00000031ab4b7c20 */ /* 0x040fe20008410000 */
[----:B------:R-:W-:Y:S01]  /*8530*/  FMUL.FTZ R77, R171, R189 ;  /* 0x000000bdab4d7220 */ /* 0x000fe20000410000 */
[C---:B------:R-:W-:Y:S01]  /*8540*/  FMUL.FTZ R171, R169.reuse, UR49 ;  /* 0x00000031a9ab7c20 */ /* 0x040fe20008410000 */
[----:B------:R-:W-:Y:S01]  /*8550*/  FMUL.FTZ R169, R169, R211 ;  /* 0x000000d3a9a97220 */ /* 0x000fe20000410000 */
[----:B------:R-:W-:Y:S01]  /*8560*/  FFMA.FTZ R174, R174, R190, R173 ;  /* 0x000000beaeae7223 */ /* 0x000fe200000100ad */
[C---:B------:R-:W-:Y:S01]  /*8570*/  FMUL.FTZ R106, R167.reuse, R213 ;  /* 0x000000d5a76a7220 */ /* 0x040fe20000410000 */
[C---:B------:R-:W-:Y:S01]  /*8580*/  FFMA.FTZ R74, R170.reuse, UR37, R171 ;  /* 0x00000025aa4a7c23 */ /* 0x040fe200080100ab */
[----:B------:R-:W-:Y:S01]  /*8590*/  FFMA.FTZ R170, R170, R188, R169 ;  /* 0x000000bcaaaa7223 */ /* 0x000fe200000100a9 */
[----:B------:R-:W-:Y:S01]  /*85a0*/  FMUL.FTZ R169, R167, UR49 ;  /* 0x00000031a7a97c20 */ /* 0x000fe20008410000 */
[C---:B------:R-:W-:Y:S01]  /*85b0*/  FMUL.FTZ R173, R165.reuse, R186 ;  /* 0x000000baa5ad7220 */ /* 0x040fe20000410000 */
[-C--:B------:R-:W-:Y:S01]  /*85c0*/  FMUL.FTZ R165, R165, R214.reuse ;  /* 0x000000d6a5a57220 */ /* 0x080fe20000410000 */
[C---:B------:R-:W-:Y:S01]  /*85d0*/  FFMA.FTZ R171, R168.reuse, R187, R106 ;  /* 0x000000bba8ab7223 */ /* 0x040fe2000001006a */
[C---:B------:R-:W-:Y:S01]  /*85e0*/  FFMA.FTZ R167, R168.reuse, UR37, R169 ;  /* 0x00000025a8a77c23 */ /* 0x040fe200080100a9 */
[----:B------:R-:W-:Y:S01]  /*85f0*/  FFMA.FTZ R169, R168, R213, -R78 ;  /* 0x000000d5a8a97223 */ /* 0x000fe2000001084e */
[C---:B------:R-:W-:Y:S01]  /*8600*/  FFMA.FTZ R78, R166.reuse, UR37, R177 ;  /* 0x00000025a64e7c23 */ /* 0x040fe200080100b1 */
[C---:B------:R-:W-:Y:S01]  /*8610*/  FFMA.FTZ R106, R166.reuse, R214, -R173 ;  /* 0x000000d6a66a7223 */ /* 0x040fe200000108ad */
[----:B------:R-:W-:Y:S01]  /*8620*/  FFMA.FTZ R166, R166, R186, R165 ;  /* 0x000000baa6a67223 */ /* 0x000fe200000100a5 */
[C---:B------:R-:W-:Y:S01]  /*8630*/  FMUL.FTZ R165, R163.reuse, R185 ;  /* 0x000000b9a3a57220 */ /* 0x040fe20000410000 */
[----:B------:R-:W-:Y:S01]  /*8640*/  FMUL.FTZ R168, R163, R216 ;  /* 0x000000d8a3a87220 */ /* 0x000fe20000410000 */
[C---:B------:R-:W-:Y:S01]  /*8650*/  FMUL.FTZ R173, R161.reuse, R184 ;  /* 0x000000b8a1ad7220 */ /* 0x040fe20000410000 */
[----:B------:R-:W-:Y:S01]  /*8660*/  FMUL.FTZ R161, R161, R217 ;  /* 0x000000d9a1a17220 */ /* 0x000fe20000410000 */
[C---:B------:R-:W-:Y:S01]  /*8670*/  FFMA.FTZ R163, R164.reuse, R216, -R165 ;  /* 0x000000d8a4a37223 */ /* 0x040fe200000108a5 */
[----:B------:R-:W-:Y:S01]  /*8680*/  FFMA.FTZ R165, R164, R185, R168 ;  /* 0x000000b9a4a57223 */ /* 0x000fe200000100a8 */
[C---:B------:R-:W-:Y:S01]  /*8690*/  FFMA.FTZ R164, R162.reuse, R217, -R173 ;  /* 0x000000d9a2a47223 */ /* 0x040fe200000108ad */
[----:B------:R-:W-:Y:S01]  /*86a0*/  FFMA.FTZ R162, R162, R184, R161 ;  /* 0x000000b8a2a27223 */ /* 0x000fe200000100a1 */
[C---:B------:R-:W-:Y:S01]  /*86b0*/  FMUL.FTZ R161, R159.reuse, R183 ;  /* 0x000000b79fa17220 */ /* 0x040fe20000410000 */
[----:B------:R-:W-:Y:S01]  /*86c0*/  FMUL.FTZ R168, R159, R219 ;  /* 0x000000db9fa87220 */ /* 0x000fe20000410000 */
[----:B------:R-:W-:Y:S01]  /*86d0*/  FMUL.FTZ R173, R157, R127 ;  /* 0x0000007f9dad7220 */ /* 0x000fe20000410000 */
[----:B------:R-:W-:Y:S01]  /*86e0*/  FFMA.FTZ R226, R19, R226, R64 ;  /* 0x000000e213e27223 */ /* 0x000fe20000010040 */
[C---:B------:R-:W-:Y:S01]  /*86f0*/  FFMA.FTZ R159, R160.reuse, R219, -R161 ;  /* 0x000000dba09f7223 */ /* 0x040fe200000108a1 */
[----:B------:R-:W-:Y:S01]  /*8700*/  FFMA.FTZ R161, R160, R183, R168 ;  /* 0x000000b7a0a17223 */ /* 0x000fe200000100a8 */
[-C--:B------:R-:W-:Y:S01]  /*8710*/  FMUL.FTZ R168, R157, R220.reuse ;  /* 0x000000dc9da87220 */ /* 0x080fe20000410000 */
[C---:B------:R-:W-:Y:S01]  /*8720*/  FFMA.FTZ R160, R158.reuse, R220, -R173 ;  /* 0x000000dc9ea07223 */ /* 0x040fe200000108ad */
[CC--:B------:R-:W-:Y:S01]  /*8730*/  FMUL.FTZ R157, R155.reuse, R126.reuse ;  /* 0x0000007e9b9d7220 */ /* 0x0c0fe20000410000 */
[----:B------:R-:W-:Y:S01]  /*8740*/  FMUL.FTZ R173, R155, R221 ;  /* 0x000000dd9bad7220 */ /* 0x000fe20000410000 */
[----:B------:R-:W-:Y:S01]  /*8750*/  FFMA.FTZ R158, R158, R127, R168 ;  /* 0x0000007f9e9e7223 */ /* 0x000fe200000100a8 */
[----:B------:R-:W-:Y:S01]  /*8760*/  FFMA.FTZ R168, R0, R67, RZ ;  /* 0x0000004300a87223 */ /* 0x000fe200000100ff */
[C---:B------:R-:W-:Y:S01]  /*8770*/  FFMA.FTZ R155, R156.reuse, R221, -R157 ;  /* 0x000000dd9c9b7223 */ /* 0x040fe2000001089d */
[----:B------:R-:W-:Y:S01]  /*8780*/  FFMA.FTZ R157, R156, R126, R173 ;  /* 0x0000007e9c9d7223 */ /* 0x000fe200000100ad */
[C---:B------:R-:W-:Y:S01]  /*8790*/  FMUL.FTZ R173, R153.reuse, R202 ;  /* 0x000000ca99ad7220 */ /* 0x040fe20000410000 */
[----:B------:R-:W-:Y:S01]  /*87a0*/  FMUL.FTZ R153, R153, R223 ;  /* 0x000000df99997220 */ /* 0x000fe20000410000 */
[----:B------:R-:W-:Y:S01]  /*87b0*/  FFMA.FTZ R67, R33, R66, R168 ;  /* 0x0000004221437223 */ /* 0x000fe200000100a8 */
[----:B------:R-:W-:Y:S01]  /*87c0*/  FFMA.FTZ R66, -R0, R69, RZ ;  /* 0x0000004500427223 */ /* 0x000fe200000101ff */
[C---:B------:R-:W-:Y:S01]  /*87d0*/  FFMA.FTZ R156, R154.reuse, R223, -R173 ;  /* 0x000000df9a9c7223 */ /* 0x040fe200000108ad */
[----:B------:R-:W-:Y:S01]  /*87e0*/  FFMA.FTZ R154, R154, R202, R153 ;  /* 0x000000ca9a9a7223 */ /* 0x000fe20000010099 */
[----:B------:R-:W-:Y:S01]  /*87f0*/  FMUL.FTZ R153, R151, R224 ;  /* 0x000000e097997220 */ /* 0x000fe20000410000 */
[----:B------:R-:W-:Y:S01]  /*8800*/  FFMA.FTZ R66, -R33, R178, R66 ;  /* 0x000000b221427223 */ /* 0x000fe20000010142 */
[----:B------:R-:W-:Y:S01]  /*8810*/  FMUL.FTZ R173, R151, R227 ;  /* 0x000000e397ad7220 */ /* 0x000fe20000410000 */
[----:B------:R-:W-:Y:S01]  /*8820*/  FFMA.FTZ R168, R32, R107, R67 ;  /* 0x0000006b20a87223 */ /* 0x000fe20000010043 */
[----:B------:R-:W-:Y:S01]  /*8830*/  FMUL.FTZ R67, R149, R228 ;  /* 0x000000e495437220 */ /* 0x000fe20000410000 */
[----:B------:R-:W-:Y:S01]  /*8840*/  FADD.FTZ R148, R148, R65 ;  /* 0x0000004194947221 */ /* 0x000fe20000010000 */
[----:B------:R-:W-:Y:S01]  /*8850*/  FFMA.FTZ R151, R152, R227, -R153 ;  /* 0x000000e398977223 */ /* 0x000fe20000010899 */
[----:B------:R-:W-:Y:S01]  /*8860*/  FFMA.FTZ R175, -R32, R175, R66 ;  /* 0x000000af20af7223 */ /* 0x000fe20000010142 */
[----:B------:R-:W-:Y:S01]  /*8870*/  FFMA.FTZ R153, R152, R224, R173 ;  /* 0x000000e098997223 */ /* 0x000fe200000100ad */
[C---:B------:R-:W-:Y:S01]  /*8880*/  FMUL.FTZ R66, R147.reuse, R226 ;  /* 0x000000e293427220 */ /* 0x040fe20000410000 */
[----:B------:R-:W-:Y:S01]  /*8890*/  FFMA.FTZ R152, R150, R230, R67 ;  /* 0x000000e696987223 */ /* 0x000fe20000010043 */
[-C--:B------:R-:W-:Y:S01]  /*88a0*/  FMUL.FTZ R147, R147, R148.reuse ;  /* 0x0000009493937220 */ /* 0x080fe20000410000 */
[----:B------:R-:W-:Y:S01]  /*88b0*/  LOP3.LUT R64, R182, UR33, RZ, 0xfc, !PT ;  /* 0x00000021b6407c12 */ /* 0x000fe2000f8efcff */
[C---:B------:R-:W-:Y:S01]  /*88c0*/  FFMA.FTZ R69, R145.reuse, R148, -R66 ;  /* 0x0000009491457223 */ /* 0x040fe20000010842 */
[----:B------:R-:W-:Y:S01]  /*88d0*/  MOV R65, UR50 ;  /* 0x0000003200417c02 */ /* 0x000fe20008000f00 */
[----:B------:R-:W-:Y:S01]  /*88e0*/  FFMA.FTZ R147, R145, R226, R147 ;  /* 0x000000e291937223 */ /* 0x000fe20000010093 */
[----:B------:R-:W-:Y:S01]  /*88f0*/  MOV R67, UR42 ;  /* 0x0000002a00437c02 */ /* 0x000fe20008000f00 */
[----:B------:R-:W-:Y:S01]  /*8900*/  UMOV UR33, UR30 ;  /* 0x0000001e00217c82 */ /* 0x000fe20008000000 */
[----:B------:R-:W-:Y:S01]  /*8910*/  MOV R145, UR43 ;  /* 0x0000002b00917c02 */ /* 0x000fe20008000f00 */
[----:B------:R-:W-:Y:S01]  /*8920*/  FFMA.FTZ R203, R20, R203, R147 ;  /* 0x000000cb14cb7223 */ /* 0x000fe20000010093 */
[----:B------:R-:W-:Y:S01]  /*8930*/  FFMA.FTZ R107, R31, R68, R168 ;  /* 0x000000441f6b7223 */ /* 0x000fe200000100a8 */
[----:B------:R-:W-:-:S04]  /*8940*/  IMAD.WIDE.U32 R66, R67, UR8, R64 ;  /* 0x0000000843427c25 */ /* 0x000fc8000f8e0040 */
[----:B------:R-:W-:Y:S01]  /*8950*/  FADD.FTZ R65, R144, R69 ;  /* 0x0000004590417221 */ /* 0x000fe20000010000 */
[----:B------:R-:W-:Y:S01]  /*8960*/  MOV R69, UR33 ;  /* 0x0000002100457c02 */ /* 0x000fe20008000f00 */
[----:B------:R-:W-:Y:S01]  /*8970*/  FFMA.FTZ R77, R172, R210, -R77 ;  /* 0x000000d2ac4d7223 */ /* 0x000fe2000001084d */
[----:B------:R-:W-:Y:S02]  /*8980*/  IMAD R67, R145, UR8, R67 ;  /* 0x0000000891437c24 */ /* 0x000fe4000f8e0243 */
[C---:B------:R-:W-:Y:S01]  /*8990*/  FMUL.FTZ R144, R146.reuse, R65 ;  /* 0x0000004192907220 */ /* 0x040fe20000410000 */
[-C--:B------:R-:W-:Y:S01]  /*89a0*/  FMUL.FTZ R146, R146, R203.reuse ;  /* 0x000000cb92927220 */ /* 0x080fe20000410000 */
[C---:B------:R-:W-:Y:S01]  /*89b0*/  LEA R68, P2, R66.reuse, UR9, 0x2 ;  /* 0x0000000942447c11 */ /* 0x040fe2000f8410ff */
[----:B------:R-:W-:Y:S01]  /*89c0*/  FFMA.FTZ R174, -R31, R174, R175 ;  /* 0x000000ae1fae7223 */ /* 0x000fe200000101af */
[----:B------:R-:W-:Y:S01]  /*89d0*/  FFMA.FTZ R144, R109, R203, R144 ;  /* 0x000000cb6d907223 */ /* 0x000fe20000010090 */
[----:B------:R-:W-:Y:S01]  /*89e0*/  LEA R64, R69, -R64, 0x1 ;  /* 0x8000004045407211 */ /* 0x000fe200078e08ff */
[----:B------:R-:W-:Y:S01]  /*89f0*/  FFMA.FTZ R109, R109, R65, -R146 ;  /* 0x000000416d6d7223 */ /* 0x000fe20000010892 */
[----:B------:R-:W-:Y:S01]  /*8a00*/  LEA.HI.X R69, R66, UR14, R67, 0x2, P2 ;  /* 0x0000000e42457c11 */ /* 0x000fe200090f1443 */
[----:B------:R-:W-:Y:S01]  /*8a10*/  FFMA.FTZ R66, R30, R77, R107 ;  /* 0x0000004d1e427223 */ /* 0x000fe2000001006b */
[----:B------:R-:W-:Y:S01]  /*8a20*/  FFMA.FTZ R201, R21, R201, R144 ;  /* 0x000000c915c97223 */ /* 0x000fe20000010090 */
[----:B------:R-:W-:Y:S01]  /*8a30*/  FADD.FTZ R110, R110, R109 ;  /* 0x0000006d6e6e7221 */ /* 0x000fe20000010000 */
[----:B------:R-:W-:Y:S01]  /*8a40*/  FFMA.FTZ R79, -R30, R79, R174 ;  /* 0x0000004f1e4f7223 */ /* 0x000fe200000101ae */
[C---:B------:R-:W-:Y:S01]  /*8a50*/  FFMA.FTZ R67, R29.reuse, R76, R66 ;  /* 0x0000004c1d437223 */ /* 0x040fe20000010042 */
[C---:B------:R-:W-:Y:S01]  /*8a60*/  FMUL.FTZ R66, R116.reuse, R201 ;  /* 0x000000c974427220 */ /* 0x040fe20000410000 */
[----:B------:R-:W-:Y:S01]  /*8a70*/  FMUL.FTZ R116, R116, R110 ;  /* 0x0000006e74747220 */ /* 0x000fe20000410000 */
[----:B------:R-:W-:Y:S01]  /*8a80*/  FFMA.FTZ R170, -R29, R170, R79 ;  /* 0x000000aa1daa7223 */ /* 0x000fe2000001014f */
[----:B------:R-:W-:Y:S01]  /*8a90*/  FFMA.FTZ R76, R28, R169, R67 ;  /* 0x000000a91c4c7223 */ /* 0x000fe20000010043 */
[C---:B------:R-:W-:Y:S01]  /*8aa0*/  FFMA.FTZ R66, R117.reuse, R110, -R66 ;  /* 0x0000006e75427223 */ /* 0x040fe20000010842 */
[----:B------:R-:W-:Y:S01]  /*8ab0*/  FFMA.FTZ R117, R117, R201, R116 ;  /* 0x000000c975757223 */ /* 0x000fe20000010074 */
[----:B------:R-:W-:Y:S01]  /*8ac0*/  FMUL.FTZ R79, R193, UR49 ;  /* 0x00000031c14f7c20 */ /* 0x000fe20008410000 */
[----:B------:R-:W-:Y:S01]  /*8ad0*/  FFMA.FTZ R67, R27, R106, R76 ;  /* 0x0000006a1b437223 */ /* 0x000fe2000001004c */
[----:B------:R-:W-:Y:S01]  /*8ae0*/  FADD.FTZ R111, R111, R66 ;  /* 0x000000426f6f7221 */ /* 0x000fe20000010000 */
[----:B------:R-:W-:Y:S01]  /*8af0*/  FFMA.FTZ R200, R22, R200, R117 ;  /* 0x000000c816c87223 */ /* 0x000fe20000010075 */
[----:B------:R-:W-:Y:S01]  /*8b00*/  FFMA.FTZ R79, R204, UR37, R79 ;  /* 0x00000025cc4f7c23 */ /* 0x000fe2000801004f */
[----:B------:R-:W-:Y:S01]  /*8b10*/  FFMA.FTZ R76, R26, R163, R67 ;  /* 0x000000a31a4c7223 */ /* 0x000fe20000010043 */
[C---:B------:R-:W-:Y:S01]  /*8b20*/  FMUL.FTZ R66, R118.reuse, R111 ;  /* 0x0000006f76427220 */ /* 0x040fe20000410000 */
[----:B------:R-:W-:Y:S01]  /*8b30*/  FMUL.FTZ R118, R118, R200 ;  /* 0x000000c876767220 */ /* 0x000fe20000410000 */
[----:B------:R-:W-:Y:S01]  /*8b40*/  FMUL.FTZ R116, R0, -R79 ;  /* 0x8000004f00747220 */ /* 0x000fe20000410000 */
[----:B------:R-:W-:Y:S01]  /*8b50*/  FFMA.FTZ R67, R25, R164, R76 ;  /* 0x000000a419437223 */ /* 0x000fe2000001004c */
[C---:B------:R-:W-:Y:S01]  /*8b60*/  FFMA.FTZ R66, R119.reuse, R200, R66 ;  /* 0x000000c877427223 */ /* 0x040fe20000010042 */
[----:B------:R-:W-:Y:S01]  /*8b70*/  FFMA.FTZ R119, R119, R111, -R118 ;  /* 0x0000006f77777223 */ /* 0x000fe20000010876 */
[----:B------:R-:W-:Y:S01]  /*8b80*/  @!UP0 ULEA UR50, UR8, UR28, 0x4 ;  /* 0x0000001c08328291 */ /* 0x000fe2000f8e20ff */
[----:B------:R-:W-:Y:S01]  /*8b90*/  FFMA.FTZ R67, R24, R159, R67 ;  /* 0x0000009f18437223 */ /* 0x000fe20000010043 */
[----:B------:R-:W-:Y:S01]  /*8ba0*/  FFMA.FTZ R199, R23, R199, R66 ;  /* 0x000000c717c77223 */ /* 0x000fe20000010042 */
[----:B------:R-:W-:Y:S01]  /*8bb0*/  FADD.FTZ R112, R112, R119 ;  /* 0x0000007770707221 */ /* 0x000fe20000010000 */
[----:B------:R-:W-:-:S02]  /*8bc0*/  HFMA2 R107, -RZ, RZ, 0, 7.8678131103515625e-06 ;  /* 0x00000084ff6b7431 */ /* 0x000fc400000001ff */
[----:B------:R-:W-:Y:S01]  /*8bd0*/  FFMA.FTZ R67, R23, R160, R67 ;  /* 0x000000a017437223 */ /* 0x000fe20000010043 */
[C---:B------:R-:W-:Y:S01]  /*8be0*/  FMUL.FTZ R66, R120.reuse, R199 ;  /* 0x000000c778427220 */ /* 0x040fe20000410000 */
[-C--:B------:R-:W-:Y:S01]  /*8bf0*/  FMUL.FTZ R120, R120, R112.reuse ;  /* 0x0000007078787220 */ /* 0x080fe20000410000 */
[----:B------:R-:W-:Y:S01]  /*8c00*/  FFMA.FTZ R75, R172, UR37, R75 ;  /* 0x00000025ac4b7c23 */ /* 0x000fe2000801004b */
[----:B------:R-:W-:Y:S01]  /*8c10*/  FFMA.FTZ R76, R22, R155, R67 ;  /* 0x0000009b164c7223 */ /* 0x000fe20000010043 */
[C---:B------:R-:W-:Y:S01]  /*8c20*/  FFMA.FTZ R66, R121.reuse, R112, -R66 ;  /* 0x0000007079427223 */ /* 0x040fe20000010842 */
[----:B------:R-:W-:Y:S01]  /*8c30*/  FFMA.FTZ R121, R121, R199, R120 ;  /* 0x000000c779797223 */ /* 0x000fe20000010078 */
[----:B0-----:R0:W-:Y:S01]  /*8c40*/  @!P0 STS.128 [UR50+0x8b80], R60 ;  /* 0x008b803cff008988 */ /* 0x0011e20008000c32 */
[----:B------:R-:W-:Y:S01]  /*8c50*/  FFMA.FTZ R67, R21, R156, R76 ;  /* 0x0000009c15437223 */ /* 0x000fe2000001004c */
[----:B------:R-:W-:Y:S01]  /*8c60*/  FADD.FTZ R113, R113, R66 ;  /* 0x0000004271717221 */ /* 0x000fe20000010000 */
[----:B------:R-:W-:Y:S01]  /*8c70*/  FFMA.FTZ R198, R24, R198, R121 ;  /* 0x000000c618c67223 */ /* 0x000fe20000010079 */
[----:B------:R-:W-:Y:S01]  /*8c80*/  FMUL.FTZ R120, R192, UR49 ;  /* 0x00000031c0787c20 */ /* 0x000fe20008410000 */
[----:B------:R-:W-:Y:S01]  /*8c90*/  FFMA.FTZ R66, R20, R151, R67 ;  /* 0x0000009714427223 */ /* 0x000fe20000010043 */
[CC--:B------:R-:W-:Y:S01]  /*8ca0*/  FMUL.FTZ R76, R122.reuse, R113.reuse ;  /* 0x000000717a4c7220 */ /* 0x0c0fe20000410000 */
[-C--:B------:R-:W-:Y:S01]  /*8cb0*/  FMUL.FTZ R122, R122, R198.reuse ;  /* 0x000000c67a7a7220 */ /* 0x080fe20000410000 */
[----:B------:R-:W-:Y:S01]  /*8cc0*/  FMUL.FTZ R67, R193, UR37 ;  /* 0x00000025c1437c20 */ /* 0x000fe20008410000 */
[----:B------:R-:W-:Y:S01]  /*8cd0*/  FFMA.FTZ R120, R205, UR37, R120 ;  /* 0x00000025cd787c23 */ /* 0x000fe20008010078 */
[C---:B------:R-:W-:Y:S01]  /*8ce0*/  FFMA.FTZ R76, R123.reuse, R198, R76 ;  /* 0x000000c67b4c7223 */ /* 0x040fe2000001004c */
[----:B------:R-:W-:Y:S01]  /*8cf0*/  FFMA.FTZ R123, R123, R113, -R122 ;  /* 0x000000717b7b7223 */ /* 0x000fe2000001087a */
[----:B------:R-:W-:Y:S01]  /*8d00*/  FFMA.FTZ R77, R204, UR49, -R67 ;  /* 0x00000031cc4d7c23 */ /* 0x000fe20008010843 */
[----:B------:R-:W-:-:S02]  /*8d10*/  IMAD R67, R182, R107, UR28 ;  /* 0x0000001cb6437e24 */ /* 0x000fc4000f8e026b */
[----:B------:R-:W-:Y:S01]  /*8d20*/  FFMA.FTZ R197, R25, R197, R76 ;  /* 0x000000c519c57223 */ /* 0x000fe2000001004c */
[----:B------:R-:W-:Y:S01]  /*8d30*/  FADD.FTZ R114, R114, R123 ;  /* 0x0000007b72727221 */ /* 0x000fe20000010000 */
[----:B------:R-:W-:Y:S01]  /*8d40*/  FMUL.FTZ R106, R0, R77 ;  /* 0x0000004d006a7220 */ /* 0x000fe20000410000 */
[----:B0-----:R-:W-:Y:S01]  /*8d50*/  FMUL.FTZ R63, R27, -R78 ;  /* 0x8000004e1b3f7220 */ /* 0x001fe20000410000 */
[CC--:B------:R-:W-:Y:S01]  /*8d60*/  FMUL.FTZ R79, R124.reuse, R197.reuse ;  /* 0x000000c57c4f7220 */ /* 0x0c0fe20000410000 */
[----:B------:R-:W-:Y:S01]  /*8d70*/  FMUL.FTZ R76, R124, R114 ;  /* 0x000000727c4c7220 */ /* 0x000fe20000410000 */
[C---:B------:R-:W-:Y:S01]  /*8d80*/  FMUL.FTZ R107, R190.reuse, UR49 ;  /* 0x00000031be6b7c20 */ /* 0x040fe20008410000 */
[----:B------:R0:W-:Y:S01]  /*8d90*/  STS [R67+0x2100], R106 ;  /* 0x0021006a43007388 */ /* 0x0001e20000000800 */
[----:B------:R-:W-:Y:S01]  /*8da0*/  FMUL.FTZ R120, R33, -R120 ;  /* 0x8000007821787220 */ /* 0x000fe20000410000 */
[C---:B------:R-:W-:Y:S01]  /*8db0*/  FFMA.FTZ R77, R125.reuse, R197, R76 ;  /* 0x000000c57d4d7223 */ /* 0x040fe2000001004c */
[----:B------:R-:W-:Y:S01]  /*8dc0*/  FFMA.FTZ R76, R125, R114, -R79 ;  /* 0x000000727d4c7223 */ /* 0x000fe2000001084f */
[----:B------:R-:W-:Y:S01]  /*8dd0*/  FMUL.FTZ R79, R190, UR37 ;  /* 0x00000025be4f7c20 */ /* 0x000fe20008410000 */
[----:B------:R1:W-:Y:S01]  /*8de0*/  STS [R67+0x2104], R116 ;  /* 0x0021047443007388 */ /* 0x0003e20000000800 */
[----:B------:R-:W-:Y:S01]  /*8df0*/  FFMA.FTZ R196, R26, R196, R77 ;  /* 0x000000c41ac47223 */ /* 0x000fe2000001004d */
[----:B------:R-:W-:Y:S01]  /*8e00*/  FADD.FTZ R115, R115, R76 ;  /* 0x0000004c73737221 */ /* 0x000fe20000010000 */
[----:B------:R-:W-:Y:S01]  /*8e10*/  FMUL.FTZ R76, R191, UR37 ;  /* 0x00000025bf4c7c20 */ /* 0x000fe20008410000 */
[----:B------:R-:W-:Y:S01]  /*8e20*/  STS [R67+0x210c], R120 ;  /* 0x00210c7843007388 */ /* 0x000fe20000000800 */
[----:B0-----:R-:W-:Y:S01]  /*8e30*/  FMUL.FTZ R106, R28, -R167 ;  /* 0x800000a71c6a7220 */ /* 0x001fe20000410000 */
[CC--:B------:R-:W-:Y:S01]  /*8e40*/  FMUL.FTZ R60, R128.reuse, R115.reuse ;  /* 0x00000073803c7220 */ /* 0x0c0fe20000410000 */
[-C--:B------:R-:W-:Y:S01]  /*8e50*/  FMUL.FTZ R128, R128, R196.reuse ;  /* 0x000000c480807220 */ /* 0x080fe20000410000 */
[----:B------:R-:W-:Y:S01]  /*8e60*/  FFMA.FTZ R61, R207, UR49, -R76 ;  /* 0x00000031cf3d7c23 */ /* 0x000fe2000801084c */
[----:B------:R-:W-:Y:S01]  /*8e70*/  FMUL.FTZ R76, R191, UR49 ;  /* 0x00000031bf4c7c20 */ /* 0x000fe20008410000 */
[C---:B------:R-:W-:Y:S01]  /*8e80*/  FFMA.FTZ R62, R129.reuse, R196, R60 ;  /* 0x000000c4813e7223 */ /* 0x040fe2000001003c */
[----:B------:R-:W-:Y:S01]  /*8e90*/  FFMA.FTZ R60, R129, R115, -R128 ;  /* 0x00000073813c7223 */ /* 0x000fe20000010880 */
[----:B------:R-:W-:Y:S01]  /*8ea0*/  FMUL.FTZ R78, R32, R61 ;  /* 0x0000003d204e7220 */ /* 0x000fe20000410000 */
[----:B------:R-:W-:Y:S01]  /*8eb0*/  FFMA.FTZ R77, R207, UR37, R76 ;  /* 0x00000025cf4d7c23 */ /* 0x000fe2000801004c */
[----:B------:R-:W-:Y:S01]  /*8ec0*/  FFMA.FTZ R195, R27, R195, R62 ;  /* 0x000000c31bc37223 */ /* 0x000fe2000001003e */
[----:B------:R-:W-:Y:S01]  /*8ed0*/  FADD.FTZ R60, R63, R60 ;  /* 0x0000003c3f3c7221 */ /* 0x000fe20000010000 */
[----:B------:R-:W-:Y:S01]  /*8ee0*/  FFMA.FTZ R76, R208, UR37, R107 ;  /* 0x00000025d04c7c23 */ /* 0x000fe2000801006b */
[----:B------:R0:W-:Y:S01]  /*8ef0*/  STS [R67+0x2110], R78 ;  /* 0x0021104e43007388 */ /* 0x0001e20000000800 */
[CC--:B------:R-:W-:Y:S01]  /*8f00*/  FMUL.FTZ R63, R130.reuse, R195.reuse ;  /* 0x000000c3823f7220 */ /* 0x0c0fe20000410000 */
[----:B------:R-:W-:Y:S01]  /*8f10*/  FMUL.FTZ R62, R130, R60 ;  /* 0x0000003c823e7220 */ /* 0x000fe20000410000 */
[----:B-1----:R-:W-:Y:S01]  /*8f20*/  FMUL.FTZ R116, R31, -R76 ;  /* 0x8000004c1f747220 */ /* 0x002fe20000410000 */
[----:B------:R-:W-:Y:S01]  /*8f30*/  FMUL.FTZ R118, R192, UR37 ;  /* 0x00000025c0767c20 */ /* 0x000fe20008410000 */
[C---:B------:R-:W-:Y:S01]  /*8f40*/  FFMA.FTZ R63, R131.reuse, R60, -R63 ;  /* 0x0000003c833f7223 */ /* 0x040fe2000001083f */
[----:B------:R-:W-:Y:S01]  /*8f50*/  FFMA.FTZ R61, R131, R195, R62 ;  /* 0x000000c3833d7223 */ /* 0x000fe2000001003e */
[----:B------:R-:W-:Y:S01]  /*8f60*/  FFMA.FTZ R62, R208, UR49, -R79 ;  /* 0x00000031d03e7c23 */ /* 0x000fe2000801084f */
[----:B------:R-:W-:Y:S01]  /*8f70*/  FMUL.FTZ R79, R29, -R74 ;  /* 0x8000004a1d4f7220 */ /* 0x000fe20000410000 */
[----:B------:R-:W-:Y:S01]  /*8f80*/  FMUL.FTZ R74, R188, UR37 ;  /* 0x00000025bc4a7c20 */ /* 0x000fe20008410000 */
[----:B------:R-:W-:Y:S01]  /*8f90*/  FFMA.FTZ R194, R28, R194, R61 ;  /* 0x000000c21cc27223 */ /* 0x000fe2000001003d */
[----:B------:R-:W-:Y:S01]  /*8fa0*/  FADD.FTZ R61, R106, R63 ;  /* 0x0000003f6a3d7221 */ /* 0x000fe20000010000 */
[----:B------:R-:W-:Y:S01]  /*8fb0*/  FMUL.FTZ R106, R31, R62 ;  /* 0x0000003e1f6a7220 */ /* 0x000fe20000410000 */
[----:B0-----:R-:W-:Y:S01]  /*8fc0*/  FMUL.FTZ R78, R32, -R77 ;  /* 0x8000004d204e7220 */ /* 0x001fe20000410000 */
[C---:B------:R-:W-:Y:S01]  /*8fd0*/  FMUL.FTZ R77, R189.reuse, UR49 ;  /* 0x00000031bd4d7c20 */ /* 0x040fe20008410000 */
[CC--:B------:R-:W-:Y:S01]  /*8fe0*/  FMUL.FTZ R62, R132.reuse, R61.reuse ;  /* 0x0000003d843e7220 */ /* 0x0c0fe20000410000 */
[-C--:B------:R-:W-:Y:S01]  /*8ff0*/  FMUL.FTZ R132, R132, R194.reuse ;  /* 0x000000c284847220 */ /* 0x080fe20000410000 */
[----:B------:R-:W-:Y:S01]  /*9000*/  FMUL.FTZ R63, R189, UR37 ;  /* 0x00000025bd3f7c20 */ /* 0x000fe20008410000 */
[C---:B------:R-:W-:Y:S01]  /*9010*/  FFMA.FTZ R77, R210.reuse, UR37, R77 ;  /* 0x00000025d24d7c23 */ /* 0x040fe2000801004d */
[C---:B------:R-:W-:Y:S01]  /*9020*/  FFMA.FTZ R76, R133.reuse, R194, R62 ;  /* 0x000000c2854c7223 */ /* 0x040fe2000001003e */
[----:B------:R-:W-:Y:S01]  /*9030*/  FFMA.FTZ R62, R133, R61, -R132 ;  /* 0x0000003d853e7223 */ /* 0x000fe20000010884 */
[----:B------:R0:W-:Y:S01]  /*9040*/  STS [R67+0x2118], R106 ;  /* 0x0021186a43007388 */ /* 0x0001e20000000800 */
[----:B------:R-:W-:Y:S01]  /*9050*/  FFMA.FTZ R63, R210, UR49, -R63 ;  /* 0x00000031d23f7c23 */ /* 0x000fe2000801083f */
[----:B------:R-:W-:Y:S01]  /*9060*/  FFMA.FTZ R206, R29, R206, R76 ;  /* 0x000000ce1dce7223 */ /* 0x000fe2000001004c */
[----:B------:R-:W-:Y:S01]  /*9070*/  FADD.FTZ R62, R79, R62 ;  /* 0x0000003e4f3e7221 */ /* 0x000fe20000010000 */
[----:B------:R-:W-:Y:S01]  /*9080*/  FMUL.FTZ R76, R30, -R77 ;  /* 0x8000004d1e4c7220 */ /* 0x000fe20000410000 */
[----:B------:R1:W-:Y:S01]  /*9090*/  STS [R67+0x2114], R78 ;  /* 0x0021144e43007388 */ /* 0x0003e20000000800 */
[----:B------:R-:W-:Y:S01]  /*90a0*/  FMUL.FTZ R77, R134, R206 ;  /* 0x000000ce864d7220 */ /* 0x000fe20000410000 */
[----:B------:R-:W-:Y:S01]  /*90b0*/  FMUL.FTZ R120, R30, -R75 ;  /* 0x8000004b1e787220 */ /* 0x000fe20000410000 */
[----:B------:R-:W-:Y:S01]  /*90c0*/  FFMA.FTZ R118, R205, UR49, -R118 ;  /* 0x00000031cd767c23 */ /* 0x000fe20008010876 */
[----:B------:R2:W-:Y:S01]  /*90d0*/  STS [R67+0x211c], R116 ;  /* 0x00211c7443007388 */ /* 0x0005e20000000800 */
[----:B0-----:R-:W-:Y:S01]  /*90e0*/  FFMA.FTZ R106, R211, UR49, -R74 ;  /* 0x00000031d36a7c23 */ /* 0x001fe2000801084a */
[-C--:B------:R-:W-:Y:S01]  /*90f0*/  FMUL.FTZ R74, R134, R62.reuse ;  /* 0x0000003e864a7220 */ /* 0x080fe20000410000 */
[----:B------:R-:W-:Y:S01]  /*9100*/  FFMA.FTZ R77, R135, R62, -R77 ;  /* 0x0000003e874d7223 */ /* 0x000fe2000001084d */
[----:B------:R-:W-:Y:S01]  /*9110*/  FMUL.FTZ R118, R33, R118 ;  /* 0x0000007621767220 */ /* 0x000fe20000410000 */
[----:B------:R0:W-:Y:S01]  /*9120*/  STS [R67+0x2124], R76 ;  /* 0x0021244c43007388 */ /* 0x0001e20000000800 */
[----:B-1----:R-:W-:Y:S01]  /*9130*/  FMUL.FTZ R78, R30, R63 ;  /* 0x0000003f1e4e7220 */ /* 0x002fe20000410000 */
[----:B------:R-:W-:Y:S01]  /*9140*/  FFMA.FTZ R63, R135, R206, R74 ;  /* 0x000000ce873f7223 */ /* 0x000fe2000001004a */
[----:B------:R-:W-:Y:S01]  /*9150*/  FMUL.FTZ R74, R188, UR49 ;  /* 0x00000031bc4a7c20 */ /* 0x000fe20008410000 */
[----:B------:R1:W-:Y:S01]  /*9160*/  STS [R67+0x2108], R118 ;  /* 0x0021087643007388 */ /* 0x0003e20000000800 */
[----:B--2---:R-:W-:Y:S01]  /*9170*/  FMUL.FTZ R116, R187, UR37 ;  /* 0x00000025bb747c20 */ /* 0x004fe20008410000 */
[----:B------:R-:W-:Y:S01]  /*9180*/  FFMA.FTZ R209, R30, R209, R63 ;  /* 0x000000d11ed17223 */ /* 0x000fe2000001003f */
[----:B------:R-:W-:Y:S01]  /*9190*/  FADD.FTZ R63, R120, R77 ;  /* 0x0000004d783f7221 */ /* 0x000fe20000010000 */
[----:B------:R2:W-:Y:S01]  /*91a0*/  STS [R67+0x2120], R78 ;  /* 0x0021204e43007388 */ /* 0x0005e20000000800 */
[----:B------:R-:W-:Y:S01]  /*91b0*/  FFMA.FTZ R75, R213, UR49, -R116 ;  /* 0x00000031d54b7c23 */ /* 0x000fe20008010874 */
[----:B------:R-:W-:Y:S01]  /*91c0*/  FMUL.FTZ R106, R29, R106 ;  /* 0x0000006a1d6a7220 */ /* 0x000fe20000410000 */
[----:B------:R-:W-:Y:S01]  /*91d0*/  FFMA.FTZ R73, R176, UR37, R73 ;  /* 0x00000025b0497c23 */ /* 0x000fe20008010049 */
[----:B------:R-:W-:Y:S01]  /*91e0*/  FMUL.FTZ R79, R186, UR37 ;  /* 0x00000025ba4f7c20 */ /* 0x000fe20008410000 */
[----:B0-----:R-:W-:Y:S01]  /*91f0*/  FMUL.FTZ R76, R28, R75 ;  /* 0x0000004b1c4c7220 */ /* 0x001fe20000410000 */
[----:B------:R-:W-:Y:S01]  /*9200*/  FMUL.FTZ R75, R31, -R72 ;  /* 0x800000481f4b7220 */ /* 0x000fe20000410000 */
[----:B-1----:R-:W-:Y:S01]  /*9210*/  FMUL.FTZ R118, R187, UR49 ;  /* 0x00000031bb767c20 */ /* 0x002fe20008410000 */
[----:B------:R0:W-:Y:S01]  /*9220*/  STS [R67+0x2128], R106 ;  /* 0x0021286a43007388 */ /* 0x0001e20000000800 */
[----:B------:R-:W-:Y:S01]  /*9230*/  FMUL.FTZ R107, R186, UR49 ;  /* 0x00000031ba6b7c20 */ /* 0x000fe20008410000 */
[----:B--2---:R-:W-:Y:S01]  /*9240*/  FFMA.FTZ R78, R211, UR37, R74 ;  /* 0x00000025d34e7c23 */ /* 0x004fe2000801004a */
[C---:B------:R-:W-:Y:S01]  /*9250*/  FMUL.FTZ R74, R136.reuse, R63 ;  /* 0x0000003f884a7220 */ /* 0x040fe20000410000 */
[-C--:B------:R-:W-:Y:S01]  /*9260*/  FMUL.FTZ R136, R136, R209.reuse ;  /* 0x000000d188887220 */ /* 0x080fe20000410000 */
[----:B------:R-:W-:Y:S01]  /*9270*/  FFMA.FTZ R77, R213, UR37, R118 ;  /* 0x00000025d54d7c23 */ /* 0x000fe20008010076 */
[----:B------:R-:W-:Y:S01]  /*9280*/  FMUL.FTZ R78, R29, -R78 ;  /* 0x8000004e1d4e7220 */ /* 0x000fe20000410000 */
[C---:B------:R-:W-:Y:S01]  /*9290*/  FFMA.FTZ R74, R137.reuse, R209, R74 ;  /* 0x000000d1894a7223 */ /* 0x040fe2000001004a */
[----:B------:R-:W-:Y:S01]  /*92a0*/  FFMA.FTZ R136, R137, R63, -R136 ;  /* 0x0000003f89887223 */ /* 0x000fe20000010888 */
[----:B------:R1:W-:Y:S01]  /*92b0*/  STS [R67+0x2130], R76 ;  /* 0x0021304c43007388 */ /* 0x0003e20000000800 */
[----:B0-----:R-:W-:Y:S01]  /*92c0*/  FMUL.FTZ R106, R28, -R77 ;  /* 0x8000004d1c6a7220 */ /* 0x001fe20000410000 */
[----:B------:R-:W-:Y:S01]  /*92d0*/  FFMA.FTZ R212, R31, R212, R74 ;  /* 0x000000d41fd47223 */ /* 0x000fe2000001004a */
[----:B------:R-:W-:Y:S01]  /*92e0*/  FADD.FTZ R72, R75, R136 ;  /* 0x000000884b487221 */ /* 0x000fe20000010000 */
[----:B------:R0:W-:Y:S01]  /*92f0*/  STS [R67+0x212c], R78 ;  /* 0x00212c4e43007388 */ /* 0x0001e20000000800 */
[----:B------:R-:W-:Y:S01]  /*9300*/  FMUL.FTZ R109, R185, UR37 ;  /* 0x00000025b96d7c20 */ /* 0x000fe20008410000 */
[C---:B------:R-:W-:Y:S01]  /*9310*/  FMUL.FTZ R77, R138.reuse, R212 ;  /* 0x000000d48a4d7220 */ /* 0x040fe20000410000 */
[-C--:B------:R-:W-:Y:S01]  /*9320*/  FMUL.FTZ R74, R138, R72.reuse ;  /* 0x000000488a4a7220 */ /* 0x080fe20000410000 */
[----:B------:R2:W-:Y:S01]  /*9330*/  STS [R67+0x2134], R106 ;  /* 0x0021346a43007388 */ /* 0x0005e20000000800 */
[----:B------:R-:W-:Y:S01]  /*9340*/  FFMA.FTZ R109, R216, UR49, -R109 ;  /* 0x00000031d86d7c23 */ /* 0x000fe2000801086d */
[C---:B------:R-:W-:Y:S01]  /*9350*/  FFMA.FTZ R77, R139.reuse, R72, -R77 ;  /* 0x000000488b4d7223 */ /* 0x040fe2000001084d */
[----:B------:R-:W-:Y:S01]  /*9360*/  FFMA.FTZ R75, R139, R212, R74 ;  /* 0x000000d48b4b7223 */ /* 0x000fe2000001004a */
[C---:B------:R-:W-:Y:S01]  /*9370*/  FFMA.FTZ R74, R214.reuse, UR49, -R79 ;  /* 0x00000031d64a7c23 */ /* 0x040fe2000801084f */
[----:B-1----:R-:W-:Y:S01]  /*9380*/  FFMA.FTZ R76, R214, UR37, R107 ;  /* 0x00000025d64c7c23 */ /* 0x002fe2000801006b */
[----:B------:R-:W-:Y:S01]  /*9390*/  FMUL.FTZ R120, R183, UR37 ;  /* 0x00000025b7787c20 */ /* 0x000fe20008410000 */
[C---:B------:R-:W-:Y:S01]  /*93a0*/  FFMA.FTZ R215, R32.reuse, R215, R75 ;  /* 0x000000d720d77223 */ /* 0x040fe2000001004b */
[C---:B0-----:R-:W-:Y:S01]  /*93b0*/  FMUL.FTZ R78, R27.reuse, R74 ;  /* 0x0000004a1b4e7220 */ /* 0x041fe20000410000 */
[----:B------:R-:W-:Y:S01]  /*93c0*/  FMUL.FTZ R76, R27, -R76 ;  /* 0x8000004c1b4c7220 */ /* 0x000fe20000410000 */
[----:B--2---:R-:W-:Y:S01]  /*93d0*/  FMUL.FTZ R106, R32, -R73 ;  /* 0x80000049206a7220 */ /* 0x004fe20000410000 */
[----:B------:R-:W-:Y:S01]  /*93e0*/  FMUL.FTZ R74, R140, R215 ;  /* 0x000000d78c4a7220 */ /* 0x000fe20000410000 */
[----:B------:R-:W-:Y:S01]  /*93f0*/  FMUL.FTZ R75, R185, UR49 ;  /* 0x00000031b94b7c20 */ /* 0x000fe20008410000 */
[----:B------:R-:W-:Y:S01]  /*9400*/  STS [R67+0x2138], R78 ;  /* 0x0021384e43007388 */ /* 0x000fe20000000800 */
[----:B------:R-:W-:Y:S01]  /*9410*/  FADD.FTZ R73, R106, R77 ;  /* 0x0000004d6a497221 */ /* 0x000fe20000010000 */
[----:B------:R-:W-:Y:S01]  /*9420*/  FMUL.FTZ R77, R33, -R70 ;  /* 0x80000046214d7220 */ /* 0x000fe20000410000 */
[----:B------:R-:W-:Y:S01]  /*9430*/  FMUL.FTZ R70, R184, UR37 ;  /* 0x00000025b8467c20 */ /* 0x000fe20008410000 */
[----:B------:R-:W-:Y:S01]  /*9440*/  FMUL.FTZ R106, R26, R109 ;  /* 0x0000006d1a6a7220 */ /* 0x000fe20000410000 */
[-C--:B------:R-:W-:Y:S01]  /*9450*/  FMUL.FTZ R140, R140, R73.reuse ;  /* 0x000000498c8c7220 */ /* 0x080fe20000410000 */
[C---:B------:R-:W-:Y:S01]  /*9460*/  FFMA.FTZ R74, R141.reuse, R73, -R74 ;  /* 0x000000498d4a7223 */ /* 0x040fe2000001084a */
[----:B------:R0:W-:Y:S01]  /*9470*/  STS [R67+0x213c], R76 ;  /* 0x00213c4c43007388 */ /* 0x0001e20000000800 */
[----:B------:R-:W-:Y:S01]  /*9480*/  FFMA.FTZ R75, R216, UR37, R75 ;  /* 0x00000025d84b7c23 */ /* 0x000fe2000801004b */
[----:B------:R-:W-:Y:S01]  /*9490*/  FFMA.FTZ R140, R141, R215, R140 ;  /* 0x000000d78d8c7223 */ /* 0x000fe2000001008c */
[----:B------:R-:W-:Y:S01]  /*94a0*/  FADD.FTZ R74, R77, R74 ;  /* 0x0000004a4d4a7221 */ /* 0x000fe20000010000 */
[----:B------:R1:W-:Y:S01]  /*94b0*/  STS [R67+0x2140], R106 ;  /* 0x0021406a43007388 */ /* 0x0003e20000000800 */
[----:B------:R-:W-:Y:S01]  /*94c0*/  FFMA.FTZ R109, R219, UR49, -R120 ;  /* 0x00000031db6d7c23 */ /* 0x000fe20008010878 */
[----:B------:R-:W-:Y:S01]  /*94d0*/  FFMA.FTZ R218, R33, R218, R140 ;  /* 0x000000da21da7223 */ /* 0x000fe2000001008c */
[-C--:B------:R-:W-:Y:S01]  /*94e0*/  FMUL.FTZ R79, R17, R74.reuse ;  /* 0x0000004a114f7220 */ /* 0x080fe20000410000 */
[----:B------:R-:W-:Y:S01]  /*94f0*/  FMUL.FTZ R116, R184, UR49 ;  /* 0x00000031b8747c20 */ /* 0x000fe20008410000 */
[----:B------:R-:W-:Y:S01]  /*9500*/  FMUL.FTZ R124, R24, R109 ;  /* 0x0000006d187c7220 */ /* 0x000fe20000410000 */
[C---:B0-----:R-:W-:Y:S01]  /*9510*/  FFMA.FTZ R76, R217.reuse, UR49, -R70 ;  /* 0x00000031d94c7c23 */ /* 0x041fe20008010846 */
[C---:B------:R-:W-:Y:S01]  /*9520*/  FMUL.FTZ R70, R142.reuse, R74 ;  /* 0x0000004a8e467220 */ /* 0x040fe20000410000 */
[-C--:B------:R-:W-:Y:S01]  /*9530*/  FMUL.FTZ R77, R142, R218.reuse ;  /* 0x000000da8e4d7220 */ /* 0x080fe20000410000 */
[----:B------:R-:W-:Y:S01]  /*9540*/  FFMA.FTZ R116, R217, UR37, R116 ;  /* 0x00000025d9747c23 */ /* 0x000fe20008010074 */
[----:B-1----:R-:W-:Y:S01]  /*9550*/  FMUL.FTZ R106, R26, -R75 ;  /* 0x8000004b1a6a7220 */ /* 0x002fe20000410000 */
[C---:B------:R-:W-:Y:S01]  /*9560*/  FFMA.FTZ R75, R143.reuse, R218, R70 ;  /* 0x000000da8f4b7223 */ /* 0x040fe20000010046 */
[----:B------:R-:W-:Y:S01]  /*9570*/  FFMA.FTZ R77, R143, R74, -R77 ;  /* 0x0000004a8f4d7223 */ /* 0x000fe2000001084d */
[C---:B------:R-:W-:Y:S01]  /*9580*/  FMUL.FTZ R70, R0.reuse, -R71 ;  /* 0x8000004700467220 */ /* 0x040fe20000410000 */
[----:B------:R-:W-:Y:S01]  /*9590*/  FMUL.FTZ R71, R17, R218 ;  /* 0x000000da11477220 */ /* 0x000fe20000410000 */
[----:B------:R-:W-:Y:S01]  /*95a0*/  FFMA.FTZ R222, R0, R222, R75 ;  /* 0x000000de00de7223 */ /* 0x000fe2000001004b */
[----:B------:R0:W-:Y:S01]  /*95b0*/  STS [R67+0x2144], R106 ;  /* 0x0021446a43007388 */ /* 0x0001e20000000800 */
[----:B------:R-:W-:Y:S01]  /*95c0*/  FADD.FTZ R77, R70, R77 ;  /* 0x0000004d464d7221 */ /* 0x000fe20000010000 */
[C---:B------:R-:W-:Y:S01]  /*95d0*/  FFMA.FTZ R75, -R18.reuse, R85, R204 ;  /* 0x00000055124b7223 */ /* 0x040fe200000101cc */
[C---:B------:R-:W-:Y:S01]  /*95e0*/  FMUL.FTZ R70, R18.reuse, R222 ;  /* 0x000000de12467220 */ /* 0x040fe20000410000 */
[----:B------:R-:W-:Y:S01]  /*95f0*/  FMUL.FTZ R118, R25, R76 ;  /* 0x0000004c19767220 */ /* 0x000fe20000410000 */
[----:B------:R-:W-:Y:S01]  /*9600*/  FMUL.FTZ R78, R18, R77 ;  /* 0x0000004d124e7220 */ /* 0x000fe20000410000 */
[----:B------:R-:W-:Y:S01]  /*9610*/  FFMA.FTZ R76, -R17, R84, R205 ;  /* 0x00000054114c7223 */ /* 0x000fe200000101cd */
[----:B------:R-:W-:Y:S01]  /*9620*/  FMUL.FTZ R107, R192, R71 ;  /* 0x00000047c06b7220 */ /* 0x000fe20000410000 */
[----:B------:R-:W-:Y:S01]  /*9630*/  FMUL.FTZ R120, R25, -R116 ;  /* 0x8000007419787220 */ /* 0x000fe20000410000 */
[----:B------:R1:W-:Y:S01]  /*9640*/  STS [R67+0x2148], R118 ;  /* 0x0021487643007388 */ /* 0x0003e20000000800 */
[----:B0-----:R-:W-:Y:S01]  /*9650*/  FMUL.FTZ R106, R193, R70 ;  /* 0x00000046c16a7220 */ /* 0x001fe20000410000 */
[-C--:B------:R-:W-:Y:S01]  /*9660*/  FFMA.FTZ R107, R76, R79.reuse, -R107 ;  /* 0x0000004f4c6b7223 */ /* 0x080fe2000001086b */
[----:B------:R-:W-:Y:S01]  /*9670*/  FMUL.FTZ R79, R192, R79 ;  /* 0x0000004fc04f7220 */ /* 0x000fe20000410000 */
[----:B------:R-:W-:Y:S01]  /*9680*/  FFMA.FTZ R207, -R16, R83, R207 ;  /* 0x0000005310cf7223 */ /* 0x000fe200000101cf */
[-C--:B------:R-:W-:Y:S01]  /*9690*/  FFMA.FTZ R106, R75, R78.reuse, -R106 ;  /* 0x0000004e4b6a7223 */ /* 0x080fe2000001086a */
[----:B------:R-:W-:Y:S01]  /*96a0*/  FMUL.FTZ R78, R193, R78 ;  /* 0x0000004ec14e7220 */ /* 0x000fe20000410000 */
[----:B------:R-:W-:Y:S01]  /*96b0*/  FFMA.FTZ R79, R76, R71, R79 ;  /* 0x000000474c4f7223 */ /* 0x000fe2000001004f */
[----:B------:R-:W-:Y:S01]  /*96c0*/  FMUL.FTZ R116, R16, R73 ;  /* 0x0000004910747220 */ /* 0x000fe20000410000 */
[----:B------:R-:W-:Y:S01]  /*96d0*/  FADD.FTZ R106, RZ, R106 ;  /* 0x0000006aff6a7221 */ /* 0x000fe20000010000 */
[----:B------:R-:W-:Y:S01]  /*96e0*/  FFMA.FTZ R78, R75, R70, R78 ;  /* 0x000000464b4e7223 */ /* 0x000fe2000001004e */
[C---:B------:R-:W-:Y:S01]  /*96f0*/  FFMA.FTZ R208, -R15.reuse, R82, R208 ;  /* 0x000000520fd07223 */ /* 0x040fe200000101d0 */
[----:B------:R-:W-:Y:S01]  /*9700*/  FMUL.FTZ R117, R15, R72 ;  /* 0x000000480f757220 */ /* 0x000fe20000410000 */
[----:B------:R-:W-:Y:S01]  /*9710*/  FADD.FTZ R106, R106, R107 ;  /* 0x0000006b6a6a7221 */ /* 0x000fe20000010000 */
[----:B------:R-:W-:Y:S01]  /*9720*/  FADD.FTZ R78, RZ, R78 ;  /* 0x0000004eff4e7221 */ /* 0x000fe20000010000 */
[----:B------:R-:W-:Y:S01]  /*9730*/  FMUL.FTZ R122, R183, UR49 ;  /* 0x00000031b77a7c20 */ /* 0x000fe20008410000 */
[----:B------:R-:W-:Y:S01]  /*9740*/  FMUL.FTZ R123, R127, UR37 ;  /* 0x000000257f7b7c20 */ /* 0x000fe20008410000 */
[----:B------:R0:W-:Y:S01]  /*9750*/  STS [R67+0x214c], R120 ;  /* 0x00214c7843007388 */ /* 0x0001e20000000800 */
[----:B------:R-:W-:Y:S01]  /*9760*/  FADD.FTZ R109, R78, R79 ;  /* 0x0000004f4e6d7221 */ /* 0x000fe20000010000 */
[----:B------:R-:W-:Y:S01]  /*9770*/  FMUL.FTZ R78, R16, R215 ;  /* 0x000000d7104e7220 */ /* 0x000fe20000410000 */
[----:B------:R-:W-:Y:S01]  /*9780*/  FMUL.FTZ R79, R15, R212 ;  /* 0x000000d40f4f7220 */ /* 0x000fe20000410000 */
[----:B------:R-:W-:Y:S01]  /*9790*/  FFMA.FTZ R121, R219, UR37, R122 ;  /* 0x00000025db797c23 */ /* 0x000fe2000801007a */
[----:B------:R-:W-:Y:S01]  /*97a0*/  FFMA.FTZ R210, -R14, R81, R210 ;  /* 0x000000510ed27223 */ /* 0x000fe200000101d2 */
[----:B-1----:R-:W-:Y:S01]  /*97b0*/  FMUL.FTZ R118, R191, R78 ;  /* 0x0000004ebf767220 */ /* 0x002fe20000410000 */
[----:B------:R-:W-:Y:S01]  /*97c0*/  FMUL.FTZ R119, R190, R79 ;  /* 0x0000004fbe777220 */ /* 0x000fe20000410000 */
[----:B------:R-:W-:Y:S01]  /*97d0*/  FMUL.FTZ R129, R127, UR49 ;  /* 0x000000317f817c20 */ /* 0x000fe20008410000 */
[----:B------:R1:W-:Y:S01]  /*97e0*/  STS [R67+0x2150], R124 ;  /* 0x0021507c43007388 */ /* 0x0003e20000000800 */
[-C--:B------:R-:W-:Y:S01]  /*97f0*/  FFMA.FTZ R107, R207, R116.reuse, -R118 ;  /* 0x00000074cf6b7223 */ /* 0x080fe20000010876 */
[----:B------:R-:W-:Y:S01]  /*9800*/  FMUL.FTZ R116, R191, R116 ;  /* 0x00000074bf747220 */ /* 0x000fe20000410000 */
[-C--:B------:R-:W-:Y:S01]  /*9810*/  FFMA.FTZ R119, R208, R117.reuse, -R119 ;  /* 0x00000075d0777223 */ /* 0x080fe20000010877 */
[----:B0-----:R-:W-:Y:S01]  /*9820*/  FFMA.FTZ R120, R220, UR49, -R123 ;  /* 0x00000031dc787c23 */ /* 0x001fe2000801087b */
[----:B------:R-:W-:Y:S01]  /*9830*/  FADD.FTZ R106, R106, R107 ;  /* 0x0000006b6a6a7221 */ /* 0x000fe20000010000 */
[----:B------:R-:W-:Y:S01]  /*9840*/  FFMA.FTZ R116, R207, R78, R116 ;  /* 0x0000004ecf747223 */ /* 0x000fe20000010074 */
[----:B------:R-:W-:Y:S01]  /*9850*/  FMUL.FTZ R117, R190, R117 ;  /* 0x00000075be757220 */ /* 0x000fe20000410000 */
[----:B------:R-:W-:Y:S01]  /*9860*/  FMUL.FTZ R118, R24, -R121 ;  /* 0x8000007918767220 */ /* 0x000fe20000410000 */
[----:B------:R-:W-:Y:S01]  /*9870*/  FADD.FTZ R119, R106, R119 ;  /* 0x000000776a777221 */ /* 0x000fe20000010000 */
[----:B------:R-:W-:Y:S01]  /*9880*/  FMUL.FTZ R106, R14, R209 ;  /* 0x000000d10e6a7220 */ /* 0x000fe20000410000 */
[----:B------:R-:W-:Y:S01]  /*9890*/  FMUL.FTZ R120, R23, R120 ;  /* 0x0000007817787220 */ /* 0x000fe20000410000 */
[----:B------:R-:W-:Y:S01]  /*98a0*/  FADD.FTZ R109, R109, R116 ;  /* 0x000000746d6d7221 */ /* 0x000fe20000010000 */
[----:B------:R-:W-:Y:S01]  /*98b0*/  FFMA.FTZ R116, R208, R79, R117 ;  /* 0x0000004fd0747223 */ /* 0x000fe20000010075 */
[----:B------:R-:W-:Y:S01]  /*98c0*/  FMUL.FTZ R117, R14, R63 ;  /* 0x0000003f0e757220 */ /* 0x000fe20000410000 */
[----:B------:R-:W-:Y:S01]  /*98d0*/  FMUL.FTZ R121, R189, R106 ;  /* 0x0000006abd797220 */ /* 0x000fe20000410000 */
[----:B------:R-:W-:Y:S01]  /*98e0*/  FMUL.FTZ R107, R13, R206 ;  /* 0x000000ce0d6b7220 */ /* 0x000fe20000410000 */
[----:B------:R0:W-:Y:S01]  /*98f0*/  STS [R67+0x2154], R118 ;  /* 0x0021547643007388 */ /* 0x0001e20000000800 */
[----:B------:R-:W-:Y:S01]  /*9900*/  FADD.FTZ R109, R109, R116 ;  /* 0x000000746d6d7221 */ /* 0x000fe20000010000 */
[C---:B------:R-:W-:Y:S01]  /*9910*/  FFMA.FTZ R116, -R13.reuse, R80, R211 ;  /* 0x000000500d747223 */ /* 0x040fe200000101d3 */
[----:B------:R-:W-:Y:S01]  /*9920*/  FMUL.FTZ R123, R13, R62 ;  /* 0x0000003e0d7b7220 */ /* 0x000fe20000410000 */
[----:B------:R2:W-:Y:S01]  /*9930*/  STS [R67+0x2158], R120 ;  /* 0x0021587843007388 */ /* 0x0005e20000000800 */
[----:B------:R-:W-:Y:S01]  /*9940*/  FMUL.FTZ R125, R188, R107 ;  /* 0x0000006bbc7d7220 */ /* 0x000fe20000410000 */
[----:B-1----:R-:W-:Y:S01]  /*9950*/  FFMA.FTZ R124, R220, UR37, R129 ;  /* 0x00000025dc7c7c23 */ /* 0x002fe20008010081 */
[----:B------:R-:W-:Y:S01]  /*9960*/  FFMA.FTZ R213, -R12, R59, R213 ;  /* 0x0000003b0cd57223 */ /* 0x000fe200000101d5 */
[----:B------:R-:W-:Y:S01]  /*9970*/  FFMA.FTZ R214, -R11, R58, R214 ;  /* 0x0000003a0bd67223 */ /* 0x000fe200000101d6 */
[-C--:B------:R-:W-:Y:S01]  /*9980*/  FFMA.FTZ R122, R116, R123.reuse, -R125 ;  /* 0x0000007b747a7223 */ /* 0x080fe2000001087d */
[----:B0-----:R-:W-:Y:S01]  /*9990*/  FMUL.FTZ R118, R126, UR37 ;  /* 0x000000257e767c20 */ /* 0x001fe20008410000 */
[----:B------:R-:W-:Y:S01]  /*99a0*/  FMUL.FTZ R123, R188, R123 ;  /* 0x0000007bbc7b7220 */ /* 0x000fe20000410000 */
[----:B------:R-:W-:Y:S01]  /*99b0*/  FMUL.FTZ R124, R23, -R124 ;  /* 0x8000007c177c7220 */ /* 0x000fe20000410000 */
[----:B------:R-:W-:Y:S01]  /*99c0*/  FMUL.FTZ R128, R126, UR49 ;  /* 0x000000317e807c20 */ /* 0x000fe20008410000 */
[CC--:B--2---:R-:W-:Y:S01]  /*99d0*/  FFMA.FTZ R120, R210.reuse, R117.reuse, -R121 ;  /* 0x00000075d2787223 */ /* 0x0c4fe20000010879 */
[----:B------:R-:W-:Y:S01]  /*99e0*/  FMUL.FTZ R117, R189, R117 ;  /* 0x00000075bd757220 */ /* 0x000fe20000410000 */
[----:B------:R-:W-:Y:S01]  /*99f0*/  FFMA.FTZ R121, R221, UR49, -R118 ;  /* 0x00000031dd797c23 */ /* 0x000fe20008010876 */
[----:B------:R0:W-:Y:S01]  /*9a00*/  STS [R67+0x215c], R124 ;  /* 0x00215c7c43007388 */ /* 0x0001e20000000800 */
[----:B------:R-:W-:Y:S01]  /*9a10*/  FADD.FTZ R119, R119, R120 ;  /* 0x0000007877777221 */ /* 0x000fe20000010000 */
[----:B------:R-:W-:Y:S01]  /*9a20*/  FFMA.FTZ R118, R210, R106, R117 ;  /* 0x0000006ad2767223 */ /* 0x000fe20000010075 */
[----:B------:R-:W-:Y:S01]  /*9a30*/  FMUL.FTZ R120, R12, R61 ;  /* 0x0000003d0c787220 */ /* 0x000fe20000410000 */
[----:B------:R-:W-:Y:S01]  /*9a40*/  FMUL.FTZ R130, R22, R121 ;  /* 0x0000007916827220 */ /* 0x000fe20000410000 */
[----:B------:R-:W-:Y:S01]  /*9a50*/  FADD.FTZ R119, R119, R122 ;  /* 0x0000007a77777221 */ /* 0x000fe20000010000 */
[----:B------:R-:W-:Y:S01]  /*9a60*/  FADD.FTZ R109, R109, R118 ;  /* 0x000000766d6d7221 */ /* 0x000fe20000010000 */
[----:B------:R-:W-:Y:S01]  /*9a70*/  FFMA.FTZ R118, R116, R107, R123 ;  /* 0x0000006b74767223 */ /* 0x000fe2000001007b */
[----:B------:R-:W-:Y:S01]  /*9a80*/  FMUL.FTZ R121, R11, R60 ;  /* 0x0000003c0b797220 */ /* 0x000fe20000410000 */
[----:B------:R1:W-:Y:S01]  /*9a90*/  STS [R67+0x2160], R130 ;  /* 0x0021608243007388 */ /* 0x0003e20000000800 */
[----:B0-----:R-:W-:Y:S01]  /*9aa0*/  FMUL.FTZ R124, R202, UR37 ;  /* 0x00000025ca7c7c20 */ /* 0x001fe20008410000 */
[----:B------:R-:W-:Y:S01]  /*9ab0*/  FADD.FTZ R117, R109, R118 ;  /* 0x000000766d757221 */ /* 0x000fe20000010000 */
[----:B------:R-:W-:Y:S01]  /*9ac0*/  FMUL.FTZ R118, R12, R194 ;  /* 0x000000c20c767220 */ /* 0x000fe20000410000 */
[----:B------:R-:W-:Y:S01]  /*9ad0*/  FMUL.FTZ R109, R11, R195 ;  /* 0x000000c30b6d7220 */ /* 0x000fe20000410000 */
[----:B------:R-:W-:Y:S01]  /*9ae0*/  FFMA.FTZ R125, R221, UR37, R128 ;  /* 0x00000025dd7d7c23 */ /* 0x000fe20008010080 */
[----:B------:R-:W-:Y:S01]  /*9af0*/  FFMA.FTZ R216, -R10, R57, R216 ;  /* 0x000000390ad87223 */ /* 0x000fe200000101d8 */
[----:B------:R-:W-:Y:S01]  /*9b00*/  FMUL.FTZ R122, R187, R118 ;  /* 0x00000076bb7a7220 */ /* 0x000fe20000410000 */
[----:B------:R-:W-:Y:S01]  /*9b10*/  FMUL.FTZ R123, R186, R109 ;  /* 0x0000006dba7b7220 */ /* 0x000fe20000410000 */
[----:B------:R-:W-:Y:S01]  /*9b20*/  FMUL.FTZ R128, R22, -R125 ;  /* 0x8000007d16807220 */ /* 0x000fe20000410000 */
[----:B-1----:R-:W-:Y:S01]  /*9b30*/  FFMA.FTZ R130, R223, UR49, -R124 ;  /* 0x00000031df827c23 */ /* 0x002fe2000801087c */
[-C--:B------:R-:W-:Y:S01]  /*9b40*/  FFMA.FTZ R122, R213, R120.reuse, -R122 ;  /* 0x00000078d57a7223 */ /* 0x080fe2000001087a */
[----:B------:R-:W-:Y:S01]  /*9b50*/  FMUL.FTZ R120, R187, R120 ;  /* 0x00000078bb787220 */ /* 0x000fe20000410000 */
[-C--:B------:R-:W-:Y:S01]  /*9b60*/  FFMA.FTZ R124, R214, R121.reuse, -R123 ;  /* 0x00000079d67c7223 */ /* 0x080fe2000001087b */
[----:B------:R-:W-:Y:S01]  /*9b70*/  FMUL.FTZ R121, R186, R121 ;  /* 0x00000079ba797220 */ /* 0x000fe20000410000 */
[----:B------:R-:W-:Y:S01]  /*9b80*/  FADD.FTZ R119, R119, R122 ;  /* 0x0000007a77777221 */ /* 0x000fe20000010000 */
[----:B------:R-:W-:Y:S01]  /*9b90*/  FFMA.FTZ R120, R213, R118, R120 ;  /* 0x00000076d5787223 */ /* 0x000fe20000010078 */
[----:B------:R-:W-:Y:S01]  /*9ba0*/  FMUL.FTZ R122, R10, R115 ;  /* 0x000000730a7a7220 */ /* 0x000fe20000410000 */
[----:B------:R-:W-:Y:S01]  /*9bb0*/  FMUL.FTZ R132, R21, R130 ;  /* 0x0000008215847220 */ /* 0x000fe20000410000 */
[----:B------:R0:W-:Y:S01]  /*9bc0*/  STS [R67+0x2164], R128 ;  /* 0x0021648043007388 */ /* 0x0001e20000000800 */
[----:B------:R-:W-:Y:S01]  /*9bd0*/  FADD.FTZ R117, R117, R120 ;  /* 0x0000007875757221 */ /* 0x000fe20000010000 */
[----:B------:R-:W-:Y:S01]  /*9be0*/  FFMA.FTZ R120, R214, R109, R121 ;  /* 0x0000006dd6787223 */ /* 0x000fe20000010079 */
[----:B------:R-:W-:Y:S01]  /*9bf0*/  FADD.FTZ R119, R119, R124 ;  /* 0x0000007c77777221 */ /* 0x000fe20000010000 */
[----:B------:R-:W-:Y:S01]  /*9c00*/  FMUL.FTZ R130, R202, UR49 ;  /* 0x00000031ca827c20 */ /* 0x000fe20008410000 */
[----:B------:R-:W-:Y:S01]  /*9c10*/  FFMA.FTZ R217, -R9, R56, R217 ;  /* 0x0000003809d97223 */ /* 0x000fe200000101d9 */
[----:B------:R-:W-:Y:S01]  /*9c20*/  FADD.FTZ R121, R117, R120 ;  /* 0x0000007875797221 */ /* 0x000fe20000010000 */
[----:B------:R-:W-:Y:S01]  /*9c30*/  FMUL.FTZ R120, R10, R196 ;  /* 0x000000c40a787220 */ /* 0x000fe20000410000 */
[C---:B------:R-:W-:Y:S01]  /*9c40*/  FMUL.FTZ R117, R9.reuse, R197 ;  /* 0x000000c509757220 */ /* 0x040fe20000410000 */
[----:B------:R-:W-:Y:S01]  /*9c50*/  FMUL.FTZ R125, R9, R114 ;  /* 0x00000072097d7220 */ /* 0x000fe20000410000 */
[----:B------:R1:W-:Y:S01]  /*9c60*/  STS [R67+0x2168], R132 ;  /* 0x0021688443007388 */ /* 0x0003e20000000800 */
[C---:B------:R-:W-:Y:S01]  /*9c70*/  FMUL.FTZ R123, R185.reuse, R120 ;  /* 0x00000078b97b7220 */ /* 0x040fe20000410000 */
[----:B0-----:R-:W-:Y:S01]  /*9c80*/  FMUL.FTZ R128, R184, R117 ;  /* 0x00000075b8807220 */ /* 0x001fe20000410000 */
[----:B------:R-:W-:Y:S01]  /*9c90*/  FMUL.FTZ R134, R224, UR37 ;  /* 0x00000025e0867c20 */ /* 0x000fe20008410000 */
[----:B------:R-:W-:Y:S01]  /*9ca0*/  FFMA.FTZ R219, -R8, R55, R219 ;  /* 0x0000003708db7223 */ /* 0x000fe200000101db */
[CC--:B------:R-:W-:Y:S01]  /*9cb0*/  FFMA.FTZ R124, R216.reuse, R122.reuse, -R123 ;  /* 0x0000007ad87c7223 */ /* 0x0c0fe2000001087b */
[----:B------:R-:W-:Y:S01]  /*9cc0*/  FMUL.FTZ R123, R185, R122 ;  /* 0x0000007ab97b7220 */ /* 0x000fe20000410000 */
[----:B------:R-:W-:Y:S01]  /*9cd0*/  FFMA.FTZ R129, R227, UR49, -R134 ;  /* 0x00000031e3817c23 */ /* 0x000fe20008010886 */
[----:B------:R-:W-:Y:S01]  /*9ce0*/  FFMA.FTZ R220, -R7, R54, R220 ;  /* 0x0000003607dc7223 */ /* 0x000fe200000101dc */
[----:B------:R-:W-:Y:S01]  /*9cf0*/  FADD.FTZ R119, R119, R124 ;  /* 0x0000007c77777221 */ /* 0x000fe20000010000 */
[----:B-1----:R-:W-:Y:S01]  /*9d00*/  FFMA.FTZ R132, R223, UR37, R130 ;  /* 0x00000025df847c23 */ /* 0x002fe20008010082 */
[-C--:B------:R-:W-:Y:S01]  /*9d10*/  FFMA.FTZ R130, R217, R125.reuse, -R128 ;  /* 0x0000007dd9827223 */ /* 0x080fe20000010880 */
[----:B------:R-:W-:Y:S01]  /*9d20*/  FFMA.FTZ R122, R216, R120, R123 ;  /* 0x00000078d87a7223 */ /* 0x000fe2000001007b */
[----:B------:R-:W-:Y:S01]  /*9d30*/  FMUL.FTZ R128, R184, R125 ;  /* 0x0000007db8807220 */ /* 0x000fe20000410000 */
[C---:B------:R-:W-:Y:S01]  /*9d40*/  FMUL.FTZ R124, R8.reuse, R113 ;  /* 0x00000071087c7220 */ /* 0x040fe20000410000 */
[----:B------:R-:W-:Y:S01]  /*9d50*/  FADD.FTZ R130, R119, R130 ;  /* 0x0000008277827221 */ /* 0x000fe20000010000 */
[----:B------:R-:W-:Y:S01]  /*9d60*/  FADD.FTZ R121, R121, R122 ;  /* 0x0000007a79797221 */ /* 0x000fe20000010000 */
[----:B------:R-:W-:Y:S01]  /*9d70*/  FFMA.FTZ R128, R217, R117, R128 ;  /* 0x00000075d9807223 */ /* 0x000fe20000010080 */
[----:B------:R-:W-:Y:S01]  /*9d80*/  FMUL.FTZ R122, R8, R198 ;  /* 0x000000c6087a7220 */ /* 0x000fe20000410000 */
[----:B------:R-:W-:Y:S01]  /*9d90*/  FMUL.FTZ R119, R7, R199 ;  /* 0x000000c707777220 */ /* 0x000fe20000410000 */
[----:B------:R-:W-:Y:S01]  /*9da0*/  FMUL.FTZ R136, R20, R129 ;  /* 0x0000008114887220 */ /* 0x000fe20000410000 */
[----:B------:R-:W-:Y:S01]  /*9db0*/  FADD.FTZ R121, R121, R128 ;  /* 0x0000008079797221 */ /* 0x000fe20000010000 */
[----:B------:R-:W-:Y:S01]  /*9dc0*/  FMUL.FTZ R128, R183, R122 ;  /* 0x0000007ab7807220 */ /* 0x000fe20000410000 */
[----:B------:R-:W-:Y:S01]  /*9dd0*/  FMUL.FTZ R134, R224, UR49 ;  /* 0x00000031e0867c20 */ /* 0x000fe20008410000 */
[----:B------:R-:W-:Y:S01]  /*9de0*/  FMUL.FTZ R125, R7, R112 ;  /* 0x00000070077d7220 */ /* 0x000fe20000410000 */
[----:B------:R-:W-:Y:S01]  /*9df0*/  FMUL.FTZ R129, R127, R119 ;  /* 0x000000777f817220 */ /* 0x000fe20000410000 */
[-C--:B------:R-:W-:Y:S01]  /*9e00*/  FFMA.FTZ R123, R219, R124.reuse, -R128 ;  /* 0x0000007cdb7b7223 */ /* 0x080fe20000010880 */
[----:B------:R-:W-:Y:S01]  /*9e10*/  FMUL.FTZ R124, R183, R124 ;  /* 0x0000007cb77c7220 */ /* 0x000fe20000410000 */
[----:B------:R-:W-:Y:S01]  /*9e20*/  FMUL.FTZ R133, R230, UR37 ;  /* 0x00000025e6857c20 */ /* 0x000fe20008410000 */
[----:B------:R-:W-:Y:S01]  /*9e30*/  FFMA.FTZ R131, R227, UR37, R134 ;  /* 0x00000025e3837c23 */ /* 0x000fe20008010086 */
[-C--:B------:R-:W-:Y:S01]  /*9e40*/  FFMA.FTZ R128, R220, R125.reuse, -R129 ;  /* 0x0000007ddc807223 */ /* 0x080fe20000010881 */
[----:B------:R-:W-:Y:S01]  /*9e50*/  FFMA.FTZ R124, R219, R122, R124 ;  /* 0x0000007adb7c7223 */ /* 0x000fe2000001007c */
[----:B------:R-:W-:Y:S01]  /*9e60*/  FFMA.FTZ R134, R228, UR49, -R133 ;  /* 0x00000031e4867c23 */ /* 0x000fe20008010885 */
[----:B------:R-:W-:Y:S01]  /*9e70*/  FMUL.FTZ R125, R127, R125 ;  /* 0x0000007d7f7d7220 */ /* 0x000fe20000410000 */
[----:B------:R-:W-:Y:S01]  /*9e80*/  FMUL.FTZ R133, R230, UR49 ;  /* 0x00000031e6857c20 */ /* 0x000fe20008410000 */
[----:B------:R-:W-:Y:S01]  /*9e90*/  FMUL.FTZ R132, R21, -R132 ;  /* 0x8000008415847220 */ /* 0x000fe20000410000 */
[----:B------:R-:W-:Y:S01]  /*9ea0*/  FADD.FTZ R121, R121, R124 ;  /* 0x0000007c79797221 */ /* 0x000fe20000010000 */
[----:B------:R-:W-:Y:S01]  /*9eb0*/  FFMA.FTZ R124, R220, R119, R125 ;  /* 0x00000077dc7c7223 */ /* 0x000fe2000001007d */
[----:B------:R-:W-:Y:S01]  /*9ec0*/  FFMA.FTZ R140, R228, UR37, R133 ;  /* 0x00000025e48c7c23 */ /* 0x000fe20008010085 */
[----:B------:R-:W-:Y:S01]  /*9ed0*/  FMUL.FTZ R134, R19, R134 ;  /* 0x0000008613867220 */ /* 0x000fe20000410000 */
[----:B------:R0:W-:Y:S01]  /*9ee0*/  STS [R67+0x216c], R132 ;  /* 0x00216c8443007388 */ /* 0x0001e20000000800 */
[----:B------:R-:W-:Y:S01]  /*9ef0*/  FADD.FTZ R125, R121, R124 ;  /* 0x0000007c797d7221 */ /* 0x000fe20000010000 */
[----:B------:R-:W-:Y:S01]  /*9f00*/  FMUL.FTZ R124, R6, R200 ;  /* 0x000000c8067c7220 */ /* 0x000fe20000410000 */
[----:B------:R-:W-:Y:S01]  /*9f10*/  FMUL.FTZ R140, R19, -R140 ;  /* 0x8000008c138c7220 */ /* 0x000fe20000410000 */
[----:B------:R-:W-:Y:S01]  /*9f20*/  FADD.FTZ R123, R130, R123 ;  /* 0x0000007b827b7221 */ /* 0x000fe20000010000 */
[C---:B------:R-:W-:Y:S01]  /*9f30*/  FFMA.FTZ R221, -R6.reuse, R53, R221 ;  /* 0x0000003506dd7223 */ /* 0x040fe200000101dd */
[----:B------:R-:W-:Y:S01]  /*9f40*/  FMUL.FTZ R129, R6, R111 ;  /* 0x0000006f06817220 */ /* 0x000fe20000410000 */
[----:B------:R-:W-:Y:S01]  /*9f50*/  FMUL.FTZ R130, R126, R124 ;  /* 0x0000007c7e827220 */ /* 0x000fe20000410000 */
[----:B------:R-:W-:Y:S01]  /*9f60*/  STS [R67+0x2170], R136 ;  /* 0x0021708843007388 */ /* 0x000fe20000000800 */
[C---:B------:R-:W-:Y:S01]  /*9f70*/  FMUL.FTZ R121, R5.reuse, R201 ;  /* 0x000000c905797220 */ /* 0x040fe20000410000 */
[----:B0-----:R-:W-:Y:S01]  /*9f80*/  FMUL.FTZ R132, R20, -R131 ;  /* 0x8000008314847220 */ /* 0x001fe20000410000 */
[----:B------:R-:W-:Y:S01]  /*9f90*/  FFMA.FTZ R171, -R28, R171, R170 ;  /* 0x000000ab1cab7223 */ /* 0x000fe200000101aa */
[----:B------:R0:W-:Y:S01]  /*9fa0*/  STS [R67+0x2178], R134 ;  /* 0x0021788643007388 */ /* 0x0001e20000000800 */
[----:B------:R-:W-:Y:S01]  /*9fb0*/  FFMA.FTZ R223, -R5, R52, R223 ;  /* 0x0000003405df7223 */ /* 0x000fe200000101df */
[----:B------:R-:W-:Y:S01]  /*9fc0*/  FADD.FTZ R123, R123, R128 ;  /* 0x000000807b7b7221 */ /* 0x000fe20000010000 */
[----:B------:R-:W-:Y:S01]  /*9fd0*/  FFMA.FTZ R166, -R27, R166, R171 ;  /* 0x000000a61ba67223 */ /* 0x000fe200000101ab */
[----:B------:R1:W-:Y:S01]  /*9fe0*/  STS [R67+0x2174], R132 ;  /* 0x0021748443007388 */ /* 0x0003e20000000800 */
[C---:B------:R-:W-:Y:S01]  /*9ff0*/  FMUL.FTZ R128, R4.reuse, R203 ;  /* 0x000000cb04807220 */ /* 0x040fe20000410000 */
[----:B------:R-:W-:Y:S01]  /*a000*/  FMUL.FTZ R131, R4, R65 ;  /* 0x0000004104837220 */ /* 0x000fe20000410000 */
[----:B------:R-:W-:Y:S01]  /*a010*/  FFMA.FTZ R165, -R26, R165, R166 ;  /* 0x000000a51aa57223 */ /* 0x000fe200000101a6 */
[----:B------:R2:W-:Y:S01]  /*a020*/  STS [R67+0x217c], R140 ;  /* 0x00217c8c43007388 */ /* 0x0005e20000000800 */
[----:B------:R-:W-:Y:S01]  /*a030*/  FFMA.FTZ R227, -R4, R51, R227 ;  /* 0x0000003304e37223 */ /* 0x000fe200000101e3 */
[----:B0-----:R-:W-:Y:S01]  /*a040*/  FMUL.FTZ R134, R202, R121 ;  /* 0x00000079ca867220 */ /* 0x001fe20000410000 */
[----:B------:R-:W-:Y:S01]  /*a050*/  FMUL.FTZ R138, R224, R128 ;  /* 0x00000080e08a7220 */ /* 0x000fe20000410000 */
[----:B------:R-:W-:Y:S01]  /*a060*/  FFMA.FTZ R162, -R25, R162, R165 ;  /* 0x000000a219a27223 */ /* 0x000fe200000101a5 */
[----:B------:R-:W-:Y:S01]  /*a070*/  FMUL.FTZ R141, R199, UR48 ;  /* 0x00000030c78d7c20 */ /* 0x000fe20008410000 */
[-C--:B-1----:R-:W-:Y:S01]  /*a080*/  FFMA.FTZ R132, R221, R129.reuse, -R130 ;  /* 0x00000081dd847223 */ /* 0x082fe20000010882 */
[----:B------:R-:W-:Y:S01]  /*a090*/  FMUL.FTZ R130, R126, R129 ;  /* 0x000000817e827220 */ /* 0x000fe20000410000 */
[----:B------:R-:W-:Y:S01]  /*a0a0*/  FMUL.FTZ R129, R5, R110 ;  /* 0x0000006e05817220 */ /* 0x000fe20000410000 */
[----:B------:R-:W-:Y:S01]  /*a0b0*/  FFMA.FTZ R138, R227, R131, -R138 ;  /* 0x00000083e38a7223 */ /* 0x000fe2000001088a */
[----:B------:R-:W-:Y:S01]  /*a0c0*/  FADD.FTZ R123, R123, R132 ;  /* 0x000000847b7b7221 */ /* 0x000fe20000010000 */
[----:B------:R-:W-:Y:S01]  /*a0d0*/  FFMA.FTZ R130, R221, R124, R130 ;  /* 0x0000007cdd827223 */ /* 0x000fe20000010082 */
[-C--:B------:R-:W-:Y:S01]  /*a0e0*/  FFMA.FTZ R136, R223, R129.reuse, -R134 ;  /* 0x00000081df887223 */ /* 0x080fe20000010886 */
[----:B------:R-:W-:Y:S01]  /*a0f0*/  FMUL.FTZ R134, R202, R129 ;  /* 0x00000081ca867220 */ /* 0x000fe20000410000 */
[----:B------:R-:W-:Y:S01]  /*a100*/  IADD3 R129, PT, PT, R182, 0x80, RZ ;  /* 0x00000080b6817810 */ /* 0x000fe20007ffe0ff */
[----:B------:R-:W-:Y:S01]  /*a110*/  FADD.FTZ R125, R125, R130 ;  /* 0x000000827d7d7221 */ /* 0x000fe20000010000 */
[----:B------:R-:W-:Y:S01]  /*a120*/  FMUL.FTZ R130, R224, R131 ;  /* 0x00000083e0827220 */ /* 0x000fe20000410000 */
[----:B------:R-:W-:Y:S01]  /*a130*/  FFMA.FTZ R134, R223, R121, R134 ;  /* 0x00000079df867223 */ /* 0x000fe20000010086 */
[----:B------:R-:W-:Y:S01]  /*a140*/  LEA.HI R129, R129, R182, RZ, 0x1b ;  /* 0x000000b681817211 */ /* 0x000fe200078fd8ff */
[----:B------:R-:W-:Y:S01]  /*a150*/  FADD.FTZ R123, R123, R136 ;  /* 0x000000887b7b7221 */ /* 0x000fe20000010000 */
[----:B------:R-:W-:Y:S01]  /*a160*/  FFMA.FTZ R161, -R24, R161, R162 ;  /* 0x000000a118a17223 */ /* 0x000fe200000101a2 */
[----:B------:R-:W-:Y:S01]  /*a170*/  FADD.FTZ R125, R125, R134 ;  /* 0x000000867d7d7221 */ /* 0x000fe20000010000 */
[----:B------:R-:W-:Y:S01]  /*a180*/  FFMA.FTZ R130, R227, R128, R130 ;  /* 0x00000080e3827223 */ /* 0x000fe20000010082 */
[----:B------:R-:W-:Y:S01]  /*a190*/  LEA R139, R129, UR28, 0x2 ;  /* 0x0000001c818b7c11 */ /* 0x000fe2000f8e10ff */
[----:B------:R-:W-:Y:S01]  /*a1a0*/  BAR.SYNC.DEFER_BLOCKING 0x0 ;  /* 0x0000000000007b1d */ /* 0x000fe20000010000 */
[----:B------:R-:W-:Y:S01]  /*a1b0*/  FADD.FTZ R131, R123, R138 ;  /* 0x0000008a7b837221 */ /* 0x000fe20000010000 */
[----:B------:R-:W-:Y:S01]  /*a1c0*/  FFMA.FTZ R158, -R23, R158, R161 ;  /* 0x0000009e179e7223 */ /* 0x000fe200000101a1 */
[----:B------:R-:W-:Y:S01]  /*a1d0*/  FADD.FTZ R133, R125, R130 ;  /* 0x000000827d857221 */ /* 0x000fe20000010000 */
[----:B------:R-:W-:Y:S01]  /*a1e0*/  FMUL.FTZ R123, R148, UR48 ;  /* 0x00000030947b7c20 */ /* 0x000fe20008410000 */
[----:B------:R-:W-:Y:S01]  /*a1f0*/  FMUL.FTZ R125, R226, UR48 ;  /* 0x00000030e27d7c20 */ /* 0x000fe20008410000 */
[----:B------:R-:W-:Y:S01]  /*a200*/  FMUL.FTZ R130, R203, UR48 ;  /* 0x00000030cb827c20 */ /* 0x000fe20008410000 */
[----:B------:R-:W-:Y:S01]  /*a210*/  FMUL.FTZ R129, R201, UR48 ;  /* 0x00000030c9817c20 */ /* 0x000fe20008410000 */
[----:B------:R-:W-:Y:S01]  /*a220*/  FFMA.FTZ R157, -R22, R157, R158 ;  /* 0x0000009d169d7223 */ /* 0x000fe2000001019e */
[----:B--2---:R-:W-:Y:S01]  /*a230*/  FFMA.FTZ R67, R226, UR36, R123 ;  /* 0x00000024e2437c23 */ /* 0x004fe2000801007b */
[----:B------:R-:W-:Y:S01]  /*a240*/  FMUL.FTZ R132, R200, UR48 ;  /* 0x00000030c8847c20 */ /* 0x000fe20008410000 */
[----:B------:R-:W-:Y:S01]  /*a250*/  FFMA.FTZ R123, R148, UR36, -R125 ;  /* 0x00000024947b7c23 */ /* 0x000fe2000801087d */
[C---:B------:R-:W-:Y:S01]  /*a260*/  FFMA.FTZ R125, R65.reuse, UR36, -R130 ;  /* 0x00000024417d7c23 */ /* 0x040fe20008010882 */
[----:B------:R-:W-:Y:S01]  /*a270*/  FMUL.FTZ R134, R65, UR48 ;  /* 0x0000003041867c20 */ /* 0x000fe20008410000 */
[C---:B------:R-:W-:Y:S01]  /*a280*/  FFMA.FTZ R65, R110.reuse, UR36, -R129 ;  /* 0x000000246e417c23 */ /* 0x040fe20008010881 */
[----:B------:R-:W-:Y:S01]  /*a290*/  FFMA.FTZ R154, -R21, R154, R157 ;  /* 0x0000009a159a7223 */ /* 0x000fe2000001019d */
[C---:B------:R-:W-:Y:S01]  /*a2a0*/  FFMA.FTZ R129, R111.reuse, UR36, -R132 ;  /* 0x000000246f817c23 */ /* 0x040fe20008010884 */
[----:B------:R-:W-:Y:S01]  /*a2b0*/  FMUL.FTZ R111, R111, UR48 ;  /* 0x000000306f6f7c20 */ /* 0x000fe20008410000 */
[----:B------:R-:W-:Y:S01]  /*a2c0*/  FMUL.FTZ R130, R110, UR48 ;  /* 0x000000306e827c20 */ /* 0x000fe20008410000 */
[----:B------:R-:W-:Y:S01]  /*a2d0*/  FFMA.FTZ R153, -R20, R153, R154 ;  /* 0x0000009914997223 */ /* 0x000fe2000001019a */
[----:B------:R-:W-:Y:S01]  /*a2e0*/  FFMA.FTZ R110, R203, UR36, R134 ;  /* 0x00000024cb6e7c23 */ /* 0x000fe20008010086 */
[----:B------:R-:W-:Y:S01]  /*a2f0*/  FFMA.FTZ R154, R200, UR36, R111 ;  /* 0x00000024c89a7c23 */ /* 0x000fe2000801006f */
[----:B------:R-:W-:Y:S01]  /*a300*/  FMUL.FTZ R111, R195, UR48 ;  /* 0x00000030c36f7c20 */ /* 0x000fe20008410000 */
[----:B------:R-:W-:Y:S01]  /*a310*/  FMUL.FTZ R134, R198, UR48 ;  /* 0x00000030c6867c20 */ /* 0x000fe20008410000 */
[----:B------:R-:W0:Y:S01]  /*a320*/  LDS R139, [R139+0x2300] ;  /* 0x002300008b8b7984 */ /* 0x000e220000000800 */
[C---:B------:R-:W-:Y:S01]  /*a330*/  FFMA.FTZ R132, R112.reuse, UR36, -R141 ;  /* 0x0000002470847c23 */ /* 0x040fe2000801088d */
[----:B------:R-:W-:Y:S01]  /*a340*/  FMUL.FTZ R136, R112, UR48 ;  /* 0x0000003070887c20 */ /* 0x000fe20008410000 */
[C---:B------:R-:W-:Y:S01]  /*a350*/  FFMA.FTZ R111, R60.reuse, UR36, -R111 ;  /* 0x000000243c6f7c23 */ /* 0x040fe2000801086f */
[----:B------:R-:W-:Y:S01]  /*a360*/  FFMA.FTZ R112, R113, UR36, -R134 ;  /* 0x0000002471707c23 */ /* 0x000fe20008010886 */
[----:B------:R-:W-:Y:S01]  /*a370*/  FMUL.FTZ R60, R60, UR48 ;  /* 0x000000303c3c7c20 */ /* 0x000fe20008410000 */
[----:B------:R-:W-:Y:S01]  /*a380*/  FMUL.FTZ R134, R194, UR48 ;  /* 0x00000030c2867c20 */ /* 0x000fe20008410000 */
[----:B------:R-:W-:Y:S01]  /*a390*/  FFMA.FTZ R145, R199, UR36, R136 ;  /* 0x00000024c7917c23 */ /* 0x000fe20008010088 */
[----:B------:R-:W-:Y:S01]  /*a3a0*/  FMUL.FTZ R136, R196, UR48 ;  /* 0x00000030c4887c20 */ /* 0x000fe20008410000 */
[----:B------:R-:W-:Y:S01]  /*a3b0*/  FFMA.FTZ R143, R195, UR36, R60 ;  /* 0x00000024c38f7c23 */ /* 0x000fe2000801003c */
[----:B------:R-:W-:Y:S01]  /*a3c0*/  ISETP.GE.AND P2, PT, R64, 0x1, PT ;  /* 0x000000014000780c */ /* 0x000fe20003f46270 */
[----:B------:R-:W-:Y:S01]  /*a3d0*/  FFMA.FTZ R134, R61, UR36, -R134 ;  /* 0x000000243d867c23 */ /* 0x000fe20008010886 */
[----:B------:R-:W-:Y:S01]  /*a3e0*/  FMUL.FTZ R60, R63, UR48 ;  /* 0x000000303f3c7c20 */ /* 0x000fe20008410000 */
[----:B------:R-:W-:Y:S01]  /*a3f0*/  FMUL.FTZ R141, R197, UR48 ;  /* 0x00000030c58d7c20 */ /* 0x000fe20008410000 */
[----:B------:R-:W-:Y:S01]  /*a400*/  FMUL.FTZ R61, R61, UR48 ;  /* 0x000000303d3d7c20 */ /* 0x000fe20008410000 */
[C---:B------:R-:W-:Y:S01]  /*a410*/  FFMA.FTZ R136, R115.reuse, UR36, -R136 ;  /* 0x0000002473887c23 */ /* 0x040fe20008010888 */
[----:B------:R-:W-:Y:S01]  /*a420*/  FMUL.FTZ R151, R115, UR48 ;  /* 0x0000003073977c20 */ /* 0x000fe20008410000 */
[----:B------:R-:W-:Y:S01]  /*a430*/  FMUL.FTZ R115, R212, UR48 ;  /* 0x00000030d4737c20 */ /* 0x000fe20008410000 */
[----:B------:R-:W-:Y:S01]  /*a440*/  FFMA.FTZ R147, R209, UR36, R60 ;  /* 0x00000024d1937c23 */ /* 0x000fe2000801003c */
[C---:B------:R-:W-:Y:S01]  /*a450*/  FFMA.FTZ R141, R114.reuse, UR36, -R141 ;  /* 0x00000024728d7c23 */ /* 0x040fe2000801088d */
[----:B------:R-:W-:Y:S01]  /*a460*/  FMUL.FTZ R146, R114, UR48 ;  /* 0x0000003072927c20 */ /* 0x000fe20008410000 */
[----:B------:R-:W-:Y:S01]  /*a470*/  FFMA.FTZ R142, R194, UR36, R61 ;  /* 0x00000024c28e7c23 */ /* 0x000fe2000801003d */
[----:B------:R-:W-:Y:S01]  /*a480*/  FMUL.FTZ R60, R215, UR48 ;  /* 0x00000030d73c7c20 */ /* 0x000fe20008410000 */
[----:B------:R-:W-:Y:S01]  /*a490*/  FMUL.FTZ R149, R149, R230 ;  /* 0x000000e695957220 */ /* 0x000fe20000410000 */
[----:B------:R-:W-:Y:S01]  /*a4a0*/  FMUL.FTZ R113, R113, UR48 ;  /* 0x0000003071717c20 */ /* 0x000fe20008410000 */
[----:B------:R-:W-:Y:S01]  /*a4b0*/  FMUL.FTZ R114, R209, UR48 ;  /* 0x00000030d1727c20 */ /* 0x000fe20008410000 */
[----:B------:R-:W-:Y:S01]  /*a4c0*/  FMUL.FTZ R61, R218, UR48 ;  /* 0x00000030da3d7c20 */ /* 0x000fe20008410000 */
[C---:B------:R-:W-:Y:S01]  /*a4d0*/  FFMA.FTZ R115, R72.reuse, UR36, -R115 ;  /* 0x0000002448737c23 */ /* 0x040fe20008010873 */
[----:B------:R-:W-:Y:S01]  /*a4e0*/  FMUL.FTZ R155, R72, UR48 ;  /* 0x00000030489b7c20 */ /* 0x000fe20008410000 */
[C---:B------:R-:W-:Y:S01]  /*a4f0*/  FFMA.FTZ R72, R73.reuse, UR36, -R60 ;  /* 0x0000002449487c23 */ /* 0x040fe2000801083c */
[----:B------:R-:W-:Y:S01]  /*a500*/  FMUL.FTZ R144, R73, UR48 ;  /* 0x0000003049907c20 */ /* 0x000fe20008410000 */
[----:B------:R-:W-:Y:S01]  /*a510*/  FFMA.FTZ R150, R150, R228, -R149 ;  /* 0x000000e496967223 */ /* 0x000fe20000010895 */
[----:B------:R-:W-:Y:S01]  /*a520*/  FFMA.FTZ R138, R198, UR36, R113 ;  /* 0x00000024c68a7c23 */ /* 0x000fe20008010071 */
[----:B------:R-:W-:Y:S01]  /*a530*/  FFMA.FTZ R114, R63, UR36, -R114 ;  /* 0x000000243f727c23 */ /* 0x000fe20008010872 */
[----:B------:R-:W-:Y:S01]  /*a540*/  FMUL.FTZ R60, R222, UR48 ;  /* 0x00000030de3c7c20 */ /* 0x000fe20008410000 */
[----:B------:R-:W-:Y:S01]  /*a550*/  FFMA.FTZ R73, R74, UR36, -R61 ;  /* 0x000000244a497c23 */ /* 0x000fe2000801083d */
[----:B------:R-:W-:Y:S01]  /*a560*/  FMUL.FTZ R113, R206, UR48 ;  /* 0x00000030ce717c20 */ /* 0x000fe20008410000 */
[----:B------:R-:W-:Y:S01]  /*a570*/  FMUL.FTZ R149, R62, UR48 ;  /* 0x000000303e957c20 */ /* 0x000fe20008410000 */
[----:B------:R-:W-:Y:S01]  /*a580*/  FMUL.FTZ R63, R74, UR48 ;  /* 0x000000304a3f7c20 */ /* 0x000fe20008410000 */
[C---:B------:R-:W-:Y:S01]  /*a590*/  FMUL.FTZ R61, R77.reuse, UR48 ;  /* 0x000000304d3d7c20 */ /* 0x040fe20008410000 */
[----:B------:R-:W-:Y:S01]  /*a5a0*/  FFMA.FTZ R74, R77, UR36, -R60 ;  /* 0x000000244d4a7c23 */ /* 0x000fe2000801083c */
[C---:B------:R-:W-:Y:S01]  /*a5b0*/  IADD3 R135, PT, PT, R182.reuse, 0x100, RZ ;  /* 0x00000100b6877810 */ /* 0x040fe20007ffe0ff */
[----:B------:R-:W-:Y:S01]  /*a5c0*/  FFMA.FTZ R130, R201, UR36, R130 ;  /* 0x00000024c9827c23 */ /* 0x000fe20008010082 */
[----:B------:R-:W-:Y:S01]  /*a5d0*/  IADD3 R137, PT, PT, R182, 0x180, RZ ;  /* 0x00000180b6897810 */ /* 0x000fe20007ffe0ff */
[----:B------:R-:W-:Y:S01]  /*a5e0*/  FFMA.FTZ R146, R197, UR36, R146 ;  /* 0x00000024c5927c23 */ /* 0x000fe20008010092 */
[----:B------:R-:W-:Y:S01]  /*a5f0*/  ISETP.GE.AND P3, PT, R64, 0x81, PT ;  /* 0x000000814000780c */ /* 0x000fe20003f66270 */
[----:B------:R-:W-:Y:S01]  /*a600*/  FFMA.FTZ R151, R196, UR36, R151 ;  /* 0x00000024c4977c23 */ /* 0x000fe20008010097 */
[----:B------:R-:W-:Y:S01]  /*a610*/  FFMA.FTZ R113, R62, UR36, -R113 ;  /* 0x000000243e717c23 */ /* 0x000fe20008010871 */
[----:B------:R-:W-:Y:S01]  /*a620*/  FFMA.FTZ R149, R206, UR36, R149 ;  /* 0x00000024ce957c23 */ /* 0x000fe20008010095 */
[----:B------:R-:W-:Y:S01]  /*a630*/  FFMA.FTZ R155, R212, UR36, R155 ;  /* 0x00000024d49b7c23 */ /* 0x000fe2000801009b */
[----:B------:R-:W-:Y:S01]  /*a640*/  FFMA.FTZ R144, R215, UR36, R144 ;  /* 0x00000024d7907c23 */ /* 0x000fe20008010090 */
[----:B------:R-:W-:Y:S01]  /*a650*/  FFMA.FTZ R77, R218, UR36, R63 ;  /* 0x00000024da4d7c23 */ /* 0x000fe2000801003f */
[----:B------:R-:W-:Y:S01]  /*a660*/  FFMA.FTZ R140, R222, UR36, R61 ;  /* 0x00000024de8c7c23 */ /* 0x000fe2000801003d */
[----:B0-----:R-:W-:Y:S06]  /*a670*/  @!P2 BRA `(.L_x_618) ;  /* 0x000000000010a947 */ /* 0x001fec0003800000 */
[----:B------:R-:W-:-:S04]  /*a680*/  LEA.HI R60, R182, R182, RZ, 0x1b ;  /* 0x000000b6b63c7211 */ /* 0x000fc800078fd8ff */
[----:B------:R-:W-:-:S05]  /*a690*/  LEA R60, R60, UR28, 0x2 ;  /* 0x0000001c3c3c7c11 */ /* 0x000fca000f8e10ff */
[----:B------:R-:W0:Y:S04]  /*a6a0*/  LDS R61, [R60+0x2100] ;  /* 0x002100003c3d7984 */ /* 0x000e280000000800 */
[----:B0-----:R0:W-:Y:S02]  /*a6b0*/  REDG.E.ADD.F32.FTZ.RN.STRONG.GPU desc[UR34][R68.64], R61 ;  /* 0x0000003d440079a6 */ /* 0x0011e4000c12f322 */
.L_x_618:
[----:B------:R-:W-:Y:S05]  /*a6c0*/  BSYNC.RECONVERGENT B0 ;  /* 0x0000000000007941 */ /* 0x000fea0003800200 */
.L_x_617:
[----:B------:R-:W-:Y:S04]  /*a6d0*/  BSSY.RECONVERGENT B0, `(.L_x_619) ;  /* 0x0000003000007945 */ /* 0x000fe80003800200 */
[----:B------:R-:W-:Y:S05]  /*a6e0*/  @!P3 BRA `(.L_x_620) ;  /* 0x000000000004b947 */ /* 0x000fea0003800000 */
[----:B------:R1:W-:Y:S02]  /*a6f0*/  REDG.E.ADD.F32.FTZ.RN.STRONG.GPU desc[UR34][R68.64+0x200], R139 ;  /* 0x0002008b440079a6 */ /* 0x0003e4000c12f322 */
.L_x_620:
[----:B------:R-:W-:Y:S05]  /*a700*/  BSYNC.RECONVERGENT B0 ;  /* 0x0000000000007941 */ /* 0x000fea0003800200 */
.L_x_619:
[-C--:B------:R-:W-:Y:S01]  /*a710*/  LEA.HI R135, R135, R182.reuse, RZ, 0x1b ;  /* 0x000000b687877211 */ /* 0x080fe200078fd8ff */
[----:B------:R-:W-:Y:S01]  /*a720*/  BSSY.RECONVERGENT B0, `(.L_x_621) ;  /* 0x000000f000007945 */ /* 0x000fe20003800200 */
[----:B------:R-:W-:Y:S02]  /*a730*/  ISETP.GE.AND P6, PT, R64, 0x101, PT ;  /* 0x000001014000780c */ /* 0x000fe40003fc6270 */
[----:B0-----:R-:W-:Y:S02]  /*a740*/  LEA R61, R135, UR28, 0x2 ;  /* 0x0000001c873d7c11 */ /* 0x001fe4000f8e10ff */
[----:B------:R-:W-:Y:S02]  /*a750*/  IADD3 R60, PT, PT, R182, 0x200, RZ ;  /* 0x00000200b63c7810 */ /* 0x000fe40007ffe0ff */
[-C--:B------:R-:W-:Y:S02]  /*a760*/  LEA.HI R137, R137, R182.reuse, RZ, 0x1b ;  /* 0x000000b689897211 */ /* 0x080fe400078fd8ff */
[----:B------:R-:W0:Y:S01]  /*a770*/  LDS R61, [R61+0x2500] ;  /* 0x002500003d3d7984 */ /* 0x000e220000000800 */
[----:B------:R-:W-:-:S02]  /*a780*/  LEA.HI R60, R60, R182, RZ, 0x1b ;  /* 0x000000b63c3c7211 */ /* 0x000fc400078fd8ff */
[----:B------:R-:W-:Y:S02]  /*a790*/  IADD3 R63, PT, PT, R182, 0x280, RZ ;  /* 0x00000280b63f7810 */ /* 0x000fe40007ffe0ff */
[----:B------:R-:W-:Y:S02]  /*a7a0*/  LEA R137, R137, UR28, 0x2 ;  /* 0x0000001c89897c11 */ /* 0x000fe4000f8e10ff */
[C---:B------:R-:W-:Y:S02]  /*a7b0*/  ISETP.GE.AND P2, PT, R64.reuse, 0x181, PT ;  /* 0x000001814000780c */ /* 0x040fe40003f46270 */
[C---:B------:R-:W-:Y:S02]  /*a7c0*/  ISETP.GE.AND P3, PT, R64.reuse, 0x201, PT ;  /* 0x000002014000780c */ /* 0x040fe40003f66270 */
[C---:B------:R-:W-:Y:S02]  /*a7d0*/  ISETP.GE.AND P4, PT, R64.reuse, 0x281, PT ;  /* 0x000002814000780c */ /* 0x040fe40003f86270 */
[----:B------:R-:W-:Y:S01]  /*a7e0*/  ISETP.GE.AND P5, PT, R64, 0x301, PT ;  /* 0x000003014000780c */ /* 0x000fe20003fa6270 */
[----:B------:R-:W-:-:S12]  /*a7f0*/  @!P6 BRA `(.L_x_622) ;  /* 0x000000000004e947 */ /* 0x000fd80003800000 */
[----:B0-----:R2:W-:Y:S02]  /*a800*/  REDG.E.ADD.F32.FTZ.RN.STRONG.GPU desc[UR34][R68.64+0x400], R61 ;  /* 0x0004003d440079a6 */ /* 0x0015e4000c12f322 */
.L_x_622:
[----:B------:R-:W-:Y:S05]  /*a810*/  BSYNC.RECONVERGENT B0 ;  /* 0x0000000000007941 */ /* 0x000fea0003800200 */
.L_x_621:
[----:B0-2---:R0:W2:Y:S01]  /*a820*/  LDS R61, [R137+0x2700] ;  /* 0x00270000893d7984 */ /* 0x0050a20000000800 */
[----:B------:R-:W-:Y:S01]  /*a830*/  BSSY.RECONVERGENT B0, `(.L_x_623) ;  /* 0x0000006000007945 */ /* 0x000fe20003800200 */
[----:B------:R-:W-:Y:S02]  /*a840*/  IADD3 R135, PT, PT, R182, 0x300, RZ ;  /* 0x00000300b6877810 */ /* 0x000fe40007ffe0ff */
[----:B------:R-:W-:Y:S02]  /*a850*/  LEA R60, R60, UR28, 0x2 ;  /* 0x0000001c3c3c7c11 */ /* 0x000fe4000f8e10ff */
[----:B------:R-:W-:Y:S01]  /*a860*/  LEA.HI R63, R63, R182, RZ, 0x1b ;  /* 0x000000b63f3f7211 */ /* 0x000fe200078fd8ff */
[----:B------:R-:W-:Y:S06]  /*a870*/  @!P2 BRA `(.L_x_624) ;  /* 0x000000000004a947 */ /* 0x000fec0003800000 */
[----:B--2---:R3:W-:Y:S02]  /*a880*/  REDG.E.ADD.F32.FTZ.RN.STRONG.GPU desc[UR34][R68.64+0x600], R61 ;  /* 0x0006003d440079a6 */ /* 0x0047e4000c12f322 */
.L_x_624:
[----:B------:R-:W-:Y:S05]  /*a890*/  BSYNC.RECONVERGENT B0 ;  /* 0x0000000000007941 */ /* 0x000fea0003800200 */
.L_x_623:
[----:B--23--:R2:W3:Y:S01]  /*a8a0*/  LDS R61, [R60+0x2900] ;  /* 0x002900003c3d7984 */ /* 0x00c4e20000000800 */
[----:B------:R-:W-:Y:S01]  /*a8b0*/  BSSY.RECONVERGENT B0, `(.L_x_625) ;  /* 0x0000005000007945 */ /* 0x000fe20003800200 */
[----:B------:R-:W-:Y:S02]  /*a8c0*/  LEA.HI R135, R135, R182, RZ, 0x1b ;  /* 0x000000b687877211 */ /* 0x000fe400078fd8ff */
[----:B------:R-:W-:Y:S01]  /*a8d0*/  LEA R63, R63, UR28, 0x2 ;  /* 0x0000001c3f3f7c11 */ /* 0x000fe2000f8e10ff */
[----:B------:R-:W-:Y:S06]  /*a8e0*/  @!P3 BRA `(.L_x_626) ;  /* 0x000000000004b947 */ /* 0x000fec0003800000 */
[----:B---3--:R3:W-:Y:S02]  /*a8f0*/  REDG.E.ADD.F32.FTZ.RN.STRONG.GPU desc[UR34][R68.64+0x800], R61 ;  /* 0x0008003d440079a6 */ /* 0x0087e4000c12f322 */
.L_x_626:
[----:B------:R-:W-:Y:S05]  /*a900*/  BSYNC.RECONVERGENT B0 ;  /* 0x0000000000007941 */ /* 0x000fea0003800200 */
.L_x_625:
[----:B---3--:R3:W0:Y:S01]  /*a910*/  LDS R61, [R63+0x2b00] ;  /* 0x002b00003f3d7984 */ /* 0x0086220000000800 */
[----:B------:R-:W-:Y:S01]  /*a920*/  BSSY.RECONVERGENT B0, `(.L_x_627) ;  /* 0x0000004000007945 */ /* 0x000fe20003800200 */
[----:B--2---:R-:W-:-:S03]  /*a930*/  LEA R60, R135, UR28, 0x2 ;  /* 0x0000001c873c7c11 */ /* 0x004fc6000f8e10ff */
[----:B------:R-:W-:Y:S05]  /*a940*/  @!P4 BRA `(.L_x_628) ;  /* 0x000000000004c947 */ /* 0x000fea0003800000 */
[----:B0-----:R2:W-:Y:S02]  /*a950*/  REDG.E.ADD.F32.FTZ.RN.STRONG.GPU desc[UR34][R68.64+0xa00], R61 ;  /* 0x000a003d440079a6 */ /* 0x0015e4000c12f322 */
.L_x_628:
[----:B------:R-:W-:Y:S05]  /*a960*/  BSYNC.RECONVERGENT B0 ;  /* 0x0000000000007941 */ /* 0x000fea0003800200 */
.L_x_627:
[----:B0-2---:R0:W2:Y:S01]  /*a970*/  LDS R61, [R60+0x2d00] ;  /* 0x002d00003c3d7984 */ /* 0x0050a20000000800 */
[----:B------:R-:W-:Y:S01]  /*a980*/  BSSY.RECONVERGENT B0, `(.L_x_629) ;  /* 0x0000005000007945 */ /* 0x000fe20003800200 */
[C---:B---3--:R-:W-:Y:S02]  /*a990*/  IADD3 R63, PT, PT, R182.reuse, 0x380, RZ ;  /* 0x00000380b63f7810 */ /* 0x048fe40007ffe0ff */
[----:B------:R-:W-:Y:S01]  /*a9a0*/  LOP3.LUT R135, R182, 0x400, RZ, 0xfc, !PT ;  /* 0x00000400b6877812 */ /* 0x000fe200078efcff */
[----:B------:R-:W-:Y:S06]  /*a9b0*/  @!P5 BRA `(.L_x_630) ;  /* 0x000000000004d947 */ /* 0x000fec0003800000 */
[----:B--2---:R3:W-:Y:S02]  /*a9c0*/  REDG.E.ADD.F32.FTZ.RN.STRONG.GPU desc[UR34][R68.64+0xc00], R61 ;  /* 0x000c003d440079a6 */ /* 0x0047e4000c12f322 */
.L_x_630:
[----:B------:R-:W-:Y:S05]  /*a9d0*/  BSYNC.RECONVERGENT B0 ;  /* 0x0000000000007941 */ /* 0x000fea0003800200 */
.L_x_629:
[----:B--23--:R-:W-:Y:S01]  /*a9e0*/  IADD3 R61, PT, PT, R182, 0x480, RZ ;  /* 0x00000480b63d7810 */ /* 0x00cfe20007ffe0ff */
[----:B------:R-:W-:Y:S01]  /*a9f0*/  BSSY.RECONVERGENT B0, `(.L_x_631) ;  /* 0x000000f000007945 */ /* 0x000fe20003800200 */
[-C--:B------:R-:W-:Y:S02]  /*aa00*/  LEA.HI R63, R63, R182.reuse, RZ, 0x1b ;  /* 0x000000b63f3f7211 */ /* 0x080fe400078fd8ff */
[-C--:B0-----:R-:W-:Y:S02]  /*aa10*/  LEA.HI R60, R61, R182.reuse, RZ, 0x1b ;  /* 0x000000b63d3c7211 */ /* 0x081fe400078fd8ff */
[----:B------:R-:W-:Y:S02]  /*aa20*/  LEA R61, R63, UR28, 0x2 ;  /* 0x0000001c3f3d7c11 */ /* 0x000fe4000f8e10ff */
[----:B------:R-:W-:Y:S02]  /*aa30*/  ISETP.GE.AND P6, PT, R64, 0x381, PT ;  /* 0x000003814000780c */ /* 0x000fe40003fc6270 */
[----:B------:R-:W-:-:S02]  /*aa40*/  LEA.HI R135, R135, R182, RZ, 0x1b ;  /* 0x000000b687877211 */ /* 0x000fc400078fd8ff */
[----:B------:R-:W0:Y:S01]  /*aa50*/  LDS R61, [R61+0x2f00] ;  /* 0x002f00003d3d7984 */ /* 0x000e220000000800 */
        /* <DEDUP_REMOVED lines=8> */
.L_x_632:
[----:B------:R-:W-:Y:S05]  /*aae0*/  BSYNC.RECONVERGENT B0 ;  /* 0x0000000000007941 */ /* 0x000fea0003800200 */
.L_x_631:
[----:B0-2---:R0:W2:Y:S01]  /*aaf0*/  LDS R61, [R135+0x3100] ;  /* 0x00310000873d7984 */ /* 0x0050a20000000800 */
[----:B------:R-:W-:Y:S01]  /*ab00*/  BSSY.RECONVERGENT B0, `(.L_x_633) ;  /* 0x0000006000007945 */ /* 0x000fe20003800200 */
[----:B------:R-:W-:Y:S02]  /*ab10*/  IADD3 R63, PT, PT, R182, 0x580, RZ ;  /* 0x00000580b63f7810 */ /* 0x000fe40007ffe0ff */
[----:B------:R-:W-:Y:S02]  /*ab20*/  LEA.HI R137, R137, R182, RZ, 0x1b ;  /* 0x000000b689897211 */ /* 0x000fe400078fd8ff */
[----:B------:R-:W-:Y:S01]  /*ab30*/  LEA R60, R60, UR28, 0x2 ;  /* 0x0000001c3c3c7c11 */ /* 0x000fe2000f8e10ff */
[----:B------:R-:W-:Y:S06]  /*ab40*/  @!P2 BRA `(.L_x_634) ;  /* 0x000000000004a947 */ /* 0x000fec0003800000 */
[----:B--2---:R3:W-:Y:S02]  /*ab50*/  REDG.E.ADD.F32.FTZ.RN.STRONG.GPU desc[UR34][R68.64+0x1000], R61 ;  /* 0x0010003d440079a6 */ /* 0x0047e4000c12f322 */
.L_x_634:
[----:B------:R-:W-:Y:S05]  /*ab60*/  BSYNC.RECONVERGENT B0 ;  /* 0x0000000000007941 */ /* 0x000fea0003800200 */
.L_x_633:
[----:B--23--:R2:W3:Y:S01]  /*ab70*/  LDS R61, [R60+0x3300] ;  /* 0x003300003c3d7984 */ /* 0x00c4e20000000800 */
[----:B------:R-:W-:Y:S01]  /*ab80*/  BSSY.RECONVERGENT B0, `(.L_x_635) ;  /* 0x0000005000007945 */ /* 0x000fe20003800200 */
[----:B------:R-:W-:Y:S02]  /*ab90*/  LEA.HI R63, R63, R182, RZ, 0x1b ;  /* 0x000000b63f3f7211 */ /* 0x000fe400078fd8ff */
[----:B------:R-:W-:Y:S01]  /*aba0*/  LEA R137, R137, UR28, 0x2 ;  /* 0x0000001c89897c11 */ /* 0x000fe2000f8e10ff */
[----:B------:R-:W-:Y:S06]  /*abb0*/  @!P3 BRA `(.L_x_636) ;  /* 0x000000000004b947 */ /* 0x000fec0003800000 */
[----:B---3--:R3:W-:Y:S02]  /*abc0*/  REDG.E.ADD.F32.FTZ.RN.STRONG.GPU desc[UR34][R68.64+0x1200], R61 ;  /* 0x0012003d440079a6 */ /* 0x0087e4000c12f322 */
.L_x_636:
[----:B------:R-:W-:Y:S05]  /*abd0*/  BSYNC.RECONVERGENT B0 ;  /* 0x0000000000007941 */ /* 0x000fea0003800200 */
.L_x_635:
[----:B---3--:R3:W0:Y:S01]  /*abe0*/  LDS R61, [R137+0x3500] ;  /* 0x00350000893d7984 */ /* 0x0086220000000800 */
[----:B------:R-:W-:Y:S01]  /*abf0*/  BSSY.RECONVERGENT B0, `(.L_x_637) ;  /* 0x0000004000007945 */ /* 0x000fe20003800200 */
[----:B--2---:R-:W-:-:S03]  /*ac00*/  LEA R60, R63, UR28, 0x2 ;  /* 0x0000001c3f3c7c11 */ /* 0x004fc6000f8e10ff */
[----:B------:R-:W-:Y:S05]  /*ac10*/  @!P4 BRA `(.L_x_638) ;  /* 0x000000000004c947 */ /* 0x000fea0003800000 */
[----:B0-----:R2:W-:Y:S02]  /*ac20*/  REDG.E.ADD.F32.FTZ.RN.STRONG.GPU desc[UR34][R68.64+0x1400], R61 ;  /* 0x0014003d440079a6 */ /* 0x0015e4000c12f322 */
.L_x_638:
[----:B------:R-:W-:Y:S05]  /*ac30*/  BSYNC.RECONVERGENT B0 ;  /* 0x0000000000007941 */ /* 0x000fea0003800200 */
.L_x_637:
[----:B0-2---:R0:W2:Y:S01]  /*ac40*/  LDS R61, [R60+0x3700] ;  /* 0x003700003c3d7984 */ /* 0x0050a20000000800 */
[----:B------:R-:W-:Y:S01]  /*ac50*/  BSSY.RECONVERGENT B0, `(.L_x_639) ;  /* 0x0000005000007945 */ /* 0x000fe20003800200 */
[C---:B------:R-:W-:Y:S02]  /*ac60*/  IADD3 R63, PT, PT, R182.reuse, 0x600, RZ ;  /* 0x00000600b63f7810 */ /* 0x040fe40007ffe0ff */
[----:B------:R-:W-:Y:S01]  /*ac70*/  IADD3 R135, PT, PT, R182, 0x680, RZ ;  /* 0x00000680b6877810 */ /* 0x000fe20007ffe0ff */
[----:B------:R-:W-:Y:S06]  /*ac80*/  @!P5 BRA `(.L_x_640) ;  /* 0x000000000004d947 */ /* 0x000fec0003800000 */
[----:B--2---:R2:W-:Y:S02]  /*ac90*/  REDG.E.ADD.F32.FTZ.RN.STRONG.GPU desc[UR34][R68.64+0x1600], R61 ;  /* 0x0016003d440079a6 */ /* 0x0045e4000c12f322 */
.L_x_640:
[----:B------:R-:W-:Y:S05]  /*aca0*/  BSYNC.RECONVERGENT B0 ;  /* 0x0000000000007941 */ /* 0x000fea0003800200 */
.L_x_639:
[----:B--2---:R-:W-:Y:S01]  /*acb0*/  IADD3 R61, PT, PT, R182, 0x700, RZ ;  /* 0x00000700b63d7810 */ /* 0x004fe20007ffe0ff */
[----:B------:R-:W-:Y:S01]  /*acc0*/  BSSY.RECONVERGENT B0, `(.L_x_641) ;  /* 0x000000f000007945 */ /* 0x000fe20003800200 */
[-C--:B------:R-:W-:Y:S02]  /*acd0*/  LEA.HI R63, R63, R182.reuse, RZ, 0x1b ;  /* 0x000000b63f3f7211 */ /* 0x080fe400078fd8ff */
[-C--:B0-----:R-:W-:Y:S02]  /*ace0*/  LEA.HI R60, R61, R182.reuse, RZ, 0x1b ;  /* 0x000000b63d3c7211 */ /* 0x081fe400078fd8ff */
[----:B------:R-:W-:Y:S02]  /*acf0*/  LEA R61, R63, UR28, 0x2 ;  /* 0x0000001c3f3d7c11 */ /* 0x000fe4000f8e10ff */
[----:B------:R-:W-:Y:S02]  /*ad00*/  ISETP.GE.AND P6, PT, R64, 0x601, PT ;  /* 0x000006014000780c */ /* 0x000fe40003fc6270 */
[----:B------:R-:W-:-:S02]  /*ad10*/  LEA.HI R135, R135, R182, RZ, 0x1b ;  /* 0x000000b687877211 */ /* 0x000fc400078fd8ff */
[----:B------:R-:W0:Y:S01]  /*ad20*/  LDS R61, [R61+0x3900] ;  /* 0x003900003d3d7984 */ /* 0x000e220000000800 */
[----:B---3--:R-:W-:Y:S02]  /*ad30*/  IADD3 R137, PT, PT, R182, 0x780, RZ ;  /* 0x00000780b6897810 */ /* 0x008fe40007ffe0ff */
[----:B------:R-:W-:Y:S02]  /*ad40*/  LEA R135, R135, UR28, 0x2 ;  /* 0x0000001c87877c11 */ /* 0x000fe4000f8e10ff */
[C---:B------:R-:W-:Y:S02]  /*ad50*/  ISETP.GE.AND P2, PT, R64.reuse, 0x681, PT ;  /* 0x000006814000780c */ /* 0x040fe40003f46270 */
[C---:B------:R-:W-:Y:S02]  /*ad60*/  ISETP.GE.AND P3, PT, R64.reuse, 0x701, PT ;  /* 0x000007014000780c */ /* 0x040fe40003f66270 */
[C---:B------:R-:W-:Y:S02]  /*ad70*/  ISETP.GE.AND P4, PT, R64.reuse, 0x781, PT ;  /* 0x000007814000780c */ /* 0x040fe40003f86270 */
[----:B------:R-:W-:Y:S01]  /*ad80*/  ISETP.GE.AND P5, PT, R64, 0x801, PT ;  /* 0x000008014000780c */ /* 0x000fe20003fa6270 */
[----:B------:R-:W-:-:S12]  /*ad90*/  @!P6 BRA `(.L_x_642) ;  /* 0x000000000004e947 */ /* 0x000fd80003800000 */
[----:B0-----:R2:W-:Y:S02]  /*ada0*/  REDG.E.ADD.F32.FTZ.RN.STRONG.GPU desc[UR34][R68.64+0x1800], R61 ;  /* 0x0018003d440079a6 */ /* 0x0015e4000c12f322 */
.L_x_642:
[----:B------:R-:W-:Y:S05]  /*adb0*/  BSYNC.RECONVERGENT B0 ;  /* 0x0000000000007941 */ /* 0x000fea0003800200 */
.L_x_641:
[----:B0-2---:R0:W2:Y:S01]  /*adc0*/  LDS R61, [R135+0x3b00] ;  /* 0x003b0000873d7984 */ /* 0x0050a20000000800 */
[----:B------:R-:W-:Y:S01]  /*add0*/  BSSY.RECONVERGENT B0, `(.L_x_643) ;  /* 0x0000006000007945 */ /* 0x000fe20003800200 */
[----:B------:R-:W-:Y:S02]  /*ade0*/  LOP3.LUT R63, R182, 0x800, RZ, 0xfc, !PT ;  /* 0x00000800b63f7812 */ /* 0x000fe400078efcff */
[----:B------:R-:W-:Y:S02]  /*adf0*/  LEA.HI R137, R137, R182, RZ, 0x1b ;  /* 0x000000b689897211 */ /* 0x000fe400078fd8ff */
[----:B------:R-:W-:Y:S01]  /*ae00*/  LEA R60, R60, UR28, 0x2 ;  /* 0x0000001c3c3c7c11 */ /* 0x000fe2000f8e10ff */
[----:B------:R-:W-:Y:S06]  /*ae10*/  @!P2 BRA `(.L_x_644) ;  /* 0x000000000004a947 */ /* 0x000fec0003800000 */
[----:B--2---:R3:W-:Y:S02]  /*ae20*/  REDG.E.ADD.F32.FTZ.RN.STRONG.GPU desc[UR34][R68.64+0x1a00], R61 ;  /* 0x001a003d440079a6 */ /* 0x0047e4000c12f322 */
.L_x_644:
[----:B------:R-:W-:Y:S05]  /*ae30*/  BSYNC.RECONVERGENT B0 ;  /* 0x0000000000007941 */ /* 0x000fea0003800200 */
.L_x_643:
[----:B--23--:R2:W3:Y:S01]  /*ae40*/  LDS R61, [R60+0x3d00] ;  /* 0x003d00003c3d7984 */ /* 0x00c4e20000000800 */
[----:B------:R-:W-:Y:S01]  /*ae50*/  BSSY.RECONVERGENT B0, `(.L_x_645) ;  /* 0x0000005000007945 */ /* 0x000fe20003800200 */
[----:B------:R-:W-:Y:S02]  /*ae60*/  LEA.HI R63, R63, R182, RZ, 0x1b ;  /* 0x000000b63f3f7211 */ /* 0x000fe400078fd8ff */
[----:B------:R-:W-:Y:S01]  /*ae70*/  LEA R137, R137, UR28, 0x2 ;  /* 0x0000001c89897c11 */ /* 0x000fe2000f8e10ff */
[----:B------:R-:W-:Y:S06]  /*ae80*/  @!P3 BRA `(.L_x_646) ;  /* 0x000000000004b947 */ /* 0x000fec0003800000 */
[----:B---3--:R3:W-:Y:S02]  /*ae90*/  REDG.E.ADD.F32.FTZ.RN.STRONG.GPU desc[UR34][R68.64+0x1c00], R61 ;  /* 0x001c003d440079a6 */ /* 0x0087e4000c12f322 */
.L_x_646:
[----:B------:R-:W-:Y:S05]  /*aea0*/  BSYNC.RECONVERGENT B0 ;  /* 0x0000000000007941 */ /* 0x000fea0003800200 */
.L_x_645:
[----:B---3--:R3:W0:Y:S01]  /*aeb0*/  LDS R61, [R137+0x3f00] ;  /* 0x003f0000893d7984 */ /* 0x0086220000000800 */
[----:B------:R-:W-:Y:S01]  /*aec0*/  BSSY.RECONVERGENT B0, `(.L_x_647) ;  /* 0x0000004000007945 */ /* 0x000fe20003800200 */
[----:B--2---:R-:W-:-:S03]  /*aed0*/  LEA R60, R63, UR28, 0x2 ;  /* 0x0000001c3f3c7c11 */ /* 0x004fc6000f8e10ff */
[----:B------:R-:W-:Y:S05]  /*aee0*/  @!P4 BRA `(.L_x_648) ;  /* 0x000000000004c947 */ /* 0x000fea0003800000 */
[----:B0-----:R2:W-:Y:S02]  /*aef0*/  REDG.E.ADD.F32.FTZ.RN.STRONG.GPU desc[UR34][R68.64+0x1e00], R61 ;  /* 0x001e003d440079a6 */ /* 0x0015e4000c12f322 */
.L_x_648:
[----:B------:R-:W-:Y:S05]  /*af00*/  BSYNC.RECONVERGENT B0 ;  /* 0x0000000000007941 */ /* 0x000fea0003800200 */
.L_x_647:
[----:B0-2---:R0:W2:Y:S01]  /*af10*/  LDS R61, [R60+0x4100] ;  /* 0x004100003c3d7984 */ /* 0x0050a20000000800 */
[----:B------:R-:W-:Y:S01]  /*af20*/  BSSY.RECONVERGENT B0, `(.L_x_649) ;  /* 0x0000005000007945 */ /* 0x000fe20003800200 */
[C---:B------:R-:W-:Y:S02]  /*af30*/  IADD3 R63, PT, PT, R182.reuse, 0x880, RZ ;  /* 0x00000880b63f7810 */ /* 0x040fe40007ffe0ff */
[----:B------:R-:W-:Y:S01]  /*af40*/  IADD3 R135, PT, PT, R182, 0x900, RZ ;  /* 0x00000900b6877810 */ /* 0x000fe20007ffe0ff */
[----:B------:R-:W-:Y:S06]  /*af50*/  @!P5 BRA `(.L_x_650) ;  /* 0x000000000004d947 */ /* 0x000fec0003800000 */
[----:B--2---:R2:W-:Y:S02]  /*af60*/  REDG.E.ADD.F32.FTZ.RN.STRONG.GPU desc[UR34][R68.64+0x2000], R61 ;  /* 0x0020003d440079a6 */ /* 0x0045e4000c12f322 */
.L_x_650:
[----:B------:R-:W-:Y:S05]  /*af70*/  BSYNC.RECONVERGENT B0 ;  /* 0x0000000000007941 */ /* 0x000fea0003800200 */
.L_x_649:
        /* <DEDUP_REMOVED lines=16> */
.L_x_652:
[----:B------:R-:W-:Y:S05]  /*b080*/  BSYNC.RECONVERGENT B0 ;  /* 0x0000000000007941 */ /* 0x000fea0003800200 */
.L_x_651:
[----:B0-2---:R0:W2:Y:S01]  /*b090*/  LDS R61, [R135+0x4500] ;  /* 0x00450000873d7984 */ /* 0x0050a20000000800 */
[----:B------:R-:W-:Y:S01]  /*b0a0*/  BSSY.RECONVERGENT B0, `(.L_x_653) ;  /* 0x0000006000007945 */ /* 0x000fe20003800200 */
[----:B------:R-:W-:Y:S02]  /*b0b0*/  IADD3 R63, PT, PT, R182, 0xa80, RZ ;  /* 0x00000a80b63f7810 */ /* 0x000fe40007ffe0ff */
[----:B------:R-:W-:Y:S02]  /*b0c0*/  LEA.HI R137, R137, R182, RZ, 0x1b ;  /* 0x000000b689897211 */ /* 0x000fe400078fd8ff */
[----:B------:R-:W-:Y:S01]  /*b0d0*/  LEA R60, R60, UR28, 0x2 ;  /* 0x0000001c3c3c7c11 */ /* 0x000fe2000f8e10ff */
[----:B------:R-:W-:Y:S06]  /*b0e0*/  @!P2 BRA `(.L_x_654) ;  /* 0x000000000004a947 */ /* 0x000fec0003800000 */
[----:B--2---:R3:W-:Y:S02]  /*b0f0*/  REDG.E.ADD.F32.FTZ.RN.STRONG.GPU desc[UR34][R68.64+0x2400], R61 ;  /* 0x0024003d440079a6 */ /* 0x0047e4000c12f322 */
.L_x_654:
[----:B------:R-:W-:Y:S05]  /*b100*/  BSYNC.RECONVERGENT B0 ;  /* 0x0000000000007941 */ /* 0x000fea0003800200 */
.L_x_653:
[----:B--23--:R2:W3:Y:S01]  /*b110*/  LDS R61, [R60+0x4700] ;  /* 0x004700003c3d7984 */ /* 0x00c4e20000000800 */
[----:B------:R-:W-:Y:S01]  /*b120*/  BSSY.RECONVERGENT B0, `(.L_x_655) ;  /* 0x0000005000007945 */ /* 0x000fe20003800200 */
[----:B------:R-:W-:Y:S02]  /*b130*/  LEA.HI R63, R63, R182, RZ, 0x1b ;  /* 0x000000b63f3f7211 */ /* 0x000fe400078fd8ff */
[----:B------:R-:W-:Y:S01]  /*b140*/  LEA R137, R137, UR28, 0x2 ;  /* 0x0000001c89897c11 */ /* 0x000fe2000f8e10ff */
[----:B------:R-:W-:Y:S06]  /*b150*/  @!P3 BRA `(.L_x_656) ;  /* 0x000000000004b947 */ /* 0x000fec0003800000 */
[----:B---3--:R3:W-:Y:S02]  /*b160*/  REDG.E.ADD.F32.FTZ.RN.STRONG.GPU desc[UR34][R68.64+0x2600], R61 ;  /* 0x0026003d440079a6 */ /* 0x0087e4000c12f322 */
.L_x_656:
[----:B------:R-:W-:Y:S05]  /*b170*/  BSYNC.RECONVERGENT B0 ;  /* 0x0000000000007941 */ /* 0x000fea0003800200 */
.L_x_655:
[----:B---3--:R3:W0:Y:S01]  /*b180*/  LDS R61, [R137+0x4900] ;  /* 0x00490000893d7984 */ /* 0x0086220000000800 */
[----:B------:R-:W-:Y:S01]  /*b190*/  BSSY.RECONVERGENT B0, `(.L_x_657) ;  /* 0x0000004000007945 */ /* 0x000fe20003800200 */
[----:B--2---:R-:W-:-:S03]  /*b1a0*/  LEA R60, R63, UR28, 0x2 ;  /* 0x0000001c3f3c7c11 */ /* 0x004fc6000f8e10ff */
[----:B------:R-:W-:Y:S05]  /*b1b0*/  @!P4 BRA `(.L_x_658) ;  /* 0x000000000004c947 */ /* 0x000fea0003800000 */
[----:B0-----:R2:W-:Y:S02]  /*b1c0*/  REDG.E.ADD.F32.FTZ.RN.STRONG.GPU desc[UR34][R68.64+0x2800], R61 ;  /* 0x0028003d440079a6 */ /* 0x0015e4000c12f322 */
.L_x_658:
[----:B------:R-:W-:Y:S05]  /*b1d0*/  BSYNC.RECONVERGENT B0 ;  /* 0x0000000000007941 */ /* 0x000fea0003800200 */
.L_x_657:
[----:B0-2---:R0:W2:Y:S01]  /*b1e0*/  LDS R61, [R60+0x4b00] ;  /* 0x004b00003c3d7984 */ /* 0x0050a20000000800 */
[----:B------:R-:W-:Y:S01]  /*b1f0*/  BSSY.RECONVERGENT B0, `(.L_x_659) ;  /* 0x0000005000007945 */ /* 0x000fe20003800200 */
[C---:B------:R-:W-:Y:S02]  /*b200*/  IADD3 R63, PT, PT, R182.reuse, 0xb00, RZ ;  /* 0x00000b00b63f7810 */ /* 0x040fe40007ffe0ff */
[----:B------:R-:W-:Y:S01]  /*b210*/  IADD3 R135, PT, PT, R182, 0xb80, RZ ;  /* 0x00000b80b6877810 */ /* 0x000fe20007ffe0ff */
[----:B------:R-:W-:Y:S06]  /*b220*/  @!P5 BRA `(.L_x_660) ;  /* 0x000000000004d947 */ /* 0x000fec0003800000 */
[----:B--2---:R2:W-:Y:S02]  /*b230*/  REDG.E.ADD.F32.FTZ.RN.STRONG.GPU desc[UR34][R68.64+0x2a00], R61 ;  /* 0x002a003d440079a6 */ /* 0x0045e4000c12f322 */
.L_x_660:
[----:B------:R-:W-:Y:S05]  /*b240*/  BSYNC.RECONVERGENT B0 ;  /* 0x0000000000007941 */ /* 0x000fea0003800200 */
.L_x_659:
[----:B--2---:R-:W-:Y:S01]  /*b250*/  LOP3.LUT R61, R182, 0xc00, RZ, 0xfc, !PT ;  /* 0x00000c00b63d7812 */ /* 0x004fe200078efcff */
        /* <DEDUP_REMOVED lines=15> */
.L_x_662:
[----:B------:R-:W-:Y:S05]  /*b350*/  BSYNC.RECONVERGENT B0 ;  /* 0x0000000000007941 */ /* 0x000fea0003800200 */
.L_x_661:
[----:B0-2---:R0:W2:Y:S01]  /*b360*/  LDS R61, [R135+0x4f00] ;  /* 0x004f0000873d7984 */ /* 0x0050a20000000800 */
[----:B------:R-:W-:Y:S01]  /*b370*/  BSSY.RECONVERGENT B0, `(.L_x_663) ;  /* 0x0000006000007945 */ /* 0x000fe20003800200 */
[----:B------:R-:W-:Y:S02]  /*b380*/  IADD3 R63, PT, PT, R182, 0xd00, RZ ;  /* 0x00000d00b63f7810 */ /* 0x000fe40007ffe0ff */
[----:B------:R-:W-:Y:S02]  /*b390*/  LEA.HI R137, R137, R182, RZ, 0x1b ;  /* 0x000000b689897211 */ /* 0x000fe400078fd8ff */
[----:B------:R-:W-:Y:S01]  /*b3a0*/  LEA R60, R60, UR28, 0x2 ;  /* 0x0000001c3c3c7c11 */ /* 0x000fe2000f8e10ff */
[----:B------:R-:W-:Y:S06]  /*b3b0*/  @!P2 BRA `(.L_x_664) ;  /* 0x000000000004a947 */ /* 0x000fec0003800000 */
[----:B--2---:R3:W-:Y:S02]  /*b3c0*/  REDG.E.ADD.F32.FTZ.RN.STRONG.GPU desc[UR34][R68.64+0x2e00], R61 ;  /* 0x002e003d440079a6 */ /* 0x0047e4000c12f322 */
.L_x_664:
[----:B------:R-:W-:Y:S05]  /*b3d0*/  BSYNC.RECONVERGENT B0 ;  /* 0x0000000000007941 */ /* 0x000fea0003800200 */
.L_x_663:
[----:B--23--:R2:W3:Y:S01]  /*b3e0*/  LDS R61, [R60+0x5100] ;  /* 0x005100003c3d7984 */ /* 0x00c4e20000000800 */
[----:B------:R-:W-:Y:S01]  /*b3f0*/  BSSY.RECONVERGENT B0, `(.L_x_665) ;  /* 0x0000005000007945 */ /* 0x000fe20003800200 */
[----:B------:R-:W-:Y:S02]  /*b400*/  LEA.HI R63, R63, R182, RZ, 0x1b ;  /* 0x000000b63f3f7211 */ /* 0x000fe400078fd8ff */
[----:B------:R-:W-:Y:S01]  /*b410*/  LEA R62, R137, UR28, 0x2 ;  /* 0x0000001c893e7c11 */ /* 0x000fe2000f8e10ff */
[----:B------:R-:W-:Y:S06]  /*b420*/  @!P3 BRA `(.L_x_666) ;  /* 0x000000000004b947 */ /* 0x000fec0003800000 */
[----:B---3--:R3:W-:Y:S02]  /*b430*/  REDG.E.ADD.F32.FTZ.RN.STRONG.GPU desc[UR34][R68.64+0x3000], R61 ;  /* 0x0030003d440079a6 */ /* 0x0087e4000c12f322 */
.L_x_666:
[----:B------:R-:W-:Y:S05]  /*b440*/  BSYNC.RECONVERGENT B0 ;  /* 0x0000000000007941 */ /* 0x000fea0003800200 */
.L_x_665:
[----:B---3--:R3:W1:Y:S01]  /*b450*/  LDS R61, [R62+0x5300] ;  /* 0x005300003e3d7984 */ /* 0x0086620000000800 */
[----:B------:R-:W-:Y:S01]  /*b460*/  BSSY.RECONVERGENT B0, `(.L_x_667) ;  /* 0x0000006000007945 */ /* 0x000fe20003800200 */
[C---:B0-----:R-:W-:Y:S02]  /*b470*/  IADD3 R135, PT, PT, R182.reuse, 0xd80, RZ ;  /* 0x00000d80b6877810 */ /* 0x041fe40007ffe0ff */
[----:B------:R-:W-:Y:S02]  /*b480*/  IADD3 R137, PT, PT, R182, 0xe00, RZ ;  /* 0x00000e00b6897810 */ /* 0x000fe40007ffe0ff */
[----:B------:R-:W-:Y:S01]  /*b490*/  LEA R63, R63, UR28, 0x2 ;  /* 0x0000001c3f3f7c11 */ /* 0x000fe2000f8e10ff */
[----:B------:R-:W-:Y:S06]  /*b4a0*/  @!P4 BRA `(.L_x_668) ;  /* 0x000000000004c947 */ /* 0x000fec0003800000 */
[----:B-1----:R0:W-:Y:S02]  /*b4b0*/  REDG.E.ADD.F32.FTZ.RN.STRONG.GPU desc[UR34][R68.64+0x3200], R61 ;  /* 0x0032003d440079a6 */ /* 0x0021e4000c12f322 */
.L_x_668:
[----:B------:R-:W-:Y:S05]  /*b4c0*/  BSYNC.RECONVERGENT B0 ;  /* 0x0000000000007941 */ /* 0x000fea0003800200 */
.L_x_667:
[----:B01----:R0:W1:Y:S01]  /*b4d0*/  LDS R61, [R63+0x5500] ;  /* 0x005500003f3d7984 */ /* 0x0030620000000800 */
[----:B------:R-:W-:Y:S01]  /*b4e0*/  BSSY.RECONVERGENT B0, `(.L_x_669) ;  /* 0x0000005000007945 */ /* 0x000fe20003800200 */
[-C--:B------:R-:W-:Y:S02]  /*b4f0*/  LEA.HI R135, R135, R182.reuse, RZ, 0x1b ;  /* 0x000000b687877211 */ /* 0x080fe400078fd8ff */
[----:B------:R-:W-:Y:S01]  /*b500*/  LEA.HI R137, R137, R182, RZ, 0x1b ;  /* 0x000000b689897211 */ /* 0x000fe200078fd8ff */
[----:B------:R-:W-:Y:S06]  /*b510*/  @!P5 BRA `(.L_x_670) ;  /* 0x000000000004d947 */ /* 0x000fec0003800000 */
[----:B-1----:R1:W-:Y:S02]  /*b520*/  REDG.E.ADD.F32.FTZ.RN.STRONG.GPU desc[UR34][R68.64+0x3400], R61 ;  /* 0x0034003d440079a6 */ /* 0x0023e4000c12f322 */
.L_x_670:
[----:B------:R-:W-:Y:S05]  /*b530*/  BSYNC.RECONVERGENT B0 ;  /* 0x0000000000007941 */ /* 0x000fea0003800200 */
.L_x_669:
[----:B-1----:R-:W-:Y:S01]  /*b540*/  LEA R61, R135, UR28, 0x2 ;  /* 0x0000001c873d7c11 */ /* 0x002fe2000f8e10ff */
[----:B------:R-:W-:Y:S01]  /*b550*/  BSSY.RECONVERGENT B0, `(.L_x_671) ;  /* 0x000000a000007945 */ /* 0x000fe20003800200 */
[C---:B------:R-:W-:Y:S02]  /*b560*/  ISETP.GE.AND P6, PT, R64.reuse, 0xd81, PT ;  /* 0x00000d814000780c */ /* 0x040fe40003fc6270 */
[----:B------:R-:W-:Y:S02]  /*b570*/  LEA R137, R137, UR28, 0x2 ;  /* 0x0000001c89897c11 */ /* 0x000fe4000f8e10ff */
[----:B------:R-:W1:Y:S01]  /*b580*/  LDS R61, [R61+0x5700] ;  /* 0x005700003d3d7984 */ /* 0x000e620000000800 */
[C---:B------:R-:W-:Y:S02]  /*b590*/  ISETP.GE.AND P2, PT, R64.reuse, 0xe01, PT ;  /* 0x00000e014000780c */ /* 0x040fe40003f46270 */
[C---:B------:R-:W-:Y:S02]  /*b5a0*/  ISETP.GE.AND P3, PT, R64.reuse, 0xe81, PT ;  /* 0x00000e814000780c */ /* 0x040fe40003f66270 */
[----:B------:R-:W-:-:S02]  /*b5b0*/  ISETP.GE.AND P4, PT, R64, 0xf01, PT ;  /* 0x00000f014000780c */ /* 0x000fc40003f86270 */
[----:B------:R-:W-:Y:S02]  /*b5c0*/  ISETP.GE.AND P5, PT, R64, 0xf81, PT ;  /* 0x00000f814000780c */ /* 0x000fe40003fa6270 */
[----:B------:R-:W-:Y:S11]  /*b5d0*/  @!P6 BRA `(.L_x_672) ;  /* 0x000000000004e947 */ /* 0x000ff60003800000 */
[----:B-1----:R1:W-:Y:S02]  /*b5e0*/  REDG.E.ADD.F32.FTZ.RN.STRONG.GPU desc[UR34][R68.64+0x3600], R61 ;  /* 0x0036003d440079a6 */ /* 0x0023e4000c12f322 */
.L_x_672:
[----:B------:R-:W-:Y:S05]  /*b5f0*/  BSYNC.RECONVERGENT B0 ;  /* 0x0000000000007941 */ /* 0x000fea0003800200 */
.L_x_671:
[----:B-1----:R1:W0:Y:S01]  /*b600*/  LDS R61, [R137+0x5900] ;  /* 0x00590000893d7984 */ /* 0x0022220000000800 */
[----:B------:R-:W-:Y:S04]  /*b610*/  BSSY.RECONVERGENT B0, `(.L_x_673) ;  /* 0x0000003000007945 */ /* 0x000fe80003800200 */
[----:B------:R-:W-:Y:S05]  /*b620*/  @!P2 BRA `(.L_x_674) ;  /* 0x000000000004a947 */ /* 0x000fea0003800000 */
[----:B0-----:R0:W-:Y:S02]  /*b630*/  REDG.E.ADD.F32.FTZ.RN.STRONG.GPU desc[UR34][R68.64+0x3800], R61 ;  /* 0x0038003d440079a6 */ /* 0x0011e4000c12f322 */
.L_x_674:
[----:B------:R-:W-:Y:S05]  /*b640*/  BSYNC.RECONVERGENT B0 ;  /* 0x0000000000007941 */ /* 0x000fea0003800200 */
.L_x_673:
[C---:B0-----:R-:W-:Y:S01]  /*b650*/  IADD3 R61, PT, PT, R182.reuse, 0xe80, RZ ;  /* 0x00000e80b63d7810 */ /* 0x041fe20007ffe0ff */
[C---:B------:R-:W-:Y:S01]  /*b660*/  FMUL.FTZ R135, R3.reuse, R226 ;  /* 0x000000e203877220 */ /* 0x040fe20000410000 */
[----:B------:R-:W-:Y:S01]  /*b670*/  IADD3 R63, PT, PT, R182, 0xf00, RZ ;  /* 0x00000f00b63f7810 */ /* 0x000fe20007ffe0ff */
[----:B------:R-:W-:Y:S01]  /*b680*/  FFMA.FTZ R228, -R3, R50, R228 ;  /* 0x0000003203e47223 */ /* 0x000fe200000101e4 */
[----:B--2---:R-:W-:Y:S01]  /*b690*/  LEA.HI R60, R61, R182, RZ, 0x1b ;  /* 0x000000b63d3c7211 */ /* 0x004fe200078fd8ff */
[----:B------:R-:W-:Y:S01]  /*b6a0*/  FMUL.FTZ R61, R3, R148 ;  /* 0x00000094033d7220 */ /* 0x000fe20000410000 */
[----:B---3--:R-:W-:Y:S01]  /*b6b0*/  LEA.HI R62, R63, R182, RZ, 0x1b ;  /* 0x000000b63f3e7211 */ /* 0x008fe200078fd8ff */
[----:B------:R-:W-:Y:S01]  /*b6c0*/  FMUL.FTZ R63, R230, R135 ;  /* 0x00000087e63f7220 */ /* 0x000fe20000410000 */
[----:B------:R-:W-:Y:S01]  /*b6d0*/  LEA R60, R60, UR28, 0x2 ;  /* 0x0000001c3c3c7c11 */ /* 0x000fe2000f8e10ff */
[----:B------:R-:W-:Y:S01]  /*b6e0*/  BSSY.RECONVERGENT B0, `(.L_x_675) ;  /* 0x0000009000007945 */ /* 0x000fe20003800200 */
[----:B------:R-:W-:Y:S01]  /*b6f0*/  LEA R64, R62, UR28, 0x2 ;  /* 0x0000001c3e407c11 */ /* 0x000fe2000f8e10ff */
[-C--:B------:R-:W-:Y:S01]  /*b700*/  FFMA.FTZ R62, R228, R61.reuse, -R63 ;  /* 0x0000003de43e7223 */ /* 0x080fe2000001083f */
[----:B-1----:R-:W-:Y:S01]  /*b710*/  IADD3 R137, PT, PT, R182, 0xf80, RZ ;  /* 0x00000f80b6897810 */ /* 0x002fe20007ffe0ff */
[----:B------:R0:W1:Y:S01]  /*b720*/  LDS R63, [R60+0x5b00] ;  /* 0x005b00003c3f7984 */ /* 0x0000620000000800 */
[----:B------:R-:W-:-:S02]  /*b730*/  FMUL.FTZ R61, R230, R61 ;  /* 0x0000003de63d7220 */ /* 0x000fc40000410000 */
[----:B------:R-:W-:Y:S01]  /*b740*/  LEA.HI R137, R137, R182, RZ, 0x1b ;  /* 0x000000b689897211 */ /* 0x000fe200078fd8ff */
[----:B------:R-:W-:Y:S06]  /*b750*/  @!P3 BRA `(.L_x_676) ;  /* 0x000000000004b947 */ /* 0x000fec0003800000 */
[----:B-1----:R2:W-:Y:S02]  /*b760*/  REDG.E.ADD.F32.FTZ.RN.STRONG.GPU desc[UR34][R68.64+0x3a00], R63 ;  /* 0x003a003f440079a6 */ /* 0x0025e4000c12f322 */
.L_x_676:
[----:B------:R-:W-:Y:S05]  /*b770*/  BSYNC.RECONVERGENT B0 ;  /* 0x0000000000007941 */ /* 0x000fea0003800200 */
.L_x_675:
[----:B0-----:R-:W-:Y:S01]  /*b780*/  FFMA.FTZ R60, R228, R135, R61 ;  /* 0x00000087e43c7223 */ /* 0x001fe2000001003d */
[----:B------:R-:W-:Y:S01]  /*b790*/  BSSY.RECONVERGENT B0, `(.L_x_677) ;  /* 0x0000005000007945 */ /* 0x000fe20003800200 */
[----:B------:R0:W3:Y:S01]  /*b7a0*/  LDS R61, [R64+0x5d00] ;  /* 0x005d0000403d7984 */ /* 0x0000e20000000800 */
[----:B------:R-:W-:Y:S02]  /*b7b0*/  LEA R137, R137, UR28, 0x2 ;  /* 0x0000001c89897c11 */ /* 0x000fe4000f8e10ff */
[----:B------:R-:W-:Y:S05]  /*b7c0*/  @!P4 BRA `(.L_x_678) ;  /* 0x000000000004c947 */ /* 0x000fea0003800000 */
[----:B---3--:R3:W-:Y:S02]  /*b7d0*/  REDG.E.ADD.F32.FTZ.RN.STRONG.GPU desc[UR34][R68.64+0x3c00], R61 ;  /* 0x003c003d440079a6 */ /* 0x0087e4000c12f322 */
.L_x_678:
[----:B------:R-:W-:Y:S05]  /*b7e0*/  BSYNC.RECONVERGENT B0 ;  /* 0x0000000000007941 */ /* 0x000fea0003800200 */
.L_x_677:
[----:B---3--:R3:W0:Y:S01]  /*b7f0*/  LDS R61, [R137+0x5f00] ;  /* 0x005f0000893d7984 */ /* 0x0086220000000800 */
[----:B------:R-:W-:Y:S01]  /*b800*/  BSSY.RECONVERGENT B0, `(.L_x_679) ;  /* 0x0000004000007945 */ /* 0x000fe20003800200 */
[----:B------:R-:W-:-:S03]  /*b810*/  FADD.FTZ R60, R133, R60 ;  /* 0x0000003c853c7221 */ /* 0x000fc60000010000 */
[----:B------:R-:W-:Y:S05]  /*b820*/  @!P5 BRA `(.L_x_680) ;  /* 0x000000000004d947 */ /* 0x000fea0003800000 */
[----:B0-----:R0:W-:Y:S02]  /*b830*/  REDG.E.ADD.F32.FTZ.RN.STRONG.GPU desc[UR34][R68.64+0x3e00], R61 ;  /* 0x003e003d440079a6 */ /* 0x0011e4000c12f322 */
.L_x_680:
[----:B------:R-:W-:Y:S05]  /*b840*/  BSYNC.RECONVERGENT B0 ;  /* 0x0000000000007941 */ /* 0x000fea0003800200 */
.L_x_679:
[----:B0-----:R-:W-:Y:S01]  /*b850*/  FADD.FTZ R61, R131, R62 ;  /* 0x0000003e833d7221 */ /* 0x001fe20000010000 */
[C---:B------:R-:W-:Y:S01]  /*b860*/  FFMA.FTZ R62, R19.reuse, R150, R66 ;  /* 0x00000096133e7223 */ /* 0x040fe20000010042 */
[----:B-12---:R-:W-:Y:S01]  /*b870*/  FFMA.FTZ R63, -R19, R152, R153 ;  /* 0x00000098133f7223 */ /* 0x006fe20000010199 */
[----:B------:R-:W0:Y:S01]  /*b880*/  SHFL.DOWN PT, R69, R60, 0x1, 0x1f ;  /* 0x08201f003c457f89 */ /* 0x000e2200000e0000 */
[----:B------:R-:W-:Y:S01]  /*b890*/  ISETP.GT.AND P2, PT, R105, 0x1e, PT ;  /* 0x0000001e6900780c */ /* 0x000fe20003f44270 */
[----:B------:R-:W-:Y:S01]  /*b8a0*/  FMUL.FTZ R67, R228, R67 ;  /* 0x00000043e4437220 */ /* 0x000fe20000410000 */
[----:B------:R-:W-:Y:S01]  /*b8b0*/  FMUL.FTZ R223, R223, R130 ;  /* 0x00000082dfdf7220 */ /* 0x000fe20000410000 */
[----:B------:R-:W1:Y:S01]  /*b8c0*/  SHFL.DOWN PT, R64, R61, 0x1, 0x1f ;  /* 0x08201f003d407f89 */ /* 0x000e6200000e0000 */
[----:B------:R-:W-:Y:S01]  /*b8d0*/  FMUL.FTZ R221, R221, R154 ;  /* 0x0000009adddd7220 */ /* 0x000fe20000410000 */
[----:B------:R-:W-:Y:S01]  /*b8e0*/  FFMA.FTZ R67, R230, R123, R67 ;  /* 0x0000007be6437223 */ /* 0x000fe20000010043 */
[----:B------:R-:W-:Y:S01]  /*b8f0*/  FFMA.FTZ R65, R202, R65, R223 ;  /* 0x00000041ca417223 */ /* 0x000fe200000100df */
[----:B------:R-:W2:Y:S01]  /*b900*/  SHFL.DOWN PT, R131, R62, 0x1, 0x1f ;  /* 0x08201f003e837f89 */ /* 0x000ea200000e0000 */
[----:B------:R-:W-:Y:S01]  /*b910*/  FFMA.FTZ R126, R126, R129, R221 ;  /* 0x000000817e7e7223 */ /* 0x000fe200000100dd */
[----:B------:R-:W-:Y:S01]  /*b920*/  FFMA.FTZ R226, R50, R226, R67 ;  /* 0x000000e232e27223 */ /* 0x000fe20000010043 */
[----:B------:R-:W-:Y:S01]  /*b930*/  FMUL.FTZ R138, R219, R138 ;  /* 0x0000008adb8a7220 */ /* 0x000fe20000410000 */
[----:B------:R-:W5:Y:S01]  /*b940*/  SHFL.DOWN PT, R66, R63, 0x1, 0x1f ;  /* 0x08201f003f427f89 */ /* 0x000f6200000e0000 */
[----:B------:R-:W-:Y:S01]  /*b950*/  FMUL.FTZ R220, R220, R145 ;  /* 0x00000091dcdc7220 */ /* 0x000fe20000410000 */
[----:B------:R-:W-:Y:S01]  /*b960*/  FMUL.FTZ R216, R216, R151 ;  /* 0x00000097d8d87220 */ /* 0x000fe20000410000 */
[----:B------:R-:W-:Y:S01]  /*b970*/  FFMA.FTZ R112, R183, R112, R138 ;  /* 0x00000070b7707223 */ /* 0x000fe2000001008a */
[----:B------:R-:W-:Y:S01]  /*b980*/  FMUL.FTZ R217, R217, R146 ;  /* 0x00000092d9d97220 */ /* 0x000fe20000410000 */
[----:B------:R-:W-:Y:S01]  /*b990*/  FFMA.FTZ R127, R127, R132, R220 ;  /* 0x000000847f7f7223 */ /* 0x000fe200000100dc */
[----:B------:R-:W-:Y:S01]  /*b9a0*/  FFMA.FTZ R136, R185, R136, R216 ;  /* 0x00000088b9887223 */ /* 0x000fe200000100d8 */
[----:B------:R-:W-:Y:S01]  /*b9b0*/  FMUL.FTZ R142, R213, R142 ;  /* 0x0000008ed58e7220 */ /* 0x000fe20000410000 */
[----:B------:R-:W-:Y:S01]  /*b9c0*/  ISETP.GT.AND P3, PT, R105, 0xf, PT ;  /* 0x0000000f6900780c */ /* 0x000fe20003f64270 */
[----:B------:R-:W-:Y:S01]  /*b9d0*/  FFMA.FTZ R141, R184, R141, R217 ;  /* 0x0000008db88d7223 */ /* 0x000fe200000100d9 */
[----:B------:R-:W-:Y:S01]  /*b9e0*/  FMUL.FTZ R227, R227, R110 ;  /* 0x0000006ee3e37220 */ /* 0x000fe20000410000 */
[----:B------:R-:W-:Y:S01]  /*b9f0*/  FFMA.FTZ R134, R187, R134, R142 ;  /* 0x00000086bb867223 */ /* 0x000fe2000001008e */
[----:B0-----:R-:W-:Y:S01]  /*ba00*/  @!P2 FADD.FTZ R60, R60, R69 ;  /* 0x000000453c3ca221 */ /* 0x001fe20000010000 */
[----:B------:R-:W-:Y:S01]  /*ba10*/  FMUL.FTZ R143, R214, R143 ;  /* 0x0000008fd68f7220 */ /* 0x000fe20000410000 */
[----:B------:R-:W-:Y:S01]  /*ba20*/  FMUL.FTZ R149, R116, R149 ;  /* 0x0000009574957220 */ /* 0x000fe20000410000 */
[----:B------:R-:W-:Y:S01]  /*ba30*/  FMUL.FTZ R210, R210, R147 ;  /* 0x00000093d2d27220 */ /* 0x000fe20000410000 */
[----:B-1----:R-:W-:Y:S01]  /*ba40*/  @!P2 FADD.FTZ R61, R61, R64 ;  /* 0x000000403d3da221 */ /* 0x002fe20000010000 */
[----:B------:R-:W0:Y:S01]  /*ba50*/  SHFL.DOWN PT, R69, R60, 0x2, 0x1f ;  /* 0x08401f003c457f89 */ /* 0x000e2200000e0000 */
[----:B------:R-:W-:Y:S01]  /*ba60*/  FFMA.FTZ R64, R52, R201, R65 ;  /* 0x000000c934407223 */ /* 0x000fe20000010041 */
[----:B------:R-:W-:Y:S01]  /*ba70*/  FFMA.FTZ R65, R53, R200, R126 ;  /* 0x000000c835417223 */ /* 0x000fe2000001007e */
[----:B--2---:R-:W-:Y:S01]  /*ba80*/  @!P2 FADD.FTZ R62, R62, R131 ;  /* 0x000000833e3ea221 */ /* 0x004fe20000010000 */
[----:B------:R-:W-:Y:S01]  /*ba90*/  FFMA.FTZ R224, R224, R125, R227 ;  /* 0x0000007de0e07223 */ /* 0x000fe200000100e3 */
[----:B------:R-:W-:Y:S01]  /*baa0*/  FADD.FTZ R99, R64, R99 ;  /* 0x0000006340637221 */ /* 0x000fe20000010000 */
[----:B------:R-:W-:Y:S01]  /*bab0*/  FADD.FTZ R98, R65, R98 ;  /* 0x0000006241627221 */ /* 0x000fe20000010000 */
[----:B-----5:R-:W-:Y:S01]  /*bac0*/  @!P2 FADD.FTZ R63, R63, R66 ;  /* 0x000000423f3fa221 */ /* 0x020fe20000010000 */
[----:B------:R-:W1:Y:S01]  /*bad0*/  SHFL.DOWN PT, R67, R62, 0x2, 0x1f ;  /* 0x08401f003e437f89 */ /* 0x000e6200000e0000 */
[----:B------:R-:W-:Y:S01]  /*bae0*/  ISETP.GT.AND P2, PT, R105, 0x1d, PT ;  /* 0x0000001d6900780c */ /* 0x000fe20003f44270 */
[----:B------:R-:W-:Y:S01]  /*baf0*/  FFMA.FTZ R65, R55, R198, R112 ;  /* 0x000000c637417223 */ /* 0x000fe20000010070 */
[----:B------:R-:W-:Y:S01]  /*bb00*/  FFMA.FTZ R64, R54, R199, R127 ;  /* 0x000000c736407223 */ /* 0x000fe2000001007f */
[----:B------:R-:W2:Y:S01]  /*bb10*/  SHFL.DOWN PT, R66, R61, 0x2, 0x1f ;  /* 0x08401f003d427f89 */ /* 0x000ea200000e0000 */
[----:B------:R-:W-:Y:S01]  /*bb20*/  FFMA.FTZ R111, R186, R111, R143 ;  /* 0x0000006fba6f7223 */ /* 0x000fe2000001008f */
[----:B------:R-:W-:Y:S01]  /*bb30*/  FADD.FTZ R96, R65, R96 ;  /* 0x0000006041607221 */ /* 0x000fe20000010000 */
[----:B------:R-:W-:Y:S01]  /*bb40*/  FFMA.FTZ R65, R57, R196, R136 ;  /* 0x000000c439417223 */ /* 0x000fe20000010088 */
[----:B------:R-:W5:Y:S01]  /*bb50*/  SHFL.DOWN PT, R68, R63, 0x2, 0x1f ;  /* 0x08401f003f447f89 */ /* 0x000f6200000e0000 */
[----:B------:R-:W-:Y:S01]  /*bb60*/  FADD.FTZ R97, R64, R97 ;  /* 0x0000006140617221 */ /* 0x000fe20000010000 */
[----:B------:R-:W-:Y:S01]  /*bb70*/  FFMA.FTZ R64, R56, R197, R141 ;  /* 0x000000c538407223 */ /* 0x000fe2000001008d */
[----:B------:R-:W-:Y:S01]  /*bb80*/  FADD.FTZ R94, R65, R94 ;  /* 0x0000005e415e7221 */ /* 0x000fe20000010000 */
[----:B------:R-:W-:Y:S01]  /*bb90*/  FFMA.FTZ R65, R59, R194, R134 ;  /* 0x000000c23b417223 */ /* 0x000fe20000010086 */
[----:B------:R-:W-:Y:S01]  /*bba0*/  FFMA.FTZ R113, R188, R113, R149 ;  /* 0x00000071bc717223 */ /* 0x000fe20000010095 */
[----:B------:R-:W-:Y:S01]  /*bbb0*/  FFMA.FTZ R114, R189, R114, R210 ;  /* 0x00000072bd727223 */ /* 0x000fe200000100d2 */
[----:B------:R-:W-:Y:S01]  /*bbc0*/  FADD.FTZ R95, R64, R95 ;  /* 0x0000005f405f7221 */ /* 0x000fe20000010000 */
[----:B0-----:R-:W-:Y:S01]  /*bbd0*/  @!P2 FADD.FTZ R60, R60, R69 ;  /* 0x000000453c3ca221 */ /* 0x001fe20000010000 */
[----:B------:R-:W-:Y:S01]  /*bbe0*/  FFMA.FTZ R203, R51, R203, R224 ;  /* 0x000000cb33cb7223 */ /* 0x000fe200000100e0 */
[----:B------:R-:W-:Y:S01]  /*bbf0*/  FFMA.FTZ R64, R58, R195, R111 ;  /* 0x000000c33a407223 */ /* 0x000fe2000001006f */
[----:B------:R-:W-:Y:S01]  /*bc00*/  FFMA.FTZ R206, R80, R206, R113 ;  /* 0x000000ce50ce7223 */ /* 0x000fe20000010071 */
[----:B------:R-:W-:Y:S01]  /*bc10*/  FADD.FTZ R92, R65, R92 ;  /* 0x0000005c415c7221 */ /* 0x000fe20000010000 */
[----:B------:R-:W-:Y:S01]  /*bc20*/  FFMA.FTZ R209, R81, R209, R114 ;  /* 0x000000d151d17223 */ /* 0x000fe20000010072 */
[----:B------:R-:W-:Y:S01]  /*bc30*/  FMUL.FTZ R155, R208, R155 ;  /* 0x0000009bd09b7220 */ /* 0x000fe20000410000 */
[----:B------:R-:W-:Y:S01]  /*bc40*/  BSSY.RECONVERGENT B0, `(.L_x_681) ;  /* 0x0000036000007945 */ /* 0x000fe20003800200 */
[----:B-1----:R-:W-:Y:S01]  /*bc50*/  @!P2 FADD.FTZ R62, R62, R67 ;  /* 0x000000433e3ea221 */ /* 0x002fe20000010000 */
[----:B------:R-:W-:Y:S01]  /*bc60*/  FADD.FTZ R34, R135, R34 ;  /* 0x0000002287227221 */ /* 0x000fe20000010000 */
[----:B------:R-:W0:Y:S01]  /*bc70*/  SHFL.DOWN PT, R67, R60, 0x4, 0x1f ;  /* 0x08801f003c437f89 */ /* 0x000e2200000e0000 */
[----:B------:R-:W-:Y:S01]  /*bc80*/  FADD.FTZ R35, R128, R35 ;  /* 0x0000002380237221 */ /* 0x000fe20000010000 */
[----:B--2---:R-:W-:Y:S01]  /*bc90*/  @!P2 FADD.FTZ R61, R61, R66 ;  /* 0x000000423d3da221 */ /* 0x004fe20000010000 */
[----:B------:R-:W-:Y:S01]  /*bca0*/  FADD.FTZ R101, R226, R101 ;  /* 0x00000065e2657221 */ /* 0x000fe20000010000 */
[----:B------:R-:W1:Y:S01]  /*bcb0*/  SHFL.DOWN PT, R69, R62, 0x4, 0x1f ;  /* 0x08801f003e457f89 */ /* 0x000e6200000e0000 */
[----:B------:R-:W-:Y:S01]  /*bcc0*/  FADD.FTZ R36, R121, R36 ;  /* 0x0000002479247221 */ /* 0x000fe20000010000 */
[----:B-----5:R-:W-:Y:S01]  /*bcd0*/  @!P2 FADD.FTZ R63, R63, R68 ;  /* 0x000000443f3fa221 */ /* 0x020fe20000010000 */
[----:B------:R-:W-:Y:S01]  /*bce0*/  ISETP.GT.AND P2, PT, R105, 0x1b, PT ;  /* 0x0000001b6900780c */ /* 0x000fe20003f44270 */
[----:B------:R-:W2:Y:S01]  /*bcf0*/  SHFL.DOWN PT, R66, R61, 0x4, 0x1f ;  /* 0x08801f003d427f89 */ /* 0x000ea200000e0000 */
[----:B------:R-:W-:Y:S01]  /*bd00*/  FADD.FTZ R100, R203, R100 ;  /* 0x00000064cb647221 */ /* 0x000fe20000010000 */
[----:B------:R-:W-:Y:S01]  /*bd10*/  FADD.FTZ R37, R124, R37 ;  /* 0x000000257c257221 */ /* 0x000fe20000010000 */
[----:B------:R-:W-:Y:S01]  /*bd20*/  FADD.FTZ R38, R119, R38 ;  /* 0x0000002677267221 */ /* 0x000fe20000010000 */
[----:B------:R-:W5:Y:S01]  /*bd30*/  SHFL.DOWN PT, R68, R63, 0x4, 0x1f ;  /* 0x08801f003f447f89 */ /* 0x000f6200000e0000 */
        /* <DEDUP_REMOVED lines=11> */
[----:B0-----:R-:W-:Y:S01]  /*bdf0*/  @!P2 FADD.FTZ R60, R60, R67 ;  /* 0x000000433c3ca221 */ /* 0x001fe20000010000 */
[----:B------:R-:W-:Y:S01]  /*be00*/  FFMA.FTZ R115, R190, R115, R155 ;  /* 0x00000073be737223 */ /* 0x000fe2000001009b */
[----:B-1----:R-:W-:-:S03]  /*be10*/  @!P2 FADD.FTZ R62, R62, R69 ;  /* 0x000000453e3ea221 */ /* 0x002fc60000010000 */
[----:B------:R-:W0:Y:S01]  /*be20*/  SHFL.DOWN PT, R67, R60, 0x8, 0x1f ;  /* 0x09001f003c437f89 */ /* 0x000e2200000e0000 */
[----:B--2---:R-:W-:-:S03]  /*be30*/  @!P2 FADD.FTZ R61, R61, R66 ;  /* 0x000000423d3da221 */ /* 0x004fc60000010000 */
[----:B------:R-:W1:Y:S01]  /*be40*/  SHFL.DOWN PT, R69, R62, 0x8, 0x1f ;  /* 0x09001f003e457f89 */ /* 0x000e6200000e0000 */
[----:B-----5:R-:W-:-:S03]  /*be50*/  @!P2 FADD.FTZ R63, R63, R68 ;  /* 0x000000443f3fa221 */ /* 0x020fc60000010000 */
[----:B------:R-:W2:Y:S01]  /*be60*/  SHFL.DOWN PT, R66, R61, 0x8, 0x1f ;  /* 0x09001f003d427f89 */ /* 0x000ea200000e0000 */
[----:B------:R-:W-:-:S03]  /*be70*/  ISETP.GT.AND P2, PT, R105, 0x17, PT ;  /* 0x000000176900780c */ /* 0x000fc60003f44270 */
[----:B------:R-:W5:Y:S10]  /*be80*/  SHFL.DOWN PT, R68, R63, 0x8, 0x1f ;  /* 0x09001f003f447f89 */ /* 0x000f7400000e0000 */
[----:B0-----:R-:W-:Y:S01]  /*be90*/  @!P2 FADD.FTZ R60, R60, R67 ;  /* 0x000000433c3ca221 */ /* 0x001fe20000010000 */
[----:B-1----:R-:W-:-:S04]  /*bea0*/  @!P2 FADD.FTZ R62, R62, R69 ;  /* 0x000000453e3ea221 */ /* 0x002fc80000010000 */
[----:B------:R0:W1:Y:S01]  /*beb0*/  SHFL.DOWN PT, R65, R60, 0x10, 0x1f ;  /* 0x0a001f003c417f89 */ /* 0x00006200000e0000 */
[----:B--2---:R-:W-:-:S03]  /*bec0*/  @!P2 FADD.FTZ R61, R61, R66 ;  /* 0x000000423d3da221 */ /* 0x004fc60000010000 */
[----:B------:R0:W2:Y:S01]  /*bed0*/  SHFL.DOWN PT, R67, R62, 0x10, 0x1f ;  /* 0x0a001f003e437f89 */ /* 0x0000a200000e0000 */
[----:B-----5:R-:W-:-:S03]  /*bee0*/  @!P2 FADD.FTZ R63, R63, R68 ;  /* 0x000000443f3fa221 */ /* 0x020fc60000010000 */
[----:B------:R0:W0:Y:S04]  /*bef0*/  SHFL.DOWN PT, R66, R61, 0x10, 0x1f ;  /* 0x0a001f003d427f89 */ /* 0x00002800000e0000 */
[----:B------:R0:W0:Y:S01]  /*bf00*/  SHFL.DOWN PT, R68, R63, 0x10, 0x1f ;  /* 0x0a001f003f447f89 */ /* 0x00002200000e0000 */
[----:B------:R-:W-:Y:S05]  /*bf10*/  @P3 BRA `(.L_x_682) ;  /* 0x0000000000203947 */ /* 0x000fea0003800000 */
[----:B------:R-:W-:Y:S01]  /*bf20*/  ISETP.NE.AND P2, PT, R105, RZ, PT ;  /* 0x000000ff6900720c */ /* 0x000fe20003f45270 */
[----:B01----:R-:W-:Y:S01]  /*bf30*/  FADD.FTZ R60, R60, R65 ;  /* 0x000000413c3c7221 */ /* 0x003fe20000010000 */
[----:B------:R-:W-:Y:S01]  /*bf40*/  FADD.FTZ R61, R61, R66 ;  /* 0x000000423d3d7221 */ /* 0x000fe20000010000 */
[----:B--2---:R-:W-:Y:S01]  /*bf50*/  FADD.FTZ R62, R62, R67 ;  /* 0x000000433e3e7221 */ /* 0x004fe20000010000 */
[----:B------:R-:W-:-:S09]  /*bf60*/  FADD.FTZ R63, R63, R68 ;  /* 0x000000443f3f7221 */ /* 0x000fd20000010000 */
[----:B------:R-:W-:-:S04]  /*bf70*/  @!P2 SHF.R.U32.HI R64, RZ, 0x1, R182 ;  /* 0x00000001ff40a819 */ /* 0x000fc800000116b6 */
[----:B------:R-:W-:-:S05]  /*bf80*/  @!P2 LOP3.LUT R64, R64, 0x1f0, RZ, 0xc0, !PT ;  /* 0x000001f04040a812 */ /* 0x000fca00078ec0ff */
[----:B------:R0:W-:Y:S02]  /*bf90*/  @!P2 STS.128 [R64+UR28+0x6310], R60 ;  /* 0x0063103c4000a988 */ /* 0x0001e40008000c1c */
.L_x_682:
[----:B------:R-:W-:Y:S05]  /*bfa0*/  BSYNC.RECONVERGENT B0 ;  /* 0x0000000000007941 */ /* 0x000fea0003800200 */
.L_x_681:
        /* <DEDUP_REMOVED lines=10> */
[----:B-1----:R-:W-:Y:S01]  /*c050*/  FFMA.FTZ R65, R85, R222, R74 ;  /* 0x000000de55417223 */ /* 0x002fe2000001004a */
        /* <DEDUP_REMOVED lines=10> */
[----:B0-2---:R-:W0:Y:S01]  /*c100*/  LDS.128 R64, [UR28+0x6320] ;  /* 0x0063201cff407984 */ /* 0x005e220008000c00 */
[----:B------:R-:W-:-:S03]  /*c110*/  ULEA UR36, UR8, UR28, 0x3 ;  /* 0x0000001c08247291 */ /* 0x000fc6000f8e18ff */
[----:B------:R-:W1:Y:S01]  /*c120*/  LDS.128 R68, [UR28+0x6330] ;  /* 0x0063301cff447984 */ /* 0x000e620008000c00 */
[----:B------:R-:W-:-:S03]  /*c130*/  PLOP3.LUT P0, PT, PT, PT, UP0, 0x80, 0x8 ;  /* 0x000000000008781c */ /* 0x000fc60003f0f008 */
[----:B------:R-:W2:Y:S10]  /*c140*/  LDS.128 R72, [UR28+0x6340] ;  /* 0x0063401cff487984 */ /* 0x000eb40008000c00 */
[----:B------:R-:W5:Y:S04]  /*c150*/  @P0 LDS.64 R78, [UR36+0xa380] ;  /* 0x00a38024ff4e0984 */ /* 0x000f680008000a00 */
[----:B------:R-:W3:Y:S01]  /*c160*/  @P0 LDS.64 R106, [UR36+0x9b80] ;  /* 0x009b8024ff6a0984 */ /* 0x000ee20008000a00 */
[----:B0-----:R-:W-:Y:S01]  /*c170*/  FADD.FTZ R77, R66, R62 ;  /* 0x0000003e424d7221 */ /* 0x001fe20000010000 */
[----:B------:R-:W-:Y:S01]  /*c180*/  FADD.FTZ R62, R67, R63 ;  /* 0x0000003f433e7221 */ /* 0x000fe20000010000 */
[----:B------:R-:W-:Y:S01]  /*c190*/  FADD.FTZ R63, R64, R60 ;  /* 0x0000003c403f7221 */ /* 0x000fe20000010000 */
[----:B------:R-:W-:Y:S01]  /*c1a0*/  FADD.FTZ R60, R65, R61 ;  /* 0x0000003d413c7221 */ /* 0x000fe20000010000 */
[----:B-1----:R-:W-:Y:S01]  /*c1b0*/  FADD.FTZ R77, R77, R70 ;  /* 0x000000464d4d7221 */ /* 0x002fe20000010000 */
[----:B------:R-:W-:Y:S01]  /*c1c0*/  FADD.FTZ R62, R62, R71 ;  /* 0x000000473e3e7221 */ /* 0x000fe20000010000 */
[----:B------:R-:W-:Y:S01]  /*c1d0*/  FADD.FTZ R63, R63, R68 ;  /* 0x000000443f3f7221 */ /* 0x000fe20000010000 */
[----:B------:R-:W-:Y:S01]  /*c1e0*/  FADD.FTZ R60, R60, R69 ;  /* 0x000000453c3c7221 */ /* 0x000fe20000010000 */
[----:B--2---:R-:W-:Y:S01]  /*c1f0*/  FADD.FTZ R74, R77, R74 ;  /* 0x0000004a4d4a7221 */ /* 0x004fe20000010000 */
[----:B------:R-:W-:Y:S01]  /*c200*/  FADD.FTZ R75, R62, R75 ;  /* 0x0000004b3e4b7221 */ /* 0x000fe20000010000 */
[----:B------:R-:W-:Y:S01]  /*c210*/  FADD.FTZ R72, R63, R72 ;  /* 0x000000483f487221 */ /* 0x000fe20000010000 */
[----:B------:R-:W-:Y:S01]  /*c220*/  FADD.FTZ R73, R60, R73 ;  /* 0x000000493c497221 */ /* 0x000fe20000010000 */
[----:B-----5:R-:W-:Y:S01]  /*c230*/  @P0 FADD.FTZ R74, R74, R78 ;  /* 0x0000004e4a4a0221 */ /* 0x020fe20000010000 */
[----:B------:R-:W-:Y:S01]  /*c240*/  @P0 FADD.FTZ R75, R75, R79 ;  /* 0x0000004f4b4b0221 */ /* 0x000fe20000010000 */
[----:B---3--:R-:W-:Y:S01]  /*c250*/  @P0 FADD.FTZ R72, R72, R106 ;  /* 0x0000006a48480221 */ /* 0x008fe20000010000 */
[----:B------:R-:W-:-:S03]  /*c260*/  @P0 FADD.FTZ R73, R73, R107 ;  /* 0x0000006b49490221 */ /* 0x000fc60000010000 */
[----:B------:R1:W-:Y:S04]  /*c270*/  STS.64 [UR36+0xa380], R74 ;  /* 0x00a3804aff007988 */ /* 0x0003e80008000a24 */
[----:B------:R1:W-:Y:S02]  /*c280*/  STS.64 [UR36+0x9b80], R72 ;  /* 0x009b8048ff007988 */ /* 0x0003e40008000a24 */
.L_x_684:
[----:B------:R-:W-:Y:S05]  /*c290*/  BSYNC.RECONVERGENT B0 ;  /* 0x0000000000007941 */ /* 0x000fea0003800200 */
.L_x_683:
[----:B------:R-:W-:-:S04]  /*c2a0*/  UIADD3 UR8, UPT, UPT, UR8, 0x1, URZ ;  /* 0x0000000108087890 */ /* 0x000fc8000fffe0ff */
[----:B------:R-:W-:-:S09]  /*c2b0*/  UISETP.GE.AND UP0, UPT, UR8, UR47, UPT ;  /* 0x0000002f0800728c */ /* 0x000fd2000bf06270 */
[----:B------:R-:W-:Y:S05]  /*c2c0*/  BRA.U !UP0, `(.L_x_685) ;  /* 0xffffff6508b07547 */ /* 0x000fea000b83ffff */
.L_x_587:
[----:B0-----:R-:W5:Y:S01]  /*c2d0*/  LDL.LU R64, [R1+0x4] ;  /* 0x0000040001407983 */ /* 0x001f620000300800 */
[----:B------:R-:W-:Y:S01]  /*c2e0*/  BAR.SYNC.DEFER_BLOCKING 0x0 ;  /* 0x0000000000007b1d */ /* 0x000fe20000010000 */
[----:B------:R-:W-:Y:S02]  /*c2f0*/  F2FP.F16.F32.PACK_AB R48, R48, R49 ;  /* 0x000000313030723e */ /* 0x000fe400000000ff */
[----:B------:R-:W-:Y:S02]  /*c300*/  F2FP.F16.F32.PACK_AB R46, R46, R47 ;  /* 0x0000002f2e2e723e */ /* 0x000fe400000000ff */
[----:B------:R-:W-:Y:S02]  /*c310*/  F2FP.F16.F32.PACK_AB R44, R44, R45 ;  /* 0x0000002d2c2c723e */ /* 0x000fe400000000ff */
[----:B------:R-:W-:Y:S01]  /*c320*/  F2FP.F16.F32.PACK_AB R42, R42, R43 ;  /* 0x0000002b2a2a723e */ /* 0x000fe200000000ff */
[----:B------:R-:W3:Y:S01]  /*c330*/  LDL.LU R62, [R1] ;  /* 0x00000000013e7983 */ /* 0x000ee20000300800 */
[----:B------:R-:W-:Y:S01]  /*c340*/  ULEA UR12, UR15, 0xfffff800, 0xb ;  /* 0xfffff8000f0c7891 */ /* 0x000fe2000f8e58ff */
[----:B------:R-:W-:-:S02]  /*c350*/  ISETP.NE.AND P0, PT, R182, RZ, PT ;  /* 0x000000ffb600720c */ /* 0x000fc40003f05270 */
[----:B------:R-:W-:Y:S01]  /*c360*/  F2FP.F16.F32.PACK_AB R40, R40, R41 ;  /* 0x000000292828723e */ /* 0x000fe200000000ff */
[----:B------:R-:W4:Y:S01]  /*c370*/  LDL.LU R60, [R1+0x8] ;  /* 0x00000800013c7983 */ /* 0x000f220000300800 */
[----:B------:R-:W-:Y:S01]  /*c380*/  PRMT R51, R48, 0x7632, R51 ;  /* 0x0000763230337816 */ /* 0x000fe20000000033 */
[----:B------:R-:W-:Y:S01]  /*c390*/  UIADD3 UR33, UPT, UPT, -UR12, UR33, URZ ;  /* 0x000000210c217290 */ /* 0x000fe2000fffe1ff */
[----:B------:R-:W-:Y:S01]  /*c3a0*/  PRMT R0, R46, 0x7632, R0 ;  /* 0x000076322e007816 */ /* 0x000fe20000000000 */
[----:B------:R-:W0:Y:S01]  /*c3b0*/  S2UR UR29, SR_CTAID.X ;  /* 0x00000000001d79c3 */ /* 0x000e220000002500 */
[----:B------:R-:W-:Y:S01]  /*c3c0*/  PRMT R3, R44, 0x7632, R3 ;  /* 0x000076322c037816 */ /* 0x000fe20000000003 */
[----:B------:R-:W0:Y:S01]  /*c3d0*/  LDCU.64 UR24, c[0x0][0x4f8] ;  /* 0x00009f00ff1877ac */ /* 0x000e220008000a00 */
[----:B------:R-:W-:Y:S02]  /*c3e0*/  F2FP.F16.F32.PACK_AB R38, R38, R39 ;  /* 0x000000272626723e */ /* 0x000fe400000000ff */
[----:B------:R-:W-:Y:S01]  /*c3f0*/  F2FP.F16.F32.PACK_AB R36, R36, R37 ;  /* 0x000000252424723e */ /* 0x000fe200000000ff */
[----:B------:R-:W1:Y:S01]  /*c400*/  LDCU.64 UR26, c[0x0][0x500] ;  /* 0x0000a000ff1a77ac */ /* 0x000e620008000a00 */
[----:B------:R2:W-:Y:S01]  /*c410*/  STS.U16 [R102+0x2], R51 ;  /* 0x0000023366007388 */ /* 0x0005e20000000400 */
[----:B------:R-:W-:Y:S01]  /*c420*/  F2FP.F16.F32.PACK_AB R34, R34, R35 ;  /* 0x000000232222723e */ /* 0x000fe200000000ff */
[----:B------:R-:W1:Y:S01]  /*c430*/  S2UR UR8, SR_CTAID.Y ;  /* 0x00000000000879c3 */ /* 0x000e620000002600 */
[----:B------:R-:W-:Y:S01]  /*c440*/  PRMT R4, R40, 0x7632, R4 ;  /* 0x0000763228047816 */ /* 0x000fe20000000004 */
[----:B------:R0:W-:Y:S01]  /*c450*/  STS.U16 [R102+0x6], R0 ;  /* 0x0000060066007388 */ /* 0x0001e20000000400 */
[----:B------:R-:W-:Y:S01]  /*c460*/  MOV R12, UR33 ;  /* 0x00000021000c7c02 */ /* 0x000fe20008000f00 */
[----:B------:R-:W-:Y:S01]  /*c470*/  USHF.R.S32.HI UR13, URZ, 0x1f, UR12 ;  /* 0x0000001fff0d7899 */ /* 0x000fe2000801140c */
[----:B------:R-:W-:Y:S01]  /*c480*/  SHF.L.U32 R7, R182, 0x4, RZ ;  /* 0x00000004b6077819 */ /* 0x000fe200000006ff */
[----:B------:R0:W-:Y:S01]  /*c490*/  STS.U16 [R102+0xa], R3 ;  /* 0x00000a0366007388 */ /* 0x0001e20000000400 */
[----:B------:R-:W1:Y:S01]  /*c4a0*/  LDCU.64 UR30, c[0x0][0x550] ;  /* 0x0000aa00ff1e77ac */ /* 0x000e620008000a00 */
[----:B--2---:R-:W-:-:S02]  /*c4b0*/  PRMT R51, R42, 0x7632, R51 ;  /* 0x000076322a337816 */ /* 0x004fc40000000033 */
[----:B------:R-:W-:Y:S01]  /*c4c0*/  STS.U16 [R102], R48 ;  /* 0x0000003066007388 */ /* 0x000fe20000000400 */
[----:B------:R-:W-:Y:S01]  /*c4d0*/  UIADD3 UR23, UP0, UPT, UR23, -0x2000, URZ ;  /* 0xffffe00017177890 */ /* 0x000fe2000ff1e0ff */
[----:B0-----:R-:W-:Y:S01]  /*c4e0*/  PRMT R0, R38, 0x7632, R0 ;  /* 0x0000763226007816 */ /* 0x001fe20000000000 */
[----:B------:R-:W-:Y:S01]  /*c4f0*/  UIADD3 UR16, UP1, UPT, UR16, -0x1000, URZ ;  /* 0xfffff00010107890 */ /* 0x000fe2000ff3e0ff */
[----:B------:R0:W-:Y:S01]  /*c500*/  STS.U16 [R102+0xe], R51 ;  /* 0x00000e3366007388 */ /* 0x0001e20000000400 */
[----:B------:R-:W-:Y:S01]  /*c510*/  UIMAD.WIDE.U32 UR10, UR29, UR24, UR12 ;  /* 0x000000181d0a72a5 */ /* 0x000fe2000f8e000c */
[----:B------:R-:W-:Y:S01]  /*c520*/  PRMT R3, R36, 0x7632, R3 ;  /* 0x0000763224037816 */ /* 0x000fe20000000003 */
[----:B------:R-:W-:Y:S01]  /*c530*/  UIADD3.X UR22, UPT, UPT, UR22, -0x1, URZ, UP0, !UPT ;  /* 0xffffffff16167890 */ /* 0x000fe200087fe4ff */
[----:B------:R-:W-:Y:S01]  /*c540*/  STS.U16 [R102+0x4], R46 ;  /* 0x0000042e66007388 */ /* 0x000fe20000000400 */
[----:B------:R-:W-:Y:S02]  /*c550*/  UIMAD UR11, UR29, UR25, UR11 ;  /* 0x000000191d0b72a4 */ /* 0x000fe4000f8e020b */
[----:B------:R-:W-:Y:S01]  /*c560*/  UISETP.GT.AND UP0, UPT, UR15, 0x1, UPT ;  /* 0x000000010f00788c */ /* 0x000fe2000bf04270 */
[----:B------:R-:W-:Y:S01]  /*c570*/  STS.U16 [R102+0x8], R44 ;  /* 0x0000082c66007388 */ /* 0x000fe20000000400 */
[----:B------:R-:W-:Y:S01]  /*c580*/  UIADD3 UR18, UP2, UPT, UR18, -0x1000, URZ ;  /* 0xfffff00012127890 */ /* 0x000fe2000ff5e0ff */
[----:B0-----:R-:W-:Y:S01]  /*c590*/  PRMT R51, R34, 0x7632, R51 ;  /* 0x0000763222337816 */ /* 0x001fe20000000033 */
[----:B-1----:R-:W-:Y:S01]  /*c5a0*/  UIMAD UR24, UR8, UR27, URZ ;  /* 0x0000001b081872a4 */ /* 0x002fe2000f8e02ff */
[----:B------:R-:W-:Y:S01]  /*c5b0*/  STS.U16 [R102+0xc], R42 ;  /* 0x00000c2a66007388 */ /* 0x000fe20000000400 */
[----:B------:R-:W-:Y:S01]  /*c5c0*/  UIMAD.WIDE.U32 UR10, UR8, UR26, UR10 ;  /* 0x0000001a080a72a5 */ /* 0x000fe2000f8e000a */
[----:B------:R-:W0:Y:S02]  /*c5d0*/  LDCU.64 UR26, c[0x0][0x560] ;  /* 0x0000ac00ff1a77ac */ /* 0x000e240008000a00 */
[----:B------:R-:W-:Y:S01]  /*c5e0*/  STS.U16 [R102+0x10], R40 ;  /* 0x0000102866007388 */ /* 0x000fe20000000400 */
[----:B------:R-:W-:Y:S01]  /*c5f0*/  MOV R8, UR24 ;  /* 0x0000001800087c02 */ /* 0x000fe20008000f00 */
[----:B------:R-:W-:-:S02]  /*c600*/  UIADD3 UR20, UP3, UPT, UR20, -0x1000, URZ ;  /* 0xfffff00014147890 */ /* 0x000fc4000ff7e0ff */
[----:B------:R-:W-:Y:S01]  /*c610*/  STS.U16 [R102+0x12], R4 ;  /* 0x0000120466007388 */ /* 0x000fe20000000400 */
[----:B------:R-:W-:Y:S01]  /*c620*/  UIADD3.X UR17, UPT, UPT, UR17, -0x1, URZ, UP1, !UPT ;  /* 0xffffffff11117890 */ /* 0x000fe20008ffe4ff */
[----:B------:R-:W1:Y:S02]  /*c630*/  LDCU.64 UR24, c[0x0][0x520] ;  /* 0x0000a400ff1877ac */ /* 0x000e640008000a00 */
[----:B------:R-:W-:Y:S01]  /*c640*/  STS.U16 [R102+0x14], R38 ;  /* 0x0000142666007388 */ /* 0x000fe20000000400 */
[----:B------:R-:W-:-:S03]  /*c650*/  UIADD3.X UR19, UPT, UPT, UR19, -0x1, URZ, UP2, !UPT ;  /* 0xffffffff13137890 */ /* 0x000fc600097fe4ff */
[----:B------:R2:W-:Y:S01]  /*c660*/  STS.U16 [R102+0x16], R0 ;  /* 0x0000160066007388 */ /* 0x0005e20000000400 */
[----:B------:R-:W-:-:S03]  /*c670*/  UIADD3.X UR21, UPT, UPT, UR21, -0x1, URZ, UP3, !UPT ;  /* 0xffffffff15157890 */ /* 0x000fc60009ffe4ff */
[----:B------:R-:W-:Y:S04]  /*c680*/  STS.U16 [R102+0x18], R36 ;  /* 0x0000182466007388 */ /* 0x000fe80000000400 */
[----:B------:R0:W-:Y:S01]  /*c690*/  STS.U16 [R102+0x1a], R3 ;  /* 0x00001a0366007388 */ /* 0x0001e20000000400 */
[----:B--2---:R-:W-:-:S03]  /*c6a0*/  LOP3.LUT R0, R182, 0x1f, RZ, 0xc0, !PT ;  /* 0x0000001fb6007812 */ /* 0x004fc600078ec0ff */
[----:B------:R-:W-:Y:S01]  /*c6b0*/  STS.U16 [R102+0x1c], R34 ;  /* 0x00001c2266007388 */ /* 0x000fe20000000400 */
[----:B------:R-:W-:-:S03]  /*c6c0*/  LOP3.LUT R7, R0, 0x3e00, R7, 0xf8, !PT ;  /* 0x00003e0000077812 */ /* 0x000fc600078ef807 */
[----:B------:R2:W-:Y:S01]  /*c6d0*/  STS.U16 [R102+0x1e], R51 ;  /* 0x00001e3366007388 */ /* 0x0005e20000000400 */
[----:B------:R-:W-:-:S03]  /*c6e0*/  NOP ;  /* 0x0000000000007918 */ /* 0x000fc60000000000 */
[----:B------:R-:W-:Y:S01]  /*c6f0*/  LDS.U16 R13, [R250+0x80] ;  /* 0x00008000fa0d7984 */ /* 0x000fe20000000400 */
[----:B------:R-:W-:Y:S02]  /*c700*/  IADD3 R5, P1, PT, R7, UR10, RZ ;  /* 0x0000000a07057c10 */ /* 0x000fe4000ff3e0ff */
[----:B0-----:R-:W-:Y:S01]  /*c710*/  LOP3.LUT R3, R182, 0x3e0, RZ, 0xc0, !PT ;  /* 0x000003e0b6037812 */ /* 0x001fe200078ec0ff */
[----:B------:R-:W-:Y:S01]  /*c720*/  LDS.U16 R15, [R249+0xc0] ;  /* 0x0000c000f90f7984 */ /* 0x000fe20000000400 */
[----:B------:R-:W-:Y:S01]  /*c730*/  IADD3.X R8, PT, PT, R8, UR11, RZ, P1, !PT ;  /* 0x0000000b08087c10 */ /* 0x000fe20008ffe4ff */
[----:B------:R-:W0:Y:S01]  /*c740*/  LDCU.64 UR10, c[0x0][0x518] ;  /* 0x0000a300ff0a77ac */ /* 0x000e220008000a00 */
[----:B------:R-:W-:Y:S01]  /*c750*/  LEA R4, P1, R5, UR30, 0x1 ;  /* 0x0000001e05047c11 */ /* 0x000fe2000f8208ff */
[----:B------:R-:W-:Y:S01]  /*c760*/  LDS.U16 R17, [R244+0x100] ;  /* 0x00010000f4117984 */ /* 0x000fe20000000400 */
[----:B------:R-:W-:Y:S02]  /*c770*/  LEA R10, R3, R0, 0x4 ;  /* 0x00000000030a7211 */ /* 0x000fe400078e20ff */
[----:B------:R-:W-:Y:S01]  /*c780*/  LEA.HI.X R5, R5, UR31, R8, 0x1, P1 ;  /* 0x0000001f05057c11 */ /* 0x000fe200088f0c08 */
[----:B------:R-:W-:Y:S01]  /*c790*/  LDS.U16 R19, [R243+0x140] ;  /* 0x00014000f3137984 */ /* 0x000fe20000000400 */
[----:B------:R-:W-:-:S02]  /*c7a0*/  IADD3 R41, PT, PT, R10, 0x20, RZ ;  /* 0x000000200a297810 */ /* 0x000fc40007ffe0ff */
[C---:B------:R-:W-:Y:S01]  /*c7b0*/  IADD3 R43, PT, PT, R10.reuse, 0x40, RZ ;  /* 0x000000400a2b7810 */ /* 0x040fe20007ffe0ff */
[----:B------:R-:W-:Y:S01]  /*c7c0*/  LDS.U16 R21, [R242+0x180] ;  /* 0x00018000f2157984 */ /* 0x000fe20000000400 */
[C---:B------:R-:W-:Y:S02]  /*c7d0*/  IADD3 R45, PT, PT, R10.reuse, 0x60, RZ ;  /* 0x000000600a2d7810 */ /* 0x040fe40007ffe0ff */
[C---:B------:R-:W-:Y:S01]  /*c7e0*/  IADD3 R47, PT, PT, R10.reuse, 0x80, RZ ;  /* 0x000000800a2f7810 */ /* 0x040fe20007ffe0ff */
[----:B------:R-:W-:Y:S01]  /*c7f0*/  LDS.U16 R23, [R241+0x1c0] ;  /* 0x0001c000f1177984 */ /* 0x000fe20000000400 */
[C---:B------:R-:W-:Y:S02]  /*c800*/  IADD3 R49, PT, PT, R10.reuse, 0xa0, RZ ;  /* 0x000000a00a317810 */ /* 0x040fe40007ffe0ff */
[C---:B--2---:R-:W-:Y:S01]  /*c810*/  IADD3 R51, PT, PT, R10.reuse, 0xc0, RZ ;  /* 0x000000c00a337810 */ /* 0x044fe20007ffe0ff */
        /* <DEDUP_REMOVED lines=10> */
[----:B------:R-:W-:Y:S01]  /*c8c0*/  UMOV UR10, UR12 ;  /* 0x0000000c000a7c82 */ /* 0x000fe20008000000 */
[C---:B------:R-:W-:Y:S01]  /*c8d0*/  IADD3 R63, PT, PT, R10.reuse, 0x180, RZ ;  /* 0x000001800a3f7810 */ /* 0x040fe20007ffe0ff */
[----:B------:R-:W-:Y:S01]  /*c8e0*/  LDS.U16 R31, [R237+0x2c0] ;  /* 0x0002c000ed1f7984 */ /* 0x000fe20000000400 */
[C---:B------:R-:W-:Y:S01]  /*c8f0*/  IADD3 R65, PT, PT, R10.reuse, 0x1a0, RZ ;  /* 0x000001a00a417810 */ /* 0x040fe20007ffe0ff */
[----:B-1----:R-:W-:Y:S01]  /*c900*/  UIMAD.WIDE.U32 UR10, UR8, UR24, UR10 ;  /* 0x00000018080a72a5 */ /* 0x002fe2000f8e000a */
[C---:B------:R-:W-:Y:S01]  /*c910*/  IADD3 R67, PT, PT, R10.reuse, 0x1c0, RZ ;  /* 0x000001c00a437810 */ /* 0x040fe20007ffe0ff */
[----:B------:R-:W-:Y:S01]  /*c920*/  LDS.U16 R33, [R229+0x300] ;  /* 0x00030000e5217984 */ /* 0x000fe20000000400 */
[----:B------:R-:W-:Y:S01]  /*c930*/  IADD3 R69, PT, PT, R10, 0x1e0, RZ ;  /* 0x000001e00a457810 */ /* 0x000fe20007ffe0ff */
[----:B------:R-:W-:-:S02]  /*c940*/  UIMAD UR11, UR8, UR25, UR11 ;  /* 0x00000019080b72a4 */ /* 0x000fc4000f8e020b */
[----:B------:R-:W-:Y:S04]  /*c950*/  LDS.U16 R35, [R225+0x340] ;  /* 0x00034000e1237984 */ /* 0x000fe80000000400 */
[----:B------:R-:W-:Y:S04]  /*c960*/  LDS.U16 R37, [R104+0x380] ;  /* 0x0003800068257984 */ /* 0x000fe80000000400 */
[----:B------:R-:W-:Y:S04]  /*c970*/  LDS.U16 R39, [R103+0x3c0] ;  /* 0x0003c00067277984 */ /* 0x000fe80000000400 */
[----:B-----5:R-:W-:Y:S04]  /*c980*/  LDS.U16 R9, [R64] ;  /* 0x0000000040097984 */ /* 0x020fe80000000400 */
[----:B---3--:R-:W-:Y:S04]  /*c990*/  LDS.U16 R11, [R62+0x40] ;  /* 0x000040003e0b7984 */ /* 0x008fe80000000400 */
        /* <DEDUP_REMOVED lines=31> */
[----:B----4-:R-:W-:Y:S02]  /*cb90*/  FADD.FTZ R86, R86, R60 ;  /* 0x0000003c56567221 */ /* 0x010fe40000010000 */
[C---:B------:R-:W-:Y:S01]  /*cba0*/  PRMT R8, R6.reuse, 0x7610, R8 ;  /* 0x0000761006087816 */ /* 0x040fe20000000008 */
[----:B------:R-:W-:Y:S01]  /*cbb0*/  @!P6 STG.E.U16 desc[UR34][R4.64+0x280], R29 ;  /* 0x0002801d0400e986 */ /* 0x000fe2000c101522 */
[----:B0-----:R-:W-:Y:S01]  /*cbc0*/  PRMT R9, R6, 0x7632, R9 ;  /* 0x0000763206097816 */ /* 0x001fe20000000009 */
[----:B------:R-:W-:Y:S01]  /*cbd0*/  FADD.FTZ R87, R86, R87 ;  /* 0x0000005756577221 */ /* 0x000fe20000010000 */
[----:B------:R-:W-:Y:S01]  /*cbe0*/  F2FP.F16.F32.PACK_AB R6, R91, R90 ;  /* 0x0000005a5b06723e */ /* 0x000fe200000000ff */
[----:B------:R-:W-:Y:S03]  /*cbf0*/  @!P4 STG.E.U16 desc[UR34][R4.64+0x300], R33 ;  /* 0x000300210400c986 */ /* 0x000fe6000c101522 */
[C---:B------:R-:W-:Y:S01]  /*cc00*/  PRMT R14, R6.reuse, 0x7632, R14 ;  /* 0x00007632060e7816 */ /* 0x040fe2000000000e */
[----:B------:R-:W-:Y:S01]  /*cc10*/  @!P3 STG.E.U16 desc[UR34][R4.64+0x340], R35 ;  /* 0x000340230400b986 */ /* 0x000fe2000c101522 */
[----:B-1----:R-:W-:-:S02]  /*cc20*/  PRMT R13, R6, 0x7610, R13 ;  /* 0x00007610060d7816 */ /* 0x002fc4000000000d */
[----:B------:R-:W-:Y:S01]  /*cc30*/  F2FP.F16.F32.PACK_AB R6, R97, R96 ;  /* 0x000000606106723e */ /* 0x000fe200000000ff */
[----:B------:R-:W-:Y:S04]  /*cc40*/  @!P1 STG.E.U16 desc[UR34][R4.64+0x380], R37 ;  /* 0x0003802504009986 */ /* 0x000fe8000c101522 */
[----:B------:R0:W-:Y:S01]  /*cc50*/  @!P2 STG.E.U16 desc[UR34][R4.64+0x3c0], R39 ;  /* 0x0003c0270400a986 */ /* 0x0001e2000c101522 */
[----:B------:R-:W-:Y:S01]  /*cc60*/  BAR.SYNC.DEFER_BLOCKING 0x0 ;  /* 0x0000000000007b1d */ /* 0x000fe20000010000 */
[----:B0-----:R-:W-:Y:S01]  /*cc70*/  F2FP.F16.F32.PACK_AB R5, R89, R88 ;  /* 0x000000585905723e */ /* 0x001fe200000000ff */
        /* <DEDUP_REMOVED lines=16> */
[----:B0-----:R-:W-:Y:S01]  /*cd80*/  PRMT R8, R4, 0x7610, R8 ;  /* 0x0000761004087816 */ /* 0x001fe20000000008 */
[----:B------:R-:W-:-:S02]  /*cd90*/  FADD.FTZ R94, R93, R94 ;  /* 0x0000005e5d5e7221 */ /* 0x000fc40000010000 */
[----:B------:R0:W-:Y:S01]  /*cda0*/  STS.U16 [R102+0xa], R14 ;  /* 0x00000a0e66007388 */ /* 0x0001e20000000400 */
[----:B-1----:R-:W-:Y:S01]  /*cdb0*/  PRMT R9, R4, 0x7632, R9 ;  /* 0x0000763204097816 */ /* 0x002fe20000000009 */
[----:B------:R-:W-:Y:S01]  /*cdc0*/  FADD.FTZ R95, R94, R95 ;  /* 0x0000005f5e5f7221 */ /* 0x000fe20000010000 */
[----:B------:R-:W-:Y:S01]  /*cdd0*/  F2FP.F16.F32.PACK_AB R4, R99, R98 ;  /* 0x000000626304723e */ /* 0x000fe200000000ff */
[----:B------:R1:W-:Y:S01]  /*cde0*/  STS.U16 [R102+0xc], R8 ;  /* 0x00000c0866007388 */ /* 0x0003e20000000400 */
[----:B--2---:R-:W-:Y:S01]  /*cdf0*/  PRMT R10, R6, 0x7632, R10 ;  /* 0x00007632060a7816 */ /* 0x004fe2000000000a */
[----:B------:R-:W-:Y:S02]  /*ce00*/  FADD.FTZ R96, R95, R96 ;  /* 0x000000605f607221 */ /* 0x000fe40000010000 */
[----:B------:R-:W-:Y:S01]  /*ce10*/  STS.U16 [R102+0x6], R11 ;  /* 0x0000060b66007388 */ /* 0x000fe20000000400 */
[----:B0-----:R-:W-:Y:S01]  /*ce20*/  PRMT R14, R4, 0x7632, R14 ;  /* 0x00007632040e7816 */ /* 0x001fe2000000000e */
[----:B------:R-:W-:-:S02]  /*ce30*/  FADD.FTZ R97, R96, R97 ;  /* 0x0000006160617221 */ /* 0x000fc40000010000 */
[----:B------:R-:W-:Y:S01]  /*ce40*/  STS.U16 [R102+0x8], R13 ;  /* 0x0000080d66007388 */ /* 0x000fe20000000400 */
[----:B-1----:R-:W-:Y:S01]  /*ce50*/  PRMT R8, R5, 0x7632, R8 ;  /* 0x0000763205087816 */ /* 0x002fe20000000008 */
[----:B------:R-:W-:Y:S02]  /*ce60*/  FADD.FTZ R98, R97, R98 ;  /* 0x0000006261627221 */ /* 0x000fe40000010000 */
[----:B------:R-:W-:Y:S02]  /*ce70*/  STS.U16 [R102+0xe], R9 ;  /* 0x00000e0966007388 */ /* 0x000fe40000000400 */
[----:B------:R-:W-:Y:S02]  /*ce80*/  FADD.FTZ R99, R98, R99 ;  /* 0x0000006362637221 */ /* 0x000fe40000010000 */
[----:B------:R-:W-:Y:S02]  /*ce90*/  STS.U16 [R102+0x10], R15 ;  /* 0x0000100f66007388 */ /* 0x000fe40000000400 */
[----:B------:R-:W-:-:S02]  /*cea0*/  FADD.FTZ R100, R99, R100 ;  /* 0x0000006463647221 */ /* 0x000fc40000010000 */
[----:B------:R-:W-:Y:S04]  /*ceb0*/  STS.U16 [R102+0x12], R16 ;  /* 0x0000121066007388 */ /* 0x000fe80000000400 */
[----:B------:R-:W-:Y:S04]  /*cec0*/  STS.U16 [R102+0x14], R6 ;  /* 0x0000140666007388 */ /* 0x000fe80000000400 */
        /* <DEDUP_REMOVED lines=24> */
[----:B0-----:R-:W-:Y:S01]  /*d050*/  IADD3 R5, P0, PT, R7, UR10, RZ ;  /* 0x0000000a07057c10 */ /* 0x001fe2000ff1e0ff */
[----:B------:R-:W-:-:S03]  /*d060*/  UIADD3 UR10, UPT, UPT, UR15, -0x1, URZ ;  /* 0xffffffff0f0a7890 */ /* 0x000fc6000fffe0ff */
[----:B-1----:R-:W-:Y:S02]  /*d070*/  IADD3.X R8, PT, PT, RZ, UR11, RZ, P0, !PT ;  /* 0x0000000bff087c10 */ /* 0x002fe400087fe4ff */
[C---:B------:R-:W-:Y:S02]  /*d080*/  LEA R4, P3, R5.reuse, UR26, 0x1 ;  /* 0x0000001a05047c11 */ /* 0x040fe4000f8608ff */
[----:B------:R-:W-:Y:S02]  /*d090*/  UMOV UR15, UR10 ;  /* 0x0000000a000f7c82 */ /* 0x000fe40008000000 */
[----:B------:R-:W-:Y:S01]  /*d0a0*/  LEA.HI.X R5, R5, UR27, R8, 0x1, P3 ;  /* 0x0000001b05057c11 */ /* 0x000fe200098f0c08 */
[----:B------:R-:W0:Y:S02]  /*d0b0*/  LDS R6, [UR28+0x1080] ;  /* 0x0010801cff067984 */ /* 0x000e240008000800 */
[-C--:B0-----:R-:W-:Y:S02]  /*d0c0*/  ISETP.GE.AND P2, PT, R7, R6.reuse, PT ;  /* 0x000000060700720c */ /* 0x081fe40003f46270 */
[----:B------:R-:W-:-:S02]  /*d0d0*/  ISETP.GE.AND P1, PT, R41, R6, PT ;  /* 0x000000062900720c */ /* 0x000fc40003f26270 */
[-C--:B------:R-:W-:Y:S02]  /*d0e0*/  ISETP.GE.AND P0, PT, R43, R6.reuse, PT ;  /* 0x000000062b00720c */ /* 0x080fe40003f06270 */
[-C--:B------:R-:W-:Y:S02]  /*d0f0*/  ISETP.GE.AND P4, PT, R45, R6.reuse, PT ;  /* 0x000000062d00720c */ /* 0x080fe40003f86270 */
[-C--:B------:R-:W-:Y:S02]  /*d100*/  ISETP.GE.AND P6, PT, R47, R6.reuse, PT ;  /* 0x000000062f00720c */ /* 0x080fe40003fc6270 */
[-C--:B------:R-:W-:Y:S02]  /*d110*/  ISETP.GE.AND P5, PT, R49, R6.reuse, PT ;  /* 0x000000063100720c */ /* 0x080fe40003fa6270 */
        /* <DEDUP_REMOVED lines=24> */
[----:B------:R-:W-:Y:S04]  /*d2a0*/  @!P2 STG.E.U16 desc[UR34][R4.64+0x380], R23 ;  /* 0x000380170400a986 */ /* 0x000fe8000c101522 */
[----:B------:R0:W-:Y:S02]  /*d2b0*/  @!P1 STG.E.U16 desc[UR34][R4.64+0x3c0], R103 ;  /* 0x0003c06704009986 */ /* 0x0001e4000c101522 */
[----:B0-----:R-:W-:-:S05]  /*d2c0*/  FADD.FTZ R4, R100, R101 ;  /* 0x0000006564047221 */ /* 0x001fca0000010000 */
[----:B------:R0:W-:Y:S01]  /*d2d0*/  STL [R1+0x8], R4 ;  /* 0x0000080401007387 */ /* 0x0001e20000100800 */
[----:B------:R-:W-:Y:S05]  /*d2e0*/  BRA.U UP0, `(.L_x_686) ;  /* 0xffffff3500807547 */ /* 0x000fea000b83ffff */
.L_x_586:
[----:B------:R-:W1:Y:S01]  /*d2f0*/  LDCU.64 UR6, c[0x0][0x548] ;  /* 0x0000a900ff0677ac */ /* 0x000e620008000a00 */
[----:B------:R-:W2:Y:S01]  /*d300*/  S2R R11, SR_TID.X ;  /* 0x00000000000b7919 */ /* 0x000ea20000002100 */
[----:B------:R-:W3:Y:S01]  /*d310*/  LDCU UR24, c[0x0][0x38c] ;  /* 0x00007180ff1877ac */ /* 0x000ee20008000800 */
[----:B------:R-:W4:Y:S01]  /*d320*/  LDCU.64 UR10, c[0x0][0x568] ;  /* 0x0000ad00ff0a77ac */ /* 0x000f220008000a00 */
[----:B-1----:R-:W-:-:S04]  /*d330*/  UISETP.NE.U32.AND UP0, UPT, UR6, URZ, UPT ;  /* 0x000000ff0600728c */ /* 0x002fc8000bf05070 */
[----:B------:R-:W-:-:S09]  /*d340*/  UISETP.NE.AND.EX UP0, UPT, UR7, URZ, UPT, UP0 ;  /* 0x000000ff0700728c */ /* 0x000fd2000bf05300 */
[----:B---34-:R-:W-:Y:S05]  /*d350*/  BRA.U !UP0, `(.L_x_687) ;  /* 0x00000001089c7547 */ /* 0x018fea000b800000 */
[----:B0-----:R-:W3:Y:S01]  /*d360*/  LDL.LU R4, [R1+0xc] ;  /* 0x00000c0001047983 */ /* 0x001ee20000300800 */
[----:B------:R-:W-:Y:S01]  /*d370*/  BSSY.RECONVERGENT B0, `(.L_x_687) ;  /* 0x0000025000007945 */ /* 0x000fe20003800200 */
[----:B------:R-:W0:Y:S02]  /*d380*/  S2R R6, SR_TID.X ;  /* 0x0000000000067919 */ /* 0x000e240000002100 */
[----:B---3--:R-:W1:Y:S02]  /*d390*/  SHFL.DOWN P0, R0, R4, 0x1, 0x1f ;  /* 0x08201f0004007f89 */ /* 0x008e640000000000 */
[----:B-1----:R-:W-:Y:S02]  /*d3a0*/  @P0 FADD R0, R0, R4 ;  /* 0x0000000400000221 */ /* 0x002fe40000000000 */
[----:B------:R-:W1:Y:S03]  /*d3b0*/  S2R R4, SR_LANEID ;  /* 0x0000000000047919 */ /* 0x000e660000000000 */
[----:B------:R-:W3:Y:S02]  /*d3c0*/  SHFL.DOWN P0, R3, R0, 0x2, 0x1f ;  /* 0x08401f0000037f89 */ /* 0x000ee40000000000 */
[----:B---3--:R-:W-:Y:S01]  /*d3d0*/  @P0 FADD R3, R0, R3 ;  /* 0x0000000300030221 */ /* 0x008fe20000000000 */
[----:B-1----:R-:W-:-:S04]  /*d3e0*/  ISETP.NE.AND P1, PT, R4, RZ, PT ;  /* 0x000000ff0400720c */ /* 0x002fc80003f25270 */
[----:B------:R-:W1:Y:S09]  /*d3f0*/  SHFL.DOWN P0, R2, R3, 0x4, 0x1f ;  /* 0x08801f0003027f89 */ /* 0x000e720000000000 */
[----:B------:R-:W3:Y:S01]  /*d400*/  @!P1 S2R R8, SR_CgaCtaId ;  /* 0x0000000000089919 */ /* 0x000ee20000008800 */
[----:B------:R-:W-:-:S02]  /*d410*/  @!P1 MOV R7, 0x400 ;  /* 0x0000040000079802 */ /* 0x000fc40000000f00 */
[----:B0-----:R-:W-:-:S04]  /*d420*/  @!P1 SHF.R.U32.HI R0, RZ, 0x3, R6 ;  /* 0x00000003ff009819 */ /* 0x001fc80000011606 */
[----:B------:R-:W-:Y:S01]  /*d430*/  @!P1 LOP3.LUT R0, R0, 0x7c, RZ, 0xc0, !PT ;  /* 0x0000007c00009812 */ /* 0x000fe200078ec0ff */
[----:B-1----:R-:W-:-:S05]  /*d440*/  @P0 FADD R2, R3, R2 ;  /* 0x0000000203020221 */ /* 0x002fca0000000000 */
[----:B------:R-:W0:Y:S01]  /*d450*/  SHFL.DOWN P0, R5, R2, 0x8, 0x1f ;  /* 0x09001f0002057f89 */ /* 0x000e220000000000 */
[----:B---3--:R-:W-:-:S04]  /*d460*/  @!P1 LEA R7, R8, R7, 0x18 ;  /* 0x0000000708079211 */ /* 0x008fc800078ec0ff */
[----:B------:R-:W-:Y:S01]  /*d470*/  @!P1 IADD3 R3, PT, PT, R7, R0, RZ ;  /* 0x0000000007039210 */ /* 0x000fe20007ffe0ff */
        /* <DEDUP_REMOVED lines=10> */
[----:B0-----:R-:W0:Y:S04]  /*d520*/  LDS.64 R2, [UR4+0x6308] ;  /* 0x00630804ff027984 */ /* 0x001e280008000a00 */
[----:B------:R-:W1:Y:S01]  /*d530*/  LDS R5, [UR4+0x6310] ;  /* 0x00631004ff057984 */ /* 0x000e620008000800 */
[----:B------:R-:W-:-:S04]  /*d540*/  ULEA UR4, UP0, UR8, UR6, 0x2 ;  /* 0x0000000608047291 */ /* 0x000fc8000f8010ff */
[----:B------:R-:W-:Y:S01]  /*d550*/  ULEA.HI.X UR5, UR8, UR7, URZ, 0x2, UP0 ;  /* 0x0000000708057291 */ /* 0x000fe200080f14ff */
[----:B0-----:R-:W-:-:S04]  /*d560*/  FADD.FTZ R2, R4, R2 ;  /* 0x0000000204027221 */ /* 0x001fc80000010000 */
[----:B------:R-:W-:Y:S01]  /*d570*/  FADD.FTZ R0, R3, R2 ;  /* 0x0000000203007221 */ /* 0x000fe20000010000 */
[----:B------:R-:W-:Y:S02]  /*d580*/  MOV R2, UR4 ;  /* 0x0000000400027c02 */ /* 0x000fe40008000f00 */
[----:B------:R-:W-:Y:S01]  /*d590*/  MOV R3, UR5 ;  /* 0x0000000500037c02 */ /* 0x000fe20008000f00 */
[----:B-1----:R-:W-:-:S05]  /*d5a0*/  FADD.FTZ R5, R0, R5 ;  /* 0x0000000500057221 */ /* 0x002fca0000010000 */
[----:B------:R1:W-:Y:S02]  /*d5b0*/  REDG.E.ADD.F32.FTZ.RN.STRONG.GPU desc[UR34][R2.64], R5 ;  /* 0x00000005020079a6 */ /* 0x0003e4000c12f322 */
.L_x_688:
[----:B------:R-:W-:Y:S05]  /*d5c0*/  BSYNC.RECONVERGENT B0 ;  /* 0x0000000000007941 */ /* 0x000fea0003800200 */
.L_x_687:
[----:B------:R-:W-:Y:S01]  /*d5d0*/  UISETP.NE.U32.AND UP0, UPT, UR10, URZ, UPT ;  /* 0x000000ff0a00728c */ /* 0x000fe2000bf05070 */
[----:B--2---:R-:W-:-:S03]  /*d5e0*/  ISETP.GE.AND P0, PT, R11, UR24, PT ;  /* 0x000000180b007c0c */ /* 0x004fc6000bf06270 */
[----:B------:R-:W-:-:S09]  /*d5f0*/  UISETP.NE.AND.EX UP0, UPT, UR11, URZ, UPT, UP0 ;  /* 0x000000ff0b00728c */ /* 0x000fd2000bf05300 */
[----:B------:R-:W-:Y:S05]  /*d600*/  BRA.U !UP0, `(.L_x_689) ;  /* 0x0000000108a07547 */ /* 0x000fea000b800000 */
[----:B-1----:R-:W2:Y:S01]  /*d610*/  LDL.LU R2, [R1+0x8] ;  /* 0x0000080001027983 */ /* 0x002ea20000300800 */
[----:B------:R-:W-:Y:S01]  /*d620*/  BSSY.RECONVERGENT B0, `(.L_x_689) ;  /* 0x0000026000007945 */ /* 0x000fe20003800200 */
[----:B0-----:R-:W0:Y:S01]  /*d630*/  S2R R4, SR_LANEID ;  /* 0x0000000000047919 */ /* 0x001e220000000000 */
[----:B------:R-:W1:Y:S01]  /*d640*/  S2R R6, SR_TID.X ;  /* 0x0000000000067919 */ /* 0x000e620000002100 */
[----:B------:R-:W-:Y:S01]  /*d650*/  BAR.SYNC.DEFER_BLOCKING 0x0 ;  /* 0x0000000000007b1d */ /* 0x000fe20000010000 */
[----:B0-----:R-:W-:-:S13]  /*d660*/  ISETP.NE.AND P2, PT, R4, RZ, PT ;  /* 0x000000ff0400720c */ /* 0x001fda0003f45270 */
[----:B------:R-:W0:Y:S01]  /*d670*/  @!P2 S2R R8, SR_CgaCtaId ;  /* 0x000000000008a919 */ /* 0x000e220000008800 */
[----:B------:R-:W-:-:S04]  /*d680*/  @!P2 MOV R7, 0x400 ;  /* 0x000004000007a802 */ /* 0x000fc80000000f00 */
[----:B0-----:R-:W-:Y:S01]  /*d690*/  @!P2 LEA R7, R8, R7, 0x18 ;  /* 0x000000070807a211 */ /* 0x001fe200078ec0ff */
[----:B--2---:R-:W0:Y:S02]  /*d6a0*/  SHFL.DOWN P1, R0, R2, 0x1, 0x1f ;  /* 0x08201f0002007f89 */ /* 0x004e240000020000 */
[----:B0-----:R-:W-:-:S05]  /*d6b0*/  @P1 FADD R0, R0, R2 ;  /* 0x0000000200001221 */ /* 0x001fca0000000000 */
[----:B------:R-:W0:Y:S02]  /*d6c0*/  SHFL.DOWN P1, R3, R0, 0x2, 0x1f ;  /* 0x08401f0000037f89 */ /* 0x000e240000020000 */
[----:B0-----:R-:W-:Y:S01]  /*d6d0*/  @P1 FADD R3, R0, R3 ;  /* 0x0000000300031221 */ /* 0x001fe20000000000 */
[----:B-1----:R-:W-:-:S04]  /*d6e0*/  @!P2 SHF.R.U32.HI R0, RZ, 0x3, R6 ;  /* 0x00000003ff00a819 */ /* 0x002fc80000011606 */
[----:B------:R-:W0:Y:S01]  /*d6f0*/  SHFL.DOWN P1, R2, R3, 0x4, 0x1f ;  /* 0x08801f0003027f89 */ /* 0x000e220000020000 */
[----:B------:R-:W-:-:S04]  /*d700*/  @!P2 LOP3.LUT R0, R0, 0x7c, RZ, 0xc0, !PT ;  /* 0x0000007c0000a812 */ /* 0x000fc800078ec0ff */
[----:B------:R-:W-:Y:S01]  /*d710*/  @!P2 IADD3 R7, PT, PT, R7, R0, RZ ;  /* 0x000000000707a210 */ /* 0x000fe20007ffe0ff */
[----:B0-----:R-:W-:-:S05]  /*d720*/  @P1 FADD R2, R3, R2 ;  /* 0x0000000203021221 */ /* 0x001fca0000000000 */
        /* <DEDUP_REMOVED lines=21> */
.L_x_690:
[----:B------:R-:W-:Y:S05]  /*d880*/  BSYNC.RECONVERGENT B0 ;  /* 0x0000000000007941 */ /* 0x000fea0003800200 */
.L_x_689:
[----:B------:R-:W-:Y:S05]  /*d890*/  @P0 EXIT ;  /* 0x000000000000094d */ /* 0x000fea0003800000 */
[----:B------:R-:W2:Y:S01]  /*d8a0*/  S2UR UR14, SR_CgaCtaId ;  /* 0x00000000000e79c3 */ /* 0x000ea20000008800 */
[----:B------:R-:W3:Y:S01]  /*d8b0*/  LDCU.64 UR10, c[0x0][0x4a8] ;  /* 0x00009500ff0a77ac */ /* 0x000ee20008000a00 */
[----:B------:R-:W-:Y:S01]  /*d8c0*/  BSSY.RECONVERGENT B0, `(.L_x_691) ;  /* 0x000002b000007945 */ /* 0x000fe20003800200 */
[----:B------:R-:W4:Y:S01]  /*d8d0*/  LDCU.64 UR12, c[0x0][0x4c8] ;  /* 0x00009900ff0c77ac */ /* 0x000f220008000a00 */
[----:B------:R-:W0:Y:S01]  /*d8e0*/  LDCU UR15, c[0x0][0x360] ;  /* 0x00006c00ff0f77ac */ /* 0x000e220008000800 */
[----:B------:R-:W0:Y:S01]  /*d8f0*/  LDCU.64 UR16, c[0x0][0x4b0] ;  /* 0x00009600ff1077ac */ /* 0x000e220008000a00 */
[----:B------:R-:W0:Y:S01]  /*d900*/  LDCU.64 UR18, c[0x0][0x4d0] ;  /* 0x00009a00ff1277ac */ /* 0x000e220008000a00 */
[----:B---3--:R-:W-:Y:S02]  /*d910*/  UIMAD.WIDE.U32 UR4, UR8, UR10, URZ ;  /* 0x0000000a080472a5 */ /* 0x008fe4000f8e00ff */
[----:B----4-:R-:W-:Y:S01]  /*d920*/  UIMAD.WIDE.U32 UR6, UR8, UR12, URZ ;  /* 0x0000000c080672a5 */ /* 0x010fe2000f8e00ff */
[----:B------:R-:W-:Y:S01]  /*d930*/  UMOV UR10, 0x400 ;  /* 0x00000400000a7882 */ /* 0x000fe20000000000 */
[----:B------:R-:W-:Y:S01]  /*d940*/  UIMAD UR9, UR8, UR11, UR5 ;  /* 0x0000000b080972a4 */ /* 0x000fe2000f8e0205 */
[----:B------:R-:W3:Y:S01]  /*d950*/  LDCU.128 UR20, c[0x0][0x530] ;  /* 0x0000a600ff1477ac */ /* 0x000ee20008000c00 */
[----:B------:R-:W-:-:S02]  /*d960*/  UIMAD UR8, UR8, UR13, UR7 ;  /* 0x0000000d080872a4 */ /* 0x000fc4000f8e0207 */
[----:B0-2---:R-:W-:-:S12]  /*d970*/  ULEA UR10, UR14, UR10, 0x18 ;  /* 0x0000000a0e0a7291 */ /* 0x005fd8000f8ec0ff */
.L_x_692:
[----:B------:R-:W-:Y:S02]  /*d980*/  LEA R0, R11, UR10, 0x3 ;  /* 0x0000000a0b007c11 */ /* 0x000fe4000f8e18ff */
[----:B01----:R-:W-:Y:S02]  /*d990*/  MOV R3, UR5 ;  /* 0x0000000500037c02 */ /* 0x003fe40008000f00 */
[----:B------:R-:W-:Y:S01]  /*d9a0*/  MOV R2, UR4 ;  /* 0x0000000400027c02 */ /* 0x000fe20008000f00 */
[----:B------:R-:W0:Y:S01]  /*d9b0*/  LDS.64 R12, [R0+0x9b80] ;  /* 0x009b8000000c7984 */ /* 0x000e220000000a00 */
[----:B------:R-:W-:Y:S02]  /*d9c0*/  SHF.R.S32.HI R3, RZ, 0x1f, R11 ;  /* 0x0000001fff037819 */ /* 0x000fe4000001140b */
[----:B------:R-:W-:Y:S01]  /*d9d0*/  MOV R7, UR9 ;  /* 0x0000000900077c02 */ /* 0x000fe20008000f00 */
[----:B------:R-:W1:Y:S01]  /*d9e0*/  LDS.64 R14, [R0+0xa380] ;  /* 0x00a38000000e7984 */ /* 0x000e620000000a00 */
[----:B------:R-:W-:Y:S01]  /*d9f0*/  MOV R6, R2 ;  /* 0x0000000200067202 */ /* 0x000fe20000000f00 */
[C---:B------:R-:W-:Y:S01]  /*da00*/  IMAD R2, R3.reuse, UR16, RZ ;  /* 0x0000001003027c24 */ /* 0x040fe2000f8e02ff */
[----:B------:R-:W-:Y:S01]  /*da10*/  MOV R4, UR6 ;  /* 0x0000000600047c02 */ /* 0x000fe20008000f00 */
[----:B------:R-:W-:Y:S01]  /*da20*/  IMAD R10, R3, UR18, RZ ;  /* 0x00000012030a7c24 */ /* 0x000fe2000f8e02ff */
[----:B------:R-:W-:Y:S01]  /*da30*/  MOV R9, UR8 ;  /* 0x0000000800097c02 */ /* 0x000fe20008000f00 */
[----:B------:R-:W-:Y:S01]  /*da40*/  IMAD.WIDE.U32 R6, R11, UR16, R6 ;  /* 0x000000100b067c25 */ /* 0x000fe2000f8e0006 */
[----:B------:R-:W-:-:S02]  /*da50*/  MOV R8, R4 ;  /* 0x0000000400087202 */ /* 0x000fc40000000f00 */
[----:B------:R-:W-:Y:S01]  /*da60*/  MOV R5, UR7 ;  /* 0x0000000700057c02 */ /* 0x000fe20008000f00 */
[C---:B------:R-:W-:Y:S01]  /*da70*/  IMAD R3, R11.reuse, UR17, R2 ;  /* 0x000000110b037c24 */ /* 0x040fe2000f8e0202 */
[C---:B---3--:R-:W-:Y:S01]  /*da80*/  LEA R2, P0, R6.reuse, UR20, 0x3 ;  /* 0x0000001406027c11 */ /* 0x048fe2000f8018ff */
[C---:B------:R-:W-:Y:S02]  /*da90*/  IMAD R5, R11.reuse, UR19, R10 ;  /* 0x000000130b057c24 */ /* 0x040fe4000f8e020a */
[----:B------:R-:W-:Y:S01]  /*daa0*/  IMAD.WIDE.U32 R8, R11, UR18, R8 ;  /* 0x000000120b087c25 */ /* 0x000fe2000f8e0008 */
[----:B------:R-:W-:Y:S02]  /*dab0*/  IADD3 R3, PT, PT, R7, R3, RZ ;  /* 0x0000000307037210 */ /* 0x000fe40007ffe0ff */
[----:B------:R-:W-:Y:S02]  /*dac0*/  IADD3 R11, PT, PT, R11, UR15, RZ ;  /* 0x0000000f0b0b7c10 */ /* 0x000fe4000fffe0ff */
[----:B------:R-:W-:-:S02]  /*dad0*/  LEA.HI.X R3, R6, UR21, R3, 0x3, P0 ;  /* 0x0000001506037c11 */ /* 0x000fc400080f1c03 */
[----:B------:R-:W-:Y:S02]  /*dae0*/  ISETP.GE.AND P0, PT, R11, UR24, PT ;  /* 0x000000180b007c0c */ /* 0x000fe4000bf06270 */
[----:B------:R-:W-:Y:S02]  /*daf0*/  IADD3 R5, PT, PT, R9, R5, RZ ;  /* 0x0000000509057210 */ /* 0x000fe40007ffe0ff */
[----:B------:R-:W-:-:S04]  /*db00*/  LEA R4, P1, R8, UR22, 0x3 ;  /* 0x0000001608047c11 */ /* 0x000fc8000f8218ff */
[----:B------:R-:W-:Y:S01]  /*db10*/  LEA.HI.X R5, R8, UR23, R5, 0x3, P1 ;  /* 0x0000001708057c11 */ /* 0x000fe200088f1c05 */
[----:B0-----:R0:W-:Y:S04]  /*db20*/  REDG.E.ADD.F32.FTZ.RN.STRONG.GPU desc[UR34][R2.64], R12 ;  /* 0x0000000c020079a6 */ /* 0x0011e8000c12f322 */
[----:B------:R0:W-:Y:S04]  /*db30*/  REDG.E.ADD.F32.FTZ.RN.STRONG.GPU desc[UR34][R2.64+0x4], R13 ;  /* 0x0000040d020079a6 */ /* 0x0001e8000c12f322 */
[----:B-1----:R0:W-:Y:S04]  /*db40*/  REDG.E.ADD.F32.FTZ.RN.STRONG.GPU desc[UR34][R4.64], R14 ;  /* 0x0000000e040079a6 */ /* 0x0021e8000c12f322 */
[----:B------:R0:W-:Y:S01]  /*db50*/  REDG.E.ADD.F32.FTZ.RN.STRONG.GPU desc[UR34][R4.64+0x4], R15 ;  /* 0x0000040f040079a6 */ /* 0x0001e2000c12f322 */
[----:B------:R-:W-:Y:S05]  /*db60*/  @!P0 BRA `(.L_x_692) ;  /* 0xfffffffc00848947 */ /* 0x000fea000383ffff */
[----:B------:R-:W-:Y:S05]  /*db70*/  BSYNC.RECONVERGENT B0 ;  /* 0x0000000000007941 */ /* 0x000fea0003800200 */
.L_x_691:
[----:B------:R-:W-:Y:S05]  /*db80*/  EXIT ;  /* 0x000000000000794d */ /* 0x000fea0003800000 */
.L_x_592:
[----:B------:R-:W-:Y:S01]  /*db90*/  HFMA2 R191, -RZ, RZ, 0, 5.9604644775390625e-08 ;  /* 0x00000001ffbf7431 */ /* 0x000fe200000001ff */
[----:B------:R-:W-:Y:S02]  /*dba0*/  MOV R190, R73 ;  /* 0x0000004900be7202 */ /* 0x000fe40000000f00 */
[----:B------:R-:W-:Y:S02]  /*dbb0*/  MOV R192, RZ ;  /* 0x000000ff00c07202 */ /* 0x000fe40000000f00 */
[----:B------:R-:W-:-:S07]  /*dbc0*/  MOV R235, 0xffffffff ;  /* 0xffffffff00eb7802 */ /* 0x000fce0000000f00 */
[----:B01---5:R-:W-:Y:S05]  /*dbd0*/  WARPSYNC.COLLECTIVE R235, `(.L_x_693) ;  /* 0x00000000eb087348 */ /* 0x023fea0003c00000 */
[----:B------:R2:W3:Y:S02]  /*dbe0*/  SHFL.UP P6, R186, R190, R191, R192 ;  /* 0x040000bfbeba7389 */ /* 0x0004e400000c00c0 */
[----:B0123-5:R-:W-:Y:S05]  /*dbf0*/  ENDCOLLECTIVE ;  /* 0x000000000000791b */ /* 0x02ffea0003800000 */
.L_x_693:
[----:B------:R-:W-:Y:S02]  /*dc00*/  MOV R190, R72 ;  /* 0x0000004800be7202 */ /* 0x000fe40000000f00 */
[----:B------:R-:W-:-:S07]  /*dc10*/  MOV R183, R186 ;  /* 0x000000ba00b77202 */ /* 0x000fce0000000f00 */
[----:B------:R-:W-:Y:S05]  /*dc20*/  WARPSYNC.COLLECTIVE R235, `(.L_x_694) ;  /* 0x00000000eb087348 */ /* 0x000fea0003c00000 */
[----:B------:R0:W1:Y:S02]  /*dc30*/  SHFL.UP P6, R186, R190, R191, R192 ;  /* 0x040000bfbeba7389 */ /* 0x00006400000c00c0 */
[----:B01----:R-:W-:Y:S05]  /*dc40*/  ENDCOLLECTIVE ;  /* 0x000000000000791b */ /* 0x003fea0003800000 */
.L_x_694:
[----:B------:R-:W-:Y:S02]  /*dc50*/  MOV R190, R74 ;  /* 0x0000004a00be7202 */ /* 0x000fe40000000f00 */
[----:B------:R-:W-:-:S07]  /*dc60*/  MOV R184, R186 ;  /* 0x000000ba00b87202 */ /* 0x000fce0000000f00 */
[----:B------:R-:W-:Y:S05]  /*dc70*/  WARPSYNC.COLLECTIVE R235, `(.L_x_695) ;  /* 0x00000000eb087348 */ /* 0x000fea0003c00000 */
[----:B------:R0:W1:Y:S02]  /*dc80*/  SHFL.UP P6, R186, R190, R191, R192 ;  /* 0x040000bfbeba7389 */ /* 0x00006400000c00c0 */
[----:B01----:R-:W-:Y:S05]  /*dc90*/  ENDCOLLECTIVE ;  /* 0x000000000000791b */ /* 0x003fea0003800000 */
.L_x_695:
[----:B------:R-:W-:Y:S02]  /*dca0*/  MOV R190, R75 ;  /* 0x0000004b00be7202 */ /* 0x000fe40000000f00 */
[----:B------:R-:W-:-:S07]  /*dcb0*/  MOV R185, R186 ;  /* 0x000000ba00b97202 */ /* 0x000fce0000000f00 */
[----:B------:R-:W-:Y:S05]  /*dcc0*/  WARPSYNC.COLLECTIVE R235, `(.L_x_696) ;  /* 0x00000000eb087348 */ /* 0x000fea0003c00000 */
[----:B------:R0:W1:Y:S02]  /*dcd0*/  SHFL.UP P6, R186, R190, R191, R192 ;  /* 0x040000bfbeba7389 */ /* 0x00006400000c00c0 */
[----:B01----:R-:W-:Y:S05]  /*dce0*/  ENDCOLLECTIVE ;  /* 0x000000000000791b */ /* 0x003fea0003800000 */
.L_x_696:
[----:B------:R-:W-:Y:S02]  /*dcf0*/  HFMA2 R191, -RZ, RZ, 0, 1.1920928955078125e-07 ;  /* 0x00000002ffbf7431 */ /* 0x000fe400000001ff */
[CC--:B------:R-:W-:Y:S01]  /*dd00*/  FMUL.FTZ R188, R72.reuse, R186.reuse ;  /* 0x000000ba48bc7220 */ /* 0x0c0fe20000410000 */
[C---:B------:R-:W-:Y:S01]  /*dd10*/  FMUL.FTZ R189, R73.reuse, R186 ;  /* 0x000000ba49bd7220 */ /* 0x040fe20000410000 */
[CC--:B------:R-:W-:Y:S02]  /*dd20*/  FMUL.FTZ R186, R72.reuse, R184.reuse ;  /* 0x000000b848ba7220 */ /* 0x0c0fe40000410000 */
[CC--:B------:R-:W-:Y:S01]  /*dd30*/  FFMA.FTZ R187, R73.reuse, R185.reuse, -R188 ;  /* 0x000000b949bb7223 */ /* 0x0c0fe200000108bc */
[----:B------:R-:W-:Y:S01]  /*dd40*/  FFMA.FTZ R188, R72, R185, R189 ;  /* 0x000000b948bc7223 */ /* 0x000fe200000100bd */
[C---:B------:R-:W-:Y:S01]  /*dd50*/  FMUL.FTZ R185, R73.reuse, R184 ;  /* 0x000000b849b97220 */ /* 0x040fe20000410000 */
[-C--:B------:R-:W-:Y:S01]  /*dd60*/  @P5 FFMA.FTZ R73, R73, R183.reuse, -R186 ;  /* 0x000000b749495223 */ /* 0x080fe200000108ba */
[----:B------:R-:W-:Y:S01]  /*dd70*/  @P5 FADD.FTZ R74, R74, R187 ;  /* 0x000000bb4a4a5221 */ /* 0x000fe20000010000 */
[----:B------:R-:W-:Y:S01]  /*dd80*/  @P5 FADD.FTZ R75, R75, R188 ;  /* 0x000000bc4b4b5221 */ /* 0x000fe20000010000 */
[----:B------:R-:W-:-:S02]  /*dd90*/  @P5 FFMA.FTZ R72, R72, R183, R185 ;  /* 0x000000b748485223 */ /* 0x000fc400000100b9 */
[----:B------:R-:W-:-:S07]  /*dda0*/  MOV R190, R73 ;  /* 0x0000004900be7202 */ /* 0x000fce0000000f00 */
[----:B------:R-:W-:Y:S05]  /*ddb0*/  WARPSYNC.COLLECTIVE R235, `(.L_x_697) ;  /* 0x00000000eb087348 */ /* 0x000fea0003c00000 */
[----:B------:R0:W1:Y:S02]  /*ddc0*/  SHFL.UP P6, R186, R190, R191, R192 ;  /* 0x040000bfbeba7389 */ /* 0x00006400000c00c0 */
[----:B01----:R-:W-:Y:S05]  /*ddd0*/  ENDCOLLECTIVE ;  /* 0x000000000000791b */ /* 0x003fea0003800000 */
.L_x_697:
[----:B------:R-:W-:Y:S02]  /*dde0*/  MOV R190, R72 ;  /* 0x0000004800be7202 */ /* 0x000fe40000000f00 */
[----:B------:R-:W-:-:S07]  /*ddf0*/  MOV R183, R186 ;  /* 0x000000ba00b77202 */ /* 0x000fce0000000f00 */
[----:B------:R-:W-:Y:S05]  /*de00*/  WARPSYNC.COLLECTIVE R235, `(.L_x_698) ;  /* 0x00000000eb087348 */ /* 0x000fea0003c00000 */
[----:B------:R0:W1:Y:S02]  /*de10*/  SHFL.UP P6, R186, R190, R191, R192 ;  /* 0x040000bfbeba7389 */ /* 0x00006400000c00c0 */
[----:B01----:R-:W-:Y:S05]  /*de20*/  ENDCOLLECTIVE ;  /* 0x000000000000791b */ /* 0x003fea0003800000 */
.L_x_698:
[----:B------:R-:W-:Y:S02]  /*de30*/  MOV R190, R74 ;  /* 0x0000004a00be7202 */ /* 0x000fe40000000f00 */
[----:B------:R-:W-:-:S07]  /*de40*/  MOV R184, R186 ;  /* 0x000000ba00b87202 */ /* 0x000fce0000000f00 */
[----:B------:R-:W-:Y:S05]  /*de50*/  WARPSYNC.COLLECTIVE R235, `(.L_x_699) ;  /* 0x00000000eb087348 */ /* 0x000fea0003c00000 */
[----:B------:R0:W1:Y:S02]  /*de60*/  SHFL.UP P6, R186, R190, R191, R192 ;  /* 0x040000bfbeba7389 */ /* 0x00006400000c00c0 */
[----:B01----:R-:W-:Y:S05]  /*de70*/  ENDCOLLECTIVE ;  /* 0x000000000000791b */ /* 0x003fea0003800000 */
.L_x_699:
[----:B------:R-:W-:Y:S02]  /*de80*/  MOV R190, R75 ;  /* 0x0000004b00be7202 */ /* 0x000fe40000000f00 */
[----:B------:R-:W-:-:S07]  /*de90*/  MOV R185, R186 ;  /* 0x000000ba00b97202 */ /* 0x000fce0000000f00 */
[----:B------:R-:W-:Y:S05]  /*dea0*/  WARPSYNC.COLLECTIVE R235, `(.L_x_700) ;  /* 0x00000000eb087348 */ /* 0x000fea0003c00000 */
[----:B------:R0:W1:Y:S02]  /*deb0*/  SHFL.UP P6, R186, R190, R191, R192 ;  /* 0x040000bfbeba7389 */ /* 0x00006400000c00c0 */
[----:B01----:R-:W-:Y:S05]  /*dec0*/  ENDCOLLECTIVE ;  /* 0x000000000000791b */ /* 0x003fea0003800000 */
.L_x_700:
[----:B------:R-:W-:Y:S02]  /*ded0*/  HFMA2 R191, -RZ, RZ, 0, 2.384185791015625e-07 ;  /* 0x00000004ffbf7431 */ /* 0x000fe400000001ff */
        /* <DEDUP_REMOVED lines=14> */
.L_x_701:
[----:B------:R-:W-:Y:S02]  /*dfc0*/  MOV R190, R72 ;  /* 0x0000004800be7202 */ /* 0x000fe40000000f00 */
[----:B------:R-:W-:-:S07]  /*dfd0*/  MOV R183, R186 ;  /* 0x000000ba00b77202 */ /* 0x000fce0000000f00 */
[----:B------:R-:W-:Y:S05]  /*dfe0*/  WARPSYNC.COLLECTIVE R235, `(.L_x_702) ;  /* 0x00000000eb087348 */ /* 0x000fea0003c00000 */
[----:B------:R0:W1:Y:S02]  /*dff0*/  SHFL.UP P6, R186, R190, R191, R192 ;  /* 0x040000bfbeba7389 */ /* 0x00006400000c00c0 */
[----:B01----:R-:W-:Y:S05]  /*e000*/  ENDCOLLECTIVE ;  /* 0x000000000000791b */ /* 0x003fea0003800000 */
.L_x_702:
[----:B------:R-:W-:Y:S02]  /*e010*/  MOV R190, R74 ;  /* 0x0000004a00be7202 */ /* 0x000fe40000000f00 */
[----:B------:R-:W-:-:S07]  /*e020*/  MOV R184, R186 ;  /* 0x000000ba00b87202 */ /* 0x000fce0000000f00 */
[----:B------:R-:W-:Y:S05]  /*e030*/  WARPSYNC.COLLECTIVE R235, `(.L_x_703) ;  /* 0x00000000eb087348 */ /* 0x000fea0003c00000 */
[----:B------:R0:W1:Y:S02]  /*e040*/  SHFL.UP P6, R186, R190, R191, R192 ;  /* 0x040000bfbeba7389 */ /* 0x00006400000c00c0 */
[----:B01----:R-:W-:Y:S05]  /*e050*/  ENDCOLLECTIVE ;  /* 0x000000000000791b */ /* 0x003fea0003800000 */
.L_x_703:
[----:B------:R-:W-:Y:S02]  /*e060*/  MOV R190, R75 ;  /* 0x0000004b00be7202 */ /* 0x000fe40000000f00 */
[----:B------:R-:W-:-:S07]  /*e070*/  MOV R185, R186 ;  /* 0x000000ba00b97202 */ /* 0x000fce0000000f00 */
[----:B------:R-:W-:Y:S05]  /*e080*/  WARPSYNC.COLLECTIVE R235, `(.L_x_704) ;  /* 0x00000000eb087348 */ /* 0x000fea0003c00000 */
[----:B------:R0:W1:Y:S02]  /*e090*/  SHFL.UP P6, R186, R190, R191, R192 ;  /* 0x040000bfbeba7389 */ /* 0x00006400000c00c0 */
[----:B01----:R-:W-:Y:S05]  /*e0a0*/  ENDCOLLECTIVE ;  /* 0x000000000000791b */ /* 0x003fea0003800000 */
.L_x_704:
[----:B------:R-:W-:Y:S02]  /*e0b0*/  HFMA2 R191, -RZ, RZ, 0, 4.76837158203125e-07 ;  /* 0x00000008ffbf7431 */ /* 0x000fe400000001ff */
        /* <DEDUP_REMOVED lines=14> */
.L_x_705:
[----:B------:R-:W-:Y:S02]  /*e1a0*/  MOV R190, R72 ;  /* 0x0000004800be7202 */ /* 0x000fe40000000f00 */
[----:B------:R-:W-:-:S07]  /*e1b0*/  MOV R183, R186 ;  /* 0x000000ba00b77202 */ /* 0x000fce0000000f00 */
[----:B------:R-:W-:Y:S05]  /*e1c0*/  WARPSYNC.COLLECTIVE R235, `(.L_x_706) ;  /* 0x00000000eb087348 */ /* 0x000fea0003c00000 */
[----:B------:R0:W1:Y:S02]  /*e1d0*/  SHFL.UP P6, R186, R190, R191, R192 ;  /* 0x040000bfbeba7389 */ /* 0x00006400000c00c0 */
[----:B01----:R-:W-:Y:S05]  /*e1e0*/  ENDCOLLECTIVE ;  /* 0x000000000000791b */ /* 0x003fea0003800000 */
.L_x_706:
[----:B------:R-:W-:Y:S02]  /*e1f0*/  MOV R190, R74 ;  /* 0x0000004a00be7202 */ /* 0x000fe40000000f00 */
[----:B------:R-:W-:-:S07]  /*e200*/  MOV R184, R186 ;  /* 0x000000ba00b87202 */ /* 0x000fce0000000f00 */
[----:B------:R-:W-:Y:S05]  /*e210*/  WARPSYNC.COLLECTIVE R235, `(.L_x_707) ;  /* 0x00000000eb087348 */ /* 0x000fea0003c00000 */
[----:B------:R0:W1:Y:S02]  /*e220*/  SHFL.UP P6, R186, R190, R191, R192 ;  /* 0x040000bfbeba7389 */ /* 0x00006400000c00c0 */
[----:B01----:R-:W-:Y:S05]  /*e230*/  ENDCOLLECTIVE ;  /* 0x000000000000791b */ /* 0x003fea0003800000 */
.L_x_707:
[----:B------:R-:W-:Y:S02]  /*e240*/  MOV R190, R75 ;  /* 0x0000004b00be7202 */ /* 0x000fe40000000f00 */
[----:B------:R-:W-:-:S07]  /*e250*/  MOV R185, R186 ;  /* 0x000000ba00b97202 */ /* 0x000fce0000000f00 */
[----:B------:R-:W-:Y:S05]  /*e260*/  WARPSYNC.COLLECTIVE R235, `(.L_x_708) ;  /* 0x00000000eb087348 */ /* 0x000fea0003c00000 */
[----:B------:R0:W1:Y:S02]  /*e270*/  SHFL.UP P6, R186, R190, R191, R192 ;  /* 0x040000bfbeba7389 */ /* 0x00006400000c00c0 */
[----:B01----:R-:W-:Y:S05]  /*e280*/  ENDCOLLECTIVE ;  /* 0x000000000000791b */ /* 0x003fea0003800000 */
.L_x_708:
[----:B------:R-:W-:Y:S02]  /*e290*/  HFMA2 R191, -RZ, RZ, 0, 9.5367431640625e-07 ;  /* 0x00000010ffbf7431 */ /* 0x000fe400000001ff */
        /* <DEDUP_REMOVED lines=14> */
.L_x_709:
[----:B------:R-:W-:Y:S02]  /*e380*/  MOV R190, R72 ;  /* 0x0000004800be7202 */ /* 0x000fe40000000f00 */
[----:B------:R-:W-:-:S07]  /*e390*/  MOV R183, R186 ;  /* 0x000000ba00b77202 */ /* 0x000fce0000000f00 */
[----:B------:R-:W-:Y:S05]  /*e3a0*/  WARPSYNC.COLLECTIVE R235, `(.L_x_710) ;  /* 0x00000000eb087348 */ /* 0x000fea0003c00000 */
[----:B------:R0:W1:Y:S02]  /*e3b0*/  SHFL.UP P6, R186, R190, R191, R192 ;  /* 0x040000bfbeba7389 */ /* 0x00006400000c00c0 */
[----:B01----:R-:W-:Y:S05]  /*e3c0*/  ENDCOLLECTIVE ;  /* 0x000000000000791b */ /* 0x003fea0003800000 */
.L_x_710:
[----:B------:R-:W-:Y:S02]  /*e3d0*/  MOV R190, R74 ;  /* 0x0000004a00be7202 */ /* 0x000fe40000000f00 */
[----:B------:R-:W-:-:S07]  /*e3e0*/  MOV R184, R186 ;  /* 0x000000ba00b87202 */ /* 0x000fce0000000f00 */
[----:B------:R-:W-:Y:S05]  /*e3f0*/  WARPSYNC.COLLECTIVE R235, `(.L_x_711) ;  /* 0x00000000eb087348 */ /* 0x000fea0003c00000 */
[----:B------:R0:W1:Y:S02]  /*e400*/  SHFL.UP P6, R186, R190, R191, R192 ;  /* 0x040000bfbeba7389 */ /* 0x00006400000c00c0 */
[----:B01----:R-:W-:Y:S05]  /*e410*/  ENDCOLLECTIVE ;  /* 0x000000000000791b */ /* 0x003fea0003800000 */
.L_x_711:
[----:B------:R-:W-:Y:S02]  /*e420*/  MOV R190, R75 ;  /* 0x0000004b00be7202 */ /* 0x000fe40000000f00 */
[----:B------:R-:W-:-:S07]  /*e430*/  MOV R185, R186 ;  /* 0x000000ba00b97202 */ /* 0x000fce0000000f00 */
[----:B------:R-:W-:Y:S05]  /*e440*/  WARPSYNC.COLLECTIVE R235, `(.L_x_712) ;  /* 0x00000000eb087348 */ /* 0x000fea0003c00000 */
[----:B------:R0:W1:Y:S02]  /*e450*/  SHFL.UP P6, R186, R190, R191, R192 ;  /* 0x040000bfbeba7389 */ /* 0x00006400000c00c0 */
[----:B01----:R-:W-:Y:S05]  /*e460*/  ENDCOLLECTIVE ;  /* 0x000000000000791b */ /* 0x003fea0003800000 */
.L_x_712:
[----:B------:R-:W-:Y:S05]  /*e470*/  BRA `(.L_x_713) ;  /* 0xffffff7400f07947 */ /* 0x000fea000383ffff */
.L_x_593:
        /* <DEDUP_REMOVED lines=8> */
.L_x_715:
[----:B------:R-:W-:Y:S05]  /*e500*/  BSYNC B0 ;  /* 0x0000000000007941 */ /* 0x000fea0003800000 */
.L_x_714:
[----:B------:R-:W-:Y:S05]  /*e510*/  BRA `(.L_x_716) ;  /* 0xffffff7400fc7947 */ /* 0x000fea000383ffff */
.L_x_594:
        /* <DEDUP_REMOVED lines=8> */
.L_x_718:
[----:B------:R-:W-:Y:S05]  /*e5a0*/  BSYNC B0 ;  /* 0x0000000000007941 */ /* 0x000fea0003800000 */
.L_x_717:
[----:B------:R-:W-:Y:S05]  /*e5b0*/  BRA `(.L_x_719) ;  /* 0xffffff7400dc7947 */ /* 0x000fea000383ffff */
.L_x_595:
        /* <DEDUP_REMOVED lines=8> */
.L_x_721:
[----:B------:R-:W-:Y:S05]  /*e640*/  BSYNC B0 ;  /* 0x0000000000007941 */ /* 0x000fea0003800000 */
.L_x_720:
[----:B------:R-:W-:Y:S05]  /*e650*/  BRA `(.L_x_722) ;  /* 0xffffff7400bc7947 */ /* 0x000fea000383ffff */
.L_x_596:
        /* <DEDUP_REMOVED lines=8> */
.L_x_724:
[----:B------:R-:W-:Y:S05]  /*e6e0*/  BSYNC B0 ;  /* 0x0000000000007941 */ /* 0x000fea0003800000 */
.L_x_723:
[----:B------:R-:W-:Y:S05]  /*e6f0*/  BRA `(.L_x_725) ;  /* 0xffffff74009c7947 */ /* 0x000fea000383ffff */
.L_x_597:
        /* <DEDUP_REMOVED lines=8> */
.L_x_727:
[----:B------:R-:W-:Y:S05]  /*e780*/  BSYNC B0 ;  /* 0x0000000000007941 */ /* 0x000fea0003800000 */
.L_x_726:
        /* <DEDUP_REMOVED lines=10> */
.L_x_728:
[----:B------:R-:W-:Y:S02]  /*e830*/  MOV R232, 0x1f ;  /* 0x0000001f00e87802 */ /* 0x000fe40000000f00 */
[----:B------:R-:W-:Y:S02]  /*e840*/  MOV R190, R74 ;  /* 0x0000004a00be7202 */ /* 0x000fe40000000f00 */
[----:B------:R-:W-:-:S07]  /*e850*/  MOV R183, R186 ;  /* 0x000000ba00b77202 */ /* 0x000fce0000000f00 */
[----:B------:R-:W-:Y:S05]  /*e860*/  WARPSYNC.COLLECTIVE R235, `(.L_x_729) ;  /* 0x00000000eb087348 */ /* 0x000fea0003c00000 */
[----:B------:R0:W1:Y:S02]  /*e870*/  SHFL.UP P6, R186, R190, R191, R192 ;  /* 0x040000bfbeba7389 */ /* 0x00006400000c00c0 */
[----:B01----:R-:W-:Y:S05]  /*e880*/  ENDCOLLECTIVE ;  /* 0x000000000000791b */ /* 0x003fea0003800000 */
.L_x_729:
[----:B------:R-:W-:Y:S02]  /*e890*/  MOV R190, R75 ;  /* 0x0000004b00be7202 */ /* 0x000fe40000000f00 */
[----:B------:R-:W-:-:S07]  /*e8a0*/  MOV R74, R186 ;  /* 0x000000ba004a7202 */ /* 0x000fce0000000f00 */
[----:B------:R-:W-:Y:S05]  /*e8b0*/  WARPSYNC.COLLECTIVE R235, `(.L_x_730) ;  /* 0x00000000eb087348 */ /* 0x000fea0003c00000 */
[----:B------:R0:W1:Y:S02]  /*e8c0*/  SHFL.UP P6, R186, R190, R191, R192 ;  /* 0x040000bfbeba7389 */ /* 0x00006400000c00c0 */
[----:B01----:R-:W-:Y:S05]  /*e8d0*/  ENDCOLLECTIVE ;  /* 0x000000000000791b */ /* 0x003fea0003800000 */
.L_x_730:
[----:B------:R-:W-:Y:S05]  /*e8e0*/  WARPSYNC.COLLECTIVE R235, `(.L_x_731) ;  /* 0x00000000eb087348 */ /* 0x000fea0003c00000 */
[----:B------:R0:W1:Y:S02]  /*e8f0*/  SHFL.IDX P3, R236, R234, R233, R232 ;  /* 0x000000e9eaec7389 */ /* 0x00006400000600e8 */
[----:B01----:R-:W-:Y:S05]  /*e900*/  ENDCOLLECTIVE ;  /* 0x000000000000791b */ /* 0x003fea0003800000 */
.L_x_731:
[----:B------:R-:W-:Y:S02]  /*e910*/  MOV R234, R77 ;  /* 0x0000004d00ea7202 */ /* 0x000fe40000000f00 */
[----:B------:R-:W-:Y:S02]  /*e920*/  MOV R75, R186 ;  /* 0x000000ba004b7202 */ /* 0x000fe40000000f00 */
[----:B------:R-:W-:-:S07]  /*e930*/  MOV R76, R236 ;  /* 0x000000ec004c7202 */ /* 0x000fce0000000f00 */
[----:B------:R-:W-:Y:S05]  /*e940*/  WARPSYNC.COLLECTIVE R235, `(.L_x_732) ;  /* 0x00000000eb087348 */ /* 0x000fea0003c00000 */
[----:B------:R0:W1:Y:S02]  /*e950*/  SHFL.IDX P3, R236, R234, R233, R232 ;  /* 0x000000e9eaec7389 */ /* 0x00006400000600e8 */
[----:B01----:R-:W-:Y:S05]  /*e960*/  ENDCOLLECTIVE ;  /* 0x000000000000791b */ /* 0x003fea0003800000 */
.L_x_732:
[----:B------:R-:W-:Y:S02]  /*e970*/  MOV R234, R78 ;  /* 0x0000004e00ea7202 */ /* 0x000fe40000000f00 */
[----:B------:R-:W-:-:S07]  /*e980*/  MOV R184, R236 ;  /* 0x000000ec00b87202 */ /* 0x000fce0000000f00 */
[----:B------:R-:W-:Y:S05]  /*e990*/  WARPSYNC.COLLECTIVE R235, `(.L_x_733) ;  /* 0x00000000eb087348 */ /* 0x000fea0003c00000 */
[----:B------:R0:W1:Y:S02]  /*e9a0*/  SHFL.IDX P3, R236, R234, R233, R232 ;  /* 0x000000e9eaec7389 */ /* 0x00006400000600e8 */
[----:B01----:R-:W-:Y:S05]  /*e9b0*/  ENDCOLLECTIVE ;  /* 0x000000000000791b */ /* 0x003fea0003800000 */
.L_x_733:
[----:B------:R-:W-:Y:S02]  /*e9c0*/  MOV R234, R79 ;  /* 0x0000004f00ea7202 */ /* 0x000fe40000000f00 */
[----:B------:R-:W-:-:S07]  /*e9d0*/  MOV R78, R236 ;  /* 0x000000ec004e7202 */ /* 0x000fce0000000f00 */
[----:B------:R-:W-:Y:S05]  /*e9e0*/  WARPSYNC.COLLECTIVE R235, `(.L_x_734) ;  /* 0x00000000eb087348 */ /* 0x000fea0003c00000 */
[----:B------:R0:W1:Y:S02]  /*e9f0*/  SHFL.IDX P3, R236, R234, R233, R232 ;  /* 0x000000e9eaec7389 */ /* 0x00006400000600e8 */
[----:B01----:R-:W-:Y:S05]  /*ea00*/  ENDCOLLECTIVE ;  /* 0x000000000000791b */ /* 0x003fea0003800000 */
.L_x_734:
[----:B------:R-:W-:Y:S01]  /*ea10*/  MOV R79, R236 ;  /* 0x000000ec004f7202 */ /* 0x000fe20000000f00 */
[----:B------:R-:W-:Y:S06]  /*ea20*/  BRA `(.L_x_735) ;  /* 0xffffff7000f87947 */ /* 0x000fec000383ffff */
.L_x_599:
[----:B------:R-:W-:Y:S01]  /*ea30*/  HFMA2 R251, -RZ, RZ, 0, 5.9604644775390625e-08 ;  /* 0x00000001fffb7431 */ /* 0x000fe200000001ff */
[----:B------:R-:W-:Y:S02]  /*ea40*/  MOV R252, R245 ;  /* 0x000000f500fc7202 */ /* 0x000fe40000000f00 */
[----:B------:R-:W-:Y:S02]  /*ea50*/  MOV R236, 0x1f ;  /* 0x0000001f00ec7802 */ /* 0x000fe40000000f00 */
[----:B------:R-:W-:Y:S02]  /*ea60*/  MOV R235, 0xffffffff ;  /* 0xffffffff00eb7802 */ /* 0x000fe40000000f00 */
[----:B------:R-:W-:-:S07]  /*ea70*/  MOV R248, R79 ;  /* 0x0000004f00f87202 */ /* 0x000fce0000000f00 */
[----:B0-----:R-:W-:Y:S05]  /*ea80*/  WARPSYNC.COLLECTIVE R235, `(.L_x_736) ;  /* 0x00000000eb087348 */ /* 0x001fea0003c00000 */
[----:B------:R1:W2:Y:S02]  /*ea90*/  SHFL.DOWN P0, R232, R252, R251, R236 ;  /* 0x080000fbfce87389 */ /* 0x0002a400000000ec */
[----:B012---:R-:W-:Y:S05]  /*eaa0*/  ENDCOLLECTIVE ;  /* 0x000000000000791b */ /* 0x007fea0003800000 */
.L_x_736:
[----:B------:R-:W-:Y:S02]  /*eab0*/  MOV R252, R246 ;  /* 0x000000f600fc7202 */ /* 0x000fe40000000f00 */
[----:B------:R-:W-:-:S07]  /*eac0*/  MOV R76, R232 ;  /* 0x000000e8004c7202 */ /* 0x000fce0000000f00 */
[----:B------:R-:W-:Y:S05]  /*ead0*/  WARPSYNC.COLLECTIVE R235, `(.L_x_737) ;  /* 0x00000000eb087348 */ /* 0x000fea0003c00000 */
[----:B------:R0:W1:Y:S02]  /*eae0*/  SHFL.DOWN P0, R232, R252, R251, R236 ;  /* 0x080000fbfce87389 */ /* 0x00006400000000ec */
[----:B01----:R-:W-:Y:S05]  /*eaf0*/  ENDCOLLECTIVE ;  /* 0x000000000000791b */ /* 0x003fea0003800000 */
.L_x_737:
[----:B------:R-:W-:Y:S02]  /*eb00*/  MOV R252, R247 ;  /* 0x000000f700fc7202 */ /* 0x000fe40000000f00 */
[----:B------:R-:W-:-:S07]  /*eb10*/  MOV R77, R232 ;  /* 0x000000e8004d7202 */ /* 0x000fce0000000f00 */
[----:B------:R-:W-:Y:S05]  /*eb20*/  WARPSYNC.COLLECTIVE R235, `(.L_x_738) ;  /* 0x00000000eb087348 */ /* 0x000fea0003c00000 */
[----:B------:R0:W1:Y:S02]  /*eb30*/  SHFL.DOWN P0, R232, R252, R251, R236 ;  /* 0x080000fbfce87389 */ /* 0x00006400000000ec */
[----:B01----:R-:W-:Y:S05]  /*eb40*/  ENDCOLLECTIVE ;  /* 0x000000000000791b */ /* 0x003fea0003800000 */
.L_x_738:
[----:B------:R-:W-:Y:S02]  /*eb50*/  MOV R252, R79 ;  /* 0x0000004f00fc7202 */ /* 0x000fe40000000f00 */
[----:B------:R-:W-:-:S07]  /*eb60*/  MOV R78, R232 ;  /* 0x000000e8004e7202 */ /* 0x000fce0000000f00 */
[----:B------:R-:W-:Y:S05]  /*eb70*/  WARPSYNC.COLLECTIVE R235, `(.L_x_739) ;  /* 0x00000000eb087348 */ /* 0x000fea0003c00000 */
[----:B------:R0:W1:Y:S02]  /*eb80*/  SHFL.DOWN P0, R232, R252, R251, R236 ;  /* 0x080000fbfce87389 */ /* 0x00006400000000ec */
[----:B01----:R-:W-:Y:S05]  /*eb90*/  ENDCOLLECTIVE ;  /* 0x000000000000791b */ /* 0x003fea0003800000 */
.L_x_739:
[----:B------:R-:W-:Y:S05]  /*eba0*/  BRA `(.L_x_740) ;  /* 0xffffff8800fc7947 */ /* 0x000fea000383ffff */
.L_x_602:
[----:B------:R-:W-:Y:S01]  /*ebb0*/  HFMA2 R251, -RZ, RZ, 0, 1.1920928955078125e-07 ;  /* 0x00000002fffb7431 */ /* 0x000fe200000001ff */
[----:B------:R-:W-:Y:S01]  /*ebc0*/  BSSY B0, `(.L_x_741) ;  /* 0x0000007000007945 */ /* 0x000fe20003800000 */
[----:B------:R-:W-:Y:S02]  /*ebd0*/  MOV R252, R245 ;  /* 0x000000f500fc7202 */ /* 0x000fe40000000f00 */
[----:B------:R-:W-:Y:S02]  /*ebe0*/  MOV R236, 0x1f ;  /* 0x0000001f00ec7802 */ /* 0x000fe40000000f00 */
[----:B------:R-:W-:-:S07]  /*ebf0*/  MOV R235, 0xffffffff ;  /* 0xffffffff00eb7802 */ /* 0x000fce0000000f00 */
[----:B01234-:R-:W-:Y:S05]  /*ec00*/  WARPSYNC.COLLECTIVE R235, `(.L_x_742) ;  /* 0x00000000eb087348 */ /* 0x01ffea0003c00000 */
[----:B0-----:R0:W0:Y:S02]  /*ec10*/  SHFL.DOWN P0, R232, R252, R251, R236 ;  /* 0x080000fbfce87389 */ /* 0x00102400000000ec */
[----:B01234-:R-:W-:Y:S05]  /*ec20*/  ENDCOLLECTIVE ;  /* 0x000000000000791b */ /* 0x01ffea0003800000 */
.L_x_742:
[----:B------:R-:W-:Y:S05]  /*ec30*/  BSYNC B0 ;  /* 0x0000000000007941 */ /* 0x000fea0003800000 */
.L_x_741:
        /* <DEDUP_REMOVED lines=8> */
.L_x_743:
[----:B------:R-:W-:Y:S02]  /*ecc0*/  MOV R252, R247 ;  /* 0x000000f700fc7202 */ /* 0x000fe40000000f00 */
[----:B------:R-:W-:-:S07]  /*ecd0*/  MOV R77, R232 ;  /* 0x000000e8004d7202 */ /* 0x000fce0000000f00 */
[----:B------:R-:W-:Y:S05]  /*ece0*/  WARPSYNC.COLLECTIVE R235, `(.L_x_744) ;  /* 0x00000000eb087348 */ /* 0x000fea0003c00000 */
[----:B------:R0:W1:Y:S02]  /*ecf0*/  SHFL.DOWN P0, R232, R252, R251, R236 ;  /* 0x080000fbfce87389 */ /* 0x00006400000000ec */
[----:B01----:R-:W-:Y:S05]  /*ed00*/  ENDCOLLECTIVE ;  /* 0x000000000000791b */ /* 0x003fea0003800000 */
.L_x_744:
[----:B------:R-:W-:Y:S02]  /*ed10*/  MOV R252, R248 ;  /* 0x000000f800fc7202 */ /* 0x000fe40000000f00 */
[----:B------:R-:W-:-:S07]  /*ed20*/  MOV R78, R232 ;  /* 0x000000e8004e7202 */ /* 0x000fce0000000f00 */
[----:B------:R-:W-:Y:S05]  /*ed30*/  WARPSYNC.COLLECTIVE R235, `(.L_x_745) ;  /* 0x00000000eb087348 */ /* 0x000fea0003c00000 */
[----:B------:R0:W1:Y:S02]  /*ed40*/  SHFL.DOWN P0, R232, R252, R251, R236 ;  /* 0x080000fbfce87389 */ /* 0x00006400000000ec */
[----:B01----:R-:W-:Y:S05]  /*ed50*/  ENDCOLLECTIVE ;  /* 0x000000000000791b */ /* 0x003fea0003800000 */
.L_x_745:
[----:B------:R-:W-:Y:S01]  /*ed60*/  MOV R79, R232 ;  /* 0x000000e8004f7202 */ /* 0x000fe20000000f00 */
[----:B------:R-:W-:Y:S06]  /*ed70*/  BRA `(.L_x_746) ;  /* 0xffffff8800dc7947 */ /* 0x000fec000383ffff */
.L_x_605:
[----:B------:R-:W-:Y:S01]  /*ed80*/  HFMA2 R251, -RZ, RZ, 0, 2.384185791015625e-07 ;  /* 0x00000004fffb7431 */ /* 0x000fe200000001ff */
[----:B------:R-:W-:Y:S01]  /*ed90*/  BSSY B0, `(.L_x_747) ;  /* 0x0000007000007945 */ /* 0x000fe20003800000 */
[----:B------:R-:W-:Y:S02]  /*eda0*/  MOV R252, R245 ;  /* 0x000000f500fc7202 */ /* 0x000fe40000000f00 */
[----:B------:R-:W-:Y:S02]  /*edb0*/  MOV R236, 0x1f ;  /* 0x0000001f00ec7802 */ /* 0x000fe40000000f00 */
[----:B------:R-:W-:-:S07]  /*edc0*/  MOV R235, 0xffffffff ;  /* 0xffffffff00eb7802 */ /* 0x000fce0000000f00 */
[----:B01234-:R-:W-:Y:S05]  /*edd0*/  WARPSYNC.COLLECTIVE R235, `(.L_x_748) ;  /* 0x00000000eb087348 */ /* 0x01ffea0003c00000 */
[----:B0-----:R0:W0:Y:S02]  /*ede0*/  SHFL.DOWN P0, R232, R252, R251, R236 ;  /* 0x080000fbfce87389 */ /* 0x00102400000000ec */
[----:B01234-:R-:W-:Y:S05]  /*edf0*/  ENDCOLLECTIVE ;  /* 0x000000000000791b */ /* 0x01ffea0003800000 */
.L_x_748:
[----:B------:R-:W-:Y:S05]  /*ee00*/  BSYNC B0 ;  /* 0x0000000000007941 */ /* 0x000fea0003800000 */
.L_x_747:
        /* <DEDUP_REMOVED lines=8> */
.L_x_749:
[----:B------:R-:W-:Y:S02]  /*ee90*/  MOV R252, R247 ;  /* 0x000000f700fc7202 */ /* 0x000fe40000000f00 */
[----:B------:R-:W-:-:S07]  /*eea0*/  MOV R77, R232 ;  /* 0x000000e8004d7202 */ /* 0x000fce0000000f00 */
[----:B------:R-:W-:Y:S05]  /*eeb0*/  WARPSYNC.COLLECTIVE R235, `(.L_x_750) ;  /* 0x00000000eb087348 */ /* 0x000fea0003c00000 */
[----:B------:R0:W1:Y:S02]  /*eec0*/  SHFL.DOWN P0, R232, R252, R251, R236 ;  /* 0x080000fbfce87389 */ /* 0x00006400000000ec */
[----:B01----:R-:W-:Y:S05]  /*eed0*/  ENDCOLLECTIVE ;  /* 0x000000000000791b */ /* 0x003fea0003800000 */
.L_x_750:
[----:B------:R-:W-:Y:S02]  /*eee0*/  MOV R252, R248 ;  /* 0x000000f800fc7202 */ /* 0x000fe40000000f00 */
[----:B------:R-:W-:-:S07]  /*eef0*/  MOV R78, R232 ;  /* 0x000000e8004e7202 */ /* 0x000fce0000000f00 */
[----:B------:R-:W-:Y:S05]  /*ef00*/  WARPSYNC.COLLECTIVE R235, `(.L_x_751) ;  /* 0x00000000eb087348 */ /* 0x000fea0003c00000 */
[----:B------:R0:W1:Y:S02]  /*ef10*/  SHFL.DOWN P0, R232, R252, R251, R236 ;  /* 0x080000fbfce87389 */ /* 0x00006400000000ec */
[----:B01----:R-:W-:Y:S05]  /*ef20*/  ENDCOLLECTIVE ;  /* 0x000000000000791b */ /* 0x003fea0003800000 */
.L_x_751:
[----:B------:R-:W-:Y:S01]  /*ef30*/  MOV R79, R232 ;  /* 0x000000e8004f7202 */ /* 0x000fe20000000f00 */
[----:B------:R-:W-:Y:S06]  /*ef40*/  BRA `(.L_x_752) ;  /* 0xffffff8800bc7947 */ /* 0x000fec000383ffff */
.L_x_608:
        /* <DEDUP_REMOVED lines=8> */
.L_x_754:
[----:B------:R-:W-:Y:S05]  /*efd0*/  BSYNC B0 ;  /* 0x0000000000007941 */ /* 0x000fea0003800000 */
.L_x_753:
        /* <DEDUP_REMOVED lines=8> */
.L_x_755:
[----:B------:R-:W-:Y:S02]  /*f060*/  MOV R252, R247 ;  /* 0x000000f700fc7202 */ /* 0x000fe40000000f00 */
[----:B------:R-:W-:-:S07]  /*f070*/  MOV R77, R232 ;  /* 0x000000e8004d7202 */ /* 0x000fce0000000f00 */
[----:B------:R-:W-:Y:S05]  /*f080*/  WARPSYNC.COLLECTIVE R235, `(.L_x_756) ;  /* 0x00000000eb087348 */ /* 0x000fea0003c00000 */
[----:B------:R0:W1:Y:S02]  /*f090*/  SHFL.DOWN P0, R232, R252, R251, R236 ;  /* 0x080000fbfce87389 */ /* 0x00006400000000ec */
[----:B01----:R-:W-:Y:S05]  /*f0a0*/  ENDCOLLECTIVE ;  /* 0x000000000000791b */ /* 0x003fea0003800000 */
.L_x_756:
[----:B------:R-:W-:Y:S02]  /*f0b0*/  MOV R252, R248 ;  /* 0x000000f800fc7202 */ /* 0x000fe40000000f00 */
[----:B------:R-:W-:-:S07]  /*f0c0*/  MOV R78, R232 ;  /* 0x000000e8004e7202 */ /* 0x000fce0000000f00 */
[----:B------:R-:W-:Y:S05]  /*f0d0*/  WARPSYNC.COLLECTIVE R235, `(.L_x_757) ;  /* 0x00000000eb087348 */ /* 0x000fea0003c00000 */
[----:B------:R0:W1:Y:S02]  /*f0e0*/  SHFL.DOWN P0, R232, R252, R251, R236 ;  /* 0x080000fbfce87389 */ /* 0x00006400000000ec */
[----:B01----:R-:W-:Y:S05]  /*f0f0*/  ENDCOLLECTIVE ;  /* 0x000000000000791b */ /* 0x003fea0003800000 */
.L_x_757:
[----:B------:R-:W-:Y:S01]  /*f100*/  MOV R79, R232 ;  /* 0x000000e8004f7202 */ /* 0x000fe20000000f00 */
[----:B------:R-:W-:Y:S06]  /*f110*/  BRA `(.L_x_758) ;  /* 0xffffff88009c7947 */ /* 0x000fec000383ffff */
.L_x_611:
        /* <DEDUP_REMOVED lines=8> */
.L_x_760:
[----:B------:R-:W-:Y:S05]  /*f1a0*/  BSYNC B0 ;  /* 0x0000000000007941 */ /* 0x000fea0003800000 */
.L_x_759:
        /* <DEDUP_REMOVED lines=8> */
.L_x_761:
[----:B------:R-:W-:Y:S02]  /*f230*/  MOV R252, R247 ;  /* 0x000000f700fc7202 */ /* 0x000fe40000000f00 */
[----:B------:R-:W-:-:S07]  /*f240*/  MOV R77, R232 ;  /* 0x000000e8004d7202 */ /* 0x000fce0000000f00 */
[----:B------:R-:W-:Y:S05]  /*f250*/  WARPSYNC.COLLECTIVE R235, `(.L_x_762) ;  /* 0x00000000eb087348 */ /* 0x000fea0003c00000 */
[----:B------:R0:W1:Y:S02]  /*f260*/  SHFL.DOWN P0, R232, R252, R251, R236 ;  /* 0x080000fbfce87389 */ /* 0x00006400000000ec */
[----:B01----:R-:W-:Y:S05]  /*f270*/  ENDCOLLECTIVE ;  /* 0x000000000000791b */ /* 0x003fea0003800000 */
.L_x_762:
[----:B------:R-:W-:Y:S02]  /*f280*/  MOV R252, R248 ;  /* 0x000000f800fc7202 */ /* 0x000fe40000000f00 */
[----:B------:R-:W-:-:S07]  /*f290*/  MOV R78, R232 ;  /* 0x000000e8004e7202 */ /* 0x000fce0000000f00 */
[----:B------:R-:W-:Y:S05]  /*f2a0*/  WARPSYNC.COLLECTIVE R235, `(.L_x_763) ;  /* 0x00000000eb087348 */ /* 0x000fea0003c00000 */
[----:B------:R0:W1:Y:S02]  /*f2b0*/  SHFL.DOWN P0, R232, R252, R251, R236 ;  /* 0x080000fbfce87389 */ /* 0x00006400000000ec */
[----:B01----:R-:W-:Y:S05]  /*f2c0*/  ENDCOLLECTIVE ;  /* 0x000000000000791b */ /* 0x003fea0003800000 */
.L_x_763:
[----:B------:R-:W-:Y:S01]  /*f2d0*/  MOV R79, R232 ;  /* 0x000000e8004f7202 */ /* 0x000fe20000000f00 */
[----:B------:R-:W-:Y:S06]  /*f2e0*/  BRA `(.L_x_764) ;  /* 0xffffff88007c7947 */ /* 0x000fec000383ffff */
.L_x_614:
[----:B------:R-:W-:Y:S01]  /*f2f0*/  HFMA2 R233, -RZ, RZ, 0, 0 ;  /* 0x00000000ffe97431 */ /* 0x000fe200000001ff */
[----:B------:R-:W-:Y:S01]  /*f300*/  BSSY B0, `(.L_x_765) ;  /* 0x0000007000007945 */ /* 0x000fe20003800000 */
[----:B------:R-:W-:Y:S02]  /*f310*/  MOV R234, R245 ;  /* 0x000000f500ea7202 */ /* 0x000fe40000000f00 */
[----:B------:R-:W-:Y:S02]  /*f320*/  MOV R232, 0x1f ;  /* 0x0000001f00e87802 */ /* 0x000fe40000000f00 */
[----:B------:R-:W-:-:S07]  /*f330*/  MOV R235, 0xffffffff ;  /* 0xffffffff00eb7802 */ /* 0x000fce0000000f00 */
[----:B01234-:R-:W-:Y:S05]  /*f340*/  WARPSYNC.COLLECTIVE R235, `(.L_x_766) ;  /* 0x00000000eb087348 */ /* 0x01ffea0003c00000 */
[----:B------:R0:W0:Y:S02]  /*f350*/  SHFL.IDX P3, R236, R234, R233, R232 ;  /* 0x000000e9eaec7389 */ /* 0x00002400000600e8 */
[----:B01234-:R-:W-:Y:S05]  /*f360*/  ENDCOLLECTIVE ;  /* 0x000000000000791b */ /* 0x01ffea0003800000 */
.L_x_766:
[----:B------:R-:W-:Y:S05]  /*f370*/  BSYNC B0 ;  /* 0x0000000000007941 */ /* 0x000fea0003800000 */
.L_x_765:
        /* <DEDUP_REMOVED lines=9> */
.L_x_767:
[----:B------:R-:W-:Y:S02]  /*f410*/  MOV R234, R247 ;  /* 0x000000f700ea7202 */ /* 0x000fe40000000f00 */
[----:B------:R-:W-:-:S07]  /*f420*/  MOV R77, R236 ;  /* 0x000000ec004d7202 */ /* 0x000fce0000000f00 */
[----:B------:R-:W-:Y:S05]  /*f430*/  WARPSYNC.COLLECTIVE R235, `(.L_x_768) ;  /* 0x00000000eb087348 */ /* 0x000fea0003c00000 */
[----:B------:R0:W1:Y:S02]  /*f440*/  SHFL.IDX P3, R236, R234, R233, R232 ;  /* 0x000000e9eaec7389 */ /* 0x00006400000600e8 */
[----:B01----:R-:W-:Y:S05]  /*f450*/  ENDCOLLECTIVE ;  /* 0x000000000000791b */ /* 0x003fea0003800000 */
.L_x_768:
[-C--:B------:R-:W-:Y:S01]  /*f460*/  FMUL.FTZ R251, R63, R77.reuse ;  /* 0x0000004d3ffb7220 */ /* 0x080fe20000410000 */
[----:B------:R-:W-:-:S03]  /*f470*/  FMUL.FTZ R78, R60, R77 ;  /* 0x0000004d3c4e7220 */ /* 0x000fc60000410000 */
[CC--:B------:R-:W-:Y:S01]  /*f480*/  FFMA.FTZ R251, R62.reuse, R79.reuse, -R251 ;  /* 0x0000004f3efb7223 */ /* 0x0c0fe200000108fb */
[C---:B------:R-:W-:Y:S01]  /*f490*/  FFMA.FTZ R78, R61.reuse, R79, R78 ;  /* 0x0000004f3d4e7223 */ /* 0x040fe2000001004e */
[-C--:B------:R-:W-:Y:S01]  /*f4a0*/  FMUL.FTZ R233, R61, R77.reuse ;  /* 0x0000004d3de97220 */ /* 0x080fe20000410000 */
[----:B------:R-:W-:Y:S01]  /*f4b0*/  FMUL.FTZ R232, R62, R77 ;  /* 0x0000004d3ee87220 */ /* 0x000fe20000410000 */
[----:B------:R-:W-:Y:S02]  /*f4c0*/  MOV R234, R248 ;  /* 0x000000f800ea7202 */ /* 0x000fe40000000f00 */
[-C--:B------:R-:W-:Y:S01]  /*f4d0*/  FFMA.FTZ R77, R60, R79.reuse, -R233 ;  /* 0x0000004f3c4d7223 */ /* 0x080fe200000108e9 */
[----:B------:R-:W-:Y:S02]  /*f4e0*/  HFMA2 R233, -RZ, RZ, 0, 0 ;  /* 0x00000000ffe97431 */ /* 0x000fe400000001ff */
[----:B------:R-:W-:Y:S01]  /*f4f0*/  FFMA.FTZ R79, R63, R79, R232 ;  /* 0x0000004f3f4f7223 */ /* 0x000fe200000100e8 */
[----:B------:R-:W-:Y:S01]  /*f500*/  MOV R232, 0x1f ;  /* 0x0000001f00e87802 */ /* 0x000fe20000000f00 */
[----:B------:R-:W-:Y:S01]  /*f510*/  FADD.FTZ R76, R236, R251 ;  /* 0x000000fbec4c7221 */ /* 0x000fe20000010000 */
[----:B------:R-:W-:-:S07]  /*f520*/  HFMA2 R251, -RZ, RZ, 0, 5.9604644775390625e-08 ;  /* 0x00000001fffb7431 */ /* 0x000fce00000001ff */
[----:B------:R-:W-:Y:S05]  /*f530*/  WARPSYNC.COLLECTIVE R235, `(.L_x_769) ;  /* 0x00000000eb087348 */ /* 0x000fea0003c00000 */
[----:B------:R0:W1:Y:S02]  /*f540*/  SHFL.IDX P3, R236, R234, R233, R232 ;  /* 0x000000e9eaec7389 */ /* 0x00006400000600e8 */
[----:B01----:R-:W-:Y:S05]  /*f550*/  ENDCOLLECTIVE ;  /* 0x000000000000791b */ /* 0x003fea0003800000 */
.L_x_769:
[----:B------:R-:W-:Y:S01]  /*f560*/  MOV R234, R60 ;  /* 0x0000003c00ea7202 */ /* 0x000fe20000000f00 */
[----:B------:R-:W-:Y:S01]  /*f570*/  FADD.FTZ R79, R236, R79 ;  /* 0x0000004fec4f7221 */ /* 0x000fe20000010000 */
[----:B------:R-:W-:-:S07]  /*f580*/  MOV R236, 0x1f ;  /* 0x0000001f00ec7802 */ /* 0x000fce0000000f00 */
[----:B------:R-:W-:Y:S05]  /*f590*/  WARPSYNC.COLLECTIVE R235, `(.L_x_770) ;  /* 0x00000000eb087348 */ /* 0x000fea0003c00000 */
[----:B------:R0:W1:Y:S02]  /*f5a0*/  SHFL.DOWN P0, R232, R252, R251, R236 ;  /* 0x080000fbfce87389 */ /* 0x00006400000000ec */
[----:B01----:R-:W-:Y:S05]  /*f5b0*/  ENDCOLLECTIVE ;  /* 0x000000000000791b */ /* 0x003fea0003800000 */
.L_x_770:
[----:B------:R-:W-:Y:S02]  /*f5c0*/  MOV R252, R246 ;  /* 0x000000f600fc7202 */ /* 0x000fe40000000f00 */
[----:B------:R-:W-:-:S07]  /*f5d0*/  MOV R245, R232 ;  /* 0x000000e800f57202 */ /* 0x000fce0000000f00 */
[----:B------:R-:W-:Y:S05]  /*f5e0*/  WARPSYNC.COLLECTIVE R235, `(.L_x_771) ;  /* 0x00000000eb087348 */ /* 0x000fea0003c00000 */
[----:B------:R0:W1:Y:S02]  /*f5f0*/  SHFL.DOWN P0, R232, R252, R251, R236 ;  /* 0x080000fbfce87389 */ /* 0x00006400000000ec */
[----:B01----:R-:W-:Y:S05]  /*f600*/  ENDCOLLECTIVE ;  /* 0x000000000000791b */ /* 0x003fea0003800000 */
.L_x_771:
[----:B------:R-:W-:Y:S02]  /*f610*/  MOV R252, R247 ;  /* 0x000000f700fc7202 */ /* 0x000fe40000000f00 */
[----:B------:R-:W-:-:S07]  /*f620*/  MOV R246, R232 ;  /* 0x000000e800f67202 */ /* 0x000fce0000000f00 */
[----:B------:R-:W-:Y:S05]  /*f630*/  WARPSYNC.COLLECTIVE R235, `(.L_x_772) ;  /* 0x00000000eb087348 */ /* 0x000fea0003c00000 */
[----:B------:R0:W1:Y:S02]  /*f640*/  SHFL.DOWN P0, R232, R252, R251, R236 ;  /* 0x080000fbfce87389 */ /* 0x00006400000000ec */
[----:B01----:R-:W-:Y:S05]  /*f650*/  ENDCOLLECTIVE ;  /* 0x000000000000791b */ /* 0x003fea0003800000 */
.L_x_772:
[----:B------:R-:W-:Y:S02]  /*f660*/  MOV R252, R248 ;  /* 0x000000f800fc7202 */ /* 0x000fe40000000f00 */
[----:B------:R-:W-:-:S07]  /*f670*/  MOV R247, R232 ;  /* 0x000000e800f77202 */ /* 0x000fce0000000f00 */
[----:B------:R-:W-:Y:S05]  /*f680*/  WARPSYNC.COLLECTIVE R235, `(.L_x_773) ;  /* 0x00000000eb087348 */ /* 0x000fea0003c00000 */
[----:B------:R0:W1:Y:S02]  /*f690*/  SHFL.DOWN P0, R232, R252, R251, R236 ;  /* 0x080000fbfce87389 */ /* 0x00006400000000ec */
[----:B01----:R-:W-:Y:S05]  /*f6a0*/  ENDCOLLECTIVE ;  /* 0x000000000000791b */ /* 0x003fea0003800000 */
.L_x_773:
[----:B------:R-:W-:Y:S01]  /*f6b0*/  MOV R248, R232 ;  /* 0x000000e800f87202 */ /* 0x000fe20000000f00 */
[----:B------:R-:W-:-:S07]  /*f6c0*/  HFMA2 R232, -RZ, RZ, 0, 1.847743988037109375e-06 ;  /* 0x0000001fffe87431 */ /* 0x000fce00000001ff */
[----:B------:R-:W-:Y:S05]  /*f6d0*/  WARPSYNC.COLLECTIVE R235, `(.L_x_774) ;  /* 0x00000000eb087348 */ /* 0x000fea0003c00000 */
[----:B------:R0:W1:Y:S02]  /*f6e0*/  SHFL.IDX P3, R236, R234, R233, R232 ;  /* 0x000000e9eaec7389 */ /* 0x00006400000600e8 */
[----:B01----:R-:W-:Y:S05]  /*f6f0*/  ENDCOLLECTIVE ;  /* 0x000000000000791b */ /* 0x003fea0003800000 */
.L_x_774:
[----:B------:R-:W-:Y:S02]  /*f700*/  MOV R234, R61 ;  /* 0x0000003d00ea7202 */ /* 0x000fe40000000f00 */
[----:B------:R-:W-:-:S07]  /*f710*/  MOV R60, R236 ;  /* 0x000000ec003c7202 */ /* 0x000fce0000000f00 */
[----:B------:R-:W-:Y:S05]  /*f720*/  WARPSYNC.COLLECTIVE R235, `(.L_x_775) ;  /* 0x00000000eb087348 */ /* 0x000fea0003c00000 */
[----:B------:R0:W1:Y:S02]  /*f730*/  SHFL.IDX P3, R236, R234, R233, R232 ;  /* 0x000000e9eaec7389 */ /* 0x00006400000600e8 */
[----:B01----:R-:W-:Y:S05]  /*f740*/  ENDCOLLECTIVE ;  /* 0x000000000000791b */ /* 0x003fea0003800000 */
.L_x_775:
[----:B------:R-:W-:Y:S02]  /*f750*/  MOV R234, R62 ;  /* 0x0000003e00ea7202 */ /* 0x000fe40000000f00 */
[----:B------:R-:W-:-:S07]  /*f760*/  MOV R61, R236 ;  /* 0x000000ec003d7202 */ /* 0x000fce0000000f00 */
[----:B------:R-:W-:Y:S05]  /*f770*/  WARPSYNC.COLLECTIVE R235, `(.L_x_776) ;  /* 0x00000000eb087348 */ /* 0x000fea0003c00000 */
[----:B------:R0:W1:Y:S02]  /*f780*/  SHFL.IDX P3, R236, R234, R233, R232 ;  /* 0x000000e9eaec7389 */ /* 0x00006400000600e8 */
[----:B01----:R-:W-:Y:S05]  /*f790*/  ENDCOLLECTIVE ;  /* 0x000000000000791b */ /* 0x003fea0003800000 */
.L_x_776:
[----:B------:R-:W-:Y:S02]  /*f7a0*/  MOV R234, R63 ;  /* 0x0000003f00ea7202 */ /* 0x000fe40000000f00 */
[----:B------:R-:W-:-:S07]  /*f7b0*/  MOV R62, R236 ;  /* 0x000000ec003e7202 */ /* 0x000fce0000000f00 */
[----:B------:R-:W-:Y:S05]  /*f7c0*/  WARPSYNC.COLLECTIVE R235, `(.L_x_777) ;  /* 0x00000000eb087348 */ /* 0x000fea0003c00000 */
[----:B------:R0:W1:Y:S02]  /*f7d0*/  SHFL.IDX P3, R236, R234, R233, R232 ;  /* 0x000000e9eaec7389 */ /* 0x00006400000600e8 */
[----:B01----:R-:W-:Y:S05]  /*f7e0*/  ENDCOLLECTIVE ;  /* 0x000000000000791b */ /* 0x003fea0003800000 */
.L_x_777:
[----:B------:R-:W-:Y:S01]  /*f7f0*/  MOV R63, R236 ;  /* 0x000000ec003f7202 */ /* 0x000fe20000000f00 */
[----:B------:R-:W-:Y:S06]  /*f800*/  BRA `(.L_x_778) ;  /* 0xffffff8400d07947 */ /* 0x000fec000383ffff */
.L_x_779:
        /* <DEDUP_REMOVED lines=15> */
.L_x_18667:


//--------------------- .text._Z25selective_scan_bwd_kernelI32Selective_Scan_bwd_kernel_traitsILi128ELi16ELb0ELb0ELb1ELb0ELb1EN3c104HalfENS1_7complexIfEEEEv12SSMParamsBwd --------------------------
	.section	.text._Z25selective_scan_bwd_kernelI32Selective_Scan_bwd_kernel_traitsILi128ELi16ELb0ELb0ELb1ELb0ELb1EN3c104HalfENS1_7complexIfEEEEv12SSMParamsBwd,"ax",@progbits
	.align	128
        .global         _Z25selective_scan_bwd_kernelI32Selective_Scan_bwd_kernel_traitsILi128ELi16ELb0ELb0ELb1ELb0ELb1EN3c104HalfENS1_7complexIfEEEEv12SSMParamsBwd
        .type           _Z25selective_scan_bwd_kernelI32Selective_Scan_bwd_kernel_traitsILi128ELi16ELb0ELb0ELb1ELb0ELb1EN3c104HalfENS1_7complexIfEEEEv12SSMParamsBwd,@function
        .size           _Z25selective_scan_bwd_kernelI32Selective_Scan_bwd_kernel_traitsILi128ELi16ELb0ELb0ELb1ELb0ELb1EN3c104HalfENS1_7complexIfEEEEv12SSMParamsBwd,(.L_x_18668 - _Z25selective_scan_bwd_kernelI32Selective_Scan_bwd_kernel_traitsILi128ELi16ELb0ELb0ELb1ELb0ELb1EN3c104HalfENS1_7complexIfEEEEv12SSMParamsBwd)
        .other          _Z25selective_scan_bwd_kernelI32Selective_Scan_bwd_kernel_traitsILi128ELi16ELb0ELb0ELb1ELb0ELb1EN3c104HalfENS1_7complexIfEEEEv12SSMParamsBwd,@"STO_CUDA_ENTRY STV_DEFAULT"
_Z25selective_scan_bwd_kernelI32Selective_Scan_bwd_kernel_traitsILi128ELi16ELb0ELb0ELb1ELb0ELb1EN3c104HalfENS1_7complexIfEEEEv12SSMParamsBwd:
.text._Z25selective_scan_bwd_kernelI32Selective_Scan_bwd_kernel_traitsILi128ELi16ELb0ELb0ELb1ELb0ELb1EN3c104HalfENS1_7complexIfEEEEv12SSMParamsBwd:
        /* <DEDUP_REMOVED lines=25> */
[----:B------:R-:W-:-:S04]  /*0190*/  MOV R5, UR7 ;  /* 0x0000000700057c02 */ /* 0x000fc80008000f00 */
[----:B---3--:R3:W2:Y:S04]  /*01a0*/  @P0 LDG.E R3, desc[UR32][R2.64] ;  /* 0x0000002002030981 */ /* 0x0086a8000c1e1900 */
[----:B------:R-:W2:Y:S01]  /*01b0*/  @P1 LDG.E R4, desc[UR32][R4.64] ;  /* 0x0000002004041981 */ /* 0x000ea2000c1e1900 */
[----:B----4-:R-:W-:Y:S01]  /*01c0*/  MOV R0, UR28 ;  /* 0x0000001c00007c02 */ /* 0x010fe20008000f00 */
[----:B------:R-:W5:Y:S01]  /*01d0*/  S2UR UR6, SR_CTAID.X ;  /* 0x00000000000679c3 */ /* 0x000f620000002500 */
[----:B-1----:R-:W-:Y:S01]  /*01e0*/  ULEA UR13, UR26, 0xfffff800, 0xb ;  /* 0xfffff8001a0d7891 */ /* 0x002fe2000f8e58ff */
[----:B------:R1:W-:Y:S01]  /*01f0*/  STL [R1+0xc], RZ ;  /* 0x00000cff01007387 */ /* 0x0003e20000100800 */
[----:B------:R-:W-:Y:S02]  /*0200*/  IABS R0, R0 ;  /* 0x0000000000007213 */ /* 0x000fe40000000000 */
[----:B------:R-:W-:Y:S01]  /*0210*/  USHF.R.S32.HI UR25, URZ, 0x1f, UR13 ;  /* 0x0000001fff197899 */ /* 0x000fe2000801140d */
[----:B------:R1:W-:Y:S01]  /*0220*/  STL [R1+0x8], RZ ;  /* 0x000008ff01007387 */ /* 0x0003e20000100800 */
[----:B------:R-:W-:-:S13]  /*0230*/  R2UR UR29, R0 ;  /* 0x00000000001d72ca */ /* 0x000fda00000e0000 */
[----:B------:R-:W4:Y:S01]  /*0240*/  I2F.RP R0, UR29 ;  /* 0x0000001d00007d06 */ /* 0x000f220008209400 */
[----:B-----5:R-:W-:Y:S02]  /*0250*/  UIMAD.WIDE.U32 UR4, UR6, UR16, URZ ;  /* 0x00000010060472a5 */ /* 0x020fe4000f8e00ff */
[----:B0-----:R-:W-:Y:S02]  /*0260*/  UIMAD.WIDE.U32 UR8, UR6, UR20, URZ ;  /* 0x00000014060872a5 */ /* 0x001fe4000f8e00ff */
[----:B------:R-:W-:Y:S02]  /*0270*/  UIMAD UR5, UR6, UR17, UR5 ;  /* 0x00000011060572a4 */ /* 0x000fe4000f8e0205 */
[----:B------:R-:W-:Y:S02]  /*0280*/  UIMAD UR9, UR6, UR21, UR9 ;  /* 0x00000015060972a4 */ /* 0x000fe4000f8e0209 */
[----:B------:R-:W-:Y:S02]  /*0290*/  UIMAD.WIDE.U32 UR4, UR12, UR18, UR4 ;  /* 0x000000120c0472a5 */ /* 0x000fe4000f8e0004 */
[----:B------:R-:W-:Y:S01]  /*02a0*/  UIMAD.WIDE.U32 UR20, UR12, UR22, UR8 ;  /* 0x000000160c1472a5 */ /* 0x000fe2000f8e0008 */
[----:B----4-:R-:W3:Y:S01]  /*02b0*/  MUFU.RCP R0, R0 ;  /* 0x0000000000007308 */ /* 0x010ee20000001000 */
[----:B------:R-:W-:-:S02]  /*02c0*/  UIMAD UR7, UR12, UR19, UR5 ;  /* 0x000000130c0772a4 */ /* 0x000fc4000f8e0205 */
[----:B------:R-:W-:Y:S02]  /*02d0*/  UIMAD UR24, UR12, UR23, UR21 ;  /* 0x000000170c1872a4 */ /* 0x000fe4000f8e0215 */
[----:B------:R-:W-:Y:S01]  /*02e0*/  UIADD3 UR22, UP0, UPT, UR13, UR4, URZ ;  /* 0x000000040d167290 */ /* 0x000fe2000ff1e0ff */
[----:B------:R-:W0:Y:S02]  /*02f0*/  LDCU.128 UR8, c[0x0][0x460] ;  /* 0x00008c00ff0877ac */ /* 0x000e240008000c00 */
[----:B------:R-:W-:Y:S01]  /*0300*/  UMOV UR4, URZ ;  /* 0x000000ff00047c82 */ /* 0x000fe20008000000 */
[----:B------:R-:W-:Y:S02]  /*0310*/  UIADD3.X UR7, UPT, UPT, UR25, UR7, URZ, UP0, !UPT ;  /* 0x0000000719077290 */ /* 0x000fe400087fe4ff */
[----:B------:R-:W-:Y:S01]  /*0320*/  UIADD3 UR20, UP2, UPT, UR13, UR20, URZ ;  /* 0x000000140d147290 */ /* 0x000fe2000ff5e0ff */
[----:B------:R-:W4:Y:S01]  /*0330*/  LDCU.64 UR18, c[0x0][0x498] ;  /* 0x00009300ff1277ac */ /* 0x000f220008000a00 */
[----:B---3--:R-:W-:-:S02]  /*0340*/  IADD3 R2, PT, PT, R0, 0xffffffe, RZ ;  /* 0x0ffffffe00027810 */ /* 0x008fc40007ffe0ff */
[----:B------:R-:W-:Y:S01]  /*0350*/  MOV R0, UR12 ;  /* 0x0000000c00007c02 */ /* 0x000fe20008000f00 */
[----:B------:R-:W-:Y:S01]  /*0360*/  UIADD3.X UR24, UPT, UPT, UR25, UR24, URZ, UP2, !UPT ;  /* 0x0000001819187290 */ /* 0x000fe200097fe4ff */
[----:B------:R-:W3:Y:S02]  /*0370*/  LDCU.64 UR16, c[0x0][0x4d8] ;  /* 0x00009b00ff1077ac */ /* 0x000ee40008000a00 */
[----:B------:R-:W5:Y:S01]  /*0380*/  F2I.FTZ.U32.TRUNC.NTZ R2, R2 ;  /* 0x0000000200027305 */ /* 0x000f62000021f000 */
[----:B------:R-:W-:Y:S01]  /*0390*/  IABS R0, R0 ;  /* 0x0000000000007213 */ /* 0x000fe20000000000 */
[----:B0-----:R-:W-:-:S03]  /*03a0*/  ULEA UR23, UP3, UR20, UR10, 0x1 ;  /* 0x0000000a14177291 */ /* 0x001fc6000f8608ff */
[----:B------:R-:W-:Y:S01]  /*03b0*/  R2UR UR27, R0 ;  /* 0x00000000001b72ca */ /* 0x000fe200000e0000 */
[----:B------:R-:W-:Y:S01]  /*03c0*/  ULEA.HI.X UR24, UR20, UR11, UR24, 0x1, UP3 ;  /* 0x0000000b14187291 */ /* 0x000fe200098f0c18 */
[----:B-----5:R-:W-:Y:S01]  /*03d0*/  R2UR UR5, R2 ;  /* 0x00000000020572ca */ /* 0x020fe200000e0000 */
[----:B---3--:R-:W-:Y:S02]  /*03e0*/  USHF.R.U64 UR16, UR16, 0x1, UR17 ;  /* 0x0000000110107899 */ /* 0x008fe40008001211 */
[----:B------:R-:W-:-:S10]  /*03f0*/  USHF.R.U32.HI UR17, URZ, 0x1, UR17 ;  /* 0x00000001ff117899 */ /* 0x000fd40008011611 */
[----:B------:R-:W-:-:S04]  /*0400*/  UIADD3 UR21, UPT, UPT, URZ, -UR5, URZ ;  /* 0x80000005ff157290 */ /* 0x000fc8000fffe0ff */
[----:B------:R-:W-:-:S04]  /*0410*/  UIMAD UR21, UR21, UR29, URZ ;  /* 0x0000001d151572a4 */ /* 0x000fc8000f8e02ff */
[----:B------:R-:W-:Y:S02]  /*0420*/  UIMAD.WIDE.U32 UR4, UR5, UR21, UR4 ;  /* 0x00000015050472a5 */ /* 0x000fe4000f8e0004 */
[----:B------:R-:W-:Y:S02]  /*0430*/  ULEA UR21, UP1, UR22, UR8, 0x1 ;  /* 0x0000000816157291 */ /* 0x000fe4000f8208ff */
[----:B------:R-:W-:Y:S02]  /*0440*/  UIMAD.WIDE.U32 UR4, UR5, UR27, URZ ;  /* 0x0000001b050472a5 */ /* 0x000fe4000f8e00ff */
[----:B------:R-:W-:Y:S02]  /*0450*/  ULEA.HI.X UR22, UR22, UR9, UR7, 0x1, UP1 ;  /* 0x0000000916167291 */ /* 0x000fe400088f0c07 */
[----:B--2---:R-:W-:Y:S02]  /*0460*/  UIMAD.WIDE.U32 UR8, UR6, UR14, URZ ;  /* 0x0000000e060872a5 */ /* 0x004fe4000f8e00ff */
[----:B------:R-:W-:Y:S01]  /*0470*/  UISETP.NE.AND UP1, UPT, UR28, URZ, UPT ;  /* 0x000000ff1c00728c */ /* 0x000fe2000bf25270 */
[----:B------:R-:W-:Y:S01]  /*0480*/  UMOV UR7, UR5 ;  /* 0x0000000500077c82 */ /* 0x000fe20008000000 */
[----:B----4-:R-:W-:-:S02]  /*0490*/  UIMAD.WIDE.U32 UR4, UR6, UR18, URZ ;  /* 0x00000012060472a5 */ /* 0x010fc4000f8e00ff */
[----:B------:R-:W-:Y:S02]  /*04a0*/  UIADD3 UR10, UPT, UPT, -UR7, URZ, URZ ;  /* 0x000000ff070a7290 */ /* 0x000fe4000fffe1ff */
[----:B------:R-:W-:Y:S02]  /*04b0*/  UIMAD UR5, UR6, UR19, UR5 ;  /* 0x00000013060572a4 */ /* 0x000fe4000f8e0205 */
[----:B------:R-:W-:Y:S02]  /*04c0*/  UIMAD UR10, UR29, UR10, UR27 ;  /* 0x0000000a1d0a72a4 */ /* 0x000fe4000f8e021b */
[----:B------:R-:W-:Y:S02]  /*04d0*/  UIMAD.WIDE.U32 UR4, UR12, UR30, UR4 ;  /* 0x0000001e0c0472a5 */ /* 0x000fe4000f8e0004 */
[----:B------:R-:W-:Y:S02]  /*04e0*/  UISETP.GT.U32.AND UP2, UPT, UR29, UR10, UPT ;  /* 0x0000000a1d00728c */ /* 0x000fe4000bf44070 */
[----:B------:R-:W-:Y:S01]  /*04f0*/  UIMAD UR5, UR12, UR31, UR5 ;  /* 0x0000001f0c0572a4 */ /* 0x000fe2000f8e0205 */
[----:B------:R-:W0:Y:S01]  /*0500*/  LDCU.64 UR30, c[0x0][0x480] ;  /* 0x00009000ff1e77ac */ /* 0x000e220008000a00 */
[----:B------:R-:W-:-:S02]  /*0510*/  ULOP3.LUT UR18, UR12, UR28, URZ, 0x3c, !UPT ;  /* 0x0000001c0c127292 */ /* 0x000fc4000f8e3cff */
[----:B------:R-:W-:-:S05]  /*0520*/  UIMAD UR9, UR6, UR15, UR9 ;  /* 0x0000000f060972a4 */ /* 0x000fca000f8e0209 */
[----:B------:R-:W-:Y:S02]  /*0530*/  @!UP2 UIADD3 UR10, UPT, UPT, UR10, -UR29, URZ ;  /* 0x8000001d0a0aa290 */ /* 0x000fe4000fffe0ff */
[----:B------:R-:W-:Y:S02]  /*0540*/  @!UP2 UIADD3 UR7, UPT, UPT, UR7, 0x1, URZ ;  /* 0x000000010707a890 */ /* 0x000fe4000fffe0ff */
[----:B------:R-:W-:Y:S02]  /*0550*/  UISETP.GE.U32.AND UP0, UPT, UR10, UR29, UPT ;  /* 0x0000001d0a00728c */ /* 0x000fe4000bf06070 */
[----:B------:R-:W-:Y:S01]  /*0560*/  UISETP.GE.AND UP2, UPT, UR18, URZ, UPT ;  /* 0x000000ff1200728c */ /* 0x000fe2000bf46270 */
[----:B------:R-:W2:Y:S04]  /*0570*/  LDCU.64 UR14, c[0x0][0x3e8] ;  /* 0x00007d00ff0e77ac */ /* 0x000ea80008000a00 */
[----:B------:R-:W3:Y:S04]  /*0580*/  LDCU.64 UR10, c[0x0][0x528] ;  /* 0x0000a500ff0a77ac */ /* 0x000ee80008000a00 */
[----:B------:R-:W-:Y:S01]  /*0590*/  @UP0 UIADD3 UR7, UPT, UPT, UR7, 0x1, URZ ;  /* 0x0000000107070890 */ /* 0x000fe2000fffe0ff */
[----:B------:R-:W4:Y:S01]  /*05a0*/  LDCU.64 UR18, c[0x0][0x4e0] ;  /* 0x00009c00ff1277ac */ /* 0x000f220008000a00 */
[----:B------:R-:W-:-:S02]  /*05b0*/  UIADD3 UR13, UP3, UPT, UR13, UR4, URZ ;  /* 0x000000040d0d7290 */ /* 0x000fc4000ff7e0ff */
[----:B------:R-:W-:Y:S02]  /*05c0*/  @!UP2 UIADD3 UR7, UPT, UPT, -UR7, URZ, URZ ;  /* 0x000000ff0707a290 */ /* 0x000fe4000fffe1ff */
[----:B------:R-:W-:Y:S02]  /*05d0*/  UIADD3.X UR4, UPT, UPT, UR25, UR5, URZ, UP3, !UPT ;  /* 0x0000000519047290 */ /* 0x000fe40009ffe4ff */
[----:B0-----:R-:W-:Y:S02]  /*05e0*/  UISETP.NE.U32.AND UP0, UPT, UR30, URZ, UPT ;  /* 0x000000ff1e00728c */ /* 0x001fe4000bf05070 */
[----:B---3--:R-:W-:Y:S02]  /*05f0*/  ULEA UR25, UP2, UR13, UR10, 0x1 ;  /* 0x0000000a0d197291 */ /* 0x008fe4000f8408ff */
[----:B------:R-:W-:Y:S02]  /*0600*/  @!UP1 ULOP3.LUT UR7, URZ, UR28, URZ, 0x33, !UPT ;  /* 0x0000001cff079292 */ /* 0x000fe4000f8e33ff */
[----:B------:R-:W-:-:S02]  /*0610*/  UISETP.NE.AND.EX UP0, UPT, UR31, URZ, UPT, UP0 ;  /* 0x000000ff1f00728c */ /* 0x000fc4000bf05300 */
[----:B------:R-:W-:Y:S02]  /*0620*/  ULEA.HI.X UR13, UR13, UR11, UR4, 0x1, UP2 ;  /* 0x0000000b0d0d7291 */ /* 0x000fe400090f0c04 */
[----:B------:R-:W-:Y:S02]  /*0630*/  USHF.R.S32.HI UR4, URZ, 0x1f, UR7 ;  /* 0x0000001fff047899 */ /* 0x000fe40008011407 */
[----:B--2---:R-:W-:Y:S02]  /*0640*/  UIMAD.WIDE.U32 UR8, UR7, UR14, UR8 ;  /* 0x0000000e070872a5 */ /* 0x004fe4000f8e0008 */
[----:B------:R-:W-:Y:S02]  /*0650*/  UIMAD UR5, UR4, UR14, URZ ;  /* 0x0000000e040572a4 */ /* 0x000fe4000f8e02ff */
[----:B----4-:R-:W-:Y:S02]  /*0660*/  UIMAD UR11, UR4, UR18, URZ ;  /* 0x00000012040b72a4 */ /* 0x010fe4000f8e02ff */
[----:B------:R-:W-:-:S02]  /*0670*/  UIMAD UR10, UR7, UR15, UR5 ;  /* 0x0000000f070a72a4 */ /* 0x000fc4000f8e0205 */
[----:B------:R-:W-:Y:S01]  /*0680*/  UIMAD.WIDE.U32 UR4, UR7, UR18, URZ ;  /* 0x00000012070472a5 */ /* 0x000fe2000f8e00ff */
[----:B------:R-:W0:Y:S01]  /*0690*/  @UP0 LDCU UR18, c[0x0][0x384] ;  /* 0x00007080ff1207ac */ /* 0x000e220008000800 */
[----:B------:R-:W2:Y:S01]  /*06a0*/  LDCU.64 UR14, c[0x0][0x540] ;  /* 0x0000a800ff0e77ac */ /* 0x000ea20008000a00 */
[----:B------:R-:W-:Y:S01]  /*06b0*/  UIMAD UR11, UR7, UR19, UR11 ;  /* 0x00000013070b72a4 */ /* 0x000fe2000f8e020b */
[----:B------:R-:W3:Y:S01]  /*06c0*/  @UP0 LDCU UR19, c[0x0][0x38c] ;  /* 0x00007180ff1307ac */ /* 0x000ee20008000800 */
[----:B------:R-:W4:Y:S01]  /*06d0*/  LDCU.64 UR30, c[0x0][0x450] ;  /* 0x00008a00ff1e77ac */ /* 0x000f220008000a00 */
[----:B------:R-:W5:Y:S01]  /*06e0*/  @UP0 LDCU.64 UR34, c[0x0][0x480] ;  /* 0x00009000ff2207ac */ /* 0x000f620008000a00 */
[----:B------:R-:W-:Y:S02]  /*06f0*/  ULEA UR7, UR26, 0xfffff000, 0xc ;  /* 0xfffff0001a077891 */ /* 0x000fe4000f8e60ff */
[----:B------:R-:W-:Y:S02]  /*0700*/  UIADD3 UR5, UPT, UPT, UR5, UR11, URZ ;  /* 0x0000000b05057290 */ /* 0x000fe4000fffe0ff */
[----:B------:R-:W-:-:S02]  /*0710*/  UIADD3 UR28, UP1, UPT, UR7, UR8, URZ ;  /* 0x00000008071c7290 */ /* 0x000fc4000ff3e0ff */
[----:B0-----:R-:W-:Y:S02]  /*0720*/  @UP0 UIMAD UR8, UR6, UR18, UR12 ;  /* 0x00000012060802a4 */ /* 0x001fe4000f8e020c */
[----:B------:R-:W-:Y:S02]  /*0730*/  UIADD3 UR10, UPT, UPT, UR9, UR10, URZ ;  /* 0x0000000a090a7290 */ /* 0x000fe4000fffe0ff */
[----:B------:R-:W-:Y:S02]  /*0740*/  UIMAD UR11, UR17, UR6, URZ ;  /* 0x00000006110b72a4 */ /* 0x000fe4000f8e02ff */
[----:B------:R-:W-:Y:S02]  /*0750*/  UIMAD.WIDE.U32 UR4, UR6, UR16, UR4 ;  /* 0x00000010060472a5 */ /* 0x000fe4000f8e0004 */
[----:B------:R-:W-:Y:S02]  /*0760*/  @UP0 UIMAD UR8, UR8, UR26, URZ ;  /* 0x0000001a080802a4 */ /* 0x000fe4000f8e02ff */
[----:B------:R-:W-:-:S02]  /*0770*/  ULEA.HI.X.SX32 UR7, UR7, UR10, 0x1, UP1 ;  /* 0x0000000a07077291 */ /* 0x000fc400088f0eff */
[----:B------:R-:W-:Y:S02]  /*0780*/  UIADD3 UR11, UPT, UPT, UR5, UR11, URZ ;  /* 0x0000000b050b7290 */ /* 0x000fe4000fffe0ff */
[----:B--2---:R-:W-:Y:S02]  /*0790*/  ULEA UR10, UP1, UR4, UR14, 0x3 ;  /* 0x0000000e040a7291 */ /* 0x004fe4000f8218ff */
[----:B---3--:R-:W-:Y:S02]  /*07a0*/  @UP0 UIMAD UR8, UR8, UR19, URZ ;  /* 0x00000013080802a4 */ /* 0x008fe4000f8e02ff */
        /* <DEDUP_REMOVED lines=14> */
[----:B------:R2:W-:Y:S01]  /*0890*/  STL [R1+0x8], RZ ;  /* 0x000008ff01007387 */ /* 0x0005e20000100800 */
[----:B------:R-:W-:-:S03]  /*08a0*/  UMOV UR26, UR13 ;  /* 0x0000000d001a7c82 */ /* 0x000fc60008000000 */
[----:B------:R2:W-:Y:S01]  /*08b0*/  STL [R1+0xc], RZ ;  /* 0x00000cff01007387 */ /* 0x0005e20000100800 */
[C---:B0-----:R-:W-:Y:S02]  /*08c0*/  SHF.L.U32 R3, R0.reuse, 0x4, RZ ;  /* 0x0000000400037819 */ /* 0x041fe400000006ff */
[----:B------:R-:W-:-:S04]  /*08d0*/  LOP3.LUT R0, R0, 0x1f, RZ, 0xc0, !PT ;  /* 0x0000001f00007812 */ /* 0x000fc800078ec0ff */
[----:B-12---:R-:W-:-:S07]  /*08e0*/  LOP3.LUT R29, R0, 0x3e00, R3, 0xf8, !PT ;  /* 0x00003e00001d7812 */ /* 0x006fce00078ef803 */
.L_x_881:
[----:B------:R-:W0:Y:S01]  /*08f0*/  S2UR UR38, SR_CTAID.X ;  /* 0x00000000002679c3 */ /* 0x000e220000002500 */
[----:B-1----:R-:W1:Y:S01]  /*0900*/  S2R R182, SR_TID.X ;  /* 0x0000000000b67919 */ /* 0x002e620000002100 */
[----:B------:R-:W0:Y:S01]  /*0910*/  LDCU.128 UR12, c[0x0][0x410] ;  /* 0x00008200ff0c77ac */ /* 0x000e220008000c00 */
[----:B------:R-:W-:Y:S02]  /*0920*/  MOV R8, UR21 ;  /* 0x0000001500087c02 */ /* 0x000fe40008000f00 */
[----:B------:R-:W-:Y:S01]  /*0930*/  MOV R9, UR22 ;  /* 0x0000001600097c02 */ /* 0x000fe20008000f00 */
[----:B------:R-:W2:Y:S01]  /*0940*/  LDCU.128 UR16, c[0x0][0x420] ;  /* 0x00008400ff1077ac */ /* 0x000ea20008000c00 */
[----:B------:R-:W-:Y:S01]  /*0950*/  PRMT R30, RZ, 0x7610, R30 ;  /* 0x00007610ff1e7816 */ /* 0x000fe2000000001e */
[----:B------:R-:W3:Y:S01]  /*0960*/  S2UR UR31, SR_CTAID.Y ;  /* 0x00000000001f79c3 */ /* 0x000ee20000002600 */
[----:B------:R-:W-:Y:S01]  /*0970*/  PRMT R36, RZ, 0x7610, R36 ;  /* 0x00007610ff247816 */ /* 0x000fe20000000024 */
[----:B------:R-:W-:Y:S01]  /*0980*/  ULEA UR8, UR20, 0xfffff800, 0xb ;  /* 0xfffff80014087891 */ /* 0x000fe2000f8e58ff */
[----:B------:R-:W-:Y:S01]  /*0990*/  PRMT R27, RZ, 0x7610, R27 ;  /* 0x00007610ff1b7816 */ /* 0x000fe2000000001b */
[----:B------:R-:W-:Y:S01]  /*09a0*/  UMOV UR9, URZ ;  /* 0x000000ff00097c82 */ /* 0x000fe20008000000 */
[----:B------:R-:W4:Y:S01]  /*09b0*/  LDCU UR29, c[0x0][0x388] ;  /* 0x00007100ff1d77ac */ /* 0x000f220008000800 */
[----:B------:R-:W-:-:S02]  /*09c0*/  PRMT R37, RZ, 0x7610, R37 ;  /* 0x00007610ff257816 */ /* 0x000fc40000000025 */
[----:B------:R-:W-:Y:S01]  /*09d0*/  PRMT R35, RZ, 0x7610, R35 ;  /* 0x00007610ff237816 */ /* 0x000fe20000000023 */
[----:B------:R-:W5:Y:S01]  /*09e0*/  LDCU.64 UR40, c[0x0][0x488] ;  /* 0x00009100ff2877ac */ /* 0x000f620008000a00 */
[----:B------:R-:W-:Y:S02]  /*09f0*/  PRMT R34, RZ, 0x7610, R34 ;  /* 0x00007610ff227816 */ /* 0x000fe40000000022 */
[----:B------:R-:W-:Y:S01]  /*0a00*/  PRMT R33, RZ, 0x7610, R33 ;  /* 0x00007610ff217816 */ /* 0x000fe20000000021 */
[----:B------:R-:W5:Y:S01]  /*0a10*/  LDCU.64 UR42, c[0x0][0x478] ;  /* 0x00008f00ff2a77ac */ /* 0x000f620008000a00 */
[----:B------:R-:W-:Y:S02]  /*0a20*/  PRMT R32, RZ, 0x7610, R32 ;  /* 0x00007610ff207816 */ /* 0x000fe40000000020 */
[----:B------:R-:W-:Y:S01]  /*0a30*/  PRMT R31, RZ, 0x7610, R31 ;  /* 0x00007610ff1f7816 */ /* 0x000fe2000000001f */
[----:B0-----:R-:W-:Y:S01]  /*0a40*/  UIMAD.WIDE.U32 UR34, UR38, UR12, UR8 ;  /* 0x0000000c262272a5 */ /* 0x001fe2000f8e0008 */
[----:B------:R-:W-:Y:S01]  /*0a50*/  PRMT R38, RZ, 0x7610, R38 ;  /* 0x00007610ff267816 */ /* 0x000fe20000000026 */
[----:B--2---:R-:W-:Y:S01]  /*0a60*/  UIMAD.WIDE.U32 UR36, UR38, UR16, UR8 ;  /* 0x00000010262472a5 */ /* 0x004fe2000f8e0008 */
[----:B------:R-:W-:Y:S01]  /*0a70*/  PRMT R39, RZ, 0x7610, R39 ;  /* 0x00007610ff277816 */ /* 0x000fe20000000027 */
[----:B------:R-:W-:Y:S01]  /*0a80*/  UIMAD UR13, UR38, UR13, UR35 ;  /* 0x0000000d260d72a4 */ /* 0x000fe2000f8e0223 */
[----:B------:R-:W-:Y:S01]  /*0a90*/  PRMT R40, RZ, 0x7610, R40 ;  /* 0x00007610ff287816 */ /* 0x000fe20000000028 */
[----:B------:R-:W-:Y:S01]  /*0aa0*/  UIMAD UR37, UR38, UR17, UR37 ;  /* 0x00000011262572a4 */ /* 0x000fe2000f8e0225 */
[----:B------:R-:W-:Y:S01]  /*0ab0*/  PRMT R42, RZ, 0x7610, R42 ;  /* 0x00007610ff2a7816 */ /* 0x000fe2000000002a */
[----:B------:R-:W-:Y:S01]  /*0ac0*/  UMOV UR12, UR34 ;  /* 0x00000022000c7c82 */ /* 0x000fe20008000000 */
[----:B-1----:R-:W-:Y:S01]  /*0ad0*/  SHF.L.U32 R3, R182, 0x4, RZ ;  /* 0x00000004b6037819 */ /* 0x002fe200000006ff */
[----:B---3--:R-:W-:Y:S01]  /*0ae0*/  UIMAD.WIDE.U32 UR12, UR31, UR14, UR12 ;  /* 0x0000000e1f0c72a5 */ /* 0x008fe2000f8e000c */
[----:B------:R-:W-:Y:S01]  /*0af0*/  PRMT R44, RZ, 0x7610, R44 ;  /* 0x00007610ff2c7816 */ /* 0x000fe2000000002c */
[----:B----4-:R-:W-:Y:S01]  /*0b00*/  UIADD3 UR16, UPT, UPT, -UR8, UR29, URZ ;  /* 0x0000001d08107290 */ /* 0x010fe2000fffe1ff */
[----:B------:R-:W-:Y:S01]  /*0b10*/  LOP3.LUT R43, R3, 0x3e00, RZ, 0xc0, !PT ;  /* 0x00003e00032b7812 */ /* 0x000fe200078ec0ff */
[----:B------:R-:W-:Y:S01]  /*0b20*/  UIMAD UR13, UR31, UR15, UR13 ;  /* 0x0000000f1f0d72a4 */ /* 0x000fe2000f8e020d */
[----:B------:R-:W-:Y:S01]  /*0b30*/  PRMT R41, RZ, 0x7610, R41 ;  /* 0x00007610ff297816 */ /* 0x000fe20000000029 */
[----:B------:R-:W-:Y:S01]  /*0b40*/  UIMAD.WIDE.U32 UR14, UR31, UR18, UR36 ;  /* 0x000000121f0e72a5 */ /* 0x000fe2000f8e0024 */
[----:B------:R-:W-:-:S02]  /*0b50*/  LOP3.LUT R3, R43, R0, RZ, 0xfc, !PT ;  /* 0x000000002b037212 */ /* 0x000fc400078efcff */
[----:B------:R-:W-:Y:S01]  /*0b60*/  PRMT R46, RZ, 0x7610, R46 ;  /* 0x00007610ff2e7816 */ /* 0x000fe2000000002e */
[----:B------:R-:W-:Y:S01]  /*0b70*/  UIMAD UR19, UR31, UR19, UR15 ;  /* 0x000000131f1372a4 */ /* 0x000fe2000f8e020f */
[C---:B------:R-:W-:Y:S01]  /*0b80*/  IADD3 R7, P0, PT, R3.reuse, UR12, RZ ;  /* 0x0000000c03077c10 */ /* 0x040fe2000ff1e0ff */
[----:B------:R-:W-:Y:S01]  /*0b90*/  BAR.SYNC.DEFER_BLOCKING 0x0 ;  /* 0x0000000000007b1d */ /* 0x000fe20000010000 */
[----:B------:R-:W-:Y:S02]  /*0ba0*/  IADD3 R5, P1, PT, R3, UR14, RZ ;  /* 0x0000000e03057c10 */ /* 0x000fe4000ff3e0ff */
[----:B------:R-:W-:Y:S02]  /*0bb0*/  IADD3.X R12, PT, PT, RZ, UR13, RZ, P0, !PT ;  /* 0x0000000dff0c7c10 */ /* 0x000fe400087fe4ff */
[----:B------:R-:W-:Y:S01]  /*0bc0*/  IADD3.X R10, PT, PT, RZ, UR19, RZ, P1, !PT ;  /* 0x00000013ff0a7c10 */ /* 0x000fe20008ffe4ff */
[----:B------:R-:W0:Y:S01]  /*0bd0*/  S2R R105, SR_LANEID ;  /* 0x0000000000697919 */ /* 0x000e220000000000 */
[C---:B------:R-:W-:Y:S01]  /*0be0*/  ISETP.GE.AND P2, PT, R29.reuse, UR16, PT ;  /* 0x000000101d007c0c */ /* 0x040fe2000bf46270 */
[----:B------:R-:W-:Y:S01]  /*0bf0*/  IMAD.WIDE.U32 R28, R29, 0x2, R8 ;  /* 0x000000021d1c7825 */ /* 0x000fe200078e0008 */
[----:B-----5:R-:W-:Y:S01]  /*0c00*/  LEA R6, P0, R7, UR40, 0x1 ;  /* 0x0000002807067c11 */ /* 0x020fe2000f8008ff */
[----:B------:R-:W-:Y:S01]  /*0c10*/  UMOV UR30, 0x400 ;  /* 0x00000400001e7882 */ /* 0x000fe20000000000 */
[----:B------:R-:W-:Y:S01]  /*0c20*/  LEA R4, P1, R5, UR42, 0x1 ;  /* 0x0000002a05047c11 */ /* 0x000fe2000f8208ff */
[----:B------:R-:W1:Y:S01]  /*0c30*/  LDCU UR18, c[0x0][0x38c] ;  /* 0x00007180ff1277ac */ /* 0x000e620008000800 */
[----:B------:R-:W-:-:S02]  /*0c40*/  SHF.L.U32 R8, R3, 0x1, RZ ;  /* 0x0000000103087819 */ /* 0x000fc400000006ff */
[----:B------:R-:W-:Y:S02]  /*0c50*/  LEA.HI.X R7, R7, UR41, R12, 0x1, P0 ;  /* 0x0000002907077c11 */ /* 0x000fe400080f0c0c */
[----:B------:R-:W-:Y:S02]  /*0c60*/  LOP3.LUT R26, R43, 0x20, R0, 0xfe, !PT ;  /* 0x000000202b1a7812 */ /* 0x000fe400078efe00 */
[C---:B------:R-:W-:Y:S02]  /*0c70*/  LOP3.LUT R17, R3.reuse, 0xe0, RZ, 0xfc, !PT ;  /* 0x000000e003117812 */ /* 0x040fe400078efcff */
[----:B------:R-:W-:Y:S01]  /*0c80*/  LOP3.LUT R18, R3, 0x100, RZ, 0xfc, !PT ;  /* 0x0000010003127812 */ /* 0x000fe200078efcff */
[----:B------:R-:W2:Y:S01]  /*0c90*/  @!P2 LDG.E.U16 R27, desc[UR32][R28.64] ;  /* 0x000000201c1ba981 */ /* 0x000ea2000c1e1500 */
[----:B------:R-:W-:Y:S02]  /*0ca0*/  LEA.HI.X R5, R5, UR43, R10, 0x1, P1 ;  /* 0x0000002b05057c11 */ /* 0x000fe400088f0c0a */
[----:B------:R-:W-:-:S02]  /*0cb0*/  LOP3.LUT R16, R3, 0xc0, RZ, 0xfc, !PT ;  /* 0x000000c003107812 */ /* 0x000fc400078efcff */
[C---:B------:R-:W-:Y:S02]  /*0cc0*/  LOP3.LUT R15, R3.reuse, 0xa0, RZ, 0xfc, !PT ;  /* 0x000000a0030f7812 */ /* 0x040fe400078efcff */
[C---:B------:R-:W-:Y:S02]  /*0cd0*/  LOP3.LUT R14, R3.reuse, 0x80, RZ, 0xfc, !PT ;  /* 0x00000080030e7812 */ /* 0x040fe400078efcff */
[C---:B------:R-:W-:Y:S02]  /*0ce0*/  LOP3.LUT R13, R3.reuse, 0x60, RZ, 0xfc, !PT ;  /* 0x00000060030d7812 */ /* 0x040fe400078efcff */
[C---:B------:R-:W-:Y:S02]  /*0cf0*/  LOP3.LUT R19, R3.reuse, 0x120, RZ, 0xfc, !PT ;  /* 0x0000012003137812 */ /* 0x040fe400078efcff */
[C---:B------:R-:W-:Y:S02]  /*0d00*/  LOP3.LUT R20, R3.reuse, 0x140, RZ, 0xfc, !PT ;  /* 0x0000014003147812 */ /* 0x040fe400078efcff */
[----:B------:R-:W-:-:S02]  /*0d10*/  LOP3.LUT R21, R3, 0x160, RZ, 0xfc, !PT ;  /* 0x0000016003157812 */ /* 0x000fc400078efcff */
[C---:B------:R-:W-:Y:S02]  /*0d20*/  LOP3.LUT R22, R3.reuse, 0x180, RZ, 0xfc, !PT ;  /* 0x0000018003167812 */ /* 0x040fe400078efcff */
[C---:B------:R-:W-:Y:S02]  /*0d30*/  LOP3.LUT R23, R3.reuse, 0x1a0, RZ, 0xfc, !PT ;  /* 0x000001a003177812 */ /* 0x040fe400078efcff */
[C---:B------:R-:W-:Y:S02]  /*0d40*/  LOP3.LUT R24, R3.reuse, 0x1c0, RZ, 0xfc, !PT ;  /* 0x000001c003187812 */ /* 0x040fe400078efcff */
[----:B------:R-:W-:Y:S01]  /*0d50*/  LOP3.LUT R25, R3, 0x1e0, RZ, 0xfc, !PT ;  /* 0x000001e003197812 */ /* 0x000fe200078efcff */
[----:B------:R-:W3:Y:S01]  /*0d60*/  S2UR UR12, SR_CgaCtaId ;  /* 0x00000000000c79c3 */ /* 0x000ee20000008800 */
[----:B------:R-:W-:Y:S01]  /*0d70*/  IADD3 R10, P0, PT, R8, UR23, RZ ;  /* 0x00000017080a7c10 */ /* 0x000fe2000ff1e0ff */
[----:B------:R-:W4:Y:S01]  /*0d80*/  LDCU.64 UR14, c[0x0][0x508] ;  /* 0x0000a100ff0e77ac */ /* 0x000f220008000a00 */
[----:B------:R-:W-:-:S02]  /*0d90*/  P2R R88, PR, RZ, 0x4 ;  /* 0x00000004ff587803 */ /* 0x000fc40000000000 */
[----:B------:R-:W-:Y:S02]  /*0da0*/  IADD3.X R11, PT, PT, RZ, UR24, RZ, P0, !PT ;  /* 0x00000018ff0b7c10 */ /* 0x000fe400087fe4ff */
[----:B------:R-:W-:-:S13]  /*0db0*/  ISETP.GE.AND P0, PT, R26, UR16, PT ;  /* 0x000000101a007c0c */ /* 0x000fda000bf06270 */
[----:B------:R-:W5:Y:S01]  /*0dc0*/  @!P0 LDG.E.U16 R30, desc[UR32][R28.64+0x40] ;  /* 0x000040201c1e8981 */ /* 0x000f62000c1e1500 */
        /* <DEDUP_REMOVED lines=8> */
[----:B------:R-:W4:Y:S01]  /*0e50*/  @!P2 LDG.E.U16 R35, desc[UR32][R28.64+0x180] ;  /* 0x000180201c23a981 */ /* 0x000f22000c1e1500 */
[----:B------:R-:W-:Y:S02]  /*0e60*/  ISETP.GE.AND P6, PT, R12, UR16, PT ;  /* 0x000000100c007c0c */ /* 0x000fe4000bfc6270 */
[----:B------:R-:W-:Y:S01]  /*0e70*/  IADD3 R8, P1, PT, R8, UR25, RZ ;  /* 0x0000001908087c10 */ /* 0x000fe2000ff3e0ff */
[----:B------:R-:W4:Y:S01]  /*0e80*/  @!P3 LDG.E.U16 R34, desc[UR32][R28.64+0x140] ;  /* 0x000140201c22b981 */ /* 0x000f22000c1e1500 */
[----:B------:R-:W-:Y:S02]  /*0e90*/  ISETP.GE.AND P2, PT, R21, UR16, PT ;  /* 0x0000001015007c0c */ /* 0x000fe4000bf46270 */
[----:B------:R-:W-:Y:S01]  /*0ea0*/  IADD3.X R9, PT, PT, RZ, UR26, RZ, P1, !PT ;  /* 0x0000001aff097c10 */ /* 0x000fe20008ffe4ff */
[----:B------:R-:W4:Y:S01]  /*0eb0*/  @!P4 LDG.E.U16 R33, desc[UR32][R28.64+0x100] ;  /* 0x000100201c21c981 */ /* 0x000f22000c1e1500 */
[----:B------:R-:W-:-:S03]  /*0ec0*/  ISETP.GE.AND P1, PT, R20, UR16, PT ;  /* 0x0000001014007c0c */ /* 0x000fc6000bf26270 */
[----:B------:R-:W4:Y:S01]  /*0ed0*/  @!P0 LDG.E.U16 R37, desc[UR32][R28.64+0x200] ;  /* 0x000200201c258981 */ /* 0x000f22000c1e1500 */
[----:B------:R-:W-:Y:S02]  /*0ee0*/  ISETP.GE.AND P0, PT, R19, UR16, PT ;  /* 0x0000001013007c0c */ /* 0x000fe4000bf06270 */
[----:B------:R-:W-:Y:S01]  /*0ef0*/  ISETP.GE.AND P3, PT, R22, UR16, PT ;  /* 0x0000001016007c0c */ /* 0x000fe2000bf66270 */
[----:B------:R-:W4:Y:S01]  /*0f00*/  @!P5 LDG.E.U16 R32, desc[UR32][R28.64+0xc0] ;  /* 0x0000c0201c20d981 */ /* 0x000f22000c1e1500 */
[----:B------:R-:W-:Y:S02]  /*0f10*/  ISETP.GE.AND P4, PT, R23, UR16, PT ;  /* 0x0000001017007c0c */ /* 0x000fe4000bf86270 */
[----:B------:R-:W-:Y:S01]  /*0f20*/  ISETP.GE.AND P5, PT, R24, UR16, PT ;  /* 0x0000001018007c0c */ /* 0x000fe2000bfa6270 */
[----:B------:R-:W4:Y:S01]  /*0f30*/  @!P6 LDG.E.U16 R31, desc[UR32][R28.64+0x80] ;  /* 0x000080201c1fe981 */ /* 0x000f22000c1e1500 */
[----:B------:R-:W-:-:S03]  /*0f40*/  ISETP.GE.AND P6, PT, R25, UR16, PT ;  /* 0x0000001019007c0c */ /* 0x000fc6000bfc6270 */
[----:B------:R-:W4:Y:S04]  /*0f50*/  @!P1 LDG.E.U16 R39, desc[UR32][R28.64+0x280] ;  /* 0x000280201c279981 */ /* 0x000f28000c1e1500 */
[----:B------:R-:W4:Y:S04]  /*0f60*/  @!P0 LDG.E.U16 R38, desc[UR32][R28.64+0x240] ;  /* 0x000240201c268981 */ /* 0x000f28000c1e1500 */
[----:B------:R-:W4:Y:S04]  /*0f70*/  @!P2 LDG.E.U16 R40, desc[UR32][R28.64+0x2c0] ;  /* 0x0002c0201c28a981 */ /* 0x000f28000c1e1500 */
[----:B------:R-:W4:Y:S04]  /*0f80*/  @!P3 LDG.E.U16 R42, desc[UR32][R28.64+0x300] ;  /* 0x000300201c2ab981 */ /* 0x000f28000c1e1500 */
[----:B------:R-:W4:Y:S04]  /*0f90*/  @!P4 LDG.E.U16 R44, desc[UR32][R28.64+0x340] ;  /* 0x000340201c2cc981 */ /* 0x000f28000c1e1500 */
[----:B------:R-:W4:Y:S04]  /*0fa0*/  @!P5 LDG.E.U16 R41, desc[UR32][R28.64+0x380] ;  /* 0x000380201c29d981 */ /* 0x000f28000c1e1500 */
[----:B------:R1:W4:Y:S01]  /*0fb0*/  @!P6 LDG.E.U16 R46, desc[UR32][R28.64+0x3c0] ;  /* 0x0003c0201c2ee981 */ /* 0x000322000c1e1500 */
[----:B0-----:R-:W-:Y:S01]  /*0fc0*/  IADD3 R43, PT, PT, R43, R105, RZ ;  /* 0x000000692b2b7210 */ /* 0x001fe20007ffe0ff */
[----:B---3--:R-:W-:-:S03]  /*0fd0*/  ULEA UR30, UR12, UR30, 0x18 ;  /* 0x0000001e0c1e7291 */ /* 0x008fc6000f8ec0ff */
[C---:B------:R-:W-:Y:S02]  /*0fe0*/  IADD3 R48, PT, PT, R43.reuse, 0x20, RZ ;  /* 0x000000202b307810 */ /* 0x040fe40007ffe0ff */
[C---:B------:R-:W-:Y:S02]  /*0ff0*/  IADD3 R50, PT, PT, R43.reuse, 0x40, RZ ;  /* 0x000000402b327810 */ /* 0x040fe40007ffe0ff */
[C---:B-1----:R-:W-:Y:S02]  /*1000*/  IADD3 R28, PT, PT, R43.reuse, 0xa0, RZ ;  /* 0x000000a02b1c7810 */ /* 0x042fe40007ffe0ff */
[C---:B------:R-:W-:Y:S02]  /*1010*/  IADD3 R52, PT, PT, R43.reuse, 0x60, RZ ;  /* 0x000000602b347810 */ /* 0x040fe40007ffe0ff */
[C---:B------:R-:W-:Y:S02]  /*1020*/  LEA.HI.SX32 R45, R43.reuse, R43, 0x1b ;  /* 0x0000002b2b2d7211 */ /* 0x040fe400078fdaff */
[----:B------:R-:W-:-:S02]  /*1030*/  IADD3 R54, PT, PT, R43, 0x80, RZ ;  /* 0x000000802b367810 */ /* 0x000fc40007ffe0ff */
[-C--:B------:R-:W-:Y:S02]  /*1040*/  LEA.HI.SX32 R28, R28, R43.reuse, 0x1b ;  /* 0x0000002b1c1c7211 */ /* 0x080fe400078fdaff */
[-C--:B------:R-:W-:Y:S02]  /*1050*/  LEA.HI.SX32 R48, R48, R43.reuse, 0x1b ;  /* 0x0000002b30307211 */ /* 0x080fe400078fdaff */
[C---:B------:R-:W-:Y:S02]  /*1060*/  IADD3 R56, PT, PT, R43.reuse, 0xc0, RZ ;  /* 0x000000c02b387810 */ /* 0x040fe40007ffe0ff */
[-C--:B------:R-:W-:Y:S02]  /*1070*/  LEA.HI.SX32 R50, R50, R43.reuse, 0x1b ;  /* 0x0000002b32327211 */ /* 0x080fe400078fdaff */
[----:B------:R-:W-:Y:S02]  /*1080*/  IADD3 R58, PT, PT, R43, 0xe0, RZ ;  /* 0x000000e02b3a7810 */ /* 0x000fe40007ffe0ff */
[----:B------:R-:W-:-:S02]  /*1090*/  LEA.HI.SX32 R52, R52, R43, 0x1b ;  /* 0x0000002b34347211 */ /* 0x000fc400078fdaff */
[----:B------:R-:W-:Y:S02]  /*10a0*/  IADD3 R60, PT, PT, R43, 0x100, RZ ;  /* 0x000001002b3c7810 */ /* 0x000fe40007ffe0ff */
[----:B------:R-:W-:Y:S02]  /*10b0*/  LEA R140, R45, UR30, 0x1 ;  /* 0x0000001e2d8c7c11 */ /* 0x000fe4000f8e08ff */
[----:B------:R-:W-:Y:S02]  /*10c0*/  LEA.HI.SX32 R54, R54, R43, 0x1b ;  /* 0x0000002b36367211 */ /* 0x000fe400078fdaff */
[----:B------:R-:W-:Y:S02]  /*10d0*/  LEA R243, R28, UR30, 0x1 ;  /* 0x0000001e1cf37c11 */ /* 0x000fe4000f8e08ff */
[----:B------:R-:W-:Y:S02]  /*10e0*/  IADD3 R62, PT, PT, R43, 0x120, RZ ;  /* 0x000001202b3e7810 */ /* 0x000fe40007ffe0ff */
[----:B------:R-:W-:-:S02]  /*10f0*/  LEA R138, R48, UR30, 0x1 ;  /* 0x0000001e308a7c11 */ /* 0x000fc4000f8e08ff */
[----:B------:R-:W-:Y:S02]  /*1100*/  LOP3.LUT R28, R182, 0x3e0, RZ, 0xc0, !PT ;  /* 0x000003e0b61c7812 */ /* 0x000fe400078ec0ff */
[C---:B------:R-:W-:Y:S02]  /*1110*/  IADD3 R64, PT, PT, R43.reuse, 0x140, RZ ;  /* 0x000001402b407810 */ /* 0x040fe40007ffe0ff */
[-C--:B------:R-:W-:Y:S02]  /*1120*/  LEA.HI.SX32 R56, R56, R43.reuse, 0x1b ;  /* 0x0000002b38387211 */ /* 0x080fe400078fdaff */
[----:B------:R-:W-:Y:S02]  /*1130*/  LEA R250, R50, UR30, 0x1 ;  /* 0x0000001e32fa7c11 */ /* 0x000fe4000f8e08ff */
[----:B------:R-:W-:Y:S02]  /*1140*/  IADD3 R66, PT, PT, R43, 0x160, RZ ;  /* 0x000001602b427810 */ /* 0x000fe40007ffe0ff */
[----:B------:R-:W-:-:S02]  /*1150*/  LEA.HI.SX32 R58, R58, R43, 0x1b ;  /* 0x0000002b3a3a7211 */ /* 0x000fc400078fdaff */
[----:B------:R-:W-:Y:S02]  /*1160*/  LEA R249, R52, UR30, 0x1 ;  /* 0x0000001e34f97c11 */ /* 0x000fe4000f8e08ff */
[C---:B------:R-:W-:Y:S02]  /*1170*/  IADD3 R68, PT, PT, R43.reuse, 0x180, RZ ;  /* 0x000001802b447810 */ /* 0x040fe40007ffe0ff */
[-C--:B------:R-:W-:Y:S02]  /*1180*/  LEA.HI.SX32 R60, R60, R43.reuse, 0x1b ;  /* 0x0000002b3c3c7211 */ /* 0x080fe400078fdaff */
[----:B------:R-:W-:Y:S02]  /*1190*/  LEA R244, R54, UR30, 0x1 ;  /* 0x0000001e36f47c11 */ /* 0x000fe4000f8e08ff */
[----:B------:R-:W-:Y:S02]  /*11a0*/  IADD3 R70, PT, PT, R43, 0x1a0, RZ ;  /* 0x000001a02b467810 */ /* 0x000fe40007ffe0ff */
[----:B------:R-:W-:-:S02]  /*11b0*/  LEA.HI.SX32 R62, R62, R43, 0x1b ;  /* 0x0000002b3e3e7211 */ /* 0x000fc400078fdaff */
        /* <DEDUP_REMOVED lines=24> */
[----:B------:R-:W-:Y:S02]  /*1340*/  P2R R61, PR, RZ, 0x2 ;  /* 0x00000002ff3d7803 */ /* 0x000fe40000000000 */
[----:B------:R-:W-:Y:S02]  /*1350*/  P2R R49, PR, RZ, 0x4 ;  /* 0x00000004ff317803 */ /* 0x000fe40000000000 */
[----:B------:R-:W-:Y:S02]  /*1360*/  ISETP.GE.AND P1, PT, R13, UR16, PT ;  /* 0x000000100d007c0c */ /* 0x000fe4000bf26270 */
[----:B------:R-:W-:Y:S02]  /*1370*/  P2R R47, PR, RZ, 0x8 ;  /* 0x00000008ff2f7803 */ /* 0x000fe40000000000 */
[----:B------:R-:W-:Y:S02]  /*1380*/  ISETP.GE.AND P2, PT, R12, UR16, PT ;  /* 0x000000100c007c0c */ /* 0x000fe4000bf46270 */
[----:B------:R-:W-:-:S02]  /*1390*/  ISETP.GE.AND P3, PT, R26, UR16, PT ;  /* 0x000000101a007c0c */ /* 0x000fc4000bf66270 */
[----:B------:R-:W-:Y:S01]  /*13a0*/  PRMT R29, RZ, 0x7610, R29 ;  /* 0x00007610ff1d7816 */ /* 0x000fe2000000001d */
[----:B--2---:R0:W-:Y:S04]  /*13b0*/  STS.U16 [R140], R27 ;  /* 0x0000001b8c007388 */ /* 0x0041e80000000400 */
[----:B-----5:R-:W-:Y:S01]  /*13c0*/  STS.U16 [R138+0x40], R30 ;  /* 0x0000401e8a007388 */ /* 0x020fe20000000400 */
[----:B0-----:R-:W-:-:S03]  /*13d0*/  PRMT R27, RZ, 0x7610, R27 ;  /* 0x00007610ff1b7816 */ /* 0x001fc6000000001b */
[----:B----4-:R-:W-:Y:S04]  /*13e0*/  STS.U16 [R250+0x80], R31 ;  /* 0x0000801ffa007388 */ /* 0x010fe80000000400 */
[----:B------:R-:W-:Y:S04]  /*13f0*/  STS.U16 [R249+0xc0], R32 ;  /* 0x0000c020f9007388 */ /* 0x000fe80000000400 */
[----:B------:R0:W-:Y:S04]  /*1400*/  STS.U16 [R244+0x100], R33 ;  /* 0x00010021f4007388 */ /* 0x0001e80000000400 */
[----:B------:R-:W-:Y:S04]  /*1410*/  STS.U16 [R243+0x140], R34 ;  /* 0x00014022f3007388 */ /* 0x000fe80000000400 */
[----:B------:R-:W-:Y:S04]  /*1420*/  STS.U16 [R242+0x180], R35 ;  /* 0x00018023f2007388 */ /* 0x000fe80000000400 */
[----:B------:R-:W-:Y:S04]  /*1430*/  STS.U16 [R241+0x1c0], R36 ;  /* 0x0001c024f1007388 */ /* 0x000fe80000000400 */
[----:B------:R1:W-:Y:S04]  /*1440*/  STS.U16 [R240+0x200], R37 ;  /* 0x00020025f0007388 */ /* 0x0003e80000000400 */
[----:B------:R-:W-:Y:S04]  /*1450*/  STS.U16 [R239+0x240], R38 ;  /* 0x00024026ef007388 */ /* 0x000fe80000000400 */
[----:B------:R2:W-:Y:S04]  /*1460*/  STS.U16 [R238+0x280], R39 ;  /* 0x00028027ee007388 */ /* 0x0005e80000000400 */
[----:B------:R3:W-:Y:S04]  /*1470*/  STS.U16 [R237+0x2c0], R40 ;  /* 0x0002c028ed007388 */ /* 0x0007e80000000400 */
        /* <DEDUP_REMOVED lines=35> */
[----:B-1----:R-:W-:Y:S02]  /*16b0*/  PRMT R37, RZ, 0x7610, R37 ;  /* 0x00007610ff257816 */ /* 0x002fe40000000025 */
[----:B------:R-:W-:-:S02]  /*16c0*/  PRMT R34, RZ, 0x7610, R34 ;  /* 0x00007610ff227816 */ /* 0x000fc40000000022 */
[----:B------:R-:W-:Y:S02]  /*16d0*/  PRMT R35, RZ, 0x7610, R35 ;  /* 0x00007610ff237816 */ /* 0x000fe40000000023 */
[----:B------:R-:W-:Y:S02]  /*16e0*/  PRMT R32, RZ, 0x7610, R32 ;  /* 0x00007610ff207816 */ /* 0x000fe40000000020 */
[----:B------:R-:W5:Y:S01]  /*16f0*/  @!P1 LDG.E.U16 R34, desc[UR32][R10.64+0x1c0] ;  /* 0x0001c0200a229981 */ /* 0x000f62000c1e1500 */
[----:B------:R-:W-:-:S03]  /*1700*/  ISETP.NE.AND P1, PT, R61, RZ, PT ;  /* 0x000000ff3d00720c */ /* 0x000fc60003f25270 */
[----:B------:R-:W5:Y:S01]  /*1710*/  @!P0 LDG.E.U16 R37, desc[UR32][R10.64+0x200] ;  /* 0x000200200a258981 */ /* 0x000f62000c1e1500 */
[----:B------:R-:W-:-:S03]  /*1720*/  ISETP.NE.AND P0, PT, R63, RZ, PT ;  /* 0x000000ff3f00720c */ /* 0x000fc60003f05270 */
[----:B------:R-:W5:Y:S01]  /*1730*/  @!P2 LDG.E.U16 R35, desc[UR32][R10.64+0x180] ;  /* 0x000180200a23a981 */ /* 0x000f62000c1e1500 */
[----:B------:R-:W-:-:S03]  /*1740*/  ISETP.NE.AND P2, PT, R49, RZ, PT ;  /* 0x000000ff3100720c */ /* 0x000fc60003f45270 */
[----:B------:R-:W5:Y:S01]  /*1750*/  @!P3 LDG.E.U16 R32, desc[UR32][R10.64+0x140] ;  /* 0x000140200a20b981 */ /* 0x000f62000c1e1500 */
[----:B------:R-:W-:Y:S02]  /*1760*/  ISETP.NE.AND P3, PT, R47, RZ, PT ;  /* 0x000000ff2f00720c */ /* 0x000fe40003f65270 */
[----:B------:R-:W-:Y:S02]  /*1770*/  PRMT R36, RZ, 0x7610, R36 ;  /* 0x00007610ff247816 */ /* 0x000fe40000000024 */
[----:B--2---:R-:W-:Y:S02]  /*1780*/  PRMT R39, RZ, 0x7610, R39 ;  /* 0x00007610ff277816 */ /* 0x004fe40000000027 */
[----:B------:R-:W-:Y:S02]  /*1790*/  PRMT R38, RZ, 0x7610, R38 ;  /* 0x00007610ff267816 */ /* 0x000fe40000000026 */
[----:B---3--:R-:W-:Y:S01]  /*17a0*/  PRMT R40, RZ, 0x7610, R40 ;  /* 0x00007610ff287816 */ /* 0x008fe20000000028 */
[----:B------:R-:W2:Y:S01]  /*17b0*/  @!P0 LDG.E.U16 R36, desc[UR32][R10.64+0x240] ;  /* 0x000240200a248981 */ /* 0x000ea2000c1e1500 */
[----:B------:R-:W-:-:S02]  /*17c0*/  PRMT R28, RZ, 0x7610, R28 ;  /* 0x00007610ff1c7816 */ /* 0x000fc4000000001c */
[----:B----4-:R-:W-:Y:S01]  /*17d0*/  PRMT R41, RZ, 0x7610, R41 ;  /* 0x00007610ff297816 */ /* 0x010fe20000000029 */
[----:B------:R-:W3:Y:S01]  /*17e0*/  @!P1 LDG.E.U16 R39, desc[UR32][R10.64+0x280] ;  /* 0x000280200a279981 */ /* 0x000ee2000c1e1500 */
[----:B------:R-:W-:-:S03]  /*17f0*/  PRMT R42, RZ, 0x7610, R42 ;  /* 0x00007610ff2a7816 */ /* 0x000fc6000000002a */
[----:B------:R-:W4:Y:S04]  /*1800*/  @!P2 LDG.E.U16 R38, desc[UR32][R10.64+0x2c0] ;  /* 0x0002c0200a26a981 */ /* 0x000f28000c1e1500 */
[----:B------:R-:W4:Y:S04]  /*1810*/  @!P3 LDG.E.U16 R40, desc[UR32][R10.64+0x300] ;  /* 0x000300200a28b981 */ /* 0x000f28000c1e1500 */
[----:B------:R-:W4:Y:S04]  /*1820*/  @!P4 LDG.E.U16 R28, desc[UR32][R10.64+0x340] ;  /* 0x000340200a1cc981 */ /* 0x000f28000c1e1500 */
[----:B------:R-:W4:Y:S04]  /*1830*/  @!P5 LDG.E.U16 R41, desc[UR32][R10.64+0x380] ;  /* 0x000380200a29d981 */ /* 0x000f28000c1e1500 */
[----:B------:R-:W4:Y:S01]  /*1840*/  @!P6 LDG.E.U16 R42, desc[UR32][R10.64+0x3c0] ;  /* 0x0003c0200a2ae981 */ /* 0x000f22000c1e1500 */
        /* <DEDUP_REMOVED lines=10> */
[----:B-----5:R-:W-:Y:S02]  /*18f0*/  PRMT R46, RZ, 0x7610, R46 ;  /* 0x00007610ff2e7816 */ /* 0x020fe4000000002e */
        /* <DEDUP_REMOVED lines=20> */
[----:B--2---:R-:W-:Y:S04]  /*1a40*/  STS.U16 [R239+0x240], R36 ;  /* 0x00024024ef007388 */ /* 0x004fe80000000400 */
[----:B---3--:R-:W-:Y:S04]  /*1a50*/  STS.U16 [R238+0x280], R39 ;  /* 0x00028027ee007388 */ /* 0x008fe80000000400 */
[----:B----4-:R-:W-:Y:S04]  /*1a60*/  STS.U16 [R237+0x2c0], R38 ;  /* 0x0002c026ed007388 */ /* 0x010fe80000000400 */
        /* <DEDUP_REMOVED lines=66> */
[----:B----4-:R-:W-:Y:S04]  /*1e90*/  STS.U16 [R250+0x80], R45 ;  /* 0x0000802dfa007388 */ /* 0x010fe80000000400 */
[----:B---3--:R0:W-:Y:S04]  /*1ea0*/  STS.U16 [R249+0xc0], R46 ;  /* 0x0000c02ef9007388 */ /* 0x0081e80000000400 */
        /* <DEDUP_REMOVED lines=49> */
[----:B------:R-:W-:-:S03]  /*21c0*/  ISETP.NE.AND P2, PT, R73, RZ, PT ;  /* 0x000000ff4900720c */ /* 0x000fc60003f45270 */
[----:B------:R-:W2:Y:S01]  /*21d0*/  @!P1 LDG.E.U16 R64, desc[UR32][R6.64+0x1c0] ;  /* 0x0001c02006409981 */ /* 0x000ea2000c1e1500 */
[----:B------:R-:W-:-:S03]  /*21e0*/  ISETP.NE.AND P1, PT, R79, RZ, PT ;  /* 0x000000ff4f00720c */ /* 0x000fc60003f25270 */
        /* <DEDUP_REMOVED lines=14> */
[----:B------:R-:W-:Y:S02]  /*22d0*/  PRMT R73, RZ, 0x7610, R73 ;  /* 0x00007610ff497816 */ /* 0x000fe40000000049 */
[----:B------:R-:W-:Y:S02]  /*22e0*/  P2R R90, PR, RZ, 0x2 ;  /* 0x00000002ff5a7803 */ /* 0x000fe40000000000 */
[----:B------:R-:W-:Y:S02]  /*22f0*/  ISETP.GE.AND P1, PT, R26, UR16, PT ;  /* 0x000000101a007c0c */ /* 0x000fe4000bf26270 */
        /* <DEDUP_REMOVED lines=23> */
[----:B------:R0:W-:Y:S04]  /*2470*/  STS.U16 [R229+0x300], R72 ;  /* 0x00030048e5007388 */ /* 0x0001e80000000400 */
[----:B------:R1:W-:Y:S04]  /*2480*/  STS.U16 [R225+0x340], R74 ;  /* 0x0003404ae1007388 */ /* 0x0003e80000000400 */
[----:B------:R-:W-:Y:S04]  /*2490*/  STS.U16 [R104+0x380], R69 ;  /* 0x0003804568007388 */ /* 0x000fe80000000400 */
[----:B------:R-:W-:Y:S01]  /*24a0*/  STS.U16 [R103+0x3c0], R76 ;  /* 0x0003c04c67007388 */ /* 0x000fe20000000400 */
[----:B------:R-:W-:-:S03]  /*24b0*/  NOP ;  /* 0x0000000000007918 */ /* 0x000fc60000000000 */
[----:B------:R-:W2:Y:S04]  /*24c0*/  LDS.U16 R7, [R102] ;  /* 0x0000000066077984 */ /* 0x000ea80000000400 */
[----:B------:R-:W3:Y:S04]  /*24d0*/  LDS.U16 R6, [R102+0x2] ;  /* 0x0000020066067984 */ /* 0x000ee80000000400 */
[----:B------:R-:W-:Y:S04]  /*24e0*/  LDS.U16 R46, [R102+0x4] ;  /* 0x00000400662e7984 */ /* 0x000fe80000000400 */
[----:B------:R-:W4:Y:S04]  /*24f0*/  LDS.U16 R47, [R102+0x6] ;  /* 0x00000600662f7984 */ /* 0x000f280000000400 */
[----:B------:R-:W5:Y:S04]  /*2500*/  LDS.U16 R49, [R102+0x8] ;  /* 0x0000080066317984 */ /* 0x000f680000000400 */
[----:B------:R-:W5:Y:S04]  /*2510*/  LDS.U16 R60, [R102+0xa] ;  /* 0x00000a00663c7984 */ /* 0x000f680000000400 */
[----:B------:R-:W5:Y:S04]  /*2520*/  LDS.U16 R61, [R102+0xc] ;  /* 0x00000c00663d7984 */ /* 0x000f680000000400 */
[----:B------:R-:W5:Y:S04]  /*2530*/  LDS.U16 R62, [R102+0xe] ;  /* 0x00000e00663e7984 */ /* 0x000f680000000400 */
[----:B------:R-:W5:Y:S04]  /*2540*/  LDS.U16 R63, [R102+0x10] ;  /* 0x00001000663f7984 */ /* 0x000f680000000400 */
[----:B------:R-:W5:Y:S04]  /*2550*/  LDS.U16 R64, [R102+0x12] ;  /* 0x0000120066407984 */ /* 0x000f680000000400 */
[----:B------:R-:W-:Y:S04]  /*2560*/  LDS.U16 R65, [R102+0x14] ;  /* 0x0000140066417984 */ /* 0x000fe80000000400 */
[----:B------:R-:W5:Y:S04]  /*2570*/  LDS.U16 R67, [R102+0x16] ;  /* 0x0000160066437984 */ /* 0x000f680000000400 */
[----:B------:R-:W5:Y:S04]  /*2580*/  LDS.U16 R68, [R102+0x18] ;  /* 0x0000180066447984 */ /* 0x000f680000000400 */
[----:B------:R-:W5:Y:S04]  /*2590*/  LDS.U16 R69, [R102+0x1a] ;  /* 0x00001a0066457984 */ /* 0x000f680000000400 */
[----:B------:R-:W5:Y:S04]  /*25a0*/  LDS.U16 R70, [R102+0x1c] ;  /* 0x00001c0066467984 */ /* 0x000f680000000400 */
        /* <DEDUP_REMOVED lines=19> */
[----:B------:R-:W-:-:S09]  /*26e0*/  ISETP.GE.AND P1, PT, R17, UR16, PT ;  /* 0x0000001011007c0c */ /* 0x000fd2000bf26270 */
[----:B------:R-:W5:Y:S01]  /*26f0*/  @!P0 LDG.E.U16 R91, desc[UR32][R4.64+0x180] ;  /* 0x00018020045b8981 */ /* 0x000f62000c1e1500 */
[----:B------:R-:W-:-:S03]  /*2700*/  ISETP.GE.AND P0, PT, R18, UR16, PT ;  /* 0x0000001012007c0c */ /* 0x000fc6000bf06270 */
[----:B------:R-:W5:Y:S01]  /*2710*/  @!P1 LDG.E.U16 R88, desc[UR32][R4.64+0x1c0] ;  /* 0x0001c02004589981 */ /* 0x000f62000c1e1500 */
[----:B------:R-:W-:-:S09]  /*2720*/  ISETP.NE.AND P1, PT, R90, RZ, PT ;  /* 0x000000ff5a00720c */ /* 0x000fd20003f25270 */
[----:B------:R-:W5:Y:S01]  /*2730*/  @!P0 LDG.E.U16 R93, desc[UR32][R4.64+0x200] ;  /* 0x00020020045d8981 */ /* 0x000f62000c1e1500 */
[----:B------:R-:W-:Y:S02]  /*2740*/  ISETP.NE.AND P0, PT, R92, RZ, PT ;  /* 0x000000ff5c00720c */ /* 0x000fe40003f05270 */
[----:B------:R-:W-:Y:S01]  /*2750*/  PRMT R90, RZ, 0x7610, R90 ;  /* 0x00007610ff5a7816 */ /* 0x000fe2000000005a */
[----:B------:R-:W5:Y:S01]  /*2760*/  @!P1 LDG.E.U16 R95, desc[UR32][R4.64+0x280] ;  /* 0x00028020045f9981 */ /* 0x000f62000c1e1500 */
[----:B------:R-:W-:-:S06]  /*2770*/  PRMT R92, RZ, 0x7610, R92 ;  /* 0x00007610ff5c7816 */ /* 0x000fcc000000005c */
[----:B------:R-:W5:Y:S04]  /*2780*/  @!P2 LDG.E.U16 R92, desc[UR32][R4.64+0x2c0] ;  /* 0x0002c020045ca981 */ /* 0x000f68000c1e1500 */
[----:B------:R0:W5:Y:S01]  /*2790*/  @!P0 LDG.E.U16 R90, desc[UR32][R4.64+0x240] ;  /* 0x00024020045a8981 */ /* 0x000162000c1e1500 */
[----:B--2---:R-:W-:Y:S02]  /*27a0*/  HADD2.F32 R7, -RZ, R7.H0_H0 ;  /* 0x20000007ff077230 */ /* 0x004fe40000004100 */
[----:B---3--:R-:W-:-:S03]  /*27b0*/  HADD2.F32 R6, -RZ, R6.H0_H0 ;  /* 0x20000006ff067230 */ /* 0x008fc60000004100 */
[----:B------:R-:W-:Y:S02]  /*27c0*/  FMUL.FTZ R76, R7, -1.4426950216293334961 ;  /* 0xbfb8aa3b074c7820 */ /* 0x000fe40000410000 */
[----:B------:R-:W-:-:S04]  /*27d0*/  FMUL.FTZ R106, R6, -1.4426950216293334961 ;  /* 0xbfb8aa3b066a7820 */ /* 0x000fc80000410000 */
[----:B------:R-:W1:Y:S01]  /*27e0*/  MUFU.EX2 R76, R76 ;  /* 0x0000004c004c7308 */ /* 0x000e620000000800 */
[----:B----4-:R-:W-:-:S07]  /*27f0*/  HADD2.F32 R47, -RZ, R47.H0_H0 ;  /* 0x2000002fff2f7230 */ /* 0x010fce0000004100 */
[----:B------:R-:W-:Y:S01]  /*2800*/  MUFU.EX2 R106, R106 ;  /* 0x0000006a006a7308 */ /* 0x000fe20000000800 */
[----:B-----5:R-:W-:Y:S02]  /*2810*/  HADD2.F32 R49, -RZ, R49.H0_H0 ;  /* 0x20000031ff317230 */ /* 0x020fe40000004100 */
[----:B0-----:R-:W-:Y:S01]  /*2820*/  FMUL.FTZ R4, R47, -1.4426950216293334961 ;  /* 0xbfb8aa3b2f047820 */ /* 0x001fe20000410000 */
[----:B------:R-:W-:Y:S02]  /*2830*/  HADD2.F32 R46, -RZ, R46.H0_H0 ;  /* 0x2000002eff2e7230 */ /* 0x000fe40000004100 */
[----:B------:R-:W-:-:S03]  /*2840*/  FMUL.FTZ R5, R49, -1.4426950216293334961 ;  /* 0xbfb8aa3b31057820 */ /* 0x000fc60000410000 */
[----:B------:R-:W0:Y:S01]  /*2850*/  MUFU.EX2 R4, R4 ;  /* 0x0000000400047308 */ /* 0x000e220000000800 */
[----:B-1----:R-:W-:Y:S01]  /*2860*/  FADD.FTZ R76, R76, 1 ;  /* 0x3f8000004c4c7421 */ /* 0x002fe20000010000 */
[----:B------:R-:W-:-:S06]  /*2870*/  FMUL.FTZ R107, R46, -1.4426950216293334961 ;  /* 0xbfb8aa3b2e6b7820 */ /* 0x000fcc0000410000 */
[----:B------:R-:W1:Y:S08]  /*2880*/  MUFU.EX2 R5, R5 ;  /* 0x0000000500057308 */ /* 0x000e700000000800 */
[----:B------:R-:W-:Y:S01]  /*2890*/  MUFU.RCP R76, R76 ;  /* 0x0000004c004c7308 */ /* 0x000fe20000001000 */
[----:B------:R-:W-:-:S07]  /*28a0*/  HADD2.F32 R60, -RZ, R60.H0_H0 ;  /* 0x2000003cff3c7230 */ /* 0x000fce0000004100 */
[----:B------:R-:W-:Y:S01]  /*28b0*/  MUFU.EX2 R107, R107 ;  /* 0x0000006b006b7308 */ /* 0x000fe20000000800 */
[----:B0-----:R-:W-:Y:S01]  /*28c0*/  FADD.FTZ R4, R4, 1 ;  /* 0x3f80000004047421 */ /* 0x001fe20000010000 */
[----:B------:R-:W-:Y:S01]  /*28d0*/  FMUL.FTZ R108, R60, -1.4426950216293334961 ;  /* 0xbfb8aa3b3c6c7820 */ /* 0x000fe20000410000 */
[----:B-1----:R-:W-:Y:S01]  /*28e0*/  FADD.FTZ R5, R5, 1 ;  /* 0x3f80000005057421 */ /* 0x002fe20000010000 */
[----:B------:R-:W-:Y:S02]  /*28f0*/  HADD2.F32 R61, -RZ, R61.H0_H0 ;  /* 0x2000003dff3d7230 */ /* 0x000fe40000004100 */
[----:B------:R-:W-:Y:S02]  /*2900*/  HADD2.F32 R77, -RZ, R77.H0_H0 ;  /* 0x2000004dff4d7230 */ /* 0x000fe40000004100 */
[----:B------:R-:W-:Y:S01]  /*2910*/  MUFU.EX2 R108, R108 ;  /* 0x0000006c006c7308 */ /* 0x000fe20000000800 */
[----:B------:R-:W-:Y:S01]  /*2920*/  FMUL.FTZ R109, R61, -1.4426950216293334961 ;  /* 0xbfb8aa3b3d6d7820 */ /* 0x000fe20000410000 */
[----:B------:R-:W-:-:S02]  /*2930*/  HADD2.F32 R62, -RZ, R62.H0_H0 ;  /* 0x2000003eff3e7230 */ /* 0x000fc40000004100 */
[----:B------:R-:W-:-:S03]  /*2940*/  HADD2.F32 R63, -RZ, R63.H0_H0 ;  /* 0x2000003fff3f7230 */ /* 0x000fc60000004100 */
[----:B------:R-:W-:Y:S01]  /*2950*/  FMUL.FTZ R110, R62, -1.4426950216293334961 ;  /* 0xbfb8aa3b3e6e7820 */ /* 0x000fe20000410000 */
[----:B------:R-:W-:Y:S01]  /*2960*/  MUFU.EX2 R109, R109 ;  /* 0x0000006d006d7308 */ /* 0x000fe20000000800 */
[----:B------:R-:W-:Y:S01]  /*2970*/  FMUL.FTZ R111, R63, -1.4426950216293334961 ;  /* 0xbfb8aa3b3f6f7820 */ /* 0x000fe20000410000 */
[----:B------:R-:W-:Y:S02]  /*2980*/  HADD2.F32 R64, -RZ, R64.H0_H0 ;  /* 0x20000040ff407230 */ /* 0x000fe40000004100 */
[----:B------:R-:W-:-:S04]  /*2990*/  HADD2.F32 R78, -RZ, R78.H0_H0 ;  /* 0x2000004eff4e7230 */ /* 0x000fc80000004100 */
[----:B------:R-:W-:Y:S01]  /*29a0*/  MUFU.EX2 R110, R110 ;  /* 0x0000006e006e7308 */ /* 0x000fe20000000800 */
[----:B------:R-:W-:Y:S02]  /*29b0*/  HADD2.F32 R87, -RZ, R87.H0_H0 ;  /* 0x20000057ff577230 */ /* 0x000fe40000004100 */
[----:B------:R-:W-:-:S05]  /*29c0*/  FMUL.FTZ R112, R64, -1.4426950216293334961 ;  /* 0xbfb8aa3b40707820 */ /* 0x000fca0000410000 */
[----:B------:R-:W0:Y:S01]  /*29d0*/  MUFU.EX2 R111, R111 ;  /* 0x0000006f006f7308 */ /* 0x000e220000000800 */
[----:B------:R-:W-:-:S07]  /*29e0*/  HADD2.F32 R97, -RZ, R97.H0_H0 ;  /* 0x20000061ff617230 */ /* 0x000fce0000004100 */
[----:B------:R-:W-:Y:S01]  /*29f0*/  MUFU.EX2 R112, R112 ;  /* 0x0000007000707308 */ /* 0x000fe20000000800 */
[----:B------:R-:W-:Y:S02]  /*2a00*/  HADD2.F32 R67, -RZ, R67.H0_H0 ;  /* 0x20000043ff437230 */ /* 0x000fe40000004100 */
[----:B------:R-:W-:Y:S02]  /*2a10*/  HADD2.F32 R96, -RZ, R96.H0_H0 ;  /* 0x20000060ff607230 */ /* 0x000fe40000004100 */
[----:B------:R-:W-:Y:S02]  /*2a20*/  HADD2.F32 R68, -RZ, R68.H0_H0 ;  /* 0x20000044ff447230 */ /* 0x000fe40000004100 */
[----:B0-----:R-:W-:Y:S01]  /*2a30*/  FADD.FTZ R111, R111, 1 ;  /* 0x3f8000006f6f7421 */ /* 0x001fe20000010000 */
[----:B------:R-:W-:Y:S02]  /*2a40*/  HADD2.F32 R99, -RZ, R99.H0_H0 ;  /* 0x20000063ff637230 */ /* 0x000fe40000004100 */
[----:B------:R-:W-:Y:S01]  /*2a50*/  FMUL.FTZ R114, R67, -1.4426950216293334961 ;  /* 0xbfb8aa3b43727820 */ /* 0x000fe20000410000 */
[----:B------:R-:W-:-:S02]  /*2a60*/  HADD2.F32 R69, -RZ, R69.H0_H0 ;  /* 0x20000045ff457230 */ /* 0x000fc40000004100 */
[----:B------:R-:W-:Y:S01]  /*2a70*/  FMUL.FTZ R115, R68, -1.4426950216293334961 ;  /* 0xbfb8aa3b44737820 */ /* 0x000fe20000410000 */
[----:B------:R-:W-:Y:S02]  /*2a80*/  HADD2.F32 R70, -RZ, R70.H0_H0 ;  /* 0x20000046ff467230 */ /* 0x000fe40000004100 */
[----:B------:R-:W-:Y:S02]  /*2a90*/  HADD2.F32 R71, -RZ, R71.H0_H0 ;  /* 0x20000047ff477230 */ /* 0x000fe40000004100 */
[----:B------:R-:W-:Y:S01]  /*2aa0*/  FMUL.FTZ R116, R69, -1.4426950216293334961 ;  /* 0xbfb8aa3b45747820 */ /* 0x000fe20000410000 */
[----:B------:R-:W-:Y:S02]  /*2ab0*/  HADD2.F32 R65, -RZ, R65.H0_H0 ;  /* 0x20000041ff417230 */ /* 0x000fe40000004100 */
[----:B------:R-:W-:Y:S01]  /*2ac0*/  FMUL.FTZ R118, R70, -1.4426950216293334961 ;  /* 0xbfb8aa3b46767820 */ /* 0x000fe20000410000 */
[----:B------:R-:W-:Y:S01]  /*2ad0*/  MUFU.EX2 R114, R114 ;  /* 0x0000007200727308 */ /* 0x000fe20000000800 */
[----:B------:R-:W-:Y:S01]  /*2ae0*/  FMUL.FTZ R119, R71, -1.4426950216293334961 ;  /* 0xbfb8aa3b47777820 */ /* 0x000fe20000410000 */
[----:B------:R-:W-:Y:S01]  /*2af0*/  FMUL.FTZ R113, R65, -1.4426950216293334961 ;  /* 0xbfb8aa3b41717820 */ /* 0x000fe20000410000 */
[----:B------:R-:W-:Y:S04]  /*2b00*/  STS.U16 [R140], R73 ;  /* 0x000000498c007388 */ /* 0x000fe80000000400 */
[----:B------:R-:W-:Y:S04]  /*2b10*/  STS.U16 [R138+0x40], R72 ;  /* 0x000040488a007388 */ /* 0x000fe80000000400 */
[----:B------:R0:W-:Y:S04]  /*2b20*/  STS.U16 [R250+0x80], R79 ;  /* 0x0000804ffa007388 */ /* 0x0001e80000000400 */
        /* <DEDUP_REMOVED lines=12> */
[----:B------:R-:W-:Y:S01]  /*2bf0*/  STS.U16 [R103+0x3c0], R100 ;  /* 0x0003c06467007388 */ /* 0x000fe20000000400 */
[----:B------:R-:W-:-:S03]  /*2c00*/  NOP ;  /* 0x0000000000007918 */ /* 0x000fc60000000000 */
[----:B------:R-:W5:Y:S01]  /*2c10*/  LDS.U16 R72, [R102] ;  /* 0x0000000066487984 */ /* 0x000f620000000400 */
[----:B0-----:R-:W-:-:S03]  /*2c20*/  FADD.FTZ R79, R106, 1 ;  /* 0x3f8000006a4f7421 */ /* 0x001fc60000010000 */
[----:B------:R-:W0:Y:S04]  /*2c30*/  LDS.U16 R73, [R102+0x2] ;  /* 0x0000020066497984 */ /* 0x000e280000000400 */
[----:B------:R-:W0:Y:S01]  /*2c40*/  LDS.U16 R74, [R102+0x4] ;  /* 0x00000400664a7984 */ /* 0x000e220000000400 */
[----:B------:R-:W4:Y:S03]  /*2c50*/  MUFU.RCP R79, R79 ;  /* 0x0000004f004f7308 */ /* 0x000f260000001000 */
[----:B------:R-:W0:Y:S04]  /*2c60*/  LDS.U16 R92, [R102+0x6] ;  /* 0x00000600665c7984 */ /* 0x000e280000000400 */
[----:B------:R-:W0:Y:S01]  /*2c70*/  LDS.U16 R95, [R102+0xa] ;  /* 0x00000a00665f7984 */ /* 0x000e220000000400 */
[----:B-1----:R1:W-:Y:S03]  /*2c80*/  MUFU.RCP R86, R4 ;  /* 0x0000000400567308 */ /* 0x0023e60000001000 */
[----:B------:R-:W0:Y:S01]  /*2c90*/  LDS.U16 R94, [R102+0x8] ;  /* 0x00000800665e7984 */ /* 0x000e220000000400 */
[----:B------:R-:W-:-:S04]  /*2ca0*/  FADD.FTZ R89, R107, 1 ;  /* 0x3f8000006b597421 */ /* 0x000fc80000010000 */
[----:B--2---:R2:W-:Y:S01]  /*2cb0*/  MUFU.RCP R88, R5 ;  /* 0x0000000500587308 */ /* 0x0045e20000001000 */
[----:B-1----:R-:W-:Y:S01]  /*2cc0*/  FADD.FTZ R4, -R76, 1 ;  /* 0x3f8000004c047421 */ /* 0x002fe20000010100 */
[----:B------:R-:W-:Y:S01]  /*2cd0*/  FADD.FTZ R91, R108, 1 ;  /* 0x3f8000006c5b7421 */ /* 0x000fe20000010000 */
[----:B---3--:R-:W-:Y:S01]  /*2ce0*/  FADD.FTZ R90, R109, 1 ;  /* 0x3f8000006d5a7421 */ /* 0x008fe20000010000 */
[----:B------:R-:W-:Y:S01]  /*2cf0*/  FADD.FTZ R93, R110, 1 ;  /* 0x3f8000006e5d7421 */ /* 0x000fe20000010000 */
[----:B----4-:R-:W-:Y:S01]  /*2d00*/  FFMA.FTZ R98, R7, R4, 1 ;  /* 0x3f80000007627423 */ /* 0x010fe20000010004 */
[----:B------:R-:W-:Y:S01]  /*2d10*/  LDS.U16 R110, [R102+0x10] ;  /* 0x00001000666e7984 */ /* 0x000fe20000000400 */
[----:B--2---:R-:W-:-:S03]  /*2d20*/  FADD.FTZ R5, -R79, 1 ;  /* 0x3f8000004f057421 */ /* 0x004fc60000010100 */
[----:B------:R-:W1:Y:S01]  /*2d30*/  LDS.U16 R4, [R102+0xc] ;  /* 0x00000c0066047984 */ /* 0x000e620000000400 */
[----:B------:R-:W-:Y:S03]  /*2d40*/  MUFU.EX2 R115, R115 ;  /* 0x0000007300737308 */ /* 0x000fe60000000800 */
[----:B------:R-:W-:Y:S01]  /*2d50*/  LDS.U16 R123, [R102+0x1e] ;  /* 0x00001e00667b7984 */ /* 0x000fe20000000400 */
[----:B-----5:R-:W-:Y:S02]  /*2d60*/  HADD2.F32 R72, -RZ, R72.H0_H0 ;  /* 0x20000048ff487230 */ /* 0x020fe40000004100 */
[----:B------:R-:W-:-:S03]  /*2d70*/  FFMA.FTZ R101, R6, R5, 1 ;  /* 0x3f80000006657423 */ /* 0x000fc60000010005 */
[----:B------:R-:W-:Y:S01]  /*2d80*/  FMUL.FTZ R5, R77, R72 ;  /* 0x000000484d057220 */ /* 0x000fe20000410000 */
[----:B------:R-:W2:Y:S03]  /*2d90*/  MUFU.RCP R89, R89 ;  /* 0x0000005900597308 */ /* 0x000ea60000001000 */
[----:B------:R-:W-:-:S04]  /*2da0*/  FMUL.FTZ R5, R76, R5 ;  /* 0x000000054c057220 */ /* 0x000fc80000410000 */
[----:B------:R-:W-:Y:S02]  /*2db0*/  FMUL.FTZ R120, R5, R98 ;  /* 0x0000006205787220 */ /* 0x000fe40000410000 */
[----:B------:R-:W3:Y:S01]  /*2dc0*/  LDS.U16 R5, [R102+0xe] ;  /* 0x00000e0066057984 */ /* 0x000ee20000000400 */
[----:B0-----:R-:W-:Y:S02]  /*2dd0*/  HADD2.F32 R73, -RZ, R73.H0_H0 ;  /* 0x20000049ff497230 */ /* 0x001fe40000004100 */
[----:B------:R-:W-:Y:S01]  /*2de0*/  HADD2.F32 R74, -RZ, R74.H0_H0 ;  /* 0x2000004aff4a7230 */ /* 0x000fe20000004100 */
[----:B------:R-:W0:Y:S02]  /*2df0*/  MUFU.RCP R91, R91 ;  /* 0x0000005b005b7308 */ /* 0x000e240000001000 */
[----:B------:R-:W-:Y:S01]  /*2e00*/  FMUL.FTZ R100, R78, R73 ;  /* 0x000000494e647220 */ /* 0x000fe20000410000 */
[----:B--2---:R-:W-:Y:S01]  /*2e10*/  FADD.FTZ R107, -R89, 1 ;  /* 0x3f800000596b7421 */ /* 0x004fe20000010100 */
[----:B------:R-:W-:-:S02]  /*2e20*/  FMUL.FTZ R106, R87, R74 ;  /* 0x0000004a576a7220 */ /* 0x000fc40000410000 */
[----:B------:R-:W-:Y:S01]  /*2e30*/  FMUL.FTZ R100, R79, R100 ;  /* 0x000000644f647220 */ /* 0x000fe20000410000 */
[----:B------:R-:W-:Y:S02]  /*2e40*/  HADD2.F32 R92, -RZ, R92.H0_H0 ;  /* 0x2000005cff5c7230 */ /* 0x000fe40000004100 */
[----:B------:R-:W-:Y:S01]  /*2e50*/  FFMA.FTZ R107, R46, R107, 1 ;  /* 0x3f8000002e6b7423 */ /* 0x000fe2000001006b */
[----:B------:R-:W-:Y:S01]  /*2e60*/  FMUL.FTZ R106, R89, R106 ;  /* 0x0000006a596a7220 */ /* 0x000fe20000410000 */
[----:B------:R-:W-:Y:S01]  /*2e70*/  FMUL.FTZ R121, R100, R101 ;  /* 0x0000006564797220 */ /* 0x000fe20000410000 */
[----:B------:R-:W2:Y:S01]  /*2e80*/  MUFU.RCP R90, R90 ;  /* 0x0000005a005a7308 */ /* 0x000ea20000001000 */
[----:B------:R-:W-:Y:S01]  /*2e90*/  FADD.FTZ R100, -R86, 1 ;  /* 0x3f80000056647421 */ /* 0x000fe20000010100 */
[----:B------:R-:W-:Y:S01]  /*2ea0*/  FMUL.FTZ R124, R106, R107 ;  /* 0x0000006b6a7c7220 */ /* 0x000fe20000410000 */
[----:B------:R-:W-:Y:S01]  /*2eb0*/  FMUL.FTZ R107, R97, R92 ;  /* 0x0000005c616b7220 */ /* 0x000fe20000410000 */
[----:B------:R-:W-:Y:S01]  /*2ec0*/  FADD.FTZ R106, -R88, 1 ;  /* 0x3f800000586a7421 */ /* 0x000fe20000010100 */
[----:B------:R-:W-:-:S02]  /*2ed0*/  HADD2.F32 R95, -RZ, R95.H0_H0 ;  /* 0x2000005fff5f7230 */ /* 0x000fc40000004100 */
[----:B------:R-:W-:Y:S01]  /*2ee0*/  FFMA.FTZ R100, R47, R100, 1 ;  /* 0x3f8000002f647423 */ /* 0x000fe20000010064 */
[----:B------:R-:W-:Y:S01]  /*2ef0*/  FMUL.FTZ R107, R86, R107 ;  /* 0x0000006b566b7220 */ /* 0x000fe20000410000 */
[----:B------:R-:W-:Y:S01]  /*2f00*/  HADD2.F32 R94, -RZ, R94.H0_H0 ;  /* 0x2000005eff5e7230 */ /* 0x000fe20000004100 */
[----:B------:R0:W-:Y:S01]  /*2f10*/  MUFU.RCP R98, R111 ;  /* 0x0000006f00627308 */ /* 0x0001e20000001000 */
[----:B------:R-:W-:Y:S01]  /*2f20*/  FFMA.FTZ R108, R49, R106, 1 ;  /* 0x3f800000316c7423 */ /* 0x000fe2000001006a */
[----:B------:R-:W-:Y:S01]  /*2f30*/  FMUL.FTZ R106, R96, R95 ;  /* 0x0000005f606a7220 */ /* 0x000fe20000410000 */
[----:B------:R-:W-:Y:S01]  /*2f40*/  FMUL.FTZ R125, R107, R100 ;  /* 0x000000646b7d7220 */ /* 0x000fe20000410000 */
[----:B------:R-:W-:Y:S02]  /*2f50*/  HADD2.F32 R100, -RZ, R75.H0_H0 ;  /* 0x2000004bff647230 */ /* 0x000fe40000004100 */
[----:B------:R-:W-:Y:S01]  /*2f60*/  FADD.FTZ R101, R112, 1 ;  /* 0x3f80000070657421 */ /* 0x000fe20000010000 */
[----:B------:R-:W-:Y:S01]  /*2f70*/  FMUL.FTZ R109, R99, R94 ;  /* 0x0000005e636d7220 */ /* 0x000fe20000410000 */
[----:B------:R-:W4:Y:S01]  /*2f80*/  MUFU.RCP R93, R93 ;  /* 0x0000005d005d7308 */ /* 0x000f220000001000 */
[----:B0-----:R-:W-:Y:S01]  /*2f90*/  FADD.FTZ R111, -R91, 1 ;  /* 0x3f8000005b6f7421 */ /* 0x001fe20000010100 */
[----:B-1----:R-:W-:-:S02]  /*2fa0*/  HADD2.F32 R75, -RZ, R4.H0_H0 ;  /* 0x20000004ff4b7230 */ /* 0x002fc40000004100 */
[----:B------:R-:W-:Y:S01]  /*2fb0*/  FMUL.FTZ R109, R88, R109 ;  /* 0x0000006d586d7220 */ /* 0x000fe20000410000 */
[----:B------:R-:W-:Y:S01]  /*2fc0*/  LDS.U16 R4, [R102+0x12] ;  /* 0x0000120066047984 */ /* 0x000fe20000000400 */
[----:B------:R-:W-:Y:S01]  /*2fd0*/  FFMA.FTZ R112, R60, R111, 1 ;  /* 0x3f8000003c707423 */ /* 0x000fe2000001006f */
[----:B------:R-:W-:Y:S01]  /*2fe0*/  FMUL.FTZ R111, R91, R106 ;  /* 0x0000006a5b6f7220 */ /* 0x000fe20000410000 */
[----:B------:R-:W-:Y:S01]  /*2ff0*/  FMUL.FTZ R107, R100, R75 ;  /* 0x0000004b646b7220 */ /* 0x000fe20000410000 */
[----:B------:R0:W1:Y:S02]  /*3000*/  MUFU.EX2 R117, R116 ;  /* 0x0000007400757308 */ /* 0x0000640000000800 */
[----:B------:R-:W-:Y:S01]  /*3010*/  FMUL.FTZ R127, R111, R112 ;  /* 0x000000706f7f7220 */ /* 0x000fe20000410000 */
[C---:B--2---:R-:W-:Y:S01]  /*3020*/  FADD.FTZ R112, -R90.reuse, 1 ;  /* 0x3f8000005a707421 */ /* 0x044fe20000010100 */
[----:B------:R-:W-:Y:S01]  /*3030*/  FMUL.FTZ R126, R109, R108 ;  /* 0x0000006c6d7e7220 */ /* 0x000fe20000410000 */
[----:B------:R-:W-:-:S03]  /*3040*/  FMUL.FTZ R109, R90, R107 ;  /* 0x0000006b5a6d7220 */ /* 0x000fc60000410000 */
[----:B------:R2:W5:Y:S01]  /*3050*/  MUFU.EX2 R122, R118 ;  /* 0x00000076007a7308 */ /* 0x0005620000000800 */
[----:B------:R-:W-:Y:S02]  /*3060*/  HADD2.F32 R107, -RZ, R66.H0_H0 ;  /* 0x20000042ff6b7230 */ /* 0x000fe40000004100 */
[----:B------:R-:W-:Y:S01]  /*3070*/  FFMA.FTZ R112, R61, R112, 1 ;  /* 0x3f8000003d707423 */ /* 0x000fe20000010070 */
[----:B0-----:R-:W-:Y:S01]  /*3080*/  LDS.U16 R116, [R102+0x14] ;  /* 0x0000140066747984 */ /* 0x001fe20000000400 */
[----:B---3--:R-:W-:-:S03]  /*3090*/  HADD2.F32 R66, -RZ, R5.H0_H0 ;  /* 0x20000005ff427230 */ /* 0x008fc60000004100 */
[----:B------:R0:W-:Y:S01]  /*30a0*/  MUFU.EX2 R131, R119 ;  /* 0x0000007700837308 */ /* 0x0001e20000000800 */
[----:B--2---:R-:W2:Y:S01]  /*30b0*/  LDS.U16 R118, [R102+0x16] ;  /* 0x0000160066767984 */ /* 0x004ea20000000400 */
[----:B------:R-:W-:Y:S01]  /*30c0*/  FMUL.FTZ R128, R109, R112 ;  /* 0x000000706d807220 */ /* 0x000fe20000410000 */
[----:B----4-:R-:W-:Y:S01]  /*30d0*/  FADD.FTZ R5, -R93, 1 ;  /* 0x3f8000005d057421 */ /* 0x010fe20000010100 */
[----:B------:R-:W-:Y:S01]  /*30e0*/  FMUL.FTZ R112, R107, R66 ;  /* 0x000000426b707220 */ /* 0x000fe20000410000 */
[----:B0-----:R-:W0:Y:S03]  /*30f0*/  LDS.U16 R119, [R102+0x18] ;  /* 0x0000180066777984 */ /* 0x001e260000000400 */
[----:B------:R-:W3:Y:S01]  /*3100*/  MUFU.EX2 R113, R113 ;  /* 0x0000007100717308 */ /* 0x000ee20000000800 */
[----:B------:R-:W-:Y:S01]  /*3110*/  FFMA.FTZ R5, R62, R5, 1 ;  /* 0x3f8000003e057423 */ /* 0x000fe20000010005 */
[----:B------:R-:W-:Y:S01]  /*3120*/  FMUL.FTZ R112, R93, R112 ;  /* 0x000000705d707220 */ /* 0x000fe20000410000 */
[----:B------:R-:W-:Y:S01]  /*3130*/  FADD.FTZ R108, R114, 1 ;  /* 0x3f800000726c7421 */ /* 0x000fe20000010000 */
[----:B------:R-:W-:Y:S01]  /*3140*/  FADD.FTZ R111, R115, 1 ;  /* 0x3f800000736f7421 */ /* 0x000fe20000010000 */
[----:B-1----:R-:W-:Y:S01]  /*3150*/  FADD.FTZ R115, R117, 1 ;  /* 0x3f80000075737421 */ /* 0x002fe20000010000 */
[----:B-----5:R-:W-:Y:S01]  /*3160*/  FADD.FTZ R117, R122, 1 ;  /* 0x3f8000007a757421 */ /* 0x020fe20000010000 */
[----:B------:R-:W-:Y:S01]  /*3170*/  FMUL.FTZ R129, R112, R5 ;  /* 0x0000000570817220 */ /* 0x000fe20000410000 */
[----:B------:R-:W-:Y:S01]  /*3180*/  LDS.U16 R122, [R102+0x1c] ;  /* 0x00001c00667a7984 */ /* 0x000fe20000000400 */
[----:B------:R-:W1:Y:S03]  /*3190*/  MUFU.RCP R108, R108 ;  /* 0x0000006c006c7308 */ /* 0x000e660000001000 */
[----:B------:R-:W4:Y:S01]  /*31a0*/  LDS.U16 R5, [R102+0x1a] ;  /* 0x00001a0066057984 */ /* 0x000f220000000400 */
[----:B------:R-:W-:-:S02]  /*31b0*/  HADD2.F32 R109, -RZ, R48.H0_H0 ;  /* 0x20000030ff6d7230 */ /* 0x000fc40000004100 */
[----:B------:R-:W-:Y:S02]  /*31c0*/  HADD2.F32 R48, -RZ, R110.H0_H0 ;  /* 0x2000006eff307230 */ /* 0x000fe40000004100 */
[----:B------:R-:W5:Y:S01]  /*31d0*/  MUFU.RCP R101, R101 ;  /* 0x0000006500657308 */ /* 0x000f620000001000 */
[----:B---3--:R-:W-:Y:S01]  /*31e0*/  FADD.FTZ R113, R113, 1 ;  /* 0x3f80000071717421 */ /* 0x008fe20000010000 */
[----:B------:R-:W-:-:S06]  /*31f0*/  FADD.FTZ R114, -R98, 1 ;  /* 0x3f80000062727421 */ /* 0x000fcc0000010100 */
[----:B------:R-:W3:Y:S01]  /*3200*/  MUFU.RCP R111, R111 ;  /* 0x0000006f006f7308 */ /* 0x000ee20000001000 */
[----:B------:R-:W-:-:S07]  /*3210*/  FFMA.FTZ R114, R63, R114, 1 ;  /* 0x3f8000003f727423 */ /* 0x000fce0000010072 */
[----:B------:R1:W0:Y:S01]  /*3220*/  MUFU.RCP R106, R113 ;  /* 0x00000071006a7308 */ /* 0x0002220000001000 */
[----:B------:R-:W-:Y:S02]  /*3230*/  HADD2.F32 R112, -RZ, R44.H0_H0 ;  /* 0x2000002cff707230 */ /* 0x000fe40000004100 */
[----:B-1----:R-:W-:-:S04]  /*3240*/  FMUL.FTZ R113, R109, R48 ;  /* 0x000000306d717220 */ /* 0x002fc80000410000 */
[----:B------:R-:W-:Y:S01]  /*3250*/  FMUL.FTZ R113, R98, R113 ;  /* 0x0000007162717220 */ /* 0x000fe20000410000 */
[----:B------:R1:W4:Y:S01]  /*3260*/  MUFU.RCP R110, R115 ;  /* 0x00000073006e7308 */ /* 0x0003220000001000 */
[----:B------:R-:W-:Y:S02]  /*3270*/  FADD.FTZ R44, -R108, 1 ;  /* 0x3f8000006c2c7421 */ /* 0x000fe40000010100 */
[----:B------:R-:W-:Y:S01]  /*3280*/  FMUL.FTZ R130, R113, R114 ;  /* 0x0000007271827220 */ /* 0x000fe20000410000 */
[----:B------:R-:W-:Y:S02]  /*3290*/  HADD2.F32 R113, -RZ, R45.H0_H0 ;  /* 0x2000002dff717230 */ /* 0x000fe40000004100 */
[----:B------:R-:W-:Y:S01]  /*32a0*/  FADD.FTZ R45, R131, 1 ;  /* 0x3f800000832d7421 */ /* 0x000fe20000010000 */
[----:B------:R-:W-:Y:S01]  /*32b0*/  FFMA.FTZ R134, R67, R44, 1 ;  /* 0x3f80000043867423 */ /* 0x000fe2000001002c */
[----:B-1----:R-:W-:Y:S02]  /*32c0*/  HADD2.F32 R115, -RZ, R43.H0_H0 ;  /* 0x2000002bff737230 */ /* 0x002fe40000004100 */
[----:B-----5:R-:W-:Y:S01]  /*32d0*/  FADD.FTZ R43, -R101, 1 ;  /* 0x3f800000652b7421 */ /* 0x020fe20000010100 */
[----:B---3--:R-:W-:Y:S01]  /*32e0*/  FADD.FTZ R133, -R111, 1 ;  /* 0x3f8000006f857421 */ /* 0x008fe20000010100 */
[----:B--2---:R-:W-:Y:S01]  /*32f0*/  HADD2.F32 R44, -RZ, R118.H0_H0 ;  /* 0x20000076ff2c7230 */ /* 0x004fe20000004100 */
[----:B------:R1:W-:Y:S01]  /*3300*/  MUFU.RCP R136, R45 ;  /* 0x0000002d00887308 */ /* 0x0003e20000001000 */
[----:B------:R-:W-:-:S02]  /*3310*/  HADD2.F32 R114, -RZ, R42.H0_H0 ;  /* 0x2000002aff727230 */ /* 0x000fc40000004100 */
[----:B------:R-:W-:Y:S01]  /*3320*/  FFMA.FTZ R131, R64, R43, 1 ;  /* 0x3f80000040837423 */ /* 0x000fe2000001002b */
[----:B0-----:R-:W-:Y:S01]  /*3330*/  FADD.FTZ R42, -R106, 1 ;  /* 0x3f8000006a2a7421 */ /* 0x001fe20000010100 */
[----:B------:R-:W-:Y:S02]  /*3340*/  HADD2.F32 R43, -RZ, R116.H0_H0 ;  /* 0x20000074ff2b7230 */ /* 0x000fe40000004100 */
[----:B------:R-:W-:Y:S01]  /*3350*/  FFMA.FTZ R135, R68, R133, 1 ;  /* 0x3f80000044877423 */ /* 0x000fe20000010085 */
[----:B------:R-:W-:Y:S01]  /*3360*/  FMUL.FTZ R133, R115, R44 ;  /* 0x0000002c73857220 */ /* 0x000fe20000410000 */
[----:B-1----:R-:W-:Y:S01]  /*3370*/  HADD2.F32 R45, -RZ, R119.H0_H0 ;  /* 0x20000077ff2d7230 */ /* 0x002fe20000004100 */
[----:B------:R-:W0:Y:S01]  /*3380*/  MUFU.RCP R117, R117 ;  /* 0x0000007500757308 */ /* 0x000e220000001000 */
[----:B------:R-:W-:Y:S01]  /*3390*/  FFMA.FTZ R132, R65, R42, 1 ;  /* 0x3f80000041847423 */ /* 0x000fe2000001002a */
[----:B------:R-:W-:Y:S02]  /*33a0*/  HADD2.F32 R42, -RZ, R4.H0_H0 ;  /* 0x20000004ff2a7230 */ /* 0x000fe40000004100 */
[----:B------:R-:W-:Y:S01]  /*33b0*/  FMUL.FTZ R119, R112, R43 ;  /* 0x0000002b70777220 */ /* 0x000fe20000410000 */
[----:B------:R-:W-:Y:S01]  /*33c0*/  FMUL.FTZ R116, R114, R45 ;  /* 0x0000002d72747220 */ /* 0x000fe20000410000 */
[----:B------:R-:W-:-:S02]  /*33d0*/  FMUL.FTZ R133, R108, R133 ;  /* 0x000000856c857220 */ /* 0x000fc40000410000 */
[----:B------:R-:W-:Y:S01]  /*33e0*/  FMUL.FTZ R119, R106, R119 ;  /* 0x000000776a777220 */ /* 0x000fe20000410000 */
[----:B------:R-:W-:Y:S01]  /*33f0*/  FMUL.FTZ R116, R111, R116 ;  /* 0x000000746f747220 */ /* 0x000fe20000410000 */
[----:B------:R-:W-:Y:S01]  /*3400*/  FMUL.FTZ R4, R113, R42 ;  /* 0x0000002a71047220 */ /* 0x000fe20000410000 */
[----:B------:R-:W-:Y:S01]  /*3410*/  FMUL.FTZ R133, R133, R134 ;  /* 0x0000008685857220 */ /* 0x000fe20000410000 */
[----:B------:R-:W-:Y:S01]  /*3420*/  F2FP.F16.F32.PACK_AB R134, R121, R120 ;  /* 0x000000787986723e */ /* 0x000fe200000000ff */
[----:B------:R-:W-:Y:S01]  /*3430*/  BAR.SYNC.DEFER_BLOCKING 0x0 ;  /* 0x0000000000007b1d */ /* 0x000fe20000010000 */
[----:B------:R-:W-:Y:S01]  /*3440*/  FMUL.FTZ R132, R119, R132 ;  /* 0x0000008477847220 */ /* 0x000fe20000410000 */
[----:B------:R-:W-:Y:S01]  /*3450*/  FMUL.FTZ R135, R116, R135 ;  /* 0x0000008774877220 */ /* 0x000fe20000410000 */
[----:B------:R-:W-:Y:S02]  /*3460*/  HADD2.F32 R120, -RZ, R41.H0_H0 ;  /* 0x20000029ff787230 */ /* 0x000fe40000004100 */
[----:B------:R-:W-:Y:S01]  /*3470*/  FMUL.FTZ R4, R101, R4 ;  /* 0x0000000465047220 */ /* 0x000fe20000410000 */
[----:B------:R-:W-:-:S02]  /*3480*/  HADD2.F32 R119, -RZ, R9.H0_H0 ;  /* 0x20000009ff777230 */ /* 0x000fc40000004100 */
[----:B------:R-:W-:Y:S02]  /*3490*/  HADD2.F32 R121, -RZ, R8.H0_H0 ;  /* 0x20000008ff797230 */ /* 0x000fe40000004100 */
[----:B----4-:R-:W-:Y:S02]  /*34a0*/  HADD2.F32 R41, -RZ, R5.H0_H0 ;  /* 0x20000005ff297230 */ /* 0x010fe40000004100 */
[----:B------:R-:W-:Y:S02]  /*34b0*/  HADD2.F32 R116, -RZ, R122.H0_H0 ;  /* 0x2000007aff747230 */ /* 0x000fe40000004100 */
[----:B------:R-:W-:Y:S02]  /*34c0*/  HADD2.F32 R118, -RZ, R123.H0_H0 ;  /* 0x2000007bff767230 */ /* 0x000fe40000004100 */
[----:B------:R-:W-:Y:S01]  /*34d0*/  FMUL.FTZ R131, R4, R131 ;  /* 0x0000008304837220 */ /* 0x000fe20000410000 */
[----:B------:R-:W-:Y:S01]  /*34e0*/  FADD.FTZ R4, -R110, 1 ;  /* 0x3f8000006e047421 */ /* 0x000fe20000010100 */
[----:B0-----:R-:W-:Y:S01]  /*34f0*/  FADD.FTZ R9, -R117, 1 ;  /* 0x3f80000075097421 */ /* 0x001fe20000010100 */
        /* <DEDUP_REMOVED lines=14> */
[----:B------:R-:W-:-:S02]  /*35e0*/  PRMT R5, R134, 0x7632, R5 ;  /* 0x0000763286057816 */ /* 0x000fc40000000005 */
[----:B------:R-:W-:Y:S02]  /*35f0*/  PRMT R122, R126, 0x7632, R122 ;  /* 0x000076327e7a7816 */ /* 0x000fe4000000007a */
[----:B------:R-:W-:Y:S02]  /*3600*/  F2FP.F16.F32.PACK_AB R128, R129, R128 ;  /* 0x000000808180723e */ /* 0x000fe400000000ff */
[----:B------:R-:W-:Y:S02]  /*3610*/  ISETP.NE.AND P0, PT, R182, RZ, PT ;  /* 0x000000ffb600720c */ /* 0x000fe40003f05270 */
[----:B------:R-:W-:Y:S02]  /*3620*/  F2FP.F16.F32.PACK_AB R124, R125, R124 ;  /* 0x0000007c7d7c723e */ /* 0x000fe400000000ff */
[----:B------:R-:W-:Y:S02]  /*3630*/  F2FP.F16.F32.PACK_AB R130, R131, R130 ;  /* 0x000000828382723e */ /* 0x000fe400000000ff */
[----:B------:R-:W-:-:S02]  /*3640*/  F2FP.F16.F32.PACK_AB R132, R133, R132 ;  /* 0x000000848584723e */ /* 0x000fc400000000ff */
[----:B------:R-:W-:Y:S02]  /*3650*/  F2FP.F16.F32.PACK_AB R4, R4, R135 ;  /* 0x000000870404723e */ /* 0x000fe400000000ff */
[----:B------:R-:W-:Y:S01]  /*3660*/  F2FP.F16.F32.PACK_AB R8, R123, R8 ;  /* 0x000000087b08723e */ /* 0x000fe200000000ff */
[----:B------:R0:W-:Y:S01]  /*3670*/  STS.U16 [R102+0x2], R5 ;  /* 0x0000020566007388 */ /* 0x0001e20000000400 */
[----:B------:R-:W-:Y:S02]  /*3680*/  PRMT R9, R124, 0x7632, R9 ;  /* 0x000076327c097816 */ /* 0x000fe40000000009 */
[----:B------:R-:W-:Y:S01]  /*3690*/  PRMT R125, R130, 0x7632, R125 ;  /* 0x00007632827d7816 */ /* 0x000fe2000000007d */
[----:B------:R1:W-:Y:S04]  /*36a0*/  STS.U16 [R102+0x8], R126 ;  /* 0x0000087e66007388 */ /* 0x0003e80000000400 */
[----:B------:R2:W-:Y:S01]  /*36b0*/  STS.U16 [R102+0xa], R122 ;  /* 0x00000a7a66007388 */ /* 0x0005e20000000400 */
[----:B0-----:R-:W-:-:S03]  /*36c0*/  PRMT R5, R128, 0x7632, R5 ;  /* 0x0000763280057816 */ /* 0x001fc60000000005 */
[----:B------:R0:W-:Y:S01]  /*36d0*/  STS.U16 [R102+0xc], R128 ;  /* 0x00000c8066007388 */ /* 0x0001e20000000400 */
[----:B-1----:R-:W-:-:S03]  /*36e0*/  PRMT R126, R4, 0x7632, R126 ;  /* 0x00007632047e7816 */ /* 0x002fc6000000007e */
[----:B------:R1:W-:Y:S01]  /*36f0*/  STS.U16 [R102+0x4], R124 ;  /* 0x0000047c66007388 */ /* 0x0003e20000000400 */
[----:B--2---:R-:W-:Y:S02]  /*3700*/  PRMT R122, R132, 0x7632, R122 ;  /* 0x00007632847a7816 */ /* 0x004fe4000000007a */
[----:B0-----:R-:W-:Y:S01]  /*3710*/  PRMT R128, R8, 0x7632, R128 ;  /* 0x0000763208807816 */ /* 0x001fe20000000080 */
[----:B------:R-:W-:Y:S01]  /*3720*/  STS.U16 [R102], R134 ;  /* 0x0000008666007388 */ /* 0x000fe20000000400 */
[----:B-1----:R-:W-:-:S03]  /*3730*/  MOV R124, UR16 ;  /* 0x00000010007c7c02 */ /* 0x002fc60008000f00 */
[----:B------:R-:W-:Y:S01]  /*3740*/  STS.U16 [R102+0x6], R9 ;  /* 0x0000060966007388 */ /* 0x000fe20000000400 */
[----:B------:R-:W0:Y:S03]  /*3750*/  LDCU.64 UR16, c[0x0][0x510] ;  /* 0x0000a200ff1077ac */ /* 0x000e260008000a00 */
[----:B------:R1:W-:Y:S04]  /*3760*/  STS.U16 [R102+0xe], R5 ;  /* 0x00000e0566007388 */ /* 0x0003e80000000400 */
[----:B------:R-:W-:Y:S04]  /*3770*/  STS.U16 [R102+0x10], R130 ;  /* 0x0000108266007388 */ /* 0x000fe80000000400 */
[----:B------:R-:W-:Y:S04]  /*3780*/  STS.U16 [R102+0x12], R125 ;  /* 0x0000127d66007388 */ /* 0x000fe80000000400 */
[----:B------:R-:W-:Y:S04]  /*3790*/  STS.U16 [R102+0x14], R132 ;  /* 0x0000148466007388 */ /* 0x000fe80000000400 */
[----:B------:R2:W-:Y:S04]  /*37a0*/  STS.U16 [R102+0x16], R122 ;  /* 0x0000167a66007388 */ /* 0x0005e80000000400 */
[----:B------:R3:W-:Y:S04]  /*37b0*/  STS.U16 [R102+0x18], R4 ;  /* 0x0000180466007388 */ /* 0x0007e80000000400 */
        /* <DEDUP_REMOVED lines=24> */
[----:B------:R-:W3:Y:S01]  /*3940*/  LDCU.64 UR14, c[0x0][0x558] ;  /* 0x0000ab00ff0e77ac */ /* 0x000ee20008000a00 */
[----:B------:R-:W4:Y:S02]  /*3950*/  LDS R8, [UR30+0x1080] ;  /* 0x0010801eff087984 */ /* 0x000f240008000800 */
[----:B0-----:R-:W-:-:S04]  /*3960*/  UIMAD.WIDE.U32 UR12, UR31, UR16, UR12 ;  /* 0x000000101f0c72a5 */ /* 0x001fc8000f8e000c */
[----:B------:R-:W-:Y:S02]  /*3970*/  UIMAD UR13, UR31, UR17, UR13 ;  /* 0x000000111f0d72a4 */ /* 0x000fe4000f8e020d */
[----:B-1----:R-:W-:Y:S01]  /*3980*/  IADD3 R5, P1, PT, R3, UR12, RZ ;  /* 0x0000000c03057c10 */ /* 0x002fe2000ff3e0ff */
[----:B------:R-:W0:Y:S03]  /*3990*/  LDCU.64 UR16, c[0x0][0x490] ;  /* 0x00009200ff1077ac */ /* 0x000e260008000a00 */
[----:B--2---:R-:W-:Y:S02]  /*39a0*/  IADD3.X R122, PT, PT, RZ, UR13, RZ, P1, !PT ;  /* 0x0000000dff7a7c10 */ /* 0x004fe40008ffe4ff */
[----:B---3--:R-:W-:-:S04]  /*39b0*/  LEA R4, P1, R5, UR14, 0x1 ;  /* 0x0000000e05047c11 */ /* 0x008fc8000f8208ff */
[----:B------:R-:W-:Y:S02]  /*39c0*/  LEA.HI.X R5, R5, UR15, R122, 0x1, P1 ;  /* 0x0000000f05057c11 */ /* 0x000fe400088f0c7a */
[-C--:B----4-:R-:W-:Y:S02]  /*39d0*/  ISETP.GE.AND P3, PT, R3, R8.reuse, PT ;  /* 0x000000080300720c */ /* 0x090fe40003f66270 */
[-C--:B------:R-:W-:Y:S02]  /*39e0*/  ISETP.GE.AND P1, PT, R26, R8.reuse, PT ;  /* 0x000000081a00720c */ /* 0x080fe40003f26270 */
[-C--:B------:R-:W-:Y:S02]  /*39f0*/  ISETP.GE.AND P2, PT, R12, R8.reuse, PT ;  /* 0x000000080c00720c */ /* 0x080fe40003f46270 */
[-C--:B------:R-:W-:Y:S02]  /*3a00*/  ISETP.GE.AND P4, PT, R13, R8.reuse, PT ;  /* 0x000000080d00720c */ /* 0x080fe40003f86270 */
[----:B------:R-:W-:-:S02]  /*3a10*/  ISETP.GE.AND P5, PT, R14, R8, PT ;  /* 0x000000080e00720c */ /* 0x000fc40003fa6270 */
        /* <DEDUP_REMOVED lines=21> */
[----:B------:R2:W-:Y:S04]  /*3b70*/  STL [R1+0x4], R140 ;  /* 0x0000048c01007387 */ /* 0x0005e80000100800 */
[----:B------:R2:W-:Y:S04]  /*3b80*/  STL [R1], R138 ;  /* 0x0000008a01007387 */ /* 0x0005e80000100800 */
        /* <DEDUP_REMOVED lines=27> */
[----:B-1----:R-:W-:Y:S01]  /*3d40*/  FMUL.FTZ R9, R97, R47 ;  /* 0x0000002f61097220 */ /* 0x002fe20000410000 */
        /* <DEDUP_REMOVED lines=12> */
[----:B--2---:R-:W-:Y:S06]  /*3e10*/  BRA.U !UP0, `(.L_x_781) ;  /* 0x0000000508c07547 */ /* 0x004fec000b800000 */
        /* <DEDUP_REMOVED lines=21> */
[----:B------:R-:W-:-:S02]  /*3f70*/  F2FP.F16.F32.PACK_AB R46, R47, R46 ;  /* 0x0000002e2f2e723e */ /* 0x000fc400000000ff */
[----:B------:R-:W-:Y:S01]  /*3f80*/  PRMT R42, R4, 0x7632, R42 ;  /* 0x00007632042a7816 */ /* 0x000fe2000000002a */
[----:B------:R1:W-:Y:S01]  /*3f90*/  STS.U16 [R102+0x2], R5 ;  /* 0x0000020566007388 */ /* 0x0003e20000000400 */
[----:B------:R-:W-:Y:S02]  /*3fa0*/  F2FP.F16.F32.PACK_AB R66, R66, R75 ;  /* 0x0000004b4242723e */ /* 0x000fe400000000ff */
[----:B------:R-:W-:Y:S01]  /*3fb0*/  F2FP.F16.F32.PACK_AB R48, R101, R48 ;  /* 0x000000306530723e */ /* 0x000fe200000000ff */
[----:B------:R2:W-:Y:S01]  /*3fc0*/  STS.U16 [R102], R72 ;  /* 0x0000004866007388 */ /* 0x0005e20000000400 */
[----:B------:R-:W-:Y:S02]  /*3fd0*/  F2FP.F16.F32.PACK_AB R43, R44, R43 ;  /* 0x0000002b2c2b723e */ /* 0x000fe400000000ff */
[----:B------:R-:W-:Y:S01]  /*3fe0*/  F2FP.F16.F32.PACK_AB R45, R110, R45 ;  /* 0x0000002d6e2d723e */ /* 0x000fe200000000ff */
[----:B------:R3:W-:Y:S01]  /*3ff0*/  STS.U16 [R102+0x4], R46 ;  /* 0x0000042e66007388 */ /* 0x0007e20000000400 */
[----:B------:R-:W-:-:S02]  /*4000*/  F2FP.F16.F32.PACK_AB R71, R71, R116 ;  /* 0x000000744747723e */ /* 0x000fc400000000ff */
[----:B------:R-:W-:Y:S01]  /*4010*/  PRMT R41, R46, 0x7632, R41 ;  /* 0x000076322e297816 */ /* 0x000fe20000000029 */
[----:B------:R4:W-:Y:S01]  /*4020*/  STS.U16 [R102+0x8], R4 ;  /* 0x0000080466007388 */ /* 0x0009e20000000400 */
[----:B-1----:R-:W-:Y:S01]  /*4030*/  PRMT R5, R66, 0x7632, R5 ;  /* 0x0000763242057816 */ /* 0x002fe20000000005 */
[----:B0-----:R-:W-:Y:S01]  /*4040*/  UIMAD.WIDE.U32 UR8, UR38, UR12, UR8 ;  /* 0x0000000c260872a5 */ /* 0x001fe2000f8e0008 */
[----:B------:R-:W-:Y:S01]  /*4050*/  PRMT R44, R48, 0x7632, R44 ;  /* 0x00007632302c7816 */ /* 0x000fe2000000002c */
[----:B------:R0:W-:Y:S01]  /*4060*/  STS.U16 [R102+0xa], R42 ;  /* 0x00000a2a66007388 */ /* 0x0001e20000000400 */
[----:B--2---:R-:W-:Y:S01]  /*4070*/  PRMT R72, R71, 0x7632, R72 ;  /* 0x0000763247487816 */ /* 0x004fe20000000048 */
[----:B------:R-:W-:Y:S01]  /*4080*/  UIMAD UR9, UR38, UR13, UR9 ;  /* 0x0000000d260972a4 */ /* 0x000fe2000f8e0209 */
[----:B---3--:R-:W-:Y:S01]  /*4090*/  PRMT R46, R45, 0x7632, R46 ;  /* 0x000076322d2e7816 */ /* 0x008fe2000000002e */
[----:B------:R1:W-:Y:S01]  /*40a0*/  STS.U16 [R102+0xc], R66 ;  /* 0x00000c4266007388 */ /* 0x0003e20000000400 */
[----:B----4-:R-:W-:Y:S01]  /*40b0*/  PRMT R4, R43, 0x7632, R4 ;  /* 0x000076322b047816 */ /* 0x010fe20000000004 */
[----:B------:R-:W-:-:S02]  /*40c0*/  UIMAD.WIDE.U32 UR8, UR31, UR14, UR8 ;  /* 0x0000000e1f0872a5 */ /* 0x000fc4000f8e0008 */
[----:B------:R-:W-:Y:S01]  /*40d0*/  STS.U16 [R102+0x6], R41 ;  /* 0x0000062966007388 */ /* 0x000fe20000000400 */
[----:B0-----:R-:W-:Y:S01]  /*40e0*/  PRMT R42, R45, 0x7610, R42 ;  /* 0x000076102d2a7816 */ /* 0x001fe2000000002a */
[----:B------:R-:W-:Y:S02]  /*40f0*/  UIMAD UR15, UR31, UR15, UR9 ;  /* 0x0000000f1f0f72a4 */ /* 0x000fe4000f8e0209 */
[----:B------:R0:W-:Y:S01]  /*4100*/  STS.U16 [R102+0xe], R5 ;  /* 0x00000e0566007388 */ /* 0x0001e20000000400 */
[----:B-1----:R-:W-:-:S03]  /*4110*/  PRMT R66, R71, 0x7610, R66 ;  /* 0x0000761047427816 */ /* 0x002fc60000000042 */
[----:B------:R-:W-:Y:S04]  /*4120*/  STS.U16 [R102+0x10], R48 ;  /* 0x0000103066007388 */ /* 0x000fe80000000400 */
[----:B------:R1:W-:Y:S01]  /*4130*/  STS.U16 [R102+0x12], R44 ;  /* 0x0000122c66007388 */ /* 0x0003e20000000400 */
[----:B0-----:R-:W-:-:S03]  /*4140*/  IADD3 R5, P1, PT, R3, UR8, RZ ;  /* 0x0000000803057c10 */ /* 0x001fc6000ff3e0ff */
[----:B------:R-:W-:Y:S04]  /*4150*/  STS.U16 [R102+0x14], R43 ;  /* 0x0000142b66007388 */ /* 0x000fe80000000400 */
[----:B------:R0:W-:Y:S01]  /*4160*/  STS.U16 [R102+0x16], R4 ;  /* 0x0000160466007388 */ /* 0x0001e20000000400 */
[----:B-1----:R-:W-:-:S03]  /*4170*/  IADD3.X R44, PT, PT, RZ, UR15, RZ, P1, !PT ;  /* 0x0000000fff2c7c10 */ /* 0x002fc60008ffe4ff */
[----:B------:R-:W-:Y:S04]  /*4180*/  STS.U16 [R102+0x18], R42 ;  /* 0x0000182a66007388 */ /* 0x000fe80000000400 */
[----:B------:R-:W-:Y:S01]  /*4190*/  STS.U16 [R102+0x1a], R46 ;  /* 0x00001a2e66007388 */ /* 0x000fe20000000400 */
[----:B0-----:R-:W-:-:S03]  /*41a0*/  LEA R4, P1, R5, UR16, 0x1 ;  /* 0x0000001005047c11 */ /* 0x001fc6000f8208ff */
[----:B------:R-:W-:Y:S01]  /*41b0*/  STS.U16 [R102+0x1c], R66 ;  /* 0x00001c4266007388 */ /* 0x000fe20000000400 */
[----:B------:R-:W-:-:S03]  /*41c0*/  LEA.HI.X R5, R5, UR17, R44, 0x1, P1 ;  /* 0x0000001105057c11 */ /* 0x000fc600088f0c2c */
        /* <DEDUP_REMOVED lines=53> */
.L_x_781:
[----:B------:R-:W2:Y:S01]  /*4520*/  LDL.LU R3, [R1+0xc] ;  /* 0x00000c0001037983 */ /* 0x000ea20000300800 */
[----:B------:R-:W-:Y:S01]  /*4530*/  HADD2.F32 R85, -RZ, R85.H0_H0 ;  /* 0x20000055ff557230 */ /* 0x000fe20000004100 */
[----:B------:R-:W-:Y:S01]  /*4540*/  UISETP.GE.AND UP0, UPT, UR18, 0x1, UPT ;  /* 0x000000011200788c */ /* 0x000fe2000bf06270 */
[----:B------:R-:W-:Y:S01]  /*4550*/  HADD2.F32 R84, -RZ, R84.H0_H0 ;  /* 0x20000054ff547230 */ /* 0x000fe20000004100 */
[----:B------:R-:W-:Y:S01]  /*4560*/  CS2R R100, SRZ ;  /* 0x0000000000647805 */ /* 0x000fe2000001ff00 */
[----:B------:R-:W-:Y:S01]  /*4570*/  HADD2.F32 R83, -RZ, R83.H0_H0 ;  /* 0x20000053ff537230 */ /* 0x000fe20000004100 */
[----:B------:R-:W-:Y:S01]  /*4580*/  CS2R R98, SRZ ;  /* 0x0000000000627805 */ /* 0x000fe2000001ff00 */
[----:B------:R-:W-:Y:S01]  /*4590*/  HADD2.F32 R82, -RZ, R82.H0_H0 ;  /* 0x20000052ff527230 */ /* 0x000fe20000004100 */
[----:B0-----:R-:W-:Y:S01]  /*45a0*/  CS2R R96, SRZ ;  /* 0x0000000000607805 */ /* 0x001fe2000001ff00 */
[----:B------:R-:W-:Y:S01]  /*45b0*/  HADD2.F32 R81, -RZ, R81.H0_H0 ;  /* 0x20000051ff517230 */ /* 0x000fe20000004100 */
[----:B------:R-:W-:Y:S01]  /*45c0*/  CS2R R94, SRZ ;  /* 0x00000000005e7805 */ /* 0x000fe2000001ff00 */
        /* <DEDUP_REMOVED lines=27> */
[----:B------:R-:W-:Y:S01]  /*4780*/  FADD.FTZ R49, R40, UR7 ;  /* 0x0000000728317e21 */ /* 0x000fe20008010000 */
[----:B------:R-:W-:Y:S02]  /*4790*/  HADD2.F32 R37, -RZ, R37.H0_H0 ;  /* 0x20000025ff257230 */ /* 0x000fe40000004100 */
[----:B------:R-:W-:Y:S01]  /*47a0*/  FADD.FTZ R48, R39, UR7 ;  /* 0x0000000727307e21 */ /* 0x000fe20008010000 */
[----:B------:R-:W-:Y:S02]  /*47b0*/  HADD2.F32 R36, -RZ, R36.H0_H0 ;  /* 0x20000024ff247230 */ /* 0x000fe40000004100 */
[----:B------:R-:W-:Y:S01]  /*47c0*/  FADD.FTZ R47, R38, UR7 ;  /* 0x00000007262f7e21 */ /* 0x000fe20008010000 */
[----:B------:R-:W-:-:S02]  /*47d0*/  HADD2.F32 R35, -RZ, R35.H0_H0 ;  /* 0x20000023ff237230 */ /* 0x000fc40000004100 */
[----:B------:R-:W-:Y:S01]  /*47e0*/  FADD.FTZ R46, R37, UR7 ;  /* 0x00000007252e7e21 */ /* 0x000fe20008010000 */
        /* <DEDUP_REMOVED lines=20> */
[----:B------:R-:W-:Y:S01]  /*4930*/  FMUL.FTZ R33, R6, UR6 ;  /* 0x0000000606217c20 */ /* 0x000fe20008410000 */
[----:B------:R-:W-:Y:S01]  /*4940*/  FADD.FTZ R35, R11, UR7 ;  /* 0x000000070b237e21 */ /* 0x000fe20008010000 */
[----:B------:R-:W-:Y:S01]  /*4950*/  FMUL.FTZ R32, R7, UR6 ;  /* 0x0000000607207c20 */ /* 0x000fe20008410000 */
[----:B------:R-:W-:Y:S01]  /*4960*/  FADD.FTZ R34, R10, UR7 ;  /* 0x000000070a227e21 */ /* 0x000fe20008010000 */
[----:B------:R-:W-:Y:S01]  /*4970*/  FMUL.FTZ R31, R8, UR6 ;  /* 0x00000006081f7c20 */ /* 0x000fe20008410000 */
[----:B------:R-:W-:Y:S01]  /*4980*/  FMUL.FTZ R30, R9, UR6 ;  /* 0x00000006091e7c20 */ /* 0x000fe20008410000 */
[----:B------:R-:W-:Y:S01]  /*4990*/  FMUL.FTZ R29, R60, UR6 ;  /* 0x000000063c1d7c20 */ /* 0x000fe20008410000 */
[----:B------:R-:W-:Y:S01]  /*49a0*/  FMUL.FTZ R28, R61, UR6 ;  /* 0x000000063d1c7c20 */ /* 0x000fe20008410000 */
[----:B------:R-:W-:Y:S01]  /*49b0*/  FMUL.FTZ R27, R62, UR6 ;  /* 0x000000063e1b7c20 */ /* 0x000fe20008410000 */
[----:B------:R-:W-:Y:S01]  /*49c0*/  BAR.SYNC.DEFER_BLOCKING 0x0 ;  /* 0x0000000000007b1d */ /* 0x000fe20000010000 */
[----:B--2---:R-:W-:-:S04]  /*49d0*/  FFMA.FTZ R4, R6, R85, R3 ;  /* 0x0000005506047223 */ /* 0x004fc80000010003 */
[----:B------:R-:W-:-:S04]  /*49e0*/  FFMA.FTZ R3, R7, R84, R4 ;  /* 0x0000005407037223 */ /* 0x000fc80000010004 */
        /* <DEDUP_REMOVED lines=13> */
[----:B------:R-:W-:-:S05]  /*4ac0*/  FFMA.FTZ R3, R69, R50, R4 ;  /* 0x0000003245037223 */ /* 0x000fca0000010004 */
[----:B------:R0:W-:Y:S01]  /*4ad0*/  STL [R1+0xc], R3 ;  /* 0x00000c0301007387 */ /* 0x0001e20000100800 */
[----:B------:R-:W-:Y:S05]  /*4ae0*/  BRA.U !UP0, `(.L_x_782) ;  /* 0x0000009908e47547 */ /* 0x000fea000b800000 */
[----:B------:R-:W1:Y:S01]  /*4af0*/  LDCU.64 UR8, c[0x0][0x3a0] ;  /* 0x00007400ff0877ac */ /* 0x000e620008000a00 */
[----:B0-----:R-:W-:Y:S01]  /*4b00*/  SHF.L.U32 R3, R182, 0x5, RZ ;  /* 0x00000005b6037819 */ /* 0x001fe200000006ff */
[----:B------:R-:W-:Y:S01]  /*4b10*/  HFMA2 R101, -RZ, RZ, 0, 0 ;  /* 0x00000000ff657431 */ /* 0x000fe200000001ff */
[----:B------:R-:W-:Y:S01]  /*4b20*/  LOP3.LUT R2, R2, 0xfffffffb, RZ, 0xc0, !PT ;  /* 0xfffffffb02027812 */ /* 0x000fe200078ec0ff */
[----:B------:R-:W0:Y:S01]  /*4b30*/  LDCU.64 UR16, c[0x0][0x3b8] ;  /* 0x00007700ff1077ac */ /* 0x000e220008000a00 */
[----:B------:R-:W-:Y:S01]  /*4b40*/  LOP3.LUT R3, R3, 0x7c1f, R182, 0xc8, !PT ;  /* 0x00007c1f03037812 */ /* 0x000fe200078ec8b6 */
[----:B------:R-:W-:Y:S01]  /*4b50*/  FADD.FTZ R17, R7, R7 ;  /* 0x0000000707117221 */ /* 0x000fe20000010000 */
[----:B------:R-:W-:Y:S01]  /*4b60*/  FADD.FTZ R16, R8, R8 ;  /* 0x0000000808107221 */ /* 0x000fe20000010000 */
        /* <DEDUP_REMOVED lines=10> */
[----:B-1----:R-:W-:Y:S01]  /*4c10*/  UIMAD.WIDE.U32 UR14, UR31, UR8, URZ ;  /* 0x000000081f0e72a5 */ /* 0x002fe2000f8e00ff */
[----:B------:R-:W-:Y:S01]  /*4c20*/  ISETP.EQ.AND P1, PT, R0, RZ, P1 ;  /* 0x000000ff0000720c */ /* 0x000fe20000f22270 */
[----:B------:R-:W-:Y:S01]  /*4c30*/  USHF.L.U32 UR8, UR20, 0xc, URZ ;  /* 0x0000000c14087899 */ /* 0x000fe200080006ff */
[----:B------:R-:W-:Y:S01]  /*4c40*/  FADD.FTZ R0, R6, R6 ;  /* 0x0000000606007221 */ /* 0x000fe20000010000 */
[----:B0-----:R-:W-:Y:S01]  /*4c50*/  UIMAD.WIDE.U32 UR12, UR31, UR16, URZ ;  /* 0x000000101f0c72a5 */ /* 0x001fe2000f8e00ff */
[----:B------:R-:W-:Y:S01]  /*4c60*/  FADD.FTZ R7, R65, R65 ;  /* 0x0000004141077221 */ /* 0x000fe20000010000 */
[----:B------:R-:W-:Y:S01]  /*4c70*/  ULEA UR8, UR29, -UR8, 0x1 ;  /* 0x800000081d087291 */ /* 0x000fe2000f8e08ff */
[----:B------:R-:W-:Y:S01]  /*4c80*/  FADD.FTZ R6, R70, R70 ;  /* 0x0000004646067221 */ /* 0x000fe20000010000 */
[----:B------:R-:W-:Y:S01]  /*4c90*/  FADD.FTZ R5, R67, R67 ;  /* 0x0000004343057221 */ /* 0x000fe20000010000 */
[----:B------:R-:W-:Y:S01]  /*4ca0*/  FADD.FTZ R4, R76, R76 ;  /* 0x0000004c4c047221 */ /* 0x000fe20000010000 */
[----:B------:R-:W-:Y:S01]  /*4cb0*/  UIADD3 UR35, UPT, UPT, UR8, 0x1000, URZ ;  /* 0x0000100008237890 */ /* 0x000fe2000fffe0ff */
[----:B------:R-:W-:Y:S01]  /*4cc0*/  LOP3.LUT R108, R182, 0x1f, RZ, 0xc0, !PT ;  /* 0x0000001fb66c7812 */ /* 0x000fe200078ec0ff */
[----:B------:R-:W-:-:S02]  /*4cd0*/  UIMAD UR9, UR31, UR9, UR15 ;  /* 0x000000091f0972a4 */ /* 0x000fc4000f8e020f */
[----:B------:R-:W-:Y:S02]  /*4ce0*/  UIMAD UR31, UR31, UR17, UR13 ;  /* 0x000000111f1f72a4 */ /* 0x000fe4000f8e020d */
[----:B------:R-:W-:Y:S01]  /*4cf0*/  ISETP.GE.AND P0, PT, R3, UR35, PT ;  /* 0x0000002303007c0c */ /* 0x000fe2000bf06270 */
[----:B------:R-:W-:Y:S01]  /*4d00*/  FADD.FTZ R3, R69, R69 ;  /* 0x0000004545037221 */ /* 0x000fe20000010000 */
[----:B------:R-:W0:Y:S01]  /*4d10*/  LDCU UR46, c[0x0][0x394] ;  /* 0x00007280ff2e77ac */ /* 0x000e220008000800 */
[----:B------:R-:W1:Y:S01]  /*4d20*/  LDCU UR47, c[0x0][0x38c] ;  /* 0x00007180ff2f77ac */ /* 0x000e620008000800 */
[----:B------:R-:W2:Y:S09]  /*4d30*/  LDCU UR34, c[0x0][0x388] ;  /* 0x00007100ff2277ac */ /* 0x000eb20008000800 */
[----:B------:R-:W-:Y:S01]  /*4d40*/  @P0 LOP3.LUT R2, R2, 0x4, RZ, 0xfc, !PT ;  /* 0x0000000402020812 */ /* 0x000fe200078efcff */
[----:B------:R-:W3:Y:S01]  /*4d50*/  LDCU.64 UR38, c[0x0][0x3a8] ;  /* 0x00007500ff2677ac */ /* 0x000ee20008000a00 */
[----:B------:R-:W4:Y:S01]  /*4d60*/  LDCU.64 UR40, c[0x0][0x3c0] ;  /* 0x00007800ff2877ac */ /* 0x000f220008000a00 */
[----:B------:R-:W0:Y:S01]  /*4d70*/  LDCU.64 UR42, c[0x0][0x4f0] ;  /* 0x00009e00ff2a77ac */ /* 0x000e220008000a00 */
[----:B------:R-:W0:Y:S01]  /*4d80*/  LDCU.64 UR44, c[0x0][0x3e0] ;  /* 0x00007c00ff2c77ac */ /* 0x000e220008000a00 */
[----:B------:R-:W0:Y:S01]  /*4d90*/  LDCU.128 UR16, c[0x0][0x440] ;  /* 0x00008800ff1077ac */ /* 0x000e220008000c00 */
[----:B------:R-:W-:-:S05]  /*4da0*/  UMOV UR8, URZ ;  /* 0x000000ff00087c82 */ /* 0x000fca0008000000 */
.L_x_880:
[----:B------:R-:W-:Y:S01]  /*4db0*/  UMOV UR36, UR14 ;  /* 0x0000000e00247c82 */ /* 0x000fe20008000000 */
[----:B------:R-:W-:Y:S01]  /*4dc0*/  UMOV UR37, UR9 ;  /* 0x0000000900257c82 */ /* 0x000fe20008000000 */
[----:B------:R-:W-:Y:S01]  /*4dd0*/  SHF.L.U32 R119, R182, 0x5, RZ ;  /* 0x00000005b6777819 */ /* 0x000fe200000006ff */
[----:B---3--:R-:W-:Y:S01]  /*4de0*/  UIMAD.WIDE.U32 UR36, UR8, UR38, UR36 ;  /* 0x00000026082472a5 */ /* 0x008fe2000f8e0024 */
[----:B------:R-:W-:-:S03]  /*4df0*/  LOP3.LUT P6, RZ, R2, 0x4, RZ, 0xc0, !PT ;  /* 0x0000000402ff7812 */ /* 0x000fc600078cc0ff */
[----:B------:R-:W-:Y:S02]  /*4e00*/  UIMAD UR29, UR8, UR39, UR37 ;  /* 0x00000027081d72a4 */ /* 0x000fe4000f8e0225 */
[----:B0-----:R-:W-:-:S04]  /*4e10*/  ULEA UR30, UP0, UR36, UR16, 0x3 ;  /* 0x00000010241e7291 */ /* 0x001fc8000f8018ff */
[----:B------:R-:W-:Y:S02]  /*4e20*/  ULEA.HI.X UR36, UR36, UR17, UR29, 0x3, UP0 ;  /* 0x0000001124247291 */ /* 0x000fe400080f1c1d */
[----:B-1----:R-:W-:-:S04]  /*4e30*/  MOV R62, UR30 ;  /* 0x0000001e003e7c02 */ /* 0x002fc80008000f00 */
[----:B------:R-:W-:-:S06]  /*4e40*/  MOV R63, UR36 ;  /* 0x00000024003f7c02 */ /* 0x000fcc0008000f00 */
[----:B------:R-:W3:Y:S01]  /*4e50*/  LDG.E.64 R62, desc[UR32][R62.64] ;  /* 0x000000203e3e7981 */ /* 0x000ee2000c1e1b00 */
[----:B------:R-:W-:Y:S02]  /*4e60*/  LOP3.LUT R64, R108, 0x7c00, R119, 0xf8, !PT ;  /* 0x00007c006c407812 */ /* 0x000fe400078ef877 */
[----:B------:R-:W-:Y:S02]  /*4e70*/  MOV R67, UR44 ;  /* 0x0000002c00437c02 */ /* 0x000fe40008000f00 */
[----:B------:R-:W-:Y:S02]  /*4e80*/  MOV R65, RZ ;  /* 0x000000ff00417202 */ /* 0x000fe40000000f00 */
[C---:B------:R-:W-:Y:S02]  /*4e90*/  LOP3.LUT R60, R64.reuse, 0x20, RZ, 0xfc, !PT ;  /* 0x00000020403c7812 */ /* 0x040fe400078efcff */
[----:B------:R-:W-:Y:S01]  /*4ea0*/  LOP3.LUT R61, R64, 0x40, RZ, 0xfc, !PT ;  /* 0x00000040403d7812 */ /* 0x000fe200078efcff */
[----:B------:R-:W-:Y:S01]  /*4eb0*/  IMAD.WIDE.U32 R66, R67, UR8, R64 ;  /* 0x0000000843427c25 */ /* 0x000fe2000f8e0040 */
[----:B------:R-:W-:-:S02]  /*4ec0*/  MOV R65, UR45 ;  /* 0x0000002d00417c02 */ /* 0x000fc40008000f00 */
[----:B------:R-:W-:Y:S02]  /*4ed0*/  ISETP.GE.AND P3, PT, R60, UR35, PT ;  /* 0x000000233c007c0c */ /* 0x000fe4000bf66270 */
[----:B------:R-:W-:Y:S01]  /*4ee0*/  ISETP.GE.AND P4, PT, R61, UR35, PT ;  /* 0x000000233d007c0c */ /* 0x000fe2000bf86270 */
[----:B------:R-:W-:Y:S01]  /*4ef0*/  IMAD R65, R65, UR8, R67 ;  /* 0x0000000841417c24 */ /* 0x000fe2000f8e0243 */
[----:B------:R-:W-:Y:S02]  /*4f00*/  LOP3.LUT R61, R64, 0x60, RZ, 0xfc, !PT ;  /* 0x00000060403d7812 */ /* 0x000fe400078efcff */
[----:B------:R-:W-:Y:S02]  /*4f10*/  LEA R60, P2, R66, UR27, 0x1 ;  /* 0x0000001b423c7c11 */ /* 0x000fe4000f8408ff */
[----:B------:R-:W-:Y:S02]  /*4f20*/  LOP3.LUT R68, R64, 0x80, RZ, 0xfc, !PT ;  /* 0x0000008040447812 */ /* 0x000fe400078efcff */
[----:B------:R-:W-:-:S02]  /*4f30*/  ISETP.GE.AND P5, PT, R61, UR35, PT ;  /* 0x000000233d007c0c */ /* 0x000fc4000bfa6270 */
[----:B------:R-:W-:Y:S02]  /*4f40*/  PRMT R76, RZ, 0x7610, R76 ;  /* 0x00007610ff4c7816 */ /* 0x000fe4000000004c */
[----:B------:R-:W-:Y:S02]  /*4f50*/  LEA.HI.X R61, R66, UR28, R65, 0x1, P2 ;  /* 0x0000001c423d7c11 */ /* 0x000fe400090f0c41 */
[----:B------:R-:W-:Y:S02]  /*4f60*/  PRMT R79, RZ, 0x7610, R79 ;  /* 0x00007610ff4f7816 */ /* 0x000fe4000000004f */
[----:B------:R-:W-:Y:S01]  /*4f70*/  ISETP.GE.AND P0, PT, R68, UR35, PT ;  /* 0x0000002344007c0c */ /* 0x000fe2000bf06270 */
[----:B------:R-:W5:Y:S01]  /*4f80*/  @!P3 LDG.E.U16 R76, desc[UR32][R60.64+0x40] ;  /* 0x000040203c4cb981 */ /* 0x000f62000c1e1500 */
[C---:B------:R-:W-:Y:S02]  /*4f90*/  LOP3.LUT R67, R64.reuse, 0xa0, RZ, 0xfc, !PT ;  /* 0x000000a040437812 */ /* 0x040fe400078efcff */
[C---:B------:R-:W-:Y:S01]  /*4fa0*/  LOP3.LUT R65, R64.reuse, 0xc0, RZ, 0xfc, !PT ;  /* 0x000000c040417812 */ /* 0x040fe200078efcff */
[----:B--2---:R-:W2:Y:S01]  /*4fb0*/  @!P4 LDG.E.U16 R79, desc[UR32][R60.64+0x80] ;  /* 0x000080203c4fc981 */ /* 0x004ea2000c1e1500 */
        /* <DEDUP_REMOVED lines=68> */
[----:B------:R-:W-:Y:S02]  /*5400*/  PRMT R117, RZ, 0x7610, R117 ;  /* 0x00007610ff757816 */ /* 0x000fe40000000075 */
[----:B------:R-:W-:Y:S02]  /*5410*/  ISETP.GE.AND P5, PT, R111, UR35, PT ;  /* 0x000000236f007c0c */ /* 0x000fe4000bfa6270 */
[C---:B------:R-:W-:Y:S01]  /*5420*/  LOP3.LUT R112, R64.reuse, 0x300, RZ, 0xfc, !PT ;  /* 0x0000030040707812 */ /* 0x040fe200078efcff */
[----:B------:R-:W2:Y:S01]  /*5430*/  @!P0 LDG.E.U16 R110, desc[UR32][R60.64+0x4c0] ;  /* 0x0004c0203c6e8981 */ /* 0x000ea2000c1e1500 */
[----:B------:R-:W-:Y:S02]  /*5440*/  PRMT R111, RZ, 0x7610, R111 ;  /* 0x00007610ff6f7816 */ /* 0x000fe4000000006f */
[----:B------:R-:W-:Y:S01]  /*5450*/  LOP3.LUT R113, R64, 0x320, RZ, 0xfc, !PT ;  /* 0x0000032040717812 */ /* 0x000fe200078efcff */
[----:B------:R-:W5:Y:S01]  /*5460*/  @!P6 LDG.E.U16 R117, desc[UR32][R60.64] ;  /* 0x000000203c75e981 */ /* 0x000f62000c1e1500 */
        /* <DEDUP_REMOVED lines=15> */
[----:B------:R-:W-:Y:S02]  /*5560*/  PRMT R136, RZ, 0x7610, R136 ;  /* 0x00007610ff887816 */ /* 0x000fe40000000088 */
[----:B------:R-:W-:-:S02]  /*5570*/  PRMT R139, RZ, 0x7610, R139 ;  /* 0x00007610ff8b7816 */ /* 0x000fc4000000008b */
[----:B------:R-:W-:Y:S01]  /*5580*/  LOP3.LUT R118, R64, 0x3a0, RZ, 0xfc, !PT ;  /* 0x000003a040767812 */ /* 0x000fe200078efcff */
        /* <DEDUP_REMOVED lines=30> */
[----:B------:R-:W-:-:S03]  /*5770*/  FMUL.FTZ R60, R45, UR48 ;  /* 0x000000302d3c7c20 */ /* 0x000fc60008410000 */
[----:B------:R-:W-:Y:S01]  /*5780*/  FMUL.RZ R116, R63, 0.15915493667125701904 ;  /* 0x3e22f9833f747820 */ /* 0x000fe2000040c000 */
[----:B------:R-:W-:Y:S01]  /*5790*/  FMUL.RZ R118, R60, 0.15915493667125701904 ;  /* 0x3e22f9833c767820 */ /* 0x000fe2000040c000 */
[----:B------:R-:W-:Y:S02]  /*57a0*/  FMUL.FTZ R60, R44, UR48 ;  /* 0x000000302c3c7c20 */ /* 0x000fe40008410000 */
        /* <DEDUP_REMOVED lines=11> */
[----:B------:R-:W-:Y:S01]  /*5860*/  FMUL.RZ R63, R63, 0.15915493667125701904 ;  /* 0x3e22f9833f3f7820 */ /* 0x000fe2000040c000 */
[----:B------:R-:W-:Y:S01]  /*5870*/  MUFU.SIN R127, R64 ;  /* 0x00000040007f7308 */ /* 0x000fe20000000400 */
[----:B------:R-:W0:Y:S07]  /*5880*/  S2UR UR29, SR_CgaCtaId ;  /* 0x00000000001d79c3 */ /* 0x000e2e0000008800 */
[----:B------:R-:W-:Y:S08]  /*5890*/  MUFU.SIN R149, R63 ;  /* 0x0000003f00957308 */ /* 0x000ff00000000400 */
[----:B------:R4:W-:Y:S02]  /*58a0*/  MUFU.COS R141, R63 ;  /* 0x0000003f008d7308 */ /* 0x0009e40000000000 */
[----:B----4-:R-:W-:-:S06]  /*58b0*/  FMUL.FTZ R63, R42, UR48 ;  /* 0x000000302a3f7c20 */ /* 0x010fcc0008410000 */
[----:B------:R-:W-:Y:S08]  /*58c0*/  MUFU.COS R126, R64 ;  /* 0x00000040007e7308 */ /* 0x000ff00000000000 */
[----:B------:R-:W-:Y:S08]  /*58d0*/  MUFU.SIN R64, R118 ;  /* 0x0000007600407308 */ /* 0x000ff00000000400 */
[----:B------:R4:W-:Y:S01]  /*58e0*/  MUFU.COS R137, R118 ;  /* 0x0000007600897308 */ /* 0x0009e20000000000 */
[----:B------:R-:W-:Y:S01]  /*58f0*/  LOP3.LUT R160, R182, 0x3e0, RZ, 0xc0, !PT ;  /* 0x000003e0b6a07812 */ /* 0x000fe200078ec0ff */
[----:B----4-:R-:W-:Y:S01]  /*5900*/  FMUL.RZ R118, R63, 0.15915493667125701904 ;  /* 0x3e22f9833f767820 */ /* 0x010fe2000040c000 */
[----:B------:R-:W-:-:S04]  /*5910*/  FMUL.FTZ R63, R41, UR48 ;  /* 0x00000030293f7c20 */ /* 0x000fc80008410000 */
[----:B------:R-:W-:Y:S01]  /*5920*/  FMUL.RZ R120, R63, 0.15915493667125701904 ;  /* 0x3e22f9833f787820 */ /* 0x000fe2000040c000 */
[----:B------:R-:W-:Y:S01]  /*5930*/  FMUL.FTZ R63, R40, UR48 ;  /* 0x00000030283f7c20 */ /* 0x000fe20008410000 */
[----:B------:R-:W-:Y:S01]  /*5940*/  R2UR UR36, R62 ;  /* 0x000000003e2472ca */ /* 0x000fe200000e0000 */
[----:B------:R-:W-:Y:S02]  /*5950*/  FMUL.FTZ R62, R38, UR48 ;  /* 0x00000030263e7c20 */ /* 0x000fe40008410000 */
[----:B------:R-:W-:Y:S01]  /*5960*/  FMUL.RZ R121, R63, 0.15915493667125701904 ;  /* 0x3e22f9833f797820 */ /* 0x000fe2000040c000 */
[----:B------:R-:W-:Y:S01]  /*5970*/  IADD3 R63, PT, PT, R160, R105, RZ ;  /* 0x00000069a03f7210 */ /* 0x000fe20007ffe0ff */
[----:B------:R-:W-:Y:S01]  /*5980*/  FMUL.RZ R144, R62, 0.15915493667125701904 ;  /* 0x3e22f9833e907820 */ /* 0x000fe2000040c000 */
[----:B------:R-:W-:Y:S01]  /*5990*/  MUFU.SIN R128, R120 ;  /* 0x0000007800807308 */ /* 0x000fe20000000400 */
[----:B------:R-:W-:Y:S02]  /*59a0*/  FMUL.FTZ R62, R37, UR48 ;  /* 0x00000030253e7c20 */ /* 0x000fe40008410000 */
[----:B------:R-:W-:Y:S01]  /*59b0*/  IMAD R160, R160, 0x1f, R63 ;  /* 0x0000001fa0a07824 */ /* 0x000fe200078e023f */
[----:B------:R-:W-:-:S04]  /*59c0*/  UMOV UR30, 0x400 ;  /* 0x00000400001e7882 */ /* 0x000fc80000000000 */
[----:B------:R-:W-:Y:S01]  /*59d0*/  MUFU.COS R129, R120 ;  /* 0x0000007800817308 */ /* 0x000fe20000000000 */
[----:B------:R-:W-:Y:S01]  /*59e0*/  FMUL.RZ R146, R62, 0.15915493667125701904 ;  /* 0x3e22f9833e927820 */ /* 0x000fe2000040c000 */
[----:B0-----:R-:W-:Y:S01]  /*59f0*/  ULEA UR30, UR29, UR30, 0x18 ;  /* 0x0000001e1d1e7291 */ /* 0x001fe2000f8ec0ff */
[----:B------:R-:W-:-:S05]  /*5a00*/  IADD3 R145, PT, PT, R160, 0x40, RZ ;  /* 0x00000040a0917810 */ /* 0x000fca0007ffe0ff */
[----:B------:R-:W-:Y:S01]  /*5a10*/  MUFU.SIN R124, R121 ;  /* 0x00000079007c7308 */ /* 0x000fe20000000400 */
[----:B------:R-:W-:-:S07]  /*5a20*/  IADD3 R147, PT, PT, R160, 0x60, RZ ;  /* 0x00000060a0937810 */ /* 0x000fce0007ffe0ff */
[----:B------:R-:W-:Y:S01]  /*5a30*/  MUFU.COS R125, R121 ;  /* 0x00000079007d7308 */ /* 0x000fe20000000000 */
[----:B------:R-:W-:-:S07]  /*5a40*/  LEA.HI.SX32 R161, R160, R160, 0x1b ;  /* 0x000000a0a0a17211 */ /* 0x000fce00078fdaff */
[----:B------:R-:W-:Y:S01]  /*5a50*/  MUFU.SIN R120, R144 ;  /* 0x0000009000787308 */ /* 0x000fe20000000400 */
[----:B------:R-:W-:-:S07]  /*5a60*/  IADD3 R155, PT, PT, R160, 0x80, RZ ;  /* 0x00000080a09b7810 */ /* 0x000fce0007ffe0ff */
[----:B------:R0:W-:Y:S01]  /*5a70*/  MUFU.COS R121, R144 ;  /* 0x0000009000797308 */ /* 0x0001e20000000000 */
[----:B------:R-:W-:-:S07]  /*5a80*/  IADD3 R157, PT, PT, R160, 0xa0, RZ ;  /* 0x000000a0a09d7810 */ /* 0x000fce0007ffe0ff */
[----:B------:R-:W-:Y:S01]  /*5a90*/  MUFU.SIN R132, R119 ;  /* 0x0000007700847308 */ /* 0x000fe20000000400 */
[----:B0-----:R-:W-:-:S07]  /*5aa0*/  FMUL.FTZ R144, R35, UR48 ;  /* 0x0000003023907c20 */ /* 0x001fce0008410000 */
[----:B------:R0:W-:Y:S01]  /*5ab0*/  MUFU.COS R133, R119 ;  /* 0x0000007700857308 */ /* 0x0001e20000000000 */
[----:B------:R-:W-:Y:S01]  /*5ac0*/  FMUL.RZ R168, R144, 0.15915493667125701904 ;  /* 0x3e22f98390a87820 */ /* 0x000fe2000040c000 */
[C---:B------:R-:W-:Y:S02]  /*5ad0*/  IADD3 R159, PT, PT, R160.reuse, 0xc0, RZ ;  /* 0x000000c0a09f7810 */ /* 0x040fe40007ffe0ff */
[----:B0-----:R-:W-:-:S04]  /*5ae0*/  IADD3 R119, PT, PT, R160, 0x20, RZ ;  /* 0x00000020a0777810 */ /* 0x001fc80007ffe0ff */
[----:B------:R-:W-:Y:S01]  /*5af0*/  MUFU.SIN R130, R118 ;  /* 0x0000007600827308 */ /* 0x000fe20000000400 */
[-C--:B------:R-:W-:Y:S02]  /*5b00*/  LEA.HI.SX32 R169, R145, R160.reuse, 0x1b ;  /* 0x000000a091a97211 */ /* 0x080fe400078fdaff */
[----:B------:R-:W-:Y:S02]  /*5b10*/  LEA.HI.SX32 R167, R119, R160, 0x1b ;  /* 0x000000a077a77211 */ /* 0x000fe400078fdaff */
[----:B------:R-:W-:-:S03]  /*5b20*/  IADD3 R163, PT, PT, R160, 0xe0, RZ ;  /* 0x000000e0a0a37810 */ /* 0x000fc60007ffe0ff */
[----:B------:R-:W-:Y:S01]  /*5b30*/  MUFU.COS R131, R118 ;  /* 0x0000007600837308 */ /* 0x000fe20000000000 */
[-C--:B------:R-:W-:Y:S02]  /*5b40*/  LEA.HI.SX32 R171, R147, R160.reuse, 0x1b ;  /* 0x000000a093ab7211 */ /* 0x080fe400078fdaff */
[----:B------:R-:W-:Y:S02]  /*5b50*/  IADD3 R165, PT, PT, R160, 0x100, RZ ;  /* 0x00000100a0a57810 */ /* 0x000fe40007ffe0ff */
[----:B------:R-:W-:-:S03]  /*5b60*/  LEA.HI.SX32 R172, R155, R160, 0x1b ;  /* 0x000000a09bac7211 */ /* 0x000fc600078fdaff */
[----:B------:R-:W-:Y:S01]  /*5b70*/  MUFU.SIN R118, R146 ;  /* 0x0000009200767308 */ /* 0x000fe20000000400 */
[----:B------:R-:W-:Y:S02]  /*5b80*/  IADD3 R177, PT, PT, R160, 0x120, RZ ;  /* 0x00000120a0b17810 */ /* 0x000fe40007ffe0ff */
[----:B------:R-:W-:Y:S02]  /*5b90*/  LEA.HI.SX32 R173, R157, R160, 0x1b ;  /* 0x000000a09dad7211 */ /* 0x000fe400078fdaff */
[----:B------:R-:W-:-:S03]  /*5ba0*/  LEA R167, R167, UR30, 0x1 ;  /* 0x0000001ea7a77c11 */ /* 0x000fc6000f8e08ff */
[----:B------:R-:W-:Y:S01]  /*5bb0*/  MUFU.COS R119, R146 ;  /* 0x0000009200777308 */ /* 0x000fe20000000000 */
[----:B------:R-:W-:Y:S02]  /*5bc0*/  IADD3 R179, PT, PT, R160, 0x140, RZ ;  /* 0x00000140a0b37810 */ /* 0x000fe40007ffe0ff */
[----:B------:R-:W-:Y:S02]  /*5bd0*/  LEA.HI.SX32 R174, R159, R160, 0x1b ;  /* 0x000000a09fae7211 */ /* 0x000fe400078fdaff */
[----:B------:R-:W-:-:S03]  /*5be0*/  LEA R170, R169, UR30, 0x1 ;  /* 0x0000001ea9aa7c11 */ /* 0x000fc6000f8e08ff */
[----:B------:R-:W-:Y:S01]  /*5bf0*/  MUFU.SIN R144, R168 ;  /* 0x000000a800907308 */ /* 0x000fe20000000400 */
[----:B------:R-:W-:Y:S02]  /*5c00*/  IADD3 R181, PT, PT, R160, 0x160, RZ ;  /* 0x00000160a0b57810 */ /* 0x000fe40007ffe0ff */
[----:B------:R-:W-:-:S05]  /*5c10*/  LEA.HI.SX32 R175, R163, R160, 0x1b ;  /* 0x000000a0a3af7211 */ /* 0x000fca00078fdaff */
[----:B------:R0:W-:Y:S01]  /*5c20*/  MUFU.COS R146, R168 ;  /* 0x000000a800927308 */ /* 0x0001e20000000000 */
[----:B------:R-:W-:Y:S02]  /*5c30*/  LEA R171, R171, UR30, 0x1 ;  /* 0x0000001eabab7c11 */ /* 0x000fe4000f8e08ff */
[----:B------:R-:W-:Y:S02]  /*5c40*/  IADD3 R183, PT, PT, R160, 0x180, RZ ;  /* 0x00000180a0b77810 */ /* 0x000fe40007ffe0ff */
[-C--:B------:R-:W-:Y:S02]  /*5c50*/  LEA.HI.SX32 R176, R165, R160.reuse, 0x1b ;  /* 0x000000a0a5b07211 */ /* 0x080fe400078fdaff */
[----:B0-----:R-:W-:Y:S02]  /*5c60*/  LEA R168, R161, UR30, 0x1 ;  /* 0x0000001ea1a87c11 */ /* 0x001fe4000f8e08ff */
[----:B------:R-:W-:Y:S02]  /*5c70*/  MOV R147, UR36 ;  /* 0x0000002400937c02 */ /* 0x000fe40008000f00 */
[----:B------:R-:W-:Y:S01]  /*5c80*/  LEA R169, R172, UR30, 0x1 ;  /* 0x0000001eaca97c11 */ /* 0x000fe2000f8e08ff */
[----:B-----5:R-:W-:Y:S01]  /*5c90*/  STS.U16 [R168], R117 ;  /* 0x00000075a8007388 */ /* 0x020fe20000000400 */
[----:B------:R-:W-:-:S02]  /*5ca0*/  LEA.HI.SX32 R177, R177, R160, 0x1b ;  /* 0x000000a0b1b17211 */ /* 0x000fc400078fdaff */
[----:B------:R-:W-:Y:S01]  /*5cb0*/  LEA R172, R173, UR30, 0x1 ;  /* 0x0000001eadac7c11 */ /* 0x000fe2000f8e08ff */
[----:B------:R-:W-:Y:S01]  /*5cc0*/  STS.U16 [R167+0x40], R76 ;  /* 0x0000404ca7007388 */ /* 0x000fe20000000400 */
[-C--:B------:R-:W-:Y:S02]  /*5cd0*/  LEA.HI.SX32 R178, R179, R160.reuse, 0x1b ;  /* 0x000000a0b3b27211 */ /* 0x080fe400078fdaff */
[----:B------:R-:W-:Y:S01]  /*5ce0*/  LEA R174, R174, UR30, 0x1 ;  /* 0x0000001eaeae7c11 */ /* 0x000fe2000f8e08ff */
[----:B--2---:R0:W-:Y:S01]  /*5cf0*/  STS.U16 [R170+0x80], R79 ;  /* 0x0000804faa007388 */ /* 0x0041e20000000400 */
[-C--:B------:R-:W-:Y:S02]  /*5d00*/  LEA.HI.SX32 R181, R181, R160.reuse, 0x1b ;  /* 0x000000a0b5b57211 */ /* 0x080fe400078fdaff */
[----:B------:R-:W-:Y:S01]  /*5d10*/  LEA R175, R175, UR30, 0x1 ;  /* 0x0000001eafaf7c11 */ /* 0x000fe2000f8e08ff */
[----:B------:R-:W-:Y:S01]  /*5d20*/  STS.U16 [R171+0xc0], R78 ;  /* 0x0000c04eab007388 */ /* 0x000fe20000000400 */
[----:B------:R-:W-:Y:S01]  /*5d30*/  LEA.HI.SX32 R183, R183, R160, 0x1b ;  /* 0x000000a0b7b77211 */ /* 0x000fe200078fdaff */
[----:B------:R-:W-:Y:S01]  /*5d40*/  FMUL.FTZ R147, R147, 1.4426950216293334961 ;  /* 0x3fb8aa3b93937820 */ /* 0x000fe20000410000 */
[----:B------:R-:W-:Y:S01]  /*5d50*/  LEA R176, R176, UR30, 0x1 ;  /* 0x0000001eb0b07c11 */ /* 0x000fe2000f8e08ff */
[----:B------:R2:W-:Y:S01]  /*5d60*/  STS.U16 [R169+0x100], R66 ;  /* 0x00010042a9007388 */ /* 0x0005e20000000400 */
[----:B------:R-:W-:-:S02]  /*5d70*/  IADD3 R185, PT, PT, R160, 0x1a0, RZ ;  /* 0x000001a0a0b97810 */ /* 0x000fc40007ffe0ff */
[----:B------:R-:W-:Y:S01]  /*5d80*/  LEA R177, R177, UR30, 0x1 ;  /* 0x0000001eb1b17c11 */ /* 0x000fe2000f8e08ff */
[----:B------:R-:W-:Y:S01]  /*5d90*/  STS.U16 [R172+0x140], R67 ;  /* 0x00014043ac007388 */ /* 0x000fe20000000400 */
[----:B------:R-:W-:Y:S02]  /*5da0*/  IADD3 R187, PT, PT, R160, 0x1c0, RZ ;  /* 0x000001c0a0bb7810 */ /* 0x000fe40007ffe0ff */
[----:B0-----:R-:W-:Y:S01]  /*5db0*/  LEA R79, R178, UR30, 0x1 ;  /* 0x0000001eb24f7c11 */ /* 0x001fe2000f8e08ff */
[----:B------:R-:W-:Y:S01]  /*5dc0*/  STS.U16 [R174+0x180], R71 ;  /* 0x00018047ae007388 */ /* 0x000fe20000000400 */
[C---:B------:R-:W-:Y:S02]  /*5dd0*/  IADD3 R189, PT, PT, R160.reuse, 0x1e0, RZ ;  /* 0x000001e0a0bd7810 */ /* 0x040fe40007ffe0ff */
[----:B------:R-:W-:Y:S01]  /*5de0*/  LEA R76, R181, UR30, 0x1 ;  /* 0x0000001eb54c7c11 */ /* 0x000fe2000f8e08ff */
[----:B------:R-:W-:Y:S01]  /*5df0*/  STS.U16 [R175+0x1c0], R74 ;  /* 0x0001c04aaf007388 */ /* 0x000fe20000000400 */
[C---:B------:R-:W-:Y:S01]  /*5e00*/  IADD3 R191, PT, PT, R160.reuse, 0x200, RZ ;  /* 0x00000200a0bf7810 */ /* 0x040fe20007ffe0ff */
[----:B------:R-:W-:Y:S01]  /*5e10*/  FMUL.FTZ R167, R45, R147 ;  /* 0x000000932da77220 */ /* 0x000fe20000410000 */
[----:B--2---:R-:W-:Y:S01]  /*5e20*/  LEA R66, R183, UR30, 0x1 ;  /* 0x0000001eb7427c11 */ /* 0x004fe2000f8e08ff */
[----:B------:R-:W-:Y:S01]  /*5e30*/  STS.U16 [R176+0x200], R65 ;  /* 0x00020041b0007388 */ /* 0x000fe20000000400 */
[----:B------:R-:W-:-:S02]  /*5e40*/  IADD3 R193, PT, PT, R160, 0x220, RZ ;  /* 0x00000220a0c17810 */ /* 0x000fc40007ffe0ff */
[-C--:B------:R-:W-:Y:S01]  /*5e50*/  LEA.HI.SX32 R185, R185, R160.reuse, 0x1b ;  /* 0x000000a0b9b97211 */ /* 0x080fe200078fdaff */
[----:B------:R-:W-:Y:S01]  /*5e60*/  STS.U16 [R177+0x240], R68 ;  /* 0x00024044b1007388 */ /* 0x000fe20000000400 */
[C---:B------:R-:W-:Y:S02]  /*5e70*/  IADD3 R195, PT, PT, R160.reuse, 0x240, RZ ;  /* 0x00000240a0c37810 */ /* 0x040fe40007ffe0ff */
[-C--:B------:R-:W-:Y:S01]  /*5e80*/  LEA.HI.SX32 R187, R187, R160.reuse, 0x1b ;  /* 0x000000a0bbbb7211 */ /* 0x080fe200078fdaff */
[----:B------:R-:W-:Y:S01]  /*5e90*/  STS.U16 [R79+0x280], R70 ;  /* 0x000280464f007388 */ /* 0x000fe20000000400 */
[C---:B------:R-:W-:Y:S02]  /*5ea0*/  IADD3 R197, PT, PT, R160.reuse, 0x260, RZ ;  /* 0x00000260a0c57810 */ /* 0x040fe40007ffe0ff */
[----:B------:R-:W-:Y:S01]  /*5eb0*/  LEA.HI.SX32 R189, R189, R160, 0x1b ;  /* 0x000000a0bdbd7211 */ /* 0x000fe200078fdaff */
[----:B------:R-:W-:Y:S01]  /*5ec0*/  STS.U16 [R76+0x2c0], R73 ;  /* 0x0002c0494c007388 */ /* 0x000fe20000000400 */
[----:B------:R-:W-:-:S02]  /*5ed0*/  IADD3 R199, PT, PT, R160, 0x280, RZ ;  /* 0x00000280a0c77810 */ /* 0x000fc40007ffe0ff */
[-C--:B------:R-:W-:Y:S01]  /*5ee0*/  LEA.HI.SX32 R191, R191, R160.reuse, 0x1b ;  /* 0x000000a0bfbf7211 */ /* 0x080fe200078fdaff */
[----:B------:R0:W-:Y:S01]  /*5ef0*/  STS.U16 [R66+0x300], R69 ;  /* 0x0003004542007388 */ /* 0x0001e20000000400 */
[C---:B------:R-:W-:Y:S02]  /*5f00*/  IADD3 R201, PT, PT, R160.reuse, 0x2a0, RZ ;  /* 0x000002a0a0c97810 */ /* 0x040fe40007ffe0ff */
[-C--:B------:R-:W-:Y:S02]  /*5f10*/  LEA.HI.SX32 R193, R193, R160.reuse, 0x1b ;  /* 0x000000a0c1c17211 */ /* 0x080fe400078fdaff */
[----:B------:R-:W-:Y:S01]  /*5f20*/  LEA R185, R185, UR30, 0x1 ;  /* 0x0000001eb9b97c11 */ /* 0x000fe2000f8e08ff */
[----:B------:R-:W2:Y:S01]  /*5f30*/  MUFU.EX2 R167, R167 ;  /* 0x000000a700a77308 */ /* 0x000ea20000000800 */
[----:B------:R-:W-:Y:S02]  /*5f40*/  IADD3 R203, PT, PT, R160, 0x2c0, RZ ;  /* 0x000002c0a0cb7810 */ /* 0x000fe40007ffe0ff */
[----:B------:R-:W-:Y:S01]  /*5f50*/  LEA.HI.SX32 R195, R195, R160, 0x1b ;  /* 0x000000a0c3c37211 */ /* 0x000fe200078fdaff */
[----:B0-----:R-:W-:Y:S01]  /*5f60*/  FMUL.FTZ R66, R42, R147 ;  /* 0x000000932a427220 */ /* 0x001fe20000410000 */
[----:B------:R-:W-:-:S02]  /*5f70*/  LEA R74, R187, UR30, 0x1 ;  /* 0x0000001ebb4a7c11 */ /* 0x000fc4000f8e08ff */
[C---:B------:R-:W-:Y:S02]  /*5f80*/  IADD3 R205, PT, PT, R160.reuse, 0x2e0, RZ ;  /* 0x000002e0a0cd7810 */ /* 0x040fe40007ffe0ff */
[-C--:B------:R-:W-:Y:S02]  /*5f90*/  LEA.HI.SX32 R197, R197, R160.reuse, 0x1b ;  /* 0x000000a0c5c57211 */ /* 0x080fe400078fdaff */
[----:B------:R-:W-:Y:S02]  /*5fa0*/  LEA R78, R189, UR30, 0x1 ;  /* 0x0000001ebd4e7c11 */ /* 0x000fe4000f8e08ff */
[C---:B------:R-:W-:Y:S02]  /*5fb0*/  IADD3 R207, PT, PT, R160.reuse, 0x300, RZ ;  /* 0x00000300a0cf7810 */ /* 0x040fe40007ffe0ff */
[----:B------:R-:W-:Y:S02]  /*5fc0*/  LEA.HI.SX32 R164, R199, R160, 0x1b ;  /* 0x000000a0c7a47211 */ /* 0x000fe400078fdaff */
[----:B------:R-:W-:Y:S01]  /*5fd0*/  LEA R191, R191, UR30, 0x1 ;  /* 0x0000001ebfbf7c11 */ /* 0x000fe2000f8e08ff */
[----:B------:R-:W-:Y:S01]  /*5fe0*/  STS.U16 [R185+0x340], R72 ;  /* 0x00034048b9007388 */ /* 0x000fe20000000400 */
[----:B------:R-:W-:-:S02]  /*5ff0*/  IADD3 R209, PT, PT, R160, 0x320, RZ ;  /* 0x00000320a0d17810 */ /* 0x000fc40007ffe0ff */
[-C--:B------:R-:W-:Y:S02]  /*6000*/  LEA.HI.SX32 R165, R201, R160.reuse, 0x1b ;  /* 0x000000a0c9a57211 */ /* 0x080fe400078fdaff */
[----:B------:R-:W-:Y:S01]  /*6010*/  LEA R68, R193, UR30, 0x1 ;  /* 0x0000001ec1447c11 */ /* 0x000fe2000f8e08ff */
[----:B------:R-:W-:Y:S01]  /*6020*/  FMUL.FTZ R67, R44, R147 ;  /* 0x000000932c437220 */ /* 0x000fe20000410000 */
[C---:B------:R-:W-:Y:S01]  /*6030*/  IADD3 R211, PT, PT, R160.reuse, 0x340, RZ ;  /* 0x00000340a0d37810 */ /* 0x040fe20007ffe0ff */
[----:B------:R-:W-:Y:S01]  /*6040*/  STS.U16 [R74+0x380], R75 ;  /* 0x0003804b4a007388 */ /* 0x000fe20000000400 */
[-C--:B------:R-:W-:Y:S02]  /*6050*/  LEA.HI.SX32 R166, R203, R160.reuse, 0x1b ;  /* 0x000000a0cba67211 */ /* 0x080fe400078fdaff */
[----:B------:R-:W-:Y:S01]  /*6060*/  LEA R70, R195, UR30, 0x1 ;  /* 0x0000001ec3467c11 */ /* 0x000fe2000f8e08ff */
[----:B------:R-:W-:Y:S01]  /*6070*/  STS.U16 [R78+0x3c0], R77 ;  /* 0x0003c04d4e007388 */ /* 0x000fe20000000400 */
[----:B------:R-:W-:Y:S01]  /*6080*/  IADD3 R213, PT, PT, R160, 0x360, RZ ;  /* 0x00000360a0d57810 */ /* 0x000fe20007ffe0ff */
[----:B------:R-:W0:Y:S01]  /*6090*/  MUFU.EX2 R66, R66 ;  /* 0x0000004200427308 */ /* 0x000e220000000800 */
[----:B------:R-:W-:-:S02]  /*60a0*/  LEA.HI.SX32 R163, R205, R160, 0x1b ;  /* 0x000000a0cda37211 */ /* 0x000fc400078fdaff */
[----:B------:R-:W-:Y:S01]  /*60b0*/  LEA R197, R197, UR30, 0x1 ;  /* 0x0000001ec5c57c11 */ /* 0x000fe2000f8e08ff */
[-C--:B------:R-:W-:Y:S01]  /*60c0*/  FMUL.FTZ R161, R48, R147.reuse ;  /* 0x0000009330a17220 */ /* 0x080fe20000410000 */
[----:B------:R-:W-:Y:S01]  /*60d0*/  IADD3 R215, PT, PT, R160, 0x380, RZ ;  /* 0x00000380a0d77810 */ /* 0x000fe20007ffe0ff */
[-C--:B------:R-:W-:Y:S01]  /*60e0*/  FMUL.FTZ R180, R47, R147.reuse ;  /* 0x000000932fb47220 */ /* 0x080fe20000410000 */
[-C--:B------:R-:W-:Y:S01]  /*60f0*/  LEA.HI.SX32 R162, R207, R160.reuse, 0x1b ;  /* 0x000000a0cfa27211 */ /* 0x080fe200078fdaff */
[----:B------:R-:W-:Y:S01]  /*6100*/  FMUL.FTZ R65, R43, R147 ;  /* 0x000000932b417220 */ /* 0x000fe20000410000 */
[----:B------:R-:W-:Y:S01]  /*6110*/  LEA R164, R164, UR30, 0x1 ;  /* 0x0000001ea4a47c11 */ /* 0x000fe2000f8e08ff */
[----:B------:R-:W-:Y:S01]  /*6120*/  STS.U16 [R191+0x400], R106 ;  /* 0x0004006abf007388 */ /* 0x000fe20000000400 */
[----:B------:R-:W-:Y:S02]  /*6130*/  IADD3 R217, PT, PT, R160, 0x3a0, RZ ;  /* 0x000003a0a0d97810 */ /* 0x000fe40007ffe0ff */
[----:B------:R-:W-:Y:S01]  /*6140*/  LEA.HI.SX32 R159, R209, R160, 0x1b ;  /* 0x000000a0d19f7211 */ /* 0x000fe200078fdaff */
[----:B------:R-:W-:Y:S01]  /*6150*/  STS.U16 [R68+0x440], R107 ;  /* 0x0004406b44007388 */ /* 0x000fe20000000400 */
[----:B------:R-:W-:-:S02]  /*6160*/  LEA R165, R165, UR30, 0x1 ;  /* 0x0000001ea5a57c11 */ /* 0x000fc4000f8e08ff */
[----:B------:R-:W-:Y:S01]  /*6170*/  IADD3 R219, PT, PT, R160, 0x3c0, RZ ;  /* 0x000003c0a0db7810 */ /* 0x000fe20007ffe0ff */
[----:B------:R-:W-:Y:S01]  /*6180*/  STS.U16 [R70+0x480], R109 ;  /* 0x0004806d46007388 */ /* 0x000fe20000000400 */
[-C--:B------:R-:W-:Y:S02]  /*6190*/  LEA.HI.SX32 R158, R211, R160.reuse, 0x1b ;  /* 0x000000a0d39e7211 */ /* 0x080fe400078fdaff */
[----:B------:R-:W-:Y:S01]  /*61a0*/  LEA R166, R166, UR30, 0x1 ;  /* 0x0000001ea6a67c11 */ /* 0x000fe2000f8e08ff */
[----:B------:R-:W-:Y:S01]  /*61b0*/  STS.U16 [R197+0x4c0], R110 ;  /* 0x0004c06ec5007388 */ /* 0x000fe20000000400 */
[----:B------:R-:W-:Y:S02]  /*61c0*/  IADD3 R221, PT, PT, R160, 0x3e0, RZ ;  /* 0x000003e0a0dd7810 */ /* 0x000fe40007ffe0ff */
[-C--:B------:R-:W-:Y:S02]  /*61d0*/  LEA.HI.SX32 R157, R213, R160.reuse, 0x1b ;  /* 0x000000a0d59d7211 */ /* 0x080fe400078fdaff */
[----:B------:R-:W-:Y:S01]  /*61e0*/  LEA R163, R163, UR30, 0x1 ;  /* 0x0000001ea3a37c11 */ /* 0x000fe2000f8e08ff */
[----:B------:R-:W-:Y:S01]  /*61f0*/  MUFU.SIN R134, R116 ;  /* 0x0000007400867308 */ /* 0x000fe20000000400 */
[-C--:B------:R-:W-:Y:S01]  /*6200*/  LEA.HI.SX32 R156, R215, R160.reuse, 0x1b ;  /* 0x000000a0d79c7211 */ /* 0x080fe200078fdaff */
[----:B------:R-:W-:Y:S01]  /*6210*/  FMUL.FTZ R117, R46, R147 ;  /* 0x000000932e757220 */ /* 0x000fe20000410000 */
[----:B------:R-:W-:Y:S01]  /*6220*/  LEA R162, R162, UR30, 0x1 ;  /* 0x0000001ea2a27c11 */ /* 0x000fe2000f8e08ff */
[----:B------:R-:W-:Y:S01]  /*6230*/  STS.U16 [R164+0x500], R111 ;  /* 0x0005006fa4007388 */ /* 0x000fe20000000400 */
[----:B------:R-:W-:-:S02]  /*6240*/  LEA.HI.SX32 R155, R217, R160, 0x1b ;  /* 0x000000a0d99b7211 */ /* 0x000fc400078fdaff */
[----:B------:R-:W-:Y:S01]  /*6250*/  LEA R159, R159, UR30, 0x1 ;  /* 0x0000001e9f9f7c11 */ /* 0x000fe2000f8e08ff */
[----:B------:R-:W-:Y:S01]  /*6260*/  MUFU.COS R135, R116 ;  /* 0x0000007400877308 */ /* 0x000fe20000000000 */
[-C--:B------:R-:W-:Y:S01]  /*6270*/  LEA.HI.SX32 R154, R219, R160.reuse, 0x1b ;  /* 0x000000a0db9a7211 */ /* 0x080fe200078fdaff */
[----:B------:R-:W-:Y:S01]  /*6280*/  STS.U16 [R165+0x540], R112 ;  /* 0x00054070a5007388 */ /* 0x000fe20000000400 */
[----:B------:R-:W-:Y:S02]  /*6290*/  LEA R158, R158, UR30, 0x1 ;  /* 0x0000001e9e9e7c11 */ /* 0x000fe4000f8e08ff */
[----:B------:R-:W-:Y:S01]  /*62a0*/  LEA.HI.SX32 R160, R221, R160, 0x1b ;  /* 0x000000a0dda07211 */ /* 0x000fe200078fdaff */
[----:B------:R-:W-:Y:S02]  /*62b0*/  STS.U16 [R166+0x580], R113 ;  /* 0x00058071a6007388 */ /* 0x000fe40000000400 */
[----:B------:R-:W4:Y:S01]  /*62c0*/  MUFU.EX2 R67, R67 ;  /* 0x0000004300437308 */ /* 0x000f220000000800 */
[----:B------:R-:W-:Y:S01]  /*62d0*/  LEA R157, R157, UR30, 0x1 ;  /* 0x0000001e9d9d7c11 */ /* 0x000fe2000f8e08ff */
[----:B------:R-:W-:Y:S01]  /*62e0*/  STS.U16 [R163+0x5c0], R114 ;  /* 0x0005c072a3007388 */ /* 0x000fe20000000400 */
[----:B------:R-:W-:-:S05]  /*62f0*/  LEA R156, R156, UR30, 0x1 ;  /* 0x0000001e9c9c7c11 */ /* 0x000fca000f8e08ff */
[----:B------:R5:W-:Y:S01]  /*6300*/  MUFU.EX2 R71, R65 ;  /* 0x0000004100477308 */ /* 0x000be20000000800 */
[----:B------:R-:W-:Y:S01]  /*6310*/  STS.U16 [R162+0x600], R115 ;  /* 0x00060073a2007388 */ /* 0x000fe20000000400 */
[----:B------:R-:W-:Y:S02]  /*6320*/  LEA R155, R155, UR30, 0x1 ;  /* 0x0000001e9b9b7c11 */ /* 0x000fe4000f8e08ff */
[----:B------:R-:W-:Y:S01]  /*6330*/  LEA R154, R154, UR30, 0x1 ;  /* 0x0000001e9a9a7c11 */ /* 0x000fe2000f8e08ff */
[----:B------:R2:W-:Y:S03]  /*6340*/  STS.U16 [R159+0x640], R136 ;  /* 0x000640889f007388 */ /* 0x0005e60000000400 */
[----:B------:R-:W1:Y:S01]  /*6350*/  MUFU.EX2 R161, R161 ;  /* 0x000000a100a17308 */ /* 0x000e620000000800 */
[----:B-----5:R-:W-:Y:S01]  /*6360*/  FMUL.FTZ R65, R41, R147 ;  /* 0x0000009329417220 */ /* 0x020fe20000410000 */
[----:B------:R-:W-:Y:S01]  /*6370*/  STS.U16 [R158+0x680], R139 ;  /* 0x0006808b9e007388 */ /* 0x000fe20000000400 */
[----:B------:R-:W-:-:S05]  /*6380*/  SHF.L.U32 R63, R63, 0x5, RZ ;  /* 0x000000053f3f7819 */ /* 0x000fca00000006ff */
[----:B------:R-:W5:Y:S01]  /*6390*/  MUFU.EX2 R180, R180 ;  /* 0x000000b400b47308 */ /* 0x000f620000000800 */
[----:B------:R-:W-:Y:S01]  /*63a0*/  STS.U16 [R157+0x6c0], R140 ;  /* 0x0006c08c9d007388 */ /* 0x000fe20000000400 */
[----:B--2---:R-:W-:Y:S01]  /*63b0*/  FMUL.FTZ R136, R167, R64 ;  /* 0x00000040a7887220 */ /* 0x004fe20000410000 */
[----:B------:R-:W-:Y:S02]  /*63c0*/  FMUL.FTZ R64, R36, R147 ;  /* 0x0000009324407220 */ /* 0x000fe40000410000 */
[----:B------:R-:W-:Y:S03]  /*63d0*/  STS.U16 [R156+0x700], R153 ;  /* 0x000700999c007388 */ /* 0x000fe60000000400 */
[----:B------:R2:W-:Y:S01]  /*63e0*/  MUFU.EX2 R68, R65 ;  /* 0x0000004100447308 */ /* 0x0005e20000000800 */
[----:B------:R-:W-:Y:S01]  /*63f0*/  STS.U16 [R155+0x740], R152 ;  /* 0x000740989b007388 */ /* 0x000fe20000000400 */
[----:B------:R-:W-:-:S06]  /*6400*/  LEA.HI.SX32 R63, R63, R63, 0x1b ;  /* 0x0000003f3f3f7211 */ /* 0x000fcc00078fdaff */
[----:B------:R-:W3:Y:S01]  /*6410*/  MUFU.EX2 R117, R117 ;  /* 0x0000007500757308 */ /* 0x000ee20000000800 */
[----:B--2---:R-:W-:Y:S01]  /*6420*/  LEA R65, R160, UR30, 0x1 ;  /* 0x0000001ea0417c11 */ /* 0x004fe2000f8e08ff */
[----:B------:R-:W-:Y:S01]  /*6430*/  STS.U16 [R154+0x780], R151 ;  /* 0x000780979a007388 */ /* 0x000fe20000000400 */
[C---:B0-----:R-:W-:Y:S01]  /*6440*/  FMUL.FTZ R131, R66.reuse, R131 ;  /* 0x0000008342837220 */ /* 0x041fe20000410000 */
[----:B------:R-:W-:Y:S02]  /*6450*/  FMUL.FTZ R130, R66, R130 ;  /* 0x0000008242827220 */ /* 0x000fe40000410000 */
[----:B------:R0:W-:Y:S01]  /*6460*/  STS.U16 [R65+0x7c0], R150 ;  /* 0x0007c09641007388 */ /* 0x0001e20000000400 */
[-C--:B------:R-:W-:Y:S01]  /*6470*/  FMUL.FTZ R69, R40, R147.reuse ;  /* 0x0000009328457220 */ /* 0x080fe20000410000 */
[-C--:B------:R-:W-:Y:S01]  /*6480*/  FMUL.FTZ R70, R39, R147.reuse ;  /* 0x0000009327467220 */ /* 0x080fe20000410000 */
[-C--:B------:R-:W-:Y:S01]  /*6490*/  FMUL.FTZ R72, R38, R147.reuse ;  /* 0x0000009326487220 */ /* 0x080fe20000410000 */
[-C--:B------:R-:W-:Y:S01]  /*64a0*/  FMUL.FTZ R73, R37, R147.reuse ;  /* 0x0000009325497220 */ /* 0x080fe20000410000 */
[----:B------:R-:W-:Y:S01]  /*64b0*/  FMUL.FTZ R66, R35, R147 ;  /* 0x0000009323427220 */ /* 0x000fe20000410000 */
[----:B------:R-:W-:Y:S01]  /*64c0*/  LEA R63, R63, UR30, 0x1 ;  /* 0x0000001e3f3f7c11 */ /* 0x000fe2000f8e08ff */
[C---:B----4-:R-:W-:Y:S01]  /*64d0*/  FMUL.FTZ R135, R67.reuse, R135 ;  /* 0x0000008743877220 */ /* 0x050fe20000410000 */
[----:B------:R-:W-:Y:S01]  /*64e0*/  FMUL.FTZ R134, R67, R134 ;  /* 0x0000008643867220 */ /* 0x000fe20000410000 */
[C---:B-1----:R-:W-:Y:S01]  /*64f0*/  FMUL.FTZ R143, R161.reuse, R143 ;  /* 0x0000008fa18f7220 */ /* 0x042fe20000410000 */
[----:B0-----:R0:W-:Y:S01]  /*6500*/  MUFU.EX2 R65, R64 ;  /* 0x0000004000417308 */ /* 0x0011e20000000800 */
[----:B------:R-:W-:Y:S01]  /*6510*/  FMUL.FTZ R142, R161, R142 ;  /* 0x0000008ea18e7220 */ /* 0x000fe20000410000 */
[----:B-----5:R-:W-:Y:S01]  /*6520*/  FMUL.FTZ R140, R180, R149 ;  /* 0x00000095b48c7220 */ /* 0x020fe20000410000 */
[----:B------:R-:W-:Y:S01]  /*6530*/  NOP ;  /* 0x0000000000007918 */ /* 0x000fe20000000000 */
[-C--:B0-----:R-:W-:Y:S01]  /*6540*/  FMUL.FTZ R64, R49, R147.reuse ;  /* 0x0000009331407220 */ /* 0x081fe20000410000 */
[----:B------:R-:W-:-:S03]  /*6550*/  FMUL.FTZ R147, R34, R147 ;  /* 0x0000009322937220 */ /* 0x000fc60000410000 */
[----:B------:R-:W-:Y:S01]  /*6560*/  MUFU.EX2 R67, R66 ;  /* 0x0000004200437308 */ /* 0x000fe20000000800 */
[----:B------:R-:W0:Y:S01]  /*6570*/  LDS.U16 R161, [R63+0x22] ;  /* 0x000022003fa17984 */ /* 0x000e220000000400 */
[----:B---3--:R-:W-:-:S03]  /*6580*/  FMUL.FTZ R139, R117, R148 ;  /* 0x00000094758b7220 */ /* 0x008fc60000410000 */
[----:B------:R-:W1:Y:S03]  /*6590*/  LDS.U16 R159, [R63+0x26] ;  /* 0x000026003f9f7984 */ /* 0x000e660000000400 */
[----:B------:R2:W-:Y:S01]  /*65a0*/  MUFU.EX2 R66, R147 ;  /* 0x0000009300427308 */ /* 0x0005e20000000800 */
[----:B------:R-:W3:Y:S04]  /*65b0*/  LDS.U16 R157, [R63+0x2a] ;  /* 0x00002a003f9d7984 */ /* 0x000ee80000000400 */
[----:B------:R-:W4:Y:S04]  /*65c0*/  LDS.U16 R155, [R63+0x2e] ;  /* 0x00002e003f9b7984 */ /* 0x000f280000000400 */
[----:B------:R-:W5:Y:S04]  /*65d0*/  LDS.U16 R153, [R63+0x32] ;  /* 0x000032003f997984 */ /* 0x000f680000000400 */
[----:B------:R-:W5:Y:S04]  /*65e0*/  LDS.U16 R151, [R63+0x36] ;  /* 0x000036003f977984 */ /* 0x000f680000000400 */
[----:B------:R-:W5:Y:S04]  /*65f0*/  LDS.U16 R149, [R63+0x3a] ;  /* 0x00003a003f957984 */ /* 0x000f680000000400 */
[----:B--2---:R-:W2:Y:S04]  /*6600*/  LDS.U16 R147, [R63+0x3e] ;  /* 0x00003e003f937984 */ /* 0x004ea80000000400 */
[----:B------:R-:W2:Y:S04]  /*6610*/  LDS.U16 R162, [R63+0x20] ;  /* 0x000020003fa27984 */ /* 0x000ea80000000400 */
[----:B------:R-:W2:Y:S04]  /*6620*/  LDS.U16 R160, [R63+0x24] ;  /* 0x000024003fa07984 */ /* 0x000ea80000000400 */
[----:B------:R-:W2:Y:S04]  /*6630*/  LDS.U16 R158, [R63+0x28] ;  /* 0x000028003f9e7984 */ /* 0x000ea80000000400 */
[----:B------:R-:W2:Y:S04]  /*6640*/  LDS.U16 R156, [R63+0x2c] ;  /* 0x00002c003f9c7984 */ /* 0x000ea80000000400 */
[----:B------:R-:W2:Y:S04]  /*6650*/  LDS.U16 R154, [R63+0x30] ;  /* 0x000030003f9a7984 */ /* 0x000ea80000000400 */
[----:B------:R-:W2:Y:S04]  /*6660*/  LDS.U16 R152, [R63+0x34] ;  /* 0x000034003f987984 */ /* 0x000ea80000000400 */
[----:B------:R-:W2:Y:S04]  /*6670*/  LDS.U16 R150, [R63+0x38] ;  /* 0x000038003f967984 */ /* 0x000ea80000000400 */
[----:B------:R-:W2:Y:S01]  /*6680*/  LDS.U16 R148, [R63+0x3c] ;  /* 0x00003c003f947984 */ /* 0x000ea20000000400 */
[----:B------:R-:W-:Y:S01]  /*6690*/  FMUL.FTZ R62, R36, UR48 ;  /* 0x00000030243e7c20 */ /* 0x000fe20008410000 */
[----:B------:R-:W-:Y:S01]  /*66a0*/  FMUL.FTZ R137, R167, R137 ;  /* 0x00000089a7897220 */ /* 0x000fe20000410000 */
[----:B------:R-:W-:Y:S01]  /*66b0*/  FMUL.FTZ R116, R39, UR48 ;  /* 0x0000003027747c20 */ /* 0x000fe20008410000 */
[----:B------:R-:W2:Y:S01]  /*66c0*/  LDS.U16 R178, [R63] ;  /* 0x000000003fb27984 */ /* 0x000ea20000000400 */
[----:B------:R-:W-:-:S03]  /*66d0*/  FMUL.RZ R145, R62, 0.15915493667125701904 ;  /* 0x3e22f9833e917820 */ /* 0x000fc6000040c000 */
[----:B------:R-:W2:Y:S04]  /*66e0*/  LDS.U16 R177, [R63+0x2] ;  /* 0x000002003fb17984 */ /* 0x000ea80000000400 */
        /* <DEDUP_REMOVED lines=13> */
[----:B------:R2:W2:Y:S01]  /*67c0*/  LDS.U16 R163, [R63+0x1e] ;  /* 0x00001e003fa37984 */ /* 0x0004a20000000400 */
[----:B------:R-:W-:Y:S01]  /*67d0*/  FMUL.RZ R116, R116, 0.15915493667125701904 ;  /* 0x3e22f98374747820 */ /* 0x000fe2000040c000 */
[----:B------:R-:W0:Y:S01]  /*67e0*/  MUFU.COS R62, R145 ;  /* 0x00000091003e7308 */ /* 0x000e220000000000 */
[----:B------:R-:W-:-:S04]  /*67f0*/  USHF.L.U32 UR50, UR20, 0x8, URZ ;  /* 0x0000000814327899 */ /* 0x000fc800080006ff */
[----:B------:R-:W-:-:S03]  /*6800*/  UIADD3 UR29, UPT, UPT, UR50, -0x100, URZ ;  /* 0xffffff00321d7890 */ /* 0x000fc6000fffe0ff */
[----:B------:R-:W-:Y:S01]  /*6810*/  MUFU.SIN R122, R116 ;  /* 0x00000074007a7308 */ /* 0x000fe20000000400 */
[----:B------:R-:W-:-:S07]  /*6820*/  ULOP3.LUT UR29, UR29, 0x100, URZ, 0xc0, !UPT ;  /* 0x000001001d1d7892 */ /* 0x000fce000f8ec0ff */
[----:B------:R-:W-:Y:S01]  /*6830*/  MUFU.COS R123, R116 ;  /* 0x00000074007b7308 */ /* 0x000fe20000000000 */
[----:B------:R-:W-:-:S07]  /*6840*/  UIADD3 UR29, UPT, UPT, UR29, UR8, URZ ;  /* 0x000000081d1d7290 */ /* 0x000fce000fffe0ff */
[----:B------:R1:W-:Y:S01]  /*6850*/  MUFU.SIN R116, R145 ;  /* 0x0000009100747308 */ /* 0x0003e20000000400 */
[----:B------:R-:W-:Y:S01]  /*6860*/  R2UR UR49, R60 ;  /* 0x000000003c3172ca */ /* 0x000fe200000e0000 */
[----:B-1----:R-:W-:-:S06]  /*6870*/  FMUL.FTZ R145, R34, UR48 ;  /* 0x0000003022917c20 */ /* 0x002fcc0008410000 */
[----:B------:R-:W1:Y:S01]  /*6880*/  MUFU.EX2 R69, R69 ;  /* 0x0000004500457308 */ /* 0x000e620000000800 */
[----:B------:R-:W-:-:S07]  /*6890*/  FMUL.RZ R145, R145, 0.15915493667125701904 ;  /* 0x3e22f98391917820 */ /* 0x000fce000040c000 */
[----:B------:R-:W1:Y:S01]  /*68a0*/  MUFU.EX2 R73, R73 ;  /* 0x0000004900497308 */ /* 0x000e620000000800 */
[----:B------:R-:W-:-:S07]  /*68b0*/  FMUL.FTZ R138, R117, R138 ;  /* 0x0000008a758a7220 */ /* 0x000fce0000410000 */
[----:B------:R-:W1:Y:S01]  /*68c0*/  MUFU.EX2 R64, R64 ;  /* 0x0000004000407308 */ /* 0x000e620000000800 */
[----:B0-----:R-:W-:Y:S01]  /*68d0*/  FMUL.FTZ R117, R65, R62 ;  /* 0x0000003e41757220 */ /* 0x001fe20000410000 */
[C---:B------:R-:W-:Y:S02]  /*68e0*/  ISETP.NE.AND P0, PT, R182.reuse, RZ, PT ;  /* 0x000000ffb600720c */ /* 0x040fe40003f05270 */
[C---:B------:R-:W-:Y:S02]  /*68f0*/  IADD3 R184, PT, PT, R182.reuse, 0x200, RZ ;  /* 0x00000200b6b87810 */ /* 0x040fe40007ffe0ff */
[----:B------:R-:W-:Y:S02]  /*6900*/  MOV R62, UR29 ;  /* 0x0000001d003e7c02 */ /* 0x000fe40008000f00 */
[----:B------:R-:W-:Y:S01]  /*6910*/  MUFU.SIN R179, R145 ;  /* 0x0000009100b37308 */ /* 0x000fe20000000400 */
[----:B------:R-:W-:Y:S02]  /*6920*/  R2UR UR37, R61 ;  /* 0x000000003d2572ca */ /* 0x000fe400000e0000 */
[----:B------:R-:W-:-:S05]  /*6930*/  ISETP.NE.AND P2, PT, R182, 0x7f, PT ;  /* 0x0000007fb600780c */ /* 0x000fca0003f45270 */
[----:B------:R-:W0:Y:S01]  /*6940*/  MUFU.COS R145, R145 ;  /* 0x0000009100917308 */ /* 0x000e220000000000 */
[----:B------:R-:W-:Y:S01]  /*6950*/  SEL R62, R62, R184, !P0 ;  /* 0x000000b83e3e7207 */ /* 0x000fe20004000000 */
[----:B------:R-:W-:Y:S02]  /*6960*/  HADD2.F32 R161, -RZ, R161.H0_H0 ;  /* 0x200000a1ffa17230 */ /* 0x000fe40000004100 */
[----:B------:R-:W-:-:S04]  /*6970*/  HADD2.F32 R159, -RZ, R159.H0_H0 ;  /* 0x2000009fff9f7230 */ /* 0x000fc80000004100 */
[----:B------:R-:W0:Y:S01]  /*6980*/  MUFU.EX2 R70, R70 ;  /* 0x0000004600467308 */ /* 0x000e220000000800 */
[----:B---3--:R-:W-:Y:S02]  /*6990*/  HADD2.F32 R157, -RZ, R157.H0_H0 ;  /* 0x2000009dff9d7230 */ /* 0x008fe40000004100 */
[----:B----4-:R-:W-:-:S05]  /*69a0*/  HADD2.F32 R155, -RZ, R155.H0_H0 ;  /* 0x2000009bff9b7230 */ /* 0x010fca0000004100 */
[----:B------:R-:W3:Y:S01]  /*69b0*/  MUFU.EX2 R72, R72 ;  /* 0x0000004800487308 */ /* 0x000ee20000000800 */
[----:B-----5:R-:W-:Y:S02]  /*69c0*/  HADD2.F32 R153, -RZ, R153.H0_H0 ;  /* 0x20000099ff997230 */ /* 0x020fe40000004100 */
[----:B------:R-:W-:Y:S02]  /*69d0*/  HADD2.F32 R151, -RZ, R151.H0_H0 ;  /* 0x20000097ff977230 */ /* 0x000fe40000004100 */
[----:B------:R-:W-:Y:S02]  /*69e0*/  HADD2.F32 R149, -RZ, R149.H0_H0 ;  /* 0x20000095ff957230 */ /* 0x000fe40000004100 */
[----:B--2---:R-:W-:Y:S02]  /*69f0*/  HADD2.F32 R147, -RZ, R147.H0_H0 ;  /* 0x20000093ff937230 */ /* 0x004fe40000004100 */
[C---:B------:R-:W-:Y:S01]  /*6a00*/  FMUL.FTZ R133, R71.reuse, R133 ;  /* 0x0000008547857220 */ /* 0x040fe20000410000 */
[----:B------:R-:W-:Y:S01]  /*6a10*/  FMUL.FTZ R132, R71, R132 ;  /* 0x0000008447847220 */ /* 0x000fe20000410000 */
[C---:B-1----:R-:W-:Y:S01]  /*6a20*/  FMUL.FTZ R125, R69.reuse, R125 ;  /* 0x0000007d457d7220 */ /* 0x042fe20000410000 */
[----:B------:R-:W-:Y:S01]  /*6a30*/  FMUL.FTZ R124, R69, R124 ;  /* 0x0000007c457c7220 */ /* 0x000fe20000410000 */
[C---:B------:R-:W-:Y:S01]  /*6a40*/  FMUL.FTZ R119, R73.reuse, R119 ;  /* 0x0000007749777220 */ /* 0x040fe20000410000 */
[----:B------:R-:W-:Y:S01]  /*6a50*/  FMUL.FTZ R118, R73, R118 ;  /* 0x0000007649767220 */ /* 0x000fe20000410000 */
[----:B------:R-:W-:Y:S01]  /*6a60*/  FMUL.FTZ R116, R65, R116 ;  /* 0x0000007441747220 */ /* 0x000fe20000410000 */
[C---:B------:R-:W-:Y:S01]  /*6a70*/  FMUL.FTZ R109, R67.reuse, R146 ;  /* 0x00000092436d7220 */ /* 0x040fe20000410000 */
[----:B------:R-:W-:Y:S01]  /*6a80*/  FMUL.FTZ R144, R67, R144 ;  /* 0x0000009043907220 */ /* 0x000fe20000410000 */
[C---:B------:R-:W-:Y:S01]  /*6a90*/  FMUL.FTZ R126, R64.reuse, R126 ;  /* 0x0000007e407e7220 */ /* 0x040fe20000410000 */
        /* <DEDUP_REMOVED lines=29> */
[----:B0-----:R-:W-:Y:S01]  /*6c70*/  FMUL.FTZ R180, R66, R145 ;  /* 0x0000009142b47220 */ /* 0x001fe20000410000 */
[C---:B------:R-:W-:Y:S01]  /*6c80*/  FMUL.FTZ R129, R68.reuse, R129 ;  /* 0x0000008144817220 */ /* 0x040fe20000410000 */
[----:B------:R-:W-:Y:S01]  /*6c90*/  FMUL.FTZ R128, R68, R128 ;  /* 0x0000008044807220 */ /* 0x000fe20000410000 */
[C---:B------:R-:W-:Y:S01]  /*6ca0*/  FMUL.FTZ R123, R70.reuse, R123 ;  /* 0x0000007b467b7220 */ /* 0x040fe20000410000 */
[----:B------:R-:W-:Y:S01]  /*6cb0*/  FMUL.FTZ R122, R70, R122 ;  /* 0x0000007a467a7220 */ /* 0x000fe20000410000 */
[C---:B---3--:R-:W-:Y:S01]  /*6cc0*/  FMUL.FTZ R121, R72.reuse, R121 ;  /* 0x0000007948797220 */ /* 0x048fe20000410000 */
[----:B------:R-:W-:Y:S01]  /*6cd0*/  FMUL.FTZ R120, R72, R120 ;  /* 0x0000007848787220 */ /* 0x000fe20000410000 */
        /* <DEDUP_REMOVED lines=26> */
[----:B-1----:R-:W-:Y:S05]  /*6e80*/  @P2 BRA `(.L_x_784) ;  /* 0x0000000000242947 */ /* 0x002fea0003800000 */
        /* <DEDUP_REMOVED lines=9> */
.L_x_784:
[----:B------:R-:W-:-:S06]  /*6f20*/  LEA R106, R182, UR30, 0x3 ;  /* 0x0000001eb66a7c11 */ /* 0x000fcc000f8e18ff */
[----:B------:R-:W0:Y:S02]  /*6f30*/  LDS.64 R106, [R106+0x8788] ;  /* 0x008788006a6a7984 */ /* 0x000e240000000a00 */
.L_x_785:
[----:B------:R-:W-:Y:S05]  /*6f40*/  BSYNC.RECONVERGENT B0 ;  /* 0x0000000000007941 */ /* 0x000fea0003800200 */
.L_x_783:
        /* <DEDUP_REMOVED lines=14> */
[----:B------:R-:W-:Y:S01]  /*7030*/  ISETP.GT.U32.AND P2, PT, R182, 0x1f, PT ;  /* 0x0000001fb600780c */ /* 0x000fe20003f44070 */
        /* <DEDUP_REMOVED lines=137> */
[----:B------:R-:W-:Y:S01]  /*78d0*/  FMUL.FTZ R63, R179, R67 ;  /* 0x00000043b33f7220 */ /* 0x000fe20000410000 */
[C---:B------:R-:W-:Y:S01]  /*78e0*/  FFMA.FTZ R64, R109.reuse, R60, R64 ;  /* 0x0000003c6d407223 */ /* 0x040fe20000010040 */
[----:B------:R-:W-:Y:S01]  /*78f0*/  FFMA.FTZ R62, R109, R61, -R62 ;  /* 0x0000003d6d3e7223 */ /* 0x000fe2000001083e */
[CC--:B------:R-:W-:Y:S01]  /*7900*/  FMUL.FTZ R69, R179.reuse, R66.reuse ;  /* 0x00000042b3457220 */ /* 0x0c0fe20000410000 */
[C---:B------:R-:W-:Y:S01]  /*7910*/  FFMA.FTZ R65, R180.reuse, R66, -R63 ;  /* 0x00000042b4417223 */ /* 0x040fe2000001083f */
[C---:B------:R-:W-:Y:S01]  /*7920*/  FMUL.FTZ R61, R179.reuse, R64 ;  /* 0x00000040b33d7220 */ /* 0x040fe20000410000 */
[----:B------:R-:W-:Y:S01]  /*7930*/  FMUL.FTZ R63, R179, R62 ;  /* 0x0000003eb33f7220 */ /* 0x000fe20000410000 */
[----:B------:R-:W-:-:S02]  /*7940*/  FFMA.FTZ R69, R180, R67, R69 ;  /* 0x00000043b4457223 */ /* 0x000fc40000010045 */
        /* <DEDUP_REMOVED lines=111> */
.L_x_908:
        /* <DEDUP_REMOVED lines=13> */
.L_x_911:
[----:B------:R-:W-:-:S03]  /*8110*/  UMOV UR29, 0xffffffff ;  /* 0xffffffff001d7882 */ /* 0x000fc60000000000 */
[----:B------:R-:W-:Y:S05]  /*8120*/  BRA.DIV UR29, `(.L_x_789) ;  /* 0x000000861de07947 */ /* 0x000fea000b800000 */
.L_x_914:
[----:B------:R-:W-:-:S03]  /*8130*/  UMOV UR29, 0xffffffff ;  /* 0xffffffff001d7882 */ /* 0x000fc60000000000 */
[----:B------:R-:W-:Y:S05]  /*8140*/  BRA.DIV UR29, `(.L_x_790) ;  /* 0x0000008a1d007947 */ /* 0x000fea000b800000 */
.L_x_917:
[----:B------:R-:W-:-:S03]  /*8150*/  UMOV UR29, 0xffffffff ;  /* 0xffffffff001d7882 */ /* 0x000fc60000000000 */
[----:B------:R-:W-:Y:S05]  /*8160*/  BRA.DIV UR29, `(.L_x_791) ;  /* 0x0000008a1d207947 */ /* 0x000fea000b800000 */
.L_x_920:
        /* <DEDUP_REMOVED lines=10> */
.L_x_930:
        /* <DEDUP_REMOVED lines=45> */
.L_x_786:
[----:B---3--:R-:W3:Y:S01]  /*84e0*/  S2R R182, SR_TID.X ;  /* 0x0000000000b67919 */ /* 0x008ee20000002100 */
[----:B------:R-:W-:Y:S05]  /*84f0*/  WARPSYNC.ALL ;  /* 0x0000000000007948 */ /* 0x000fea0003800000 */
[----:B---3--:R-:W-:Y:S01]  /*8500*/  LOP3.LUT P0, RZ, R182, 0x1f, RZ, 0xc0, !PT ;  /* 0x0000001fb6ff7812 */ /* 0x008fe2000780c0ff */
[----:B--2---:R-:W-:Y:S01]  /*8510*/  FMUL.FTZ R63, R147, UR37 ;  /* 0x00000025933f7c20 */ /* 0x004fe20008410000 */
[-C--:B01----:R-:W-:Y:S01]  /*8520*/  FMUL.FTZ R61, R179, R107.reuse ;  /* 0x0000006bb33d7220 */ /* 0x083fe20000410000 */
[----:B------:R-:W-:Y:S01]  /*8530*/  FMUL.FTZ R60, R180, R107 ;  /* 0x0000006bb43c7220 */ /* 0x000fe20000410000 */
[----:B------:R-:W-:Y:S01]  /*8540*/  FMUL.FTZ R203, R149, UR37 ;  /* 0x0000002595cb7c20 */ /* 0x000fe20008410000 */
[----:B------:R-:W-:Y:S01]  /*8550*/  FFMA.FTZ R226, R148, UR49, -R63 ;  /* 0x0000003194e27c23 */ /* 0x000fe2000801083f */
[C---:B------:R-:W-:Y:S01]  /*8560*/  FMUL.FTZ R63, R179.reuse, R146 ;  /* 0x00000092b33f7220 */ /* 0x040fe20000410000 */
[-C--:B------:R-:W-:Y:S01]  /*8570*/  FFMA.FTZ R61, R180, R106.reuse, -R61 ;  /* 0x0000006ab43d7223 */ /* 0x080fe2000001083d */
[----:B------:R-:W-:Y:S01]  /*8580*/  FFMA.FTZ R60, -R179, R106, -R60 ;  /* 0x0000006ab33c7223 */ /* 0x000fe2000001093c */
[----:B------:R-:W-:Y:S01]  /*8590*/  FMUL.FTZ R62, R3, R226 ;  /* 0x000000e2033e7220 */ /* 0x000fe20000410000 */
[----:B------:R-:W-:Y:S01]  /*85a0*/  FFMA.FTZ R203, R150, UR49, -R203 ;  /* 0x0000003196cb7c23 */ /* 0x000fe200080108cb */
[----:B------:R-:W-:Y:S01]  /*85b0*/  FMUL.FTZ R64, R144, R61 ;  /* 0x0000003d90407220 */ /* 0x000fe20000410000 */
[----:B------:R-:W-:Y:S01]  /*85c0*/  FMUL.FTZ R201, R151, UR37 ;  /* 0x0000002597c97c20 */ /* 0x000fe20008410000 */
[-C--:B------:R-:W-:Y:S01]  /*85d0*/  FFMA.FTZ R63, R180, R62.reuse, R63 ;  /* 0x0000003eb43f7223 */ /* 0x080fe2000001003f */
[----:B------:R-:W-:Y:S01]  /*85e0*/  FMUL.FTZ R65, R179, R62 ;  /* 0x0000003eb3417220 */ /* 0x000fe20000410000 */
[-C--:B------:R-:W-:Y:S01]  /*85f0*/  FMUL.FTZ R62, R144, R60.reuse ;  /* 0x0000003c903e7220 */ /* 0x080fe20000410000 */
[C---:B------:R-:W-:Y:S01]  /*8600*/  FFMA.FTZ R64, R109.reuse, R60, -R64 ;  /* 0x0000003c6d407223 */ /* 0x040fe20000010840 */
[----:B------:R-:W-:Y:S01]  /*8610*/  FFMA.FTZ R63, R4, R203, R63 ;  /* 0x000000cb043f7223 */ /* 0x000fe2000001003f */
[----:B------:R-:W-:Y:S01]  /*8620*/  FFMA.FTZ R60, R180, R146, -R65 ;  /* 0x00000092b43c7223 */ /* 0x000fe20000010841 */
[----:B------:R-:W-:Y:S01]  /*8630*/  FFMA.FTZ R62, R109, R61, R62 ;  /* 0x0000003d6d3e7223 */ /* 0x000fe2000001003e */
[----:B------:R-:W-:Y:S01]  /*8640*/  FMUL.FTZ R68, R116, R64 ;  /* 0x0000004074447220 */ /* 0x000fe20000410000 */
[-C--:B------:R-:W-:Y:S01]  /*8650*/  FMUL.FTZ R66, R144, R63.reuse ;  /* 0x0000003f90427220 */ /* 0x080fe20000410000 */
[----:B------:R-:W-:Y:S01]  /*8660*/  FADD.FTZ R60, R145, R60 ;  /* 0x0000003c913c7221 */ /* 0x000fe20000010000 */
[-C--:B------:R-:W-:Y:S01]  /*8670*/  FMUL.FTZ R61, R116, R62.reuse ;  /* 0x0000003e743d7220 */ /* 0x080fe20000410000 */
[C---:B------:R-:W-:Y:S01]  /*8680*/  FFMA.FTZ R68, R117.reuse, R62, R68 ;  /* 0x0000003e75447223 */ /* 0x040fe20000010044 */
[----:B------:R-:W-:Y:S01]  /*8690*/  FFMA.FTZ R201, R152, UR49, -R201 ;  /* 0x0000003198c97c23 */ /* 0x000fe200080108c9 */
[----:B------:R-:W-:Y:S01]  /*86a0*/  FMUL.FTZ R62, R144, R60 ;  /* 0x0000003c903e7220 */ /* 0x000fe20000410000 */
[----:B------:R-:W-:Y:S01]  /*86b0*/  FFMA.FTZ R64, R117, R64, -R61 ;  /* 0x0000004075407223 */ /* 0x000fe2000001083d */
[----:B------:R-:W-:Y:S01]  /*86c0*/  FFMA.FTZ R61, R109, R60, -R66 ;  /* 0x0000003c6d3d7223 */ /* 0x000fe20000010842 */
[----:B------:R-:W-:Y:S01]  /*86d0*/  FMUL.FTZ R65, R153, UR37 ;  /* 0x0000002599417c20 */ /* 0x000fe20008410000 */
[----:B------:R-:W-:Y:S01]  /*86e0*/  FFMA.FTZ R62, R109, R63, R62 ;  /* 0x0000003f6d3e7223 */ /* 0x000fe2000001003e */
[----:B------:R-:W-:Y:S01]  /*86f0*/  FMUL.FTZ R60, R118, R64 ;  /* 0x00000040763c7220 */ /* 0x000fe20000410000 */
[----:B------:R-:W-:Y:S01]  /*8700*/  FADD.FTZ R61, R110, R61 ;  /* 0x0000003d6e3d7221 */ /* 0x000fe20000010000 */
[-C--:B------:R-:W-:Y:S01]  /*8710*/  FMUL.FTZ R63, R118, R68.reuse ;  /* 0x00000044763f7220 */ /* 0x080fe20000410000 */
[----:B------:R-:W-:Y:S01]  /*8720*/  FFMA.FTZ R62, R5, R201, R62 ;  /* 0x000000c9053e7223 */ /* 0x000fe2000001003e */
[C---:B------:R-:W-:Y:S01]  /*8730*/  FFMA.FTZ R68, R119.reuse, R68, R60 ;  /* 0x0000004477447223 */ /* 0x040fe2000001003c */
[-C--:B------:R-:W-:Y:S01]  /*8740*/  FMUL.FTZ R60, R116, R61.reuse ;  /* 0x0000003d743c7220 */ /* 0x080fe20000410000 */
[----:B------:R-:W-:Y:S01]  /*8750*/  FFMA.FTZ R64, R119, R64, -R63 ;  /* 0x0000004077407223 */ /* 0x000fe2000001083f */
[----:B------:R-:W-:Y:S01]  /*8760*/  FFMA.FTZ R200, R154, UR49, -R65 ;  /* 0x000000319ac87c23 */ /* 0x000fe20008010841 */
[----:B------:R-:W-:Y:S01]  /*8770*/  FMUL.FTZ R66, R120, R68 ;  /* 0x0000004478427220 */ /* 0x000fe20000410000 */
[-C--:B------:R-:W-:Y:S01]  /*8780*/  FFMA.FTZ R63, R117, R62.reuse, R60 ;  /* 0x0000003e753f7223 */ /* 0x080fe2000001003c */
[----:B------:R-:W-:Y:S01]  /*8790*/  FMUL.FTZ R62, R116, R62 ;  /* 0x0000003e743e7220 */ /* 0x000fe20000410000 */
[-C--:B------:R-:W-:Y:S01]  /*87a0*/  FMUL.FTZ R67, R120, R64.reuse ;  /* 0x0000004078437220 */ /* 0x080fe20000410000 */
[----:B------:R-:W-:Y:S01]  /*87b0*/  FFMA.FTZ R66, R121, R64, -R66 ;  /* 0x0000004079427223 */ /* 0x000fe20000010842 */
[----:B------:R-:W-:Y:S01]  /*87c0*/  FFMA.FTZ R63, R6, R200, R63 ;  /* 0x000000c8063f7223 */ /* 0x000fe2000001003f */
[----:B------:R-:W-:Y:S01]  /*87d0*/  FFMA.FTZ R62, R117, R61, -R62 ;  /* 0x0000003d753e7223 */ /* 0x000fe2000001083e */
[----:B------:R-:W-:Y:S01]  /*87e0*/  FFMA.FTZ R67, R121, R68, R67 ;  /* 0x0000004479437223 */ /* 0x000fe20000010043 */
[C---:B------:R-:W-:Y:S01]  /*87f0*/  FMUL.FTZ R60, R122.reuse, R66 ;  /* 0x000000427a3c7220 */ /* 0x040fe20000410000 */
[----:B------:R-:W-:Y:S01]  /*8800*/  FMUL.FTZ R199, R155, UR37 ;  /* 0x000000259bc77c20 */ /* 0x000fe20008410000 */
[----:B------:R-:W-:Y:S01]  /*8810*/  FADD.FTZ R62, R111, R62 ;  /* 0x0000003e6f3e7221 */ /* 0x000fe20000010000 */
[-C--:B------:R-:W-:Y:S01]  /*8820*/  FMUL.FTZ R68, R122, R67.reuse ;  /* 0x000000437a447220 */ /* 0x080fe20000410000 */
[C---:B------:R-:W-:Y:S01]  /*8830*/  FFMA.FTZ R65, R123.reuse, R67, R60 ;  /* 0x000000437b417223 */ /* 0x040fe2000001003c */
[CC--:B------:R-:W-:Y:S01]  /*8840*/  FMUL.FTZ R64, R118.reuse, R63.reuse ;  /* 0x0000003f76407220 */ /* 0x0c0fe20000410000 */
[----:B------:R-:W-:Y:S01]  /*8850*/  FMUL.FTZ R60, R118, R62 ;  /* 0x0000003e763c7220 */ /* 0x000fe20000410000 */
[----:B------:R-:W-:Y:S01]  /*8860*/  FFMA.FTZ R68, R123, R66, -R68 ;  /* 0x000000427b447223 */ /* 0x000fe20000010844 */
[----:B------:R-:W-:Y:S01]  /*8870*/  FFMA.FTZ R199, R156, UR49, -R199 ;  /* 0x000000319cc77c23 */ /* 0x000fe200080108c7 */
[C---:B------:R-:W-:Y:S01]  /*8880*/  FFMA.FTZ R61, R119.reuse, R62, -R64 ;  /* 0x0000003e773d7223 */ /* 0x040fe20000010840 */
[----:B------:R-:W-:Y:S01]  /*8890*/  FFMA.FTZ R60, R119, R63, R60 ;  /* 0x0000003f773c7223 */ /* 0x000fe2000001003c */
[----:B------:R-:W-:Y:S01]  /*88a0*/  FMUL.FTZ R64, R124, R68 ;  /* 0x000000447c407220 */ /* 0x000fe20000410000 */
[----:B------:R-:W-:Y:S01]  /*88b0*/  BAR.SYNC.DEFER_BLOCKING 0x0 ;  /* 0x0000000000007b1d */ /* 0x000fe20000010000 */
[----:B------:R-:W-:Y:S01]  /*88c0*/  FADD.FTZ R61, R112, R61 ;  /* 0x0000003d703d7221 */ /* 0x000fe20000010000 */
[----:B------:R-:W-:Y:S01]  /*88d0*/  FFMA.FTZ R60, R7, R199, R60 ;  /* 0x000000c7073c7223 */ /* 0x000fe2000001003c */
[-C--:B------:R-:W-:Y:S01]  /*88e0*/  FMUL.FTZ R63, R124, R65.reuse ;  /* 0x000000417c3f7220 */ /* 0x080fe20000410000 */
[C---:B------:R-:W-:Y:S01]  /*88f0*/  FFMA.FTZ R66, R125.reuse, R65, R64 ;  /* 0x000000417d427223 */ /* 0x040fe20000010040 */
[CC--:B------:R-:W-:Y:S01]  /*8900*/  FMUL.FTZ R62, R120.reuse, R61.reuse ;  /* 0x0000003d783e7220 */ /* 0x0c0fe20000410000 */
[----:B------:R-:W-:Y:S01]  /*8910*/  FMUL.FTZ R64, R120, R60 ;  /* 0x0000003c78407220 */ /* 0x000fe20000410000 */
[----:B------:R-:W-:Y:S01]  /*8920*/  FFMA.FTZ R68, R125, R68, -R63 ;  /* 0x000000447d447223 */ /* 0x000fe2000001083f */
[----:B------:R-:W-:Y:S01]  /*8930*/  FMUL.FTZ R65, R157, UR37 ;  /* 0x000000259d417c20 */ /* 0x000fe20008410000 */
[C---:B------:R-:W-:Y:S01]  /*8940*/  FFMA.FTZ R63, R121.reuse, R60, R62 ;  /* 0x0000003c793f7223 */ /* 0x040fe2000001003e */
[----:B------:R-:W-:Y:S01]  /*8950*/  FFMA.FTZ R64, R121, R61, -R64 ;  /* 0x0000003d79407223 */ /* 0x000fe20000010840 */
[----:B------:R-:W-:Y:S01]  /*8960*/  FMUL.FTZ R60, R128, R68 ;  /* 0x00000044803c7220 */ /* 0x000fe20000410000 */
[----:B------:R-:W-:Y:S01]  /*8970*/  FFMA.FTZ R198, R158, UR49, -R65 ;  /* 0x000000319ec67c23 */ /* 0x000fe20008010841 */
[----:B------:R-:W-:Y:S01]  /*8980*/  FMUL.FTZ R197, R159, UR37 ;  /* 0x000000259fc57c20 */ /* 0x000fe20008410000 */
[----:B------:R-:W-:Y:S01]  /*8990*/  FADD.FTZ R64, R113, R64 ;  /* 0x0000004071407221 */ /* 0x000fe20000010000 */
[----:B------:R-:W-:Y:S01]  /*89a0*/  FFMA.FTZ R65, R129, R66, R60 ;  /* 0x0000004281417223 */ /* 0x000fe2000001003c */
[----:B------:R-:W-:Y:S01]  /*89b0*/  FFMA.FTZ R63, R8, R198, R63 ;  /* 0x000000c6083f7223 */ /* 0x000fe2000001003f */
[----:B------:R-:W-:Y:S01]  /*89c0*/  FMUL.FTZ R66, R128, R66 ;  /* 0x0000004280427220 */ /* 0x000fe20000410000 */
[C---:B------:R-:W-:Y:S01]  /*89d0*/  FMUL.FTZ R60, R122.reuse, R64 ;  /* 0x000000407a3c7220 */ /* 0x040fe20000410000 */
[----:B------:R-:W-:Y:S01]  /*89e0*/  MOV R62, UR46 ;  /* 0x0000002e003e7c02 */ /* 0x000fe20008000f00 */
[-C--:B------:R-:W-:Y:S01]  /*89f0*/  FMUL.FTZ R61, R122, R63.reuse ;  /* 0x0000003f7a3d7220 */ /* 0x080fe20000410000 */
[----:B------:R-:W-:Y:S01]  /*8a00*/  FFMA.FTZ R197, R160, UR49, -R197 ;  /* 0x00000031a0c57c23 */ /* 0x000fe200080108c5 */
[----:B------:R-:W-:Y:S01]  /*8a10*/  FFMA.FTZ R60, R123, R63, R60 ;  /* 0x0000003f7b3c7223 */ /* 0x000fe2000001003c */
[----:B------:R-:W-:Y:S01]  /*8a20*/  FFMA.FTZ R66, R129, R68, -R66 ;  /* 0x0000004481427223 */ /* 0x000fe20000010842 */
[----:B------:R-:W-:Y:S01]  /*8a30*/  ISETP.LE.OR P0, PT, R62, UR20, P0 ;  /* 0x000000143e007c0c */ /* 0x000fe20008703670 */
[----:B------:R-:W-:Y:S01]  /*8a40*/  FFMA.FTZ R63, R123, R64, -R61 ;  /* 0x000000407b3f7223 */ /* 0x000fe2000001083d */
[----:B------:R-:W-:Y:S01]  /*8a50*/  FFMA.FTZ R62, R9, R197, R60 ;  /* 0x000000c5093e7223 */ /* 0x000fe2000001003c */
[----:B------:R-:W-:Y:S01]  /*8a60*/  FMUL.FTZ R64, R130, R66 ;  /* 0x0000004282407220 */ /* 0x000fe20000410000 */
[----:B------:R-:W0:Y:S01]  /*8a70*/  LDS.64 R60, [R181+0x6378] ;  /* 0x00637800b53c7984 */ /* 0x000e220000000a00 */
[----:B------:R-:W-:Y:S01]  /*8a80*/  FADD.FTZ R63, R114, R63 ;  /* 0x0000003f723f7221 */ /* 0x000fe20000010000 */
[-C--:B------:R-:W-:Y:S01]  /*8a90*/  FMUL.FTZ R70, R130, R65.reuse ;  /* 0x0000004182467220 */ /* 0x080fe20000410000 */
[----:B------:R-:W-:Y:S01]  /*8aa0*/  FFMA.FTZ R68, R131, R65, R64 ;  /* 0x0000004183447223 */ /* 0x000fe20000010040 */
[C---:B------:R-:W-:Y:S01]  /*8ab0*/  FMUL.FTZ R64, R124.reuse, R62 ;  /* 0x0000003e7c407220 */ /* 0x040fe20000410000 */
[-C--:B------:R-:W-:Y:S01]  /*8ac0*/  FMUL.FTZ R65, R124, R63.reuse ;  /* 0x0000003f7c417220 */ /* 0x080fe20000410000 */
[----:B------:R-:W-:Y:S01]  /*8ad0*/  FMUL.FTZ R67, R161, UR37 ;  /* 0x00000025a1437c20 */ /* 0x000fe20008410000 */
[----:B------:R-:W-:Y:S01]  /*8ae0*/  FFMA.FTZ R70, R131, R66, -R70 ;  /* 0x0000004283467223 */ /* 0x000fe20000010846 */
[C---:B------:R-:W-:Y:S01]  /*8af0*/  FFMA.FTZ R64, R125.reuse, R63, -R64 ;  /* 0x0000003f7d407223 */ /* 0x040fe20000010840 */
[----:B------:R-:W-:Y:S01]  /*8b00*/  FFMA.FTZ R65, R125, R62, R65 ;  /* 0x0000003e7d417223 */ /* 0x000fe20000010041 */
[----:B------:R-:W-:Y:S01]  /*8b10*/  FFMA.FTZ R196, R162, UR49, -R67 ;  /* 0x00000031a2c47c23 */ /* 0x000fe20008010843 */
[----:B------:R-:W-:Y:S01]  /*8b20*/  FMUL.FTZ R66, R132, R70 ;  /* 0x0000004684427220 */ /* 0x000fe20000410000 */
[----:B------:R-:W-:Y:S01]  /*8b30*/  FADD.FTZ R64, R115, R64 ;  /* 0x0000004073407221 */ /* 0x000fe20000010000 */
[C---:B------:R-:W-:Y:S01]  /*8b40*/  FMUL.FTZ R67, R163.reuse, UR49 ;  /* 0x00000031a3437c20 */ /* 0x040fe20008410000 */
[----:B------:R-:W-:Y:S01]  /*8b50*/  FFMA.FTZ R65, R10, R196, R65 ;  /* 0x000000c40a417223 */ /* 0x000fe20000010041 */
[----:B------:R-:W-:Y:S01]  /*8b60*/  FMUL.FTZ R195, R163, UR37 ;  /* 0x00000025a3c37c20 */ /* 0x000fe20008410000 */
[C---:B------:R-:W-:Y:S01]  /*8b70*/  FMUL.FTZ R62, R128.reuse, R64 ;  /* 0x00000040803e7220 */ /* 0x040fe20000410000 */
[-C--:B------:R-:W-:Y:S01]  /*8b80*/  FFMA.FTZ R63, R133, R68.reuse, R66 ;  /* 0x00000044853f7223 */ /* 0x080fe20000010042 */
[-C--:B------:R-:W-:Y:S01]  /*8b90*/  FMUL.FTZ R66, R128, R65.reuse ;  /* 0x0000004180427220 */ /* 0x080fe20000410000 */
[C---:B------:R-:W-:Y:S01]  /*8ba0*/  FFMA.FTZ R72, R164.reuse, UR37, R67 ;  /* 0x00000025a4487c23 */ /* 0x040fe20008010043 */
[C---:B------:R-:W-:Y:S01]  /*8bb0*/  FFMA.FTZ R62, R129.reuse, R65, R62 ;  /* 0x00000041813e7223 */ /* 0x040fe2000001003e */
[----:B------:R-:W-:Y:S01]  /*8bc0*/  FFMA.FTZ R195, R164, UR49, -R195 ;  /* 0x00000031a4c37c23 */ /* 0x000fe200080108c3 */
[----:B------:R-:W-:Y:S01]  /*8bd0*/  FMUL.FTZ R68, R132, R68 ;  /* 0x0000004484447220 */ /* 0x000fe20000410000 */
[----:B------:R-:W-:Y:S01]  /*8be0*/  FFMA.FTZ R66, R129, R64, -R66 ;  /* 0x0000004081427223 */ /* 0x000fe20000010842 */
[C---:B------:R-:W-:Y:S01]  /*8bf0*/  FMUL.FTZ R65, R11.reuse, -R72 ;  /* 0x800000480b417220 */ /* 0x040fe20000410000 */
[----:B------:R-:W-:Y:S01]  /*8c00*/  FFMA.FTZ R62, R11, R195, R62 ;  /* 0x000000c30b3e7223 */ /* 0x000fe2000001003e */
[----:B------:R-:W-:Y:S01]  /*8c10*/  FFMA.FTZ R68, R133, R70, -R68 ;  /* 0x0000004685447223 */ /* 0x000fe20000010844 */
[-C--:B------:R-:W-:Y:S01]  /*8c20*/  FMUL.FTZ R72, R134, R63.reuse ;  /* 0x0000003f86487220 */ /* 0x080fe20000410000 */
[----:B------:R-:W-:Y:S01]  /*8c30*/  FADD.FTZ R66, R65, R66 ;  /* 0x0000004241427221 */ /* 0x000fe20000010000 */
[----:B------:R-:W-:Y:S01]  /*8c40*/  FMUL.FTZ R64, R130, R62 ;  /* 0x0000003e82407220 */ /* 0x000fe20000410000 */
[-C--:B------:R-:W-:Y:S01]  /*8c50*/  FMUL.FTZ R70, R134, R68.reuse ;  /* 0x0000004486467220 */ /* 0x080fe20000410000 */
[----:B------:R-:W-:Y:S01]  /*8c60*/  FMUL.FTZ R67, R165, UR49 ;  /* 0x00000031a5437c20 */ /* 0x000fe20008410000 */
[----:B------:R-:W-:Y:S01]  /*8c70*/  FFMA.FTZ R72, R135, R68, -R72 ;  /* 0x0000004487487223 */ /* 0x000fe20000010848 */
[-C--:B------:R-:W-:Y:S01]  /*8c80*/  FFMA.FTZ R64, R131, R66.reuse, -R64 ;  /* 0x0000004283407223 */ /* 0x080fe20000010840 */
[----:B------:R-:W-:Y:S01]  /*8c90*/  FMUL.FTZ R66, R130, R66 ;  /* 0x0000004282427220 */ /* 0x000fe20000410000 */
[----:B------:R-:W-:Y:S01]  /*8ca0*/  FFMA.FTZ R70, R135, R63, R70 ;  /* 0x0000003f87467223 */ /* 0x000fe20000010046 */
[----:B------:R-:W-:Y:S01]  /*8cb0*/  FMUL.FTZ R63, R165, UR37 ;  /* 0x00000025a53f7c20 */ /* 0x000fe20008410000 */
[----:B------:R-:W-:Y:S01]  /*8cc0*/  FFMA.FTZ R67, R166, UR37, R67 ;  /* 0x00000025a6437c23 */ /* 0x000fe20008010043 */
[----:B------:R-:W-:Y:S01]  /*8cd0*/  FFMA.FTZ R65, R131, R62, R66 ;  /* 0x0000003e83417223 */ /* 0x000fe20000010042 */
[----:B------:R-:W-:Y:S01]  /*8ce0*/  FMUL.FTZ R66, R136, R72 ;  /* 0x0000004888427220 */ /* 0x000fe20000410000 */
[C---:B0-----:R-:W-:Y:S01]  /*8cf0*/  FMUL.FTZ R62, R127.reuse, R60 ;  /* 0x0000003c7f3e7220 */ /* 0x041fe20000410000 */
[----:B------:R-:W-:Y:S01]  /*8d00*/  FFMA.FTZ R194, R166, UR49, -R63 ;  /* 0x00000031a6c27c23 */ /* 0x000fe2000801083f */
[----:B------:R-:W-:Y:S01]  /*8d10*/  FMUL.FTZ R63, R127, R61 ;  /* 0x0000003d7f3f7220 */ /* 0x000fe20000410000 */
[----:B------:R-:W-:Y:S01]  /*8d20*/  FMUL.FTZ R67, R12, -R67 ;  /* 0x800000430c437220 */ /* 0x000fe20000410000 */
[----:B------:R-:W-:Y:S01]  /*8d30*/  FFMA.FTZ R62, R126, R61, R62 ;  /* 0x0000003d7e3e7223 */ /* 0x000fe2000001003e */
[----:B------:R-:W-:Y:S01]  /*8d40*/  FFMA.FTZ R65, R12, R194, R65 ;  /* 0x000000c20c417223 */ /* 0x000fe20000010041 */
[----:B------:R-:W-:Y:S01]  /*8d50*/  FFMA.FTZ R204, R126, R60, -R63 ;  /* 0x0000003c7ecc7223 */ /* 0x000fe2000001083f */
[----:B------:R-:W-:Y:S01]  /*8d60*/  FADD.FTZ R64, R67, R64 ;  /* 0x0000004043407221 */ /* 0x000fe20000010000 */
[----:B------:R-:W-:Y:S01]  /*8d70*/  FADD.FTZ R193, RZ, R62 ;  /* 0x0000003effc17221 */ /* 0x000fe20000010000 */
[----:B------:R-:W-:Y:S01]  /*8d80*/  FMUL.FTZ R60, R132, R65 ;  /* 0x00000041843c7220 */ /* 0x000fe20000410000 */
[----:B------:R-:W-:Y:S01]  /*8d90*/  FFMA.FTZ R204, R49, R85, R204 ;  /* 0x0000005531cc7223 */ /* 0x000fe200000100cc */
[----:B------:R-:W-:Y:S01]  /*8da0*/  FMUL.FTZ R63, R167, UR49 ;  /* 0x00000031a73f7c20 */ /* 0x000fe20008410000 */
[CC--:B------:R-:W-:Y:S01]  /*8db0*/  FMUL.FTZ R61, R142.reuse, R193.reuse ;  /* 0x000000c18e3d7220 */ /* 0x0c0fe20000410000 */
[----:B------:R-:W-:Y:S01]  /*8dc0*/  FFMA.FTZ R62, R133, R64, -R60 ;  /* 0x00000040853e7223 */ /* 0x000fe2000001083c */
[----:B------:R-:W-:Y:S01]  /*8dd0*/  FMUL.FTZ R60, R142, R204 ;  /* 0x000000cc8e3c7220 */ /* 0x000fe20000410000 */
[----:B------:R-:W-:Y:S01]  /*8de0*/  FFMA.FTZ R67, R137, R70, R66 ;  /* 0x0000004689437223 */ /* 0x000fe20000010042 */
[C---:B------:R-:W-:Y:S01]  /*8df0*/  FFMA.FTZ R61, R143.reuse, R204, -R61 ;  /* 0x000000cc8f3d7223 */ /* 0x040fe2000001083d */
[----:B------:R-:W-:Y:S01]  /*8e00*/  FFMA.FTZ R66, R168, UR37, R63 ;  /* 0x00000025a8427c23 */ /* 0x000fe2000801003f */
[----:B------:R-:W-:Y:S01]  /*8e10*/  FFMA.FTZ R60, R143, R193, R60 ;  /* 0x000000c18f3c7223 */ /* 0x000fe2000001003c */
[----:B------:R-:W-:Y:S01]  /*8e20*/  FMUL.FTZ R64, R132, R64 ;  /* 0x0000004084407220 */ /* 0x000fe20000410000 */
[----:B------:R-:W-:Y:S01]  /*8e30*/  FFMA.FTZ R205, R48, R84, R61 ;  /* 0x0000005430cd7223 */ /* 0x000fe2000001003d */
[----:B------:R-:W-:Y:S01]  /*8e40*/  FMUL.FTZ R63, R167, UR37 ;  /* 0x00000025a73f7c20 */ /* 0x000fe20008410000 */
[----:B------:R-:W-:Y:S01]  /*8e50*/  FADD.FTZ R192, RZ, R60 ;  /* 0x0000003cffc07221 */ /* 0x000fe20000010000 */
[----:B------:R-:W-:Y:S01]  /*8e60*/  FFMA.FTZ R64, R133, R65, R64 ;  /* 0x0000004185407223 */ /* 0x000fe20000010040 */
[-C--:B------:R-:W-:Y:S01]  /*8e70*/  FMUL.FTZ R61, R140, R205.reuse ;  /* 0x000000cd8c3d7220 */ /* 0x080fe20000410000 */
        /* <DEDUP_REMOVED lines=11> */
[----:B------:R-:W-:Y:S01]  /*8f30*/  FMUL.FTZ R60, R138, R191 ;  /* 0x000000bf8a3c7220 */ /* 0x000fe20000410000 */
[-C--:B------:R-:W-:Y:S01]  /*8f40*/  FFMA.FTZ R65, R135, R62.reuse, -R66 ;  /* 0x0000003e87417223 */ /* 0x080fe20000010842 */
[----:B------:R-:W-:Y:S01]  /*8f50*/  FMUL.FTZ R66, R134, R62 ;  /* 0x0000003e86427220 */ /* 0x000fe20000410000 */
[-C--:B------:R-:W-:Y:S01]  /*8f60*/  FMUL.FTZ R62, R138, R207.reuse ;  /* 0x000000cf8a3e7220 */ /* 0x080fe20000410000 */
[----:B------:R-:W-:Y:S01]  /*8f70*/  FFMA.FTZ R61, R139, R207, -R60 ;  /* 0x000000cf8b3d7223 */ /* 0x000fe2000001083c */
[----:B------:R-:W-:Y:S01]  /*8f80*/  FFMA.FTZ R63, R170, UR37, R63 ;  /* 0x00000025aa3f7c23 */ /* 0x000fe2000801003f */
[----:B------:R-:W-:Y:S01]  /*8f90*/  FMUL.FTZ R209, R169, UR37 ;  /* 0x00000025a9d17c20 */ /* 0x000fe20008410000 */
[----:B------:R-:W-:Y:S01]  /*8fa0*/  FFMA.FTZ R62, R139, R191, R62 ;  /* 0x000000bf8b3e7223 */ /* 0x000fe2000001003e */
[----:B------:R-:W-:Y:S01]  /*8fb0*/  FFMA.FTZ R208, R46, R82, R61 ;  /* 0x000000522ed07223 */ /* 0x000fe2000001003d */
[----:B------:R-:W-:Y:S01]  /*8fc0*/  FMUL.FTZ R68, R14, -R63 ;  /* 0x8000003f0e447220 */ /* 0x000fe20000410000 */
[----:B------:R-:W-:Y:S01]  /*8fd0*/  FFMA.FTZ R63, R135, R64, R66 ;  /* 0x00000040873f7223 */ /* 0x000fe20000010042 */
[----:B------:R-:W-:Y:S01]  /*8fe0*/  FADD.FTZ R190, RZ, R62 ;  /* 0x0000003effbe7221 */ /* 0x000fe20000010000 */
[----:B------:R-:W-:Y:S01]  /*8ff0*/  FMUL.FTZ R61, R136, R208 ;  /* 0x000000d0883d7220 */ /* 0x000fe20000410000 */
[----:B------:R-:W-:Y:S01]  /*9000*/  FFMA.FTZ R209, R170, UR49, -R209 ;  /* 0x00000031aad17c23 */ /* 0x000fe200080108d1 */
[C---:B------:R-:W-:Y:S01]  /*9010*/  FMUL.FTZ R70, R136.reuse, R70 ;  /* 0x0000004688467220 */ /* 0x040fe20000410000 */
[-C--:B------:R-:W-:Y:S01]  /*9020*/  FMUL.FTZ R62, R136, R190.reuse ;  /* 0x000000be883e7220 */ /* 0x080fe20000410000 */
[C---:B------:R-:W-:Y:S01]  /*9030*/  FFMA.FTZ R61, R137.reuse, R190, R61 ;  /* 0x000000be893d7223 */ /* 0x040fe2000001003d */
[----:B------:R-:W-:Y:S01]  /*9040*/  FFMA.FTZ R63, R14, R209, R63 ;  /* 0x000000d10e3f7223 */ /* 0x000fe2000001003f */
[----:B------:R-:W-:Y:S01]  /*9050*/  FADD.FTZ R64, R68, R65 ;  /* 0x0000004144407221 */ /* 0x000fe20000010000 */
[C---:B------:R-:W-:Y:S01]  /*9060*/  FFMA.FTZ R62, R137.reuse, R208, -R62 ;  /* 0x000000d0893e7223 */ /* 0x040fe2000001083e */
[----:B------:R-:W-:Y:S01]  /*9070*/  FADD.FTZ R189, RZ, R61 ;  /* 0x0000003dffbd7221 */ /* 0x000fe20000010000 */
[----:B------:R-:W-:Y:S01]  /*9080*/  FMUL.FTZ R66, R136, R63 ;  /* 0x0000003f88427220 */ /* 0x000fe20000410000 */
[----:B------:R-:W-:Y:S01]  /*9090*/  FFMA.FTZ R70, R137, R72, -R70 ;  /* 0x0000004889467223 */ /* 0x000fe20000010846 */
[----:B------:R-:W-:Y:S01]  /*90a0*/  FFMA.FTZ R210, R45, R81, R62 ;  /* 0x000000512dd27223 */ /* 0x000fe2000001003e */
[----:B------:R-:W-:Y:S01]  /*90b0*/  FMUL.FTZ R61, R134, R189 ;  /* 0x000000bd863d7220 */ /* 0x000fe20000410000 */
[----:B------:R-:W-:Y:S01]  /*90c0*/  FFMA.FTZ R66, R137, R64, -R66 ;  /* 0x0000004089427223 */ /* 0x000fe20000010842 */
[----:B------:R-:W-:Y:S01]  /*90d0*/  FMUL.FTZ R60, R138, R70 ;  /* 0x000000468a3c7220 */ /* 0x000fe20000410000 */
[-C--:B------:R-:W-:Y:S01]  /*90e0*/  FMUL.FTZ R62, R134, R210.reuse ;  /* 0x000000d2863e7220 */ /* 0x080fe20000410000 */
[----:B------:R-:W-:Y:S01]  /*90f0*/  FFMA.FTZ R61, R135, R210, -R61 ;  /* 0x000000d2873d7223 */ /* 0x000fe2000001083d */
[----:B------:R-:W-:Y:S01]  /*9100*/  FMUL.FTZ R64, R136, R64 ;  /* 0x0000004088407220 */ /* 0x000fe20000410000 */
[----:B------:R-:W-:Y:S01]  /*9110*/  FFMA.FTZ R60, R139, R67, R60 ;  /* 0x000000438b3c7223 */ /* 0x000fe2000001003c */
[----:B------:R-:W-:Y:S01]  /*9120*/  FFMA.FTZ R62, R135, R189, R62 ;  /* 0x000000bd873e7223 */ /* 0x000fe2000001003e */
[----:B------:R-:W-:Y:S01]  /*9130*/  FFMA.FTZ R211, R44, R80, R61 ;  /* 0x000000502cd37223 */ /* 0x000fe2000001003d */
[----:B------:R-:W-:Y:S01]  /*9140*/  FMUL.FTZ R68, R138, R67 ;  /* 0x000000438a447220 */ /* 0x000fe20000410000 */
[----:B------:R-:W-:Y:S01]  /*9150*/  FFMA.FTZ R64, R137, R63, R64 ;  /* 0x0000003f89407223 */ /* 0x000fe20000010040 */
[C---:B------:R-:W-:Y:S01]  /*9160*/  FMUL.FTZ R67, R171.reuse, UR49 ;  /* 0x00000031ab437c20 */ /* 0x040fe20008410000 */
[----:B------:R-:W-:Y:S01]  /*9170*/  FMUL.FTZ R63, R171, UR37 ;  /* 0x00000025ab3f7c20 */ /* 0x000fe20008410000 */
[----:B------:R-:W-:Y:S01]  /*9180*/  FADD.FTZ R188, RZ, R62 ;  /* 0x0000003effbc7221 */ /* 0x000fe20000010000 */
[-C--:B------:R-:W-:Y:S01]  /*9190*/  FMUL.FTZ R61, R132, R211.reuse ;  /* 0x000000d3843d7220 */ /* 0x080fe20000410000 */
[----:B------:R-:W-:Y:S01]  /*91a0*/  FFMA.FTZ R65, R139, R70, -R68 ;  /* 0x000000468b417223 */ /* 0x000fe20000010844 */
[C---:B------:R-:W-:Y:S01]  /*91b0*/  FFMA.FTZ R68, R172.reuse, UR37, R67 ;  /* 0x00000025ac447c23 */ /* 0x040fe20008010043 */
[----:B------:R-:W-:Y:S01]  /*91c0*/  FFMA.FTZ R212, R172, UR49, -R63 ;  /* 0x00000031acd47c23 */ /* 0x000fe2000801083f */
[-C--:B------:R-:W-:Y:S01]  /*91d0*/  FMUL.FTZ R62, R132, R188.reuse ;  /* 0x000000bc843e7220 */ /* 0x080fe20000410000 */
[----:B------:R-:W-:Y:S01]  /*91e0*/  FFMA.FTZ R61, R133, R188, R61 ;  /* 0x000000bc853d7223 */ /* 0x000fe2000001003d */
[C---:B------:R-:W-:Y:S01]  /*91f0*/  FMUL.FTZ R67, R15.reuse, -R68 ;  /* 0x800000440f437220 */ /* 0x040fe20000410000 */
[----:B------:R-:W-:Y:S01]  /*9200*/  FFMA.FTZ R63, R15, R212, R64 ;  /* 0x000000d40f3f7223 */ /* 0x000fe20000010040 */
[----:B------:R-:W-:Y:S01]  /*9210*/  FFMA.FTZ R62, R133, R211, -R62 ;  /* 0x000000d3853e7223 */ /* 0x000fe2000001083e */
[----:B------:R-:W-:Y:S01]  /*9220*/  FADD.FTZ R187, RZ, R61 ;  /* 0x0000003dffbb7221 */ /* 0x000fe20000010000 */
[----:B------:R-:W-:Y:S01]  /*9230*/  FADD.FTZ R66, R67, R66 ;  /* 0x0000004243427221 */ /* 0x000fe20000010000 */
[----:B------:R-:W-:Y:S01]  /*9240*/  FMUL.FTZ R64, R138, R63 ;  /* 0x0000003f8a407220 */ /* 0x000fe20000410000 */
[----:B------:R-:W-:Y:S01]  /*9250*/  FFMA.FTZ R213, R43, R59, R62 ;  /* 0x0000003b2bd57223 */ /* 0x000fe2000001003e */
[C---:B------:R-:W-:Y:S01]  /*9260*/  FMUL.FTZ R62, R130.reuse, R187 ;  /* 0x000000bb823e7220 */ /* 0x040fe20000410000 */
[----:B------:R-:W-:Y:S01]  /*9270*/  FMUL.FTZ R67, R173, UR49 ;  /* 0x00000031ad437c20 */ /* 0x000fe20008410000 */
[-C--:B------:R-:W-:Y:S01]  /*9280*/  FFMA.FTZ R68, R139, R66.reuse, -R64 ;  /* 0x000000428b447223 */ /* 0x080fe20000010840 */
[-C--:B------:R-:W-:Y:S01]  /*9290*/  FMUL.FTZ R64, R130, R213.reuse ;  /* 0x000000d582407220 */ /* 0x080fe20000410000 */
[C---:B------:R-:W-:Y:S01]  /*92a0*/  FFMA.FTZ R61, R131.reuse, R213, -R62 ;  /* 0x000000d5833d7223 */ /* 0x040fe2000001083e */
[----:B------:R-:W-:Y:S01]  /*92b0*/  FFMA.FTZ R67, R174, UR37, R67 ;  /* 0x00000025ae437c23 */ /* 0x000fe20008010043 */
[----:B------:R-:W-:Y:S01]  /*92c0*/  FMUL.FTZ R66, R138, R66 ;  /* 0x000000428a427220 */ /* 0x000fe20000410000 */
[----:B------:R-:W-:Y:S01]  /*92d0*/  FFMA.FTZ R64, R131, R187, R64 ;  /* 0x000000bb83407223 */ /* 0x000fe20000010040 */
[----:B------:R-:W-:Y:S01]  /*92e0*/  FFMA.FTZ R214, R42, R58, R61 ;  /* 0x0000003a2ad67223 */ /* 0x000fe2000001003d */
[----:B------:R-:W-:Y:S01]  /*92f0*/  FMUL.FTZ R69, R16, -R67 ;  /* 0x8000004310457220 */ /* 0x000fe20000410000 */
[----:B------:R-:W-:Y:S01]  /*9300*/  FFMA.FTZ R67, R139, R63, R66 ;  /* 0x0000003f8b437223 */ /* 0x000fe20000010042 */
[----:B------:R-:W-:Y:S01]  /*9310*/  FADD.FTZ R186, RZ, R64 ;  /* 0x00000040ffba7221 */ /* 0x000fe20000010000 */
[----:B------:R-:W-:Y:S01]  /*9320*/  FMUL.FTZ R63, R128, R214 ;  /* 0x000000d6803f7220 */ /* 0x000fe20000410000 */
[-C--:B------:R-:W-:Y:S01]  /*9330*/  FMUL.FTZ R64, R140, R65.reuse ;  /* 0x000000418c407220 */ /* 0x080fe20000410000 */
[----:B------:R-:W-:Y:S01]  /*9340*/  FMUL.FTZ R215, R173, UR37 ;  /* 0x00000025add77c20 */ /* 0x000fe20008410000 */
[-C--:B------:R-:W-:Y:S01]  /*9350*/  FMUL.FTZ R62, R128, R186.reuse ;  /* 0x000000ba803e7220 */ /* 0x080fe20000410000 */
[----:B------:R-:W-:Y:S01]  /*9360*/  FFMA.FTZ R63, R129, R186, R63 ;  /* 0x000000ba813f7223 */ /* 0x000fe2000001003f */
[-C--:B------:R-:W-:Y:S01]  /*9370*/  FFMA.FTZ R61, R141, R60.reuse, R64 ;  /* 0x0000003c8d3d7223 */ /* 0x080fe20000010040 */
[----:B------:R-:W-:Y:S01]  /*9380*/  FMUL.FTZ R60, R140, R60 ;  /* 0x0000003c8c3c7220 */ /* 0x000fe20000410000 */
[----:B------:R-:W-:Y:S01]  /*9390*/  FFMA.FTZ R62, R129, R214, -R62 ;  /* 0x000000d6813e7223 */ /* 0x000fe2000001083e */
[----:B------:R-:W-:Y:S01]  /*93a0*/  FADD.FTZ R185, RZ, R63 ;  /* 0x0000003fffb97221 */ /* 0x000fe20000010000 */
[----:B------:R-:W-:Y:S01]  /*93b0*/  FFMA.FTZ R215, R174, UR49, -R215 ;  /* 0x00000031aed77c23 */ /* 0x000fe200080108d7 */
[----:B------:R-:W-:Y:S01]  /*93c0*/  FFMA.FTZ R65, R141, R65, -R60 ;  /* 0x000000418d417223 */ /* 0x000fe2000001083c */
[----:B------:R-:W-:Y:S01]  /*93d0*/  FFMA.FTZ R216, R41, R57, R62 ;  /* 0x0000003929d87223 */ /* 0x000fe2000001003e */
[----:B------:R-:W-:Y:S01]  /*93e0*/  FMUL.FTZ R60, R124, R185 ;  /* 0x000000b97c3c7220 */ /* 0x000fe20000410000 */
[----:B------:R-:W-:Y:S01]  /*93f0*/  FFMA.FTZ R67, R16, R215, R67 ;  /* 0x000000d710437223 */ /* 0x000fe20000010043 */
[----:B------:R-:W-:Y:S01]  /*9400*/  FMUL.FTZ R63, R175, UR49 ;  /* 0x00000031af3f7c20 */ /* 0x000fe20008410000 */
[-C--:B------:R-:W-:Y:S01]  /*9410*/  FMUL.FTZ R62, R124, R216.reuse ;  /* 0x000000d87c3e7220 */ /* 0x080fe20000410000 */
[----:B------:R-:W-:Y:S01]  /*9420*/  FFMA.FTZ R217, R125, R216, -R60 ;  /* 0x000000d87dd97223 */ /* 0x000fe2000001083c */
[----:B------:R-:W-:Y:S01]  /*9430*/  FADD.FTZ R68, R69, R68 ;  /* 0x0000004445447221 */ /* 0x000fe20000010000 */
[----:B------:R-:W-:Y:S01]  /*9440*/  FMUL.FTZ R69, R140, R67 ;  /* 0x000000438c457220 */ /* 0x000fe20000410000 */
[----:B------:R-:W-:Y:S01]  /*9450*/  FFMA.FTZ R62, R125, R185, R62 ;  /* 0x000000b97d3e7223 */ /* 0x000fe2000001003e */
[----:B------:R-:W-:Y:S01]  /*9460*/  FFMA.FTZ R217, R40, R56, R217 ;  /* 0x0000003828d97223 */ /* 0x000fe200000100d9 */
[----:B------:R-:W-:Y:S01]  /*9470*/  FFMA.FTZ R64, R176, UR37, R63 ;  /* 0x00000025b0407c23 */ /* 0x000fe2000801003f */
[-C--:B------:R-:W-:Y:S01]  /*9480*/  FFMA.FTZ R69, R141, R68.reuse, -R69 ;  /* 0x000000448d457223 */ /* 0x080fe20000010845 */
[----:B------:R-:W-:Y:S01]  /*9490*/  FADD.FTZ R184, RZ, R62 ;  /* 0x0000003effb87221 */ /* 0x000fe20000010000 */
[----:B------:R-:W-:Y:S01]  /*94a0*/  FMUL.FTZ R62, R122, R217 ;  /* 0x000000d97a3e7220 */ /* 0x000fe20000410000 */
[----:B------:R-:W-:Y:S01]  /*94b0*/  FMUL.FTZ R63, R175, UR37 ;  /* 0x00000025af3f7c20 */ /* 0x000fe20008410000 */
[----:B------:R-:W-:Y:S01]  /*94c0*/  FMUL.FTZ R68, R140, R68 ;  /* 0x000000448c447220 */ /* 0x000fe20000410000 */
[----:B------:R-:W-:Y:S01]  /*94d0*/  FMUL.FTZ R64, R17, -R64 ;  /* 0x8000004011407220 */ /* 0x000fe20000410000 */
[-C--:B------:R-:W-:Y:S01]  /*94e0*/  FMUL.FTZ R60, R122, R184.reuse ;  /* 0x000000b87a3c7220 */ /* 0x080fe20000410000 */
[----:B------:R-:W-:Y:S01]  /*94f0*/  FFMA.FTZ R62, R123, R184, R62 ;  /* 0x000000b87b3e7223 */ /* 0x000fe2000001003e */
[----:B------:R-:W-:Y:S01]  /*9500*/  FFMA.FTZ R218, R176, UR49, -R63 ;  /* 0x00000031b0da7c23 */ /* 0x000fe2000801083f */
[----:B------:R-:W-:Y:S01]  /*9510*/  FFMA.FTZ R68, R141, R67, R68 ;  /* 0x000000438d447223 */ /* 0x000fe20000010044 */
[----:B------:R-:W-:Y:S01]  /*9520*/  FADD.FTZ R63, R64, R69 ;  /* 0x00000045403f7221 */ /* 0x000fe20000010000 */
[----:B------:R-:W-:Y:S01]  /*9530*/  FFMA.FTZ R60, R123, R217, -R60 ;  /* 0x000000d97b3c7223 */ /* 0x000fe2000001083c */
[----:B------:R-:W-:Y:S01]  /*9540*/  FADD.FTZ R183, RZ, R62 ;  /* 0x0000003effb77221 */ /* 0x000fe20000010000 */
[----:B------:R-:W-:Y:S01]  /*9550*/  FFMA.FTZ R68, R17, R218, R68 ;  /* 0x000000da11447223 */ /* 0x000fe20000010044 */
[----:B------:R-:W-:Y:S01]  /*9560*/  FMUL.FTZ R64, R142, R63 ;  /* 0x0000003f8e407220 */ /* 0x000fe20000410000 */
[----:B------:R-:W-:Y:S01]  /*9570*/  FFMA.FTZ R219, R39, R55, R60 ;  /* 0x0000003727db7223 */ /* 0x000fe2000001003c */
[----:B------:R-:W-:Y:S01]  /*9580*/  FMUL.FTZ R62, R120, R183 ;  /* 0x000000b7783e7220 */ /* 0x000fe20000410000 */
[-C--:B------:R-:W-:Y:S01]  /*9590*/  FMUL.FTZ R66, R142, R68.reuse ;  /* 0x000000448e427220 */ /* 0x080fe20000410000 */
[----:B------:R-:W-:Y:S01]  /*95a0*/  FFMA.FTZ R69, R143, R68, R64 ;  /* 0x000000448f457223 */ /* 0x000fe20000010040 */
[-C--:B------:R-:W-:Y:S01]  /*95b0*/  FMUL.FTZ R64, R120, R219.reuse ;  /* 0x000000db78407220 */ /* 0x080fe20000410000 */
[----:B------:R-:W-:Y:S01]  /*95c0*/  FFMA.FTZ R67, R121, R219, -R62 ;  /* 0x000000db79437223 */ /* 0x000fe2000001083e */
[----:B------:R-:W-:Y:S01]  /*95d0*/  FFMA.FTZ R70, R143, R63, -R66 ;  /* 0x0000003f8f467223 */ /* 0x000fe20000010842 */
[----:B------:R-:W-:Y:S01]  /*95e0*/  FMUL.FTZ R71, R177, UR49 ;  /* 0x00000031b1477c20 */ /* 0x000fe20008410000 */
[----:B------:R-:W-:Y:S01]  /*95f0*/  FFMA.FTZ R64, R121, R183, R64 ;  /* 0x000000b779407223 */ /* 0x000fe20000010040 */
[----:B------:R-:W-:Y:S01]  /*9600*/  FFMA.FTZ R220, R38, R54, R67 ;  /* 0x0000003626dc7223 */ /* 0x000fe20000010043 */
[----:B------:R-:W-:Y:S01]  /*9610*/  FMUL.FTZ R68, R142, R61 ;  /* 0x0000003d8e447220 */ /* 0x000fe20000410000 */
[----:B------:R-:W-:Y:S01]  /*9620*/  FFMA.FTZ R73, R178, UR37, R71 ;  /* 0x00000025b2497c23 */ /* 0x000fe20008010047 */
[----:B------:R-:W-:Y:S01]  /*9630*/  FADD.FTZ R127, RZ, R64 ;  /* 0x00000040ff7f7221 */ /* 0x000fe20000010000 */
[-C--:B------:R-:W-:Y:S01]  /*9640*/  FMUL.FTZ R66, R118, R220.reuse ;  /* 0x000000dc76427220 */ /* 0x080fe20000410000 */
[----:B------:R-:W-:Y:S01]  /*9650*/  VOTEU.ALL UP0, P0 ;  /* 0x0000000000ff7886 */ /* 0x000fe20000000000 */
[----:B------:R-:W-:Y:S01]  /*9660*/  FMUL.FTZ R73, R0, -R73 ;  /* 0x8000004900497220 */ /* 0x000fe20000410000 */
[-C--:B------:R-:W-:Y:S01]  /*9670*/  FMUL.FTZ R67, R118, R127.reuse ;  /* 0x0000007f76437220 */ /* 0x080fe20000410000 */
[----:B------:R-:W-:Y:S01]  /*9680*/  FFMA.FTZ R126, R119, R127, R66 ;  /* 0x0000007f777e7223 */ /* 0x000fe20000010042 */
[-C--:B------:R-:W-:Y:S01]  /*9690*/  FMUL.FTZ R64, R142, R65.reuse ;  /* 0x000000418e407220 */ /* 0x080fe20000410000 */
[----:B------:R-:W-:Y:S01]  /*96a0*/  FFMA.FTZ R65, R143, R65, -R68 ;  /* 0x000000418f417223 */ /* 0x000fe20000010844 */
[----:B------:R-:W-:Y:S01]  /*96b0*/  FFMA.FTZ R66, R119, R220, -R67 ;  /* 0x000000dc77427223 */ /* 0x000fe20000010843 */
[----:B------:R-:W-:Y:S01]  /*96c0*/  FADD.FTZ R126, RZ, R126 ;  /* 0x0000007eff7e7221 */ /* 0x000fe20000010000 */
[----:B------:R-:W-:Y:S01]  /*96d0*/  FMUL.FTZ R71, R177, UR37 ;  /* 0x00000025b1477c20 */ /* 0x000fe20008410000 */
[----:B------:R-:W-:-:S02]  /*96e0*/  HFMA2 R60, -RZ, RZ, 1.875, 0 ;  /* 0x3f800000ff3c7431 */ /* 0x000fc400000001ff */
[----:B------:R-:W-:Y:S01]  /*96f0*/  FFMA.FTZ R221, R37, R53, R66 ;  /* 0x0000003525dd7223 */ /* 0x000fe20000010042 */
[-C--:B------:R-:W-:Y:S01]  /*9700*/  FMUL.FTZ R66, R116, R126.reuse ;  /* 0x0000007e74427220 */ /* 0x080fe20000410000 */
[----:B------:R-:W-:Y:S01]  /*9710*/  ISETP.GT.U32.AND P2, PT, R182, 0x1f, PT ;  /* 0x0000001fb600780c */ /* 0x000fe20003f44070 */
[----:B------:R-:W-:Y:S01]  /*9720*/  @!UP0 ULEA UR29, UR8, UR30, 0x4 ;  /* 0x0000001e081d8291 */ /* 0x000fe2000f8e20ff */
[-C--:B------:R-:W-:Y:S01]  /*9730*/  FMUL.FTZ R67, R116, R221.reuse ;  /* 0x000000dd74437220 */ /* 0x080fe20000410000 */
[----:B------:R-:W-:Y:S01]  /*9740*/  FFMA.FTZ R223, R117, R221, -R66 ;  /* 0x000000dd75df7223 */ /* 0x000fe20000010842 */
[----:B------:R-:W-:Y:S01]  /*9750*/  FFMA.FTZ R222, R178, UR49, -R71 ;  /* 0x00000031b2de7c23 */ /* 0x000fe20008010847 */
[----:B------:R-:W-:Y:S01]  /*9760*/  FFMA.FTZ R64, R143, R61, R64 ;  /* 0x0000003d8f407223 */ /* 0x000fe20000010040 */
[----:B------:R-:W-:Y:S01]  /*9770*/  FFMA.FTZ R202, R117, R126, R67 ;  /* 0x0000007e75ca7223 */ /* 0x000fe20000010043 */
[----:B------:R-:W-:Y:S01]  /*9780*/  FFMA.FTZ R223, R36, R52, R223 ;  /* 0x0000003424df7223 */ /* 0x000fe200000100df */
[----:B------:R-:W-:Y:S01]  /*9790*/  FADD.FTZ R67, R73, R70 ;  /* 0x0000004649437221 */ /* 0x000fe20000010000 */
[----:B------:R-:W-:Y:S01]  /*97a0*/  CS2R R62, SRZ ;  /* 0x00000000003e7805 */ /* 0x000fe2000001ff00 */
[----:B------:R-:W-:Y:S01]  /*97b0*/  FADD.FTZ R202, RZ, R202 ;  /* 0x000000caffca7221 */ /* 0x000fe20000010000 */
[----:B------:R-:W-:Y:S01]  /*97c0*/  FMUL.FTZ R70, R144, R223 ;  /* 0x000000df90467220 */ /* 0x000fe20000410000 */
[----:B------:R-:W-:Y:S01]  /*97d0*/  MOV R61, RZ ;  /* 0x000000ff003d7202 */ /* 0x000fe20000000f00 */
[----:B------:R-:W-:Y:S01]  /*97e0*/  FFMA.FTZ R66, R0, R222, R69 ;  /* 0x000000de00427223 */ /* 0x000fe20000010045 */
[-C--:B------:R-:W-:Y:S01]  /*97f0*/  FMUL.FTZ R68, R144, R202.reuse ;  /* 0x000000ca90447220 */ /* 0x080fe20000410000 */
[----:B------:R-:W-:-:S03]  /*9800*/  FFMA.FTZ R70, R109, R202, R70 ;  /* 0x000000ca6d467223 */ /* 0x000fc60000010046 */
[----:B------:R-:W-:Y:S01]  /*9810*/  FFMA.FTZ R68, R109, R223, -R68 ;  /* 0x000000df6d447223 */ /* 0x000fe20000010844 */
[----:B------:R-:W-:Y:S01]  /*9820*/  FADD.FTZ R224, RZ, R70 ;  /* 0x00000046ffe07221 */ /* 0x000fe20000010000 */
[----:B------:R-:W0:Y:S02]  /*9830*/  @!P0 LDS.128 R60, [UR29+0x8b80] ;  /* 0x008b801dff3c8984 */ /* 0x000e240008000c00 */
[----:B------:R-:W-:Y:S01]  /*9840*/  FFMA.FTZ R227, R35, R51, R68 ;  /* 0x0000003323e37223 */ /* 0x000fe20000010044 */
[C---:B------:R-:W-:Y:S01]  /*9850*/  FMUL.FTZ R69, R179.reuse, R224 ;  /* 0x000000e0b3457220 */ /* 0x040fe20000410000 */
[----:B------:R1:W-:Y:S02]  /*9860*/  STS.128 [R181+0x6d80], R64 ;  /* 0x006d8040b5007388 */ /* 0x0003e40000000c00 */
        /* <DEDUP_REMOVED lines=51> */
.L_x_935:
[----:B------:R-:W-:Y:S04]  /*9ba0*/  BSSY.RECONVERGENT B0, `(.L_x_795) ;  /* 0x000000c000007945 */ /* 0x000fe80003800200 */
[----:B------:R-:W-:Y:S05]  /*9bb0*/  @!P2 BRA `(.L_x_796) ;  /* 0x000000000028a947 */ /* 0x000fea0003800000 */
[-C--:B01----:R-:W-:Y:S01]  /*9bc0*/  FMUL.FTZ R79, R245, R232.reuse ;  /* 0x000000e8f54f7220 */ /* 0x083fe20000410000 */
[----:B------:R-:W-:-:S03]  /*9bd0*/  FMUL.FTZ R234, R246, R232 ;  /* 0x000000e8f6ea7220 */ /* 0x000fc60000410000 */
[-C--:B----4-:R-:W-:Y:S01]  /*9be0*/  FFMA.FTZ R79, R246, R78.reuse, R79 ;  /* 0x0000004ef64f7223 */ /* 0x090fe2000001004f */
[----:B------:R-:W-:-:S03]  /*9bf0*/  FFMA.FTZ R234, R245, R78, -R234 ;  /* 0x0000004ef5ea7223 */ /* 0x000fc600000108ea */
[----:B------:R-:W-:Y:S01]  /*9c00*/  FADD.FTZ R248, R248, R79 ;  /* 0x0000004ff8f87221 */ /* 0x000fe20000010000 */
[-C--:B---3--:R-:W-:Y:S01]  /*9c10*/  FMUL.FTZ R79, R246, R77.reuse ;  /* 0x0000004df64f7220 */ /* 0x088fe20000410000 */
[----:B------:R-:W-:Y:S01]  /*9c20*/  FMUL.FTZ R77, R245, R77 ;  /* 0x0000004df54d7220 */ /* 0x000fe20000410000 */
[----:B------:R-:W-:Y:S02]  /*9c30*/  FADD.FTZ R247, R247, R234 ;  /* 0x000000eaf7f77221 */ /* 0x000fe40000010000 */
[C---:B--2---:R-:W-:Y:S01]  /*9c40*/  FFMA.FTZ R245, R76.reuse, R245, -R79 ;  /* 0x000000f54cf57223 */ /* 0x044fe2000001084f */
[----:B------:R-:W-:-:S07]  /*9c50*/  FFMA.FTZ R246, R76, R246, R77 ;  /* 0x000000f64cf67223 */ /* 0x000fce000001004d */
.L_x_796:
[----:B------:R-:W-:Y:S05]  /*9c60*/  BSYNC.RECONVERGENT B0 ;  /* 0x0000000000007941 */ /* 0x000fea0003800200 */
.L_x_795:
[----:B------:R-:W-:Y:S01]  /*9c70*/  UMOV UR29, 0xffffffff ;  /* 0xffffffff001d7882 */ /* 0x000fe20000000000 */
[----:B------:R-:W-:Y:S02]  /*9c80*/  ISETP.GT.U32.AND P2, PT, R108, 0x1d, PT ;  /* 0x0000001d6c00780c */ /* 0x000fe40003f44070 */
[----:B------:R-:W-:Y:S11]  /*9c90*/  BRA.DIV UR29, `(.L_x_797) ;  /* 0x000000721da87947 */ /* 0x000ff6000b800000 */
[----:B--2---:R2:W0:Y:S04]  /*9ca0*/  SHFL.DOWN PT, R76, R245, 0x2, 0x1f ;  /* 0x08401f00f54c7f89 */ /* 0x00442800000e0000 */
[----:B---3--:R2:W3:Y:S04]  /*9cb0*/  SHFL.DOWN PT, R77, R246, 0x2, 0x1f ;  /* 0x08401f00f64d7f89 */ /* 0x0084e800000e0000 */
[----:B----4-:R2:W4:Y:S04]  /*9cc0*/  SHFL.DOWN PT, R78, R247, 0x2, 0x1f ;  /* 0x08401f00f74e7f89 */ /* 0x01052800000e0000 */
[----:B-1----:R2:W1:Y:S02]  /*9cd0*/  SHFL.DOWN PT, R79, R248, 0x2, 0x1f ;  /* 0x08401f00f84f7f89 */ /* 0x00246400000e0000 */
.L_x_941:
        /* <DEDUP_REMOVED lines=11> */
[----:B------:R-:W-:-:S07]  /*9d90*/  FFMA.FTZ R246, R246, R76, R77 ;  /* 0x0000004cf6f67223 */ /* 0x000fce000001004d */
.L_x_799:
[----:B------:R-:W-:Y:S05]  /*9da0*/  BSYNC.RECONVERGENT B0 ;  /* 0x0000000000007941 */ /* 0x000fea0003800200 */
.L_x_798:
[----:B------:R-:W-:Y:S01]  /*9db0*/  UMOV UR29, 0xffffffff ;  /* 0xffffffff001d7882 */ /* 0x000fe20000000000 */
[----:B------:R-:W-:Y:S02]  /*9dc0*/  ISETP.GT.U32.AND P2, PT, R108, 0x1b, PT ;  /* 0x0000001b6c00780c */ /* 0x000fe40003f44070 */
[----:B------:R-:W-:Y:S11]  /*9dd0*/  BRA.DIV UR29, `(.L_x_800) ;  /* 0x000000721dcc7947 */ /* 0x000ff6000b800000 */
[----:B0-----:R0:W0:Y:S04]  /*9de0*/  SHFL.DOWN PT, R76, R245, 0x4, 0x1f ;  /* 0x08801f00f54c7f89 */ /* 0x00102800000e0000 */
[----:B---3--:R3:W0:Y:S04]  /*9df0*/  SHFL.DOWN PT, R77, R246, 0x4, 0x1f ;  /* 0x08801f00f64d7f89 */ /* 0x00862800000e0000 */
[----:B----4-:R3:W4:Y:S04]  /*9e00*/  SHFL.DOWN PT, R78, R247, 0x4, 0x1f ;  /* 0x08801f00f74e7f89 */ /* 0x01072800000e0000 */
[----:B-1----:R3:W1:Y:S02]  /*9e10*/  SHFL.DOWN PT, R79, R248, 0x4, 0x1f ;  /* 0x08801f00f84f7f89 */ /* 0x00266400000e0000 */
.L_x_947:
        /* <DEDUP_REMOVED lines=11> */
[----:B------:R-:W-:-:S07]  /*9ed0*/  FFMA.FTZ R246, R246, R76, R77 ;  /* 0x0000004cf6f67223 */ /* 0x000fce000001004d */
.L_x_802:
[----:B------:R-:W-:Y:S05]  /*9ee0*/  BSYNC.RECONVERGENT B0 ;  /* 0x0000000000007941 */ /* 0x000fea0003800200 */
.L_x_801:
[----:B------:R-:W-:Y:S01]  /*9ef0*/  UMOV UR29, 0xffffffff ;  /* 0xffffffff001d7882 */ /* 0x000fe20000000000 */
[----:B------:R-:W-:Y:S02]  /*9f00*/  ISETP.GT.U32.AND P2, PT, R108, 0x17, PT ;  /* 0x000000176c00780c */ /* 0x000fe40003f44070 */
[----:B------:R-:W-:Y:S11]  /*9f10*/  BRA.DIV UR29, `(.L_x_803) ;  /* 0x000000721df07947 */ /* 0x000ff6000b800000 */
[----:B0-----:R0:W0:Y:S04]  /*9f20*/  SHFL.DOWN PT, R76, R245, 0x8, 0x1f ;  /* 0x09001f00f54c7f89 */ /* 0x00102800000e0000 */
[----:B------:R0:W0:Y:S04]  /*9f30*/  SHFL.DOWN PT, R77, R246, 0x8, 0x1f ;  /* 0x09001f00f64d7f89 */ /* 0x00002800000e0000 */
[----:B----4-:R4:W0:Y:S04]  /*9f40*/  SHFL.DOWN PT, R78, R247, 0x8, 0x1f ;  /* 0x09001f00f74e7f89 */ /* 0x01082800000e0000 */
[----:B-1----:R4:W1:Y:S02]  /*9f50*/  SHFL.DOWN PT, R79, R248, 0x8, 0x1f ;  /* 0x09001f00f84f7f89 */ /* 0x00286400000e0000 */
.L_x_953:
        /* <DEDUP_REMOVED lines=11> */
[----:B------:R-:W-:-:S07]  /*a010*/  FFMA.FTZ R246, R246, R76, R77 ;  /* 0x0000004cf6f67223 */ /* 0x000fce000001004d */
.L_x_805:
[----:B------:R-:W-:Y:S05]  /*a020*/  BSYNC.RECONVERGENT B0 ;  /* 0x0000000000007941 */ /* 0x000fea0003800200 */
.L_x_804:
[----:B------:R-:W-:Y:S01]  /*a030*/  UMOV UR29, 0xffffffff ;  /* 0xffffffff001d7882 */ /* 0x000fe20000000000 */
[----:B------:R-:W-:Y:S02]  /*a040*/  ISETP.GT.U32.AND P2, PT, R108, 0xf, PT ;  /* 0x0000000f6c00780c */ /* 0x000fe40003f44070 */
[----:B------:R-:W-:Y:S11]  /*a050*/  BRA.DIV UR29, `(.L_x_806) ;  /* 0x000000761d147947 */ /* 0x000ff6000b800000 */
[----:B0-----:R0:W0:Y:S04]  /*a060*/  SHFL.DOWN PT, R76, R245, 0x10, 0x1f ;  /* 0x0a001f00f54c7f89 */ /* 0x00102800000e0000 */
[----:B------:R0:W0:Y:S04]  /*a070*/  SHFL.DOWN PT, R77, R246, 0x10, 0x1f ;  /* 0x0a001f00f64d7f89 */ /* 0x00002800000e0000 */
[----:B------:R0:W0:Y:S04]  /*a080*/  SHFL.DOWN PT, R78, R247, 0x10, 0x1f ;  /* 0x0a001f00f74e7f89 */ /* 0x00002800000e0000 */
[----:B-1----:R1:W0:Y:S02]  /*a090*/  SHFL.DOWN PT, R79, R248, 0x10, 0x1f ;  /* 0x0a001f00f84f7f89 */ /* 0x00222400000e0000 */
.L_x_959:
        /* <DEDUP_REMOVED lines=11> */
[----:B------:R-:W-:-:S07]  /*a150*/  FFMA.FTZ R246, R246, R76, R77 ;  /* 0x0000004cf6f67223 */ /* 0x000fce000001004d */
.L_x_808:
[----:B------:R-:W-:Y:S05]  /*a160*/  BSYNC.RECONVERGENT B0 ;  /* 0x0000000000007941 */ /* 0x000fea0003800200 */
.L_x_807:
        /* <DEDUP_REMOVED lines=25> */
.L_x_973:
[----:B------:R-:W-:Y:S04]  /*a300*/  BSSY.RECONVERGENT B0, `(.L_x_810) ;  /* 0x000000d000007945 */ /* 0x000fe80003800200 */
[----:B------:R-:W-:Y:S05]  /*a310*/  @!P2 BRA `(.L_x_811) ;  /* 0x00000000002ca947 */ /* 0x000fea0003800000 */
[CC--:B--2---:R-:W-:Y:S01]  /*a320*/  FMUL.FTZ R232, R246.reuse, R61.reuse ;  /* 0x0000003df6e87220 */ /* 0x0c4fe20000410000 */
[C---:B------:R-:W-:Y:S01]  /*a330*/  FMUL.FTZ R61, R245.reuse, R61 ;  /* 0x0000003df53d7220 */ /* 0x040fe20000410000 */
[CC--:B---3--:R-:W-:Y:S01]  /*a340*/  FMUL.FTZ R233, R246.reuse, R63.reuse ;  /* 0x0000003ff6e97220 */ /* 0x0c8fe20000410000 */
[C---:B------:R-:W-:Y:S01]  /*a350*/  FMUL.FTZ R63, R245.reuse, R63 ;  /* 0x0000003ff53f7220 */ /* 0x040fe20000410000 */
[CC--:B-1----:R-:W-:Y:S01]  /*a360*/  FFMA.FTZ R232, R245.reuse, R60.reuse, -R232 ;  /* 0x0000003cf5e87223 */ /* 0x0c2fe200000108e8 */
[C---:B------:R-:W-:Y:S01]  /*a370*/  FFMA.FTZ R61, R246.reuse, R60, R61 ;  /* 0x0000003cf63d7223 */ /* 0x040fe2000001003d */
[-C--:B------:R-:W-:Y:S01]  /*a380*/  FFMA.FTZ R60, R245, R62.reuse, -R233 ;  /* 0x0000003ef53c7223 */ /* 0x080fe200000108e9 */
[----:B------:R-:W-:-:S03]  /*a390*/  FFMA.FTZ R63, R246, R62, R63 ;  /* 0x0000003ef63f7223 */ /* 0x000fc6000001003f */
[----:B------:R-:W-:Y:S01]  /*a3a0*/  FADD.FTZ R62, R247, R60 ;  /* 0x0000003cf73e7221 */ /* 0x000fe20000010000 */
[----:B----4-:R-:W-:Y:S01]  /*a3b0*/  FADD.FTZ R63, R248, R63 ;  /* 0x0000003ff83f7221 */ /* 0x010fe20000010000 */
[----:B------:R-:W-:-:S07]  /*a3c0*/  MOV R60, R232 ;  /* 0x000000e8003c7202 */ /* 0x000fce0000000f00 */
.L_x_811:
[----:B------:R-:W-:Y:S05]  /*a3d0*/  BSYNC.RECONVERGENT B0 ;  /* 0x0000000000007941 */ /* 0x000fea0003800200 */
.L_x_810:
[C---:B---3--:R-:W-:Y:S01]  /*a3e0*/  FMUL.FTZ R233, R69.reuse, R63 ;  /* 0x0000003f45e97220 */ /* 0x048fe20000410000 */
[CC--:B------:R-:W-:Y:S01]  /*a3f0*/  FMUL.FTZ R232, R69.reuse, R62.reuse ;  /* 0x0000003e45e87220 */ /* 0x0c0fe20000410000 */
[----:B-12---:R0:W-:Y:S01]  /*a400*/  STS.128 [R231+0x6db0], R60 ;  /* 0x006db03ce7007388 */ /* 0x0061e20000000c00 */
[C---:B------:R-:W-:Y:S01]  /*a410*/  FMUL.FTZ R235, R69.reuse, R61 ;  /* 0x0000003d45eb7220 */ /* 0x040fe20000410000 */
[C---:B------:R-:W-:Y:S01]  /*a420*/  FFMA.FTZ R233, R68.reuse, R62, -R233 ;  /* 0x0000003e44e97223 */ /* 0x040fe200000108e9 */
[----:B------:R-:W-:Y:S01]  /*a430*/  FFMA.FTZ R234, R68, R63, R232 ;  /* 0x0000003f44ea7223 */ /* 0x000fe200000100e8 */
[-C--:B------:R-:W-:Y:S02]  /*a440*/  FMUL.FTZ R232, R69, R60.reuse ;  /* 0x0000003c45e87220 */ /* 0x080fe40000410000 */
[----:B0-----:R-:W-:Y:S01]  /*a450*/  FADD.FTZ R62, R70, R233 ;  /* 0x000000e9463e7221 */ /* 0x001fe20000010000 */
[C---:B------:R-:W-:Y:S01]  /*a460*/  FFMA.FTZ R60, R68.reuse, R60, -R235 ;  /* 0x0000003c443c7223 */ /* 0x040fe200000108eb */
[----:B------:R-:W-:Y:S01]  /*a470*/  FFMA.FTZ R61, R68, R61, R232 ;  /* 0x0000003d443d7223 */ /* 0x000fe200000100e8 */
[----:B------:R-:W-:Y:S01]  /*a480*/  FADD.FTZ R63, R71, R234 ;  /* 0x000000ea473f7221 */ /* 0x000fe20000010000 */
[----:B------:R-:W-:-:S03]  /*a490*/  FMUL.FTZ R68, R65, R62 ;  /* 0x0000003e41447220 */ /* 0x000fc60000410000 */
[CC--:B------:R-:W-:Y:S01]  /*a4a0*/  FMUL.FTZ R69, R65.reuse, R63.reuse ;  /* 0x0000003f41457220 */ /* 0x0c0fe20000410000 */
[C---:B------:R-:W-:Y:S01]  /*a4b0*/  FFMA.FTZ R70, R64.reuse, R63, R68 ;  /* 0x0000003f40467223 */ /* 0x040fe20000010044 */
[----:B------:R0:W-:Y:S01]  /*a4c0*/  STS.128 [R231+0x6da0], R60 ;  /* 0x006da03ce7007388 */ /* 0x0001e20000000c00 */
[C---:B------:R-:W-:Y:S01]  /*a4d0*/  FMUL.FTZ R68, R65.reuse, R60 ;  /* 0x0000003c41447220 */ /* 0x040fe20000410000 */
[----:B------:R-:W-:Y:S01]  /*a4e0*/  FFMA.FTZ R71, R64, R62, -R69 ;  /* 0x0000003e40477223 */ /* 0x000fe20000010845 */
[-C--:B------:R-:W-:Y:S01]  /*a4f0*/  FMUL.FTZ R69, R65, R61.reuse ;  /* 0x0000003d41457220 */ /* 0x080fe20000410000 */
[----:B0-----:R-:W-:Y:S02]  /*a500*/  FADD.FTZ R63, R67, R70 ;  /* 0x00000046433f7221 */ /* 0x001fe40000010000 */
[----:B------:R-:W-:Y:S01]  /*a510*/  FADD.FTZ R62, R66, R71 ;  /* 0x00000047423e7221 */ /* 0x000fe20000010000 */
[C---:B------:R-:W-:Y:S01]  /*a520*/  FFMA.FTZ R61, R64.reuse, R61, R68 ;  /* 0x0000003d403d7223 */ /* 0x040fe20000010044 */
[----:B------:R-:W-:Y:S01]  /*a530*/  FFMA.FTZ R60, R64, R60, -R69 ;  /* 0x0000003c403c7223 */ /* 0x000fe20000010845 */
[C---:B------:R-:W-:Y:S01]  /*a540*/  FMUL.FTZ R65, R73.reuse, R63 ;  /* 0x0000003f49417220 */ /* 0x040fe20000410000 */
[----:B------:R-:W-:-:S02]  /*a550*/  FMUL.FTZ R64, R73, R62 ;  /* 0x0000003e49407220 */ /* 0x000fc40000410000 */
[C---:B------:R-:W-:Y:S01]  /*a560*/  FMUL.FTZ R66, R73.reuse, R60 ;  /* 0x0000003c49427220 */ /* 0x040fe20000410000 */
[C---:B------:R-:W-:Y:S01]  /*a570*/  FFMA.FTZ R67, R72.reuse, R62, -R65 ;  /* 0x0000003e48437223 */ /* 0x040fe20000010841 */
[----:B------:R-:W-:Y:S01]  /*a580*/  FMUL.FTZ R65, R73, R61 ;  /* 0x0000003d49417220 */ /* 0x000fe20000410000 */
[C---:B------:R-:W-:Y:S01]  /*a590*/  FFMA.FTZ R68, R72.reuse, R63, R64 ;  /* 0x0000003f48447223 */ /* 0x040fe20000010040 */
[----:B------:R0:W-:Y:S02]  /*a5a0*/  STS.128 [R231+0x6d90], R60 ;  /* 0x006d903ce7007388 */ /* 0x0001e40000000c00 */
[C---:B------:R-:W-:Y:S01]  /*a5b0*/  FFMA.FTZ R64, R72.reuse, R60, -R65 ;  /* 0x0000003c48407223 */ /* 0x040fe20000010841 */
[----:B------:R-:W-:Y:S01]  /*a5c0*/  FFMA.FTZ R65, R72, R61, R66 ;  /* 0x0000003d48417223 */ /* 0x000fe20000010042 */
[----:B------:R-:W-:Y:S01]  /*a5d0*/  FADD.FTZ R66, R74, R67 ;  /* 0x000000434a427221 */ /* 0x000fe20000010000 */
[----:B------:R-:W-:-:S05]  /*a5e0*/  FADD.FTZ R67, R75, R68 ;  /* 0x000000444b437221 */ /* 0x000fca0000010000 */
[----:B------:R2:W-:Y:S01]  /*a5f0*/  STS.128 [R231+0x6d80], R64 ;  /* 0x006d8040e7007388 */ /* 0x0005e20000000c00 */
[----:B0-----:R-:W-:Y:S02]  /*a600*/  MOV R63, R79 ;  /* 0x0000004f003f7202 */ /* 0x001fe40000000f00 */
[----:B------:R-:W-:Y:S02]  /*a610*/  MOV R62, R76 ;  /* 0x0000004c003e7202 */ /* 0x000fe40000000f00 */
[----:B------:R-:W-:Y:S02]  /*a620*/  MOV R61, R78 ;  /* 0x0000004e003d7202 */ /* 0x000fe40000000f00 */
[----:B------:R-:W-:-:S07]  /*a630*/  MOV R60, R77 ;  /* 0x0000004d003c7202 */ /* 0x000fce0000000f00 */
.L_x_793:
[----:B------:R-:W-:Y:S05]  /*a640*/  WARPSYNC.ALL ;  /* 0x0000000000007948 */ /* 0x000fea0003800000 */
[----:B------:R-:W-:Y:S01]  /*a650*/  ISETP.NE.AND P0, PT, R182, RZ, PT ;  /* 0x000000ffb600720c */ /* 0x000fe20003f05270 */
[----:B------:R-:W-:Y:S01]  /*a660*/  BAR.SYNC.DEFER_BLOCKING 0x0 ;  /* 0x0000000000007b1d */ /* 0x000fe20000010000 */
[C---:B------:R-:W-:Y:S01]  /*a670*/  FMUL.FTZ R70, R173.reuse, R191 ;  /* 0x000000bfad467220 */ /* 0x040fe20000410000 */
[-C--:B------:R-:W-:Y:S01]  /*a680*/  FMUL.FTZ R72, R173, R207.reuse ;  /* 0x000000cfad487220 */ /* 0x080fe20000410000 */
[----:B-12---:R-:W-:Y:S01]  /*a690*/  FMUL.FTZ R66, R177, R204 ;  /* 0x000000ccb1427220 */ /* 0x006fe20000410000 */
[----:B------:R-:W-:Y:S01]  /*a6a0*/  FMUL.FTZ R74, R169, R210 ;  /* 0x000000d2a94a7220 */ /* 0x000fe20000410000 */
[C---:B------:R-:W-:Y:S01]  /*a6b0*/  FFMA.FTZ R75, R174.reuse, R207, -R70 ;  /* 0x000000cfae4b7223 */ /* 0x040fe20000010846 */
[----:B-----5:R-:W-:Y:S01]  /*a6c0*/  FFMA.FTZ R77, R174, R191, R72 ;  /* 0x000000bfae4d7223 */ /* 0x020fe20000010048 */
[----:B------:R-:W-:Y:S01]  /*a6d0*/  FMUL.FTZ R76, R167, R188 ;  /* 0x000000bca74c7220 */ /* 0x000fe20000410000 */
[----:B------:R-:W-:Y:S01]  /*a6e0*/  FFMA.FTZ R73, R178, R193, R66 ;  /* 0x000000c1b2497223 */ /* 0x000fe20000010042 */
[C---:B------:R-:W-:Y:S01]  /*a6f0*/  FMUL.FTZ R71, R175.reuse, UR49 ;  /* 0x00000031af477c20 */ /* 0x040fe20008410000 */
[CC--:B------:R-:W-:Y:S01]  /*a700*/  FMUL.FTZ R66, R175.reuse, R192.reuse ;  /* 0x000000c0af427220 */ /* 0x0c0fe20000410000 */
[----:B------:R-:W-:Y:S01]  /*a710*/  FMUL.FTZ R175, R175, R205 ;  /* 0x000000cdafaf7220 */ /* 0x000fe20000410000 */
[----:B------:R-:W-:Y:S01]  /*a720*/  FFMA.FTZ R76, R168, R211, -R76 ;  /* 0x000000d3a84c7223 */ /* 0x000fe2000001084c */
[C---:B------:R-:W-:Y:S01]  /*a730*/  FFMA.FTZ R68, R176.reuse, UR37, R71 ;  /* 0x00000025b0447c23 */ /* 0x040fe20008010047 */
[C---:B------:R-:W-:Y:S01]  /*a740*/  FFMA.FTZ R66, R176.reuse, R205, -R66 ;  /* 0x000000cdb0427223 */ /* 0x040fe20000010842 */
[----:B------:R-:W-:Y:S01]  /*a750*/  FFMA.FTZ R176, R176, R192, R175 ;  /* 0x000000c0b0b07223 */ /* 0x000fe200000100af */
[----:B------:R-:W-:Y:S01]  /*a760*/  FMUL.FTZ R71, R173, UR49 ;  /* 0x00000031ad477c20 */ /* 0x000fe20008410000 */
[----:B------:R-:W-:Y:S01]  /*a770*/  FMUL.FTZ R78, R165, R187 ;  /* 0x000000bba54e7220 */ /* 0x000fe20000410000 */
[C---:B------:R-:W-:Y:S01]  /*a780*/  FMUL.FTZ R175, R163.reuse, UR49 ;  /* 0x00000031a3af7c20 */ /* 0x040fe20008410000 */
[C---:B------:R-:W-:Y:S01]  /*a790*/  FMUL.FTZ R173, R163.reuse, R186 ;  /* 0x000000baa3ad7220 */ /* 0x040fe20000410000 */
[----:B------:R-:W-:Y:S01]  /*a7a0*/  FMUL.FTZ R163, R163, R214 ;  /* 0x000000d6a3a37220 */ /* 0x000fe20000410000 */
[C---:B------:R-:W-:Y:S01]  /*a7b0*/  FMUL.FTZ R67, R177.reuse, R193 ;  /* 0x000000c1b1437220 */ /* 0x040fe20000410000 */
[----:B------:R-:W-:Y:S01]  /*a7c0*/  FADD.FTZ R230, RZ, R230 ;  /* 0x000000e6ffe67221 */ /* 0x000fe20000010000 */
[----:B------:R-:W-:Y:S01]  /*a7d0*/  ULEA UR29, UR20, 0xfffff000, 0xc ;  /* 0xfffff000141d7891 */ /* 0x000fe2000f8e60ff */
[----:B------:R-:W1:Y:S01]  /*a7e0*/  LDS.64 R64, [R181+0x6d88] ;  /* 0x006d8800b5407984 */ /* 0x000e620000000a00 */
[----:B------:R-:W-:Y:S01]  /*a7f0*/  FFMA.FTZ R67, R178, R204, -R67 ;  /* 0x000000ccb2437223 */ /* 0x000fe20000010843 */
[----:B------:R-:W-:Y:S01]  /*a800*/  FFMA.FTZ R71, R174, UR37, R71 ;  /* 0x00000025ae477c23 */ /* 0x000fe20008010047 */
[----:B------:R-:W-:Y:S01]  /*a810*/  USHF.R.S32.HI UR50, URZ, 0x1f, UR29 ;  /* 0x0000001fff327899 */ /* 0x000fe2000801141d */
[----:B------:R-:W-:Y:S01]  /*a820*/  FMUL.FTZ R69, R177, UR49 ;  /* 0x00000031b1457c20 */ /* 0x000fe20008410000 */
[----:B------:R-:W-:Y:S01]  /*a830*/  VOTEU.ALL UP0, P0 ;  /* 0x0000000000ff7886 */ /* 0x000fe20000000000 */
[----:B------:R-:W-:Y:S01]  /*a840*/  FMUL.FTZ R71, R16, -R71 ;  /* 0x8000004710477220 */ /* 0x000fe20000410000 */
[----:B------:R-:W-:Y:S01]  /*a850*/  BSSY.RECONVERGENT B0, `(.L_x_812) ;  /* 0x0000222000007945 */ /* 0x000fe20003800200 */
[----:B------:R-:W-:-:S04]  /*a860*/  FFMA.FTZ R69, R178, UR37, R69 ;  /* 0x00000025b2457c23 */ /* 0x000fc80008010045 */
[----:B------:R-:W-:Y:S01]  /*a870*/  FMUL.FTZ R69, R0, -R69 ;  /* 0x8000004500457220 */ /* 0x000fe20000410000 */
[-C--:B-1----:R-:W-:Y:S01]  /*a880*/  FMUL.FTZ R79, R65, R107.reuse ;  /* 0x0000006b414f7220 */ /* 0x082fe20000410000 */
[C---:B------:R-:W-:Y:S01]  /*a890*/  FMUL.FTZ R70, R64.reuse, R107 ;  /* 0x0000006b40467220 */ /* 0x040fe20000410000 */
[C---:B------:R-:W-:Y:S02]  /*a8a0*/  FMUL.FTZ R107, R171.reuse, UR49 ;  /* 0x00000031ab6b7c20 */ /* 0x040fe40008410000 */
[----:B------:R-:W-:Y:S01]  /*a8b0*/  FFMA.FTZ R64, R64, R106, R79 ;  /* 0x0000006a40407223 */ /* 0x000fe2000001004f */
[C---:B------:R-:W-:Y:S01]  /*a8c0*/  FMUL.FTZ R79, R171.reuse, R190 ;  /* 0x000000beab4f7220 */ /* 0x040fe20000410000 */
[----:B------:R-:W-:Y:S01]  /*a8d0*/  FMUL.FTZ R171, R171, R208 ;  /* 0x000000d0abab7220 */ /* 0x000fe20000410000 */
[----:B------:R-:W-:Y:S01]  /*a8e0*/  FFMA.FTZ R65, R65, R106, -R70 ;  /* 0x0000006a41417223 */ /* 0x000fe20000010846 */
[C---:B------:R-:W-:Y:S01]  /*a8f0*/  FFMA.FTZ R70, R172.reuse, UR37, R107 ;  /* 0x00000025ac467c23 */ /* 0x040fe2000801006b */
[C---:B------:R-:W-:Y:S01]  /*a900*/  FFMA.FTZ R72, R172.reuse, R208, -R79 ;  /* 0x000000d0ac487223 */ /* 0x040fe2000001084f */
[----:B------:R-:W-:Y:S01]  /*a910*/  FFMA.FTZ R172, R172, R190, R171 ;  /* 0x000000beacac7223 */ /* 0x000fe200000100ab */
[C---:B------:R-:W-:Y:S01]  /*a920*/  FMUL.FTZ R171, R167.reuse, UR49 ;  /* 0x00000031a7ab7c20 */ /* 0x040fe20008410000 */
[----:B------:R-:W-:Y:S01]  /*a930*/  FMUL.FTZ R167, R167, R211 ;  /* 0x000000d3a7a77220 */ /* 0x000fe20000410000 */
[C---:B------:R-:W-:Y:S01]  /*a940*/  FMUL.FTZ R79, R169.reuse, UR49 ;  /* 0x00000031a94f7c20 */ /* 0x040fe20008410000 */
[-C--:B------:R-:W-:Y:S01]  /*a950*/  FMUL.FTZ R107, R169, R189.reuse ;  /* 0x000000bda96b7220 */ /* 0x080fe20000410000 */
[----:B------:R-:W-:Y:S01]  /*a960*/  FFMA.FTZ R169, R170, R189, R74 ;  /* 0x000000bdaaa97223 */ /* 0x000fe2000001004a */
[C---:B------:R-:W-:Y:S01]  /*a970*/  FFMA.FTZ R74, R168.reuse, UR37, R171 ;  /* 0x00000025a84a7c23 */ /* 0x040fe200080100ab */
[----:B------:R-:W-:Y:S01]  /*a980*/  FFMA.FTZ R168, R168, R188, R167 ;  /* 0x000000bca8a87223 */ /* 0x000fe200000100a7 */
[C---:B------:R-:W-:Y:S01]  /*a990*/  FMUL.FTZ R167, R165.reuse, UR49 ;  /* 0x00000031a5a77c20 */ /* 0x040fe20008410000 */
[-C--:B------:R-:W-:Y:S01]  /*a9a0*/  FMUL.FTZ R106, R165, R213.reuse ;  /* 0x000000d5a56a7220 */ /* 0x080fe20000410000 */
[C---:B------:R-:W-:Y:S01]  /*a9b0*/  FFMA.FTZ R79, R170.reuse, UR37, R79 ;  /* 0x00000025aa4f7c23 */ /* 0x040fe2000801004f */
[----:B------:R-:W-:Y:S01]  /*a9c0*/  FFMA.FTZ R107, R170, R210, -R107 ;  /* 0x000000d2aa6b7223 */ /* 0x000fe2000001086b */
[C---:B------:R-:W-:Y:S01]  /*a9d0*/  FFMA.FTZ R165, R166.reuse, UR37, R167 ;  /* 0x00000025a6a57c23 */ /* 0x040fe200080100a7 */
[C---:B------:R-:W-:Y:S01]  /*a9e0*/  FFMA.FTZ R167, R166.reuse, R213, -R78 ;  /* 0x000000d5a6a77223 */ /* 0x040fe2000001084e */
[----:B------:R-:W-:Y:S01]  /*a9f0*/  FFMA.FTZ R171, R166, R187, R106 ;  /* 0x000000bba6ab7223 */ /* 0x000fe2000001006a */
        /* <DEDUP_REMOVED lines=14> */
[----:B------:R-:W-:Y:S01]  /*aae0*/  FMUL.FTZ R78, R11, -R78 ;  /* 0x8000004e0b4e7220 */ /* 0x000fe20000410000 */
        /* <DEDUP_REMOVED lines=16> */
[C---:B------:R-:W-:Y:S01]  /*abf0*/  FMUL.FTZ R151, R149.reuse, R224 ;  /* 0x000000e095977220 */ /* 0x040fe20000410000 */
[-C--:B------:R-:W-:Y:S01]  /*ac00*/  FMUL.FTZ R173, R149, R227.reuse ;  /* 0x000000e395ad7220 */ /* 0x080fe20000410000 */
[----:B------:R-:W-:Y:S01]  /*ac10*/  FFMA.FTZ R73, R3, R226, R64 ;  /* 0x000000e203497223 */ /* 0x000fe20000010040 */
[----:B------:R-:W-:Y:S01]  /*ac20*/  FFMA.FTZ R66, -R17, R176, R66 ;  /* 0x000000b011427223 */ /* 0x000fe20000010142 */
[C---:B------:R-:W-:Y:S01]  /*ac30*/  FFMA.FTZ R149, R150.reuse, R227, -R151 ;  /* 0x000000e396957223 */ /* 0x040fe20000010897 */
[----:B------:R-:W-:Y:S01]  /*ac40*/  FFMA.FTZ R151, R150, R224, R173 ;  /* 0x000000e096977223 */ /* 0x000fe200000100ad */
[C---:B------:R-:W-:Y:S01]  /*ac50*/  FMUL.FTZ R173, R147.reuse, R228 ;  /* 0x000000e493ad7220 */ /* 0x040fe20000410000 */
[-C--:B------:R-:W-:Y:S01]  /*ac60*/  FMUL.FTZ R147, R147, R230.reuse ;  /* 0x000000e693937220 */ /* 0x080fe20000410000 */
[C---:B------:R-:W-:Y:S01]  /*ac70*/  FMUL.FTZ R64, R179.reuse, R73 ;  /* 0x00000049b3407220 */ /* 0x040fe20000410000 */
[----:B------:R-:W-:Y:S01]  /*ac80*/  FFMA.FTZ R174, -R16, R77, R66 ;  /* 0x0000004d10ae7223 */ /* 0x000fe20000010142 */
[C---:B------:R-:W-:Y:S01]  /*ac90*/  FFMA.FTZ R150, R148.reuse, R230, R173 ;  /* 0x000000e694967223 */ /* 0x040fe200000100ad */
[----:B------:R-:W-:Y:S01]  /*aca0*/  FFMA.FTZ R148, R148, R228, -R147 ;  /* 0x000000e494947223 */ /* 0x000fe20000010893 */
[----:B------:R-:W-:Y:S01]  /*acb0*/  FADD.FTZ R147, R146, R65 ;  /* 0x0000004192937221 */ /* 0x000fe20000010000 */
[----:B------:R-:W-:Y:S01]  /*acc0*/  FFMA.FTZ R170, R16, R75, R67 ;  /* 0x0000004b10aa7223 */ /* 0x000fe20000010043 */
[----:B------:R-:W-:Y:S01]  /*acd0*/  MOV R67, UR42 ;  /* 0x0000002a00437c02 */ /* 0x000fe20008000f00 */
[----:B------:R-:W-:Y:S01]  /*ace0*/  FMUL.FTZ R165, R12, -R165 ;  /* 0x800000a50ca57220 */ /* 0x000fe20000410000 */
[-C--:B------:R-:W-:Y:S01]  /*acf0*/  FMUL.FTZ R65, R179, R147.reuse ;  /* 0x00000093b3417220 */ /* 0x080fe20000410000 */
[----:B------:R-:W-:Y:S01]  /*ad00*/  FFMA.FTZ R166, R180, R147, -R64 ;  /* 0x00000093b4a67223 */ /* 0x000fe20000010840 */
[----:B------:R-:W-:Y:S01]  /*ad10*/  LOP3.LUT R64, R182, UR29, RZ, 0xfc, !PT ;  /* 0x0000001db6407c12 */ /* 0x000fe2000f8efcff */
[----:B------:R-:W-:Y:S01]  /*ad20*/  UMOV UR29, UR34 ;  /* 0x00000022001d7c82 */ /* 0x000fe20008000000 */
[----:B------:R-:W-:Y:S01]  /*ad30*/  FFMA.FTZ R77, R180, R73, R65 ;  /* 0x00000049b44d7223 */ /* 0x000fe20000010041 */
[----:B------:R-:W-:Y:S01]  /*ad40*/  MOV R65, UR50 ;  /* 0x0000003200417c02 */ /* 0x000fe20008000f00 */
[----:B------:R-:W-:Y:S01]  /*ad50*/  FADD.FTZ R166, R145, R166 ;  /* 0x000000a691a67221 */ /* 0x000fe20000010000 */
[----:B------:R-:W-:Y:S01]  /*ad60*/  MOV R145, UR43 ;  /* 0x0000002b00917c02 */ /* 0x000fe20008000f00 */
[----:B------:R-:W-:Y:S01]  /*ad70*/  FFMA.FTZ R146, R4, R203, R77 ;  /* 0x000000cb04927223 */ /* 0x000fe2000001004d */
[----:B------:R-:W-:Y:S01]  /*ad80*/  MOV R75, UR29 ;  /* 0x0000001d004b7c02 */ /* 0x000fe20008000f00 */
[----:B------:R-:W-:-:S04]  /*ad90*/  IMAD.WIDE.U32 R66, R67, UR8, R64 ;  /* 0x0000000843427c25 */ /* 0x000fc8000f8e0040 */
[----:B------:R-:W-:Y:S01]  /*ada0*/  FFMA.FTZ R77, R15, R72, R170 ;  /* 0x000000480f4d7223 */ /* 0x000fe200000100aa */
[C---:B------:R-:W-:Y:S01]  /*adb0*/  FMUL.FTZ R72, R144.reuse, R166 ;  /* 0x000000a690487220 */ /* 0x040fe20000410000 */
[----:B------:R-:W-:Y:S01]  /*adc0*/  LEA R75, R75, -R64, 0x1 ;  /* 0x800000404b4b7211 */ /* 0x000fe200078e08ff */
[----:B------:R-:W-:Y:S02]  /*add0*/  IMAD R145, R145, UR8, R67 ;  /* 0x0000000891917c24 */ /* 0x000fe4000f8e0243 */
[-C--:B------:R-:W-:Y:S01]  /*ade0*/  FMUL.FTZ R65, R144, R146.reuse ;  /* 0x0000009290417220 */ /* 0x080fe20000410000 */
[C---:B------:R-:W-:Y:S01]  /*adf0*/  LEA R64, P2, R66.reuse, UR10, 0x2 ;  /* 0x0000000a42407c11 */ /* 0x040fe2000f8410ff */
[C---:B------:R-:W-:Y:S01]  /*ae00*/  FFMA.FTZ R72, R109.reuse, R146, R72 ;  /* 0x000000926d487223 */ /* 0x040fe20000010048 */
[----:B------:R-:W-:Y:S01]  /*ae10*/  @!UP0 ULEA UR50, UR8, UR30, 0x4 ;  /* 0x0000001e08328291 */ /* 0x000fe2000f8e20ff */
[----:B------:R-:W-:Y:S01]  /*ae20*/  FFMA.FTZ R67, R109, R166, -R65 ;  /* 0x000000a66d437223 */ /* 0x000fe20000010841 */
[----:B------:R-:W-:Y:S01]  /*ae30*/  LEA.HI.X R65, R66, UR11, R145, 0x2, P2 ;  /* 0x0000000b42417c11 */ /* 0x000fe200090f1491 */
[----:B------:R-:W-:Y:S01]  /*ae40*/  FFMA.FTZ R66, R14, R107, R77 ;  /* 0x0000006b0e427223 */ /* 0x000fe2000001004d */
[----:B------:R-:W-:Y:S01]  /*ae50*/  FFMA.FTZ R201, R5, R201, R72 ;  /* 0x000000c905c97223 */ /* 0x000fe20000010048 */
[----:B------:R-:W-:Y:S01]  /*ae60*/  FADD.FTZ R67, R110, R67 ;  /* 0x000000436e437221 */ /* 0x000fe20000010000 */
[----:B------:R-:W-:Y:S01]  /*ae70*/  FMUL.FTZ R109, R193, UR37 ;  /* 0x00000025c16d7c20 */ /* 0x000fe20008410000 */
[----:B------:R-:W-:Y:S01]  /*ae80*/  FFMA.FTZ R77, R13, R76, R66 ;  /* 0x0000004c0d4d7223 */ /* 0x000fe20000010042 */
[C---:B------:R-:W-:Y:S01]  /*ae90*/  FMUL.FTZ R66, R116.reuse, R201 ;  /* 0x000000c974427220 */ /* 0x040fe20000410000 */
[----:B------:R-:W-:Y:S01]  /*aea0*/  FMUL.FTZ R116, R116, R67 ;  /* 0x0000004374747220 */ /* 0x000fe20000410000 */
[----:B------:R-:W-:Y:S01]  /*aeb0*/  FFMA.FTZ R109, R204, UR49, -R109 ;  /* 0x00000031cc6d7c23 */ /* 0x000fe2000801086d */
        /* <DEDUP_REMOVED lines=9> */
[C---:B------:R-:W-:Y:S01]  /*af50*/  FMUL.FTZ R72, R118.reuse, R66 ;  /* 0x0000004276487220 */ /* 0x040fe20000410000 */
[----:B------:R-:W-:Y:S01]  /*af60*/  FMUL.FTZ R77, R118, R200 ;  /* 0x000000c8764d7220 */ /* 0x000fe20000410000 */
[----:B------:R-:W-:Y:S01]  /*af70*/  FMUL.FTZ R116, R191, UR37 ;  /* 0x00000025bf747c20 */ /* 0x000fe20008410000 */
[----:B------:R-:W-:Y:S01]  /*af80*/  FFMA.FTZ R107, R9, R162, R76 ;  /* 0x000000a2096b7223 */ /* 0x000fe2000001004c */
[C---:B------:R-:W-:Y:S01]  /*af90*/  FFMA.FTZ R72, R119.reuse, R200, R72 ;  /* 0x000000c877487223 */ /* 0x040fe20000010048 */
[----:B------:R-:W-:Y:S01]  /*afa0*/  FFMA.FTZ R77, R119, R66, -R77 ;  /* 0x00000042774d7223 */ /* 0x000fe2000001084d */
[----:B------:R-:W-:Y:S01]  /*afb0*/  FFMA.FTZ R111, R204, UR37, R111 ;  /* 0x00000025cc6f7c23 */ /* 0x000fe2000801006f */
[----:B------:R-:W-:Y:S01]  /*afc0*/  FFMA.FTZ R107, R8, R157, R107 ;  /* 0x0000009d086b7223 */ /* 0x000fe2000001006b */
[C---:B------:R-:W-:Y:S01]  /*afd0*/  FFMA.FTZ R199, R7.reuse, R199, R72 ;  /* 0x000000c707c77223 */ /* 0x040fe20000010048 */
        /* <DEDUP_REMOVED lines=9> */
[----:B0-----:R-:W-:Y:S01]  /*b070*/  FFMA.FTZ R63, R207, UR49, -R116 ;  /* 0x00000031cf3f7c23 */ /* 0x001fe20008010874 */
[----:B------:R-:W-:Y:S01]  /*b080*/  FFMA.FTZ R107, R5, R154, R76 ;  /* 0x0000009a056b7223 */ /* 0x000fe2000001004c */
[----:B------:R-:W-:Y:S01]  /*b090*/  FADD.FTZ R72, R113, R72 ;  /* 0x0000004871487221 */ /* 0x000fe20000010000 */
[----:B------:R-:W-:Y:S01]  /*b0a0*/  FFMA.FTZ R198, R8, R198, R121 ;  /* 0x000000c608c67223 */ /* 0x000fe20000010079 */
[----:B------:R-:W-:-:S02]  /*b0b0*/  HFMA2 R113, -RZ, RZ, 0, 7.8678131103515625e-06 ;  /* 0x00000084ff717431 */ /* 0x000fc400000001ff */
[----:B------:R-:W-:Y:S01]  /*b0c0*/  FFMA.FTZ R76, R4, R149, R107 ;  /* 0x00000095044c7223 */ /* 0x000fe2000001006b */
[C---:B------:R-:W-:Y:S01]  /*b0d0*/  FMUL.FTZ R106, R122.reuse, R72 ;  /* 0x000000487a6a7220 */ /* 0x040fe20000410000 */
[-C--:B------:R-:W-:Y:S01]  /*b0e0*/  FMUL.FTZ R107, R122, R198.reuse ;  /* 0x000000c67a6b7220 */ /* 0x080fe20000410000 */
[----:B------:R-:W-:Y:S01]  /*b0f0*/  FMUL.FTZ R111, R0, -R111 ;  /* 0x8000006f006f7220 */ /* 0x000fe20000410000 */
[----:B------:R-:W-:Y:S01]  /*b100*/  FMUL.FTZ R62, R191, UR49 ;  /* 0x00000031bf3e7c20 */ /* 0x000fe20008410000 */
[C---:B------:R-:W-:Y:S01]  /*b110*/  FFMA.FTZ R106, R123.reuse, R198, R106 ;  /* 0x000000c67b6a7223 */ /* 0x040fe2000001006a */
[----:B------:R-:W-:Y:S01]  /*b120*/  FFMA.FTZ R107, R123, R72, -R107 ;  /* 0x000000487b6b7223 */ /* 0x000fe2000001086b */
[----:B------:R-:W-:Y:S01]  /*b130*/  FMUL.FTZ R117, R190, UR49 ;  /* 0x00000031be757c20 */ /* 0x000fe20008410000 */
[----:B------:R-:W-:Y:S01]  /*b140*/  FMUL.FTZ R79, R14, -R79 ;  /* 0x8000004f0e4f7220 */ /* 0x000fe20000410000 */
[----:B------:R-:W-:Y:S01]  /*b150*/  FFMA.FTZ R197, R9, R197, R106 ;  /* 0x000000c509c57223 */ /* 0x000fe2000001006a */
[----:B------:R-:W-:Y:S01]  /*b160*/  FADD.FTZ R107, R114, R107 ;  /* 0x0000006b726b7221 */ /* 0x000fe20000010000 */
[----:B------:R-:W-:-:S02]  /*b170*/  IMAD R110, R182, R113, UR30 ;  /* 0x0000001eb66e7e24 */ /* 0x000fc4000f8e0271 */
[----:B------:R-:W-:Y:S01]  /*b180*/  FMUL.FTZ R113, R0, R109 ;  /* 0x0000006d00717220 */ /* 0x000fe20000410000 */
[----:B------:R-:W-:Y:S01]  /*b190*/  FMUL.FTZ R114, R192, UR49 ;  /* 0x00000031c0727c20 */ /* 0x000fe20008410000 */
[C---:B------:R-:W-:Y:S01]  /*b1a0*/  FMUL.FTZ R106, R124.reuse, R107 ;  /* 0x0000006b7c6a7220 */ /* 0x040fe20000410000 */
[-C--:B------:R-:W-:Y:S01]  /*b1b0*/  FMUL.FTZ R124, R124, R197.reuse ;  /* 0x000000c57c7c7220 */ /* 0x080fe20000410000 */
[----:B------:R0:W-:Y:S01]  /*b1c0*/  STS [R110+0x2104], R111 ;  /* 0x0021046f6e007388 */ /* 0x0001e20000000800 */
[----:B------:R-:W-:Y:S01]  /*b1d0*/  FFMA.FTZ R114, R205, UR37, R114 ;  /* 0x00000025cd727c23 */ /* 0x000fe20008010072 */
[C---:B------:R-:W-:Y:S01]  /*b1e0*/  FFMA.FTZ R109, R125.reuse, R197, R106 ;  /* 0x000000c57d6d7223 */ /* 0x040fe2000001006a */
[----:B------:R-:W-:Y:S01]  /*b1f0*/  FFMA.FTZ R106, R125, R107, -R124 ;  /* 0x0000006b7d6a7223 */ /* 0x000fe2000001087c */
[----:B------:R1:W-:Y:S01]  /*b200*/  STS [R110+0x2100], R113 ;  /* 0x002100716e007388 */ /* 0x0003e20000000800 */
[----:B------:R-:W-:Y:S01]  /*b210*/  FMUL.FTZ R70, R15, -R70 ;  /* 0x800000460f467220 */ /* 0x000fe20000410000 */
[----:B------:R-:W-:Y:S01]  /*b220*/  FFMA.FTZ R196, R10, R196, R109 ;  /* 0x000000c40ac47223 */ /* 0x000fe2000001006d */
[----:B------:R-:W-:Y:S01]  /*b230*/  FADD.FTZ R106, R115, R106 ;  /* 0x0000006a736a7221 */ /* 0x000fe20000010000 */
[C---:B------:R-:W-:Y:S01]  /*b240*/  FMUL.FTZ R109, R17.reuse, R112 ;  /* 0x00000070116d7220 */ /* 0x040fe20000410000 */
[----:B------:R-:W-:Y:S01]  /*b250*/  FMUL.FTZ R115, R190, UR37 ;  /* 0x00000025be737c20 */ /* 0x000fe20008410000 */
[C---:B------:R-:W-:Y:S01]  /*b260*/  FMUL.FTZ R61, R128.reuse, R196 ;  /* 0x000000c4803d7220 */ /* 0x040fe20000410000 */
[----:B------:R-:W-:Y:S01]  /*b270*/  FMUL.FTZ R60, R128, R106 ;  /* 0x0000006a803c7220 */ /* 0x000fe20000410000 */
[----:B0-----:R-:W-:Y:S01]  /*b280*/  FMUL.FTZ R111, R17, -R114 ;  /* 0x80000072116f7220 */ /* 0x001fe20000410000 */
[----:B------:R0:W-:Y:S01]  /*b290*/  STS [R110+0x2108], R109 ;  /* 0x0021086d6e007388 */ /* 0x0001e20000000800 */
[C---:B------:R-:W-:Y:S01]  /*b2a0*/  FFMA.FTZ R61, R129.reuse, R106, -R61 ;  /* 0x0000006a813d7223 */ /* 0x040fe2000001083d */
[----:B------:R-:W-:Y:S01]  /*b2b0*/  FFMA.FTZ R60, R129, R196, R60 ;  /* 0x000000c4813c7223 */ /* 0x000fe2000001003c */
[----:B-1----:R-:W-:Y:S01]  /*b2c0*/  FMUL.FTZ R113, R16, R63 ;  /* 0x0000003f10717220 */ /* 0x002fe20000410000 */
[----:B------:R1:W-:Y:S01]  /*b2d0*/  STS [R110+0x210c], R111 ;  /* 0x00210c6f6e007388 */ /* 0x0003e20000000800 */
[----:B------:R-:W-:Y:S01]  /*b2e0*/  FADD.FTZ R61, R78, R61 ;  /* 0x0000003d4e3d7221 */ /* 0x000fe20000010000 */
[----:B------:R-:W-:Y:S01]  /*b2f0*/  FFMA.FTZ R195, R11, R195, R60 ;  /* 0x000000c30bc37223 */ /* 0x000fe2000001003c */
[----:B------:R-:W-:Y:S01]  /*b300*/  FFMA.FTZ R78, R208, UR37, R117 ;  /* 0x00000025d04e7c23 */ /* 0x000fe20008010075 */
[----:B------:R2:W-:Y:S01]  /*b310*/  STS [R110+0x2110], R113 ;  /* 0x002110716e007388 */ /* 0x0005e20000000800 */
[C---:B------:R-:W-:Y:S01]  /*b320*/  FMUL.FTZ R60, R130.reuse, R61 ;  /* 0x0000003d823c7220 */ /* 0x040fe20000410000 */
[-C--:B------:R-:W-:Y:S01]  /*b330*/  FMUL.FTZ R130, R130, R195.reuse ;  /* 0x000000c382827220 */ /* 0x080fe20000410000 */
[----:B0-----:R-:W-:Y:S01]  /*b340*/  FFMA.FTZ R109, R207, UR37, R62 ;  /* 0x00000025cf6d7c23 */ /* 0x001fe2000801003e */
[----:B------:R-:W-:Y:S01]  /*b350*/  FFMA.FTZ R62, R208, UR49, -R115 ;  /* 0x00000031d03e7c23 */ /* 0x000fe20008010873 */
[C---:B------:R-:W-:Y:S01]  /*b360*/  FFMA.FTZ R63, R131.reuse, R195, R60 ;  /* 0x000000c3833f7223 */ /* 0x040fe2000001003c */
[----:B------:R-:W-:Y:S01]  /*b370*/  FFMA.FTZ R60, R131, R61, -R130 ;  /* 0x0000003d833c7223 */ /* 0x000fe20000010882 */
[----:B------:R-:W-:Y:S01]  /*b380*/  FMUL.FTZ R109, R16, -R109 ;  /* 0x8000006d106d7220 */ /* 0x000fe20000410000 */
[----:B-1----:R-:W-:Y:S01]  /*b390*/  FMUL.FTZ R111, R15, R62 ;  /* 0x0000003e0f6f7220 */ /* 0x002fe20000410000 */
[----:B------:R-:W-:Y:S01]  /*b3a0*/  FFMA.FTZ R194, R12, R194, R63 ;  /* 0x000000c20cc27223 */ /* 0x000fe2000001003f */
[----:B------:R-:W-:Y:S01]  /*b3b0*/  FADD.FTZ R60, R165, R60 ;  /* 0x0000003ca53c7221 */ /* 0x000fe20000010000 */
[----:B--2---:R-:W-:Y:S01]  /*b3c0*/  FMUL.FTZ R113, R15, -R78 ;  /* 0x8000004e0f717220 */ /* 0x004fe20000410000 */
[----:B------:R-:W-:Y:S01]  /*b3d0*/  FMUL.FTZ R78, R13, -R74 ;  /* 0x8000004a0d4e7220 */ /* 0x000fe20000410000 */
[C---:B------:R-:W-:Y:S01]  /*b3e0*/  FMUL.FTZ R63, R132.reuse, R194 ;  /* 0x000000c2843f7220 */ /* 0x040fe20000410000 */
[-C--:B------:R-:W-:Y:S01]  /*b3f0*/  FMUL.FTZ R62, R132, R60.reuse ;  /* 0x0000003c843e7220 */ /* 0x080fe20000410000 */
[----:B------:R0:W-:Y:S01]  /*b400*/  STS [R110+0x2114], R109 ;  /* 0x0021146d6e007388 */ /* 0x0001e20000000800 */
[----:B------:R-:W-:Y:S01]  /*b410*/  FMUL.FTZ R74, R188, UR37 ;  /* 0x00000025bc4a7c20 */ /* 0x000fe20008410000 */
[C---:B------:R-:W-:Y:S01]  /*b420*/  FFMA.FTZ R63, R133.reuse, R60, -R63 ;  /* 0x0000003c853f7223 */ /* 0x040fe2000001083f */
[----:B------:R-:W-:Y:S01]  /*b430*/  FFMA.FTZ R62, R133, R194, R62 ;  /* 0x000000c2853e7223 */ /* 0x000fe2000001003e */
[----:B------:R1:W-:Y:S01]  /*b440*/  STS [R110+0x2118], R111 ;  /* 0x0021186f6e007388 */ /* 0x0003e20000000800 */
[----:B------:R-:W-:Y:S01]  /*b450*/  FFMA.FTZ R74, R211, UR49, -R74 ;  /* 0x00000031d34a7c23 */ /* 0x000fe2000801084a */
[----:B------:R-:W-:Y:S01]  /*b460*/  FADD.FTZ R63, R78, R63 ;  /* 0x0000003f4e3f7221 */ /* 0x000fe20000010000 */
[----:B------:R-:W-:Y:S01]  /*b470*/  FMUL.FTZ R78, R188, UR49 ;  /* 0x00000031bc4e7c20 */ /* 0x000fe20008410000 */
[----:B------:R2:W-:Y:S01]  /*b480*/  STS [R110+0x211c], R113 ;  /* 0x00211c716e007388 */ /* 0x0005e20000000800 */
[----:B------:R-:W-:Y:S01]  /*b490*/  FMUL.FTZ R114, R187, UR37 ;  /* 0x00000025bb727c20 */ /* 0x000fe20008410000 */
[----:B0-----:R-:W-:Y:S01]  /*b4a0*/  FFMA.FTZ R109, R13, R206, R62 ;  /* 0x000000ce0d6d7223 */ /* 0x001fe2000001003e */
[C---:B------:R-:W-:Y:S01]  /*b4b0*/  FMUL.FTZ R62, R134.reuse, R63 ;  /* 0x0000003f863e7220 */ /* 0x040fe20000410000 */
[C---:B------:R-:W-:Y:S01]  /*b4c0*/  FMUL.FTZ R115, R189.reuse, UR37 ;  /* 0x00000025bd737c20 */ /* 0x040fe20008410000 */
[----:B------:R-:W-:Y:S01]  /*b4d0*/  FMUL.FTZ R117, R189, UR49 ;  /* 0x00000031bd757c20 */ /* 0x000fe20008410000 */
[-C--:B------:R-:W-:Y:S01]  /*b4e0*/  FMUL.FTZ R134, R134, R109.reuse ;  /* 0x0000006d86867220 */ /* 0x080fe20000410000 */
[----:B-1----:R-:W-:Y:S01]  /*b4f0*/  FFMA.FTZ R111, R135, R109, R62 ;  /* 0x0000006d876f7223 */ /* 0x002fe2000001003e */
[----:B------:R-:W-:Y:S01]  /*b500*/  FFMA.FTZ R112, R211, UR37, R78 ;  /* 0x00000025d3707c23 */ /* 0x000fe2000801004e */
[----:B------:R-:W-:Y:S01]  /*b510*/  FFMA.FTZ R115, R210, UR49, -R115 ;  /* 0x00000031d2737c23 */ /* 0x000fe20008010873 */
[----:B--2---:R-:W-:Y:S01]  /*b520*/  FMUL.FTZ R113, R13, R74 ;  /* 0x0000004a0d717220 */ /* 0x004fe20000410000 */
[----:B------:R-:W-:Y:S01]  /*b530*/  FFMA.FTZ R62, R135, R63, -R134 ;  /* 0x0000003f873e7223 */ /* 0x000fe20000010886 */
[----:B------:R-:W-:Y:S01]  /*b540*/  FFMA.FTZ R74, R14, R209, R111 ;  /* 0x000000d10e4a7223 */ /* 0x000fe2000001006f */
[----:B------:R-:W-:Y:S01]  /*b550*/  FFMA.FTZ R111, R213, UR49, -R114 ;  /* 0x00000031d56f7c23 */ /* 0x000fe20008010872 */
[----:B------:R-:W-:Y:S01]  /*b560*/  FFMA.FTZ R117, R210, UR37, R117 ;  /* 0x00000025d2757c23 */ /* 0x000fe20008010075 */
[----:B------:R-:W-:Y:S01]  /*b570*/  FADD.FTZ R62, R79, R62 ;  /* 0x0000003e4f3e7221 */ /* 0x000fe20000010000 */
[----:B------:R-:W-:Y:S01]  /*b580*/  FMUL.FTZ R79, R136, R74 ;  /* 0x0000004a884f7220 */ /* 0x000fe20000410000 */
[----:B------:R-:W-:Y:S01]  /*b590*/  FMUL.FTZ R119, R12, R111 ;  /* 0x0000006f0c777220 */ /* 0x000fe20000410000 */
[----:B------:R-:W-:Y:S01]  /*b5a0*/  FMUL.FTZ R115, R14, R115 ;  /* 0x000000730e737220 */ /* 0x000fe20000410000 */
[-C--:B------:R-:W-:Y:S01]  /*b5b0*/  FMUL.FTZ R78, R136, R62.reuse ;  /* 0x0000003e884e7220 */ /* 0x080fe20000410000 */
[----:B------:R-:W-:Y:S01]  /*b5c0*/  FFMA.FTZ R79, R137, R62, -R79 ;  /* 0x0000003e894f7223 */ /* 0x000fe2000001084f */
[----:B------:R-:W-:Y:S01]  /*b5d0*/  FMUL.FTZ R117, R14, -R117 ;  /* 0x800000750e757220 */ /* 0x000fe20000410000 */
[----:B------:R-:W-:Y:S01]  /*b5e0*/  FMUL.FTZ R116, R187, UR49 ;  /* 0x00000031bb747c20 */ /* 0x000fe20008410000 */
[----:B------:R-:W-:Y:S01]  /*b5f0*/  FFMA.FTZ R78, R137, R74, R78 ;  /* 0x0000004a894e7223 */ /* 0x000fe2000001004e */
[----:B------:R-:W-:Y:S01]  /*b600*/  FADD.FTZ R111, R70, R79 ;  /* 0x0000004f466f7221 */ /* 0x000fe20000010000 */
[----:B------:R-:W-:Y:S01]  /*b610*/  FMUL.FTZ R121, R186, UR37 ;  /* 0x00000025ba797c20 */ /* 0x000fe20008410000 */
[----:B------:R0:W-:Y:S01]  /*b620*/  STS [R110+0x2120], R115 ;  /* 0x002120736e007388 */ /* 0x0001e20000000800 */
[----:B------:R-:W-:Y:S01]  /*b630*/  FFMA.FTZ R79, R15, R212, R78 ;  /* 0x000000d40f4f7223 */ /* 0x000fe2000001004e */
[----:B------:R-:W-:Y:S01]  /*b640*/  FMUL.FTZ R70, R138, R111 ;  /* 0x0000006f8a467220 */ /* 0x000fe20000410000 */
[----:B------:R-:W-:Y:S01]  /*b650*/  FMUL.FTZ R123, R186, UR49 ;  /* 0x00000031ba7b7c20 */ /* 0x000fe20008410000 */
[----:B------:R1:W-:Y:S01]  /*b660*/  STS [R110+0x2124], R117 ;  /* 0x002124756e007388 */ /* 0x0003e20000000800 */
[----:B------:R-:W-:Y:S01]  /*b670*/  FMUL.FTZ R138, R138, R79 ;  /* 0x0000004f8a8a7220 */ /* 0x000fe20000410000 */
[C---:B------:R-:W-:Y:S01]  /*b680*/  FMUL.FTZ R114, R184.reuse, UR37 ;  /* 0x00000025b8727c20 */ /* 0x040fe20008410000 */
[----:B------:R-:W-:Y:S01]  /*b690*/  FMUL.FTZ R120, R184, UR49 ;  /* 0x00000031b8787c20 */ /* 0x000fe20008410000 */
[----:B------:R2:W-:Y:S01]  /*b6a0*/  STS [R110+0x2128], R113 ;  /* 0x002128716e007388 */ /* 0x0005e20000000800 */
[----:B------:R-:W-:Y:S01]  /*b6b0*/  FFMA.FTZ R78, R139, R111, -R138 ;  /* 0x0000006f8b4e7223 */ /* 0x000fe2000001088a */
[----:B0-----:R-:W-:Y:S01]  /*b6c0*/  FMUL.FTZ R115, R13, -R112 ;  /* 0x800000700d737220 */ /* 0x001fe20000410000 */
[----:B------:R-:W-:Y:S01]  /*b6d0*/  FFMA.FTZ R112, R214, UR37, R123 ;  /* 0x00000025d6707c23 */ /* 0x000fe2000801007b */
[----:B------:R-:W-:Y:S01]  /*b6e0*/  FFMA.FTZ R114, R217, UR49, -R114 ;  /* 0x00000031d9727c23 */ /* 0x000fe20008010872 */
[----:B------:R-:W-:Y:S01]  /*b6f0*/  FADD.FTZ R78, R71, R78 ;  /* 0x0000004e474e7221 */ /* 0x000fe20000010000 */
[----:B-1----:R-:W-:Y:S01]  /*b700*/  FFMA.FTZ R117, R213, UR37, R116 ;  /* 0x00000025d5757c23 */ /* 0x002fe20008010074 */
[----:B------:R0:W-:Y:S01]  /*b710*/  STS [R110+0x212c], R115 ;  /* 0x00212c736e007388 */ /* 0x0001e20000000800 */
[----:B------:R-:W-:Y:S01]  /*b720*/  FMUL.FTZ R125, R185, UR37 ;  /* 0x00000025b97d7c20 */ /* 0x000fe20008410000 */
[----:B------:R-:W-:Y:S01]  /*b730*/  FMUL.FTZ R71, R140, R78 ;  /* 0x0000004e8c477220 */ /* 0x000fe20000410000 */
[----:B--2---:R-:W-:Y:S01]  /*b740*/  FFMA.FTZ R113, R139, R79, R70 ;  /* 0x0000004f8b717223 */ /* 0x004fe20000010046 */
[----:B------:R-:W-:Y:S01]  /*b750*/  FFMA.FTZ R70, R214, UR49, -R121 ;  /* 0x00000031d6467c23 */ /* 0x000fe20008010879 */
[----:B------:R-:W-:Y:S01]  /*b760*/  FMUL.FTZ R117, R12, -R117 ;  /* 0x800000750c757220 */ /* 0x000fe20000410000 */
[----:B------:R1:W-:Y:S01]  /*b770*/  STS [R110+0x2130], R119 ;  /* 0x002130776e007388 */ /* 0x0003e20000000800 */
[----:B------:R-:W-:Y:S01]  /*b780*/  FMUL.FTZ R122, R183, UR37 ;  /* 0x00000025b77a7c20 */ /* 0x000fe20008410000 */
[----:B------:R-:W-:Y:S01]  /*b790*/  FFMA.FTZ R120, R217, UR37, R120 ;  /* 0x00000025d9787c23 */ /* 0x000fe20008010078 */
[----:B------:R-:W-:Y:S01]  /*b7a0*/  FFMA.FTZ R125, R216, UR49, -R125 ;  /* 0x00000031d87d7c23 */ /* 0x000fe2000801087d */
[----:B0-----:R-:W-:Y:S01]  /*b7b0*/  FMUL.FTZ R115, R11, R70 ;  /* 0x000000460b737220 */ /* 0x001fe20000410000 */
[----:B------:R-:W-:Y:S01]  /*b7c0*/  FFMA.FTZ R70, R16, R215, R113 ;  /* 0x000000d710467223 */ /* 0x000fe20000010071 */
[----:B------:R0:W-:Y:S01]  /*b7d0*/  STS [R110+0x2134], R117 ;  /* 0x002134756e007388 */ /* 0x0001e20000000800 */
[----:B------:R-:W-:Y:S01]  /*b7e0*/  FMUL.FTZ R113, R17, -R68 ;  /* 0x8000004411717220 */ /* 0x000fe20000410000 */
[----:B------:R-:W-:Y:S01]  /*b7f0*/  FFMA.FTZ R123, R219, UR49, -R122 ;  /* 0x00000031db7b7c23 */ /* 0x000fe2000801087a */
[----:B------:R-:W-:Y:S01]  /*b800*/  FFMA.FTZ R68, R141, R70, R71 ;  /* 0x000000468d447223 */ /* 0x000fe20000010047 */
[----:B------:R-:W-:Y:S01]  /*b810*/  STS [R110+0x2138], R115 ;  /* 0x002138736e007388 */ /* 0x000fe20000000800 */
[----:B-1----:R-:W-:Y:S01]  /*b820*/  FMUL.FTZ R119, R185, UR49 ;  /* 0x00000031b9777c20 */ /* 0x002fe20008410000 */
[----:B------:R-:W-:Y:S01]  /*b830*/  FMUL.FTZ R121, R9, -R120 ;  /* 0x8000007809797220 */ /* 0x000fe20000410000 */
[----:B------:R-:W-:Y:S01]  /*b840*/  FFMA.FTZ R71, R17, R218, R68 ;  /* 0x000000da11477223 */ /* 0x000fe20000010044 */
[----:B------:R-:W-:Y:S01]  /*b850*/  FMUL.FTZ R125, R10, R125 ;  /* 0x0000007d0a7d7220 */ /* 0x000fe20000410000 */
[----:B------:R-:W-:Y:S01]  /*b860*/  FFMA.FTZ R119, R216, UR37, R119 ;  /* 0x00000025d8777c23 */ /* 0x000fe20008010077 */
[----:B0-----:R-:W-:Y:S01]  /*b870*/  FMUL.FTZ R117, R11, -R112 ;  /* 0x800000700b757220 */ /* 0x001fe20000410000 */
[----:B------:R-:W-:Y:S01]  /*b880*/  FMUL.FTZ R112, R140, R70 ;  /* 0x000000468c707220 */ /* 0x000fe20000410000 */
[----:B------:R-:W-:Y:S01]  /*b890*/  FMUL.FTZ R123, R8, R123 ;  /* 0x0000007b087b7220 */ /* 0x000fe20000410000 */
[----:B------:R-:W-:Y:S01]  /*b8a0*/  FMUL.FTZ R119, R10, -R119 ;  /* 0x800000770a777220 */ /* 0x000fe20000410000 */
[----:B------:R-:W-:Y:S01]  /*b8b0*/  FFMA.FTZ R207, -R47, R83, R207 ;  /* 0x000000532fcf7223 */ /* 0x000fe200000101cf */
[-C--:B------:R-:W-:Y:S01]  /*b8c0*/  FFMA.FTZ R112, R141, R78.reuse, -R112 ;  /* 0x0000004e8d707223 */ /* 0x080fe20000010870 */
[----:B------:R0:W-:Y:S01]  /*b8d0*/  STS [R110+0x213c], R117 ;  /* 0x00213c756e007388 */ /* 0x0001e20000000800 */
[----:B------:R-:W-:Y:S01]  /*b8e0*/  FMUL.FTZ R122, R47, R78 ;  /* 0x0000004e2f7a7220 */ /* 0x000fe20000410000 */
[----:B------:R-:W-:Y:S01]  /*b8f0*/  FFMA.FTZ R208, -R46, R82, R208 ;  /* 0x000000522ed07223 */ /* 0x000fe200000101d0 */
[----:B------:R-:W-:Y:S01]  /*b900*/  FADD.FTZ R113, R113, R112 ;  /* 0x0000007071717221 */ /* 0x000fe20000010000 */
[----:B------:R1:W-:Y:S01]  /*b910*/  STS [R110+0x2144], R119 ;  /* 0x002144776e007388 */ /* 0x0003e20000000800 */
[----:B------:R-:W-:Y:S01]  /*b920*/  FFMA.FTZ R112, -R48, R84, R205 ;  /* 0x0000005430707223 */ /* 0x000fe200000101cd */
[----:B------:R-:W-:Y:S01]  /*b930*/  FMUL.FTZ R128, R183, UR49 ;  /* 0x00000031b7807c20 */ /* 0x000fe20008410000 */
[C---:B------:R-:W-:Y:S01]  /*b940*/  FMUL.FTZ R68, R142.reuse, R113 ;  /* 0x000000718e447220 */ /* 0x040fe20000410000 */
[-C--:B------:R-:W-:Y:S01]  /*b950*/  FMUL.FTZ R142, R142, R71.reuse ;  /* 0x000000478e8e7220 */ /* 0x080fe20000410000 */
[----:B------:R2:W-:Y:S01]  /*b960*/  STS [R110+0x2140], R125 ;  /* 0x0021407d6e007388 */ /* 0x0005e20000000800 */
[----:B0-----:R-:W-:Y:S01]  /*b970*/  FMUL.FTZ R117, R9, R114 ;  /* 0x0000007209757220 */ /* 0x001fe20000410000 */
[C---:B------:R-:W-:Y:S01]  /*b980*/  FFMA.FTZ R115, R143.reuse, R71, R68 ;  /* 0x000000478f737223 */ /* 0x040fe20000010044 */
[----:B------:R-:W-:Y:S01]  /*b990*/  FFMA.FTZ R114, R143, R113, -R142 ;  /* 0x000000718f727223 */ /* 0x000fe2000001088e */
[----:B------:R-:W-:Y:S01]  /*b9a0*/  STS [R110+0x214c], R121 ;  /* 0x00214c796e007388 */ /* 0x000fe20000000800 */
[----:B------:R-:W-:Y:S01]  /*b9b0*/  FFMA.FTZ R210, -R45, R81, R210 ;  /* 0x000000512dd27223 */ /* 0x000fe200000101d2 */
[----:B------:R-:W-:Y:S01]  /*b9c0*/  FFMA.FTZ R222, R0, R222, R115 ;  /* 0x000000de00de7223 */ /* 0x000fe20000010073 */
[----:B------:R-:W-:Y:S01]  /*b9d0*/  FADD.FTZ R114, R69, R114 ;  /* 0x0000007245727221 */ /* 0x000fe20000010000 */
[C---:B------:R-:W-:Y:S01]  /*b9e0*/  FFMA.FTZ R115, -R49.reuse, R85, R204 ;  /* 0x0000005531737223 */ /* 0x040fe200000101cc */
[----:B------:R-:W-:Y:S01]  /*b9f0*/  FMUL.FTZ R69, R48, R71 ;  /* 0x0000004730457220 */ /* 0x000fe20000410000 */
[C---:B------:R-:W-:Y:S01]  /*ba00*/  FMUL.FTZ R68, R49.reuse, R222 ;  /* 0x000000de31447220 */ /* 0x040fe20000410000 */
[----:B------:R-:W-:Y:S01]  /*ba10*/  FMUL.FTZ R116, R49, R114 ;  /* 0x0000007231747220 */ /* 0x000fe20000410000 */
[----:B------:R0:W-:Y:S01]  /*ba20*/  STS [R110+0x2148], R117 ;  /* 0x002148756e007388 */ /* 0x0001e20000000800 */
[----:B-1----:R-:W-:Y:S01]  /*ba30*/  FMUL.FTZ R119, R192, R69 ;  /* 0x00000045c0777220 */ /* 0x002fe20000410000 */
[----:B------:R-:W-:Y:S01]  /*ba40*/  FMUL.FTZ R118, R193, R68 ;  /* 0x00000044c1767220 */ /* 0x000fe20000410000 */
[----:B--2---:R-:W-:Y:S01]  /*ba50*/  FMUL.FTZ R125, R127, UR37 ;  /* 0x000000257f7d7c20 */ /* 0x004fe20008410000 */
[----:B------:R1:W-:Y:S01]  /*ba60*/  STS [R110+0x2150], R123 ;  /* 0x0021507b6e007388 */ /* 0x0003e20000000800 */
[----:B------:R-:W-:Y:S01]  /*ba70*/  FFMA.FTZ R129, R219, UR37, R128 ;  /* 0x00000025db817c23 */ /* 0x000fe20008010080 */
[-C--:B------:R-:W-:Y:S01]  /*ba80*/  FFMA.FTZ R118, R115, R116.reuse, -R118 ;  /* 0x0000007473767223 */ /* 0x080fe20000010876 */
[----:B------:R-:W-:Y:S01]  /*ba90*/  FMUL.FTZ R116, R193, R116 ;  /* 0x00000074c1747220 */ /* 0x000fe20000410000 */
[----:B------:R-:W-:Y:S01]  /*baa0*/  FFMA.FTZ R211, -R44, R80, R211 ;  /* 0x000000502cd37223 */ /* 0x000fe200000101d3 */
[----:B------:R-:W-:Y:S01]  /*bab0*/  FMUL.FTZ R131, R127, UR49 ;  /* 0x000000317f837c20 */ /* 0x000fe20008410000 */
[----:B0-----:R-:W-:Y:S01]  /*bac0*/  FMUL.FTZ R117, R48, R113 ;  /* 0x0000007130757220 */ /* 0x001fe20000410000 */
[----:B------:R-:W-:Y:S01]  /*bad0*/  FFMA.FTZ R116, R115, R68, R116 ;  /* 0x0000004473747223 */ /* 0x000fe20000010074 */
[----:B------:R-:W-:Y:S01]  /*bae0*/  FADD.FTZ R118, RZ, R118 ;  /* 0x00000076ff767221 */ /* 0x000fe20000010000 */
[----:B------:R-:W-:Y:S01]  /*baf0*/  FMUL.FTZ R129, R8, -R129 ;  /* 0x8000008108817220 */ /* 0x000fe20000410000 */
[-C--:B------:R-:W-:Y:S01]  /*bb00*/  FFMA.FTZ R119, R112, R117.reuse, -R119 ;  /* 0x0000007570777223 */ /* 0x080fe20000010877 */
[----:B------:R-:W-:Y:S01]  /*bb10*/  FMUL.FTZ R117, R192, R117 ;  /* 0x00000075c0757220 */ /* 0x000fe20000410000 */
[----:B------:R-:W-:Y:S01]  /*bb20*/  FADD.FTZ R116, RZ, R116 ;  /* 0x00000074ff747221 */ /* 0x000fe20000010000 */
[----:B-1----:R-:W-:Y:S01]  /*bb30*/  FMUL.FTZ R123, R46, R111 ;  /* 0x0000006f2e7b7220 */ /* 0x002fe20000410000 */
[----:B------:R-:W-:Y:S01]  /*bb40*/  FADD.FTZ R118, R118, R119 ;  /* 0x0000007776767221 */ /* 0x000fe20000010000 */
[----:B------:R-:W-:Y:S01]  /*bb50*/  FFMA.FTZ R117, R112, R69, R117 ;  /* 0x0000004570757223 */ /* 0x000fe20000010075 */
[----:B------:R-:W-:Y:S01]  /*bb60*/  FMUL.FTZ R132, R126, UR37 ;  /* 0x000000257e847c20 */ /* 0x000fe20008410000 */
[----:B------:R-:W-:Y:S01]  /*bb70*/  FFMA.FTZ R130, R220, UR37, R131 ;  /* 0x00000025dc827c23 */ /* 0x000fe20008010083 */
[----:B------:R0:W-:Y:S01]  /*bb80*/  STS [R110+0x2154], R129 ;  /* 0x002154816e007388 */ /* 0x0001e20000000800 */
[----:B------:R-:W-:Y:S01]  /*bb90*/  FADD.FTZ R120, R116, R117 ;  /* 0x0000007574787221 */ /* 0x000fe20000010000 */
[----:B------:R-:W-:Y:S01]  /*bba0*/  FMUL.FTZ R116, R47, R70 ;  /* 0x000000462f747220 */ /* 0x000fe20000410000 */
[----:B------:R-:W-:Y:S01]  /*bbb0*/  FMUL.FTZ R117, R46, R79 ;  /* 0x0000004f2e757220 */ /* 0x000fe20000410000 */
[----:B------:R-:W-:Y:S01]  /*bbc0*/  FFMA.FTZ R131, R221, UR49, -R132 ;  /* 0x00000031dd837c23 */ /* 0x000fe20008010884 */
[----:B------:R-:W-:Y:S01]  /*bbd0*/  FFMA.FTZ R213, -R43, R59, R213 ;  /* 0x0000003b2bd57223 */ /* 0x000fe200000101d5 */
[----:B------:R-:W-:Y:S01]  /*bbe0*/  FMUL.FTZ R124, R191, R116 ;  /* 0x00000074bf7c7220 */ /* 0x000fe20000410000 */
[----:B------:R-:W-:Y:S01]  /*bbf0*/  FMUL.FTZ R119, R190, R117 ;  /* 0x00000075be777220 */ /* 0x000fe20000410000 */
[----:B------:R-:W-:Y:S01]  /*bc00*/  FMUL.FTZ R131, R6, R131 ;  /* 0x0000008306837220 */ /* 0x000fe20000410000 */
[----:B------:R-:W-:Y:S01]  /*bc10*/  FFMA.FTZ R214, -R42, R58, R214 ;  /* 0x0000003a2ad67223 */ /* 0x000fe200000101d6 */
[-C--:B------:R-:W-:Y:S01]  /*bc20*/  FFMA.FTZ R121, R207, R122.reuse, -R124 ;  /* 0x0000007acf797223 */ /* 0x080fe2000001087c */
[----:B------:R-:W-:Y:S01]  /*bc30*/  FMUL.FTZ R122, R191, R122 ;  /* 0x0000007abf7a7220 */ /* 0x000fe20000410000 */
[----:B------:R-:W-:Y:S01]  /*bc40*/  FFMA.FTZ R124, R220, UR49, -R125 ;  /* 0x00000031dc7c7c23 */ /* 0x000fe2000801087d */
[-C--:B------:R-:W-:Y:S01]  /*bc50*/  FFMA.FTZ R125, R208, R123.reuse, -R119 ;  /* 0x0000007bd07d7223 */ /* 0x080fe20000010877 */
[----:B------:R-:W-:Y:S01]  /*bc60*/  FADD.FTZ R118, R118, R121 ;  /* 0x0000007976767221 */ /* 0x000fe20000010000 */
        /* <DEDUP_REMOVED lines=8> */
[C---:B------:R-:W-:Y:S01]  /*bcf0*/  FMUL.FTZ R124, R44.reuse, R63 ;  /* 0x0000003f2c7c7220 */ /* 0x040fe20000410000 */
[----:B------:R-:W-:Y:S01]  /*bd00*/  FADD.FTZ R120, R119, R120 ;  /* 0x0000007877787221 */ /* 0x000fe20000010000 */
[----:B------:R-:W-:Y:S01]  /*bd10*/  FMUL.FTZ R123, R189, R118 ;  /* 0x00000076bd7b7220 */ /* 0x000fe20000410000 */
[----:B------:R-:W-:Y:S01]  /*bd20*/  FMUL.FTZ R119, R44, R109 ;  /* 0x0000006d2c777220 */ /* 0x000fe20000410000 */
[----:B0-----:R-:W-:Y:S01]  /*bd30*/  FMUL.FTZ R129, R7, -R130 ;  /* 0x8000008207817220 */ /* 0x001fe20000410000 */
[----:B------:R-:W-:Y:S01]  /*bd40*/  STS [R110+0x2160], R131 ;  /* 0x002160836e007388 */ /* 0x000fe20000000800 */
[----:B------:R-:W-:Y:S01]  /*bd50*/  FFMA.FTZ R122, R210, R121, -R123 ;  /* 0x00000079d27a7223 */ /* 0x000fe2000001087b */
[----:B------:R-:W-:Y:S01]  /*bd60*/  FMUL.FTZ R128, R188, R119 ;  /* 0x00000077bc807220 */ /* 0x000fe20000410000 */
[----:B------:R-:W-:Y:S01]  /*bd70*/  FMUL.FTZ R121, R189, R121 ;  /* 0x00000079bd797220 */ /* 0x000fe20000410000 */
[----:B------:R0:W-:Y:S01]  /*bd80*/  STS [R110+0x215c], R129 ;  /* 0x00215c816e007388 */ /* 0x0001e20000000800 */
[----:B------:R-:W-:Y:S01]  /*bd90*/  FADD.FTZ R122, R125, R122 ;  /* 0x0000007a7d7a7221 */ /* 0x000fe20000010000 */
[----:B------:R-:W-:Y:S01]  /*bda0*/  FFMA.FTZ R123, R211, R124, -R128 ;  /* 0x0000007cd37b7223 */ /* 0x000fe20000010880 */
[----:B------:R-:W-:Y:S01]  /*bdb0*/  FFMA.FTZ R121, R210, R118, R121 ;  /* 0x00000076d2797223 */ /* 0x000fe20000010079 */
[----:B------:R-:W-:Y:S01]  /*bdc0*/  FMUL.FTZ R124, R188, R124 ;  /* 0x0000007cbc7c7220 */ /* 0x000fe20000410000 */
[----:B------:R-:W-:Y:S01]  /*bdd0*/  FMUL.FTZ R128, R43, R60 ;  /* 0x0000003c2b807220 */ /* 0x000fe20000410000 */
[----:B------:R-:W-:Y:S01]  /*bde0*/  FADD.FTZ R122, R122, R123 ;  /* 0x0000007b7a7a7221 */ /* 0x000fe20000010000 */
[----:B------:R-:W-:Y:S01]  /*bdf0*/  FADD.FTZ R120, R120, R121 ;  /* 0x0000007978787221 */ /* 0x000fe20000010000 */
[----:B------:R-:W-:Y:S01]  /*be00*/  FFMA.FTZ R121, R211, R119, R124 ;  /* 0x00000077d3797223 */ /* 0x000fe2000001007c */
[----:B------:R-:W-:Y:S01]  /*be10*/  FMUL.FTZ R132, R126, UR49 ;  /* 0x000000317e847c20 */ /* 0x000fe20008410000 */
[----:B0-----:R-:W-:Y:S01]  /*be20*/  FMUL.FTZ R129, R42, R61 ;  /* 0x0000003d2a817220 */ /* 0x001fe20000410000 */
[----:B------:R-:W-:Y:S01]  /*be30*/  FFMA.FTZ R216, -R41, R57, R216 ;  /* 0x0000003929d87223 */ /* 0x000fe200000101d8 */
[----:B------:R-:W-:Y:S01]  /*be40*/  FADD.FTZ R124, R120, R121 ;  /* 0x00000079787c7221 */ /* 0x000fe20000010000 */
[----:B------:R-:W-:Y:S01]  /*be50*/  FMUL.FTZ R120, R43, R194 ;  /* 0x000000c22b787220 */ /* 0x000fe20000410000 */
[----:B------:R-:W-:Y:S01]  /*be60*/  FMUL.FTZ R121, R42, R195 ;  /* 0x000000c32a797220 */ /* 0x000fe20000410000 */
[----:B------:R0:W-:Y:S01]  /*be70*/  STS [R110+0x2158], R133 ;  /* 0x002158856e007388 */ /* 0x0001e20000000800 */
[----:B------:R-:W-:Y:S01]  /*be80*/  FMUL.FTZ R134, R202, UR37 ;  /* 0x00000025ca867c20 */ /* 0x000fe20008410000 */
[----:B------:R-:W-:Y:S01]  /*be90*/  FMUL.FTZ R130, R187, R120 ;  /* 0x00000078bb827220 */ /* 0x000fe20000410000 */
[----:B------:R-:W-:Y:S01]  /*bea0*/  FMUL.FTZ R123, R186, R121 ;  /* 0x00000079ba7b7220 */ /* 0x000fe20000410000 */
[----:B------:R-:W-:Y:S01]  /*beb0*/  FFMA.FTZ R217, -R40, R56, R217 ;  /* 0x0000003828d97223 */ /* 0x000fe200000101d9 */
[----:B------:R-:W-:Y:S01]  /*bec0*/  FFMA.FTZ R134, R223, UR49, -R134 ;  /* 0x00000031df867c23 */ /* 0x000fe20008010886 */
[-C--:B------:R-:W-:Y:S01]  /*bed0*/  FFMA.FTZ R125, R213, R128.reuse, -R130 ;  /* 0x00000080d57d7223 */ /* 0x080fe20000010882 */
[----:B------:R-:W-:Y:S01]  /*bee0*/  FMUL.FTZ R128, R187, R128 ;  /* 0x00000080bb807220 */ /* 0x000fe20000410000 */
[-C--:B------:R-:W-:Y:S01]  /*bef0*/  FFMA.FTZ R131, R214, R129.reuse, -R123 ;  /* 0x00000081d6837223 */ /* 0x080fe2000001087b */
[----:B------:R-:W-:Y:S01]  /*bf00*/  FMUL.FTZ R129, R186, R129 ;  /* 0x00000081ba817220 */ /* 0x000fe20000410000 */
[----:B------:R-:W-:Y:S01]  /*bf10*/  FADD.FTZ R122, R122, R125 ;  /* 0x0000007d7a7a7221 */ /* 0x000fe20000010000 */
[----:B------:R-:W-:Y:S01]  /*bf20*/  FFMA.FTZ R123, R213, R120, R128 ;  /* 0x00000078d57b7223 */ /* 0x000fe20000010080 */
[----:B------:R-:W-:Y:S01]  /*bf30*/  FMUL.FTZ R125, R41, R106 ;  /* 0x0000006a297d7220 */ /* 0x000fe20000410000 */
[----:B0-----:R-:W-:Y:S01]  /*bf40*/  FFMA.FTZ R133, R221, UR37, R132 ;  /* 0x00000025dd857c23 */ /* 0x001fe20008010084 */
[----:B------:R-:W-:Y:S01]  /*bf50*/  FADD.FTZ R131, R122, R131 ;  /* 0x000000837a837221 */ /* 0x000fe20000010000 */
[----:B------:R-:W-:Y:S01]  /*bf60*/  FADD.FTZ R123, R124, R123 ;  /* 0x0000007b7c7b7221 */ /* 0x000fe20000010000 */
[----:B------:R-:W-:Y:S01]  /*bf70*/  FFMA.FTZ R124, R214, R121, R129 ;  /* 0x00000079d67c7223 */ /* 0x000fe20000010081 */
[----:B------:R-:W-:Y:S01]  /*bf80*/  FMUL.FTZ R122, R41, R196 ;  /* 0x000000c4297a7220 */ /* 0x000fe20000410000 */
[C---:B------:R-:W-:Y:S01]  /*bf90*/  FMUL.FTZ R130, R40.reuse, R107 ;  /* 0x0000006b28827220 */ /* 0x040fe20000410000 */
[----:B------:R-:W-:Y:S01]  /*bfa0*/  FMUL.FTZ R135, R5, R134 ;  /* 0x0000008605877220 */ /* 0x000fe20000410000 */
[----:B------:R-:W-:Y:S01]  /*bfb0*/  FADD.FTZ R124, R123, R124 ;  /* 0x0000007c7b7c7221 */ /* 0x000fe20000010000 */
[C---:B------:R-:W-:Y:S01]  /*bfc0*/  FMUL.FTZ R129, R185.reuse, R122 ;  /* 0x0000007ab9817220 */ /* 0x040fe20000410000 */
[----:B------:R-:W-:Y:S01]  /*bfd0*/  FMUL.FTZ R123, R40, R197 ;  /* 0x000000c5287b7220 */ /* 0x000fe20000410000 */
[----:B------:R-:W-:Y:S01]  /*bfe0*/  FMUL.FTZ R134, R202, UR49 ;  /* 0x00000031ca867c20 */ /* 0x000fe20008410000 */
[----:B------:R-:W-:Y:S01]  /*bff0*/  FMUL.FTZ R133, R6, -R133 ;  /* 0x8000008506857220 */ /* 0x000fe20000410000 */
[----:B------:R-:W-:Y:S01]  /*c000*/  FFMA.FTZ R128, R216, R125, -R129 ;  /* 0x0000007dd8807223 */ /* 0x000fe20000010881 */
[----:B------:R-:W-:Y:S01]  /*c010*/  FMUL.FTZ R132, R184, R123 ;  /* 0x0000007bb8847220 */ /* 0x000fe20000410000 */
[----:B------:R-:W-:Y:S01]  /*c020*/  FMUL.FTZ R125, R185, R125 ;  /* 0x0000007db97d7220 */ /* 0x000fe20000410000 */
[----:B------:R-:W-:Y:S01]  /*c030*/  FMUL.FTZ R136, R224, UR37 ;  /* 0x00000025e0887c20 */ /* 0x000fe20008410000 */
[----:B------:R-:W-:Y:S01]  /*c040*/  FFMA.FTZ R134, R223, UR37, R134 ;  /* 0x00000025df867c23 */ /* 0x000fe20008010086 */
[----:B------:R-:W-:Y:S01]  /*c050*/  FFMA.FTZ R129, R217, R130, -R132 ;  /* 0x00000082d9817223 */ /* 0x000fe20000010884 */
[----:B------:R-:W-:Y:S01]  /*c060*/  FFMA.FTZ R125, R216, R122, R125 ;  /* 0x0000007ad87d7223 */ /* 0x000fe2000001007d */
[----:B------:R-:W-:Y:S01]  /*c070*/  FMUL.FTZ R130, R184, R130 ;  /* 0x00000082b8827220 */ /* 0x000fe20000410000 */
[----:B------:R0:W-:Y:S01]  /*c080*/  STS [R110+0x2164], R133 ;  /* 0x002164856e007388 */ /* 0x0001e20000000800 */
[----:B------:R-:W-:Y:S01]  /*c090*/  FADD.FTZ R128, R131, R128 ;  /* 0x0000008083807221 */ /* 0x000fe20000010000 */
[----:B------:R-:W-:Y:S01]  /*c0a0*/  FADD.FTZ R124, R124, R125 ;  /* 0x0000007d7c7c7221 */ /* 0x000fe20000010000 */
[----:B------:R-:W-:Y:S01]  /*c0b0*/  FFMA.FTZ R125, R217, R123, R130 ;  /* 0x0000007bd97d7223 */ /* 0x000fe20000010082 */
[----:B------:R1:W-:Y:S01]  /*c0c0*/  STS [R110+0x2168], R135 ;  /* 0x002168876e007388 */ /* 0x0003e20000000800 */
[C---:B------:R-:W-:Y:S01]  /*c0d0*/  FFMA.FTZ R219, -R39.reuse, R55, R219 ;  /* 0x0000003727db7223 */ /* 0x040fe200000101db */
[C---:B------:R-:W-:Y:S01]  /*c0e0*/  FMUL.FTZ R132, R39.reuse, R72 ;  /* 0x0000004827847220 */ /* 0x040fe20000410000 */
[----:B------:R-:W-:Y:S01]  /*c0f0*/  FADD.FTZ R130, R124, R125 ;  /* 0x0000007d7c827221 */ /* 0x000fe20000010000 */
[----:B------:R-:W-:Y:S01]  /*c100*/  FMUL.FTZ R124, R39, R198 ;  /* 0x000000c6277c7220 */ /* 0x000fe20000410000 */
[----:B------:R-:W-:Y:S01]  /*c110*/  FMUL.FTZ R125, R38, R199 ;  /* 0x000000c7267d7220 */ /* 0x000fe20000410000 */
[----:B0-----:R-:W-:Y:S01]  /*c120*/  FMUL.FTZ R133, R5, -R134 ;  /* 0x8000008605857220 */ /* 0x001fe20000410000 */
[----:B------:R-:W-:Y:S01]  /*c130*/  FADD.FTZ R128, R128, R129 ;  /* 0x0000008180807221 */ /* 0x000fe20000010000 */
[----:B------:R-:W-:Y:S01]  /*c140*/  FMUL.FTZ R134, R183, R124 ;  /* 0x0000007cb7867220 */ /* 0x000fe20000410000 */
[----:B------:R-:W-:Y:S01]  /*c150*/  FFMA.FTZ R220, -R38, R54, R220 ;  /* 0x0000003626dc7223 */ /* 0x000fe200000101dc */
[----:B-1----:R-:W-:Y:S01]  /*c160*/  FFMA.FTZ R135, R227, UR49, -R136 ;  /* 0x00000031e3877c23 */ /* 0x002fe20008010888 */
[----:B------:R0:W-:Y:S01]  /*c170*/  STS [R110+0x216c], R133 ;  /* 0x00216c856e007388 */ /* 0x0001e20000000800 */
[----:B------:R-:W-:Y:S01]  /*c180*/  FMUL.FTZ R129, R127, R125 ;  /* 0x0000007d7f817220 */ /* 0x000fe20000410000 */
[-C--:B------:R-:W-:Y:S01]  /*c190*/  FFMA.FTZ R131, R219, R132.reuse, -R134 ;  /* 0x00000084db837223 */ /* 0x080fe20000010886 */
[----:B------:R-:W-:Y:S01]  /*c1a0*/  FMUL.FTZ R135, R4, R135 ;  /* 0x0000008704877220 */ /* 0x000fe20000410000 */
[----:B------:R-:W-:Y:S01]  /*c1b0*/  FMUL.FTZ R139, R230, UR37 ;  /* 0x00000025e68b7c20 */ /* 0x000fe20008410000 */
[----:B------:R-:W-:Y:S01]  /*c1c0*/  FMUL.FTZ R132, R183, R132 ;  /* 0x00000084b7847220 */ /* 0x000fe20000410000 */
[----:B------:R-:W-:Y:S01]  /*c1d0*/  FADD.FTZ R128, R128, R131 ;  /* 0x0000008380807221 */ /* 0x000fe20000010000 */
[----:B------:R-:W-:Y:S01]  /*c1e0*/  FFMA.FTZ R221, -R37, R53, R221 ;  /* 0x0000003525dd7223 */ /* 0x000fe200000101dd */
[----:B------:R1:W-:Y:S01]  /*c1f0*/  STS [R110+0x2170], R135 ;  /* 0x002170876e007388 */ /* 0x0003e20000000800 */
[----:B------:R-:W-:Y:S01]  /*c200*/  FFMA.FTZ R134, R228, UR49, -R139 ;  /* 0x00000031e4867c23 */ /* 0x000fe2000801088b */
[----:B0-----:R-:W-:Y:S01]  /*c210*/  FMUL.FTZ R133, R38, R77 ;  /* 0x0000004d26857220 */ /* 0x001fe20000410000 */
[----:B------:R-:W-:Y:S01]  /*c220*/  FMUL.FTZ R136, R224, UR49 ;  /* 0x00000031e0887c20 */ /* 0x000fe20008410000 */
[----:B------:R-:W-:Y:S01]  /*c230*/  FMUL.FTZ R139, R230, UR49 ;  /* 0x00000031e68b7c20 */ /* 0x000fe20008410000 */
[----:B------:R-:W-:Y:S01]  /*c240*/  FMUL.FTZ R141, R3, R134 ;  /* 0x00000086038d7220 */ /* 0x000fe20000410000 */
[----:B------:R-:W-:Y:S01]  /*c250*/  FFMA.FTZ R172, -R15, R172, R174 ;  /* 0x000000ac0fac7223 */ /* 0x000fe200000101ae */
[----:B------:R-:W-:Y:S01]  /*c260*/  FFMA.FTZ R137, R227, UR37, R136 ;  /* 0x00000025e3897c23 */ /* 0x000fe20008010088 */
[----:B------:R-:W-:Y:S01]  /*c270*/  FFMA.FTZ R223, -R36, R52, R223 ;  /* 0x0000003424df7223 */ /* 0x000fe200000101df */
[----:B------:R-:W-:Y:S01]  /*c280*/  FFMA.FTZ R227, -R35, R51, R227 ;  /* 0x0000003323e37223 */ /* 0x000fe200000101e3 */
[-C--:B-1----:R-:W-:Y:S01]  /*c290*/  FFMA.FTZ R135, R220, R133.reuse, -R129 ;  /* 0x00000085dc877223 */ /* 0x082fe20000010881 */
[----:B------:R-:W-:Y:S01]  /*c2a0*/  FFMA.FTZ R129, R219, R124, R132 ;  /* 0x0000007cdb817223 */ /* 0x000fe20000010084 */
[----:B------:R-:W-:Y:S01]  /*c2b0*/  FMUL.FTZ R132, R37, R66 ;  /* 0x0000004225847220 */ /* 0x000fe20000410000 */
[----:B------:R-:W-:Y:S01]  /*c2c0*/  FMUL.FTZ R133, R127, R133 ;  /* 0x000000857f857220 */ /* 0x000fe20000410000 */
[----:B------:R-:W-:Y:S01]  /*c2d0*/  FADD.FTZ R135, R128, R135 ;  /* 0x0000008780877221 */ /* 0x000fe20000010000 */
[----:B------:R-:W-:Y:S01]  /*c2e0*/  FMUL.FTZ R128, R37, R200 ;  /* 0x000000c825807220 */ /* 0x000fe20000410000 */
[----:B------:R-:W-:Y:S01]  /*c2f0*/  FADD.FTZ R129, R130, R129 ;  /* 0x0000008182817221 */ /* 0x000fe20000010000 */
[----:B------:R-:W-:Y:S01]  /*c300*/  FFMA.FTZ R130, R220, R125, R133 ;  /* 0x0000007ddc827223 */ /* 0x000fe20000010085 */
[----:B------:R-:W-:Y:S01]  /*c310*/  FMUL.FTZ R137, R4, -R137 ;  /* 0x8000008904897220 */ /* 0x000fe20000410000 */
[----:B------:R-:W-:Y:S01]  /*c320*/  FMUL.FTZ R134, R126, R128 ;  /* 0x000000807e867220 */ /* 0x000fe20000410000 */
[----:B------:R-:W-:Y:S01]  /*c330*/  FFMA.FTZ R169, -R14, R169, R172 ;  /* 0x000000a90ea97223 */ /* 0x000fe200000101ac */
[----:B------:R-:W-:Y:S01]  /*c340*/  FADD.FTZ R131, R129, R130 ;  /* 0x0000008281837221 */ /* 0x000fe20000010000 */
[----:B------:R-:W-:Y:S01]  /*c350*/  FMUL.FTZ R129, R36, R201 ;  /* 0x000000c924817220 */ /* 0x000fe20000410000 */
[-C--:B------:R-:W-:Y:S01]  /*c360*/  FFMA.FTZ R134, R221, R132.reuse, -R134 ;  /* 0x00000084dd867223 */ /* 0x080fe20000010886 */
[----:B------:R-:W-:Y:S01]  /*c370*/  FMUL.FTZ R132, R126, R132 ;  /* 0x000000847e847220 */ /* 0x000fe20000410000 */
[----:B------:R0:W-:Y:S01]  /*c380*/  STS [R110+0x2174], R137 ;  /* 0x002174896e007388 */ /* 0x0001e20000000800 */
[----:B------:R-:W-:Y:S01]  /*c390*/  FMUL.FTZ R133, R36, R67 ;  /* 0x0000004324857220 */ /* 0x000fe20000410000 */
[----:B------:R-:W-:Y:S01]  /*c3a0*/  FADD.FTZ R134, R135, R134 ;  /* 0x0000008687867221 */ /* 0x000fe20000010000 */
[----:B------:R-:W-:Y:S01]  /*c3b0*/  FFMA.FTZ R132, R221, R128, R132 ;  /* 0x00000080dd847223 */ /* 0x000fe20000010084 */
[----:B------:R-:W-:Y:S01]  /*c3c0*/  STS [R110+0x2178], R141 ;  /* 0x0021788d6e007388 */ /* 0x000fe20000000800 */
[----:B------:R-:W-:Y:S01]  /*c3d0*/  FMUL.FTZ R136, R202, R129 ;  /* 0x00000081ca887220 */ /* 0x000fe20000410000 */
[----:B------:R-:W-:Y:S01]  /*c3e0*/  FMUL.FTZ R130, R35, R146 ;  /* 0x0000009223827220 */ /* 0x000fe20000410000 */
[----:B------:R-:W-:Y:S01]  /*c3f0*/  FADD.FTZ R131, R131, R132 ;  /* 0x0000008483837221 */ /* 0x000fe20000010000 */
[----:B------:R-:W-:Y:S01]  /*c400*/  FFMA.FTZ R132, R228, UR37, R139 ;  /* 0x00000025e4847c23 */ /* 0x000fe2000801008b */
[----:B------:R-:W-:Y:S01]  /*c410*/  FFMA.FTZ R168, -R13, R168, R169 ;  /* 0x000000a80da87223 */ /* 0x000fe200000101a9 */
[-C--:B0-----:R-:W-:Y:S01]  /*c420*/  FFMA.FTZ R137, R223, R133.reuse, -R136 ;  /* 0x00000085df897223 */ /* 0x081fe20000010888 */
[----:B------:R-:W-:Y:S01]  /*c430*/  FMUL.FTZ R138, R35, R166 ;  /* 0x000000a6238a7220 */ /* 0x000fe20000410000 */
[----:B------:R-:W-:Y:S01]  /*c440*/  FMUL.FTZ R135, R3, -R132 ;  /* 0x8000008403877220 */ /* 0x000fe20000410000 */
[----:B------:R-:W-:Y:S01]  /*c450*/  FMUL.FTZ R140, R224, R130 ;  /* 0x00000082e08c7220 */ /* 0x000fe20000410000 */
[----:B------:R-:W-:Y:S01]  /*c460*/  FMUL.FTZ R136, R202, R133 ;  /* 0x00000085ca887220 */ /* 0x000fe20000410000 */
[----:B------:R-:W-:Y:S01]  /*c470*/  FFMA.FTZ R171, -R12, R171, R168 ;  /* 0x000000ab0cab7223 */ /* 0x000fe200000101a8 */
[----:B------:R-:W-:Y:S01]  /*c480*/  FADD.FTZ R134, R134, R137 ;  /* 0x0000008986867221 */ /* 0x000fe20000010000 */
[----:B------:R0:W-:Y:S01]  /*c490*/  STS [R110+0x217c], R135 ;  /* 0x00217c876e007388 */ /* 0x0001e20000000800 */
[-C--:B------:R-:W-:Y:S01]  /*c4a0*/  FFMA.FTZ R133, R227, R138.reuse, -R140 ;  /* 0x0000008ae3857223 */ /* 0x080fe2000001088c */
[----:B------:R-:W-:Y:S01]  /*c4b0*/  FFMA.FTZ R136, R223, R129, R136 ;  /* 0x00000081df887223 */ /* 0x000fe20000010088 */
[----:B------:R-:W-:Y:S01]  /*c4c0*/  FMUL.FTZ R138, R224, R138 ;  /* 0x0000008ae08a7220 */ /* 0x000fe20000410000 */
[----:B------:R-:W-:Y:S01]  /*c4d0*/  FFMA.FTZ R164, -R11, R164, R171 ;  /* 0x000000a40ba47223 */ /* 0x000fe200000101ab */
[----:B------:R-:W-:Y:S01]  /*c4e0*/  IADD3 R139, PT, PT, R182, 0x80, RZ ;  /* 0x00000080b68b7810 */ /* 0x000fe20007ffe0ff */
[----:B------:R-:W-:Y:S01]  /*c4f0*/  FMUL.FTZ R132, R147, UR48 ;  /* 0x0000003093847c20 */ /* 0x000fe20008410000 */
[----:B------:R-:W-:Y:S01]  /*c500*/  FADD.FTZ R131, R131, R136 ;  /* 0x0000008883837221 */ /* 0x000fe20000010000 */
[----:B------:R-:W-:Y:S01]  /*c510*/  FFMA.FTZ R138, R227, R130, R138 ;  /* 0x00000082e38a7223 */ /* 0x000fe2000001008a */
[----:B------:R-:W-:Y:S01]  /*c520*/  FADD.FTZ R136, R134, R133 ;  /* 0x0000008586887221 */ /* 0x000fe20000010000 */
[----:B------:R-:W-:Y:S01]  /*c530*/  FFMA.FTZ R163, -R10, R163, R164 ;  /* 0x000000a30aa37223 */ /* 0x000fe200000101a4 */
[----:B------:R-:W-:Y:S01]  /*c540*/  LEA.HI R139, R139, R182, RZ, 0x1b ;  /* 0x000000b68b8b7211 */ /* 0x000fe200078fd8ff */
[C---:B------:R-:W-:Y:S01]  /*c550*/  FMUL.FTZ R134, R73.reuse, UR48 ;  /* 0x0000003049867c20 */ /* 0x040fe20008410000 */
[----:B0-----:R-:W-:Y:S01]  /*c560*/  FFMA.FTZ R110, R73, UR36, R132 ;  /* 0x00000024496e7c23 */ /* 0x001fe20008010084 */
[----:B------:R-:W-:Y:S01]  /*c570*/  FMUL.FTZ R132, R201, UR48 ;  /* 0x00000030c9847c20 */ /* 0x000fe20008410000 */
[----:B------:R-:W-:Y:S01]  /*c580*/  FADD.FTZ R143, R131, R138 ;  /* 0x0000008a838f7221 */ /* 0x000fe20000010000 */
[----:B------:R-:W-:Y:S01]  /*c590*/  FFMA.FTZ R160, -R9, R160, R163 ;  /* 0x000000a009a07223 */ /* 0x000fe200000101a3 */
[----:B------:R-:W-:Y:S01]  /*c5a0*/  LEA R139, R139, UR30, 0x2 ;  /* 0x0000001e8b8b7c11 */ /* 0x000fe2000f8e10ff */
[----:B------:R-:W-:Y:S01]  /*c5b0*/  BAR.SYNC.DEFER_BLOCKING 0x0 ;  /* 0x0000000000007b1d */ /* 0x000fe20000010000 */
[----:B------:R-:W-:Y:S01]  /*c5c0*/  FFMA.FTZ R131, R147, UR36, -R134 ;  /* 0x0000002493837c23 */ /* 0x000fe20008010886 */
[C---:B------:R-:W-:Y:S01]  /*c5d0*/  FFMA.FTZ R135, R67.reuse, UR36, -R132 ;  /* 0x0000002443877c23 */ /* 0x040fe20008010884 */
[----:B------:R-:W-:Y:S01]  /*c5e0*/  FMUL.FTZ R134, R67, UR48 ;  /* 0x0000003043867c20 */ /* 0x000fe20008410000 */
[----:B------:R-:W-:Y:S01]  /*c5f0*/  FMUL.FTZ R67, R200, UR48 ;  /* 0x00000030c8437c20 */ /* 0x000fe20008410000 */
[----:B------:R-:W-:Y:S01]  /*c600*/  FFMA.FTZ R159, -R8, R159, R160 ;  /* 0x0000009f089f7223 */ /* 0x000fe200000101a0 */
[----:B------:R-:W-:Y:S01]  /*c610*/  FMUL.FTZ R140, R199, UR48 ;  /* 0x00000030c78c7c20 */ /* 0x000fe20008410000 */
[----:B------:R-:W-:Y:S01]  /*c620*/  FMUL.FTZ R158, R107, UR48 ;  /* 0x000000306b9e7c20 */ /* 0x000fe20008410000 */
[----:B------:R-:W-:Y:S01]  /*c630*/  FFMA.FTZ R67, R66, UR36, -R67 ;  /* 0x0000002442437c23 */ /* 0x000fe20008010843 */
[----:B------:R-:W-:Y:S01]  /*c640*/  FFMA.FTZ R156, -R7, R156, R159 ;  /* 0x0000009c079c7223 */ /* 0x000fe2000001019f */
[C---:B------:R-:W-:Y:S01]  /*c650*/  FFMA.FTZ R140, R77.reuse, UR36, -R140 ;  /* 0x000000244d8c7c23 */ /* 0x040fe2000801088c */
[----:B------:R-:W-:Y:S01]  /*c660*/  FMUL.FTZ R142, R77, UR48 ;  /* 0x000000304d8e7c20 */ /* 0x000fe20008410000 */
[----:B------:R-:W-:Y:S01]  /*c670*/  FMUL.FTZ R77, R72, UR48 ;  /* 0x00000030484d7c20 */ /* 0x000fe20008410000 */
[----:B------:R-:W-:Y:S01]  /*c680*/  FFMA.FTZ R155, -R6, R155, R156 ;  /* 0x0000009b069b7223 */ /* 0x000fe2000001019c */
[----:B------:R-:W-:Y:S01]  /*c690*/  FMUL.FTZ R137, R166, UR48 ;  /* 0x00000030a6897c20 */ /* 0x000fe20008410000 */
[----:B------:R-:W-:Y:S01]  /*c6a0*/  FFMA.FTZ R157, R199, UR36, R142 ;  /* 0x00000024c79d7c23 */ /* 0x000fe2000801008e */
[----:B------:R-:W-:Y:S01]  /*c6b0*/  FMUL.FTZ R161, R106, UR48 ;  /* 0x000000306aa17c20 */ /* 0x000fe20008410000 */
[----:B------:R-:W-:Y:S01]  /*c6c0*/  FFMA.FTZ R152, -R5, R152, R155 ;  /* 0x0000009805987223 */ /* 0x000fe2000001019b */
[----:B------:R-:W-:Y:S01]  /*c6d0*/  FFMA.FTZ R132, R146, UR36, R137 ;  /* 0x0000002492847c23 */ /* 0x000fe20008010089 */
[----:B------:R-:W-:Y:S01]  /*c6e0*/  FMUL.FTZ R137, R198, UR48 ;  /* 0x00000030c6897c20 */ /* 0x000fe20008410000 */
[----:B------:R-:W-:Y:S01]  /*c6f0*/  ISETP.GE.AND P2, PT, R75, 0x1, PT ;  /* 0x000000014b00780c */ /* 0x000fe20003f46270 */
[----:B------:R-:W-:Y:S01]  /*c700*/  FFMA.FTZ R151, -R4, R151, R152 ;  /* 0x0000009704977223 */ /* 0x000fe20000010198 */
[----:B------:R-:W-:Y:S01]  /*c710*/  FFMA.FTZ R152, R198, UR36, R77 ;  /* 0x00000024c6987c23 */ /* 0x000fe2000801004d */
[----:B------:R-:W-:Y:S01]  /*c720*/  FMUL.FTZ R77, R196, UR48 ;  /* 0x00000030c44d7c20 */ /* 0x000fe20008410000 */
[----:B------:R0:W1:Y:S01]  /*c730*/  LDS R153, [R139+0x2300] ;  /* 0x002300008b997984 */ /* 0x0000620000000800 */
[----:B------:R-:W-:Y:S01]  /*c740*/  FFMA.FTZ R138, R72, UR36, -R137 ;  /* 0x00000024488a7c23 */ /* 0x000fe20008010889 */
[----:B------:R-:W-:Y:S01]  /*c750*/  FMUL.FTZ R154, R63, UR48 ;  /* 0x000000303f9a7c20 */ /* 0x000fe20008410000 */
[----:B------:R-:W-:Y:S01]  /*c760*/  FFMA.FTZ R144, R106, UR36, -R77 ;  /* 0x000000246a907c23 */ /* 0x000fe2000801084d */
[----:B------:R-:W-:Y:S01]  /*c770*/  FMUL.FTZ R77, R60, UR48 ;  /* 0x000000303c4d7c20 */ /* 0x000fe20008410000 */
[----:B------:R-:W-:Y:S01]  /*c780*/  FMUL.FTZ R159, R62, UR48 ;  /* 0x000000303e9f7c20 */ /* 0x000fe20008410000 */
[----:B------:R-:W-:Y:S01]  /*c790*/  FMUL.FTZ R133, R146, UR48 ;  /* 0x0000003092857c20 */ /* 0x000fe20008410000 */
[----:B------:R-:W-:Y:S01]  /*c7a0*/  IADD3 R145, PT, PT, R182, 0x100, RZ ;  /* 0x00000100b6917810 */ /* 0x000fe20007ffe0ff */
[----:B0-----:R-:W-:Y:S01]  /*c7b0*/  FMUL.FTZ R139, R66, UR48 ;  /* 0x00000030428b7c20 */ /* 0x001fe20008410000 */
[----:B------:R-:W-:Y:S01]  /*c7c0*/  FMUL.FTZ R66, R197, UR48 ;  /* 0x00000030c5427c20 */ /* 0x000fe20008410000 */
[----:B------:R-:W-:Y:S01]  /*c7d0*/  FFMA.FTZ R156, R194, UR36, R77 ;  /* 0x00000024c29c7c23 */ /* 0x000fe2000801004d */
[----:B------:R-:W-:Y:S01]  /*c7e0*/  IADD3 R149, PT, PT, R182, 0x180, RZ ;  /* 0x00000180b6957810 */ /* 0x000fe20007ffe0ff */
[----:B------:R-:W-:Y:S01]  /*c7f0*/  FFMA.FTZ R160, R200, UR36, R139 ;  /* 0x00000024c8a07c23 */ /* 0x000fe2000801008b */
[----:B------:R-:W-:Y:S01]  /*c800*/  FFMA.FTZ R141, R107, UR36, -R66 ;  /* 0x000000246b8d7c23 */ /* 0x000fe20008010842 */
[----:B------:R-:W-:Y:S01]  /*c810*/  FMUL.FTZ R66, R195, UR48 ;  /* 0x00000030c3427c20 */ /* 0x000fe20008410000 */
[----:B------:R-:W-:Y:S01]  /*c820*/  ISETP.GE.AND P3, PT, R75, 0x81, PT ;  /* 0x000000814b00780c */ /* 0x000fe20003f66270 */
[----:B------:R-:W-:Y:S01]  /*c830*/  FFMA.FTZ R133, R166, UR36, -R133 ;  /* 0x00000024a6857c23 */ /* 0x000fe20008010885 */
[----:B------:R-:W-:Y:S01]  /*c840*/  FFMA.FTZ R134, R201, UR36, R134 ;  /* 0x00000024c9867c23 */ /* 0x000fe20008010086 */
[C---:B------:R-:W-:Y:S01]  /*c850*/  FFMA.FTZ R107, R61.reuse, UR36, -R66 ;  /* 0x000000243d6b7c23 */ /* 0x040fe20008010842 */
[----:B------:R-:W-:Y:S01]  /*c860*/  FMUL.FTZ R66, R61, UR48 ;  /* 0x000000303d427c20 */ /* 0x000fe20008410000 */
[----:B------:R-:W-:Y:S01]  /*c870*/  FMUL.FTZ R61, R194, UR48 ;  /* 0x00000030c23d7c20 */ /* 0x000fe20008410000 */
[----:B------:R-:W-:Y:S01]  /*c880*/  FFMA.FTZ R158, R197, UR36, R158 ;  /* 0x00000024c59e7c23 */ /* 0x000fe2000801009e */
[----:B------:R-:W-:Y:S01]  /*c890*/  FFMA.FTZ R161, R196, UR36, R161 ;  /* 0x00000024c4a17c23 */ /* 0x000fe200080100a1 */
[----:B------:R-:W-:Y:S01]  /*c8a0*/  FFMA.FTZ R155, R195, UR36, R66 ;  /* 0x00000024c39b7c23 */ /* 0x000fe20008010042 */
[----:B------:R-:W-:Y:S01]  /*c8b0*/  FFMA.FTZ R142, R60, UR36, -R61 ;  /* 0x000000243c8e7c23 */ /* 0x000fe2000801083d */
[----:B------:R-:W-:Y:S01]  /*c8c0*/  FMUL.FTZ R61, R74, UR48 ;  /* 0x000000304a3d7c20 */ /* 0x000fe20008410000 */
[----:B------:R-:W-:Y:S01]  /*c8d0*/  FMUL.FTZ R66, R109, UR48 ;  /* 0x000000306d427c20 */ /* 0x000fe20008410000 */
[----:B------:R-:W-:Y:S01]  /*c8e0*/  FMUL.FTZ R60, R79, UR48 ;  /* 0x000000304f3c7c20 */ /* 0x000fe20008410000 */
[----:B------:R-:W-:Y:S01]  /*c8f0*/  FFMA.FTZ R154, R109, UR36, R154 ;  /* 0x000000246d9a7c23 */ /* 0x000fe2000801009a */
[----:B------:R-:W-:Y:S01]  /*c900*/  FFMA.FTZ R106, R62, UR36, -R61 ;  /* 0x000000243e6a7c23 */ /* 0x000fe2000801083d */
[----:B------:R-:W-:Y:S01]  /*c910*/  FMUL.FTZ R61, R70, UR48 ;  /* 0x00000030463d7c20 */ /* 0x000fe20008410000 */
[----:B------:R-:W-:Y:S01]  /*c920*/  FFMA.FTZ R137, R63, UR36, -R66 ;  /* 0x000000243f897c23 */ /* 0x000fe20008010842 */
[----:B------:R-:W-:Y:S01]  /*c930*/  FFMA.FTZ R139, R111, UR36, -R60 ;  /* 0x000000246f8b7c23 */ /* 0x000fe2000801083c */
[----:B------:R-:W-:Y:S01]  /*c940*/  FMUL.FTZ R60, R71, UR48 ;  /* 0x00000030473c7c20 */ /* 0x000fe20008410000 */
[----:B------:R-:W-:Y:S01]  /*c950*/  FFMA.FTZ R66, R78, UR36, -R61 ;  /* 0x000000244e427c23 */ /* 0x000fe2000801083d */
[----:B------:R-:W-:Y:S01]  /*c960*/  FMUL.FTZ R61, R222, UR48 ;  /* 0x00000030de3d7c20 */ /* 0x000fe20008410000 */
[----:B------:R-:W-:Y:S01]  /*c970*/  FMUL.FTZ R62, R111, UR48 ;  /* 0x000000306f3e7c20 */ /* 0x000fe20008410000 */
[C---:B------:R-:W-:Y:S01]  /*c980*/  FFMA.FTZ R77, R113.reuse, UR36, -R60 ;  /* 0x00000024714d7c23 */ /* 0x040fe2000801083c */
[----:B------:R-:W-:Y:S01]  /*c990*/  FMUL.FTZ R63, R78, UR48 ;  /* 0x000000304e3f7c20 */ /* 0x000fe20008410000 */
[C---:B------:R-:W-:Y:S01]  /*c9a0*/  FFMA.FTZ R72, R114.reuse, UR36, -R61 ;  /* 0x0000002472487c23 */ /* 0x040fe2000801083d */
[----:B------:R-:W-:Y:S01]  /*c9b0*/  FMUL.FTZ R60, R113, UR48 ;  /* 0x00000030713c7c20 */ /* 0x000fe20008410000 */
[----:B------:R-:W-:Y:S01]  /*c9c0*/  FMUL.FTZ R61, R114, UR48 ;  /* 0x00000030723d7c20 */ /* 0x000fe20008410000 */
[----:B------:R-:W-:Y:S01]  /*c9d0*/  FFMA.FTZ R159, R74, UR36, R159 ;  /* 0x000000244a9f7c23 */ /* 0x000fe2000801009f */
[----:B------:R-:W-:Y:S01]  /*c9e0*/  FFMA.FTZ R113, R79, UR36, R62 ;  /* 0x000000244f717c23 */ /* 0x000fe2000801003e */
[----:B------:R-:W-:Y:S01]  /*c9f0*/  FFMA.FTZ R114, R70, UR36, R63 ;  /* 0x0000002446727c23 */ /* 0x000fe2000801003f */
[----:B------:R-:W-:Y:S01]  /*ca00*/  FFMA.FTZ R111, R71, UR36, R60 ;  /* 0x00000024476f7c23 */ /* 0x000fe2000801003c */
[----:B------:R-:W-:Y:S01]  /*ca10*/  FFMA.FTZ R78, R222, UR36, R61 ;  /* 0x00000024de4e7c23 */ /* 0x000fe2000801003d */
[----:B-1----:R-:W-:Y:S06]  /*ca20*/  @!P2 BRA `(.L_x_813) ;  /* 0x000000000010a947 */ /* 0x002fec0003800000 */
[----:B------:R-:W-:-:S04]  /*ca30*/  LEA.HI R60, R182, R182, RZ, 0x1b ;  /* 0x000000b6b63c7211 */ /* 0x000fc800078fd8ff */
[----:B------:R-:W-:-:S05]  /*ca40*/  LEA R60, R60, UR30, 0x2 ;  /* 0x0000001e3c3c7c11 */ /* 0x000fca000f8e10ff */
[----:B------:R-:W0:Y:S04]  /*ca50*/  LDS R61, [R60+0x2100] ;  /* 0x002100003c3d7984 */ /* 0x000e280000000800 */
[----:B0-----:R0:W-:Y:S02]  /*ca60*/  REDG.E.ADD.F32.FTZ.RN.STRONG.GPU desc[UR32][R64.64], R61 ;  /* 0x0000003d400079a6 */ /* 0x0011e4000c12f320 */
.L_x_813:
[----:B------:R-:W-:Y:S05]  /*ca70*/  BSYNC.RECONVERGENT B0 ;  /* 0x0000000000007941 */ /* 0x000fea0003800200 */
.L_x_812:
[----:B------:R-:W-:Y:S04]  /*ca80*/  BSSY.RECONVERGENT B0, `(.L_x_814) ;  /* 0x0000003000007945 */ /* 0x000fe80003800200 */
[----:B------:R-:W-:Y:S05]  /*ca90*/  @!P3 BRA `(.L_x_815) ;  /* 0x000000000004b947 */ /* 0x000fea0003800000 */
[----:B------:R1:W-:Y:S02]  /*caa0*/  REDG.E.ADD.F32.FTZ.RN.STRONG.GPU desc[UR32][R64.64+0x200], R153 ;  /* 0x00020099400079a6 */ /* 0x0003e4000c12f320 */
.L_x_815:
[----:B------:R-:W-:Y:S05]  /*cab0*/  BSYNC.RECONVERGENT B0 ;  /* 0x0000000000007941 */ /* 0x000fea0003800200 */
.L_x_814:
        /* <DEDUP_REMOVED lines=16> */
.L_x_817:
[----:B------:R-:W-:Y:S05]  /*cbc0*/  BSYNC.RECONVERGENT B0 ;  /* 0x0000000000007941 */ /* 0x000fea0003800200 */
.L_x_816:
[----:B0-2---:R0:W2:Y:S01]  /*cbd0*/  LDS R61, [R149+0x2700] ;  /* 0x00270000953d7984 */ /* 0x0050a20000000800 */
[----:B------:R-:W-:Y:S01]  /*cbe0*/  BSSY.RECONVERGENT B0, `(.L_x_818) ;  /* 0x0000006000007945 */ /* 0x000fe20003800200 */
[----:B------:R-:W-:Y:S02]  /*cbf0*/  IADD3 R145, PT, PT, R182, 0x300, RZ ;  /* 0x00000300b6917810 */ /* 0x000fe40007ffe0ff */
[----:B------:R-:W-:Y:S02]  /*cc00*/  LEA R60, R60, UR30, 0x2 ;  /* 0x0000001e3c3c7c11 */ /* 0x000fe4000f8e10ff */
[----:B------:R-:W-:Y:S01]  /*cc10*/  LEA.HI R63, R63, R182, RZ, 0x1b ;  /* 0x000000b63f3f7211 */ /* 0x000fe200078fd8ff */
[----:B------:R-:W-:Y:S06]  /*cc20*/  @!P2 BRA `(.L_x_819) ;  /* 0x000000000004a947 */ /* 0x000fec0003800000 */
[----:B--2---:R3:W-:Y:S02]  /*cc30*/  REDG.E.ADD.F32.FTZ.RN.STRONG.GPU desc[UR32][R64.64+0x600], R61 ;  /* 0x0006003d400079a6 */ /* 0x0047e4000c12f320 */
.L_x_819:
[----:B------:R-:W-:Y:S05]  /*cc40*/  BSYNC.RECONVERGENT B0 ;  /* 0x0000000000007941 */ /* 0x000fea0003800200 */
.L_x_818:
[----:B--23--:R2:W3:Y:S01]  /*cc50*/  LDS R61, [R60+0x2900] ;  /* 0x002900003c3d7984 */ /* 0x00c4e20000000800 */
[----:B------:R-:W-:Y:S01]  /*cc60*/  BSSY.RECONVERGENT B0, `(.L_x_820) ;  /* 0x0000005000007945 */ /* 0x000fe20003800200 */
[----:B------:R-:W-:Y:S02]  /*cc70*/  LEA.HI R145, R145, R182, RZ, 0x1b ;  /* 0x000000b691917211 */ /* 0x000fe400078fd8ff */
[----:B------:R-:W-:Y:S01]  /*cc80*/  LEA R63, R63, UR30, 0x2 ;  /* 0x0000001e3f3f7c11 */ /* 0x000fe2000f8e10ff */
[----:B------:R-:W-:Y:S06]  /*cc90*/  @!P3 BRA `(.L_x_821) ;  /* 0x000000000004b947 */ /* 0x000fec0003800000 */
[----:B---3--:R3:W-:Y:S02]  /*cca0*/  REDG.E.ADD.F32.FTZ.RN.STRONG.GPU desc[UR32][R64.64+0x800], R61 ;  /* 0x0008003d400079a6 */ /* 0x0087e4000c12f320 */
.L_x_821:
[----:B------:R-:W-:Y:S05]  /*ccb0*/  BSYNC.RECONVERGENT B0 ;  /* 0x0000000000007941 */ /* 0x000fea0003800200 */
.L_x_820:
[----:B---3--:R3:W0:Y:S01]  /*ccc0*/  LDS R61, [R63+0x2b00] ;  /* 0x002b00003f3d7984 */ /* 0x0086220000000800 */
[----:B------:R-:W-:Y:S01]  /*ccd0*/  BSSY.RECONVERGENT B0, `(.L_x_822) ;  /* 0x0000004000007945 */ /* 0x000fe20003800200 */
[----:B--2---:R-:W-:-:S03]  /*cce0*/  LEA R60, R145, UR30, 0x2 ;  /* 0x0000001e913c7c11 */ /* 0x004fc6000f8e10ff */
[----:B------:R-:W-:Y:S05]  /*ccf0*/  @!P4 BRA `(.L_x_823) ;  /* 0x000000000004c947 */ /* 0x000fea0003800000 */
[----:B0-----:R2:W-:Y:S02]  /*cd00*/  REDG.E.ADD.F32.FTZ.RN.STRONG.GPU desc[UR32][R64.64+0xa00], R61 ;  /* 0x000a003d400079a6 */ /* 0x0015e4000c12f320 */
.L_x_823:
[----:B------:R-:W-:Y:S05]  /*cd10*/  BSYNC.RECONVERGENT B0 ;  /* 0x0000000000007941 */ /* 0x000fea0003800200 */
.L_x_822:
[----:B0-2---:R0:W2:Y:S01]  /*cd20*/  LDS R61, [R60+0x2d00] ;  /* 0x002d00003c3d7984 */ /* 0x0050a20000000800 */
[----:B------:R-:W-:Y:S01]  /*cd30*/  BSSY.RECONVERGENT B0, `(.L_x_824) ;  /* 0x0000005000007945 */ /* 0x000fe20003800200 */
[C---:B---3--:R-:W-:Y:S02]  /*cd40*/  IADD3 R63, PT, PT, R182.reuse, 0x380, RZ ;  /* 0x00000380b63f7810 */ /* 0x048fe40007ffe0ff */
[----:B------:R-:W-:Y:S01]  /*cd50*/  LOP3.LUT R145, R182, 0x400, RZ, 0xfc, !PT ;  /* 0x00000400b6917812 */ /* 0x000fe200078efcff */
[----:B------:R-:W-:Y:S06]  /*cd60*/  @!P5 BRA `(.L_x_825) ;  /* 0x000000000004d947 */ /* 0x000fec0003800000 */
[----:B--2---:R3:W-:Y:S02]  /*cd70*/  REDG.E.ADD.F32.FTZ.RN.STRONG.GPU desc[UR32][R64.64+0xc00], R61 ;  /* 0x000c003d400079a6 */ /* 0x0047e4000c12f320 */
.L_x_825:
[----:B------:R-:W-:Y:S05]  /*cd80*/  BSYNC.RECONVERGENT B0 ;  /* 0x0000000000007941 */ /* 0x000fea0003800200 */
.L_x_824:
        /* <DEDUP_REMOVED lines=16> */
.L_x_827:
[----:B------:R-:W-:Y:S05]  /*ce90*/  BSYNC.RECONVERGENT B0 ;  /* 0x0000000000007941 */ /* 0x000fea0003800200 */
.L_x_826:
[----:B0-2---:R0:W2:Y:S01]  /*cea0*/  LDS R61, [R145+0x3100] ;  /* 0x00310000913d7984 */ /* 0x0050a20000000800 */
[----:B------:R-:W-:Y:S01]  /*ceb0*/  BSSY.RECONVERGENT B0, `(.L_x_828) ;  /* 0x0000006000007945 */ /* 0x000fe20003800200 */
[----:B------:R-:W-:Y:S02]  /*cec0*/  IADD3 R63, PT, PT, R182, 0x580, RZ ;  /* 0x00000580b63f7810 */ /* 0x000fe40007ffe0ff */
[----:B------:R-:W-:Y:S02]  /*ced0*/  LEA.HI R149, R149, R182, RZ, 0x1b ;  /* 0x000000b695957211 */ /* 0x000fe400078fd8ff */
[----:B------:R-:W-:Y:S01]  /*cee0*/  LEA R60, R60, UR30, 0x2 ;  /* 0x0000001e3c3c7c11 */ /* 0x000fe2000f8e10ff */
[----:B------:R-:W-:Y:S06]  /*cef0*/  @!P2 BRA `(.L_x_829) ;  /* 0x000000000004a947 */ /* 0x000fec0003800000 */
[----:B--2---:R3:W-:Y:S02]  /*cf00*/  REDG.E.ADD.F32.FTZ.RN.STRONG.GPU desc[UR32][R64.64+0x1000], R61 ;  /* 0x0010003d400079a6 */ /* 0x0047e4000c12f320 */
.L_x_829:
[----:B------:R-:W-:Y:S05]  /*cf10*/  BSYNC.RECONVERGENT B0 ;  /* 0x0000000000007941 */ /* 0x000fea0003800200 */
.L_x_828:
[----:B--23--:R2:W3:Y:S01]  /*cf20*/  LDS R61, [R60+0x3300] ;  /* 0x003300003c3d7984 */ /* 0x00c4e20000000800 */
[----:B------:R-:W-:Y:S01]  /*cf30*/  BSSY.RECONVERGENT B0, `(.L_x_830) ;  /* 0x0000005000007945 */ /* 0x000fe20003800200 */
[----:B------:R-:W-:Y:S02]  /*cf40*/  LEA.HI R63, R63, R182, RZ, 0x1b ;  /* 0x000000b63f3f7211 */ /* 0x000fe400078fd8ff */
[----:B------:R-:W-:Y:S01]  /*cf50*/  LEA R149, R149, UR30, 0x2 ;  /* 0x0000001e95957c11 */ /* 0x000fe2000f8e10ff */
[----:B------:R-:W-:Y:S06]  /*cf60*/  @!P3 BRA `(.L_x_831) ;  /* 0x000000000004b947 */ /* 0x000fec0003800000 */
[----:B---3--:R3:W-:Y:S02]  /*cf70*/  REDG.E.ADD.F32.FTZ.RN.STRONG.GPU desc[UR32][R64.64+0x1200], R61 ;  /* 0x0012003d400079a6 */ /* 0x0087e4000c12f320 */
.L_x_831:
[----:B------:R-:W-:Y:S05]  /*cf80*/  BSYNC.RECONVERGENT B0 ;  /* 0x0000000000007941 */ /* 0x000fea0003800200 */
.L_x_830:
[----:B---3--:R3:W0:Y:S01]  /*cf90*/  LDS R61, [R149+0x3500] ;  /* 0x00350000953d7984 */ /* 0x0086220000000800 */
[----:B------:R-:W-:Y:S01]  /*cfa0*/  BSSY.RECONVERGENT B0, `(.L_x_832) ;  /* 0x0000004000007945 */ /* 0x000fe20003800200 */
[----:B--2---:R-:W-:-:S03]  /*cfb0*/  LEA R60, R63, UR30, 0x2 ;  /* 0x0000001e3f3c7c11 */ /* 0x004fc6000f8e10ff */
[----:B------:R-:W-:Y:S05]  /*cfc0*/  @!P4 BRA `(.L_x_833) ;  /* 0x000000000004c947 */ /* 0x000fea0003800000 */
[----:B0-----:R2:W-:Y:S02]  /*cfd0*/  REDG.E.ADD.F32.FTZ.RN.STRONG.GPU desc[UR32][R64.64+0x1400], R61 ;  /* 0x0014003d400079a6 */ /* 0x0015e4000c12f320 */
.L_x_833:
[----:B------:R-:W-:Y:S05]  /*cfe0*/  BSYNC.RECONVERGENT B0 ;  /* 0x0000000000007941 */ /* 0x000fea0003800200 */
.L_x_832:
[----:B0-2---:R0:W2:Y:S01]  /*cff0*/  LDS R61, [R60+0x3700] ;  /* 0x003700003c3d7984 */ /* 0x0050a20000000800 */
[----:B------:R-:W-:Y:S01]  /*d000*/  BSSY.RECONVERGENT B0, `(.L_x_834) ;  /* 0x0000005000007945 */ /* 0x000fe20003800200 */
[C---:B------:R-:W-:Y:S02]  /*d010*/  IADD3 R63, PT, PT, R182.reuse, 0x600, RZ ;  /* 0x00000600b63f7810 */ /* 0x040fe40007ffe0ff */
[----:B------:R-:W-:Y:S01]  /*d020*/  IADD3 R145, PT, PT, R182, 0x680, RZ ;  /* 0x00000680b6917810 */ /* 0x000fe20007ffe0ff */
[----:B------:R-:W-:Y:S06]  /*d030*/  @!P5 BRA `(.L_x_835) ;  /* 0x000000000004d947 */ /* 0x000fec0003800000 */
[----:B--2---:R2:W-:Y:S02]  /*d040*/  REDG.E.ADD.F32.FTZ.RN.STRONG.GPU desc[UR32][R64.64+0x1600], R61 ;  /* 0x0016003d400079a6 */ /* 0x0045e4000c12f320 */
.L_x_835:
[----:B------:R-:W-:Y:S05]  /*d050*/  BSYNC.RECONVERGENT B0 ;  /* 0x0000000000007941 */ /* 0x000fea0003800200 */
.L_x_834:
        /* <DEDUP_REMOVED lines=16> */
.L_x_837:
[----:B------:R-:W-:Y:S05]  /*d160*/  BSYNC.RECONVERGENT B0 ;  /* 0x0000000000007941 */ /* 0x000fea0003800200 */
.L_x_836:
[----:B0-2---:R0:W2:Y:S01]  /*d170*/  LDS R61, [R145+0x3b00] ;  /* 0x003b0000913d7984 */ /* 0x0050a20000000800 */
[----:B------:R-:W-:Y:S01]  /*d180*/  BSSY.RECONVERGENT B0, `(.L_x_838) ;  /* 0x0000006000007945 */ /* 0x000fe20003800200 */
[----:B------:R-:W-:Y:S02]  /*d190*/  LOP3.LUT R63, R182, 0x800, RZ, 0xfc, !PT ;  /* 0x00000800b63f7812 */ /* 0x000fe400078efcff */
[----:B------:R-:W-:Y:S02]  /*d1a0*/  LEA.HI R149, R149, R182, RZ, 0x1b ;  /* 0x000000b695957211 */ /* 0x000fe400078fd8ff */
[----:B------:R-:W-:Y:S01]  /*d1b0*/  LEA R60, R60, UR30, 0x2 ;  /* 0x0000001e3c3c7c11 */ /* 0x000fe2000f8e10ff */
[----:B------:R-:W-:Y:S06]  /*d1c0*/  @!P2 BRA `(.L_x_839) ;  /* 0x000000000004a947 */ /* 0x000fec0003800000 */
[----:B--2---:R3:W-:Y:S02]  /*d1d0*/  REDG.E.ADD.F32.FTZ.RN.STRONG.GPU desc[UR32][R64.64+0x1a00], R61 ;  /* 0x001a003d400079a6 */ /* 0x0047e4000c12f320 */
.L_x_839:
[----:B------:R-:W-:Y:S05]  /*d1e0*/  BSYNC.RECONVERGENT B0 ;  /* 0x0000000000007941 */ /* 0x000fea0003800200 */
.L_x_838:
[----:B--23--:R2:W3:Y:S01]  /*d1f0*/  LDS R61, [R60+0x3d00] ;  /* 0x003d00003c3d7984 */ /* 0x00c4e20000000800 */
[----:B------:R-:W-:Y:S01]  /*d200*/  BSSY.RECONVERGENT B0, `(.L_x_840) ;  /* 0x0000005000007945 */ /* 0x000fe20003800200 */
[----:B------:R-:W-:Y:S02]  /*d210*/  LEA.HI R63, R63, R182, RZ, 0x1b ;  /* 0x000000b63f3f7211 */ /* 0x000fe400078fd8ff */
[----:B------:R-:W-:Y:S01]  /*d220*/  LEA R149, R149, UR30, 0x2 ;  /* 0x0000001e95957c11 */ /* 0x000fe2000f8e10ff */
[----:B------:R-:W-:Y:S06]  /*d230*/  @!P3 BRA `(.L_x_841) ;  /* 0x000000000004b947 */ /* 0x000fec0003800000 */
[----:B---3--:R3:W-:Y:S02]  /*d240*/  REDG.E.ADD.F32.FTZ.RN.STRONG.GPU desc[UR32][R64.64+0x1c00], R61 ;  /* 0x001c003d400079a6 */ /* 0x0087e4000c12f320 */
.L_x_841:
[----:B------:R-:W-:Y:S05]  /*d250*/  BSYNC.RECONVERGENT B0 ;  /* 0x0000000000007941 */ /* 0x000fea0003800200 */
.L_x_840:
[----:B---3--:R3:W0:Y:S01]  /*d260*/  LDS R61, [R149+0x3f00] ;  /* 0x003f0000953d7984 */ /* 0x0086220000000800 */
[----:B------:R-:W-:Y:S01]  /*d270*/  BSSY.RECONVERGENT B0, `(.L_x_842) ;  /* 0x0000004000007945 */ /* 0x000fe20003800200 */
[----:B--2---:R-:W-:-:S03]  /*d280*/  LEA R60, R63, UR30, 0x2 ;  /* 0x0000001e3f3c7c11 */ /* 0x004fc6000f8e10ff */
[----:B------:R-:W-:Y:S05]  /*d290*/  @!P4 BRA `(.L_x_843) ;  /* 0x000000000004c947 */ /* 0x000fea0003800000 */
[----:B0-----:R2:W-:Y:S02]  /*d2a0*/  REDG.E.ADD.F32.FTZ.RN.STRONG.GPU desc[UR32][R64.64+0x1e00], R61 ;  /* 0x001e003d400079a6 */ /* 0x0015e4000c12f320 */
.L_x_843:
[----:B------:R-:W-:Y:S05]  /*d2b0*/  BSYNC.RECONVERGENT B0 ;  /* 0x0000000000007941 */ /* 0x000fea0003800200 */
.L_x_842:
[----:B0-2---:R0:W2:Y:S01]  /*d2c0*/  LDS R61, [R60+0x4100] ;  /* 0x004100003c3d7984 */ /* 0x0050a20000000800 */
[----:B------:R-:W-:Y:S01]  /*d2d0*/  BSSY.RECONVERGENT B0, `(.L_x_844) ;  /* 0x0000005000007945 */ /* 0x000fe20003800200 */
[C---:B------:R-:W-:Y:S02]  /*d2e0*/  IADD3 R63, PT, PT, R182.reuse, 0x880, RZ ;  /* 0x00000880b63f7810 */ /* 0x040fe40007ffe0ff */
[----:B------:R-:W-:Y:S01]  /*d2f0*/  IADD3 R145, PT, PT, R182, 0x900, RZ ;  /* 0x00000900b6917810 */ /* 0x000fe20007ffe0ff */
[----:B------:R-:W-:Y:S06]  /*d300*/  @!P5 BRA `(.L_x_845) ;  /* 0x000000000004d947 */ /* 0x000fec0003800000 */
[----:B--2---:R2:W-:Y:S02]  /*d310*/  REDG.E.ADD.F32.FTZ.RN.STRONG.GPU desc[UR32][R64.64+0x2000], R61 ;  /* 0x0020003d400079a6 */ /* 0x0045e4000c12f320 */
.L_x_845:
[----:B------:R-:W-:Y:S05]  /*d320*/  BSYNC.RECONVERGENT B0 ;  /* 0x0000000000007941 */ /* 0x000fea0003800200 */
.L_x_844:
        /* <DEDUP_REMOVED lines=16> */
.L_x_847:
[----:B------:R-:W-:Y:S05]  /*d430*/  BSYNC.RECONVERGENT B0 ;  /* 0x0000000000007941 */ /* 0x000fea0003800200 */
.L_x_846:
[----:B0-2---:R0:W2:Y:S01]  /*d440*/  LDS R61, [R145+0x4500] ;  /* 0x00450000913d7984 */ /* 0x0050a20000000800 */
[----:B------:R-:W-:Y:S01]  /*d450*/  BSSY.RECONVERGENT B0, `(.L_x_848) ;  /* 0x0000006000007945 */ /* 0x000fe20003800200 */
[----:B------:R-:W-:Y:S02]  /*d460*/  IADD3 R63, PT, PT, R182, 0xa80, RZ ;  /* 0x00000a80b63f7810 */ /* 0x000fe40007ffe0ff */
[----:B------:R-:W-:Y:S02]  /*d470*/  LEA.HI R149, R149, R182, RZ, 0x1b ;  /* 0x000000b695957211 */ /* 0x000fe400078fd8ff */
[----:B------:R-:W-:Y:S01]  /*d480*/  LEA R60, R60, UR30, 0x2 ;  /* 0x0000001e3c3c7c11 */ /* 0x000fe2000f8e10ff */
[----:B------:R-:W-:Y:S06]  /*d490*/  @!P2 BRA `(.L_x_849) ;  /* 0x000000000004a947 */ /* 0x000fec0003800000 */
[----:B--2---:R3:W-:Y:S02]  /*d4a0*/  REDG.E.ADD.F32.FTZ.RN.STRONG.GPU desc[UR32][R64.64+0x2400], R61 ;  /* 0x0024003d400079a6 */ /* 0x0047e4000c12f320 */
.L_x_849:
[----:B------:R-:W-:Y:S05]  /*d4b0*/  BSYNC.RECONVERGENT B0 ;  /* 0x0000000000007941 */ /* 0x000fea0003800200 */
.L_x_848:
[----:B--23--:R2:W3:Y:S01]  /*d4c0*/  LDS R61, [R60+0x4700] ;  /* 0x004700003c3d7984 */ /* 0x00c4e20000000800 */
[----:B------:R-:W-:Y:S01]  /*d4d0*/  BSSY.RECONVERGENT B0, `(.L_x_850) ;  /* 0x0000005000007945 */ /* 0x000fe20003800200 */
[----:B------:R-:W-:Y:S02]  /*d4e0*/  LEA.HI R63, R63, R182, RZ, 0x1b ;  /* 0x000000b63f3f7211 */ /* 0x000fe400078fd8ff */
[----:B------:R-:W-:Y:S01]  /*d4f0*/  LEA R149, R149, UR30, 0x2 ;  /* 0x0000001e95957c11 */ /* 0x000fe2000f8e10ff */
[----:B------:R-:W-:Y:S06]  /*d500*/  @!P3 BRA `(.L_x_851) ;  /* 0x000000000004b947 */ /* 0x000fec0003800000 */
[----:B---3--:R3:W-:Y:S02]  /*d510*/  REDG.E.ADD.F32.FTZ.RN.STRONG.GPU desc[UR32][R64.64+0x2600], R61 ;  /* 0x0026003d400079a6 */ /* 0x0087e4000c12f320 */
.L_x_851:
[----:B------:R-:W-:Y:S05]  /*d520*/  BSYNC.RECONVERGENT B0 ;  /* 0x0000000000007941 */ /* 0x000fea0003800200 */
.L_x_850:
[----:B---3--:R3:W0:Y:S01]  /*d530*/  LDS R61, [R149+0x4900] ;  /* 0x00490000953d7984 */ /* 0x0086220000000800 */
[----:B------:R-:W-:Y:S01]  /*d540*/  BSSY.RECONVERGENT B0, `(.L_x_852) ;  /* 0x0000004000007945 */ /* 0x000fe20003800200 */
[----:B--2---:R-:W-:-:S03]  /*d550*/  LEA R60, R63, UR30, 0x2 ;  /* 0x0000001e3f3c7c11 */ /* 0x004fc6000f8e10ff */
[----:B------:R-:W-:Y:S05]  /*d560*/  @!P4 BRA `(.L_x_853) ;  /* 0x000000000004c947 */ /* 0x000fea0003800000 */
[----:B0-----:R2:W-:Y:S02]  /*d570*/  REDG.E.ADD.F32.FTZ.RN.STRONG.GPU desc[UR32][R64.64+0x2800], R61 ;  /* 0x0028003d400079a6 */ /* 0x0015e4000c12f320 */
.L_x_853:
[----:B------:R-:W-:Y:S05]  /*d580*/  BSYNC.RECONVERGENT B0 ;  /* 0x0000000000007941 */ /* 0x000fea0003800200 */
.L_x_852:
[----:B0-2---:R0:W2:Y:S01]  /*d590*/  LDS R61, [R60+0x4b00] ;  /* 0x004b00003c3d7984 */ /* 0x0050a20000000800 */
[----:B------:R-:W-:Y:S01]  /*d5a0*/  BSSY.RECONVERGENT B0, `(.L_x_854) ;  /* 0x0000005000007945 */ /* 0x000fe20003800200 */
[C---:B------:R-:W-:Y:S02]  /*d5b0*/  IADD3 R63, PT, PT, R182.reuse, 0xb00, RZ ;  /* 0x00000b00b63f7810 */ /* 0x040fe40007ffe0ff */
[----:B------:R-:W-:Y:S01]  /*d5c0*/  IADD3 R145, PT, PT, R182, 0xb80, RZ ;  /* 0x00000b80b6917810 */ /* 0x000fe20007ffe0ff */
[----:B------:R-:W-:Y:S06]  /*d5d0*/  @!P5 BRA `(.L_x_855) ;  /* 0x000000000004d947 */ /* 0x000fec0003800000 */
[----:B--2---:R2:W-:Y:S02]  /*d5e0*/  REDG.E.ADD.F32.FTZ.RN.STRONG.GPU desc[UR32][R64.64+0x2a00], R61 ;  /* 0x002a003d400079a6 */ /* 0x0045e4000c12f320 */
.L_x_855:
[----:B------:R-:W-:Y:S05]  /*d5f0*/  BSYNC.RECONVERGENT B0 ;  /* 0x0000000000007941 */ /* 0x000fea0003800200 */
.L_x_854:
        /* <DEDUP_REMOVED lines=16> */
.L_x_857:
[----:B------:R-:W-:Y:S05]  /*d700*/  BSYNC.RECONVERGENT B0 ;  /* 0x0000000000007941 */ /* 0x000fea0003800200 */
.L_x_856:
[----:B0-2---:R0:W2:Y:S01]  /*d710*/  LDS R61, [R145+0x4f00] ;  /* 0x004f0000913d7984 */ /* 0x0050a20000000800 */
[----:B------:R-:W-:Y:S01]  /*d720*/  BSSY.RECONVERGENT B0, `(.L_x_858) ;  /* 0x0000006000007945 */ /* 0x000fe20003800200 */
[----:B------:R-:W-:Y:S02]  /*d730*/  IADD3 R63, PT, PT, R182, 0xd00, RZ ;  /* 0x00000d00b63f7810 */ /* 0x000fe40007ffe0ff */
[----:B------:R-:W-:Y:S02]  /*d740*/  LEA.HI R149, R149, R182, RZ, 0x1b ;  /* 0x000000b695957211 */ /* 0x000fe400078fd8ff */
[----:B------:R-:W-:Y:S01]  /*d750*/  LEA R60, R60, UR30, 0x2 ;  /* 0x0000001e3c3c7c11 */ /* 0x000fe2000f8e10ff */
[----:B------:R-:W-:Y:S06]  /*d760*/  @!P2 BRA `(.L_x_859) ;  /* 0x000000000004a947 */ /* 0x000fec0003800000 */
[----:B--2---:R3:W-:Y:S02]  /*d770*/  REDG.E.ADD.F32.FTZ.RN.STRONG.GPU desc[UR32][R64.64+0x2e00], R61 ;  /* 0x002e003d400079a6 */ /* 0x0047e4000c12f320 */
.L_x_859:
[----:B------:R-:W-:Y:S05]  /*d780*/  BSYNC.RECONVERGENT B0 ;  /* 0x0000000000007941 */ /* 0x000fea0003800200 */
.L_x_858:
[----:B--23--:R2:W3:Y:S01]  /*d790*/  LDS R61, [R60+0x5100] ;  /* 0x005100003c3d7984 */ /* 0x00c4e20000000800 */
[----:B------:R-:W-:Y:S01]  /*d7a0*/  BSSY.RECONVERGENT B0, `(.L_x_860) ;  /* 0x0000005000007945 */ /* 0x000fe20003800200 */
[----:B------:R-:W-:Y:S02]  /*d7b0*/  LEA.HI R63, R63, R182, RZ, 0x1b ;  /* 0x000000b63f3f7211 */ /* 0x000fe400078fd8ff */
[----:B------:R-:W-:Y:S01]  /*d7c0*/  LEA R62, R149, UR30, 0x2 ;  /* 0x0000001e953e7c11 */ /* 0x000fe2000f8e10ff */
[----:B------:R-:W-:Y:S06]  /*d7d0*/  @!P3 BRA `(.L_x_861) ;  /* 0x000000000004b947 */ /* 0x000fec0003800000 */
[----:B---3--:R3:W-:Y:S02]  /*d7e0*/  REDG.E.ADD.F32.FTZ.RN.STRONG.GPU desc[UR32][R64.64+0x3000], R61 ;  /* 0x0030003d400079a6 */ /* 0x0087e4000c12f320 */
.L_x_861:
[----:B------:R-:W-:Y:S05]  /*d7f0*/  BSYNC.RECONVERGENT B0 ;  /* 0x0000000000007941 */ /* 0x000fea0003800200 */
.L_x_860:
[----:B---3--:R3:W1:Y:S01]  /*d800*/  LDS R61, [R62+0x5300] ;  /* 0x005300003e3d7984 */ /* 0x0086620000000800 */
[----:B------:R-:W-:Y:S01]  /*d810*/  BSSY.RECONVERGENT B0, `(.L_x_862) ;  /* 0x0000006000007945 */ /* 0x000fe20003800200 */
[C---:B0-----:R-:W-:Y:S02]  /*d820*/  IADD3 R145, PT, PT, R182.reuse, 0xd80, RZ ;  /* 0x00000d80b6917810 */ /* 0x041fe40007ffe0ff */
[----:B------:R-:W-:Y:S02]  /*d830*/  IADD3 R149, PT, PT, R182, 0xe00, RZ ;  /* 0x00000e00b6957810 */ /* 0x000fe40007ffe0ff */
[----:B------:R-:W-:Y:S01]  /*d840*/  LEA R63, R63, UR30, 0x2 ;  /* 0x0000001e3f3f7c11 */ /* 0x000fe2000f8e10ff */
[----:B------:R-:W-:Y:S06]  /*d850*/  @!P4 BRA `(.L_x_863) ;  /* 0x000000000004c947 */ /* 0x000fec0003800000 */
[----:B-1----:R0:W-:Y:S02]  /*d860*/  REDG.E.ADD.F32.FTZ.RN.STRONG.GPU desc[UR32][R64.64+0x3200], R61 ;  /* 0x0032003d400079a6 */ /* 0x0021e4000c12f320 */
.L_x_863:
[----:B------:R-:W-:Y:S05]  /*d870*/  BSYNC.RECONVERGENT B0 ;  /* 0x0000000000007941 */ /* 0x000fea0003800200 */
.L_x_862:
[----:B01----:R0:W1:Y:S01]  /*d880*/  LDS R61, [R63+0x5500] ;  /* 0x005500003f3d7984 */ /* 0x0030620000000800 */
[----:B------:R-:W-:Y:S01]  /*d890*/  BSSY.RECONVERGENT B0, `(.L_x_864) ;  /* 0x0000005000007945 */ /* 0x000fe20003800200 */
[-C--:B------:R-:W-:Y:S02]  /*d8a0*/  LEA.HI R145, R145, R182.reuse, RZ, 0x1b ;  /* 0x000000b691917211 */ /* 0x080fe400078fd8ff */
[----:B------:R-:W-:Y:S01]  /*d8b0*/  LEA.HI R149, R149, R182, RZ, 0x1b ;  /* 0x000000b695957211 */ /* 0x000fe200078fd8ff */
[----:B------:R-:W-:Y:S06]  /*d8c0*/  @!P5 BRA `(.L_x_865) ;  /* 0x000000000004d947 */ /* 0x000fec0003800000 */
[----:B-1----:R1:W-:Y:S02]  /*d8d0*/  REDG.E.ADD.F32.FTZ.RN.STRONG.GPU desc[UR32][R64.64+0x3400], R61 ;  /* 0x0034003d400079a6 */ /* 0x0023e4000c12f320 */
.L_x_865:
[----:B------:R-:W-:Y:S05]  /*d8e0*/  BSYNC.RECONVERGENT B0 ;  /* 0x0000000000007941 */ /* 0x000fea0003800200 */
.L_x_864:
[----:B-1----:R-:W-:Y:S01]  /*d8f0*/  LEA R61, R145, UR30, 0x2 ;  /* 0x0000001e913d7c11 */ /* 0x002fe2000f8e10ff */
[----:B------:R-:W-:Y:S01]  /*d900*/  BSSY.RECONVERGENT B0, `(.L_x_866) ;  /* 0x000000a000007945 */ /* 0x000fe20003800200 */
[----:B------:R-:W-:Y:S02]  /*d910*/  ISETP.GE.AND P6, PT, R75, 0xd81, PT ;  /* 0x00000d814b00780c */ /* 0x000fe40003fc6270 */
        /* <DEDUP_REMOVED lines=8> */
.L_x_867:
[----:B------:R-:W-:Y:S05]  /*d9a0*/  BSYNC.RECONVERGENT B0 ;  /* 0x0000000000007941 */ /* 0x000fea0003800200 */
.L_x_866:
[----:B-1----:R1:W0:Y:S01]  /*d9b0*/  LDS R61, [R149+0x5900] ;  /* 0x00590000953d7984 */ /* 0x0022220000000800 */
[----:B------:R-:W-:Y:S04]  /*d9c0*/  BSSY.RECONVERGENT B0, `(.L_x_868) ;  /* 0x0000003000007945 */ /* 0x000fe80003800200 */
[----:B------:R-:W-:Y:S05]  /*d9d0*/  @!P2 BRA `(.L_x_869) ;  /* 0x000000000004a947 */ /* 0x000fea0003800000 */
[----:B0-----:R0:W-:Y:S02]  /*d9e0*/  REDG.E.ADD.F32.FTZ.RN.STRONG.GPU desc[UR32][R64.64+0x3800], R61 ;  /* 0x0038003d400079a6 */ /* 0x0011e4000c12f320 */
.L_x_869:
[----:B------:R-:W-:Y:S05]  /*d9f0*/  BSYNC.RECONVERGENT B0 ;  /* 0x0000000000007941 */ /* 0x000fea0003800200 */
.L_x_868:
[----:B0-----:R-:W-:Y:S01]  /*da00*/  IADD3 R61, PT, PT, R182, 0xe80, RZ ;  /* 0x00000e80b63d7810 */ /* 0x001fe20007ffe0ff */
[----:B------:R-:W-:Y:S01]  /*da10*/  FMUL.FTZ R145, R34, R73 ;  /* 0x0000004922917220 */ /* 0x000fe20000410000 */
[----:B------:R-:W-:Y:S01]  /*da20*/  IADD3 R63, PT, PT, R182, 0xf00, RZ ;  /* 0x00000f00b63f7810 */ /* 0x000fe20007ffe0ff */
[C---:B------:R-:W-:Y:S01]  /*da30*/  FFMA.FTZ R75, -R34.reuse, R50, R228 ;  /* 0x00000032224b7223 */ /* 0x040fe200000101e4 */
[-C--:B------:R-:W-:Y:S01]  /*da40*/  LEA.HI R61, R61, R182.reuse, RZ, 0x1b ;  /* 0x000000b63d3d7211 */ /* 0x080fe200078fd8ff */
[----:B------:R-:W-:Y:S01]  /*da50*/  FMUL.FTZ R147, R34, R147 ;  /* 0x0000009322937220 */ /* 0x000fe20000410000 */
[----:B------:R-:W-:Y:S01]  /*da60*/  LEA.HI R63, R63, R182, RZ, 0x1b ;  /* 0x000000b63f3f7211 */ /* 0x000fe200078fd8ff */
[----:B--2---:R-:W-:Y:S01]  /*da70*/  FMUL.FTZ R60, R230, R145 ;  /* 0x00000091e63c7220 */ /* 0x004fe20000410000 */
[----:B---3--:R-:W-:Y:S01]  /*da80*/  LEA R62, R61, UR30, 0x2 ;  /* 0x0000001e3d3e7c11 */ /* 0x008fe2000f8e10ff */
        /* <DEDUP_REMOVED lines=9> */
.L_x_871:
[----:B------:R-:W-:Y:S05]  /*db20*/  BSYNC.RECONVERGENT B0 ;  /* 0x0000000000007941 */ /* 0x000fea0003800200 */
.L_x_870:
[----:B-12---:R1:W2:Y:S01]  /*db30*/  LDS R63, [R153+0x5d00] ;  /* 0x005d0000993f7984 */ /* 0x0062a20000000800 */
[----:B------:R-:W-:Y:S01]  /*db40*/  BSSY.RECONVERGENT B0, `(.L_x_872) ;  /* 0x0000005000007945 */ /* 0x000fe20003800200 */
[----:B------:R-:W-:Y:S01]  /*db50*/  LEA R149, R149, UR30, 0x2 ;  /* 0x0000001e95957c11 */ /* 0x000fe2000f8e10ff */
[----:B------:R-:W-:Y:S02]  /*db60*/  FFMA.FTZ R60, R75, R145, R60 ;  /* 0x000000914b3c7223 */ /* 0x000fe4000001003c */
[----:B------:R-:W-:Y:S05]  /*db70*/  @!P4 BRA `(.L_x_873) ;  /* 0x000000000004c947 */ /* 0x000fea0003800000 */
[----:B--2---:R3:W-:Y:S02]  /*db80*/  REDG.E.ADD.F32.FTZ.RN.STRONG.GPU desc[UR32][R64.64+0x3c00], R63 ;  /* 0x003c003f400079a6 */ /* 0x0047e4000c12f320 */
.L_x_873:
[----:B------:R-:W-:Y:S05]  /*db90*/  BSYNC.RECONVERGENT B0 ;  /* 0x0000000000007941 */ /* 0x000fea0003800200 */
.L_x_872:
[----:B--23--:R2:W3:Y:S01]  /*dba0*/  LDS R63, [R149+0x5f00] ;  /* 0x005f0000953f7984 */ /* 0x00c4e20000000800 */
[----:B------:R-:W-:Y:S01]  /*dbb0*/  BSSY.RECONVERGENT B0, `(.L_x_874) ;  /* 0x0000004000007945 */ /* 0x000fe20003800200 */
[----:B------:R-:W-:-:S03]  /*dbc0*/  FADD.FTZ R60, R143, R60 ;  /* 0x0000003c8f3c7221 */ /* 0x000fc60000010000 */
[----:B------:R-:W-:Y:S05]  /*dbd0*/  @!P5 BRA `(.L_x_875) ;  /* 0x000000000004d947 */ /* 0x000fea0003800000 */
[----:B---3--:R3:W-:Y:S02]  /*dbe0*/  REDG.E.ADD.F32.FTZ.RN.STRONG.GPU desc[UR32][R64.64+0x3e00], R63 ;  /* 0x003e003f400079a6 */ /* 0x0087e4000c12f320 */
.L_x_875:
[----:B------:R-:W-:Y:S05]  /*dbf0*/  BSYNC.RECONVERGENT B0 ;  /* 0x0000000000007941 */ /* 0x000fea0003800200 */
.L_x_874:
[----:B------:R-:W-:Y:S01]  /*dc00*/  FADD.FTZ R61, R136, R61 ;  /* 0x0000003d883d7221 */ /* 0x000fe20000010000 */
[C---:B0-----:R-:W-:Y:S01]  /*dc10*/  FFMA.FTZ R62, R3.reuse, R148, R76 ;  /* 0x00000094033e7223 */ /* 0x041fe2000001004c */
[----:B---3--:R-:W-:Y:S01]  /*dc20*/  FFMA.FTZ R63, -R3, R150, R151 ;  /* 0x00000096033f7223 */ /* 0x008fe20000010197 */
[----:B------:R-:W0:Y:S01]  /*dc30*/  SHFL.DOWN PT, R65, R60, 0x1, 0x1f ;  /* 0x08201f003c417f89 */ /* 0x000e2200000e0000 */
[----:B------:R-:W-:Y:S01]  /*dc40*/  ISETP.GT.AND P2, PT, R105, 0x1e, PT ;  /* 0x0000001e6900780c */ /* 0x000fe20003f44270 */
[----:B------:R-:W-:Y:S01]  /*dc50*/  FMUL.FTZ R75, R75, R110 ;  /* 0x0000006e4b4b7220 */ /* 0x000fe20000410000 */
[----:B------:R-:W-:Y:S01]  /*dc60*/  FMUL.FTZ R221, R221, R160 ;  /* 0x000000a0dddd7220 */ /* 0x000fe20000410000 */
[----:B------:R-:W3:Y:S01]  /*dc70*/  SHFL.DOWN PT, R64, R61, 0x1, 0x1f ;  /* 0x08201f003d407f89 */ /* 0x000ee200000e0000 */
[----:B------:R-:W-:Y:S01]  /*dc80*/  FMUL.FTZ R227, R227, R132 ;  /* 0x00000084e3e37220 */ /* 0x000fe20000410000 */
[----:B------:R-:W-:Y:S01]  /*dc90*/  FFMA.FTZ R75, R230, R131, R75 ;  /* 0x00000083e64b7223 */ /* 0x000fe2000001004b */
[----:B------:R-:W-:Y:S01]  /*dca0*/  FFMA.FTZ R126, R126, R67, R221 ;  /* 0x000000437e7e7223 */ /* 0x000fe200000100dd */
[----:B------:R-:W5:Y:S01]  /*dcb0*/  SHFL.DOWN PT, R143, R62, 0x1, 0x1f ;  /* 0x08201f003e8f7f89 */ /* 0x000f6200000e0000 */
[----:B------:R-:W-:Y:S01]  /*dcc0*/  FFMA.FTZ R224, R224, R133, R227 ;  /* 0x00000085e0e07223 */ /* 0x000fe200000100e3 */
[----:B------:R-:W-:Y:S01]  /*dcd0*/  FMUL.FTZ R223, R223, R134 ;  /* 0x00000086dfdf7220 */ /* 0x000fe20000410000 */
[----:B------:R-:W-:Y:S01]  /*dce0*/  FMUL.FTZ R152, R219, R152 ;  /* 0x00000098db987220 */ /* 0x000fe20000410000 */
[----:B------:R-:W1:Y:S01]  /*dcf0*/  SHFL.DOWN PT, R76, R63, 0x1, 0x1f ;  /* 0x08201f003f4c7f89 */ /* 0x000e6200000e0000 */
[----:B------:R-:W-:Y:S01]  /*dd00*/  FMUL.FTZ R220, R220, R157 ;  /* 0x0000009ddcdc7220 */ /* 0x000fe20000410000 */
[----:B------:R-:W-:Y:S01]  /*dd10*/  FFMA.FTZ R135, R202, R135, R223 ;  /* 0x00000087ca877223 */ /* 0x000fe200000100df */
[----:B------:R-:W-:Y:S01]  /*dd20*/  FFMA.FTZ R138, R183, R138, R152 ;  /* 0x0000008ab78a7223 */ /* 0x000fe20000010098 */
[----:B------:R-:W-:Y:S01]  /*dd30*/  FMUL.FTZ R216, R216, R161 ;  /* 0x000000a1d8d87220 */ /* 0x000fe20000410000 */
[----:B------:R-:W-:Y:S01]  /*dd40*/  FFMA.FTZ R127, R127, R140, R220 ;  /* 0x0000008c7f7f7223 */ /* 0x000fe200000100dc */
[----:B------:R-:W-:Y:S01]  /*dd50*/  FMUL.FTZ R217, R217, R158 ;  /* 0x0000009ed9d97220 */ /* 0x000fe20000410000 */
[----:B------:R-:W-:Y:S01]  /*dd60*/  FMUL.FTZ R156, R213, R156 ;  /* 0x0000009cd59c7220 */ /* 0x000fe20000410000 */
[----:B------:R-:W-:Y:S01]  /*dd70*/  FFMA.FTZ R144, R185, R144, R216 ;  /* 0x00000090b9907223 */ /* 0x000fe200000100d8 */
[----:B------:R-:W-:Y:S01]  /*dd80*/  FMUL.FTZ R155, R214, R155 ;  /* 0x0000009bd69b7220 */ /* 0x000fe20000410000 */
[----:B------:R-:W-:Y:S01]  /*dd90*/  FFMA.FTZ R141, R184, R141, R217 ;  /* 0x0000008db88d7223 */ /* 0x000fe200000100d9 */
[----:B------:R-:W-:Y:S01]  /*dda0*/  FFMA.FTZ R142, R187, R142, R156 ;  /* 0x0000008ebb8e7223 */ /* 0x000fe2000001009c */
[----:B0-----:R-:W-:Y:S01]  /*ddb0*/  @!P2 FADD.FTZ R60, R60, R65 ;  /* 0x000000413c3ca221 */ /* 0x001fe20000010000 */
[----:B------:R-:W-:Y:S01]  /*ddc0*/  FFMA.FTZ R65, R51, R146, R224 ;  /* 0x0000009233417223 */ /* 0x000fe200000100e0 */
[----:B------:R-:W-:Y:S01]  /*ddd0*/  FMUL.FTZ R210, R210, R159 ;  /* 0x0000009fd2d27220 */ /* 0x000fe20000410000 */
[----:B------:R-:W-:Y:S01]  /*dde0*/  ISETP.GT.AND P3, PT, R105, 0xf, PT ;  /* 0x0000000f6900780c */ /* 0x000fe20003f64270 */
[----:B---3--:R-:W-:Y:S01]  /*ddf0*/  @!P2 FADD.FTZ R61, R61, R64 ;  /* 0x000000403d3da221 */ /* 0x008fe20000010000 */
[----:B------:R-:W-:Y:S01]  /*de00*/  FFMA.FTZ R64, R50, R73, R75 ;  /* 0x0000004932407223 */ /* 0x000fe2000001004b */
[----:B------:R-:W0:Y:S01]  /*de10*/  SHFL.DOWN PT, R131, R60, 0x2, 0x1f ;  /* 0x08401f003c837f89 */ /* 0x000e2200000e0000 */
[----:B------:R-:W-:Y:S01]  /*de20*/  FADD.FTZ R100, R65, R100 ;  /* 0x0000006441647221 */ /* 0x000fe20000010000 */
[----:B-----5:R-:W-:Y:S01]  /*de30*/  @!P2 FADD.FTZ R62, R62, R143 ;  /* 0x0000008f3e3ea221 */ /* 0x020fe20000010000 */
[----:B------:R-:W-:Y:S01]  /*de40*/  FFMA.FTZ R65, R53, R200, R126 ;  /* 0x000000c835417223 */ /* 0x000fe2000001007e */
[----:B------:R-:W-:Y:S01]  /*de50*/  FADD.FTZ R101, R64, R101 ;  /* 0x0000006540657221 */ /* 0x000fe20000010000 */
[----:B------:R-:W-:Y:S01]  /*de60*/  FFMA.FTZ R64, R52, R201, R135 ;  /* 0x000000c934407223 */ /* 0x000fe20000010087 */
[----:B-1----:R-:W-:Y:S01]  /*de70*/  @!P2 FADD.FTZ R63, R63, R76 ;  /* 0x0000004c3f3fa221 */ /* 0x002fe20000010000 */
[----:B------:R-:W1:Y:S01]  /*de80*/  SHFL.DOWN PT, R73, R62, 0x2, 0x1f ;  /* 0x08401f003e497f89 */ /* 0x000e6200000e0000 */
[----:B------:R-:W-:Y:S01]  /*de90*/  ISETP.GT.AND P2, PT, R105, 0x1d, PT ;  /* 0x0000001d6900780c */ /* 0x000fe20003f44270 */
[----:B------:R-:W-:Y:S01]  /*dea0*/  FADD.FTZ R98, R65, R98 ;  /* 0x0000006241627221 */ /* 0x000fe20000010000 */
[----:B------:R-:W-:Y:S01]  /*deb0*/  FFMA.FTZ R65, R55, R198, R138 ;  /* 0x000000c637417223 */ /* 0x000fe2000001008a */
[----:B------:R-:W3:Y:S01]  /*dec0*/  SHFL.DOWN PT, R76, R61, 0x2, 0x1f ;  /* 0x08401f003d4c7f89 */ /* 0x000ee200000e0000 */
[----:B------:R-:W-:Y:S01]  /*ded0*/  FADD.FTZ R99, R64, R99 ;  /* 0x0000006340637221 */ /* 0x000fe20000010000 */
[----:B------:R-:W-:Y:S01]  /*dee0*/  FFMA.FTZ R64, R54, R199, R127 ;  /* 0x000000c736407223 */ /* 0x000fe2000001007f */
[----:B------:R-:W-:Y:S01]  /*def0*/  FADD.FTZ R96, R65, R96 ;  /* 0x0000006041607221 */ /* 0x000fe20000010000 */
[----:B------:R-:W5:Y:S01]  /*df00*/  SHFL.DOWN PT, R110, R63, 0x2, 0x1f ;  /* 0x08401f003f6e7f89 */ /* 0x000f6200000e0000 */
[----:B------:R-:W-:Y:S01]  /*df10*/  FFMA.FTZ R65, R57, R196, R144 ;  /* 0x000000c439417223 */ /* 0x000fe20000010090 */
[----:B------:R-:W-:Y:S01]  /*df20*/  FADD.FTZ R97, R64, R97 ;  /* 0x0000006140617221 */ /* 0x000fe20000010000 */
[----:B------:R-:W-:Y:S01]  /*df30*/  FFMA.FTZ R64, R56, R197, R141 ;  /* 0x000000c538407223 */ /* 0x000fe2000001008d */
[----:B------:R-:W-:Y:S01]  /*df40*/  FFMA.FTZ R107, R186, R107, R155 ;  /* 0x0000006bba6b7223 */ /* 0x000fe2000001009b */
[----:B------:R-:W-:Y:S01]  /*df50*/  FADD.FTZ R94, R65, R94 ;  /* 0x0000005e415e7221 */ /* 0x000fe20000010000 */
[----:B------:R-:W-:Y:S01]  /*df60*/  FFMA.FTZ R65, R59, R194, R142 ;  /* 0x000000c23b417223 */ /* 0x000fe2000001008e */
[----:B------:R-:W-:Y:S01]  /*df70*/  FFMA.FTZ R106, R189, R106, R210 ;  /* 0x0000006abd6a7223 */ /* 0x000fe200000100d2 */
[----:B------:R-:W-:Y:S01]  /*df80*/  FMUL.FTZ R211, R211, R154 ;  /* 0x0000009ad3d37220 */ /* 0x000fe20000410000 */
[----:B0-----:R-:W-:Y:S01]  /*df90*/  @!P2 FADD.FTZ R60, R60, R131 ;  /* 0x000000833c3ca221 */ /* 0x001fe20000010000 */
[----:B------:R-:W-:Y:S01]  /*dfa0*/  FADD.FTZ R95, R64, R95 ;  /* 0x0000005f405f7221 */ /* 0x000fe20000010000 */
[----:B------:R-:W-:Y:S01]  /*dfb0*/  FADD.FTZ R92, R65, R92 ;  /* 0x0000005c415c7221 */ /* 0x000fe20000010000 */
[----:B------:R-:W-:Y:S01]  /*dfc0*/  FFMA.FTZ R64, R58, R195, R107 ;  /* 0x000000c33a407223 */ /* 0x000fe2000001006b */
[----:B------:R-:W-:Y:S01]  /*dfd0*/  FFMA.FTZ R65, R81, R74, R106 ;  /* 0x0000004a51417223 */ /* 0x000fe2000001006a */
[----:B------:R-:W0:Y:S01]  /*dfe0*/  SHFL.DOWN PT, R67, R60, 0x4, 0x1f ;  /* 0x08801f003c437f89 */ /* 0x000e2200000e0000 */
[----:B------:R-:W-:Y:S01]  /*dff0*/  FFMA.FTZ R137, R188, R137, R211 ;  /* 0x00000089bc897223 */ /* 0x000fe200000100d3 */
[----:B-1----:R-:W-:Y:S01]  /*e000*/  @!P2 FADD.FTZ R62, R62, R73 ;  /* 0x000000493e3ea221 */ /* 0x002fe20000010000 */
[----:B------:R-:W-:Y:S01]  /*e010*/  FADD.FTZ R93, R64, R93 ;  /* 0x0000005d405d7221 */ /* 0x000fe20000010000 */
[----:B------:R-:W-:Y:S01]  /*e020*/  FMUL.FTZ R113, R208, R113 ;  /* 0x00000071d0717220 */ /* 0x000fe20000410000 */
[----:B------:R-:W-:Y:S01]  /*e030*/  FFMA.FTZ R64, R80, R109, R137 ;  /* 0x0000006d50407223 */ /* 0x000fe20000010089 */
[----:B---3--:R-:W-:Y:S01]  /*e040*/  @!P2 FADD.FTZ R61, R61, R76 ;  /* 0x0000004c3d3da221 */ /* 0x008fe20000010000 */
[----:B------:R-:W1:Y:S01]  /*e050*/  SHFL.DOWN PT, R73, R62, 0x4, 0x1f ;  /* 0x08801f003e497f89 */ /* 0x000e6200000e0000 */
[----:B------:R-:W-:Y:S01]  /*e060*/  FADD.FTZ R90, R65, R90 ;  /* 0x0000005a415a7221 */ /* 0x000fe20000010000 */
[----:B------:R-:W-:Y:S01]  /*e070*/  BSSY.RECONVERGENT B0, `(.L_x_876) ;  /* 0x000002e000007945 */ /* 0x000fe20003800200 */
[----:B-----5:R-:W-:Y:S01]  /*e080*/  @!P2 FADD.FTZ R63, R63, R110 ;  /* 0x0000006e3f3fa221 */ /* 0x020fe20000010000 */
[----:B------:R-:W3:Y:S01]  /*e090*/  SHFL.DOWN PT, R76, R61, 0x4, 0x1f ;  /* 0x08801f003d4c7f89 */ /* 0x000ee200000e0000 */
[----:B------:R-:W-:Y:S01]  /*e0a0*/  ISETP.GT.AND P2, PT, R105, 0x1b, PT ;  /* 0x0000001b6900780c */ /* 0x000fe20003f44270 */
        /* <DEDUP_REMOVED lines=13> */
[----:B------:R-:W-:Y:S01]  /*e180*/  FADD.FTZ R29, R118, R29 ;  /* 0x0000001d761d7221 */ /* 0x000fe20000010000 */
[----:B------:R-:W-:Y:S01]  /*e190*/  FADD.FTZ R91, R64, R91 ;  /* 0x0000005b405b7221 */ /* 0x000fe20000010000 */
[----:B------:R-:W-:Y:S01]  /*e1a0*/  FADD.FTZ R30, R117, R30 ;  /* 0x0000001e751e7221 */ /* 0x000fe20000010000 */
[----:B------:R-:W-:Y:S01]  /*e1b0*/  FFMA.FTZ R113, R190, R139, R113 ;  /* 0x0000008bbe717223 */ /* 0x000fe20000010071 */
[----:B------:R-:W0:Y:S01]  /*e1c0*/  SHFL.DOWN PT, R67, R60, 0x8, 0x1f ;  /* 0x09001f003c437f89 */ /* 0x000e2200000e0000 */
[----:B-1----:R-:W-:Y:S01]  /*e1d0*/  @!P2 FADD.FTZ R62, R62, R73 ;  /* 0x000000493e3ea221 */ /* 0x002fe20000010000 */
[----:B---3--:R-:W-:-:S04]  /*e1e0*/  @!P2 FADD.FTZ R61, R61, R76 ;  /* 0x0000004c3d3da221 */ /* 0x008fc80000010000 */
[----:B------:R-:W1:Y:S01]  /*e1f0*/  SHFL.DOWN PT, R73, R62, 0x8, 0x1f ;  /* 0x09001f003e497f89 */ /* 0x000e6200000e0000 */
[----:B-----5:R-:W-:-:S03]  /*e200*/  @!P2 FADD.FTZ R63, R63, R110 ;  /* 0x0000006e3f3fa221 */ /* 0x020fc60000010000 */
[----:B------:R-:W3:Y:S01]  /*e210*/  SHFL.DOWN PT, R76, R61, 0x8, 0x1f ;  /* 0x09001f003d4c7f89 */ /* 0x000ee200000e0000 */
[----:B------:R-:W-:-:S03]  /*e220*/  ISETP.GT.AND P2, PT, R105, 0x17, PT ;  /* 0x000000176900780c */ /* 0x000fc60003f44270 */
[----:B------:R-:W5:Y:S10]  /*e230*/  SHFL.DOWN PT, R110, R63, 0x8, 0x1f ;  /* 0x09001f003f6e7f89 */ /* 0x000f7400000e0000 */
[----:B0-----:R-:W-:-:S05]  /*e240*/  @!P2 FADD.FTZ R60, R60, R67 ;  /* 0x000000433c3ca221 */ /* 0x001fca0000010000 */
[----:B------:R0:W0:Y:S01]  /*e250*/  SHFL.DOWN PT, R65, R60, 0x10, 0x1f ;  /* 0x0a001f003c417f89 */ /* 0x00002200000e0000 */
[----:B-1----:R-:W-:Y:S01]  /*e260*/  @!P2 FADD.FTZ R62, R62, R73 ;  /* 0x000000493e3ea221 */ /* 0x002fe20000010000 */
[----:B---3--:R-:W-:-:S04]  /*e270*/  @!P2 FADD.FTZ R61, R61, R76 ;  /* 0x0000004c3d3da221 */ /* 0x008fc80000010000 */
[----:B------:R1:W3:Y:S01]  /*e280*/  SHFL.DOWN PT, R67, R62, 0x10, 0x1f ;  /* 0x0a001f003e437f89 */ /* 0x0002e200000e0000 */
[----:B-----5:R-:W-:-:S03]  /*e290*/  @!P2 FADD.FTZ R63, R63, R110 ;  /* 0x0000006e3f3fa221 */ /* 0x020fc60000010000 */
[----:B------:R1:W0:Y:S04]  /*e2a0*/  SHFL.DOWN PT, R74, R61, 0x10, 0x1f ;  /* 0x0a001f003d4a7f89 */ /* 0x00022800000e0000 */
[----:B------:R1:W0:Y:S01]  /*e2b0*/  SHFL.DOWN PT, R76, R63, 0x10, 0x1f ;  /* 0x0a001f003f4c7f89 */ /* 0x00022200000e0000 */
[----:B------:R-:W-:Y:S05]  /*e2c0*/  @P3 BRA `(.L_x_877) ;  /* 0x0000000000203947 */ /* 0x000fea0003800000 */
[----:B------:R-:W-:Y:S01]  /*e2d0*/  ISETP.NE.AND P2, PT, R105, RZ, PT ;  /* 0x000000ff6900720c */ /* 0x000fe20003f45270 */
[----:B0-----:R-:W-:Y:S01]  /*e2e0*/  FADD.FTZ R60, R60, R65 ;  /* 0x000000413c3c7221 */ /* 0x001fe20000010000 */
[----:B-1----:R-:W-:Y:S01]  /*e2f0*/  FADD.FTZ R61, R61, R74 ;  /* 0x0000004a3d3d7221 */ /* 0x002fe20000010000 */
[----:B---3--:R-:W-:Y:S01]  /*e300*/  FADD.FTZ R62, R62, R67 ;  /* 0x000000433e3e7221 */ /* 0x008fe20000010000 */
[----:B------:R-:W-:-:S09]  /*e310*/  FADD.FTZ R63, R63, R76 ;  /* 0x0000004c3f3f7221 */ /* 0x000fd20000010000 */
[----:B------:R-:W-:-:S04]  /*e320*/  @!P2 SHF.R.U32.HI R64, RZ, 0x1, R182 ;  /* 0x00000001ff40a819 */ /* 0x000fc800000116b6 */
[----:B------:R-:W-:-:S05]  /*e330*/  @!P2 LOP3.LUT R64, R64, 0x1f0, RZ, 0xc0, !PT ;  /* 0x000001f04040a812 */ /* 0x000fca00078ec0ff */
[----:B------:R0:W-:Y:S02]  /*e340*/  @!P2 STS.128 [R64+UR30+0x6310], R60 ;  /* 0x0063103c4000a988 */ /* 0x0001e40008000c1e */
.L_x_877:
[----:B------:R-:W-:Y:S05]  /*e350*/  BSYNC.RECONVERGENT B0 ;  /* 0x0000000000007941 */ /* 0x000fea0003800200 */
.L_x_876:
[----:B------:R-:W-:Y:S01]  /*e360*/  FMUL.FTZ R114, R207, R114 ;  /* 0x00000072cf727220 */ /* 0x000fe20000410000 */
[----:B------:R-:W-:Y:S01]  /*e370*/  FMUL.FTZ R111, R112, R111 ;  /* 0x0000006f706f7220 */ /* 0x000fe20000410000 */
[----:B------:R-:W-:Y:S01]  /*e380*/  FMUL.FTZ R78, R115, R78 ;  /* 0x0000004e734e7220 */ /* 0x000fe20000410000 */
[----:B0-----:R-:W-:Y:S01]  /*e390*/  FFMA.FTZ R64, R82, R79, R113 ;  /* 0x0000004f52407223 */ /* 0x001fe20000010071 */
[----:B------:R-:W-:Y:S01]  /*e3a0*/  FFMA.FTZ R66, R191, R66, R114 ;  /* 0x00000042bf427223 */ /* 0x000fe20000010072 */
[----:B------:R-:W-:Y:S01]  /*e3b0*/  FFMA.FTZ R77, R192, R77, R111 ;  /* 0x0000004dc04d7223 */ /* 0x000fe2000001006f */
[----:B------:R-:W-:Y:S01]  /*e3c0*/  FFMA.FTZ R72, R193, R72, R78 ;  /* 0x00000048c1487223 */ /* 0x000fe2000001004e */
[----:B------:R-:W-:Y:S01]  /*e3d0*/  FADD.FTZ R89, R64, R89 ;  /* 0x0000005940597221 */ /* 0x000fe20000010000 */
[----:B---3--:R-:W-:Y:S01]  /*e3e0*/  FFMA.FTZ R67, R83, R70, R66 ;  /* 0x0000004653437223 */ /* 0x008fe20000010042 */
        /* <DEDUP_REMOVED lines=14> */
[----:B------:R-:W3:Y:S01]  /*e4d0*/  LDS.128 R68, [UR30+0x6330] ;  /* 0x0063301eff447984 */ /* 0x000ee20008000c00 */
[----:B------:R-:W-:-:S03]  /*e4e0*/  PLOP3.LUT P2, PT, PT, PT, UP0, 0x80, 0x8 ;  /* 0x000000000008781c */ /* 0x000fc60003f4f008 */
[----:B------:R-:W5:Y:S10]  /*e4f0*/  LDS.128 R72, [UR30+0x6340] ;  /* 0x0063401eff487984 */ /* 0x000f740008000c00 */
[----:B------:R-:W2:Y:S04]  /*e500*/  @P2 LDS.64 R78, [UR36+0xa380] ;  /* 0x00a38024ff4e2984 */ /* 0x000ea80008000a00 */
[----:B------:R-:W4:Y:S01]  /*e510*/  @P2 LDS.64 R106, [UR36+0x9b80] ;  /* 0x009b8024ff6a2984 */ /* 0x000f220008000a00 */
[----:B0-----:R-:W-:Y:S01]  /*e520*/  FADD.FTZ R77, R66, R62 ;  /* 0x0000003e424d7221 */ /* 0x001fe20000010000 */
[----:B-1----:R-:W-:Y:S01]  /*e530*/  FADD.FTZ R62, R67, R63 ;  /* 0x0000003f433e7221 */ /* 0x002fe20000010000 */
[----:B------:R-:W-:Y:S01]  /*e540*/  FADD.FTZ R63, R64, R60 ;  /* 0x0000003c403f7221 */ /* 0x000fe20000010000 */
[----:B------:R-:W-:Y:S01]  /*e550*/  FADD.FTZ R60, R65, R61 ;  /* 0x0000003d413c7221 */ /* 0x000fe20000010000 */
[----:B---3--:R-:W-:Y:S01]  /*e560*/  FADD.FTZ R77, R77, R70 ;  /* 0x000000464d4d7221 */ /* 0x008fe20000010000 */
[----:B------:R-:W-:Y:S01]  /*e570*/  FADD.FTZ R62, R62, R71 ;  /* 0x000000473e3e7221 */ /* 0x000fe20000010000 */
[----:B------:R-:W-:Y:S01]  /*e580*/  FADD.FTZ R63, R63, R68 ;  /* 0x000000443f3f7221 */ /* 0x000fe20000010000 */
[----:B------:R-:W-:Y:S01]  /*e590*/  FADD.FTZ R60, R60, R69 ;  /* 0x000000453c3c7221 */ /* 0x000fe20000010000 */
[----:B-----5:R-:W-:Y:S01]  /*e5a0*/  FADD.FTZ R74, R77, R74 ;  /* 0x0000004a4d4a7221 */ /* 0x020fe20000010000 */
[----:B------:R-:W-:Y:S01]  /*e5b0*/  FADD.FTZ R75, R62, R75 ;  /* 0x0000004b3e4b7221 */ /* 0x000fe20000010000 */
[----:B------:R-:W-:Y:S01]  /*e5c0*/  FADD.FTZ R72, R63, R72 ;  /* 0x000000483f487221 */ /* 0x000fe20000010000 */
[----:B------:R-:W-:Y:S01]  /*e5d0*/  FADD.FTZ R73, R60, R73 ;  /* 0x000000493c497221 */ /* 0x000fe20000010000 */
[----:B--2---:R-:W-:Y:S01]  /*e5e0*/  @P2 FADD.FTZ R74, R74, R78 ;  /* 0x0000004e4a4a2221 */ /* 0x004fe20000010000 */
[----:B------:R-:W-:Y:S01]  /*e5f0*/  @P2 FADD.FTZ R75, R75, R79 ;  /* 0x0000004f4b4b2221 */ /* 0x000fe20000010000 */
[----:B----4-:R-:W-:Y:S01]  /*e600*/  @P2 FADD.FTZ R72, R72, R106 ;  /* 0x0000006a48482221 */ /* 0x010fe20000010000 */
[----:B------:R-:W-:-:S03]  /*e610*/  @P2 FADD.FTZ R73, R73, R107 ;  /* 0x0000006b49492221 */ /* 0x000fc60000010000 */
[----:B------:R0:W-:Y:S04]  /*e620*/  STS.64 [UR36+0xa380], R74 ;  /* 0x00a3804aff007988 */ /* 0x0001e80008000a24 */
[----:B------:R0:W-:Y:S02]  /*e630*/  STS.64 [UR36+0x9b80], R72 ;  /* 0x009b8048ff007988 */ /* 0x0001e40008000a24 */
.L_x_879:
[----:B------:R-:W-:Y:S05]  /*e640*/  BSYNC.RECONVERGENT B0 ;  /* 0x0000000000007941 */ /* 0x000fea0003800200 */
.L_x_878:
[----:B------:R-:W-:-:S04]  /*e650*/  UIADD3 UR8, UPT, UPT, UR8, 0x1, URZ ;  /* 0x0000000108087890 */ /* 0x000fc8000fffe0ff */
[----:B------:R-:W-:-:S09]  /*e660*/  UISETP.GE.AND UP0, UPT, UR8, UR47, UPT ;  /* 0x0000002f0800728c */ /* 0x000fd2000bf06270 */
[----:B------:R-:W-:Y:S05]  /*e670*/  BRA.U !UP0, `(.L_x_880) ;  /* 0xffffff6508cc7547 */ /* 0x000fea000b83ffff */
.L_x_782:
[----:B------:R-:W3:Y:S01]  /*e680*/  LDL.LU R64, [R1+0x4] ;  /* 0x0000040001407983 */ /* 0x000ee20000300800 */
[----:B------:R-:W-:Y:S01]  /*e690*/  F2FP.F16.F32.PACK_AB R32, R32, R33 ;  /* 0x000000212020723e */ /* 0x000fe200000000ff */
[----:B------:R-:W-:Y:S01]  /*e6a0*/  BAR.SYNC.DEFER_BLOCKING 0x0 ;  /* 0x0000000000007b1d */ /* 0x000fe20000010000 */
[----:B------:R-:W-:Y:S02]  /*e6b0*/  F2FP.F16.F32.PACK_AB R30, R30, R31 ;  /* 0x0000001f1e1e723e */ /* 0x000fe400000000ff */
[----:B------:R-:W-:Y:S01]  /*e6c0*/  F2FP.F16.F32.PACK_AB R26, R26, R27 ;  /* 0x0000001b1a1a723e */ /* 0x000fe200000000ff */
[----:B------:R-:W-:Y:S01]  /*e6d0*/  UIMAD UR29, UR20, -0x800, UR29 ;  /* 0xfffff800141d78a4 */ /* 0x000fe2000f8e021d */
[----:B------:R-:W-:Y:S02]  /*e6e0*/  F2FP.F16.F32.PACK_AB R28, R28, R29 ;  /* 0x0000001d1c1c723e */ /* 0x000fe400000000ff */
[----:B------:R-:W-:Y:S01]  /*e6f0*/  F2FP.F16.F32.PACK_AB R24, R24, R25 ;  /* 0x000000191818723e */ /* 0x000fe200000000ff */
[----:B-1----:R-:W5:Y:S01]  /*e700*/  LDL.LU R62, [R1] ;  /* 0x00000000013e7983 */ /* 0x002f620000300800 */
[----:B------:R-:W-:-:S02]  /*e710*/  F2FP.F16.F32.PACK_AB R22, R22, R23 ;  /* 0x000000171616723e */ /* 0x000fc400000000ff */
[----:B------:R-:W-:Y:S01]  /*e720*/  F2FP.F16.F32.PACK_AB R20, R20, R21 ;  /* 0x000000151414723e */ /* 0x000fe200000000ff */
[----:B------:R-:W2:Y:S01]  /*e730*/  LDL.LU R60, [R1+0x8] ;  /* 0x00000800013c7983 */ /* 0x000ea20000300800 */
[----:B------:R-:W-:Y:S01]  /*e740*/  PRMT R51, R32, 0x7632, R51 ;  /* 0x0000763220337816 */ /* 0x000fe20000000033 */
[----:B------:R-:W-:Y:S01]  /*e750*/  UIADD3 UR29, UPT, UPT, UR29, 0x800, URZ ;  /* 0x000008001d1d7890 */ /* 0x000fe2000fffe0ff */
[----:B------:R-:W-:Y:S01]  /*e760*/  PRMT R0, R30, 0x7632, R0 ;  /* 0x000076321e007816 */ /* 0x000fe20000000000 */
[----:B------:R-:W1:Y:S01]  /*e770*/  S2UR UR31, SR_CTAID.X ;  /* 0x00000000001f79c3 */ /* 0x000e620000002500 */
[----:B------:R-:W-:Y:S01]  /*e780*/  F2FP.F16.F32.PACK_AB R18, R18, R19 ;  /* 0x000000131212723e */ /* 0x000fe200000000ff */
[----:B------:R-:W1:Y:S01]  /*e790*/  LDCU.64 UR16, c[0x0][0x4f8] ;  /* 0x00009f00ff1077ac */ /* 0x000e620008000a00 */
[----:B0-----:R-:W-:Y:S02]  /*e7a0*/  PRMT R3, R28, 0x7632, R3 ;  /* 0x000076321c037816 */ /* 0x001fe40000000003 */
[----:B------:R-:W-:Y:S01]  /*e7b0*/  PRMT R4, R24, 0x7632, R4 ;  /* 0x0000763218047816 */ /* 0x000fe20000000004 */
[----:B------:R-:W0:Y:S01]  /*e7c0*/  LDCU.64 UR18, c[0x0][0x500] ;  /* 0x0000a000ff1277ac */ /* 0x000e220008000a00 */
[----:B------:R-:W-:Y:S01]  /*e7d0*/  PRMT R5, R18, 0x7632, R5 ;  /* 0x0000763212057816 */ /* 0x000fe20000000005 */
[----:B------:R4:W-:Y:S01]  /*e7e0*/  STS.U16 [R102+0x2], R51 ;  /* 0x0000023366007388 */ /* 0x0009e20000000400 */
[----:B------:R-:W-:Y:S01]  /*e7f0*/  MOV R10, UR29 ;  /* 0x0000001d000a7c02 */ /* 0x000fe20008000f00 */
[----:B------:R-:W0:Y:S01]  /*e800*/  S2UR UR12, SR_CTAID.Y ;  /* 0x00000000000c79c3 */ /* 0x000e220000002600 */
[----:B------:R-:W-:Y:S01]  /*e810*/  ULEA UR8, UR20, 0xfffff800, 0xb ;  /* 0xfffff80014087891 */ /* 0x000fe2000f8e58ff */
[----:B------:R1:W-:Y:S01]  /*e820*/  STS.U16 [R102+0x6], R0 ;  /* 0x0000060066007388 */ /* 0x0003e20000000400 */
[----:B------:R-:W-:Y:S01]  /*e830*/  UMOV UR9, URZ ;  /* 0x000000ff00097c82 */ /* 0x000fe20008000000 */
[----:B------:R-:W-:Y:S01]  /*e840*/  SHF.L.U32 R29, R182, 0x4, RZ ;  /* 0x00000004b61d7819 */ /* 0x000fe200000006ff */
[----:B------:R-:W-:Y:S01]  /*e850*/  UIADD3 UR27, UP0, UPT, UR27, -0x2000, URZ ;  /* 0xffffe0001b1b7890 */ /* 0x000fe2000ff1e0ff */
[----:B------:R-:W-:Y:S01]  /*e860*/  STS.U16 [R102], R32 ;  /* 0x0000002066007388 */ /* 0x000fe20000000400 */
[----:B------:R-:W-:Y:S01]  /*e870*/  UIADD3 UR21, UP1, UPT, UR21, -0x1000, URZ ;  /* 0xfffff00015157890 */ /* 0x000fe2000ff3e0ff */
[----:B----4-:R-:W-:Y:S01]  /*e880*/  PRMT R51, R26, 0x7632, R51 ;  /* 0x000076321a337816 */ /* 0x010fe20000000033 */
[----:B------:R-:W-:Y:S01]  /*e890*/  UIADD3.X UR28, UPT, UPT, UR28, -0x1, URZ, UP0, !UPT ;  /* 0xffffffff1c1c7890 */ /* 0x000fe200087fe4ff */
[----:B------:R-:W-:Y:S01]  /*e8a0*/  STS.U16 [R102+0x4], R30 ;  /* 0x0000041e66007388 */ /* 0x000fe20000000400 */
[----:B------:R-:W-:Y:S01]  /*e8b0*/  UISETP.GT.AND UP0, UPT, UR20, 0x1, UPT ;  /* 0x000000011400788c */ /* 0x000fe2000bf04270 */
[----:B-1----:R-:W-:Y:S01]  /*e8c0*/  PRMT R0, R22, 0x7632, R0 ;  /* 0x0000763216007816 */ /* 0x002fe20000000000 */
[----:B------:R-:W-:Y:S01]  /*e8d0*/  UIADD3 UR23, UP2, UPT, UR23, -0x1000, URZ ;  /* 0xfffff00017177890 */ /* 0x000fe2000ff5e0ff */
[----:B------:R1:W-:Y:S01]  /*e8e0*/  STS.U16 [R102+0xe], R51 ;  /* 0x00000e3366007388 */ /* 0x0003e20000000400 */
[----:B------:R-:W-:-:S02]  /*e8f0*/  UIMAD.WIDE.U32 UR14, UR31, UR16, UR8 ;  /* 0x000000101f0e72a5 */ /* 0x000fc4000f8e0008 */
[----:B------:R-:W-:Y:S01]  /*e900*/  UIADD3 UR25, UP3, UPT, UR25, -0x1000, URZ ;  /* 0xfffff00019197890 */ /* 0x000fe2000ff7e0ff */
[----:B------:R-:W-:Y:S01]  /*e910*/  STS.U16 [R102+0x8], R28 ;  /* 0x0000081c66007388 */ /* 0x000fe20000000400 */
[----:B------:R-:W-:Y:S01]  /*e920*/  UIMAD UR15, UR31, UR17, UR15 ;  /* 0x000000111f0f72a4 */ /* 0x000fe2000f8e020f */
[----:B------:R-:W4:Y:S02]  /*e930*/  LDCU.64 UR16, c[0x0][0x550] ;  /* 0x0000aa00ff1077ac */ /* 0x000f240008000a00 */
[----:B------:R-:W-:Y:S01]  /*e940*/  STS.U16 [R102+0xa], R3 ;  /* 0x00000a0366007388 */ /* 0x000fe20000000400 */
[----:B-1----:R-:W-:Y:S01]  /*e950*/  PRMT R51, R20, 0x7632, R51 ;  /* 0x0000763214337816 */ /* 0x002fe20000000033 */
[----:B0-----:R-:W-:Y:S02]  /*e960*/  UIMAD UR13, UR12, UR19, URZ ;  /* 0x000000130c0d72a4 */ /* 0x001fe4000f8e02ff */
[----:B------:R-:W-:Y:S01]  /*e970*/  STS.U16 [R102+0xc], R26 ;  /* 0x00000c1a66007388 */ /* 0x000fe20000000400 */
[----:B------:R-:W-:-:S02]  /*e980*/  UIMAD.WIDE.U32 UR14, UR12, UR18, UR14 ;  /* 0x000000120c0e72a5 */ /* 0x000fc4000f8e000e */
[----:B------:R-:W-:Y:S01]  /*e990*/  UIADD3.X UR22, UPT, UPT, UR22, -0x1, URZ, UP1, !UPT ;  /* 0xffffffff16167890 */ /* 0x000fe20008ffe4ff */
[----:B------:R-:W-:Y:S01]  /*e9a0*/  STS.U16 [R102+0x10], R24 ;  /* 0x0000101866007388 */ /* 0x000fe20000000400 */
[----:B------:R-:W-:Y:S01]  /*e9b0*/  MOV R8, UR13 ;  /* 0x0000000d00087c02 */ /* 0x000fe20008000f00 */
[----:B------:R-:W-:Y:S02]  /*e9c0*/  UIADD3.X UR24, UPT, UPT, UR24, -0x1, URZ, UP2, !UPT ;  /* 0xffffffff18187890 */ /* 0x000fe400097fe4ff */
[----:B------:R-:W-:Y:S01]  /*e9d0*/  STS.U16 [R102+0x12], R4 ;  /* 0x0000120466007388 */ /* 0x000fe20000000400 */
[----:B------:R-:W-:-:S03]  /*e9e0*/  UIADD3.X UR26, UPT, UPT, UR26, -0x1, URZ, UP3, !UPT ;  /* 0xffffffff1a1a7890 */ /* 0x000fc60009ffe4ff */
[----:B------:R-:W-:Y:S04]  /*e9f0*/  STS.U16 [R102+0x14], R22 ;  /* 0x0000141666007388 */ /* 0x000fe80000000400 */
[----:B------:R0:W-:Y:S04]  /*ea00*/  STS.U16 [R102+0x16], R0 ;  /* 0x0000160066007388 */ /* 0x0001e80000000400 */
[----:B------:R-:W-:Y:S04]  /*ea10*/  STS.U16 [R102+0x18], R20 ;  /* 0x0000181466007388 */ /* 0x000fe80000000400 */
[----:B------:R-:W-:Y:S01]  /*ea20*/  STS.U16 [R102+0x1a], R51 ;  /* 0x00001a3366007388 */ /* 0x000fe20000000400 */
[----:B0-----:R-:W-:-:S03]  /*ea30*/  LOP3.LUT R0, R182, 0x1f, RZ, 0xc0, !PT ;  /* 0x0000001fb6007812 */ /* 0x001fc600078ec0ff */
[----:B------:R-:W-:Y:S01]  /*ea40*/  STS.U16 [R102+0x1c], R18 ;  /* 0x00001c1266007388 */ /* 0x000fe20000000400 */
[----:B------:R-:W-:-:S03]  /*ea50*/  LOP3.LUT R29, R0, 0x3e00, R29, 0xf8, !PT ;  /* 0x00003e00001d7812 */ /* 0x000fc600078ef81d */
[----:B------:R0:W-:Y:S01]  /*ea60*/  STS.U16 [R102+0x1e], R5 ;  /* 0x00001e0566007388 */ /* 0x0001e20000000400 */
[----:B------:R-:W-:-:S03]  /*ea70*/  NOP ;  /* 0x0000000000007918 */ /* 0x000fc60000000000 */
[----:B------:R-:W-:Y:S01]  /*ea80*/  LDS.U16 R9, [R250+0x80] ;  /* 0x00008000fa097984 */ /* 0x000fe20000000400 */
[C---:B------:R-:W-:Y:S02]  /*ea90*/  LOP3.LUT R39, R29.reuse, 0x20, RZ, 0xfc, !PT ;  /* 0x000000201d277812 */ /* 0x040fe400078efcff */
[C---:B0-----:R-:W-:Y:S01]  /*eaa0*/  IADD3 R5, P1, PT, R29.reuse, UR14, RZ ;  /* 0x0000000e1d057c10 */ /* 0x041fe2000ff3e0ff */
[----:B------:R-:W-:Y:S01]  /*eab0*/  LDS.U16 R11, [R249+0xc0] ;  /* 0x0000c000f90b7984 */ /* 0x000fe20000000400 */
[----:B------:R-:W-:Y:S02]  /*eac0*/  LOP3.LUT R41, R29, 0x40, RZ, 0xfc, !PT ;  /* 0x000000401d297812 */ /* 0x000fe400078efcff */
[----:B------:R-:W-:Y:S01]  /*ead0*/  IADD3.X R8, PT, PT, R8, UR15, RZ, P1, !PT ;  /* 0x0000000f08087c10 */ /* 0x000fe20008ffe4ff */
[----:B------:R-:W-:Y:S01]  /*eae0*/  LDS.U16 R13, [R244+0x100] ;  /* 0x00010000f40d7984 */ /* 0x000fe20000000400 */
[----:B----4-:R-:W-:Y:S01]  /*eaf0*/  LEA R4, P1, R5, UR16, 0x1 ;  /* 0x0000001005047c11 */ /* 0x010fe2000f8208ff */
[----:B------:R-:W0:Y:S01]  /*eb00*/  LDCU.64 UR14, c[0x0][0x518] ;  /* 0x0000a300ff0e77ac */ /* 0x000e220008000a00 */
[----:B------:R-:W-:Y:S01]  /*eb10*/  LOP3.LUT R43, R29, 0x60, RZ, 0xfc, !PT ;  /* 0x000000601d2b7812 */ /* 0x000fe200078efcff */
[----:B------:R-:W-:Y:S01]  /*eb20*/  LDS.U16 R15, [R243+0x140] ;  /* 0x00014000f30f7984 */ /* 0x000fe20000000400 */
[----:B------:R-:W-:Y:S01]  /*eb30*/  LEA.HI.X R5, R5, UR17, R8, 0x1, P1 ;  /* 0x0000001105057c11 */ /* 0x000fe200088f0c08 */
[----:B------:R-:W1:Y:S01]  /*eb40*/  LDCU.64 UR16, c[0x0][0x520] ;  /* 0x0000a400ff1077ac */ /* 0x000e620008000a00 */
[C---:B------:R-:W-:Y:S01]  /*eb50*/  LOP3.LUT R45, R29.reuse, 0x80, RZ, 0xfc, !PT ;  /* 0x000000801d2d7812 */ /* 0x040fe200078efcff */
[----:B------:R-:W-:Y:S01]  /*eb60*/  LDS.U16 R17, [R242+0x180] ;  /* 0x00018000f2117984 */ /* 0x000fe20000000400 */
[----:B------:R-:W-:-:S02]  /*eb70*/  LOP3.LUT R47, R29, 0xa0, RZ, 0xfc, !PT ;  /* 0x000000a01d2f7812 */ /* 0x000fc400078efcff */
        /* <DEDUP_REMOVED lines=9> */
[----:B0-----:R-:W-:Y:S01]  /*ec10*/  UIMAD.WIDE.U32 UR8, UR31, UR14, UR8 ;  /* 0x0000000e1f0872a5 */ /* 0x001fe2000f8e0008 */
[C---:B------:R-:W-:Y:S01]  /*ec20*/  LOP3.LUT R61, R29.reuse, 0x180, RZ, 0xfc, !PT ;  /* 0x000001801d3d7812 */ /* 0x040fe200078efcff */
[----:B------:R-:W-:Y:S01]  /*ec30*/  LDS.U16 R25, [R238+0x280] ;  /* 0x00028000ee197984 */ /* 0x000fe20000000400 */
[C---:B------:R-:W-:Y:S01]  /*ec40*/  LOP3.LUT R63, R29.reuse, 0x1a0, RZ, 0xfc, !PT ;  /* 0x000001a01d3f7812 */ /* 0x040fe200078efcff */
[----:B------:R-:W-:Y:S01]  /*ec50*/  UIMAD UR9, UR31, UR15, UR9 ;  /* 0x0000000f1f0972a4 */ /* 0x000fe2000f8e0209 */
[C---:B------:R-:W-:Y:S01]  /*ec60*/  LOP3.LUT R65, R29.reuse, 0x1c0, RZ, 0xfc, !PT ;  /* 0x000001c01d417812 */ /* 0x040fe200078efcff */
[----:B------:R-:W-:Y:S01]  /*ec70*/  LDS.U16 R27, [R237+0x2c0] ;  /* 0x0002c000ed1b7984 */ /* 0x000fe20000000400 */
[----:B------:R-:W-:Y:S01]  /*ec80*/  LOP3.LUT R67, R29, 0x1e0, RZ, 0xfc, !PT ;  /* 0x000001e01d437812 */ /* 0x000fe200078efcff */
[----:B------:R-:W0:Y:S02]  /*ec90*/  LDCU.64 UR14, c[0x0][0x560] ;  /* 0x0000ac00ff0e77ac */ /* 0x000e240008000a00 */
[----:B------:R-:W-:Y:S01]  /*eca0*/  LDS.U16 R31, [R229+0x300] ;  /* 0x00030000e51f7984 */ /* 0x000fe20000000400 */
[----:B-1----:R-:W-:-:S03]  /*ecb0*/  UIMAD.WIDE.U32 UR8, UR12, UR16, UR8 ;  /* 0x000000100c0872a5 */ /* 0x002fc6000f8e0008 */
[----:B------:R-:W-:Y:S01]  /*ecc0*/  LDS.U16 R33, [R225+0x340] ;  /* 0x00034000e1217984 */ /* 0x000fe20000000400 */
[----:B------:R-:W-:-:S03]  /*ecd0*/  UIMAD UR9, UR12, UR17, UR9 ;  /* 0x000000110c0972a4 */ /* 0x000fc6000f8e0209 */
[----:B------:R-:W-:Y:S04]  /*ece0*/  LDS.U16 R35, [R104+0x380] ;  /* 0x0003800068237984 */ /* 0x000fe80000000400 */
[----:B------:R-:W-:Y:S04]  /*ecf0*/  LDS.U16 R37, [R103+0x3c0] ;  /* 0x0003c00067257984 */ /* 0x000fe80000000400 */
[----:B---3--:R-:W-:Y:S04]  /*ed00*/  LDS.U16 R3, [R64] ;  /* 0x0000000040037984 */ /* 0x008fe80000000400 */
[----:B-----5:R-:W-:Y:S04]  /*ed10*/  LDS.U16 R7, [R62+0x40] ;  /* 0x000040003e077984 */ /* 0x020fe80000000400 */
        /* <DEDUP_REMOVED lines=13> */
[----:B------:R-:W-:Y:S01]  /*edf0*/  @!P1 STG.E.U16 desc[UR32][R4.64+0x80], R9 ;  /* 0x0000800904009986 */ /* 0x000fe2000c101520 */
[----:B------:R-:W-:-:S03]  /*ee00*/  ISETP.GE.AND P1, PT, R53, R6, PT ;  /* 0x000000063500720c */ /* 0x000fc60003f26270 */
[----:B------:R-:W-:Y:S01]  /*ee10*/  @!P4 STG.E.U16 desc[UR32][R4.64+0x140], R15 ;  /* 0x0001400f0400c986 */ /* 0x000fe2000c101520 */
[----:B------:R-:W-:Y:S02]  /*ee20*/  ISETP.GE.AND P4, PT, R61, R6, PT ;  /* 0x000000063d00720c */ /* 0x000fe40003f86270 */
[----:B-1----:R-:W-:Y:S01]  /*ee30*/  F2FP.F16.F32.PACK_AB R3, R87, R86 ;  /* 0x000000565703723e */ /* 0x002fe200000000ff */
[----:B------:R1:W-:Y:S01]  /*ee40*/  @!P2 STG.E.U16 desc[UR32][R4.64+0xc0], R11 ;  /* 0x0000c00b0400a986 */ /* 0x0003e2000c101520 */
[-C--:B------:R-:W-:Y:S01]  /*ee50*/  ISETP.GE.AND P2, PT, R55, R6.reuse, PT ;  /* 0x000000063700720c */ /* 0x080fe20003f46270 */
[----:B--2---:R-:W-:Y:S01]  /*ee60*/  FADD.FTZ R86, R86, R60 ;  /* 0x0000003c56567221 */ /* 0x004fe20000010000 */
[----:B---3--:R-:W-:Y:S01]  /*ee70*/  PRMT R7, R3, 0x7632, R7 ;  /* 0x0000763203077816 */ /* 0x008fe20000000007 */
[----:B------:R-:W-:Y:S01]  /*ee80*/  @!P3 STG.E.U16 desc[UR32][R4.64+0x100], R13 ;  /* 0x0001000d0400b986 */ /* 0x000fe2000c101520 */
[----:B------:R-:W-:Y:S01]  /*ee90*/  ISETP.GE.AND P3, PT, R63, R6, PT ;  /* 0x000000063f00720c */ /* 0x000fe20003f66270 */
[----:B------:R-:W-:-:S02]  /*eea0*/  FADD.FTZ R87, R86, R87 ;  /* 0x0000005756577221 */ /* 0x000fc40000010000 */
        /* <DEDUP_REMOVED lines=8> */
[----:B------:R-:W-:Y:S01]  /*ef30*/  PRMT R6, R3, 0x7610, R6 ;  /* 0x0000761003067816 */ /* 0x000fe20000000006 */
[----:B------:R-:W-:Y:S01]  /*ef40*/  @!P5 STG.E.U16 desc[UR32][R4.64+0x2c0], R27 ;  /* 0x0002c01b0400d986 */ /* 0x000fe2000c101520 */
[----:B------:R-:W-:-:S03]  /*ef50*/  F2FP.F16.F32.PACK_AB R3, R91, R90 ;  /* 0x0000005a5b03723e */ /* 0x000fc600000000ff */
[----:B------:R-:W-:Y:S01]  /*ef60*/  @!P6 STG.E.U16 desc[UR32][R4.64+0x280], R25 ;  /* 0x000280190400e986 */ /* 0x000fe2000c101520 */
[C---:B-1----:R-:W-:Y:S02]  /*ef70*/  PRMT R11, R3.reuse, 0x7610, R11 ;  /* 0x00007610030b7816 */ /* 0x042fe4000000000b */
[----:B------:R-:W-:Y:S01]  /*ef80*/  PRMT R12, R3, 0x7632, R12 ;  /* 0x00007632030c7816 */ /* 0x000fe2000000000c */
[----:B------:R-:W-:Y:S01]  /*ef90*/  @!P4 STG.E.U16 desc[UR32][R4.64+0x300], R31 ;  /* 0x0003001f0400c986 */ /* 0x000fe2000c101520 */
[----:B------:R-:W-:-:S03]  /*efa0*/  F2FP.F16.F32.PACK_AB R3, R93, R92 ;  /* 0x0000005c5d03723e */ /* 0x000fc600000000ff */
[----:B------:R-:W-:Y:S04]  /*efb0*/  @!P3 STG.E.U16 desc[UR32][R4.64+0x340], R33 ;  /* 0x000340210400b986 */ /* 0x000fe8000c101520 */
[----:B------:R-:W-:Y:S04]  /*efc0*/  @!P1 STG.E.U16 desc[UR32][R4.64+0x380], R35 ;  /* 0x0003802304009986 */ /* 0x000fe8000c101520 */
[----:B------:R1:W-:Y:S01]  /*efd0*/  @!P2 STG.E.U16 desc[UR32][R4.64+0x3c0], R37 ;  /* 0x0003c0250400a986 */ /* 0x0003e2000c101520 */
[----:B------:R-:W-:Y:S01]  /*efe0*/  BAR.SYNC.DEFER_BLOCKING 0x0 ;  /* 0x0000000000007b1d */ /* 0x000fe20000010000 */
[----:B-1----:R-:W-:Y:S01]  /*eff0*/  F2FP.F16.F32.PACK_AB R5, R89, R88 ;  /* 0x000000585905723e */ /* 0x002fe200000000ff */
[----:B------:R-:W-:Y:S01]  /*f000*/  FADD.FTZ R88, R87, R88 ;  /* 0x0000005857587221 */ /* 0x000fe20000010000 */
[----:B------:R-:W-:-:S02]  /*f010*/  F2FP.F16.F32.PACK_AB R4, R95, R94 ;  /* 0x0000005e5f04723e */ /* 0x000fc400000000ff */
[C---:B------:R-:W-:Y:S01]  /*f020*/  PRMT R8, R5.reuse, 0x7610, R8 ;  /* 0x0000761005087816 */ /* 0x040fe20000000008 */
[----:B------:R-:W-:Y:S01]  /*f030*/  FADD.FTZ R89, R88, R89 ;  /* 0x0000005958597221 */ /* 0x000fe20000010000 */
[----:B------:R-:W-:Y:S02]  /*f040*/  PRMT R9, R5, 0x7632, R9 ;  /* 0x0000763205097816 */ /* 0x000fe40000000009 */
[C---:B------:R-:W-:Y:S01]  /*f050*/  PRMT R13, R4.reuse, 0x7610, R13 ;  /* 0x00007610040d7816 */ /* 0x040fe2000000000d */
[----:B------:R-:W-:Y:S01]  /*f060*/  FADD.FTZ R90, R89, R90 ;  /* 0x0000005a595a7221 */ /* 0x000fe20000010000 */
[----:B------:R-:W-:Y:S02]  /*f070*/  PRMT R14, R4, 0x7632, R14 ;  /* 0x00007632040e7816 */ /* 0x000fe4000000000e */
[----:B------:R-:W-:Y:S01]  /*f080*/  F2FP.F16.F32.PACK_AB R5, R97, R96 ;  /* 0x000000606105723e */ /* 0x000fe200000000ff */
[----:B------:R-:W-:Y:S01]  /*f090*/  FADD.FTZ R91, R90, R91 ;  /* 0x0000005b5a5b7221 */ /* 0x000fe20000010000 */
[----:B------:R-:W-:Y:S01]  /*f0a0*/  F2FP.F16.F32.PACK_AB R4, R101, R100 ;  /* 0x000000646504723e */ /* 0x000fe200000000ff */
[----:B------:R1:W-:Y:S02]  /*f0b0*/  STS.U16 [R102], R6 ;  /* 0x0000000666007388 */ /* 0x0003e40000000400 */
[----:B------:R-:W-:-:S02]  /*f0c0*/  FADD.FTZ R92, R91, R92 ;  /* 0x0000005c5b5c7221 */ /* 0x000fc40000010000 */
[----:B------:R2:W-:Y:S02]  /*f0d0*/  STS.U16 [R102+0x2], R7 ;  /* 0x0000020766007388 */ /* 0x0005e40000000400 */
[----:B------:R-:W-:Y:S02]  /*f0e0*/  FADD.FTZ R93, R92, R93 ;  /* 0x0000005d5c5d7221 */ /* 0x000fe40000010000 */
[----:B------:R3:W-:Y:S02]  /*f0f0*/  STS.U16 [R102+0x4], R8 ;  /* 0x0000040866007388 */ /* 0x0007e40000000400 */
[----:B------:R-:W-:Y:S01]  /*f100*/  FADD.FTZ R94, R93, R94 ;  /* 0x0000005e5d5e7221 */ /* 0x000fe20000010000 */
[C---:B-1----:R-:W-:Y:S01]  /*f110*/  PRMT R6, R3.reuse, 0x7610, R6 ;  /* 0x0000761003067816 */ /* 0x042fe20000000006 */
[----:B------:R1:W-:Y:S02]  /*f120*/  STS.U16 [R102+0xa], R12 ;  /* 0x00000a0c66007388 */ /* 0x0003e40000000400 */
[----:B------:R-:W-:Y:S01]  /*f130*/  FADD.FTZ R95, R94, R95 ;  /* 0x0000005f5e5f7221 */ /* 0x000fe20000010000 */
[----:B--2---:R-:W-:-:S02]  /*f140*/  PRMT R7, R3, 0x7632, R7 ;  /* 0x0000763203077816 */ /* 0x004fc40000000007 */
[----:B------:R-:W-:Y:S01]  /*f150*/  F2FP.F16.F32.PACK_AB R3, R99, R98 ;  /* 0x000000626303723e */ /* 0x000fe200000000ff */
[----:B------:R2:W-:Y:S01]  /*f160*/  STS.U16 [R102+0xc], R6 ;  /* 0x00000c0666007388 */ /* 0x0005e20000000400 */
[----:B---3--:R-:W-:Y:S01]  /*f170*/  PRMT R8, R5, 0x7632, R8 ;  /* 0x0000763205087816 */ /* 0x008fe20000000008 */
[----:B------:R-:W-:Y:S01]  /*f180*/  FADD.FTZ R96, R95, R96 ;  /* 0x000000605f607221 */ /* 0x000fe20000010000 */
[C---:B------:R-:W-:Y:S01]  /*f190*/  PRMT R15, R3.reuse, 0x7632, R15 ;  /* 0x00007632030f7816 */ /* 0x040fe2000000000f */
[----:B------:R-:W-:Y:S01]  /*f1a0*/  STS.U16 [R102+0x6], R9 ;  /* 0x0000060966007388 */ /* 0x000fe20000000400 */
[----:B-1----:R-:W-:Y:S01]  /*f1b0*/  PRMT R12, R3, 0x7610, R12 ;  /* 0x00007610030c7816 */ /* 0x002fe2000000000c */
[----:B------:R-:W-:Y:S02]  /*f1c0*/  FADD.FTZ R97, R96, R97 ;  /* 0x0000006160617221 */ /* 0x000fe40000010000 */
[----:B------:R-:W-:Y:S01]  /*f1d0*/  STS.U16 [R102+0x8], R11 ;  /* 0x0000080b66007388 */ /* 0x000fe20000000400 */
[----:B--2---:R-:W-:Y:S01]  /*f1e0*/  PRMT R6, R4, 0x7632, R6 ;  /* 0x0000763204067816 */ /* 0x004fe20000000006 */
[----:B------:R-:W-:-:S02]  /*f1f0*/  FADD.FTZ R98, R97, R98 ;  /* 0x0000006261627221 */ /* 0x000fc40000010000 */
[----:B------:R-:W-:Y:S02]  /*f200*/  STS.U16 [R102+0xe], R7 ;  /* 0x00000e0766007388 */ /* 0x000fe40000000400 */
[----:B------:R-:W-:Y:S02]  /*f210*/  FADD.FTZ R99, R98, R99 ;  /* 0x0000006362637221 */ /* 0x000fe40000010000 */
[----:B------:R-:W-:Y:S02]  /*f220*/  STS.U16 [R102+0x10], R13 ;  /* 0x0000100d66007388 */ /* 0x000fe40000000400 */
[----:B------:R-:W-:Y:S02]  /*f230*/  FADD.FTZ R100, R99, R100 ;  /* 0x0000006463647221 */ /* 0x000fe40000010000 */
[----:B------:R-:W-:Y:S04]  /*f240*/  STS.U16 [R102+0x12], R14 ;  /* 0x0000120e66007388 */ /* 0x000fe80000000400 */
[----:B------:R1:W-:Y:S04]  /*f250*/  STS.U16 [R102+0x14], R5 ;  /* 0x0000140566007388 */ /* 0x0003e80000000400 */
[----:B------:R2:W-:Y:S04]  /*f260*/  STS.U16 [R102+0x16], R8 ;  /* 0x0000160866007388 */ /* 0x0005e80000000400 */
        /* <DEDUP_REMOVED lines=23> */
[----:B-1----:R-:W-:Y:S01]  /*f3e0*/  IADD3 R5, P0, PT, R29, UR8, RZ ;  /* 0x000000081d057c10 */ /* 0x002fe2000ff1e0ff */
[----:B------:R-:W-:-:S03]  /*f3f0*/  UIADD3 UR8, UPT, UPT, UR20, -0x1, URZ ;  /* 0xffffffff14087890 */ /* 0x000fc6000fffe0ff */
[----:B--2---:R-:W-:Y:S02]  /*f400*/  IADD3.X R8, PT, PT, RZ, UR9, RZ, P0, !PT ;  /* 0x00000009ff087c10 */ /* 0x004fe400087fe4ff */
[C---:B0-----:R-:W-:Y:S02]  /*f410*/  LEA R4, P3, R5.reuse, UR14, 0x1 ;  /* 0x0000000e05047c11 */ /* 0x041fe4000f8608ff */
        /* <DEDUP_REMOVED lines=17> */
[-C--:B------:R-:W-:Y:S01]  /*f530*/  ISETP.GE.AND P4, PT, R57, R6.reuse, PT ;  /* 0x000000063900720c */ /* 0x080fe20003f86270 */
[----:B0-----:R-:W-:Y:S02]  /*f540*/  FADD.FTZ R3, R100, R101 ;  /* 0x0000006564037221 */ /* 0x001fe40000010000 */
        /* <DEDUP_REMOVED lines=16> */
[----:B------:R1:W-:Y:S04]  /*f650*/  @!P1 STG.E.U16 desc[UR32][R4.64+0x3c0], R103 ;  /* 0x0003c06704009986 */ /* 0x0003e8000c101520 */
[----:B------:R1:W-:Y:S01]  /*f660*/  STL [R1+0x8], R3 ;  /* 0x0000080301007387 */ /* 0x0003e20000100800 */
[----:B------:R-:W-:Y:S05]  /*f670*/  BRA.U UP0, `(.L_x_881) ;  /* 0xffffff11009c7547 */ /* 0x000fea000b83ffff */
.L_x_780:
[----:B------:R-:W0:Y:S01]  /*f680*/  LDCU.64 UR6, c[0x0][0x548] ;  /* 0x0000a900ff0677ac */ /* 0x000e220008000a00 */
[----:B-1----:R-:W1:Y:S01]  /*f690*/  S2R R11, SR_TID.X ;  /* 0x00000000000b7919 */ /* 0x002e620000002100 */
[----:B------:R-:W2:Y:S01]  /*f6a0*/  LDCU UR15, c[0x0][0x38c] ;  /* 0x00007180ff0f77ac */ /* 0x000ea20008000800 */
[----:B------:R-:W3:Y:S01]  /*f6b0*/  LDCU.64 UR8, c[0x0][0x568] ;  /* 0x0000ad00ff0877ac */ /* 0x000ee20008000a00 */
[----:B0-----:R-:W-:-:S04]  /*f6c0*/  UISETP.NE.U32.AND UP0, UPT, UR6, URZ, UPT ;  /* 0x000000ff0600728c */ /* 0x001fc8000bf05070 */
[----:B------:R-:W-:-:S09]  /*f6d0*/  UISETP.NE.AND.EX UP0, UPT, UR7, URZ, UPT, UP0 ;  /* 0x000000ff0700728c */ /* 0x000fd2000bf05300 */
[----:B--23--:R-:W-:Y:S05]  /*f6e0*/  BRA.U !UP0, `(.L_x_882) ;  /* 0x00000001089c7547 */ /* 0x00cfea000b800000 */
[----:B------:R-:W2:Y:S01]  /*f6f0*/  LDL.LU R3, [R1+0xc] ;  /* 0x00000c0001037983 */ /* 0x000ea20000300800 */
[----:B------:R-:W-:Y:S01]  /*f700*/  BSSY.RECONVERGENT B0, `(.L_x_882) ;  /* 0x0000025000007945 */ /* 0x000fe20003800200 */
[----:B------:R-:W0:Y:S01]  /*f710*/  S2R R4, SR_LANEID ;  /* 0x0000000000047919 */ /* 0x000e220000000000 */
[----:B------:R-:W3:Y:S01]  /*f720*/  S2R R6, SR_TID.X ;  /* 0x0000000000067919 */ /* 0x000ee20000002100 */
        /* <DEDUP_REMOVED lines=8> */
[----:B---3--:R-:W-:-:S04]  /*f7b0*/  @!P1 SHF.R.U32.HI R0, RZ, 0x3, R6 ;  /* 0x00000003ff009819 */ /* 0x008fc80000011606 */
[----:B------:R-:W0:Y:S01]  /*f7c0*/  SHFL.DOWN P0, R2, R3, 0x4, 0x1f ;  /* 0x08801f0003027f89 */ /* 0x000e220000000000 */
[----:B------:R-:W-:Y:S01]  /*f7d0*/  @!P1 LOP3.LUT R0, R0, 0x7c, RZ, 0xc0, !PT ;  /* 0x0000007c00009812 */ /* 0x000fe200078ec0ff */
        /* <DEDUP_REMOVED lines=23> */
.L_x_883:
[----:B------:R-:W-:Y:S05]  /*f950*/  BSYNC.RECONVERGENT B0 ;  /* 0x0000000000007941 */ /* 0x000fea0003800200 */
.L_x_882:
[----:B------:R-:W-:Y:S01]  /*f960*/  UISETP.NE.U32.AND UP0, UPT, UR8, URZ, UPT ;  /* 0x000000ff0800728c */ /* 0x000fe2000bf05070 */
[----:B-1----:R-:W-:-:S03]  /*f970*/  ISETP.GE.AND P0, PT, R11, UR15, PT ;  /* 0x0000000f0b007c0c */ /* 0x002fc6000bf06270 */
[----:B------:R-:W-:-:S09]  /*f980*/  UISETP.NE.AND.EX UP0, UPT, UR9, URZ, UPT, UP0 ;  /* 0x000000ff0900728c */ /* 0x000fd2000bf05300 */
[----:B------:R-:W-:Y:S05]  /*f990*/  BRA.U !UP0, `(.L_x_884) ;  /* 0x0000000108a07547 */ /* 0x000fea000b800000 */
[----:B--2---:R-:W2:Y:S01]  /*f9a0*/  LDL.LU R2, [R1+0x8] ;  /* 0x0000080001027983 */ /* 0x004ea20000300800 */
        /* <DEDUP_REMOVED lines=38> */
.L_x_885:
[----:B------:R-:W-:Y:S05]  /*fc10*/  BSYNC.RECONVERGENT B0 ;  /* 0x0000000000007941 */ /* 0x000fea0003800200 */
.L_x_884:
[----:B------:R-:W-:Y:S05]  /*fc20*/  @P0 EXIT ;  /* 0x000000000000094d */ /* 0x000fea0003800000 */
[----:B------:R-:W3:Y:S01]  /*fc30*/  LDCU.64 UR8, c[0x0][0x4a8] ;  /* 0x00009500ff0877ac */ /* 0x000ee20008000a00 */
[----:B------:R-:W4:Y:S01]  /*fc40*/  S2UR UR13, SR_CgaCtaId ;  /* 0x00000000000d79c3 */ /* 0x000f220000008800 */
[----:B------:R-:W-:Y:S01]  /*fc50*/  BSSY.RECONVERGENT B0, `(.L_x_886) ;  /* 0x000002b000007945 */ /* 0x000fe20003800200 */
[----:B------:R-:W5:Y:S01]  /*fc60*/  LDCU.64 UR10, c[0x0][0x4c8] ;  /* 0x00009900ff0a77ac */ /* 0x000f620008000a00 */
[----:B------:R-:W0:Y:S01]  /*fc70*/  LDCU UR14, c[0x0][0x360] ;  /* 0x00006c00ff0e77ac */ /* 0x000e220008000800 */
[----:B------:R-:W0:Y:S01]  /*fc80*/  LDCU.64 UR16, c[0x0][0x4b0] ;  /* 0x00009600ff1077ac */ /* 0x000e220008000a00 */
[----:B------:R-:W0:Y:S01]  /*fc90*/  LDCU.64 UR18, c[0x0][0x4d0] ;  /* 0x00009a00ff1277ac */ /* 0x000e220008000a00 */
[----:B---3--:R-:W-:Y:S02]  /*fca0*/  UIMAD.WIDE.U32 UR4, UR12, UR8, URZ ;  /* 0x000000080c0472a5 */ /* 0x008fe4000f8e00ff */
[----:B-----5:R-:W-:Y:S02]  /*fcb0*/  UIMAD.WIDE.U32 UR6, UR12, UR10, URZ ;  /* 0x0000000a0c0672a5 */ /* 0x020fe4000f8e00ff */
[----:B------:R-:W-:Y:S01]  /*fcc0*/  UIMAD UR8, UR12, UR9, UR5 ;  /* 0x000000090c0872a4 */ /* 0x000fe2000f8e0205 */
[----:B------:R-:W3:Y:S02]  /*fcd0*/  LDCU.128 UR20, c[0x0][0x530] ;  /* 0x0000a600ff1477ac */ /* 0x000ee40008000c00 */
[----:B------:R-:W-:Y:S01]  /*fce0*/  UMOV UR9, 0x400 ;  /* 0x0000040000097882 */ /* 0x000fe20000000000 */
[----:B------:R-:W-:-:S02]  /*fcf0*/  UIMAD UR12, UR12, UR11, UR7 ;  /* 0x0000000b0c0c72a4 */ /* 0x000fc4000f8e0207 */
[----:B0---4-:R-:W-:-:S12]  /*fd00*/  ULEA UR9, UR13, UR9, 0x18 ;  /* 0x000000090d097291 */ /* 0x011fd8000f8ec0ff */
.L_x_887:
[----:B------:R-:W-:Y:S02]  /*fd10*/  LEA R0, R11, UR9, 0x3 ;  /* 0x000000090b007c11 */ /* 0x000fe4000f8e18ff */
[----:B012---:R-:W-:Y:S02]  /*fd20*/  MOV R3, UR5 ;  /* 0x0000000500037c02 */ /* 0x007fe40008000f00 */
        /* <DEDUP_REMOVED lines=30> */
.L_x_886:
[----:B------:R-:W-:Y:S05]  /*ff10*/  EXIT ;  /* 0x000000000000794d */ /* 0x000fea0003800000 */
.L_x_787:
[----:B------:R-:W-:Y:S01]  /*ff20*/  HFMA2 R191, -RZ, RZ, 0, 5.9604644775390625e-08 ;  /* 0x00000001ffbf7431 */ /* 0x000fe200000001ff */
[----:B------:R-:W-:Y:S02]  /*ff30*/  MOV R190, R73 ;  /* 0x0000004900be7202 */ /* 0x000fe40000000f00 */
[----:B------:R-:W-:Y:S02]  /*ff40*/  MOV R192, RZ ;  /* 0x000000ff00c07202 */ /* 0x000fe40000000f00 */
[----:B------:R-:W-:-:S07]  /*ff50*/  MOV R235, 0xffffffff ;  /* 0xffffffff00eb7802 */ /* 0x000fce0000000f00 */
[----:B01---5:R-:W-:Y:S05]  /*ff60*/  WARPSYNC.COLLECTIVE R235, `(.L_x_888) ;  /* 0x00000000eb087348 */ /* 0x023fea0003c00000 */
[----:B------:R2:W3:Y:S02]  /*ff70*/  SHFL.UP P6, R186, R190, R191, R192 ;  /* 0x040000bfbeba7389 */ /* 0x0004e400000c00c0 */
[----:B0123-5:R-:W-:Y:S05]  /*ff80*/  ENDCOLLECTIVE ;  /* 0x000000000000791b */ /* 0x02ffea0003800000 */
.L_x_888:
[----:B------:R-:W-:Y:S02]  /*ff90*/  MOV R190, R72 ;  /* 0x0000004800be7202 */ /* 0x000fe40000000f00 */
[----:B------:R-:W-:-:S07]  /*ffa0*/  MOV R183, R186 ;  /* 0x000000ba00b77202 */ /* 0x000fce0000000f00 */
[----:B------:R-:W-:Y:S05]  /*ffb0*/  WARPSYNC.COLLECTIVE R235, `(.L_x_889) ;  /* 0x00000000eb087348 */ /* 0x000fea0003c00000 */
[----:B------:R0:W1:Y:S02]  /*ffc0*/  SHFL.UP P6, R186, R190, R191, R192 ;  /* 0x040000bfbeba7389 */ /* 0x00006400000c00c0 */
[----:B01----:R-:W-:Y:S05]  /*ffd0*/  ENDCOLLECTIVE ;  /* 0x000000000000791b */ /* 0x003fea0003800000 */
.L_x_889:
[----:B------:R-:W-:Y:S02]  /*ffe0*/  MOV R190, R74 ;  /* 0x0000004a00be7202 */ /* 0x000fe40000000f00 */
[----:B------:R-:W-:-:S07]  /*fff0*/  MOV R184, R186 ;  /* 0x000000ba00b87202 */ /* 0x000fce0000000f00 */
[----:B------:R-:W-:Y:S05]  /*10000*/  WARPSYNC.COLLECTIVE R235, `(.L_x_890) ;  /* 0x00000000eb087348 */ /* 0x000fea0003c00000 */
[----:B------:R0:W1:Y:S02]  /*10010*/  SHFL.UP P6, R186, R190, R191, R192 ;  /* 0x040000bfbeba7389 */ /* 0x00006400000c00c0 */
[----:B01----:R-:W-:Y:S05]  /*10020*/  ENDCOLLECTIVE ;  /* 0x000000000000791b */ /* 0x003fea0003800000 */
.L_x_890:
[----:B------:R-:W-:Y:S02]  /*10030*/  MOV R190, R75 ;  /* 0x0000004b00be7202 */ /* 0x000fe40000000f00 */
[----:B------:R-:W-:-:S07]  /*10040*/  MOV R185, R186 ;  /* 0x000000ba00b97202 */ /* 0x000fce0000000f00 */
[----:B------:R-:W-:Y:S05]  /*10050*/  WARPSYNC.COLLECTIVE R235, `(.L_x_891) ;  /* 0x00000000eb087348 */ /* 0x000fea0003c00000 */
[----:B------:R0:W1:Y:S02]  /*10060*/  SHFL.UP P6, R186, R190, R191, R192 ;  /* 0x040000bfbeba7389 */ /* 0x00006400000c00c0 */
[----:B01----:R-:W-:Y:S05]  /*10070*/  ENDCOLLECTIVE ;  /* 0x000000000000791b */ /* 0x003fea0003800000 */
.L_x_891:
        /* <DEDUP_REMOVED lines=15> */
.L_x_892:
[----:B------:R-:W-:Y:S02]  /*10170*/  MOV R190, R72 ;  /* 0x0000004800be7202 */ /* 0x000fe40000000f00 */
[----:B------:R-:W-:-:S07]  /*10180*/  MOV R183, R186 ;  /* 0x000000ba00b77202 */ /* 0x000fce0000000f00 */
[----:B------:R-:W-:Y:S05]  /*10190*/  WARPSYNC.COLLECTIVE R235, `(.L_x_893) ;  /* 0x00000000eb087348 */ /* 0x000fea0003c00000 */
[----:B------:R0:W1:Y:S02]  /*101a0*/  SHFL.UP P6, R186, R190, R191, R192 ;  /* 0x040000bfbeba7389 */ /* 0x00006400000c00c0 */
[----:B01----:R-:W-:Y:S05]  /*101b0*/  ENDCOLLECTIVE ;  /* 0x000000000000791b */ /* 0x003fea0003800000 */
.L_x_893:
[----:B------:R-:W-:Y:S02]  /*101c0*/  MOV R190, R74 ;  /* 0x0000004a00be7202 */ /* 0x000fe40000000f00 */
[----:B------:R-:W-:-:S07]  /*101d0*/  MOV R184, R186 ;  /* 0x000000ba00b87202 */ /* 0x000fce0000000f00 */
[----:B------:R-:W-:Y:S05]  /*101e0*/  WARPSYNC.COLLECTIVE R235, `(.L_x_894) ;  /* 0x00000000eb087348 */ /* 0x000fea0003c00000 */
[----:B------:R0:W1:Y:S02]  /*101f0*/  SHFL.UP P6, R186, R190, R191, R192 ;  /* 0x040000bfbeba7389 */ /* 0x00006400000c00c0 */
[----:B01----:R-:W-:Y:S05]  /*10200*/  ENDCOLLECTIVE ;  /* 0x000000000000791b */ /* 0x003fea0003800000 */
.L_x_894:
[----:B------:R-:W-:Y:S02]  /*10210*/  MOV R190, R75 ;  /* 0x0000004b00be7202 */ /* 0x000fe40000000f00 */
[----:B------:R-:W-:-:S07]  /*10220*/  MOV R185, R186 ;  /* 0x000000ba00b97202 */ /* 0x000fce0000000f00 */
[----:B------:R-:W-:Y:S05]  /*10230*/  WARPSYNC.COLLECTIVE R235, `(.L_x_895) ;  /* 0x00000000eb087348 */ /* 0x000fea0003c00000 */
[----:B------:R0:W1:Y:S02]  /*10240*/  SHFL.UP P6, R186, R190, R191, R192 ;  /* 0x040000bfbeba7389 */ /* 0x00006400000c00c0 */
[----:B01----:R-:W-:Y:S05]  /*10250*/  ENDCOLLECTIVE ;  /* 0x000000000000791b */ /* 0x003fea0003800000 */
.L_x_895:
        /* <DEDUP_REMOVED lines=15> */
.L_x_896:
[----:B------:R-:W-:Y:S02]  /*10350*/  MOV R190, R72 ;  /* 0x0000004800be7202 */ /* 0x000fe40000000f00 */
[----:B------:R-:W-:-:S07]  /*10360*/  MOV R183, R186 ;  /* 0x000000ba00b77202 */ /* 0x000fce0000000f00 */
[----:B------:R-:W-:Y:S05]  /*10370*/  WARPSYNC.COLLECTIVE R235, `(.L_x_897) ;  /* 0x00000000eb087348 */ /* 0x000fea0003c00000 */
[----:B------:R0:W1:Y:S02]  /*10380*/  SHFL.UP P6, R186, R190, R191, R192 ;  /* 0x040000bfbeba7389 */ /* 0x00006400000c00c0 */
[----:B01----:R-:W-:Y:S05]  /*10390*/  ENDCOLLECTIVE ;  /* 0x000000000000791b */ /* 0x003fea0003800000 */
.L_x_897:
[----:B------:R-:W-:Y:S02]  /*103a0*/  MOV R190, R74 ;  /* 0x0000004a00be7202 */ /* 0x000fe40000000f00 */
[----:B------:R-:W-:-:S07]  /*103b0*/  MOV R184, R186 ;  /* 0x000000ba00b87202 */ /* 0x000fce0000000f00 */
[----:B------:R-:W-:Y:S05]  /*103c0*/  WARPSYNC.COLLECTIVE R235, `(.L_x_898) ;  /* 0x00000000eb087348 */ /* 0x000fea0003c00000 */
[----:B------:R0:W1:Y:S02]  /*103d0*/  SHFL.UP P6, R186, R190, R191, R192 ;  /* 0x040000bfbeba7389 */ /* 0x00006400000c00c0 */
[----:B01----:R-:W-:Y:S05]  /*103e0*/  ENDCOLLECTIVE ;  /* 0x000000000000791b */ /* 0x003fea0003800000 */
.L_x_898:
[----:B------:R-:W-:Y:S02]  /*103f0*/  MOV R190, R75 ;  /* 0x0000004b00be7202 */ /* 0x000fe40000000f00 */
[----:B------:R-:W-:-:S07]  /*10400*/  MOV R185, R186 ;  /* 0x000000ba00b97202 */ /* 0x000fce0000000f00 */
[----:B------:R-:W-:Y:S05]  /*10410*/  WARPSYNC.COLLECTIVE R235, `(.L_x_899) ;  /* 0x00000000eb087348 */ /* 0x000fea0003c00000 */
[----:B------:R0:W1:Y:S02]  /*10420*/  SHFL.UP P6, R186, R190, R191, R192 ;  /* 0x040000bfbeba7389 */ /* 0x00006400000c00c0 */
[----:B01----:R-:W-:Y:S05]  /*10430*/  ENDCOLLECTIVE ;  /* 0x000000000000791b */ /* 0x003fea0003800000 */
.L_x_899:
        /* <DEDUP_REMOVED lines=15> */
.L_x_900:
[----:B------:R-:W-:Y:S02]  /*10530*/  MOV R190, R72 ;  /* 0x0000004800be7202 */ /* 0x000fe40000000f00 */
[----:B------:R-:W-:-:S07]  /*10540*/  MOV R183, R186 ;  /* 0x000000ba00b77202 */ /* 0x000fce0000000f00 */
[----:B------:R-:W-:Y:S05]  /*10550*/  WARPSYNC.COLLECTIVE R235, `(.L_x_901) ;  /* 0x00000000eb087348 */ /* 0x000fea0003c00000 */
[----:B------:R0:W1:Y:S02]  /*10560*/  SHFL.UP P6, R186, R190, R191, R192 ;  /* 0x040000bfbeba7389 */ /* 0x00006400000c00c0 */
[----:B01----:R-:W-:Y:S05]  /*10570*/  ENDCOLLECTIVE ;  /* 0x000000000000791b */ /* 0x003fea0003800000 */
.L_x_901:
[----:B------:R-:W-:Y:S02]  /*10580*/  MOV R190, R74 ;  /* 0x0000004a00be7202 */ /* 0x000fe40000000f00 */
[----:B------:R-:W-:-:S07]  /*10590*/  MOV R184, R186 ;  /* 0x000000ba00b87202 */ /* 0x000fce0000000f00 */
[----:B------:R-:W-:Y:S05]  /*105a0*/  WARPSYNC.COLLECTIVE R235, `(.L_x_902) ;  /* 0x00000000eb087348 */ /* 0x000fea0003c00000 */
[----:B------:R0:W1:Y:S02]  /*105b0*/  SHFL.UP P6, R186, R190, R191, R192 ;  /* 0x040000bfbeba7389 */ /* 0x00006400000c00c0 */
[----:B01----:R-:W-:Y:S05]  /*105c0*/  ENDCOLLECTIVE ;  /* 0x000000000000791b */ /* 0x003fea0003800000 */
.L_x_902:
[----:B------:R-:W-:Y:S02]  /*105d0*/  MOV R190, R75 ;  /* 0x0000004b00be7202 */ /* 0x000fe40000000f00 */
[----:B------:R-:W-:-:S07]  /*105e0*/  MOV R185, R186 ;  /* 0x000000ba00b97202 */ /* 0x000fce0000000f00 */
[----:B------:R-:W-:Y:S05]  /*105f0*/  WARPSYNC.COLLECTIVE R235, `(.L_x_903) ;  /* 0x00000000eb087348 */ /* 0x000fea0003c00000 */
[----:B------:R0:W1:Y:S02]  /*10600*/  SHFL.UP P6, R186, R190, R191, R192 ;  /* 0x040000bfbeba7389 */ /* 0x00006400000c00c0 */
[----:B01----:R-:W-:Y:S05]  /*10610*/  ENDCOLLECTIVE ;  /* 0x000000000000791b */ /* 0x003fea0003800000 */
.L_x_903:
        /* <DEDUP_REMOVED lines=15> */
.L_x_904:
[----:B------:R-:W-:Y:S02]  /*10710*/  MOV R190, R72 ;  /* 0x0000004800be7202 */ /* 0x000fe40000000f00 */
[----:B------:R-:W-:-:S07]  /*10720*/  MOV R183, R186 ;  /* 0x000000ba00b77202 */ /* 0x000fce0000000f00 */
[----:B------:R-:W-:Y:S05]  /*10730*/  WARPSYNC.COLLECTIVE R235, `(.L_x_905) ;  /* 0x00000000eb087348 */ /* 0x000fea0003c00000 */
[----:B------:R0:W1:Y:S02]  /*10740*/  SHFL.UP P6, R186, R190, R191, R192 ;  /* 0x040000bfbeba7389 */ /* 0x00006400000c00c0 */
[----:B01----:R-:W-:Y:S05]  /*10750*/  ENDCOLLECTIVE ;  /* 0x000000000000791b */ /* 0x003fea0003800000 */
.L_x_905:
[----:B------:R-:W-:Y:S02]  /*10760*/  MOV R190, R74 ;  /* 0x0000004a00be7202 */ /* 0x000fe40000000f00 */
[----:B------:R-:W-:-:S07]  /*10770*/  MOV R184, R186 ;  /* 0x000000ba00b87202 */ /* 0x000fce0000000f00 */
[----:B------:R-:W-:Y:S05]  /*10780*/  WARPSYNC.COLLECTIVE R235, `(.L_x_906) ;  /* 0x00000000eb087348 */ /* 0x000fea0003c00000 */
[----:B------:R0:W1:Y:S02]  /*10790*/  SHFL.UP P6, R186, R190, R191, R192 ;  /* 0x040000bfbeba7389 */ /* 0x00006400000c00c0 */
[----:B01----:R-:W-:Y:S05]  /*107a0*/  ENDCOLLECTIVE ;  /* 0x000000000000791b */ /* 0x003fea0003800000 */
.L_x_906:
[----:B------:R-:W-:Y:S02]  /*107b0*/  MOV R190, R75 ;  /* 0x0000004b00be7202 */ /* 0x000fe40000000f00 */
[----:B------:R-:W-:-:S07]  /*107c0*/  MOV R185, R186 ;  /* 0x000000ba00b97202 */ /* 0x000fce0000000f00 */
[----:B------:R-:W-:Y:S05]  /*107d0*/  WARPSYNC.COLLECTIVE R235, `(.L_x_907) ;  /* 0x00000000eb087348 */ /* 0x000fea0003c00000 */
[----:B------:R0:W1:Y:S02]  /*107e0*/  SHFL.UP P6, R186, R190, R191, R192 ;  /* 0x040000bfbeba7389 */ /* 0x00006400000c00c0 */
[----:B01----:R-:W-:Y:S05]  /*107f0*/  ENDCOLLECTIVE ;  /* 0x000000000000791b */ /* 0x003fea0003800000 */
.L_x_907:
[----:B------:R-:W-:Y:S05]  /*10800*/  BRA `(.L_x_908) ;  /* 0xffffff78000c7947 */ /* 0x000fea000383ffff */
.L_x_788:
        /* <DEDUP_REMOVED lines=8> */
.L_x_910:
[----:B------:R-:W-:Y:S05]  /*10890*/  BSYNC B0 ;  /* 0x0000000000007941 */ /* 0x000fea0003800000 */
.L_x_909:
[----:B------:R-:W-:Y:S05]  /*108a0*/  BRA `(.L_x_911) ;  /* 0xffffff7800187947 */ /* 0x000fea000383ffff */
.L_x_789:
        /* <DEDUP_REMOVED lines=8> */
.L_x_913:
[----:B------:R-:W-:Y:S05]  /*10930*/  BSYNC B0 ;  /* 0x0000000000007941 */ /* 0x000fea0003800000 */
.L_x_912:
[----:B------:R-:W-:Y:S05]  /*10940*/  BRA `(.L_x_914) ;  /* 0xffffff7400f87947 */ /* 0x000fea000383ffff */
.L_x_790:
        /* <DEDUP_REMOVED lines=8> */
.L_x_916:
[----:B------:R-:W-:Y:S05]  /*109d0*/  BSYNC B0 ;  /* 0x0000000000007941 */ /* 0x000fea0003800000 */
.L_x_915:
[----:B------:R-:W-:Y:S05]  /*109e0*/  BRA `(.L_x_917) ;  /* 0xffffff7400d87947 */ /* 0x000fea000383ffff */
.L_x_791:
        /* <DEDUP_REMOVED lines=8> */
.L_x_919:
[----:B------:R-:W-:Y:S05]  /*10a70*/  BSYNC B0 ;  /* 0x0000000000007941 */ /* 0x000fea0003800000 */
.L_x_918:
[----:B------:R-:W-:Y:S05]  /*10a80*/  BRA `(.L_x_920) ;  /* 0xffffff7400b87947 */ /* 0x000fea000383ffff */
.L_x_792:
        /* <DEDUP_REMOVED lines=8> */
.L_x_922:
[----:B------:R-:W-:Y:S05]  /*10b10*/  BSYNC B0 ;  /* 0x0000000000007941 */ /* 0x000fea0003800000 */
.L_x_921:
        /* <DEDUP_REMOVED lines=10> */
.L_x_923:
[----:B------:R-:W-:Y:S02]  /*10bc0*/  MOV R232, 0x1f ;  /* 0x0000001f00e87802 */ /* 0x000fe40000000f00 */
[----:B------:R-:W-:Y:S02]  /*10bd0*/  MOV R190, R74 ;  /* 0x0000004a00be7202 */ /* 0x000fe40000000f00 */
[----:B------:R-:W-:-:S07]  /*10be0*/  MOV R183, R186 ;  /* 0x000000ba00b77202 */ /* 0x000fce0000000f00 */
[----:B------:R-:W-:Y:S05]  /*10bf0*/  WARPSYNC.COLLECTIVE R235, `(.L_x_924) ;  /* 0x00000000eb087348 */ /* 0x000fea0003c00000 */
[----:B------:R0:W1:Y:S02]  /*10c00*/  SHFL.UP P6, R186, R190, R191, R192 ;  /* 0x040000bfbeba7389 */ /* 0x00006400000c00c0 */
[----:B01----:R-:W-:Y:S05]  /*10c10*/  ENDCOLLECTIVE ;  /* 0x000000000000791b */ /* 0x003fea0003800000 */
.L_x_924:
[----:B------:R-:W-:Y:S02]  /*10c20*/  MOV R190, R75 ;  /* 0x0000004b00be7202 */ /* 0x000fe40000000f00 */
[----:B------:R-:W-:-:S07]  /*10c30*/  MOV R74, R186 ;  /* 0x000000ba004a7202 */ /* 0x000fce0000000f00 */
[----:B------:R-:W-:Y:S05]  /*10c40*/  WARPSYNC.COLLECTIVE R235, `(.L_x_925) ;  /* 0x00000000eb087348 */ /* 0x000fea0003c00000 */
[----:B------:R0:W1:Y:S02]  /*10c50*/  SHFL.UP P6, R186, R190, R191, R192 ;  /* 0x040000bfbeba7389 */ /* 0x00006400000c00c0 */
[----:B01----:R-:W-:Y:S05]  /*10c60*/  ENDCOLLECTIVE ;  /* 0x000000000000791b */ /* 0x003fea0003800000 */
.L_x_925:
[----:B------:R-:W-:Y:S05]  /*10c70*/  WARPSYNC.COLLECTIVE R235, `(.L_x_926) ;  /* 0x00000000eb087348 */ /* 0x000fea0003c00000 */
[----:B------:R0:W1:Y:S02]  /*10c80*/  SHFL.IDX P3, R236, R234, R233, R232 ;  /* 0x000000e9eaec7389 */ /* 0x00006400000600e8 */
[----:B01----:R-:W-:Y:S05]  /*10c90*/  ENDCOLLECTIVE ;  /* 0x000000000000791b */ /* 0x003fea0003800000 */
.L_x_926:
[----:B------:R-:W-:Y:S02]  /*10ca0*/  MOV R234, R77 ;  /* 0x0000004d00ea7202 */ /* 0x000fe40000000f00 */
[----:B------:R-:W-:Y:S02]  /*10cb0*/  MOV R75, R186 ;  /* 0x000000ba004b7202 */ /* 0x000fe40000000f00 */
[----:B------:R-:W-:-:S07]  /*10cc0*/  MOV R76, R236 ;  /* 0x000000ec004c7202 */ /* 0x000fce0000000f00 */
[----:B------:R-:W-:Y:S05]  /*10cd0*/  WARPSYNC.COLLECTIVE R235, `(.L_x_927) ;  /* 0x00000000eb087348 */ /* 0x000fea0003c00000 */
[----:B------:R0:W1:Y:S02]  /*10ce0*/  SHFL.IDX P3, R236, R234, R233, R232 ;  /* 0x000000e9eaec7389 */ /* 0x00006400000600e8 */
[----:B01----:R-:W-:Y:S05]  /*10cf0*/  ENDCOLLECTIVE ;  /* 0x000000000000791b */ /* 0x003fea0003800000 */
.L_x_927:
[----:B------:R-:W-:Y:S02]  /*10d00*/  MOV R234, R78 ;  /* 0x0000004e00ea7202 */ /* 0x000fe40000000f00 */
[----:B------:R-:W-:-:S07]  /*10d10*/  MOV R184, R236 ;  /* 0x000000ec00b87202 */ /* 0x000fce0000000f00 */
[----:B------:R-:W-:Y:S05]  /*10d20*/  WARPSYNC.COLLECTIVE R235, `(.L_x_928) ;  /* 0x00000000eb087348 */ /* 0x000fea0003c00000 */
[----:B------:R0:W1:Y:S02]  /*10d30*/  SHFL.IDX P3, R236, R234, R233, R232 ;  /* 0x000000e9eaec7389 */ /* 0x00006400000600e8 */
[----:B01----:R-:W-:Y:S05]  /*10d40*/  ENDCOLLECTIVE ;  /* 0x000000000000791b */ /* 0x003fea0003800000 */
.L_x_928:
[----:B------:R-:W-:Y:S02]  /*10d50*/  MOV R234, R79 ;  /* 0x0000004f00ea7202 */ /* 0x000fe40000000f00 */
[----:B------:R-:W-:-:S07]  /*10d60*/  MOV R78, R236 ;  /* 0x000000ec004e7202 */ /* 0x000fce0000000f00 */
[----:B------:R-:W-:Y:S05]  /*10d70*/  WARPSYNC.COLLECTIVE R235, `(.L_x_929) ;  /* 0x00000000eb087348 */ /* 0x000fea0003c00000 */
[----:B------:R0:W1:Y:S02]  /*10d80*/  SHFL.IDX P3, R236, R234, R233, R232 ;  /* 0x000000e9eaec7389 */ /* 0x00006400000600e8 */
[----:B01----:R-:W-:Y:S05]  /*10d90*/  ENDCOLLECTIVE ;  /* 0x000000000000791b */ /* 0x003fea0003800000 */
.L_x_929:
[----:B------:R-:W-:Y:S01]  /*10da0*/  MOV R79, R236 ;  /* 0x000000ec004f7202 */ /* 0x000fe20000000f00 */
[----:B------:R-:W-:Y:S06]  /*10db0*/  BRA `(.L_x_930) ;  /* 0xffffff7400147947 */ /* 0x000fec000383ffff */
.L_x_794:
        /* <DEDUP_REMOVED lines=8> */
.L_x_931:
[----:B------:R-:W-:Y:S02]  /*10e40*/  MOV R252, R246 ;  /* 0x000000f600fc7202 */ /* 0x000fe40000000f00 */
[----:B------:R-:W-:-:S07]  /*10e50*/  MOV R76, R232 ;  /* 0x000000e8004c7202 */ /* 0x000fce0000000f00 */
[----:B------:R-:W-:Y:S05]  /*10e60*/  WARPSYNC.COLLECTIVE R235, `(.L_x_932) ;  /* 0x00000000eb087348 */ /* 0x000fea0003c00000 */
[----:B------:R0:W1:Y:S02]  /*10e70*/  SHFL.DOWN P0, R232, R252, R251, R236 ;  /* 0x080000fbfce87389 */ /* 0x00006400000000ec */
[----:B01----:R-:W-:Y:S05]  /*10e80*/  ENDCOLLECTIVE ;  /* 0x000000000000791b */ /* 0x003fea0003800000 */
.L_x_932:
[----:B------:R-:W-:Y:S02]  /*10e90*/  MOV R252, R247 ;  /* 0x000000f700fc7202 */ /* 0x000fe40000000f00 */
[----:B------:R-:W-:-:S07]  /*10ea0*/  MOV R77, R232 ;  /* 0x000000e8004d7202 */ /* 0x000fce0000000f00 */
[----:B------:R-:W-:Y:S05]  /*10eb0*/  WARPSYNC.COLLECTIVE R235, `(.L_x_933) ;  /* 0x00000000eb087348 */ /* 0x000fea0003c00000 */
[----:B------:R0:W1:Y:S02]  /*10ec0*/  SHFL.DOWN P0, R232, R252, R251, R236 ;  /* 0x080000fbfce87389 */ /* 0x00006400000000ec */
[----:B01----:R-:W-:Y:S05]  /*10ed0*/  ENDCOLLECTIVE ;  /* 0x000000000000791b */ /* 0x003fea0003800000 */
.L_x_933:
[----:B------:R-:W-:Y:S02]  /*10ee0*/  MOV R252, R79 ;  /* 0x0000004f00fc7202 */ /* 0x000fe40000000f00 */
[----:B------:R-:W-:-:S07]  /*10ef0*/  MOV R78, R232 ;  /* 0x000000e8004e7202 */ /* 0x000fce0000000f00 */
[----:B------:R-:W-:Y:S05]  /*10f00*/  WARPSYNC.COLLECTIVE R235, `(.L_x_934) ;  /* 0x00000000eb087348 */ /* 0x000fea0003c00000 */
[----:B------:R0:W1:Y:S02]  /*10f10*/  SHFL.DOWN P0, R232, R252, R251, R236 ;  /* 0x080000fbfce87389 */ /* 0x00006400000000ec */
[----:B01----:R-:W-:Y:S05]  /*10f20*/  ENDCOLLECTIVE ;  /* 0x000000000000791b */ /* 0x003fea0003800000 */
.L_x_934:
[----:B------:R-:W-:Y:S05]  /*10f30*/  BRA `(.L_x_935) ;  /* 0xffffff8c00187947 */ /* 0x000fea000383ffff */
.L_x_797:
        /* <DEDUP_REMOVED lines=8> */
.L_x_937:
[----:B------:R-:W-:Y:S05]  /*10fc0*/  BSYNC B0 ;  /* 0x0000000000007941 */ /* 0x000fea0003800000 */
.L_x_936:
        /* <DEDUP_REMOVED lines=8> */
.L_x_938:
[----:B------:R-:W-:Y:S02]  /*11050*/  MOV R252, R247 ;  /* 0x000000f700fc7202 */ /* 0x000fe40000000f00 */
[----:B------:R-:W-:-:S07]  /*11060*/  MOV R77, R232 ;  /* 0x000000e8004d7202 */ /* 0x000fce0000000f00 */
[----:B------:R-:W-:Y:S05]  /*11070*/  WARPSYNC.COLLECTIVE R235, `(.L_x_939) ;  /* 0x00000000eb087348 */ /* 0x000fea0003c00000 */
[----:B------:R0:W1:Y:S02]  /*11080*/  SHFL.DOWN P0, R232, R252, R251, R236 ;  /* 0x080000fbfce87389 */ /* 0x00006400000000ec */
[----:B01----:R-:W-:Y:S05]  /*11090*/  ENDCOLLECTIVE ;  /* 0x000000000000791b */ /* 0x003fea0003800000 */
.L_x_939:
[----:B------:R-:W-:Y:S02]  /*110a0*/  MOV R252, R248 ;  /* 0x000000f800fc7202 */ /* 0x000fe40000000f00 */
[----:B------:R-:W-:-:S07]  /*110b0*/  MOV R78, R232 ;  /* 0x000000e8004e7202 */ /* 0x000fce0000000f00 */
[----:B------:R-:W-:Y:S05]  /*110c0*/  WARPSYNC.COLLECTIVE R235, `(.L_x_940) ;  /* 0x00000000eb087348 */ /* 0x000fea0003c00000 */
[----:B------:R0:W1:Y:S02]  /*110d0*/  SHFL.DOWN P0, R232, R252, R251, R236 ;  /* 0x080000fbfce87389 */ /* 0x00006400000000ec */
[----:B01----:R-:W-:Y:S05]  /*110e0*/  ENDCOLLECTIVE ;  /* 0x000000000000791b */ /* 0x003fea0003800000 */
.L_x_940:
[----:B------:R-:W-:Y:S01]  /*110f0*/  MOV R79, R232 ;  /* 0x000000e8004f7202 */ /* 0x000fe20000000f00 */
[----:B------:R-:W-:Y:S06]  /*11100*/  BRA `(.L_x_941) ;  /* 0xffffff8800f47947 */ /* 0x000fec000383ffff */
.L_x_800:
        /* <DEDUP_REMOVED lines=8> */
.L_x_943:
[----:B------:R-:W-:Y:S05]  /*11190*/  BSYNC B0 ;  /* 0x0000000000007941 */ /* 0x000fea0003800000 */
.L_x_942:
        /* <DEDUP_REMOVED lines=8> */
.L_x_944:
[----:B------:R-:W-:Y:S02]  /*11220*/  MOV R252, R247 ;  /* 0x000000f700fc7202 */ /* 0x000fe40000000f00 */
[----:B------:R-:W-:-:S07]  /*11230*/  MOV R77, R232 ;  /* 0x000000e8004d7202 */ /* 0x000fce0000000f00 */
[----:B------:R-:W-:Y:S05]  /*11240*/  WARPSYNC.COLLECTIVE R235, `(.L_x_945) ;  /* 0x00000000eb087348 */ /* 0x000fea0003c00000 */
[----:B------:R0:W1:Y:S02]  /*11250*/  SHFL.DOWN P0, R232, R252, R251, R236 ;  /* 0x080000fbfce87389 */ /* 0x00006400000000ec */
[----:B01----:R-:W-:Y:S05]  /*11260*/  ENDCOLLECTIVE ;  /* 0x000000000000791b */ /* 0x003fea0003800000 */
.L_x_945:
[----:B------:R-:W-:Y:S02]  /*11270*/  MOV R252, R248 ;  /* 0x000000f800fc7202 */ /* 0x000fe40000000f00 */
[----:B------:R-:W-:-:S07]  /*11280*/  MOV R78, R232 ;  /* 0x000000e8004e7202 */ /* 0x000fce0000000f00 */
[----:B------:R-:W-:Y:S05]  /*11290*/  WARPSYNC.COLLECTIVE R235, `(.L_x_946) ;  /* 0x00000000eb087348 */ /* 0x000fea0003c00000 */
[----:B------:R0:W1:Y:S02]  /*112a0*/  SHFL.DOWN P0, R232, R252, R251, R236 ;  /* 0x080000fbfce87389 */ /* 0x00006400000000ec */
[----:B01----:R-:W-:Y:S05]  /*112b0*/  ENDCOLLECTIVE ;  /* 0x000000000000791b */ /* 0x003fea0003800000 */
.L_x_946:
[----:B------:R-:W-:Y:S01]  /*112c0*/  MOV R79, R232 ;  /* 0x000000e8004f7202 */ /* 0x000fe20000000f00 */
[----:B------:R-:W-:Y:S06]  /*112d0*/  BRA `(.L_x_947) ;  /* 0xffffff8800d07947 */ /* 0x000fec000383ffff */
.L_x_803:
        /* <DEDUP_REMOVED lines=8> */
.L_x_949:
[----:B------:R-:W-:Y:S05]  /*11360*/  BSYNC B0 ;  /* 0x0000000000007941 */ /* 0x000fea0003800000 */
.L_x_948:
        /* <DEDUP_REMOVED lines=8> */
.L_x_950:
[----:B------:R-:W-:Y:S02]  /*113f0*/  MOV R252, R247 ;  /* 0x000000f700fc7202 */ /* 0x000fe40000000f00 */
[----:B------:R-:W-:-:S07]  /*11400*/  MOV R77, R232 ;  /* 0x000000e8004d7202 */ /* 0x000fce0000000f00 */
[----:B------:R-:W-:Y:S05]  /*11410*/  WARPSYNC.COLLECTIVE R235, `(.L_x_951) ;  /* 0x00000000eb087348 */ /* 0x000fea0003c00000 */
[----:B------:R0:W1:Y:S02]  /*11420*/  SHFL.DOWN P0, R232, R252, R251, R236 ;  /* 0x080000fbfce87389 */ /* 0x00006400000000ec */
[----:B01----:R-:W-:Y:S05]  /*11430*/  ENDCOLLECTIVE ;  /* 0x000000000000791b */ /* 0x003fea0003800000 */
.L_x_951:
[----:B------:R-:W-:Y:S02]  /*11440*/  MOV R252, R248 ;  /* 0x000000f800fc7202 */ /* 0x000fe40000000f00 */
[----:B------:R-:W-:-:S07]  /*11450*/  MOV R78, R232 ;  /* 0x000000e8004e7202 */ /* 0x000fce0000000f00 */
[----:B------:R-:W-:Y:S05]  /*11460*/  WARPSYNC.COLLECTIVE R235, `(.L_x_952) ;  /* 0x00000000eb087348 */ /* 0x000fea0003c00000 */
[----:B------:R0:W1:Y:S02]  /*11470*/  SHFL.DOWN P0, R232, R252, R251, R236 ;  /* 0x080000fbfce87389 */ /* 0x00006400000000ec */
[----:B01----:R-:W-:Y:S05]  /*11480*/  ENDCOLLECTIVE ;  /* 0x000000000000791b */ /* 0x003fea0003800000 */
.L_x_952:
[----:B------:R-:W-:Y:S01]  /*11490*/  MOV R79, R232 ;  /* 0x000000e8004f7202 */ /* 0x000fe20000000f00 */
[----:B------:R-:W-:Y:S06]  /*114a0*/  BRA `(.L_x_953) ;  /* 0xffffff8800ac7947 */ /* 0x000fec000383ffff */
.L_x_806:
        /* <DEDUP_REMOVED lines=8> */
.L_x_955:
[----:B------:R-:W-:Y:S05]  /*11530*/  BSYNC B0 ;  /* 0x0000000000007941 */ /* 0x000fea0003800000 */
.L_x_954:
        /* <DEDUP_REMOVED lines=8> */
.L_x_956:
[----:B------:R-:W-:Y:S02]  /*115c0*/  MOV R252, R247 ;  /* 0x000000f700fc7202 */ /* 0x000fe40000000f00 */
[----:B------:R-:W-:-:S07]  /*115d0*/  MOV R77, R232 ;  /* 0x000000e8004d7202 */ /* 0x000fce0000000f00 */
[----:B------:R-:W-:Y:S05]  /*115e0*/  WARPSYNC.COLLECTIVE R235, `(.L_x_957) ;  /* 0x00000000eb087348 */ /* 0x000fea0003c00000 */
[----:B------:R0:W1:Y:S02]  /*115f0*/  SHFL.DOWN P0, R232, R252, R251, R236 ;  /* 0x080000fbfce87389 */ /* 0x00006400000000ec */
[----:B01----:R-:W-:Y:S05]  /*11600*/  ENDCOLLECTIVE ;  /* 0x000000000000791b */ /* 0x003fea0003800000 */
.L_x_957:
[----:B------:R-:W-:Y:S02]  /*11610*/  MOV R252, R248 ;  /* 0x000000f800fc7202 */ /* 0x000fe40000000f00 */
[----:B------:R-:W-:-:S07]  /*11620*/  MOV R78, R232 ;  /* 0x000000e8004e7202 */ /* 0x000fce0000000f00 */
[----:B------:R-:W-:Y:S05]  /*11630*/  WARPSYNC.COLLECTIVE R235, `(.L_x_958) ;  /* 0x00000000eb087348 */ /* 0x000fea0003c00000 */
[----:B------:R0:W1:Y:S02]  /*11640*/  SHFL.DOWN P0, R232, R252, R251, R236 ;  /* 0x080000fbfce87389 */ /* 0x00006400000000ec */
[----:B01----:R-:W-:Y:S05]  /*11650*/  ENDCOLLECTIVE ;  /* 0x000000000000791b */ /* 0x003fea0003800000 */
.L_x_958:
[----:B------:R-:W-:Y:S01]  /*11660*/  MOV R79, R232 ;  /* 0x000000e8004f7202 */ /* 0x000fe20000000f00 */
[----:B------:R-:W-:Y:S06]  /*11670*/  BRA `(.L_x_959) ;  /* 0xffffff8800887947 */ /* 0x000fec000383ffff */
.L_x_809:
        /* <DEDUP_REMOVED lines=8> */
.L_x_961:
[----:B------:R-:W-:Y:S05]  /*11700*/  BSYNC B0 ;  /* 0x0000000000007941 */ /* 0x000fea0003800000 */
.L_x_960:
        /* <DEDUP_REMOVED lines=9> */
.L_x_962:
[----:B------:R-:W-:Y:S02]  /*117a0*/  MOV R234, R247 ;  /* 0x000000f700ea7202 */ /* 0x000fe40000000f00 */
[----:B------:R-:W-:-:S07]  /*117b0*/  MOV R77, R236 ;  /* 0x000000ec004d7202 */ /* 0x000fce0000000f00 */
[----:B------:R-:W-:Y:S05]  /*117c0*/  WARPSYNC.COLLECTIVE R235, `(.L_x_963) ;  /* 0x00000000eb087348 */ /* 0x000fea0003c00000 */
[----:B------:R0:W1:Y:S02]  /*117d0*/  SHFL.IDX P3, R236, R234, R233, R232 ;  /* 0x000000e9eaec7389 */ /* 0x00006400000600e8 */
[----:B01----:R-:W-:Y:S05]  /*117e0*/  ENDCOLLECTIVE ;  /* 0x000000000000791b */ /* 0x003fea0003800000 */
.L_x_963:
        /* <DEDUP_REMOVED lines=16> */
.L_x_964:
[----:B------:R-:W-:Y:S01]  /*118f0*/  MOV R234, R60 ;  /* 0x0000003c00ea7202 */ /* 0x000fe20000000f00 */
[----:B------:R-:W-:Y:S01]  /*11900*/  FADD.FTZ R79, R236, R79 ;  /* 0x0000004fec4f7221 */ /* 0x000fe20000010000 */
[----:B------:R-:W-:-:S07]  /*11910*/  MOV R236, 0x1f ;  /* 0x0000001f00ec7802 */ /* 0x000fce0000000f00 */
[----:B------:R-:W-:Y:S05]  /*11920*/  WARPSYNC.COLLECTIVE R235, `(.L_x_965) ;  /* 0x00000000eb087348 */ /* 0x000fea0003c00000 */
[----:B------:R0:W1:Y:S02]  /*11930*/  SHFL.DOWN P0, R232, R252, R251, R236 ;  /* 0x080000fbfce87389 */ /* 0x00006400000000ec */
[----:B01----:R-:W-:Y:S05]  /*11940*/  ENDCOLLECTIVE ;  /* 0x000000000000791b */ /* 0x003fea0003800000 */
.L_x_965:
[----:B------:R-:W-:Y:S02]  /*11950*/  MOV R252, R246 ;  /* 0x000000f600fc7202 */ /* 0x000fe40000000f00 */
[----:B------:R-:W-:-:S07]  /*11960*/  MOV R245, R232 ;  /* 0x000000e800f57202 */ /* 0x000fce0000000f00 */
[----:B------:R-:W-:Y:S05]  /*11970*/  WARPSYNC.COLLECTIVE R235, `(.L_x_966) ;  /* 0x00000000eb087348 */ /* 0x000fea0003c00000 */
[----:B------:R0:W1:Y:S02]  /*11980*/  SHFL.DOWN P0, R232, R252, R251, R236 ;  /* 0x080000fbfce87389 */ /* 0x00006400000000ec */
[----:B01----:R-:W-:Y:S05]  /*11990*/  ENDCOLLECTIVE ;  /* 0x000000000000791b */ /* 0x003fea0003800000 */
.L_x_966:
[----:B------:R-:W-:Y:S02]  /*119a0*/  MOV R252, R247 ;  /* 0x000000f700fc7202 */ /* 0x000fe40000000f00 */
[----:B------:R-:W-:-:S07]  /*119b0*/  MOV R246, R232 ;  /* 0x000000e800f67202 */ /* 0x000fce0000000f00 */
[----:B------:R-:W-:Y:S05]  /*119c0*/  WARPSYNC.COLLECTIVE R235, `(.L_x_967) ;  /* 0x00000000eb087348 */ /* 0x000fea0003c00000 */
[----:B------:R0:W1:Y:S02]  /*119d0*/  SHFL.DOWN P0, R232, R252, R251, R236 ;  /* 0x080000fbfce87389 */ /* 0x00006400000000ec */
[----:B01----:R-:W-:Y:S05]  /*119e0*/  ENDCOLLECTIVE ;  /* 0x000000000000791b */ /* 0x003fea0003800000 */
.L_x_967:
[----:B------:R-:W-:Y:S02]  /*119f0*/  MOV R252, R248 ;  /* 0x000000f800fc7202 */ /* 0x000fe40000000f00 */
[----:B------:R-:W-:-:S07]  /*11a00*/  MOV R247, R232 ;  /* 0x000000e800f77202 */ /* 0x000fce0000000f00 */
[----:B------:R-:W-:Y:S05]  /*11a10*/  WARPSYNC.COLLECTIVE R235, `(.L_x_968) ;  /* 0x00000000eb087348 */ /* 0x000fea0003c00000 */
[----:B------:R0:W1:Y:S02]  /*11a20*/  SHFL.DOWN P0, R232, R252, R251, R236 ;  /* 0x080000fbfce87389 */ /* 0x00006400000000ec */
[----:B01----:R-:W-:Y:S05]  /*11a30*/  ENDCOLLECTIVE ;  /* 0x000000000000791b */ /* 0x003fea0003800000 */
.L_x_968:
[----:B------:R-:W-:Y:S01]  /*11a40*/  MOV R248, R232 ;  /* 0x000000e800f87202 */ /* 0x000fe20000000f00 */
[----:B------:R-:W-:-:S07]  /*11a50*/  HFMA2 R232, -RZ, RZ, 0, 1.847743988037109375e-06 ;  /* 0x0000001fffe87431 */ /* 0x000fce00000001ff */
[----:B------:R-:W-:Y:S05]  /*11a60*/  WARPSYNC.COLLECTIVE R235, `(.L_x_969) ;  /* 0x00000000eb087348 */ /* 0x000fea0003c00000 */
[----:B------:R0:W1:Y:S02]  /*11a70*/  SHFL.IDX P3, R236, R234, R233, R232 ;  /* 0x000000e9eaec7389 */ /* 0x00006400000600e8 */
[----:B01----:R-:W-:Y:S05]  /*11a80*/  ENDCOLLECTIVE ;  /* 0x000000000000791b */ /* 0x003fea0003800000 */
.L_x_969:
[----:B------:R-:W-:Y:S02]  /*11a90*/  MOV R234, R61 ;  /* 0x0000003d00ea7202 */ /* 0x000fe40000000f00 */
[----:B------:R-:W-:-:S07]  /*11aa0*/  MOV R60, R236 ;  /* 0x000000ec003c7202 */ /* 0x000fce0000000f00 */
[----:B------:R-:W-:Y:S05]  /*11ab0*/  WARPSYNC.COLLECTIVE R235, `(.L_x_970) ;  /* 0x00000000eb087348 */ /* 0x000fea0003c00000 */
[----:B------:R0:W1:Y:S02]  /*11ac0*/  SHFL.IDX P3, R236, R234, R233, R232 ;  /* 0x000000e9eaec7389 */ /* 0x00006400000600e8 */
[----:B01----:R-:W-:Y:S05]  /*11ad0*/  ENDCOLLECTIVE ;  /* 0x000000000000791b */ /* 0x003fea0003800000 */
.L_x_970:
[----:B------:R-:W-:Y:S02]  /*11ae0*/  MOV R234, R62 ;  /* 0x0000003e00ea7202 */ /* 0x000fe40000000f00 */
[----:B------:R-:W-:-:S07]  /*11af0*/  MOV R61, R236 ;  /* 0x000000ec003d7202 */ /* 0x000fce0000000f00 */
[----:B------:R-:W-:Y:S05]  /*11b00*/  WARPSYNC.COLLECTIVE R235, `(.L_x_971) ;  /* 0x00000000eb087348 */ /* 0x000fea0003c00000 */
[----:B------:R0:W1:Y:S02]  /*11b10*/  SHFL.IDX P3, R236, R234, R233, R232 ;  /* 0x000000e9eaec7389 */ /* 0x00006400000600e8 */
[----:B01----:R-:W-:Y:S05]  /*11b20*/  ENDCOLLECTIVE ;  /* 0x000000000000791b */ /* 0x003fea0003800000 */
.L_x_971:
[----:B------:R-:W-:Y:S02]  /*11b30*/  MOV R234, R63 ;  /* 0x0000003f00ea7202 */ /* 0x000fe40000000f00 */
[----:B------:R-:W-:-:S07]  /*11b40*/  MOV R62, R236 ;  /* 0x000000ec003e7202 */ /* 0x000fce0000000f00 */
[----:B------:R-:W-:Y:S05]  /*11b50*/  WARPSYNC.COLLECTIVE R235, `(.L_x_972) ;  /* 0x00000000eb087348 */ /* 0x000fea0003c00000 */
[----:B------:R0:W1:Y:S02]  /*11b60*/  SHFL.IDX P3, R236, R234, R233, R232 ;  /* 0x000000e9eaec7389 */ /* 0x00006400000600e8 */
[----:B01----:R-:W-:Y:S05]  /*11b70*/  ENDCOLLECTIVE ;  /* 0x000000000000791b */ /* 0x003fea0003800000 */
.L_x_972:
[----:B------:R-:W-:Y:S01]  /*11b80*/  MOV R63, R236 ;  /* 0x000000ec003f7202 */ /* 0x000fe20000000f00 */
[----:B------:R-:W-:Y:S06]  /*11b90*/  BRA `(.L_x_973) ;  /* 0xffffff8400d87947 */ /* 0x000fec000383ffff */
.L_x_974:
        /* <DEDUP_REMOVED lines=14> */
.L_x_18668:


//--------------------- .text._Z25selective_scan_bwd_kernelI32Selective_Scan_bwd_kernel_traitsILi128ELi16ELb0ELb0ELb1ELb1ELb0EN3c104HalfENS1_7complexIfEEEEv12SSMParamsBwd --------------------------
	.section	.text._Z25selective_scan_bwd_kernelI32Selective_Scan_bwd_kernel_traitsILi128ELi16ELb0ELb0ELb1ELb1ELb0EN3c104HalfENS1_7complexIfEEEEv12SSMParamsBwd,"ax",@progbits
	.align	128
        .global         _Z25selective_scan_bwd_kernelI32Selective_Scan_bwd_kernel_traitsILi128ELi16ELb0ELb0ELb1ELb1ELb0EN3c104HalfENS1_7complexIfEEEEv12SSMParamsBwd
        .type           _Z25selective_scan_bwd_kernelI32Selective_Scan_bwd_kernel_traitsILi128ELi16ELb0ELb0ELb1ELb1ELb0EN3c104HalfENS1_7complexIfEEEEv12SSMParamsBwd,@function
        .size           _Z25selective_scan_bwd_kernelI32Selective_Scan_bwd_kernel_traitsILi128ELi16ELb0ELb0ELb1ELb1ELb0EN3c104HalfENS1_7complexIfEEEEv12SSMParamsBwd,(.L_x_18669 - _Z25selective_scan_bwd_kernelI32Selective_Scan_bwd_kernel_traitsILi128ELi16ELb0ELb0ELb1ELb1ELb0EN3c104HalfENS1_7complexIfEEEEv12SSMParamsBwd)
        .other          _Z25selective_scan_bwd_kernelI32Selective_Scan_bwd_kernel_traitsILi128ELi16ELb0ELb0ELb1ELb1ELb0EN3c104HalfENS1_7complexIfEEEEv12SSMParamsBwd,@"STO_CUDA_ENTRY STV_DEFAULT"
_Z25selective_scan_bwd_kernelI32Selective_Scan_bwd_kernel_traitsILi128ELi16ELb0ELb0ELb1ELb1ELb0EN3c104HalfENS1_7complexIfEEEEv12SSMParamsBwd:
.text._Z25selective_scan_bwd_kernelI32Selective_Scan_bwd_kernel_traitsILi128ELi16ELb0ELb0ELb1ELb1ELb0EN3c104HalfENS1_7complexIfEEEEv12SSMParamsBwd:
        /* <DEDUP_REMOVED lines=32> */
[----:B------:R-:W4:Y:S01]  /*0200*/  LDCU.64 UR32, c[0x0][0x528] ;  /* 0x0000a500ff2077ac */ /* 0x000f220008000a00 */
[----:B------:R0:W-:Y:S01]  /*0210*/  STL [R1+0x34], RZ ;  /* 0x000034ff01007387 */ /* 0x0001e20000100800 */
[----:B------:R-:W-:-:S03]  /*0220*/  IABS R0, R0 ;  /* 0x0000000000007213 */ /* 0x000fc60000000000 */
[----:B------:R0:W-:Y:S01]  /*0230*/  STL [R1+0x30], RZ ;  /* 0x000030ff01007387 */ /* 0x0001e20000100800 */
[----:B------:R-:W-:-:S13]  /*0240*/  R2UR UR29, R0 ;  /* 0x00000000001d72ca */ /* 0x000fda00000e0000 */
[----:B------:R-:W1:Y:S01]  /*0250*/  I2F.RP R0, UR29 ;  /* 0x0000001d00007d06 */ /* 0x000e620008209400 */
[----:B-----5:R-:W-:Y:S02]  /*0260*/  UIMAD.WIDE.U32 UR4, UR6, UR12, URZ ;  /* 0x0000000c060472a5 */ /* 0x020fe4000f8e00ff */
[----:B0-----:R-:W-:Y:S02]  /*0270*/  UIMAD.WIDE.U32 UR10, UR6, UR16, URZ ;  /* 0x00000010060a72a5 */ /* 0x001fe4000f8e00ff */
[----:B------:R-:W-:Y:S02]  /*0280*/  UIMAD UR5, UR6, UR13, UR5 ;  /* 0x0000000d060572a4 */ /* 0x000fe4000f8e0205 */
[----:B------:R-:W-:Y:S02]  /*0290*/  UIMAD UR11, UR6, UR17, UR11 ;  /* 0x00000011060b72a4 */ /* 0x000fe4000f8e020b */
[----:B------:R-:W-:Y:S02]  /*02a0*/  UIMAD.WIDE.U32 UR4, UR8, UR14, UR4 ;  /* 0x0000000e080472a5 */ /* 0x000fe4000f8e0004 */
[----:B------:R-:W-:Y:S01]  /*02b0*/  UIMAD.WIDE.U32 UR16, UR8, UR18, UR10 ;  /* 0x00000012081072a5 */ /* 0x000fe2000f8e000a */
[----:B-1----:R-:W3:Y:S01]  /*02c0*/  MUFU.RCP R0, R0 ;  /* 0x0000000000007308 */ /* 0x002ee20000001000 */
[----:B------:R-:W-:Y:S01]  /*02d0*/  UIMAD UR9, UR8, UR15, UR5 ;  /* 0x0000000f080972a4 */ /* 0x000fe2000f8e0205 */
[----:B------:R-:W0:Y:S01]  /*02e0*/  LDCU.128 UR12, c[0x0][0x460] ;  /* 0x00008c00ff0c77ac */ /* 0x000e220008000c00 */
[----:B------:R-:W-:-:S02]  /*02f0*/  UIMAD UR7, UR8, UR19, UR17 ;  /* 0x00000013080772a4 */ /* 0x000fc4000f8e0211 */
[----:B------:R-:W-:Y:S01]  /*0300*/  ULEA UR19, UR26, 0xfffff800, 0xb ;  /* 0xfffff8001a137891 */ /* 0x000fe2000f8e58ff */
[----:B------:R-:W1:Y:S03]  /*0310*/  LDCU.64 UR10, c[0x0][0x3d0] ;  /* 0x00007a00ff0a77ac */ /* 0x000e660008000a00 */
[----:B------:R-:W-:Y:S01]  /*0320*/  UIADD3 UR17, UP0, UPT, UR19, UR4, URZ ;  /* 0x0000000413117290 */ /* 0x000fe2000ff1e0ff */
[----:B---3--:R-:W-:Y:S02]  /*0330*/  IADD3 R2, PT, PT, R0, 0xffffffe, RZ ;  /* 0x0ffffffe00027810 */ /* 0x008fe40007ffe0ff */
[----:B------:R-:W-:Y:S01]  /*0340*/  UMOV UR4, URZ ;  /* 0x000000ff00047c82 */ /* 0x000fe20008000000 */
[----:B------:R-:W-:Y:S01]  /*0350*/  MOV R0, UR8 ;  /* 0x0000000800007c02 */ /* 0x000fe20008000f00 */
[----:B------:R-:W-:Y:S02]  /*0360*/  USHF.R.S32.HI UR23, URZ, 0x1f, UR19 ;  /* 0x0000001fff177899 */ /* 0x000fe40008011413 */
[----:B------:R-:W-:Y:S01]  /*0370*/  UIADD3 UR22, UP2, UPT, UR19, UR16, URZ ;  /* 0x0000001013167290 */ /* 0x000fe2000ff5e0ff */
[----:B------:R-:W3:Y:S01]  /*0380*/  F2I.FTZ.U32.TRUNC.NTZ R2, R2 ;  /* 0x0000000200027305 */ /* 0x000ee2000021f000 */
[----:B------:R-:W-:Y:S01]  /*0390*/  IABS R0, R0 ;  /* 0x0000000000007213 */ /* 0x000fe20000000000 */
[----:B0-----:R-:W-:-:S02]  /*03a0*/  ULEA UR16, UP1, UR17, UR12, 0x1 ;  /* 0x0000000c11107291 */ /* 0x001fc4000f8208ff */
[----:B------:R-:W-:Y:S01]  /*03b0*/  UIADD3.X UR7, UPT, UPT, UR23, UR7, URZ, UP2, !UPT ;  /* 0x0000000717077290 */ /* 0x000fe200097fe4ff */
[----:B------:R-:W-:Y:S01]  /*03c0*/  R2UR UR27, R0 ;  /* 0x00000000001b72ca */ /* 0x000fe200000e0000 */
[----:B------:R-:W-:-:S04]  /*03d0*/  UIADD3.X UR9, UPT, UPT, UR23, UR9, URZ, UP0, !UPT ;  /* 0x0000000917097290 */ /* 0x000fc800087fe4ff */
[----:B------:R-:W-:Y:S02]  /*03e0*/  ULEA.HI.X UR17, UR17, UR13, UR9, 0x1, UP1 ;  /* 0x0000000d11117291 */ /* 0x000fe400088f0c09 */
[----:B------:R-:W-:Y:S02]  /*03f0*/  UISETP.NE.AND UP1, UPT, UR28, URZ, UPT ;  /* 0x000000ff1c00728c */ /* 0x000fe4000bf25270 */
[----:B-1----:R-:W-:Y:S01]  /*0400*/  UIMAD.WIDE.U32 UR12, UR6, UR10, URZ ;  /* 0x0000000a060c72a5 */ /* 0x002fe2000f8e00ff */
        /* <DEDUP_REMOVED lines=21> */
[----:B------:R-:W1:Y:S05]  /*0560*/  LDCU.64 UR30, c[0x0][0x4e0] ;  /* 0x00009c00ff1e77ac */ /* 0x000e6a0008000a00 */
[----:B------:R-:W-:Y:S02]  /*0570*/  @!UP2 UIADD3 UR9, UPT, UPT, UR9, -UR29, URZ ;  /* 0x8000001d0909a290 */ /* 0x000fe4000fffe0ff */
[----:B------:R-:W-:-:S02]  /*0580*/  @!UP2 UIADD3 UR7, UPT, UPT, UR7, 0x1, URZ ;  /* 0x000000010707a890 */ /* 0x000fc4000fffe0ff */
[----:B------:R-:W-:Y:S02]  /*0590*/  UISETP.GE.U32.AND UP0, UPT, UR9, UR29, UPT ;  /* 0x0000001d0900728c */ /* 0x000fe4000bf06070 */
[----:B------:R-:W-:Y:S02]  /*05a0*/  UISETP.GE.AND UP2, UPT, UR5, URZ, UPT ;  /* 0x000000ff0500728c */ /* 0x000fe4000bf46270 */
[----:B------:R-:W-:-:S04]  /*05b0*/  UIADD3 UR4, UP3, UPT, UR19, UR4, URZ ;  /* 0x0000000413047290 */ /* 0x000fc8000ff7e0ff */
[----:B------:R-:W-:-:S03]  /*05c0*/  UIADD3.X UR20, UPT, UPT, UR23, UR20, URZ, UP3, !UPT ;  /* 0x0000001417147290 */ /* 0x000fc60009ffe4ff */
[----:B------:R-:W-:Y:S02]  /*05d0*/  @UP0 UIADD3 UR7, UPT, UPT, UR7, 0x1, URZ ;  /* 0x0000000107070890 */ /* 0x000fe4000fffe0ff */
[----:B------:R-:W-:Y:S02]  /*05e0*/  UISETP.NE.U32.AND UP0, UPT, UR36, URZ, UPT ;  /* 0x000000ff2400728c */ /* 0x000fe4000bf05070 */
[----:B------:R-:W-:Y:S02]  /*05f0*/  @!UP2 UIADD3 UR7, UPT, UPT, -UR7, URZ, URZ ;  /* 0x000000ff0707a290 */ /* 0x000fe4000fffe1ff */
[----:B------:R-:W-:Y:S02]  /*0600*/  UISETP.NE.AND.EX UP0, UPT, UR37, URZ, UPT, UP0 ;  /* 0x000000ff2500728c */ /* 0x000fe4000bf05300 */
[----:B----4-:R-:W-:Y:S02]  /*0610*/  ULEA UR19, UP2, UR4, UR32, 0x1 ;  /* 0x0000002004137291 */ /* 0x010fe4000f8408ff */
[----:B------:R-:W-:-:S02]  /*0620*/  @!UP1 ULOP3.LUT UR7, URZ, UR28, URZ, 0x33, !UPT ;  /* 0x0000001cff079292 */ /* 0x000fc4000f8e33ff */
[----:B------:R-:W-:Y:S02]  /*0630*/  ULEA.HI.X UR20, UR4, UR33, UR20, 0x1, UP2 ;  /* 0x0000002104147291 */ /* 0x000fe400090f0c14 */
[----:B------:R-:W-:Y:S02]  /*0640*/  USHF.R.S32.HI UR4, URZ, 0x1f, UR7 ;  /* 0x0000001fff047899 */ /* 0x000fe40008011407 */
[----:B0-----:R-:W-:Y:S01]  /*0650*/  UIMAD.WIDE.U32 UR12, UR7, UR24, UR12 ;  /* 0x00000018070c72a5 */ /* 0x001fe2000f8e000c */
[----:B------:R-:W0:Y:S01]  /*0660*/  @UP0 LDCU UR15, c[0x0][0x384] ;  /* 0x00007080ff0f07ac */ /* 0x000e220008000800 */
[----:B------:R-:W-:Y:S02]  /*0670*/  UIMAD UR5, UR4, UR24, URZ ;  /* 0x00000018040572a4 */ /* 0x000fe4000f8e02ff */
[----:B-1----:R-:W-:Y:S02]  /*0680*/  UIMAD UR11, UR4, UR30, URZ ;  /* 0x0000001e040b72a4 */ /* 0x002fe4000f8e02ff */
[----:B------:R-:W-:-:S02]  /*0690*/  UIMAD UR9, UR7, UR25, UR5 ;  /* 0x00000019070972a4 */ /* 0x000fc4000f8e0205 */
[----:B------:R-:W-:Y:S02]  /*06a0*/  UIMAD.WIDE.U32 UR4, UR7, UR30, URZ ;  /* 0x0000001e070472a5 */ /* 0x000fe4000f8e00ff */
[----:B------:R-:W-:Y:S01]  /*06b0*/  UIMAD UR11, UR7, UR31, UR11 ;  /* 0x0000001f070b72a4 */ /* 0x000fe2000f8e020b */
[----:B------:R-:W1:Y:S01]  /*06c0*/  LDCU.64 UR24, c[0x0][0x540] ;  /* 0x0000a800ff1877ac */ /* 0x000e620008000a00 */
[----:B------:R-:W-:Y:S01]  /*06d0*/  ULEA UR7, UR26, 0xfffff000, 0xc ;  /* 0xfffff0001a077891 */ /* 0x000fe2000f8e60ff */
[----:B------:R-:W2:Y:S01]  /*06e0*/  @UP0 LDCU UR27, c[0x0][0x38c] ;  /* 0x00007180ff1b07ac */ /* 0x000ea20008000800 */
[----:B------:R-:W3:Y:S02]  /*06f0*/  LDCU.64 UR28, c[0x0][0x450] ;  /* 0x00008a00ff1c77ac */ /* 0x000ee40008000a00 */
[----:B------:R-:W-:Y:S02]  /*0700*/  UIADD3 UR21, UP1, UPT, UR7, UR12, URZ ;  /* 0x0000000c07157290 */ /* 0x000fe4000ff3e0ff */
[----:B------:R-:W-:Y:S01]  /*0710*/  UIADD3 UR9, UPT, UPT, UR13, UR9, URZ ;  /* 0x000000090d097290 */ /* 0x000fe2000fffe0ff */
[----:B------:R-:W4:Y:S01]  /*0720*/  @UP0 LDCU.64 UR12, c[0x0][0x480] ;  /* 0x00009000ff0c07ac */ /* 0x000f220008000a00 */
[----:B------:R-:W-:-:S02]  /*0730*/  UIADD3 UR5, UPT, UPT, UR5, UR11, URZ ;  /* 0x0000000b05057290 */ /* 0x000fc4000fffe0ff */
[----:B------:R-:W-:Y:S02]  /*0740*/  ULEA.HI.X.SX32 UR7, UR7, UR9, 0x1, UP1 ;  /* 0x0000000907077291 */ /* 0x000fe400088f0eff */
[----:B0-----:R-:W-:Y:S02]  /*0750*/  @UP0 UIMAD UR9, UR6, UR15, UR8 ;  /* 0x0000000f060902a4 */ /* 0x001fe4000f8e0208 */
[----:B------:R-:W-:Y:S02]  /*0760*/  UIMAD.WIDE.U32 UR14, UR6, UR14, UR4 ;  /* 0x0000000e060e72a5 */ /* 0x000fe4000f8e0004 */
[----:B------:R-:W-:Y:S02]  /*0770*/  @UP0 UIMAD UR4, UR9, UR26, URZ ;  /* 0x0000001a090402a4 */ /* 0x000fe4000f8e02ff */
[----:B------:R-:W-:Y:S02]  /*0780*/  UIADD3 UR5, UPT, UPT, UR15, UR10, URZ ;  /* 0x0000000a0f057290 */ /* 0x000fe4000fffe0ff */
[----:B-1----:R-:W-:-:S02]  /*0790*/  ULEA UR9, UP1, UR14, UR24, 0x3 ;  /* 0x000000180e097291 */ /* 0x002fc4000f8218ff */
[----:B--2---:R-:W-:Y:S02]  /*07a0*/  @UP0 UIMAD UR10, UR4, UR27, URZ ;  /* 0x0000001b040a02a4 */ /* 0x004fe4000f8e02ff */
[----:B---3--:R-:W-:Y:S02]  /*07b0*/  ULEA UR23, UP2, UR21, UR28, 0x1 ;  /* 0x0000001c15177291 */ /* 0x008fe4000f8408ff */
[----:B------:R-:W-:Y:S01]  /*07c0*/  ULEA.HI.X UR14, UR14, UR25, UR5, 0x3, UP1 ;  /* 0x000000190e0e7291 */ /* 0x000fe200088f1c05 */
[----:B------:R-:W-:Y:S02]  /*07d0*/  UMOV UR4, URZ ;  /* 0x000000ff00047c82 */ /* 0x000fe40008000000 */
[----:B------:R-:W-:Y:S01]  /*07e0*/  UMOV UR5, URZ ;  /* 0x000000ff00057c82 */ /* 0x000fe20008000000 */
[----:B----4-:R-:W-:Y:S02]  /*07f0*/  @UP0 UIMAD.WIDE UR4, UR10, 0x10, UR12 ;  /* 0x000000100a0408a5 */ /* 0x010fe4000f8e020c */
[----:B------:R-:W-:-:S02]  /*0800*/  ULEA.HI.X UR21, UR21, UR29, UR7, 0x1, UP2 ;  /* 0x0000001d15157291 */ /* 0x000fc400090f0c07 */
[----:B------:R-:W-:Y:S01]  /*0810*/  UISETP.GE.AND UP0, UPT, UR26, 0x1, UPT ;  /* 0x000000011a00788c */ /* 0x000fe2000bf06270 */
[----:B------:R-:W-:Y:S01]  /*0820*/  UMOV UR7, URZ ;  /* 0x000000ff00077c82 */ /* 0x000fe20008000000 */
[----:B------:R-:W-:Y:S01]  /*0830*/  UMOV UR6, URZ ;  /* 0x000000ff00067c82 */ /* 0x000fe20008000000 */
[----:B------:R-:W-:Y:S02]  /*0840*/  @P0 R2UR UR7, R3 ;  /* 0x00000000030702ca */ /* 0x000fe400000e0000 */
[----:B------:R-:W-:-:S04]  /*0850*/  @P1 R2UR UR6, R4 ;  /* 0x00000000040612ca */ /* 0x000fc800000e0000 */
[----:B------:R-:W-:Y:S11]  /*0860*/  BRA.U !UP0, `(.L_x_975) ;  /* 0x000000f908787547 */ /* 0x000ff6000b800000 */
        /* <DEDUP_REMOVED lines=8> */
.L_x_1107:
[----:B------:R-:W0:Y:S01]  /*08f0*/  S2R R182, SR_TID.X ;  /* 0x0000000000b67919 */ /* 0x000e220000002100 */
[----:B------:R-:W1:Y:S01]  /*0900*/  LDCU UR33, c[0x0][0x388] ;  /* 0x00007100ff2177ac */ /* 0x000e620008000800 */
[----:B------:R-:W-:Y:S02]  /*0910*/  MOV R4, UR16 ;  /* 0x0000001000047c02 */ /* 0x000fe40008000f00 */
[----:B------:R-:W-:Y:S01]  /*0920*/  MOV R5, UR17 ;  /* 0x0000001100057c02 */ /* 0x000fe20008000f00 */
[----:B------:R-:W-:Y:S01]  /*0930*/  ULEA UR8, UR15, 0xfffff800, 0xb ;  /* 0xfffff8000f087891 */ /* 0x000fe2000f8e58ff */
[----:B------:R-:W-:Y:S02]  /*0940*/  PRMT R16, RZ, 0x7610, R16 ;  /* 0x00007610ff107816 */ /* 0x000fe40000000010 */
[----:B------:R-:W-:Y:S01]  /*0950*/  PRMT R18, RZ, 0x7610, R18 ;  /* 0x00007610ff127816 */ /* 0x000fe20000000012 */
[----:B------:R-:W-:Y:S01]  /*0960*/  IMAD.WIDE.U32 R6, R2, 0x2, R4 ;  /* 0x0000000202067825 */ /* 0x000fe200078e0004 */
[----:B------:R-:W-:-:S02]  /*0970*/  PRMT R9, RZ, 0x7610, R9 ;  /* 0x00007610ff097816 */ /* 0x000fc40000000009 */
[----:B------:R-:W-:Y:S02]  /*0980*/  PRMT R14, RZ, 0x7610, R14 ;  /* 0x00007610ff0e7816 */ /* 0x000fe4000000000e */
[----:B------:R-:W-:Y:S02]  /*0990*/  PRMT R13, RZ, 0x7610, R13 ;  /* 0x00007610ff0d7816 */ /* 0x000fe4000000000d */
[----:B------:R-:W-:Y:S02]  /*09a0*/  PRMT R12, RZ, 0x7610, R12 ;  /* 0x00007610ff0c7816 */ /* 0x000fe4000000000c */
[----:B------:R-:W-:Y:S01]  /*09b0*/  PRMT R11, RZ, 0x7610, R11 ;  /* 0x00007610ff0b7816 */ /* 0x000fe2000000000b */
[----:B-1----:R-:W-:Y:S01]  /*09c0*/  UIADD3 UR8, UPT, UPT, -UR8, UR33, URZ ;  /* 0x0000002108087290 */ /* 0x002fe2000fffe1ff */
[----:B------:R-:W-:Y:S02]  /*09d0*/  PRMT R10, RZ, 0x7610, R10 ;  /* 0x00007610ff0a7816 */ /* 0x000fe4000000000a */
[----:B------:R-:W-:-:S02]  /*09e0*/  PRMT R20, RZ, 0x7610, R20 ;  /* 0x00007610ff147816 */ /* 0x000fc40000000014 */
[----:B------:R-:W-:Y:S02]  /*09f0*/  PRMT R22, RZ, 0x7610, R22 ;  /* 0x00007610ff167816 */ /* 0x000fe40000000016 */
[----:B------:R-:W-:Y:S02]  /*0a00*/  ISETP.GE.AND P1, PT, R2, UR8, PT ;  /* 0x0000000802007c0c */ /* 0x000fe4000bf26270 */
[----:B------:R-:W-:Y:S02]  /*0a10*/  PRMT R25, RZ, 0x7610, R25 ;  /* 0x00007610ff197816 */ /* 0x000fe40000000019 */
[----:B------:R-:W-:Y:S02]  /*0a20*/  P2R R60, PR, RZ, 0x2 ;  /* 0x00000002ff3c7803 */ /* 0x000fe40000000000 */
[----:B0-----:R-:W-:Y:S02]  /*0a30*/  SHF.L.U32 R3, R182, 0x4, RZ ;  /* 0x00000004b6037819 */ /* 0x001fe400000006ff */
[----:B------:R-:W-:-:S02]  /*0a40*/  PRMT R26, RZ, 0x7610, R26 ;  /* 0x00007610ff1a7816 */ /* 0x000fc4000000001a */
[----:B------:R-:W-:Y:S02]  /*0a50*/  LOP3.LUT R35, R3, 0x3e00, RZ, 0xc0, !PT ;  /* 0x00003e0003237812 */ /* 0x000fe400078ec0ff */
[----:B------:R-:W-:Y:S02]  /*0a60*/  PRMT R29, RZ, 0x7610, R29 ;  /* 0x00007610ff1d7816 */ /* 0x000fe4000000001d */
[C---:B------:R-:W-:Y:S02]  /*0a70*/  LOP3.LUT R31, R35.reuse, R0, RZ, 0xfc, !PT ;  /* 0x00000000231f7212 */ /* 0x040fe400078efcff */
[----:B------:R-:W-:Y:S02]  /*0a80*/  LOP3.LUT R27, R35, 0x20, R0, 0xfe, !PT ;  /* 0x00000020231b7812 */ /* 0x000fe400078efe00 */
[C---:B------:R-:W-:Y:S02]  /*0a90*/  LOP3.LUT R3, R31.reuse, 0x40, RZ, 0xfc, !PT ;  /* 0x000000401f037812 */ /* 0x040fe400078efcff */
[----:B------:R-:W-:-:S02]  /*0aa0*/  LOP3.LUT R4, R31, 0x60, RZ, 0xfc, !PT ;  /* 0x000000601f047812 */ /* 0x000fc400078efcff */
[----:B------:R-:W-:Y:S02]  /*0ab0*/  ISETP.GE.AND P0, PT, R27, UR8, PT ;  /* 0x000000081b007c0c */ /* 0x000fe4000bf06270 */
[----:B------:R-:W-:Y:S02]  /*0ac0*/  SHF.L.U32 R2, R31, 0x1, RZ ;  /* 0x000000011f027819 */ /* 0x000fe400000006ff */
[----:B------:R-:W-:Y:S01]  /*0ad0*/  ISETP.GE.AND P6, PT, R3, UR8, PT ;  /* 0x0000000803007c0c */ /* 0x000fe2000bfc6270 */
[----:B------:R-:W-:Y:S01]  /*0ae0*/  BAR.SYNC.DEFER_BLOCKING 0x0 ;  /* 0x0000000000007b1d */ /* 0x000fe20000010000 */
[----:B------:R-:W-:Y:S02]  /*0af0*/  ISETP.GE.AND P5, PT, R4, UR8, PT ;  /* 0x0000000804007c0c */ /* 0x000fe4000bfa6270 */
[----:B------:R-:W-:Y:S02]  /*0b00*/  P2R R61, PR, RZ, 0x1 ;  /* 0x00000001ff3d7803 */ /* 0x000fe40000000000 */
[----:B------:R-:W-:-:S02]  /*0b10*/  IADD3 R4, P1, PT, R2, UR18, RZ ;  /* 0x0000001202047c10 */ /* 0x000fc4000ff3e0ff */
[C---:B------:R-:W-:Y:S02]  /*0b20*/  LOP3.LUT R3, R31.reuse, 0xa0, RZ, 0xfc, !PT ;  /* 0x000000a01f037812 */ /* 0x040fe400078efcff */
[C---:B------:R-:W-:Y:S02]  /*0b30*/  LOP3.LUT R5, R31.reuse, 0x80, RZ, 0xfc, !PT ;  /* 0x000000801f057812 */ /* 0x040fe400078efcff */
[----:B------:R-:W-:Y:S02]  /*0b40*/  IADD3 R2, P0, PT, R2, UR19, RZ ;  /* 0x0000001302027c10 */ /* 0x000fe4000ff1e0ff */
[----:B------:R-:W-:Y:S02]  /*0b50*/  LOP3.LUT R15, R31, 0xe0, RZ, 0xfc, !PT ;  /* 0x000000e01f0f7812 */ /* 0x000fe400078efcff */
[----:B------:R-:W-:Y:S02]  /*0b60*/  ISETP.GE.AND P3, PT, R3, UR8, PT ;  /* 0x0000000803007c0c */ /* 0x000fe4000bf66270 */
[----:B------:R-:W-:-:S02]  /*0b70*/  ISETP.GE.AND P4, PT, R5, UR8, PT ;  /* 0x0000000805007c0c */ /* 0x000fc4000bf86270 */
[----:B------:R-:W-:Y:S02]  /*0b80*/  IADD3.X R3, PT, PT, RZ, UR20, RZ, P0, !PT ;  /* 0x00000014ff037c10 */ /* 0x000fe400087fe4ff */
[----:B------:R-:W-:Y:S02]  /*0b90*/  IADD3.X R5, PT, PT, RZ, UR22, RZ, P1, !PT ;  /* 0x00000016ff057c10 */ /* 0x000fe40008ffe4ff */
[----:B------:R-:W-:Y:S01]  /*0ba0*/  ISETP.GE.AND P0, PT, R15, UR8, PT ;  /* 0x000000080f007c0c */ /* 0x000fe2000bf06270 */
[----:B------:R-:W2:Y:S01]  /*0bb0*/  @!P5 LDG.E.U16 R11, desc[UR34][R6.64+0xc0] ;  /* 0x0000c022060bd981 */ /* 0x000ea2000c1e1500 */
[----:B------:R-:W-:Y:S02]  /*0bc0*/  ISETP.NE.AND P1, PT, R60, RZ, PT ;  /* 0x000000ff3c00720c */ /* 0x000fe40003f25270 */
[C---:B------:R-:W-:Y:S01]  /*0bd0*/  LOP3.LUT R8, R31.reuse, 0xc0, RZ, 0xfc, !PT ;  /* 0x000000c01f087812 */ /* 0x040fe200078efcff */
[----:B------:R-:W3:Y:S01]  /*0be0*/  @!P3 LDG.E.U16 R13, desc[UR34][R6.64+0x140] ;  /* 0x00014022060db981 */ /* 0x000ee2000c1e1500 */
[----:B------:R-:W-:-:S02]  /*0bf0*/  LOP3.LUT R17, R31, 0x100, RZ, 0xfc, !PT ;  /* 0x000001001f117812 */ /* 0x000fc400078efcff */
[----:B------:R-:W-:Y:S01]  /*0c00*/  ISETP.GE.AND P2, PT, R8, UR8, PT ;  /* 0x0000000808007c0c */ /* 0x000fe2000bf46270 */
[----:B------:R-:W4:Y:S01]  /*0c10*/  @!P4 LDG.E.U16 R12, desc[UR34][R6.64+0x100] ;  /* 0x00010022060cc981 */ /* 0x000f22000c1e1500 */
[----:B------:R-:W-:Y:S02]  /*0c20*/  PRMT R8, RZ, 0x7610, R8 ;  /* 0x00007610ff087816 */ /* 0x000fe40000000008 */
[----:B------:R-:W-:Y:S01]  /*0c30*/  P2R R67, PR, RZ, 0x1 ;  /* 0x00000001ff437803 */ /* 0x000fe20000000000 */
[----:B------:R-:W5:Y:S01]  /*0c40*/  @!P0 LDG.E.U16 R16, desc[UR34][R6.64+0x1c0] ;  /* 0x0001c02206108981 */ /* 0x000f62000c1e1500 */
[----:B------:R-:W-:Y:S02]  /*0c50*/  ISETP.GE.AND P0, PT, R17, UR8, PT ;  /* 0x0000000811007c0c */ /* 0x000fe4000bf06270 */
[----:B------:R-:W-:Y:S01]  /*0c60*/  LOP3.LUT R19, R31, 0x120, RZ, 0xfc, !PT ;  /* 0x000001201f137812 */ /* 0x000fe200078efcff */
[----:B------:R-:W2:Y:S01]  /*0c70*/  @!P1 LDG.E.U16 R8, desc[UR34][R6.64] ;  /* 0x0000002206089981 */ /* 0x000ea2000c1e1500 */
[----:B------:R-:W-:-:S02]  /*0c80*/  ISETP.GE.AND P1, PT, R27, UR8, PT ;  /* 0x000000081b007c0c */ /* 0x000fc4000bf26270 */
[C---:B------:R-:W-:Y:S01]  /*0c90*/  LOP3.LUT R21, R31.reuse, 0x140, RZ, 0xfc, !PT ;  /* 0x000001401f157812 */ /* 0x040fe200078efcff */
[----:B------:R-:W5:Y:S01]  /*0ca0*/  @!P2 LDG.E.U16 R14, desc[UR34][R6.64+0x180] ;  /* 0x00018022060ea981 */ /* 0x000f62000c1e1500 */
[C---:B------:R-:W-:Y:S02]  /*0cb0*/  LOP3.LUT R23, R31.reuse, 0x160, RZ, 0xfc, !PT ;  /* 0x000001601f177812 */ /* 0x040fe400078efcff */
[C---:B------:R-:W-:Y:S01]  /*0cc0*/  LOP3.LUT R24, R31.reuse, 0x180, RZ, 0xfc, !PT ;  /* 0x000001801f187812 */ /* 0x040fe200078efcff */
[----:B------:R-:W3:Y:S01]  /*0cd0*/  @!P6 LDG.E.U16 R10, desc[UR34][R6.64+0x80] ;  /* 0x00008022060ae981 */ /* 0x000ee2000c1e1500 */
[----:B------:R-:W-:Y:S02]  /*0ce0*/  P2R R68, PR, RZ, 0x1 ;  /* 0x00000001ff447803 */ /* 0x000fe40000000000 */
[----:B------:R-:W-:Y:S01]  /*0cf0*/  LOP3.LUT R27, R31, 0x1a0, RZ, 0xfc, !PT ;  /* 0x000001a01f1b7812 */ /* 0x000fe200078efcff */
[----:B------:R-:W5:Y:S01]  /*0d00*/  @!P0 LDG.E.U16 R18, desc[UR34][R6.64+0x200] ;  /* 0x0002002206128981 */ /* 0x000f62000c1e1500 */
[----:B------:R-:W-:-:S02]  /*0d10*/  ISETP.GE.AND P0, PT, R19, UR8, PT ;  /* 0x0000000813007c0c */ /* 0x000fc4000bf06270 */
[----:B------:R-:W-:Y:S01]  /*0d20*/  P2R R66, PR, RZ, 0x4 ;  /* 0x00000004ff427803 */ /* 0x000fe20000000000 */
[----:B------:R-:W4:Y:S01]  /*0d30*/  @!P1 LDG.E.U16 R9, desc[UR34][R6.64+0x40] ;  /* 0x0000402206099981 */ /* 0x000f22000c1e1500 */
[----:B------:R-:W-:Y:S02]  /*0d40*/  LOP3.LUT R28, R31, 0x1c0, RZ, 0xfc, !PT ;  /* 0x000001c01f1c7812 */ /* 0x000fe400078efcff */
[----:B------:R-:W-:Y:S02]  /*0d50*/  ISETP.GE.AND P1, PT, R21, UR8, PT ;  /* 0x0000000815007c0c */ /* 0x000fe4000bf26270 */
[----:B------:R-:W-:Y:S02]  /*0d60*/  P2R R65, PR, RZ, 0x8 ;  /* 0x00000008ff417803 */ /* 0x000fe40000000000 */
[----:B------:R-:W-:Y:S02]  /*0d70*/  LOP3.LUT R31, R31, 0x1e0, RZ, 0xfc, !PT ;  /* 0x000001e01f1f7812 */ /* 0x000fe400078efcff */
[----:B------:R-:W-:Y:S01]  /*0d80*/  ISETP.GE.AND P2, PT, R23, UR8, PT ;  /* 0x0000000817007c0c */ /* 0x000fe2000bf46270 */
[----:B------:R-:W5:Y:S01]  /*0d90*/  @!P0 LDG.E.U16 R20, desc[UR34][R6.64+0x240] ;  /* 0x0002402206148981 */ /* 0x000f62000c1e1500 */
[----:B------:R-:W-:-:S02]  /*0da0*/  P2R R64, PR, RZ, 0x10 ;  /* 0x00000010ff407803 */ /* 0x000fc40000000000 */
[----:B------:R-:W-:Y:S02]  /*0db0*/  ISETP.GE.AND P3, PT, R24, UR8, PT ;  /* 0x0000000818007c0c */ /* 0x000fe4000bf66270 */
[----:B------:R-:W-:Y:S01]  /*0dc0*/  P2R R63, PR, RZ, 0x20 ;  /* 0x00000020ff3f7803 */ /* 0x000fe20000000000 */
[----:B------:R-:W5:Y:S01]  /*0dd0*/  @!P1 LDG.E.U16 R22, desc[UR34][R6.64+0x280] ;  /* 0x0002802206169981 */ /* 0x000f62000c1e1500 */
[----:B------:R-:W-:Y:S02]  /*0de0*/  ISETP.GE.AND P4, PT, R27, UR8, PT ;  /* 0x000000081b007c0c */ /* 0x000fe4000bf86270 */
[----:B------:R-:W-:Y:S02]  /*0df0*/  P2R R62, PR, RZ, 0x40 ;  /* 0x00000040ff3e7803 */ /* 0x000fe40000000000 */
[----:B------:R-:W-:Y:S01]  /*0e00*/  ISETP.GE.AND P5, PT, R28, UR8, PT ;  /* 0x000000081c007c0c */ /* 0x000fe2000bfa6270 */
[----:B------:R-:W5:Y:S01]  /*0e10*/  @!P2 LDG.E.U16 R25, desc[UR34][R6.64+0x2c0] ;  /* 0x0002c0220619a981 */ /* 0x000f62000c1e1500 */
[----:B------:R-:W-:-:S02]  /*0e20*/  ISETP.GE.AND P6, PT, R31, UR8, PT ;  /* 0x000000081f007c0c */ /* 0x000fc4000bfc6270 */
[----:B------:R-:W-:Y:S01]  /*0e30*/  PRMT R30, RZ, 0x7610, R30 ;  /* 0x00007610ff1e7816 */ /* 0x000fe2000000001e */
[----:B------:R-:W5:Y:S01]  /*0e40*/  @!P3 LDG.E.U16 R26, desc[UR34][R6.64+0x300] ;  /* 0x00030022061ab981 */ /* 0x000f62000c1e1500 */
[----:B------:R-:W-:-:S03]  /*0e50*/  PRMT R33, RZ, 0x7610, R33 ;  /* 0x00007610ff217816 */ /* 0x000fc60000000021 */
[----:B------:R-:W5:Y:S04]  /*0e60*/  @!P4 LDG.E.U16 R29, desc[UR34][R6.64+0x340] ;  /* 0x00034022061dc981 */ /* 0x000f68000c1e1500 */
[----:B------:R-:W5:Y:S04]  /*0e70*/  @!P5 LDG.E.U16 R30, desc[UR34][R6.64+0x380] ;  /* 0x00038022061ed981 */ /* 0x000f68000c1e1500 */
[----:B------:R0:W5:Y:S01]  /*0e80*/  @!P6 LDG.E.U16 R33, desc[UR34][R6.64+0x3c0] ;  /* 0x0003c0220621e981 */ /* 0x000162000c1e1500 */
        /* <DEDUP_REMOVED lines=9> */
[----:B-1----:R-:W-:-:S04]  /*0f20*/  IADD3 R15, PT, PT, R35, R245, RZ ;  /* 0x000000f5230f7210 */ /* 0x002fc80007ffe0ff */
        /* <DEDUP_REMOVED lines=14> */
[----:B------:R-:W-:Y:S02]  /*1010*/  LEA.HI.SX32 R6, R6, R15, 0x1b ;  /* 0x0000000f06067211 */ /* 0x000fe400078fdaff */
[C---:B------:R-:W-:Y:S02]  /*1020*/  IADD3 R42, PT, PT, R15.reuse, 0x120, RZ ;  /* 0x000001200f2a7810 */ /* 0x040fe40007ffe0ff */
        /* <DEDUP_REMOVED lines=50> */
[----:B----4-:R1:W-:Y:S04]  /*1350*/  STS.U16 [R78+0x40], R9 ;  /* 0x000040094e007388 */ /* 0x0103e80000000400 */
[----:B---3--:R2:W-:Y:S04]  /*1360*/  STS.U16 [R77+0x80], R10 ;  /* 0x0000800a4d007388 */ /* 0x0085e80000000400 */
[----:B------:R3:W-:Y:S04]  /*1370*/  STS.U16 [R76+0xc0], R11 ;  /* 0x0000c00b4c007388 */ /* 0x0007e80000000400 */
[----:B------:R4:W-:Y:S04]  /*1380*/  STS.U16 [R75+0x100], R12 ;  /* 0x0001000c4b007388 */ /* 0x0009e80000000400 */
[----:B------:R4:W-:Y:S04]  /*1390*/  STS.U16 [R74+0x140], R13 ;  /* 0x0001400d4a007388 */ /* 0x0009e80000000400 */
[----:B-----5:R5:W-:Y:S04]  /*13a0*/  STS.U16 [R73+0x180], R14 ;  /* 0x0001800e49007388 */ /* 0x020be80000000400 */
[----:B------:R5:W-:Y:S04]  /*13b0*/  STS.U16 [R72+0x1c0], R16 ;  /* 0x0001c01048007388 */ /* 0x000be80000000400 */
[----:B------:R5:W-:Y:S04]  /*13c0*/  STS.U16 [R71+0x200], R18 ;  /* 0x0002001247007388 */ /* 0x000be80000000400 */
        /* <DEDUP_REMOVED lines=34> */
[----:B---3--:R-:W-:-:S11]  /*15f0*/  PRMT R11, RZ, 0x7610, R11 ;  /* 0x00007610ff0b7816 */ /* 0x008fd6000000000b */
[----:B------:R-:W3:Y:S01]  /*1600*/  @!P0 LDG.E.U16 R10, desc[UR34][R4.64+0xc0] ;  /* 0x0000c022040a8981 */ /* 0x000ee2000c1e1500 */
[----:B------:R-:W-:Y:S02]  /*1610*/  ISETP.NE.AND P0, PT, R53, RZ, PT ;  /* 0x000000ff3500720c */ /* 0x000fe40003f05270 */
[----:B----4-:R-:W-:-:S11]  /*1620*/  PRMT R12, RZ, 0x7610, R12 ;  /* 0x00007610ff0c7816 */ /* 0x010fd6000000000c */
[----:B------:R-:W4:Y:S01]  /*1630*/  @!P0 LDG.E.U16 R11, desc[UR34][R4.64+0x100] ;  /* 0x00010022040b8981 */ /* 0x000f22000c1e1500 */
[----:B------:R-:W-:Y:S02]  /*1640*/  ISETP.NE.AND P0, PT, R55, RZ, PT ;  /* 0x000000ff3700720c */ /* 0x000fe40003f05270 */
[----:B------:R-:W-:-:S11]  /*1650*/  PRMT R13, RZ, 0x7610, R13 ;  /* 0x00007610ff0d7816 */ /* 0x000fd6000000000d */
[----:B------:R-:W4:Y:S01]  /*1660*/  @!P0 LDG.E.U16 R12, desc[UR34][R4.64+0x140] ;  /* 0x00014022040c8981 */ /* 0x000f22000c1e1500 */
[----:B------:R-:W-:Y:S02]  /*1670*/  ISETP.NE.AND P0, PT, R56, RZ, PT ;  /* 0x000000ff3800720c */ /* 0x000fe40003f05270 */
[----:B-----5:R-:W-:-:S11]  /*1680*/  PRMT R14, RZ, 0x7610, R14 ;  /* 0x00007610ff0e7816 */ /* 0x020fd6000000000e */
        /* <DEDUP_REMOVED lines=41> */
[----:B--2---:R2:W-:Y:S04]  /*1920*/  STS.U16 [R77+0x80], R9 ;  /* 0x000080094d007388 */ /* 0x0045e80000000400 */
[----:B---3--:R3:W-:Y:S04]  /*1930*/  STS.U16 [R76+0xc0], R10 ;  /* 0x0000c00a4c007388 */ /* 0x0087e80000000400 */
[----:B----4-:R4:W-:Y:S04]  /*1940*/  STS.U16 [R75+0x100], R11 ;  /* 0x0001000b4b007388 */ /* 0x0109e80000000400 */
[----:B------:R4:W-:Y:S04]  /*1950*/  STS.U16 [R74+0x140], R12 ;  /* 0x0001400c4a007388 */ /* 0x0009e80000000400 */
[----:B-----5:R5:W-:Y:S04]  /*1960*/  STS.U16 [R73+0x180], R13 ;  /* 0x0001800d49007388 */ /* 0x020be80000000400 */
        /* <DEDUP_REMOVED lines=8> */
[----:B------:R-:W-:Y:S01]  /*19f0*/  STS.U16 [R246+0x3c0], R23 ;  /* 0x0003c017f6007388 */ /* 0x000fe20000000400 */
[----:B------:R-:W-:-:S03]  /*1a00*/  NOP ;  /* 0x0000000000007918 */ /* 0x000fc60000000000 */
[----:B------:R-:W5:Y:S04]  /*1a10*/  LDS.U16 R20, [R96] ;  /* 0x0000000060147984 */ /* 0x000f680000000400 */
[----:B------:R-:W5:Y:S04]  /*1a20*/  LDS.U16 R22, [R96+0x2] ;  /* 0x0000020060167984 */ /* 0x000f680000000400 */
[----:B------:R-:W5:Y:S04]  /*1a30*/  LDS.U16 R24, [R96+0x4] ;  /* 0x0000040060187984 */ /* 0x000f680000000400 */
[----:B------:R-:W5:Y:S04]  /*1a40*/  LDS.U16 R25, [R96+0x6] ;  /* 0x0000060060197984 */ /* 0x000f680000000400 */
[----:B------:R-:W5:Y:S04]  /*1a50*/  LDS.U16 R26, [R96+0x8] ;  /* 0x00000800601a7984 */ /* 0x000f680000000400 */
[----:B------:R-:W5:Y:S04]  /*1a60*/  LDS.U16 R27, [R96+0xa] ;  /* 0x00000a00601b7984 */ /* 0x000f680000000400 */
[----:B------:R-:W5:Y:S04]  /*1a70*/  LDS.U16 R21, [R96+0xc] ;  /* 0x00000c0060157984 */ /* 0x000f680000000400 */
[----:B------:R0:W2:Y:S04]  /*1a80*/  LDS.U16 R28, [R96+0xe] ;  /* 0x00000e00601c7984 */ /* 0x0000a80000000400 */
[----:B------:R0:W3:Y:S04]  /*1a90*/  LDS.U16 R30, [R96+0x10] ;  /* 0x00001000601e7984 */ /* 0x0000e80000000400 */
[----:B------:R0:W3:Y:S04]  /*1aa0*/  LDS.U16 R23, [R96+0x12] ;  /* 0x0000120060177984 */ /* 0x0000e80000000400 */
[----:B------:R0:W3:Y:S04]  /*1ab0*/  LDS.U16 R31, [R96+0x14] ;  /* 0x00001400601f7984 */ /* 0x0000e80000000400 */
[----:B------:R0:W3:Y:S04]  /*1ac0*/  LDS.U16 R32, [R96+0x16] ;  /* 0x0000160060207984 */ /* 0x0000e80000000400 */
[----:B------:R0:W4:Y:S04]  /*1ad0*/  LDS.U16 R19, [R96+0x18] ;  /* 0x0000180060137984 */ /* 0x0001280000000400 */
[----:B------:R0:W4:Y:S04]  /*1ae0*/  LDS.U16 R6, [R96+0x1a] ;  /* 0x00001a0060067984 */ /* 0x0001280000000400 */
[----:B------:R2:W4:Y:S04]  /*1af0*/  LDS.U16 R5, [R96+0x1c] ;  /* 0x00001c0060057984 */ /* 0x0005280000000400 */
[----:B------:R2:W5:Y:S01]  /*1b00*/  LDS.U16 R4, [R96+0x1e] ;  /* 0x00001e0060047984 */ /* 0x0005620000000400 */
[----:B0-----:R-:W-:Y:S01]  /*1b10*/  PRMT R7, RZ, 0x7610, R7 ;  /* 0x00007610ff077816 */ /* 0x001fe20000000007 */
[----:B------:R-:W-:Y:S01]  /*1b20*/  BAR.SYNC.DEFER_BLOCKING 0x0 ;  /* 0x0000000000007b1d */ /* 0x000fe20000010000 */
[----:B-1----:R-:W-:-:S05]  /*1b30*/  PRMT R8, RZ, 0x7610, R8 ;  /* 0x00007610ff087816 */ /* 0x002fca0000000008 */
        /* <DEDUP_REMOVED lines=38> */
[----:B------:R0:W5:Y:S04]  /*1da0*/  @!P6 LDG.E.U16 R41, desc[UR34][R2.64+0x3c0] ;  /* 0x0003c0220229e981 */ /* 0x000168000c1e1500 */
[----:B------:R1:W-:Y:S04]  /*1db0*/  STL [R1+0x28], R79 ;  /* 0x0000284f01007387 */ /* 0x0003e80000100800 */
[----:B------:R1:W-:Y:S04]  /*1dc0*/  STL [R1+0x24], R78 ;  /* 0x0000244e01007387 */ /* 0x0003e80000100800 */
[----:B------:R1:W-:Y:S01]  /*1dd0*/  STL [R1+0x20], R77 ;  /* 0x0000204d01007387 */ /* 0x0003e20000100800 */
[----:B0-----:R-:W-:-:S03]  /*1de0*/  PRMT R2, RZ, 0x7610, R2 ;  /* 0x00007610ff027816 */ /* 0x001fc60000000002 */
[----:B------:R1:W-:Y:S04]  /*1df0*/  STL [R1+0x1c], R76 ;  /* 0x00001c4c01007387 */ /* 0x0003e80000100800 */
[----:B------:R1:W-:Y:S04]  /*1e00*/  STL [R1+0x18], R75 ;  /* 0x0000184b01007387 */ /* 0x0003e80000100800 */
[----:B------:R1:W-:Y:S04]  /*1e10*/  STL [R1+0x14], R74 ;  /* 0x0000144a01007387 */ /* 0x0003e80000100800 */
[----:B------:R1:W-:Y:S04]  /*1e20*/  STL [R1+0x10], R73 ;  /* 0x0000104901007387 */ /* 0x0003e80000100800 */
[----:B------:R1:W-:Y:S04]  /*1e30*/  STL [R1+0xc], R72 ;  /* 0x00000c4801007387 */ /* 0x0003e80000100800 */
[----:B------:R1:W-:Y:S04]  /*1e40*/  STL [R1+0x8], R71 ;  /* 0x0000084701007387 */ /* 0x0003e80000100800 */
[----:B------:R1:W-:Y:S04]  /*1e50*/  STL [R1+0x4], R70 ;  /* 0x0000044601007387 */ /* 0x0003e80000100800 */
[----:B------:R1:W-:Y:S04]  /*1e60*/  STL [R1], R69 ;  /* 0x0000004501007387 */ /* 0x0003e80000100800 */
[----:B------:R1:W-:Y:S01]  /*1e70*/  STL.S16 [R1+0x2c], R2 ;  /* 0x00002c0201007387 */ /* 0x0003e20000100600 */
        /* <DEDUP_REMOVED lines=17> */
[----:B------:R-:W-:Y:S02]  /*1f90*/  CS2R R94, SRZ ;  /* 0x00000000005e7805 */ /* 0x000fe4000001ff00 */
[----:B------:R-:W-:Y:S02]  /*1fa0*/  CS2R R92, SRZ ;  /* 0x00000000005c7805 */ /* 0x000fe4000001ff00 */
[----:B------:R-:W-:Y:S02]  /*1fb0*/  CS2R R90, SRZ ;  /* 0x00000000005a7805 */ /* 0x000fe4000001ff00 */
[----:B------:R-:W-:Y:S02]  /*1fc0*/  CS2R R88, SRZ ;  /* 0x0000000000587805 */ /* 0x000fe4000001ff00 */
[----:B------:R-:W-:Y:S02]  /*1fd0*/  FSETP.GTU.FTZ.AND P1, PT, R85, 20, PT ;  /* 0x41a000005500780b */ /* 0x000fe40003f3c000 */
[----:B------:R-:W-:-:S02]  /*1fe0*/  CS2R R58, SRZ ;  /* 0x00000000003a7805 */ /* 0x000fc4000001ff00 */
[----:B------:R-:W-:Y:S01]  /*1ff0*/  FSETP.GTU.FTZ.AND P2, PT, R84, 20, PT ;  /* 0x41a000005400780b */ /* 0x000fe20003f5c000 */
[----:B------:R-:W-:Y:S01]  /*2000*/  FADD.FTZ R56, R21, UR6 ;  /* 0x0000000615387e21 */ /* 0x000fe20008010000 */
[----:B------:R-:W-:Y:S02]  /*2010*/  FSETP.GTU.FTZ.AND P3, PT, R83, 20, PT ;  /* 0x41a000005300780b */ /* 0x000fe40003f7c000 */
[----:B------:R-:W-:Y:S02]  /*2020*/  FSETP.GTU.FTZ.AND P4, PT, R82, 20, PT ;  /* 0x41a000005200780b */ /* 0x000fe40003f9c000 */
[----:B------:R-:W-:Y:S02]  /*2030*/  FSETP.GTU.FTZ.AND P5, PT, R81, 20, PT ;  /* 0x41a000005100780b */ /* 0x000fe40003fbc000 */
[----:B------:R-:W-:Y:S01]  /*2040*/  MOV R80, RZ ;  /* 0x000000ff00507202 */ /* 0x000fe20000000f00 */
[----:B------:R1:W-:Y:S04]  /*2050*/  STS.U16 [R79], R7 ;  /* 0x000000074f007388 */ /* 0x0003e80000000400 */
        /* <DEDUP_REMOVED lines=16> */
[----:B------:R1:W0:Y:S04]  /*2160*/  LDS.U16 R61, [R96] ;  /* 0x00000000603d7984 */ /* 0x0002280000000400 */
        /* <DEDUP_REMOVED lines=15> */
[----:B--234-:R-:W-:Y:S05]  /*2260*/  @P0 BRA `(.L_x_977) ;  /* 0x0000000000780947 */ /* 0x01cfea0003800000 */
[----:B------:R-:W-:Y:S01]  /*2270*/  FMUL.FTZ R86, R86, 1.4426950216293334961 ;  /* 0x3fb8aa3b56567820 */ /* 0x000fe20000410000 */
[----:B------:R-:W-:Y:S02]  /*2280*/  MOV R25, 0x3e800000 ;  /* 0x3e80000000197802 */ /* 0x000fe40000000f00 */
[----:B------:R-:W-:Y:S01]  /*2290*/  MOV R24, 0x3d39bf78 ;  /* 0x3d39bf7800187802 */ /* 0x000fe20000000f00 */
[----:B------:R-:W2:Y:S02]  /*22a0*/  MUFU.EX2 R27, R86 ;  /* 0x00000056001b7308 */ /* 0x000ea40000000800 */
[C---:B--2---:R-:W-:Y:S01]  /*22b0*/  FADD.FTZ.RZ R20, R27.reuse, 1 ;  /* 0x3f8000001b147421 */ /* 0x044fe2000001c000 */
        /* <DEDUP_REMOVED lines=25> */
.L_x_977:
[----:B------:R-:W-:Y:S05]  /*2450*/  BSYNC.RECONVERGENT B0 ;  /* 0x0000000000007941 */ /* 0x000fea0003800200 */
.L_x_976:
[----:B------:R-:W-:Y:S01]  /*2460*/  HADD2.F32 R28, -RZ, R28.H0_H0 ;  /* 0x2000001cff1c7230 */ /* 0x000fe20000004100 */
[----:B------:R-:W-:Y:S01]  /*2470*/  BSSY.RECONVERGENT B0, `(.L_x_978) ;  /* 0x0000025000007945 */ /* 0x000fe20003800200 */
[----:B------:R-:W-:Y:S02]  /*2480*/  FSETP.GTU.FTZ.AND P0, PT, R56, 20, PT ;  /* 0x41a000003800780b */ /* 0x000fe40003f1c000 */
[----:B-1----:R-:W-:Y:S02]  /*2490*/  CS2R R54, SRZ ;  /* 0x0000000000367805 */ /* 0x002fe4000001ff00 */
        /* <DEDUP_REMOVED lines=34> */
.L_x_979:
[----:B------:R-:W-:Y:S05]  /*26c0*/  BSYNC.RECONVERGENT B0 ;  /* 0x0000000000007941 */ /* 0x000fea0003800200 */
.L_x_978:
        /* <DEDUP_REMOVED lines=39> */
.L_x_981:
[----:B------:R-:W-:Y:S05]  /*2940*/  BSYNC.RECONVERGENT B0 ;  /* 0x0000000000007941 */ /* 0x000fea0003800200 */
.L_x_980:
        /* <DEDUP_REMOVED lines=39> */
.L_x_983:
[----:B------:R-:W-:Y:S05]  /*2bc0*/  BSYNC.RECONVERGENT B0 ;  /* 0x0000000000007941 */ /* 0x000fea0003800200 */
.L_x_982:
        /* <DEDUP_REMOVED lines=39> */
.L_x_985:
[----:B------:R-:W-:Y:S05]  /*2e40*/  BSYNC.RECONVERGENT B0 ;  /* 0x0000000000007941 */ /* 0x000fea0003800200 */
.L_x_984:
[----:B------:R-:W-:Y:S01]  /*2e50*/  BSSY.RECONVERGENT B0, `(.L_x_986) ;  /* 0x0000027000007945 */ /* 0x000fe20003800200 */
[----:B------:R-:W-:Y:S01]  /*2e60*/  FSETP.GTU.FTZ.AND P4, PT, R37, 20, PT ;  /* 0x41a000002500780b */ /* 0x000fe20003f9c000 */
[----:B------:R-:W-:Y:S02]  /*2e70*/  HADD2.F32 R36, -RZ, R36.H0_H0 ;  /* 0x20000024ff247230 */ /* 0x000fe40000004100 */
[----:B------:R-:W-:Y:S01]  /*2e80*/  FADD.FTZ R33, R32, UR6 ;  /* 0x0000000620217e21 */ /* 0x000fe20008010000 */
[----:B------:R-:W-:Y:S02]  /*2e90*/  HADD2.F32 R35, -RZ, R35.H0_H0 ;  /* 0x20000023ff237230 */ /* 0x000fe40000004100 */
[----:B------:R-:W-:Y:S02]  /*2ea0*/  HADD2.F32 R34, -RZ, R34.H0_H0 ;  /* 0x20000022ff227230 */ /* 0x000fe40000004100 */
[----:B------:R-:W-:Y:S02]  /*2eb0*/  HADD2.F32 R22, -RZ, R19.H0_H0 ;  /* 0x20000013ff167230 */ /* 0x000fe40000004100 */
[----:B0-----:R-:W-:Y:S01]  /*2ec0*/  HADD2.F32 R61, -RZ, R61.H0_H0 ;  /* 0x2000003dff3d7230 */ /* 0x001fe20000004100 */
        /* <DEDUP_REMOVED lines=31> */
.L_x_987:
[----:B------:R-:W-:Y:S05]  /*30c0*/  BSYNC.RECONVERGENT B0 ;  /* 0x0000000000007941 */ /* 0x000fea0003800200 */
.L_x_986:
[----:B------:R-:W2:Y:S01]  /*30d0*/  LDL.LU R19, [R1+0x34] ;  /* 0x0000340001137983 */ /* 0x000ea20000300800 */
[----:B------:R-:W-:Y:S01]  /*30e0*/  HADD2.F32 R63, -RZ, R63.H0_H0 ;  /* 0x2000003fff3f7230 */ /* 0x000fe20000004100 */
[----:B------:R-:W-:Y:S01]  /*30f0*/  BSSY.RECONVERGENT B0, `(.L_x_988) ;  /* 0x0000026000007945 */ /* 0x000fe20003800200 */
[----:B------:R-:W-:Y:S01]  /*3100*/  HADD2.F32 R31, -RZ, R6.H0_H0 ;  /* 0x20000006ff1f7230 */ /* 0x000fe20000004100 */
[----:B------:R-:W-:Y:S01]  /*3110*/  FSETP.GTU.FTZ.AND P5, PT, R33, 20, PT ;  /* 0x41a000002100780b */ /* 0x000fe20003fbc000 */
[----:B------:R-:W-:Y:S01]  /*3120*/  FADD.FTZ R32, R22, UR6 ;  /* 0x0000000616207e21 */ /* 0x000fe20008010000 */
[----:B------:R-:W-:Y:S02]  /*3130*/  HADD2.F32 R6, -RZ, R18.H0_H0 ;  /* 0x20000012ff067230 */ /* 0x000fe40000004100 */
[----:B--2---:R-:W-:-:S04]  /*3140*/  FFMA.FTZ R20, R61, R52, R19 ;  /* 0x000000343d147223 */ /* 0x004fc80000010013 */
        /* <DEDUP_REMOVED lines=32> */
.L_x_989:
[----:B------:R-:W-:Y:S05]  /*3350*/  BSYNC.RECONVERGENT B0 ;  /* 0x0000000000007941 */ /* 0x000fea0003800200 */
.L_x_988:
        /* <DEDUP_REMOVED lines=39> */
.L_x_991:
[----:B------:R-:W-:Y:S05]  /*35d0*/  BSYNC.RECONVERGENT B0 ;  /* 0x0000000000007941 */ /* 0x000fea0003800200 */
.L_x_990:
        /* <DEDUP_REMOVED lines=39> */
.L_x_993:
[----:B------:R-:W-:Y:S05]  /*3850*/  BSYNC.RECONVERGENT B0 ;  /* 0x0000000000007941 */ /* 0x000fea0003800200 */
.L_x_992:
        /* <DEDUP_REMOVED lines=39> */
.L_x_995:
[----:B------:R-:W-:Y:S05]  /*3ad0*/  BSYNC.RECONVERGENT B0 ;  /* 0x0000000000007941 */ /* 0x000fea0003800200 */
.L_x_994:
        /* <DEDUP_REMOVED lines=44> */
.L_x_997:
[----:B------:R-:W-:Y:S05]  /*3da0*/  BSYNC.RECONVERGENT B0 ;  /* 0x0000000000007941 */ /* 0x000fea0003800200 */
.L_x_996:
        /* <DEDUP_REMOVED lines=32> */
.L_x_999:
[----:B------:R-:W-:Y:S05]  /*3fb0*/  BSYNC.RECONVERGENT B0 ;  /* 0x0000000000007941 */ /* 0x000fea0003800200 */
.L_x_998:
        /* <DEDUP_REMOVED lines=32> */
.L_x_1001:
[----:B------:R-:W-:Y:S05]  /*41c0*/  BSYNC.RECONVERGENT B0 ;  /* 0x0000000000007941 */ /* 0x000fea0003800200 */
.L_x_1000:
        /* <DEDUP_REMOVED lines=32> */
.L_x_1003:
[----:B------:R-:W-:Y:S05]  /*43d0*/  BSYNC.RECONVERGENT B0 ;  /* 0x0000000000007941 */ /* 0x000fea0003800200 */
.L_x_1002:
        /* <DEDUP_REMOVED lines=32> */
.L_x_1005:
[----:B------:R-:W-:Y:S05]  /*45e0*/  BSYNC.RECONVERGENT B0 ;  /* 0x0000000000007941 */ /* 0x000fea0003800200 */
.L_x_1004:
        /* <DEDUP_REMOVED lines=32> */
.L_x_1007:
[----:B------:R-:W-:Y:S05]  /*47f0*/  BSYNC.RECONVERGENT B0 ;  /* 0x0000000000007941 */ /* 0x000fea0003800200 */
.L_x_1006:
[----:B------:R-:W-:Y:S01]  /*4800*/  FFMA.FTZ R10, R71, R38, R10 ;  /* 0x00000026470a7223 */ /* 0x000fe2000001000a */
[----:B------:R-:W0:Y:S01]  /*4810*/  LDCU UR8, c[0x0][0x38c] ;  /* 0x00007180ff0877ac */ /* 0x000e220008000800 */
        /* <DEDUP_REMOVED lines=17> */
[----:B0-----:R-:W-:Y:S01]  /*4930*/  UISETP.GE.AND UP0, UPT, UR8, 0x1, UPT ;  /* 0x000000010800788c */ /* 0x001fe2000bf06270 */
[----:B------:R-:W-:Y:S01]  /*4940*/  FMUL.FTZ R18, R3, UR7 ;  /* 0x0000000703127c20 */ /* 0x000fe20008410000 */
[----:B------:R0:W-:Y:S01]  /*4950*/  STL [R1+0x34], R7 ;  /* 0x0000340701007387 */ /* 0x0001e20000100800 */
[----:B------:R-:W-:Y:S01]  /*4960*/  FMUL.FTZ R17, R2, UR7 ;  /* 0x0000000702117c20 */ /* 0x000fe20008410000 */
[----:B------:R-:W-:Y:S06]  /*4970*/  BAR.SYNC.DEFER_BLOCKING 0x0 ;  /* 0x0000000000007b1d */ /* 0x000fec0000010000 */
[----:B------:R-:W-:Y:S05]  /*4980*/  BRA.U !UP0, `(.L_x_1008) ;  /* 0x0000009908a87547 */ /* 0x000fea000b800000 */
[----:B------:R-:W1:Y:S01]  /*4990*/  S2UR UR8, SR_CTAID.Y ;  /* 0x00000000000879c3 */ /* 0x000e620000002600 */
[----:B------:R-:W1:Y:S01]  /*49a0*/  LDCU.64 UR28, c[0x0][0x3a0] ;  /* 0x00007400ff1c77ac */ /* 0x000e620008000a00 */
[----:B0-----:R-:W-:Y:S01]  /*49b0*/  SHF.L.U32 R7, R182, 0x5, RZ ;  /* 0x00000005b6077819 */ /* 0x001fe200000006ff */
[----:B------:R-:W-:Y:S01]  /*49c0*/  FADD.FTZ R11, R5, R5 ;  /* 0x00000005050b7221 */ /* 0x000fe20000010000 */
[----:B------:R-:W-:Y:S01]  /*49d0*/  LOP3.LUT R244, R244, 0xfffffffb, RZ, 0xc0, !PT ;  /* 0xfffffffbf4f47812 */ /* 0x000fe200078ec0ff */
[----:B------:R-:W0:Y:S01]  /*49e0*/  LDCU.64 UR30, c[0x0][0x3b8] ;  /* 0x00007700ff1e77ac */ /* 0x000e220008000a00 */
[----:B------:R-:W-:Y:S01]  /*49f0*/  LOP3.LUT R5, R7, 0x7c1f, R182, 0xc8, !PT ;  /* 0x00007c1f07057812 */ /* 0x000fe200078ec8b6 */
[----:B------:R-:W-:Y:S02]  /*4a00*/  HFMA2 R95, -RZ, RZ, 0, 0 ;  /* 0x00000000ff5f7431 */ /* 0x000fe400000001ff */
        /* <DEDUP_REMOVED lines=16> */
[----:B-1----:R-:W-:Y:S01]  /*4b10*/  UIMAD.WIDE.U32 UR12, UR8, UR28, URZ ;  /* 0x0000001c080c72a5 */ /* 0x002fe2000f8e00ff */
[----:B------:R-:W-:Y:S01]  /*4b20*/  FADD.FTZ R2, R2, R2 ;  /* 0x0000000202027221 */ /* 0x000fe20000010000 */
[----:B0-----:R-:W-:Y:S01]  /*4b30*/  UIMAD.WIDE.U32 UR10, UR8, UR30, URZ ;  /* 0x0000001e080a72a5 */ /* 0x001fe2000f8e00ff */
[----:B------:R-:W-:Y:S01]  /*4b40*/  LOP3.LUT R98, R182, 0x1f, RZ, 0xc0, !PT ;  /* 0x0000001fb6627812 */ /* 0x000fe200078ec0ff */
[----:B------:R-:W-:-:S02]  /*4b50*/  UIMAD UR29, UR8, UR29, UR13 ;  /* 0x0000001d081d72a4 */ /* 0x000fc4000f8e020d */
[----:B------:R-:W-:Y:S02]  /*4b60*/  UIMAD UR31, UR8, UR31, UR11 ;  /* 0x0000001f081f72a4 */ /* 0x000fe4000f8e020b */
[----:B------:R-:W-:Y:S01]  /*4b70*/  USHF.L.U32 UR8, UR15, 0xc, URZ ;  /* 0x0000000c0f087899 */ /* 0x000fe200080006ff */
[----:B------:R-:W0:Y:S03]  /*4b80*/  LDCU UR46, c[0x0][0x394] ;  /* 0x00007280ff2e77ac */ /* 0x000e260008000800 */
[----:B------:R-:W-:Y:S01]  /*4b90*/  ULEA UR8, UR33, -UR8, 0x1 ;  /* 0x8000000821087291 */ /* 0x000fe2000f8e08ff */
[----:B------:R-:W1:Y:S03]  /*4ba0*/  LDCU UR47, c[0x0][0x38c] ;  /* 0x00007180ff2f77ac */ /* 0x000e660008000800 */
[----:B------:R-:W-:Y:S01]  /*4bb0*/  UIADD3 UR32, UPT, UPT, UR8, 0x1000, URZ ;  /* 0x0000100008207890 */ /* 0x000fe2000fffe0ff */
[----:B------:R-:W2:Y:S05]  /*4bc0*/  LDCU UR30, c[0x0][0x388] ;  /* 0x00007100ff1e77ac */ /* 0x000eaa0008000800 */
[----:B------:R-:W-:Y:S01]  /*4bd0*/  ISETP.GE.AND P0, PT, R5, UR32, PT ;  /* 0x0000002005007c0c */ /* 0x000fe2000bf06270 */
[----:B------:R-:W-:Y:S01]  /*4be0*/  FADD.FTZ R5, R73, R73 ;  /* 0x0000004949057221 */ /* 0x000fe20000010000 */
[----:B------:R-:W3:Y:S01]  /*4bf0*/  LDCU.64 UR42, c[0x0][0x3a8] ;  /* 0x00007500ff2a77ac */ /* 0x000ee20008000a00 */
[----:B------:R-:W4:Y:S01]  /*4c00*/  LDCU.64 UR40, c[0x0][0x3c0] ;  /* 0x00007800ff2877ac */ /* 0x000f220008000a00 */
[----:B------:R-:W0:Y:S09]  /*4c10*/  LDCU.64 UR38, c[0x0][0x4f0] ;  /* 0x00009e00ff2677ac */ /* 0x000e320008000a00 */
[----:B------:R-:W-:Y:S01]  /*4c20*/  @P0 LOP3.LUT R244, R244, 0x4, RZ, 0xfc, !PT ;  /* 0x00000004f4f40812 */ /* 0x000fe200078efcff */
[----:B------:R-:W0:Y:S01]  /*4c30*/  LDCU.64 UR44, c[0x0][0x3e0] ;  /* 0x00007c00ff2c77ac */ /* 0x000e220008000a00 */
[----:B------:R-:W0:Y:S01]  /*4c40*/  LDCU.128 UR24, c[0x0][0x440] ;  /* 0x00008800ff1877ac */ /* 0x000e220008000c00 */
[----:B-12---:R-:W-:-:S05]  /*4c50*/  UMOV UR8, URZ ;  /* 0x000000ff00087c82 */ /* 0x006fca0008000000 */
.L_x_1106:
[----:B------:R-:W-:Y:S01]  /*4c60*/  UMOV UR28, UR12 ;  /* 0x0000000c001c7c82 */ /* 0x000fe20008000000 */
[C---:B------:R-:W-:Y:S01]  /*4c70*/  SHF.L.U32 R116, R182.reuse, 0x5, RZ ;  /* 0x00000005b6747819 */ /* 0x040fe200000006ff */
[----:B---3--:R-:W-:Y:S01]  /*4c80*/  UIMAD.WIDE.U32 UR36, UR8, UR42, UR28 ;  /* 0x0000002a082472a5 */ /* 0x008fe2000f8e001c */
[----:B--2---:R-:W-:Y:S02]  /*4c90*/  SHF.L.U32 R60, R182, 0x5, RZ ;  /* 0x00000005b63c7819 */ /* 0x004fe400000006ff */
        /* <DEDUP_REMOVED lines=8> */
[----:B------:R-:W2:Y:S01]  /*4d20*/  LDG.E.64 R62, desc[UR34][R62.64] ;  /* 0x000000223e3e7981 */ /* 0x000ea2000c1e1b00 */
[----:B------:R-:W-:Y:S02]  /*4d30*/  MOV R65, UR44 ;  /* 0x0000002c00417c02 */ /* 0x000fe40008000f00 */
[----:B------:R-:W-:Y:S02]  /*4d40*/  MOV R61, RZ ;  /* 0x000000ff003d7202 */ /* 0x000fe40000000f00 */
[C---:B----4-:R-:W-:Y:S02]  /*4d50*/  LOP3.LUT R67, R66.reuse, 0x20, RZ, 0xfc, !PT ;  /* 0x0000002042437812 */ /* 0x050fe400078efcff */
[----:B------:R-:W-:Y:S01]  /*4d60*/  LOP3.LUT R68, R66, 0x40, RZ, 0xfc, !PT ;  /* 0x0000004042447812 */ /* 0x000fe200078efcff */
        /* <DEDUP_REMOVED lines=9> */
[----:B------:R-:W-:-:S02]  /*4e00*/  PRMT R75, RZ, 0x7610, R75 ;  /* 0x00007610ff4b7816 */ /* 0x000fc4000000004b */
[----:B------:R-:W-:Y:S02]  /*4e10*/  LEA.HI.X R61, R64, UR21, R65, 0x1, P2 ;  /* 0x00000015403d7c11 */ /* 0x000fe400090f0c41 */
[----:B------:R-:W-:Y:S02]  /*4e20*/  PRMT R76, RZ, 0x7610, R76 ;  /* 0x00007610ff4c7816 */ /* 0x000fe4000000004c */
[----:B------:R-:W-:Y:S01]  /*4e30*/  ISETP.GE.AND P0, PT, R67, UR32, PT ;  /* 0x0000002043007c0c */ /* 0x000fe2000bf06270 */
[----:B------:R-:W3:Y:S01]  /*4e40*/  @!P3 LDG.E.U16 R75, desc[UR34][R60.64+0x40] ;  /* 0x000040223c4bb981 */ /* 0x000ee2000c1e1500 */
[C---:B------:R-:W-:Y:S02]  /*4e50*/  LOP3.LUT R68, R66.reuse, 0xa0, RZ, 0xfc, !PT ;  /* 0x000000a042447812 */ /* 0x040fe400078efcff */
[C---:B------:R-:W-:Y:S01]  /*4e60*/  LOP3.LUT R64, R66.reuse, 0xc0, RZ, 0xfc, !PT ;  /* 0x000000c042407812 */ /* 0x040fe200078efcff */
[----:B------:R-:W5:Y:S01]  /*4e70*/  @!P4 LDG.E.U16 R76, desc[UR34][R60.64+0x80] ;  /* 0x000080223c4cc981 */ /* 0x000f62000c1e1500 */
[----:B------:R-:W-:-:S02]  /*4e80*/  LOP3.LUT R65, R66, 0xe0, RZ, 0xfc, !PT ;  /* 0x000000e042417812 */ /* 0x000fc400078efcff */
[----:B------:R-:W-:Y:S02]  /*4e90*/  PRMT R74, RZ, 0x7610, R74 ;  /* 0x00007610ff4a7816 */ /* 0x000fe4000000004a */
[----:B------:R-:W-:Y:S02]  /*4ea0*/  ISETP.GE.AND P2, PT, R68, UR32, PT ;  /* 0x0000002044007c0c */ /* 0x000fe4000bf46270 */
[----:B------:R-:W-:Y:S02]  /*4eb0*/  ISETP.GE.AND P3, PT, R64, UR32, PT ;  /* 0x0000002040007c0c */ /* 0x000fe4000bf66270 */
[----:B------:R-:W-:Y:S01]  /*4ec0*/  ISETP.GE.AND P4, PT, R65, UR32, PT ;  /* 0x0000002041007c0c */ /* 0x000fe2000bf86270 */
[----:B------:R-:W5:Y:S01]  /*4ed0*/  @!P5 LDG.E.U16 R74, desc[UR34][R60.64+0xc0] ;  /* 0x0000c0223c4ad981 */ /* 0x000f62000c1e1500 */
[----:B------:R-:W-:Y:S02]  /*4ee0*/  LOP3.LUT R65, R66, 0x100, RZ, 0xfc, !PT ;  /* 0x0000010042417812 */ /* 0x000fe400078efcff */
[----:B------:R-:W-:-:S02]  /*4ef0*/  PRMT R64, RZ, 0x7610, R64 ;  /* 0x00007610ff407816 */ /* 0x000fc40000000040 */
[C---:B------:R-:W-:Y:S02]  /*4f00*/  LOP3.LUT R67, R66.reuse, 0x120, RZ, 0xfc, !PT ;  /* 0x0000012042437812 */ /* 0x040fe400078efcff */
[----:B------:R-:W-:Y:S02]  /*4f10*/  ISETP.GE.AND P5, PT, R65, UR32, PT ;  /* 0x0000002041007c0c */ /* 0x000fe4000bfa6270 */
[----:B------:R-:W-:Y:S01]  /*4f20*/  PRMT R65, RZ, 0x7610, R65 ;  /* 0x00007610ff417816 */ /* 0x000fe20000000041 */
[----:B------:R-:W5:Y:S01]  /*4f30*/  @!P0 LDG.E.U16 R64, desc[UR34][R60.64+0x100] ;  /* 0x000100223c408981 */ /* 0x000f62000c1e1500 */
[----:B------:R-:W-:Y:S02]  /*4f40*/  PRMT R68, RZ, 0x7610, R68 ;  /* 0x00007610ff447816 */ /* 0x000fe40000000044 */
[----:B------:R-:W-:Y:S02]  /*4f50*/  ISETP.GE.AND P0, PT, R67, UR32, PT ;  /* 0x0000002043007c0c */ /* 0x000fe4000bf06270 */
[C---:B------:R-:W-:Y:S01]  /*4f60*/  LOP3.LUT R67, R66.reuse, 0x140, RZ, 0xfc, !PT ;  /* 0x0000014042437812 */ /* 0x040fe200078efcff */
[----:B------:R-:W5:Y:S01]  /*4f70*/  @!P2 LDG.E.U16 R65, desc[UR34][R60.64+0x140] ;  /* 0x000140223c41a981 */ /* 0x000f62000c1e1500 */
[----:B------:R-:W-:-:S02]  /*4f80*/  LOP3.LUT R69, R66, 0x160, RZ, 0xfc, !PT ;  /* 0x0000016042457812 */ /* 0x000fc400078efcff */
[----:B------:R-:W-:Y:S01]  /*4f90*/  PRMT R71, RZ, 0x7610, R71 ;  /* 0x00007610ff477816 */ /* 0x000fe20000000047 */
[----:B------:R-:W5:Y:S01]  /*4fa0*/  @!P3 LDG.E.U16 R68, desc[UR34][R60.64+0x180] ;  /* 0x000180223c44b981 */ /* 0x000f62000c1e1500 */
[----:B------:R-:W-:Y:S02]  /*4fb0*/  ISETP.GE.AND P2, PT, R67, UR32, PT ;  /* 0x0000002043007c0c */ /* 0x000fe4000bf46270 */
[----:B------:R-:W-:Y:S02]  /*4fc0*/  ISETP.GE.AND P3, PT, R69, UR32, PT ;  /* 0x0000002045007c0c */ /* 0x000fe4000bf66270 */
[C---:B------:R-:W-:Y:S01]  /*4fd0*/  LOP3.LUT R69, R66.reuse, 0x180, RZ, 0xfc, !PT ;  /* 0x0000018042457812 */ /* 0x040fe200078efcff */
[----:B------:R-:W5:Y:S01]  /*4fe0*/  @!P4 LDG.E.U16 R71, desc[UR34][R60.64+0x1c0] ;  /* 0x0001c0223c47c981 */ /* 0x000f62000c1e1500 */
[----:B------:R-:W-:Y:S02]  /*4ff0*/  PRMT R67, RZ, 0x7610, R67 ;  /* 0x00007610ff437816 */ /* 0x000fe40000000043 */
[----:B------:R-:W-:-:S02]  /*5000*/  LOP3.LUT R70, R66, 0x1a0, RZ, 0xfc, !PT ;  /* 0x000001a042467812 */ /* 0x000fc400078efcff */
[----:B------:R-:W-:Y:S02]  /*5010*/  ISETP.GE.AND P4, PT, R69, UR32, PT ;  /* 0x0000002045007c0c */ /* 0x000fe4000bf86270 */
[----:B------:R-:W-:Y:S01]  /*5020*/  PRMT R69, RZ, 0x7610, R69 ;  /* 0x00007610ff457816 */ /* 0x000fe20000000045 */
[----:B------:R-:W5:Y:S01]  /*5030*/  @!P5 LDG.E.U16 R67, desc[UR34][R60.64+0x200] ;  /* 0x000200223c43d981 */ /* 0x000f62000c1e1500 */
[----:B------:R-:W-:Y:S02]  /*5040*/  ISETP.GE.AND P5, PT, R70, UR32, PT ;  /* 0x0000002046007c0c */ /* 0x000fe4000bfa6270 */
[C---:B------:R-:W-:Y:S02]  /*5050*/  LOP3.LUT R72, R66.reuse, 0x1c0, RZ, 0xfc, !PT ;  /* 0x000001c042487812 */ /* 0x040fe400078efcff */
[----:B------:R-:W-:Y:S01]  /*5060*/  PRMT R70, RZ, 0x7610, R70 ;  /* 0x00007610ff467816 */ /* 0x000fe20000000046 */
[----:B------:R-:W5:Y:S01]  /*5070*/  @!P0 LDG.E.U16 R69, desc[UR34][R60.64+0x240] ;  /* 0x000240223c458981 */ /* 0x000f62000c1e1500 */
        /* <DEDUP_REMOVED lines=17> */
[----:B------:R-:W-:Y:S02]  /*5190*/  PRMT R99, RZ, 0x7610, R99 ;  /* 0x00007610ff637816 */ /* 0x000fe40000000063 */
[----:B------:R-:W-:Y:S01]  /*51a0*/  ISETP.GE.AND P5, PT, R79, UR32, PT ;  /* 0x000000204f007c0c */ /* 0x000fe2000bfa6270 */
[----:B------:R-:W5:Y:S01]  /*51b0*/  @!P0 LDG.E.U16 R78, desc[UR34][R60.64+0x380] ;  /* 0x000380223c4e8981 */ /* 0x000f62000c1e1500 */
[----:B------:R-:W-:Y:S02]  /*51c0*/  PRMT R79, RZ, 0x7610, R79 ;  /* 0x00007610ff4f7816 */ /* 0x000fe4000000004f */
[C---:B------:R-:W-:Y:S01]  /*51d0*/  LOP3.LUT R101, R66.reuse, 0x2a0, RZ, 0xfc, !PT ;  /* 0x000002a042657812 */ /* 0x040fe200078efcff */
[----:B------:R-:W5:Y:S01]  /*51e0*/  @!P3 LDG.E.U16 R99, desc[UR34][R60.64+0x400] ;  /* 0x000400223c63b981 */ /* 0x000f62000c1e1500 */
[----:B------:R-:W-:Y:S02]  /*51f0*/  ISETP.GE.AND P0, PT, R97, UR32, PT ;  /* 0x0000002061007c0c */ /* 0x000fe4000bf06270 */
[----:B------:R-:W-:Y:S01]  /*5200*/  LOP3.LUT R97, R66, 0x280, RZ, 0xfc, !PT ;  /* 0x0000028042617812 */ /* 0x000fe200078efcff */
[----:B------:R-:W5:Y:S01]  /*5210*/  @!P2 LDG.E.U16 R79, desc[UR34][R60.64+0x3c0] ;  /* 0x0003c0223c4fa981 */ /* 0x000f62000c1e1500 */
[----:B------:R-:W-:-:S02]  /*5220*/  ISETP.GE.AND P3, PT, R101, UR32, PT ;  /* 0x0000002065007c0c */ /* 0x000fc4000bf66270 */
[----:B------:R-:W-:Y:S02]  /*5230*/  PRMT R101, RZ, 0x7610, R101 ;  /* 0x00007610ff657816 */ /* 0x000fe40000000065 */
[----:B------:R-:W-:Y:S02]  /*5240*/  ISETP.GE.AND P2, PT, R97, UR32, PT ;  /* 0x0000002061007c0c */ /* 0x000fe4000bf46270 */
[----:B------:R-:W-:Y:S02]  /*5250*/  PRMT R100, RZ, 0x7610, R100 ;  /* 0x00007610ff647816 */ /* 0x000fe40000000064 */
[C---:B------:R-:W-:Y:S01]  /*5260*/  LOP3.LUT R103, R66.reuse, 0x2e0, RZ, 0xfc, !PT ;  /* 0x000002e042677812 */ /* 0x040fe200078efcff */
[----:B------:R-:W5:Y:S01]  /*5270*/  @!P5 LDG.E.U16 R101, desc[UR34][R60.64+0x480] ;  /* 0x000480223c65d981 */ /* 0x000f62000c1e1500 */
[----:B------:R-:W-:Y:S02]  /*5280*/  LOP3.LUT R97, R66, 0x2c0, RZ, 0xfc, !PT ;  /* 0x000002c042617812 */ /* 0x000fe400078efcff */
[----:B------:R-:W-:Y:S01]  /*5290*/  ISETP.GE.AND P5, PT, R103, UR32, PT ;  /* 0x0000002067007c0c */ /* 0x000fe2000bfa6270 */
[----:B------:R-:W5:Y:S01]  /*52a0*/  @!P4 LDG.E.U16 R100, desc[UR34][R60.64+0x440] ;  /* 0x000440223c64c981 */ /* 0x000f62000c1e1500 */
[----:B------:R-:W-:-:S02]  /*52b0*/  PRMT R103, RZ, 0x7610, R103 ;  /* 0x00007610ff677816 */ /* 0x000fc40000000067 */
[----:B------:R-:W-:Y:S02]  /*52c0*/  ISETP.GE.AND P4, PT, R97, UR32, PT ;  /* 0x0000002061007c0c */ /* 0x000fe4000bf86270 */
[----:B------:R-:W-:Y:S02]  /*52d0*/  PRMT R102, RZ, 0x7610, R102 ;  /* 0x00007610ff667816 */ /* 0x000fe40000000066 */
[C---:B------:R-:W-:Y:S01]  /*52e0*/  LOP3.LUT R106, R66.reuse, 0x320, RZ, 0xfc, !PT ;  /* 0x00000320426a7812 */ /* 0x040fe200078efcff */
[----:B------:R-:W5:Y:S01]  /*52f0*/  @!P2 LDG.E.U16 R103, desc[UR34][R60.64+0x500] ;  /* 0x000500223c67a981 */ /* 0x000f62000c1e1500 */
[----:B------:R-:W-:Y:S02]  /*5300*/  LOP3.LUT R97, R66, 0x300, RZ, 0xfc, !PT ;  /* 0x0000030042617812 */ /* 0x000fe400078efcff */
[----:B------:R-:W-:Y:S01]  /*5310*/  PRMT R104, RZ, 0x7610, R104 ;  /* 0x00007610ff687816 */ /* 0x000fe20000000068 */
[----:B------:R-:W5:Y:S01]  /*5320*/  @!P0 LDG.E.U16 R102, desc[UR34][R60.64+0x4c0] ;  /* 0x0004c0223c668981 */ /* 0x000f62000c1e1500 */
[----:B------:R-:W-:-:S02]  /*5330*/  ISETP.GE.AND P2, PT, R106, UR32, PT ;  /* 0x000000206a007c0c */ /* 0x000fc4000bf46270 */
[----:B------:R-:W-:Y:S02]  /*5340*/  PRMT R106, RZ, 0x7610, R106 ;  /* 0x00007610ff6a7816 */ /* 0x000fe4000000006a */
[----:B------:R-:W-:Y:S01]  /*5350*/  ISETP.GE.AND P0, PT, R97, UR32, PT ;  /* 0x0000002061007c0c */ /* 0x000fe2000bf06270 */
[----:B------:R-:W3:Y:S01]  /*5360*/  @!P6 LDG.E.U16 R104, desc[UR34][R60.64] ;  /* 0x000000223c68e981 */ /* 0x000ee2000c1e1500 */
        /* <DEDUP_REMOVED lines=17> */
[----:B------:R-:W5:Y:S01]  /*5480*/  @!P2 LDG.E.U16 R109, desc[UR34][R60.64+0x640] ;  /* 0x000640223c6da981 */ /* 0x000f62000c1e1500 */
[----:B------:R-:W-:Y:S02]  /*5490*/  LOP3.LUT R66, R66, 0x3c0, RZ, 0xfc, !PT ;  /* 0x000003c042427812 */ /* 0x000fe400078efcff */
[----:B------:R-:W-:Y:S01]  /*54a0*/  LOP3.LUT R97, R116, 0x3e0, R98, 0xfe, !PT ;  /* 0x000003e074617812 */ /* 0x000fe200078efe62 */
[----:B------:R-:W5:Y:S01]  /*54b0*/  @!P3 LDG.E.U16 R110, desc[UR34][R60.64+0x680] ;  /* 0x000680223c6eb981 */ /* 0x000f62000c1e1500 */
[----:B------:R-:W-:Y:S02]  /*54c0*/  ISETP.GE.AND P2, PT, R66, UR32, PT ;  /* 0x0000002042007c0c */ /* 0x000fe4000bf46270 */
[----:B------:R-:W-:-:S02]  /*54d0*/  ISETP.GE.AND P3, PT, R97, UR32, PT ;  /* 0x0000002061007c0c */ /* 0x000fc4000bf66270 */
[----:B------:R-:W-:Y:S02]  /*54e0*/  PRMT R111, RZ, 0x7610, R111 ;  /* 0x00007610ff6f7816 */ /* 0x000fe4000000006f */
[----:B------:R-:W-:Y:S02]  /*54f0*/  PRMT R115, RZ, 0x7610, R115 ;  /* 0x00007610ff737816 */ /* 0x000fe40000000073 */
[----:B------:R-:W-:Y:S02]  /*5500*/  PRMT R114, RZ, 0x7610, R114 ;  /* 0x00007610ff727816 */ /* 0x000fe40000000072 */
[----:B------:R-:W-:Y:S01]  /*5510*/  PRMT R113, RZ, 0x7610, R113 ;  /* 0x00007610ff717816 */ /* 0x000fe20000000071 */
[----:B------:R-:W5:Y:S01]  /*5520*/  @!P4 LDG.E.U16 R111, desc[UR34][R60.64+0x6c0] ;  /* 0x0006c0223c6fc981 */ /* 0x000f62000c1e1500 */
[----:B------:R-:W-:-:S03]  /*5530*/  PRMT R112, RZ, 0x7610, R112 ;  /* 0x00007610ff707816 */ /* 0x000fc60000000070 */
[----:B------:R-:W5:Y:S04]  /*5540*/  @!P5 LDG.E.U16 R115, desc[UR34][R60.64+0x700] ;  /* 0x000700223c73d981 */ /* 0x000f68000c1e1500 */
[----:B------:R-:W5:Y:S04]  /*5550*/  @!P0 LDG.E.U16 R114, desc[UR34][R60.64+0x740] ;  /* 0x000740223c728981 */ /* 0x000f68000c1e1500 */
[----:B------:R-:W5:Y:S04]  /*5560*/  @!P2 LDG.E.U16 R113, desc[UR34][R60.64+0x780] ;  /* 0x000780223c71a981 */ /* 0x000f68000c1e1500 */
[----:B------:R0:W5:Y:S01]  /*5570*/  @!P3 LDG.E.U16 R112, desc[UR34][R60.64+0x7c0] ;  /* 0x0007c0223c70b981 */ /* 0x000162000c1e1500 */
[----:B------:R-:W-:Y:S01]  /*5580*/  UMOV UR36, UR10 ;  /* 0x0000000a00247c82 */ /* 0x000fe20008000000 */
[----:B------:R-:W-:-:S02]  /*5590*/  UMOV UR37, UR31 ;  /* 0x0000001f00257c82 */ /* 0x000fc40008000000 */
[----:B----4-:R-:W-:-:S04]  /*55a0*/  UIMAD.WIDE.U32 UR36, UR8, UR40, UR36 ;  /* 0x00000028082472a5 */ /* 0x010fc8000f8e0024 */
[----:B------:R-:W-:Y:S02]  /*55b0*/  UIMAD UR28, UR8, UR41, UR37 ;  /* 0x00000029081c72a4 */ /* 0x000fe4000f8e0225 */
[----:B------:R-:W-:-:S04]  /*55c0*/  ULEA UR33, UP0, UR36, UR26, 0x3 ;  /* 0x0000001a24217291 */ /* 0x000fc8000f8018ff */
[----:B------:R-:W-:Y:S01]  /*55d0*/  ULEA.HI.X UR36, UR36, UR27, UR28, 0x3, UP0 ;  /* 0x0000001b24247291 */ /* 0x000fe200080f1c1c */
[----:B--2---:R-:W-:-:S13]  /*55e0*/  R2UR UR48, R63 ;  /* 0x000000003f3072ca */ /* 0x004fda00000e0000 */
        /* <DEDUP_REMOVED lines=20> */
[----:B------:R-:W2:Y:S01]  /*5730*/  LDG.E.64 R60, desc[UR34][R60.64] ;  /* 0x000000223c3c7981 */ /* 0x000ea2000c1e1b00 */
[----:B------:R-:W-:Y:S01]  /*5740*/  MUFU.SIN R171, R97 ;  /* 0x0000006100ab7308 */ /* 0x000fe20000000400 */
[----:B------:R-:W-:Y:S01]  /*5750*/  FMUL.FTZ R63, R84, UR48 ;  /* 0x00000030543f7c20 */ /* 0x000fe20008410000 */
[----:B------:R-:W0:Y:S06]  /*5760*/  S2UR UR33, SR_CgaCtaId ;  /* 0x00000000002179c3 */ /* 0x000e2c0000008800 */
[----:B-1----:R1:W-:Y:S01]  /*5770*/  MUFU.COS R172, R97 ;  /* 0x0000006100ac7308 */ /* 0x0023e20000000000 */
[----:B------:R-:W-:Y:S01]  /*5780*/  FMUL.RZ R63, R63, 0.15915493667125701904 ;  /* 0x3e22f9833f3f7820 */ /* 0x000fe2000040c000 */
[----:B-1----:R-:W-:-:S06]  /*5790*/  LOP3.LUT R97, R182, 0x3e0, RZ, 0xc0, !PT ;  /* 0x000003e0b6617812 */ /* 0x002fcc00078ec0ff */
[----:B------:R-:W-:Y:S08]  /*57a0*/  MUFU.SIN R173, R66 ;  /* 0x0000004200ad7308 */ /* 0x000ff00000000400 */
[----:B------:R1:W-:Y:S02]  /*57b0*/  MUFU.COS R174, R66 ;  /* 0x0000004200ae7308 */ /* 0x0003e40000000000 */
[----:B-1----:R-:W-:-:S06]  /*57c0*/  IADD3 R66, PT, PT, R97, R245, RZ ;  /* 0x000000f561427210 */ /* 0x002fcc0007ffe0ff */
[----:B------:R-:W-:Y:S01]  /*57d0*/  MUFU.SIN R177, R63 ;  /* 0x0000003f00b17308 */ /* 0x000fe20000000400 */
[----:B------:R-:W-:-:S07]  /*57e0*/  IMAD R129, R97, 0x1f, R66 ;  /* 0x0000001f61817824 */ /* 0x000fce00078e0242 */
[----:B------:R1:W-:Y:S01]  /*57f0*/  MUFU.COS R178, R63 ;  /* 0x0000003f00b27308 */ /* 0x0003e20000000000 */
[----:B------:R-:W-:Y:S02]  /*5800*/  R2UR UR36, R62 ;  /* 0x000000003e2472ca */ /* 0x000fe400000e0000 */
[----:B------:R-:W-:Y:S01]  /*5810*/  IADD3 R62, PT, PT, R129, 0x20, RZ ;  /* 0x00000020813e7810 */ /* 0x000fe20007ffe0ff */
[----:B-1----:R-:W-:-:S04]  /*5820*/  FMUL.FTZ R63, R51, UR48 ;  /* 0x00000030333f7c20 */ /* 0x002fc80008410000 */
[----:B------:R-:W-:Y:S01]  /*5830*/  FMUL.RZ R117, R63, 0.15915493667125701904 ;  /* 0x3e22f9833f757820 */ /* 0x000fe2000040c000 */
[----:B------:R-:W-:Y:S01]  /*5840*/  FMUL.FTZ R63, R46, UR48 ;  /* 0x000000302e3f7c20 */ /* 0x000fe20008410000 */
[----:B------:R-:W-:Y:S01]  /*5850*/  MUFU.SIN R169, R116 ;  /* 0x0000007400a97308 */ /* 0x000fe20000000400 */
[----:B------:R-:W-:Y:S01]  /*5860*/  LEA.HI.SX32 R136, R62, R129, 0x1b ;  /* 0x000000813e887211 */ /* 0x000fe200078fdaff */
[----:B------:R-:W-:Y:S01]  /*5870*/  FMUL.FTZ R62, R31, UR48 ;  /* 0x000000301f3e7c20 */ /* 0x000fe20008410000 */
[----:B------:R-:W-:Y:S01]  /*5880*/  FMUL.RZ R118, R63, 0.15915493667125701904 ;  /* 0x3e22f9833f767820 */ /* 0x000fe2000040c000 */
[----:B------:R-:W-:-:S04]  /*5890*/  FMUL.FTZ R63, R41, UR48 ;  /* 0x00000030293f7c20 */ /* 0x000fc80008410000 */
[----:B------:R1:W-:Y:S01]  /*58a0*/  MUFU.COS R170, R116 ;  /* 0x0000007400aa7308 */ /* 0x0003e20000000000 */
[----:B------:R-:W-:Y:S01]  /*58b0*/  FMUL.RZ R119, R63, 0.15915493667125701904 ;  /* 0x3e22f9833f777820 */ /* 0x000fe2000040c000 */
[----:B------:R-:W-:Y:S01]  /*58c0*/  FMUL.FTZ R63, R37, UR48 ;  /* 0x00000030253f7c20 */ /* 0x000fe20008410000 */
[----:B-1----:R-:W-:Y:S01]  /*58d0*/  IADD3 R116, PT, PT, R129, 0x40, RZ ;  /* 0x0000004081747810 */ /* 0x002fe20007ffe0ff */
[----:B------:R-:W-:-:S03]  /*58e0*/  UMOV UR28, 0x400 ;  /* 0x00000400001c7882 */ /* 0x000fc60000000000 */
[-C--:B------:R-:W-:Y:S01]  /*58f0*/  LEA.HI.SX32 R138, R116, R129.reuse, 0x1b ;  /* 0x00000081748a7211 */ /* 0x080fe200078fdaff */
[----:B------:R-:W-:Y:S01]  /*5900*/  FMUL.RZ R116, R62, 0.15915493667125701904 ;  /* 0x3e22f9833e747820 */ /* 0x000fe2000040c000 */
[----:B------:R-:W-:Y:S01]  /*5910*/  FMUL.FTZ R62, R30, UR48 ;  /* 0x000000301e3e7c20 */ /* 0x000fe20008410000 */
[C---:B------:R-:W-:Y:S01]  /*5920*/  IADD3 R154, PT, PT, R129.reuse, 0x180, RZ ;  /* 0x00000180819a7810 */ /* 0x040fe20007ffe0ff */
[----:B------:R-:W-:Y:S01]  /*5930*/  MUFU.SIN R167, R117 ;  /* 0x0000007500a77308 */ /* 0x000fe20000000400 */
[----:B0-----:R-:W-:Y:S01]  /*5940*/  ULEA UR28, UR33, UR28, 0x18 ;  /* 0x0000001c211c7291 */ /* 0x001fe2000f8ec0ff */
[----:B------:R-:W-:Y:S01]  /*5950*/  FMUL.RZ R137, R62, 0.15915493667125701904 ;  /* 0x3e22f9833e897820 */ /* 0x000fe2000040c000 */
[C---:B------:R-:W-:Y:S02]  /*5960*/  LEA.HI.SX32 R130, R129.reuse, R129, 0x1b ;  /* 0x0000008181827211 */ /* 0x040fe400078fdaff */
[----:B------:R-:W-:-:S03]  /*5970*/  IADD3 R120, PT, PT, R129, 0x80, RZ ;  /* 0x0000008081787810 */ /* 0x000fc60007ffe0ff */
[----:B------:R0:W-:Y:S01]  /*5980*/  MUFU.COS R168, R117 ;  /* 0x0000007500a87308 */ /* 0x0001e20000000000 */
[----:B------:R-:W-:Y:S02]  /*5990*/  IADD3 R122, PT, PT, R129, 0xa0, RZ ;  /* 0x000000a0817a7810 */ /* 0x000fe40007ffe0ff */
[----:B------:R-:W-:-:S05]  /*59a0*/  LEA.HI.SX32 R149, R154, R129, 0x1b ;  /* 0x000000819a957211 */ /* 0x000fca00078fdaff */
[----:B------:R-:W-:Y:S01]  /*59b0*/  MUFU.SIN R165, R118 ;  /* 0x0000007600a57308 */ /* 0x000fe20000000400 */
[----:B0-----:R-:W-:Y:S01]  /*59c0*/  FMUL.RZ R117, R63, 0.15915493667125701904 ;  /* 0x3e22f9833f757820 */ /* 0x001fe2000040c000 */
[----:B------:R-:W-:Y:S01]  /*59d0*/  FMUL.FTZ R63, R33, UR48 ;  /* 0x00000030213f7c20 */ /* 0x000fe20008410000 */
[----:B------:R-:W-:-:S05]  /*59e0*/  IADD3 R124, PT, PT, R129, 0xc0, RZ ;  /* 0x000000c0817c7810 */ /* 0x000fca0007ffe0ff */
[----:B------:R0:W-:Y:S01]  /*59f0*/  MUFU.COS R166, R118 ;  /* 0x0000007600a67308 */ /* 0x0001e20000000000 */
[C---:B------:R-:W-:Y:S02]  /*5a00*/  IADD3 R128, PT, PT, R129.reuse, 0xe0, RZ ;  /* 0x000000e081807810 */ /* 0x040fe40007ffe0ff */
[C---:B------:R-:W-:Y:S02]  /*5a10*/  IADD3 R132, PT, PT, R129.reuse, 0x100, RZ ;  /* 0x0000010081847810 */ /* 0x040fe40007ffe0ff */
[----:B0-----:R-:W-:-:S03]  /*5a20*/  IADD3 R118, PT, PT, R129, 0x60, RZ ;  /* 0x0000006081767810 */ /* 0x001fc60007ffe0ff */
[----:B------:R-:W-:Y:S01]  /*5a30*/  MUFU.SIN R163, R119 ;  /* 0x0000007700a37308 */ /* 0x000fe20000000400 */
[-C--:B------:R-:W-:Y:S02]  /*5a40*/  LEA.HI.SX32 R142, R120, R129.reuse, 0x1b ;  /* 0x00000081788e7211 */ /* 0x080fe400078fdaff */
[----:B------:R-:W-:Y:S02]  /*5a50*/  LEA.HI.SX32 R140, R118, R129, 0x1b ;  /* 0x00000081768c7211 */ /* 0x000fe400078fdaff */
[----:B------:R-:W-:-:S03]  /*5a60*/  LEA R136, R136, UR28, 0x1 ;  /* 0x0000001c88887c11 */ /* 0x000fc6000f8e08ff */
[----:B------:R0:W-:Y:S01]  /*5a70*/  MUFU.COS R164, R119 ;  /* 0x0000007700a47308 */ /* 0x0001e20000000000 */
[----:B------:R-:W-:Y:S02]  /*5a80*/  IADD3 R134, PT, PT, R129, 0x120, RZ ;  /* 0x0000012081867810 */ /* 0x000fe40007ffe0ff */
[----:B------:R-:W-:Y:S02]  /*5a90*/  LEA.HI.SX32 R144, R122, R129, 0x1b ;  /* 0x000000817a907211 */ /* 0x000fe400078fdaff */
[----:B------:R-:W-:-:S03]  /*5aa0*/  LEA R139, R138, UR28, 0x1 ;  /* 0x0000001c8a8b7c11 */ /* 0x000fc6000f8e08ff */
[----:B------:R-:W-:Y:S01]  /*5ab0*/  MUFU.SIN R153, R137 ;  /* 0x0000008900997308 */ /* 0x000fe20000000400 */
[----:B0-----:R-:W-:Y:S01]  /*5ac0*/  FMUL.RZ R119, R63, 0.15915493667125701904 ;  /* 0x3e22f9833f777820 */ /* 0x001fe2000040c000 */
[----:B------:R-:W-:Y:S01]  /*5ad0*/  FMUL.FTZ R63, R32, UR48 ;  /* 0x00000030203f7c20 */ /* 0x000fe20008410000 */
[----:B------:R-:W-:-:S05]  /*5ae0*/  IADD3 R150, PT, PT, R129, 0x140, RZ ;  /* 0x0000014081967810 */ /* 0x000fca0007ffe0ff */
[----:B------:R0:W-:Y:S01]  /*5af0*/  MUFU.COS R154, R137 ;  /* 0x00000089009a7308 */ /* 0x0001e20000000000 */
[-C--:B------:R-:W-:Y:S02]  /*5b00*/  LEA.HI.SX32 R145, R124, R129.reuse, 0x1b ;  /* 0x000000817c917211 */ /* 0x080fe400078fdaff */
[----:B------:R-:W-:Y:S01]  /*5b10*/  LEA R141, R140, UR28, 0x1 ;  /* 0x0000001c8c8d7c11 */ /* 0x000fe2000f8e08ff */
[----:B------:R-:W-:Y:S01]  /*5b20*/  FMUL.RZ R63, R63, 0.15915493667125701904 ;  /* 0x3e22f9833f3f7820 */ /* 0x000fe2000040c000 */
[----:B------:R-:W-:Y:S02]  /*5b30*/  IADD3 R152, PT, PT, R129, 0x160, RZ ;  /* 0x0000016081987810 */ /* 0x000fe40007ffe0ff */
[----:B0-----:R-:W-:Y:S02]  /*5b40*/  LEA R137, R130, UR28, 0x1 ;  /* 0x0000001c82897c11 */ /* 0x001fe4000f8e08ff */
[-C--:B------:R-:W-:Y:S02]  /*5b50*/  LEA.HI.SX32 R146, R128, R129.reuse, 0x1b ;  /* 0x0000008180927211 */ /* 0x080fe400078fdaff */
[----:B------:R-:W-:Y:S01]  /*5b60*/  LEA.HI.SX32 R147, R132, R129, 0x1b ;  /* 0x0000008184937211 */ /* 0x000fe200078fdaff */
[----:B---3--:R-:W-:Y:S01]  /*5b70*/  STS.U16 [R137], R104 ;  /* 0x0000006889007388 */ /* 0x008fe20000000400 */
[----:B------:R-:W-:-:S02]  /*5b80*/  LEA R143, R142, UR28, 0x1 ;  /* 0x0000001c8e8f7c11 */ /* 0x000fc4000f8e08ff */
[C---:B------:R-:W-:Y:S01]  /*5b90*/  IADD3 R156, PT, PT, R129.reuse, 0x1a0, RZ ;  /* 0x000001a0819c7810 */ /* 0x040fe20007ffe0ff */
[----:B------:R-:W-:Y:S01]  /*5ba0*/  STS.U16 [R136+0x40], R75 ;  /* 0x0000404b88007388 */ /* 0x000fe20000000400 */
[-C--:B------:R-:W-:Y:S02]  /*5bb0*/  LEA.HI.SX32 R148, R134, R129.reuse, 0x1b ;  /* 0x0000008186947211 */ /* 0x080fe400078fdaff */
[----:B------:R-:W-:Y:S01]  /*5bc0*/  LEA R144, R144, UR28, 0x1 ;  /* 0x0000001c90907c11 */ /* 0x000fe2000f8e08ff */
[----:B-----5:R-:W-:Y:S01]  /*5bd0*/  STS.U16 [R139+0x80], R76 ;  /* 0x0000804c8b007388 */ /* 0x020fe20000000400 */
[----:B------:R-:W-:Y:S02]  /*5be0*/  IADD3 R184, PT, PT, R129, 0x1c0, RZ ;  /* 0x000001c081b87810 */ /* 0x000fe40007ffe0ff */
[----:B------:R-:W-:Y:S01]  /*5bf0*/  LEA.HI.SX32 R150, R150, R129, 0x1b ;  /* 0x0000008196967211 */ /* 0x000fe200078fdaff */
[----:B------:R0:W-:Y:S01]  /*5c00*/  STS.U16 [R141+0xc0], R74 ;  /* 0x0000c04a8d007388 */ /* 0x0001e20000000400 */
[----:B------:R-:W-:Y:S01]  /*5c10*/  LEA R145, R145, UR28, 0x1 ;  /* 0x0000001c91917c11 */ /* 0x000fe2000f8e08ff */
[----:B------:R-:W-:Y:S01]  /*5c20*/  MUFU.SIN R157, R63 ;  /* 0x0000003f009d7308 */ /* 0x000fe20000000400 */
[----:B------:R-:W-:-:S02]  /*5c30*/  IADD3 R186, PT, PT, R129, 0x1e0, RZ ;  /* 0x000001e081ba7810 */ /* 0x000fc40007ffe0ff */
[-C--:B------:R-:W-:Y:S02]  /*5c40*/  LEA.HI.SX32 R152, R152, R129.reuse, 0x1b ;  /* 0x0000008198987211 */ /* 0x080fe400078fdaff */
[----:B------:R-:W-:Y:S01]  /*5c50*/  LEA R146, R146, UR28, 0x1 ;  /* 0x0000001c92927c11 */ /* 0x000fe2000f8e08ff */
[----:B------:R1:W-:Y:S01]  /*5c60*/  STS.U16 [R143+0x100], R64 ;  /* 0x000100408f007388 */ /* 0x0003e20000000400 */
[----:B------:R-:W-:Y:S01]  /*5c70*/  IADD3 R188, PT, PT, R129, 0x200, RZ ;  /* 0x0000020081bc7810 */ /* 0x000fe20007ffe0ff */
[----:B------:R3:W-:Y:S01]  /*5c80*/  MUFU.COS R158, R63 ;  /* 0x0000003f009e7308 */ /* 0x0007e20000000000 */
[----:B0-----:R-:W-:Y:S01]  /*5c90*/  LEA R74, R147, UR28, 0x1 ;  /* 0x0000001c934a7c11 */ /* 0x001fe2000f8e08ff */
[----:B------:R0:W-:Y:S01]  /*5ca0*/  STS.U16 [R144+0x140], R65 ;  /* 0x0001404190007388 */ /* 0x0001e20000000400 */
[----:B------:R-:W-:Y:S02]  /*5cb0*/  IADD3 R190, PT, PT, R129, 0x220, RZ ;  /* 0x0000022081be7810 */ /* 0x000fe40007ffe0ff */
[----:B------:R-:W-:-:S02]  /*5cc0*/  LEA.HI.SX32 R134, R156, R129, 0x1b ;  /* 0x000000819c867211 */ /* 0x000fc400078fdaff */
[----:B------:R-:W-:Y:S02]  /*5cd0*/  LEA R148, R148, UR28, 0x1 ;  /* 0x0000001c94947c11 */ /* 0x000fe4000f8e08ff */
[----:B---3--:R-:W-:Y:S01]  /*5ce0*/  MOV R63, UR36 ;  /* 0x00000024003f7c02 */ /* 0x008fe20008000f00 */
[----:B------:R3:W-:Y:S01]  /*5cf0*/  STS.U16 [R145+0x180], R68 ;  /* 0x0001804491007388 */ /* 0x0007e20000000400 */
[C---:B------:R-:W-:Y:S02]  /*5d00*/  IADD3 R192, PT, PT, R129.reuse, 0x240, RZ ;  /* 0x0000024081c07810 */ /* 0x040fe40007ffe0ff */
[----:B------:R-:W-:Y:S02]  /*5d10*/  LEA.HI.SX32 R184, R184, R129, 0x1b ;  /* 0x00000081b8b87211 */ /* 0x000fe400078fdaff */
[----:B------:R-:W-:Y:S01]  /*5d20*/  LEA R75, R150, UR28, 0x1 ;  /* 0x0000001c964b7c11 */ /* 0x000fe2000f8e08ff */
[----:B------:R-:W-:Y:S01]  /*5d30*/  STS.U16 [R146+0x1c0], R71 ;  /* 0x0001c04792007388 */ /* 0x000fe20000000400 */
[----:B------:R-:W-:-:S02]  /*5d40*/  IADD3 R194, PT, PT, R129, 0x260, RZ ;  /* 0x0000026081c27810 */ /* 0x000fc40007ffe0ff */
[-C--:B------:R-:W-:Y:S02]  /*5d50*/  LEA.HI.SX32 R186, R186, R129.reuse, 0x1b ;  /* 0x00000081baba7211 */ /* 0x080fe400078fdaff */
[----:B------:R-:W-:Y:S01]  /*5d60*/  LEA R137, R152, UR28, 0x1 ;  /* 0x0000001c98897c11 */ /* 0x000fe2000f8e08ff */
[----:B------:R4:W-:Y:S01]  /*5d70*/  STS.U16 [R74+0x200], R67 ;  /* 0x000200434a007388 */ /* 0x0009e20000000400 */
[----:B------:R-:W-:Y:S02]  /*5d80*/  IADD3 R196, PT, PT, R129, 0x280, RZ ;  /* 0x0000028081c47810 */ /* 0x000fe40007ffe0ff */
[-C--:B------:R-:W-:Y:S02]  /*5d90*/  LEA.HI.SX32 R131, R188, R129.reuse, 0x1b ;  /* 0x00000081bc837211 */ /* 0x080fe400078fdaff */
[----:B-1----:R-:W-:Y:S01]  /*5da0*/  LEA R64, R149, UR28, 0x1 ;  /* 0x0000001c95407c11 */ /* 0x002fe2000f8e08ff */
[----:B------:R-:W-:Y:S01]  /*5db0*/  FMUL.FTZ R63, R63, 1.4426950216293334961 ;  /* 0x3fb8aa3b3f3f7820 */ /* 0x000fe20000410000 */
[----:B------:R-:W-:Y:S01]  /*5dc0*/  IADD3 R198, PT, PT, R129, 0x2a0, RZ ;  /* 0x000002a081c67810 */ /* 0x000fe20007ffe0ff */
[----:B------:R-:W-:Y:S01]  /*5dd0*/  STS.U16 [R148+0x240], R69 ;  /* 0x0002404594007388 */ /* 0x000fe20000000400 */
[----:B------:R-:W-:-:S02]  /*5de0*/  LEA.HI.SX32 R135, R190, R129, 0x1b ;  /* 0x00000081be877211 */ /* 0x000fc400078fdaff */
[----:B------:R-:W-:Y:S01]  /*5df0*/  LEA R134, R134, UR28, 0x1 ;  /* 0x0000001c86867c11 */ /* 0x000fe2000f8e08ff */
[----:B------:R-:W-:Y:S01]  /*5e00*/  STS.U16 [R75+0x280], R70 ;  /* 0x000280464b007388 */ /* 0x000fe20000000400 */
[C---:B------:R-:W-:Y:S02]  /*5e10*/  IADD3 R200, PT, PT, R129.reuse, 0x2c0, RZ ;  /* 0x000002c081c87810 */ /* 0x040fe40007ffe0ff */
[-C--:B------:R-:W-:Y:S02]  /*5e20*/  LEA.HI.SX32 R132, R192, R129.reuse, 0x1b ;  /* 0x00000081c0847211 */ /* 0x080fe400078fdaff */
[----:B0-----:R-:W-:Y:S01]  /*5e30*/  LEA R65, R184, UR28, 0x1 ;  /* 0x0000001cb8417c11 */ /* 0x001fe2000f8e08ff */
[----:B------:R-:W-:Y:S01]  /*5e40*/  STS.U16 [R137+0x2c0], R72 ;  /* 0x0002c04889007388 */ /* 0x000fe20000000400 */
[----:B------:R-:W-:Y:S02]  /*5e50*/  IADD3 R202, PT, PT, R129, 0x2e0, RZ ;  /* 0x000002e081ca7810 */ /* 0x000fe40007ffe0ff */
[----:B------:R-:W-:-:S02]  /*5e60*/  LEA.HI.SX32 R133, R194, R129, 0x1b ;  /* 0x00000081c2857211 */ /* 0x000fc400078fdaff */
[----:B------:R-:W-:Y:S01]  /*5e70*/  LEA R186, R186, UR28, 0x1 ;  /* 0x0000001cbaba7c11 */ /* 0x000fe2000f8e08ff */
[----:B------:R0:W-:Y:S01]  /*5e80*/  STS.U16 [R64+0x300], R73 ;  /* 0x0003004940007388 */ /* 0x0001e20000000400 */
[----:B------:R-:W-:Y:S02]  /*5e90*/  IADD3 R204, PT, PT, R129, 0x300, RZ ;  /* 0x0000030081cc7810 */ /* 0x000fe40007ffe0ff */
[----:B------:R-:W-:Y:S02]  /*5ea0*/  LEA.HI.SX32 R128, R196, R129, 0x1b ;  /* 0x00000081c4807211 */ /* 0x000fe400078fdaff */
[----:B---3--:R-:W-:Y:S01]  /*5eb0*/  LEA R68, R131, UR28, 0x1 ;  /* 0x0000001c83447c11 */ /* 0x008fe2000f8e08ff */
[----:B------:R-:W-:Y:S01]  /*5ec0*/  FMUL.FTZ R130, R63, R85 ;  /* 0x000000553f827220 */ /* 0x000fe20000410000 */
[----:B------:R-:W-:Y:S01]  /*5ed0*/  IADD3 R206, PT, PT, R129, 0x320, RZ ;  /* 0x0000032081ce7810 */ /* 0x000fe20007ffe0ff */
[----:B------:R-:W-:Y:S01]  /*5ee0*/  STS.U16 [R134+0x340], R77 ;  /* 0x0003404d86007388 */ /* 0x000fe20000000400 */
[----:B------:R-:W-:-:S02]  /*5ef0*/  LEA.HI.SX32 R123, R198, R129, 0x1b ;  /* 0x00000081c67b7211 */ /* 0x000fc400078fdaff */
[----:B------:R-:W-:Y:S01]  /*5f00*/  LEA R135, R135, UR28, 0x1 ;  /* 0x0000001c87877c11 */ /* 0x000fe2000f8e08ff */
[----:B------:R-:W-:Y:S01]  /*5f10*/  FMUL.FTZ R138, R63, R84 ;  /* 0x000000543f8a7220 */ /* 0x000fe20000410000 */
[----:B------:R-:W-:Y:S01]  /*5f20*/  IADD3 R208, PT, PT, R129, 0x340, RZ ;  /* 0x0000034081d07810 */ /* 0x000fe20007ffe0ff */
[----:B------:R1:W-:Y:S01]  /*5f30*/  STS.U16 [R65+0x380], R78 ;  /* 0x0003804e41007388 */ /* 0x0003e20000000400 */
[-C--:B------:R-:W-:Y:S01]  /*5f40*/  LEA.HI.SX32 R125, R200, R129.reuse, 0x1b ;  /* 0x00000081c87d7211 */ /* 0x080fe200078fdaff */
[----:B----4-:R-:W-:Y:S01]  /*5f50*/  FMUL.FTZ R67, R63, R56 ;  /* 0x000000383f437220 */ /* 0x010fe20000410000 */
[----:B------:R-:W-:Y:S01]  /*5f60*/  LEA R132, R132, UR28, 0x1 ;  /* 0x0000001c84847c11 */ /* 0x000fe2000f8e08ff */
[----:B------:R-:W-:Y:S01]  /*5f70*/  MUFU.SIN R161, R117 ;  /* 0x0000007500a17308 */ /* 0x000fe20000000400 */
[----:B------:R-:W-:Y:S01]  /*5f80*/  IADD3 R210, PT, PT, R129, 0x360, RZ ;  /* 0x0000036081d27810 */ /* 0x000fe20007ffe0ff */
[----:B------:R-:W-:Y:S01]  /*5f90*/  STS.U16 [R186+0x3c0], R79 ;  /* 0x0003c04fba007388 */ /* 0x000fe20000000400 */
[----:B------:R-:W-:-:S02]  /*5fa0*/  LEA.HI.SX32 R124, R202, R129, 0x1b ;  /* 0x00000081ca7c7211 */ /* 0x000fc400078fdaff */
[----:B------:R-:W-:Y:S01]  /*5fb0*/  LEA R133, R133, UR28, 0x1 ;  /* 0x0000001c85857c11 */ /* 0x000fe2000f8e08ff */
[----:B------:R3:W-:Y:S01]  /*5fc0*/  STS.U16 [R68+0x400], R99 ;  /* 0x0004006344007388 */ /* 0x0007e20000000400 */
[C---:B------:R-:W-:Y:S01]  /*5fd0*/  IADD3 R212, PT, PT, R129.reuse, 0x380, RZ ;  /* 0x0000038081d47810 */ /* 0x040fe20007ffe0ff */
[----:B------:R4:W-:Y:S01]  /*5fe0*/  MUFU.COS R162, R117 ;  /* 0x0000007500a27308 */ /* 0x0009e20000000000 */
[----:B------:R-:W-:Y:S02]  /*5ff0*/  LEA.HI.SX32 R122, R204, R129, 0x1b ;  /* 0x00000081cc7a7211 */ /* 0x000fe400078fdaff */
[----:B------:R-:W-:Y:S01]  /*6000*/  LEA R128, R128, UR28, 0x1 ;  /* 0x0000001c80807c11 */ /* 0x000fe2000f8e08ff */
[----:B------:R-:W-:Y:S01]  /*6010*/  STS.U16 [R135+0x440], R100 ;  /* 0x0004406487007388 */ /* 0x000fe20000000400 */
[----:B------:R-:W-:Y:S02]  /*6020*/  IADD3 R214, PT, PT, R129, 0x3a0, RZ ;  /* 0x000003a081d67810 */ /* 0x000fe40007ffe0ff */
[----:B0-----:R-:W-:-:S02]  /*6030*/  LEA R64, R123, UR28, 0x1 ;  /* 0x0000001c7b407c11 */ /* 0x001fc4000f8e08ff */
[-C--:B----4-:R-:W-:Y:S01]  /*6040*/  LEA.HI.SX32 R117, R206, R129.reuse, 0x1b ;  /* 0x00000081ce757211 */ /* 0x090fe200078fdaff */
[----:B------:R-:W-:Y:S01]  /*6050*/  MUFU.SIN R159, R119 ;  /* 0x00000077009f7308 */ /* 0x000fe20000000400 */
[----:B------:R-:W-:Y:S01]  /*6060*/  IADD3 R216, PT, PT, R129, 0x3c0, RZ ;  /* 0x000003c081d87810 */ /* 0x000fe20007ffe0ff */
[----:B------:R-:W-:Y:S01]  /*6070*/  STS.U16 [R132+0x480], R101 ;  /* 0x0004806584007388 */ /* 0x000fe20000000400 */
[-C--:B------:R-:W-:Y:S02]  /*6080*/  LEA.HI.SX32 R121, R208, R129.reuse, 0x1b ;  /* 0x00000081d0797211 */ /* 0x080fe400078fdaff */
[----:B------:R-:W-:Y:S01]  /*6090*/  LEA R125, R125, UR28, 0x1 ;  /* 0x0000001c7d7d7c11 */ /* 0x000fe2000f8e08ff */
[----:B------:R-:W-:Y:S01]  /*60a0*/  STS.U16 [R133+0x4c0], R102 ;  /* 0x0004c06685007388 */ /* 0x000fe20000000400 */
[----:B------:R-:W-:Y:S01]  /*60b0*/  IADD3 R218, PT, PT, R129, 0x3e0, RZ ;  /* 0x000003e081da7810 */ /* 0x000fe20007ffe0ff */
[----:B------:R0:W-:Y:S01]  /*60c0*/  MUFU.COS R160, R119 ;  /* 0x0000007700a07308 */ /* 0x0001e20000000000 */
[----:B------:R-:W-:-:S02]  /*60d0*/  LEA.HI.SX32 R120, R210, R129, 0x1b ;  /* 0x00000081d2787211 */ /* 0x000fc400078fdaff */
[----:B------:R-:W-:Y:S01]  /*60e0*/  LEA R124, R124, UR28, 0x1 ;  /* 0x0000001c7c7c7c11 */ /* 0x000fe2000f8e08ff */
[----:B------:R-:W-:Y:S01]  /*60f0*/  STS.U16 [R128+0x500], R103 ;  /* 0x0005006780007388 */ /* 0x000fe20000000400 */
[----:B-1----:R-:W-:-:S03]  /*6100*/  LEA R65, R122, UR28, 0x1 ;  /* 0x0000001c7a417c11 */ /* 0x002fc6000f8e08ff */
[----:B------:R1:W-:Y:S01]  /*6110*/  MUFU.EX2 R69, R67 ;  /* 0x0000004300457308 */ /* 0x0003e20000000800 */
[-C--:B0-----:R-:W-:Y:S01]  /*6120*/  LEA.HI.SX32 R119, R212, R129.reuse, 0x1b ;  /* 0x00000081d4777211 */ /* 0x081fe200078fdaff */
[----:B------:R0:W-:Y:S01]  /*6130*/  STS.U16 [R64+0x540], R105 ;  /* 0x0005406940007388 */ /* 0x0001e20000000400 */
[----:B------:R-:W-:Y:S02]  /*6140*/  LEA.HI.SX32 R118, R214, R129, 0x1b ;  /* 0x00000081d6767211 */ /* 0x000fe400078fdaff */
[----:B---3--:R-:W-:Y:S02]  /*6150*/  LEA R68, R117, UR28, 0x1 ;  /* 0x0000001c75447c11 */ /* 0x008fe4000f8e08ff */
[----:B------:R-:W-:Y:S01]  /*6160*/  SHF.L.U32 R66, R66, 0x5, RZ ;  /* 0x0000000542427819 */ /* 0x000fe200000006ff */
[----:B------:R-:W3:Y:S01]  /*6170*/  MUFU.EX2 R130, R130 ;  /* 0x0000008200827308 */ /* 0x000ee20000000800 */
[----:B-1----:R-:W-:Y:S01]  /*6180*/  FMUL.FTZ R67, R63, R46 ;  /* 0x0000002e3f437220 */ /* 0x002fe20000410000 */
[----:B------:R-:W-:Y:S01]  /*6190*/  LEA R121, R121, UR28, 0x1 ;  /* 0x0000001c79797c11 */ /* 0x000fe2000f8e08ff */
[----:B------:R-:W-:Y:S01]  /*61a0*/  STS.U16 [R125+0x580], R106 ;  /* 0x0005806a7d007388 */ /* 0x000fe20000000400 */
[----:B------:R-:W-:-:S04]  /*61b0*/  LEA R120, R120, UR28, 0x1 ;  /* 0x0000001c78787c11 */ /* 0x000fc8000f8e08ff */
[----:B------:R-:W-:Y:S01]  /*61c0*/  MUFU.SIN R155, R116 ;  /* 0x00000074009b7308 */ /* 0x000fe20000000400 */
[----:B------:R-:W-:Y:S01]  /*61d0*/  STS.U16 [R124+0x5c0], R107 ;  /* 0x0005c06b7c007388 */ /* 0x000fe20000000400 */
[----:B0-----:R-:W-:Y:S02]  /*61e0*/  LEA R64, R119, UR28, 0x1 ;  /* 0x0000001c77407c11 */ /* 0x001fe4000f8e08ff */
[----:B------:R-:W-:-:S04]  /*61f0*/  LEA.HI.SX32 R66, R66, R66, 0x1b ;  /* 0x0000004242427211 */ /* 0x000fc800078fdaff */
[----:B------:R0:W-:Y:S01]  /*6200*/  MUFU.COS R156, R116 ;  /* 0x00000074009c7308 */ /* 0x0001e20000000000 */
[----:B------:R-:W-:Y:S07]  /*6210*/  STS.U16 [R65+0x600], R108 ;  /* 0x0006006c41007388 */ /* 0x000fee0000000400 */
[----:B------:R-:W1:Y:S01]  /*6220*/  MUFU.EX2 R138, R138 ;  /* 0x0000008a008a7308 */ /* 0x000e620000000800 */
[-C--:B0-----:R-:W-:Y:S02]  /*6230*/  LEA.HI.SX32 R116, R216, R129.reuse, 0x1b ;  /* 0x00000081d8747211 */ /* 0x081fe400078fdaff */
[----:B------:R-:W-:Y:S01]  /*6240*/  LEA.HI.SX32 R129, R218, R129, 0x1b ;  /* 0x00000081da817211 */ /* 0x000fe200078fdaff */
[----:B------:R0:W-:Y:S01]  /*6250*/  STS.U16 [R68+0x640], R109 ;  /* 0x0006406d44007388 */ /* 0x0001e20000000400 */
[----:B------:R-:W-:-:S03]  /*6260*/  LEA R116, R116, UR28, 0x1 ;  /* 0x0000001c74747c11 */ /* 0x000fc6000f8e08ff */
[----:B------:R4:W-:Y:S01]  /*6270*/  MUFU.EX2 R72, R67 ;  /* 0x0000004300487308 */ /* 0x0009e20000000800 */
[----:B------:R-:W-:Y:S01]  /*6280*/  STS.U16 [R121+0x680], R110 ;  /* 0x0006806e79007388 */ /* 0x000fe20000000400 */
[----:B------:R-:W-:Y:S02]  /*6290*/  LEA R129, R129, UR28, 0x1 ;  /* 0x0000001c81817c11 */ /* 0x000fe4000f8e08ff */
[----:B------:R-:W-:Y:S01]  /*62a0*/  LEA R66, R66, UR28, 0x1 ;  /* 0x0000001c42427c11 */ /* 0x000fe2000f8e08ff */
[----:B------:R-:W-:Y:S01]  /*62b0*/  STS.U16 [R120+0x6c0], R111 ;  /* 0x0006c06f78007388 */ /* 0x000fe20000000400 */
[----:B----4-:R-:W-:-:S03]  /*62c0*/  LEA R67, R118, UR28, 0x1 ;  /* 0x0000001c76437c11 */ /* 0x010fc6000f8e08ff */
[----:B------:R4:W-:Y:S01]  /*62d0*/  STS.U16 [R64+0x700], R115 ;  /* 0x0007007340007388 */ /* 0x0009e20000000400 */
[----:B0-----:R-:W-:-:S03]  /*62e0*/  FMUL.FTZ R68, R63, R32 ;  /* 0x000000203f447220 */ /* 0x001fc60000410000 */
[----:B------:R0:W-:Y:S01]  /*62f0*/  STS.U16 [R67+0x740], R114 ;  /* 0x0007407243007388 */ /* 0x0001e20000000400 */
[----:B------:R-:W-:-:S03]  /*6300*/  FMUL.FTZ R65, R63, R33 ;  /* 0x000000213f417220 */ /* 0x000fc60000410000 */
[----:B------:R-:W-:Y:S04]  /*6310*/  STS.U16 [R116+0x780], R113 ;  /* 0x0007807174007388 */ /* 0x000fe80000000400 */
[----:B------:R-:W-:Y:S01]  /*6320*/  STS.U16 [R129+0x7c0], R112 ;  /* 0x0007c07081007388 */ /* 0x000fe20000000400 */
[----:B------:R-:W-:-:S03]  /*6330*/  NOP ;  /* 0x0000000000007918 */ /* 0x000fc60000000000 */
[----:B------:R-:W5:Y:S01]  /*6340*/  LDS.U16 R145, [R66+0xa] ;  /* 0x00000a0042917984 */ /* 0x000f620000000400 */
[----:B---3--:R-:W-:-:S03]  /*6350*/  FMUL.FTZ R180, R130, R180 ;  /* 0x000000b482b47220 */ /* 0x008fc60000410000 */
[----:B------:R-:W3:Y:S01]  /*6360*/  LDS.U16 R129, [R66+0x2a] ;  /* 0x00002a0042817984 */ /* 0x000ee20000000400 */
[----:B------:R-:W-:-:S03]  /*6370*/  FMUL.FTZ R179, R130, R179 ;  /* 0x000000b382b37220 */ /* 0x000fc60000410000 */
[----:B------:R-:W3:Y:S01]  /*6380*/  LDS.U16 R125, [R66+0x2e] ;  /* 0x00002e00427d7984 */ /* 0x000ee20000000400 */
[----:B-1----:R-:W-:-:S03]  /*6390*/  FMUL.FTZ R178, R138, R178 ;  /* 0x000000b28ab27220 */ /* 0x002fc60000410000 */
[----:B------:R-:W1:Y:S01]  /*63a0*/  LDS.U16 R149, [R66+0x2] ;  /* 0x0000020042957984 */ /* 0x000e620000000400 */
[----:B------:R-:W-:-:S03]  /*63b0*/  FMUL.FTZ R177, R138, R177 ;  /* 0x000000b18ab17220 */ /* 0x000fc60000410000 */
[----:B------:R-:W1:Y:S01]  /*63c0*/  LDS.U16 R147, [R66+0x6] ;  /* 0x0000060042937984 */ /* 0x000e620000000400 */
[----:B------:R-:W2:Y:S03]  /*63d0*/  MUFU.EX2 R68, R68 ;  /* 0x0000004400447308 */ /* 0x000ea60000000800 */
[----:B------:R-:W1:Y:S01]  /*63e0*/  LDS.U16 R143, [R66+0xe] ;  /* 0x00000e00428f7984 */ /* 0x000e620000000400 */
[----:B------:R-:W-:-:S03]  /*63f0*/  USHF.L.U32 UR50, UR15, 0x8, URZ ;  /* 0x000000080f327899 */ /* 0x000fc600080006ff */
        /* <DEDUP_REMOVED lines=9> */
[----:B------:R-:W1:Y:S01]  /*6490*/  LDS.U16 R117, [R66+0x3e] ;  /* 0x00003e0042757984 */ /* 0x000e620000000400 */
[----:B------:R-:W5:Y:S01]  /*64a0*/  MUFU.EX2 R65, R65 ;  /* 0x0000004100417308 */ /* 0x000f620000000800 */
[----:B----4-:R-:W-:-:S02]  /*64b0*/  FMUL.FTZ R64, R63, R31 ;  /* 0x0000001f3f407220 */ /* 0x010fc40000410000 */
[----:B------:R-:W4:Y:S04]  /*64c0*/  LDS.U16 R146, [R66+0x8] ;  /* 0x0000080042927984 */ /* 0x000f280000000400 */
[----:B------:R-:W4:Y:S04]  /*64d0*/  LDS.U16 R130, [R66+0x28] ;  /* 0x0000280042827984 */ /* 0x000f280000000400 */
[----:B------:R-:W4:Y:S01]  /*64e0*/  LDS.U16 R128, [R66+0x2c] ;  /* 0x00002c0042807984 */ /* 0x000f220000000400 */
[----:B------:R-:W-:-:S03]  /*64f0*/  UIADD3 UR33, UPT, UPT, UR50, -0x100, URZ ;  /* 0xffffff0032217890 */ /* 0x000fc6000fffe0ff */
[----:B------:R-:W4:Y:S04]  /*6500*/  LDS.U16 R150, [R66] ;  /* 0x0000000042967984 */ /* 0x000f280000000400 */
[----:B------:R-:W4:Y:S04]  /*6510*/  LDS.U16 R148, [R66+0x4] ;  /* 0x0000040042947984 */ /* 0x000f280000000400 */
        /* <DEDUP_REMOVED lines=10> */
[----:B------:R-:W4:Y:S01]  /*65c0*/  LDS.U16 R118, [R66+0x3c] ;  /* 0x00003c0042767984 */ /* 0x000f220000000400 */
[----:B0-----:R0:W3:Y:S01]  /*65d0*/  MUFU.EX2 R67, R64 ;  /* 0x0000004000437308 */ /* 0x0010e20000000800 */
[----:B------:R-:W-:-:S04]  /*65e0*/  ULOP3.LUT UR33, UR33, 0x100, URZ, 0xc0, !UPT ;  /* 0x0000010021217892 */ /* 0x000fc8000f8ec0ff */
[----:B------:R-:W-:Y:S01]  /*65f0*/  UIADD3 UR33, UPT, UPT, UR33, UR8, URZ ;  /* 0x0000000821217290 */ /* 0x000fe2000fffe0ff */
[----:B------:R-:W-:Y:S01]  /*6600*/  FMUL.FTZ R62, R28, UR48 ;  /* 0x000000301c3e7c20 */ /* 0x000fe20008410000 */
[----:B0-----:R-:W-:Y:S01]  /*6610*/  FMUL.FTZ R64, R63, R86 ;  /* 0x000000563f407220 */ /* 0x001fe20000410000 */
[C---:B------:R-:W-:Y:S01]  /*6620*/  FMUL.FTZ R170, R69.reuse, R170 ;  /* 0x000000aa45aa7220 */ /* 0x040fe20000410000 */
[----:B------:R-:W-:Y:S01]  /*6630*/  FMUL.FTZ R169, R69, R169 ;  /* 0x000000a945a97220 */ /* 0x000fe20000410000 */
[C---:B--2---:R-:W-:Y:S01]  /*6640*/  FMUL.FTZ R158, R68.reuse, R158 ;  /* 0x0000009e449e7220 */ /* 0x044fe20000410000 */
[----:B------:R-:W-:Y:S01]  /*6650*/  FMUL.FTZ R157, R68, R157 ;  /* 0x0000009d449d7220 */ /* 0x000fe20000410000 */
[C---:B------:R-:W-:Y:S01]  /*6660*/  FMUL.FTZ R71, R63.reuse, R81 ;  /* 0x000000513f477220 */ /* 0x040fe20000410000 */
[C---:B------:R-:W-:Y:S01]  /*6670*/  FMUL.FTZ R73, R63.reuse, R41 ;  /* 0x000000293f497220 */ /* 0x040fe20000410000 */
[----:B------:R-:W-:Y:S01]  /*6680*/  FMUL.FTZ R69, R63, R30 ;  /* 0x0000001e3f457220 */ /* 0x000fe20000410000 */
[----:B------:R-:W-:Y:S01]  /*6690*/  MOV R68, UR33 ;  /* 0x0000002100447c02 */ /* 0x000fe20008000f00 */
[C---:B-----5:R-:W-:Y:S01]  /*66a0*/  FMUL.FTZ R160, R65.reuse, R160 ;  /* 0x000000a041a07220 */ /* 0x060fe20000410000 */
[----:B------:R-:W-:Y:S01]  /*66b0*/  FMUL.FTZ R159, R65, R159 ;  /* 0x0000009f419f7220 */ /* 0x000fe20000410000 */
[----:B------:R-:W0:Y:S01]  /*66c0*/  MUFU.EX2 R64, R64 ;  /* 0x0000004000407308 */ /* 0x000e220000000800 */
[----:B------:R-:W-:Y:S01]  /*66d0*/  ISETP.NE.AND P0, PT, R182, RZ, PT ;  /* 0x000000ffb600720c */ /* 0x000fe20003f05270 */
[----:B------:R-:W-:Y:S01]  /*66e0*/  FMUL.RZ R62, R62, 0.15915493667125701904 ;  /* 0x3e22f9833e3e7820 */ /* 0x000fe2000040c000 */
[----:B------:R-:W-:Y:S01]  /*66f0*/  IADD3 R181, PT, PT, R182, 0x200, RZ ;  /* 0x00000200b6b57810 */ /* 0x000fe20007ffe0ff */
[C---:B------:R-:W-:Y:S01]  /*6700*/  FMUL.FTZ R65, R63.reuse, R28 ;  /* 0x0000001c3f417220 */ /* 0x040fe20000410000 */
[C---:B------:R-:W-:Y:S01]  /*6710*/  FMUL.FTZ R104, R63.reuse, R83 ;  /* 0x000000533f687220 */ /* 0x040fe20000410000 */
[C---:B------:R-:W-:Y:S01]  /*6720*/  FMUL.FTZ R76, R63.reuse, R82 ;  /* 0x000000523f4c7220 */ /* 0x040fe20000410000 */
[C---:B------:R-:W-:Y:S01]  /*6730*/  FMUL.FTZ R70, R63.reuse, R51 ;  /* 0x000000333f467220 */ /* 0x040fe20000410000 */
[----:B------:R-:W-:Y:S01]  /*6740*/  FMUL.FTZ R74, R63, R37 ;  /* 0x000000253f4a7220 */ /* 0x000fe20000410000 */
[C---:B---3--:R-:W-:Y:S01]  /*6750*/  FMUL.FTZ R156, R67.reuse, R156 ;  /* 0x0000009c439c7220 */ /* 0x048fe20000410000 */
[----:B------:R-:W-:Y:S01]  /*6760*/  FMUL.FTZ R155, R67, R155 ;  /* 0x0000009b439b7220 */ /* 0x000fe20000410000 */
[----:B------:R-:W-:Y:S01]  /*6770*/  SEL R63, R68, R181, !P0 ;  /* 0x000000b5443f7207 */ /* 0x000fe20004000000 */
[----:B------:R-:W2:Y:S01]  /*6780*/  MUFU.EX2 R71, R71 ;  /* 0x0000004700477308 */ /* 0x000ea20000000800 */
[----:B------:R-:W-:-:S07]  /*6790*/  R2UR UR49, R60 ;  /* 0x000000003c3172ca */ /* 0x000fce00000e0000 */
[----:B------:R-:W3:Y:S08]  /*67a0*/  MUFU.EX2 R73, R73 ;  /* 0x0000004900497308 */ /* 0x000ef00000000800 */
[----:B------:R-:W5:Y:S08]  /*67b0*/  MUFU.EX2 R69, R69 ;  /* 0x0000004500457308 */ /* 0x000f700000000800 */
[----:B------:R-:W-:Y:S08]  /*67c0*/  MUFU.COS R67, R62 ;  /* 0x0000003e00437308 */ /* 0x000ff00000000000 */
[----:B------:R-:W5:Y:S01]  /*67d0*/  MUFU.EX2 R68, R65 ;  /* 0x0000004100447308 */ /* 0x000f620000000800 */
[----:B------:R-:W-:-:S07]  /*67e0*/  R2UR UR37, R61 ;  /* 0x000000003d2572ca */ /* 0x000fce00000e0000 */
[----:B------:R-:W5:Y:S01]  /*67f0*/  MUFU.EX2 R104, R104 ;  /* 0x0000006800687308 */ /* 0x000f620000000800 */
[----:B------:R-:W-:Y:S01]  /*6800*/  ISETP.NE.AND P2, PT, R182, 0x7f, PT ;  /* 0x0000007fb600780c */ /* 0x000fe20003f45270 */
[C---:B0-----:R-:W-:Y:S01]  /*6810*/  FMUL.FTZ R126, R64.reuse, R126 ;  /* 0x0000007e407e7220 */ /* 0x041fe20000410000 */
[----:B------:R-:W-:Y:S01]  /*6820*/  FMUL.FTZ R127, R64, R127 ;  /* 0x0000007f407f7220 */ /* 0x000fe20000410000 */
[----:B------:R-:W-:Y:S01]  /*6830*/  LEA R63, R63, UR28, 0x3 ;  /* 0x0000001c3f3f7c11 */ /* 0x000fe2000f8e18ff */
[----:B------:R-:W-:-:S03]  /*6840*/  HADD2.F32 R145, -RZ, R145.H0_H0 ;  /* 0x20000091ff917230 */ /* 0x000fc60000004100 */
[----:B------:R-:W-:Y:S01]  /*6850*/  MUFU.SIN R151, R62 ;  /* 0x0000003e00977308 */ /* 0x000fe20000000400 */
[----:B------:R-:W-:Y:S02]  /*6860*/  HADD2.F32 R129, -RZ, R129.H0_H0 ;  /* 0x20000081ff817230 */ /* 0x000fe40000004100 */
[----:B------:R-:W-:-:S05]  /*6870*/  HADD2.F32 R125, -RZ, R125.H0_H0 ;  /* 0x2000007dff7d7230 */ /* 0x000fca0000004100 */
[----:B------:R-:W0:Y:S01]  /*6880*/  MUFU.EX2 R76, R76 ;  /* 0x0000004c004c7308 */ /* 0x000e220000000800 */
[----:B-1----:R-:W-:Y:S02]  /*6890*/  HADD2.F32 R149, -RZ, R149.H0_H0 ;  /* 0x20000095ff957230 */ /* 0x002fe40000004100 */
[----:B------:R-:W-:-:S05]  /*68a0*/  HADD2.F32 R147, -RZ, R147.H0_H0 ;  /* 0x20000093ff937230 */ /* 0x000fca0000004100 */
[----:B------:R-:W1:Y:S01]  /*68b0*/  MUFU.EX2 R70, R70 ;  /* 0x0000004600467308 */ /* 0x000e620000000800 */
[----:B------:R-:W-:Y:S02]  /*68c0*/  HADD2.F32 R143, -RZ, R143.H0_H0 ;  /* 0x2000008fff8f7230 */ /* 0x000fe40000004100 */
[----:B------:R-:W-:-:S05]  /*68d0*/  HADD2.F32 R141, -RZ, R141.H0_H0 ;  /* 0x2000008dff8d7230 */ /* 0x000fca0000004100 */
[----:B------:R-:W1:Y:S01]  /*68e0*/  MUFU.EX2 R74, R74 ;  /* 0x0000004a004a7308 */ /* 0x000e620000000800 */
        /* <DEDUP_REMOVED lines=9> */
[C---:B--2---:R-:W-:Y:S01]  /*6980*/  FMUL.FTZ R172, R71.reuse, R172 ;  /* 0x000000ac47ac7220 */ /* 0x044fe20000410000 */
[----:B----4-:R-:W-:Y:S02]  /*6990*/  HADD2.F32 R146, -RZ, R146.H0_H0 ;  /* 0x20000092ff927230 */ /* 0x010fe40000004100 */
[----:B------:R-:W-:Y:S01]  /*69a0*/  FMUL.FTZ R171, R71, R171 ;  /* 0x000000ab47ab7220 */ /* 0x000fe20000410000 */
[----:B------:R-:W-:-:S02]  /*69b0*/  HADD2.F32 R130, -RZ, R130.H0_H0 ;  /* 0x20000082ff827230 */ /* 0x000fc40000004100 */
[C---:B---3--:R-:W-:Y:S01]  /*69c0*/  FMUL.FTZ R164, R73.reuse, R164 ;  /* 0x000000a449a47220 */ /* 0x048fe20000410000 */
[----:B------:R-:W-:Y:S02]  /*69d0*/  HADD2.F32 R128, -RZ, R128.H0_H0 ;  /* 0x20000080ff807230 */ /* 0x000fe40000004100 */
[----:B------:R-:W-:Y:S01]  /*69e0*/  FMUL.FTZ R163, R73, R163 ;  /* 0x000000a349a37220 */ /* 0x000fe20000410000 */
[C---:B-----5:R-:W-:Y:S01]  /*69f0*/  FMUL.FTZ R154, R69.reuse, R154 ;  /* 0x0000009a459a7220 */ /* 0x060fe20000410000 */
[----:B------:R-:W-:Y:S01]  /*6a00*/  FMUL.FTZ R153, R69, R153 ;  /* 0x0000009945997220 */ /* 0x000fe20000410000 */
[----:B------:R-:W-:Y:S01]  /*6a10*/  FMUL.FTZ R152, R68, R67 ;  /* 0x0000004344987220 */ /* 0x000fe20000410000 */
[----:B------:R2:W-:Y:S01]  /*6a20*/  STS.64 [R63+0x7780], R126 ;  /* 0x0077807e3f007388 */ /* 0x0005e20000000a00 */
        /* <DEDUP_REMOVED lines=11> */
[----:B--2---:R-:W-:Y:S01]  /*6ae0*/  FMUL.FTZ R63, R147, UR49 ;  /* 0x00000031933f7c20 */ /* 0x004fe20008410000 */
        /* <DEDUP_REMOVED lines=14> */
[----:B------:R-:W-:Y:S01]  /*6bd0*/  FMUL.FTZ R105, R121, UR49 ;  /* 0x0000003179697c20 */ /* 0x000fe20008410000 */
[----:B------:R-:W-:Y:S01]  /*6be0*/  FMUL.FTZ R107, R119, UR49 ;  /* 0x00000031776b7c20 */ /* 0x000fe20008410000 */
[----:B------:R-:W-:Y:S01]  /*6bf0*/  FMUL.FTZ R109, R117, UR49 ;  /* 0x00000031756d7c20 */ /* 0x000fe20008410000 */
[C---:B------:R-:W-:Y:S01]  /*6c00*/  FMUL.FTZ R176, R104.reuse, R176 ;  /* 0x000000b068b07220 */ /* 0x040fe20000410000 */
[----:B------:R-:W-:Y:S01]  /*6c10*/  FMUL.FTZ R175, R104, R175 ;  /* 0x000000af68af7220 */ /* 0x000fe20000410000 */
        /* <DEDUP_REMOVED lines=17> */
[----:B------:R-:W-:Y:S01]  /*6d30*/  FMUL.FTZ R103, R6, -R101 ;  /* 0x8000006506677220 */ /* 0x000fe20000410000 */
[C---:B0-----:R-:W-:Y:S01]  /*6d40*/  FMUL.FTZ R174, R76.reuse, R174 ;  /* 0x000000ae4cae7220 */ /* 0x041fe20000410000 */
[----:B------:R-:W-:Y:S01]  /*6d50*/  FMUL.FTZ R173, R76, R173 ;  /* 0x000000ad4cad7220 */ /* 0x000fe20000410000 */
[C---:B-1----:R-:W-:Y:S01]  /*6d60*/  FMUL.FTZ R168, R70.reuse, R168 ;  /* 0x000000a846a87220 */ /* 0x042fe20000410000 */
[----:B------:R-:W-:Y:S01]  /*6d70*/  FMUL.FTZ R167, R70, R167 ;  /* 0x000000a746a77220 */ /* 0x000fe20000410000 */
[C---:B------:R-:W-:Y:S01]  /*6d80*/  FMUL.FTZ R166, R72.reuse, R166 ;  /* 0x000000a648a67220 */ /* 0x040fe20000410000 */
[----:B------:R-:W-:Y:S01]  /*6d90*/  FMUL.FTZ R165, R72, R165 ;  /* 0x000000a548a57220 */ /* 0x000fe20000410000 */
[C---:B------:R-:W-:Y:S01]  /*6da0*/  FMUL.FTZ R162, R74.reuse, R162 ;  /* 0x000000a24aa27220 */ /* 0x040fe20000410000 */
[----:B------:R-:W-:Y:S01]  /*6db0*/  FMUL.FTZ R161, R74, R161 ;  /* 0x000000a14aa17220 */ /* 0x000fe20000410000 */
[----:B------:R-:W-:Y:S01]  /*6dc0*/  FMUL.FTZ R151, R68, R151 ;  /* 0x0000009744977220 */ /* 0x000fe20000410000 */
[----:B------:R-:W-:Y:S01]  /*6dd0*/  FMUL.FTZ R116, R0, -R61 ;  /* 0x8000003d00747220 */ /* 0x000fe20000410000 */
        /* <DEDUP_REMOVED lines=25> */
.L_x_1010:
[----:B------:R-:W-:-:S06]  /*6f70*/  LEA R106, R182, UR28, 0x3 ;  /* 0x0000001cb66a7c11 */ /* 0x000fcc000f8e18ff */
[----:B------:R-:W0:Y:S02]  /*6f80*/  LDS.64 R106, [R106+0x8788] ;  /* 0x008788006a6a7984 */ /* 0x000e240000000a00 */
.L_x_1011:
[----:B------:R-:W-:Y:S05]  /*6f90*/  BSYNC.RECONVERGENT B0 ;  /* 0x0000000000007941 */ /* 0x000fea0003800200 */
.L_x_1009:
        /* <DEDUP_REMOVED lines=15> */
[----:B------:R-:W-:Y:S01]  /*7090*/  FMUL.FTZ R67, R177, R65 ;  /* 0x00000041b1437220 */ /* 0x000fe20000410000 */
[----:B------:R2:W5:Y:S01]  /*70a0*/  @P1 LDG.E.128 R76, desc[UR34][R60.64] ;  /* 0x000000223c4c1981 */ /* 0x000562000c1e1d00 */
[C---:B------:R-:W-:Y:S01]  /*70b0*/  ISETP.GT.U32.AND P2, PT, R182.reuse, 0x1f, PT ;  /* 0x0000001fb600780c */ /* 0x040fe20003f44070 */
[----:B------:R-:W-:Y:S01]  /*70c0*/  FADD.FTZ R63, RZ, R63 ;  /* 0x0000003fff3f7221 */ /* 0x000fe20000010000 */
[----:B------:R-:W-:-:S03]  /*70d0*/  LEA.HI R181, R182, R182, RZ, 0x1e ;  /* 0x000000b6b6b57211 */ /* 0x000fc600078ff0ff */
[-C--:B------:R-:W-:Y:S01]  /*70e0*/  FMUL.FTZ R62, R177, R63.reuse ;  /* 0x0000003fb13e7220 */ /* 0x080fe20000410000 */
[C---:B------:R-:W-:Y:S01]  /*70f0*/  FFMA.FTZ R67, R178.reuse, R63, R67 ;  /* 0x0000003fb2437223 */ /* 0x040fe20000010043 */
[----:B------:R-:W-:Y:S02]  /*7100*/  LEA R181, R181, UR28, 0x4 ;  /* 0x0000001cb5b57c11 */ /* 0x000fe4000f8e20ff */
        /* <DEDUP_REMOVED lines=21> */
[C---:B------:R-:W-:Y:S02]  /*7260*/  FFMA.FTZ R61, R126.reuse, R180, -R61 ;  /* 0x000000b47e3d7223 */ /* 0x040fe4000001083d */
[----:B------:R-:W-:Y:S01]  /*7270*/  FADD.FTZ R63, RZ, R60 ;  /* 0x0000003cff3f7221 */ /* 0x000fe20000010000 */
[----:B------:R-:W-:Y:S01]  /*7280*/  FMUL.FTZ R67, R169, R62 ;  /* 0x0000003ea9437220 */ /* 0x000fe20000410000 */
[----:B------:R-:W-:-:S02]  /*7290*/  FMUL.FTZ R60, R126, R179 ;  /* 0x000000b37e3c7220 */ /* 0x000fc40000410000 */
[-C--:B------:R-:W-:Y:S01]  /*72a0*/  FMUL.FTZ R65, R169, R63.reuse ;  /* 0x0000003fa9417220 */ /* 0x080fe20000410000 */
[C---:B------:R-:W-:Y:S01]  /*72b0*/  FFMA.FTZ R63, R170.reuse, R63, R67 ;  /* 0x0000003faa3f7223 */ /* 0x040fe20000010043 */
[----:B------:R-:W-:Y:S02]  /*72c0*/  FFMA.FTZ R60, R127, R180, R60 ;  /* 0x000000b47f3c7223 */ /* 0x000fe4000001003c */
        /* <DEDUP_REMOVED lines=98> */
[CC--:B------:R-:W-:Y:S01]  /*78f0*/  FMUL.FTZ R63, R153.reuse, R61.reuse ;  /* 0x0000003d993f7220 */ /* 0x0c0fe20000410000 */
        /* <DEDUP_REMOVED lines=121> */
.L_x_1134:
        /* <DEDUP_REMOVED lines=13> */
.L_x_1137:
[----:B------:R-:W-:-:S03]  /*8160*/  UMOV UR33, 0xffffffff ;  /* 0xffffffff00217882 */ /* 0x000fc60000000000 */
[----:B------:R-:W-:Y:S05]  /*8170*/  BRA.DIV UR33, `(.L_x_1015) ;  /* 0x0000009221c07947 */ /* 0x000fea000b800000 */
.L_x_1140:
[----:B------:R-:W-:-:S03]  /*8180*/  UMOV UR33, 0xffffffff ;  /* 0xffffffff00217882 */ /* 0x000fc60000000000 */
[----:B------:R-:W-:Y:S05]  /*8190*/  BRA.DIV UR33, `(.L_x_1016) ;  /* 0x0000009221e07947 */ /* 0x000fea000b800000 */
.L_x_1143:
[----:B------:R-:W-:-:S03]  /*81a0*/  UMOV UR33, 0xffffffff ;  /* 0xffffffff00217882 */ /* 0x000fc60000000000 */
[----:B------:R-:W-:Y:S05]  /*81b0*/  BRA.DIV UR33, `(.L_x_1017) ;  /* 0x0000009621007947 */ /* 0x000fea000b800000 */
.L_x_1146:
        /* <DEDUP_REMOVED lines=10> */
.L_x_1156:
        /* <DEDUP_REMOVED lines=45> */
.L_x_1012:
[----:B---3--:R-:W3:Y:S01]  /*8530*/  S2R R182, SR_TID.X ;  /* 0x0000000000b67919 */ /* 0x008ee20000002100 */
[----:B------:R-:W-:Y:S05]  /*8540*/  WARPSYNC.ALL ;  /* 0x0000000000007948 */ /* 0x000fea0003800000 */
[----:B---3--:R-:W-:Y:S01]  /*8550*/  LOP3.LUT P0, RZ, R182, 0x1f, RZ, 0xc0, !PT ;  /* 0x0000001fb6ff7812 */ /* 0x008fe2000780c0ff */
[----:B--2---:R-:W-:Y:S01]  /*8560*/  FMUL.FTZ R61, R117, UR37 ;  /* 0x00000025753d7c20 */ /* 0x004fe20008410000 */
[----:B------:R-:W-:Y:S01]  /*8570*/  FMUL.FTZ R63, R151, R99 ;  /* 0x00000063973f7220 */ /* 0x000fe20000410000 */
[----:B------:R-:W-:Y:S01]  /*8580*/  FMUL.FTZ R199, R119, UR37 ;  /* 0x0000002577c77c20 */ /* 0x000fe20008410000 */
[-C--:B01----:R-:W-:Y:S01]  /*8590*/  FMUL.FTZ R60, R152, R107.reuse ;  /* 0x0000006b983c7220 */ /* 0x083fe20000410000 */
[----:B------:R-:W-:Y:S01]  /*85a0*/  FFMA.FTZ R200, R118, UR49, -R61 ;  /* 0x0000003176c87c23 */ /* 0x000fe2000801083d */
[C---:B------:R-:W-:Y:S01]  /*85b0*/  FMUL.FTZ R61, R151.reuse, R107 ;  /* 0x0000006b973d7220 */ /* 0x040fe20000410000 */
[----:B------:R-:W-:Y:S01]  /*85c0*/  FFMA.FTZ R199, R120, UR49, -R199 ;  /* 0x0000003178c77c23 */ /* 0x000fe200080108c7 */
[----:B------:R-:W-:Y:S01]  /*85d0*/  FFMA.FTZ R60, -R151, R106, -R60 ;  /* 0x0000006a973c7223 */ /* 0x000fe2000001093c */
[----:B------:R-:W-:Y:S01]  /*85e0*/  FMUL.FTZ R62, R2, R200 ;  /* 0x000000c8023e7220 */ /* 0x000fe20000410000 */
[C---:B------:R-:W-:Y:S01]  /*85f0*/  FFMA.FTZ R61, R152.reuse, R106, -R61 ;  /* 0x0000006a983d7223 */ /* 0x040fe2000001083d */
[----:B------:R-:W-:Y:S01]  /*8600*/  FMUL.FTZ R71, R121, UR37 ;  /* 0x0000002579477c20 */ /* 0x000fe20008410000 */
[----:B------:R-:W-:Y:S01]  /*8610*/  FMUL.FTZ R65, R153, R60 ;  /* 0x0000003c99417220 */ /* 0x000fe20000410000 */
[-C--:B------:R-:W-:Y:S01]  /*8620*/  FFMA.FTZ R64, R152, R62.reuse, R63 ;  /* 0x0000003e98407223 */ /* 0x080fe2000001003f */
[----:B------:R-:W-:Y:S01]  /*8630*/  FMUL.FTZ R62, R151, R62 ;  /* 0x0000003e973e7220 */ /* 0x000fe20000410000 */
[----:B------:R-:W-:Y:S01]  /*8640*/  FFMA.FTZ R198, R122, UR49, -R71 ;  /* 0x000000317ac67c23 */ /* 0x000fe20008010847 */
[----:B------:R-:W-:Y:S01]  /*8650*/  FFMA.FTZ R65, R154, R61, R65 ;  /* 0x0000003d9a417223 */ /* 0x000fe20000010041 */
[----:B------:R-:W-:Y:S01]  /*8660*/  FFMA.FTZ R64, R3, R199, R64 ;  /* 0x000000c703407223 */ /* 0x000fe20000010040 */
[----:B------:R-:W-:Y:S01]  /*8670*/  FFMA.FTZ R63, R152, R99, -R62 ;  /* 0x00000063983f7223 */ /* 0x000fe2000001083e */
[----:B------:R-:W-:Y:S01]  /*8680*/  FMUL.FTZ R61, R153, R61 ;  /* 0x0000003d993d7220 */ /* 0x000fe20000410000 */
[----:B------:R-:W-:Y:S01]  /*8690*/  FMUL.FTZ R197, R123, UR37 ;  /* 0x000000257bc57c20 */ /* 0x000fe20008410000 */
[----:B------:R-:W-:Y:S01]  /*86a0*/  FMUL.FTZ R69, R153, R64 ;  /* 0x0000004099457220 */ /* 0x000fe20000410000 */
[----:B------:R-:W-:Y:S01]  /*86b0*/  FADD.FTZ R63, R100, R63 ;  /* 0x0000003f643f7221 */ /* 0x000fe20000010000 */
[----:B------:R-:W-:Y:S01]  /*86c0*/  FFMA.FTZ R61, R154, R60, -R61 ;  /* 0x0000003c9a3d7223 */ /* 0x000fe2000001083d */
[----:B------:R-:W-:Y:S01]  /*86d0*/  FMUL.FTZ R60, R155, R65 ;  /* 0x000000419b3c7220 */ /* 0x000fe20000410000 */
[----:B------:R-:W-:Y:S01]  /*86e0*/  FFMA.FTZ R197, R124, UR49, -R197 ;  /* 0x000000317cc57c23 */ /* 0x000fe200080108c5 */
[-C--:B------:R-:W-:Y:S01]  /*86f0*/  FMUL.FTZ R67, R153, R63.reuse ;  /* 0x0000003f99437220 */ /* 0x080fe20000410000 */
[----:B------:R-:W-:Y:S01]  /*8700*/  FFMA.FTZ R62, R154, R63, -R69 ;  /* 0x0000003f9a3e7223 */ /* 0x000fe20000010845 */
[-C--:B------:R-:W-:Y:S01]  /*8710*/  FMUL.FTZ R63, R155, R61.reuse ;  /* 0x0000003d9b3f7220 */ /* 0x080fe20000410000 */
[----:B------:R-:W-:Y:S01]  /*8720*/  FFMA.FTZ R60, R156, R61, -R60 ;  /* 0x0000003d9c3c7223 */ /* 0x000fe2000001083c */
[----:B------:R-:W-:Y:S01]  /*8730*/  FFMA.FTZ R67, R154, R64, R67 ;  /* 0x000000409a437223 */ /* 0x000fe20000010043 */
[----:B------:R-:W-:Y:S01]  /*8740*/  FADD.FTZ R62, R101, R62 ;  /* 0x0000003e653e7221 */ /* 0x000fe20000010000 */
[----:B------:R-:W-:Y:S01]  /*8750*/  FFMA.FTZ R63, R156, R65, R63 ;  /* 0x000000419c3f7223 */ /* 0x000fe2000001003f */
[----:B------:R-:W-:Y:S01]  /*8760*/  FMUL.FTZ R66, R157, R60 ;  /* 0x0000003c9d427220 */ /* 0x000fe20000410000 */
[----:B------:R-:W-:Y:S01]  /*8770*/  FFMA.FTZ R67, R4, R198, R67 ;  /* 0x000000c604437223 */ /* 0x000fe20000010043 */
[----:B------:R-:W-:Y:S01]  /*8780*/  FMUL.FTZ R64, R155, R62 ;  /* 0x0000003e9b407220 */ /* 0x000fe20000410000 */
[-C--:B------:R-:W-:Y:S01]  /*8790*/  FMUL.FTZ R61, R157, R63.reuse ;  /* 0x0000003f9d3d7220 */ /* 0x080fe20000410000 */
[----:B------:R-:W-:Y:S01]  /*87a0*/  FFMA.FTZ R66, R158, R63, R66 ;  /* 0x0000003f9e427223 */ /* 0x000fe20000010042 */
[----:B------:R-:W-:Y:S01]  /*87b0*/  FMUL.FTZ R69, R125, UR37 ;  /* 0x000000257d457c20 */ /* 0x000fe20008410000 */
[-C--:B------:R-:W-:Y:S01]  /*87c0*/  FFMA.FTZ R64, R156, R67.reuse, R64 ;  /* 0x000000439c407223 */ /* 0x080fe20000010040 */
[----:B------:R-:W-:Y:S01]  /*87d0*/  FMUL.FTZ R67, R155, R67 ;  /* 0x000000439b437220 */ /* 0x000fe20000410000 */
[----:B------:R-:W-:Y:S01]  /*87e0*/  FFMA.FTZ R61, R158, R60, -R61 ;  /* 0x0000003c9e3d7223 */ /* 0x000fe2000001083d */
[----:B------:R-:W-:Y:S01]  /*87f0*/  FMUL.FTZ R73, R159, R66 ;  /* 0x000000429f497220 */ /* 0x000fe20000410000 */
[----:B------:R-:W-:Y:S01]  /*8800*/  FFMA.FTZ R64, R5, R197, R64 ;  /* 0x000000c505407223 */ /* 0x000fe20000010040 */
[----:B------:R-:W-:Y:S01]  /*8810*/  FFMA.FTZ R67, R156, R62, -R67 ;  /* 0x0000003e9c437223 */ /* 0x000fe20000010843 */
[-C--:B------:R-:W-:Y:S01]  /*8820*/  FMUL.FTZ R71, R159, R61.reuse ;  /* 0x0000003d9f477220 */ /* 0x080fe20000410000 */
[----:B------:R-:W-:Y:S01]  /*8830*/  FFMA.FTZ R196, R128, UR49, -R69 ;  /* 0x0000003180c47c23 */ /* 0x000fe20008010845 */
[C---:B------:R-:W-:Y:S01]  /*8840*/  FMUL.FTZ R65, R157.reuse, R64 ;  /* 0x000000409d417220 */ /* 0x040fe20000410000 */
[----:B------:R-:W-:Y:S01]  /*8850*/  FADD.FTZ R67, R102, R67 ;  /* 0x0000004366437221 */ /* 0x000fe20000010000 */
[C---:B------:R-:W-:Y:S01]  /*8860*/  FFMA.FTZ R71, R160.reuse, R66, R71 ;  /* 0x00000042a0477223 */ /* 0x040fe20000010047 */
[----:B------:R-:W-:Y:S01]  /*8870*/  BAR.SYNC.DEFER_BLOCKING 0x0 ;  /* 0x0000000000007b1d */ /* 0x000fe20000010000 */
[----:B------:R-:W-:Y:S01]  /*8880*/  FFMA.FTZ R73, R160, R61, -R73 ;  /* 0x0000003da0497223 */ /* 0x000fe20000010849 */
[-C--:B------:R-:W-:Y:S01]  /*8890*/  FMUL.FTZ R63, R157, R67.reuse ;  /* 0x000000439d3f7220 */ /* 0x080fe20000410000 */
[C---:B------:R-:W-:Y:S01]  /*88a0*/  FFMA.FTZ R60, R158.reuse, R67, -R65 ;  /* 0x000000439e3c7223 */ /* 0x040fe20000010841 */
[----:B------:R-:W-:Y:S01]  /*88b0*/  FMUL.FTZ R65, R161, R71 ;  /* 0x00000047a1417220 */ /* 0x000fe20000410000 */
[----:B------:R-:W-:Y:S01]  /*88c0*/  FMUL.FTZ R195, R129, UR37 ;  /* 0x0000002581c37c20 */ /* 0x000fe20008410000 */
[----:B------:R-:W-:Y:S01]  /*88d0*/  FFMA.FTZ R63, R158, R64, R63 ;  /* 0x000000409e3f7223 */ /* 0x000fe2000001003f */
[----:B------:R-:W-:Y:S01]  /*88e0*/  FADD.FTZ R60, R103, R60 ;  /* 0x0000003c673c7221 */ /* 0x000fe20000010000 */
[-C--:B------:R-:W-:Y:S01]  /*88f0*/  FFMA.FTZ R64, R162, R73.reuse, -R65 ;  /* 0x00000049a2407223 */ /* 0x080fe20000010841 */
[----:B------:R-:W-:Y:S01]  /*8900*/  FMUL.FTZ R73, R161, R73 ;  /* 0x00000049a1497220 */ /* 0x000fe20000410000 */
[----:B------:R-:W-:Y:S01]  /*8910*/  FFMA.FTZ R63, R6, R196, R63 ;  /* 0x000000c4063f7223 */ /* 0x000fe2000001003f */
[C---:B------:R-:W-:Y:S01]  /*8920*/  FMUL.FTZ R61, R159.reuse, R60 ;  /* 0x0000003c9f3d7220 */ /* 0x040fe20000410000 */
[----:B------:R-:W-:Y:S01]  /*8930*/  FFMA.FTZ R195, R130, UR49, -R195 ;  /* 0x0000003182c37c23 */ /* 0x000fe200080108c3 */
[----:B------:R-:W-:Y:S01]  /*8940*/  FFMA.FTZ R73, R162, R71, R73 ;  /* 0x00000047a2497223 */ /* 0x000fe20000010049 */
[-C--:B------:R-:W-:Y:S01]  /*8950*/  FMUL.FTZ R65, R159, R63.reuse ;  /* 0x0000003f9f417220 */ /* 0x080fe20000410000 */
[C---:B------:R-:W-:Y:S01]  /*8960*/  FFMA.FTZ R62, R160.reuse, R63, R61 ;  /* 0x0000003fa03e7223 */ /* 0x040fe2000001003d */
[C---:B------:R-:W-:Y:S01]  /*8970*/  FMUL.FTZ R61, R163.reuse, R64 ;  /* 0x00000040a33d7220 */ /* 0x040fe20000410000 */
[----:B------:R-:W-:Y:S01]  /*8980*/  FMUL.FTZ R67, R163, R73 ;  /* 0x00000049a3437220 */ /* 0x000fe20000410000 */
[----:B------:R-:W-:Y:S01]  /*8990*/  FFMA.FTZ R65, R160, R60, -R65 ;  /* 0x0000003ca0417223 */ /* 0x000fe20000010841 */
[----:B------:R-:W-:Y:S01]  /*89a0*/  FFMA.FTZ R62, R7, R195, R62 ;  /* 0x000000c3073e7223 */ /* 0x000fe2000001003e */
[C---:B------:R-:W-:Y:S01]  /*89b0*/  FFMA.FTZ R73, R164.reuse, R73, R61 ;  /* 0x00000049a4497223 */ /* 0x040fe2000001003d */
[----:B------:R-:W-:Y:S01]  /*89c0*/  FFMA.FTZ R66, R164, R64, -R67 ;  /* 0x00000040a4427223 */ /* 0x000fe20000010843 */
[----:B------:R-:W-:Y:S01]  /*89d0*/  FADD.FTZ R65, R104, R65 ;  /* 0x0000004168417221 */ /* 0x000fe20000010000 */
[----:B------:R-:W-:Y:S01]  /*89e0*/  FMUL.FTZ R63, R161, R62 ;  /* 0x0000003ea13f7220 */ /* 0x000fe20000410000 */
[----:B------:R-:W-:Y:S01]  /*89f0*/  FMUL.FTZ R67, R131, UR37 ;  /* 0x0000002583437c20 */ /* 0x000fe20008410000 */
[----:B------:R-:W-:Y:S01]  /*8a00*/  FMUL.FTZ R193, R133, UR37 ;  /* 0x0000002585c17c20 */ /* 0x000fe20008410000 */
[-C--:B------:R-:W-:Y:S01]  /*8a10*/  FMUL.FTZ R61, R161, R65.reuse ;  /* 0x00000041a13d7220 */ /* 0x080fe20000410000 */
[----:B------:R-:W-:Y:S01]  /*8a20*/  FFMA.FTZ R64, R162, R65, -R63 ;  /* 0x00000041a2407223 */ /* 0x000fe2000001083f */
[----:B------:R-:W-:Y:S01]  /*8a30*/  FFMA.FTZ R194, R132, UR49, -R67 ;  /* 0x0000003184c27c23 */ /* 0x000fe20008010843 */
[----:B------:R-:W-:Y:S01]  /*8a40*/  FMUL.FTZ R67, R165, R66 ;  /* 0x00000042a5437220 */ /* 0x000fe20000410000 */
[----:B------:R-:W-:Y:S01]  /*8a50*/  FFMA.FTZ R63, R162, R62, R61 ;  /* 0x0000003ea23f7223 */ /* 0x000fe2000001003d */
[----:B------:R-:W-:Y:S01]  /*8a60*/  FADD.FTZ R64, R105, R64 ;  /* 0x0000004069407221 */ /* 0x000fe20000010000 */
[----:B------:R-:W0:Y:S01]  /*8a70*/  LDS.64 R60, [R181+0x6378] ;  /* 0x00637800b53c7984 */ /* 0x000e220000000a00 */
[-C--:B------:R-:W-:Y:S01]  /*8a80*/  FFMA.FTZ R68, R166, R73.reuse, R67 ;  /* 0x00000049a6447223 */ /* 0x080fe20000010043 */
[----:B------:R-:W-:Y:S01]  /*8a90*/  FFMA.FTZ R63, R8, R194, R63 ;  /* 0x000000c2083f7223 */ /* 0x000fe2000001003f */
[----:B------:R-:W-:Y:S01]  /*8aa0*/  FMUL.FTZ R65, R163, R64 ;  /* 0x00000040a3417220 */ /* 0x000fe20000410000 */
[----:B------:R-:W-:Y:S01]  /*8ab0*/  FMUL.FTZ R73, R165, R73 ;  /* 0x00000049a5497220 */ /* 0x000fe20000410000 */
[----:B------:R-:W-:Y:S01]  /*8ac0*/  FFMA.FTZ R193, R134, UR49, -R193 ;  /* 0x0000003186c17c23 */ /* 0x000fe200080108c1 */
[-C--:B------:R-:W-:Y:S01]  /*8ad0*/  FMUL.FTZ R67, R163, R63.reuse ;  /* 0x0000003fa3437220 */ /* 0x080fe20000410000 */
[----:B------:R-:W-:Y:S01]  /*8ae0*/  FFMA.FTZ R62, R164, R63, R65 ;  /* 0x0000003fa43e7223 */ /* 0x000fe20000010041 */
[----:B------:R-:W-:Y:S01]  /*8af0*/  FFMA.FTZ R73, R166, R66, -R73 ;  /* 0x00000042a6497223 */ /* 0x000fe20000010849 */
[----:B------:R-:W-:Y:S01]  /*8b00*/  MOV R66, UR46 ;  /* 0x0000002e00427c02 */ /* 0x000fe20008000f00 */
[----:B------:R-:W-:Y:S01]  /*8b10*/  FFMA.FTZ R67, R164, R64, -R67 ;  /* 0x00000040a4437223 */ /* 0x000fe20000010843 */
[----:B------:R-:W-:Y:S01]  /*8b20*/  FMUL.FTZ R64, R167, R68 ;  /* 0x00000044a7407220 */ /* 0x000fe20000410000 */
[----:B------:R-:W-:Y:S01]  /*8b30*/  FFMA.FTZ R62, R9, R193, R62 ;  /* 0x000000c1093e7223 */ /* 0x000fe2000001003e */
[-C--:B------:R-:W-:Y:S01]  /*8b40*/  FMUL.FTZ R65, R167, R73.reuse ;  /* 0x00000049a7417220 */ /* 0x080fe20000410000 */
[----:B------:R-:W-:Y:S01]  /*8b50*/  FADD.FTZ R67, R108, R67 ;  /* 0x000000436c437221 */ /* 0x000fe20000010000 */
[C---:B------:R-:W-:Y:S01]  /*8b60*/  FFMA.FTZ R73, R168.reuse, R73, -R64 ;  /* 0x00000049a8497223 */ /* 0x040fe20000010840 */
[----:B------:R-:W-:Y:S01]  /*8b70*/  FMUL.FTZ R63, R165, R62 ;  /* 0x0000003ea53f7220 */ /* 0x000fe20000410000 */
[----:B------:R-:W-:Y:S01]  /*8b80*/  FFMA.FTZ R65, R168, R68, R65 ;  /* 0x00000044a8417223 */ /* 0x000fe20000010041 */
[----:B------:R-:W-:Y:S01]  /*8b90*/  ISETP.LE.OR P0, PT, R66, UR15, P0 ;  /* 0x0000000f42007c0c */ /* 0x000fe20008703670 */
[C---:B------:R-:W-:Y:S01]  /*8ba0*/  FMUL.FTZ R66, R169.reuse, R73 ;  /* 0x00000049a9427220 */ /* 0x040fe20000410000 */
[----:B------:R-:W-:Y:S01]  /*8bb0*/  FFMA.FTZ R64, R166, R67, -R63 ;  /* 0x00000043a6407223 */ /* 0x000fe2000001083f */
[----:B------:R-:W-:Y:S01]  /*8bc0*/  FMUL.FTZ R69, R169, R65 ;  /* 0x00000041a9457220 */ /* 0x000fe20000410000 */
[----:B------:R-:W-:Y:S01]  /*8bd0*/  FMUL.FTZ R67, R165, R67 ;  /* 0x00000043a5437220 */ /* 0x000fe20000410000 */
[----:B------:R-:W-:Y:S01]  /*8be0*/  FMUL.FTZ R63, R135, UR37 ;  /* 0x00000025873f7c20 */ /* 0x000fe20008410000 */
[C---:B------:R-:W-:Y:S01]  /*8bf0*/  FFMA.FTZ R66, R170.reuse, R65, R66 ;  /* 0x00000041aa427223 */ /* 0x040fe20000010042 */
[----:B------:R-:W-:Y:S01]  /*8c00*/  FFMA.FTZ R69, R170, R73, -R69 ;  /* 0x00000049aa457223 */ /* 0x000fe20000010845 */
[----:B------:R-:W-:Y:S01]  /*8c10*/  FFMA.FTZ R67, R166, R62, R67 ;  /* 0x0000003ea6437223 */ /* 0x000fe20000010043 */
[----:B------:R-:W-:Y:S01]  /*8c20*/  FFMA.FTZ R192, R136, UR49, -R63 ;  /* 0x0000003188c07c23 */ /* 0x000fe2000801083f */
[----:B------:R-:W-:Y:S01]  /*8c30*/  FADD.FTZ R64, R109, R64 ;  /* 0x000000406d407221 */ /* 0x000fe20000010000 */
[C---:B------:R-:W-:Y:S01]  /*8c40*/  FMUL.FTZ R62, R171.reuse, R66 ;  /* 0x00000042ab3e7220 */ /* 0x040fe20000410000 */
[-C--:B------:R-:W-:Y:S01]  /*8c50*/  FMUL.FTZ R71, R171, R69.reuse ;  /* 0x00000045ab477220 */ /* 0x080fe20000410000 */
[----:B------:R-:W-:Y:S01]  /*8c60*/  FFMA.FTZ R67, R10, R192, R67 ;  /* 0x000000c00a437223 */ /* 0x000fe20000010043 */
[----:B------:R-:W-:Y:S01]  /*8c70*/  FMUL.FTZ R63, R167, R64 ;  /* 0x00000040a73f7220 */ /* 0x000fe20000410000 */
[C---:B------:R-:W-:Y:S01]  /*8c80*/  FFMA.FTZ R69, R172.reuse, R69, -R62 ;  /* 0x00000045ac457223 */ /* 0x040fe2000001083e */
[----:B------:R-:W-:Y:S01]  /*8c90*/  FFMA.FTZ R71, R172, R66, R71 ;  /* 0x00000042ac477223 */ /* 0x000fe20000010047 */
[----:B------:R-:W-:Y:S01]  /*8ca0*/  FMUL.FTZ R201, R137, UR37 ;  /* 0x0000002589c97c20 */ /* 0x000fe20008410000 */
[-C--:B------:R-:W-:Y:S01]  /*8cb0*/  FFMA.FTZ R66, R168, R67.reuse, R63 ;  /* 0x00000043a8427223 */ /* 0x080fe2000001003f */
[----:B------:R-:W-:Y:S01]  /*8cc0*/  FMUL.FTZ R65, R167, R67 ;  /* 0x00000043a7417220 */ /* 0x000fe20000410000 */
[----:B------:R-:W-:Y:S01]  /*8cd0*/  FMUL.FTZ R67, R173, R69 ;  /* 0x00000045ad437220 */ /* 0x000fe20000410000 */
[----:B------:R-:W-:Y:S01]  /*8ce0*/  FFMA.FTZ R201, R138, UR49, -R201 ;  /* 0x000000318ac97c23 */ /* 0x000fe200080108c9 */
[C---:B0-----:R-:W-:Y:S01]  /*8cf0*/  FMUL.FTZ R62, R127.reuse, R60 ;  /* 0x0000003c7f3e7220 */ /* 0x041fe20000410000 */
[----:B------:R-:W-:Y:S01]  /*8d00*/  FMUL.FTZ R63, R127, R61 ;  /* 0x0000003d7f3f7220 */ /* 0x000fe20000410000 */
[----:B------:R-:W-:Y:S01]  /*8d10*/  FFMA.FTZ R65, R168, R64, -R65 ;  /* 0x00000040a8417223 */ /* 0x000fe20000010841 */
[----:B------:R-:W-:Y:S01]  /*8d20*/  FFMA.FTZ R66, R11, R201, R66 ;  /* 0x000000c90b427223 */ /* 0x000fe20000010042 */
[C---:B------:R-:W-:Y:S01]  /*8d30*/  FFMA.FTZ R62, R126.reuse, R61, R62 ;  /* 0x0000003d7e3e7223 */ /* 0x040fe2000001003e */
[----:B------:R-:W-:Y:S01]  /*8d40*/  FFMA.FTZ R63, R126, R60, -R63 ;  /* 0x0000003c7e3f7223 */ /* 0x000fe2000001083f */
[----:B------:R-:W-:Y:S01]  /*8d50*/  FFMA.FTZ R68, R174, R71, R67 ;  /* 0x00000047ae447223 */ /* 0x000fe20000010043 */
[----:B------:R-:W-:Y:S01]  /*8d60*/  FADD.FTZ R65, R110, R65 ;  /* 0x000000416e417221 */ /* 0x000fe20000010000 */
[----:B------:R-:W-:Y:S01]  /*8d70*/  FADD.FTZ R191, RZ, R62 ;  /* 0x0000003effbf7221 */ /* 0x000fe20000010000 */
[----:B------:R-:W-:Y:S01]  /*8d80*/  FFMA.FTZ R219, R52, R86, R63 ;  /* 0x0000005634db7223 */ /* 0x000fe2000001003f */
[-C--:B------:R-:W-:Y:S01]  /*8d90*/  FMUL.FTZ R67, R169, R66.reuse ;  /* 0x00000042a9437220 */ /* 0x080fe20000410000 */
[----:B------:R-:W-:Y:S01]  /*8da0*/  FMUL.FTZ R217, R139, UR37 ;  /* 0x000000258bd97c20 */ /* 0x000fe20008410000 */
[C---:B------:R-:W-:Y:S01]  /*8db0*/  FMUL.FTZ R61, R179.reuse, R191 ;  /* 0x000000bfb33d7220 */ /* 0x040fe20000410000 */
[----:B------:R-:W-:Y:S01]  /*8dc0*/  FMUL.FTZ R60, R179, R219 ;  /* 0x000000dbb33c7220 */ /* 0x000fe20000410000 */
[-C--:B------:R-:W-:Y:S01]  /*8dd0*/  FFMA.FTZ R62, R170, R65.reuse, -R67 ;  /* 0x00000041aa3e7223 */ /* 0x080fe20000010843 */
[----:B------:R-:W-:Y:S01]  /*8de0*/  FMUL.FTZ R65, R169, R65 ;  /* 0x00000041a9417220 */ /* 0x000fe20000410000 */
[C---:B------:R-:W-:Y:S01]  /*8df0*/  FFMA.FTZ R61, R180.reuse, R219, -R61 ;  /* 0x000000dbb43d7223 */ /* 0x040fe2000001083d */
[----:B------:R-:W-:Y:S01]  /*8e00*/  FFMA.FTZ R60, R180, R191, R60 ;  /* 0x000000bfb43c7223 */ /* 0x000fe2000001003c */
[----:B------:R-:W-:Y:S01]  /*8e10*/  FFMA.FTZ R217, R140, UR49, -R217 ;  /* 0x000000318cd97c23 */ /* 0x000fe200080108d9 */
[----:B------:R-:W-:Y:S01]  /*8e20*/  FFMA.FTZ R65, R170, R66, R65 ;  /* 0x00000042aa417223 */ /* 0x000fe20000010041 */
[----:B------:R-:W-:Y:S01]  /*8e30*/  FFMA.FTZ R218, R50, R85, R61 ;  /* 0x0000005532da7223 */ /* 0x000fe2000001003d */
[----:B------:R-:W-:Y:S01]  /*8e40*/  FADD.FTZ R190, RZ, R60 ;  /* 0x0000003cffbe7221 */ /* 0x000fe20000010000 */
[----:B------:R-:W-:Y:S01]  /*8e50*/  FADD.FTZ R62, R111, R62 ;  /* 0x0000003e6f3e7221 */ /* 0x000fe20000010000 */
[----:B------:R-:W-:Y:S01]  /*8e60*/  FMUL.FTZ R71, R173, R71 ;  /* 0x00000047ad477220 */ /* 0x000fe20000410000 */
[C---:B------:R-:W-:Y:S01]  /*8e70*/  FMUL.FTZ R63, R177.reuse, R218 ;  /* 0x000000dab13f7220 */ /* 0x040fe20000410000 */
[----:B------:R-:W-:Y:S01]  /*8e80*/  FMUL.FTZ R61, R177, R190 ;  /* 0x000000beb13d7220 */ /* 0x000fe20000410000 */
[----:B------:R-:W-:Y:S01]  /*8e90*/  FFMA.FTZ R65, R12, R217, R65 ;  /* 0x000000d90c417223 */ /* 0x000fe20000010041 */
[----:B------:R-:W-:Y:S01]  /*8ea0*/  FMUL.FTZ R67, R171, R62 ;  /* 0x0000003eab437220 */ /* 0x000fe20000410000 */
[C---:B------:R-:W-:Y:S01]  /*8eb0*/  FFMA.FTZ R63, R178.reuse, R190, R63 ;  /* 0x000000beb23f7223 */ /* 0x040fe2000001003f */
[----:B------:R-:W-:Y:S01]  /*8ec0*/  FFMA.FTZ R216, R178, R218, -R61 ;  /* 0x000000dab2d87223 */ /* 0x000fe2000001083d */
[----:B------:R-:W-:Y:S01]  /*8ed0*/  FMUL.FTZ R215, R141, UR37 ;  /* 0x000000258dd77c20 */ /* 0x000fe20008410000 */
[----:B------:R-:W-:Y:S01]  /*8ee0*/  FFMA.FTZ R71, R174, R69, -R71 ;  /* 0x00000045ae477223 */ /* 0x000fe20000010847 */
[----:B------:R-:W-:Y:S01]  /*8ef0*/  FADD.FTZ R189, RZ, R63 ;  /* 0x0000003fffbd7221 */ /* 0x000fe20000010000 */
[----:B------:R-:W-:Y:S01]  /*8f00*/  FFMA.FTZ R216, R49, R84, R216 ;  /* 0x0000005431d87223 */ /* 0x000fe200000100d8 */
[-C--:B------:R-:W-:Y:S01]  /*8f10*/  FMUL.FTZ R69, R171, R65.reuse ;  /* 0x00000041ab457220 */ /* 0x080fe20000410000 */
[----:B------:R-:W-:Y:S01]  /*8f20*/  FFMA.FTZ R64, R172, R65, R67 ;  /* 0x00000041ac407223 */ /* 0x000fe20000010043 */
[----:B------:R-:W-:Y:S01]  /*8f30*/  FFMA.FTZ R215, R142, UR49, -R215 ;  /* 0x000000318ed77c23 */ /* 0x000fe200080108d7 */
[C---:B------:R-:W-:Y:S01]  /*8f40*/  FMUL.FTZ R61, R175.reuse, R189 ;  /* 0x000000bdaf3d7220 */ /* 0x040fe20000410000 */
[C---:B------:R-:W-:Y:S01]  /*8f50*/  FMUL.FTZ R63, R175.reuse, R71 ;  /* 0x00000047af3f7220 */ /* 0x040fe20000410000 */
[----:B------:R-:W-:Y:S01]  /*8f60*/  FMUL.FTZ R60, R175, R216 ;  /* 0x000000d8af3c7220 */ /* 0x000fe20000410000 */
[----:B------:R-:W-:Y:S01]  /*8f70*/  FFMA.FTZ R69, R172, R62, -R69 ;  /* 0x0000003eac457223 */ /* 0x000fe20000010845 */
[----:B------:R-:W-:Y:S01]  /*8f80*/  FFMA.FTZ R64, R13, R215, R64 ;  /* 0x000000d70d407223 */ /* 0x000fe20000010040 */
[C---:B------:R-:W-:Y:S01]  /*8f90*/  FFMA.FTZ R61, R176.reuse, R216, -R61 ;  /* 0x000000d8b03d7223 */ /* 0x040fe2000001083d */
[C---:B------:R-:W-:Y:S01]  /*8fa0*/  FFMA.FTZ R65, R176.reuse, R68, R63 ;  /* 0x00000044b0417223 */ /* 0x040fe2000001003f */
[----:B------:R-:W-:Y:S01]  /*8fb0*/  FFMA.FTZ R60, R176, R189, R60 ;  /* 0x000000bdb03c7223 */ /* 0x000fe2000001003c */
[----:B------:R-:W-:Y:S01]  /*8fc0*/  FADD.FTZ R69, R112, R69 ;  /* 0x0000004570457221 */ /* 0x000fe20000010000 */
[----:B------:R-:W-:Y:S01]  /*8fd0*/  FMUL.FTZ R63, R173, R64 ;  /* 0x00000040ad3f7220 */ /* 0x000fe20000410000 */
[----:B------:R-:W-:Y:S01]  /*8fe0*/  FFMA.FTZ R214, R48, R83, R61 ;  /* 0x0000005330d67223 */ /* 0x000fe2000001003d */
[----:B------:R-:W-:Y:S01]  /*8ff0*/  FADD.FTZ R188, RZ, R60 ;  /* 0x0000003cffbc7221 */ /* 0x000fe20000010000 */
[----:B------:R-:W-:Y:S01]  /*9000*/  FMUL.FTZ R213, R143, UR37 ;  /* 0x000000258fd57c20 */ /* 0x000fe20008410000 */
[-C--:B------:R-:W-:Y:S01]  /*9010*/  FFMA.FTZ R60, R174, R69.reuse, -R63 ;  /* 0x00000045ae3c7223 */ /* 0x080fe2000001083f */
[C---:B------:R-:W-:Y:S01]  /*9020*/  FMUL.FTZ R63, R173.reuse, R214 ;  /* 0x000000d6ad3f7220 */ /* 0x040fe20000410000 */
[CC--:B------:R-:W-:Y:S01]  /*9030*/  FMUL.FTZ R61, R173.reuse, R188.reuse ;  /* 0x000000bcad3d7220 */ /* 0x0c0fe20000410000 */
[----:B------:R-:W-:Y:S01]  /*9040*/  FMUL.FTZ R69, R173, R69 ;  /* 0x00000045ad457220 */ /* 0x000fe20000410000 */
[----:B------:R-:W-:Y:S01]  /*9050*/  FFMA.FTZ R213, R144, UR49, -R213 ;  /* 0x0000003190d57c23 */ /* 0x000fe200080108d5 */
[C---:B------:R-:W-:Y:S01]  /*9060*/  FFMA.FTZ R63, R174.reuse, R188, R63 ;  /* 0x000000bcae3f7223 */ /* 0x040fe2000001003f */
[C---:B------:R-:W-:Y:S01]  /*9070*/  FFMA.FTZ R212, R174.reuse, R214, -R61 ;  /* 0x000000d6aed47223 */ /* 0x040fe2000001083d */
[----:B------:R-:W-:Y:S01]  /*9080*/  FFMA.FTZ R69, R174, R64, R69 ;  /* 0x00000040ae457223 */ /* 0x000fe20000010045 */
[----:B------:R-:W-:Y:S01]  /*9090*/  FADD.FTZ R62, R113, R60 ;  /* 0x0000003c713e7221 */ /* 0x000fe20000010000 */
[----:B------:R-:W-:Y:S01]  /*90a0*/  FADD.FTZ R187, RZ, R63 ;  /* 0x0000003fffbb7221 */ /* 0x000fe20000010000 */
[----:B------:R-:W-:Y:S01]  /*90b0*/  FFMA.FTZ R212, R47, R82, R212 ;  /* 0x000000522fd47223 */ /* 0x000fe200000100d4 */
[----:B------:R-:W-:Y:S01]  /*90c0*/  FMUL.FTZ R68, R175, R68 ;  /* 0x00000044af447220 */ /* 0x000fe20000410000 */
[----:B------:R-:W-:Y:S01]  /*90d0*/  FFMA.FTZ R69, R14, R213, R69 ;  /* 0x000000d50e457223 */ /* 0x000fe20000010045 */
[C---:B------:R-:W-:Y:S01]  /*90e0*/  FMUL.FTZ R61, R171.reuse, R187 ;  /* 0x000000bbab3d7220 */ /* 0x040fe20000410000 */
[----:B------:R-:W-:Y:S01]  /*90f0*/  FMUL.FTZ R63, R171, R212 ;  /* 0x000000d4ab3f7220 */ /* 0x000fe20000410000 */
[----:B------:R-:W-:Y:S01]  /*9100*/  FMUL.FTZ R67, R175, R62 ;  /* 0x0000003eaf437220 */ /* 0x000fe20000410000 */
[----:B------:R-:W-:Y:S01]  /*9110*/  FFMA.FTZ R68, R176, R71, -R68 ;  /* 0x00000047b0447223 */ /* 0x000fe20000010844 */
[C---:B------:R-:W-:Y:S01]  /*9120*/  FFMA.FTZ R60, R172.reuse, R212, -R61 ;  /* 0x000000d4ac3c7223 */ /* 0x040fe2000001083d */
[----:B------:R-:W-:Y:S01]  /*9130*/  FMUL.FTZ R61, R145, UR37 ;  /* 0x00000025913d7c20 */ /* 0x000fe20008410000 */
[----:B------:R-:W-:Y:S01]  /*9140*/  FFMA.FTZ R63, R172, R187, R63 ;  /* 0x000000bbac3f7223 */ /* 0x000fe2000001003f */
[----:B------:R-:W-:Y:S01]  /*9150*/  FMUL.FTZ R71, R175, R69 ;  /* 0x00000045af477220 */ /* 0x000fe20000410000 */
[----:B------:R-:W-:Y:S01]  /*9160*/  FFMA.FTZ R211, R45, R81, R60 ;  /* 0x000000512dd37223 */ /* 0x000fe2000001003c */
[----:B------:R-:W-:Y:S01]  /*9170*/  FFMA.FTZ R64, R176, R69, R67 ;  /* 0x00000045b0407223 */ /* 0x000fe20000010043 */
[----:B------:R-:W-:Y:S01]  /*9180*/  FFMA.FTZ R210, R146, UR49, -R61 ;  /* 0x0000003192d27c23 */ /* 0x000fe2000801083d */
[----:B------:R-:W-:Y:S01]  /*9190*/  FADD.FTZ R186, RZ, R63 ;  /* 0x0000003fffba7221 */ /* 0x000fe20000010000 */
[-C--:B------:R-:W-:Y:S01]  /*91a0*/  FMUL.FTZ R63, R169, R211.reuse ;  /* 0x000000d3a93f7220 */ /* 0x080fe20000410000 */
[----:B------:R-:W-:Y:S01]  /*91b0*/  FFMA.FTZ R71, R176, R62, -R71 ;  /* 0x0000003eb0477223 */ /* 0x000fe20000010847 */
[----:B------:R-:W-:Y:S01]  /*91c0*/  FFMA.FTZ R64, R15, R210, R64 ;  /* 0x000000d20f407223 */ /* 0x000fe20000010040 */
[-C--:B------:R-:W-:Y:S01]  /*91d0*/  FMUL.FTZ R61, R169, R186.reuse ;  /* 0x000000baa93d7220 */ /* 0x080fe20000410000 */
[----:B------:R-:W-:Y:S01]  /*91e0*/  FFMA.FTZ R63, R170, R186, R63 ;  /* 0x000000baaa3f7223 */ /* 0x000fe2000001003f */
[----:B------:R-:W-:Y:S01]  /*91f0*/  FADD.FTZ R71, R114, R71 ;  /* 0x0000004772477221 */ /* 0x000fe20000010000 */
[----:B------:R-:W-:Y:S01]  /*9200*/  FMUL.FTZ R62, R177, R64 ;  /* 0x00000040b13e7220 */ /* 0x000fe20000410000 */
[----:B------:R-:W-:Y:S01]  /*9210*/  FFMA.FTZ R61, R170, R211, -R61 ;  /* 0x000000d3aa3d7223 */ /* 0x000fe2000001083d */
[----:B------:R-:W-:Y:S01]  /*9220*/  FADD.FTZ R185, RZ, R63 ;  /* 0x0000003fffb97221 */ /* 0x000fe20000010000 */
[----:B------:R-:W-:Y:S01]  /*9230*/  FMUL.FTZ R63, R147, UR37 ;  /* 0x00000025933f7c20 */ /* 0x000fe20008410000 */
[-C--:B------:R-:W-:Y:S01]  /*9240*/  FFMA.FTZ R66, R178, R71.reuse, -R62 ;  /* 0x00000047b2427223 */ /* 0x080fe2000001083e */
[----:B------:R-:W-:Y:S01]  /*9250*/  FMUL.FTZ R71, R177, R71 ;  /* 0x00000047b1477220 */ /* 0x000fe20000410000 */
[----:B------:R-:W-:Y:S01]  /*9260*/  FFMA.FTZ R209, R44, R56, R61 ;  /* 0x000000382cd17223 */ /* 0x000fe2000001003d */
[----:B------:R-:W-:Y:S01]  /*9270*/  FMUL.FTZ R61, R167, R185 ;  /* 0x000000b9a73d7220 */ /* 0x000fe20000410000 */
[----:B------:R-:W-:Y:S01]  /*9280*/  FMUL.FTZ R67, R177, R68 ;  /* 0x00000044b1437220 */ /* 0x000fe20000410000 */
[----:B------:R-:W-:Y:S01]  /*9290*/  FFMA.FTZ R71, R178, R64, R71 ;  /* 0x00000040b2477223 */ /* 0x000fe20000010047 */
[-C--:B------:R-:W-:Y:S01]  /*92a0*/  FMUL.FTZ R64, R167, R209.reuse ;  /* 0x000000d1a7407220 */ /* 0x080fe20000410000 */
[----:B------:R-:W-:Y:S01]  /*92b0*/  FFMA.FTZ R62, R168, R209, -R61 ;  /* 0x000000d1a83e7223 */ /* 0x000fe2000001083d */
[----:B------:R-:W-:Y:S01]  /*92c0*/  FFMA.FTZ R208, R148, UR49, -R63 ;  /* 0x0000003194d07c23 */ /* 0x000fe2000801083f */
[----:B------:R-:W-:Y:S01]  /*92d0*/  FFMA.FTZ R60, R178, R65, R67 ;  /* 0x00000041b23c7223 */ /* 0x000fe20000010043 */
[----:B------:R-:W-:Y:S01]  /*92e0*/  FFMA.FTZ R64, R168, R185, R64 ;  /* 0x000000b9a8407223 */ /* 0x000fe20000010040 */
[----:B------:R-:W-:Y:S01]  /*92f0*/  FFMA.FTZ R207, R43, R51, R62 ;  /* 0x000000332bcf7223 */ /* 0x000fe2000001003e */
[----:B------:R-:W-:Y:S01]  /*9300*/  FADD.FTZ R66, R115, R66 ;  /* 0x0000004273427221 */ /* 0x000fe20000010000 */
[----:B------:R-:W-:Y:S01]  /*9310*/  FMUL.FTZ R65, R177, R65 ;  /* 0x00000041b1417220 */ /* 0x000fe20000410000 */
[----:B------:R-:W-:Y:S01]  /*9320*/  FADD.FTZ R184, RZ, R64 ;  /* 0x00000040ffb87221 */ /* 0x000fe20000010000 */
[----:B------:R-:W-:Y:S01]  /*9330*/  FMUL.FTZ R61, R165, R207 ;  /* 0x000000cfa53d7220 */ /* 0x000fe20000410000 */
[----:B------:R-:W-:Y:S01]  /*9340*/  FFMA.FTZ R71, R16, R208, R71 ;  /* 0x000000d010477223 */ /* 0x000fe20000010047 */
[----:B------:R-:W-:Y:S01]  /*9350*/  FMUL.FTZ R63, R179, R66 ;  /* 0x00000042b33f7220 */ /* 0x000fe20000410000 */
[----:B------:R-:W-:Y:S01]  /*9360*/  FFMA.FTZ R65, R178, R68, -R65 ;  /* 0x00000044b2417223 */ /* 0x000fe20000010841 */
[-C--:B------:R-:W-:Y:S01]  /*9370*/  FMUL.FTZ R62, R165, R184.reuse ;  /* 0x000000b8a53e7220 */ /* 0x080fe20000410000 */
[----:B------:R-:W-:Y:S01]  /*9380*/  FFMA.FTZ R183, R166, R184, R61 ;  /* 0x000000b8a6b77223 */ /* 0x000fe2000001003d */
[CC--:B------:R-:W-:Y:S01]  /*9390*/  FMUL.FTZ R67, R179.reuse, R71.reuse ;  /* 0x00000047b3437220 */ /* 0x0c0fe20000410000 */
[----:B------:R-:W-:Y:S01]  /*93a0*/  FFMA.FTZ R71, R180, R71, R63 ;  /* 0x00000047b4477223 */ /* 0x000fe2000001003f */
[C---:B------:R-:W-:Y:S01]  /*93b0*/  FMUL.FTZ R63, R179.reuse, R65 ;  /* 0x00000041b33f7220 */ /* 0x040fe20000410000 */
[----:B------:R-:W-:Y:S01]  /*93c0*/  FFMA.FTZ R61, R166, R207, -R62 ;  /* 0x000000cfa63d7223 */ /* 0x000fe2000001083e */
[----:B------:R-:W-:Y:S01]  /*93d0*/  FADD.FTZ R183, RZ, R183 ;  /* 0x000000b7ffb77221 */ /* 0x000fe20000010000 */
[-C--:B------:R-:W-:Y:S01]  /*93e0*/  FMUL.FTZ R62, R179, R60.reuse ;  /* 0x0000003cb33e7220 */ /* 0x080fe20000410000 */
[----:B------:R-:W-:Y:S01]  /*93f0*/  FFMA.FTZ R60, R180, R60, R63 ;  /* 0x0000003cb43c7223 */ /* 0x000fe2000001003f */
[----:B------:R-:W-:Y:S01]  /*9400*/  FFMA.FTZ R206, R42, R46, R61 ;  /* 0x0000002e2ace7223 */ /* 0x000fe2000001003d */
[----:B------:R-:W-:Y:S01]  /*9410*/  FMUL.FTZ R63, R163, R183 ;  /* 0x000000b7a33f7220 */ /* 0x000fe20000410000 */
[----:B------:R-:W-:Y:S01]  /*9420*/  FFMA.FTZ R61, R180, R65, -R62 ;  /* 0x00000041b43d7223 */ /* 0x000fe2000001083e */
[----:B------:R-:W-:Y:S01]  /*9430*/  FMUL.FTZ R65, R149, UR37 ;  /* 0x0000002595417c20 */ /* 0x000fe20008410000 */
[-C--:B------:R-:W-:Y:S01]  /*9440*/  FMUL.FTZ R62, R163, R206.reuse ;  /* 0x000000cea33e7220 */ /* 0x080fe20000410000 */
[----:B------:R-:W-:Y:S01]  /*9450*/  FFMA.FTZ R63, R164, R206, -R63 ;  /* 0x000000cea43f7223 */ /* 0x000fe2000001083f */
[----:B------:R-:W-:Y:S01]  /*9460*/  FFMA.FTZ R67, R180, R66, -R67 ;  /* 0x00000042b4437223 */ /* 0x000fe20000010843 */
[----:B------:R-:W-:Y:S01]  /*9470*/  FFMA.FTZ R204, R150, UR49, -R65 ;  /* 0x0000003196cc7c23 */ /* 0x000fe20008010841 */
[----:B------:R-:W-:Y:S01]  /*9480*/  FFMA.FTZ R62, R164, R183, R62 ;  /* 0x000000b7a43e7223 */ /* 0x000fe2000001003e */
[----:B------:R-:W-:Y:S01]  /*9490*/  FFMA.FTZ R205, R40, R41, R63 ;  /* 0x0000002928cd7223 */ /* 0x000fe2000001003f */
[----:B------:R-:W-:Y:S01]  /*94a0*/  VOTEU.ALL UP0, P0 ;  /* 0x0000000000ff7886 */ /* 0x000fe20000000000 */
[----:B------:R-:W-:-:S02]  /*94b0*/  HFMA2 R72, -RZ, RZ, 1.875, 0 ;  /* 0x3f800000ff487431 */ /* 0x000fc400000001ff */
[----:B------:R-:W-:Y:S01]  /*94c0*/  FADD.FTZ R127, RZ, R62 ;  /* 0x0000003eff7f7221 */ /* 0x000fe20000010000 */
[C---:B------:R-:W-:Y:S01]  /*94d0*/  FMUL.FTZ R63, R161.reuse, R205 ;  /* 0x000000cda13f7220 */ /* 0x040fe20000410000 */
[----:B------:R-:W-:Y:S01]  /*94e0*/  CS2R R74, SRZ ;  /* 0x00000000004a7805 */ /* 0x000fe2000001ff00 */
[----:B------:R-:W-:Y:S01]  /*94f0*/  @!UP0 ULEA UR33, UR8, UR28, 0x4 ;  /* 0x0000001c08218291 */ /* 0x000fe2000f8e20ff */
[-C--:B------:R-:W-:Y:S01]  /*9500*/  FMUL.FTZ R65, R161, R127.reuse ;  /* 0x0000007fa1417220 */ /* 0x080fe20000410000 */
[----:B------:R-:W-:Y:S01]  /*9510*/  FFMA.FTZ R126, R162, R127, R63 ;  /* 0x0000007fa27e7223 */ /* 0x000fe2000001003f */
[----:B------:R-:W-:Y:S01]  /*9520*/  FADD.FTZ R63, R116, R67 ;  /* 0x00000043743f7221 */ /* 0x000fe20000010000 */
[----:B------:R-:W-:Y:S01]  /*9530*/  MOV R73, RZ ;  /* 0x000000ff00497202 */ /* 0x000fe20000000f00 */
[----:B------:R-:W-:Y:S01]  /*9540*/  FFMA.FTZ R222, R162, R205, -R65 ;  /* 0x000000cda2de7223 */ /* 0x000fe20000010841 */
[----:B------:R-:W-:Y:S01]  /*9550*/  FADD.FTZ R126, RZ, R126 ;  /* 0x0000007eff7e7221 */ /* 0x000fe20000010000 */
[----:B------:R-:W-:Y:S01]  /*9560*/  FFMA.FTZ R62, R0, R204, R71 ;  /* 0x000000cc003e7223 */ /* 0x000fe20000010047 */
[----:B------:R-:W-:Y:S01]  /*9570*/  ISETP.GT.U32.AND P2, PT, R182, 0x1f, PT ;  /* 0x0000001fb600780c */ /* 0x000fe20003f44070 */
[----:B------:R-:W-:Y:S01]  /*9580*/  FFMA.FTZ R222, R39, R37, R222 ;  /* 0x0000002527de7223 */ /* 0x000fe200000100de */
[C---:B------:R-:W-:Y:S01]  /*9590*/  FMUL.FTZ R65, R159.reuse, R126 ;  /* 0x0000007e9f417220 */ /* 0x040fe20000410000 */
[----:B------:R-:W0:Y:S02]  /*95a0*/  @!P0 LDS.128 R72, [UR33+0x8b80] ;  /* 0x008b8021ff488984 */ /* 0x000e240008000c00 */
[-C--:B------:R-:W-:Y:S01]  /*95b0*/  FMUL.FTZ R67, R159, R222.reuse ;  /* 0x000000de9f437220 */ /* 0x080fe20000410000 */
[C---:B------:R-:W-:Y:S01]  /*95c0*/  FFMA.FTZ R65, R160.reuse, R222, -R65 ;  /* 0x000000dea0417223 */ /* 0x040fe20000010841 */
[----:B------:R1:W-:Y:S02]  /*95d0*/  STS.128 [R181+0x6d80], R60 ;  /* 0x006d803cb5007388 */ /* 0x0003e40000000c00 */
[----:B------:R-:W-:Y:S01]  /*95e0*/  FFMA.FTZ R67, R160, R126, R67 ;  /* 0x0000007ea0437223 */ /* 0x000fe20000010043 */
[----:B------:R-:W-:-:S03]  /*95f0*/  FFMA.FTZ R223, R38, R33, R65 ;  /* 0x0000002126df7223 */ /* 0x000fc60000010041 */
[----:B------:R-:W-:Y:S01]  /*9600*/  FADD.FTZ R203, RZ, R67 ;  /* 0x00000043ffcb7221 */ /* 0x000fe20000010000 */
[----:B------:R-:W-:-:S03]  /*9610*/  FMUL.FTZ R65, R157, R223 ;  /* 0x000000df9d417220 */ /* 0x000fc60000410000 */
[-C--:B------:R-:W-:Y:S01]  /*9620*/  FMUL.FTZ R64, R157, R203.reuse ;  /* 0x000000cb9d407220 */ /* 0x080fe20000410000 */
[----:B------:R-:W-:-:S04]  /*9630*/  FFMA.FTZ R65, R158, R203, R65 ;  /* 0x000000cb9e417223 */ /* 0x000fc80000010041 */
[----:B------:R-:W-:Y:S01]  /*9640*/  FADD.FTZ R202, RZ, R65 ;  /* 0x00000041ffca7221 */ /* 0x000fe20000010000 */
[----:B-1----:R-:W-:-:S04]  /*9650*/  FFMA.FTZ R61, R158, R223, -R64 ;  /* 0x000000df9e3d7223 */ /* 0x002fc80000010840 */
[----:B------:R-:W-:Y:S01]  /*9660*/  FFMA.FTZ R224, R36, R32, R61 ;  /* 0x0000002024e07223 */ /* 0x000fe2000001003d */
[----:B------:R-:W-:-:S04]  /*9670*/  FMUL.FTZ R61, R155, R202 ;  /* 0x000000ca9b3d7220 */ /* 0x000fc80000410000 */
[-C--:B------:R-:W-:Y:S01]  /*9680*/  FFMA.FTZ R60, R156, R224.reuse, -R61 ;  /* 0x000000e09c3c7223 */ /* 0x080fe2000001083d */
[----:B------:R-:W-:-:S03]  /*9690*/  FMUL.FTZ R61, R155, R224 ;  /* 0x000000e09b3d7220 */ /* 0x000fc60000410000 */
[----:B------:R-:W-:Y:S01]  /*96a0*/  FFMA.FTZ R225, R35, R31, R60 ;  /* 0x0000001f23e17223 */ /* 0x000fe2000001003c */
[----:B------:R-:W-:-:S04]  /*96b0*/  FFMA.FTZ R61, R156, R202, R61 ;  /* 0x000000ca9c3d7223 */ /* 0x000fc8000001003d */
        /* <DEDUP_REMOVED lines=13> */
[----:B0-----:R-:W-:Y:S05]  /*9790*/  @P2 BRA `(.L_x_1019) ;  /* 0x0000000c00742947 */ /* 0x001fea0003800000 */
[----:B------:R-:W-:Y:S01]  /*97a0*/  MOV R231, 0x50 ;  /* 0x0000005000e77802 */ /* 0x000fe20000000f00 */
[----:B------:R-:W-:-:S04]  /*97b0*/  UMOV UR33, 0xffffffff ;  /* 0xffffffff00217882 */ /* 0x000fc80000000000 */
[----:B------:R-:W-:-:S05]  /*97c0*/  IMAD R231, R182, R231, UR28 ;  /* 0x0000001cb6e77e24 */ /* 0x000fca000f8e02e7 */
[----:B------:R-:W-:Y:S04]  /*97d0*/  LDS.128 R68, [R231+0x6da0] ;  /* 0x006da000e7447984 */ /* 0x000fe80000000c00 */
[----:B------:R-:W0:Y:S04]  /*97e0*/  LDS.128 R64, [R231+0x6db0] ;  /* 0x006db000e7407984 */ /* 0x000e280000000c00 */
[----:B------:R-:W1:Y:S01]  /*97f0*/  LDS.128 R60, [R231+0x6d90] ;  /* 0x006d9000e73c7984 */ /* 0x000e620000000c00 */
[C---:B0-----:R-:W-:Y:S01]  /*9800*/  FMUL.FTZ R235, R69.reuse, R64 ;  /* 0x0000004045eb7220 */ /* 0x041fe20000410000 */
[C---:B------:R-:W-:Y:S01]  /*9810*/  FMUL.FTZ R233, R69.reuse, R65 ;  /* 0x0000004145e97220 */ /* 0x040fe20000410000 */
[C---:B------:R-:W-:Y:S01]  /*9820*/  FMUL.FTZ R232, R69.reuse, R66 ;  /* 0x0000004245e87220 */ /* 0x040fe20000410000 */
[----:B------:R-:W-:Y:S01]  /*9830*/  FMUL.FTZ R98, R69, R67 ;  /* 0x0000004345627220 */ /* 0x000fe20000410000 */
[C---:B------:R-:W-:Y:S01]  /*9840*/  FFMA.FTZ R235, R68.reuse, R65, R235 ;  /* 0x0000004144eb7223 */ /* 0x040fe200000100eb */
[C---:B------:R-:W-:Y:S01]  /*9850*/  FFMA.FTZ R233, R68.reuse, R64, -R233 ;  /* 0x0000004044e97223 */ /* 0x040fe200000108e9 */
[C---:B------:R-:W-:Y:S01]  /*9860*/  FFMA.FTZ R232, R68.reuse, R67, R232 ;  /* 0x0000004344e87223 */ /* 0x040fe200000100e8 */
[----:B------:R-:W-:Y:S01]  /*9870*/  FFMA.FTZ R98, R68, R66, -R98 ;  /* 0x0000004244627223 */ /* 0x000fe20000010862 */
[C---:B-1---5:R-:W-:Y:S01]  /*9880*/  FMUL.FTZ R77, R61.reuse, R235 ;  /* 0x000000eb3d4d7220 */ /* 0x062fe20000410000 */
[-C--:B------:R-:W-:Y:S01]  /*9890*/  FMUL.FTZ R76, R61, R233.reuse ;  /* 0x000000e93d4c7220 */ /* 0x080fe20000410000 */
[----:B------:R-:W-:Y:S01]  /*98a0*/  FADD.FTZ R232, R71, R232 ;  /* 0x000000e847e87221 */ /* 0x000fe20000010000 */
[----:B------:R-:W-:Y:S01]  /*98b0*/  FADD.FTZ R98, R70, R98 ;  /* 0x0000006246627221 */ /* 0x000fe20000010000 */
[C---:B------:R-:W-:Y:S01]  /*98c0*/  FFMA.FTZ R233, R60.reuse, R233, -R77 ;  /* 0x000000e93ce97223 */ /* 0x040fe2000001084d */
[----:B------:R-:W-:Y:S01]  /*98d0*/  FFMA.FTZ R235, R60, R235, R76 ;  /* 0x000000eb3ceb7223 */ /* 0x000fe2000001004c */
[C---:B------:R-:W-:Y:S01]  /*98e0*/  FMUL.FTZ R77, R61.reuse, R232 ;  /* 0x000000e83d4d7220 */ /* 0x040fe20000410000 */
[----:B------:R-:W-:-:S03]  /*98f0*/  FMUL.FTZ R76, R61, R98 ;  /* 0x000000623d4c7220 */ /* 0x000fc60000410000 */
[C---:B------:R-:W-:Y:S01]  /*9900*/  FFMA.FTZ R98, R60.reuse, R98, -R77 ;  /* 0x000000623c627223 */ /* 0x040fe2000001084d */
[----:B------:R-:W-:Y:S02]  /*9910*/  FFMA.FTZ R232, R60, R232, R76 ;  /* 0x000000e83ce87223 */ /* 0x000fe4000001004c */
[----:B------:R-:W0:Y:S01]  /*9920*/  LDS.128 R76, [R231+0x6d80] ;  /* 0x006d8000e74c7984 */ /* 0x000e220000000c00 */
[----:B------:R-:W-:Y:S01]  /*9930*/  FADD.FTZ R98, R62, R98 ;  /* 0x000000623e627221 */ /* 0x000fe20000010000 */
[----:B------:R-:W-:Y:S01]  /*9940*/  FADD.FTZ R232, R63, R232 ;  /* 0x000000e83fe87221 */ /* 0x000fe20000010000 */
[----:B0-----:R-:W-:-:S04]  /*9950*/  FMUL.FTZ R234, R77, R235 ;  /* 0x000000eb4dea7220 */ /* 0x001fc80000410000 */
[-C--:B------:R-:W-:Y:S01]  /*9960*/  FFMA.FTZ R234, R76, R233.reuse, -R234 ;  /* 0x000000e94cea7223 */ /* 0x080fe200000108ea */
[----:B------:R-:W-:-:S04]  /*9970*/  FMUL.FTZ R233, R77, R233 ;  /* 0x000000e94de97220 */ /* 0x000fc80000410000 */
[----:B------:R-:W-:Y:S01]  /*9980*/  FFMA.FTZ R233, R76, R235, R233 ;  /* 0x000000eb4ce97223 */ /* 0x000fe200000100e9 */
[C---:B------:R-:W-:Y:S01]  /*9990*/  FMUL.FTZ R235, R77.reuse, R232 ;  /* 0x000000e84deb7220 */ /* 0x040fe20000410000 */
[----:B------:R-:W-:-:S03]  /*99a0*/  FMUL.FTZ R77, R77, R98 ;  /* 0x000000624d4d7220 */ /* 0x000fc60000410000 */
[C---:B------:R-:W-:Y:S01]  /*99b0*/  FFMA.FTZ R235, R76.reuse, R98, -R235 ;  /* 0x000000624ceb7223 */ /* 0x040fe200000108eb */
[----:B------:R-:W-:Y:S01]  /*99c0*/  FFMA.FTZ R77, R76, R232, R77 ;  /* 0x000000e84c4d7223 */ /* 0x000fe2000001004d */
[----:B------:R-:W-:Y:S02]  /*99d0*/  LOP3.LUT R98, R182, 0x1f, RZ, 0xc0, !PT ;  /* 0x0000001fb6627812 */ /* 0x000fe400078ec0ff */
[----:B------:R-:W-:Y:S01]  /*99e0*/  FADD.FTZ R78, R78, R235 ;  /* 0x000000eb4e4e7221 */ /* 0x000fe20000010000 */
[----:B------:R-:W-:Y:S01]  /*99f0*/  FADD.FTZ R79, R79, R77 ;  /* 0x0000004d4f4f7221 */ /* 0x000fe20000010000 */
[----:B------:R-:W-:Y:S01]  /*9a00*/  ISETP.NE.AND P2, PT, R98, 0x1f, PT ;  /* 0x0000001f6200780c */ /* 0x000fe20003f45270 */
[----:B------:R-:W-:-:S12]  /*9a10*/  BRA.DIV UR33, `(.L_x_1020) ;  /* 0x0000007e21dc7947 */ /* 0x000fd8000b800000 */
[----:B------:R0:W1:Y:S01]  /*9a20*/  SHFL.DOWN PT, R237, R234, 0x1, 0x1f ;  /* 0x08201f00eaed7f89 */ /* 0x00006200000e0000 */
[----:B------:R-:W-:Y:S02]  /*9a30*/  MOV R76, R234 ;  /* 0x000000ea004c7202 */ /* 0x000fe40000000f00 */
[----:B------:R-:W-:Y:S01]  /*9a40*/  MOV R77, R233 ;  /* 0x000000e9004d7202 */ /* 0x000fe20000000f00 */
[----:B------:R0:W2:Y:S04]  /*9a50*/  SHFL.DOWN PT, R238, R233, 0x1, 0x1f ;  /* 0x08201f00e9ee7f89 */ /* 0x0000a800000e0000 */
[----:B------:R0:W3:Y:S04]  /*9a60*/  SHFL.DOWN PT, R239, R78, 0x1, 0x1f ;  /* 0x08201f004eef7f89 */ /* 0x0000e800000e0000 */
[----:B------:R0:W4:Y:S02]  /*9a70*/  SHFL.DOWN PT, R232, R79, 0x1, 0x1f ;  /* 0x08201f004fe87f89 */ /* 0x00012400000e0000 */
.L_x_1161:
[----:B------:R-:W-:Y:S04]  /*9a80*/  BSSY.RECONVERGENT B0, `(.L_x_1021) ;  /* 0x000000d000007945 */ /* 0x000fe80003800200 */
[----:B------:R-:W-:Y:S05]  /*9a90*/  @!P2 BRA `(.L_x_1022) ;  /* 0x00000000002ca947 */ /* 0x000fea0003800000 */
[-C--:B0---4-:R-:W-:Y:S01]  /*9aa0*/  FMUL.FTZ R233, R77, R232.reuse ;  /* 0x000000e84de97220 */ /* 0x091fe20000410000 */
[----:B------:R-:W-:-:S03]  /*9ab0*/  FMUL.FTZ R232, R76, R232 ;  /* 0x000000e84ce87220 */ /* 0x000fc60000410000 */
[-C--:B---3--:R-:W-:Y:S01]  /*9ac0*/  FFMA.FTZ R233, R76, R239.reuse, -R233 ;  /* 0x000000ef4ce97223 */ /* 0x088fe200000108e9 */
[----:B------:R-:W-:-:S03]  /*9ad0*/  FFMA.FTZ R232, R77, R239, R232 ;  /* 0x000000ef4de87223 */ /* 0x000fc600000100e8 */
[----:B------:R-:W-:Y:S01]  /*9ae0*/  FADD.FTZ R78, R78, R233 ;  /* 0x000000e94e4e7221 */ /* 0x000fe20000010000 */
[----:B------:R-:W-:Y:S01]  /*9af0*/  FADD.FTZ R79, R79, R232 ;  /* 0x000000e84f4f7221 */ /* 0x000fe20000010000 */
[-C--:B--2---:R-:W-:Y:S01]  /*9b00*/  FMUL.FTZ R232, R77, R238.reuse ;  /* 0x000000ee4de87220 */ /* 0x084fe20000410000 */
[----:B------:R-:W-:-:S03]  /*9b10*/  FMUL.FTZ R238, R76, R238 ;  /* 0x000000ee4cee7220 */ /* 0x000fc60000410000 */
[C---:B-1----:R-:W-:Y:S01]  /*9b20*/  FFMA.FTZ R232, R237.reuse, R76, -R232 ;  /* 0x0000004cede87223 */ /* 0x042fe200000108e8 */
[----:B------:R-:W-:-:S04]  /*9b30*/  FFMA.FTZ R77, R237, R77, R238 ;  /* 0x0000004ded4d7223 */ /* 0x000fc800000100ee */
[----:B------:R-:W-:-:S07]  /*9b40*/  MOV R76, R232 ;  /* 0x000000e8004c7202 */ /* 0x000fce0000000f00 */
.L_x_1022:
[----:B------:R-:W-:Y:S05]  /*9b50*/  BSYNC.RECONVERGENT B0 ;  /* 0x0000000000007941 */ /* 0x000fea0003800200 */
.L_x_1021:
[----:B------:R-:W-:Y:S01]  /*9b60*/  UMOV UR33, 0xffffffff ;  /* 0xffffffff00217882 */ /* 0x000fe20000000000 */
[----:B------:R-:W-:Y:S02]  /*9b70*/  ISETP.GT.U32.AND P2, PT, R98, 0x1d, PT ;  /* 0x0000001d6200780c */ /* 0x000fe40003f44070 */
[----:B------:R-:W-:Y:S11]  /*9b80*/  BRA.DIV UR33, `(.L_x_1023) ;  /* 0x0000007e21e47947 */ /* 0x000ff6000b800000 */
[----:B0-----:R0:W0:Y:S04]  /*9b90*/  SHFL.DOWN PT, R233, R76, 0x2, 0x1f ;  /* 0x08401f004ce97f89 */ /* 0x00102800000e0000 */
[----:B------:R0:W0:Y:S04]  /*9ba0*/  SHFL.DOWN PT, R234, R77, 0x2, 0x1f ;  /* 0x08401f004dea7f89 */ /* 0x00002800000e0000 */
[----:B-1----:R1:W0:Y:S04]  /*9bb0*/  SHFL.DOWN PT, R237, R78, 0x2, 0x1f ;  /* 0x08401f004eed7f89 */ /* 0x00222800000e0000 */
[----:B------:R1:W0:Y:S02]  /*9bc0*/  SHFL.DOWN PT, R235, R79, 0x2, 0x1f ;  /* 0x08401f004feb7f89 */ /* 0x00022400000e0000 */
.L_x_1167:
[----:B------:R-:W-:Y:S04]  /*9bd0*/  BSSY.RECONVERGENT B0, `(.L_x_1024) ;  /* 0x000000d000007945 */ /* 0x000fe80003800200 */
[----:B------:R-:W-:Y:S05]  /*9be0*/  @P2 BRA `(.L_x_1025) ;  /* 0x00000000002c2947 */ /* 0x000fea0003800000 */
[-C--:B0---4-:R-:W-:Y:S01]  /*9bf0*/  FMUL.FTZ R232, R77, R235.reuse ;  /* 0x000000eb4de87220 */ /* 0x091fe20000410000 */
[----:B------:R-:W-:-:S03]  /*9c00*/  FMUL.FTZ R235, R76, R235 ;  /* 0x000000eb4ceb7220 */ /* 0x000fc60000410000 */
[-C--:B------:R-:W-:Y:S01]  /*9c10*/  FFMA.FTZ R232, R76, R237.reuse, -R232 ;  /* 0x000000ed4ce87223 */ /* 0x080fe200000108e8 */
[----:B------:R-:W-:-:S03]  /*9c20*/  FFMA.FTZ R235, R77, R237, R235 ;  /* 0x000000ed4deb7223 */ /* 0x000fc600000100eb */
[----:B-1----:R-:W-:Y:S01]  /*9c30*/  FADD.FTZ R78, R78, R232 ;  /* 0x000000e84e4e7221 */ /* 0x002fe20000010000 */
[-C--:B------:R-:W-:Y:S01]  /*9c40*/  FMUL.FTZ R232, R77, R234.reuse ;  /* 0x000000ea4de87220 */ /* 0x080fe20000410000 */
[C---:B------:R-:W-:Y:S01]  /*9c50*/  FMUL.FTZ R234, R76.reuse, R234 ;  /* 0x000000ea4cea7220 */ /* 0x040fe20000410000 */
[----:B------:R-:W-:Y:S02]  /*9c60*/  FADD.FTZ R79, R79, R235 ;  /* 0x000000eb4f4f7221 */ /* 0x000fe40000010000 */
[-C--:B------:R-:W-:Y:S01]  /*9c70*/  FFMA.FTZ R232, R76, R233.reuse, -R232 ;  /* 0x000000e94ce87223 */ /* 0x080fe200000108e8 */
[----:B------:R-:W-:-:S04]  /*9c80*/  FFMA.FTZ R77, R77, R233, R234 ;  /* 0x000000e94d4d7223 */ /* 0x000fc800000100ea */
[----:B------:R-:W-:-:S07]  /*9c90*/  MOV R76, R232 ;  /* 0x000000e8004c7202 */ /* 0x000fce0000000f00 */
.L_x_1025:
[----:B------:R-:W-:Y:S05]  /*9ca0*/  BSYNC.RECONVERGENT B0 ;  /* 0x0000000000007941 */ /* 0x000fea0003800200 */
.L_x_1024:
[----:B------:R-:W-:Y:S01]  /*9cb0*/  UMOV UR33, 0xffffffff ;  /* 0xffffffff00217882 */ /* 0x000fe20000000000 */
[----:B------:R-:W-:Y:S02]  /*9cc0*/  ISETP.GT.U32.AND P2, PT, R98, 0x1b, PT ;  /* 0x0000001b6200780c */ /* 0x000fe40003f44070 */
[----:B------:R-:W-:Y:S11]  /*9cd0*/  BRA.DIV UR33, `(.L_x_1026) ;  /* 0x0000008221047947 */ /* 0x000ff6000b800000 */
[----:B0-----:R0:W0:Y:S04]  /*9ce0*/  SHFL.DOWN PT, R233, R76, 0x4, 0x1f ;  /* 0x08801f004ce97f89 */ /* 0x00102800000e0000 */
[----:B------:R0:W0:Y:S04]  /*9cf0*/  SHFL.DOWN PT, R234, R77, 0x4, 0x1f ;  /* 0x08801f004dea7f89 */ /* 0x00002800000e0000 */
[----:B------:R0:W0:Y:S04]  /*9d00*/  SHFL.DOWN PT, R237, R78, 0x4, 0x1f ;  /* 0x08801f004eed7f89 */ /* 0x00002800000e0000 */
[----:B------:R0:W0:Y:S02]  /*9d10*/  SHFL.DOWN PT, R235, R79, 0x4, 0x1f ;  /* 0x08801f004feb7f89 */ /* 0x00002400000e0000 */
.L_x_1173:
        /* <DEDUP_REMOVED lines=13> */
.L_x_1028:
[----:B------:R-:W-:Y:S05]  /*9df0*/  BSYNC.RECONVERGENT B0 ;  /* 0x0000000000007941 */ /* 0x000fea0003800200 */
.L_x_1027:
[----:B------:R-:W-:Y:S01]  /*9e00*/  UMOV UR33, 0xffffffff ;  /* 0xffffffff00217882 */ /* 0x000fe20000000000 */
[----:B------:R-:W-:Y:S02]  /*9e10*/  ISETP.GT.U32.AND P2, PT, R98, 0x17, PT ;  /* 0x000000176200780c */ /* 0x000fe40003f44070 */
[----:B------:R-:W-:Y:S11]  /*9e20*/  BRA.DIV UR33, `(.L_x_1029) ;  /* 0x0000008221247947 */ /* 0x000ff6000b800000 */
[----:B0-----:R0:W0:Y:S04]  /*9e30*/  SHFL.DOWN PT, R233, R76, 0x8, 0x1f ;  /* 0x09001f004ce97f89 */ /* 0x00102800000e0000 */
[----:B------:R0:W0:Y:S04]  /*9e40*/  SHFL.DOWN PT, R234, R77, 0x8, 0x1f ;  /* 0x09001f004dea7f89 */ /* 0x00002800000e0000 */
[----:B------:R0:W0:Y:S04]  /*9e50*/  SHFL.DOWN PT, R237, R78, 0x8, 0x1f ;  /* 0x09001f004eed7f89 */ /* 0x00002800000e0000 */
[----:B------:R0:W0:Y:S02]  /*9e60*/  SHFL.DOWN PT, R235, R79, 0x8, 0x1f ;  /* 0x09001f004feb7f89 */ /* 0x00002400000e0000 */
.L_x_1179:
        /* <DEDUP_REMOVED lines=13> */
.L_x_1031:
[----:B------:R-:W-:Y:S05]  /*9f40*/  BSYNC.RECONVERGENT B0 ;  /* 0x0000000000007941 */ /* 0x000fea0003800200 */
.L_x_1030:
[----:B------:R-:W-:Y:S01]  /*9f50*/  UMOV UR33, 0xffffffff ;  /* 0xffffffff00217882 */ /* 0x000fe20000000000 */
[----:B------:R-:W-:Y:S02]  /*9f60*/  ISETP.GT.U32.AND P2, PT, R98, 0xf, PT ;  /* 0x0000000f6200780c */ /* 0x000fe40003f44070 */
[----:B------:R-:W-:Y:S11]  /*9f70*/  BRA.DIV UR33, `(.L_x_1032) ;  /* 0x0000008221447947 */ /* 0x000ff6000b800000 */
[----:B0-----:R0:W0:Y:S04]  /*9f80*/  SHFL.DOWN PT, R233, R76, 0x10, 0x1f ;  /* 0x0a001f004ce97f89 */ /* 0x00102800000e0000 */
[----:B------:R0:W0:Y:S04]  /*9f90*/  SHFL.DOWN PT, R234, R77, 0x10, 0x1f ;  /* 0x0a001f004dea7f89 */ /* 0x00002800000e0000 */
[----:B------:R0:W0:Y:S04]  /*9fa0*/  SHFL.DOWN PT, R237, R78, 0x10, 0x1f ;  /* 0x0a001f004eed7f89 */ /* 0x00002800000e0000 */
[----:B------:R0:W0:Y:S02]  /*9fb0*/  SHFL.DOWN PT, R235, R79, 0x10, 0x1f ;  /* 0x0a001f004feb7f89 */ /* 0x00002400000e0000 */
.L_x_1185:
        /* <DEDUP_REMOVED lines=13> */
.L_x_1034:
[----:B------:R-:W-:Y:S05]  /*a090*/  BSYNC.RECONVERGENT B0 ;  /* 0x0000000000007941 */ /* 0x000fea0003800200 */
.L_x_1033:
[----:B------:R-:W-:Y:S01]  /*a0a0*/  UMOV UR33, 0xffffffff ;  /* 0xffffffff00217882 */ /* 0x000fe20000000000 */
[----:B------:R-:W-:Y:S02]  /*a0b0*/  ISETP.NE.AND P2, PT, R182, 0x1f, PT ;  /* 0x0000001fb600780c */ /* 0x000fe40003f45270 */
[----:B------:R-:W-:Y:S11]  /*a0c0*/  BRA.DIV UR33, `(.L_x_1035) ;  /* 0x0000008221647947 */ /* 0x000ff6000b800000 */
[----:B--2---:R-:W4:Y:S04]  /*a0d0*/  SHFL.IDX PT, R238, R77, RZ, 0x1f ;  /* 0x00001fff4dee7589 */ /* 0x004f2800000e0000 */
[----:B------:R-:W2:Y:S04]  /*a0e0*/  SHFL.IDX PT, R240, R76, RZ, 0x1f ;  /* 0x00001fff4cf07589 */ /* 0x000ea800000e0000 */
[----:B0-----:R-:W0:Y:S04]  /*a0f0*/  SHFL.IDX PT, R237, R78, RZ, 0x1f ;  /* 0x00001fff4eed7589 */ /* 0x001e2800000e0000 */
[----:B------:R-:W5:Y:S04]  /*a100*/  SHFL.IDX PT, R236, R79, RZ, 0x1f ;  /* 0x00001fff4fec7589 */ /* 0x000f6800000e0000 */
[----:B------:R-:W5:Y:S04]  /*a110*/  SHFL.DOWN PT, R76, R76, 0x1, 0x1f ;  /* 0x08201f004c4c7f89 */ /* 0x000f6800000e0000 */
[----:B------:R-:W5:Y:S01]  /*a120*/  SHFL.DOWN PT, R77, R77, 0x1, 0x1f ;  /* 0x08201f004d4d7f89 */ /* 0x000f6200000e0000 */
[-C--:B----4-:R-:W-:Y:S01]  /*a130*/  FMUL.FTZ R232, R75, R238.reuse ;  /* 0x000000ee4be87220 */ /* 0x090fe20000410000 */
[-C--:B------:R-:W-:Y:S01]  /*a140*/  FMUL.FTZ R233, R73, R238.reuse ;  /* 0x000000ee49e97220 */ /* 0x080fe20000410000 */
[----:B---3--:R-:W-:Y:S01]  /*a150*/  FMUL.FTZ R239, R72, R238 ;  /* 0x000000ee48ef7220 */ /* 0x008fe20000410000 */
[----:B-1----:R-:W1:Y:S01]  /*a160*/  SHFL.DOWN PT, R78, R78, 0x1, 0x1f ;  /* 0x08201f004e4e7f89 */ /* 0x002e6200000e0000 */
[----:B--2---:R-:W-:-:S02]  /*a170*/  FFMA.FTZ R232, R74, R240, -R232 ;  /* 0x000000f04ae87223 */ /* 0x004fc400000108e8 */
[----:B------:R-:W-:Y:S01]  /*a180*/  FFMA.FTZ R239, R73, R240, R239 ;  /* 0x000000f049ef7223 */ /* 0x000fe200000100ef */
[----:B------:R-:W2:Y:S01]  /*a190*/  SHFL.DOWN PT, R79, R79, 0x1, 0x1f ;  /* 0x08201f004f4f7f89 */ /* 0x000ea200000e0000 */
[----:B0-----:R-:W-:Y:S01]  /*a1a0*/  FADD.FTZ R237, R237, R232 ;  /* 0x000000e8eded7221 */ /* 0x001fe20000010000 */
[----:B------:R-:W-:Y:S01]  /*a1b0*/  FMUL.FTZ R232, R74, R238 ;  /* 0x000000ee4ae87220 */ /* 0x000fe20000410000 */
[-C--:B------:R-:W-:Y:S01]  /*a1c0*/  FFMA.FTZ R238, R72, R240.reuse, -R233 ;  /* 0x000000f048ee7223 */ /* 0x080fe200000108e9 */
[----:B------:R-:W0:Y:S02]  /*a1d0*/  SHFL.IDX PT, R73, R73, RZ, 0x1f ;  /* 0x00001fff49497589 */ /* 0x000e2400000e0000 */
[----:B------:R-:W-:Y:S02]  /*a1e0*/  FFMA.FTZ R232, R75, R240, R232 ;  /* 0x000000f04be87223 */ /* 0x000fe400000100e8 */
[----:B------:R-:W3:Y:S02]  /*a1f0*/  SHFL.IDX PT, R72, R72, RZ, 0x1f ;  /* 0x00001fff48487589 */ /* 0x000ee400000e0000 */
[----:B-----5:R-:W-:-:S02]  /*a200*/  FADD.FTZ R240, R236, R232 ;  /* 0x000000e8ecf07221 */ /* 0x020fc40000010000 */
[----:B------:R-:W4:Y:S04]  /*a210*/  SHFL.IDX PT, R74, R74, RZ, 0x1f ;  /* 0x00001fff4a4a7589 */ /* 0x000f2800000e0000 */
[----:B------:R-:W0:Y:S02]  /*a220*/  SHFL.IDX PT, R75, R75, RZ, 0x1f ;  /* 0x00001fff4b4b7589 */ /* 0x000e2400000e0000 */
.L_x_1199:
[----:B------:R-:W-:Y:S04]  /*a230*/  BSSY.RECONVERGENT B0, `(.L_x_1036) ;  /* 0x000000d000007945 */ /* 0x000fe80003800200 */
[----:B------:R-:W-:Y:S05]  /*a240*/  @!P2 BRA `(.L_x_1037) ;  /* 0x00000000002ca947 */ /* 0x000fea0003800000 */
[-C--:B0-----:R-:W-:Y:S01]  /*a250*/  FMUL.FTZ R232, R77, R73.reuse ;  /* 0x000000494de87220 */ /* 0x081fe20000410000 */
[----:B------:R-:W-:-:S03]  /*a260*/  FMUL.FTZ R73, R76, R73 ;  /* 0x000000494c497220 */ /* 0x000fc60000410000 */
[CC--:B---3--:R-:W-:Y:S01]  /*a270*/  FFMA.FTZ R232, R76.reuse, R72.reuse, -R232 ;  /* 0x000000484ce87223 */ /* 0x0c8fe200000108e8 */
[C---:B------:R-:W-:Y:S01]  /*a280*/  FFMA.FTZ R73, R77.reuse, R72, R73 ;  /* 0x000000484d497223 */ /* 0x040fe20000010049 */
[-C--:B------:R-:W-:Y:S01]  /*a290*/  FMUL.FTZ R72, R77, R75.reuse ;  /* 0x0000004b4d487220 */ /* 0x080fe20000410000 */
[----:B------:R-:W-:-:S03]  /*a2a0*/  FMUL.FTZ R75, R76, R75 ;  /* 0x0000004b4c4b7220 */ /* 0x000fc60000410000 */
[-C--:B----4-:R-:W-:Y:S01]  /*a2b0*/  FFMA.FTZ R72, R76, R74.reuse, -R72 ;  /* 0x0000004a4c487223 */ /* 0x090fe20000010848 */
[----:B------:R-:W-:-:S03]  /*a2c0*/  FFMA.FTZ R75, R77, R74, R75 ;  /* 0x0000004a4d4b7223 */ /* 0x000fc6000001004b */
[----:B-1----:R-:W-:Y:S01]  /*a2d0*/  FADD.FTZ R74, R78, R72 ;  /* 0x000000484e4a7221 */ /* 0x002fe20000010000 */
[----:B--2---:R-:W-:Y:S01]  /*a2e0*/  FADD.FTZ R75, R79, R75 ;  /* 0x0000004b4f4b7221 */ /* 0x004fe20000010000 */
[----:B------:R-:W-:-:S07]  /*a2f0*/  MOV R72, R232 ;  /* 0x000000e800487202 */ /* 0x000fce0000000f00 */
.L_x_1037:
[----:B------:R-:W-:Y:S05]  /*a300*/  BSYNC.RECONVERGENT B0 ;  /* 0x0000000000007941 */ /* 0x000fea0003800200 */
.L_x_1036:
[C---:B0-----:R-:W-:Y:S01]  /*a310*/  FMUL.FTZ R76, R65.reuse, R75 ;  /* 0x0000004b414c7220 */ /* 0x041fe20000410000 */
[----:B---3--:R-:W-:Y:S01]  /*a320*/  FMUL.FTZ R77, R65, R72 ;  /* 0x00000048414d7220 */ /* 0x008fe20000410000 */
[----:B----4-:R0:W-:Y:S02]  /*a330*/  STS.128 [R231+0x6db0], R72 ;  /* 0x006db048e7007388 */ /* 0x0101e40000000c00 */
[C---:B------:R-:W-:Y:S01]  /*a340*/  FFMA.FTZ R76, R64.reuse, R74, -R76 ;  /* 0x0000004a404c7223 */ /* 0x040fe2000001084c */
[----:B------:R-:W-:-:S03]  /*a350*/  FFMA.FTZ R77, R64, R73, R77 ;  /* 0x00000049404d7223 */ /* 0x000fc6000001004d */
[----:B-1----:R-:W-:Y:S01]  /*a360*/  FADD.FTZ R78, R66, R76 ;  /* 0x0000004c424e7221 */ /* 0x002fe20000010000 */
[C---:B------:R-:W-:Y:S01]  /*a370*/  FMUL.FTZ R76, R65.reuse, R73 ;  /* 0x00000049414c7220 */ /* 0x040fe20000410000 */
[----:B------:R-:W-:-:S03]  /*a380*/  FMUL.FTZ R65, R65, R74 ;  /* 0x0000004a41417220 */ /* 0x000fc60000410000 */
[C---:B------:R-:W-:Y:S01]  /*a390*/  FFMA.FTZ R76, R64.reuse, R72, -R76 ;  /* 0x00000048404c7223 */ /* 0x040fe2000001084c */
[----:B------:R-:W-:-:S04]  /*a3a0*/  FFMA.FTZ R65, R64, R75, R65 ;  /* 0x0000004b40417223 */ /* 0x000fc80000010041 */
[----:B--2---:R-:W-:Y:S01]  /*a3b0*/  FADD.FTZ R79, R67, R65 ;  /* 0x00000041434f7221 */ /* 0x004fe20000010000 */
[C---:B------:R-:W-:Y:S01]  /*a3c0*/  FMUL.FTZ R65, R69.reuse, R76 ;  /* 0x0000004c45417220 */ /* 0x040fe20000410000 */
[----:B0-----:R-:W-:Y:S02]  /*a3d0*/  MOV R75, R240 ;  /* 0x000000f0004b7202 */ /* 0x001fe40000000f00 */
[C---:B------:R-:W-:Y:S01]  /*a3e0*/  FMUL.FTZ R64, R69.reuse, R79 ;  /* 0x0000004f45407220 */ /* 0x040fe20000410000 */
[C---:B------:R-:W-:Y:S01]  /*a3f0*/  FFMA.FTZ R65, R68.reuse, R77, R65 ;  /* 0x0000004d44417223 */ /* 0x040fe20000010041 */
[----:B------:R0:W-:Y:S01]  /*a400*/  STS.128 [R231+0x6da0], R76 ;  /* 0x006da04ce7007388 */ /* 0x0001e20000000c00 */
[----:B------:R-:W-:Y:S01]  /*a410*/  MOV R74, R237 ;  /* 0x000000ed004a7202 */ /* 0x000fe20000000f00 */
[----:B------:R-:W-:Y:S01]  /*a420*/  FFMA.FTZ R64, R68, R78, -R64 ;  /* 0x0000004e44407223 */ /* 0x000fe20000010840 */
[----:B------:R-:W-:Y:S02]  /*a430*/  MOV R73, R239 ;  /* 0x000000ef00497202 */ /* 0x000fe40000000f00 */
[----:B------:R-:W-:Y:S01]  /*a440*/  MOV R72, R238 ;  /* 0x000000ee00487202 */ /* 0x000fe20000000f00 */
[----:B------:R-:W-:Y:S01]  /*a450*/  FADD.FTZ R66, R70, R64 ;  /* 0x0000004046427221 */ /* 0x000fe20000010000 */
[C---:B------:R-:W-:Y:S01]  /*a460*/  FMUL.FTZ R64, R69.reuse, R77 ;  /* 0x0000004d45407220 */ /* 0x040fe20000410000 */
[----:B------:R-:W-:-:S03]  /*a470*/  FMUL.FTZ R69, R69, R78 ;  /* 0x0000004e45457220 */ /* 0x000fc60000410000 */
[C---:B------:R-:W-:Y:S01]  /*a480*/  FFMA.FTZ R64, R68.reuse, R76, -R64 ;  /* 0x0000004c44407223 */ /* 0x040fe20000010840 */
[----:B------:R-:W-:-:S04]  /*a490*/  FFMA.FTZ R68, R68, R79, R69 ;  /* 0x0000004f44447223 */ /* 0x000fc80000010045 */
[----:B------:R-:W-:-:S04]  /*a4a0*/  FADD.FTZ R67, R71, R68 ;  /* 0x0000004447437221 */ /* 0x000fc80000010000 */
[----:B------:R-:W-:Y:S01]  /*a4b0*/  FMUL.FTZ R69, R61, R67 ;  /* 0x000000433d457220 */ /* 0x000fe20000410000 */
[----:B------:R0:W-:Y:S03]  /*a4c0*/  STS.128 [R231+0x6d90], R64 ;  /* 0x006d9040e7007388 */ /* 0x0001e60000000c00 */
[----:B------:R-:W-:-:S04]  /*a4d0*/  FFMA.FTZ R69, R60, R66, -R69 ;  /* 0x000000423c457223 */ /* 0x000fc80000010845 */
[----:B------:R-:W-:Y:S01]  /*a4e0*/  FADD.FTZ R70, R62, R69 ;  /* 0x000000453e467221 */ /* 0x000fe20000010000 */
[C---:B------:R-:W-:Y:S01]  /*a4f0*/  FMUL.FTZ R69, R61.reuse, R65 ;  /* 0x000000413d457220 */ /* 0x040fe20000410000 */
[----:B------:R-:W-:-:S03]  /*a500*/  FMUL.FTZ R62, R61, R64 ;  /* 0x000000403d3e7220 */ /* 0x000fc60000410000 */
[C---:B------:R-:W-:Y:S01]  /*a510*/  FFMA.FTZ R68, R60.reuse, R64, -R69 ;  /* 0x000000403c447223 */ /* 0x040fe20000010845 */
[----:B------:R-:W-:Y:S01]  /*a520*/  FFMA.FTZ R69, R60, R65, R62 ;  /* 0x000000413c457223 */ /* 0x000fe2000001003e */
[----:B------:R-:W-:-:S04]  /*a530*/  FMUL.FTZ R62, R61, R66 ;  /* 0x000000423d3e7220 */ /* 0x000fc80000410000 */
[----:B------:R-:W-:-:S04]  /*a540*/  FFMA.FTZ R62, R60, R67, R62 ;  /* 0x000000433c3e7223 */ /* 0x000fc8000001003e */
[----:B------:R-:W-:-:S05]  /*a550*/  FADD.FTZ R71, R63, R62 ;  /* 0x0000003e3f477221 */ /* 0x000fca0000010000 */
[----:B------:R0:W-:Y:S02]  /*a560*/  STS.128 [R231+0x6d80], R68 ;  /* 0x006d8044e7007388 */ /* 0x0001e40000000c00 */
.L_x_1019:
[----:B------:R-:W-:Y:S05]  /*a570*/  WARPSYNC.ALL ;  /* 0x0000000000007948 */ /* 0x000fea0003800000 */
[----:B------:R-:W-:Y:S01]  /*a580*/  ISETP.NE.AND P0, PT, R182, RZ, PT ;  /* 0x000000ffb600720c */ /* 0x000fe20003f05270 */
[----:B------:R-:W-:Y:S01]  /*a590*/  BAR.SYNC.DEFER_BLOCKING 0x0 ;  /* 0x0000000000007b1d */ /* 0x000fe20000010000 */
[----:B------:R-:W-:Y:S01]  /*a5a0*/  ULEA UR33, UR15, 0xfffff000, 0xc ;  /* 0xfffff0000f217891 */ /* 0x000fe2000f8e60ff */
[----:B0-----:R-:W-:Y:S01]  /*a5b0*/  MOV R65, UR38 ;  /* 0x0000002600417c02 */ /* 0x001fe20008000f00 */
[C---:B-----5:R-:W-:Y:S01]  /*a5c0*/  FMUL.FTZ R77, R145.reuse, R189 ;  /* 0x000000bd914d7220 */ /* 0x060fe20000410000 */
[----:B------:R-:W-:Y:S01]  /*a5d0*/  FMUL.FTZ R66, R145, R216 ;  /* 0x000000d891427220 */ /* 0x000fe20000410000 */
[----:B------:R-:W-:Y:S01]  /*a5e0*/  USHF.R.S32.HI UR50, URZ, 0x1f, UR33 ;  /* 0x0000001fff327899 */ /* 0x000fe20008011421 */
[----:B------:R-:W-:Y:S01]  /*a5f0*/  FMUL.FTZ R68, R141, R212 ;  /* 0x000000d48d447220 */ /* 0x000fe20000410000 */
[----:B------:R-:W-:Y:S01]  /*a600*/  FMUL.FTZ R70, R137, R209 ;  /* 0x000000d189467220 */ /* 0x000fe20000410000 */
[----:B------:R-:W-:Y:S01]  /*a610*/  FMUL.FTZ R76, R133, R206 ;  /* 0x000000ce854c7220 */ /* 0x000fe20000410000 */
[----:B------:R-:W-:Y:S01]  /*a620*/  FMUL.FTZ R78, R125, R223 ;  /* 0x000000df7d4e7220 */ /* 0x000fe20000410000 */
[----:B------:R-:W-:Y:S01]  /*a630*/  FADD.FTZ R227, RZ, R227 ;  /* 0x000000e3ffe37221 */ /* 0x000fe20000010000 */
[C---:B------:R-:W-:Y:S01]  /*a640*/  FMUL.FTZ R69, R147.reuse, R190 ;  /* 0x000000be93457220 */ /* 0x040fe20000410000 */
[----:B------:R-:W-:Y:S01]  /*a650*/  FMUL.FTZ R71, R147, R218 ;  /* 0x000000da93477220 */ /* 0x000fe20000410000 */
[----:B------:R-:W-:Y:S01]  /*a660*/  FMUL.FTZ R79, R143, R214 ;  /* 0x000000d68f4f7220 */ /* 0x000fe20000410000 */
[----:B------:R-:W-:Y:S01]  /*a670*/  VOTEU.ALL UP0, P0 ;  /* 0x0000000000ff7886 */ /* 0x000fe20000000000 */
[C---:B------:R-:W-:Y:S01]  /*a680*/  FFMA.FTZ R69, R148.reuse, R218, -R69 ;  /* 0x000000da94457223 */ /* 0x040fe20000010845 */
[----:B------:R-:W-:Y:S01]  /*a690*/  FFMA.FTZ R71, R148, R190, R71 ;  /* 0x000000be94477223 */ /* 0x000fe20000010047 */
[----:B------:R-:W-:Y:S01]  /*a6a0*/  FFMA.FTZ R79, R144, R188, R79 ;  /* 0x000000bc904f7223 */ /* 0x000fe2000001004f */
[----:B------:R-:W-:Y:S01]  /*a6b0*/  BSSY.RECONVERGENT B0, `(.L_x_1038) ;  /* 0x0000217000007945 */ /* 0x000fe20003800200 */
[----:B------:R-:W0:Y:S02]  /*a6c0*/  LDS.64 R60, [R181+0x6d88] ;  /* 0x006d8800b53c7984 */ /* 0x000e240000000a00 */
[-C--:B0-----:R-:W-:Y:S01]  /*a6d0*/  FMUL.FTZ R67, R61, R107.reuse ;  /* 0x0000006b3d437220 */ /* 0x081fe20000410000 */
[C---:B------:R-:W-:Y:S01]  /*a6e0*/  FMUL.FTZ R62, R60.reuse, R107 ;  /* 0x0000006b3c3e7220 */ /* 0x040fe20000410000 */
[----:B------:R-:W-:Y:S01]  /*a6f0*/  FMUL.FTZ R107, R141, R187 ;  /* 0x000000bb8d6b7220 */ /* 0x000fe20000410000 */
[----:B------:R-:W-:Y:S01]  /*a700*/  FMUL.FTZ R141, R137, R185 ;  /* 0x000000b9898d7220 */ /* 0x000fe20000410000 */
[-C--:B------:R-:W-:Y:S01]  /*a710*/  FFMA.FTZ R67, R60, R106.reuse, R67 ;  /* 0x0000006a3c437223 */ /* 0x080fe20000010043 */
[----:B------:R-:W-:Y:S01]  /*a720*/  FFMA.FTZ R106, R61, R106, -R62 ;  /* 0x0000006a3d6a7223 */ /* 0x000fe2000001083e */
[----:B------:R-:W-:Y:S01]  /*a730*/  LOP3.LUT R60, R182, UR33, RZ, 0xfc, !PT ;  /* 0x00000021b63c7c12 */ /* 0x000fe2000f8efcff */
[----:B------:R-:W-:Y:S01]  /*a740*/  FMUL.FTZ R137, R135, R184 ;  /* 0x000000b887897220 */ /* 0x000fe20000410000 */
[----:B------:R-:W-:Y:S01]  /*a750*/  MOV R61, UR50 ;  /* 0x00000032003d7c02 */ /* 0x000fe20008000f00 */
[----:B------:R-:W-:Y:S01]  /*a760*/  FADD.FTZ R99, R99, R106 ;  /* 0x0000006a63637221 */ /* 0x000fe20000010000 */
[----:B------:R-:W-:Y:S01]  /*a770*/  FFMA.FTZ R67, R2, R200, R67 ;  /* 0x000000c802437223 */ /* 0x000fe20000010043 */
[----:B------:R-:W-:Y:S01]  /*a780*/  UMOV UR33, UR30 ;  /* 0x0000001e00217c82 */ /* 0x000fe20008000000 */
[----:B------:R-:W-:-:S02]  /*a790*/  @!UP0 ULEA UR50, UR8, UR28, 0x4 ;  /* 0x0000001c08328291 */ /* 0x000fc4000f8e20ff */
[----:B------:R-:W-:Y:S01]  /*a7a0*/  IMAD.WIDE.U32 R64, R65, UR8, R60 ;  /* 0x0000000841407c25 */ /* 0x000fe2000f8e003c */
[----:B------:R-:W-:-:S03]  /*a7b0*/  MOV R61, UR39 ;  /* 0x00000027003d7c02 */ /* 0x000fc60008000f00 */
[----:B------:R-:W-:Y:S01]  /*a7c0*/  FMUL.FTZ R106, R151, R67 ;  /* 0x00000043976a7220 */ /* 0x000fe20000410000 */
[C---:B------:R-:W-:Y:S01]  /*a7d0*/  LEA R62, P2, R64.reuse, UR9, 0x2 ;  /* 0x00000009403e7c11 */ /* 0x040fe2000f8410ff */
[----:B------:R-:W-:Y:S01]  /*a7e0*/  IMAD R61, R61, UR8, R65 ;  /* 0x000000083d3d7c24 */ /* 0x000fe2000f8e0241 */
[----:B------:R0:W-:Y:S04]  /*a7f0*/  @!P0 STS.128 [UR50+0x8b80], R72 ;  /* 0x008b8048ff008988 */ /* 0x0001e80008000c32 */
[----:B------:R-:W-:Y:S01]  /*a800*/  LEA.HI.X R63, R64, UR14, R61, 0x2, P2 ;  /* 0x0000000e403f7c11 */ /* 0x000fe200090f143d */
[C---:B------:R-:W-:Y:S01]  /*a810*/  FMUL.FTZ R64, R149.reuse, R219 ;  /* 0x000000db95407220 */ /* 0x040fe20000410000 */
[----:B------:R-:W-:-:S03]  /*a820*/  FMUL.FTZ R61, R149, R191 ;  /* 0x000000bf953d7220 */ /* 0x000fc60000410000 */
[----:B------:R-:W-:Y:S01]  /*a830*/  FFMA.FTZ R65, R150, R191, R64 ;  /* 0x000000bf96417223 */ /* 0x000fe20000010040 */
[C---:B------:R-:W-:Y:S01]  /*a840*/  FFMA.FTZ R64, R146.reuse, R216, -R77 ;  /* 0x000000d892407223 */ /* 0x040fe2000001084d */
[----:B------:R-:W-:Y:S01]  /*a850*/  FFMA.FTZ R146, R146, R189, R66 ;  /* 0x000000bd92927223 */ /* 0x000fe20000010042 */
[C---:B------:R-:W-:Y:S01]  /*a860*/  FFMA.FTZ R66, R142.reuse, R212, -R107 ;  /* 0x000000d48e427223 */ /* 0x040fe2000001086b */
[----:B------:R-:W-:Y:S01]  /*a870*/  FFMA.FTZ R142, R142, R187, R68 ;  /* 0x000000bb8e8e7223 */ /* 0x000fe20000010044 */
[----:B------:R-:W-:Y:S01]  /*a880*/  FFMA.FTZ R68, R138, R209, -R141 ;  /* 0x000000d18a447223 */ /* 0x000fe2000001088d */
[-C--:B------:R-:W-:Y:S01]  /*a890*/  FMUL.FTZ R141, R135, R207.reuse ;  /* 0x000000cf878d7220 */ /* 0x080fe20000410000 */
[----:B------:R-:W-:Y:S01]  /*a8a0*/  FFMA.FTZ R135, R136, R207, -R137 ;  /* 0x000000cf88877223 */ /* 0x000fe20000010889 */
[----:B------:R-:W-:Y:S01]  /*a8b0*/  FFMA.FTZ R138, R138, R185, R70 ;  /* 0x000000b98a8a7223 */ /* 0x000fe20000010046 */
[----:B------:R-:W-:Y:S01]  /*a8c0*/  FFMA.FTZ R61, R150, R219, -R61 ;  /* 0x000000db963d7223 */ /* 0x000fe2000001083d */
[----:B------:R-:W-:Y:S01]  /*a8d0*/  FFMA.FTZ R137, R136, R184, R141 ;  /* 0x000000b888897223 */ /* 0x000fe2000001008d */
[----:B------:R-:W-:Y:S01]  /*a8e0*/  FMUL.FTZ R141, R133, R183 ;  /* 0x000000b7858d7220 */ /* 0x000fe20000410000 */
[C---:B------:R-:W-:Y:S01]  /*a8f0*/  FMUL.FTZ R133, R131.reuse, R127 ;  /* 0x0000007f83857220 */ /* 0x040fe20000410000 */
[C---:B------:R-:W-:Y:S01]  /*a900*/  FFMA.FTZ R61, R0.reuse, R61, RZ ;  /* 0x0000003d003d7223 */ /* 0x040fe200000100ff */
[----:B------:R-:W-:Y:S01]  /*a910*/  FFMA.FTZ R65, -R0, R65, RZ ;  /* 0x0000004100417223 */ /* 0x000fe200000101ff */
[C---:B------:R-:W-:Y:S01]  /*a920*/  FFMA.FTZ R70, R134.reuse, R206, -R141 ;  /* 0x000000ce86467223 */ /* 0x040fe2000001088d */
[----:B------:R-:W-:Y:S01]  /*a930*/  FFMA.FTZ R134, R134, R183, R76 ;  /* 0x000000b786867223 */ /* 0x000fe2000001004c */
[-C--:B------:R-:W-:Y:S01]  /*a940*/  FMUL.FTZ R76, R131, R205.reuse ;  /* 0x000000cd834c7220 */ /* 0x080fe20000410000 */
[C---:B------:R-:W-:Y:S01]  /*a950*/  FMUL.FTZ R141, R129.reuse, R126 ;  /* 0x0000007e818d7220 */ /* 0x040fe20000410000 */
[-C--:B------:R-:W-:Y:S01]  /*a960*/  FMUL.FTZ R129, R129, R222.reuse ;  /* 0x000000de81817220 */ /* 0x080fe20000410000 */
[C---:B------:R-:W-:Y:S01]  /*a970*/  FFMA.FTZ R131, R132.reuse, R205, -R133 ;  /* 0x000000cd84837223 */ /* 0x040fe20000010885 */
[----:B------:R-:W-:Y:S01]  /*a980*/  FFMA.FTZ R133, R132, R127, R76 ;  /* 0x0000007f84857223 */ /* 0x000fe2000001004c */
[C---:B------:R-:W-:Y:S01]  /*a990*/  FFMA.FTZ R76, R130.reuse, R222, -R141 ;  /* 0x000000de824c7223 */ /* 0x040fe2000001088d */
[----:B------:R-:W-:Y:S01]  /*a9a0*/  FFMA.FTZ R130, R130, R126, R129 ;  /* 0x0000007e82827223 */ /* 0x000fe20000010081 */
[----:B------:R-:W-:Y:S01]  /*a9b0*/  FMUL.FTZ R129, R125, R203 ;  /* 0x000000cb7d817220 */ /* 0x000fe20000410000 */
[C---:B------:R-:W-:Y:S01]  /*a9c0*/  FMUL.FTZ R141, R123.reuse, R202 ;  /* 0x000000ca7b8d7220 */ /* 0x040fe20000410000 */
[----:B------:R-:W-:Y:S01]  /*a9d0*/  FMUL.FTZ R123, R123, R224 ;  /* 0x000000e07b7b7220 */ /* 0x000fe20000410000 */
[----:B------:R-:W-:Y:S01]  /*a9e0*/  FMUL.FTZ R77, R143, R188 ;  /* 0x000000bc8f4d7220 */ /* 0x000fe20000410000 */
[C---:B------:R-:W-:Y:S01]  /*a9f0*/  FFMA.FTZ R125, R128.reuse, R223, -R129 ;  /* 0x000000df807d7223 */ /* 0x040fe20000010881 */
[----:B------:R-:W-:Y:S01]  /*aa00*/  FFMA.FTZ R129, R128, R203, R78 ;  /* 0x000000cb80817223 */ /* 0x000fe2000001004e */
[C---:B------:R-:W-:Y:S01]  /*aa10*/  FFMA.FTZ R78, R124.reuse, R224, -R141 ;  /* 0x000000e07c4e7223 */ /* 0x040fe2000001088d */
[----:B------:R-:W-:Y:S01]  /*aa20*/  FFMA.FTZ R124, R124, R202, R123 ;  /* 0x000000ca7c7c7223 */ /* 0x000fe2000001007b */
[C---:B------:R-:W-:Y:S01]  /*aa30*/  FMUL.FTZ R123, R121.reuse, R220 ;  /* 0x000000dc797b7220 */ /* 0x040fe20000410000 */
[-C--:B------:R-:W-:Y:S01]  /*aa40*/  FMUL.FTZ R141, R121, R225.reuse ;  /* 0x000000e1798d7220 */ /* 0x080fe20000410000 */
[C---:B------:R-:W-:Y:S01]  /*aa50*/  FMUL.FTZ R128, R119.reuse, R226 ;  /* 0x000000e277807220 */ /* 0x040fe20000410000 */
[----:B------:R-:W-:Y:S01]  /*aa60*/  FFMA.FTZ R77, R144, R214, -R77 ;  /* 0x000000d6904d7223 */ /* 0x000fe2000001084d */
[C---:B------:R-:W-:Y:S01]  /*aa70*/  FFMA.FTZ R121, R122.reuse, R225, -R123 ;  /* 0x000000e17a797223 */ /* 0x040fe2000001087b */
[----:B------:R-:W-:Y:S01]  /*aa80*/  FFMA.FTZ R123, R122, R220, R141 ;  /* 0x000000dc7a7b7223 */ /* 0x000fe2000001008d */
[----:B------:R-:W-:Y:S01]  /*aa90*/  FMUL.FTZ R141, R119, R221 ;  /* 0x000000dd778d7220 */ /* 0x000fe20000410000 */
[----:B------:R-:W-:Y:S01]  /*aaa0*/  FMUL.FTZ R119, R117, R227 ;  /* 0x000000e375777220 */ /* 0x000fe20000410000 */
[----:B------:R-:W-:Y:S01]  /*aab0*/  FMUL.FTZ R107, R139, R186 ;  /* 0x000000ba8b6b7220 */ /* 0x000fe20000410000 */
[----:B0-----:R-:W-:Y:S01]  /*aac0*/  FMUL.FTZ R75, R189, UR37 ;  /* 0x00000025bd4b7c20 */ /* 0x001fe20008410000 */
[----:B------:R-:W-:Y:S01]  /*aad0*/  FFMA.FTZ R122, R120, R226, -R141 ;  /* 0x000000e2787a7223 */ /* 0x000fe2000001088d */
[-C--:B------:R-:W-:Y:S01]  /*aae0*/  FMUL.FTZ R141, R117, R228.reuse ;  /* 0x000000e4758d7220 */ /* 0x080fe20000410000 */
[----:B------:R-:W-:Y:S01]  /*aaf0*/  FFMA.FTZ R119, R118, R228, -R119 ;  /* 0x000000e476777223 */ /* 0x000fe20000010877 */
[----:B------:R-:W-:Y:S01]  /*ab00*/  FFMA.FTZ R120, R120, R221, R128 ;  /* 0x000000dd78787223 */ /* 0x000fe20000010080 */
[----:B------:R-:W-:Y:S01]  /*ab10*/  FFMA.FTZ R128, -R16, R71, R65 ;  /* 0x0000004710807223 */ /* 0x000fe20000010141 */
[----:B------:R-:W-:Y:S01]  /*ab20*/  FFMA.FTZ R117, R118, R227, R141 ;  /* 0x000000e376757223 */ /* 0x000fe2000001008d */
[----:B------:R-:W-:Y:S01]  /*ab30*/  FFMA.FTZ R118, R16, R69, R61 ;  /* 0x0000004510767223 */ /* 0x000fe2000001003d */
[----:B------:R-:W-:Y:S01]  /*ab40*/  FMUL.FTZ R61, R151, R99 ;  /* 0x00000063973d7220 */ /* 0x000fe20000410000 */
[C---:B------:R-:W-:Y:S01]  /*ab50*/  FFMA.FTZ R69, -R15.reuse, R146, R128 ;  /* 0x000000920f457223 */ /* 0x040fe20000010180 */
[----:B------:R-:W-:Y:S01]  /*ab60*/  FFMA.FTZ R107, R140, R211, -R107 ;  /* 0x000000d38c6b7223 */ /* 0x000fe2000001086b */
[----:B------:R-:W-:Y:S01]  /*ab70*/  FFMA.FTZ R65, R15, R64, R118 ;  /* 0x000000400f417223 */ /* 0x000fe20000010076 */
[C---:B------:R-:W-:Y:S01]  /*ab80*/  FFMA.FTZ R64, R152.reuse, R67, R61 ;  /* 0x0000004398407223 */ /* 0x040fe2000001003d */
[----:B------:R-:W-:Y:S01]  /*ab90*/  FFMA.FTZ R61, R152, R99, -R106 ;  /* 0x00000063983d7223 */ /* 0x000fe2000001086a */
[C---:B------:R-:W-:Y:S01]  /*aba0*/  FFMA.FTZ R69, -R14.reuse, R79, R69 ;  /* 0x0000004f0e457223 */ /* 0x040fe20000010145 */
[----:B------:R-:W-:Y:S01]  /*abb0*/  FFMA.FTZ R106, R14, R77, R65 ;  /* 0x0000004d0e6a7223 */ /* 0x000fe20000010041 */
[----:B------:R-:W-:Y:S01]  /*abc0*/  MOV R65, UR33 ;  /* 0x0000002100417c02 */ /* 0x000fe20008000f00 */
[----:B------:R-:W-:Y:S01]  /*abd0*/  FFMA.FTZ R199, R3, R199, R64 ;  /* 0x000000c703c77223 */ /* 0x000fe20000010040 */
[----:B------:R-:W-:Y:S01]  /*abe0*/  FADD.FTZ R61, R100, R61 ;  /* 0x0000003d643d7221 */ /* 0x000fe20000010000 */
[----:B------:R-:W-:Y:S01]  /*abf0*/  FFMA.FTZ R71, R13, R66, R106 ;  /* 0x000000420d477223 */ /* 0x000fe2000001006a */
[----:B------:R-:W-:Y:S01]  /*ac00*/  LEA R60, R65, -R60, 0x1 ;  /* 0x8000003c413c7211 */ /* 0x000fe200078e08ff */
[C---:B------:R-:W-:Y:S01]  /*ac10*/  FMUL.FTZ R65, R153.reuse, R199 ;  /* 0x000000c799417220 */ /* 0x040fe20000410000 */
[----:B------:R-:W-:Y:S01]  /*ac20*/  FMUL.FTZ R64, R153, R61 ;  /* 0x0000003d99407220 */ /* 0x000fe20000410000 */
[----:B------:R-:W-:Y:S01]  /*ac30*/  FFMA.FTZ R100, R12, R107, R71 ;  /* 0x0000006b0c647223 */ /* 0x000fe20000010047 */
[----:B------:R-:W-:Y:S01]  /*ac40*/  FFMA.FTZ R142, -R13, R142, R69 ;  /* 0x0000008e0d8e7223 */ /* 0x000fe20000010145 */
[C---:B------:R-:W-:Y:S01]  /*ac50*/  FFMA.FTZ R66, R154.reuse, R61, -R65 ;  /* 0x0000003d9a427223 */ /* 0x040fe20000010841 */
[----:B------:R-:W-:Y:S01]  /*ac60*/  FFMA.FTZ R65, R154, R199, R64 ;  /* 0x000000c79a417223 */ /* 0x000fe20000010040 */
[----:B------:R-:W-:Y:S01]  /*ac70*/  FFMA.FTZ R69, R11, R68, R100 ;  /* 0x000000440b457223 */ /* 0x000fe20000010064 */
[----:B------:R-:W-:Y:S01]  /*ac80*/  FFMA.FTZ R74, R216, UR49, -R75 ;  /* 0x00000031d84a7c23 */ /* 0x000fe2000801084b */
[----:B------:R-:W-:Y:S01]  /*ac90*/  FADD.FTZ R64, R101, R66 ;  /* 0x0000004265407221 */ /* 0x000fe20000010000 */
[----:B------:R-:W-:Y:S01]  /*aca0*/  FFMA.FTZ R198, R4, R198, R65 ;  /* 0x000000c604c67223 */ /* 0x000fe20000010041 */
[----:B------:R-:W-:Y:S01]  /*acb0*/  FFMA.FTZ R66, R10, R135, R69 ;  /* 0x000000870a427223 */ /* 0x000fe20000010045 */
[----:B------:R-:W-:Y:S01]  /*acc0*/  FMUL.FTZ R101, R190, UR37 ;  /* 0x00000025be657c20 */ /* 0x000fe20008410000 */
[C---:B------:R-:W-:Y:S01]  /*acd0*/  FMUL.FTZ R65, R155.reuse, R64 ;  /* 0x000000409b417220 */ /* 0x040fe20000410000 */
[----:B------:R-:W-:Y:S01]  /*ace0*/  FMUL.FTZ R155, R155, R198 ;  /* 0x000000c69b9b7220 */ /* 0x000fe20000410000 */
[----:B------:R-:W-:Y:S01]  /*acf0*/  FFMA.FTZ R69, R9, R70, R66 ;  /* 0x0000004609457223 */ /* 0x000fe20000010042 */
[----:B------:R-:W-:Y:S01]  /*ad00*/  FFMA.FTZ R101, R218, UR49, -R101 ;  /* 0x00000031da657c23 */ /* 0x000fe20008010865 */
[C---:B------:R-:W-:Y:S01]  /*ad10*/  FFMA.FTZ R66, R156.reuse, R198, R65 ;  /* 0x000000c69c427223 */ /* 0x040fe20000010041 */
[----:B------:R-:W-:Y:S01]  /*ad20*/  FFMA.FTZ R65, R156, R64, -R155 ;  /* 0x000000409c417223 */ /* 0x000fe2000001089b */
[----:B------:R-:W-:Y:S01]  /*ad30*/  FFMA.FTZ R68, R8, R131, R69 ;  /* 0x0000008308447223 */ /* 0x000fe20000010045 */
[----:B------:R-:W-:Y:S01]  /*ad40*/  FMUL.FTZ R101, R16, R101 ;  /* 0x0000006510657220 */ /* 0x000fe20000410000 */
[----:B------:R-:W-:Y:S01]  /*ad50*/  FFMA.FTZ R197, R5, R197, R66 ;  /* 0x000000c505c57223 */ /* 0x000fe20000010042 */
[----:B------:R-:W-:Y:S01]  /*ad60*/  FADD.FTZ R65, R102, R65 ;  /* 0x0000004166417221 */ /* 0x000fe20000010000 */
[----:B------:R-:W-:Y:S01]  /*ad70*/  FFMA.FTZ R71, R7, R76, R68 ;  /* 0x0000004c07477223 */ /* 0x000fe20000010044 */
[----:B------:R-:W-:Y:S01]  /*ad80*/  FMUL.FTZ R106, R186, UR49 ;  /* 0x00000031ba6a7c20 */ /* 0x000fe20008410000 */
[C---:B------:R-:W-:Y:S01]  /*ad90*/  FMUL.FTZ R69, R157.reuse, R197 ;  /* 0x000000c59d457220 */ /* 0x040fe20000410000 */
[----:B------:R-:W-:Y:S01]  /*ada0*/  FMUL.FTZ R66, R157, R65 ;  /* 0x000000419d427220 */ /* 0x000fe20000410000 */
[----:B------:R-:W-:Y:S01]  /*adb0*/  FFMA.FTZ R70, R6, R125, R71 ;  /* 0x0000007d06467223 */ /* 0x000fe20000010047 */
[----:B------:R-:W-:Y:S01]  /*adc0*/  FMUL.FTZ R107, R183, UR37 ;  /* 0x00000025b76b7c20 */ /* 0x000fe20008410000 */
[C---:B------:R-:W-:Y:S01]  /*add0*/  FFMA.FTZ R68, R158.reuse, R65, -R69 ;  /* 0x000000419e447223 */ /* 0x040fe20000010845 */
[----:B------:R-:W-:Y:S01]  /*ade0*/  FFMA.FTZ R69, R158, R197, R66 ;  /* 0x000000c59e457223 */ /* 0x000fe20000010042 */
[----:B------:R-:W-:Y:S01]  /*adf0*/  FFMA.FTZ R71, R5, R78, R70 ;  /* 0x0000004e05477223 */ /* 0x000fe20000010046 */
[----:B------:R-:W-:Y:S01]  /*ae00*/  FMUL.FTZ R70, R191, UR37 ;  /* 0x00000025bf467c20 */ /* 0x000fe20008410000 */
[----:B------:R-:W-:Y:S01]  /*ae10*/  FADD.FTZ R66, R103, R68 ;  /* 0x0000004467427221 */ /* 0x000fe20000010000 */
[----:B------:R-:W-:Y:S01]  /*ae20*/  FFMA.FTZ R196, R6, R196, R69 ;  /* 0x000000c406c47223 */ /* 0x000fe20000010045 */
[----:B------:R-:W-:Y:S01]  /*ae30*/  FFMA.FTZ R68, R4, R121, R71 ;  /* 0x0000007904447223 */ /* 0x000fe20000010047 */
[----:B------:R-:W-:Y:S01]  /*ae40*/  FFMA.FTZ R77, R219, UR49, -R70 ;  /* 0x00000031db4d7c23 */ /* 0x000fe20008010846 */
[C---:B------:R-:W-:Y:S01]  /*ae50*/  FMUL.FTZ R71, R159.reuse, R66 ;  /* 0x000000429f477220 */ /* 0x040fe20000410000 */
[----:B------:R-:W-:Y:S01]  /*ae60*/  FMUL.FTZ R159, R159, R196 ;  /* 0x000000c49f9f7220 */ /* 0x000fe20000410000 */
[----:B------:R-:W-:Y:S01]  /*ae70*/  FFMA.FTZ R69, R3, R122, R68 ;  /* 0x0000007a03457223 */ /* 0x000fe20000010044 */
[----:B------:R-:W-:Y:S01]  /*ae80*/  FMUL.FTZ R78, R191, UR49 ;  /* 0x00000031bf4e7c20 */ /* 0x000fe20008410000 */
[----:B------:R-:W-:Y:S01]  /*ae90*/  FFMA.FTZ R68, R160, R196, R71 ;  /* 0x000000c4a0447223 */ /* 0x000fe20000010047 */
[----:B------:R-:W-:-:S02]  /*aea0*/  HFMA2 R71, -RZ, RZ, 0, 7.8678131103515625e-06 ;  /* 0x00000084ff477431 */ /* 0x000fc400000001ff */
[----:B------:R-:W-:Y:S01]  /*aeb0*/  FFMA.FTZ R159, R160, R66, -R159 ;  /* 0x00000042a09f7223 */ /* 0x000fe2000001089f */
[----:B------:R-:W-:Y:S01]  /*aec0*/  FMUL.FTZ R79, R0, R77 ;  /* 0x0000004d004f7220 */ /* 0x000fe20000410000 */
[----:B------:R-:W-:Y:S01]  /*aed0*/  FFMA.FTZ R68, R7, R195, R68 ;  /* 0x000000c307447223 */ /* 0x000fe20000010044 */
[----:B------:R-:W-:Y:S01]  /*aee0*/  FFMA.FTZ R77, R219, UR37, R78 ;  /* 0x00000025db4d7c23 */ /* 0x000fe2000801004e */
[----:B------:R-:W-:Y:S01]  /*aef0*/  FADD.FTZ R104, R104, R159 ;  /* 0x0000009f68687221 */ /* 0x000fe20000010000 */
[----:B------:R-:W-:Y:S01]  /*af00*/  FMUL.FTZ R103, R190, UR49 ;  /* 0x00000031be677c20 */ /* 0x000fe20008410000 */
[----:B------:R-:W-:Y:S01]  /*af10*/  FFMA.FTZ R219, R52, -R86, R219 ;  /* 0x8000005634db7223 */ /* 0x000fe200000100db */
[----:B------:R-:W-:Y:S01]  /*af20*/  FMUL.FTZ R77, R0, -R77 ;  /* 0x8000004d004d7220 */ /* 0x000fe20000410000 */
[----:B------:R-:W-:Y:S01]  /*af30*/  FMUL.FTZ R139, R139, R211 ;  /* 0x000000d38b8b7220 */ /* 0x000fe20000410000 */
[----:B------:R-:W-:Y:S02]  /*af40*/  IMAD R70, R182, R71, UR28 ;  /* 0x0000001cb6467e24 */ /* 0x000fe4000f8e0247 */
[C---:B------:R-:W-:Y:S01]  /*af50*/  FMUL.FTZ R71, R161.reuse, R68 ;  /* 0x00000044a1477220 */ /* 0x040fe20000410000 */
[-C--:B------:R-:W-:Y:S01]  /*af60*/  FMUL.FTZ R161, R161, R104.reuse ;  /* 0x00000068a1a17220 */ /* 0x080fe20000410000 */
[----:B------:R-:W-:Y:S01]  /*af70*/  FFMA.FTZ R103, R218, UR37, R103 ;  /* 0x00000025da677c23 */ /* 0x000fe20008010067 */
[----:B------:R-:W-:Y:S01]  /*af80*/  FFMA.FTZ R218, R50, -R85, R218 ;  /* 0x8000005532da7223 */ /* 0x000fe200000100da */
[C---:B------:R-:W-:Y:S01]  /*af90*/  FFMA.FTZ R76, R162.reuse, R104, -R71 ;  /* 0x00000068a24c7223 */ /* 0x040fe20000010847 */
[----:B------:R-:W-:Y:S01]  /*afa0*/  FFMA.FTZ R161, R162, R68, R161 ;  /* 0x00000044a2a17223 */ /* 0x000fe200000100a1 */
[----:B------:R0:W-:Y:S01]  /*afb0*/  STS [R70+0x2100], R79 ;  /* 0x0021004f46007388 */ /* 0x0001e20000000800 */
[----:B------:R-:W-:Y:S01]  /*afc0*/  FMUL.FTZ R103, R16, -R103 ;  /* 0x8000006710677220 */ /* 0x000fe20000410000 */
[----:B------:R-:W-:Y:S01]  /*afd0*/  FADD.FTZ R76, R105, R76 ;  /* 0x0000004c694c7221 */ /* 0x000fe20000010000 */
[----:B------:R-:W-:Y:S01]  /*afe0*/  FFMA.FTZ R194, R8, R194, R161 ;  /* 0x000000c208c27223 */ /* 0x000fe200000100a1 */
[----:B------:R1:W-:Y:S01]  /*aff0*/  STS [R70+0x2104], R77 ;  /* 0x0021044d46007388 */ /* 0x0003e20000000800 */
[----:B------:R-:W-:Y:S01]  /*b000*/  FMUL.FTZ R105, R187, UR37 ;  /* 0x00000025bb697c20 */ /* 0x000fe20008410000 */
[C---:B------:R-:W-:Y:S01]  /*b010*/  FMUL.FTZ R71, R163.reuse, R76 ;  /* 0x0000004ca3477220 */ /* 0x040fe20000410000 */
[-C--:B------:R-:W-:Y:S01]  /*b020*/  FMUL.FTZ R163, R163, R194.reuse ;  /* 0x000000c2a3a37220 */ /* 0x080fe20000410000 */
[----:B------:R-:W-:Y:S01]  /*b030*/  STS [R70+0x210c], R103 ;  /* 0x00210c6746007388 */ /* 0x000fe20000000800 */
[----:B------:R-:W-:Y:S01]  /*b040*/  FFMA.FTZ R100, R212, UR49, -R105 ;  /* 0x00000031d4647c23 */ /* 0x000fe20008010869 */
[C---:B------:R-:W-:Y:S01]  /*b050*/  FFMA.FTZ R78, R164.reuse, R194, R71 ;  /* 0x000000c2a44e7223 */ /* 0x040fe20000010047 */
[----:B------:R-:W-:Y:S01]  /*b060*/  FFMA.FTZ R71, R164, R76, -R163 ;  /* 0x0000004ca4477223 */ /* 0x000fe200000108a3 */
[----:B0-----:R-:W-:Y:S01]  /*b070*/  FMUL.FTZ R79, R189, UR49 ;  /* 0x00000031bd4f7c20 */ /* 0x001fe20008410000 */
[----:B------:R0:W-:Y:S01]  /*b080*/  STS [R70+0x2108], R101 ;  /* 0x0021086546007388 */ /* 0x0001e20000000800 */
[----:B------:R-:W-:Y:S01]  /*b090*/  FFMA.FTZ R193, R9, R193, R78 ;  /* 0x000000c109c17223 */ /* 0x000fe2000001004e */
[----:B------:R-:W-:Y:S01]  /*b0a0*/  FADD.FTZ R71, R108, R71 ;  /* 0x000000476c477221 */ /* 0x000fe20000010000 */
[----:B------:R-:W-:Y:S01]  /*b0b0*/  FFMA.FTZ R78, R216, UR37, R79 ;  /* 0x00000025d84e7c23 */ /* 0x000fe2000801004f */
[----:B-1----:R-:W-:Y:S01]  /*b0c0*/  FMUL.FTZ R77, R15, R74 ;  /* 0x0000004a0f4d7220 */ /* 0x002fe20000410000 */
[C---:B------:R-:W-:Y:S01]  /*b0d0*/  FMUL.FTZ R72, R165.reuse, R193 ;  /* 0x000000c1a5487220 */ /* 0x040fe20000410000 */
[-C--:B------:R-:W-:Y:S01]  /*b0e0*/  FMUL.FTZ R73, R165, R71.reuse ;  /* 0x00000047a5497220 */ /* 0x080fe20000410000 */
[----:B------:R-:W-:Y:S01]  /*b0f0*/  FMUL.FTZ R79, R15, -R78 ;  /* 0x8000004e0f4f7220 */ /* 0x000fe20000410000 */
[----:B------:R-:W-:Y:S01]  /*b100*/  FMUL.FTZ R108, R184, UR37 ;  /* 0x00000025b86c7c20 */ /* 0x000fe20008410000 */
[C---:B------:R-:W-:Y:S01]  /*b110*/  FFMA.FTZ R72, R166.reuse, R71, -R72 ;  /* 0x00000047a6487223 */ /* 0x040fe20000010848 */
[----:B------:R-:W-:Y:S01]  /*b120*/  FFMA.FTZ R73, R166, R193, R73 ;  /* 0x000000c1a6497223 */ /* 0x000fe20000010049 */
[----:B------:R1:W-:Y:S01]  /*b130*/  STS [R70+0x2110], R77 ;  /* 0x0021104d46007388 */ /* 0x0003e20000000800 */
[----:B0-----:R-:W-:Y:S01]  /*b140*/  FMUL.FTZ R101, R188, UR49 ;  /* 0x00000031bc657c20 */ /* 0x001fe20008410000 */
[----:B------:R-:W-:Y:S01]  /*b150*/  FADD.FTZ R72, R109, R72 ;  /* 0x000000486d487221 */ /* 0x000fe20000010000 */
[----:B------:R-:W-:Y:S01]  /*b160*/  FFMA.FTZ R192, R10, R192, R73 ;  /* 0x000000c00ac07223 */ /* 0x000fe20000010049 */
[----:B------:R-:W-:Y:S01]  /*b170*/  FMUL.FTZ R73, R188, UR37 ;  /* 0x00000025bc497c20 */ /* 0x000fe20008410000 */
[C---:B------:R-:W-:Y:S01]  /*b180*/  FFMA.FTZ R101, R214.reuse, UR37, R101 ;  /* 0x00000025d6657c23 */ /* 0x040fe20008010065 */
[----:B------:R0:W-:Y:S01]  /*b190*/  STS [R70+0x2114], R79 ;  /* 0x0021144f46007388 */ /* 0x0001e20000000800 */
[----:B------:R-:W-:Y:S01]  /*b1a0*/  FMUL.FTZ R109, R183, UR49 ;  /* 0x00000031b76d7c20 */ /* 0x000fe20008410000 */
[----:B------:R-:W-:Y:S01]  /*b1b0*/  FFMA.FTZ R75, R214, UR49, -R73 ;  /* 0x00000031d64b7c23 */ /* 0x000fe20008010849 */
[C---:B------:R-:W-:Y:S01]  /*b1c0*/  FMUL.FTZ R73, R167.reuse, R192 ;  /* 0x000000c0a7497220 */ /* 0x040fe20000410000 */
[-C--:B------:R-:W-:Y:S01]  /*b1d0*/  FMUL.FTZ R167, R167, R72.reuse ;  /* 0x00000048a7a77220 */ /* 0x080fe20000410000 */
[----:B-1----:R-:W-:Y:S01]  /*b1e0*/  FMUL.FTZ R77, R187, UR49 ;  /* 0x00000031bb4d7c20 */ /* 0x002fe20008410000 */
[----:B------:R-:W-:Y:S01]  /*b1f0*/  FMUL.FTZ R103, R14, R75 ;  /* 0x0000004b0e677220 */ /* 0x000fe20000410000 */
[C---:B------:R-:W-:Y:S01]  /*b200*/  FFMA.FTZ R73, R168.reuse, R72, -R73 ;  /* 0x00000048a8497223 */ /* 0x040fe20000010849 */
[----:B------:R-:W-:Y:S01]  /*b210*/  FFMA.FTZ R168, R168, R192, R167 ;  /* 0x000000c0a8a87223 */ /* 0x000fe200000100a7 */
[----:B------:R-:W-:Y:S01]  /*b220*/  FFMA.FTZ R102, R212, UR37, R77 ;  /* 0x00000025d4667c23 */ /* 0x000fe2000801004d */
[----:B------:R-:W-:Y:S01]  /*b230*/  FMUL.FTZ R77, R13, R100 ;  /* 0x000000640d4d7220 */ /* 0x000fe20000410000 */
[----:B------:R-:W-:Y:S01]  /*b240*/  FADD.FTZ R73, R110, R73 ;  /* 0x000000496e497221 */ /* 0x000fe20000010000 */
[----:B------:R-:W-:Y:S01]  /*b250*/  FFMA.FTZ R201, R11, R201, R168 ;  /* 0x000000c90bc97223 */ /* 0x000fe200000100a8 */
[----:B------:R-:W-:Y:S01]  /*b260*/  FMUL.FTZ R101, R14, -R101 ;  /* 0x800000650e657220 */ /* 0x000fe20000410000 */
[----:B0-----:R-:W-:Y:S01]  /*b270*/  FMUL.FTZ R79, R13, -R102 ;  /* 0x800000660d4f7220 */ /* 0x001fe20000410000 */
[C---:B------:R-:W-:Y:S01]  /*b280*/  FMUL.FTZ R75, R169.reuse, R73 ;  /* 0x00000049a94b7220 */ /* 0x040fe20000410000 */
[-C--:B------:R-:W-:Y:S01]  /*b290*/  FMUL.FTZ R74, R169, R201.reuse ;  /* 0x000000c9a94a7220 */ /* 0x080fe20000410000 */
[----:B------:R-:W-:Y:S01]  /*b2a0*/  FMUL.FTZ R102, R186, UR37 ;  /* 0x00000025ba667c20 */ /* 0x000fe20008410000 */
[----:B------:R0:W-:Y:S01]  /*b2b0*/  STS [R70+0x211c], R101 ;  /* 0x00211c6546007388 */ /* 0x0001e20000000800 */
        /* <DEDUP_REMOVED lines=8> */
[----:B------:R-:W-:Y:S01]  /*b340*/  FFMA.FTZ R139, R140, R186, R139 ;  /* 0x000000ba8c8b7223 */ /* 0x000fe2000001008b */
[C---:B------:R-:W-:Y:S01]  /*b350*/  FMUL.FTZ R75, R171.reuse, R78 ;  /* 0x0000004eab4b7220 */ /* 0x040fe20000410000 */
[-C--:B------:R-:W-:Y:S01]  /*b360*/  FMUL.FTZ R171, R171, R74.reuse ;  /* 0x0000004aabab7220 */ /* 0x080fe20000410000 */
[----:B0-----:R-:W-:Y:S01]  /*b370*/  FFMA.FTZ R101, R211, UR49, -R102 ;  /* 0x00000031d3657c23 */ /* 0x001fe20008010866 */
[----:B------:R0:W-:Y:S01]  /*b380*/  STS [R70+0x2118], R103 ;  /* 0x0021186746007388 */ /* 0x0001e20000000800 */
[C---:B------:R-:W-:Y:S01]  /*b390*/  FFMA.FTZ R100, R172.reuse, R74, R75 ;  /* 0x0000004aac647223 */ /* 0x040fe2000001004b */
[----:B------:R-:W-:Y:S01]  /*b3a0*/  FFMA.FTZ R75, R172, R78, -R171 ;  /* 0x0000004eac4b7223 */ /* 0x000fe200000108ab */
[C---:B------:R-:W-:Y:S01]  /*b3b0*/  FMUL.FTZ R101, R12.reuse, R101 ;  /* 0x000000650c657220 */ /* 0x040fe20000410000 */
[----:B------:R-:W-:Y:S01]  /*b3c0*/  FFMA.FTZ R139, -R12, R139, R142 ;  /* 0x0000008b0c8b7223 */ /* 0x000fe2000001018e */
[----:B------:R-:W-:Y:S01]  /*b3d0*/  FFMA.FTZ R215, R13, R215, R100 ;  /* 0x000000d70dd77223 */ /* 0x000fe20000010064 */
[----:B------:R-:W-:Y:S01]  /*b3e0*/  FMUL.FTZ R100, R185, UR37 ;  /* 0x00000025b9647c20 */ /* 0x000fe20008410000 */
[----:B------:R-:W-:Y:S01]  /*b3f0*/  FADD.FTZ R75, R112, R75 ;  /* 0x0000004b704b7221 */ /* 0x000fe20000010000 */
[----:B------:R2:W-:Y:S01]  /*b400*/  STS [R70+0x2128], R101 ;  /* 0x0021286546007388 */ /* 0x0005e20000000800 */
[----:B-1----:R-:W-:Y:S01]  /*b410*/  FMUL.FTZ R77, R173, R215 ;  /* 0x000000d7ad4d7220 */ /* 0x002fe20000410000 */
[----:B------:R-:W-:Y:S01]  /*b420*/  FFMA.FTZ R102, R209, UR49, -R100 ;  /* 0x00000031d1667c23 */ /* 0x000fe20008010864 */
[-C--:B------:R-:W-:Y:S01]  /*b430*/  FMUL.FTZ R100, R173, R75.reuse ;  /* 0x0000004bad647220 */ /* 0x080fe20000410000 */
[----:B0-----:R-:W-:Y:S01]  /*b440*/  FFMA.FTZ R103, R211, UR37, R106 ;  /* 0x00000025d3677c23 */ /* 0x001fe2000801006a */
[----:B------:R-:W-:Y:S01]  /*b450*/  FMUL.FTZ R112, R127, UR37 ;  /* 0x000000257f707c20 */ /* 0x000fe20008410000 */
[----:B------:R-:W-:Y:S01]  /*b460*/  FMUL.FTZ R79, R11, R102 ;  /* 0x000000660b4f7220 */ /* 0x000fe20000410000 */
[C---:B------:R-:W-:Y:S01]  /*b470*/  FFMA.FTZ R102, R174.reuse, R75, -R77 ;  /* 0x0000004bae667223 */ /* 0x040fe2000001084d */
[----:B------:R-:W-:Y:S01]  /*b480*/  FFMA.FTZ R77, R174, R215, R100 ;  /* 0x000000d7ae4d7223 */ /* 0x000fe20000010064 */
[----:B------:R-:W-:Y:S01]  /*b490*/  FMUL.FTZ R103, R12, -R103 ;  /* 0x800000670c677220 */ /* 0x000fe20000410000 */
[----:B------:R-:W-:Y:S01]  /*b4a0*/  FFMA.FTZ R216, R49, -R84, R216 ;  /* 0x8000005431d87223 */ /* 0x000fe200000100d8 */
[----:B------:R-:W-:Y:S01]  /*b4b0*/  FADD.FTZ R100, R113, R102 ;  /* 0x0000006671647221 */ /* 0x000fe20000010000 */
[----:B------:R-:W-:Y:S01]  /*b4c0*/  FFMA.FTZ R213, R14, R213, R77 ;  /* 0x000000d50ed57223 */ /* 0x000fe2000001004d */
[----:B------:R-:W-:Y:S01]  /*b4d0*/  FMUL.FTZ R102, R185, UR49 ;  /* 0x00000031b9667c20 */ /* 0x000fe20008410000 */
[----:B------:R0:W-:Y:S01]  /*b4e0*/  STS [R70+0x2130], R79 ;  /* 0x0021304f46007388 */ /* 0x0001e20000000800 */
[CC--:B------:R-:W-:Y:S01]  /*b4f0*/  FMUL.FTZ R77, R175.reuse, R100.reuse ;  /* 0x00000064af4d7220 */ /* 0x0c0fe20000410000 */
[-C--:B------:R-:W-:Y:S01]  /*b500*/  FMUL.FTZ R175, R175, R213.reuse ;  /* 0x000000d5afaf7220 */ /* 0x080fe20000410000 */
[----:B------:R-:W-:Y:S01]  /*b510*/  FFMA.FTZ R106, R209, UR37, R102 ;  /* 0x00000025d16a7c23 */ /* 0x000fe20008010066 */
[----:B------:R1:W-:Y:S01]  /*b520*/  STS [R70+0x212c], R103 ;  /* 0x00212c6746007388 */ /* 0x0003e20000000800 */
[C---:B------:R-:W-:Y:S01]  /*b530*/  FFMA.FTZ R102, R176.reuse, R213, R77 ;  /* 0x000000d5b0667223 */ /* 0x040fe2000001004d */
[----:B------:R-:W-:Y:S01]  /*b540*/  FFMA.FTZ R77, R176, R100, -R175 ;  /* 0x00000064b04d7223 */ /* 0x000fe200000108af */
[C---:B--2---:R-:W-:Y:S01]  /*b550*/  FMUL.FTZ R101, R11.reuse, -R106 ;  /* 0x8000006a0b657220 */ /* 0x044fe20000410000 */
[----:B------:R-:W-:Y:S01]  /*b560*/  FFMA.FTZ R138, -R11, R138, R139 ;  /* 0x0000008a0b8a7223 */ /* 0x000fe2000001018b */
[----:B------:R-:W-:Y:S01]  /*b570*/  FFMA.FTZ R210, R15, R210, R102 ;  /* 0x000000d20fd27223 */ /* 0x000fe20000010066 */
[----:B0-----:R-:W-:Y:S01]  /*b580*/  FFMA.FTZ R79, R207, UR49, -R108 ;  /* 0x00000031cf4f7c23 */ /* 0x001fe2000801086c */
[----:B------:R-:W-:Y:S01]  /*b590*/  FADD.FTZ R77, R114, R77 ;  /* 0x0000004d724d7221 */ /* 0x000fe20000010000 */
[----:B------:R-:W-:Y:S01]  /*b5a0*/  FFMA.FTZ R108, R206, UR49, -R107 ;  /* 0x00000031ce6c7c23 */ /* 0x000fe2000801086b */
[CC--:B------:R-:W-:Y:S01]  /*b5b0*/  FMUL.FTZ R102, R177.reuse, R210.reuse ;  /* 0x000000d2b1667220 */ /* 0x0c0fe20000410000 */
[----:B------:R-:W-:Y:S01]  /*b5c0*/  FMUL.FTZ R105, R10, R79 ;  /* 0x0000004f0a697220 */ /* 0x000fe20000410000 */
[-C--:B------:R-:W-:Y:S01]  /*b5d0*/  FMUL.FTZ R79, R177, R77.reuse ;  /* 0x0000004db14f7220 */ /* 0x080fe20000410000 */
[----:B-1----:R-:W-:Y:S01]  /*b5e0*/  FFMA.FTZ R103, R207, UR37, R110 ;  /* 0x00000025cf677c23 */ /* 0x002fe2000801006e */
[C---:B------:R-:W-:Y:S01]  /*b5f0*/  FFMA.FTZ R102, R178.reuse, R77, -R102 ;  /* 0x0000004db2667223 */ /* 0x040fe20000010866 */
[----:B------:R0:W-:Y:S01]  /*b600*/  STS [R70+0x2134], R101 ;  /* 0x0021346546007388 */ /* 0x0001e20000000800 */
[----:B------:R-:W-:Y:S01]  /*b610*/  FFMA.FTZ R79, R178, R210, R79 ;  /* 0x000000d2b24f7223 */ /* 0x000fe2000001004f */
[----:B------:R-:W-:Y:S01]  /*b620*/  FMUL.FTZ R103, R10, -R103 ;  /* 0x800000670a677220 */ /* 0x000fe20000410000 */
[----:B------:R-:W-:Y:S01]  /*b630*/  FADD.FTZ R106, R115, R102 ;  /* 0x00000066736a7221 */ /* 0x000fe20000010000 */
[----:B------:R-:W-:Y:S01]  /*b640*/  FFMA.FTZ R110, R206, UR37, R109 ;  /* 0x00000025ce6e7c23 */ /* 0x000fe2000801006d */
[----:B------:R-:W-:Y:S01]  /*b650*/  FFMA.FTZ R208, R16, R208, R79 ;  /* 0x000000d010d07223 */ /* 0x000fe2000001004f */
[----:B------:R-:W-:Y:S01]  /*b660*/  FFMA.FTZ R107, R205, UR49, -R112 ;  /* 0x00000031cd6b7c23 */ /* 0x000fe20008010870 */
[C---:B------:R-:W-:Y:S01]  /*b670*/  FMUL.FTZ R79, R179.reuse, R106 ;  /* 0x0000006ab34f7220 */ /* 0x040fe20000410000 */
[----:B------:R1:W-:Y:S01]  /*b680*/  STS [R70+0x213c], R103 ;  /* 0x00213c6746007388 */ /* 0x0003e20000000800 */
[----:B------:R-:W-:Y:S01]  /*b690*/  FMUL.FTZ R179, R179, R208 ;  /* 0x000000d0b3b37220 */ /* 0x000fe20000410000 */
[----:B0-----:R-:W-:Y:S01]  /*b6a0*/  FMUL.FTZ R101, R9, R108 ;  /* 0x0000006c09657220 */ /* 0x001fe20000410000 */
[----:B------:R-:W-:Y:S01]  /*b6b0*/  FFMA.FTZ R79, R180, R208, R79 ;  /* 0x000000d0b44f7223 */ /* 0x000fe2000001004f */
[----:B------:R0:W-:Y:S01]  /*b6c0*/  STS [R70+0x2138], R105 ;  /* 0x0021386946007388 */ /* 0x0001e20000000800 */
[----:B------:R-:W-:Y:S01]  /*b6d0*/  FMUL.FTZ R107, R8, R107 ;  /* 0x0000006b086b7220 */ /* 0x000fe20000410000 */
[----:B------:R-:W-:Y:S01]  /*b6e0*/  FMUL.FTZ R112, R127, UR49 ;  /* 0x000000317f707c20 */ /* 0x000fe20008410000 */
[----:B------:R-:W-:Y:S01]  /*b6f0*/  FFMA.FTZ R79, R0, R204, R79 ;  /* 0x000000cc004f7223 */ /* 0x000fe2000001004f */
[----:B------:R2:W-:Y:S01]  /*b700*/  STS [R70+0x2140], R101 ;  /* 0x0021406546007388 */ /* 0x0005e20000000800 */
[----:B------:R-:W-:Y:S01]  /*b710*/  FMUL.FTZ R121, R126, UR49 ;  /* 0x000000317e797c20 */ /* 0x000fe20008410000 */
[----:B-1----:R-:W-:Y:S01]  /*b720*/  FFMA.FTZ R103, R180, R106, -R179 ;  /* 0x0000006ab4677223 */ /* 0x002fe200000108b3 */
[----:B------:R-:W-:Y:S01]  /*b730*/  FMUL.FTZ R102, R79, R86 ;  /* 0x000000564f667220 */ /* 0x000fe20000410000 */
[----:B------:R1:W-:Y:S01]  /*b740*/  STS [R70+0x2148], R107 ;  /* 0x0021486b46007388 */ /* 0x0003e20000000800 */
[----:B------:R-:W-:Y:S01]  /*b750*/  FFMA.FTZ R109, R205, UR37, R112 ;  /* 0x00000025cd6d7c23 */ /* 0x000fe20008010070 */
[----:B------:R-:W-:Y:S01]  /*b760*/  FADD.FTZ R103, R116, R103 ;  /* 0x0000006774677221 */ /* 0x000fe20000010000 */
[----:B0-----:R-:W-:Y:S01]  /*b770*/  FMUL.FTZ R105, R9, -R110 ;  /* 0x8000006e09697220 */ /* 0x001fe20000410000 */
[----:B------:R-:W-:Y:S01]  /*b780*/  FMUL.FTZ R110, R191, R102 ;  /* 0x00000066bf6e7220 */ /* 0x000fe20000410000 */
[----:B------:R-:W-:Y:S01]  /*b790*/  FMUL.FTZ R113, R8, -R109 ;  /* 0x8000006d08717220 */ /* 0x000fe20000410000 */
[----:B--2---:R-:W-:Y:S01]  /*b7a0*/  FMUL.FTZ R101, R208, R85 ;  /* 0x00000055d0657220 */ /* 0x004fe20000410000 */
[----:B------:R-:W-:Y:S01]  /*b7b0*/  FMUL.FTZ R108, R103, R86 ;  /* 0x00000056676c7220 */ /* 0x000fe20000410000 */
[----:B------:R0:W-:Y:S01]  /*b7c0*/  STS [R70+0x2144], R105 ;  /* 0x0021446946007388 */ /* 0x0001e20000000800 */
[----:B------:R-:W-:Y:S01]  /*b7d0*/  FFMA.FTZ R112, R222, UR49, -R111 ;  /* 0x00000031de707c23 */ /* 0x000fe2000801086f */
[----:B-1----:R-:W-:Y:S01]  /*b7e0*/  FMUL.FTZ R107, R190, R101 ;  /* 0x00000065be6b7220 */ /* 0x002fe20000410000 */
[-C--:B------:R-:W-:Y:S01]  /*b7f0*/  FFMA.FTZ R110, R219, R108.reuse, -R110 ;  /* 0x0000006cdb6e7223 */ /* 0x080fe2000001086e */
[----:B------:R-:W-:Y:S01]  /*b800*/  FMUL.FTZ R108, R191, R108 ;  /* 0x0000006cbf6c7220 */ /* 0x000fe20000410000 */
[----:B------:R-:W-:Y:S01]  /*b810*/  FMUL.FTZ R115, R7, R112 ;  /* 0x0000007007737220 */ /* 0x000fe20000410000 */
[----:B------:R1:W-:Y:S01]  /*b820*/  STS [R70+0x214c], R113 ;  /* 0x00214c7146007388 */ /* 0x0003e20000000800 */
[----:B------:R-:W-:Y:S01]  /*b830*/  FADD.FTZ R110, RZ, R110 ;  /* 0x0000006eff6e7221 */ /* 0x000fe20000010000 */
[----:B------:R-:W-:Y:S01]  /*b840*/  FFMA.FTZ R108, R219, R102, R108 ;  /* 0x00000066db6c7223 */ /* 0x000fe2000001006c */
[----:B------:R-:W-:Y:S01]  /*b850*/  FMUL.FTZ R114, R203, UR37 ;  /* 0x00000025cb727c20 */ /* 0x000fe20008410000 */
[----:B0-----:R-:W-:Y:S01]  /*b860*/  FMUL.FTZ R105, R106, R85 ;  /* 0x000000556a697220 */ /* 0x001fe20000410000 */
[----:B------:R0:W-:Y:S01]  /*b870*/  STS [R70+0x2150], R115 ;  /* 0x0021507346007388 */ /* 0x0001e20000000800 */
[----:B------:R-:W-:Y:S01]  /*b880*/  FADD.FTZ R108, RZ, R108 ;  /* 0x0000006cff6c7221 */ /* 0x000fe20000010000 */
[----:B------:R-:W-:Y:S01]  /*b890*/  FFMA.FTZ R214, R48, -R83, R214 ;  /* 0x8000005330d67223 */ /* 0x000fe200000100d6 */
[-C--:B------:R-:W-:Y:S01]  /*b8a0*/  FFMA.FTZ R107, R218, R105.reuse, -R107 ;  /* 0x00000069da6b7223 */ /* 0x080fe2000001086b */
[----:B------:R-:W-:Y:S01]  /*b8b0*/  FMUL.FTZ R105, R190, R105 ;  /* 0x00000069be697220 */ /* 0x000fe20000410000 */
[----:B-1----:R-:W-:Y:S01]  /*b8c0*/  FMUL.FTZ R113, R100, R83 ;  /* 0x0000005364717220 */ /* 0x002fe20000410000 */
[----:B------:R-:W-:Y:S01]  /*b8d0*/  FFMA.FTZ R137, -R10, R137, R138 ;  /* 0x000000890a897223 */ /* 0x000fe2000001018a */
[----:B------:R-:W-:Y:S01]  /*b8e0*/  FADD.FTZ R107, R110, R107 ;  /* 0x0000006b6e6b7221 */ /* 0x000fe20000010000 */
[----:B------:R-:W-:Y:S01]  /*b8f0*/  FFMA.FTZ R105, R218, R101, R105 ;  /* 0x00000065da697223 */ /* 0x000fe20000010069 */
[-C--:B------:R-:W-:Y:S01]  /*b900*/  FMUL.FTZ R110, R77, R84.reuse ;  /* 0x000000544d6e7220 */ /* 0x080fe20000410000 */
[----:B------:R-:W-:Y:S01]  /*b910*/  FFMA.FTZ R116, R222, UR37, R121 ;  /* 0x00000025de747c23 */ /* 0x000fe20008010079 */
[----:B------:R-:W-:Y:S01]  /*b920*/  FFMA.FTZ R121, R223, UR49, -R114 ;  /* 0x00000031df797c23 */ /* 0x000fe20008010872 */
[----:B------:R-:W-:Y:S01]  /*b930*/  FADD.FTZ R109, R108, R105 ;  /* 0x000000696c6d7221 */ /* 0x000fe20000010000 */
[----:B------:R-:W-:Y:S01]  /*b940*/  FMUL.FTZ R108, R210, R84 ;  /* 0x00000054d26c7220 */ /* 0x000fe20000410000 */
[----:B------:R-:W-:Y:S01]  /*b950*/  FMUL.FTZ R105, R213, R83 ;  /* 0x00000053d5697220 */ /* 0x000fe20000410000 */
[----:B------:R-:W-:Y:S01]  /*b960*/  FFMA.FTZ R134, -R9, R134, R137 ;  /* 0x0000008609867223 */ /* 0x000fe20000010189 */
[----:B------:R-:W-:Y:S01]  /*b970*/  FFMA.FTZ R212, R47, -R82, R212 ;  /* 0x800000522fd47223 */ /* 0x000fe200000100d4 */
[----:B------:R-:W-:Y:S01]  /*b980*/  FMUL.FTZ R111, R189, R108 ;  /* 0x0000006cbd6f7220 */ /* 0x000fe20000410000 */
[----:B0-----:R-:W-:Y:S01]  /*b990*/  FMUL.FTZ R115, R188, R105 ;  /* 0x00000069bc737220 */ /* 0x001fe20000410000 */
[----:B------:R-:W-:Y:S01]  /*b9a0*/  FFMA.FTZ R133, -R8, R133, R134 ;  /* 0x0000008508857223 */ /* 0x000fe20000010186 */
[----:B------:R-:W-:Y:S01]  /*b9b0*/  FFMA.FTZ R211, R45, -R81, R211 ;  /* 0x800000512dd37223 */ /* 0x000fe200000100d3 */
[-C--:B------:R-:W-:Y:S01]  /*b9c0*/  FFMA.FTZ R112, R216, R110.reuse, -R111 ;  /* 0x0000006ed8707223 */ /* 0x080fe2000001086f */
[----:B------:R-:W-:Y:S01]  /*b9d0*/  FMUL.FTZ R111, R189, R110 ;  /* 0x0000006ebd6f7220 */ /* 0x000fe20000410000 */
[-C--:B------:R-:W-:Y:S01]  /*b9e0*/  FFMA.FTZ R114, R214, R113.reuse, -R115 ;  /* 0x00000071d6727223 */ /* 0x080fe20000010873 */
[----:B------:R-:W-:Y:S01]  /*b9f0*/  FMUL.FTZ R113, R188, R113 ;  /* 0x00000071bc717220 */ /* 0x000fe20000410000 */
[C---:B------:R-:W-:Y:S01]  /*ba00*/  FFMA.FTZ R130, -R7.reuse, R130, R133 ;  /* 0x0000008207827223 */ /* 0x040fe20000010185 */
[----:B------:R-:W-:Y:S01]  /*ba10*/  FFMA.FTZ R110, R216, R108, R111 ;  /* 0x0000006cd86e7223 */ /* 0x000fe2000001006f */
[----:B------:R-:W-:Y:S01]  /*ba20*/  FMUL.FTZ R115, R7, -R116 ;  /* 0x8000007407737220 */ /* 0x000fe20000410000 */
[----:B------:R-:W-:Y:S01]  /*ba30*/  FADD.FTZ R107, R107, R112 ;  /* 0x000000706b6b7221 */ /* 0x000fe20000010000 */
[----:B------:R-:W-:Y:S01]  /*ba40*/  FFMA.FTZ R129, -R6, R129, R130 ;  /* 0x0000008106817223 */ /* 0x000fe20000010182 */
[----:B------:R-:W-:Y:S01]  /*ba50*/  FADD.FTZ R109, R109, R110 ;  /* 0x0000006e6d6d7221 */ /* 0x000fe20000010000 */
[----:B------:R-:W-:Y:S01]  /*ba60*/  FFMA.FTZ R110, R214, R105, R113 ;  /* 0x00000069d66e7223 */ /* 0x000fe20000010071 */
[----:B------:R-:W-:Y:S01]  /*ba70*/  FMUL.FTZ R112, R74, R81 ;  /* 0x000000514a707220 */ /* 0x000fe20000410000 */
[----:B------:R-:W-:Y:S01]  /*ba80*/  FMUL.FTZ R111, R75, R82 ;  /* 0x000000524b6f7220 */ /* 0x000fe20000410000 */
[----:B------:R-:W-:Y:S01]  /*ba90*/  FFMA.FTZ R124, -R5, R124, R129 ;  /* 0x0000007c057c7223 */ /* 0x000fe20000010181 */
[----:B------:R-:W-:Y:S01]  /*baa0*/  FADD.FTZ R109, R109, R110 ;  /* 0x0000006e6d6d7221 */ /* 0x000fe20000010000 */
[----:B------:R-:W-:Y:S01]  /*bab0*/  FMUL.FTZ R110, R215, R82 ;  /* 0x00000052d76e7220 */ /* 0x000fe20000410000 */
[----:B------:R0:W-:Y:S01]  /*bac0*/  STS [R70+0x2154], R115 ;  /* 0x0021547346007388 */ /* 0x0001e20000000800 */
[----:B------:R-:W-:Y:S01]  /*bad0*/  FADD.FTZ R107, R107, R114 ;  /* 0x000000726b6b7221 */ /* 0x000fe20000010000 */
[----:B------:R-:W-:Y:S01]  /*bae0*/  FMUL.FTZ R118, R203, UR49 ;  /* 0x00000031cb767c20 */ /* 0x000fe20008410000 */
[C---:B------:R-:W-:Y:S01]  /*baf0*/  FMUL.FTZ R113, R187.reuse, R110 ;  /* 0x0000006ebb717220 */ /* 0x040fe20000410000 */
[----:B------:R-:W-:Y:S01]  /*bb00*/  FMUL.FTZ R114, R186, R112 ;  /* 0x00000070ba727220 */ /* 0x000fe20000410000 */
[----:B------:R-:W-:Y:S01]  /*bb10*/  FFMA.FTZ R124, -R4, R123, R124 ;  /* 0x0000007b047c7223 */ /* 0x000fe2000001017c */
[----:B------:R-:W-:Y:S01]  /*bb20*/  FMUL.FTZ R123, R202, UR37 ;  /* 0x00000025ca7b7c20 */ /* 0x000fe20008410000 */
[-C--:B------:R-:W-:Y:S01]  /*bb30*/  FFMA.FTZ R116, R212, R111.reuse, -R113 ;  /* 0x0000006fd4747223 */ /* 0x080fe20000010871 */
[----:B------:R-:W-:Y:S01]  /*bb40*/  FMUL.FTZ R111, R187, R111 ;  /* 0x0000006fbb6f7220 */ /* 0x000fe20000410000 */
[----:B------:R-:W-:Y:S01]  /*bb50*/  FFMA.FTZ R113, R223, UR37, R118 ;  /* 0x00000025df717c23 */ /* 0x000fe20008010076 */
[----:B0-----:R-:W-:Y:S01]  /*bb60*/  FMUL.FTZ R115, R78, R81 ;  /* 0x000000514e737220 */ /* 0x001fe20000410000 */
[----:B------:R-:W-:Y:S01]  /*bb70*/  FFMA.FTZ R120, -R3, R120, R124 ;  /* 0x0000007803787223 */ /* 0x000fe2000001017c */
[----:B------:R-:W-:Y:S01]  /*bb80*/  FFMA.FTZ R124, R224, UR49, -R123 ;  /* 0x00000031e07c7c23 */ /* 0x000fe2000801087b */
[----:B------:R-:W-:Y:S01]  /*bb90*/  FADD.FTZ R107, R107, R116 ;  /* 0x000000746b6b7221 */ /* 0x000fe20000010000 */
[-C--:B------:R-:W-:Y:S01]  /*bba0*/  FFMA.FTZ R122, R211, R115.reuse, -R114 ;  /* 0x00000073d37a7223 */ /* 0x080fe20000010872 */
[----:B------:R-:W-:Y:S01]  /*bbb0*/  FFMA.FTZ R114, R212, R110, R111 ;  /* 0x0000006ed4727223 */ /* 0x000fe2000001006f */
[----:B------:R-:W-:Y:S01]  /*bbc0*/  FMUL.FTZ R118, R186, R115 ;  /* 0x00000073ba767220 */ /* 0x000fe20000410000 */
[----:B------:R-:W-:Y:S01]  /*bbd0*/  FMUL.FTZ R111, R5, R124 ;  /* 0x0000007c056f7220 */ /* 0x000fe20000410000 */
[----:B------:R-:W-:Y:S01]  /*bbe0*/  FADD.FTZ R107, R107, R122 ;  /* 0x0000007a6b6b7221 */ /* 0x000fe20000010000 */
[----:B------:R-:W-:Y:S01]  /*bbf0*/  FADD.FTZ R109, R109, R114 ;  /* 0x000000726d6d7221 */ /* 0x000fe20000010000 */
[----:B------:R-:W-:Y:S01]  /*bc00*/  FFMA.FTZ R118, R211, R112, R118 ;  /* 0x00000070d3767223 */ /* 0x000fe20000010076 */
[-C--:B------:R-:W-:Y:S01]  /*bc10*/  FMUL.FTZ R114, R201, R56.reuse ;  /* 0x00000038c9727220 */ /* 0x080fe20000410000 */
[-C--:B------:R-:W-:Y:S01]  /*bc20*/  FFMA.FTZ R209, R44, -R56.reuse, R209 ;  /* 0x800000382cd17223 */ /* 0x080fe200000100d1 */
[----:B------:R-:W-:Y:S01]  /*bc30*/  FMUL.FTZ R116, R192, R51 ;  /* 0x00000033c0747220 */ /* 0x000fe20000410000 */
[----:B------:R-:W-:Y:S01]  /*bc40*/  FADD.FTZ R109, R109, R118 ;  /* 0x000000766d6d7221 */ /* 0x000fe20000010000 */
[----:B------:R-:W-:Y:S01]  /*bc50*/  FMUL.FTZ R118, R73, R56 ;  /* 0x0000003849767220 */ /* 0x000fe20000410000 */
[----:B------:R-:W-:Y:S01]  /*bc60*/  FMUL.FTZ R122, R185, R114 ;  /* 0x00000072b97a7220 */ /* 0x000fe20000410000 */
[----:B------:R-:W-:Y:S01]  /*bc70*/  FMUL.FTZ R113, R6, -R113 ;  /* 0x8000007106717220 */ /* 0x000fe20000410000 */
[----:B------:R0:W-:Y:S01]  /*bc80*/  STS [R70+0x2160], R111 ;  /* 0x0021606f46007388 */ /* 0x0001e20000000800 */
[----:B------:R-:W-:Y:S01]  /*bc90*/  FMUL.FTZ R128, R220, UR37 ;  /* 0x00000025dc807c20 */ /* 0x000fe20008410000 */
[----:B------:R-:W-:Y:S01]  /*bca0*/  FFMA.FTZ R207, R43, -R51, R207 ;  /* 0x800000332bcf7223 */ /* 0x000fe200000100cf */
[----:B------:R-:W-:Y:S01]  /*bcb0*/  FMUL.FTZ R124, R184, R116 ;  /* 0x00000074b87c7220 */ /* 0x000fe20000410000 */
[-C--:B------:R-:W-:Y:S01]  /*bcc0*/  FFMA.FTZ R122, R209, R118.reuse, -R122 ;  /* 0x00000076d17a7223 */ /* 0x080fe2000001087a */
[----:B------:R1:W-:Y:S01]  /*bcd0*/  STS [R70+0x215c], R113 ;  /* 0x00215c7146007388 */ /* 0x0003e20000000800 */
[----:B------:R-:W-:Y:S01]  /*bce0*/  FMUL.FTZ R118, R185, R118 ;  /* 0x00000076b9767220 */ /* 0x000fe20000410000 */
[----:B------:R-:W-:Y:S01]  /*bcf0*/  FMUL.FTZ R121, R6, R121 ;  /* 0x0000007906797220 */ /* 0x000fe20000410000 */
[----:B------:R-:W-:Y:S01]  /*bd00*/  FADD.FTZ R107, R107, R122 ;  /* 0x0000007a6b6b7221 */ /* 0x000fe20000010000 */
[----:B------:R-:W-:Y:S01]  /*bd10*/  FMUL.FTZ R115, R202, UR49 ;  /* 0x00000031ca737c20 */ /* 0x000fe20008410000 */
[----:B0-----:R-:W-:Y:S01]  /*bd20*/  FMUL.FTZ R111, R72, R51 ;  /* 0x00000033486f7220 */ /* 0x001fe20000410000 */
[----:B------:R-:W-:Y:S01]  /*bd30*/  FFMA.FTZ R118, R209, R114, R118 ;  /* 0x00000072d1767223 */ /* 0x000fe20000010076 */
[----:B------:R0:W-:Y:S01]  /*bd40*/  STS [R70+0x2158], R121 ;  /* 0x0021587946007388 */ /* 0x0001e20000000800 */
[----:B------:R-:W-:Y:S01]  /*bd50*/  FFMA.FTZ R130, R224, UR37, R115 ;  /* 0x00000025e0827c23 */ /* 0x000fe20008010073 */
[-C--:B------:R-:W-:Y:S01]  /*bd60*/  FFMA.FTZ R206, R42, -R46.reuse, R206 ;  /* 0x8000002e2ace7223 */ /* 0x080fe200000100ce */
[----:B-1----:R-:W-:Y:S01]  /*bd70*/  FFMA.FTZ R113, R225, UR49, -R128 ;  /* 0x00000031e1717c23 */ /* 0x002fe20008010880 */
[-C--:B------:R-:W-:Y:S01]  /*bd80*/  FFMA.FTZ R128, R207, R111.reuse, -R124 ;  /* 0x0000006fcf807223 */ /* 0x080fe2000001087c */
[----:B------:R-:W-:Y:S01]  /*bd90*/  FMUL.FTZ R124, R184, R111 ;  /* 0x0000006fb87c7220 */ /* 0x000fe20000410000 */
[----:B------:R-:W-:Y:S01]  /*bda0*/  FADD.FTZ R109, R109, R118 ;  /* 0x000000766d6d7221 */ /* 0x000fe20000010000 */
[----:B------:R-:W-:Y:S01]  /*bdb0*/  FMUL.FTZ R118, R194, R41 ;  /* 0x00000029c2767220 */ /* 0x000fe20000410000 */
[----:B------:R-:W-:Y:S01]  /*bdc0*/  FADD.FTZ R128, R107, R128 ;  /* 0x000000806b807221 */ /* 0x000fe20000010000 */
[----:B------:R-:W-:Y:S01]  /*bdd0*/  FMUL.FTZ R107, R193, R46 ;  /* 0x0000002ec16b7220 */ /* 0x000fe20000410000 */
[----:B0-----:R-:W-:Y:S01]  /*bde0*/  FMUL.FTZ R121, R4, R113 ;  /* 0x0000007104797220 */ /* 0x001fe20000410000 */
[----:B------:R-:W-:Y:S01]  /*bdf0*/  FFMA.FTZ R124, R207, R116, R124 ;  /* 0x00000074cf7c7223 */ /* 0x000fe2000001007c */
[----:B------:R-:W-:Y:S01]  /*be00*/  FMUL.FTZ R111, R71, R46 ;  /* 0x0000002e476f7220 */ /* 0x000fe20000410000 */
[----:B------:R-:W-:Y:S01]  /*be10*/  FMUL.FTZ R113, R183, R107 ;  /* 0x0000006bb7717220 */ /* 0x000fe20000410000 */
[----:B------:R-:W-:Y:S01]  /*be20*/  FMUL.FTZ R115, R5, -R130 ;  /* 0x8000008205737220 */ /* 0x000fe20000410000 */
[----:B------:R-:W-:Y:S01]  /*be30*/  FADD.FTZ R109, R109, R124 ;  /* 0x0000007c6d6d7221 */ /* 0x000fe20000010000 */
[----:B------:R-:W-:Y:S01]  /*be40*/  FMUL.FTZ R130, R220, UR49 ;  /* 0x00000031dc827c20 */ /* 0x000fe20008410000 */
[-C--:B------:R-:W-:Y:S01]  /*be50*/  FFMA.FTZ R205, R40, -R41.reuse, R205 ;  /* 0x8000002928cd7223 */ /* 0x080fe200000100cd */
[----:B------:R-:W-:Y:S01]  /*be60*/  FMUL.FTZ R124, R76, R41 ;  /* 0x000000294c7c7220 */ /* 0x000fe20000410000 */
[----:B------:R-:W-:Y:S01]  /*be70*/  FMUL.FTZ R122, R127, R118 ;  /* 0x000000767f7a7220 */ /* 0x000fe20000410000 */
[-C--:B------:R-:W-:Y:S01]  /*be80*/  FFMA.FTZ R113, R206, R111.reuse, -R113 ;  /* 0x0000006fce717223 */ /* 0x080fe20000010871 */
[----:B------:R-:W-:Y:S01]  /*be90*/  FMUL.FTZ R111, R183, R111 ;  /* 0x0000006fb76f7220 */ /* 0x000fe20000410000 */
[----:B------:R0:W-:Y:S01]  /*bea0*/  STS [R70+0x2164], R115 ;  /* 0x0021647346007388 */ /* 0x0001e20000000800 */
[----:B------:R-:W-:Y:S01]  /*beb0*/  FMUL.FTZ R123, R221, UR37 ;  /* 0x00000025dd7b7c20 */ /* 0x000fe20008410000 */
[----:B------:R-:W-:Y:S01]  /*bec0*/  FADD.FTZ R113, R128, R113 ;  /* 0x0000007180717221 */ /* 0x000fe20000010000 */
[----:B------:R-:W-:Y:S01]  /*bed0*/  FFMA.FTZ R222, R39, -R37, R222 ;  /* 0x8000002527de7223 */ /* 0x000fe200000100de */
[----:B------:R1:W-:Y:S01]  /*bee0*/  STS [R70+0x2168], R121 ;  /* 0x0021687946007388 */ /* 0x0003e20000000800 */
[----:B------:R-:W-:Y:S01]  /*bef0*/  FFMA.FTZ R132, R226, UR49, -R123 ;  /* 0x00000031e2847c23 */ /* 0x000fe2000801087b */
[----:B------:R-:W-:Y:S01]  /*bf00*/  FFMA.FTZ R223, R38, -R33, R223 ;  /* 0x8000002126df7223 */ /* 0x000fe200000100df */
[----:B------:R-:W-:Y:S01]  /*bf10*/  FMUL.FTZ R123, R221, UR49 ;  /* 0x00000031dd7b7c20 */ /* 0x000fe20008410000 */
[----:B------:R-:W-:Y:S01]  /*bf20*/  FMUL.FTZ R131, R227, UR49 ;  /* 0x00000031e3837c20 */ /* 0x000fe20008410000 */
[----:B------:R-:W-:Y:S01]  /*bf30*/  FMUL.FTZ R125, R3, R132 ;  /* 0x00000084037d7220 */ /* 0x000fe20000410000 */
[----:B0-----:R-:W-:Y:S01]  /*bf40*/  FFMA.FTZ R115, R225, UR37, R130 ;  /* 0x00000025e1737c23 */ /* 0x001fe20008010082 */
[-C--:B------:R-:W-:Y:S01]  /*bf50*/  FFMA.FTZ R130, R205, R124.reuse, -R122 ;  /* 0x0000007ccd827223 */ /* 0x080fe2000001087a */
[----:B------:R-:W-:Y:S01]  /*bf60*/  FFMA.FTZ R122, R206, R107, R111 ;  /* 0x0000006bce7a7223 */ /* 0x000fe2000001006f */
[----:B------:R-:W-:Y:S01]  /*bf70*/  FMUL.FTZ R124, R127, R124 ;  /* 0x0000007c7f7c7220 */ /* 0x000fe20000410000 */
[----:B-1----:R-:W-:Y:S01]  /*bf80*/  FMUL.FTZ R121, R4, -R115 ;  /* 0x8000007304797220 */ /* 0x002fe20000410000 */
[----:B------:R-:W-:Y:S01]  /*bf90*/  FMUL.FTZ R111, R104, R37 ;  /* 0x00000025686f7220 */ /* 0x000fe20000410000 */
[----:B------:R-:W-:Y:S01]  /*bfa0*/  FADD.FTZ R109, R109, R122 ;  /* 0x0000007a6d6d7221 */ /* 0x000fe20000010000 */
[----:B------:R-:W-:Y:S01]  /*bfb0*/  FFMA.FTZ R124, R205, R118, R124 ;  /* 0x00000076cd7c7223 */ /* 0x000fe2000001007c */
[-C--:B------:R-:W-:Y:S01]  /*bfc0*/  FMUL.FTZ R122, R196, R33.reuse ;  /* 0x00000021c47a7220 */ /* 0x080fe20000410000 */
[----:B------:R-:W-:Y:S01]  /*bfd0*/  FADD.FTZ R113, R113, R130 ;  /* 0x0000008271717221 */ /* 0x000fe20000010000 */
[----:B------:R-:W-:Y:S01]  /*bfe0*/  FMUL.FTZ R130, R66, R33 ;  /* 0x0000002142827220 */ /* 0x000fe20000410000 */
[----:B------:R-:W-:Y:S01]  /*bff0*/  FADD.FTZ R124, R109, R124 ;  /* 0x0000007c6d7c7221 */ /* 0x000fe20000010000 */
[----:B------:R-:W-:Y:S01]  /*c000*/  FMUL.FTZ R109, R68, R37 ;  /* 0x00000025446d7220 */ /* 0x000fe20000410000 */
[----:B------:R-:W-:Y:S01]  /*c010*/  FMUL.FTZ R132, R203, R122 ;  /* 0x0000007acb847220 */ /* 0x000fe20000410000 */
[----:B------:R-:W-:Y:S01]  /*c020*/  FFMA.FTZ R134, R226, UR37, R123 ;  /* 0x00000025e2867c23 */ /* 0x000fe2000801007b */
[----:B------:R0:W-:Y:S01]  /*c030*/  STS [R70+0x216c], R121 ;  /* 0x00216c7946007388 */ /* 0x0001e20000000800 */
[----:B------:R-:W-:Y:S01]  /*c040*/  FMUL.FTZ R115, R126, R109 ;  /* 0x0000006d7e737220 */ /* 0x000fe20000410000 */
[-C--:B------:R-:W-:Y:S01]  /*c050*/  FFMA.FTZ R132, R223, R130.reuse, -R132 ;  /* 0x00000082df847223 */ /* 0x080fe20000010884 */
[----:B------:R-:W-:Y:S01]  /*c060*/  FMUL.FTZ R130, R203, R130 ;  /* 0x00000082cb827220 */ /* 0x000fe20000410000 */
[----:B------:R-:W-:Y:S01]  /*c070*/  FMUL.FTZ R123, R3, -R134 ;  /* 0x80000086037b7220 */ /* 0x000fe20000410000 */
[-C--:B------:R-:W-:Y:S01]  /*c080*/  FFMA.FTZ R128, R222, R111.reuse, -R115 ;  /* 0x0000006fde807223 */ /* 0x080fe20000010873 */
[----:B------:R-:W-:Y:S01]  /*c090*/  FMUL.FTZ R111, R126, R111 ;  /* 0x0000006f7e6f7220 */ /* 0x000fe20000410000 */
[----:B------:R-:W-:Y:S01]  /*c0a0*/  FFMA.FTZ R130, R223, R122, R130 ;  /* 0x0000007adf827223 */ /* 0x000fe20000010082 */
[----:B------:R1:W-:Y:S01]  /*c0b0*/  STS [R70+0x2170], R125 ;  /* 0x0021707d46007388 */ /* 0x0003e20000000800 */
[----:B------:R-:W-:Y:S01]  /*c0c0*/  FADD.FTZ R113, R113, R128 ;  /* 0x0000008071717221 */ /* 0x000fe20000010000 */
[----:B------:R-:W-:Y:S01]  /*c0d0*/  FFMA.FTZ R111, R222, R109, R111 ;  /* 0x0000006dde6f7223 */ /* 0x000fe2000001006f */
[----:B0-----:R-:W-:Y:S01]  /*c0e0*/  FMUL.FTZ R121, R227, UR37 ;  /* 0x00000025e3797c20 */ /* 0x001fe20008410000 */
[----:B------:R0:W-:Y:S01]  /*c0f0*/  STS [R70+0x2174], R123 ;  /* 0x0021747b46007388 */ /* 0x0001e20000000800 */
[-C--:B------:R-:W-:Y:S01]  /*c100*/  FFMA.FTZ R225, R35, -R31.reuse, R225 ;  /* 0x8000001f23e17223 */ /* 0x080fe200000100e1 */
[----:B------:R-:W-:Y:S01]  /*c110*/  FADD.FTZ R111, R124, R111 ;  /* 0x0000006f7c6f7221 */ /* 0x000fe20000010000 */
[----:B------:R-:W-:Y:S01]  /*c120*/  FMUL.FTZ R124, R198, R31 ;  /* 0x0000001fc67c7220 */ /* 0x000fe20000410000 */
[----:B------:R-:W-:Y:S01]  /*c130*/  FFMA.FTZ R121, R228, UR49, -R121 ;  /* 0x00000031e4797c23 */ /* 0x000fe20008010879 */
[-C--:B------:R-:W-:Y:S01]  /*c140*/  FFMA.FTZ R224, R36, -R32.reuse, R224 ;  /* 0x8000002024e07223 */ /* 0x080fe200000100e0 */
[----:B------:R-:W-:Y:S01]  /*c150*/  FADD.FTZ R130, R111, R130 ;  /* 0x000000826f827221 */ /* 0x000fe20000010000 */
[----:B------:R-:W-:Y:S01]  /*c160*/  FMUL.FTZ R111, R197, R32 ;  /* 0x00000020c56f7220 */ /* 0x000fe20000410000 */
[----:B------:R-:W-:Y:S01]  /*c170*/  FMUL.FTZ R128, R220, R124 ;  /* 0x0000007cdc807220 */ /* 0x000fe20000410000 */
[----:B-1----:R-:W-:Y:S01]  /*c180*/  FMUL.FTZ R125, R2, R121 ;  /* 0x00000079027d7220 */ /* 0x002fe20000410000 */
[----:B0-----:R-:W-:Y:S01]  /*c190*/  FMUL.FTZ R123, R64, R31 ;  /* 0x0000001f407b7220 */ /* 0x001fe20000410000 */
[----:B------:R-:W-:Y:S01]  /*c1a0*/  FMUL.FTZ R115, R65, R32 ;  /* 0x0000002041737220 */ /* 0x000fe20000410000 */
[----:B------:R-:W-:Y:S01]  /*c1b0*/  FMUL.FTZ R121, R202, R111 ;  /* 0x0000006fca797220 */ /* 0x000fe20000410000 */
[----:B------:R-:W-:Y:S01]  /*c1c0*/  FFMA.FTZ R131, R228, UR37, R131 ;  /* 0x00000025e4837c23 */ /* 0x000fe20008010083 */
[-C--:B------:R-:W-:Y:S01]  /*c1d0*/  FFMA.FTZ R134, R225, R123.reuse, -R128 ;  /* 0x0000007be1867223 */ /* 0x080fe20000010880 */
[----:B------:R-:W-:Y:S01]  /*c1e0*/  FMUL.FTZ R128, R220, R123 ;  /* 0x0000007bdc807220 */ /* 0x000fe20000410000 */
[----:B------:R-:W-:Y:S01]  /*c1f0*/  FFMA.FTZ R121, R224, R115, -R121 ;  /* 0x00000073e0797223 */ /* 0x000fe20000010879 */
[----:B------:R-:W-:Y:S01]  /*c200*/  FMUL.FTZ R123, R2, -R131 ;  /* 0x80000083027b7220 */ /* 0x000fe20000410000 */
[----:B------:R-:W-:Y:S01]  /*c210*/  FADD.FTZ R132, R113, R132 ;  /* 0x0000008471847221 */ /* 0x000fe20000010000 */
[----:B------:R-:W-:Y:S01]  /*c220*/  FMUL.FTZ R115, R202, R115 ;  /* 0x00000073ca737220 */ /* 0x000fe20000410000 */
[-C--:B------:R-:W-:Y:S01]  /*c230*/  FMUL.FTZ R113, R199, R30.reuse ;  /* 0x0000001ec7717220 */ /* 0x080fe20000410000 */
[----:B------:R0:W-:Y:S01]  /*c240*/  STS [R70+0x2178], R125 ;  /* 0x0021787d46007388 */ /* 0x0001e20000000800 */
[----:B------:R-:W-:Y:S01]  /*c250*/  FFMA.FTZ R226, R34, -R30, R226 ;  /* 0x8000001e22e27223 */ /* 0x000fe200000100e2 */
[----:B------:R-:W-:Y:S01]  /*c260*/  FFMA.FTZ R115, R224, R111, R115 ;  /* 0x0000006fe0737223 */ /* 0x000fe20000010073 */
[----:B------:R-:W-:Y:S01]  /*c270*/  FMUL.FTZ R129, R221, R113 ;  /* 0x00000071dd817220 */ /* 0x000fe20000410000 */
[----:B------:R1:W-:Y:S01]  /*c280*/  STS [R70+0x217c], R123 ;  /* 0x00217c7b46007388 */ /* 0x0003e20000000800 */
[----:B------:R-:W-:Y:S01]  /*c290*/  FFMA.FTZ R128, R225, R124, R128 ;  /* 0x0000007ce1807223 */ /* 0x000fe20000010080 */
[----:B------:R-:W-:Y:S01]  /*c2a0*/  FADD.FTZ R115, R130, R115 ;  /* 0x0000007382737221 */ /* 0x000fe20000010000 */
[----:B------:R-:W-:Y:S01]  /*c2b0*/  FADD.FTZ R121, R132, R121 ;  /* 0x0000007984797221 */ /* 0x000fe20000010000 */
[----:B------:R-:W-:Y:S01]  /*c2c0*/  FMUL.FTZ R132, R67, UR48 ;  /* 0x0000003043847c20 */ /* 0x000fe20008410000 */
[----:B------:R-:W-:Y:S01]  /*c2d0*/  FMUL.FTZ R137, R196, UR48 ;  /* 0x00000030c4897c20 */ /* 0x000fe20008410000 */
[----:B0-----:R-:W-:Y:S01]  /*c2e0*/  FMUL.FTZ R125, R61, R30 ;  /* 0x0000001e3d7d7220 */ /* 0x001fe20000410000 */
[----:B------:R-:W-:Y:S01]  /*c2f0*/  FADD.FTZ R115, R115, R128 ;  /* 0x0000008073737221 */ /* 0x000fe20000010000 */
[----:B------:R-:W-:Y:S01]  /*c300*/  FADD.FTZ R121, R121, R134 ;  /* 0x0000008679797221 */ /* 0x000fe20000010000 */
[----:B------:R-:W-:Y:S01]  /*c310*/  FMUL.FTZ R134, R61, UR48 ;  /* 0x000000303d867c20 */ /* 0x000fe20008410000 */
[-C--:B------:R-:W-:Y:S01]  /*c320*/  FFMA.FTZ R130, R226, R125.reuse, -R129 ;  /* 0x0000007de2827223 */ /* 0x080fe20000010881 */
[----:B------:R-:W-:Y:S01]  /*c330*/  FMUL.FTZ R125, R221, R125 ;  /* 0x0000007ddd7d7220 */ /* 0x000fe20000410000 */
[----:B------:R-:W-:Y:S01]  /*c340*/  FMUL.FTZ R139, R104, UR48 ;  /* 0x00000030688b7c20 */ /* 0x000fe20008410000 */
[----:B------:R-:W-:Y:S01]  /*c350*/  ISETP.GE.AND P2, PT, R60, 0x1, PT ;  /* 0x000000013c00780c */ /* 0x000fe20003f46270 */
[----:B------:R-:W-:Y:S01]  /*c360*/  FMUL.FTZ R141, R76, UR48 ;  /* 0x000000304c8d7c20 */ /* 0x000fe20008410000 */
[----:B------:R-:W-:Y:S01]  /*c370*/  FFMA.FTZ R128, R226, R113, R125 ;  /* 0x00000071e2807223 */ /* 0x000fe2000001007d */
[----:B------:R-:W-:Y:S01]  /*c380*/  IADD3 R125, PT, PT, R182, 0x80, RZ ;  /* 0x00000080b67d7810 */ /* 0x000fe20007ffe0ff */
[----:B------:R-:W-:Y:S01]  /*c390*/  FMUL.FTZ R142, R73, UR48 ;  /* 0x00000030498e7c20 */ /* 0x000fe20008410000 */
[----:B------:R-:W-:Y:S01]  /*c3a0*/  FFMA.FTZ R144, R194, UR36, R141 ;  /* 0x00000024c2907c23 */ /* 0x000fe2000801008d */
[----:B------:R-:W-:Y:S01]  /*c3b0*/  FADD.FTZ R129, R115, R128 ;  /* 0x0000008073817221 */ /* 0x000fe20000010000 */
[----:B------:R-:W-:Y:S01]  /*c3c0*/  LEA.HI R115, R125, R182, RZ, 0x1b ;  /* 0x000000b67d737211 */ /* 0x000fe200078fd8ff */
[----:B------:R-:W-:Y:S01]  /*c3d0*/  FADD.FTZ R125, R121, R130 ;  /* 0x00000082797d7221 */ /* 0x000fe20000010000 */
[----:B------:R-:W-:Y:S01]  /*c3e0*/  FMUL.FTZ R130, R199, UR48 ;  /* 0x00000030c7827c20 */ /* 0x000fe20008410000 */
[----:B------:R-:W-:Y:S01]  /*c3f0*/  FMUL.FTZ R128, R99, UR48 ;  /* 0x0000003063807c20 */ /* 0x000fe20008410000 */
[----:B------:R-:W-:Y:S01]  /*c400*/  LEA R135, R115, UR28, 0x2 ;  /* 0x0000001c73877c11 */ /* 0x000fe2000f8e10ff */
[----:B------:R-:W-:Y:S01]  /*c410*/  BAR.SYNC.DEFER_BLOCKING 0x0 ;  /* 0x0000000000007b1d */ /* 0x000fe20000010000 */
[----:B------:R-:W-:Y:S01]  /*c420*/  FMUL.FTZ R115, R198, UR48 ;  /* 0x00000030c6737c20 */ /* 0x000fe20008410000 */
[----:B------:R-:W-:Y:S01]  /*c430*/  FFMA.FTZ R130, R61, UR36, -R130 ;  /* 0x000000243d827c23 */ /* 0x000fe20008010882 */
[C---:B------:R-:W-:Y:S01]  /*c440*/  FMUL.FTZ R61, R64.reuse, UR48 ;  /* 0x00000030403d7c20 */ /* 0x040fe20008410000 */
[----:B-1----:R-:W-:Y:S01]  /*c450*/  FFMA.FTZ R70, R67, UR36, R128 ;  /* 0x0000002443467c23 */ /* 0x002fe20008010080 */
[----:B------:R-:W-:Y:S01]  /*c460*/  FFMA.FTZ R128, R99, UR36, -R132 ;  /* 0x0000002463807c23 */ /* 0x000fe20008010884 */
[----:B------:R-:W-:Y:S01]  /*c470*/  FFMA.FTZ R115, R64, UR36, -R115 ;  /* 0x0000002440737c23 */ /* 0x000fe20008010873 */
[----:B------:R-:W-:Y:S01]  /*c480*/  FMUL.FTZ R132, R197, UR48 ;  /* 0x00000030c5847c20 */ /* 0x000fe20008410000 */
[----:B------:R-:W-:Y:S01]  /*c490*/  FFMA.FTZ R64, R198, UR36, R61 ;  /* 0x00000024c6407c23 */ /* 0x000fe2000801003d */
[----:B------:R-:W-:Y:S01]  /*c4a0*/  FMUL.FTZ R61, R68, UR48 ;  /* 0x00000030443d7c20 */ /* 0x000fe20008410000 */
[----:B------:R-:W-:Y:S01]  /*c4b0*/  FFMA.FTZ R121, R199, UR36, R134 ;  /* 0x00000024c7797c23 */ /* 0x000fe20008010086 */
[C---:B------:R-:W-:Y:S01]  /*c4c0*/  FFMA.FTZ R123, R65.reuse, UR36, -R132 ;  /* 0x00000024417b7c23 */ /* 0x040fe20008010884 */
[----:B------:R-:W-:Y:S01]  /*c4d0*/  FMUL.FTZ R134, R65, UR48 ;  /* 0x0000003041867c20 */ /* 0x000fe20008410000 */
[----:B------:R-:W-:Y:S01]  /*c4e0*/  FFMA.FTZ R65, R104, UR36, -R61 ;  /* 0x0000002468417c23 */ /* 0x000fe2000801083d */
[----:B------:R-:W-:Y:S01]  /*c4f0*/  FMUL.FTZ R61, R194, UR48 ;  /* 0x00000030c23d7c20 */ /* 0x000fe20008410000 */
[C---:B------:R-:W-:Y:S01]  /*c500*/  FFMA.FTZ R132, R66.reuse, UR36, -R137 ;  /* 0x0000002442847c23 */ /* 0x040fe20008010889 */
[----:B------:R-:W-:Y:S01]  /*c510*/  FFMA.FTZ R143, R197, UR36, R134 ;  /* 0x00000024c58f7c23 */ /* 0x000fe20008010086 */
[----:B------:R-:W-:Y:S01]  /*c520*/  FMUL.FTZ R137, R66, UR48 ;  /* 0x0000003042897c20 */ /* 0x000fe20008410000 */
[----:B------:R-:W-:Y:S01]  /*c530*/  FFMA.FTZ R134, R76, UR36, -R61 ;  /* 0x000000244c867c23 */ /* 0x000fe2000801083d */
[----:B------:R-:W-:Y:S01]  /*c540*/  FMUL.FTZ R61, R72, UR48 ;  /* 0x00000030483d7c20 */ /* 0x000fe20008410000 */
[----:B------:R-:W-:Y:S01]  /*c550*/  FMUL.FTZ R66, R71, UR48 ;  /* 0x0000003047427c20 */ /* 0x000fe20008410000 */
[----:B------:R-:W-:Y:S01]  /*c560*/  FMUL.FTZ R104, R201, UR48 ;  /* 0x00000030c9687c20 */ /* 0x000fe20008410000 */
[----:B------:R-:W-:Y:S01]  /*c570*/  FMUL.FTZ R76, R215, UR48 ;  /* 0x00000030d74c7c20 */ /* 0x000fe20008410000 */
[----:B------:R-:W-:Y:S01]  /*c580*/  FFMA.FTZ R138, R192, UR36, R61 ;  /* 0x00000024c08a7c23 */ /* 0x000fe2000801003d */
[----:B------:R-:W0:Y:S01]  /*c590*/  LDS R135, [R135+0x2300] ;  /* 0x0023000087877984 */ /* 0x000e220000000800 */
[----:B------:R-:W-:Y:S01]  /*c5a0*/  FFMA.FTZ R145, R193, UR36, R66 ;  /* 0x00000024c1917c23 */ /* 0x000fe20008010042 */
[----:B------:R-:W-:Y:S01]  /*c5b0*/  FMUL.FTZ R61, R74, UR48 ;  /* 0x000000304a3d7c20 */ /* 0x000fe20008410000 */
[----:B------:R-:W-:Y:S01]  /*c5c0*/  FMUL.FTZ R66, R75, UR48 ;  /* 0x000000304b427c20 */ /* 0x000fe20008410000 */
[----:B------:R-:W-:Y:S01]  /*c5d0*/  FFMA.FTZ R104, R73, UR36, -R104 ;  /* 0x0000002449687c23 */ /* 0x000fe20008010868 */
[----:B------:R-:W-:Y:S01]  /*c5e0*/  FFMA.FTZ R140, R196, UR36, R137 ;  /* 0x00000024c48c7c23 */ /* 0x000fe20008010089 */
[----:B------:R-:W-:Y:S01]  /*c5f0*/  FFMA.FTZ R73, R78, UR36, -R61 ;  /* 0x000000244e497c23 */ /* 0x000fe2000801083d */
[----:B------:R-:W-:Y:S01]  /*c600*/  FMUL.FTZ R137, R192, UR48 ;  /* 0x00000030c0897c20 */ /* 0x000fe20008410000 */
[----:B------:R-:W-:Y:S01]  /*c610*/  FMUL.FTZ R61, R78, UR48 ;  /* 0x000000304e3d7c20 */ /* 0x000fe20008410000 */
[----:B------:R-:W-:Y:S01]  /*c620*/  FFMA.FTZ R76, R75, UR36, -R76 ;  /* 0x000000244b4c7c23 */ /* 0x000fe2000801084c */
[----:B------:R-:W-:Y:S01]  /*c630*/  FFMA.FTZ R141, R215, UR36, R66 ;  /* 0x00000024d78d7c23 */ /* 0x000fe20008010042 */
[----:B------:R-:W-:Y:S01]  /*c640*/  FMUL.FTZ R136, R193, UR48 ;  /* 0x00000030c1887c20 */ /* 0x000fe20008410000 */
[----:B------:R-:W-:Y:S01]  /*c650*/  FMUL.FTZ R75, R213, UR48 ;  /* 0x00000030d54b7c20 */ /* 0x000fe20008410000 */
[----:B------:R-:W-:Y:S01]  /*c660*/  FMUL.FTZ R66, R210, UR48 ;  /* 0x00000030d2427c20 */ /* 0x000fe20008410000 */
[----:B------:R-:W-:Y:S01]  /*c670*/  FFMA.FTZ R137, R72, UR36, -R137 ;  /* 0x0000002448897c23 */ /* 0x000fe20008010889 */
[----:B------:R-:W-:Y:S01]  /*c680*/  FFMA.FTZ R78, R74, UR36, R61 ;  /* 0x000000244a4e7c23 */ /* 0x000fe2000801003d */
[----:B------:R-:W-:Y:S01]  /*c690*/  FFMA.FTZ R136, R71, UR36, -R136 ;  /* 0x0000002447887c23 */ /* 0x000fe20008010888 */
[C---:B------:R-:W-:Y:S01]  /*c6a0*/  FFMA.FTZ R75, R100.reuse, UR36, -R75 ;  /* 0x00000024644b7c23 */ /* 0x040fe2000801084b */
[----:B------:R-:W-:Y:S01]  /*c6b0*/  FMUL.FTZ R146, R100, UR48 ;  /* 0x0000003064927c20 */ /* 0x000fe20008410000 */
[----:B------:R-:W-:Y:S01]  /*c6c0*/  FFMA.FTZ R66, R77, UR36, -R66 ;  /* 0x000000244d427c23 */ /* 0x000fe20008010842 */
[----:B------:R-:W-:Y:S01]  /*c6d0*/  FMUL.FTZ R72, R79, UR48 ;  /* 0x000000304f487c20 */ /* 0x000fe20008410000 */
[----:B------:R-:W-:Y:S01]  /*c6e0*/  FMUL.FTZ R61, R77, UR48 ;  /* 0x000000304d3d7c20 */ /* 0x000fe20008410000 */
[----:B------:R-:W-:Y:S01]  /*c6f0*/  FMUL.FTZ R71, R208, UR48 ;  /* 0x00000030d0477c20 */ /* 0x000fe20008410000 */
[----:B------:R-:W-:Y:S01]  /*c700*/  FMUL.FTZ R77, R106, UR48 ;  /* 0x000000306a4d7c20 */ /* 0x000fe20008410000 */
[C---:B------:R-:W-:Y:S01]  /*c710*/  FMUL.FTZ R100, R103.reuse, UR48 ;  /* 0x0000003067647c20 */ /* 0x040fe20008410000 */
[----:B------:R-:W-:Y:S01]  /*c720*/  FFMA.FTZ R72, R103, UR36, -R72 ;  /* 0x0000002467487c23 */ /* 0x000fe20008010848 */
[----:B------:R-:W-:Y:S01]  /*c730*/  IADD3 R131, PT, PT, R182, 0x100, RZ ;  /* 0x00000100b6837810 */ /* 0x000fe20007ffe0ff */
[----:B------:R-:W-:Y:S01]  /*c740*/  FFMA.FTZ R139, R68, UR36, R139 ;  /* 0x00000024448b7c23 */ /* 0x000fe2000801008b */
[----:B------:R-:W-:Y:S01]  /*c750*/  IADD3 R133, PT, PT, R182, 0x180, RZ ;  /* 0x00000180b6857810 */ /* 0x000fe20007ffe0ff */
[----:B------:R-:W-:Y:S01]  /*c760*/  FFMA.FTZ R142, R201, UR36, R142 ;  /* 0x00000024c98e7c23 */ /* 0x000fe2000801008e */
[----:B------:R-:W-:Y:S01]  /*c770*/  ISETP.GE.AND P3, PT, R60, 0x81, PT ;  /* 0x000000813c00780c */ /* 0x000fe20003f66270 */
[----:B------:R-:W-:Y:S01]  /*c780*/  FFMA.FTZ R71, R106, UR36, -R71 ;  /* 0x000000246a477c23 */ /* 0x000fe20008010847 */
[----:B------:R-:W-:Y:S01]  /*c790*/  FFMA.FTZ R147, R213, UR36, R146 ;  /* 0x00000024d5937c23 */ /* 0x000fe20008010092 */
[----:B------:R-:W-:Y:S01]  /*c7a0*/  FFMA.FTZ R103, R210, UR36, R61 ;  /* 0x00000024d2677c23 */ /* 0x000fe2000801003d */
[----:B------:R-:W-:Y:S01]  /*c7b0*/  FFMA.FTZ R77, R208, UR36, R77 ;  /* 0x00000024d04d7c23 */ /* 0x000fe2000801004d */
[----:B------:R-:W-:Y:S01]  /*c7c0*/  FFMA.FTZ R100, R79, UR36, R100 ;  /* 0x000000244f647c23 */ /* 0x000fe20008010064 */
[----:B------:R-:W-:Y:S07]  /*c7d0*/  @!P2 BRA `(.L_x_1039) ;  /* 0x000000000010a947 */ /* 0x000fee0003800000 */
[----:B------:R-:W-:-:S04]  /*c7e0*/  LEA.HI R61, R182, R182, RZ, 0x1b ;  /* 0x000000b6b63d7211 */ /* 0x000fc800078fd8ff */
[----:B------:R-:W-:-:S06]  /*c7f0*/  LEA R61, R61, UR28, 0x2 ;  /* 0x0000001c3d3d7c11 */ /* 0x000fcc000f8e10ff */
[----:B------:R-:W1:Y:S04]  /*c800*/  LDS R61, [R61+0x2100] ;  /* 0x002100003d3d7984 */ /* 0x000e680000000800 */
[----:B-1----:R1:W-:Y:S02]  /*c810*/  REDG.E.ADD.F32.FTZ.RN.STRONG.GPU desc[UR34][R62.64], R61 ;  /* 0x0000003d3e0079a6 */ /* 0x0023e4000c12f322 */
.L_x_1039:
[----:B------:R-:W-:Y:S05]  /*c820*/  BSYNC.RECONVERGENT B0 ;  /* 0x0000000000007941 */ /* 0x000fea0003800200 */
.L_x_1038:
[----:B------:R-:W-:Y:S04]  /*c830*/  BSSY.RECONVERGENT B0, `(.L_x_1040) ;  /* 0x0000003000007945 */ /* 0x000fe80003800200 */
[----:B------:R-:W-:Y:S05]  /*c840*/  @!P3 BRA `(.L_x_1041) ;  /* 0x000000000004b947 */ /* 0x000fea0003800000 */
[----:B0-----:R2:W-:Y:S02]  /*c850*/  REDG.E.ADD.F32.FTZ.RN.STRONG.GPU desc[UR34][R62.64+0x200], R135 ;  /* 0x000200873e0079a6 */ /* 0x0015e4000c12f322 */
.L_x_1041:
[----:B------:R-:W-:Y:S05]  /*c860*/  BSYNC.RECONVERGENT B0 ;  /* 0x0000000000007941 */ /* 0x000fea0003800200 */
.L_x_1040:
[----:B-1----:R-:W-:Y:S01]  /*c870*/  IADD3 R61, PT, PT, R182, 0x200, RZ ;  /* 0x00000200b63d7810 */ /* 0x002fe20007ffe0ff */
[----:B------:R-:W-:Y:S01]  /*c880*/  BSSY.RECONVERGENT B0, `(.L_x_1042) ;  /* 0x000000f000007945 */ /* 0x000fe20003800200 */
[-C--:B------:R-:W-:Y:S02]  /*c890*/  LEA.HI R131, R131, R182.reuse, RZ, 0x1b ;  /* 0x000000b683837211 */ /* 0x080fe400078fd8ff */
[-C--:B------:R-:W-:Y:S02]  /*c8a0*/  LEA.HI R106, R61, R182.reuse, RZ, 0x1b ;  /* 0x000000b63d6a7211 */ /* 0x080fe400078fd8ff */
[----:B------:R-:W-:Y:S02]  /*c8b0*/  LEA R61, R131, UR28, 0x2 ;  /* 0x0000001c833d7c11 */ /* 0x000fe4000f8e10ff */
[----:B------:R-:W-:Y:S02]  /*c8c0*/  ISETP.GE.AND P6, PT, R60, 0x101, PT ;  /* 0x000001013c00780c */ /* 0x000fe40003fc6270 */
[----:B------:R-:W-:-:S02]  /*c8d0*/  LEA.HI R133, R133, R182, RZ, 0x1b ;  /* 0x000000b685857211 */ /* 0x000fc400078fd8ff */
[----:B------:R-:W1:Y:S01]  /*c8e0*/  LDS R61, [R61+0x2500] ;  /* 0x002500003d3d7984 */ /* 0x000e620000000800 */
[----:B0-2---:R-:W-:Y:S02]  /*c8f0*/  IADD3 R135, PT, PT, R182, 0x280, RZ ;  /* 0x00000280b6877810 */ /* 0x005fe40007ffe0ff */
[----:B------:R-:W-:Y:S02]  /*c900*/  LEA R133, R133, UR28, 0x2 ;  /* 0x0000001c85857c11 */ /* 0x000fe4000f8e10ff */
[C---:B------:R-:W-:Y:S02]  /*c910*/  ISETP.GE.AND P2, PT, R60.reuse, 0x181, PT ;  /* 0x000001813c00780c */ /* 0x040fe40003f46270 */
[C---:B------:R-:W-:Y:S02]  /*c920*/  ISETP.GE.AND P3, PT, R60.reuse, 0x201, PT ;  /* 0x000002013c00780c */ /* 0x040fe40003f66270 */
[C---:B------:R-:W-:Y:S02]  /*c930*/  ISETP.GE.AND P4, PT, R60.reuse, 0x281, PT ;  /* 0x000002813c00780c */ /* 0x040fe40003f86270 */
[----:B------:R-:W-:Y:S01]  /*c940*/  ISETP.GE.AND P5, PT, R60, 0x301, PT ;  /* 0x000003013c00780c */ /* 0x000fe20003fa6270 */
[----:B------:R-:W-:-:S12]  /*c950*/  @!P6 BRA `(.L_x_1043) ;  /* 0x000000000004e947 */ /* 0x000fd80003800000 */
[----:B-1----:R0:W-:Y:S02]  /*c960*/  REDG.E.ADD.F32.FTZ.RN.STRONG.GPU desc[UR34][R62.64+0x400], R61 ;  /* 0x0004003d3e0079a6 */ /* 0x0021e4000c12f322 */
.L_x_1043:
[----:B------:R-:W-:Y:S05]  /*c970*/  BSYNC.RECONVERGENT B0 ;  /* 0x0000000000007941 */ /* 0x000fea0003800200 */
.L_x_1042:
[----:B01----:R0:W1:Y:S01]  /*c980*/  LDS R61, [R133+0x2700] ;  /* 0x00270000853d7984 */ /* 0x0030620000000800 */
[----:B------:R-:W-:Y:S01]  /*c990*/  BSSY.RECONVERGENT B0, `(.L_x_1044) ;  /* 0x0000006000007945 */ /* 0x000fe20003800200 */
[----:B------:R-:W-:Y:S02]  /*c9a0*/  IADD3 R131, PT, PT, R182, 0x300, RZ ;  /* 0x00000300b6837810 */ /* 0x000fe40007ffe0ff */
[----:B------:R-:W-:Y:S02]  /*c9b0*/  LEA R106, R106, UR28, 0x2 ;  /* 0x0000001c6a6a7c11 */ /* 0x000fe4000f8e10ff */
[----:B------:R-:W-:Y:S01]  /*c9c0*/  LEA.HI R135, R135, R182, RZ, 0x1b ;  /* 0x000000b687877211 */ /* 0x000fe200078fd8ff */
[----:B------:R-:W-:Y:S06]  /*c9d0*/  @!P2 BRA `(.L_x_1045) ;  /* 0x000000000004a947 */ /* 0x000fec0003800000 */
[----:B-1----:R2:W-:Y:S02]  /*c9e0*/  REDG.E.ADD.F32.FTZ.RN.STRONG.GPU desc[UR34][R62.64+0x600], R61 ;  /* 0x0006003d3e0079a6 */ /* 0x0025e4000c12f322 */
.L_x_1045:
[----:B------:R-:W-:Y:S05]  /*c9f0*/  BSYNC.RECONVERGENT B0 ;  /* 0x0000000000007941 */ /* 0x000fea0003800200 */
.L_x_1044:
[----:B-12---:R1:W2:Y:S01]  /*ca00*/  LDS R61, [R106+0x2900] ;  /* 0x002900006a3d7984 */ /* 0x0062a20000000800 */
[----:B------:R-:W-:Y:S01]  /*ca10*/  BSSY.RECONVERGENT B0, `(.L_x_1046) ;  /* 0x0000005000007945 */ /* 0x000fe20003800200 */
[----:B------:R-:W-:Y:S02]  /*ca20*/  LEA.HI R131, R131, R182, RZ, 0x1b ;  /* 0x000000b683837211 */ /* 0x000fe400078fd8ff */
[----:B------:R-:W-:Y:S01]  /*ca30*/  LEA R135, R135, UR28, 0x2 ;  /* 0x0000001c87877c11 */ /* 0x000fe2000f8e10ff */
[----:B------:R-:W-:Y:S06]  /*ca40*/  @!P3 BRA `(.L_x_1047) ;  /* 0x000000000004b947 */ /* 0x000fec0003800000 */
[----:B--2---:R3:W-:Y:S02]  /*ca50*/  REDG.E.ADD.F32.FTZ.RN.STRONG.GPU desc[UR34][R62.64+0x800], R61 ;  /* 0x0008003d3e0079a6 */ /* 0x0047e4000c12f322 */
.L_x_1047:
[----:B------:R-:W-:Y:S05]  /*ca60*/  BSYNC.RECONVERGENT B0 ;  /* 0x0000000000007941 */ /* 0x000fea0003800200 */
.L_x_1046:
[----:B--23--:R2:W3:Y:S01]  /*ca70*/  LDS R61, [R135+0x2b00] ;  /* 0x002b0000873d7984 */ /* 0x00c4e20000000800 */
[----:B------:R-:W-:Y:S01]  /*ca80*/  BSSY.RECONVERGENT B0, `(.L_x_1048) ;  /* 0x0000004000007945 */ /* 0x000fe20003800200 */
[----:B-1----:R-:W-:-:S03]  /*ca90*/  LEA R106, R131, UR28, 0x2 ;  /* 0x0000001c836a7c11 */ /* 0x002fc6000f8e10ff */
[----:B------:R-:W-:Y:S05]  /*caa0*/  @!P4 BRA `(.L_x_1049) ;  /* 0x000000000004c947 */ /* 0x000fea0003800000 */
[----:B---3--:R1:W-:Y:S02]  /*cab0*/  REDG.E.ADD.F32.FTZ.RN.STRONG.GPU desc[UR34][R62.64+0xa00], R61 ;  /* 0x000a003d3e0079a6 */ /* 0x0083e4000c12f322 */
.L_x_1049:
[----:B------:R-:W-:Y:S05]  /*cac0*/  BSYNC.RECONVERGENT B0 ;  /* 0x0000000000007941 */ /* 0x000fea0003800200 */
.L_x_1048:
[----:B-1-3--:R1:W3:Y:S01]  /*cad0*/  LDS R61, [R106+0x2d00] ;  /* 0x002d00006a3d7984 */ /* 0x00a2e20000000800 */
[----:B------:R-:W-:Y:S01]  /*cae0*/  BSSY.RECONVERGENT B0, `(.L_x_1050) ;  /* 0x0000005000007945 */ /* 0x000fe20003800200 */
[C---:B------:R-:W-:Y:S02]  /*caf0*/  IADD3 R131, PT, PT, R182.reuse, 0x380, RZ ;  /* 0x00000380b6837810 */ /* 0x040fe40007ffe0ff */
[----:B0-----:R-:W-:Y:S01]  /*cb00*/  LOP3.LUT R133, R182, 0x400, RZ, 0xfc, !PT ;  /* 0x00000400b6857812 */ /* 0x001fe200078efcff */
[----:B------:R-:W-:Y:S06]  /*cb10*/  @!P5 BRA `(.L_x_1051) ;  /* 0x000000000004d947 */ /* 0x000fec0003800000 */
[----:B---3--:R0:W-:Y:S02]  /*cb20*/  REDG.E.ADD.F32.FTZ.RN.STRONG.GPU desc[UR34][R62.64+0xc00], R61 ;  /* 0x000c003d3e0079a6 */ /* 0x0081e4000c12f322 */
.L_x_1051:
[----:B------:R-:W-:Y:S05]  /*cb30*/  BSYNC.RECONVERGENT B0 ;  /* 0x0000000000007941 */ /* 0x000fea0003800200 */
.L_x_1050:
[----:B0--3--:R-:W-:Y:S01]  /*cb40*/  IADD3 R61, PT, PT, R182, 0x480, RZ ;  /* 0x00000480b63d7810 */ /* 0x009fe20007ffe0ff */
[----:B------:R-:W-:Y:S01]  /*cb50*/  BSSY.RECONVERGENT B0, `(.L_x_1052) ;  /* 0x000000f000007945 */ /* 0x000fe20003800200 */
[-C--:B------:R-:W-:Y:S02]  /*cb60*/  LEA.HI R131, R131, R182.reuse, RZ, 0x1b ;  /* 0x000000b683837211 */ /* 0x080fe400078fd8ff */
[-C--:B-1----:R-:W-:Y:S02]  /*cb70*/  LEA.HI R106, R61, R182.reuse, RZ, 0x1b ;  /* 0x000000b63d6a7211 */ /* 0x082fe400078fd8ff */
[----:B------:R-:W-:Y:S02]  /*cb80*/  LEA R61, R131, UR28, 0x2 ;  /* 0x0000001c833d7c11 */ /* 0x000fe4000f8e10ff */
[----:B------:R-:W-:Y:S02]  /*cb90*/  ISETP.GE.AND P6, PT, R60, 0x381, PT ;  /* 0x000003813c00780c */ /* 0x000fe40003fc6270 */
[----:B------:R-:W-:-:S02]  /*cba0*/  LEA.HI R133, R133, R182, RZ, 0x1b ;  /* 0x000000b685857211 */ /* 0x000fc400078fd8ff */
[----:B------:R-:W0:Y:S01]  /*cbb0*/  LDS R61, [R61+0x2f00] ;  /* 0x002f00003d3d7984 */ /* 0x000e220000000800 */
[----:B--2---:R-:W-:Y:S02]  /*cbc0*/  IADD3 R135, PT, PT, R182, 0x500, RZ ;  /* 0x00000500b6877810 */ /* 0x004fe40007ffe0ff */
[----:B------:R-:W-:Y:S02]  /*cbd0*/  LEA R133, R133, UR28, 0x2 ;  /* 0x0000001c85857c11 */ /* 0x000fe4000f8e10ff */
[C---:B------:R-:W-:Y:S02]  /*cbe0*/  ISETP.GE.AND P2, PT, R60.reuse, 0x401, PT ;  /* 0x000004013c00780c */ /* 0x040fe40003f46270 */
[C---:B------:R-:W-:Y:S02]  /*cbf0*/  ISETP.GE.AND P3, PT, R60.reuse, 0x481, PT ;  /* 0x000004813c00780c */ /* 0x040fe40003f66270 */
[C---:B------:R-:W-:Y:S02]  /*cc00*/  ISETP.GE.AND P4, PT, R60.reuse, 0x501, PT ;  /* 0x000005013c00780c */ /* 0x040fe40003f86270 */
[----:B------:R-:W-:Y:S01]  /*cc10*/  ISETP.GE.AND P5, PT, R60, 0x581, PT ;  /* 0x000005813c00780c */ /* 0x000fe20003fa6270 */
[----:B------:R-:W-:-:S12]  /*cc20*/  @!P6 BRA `(.L_x_1053) ;  /* 0x000000000004e947 */ /* 0x000fd80003800000 */
[----:B0-----:R1:W-:Y:S02]  /*cc30*/  REDG.E.ADD.F32.FTZ.RN.STRONG.GPU desc[UR34][R62.64+0xe00], R61 ;  /* 0x000e003d3e0079a6 */ /* 0x0013e4000c12f322 */
.L_x_1053:
[----:B------:R-:W-:Y:S05]  /*cc40*/  BSYNC.RECONVERGENT B0 ;  /* 0x0000000000007941 */ /* 0x000fea0003800200 */
.L_x_1052:
[----:B01----:R0:W1:Y:S01]  /*cc50*/  LDS R61, [R133+0x3100] ;  /* 0x00310000853d7984 */ /* 0x0030620000000800 */
[----:B------:R-:W-:Y:S01]  /*cc60*/  BSSY.RECONVERGENT B0, `(.L_x_1054) ;  /* 0x0000006000007945 */ /* 0x000fe20003800200 */
[----:B------:R-:W-:Y:S02]  /*cc70*/  IADD3 R131, PT, PT, R182, 0x580, RZ ;  /* 0x00000580b6837810 */ /* 0x000fe40007ffe0ff */
[----:B------:R-:W-:Y:S02]  /*cc80*/  LEA.HI R135, R135, R182, RZ, 0x1b ;  /* 0x000000b687877211 */ /* 0x000fe400078fd8ff */
[----:B------:R-:W-:Y:S01]  /*cc90*/  LEA R106, R106, UR28, 0x2 ;  /* 0x0000001c6a6a7c11 */ /* 0x000fe2000f8e10ff */
[----:B------:R-:W-:Y:S06]  /*cca0*/  @!P2 BRA `(.L_x_1055) ;  /* 0x000000000004a947 */ /* 0x000fec0003800000 */
[----:B-1----:R2:W-:Y:S02]  /*ccb0*/  REDG.E.ADD.F32.FTZ.RN.STRONG.GPU desc[UR34][R62.64+0x1000], R61 ;  /* 0x0010003d3e0079a6 */ /* 0x0025e4000c12f322 */
.L_x_1055:
[----:B------:R-:W-:Y:S05]  /*ccc0*/  BSYNC.RECONVERGENT B0 ;  /* 0x0000000000007941 */ /* 0x000fea0003800200 */
.L_x_1054:
[----:B-12---:R1:W2:Y:S01]  /*ccd0*/  LDS R61, [R106+0x3300] ;  /* 0x003300006a3d7984 */ /* 0x0062a20000000800 */
[----:B------:R-:W-:Y:S01]  /*cce0*/  BSSY.RECONVERGENT B0, `(.L_x_1056) ;  /* 0x0000005000007945 */ /* 0x000fe20003800200 */
[----:B------:R-:W-:Y:S02]  /*ccf0*/  LEA.HI R131, R131, R182, RZ, 0x1b ;  /* 0x000000b683837211 */ /* 0x000fe400078fd8ff */
[----:B------:R-:W-:Y:S01]  /*cd00*/  LEA R135, R135, UR28, 0x2 ;  /* 0x0000001c87877c11 */ /* 0x000fe2000f8e10ff */
[----:B------:R-:W-:Y:S06]  /*cd10*/  @!P3 BRA `(.L_x_1057) ;  /* 0x000000000004b947 */ /* 0x000fec0003800000 */
[----:B--2---:R3:W-:Y:S02]  /*cd20*/  REDG.E.ADD.F32.FTZ.RN.STRONG.GPU desc[UR34][R62.64+0x1200], R61 ;  /* 0x0012003d3e0079a6 */ /* 0x0047e4000c12f322 */
.L_x_1057:
[----:B------:R-:W-:Y:S05]  /*cd30*/  BSYNC.RECONVERGENT B0 ;  /* 0x0000000000007941 */ /* 0x000fea0003800200 */
.L_x_1056:
[----:B--23--:R2:W3:Y:S01]  /*cd40*/  LDS R61, [R135+0x3500] ;  /* 0x00350000873d7984 */ /* 0x00c4e20000000800 */
[----:B------:R-:W-:Y:S01]  /*cd50*/  BSSY.RECONVERGENT B0, `(.L_x_1058) ;  /* 0x0000004000007945 */ /* 0x000fe20003800200 */
[----:B-1----:R-:W-:-:S03]  /*cd60*/  LEA R106, R131, UR28, 0x2 ;  /* 0x0000001c836a7c11 */ /* 0x002fc6000f8e10ff */
[----:B------:R-:W-:Y:S05]  /*cd70*/  @!P4 BRA `(.L_x_1059) ;  /* 0x000000000004c947 */ /* 0x000fea0003800000 */
[----:B---3--:R1:W-:Y:S02]  /*cd80*/  REDG.E.ADD.F32.FTZ.RN.STRONG.GPU desc[UR34][R62.64+0x1400], R61 ;  /* 0x0014003d3e0079a6 */ /* 0x0083e4000c12f322 */
.L_x_1059:
[----:B------:R-:W-:Y:S05]  /*cd90*/  BSYNC.RECONVERGENT B0 ;  /* 0x0000000000007941 */ /* 0x000fea0003800200 */
.L_x_1058:
[----:B-1-3--:R1:W3:Y:S01]  /*cda0*/  LDS R61, [R106+0x3700] ;  /* 0x003700006a3d7984 */ /* 0x00a2e20000000800 */
[----:B------:R-:W-:Y:S01]  /*cdb0*/  BSSY.RECONVERGENT B0, `(.L_x_1060) ;  /* 0x0000005000007945 */ /* 0x000fe20003800200 */
[C---:B------:R-:W-:Y:S02]  /*cdc0*/  IADD3 R131, PT, PT, R182.reuse, 0x600, RZ ;  /* 0x00000600b6837810 */ /* 0x040fe40007ffe0ff */
[----:B0-----:R-:W-:Y:S01]  /*cdd0*/  IADD3 R133, PT, PT, R182, 0x680, RZ ;  /* 0x00000680b6857810 */ /* 0x001fe20007ffe0ff */
[----:B------:R-:W-:Y:S06]  /*cde0*/  @!P5 BRA `(.L_x_1061) ;  /* 0x000000000004d947 */ /* 0x000fec0003800000 */
[----:B---3--:R0:W-:Y:S02]  /*cdf0*/  REDG.E.ADD.F32.FTZ.RN.STRONG.GPU desc[UR34][R62.64+0x1600], R61 ;  /* 0x0016003d3e0079a6 */ /* 0x0081e4000c12f322 */
.L_x_1061:
[----:B------:R-:W-:Y:S05]  /*ce00*/  BSYNC.RECONVERGENT B0 ;  /* 0x0000000000007941 */ /* 0x000fea0003800200 */
.L_x_1060:
        /* <DEDUP_REMOVED lines=16> */
.L_x_1063:
[----:B------:R-:W-:Y:S05]  /*cf10*/  BSYNC.RECONVERGENT B0 ;  /* 0x0000000000007941 */ /* 0x000fea0003800200 */
.L_x_1062:
[----:B01----:R0:W1:Y:S01]  /*cf20*/  LDS R61, [R133+0x3b00] ;  /* 0x003b0000853d7984 */ /* 0x0030620000000800 */
[----:B------:R-:W-:Y:S01]  /*cf30*/  BSSY.RECONVERGENT B0, `(.L_x_1064) ;  /* 0x0000006000007945 */ /* 0x000fe20003800200 */
[----:B------:R-:W-:Y:S02]  /*cf40*/  LOP3.LUT R131, R182, 0x800, RZ, 0xfc, !PT ;  /* 0x00000800b6837812 */ /* 0x000fe400078efcff */
[----:B------:R-:W-:Y:S02]  /*cf50*/  LEA.HI R135, R135, R182, RZ, 0x1b ;  /* 0x000000b687877211 */ /* 0x000fe400078fd8ff */
[----:B------:R-:W-:Y:S01]  /*cf60*/  LEA R106, R106, UR28, 0x2 ;  /* 0x0000001c6a6a7c11 */ /* 0x000fe2000f8e10ff */
[----:B------:R-:W-:Y:S06]  /*cf70*/  @!P2 BRA `(.L_x_1065) ;  /* 0x000000000004a947 */ /* 0x000fec0003800000 */
[----:B-1----:R2:W-:Y:S02]  /*cf80*/  REDG.E.ADD.F32.FTZ.RN.STRONG.GPU desc[UR34][R62.64+0x1a00], R61 ;  /* 0x001a003d3e0079a6 */ /* 0x0025e4000c12f322 */
.L_x_1065:
[----:B------:R-:W-:Y:S05]  /*cf90*/  BSYNC.RECONVERGENT B0 ;  /* 0x0000000000007941 */ /* 0x000fea0003800200 */
.L_x_1064:
[----:B-12---:R1:W2:Y:S01]  /*cfa0*/  LDS R61, [R106+0x3d00] ;  /* 0x003d00006a3d7984 */ /* 0x0062a20000000800 */
[----:B------:R-:W-:Y:S01]  /*cfb0*/  BSSY.RECONVERGENT B0, `(.L_x_1066) ;  /* 0x0000005000007945 */ /* 0x000fe20003800200 */
[----:B------:R-:W-:Y:S02]  /*cfc0*/  LEA.HI R131, R131, R182, RZ, 0x1b ;  /* 0x000000b683837211 */ /* 0x000fe400078fd8ff */
[----:B------:R-:W-:Y:S01]  /*cfd0*/  LEA R135, R135, UR28, 0x2 ;  /* 0x0000001c87877c11 */ /* 0x000fe2000f8e10ff */
[----:B------:R-:W-:Y:S06]  /*cfe0*/  @!P3 BRA `(.L_x_1067) ;  /* 0x000000000004b947 */ /* 0x000fec0003800000 */
[----:B--2---:R3:W-:Y:S02]  /*cff0*/  REDG.E.ADD.F32.FTZ.RN.STRONG.GPU desc[UR34][R62.64+0x1c00], R61 ;  /* 0x001c003d3e0079a6 */ /* 0x0047e4000c12f322 */
.L_x_1067:
[----:B------:R-:W-:Y:S05]  /*d000*/  BSYNC.RECONVERGENT B0 ;  /* 0x0000000000007941 */ /* 0x000fea0003800200 */
.L_x_1066:
[----:B--23--:R2:W3:Y:S01]  /*d010*/  LDS R61, [R135+0x3f00] ;  /* 0x003f0000873d7984 */ /* 0x00c4e20000000800 */
[----:B------:R-:W-:Y:S01]  /*d020*/  BSSY.RECONVERGENT B0, `(.L_x_1068) ;  /* 0x0000004000007945 */ /* 0x000fe20003800200 */
[----:B-1----:R-:W-:-:S03]  /*d030*/  LEA R106, R131, UR28, 0x2 ;  /* 0x0000001c836a7c11 */ /* 0x002fc6000f8e10ff */
[----:B------:R-:W-:Y:S05]  /*d040*/  @!P4 BRA `(.L_x_1069) ;  /* 0x000000000004c947 */ /* 0x000fea0003800000 */
[----:B---3--:R1:W-:Y:S02]  /*d050*/  REDG.E.ADD.F32.FTZ.RN.STRONG.GPU desc[UR34][R62.64+0x1e00], R61 ;  /* 0x001e003d3e0079a6 */ /* 0x0083e4000c12f322 */
.L_x_1069:
[----:B------:R-:W-:Y:S05]  /*d060*/  BSYNC.RECONVERGENT B0 ;  /* 0x0000000000007941 */ /* 0x000fea0003800200 */
.L_x_1068:
[----:B-1-3--:R1:W3:Y:S01]  /*d070*/  LDS R61, [R106+0x4100] ;  /* 0x004100006a3d7984 */ /* 0x00a2e20000000800 */
[----:B------:R-:W-:Y:S01]  /*d080*/  BSSY.RECONVERGENT B0, `(.L_x_1070) ;  /* 0x0000005000007945 */ /* 0x000fe20003800200 */
[C---:B------:R-:W-:Y:S02]  /*d090*/  IADD3 R131, PT, PT, R182.reuse, 0x880, RZ ;  /* 0x00000880b6837810 */ /* 0x040fe40007ffe0ff */
[----:B0-----:R-:W-:Y:S01]  /*d0a0*/  IADD3 R133, PT, PT, R182, 0x900, RZ ;  /* 0x00000900b6857810 */ /* 0x001fe20007ffe0ff */
[----:B------:R-:W-:Y:S06]  /*d0b0*/  @!P5 BRA `(.L_x_1071) ;  /* 0x000000000004d947 */ /* 0x000fec0003800000 */
[----:B---3--:R0:W-:Y:S02]  /*d0c0*/  REDG.E.ADD.F32.FTZ.RN.STRONG.GPU desc[UR34][R62.64+0x2000], R61 ;  /* 0x0020003d3e0079a6 */ /* 0x0081e4000c12f322 */
.L_x_1071:
[----:B------:R-:W-:Y:S05]  /*d0d0*/  BSYNC.RECONVERGENT B0 ;  /* 0x0000000000007941 */ /* 0x000fea0003800200 */
.L_x_1070:
        /* <DEDUP_REMOVED lines=16> */
.L_x_1073:
[----:B------:R-:W-:Y:S05]  /*d1e0*/  BSYNC.RECONVERGENT B0 ;  /* 0x0000000000007941 */ /* 0x000fea0003800200 */
.L_x_1072:
[----:B01----:R0:W1:Y:S01]  /*d1f0*/  LDS R61, [R133+0x4500] ;  /* 0x00450000853d7984 */ /* 0x0030620000000800 */
[----:B------:R-:W-:Y:S01]  /*d200*/  BSSY.RECONVERGENT B0, `(.L_x_1074) ;  /* 0x0000006000007945 */ /* 0x000fe20003800200 */
[----:B------:R-:W-:Y:S02]  /*d210*/  IADD3 R131, PT, PT, R182, 0xa80, RZ ;  /* 0x00000a80b6837810 */ /* 0x000fe40007ffe0ff */
[----:B------:R-:W-:Y:S02]  /*d220*/  LEA.HI R135, R135, R182, RZ, 0x1b ;  /* 0x000000b687877211 */ /* 0x000fe400078fd8ff */
[----:B------:R-:W-:Y:S01]  /*d230*/  LEA R106, R106, UR28, 0x2 ;  /* 0x0000001c6a6a7c11 */ /* 0x000fe2000f8e10ff */
[----:B------:R-:W-:Y:S06]  /*d240*/  @!P2 BRA `(.L_x_1075) ;  /* 0x000000000004a947 */ /* 0x000fec0003800000 */
[----:B-1----:R2:W-:Y:S02]  /*d250*/  REDG.E.ADD.F32.FTZ.RN.STRONG.GPU desc[UR34][R62.64+0x2400], R61 ;  /* 0x0024003d3e0079a6 */ /* 0x0025e4000c12f322 */
.L_x_1075:
[----:B------:R-:W-:Y:S05]  /*d260*/  BSYNC.RECONVERGENT B0 ;  /* 0x0000000000007941 */ /* 0x000fea0003800200 */
.L_x_1074:
[----:B-12---:R1:W2:Y:S01]  /*d270*/  LDS R61, [R106+0x4700] ;  /* 0x004700006a3d7984 */ /* 0x0062a20000000800 */
[----:B------:R-:W-:Y:S01]  /*d280*/  BSSY.RECONVERGENT B0, `(.L_x_1076) ;  /* 0x0000005000007945 */ /* 0x000fe20003800200 */
[----:B------:R-:W-:Y:S02]  /*d290*/  LEA.HI R131, R131, R182, RZ, 0x1b ;  /* 0x000000b683837211 */ /* 0x000fe400078fd8ff */
[----:B------:R-:W-:Y:S01]  /*d2a0*/  LEA R135, R135, UR28, 0x2 ;  /* 0x0000001c87877c11 */ /* 0x000fe2000f8e10ff */
[----:B------:R-:W-:Y:S06]  /*d2b0*/  @!P3 BRA `(.L_x_1077) ;  /* 0x000000000004b947 */ /* 0x000fec0003800000 */
[----:B--2---:R3:W-:Y:S02]  /*d2c0*/  REDG.E.ADD.F32.FTZ.RN.STRONG.GPU desc[UR34][R62.64+0x2600], R61 ;  /* 0x0026003d3e0079a6 */ /* 0x0047e4000c12f322 */
.L_x_1077:
[----:B------:R-:W-:Y:S05]  /*d2d0*/  BSYNC.RECONVERGENT B0 ;  /* 0x0000000000007941 */ /* 0x000fea0003800200 */
.L_x_1076:
[----:B--23--:R2:W3:Y:S01]  /*d2e0*/  LDS R61, [R135+0x4900] ;  /* 0x00490000873d7984 */ /* 0x00c4e20000000800 */
[----:B------:R-:W-:Y:S01]  /*d2f0*/  BSSY.RECONVERGENT B0, `(.L_x_1078) ;  /* 0x0000004000007945 */ /* 0x000fe20003800200 */
[----:B-1----:R-:W-:-:S03]  /*d300*/  LEA R106, R131, UR28, 0x2 ;  /* 0x0000001c836a7c11 */ /* 0x002fc6000f8e10ff */
[----:B------:R-:W-:Y:S05]  /*d310*/  @!P4 BRA `(.L_x_1079) ;  /* 0x000000000004c947 */ /* 0x000fea0003800000 */
[----:B---3--:R1:W-:Y:S02]  /*d320*/  REDG.E.ADD.F32.FTZ.RN.STRONG.GPU desc[UR34][R62.64+0x2800], R61 ;  /* 0x0028003d3e0079a6 */ /* 0x0083e4000c12f322 */
.L_x_1079:
[----:B------:R-:W-:Y:S05]  /*d330*/  BSYNC.RECONVERGENT B0 ;  /* 0x0000000000007941 */ /* 0x000fea0003800200 */
.L_x_1078:
[----:B-1-3--:R1:W3:Y:S01]  /*d340*/  LDS R61, [R106+0x4b00] ;  /* 0x004b00006a3d7984 */ /* 0x00a2e20000000800 */
[----:B------:R-:W-:Y:S01]  /*d350*/  BSSY.RECONVERGENT B0, `(.L_x_1080) ;  /* 0x0000005000007945 */ /* 0x000fe20003800200 */
[C---:B------:R-:W-:Y:S02]  /*d360*/  IADD3 R131, PT, PT, R182.reuse, 0xb00, RZ ;  /* 0x00000b00b6837810 */ /* 0x040fe40007ffe0ff */
[----:B0-----:R-:W-:Y:S01]  /*d370*/  IADD3 R133, PT, PT, R182, 0xb80, RZ ;  /* 0x00000b80b6857810 */ /* 0x001fe20007ffe0ff */
[----:B------:R-:W-:Y:S06]  /*d380*/  @!P5 BRA `(.L_x_1081) ;  /* 0x000000000004d947 */ /* 0x000fec0003800000 */
[----:B---3--:R0:W-:Y:S02]  /*d390*/  REDG.E.ADD.F32.FTZ.RN.STRONG.GPU desc[UR34][R62.64+0x2a00], R61 ;  /* 0x002a003d3e0079a6 */ /* 0x0081e4000c12f322 */
.L_x_1081:
[----:B------:R-:W-:Y:S05]  /*d3a0*/  BSYNC.RECONVERGENT B0 ;  /* 0x0000000000007941 */ /* 0x000fea0003800200 */
.L_x_1080:
[----:B0--3--:R-:W-:Y:S01]  /*d3b0*/  LOP3.LUT R61, R182, 0xc00, RZ, 0xfc, !PT ;  /* 0x00000c00b63d7812 */ /* 0x009fe200078efcff */
        /* <DEDUP_REMOVED lines=15> */
.L_x_1083:
[----:B------:R-:W-:Y:S05]  /*d4b0*/  BSYNC.RECONVERGENT B0 ;  /* 0x0000000000007941 */ /* 0x000fea0003800200 */
.L_x_1082:
[----:B01----:R0:W1:Y:S01]  /*d4c0*/  LDS R61, [R133+0x4f00] ;  /* 0x004f0000853d7984 */ /* 0x0030620000000800 */
[----:B------:R-:W-:Y:S01]  /*d4d0*/  BSSY.RECONVERGENT B0, `(.L_x_1084) ;  /* 0x0000006000007945 */ /* 0x000fe20003800200 */
[----:B------:R-:W-:Y:S02]  /*d4e0*/  IADD3 R131, PT, PT, R182, 0xd00, RZ ;  /* 0x00000d00b6837810 */ /* 0x000fe40007ffe0ff */
[----:B------:R-:W-:Y:S02]  /*d4f0*/  LEA.HI R135, R135, R182, RZ, 0x1b ;  /* 0x000000b687877211 */ /* 0x000fe400078fd8ff */
[----:B------:R-:W-:Y:S01]  /*d500*/  LEA R106, R106, UR28, 0x2 ;  /* 0x0000001c6a6a7c11 */ /* 0x000fe2000f8e10ff */
[----:B------:R-:W-:Y:S06]  /*d510*/  @!P2 BRA `(.L_x_1085) ;  /* 0x000000000004a947 */ /* 0x000fec0003800000 */
[----:B-1----:R2:W-:Y:S02]  /*d520*/  REDG.E.ADD.F32.FTZ.RN.STRONG.GPU desc[UR34][R62.64+0x2e00], R61 ;  /* 0x002e003d3e0079a6 */ /* 0x0025e4000c12f322 */
.L_x_1085:
[----:B------:R-:W-:Y:S05]  /*d530*/  BSYNC.RECONVERGENT B0 ;  /* 0x0000000000007941 */ /* 0x000fea0003800200 */
.L_x_1084:
[----:B-12---:R1:W2:Y:S01]  /*d540*/  LDS R61, [R106+0x5100] ;  /* 0x005100006a3d7984 */ /* 0x0062a20000000800 */
[----:B------:R-:W-:Y:S01]  /*d550*/  BSSY.RECONVERGENT B0, `(.L_x_1086) ;  /* 0x0000005000007945 */ /* 0x000fe20003800200 */
[----:B------:R-:W-:Y:S02]  /*d560*/  LEA.HI R131, R131, R182, RZ, 0x1b ;  /* 0x000000b683837211 */ /* 0x000fe400078fd8ff */
[----:B------:R-:W-:Y:S01]  /*d570*/  LEA R146, R135, UR28, 0x2 ;  /* 0x0000001c87927c11 */ /* 0x000fe2000f8e10ff */
[----:B------:R-:W-:Y:S06]  /*d580*/  @!P3 BRA `(.L_x_1087) ;  /* 0x000000000004b947 */ /* 0x000fec0003800000 */
[----:B--2---:R3:W-:Y:S02]  /*d590*/  REDG.E.ADD.F32.FTZ.RN.STRONG.GPU desc[UR34][R62.64+0x3000], R61 ;  /* 0x0030003d3e0079a6 */ /* 0x0047e4000c12f322 */
.L_x_1087:
[----:B------:R-:W-:Y:S05]  /*d5a0*/  BSYNC.RECONVERGENT B0 ;  /* 0x0000000000007941 */ /* 0x000fea0003800200 */
.L_x_1086:
[----:B--23--:R2:W3:Y:S01]  /*d5b0*/  LDS R61, [R146+0x5300] ;  /* 0x00530000923d7984 */ /* 0x00c4e20000000800 */
[----:B------:R-:W-:Y:S01]  /*d5c0*/  BSSY.RECONVERGENT B0, `(.L_x_1088) ;  /* 0x0000006000007945 */ /* 0x000fe20003800200 */
[C---:B0-----:R-:W-:Y:S02]  /*d5d0*/  IADD3 R133, PT, PT, R182.reuse, 0xd80, RZ ;  /* 0x00000d80b6857810 */ /* 0x041fe40007ffe0ff */
[----:B------:R-:W-:Y:S02]  /*d5e0*/  IADD3 R135, PT, PT, R182, 0xe00, RZ ;  /* 0x00000e00b6877810 */ /* 0x000fe40007ffe0ff */
[----:B------:R-:W-:Y:S01]  /*d5f0*/  LEA R131, R131, UR28, 0x2 ;  /* 0x0000001c83837c11 */ /* 0x000fe2000f8e10ff */
[----:B------:R-:W-:Y:S06]  /*d600*/  @!P4 BRA `(.L_x_1089) ;  /* 0x000000000004c947 */ /* 0x000fec0003800000 */
[----:B---3--:R0:W-:Y:S02]  /*d610*/  REDG.E.ADD.F32.FTZ.RN.STRONG.GPU desc[UR34][R62.64+0x3200], R61 ;  /* 0x0032003d3e0079a6 */ /* 0x0081e4000c12f322 */
.L_x_1089:
[----:B------:R-:W-:Y:S05]  /*d620*/  BSYNC.RECONVERGENT B0 ;  /* 0x0000000000007941 */ /* 0x000fea0003800200 */
.L_x_1088:
[----:B0--3--:R0:W3:Y:S01]  /*d630*/  LDS R61, [R131+0x5500] ;  /* 0x00550000833d7984 */ /* 0x0090e20000000800 */
[----:B------:R-:W-:Y:S01]  /*d640*/  BSSY.RECONVERGENT B0, `(.L_x_1090) ;  /* 0x0000005000007945 */ /* 0x000fe20003800200 */
[-C--:B------:R-:W-:Y:S02]  /*d650*/  LEA.HI R133, R133, R182.reuse, RZ, 0x1b ;  /* 0x000000b685857211 */ /* 0x080fe400078fd8ff */
[----:B------:R-:W-:Y:S01]  /*d660*/  LEA.HI R135, R135, R182, RZ, 0x1b ;  /* 0x000000b687877211 */ /* 0x000fe200078fd8ff */
[----:B------:R-:W-:Y:S06]  /*d670*/  @!P5 BRA `(.L_x_1091) ;  /* 0x000000000004d947 */ /* 0x000fec0003800000 */
[----:B---3--:R4:W-:Y:S02]  /*d680*/  REDG.E.ADD.F32.FTZ.RN.STRONG.GPU desc[UR34][R62.64+0x3400], R61 ;  /* 0x0034003d3e0079a6 */ /* 0x0089e4000c12f322 */
.L_x_1091:
[----:B------:R-:W-:Y:S05]  /*d690*/  BSYNC.RECONVERGENT B0 ;  /* 0x0000000000007941 */ /* 0x000fea0003800200 */
.L_x_1090:
[----:B---34-:R-:W-:Y:S01]  /*d6a0*/  LEA R61, R133, UR28, 0x2 ;  /* 0x0000001c853d7c11 */ /* 0x018fe2000f8e10ff */
[----:B------:R-:W-:Y:S01]  /*d6b0*/  BSSY.RECONVERGENT B0, `(.L_x_1092) ;  /* 0x000000a000007945 */ /* 0x000fe20003800200 */
[C---:B------:R-:W-:Y:S02]  /*d6c0*/  ISETP.GE.AND P6, PT, R60.reuse, 0xd81, PT ;  /* 0x00000d813c00780c */ /* 0x040fe40003fc6270 */
[----:B------:R-:W-:Y:S02]  /*d6d0*/  LEA R135, R135, UR28, 0x2 ;  /* 0x0000001c87877c11 */ /* 0x000fe4000f8e10ff */
[----:B------:R-:W3:Y:S01]  /*d6e0*/  LDS R61, [R61+0x5700] ;  /* 0x005700003d3d7984 */ /* 0x000ee20000000800 */
[C---:B------:R-:W-:Y:S02]  /*d6f0*/  ISETP.GE.AND P2, PT, R60.reuse, 0xe01, PT ;  /* 0x00000e013c00780c */ /* 0x040fe40003f46270 */
[C---:B------:R-:W-:Y:S02]  /*d700*/  ISETP.GE.AND P3, PT, R60.reuse, 0xe81, PT ;  /* 0x00000e813c00780c */ /* 0x040fe40003f66270 */
[----:B------:R-:W-:-:S02]  /*d710*/  ISETP.GE.AND P4, PT, R60, 0xf01, PT ;  /* 0x00000f013c00780c */ /* 0x000fc40003f86270 */
[----:B------:R-:W-:Y:S02]  /*d720*/  ISETP.GE.AND P5, PT, R60, 0xf81, PT ;  /* 0x00000f813c00780c */ /* 0x000fe40003fa6270 */
[----:B------:R-:W-:Y:S11]  /*d730*/  @!P6 BRA `(.L_x_1093) ;  /* 0x000000000004e947 */ /* 0x000ff60003800000 */
[----:B---3--:R4:W-:Y:S02]  /*d740*/  REDG.E.ADD.F32.FTZ.RN.STRONG.GPU desc[UR34][R62.64+0x3600], R61 ;  /* 0x0036003d3e0079a6 */ /* 0x0089e4000c12f322 */
.L_x_1093:
[----:B------:R-:W-:Y:S05]  /*d750*/  BSYNC.RECONVERGENT B0 ;  /* 0x0000000000007941 */ /* 0x000fea0003800200 */
.L_x_1092:
[----:B---34-:R3:W4:Y:S01]  /*d760*/  LDS R61, [R135+0x5900] ;  /* 0x00590000873d7984 */ /* 0x0187220000000800 */
[----:B------:R-:W-:Y:S04]  /*d770*/  BSSY.RECONVERGENT B0, `(.L_x_1094) ;  /* 0x0000003000007945 */ /* 0x000fe80003800200 */
[----:B------:R-:W-:Y:S05]  /*d780*/  @!P2 BRA `(.L_x_1095) ;  /* 0x000000000004a947 */ /* 0x000fea0003800000 */
[----:B----4-:R4:W-:Y:S02]  /*d790*/  REDG.E.ADD.F32.FTZ.RN.STRONG.GPU desc[UR34][R62.64+0x3800], R61 ;  /* 0x0038003d3e0079a6 */ /* 0x0109e4000c12f322 */
.L_x_1095:
[----:B------:R-:W-:Y:S05]  /*d7a0*/  BSYNC.RECONVERGENT B0 ;  /* 0x0000000000007941 */ /* 0x000fea0003800200 */
.L_x_1094:
[C---:B----4-:R-:W-:Y:S01]  /*d7b0*/  IADD3 R61, PT, PT, R182.reuse, 0xe80, RZ ;  /* 0x00000e80b63d7810 */ /* 0x050fe20007ffe0ff */
[-C--:B-1----:R-:W-:Y:S01]  /*d7c0*/  FMUL.FTZ R106, R67, R28.reuse ;  /* 0x0000001c436a7220 */ /* 0x082fe20000410000 */
[C---:B------:R-:W-:Y:S01]  /*d7d0*/  IADD3 R133, PT, PT, R182.reuse, 0xf00, RZ ;  /* 0x00000f00b6857810 */ /* 0x040fe20007ffe0ff */
[----:B0-----:R-:W-:Y:S01]  /*d7e0*/  FFMA.FTZ R131, R29, -R28, R228 ;  /* 0x8000001c1d837223 */ /* 0x001fe200000100e4 */
[----:B------:R-:W-:Y:S01]  /*d7f0*/  LEA.HI R61, R61, R182, RZ, 0x1b ;  /* 0x000000b63d3d7211 */ /* 0x000fe200078fd8ff */
[----:B------:R-:W-:Y:S01]  /*d800*/  FMUL.FTZ R60, R99, R28 ;  /* 0x0000001c633c7220 */ /* 0x000fe20000410000 */
[----:B--2---:R-:W-:Y:S01]  /*d810*/  FMUL.FTZ R146, R227, R106 ;  /* 0x0000006ae3927220 */ /* 0x004fe20000410000 */
[----:B---3--:R-:W-:Y:S01]  /*d820*/  IADD3 R135, PT, PT, R182, 0xf80, RZ ;  /* 0x00000f80b6877810 */ /* 0x008fe20007ffe0ff */
[----:B------:R-:W-:Y:S01]  /*d830*/  BSSY.RECONVERGENT B0, `(.L_x_1096) ;  /* 0x000000a000007945 */ /* 0x000fe20003800200 */
[----:B------:R-:W-:Y:S01]  /*d840*/  LEA R61, R61, UR28, 0x2 ;  /* 0x0000001c3d3d7c11 */ /* 0x000fe2000f8e10ff */
[----:B------:R-:W-:Y:S01]  /*d850*/  FFMA.FTZ R146, R131, R60, -R146 ;  /* 0x0000003c83927223 */ /* 0x000fe20000010892 */
[----:B------:R-:W-:Y:S01]  /*d860*/  LEA.HI R133, R133, R182, RZ, 0x1b ;  /* 0x000000b685857211 */ /* 0x000fe200078fd8ff */
[----:B------:R-:W-:Y:S01]  /*d870*/  FMUL.FTZ R60, R227, R60 ;  /* 0x0000003ce33c7220 */ /* 0x000fe20000410000 */
[----:B------:R-:W-:-:S02]  /*d880*/  LEA.HI R135, R135, R182, RZ, 0x1b ;  /* 0x000000b687877211 */ /* 0x000fc400078fd8ff */
[----:B------:R-:W0:Y:S01]  /*d890*/  LDS R61, [R61+0x5b00] ;  /* 0x005b00003d3d7984 */ /* 0x000e220000000800 */
[----:B------:R-:W-:Y:S01]  /*d8a0*/  LEA R133, R133, UR28, 0x2 ;  /* 0x0000001c85857c11 */ /* 0x000fe2000f8e10ff */
[----:B------:R-:W-:Y:S06]  /*d8b0*/  @!P3 BRA `(.L_x_1097) ;  /* 0x000000000004b947 */ /* 0x000fec0003800000 */
[----:B0-----:R1:W-:Y:S02]  /*d8c0*/  REDG.E.ADD.F32.FTZ.RN.STRONG.GPU desc[UR34][R62.64+0x3a00], R61 ;  /* 0x003a003d3e0079a6 */ /* 0x0013e4000c12f322 */
.L_x_1097:
[----:B------:R-:W-:Y:S05]  /*d8d0*/  BSYNC.RECONVERGENT B0 ;  /* 0x0000000000007941 */ /* 0x000fea0003800200 */
.L_x_1096:
[----:B01----:R0:W1:Y:S01]  /*d8e0*/  LDS R61, [R133+0x5d00] ;  /* 0x005d0000853d7984 */ /* 0x0030620000000800 */
[----:B------:R-:W-:Y:S01]  /*d8f0*/  BSSY.RECONVERGENT B0, `(.L_x_1098) ;  /* 0x0000005000007945 */ /* 0x000fe20003800200 */
[----:B------:R-:W-:Y:S01]  /*d900*/  LEA R135, R135, UR28, 0x2 ;  /* 0x0000001c87877c11 */ /* 0x000fe2000f8e10ff */
[----:B------:R-:W-:Y:S02]  /*d910*/  FFMA.FTZ R60, R131, R106, R60 ;  /* 0x0000006a833c7223 */ /* 0x000fe4000001003c */
[----:B------:R-:W-:Y:S05]  /*d920*/  @!P4 BRA `(.L_x_1099) ;  /* 0x000000000004c947 */ /* 0x000fea0003800000 */
[----:B-1----:R2:W-:Y:S02]  /*d930*/  REDG.E.ADD.F32.FTZ.RN.STRONG.GPU desc[UR34][R62.64+0x3c00], R61 ;  /* 0x003c003d3e0079a6 */ /* 0x0025e4000c12f322 */
.L_x_1099:
[----:B------:R-:W-:Y:S05]  /*d940*/  BSYNC.RECONVERGENT B0 ;  /* 0x0000000000007941 */ /* 0x000fea0003800200 */
.L_x_1098:
[----:B-12---:R1:W2:Y:S01]  /*d950*/  LDS R61, [R135+0x5f00] ;  /* 0x005f0000873d7984 */ /* 0x0062a20000000800 */
[----:B------:R-:W-:Y:S01]  /*d960*/  BSSY.RECONVERGENT B0, `(.L_x_1100) ;  /* 0x0000004000007945 */ /* 0x000fe20003800200 */
[----:B------:R-:W-:-:S03]  /*d970*/  FADD.FTZ R60, R129, R60 ;  /* 0x0000003c813c7221 */ /* 0x000fc60000010000 */
[----:B------:R-:W-:Y:S05]  /*d980*/  @!P5 BRA `(.L_x_1101) ;  /* 0x000000000004d947 */ /* 0x000fea0003800000 */
[----:B--2---:R3:W-:Y:S02]  /*d990*/  REDG.E.ADD.F32.FTZ.RN.STRONG.GPU desc[UR34][R62.64+0x3e00], R61 ;  /* 0x003e003d3e0079a6 */ /* 0x0047e4000c12f322 */
.L_x_1101:
[----:B------:R-:W-:Y:S05]  /*d9a0*/  BSYNC.RECONVERGENT B0 ;  /* 0x0000000000007941 */ /* 0x000fea0003800200 */
.L_x_1100:
[----:B--23--:R-:W-:Y:S01]  /*d9b0*/  FADD.FTZ R61, R125, R146 ;  /* 0x000000927d3d7221 */ /* 0x00cfe20000010000 */
[C---:B------:R-:W-:Y:S01]  /*d9c0*/  FFMA.FTZ R62, R2.reuse, R119, R69 ;  /* 0x00000077023e7223 */ /* 0x040fe20000010045 */
[----:B------:R-:W-:Y:S01]  /*d9d0*/  FFMA.FTZ R63, -R2, R117, R120 ;  /* 0x00000075023f7223 */ /* 0x000fe20000010178 */
[----:B------:R-:W2:Y:S01]  /*d9e0*/  SHFL.DOWN PT, R69, R60, 0x1, 0x1f ;  /* 0x08201f003c457f89 */ /* 0x000ea200000e0000 */
[----:B------:R-:W-:Y:S01]  /*d9f0*/  ISETP.GT.AND P2, PT, R245, 0x1e, PT ;  /* 0x0000001ef500780c */ /* 0x000fe20003f44270 */
[----:B------:R-:W-:Y:S01]  /*da00*/  FMUL.FTZ R70, R131, R70 ;  /* 0x0000004683467220 */ /* 0x000fe20000410000 */
[----:B------:R-:W-:Y:S01]  /*da10*/  FADD.FTZ R17, R106, R17 ;  /* 0x000000116a117221 */ /* 0x000fe20000010000 */
[----:B------:R-:W3:Y:S01]  /*da20*/  SHFL.DOWN PT, R120, R61, 0x1, 0x1f ;  /* 0x08201f003d787f89 */ /* 0x000ee200000e0000 */
[----:B------:R-:W-:Y:S01]  /*da30*/  FMUL.FTZ R225, R225, R64 ;  /* 0x00000040e1e17220 */ /* 0x000fe20000410000 */
[----:B------:R-:W-:Y:S01]  /*da40*/  FFMA.FTZ R70, R227, R128, R70 ;  /* 0x00000080e3467223 */ /* 0x000fe20000010046 */
[----:B------:R-:W-:Y:S01]  /*da50*/  FMUL.FTZ R139, R222, R139 ;  /* 0x0000008bde8b7220 */ /* 0x000fe20000410000 */
[----:B------:R-:W4:Y:S01]  /*da60*/  SHFL.DOWN PT, R99, R62, 0x1, 0x1f ;  /* 0x08201f003e637f89 */ /* 0x000f2200000e0000 */
[----:B------:R-:W-:Y:S01]  /*da70*/  ISETP.GT.AND P3, PT, R245, 0xf, PT ;  /* 0x0000000ff500780c */ /* 0x000fe20003f64270 */
[----:B------:R-:W-:Y:S01]  /*da80*/  FFMA.FTZ R70, R29, R67, R70 ;  /* 0x000000431d467223 */ /* 0x000fe20000010046 */
[----:B------:R-:W-:Y:S01]  /*da90*/  FFMA.FTZ R126, R126, R65, R139 ;  /* 0x000000417e7e7223 */ /* 0x000fe2000001008b */
[----:B------:R-:W5:Y:S01]  /*daa0*/  SHFL.DOWN PT, R146, R63, 0x1, 0x1f ;  /* 0x08201f003f927f89 */ /* 0x000f6200000e0000 */
[----:B------:R-:W-:Y:S01]  /*dab0*/  FMUL.FTZ R226, R226, R121 ;  /* 0x00000079e2e27220 */ /* 0x000fe20000410000 */
[----:B------:R-:W-:Y:S01]  /*dac0*/  FADD.FTZ R95, R70, R95 ;  /* 0x0000005f465f7221 */ /* 0x000fe20000010000 */
[----:B------:R-:W-:Y:S01]  /*dad0*/  FFMA.FTZ R65, R39, R68, R126 ;  /* 0x0000004427417223 */ /* 0x000fe2000001007e */
[----:B------:R-:W-:Y:S01]  /*dae0*/  FMUL.FTZ R143, R224, R143 ;  /* 0x0000008fe08f7220 */ /* 0x000fe20000410000 */
[----:B------:R-:W-:Y:S01]  /*daf0*/  FMUL.FTZ R140, R223, R140 ;  /* 0x0000008cdf8c7220 */ /* 0x000fe20000410000 */
[----:B------:R-:W-:Y:S01]  /*db00*/  FMUL.FTZ R144, R205, R144 ;  /* 0x00000090cd907220 */ /* 0x000fe20000410000 */
[----:B------:R-:W-:Y:S01]  /*db10*/  FADD.FTZ R90, R65, R90 ;  /* 0x0000005a415a7221 */ /* 0x000fe20000010000 */
[----:B------:R-:W-:Y:S01]  /*db20*/  FMUL.FTZ R206, R206, R145 ;  /* 0x00000091cece7220 */ /* 0x000fe20000410000 */
[----:B------:R-:W-:Y:S01]  /*db30*/  FMUL.FTZ R207, R207, R138 ;  /* 0x0000008acfcf7220 */ /* 0x000fe20000410000 */
[----:B------:R-:W-:Y:S01]  /*db40*/  FMUL.FTZ R142, R209, R142 ;  /* 0x0000008ed18e7220 */ /* 0x000fe20000410000 */
[----:B------:R-:W-:Y:S01]  /*db50*/  FMUL.FTZ R211, R211, R78 ;  /* 0x0000004ed3d37220 */ /* 0x000fe20000410000 */
[----:B--2---:R-:W-:Y:S01]  /*db60*/  @!P2 FADD.FTZ R60, R60, R69 ;  /* 0x000000453c3ca221 */ /* 0x004fe20000010000 */
[----:B------:R-:W-:Y:S01]  /*db70*/  FMUL.FTZ R212, R212, R141 ;  /* 0x0000008dd4d47220 */ /* 0x000fe20000410000 */
[----:B------:R-:W-:Y:S01]  /*db80*/  FFMA.FTZ R221, R221, R130, R226 ;  /* 0x00000082dddd7223 */ /* 0x000fe200000100e2 */
[----:B------:R-:W-:Y:S01]  /*db90*/  FFMA.FTZ R220, R220, R115, R225 ;  /* 0x00000073dcdc7223 */ /* 0x000fe200000100e1 */
[----:B---3--:R-:W-:Y:S01]  /*dba0*/  @!P2 FADD.FTZ R61, R61, R120 ;  /* 0x000000783d3da221 */ /* 0x008fe20000010000 */
[----:B------:R-:W2:Y:S01]  /*dbb0*/  SHFL.DOWN PT, R69, R60, 0x2, 0x1f ;  /* 0x08401f003c457f89 */ /* 0x000ea200000e0000 */
[----:B------:R-:W-:Y:S01]  /*dbc0*/  FFMA.FTZ R123, R202, R123, R143 ;  /* 0x0000007bca7b7223 */ /* 0x000fe2000001008f */
[----:B------:R-:W-:Y:S01]  /*dbd0*/  FFMA.FTZ R203, R203, R132, R140 ;  /* 0x00000084cbcb7223 */ /* 0x000fe2000001008c */
[----:B----4-:R-:W-:Y:S01]  /*dbe0*/  @!P2 FADD.FTZ R62, R62, R99 ;  /* 0x000000633e3ea221 */ /* 0x010fe20000010000 */
[----:B------:R-:W3:Y:S01]  /*dbf0*/  SHFL.DOWN PT, R106, R61, 0x2, 0x1f ;  /* 0x08401f003d6a7f89 */ /* 0x000ee200000e0000 */
[----:B------:R-:W-:Y:S01]  /*dc00*/  FFMA.FTZ R127, R127, R134, R144 ;  /* 0x000000867f7f7223 */ /* 0x000fe20000010090 */
[----:B------:R-:W-:Y:S01]  /*dc10*/  FFMA.FTZ R183, R183, R136, R206 ;  /* 0x00000088b7b77223 */ /* 0x000fe200000100ce */
[----:B-----5:R-:W-:Y:S01]  /*dc20*/  @!P2 FADD.FTZ R63, R63, R146 ;  /* 0x000000923f3fa221 */ /* 0x020fe20000010000 */
[----:B------:R-:W4:Y:S01]  /*dc30*/  SHFL.DOWN PT, R67, R62, 0x2, 0x1f ;  /* 0x08401f003e437f89 */ /* 0x000f2200000e0000 */
[----:B------:R-:W-:Y:S01]  /*dc40*/  ISETP.GT.AND P2, PT, R245, 0x1d, PT ;  /* 0x0000001df500780c */ /* 0x000fe20003f44270 */
[----:B------:R-:W-:Y:S01]  /*dc50*/  FFMA.FTZ R184, R184, R137, R207 ;  /* 0x00000089b8b87223 */ /* 0x000fe200000100cf */
[----:B------:R-:W-:Y:S01]  /*dc60*/  FFMA.FTZ R185, R185, R104, R142 ;  /* 0x00000068b9b97223 */ /* 0x000fe2000001008e */
[----:B------:R-:W5:Y:S01]  /*dc70*/  SHFL.DOWN PT, R120, R63, 0x2, 0x1f ;  /* 0x08401f003f787f89 */ /* 0x000f6200000e0000 */
[----:B------:R-:W-:Y:S01]  /*dc80*/  FFMA.FTZ R186, R186, R73, R211 ;  /* 0x00000049baba7223 */ /* 0x000fe200000100d3 */
        /* <DEDUP_REMOVED lines=10> */
[----:B--2---:R-:W-:Y:S01]  /*dd30*/  @!P2 FADD.FTZ R60, R60, R69 ;  /* 0x000000453c3ca221 */ /* 0x004fe20000010000 */
[----:B------:R-:W-:Y:S01]  /*dd40*/  FFMA.FTZ R215, R47, R215, R76 ;  /* 0x000000d72fd77223 */ /* 0x000fe2000001004c */
[----:B------:R-:W-:Y:S01]  /*dd50*/  FMUL.FTZ R147, R214, R147 ;  /* 0x00000093d6937220 */ /* 0x000fe20000410000 */
[----:B------:R-:W-:Y:S01]  /*dd60*/  BSSY.RECONVERGENT B0, `(.L_x_1102) ;  /* 0x000003a000007945 */ /* 0x000fe20003800200 */
[----:B---3--:R-:W-:Y:S01]  /*dd70*/  @!P2 FADD.FTZ R61, R61, R106 ;  /* 0x0000006a3d3da221 */ /* 0x008fe20000010000 */
[----:B------:R-:W-:Y:S01]  /*dd80*/  FADD.FTZ R18, R113, R18 ;  /* 0x0000001271127221 */ /* 0x000fe20000010000 */
[----:B------:R-:W-:Y:S01]  /*dd90*/  FADD.FTZ R19, R124, R19 ;  /* 0x000000137c137221 */ /* 0x000fe20000010000 */
[----:B------:R-:W-:Y:S01]  /*dda0*/  FADD.FTZ R94, R221, R94 ;  /* 0x0000005edd5e7221 */ /* 0x000fe20000010000 */
[----:B----4-:R-:W-:Y:S01]  /*ddb0*/  @!P2 FADD.FTZ R62, R62, R67 ;  /* 0x000000433e3ea221 */ /* 0x010fe20000010000 */
[----:B------:R-:W2:Y:S01]  /*ddc0*/  SHFL.DOWN PT, R64, R61, 0x4, 0x1f ;  /* 0x08801f003d407f89 */ /* 0x000ea200000e0000 */
[----:B------:R-:W-:Y:S01]  /*ddd0*/  FADD.FTZ R20, R111, R20 ;  /* 0x000000146f147221 */ /* 0x000fe20000010000 */
[----:B------:R-:W-:Y:S01]  /*dde0*/  FADD.FTZ R93, R220, R93 ;  /* 0x0000005ddc5d7221 */ /* 0x000fe20000010000 */
[----:B-----5:R-:W-:Y:S01]  /*ddf0*/  @!P2 FADD.FTZ R63, R63, R120 ;  /* 0x000000783f3fa221 */ /* 0x020fe20000010000 */
[----:B------:R-:W3:Y:S01]  /*de00*/  SHFL.DOWN PT, R67, R60, 0x4, 0x1f ;  /* 0x08801f003c437f89 */ /* 0x000ee200000e0000 */
[----:B------:R-:W-:Y:S01]  /*de10*/  ISETP.GT.AND P2, PT, R245, 0x1b, PT ;  /* 0x0000001bf500780c */ /* 0x000fe20003f44270 */
[----:B------:R-:W-:Y:S01]  /*de20*/  FADD.FTZ R21, R122, R21 ;  /* 0x000000157a157221 */ /* 0x000fe20000010000 */
[----:B------:R-:W-:Y:S01]  /*de30*/  FADD.FTZ R92, R123, R92 ;  /* 0x0000005c7b5c7221 */ /* 0x000fe20000010000 */
[----:B------:R-:W4:Y:S01]  /*de40*/  SHFL.DOWN PT, R69, R62, 0x4, 0x1f ;  /* 0x08801f003e457f89 */ /* 0x000f2200000e0000 */
        /* <DEDUP_REMOVED lines=15> */
[----:B--2---:R-:W-:Y:S01]  /*df40*/  @!P2 FADD.FTZ R61, R61, R64 ;  /* 0x000000403d3da221 */ /* 0x004fe20000010000 */
[----:B------:R-:W-:Y:S01]  /*df50*/  FADD.FTZ R58, R215, R58 ;  /* 0x0000003ad73a7221 */ /* 0x000fe20000010000 */
[----:B------:R-:W-:Y:S01]  /*df60*/  FFMA.FTZ R75, R188, R75, R147 ;  /* 0x0000004bbc4b7223 */ /* 0x000fe20000010093 */
[----:B---3--:R-:W-:-:S02]  /*df70*/  @!P2 FADD.FTZ R60, R60, R67 ;  /* 0x000000433c3ca221 */ /* 0x008fc40000010000 */
[----:B------:R-:W2:Y:S01]  /*df80*/  SHFL.DOWN PT, R64, R61, 0x8, 0x1f ;  /* 0x09001f003d407f89 */ /* 0x000ea200000e0000 */
[----:B----4-:R-:W-:-:S03]  /*df90*/  @!P2 FADD.FTZ R62, R62, R69 ;  /* 0x000000453e3ea221 */ /* 0x010fc60000010000 */
[----:B------:R-:W3:Y:S01]  /*dfa0*/  SHFL.DOWN PT, R65, R60, 0x8, 0x1f ;  /* 0x09001f003c417f89 */ /* 0x000ee200000e0000 */
[----:B-----5:R-:W-:-:S03]  /*dfb0*/  @!P2 FADD.FTZ R63, R63, R70 ;  /* 0x000000463f3fa221 */ /* 0x020fc60000010000 */
[----:B------:R-:W4:Y:S01]  /*dfc0*/  SHFL.DOWN PT, R67, R62, 0x8, 0x1f ;  /* 0x09001f003e437f89 */ /* 0x000f2200000e0000 */
[----:B------:R-:W-:-:S03]  /*dfd0*/  ISETP.GT.AND P2, PT, R245, 0x17, PT ;  /* 0x00000017f500780c */ /* 0x000fc60003f44270 */
[----:B------:R-:W5:Y:S10]  /*dfe0*/  SHFL.DOWN PT, R68, R63, 0x8, 0x1f ;  /* 0x09001f003f447f89 */ /* 0x000f7400000e0000 */
[----:B--2---:R-:W-:Y:S01]  /*dff0*/  @!P2 FADD.FTZ R61, R61, R64 ;  /* 0x000000403d3da221 */ /* 0x004fe20000010000 */
[----:B---3--:R-:W-:Y:S01]  /*e000*/  @!P2 FADD.FTZ R60, R60, R65 ;  /* 0x000000413c3ca221 */ /* 0x008fe20000010000 */
[----:B----4-:R-:W-:-:S04]  /*e010*/  @!P2 FADD.FTZ R62, R62, R67 ;  /* 0x000000433e3ea221 */ /* 0x010fc80000010000 */
[----:B------:R2:W3:Y:S01]  /*e020*/  SHFL.DOWN PT, R65, R60, 0x10, 0x1f ;  /* 0x0a001f003c417f89 */ /* 0x0004e200000e0000 */
[----:B-----5:R-:W-:-:S03]  /*e030*/  @!P2 FADD.FTZ R63, R63, R68 ;  /* 0x000000443f3fa221 */ /* 0x020fc60000010000 */
[----:B------:R2:W4:Y:S04]  /*e040*/  SHFL.DOWN PT, R67, R62, 0x10, 0x1f ;  /* 0x0a001f003e437f89 */ /* 0x00052800000e0000 */
[----:B------:R2:W0:Y:S04]  /*e050*/  SHFL.DOWN PT, R68, R61, 0x10, 0x1f ;  /* 0x0a001f003d447f89 */ /* 0x00042800000e0000 */
[----:B------:R2:W0:Y:S01]  /*e060*/  SHFL.DOWN PT, R70, R63, 0x10, 0x1f ;  /* 0x0a001f003f467f89 */ /* 0x00042200000e0000 */
[----:B------:R-:W-:Y:S05]  /*e070*/  @P3 BRA `(.L_x_1103) ;  /* 0x0000000000203947 */ /* 0x000fea0003800000 */
[----:B------:R-:W-:Y:S01]  /*e080*/  ISETP.NE.AND P2, PT, R245, RZ, PT ;  /* 0x000000fff500720c */ /* 0x000fe20003f45270 */
[----:B--23--:R-:W-:Y:S01]  /*e090*/  FADD.FTZ R60, R60, R65 ;  /* 0x000000413c3c7221 */ /* 0x00cfe20000010000 */
[----:B0-----:R-:W-:Y:S01]  /*e0a0*/  FADD.FTZ R61, R61, R68 ;  /* 0x000000443d3d7221 */ /* 0x001fe20000010000 */
[----:B----4-:R-:W-:Y:S01]  /*e0b0*/  FADD.FTZ R62, R62, R67 ;  /* 0x000000433e3e7221 */ /* 0x010fe20000010000 */
[----:B------:R-:W-:-:S09]  /*e0c0*/  FADD.FTZ R63, R63, R70 ;  /* 0x000000463f3f7221 */ /* 0x000fd20000010000 */
[----:B------:R-:W-:-:S04]  /*e0d0*/  @!P2 SHF.R.U32.HI R64, RZ, 0x1, R182 ;  /* 0x00000001ff40a819 */ /* 0x000fc800000116b6 */
[----:B------:R-:W-:-:S05]  /*e0e0*/  @!P2 LOP3.LUT R64, R64, 0x1f0, RZ, 0xc0, !PT ;  /* 0x000001f04040a812 */ /* 0x000fca00078ec0ff */
[----:B------:R0:W-:Y:S02]  /*e0f0*/  @!P2 STS.128 [R64+UR28+0x6310], R60 ;  /* 0x0063103c4000a988 */ /* 0x0001e40008000c1c */
.L_x_1103:
[----:B------:R-:W-:Y:S05]  /*e100*/  BSYNC.RECONVERGENT B0 ;  /* 0x0000000000007941 */ /* 0x000fea0003800200 */
.L_x_1102:
        /* <DEDUP_REMOVED lines=21> */
[----:B---34-:R-:W0:Y:S01]  /*e260*/  LDS.128 R64, [UR28+0x6320] ;  /* 0x0063201cff407984 */ /* 0x018e220008000c00 */
[----:B------:R-:W-:-:S03]  /*e270*/  ULEA UR36, UR8, UR28, 0x3 ;  /* 0x0000001c08247291 */ /* 0x000fc6000f8e18ff */
[----:B------:R-:W3:Y:S01]  /*e280*/  LDS.128 R68, [UR28+0x6330] ;  /* 0x0063301cff447984 */ /* 0x000ee20008000c00 */
[----:B------:R-:W-:-:S03]  /*e290*/  PLOP3.LUT P0, PT, PT, PT, UP0, 0x80, 0x8 ;  /* 0x000000000008781c */ /* 0x000fc60003f0f008 */
[----:B------:R-:W4:Y:S10]  /*e2a0*/  LDS.128 R72, [UR28+0x6340] ;  /* 0x0063401cff487984 */ /* 0x000f340008000c00 */
[----:B------:R-:W5:Y:S04]  /*e2b0*/  @P0 LDS.64 R76, [UR36+0xa380] ;  /* 0x00a38024ff4c0984 */ /* 0x000f680008000a00 */
[----:B------:R-:W1:Y:S01]  /*e2c0*/  @P0 LDS.64 R78, [UR36+0x9b80] ;  /* 0x009b8024ff4e0984 */ /* 0x000e620008000a00 */
[----:B0-----:R-:W-:Y:S01]  /*e2d0*/  FADD.FTZ R99, R66, R62 ;  /* 0x0000003e42637221 */ /* 0x001fe20000010000 */
[----:B--2---:R-:W-:Y:S01]  /*e2e0*/  FADD.FTZ R62, R67, R63 ;  /* 0x0000003f433e7221 */ /* 0x004fe20000010000 */
        /* <DEDUP_REMOVED lines=16> */
.L_x_1105:
[----:B------:R-:W-:Y:S05]  /*e3f0*/  BSYNC.RECONVERGENT B0 ;  /* 0x0000000000007941 */ /* 0x000fea0003800200 */
.L_x_1104:
[----:B------:R-:W-:-:S04]  /*e400*/  UIADD3 UR8, UPT, UPT, UR8, 0x1, URZ ;  /* 0x0000000108087890 */ /* 0x000fc8000fffe0ff */
[----:B------:R-:W-:-:S09]  /*e410*/  UISETP.GE.AND UP0, UPT, UR8, UR47, UPT ;  /* 0x0000002f0800728c */ /* 0x000fd2000bf06270 */
[----:B------:R-:W-:Y:S05]  /*e420*/  BRA.U !UP0, `(.L_x_1106) ;  /* 0xffffff69080c7547 */ /* 0x000fea000b83ffff */
.L_x_1008:
[----:B--2---:R2:W5:Y:S01]  /*e430*/  LDL.LU R61, [R1+0x2c] ;  /* 0x00002c00013d7983 */ /* 0x0045620000300800 */
[C---:B------:R-:W-:Y:S01]  /*e440*/  SHF.L.U32 R3, R182.reuse, 0x4, RZ ;  /* 0x00000004b6037819 */ /* 0x040fe200000006ff */
[----:B------:R-:W-:Y:S01]  /*e450*/  ULEA UR12, UR15, 0xfffff800, 0xb ;  /* 0xfffff8000f0c7891 */ /* 0x000fe2000f8e58ff */
[----:B------:R-:W-:Y:S01]  /*e460*/  LOP3.LUT R0, R182, 0x1f, RZ, 0xc0, !PT ;  /* 0x0000001fb6007812 */ /* 0x000fe200078ec0ff */
[----:B0-----:R-:W2:Y:S01]  /*e470*/  LDL.LU R72, [R1+0x28] ;  /* 0x0000280001487983 */ /* 0x001ea20000300800 */
[----:B------:R-:W-:Y:S01]  /*e480*/  MOV R4, UR18 ;  /* 0x0000001200047c02 */ /* 0x000fe20008000f00 */
[----:B------:R-:W-:Y:S01]  /*e490*/  UIADD3 UR33, UPT, UPT, -UR12, UR33, URZ ;  /* 0x000000210c217290 */ /* 0x000fe2000fffe1ff */
[----:B------:R-:W-:Y:S01]  /*e4a0*/  LOP3.LUT R2, R0, 0x3e00, R3, 0xf8, !PT ;  /* 0x00003e0000027812 */ /* 0x000fe200078ef803 */
[----:B------:R-:W2:Y:S01]  /*e4b0*/  LDL.LU R71, [R1+0x24] ;  /* 0x0000240001477983 */ /* 0x000ea20000300800 */
[----:B------:R-:W-:Y:S02]  /*e4c0*/  MOV R5, UR22 ;  /* 0x0000001600057c02 */ /* 0x000fe40008000f00 */
[----:B------:R-:W-:Y:S01]  /*e4d0*/  PRMT R29, RZ, 0x7610, R29 ;  /* 0x00007610ff1d7816 */ /* 0x000fe2000000001d */
[----:B------:R-:W2:Y:S01]  /*e4e0*/  LDL.LU R70, [R1+0x20] ;  /* 0x0000200001467983 */ /* 0x000ea20000300800 */
        /* <DEDUP_REMOVED lines=16> */
[----:B------:R-:W-:Y:S02]  /*e5f0*/  ISETP.GE.AND P2, PT, R2, UR33, PT ;  /* 0x0000002102007c0c */ /* 0x000fe4000bf46270 */
        /* <DEDUP_REMOVED lines=12> */
[C---:B------:R-:W-:Y:S01]  /*e6c0*/  IMAD.WIDE.U32 R30, R2.reuse, 0x2, R4 ;  /* 0x00000002021e7825 */ /* 0x040fe200078e0004 */
[C---:B------:R-:W-:Y:S01]  /*e6d0*/  LOP3.LUT R15, R2.reuse, 0x80, RZ, 0xfc, !PT ;  /* 0x00000080020f7812 */ /* 0x040fe200078efcff */
[----:B------:R-:W2:Y:S01]  /*e6e0*/  LDL.LU R69, [R1+0x1c] ;  /* 0x00001c0001457983 */ /* 0x000ea20000300800 */
[C---:B------:R-:W-:Y:S01]  /*e6f0*/  LOP3.LUT R3, R2.reuse, 0xa0, RZ, 0xfc, !PT ;  /* 0x000000a002037812 */ /* 0x040fe200078efcff */
[----:B------:R-:W0:Y:S01]  /*e700*/  LDCU.64 UR24, c[0x0][0x4f8] ;  /* 0x00009f00ff1877ac */ /* 0x000e220008000a00 */
[----:B------:R-:W-:Y:S01]  /*e710*/  LOP3.LUT R13, R2, 0xc0, RZ, 0xfc, !PT ;  /* 0x000000c0020d7812 */ /* 0x000fe200078efcff */
[----:B------:R-:W2:Y:S01]  /*e720*/  @!P2 LDG.E.U16 R29, desc[UR34][R30.64] ;  /* 0x000000221e1da981 */ /* 0x000ea2000c1e1500 */
[----:B------:R-:W-:Y:S01]  /*e730*/  ISETP.GE.AND P0, PT, R16, UR33, PT ;  /* 0x0000002110007c0c */ /* 0x000fe2000bf06270 */
[----:B------:R-:W1:Y:S01]  /*e740*/  S2UR UR8, SR_CTAID.Y ;  /* 0x00000000000879c3 */ /* 0x000e620000002600 */
[----:B------:R-:W-:Y:S01]  /*e750*/  LOP3.LUT R12, R2, 0xe0, RZ, 0xfc, !PT ;  /* 0x000000e0020c7812 */ /* 0x000fe200078efcff */
[----:B------:R-:W2:Y:S01]  /*e760*/  @!P1 LDG.E.U16 R32, desc[UR34][R30.64+0x40] ;  /* 0x000040221e209981 */ /* 0x000ea2000c1e1500 */
[----:B------:R-:W-:Y:S01]  /*e770*/  ISETP.GE.AND P4, PT, R14, UR33, PT ;  /* 0x000000210e007c0c */ /* 0x000fe2000bf86270 */
[----:B------:R-:W1:Y:S01]  /*e780*/  LDCU.64 UR26, c[0x0][0x500] ;  /* 0x0000a000ff1a77ac */ /* 0x000e620008000a00 */
[----:B------:R-:W-:Y:S01]  /*e790*/  LOP3.LUT R11, R2, 0x100, RZ, 0xfc, !PT ;  /* 0x00000100020b7812 */ /* 0x000fe200078efcff */
[----:B------:R-:W2:Y:S01]  /*e7a0*/  LDL.LU R68, [R1+0x18] ;  /* 0x0000180001447983 */ /* 0x000ea20000300800 */
[----:B------:R-:W-:Y:S01]  /*e7b0*/  ISETP.GE.AND P6, PT, R15, UR33, PT ;  /* 0x000000210f007c0c */ /* 0x000fe2000bfc6270 */
[----:B------:R-:W1:Y:S01]  /*e7c0*/  LDCU.64 UR30, c[0x0][0x550] ;  /* 0x0000aa00ff1e77ac */ /* 0x000e620008000a00 */
[----:B------:R-:W-:Y:S01]  /*e7d0*/  ISETP.GE.AND P5, PT, R3, UR33, PT ;  /* 0x0000002103007c0c */ /* 0x000fe2000bfa6270 */
[----:B----4-:R-:W4:Y:S01]  /*e7e0*/  LDL.LU R67, [R1+0x14] ;  /* 0x0000140001437983 */ /* 0x010f220000300800 */
[----:B------:R-:W-:-:S02]  /*e7f0*/  ISETP.GE.AND P3, PT, R13, UR33, PT ;  /* 0x000000210d007c0c */ /* 0x000fc4000bf66270 */
[----:B------:R-:W-:Y:S01]  /*e800*/  ISETP.GE.AND P2, PT, R12, UR33, PT ;  /* 0x000000210c007c0c */ /* 0x000fe2000bf46270 */
[----:B------:R-:W4:Y:S01]  /*e810*/  @!P0 LDG.E.U16 R33, desc[UR34][R30.64+0x80] ;  /* 0x000080221e218981 */ /* 0x000f22000c1e1500 */
[----:B------:R-:W-:Y:S02]  /*e820*/  ISETP.GE.AND P1, PT, R11, UR33, PT ;  /* 0x000000210b007c0c */ /* 0x000fe4000bf26270 */
[C---:B------:R-:W-:Y:S01]  /*e830*/  LOP3.LUT R10, R2.reuse, 0x120, RZ, 0xfc, !PT ;  /* 0x00000120020a7812 */ /* 0x040fe200078efcff */
[----:B------:R-:W4:Y:S01]  /*e840*/  @!P4 LDG.E.U16 R34, desc[UR34][R30.64+0xc0] ;  /* 0x0000c0221e22c981 */ /* 0x000f22000c1e1500 */
[C---:B------:R-:W-:Y:S02]  /*e850*/  LOP3.LUT R9, R2.reuse, 0x140, RZ, 0xfc, !PT ;  /* 0x0000014002097812 */ /* 0x040fe400078efcff */
[C---:B------:R-:W-:Y:S01]  /*e860*/  LOP3.LUT R8, R2.reuse, 0x160, RZ, 0xfc, !PT ;  /* 0x0000016002087812 */ /* 0x040fe200078efcff */
[----:B------:R-:W4:Y:S01]  /*e870*/  @!P6 LDG.E.U16 R35, desc[UR34][R30.64+0x100] ;  /* 0x000100221e23e981 */ /* 0x000f22000c1e1500 */
[----:B------:R-:W-:-:S02]  /*e880*/  LOP3.LUT R7, R2, 0x180, RZ, 0xfc, !PT ;  /* 0x0000018002077812 */ /* 0x000fc400078efcff */
[----:B------:R-:W-:Y:S01]  /*e890*/  LOP3.LUT R6, R2, 0x1a0, RZ, 0xfc, !PT ;  /* 0x000001a002067812 */ /* 0x000fe200078efcff */
[----:B------:R-:W4:Y:S01]  /*e8a0*/  @!P5 LDG.E.U16 R36, desc[UR34][R30.64+0x140] ;  /* 0x000140221e24d981 */ /* 0x000f22000c1e1500 */
[----:B------:R-:W-:Y:S02]  /*e8b0*/  ISETP.GE.AND P0, PT, R10, UR33, PT ;  /* 0x000000210a007c0c */ /* 0x000fe4000bf06270 */
[C---:B------:R-:W-:Y:S01]  /*e8c0*/  LOP3.LUT R5, R2.reuse, 0x1c0, RZ, 0xfc, !PT ;  /* 0x000001c002057812 */ /* 0x040fe200078efcff */
[----:B------:R-:W4:Y:S01]  /*e8d0*/  @!P3 LDG.E.U16 R37, desc[UR34][R30.64+0x180] ;  /* 0x000180221e25b981 */ /* 0x000f22000c1e1500 */
[----:B------:R-:W-:Y:S02]  /*e8e0*/  ISETP.GE.AND P4, PT, R9, UR33, PT ;  /* 0x0000002109007c0c */ /* 0x000fe4000bf86270 */
[----:B------:R-:W-:Y:S01]  /*e8f0*/  LOP3.LUT R4, R2, 0x1e0, RZ, 0xfc, !PT ;  /* 0x000001e002047812 */ /* 0x000fe200078efcff */
[----:B------:R-:W4:Y:S01]  /*e900*/  @!P2 LDG.E.U16 R38, desc[UR34][R30.64+0x1c0] ;  /* 0x0001c0221e26a981 */ /* 0x000f22000c1e1500 */
[----:B------:R-:W-:-:S02]  /*e910*/  ISETP.GE.AND P6, PT, R8, UR33, PT ;  /* 0x0000002108007c0c */ /* 0x000fc4000bfc6270 */
[----:B------:R-:W-:Y:S01]  /*e920*/  ISETP.GE.AND P5, PT, R7, UR33, PT ;  /* 0x0000002107007c0c */ /* 0x000fe2000bfa6270 */
[----:B------:R-:W4:Y:S01]  /*e930*/  @!P1 LDG.E.U16 R39, desc[UR34][R30.64+0x200] ;  /* 0x000200221e279981 */ /* 0x000f22000c1e1500 */
[----:B------:R-:W-:Y:S02]  /*e940*/  ISETP.GE.AND P3, PT, R6, UR33, PT ;  /* 0x0000002106007c0c */ /* 0x000fe4000bf66270 */
[----:B------:R-:W-:Y:S01]  /*e950*/  ISETP.GE.AND P2, PT, R5, UR33, PT ;  /* 0x0000002105007c0c */ /* 0x000fe2000bf46270 */
[----:B------:R-:W4:Y:S01]  /*e960*/  LDL.LU R66, [R1+0x10] ;  /* 0x0000100001427983 */ /* 0x000f220000300800 */
[----:B------:R-:W-:-:S03]  /*e970*/  ISETP.GE.AND P1, PT, R4, UR33, PT ;  /* 0x0000002104007c0c */ /* 0x000fc6000bf26270 */
[----:B---3--:R-:W3:Y:S04]  /*e980*/  LDL.LU R65, [R1+0xc] ;  /* 0x00000c0001417983 */ /* 0x008ee80000300800 */
[----:B------:R-:W3:Y:S04]  /*e990*/  LDL.LU R64, [R1+0x8] ;  /* 0x0000080001407983 */ /* 0x000ee80000300800 */
[----:B------:R-:W3:Y:S04]  /*e9a0*/  LDL.LU R62, [R1+0x4] ;  /* 0x00000400013e7983 */ /* 0x000ee80000300800 */
[----:B------:R-:W3:Y:S04]  /*e9b0*/  @!P0 LDG.E.U16 R40, desc[UR34][R30.64+0x240] ;  /* 0x000240221e288981 */ /* 0x000ee8000c1e1500 */
[----:B------:R-:W3:Y:S04]  /*e9c0*/  LDL.LU R60, [R1] ;  /* 0x00000000013c7983 */ /* 0x000ee80000300800 */
[----:B------:R-:W3:Y:S04]  /*e9d0*/  @!P4 LDG.E.U16 R41, desc[UR34][R30.64+0x280] ;  /* 0x000280221e29c981 */ /* 0x000ee8000c1e1500 */
[----:B------:R-:W3:Y:S04]  /*e9e0*/  @!P6 LDG.E.U16 R43, desc[UR34][R30.64+0x2c0] ;  /* 0x0002c0221e2be981 */ /* 0x000ee8000c1e1500 */
[----:B------:R-:W3:Y:S04]  /*e9f0*/  @!P5 LDG.E.U16 R42, desc[UR34][R30.64+0x300] ;  /* 0x000300221e2ad981 */ /* 0x000ee8000c1e1500 */
[----:B------:R-:W3:Y:S04]  /*ea00*/  @!P3 LDG.E.U16 R45, desc[UR34][R30.64+0x340] ;  /* 0x000340221e2db981 */ /* 0x000ee8000c1e1500 */
[----:B------:R-:W3:Y:S04]  /*ea10*/  @!P2 LDG.E.U16 R44, desc[UR34][R30.64+0x380] ;  /* 0x000380221e2ca981 */ /* 0x000ee8000c1e1500 */
[----:B-----5:R-:W5:Y:S04]  /*ea20*/  @!P1 LDG.E.U16 R61, desc[UR34][R30.64+0x3c0] ;  /* 0x0003c0221e3d9981 */ /* 0x020f68000c1e1500 */
[----:B--2---:R-:W-:Y:S04]  /*ea30*/  STS.U16 [R72], R29 ;  /* 0x0000001d48007388 */ /* 0x004fe80000000400 */
[----:B------:R-:W-:Y:S04]  /*ea40*/  STS.U16 [R71+0x40], R32 ;  /* 0x0000402047007388 */ /* 0x000fe80000000400 */
[----:B----4-:R-:W-:Y:S04]  /*ea50*/  STS.U16 [R70+0x80], R33 ;  /* 0x0000802146007388 */ /* 0x010fe80000000400 */
[----:B------:R-:W-:Y:S04]  /*ea60*/  STS.U16 [R69+0xc0], R34 ;  /* 0x0000c02245007388 */ /* 0x000fe80000000400 */
[----:B------:R-:W-:Y:S04]  /*ea70*/  STS.U16 [R68+0x100], R35 ;  /* 0x0001002344007388 */ /* 0x000fe80000000400 */
[----:B------:R-:W-:Y:S04]  /*ea80*/  STS.U16 [R67+0x140], R36 ;  /* 0x0001402443007388 */ /* 0x000fe80000000400 */
[----:B------:R-:W-:Y:S04]  /*ea90*/  STS.U16 [R66+0x180], R37 ;  /* 0x0001802542007388 */ /* 0x000fe80000000400 */
[----:B---3--:R-:W-:Y:S04]  /*eaa0*/  STS.U16 [R65+0x1c0], R38 ;  /* 0x0001c02641007388 */ /* 0x008fe80000000400 */
[----:B------:R-:W-:Y:S04]  /*eab0*/  STS.U16 [R64+0x200], R39 ;  /* 0x0002002740007388 */ /* 0x000fe80000000400 */
[----:B------:R-:W-:Y:S04]  /*eac0*/  STS.U16 [R62+0x240], R40 ;  /* 0x000240283e007388 */ /* 0x000fe80000000400 */
[----:B------:R-:W-:Y:S04]  /*ead0*/  STS.U16 [R60+0x280], R41 ;  /* 0x000280293c007388 */ /* 0x000fe80000000400 */
[----:B------:R-:W-:Y:S04]  /*eae0*/  STS.U16 [R250+0x2c0], R43 ;  /* 0x0002c02bfa007388 */ /* 0x000fe80000000400 */
[----:B------:R-:W-:Y:S04]  /*eaf0*/  STS.U16 [R249+0x300], R42 ;  /* 0x0003002af9007388 */ /* 0x000fe80000000400 */
[----:B------:R-:W-:Y:S04]  /*eb00*/  STS.U16 [R248+0x340], R45 ;  /* 0x0003402df8007388 */ /* 0x000fe80000000400 */
[----:B------:R2:W-:Y:S04]  /*eb10*/  STS.U16 [R247+0x380], R44 ;  /* 0x0003802cf7007388 */ /* 0x0005e80000000400 */
[----:B-----5:R-:W-:Y:S01]  /*eb20*/  STS.U16 [R246+0x3c0], R61 ;  /* 0x0003c03df6007388 */ /* 0x020fe20000000400 */
[----:B------:R-:W-:-:S03]  /*eb30*/  NOP ;  /* 0x0000000000007918 */ /* 0x000fc60000000000 */
[----:B------:R-:W3:Y:S04]  /*eb40*/  LDS.U16 R29, [R96] ;  /* 0x00000000601d7984 */ /* 0x000ee80000000400 */
[----:B------:R-:W4:Y:S04]  /*eb50*/  LDS.U16 R30, [R96+0x2] ;  /* 0x00000200601e7984 */ /* 0x000f280000000400 */
[----:B------:R-:W5:Y:S04]  /*eb60*/  LDS.U16 R32, [R96+0x6] ;  /* 0x0000060060207984 */ /* 0x000f680000000400 */
[----:B------:R-:W0:Y:S04]  /*eb70*/  LDS.U16 R31, [R96+0x4] ;  /* 0x00000400601f7984 */ /* 0x000e280000000400 */
[----:B------:R-:W-:Y:S04]  /*eb80*/  LDS.U16 R33, [R96+0x10] ;  /* 0x0000100060217984 */ /* 0x000fe80000000400 */
[----:B------:R-:W-:Y:S04]  /*eb90*/  LDS.U16 R34, [R96+0x12] ;  /* 0x0000120060227984 */ /* 0x000fe80000000400 */
[----:B------:R-:W-:Y:S04]  /*eba0*/  @!P1 STL [R1+0x2c], R61 ;  /* 0x00002c3d01009387 */ /* 0x000fe80000100800 */
[----:B--2---:R-:W2:Y:S04]  /*ebb0*/  LDL.LU R44, [R1+0x30] ;  /* 0x00003000012c7983 */ /* 0x004ea80000300800 */
[----:B------:R-:W-:Y:S01]  /*ebc0*/  LDS.U16 R27, [R96+0x1a] ;  /* 0x00001a00601b7984 */ /* 0x000fe20000000400 */
[----:B---3--:R-:W-:-:S05]  /*ebd0*/  HADD2.F32 R29, -RZ, R29.H0_H0 ;  /* 0x2000001dff1d7230 */ /* 0x008fca0000004100 */
[----:B------:R-:W-:Y:S01]  /*ebe0*/  FADD.FTZ R35, R29, UR6 ;  /* 0x000000061d237e21 */ /* 0x000fe20008010000 */
[----:B----4-:R-:W-:Y:S01]  /*ebf0*/  HADD2.F32 R30, -RZ, R30.H0_H0 ;  /* 0x2000001eff1e7230 */ /* 0x010fe20000004100 */
[----:B------:R-:W-:Y:S01]  /*ec00*/  LDS.U16 R29, [R96+0x8] ;  /* 0x00000800601d7984 */ /* 0x000fe20000000400 */
[----:B-----5:R-:W-:Y:S02]  /*ec10*/  HADD2.F32 R32, -RZ, R32.H0_H0 ;  /* 0x20000020ff207230 */ /* 0x020fe40000004100 */
[----:B------:R-:W-:Y:S01]  /*ec20*/  FSETP.GTU.FTZ.AND P4, PT, R35, 20, PT ;  /* 0x41a000002300780b */ /* 0x000fe20003f9c000 */
[----:B------:R-:W-:Y:S02]  /*ec30*/  FADD.FTZ R36, R30, UR6 ;  /* 0x000000061e247e21 */ /* 0x000fe40008010000 */
[----:B------:R-:W-:Y:S01]  /*ec40*/  FADD.FTZ R38, R32, UR6 ;  /* 0x0000000620267e21 */ /* 0x000fe20008010000 */
[----:B------:R-:W3:Y:S04]  /*ec50*/  LDS.U16 R30, [R96+0xa] ;  /* 0x00000a00601e7984 */ /* 0x000ee80000000400 */
[----:B------:R-:W4:Y:S01]  /*ec60*/  LDS.U16 R32, [R96+0xe] ;  /* 0x00000e0060207984 */ /* 0x000f220000000400 */
[----:B------:R-:W-:-:S04]  /*ec70*/  FSETP.GTU.FTZ.AND P5, PT, R36, 20, PT ;  /* 0x41a000002400780b */ /* 0x000fc80003fbc000 */
[----:B------:R-:W-:Y:S01]  /*ec80*/  @!P4 FMUL.FTZ R35, R35, -1.4426950216293334961 ;  /* 0xbfb8aa3b2323c820 */ /* 0x000fe20000410000 */
[----:B0-----:R-:W-:-:S05]  /*ec90*/  HADD2.F32 R31, -RZ, R31.H0_H0 ;  /* 0x2000001fff1f7230 */ /* 0x001fca0000004100 */
[----:B------:R-:W0:Y:S01]  /*eca0*/  @!P4 MUFU.EX2 R35, R35 ;  /* 0x000000230023c308 */ /* 0x000e220000000800 */
[----:B------:R-:W-:Y:S02]  /*ecb0*/  FADD.FTZ R37, R31, UR6 ;  /* 0x000000061f257e21 */ /* 0x000fe40008010000 */
[----:B------:R-:W-:Y:S01]  /*ecc0*/  @!P5 FMUL.FTZ R36, R36, -1.4426950216293334961 ;  /* 0xbfb8aa3b2424d820 */ /* 0x000fe20000410000 */
[----:B------:R-:W5:Y:S02]  /*ecd0*/  LDS.U16 R31, [R96+0xc] ;  /* 0x00000c00601f7984 */ /* 0x000f640000000400 */
[----:B------:R-:W-:-:S03]  /*ece0*/  FSETP.GTU.FTZ.AND P6, PT, R37, 20, PT ;  /* 0x41a000002500780b */ /* 0x000fc60003fdc000 */
[----:B------:R-:W1:Y:S01]  /*ecf0*/  @!P5 MUFU.EX2 R36, R36 ;  /* 0x000000240024d308 */ /* 0x000e620000000800 */
[----:B0-----:R-:W-:-:S09]  /*ed00*/  @!P4 FADD.FTZ R35, R35, 1 ;  /* 0x3f8000002323c421 */ /* 0x001fd20000010000 */
[----:B------:R-:W-:Y:S01]  /*ed10*/  @!P6 FMUL.FTZ R37, R37, -1.4426950216293334961 ;  /* 0xbfb8aa3b2525e820 */ /* 0x000fe20000410000 */
[----:B------:R-:W0:Y:S01]  /*ed20*/  @!P4 MUFU.RCP R40, R35 ;  /* 0x000000230028c308 */ /* 0x000e220000001000 */
[----:B-1----:R-:W-:Y:S01]  /*ed30*/  @!P5 FADD.FTZ R36, R36, 1 ;  /* 0x3f8000002424d421 */ /* 0x002fe20000010000 */
[----:B---3--:R-:W-:-:S06]  /*ed40*/  HADD2.F32 R30, -RZ, R30.H0_H0 ;  /* 0x2000001eff1e7230 */ /* 0x008fcc0000004100 */
[----:B------:R-:W1:Y:S01]  /*ed50*/  @!P6 MUFU.EX2 R37, R37 ;  /* 0x000000250025e308 */ /* 0x000e620000000800 */
[----:B----4-:R-:W-:Y:S02]  /*ed60*/  HADD2.F32 R32, -RZ, R32.H0_H0 ;  /* 0x20000020ff207230 */ /* 0x010fe40000004100 */
[----:B------:R-:W-:Y:S02]  /*ed70*/  HADD2.F32 R29, -RZ, R29.H0_H0 ;  /* 0x2000001dff1d7230 */ /* 0x000fe40000004100 */
[----:B------:R-:W-:-:S03]  /*ed80*/  FADD.FTZ R30, R30, UR6 ;  /* 0x000000061e1e7e21 */ /* 0x000fc60008010000 */
[----:B------:R3:W4:Y:S01]  /*ed90*/  @!P5 MUFU.RCP R39, R36 ;  /* 0x000000240027d308 */ /* 0x0007220000001000 */
[----:B0-----:R-:W-:Y:S01]  /*eda0*/  @!P4 FMUL.FTZ R53, R53, R40 ;  /* 0x000000283535c220 */ /* 0x001fe20000410000 */
[----:B------:R-:W-:Y:S01]  /*edb0*/  FADD.FTZ R29, R29, UR6 ;  /* 0x000000061d1d7e21 */ /* 0x000fe20008010000 */
[----:B---3--:R-:W-:Y:S01]  /*edc0*/  FADD.FTZ R36, R32, UR6 ;  /* 0x0000000620247e21 */ /* 0x008fe20008010000 */
[----:B------:R-:W-:-:S04]  /*edd0*/  FSETP.GTU.FTZ.AND P2, PT, R30, 20, PT ;  /* 0x41a000001e00780b */ /* 0x000fc80003f5c000 */
[----:B------:R-:W-:Y:S02]  /*ede0*/  FSETP.GTU.FTZ.AND P4, PT, R36, 20, PT ;  /* 0x41a000002400780b */ /* 0x000fe40003f9c000 */
[----:B------:R-:W-:Y:S01]  /*edf0*/  FSETP.GTU.FTZ.AND P1, PT, R29, 20, PT ;  /* 0x41a000001d00780b */ /* 0x000fe20003f3c000 */
[----:B-1----:R-:W-:Y:S01]  /*ee00*/  @!P6 FADD.FTZ R37, R37, 1 ;  /* 0x3f8000002525e421 */ /* 0x002fe20000010000 */
[----:B------:R-:W-:Y:S02]  /*ee10*/  HADD2.F32 R33, -RZ, R33.H0_H0 ;  /* 0x20000021ff217230 */ /* 0x000fe40000004100 */
[----:B-----5:R-:W-:Y:S01]  /*ee20*/  HADD2.F32 R31, -RZ, R31.H0_H0 ;  /* 0x2000001fff1f7230 */ /* 0x020fe20000004100 */
[----:B------:R0:W1:Y:S02]  /*ee30*/  @!P6 MUFU.RCP R42, R37 ;  /* 0x00000025002ae308 */ /* 0x0000640000001000 */
[----:B------:R-:W-:Y:S02]  /*ee40*/  @!P2 FMUL.FTZ R30, R30, -1.4426950216293334961 ;  /* 0xbfb8aa3b1e1ea820 */ /* 0x000fe40000410000 */
[----:B------:R-:W-:Y:S01]  /*ee50*/  FADD.FTZ R35, R31, UR6 ;  /* 0x000000061f237e21 */ /* 0x000fe20008010000 */
[----:B0-----:R-:W-:Y:S01]  /*ee60*/  FADD.FTZ R37, R33, UR6 ;  /* 0x0000000621257e21 */ /* 0x001fe20008010000 */
[----:B------:R-:W-:-:S02]  /*ee70*/  @!P4 FMUL.FTZ R33, R36, -1.4426950216293334961 ;  /* 0xbfb8aa3b2421c820 */ /* 0x000fc40000410000 */
[----:B------:R-:W-:Y:S01]  /*ee80*/  @!P1 FMUL.FTZ R29, R29, -1.4426950216293334961 ;  /* 0xbfb8aa3b1d1d9820 */ /* 0x000fe20000410000 */
[----:B------:R-:W0:Y:S01]  /*ee90*/  @!P2 MUFU.EX2 R31, R30 ;  /* 0x0000001e001fa308 */ /* 0x000e220000000800 */
[----:B------:R-:W-:Y:S01]  /*eea0*/  FSETP.GTU.FTZ.AND P3, PT, R35, 20, PT ;  /* 0x41a000002300780b */ /* 0x000fe20003f7c000 */
[----:B------:R-:W-:-:S06]  /*eeb0*/  HADD2.F32 R34, -RZ, R34.H0_H0 ;  /* 0x20000022ff227230 */ /* 0x000fcc0000004100 */
[----:B------:R-:W3:Y:S01]  /*eec0*/  @!P4 MUFU.EX2 R33, R33 ;  /* 0x000000210021c308 */ /* 0x000ee20000000800 */
[----:B----4-:R-:W-:Y:S01]  /*eed0*/  @!P5 FMUL.FTZ R54, R54, R39 ;  /* 0x000000273636d220 */ /* 0x010fe20000410000 */
[----:B------:R-:W-:-:S06]  /*eee0*/  FADD.FTZ R39, R34, UR6 ;  /* 0x0000000622277e21 */ /* 0x000fcc0008010000 */
[----:B------:R-:W4:Y:S01]  /*eef0*/  @!P1 MUFU.EX2 R29, R29 ;  /* 0x0000001d001d9308 */ /* 0x000f220000000800 */
[----:B------:R-:W-:Y:S01]  /*ef00*/  @!P3 FMUL.FTZ R32, R35, -1.4426950216293334961 ;  /* 0xbfb8aa3b2320b820 */ /* 0x000fe20000410000 */
[----:B-1----:R-:W-:Y:S01]  /*ef10*/  @!P6 FMUL.FTZ R55, R55, R42 ;  /* 0x0000002a3737e220 */ /* 0x002fe20000410000 */
[----:B------:R-:W-:Y:S02]  /*ef20*/  FSETP.GTU.FTZ.AND P0, PT, R38, 20, PT ;  /* 0x41a000002600780b */ /* 0x000fe40003f1c000 */
[----:B------:R-:W-:Y:S02]  /*ef30*/  FSETP.GTU.FTZ.AND P5, PT, R37, 20, PT ;  /* 0x41a000002500780b */ /* 0x000fe40003fbc000 */
[----:B------:R-:W-:Y:S01]  /*ef40*/  FSETP.GTU.FTZ.AND P6, PT, R39, 20, PT ;  /* 0x41a000002700780b */ /* 0x000fe20003fdc000 */
[----:B0-----:R-:W-:Y:S01]  /*ef50*/  @!P2 FADD.FTZ R31, R31, 1 ;  /* 0x3f8000001f1fa421 */ /* 0x001fe20000010000 */
[----:B---3--:R-:W-:Y:S01]  /*ef60*/  @!P4 FADD.FTZ R33, R33, 1 ;  /* 0x3f8000002121c421 */ /* 0x008fe20000010000 */
[----:B------:R-:W0:Y:S01]  /*ef70*/  @!P3 MUFU.EX2 R32, R32 ;  /* 0x000000200020b308 */ /* 0x000e220000000800 */
[----:B----4-:R-:W-:-:S07]  /*ef80*/  @!P1 FADD.FTZ R30, R29, 1 ;  /* 0x3f8000001d1e9421 */ /* 0x010fce0000010000 */
[----:B------:R1:W-:Y:S01]  /*ef90*/  @!P2 MUFU.RCP R36, R31 ;  /* 0x0000001f0024a308 */ /* 0x0003e20000001000 */
[----:B------:R-:W3:Y:S01]  /*efa0*/  LDS.U16 R29, [R96+0x14] ;  /* 0x00001400601d7984 */ /* 0x000ee20000000400 */
[----:B------:R-:W-:-:S06]  /*efb0*/  @!P0 FMUL.FTZ R38, R38, -1.4426950216293334961 ;  /* 0xbfb8aa3b26268820 */ /* 0x000fcc0000410000 */
[----:B------:R4:W-:Y:S01]  /*efc0*/  @!P4 MUFU.RCP R40, R33 ;  /* 0x000000210028c308 */ /* 0x0009e20000001000 */
[----:B-1----:R-:W1:Y:S01]  /*efd0*/  LDS.U16 R31, [R96+0x18] ;  /* 0x00001800601f7984 */ /* 0x002e620000000400 */
[----:B------:R-:W-:Y:S01]  /*efe0*/  @!P5 FMUL.FTZ R34, R37, -1.4426950216293334961 ;  /* 0xbfb8aa3b2522d820 */ /* 0x000fe20000410000 */
[----:B------:R-:W-:Y:S02]  /*eff0*/  @!P6 FMUL.FTZ R35, R39, -1.4426950216293334961 ;  /* 0xbfb8aa3b2723e820 */ /* 0x000fe40000410000 */
[----:B----4-:R-:W4:Y:S03]  /*f000*/  LDS.U16 R33, [R96+0x1e] ;  /* 0x00001e0060217984 */ /* 0x010f260000000400 */
[----:B------:R-:W5:Y:S01]  /*f010*/  @!P0 MUFU.EX2 R38, R38 ;  /* 0x0000002600268308 */ /* 0x000f620000000800 */
[----:B0-----:R-:W-:-:S07]  /*f020*/  @!P3 FADD.FTZ R32, R32, 1 ;  /* 0x3f8000002020b421 */ /* 0x001fce0000010000 */
[----:B------:R-:W0:Y:S08]  /*f030*/  @!P5 MUFU.EX2 R34, R34 ;  /* 0x000000220022d308 */ /* 0x000e300000000800 */
[----:B------:R-:W3:Y:S08]  /*f040*/  @!P6 MUFU.EX2 R35, R35 ;  /* 0x000000230023e308 */ /* 0x000ef00000000800 */
[----:B------:R5:W-:Y:S02]  /*f050*/  @!P1 MUFU.RCP R37, R30 ;  /* 0x0000001e00259308 */ /* 0x000be40000001000 */
[----:B-----5:R-:W5:Y:S06]  /*f060*/  LDS.U16 R30, [R96+0x16] ;  /* 0x00001600601e7984 */ /* 0x020f6c0000000400 */
[----:B------:R0:W-:Y:S01]  /*f070*/  @!P3 MUFU.RCP R39, R32 ;  /* 0x000000200027b308 */ /* 0x0001e20000001000 */
[----:B------:R-:W-:Y:S01]  /*f080*/  @!P0 FADD.FTZ R38, R38, 1 ;  /* 0x3f80000026268421 */ /* 0x000fe20000010000 */
[----:B0-----:R-:W0:Y:S01]  /*f090*/  LDS.U16 R32, [R96+0x1c] ;  /* 0x00001c0060207984 */ /* 0x001e220000000400 */
[----:B------:R-:W-:Y:S01]  /*f0a0*/  @!P5 FADD.FTZ R34, R34, 1 ;  /* 0x3f8000002222d421 */ /* 0x000fe20000010000 */
[----:B---3--:R-:W-:Y:S01]  /*f0b0*/  @!P6 FADD.FTZ R35, R35, 1 ;  /* 0x3f8000002323e421 */ /* 0x008fe20000010000 */
[----:B------:R-:W-:Y:S06]  /*f0c0*/  BAR.SYNC.DEFER_BLOCKING 0x0 ;  /* 0x0000000000007b1d */ /* 0x000fec0000010000 */
[----:B------:R-:W3:Y:S08]  /*f0d0*/  @!P5 MUFU.RCP R41, R34 ;  /* 0x000000220029d308 */ /* 0x000ef00000001000 */
[----:B------:R-:W5:Y:S01]  /*f0e0*/  @!P6 MUFU.RCP R42, R35 ;  /* 0x00000023002ae308 */ /* 0x000f620000001000 */
[----:B------:R-:W-:-:S07]  /*f0f0*/  HADD2.F32 R29, -RZ, R29.H0_H0 ;  /* 0x2000001dff1d7230 */ /* 0x000fce0000004100 */
[----:B------:R-:W0:Y:S01]  /*f100*/  @!P0 MUFU.RCP R38, R38 ;  /* 0x0000002600268308 */ /* 0x000e220000001000 */
[----:B-1----:R-:W-:Y:S02]  /*f110*/  HADD2.F32 R31, -RZ, R31.H0_H0 ;  /* 0x2000001fff1f7230 */ /* 0x002fe40000004100 */
[----:B------:R-:W-:Y:S02]  /*f120*/  HADD2.F32 R27, -RZ, R27.H0_H0 ;  /* 0x2000001bff1b7230 */ /* 0x000fe40000004100 */
[----:B----4-:R-:W-:Y:S01]  /*f130*/  HADD2.F32 R33, -RZ, R33.H0_H0 ;  /* 0x20000021ff217230 */ /* 0x010fe20000004100 */
[----:B------:R-:W-:Y:S01]  /*f140*/  PRMT R48, R242, 0x7632, R48 ;  /* 0x00007632f2307816 */ /* 0x000fe20000000030 */
[----:B------:R-:W-:Y:S01]  /*f150*/  FADD.FTZ R29, R29, UR6 ;  /* 0x000000061d1d7e21 */ /* 0x000fe20008010000 */
[----:B------:R-:W-:Y:S01]  /*f160*/  FADD.FTZ R31, R31, UR6 ;  /* 0x000000061f1f7e21 */ /* 0x000fe20008010000 */
[----:B------:R-:W-:Y:S01]  /*f170*/  FADD.FTZ R27, R27, UR6 ;  /* 0x000000061b1b7e21 */ /* 0x000fe20008010000 */
[----:B------:R-:W-:Y:S01]  /*f180*/  FADD.FTZ R33, R33, UR6 ;  /* 0x0000000621217e21 */ /* 0x000fe20008010000 */
[----:B------:R-:W-:Y:S01]  /*f190*/  @!P2 FMUL.FTZ R59, R59, R36 ;  /* 0x000000243b3ba220 */ /* 0x000fe20000410000 */
[----:B------:R-:W-:Y:S01]  /*f1a0*/  @!P4 FMUL.FTZ R87, R87, R40 ;  /* 0x000000285757c220 */ /* 0x000fe20000410000 */
[----:B---3--:R-:W-:Y:S01]  /*f1b0*/  @!P5 FMUL.FTZ R88, R88, R41 ;  /* 0x000000295858d220 */ /* 0x008fe20000410000 */
[----:B-----5:R-:W-:Y:S01]  /*f1c0*/  @!P6 FMUL.FTZ R89, R89, R42 ;  /* 0x0000002a5959e220 */ /* 0x020fe20000410000 */
[----:B------:R1:W-:Y:S01]  /*f1d0*/  STS.U16 [R96+0x2], R48 ;  /* 0x0000023060007388 */ /* 0x0003e20000000400 */
[----:B------:R-:W-:Y:S01]  /*f1e0*/  FSETP.GTU.FTZ.AND P6, PT, R29, 20, PT ;  /* 0x41a000001d00780b */ /* 0x000fe20003fdc000 */
[----:B0-----:R-:W-:Y:S01]  /*f1f0*/  @!P0 FMUL.FTZ R57, R57, R38 ;  /* 0x0000002639398220 */ /* 0x001fe20000410000 */
[----:B------:R-:W-:-:S02]  /*f200*/  FSETP.GTU.FTZ.AND P2, PT, R31, 20, PT ;  /* 0x41a000001f00780b */ /* 0x000fc40003f5c000 */
[----:B------:R-:W-:Y:S02]  /*f210*/  FSETP.GTU.FTZ.AND P5, PT, R27, 20, PT ;  /* 0x41a000001b00780b */ /* 0x000fe40003fbc000 */
[----:B------:R-:W-:Y:S02]  /*f220*/  FSETP.GTU.FTZ.AND P4, PT, R33, 20, PT ;  /* 0x41a000002100780b */ /* 0x000fe40003f9c000 */
[----:B------:R-:W-:Y:S02]  /*f230*/  ISETP.NE.AND P0, PT, R182, RZ, PT ;  /* 0x000000ffb600720c */ /* 0x000fe40003f05270 */
[----:B-1----:R-:W-:Y:S01]  /*f240*/  PRMT R48, R23, 0x7632, R48 ;  /* 0x0000763217307816 */ /* 0x002fe20000000030 */
[----:B------:R-:W-:Y:S01]  /*f250*/  HADD2.F32 R30, -RZ, R30.H0_H0 ;  /* 0x2000001eff1e7230 */ /* 0x000fe20000004100 */
[----:B------:R-:W-:Y:S01]  /*f260*/  PRMT R26, R229, 0x7632, R26 ;  /* 0x00007632e51a7816 */ /* 0x000fe2000000001a */
[----:B------:R0:W-:Y:S01]  /*f270*/  STS.U16 [R96+0x10], R23 ;  /* 0x0000101760007388 */ /* 0x0001e20000000400 */
[----:B------:R-:W-:-:S02]  /*f280*/  PRMT R22, R21, 0x7632, R22 ;  /* 0x0000763215167816 */ /* 0x000fc40000000016 */
[----:B------:R-:W-:Y:S01]  /*f290*/  PRMT R34, R230, 0x7632, R34 ;  /* 0x00007632e6227816 */ /* 0x000fe20000000022 */
[----:B------:R1:W-:Y:S01]  /*f2a0*/  STS.U16 [R96+0x12], R48 ;  /* 0x0000123060007388 */ /* 0x0003e20000000400 */
[----:B------:R-:W-:Y:S02]  /*f2b0*/  PRMT R35, R25, 0x7632, R35 ;  /* 0x0000763219237816 */ /* 0x000fe40000000023 */
[C---:B------:R-:W-:Y:S01]  /*f2c0*/  PRMT R24, R17.reuse, 0x7632, R24 ;  /* 0x0000763211187816 */ /* 0x040fe20000000018 */
[----:B------:R3:W-:Y:S01]  /*f2d0*/  STS.U16 [R96+0x14], R21 ;  /* 0x0000141560007388 */ /* 0x0007e20000000400 */
[----:B0-----:R-:W-:Y:S01]  /*f2e0*/  PRMT R23, R20, 0x7610, R23 ;  /* 0x0000761014177816 */ /* 0x001fe20000000017 */
[----:B------:R-:W-:Y:S02]  /*f2f0*/  FADD.FTZ R30, R30, UR6 ;  /* 0x000000061e1e7e21 */ /* 0x000fe40008010000 */
[----:B------:R0:W-:Y:S01]  /*f300*/  STS.U16 [R96+0xa], R26 ;  /* 0x00000a1a60007388 */ /* 0x0001e20000000400 */
[----:B-1----:R-:W-:Y:S01]  /*f310*/  PRMT R48, R20, 0x7632, R48 ;  /* 0x0000763214307816 */ /* 0x002fe20000000030 */
[----:B------:R-:W-:Y:S01]  /*f320*/  HADD2.F32 R32, -RZ, R32.H0_H0 ;  /* 0x20000020ff207230 */ /* 0x000fe20000004100 */
[----:B---3--:R-:W-:Y:S01]  /*f330*/  PRMT R21, R17, 0x7610, R21 ;  /* 0x0000761011157816 */ /* 0x008fe20000000015 */
[----:B------:R-:W-:Y:S01]  /*f340*/  STS.U16 [R96], R242 ;  /* 0x000000f260007388 */ /* 0x000fe20000000400 */
[----:B0-----:R-:W-:-:S03]  /*f350*/  MOV R26, UR33 ;  /* 0x00000021001a7c02 */ /* 0x001fc60008000f00 */
[----:B------:R-:W-:Y:S01]  /*f360*/  STS.U16 [R96+0x4], R230 ;  /* 0x000004e660007388 */ /* 0x000fe20000000400 */
[----:B------:R-:W-:Y:S01]  /*f370*/  @!P1 FMUL.FTZ R58, R58, R37 ;  /* 0x000000253a3a9220 */ /* 0x000fe20000410000 */
[----:B------:R-:W-:Y:S01]  /*f380*/  @!P3 FMUL.FTZ R80, R80, R39 ;  /* 0x000000275050b220 */ /* 0x000fe20000410000 */
[----:B------:R-:W-:Y:S01]  /*f390*/  @!P6 FMUL.FTZ R19, R29, -1.4426950216293334961 ;  /* 0xbfb8aa3b1d13e820 */ /* 0x000fe20000410000 */
[----:B------:R-:W-:Y:S01]  /*f3a0*/  STS.U16 [R96+0x6], R34 ;  /* 0x0000062260007388 */ /* 0x000fe20000000400 */
[----:B------:R-:W-:Y:S01]  /*f3b0*/  @!P2 FMUL.FTZ R17, R31, -1.4426950216293334961 ;  /* 0xbfb8aa3b1f11a820 */ /* 0x000fe20000410000 */
[----:B------:R-:W-:Y:S02]  /*f3c0*/  @!P5 FMUL.FTZ R18, R27, -1.4426950216293334961 ;  /* 0xbfb8aa3b1b12d820 */ /* 0x000fe40000410000 */
[----:B------:R-:W-:Y:S01]  /*f3d0*/  STS.U16 [R96+0x8], R229 ;  /* 0x000008e560007388 */ /* 0x000fe20000000400 */
[----:B------:R-:W-:-:S03]  /*f3e0*/  FSETP.GTU.FTZ.AND P3, PT, R30, 20, PT ;  /* 0x41a000001e00780b */ /* 0x000fc60003f7c000 */
[----:B------:R-:W-:Y:S01]  /*f3f0*/  STS.U16 [R96+0xc], R25 ;  /* 0x00000c1960007388 */ /* 0x000fe20000000400 */
[----:B------:R-:W-:-:S03]  /*f400*/  FADD.FTZ R32, R32, UR6 ;  /* 0x0000000620207e21 */ /* 0x000fc60008010000 */
[----:B------:R-:W-:Y:S04]  /*f410*/  STS.U16 [R96+0xe], R35 ;  /* 0x00000e2360007388 */ /* 0x000fe80000000400 */
[----:B------:R0:W-:Y:S04]  /*f420*/  STS.U16 [R96+0x16], R22 ;  /* 0x0000161660007388 */ /* 0x0001e80000000400 */
[----:B------:R-:W-:Y:S04]  /*f430*/  STS.U16 [R96+0x18], R23 ;  /* 0x0000181760007388 */ /* 0x000fe80000000400 */
[----:B------:R-:W-:Y:S01]  /*f440*/  STS.U16 [R96+0x1a], R48 ;  /* 0x00001a3060007388 */ /* 0x000fe20000000400 */
[----:B0-----:R-:W-:-:S03]  /*f450*/  @!P4 FMUL.FTZ R22, R33, -1.4426950216293334961 ;  /* 0xbfb8aa3b2116c820 */ /* 0x001fc60000410000 */
        /* <DEDUP_REMOVED lines=21> */
[----:B------:R-:W-:Y:S01]  /*f5b0*/  FSETP.GTU.FTZ.AND P1, PT, R32, 20, PT ;  /* 0x41a000002000780b */ /* 0x000fe20003f3c000 */
[----:B------:R-:W-:-:S04]  /*f5c0*/  @!P3 FMUL.FTZ R20, R30, -1.4426950216293334961 ;  /* 0xbfb8aa3b1e14b820 */ /* 0x000fc80000410000 */
[----:B------:R-:W3:Y:S08]  /*f5d0*/  @!P6 MUFU.EX2 R19, R19 ;  /* 0x000000130013e308 */ /* 0x000ef00000000800 */
[----:B------:R-:W4:Y:S01]  /*f5e0*/  @!P3 MUFU.EX2 R20, R20 ;  /* 0x000000140014b308 */ /* 0x000f220000000800 */
[----:B0-----:R-:W-:-:S07]  /*f5f0*/  @!P1 FMUL.FTZ R21, R32, -1.4426950216293334961 ;  /* 0xbfb8aa3b20159820 */ /* 0x001fce0000410000 */
[----:B------:R-:W0:Y:S01]  /*f600*/  @!P2 MUFU.EX2 R17, R17 ;  /* 0x000000110011a308 */ /* 0x000e220000000800 */
[----:B------:R-:W5:Y:S07]  /*f610*/  LDS R63, [UR28+0x1080] ;  /* 0x0010801cff3f7984 */ /* 0x000f6e0008000800 */
[----:B------:R-:W2:Y:S01]  /*f620*/  @!P1 MUFU.EX2 R21, R21 ;  /* 0x0000001500159308 */ /* 0x000ea20000000800 */
[----:B---3--:R-:W-:Y:S01]  /*f630*/  @!P6 FADD.FTZ R19, R19, 1 ;  /* 0x3f8000001313e421 */ /* 0x008fe20000010000 */
[----:B----4-:R-:W-:Y:S01]  /*f640*/  @!P3 FADD.FTZ R20, R20, 1 ;  /* 0x3f8000001414b421 */ /* 0x010fe20000010000 */
[----:B------:R-:W-:-:S05]  /*f650*/  USHF.R.S32.HI UR13, URZ, 0x1f, UR12 ;  /* 0x0000001fff0d7899 */ /* 0x000fca000801140c */
[----:B------:R-:W3:Y:S01]  /*f660*/  @!P6 MUFU.RCP R19, R19 ;  /* 0x000000130013e308 */ /* 0x000ee20000001000 */
[----:B0-----:R-:W-:Y:S01]  /*f670*/  @!P2 FADD.FTZ R17, R17, 1 ;  /* 0x3f8000001111a421 */ /* 0x001fe20000010000 */
[----:B------:R-:W-:-:S06]  /*f680*/  UIMAD.WIDE.U32 UR10, UR29, UR24, UR12 ;  /* 0x000000181d0a72a5 */ /* 0x000fcc000f8e000c */
[----:B------:R-:W0:Y:S01]  /*f690*/  @!P5 MUFU.EX2 R18, R18 ;  /* 0x000000120012d308 */ /* 0x000e220000000800 */
[----:B--2---:R-:W-:-:S07]  /*f6a0*/  @!P1 FADD.FTZ R21, R21, 1 ;  /* 0x3f80000015159421 */ /* 0x004fce0000010000 */
[----:B------:R-:W2:Y:S01]  /*f6b0*/  @!P4 MUFU.EX2 R22, R22 ;  /* 0x000000160016c308 */ /* 0x000ea20000000800 */
[----:B------:R-:W-:-:S07]  /*f6c0*/  UIMAD UR11, UR29, UR25, UR11 ;  /* 0x000000191d0b72a4 */ /* 0x000fce000f8e020b */
[----:B------:R-:W4:Y:S01]  /*f6d0*/  @!P3 MUFU.RCP R20, R20 ;  /* 0x000000140014b308 */ /* 0x000f220000001000 */
[----:B------:R-:W-:Y:S02]  /*f6e0*/  UIMAD UR24, UR8, UR27, URZ ;  /* 0x0000001b081872a4 */ /* 0x000fe4000f8e02ff */
[----:B------:R-:W-:-:S05]  /*f6f0*/  UIMAD.WIDE.U32 UR10, UR8, UR26, UR10 ;  /* 0x0000001a080a72a5 */ /* 0x000fca000f8e000a */
[----:B------:R-:W5:Y:S01]  /*f700*/  @!P2 MUFU.RCP R17, R17 ;  /* 0x000000110011a308 */ /* 0x000f620000001000 */
[----:B---3--:R-:W-:-:S07]  /*f710*/  @!P6 FMUL.FTZ R90, R90, R19 ;  /* 0x000000135a5ae220 */ /* 0x008fce0000410000 */
[----:B------:R-:W3:Y:S01]  /*f720*/  @!P1 MUFU.RCP R21, R21 ;  /* 0x0000001500159308 */ /* 0x000ee20000001000 */
[----:B0-----:R-:W-:Y:S01]  /*f730*/  @!P5 FADD.FTZ R18, R18, 1 ;  /* 0x3f8000001212d421 */ /* 0x001fe20000010000 */
[----:B--2---:R-:W-:Y:S01]  /*f740*/  @!P4 FADD.FTZ R22, R22, 1 ;  /* 0x3f8000001616c421 */ /* 0x004fe20000010000 */
[----:B------:R-:W-:Y:S01]  /*f750*/  MOV R30, UR24 ;  /* 0x00000018001e7c02 */ /* 0x000fe20008000f00 */
[----:B----4-:R-:W-:Y:S01]  /*f760*/  @!P3 FMUL.FTZ R91, R91, R20 ;  /* 0x000000145b5bb220 */ /* 0x010fe20000410000 */
[----:B------:R-:W-:Y:S01]  /*f770*/  IADD3 R19, P6, PT, R2, UR10, RZ ;  /* 0x0000000a02137c10 */ /* 0x000fe2000ffde0ff */
[----:B------:R-:W0:Y:S02]  /*f780*/  LDCU.64 UR24, c[0x0][0x520] ;  /* 0x0000a400ff1877ac */ /* 0x000e240008000a00 */
[----:B-1----:R1:W2:Y:S01]  /*f790*/  @!P5 MUFU.RCP R24, R18 ;  /* 0x000000120018d308 */ /* 0x0022a20000001000 */
[----:B------:R-:W-:Y:S01]  /*f7a0*/  IADD3.X R20, PT, PT, R30, UR11, RZ, P6, !PT ;  /* 0x0000000b1e147c10 */ /* 0x000fe2000b7fe4ff */
[----:B-----5:R-:W-:Y:S01]  /*f7b0*/  @!P2 FMUL.FTZ R92, R92, R17 ;  /* 0x000000115c5ca220 */ /* 0x020fe20000410000 */
[----:B------:R-:W-:Y:S01]  /*f7c0*/  ISETP.GE.AND P2, PT, R2, R63, PT ;  /* 0x0000003f0200720c */ /* 0x000fe20003f46270 */
[----:B------:R-:W4:Y:S04]  /*f7d0*/  LDCU.64 UR10, c[0x0][0x518] ;  /* 0x0000a300ff0a77ac */ /* 0x000f280008000a00 */
[----:B------:R-:W5:Y:S01]  /*f7e0*/  @!P4 MUFU.RCP R22, R22 ;  /* 0x000000160016c308 */ /* 0x000f620000001000 */
[C---:B-1----:R-:W-:Y:S01]  /*f7f0*/  LEA R18, P6, R19.reuse, UR30, 0x1 ;  /* 0x0000001e13127c11 */ /* 0x042fe2000f8c08ff */
[----:B---3--:R-:W-:Y:S01]  /*f800*/  @!P1 FMUL.FTZ R94, R94, R21 ;  /* 0x000000155e5e9220 */ /* 0x008fe20000410000 */
[----:B------:R-:W-:Y:S01]  /*f810*/  ISETP.GE.AND P3, PT, R28, R63, PT ;  /* 0x0000003f1c00720c */ /* 0x000fe20003f66270 */
[----:B------:R-:W1:Y:S01]  /*f820*/  LDCU.64 UR26, c[0x0][0x560] ;  /* 0x0000ac00ff1a77ac */ /* 0x000e620008000a00 */
[----:B------:R-:W-:-:S02]  /*f830*/  LEA.HI.X R19, R19, UR31, R20, 0x1, P6 ;  /* 0x0000001f13137c11 */ /* 0x000fc4000b0f0c14 */
[-C--:B------:R-:W-:Y:S02]  /*f840*/  ISETP.GE.AND P6, PT, R16, R63.reuse, PT ;  /* 0x0000003f1000720c */ /* 0x080fe40003fc6270 */
[-C--:B------:R-:W-:Y:S01]  /*f850*/  ISETP.GE.AND P1, PT, R14, R63.reuse, PT ;  /* 0x0000003f0e00720c */ /* 0x080fe20003f26270 */
[----:B--2---:R-:W-:Y:S01]  /*f860*/  @!P5 FMUL.FTZ R93, R93, R24 ;  /* 0x000000185d5dd220 */ /* 0x004fe20000410000 */
[----:B------:R-:W-:Y:S01]  /*f870*/  @!P2 STG.E.U16 desc[UR34][R18.64], R23 ;  /* 0x000000171200a986 */ /* 0x000fe2000c101522 */
[-C--:B------:R-:W-:Y:S02]  /*f880*/  ISETP.GE.AND P2, PT, R15, R63.reuse, PT ;  /* 0x0000003f0f00720c */ /* 0x080fe40003f46270 */
[-C--:B------:R-:W-:Y:S02]  /*f890*/  ISETP.GE.AND P5, PT, R12, R63.reuse, PT ;  /* 0x0000003f0c00720c */ /* 0x080fe40003fa6270 */
[----:B------:R-:W-:Y:S01]  /*f8a0*/  @!P3 STG.E.U16 desc[UR34][R18.64+0x40], R25 ;  /* 0x000040191200b986 */ /* 0x000fe2000c101522 */
[----:B-----5:R-:W-:Y:S01]  /*f8b0*/  @!P4 FMUL.FTZ R95, R95, R22 ;  /* 0x000000165f5fc220 */ /* 0x020fe20000410000 */
[----:B------:R-:W-:-:S02]  /*f8c0*/  ISETP.GE.AND P3, PT, R3, R63, PT ;  /* 0x0000003f0300720c */ /* 0x000fc40003f66270 */
[----:B------:R-:W-:Y:S01]  /*f8d0*/  @!P6 STG.E.U16 desc[UR34][R18.64+0x80], R27 ;  /* 0x0000801b1200e986 */ /* 0x000fe2000c101522 */
        /* <DEDUP_REMOVED lines=26> */
[----:B------:R-:W-:Y:S02]  /*fa80*/  F2FP.F16.F32.PACK_AB R17, R59, R58 ;  /* 0x0000003a3b11723e */ /* 0x000fe400000000ff */
[----:B--2---:R-:W-:Y:S02]  /*fa90*/  F2FP.F16.F32.PACK_AB R19, R57, R55 ;  /* 0x000000373913723e */ /* 0x004fe400000000ff */
[C---:B------:R-:W-:Y:S02]  /*faa0*/  PRMT R23, R17.reuse, 0x7610, R23 ;  /* 0x0000761011177816 */ /* 0x040fe40000000017 */
[----:B------:R-:W-:-:S02]  /*fab0*/  PRMT R24, R17, 0x7632, R24 ;  /* 0x0000763211187816 */ /* 0x000fc40000000018 */
[----:B------:R-:W-:Y:S02]  /*fac0*/  F2FP.F16.F32.PACK_AB R17, R87, R80 ;  /* 0x000000505711723e */ /* 0x000fe400000000ff */
[----:B------:R-:W-:Y:S02]  /*fad0*/  F2FP.F16.F32.PACK_AB R18, R89, R88 ;  /* 0x000000585912723e */ /* 0x000fe400000000ff */
[C---:B------:R-:W-:Y:S02]  /*fae0*/  PRMT R22, R19.reuse, 0x7632, R22 ;  /* 0x0000763213167816 */ /* 0x040fe40000000016 */
[----:B------:R-:W-:Y:S02]  /*faf0*/  PRMT R21, R19, 0x7610, R21 ;  /* 0x0000761013157816 */ /* 0x000fe40000000015 */
[C---:B------:R-:W-:Y:S02]  /*fb00*/  PRMT R25, R18.reuse, 0x7610, R25 ;  /* 0x0000761012197816 */ /* 0x040fe40000000019 */
[----:B------:R-:W-:Y:S01]  /*fb10*/  PRMT R27, R18, 0x7632, R27 ;  /* 0x00007632121b7816 */ /* 0x000fe2000000001b */
[----:B------:R2:W-:Y:S01]  /*fb20*/  STS.U16 [R96], R48 ;  /* 0x0000003060007388 */ /* 0x0005e20000000400 */
[----:B------:R-:W-:-:S03]  /*fb30*/  F2FP.F16.F32.PACK_AB R19, R91, R90 ;  /* 0x0000005a5b13723e */ /* 0x000fc600000000ff */
[----:B------:R3:W-:Y:S01]  /*fb40*/  STS.U16 [R96+0x2], R20 ;  /* 0x0000021460007388 */ /* 0x0007e20000000400 */
[----:B------:R-:W-:Y:S02]  /*fb50*/  F2FP.F16.F32.PACK_AB R18, R95, R94 ;  /* 0x0000005e5f12723e */ /* 0x000fe400000000ff */
[C---:B--2---:R-:W-:Y:S02]  /*fb60*/  PRMT R48, R17.reuse, 0x7610, R48 ;  /* 0x0000761011307816 */ /* 0x044fe40000000030 */
[----:B---3--:R-:W-:Y:S02]  /*fb70*/  PRMT R20, R17, 0x7632, R20 ;  /* 0x0000763211147816 */ /* 0x008fe40000000014 */
[----:B------:R-:W-:Y:S01]  /*fb80*/  F2FP.F16.F32.PACK_AB R17, R93, R92 ;  /* 0x0000005c5d11723e */ /* 0x000fe200000000ff */
[----:B------:R2:W-:Y:S03]  /*fb90*/  STS.U16 [R96+0x6], R22 ;  /* 0x0000061660007388 */ /* 0x0005e60000000400 */
[----:B------:R-:W-:Y:S01]  /*fba0*/  PRMT R30, R17, 0x7632, R30 ;  /* 0x00007632111e7816 */ /* 0x000fe2000000001e */
[----:B------:R3:W-:Y:S04]  /*fbb0*/  STS.U16 [R96+0xa], R24 ;  /* 0x00000a1860007388 */ /* 0x0007e80000000400 */
[----:B------:R5:W-:Y:S01]  /*fbc0*/  STS.U16 [R96+0xc], R48 ;  /* 0x00000c3060007388 */ /* 0x000be20000000400 */
[----:B--2---:R-:W-:-:S02]  /*fbd0*/  PRMT R22, R19, 0x7632, R22 ;  /* 0x0000763213167816 */ /* 0x004fc40000000016 */
[----:B---3--:R-:W-:Y:S02]  /*fbe0*/  PRMT R24, R17, 0x7610, R24 ;  /* 0x0000761011187816 */ /* 0x008fe40000000018 */
[----:B-----5:R-:W-:Y:S01]  /*fbf0*/  PRMT R48, R18, 0x7632, R48 ;  /* 0x0000763212307816 */ /* 0x020fe20000000030 */
[----:B------:R-:W-:Y:S04]  /*fc00*/  STS.U16 [R96+0x4], R21 ;  /* 0x0000041560007388 */ /* 0x000fe80000000400 */
        /* <DEDUP_REMOVED lines=29> */
[----:B------:R-:W-:-:S05]  /*fde0*/  FADD.FTZ R53, R53, R44 ;  /* 0x0000002c35357221 */ /* 0x000fca0000010000 */
[----:B------:R-:W3:Y:S01]  /*fdf0*/  LDS R47, [UR28+0x1080] ;  /* 0x0010801cff2f7984 */ /* 0x000ee20008000800 */
[----:B------:R-:W-:Y:S01]  /*fe00*/  FADD.FTZ R54, R53, R54 ;  /* 0x0000003635367221 */ /* 0x000fe20000010000 */
[----:B----4-:R-:W-:-:S03]  /*fe10*/  UIMAD.WIDE.U32 UR12, UR29, UR10, UR12 ;  /* 0x0000000a1d0c72a5 */ /* 0x010fc6000f8e000c */
[----:B------:R-:W-:Y:S01]  /*fe20*/  FADD.FTZ R54, R54, R55 ;  /* 0x0000003736367221 */ /* 0x000fe20000010000 */
[----:B------:R-:W-:-:S03]  /*fe30*/  UIMAD UR11, UR29, UR11, UR13 ;  /* 0x0000000b1d0b72a4 */ /* 0x000fc6000f8e020d */
[----:B------:R-:W-:Y:S01]  /*fe40*/  FADD.FTZ R57, R54, R57 ;  /* 0x0000003936397221 */ /* 0x000fe20000010000 */
[----:B------:R-:W-:-:S03]  /*fe50*/  UMOV UR10, UR12 ;  /* 0x0000000c000a7c82 */ /* 0x000fc60008000000 */
[----:B------:R-:W-:Y:S01]  /*fe60*/  FADD.FTZ R58, R57, R58 ;  /* 0x0000003a393a7221 */ /* 0x000fe20000010000 */
[----:B0-----:R-:W-:-:S03]  /*fe70*/  UIMAD.WIDE.U32 UR10, UR8, UR24, UR10 ;  /* 0x00000018080a72a5 */ /* 0x001fc6000f8e000a */
[----:B------:R-:W-:Y:S01]  /*fe80*/  FADD.FTZ R59, R58, R59 ;  /* 0x0000003b3a3b7221 */ /* 0x000fe20000010000 */
[----:B------:R-:W-:Y:S02]  /*fe90*/  UIMAD UR11, UR8, UR25, UR11 ;  /* 0x00000019080b72a4 */ /* 0x000fe4000f8e020b */
[----:B--2---:R-:W-:Y:S01]  /*fea0*/  IADD3 R19, P0, PT, R2, UR10, RZ ;  /* 0x0000000a02137c10 */ /* 0x004fe2000ff1e0ff */
[----:B------:R-:W-:-:S03]  /*feb0*/  FADD.FTZ R80, R59, R80 ;  /* 0x000000503b507221 */ /* 0x000fc60000010000 */
[----:B------:R-:W-:Y:S01]  /*fec0*/  IADD3.X R20, PT, PT, RZ, UR11, RZ, P0, !PT ;  /* 0x0000000bff147c10 */ /* 0x000fe200087fe4ff */
[----:B------:R-:W-:Y:S01]  /*fed0*/  FADD.FTZ R87, R80, R87 ;  /* 0x0000005750577221 */ /* 0x000fe20000010000 */
[----:B-1----:R-:W-:-:S03]  /*fee0*/  LEA R18, P3, R19, UR26, 0x1 ;  /* 0x0000001a13127c11 */ /* 0x002fc6000f8608ff */
[----:B------:R-:W-:Y:S01]  /*fef0*/  FADD.FTZ R88, R87, R88 ;  /* 0x0000005857587221 */ /* 0x000fe20000010000 */
[----:B------:R-:W-:Y:S02]  /*ff00*/  LEA.HI.X R19, R19, UR27, R20, 0x1, P3 ;  /* 0x0000001b13137c11 */ /* 0x000fe400098f0c14 */
[-C--:B---3--:R-:W-:Y:S02]  /*ff10*/  ISETP.GE.AND P2, PT, R2, R47.reuse, PT ;  /* 0x0000002f0200720c */ /* 0x088fe40003f46270 */
[-C--:B------:R-:W-:Y:S01]  /*ff20*/  ISETP.GE.AND P1, PT, R28, R47.reuse, PT ;  /* 0x0000002f1c00720c */ /* 0x080fe20003f26270 */
[----:B------:R-:W-:Y:S01]  /*ff30*/  FADD.FTZ R89, R88, R89 ;  /* 0x0000005958597221 */ /* 0x000fe20000010000 */
        /* <DEDUP_REMOVED lines=29> */
[----:B------:R-:W-:Y:S01]  /*10110*/  UIADD3 UR23, UP0, UPT, UR23, -0x2000, URZ ;  /* 0xffffe00017177890 */ /* 0x000fe2000ff1e0ff */
[----:B------:R0:W-:Y:S04]  /*10120*/  @!P0 STG.E.U16 desc[UR34][R18.64+0x240], R37 ;  /* 0x0002402512008986 */ /* 0x0001e8000c101522 */
[----:B------:R0:W-:Y:S01]  /*10130*/  @!P4 STG.E.U16 desc[UR34][R18.64+0x280], R39 ;  /* 0x000280271200c986 */ /* 0x0001e2000c101522 */
[----:B------:R-:W-:-:S03]  /*10140*/  UIADD3.X UR21, UPT, UPT, UR21, -0x1, URZ, UP0, !UPT ;  /* 0xffffffff15157890 */ /* 0x000fc600087fe4ff */
[----:B------:R0:W-:Y:S04]  /*10150*/  @!P6 STG.E.U16 desc[UR34][R18.64+0x2c0], R41 ;  /* 0x0002c0291200e986 */ /* 0x0001e8000c101522 */
[----:B------:R0:W-:Y:S04]  /*10160*/  @!P5 STG.E.U16 desc[UR34][R18.64+0x300], R249 ;  /* 0x000300f91200d986 */ /* 0x0001e8000c101522 */
[----:B------:R0:W-:Y:S04]  /*10170*/  @!P3 STG.E.U16 desc[UR34][R18.64+0x340], R43 ;  /* 0x0003402b1200b986 */ /* 0x0001e8000c101522 */
[----:B------:R0:W-:Y:S04]  /*10180*/  @!P2 STG.E.U16 desc[UR34][R18.64+0x380], R247 ;  /* 0x000380f71200a986 */ /* 0x0001e8000c101522 */
[----:B------:R0:W-:Y:S04]  /*10190*/  @!P1 STG.E.U16 desc[UR34][R18.64+0x3c0], R45 ;  /* 0x0003c02d12009986 */ /* 0x0001e8000c101522 */
[----:B------:R0:W-:Y:S01]  /*101a0*/  STL [R1+0x30], R3 ;  /* 0x0000300301007387 */ /* 0x0001e20000100800 */
[----:B------:R-:W-:-:S04]  /*101b0*/  UIADD3 UR18, UP0, UPT, UR18, -0x1000, URZ ;  /* 0xfffff00012127890 */ /* 0x000fc8000ff1e0ff */
[----:B------:R-:W-:Y:S02]  /*101c0*/  UIADD3.X UR22, UPT, UPT, UR22, -0x1, URZ, UP0, !UPT ;  /* 0xffffffff16167890 */ /* 0x000fe400087fe4ff */
[----:B------:R-:W-:Y:S02]  /*101d0*/  UISETP.GT.AND UP0, UPT, UR15, 0x1, UPT ;  /* 0x000000010f00788c */ /* 0x000fe4000bf04270 */
[----:B------:R-:W-:Y:S02]  /*101e0*/  UIADD3 UR10, UPT, UPT, UR15, -0x1, URZ ;  /* 0xffffffff0f0a7890 */ /* 0x000fe4000fffe0ff */
[----:B------:R-:W-:Y:S02]  /*101f0*/  UIADD3 UR16, UP1, UPT, UR16, -0x1000, URZ ;  /* 0xfffff00010107890 */ /* 0x000fe4000ff3e0ff */
[----:B------:R-:W-:Y:S02]  /*10200*/  UIADD3 UR19, UP2, UPT, UR19, -0x1000, URZ ;  /* 0xfffff00013137890 */ /* 0x000fe4000ff5e0ff */
[----:B------:R-:W-:-:S02]  /*10210*/  UIADD3.X UR17, UPT, UPT, UR17, -0x1, URZ, UP1, !UPT ;  /* 0xffffffff11117890 */ /* 0x000fc40008ffe4ff */
[----:B------:R-:W-:Y:S01]  /*10220*/  UIADD3.X UR20, UPT, UPT, UR20, -0x1, URZ, UP2, !UPT ;  /* 0xffffffff14147890 */ /* 0x000fe200097fe4ff */
[----:B------:R-:W-:Y:S01]  /*10230*/  UMOV UR15, UR10 ;  /* 0x0000000a000f7c82 */ /* 0x000fe20008000000 */
[----:B0-----:R-:W-:Y:S10]  /*10240*/  BRA.U UP0, `(.L_x_1107) ;  /* 0xffffff0500a87547 */ /* 0x001ff4000b83ffff */
.L_x_975:
[----:B------:R-:W0:Y:S01]  /*10250*/  LDCU.64 UR6, c[0x0][0x548] ;  /* 0x0000a900ff0677ac */ /* 0x000e220008000a00 */
[----:B------:R-:W1:Y:S01]  /*10260*/  S2R R11, SR_TID.X ;  /* 0x00000000000b7919 */ /* 0x000e620000002100 */
        /* <DEDUP_REMOVED lines=43> */
.L_x_1109:
[----:B------:R-:W-:Y:S05]  /*10520*/  BSYNC.RECONVERGENT B0 ;  /* 0x0000000000007941 */ /* 0x000fea0003800200 */
.L_x_1108:
        /* <DEDUP_REMOVED lines=43> */
.L_x_1111:
[----:B------:R-:W-:Y:S05]  /*107e0*/  BSYNC.RECONVERGENT B0 ;  /* 0x0000000000007941 */ /* 0x000fea0003800200 */
.L_x_1110:
[----:B------:R-:W-:Y:S05]  /*107f0*/  @P0 EXIT ;  /* 0x000000000000094d */ /* 0x000fea0003800000 */
[----:B------:R-:W3:Y:S01]  /*10800*/  S2UR UR14, SR_CgaCtaId ;  /* 0x00000000000e79c3 */ /* 0x000ee20000008800 */
[----:B------:R-:W4:Y:S01]  /*10810*/  LDCU.64 UR10, c[0x0][0x4a8] ;  /* 0x00009500ff0a77ac */ /* 0x000f220008000a00 */
[----:B------:R-:W-:Y:S01]  /*10820*/  BSSY.RECONVERGENT B0, `(.L_x_1112) ;  /* 0x000002b000007945 */ /* 0x000fe20003800200 */
[----:B------:R-:W5:Y:S01]  /*10830*/  LDCU.64 UR12, c[0x0][0x4c8] ;  /* 0x00009900ff0c77ac */ /* 0x000f620008000a00 */
[----:B------:R-:W0:Y:S01]  /*10840*/  LDCU UR15, c[0x0][0x360] ;  /* 0x00006c00ff0f77ac */ /* 0x000e220008000800 */
[----:B------:R-:W0:Y:S01]  /*10850*/  LDCU.64 UR16, c[0x0][0x4b0] ;  /* 0x00009600ff1077ac */ /* 0x000e220008000a00 */
[----:B------:R-:W0:Y:S01]  /*10860*/  LDCU.64 UR18, c[0x0][0x4d0] ;  /* 0x00009a00ff1277ac */ /* 0x000e220008000a00 */
[----:B----4-:R-:W-:Y:S02]  /*10870*/  UIMAD.WIDE.U32 UR4, UR8, UR10, URZ ;  /* 0x0000000a080472a5 */ /* 0x010fe4000f8e00ff */
[----:B-----5:R-:W-:Y:S01]  /*10880*/  UIMAD.WIDE.U32 UR6, UR8, UR12, URZ ;  /* 0x0000000c080672a5 */ /* 0x020fe2000f8e00ff */
[----:B------:R-:W-:Y:S01]  /*10890*/  UMOV UR10, 0x400 ;  /* 0x00000400000a7882 */ /* 0x000fe20000000000 */
[----:B------:R-:W-:Y:S01]  /*108a0*/  UIMAD UR9, UR8, UR11, UR5 ;  /* 0x0000000b080972a4 */ /* 0x000fe2000f8e0205 */
[----:B------:R-:W4:Y:S01]  /*108b0*/  LDCU.128 UR20, c[0x0][0x530] ;  /* 0x0000a600ff1477ac */ /* 0x000f220008000c00 */
[----:B------:R-:W-:-:S02]  /*108c0*/  UIMAD UR8, UR8, UR13, UR7 ;  /* 0x0000000d080872a4 */ /* 0x000fc4000f8e0207 */
[----:B0--3--:R-:W-:-:S12]  /*108d0*/  ULEA UR10, UR14, UR10, 0x18 ;  /* 0x0000000a0e0a7291 */ /* 0x009fd8000f8ec0ff */
.L_x_1113:
        /* <DEDUP_REMOVED lines=16> */
[C---:B----4-:R-:W-:Y:S01]  /*109e0*/  LEA R2, P0, R6.reuse, UR20, 0x3 ;  /* 0x0000001406027c11 */ /* 0x050fe2000f8018ff */
        /* <DEDUP_REMOVED lines=15> */
.L_x_1112:
[----:B------:R-:W-:Y:S05]  /*10ae0*/  EXIT ;  /* 0x000000000000794d */ /* 0x000fea0003800000 */
.L_x_1013:
[----:B------:R-:W-:Y:S01]  /*10af0*/  HFMA2 R191, -RZ, RZ, 0, 5.9604644775390625e-08 ;  /* 0x00000001ffbf7431 */ /* 0x000fe200000001ff */
[----:B------:R-:W-:Y:S02]  /*10b00*/  MOV R190, R73 ;  /* 0x0000004900be7202 */ /* 0x000fe40000000f00 */
[----:B------:R-:W-:Y:S02]  /*10b10*/  MOV R192, RZ ;  /* 0x000000ff00c07202 */ /* 0x000fe40000000f00 */
[----:B------:R-:W-:-:S07]  /*10b20*/  MOV R235, 0xffffffff ;  /* 0xffffffff00eb7802 */ /* 0x000fce0000000f00 */
[----:B01---5:R-:W-:Y:S05]  /*10b30*/  WARPSYNC.COLLECTIVE R235, `(.L_x_1114) ;  /* 0x00000000eb087348 */ /* 0x023fea0003c00000 */
[----:B------:R2:W3:Y:S02]  /*10b40*/  SHFL.UP P6, R186, R190, R191, R192 ;  /* 0x040000bfbeba7389 */ /* 0x0004e400000c00c0 */
[----:B0123-5:R-:W-:Y:S05]  /*10b50*/  ENDCOLLECTIVE ;  /* 0x000000000000791b */ /* 0x02ffea0003800000 */
.L_x_1114:
[----:B------:R-:W-:Y:S02]  /*10b60*/  MOV R190, R72 ;  /* 0x0000004800be7202 */ /* 0x000fe40000000f00 */
[----:B------:R-:W-:-:S07]  /*10b70*/  MOV R183, R186 ;  /* 0x000000ba00b77202 */ /* 0x000fce0000000f00 */
[----:B------:R-:W-:Y:S05]  /*10b80*/  WARPSYNC.COLLECTIVE R235, `(.L_x_1115) ;  /* 0x00000000eb087348 */ /* 0x000fea0003c00000 */
[----:B------:R0:W1:Y:S02]  /*10b90*/  SHFL.UP P6, R186, R190, R191, R192 ;  /* 0x040000bfbeba7389 */ /* 0x00006400000c00c0 */
[----:B01----:R-:W-:Y:S05]  /*10ba0*/  ENDCOLLECTIVE ;  /* 0x000000000000791b */ /* 0x003fea0003800000 */
.L_x_1115:
[----:B------:R-:W-:Y:S02]  /*10bb0*/  MOV R190, R74 ;  /* 0x0000004a00be7202 */ /* 0x000fe40000000f00 */
[----:B------:R-:W-:-:S07]  /*10bc0*/  MOV R184, R186 ;  /* 0x000000ba00b87202 */ /* 0x000fce0000000f00 */
[----:B------:R-:W-:Y:S05]  /*10bd0*/  WARPSYNC.COLLECTIVE R235, `(.L_x_1116) ;  /* 0x00000000eb087348 */ /* 0x000fea0003c00000 */
[----:B------:R0:W1:Y:S02]  /*10be0*/  SHFL.UP P6, R186, R190, R191, R192 ;  /* 0x040000bfbeba7389 */ /* 0x00006400000c00c0 */
[----:B01----:R-:W-:Y:S05]  /*10bf0*/  ENDCOLLECTIVE ;  /* 0x000000000000791b */ /* 0x003fea0003800000 */
.L_x_1116:
[----:B------:R-:W-:Y:S02]  /*10c00*/  MOV R190, R75 ;  /* 0x0000004b00be7202 */ /* 0x000fe40000000f00 */
[----:B------:R-:W-:-:S07]  /*10c10*/  MOV R185, R186 ;  /* 0x000000ba00b97202 */ /* 0x000fce0000000f00 */
[----:B------:R-:W-:Y:S05]  /*10c20*/  WARPSYNC.COLLECTIVE R235, `(.L_x_1117) ;  /* 0x00000000eb087348 */ /* 0x000fea0003c00000 */
[----:B------:R0:W1:Y:S02]  /*10c30*/  SHFL.UP P6, R186, R190, R191, R192 ;  /* 0x040000bfbeba7389 */ /* 0x00006400000c00c0 */
[----:B01----:R-:W-:Y:S05]  /*10c40*/  ENDCOLLECTIVE ;  /* 0x000000000000791b */ /* 0x003fea0003800000 */
.L_x_1117:
        /* <DEDUP_REMOVED lines=15> */
.L_x_1118:
[----:B------:R-:W-:Y:S02]  /*10d40*/  MOV R190, R72 ;  /* 0x0000004800be7202 */ /* 0x000fe40000000f00 */
[----:B------:R-:W-:-:S07]  /*10d50*/  MOV R183, R186 ;  /* 0x000000ba00b77202 */ /* 0x000fce0000000f00 */
[----:B------:R-:W-:Y:S05]  /*10d60*/  WARPSYNC.COLLECTIVE R235, `(.L_x_1119) ;  /* 0x00000000eb087348 */ /* 0x000fea0003c00000 */
[----:B------:R0:W1:Y:S02]  /*10d70*/  SHFL.UP P6, R186, R190, R191, R192 ;  /* 0x040000bfbeba7389 */ /* 0x00006400000c00c0 */
[----:B01----:R-:W-:Y:S05]  /*10d80*/  ENDCOLLECTIVE ;  /* 0x000000000000791b */ /* 0x003fea0003800000 */
.L_x_1119:
[----:B------:R-:W-:Y:S02]  /*10d90*/  MOV R190, R74 ;  /* 0x0000004a00be7202 */ /* 0x000fe40000000f00 */
[----:B------:R-:W-:-:S07]  /*10da0*/  MOV R184, R186 ;  /* 0x000000ba00b87202 */ /* 0x000fce0000000f00 */
[----:B------:R-:W-:Y:S05]  /*10db0*/  WARPSYNC.COLLECTIVE R235, `(.L_x_1120) ;  /* 0x00000000eb087348 */ /* 0x000fea0003c00000 */
[----:B------:R0:W1:Y:S02]  /*10dc0*/  SHFL.UP P6, R186, R190, R191, R192 ;  /* 0x040000bfbeba7389 */ /* 0x00006400000c00c0 */
[----:B01----:R-:W-:Y:S05]  /*10dd0*/  ENDCOLLECTIVE ;  /* 0x000000000000791b */ /* 0x003fea0003800000 */
.L_x_1120:
[----:B------:R-:W-:Y:S02]  /*10de0*/  MOV R190, R75 ;  /* 0x0000004b00be7202 */ /* 0x000fe40000000f00 */
[----:B------:R-:W-:-:S07]  /*10df0*/  MOV R185, R186 ;  /* 0x000000ba00b97202 */ /* 0x000fce0000000f00 */
[----:B------:R-:W-:Y:S05]  /*10e00*/  WARPSYNC.COLLECTIVE R235, `(.L_x_1121) ;  /* 0x00000000eb087348 */ /* 0x000fea0003c00000 */
[----:B------:R0:W1:Y:S02]  /*10e10*/  SHFL.UP P6, R186, R190, R191, R192 ;  /* 0x040000bfbeba7389 */ /* 0x00006400000c00c0 */
[----:B01----:R-:W-:Y:S05]  /*10e20*/  ENDCOLLECTIVE ;  /* 0x000000000000791b */ /* 0x003fea0003800000 */
.L_x_1121:
        /* <DEDUP_REMOVED lines=15> */
.L_x_1122:
[----:B------:R-:W-:Y:S02]  /*10f20*/  MOV R190, R72 ;  /* 0x0000004800be7202 */ /* 0x000fe40000000f00 */
[----:B------:R-:W-:-:S07]  /*10f30*/  MOV R183, R186 ;  /* 0x000000ba00b77202 */ /* 0x000fce0000000f00 */
[----:B------:R-:W-:Y:S05]  /*10f40*/  WARPSYNC.COLLECTIVE R235, `(.L_x_1123) ;  /* 0x00000000eb087348 */ /* 0x000fea0003c00000 */
[----:B------:R0:W1:Y:S02]  /*10f50*/  SHFL.UP P6, R186, R190, R191, R192 ;  /* 0x040000bfbeba7389 */ /* 0x00006400000c00c0 */
[----:B01----:R-:W-:Y:S05]  /*10f60*/  ENDCOLLECTIVE ;  /* 0x000000000000791b */ /* 0x003fea0003800000 */
.L_x_1123:
[----:B------:R-:W-:Y:S02]  /*10f70*/  MOV R190, R74 ;  /* 0x0000004a00be7202 */ /* 0x000fe40000000f00 */
[----:B------:R-:W-:-:S07]  /*10f80*/  MOV R184, R186 ;  /* 0x000000ba00b87202 */ /* 0x000fce0000000f00 */
[----:B------:R-:W-:Y:S05]  /*10f90*/  WARPSYNC.COLLECTIVE R235, `(.L_x_1124) ;  /* 0x00000000eb087348 */ /* 0x000fea0003c00000 */
[----:B------:R0:W1:Y:S02]  /*10fa0*/  SHFL.UP P6, R186, R190, R191, R192 ;  /* 0x040000bfbeba7389 */ /* 0x00006400000c00c0 */
[----:B01----:R-:W-:Y:S05]  /*10fb0*/  ENDCOLLECTIVE ;  /* 0x000000000000791b */ /* 0x003fea0003800000 */
.L_x_1124:
[----:B------:R-:W-:Y:S02]  /*10fc0*/  MOV R190, R75 ;  /* 0x0000004b00be7202 */ /* 0x000fe40000000f00 */
[----:B------:R-:W-:-:S07]  /*10fd0*/  MOV R185, R186 ;  /* 0x000000ba00b97202 */ /* 0x000fce0000000f00 */
[----:B------:R-:W-:Y:S05]  /*10fe0*/  WARPSYNC.COLLECTIVE R235, `(.L_x_1125) ;  /* 0x00000000eb087348 */ /* 0x000fea0003c00000 */
[----:B------:R0:W1:Y:S02]  /*10ff0*/  SHFL.UP P6, R186, R190, R191, R192 ;  /* 0x040000bfbeba7389 */ /* 0x00006400000c00c0 */
[----:B01----:R-:W-:Y:S05]  /*11000*/  ENDCOLLECTIVE ;  /* 0x000000000000791b */ /* 0x003fea0003800000 */
.L_x_1125:
        /* <DEDUP_REMOVED lines=15> */
.L_x_1126:
[----:B------:R-:W-:Y:S02]  /*11100*/  MOV R190, R72 ;  /* 0x0000004800be7202 */ /* 0x000fe40000000f00 */
[----:B------:R-:W-:-:S07]  /*11110*/  MOV R183, R186 ;  /* 0x000000ba00b77202 */ /* 0x000fce0000000f00 */
[----:B------:R-:W-:Y:S05]  /*11120*/  WARPSYNC.COLLECTIVE R235, `(.L_x_1127) ;  /* 0x00000000eb087348 */ /* 0x000fea0003c00000 */
[----:B------:R0:W1:Y:S02]  /*11130*/  SHFL.UP P6, R186, R190, R191, R192 ;  /* 0x040000bfbeba7389 */ /* 0x00006400000c00c0 */
[----:B01----:R-:W-:Y:S05]  /*11140*/  ENDCOLLECTIVE ;  /* 0x000000000000791b */ /* 0x003fea0003800000 */
.L_x_1127:
[----:B------:R-:W-:Y:S02]  /*11150*/  MOV R190, R74 ;  /* 0x0000004a00be7202 */ /* 0x000fe40000000f00 */
[----:B------:R-:W-:-:S07]  /*11160*/  MOV R184, R186 ;  /* 0x000000ba00b87202 */ /* 0x000fce0000000f00 */
[----:B------:R-:W-:Y:S05]  /*11170*/  WARPSYNC.COLLECTIVE R235, `(.L_x_1128) ;  /* 0x00000000eb087348 */ /* 0x000fea0003c00000 */
[----:B------:R0:W1:Y:S02]  /*11180*/  SHFL.UP P6, R186, R190, R191, R192 ;  /* 0x040000bfbeba7389 */ /* 0x00006400000c00c0 */
[----:B01----:R-:W-:Y:S05]  /*11190*/  ENDCOLLECTIVE ;  /* 0x000000000000791b */ /* 0x003fea0003800000 */
.L_x_1128:
[----:B------:R-:W-:Y:S02]  /*111a0*/  MOV R190, R75 ;  /* 0x0000004b00be7202 */ /* 0x000fe40000000f00 */
[----:B------:R-:W-:-:S07]  /*111b0*/  MOV R185, R186 ;  /* 0x000000ba00b97202 */ /* 0x000fce0000000f00 */
[----:B------:R-:W-:Y:S05]  /*111c0*/  WARPSYNC.COLLECTIVE R235, `(.L_x_1129) ;  /* 0x00000000eb087348 */ /* 0x000fea0003c00000 */
[----:B------:R0:W1:Y:S02]  /*111d0*/  SHFL.UP P6, R186, R190, R191, R192 ;  /* 0x040000bfbeba7389 */ /* 0x00006400000c00c0 */
[----:B01----:R-:W-:Y:S05]  /*111e0*/  ENDCOLLECTIVE ;  /* 0x000000000000791b */ /* 0x003fea0003800000 */
.L_x_1129:
        /* <DEDUP_REMOVED lines=15> */
.L_x_1130:
[----:B------:R-:W-:Y:S02]  /*112e0*/  MOV R190, R72 ;  /* 0x0000004800be7202 */ /* 0x000fe40000000f00 */
[----:B------:R-:W-:-:S07]  /*112f0*/  MOV R183, R186 ;  /* 0x000000ba00b77202 */ /* 0x000fce0000000f00 */
[----:B------:R-:W-:Y:S05]  /*11300*/  WARPSYNC.COLLECTIVE R235, `(.L_x_1131) ;  /* 0x00000000eb087348 */ /* 0x000fea0003c00000 */
[----:B------:R0:W1:Y:S02]  /*11310*/  SHFL.UP P6, R186, R190, R191, R192 ;  /* 0x040000bfbeba7389 */ /* 0x00006400000c00c0 */
[----:B01----:R-:W-:Y:S05]  /*11320*/  ENDCOLLECTIVE ;  /* 0x000000000000791b */ /* 0x003fea0003800000 */
.L_x_1131:
[----:B------:R-:W-:Y:S02]  /*11330*/  MOV R190, R74 ;  /* 0x0000004a00be7202 */ /* 0x000fe40000000f00 */
[----:B------:R-:W-:-:S07]  /*11340*/  MOV R184, R186 ;  /* 0x000000ba00b87202 */ /* 0x000fce0000000f00 */
[----:B------:R-:W-:Y:S05]  /*11350*/  WARPSYNC.COLLECTIVE R235, `(.L_x_1132) ;  /* 0x00000000eb087348 */ /* 0x000fea0003c00000 */
[----:B------:R0:W1:Y:S02]  /*11360*/  SHFL.UP P6, R186, R190, R191, R192 ;  /* 0x040000bfbeba7389 */ /* 0x00006400000c00c0 */
[----:B01----:R-:W-:Y:S05]  /*11370*/  ENDCOLLECTIVE ;  /* 0x000000000000791b */ /* 0x003fea0003800000 */
.L_x_1132:
[----:B------:R-:W-:Y:S02]  /*11380*/  MOV R190, R75 ;  /* 0x0000004b00be7202 */ /* 0x000fe40000000f00 */
[----:B------:R-:W-:-:S07]  /*11390*/  MOV R185, R186 ;  /* 0x000000ba00b97202 */ /* 0x000fce0000000f00 */
[----:B------:R-:W-:Y:S05]  /*113a0*/  WARPSYNC.COLLECTIVE R235, `(.L_x_1133) ;  /* 0x00000000eb087348 */ /* 0x000fea0003c00000 */
[----:B------:R0:W1:Y:S02]  /*113b0*/  SHFL.UP P6, R186, R190, R191, R192 ;  /* 0x040000bfbeba7389 */ /* 0x00006400000c00c0 */
[----:B01----:R-:W-:Y:S05]  /*113c0*/  ENDCOLLECTIVE ;  /* 0x000000000000791b */ /* 0x003fea0003800000 */
.L_x_1133:
[----:B------:R-:W-:Y:S05]  /*113d0*/  BRA `(.L_x_1134) ;  /* 0xffffff6c002c7947 */ /* 0x000fea000383ffff */
.L_x_1014:
        /* <DEDUP_REMOVED lines=8> */
.L_x_1136:
[----:B------:R-:W-:Y:S05]  /*11460*/  BSYNC B0 ;  /* 0x0000000000007941 */ /* 0x000fea0003800000 */
.L_x_1135:
[----:B------:R-:W-:Y:S05]  /*11470*/  BRA `(.L_x_1137) ;  /* 0xffffff6c00387947 */ /* 0x000fea000383ffff */
.L_x_1015:
        /* <DEDUP_REMOVED lines=8> */
.L_x_1139:
[----:B------:R-:W-:Y:S05]  /*11500*/  BSYNC B0 ;  /* 0x0000000000007941 */ /* 0x000fea0003800000 */
.L_x_1138:
[----:B------:R-:W-:Y:S05]  /*11510*/  BRA `(.L_x_1140) ;  /* 0xffffff6c00187947 */ /* 0x000fea000383ffff */
.L_x_1016:
        /* <DEDUP_REMOVED lines=8> */
.L_x_1142:
[----:B------:R-:W-:Y:S05]  /*115a0*/  BSYNC B0 ;  /* 0x0000000000007941 */ /* 0x000fea0003800000 */
.L_x_1141:
[----:B------:R-:W-:Y:S05]  /*115b0*/  BRA `(.L_x_1143) ;  /* 0xffffff6800f87947 */ /* 0x000fea000383ffff */
.L_x_1017:
        /* <DEDUP_REMOVED lines=8> */
.L_x_1145:
[----:B------:R-:W-:Y:S05]  /*11640*/  BSYNC B0 ;  /* 0x0000000000007941 */ /* 0x000fea0003800000 */
.L_x_1144:
[----:B------:R-:W-:Y:S05]  /*11650*/  BRA `(.L_x_1146) ;  /* 0xffffff6800d87947 */ /* 0x000fea000383ffff */
.L_x_1018:
        /* <DEDUP_REMOVED lines=8> */
.L_x_1148:
[----:B------:R-:W-:Y:S05]  /*116e0*/  BSYNC B0 ;  /* 0x0000000000007941 */ /* 0x000fea0003800000 */
.L_x_1147:
        /* <DEDUP_REMOVED lines=10> */
.L_x_1149:
[----:B------:R-:W-:Y:S02]  /*11790*/  MOV R232, 0x1f ;  /* 0x0000001f00e87802 */ /* 0x000fe40000000f00 */
[----:B------:R-:W-:Y:S02]  /*117a0*/  MOV R190, R74 ;  /* 0x0000004a00be7202 */ /* 0x000fe40000000f00 */
[----:B------:R-:W-:-:S07]  /*117b0*/  MOV R183, R186 ;  /* 0x000000ba00b77202 */ /* 0x000fce0000000f00 */
[----:B------:R-:W-:Y:S05]  /*117c0*/  WARPSYNC.COLLECTIVE R235, `(.L_x_1150) ;  /* 0x00000000eb087348 */ /* 0x000fea0003c00000 */
[----:B------:R0:W1:Y:S02]  /*117d0*/  SHFL.UP P6, R186, R190, R191, R192 ;  /* 0x040000bfbeba7389 */ /* 0x00006400000c00c0 */
[----:B01----:R-:W-:Y:S05]  /*117e0*/  ENDCOLLECTIVE ;  /* 0x000000000000791b */ /* 0x003fea0003800000 */
.L_x_1150:
[----:B------:R-:W-:Y:S02]  /*117f0*/  MOV R190, R75 ;  /* 0x0000004b00be7202 */ /* 0x000fe40000000f00 */
[----:B------:R-:W-:-:S07]  /*11800*/  MOV R74, R186 ;  /* 0x000000ba004a7202 */ /* 0x000fce0000000f00 */
[----:B------:R-:W-:Y:S05]  /*11810*/  WARPSYNC.COLLECTIVE R235, `(.L_x_1151) ;  /* 0x00000000eb087348 */ /* 0x000fea0003c00000 */
[----:B------:R0:W1:Y:S02]  /*11820*/  SHFL.UP P6, R186, R190, R191, R192 ;  /* 0x040000bfbeba7389 */ /* 0x00006400000c00c0 */
[----:B01----:R-:W-:Y:S05]  /*11830*/  ENDCOLLECTIVE ;  /* 0x000000000000791b */ /* 0x003fea0003800000 */
.L_x_1151:
[----:B------:R-:W-:Y:S05]  /*11840*/  WARPSYNC.COLLECTIVE R235, `(.L_x_1152) ;  /* 0x00000000eb087348 */ /* 0x000fea0003c00000 */
[----:B------:R0:W1:Y:S02]  /*11850*/  SHFL.IDX P3, R236, R234, R233, R232 ;  /* 0x000000e9eaec7389 */ /* 0x00006400000600e8 */
[----:B01----:R-:W-:Y:S05]  /*11860*/  ENDCOLLECTIVE ;  /* 0x000000000000791b */ /* 0x003fea0003800000 */
.L_x_1152:
[----:B------:R-:W-:Y:S02]  /*11870*/  MOV R234, R77 ;  /* 0x0000004d00ea7202 */ /* 0x000fe40000000f00 */
[----:B------:R-:W-:Y:S02]  /*11880*/  MOV R75, R186 ;  /* 0x000000ba004b7202 */ /* 0x000fe40000000f00 */
[----:B------:R-:W-:-:S07]  /*11890*/  MOV R76, R236 ;  /* 0x000000ec004c7202 */ /* 0x000fce0000000f00 */
[----:B------:R-:W-:Y:S05]  /*118a0*/  WARPSYNC.COLLECTIVE R235, `(.L_x_1153) ;  /* 0x00000000eb087348 */ /* 0x000fea0003c00000 */
[----:B------:R0:W1:Y:S02]  /*118b0*/  SHFL.IDX P3, R236, R234, R233, R232 ;  /* 0x000000e9eaec7389 */ /* 0x00006400000600e8 */
[----:B01----:R-:W-:Y:S05]  /*118c0*/  ENDCOLLECTIVE ;  /* 0x000000000000791b */ /* 0x003fea0003800000 */
.L_x_1153:
[----:B------:R-:W-:Y:S02]  /*118d0*/  MOV R234, R78 ;  /* 0x0000004e00ea7202 */ /* 0x000fe40000000f00 */
[----:B------:R-:W-:-:S07]  /*118e0*/  MOV R184, R236 ;  /* 0x000000ec00b87202 */ /* 0x000fce0000000f00 */
[----:B------:R-:W-:Y:S05]  /*118f0*/  WARPSYNC.COLLECTIVE R235, `(.L_x_1154) ;  /* 0x00000000eb087348 */ /* 0x000fea0003c00000 */
[----:B------:R0:W1:Y:S02]  /*11900*/  SHFL.IDX P3, R236, R234, R233, R232 ;  /* 0x000000e9eaec7389 */ /* 0x00006400000600e8 */
[----:B01----:R-:W-:Y:S05]  /*11910*/  ENDCOLLECTIVE ;  /* 0x000000000000791b */ /* 0x003fea0003800000 */
.L_x_1154:
[----:B------:R-:W-:Y:S02]  /*11920*/  MOV R234, R79 ;  /* 0x0000004f00ea7202 */ /* 0x000fe40000000f00 */
[----:B------:R-:W-:-:S07]  /*11930*/  MOV R78, R236 ;  /* 0x000000ec004e7202 */ /* 0x000fce0000000f00 */
[----:B------:R-:W-:Y:S05]  /*11940*/  WARPSYNC.COLLECTIVE R235, `(.L_x_1155) ;  /* 0x00000000eb087348 */ /* 0x000fea0003c00000 */
[----:B------:R0:W1:Y:S02]  /*11950*/  SHFL.IDX P3, R236, R234, R233, R232 ;  /* 0x000000e9eaec7389 */ /* 0x00006400000600e8 */
[----:B01----:R-:W-:Y:S05]  /*11960*/  ENDCOLLECTIVE ;  /* 0x000000000000791b */ /* 0x003fea0003800000 */
.L_x_1155:
[----:B------:R-:W-:Y:S01]  /*11970*/  MOV R79, R236 ;  /* 0x000000ec004f7202 */ /* 0x000fe20000000f00 */
[----:B------:R-:W-:Y:S06]  /*11980*/  BRA `(.L_x_1156) ;  /* 0xffffff6800347947 */ /* 0x000fec000383ffff */
.L_x_1020:
[----:B------:R-:W-:Y:S01]  /*11990*/  HFMA2 R251, -RZ, RZ, 0, 5.9604644775390625e-08 ;  /* 0x00000001fffb7431 */ /* 0x000fe200000001ff */
[-C--:B------:R-:W-:Y:S02]  /*119a0*/  MOV R252, R234.reuse ;  /* 0x000000ea00fc7202 */ /* 0x080fe40000000f00 */
[----:B------:R-:W-:Y:S02]  /*119b0*/  MOV R236, 0x1f ;  /* 0x0000001f00ec7802 */ /* 0x000fe40000000f00 */
[----:B------:R-:W-:Y:S02]  /*119c0*/  MOV R235, 0xffffffff ;  /* 0xffffffff00eb7802 */ /* 0x000fe40000000f00 */
[----:B------:R-:W-:Y:S02]  /*119d0*/  MOV R76, R234 ;  /* 0x000000ea004c7202 */ /* 0x000fe40000000f00 */
[----:B------:R-:W-:-:S07]  /*119e0*/  MOV R77, R233 ;  /* 0x000000e9004d7202 */ /* 0x000fce0000000f00 */
[----:B------:R-:W-:Y:S05]  /*119f0*/  WARPSYNC.COLLECTIVE R235, `(.L_x_1157) ;  /* 0x00000000eb087348 */ /* 0x000fea0003c00000 */
[----:B------:R0:W1:Y:S02]  /*11a00*/  SHFL.DOWN P0, R232, R252, R251, R236 ;  /* 0x080000fbfce87389 */ /* 0x00006400000000ec */
[----:B01----:R-:W-:Y:S05]  /*11a10*/  ENDCOLLECTIVE ;  /* 0x000000000000791b */ /* 0x003fea0003800000 */
.L_x_1157:
[----:B------:R-:W-:Y:S02]  /*11a20*/  MOV R252, R233 ;  /* 0x000000e900fc7202 */ /* 0x000fe40000000f00 */
[----:B------:R-:W-:-:S07]  /*11a30*/  MOV R237, R232 ;  /* 0x000000e800ed7202 */ /* 0x000fce0000000f00 */
[----:B------:R-:W-:Y:S05]  /*11a40*/  WARPSYNC.COLLECTIVE R235, `(.L_x_1158) ;  /* 0x00000000eb087348 */ /* 0x000fea0003c00000 */
[----:B------:R0:W1:Y:S02]  /*11a50*/  SHFL.DOWN P0, R232, R252, R251, R236 ;  /* 0x080000fbfce87389 */ /* 0x00006400000000ec */
[----:B01----:R-:W-:Y:S05]  /*11a60*/  ENDCOLLECTIVE ;  /* 0x000000000000791b */ /* 0x003fea0003800000 */
.L_x_1158:
[----:B------:R-:W-:Y:S02]  /*11a70*/  MOV R252, R78 ;  /* 0x0000004e00fc7202 */ /* 0x000fe40000000f00 */
[----:B------:R-:W-:-:S07]  /*11a80*/  MOV R238, R232 ;  /* 0x000000e800ee7202 */ /* 0x000fce0000000f00 */
[----:B------:R-:W-:Y:S05]  /*11a90*/  WARPSYNC.COLLECTIVE R235, `(.L_x_1159) ;  /* 0x00000000eb087348 */ /* 0x000fea0003c00000 */
[----:B------:R0:W1:Y:S02]  /*11aa0*/  SHFL.DOWN P0, R232, R252, R251, R236 ;  /* 0x080000fbfce87389 */ /* 0x00006400000000ec */
[----:B01----:R-:W-:Y:S05]  /*11ab0*/  ENDCOLLECTIVE ;  /* 0x000000000000791b */ /* 0x003fea0003800000 */
.L_x_1159:
[----:B------:R-:W-:Y:S02]  /*11ac0*/  MOV R252, R79 ;  /* 0x0000004f00fc7202 */ /* 0x000fe40000000f00 */
[----:B------:R-:W-:-:S07]  /*11ad0*/  MOV R239, R232 ;  /* 0x000000e800ef7202 */ /* 0x000fce0000000f00 */
[----:B------:R-:W-:Y:S05]  /*11ae0*/  WARPSYNC.COLLECTIVE R235, `(.L_x_1160) ;  /* 0x00000000eb087348 */ /* 0x000fea0003c00000 */
[----:B------:R0:W1:Y:S02]  /*11af0*/  SHFL.DOWN P0, R232, R252, R251, R236 ;  /* 0x080000fbfce87389 */ /* 0x00006400000000ec */
[----:B01----:R-:W-:Y:S05]  /*11b00*/  ENDCOLLECTIVE ;  /* 0x000000000000791b */ /* 0x003fea0003800000 */
.L_x_1160:
[----:B------:R-:W-:Y:S05]  /*11b10*/  BRA `(.L_x_1161) ;  /* 0xffffff7c00d87947 */ /* 0x000fea000383ffff */
.L_x_1023:
[----:B------:R-:W-:Y:S01]  /*11b20*/  HFMA2 R251, -RZ, RZ, 0, 1.1920928955078125e-07 ;  /* 0x00000002fffb7431 */ /* 0x000fe200000001ff */
[----:B------:R-:W-:Y:S01]  /*11b30*/  BSSY B0, `(.L_x_1162) ;  /* 0x0000007000007945 */ /* 0x000fe20003800000 */
[----:B------:R-:W-:Y:S02]  /*11b40*/  MOV R252, R76 ;  /* 0x0000004c00fc7202 */ /* 0x000fe40000000f00 */
[----:B------:R-:W-:Y:S02]  /*11b50*/  MOV R236, 0x1f ;  /* 0x0000001f00ec7802 */ /* 0x000fe40000000f00 */
[----:B------:R-:W-:-:S07]  /*11b60*/  MOV R235, 0xffffffff ;  /* 0xffffffff00eb7802 */ /* 0x000fce0000000f00 */
[----:B01234-:R-:W-:Y:S05]  /*11b70*/  WARPSYNC.COLLECTIVE R235, `(.L_x_1163) ;  /* 0x00000000eb087348 */ /* 0x01ffea0003c00000 */
[----:B----4-:R4:W0:Y:S02]  /*11b80*/  SHFL.DOWN P0, R232, R252, R251, R236 ;  /* 0x080000fbfce87389 */ /* 0x01082400000000ec */
[----:B01234-:R-:W-:Y:S05]  /*11b90*/  ENDCOLLECTIVE ;  /* 0x000000000000791b */ /* 0x01ffea0003800000 */
.L_x_1163:
[----:B------:R-:W-:Y:S05]  /*11ba0*/  BSYNC B0 ;  /* 0x0000000000007941 */ /* 0x000fea0003800000 */
.L_x_1162:
        /* <DEDUP_REMOVED lines=8> */
.L_x_1164:
[----:B------:R-:W-:Y:S02]  /*11c30*/  MOV R252, R78 ;  /* 0x0000004e00fc7202 */ /* 0x000fe40000000f00 */
[----:B------:R-:W-:-:S07]  /*11c40*/  MOV R234, R232 ;  /* 0x000000e800ea7202 */ /* 0x000fce0000000f00 */
[----:B------:R-:W-:Y:S05]  /*11c50*/  WARPSYNC.COLLECTIVE R235, `(.L_x_1165) ;  /* 0x00000000eb087348 */ /* 0x000fea0003c00000 */
[----:B------:R0:W1:Y:S02]  /*11c60*/  SHFL.DOWN P0, R232, R252, R251, R236 ;  /* 0x080000fbfce87389 */ /* 0x00006400000000ec */
[----:B01----:R-:W-:Y:S05]  /*11c70*/  ENDCOLLECTIVE ;  /* 0x000000000000791b */ /* 0x003fea0003800000 */
.L_x_1165:
[----:B------:R-:W-:Y:S02]  /*11c80*/  MOV R252, R79 ;  /* 0x0000004f00fc7202 */ /* 0x000fe40000000f00 */
[----:B------:R-:W-:-:S07]  /*11c90*/  MOV R237, R232 ;  /* 0x000000e800ed7202 */ /* 0x000fce0000000f00 */
[----:B------:R-:W-:Y:S05]  /*11ca0*/  WARPSYNC.COLLECTIVE R235, `(.L_x_1166) ;  /* 0x00000000eb087348 */ /* 0x000fea0003c00000 */
[----:B------:R0:W1:Y:S02]  /*11cb0*/  SHFL.DOWN P0, R232, R252, R251, R236 ;  /* 0x080000fbfce87389 */ /* 0x00006400000000ec */
[----:B01----:R-:W-:Y:S05]  /*11cc0*/  ENDCOLLECTIVE ;  /* 0x000000000000791b */ /* 0x003fea0003800000 */
.L_x_1166:
[----:B------:R-:W-:Y:S01]  /*11cd0*/  MOV R235, R232 ;  /* 0x000000e800eb7202 */ /* 0x000fe20000000f00 */
[----:B------:R-:W-:Y:S06]  /*11ce0*/  BRA `(.L_x_1167) ;  /* 0xffffff7c00b87947 */ /* 0x000fec000383ffff */
.L_x_1026:
[----:B------:R-:W-:Y:S01]  /*11cf0*/  HFMA2 R251, -RZ, RZ, 0, 2.384185791015625e-07 ;  /* 0x00000004fffb7431 */ /* 0x000fe200000001ff */
[----:B------:R-:W-:Y:S01]  /*11d00*/  BSSY B0, `(.L_x_1168) ;  /* 0x0000007000007945 */ /* 0x000fe20003800000 */
[----:B------:R-:W-:Y:S02]  /*11d10*/  MOV R252, R76 ;  /* 0x0000004c00fc7202 */ /* 0x000fe40000000f00 */
[----:B------:R-:W-:Y:S02]  /*11d20*/  MOV R236, 0x1f ;  /* 0x0000001f00ec7802 */ /* 0x000fe40000000f00 */
[----:B0-----:R-:W-:-:S07]  /*11d30*/  MOV R235, 0xffffffff ;  /* 0xffffffff00eb7802 */ /* 0x001fce0000000f00 */
[----:B-1234-:R-:W-:Y:S05]  /*11d40*/  WARPSYNC.COLLECTIVE R235, `(.L_x_1169) ;  /* 0x00000000eb087348 */ /* 0x01efea0003c00000 */
[----:B----4-:R0:W4:Y:S02]  /*11d50*/  SHFL.DOWN P0, R232, R252, R251, R236 ;  /* 0x080000fbfce87389 */ /* 0x01012400000000ec */
[----:B01234-:R-:W-:Y:S05]  /*11d60*/  ENDCOLLECTIVE ;  /* 0x000000000000791b */ /* 0x01ffea0003800000 */
.L_x_1169:
[----:B------:R-:W-:Y:S05]  /*11d70*/  BSYNC B0 ;  /* 0x0000000000007941 */ /* 0x000fea0003800000 */
.L_x_1168:
        /* <DEDUP_REMOVED lines=8> */
.L_x_1170:
[----:B------:R-:W-:Y:S02]  /*11e00*/  MOV R252, R78 ;  /* 0x0000004e00fc7202 */ /* 0x000fe40000000f00 */
[----:B------:R-:W-:-:S07]  /*11e10*/  MOV R234, R232 ;  /* 0x000000e800ea7202 */ /* 0x000fce0000000f00 */
[----:B------:R-:W-:Y:S05]  /*11e20*/  WARPSYNC.COLLECTIVE R235, `(.L_x_1171) ;  /* 0x00000000eb087348 */ /* 0x000fea0003c00000 */
[----:B------:R0:W1:Y:S02]  /*11e30*/  SHFL.DOWN P0, R232, R252, R251, R236 ;  /* 0x080000fbfce87389 */ /* 0x00006400000000ec */
[----:B01----:R-:W-:Y:S05]  /*11e40*/  ENDCOLLECTIVE ;  /* 0x000000000000791b */ /* 0x003fea0003800000 */
.L_x_1171:
[----:B------:R-:W-:Y:S02]  /*11e50*/  MOV R252, R79 ;  /* 0x0000004f00fc7202 */ /* 0x000fe40000000f00 */
[----:B------:R-:W-:-:S07]  /*11e60*/  MOV R237, R232 ;  /* 0x000000e800ed7202 */ /* 0x000fce0000000f00 */
[----:B------:R-:W-:Y:S05]  /*11e70*/  WARPSYNC.COLLECTIVE R235, `(.L_x_1172) ;  /* 0x00000000eb087348 */ /* 0x000fea0003c00000 */
[----:B------:R0:W1:Y:S02]  /*11e80*/  SHFL.DOWN P0, R232, R252, R251, R236 ;  /* 0x080000fbfce87389 */ /* 0x00006400000000ec */
[----:B01----:R-:W-:Y:S05]  /*11e90*/  ENDCOLLECTIVE ;  /* 0x000000000000791b */ /* 0x003fea0003800000 */
.L_x_1172:
[----:B------:R-:W-:Y:S01]  /*11ea0*/  MOV R235, R232 ;  /* 0x000000e800eb7202 */ /* 0x000fe20000000f00 */
[----:B------:R-:W-:Y:S06]  /*11eb0*/  BRA `(.L_x_1173) ;  /* 0xffffff7c00987947 */ /* 0x000fec000383ffff */
.L_x_1029:
[----:B------:R-:W-:Y:S01]  /*11ec0*/  HFMA2 R251, -RZ, RZ, 0, 4.76837158203125e-07 ;  /* 0x00000008fffb7431 */ /* 0x000fe200000001ff */
[----:B------:R-:W-:Y:S01]  /*11ed0*/  BSSY B0, `(.L_x_1174) ;  /* 0x0000007000007945 */ /* 0x000fe20003800000 */
[----:B------:R-:W-:Y:S02]  /*11ee0*/  MOV R252, R76 ;  /* 0x0000004c00fc7202 */ /* 0x000fe40000000f00 */
[----:B------:R-:W-:Y:S02]  /*11ef0*/  MOV R236, 0x1f ;  /* 0x0000001f00ec7802 */ /* 0x000fe40000000f00 */
[----:B0-----:R-:W-:-:S07]  /*11f00*/  MOV R235, 0xffffffff ;  /* 0xffffffff00eb7802 */ /* 0x001fce0000000f00 */
[----:B-1234-:R-:W-:Y:S05]  /*11f10*/  WARPSYNC.COLLECTIVE R235, `(.L_x_1175) ;  /* 0x00000000eb087348 */ /* 0x01efea0003c00000 */
[----:B----4-:R0:W4:Y:S02]  /*11f20*/  SHFL.DOWN P0, R232, R252, R251, R236 ;  /* 0x080000fbfce87389 */ /* 0x01012400000000ec */
[----:B01234-:R-:W-:Y:S05]  /*11f30*/  ENDCOLLECTIVE ;  /* 0x000000000000791b */ /* 0x01ffea0003800000 */
.L_x_1175:
[----:B------:R-:W-:Y:S05]  /*11f40*/  BSYNC B0 ;  /* 0x0000000000007941 */ /* 0x000fea0003800000 */
.L_x_1174:
        /* <DEDUP_REMOVED lines=8> */
.L_x_1176:
[----:B------:R-:W-:Y:S02]  /*11fd0*/  MOV R252, R78 ;  /* 0x0000004e00fc7202 */ /* 0x000fe40000000f00 */
[----:B------:R-:W-:-:S07]  /*11fe0*/  MOV R234, R232 ;  /* 0x000000e800ea7202 */ /* 0x000fce0000000f00 */
[----:B------:R-:W-:Y:S05]  /*11ff0*/  WARPSYNC.COLLECTIVE R235, `(.L_x_1177) ;  /* 0x00000000eb087348 */ /* 0x000fea0003c00000 */
[----:B------:R0:W1:Y:S02]  /*12000*/  SHFL.DOWN P0, R232, R252, R251, R236 ;  /* 0x080000fbfce87389 */ /* 0x00006400000000ec */
[----:B01----:R-:W-:Y:S05]  /*12010*/  ENDCOLLECTIVE ;  /* 0x000000000000791b */ /* 0x003fea0003800000 */
.L_x_1177:
[----:B------:R-:W-:Y:S02]  /*12020*/  MOV R252, R79 ;  /* 0x0000004f00fc7202 */ /* 0x000fe40000000f00 */
[----:B------:R-:W-:-:S07]  /*12030*/  MOV R237, R232 ;  /* 0x000000e800ed7202 */ /* 0x000fce0000000f00 */
[----:B------:R-:W-:Y:S05]  /*12040*/  WARPSYNC.COLLECTIVE R235, `(.L_x_1178) ;  /* 0x00000000eb087348 */ /* 0x000fea0003c00000 */
[----:B------:R0:W1:Y:S02]  /*12050*/  SHFL.DOWN P0, R232, R252, R251, R236 ;  /* 0x080000fbfce87389 */ /* 0x00006400000000ec */
[----:B01----:R-:W-:Y:S05]  /*12060*/  ENDCOLLECTIVE ;  /* 0x000000000000791b */ /* 0x003fea0003800000 */
.L_x_1178:
[----:B------:R-:W-:Y:S01]  /*12070*/  MOV R235, R232 ;  /* 0x000000e800eb7202 */ /* 0x000fe20000000f00 */
[----:B------:R-:W-:Y:S06]  /*12080*/  BRA `(.L_x_1179) ;  /* 0xffffff7c00787947 */ /* 0x000fec000383ffff */
.L_x_1032:
[----:B------:R-:W-:Y:S01]  /*12090*/  HFMA2 R251, -RZ, RZ, 0, 9.5367431640625e-07 ;  /* 0x00000010fffb7431 */ /* 0x000fe200000001ff */
[----:B------:R-:W-:Y:S01]  /*120a0*/  BSSY B0, `(.L_x_1180) ;  /* 0x0000007000007945 */ /* 0x000fe20003800000 */
[----:B------:R-:W-:Y:S02]  /*120b0*/  MOV R252, R76 ;  /* 0x0000004c00fc7202 */ /* 0x000fe40000000f00 */
[----:B------:R-:W-:Y:S02]  /*120c0*/  MOV R236, 0x1f ;  /* 0x0000001f00ec7802 */ /* 0x000fe40000000f00 */
[----:B0-----:R-:W-:-:S07]  /*120d0*/  MOV R235, 0xffffffff ;  /* 0xffffffff00eb7802 */ /* 0x001fce0000000f00 */
[----:B-1234-:R-:W-:Y:S05]  /*120e0*/  WARPSYNC.COLLECTIVE R235, `(.L_x_1181) ;  /* 0x00000000eb087348 */ /* 0x01efea0003c00000 */
[----:B----4-:R0:W4:Y:S02]  /*120f0*/  SHFL.DOWN P0, R232, R252, R251, R236 ;  /* 0x080000fbfce87389 */ /* 0x01012400000000ec */
[----:B01234-:R-:W-:Y:S05]  /*12100*/  ENDCOLLECTIVE ;  /* 0x000000000000791b */ /* 0x01ffea0003800000 */
.L_x_1181:
[----:B------:R-:W-:Y:S05]  /*12110*/  BSYNC B0 ;  /* 0x0000000000007941 */ /* 0x000fea0003800000 */
.L_x_1180:
        /* <DEDUP_REMOVED lines=8> */
.L_x_1182:
[----:B------:R-:W-:Y:S02]  /*121a0*/  MOV R252, R78 ;  /* 0x0000004e00fc7202 */ /* 0x000fe40000000f00 */
[----:B------:R-:W-:-:S07]  /*121b0*/  MOV R234, R232 ;  /* 0x000000e800ea7202 */ /* 0x000fce0000000f00 */
[----:B------:R-:W-:Y:S05]  /*121c0*/  WARPSYNC.COLLECTIVE R235, `(.L_x_1183) ;  /* 0x00000000eb087348 */ /* 0x000fea0003c00000 */
[----:B------:R0:W1:Y:S02]  /*121d0*/  SHFL.DOWN P0, R232, R252, R251, R236 ;  /* 0x080000fbfce87389 */ /* 0x00006400000000ec */
[----:B01----:R-:W-:Y:S05]  /*121e0*/  ENDCOLLECTIVE ;  /* 0x000000000000791b */ /* 0x003fea0003800000 */
.L_x_1183:
[----:B------:R-:W-:Y:S02]  /*121f0*/  MOV R252, R79 ;  /* 0x0000004f00fc7202 */ /* 0x000fe40000000f00 */
[----:B------:R-:W-:-:S07]  /*12200*/  MOV R237, R232 ;  /* 0x000000e800ed7202 */ /* 0x000fce0000000f00 */
[----:B------:R-:W-:Y:S05]  /*12210*/  WARPSYNC.COLLECTIVE R235, `(.L_x_1184) ;  /* 0x00000000eb087348 */ /* 0x000fea0003c00000 */
[----:B------:R0:W1:Y:S02]  /*12220*/  SHFL.DOWN P0, R232, R252, R251, R236 ;  /* 0x080000fbfce87389 */ /* 0x00006400000000ec */
[----:B01----:R-:W-:Y:S05]  /*12230*/  ENDCOLLECTIVE ;  /* 0x000000000000791b */ /* 0x003fea0003800000 */
.L_x_1184:
[----:B------:R-:W-:Y:S01]  /*12240*/  MOV R235, R232 ;  /* 0x000000e800eb7202 */ /* 0x000fe20000000f00 */
[----:B------:R-:W-:Y:S06]  /*12250*/  BRA `(.L_x_1185) ;  /* 0xffffff7c00587947 */ /* 0x000fec000383ffff */
.L_x_1035:
[----:B0-----:R-:W-:Y:S01]  /*12260*/  HFMA2 R233, -RZ, RZ, 0, 0 ;  /* 0x00000000ffe97431 */ /* 0x001fe200000001ff */
[----:B------:R-:W-:Y:S01]  /*12270*/  BSSY B0, `(.L_x_1186) ;  /* 0x0000007000007945 */ /* 0x000fe20003800000 */
[----:B------:R-:W-:Y:S02]  /*12280*/  MOV R234, R76 ;  /* 0x0000004c00ea7202 */ /* 0x000fe40000000f00 */
[----:B----4-:R-:W-:Y:S02]  /*12290*/  MOV R232, 0x1f ;  /* 0x0000001f00e87802 */ /* 0x010fe40000000f00 */
[----:B------:R-:W-:-:S07]  /*122a0*/  MOV R235, 0xffffffff ;  /* 0xffffffff00eb7802 */ /* 0x000fce0000000f00 */
[----:B-123--:R-:W-:Y:S05]  /*122b0*/  WARPSYNC.COLLECTIVE R235, `(.L_x_1187) ;  /* 0x00000000eb087348 */ /* 0x00efea0003c00000 */
[----:B------:R0:W4:Y:S02]  /*122c0*/  SHFL.IDX P3, R236, R234, R233, R232 ;  /* 0x000000e9eaec7389 */ /* 0x00012400000600e8 */
[----:B01234-:R-:W-:Y:S05]  /*122d0*/  ENDCOLLECTIVE ;  /* 0x000000000000791b */ /* 0x01ffea0003800000 */
.L_x_1187:
[----:B------:R-:W-:Y:S05]  /*122e0*/  BSYNC B0 ;  /* 0x0000000000007941 */ /* 0x000fea0003800000 */
.L_x_1186:
[----:B------:R-:W-:Y:S01]  /*122f0*/  HFMA2 R233, -RZ, RZ, 0, 0 ;  /* 0x00000000ffe97431 */ /* 0x000fe200000001ff */
[----:B------:R-:W-:Y:S01]  /*12300*/  MOV R234, R77 ;  /* 0x0000004d00ea7202 */ /* 0x000fe20000000f00 */
[----:B------:R-:W-:Y:S01]  /*12310*/  HFMA2 R251, -RZ, RZ, 0, 5.9604644775390625e-08 ;  /* 0x00000001fffb7431 */ /* 0x000fe200000001ff */
[----:B------:R-:W-:Y:S02]  /*12320*/  MOV R232, 0x1f ;  /* 0x0000001f00e87802 */ /* 0x000fe40000000f00 */
[----:B------:R-:W-:Y:S02]  /*12330*/  MOV R235, 0xffffffff ;  /* 0xffffffff00eb7802 */ /* 0x000fe40000000f00 */
[----:B------:R-:W-:Y:S02]  /*12340*/  MOV R240, R236 ;  /* 0x000000ec00f07202 */ /* 0x000fe40000000f00 */
[----:B------:R-:W-:-:S07]  /*12350*/  MOV R252, R76 ;  /* 0x0000004c00fc7202 */ /* 0x000fce0000000f00 */
[----:B------:R-:W-:Y:S05]  /*12360*/  WARPSYNC.COLLECTIVE R235, `(.L_x_1188) ;  /* 0x00000000eb087348 */ /* 0x000fea0003c00000 */
[----:B------:R0:W1:Y:S02]  /*12370*/  SHFL.IDX P3, R236, R234, R233, R232 ;  /* 0x000000e9eaec7389 */ /* 0x00006400000600e8 */
[----:B01----:R-:W-:Y:S05]  /*12380*/  ENDCOLLECTIVE ;  /* 0x000000000000791b */ /* 0x003fea0003800000 */
.L_x_1188:
[----:B------:R-:W-:Y:S02]  /*12390*/  MOV R234, R78 ;  /* 0x0000004e00ea7202 */ /* 0x000fe40000000f00 */
[----:B------:R-:W-:-:S07]  /*123a0*/  MOV R238, R236 ;  /* 0x000000ec00ee7202 */ /* 0x000fce0000000f00 */
[----:B------:R-:W-:Y:S05]  /*123b0*/  WARPSYNC.COLLECTIVE R235, `(.L_x_1189) ;  /* 0x00000000eb087348 */ /* 0x000fea0003c00000 */
[----:B------:R0:W1:Y:S02]  /*123c0*/  SHFL.IDX P3, R236, R234, R233, R232 ;  /* 0x000000e9eaec7389 */ /* 0x00006400000600e8 */
[----:B01----:R-:W-:Y:S05]  /*123d0*/  ENDCOLLECTIVE ;  /* 0x000000000000791b */ /* 0x003fea0003800000 */
.L_x_1189:
[----:B------:R-:W-:-:S04]  /*123e0*/  FMUL.FTZ R239, R72, R238 ;  /* 0x000000ee48ef7220 */ /* 0x000fc80000410000 */
[----:B------:R-:W-:Y:S01]  /*123f0*/  FFMA.FTZ R239, R73, R240, R239 ;  /* 0x000000f049ef7223 */ /* 0x000fe200000100ef */
[-C--:B------:R-:W-:Y:S01]  /*12400*/  FMUL.FTZ R232, R75, R238.reuse ;  /* 0x000000ee4be87220 */ /* 0x080fe20000410000 */
[----:B------:R-:W-:Y:S01]  /*12410*/  FMUL.FTZ R233, R73, R238 ;  /* 0x000000ee49e97220 */ /* 0x000fe20000410000 */
[----:B------:R-:W-:Y:S02]  /*12420*/  MOV R234, R79 ;  /* 0x0000004f00ea7202 */ /* 0x000fe40000000f00 */
[----:B------:R-:W-:Y:S01]  /*12430*/  FFMA.FTZ R232, R74, R240, -R232 ;  /* 0x000000f04ae87223 */ /* 0x000fe200000108e8 */
[----:B------:R-:W-:-:S05]  /*12440*/  MOV R237, R236 ;  /* 0x000000ec00ed7202 */ /* 0x000fca0000000f00 */
[----:B------:R-:W-:Y:S01]  /*12450*/  FADD.FTZ R237, R237, R232 ;  /* 0x000000e8eded7221 */ /* 0x000fe20000010000 */
[----:B------:R-:W-:Y:S01]  /*12460*/  FMUL.FTZ R232, R74, R238 ;  /* 0x000000ee4ae87220 */ /* 0x000fe20000410000 */
[-C--:B------:R-:W-:Y:S01]  /*12470*/  FFMA.FTZ R238, R72, R240.reuse, -R233 ;  /* 0x000000f048ee7223 */ /* 0x080fe200000108e9 */
[----:B------:R-:W-:Y:S02]  /*12480*/  HFMA2 R233, -RZ, RZ, 0, 0 ;  /* 0x00000000ffe97431 */ /* 0x000fe400000001ff */
[----:B------:R-:W-:Y:S01]  /*12490*/  FFMA.FTZ R240, R75, R240, R232 ;  /* 0x000000f04bf07223 */ /* 0x000fe200000100e8 */
[----:B------:R-:W-:-:S07]  /*124a0*/  MOV R232, 0x1f ;  /* 0x0000001f00e87802 */ /* 0x000fce0000000f00 */
[----:B------:R-:W-:Y:S05]  /*124b0*/  WARPSYNC.COLLECTIVE R235, `(.L_x_1190) ;  /* 0x00000000eb087348 */ /* 0x000fea0003c00000 */
[----:B------:R0:W1:Y:S02]  /*124c0*/  SHFL.IDX P3, R236, R234, R233, R232 ;  /* 0x000000e9eaec7389 */ /* 0x00006400000600e8 */
[----:B01----:R-:W-:Y:S05]  /*124d0*/  ENDCOLLECTIVE ;  /* 0x000000000000791b */ /* 0x003fea0003800000 */
.L_x_1190:
[----:B------:R-:W-:Y:S01]  /*124e0*/  MOV R234, R72 ;  /* 0x0000004800ea7202 */ /* 0x000fe20000000f00 */
[----:B------:R-:W-:Y:S01]  /*124f0*/  FADD.FTZ R240, R236, R240 ;  /* 0x000000f0ecf07221 */ /* 0x000fe20000010000 */
[----:B------:R-:W-:-:S07]  /*12500*/  MOV R236, 0x1f ;  /* 0x0000001f00ec7802 */ /* 0x000fce0000000f00 */
[----:B------:R-:W-:Y:S05]  /*12510*/  WARPSYNC.COLLECTIVE R235, `(.L_x_1191) ;  /* 0x00000000eb087348 */ /* 0x000fea0003c00000 */
[----:B------:R0:W1:Y:S02]  /*12520*/  SHFL.DOWN P0, R232, R252, R251, R236 ;  /* 0x080000fbfce87389 */ /* 0x00006400000000ec */
[----:B01----:R-:W-:Y:S05]  /*12530*/  ENDCOLLECTIVE ;  /* 0x000000000000791b */ /* 0x003fea0003800000 */
.L_x_1191:
[----:B------:R-:W-:Y:S02]  /*12540*/  MOV R252, R77 ;  /* 0x0000004d00fc7202 */ /* 0x000fe40000000f00 */
[----:B------:R-:W-:-:S07]  /*12550*/  MOV R76, R232 ;  /* 0x000000e8004c7202 */ /* 0x000fce0000000f00 */
[----:B------:R-:W-:Y:S05]  /*12560*/  WARPSYNC.COLLECTIVE R235, `(.L_x_1192) ;  /* 0x00000000eb087348 */ /* 0x000fea0003c00000 */
[----:B------:R0:W1:Y:S02]  /*12570*/  SHFL.DOWN P0, R232, R252, R251, R236 ;  /* 0x080000fbfce87389 */ /* 0x00006400000000ec */
[----:B01----:R-:W-:Y:S05]  /*12580*/  ENDCOLLECTIVE ;  /* 0x000000000000791b */ /* 0x003fea0003800000 */
.L_x_1192:
[----:B------:R-:W-:Y:S02]  /*12590*/  MOV R252, R78 ;  /* 0x0000004e00fc7202 */ /* 0x000fe40000000f00 */
[----:B------:R-:W-:-:S07]  /*125a0*/  MOV R77, R232 ;  /* 0x000000e8004d7202 */ /* 0x000fce0000000f00 */
[----:B------:R-:W-:Y:S05]  /*125b0*/  WARPSYNC.COLLECTIVE R235, `(.L_x_1193) ;  /* 0x00000000eb087348 */ /* 0x000fea0003c00000 */
[----:B------:R0:W1:Y:S02]  /*125c0*/  SHFL.DOWN P0, R232, R252, R251, R236 ;  /* 0x080000fbfce87389 */ /* 0x00006400000000ec */
[----:B01----:R-:W-:Y:S05]  /*125d0*/  ENDCOLLECTIVE ;  /* 0x000000000000791b */ /* 0x003fea0003800000 */
.L_x_1193:
[----:B------:R-:W-:Y:S02]  /*125e0*/  MOV R252, R79 ;  /* 0x0000004f00fc7202 */ /* 0x000fe40000000f00 */
[----:B------:R-:W-:-:S07]  /*125f0*/  MOV R78, R232 ;  /* 0x000000e8004e7202 */ /* 0x000fce0000000f00 */
[----:B------:R-:W-:Y:S05]  /*12600*/  WARPSYNC.COLLECTIVE R235, `(.L_x_1194) ;  /* 0x00000000eb087348 */ /* 0x000fea0003c00000 */
[----:B------:R0:W1:Y:S02]  /*12610*/  SHFL.DOWN P0, R232, R252, R251, R236 ;  /* 0x080000fbfce87389 */ /* 0x00006400000000ec */
[----:B01----:R-:W-:Y:S05]  /*12620*/  ENDCOLLECTIVE ;  /* 0x000000000000791b */ /* 0x003fea0003800000 */
.L_x_1194:
[----:B------:R-:W-:Y:S01]  /*12630*/  MOV R79, R232 ;  /* 0x000000e8004f7202 */ /* 0x000fe20000000f00 */
[----:B------:R-:W-:-:S07]  /*12640*/  HFMA2 R232, -RZ, RZ, 0, 1.847743988037109375e-06 ;  /* 0x0000001fffe87431 */ /* 0x000fce00000001ff */
[----:B------:R-:W-:Y:S05]  /*12650*/  WARPSYNC.COLLECTIVE R235, `(.L_x_1195) ;  /* 0x00000000eb087348 */ /* 0x000fea0003c00000 */
[----:B------:R0:W1:Y:S02]  /*12660*/  SHFL.IDX P3, R236, R234, R233, R232 ;  /* 0x000000e9eaec7389 */ /* 0x00006400000600e8 */
[----:B01----:R-:W-:Y:S05]  /*12670*/  ENDCOLLECTIVE ;  /* 0x000000000000791b */ /* 0x003fea0003800000 */
.L_x_1195:
[----:B------:R-:W-:Y:S02]  /*12680*/  MOV R234, R73 ;  /* 0x0000004900ea7202 */ /* 0x000fe40000000f00 */
[----:B------:R-:W-:-:S07]  /*12690*/  MOV R72, R236 ;  /* 0x000000ec00487202 */ /* 0x000fce0000000f00 */
[----:B------:R-:W-:Y:S05]  /*126a0*/  WARPSYNC.COLLECTIVE R235, `(.L_x_1196) ;  /* 0x00000000eb087348 */ /* 0x000fea0003c00000 */
[----:B------:R0:W1:Y:S02]  /*126b0*/  SHFL.IDX P3, R236, R234, R233, R232 ;  /* 0x000000e9eaec7389 */ /* 0x00006400000600e8 */
[----:B01----:R-:W-:Y:S05]  /*126c0*/  ENDCOLLECTIVE ;  /* 0x000000000000791b */ /* 0x003fea0003800000 */
.L_x_1196:
[----:B------:R-:W-:Y:S02]  /*126d0*/  MOV R234, R74 ;  /* 0x0000004a00ea7202 */ /* 0x000fe40000000f00 */
[----:B------:R-:W-:-:S07]  /*126e0*/  MOV R73, R236 ;  /* 0x000000ec00497202 */ /* 0x000fce0000000f00 */
[----:B------:R-:W-:Y:S05]  /*126f0*/  WARPSYNC.COLLECTIVE R235, `(.L_x_1197) ;  /* 0x00000000eb087348 */ /* 0x000fea0003c00000 */
[----:B------:R0:W1:Y:S02]  /*12700*/  SHFL.IDX P3, R236, R234, R233, R232 ;  /* 0x000000e9eaec7389 */ /* 0x00006400000600e8 */
[----:B01----:R-:W-:Y:S05]  /*12710*/  ENDCOLLECTIVE ;  /* 0x000000000000791b */ /* 0x003fea0003800000 */
.L_x_1197:
[----:B------:R-:W-:Y:S02]  /*12720*/  MOV R234, R75 ;  /* 0x0000004b00ea7202 */ /* 0x000fe40000000f00 */
[----:B------:R-:W-:-:S07]  /*12730*/  MOV R74, R236 ;  /* 0x000000ec004a7202 */ /* 0x000fce0000000f00 */
[----:B------:R-:W-:Y:S05]  /*12740*/  WARPSYNC.COLLECTIVE R235, `(.L_x_1198) ;  /* 0x00000000eb087348 */ /* 0x000fea0003c00000 */
[----:B------:R0:W1:Y:S02]  /*12750*/  SHFL.IDX P3, R236, R234, R233, R232 ;  /* 0x000000e9eaec7389 */ /* 0x00006400000600e8 */
[----:B01----:R-:W-:Y:S05]  /*12760*/  ENDCOLLECTIVE ;  /* 0x000000000000791b */ /* 0x003fea0003800000 */
.L_x_1198:
[----:B------:R-:W-:Y:S01]  /*12770*/  MOV R75, R236 ;  /* 0x000000ec004b7202 */ /* 0x000fe20000000f00 */
[----:B------:R-:W-:Y:S06]  /*12780*/  BRA `(.L_x_1199) ;  /* 0xffffff7800a87947 */ /* 0x000fec000383ffff */
.L_x_1200:
        /* <DEDUP_REMOVED lines=15> */
.L_x_18669:


//--------------------- .text._Z25selective_scan_bwd_kernelI32Selective_Scan_bwd_kernel_traitsILi128ELi16ELb0ELb0ELb1ELb1ELb1EN3c104HalfENS1_7complexIfEEEEv12SSMParamsBwd --------------------------
	.section	.text._Z25selective_scan_bwd_kernelI32Selective_Scan_bwd_kernel_traitsILi128ELi16ELb0ELb0ELb1ELb1ELb1EN3c104HalfENS1_7complexIfEEEEv12SSMParamsBwd,"ax",@progbits
	.align	128
        .global         _Z25selective_scan_bwd_kernelI32Selective_Scan_bwd_kernel_traitsILi128ELi16ELb0ELb0ELb1ELb1ELb1EN3c104HalfENS1_7complexIfEEEEv12SSMParamsBwd
        .type           _Z25selective_scan_bwd_kernelI32Selective_Scan_bwd_kernel_traitsILi128ELi16ELb0ELb0ELb1ELb1ELb1EN3c104HalfENS1_7complexIfEEEEv12SSMParamsBwd,@function
        .size           _Z25selective_scan_bwd_kernelI32Selective_Scan_bwd_kernel_traitsILi128ELi16ELb0ELb0ELb1ELb1ELb1EN3c104HalfENS1_7complexIfEEEEv12SSMParamsBwd,(.L_x_18670 - _Z25selective_scan_bwd_kernelI32Selective_Scan_bwd_kernel_traitsILi128ELi16ELb0ELb0ELb1ELb1ELb1EN3c104HalfENS1_7complexIfEEEEv12SSMParamsBwd)
        .other          _Z25selective_scan_bwd_kernelI32Selective_Scan_bwd_kernel_traitsILi128ELi16ELb0ELb0ELb1ELb1ELb1EN3c104HalfENS1_7complexIfEEEEv12SSMParamsBwd,@"STO_CUDA_ENTRY STV_DEFAULT"
_Z25selective_scan_bwd_kernelI32Selective_Scan_bwd_kernel_traitsILi128ELi16ELb0ELb0ELb1ELb1ELb1EN3c104HalfENS1_7complexIfEEEEv12SSMParamsBwd:
.text._Z25selective_scan_bwd_kernelI32Selective_Scan_bwd_kernel_traitsILi128ELi16ELb0ELb0ELb1ELb1ELb1EN3c104HalfENS1_7complexIfEEEEv12SSMParamsBwd:
        /* <DEDUP_REMOVED lines=28> */
[----:B------:R-:W3:Y:S03]  /*01c0*/  LDCU.64 UR14, c[0x0][0x3d0] ;  /* 0x00007a00ff0e77ac */ /* 0x000ee60008000a00 */
        /* <DEDUP_REMOVED lines=8> */
[----:B------:R-:W-:-:S13]  /*0250*/  R2UR UR29, R0 ;  /* 0x00000000001d72ca */ /* 0x000fda00000e0000 */
        /* <DEDUP_REMOVED lines=8> */
[----:B------:R-:W-:-:S02]  /*02e0*/  UIMAD UR7, UR12, UR19, UR5 ;  /* 0x000000130c0772a4 */ /* 0x000fc4000f8e0205 */
[----:B------:R-:W-:Y:S02]  /*02f0*/  UIMAD UR20, UR12, UR23, UR17 ;  /* 0x000000170c1472a4 */ /* 0x000fe4000f8e0211 */
[----:B------:R-:W-:Y:S01]  /*0300*/  UIADD3 UR18, UP0, UPT, UR13, UR4, URZ ;  /* 0x000000040d127290 */ /* 0x000fe2000ff1e0ff */
[----:B------:R-:W3:Y:S02]  /*0310*/  LDCU.128 UR8, c[0x0][0x460] ;  /* 0x00008c00ff0877ac */ /* 0x000ee40008000c00 */
[----:B------:R-:W-:Y:S01]  /*0320*/  UMOV UR4, URZ ;  /* 0x000000ff00047c82 */ /* 0x000fe20008000000 */
[----:B------:R-:W-:Y:S02]  /*0330*/  USHF.R.S32.HI UR21, URZ, 0x1f, UR13 ;  /* 0x0000001fff157899 */ /* 0x000fe4000801140d */
[----:B------:R-:W-:Y:S02]  /*0340*/  UIADD3 UR16, UP2, UPT, UR13, UR16, URZ ;  /* 0x000000100d107290 */ /* 0x000fe4000ff5e0ff */
[----:B------:R-:W-:Y:S01]  /*0350*/  UIADD3.X UR7, UPT, UPT, UR21, UR7, URZ, UP0, !UPT ;  /* 0x0000000715077290 */ /* 0x000fe200087fe4ff */
[----:B0-----:R-:W-:Y:S01]  /*0360*/  IADD3 R2, PT, PT, R0, 0xffffffe, RZ ;  /* 0x0ffffffe00027810 */ /* 0x001fe20007ffe0ff */
[----:B------:R-:W-:Y:S01]  /*0370*/  UIADD3.X UR20, UPT, UPT, UR21, UR20, URZ, UP2, !UPT ;  /* 0x0000001415147290 */ /* 0x000fe200097fe4ff */
[----:B------:R-:W-:Y:S01]  /*0380*/  MOV R0, UR12 ;  /* 0x0000000c00007c02 */ /* 0x000fe20008000f00 */
[----:B------:R-:W0:Y:S03]  /*0390*/  LDCU.64 UR22, c[0x0][0x4d8] ;  /* 0x00009b00ff1677ac */ /* 0x000e260008000a00 */
[----:B------:R-:W5:Y:S01]  /*03a0*/  F2I.FTZ.U32.TRUNC.NTZ R2, R2 ;  /* 0x0000000200027305 */ /* 0x000f62000021f000 */
[----:B------:R-:W-:Y:S01]  /*03b0*/  IABS R0, R0 ;  /* 0x0000000000007213 */ /* 0x000fe20000000000 */
[----:B---3--:R-:W-:-:S03]  /*03c0*/  ULEA UR19, UP3, UR16, UR10, 0x1 ;  /* 0x0000000a10137291 */ /* 0x008fc6000f8608ff */
[----:B------:R-:W-:Y:S01]  /*03d0*/  R2UR UR27, R0 ;  /* 0x00000000001b72ca */ /* 0x000fe200000e0000 */
[----:B------:R-:W-:Y:S01]  /*03e0*/  ULEA.HI.X UR20, UR16, UR11, UR20, 0x1, UP3 ;  /* 0x0000000b10147291 */ /* 0x000fe200098f0c14 */
[----:B-----5:R-:W-:Y:S01]  /*03f0*/  R2UR UR5, R2 ;  /* 0x00000000020572ca */ /* 0x020fe200000e0000 */
[----:B0-----:R-:W-:-:S12]  /*0400*/  USHF.R.U64 UR11, UR22, 0x1, UR23 ;  /* 0x00000001160b7899 */ /* 0x001fd80008001217 */
[----:B------:R-:W-:-:S04]  /*0410*/  UIADD3 UR17, UPT, UPT, URZ, -UR5, URZ ;  /* 0x80000005ff117290 */ /* 0x000fc8000fffe0ff */
[----:B------:R-:W-:-:S04]  /*0420*/  UIMAD UR17, UR17, UR29, URZ ;  /* 0x0000001d111172a4 */ /* 0x000fc8000f8e02ff */
[----:B------:R-:W-:Y:S02]  /*0430*/  UIMAD.WIDE.U32 UR4, UR5, UR17, UR4 ;  /* 0x00000011050472a5 */ /* 0x000fe4000f8e0004 */
[----:B------:R-:W-:Y:S02]  /*0440*/  ULEA UR17, UP1, UR18, UR8, 0x1 ;  /* 0x0000000812117291 */ /* 0x000fe4000f8208ff */
[----:B------:R-:W-:Y:S02]  /*0450*/  UIMAD.WIDE.U32 UR4, UR5, UR27, URZ ;  /* 0x0000001b050472a5 */ /* 0x000fe4000f8e00ff */
[----:B------:R-:W-:Y:S02]  /*0460*/  ULEA.HI.X UR18, UR18, UR9, UR7, 0x1, UP1 ;  /* 0x0000000912127291 */ /* 0x000fe400088f0c07 */
[----:B------:R-:W-:Y:S02]  /*0470*/  UISETP.NE.AND UP1, UPT, UR28, URZ, UPT ;  /* 0x000000ff1c00728c */ /* 0x000fe4000bf25270 */
[----:B------:R-:W-:Y:S01]  /*0480*/  UIMAD.WIDE.U32 UR8, UR6, UR14, URZ ;  /* 0x0000000e060872a5 */ /* 0x000fe2000f8e00ff */
[----:B------:R-:W-:Y:S01]  /*0490*/  UMOV UR7, UR5 ;  /* 0x0000000500077c82 */ /* 0x000fe20008000000 */
[----:B--2---:R-:W-:-:S02]  /*04a0*/  UIMAD.WIDE.U32 UR4, UR6, UR24, URZ ;  /* 0x00000018060472a5 */ /* 0x004fc4000f8e00ff */
[----:B------:R-:W-:Y:S02]  /*04b0*/  UIADD3 UR10, UPT, UPT, -UR7, URZ, URZ ;  /* 0x000000ff070a7290 */ /* 0x000fe4000fffe1ff */
[----:B------:R-:W-:Y:S02]  /*04c0*/  UIMAD UR5, UR6, UR25, UR5 ;  /* 0x00000019060572a4 */ /* 0x000fe4000f8e0205 */
[----:B------:R-:W-:Y:S02]  /*04d0*/  UIMAD UR10, UR29, UR10, UR27 ;  /* 0x0000000a1d0a72a4 */ /* 0x000fe4000f8e021b */
[----:B------:R-:W-:Y:S02]  /*04e0*/  UIMAD.WIDE.U32 UR4, UR12, UR30, UR4 ;  /* 0x0000001e0c0472a5 */ /* 0x000fe4000f8e0004 */
[----:B------:R-:W-:Y:S02]  /*04f0*/  UISETP.GT.U32.AND UP2, UPT, UR29, UR10, UPT ;  /* 0x0000000a1d00728c */ /* 0x000fe4000bf44070 */
[----:B------:R-:W-:-:S02]  /*0500*/  UIMAD UR22, UR12, UR31, UR5 ;  /* 0x0000001f0c1672a4 */ /* 0x000fc4000f8e0205 */
[----:B------:R-:W-:Y:S01]  /*0510*/  ULOP3.LUT UR5, UR12, UR28, URZ, 0x3c, !UPT ;  /* 0x0000001c0c057292 */ /* 0x000fe2000f8e3cff */
[----:B------:R-:W0:Y:S01]  /*0520*/  LDCU.64 UR24, c[0x0][0x3e8] ;  /* 0x00007d00ff1877ac */ /* 0x000e220008000a00 */
[----:B------:R-:W2:Y:S05]  /*0530*/  LDCU.64 UR30, c[0x0][0x4e0] ;  /* 0x00009c00ff1e77ac */ /* 0x000eaa0008000a00 */
[----:B------:R-:W-:Y:S02]  /*0540*/  @!UP2 UIADD3 UR10, UPT, UPT, UR10, -UR29, URZ ;  /* 0x8000001d0a0aa290 */ /* 0x000fe4000fffe0ff */
[----:B------:R-:W-:Y:S02]  /*0550*/  @!UP2 UIADD3 UR7, UPT, UPT, UR7, 0x1, URZ ;  /* 0x000000010707a890 */ /* 0x000fe4000fffe0ff */
[----:B------:R-:W-:-:S02]  /*0560*/  UISETP.GE.U32.AND UP0, UPT, UR10, UR29, UPT ;  /* 0x0000001d0a00728c */ /* 0x000fc4000bf06070 */
[----:B------:R-:W-:Y:S02]  /*0570*/  UISETP.GE.AND UP2, UPT, UR5, URZ, UPT ;  /* 0x000000ff0500728c */ /* 0x000fe4000bf46270 */
[----:B------:R-:W-:Y:S02]  /*0580*/  UIADD3 UR4, UP3, UPT, UR13, UR4, URZ ;  /* 0x000000040d047290 */ /* 0x000fe4000ff7e0ff */
[----:B------:R-:W-:Y:S02]  /*0590*/  UIMAD UR9, UR6, UR15, UR9 ;  /* 0x0000000f060972a4 */ /* 0x000fe4000f8e0209 */
[----:B------:R-:W-:Y:S02]  /*05a0*/  UIADD3.X UR22, UPT, UPT, UR21, UR22, URZ, UP3, !UPT ;  /* 0x0000001615167290 */ /* 0x000fe40009ffe4ff */
[----:B------:R-:W-:Y:S02]  /*05b0*/  USHF.R.U32.HI UR14, URZ, 0x1, UR23 ;  /* 0x00000001ff0e7899 */ /* 0x000fe40008011617 */
[----:B------:R-:W-:-:S02]  /*05c0*/  @UP0 UIADD3 UR7, UPT, UPT, UR7, 0x1, URZ ;  /* 0x0000000107070890 */ /* 0x000fc4000fffe0ff */
[----:B------:R-:W-:Y:S02]  /*05d0*/  UISETP.NE.U32.AND UP0, UPT, UR36, URZ, UPT ;  /* 0x000000ff2400728c */ /* 0x000fe4000bf05070 */
[----:B------:R-:W-:Y:S02]  /*05e0*/  @!UP2 UIADD3 UR7, UPT, UPT, -UR7, URZ, URZ ;  /* 0x000000ff0707a290 */ /* 0x000fe4000fffe1ff */
[----:B------:R-:W-:Y:S02]  /*05f0*/  UISETP.NE.AND.EX UP0, UPT, UR37, URZ, UPT, UP0 ;  /* 0x000000ff2500728c */ /* 0x000fe4000bf05300 */
[----:B----4-:R-:W-:Y:S02]  /*0600*/  ULEA UR21, UP2, UR4, UR34, 0x1 ;  /* 0x0000002204157291 */ /* 0x010fe4000f8408ff */
[----:B------:R-:W-:Y:S02]  /*0610*/  @!UP1 ULOP3.LUT UR7, URZ, UR28, URZ, 0x33, !UPT ;  /* 0x0000001cff079292 */ /* 0x000fe4000f8e33ff */
[----:B------:R-:W-:-:S02]  /*0620*/  ULEA.HI.X UR22, UR4, UR35, UR22, 0x1, UP2 ;  /* 0x0000002304167291 */ /* 0x000fc400090f0c16 */
[----:B------:R-:W-:Y:S01]  /*0630*/  USHF.R.S32.HI UR4, URZ, 0x1f, UR7 ;  /* 0x0000001fff047899 */ /* 0x000fe20008011407 */
[----:B------:R-:W3:Y:S02]  /*0640*/  LDCU.64 UR28, c[0x0][0x540] ;  /* 0x0000a800ff1c77ac */ /* 0x000ee40008000a00 */
[----:B------:R-:W4:Y:S01]  /*0650*/  @UP0 LDCU UR15, c[0x0][0x384] ;  /* 0x00007080ff0f07ac */ /* 0x000f220008000800 */
[----:B0-----:R-:W-:Y:S02]  /*0660*/  UIMAD UR5, UR4, UR24, URZ ;  /* 0x00000018040572a4 */ /* 0x001fe4000f8e02ff */
[----:B--2---:R-:W-:Y:S01]  /*0670*/  UIMAD UR13, UR4, UR30, URZ ;  /* 0x0000001e040d72a4 */ /* 0x004fe2000f8e02ff */
[----:B------:R-:W0:Y:S01]  /*0680*/  @UP0 LDCU UR16, c[0x0][0x38c] ;  /* 0x00007180ff1007ac */ /* 0x000e220008000800 */
[----:B------:R-:W2:Y:S01]  /*0690*/  LDCU.64 UR34, c[0x0][0x450] ;  /* 0x00008a00ff2277ac */ /* 0x000ea20008000a00 */
[----:B------:R-:W-:Y:S02]  /*06a0*/  UIMAD UR10, UR7, UR25, UR5 ;  /* 0x00000019070a72a4 */ /* 0x000fe4000f8e0205 */
[----:B------:R-:W-:-:S02]  /*06b0*/  UIMAD.WIDE.U32 UR4, UR7, UR30, URZ ;  /* 0x0000001e070472a5 */ /* 0x000fc4000f8e00ff */
[----:B------:R-:W-:Y:S02]  /*06c0*/  UIMAD UR13, UR7, UR31, UR13 ;  /* 0x0000001f070d72a4 */ /* 0x000fe4000f8e020d */
[----:B------:R-:W-:Y:S01]  /*06d0*/  UIMAD.WIDE.U32 UR8, UR7, UR24, UR8 ;  /* 0x00000018070872a5 */ /* 0x000fe2000f8e0008 */
[----:B------:R-:W5:Y:S01]  /*06e0*/  @UP0 LDCU.64 UR30, c[0x0][0x480] ;  /* 0x00009000ff1e07ac */ /* 0x000f620008000a00 */
[----:B------:R-:W-:Y:S02]  /*06f0*/  ULEA UR7, UR26, 0xfffff000, 0xc ;  /* 0xfffff0001a077891 */ /* 0x000fe4000f8e60ff */
[----:B------:R-:W-:Y:S02]  /*0700*/  UIADD3 UR5, UPT, UPT, UR5, UR13, URZ ;  /* 0x0000000d05057290 */ /* 0x000fe4000fffe0ff */
[----:B------:R-:W-:Y:S02]  /*0710*/  UIADD3 UR24, UP1, UPT, UR7, UR8, URZ ;  /* 0x0000000807187290 */ /* 0x000fe4000ff3e0ff */
[----:B----4-:R-:W-:-:S02]  /*0720*/  @UP0 UIMAD UR8, UR6, UR15, UR12 ;  /* 0x0000000f060802a4 */ /* 0x010fc4000f8e020c */
[----:B------:R-:W-:Y:S02]  /*0730*/  UIADD3 UR10, UPT, UPT, UR9, UR10, URZ ;  /* 0x0000000a090a7290 */ /* 0x000fe4000fffe0ff */
[----:B------:R-:W-:Y:S02]  /*0740*/  UIMAD UR14, UR14, UR6, URZ ;  /* 0x000000060e0e72a4 */ /* 0x000fe4000f8e02ff */
[----:B------:R-:W-:Y:S02]  /*0750*/  UIMAD.WIDE.U32 UR4, UR6, UR11, UR4 ;  /* 0x0000000b060472a5 */ /* 0x000fe4000f8e0004 */
[----:B------:R-:W-:Y:S02]  /*0760*/  @UP0 UIMAD UR8, UR8, UR26, URZ ;  /* 0x0000001a080802a4 */ /* 0x000fe4000f8e02ff */
[----:B------:R-:W-:Y:S02]  /*0770*/  ULEA.HI.X.SX32 UR7, UR7, UR10, 0x1, UP1 ;  /* 0x0000000a07077291 */ /* 0x000fe400088f0eff */
[----:B------:R-:W-:-:S02]  /*0780*/  UIADD3 UR11, UPT, UPT, UR5, UR14, URZ ;  /* 0x0000000e050b7290 */ /* 0x000fc4000fffe0ff */
[----:B---3--:R-:W-:Y:S02]  /*0790*/  ULEA UR10, UP1, UR4, UR28, 0x3 ;  /* 0x0000001c040a7291 */ /* 0x008fe4000f8218ff */
[----:B0-----:R-:W-:Y:S02]  /*07a0*/  @UP0 UIMAD UR8, UR8, UR16, URZ ;  /* 0x00000010080802a4 */ /* 0x001fe4000f8e02ff */
[----:B--2---:R-:W-:Y:S02]  /*07b0*/  ULEA UR23, UP2, UR24, UR34, 0x1 ;  /* 0x0000002218177291 */ /* 0x004fe4000f8408ff */
        /* <DEDUP_REMOVED lines=16> */
[----:B------:R-:W-:-:S04]  /*08c0*/  LOP3.LUT R0, R0, 0x1f, RZ, 0xc0, !PT ;  /* 0x0000001f00007812 */ /* 0x000fc800078ec0ff */
[----:B-12---:R-:W-:-:S07]  /*08d0*/  LOP3.LUT R2, R0, 0x3e00, R3, 0xf8, !PT ;  /* 0x00003e0000027812 */ /* 0x006fce00078ef803 */
.L_x_1334:
        /* <DEDUP_REMOVED lines=17> */
[----:B------:R-:W-:Y:S01]  /*09f0*/  ISETP.GE.AND P0, PT, R2, UR31, PT ;  /* 0x0000001f02007c0c */ /* 0x000fe2000bf06270 */
[----:B------:R-:W-:Y:S01]  /*0a00*/  BAR.SYNC.DEFER_BLOCKING 0x0 ;  /* 0x0000000000007b1d */ /* 0x000fe20000010000 */
[----:B------:R-:W-:Y:S02]  /*0a10*/  PRMT R35, RZ, 0x7610, R35 ;  /* 0x00007610ff237816 */ /* 0x000fe40000000023 */
[----:B------:R-:W-:Y:S02]  /*0a20*/  P2R R74, PR, RZ, 0x1 ;  /* 0x00000001ff4a7803 */ /* 0x000fe40000000000 */
[----:B0-----:R-:W-:Y:S02]  /*0a30*/  SHF.L.U32 R2, R183, 0x4, RZ ;  /* 0x00000004b7027819 */ /* 0x001fe400000006ff */
[----:B------:R-:W-:-:S02]  /*0a40*/  PRMT R34, RZ, 0x7610, R34 ;  /* 0x00007610ff227816 */ /* 0x000fc40000000022 */
[----:B------:R-:W-:Y:S02]  /*0a50*/  LOP3.LUT R41, R2, 0x3e00, RZ, 0xc0, !PT ;  /* 0x00003e0002297812 */ /* 0x000fe400078ec0ff */
[----:B------:R-:W-:Y:S02]  /*0a60*/  PRMT R37, RZ, 0x7610, R37 ;  /* 0x00007610ff257816 */ /* 0x000fe40000000025 */
[C---:B------:R-:W-:Y:S02]  /*0a70*/  LOP3.LUT R20, R41.reuse, 0x20, R0, 0xfe, !PT ;  /* 0x0000002029147812 */ /* 0x040fe400078efe00 */
[----:B------:R-:W-:Y:S02]  /*0a80*/  LOP3.LUT R21, R41, R0, RZ, 0xfc, !PT ;  /* 0x0000000029157212 */ /* 0x000fe400078efcff */
[----:B------:R-:W-:Y:S02]  /*0a90*/  PRMT R36, RZ, 0x7610, R36 ;  /* 0x00007610ff247816 */ /* 0x000fe40000000024 */
[----:B------:R-:W-:-:S02]  /*0aa0*/  SHF.L.U32 R2, R21, 0x1, RZ ;  /* 0x0000000115027819 */ /* 0x000fc400000006ff */
[----:B------:R-:W-:Y:S02]  /*0ab0*/  PRMT R39, RZ, 0x7610, R39 ;  /* 0x00007610ff277816 */ /* 0x000fe40000000027 */
[----:B------:R-:W-:Y:S01]  /*0ac0*/  PRMT R38, RZ, 0x7610, R38 ;  /* 0x00007610ff267816 */ /* 0x000fe20000000026 */
[----:B------:R-:W2:Y:S01]  /*0ad0*/  @!P0 LDG.E.U16 R24, desc[UR32][R22.64] ;  /* 0x0000002016188981 */ /* 0x000ea2000c1e1500 */
[----:B------:R-:W-:Y:S02]  /*0ae0*/  ISETP.GE.AND P0, PT, R20, UR31, PT ;  /* 0x0000001f14007c0c */ /* 0x000fe4000bf06270 */
[C---:B------:R-:W-:Y:S02]  /*0af0*/  IADD3 R4, P1, PT, R2.reuse, UR19, RZ ;  /* 0x0000001302047c10 */ /* 0x040fe4000ff3e0ff */
[----:B------:R-:W-:Y:S02]  /*0b00*/  P2R R73, PR, RZ, 0x1 ;  /* 0x00000001ff497803 */ /* 0x000fe40000000000 */
[----:B------:R-:W-:-:S02]  /*0b10*/  IADD3 R2, P0, PT, R2, UR21, RZ ;  /* 0x0000001502027c10 */ /* 0x000fc4000ff1e0ff */
[----:B------:R-:W-:Y:S02]  /*0b20*/  LOP3.LUT R11, R21, 0xe0, RZ, 0xfc, !PT ;  /* 0x000000e0150b7812 */ /* 0x000fe400078efcff */
[----:B------:R-:W-:Y:S02]  /*0b30*/  IADD3.X R3, PT, PT, RZ, UR22, RZ, P0, !PT ;  /* 0x00000016ff037c10 */ /* 0x000fe400087fe4ff */
[----:B------:R-:W-:Y:S02]  /*0b40*/  ISETP.GE.AND P0, PT, R11, UR31, PT ;  /* 0x0000001f0b007c0c */ /* 0x000fe4000bf06270 */
[C---:B------:R-:W-:Y:S02]  /*0b50*/  LOP3.LUT R6, R21.reuse, 0x40, RZ, 0xfc, !PT ;  /* 0x0000004015067812 */ /* 0x040fe400078efcff */
[C---:B------:R-:W-:Y:S02]  /*0b60*/  LOP3.LUT R7, R21.reuse, 0x60, RZ, 0xfc, !PT ;  /* 0x0000006015077812 */ /* 0x040fe400078efcff */
[----:B------:R-:W-:-:S02]  /*0b70*/  LOP3.LUT R12, R21, 0x100, RZ, 0xfc, !PT ;  /* 0x00000100150c7812 */ /* 0x000fc400078efcff */
[C---:B------:R-:W-:Y:S02]  /*0b80*/  LOP3.LUT R10, R21.reuse, 0xc0, RZ, 0xfc, !PT ;  /* 0x000000c0150a7812 */ /* 0x040fe400078efcff */
[----:B------:R-:W-:Y:S02]  /*0b90*/  ISETP.GE.AND P6, PT, R6, UR31, PT ;  /* 0x0000001f06007c0c */ /* 0x000fe4000bfc6270 */
[----:B------:R-:W-:Y:S01]  /*0ba0*/  LOP3.LUT R9, R21, 0xa0, RZ, 0xfc, !PT ;  /* 0x000000a015097812 */ /* 0x000fe200078efcff */
[----:B------:R-:W3:Y:S01]  /*0bb0*/  @!P0 LDG.E.U16 R31, desc[UR32][R22.64+0x1c0] ;  /* 0x0001c020161f8981 */ /* 0x000ee2000c1e1500 */
[----:B------:R-:W-:Y:S02]  /*0bc0*/  ISETP.GE.AND P5, PT, R7, UR31, PT ;  /* 0x0000001f07007c0c */ /* 0x000fe4000bfa6270 */
[----:B------:R-:W-:Y:S02]  /*0bd0*/  P2R R77, PR, RZ, 0x1 ;  /* 0x00000001ff4d7803 */ /* 0x000fe40000000000 */
[----:B------:R-:W-:-:S02]  /*0be0*/  LOP3.LUT R8, R21, 0x80, RZ, 0xfc, !PT ;  /* 0x0000008015087812 */ /* 0x000fc400078efcff */
[----:B------:R-:W-:Y:S02]  /*0bf0*/  IADD3.X R5, PT, PT, RZ, UR20, RZ, P1, !PT ;  /* 0x00000014ff057c10 */ /* 0x000fe40008ffe4ff */
[----:B------:R-:W-:Y:S01]  /*0c00*/  ISETP.GE.AND P0, PT, R12, UR31, PT ;  /* 0x0000001f0c007c0c */ /* 0x000fe2000bf06270 */
[----:B------:R-:W4:Y:S01]  /*0c10*/  @!P6 LDG.E.U16 R26, desc[UR32][R22.64+0x80] ;  /* 0x00008020161ae981 */ /* 0x000f22000c1e1500 */
[----:B------:R-:W-:Y:S02]  /*0c20*/  ISETP.NE.AND P1, PT, R73, RZ, PT ;  /* 0x000000ff4900720c */ /* 0x000fe40003f25270 */
[----:B------:R-:W-:Y:S01]  /*0c30*/  ISETP.GE.AND P2, PT, R10, UR31, PT ;  /* 0x0000001f0a007c0c */ /* 0x000fe2000bf46270 */
[----:B------:R-:W5:Y:S01]  /*0c40*/  @!P5 LDG.E.U16 R27, desc[UR32][R22.64+0xc0] ;  /* 0x0000c020161bd981 */ /* 0x000f62000c1e1500 */
[----:B------:R-:W-:Y:S02]  /*0c50*/  ISETP.GE.AND P3, PT, R9, UR31, PT ;  /* 0x0000001f09007c0c */ /* 0x000fe4000bf66270 */
[----:B------:R-:W-:-:S02]  /*0c60*/  ISETP.GE.AND P4, PT, R8, UR31, PT ;  /* 0x0000001f08007c0c */ /* 0x000fc4000bf86270 */
[C---:B------:R-:W-:Y:S02]  /*0c70*/  LOP3.LUT R13, R21.reuse, 0x120, RZ, 0xfc, !PT ;  /* 0x00000120150d7812 */ /* 0x040fe400078efcff */
        /* <DEDUP_REMOVED lines=32> */
[----:B------:R-:W0:Y:S01]  /*0e80*/  S2UR UR8, SR_CgaCtaId ;  /* 0x00000000000879c3 */ /* 0x000e220000008800 */
[----:B------:R-:W-:Y:S01]  /*0e90*/  UMOV UR25, 0x400 ;  /* 0x0000040000197882 */ /* 0x000fe20000000000 */
[----:B------:R-:W-:-:S02]  /*0ea0*/  P2R R66, PR, RZ, 0x40 ;  /* 0x00000040ff427803 */ /* 0x000fc40000000000 */
[----:B------:R-:W-:Y:S02]  /*0eb0*/  P2R R82, PR, RZ, 0x40 ;  /* 0x00000040ff527803 */ /* 0x000fe40000000000 */
[----:B------:R-:W-:-:S04]  /*0ec0*/  ISETP.NE.AND P6, PT, R79, RZ, PT ;  /* 0x000000ff4f00720c */ /* 0x000fc80003fc5270 */
[----:B------:R-:W-:Y:S02]  /*0ed0*/  P2R R80, PR, RZ, 0x40 ;  /* 0x00000040ff507803 */ /* 0x000fe40000000000 */
[----:B------:R-:W-:Y:S01]  /*0ee0*/  ISETP.NE.AND P6, PT, R77, RZ, PT ;  /* 0x000000ff4d00720c */ /* 0x000fe20003fc5270 */
[----:B0-----:R-:W-:Y:S01]  /*0ef0*/  ULEA UR25, UR8, UR25, 0x18 ;  /* 0x0000001908197291 */ /* 0x001fe2000f8ec0ff */
[----:B-1----:R-:W-:-:S04]  /*0f00*/  IADD3 R40, PT, PT, R41, R244, RZ ;  /* 0x000000f429287210 */ /* 0x002fc80007ffe0ff */
[C---:B------:R-:W-:Y:S02]  /*0f10*/  IADD3 R23, PT, PT, R40.reuse, 0xa0, RZ ;  /* 0x000000a028177810 */ /* 0x040fe40007ffe0ff */
[C---:B------:R-:W-:Y:S02]  /*0f20*/  IADD3 R43, PT, PT, R40.reuse, 0x20, RZ ;  /* 0x00000020282b7810 */ /* 0x040fe40007ffe0ff */
[C---:B------:R-:W-:Y:S02]  /*0f30*/  IADD3 R45, PT, PT, R40.reuse, 0x40, RZ ;  /* 0x00000040282d7810 */ /* 0x040fe40007ffe0ff */
        /* <DEDUP_REMOVED lines=9> */
[C---:B------:R-:W-:Y:S02]  /*0fd0*/  IADD3 R55, PT, PT, R40.reuse, 0x100, RZ ;  /* 0x0000010028377810 */ /* 0x040fe40007ffe0ff */
[----:B------:R-:W-:Y:S02]  /*0fe0*/  LEA R150, R41, UR25, 0x1 ;  /* 0x0000001929967c11 */ /* 0x000fe4000f8e08ff */
[----:B------:R-:W-:Y:S02]  /*0ff0*/  LEA.HI.SX32 R49, R49, R40, 0x1b ;  /* 0x0000002831317211 */ /* 0x000fe400078fdaff */
[----:B------:R-:W-:Y:S02]  /*1000*/  LEA R142, R23, UR25, 0x1 ;  /* 0x00000019178e7c11 */ /* 0x000fe4000f8e08ff */
[----:B------:R-:W-:Y:S02]  /*1010*/  IADD3 R57, PT, PT, R40, 0x120, RZ ;  /* 0x0000012028397810 */ /* 0x000fe40007ffe0ff */
[----:B------:R-:W-:-:S02]  /*1020*/  LEA R149, R43, UR25, 0x1 ;  /* 0x000000192b957c11 */ /* 0x000fc4000f8e08ff */
[----:B------:R-:W-:Y:S02]  /*1030*/  LOP3.LUT R23, R183, 0x3e0, RZ, 0xc0, !PT ;  /* 0x000003e0b7177812 */ /* 0x000fe400078ec0ff */
        /* <DEDUP_REMOVED lines=11> */
[C---:B------:R-:W-:Y:S02]  /*10f0*/  IADD3 R65, PT, PT, R40.reuse, 0x1a0, RZ ;  /* 0x000001a028417810 */ /* 0x040fe40007ffe0ff */
[----:B------:R-:W-:Y:S02]  /*1100*/  LEA.HI.SX32 R57, R57, R40, 0x1b ;  /* 0x0000002839397211 */ /* 0x000fe400078fdaff */
[----:B------:R-:W-:Y:S02]  /*1110*/  IADD3 R23, PT, PT, R23, R244, RZ ;  /* 0x000000f417177210 */ /* 0x000fe40007ffe0ff */
[----:B------:R-:W-:Y:S02]  /*1120*/  IADD3 R67, PT, PT, R40, 0x1c0, RZ ;  /* 0x000001c028437810 */ /* 0x000fe40007ffe0ff */
[----:B------:R-:W-:Y:S02]  /*1130*/  LEA.HI.SX32 R59, R59, R40, 0x1b ;  /* 0x000000283b3b7211 */ /* 0x000fe400078fdaff */
[----:B------:R-:W-:-:S02]  /*1140*/  LEA R140, R51, UR25, 0x1 ;  /* 0x00000019338c7c11 */ /* 0x000fc4000f8e08ff */
[----:B------:R-:W-:Y:S02]  /*1150*/  IADD3 R69, PT, PT, R40, 0x1e0, RZ ;  /* 0x000001e028457810 */ /* 0x000fe40007ffe0ff */
[-C--:B------:R-:W-:Y:S02]  /*1160*/  LEA.HI.SX32 R61, R61, R40.reuse, 0x1b ;  /* 0x000000283d3d7211 */ /* 0x080fe400078fdaff */
[----:B------:R-:W-:Y:S02]  /*1170*/  LEA R138, R53, UR25, 0x1 ;  /* 0x00000019358a7c11 */ /* 0x000fe4000f8e08ff */
[----:B------:R-:W-:Y:S02]  /*1180*/  P2R R64, PR, RZ, 0x40 ;  /* 0x00000040ff407803 */ /* 0x000fe40000000000 */
[----:B------:R-:W-:Y:S02]  /*1190*/  LEA.HI.SX32 R63, R63, R40, 0x1b ;  /* 0x000000283f3f7211 */ /* 0x000fe400078fdaff */
[----:B------:R-:W-:-:S02]  /*11a0*/  LEA R136, R55, UR25, 0x1 ;  /* 0x0000001937887c11 */ /* 0x000fc4000f8e08ff */
[----:B------:R-:W-:Y:S02]  /*11b0*/  ISETP.NE.AND P6, PT, R75, RZ, PT ;  /* 0x000000ff4b00720c */ /* 0x000fe40003fc5270 */
[-C--:B------:R-:W-:Y:S02]  /*11c0*/  LEA.HI.SX32 R65, R65, R40.reuse, 0x1b ;  /* 0x0000002841417211 */ /* 0x080fe400078fdaff */
[----:B------:R-:W-:Y:S02]  /*11d0*/  LEA R134, R57, UR25, 0x1 ;  /* 0x0000001939867c11 */ /* 0x000fe4000f8e08ff */
[----:B------:R-:W-:Y:S02]  /*11e0*/  SHF.L.U32 R23, R23, 0x4, RZ ;  /* 0x0000000417177819 */ /* 0x000fe400000006ff */
[----:B------:R-:W-:Y:S02]  /*11f0*/  LEA.HI.SX32 R67, R67, R40, 0x1b ;  /* 0x0000002843437211 */ /* 0x000fe400078fdaff */
[----:B------:R-:W-:-:S02]  /*1200*/  LEA R250, R59, UR25, 0x1 ;  /* 0x000000193bfa7c11 */ /* 0x000fc4000f8e08ff */
[----:B------:R-:W-:Y:S02]  /*1210*/  LEA.HI.SX32 R69, R69, R40, 0x1b ;  /* 0x0000002845457211 */ /* 0x000fe400078fdaff */
[----:B------:R-:W-:Y:S02]  /*1220*/  LEA R249, R61, UR25, 0x1 ;  /* 0x000000193df97c11 */ /* 0x000fe4000f8e08ff */
[----:B------:R-:W-:Y:S02]  /*1230*/  LEA R248, R63, UR25, 0x1 ;  /* 0x000000193ff87c11 */ /* 0x000fe4000f8e08ff */
[----:B------:R-:W-:Y:S02]  /*1240*/  P2R R62, PR, RZ, 0x40 ;  /* 0x00000040ff3e7803 */ /* 0x000fe40000000000 */
[----:B------:R-:W-:Y:S02]  /*1250*/  LEA R247, R65, UR25, 0x1 ;  /* 0x0000001941f77c11 */ /* 0x000fe4000f8e08ff */
[----:B------:R-:W-:-:S02]  /*1260*/  LEA.HI.SX32 R98, R23, R23, 0x1b ;  /* 0x0000001717627211 */ /* 0x000fc400078fdaff */
[----:B------:R-:W-:Y:S02]  /*1270*/  ISETP.NE.AND P6, PT, R70, RZ, PT ;  /* 0x000000ff4600720c */ /* 0x000fe40003fc5270 */
        /* <DEDUP_REMOVED lines=10> */
[----:B--2---:R0:W-:Y:S01]  /*1320*/  STS.U16 [R150], R24 ;  /* 0x0000001896007388 */ /* 0x0041e20000000400 */
[----:B------:R-:W-:Y:S02]  /*1330*/  ISETP.NE.AND P6, PT, R74, RZ, PT ;  /* 0x000000ff4a00720c */ /* 0x000fe40003fc5270 */
[----:B------:R-:W-:Y:S01]  /*1340*/  PRMT R22, RZ, 0x7610, R22 ;  /* 0x00007610ff167816 */ /* 0x000fe20000000016 */
[----:B----4-:R1:W-:Y:S04]  /*1350*/  STS.U16 [R149+0x40], R25 ;  /* 0x0000401995007388 */ /* 0x0103e80000000400 */
[----:B------:R2:W-:Y:S04]  /*1360*/  STS.U16 [R148+0x80], R26 ;  /* 0x0000801a94007388 */ /* 0x0005e80000000400 */
[----:B-----5:R4:W-:Y:S04]  /*1370*/  STS.U16 [R146+0xc0], R27 ;  /* 0x0000c01b92007388 */ /* 0x0209e80000000400 */
[----:B---3--:R3:W-:Y:S04]  /*1380*/  STS.U16 [R144+0x100], R28 ;  /* 0x0001001c90007388 */ /* 0x0087e80000000400 */
[----:B------:R5:W-:Y:S04]  /*1390*/  STS.U16 [R142+0x140], R29 ;  /* 0x0001401d8e007388 */ /* 0x000be80000000400 */
[----:B------:R-:W-:Y:S04]  /*13a0*/  STS.U16 [R140+0x180], R30 ;  /* 0x0001801e8c007388 */ /* 0x000fe80000000400 */
[----:B------:R-:W-:Y:S04]  /*13b0*/  STS.U16 [R138+0x1c0], R31 ;  /* 0x0001c01f8a007388 */ /* 0x000fe80000000400 */
[----:B------:R-:W-:Y:S04]  /*13c0*/  STS.U16 [R136+0x200], R32 ;  /* 0x0002002088007388 */ /* 0x000fe80000000400 */
[----:B------:R-:W-:Y:S04]  /*13d0*/  STS.U16 [R134+0x240], R33 ;  /* 0x0002402186007388 */ /* 0x000fe80000000400 */
[----:B------:R-:W-:Y:S04]  /*13e0*/  STS.U16 [R250+0x280], R35 ;  /* 0x00028023fa007388 */ /* 0x000fe80000000400 */
[----:B------:R-:W-:Y:S04]  /*13f0*/  STS.U16 [R249+0x2c0], R34 ;  /* 0x0002c022f9007388 */ /* 0x000fe80000000400 */
[----:B------:R5:W-:Y:S04]  /*1400*/  STS.U16 [R248+0x300], R37 ;  /* 0x00030025f8007388 */ /* 0x000be80000000400 */
        /* <DEDUP_REMOVED lines=30> */
[----:B----4-:R-:W-:-:S11]  /*15f0*/  PRMT R27, RZ, 0x7610, R27 ;  /* 0x00007610ff1b7816 */ /* 0x010fd6000000001b */
[----:B------:R-:W4:Y:S01]  /*1600*/  @!P6 LDG.E.U16 R26, desc[UR32][R4.64+0xc0] ;  /* 0x0000c020041ae981 */ /* 0x000f22000c1e1500 */
[----:B------:R-:W-:Y:S02]  /*1610*/  ISETP.NE.AND P6, PT, R60, RZ, PT ;  /* 0x000000ff3c00720c */ /* 0x000fe40003fc5270 */
[----:B---3--:R-:W-:-:S11]  /*1620*/  PRMT R28, RZ, 0x7610, R28 ;  /* 0x00007610ff1c7816 */ /* 0x008fd6000000001c */
[----:B------:R-:W3:Y:S01]  /*1630*/  @!P6 LDG.E.U16 R27, desc[UR32][R4.64+0x100] ;  /* 0x00010020041be981 */ /* 0x000ee2000c1e1500 */
        /* <DEDUP_REMOVED lines=51> */
[----:B--2---:R-:W-:Y:S04]  /*1970*/  STS.U16 [R148+0x80], R25 ;  /* 0x0000801994007388 */ /* 0x004fe80000000400 */
[----:B----4-:R-:W-:Y:S04]  /*1980*/  STS.U16 [R146+0xc0], R26 ;  /* 0x0000c01a92007388 */ /* 0x010fe80000000400 */
[----:B---3--:R-:W-:Y:S04]  /*1990*/  STS.U16 [R144+0x100], R27 ;  /* 0x0001001b90007388 */ /* 0x008fe80000000400 */
        /* <DEDUP_REMOVED lines=46> */
[----:B0-----:R-:W-:-:S11]  /*1c80*/  PRMT R46, RZ, 0x7610, R46 ;  /* 0x00007610ff2e7816 */ /* 0x001fd6000000002e */
[----:B------:R-:W5:Y:S01]  /*1c90*/  @!P6 LDG.E.U16 R60, desc[UR32][R2.64+0x1c0] ;  /* 0x0001c020023ce981 */ /* 0x000f62000c1e1500 */
[----:B------:R-:W-:Y:S02]  /*1ca0*/  ISETP.NE.AND P6, PT, R86, RZ, PT ;  /* 0x000000ff5600720c */ /* 0x000fe40003fc5270 */
[----:B------:R-:W-:Y:S02]  /*1cb0*/  PRMT R61, RZ, 0x7610, R61 ;  /* 0x00007610ff3d7816 */ /* 0x000fe4000000003d */
[----:B------:R-:W-:Y:S02]  /*1cc0*/  PRMT R63, RZ, 0x7610, R63 ;  /* 0x00007610ff3f7816 */ /* 0x000fe4000000003f */
        /* <DEDUP_REMOVED lines=14> */
[----:B------:R0:W-:Y:S01]  /*1db0*/  STL [R1+0x24], R150 ;  /* 0x0000249601007387 */ /* 0x0001e20000100800 */
[----:B--2---:R-:W-:-:S03]  /*1dc0*/  HADD2.F32 R4, -RZ, R4.H0_H0 ;  /* 0x20000004ff047230 */ /* 0x004fc60000004100 */
[----:B------:R0:W-:Y:S04]  /*1dd0*/  STL [R1+0x20], R149 ;  /* 0x0000209501007387 */ /* 0x0001e80000100800 */
[----:B------:R0:W-:Y:S04]  /*1de0*/  STL [R1+0x1c], R148 ;  /* 0x00001c9401007387 */ /* 0x0001e80000100800 */
[----:B------:R0:W-:Y:S04]  /*1df0*/  STL [R1+0x18], R146 ;  /* 0x0000189201007387 */ /* 0x0001e80000100800 */
[----:B------:R0:W-:Y:S04]  /*1e00*/  STL [R1+0x14], R144 ;  /* 0x0000149001007387 */ /* 0x0001e80000100800 */
[----:B------:R0:W-:Y:S01]  /*1e10*/  STL [R1+0x10], R142 ;  /* 0x0000108e01007387 */ /* 0x0001e20000100800 */
[----:B------:R-:W-:-:S03]  /*1e20*/  FADD.FTZ R97, R4, UR7 ;  /* 0x0000000704617e21 */ /* 0x000fc60008010000 */
[----:B------:R0:W-:Y:S04]  /*1e30*/  STL [R1+0xc], R140 ;  /* 0x00000c8c01007387 */ /* 0x0001e80000100800 */
[----:B------:R0:W-:Y:S04]  /*1e40*/  STL [R1+0x8], R138 ;  /* 0x0000088a01007387 */ /* 0x0001e80000100800 */
[----:B------:R0:W-:Y:S04]  /*1e50*/  STL [R1+0x4], R136 ;  /* 0x0000048801007387 */ /* 0x0001e80000100800 */
[----:B------:R0:W-:Y:S01]  /*1e60*/  STL [R1], R134 ;  /* 0x0000008601007387 */ /* 0x0001e20000100800 */
[----:B------:R-:W-:-:S02]  /*1e70*/  P2R R68, PR, RZ, 0x20 ;  /* 0x00000020ff447803 */ /* 0x000fc40000000000 */
        /* <DEDUP_REMOVED lines=80> */
.L_x_1203:
[----:B------:R-:W-:Y:S05]  /*2380*/  BSYNC.RECONVERGENT B0 ;  /* 0x0000000000007941 */ /* 0x000fea0003800200 */
.L_x_1202:
        /* <DEDUP_REMOVED lines=33> */
.L_x_1205:
[----:B------:R-:W-:Y:S05]  /*25a0*/  BSYNC.RECONVERGENT B0 ;  /* 0x0000000000007941 */ /* 0x000fea0003800200 */
.L_x_1204:
        /* <DEDUP_REMOVED lines=33> */
.L_x_1207:
[----:B------:R-:W-:Y:S05]  /*27c0*/  BSYNC.RECONVERGENT B0 ;  /* 0x0000000000007941 */ /* 0x000fea0003800200 */
.L_x_1206:
        /* <DEDUP_REMOVED lines=33> */
.L_x_1209:
[----:B------:R-:W-:Y:S05]  /*29e0*/  BSYNC.RECONVERGENT B0 ;  /* 0x0000000000007941 */ /* 0x000fea0003800200 */
.L_x_1208:
        /* <DEDUP_REMOVED lines=33> */
.L_x_1211:
[----:B------:R-:W-:Y:S05]  /*2c00*/  BSYNC.RECONVERGENT B0 ;  /* 0x0000000000007941 */ /* 0x000fea0003800200 */
.L_x_1210:
        /* <DEDUP_REMOVED lines=33> */
.L_x_1213:
[----:B------:R-:W-:Y:S05]  /*2e20*/  BSYNC.RECONVERGENT B0 ;  /* 0x0000000000007941 */ /* 0x000fea0003800200 */
.L_x_1212:
        /* <DEDUP_REMOVED lines=33> */
.L_x_1215:
[----:B------:R-:W-:Y:S05]  /*3040*/  BSYNC.RECONVERGENT B0 ;  /* 0x0000000000007941 */ /* 0x000fea0003800200 */
.L_x_1214:
        /* <DEDUP_REMOVED lines=33> */
.L_x_1217:
[----:B------:R-:W-:Y:S05]  /*3260*/  BSYNC.RECONVERGENT B0 ;  /* 0x0000000000007941 */ /* 0x000fea0003800200 */
.L_x_1216:
        /* <DEDUP_REMOVED lines=33> */
.L_x_1219:
[----:B------:R-:W-:Y:S05]  /*3480*/  BSYNC.RECONVERGENT B0 ;  /* 0x0000000000007941 */ /* 0x000fea0003800200 */
.L_x_1218:
        /* <DEDUP_REMOVED lines=33> */
.L_x_1221:
[----:B------:R-:W-:Y:S05]  /*36a0*/  BSYNC.RECONVERGENT B0 ;  /* 0x0000000000007941 */ /* 0x000fea0003800200 */
.L_x_1220:
        /* <DEDUP_REMOVED lines=33> */
.L_x_1223:
[----:B------:R-:W-:Y:S05]  /*38c0*/  BSYNC.RECONVERGENT B0 ;  /* 0x0000000000007941 */ /* 0x000fea0003800200 */
.L_x_1222:
        /* <DEDUP_REMOVED lines=33> */
.L_x_1225:
[----:B------:R-:W-:Y:S05]  /*3ae0*/  BSYNC.RECONVERGENT B0 ;  /* 0x0000000000007941 */ /* 0x000fea0003800200 */
.L_x_1224:
        /* <DEDUP_REMOVED lines=33> */
.L_x_1227:
[----:B------:R-:W-:Y:S05]  /*3d00*/  BSYNC.RECONVERGENT B0 ;  /* 0x0000000000007941 */ /* 0x000fea0003800200 */
.L_x_1226:
        /* <DEDUP_REMOVED lines=33> */
.L_x_1229:
[----:B------:R-:W-:Y:S05]  /*3f20*/  BSYNC.RECONVERGENT B0 ;  /* 0x0000000000007941 */ /* 0x000fea0003800200 */
.L_x_1228:
        /* <DEDUP_REMOVED lines=33> */
.L_x_1231:
[----:B------:R-:W-:Y:S05]  /*4140*/  BSYNC.RECONVERGENT B0 ;  /* 0x0000000000007941 */ /* 0x000fea0003800200 */
.L_x_1230:
        /* <DEDUP_REMOVED lines=33> */
.L_x_1233:
[----:B------:R-:W-:Y:S05]  /*4360*/  BSYNC.RECONVERGENT B0 ;  /* 0x0000000000007941 */ /* 0x000fea0003800200 */
.L_x_1232:
[----:B------:R-:W1:Y:S01]  /*4370*/  S2UR UR30, SR_CTAID.X ;  /* 0x00000000001e79c3 */ /* 0x000e620000002500 */
[----:B------:R-:W1:Y:S01]  /*4380*/  LDCU.128 UR12, c[0x0][0x410] ;  /* 0x00008200ff0c77ac */ /* 0x000e620008000c00 */
[----:B------:R-:W-:Y:S01]  /*4390*/  P2R R99, PR, RZ, 0x1 ;  /* 0x00000001ff637803 */ /* 0x000fe20000000000 */
[----:B0-----:R-:W0:Y:S01]  /*43a0*/  LDS.U16 R65, [R98+0x2] ;  /* 0x0000020062417984 */ /* 0x001e220000000400 */
[----:B------:R-:W-:Y:S01]  /*43b0*/  ISETP.NE.AND P0, PT, R70, RZ, PT ;  /* 0x000000ff4600720c */ /* 0x000fe20003f05270 */
[----:B------:R-:W-:Y:S01]  /*43c0*/  UMOV UR8, UR28 ;  /* 0x0000001c00087c82 */ /* 0x000fe20008000000 */
[----:B------:R-:W-:Y:S01]  /*43d0*/  UMOV UR9, URZ ;  /* 0x000000ff00097c82 */ /* 0x000fe20008000000 */
[----:B------:R-:W-:Y:S01]  /*43e0*/  ISETP.NE.AND P6, PT, R68, RZ, PT ;  /* 0x000000ff4400720c */ /* 0x000fe20003fc5270 */
[----:B------:R-:W2:Y:S01]  /*43f0*/  S2UR UR27, SR_CTAID.Y ;  /* 0x00000000001b79c3 */ /* 0x000ea20000002600 */
[----:B------:R-:W-:Y:S01]  /*4400*/  P2R R69, PR, RZ, 0x1 ;  /* 0x00000001ff457803 */ /* 0x000fe20000000000 */
[----:B------:R-:W3:Y:S01]  /*4410*/  LDS.U16 R68, [R98+0x4] ;  /* 0x0000040062447984 */ /* 0x000ee20000000400 */
[----:B------:R-:W-:-:S02]  /*4420*/  ISETP.NE.AND P0, PT, R71, RZ, PT ;  /* 0x000000ff4700720c */ /* 0x000fc40003f05270 */
[----:B------:R-:W-:Y:S01]  /*4430*/  PRMT R29, RZ, 0x7610, R29 ;  /* 0x00007610ff1d7816 */ /* 0x000fe2000000001d */
[----:B------:R-:W4:Y:S01]  /*4440*/  LDS.U16 R78, [R98+0x6] ;  /* 0x00000600624e7984 */ /* 0x000f220000000400 */
[----:B------:R-:W-:Y:S02]  /*4450*/  P2R R67, PR, RZ, 0x1 ;  /* 0x00000001ff437803 */ /* 0x000fe40000000000 */
[----:B------:R-:W-:Y:S01]  /*4460*/  ISETP.NE.AND P0, PT, R72, RZ, PT ;  /* 0x000000ff4800720c */ /* 0x000fe20003f05270 */
[----:B------:R-:W5:Y:S01]  /*4470*/  LDS.U16 R80, [R98+0x8] ;  /* 0x0000080062507984 */ /* 0x000f620000000400 */
[----:B------:R-:W-:Y:S02]  /*4480*/  PRMT R37, RZ, 0x7610, R37 ;  /* 0x00007610ff257816 */ /* 0x000fe40000000025 */
[----:B------:R-:W-:Y:S01]  /*4490*/  P2R R64, PR, RZ, 0x1 ;  /* 0x00000001ff407803 */ /* 0x000fe20000000000 */
[----:B------:R-:W-:Y:S01]  /*44a0*/  LDS.U16 R100, [R98+0xa] ;  /* 0x00000a0062647984 */ /* 0x000fe20000000400 */
[----:B------:R-:W-:Y:S01]  /*44b0*/  ISETP.NE.AND P0, PT, R73, RZ, PT ;  /* 0x000000ff4900720c */ /* 0x000fe20003f05270 */
[----:B-1----:R-:W-:Y:S01]  /*44c0*/  UIMAD.WIDE.U32 UR28, UR30, UR12, UR8 ;  /* 0x0000000c1e1c72a5 */ /* 0x002fe2000f8e0008 */
[----:B------:R-:W-:Y:S01]  /*44d0*/  PRMT R39, RZ, 0x7610, R39 ;  /* 0x00007610ff277816 */ /* 0x000fe20000000027 */
[----:B------:R-:W-:Y:S01]  /*44e0*/  LDS.U16 R54, [R98+0xc] ;  /* 0x00000c0062367984 */ /* 0x000fe20000000400 */
[----:B------:R-:W-:Y:S01]  /*44f0*/  P2R R63, PR, RZ, 0x1 ;  /* 0x00000001ff3f7803 */ /* 0x000fe20000000000 */
[----:B------:R-:W-:Y:S01]  /*4500*/  UIMAD UR13, UR30, UR13, UR29 ;  /* 0x0000000d1e0d72a4 */ /* 0x000fe2000f8e021d */
[----:B------:R-:W-:Y:S01]  /*4510*/  ISETP.NE.AND P0, PT, R74, RZ, PT ;  /* 0x000000ff4a00720c */ /* 0x000fe20003f05270 */
[----:B------:R-:W-:Y:S01]  /*4520*/  LDS.U16 R28, [R98+0xe] ;  /* 0x00000e00621c7984 */ /* 0x000fe20000000400 */
[----:B------:R-:W-:Y:S01]  /*4530*/  UMOV UR12, UR28 ;  /* 0x0000001c000c7c82 */ /* 0x000fe20008000000 */
[----:B------:R-:W-:Y:S01]  /*4540*/  PRMT R40, RZ, 0x7610, R40 ;  /* 0x00007610ff287816 */ /* 0x000fe20000000028 */
[----:B--2---:R-:W-:Y:S01]  /*4550*/  UIMAD.WIDE.U32 UR12, UR27, UR14, UR12 ;  /* 0x0000000e1b0c72a5 */ /* 0x004fe2000f8e000c */
[----:B------:R-:W-:Y:S01]  /*4560*/  LDS.U16 R27, [R98+0x10] ;  /* 0x00001000621b7984 */ /* 0x000fe20000000400 */
[----:B------:R-:W-:-:S02]  /*4570*/  P2R R101, PR, RZ, 0x2 ;  /* 0x00000002ff657803 */ /* 0x000fc40000000000 */
[----:B------:R-:W-:Y:S01]  /*4580*/  UIMAD UR15, UR27, UR15, UR13 ;  /* 0x0000000f1b0f72a4 */ /* 0x000fe2000f8e020d */
[----:B------:R-:W-:Y:S01]  /*4590*/  LDS.U16 R26, [R98+0x12] ;  /* 0x00001200621a7984 */ /* 0x000fe20000000400 */
[----:B------:R-:W-:Y:S02]  /*45a0*/  IADD3 R2, P5, PT, R21, UR12, RZ ;  /* 0x0000000c15027c10 */ /* 0x000fe4000ffbe0ff */
[----:B------:R-:W-:Y:S01]  /*45b0*/  ISETP.NE.AND P1, PT, R75, RZ, PT ;  /* 0x000000ff4b00720c */ /* 0x000fe20003f25270 */
[----:B------:R-:W-:Y:S01]  /*45c0*/  LDS.U16 R25, [R98+0x14] ;  /* 0x0000140062197984 */ /* 0x000fe20000000400 */
[----:B------:R-:W-:Y:S02]  /*45d0*/  IADD3.X R5, PT, PT, RZ, UR15, RZ, P5, !PT ;  /* 0x0000000fff057c10 */ /* 0x000fe4000affe4ff */
[----:B------:R-:W-:Y:S01]  /*45e0*/  P2R R102, PR, RZ, 0x4 ;  /* 0x00000004ff667803 */ /* 0x000fe20000000000 */
[----:B------:R-:W-:Y:S01]  /*45f0*/  LDS.U16 R24, [R98+0x16] ;  /* 0x0000160062187984 */ /* 0x000fe20000000400 */
[----:B------:R-:W-:Y:S01]  /*4600*/  ISETP.NE.AND P2, PT, R76, RZ, PT ;  /* 0x000000ff4c00720c */ /* 0x000fe20003f45270 */
[----:B------:R-:W1:Y:S01]  /*4610*/  LDCU.128 UR12, c[0x0][0x420] ;  /* 0x00008400ff0c77ac */ /* 0x000e620008000c00 */
[----:B------:R-:W-:Y:S01]  /*4620*/  P2R R103, PR, RZ, 0x8 ;  /* 0x00000008ff677803 */ /* 0x000fe20000000000 */
[----:B------:R-:W-:Y:S01]  /*4630*/  LDS.U16 R23, [R98+0x18] ;  /* 0x0000180062177984 */ /* 0x000fe20000000400 */
[----:B------:R-:W-:-:S02]  /*4640*/  ISETP.NE.AND P3, PT, R77, RZ, PT ;  /* 0x000000ff4d00720c */ /* 0x000fc40003f65270 */
[----:B------:R-:W-:Y:S01]  /*4650*/  P2R R104, PR, RZ, 0x10 ;  /* 0x00000010ff687803 */ /* 0x000fe20000000000 */
[----:B------:R-:W-:Y:S01]  /*4660*/  LDS.U16 R22, [R98+0x1a] ;  /* 0x00001a0062167984 */ /* 0x000fe20000000400 */
[----:B------:R-:W-:Y:S02]  /*4670*/  ISETP.NE.AND P4, PT, R79, RZ, PT ;  /* 0x000000ff4f00720c */ /* 0x000fe40003f85270 */
[----:B------:R-:W-:Y:S02]  /*4680*/  PRMT R45, RZ, 0x7610, R45 ;  /* 0x00007610ff2d7816 */ /* 0x000fe4000000002d */
[----:B------:R-:W-:Y:S02]  /*4690*/  PRMT R46, RZ, 0x7610, R46 ;  /* 0x00007610ff2e7816 */ /* 0x000fe4000000002e */
[----:B------:R-:W-:Y:S02]  /*46a0*/  PRMT R48, RZ, 0x7610, R48 ;  /* 0x00007610ff307816 */ /* 0x000fe40000000030 */
[----:B------:R-:W-:-:S02]  /*46b0*/  PRMT R49, RZ, 0x7610, R49 ;  /* 0x00007610ff317816 */ /* 0x000fc40000000031 */
[----:B------:R-:W-:Y:S01]  /*46c0*/  PRMT R51, RZ, 0x7610, R51 ;  /* 0x00007610ff337816 */ /* 0x000fe20000000033 */
[----:B-1----:R-:W-:Y:S01]  /*46d0*/  UIMAD.WIDE.U32 UR28, UR30, UR12, UR8 ;  /* 0x0000000c1e1c72a5 */ /* 0x002fe2000f8e0008 */
[----:B------:R-:W-:Y:S02]  /*46e0*/  PRMT R52, RZ, 0x7610, R52 ;  /* 0x00007610ff347816 */ /* 0x000fe40000000034 */
[----:B------:R-:W-:Y:S01]  /*46f0*/  PRMT R55, RZ, 0x7610, R55 ;  /* 0x00007610ff377816 */ /* 0x000fe20000000037 */
[----:B------:R-:W-:Y:S01]  /*4700*/  UIMAD UR13, UR30, UR13, UR29 ;  /* 0x0000000d1e0d72a4 */ /* 0x000fe2000f8e021d */
[----:B------:R-:W-:Y:S02]  /*4710*/  PRMT R58, RZ, 0x7610, R58 ;  /* 0x00007610ff3a7816 */ /* 0x000fe4000000003a */
[----:B------:R-:W-:Y:S01]  /*4720*/  UMOV UR12, UR28 ;  /* 0x0000001c000c7c82 */ /* 0x000fe20008000000 */
[----:B------:R-:W-:Y:S01]  /*4730*/  PRMT R57, RZ, 0x7610, R57 ;  /* 0x00007610ff397816 */ /* 0x000fe20000000039 */
[----:B------:R-:W-:Y:S01]  /*4740*/  UIMAD.WIDE.U32 UR12, UR27, UR14, UR12 ;  /* 0x0000000e1b0c72a5 */ /* 0x000fe2000f8e000c */
[----:B------:R-:W-:-:S02]  /*4750*/  PRMT R60, RZ, 0x7610, R60 ;  /* 0x00007610ff3c7816 */ /* 0x000fc4000000003c */
[----:B------:R-:W-:Y:S01]  /*4760*/  PRMT R61, RZ, 0x7610, R61 ;  /* 0x00007610ff3d7816 */ /* 0x000fe2000000003d */
[----:B------:R-:W-:Y:S01]  /*4770*/  UIMAD UR15, UR27, UR15, UR13 ;  /* 0x0000000f1b0f72a4 */ /* 0x000fe2000f8e020d */
[----:B------:R-:W-:Y:S01]  /*4780*/  PRMT R62, RZ, 0x7610, R62 ;  /* 0x00007610ff3e7816 */ /* 0x000fe2000000003e */
[----:B0-----:R-:W-:Y:S01]  /*4790*/  HADD2.F32 R65, -RZ, R65.H0_H0 ;  /* 0x20000041ff417230 */ /* 0x001fe20000004100 */
[----:B------:R-:W-:Y:S01]  /*47a0*/  IADD3 R3, P5, PT, R21, UR12, RZ ;  /* 0x0000000c15037c10 */ /* 0x000fe2000ffbe0ff */
[----:B---3--:R-:W-:Y:S01]  /*47b0*/  HADD2.F32 R68, -RZ, R68.H0_H0 ;  /* 0x20000044ff447230 */ /* 0x008fe20000004100 */
[----:B------:R-:W0:Y:S02]  /*47c0*/  LDCU.64 UR28, c[0x0][0x510] ;  /* 0x0000a200ff1c77ac */ /* 0x000e240008000a00 */
[----:B------:R-:W-:Y:S01]  /*47d0*/  IADD3.X R4, PT, PT, RZ, UR15, RZ, P5, !PT ;  /* 0x0000000fff047c10 */ /* 0x000fe2000affe4ff */
[----:B------:R-:W1:Y:S01]  /*47e0*/  LDCU.64 UR12, c[0x0][0x488] ;  /* 0x00009100ff0c77ac */ /* 0x000e620008000a00 */
[----:B----4-:R-:W-:-:S02]  /*47f0*/  HADD2.F32 R78, -RZ, R78.H0_H0 ;  /* 0x2000004eff4e7230 */ /* 0x010fc40000004100 */
[----:B-----5:R-:W-:Y:S01]  /*4800*/  HADD2.F32 R80, -RZ, R80.H0_H0 ;  /* 0x20000050ff507230 */ /* 0x020fe20000004100 */
[----:B------:R-:W2:Y:S01]  /*4810*/  LDCU.64 UR14, c[0x0][0x508] ;  /* 0x0000a100ff0e77ac */ /* 0x000ea20008000a00 */
[----:B-1----:R-:W-:-:S04]  /*4820*/  LEA R42, P5, R2, UR12, 0x1 ;  /* 0x0000000c022a7c11 */ /* 0x002fc8000f8a08ff */
[----:B------:R-:W-:Y:S01]  /*4830*/  LEA.HI.X R43, R2, UR13, R5, 0x1, P5 ;  /* 0x0000000d022b7c11 */ /* 0x000fe2000a8f0c05 */
[----:B------:R-:W1:Y:S01]  /*4840*/  LDCU.64 UR12, c[0x0][0x478] ;  /* 0x00008f00ff0c77ac */ /* 0x000e620008000a00 */
[----:B------:R-:W-:Y:S01]  /*4850*/  LDS.U16 R5, [R98+0x1c] ;  /* 0x00001c0062057984 */ /* 0x000fe20000000400 */
[----:B-1----:R-:W-:-:S04]  /*4860*/  LEA R2, P5, R3, UR12, 0x1 ;  /* 0x0000000c03027c11 */ /* 0x002fc8000f8a08ff */
[----:B------:R-:W-:Y:S02]  /*4870*/  LEA.HI.X R3, R3, UR13, R4, 0x1, P5 ;  /* 0x0000000d03037c11 */ /* 0x000fe4000a8f0c04 */
[----:B------:R-:W-:Y:S01]  /*4880*/  ISETP.NE.AND P5, PT, R66, RZ, PT ;  /* 0x000000ff4200720c */ /* 0x000fe20003fa5270 */
[----:B------:R-:W-:Y:S04]  /*4890*/  LDS.U16 R4, [R98+0x1e] ;  /* 0x00001e0062047984 */ /* 0x000fe80000000400 */
[----:B------:R-:W-:Y:S01]  /*48a0*/  LDS.U16 R66, [R98] ;  /* 0x0000000062427984 */ /* 0x000fe20000000400 */
        /* <DEDUP_REMOVED lines=65> */
[----:B------:R-:W3:Y:S04]  /*4cc0*/  LDS.U16 R37, [R98] ;  /* 0x0000000062257984 */ /* 0x000ee80000000400 */
[----:B------:R-:W-:Y:S04]  /*4cd0*/  LDS.U16 R29, [R98+0x2] ;  /* 0x00000200621d7984 */ /* 0x000fe80000000400 */
[----:B------:R-:W-:Y:S04]  /*4ce0*/  LDS.U16 R39, [R98+0x4] ;  /* 0x0000040062277984 */ /* 0x000fe80000000400 */
[----:B------:R-:W4:Y:S04]  /*4cf0*/  LDS.U16 R40, [R98+0x6] ;  /* 0x0000060062287984 */ /* 0x000f280000000400 */
[----:B------:R-:W5:Y:S04]  /*4d00*/  LDS.U16 R42, [R98+0x8] ;  /* 0x00000800622a7984 */ /* 0x000f680000000400 */
[----:B------:R-:W0:Y:S04]  /*4d10*/  LDS.U16 R43, [R98+0xa] ;  /* 0x00000a00622b7984 */ /* 0x000e280000000400 */
[----:B------:R-:W-:Y:S04]  /*4d20*/  LDS.U16 R45, [R98+0xc] ;  /* 0x00000c00622d7984 */ /* 0x000fe80000000400 */
[----:B------:R-:W0:Y:S04]  /*4d30*/  LDS.U16 R46, [R98+0xe] ;  /* 0x00000e00622e7984 */ /* 0x000e280000000400 */
[----:B------:R-:W-:Y:S04]  /*4d40*/  LDS.U16 R48, [R98+0x10] ;  /* 0x0000100062307984 */ /* 0x000fe80000000400 */
[----:B------:R-:W0:Y:S04]  /*4d50*/  LDS.U16 R49, [R98+0x12] ;  /* 0x0000120062317984 */ /* 0x000e280000000400 */
[----:B------:R-:W-:Y:S04]  /*4d60*/  LDS.U16 R51, [R98+0x14] ;  /* 0x0000140062337984 */ /* 0x000fe80000000400 */
[----:B------:R-:W-:Y:S04]  /*4d70*/  LDS.U16 R52, [R98+0x16] ;  /* 0x0000160062347984 */ /* 0x000fe80000000400 */
[----:B------:R-:W0:Y:S04]  /*4d80*/  LDS.U16 R55, [R98+0x18] ;  /* 0x0000180062377984 */ /* 0x000e280000000400 */
[----:B------:R-:W-:Y:S04]  /*4d90*/  LDS.U16 R57, [R98+0x1a] ;  /* 0x00001a0062397984 */ /* 0x000fe80000000400 */
[----:B------:R-:W-:Y:S04]  /*4da0*/  LDS.U16 R58, [R98+0x1c] ;  /* 0x00001c00623a7984 */ /* 0x000fe80000000400 */
[----:B------:R-:W-:Y:S01]  /*4db0*/  LDS.U16 R60, [R98+0x1e] ;  /* 0x00001e00623c7984 */ /* 0x000fe20000000400 */
[----:B------:R-:W-:Y:S01]  /*4dc0*/  BAR.SYNC.DEFER_BLOCKING 0x0 ;  /* 0x0000000000007b1d */ /* 0x000fe20000010000 */
[----:B-1----:R-:W-:-:S05]  /*4dd0*/  PRMT R61, RZ, 0x7610, R61 ;  /* 0x00007610ff3d7816 */ /* 0x002fca000000003d */
        /* <DEDUP_REMOVED lines=11> */
[----:B------:R-:W-:-:S11]  /*4e90*/  PRMT R70, RZ, 0x7610, R70 ;  /* 0x00007610ff467816 */ /* 0x000fd60000000046 */
[----:B------:R-:W2:Y:S01]  /*4ea0*/  @!P5 LDG.E.U16 R69, desc[UR32][R2.64+0x100] ;  /* 0x000100200245d981 */ /* 0x000ea2000c1e1500 */
[----:B------:R-:W-:-:S13]  /*4eb0*/  ISETP.NE.AND P5, PT, R75, RZ, PT ;  /* 0x000000ff4b00720c */ /* 0x000fda0003fa5270 */
[----:B------:R-:W2:Y:S01]  /*4ec0*/  @!P5 LDG.E.U16 R70, desc[UR32][R2.64+0x140] ;  /* 0x000140200246d981 */ /* 0x000ea2000c1e1500 */
[----:B------:R-:W-:-:S13]  /*4ed0*/  ISETP.NE.AND P5, PT, R76, RZ, PT ;  /* 0x000000ff4c00720c */ /* 0x000fda0003fa5270 */
[----:B------:R-:W2:Y:S01]  /*4ee0*/  @!P5 LDG.E.U16 R71, desc[UR32][R2.64+0x180] ;  /* 0x000180200247d981 */ /* 0x000ea2000c1e1500 */
[----:B------:R-:W-:-:S13]  /*4ef0*/  ISETP.NE.AND P5, PT, R77, RZ, PT ;  /* 0x000000ff4d00720c */ /* 0x000fda0003fa5270 */
[----:B------:R-:W2:Y:S01]  /*4f00*/  @!P5 LDG.E.U16 R72, desc[UR32][R2.64+0x1c0] ;  /* 0x0001c0200248d981 */ /* 0x000ea2000c1e1500 */
[----:B------:R-:W-:Y:S02]  /*4f10*/  ISETP.NE.AND P5, PT, R79, RZ, PT ;  /* 0x000000ff4f00720c */ /* 0x000fe40003fa5270 */
[----:B------:R-:W-:Y:S02]  /*4f20*/  PRMT R74, RZ, 0x7610, R74 ;  /* 0x00007610ff4a7816 */ /* 0x000fe4000000004a */
[----:B------:R-:W-:Y:S02]  /*4f30*/  PRMT R75, RZ, 0x7610, R75 ;  /* 0x00007610ff4b7816 */ /* 0x000fe4000000004b */
[----:B------:R-:W-:Y:S02]  /*4f40*/  PRMT R76, RZ, 0x7610, R76 ;  /* 0x00007610ff4c7816 */ /* 0x000fe4000000004c */
[----:B------:R-:W-:Y:S02]  /*4f50*/  PRMT R77, RZ, 0x7610, R77 ;  /* 0x00007610ff4d7816 */ /* 0x000fe4000000004d */
[----:B------:R-:W-:Y:S01]  /*4f60*/  PRMT R102, RZ, 0x7610, R102 ;  /* 0x00007610ff667816 */ /* 0x000fe20000000066 */
[----:B------:R-:W2:Y:S04]  /*4f70*/  @!P6 LDG.E.U16 R75, desc[UR32][R2.64+0x280] ;  /* 0x00028020024be981 */ /* 0x000ea8000c1e1500 */
[----:B------:R-:W2:Y:S01]  /*4f80*/  @!P5 LDG.E.U16 R73, desc[UR32][R2.64+0x200] ;  /* 0x000200200249d981 */ /* 0x000ea2000c1e1500 */
[----:B------:R-:W-:-:S02]  /*4f90*/  ISETP.NE.AND P5, PT, R99, RZ, PT ;  /* 0x000000ff6300720c */ /* 0x000fc40003fa5270 */
        /* <DEDUP_REMOVED lines=8> */
[----:B---3--:R-:W-:-:S05]  /*5020*/  HADD2.F32 R37, -RZ, R37.H0_H0 ;  /* 0x20000025ff257230 */ /* 0x008fca0000004100 */
[----:B------:R-:W-:-:S06]  /*5030*/  FMUL.FTZ R64, R37, -1.4426950216293334961 ;  /* 0xbfb8aa3b25407820 */ /* 0x000fcc0000410000 */
[----:B------:R-:W3:Y:S01]  /*5040*/  MUFU.EX2 R64, R64 ;  /* 0x0000004000407308 */ /* 0x000ee20000000800 */
[----:B----4-:R-:W-:Y:S02]  /*5050*/  HADD2.F32 R40, -RZ, R40.H0_H0 ;  /* 0x20000028ff287230 */ /* 0x010fe40000004100 */
[----:B-----5:R-:W-:-:S03]  /*5060*/  HADD2.F32 R42, -RZ, R42.H0_H0 ;  /* 0x2000002aff2a7230 */ /* 0x020fc60000004100 */
[----:B-1----:R-:W-:Y:S01]  /*5070*/  FMUL.FTZ R2, R40, -1.4426950216293334961 ;  /* 0xbfb8aa3b28027820 */ /* 0x002fe20000410000 */
[----:B------:R-:W-:Y:S02]  /*5080*/  HADD2.F32 R39, -RZ, R39.H0_H0 ;  /* 0x20000027ff277230 */ /* 0x000fe40000004100 */
[----:B------:R-:W-:Y:S01]  /*5090*/  FMUL.FTZ R3, R42, -1.4426950216293334961 ;  /* 0xbfb8aa3b2a037820 */ /* 0x000fe20000410000 */
[----:B------:R-:W-:Y:S02]  /*50a0*/  HADD2.F32 R29, -RZ, R29.H0_H0 ;  /* 0x2000001dff1d7230 */ /* 0x000fe40000004100 */
[----:B------:R-:W1:Y:S01]  /*50b0*/  MUFU.EX2 R2, R2 ;  /* 0x0000000200027308 */ /* 0x000e620000000800 */
[----:B------:R-:W-:Y:S01]  /*50c0*/  FMUL.FTZ R101, R39, -1.4426950216293334961 ;  /* 0xbfb8aa3b27657820 */ /* 0x000fe20000410000 */
[----:B---3--:R-:W-:Y:S01]  /*50d0*/  FADD.FTZ R64, R64, 1 ;  /* 0x3f80000040407421 */ /* 0x008fe20000010000 */
[----:B------:R-:W-:-:S05]  /*50e0*/  FMUL.FTZ R99, R29, -1.4426950216293334961 ;  /* 0xbfb8aa3b1d637820 */ /* 0x000fca0000410000 */
[----:B------:R-:W3:Y:S08]  /*50f0*/  MUFU.EX2 R3, R3 ;  /* 0x0000000300037308 */ /* 0x000ef00000000800 */
[----:B------:R-:W-:Y:S08]  /*5100*/  MUFU.RCP R64, R64 ;  /* 0x0000004000407308 */ /* 0x000ff00000001000 */
[----:B------:R-:W-:Y:S01]  /*5110*/  MUFU.EX2 R101, R101 ;  /* 0x0000006500657308 */ /* 0x000fe20000000800 */
[----:B0-----:R-:W-:-:S02]  /*5120*/  HADD2.F32 R43, -RZ, R43.H0_H0 ;  /* 0x2000002bff2b7230 */ /* 0x001fc40000004100 */
[----:B-1----:R-:W-:-:S05]  /*5130*/  FADD.FTZ R2, R2, 1 ;  /* 0x3f80000002027421 */ /* 0x002fca0000010000 */
[----:B------:R-:W0:Y:S01]  /*5140*/  MUFU.EX2 R99, R99 ;  /* 0x0000006300637308 */ /* 0x000e220000000800 */
[----:B------:R-:W-:Y:S02]  /*5150*/  HADD2.F32 R46, -RZ, R46.H0_H0 ;  /* 0x2000002eff2e7230 */ /* 0x000fe40000004100 */
[----:B------:R-:W-:Y:S01]  /*5160*/  FMUL.FTZ R103, R43, -1.4426950216293334961 ;  /* 0xbfb8aa3b2b677820 */ /* 0x000fe20000410000 */
[----:B------:R-:W-:Y:S02]  /*5170*/  HADD2.F32 R45, -RZ, R45.H0_H0 ;  /* 0x2000002dff2d7230 */ /* 0x000fe40000004100 */
[----:B---3--:R-:W-:Y:S01]  /*5180*/  FADD.FTZ R3, R3, 1 ;  /* 0x3f80000003037421 */ /* 0x008fe20000010000 */
[----:B------:R-:W-:Y:S02]  /*5190*/  HADD2.F32 R66, -RZ, R66.H0_H0 ;  /* 0x20000042ff427230 */ /* 0x000fe40000004100 */
[----:B------:R-:W-:Y:S01]  /*51a0*/  FMUL.FTZ R106, R46, -1.4426950216293334961 ;  /* 0xbfb8aa3b2e6a7820 */ /* 0x000fe20000410000 */
[----:B------:R-:W-:Y:S01]  /*51b0*/  FMUL.FTZ R105, R45, -1.4426950216293334961 ;  /* 0xbfb8aa3b2d697820 */ /* 0x000fe20000410000 */
[----:B------:R-:W1:Y:S01]  /*51c0*/  MUFU.EX2 R103, R103 ;  /* 0x0000006700677308 */ /* 0x000e620000000800 */
[----:B0-----:R-:W-:-:S07]  /*51d0*/  FADD.FTZ R99, R99, 1 ;  /* 0x3f80000063637421 */ /* 0x001fce0000010000 */
[----:B------:R-:W0:Y:S01]  /*51e0*/  MUFU.EX2 R106, R106 ;  /* 0x0000006a006a7308 */ /* 0x000e220000000800 */
[----:B------:R-:W-:-:S07]  /*51f0*/  HADD2.F32 R49, -RZ, R49.H0_H0 ;  /* 0x20000031ff317230 */ /* 0x000fce0000004100 */
[----:B------:R-:W3:Y:S01]  /*5200*/  MUFU.EX2 R105, R105 ;  /* 0x0000006900697308 */ /* 0x000ee20000000800 */
[----:B------:R-:W-:Y:S02]  /*5210*/  HADD2.F32 R48, -RZ, R48.H0_H0 ;  /* 0x20000030ff307230 */ /* 0x000fe40000004100 */
[----:B------:R-:W-:Y:S01]  /*5220*/  FMUL.FTZ R108, R49, -1.4426950216293334961 ;  /* 0xbfb8aa3b316c7820 */ /* 0x000fe20000410000 */
[----:B------:R-:W-:Y:S04]  /*5230*/  STS.U16 [R150], R63 ;  /* 0x0000003f96007388 */ /* 0x000fe80000000400 */
[----:B--2---:R-:W-:Y:S04]  /*5240*/  STS.U16 [R149+0x40], R61 ;  /* 0x0000403d95007388 */ /* 0x004fe80000000400 */
        /* <DEDUP_REMOVED lines=14> */
[----:B------:R-:W-:-:S03]  /*5330*/  NOP ;  /* 0x0000000000007918 */ /* 0x000fc60000000000 */
[----:B------:R-:W3:Y:S04]  /*5340*/  LDS.U16 R61, [R98] ;  /* 0x00000000623d7984 */ /* 0x000ee80000000400 */
[----:B------:R-:W3:Y:S04]  /*5350*/  LDS.U16 R62, [R98+0x2] ;  /* 0x00000200623e7984 */ /* 0x000ee80000000400 */
[----:B------:R-:W3:Y:S04]  /*5360*/  LDS.U16 R63, [R98+0x4] ;  /* 0x00000400623f7984 */ /* 0x000ee80000000400 */
[----:B------:R-:W3:Y:S01]  /*5370*/  LDS.U16 R71, [R98+0x6] ;  /* 0x0000060062477984 */ /* 0x000ee20000000400 */
[----:B--2---:R2:W-:Y:S03]  /*5380*/  MUFU.RCP R67, R2 ;  /* 0x0000000200437308 */ /* 0x0045e60000001000 */
[----:B------:R-:W3:Y:S01]  /*5390*/  LDS.U16 R73, [R98+0x8] ;  /* 0x0000080062497984 */ /* 0x000ee20000000400 */
[----:B----4-:R-:W-:-:S03]  /*53a0*/  FADD.FTZ R72, R101, 1 ;  /* 0x3f80000065487421 */ /* 0x010fc60000010000 */
[----:B------:R-:W4:Y:S01]  /*53b0*/  LDS.U16 R77, [R98+0xa] ;  /* 0x00000a00624d7984 */ /* 0x000f220000000400 */
[----:B--2---:R-:W-:Y:S01]  /*53c0*/  FADD.FTZ R2, -R64, 1 ;  /* 0x3f80000040027421 */ /* 0x004fe20000010100 */
[----:B------:R2:W-:Y:S08]  /*53d0*/  MUFU.RCP R69, R3 ;  /* 0x0000000300457308 */ /* 0x0005f00000001000 */
[----:B------:R-:W4:Y:S01]  /*53e0*/  MUFU.RCP R70, R99 ;  /* 0x0000006300467308 */ /* 0x000f220000001000 */
[----:B-----5:R-:W-:Y:S01]  /*53f0*/  FFMA.FTZ R102, R37, R2, 1 ;  /* 0x3f80000025667423 */ /* 0x020fe20000010002 */
[----:B-1----:R-:W-:Y:S01]  /*5400*/  FADD.FTZ R74, R103, 1 ;  /* 0x3f800000674a7421 */ /* 0x002fe20000010000 */
[----:B------:R-:W1:Y:S01]  /*5410*/  LDS.U16 R2, [R98+0xc] ;  /* 0x00000c0062027984 */ /* 0x000e620000000400 */
[----:B------:R-:W-:Y:S01]  /*5420*/  FMUL.FTZ R107, R48, -1.4426950216293334961 ;  /* 0xbfb8aa3b306b7820 */ /* 0x000fe20000410000 */
[----:B0-----:R-:W-:Y:S01]  /*5430*/  FADD.FTZ R75, R106, 1 ;  /* 0x3f8000006a4b7421 */ /* 0x001fe20000010000 */
[----:B------:R-:W-:-:S02]  /*5440*/  HADD2.F32 R55, -RZ, R55.H0_H0 ;  /* 0x20000037ff377230 */ /* 0x000fc40000004100 */
[----:B---3--:R-:W-:Y:S01]  /*5450*/  FADD.FTZ R76, R105, 1 ;  /* 0x3f800000694c7421 */ /* 0x008fe20000010000 */
[----:B------:R-:W-:Y:S01]  /*5460*/  MUFU.EX2 R108, R108 ;  /* 0x0000006c006c7308 */ /* 0x000fe20000000800 */
[----:B------:R-:W-:Y:S01]  /*5470*/  HADD2.F32 R61, -RZ, R61.H0_H0 ;  /* 0x2000003dff3d7230 */ /* 0x000fe20000004100 */
[----:B------:R-:W-:Y:S04]  /*5480*/  LDS.U16 R105, [R98+0x10] ;  /* 0x0000100062697984 */ /* 0x000fe80000000400 */
[----:B--2---:R-:W-:Y:S01]  /*5490*/  FMUL.FTZ R3, R66, R61 ;  /* 0x0000003d42037220 */ /* 0x004fe20000410000 */
[----:B------:R-:W-:Y:S01]  /*54a0*/  HADD2.F32 R52, -RZ, R52.H0_H0 ;  /* 0x20000034ff347230 */ /* 0x000fe20000004100 */
[----:B------:R-:W0:Y:S01]  /*54b0*/  MUFU.RCP R72, R72 ;  /* 0x0000004800487308 */ /* 0x000e220000001000 */
[----:B------:R-:W-:-:S02]  /*54c0*/  HADD2.F32 R51, -RZ, R51.H0_H0 ;  /* 0x20000033ff337230 */ /* 0x000fc40000004100 */
[----:B------:R-:W-:Y:S01]  /*54d0*/  FMUL.FTZ R3, R64, R3 ;  /* 0x0000000340037220 */ /* 0x000fe20000410000 */
[----:B------:R-:W-:Y:S01]  /*54e0*/  HADD2.F32 R100, -RZ, R100.H0_H0 ;  /* 0x20000064ff647230 */ /* 0x000fe20000004100 */
[----:B------:R-:W-:Y:S02]  /*54f0*/  LDS.U16 R115, [R98+0x18] ;  /* 0x0000180062737984 */ /* 0x000fe40000000400 */
[----:B------:R-:W-:Y:S02]  /*5500*/  FMUL.FTZ R116, R3, R102 ;  /* 0x0000006603747220 */ /* 0x000fe40000410000 */
[----:B------:R-:W2:Y:S01]  /*5510*/  LDS.U16 R3, [R98+0xe] ;  /* 0x00000e0062037984 */ /* 0x000ea20000000400 */
[----:B------:R-:W-:Y:S02]  /*5520*/  HADD2.F32 R62, -RZ, R62.H0_H0 ;  /* 0x2000003eff3e7230 */ /* 0x000fe40000004100 */
[----:B------:R-:W-:Y:S02]  /*5530*/  HADD2.F32 R63, -RZ, R63.H0_H0 ;  /* 0x2000003fff3f7230 */ /* 0x000fe40000004100 */
[----:B----4-:R-:W-:Y:S01]  /*5540*/  FADD.FTZ R104, -R70, 1 ;  /* 0x3f80000046687421 */ /* 0x010fe20000010100 */
[----:B------:R-:W-:-:S02]  /*5550*/  HADD2.F32 R58, -RZ, R58.H0_H0 ;  /* 0x2000003aff3a7230 */ /* 0x000fc40000004100 */
[----:B------:R-:W-:Y:S01]  /*5560*/  FMUL.FTZ R79, R65, R62 ;  /* 0x0000003e414f7220 */ /* 0x000fe20000410000 */
[----:B------:R-:W-:Y:S02]  /*5570*/  HADD2.F32 R57, -RZ, R57.H0_H0 ;  /* 0x20000039ff397230 */ /* 0x000fe40000004100 */
[----:B------:R-:W-:Y:S01]  /*5580*/  FMUL.FTZ R99, R68, R63 ;  /* 0x0000003f44637220 */ /* 0x000fe20000410000 */
[----:B0-----:R-:W-:Y:S01]  /*5590*/  FADD.FTZ R106, -R72, 1 ;  /* 0x3f800000486a7421 */ /* 0x001fe20000010100 */
[----:B------:R-:W0:Y:S01]  /*55a0*/  MUFU.RCP R74, R74 ;  /* 0x0000004a004a7308 */ /* 0x000e220000001000 */
[----:B------:R-:W-:Y:S01]  /*55b0*/  FFMA.FTZ R104, R29, R104, 1 ;  /* 0x3f8000001d687423 */ /* 0x000fe20000010068 */
[----:B------:R-:W-:Y:S01]  /*55c0*/  FMUL.FTZ R79, R70, R79 ;  /* 0x0000004f464f7220 */ /* 0x000fe20000410000 */
[----:B------:R-:W-:Y:S01]  /*55d0*/  FFMA.FTZ R106, R39, R106, 1 ;  /* 0x3f800000276a7423 */ /* 0x000fe2000001006a */
[----:B------:R-:W-:Y:S01]  /*55e0*/  FMUL.FTZ R99, R72, R99 ;  /* 0x0000006348637220 */ /* 0x000fe20000410000 */
[----:B------:R-:W-:-:S02]  /*55f0*/  HADD2.F32 R71, -RZ, R71.H0_H0 ;  /* 0x20000047ff477230 */ /* 0x000fc40000004100 */
[----:B------:R-:W-:Y:S01]  /*5600*/  FMUL.FTZ R111, R55, -1.4426950216293334961 ;  /* 0xbfb8aa3b376f7820 */ /* 0x000fe20000410000 */
[----:B------:R-:W-:Y:S01]  /*5610*/  HADD2.F32 R60, -RZ, R60.H0_H0 ;  /* 0x2000003cff3c7230 */ /* 0x000fe20000004100 */
[----:B------:R-:W3:Y:S01]  /*5620*/  MUFU.EX2 R107, R107 ;  /* 0x0000006b006b7308 */ /* 0x000ee20000000800 */
[----:B------:R-:W-:Y:S01]  /*5630*/  FMUL.FTZ R119, R79, R104 ;  /* 0x000000684f777220 */ /* 0x000fe20000410000 */
[----:B------:R-:W-:Y:S01]  /*5640*/  FMUL.FTZ R120, R99, R106 ;  /* 0x0000006a63787220 */ /* 0x000fe20000410000 */
[C---:B------:R-:W-:Y:S01]  /*5650*/  FADD.FTZ R99, -R67.reuse, 1 ;  /* 0x3f80000043637421 */ /* 0x040fe20000010100 */
[----:B------:R-:W-:Y:S02]  /*5660*/  HADD2.F32 R73, -RZ, R73.H0_H0 ;  /* 0x20000049ff497230 */ /* 0x000fe40000004100 */
[----:B------:R-:W-:Y:S01]  /*5670*/  FMUL.FTZ R104, R78, R71 ;  /* 0x000000474e687220 */ /* 0x000fe20000410000 */
[----:B------:R-:W-:Y:S01]  /*5680*/  LDS.U16 R118, [R98+0x1e] ;  /* 0x00001e0062767984 */ /* 0x000fe20000000400 */
[----:B------:R-:W4:Y:S01]  /*5690*/  MUFU.RCP R76, R76 ;  /* 0x0000004c004c7308 */ /* 0x000f220000001000 */
[----:B------:R-:W-:Y:S01]  /*56a0*/  FMUL.FTZ R110, R52, -1.4426950216293334961 ;  /* 0xbfb8aa3b346e7820 */ /* 0x000fe20000410000 */
[----:B------:R-:W-:Y:S01]  /*56b0*/  FFMA.FTZ R99, R40, R99, 1 ;  /* 0x3f80000028637423 */ /* 0x000fe20000010063 */
[----:B------:R-:W-:Y:S01]  /*56c0*/  FMUL.FTZ R104, R67, R104 ;  /* 0x0000006843687220 */ /* 0x000fe20000410000 */
[----:B------:R-:W-:Y:S01]  /*56d0*/  FADD.FTZ R101, -R69, 1 ;  /* 0x3f80000045657421 */ /* 0x000fe20000010100 */
[----:B------:R-:W-:-:S03]  /*56e0*/  HADD2.F32 R77, -RZ, R77.H0_H0 ;  /* 0x2000004dff4d7230 */ /* 0x000fc60000004100 */
[----:B------:R-:W5:Y:S01]  /*56f0*/  MUFU.EX2 R111, R111 ;  /* 0x0000006f006f7308 */ /* 0x000f620000000800 */
[----:B------:R-:W-:Y:S01]  /*5700*/  FMUL.FTZ R106, R80, R73 ;  /* 0x00000049506a7220 */ /* 0x000fe20000410000 */
[----:B------:R-:W-:Y:S01]  /*5710*/  FMUL.FTZ R109, R51, -1.4426950216293334961 ;  /* 0xbfb8aa3b336d7820 */ /* 0x000fe20000410000 */
[----:B------:R-:W-:Y:S01]  /*5720*/  FMUL.FTZ R121, R104, R99 ;  /* 0x0000006368797220 */ /* 0x000fe20000410000 */
[----:B------:R-:W-:Y:S01]  /*5730*/  FADD.FTZ R102, R108, 1 ;  /* 0x3f8000006c667421 */ /* 0x000fe20000010000 */
[----:B------:R-:W-:Y:S01]  /*5740*/  FFMA.FTZ R101, R42, R101, 1 ;  /* 0x3f8000002a657423 */ /* 0x000fe20000010065 */
[----:B------:R-:W-:Y:S01]  /*5750*/  FMUL.FTZ R106, R69, R106 ;  /* 0x0000006a456a7220 */ /* 0x000fe20000410000 */
[----:B------:R-:W-:Y:S01]  /*5760*/  HADD2.F32 R99, -RZ, R54.H0_H0 ;  /* 0x20000036ff637230 */ /* 0x000fe20000004100 */
[----:B------:R-:W2:Y:S01]  /*5770*/  MUFU.EX2 R110, R110 ;  /* 0x0000006e006e7308 */ /* 0x000ea20000000800 */
[----:B0-----:R-:W-:Y:S01]  /*5780*/  FADD.FTZ R108, -R74, 1 ;  /* 0x3f8000004a6c7421 */ /* 0x001fe20000010100 */
[----:B------:R-:W-:Y:S01]  /*5790*/  FMUL.FTZ R103, R100, R77 ;  /* 0x0000004d64677220 */ /* 0x000fe20000410000 */
[----:B-1----:R-:W-:-:S05]  /*57a0*/  HADD2.F32 R54, -RZ, R2.H0_H0 ;  /* 0x20000002ff367230 */ /* 0x002fca0000004100 */
[----:B------:R-:W0:Y:S01]  /*57b0*/  MUFU.RCP R75, R75 ;  /* 0x0000004b004b7308 */ /* 0x000e220000001000 */
[----:B------:R-:W-:Y:S01]  /*57c0*/  FMUL.FTZ R113, R58, -1.4426950216293334961 ;  /* 0xbfb8aa3b3a717820 */ /* 0x000fe20000410000 */
[----:B---3--:R-:W-:Y:S01]  /*57d0*/  FADD.FTZ R107, R107, 1 ;  /* 0x3f8000006b6b7421 */ /* 0x008fe20000010000 */
[----:B------:R-:W-:Y:S01]  /*57e0*/  FMUL.FTZ R122, R106, R101 ;  /* 0x000000656a7a7220 */ /* 0x000fe20000410000 */
[----:B------:R-:W-:Y:S01]  /*57f0*/  FFMA.FTZ R108, R43, R108, 1 ;  /* 0x3f8000002b6c7423 */ /* 0x000fe2000001006c */
[----:B------:R-:W-:Y:S01]  /*5800*/  FMUL.FTZ R103, R74, R103 ;  /* 0x000000674a677220 */ /* 0x000fe20000410000 */
[----:B----4-:R-:W-:Y:S02]  /*5810*/  FADD.FTZ R106, -R76, 1 ;  /* 0x3f8000004c6a7421 */ /* 0x010fe40000010100 */
[----:B------:R-:W1:Y:S01]  /*5820*/  MUFU.EX2 R109, R109 ;  /* 0x0000006d006d7308 */ /* 0x000e620000000800 */
[----:B------:R-:W-:Y:S01]  /*5830*/  FMUL.FTZ R101, R99, R54 ;  /* 0x0000003663657220 */ /* 0x000fe20000410000 */
[----:B------:R-:W-:Y:S01]  /*5840*/  FMUL.FTZ R123, R103, R108 ;  /* 0x0000006c677b7220 */ /* 0x000fe20000410000 */
[----:B-----5:R-:W-:Y:S01]  /*5850*/  FADD.FTZ R108, R111, 1 ;  /* 0x3f8000006f6c7421 */ /* 0x020fe20000010000 */
[----:B------:R-:W3:Y:S04]  /*5860*/  LDS.U16 R2, [R98+0x12] ;  /* 0x0000120062027984 */ /* 0x000ee80000000400 */
[----:B------:R4:W5:Y:S01]  /*5870*/  MUFU.EX2 R117, R113 ;  /* 0x0000007100757308 */ /* 0x0009620000000800 */
[----:B------:R-:W3:Y:S01]  /*5880*/  LDS.U16 R111, [R98+0x14] ;  /* 0x00001400626f7984 */ /* 0x000ee20000000400 */
[----:B------:R-:W-:-:S06]  /*5890*/  FMUL.FTZ R112, R57, -1.4426950216293334961 ;  /* 0xbfb8aa3b39707820 */ /* 0x000fcc0000410000 */
[----:B------:R0:W5:Y:S01]  /*58a0*/  MUFU.RCP R79, R107 ;  /* 0x0000006b004f7308 */ /* 0x0001620000001000 */
[----:B----4-:R-:W4:Y:S01]  /*58b0*/  LDS.U16 R113, [R98+0x16] ;  /* 0x0000160062717984 */ /* 0x010f220000000400 */
[----:B--2---:R-:W-:Y:S01]  /*58c0*/  FADD.FTZ R103, R110, 1 ;  /* 0x3f8000006e677421 */ /* 0x004fe20000010000 */
[----:B0-----:R-:W-:Y:S01]  /*58d0*/  FFMA.FTZ R107, R45, R106, 1 ;  /* 0x3f8000002d6b7423 */ /* 0x001fe2000001006a */
[----:B------:R-:W-:Y:S01]  /*58e0*/  FMUL.FTZ R106, R76, R101 ;  /* 0x000000654c6a7220 */ /* 0x000fe20000410000 */
[----:B------:R-:W-:Y:S02]  /*58f0*/  HADD2.F32 R101, -RZ, R28.H0_H0 ;  /* 0x2000001cff657230 */ /* 0x000fe40000004100 */
[----:B------:R-:W-:Y:S02]  /*5900*/  HADD2.F32 R28, -RZ, R3.H0_H0 ;  /* 0x20000003ff1c7230 */ /* 0x000fe40000004100 */
[----:B------:R-:W-:Y:S01]  /*5910*/  FADD.FTZ R3, -R75, 1 ;  /* 0x3f8000004b037421 */ /* 0x000fe20000010100 */
[----:B------:R-:W0:Y:S02]  /*5920*/  MUFU.EX2 R112, R112 ;  /* 0x0000007000707308 */ /* 0x000e240000000800 */
[----:B------:R-:W-:Y:S01]  /*5930*/  FMUL.FTZ R110, R101, R28 ;  /* 0x0000001c656e7220 */ /* 0x000fe20000410000 */
[----:B-1----:R-:W-:Y:S01]  /*5940*/  FADD.FTZ R109, R109, 1 ;  /* 0x3f8000006d6d7421 */ /* 0x002fe20000010000 */
[----:B------:R-:W-:-:S02]  /*5950*/  FFMA.FTZ R3, R46, R3, 1 ;  /* 0x3f8000002e037423 */ /* 0x000fc40000010003 */
[----:B------:R-:W-:Y:S02]  /*5960*/  FMUL.FTZ R110, R75, R110 ;  /* 0x0000006e4b6e7220 */ /* 0x000fe40000410000 */
[----:B------:R5:W1:Y:S02]  /*5970*/  MUFU.RCP R104, R109 ;  /* 0x0000006d00687308 */ /* 0x000a640000001000 */
[----:B------:R-:W-:Y:S02]  /*5980*/  FMUL.FTZ R125, R110, R3 ;  /* 0x000000036e7d7220 */ /* 0x000fe40000410000 */
[----:B------:R-:W2:Y:S01]  /*5990*/  LDS.U16 R3, [R98+0x1a] ;  /* 0x00001a0062037984 */ /* 0x000ea20000000400 */
[----:B------:R-:W-:Y:S01]  /*59a0*/  FMUL.FTZ R114, R60, -1.4426950216293334961 ;  /* 0xbfb8aa3b3c727820 */ /* 0x000fe20000410000 */
[----:B-----5:R-:W-:Y:S02]  /*59b0*/  FADD.FTZ R109, R117, 1 ;  /* 0x3f800000756d7421 */ /* 0x020fe40000010000 */
[----:B------:R-:W5:Y:S01]  /*59c0*/  LDS.U16 R117, [R98+0x1c] ;  /* 0x00001c0062757984 */ /* 0x000f620000000400 */
[----:B------:R-:W3:Y:S01]  /*59d0*/  MUFU.RCP R102, R102 ;  /* 0x0000006600667308 */ /* 0x000ee20000001000 */
[----:B------:R-:W-:Y:S01]  /*59e0*/  FMUL.FTZ R124, R106, R107 ;  /* 0x0000006b6a7c7220 */ /* 0x000fe20000410000 */
[----:B------:R-:W-:-:S02]  /*59f0*/  HADD2.F32 R106, -RZ, R27.H0_H0 ;  /* 0x2000001bff6a7230 */ /* 0x000fc40000004100 */
[----:B------:R-:W-:-:S04]  /*5a00*/  HADD2.F32 R27, -RZ, R105.H0_H0 ;  /* 0x20000069ff1b7230 */ /* 0x000fc80000004100 */
[----:B------:R-:W4:Y:S01]  /*5a10*/  MUFU.RCP R103, R103 ;  /* 0x0000006700677308 */ /* 0x000f220000001000 */
[----:B------:R-:W-:-:S07]  /*5a20*/  FADD.FTZ R105, -R79, 1 ;  /* 0x3f8000004f697421 */ /* 0x000fce0000010100 */
[----:B------:R0:W2:Y:S01]  /*5a30*/  MUFU.EX2 R127, R114 ;  /* 0x00000072007f7308 */ /* 0x0000a20000000800 */
[----:B------:R-:W-:Y:S01]  /*5a40*/  FFMA.FTZ R105, R48, R105, 1 ;  /* 0x3f80000030697423 */ /* 0x000fe20000010069 */
[----:B0-----:R-:W-:Y:S01]  /*5a50*/  FADD.FTZ R114, R112, 1 ;  /* 0x3f80000070727421 */ /* 0x001fe20000010000 */
[----:B------:R-:W-:-:S05]  /*5a60*/  FMUL.FTZ R112, R106, R27 ;  /* 0x0000001b6a707220 */ /* 0x000fca0000410000 */
[----:B------:R-:W0:Y:S01]  /*5a70*/  MUFU.RCP R108, R108 ;  /* 0x0000006c006c7308 */ /* 0x000e220000001000 */
[----:B------:R-:W-:Y:S01]  /*5a80*/  FMUL.FTZ R112, R79, R112 ;  /* 0x000000704f707220 */ /* 0x000fe20000410000 */
[----:B------:R-:W-:Y:S02]  /*5a90*/  HADD2.F32 R110, -RZ, R26.H0_H0 ;  /* 0x2000001aff6e7230 */ /* 0x000fe40000004100 */
[----:B-1----:R-:W-:Y:S01]  /*5aa0*/  FADD.FTZ R26, -R104, 1 ;  /* 0x3f800000681a7421 */ /* 0x002fe20000010100 */
[----:B------:R-:W-:Y:S02]  /*5ab0*/  HADD2.F32 R107, -RZ, R23.H0_H0 ;  /* 0x20000017ff6b7230 */ /* 0x000fe40000004100 */
[----:B------:R-:W-:Y:S01]  /*5ac0*/  FMUL.FTZ R126, R112, R105 ;  /* 0x00000069707e7220 */ /* 0x000fe20000410000 */
[----:B------:R-:W-:Y:S02]  /*5ad0*/  HADD2.F32 R112, -RZ, R24.H0_H0 ;  /* 0x20000018ff707230 */ /* 0x000fe40000004100 */
[----:B---3--:R-:W-:Y:S01]  /*5ae0*/  FADD.FTZ R24, -R102, 1 ;  /* 0x3f80000066187421 */ /* 0x008fe20000010100 */
[----:B----4-:R-:W-:Y:S01]  /*5af0*/  FADD.FTZ R23, -R103, 1 ;  /* 0x3f80000067177421 */ /* 0x010fe20000010100 */
[----:B--2---:R-:W-:Y:S01]  /*5b00*/  FADD.FTZ R129, R127, 1 ;  /* 0x3f8000007f817421 */ /* 0x004fe20000010000 */
[----:B------:R-:W-:Y:S01]  /*5b10*/  FFMA.FTZ R130, R51, R26, 1 ;  /* 0x3f80000033827423 */ /* 0x000fe2000001001a */
[----:B------:R-:W-:Y:S01]  /*5b20*/  FFMA.FTZ R128, R49, R24, 1 ;  /* 0x3f80000031807423 */ /* 0x000fe20000010018 */
[----:B------:R-:W-:Y:S01]  /*5b30*/  FFMA.FTZ R127, R52, R23, 1 ;  /* 0x3f800000347f7423 */ /* 0x000fe20000010017 */
[----:B------:R-:W-:-:S02]  /*5b40*/  HADD2.F32 R26, -RZ, R115.H0_H0 ;  /* 0x20000073ff1a7230 */ /* 0x000fc40000004100 */
[----:B------:R-:W-:Y:S02]  /*5b50*/  HADD2.F32 R105, -RZ, R25.H0_H0 ;  /* 0x20000019ff697230 */ /* 0x000fe40000004100 */
[----:B------:R-:W-:Y:S02]  /*5b60*/  HADD2.F32 R23, -RZ, R2.H0_H0 ;  /* 0x20000002ff177230 */ /* 0x000fe40000004100 */
[----:B------:R-:W-:Y:S01]  /*5b70*/  HADD2.F32 R24, -RZ, R111.H0_H0 ;  /* 0x2000006fff187230 */ /* 0x000fe20000004100 */
[----:B------:R-:W1:Y:S01]  /*5b80*/  MUFU.RCP R114, R114 ;  /* 0x0000007200727308 */ /* 0x000e620000001000 */
[----:B0-----:R-:W-:Y:S01]  /*5b90*/  FADD.FTZ R132, -R108, 1 ;  /* 0x3f8000006c847421 */ /* 0x001fe20000010100 */
[----:B------:R-:W-:Y:S02]  /*5ba0*/  HADD2.F32 R25, -RZ, R113.H0_H0 ;  /* 0x20000071ff197230 */ /* 0x000fe40000004100 */
[----:B------:R-:W-:Y:S01]  /*5bb0*/  FMUL.FTZ R115, R107, R26 ;  /* 0x0000001a6b737220 */ /* 0x000fe20000410000 */
[----:B------:R-:W-:Y:S01]  /*5bc0*/  FMUL.FTZ R111, R110, R23 ;  /* 0x000000176e6f7220 */ /* 0x000fe20000410000 */
[----:B------:R-:W-:-:S02]  /*5bd0*/  FMUL.FTZ R113, R105, R24 ;  /* 0x0000001869717220 */ /* 0x000fc40000410000 */
[----:B------:R-:W0:Y:S01]  /*5be0*/  MUFU.RCP R109, R109 ;  /* 0x0000006d006d7308 */ /* 0x000e220000001000 */
[----:B------:R-:W-:Y:S01]  /*5bf0*/  FFMA.FTZ R132, R55, R132, 1 ;  /* 0x3f80000037847423 */ /* 0x000fe20000010084 */
[----:B------:R-:W-:-:S06]  /*5c00*/  FMUL.FTZ R111, R102, R111 ;  /* 0x0000006f666f7220 */ /* 0x000fcc0000410000 */
[----:B------:R2:W3:Y:S01]  /*5c10*/  MUFU.RCP R131, R129 ;  /* 0x0000008100837308 */ /* 0x0004e20000001000 */
[----:B------:R-:W-:Y:S01]  /*5c20*/  FMUL.FTZ R113, R104, R113 ;  /* 0x0000007168717220 */ /* 0x000fe20000410000 */
[----:B------:R-:W-:Y:S01]  /*5c30*/  FMUL.FTZ R2, R112, R25 ;  /* 0x0000001970027220 */ /* 0x000fe20000410000 */
[----:B--2---:R-:W-:Y:S01]  /*5c40*/  FMUL.FTZ R129, R108, R115 ;  /* 0x000000736c817220 */ /* 0x004fe20000410000 */
[----:B------:R-:W-:Y:S01]  /*5c50*/  FMUL.FTZ R115, R111, R128 ;  /* 0x000000806f737220 */ /* 0x000fe20000410000 */
[----:B------:R-:W-:Y:S02]  /*5c60*/  FMUL.FTZ R130, R113, R130 ;  /* 0x0000008271827220 */ /* 0x000fe40000410000 */
[----:B------:R-:W-:Y:S01]  /*5c70*/  FMUL.FTZ R129, R129, R132 ;  /* 0x0000008481817220 */ /* 0x000fe20000410000 */
[----:B------:R-:W-:Y:S01]  /*5c80*/  F2FP.F16.F32.PACK_AB R132, R119, R116 ;  /* 0x000000747784723e */ /* 0x000fe200000000ff */
[----:B------:R-:W-:Y:S01]  /*5c90*/  BAR.SYNC.DEFER_BLOCKING 0x0 ;  /* 0x0000000000007b1d */ /* 0x000fe20000010000 */
[----:B------:R-:W-:-:S02]  /*5ca0*/  HADD2.F32 R111, -RZ, R22.H0_H0 ;  /* 0x20000016ff6f7230 */ /* 0x000fc40000004100 */
[----:B------:R-:W-:Y:S01]  /*5cb0*/  FMUL.FTZ R2, R103, R2 ;  /* 0x0000000267027220 */ /* 0x000fe20000410000 */
[----:B------:R-:W-:Y:S02]  /*5cc0*/  HADD2.F32 R116, -RZ, R5.H0_H0 ;  /* 0x20000005ff747230 */ /* 0x000fe40000004100 */
[----:B------:R-:W-:Y:S02]  /*5cd0*/  HADD2.F32 R113, -RZ, R4.H0_H0 ;  /* 0x20000004ff717230 */ /* 0x000fe40000004100 */
[----:B------:R-:W-:Y:S02]  /*5ce0*/  HADD2.F32 R4, -RZ, R3.H0_H0 ;  /* 0x20000003ff047230 */ /* 0x000fe40000004100 */
[----:B-----5:R-:W-:Y:S02]  /*5cf0*/  HADD2.F32 R5, -RZ, R117.H0_H0 ;  /* 0x20000075ff057230 */ /* 0x020fe40000004100 */
[----:B------:R-:W-:Y:S02]  /*5d00*/  HADD2.F32 R22, -RZ, R118.H0_H0 ;  /* 0x20000076ff167230 */ /* 0x000fe40000004100 */
[----:B------:R-:W-:Y:S01]  /*5d10*/  FMUL.FTZ R127, R2, R127 ;  /* 0x0000007f027f7220 */ /* 0x000fe20000410000 */
[----:B-1----:R-:W-:Y:S01]  /*5d20*/  FADD.FTZ R2, -R114, 1 ;  /* 0x3f80000072027421 */ /* 0x002fe20000010100 */
[----:B0-----:R-:W-:Y:S01]  /*5d30*/  FADD.FTZ R119, -R109, 1 ;  /* 0x3f8000006d777421 */ /* 0x001fe20000010100 */
[----:B---3--:R-:W-:Y:S01]  /*5d40*/  FADD.FTZ R117, -R131, 1 ;  /* 0x3f80000083757421 */ /* 0x008fe20000010100 */
        /* <DEDUP_REMOVED lines=9> */
[----:B------:R-:W-:Y:S01]  /*5de0*/  FMUL.FTZ R2, R3, R2 ;  /* 0x0000000203027220 */ /* 0x000fe20000410000 */
[----:B------:R-:W-:-:S02]  /*5df0*/  FMUL.FTZ R118, R118, R119 ;  /* 0x0000007776767220 */ /* 0x000fc40000410000 */
[----:B------:R-:W-:Y:S01]  /*5e00*/  FMUL.FTZ R117, R128, R117 ;  /* 0x0000007580757220 */ /* 0x000fe20000410000 */
[----:B------:R-:W-:Y:S02]  /*5e10*/  PRMT R3, R132, 0x7632, R3 ;  /* 0x0000763284037816 */ /* 0x000fe40000000003 */
[----:B------:R-:W-:Y:S02]  /*5e20*/  F2FP.F16.F32.PACK_AB R120, R121, R120 ;  /* 0x000000787978723e */ /* 0x000fe400000000ff */
[----:B------:R-:W-:Y:S02]  /*5e30*/  F2FP.F16.F32.PACK_AB R124, R125, R124 ;  /* 0x0000007c7d7c723e */ /* 0x000fe400000000ff */
[----:B------:R-:W-:Y:S02]  /*5e40*/  ISETP.NE.AND P0, PT, R183, RZ, PT ;  /* 0x000000ffb700720c */ /* 0x000fe40003f05270 */
[----:B------:R-:W-:Y:S02]  /*5e50*/  F2FP.F16.F32.PACK_AB R122, R123, R122 ;  /* 0x0000007a7b7a723e */ /* 0x000fe400000000ff */
[----:B------:R-:W-:-:S02]  /*5e60*/  F2FP.F16.F32.PACK_AB R115, R115, R126 ;  /* 0x0000007e7373723e */ /* 0x000fc400000000ff */
[----:B------:R-:W-:Y:S02]  /*5e70*/  F2FP.F16.F32.PACK_AB R127, R127, R130 ;  /* 0x000000827f7f723e */ /* 0x000fe400000000ff */
[----:B------:R-:W-:Y:S02]  /*5e80*/  F2FP.F16.F32.PACK_AB R2, R2, R129 ;  /* 0x000000810202723e */ /* 0x000fe400000000ff */
[----:B------:R-:W-:Y:S01]  /*5e90*/  F2FP.F16.F32.PACK_AB R117, R117, R118 ;  /* 0x000000767575723e */ /* 0x000fe200000000ff */
[----:B------:R0:W-:Y:S01]  /*5ea0*/  STS.U16 [R98+0x2], R3 ;  /* 0x0000020362007388 */ /* 0x0001e20000000400 */
[----:B------:R-:W-:Y:S02]  /*5eb0*/  PRMT R119, R120, 0x7632, R119 ;  /* 0x0000763278777816 */ /* 0x000fe40000000077 */
[----:B------:R-:W-:Y:S01]  /*5ec0*/  PRMT R121, R122, 0x7632, R121 ;  /* 0x000076327a797816 */ /* 0x000fe20000000079 */
[----:B------:R1:W-:Y:S01]  /*5ed0*/  STS.U16 [R98+0x4], R120 ;  /* 0x0000047862007388 */ /* 0x0003e20000000400 */
[----:B------:R-:W-:-:S02]  /*5ee0*/  PRMT R123, R115, 0x7632, R123 ;  /* 0x00007632737b7816 */ /* 0x000fc4000000007b */
[----:B------:R-:W-:Y:S01]  /*5ef0*/  PRMT R118, R127, 0x7632, R118 ;  /* 0x000076327f767816 */ /* 0x000fe20000000076 */
[----:B------:R2:W-:Y:S01]  /*5f00*/  STS.U16 [R98+0xc], R124 ;  /* 0x00000c7c62007388 */ /* 0x0005e20000000400 */
[C---:B------:R-:W-:Y:S02]  /*5f10*/  PRMT R126, R117.reuse, 0x7632, R126 ;  /* 0x00007632757e7816 */ /* 0x040fe4000000007e */
[----:B0-----:R-:W-:Y:S01]  /*5f20*/  PRMT R3, R124, 0x7632, R3 ;  /* 0x000076327c037816 */ /* 0x001fe20000000003 */
[----:B------:R0:W-:Y:S01]  /*5f30*/  STS.U16 [R98+0x8], R122 ;  /* 0x0000087a62007388 */ /* 0x0001e20000000400 */
[----:B-1----:R-:W-:Y:S02]  /*5f40*/  PRMT R120, R2, 0x7632, R120 ;  /* 0x0000763202787816 */ /* 0x002fe40000000078 */
[----:B--2---:R-:W-:Y:S01]  /*5f50*/  PRMT R124, R117, 0x7610, R124 ;  /* 0x00007610757c7816 */ /* 0x004fe2000000007c */
[----:B------:R-:W-:Y:S01]  /*5f60*/  STS.U16 [R98], R132 ;  /* 0x0000008462007388 */ /* 0x000fe20000000400 */
[----:B0-----:R-:W-:-:S03]  /*5f70*/  MOV R122, UR31 ;  /* 0x0000001f007a7c02 */ /* 0x001fc60008000f00 */
        /* <DEDUP_REMOVED lines=31> */
[----:B------:R-:W2:Y:S01]  /*6170*/  LDS R118, [UR25+0x1080] ;  /* 0x00108019ff767984 */ /* 0x000ea20008000800 */
[----:B------:R-:W-:Y:S01]  /*6180*/  UIMAD UR13, UR30, UR15, UR13 ;  /* 0x0000000f1e0d72a4 */ /* 0x000fe2000f8e020d */
[----:B------:R-:W3:Y:S03]  /*6190*/  LDCU.64 UR14, c[0x0][0x558] ;  /* 0x0000ab00ff0e77ac */ /* 0x000ee60008000a00 */
[----:B------:R-:W-:-:S04]  /*61a0*/  UIMAD.WIDE.U32 UR12, UR27, UR28, UR12 ;  /* 0x0000001c1b0c72a5 */ /* 0x000fc8000f8e000c */
[----:B------:R-:W-:Y:S02]  /*61b0*/  UIMAD UR13, UR27, UR29, UR13 ;  /* 0x0000001d1b0d72a4 */ /* 0x000fe4000f8e020d */
[----:B0-----:R-:W-:Y:S01]  /*61c0*/  IADD3 R3, P1, PT, R21, UR12, RZ ;  /* 0x0000000c15037c10 */ /* 0x001fe2000ff3e0ff */
[----:B------:R-:W0:Y:S03]  /*61d0*/  LDCU.64 UR28, c[0x0][0x490] ;  /* 0x00009200ff1c77ac */ /* 0x000e260008000a00 */
[----:B-1----:R-:W-:Y:S02]  /*61e0*/  IADD3.X R120, PT, PT, RZ, UR13, RZ, P1, !PT ;  /* 0x0000000dff787c10 */ /* 0x002fe40008ffe4ff */
[----:B---3--:R-:W-:-:S04]  /*61f0*/  LEA R2, P2, R3, UR14, 0x1 ;  /* 0x0000000e03027c11 */ /* 0x008fc8000f8408ff */
[----:B------:R-:W-:Y:S02]  /*6200*/  LEA.HI.X R3, R3, UR15, R120, 0x1, P2 ;  /* 0x0000000f03037c11 */ /* 0x000fe400090f0c78 */
[-C--:B--2---:R-:W-:Y:S02]  /*6210*/  ISETP.GE.AND P1, PT, R21, R118.reuse, PT ;  /* 0x000000761500720c */ /* 0x084fe40003f26270 */
        /* <DEDUP_REMOVED lines=109> */
[----:B-1----:R-:W-:Y:S01]  /*68f0*/  PRMT R28, R5, 0x7632, R28 ;  /* 0x00007632051c7816 */ /* 0x002fe2000000001c */
[----:B------:R-:W-:-:S02]  /*6900*/  UIMAD.WIDE.U32 UR8, UR27, UR14, UR8 ;  /* 0x0000000e1b0872a5 */ /* 0x000fc4000f8e0008 */
[----:B------:R-:W-:Y:S02]  /*6910*/  STS.U16 [R98+0x8], R42 ;  /* 0x0000082a62007388 */ /* 0x000fe40000000400 */
[----:B------:R-:W-:Y:S02]  /*6920*/  UIMAD UR15, UR27, UR15, UR9 ;  /* 0x0000000f1b0f72a4 */ /* 0x000fe4000f8e0209 */
        /* <DEDUP_REMOVED lines=8> */
[----:B------:R0:W-:Y:S04]  /*69b0*/  STS.U16 [R98+0x1c], R22 ;  /* 0x00001c1662007388 */ /* 0x0001e80000000400 */
[----:B------:R-:W-:Y:S01]  /*69c0*/  STS.U16 [R98+0x1e], R28 ;  /* 0x00001e1c62007388 */ /* 0x000fe20000000400 */
[----:B------:R-:W-:-:S03]  /*69d0*/  NOP ;  /* 0x0000000000007918 */ /* 0x000fc60000000000 */
[----:B------:R-:W-:Y:S01]  /*69e0*/  LDS.U16 R5, [R150] ;  /* 0x0000000096057984 */ /* 0x000fe20000000400 */
[----:B0-----:R-:W-:Y:S02]  /*69f0*/  IADD3.X R22, PT, PT, RZ, UR15, RZ, P1, !PT ;  /* 0x0000000fff167c10 */ /* 0x001fe40008ffe4ff */
        /* <DEDUP_REMOVED lines=52> */
.L_x_1234:
[----:B0-----:R-:W2:Y:S01]  /*6d40*/  LDL.LU R2, [R1+0x30] ;  /* 0x0000300001027983 */ /* 0x001ea20000300800 */
[----:B------:R-:W-:Y:S01]  /*6d50*/  PRMT R3, RZ, 0x7610, R3 ;  /* 0x00007610ff037816 */ /* 0x000fe20000000003 */
[----:B------:R-:W-:Y:S01]  /*6d60*/  HADD2.F32 R59, -RZ, R59.H0_H0 ;  /* 0x2000003bff3b7230 */ /* 0x000fe20000004100 */
[----:B------:R-:W0:Y:S01]  /*6d70*/  LDCU UR8, c[0x0][0x38c] ;  /* 0x00007180ff0877ac */ /* 0x000e220008000800 */
[----:B------:R-:W-:Y:S02]  /*6d80*/  HADD2.F32 R56, -RZ, R56.H0_H0 ;  /* 0x20000038ff387230 */ /* 0x000fe40000004100 */
[----:B------:R-:W-:Y:S01]  /*6d90*/  HFMA2 R80, -RZ, RZ, 0, 0 ;  /* 0x00000000ff507431 */ /* 0x000fe200000001ff */
[----:B------:R2:W-:Y:S01]  /*6da0*/  STL.S16 [R1+0x28], R3 ;  /* 0x0000280301007387 */ /* 0x0005e20000100600 */
[----:B------:R-:W-:Y:S02]  /*6db0*/  HADD2.F32 R53, -RZ, R53.H0_H0 ;  /* 0x20000035ff357230 */ /* 0x000fe40000004100 */
[----:B------:R-:W-:-:S02]  /*6dc0*/  HFMA2 R57, -RZ, RZ, 0, 0 ;  /* 0x00000000ff397431 */ /* 0x000fc400000001ff */
[----:B------:R-:W-:Y:S02]  /*6dd0*/  HADD2.F32 R50, -RZ, R50.H0_H0 ;  /* 0x20000032ff327230 */ /* 0x000fe40000004100 */
[----:B------:R-:W-:Y:S02]  /*6de0*/  HFMA2 R51, -RZ, RZ, 0, 0 ;  /* 0x00000000ff337431 */ /* 0x000fe400000001ff */
[----:B------:R-:W-:Y:S02]  /*6df0*/  HADD2.F32 R47, -RZ, R47.H0_H0 ;  /* 0x2000002fff2f7230 */ /* 0x000fe40000004100 */
[----:B------:R-:W-:Y:S02]  /*6e00*/  HFMA2 R45, -RZ, RZ, 0, 0 ;  /* 0x00000000ff2d7431 */ /* 0x000fe400000001ff */
[----:B------:R-:W-:Y:S02]  /*6e10*/  HADD2.F32 R44, -RZ, R44.H0_H0 ;  /* 0x2000002cff2c7230 */ /* 0x000fe40000004100 */
[----:B------:R-:W-:-:S02]  /*6e20*/  HFMA2 R39, -RZ, RZ, 0, 0 ;  /* 0x00000000ff277431 */ /* 0x000fc400000001ff */
[----:B------:R-:W-:Y:S01]  /*6e30*/  HADD2.F32 R41, -RZ, R41.H0_H0 ;  /* 0x20000029ff297230 */ /* 0x000fe20000004100 */
[----:B------:R-:W-:Y:S01]  /*6e40*/  MOV R58, RZ ;  /* 0x000000ff003a7202 */ /* 0x000fe20000000f00 */
[----:B------:R-:W-:Y:S01]  /*6e50*/  HADD2.F32 R38, -RZ, R38.H0_H0 ;  /* 0x20000026ff267230 */ /* 0x000fe20000004100 */
[----:B------:R-:W-:Y:S01]  /*6e60*/  CS2R R54, SRZ ;  /* 0x0000000000367805 */ /* 0x000fe2000001ff00 */
[----:B------:R-:W-:Y:S01]  /*6e70*/  HADD2.F32 R36, -RZ, R36.H0_H0 ;  /* 0x20000024ff247230 */ /* 0x000fe20000004100 */
[----:B------:R-:W-:Y:S01]  /*6e80*/  MOV R52, RZ ;  /* 0x000000ff00347202 */ /* 0x000fe20000000f00 */
[----:B------:R-:W-:Y:S01]  /*6e90*/  HADD2.F32 R35, -RZ, R35.H0_H0 ;  /* 0x20000023ff237230 */ /* 0x000fe20000004100 */
[----:B0-----:R-:W-:Y:S01]  /*6ea0*/  UISETP.GE.AND UP0, UPT, UR8, 0x1, UPT ;  /* 0x000000010800788c */ /* 0x001fe2000bf06270 */
[----:B------:R-:W-:Y:S01]  /*6eb0*/  HADD2.F32 R34, -RZ, R34.H0_H0 ;  /* 0x20000022ff227230 */ /* 0x000fe20000004100 */
[----:B------:R-:W-:Y:S01]  /*6ec0*/  CS2R R48, SRZ ;  /* 0x0000000000307805 */ /* 0x000fe2000001ff00 */
[----:B------:R-:W-:Y:S01]  /*6ed0*/  HADD2.F32 R33, -RZ, R33.H0_H0 ;  /* 0x20000021ff217230 */ /* 0x000fe20000004100 */
[----:B------:R-:W-:Y:S01]  /*6ee0*/  MOV R46, RZ ;  /* 0x000000ff002e7202 */ /* 0x000fe20000000f00 */
[----:B------:R-:W-:Y:S01]  /*6ef0*/  HADD2.F32 R32, -RZ, R32.H0_H0 ;  /* 0x20000020ff207230 */ /* 0x000fe20000004100 */
[----:B------:R-:W-:Y:S01]  /*6f00*/  CS2R R42, SRZ ;  /* 0x00000000002a7805 */ /* 0x000fe2000001ff00 */
[----:B------:R-:W-:Y:S01]  /*6f10*/  HADD2.F32 R31, -RZ, R31.H0_H0 ;  /* 0x2000001fff1f7230 */ /* 0x000fe20000004100 */
[----:B------:R-:W-:Y:S01]  /*6f20*/  MOV R40, RZ ;  /* 0x000000ff00287202 */ /* 0x000fe20000000f00 */
[----:B------:R-:W-:Y:S01]  /*6f30*/  HADD2.F32 R30, -RZ, R30.H0_H0 ;  /* 0x2000001eff1e7230 */ /* 0x000fe20000004100 */
[----:B------:R-:W-:Y:S01]  /*6f40*/  MOV R37, RZ ;  /* 0x000000ff00257202 */ /* 0x000fe20000000f00 */
        /* <DEDUP_REMOVED lines=37> */
[----:B------:R-:W-:Y:S01]  /*71a0*/  FADD.FTZ R11, R99, R99 ;  /* 0x00000063630b7221 */ /* 0x000fe20000010000 */
        /* <DEDUP_REMOVED lines=24> */
[----:B------:R-:W-:Y:S01]  /*7330*/  MOV R80, RZ ;  /* 0x000000ff00507202 */ /* 0x000fe20000000f00 */
        /* <DEDUP_REMOVED lines=16> */
.L_x_1333:
        /* <DEDUP_REMOVED lines=8> */
[----:B------:R-:W-:-:S04]  /*74c0*/  MOV R62, UR26 ;  /* 0x0000001a003e7c02 */ /* 0x000fc80008000f00 */
[----:B------:R-:W-:-:S06]  /*74d0*/  MOV R63, UR36 ;  /* 0x00000024003f7c02 */ /* 0x000fcc0008000f00 */
[----:B------:R-:W3:Y:S01]  /*74e0*/  LDG.E.64 R62, desc[UR32][R62.64] ;  /* 0x000000203e3e7981 */ /* 0x000ee2000c1e1b00 */
[----:B------:R-:W-:Y:S01]  /*74f0*/  HFMA2 R61, -RZ, RZ, 0, 0 ;  /* 0x00000000ff3d7431 */ /* 0x000fe200000001ff */
[----:B------:R-:W-:Y:S02]  /*7500*/  LOP3.LUT R60, R99, 0x7c00, R105, 0xf8, !PT ;  /* 0x00007c00633c7812 */ /* 0x000fe400078ef869 */
[----:B------:R-:W-:Y:S02]  /*7510*/  MOV R67, UR44 ;  /* 0x0000002c00437c02 */ /* 0x000fe40008000f00 */
[C---:B------:R-:W-:Y:S02]  /*7520*/  LOP3.LUT R64, R60.reuse, 0x20, RZ, 0xfc, !PT ;  /* 0x000000203c407812 */ /* 0x040fe400078efcff */
[----:B----4-:R-:W-:Y:S02]  /*7530*/  LOP3.LUT R65, R60, 0x40, RZ, 0xfc, !PT ;  /* 0x000000403c417812 */ /* 0x010fe400078efcff */
[----:B------:R-:W-:Y:S01]  /*7540*/  MOV R69, UR45 ;  /* 0x0000002d00457c02 */ /* 0x000fe20008000f00 */
[----:B--2---:R-:W-:Y:S01]  /*7550*/  IMAD.WIDE.U32 R66, R67, UR8, R60 ;  /* 0x0000000843427c25 */ /* 0x004fe2000f8e003c */
[----:B------:R-:W-:-:S02]  /*7560*/  ISETP.GE.AND P3, PT, R64, UR35, PT ;  /* 0x0000002340007c0c */ /* 0x000fc4000bf66270 */
[----:B------:R-:W-:Y:S02]  /*7570*/  LOP3.LUT R61, R60, 0x60, RZ, 0xfc, !PT ;  /* 0x000000603c3d7812 */ /* 0x000fe400078efcff */
[----:B------:R-:W-:Y:S01]  /*7580*/  ISETP.GE.AND P4, PT, R65, UR35, PT ;  /* 0x0000002341007c0c */ /* 0x000fe2000bf86270 */
[----:B------:R-:W-:Y:S01]  /*7590*/  IMAD R65, R69, UR8, R67 ;  /* 0x0000000845417c24 */ /* 0x000fe2000f8e0243 */
[----:B------:R-:W-:Y:S02]  /*75a0*/  LEA R64, P2, R66, UR23, 0x1 ;  /* 0x0000001742407c11 */ /* 0x000fe4000f8408ff */
[----:B------:R-:W-:Y:S02]  /*75b0*/  ISETP.GE.AND P5, PT, R61, UR35, PT ;  /* 0x000000233d007c0c */ /* 0x000fe4000bfa6270 */
[----:B------:R-:W-:Y:S02]  /*75c0*/  LOP3.LUT R61, R60, 0xa0, RZ, 0xfc, !PT ;  /* 0x000000a03c3d7812 */ /* 0x000fe400078efcff */
[----:B------:R-:W-:-:S02]  /*75d0*/  PRMT R76, RZ, 0x7610, R76 ;  /* 0x00007610ff4c7816 */ /* 0x000fc4000000004c */
[----:B------:R-:W-:Y:S02]  /*75e0*/  LEA.HI.X R65, R66, UR24, R65, 0x1, P2 ;  /* 0x0000001842417c11 */ /* 0x000fe400090f0c41 */
[C---:B------:R-:W-:Y:S02]  /*75f0*/  LOP3.LUT R68, R60.reuse, 0x80, RZ, 0xfc, !PT ;  /* 0x000000803c447812 */ /* 0x040fe400078efcff */
[----:B------:R-:W-:Y:S01]  /*7600*/  ISETP.GE.AND P2, PT, R61, UR35, PT ;  /* 0x000000233d007c0c */ /* 0x000fe2000bf46270 */
[----:B------:R-:W5:Y:S01]  /*7610*/  @!P3 LDG.E.U16 R76, desc[UR32][R64.64+0x40] ;  /* 0x00004020404cb981 */ /* 0x000f62000c1e1500 */
[----:B------:R-:W-:Y:S02]  /*7620*/  LOP3.LUT R61, R60, 0xc0, RZ, 0xfc, !PT ;  /* 0x000000c03c3d7812 */ /* 0x000fe400078efcff */
[----:B------:R-:W-:Y:S02]  /*7630*/  PRMT R72, RZ, 0x7610, R72 ;  /* 0x00007610ff487816 */ /* 0x000fe40000000048 */
[----:B------:R-:W-:-:S02]  /*7640*/  ISETP.GE.AND P0, PT, R68, UR35, PT ;  /* 0x0000002344007c0c */ /* 0x000fc4000bf06270 */
[----:B------:R-:W-:Y:S02]  /*7650*/  ISETP.GE.AND P3, PT, R61, UR35, PT ;  /* 0x000000233d007c0c */ /* 0x000fe4000bf66270 */
[C---:B------:R-:W-:Y:S01]  /*7660*/  LOP3.LUT R61, R60.reuse, 0xe0, RZ, 0xfc, !PT ;  /* 0x000000e03c3d7812 */ /* 0x040fe200078efcff */
[----:B------:R-:W2:Y:S01]  /*7670*/  @!P4 LDG.E.U16 R72, desc[UR32][R64.64+0x80] ;  /* 0x000080204048c981 */ /* 0x000ea2000c1e1500 */
        /* <DEDUP_REMOVED lines=8> */
[----:B------:R-:W-:Y:S02]  /*7700*/  ISETP.GE.AND P5, PT, R67, UR35, PT ;  /* 0x0000002343007c0c */ /* 0x000fe4000bfa6270 */
[----:B------:R-:W-:Y:S02]  /*7710*/  LOP3.LUT R67, R60, 0x140, RZ, 0xfc, !PT ;  /* 0x000001403c437812 */ /* 0x000fe400078efcff */
[----:B------:R-:W-:Y:S01]  /*7720*/  PRMT R75, RZ, 0x7610, R75 ;  /* 0x00007610ff4b7816 */ /* 0x000fe2000000004b */
[----:B------:R-:W2:Y:S01]  /*7730*/  @!P2 LDG.E.U16 R68, desc[UR32][R64.64+0x140] ;  /* 0x000140204044a981 */ /* 0x000ea2000c1e1500 */
[----:B------:R-:W-:Y:S02]  /*7740*/  ISETP.GE.AND P0, PT, R61, UR35, PT ;  /* 0x000000233d007c0c */ /* 0x000fe4000bf06270 */
[----:B------:R-:W-:-:S02]  /*7750*/  PRMT R71, RZ, 0x7610, R71 ;  /* 0x00007610ff477816 */ /* 0x000fc40000000047 */
[C---:B------:R-:W-:Y:S01]  /*7760*/  LOP3.LUT R69, R60.reuse, 0x180, RZ, 0xfc, !PT ;  /* 0x000001803c457812 */ /* 0x040fe200078efcff */
[----:B------:R-:W2:Y:S01]  /*7770*/  @!P4 LDG.E.U16 R75, desc[UR32][R64.64+0x1c0] ;  /* 0x0001c020404bc981 */ /* 0x000ea2000c1e1500 */
[----:B------:R-:W-:Y:S02]  /*7780*/  ISETP.GE.AND P2, PT, R67, UR35, PT ;  /* 0x0000002343007c0c */ /* 0x000fe4000bf46270 */
[----:B------:R-:W-:Y:S01]  /*7790*/  LOP3.LUT R61, R60, 0x160, RZ, 0xfc, !PT ;  /* 0x000001603c3d7812 */ /* 0x000fe200078efcff */
[----:B------:R-:W2:Y:S01]  /*77a0*/  @!P3 LDG.E.U16 R71, desc[UR32][R64.64+0x180] ;  /* 0x000180204047b981 */ /* 0x000ea2000c1e1500 */
[----:B------:R-:W-:Y:S02]  /*77b0*/  PRMT R67, RZ, 0x7610, R67 ;  /* 0x00007610ff437816 */ /* 0x000fe40000000043 */
[----:B------:R-:W-:Y:S02]  /*77c0*/  ISETP.GE.AND P4, PT, R69, UR35, PT ;  /* 0x0000002345007c0c */ /* 0x000fe4000bf86270 */
[----:B------:R-:W-:-:S02]  /*77d0*/  ISETP.GE.AND P3, PT, R61, UR35, PT ;  /* 0x000000233d007c0c */ /* 0x000fc4000bf66270 */
[----:B------:R-:W-:Y:S01]  /*77e0*/  PRMT R69, RZ, 0x7610, R69 ;  /* 0x00007610ff457816 */ /* 0x000fe20000000045 */
[----:B------:R-:W2:Y:S01]  /*77f0*/  @!P5 LDG.E.U16 R67, desc[UR32][R64.64+0x200] ;  /* 0x000200204043d981 */ /* 0x000ea2000c1e1500 */
[C---:B------:R-:W-:Y:S02]  /*7800*/  LOP3.LUT R61, R60.reuse, 0x1a0, RZ, 0xfc, !PT ;  /* 0x000001a03c3d7812 */ /* 0x040fe400078efcff */
[C---:B------:R-:W-:Y:S02]  /*7810*/  LOP3.LUT R70, R60.reuse, 0x1c0, RZ, 0xfc, !PT ;  /* 0x000001c03c467812 */ /* 0x040fe400078efcff */
[----:B------:R-:W-:Y:S01]  /*7820*/  PRMT R74, RZ, 0x7610, R74 ;  /* 0x00007610ff4a7816 */ /* 0x000fe2000000004a */
[----:B------:R-:W2:Y:S01]  /*7830*/  @!P0 LDG.E.U16 R69, desc[UR32][R64.64+0x240] ;  /* 0x0002402040458981 */ /* 0x000ea2000c1e1500 */
[----:B------:R-:W-:Y:S02]  /*7840*/  ISETP.GE.AND P5, PT, R61, UR35, PT ;  /* 0x000000233d007c0c */ /* 0x000fe4000bfa6270 */
[----:B------:R-:W-:-:S02]  /*7850*/  LOP3.LUT R61, R60, 0x1e0, RZ, 0xfc, !PT ;  /* 0x000001e03c3d7812 */ /* 0x000fc400078efcff */
[----:B------:R-:W-:Y:S01]  /*7860*/  ISETP.GE.AND P0, PT, R70, UR35, PT ;  /* 0x0000002346007c0c */ /* 0x000fe2000bf06270 */
[----:B------:R-:W2:Y:S01]  /*7870*/  @!P2 LDG.E.U16 R74, desc[UR32][R64.64+0x280] ;  /* 0x00028020404aa981 */ /* 0x000ea2000c1e1500 */
[----:B------:R-:W-:Y:S02]  /*7880*/  PRMT R78, RZ, 0x7610, R78 ;  /* 0x00007610ff4e7816 */ /* 0x000fe4000000004e */
[----:B------:R-:W-:Y:S02]  /*7890*/  PRMT R70, RZ, 0x7610, R70 ;  /* 0x00007610ff467816 */ /* 0x000fe40000000046 */
[C---:B------:R-:W-:Y:S02]  /*78a0*/  LOP3.LUT R73, R60.reuse, 0x200, RZ, 0xfc, !PT ;  /* 0x000002003c497812 */ /* 0x040fe400078efcff */
[----:B------:R-:W-:Y:S01]  /*78b0*/  ISETP.GE.AND P2, PT, R61, UR35, PT ;  /* 0x000000233d007c0c */ /* 0x000fe2000bf46270 */
[----:B------:R-:W2:Y:S01]  /*78c0*/  @!P3 LDG.E.U16 R78, desc[UR32][R64.64+0x2c0] ;  /* 0x0002c020404eb981 */ /* 0x000ea2000c1e1500 */
[----:B------:R-:W-:-:S02]  /*78d0*/  LOP3.LUT R61, R60, 0x220, RZ, 0xfc, !PT ;  /* 0x000002203c3d7812 */ /* 0x000fc400078efcff */
[----:B------:R-:W-:Y:S01]  /*78e0*/  PRMT R79, RZ, 0x7610, R79 ;  /* 0x00007610ff4f7816 */ /* 0x000fe2000000004f */
[----:B------:R-:W2:Y:S01]  /*78f0*/  @!P4 LDG.E.U16 R70, desc[UR32][R64.64+0x300] ;  /* 0x000300204046c981 */ /* 0x000ea2000c1e1500 */
[----:B------:R-:W-:Y:S02]  /*7900*/  ISETP.GE.AND P3, PT, R73, UR35, PT ;  /* 0x0000002349007c0c */ /* 0x000fe4000bf66270 */
[----:B------:R-:W-:Y:S02]  /*7910*/  ISETP.GE.AND P4, PT, R61, UR35, PT ;  /* 0x000000233d007c0c */ /* 0x000fe4000bf86270 */
[----:B------:R-:W-:Y:S01]  /*7920*/  PRMT R73, RZ, 0x7610, R73 ;  /* 0x00007610ff497816 */ /* 0x000fe20000000049 */
[----:B------:R-:W2:Y:S01]  /*7930*/  @!P5 LDG.E.U16 R79, desc[UR32][R64.64+0x340] ;  /* 0x00034020404fd981 */ /* 0x000ea2000c1e1500 */
[----:B------:R-:W-:Y:S02]  /*7940*/  LOP3.LUT R61, R60, 0x240, RZ, 0xfc, !PT ;  /* 0x000002403c3d7812 */ /* 0x000fe400078efcff */
[----:B------:R-:W-:-:S02]  /*7950*/  PRMT R100, RZ, 0x7610, R100 ;  /* 0x00007610ff647816 */ /* 0x000fc40000000064 */
[C---:B------:R-:W-:Y:S01]  /*7960*/  LOP3.LUT R101, R60.reuse, 0x260, RZ, 0xfc, !PT ;  /* 0x000002603c657812 */ /* 0x040fe200078efcff */
[----:B------:R-:W2:Y:S01]  /*7970*/  @!P0 LDG.E.U16 R73, desc[UR32][R64.64+0x380] ;  /* 0x0003802040498981 */ /* 0x000ea2000c1e1500 */
[----:B------:R-:W-:Y:S02]  /*7980*/  ISETP.GE.AND P5, PT, R61, UR35, PT ;  /* 0x000000233d007c0c */ /* 0x000fe4000bfa6270 */
[----:B------:R-:W-:Y:S01]  /*7990*/  PRMT R123, RZ, 0x7610, R123 ;  /* 0x00007610ff7b7816 */ /* 0x000fe2000000007b */
[----:B------:R-:W2:Y:S01]  /*79a0*/  @!P2 LDG.E.U16 R100, desc[UR32][R64.64+0x3c0] ;  /* 0x0003c0204064a981 */ /* 0x000ea2000c1e1500 */
[----:B------:R-:W-:Y:S02]  /*79b0*/  LOP3.LUT R61, R60, 0x280, RZ, 0xfc, !PT ;  /* 0x000002803c3d7812 */ /* 0x000fe400078efcff */
[----:B------:R-:W-:Y:S02]  /*79c0*/  ISETP.GE.AND P0, PT, R101, UR35, PT ;  /* 0x0000002365007c0c */ /* 0x000fe4000bf06270 */
[----:B------:R-:W-:Y:S01]  /*79d0*/  PRMT R101, RZ, 0x7610, R101 ;  /* 0x00007610ff657816 */ /* 0x000fe20000000065 */
[----:B------:R-:W5:Y:S01]  /*79e0*/  @!P6 LDG.E.U16 R123, desc[UR32][R64.64] ;  /* 0x00000020407be981 */ /* 0x000f62000c1e1500 */
[----:B------:R-:W-:-:S02]  /*79f0*/  ISETP.GE.AND P2, PT, R61, UR35, PT ;  /* 0x000000233d007c0c */ /* 0x000fc4000bf46270 */
[C---:B------:R-:W-:Y:S02]  /*7a00*/  LOP3.LUT R61, R60.reuse, 0x2a0, RZ, 0xfc, !PT ;  /* 0x000002a03c3d7812 */ /* 0x040fe400078efcff */
[----:B------:R-:W-:Y:S01]  /*7a10*/  PRMT R102, RZ, 0x7610, R102 ;  /* 0x00007610ff667816 */ /* 0x000fe20000000066 */
[----:B------:R-:W2:Y:S01]  /*7a20*/  @!P3 LDG.E.U16 R101, desc[UR32][R64.64+0x400] ;  /* 0x000400204065b981 */ /* 0x000ea2000c1e1500 */
[----:B------:R-:W-:Y:S02]  /*7a30*/  ISETP.GE.AND P3, PT, R61, UR35, PT ;  /* 0x000000233d007c0c */ /* 0x000fe4000bf66270 */
[----:B------:R-:W-:Y:S02]  /*7a40*/  PRMT R103, RZ, 0x7610, R103 ;  /* 0x00007610ff677816 */ /* 0x000fe40000000067 */
[----:B------:R-:W-:Y:S01]  /*7a50*/  LOP3.LUT R61, R60, 0x2e0, RZ, 0xfc, !PT ;  /* 0x000002e03c3d7812 */ /* 0x000fe200078efcff */
[----:B------:R-:W2:Y:S01]  /*7a60*/  @!P5 LDG.E.U16 R102, desc[UR32][R64.64+0x480] ;  /* 0x000480204066d981 */ /* 0x000ea2000c1e1500 */
[----:B------:R-:W-:-:S02]  /*7a70*/  PRMT R115, RZ, 0x7610, R115 ;  /* 0x00007610ff737816 */ /* 0x000fc40000000073 */
[C---:B------:R-:W-:Y:S01]  /*7a80*/  LOP3.LUT R104, R60.reuse, 0x2c0, RZ, 0xfc, !PT ;  /* 0x000002c03c687812 */ /* 0x040fe200078efcff */
[----:B------:R-:W2:Y:S01]  /*7a90*/  @!P4 LDG.E.U16 R103, desc[UR32][R64.64+0x440] ;  /* 0x000440204067c981 */ /* 0x000ea2000c1e1500 */
[----:B------:R-:W-:Y:S02]  /*7aa0*/  ISETP.GE.AND P5, PT, R61, UR35, PT ;  /* 0x000000233d007c0c */ /* 0x000fe4000bfa6270 */
[----:B------:R-:W-:Y:S01]  /*7ab0*/  LOP3.LUT R61, R60, 0x300, RZ, 0xfc, !PT ;  /* 0x000003003c3d7812 */ /* 0x000fe200078efcff */
[----:B------:R-:W2:Y:S01]  /*7ac0*/  @!P0 LDG.E.U16 R115, desc[UR32][R64.64+0x4c0] ;  /* 0x0004c02040738981 */ /* 0x000ea2000c1e1500 */
[----:B------:R-:W-:Y:S02]  /*7ad0*/  ISETP.GE.AND P4, PT, R104, UR35, PT ;  /* 0x0000002368007c0c */ /* 0x000fe4000bf86270 */
[----:B------:R-:W-:Y:S02]  /*7ae0*/  ISETP.GE.AND P0, PT, R61, UR35, PT ;  /* 0x000000233d007c0c */ /* 0x000fe4000bf06270 */
[----:B------:R-:W-:-:S02]  /*7af0*/  PRMT R107, RZ, 0x7610, R107 ;  /* 0x00007610ff6b7816 */ /* 0x000fc4000000006b */
[----:B------:R-:W-:Y:S02]  /*7b00*/  PRMT R106, RZ, 0x7610, R106 ;  /* 0x00007610ff6a7816 */ /* 0x000fe4000000006a */
[----:B------:R-:W-:Y:S02]  /*7b10*/  PRMT R122, RZ, 0x7610, R122 ;  /* 0x00007610ff7a7816 */ /* 0x000fe4000000007a */
[C---:B------:R-:W-:Y:S01]  /*7b20*/  LOP3.LUT R104, R60.reuse, 0x320, RZ, 0xfc, !PT ;  /* 0x000003203c687812 */ /* 0x040fe200078efcff */
[----:B------:R-:W2:Y:S01]  /*7b30*/  @!P2 LDG.E.U16 R107, desc[UR32][R64.64+0x500] ;  /* 0x00050020406ba981 */ /* 0x000ea2000c1e1500 */
[----:B------:R-:W-:Y:S02]  /*7b40*/  LOP3.LUT R61, R60, 0x340, RZ, 0xfc, !PT ;  /* 0x000003403c3d7812 */ /* 0x000fe400078efcff */
[----:B------:R-:W-:Y:S01]  /*7b50*/  PRMT R121, RZ, 0x7610, R121 ;  /* 0x00007610ff797816 */ /* 0x000fe20000000079 */
[----:B------:R-:W2:Y:S01]  /*7b60*/  @!P3 LDG.E.U16 R106, desc[UR32][R64.64+0x540] ;  /* 0x00054020406ab981 */ /* 0x000ea2000c1e1500 */
[----:B------:R-:W-:-:S02]  /*7b70*/  PRMT R120, RZ, 0x7610, R120 ;  /* 0x00007610ff787816 */ /* 0x000fc40000000078 */
[----:B------:R-:W-:Y:S01]  /*7b80*/  ISETP.GE.AND P2, PT, R104, UR35, PT ;  /* 0x0000002368007c0c */ /* 0x000fe2000bf46270 */
[----:B------:R-:W2:Y:S01]  /*7b90*/  @!P4 LDG.E.U16 R122, desc[UR32][R64.64+0x580] ;  /* 0x00058020407ac981 */ /* 0x000ea2000c1e1500 */
[----:B------:R-:W-:Y:S02]  /*7ba0*/  ISETP.GE.AND P3, PT, R61, UR35, PT ;  /* 0x000000233d007c0c */ /* 0x000fe4000bf66270 */
[----:B------:R-:W-:Y:S01]  /*7bb0*/  LOP3.LUT R61, R60, 0x360, RZ, 0xfc, !PT ;  /* 0x000003603c3d7812 */ /* 0x000fe200078efcff */
[----:B------:R-:W2:Y:S04]  /*7bc0*/  @!P5 LDG.E.U16 R121, desc[UR32][R64.64+0x5c0] ;  /* 0x0005c0204079d981 */ /* 0x000ea8000c1e1500 */
[----:B------:R-:W2:Y:S01]  /*7bd0*/  @!P0 LDG.E.U16 R120, desc[UR32][R64.64+0x600] ;  /* 0x0006002040788981 */ /* 0x000ea2000c1e1500 */
[----:B------:R-:W-:-:S02]  /*7be0*/  ISETP.GE.AND P4, PT, R61, UR35, PT ;  /* 0x000000233d007c0c */ /* 0x000fc4000bf86270 */
[C---:B------:R-:W-:Y:S02]  /*7bf0*/  LOP3.LUT R61, R60.reuse, 0x3a0, RZ, 0xfc, !PT ;  /* 0x000003a03c3d7812 */ /* 0x040fe400078efcff */
[----:B------:R-:W-:Y:S02]  /*7c00*/  PRMT R125, RZ, 0x7610, R125 ;  /* 0x00007610ff7d7816 */ /* 0x000fe4000000007d */
[C---:B------:R-:W-:Y:S02]  /*7c10*/  LOP3.LUT R104, R60.reuse, 0x380, RZ, 0xfc, !PT ;  /* 0x000003803c687812 */ /* 0x040fe400078efcff */
[----:B------:R-:W-:Y:S02]  /*7c20*/  PRMT R124, RZ, 0x7610, R124 ;  /* 0x00007610ff7c7816 */ /* 0x000fe4000000007c */
[----:B------:R-:W-:Y:S01]  /*7c30*/  ISETP.GE.AND P0, PT, R61, UR35, PT ;  /* 0x000000233d007c0c */ /* 0x000fe2000bf06270 */
[----:B------:R-:W2:Y:S01]  /*7c40*/  @!P2 LDG.E.U16 R125, desc[UR32][R64.64+0x640] ;  /* 0x00064020407da981 */ /* 0x000ea2000c1e1500 */
[----:B------:R-:W-:-:S02]  /*7c50*/  LOP3.LUT R60, R60, 0x3c0, RZ, 0xfc, !PT ;  /* 0x000003c03c3c7812 */ /* 0x000fc400078efcff */
[----:B------:R-:W-:Y:S01]  /*7c60*/  LOP3.LUT R61, R105, 0x3e0, R99, 0xfe, !PT ;  /* 0x000003e0693d7812 */ /* 0x000fe200078efe63 */
[----:B------:R-:W2:Y:S01]  /*7c70*/  @!P3 LDG.E.U16 R124, desc[UR32][R64.64+0x680] ;  /* 0x00068020407cb981 */ /* 0x000ea2000c1e1500 */
[----:B------:R-:W-:Y:S02]  /*7c80*/  ISETP.GE.AND P5, PT, R104, UR35, PT ;  /* 0x0000002368007c0c */ /* 0x000fe4000bfa6270 */
[----:B------:R-:W-:Y:S02]  /*7c90*/  ISETP.GE.AND P2, PT, R60, UR35, PT ;  /* 0x000000233c007c0c */ /* 0x000fe4000bf46270 */
[----:B------:R-:W-:Y:S02]  /*7ca0*/  ISETP.GE.AND P3, PT, R61, UR35, PT ;  /* 0x000000233d007c0c */ /* 0x000fe4000bf66270 */
[----:B------:R-:W-:Y:S02]  /*7cb0*/  PRMT R128, RZ, 0x7610, R128 ;  /* 0x00007610ff807816 */ /* 0x000fe40000000080 */
[----:B------:R-:W-:-:S02]  /*7cc0*/  PRMT R143, RZ, 0x7610, R143 ;  /* 0x00007610ff8f7816 */ /* 0x000fc4000000008f */
        /* <DEDUP_REMOVED lines=14> */
[----:B------:R-:W-:-:S04]  /*7db0*/  FMUL.FTZ R60, R97, UR48 ;  /* 0x00000030613c7c20 */ /* 0x000fc80008410000 */
[----:B------:R-:W-:Y:S01]  /*7dc0*/  FMUL.RZ R61, R60, 0.15915493667125701904 ;  /* 0x3e22f9833c3d7820 */ /* 0x000fe2000040c000 */
[----:B------:R-:W-:-:S04]  /*7dd0*/  FMUL.FTZ R60, R96, UR48 ;  /* 0x00000030603c7c20 */ /* 0x000fc80008410000 */
[----:B------:R-:W-:Y:S01]  /*7de0*/  FMUL.RZ R63, R60, 0.15915493667125701904 ;  /* 0x3e22f9833c3f7820 */ /* 0x000fe2000040c000 */
[----:B------:R-:W-:-:S04]  /*7df0*/  FMUL.FTZ R60, R95, UR48 ;  /* 0x000000305f3c7c20 */ /* 0x000fc80008410000 */
[----:B0-----:R-:W-:Y:S01]  /*7e00*/  FMUL.RZ R64, R60, 0.15915493667125701904 ;  /* 0x3e22f9833c407820 */ /* 0x001fe2000040c000 */
[----:B------:R-:W-:-:S04]  /*7e10*/  FMUL.FTZ R60, R94, UR48 ;  /* 0x000000305e3c7c20 */ /* 0x000fc80008410000 */
[----:B------:R-:W-:Y:S01]  /*7e20*/  FMUL.RZ R104, R60, 0.15915493667125701904 ;  /* 0x3e22f9833c687820 */ /* 0x000fe2000040c000 */
[----:B------:R-:W-:Y:S01]  /*7e30*/  FMUL.FTZ R60, R93, UR48 ;  /* 0x000000305d3c7c20 */ /* 0x000fe20008410000 */
[----:B------:R-:W-:Y:S08]  /*7e40*/  MUFU.SIN R127, R61 ;  /* 0x0000003d007f7308 */ /* 0x000ff00000000400 */
[----:B------:R0:W-:Y:S02]  /*7e50*/  MUFU.COS R126, R61 ;  /* 0x0000003d007e7308 */ /* 0x0001e40000000000 */
[----:B0-----:R-:W-:Y:S01]  /*7e60*/  FMUL.RZ R61, R60, 0.15915493667125701904 ;  /* 0x3e22f9833c3d7820 */ /* 0x001fe2000040c000 */
[----:B------:R-:W-:-:S04]  /*7e70*/  FMUL.FTZ R60, R92, UR48 ;  /* 0x000000305c3c7c20 */ /* 0x000fc80008410000 */
[----:B------:R-:W-:Y:S01]  /*7e80*/  FMUL.RZ R105, R60, 0.15915493667125701904 ;  /* 0x3e22f9833c697820 */ /* 0x000fe2000040c000 */
[----:B------:R-:W-:Y:S01]  /*7e90*/  FMUL.FTZ R60, R91, UR48 ;  /* 0x000000305b3c7c20 */ /* 0x000fe20008410000 */
[----:B------:R-:W-:Y:S08]  /*7ea0*/  MUFU.SIN R137, R104 ;  /* 0x0000006800897308 */ /* 0x000ff00000000400 */
[----:B------:R0:W-:Y:S08]  /*7eb0*/  MUFU.COS R140, R104 ;  /* 0x00000068008c7308 */ /* 0x0001f00000000000 */
[----:B------:R-:W-:Y:S01]  /*7ec0*/  MUFU.SIN R133, R61 ;  /* 0x0000003d00857308 */ /* 0x000fe20000000400 */
[----:B0-----:R-:W-:Y:S01]  /*7ed0*/  FMUL.RZ R104, R60, 0.15915493667125701904 ;  /* 0x3e22f9833c687820 */ /* 0x001fe2000040c000 */
[----:B------:R-:W-:-:S06]  /*7ee0*/  MOV R60, UR26 ;  /* 0x0000001a003c7c02 */ /* 0x000fcc0008000f00 */
[----:B-1----:R0:W-:Y:S02]  /*7ef0*/  MUFU.COS R134, R61 ;  /* 0x0000003d00867308 */ /* 0x0021e40000000000 */
[----:B0-----:R-:W-:-:S06]  /*7f00*/  MOV R61, UR36 ;  /* 0x00000024003d7c02 */ /* 0x001fcc0008000f00 */
[----:B------:R-:W3:Y:S01]  /*7f10*/  LDG.E.64 R60, desc[UR32][R60.64] ;  /* 0x000000203c3c7981 */ /* 0x000ee2000c1e1b00 */
[----:B------:R-:W-:Y:S08]  /*7f20*/  MUFU.SIN R130, R63 ;  /* 0x0000003f00827308 */ /* 0x000ff00000000400 */
[----:B------:R0:W-:Y:S01]  /*7f30*/  MUFU.COS R131, R63 ;  /* 0x0000003f00837308 */ /* 0x0001e20000000000 */
[----:B------:R-:W4:Y:S01]  /*7f40*/  S2UR UR26, SR_CgaCtaId ;  /* 0x00000000001a79c3 */ /* 0x000f220000008800 */
[----:B0-----:R-:W-:-:S04]  /*7f50*/  FMUL.FTZ R63, R90, UR48 ;  /* 0x000000305a3f7c20 */ /* 0x001fc80008410000 */
[----:B------:R-:W-:Y:S01]  /*7f60*/  FMUL.RZ R108, R63, 0.15915493667125701904 ;  /* 0x3e22f9833f6c7820 */ /* 0x000fe2000040c000 */
[----:B------:R-:W-:Y:S01]  /*7f70*/  FMUL.FTZ R63, R89, UR48 ;  /* 0x00000030593f7c20 */ /* 0x000fe20008410000 */
[----:B------:R-:W-:Y:S01]  /*7f80*/  MUFU.SIN R65, R105 ;  /* 0x0000006900417308 */ /* 0x000fe20000000400 */
[----:B------:R-:W-:-:S07]  /*7f90*/  LOP3.LUT R155, R183, 0x3e0, RZ, 0xc0, !PT ;  /* 0x000003e0b79b7812 */ /* 0x000fce00078ec0ff */
[----:B------:R0:W-:Y:S02]  /*7fa0*/  MUFU.COS R132, R105 ;  /* 0x0000006900847308 */ /* 0x0001e40000000000 */
[----:B0-----:R-:W-:Y:S01]  /*7fb0*/  FMUL.RZ R105, R63, 0.15915493667125701904 ;  /* 0x3e22f9833f697820 */ /* 0x001fe2000040c000 */
[----:B------:R-:W-:-:S05]  /*7fc0*/  FMUL.FTZ R63, R88, UR48 ;  /* 0x00000030583f7c20 */ /* 0x000fca0008410000 */
[----:B------:R-:W-:Y:S01]  /*7fd0*/  MUFU.SIN R118, R104 ;  /* 0x0000006800767308 */ /* 0x000fe20000000400 */
[----:B------:R-:W-:Y:S01]  /*7fe0*/  FMUL.RZ R109, R63, 0.15915493667125701904 ;  /* 0x3e22f9833f6d7820 */ /* 0x000fe2000040c000 */
[----:B------:R-:W-:-:S06]  /*7ff0*/  IADD3 R63, PT, PT, R155, R244, RZ ;  /* 0x000000f49b3f7210 */ /* 0x000fcc0007ffe0ff */
[----:B------:R0:W-:Y:S01]  /*8000*/  MUFU.COS R119, R104 ;  /* 0x0000006800777308 */ /* 0x0001e20000000000 */
[----:B------:R-:W-:Y:S02]  /*8010*/  IMAD R155, R155, 0x1f, R63 ;  /* 0x0000001f9b9b7824 */ /* 0x000fe400078e023f */
[----:B0-----:R-:W-:-:S05]  /*8020*/  FMUL.FTZ R104, R87, UR48 ;  /* 0x0000003057687c20 */ /* 0x001fca0008410000 */
[----:B------:R-:W-:Y:S01]  /*8030*/  MUFU.SIN R141, R64 ;  /* 0x00000040008d7308 */ /* 0x000fe20000000400 */
[----:B------:R-:W-:-:S07]  /*8040*/  IADD3 R136, PT, PT, R155, 0x40, RZ ;  /* 0x000000409b887810 */ /* 0x000fce0007ffe0ff */
[----:B------:R-:W-:Y:S01]  /*8050*/  MUFU.COS R129, R64 ;  /* 0x0000004000817308 */ /* 0x000fe20000000000 */
[----:B------:R-:W-:-:S07]  /*8060*/  R2UR UR37, R62 ;  /* 0x000000003e2572ca */ /* 0x000fce00000e0000 */
[----:B------:R-:W-:Y:S08]  /*8070*/  MUFU.SIN R114, R105 ;  /* 0x0000006900727308 */ /* 0x000ff00000000400 */
[----:B------:R0:W-:Y:S01]  /*8080*/  MUFU.COS R64, R105 ;  /* 0x0000006900407308 */ /* 0x0001e20000000000 */
[----:B------:R-:W-:Y:S01]  /*8090*/  UMOV UR25, 0x400 ;  /* 0x0000040000197882 */ /* 0x000fe20000000000 */
[----:B------:R-:W-:Y:S01]  /*80a0*/  LEA.HI.SX32 R162, R136, R155, 0x1b ;  /* 0x0000009b88a27211 */ /* 0x000fe200078fdaff */
[----:B0-----:R-:W-:Y:S01]  /*80b0*/  FMUL.RZ R105, R104, 0.15915493667125701904 ;  /* 0x3e22f98368697820 */ /* 0x001fe2000040c000 */
[----:B------:R-:W-:Y:S01]  /*80c0*/  FMUL.FTZ R104, R86, UR48 ;  /* 0x0000003056687c20 */ /* 0x000fe20008410000 */
[----:B------:R-:W-:-:S03]  /*80d0*/  IADD3 R62, PT, PT, R155, 0x20, RZ ;  /* 0x000000209b3e7810 */ /* 0x000fc60007ffe0ff */
[----:B------:R-:W-:Y:S01]  /*80e0*/  FMUL.RZ R135, R104, 0.15915493667125701904 ;  /* 0x3e22f98368877820 */ /* 0x000fe2000040c000 */
[----:B------:R-:W-:Y:S01]  /*80f0*/  FMUL.FTZ R104, R85, UR48 ;  /* 0x0000003055687c20 */ /* 0x000fe20008410000 */
[----:B------:R-:W-:Y:S01]  /*8100*/  FMUL.FTZ R136, R83, UR48 ;  /* 0x0000003053887c20 */ /* 0x000fe20008410000 */
[----:B----4-:R-:W-:Y:S01]  /*8110*/  ULEA UR25, UR26, UR25, 0x18 ;  /* 0x000000191a197291 */ /* 0x010fe2000f8ec0ff */
[C---:B------:R-:W-:Y:S01]  /*8120*/  IADD3 R138, PT, PT, R155.reuse, 0x60, RZ ;  /* 0x000000609b8a7810 */ /* 0x040fe20007ffe0ff */
[----:B------:R-:W-:Y:S01]  /*8130*/  FMUL.RZ R139, R104, 0.15915493667125701904 ;  /* 0x3e22f983688b7820 */ /* 0x000fe2000040c000 */
[C---:B------:R-:W-:Y:S01]  /*8140*/  LEA.HI.SX32 R160, R155.reuse, R155, 0x1b ;  /* 0x0000009b9ba07211 */ /* 0x040fe200078fdaff */
[----:B------:R-:W-:Y:S01]  /*8150*/  FMUL.RZ R163, R136, 0.15915493667125701904 ;  /* 0x3e22f98388a37820 */ /* 0x000fe2000040c000 */
[C---:B------:R-:W-:Y:S02]  /*8160*/  IADD3 R142, PT, PT, R155.reuse, 0x80, RZ ;  /* 0x000000809b8e7810 */ /* 0x040fe40007ffe0ff */
[----:B------:R-:W-:-:S02]  /*8170*/  IADD3 R148, PT, PT, R155, 0xa0, RZ ;  /* 0x000000a09b947810 */ /* 0x000fc40007ffe0ff */
[-C--:B------:R-:W-:Y:S01]  /*8180*/  LEA.HI.SX32 R161, R62, R155.reuse, 0x1b ;  /* 0x0000009b3ea17211 */ /* 0x080fe200078fdaff */
[----:B------:R-:W-:Y:S01]  /*8190*/  MUFU.SIN R110, R105 ;  /* 0x00000069006e7308 */ /* 0x000fe20000000400 */
[C---:B------:R-:W-:Y:S02]  /*81a0*/  IADD3 R150, PT, PT, R155.reuse, 0xc0, RZ ;  /* 0x000000c09b967810 */ /* 0x040fe40007ffe0ff */
[C---:B------:R-:W-:Y:S02]  /*81b0*/  IADD3 R152, PT, PT, R155.reuse, 0xe0, RZ ;  /* 0x000000e09b987810 */ /* 0x040fe40007ffe0ff */
[-C--:B------:R-:W-:Y:S02]  /*81c0*/  LEA.HI.SX32 R164, R138, R155.reuse, 0x1b ;  /* 0x0000009b8aa47211 */ /* 0x080fe400078fdaff */
[----:B------:R-:W-:Y:S01]  /*81d0*/  IADD3 R154, PT, PT, R155, 0x100, RZ ;  /* 0x000001009b9a7810 */ /* 0x000fe20007ffe0ff */
[----:B------:R-:W-:Y:S01]  /*81e0*/  MUFU.COS R111, R105 ;  /* 0x00000069006f7308 */ /* 0x000fe20000000000 */
[----:B------:R-:W-:-:S02]  /*81f0*/  LEA.HI.SX32 R165, R142, R155, 0x1b ;  /* 0x0000009b8ea57211 */ /* 0x000fc400078fdaff */
[----:B------:R-:W-:Y:S02]  /*8200*/  LEA R160, R160, UR25, 0x1 ;  /* 0x00000019a0a07c11 */ /* 0x000fe4000f8e08ff */
[----:B------:R-:W-:Y:S02]  /*8210*/  IADD3 R156, PT, PT, R155, 0x120, RZ ;  /* 0x000001209b9c7810 */ /* 0x000fe40007ffe0ff */
[-C--:B------:R-:W-:Y:S01]  /*8220*/  LEA.HI.SX32 R166, R148, R155.reuse, 0x1b ;  /* 0x0000009b94a67211 */ /* 0x080fe200078fdaff */
[----:B------:R-:W-:Y:S01]  /*8230*/  MUFU.SIN R104, R139 ;  /* 0x0000008b00687308 */ /* 0x000fe20000000400 */
[----:B------:R-:W-:Y:S02]  /*8240*/  LEA R161, R161, UR25, 0x1 ;  /* 0x00000019a1a17c11 */ /* 0x000fe4000f8e08ff */
[----:B------:R-:W-:Y:S02]  /*8250*/  LEA.HI.SX32 R168, R150, R155, 0x1b ;  /* 0x0000009b96a87211 */ /* 0x000fe400078fdaff */
[----:B------:R-:W-:-:S03]  /*8260*/  MOV R142, UR37 ;  /* 0x00000025008e7c02 */ /* 0x000fc60008000f00 */
[----:B------:R-:W-:Y:S01]  /*8270*/  MUFU.COS R105, R139 ;  /* 0x0000008b00697308 */ /* 0x000fe20000000000 */
[----:B------:R-:W-:Y:S02]  /*8280*/  LEA.HI.SX32 R169, R152, R155, 0x1b ;  /* 0x0000009b98a97211 */ /* 0x000fe400078fdaff */
[----:B------:R-:W-:Y:S01]  /*8290*/  LEA R164, R164, UR25, 0x1 ;  /* 0x00000019a4a47c11 */ /* 0x000fe2000f8e08ff */
[----:B-----5:R-:W-:Y:S01]  /*82a0*/  STS.U16 [R160], R123 ;  /* 0x0000007ba0007388 */ /* 0x020fe20000000400 */
[----:B------:R-:W-:-:S03]  /*82b0*/  IADD3 R158, PT, PT, R155, 0x140, RZ ;  /* 0x000001409b9e7810 */ /* 0x000fc60007ffe0ff */
[----:B------:R-:W-:Y:S01]  /*82c0*/  MUFU.SIN R136, R163 ;  /* 0x000000a300887308 */ /* 0x000fe20000000400 */
[----:B------:R-:W-:Y:S02]  /*82d0*/  LEA.HI.SX32 R170, R154, R155, 0x1b ;  /* 0x0000009b9aaa7211 */ /* 0x000fe400078fdaff */
[----:B------:R-:W-:-:S05]  /*82e0*/  LEA R165, R165, UR25, 0x1 ;  /* 0x00000019a5a57c11 */ /* 0x000fca000f8e08ff */
[----:B------:R0:W-:Y:S01]  /*82f0*/  MUFU.COS R139, R163 ;  /* 0x000000a3008b7308 */ /* 0x0001e20000000000 */
[C---:B------:R-:W-:Y:S01]  /*8300*/  IADD3 R174, PT, PT, R155.reuse, 0x160, RZ ;  /* 0x000001609bae7810 */ /* 0x040fe20007ffe0ff */
[----:B------:R-:W-:Y:S01]  /*8310*/  STS.U16 [R161+0x40], R76 ;  /* 0x0000404ca1007388 */ /* 0x000fe20000000400 */
[----:B------:R-:W-:Y:S02]  /*8320*/  LEA.HI.SX32 R171, R156, R155, 0x1b ;  /* 0x0000009b9cab7211 */ /* 0x000fe400078fdaff */
[----:B------:R-:W-:Y:S02]  /*8330*/  LEA R167, R166, UR25, 0x1 ;  /* 0x00000019a6a77c11 */ /* 0x000fe4000f8e08ff */
[----:B0-----:R-:W-:Y:S01]  /*8340*/  LEA R163, R162, UR25, 0x1 ;  /* 0x00000019a2a37c11 */ /* 0x001fe2000f8e08ff */
[----:B------:R-:W-:Y:S01]  /*8350*/  FMUL.FTZ R142, R142, 1.4426950216293334961 ;  /* 0x3fb8aa3b8e8e7820 */ /* 0x000fe20000410000 */
[C---:B------:R-:W-:Y:S02]  /*8360*/  IADD3 R176, PT, PT, R155.reuse, 0x180, RZ ;  /* 0x000001809bb07810 */ /* 0x040fe40007ffe0ff */
[----:B------:R-:W-:Y:S01]  /*8370*/  LEA R168, R168, UR25, 0x1 ;  /* 0x00000019a8a87c11 */ /* 0x000fe2000f8e08ff */
[----:B--2---:R0:W-:Y:S01]  /*8380*/  STS.U16 [R163+0x80], R72 ;  /* 0x00008048a3007388 */ /* 0x0041e20000000400 */
[----:B------:R-:W-:-:S02]  /*8390*/  IADD3 R178, PT, PT, R155, 0x1a0, RZ ;  /* 0x000001a09bb27810 */ /* 0x000fc40007ffe0ff */
[----:B------:R-:W-:Y:S01]  /*83a0*/  LEA R162, R169, UR25, 0x1 ;  /* 0x00000019a9a27c11 */ /* 0x000fe2000f8e08ff */
[----:B------:R-:W-:Y:S01]  /*83b0*/  STS.U16 [R164+0xc0], R77 ;  /* 0x0000c04da4007388 */ /* 0x000fe20000000400 */
[C---:B------:R-:W-:Y:S02]  /*83c0*/  IADD3 R180, PT, PT, R155.reuse, 0x1c0, RZ ;  /* 0x000001c09bb47810 */ /* 0x040fe40007ffe0ff */
[-C--:B------:R-:W-:Y:S01]  /*83d0*/  LEA.HI.SX32 R172, R158, R155.reuse, 0x1b ;  /* 0x0000009b9eac7211 */ /* 0x080fe200078fdaff */
[----:B------:R-:W-:Y:S01]  /*83e0*/  STS.U16 [R165+0x100], R66 ;  /* 0x00010042a5007388 */ /* 0x000fe20000000400 */
[----:B------:R-:W-:Y:S02]  /*83f0*/  LEA R170, R170, UR25, 0x1 ;  /* 0x00000019aaaa7c11 */ /* 0x000fe4000f8e08ff */
[----:B------:R-:W-:Y:S01]  /*8400*/  IADD3 R182, PT, PT, R155, 0x1e0, RZ ;  /* 0x000001e09bb67810 */ /* 0x000fe20007ffe0ff */
[----:B------:R2:W-:Y:S01]  /*8410*/  STS.U16 [R167+0x140], R68 ;  /* 0x00014044a7007388 */ /* 0x0005e20000000400 */
[----:B------:R-:W-:-:S02]  /*8420*/  LEA.HI.SX32 R174, R174, R155, 0x1b ;  /* 0x0000009baeae7211 */ /* 0x000fc400078fdaff */
[----:B0-----:R-:W-:Y:S01]  /*8430*/  LEA R72, R171, UR25, 0x1 ;  /* 0x00000019ab487c11 */ /* 0x001fe2000f8e08ff */
[----:B------:R-:W-:Y:S01]  /*8440*/  STS.U16 [R168+0x180], R71 ;  /* 0x00018047a8007388 */ /* 0x000fe20000000400 */
[C---:B------:R-:W-:Y:S02]  /*8450*/  IADD3 R184, PT, PT, R155.reuse, 0x200, RZ ;  /* 0x000002009bb87810 */ /* 0x040fe40007ffe0ff */
[-C--:B------:R-:W-:Y:S01]  /*8460*/  LEA.HI.SX32 R176, R176, R155.reuse, 0x1b ;  /* 0x0000009bb0b07211 */ /* 0x080fe200078fdaff */
[----:B------:R-:W-:Y:S01]  /*8470*/  STS.U16 [R162+0x1c0], R75 ;  /* 0x0001c04ba2007388 */ /* 0x000fe20000000400 */
[C---:B------:R-:W-:Y:S01]  /*8480*/  IADD3 R186, PT, PT, R155.reuse, 0x220, RZ ;  /* 0x000002209bba7810 */ /* 0x040fe20007ffe0ff */
[----:B--2---:R-:W-:Y:S01]  /*8490*/  FMUL.FTZ R68, R142, R92 ;  /* 0x0000005c8e447220 */ /* 0x004fe20000410000 */
[----:B------:R-:W-:Y:S01]  /*84a0*/  LEA.HI.SX32 R178, R178, R155, 0x1b ;  /* 0x0000009bb2b27211 */ /* 0x000fe200078fdaff */
[----:B------:R-:W-:Y:S01]  /*84b0*/  STS.U16 [R170+0x200], R67 ;  /* 0x00020043aa007388 */ /* 0x000fe20000000400 */
[----:B------:R-:W-:-:S02]  /*84c0*/  IADD3 R188, PT, PT, R155, 0x240, RZ ;  /* 0x000002409bbc7810 */ /* 0x000fc40007ffe0ff */
[-C--:B------:R-:W-:Y:S02]  /*84d0*/  LEA.HI.SX32 R180, R180, R155.reuse, 0x1b ;  /* 0x0000009bb4b47211 */ /* 0x080fe400078fdaff */
[----:B------:R-:W-:Y:S01]  /*84e0*/  LEA R77, R172, UR25, 0x1 ;  /* 0x00000019ac4d7c11 */ /* 0x000fe2000f8e08ff */
[----:B------:R0:W-:Y:S01]  /*84f0*/  STS.U16 [R72+0x240], R69 ;  /* 0x0002404548007388 */ /* 0x0001e20000000400 */
[C---:B------:R-:W-:Y:S02]  /*8500*/  IADD3 R190, PT, PT, R155.reuse, 0x260, RZ ;  /* 0x000002609bbe7810 */ /* 0x040fe40007ffe0ff */
[----:B------:R-:W-:Y:S02]  /*8510*/  LEA.HI.SX32 R182, R182, R155, 0x1b ;  /* 0x0000009bb6b67211 */ /* 0x000fe400078fdaff */
[----:B------:R-:W-:Y:S02]  /*8520*/  LEA R123, R174, UR25, 0x1 ;  /* 0x00000019ae7b7c11 */ /* 0x000fe4000f8e08ff */
[----:B------:R-:W-:-:S02]  /*8530*/  IADD3 R192, PT, PT, R155, 0x280, RZ ;  /* 0x000002809bc07810 */ /* 0x000fc40007ffe0ff */
[-C--:B------:R-:W-:Y:S01]  /*8540*/  LEA.HI.SX32 R184, R184, R155.reuse, 0x1b ;  /* 0x0000009bb8b87211 */ /* 0x080fe200078fdaff */
[----:B0-----:R-:W0:Y:S01]  /*8550*/  MUFU.EX2 R72, R68 ;  /* 0x0000004400487308 */ /* 0x001e220000000800 */
[----:B------:R-:W-:Y:S02]  /*8560*/  LEA R71, R176, UR25, 0x1 ;  /* 0x00000019b0477c11 */ /* 0x000fe4000f8e08ff */
[C---:B------:R-:W-:Y:S02]  /*8570*/  IADD3 R194, PT, PT, R155.reuse, 0x2a0, RZ ;  /* 0x000002a09bc27810 */ /* 0x040fe40007ffe0ff */
[----:B------:R-:W-:Y:S02]  /*8580*/  LEA.HI.SX32 R186, R186, R155, 0x1b ;  /* 0x0000009bbaba7211 */ /* 0x000fe400078fdaff */
[----:B------:R-:W-:Y:S01]  /*8590*/  LEA R178, R178, UR25, 0x1 ;  /* 0x00000019b2b27c11 */ /* 0x000fe2000f8e08ff */
[----:B------:R-:W-:Y:S01]  /*85a0*/  FMUL.FTZ R66, R142, R93 ;  /* 0x0000005d8e427220 */ /* 0x000fe20000410000 */
[----:B------:R-:W-:Y:S01]  /*85b0*/  IADD3 R196, PT, PT, R155, 0x2c0, RZ ;  /* 0x000002c09bc47810 */ /* 0x000fe20007ffe0ff */
[----:B------:R-:W-:Y:S01]  /*85c0*/  STS.U16 [R77+0x280], R74 ;  /* 0x0002804a4d007388 */ /* 0x000fe20000000400 */
[----:B------:R-:W-:-:S02]  /*85d0*/  LEA.HI.SX32 R188, R188, R155, 0x1b ;  /* 0x0000009bbcbc7211 */ /* 0x000fc400078fdaff */
[----:B------:R-:W-:Y:S01]  /*85e0*/  LEA R180, R180, UR25, 0x1 ;  /* 0x00000019b4b47c11 */ /* 0x000fe2000f8e08ff */
[----:B------:R-:W-:Y:S01]  /*85f0*/  STS.U16 [R123+0x2c0], R78 ;  /* 0x0002c04e7b007388 */ /* 0x000fe20000000400 */
[C---:B------:R-:W-:Y:S02]  /*8600*/  IADD3 R198, PT, PT, R155.reuse, 0x2e0, RZ ;  /* 0x000002e09bc67810 */ /* 0x040fe40007ffe0ff */
[-C--:B------:R-:W-:Y:S02]  /*8610*/  LEA.HI.SX32 R190, R190, R155.reuse, 0x1b ;  /* 0x0000009bbebe7211 */ /* 0x080fe400078fdaff */
[----:B------:R-:W-:Y:S01]  /*8620*/  LEA R75, R182, UR25, 0x1 ;  /* 0x00000019b64b7c11 */ /* 0x000fe2000f8e08ff */
[----:B------:R2:W-:Y:S01]  /*8630*/  STS.U16 [R71+0x300], R70 ;  /* 0x0003004647007388 */ /* 0x0005e20000000400 */
[----:B------:R-:W-:Y:S02]  /*8640*/  IADD3 R200, PT, PT, R155, 0x300, RZ ;  /* 0x000003009bc87810 */ /* 0x000fe40007ffe0ff */
[----:B------:R-:W-:-:S02]  /*8650*/  LEA.HI.SX32 R159, R192, R155, 0x1b ;  /* 0x0000009bc09f7211 */ /* 0x000fc400078fdaff */
[----:B------:R-:W-:Y:S01]  /*8660*/  LEA R184, R184, UR25, 0x1 ;  /* 0x00000019b8b87c11 */ /* 0x000fe2000f8e08ff */
[----:B------:R-:W-:Y:S01]  /*8670*/  STS.U16 [R178+0x340], R79 ;  /* 0x0003404fb2007388 */ /* 0x000fe20000000400 */
[-C--:B------:R-:W-:Y:S02]  /*8680*/  LEA.HI.SX32 R158, R194, R155.reuse, 0x1b ;  /* 0x0000009bc29e7211 */ /* 0x080fe400078fdaff */
[----:B------:R-:W-:Y:S01]  /*8690*/  LEA R186, R186, UR25, 0x1 ;  /* 0x00000019baba7c11 */ /* 0x000fe2000f8e08ff */
[----:B------:R4:W-:Y:S01]  /*86a0*/  MUFU.EX2 R160, R66 ;  /* 0x0000004200a07308 */ /* 0x0009e20000000800 */
[-C--:B------:R-:W-:Y:S01]  /*86b0*/  LEA.HI.SX32 R156, R196, R155.reuse, 0x1b ;  /* 0x0000009bc49c7211 */ /* 0x080fe200078fdaff */
[----:B------:R-:W-:Y:S01]  /*86c0*/  STS.U16 [R180+0x380], R73 ;  /* 0x00038049b4007388 */ /* 0x000fe20000000400 */
[----:B------:R-:W-:Y:S02]  /*86d0*/  LEA R67, R188, UR25, 0x1 ;  /* 0x00000019bc437c11 */ /* 0x000fe4000f8e08ff */
[----:B------:R-:W-:Y:S01]  /*86e0*/  LEA.HI.SX32 R157, R198, R155, 0x1b ;  /* 0x0000009bc69d7211 */ /* 0x000fe200078fdaff */
[----:B------:R-:W-:Y:S01]  /*86f0*/  STS.U16 [R75+0x3c0], R100 ;  /* 0x0003c0644b007388 */ /* 0x000fe20000000400 */
[----:B------:R-:W-:-:S02]  /*8700*/  LEA R190, R190, UR25, 0x1 ;  /* 0x00000019bebe7c11 */ /* 0x000fc4000f8e08ff */
[----:B------:R-:W-:Y:S01]  /*8710*/  LEA.HI.SX32 R154, R200, R155, 0x1b ;  /* 0x0000009bc89a7211 */ /* 0x000fe200078fdaff */
[----:B------:R-:W-:Y:S01]  /*8720*/  STS.U16 [R184+0x400], R101 ;  /* 0x00040065b8007388 */ /* 0x000fe20000000400 */
[----:B----4-:R-:W-:Y:S02]  /*8730*/  LEA R66, R159, UR25, 0x1 ;  /* 0x000000199f427c11 */ /* 0x010fe4000f8e08ff */
[----:B------:R-:W-:Y:S01]  /*8740*/  LEA R69, R158, UR25, 0x1 ;  /* 0x000000199e457c11 */ /* 0x000fe2000f8e08ff */
[----:B------:R-:W-:Y:S01]  /*8750*/  STS.U16 [R186+0x440], R103 ;  /* 0x00044067ba007388 */ /* 0x000fe20000000400 */
[----:B--2---:R-:W-:Y:S02]  /*8760*/  LEA R71, R156, UR25, 0x1 ;  /* 0x000000199c477c11 */ /* 0x004fe4000f8e08ff */
[----:B------:R-:W-:Y:S01]  /*8770*/  LEA R68, R157, UR25, 0x1 ;  /* 0x000000199d447c11 */ /* 0x000fe2000f8e08ff */
[----:B------:R2:W-:Y:S04]  /*8780*/  STS.U16 [R67+0x480], R102 ;  /* 0x0004806643007388 */ /* 0x0005e80000000400 */
[----:B------:R-:W-:Y:S04]  /*8790*/  STS.U16 [R190+0x4c0], R115 ;  /* 0x0004c073be007388 */ /* 0x000fe80000000400 */
[----:B------:R-:W-:Y:S01]  /*87a0*/  STS.U16 [R66+0x500], R107 ;  /* 0x0005006b42007388 */ /* 0x000fe20000000400 */
[----:B--2---:R-:W-:-:S03]  /*87b0*/  LEA R67, R154, UR25, 0x1 ;  /* 0x000000199a437c11 */ /* 0x004fc6000f8e08ff */
[----:B------:R-:W-:Y:S01]  /*87c0*/  STS.U16 [R69+0x540], R106 ;  /* 0x0005406a45007388 */ /* 0x000fe20000000400 */
[----:B------:R-:W-:-:S03]  /*87d0*/  FMUL.FTZ R62, R84, UR48 ;  /* 0x00000030543e7c20 */ /* 0x000fc60008410000 */
[----:B------:R-:W-:Y:S04]  /*87e0*/  STS.U16 [R71+0x580], R122 ;  /* 0x0005807a47007388 */ /* 0x000fe80000000400 */
[----:B------:R-:W-:Y:S04]  /*87f0*/  STS.U16 [R68+0x5c0], R121 ;  /* 0x0005c07944007388 */ /* 0x000fe80000000400 */
[----:B------:R0:W-:Y:S01]  /*8800*/  STS.U16 [R67+0x600], R120 ;  /* 0x0006007843007388 */ /* 0x0001e20000000400 */
[----:B------:R-:W-:Y:S01]  /*8810*/  FMUL.RZ R138, R62, 0.15915493667125701904 ;  /* 0x3e22f9833e8a7820 */ /* 0x000fe2000040c000 */
[----:B------:R-:W-:Y:S01]  /*8820*/  UIADD3 UR26, UPT, UPT, UR16, -0x1, URZ ;  /* 0xffffffff101a7890 */ /* 0x000fe2000fffe0ff */
[----:B------:R-:W-:Y:S01]  /*8830*/  FMUL.FTZ R175, R142, R95 ;  /* 0x0000005f8eaf7220 */ /* 0x000fe20000410000 */
[C---:B------:R-:W-:Y:S01]  /*8840*/  IADD3 R202, PT, PT, R155.reuse, 0x320, RZ ;  /* 0x000003209bca7810 */ /* 0x040fe20007ffe0ff */
[----:B0-----:R-:W-:Y:S01]  /*8850*/  FMUL.FTZ R120, R72, R65 ;  /* 0x0000004148787220 */ /* 0x001fe20000410000 */
[C---:B------:R-:W-:Y:S01]  /*8860*/  FMUL.FTZ R65, R142.reuse, R84 ;  /* 0x000000548e417220 */ /* 0x040fe20000410000 */
[C---:B------:R-:W-:Y:S01]  /*8870*/  IADD3 R204, PT, PT, R155.reuse, 0x340, RZ ;  /* 0x000003409bcc7810 */ /* 0x040fe20007ffe0ff */
[C---:B------:R-:W-:Y:S01]  /*8880*/  FMUL.FTZ R173, R142.reuse, R96 ;  /* 0x000000608ead7220 */ /* 0x040fe20000410000 */
[C---:B------:R-:W-:Y:S01]  /*8890*/  IADD3 R206, PT, PT, R155.reuse, 0x360, RZ ;  /* 0x000003609bce7810 */ /* 0x040fe20007ffe0ff */
[----:B------:R-:W-:Y:S01]  /*88a0*/  MUFU.SIN R62, R138 ;  /* 0x0000008a003e7308 */ /* 0x000fe20000000400 */
[----:B------:R-:W-:Y:S01]  /*88b0*/  ULEA.HI UR36, UR26, UR26, URZ, 0x1 ;  /* 0x0000001a1a247291 */ /* 0x000fe2000f8f08ff */
[C---:B------:R-:W-:Y:S01]  /*88c0*/  IADD3 R208, PT, PT, R155.reuse, 0x380, RZ ;  /* 0x000003809bd07810 */ /* 0x040fe20007ffe0ff */
[----:B------:R-:W-:Y:S01]  /*88d0*/  FMUL.FTZ R73, R142, R90 ;  /* 0x0000005a8e497220 */ /* 0x000fe20000410000 */
[----:B------:R-:W-:-:S02]  /*88e0*/  IADD3 R210, PT, PT, R155, 0x3a0, RZ ;  /* 0x000003a09bd27810 */ /* 0x000fc40007ffe0ff */
[-C--:B------:R-:W-:Y:S02]  /*88f0*/  LEA.HI.SX32 R151, R202, R155.reuse, 0x1b ;  /* 0x0000009bca977211 */ /* 0x080fe400078fdaff */
[----:B------:R-:W0:Y:S01]  /*8900*/  MUFU.EX2 R65, R65 ;  /* 0x0000004100417308 */ /* 0x000e220000000800 */
[C---:B------:R-:W-:Y:S01]  /*8910*/  IADD3 R212, PT, PT, R155.reuse, 0x3c0, RZ ;  /* 0x000003c09bd47810 */ /* 0x040fe20007ffe0ff */
[----:B------:R-:W-:Y:S01]  /*8920*/  ULOP3.LUT UR36, UR36, 0xfffffe, URZ, 0xc0, !UPT ;  /* 0x00fffffe24247892 */ /* 0x000fe2000f8ec0ff */
[----:B------:R-:W-:Y:S02]  /*8930*/  LEA.HI.SX32 R153, R204, R155, 0x1b ;  /* 0x0000009bcc997211 */ /* 0x000fe400078fdaff */
[----:B------:R-:W-:-:S03]  /*8940*/  IADD3 R214, PT, PT, R155, 0x3e0, RZ ;  /* 0x000003e09bd67810 */ /* 0x000fc60007ffe0ff */
[----:B------:R-:W2:Y:S01]  /*8950*/  MUFU.EX2 R166, R175 ;  /* 0x000000af00a67308 */ /* 0x000ea20000000800 */
[-C--:B------:R-:W-:Y:S02]  /*8960*/  LEA.HI.SX32 R152, R206, R155.reuse, 0x1b ;  /* 0x0000009bce987211 */ /* 0x080fe400078fdaff */
[-C--:B------:R-:W-:Y:S02]  /*8970*/  LEA.HI.SX32 R150, R208, R155.reuse, 0x1b ;  /* 0x0000009bd0967211 */ /* 0x080fe400078fdaff */
[-C--:B------:R-:W-:Y:S02]  /*8980*/  LEA.HI.SX32 R148, R210, R155.reuse, 0x1b ;  /* 0x0000009bd2947211 */ /* 0x080fe400078fdaff */
[----:B------:R-:W-:Y:S01]  /*8990*/  LEA R70, R151, UR25, 0x1 ;  /* 0x0000001997467c11 */ /* 0x000fe2000f8e08ff */
[----:B------:R-:W4:Y:S01]  /*89a0*/  MUFU.EX2 R173, R173 ;  /* 0x000000ad00ad7308 */ /* 0x000f220000000800 */
[----:B------:R-:W-:Y:S01]  /*89b0*/  SHF.L.U32 R63, R63, 0x5, RZ ;  /* 0x000000053f3f7819 */ /* 0x000fe200000006ff */
[----:B------:R-:W-:Y:S01]  /*89c0*/  UIADD3 UR26, UPT, UPT, UR26, -UR36, URZ ;  /* 0x800000241a1a7290 */ /* 0x000fe2000fffe0ff */
[----:B------:R-:W-:-:S02]  /*89d0*/  LEA.HI.SX32 R149, R212, R155, 0x1b ;  /* 0x0000009bd4957211 */ /* 0x000fc400078fdaff */
[----:B------:R-:W-:Y:S02]  /*89e0*/  LEA R153, R153, UR25, 0x1 ;  /* 0x0000001999997c11 */ /* 0x000fe4000f8e08ff */
[----:B------:R-:W-:Y:S01]  /*89f0*/  LEA.HI.SX32 R155, R214, R155, 0x1b ;  /* 0x0000009bd69b7211 */ /* 0x000fe200078fdaff */
[----:B------:R5:W-:Y:S01]  /*8a00*/  MUFU.EX2 R75, R73 ;  /* 0x00000049004b7308 */ /* 0x000be20000000800 */
[----:B------:R-:W-:Y:S01]  /*8a10*/  LEA R150, R150, UR25, 0x1 ;  /* 0x0000001996967c11 */ /* 0x000fe2000f8e08ff */
[----:B------:R-:W-:Y:S01]  /*8a20*/  FMUL.FTZ R77, R142, R89 ;  /* 0x000000598e4d7220 */ /* 0x000fe20000410000 */
[----:B------:R-:W-:Y:S01]  /*8a30*/  LEA R69, R148, UR25, 0x1 ;  /* 0x0000001994457c11 */ /* 0x000fe2000f8e08ff */
[----:B------:R-:W-:Y:S01]  /*8a40*/  STS.U16 [R70+0x640], R125 ;  /* 0x0006407d46007388 */ /* 0x000fe20000000400 */
[----:B------:R-:W-:Y:S02]  /*8a50*/  LEA.HI.SX32 R63, R63, R63, 0x1b ;  /* 0x0000003f3f3f7211 */ /* 0x000fe400078fdaff */
[----:B-----5:R-:W-:Y:S01]  /*8a60*/  LEA R73, R152, UR25, 0x1 ;  /* 0x0000001998497c11 */ /* 0x020fe2000f8e08ff */
[----:B------:R-:W-:Y:S01]  /*8a70*/  STS.U16 [R153+0x680], R124 ;  /* 0x0006807c99007388 */ /* 0x000fe20000000400 */
[----:B------:R-:W-:Y:S01]  /*8a80*/  LEA R66, R149, UR25, 0x1 ;  /* 0x0000001995427c11 */ /* 0x000fe2000f8e08ff */
[----:B------:R-:W-:Y:S01]  /*8a90*/  ULEA UR26, UR26, UR8, 0x8 ;  /* 0x000000081a1a7291 */ /* 0x000fe2000f8e40ff */
[----:B------:R-:W-:Y:S01]  /*8aa0*/  LEA R155, R155, UR25, 0x1 ;  /* 0x000000199b9b7c11 */ /* 0x000fe2000f8e08ff */
[----:B------:R5:W-:Y:S01]  /*8ab0*/  STS.U16 [R73+0x6c0], R128 ;  /* 0x0006c08049007388 */ /* 0x000be20000000400 */
[----:B------:R-:W-:-:S03]  /*8ac0*/  LEA R63, R63, UR25, 0x1 ;  /* 0x000000193f3f7c11 */ /* 0x000fc6000f8e08ff */
[----:B------:R-:W-:Y:S01]  /*8ad0*/  STS.U16 [R150+0x700], R143 ;  /* 0x0007008f96007388 */ /* 0x000fe20000000400 */
[----:B------:R-:W1:Y:S01]  /*8ae0*/  MUFU.EX2 R77, R77 ;  /* 0x0000004d004d7308 */ /* 0x000e620000000800 */
[----:B0-----:R-:W-:Y:S02]  /*8af0*/  FMUL.FTZ R102, R65, R62 ;  /* 0x0000003e41667220 */ /* 0x001fe40000410000 */
[----:B------:R-:W-:Y:S01]  /*8b00*/  STS.U16 [R69+0x740], R146 ;  /* 0x0007409245007388 */ /* 0x000fe20000000400 */
[C---:B------:R-:W-:Y:S01]  /*8b10*/  IADD3 R177, PT, PT, R183.reuse, 0x200, RZ ;  /* 0x00000200b7b17810 */ /* 0x040fe20007ffe0ff */
[C---:B--2---:R-:W-:Y:S02]  /*8b20*/  FMUL.FTZ R129, R166.reuse, R129 ;  /* 0x00000081a6817220 */ /* 0x044fe40000410000 */
[----:B------:R0:W-:Y:S01]  /*8b30*/  STS.U16 [R66+0x780], R145 ;  /* 0x0007809142007388 */ /* 0x0001e20000000400 */
[----:B-----5:R-:W-:Y:S01]  /*8b40*/  FMUL.FTZ R128, R166, R141 ;  /* 0x0000008da6807220 */ /* 0x020fe20000410000 */
[C---:B------:R-:W-:Y:S01]  /*8b50*/  FMUL.FTZ R123, R160.reuse, R134 ;  /* 0x00000086a07b7220 */ /* 0x040fe20000410000 */
[----:B------:R-:W-:Y:S01]  /*8b60*/  FMUL.FTZ R122, R160, R133 ;  /* 0x00000085a07a7220 */ /* 0x000fe20000410000 */
[----:B------:R-:W-:Y:S01]  /*8b70*/  STS.U16 [R155+0x7c0], R144 ;  /* 0x0007c0909b007388 */ /* 0x000fe20000000400 */
[----:B------:R-:W-:Y:S01]  /*8b80*/  ISETP.NE.AND P0, PT, R183, RZ, PT ;  /* 0x000000ffb700720c */ /* 0x000fe20003f05270 */
[----:B------:R-:W-:Y:S01]  /*8b90*/  NOP ;  /* 0x0000000000007918 */ /* 0x000fe20000000000 */
[----:B------:R-:W-:Y:S01]  /*8ba0*/  MOV R62, UR26 ;  /* 0x0000001a003e7c02 */ /* 0x000fe20008000f00 */
[----:B------:R-:W2:Y:S01]  /*8bb0*/  LDS.U16 R180, [R63+0x2] ;  /* 0x000002003fb47984 */ /* 0x000ea20000000400 */
[----:B----4-:R-:W-:-:S03]  /*8bc0*/  FMUL.FTZ R131, R173, R131 ;  /* 0x00000083ad837220 */ /* 0x010fc60000410000 */
[----:B------:R-:W4:Y:S01]  /*8bd0*/  LDS.U16 R178, [R63+0x6] ;  /* 0x000006003fb27984 */ /* 0x000f220000000400 */
[----:B------:R-:W-:-:S03]  /*8be0*/  FMUL.FTZ R130, R173, R130 ;  /* 0x00000082ad827220 */ /* 0x000fc60000410000 */
[----:B------:R-:W5:Y:S01]  /*8bf0*/  LDS.U16 R176, [R63+0xa] ;  /* 0x00000a003fb07984 */ /* 0x000f620000000400 */
[----:B------:R-:W-:-:S03]  /*8c00*/  SEL R62, R62, R177, !P0 ;  /* 0x000000b13e3e7207 */ /* 0x000fc60004000000 */
        /* <DEDUP_REMOVED lines=13> */
[----:B------:R-:W5:Y:S04]  /*8ce0*/  LDS.U16 R181, [R63] ;  /* 0x000000003fb57984 */ /* 0x000f680000000400 */
        /* <DEDUP_REMOVED lines=15> */
[----:B------:R-:W-:Y:S01]  /*8de0*/  MUFU.SIN R116, R108 ;  /* 0x0000006c00747308 */ /* 0x000fe20000000400 */
[----:B-1----:R-:W-:Y:S01]  /*8df0*/  FMUL.FTZ R115, R77, R64 ;  /* 0x000000404d737220 */ /* 0x002fe20000410000 */
[----:B------:R-:W-:-:S06]  /*8e00*/  FMUL.FTZ R64, R142, R97 ;  /* 0x000000618e407220 */ /* 0x000fcc0000410000 */
[----:B------:R-:W-:Y:S01]  /*8e10*/  MUFU.COS R117, R108 ;  /* 0x0000006c00757308 */ /* 0x000fe20000000000 */
[C---:B------:R-:W-:Y:S01]  /*8e20*/  FMUL.FTZ R76, R142.reuse, R94 ;  /* 0x0000005e8e4c7220 */ /* 0x040fe20000410000 */
[----:B------:R-:W-:-:S06]  /*8e30*/  FMUL.FTZ R74, R142, R91 ;  /* 0x0000005b8e4a7220 */ /* 0x000fcc0000410000 */
[----:B------:R-:W-:Y:S01]  /*8e40*/  MUFU.SIN R112, R109 ;  /* 0x0000006d00707308 */ /* 0x000fe20000000400 */
[C---:B------:R-:W-:Y:S01]  /*8e50*/  FMUL.FTZ R78, R142.reuse, R88 ;  /* 0x000000588e4e7220 */ /* 0x040fe20000410000 */
[----:B------:R-:W-:-:S06]  /*8e60*/  FMUL.FTZ R68, R142, R87 ;  /* 0x000000578e447220 */ /* 0x000fcc0000410000 */
[----:B------:R-:W-:Y:S01]  /*8e70*/  MUFU.COS R113, R109 ;  /* 0x0000006d00717308 */ /* 0x000fe20000000000 */
[C---:B------:R-:W-:Y:S01]  /*8e80*/  FMUL.FTZ R70, R142.reuse, R85 ;  /* 0x000000558e467220 */ /* 0x040fe20000410000 */
[----:B0-----:R-:W-:-:S06]  /*8e90*/  FMUL.FTZ R66, R142, R83 ;  /* 0x000000538e427220 */ /* 0x001fcc0000410000 */
[----:B------:R-:W-:Y:S08]  /*8ea0*/  MUFU.SIN R108, R135 ;  /* 0x00000087006c7308 */ /* 0x000ff00000000400 */
[----:B------:R-:W-:Y:S08]  /*8eb0*/  MUFU.COS R109, R135 ;  /* 0x00000087006d7308 */ /* 0x000ff00000000000 */
[----:B------:R0:W1:Y:S01]  /*8ec0*/  MUFU.COS R135, R138 ;  /* 0x0000008a00877308 */ /* 0x0000620000000000 */
[----:B------:R-:W-:-:S07]  /*8ed0*/  FMUL.FTZ R67, R142, R86 ;  /* 0x000000568e437220 */ /* 0x000fce0000410000 */
[----:B------:R-:W2:Y:S01]  /*8ee0*/  MUFU.EX2 R64, R64 ;  /* 0x0000004000407308 */ /* 0x000ea20000000800 */
[----:B0-----:R-:W-:Y:S01]  /*8ef0*/  FMUL.FTZ R138, R82, UR48 ;  /* 0x00000030528a7c20 */ /* 0x001fe20008410000 */
[----:B------:R-:W-:Y:S01]  /*8f00*/  FMUL.FTZ R142, R142, R82 ;  /* 0x000000528e8e7220 */ /* 0x000fe20000410000 */
[----:B---3--:R-:W-:-:S05]  /*8f10*/  R2UR UR49, R60 ;  /* 0x000000003c3172ca */ /* 0x008fca00000e0000 */
[----:B------:R-:W0:Y:S01]  /*8f20*/  MUFU.EX2 R76, R76 ;  /* 0x0000004c004c7308 */ /* 0x000e220000000800 */
[----:B------:R-:W-:-:S07]  /*8f30*/  FMUL.RZ R138, R138, 0.15915493667125701904 ;  /* 0x3e22f9838a8a7820 */ /* 0x000fce000040c000 */
[----:B------:R-:W3:Y:S01]  /*8f40*/  MUFU.EX2 R74, R74 ;  /* 0x0000004a004a7308 */ /* 0x000ee20000000800 */
[----:B-1----:R-:W-:-:S07]  /*8f50*/  FMUL.FTZ R103, R65, R135 ;  /* 0x0000008741677220 */ /* 0x002fce0000410000 */
[----:B------:R-:W1:Y:S08]  /*8f60*/  MUFU.EX2 R78, R78 ;  /* 0x0000004e004e7308 */ /* 0x000e700000000800 */
[----:B------:R-:W1:Y:S08]  /*8f70*/  MUFU.EX2 R68, R68 ;  /* 0x0000004400447308 */ /* 0x000e700000000800 */
[----:B------:R-:W1:Y:S08]  /*8f80*/  MUFU.EX2 R70, R70 ;  /* 0x0000004600467308 */ /* 0x000e700000000800 */
[----:B------:R-:W1:Y:S01]  /*8f90*/  MUFU.EX2 R66, R66 ;  /* 0x0000004200427308 */ /* 0x000e620000000800 */
[----:B------:R-:W-:Y:S01]  /*8fa0*/  R2UR UR36, R61 ;  /* 0x000000003d2472ca */ /* 0x000fe200000e0000 */
[C---:B--2---:R-:W-:Y:S01]  /*8fb0*/  FMUL.FTZ R126, R64.reuse, R126 ;  /* 0x0000007e407e7220 */ /* 0x044fe20000410000 */
[----:B------:R-:W-:Y:S01]  /*8fc0*/  ISETP.NE.AND P2, PT, R183, 0x7f, PT ;  /* 0x0000007fb700780c */ /* 0x000fe20003f45270 */
[----:B------:R-:W-:-:S04]  /*8fd0*/  FMUL.FTZ R127, R64, R127 ;  /* 0x0000007f407f7220 */ /* 0x000fc80000410000 */
[----:B------:R-:W-:Y:S01]  /*8fe0*/  MUFU.SIN R147, R138 ;  /* 0x0000008a00937308 */ /* 0x000fe20000000400 */
[----:B------:R-:W-:Y:S01]  /*8ff0*/  LEA R62, R62, UR25, 0x3 ;  /* 0x000000193e3e7c11 */ /* 0x000fe2000f8e18ff */
[----:B------:R-:W-:-:S06]  /*9000*/  HADD2.F32 R180, -RZ, R180.H0_H0 ;  /* 0x200000b4ffb47230 */ /* 0x000fcc0000004100 */
[----:B------:R2:W-:Y:S01]  /*9010*/  MUFU.COS R65, R138 ;  /* 0x0000008a00417308 */ /* 0x0005e20000000000 */
[----:B----4-:R-:W-:Y:S02]  /*9020*/  HADD2.F32 R178, -RZ, R178.H0_H0 ;  /* 0x200000b2ffb27230 */ /* 0x010fe40000004100 */
[----:B-----5:R-:W-:-:S05]  /*9030*/  HADD2.F32 R176, -RZ, R176.H0_H0 ;  /* 0x200000b0ffb07230 */ /* 0x020fca0000004100 */
[----:B------:R-:W4:Y:S01]  /*9040*/  MUFU.EX2 R142, R142 ;  /* 0x0000008e008e7308 */ /* 0x000f220000000800 */
[----:B------:R-:W-:Y:S02]  /*9050*/  HADD2.F32 R174, -RZ, R174.H0_H0 ;  /* 0x200000aeffae7230 */ /* 0x000fe40000004100 */
[----:B------:R-:W-:-:S05]  /*9060*/  HADD2.F32 R172, -RZ, R172.H0_H0 ;  /* 0x200000acffac7230 */ /* 0x000fca0000004100 */
[----:B------:R-:W5:Y:S01]  /*9070*/  MUFU.EX2 R67, R67 ;  /* 0x0000004300437308 */ /* 0x000f620000000800 */
        /* <DEDUP_REMOVED lines=11> */
[C---:B0-----:R-:W-:Y:S01]  /*9130*/  FMUL.FTZ R125, R76.reuse, R140 ;  /* 0x0000008c4c7d7220 */ /* 0x041fe20000410000 */
[----:B------:R-:W-:Y:S01]  /*9140*/  FMUL.FTZ R124, R76, R137 ;  /* 0x000000894c7c7220 */ /* 0x000fe20000410000 */
[----:B------:R-:W-:Y:S01]  /*9150*/  FMUL.FTZ R121, R72, R132 ;  /* 0x0000008448797220 */ /* 0x000fe20000410000 */
[C---:B---3--:R-:W-:Y:S01]  /*9160*/  FMUL.FTZ R119, R74.reuse, R119 ;  /* 0x000000774a777220 */ /* 0x048fe20000410000 */
[----:B------:R-:W-:Y:S01]  /*9170*/  FMUL.FTZ R118, R74, R118 ;  /* 0x000000764a767220 */ /* 0x000fe20000410000 */
[C---:B-1----:R-:W-:Y:S01]  /*9180*/  FMUL.FTZ R113, R78.reuse, R113 ;  /* 0x000000714e717220 */ /* 0x042fe20000410000 */
[----:B------:R-:W-:Y:S01]  /*9190*/  FMUL.FTZ R112, R78, R112 ;  /* 0x000000704e707220 */ /* 0x000fe20000410000 */
[C---:B------:R-:W-:Y:S01]  /*91a0*/  FMUL.FTZ R111, R68.reuse, R111 ;  /* 0x0000006f446f7220 */ /* 0x040fe20000410000 */
[----:B------:R-:W-:Y:S01]  /*91b0*/  FMUL.FTZ R110, R68, R110 ;  /* 0x0000006e446e7220 */ /* 0x000fe20000410000 */
[C---:B------:R-:W-:Y:S01]  /*91c0*/  FMUL.FTZ R105, R70.reuse, R105 ;  /* 0x0000006946697220 */ /* 0x040fe20000410000 */
[----:B------:R-:W-:Y:S01]  /*91d0*/  FMUL.FTZ R104, R70, R104 ;  /* 0x0000006846687220 */ /* 0x000fe20000410000 */
[C---:B------:R-:W-:Y:S01]  /*91e0*/  FMUL.FTZ R101, R66.reuse, R139 ;  /* 0x0000008b42657220 */ /* 0x040fe20000410000 */
[----:B------:R-:W-:Y:S01]  /*91f0*/  FMUL.FTZ R100, R66, R136 ;  /* 0x0000008842647220 */ /* 0x000fe20000410000 */
[----:B------:R0:W-:Y:S01]  /*9200*/  STS.64 [R62+0x7780], R126 ;  /* 0x0077807e3e007388 */ /* 0x0001e20000000a00 */
        /* <DEDUP_REMOVED lines=11> */
[----:B0-----:R-:W-:Y:S01]  /*92c0*/  FMUL.FTZ R62, R178, UR49 ;  /* 0x00000031b23e7c20 */ /* 0x001fe20008410000 */
        /* <DEDUP_REMOVED lines=17> */
[----:B--2---:R-:W-:Y:S01]  /*93e0*/  FMUL.FTZ R138, R152, UR49 ;  /* 0x00000031988a7c20 */ /* 0x004fe20008410000 */
[----:B------:R-:W-:Y:S02]  /*93f0*/  HADD2.F32 R151, -RZ, R151.H0_H0 ;  /* 0x20000097ff977230 */ /* 0x000fe40000004100 */
[----:B------:R-:W-:Y:S01]  /*9400*/  FMUL.FTZ R140, R150, UR49 ;  /* 0x00000031968c7c20 */ /* 0x000fe20008410000 */
        /* <DEDUP_REMOVED lines=17> */
[C---:B----4-:R-:W-:Y:S01]  /*9520*/  FMUL.FTZ R148, R142.reuse, R65 ;  /* 0x000000418e947220 */ /* 0x050fe20000410000 */
[----:B------:R-:W-:Y:S01]  /*9530*/  FMUL.FTZ R147, R142, R147 ;  /* 0x000000938e937220 */ /* 0x000fe20000410000 */
[C---:B------:R-:W-:Y:S01]  /*9540*/  FMUL.FTZ R117, R75.reuse, R117 ;  /* 0x000000754b757220 */ /* 0x040fe20000410000 */
[----:B------:R-:W-:Y:S01]  /*9550*/  FMUL.FTZ R116, R75, R116 ;  /* 0x000000744b747220 */ /* 0x000fe20000410000 */
[----:B------:R-:W-:Y:S01]  /*9560*/  FMUL.FTZ R114, R77, R114 ;  /* 0x000000724d727220 */ /* 0x000fe20000410000 */
[C---:B-----5:R-:W-:Y:S01]  /*9570*/  FMUL.FTZ R109, R67.reuse, R109 ;  /* 0x0000006d436d7220 */ /* 0x060fe20000410000 */
        /* <DEDUP_REMOVED lines=20> */
[----:B------:R-:W-:Y:S02]  /*96c0*/  MOV R106, 0x3f800000 ;  /* 0x3f800000006a7802 */ /* 0x000fe40000000f00 */
[----:B------:R-:W-:-:S06]  /*96d0*/  MOV R107, RZ ;  /* 0x000000ff006b7202 */ /* 0x000fcc0000000f00 */
[----:B------:R-:W-:Y:S05]  /*96e0*/  BRA.U !UP0, `(.L_x_1238) ;  /* 0x0000000108207547 */ /* 0x000fea000b800000 */
[----:B------:R-:W-:-:S04]  /*96f0*/  USHF.L.U32 UR26, UR16, 0x8, URZ ;  /* 0x00000008101a7899 */ /* 0x000fc800080006ff */
[----:B------:R-:W-:-:S04]  /*9700*/  ULOP3.LUT UR26, UR26, 0x100, URZ, 0xc0, !UPT ;  /* 0x000001001a1a7892 */ /* 0x000fc8000f8ec0ff */
[----:B------:R-:W-:-:S04]  /*9710*/  UIADD3 UR26, UPT, UPT, UR26, UR8, URZ ;  /* 0x000000081a1a7290 */ /* 0x000fc8000fffe0ff */
[----:B------:R-:W-:-:S09]  /*9720*/  ULEA UR26, UR26, UR25, 0x3 ;  /* 0x000000191a1a7291 */ /* 0x000fd2000f8e18ff */
[----:B------:R-:W1:Y:S01]  /*9730*/  LDS.64 R106, [UR26+0x7780] ;  /* 0x0077801aff6a7984 */ /* 0x000e620008000a00 */
[----:B------:R-:W-:Y:S05]  /*9740*/  BRA `(.L_x_1238) ;  /* 0x0000000000087947 */ /* 0x000fea0003800000 */
.L_x_1237:
[----:B------:R-:W-:-:S06]  /*9750*/  LEA R106, R183, UR25, 0x3 ;  /* 0x00000019b76a7c11 */ /* 0x000fcc000f8e18ff */
[----:B------:R-:W0:Y:S02]  /*9760*/  LDS.64 R106, [R106+0x8788] ;  /* 0x008788006a6a7984 */ /* 0x000e240000000a00 */
.L_x_1238:
[----:B------:R-:W-:Y:S05]  /*9770*/  BSYNC.RECONVERGENT B0 ;  /* 0x0000000000007941 */ /* 0x000fea0003800200 */
.L_x_1236:
        /* <DEDUP_REMOVED lines=188> */
[C---:B---3--:R-:W-:Y:S01]  /*a340*/  FMUL.FTZ R191, R69.reuse, R186 ;  /* 0x000000ba45bf7220 */ /* 0x048fe20000410000 */
        /* <DEDUP_REMOVED lines=32> */
[C---:B------:R-:W-:Y:S01]  /*a550*/  FMUL.FTZ R185, R73.reuse, R185 ;  /* 0x000000b949b97220 */ /* 0x040fe20000410000 */
[----:B------:R-:W-:Y:S02]  /*a560*/  @P5 FADD.FTZ R74, R74, R187 ;  /* 0x000000bb4a4a5221 */ /* 0x000fe40000010000 */
[----:B------:R-:W2:Y:S01]  /*a570*/  SHFL.UP PT, R187, R75, 0x2, RZ ;  /* 0x044000004bbb7989 */ /* 0x000ea200000e00ff */
[-C--:B0-----:R-:W-:Y:S01]  /*a580*/  @P5 FFMA.FTZ R72, R72, R184.reuse, R185 ;  /* 0x000000b848485223 */ /* 0x081fe200000100b9 */
[----:B------:R-:W-:Y:S02]  /*a590*/  @P5 FFMA.FTZ R73, R73, R184, -R186 ;  /* 0x000000b849495223 */ /* 0x000fe400000108ba */
[----:B------:R-:W0:Y:S04]  /*a5a0*/  SHFL.UP PT, R186, R74, 0x2, RZ ;  /* 0x044000004aba7989 */ /* 0x000e2800000e00ff */
[----:B------:R-:W3:Y:S04]  /*a5b0*/  SHFL.UP PT, R185, R72, 0x2, RZ ;  /* 0x0440000048b97989 */ /* 0x000ee800000e00ff */
[----:B------:R-:W4:Y:S01]  /*a5c0*/  SHFL.UP PT, R184, R73, 0x2, RZ ;  /* 0x0440000049b87989 */ /* 0x000f2200000e00ff */
[-C--:B--2---:R-:W-:Y:S01]  /*a5d0*/  FMUL.FTZ R189, R73, R187.reuse ;  /* 0x000000bb49bd7220 */ /* 0x084fe20000410000 */
[----:B------:R-:W-:-:S03]  /*a5e0*/  FMUL.FTZ R188, R72, R187 ;  /* 0x000000bb48bc7220 */ /* 0x000fc60000410000 */
[CC--:B0-----:R-:W-:Y:S01]  /*a5f0*/  FFMA.FTZ R190, R72.reuse, R186.reuse, R189 ;  /* 0x000000ba48be7223 */ /* 0x0c1fe200000100bd */
[C---:B------:R-:W-:Y:S01]  /*a600*/  FFMA.FTZ R189, R73.reuse, R186, -R188 ;  /* 0x000000ba49bd7223 */ /* 0x040fe200000108bc */
[-C--:B---3--:R-:W-:Y:S02]  /*a610*/  FMUL.FTZ R187, R73, R185.reuse ;  /* 0x000000b949bb7220 */ /* 0x088fe40000410000 */
[----:B------:R-:W-:Y:S01]  /*a620*/  @P4 FADD.FTZ R75, R75, R190 ;  /* 0x000000be4b4b4221 */ /* 0x000fe20000010000 */
[----:B------:R-:W-:Y:S01]  /*a630*/  FMUL.FTZ R186, R72, R185 ;  /* 0x000000b948ba7220 */ /* 0x000fe20000410000 */
        /* <DEDUP_REMOVED lines=35> */
.L_x_1361:
        /* <DEDUP_REMOVED lines=13> */
.L_x_1364:
[----:B------:R-:W-:-:S03]  /*a940*/  UMOV UR26, 0xffffffff ;  /* 0xffffffff001a7882 */ /* 0x000fc60000000000 */
[----:B------:R-:W-:Y:S05]  /*a950*/  BRA.DIV UR26, `(.L_x_1242) ;  /* 0x000000921ab47947 */ /* 0x000fea000b800000 */
.L_x_1367:
[----:B------:R-:W-:-:S03]  /*a960*/  UMOV UR26, 0xffffffff ;  /* 0xffffffff001a7882 */ /* 0x000fc60000000000 */
[----:B------:R-:W-:Y:S05]  /*a970*/  BRA.DIV UR26, `(.L_x_1243) ;  /* 0x000000921ad47947 */ /* 0x000fea000b800000 */
.L_x_1370:
[----:B------:R-:W-:-:S03]  /*a980*/  UMOV UR26, 0xffffffff ;  /* 0xffffffff001a7882 */ /* 0x000fc60000000000 */
[----:B------:R-:W-:Y:S05]  /*a990*/  BRA.DIV UR26, `(.L_x_1244) ;  /* 0x000000921af47947 */ /* 0x000fea000b800000 */
.L_x_1373:
        /* <DEDUP_REMOVED lines=10> */
.L_x_1383:
        /* <DEDUP_REMOVED lines=45> */
.L_x_1239:
[----:B---3--:R-:W3:Y:S01]  /*ad10*/  S2R R183, SR_TID.X ;  /* 0x0000000000b77919 */ /* 0x008ee20000002100 */
[----:B------:R-:W-:Y:S05]  /*ad20*/  WARPSYNC.ALL ;  /* 0x0000000000007948 */ /* 0x000fea0003800000 */
[----:B---3--:R-:W-:Y:S01]  /*ad30*/  LOP3.LUT P0, RZ, R183, 0x1f, RZ, 0xc0, !PT ;  /* 0x0000001fb7ff7812 */ /* 0x008fe2000780c0ff */
[CC--:B012---:R-:W-:Y:S01]  /*ad40*/  FMUL.FTZ R61, R147.reuse, R107.reuse ;  /* 0x0000006b933d7220 */ /* 0x0c7fe20000410000 */
[----:B------:R-:W-:Y:S01]  /*ad50*/  FMUL.FTZ R224, R150, UR36 ;  /* 0x0000002496e07c20 */ /* 0x000fe20008410000 */
[C---:B------:R-:W-:Y:S01]  /*ad60*/  FMUL.FTZ R60, R148.reuse, R107 ;  /* 0x0000006b943c7220 */ /* 0x040fe20000410000 */
[----:B------:R-:W-:Y:S01]  /*ad70*/  FMUL.FTZ R63, R147, R149 ;  /* 0x00000095933f7220 */ /* 0x000fe20000410000 */
[-C--:B------:R-:W-:Y:S01]  /*ad80*/  FFMA.FTZ R61, R148, R106.reuse, -R61 ;  /* 0x0000006a943d7223 */ /* 0x080fe2000001083d */
[----:B------:R-:W-:Y:S01]  /*ad90*/  FFMA.FTZ R224, R151, UR49, -R224 ;  /* 0x0000003197e07c23 */ /* 0x000fe200080108e0 */
[----:B------:R-:W-:Y:S01]  /*ada0*/  FFMA.FTZ R60, -R147, R106, -R60 ;  /* 0x0000006a933c7223 */ /* 0x000fe2000001093c */
[----:B------:R-:W-:Y:S01]  /*adb0*/  FMUL.FTZ R200, R152, UR36 ;  /* 0x0000002498c87c20 */ /* 0x000fe20008410000 */
[----:B------:R-:W-:Y:S01]  /*adc0*/  FMUL.FTZ R64, R100, R61 ;  /* 0x0000003d64407220 */ /* 0x000fe20000410000 */
[----:B------:R-:W-:Y:S01]  /*add0*/  FMUL.FTZ R62, R2, R224 ;  /* 0x000000e0023e7220 */ /* 0x000fe20000410000 */
[----:B------:R-:W-:Y:S01]  /*ade0*/  FMUL.FTZ R190, R154, UR36 ;  /* 0x000000249abe7c20 */ /* 0x000fe20008410000 */
[----:B------:R-:W-:Y:S01]  /*adf0*/  FFMA.FTZ R200, R153, UR49, -R200 ;  /* 0x0000003199c87c23 */ /* 0x000fe200080108c8 */
[----:B------:R-:W-:Y:S01]  /*ae00*/  FFMA.FTZ R65, R101, R60, -R64 ;  /* 0x0000003c65417223 */ /* 0x000fe20000010840 */
[----:B------:R-:W-:Y:S01]  /*ae10*/  FMUL.FTZ R64, R147, R62 ;  /* 0x0000003e93407220 */ /* 0x000fe20000410000 */
[----:B------:R-:W-:Y:S01]  /*ae20*/  FMUL.FTZ R60, R100, R60 ;  /* 0x0000003c643c7220 */ /* 0x000fe20000410000 */
[C---:B------:R-:W-:Y:S01]  /*ae30*/  FFMA.FTZ R62, R148.reuse, R62, R63 ;  /* 0x0000003e943e7223 */ /* 0x040fe2000001003f */
[----:B------:R-:W-:Y:S01]  /*ae40*/  FFMA.FTZ R190, R155, UR49, -R190 ;  /* 0x000000319bbe7c23 */ /* 0x000fe200080108be */
[----:B------:R-:W-:Y:S01]  /*ae50*/  FFMA.FTZ R63, R148, R149, -R64 ;  /* 0x00000095943f7223 */ /* 0x000fe20000010840 */
[----:B------:R-:W-:Y:S01]  /*ae60*/  FFMA.FTZ R60, R101, R61, R60 ;  /* 0x0000003d653c7223 */ /* 0x000fe2000001003c */
[----:B------:R-:W-:Y:S01]  /*ae70*/  FMUL.FTZ R64, R102, R65 ;  /* 0x0000004166407220 */ /* 0x000fe20000410000 */
[----:B------:R-:W-:Y:S01]  /*ae80*/  FFMA.FTZ R62, R3, R200, R62 ;  /* 0x000000c8033e7223 */ /* 0x000fe2000001003e */
[----:B------:R-:W-:Y:S01]  /*ae90*/  FADD.FTZ R63, R146, R63 ;  /* 0x0000003f923f7221 */ /* 0x000fe20000010000 */
[-C--:B------:R-:W-:Y:S01]  /*aea0*/  FMUL.FTZ R66, R102, R60.reuse ;  /* 0x0000003c66427220 */ /* 0x080fe20000410000 */
[C---:B------:R-:W-:Y:S01]  /*aeb0*/  FFMA.FTZ R64, R103.reuse, R60, R64 ;  /* 0x0000003c67407223 */ /* 0x040fe20000010040 */
[C---:B------:R-:W-:Y:S01]  /*aec0*/  FMUL.FTZ R60, R100.reuse, R62 ;  /* 0x0000003e643c7220 */ /* 0x040fe20000410000 */
[----:B------:R-:W-:Y:S01]  /*aed0*/  FMUL.FTZ R61, R100, R63 ;  /* 0x0000003f643d7220 */ /* 0x000fe20000410000 */
[----:B------:R-:W-:Y:S01]  /*aee0*/  FFMA.FTZ R66, R103, R65, -R66 ;  /* 0x0000004167427223 */ /* 0x000fe20000010842 */
[C---:B------:R-:W-:Y:S01]  /*aef0*/  FMUL.FTZ R65, R104.reuse, R64 ;  /* 0x0000004068417220 */ /* 0x040fe20000410000 */
[C---:B------:R-:W-:Y:S01]  /*af00*/  FFMA.FTZ R60, R101.reuse, R63, -R60 ;  /* 0x0000003f653c7223 */ /* 0x040fe2000001083c */
[----:B------:R-:W-:Y:S01]  /*af10*/  FFMA.FTZ R61, R101, R62, R61 ;  /* 0x0000003e653d7223 */ /* 0x000fe2000001003d */
[-C--:B------:R-:W-:Y:S01]  /*af20*/  FMUL.FTZ R62, R104, R66.reuse ;  /* 0x00000042683e7220 */ /* 0x080fe20000410000 */
[----:B------:R-:W-:Y:S01]  /*af30*/  FFMA.FTZ R65, R105, R66, -R65 ;  /* 0x0000004269417223 */ /* 0x000fe20000010841 */
[----:B------:R-:W-:Y:S01]  /*af40*/  FADD.FTZ R60, R145, R60 ;  /* 0x0000003c913c7221 */ /* 0x000fe20000010000 */
[----:B------:R-:W-:Y:S01]  /*af50*/  FFMA.FTZ R61, R4, R190, R61 ;  /* 0x000000be043d7223 */ /* 0x000fe2000001003d */
[----:B------:R-:W-:Y:S01]  /*af60*/  FFMA.FTZ R63, R105, R64, R62 ;  /* 0x00000040693f7223 */ /* 0x000fe2000001003e */
[----:B------:R-:W-:Y:S01]  /*af70*/  FMUL.FTZ R66, R156, UR36 ;  /* 0x000000249c427c20 */ /* 0x000fe20008410000 */
[CC--:B------:R-:W-:Y:S01]  /*af80*/  FMUL.FTZ R62, R102.reuse, R60.reuse ;  /* 0x0000003c663e7220 */ /* 0x0c0fe20000410000 */
[----:B------:R-:W-:Y:S01]  /*af90*/  FMUL.FTZ R64, R102, R61 ;  /* 0x0000003d66407220 */ /* 0x000fe20000410000 */
[C---:B------:R-:W-:Y:S01]  /*afa0*/  FMUL.FTZ R70, R108.reuse, R63 ;  /* 0x0000003f6c467220 */ /* 0x040fe20000410000 */
[----:B------:R-:W-:Y:S01]  /*afb0*/  FMUL.FTZ R68, R108, R65 ;  /* 0x000000416c447220 */ /* 0x000fe20000410000 */
[----:B------:R-:W-:Y:S01]  /*afc0*/  FFMA.FTZ R62, R103, R61, R62 ;  /* 0x0000003d673e7223 */ /* 0x000fe2000001003e */
[----:B------:R-:W-:Y:S01]  /*afd0*/  FFMA.FTZ R189, R157, UR49, -R66 ;  /* 0x000000319dbd7c23 */ /* 0x000fe20008010842 */
[----:B------:R-:W-:Y:S01]  /*afe0*/  FFMA.FTZ R70, R109, R65, -R70 ;  /* 0x000000416d467223 */ /* 0x000fe20000010846 */
[----:B------:R-:W-:Y:S01]  /*aff0*/  FFMA.FTZ R61, R103, R60, -R64 ;  /* 0x0000003c673d7223 */ /* 0x000fe20000010840 */
[----:B------:R-:W-:Y:S01]  /*b000*/  BAR.SYNC.DEFER_BLOCKING 0x0 ;  /* 0x0000000000007b1d */ /* 0x000fe20000010000 */
[----:B------:R-:W-:Y:S01]  /*b010*/  FFMA.FTZ R68, R109, R63, R68 ;  /* 0x0000003f6d447223 */ /* 0x000fe20000010044 */
[----:B------:R-:W-:Y:S01]  /*b020*/  FFMA.FTZ R62, R5, R189, R62 ;  /* 0x000000bd053e7223 */ /* 0x000fe2000001003e */
[----:B------:R-:W-:Y:S01]  /*b030*/  FMUL.FTZ R64, R110, R70 ;  /* 0x000000466e407220 */ /* 0x000fe20000410000 */
[----:B------:R-:W-:Y:S01]  /*b040*/  FADD.FTZ R61, R144, R61 ;  /* 0x0000003d903d7221 */ /* 0x000fe20000010000 */
[----:B------:R-:W-:Y:S01]  /*b050*/  FMUL.FTZ R65, R110, R68 ;  /* 0x000000446e417220 */ /* 0x000fe20000410000 */
[C---:B------:R-:W-:Y:S01]  /*b060*/  FMUL.FTZ R60, R104.reuse, R62 ;  /* 0x0000003e683c7220 */ /* 0x040fe20000410000 */
[C---:B------:R-:W-:Y:S01]  /*b070*/  FFMA.FTZ R64, R111.reuse, R68, R64 ;  /* 0x000000446f407223 */ /* 0x040fe20000010040 */
[-C--:B------:R-:W-:Y:S01]  /*b080*/  FMUL.FTZ R63, R104, R61.reuse ;  /* 0x0000003d683f7220 */ /* 0x080fe20000410000 */
[----:B------:R-:W-:Y:S01]  /*b090*/  FMUL.FTZ R188, R158, UR36 ;  /* 0x000000249ebc7c20 */ /* 0x000fe20008410000 */
[----:B------:R-:W-:Y:S01]  /*b0a0*/  FFMA.FTZ R65, R111, R70, -R65 ;  /* 0x000000466f417223 */ /* 0x000fe20000010841 */
[C---:B------:R-:W-:Y:S01]  /*b0b0*/  FFMA.FTZ R60, R105.reuse, R61, -R60 ;  /* 0x0000003d693c7223 */ /* 0x040fe2000001083c */
[----:B------:R-:W-:Y:S01]  /*b0c0*/  FFMA.FTZ R63, R105, R62, R63 ;  /* 0x0000003e693f7223 */ /* 0x000fe2000001003f */
[C---:B------:R-:W-:Y:S01]  /*b0d0*/  FMUL.FTZ R66, R112.reuse, R64 ;  /* 0x0000004070427220 */ /* 0x040fe20000410000 */
[----:B------:R-:W-:Y:S01]  /*b0e0*/  FFMA.FTZ R188, R159, UR49, -R188 ;  /* 0x000000319fbc7c23 */ /* 0x000fe200080108bc */
[-C--:B------:R-:W-:Y:S01]  /*b0f0*/  FMUL.FTZ R62, R112, R65.reuse ;  /* 0x00000041703e7220 */ /* 0x080fe20000410000 */
[----:B------:R-:W-:Y:S01]  /*b100*/  FADD.FTZ R60, R143, R60 ;  /* 0x0000003c8f3c7221 */ /* 0x000fe20000010000 */
[C---:B------:R-:W-:Y:S01]  /*b110*/  FFMA.FTZ R65, R113.reuse, R65, -R66 ;  /* 0x0000004171417223 */ /* 0x040fe20000010842 */
[----:B------:R-:W-:Y:S01]  /*b120*/  FFMA.FTZ R63, R6, R188, R63 ;  /* 0x000000bc063f7223 */ /* 0x000fe2000001003f */
[----:B------:R-:W-:Y:S01]  /*b130*/  FFMA.FTZ R61, R113, R64, R62 ;  /* 0x00000040713d7223 */ /* 0x000fe2000001003e */
[-C--:B------:R-:W-:Y:S01]  /*b140*/  FMUL.FTZ R62, R108, R60.reuse ;  /* 0x0000003c6c3e7220 */ /* 0x080fe20000410000 */
[----:B------:R-:W-:Y:S01]  /*b150*/  FMUL.FTZ R68, R114, R65 ;  /* 0x0000004172447220 */ /* 0x000fe20000410000 */
[----:B------:R-:W-:Y:S01]  /*b160*/  FMUL.FTZ R64, R108, R63 ;  /* 0x0000003f6c407220 */ /* 0x000fe20000410000 */
[----:B------:R-:W-:Y:S01]  /*b170*/  FMUL.FTZ R70, R114, R61 ;  /* 0x0000003d72467220 */ /* 0x000fe20000410000 */
[----:B------:R-:W-:Y:S01]  /*b180*/  FFMA.FTZ R62, R109, R63, R62 ;  /* 0x0000003f6d3e7223 */ /* 0x000fe2000001003e */
[----:B------:R-:W-:Y:S01]  /*b190*/  FMUL.FTZ R66, R160, UR36 ;  /* 0x00000024a0427c20 */ /* 0x000fe20008410000 */
[----:B------:R-:W-:Y:S01]  /*b1a0*/  FFMA.FTZ R68, R115, R61, R68 ;  /* 0x0000003d73447223 */ /* 0x000fe20000010044 */
[----:B------:R-:W-:Y:S01]  /*b1b0*/  FFMA.FTZ R63, R109, R60, -R64 ;  /* 0x0000003c6d3f7223 */ /* 0x000fe20000010840 */
[----:B------:R-:W-:Y:S01]  /*b1c0*/  FFMA.FTZ R70, R115, R65, -R70 ;  /* 0x0000004173467223 */ /* 0x000fe20000010846 */
[----:B------:R-:W0:Y:S01]  /*b1d0*/  LDS.64 R60, [R182+0x6378] ;  /* 0x00637800b63c7984 */ /* 0x000e220000000a00 */
[----:B------:R-:W-:Y:S01]  /*b1e0*/  FFMA.FTZ R187, R161, UR49, -R66 ;  /* 0x00000031a1bb7c23 */ /* 0x000fe20008010842 */
[----:B------:R-:W-:Y:S01]  /*b1f0*/  FMUL.FTZ R65, R116, R68 ;  /* 0x0000004474417220 */ /* 0x000fe20000410000 */
[----:B------:R-:W-:Y:S01]  /*b200*/  FADD.FTZ R63, R142, R63 ;  /* 0x0000003f8e3f7221 */ /* 0x000fe20000010000 */
[-C--:B------:R-:W-:Y:S01]  /*b210*/  FMUL.FTZ R64, R116, R70.reuse ;  /* 0x0000004674407220 */ /* 0x080fe20000410000 */
[----:B------:R-:W-:Y:S01]  /*b220*/  FFMA.FTZ R62, R7, R187, R62 ;  /* 0x000000bb073e7223 */ /* 0x000fe2000001003e */
[C---:B------:R-:W-:Y:S01]  /*b230*/  FFMA.FTZ R70, R117.reuse, R70, -R65 ;  /* 0x0000004675467223 */ /* 0x040fe20000010841 */
[-C--:B------:R-:W-:Y:S01]  /*b240*/  FMUL.FTZ R65, R110, R63.reuse ;  /* 0x0000003f6e417220 */ /* 0x080fe20000410000 */
[----:B------:R-:W-:Y:S01]  /*b250*/  FMUL.FTZ R186, R162, UR36 ;  /* 0x00000024a2ba7c20 */ /* 0x000fe20008410000 */
[----:B------:R-:W-:Y:S01]  /*b260*/  FFMA.FTZ R68, R117, R68, R64 ;  /* 0x0000004475447223 */ /* 0x000fe20000010040 */
[-C--:B------:R-:W-:Y:S01]  /*b270*/  FMUL.FTZ R64, R110, R62.reuse ;  /* 0x0000003e6e407220 */ /* 0x080fe20000410000 */
[----:B------:R-:W-:Y:S01]  /*b280*/  FFMA.FTZ R65, R111, R62, R65 ;  /* 0x0000003e6f417223 */ /* 0x000fe20000010041 */
[----:B------:R-:W-:Y:S01]  /*b290*/  FFMA.FTZ R186, R163, UR49, -R186 ;  /* 0x00000031a3ba7c23 */ /* 0x000fe200080108ba */
[----:B------:R-:W-:Y:S01]  /*b2a0*/  FMUL.FTZ R66, R118, R70 ;  /* 0x0000004676427220 */ /* 0x000fe20000410000 */
[----:B------:R-:W-:Y:S01]  /*b2b0*/  FFMA.FTZ R64, R111, R63, -R64 ;  /* 0x0000003f6f407223 */ /* 0x000fe20000010840 */
[----:B------:R-:W-:Y:S01]  /*b2c0*/  FMUL.FTZ R184, R166, UR36 ;  /* 0x00000024a6b87c20 */ /* 0x000fe20008410000 */
[----:B------:R-:W-:Y:S01]  /*b2d0*/  FFMA.FTZ R65, R8, R186, R65 ;  /* 0x000000ba08417223 */ /* 0x000fe20000010041 */
[-C--:B------:R-:W-:Y:S01]  /*b2e0*/  FFMA.FTZ R67, R119, R68.reuse, R66 ;  /* 0x0000004477437223 */ /* 0x080fe20000010042 */
[----:B------:R-:W-:Y:S01]  /*b2f0*/  FADD.FTZ R64, R141, R64 ;  /* 0x000000408d407221 */ /* 0x000fe20000010000 */
[----:B------:R-:W-:Y:S01]  /*b300*/  FMUL.FTZ R68, R118, R68 ;  /* 0x0000004476447220 */ /* 0x000fe20000410000 */
[-C--:B------:R-:W-:Y:S01]  /*b310*/  FMUL.FTZ R63, R112, R65.reuse ;  /* 0x00000041703f7220 */ /* 0x080fe20000410000 */
[----:B------:R-:W-:Y:S01]  /*b320*/  FMUL.FTZ R66, R164, UR36 ;  /* 0x00000024a4427c20 */ /* 0x000fe20008410000 */
[----:B------:R-:W-:Y:S01]  /*b330*/  FMUL.FTZ R62, R112, R64 ;  /* 0x00000040703e7220 */ /* 0x000fe20000410000 */
[----:B------:R-:W-:Y:S01]  /*b340*/  FFMA.FTZ R68, R119, R70, -R68 ;  /* 0x0000004677447223 */ /* 0x000fe20000010844 */
[----:B------:R-:W-:Y:S01]  /*b350*/  FFMA.FTZ R63, R113, R64, -R63 ;  /* 0x00000040713f7223 */ /* 0x000fe2000001083f */
[----:B------:R-:W-:Y:S01]  /*b360*/  FFMA.FTZ R185, R165, UR49, -R66 ;  /* 0x00000031a5b97c23 */ /* 0x000fe20008010842 */
[----:B------:R-:W-:Y:S01]  /*b370*/  FFMA.FTZ R62, R113, R65, R62 ;  /* 0x00000041713e7223 */ /* 0x000fe2000001003e */
[----:B------:R-:W-:Y:S01]  /*b380*/  MOV R65, UR46 ;  /* 0x0000002e00417c02 */ /* 0x000fe20008000f00 */
[----:B------:R-:W-:Y:S01]  /*b390*/  FADD.FTZ R63, R140, R63 ;  /* 0x0000003f8c3f7221 */ /* 0x000fe20000010000 */
[----:B------:R-:W-:Y:S01]  /*b3a0*/  FMUL.FTZ R64, R120, R68 ;  /* 0x0000004478407220 */ /* 0x000fe20000410000 */
[----:B------:R-:W-:Y:S01]  /*b3b0*/  FFMA.FTZ R62, R9, R185, R62 ;  /* 0x000000b9093e7223 */ /* 0x000fe2000001003e */
[----:B------:R-:W-:Y:S01]  /*b3c0*/  ISETP.LE.OR P0, PT, R65, UR16, P0 ;  /* 0x0000001041007c0c */ /* 0x000fe20008703670 */
[C---:B------:R-:W-:Y:S01]  /*b3d0*/  FMUL.FTZ R65, R114.reuse, R63 ;  /* 0x0000003f72417220 */ /* 0x040fe20000410000 */
[-C--:B------:R-:W-:Y:S01]  /*b3e0*/  FFMA.FTZ R66, R121, R67.reuse, R64 ;  /* 0x0000004379427223 */ /* 0x080fe20000010040 */
[-C--:B------:R-:W-:Y:S01]  /*b3f0*/  FMUL.FTZ R64, R114, R62.reuse ;  /* 0x0000003e72407220 */ /* 0x080fe20000410000 */
[----:B------:R-:W-:Y:S01]  /*b400*/  FFMA.FTZ R184, R167, UR49, -R184 ;  /* 0x00000031a7b87c23 */ /* 0x000fe200080108b8 */
[C---:B------:R-:W-:Y:S01]  /*b410*/  FFMA.FTZ R65, R115.reuse, R62, R65 ;  /* 0x0000003e73417223 */ /* 0x040fe20000010041 */
[----:B------:R-:W-:Y:S01]  /*b420*/  FMUL.FTZ R70, R120, R67 ;  /* 0x0000004378467220 */ /* 0x000fe20000410000 */
[----:B------:R-:W-:Y:S01]  /*b430*/  FFMA.FTZ R64, R115, R63, -R64 ;  /* 0x0000003f73407223 */ /* 0x000fe20000010840 */
[----:B------:R-:W-:Y:S01]  /*b440*/  FMUL.FTZ R220, R168, UR36 ;  /* 0x00000024a8dc7c20 */ /* 0x000fe20008410000 */
[C---:B0-----:R-:W-:Y:S01]  /*b450*/  FMUL.FTZ R63, R127.reuse, R60 ;  /* 0x0000003c7f3f7220 */ /* 0x041fe20000410000 */
[-C--:B------:R-:W-:Y:S01]  /*b460*/  FMUL.FTZ R127, R127, R61.reuse ;  /* 0x0000003d7f7f7220 */ /* 0x080fe20000410000 */
[----:B------:R-:W-:Y:S01]  /*b470*/  FFMA.FTZ R65, R10, R184, R65 ;  /* 0x000000b80a417223 */ /* 0x000fe20000010041 */
[----:B------:R-:W-:Y:S01]  /*b480*/  FADD.FTZ R64, R139, R64 ;  /* 0x000000408b407221 */ /* 0x000fe20000010000 */
[C---:B------:R-:W-:Y:S01]  /*b490*/  FFMA.FTZ R63, R126.reuse, R61, R63 ;  /* 0x0000003d7e3f7223 */ /* 0x040fe2000001003f */
[----:B------:R-:W-:Y:S01]  /*b4a0*/  FFMA.FTZ R60, R126, R60, -R127 ;  /* 0x0000003c7e3c7223 */ /* 0x000fe2000001087f */
[C---:B------:R-:W-:Y:S01]  /*b4b0*/  FMUL.FTZ R61, R116.reuse, R65 ;  /* 0x00000041743d7220 */ /* 0x040fe20000410000 */
[----:B------:R-:W-:Y:S01]  /*b4c0*/  FFMA.FTZ R70, R121, R68, -R70 ;  /* 0x0000004479467223 */ /* 0x000fe20000010846 */
[-C--:B------:R-:W-:Y:S01]  /*b4d0*/  FMUL.FTZ R62, R116, R64.reuse ;  /* 0x00000040743e7220 */ /* 0x080fe20000410000 */
[----:B------:R-:W-:Y:S01]  /*b4e0*/  FADD.FTZ R126, RZ, R63 ;  /* 0x0000003fff7e7221 */ /* 0x000fe20000010000 */
[----:B------:R-:W-:Y:S01]  /*b4f0*/  FFMA.FTZ R221, R81, R97, R60 ;  /* 0x0000006151dd7223 */ /* 0x000fe2000001003c */
[C---:B------:R-:W-:Y:S01]  /*b500*/  FFMA.FTZ R63, R117.reuse, R64, -R61 ;  /* 0x00000040753f7223 */ /* 0x040fe2000001083d */
[----:B------:R-:W-:Y:S01]  /*b510*/  FMUL.FTZ R64, R122, R70 ;  /* 0x000000467a407220 */ /* 0x000fe20000410000 */
[----:B------:R-:W-:Y:S01]  /*b520*/  FFMA.FTZ R62, R117, R65, R62 ;  /* 0x00000041753e7223 */ /* 0x000fe2000001003e */
[----:B------:R-:W-:Y:S01]  /*b530*/  FFMA.FTZ R220, R169, UR49, -R220 ;  /* 0x00000031a9dc7c23 */ /* 0x000fe200080108dc */
[C---:B------:R-:W-:Y:S01]  /*b540*/  FMUL.FTZ R60, R130.reuse, R126 ;  /* 0x0000007e823c7220 */ /* 0x040fe20000410000 */
[-C--:B------:R-:W-:Y:S01]  /*b550*/  FMUL.FTZ R61, R130, R221.reuse ;  /* 0x000000dd823d7220 */ /* 0x080fe20000410000 */
[----:B------:R-:W-:Y:S01]  /*b560*/  FFMA.FTZ R67, R123, R66, R64 ;  /* 0x000000427b437223 */ /* 0x000fe20000010040 */
[----:B------:R-:W-:Y:S01]  /*b570*/  FFMA.FTZ R64, R11, R220, R62 ;  /* 0x000000dc0b407223 */ /* 0x000fe2000001003e */
[C---:B------:R-:W-:Y:S01]  /*b580*/  FFMA.FTZ R60, R131.reuse, R221, -R60 ;  /* 0x000000dd833c7223 */ /* 0x040fe2000001083c */
[----:B------:R-:W-:Y:S01]  /*b590*/  FFMA.FTZ R61, R131, R126, R61 ;  /* 0x0000007e833d7223 */ /* 0x000fe2000001003d */
[----:B------:R-:W-:Y:S01]  /*b5a0*/  FADD.FTZ R63, R138, R63 ;  /* 0x0000003f8a3f7221 */ /* 0x000fe20000010000 */
[----:B------:R-:W-:Y:S01]  /*b5b0*/  FMUL.FTZ R62, R118, R64 ;  /* 0x00000040763e7220 */ /* 0x000fe20000410000 */
[----:B------:R-:W-:Y:S01]  /*b5c0*/  FFMA.FTZ R219, R59, R96, R60 ;  /* 0x000000603bdb7223 */ /* 0x000fe2000001003c */
[----:B------:R-:W-:Y:S01]  /*b5d0*/  FADD.FTZ R127, RZ, R61 ;  /* 0x0000003dff7f7221 */ /* 0x000fe20000010000 */
[----:B------:R-:W-:Y:S01]  /*b5e0*/  FMUL.FTZ R66, R122, R66 ;  /* 0x000000427a427220 */ /* 0x000fe20000410000 */
[----:B------:R-:W-:Y:S01]  /*b5f0*/  FFMA.FTZ R68, R119, R63, -R62 ;  /* 0x0000003f77447223 */ /* 0x000fe2000001083e */
[C---:B------:R-:W-:Y:S01]  /*b600*/  FMUL.FTZ R62, R128.reuse, R219 ;  /* 0x000000db803e7220 */ /* 0x040fe20000410000 */
[----:B------:R-:W-:Y:S01]  /*b610*/  FMUL.FTZ R60, R128, R127 ;  /* 0x0000007f803c7220 */ /* 0x000fe20000410000 */
[----:B------:R-:W-:Y:S01]  /*b620*/  FFMA.FTZ R70, R123, R70, -R66 ;  /* 0x000000467b467223 */ /* 0x000fe20000010842 */
[----:B------:R-:W-:Y:S01]  /*b630*/  FMUL.FTZ R66, R118, R63 ;  /* 0x0000003f76427220 */ /* 0x000fe20000410000 */
[C---:B------:R-:W-:Y:S01]  /*b640*/  FFMA.FTZ R62, R129.reuse, R127, R62 ;  /* 0x0000007f813e7223 */ /* 0x040fe2000001003e */
[----:B------:R-:W-:Y:S01]  /*b650*/  FFMA.FTZ R61, R129, R219, -R60 ;  /* 0x000000db813d7223 */ /* 0x000fe2000001083c */
[----:B------:R-:W-:Y:S01]  /*b660*/  FMUL.FTZ R60, R170, UR36 ;  /* 0x00000024aa3c7c20 */ /* 0x000fe20008410000 */
[----:B------:R-:W-:Y:S01]  /*b670*/  FFMA.FTZ R63, R119, R64, R66 ;  /* 0x00000040773f7223 */ /* 0x000fe20000010042 */
[----:B------:R-:W-:Y:S01]  /*b680*/  FADD.FTZ R191, RZ, R62 ;  /* 0x0000003effbf7221 */ /* 0x000fe20000010000 */
[----:B------:R-:W-:Y:S01]  /*b690*/  FFMA.FTZ R218, R56, R95, R61 ;  /* 0x0000005f38da7223 */ /* 0x000fe2000001003d */
[----:B------:R-:W-:Y:S01]  /*b6a0*/  FFMA.FTZ R217, R171, UR49, -R60 ;  /* 0x00000031abd97c23 */ /* 0x000fe2000801083c */
[----:B------:R-:W-:Y:S01]  /*b6b0*/  FADD.FTZ R68, R137, R68 ;  /* 0x0000004489447221 */ /* 0x000fe20000010000 */
[C---:B------:R-:W-:Y:S01]  /*b6c0*/  FMUL.FTZ R61, R124.reuse, R191 ;  /* 0x000000bf7c3d7220 */ /* 0x040fe20000410000 */
[----:B------:R-:W-:Y:S01]  /*b6d0*/  FMUL.FTZ R60, R124, R218 ;  /* 0x000000da7c3c7220 */ /* 0x000fe20000410000 */
[----:B------:R-:W-:Y:S01]  /*b6e0*/  FFMA.FTZ R63, R12, R217, R63 ;  /* 0x000000d90c3f7223 */ /* 0x000fe2000001003f */
[C---:B------:R-:W-:Y:S01]  /*b6f0*/  FMUL.FTZ R62, R120.reuse, R68 ;  /* 0x00000044783e7220 */ /* 0x040fe20000410000 */
[C---:B------:R-:W-:Y:S01]  /*b700*/  FFMA.FTZ R216, R125.reuse, R218, -R61 ;  /* 0x000000da7dd87223 */ /* 0x040fe2000001083d */
[----:B------:R-:W-:Y:S01]  /*b710*/  FFMA.FTZ R60, R125, R191, R60 ;  /* 0x000000bf7d3c7223 */ /* 0x000fe2000001003c */
[-C--:B------:R-:W-:Y:S01]  /*b720*/  FMUL.FTZ R65, R120, R63.reuse ;  /* 0x0000003f78417220 */ /* 0x080fe20000410000 */
[----:B------:R-:W-:Y:S01]  /*b730*/  FFMA.FTZ R64, R121, R63, R62 ;  /* 0x0000003f79407223 */ /* 0x000fe2000001003e */
[----:B------:R-:W-:Y:S01]  /*b740*/  FMUL.FTZ R62, R172, UR36 ;  /* 0x00000024ac3e7c20 */ /* 0x000fe20008410000 */
[----:B------:R-:W-:Y:S01]  /*b750*/  FFMA.FTZ R216, R53, R94, R216 ;  /* 0x0000005e35d87223 */ /* 0x000fe200000100d8 */
[----:B------:R-:W-:Y:S01]  /*b760*/  FADD.FTZ R192, RZ, R60 ;  /* 0x0000003cffc07221 */ /* 0x000fe20000010000 */
[----:B------:R-:W-:Y:S01]  /*b770*/  FFMA.FTZ R65, R121, R68, -R65 ;  /* 0x0000004479417223 */ /* 0x000fe20000010841 */
[----:B------:R-:W-:Y:S01]  /*b780*/  FFMA.FTZ R215, R173, UR49, -R62 ;  /* 0x00000031add77c23 */ /* 0x000fe2000801083e */
[C---:B------:R-:W-:Y:S01]  /*b790*/  FMUL.FTZ R62, R122.reuse, R216 ;  /* 0x000000d87a3e7220 */ /* 0x040fe20000410000 */
[-C--:B------:R-:W-:Y:S01]  /*b7a0*/  FMUL.FTZ R60, R122, R192.reuse ;  /* 0x000000c07a3c7220 */ /* 0x080fe20000410000 */
[----:B------:R-:W-:Y:S01]  /*b7b0*/  FADD.FTZ R65, R136, R65 ;  /* 0x0000004188417221 */ /* 0x000fe20000010000 */
[----:B------:R-:W-:Y:S01]  /*b7c0*/  FFMA.FTZ R64, R13, R215, R64 ;  /* 0x000000d70d407223 */ /* 0x000fe20000010040 */
[C---:B------:R-:W-:Y:S01]  /*b7d0*/  FFMA.FTZ R62, R123.reuse, R192, R62 ;  /* 0x000000c07b3e7223 */ /* 0x040fe2000001003e */
[----:B------:R-:W-:Y:S01]  /*b7e0*/  FFMA.FTZ R61, R123, R216, -R60 ;  /* 0x000000d87b3d7223 */ /* 0x000fe2000001083c */
        /* <DEDUP_REMOVED lines=8> */
[-C--:B------:R-:W-:Y:S01]  /*b870*/  FMUL.FTZ R62, R120, R214.reuse ;  /* 0x000000d6783e7220 */ /* 0x080fe20000410000 */
[----:B------:R-:W-:Y:S01]  /*b880*/  FADD.FTZ R68, R135, R68 ;  /* 0x0000004487447221 */ /* 0x000fe20000010000 */
[----:B------:R-:W-:Y:S01]  /*b890*/  FFMA.FTZ R60, R121, R214, -R60 ;  /* 0x000000d6793c7223 */ /* 0x000fe2000001083c */
[----:B------:R-:W-:Y:S01]  /*b8a0*/  FFMA.FTZ R67, R125, R70, -R66 ;  /* 0x000000467d437223 */ /* 0x000fe20000010842 */
[----:B------:R-:W-:Y:S01]  /*b8b0*/  FMUL.FTZ R66, R122, R65 ;  /* 0x000000417a427220 */ /* 0x000fe20000410000 */
[----:B------:R-:W-:Y:S01]  /*b8c0*/  FMUL.FTZ R70, R174, UR36 ;  /* 0x00000024ae467c20 */ /* 0x000fe20008410000 */
[----:B------:R-:W-:Y:S01]  /*b8d0*/  FFMA.FTZ R62, R121, R193, R62 ;  /* 0x000000c1793e7223 */ /* 0x000fe2000001003e */
[----:B------:R-:W-:Y:S01]  /*b8e0*/  FFMA.FTZ R212, R47, R92, R60 ;  /* 0x0000005c2fd47223 */ /* 0x000fe2000001003c */
[----:B------:R-:W-:Y:S01]  /*b8f0*/  FFMA.FTZ R61, R123, R64, R66 ;  /* 0x000000407b3d7223 */ /* 0x000fe20000010042 */
[----:B------:R-:W-:Y:S01]  /*b900*/  FFMA.FTZ R213, R175, UR49, -R70 ;  /* 0x00000031afd57c23 */ /* 0x000fe20008010846 */
[----:B------:R-:W-:Y:S01]  /*b910*/  FADD.FTZ R194, RZ, R62 ;  /* 0x0000003effc27221 */ /* 0x000fe20000010000 */
[----:B------:R-:W-:Y:S01]  /*b920*/  FMUL.FTZ R60, R118, R212 ;  /* 0x000000d4763c7220 */ /* 0x000fe20000410000 */
[----:B------:R-:W-:Y:S01]  /*b930*/  FMUL.FTZ R64, R124, R68 ;  /* 0x000000447c407220 */ /* 0x000fe20000410000 */
[----:B------:R-:W-:Y:S01]  /*b940*/  FFMA.FTZ R62, R14, R213, R61 ;  /* 0x000000d50e3e7223 */ /* 0x000fe2000001003d */
[-C--:B------:R-:W-:Y:S01]  /*b950*/  FMUL.FTZ R61, R118, R194.reuse ;  /* 0x000000c2763d7220 */ /* 0x080fe20000410000 */
[C---:B------:R-:W-:Y:S01]  /*b960*/  FFMA.FTZ R60, R119.reuse, R194, R60 ;  /* 0x000000c2773c7223 */ /* 0x040fe2000001003c */
[----:B------:R-:W-:Y:S01]  /*b970*/  FMUL.FTZ R210, R176, UR36 ;  /* 0x00000024b0d27c20 */ /* 0x000fe20008410000 */
[----:B------:R-:W-:Y:S01]  /*b980*/  FMUL.FTZ R65, R124, R62 ;  /* 0x0000003e7c417220 */ /* 0x000fe20000410000 */
[----:B------:R-:W-:Y:S01]  /*b990*/  FFMA.FTZ R61, R119, R212, -R61 ;  /* 0x000000d4773d7223 */ /* 0x000fe2000001083d */
[----:B------:R-:W-:Y:S01]  /*b9a0*/  FADD.FTZ R195, RZ, R60 ;  /* 0x0000003cffc37221 */ /* 0x000fe20000010000 */
[C---:B------:R-:W-:Y:S01]  /*b9b0*/  FFMA.FTZ R66, R125.reuse, R62, R64 ;  /* 0x0000003e7d427223 */ /* 0x040fe20000010040 */
[----:B------:R-:W-:Y:S01]  /*b9c0*/  FFMA.FTZ R65, R125, R68, -R65 ;  /* 0x000000447d417223 */ /* 0x000fe20000010841 */
[----:B------:R-:W-:Y:S01]  /*b9d0*/  FFMA.FTZ R211, R44, R91, R61 ;  /* 0x0000005b2cd37223 */ /* 0x000fe2000001003d */
[----:B------:R-:W-:Y:S01]  /*b9e0*/  FMUL.FTZ R62, R116, R195 ;  /* 0x000000c3743e7220 */ /* 0x000fe20000410000 */
[----:B------:R-:W-:Y:S01]  /*b9f0*/  FFMA.FTZ R210, R177, UR49, -R210 ;  /* 0x00000031b1d27c23 */ /* 0x000fe200080108d2 */
[----:B------:R-:W-:Y:S01]  /*ba00*/  FADD.FTZ R65, R134, R65 ;  /* 0x0000004186417221 */ /* 0x000fe20000010000 */
[-C--:B------:R-:W-:Y:S01]  /*ba10*/  FMUL.FTZ R64, R116, R211.reuse ;  /* 0x000000d374407220 */ /* 0x080fe20000410000 */
[----:B------:R-:W-:Y:S01]  /*ba20*/  FFMA.FTZ R62, R117, R211, -R62 ;  /* 0x000000d3753e7223 */ /* 0x000fe2000001083e */
[----:B------:R-:W-:Y:S01]  /*ba30*/  FFMA.FTZ R66, R15, R210, R66 ;  /* 0x000000d20f427223 */ /* 0x000fe20000010042 */
[----:B------:R-:W-:Y:S01]  /*ba40*/  FMUL.FTZ R208, R178, UR36 ;  /* 0x00000024b2d07c20 */ /* 0x000fe20008410000 */
[----:B------:R-:W-:Y:S01]  /*ba50*/  FFMA.FTZ R64, R117, R195, R64 ;  /* 0x000000c375407223 */ /* 0x000fe20000010040 */
[----:B------:R-:W-:Y:S01]  /*ba60*/  FFMA.FTZ R209, R41, R90, R62 ;  /* 0x0000005a29d17223 */ /* 0x000fe2000001003e */
[CC--:B------:R-:W-:Y:S01]  /*ba70*/  FMUL.FTZ R70, R128.reuse, R66.reuse ;  /* 0x0000004280467220 */ /* 0x0c0fe20000410000 */
[----:B------:R-:W-:Y:S01]  /*ba80*/  FMUL.FTZ R62, R128, R65 ;  /* 0x00000041803e7220 */ /* 0x000fe20000410000 */
[----:B------:R-:W-:Y:S01]  /*ba90*/  FADD.FTZ R196, RZ, R64 ;  /* 0x00000040ffc47221 */ /* 0x000fe20000010000 */
[C---:B------:R-:W-:Y:S01]  /*baa0*/  FMUL.FTZ R64, R114.reuse, R209 ;  /* 0x000000d172407220 */ /* 0x040fe20000410000 */
[C---:B------:R-:W-:Y:S01]  /*bab0*/  FFMA.FTZ R70, R129.reuse, R65, -R70 ;  /* 0x0000004181467223 */ /* 0x040fe20000010846 */
[----:B------:R-:W-:Y:S01]  /*bac0*/  FFMA.FTZ R61, R129, R66, R62 ;  /* 0x00000042813d7223 */ /* 0x000fe2000001003e */
[-C--:B------:R-:W-:Y:S01]  /*bad0*/  FMUL.FTZ R62, R114, R196.reuse ;  /* 0x000000c4723e7220 */ /* 0x080fe20000410000 */
[----:B------:R-:W-:Y:S01]  /*bae0*/  FFMA.FTZ R64, R115, R196, R64 ;  /* 0x000000c473407223 */ /* 0x000fe20000010040 */
[----:B------:R-:W-:Y:S01]  /*baf0*/  FFMA.FTZ R208, R179, UR49, -R208 ;  /* 0x00000031b3d07c23 */ /* 0x000fe200080108d0 */
[----:B------:R-:W-:Y:S01]  /*bb00*/  FADD.FTZ R70, R133, R70 ;  /* 0x0000004685467221 */ /* 0x000fe20000010000 */
[----:B------:R-:W-:Y:S01]  /*bb10*/  FFMA.FTZ R207, R115, R209, -R62 ;  /* 0x000000d173cf7223 */ /* 0x000fe2000001083e */
[----:B------:R-:W-:Y:S01]  /*bb20*/  FADD.FTZ R197, RZ, R64 ;  /* 0x00000040ffc57221 */ /* 0x000fe20000010000 */
        /* <DEDUP_REMOVED lines=8> */
[----:B------:R-:W-:Y:S01]  /*bbb0*/  FFMA.FTZ R68, R129, R67, -R68 ;  /* 0x0000004381447223 */ /* 0x000fe20000010844 */
[----:B------:R-:W-:Y:S01]  /*bbc0*/  FMUL.FTZ R63, R130, R61 ;  /* 0x0000003d823f7220 */ /* 0x000fe20000410000 */
[-C--:B------:R-:W-:Y:S01]  /*bbd0*/  FMUL.FTZ R64, R112, R207.reuse ;  /* 0x000000cf70407220 */ /* 0x080fe20000410000 */
[----:B------:R-:W-:Y:S01]  /*bbe0*/  FFMA.FTZ R61, R113, R207, -R62 ;  /* 0x000000cf713d7223 */ /* 0x000fe2000001083e */
[----:B------:R-:W-:Y:S01]  /*bbf0*/  FMUL.FTZ R62, R130, R68 ;  /* 0x00000044823e7220 */ /* 0x000fe20000410000 */
[----:B------:R-:W-:Y:S01]  /*bc00*/  FFMA.FTZ R67, R131, R70, -R63 ;  /* 0x0000004683437223 */ /* 0x000fe2000001083f */
[----:B------:R-:W-:Y:S01]  /*bc10*/  FFMA.FTZ R64, R113, R197, R64 ;  /* 0x000000c571407223 */ /* 0x000fe20000010040 */
[----:B------:R-:W-:Y:S01]  /*bc20*/  FFMA.FTZ R206, R36, R88, R61 ;  /* 0x0000005824ce7223 */ /* 0x000fe2000001003d */
[-C--:B------:R-:W-:Y:S01]  /*bc30*/  FMUL.FTZ R61, R130, R60.reuse ;  /* 0x0000003c823d7220 */ /* 0x080fe20000410000 */
[----:B------:R-:W-:Y:S01]  /*bc40*/  FFMA.FTZ R60, R131, R60, R62 ;  /* 0x0000003c833c7223 */ /* 0x000fe2000001003e */
[----:B------:R-:W-:Y:S01]  /*bc50*/  FADD.FTZ R198, RZ, R64 ;  /* 0x00000040ffc67221 */ /* 0x000fe20000010000 */
[----:B------:R-:W-:Y:S01]  /*bc60*/  FMUL.FTZ R62, R110, R206 ;  /* 0x000000ce6e3e7220 */ /* 0x000fe20000410000 */
[----:B------:R-:W-:Y:S01]  /*bc70*/  FMUL.FTZ R204, R180, UR36 ;  /* 0x00000024b4cc7c20 */ /* 0x000fe20008410000 */
[----:B------:R-:W-:Y:S01]  /*bc80*/  VOTEU.ALL UP0, P0 ;  /* 0x0000000000ff7886 */ /* 0x000fe20000000000 */
[-C--:B------:R-:W-:Y:S01]  /*bc90*/  FMUL.FTZ R63, R110, R198.reuse ;  /* 0x000000c66e3f7220 */ /* 0x080fe20000410000 */
[----:B------:R-:W-:Y:S01]  /*bca0*/  FFMA.FTZ R199, R111, R198, R62 ;  /* 0x000000c66fc77223 */ /* 0x000fe2000001003e */
[----:B------:R-:W-:Y:S01]  /*bcb0*/  FFMA.FTZ R204, R181, UR49, -R204 ;  /* 0x00000031b5cc7c23 */ /* 0x000fe200080108cc */
[----:B------:R-:W-:-:S02]  /*bcc0*/  HFMA2 R72, -RZ, RZ, 1.875, 0 ;  /* 0x3f800000ff487431 */ /* 0x000fc400000001ff */
[----:B------:R-:W-:Y:S01]  /*bcd0*/  FFMA.FTZ R62, R111, R206, -R63 ;  /* 0x000000ce6f3e7223 */ /* 0x000fe2000001083f */
[----:B------:R-:W-:Y:S01]  /*bce0*/  FADD.FTZ R199, RZ, R199 ;  /* 0x000000c7ffc77221 */ /* 0x000fe20000010000 */
[----:B------:R-:W-:Y:S01]  /*bcf0*/  @!UP0 ULEA UR26, UR8, UR25, 0x4 ;  /* 0x00000019081a8291 */ /* 0x000fe2000f8e20ff */
[----:B------:R-:W-:Y:S01]  /*bd00*/  CS2R R74, SRZ ;  /* 0x00000000004a7805 */ /* 0x000fe2000001ff00 */
[----:B------:R-:W-:Y:S01]  /*bd10*/  FFMA.FTZ R205, R35, R87, R62 ;  /* 0x0000005723cd7223 */ /* 0x000fe2000001003e */
[C---:B------:R-:W-:Y:S01]  /*bd20*/  FMUL.FTZ R62, R108.reuse, R199 ;  /* 0x000000c76c3e7220 */ /* 0x040fe20000410000 */
[----:B------:R-:W-:Y:S01]  /*bd30*/  MOV R73, RZ ;  /* 0x000000ff00497202 */ /* 0x000fe20000000f00 */
[----:B------:R-:W-:Y:S01]  /*bd40*/  FFMA.FTZ R61, R131, R68, -R61 ;  /* 0x00000044833d7223 */ /* 0x000fe2000001083d */
[-C--:B------:R-:W-:Y:S01]  /*bd50*/  FMUL.FTZ R64, R108, R205.reuse ;  /* 0x000000cd6c407220 */ /* 0x080fe20000410000 */
[C---:B------:R-:W-:Y:S01]  /*bd60*/  FFMA.FTZ R203, R109.reuse, R205, -R62 ;  /* 0x000000cd6dcb7223 */ /* 0x040fe2000001083e */
[----:B------:R-:W-:Y:S01]  /*bd70*/  FFMA.FTZ R62, R0, R204, R65 ;  /* 0x000000cc003e7223 */ /* 0x000fe20000010041 */
[----:B------:R-:W-:Y:S01]  /*bd80*/  FADD.FTZ R63, R132, R67 ;  /* 0x00000043843f7221 */ /* 0x000fe20000010000 */
[----:B------:R-:W-:Y:S01]  /*bd90*/  FFMA.FTZ R64, R109, R199, R64 ;  /* 0x000000c76d407223 */ /* 0x000fe20000010040 */
[----:B------:R-:W-:Y:S01]  /*bda0*/  FFMA.FTZ R203, R34, R86, R203 ;  /* 0x0000005622cb7223 */ /* 0x000fe200000100cb */
[----:B------:R-:W0:Y:S01]  /*bdb0*/  @!P0 LDS.128 R72, [UR26+0x8b80] ;  /* 0x008b801aff488984 */ /* 0x000e220008000c00 */
[----:B------:R-:W-:Y:S01]  /*bdc0*/  ISETP.GT.U32.AND P2, PT, R183, 0x1f, PT ;  /* 0x0000001fb700780c */ /* 0x000fe20003f44070 */
[----:B------:R-:W-:Y:S01]  /*bdd0*/  FADD.FTZ R202, RZ, R64 ;  /* 0x00000040ffca7221 */ /* 0x000fe20000010000 */
[C---:B------:R-:W-:Y:S01]  /*bde0*/  FMUL.FTZ R66, R104.reuse, R203 ;  /* 0x000000cb68427220 */ /* 0x040fe20000410000 */
[----:B------:R1:W-:Y:S02]  /*bdf0*/  STS.128 [R182+0x6d80], R60 ;  /* 0x006d803cb6007388 */ /* 0x0003e40000000c00 */
        /* <DEDUP_REMOVED lines=9> */
[----:B------:R-:W-:-:S03]  /*be90*/  FFMA.FTZ R226, R32, R84, R65 ;  /* 0x0000005420e27223 */ /* 0x000fc60000010041 */
[----:B------:R-:W-:Y:S01]  /*bea0*/  FADD.FTZ R222, RZ, R66 ;  /* 0x00000042ffde7221 */ /* 0x000fe20000010000 */
[----:B-1----:R-:W-:-:S03]  /*beb0*/  FMUL.FTZ R60, R100, R226 ;  /* 0x000000e2643c7220 */ /* 0x002fc60000410000 */
        /* <DEDUP_REMOVED lines=58> */
.L_x_1388:
        /* <DEDUP_REMOVED lines=13> */
.L_x_1249:
[----:B------:R-:W-:Y:S05]  /*c330*/  BSYNC.RECONVERGENT B0 ;  /* 0x0000000000007941 */ /* 0x000fea0003800200 */
.L_x_1248:
[----:B------:R-:W-:Y:S01]  /*c340*/  UMOV UR26, 0xffffffff ;  /* 0xffffffff001a7882 */ /* 0x000fe20000000000 */
[----:B------:R-:W-:Y:S02]  /*c350*/  ISETP.GT.U32.AND P2, PT, R99, 0x1d, PT ;  /* 0x0000001d6300780c */ /* 0x000fe40003f44070 */
[----:B------:R-:W-:Y:S11]  /*c360*/  BRA.DIV UR26, `(.L_x_1250) ;  /* 0x0000007e1ad87947 */ /* 0x000ff6000b800000 */
[----:B0-----:R0:W0:Y:S04]  /*c370*/  SHFL.DOWN PT, R233, R76, 0x2, 0x1f ;  /* 0x08401f004ce97f89 */ /* 0x00102800000e0000 */
[----:B------:R0:W0:Y:S04]  /*c380*/  SHFL.DOWN PT, R234, R77, 0x2, 0x1f ;  /* 0x08401f004dea7f89 */ /* 0x00002800000e0000 */
[----:B-1----:R1:W0:Y:S04]  /*c390*/  SHFL.DOWN PT, R237, R78, 0x2, 0x1f ;  /* 0x08401f004eed7f89 */ /* 0x00222800000e0000 */
[----:B------:R1:W0:Y:S02]  /*c3a0*/  SHFL.DOWN PT, R235, R79, 0x2, 0x1f ;  /* 0x08401f004feb7f89 */ /* 0x00022400000e0000 */
.L_x_1394:
        /* <DEDUP_REMOVED lines=13> */
.L_x_1252:
[----:B------:R-:W-:Y:S05]  /*c480*/  BSYNC.RECONVERGENT B0 ;  /* 0x0000000000007941 */ /* 0x000fea0003800200 */
.L_x_1251:
[----:B------:R-:W-:Y:S01]  /*c490*/  UMOV UR26, 0xffffffff ;  /* 0xffffffff001a7882 */ /* 0x000fe20000000000 */
[----:B------:R-:W-:Y:S02]  /*c4a0*/  ISETP.GT.U32.AND P2, PT, R99, 0x1b, PT ;  /* 0x0000001b6300780c */ /* 0x000fe40003f44070 */
[----:B------:R-:W-:Y:S11]  /*c4b0*/  BRA.DIV UR26, `(.L_x_1253) ;  /* 0x0000007e1af87947 */ /* 0x000ff6000b800000 */
[----:B0-----:R0:W0:Y:S04]  /*c4c0*/  SHFL.DOWN PT, R233, R76, 0x4, 0x1f ;  /* 0x08801f004ce97f89 */ /* 0x00102800000e0000 */
[----:B------:R0:W0:Y:S04]  /*c4d0*/  SHFL.DOWN PT, R234, R77, 0x4, 0x1f ;  /* 0x08801f004dea7f89 */ /* 0x00002800000e0000 */
[----:B------:R0:W0:Y:S04]  /*c4e0*/  SHFL.DOWN PT, R237, R78, 0x4, 0x1f ;  /* 0x08801f004eed7f89 */ /* 0x00002800000e0000 */
[----:B------:R0:W0:Y:S02]  /*c4f0*/  SHFL.DOWN PT, R235, R79, 0x4, 0x1f ;  /* 0x08801f004feb7f89 */ /* 0x00002400000e0000 */
.L_x_1400:
        /* <DEDUP_REMOVED lines=13> */
.L_x_1255:
[----:B------:R-:W-:Y:S05]  /*c5d0*/  BSYNC.RECONVERGENT B0 ;  /* 0x0000000000007941 */ /* 0x000fea0003800200 */
.L_x_1254:
[----:B------:R-:W-:Y:S01]  /*c5e0*/  UMOV UR26, 0xffffffff ;  /* 0xffffffff001a7882 */ /* 0x000fe20000000000 */
[----:B------:R-:W-:Y:S02]  /*c5f0*/  ISETP.GT.U32.AND P2, PT, R99, 0x17, PT ;  /* 0x000000176300780c */ /* 0x000fe40003f44070 */
[----:B------:R-:W-:Y:S11]  /*c600*/  BRA.DIV UR26, `(.L_x_1256) ;  /* 0x000000821a187947 */ /* 0x000ff6000b800000 */
[----:B0-----:R0:W0:Y:S04]  /*c610*/  SHFL.DOWN PT, R233, R76, 0x8, 0x1f ;  /* 0x09001f004ce97f89 */ /* 0x00102800000e0000 */
[----:B------:R0:W0:Y:S04]  /*c620*/  SHFL.DOWN PT, R234, R77, 0x8, 0x1f ;  /* 0x09001f004dea7f89 */ /* 0x00002800000e0000 */
[----:B------:R0:W0:Y:S04]  /*c630*/  SHFL.DOWN PT, R237, R78, 0x8, 0x1f ;  /* 0x09001f004eed7f89 */ /* 0x00002800000e0000 */
[----:B------:R0:W0:Y:S02]  /*c640*/  SHFL.DOWN PT, R235, R79, 0x8, 0x1f ;  /* 0x09001f004feb7f89 */ /* 0x00002400000e0000 */
.L_x_1406:
        /* <DEDUP_REMOVED lines=13> */
.L_x_1258:
[----:B------:R-:W-:Y:S05]  /*c720*/  BSYNC.RECONVERGENT B0 ;  /* 0x0000000000007941 */ /* 0x000fea0003800200 */
.L_x_1257:
[----:B------:R-:W-:Y:S01]  /*c730*/  UMOV UR26, 0xffffffff ;  /* 0xffffffff001a7882 */ /* 0x000fe20000000000 */
[----:B------:R-:W-:Y:S02]  /*c740*/  ISETP.GT.U32.AND P2, PT, R99, 0xf, PT ;  /* 0x0000000f6300780c */ /* 0x000fe40003f44070 */
[----:B------:R-:W-:Y:S11]  /*c750*/  BRA.DIV UR26, `(.L_x_1259) ;  /* 0x000000821a387947 */ /* 0x000ff6000b800000 */
[----:B0-----:R0:W0:Y:S04]  /*c760*/  SHFL.DOWN PT, R233, R76, 0x10, 0x1f ;  /* 0x0a001f004ce97f89 */ /* 0x00102800000e0000 */
[----:B------:R0:W0:Y:S04]  /*c770*/  SHFL.DOWN PT, R234, R77, 0x10, 0x1f ;  /* 0x0a001f004dea7f89 */ /* 0x00002800000e0000 */
[----:B------:R0:W0:Y:S04]  /*c780*/  SHFL.DOWN PT, R237, R78, 0x10, 0x1f ;  /* 0x0a001f004eed7f89 */ /* 0x00002800000e0000 */
[----:B------:R0:W0:Y:S02]  /*c790*/  SHFL.DOWN PT, R235, R79, 0x10, 0x1f ;  /* 0x0a001f004feb7f89 */ /* 0x00002400000e0000 */
.L_x_1412:
        /* <DEDUP_REMOVED lines=13> */
.L_x_1261:
[----:B------:R-:W-:Y:S05]  /*c870*/  BSYNC.RECONVERGENT B0 ;  /* 0x0000000000007941 */ /* 0x000fea0003800200 */
.L_x_1260:
        /* <DEDUP_REMOVED lines=25> */
.L_x_1426:
        /* <DEDUP_REMOVED lines=13> */
.L_x_1264:
[----:B------:R-:W-:Y:S05]  /*cae0*/  BSYNC.RECONVERGENT B0 ;  /* 0x0000000000007941 */ /* 0x000fea0003800200 */
.L_x_1263:
        /* <DEDUP_REMOVED lines=23> */
[C---:B------:R-:W-:Y:S01]  /*cc60*/  FFMA.FTZ R70, R68.reuse, R79, R70 ;  /* 0x0000004f44467223 */ /* 0x040fe20000010046 */
[----:B------:R-:W-:-:S03]  /*cc70*/  FFMA.FTZ R64, R68, R76, -R64 ;  /* 0x0000004c44407223 */ /* 0x000fc60000010840 */
        /* <DEDUP_REMOVED lines=13> */
.L_x_1246:
[----:B------:R-:W-:Y:S05]  /*cd50*/  WARPSYNC.ALL ;  /* 0x0000000000007948 */ /* 0x000fea0003800000 */
[----:B------:R-:W-:Y:S01]  /*cd60*/  ISETP.NE.AND P0, PT, R183, RZ, PT ;  /* 0x000000ffb700720c */ /* 0x000fe20003f05270 */
[----:B------:R-:W-:Y:S01]  /*cd70*/  BAR.SYNC.DEFER_BLOCKING 0x0 ;  /* 0x0000000000007b1d */ /* 0x000fe20000010000 */
[C---:B0-----:R-:W-:Y:S01]  /*cd80*/  FMUL.FTZ R64, R174.reuse, R192 ;  /* 0x000000c0ae407220 */ /* 0x041fe20000410000 */
[----:B------:R-:W-:Y:S01]  /*cd90*/  FMUL.FTZ R67, R174, R216 ;  /* 0x000000d8ae437220 */ /* 0x000fe20000410000 */
[----:B------:R-:W-:Y:S01]  /*cda0*/  FMUL.FTZ R71, R170, R212 ;  /* 0x000000d4aa477220 */ /* 0x000fe20000410000 */
[----:B-----5:R-:W-:Y:S01]  /*cdb0*/  FMUL.FTZ R77, R166, R209 ;  /* 0x000000d1a64d7220 */ /* 0x020fe20000410000 */
[C---:B------:R-:W-:Y:S01]  /*cdc0*/  FFMA.FTZ R69, R175.reuse, R216, -R64 ;  /* 0x000000d8af457223 */ /* 0x040fe20000010840 */
[----:B------:R-:W-:Y:S01]  /*cdd0*/  FMUL.FTZ R64, R170, R194 ;  /* 0x000000c2aa407220 */ /* 0x000fe20000410000 */
[----:B------:R-:W-:Y:S01]  /*cde0*/  FFMA.FTZ R175, R175, R192, R67 ;  /* 0x000000c0afaf7223 */ /* 0x000fe20000010043 */
[----:B------:R-:W-:Y:S01]  /*cdf0*/  FMUL.FTZ R79, R162, R206 ;  /* 0x000000cea24f7220 */ /* 0x000fe20000410000 */
[----:B------:R-:W-:Y:S01]  /*ce00*/  FMUL.FTZ R65, R180, R221 ;  /* 0x000000ddb4417220 */ /* 0x000fe20000410000 */
[C---:B------:R-:W-:Y:S01]  /*ce10*/  FFMA.FTZ R67, R171.reuse, R212, -R64 ;  /* 0x000000d4ab437223 */ /* 0x040fe20000010840 */
[----:B------:R-:W-:Y:S01]  /*ce20*/  FMUL.FTZ R64, R166, R196 ;  /* 0x000000c4a6407220 */ /* 0x000fe20000410000 */
[----:B------:R-:W-:Y:S01]  /*ce30*/  FFMA.FTZ R171, R171, R194, R71 ;  /* 0x000000c2abab7223 */ /* 0x000fe20000010047 */
[----:B------:R-:W-:Y:S01]  /*ce40*/  FADD.FTZ R230, RZ, R230 ;  /* 0x000000e6ffe67221 */ /* 0x000fe20000010000 */
[----:B------:R-:W-:Y:S01]  /*ce50*/  ULEA UR26, UR16, 0xfffff000, 0xc ;  /* 0xfffff000101a7891 */ /* 0x000fe2000f8e60ff */
[C---:B------:R-:W-:Y:S01]  /*ce60*/  FFMA.FTZ R71, R167.reuse, R209, -R64 ;  /* 0x000000d1a7477223 */ /* 0x040fe20000010840 */
[----:B------:R-:W-:Y:S01]  /*ce70*/  FMUL.FTZ R64, R162, R198 ;  /* 0x000000c6a2407220 */ /* 0x000fe20000410000 */
[----:B------:R-:W-:Y:S01]  /*ce80*/  FFMA.FTZ R167, R167, R196, R77 ;  /* 0x000000c4a7a77223 */ /* 0x000fe2000001004d */
[C---:B------:R-:W-:Y:S01]  /*ce90*/  FMUL.FTZ R162, R160.reuse, R205 ;  /* 0x000000cda0a27220 */ /* 0x040fe20000410000 */
[----:B------:R-:W-:Y:S01]  /*cea0*/  USHF.R.S32.HI UR50, URZ, 0x1f, UR26 ;  /* 0x0000001fff327899 */ /* 0x000fe2000801141a */
[C---:B------:R-:W-:Y:S01]  /*ceb0*/  FFMA.FTZ R77, R163.reuse, R206, -R64 ;  /* 0x000000cea34d7223 */ /* 0x040fe20000010840 */
[----:B------:R-:W-:Y:S01]  /*cec0*/  FMUL.FTZ R64, R160, R199 ;  /* 0x000000c7a0407220 */ /* 0x000fe20000410000 */
[----:B------:R-:W-:Y:S01]  /*ced0*/  FFMA.FTZ R163, R163, R198, R79 ;  /* 0x000000c6a3a37223 */ /* 0x000fe2000001004f */
[----:B------:R-:W-:Y:S01]  /*cee0*/  FMUL.FTZ R66, R172, R193 ;  /* 0x000000c1ac427220 */ /* 0x000fe20000410000 */
[----:B------:R-:W0:Y:S01]  /*cef0*/  LDS.64 R60, [R182+0x6d88] ;  /* 0x006d8800b63c7984 */ /* 0x000e220000000a00 */
[----:B------:R-:W-:Y:S01]  /*cf00*/  FFMA.FTZ R160, R161, R205, -R64 ;  /* 0x000000cda1a07223 */ /* 0x000fe20000010840 */
[----:B------:R-:W-:Y:S01]  /*cf10*/  FMUL.FTZ R64, R158, R202 ;  /* 0x000000ca9e407220 */ /* 0x000fe20000410000 */
[-C--:B------:R-:W-:Y:S01]  /*cf20*/  FFMA.FTZ R66, R173, R214.reuse, -R66 ;  /* 0x000000d6ad427223 */ /* 0x080fe20000010842 */
[----:B------:R-:W-:Y:S01]  /*cf30*/  FMUL.FTZ R70, R168, R195 ;  /* 0x000000c3a8467220 */ /* 0x000fe20000410000 */
[----:B------:R-:W-:Y:S01]  /*cf40*/  FMUL.FTZ R78, R164, R197 ;  /* 0x000000c5a44e7220 */ /* 0x000fe20000410000 */
[----:B------:R-:W-:Y:S01]  /*cf50*/  FFMA.FTZ R79, R159, R203, -R64 ;  /* 0x000000cb9f4f7223 */ /* 0x000fe20000010840 */
[----:B------:R-:W-:Y:S01]  /*cf60*/  FMUL.FTZ R64, R156, R201 ;  /* 0x000000c99c407220 */ /* 0x000fe20000410000 */
[----:B------:R-:W-:Y:S01]  /*cf70*/  FFMA.FTZ R70, R169, R211, -R70 ;  /* 0x000000d3a9467223 */ /* 0x000fe20000010846 */
[----:B------:R-:W-:Y:S01]  /*cf80*/  FFMA.FTZ R78, R165, R207, -R78 ;  /* 0x000000cfa54e7223 */ /* 0x000fe2000001084e */
[----:B------:R-:W-:Y:S01]  /*cf90*/  FMUL.FTZ R68, R172, R214 ;  /* 0x000000d6ac447220 */ /* 0x000fe20000410000 */
[----:B------:R-:W-:Y:S01]  /*cfa0*/  VOTEU.ALL UP0, P0 ;  /* 0x0000000000ff7886 */ /* 0x000fe20000000000 */
[----:B------:R-:W-:Y:S01]  /*cfb0*/  FMUL.FTZ R76, R168, R211 ;  /* 0x000000d3a84c7220 */ /* 0x000fe20000410000 */
[----:B------:R-:W-:Y:S01]  /*cfc0*/  FMUL.FTZ R164, R164, R207 ;  /* 0x000000cfa4a47220 */ /* 0x000fe20000410000 */
[----:B------:R-:W-:Y:S01]  /*cfd0*/  FFMA.FTZ R68, R173, R193, R68 ;  /* 0x000000c1ad447223 */ /* 0x000fe20000010044 */
[----:B------:R-:W-:Y:S01]  /*cfe0*/  FFMA.FTZ R162, R161, R199, R162 ;  /* 0x000000c7a1a27223 */ /* 0x000fe200000100a2 */
[----:B------:R-:W-:Y:S01]  /*cff0*/  FFMA.FTZ R76, R169, R195, R76 ;  /* 0x000000c3a94c7223 */ /* 0x000fe2000001004c */
[----:B------:R-:W-:Y:S01]  /*d000*/  FFMA.FTZ R164, R165, R197, R164 ;  /* 0x000000c5a5a47223 */ /* 0x000fe200000100a4 */
[----:B------:R-:W-:Y:S01]  /*d010*/  BSSY.RECONVERGENT B0, `(.L_x_1265) ;  /* 0x00001ff000007945 */ /* 0x000fe20003800200 */
[-C--:B0-----:R-:W-:Y:S01]  /*d020*/  FMUL.FTZ R63, R61, R107.reuse ;  /* 0x0000006b3d3f7220 */ /* 0x081fe20000410000 */
[----:B------:R-:W-:Y:S01]  /*d030*/  FMUL.FTZ R62, R60, R107 ;  /* 0x0000006b3c3e7220 */ /* 0x000fe20000410000 */
[----:B------:R-:W-:Y:S01]  /*d040*/  FMUL.FTZ R107, R158, R203 ;  /* 0x000000cb9e6b7220 */ /* 0x000fe20000410000 */
[-C--:B------:R-:W-:Y:S01]  /*d050*/  FMUL.FTZ R158, R156, R225.reuse ;  /* 0x000000e19c9e7220 */ /* 0x080fe20000410000 */
[----:B------:R-:W-:Y:S01]  /*d060*/  FFMA.FTZ R63, R60, R106, R63 ;  /* 0x0000006a3c3f7223 */ /* 0x000fe2000001003f */
[----:B------:R-:W-:Y:S01]  /*d070*/  FFMA.FTZ R156, R157, R225, -R64 ;  /* 0x000000e19d9c7223 */ /* 0x000fe20000010840 */
[----:B------:R-:W-:Y:S01]  /*d080*/  FMUL.FTZ R60, R180, R126 ;  /* 0x0000007eb43c7220 */ /* 0x000fe20000410000 */
[----:B------:R-:W-:Y:S01]  /*d090*/  FMUL.FTZ R64, R154, R222 ;  /* 0x000000de9a407220 */ /* 0x000fe20000410000 */
[----:B------:R-:W-:Y:S01]  /*d0a0*/  FFMA.FTZ R106, R61, R106, -R62 ;  /* 0x0000006a3d6a7223 */ /* 0x000fe2000001083e */
[----:B------:R-:W-:Y:S01]  /*d0b0*/  FFMA.FTZ R159, R159, R202, R107 ;  /* 0x000000ca9f9f7223 */ /* 0x000fe2000001006b */
[----:B------:R-:W-:Y:S01]  /*d0c0*/  FFMA.FTZ R61, R181, R221, -R60 ;  /* 0x000000ddb53d7223 */ /* 0x000fe2000001083c */
[----:B------:R-:W-:Y:S01]  /*d0d0*/  FFMA.FTZ R107, R155, R226, -R64 ;  /* 0x000000e29b6b7223 */ /* 0x000fe20000010840 */
[----:B------:R-:W-:Y:S01]  /*d0e0*/  FMUL.FTZ R60, R178, R127 ;  /* 0x0000007fb23c7220 */ /* 0x000fe20000410000 */
[----:B------:R-:W-:Y:S01]  /*d0f0*/  FMUL.FTZ R64, R152, R223 ;  /* 0x000000df98407220 */ /* 0x000fe20000410000 */
[----:B------:R-:W-:Y:S01]  /*d100*/  FFMA.FTZ R181, R181, R126, R65 ;  /* 0x0000007eb5b57223 */ /* 0x000fe20000010041 */
[----:B------:R-:W-:Y:S01]  /*d110*/  FMUL.FTZ R178, R178, R219 ;  /* 0x000000dbb2b27220 */ /* 0x000fe20000410000 */
[----:B------:R-:W-:Y:S01]  /*d120*/  FFMA.FTZ R158, R157, R201, R158 ;  /* 0x000000c99d9e7223 */ /* 0x000fe2000001009e */
[----:B------:R-:W-:Y:S01]  /*d130*/  FMUL.FTZ R157, R154, R226 ;  /* 0x000000e29a9d7220 */ /* 0x000fe20000410000 */
[----:B------:R-:W-:Y:S01]  /*d140*/  FMUL.FTZ R154, R152, R227 ;  /* 0x000000e3989a7220 */ /* 0x000fe20000410000 */
[----:B------:R-:W-:Y:S01]  /*d150*/  FFMA.FTZ R65, R179, R219, -R60 ;  /* 0x000000dbb3417223 */ /* 0x000fe2000001083c */
[----:B------:R-:W-:Y:S01]  /*d160*/  FFMA.FTZ R152, R153, R227, -R64 ;  /* 0x000000e399987223 */ /* 0x000fe20000010840 */
[----:B------:R-:W-:Y:S01]  /*d170*/  FFMA.FTZ R179, R179, R127, R178 ;  /* 0x0000007fb3b37223 */ /* 0x000fe200000100b2 */
[C---:B------:R-:W-:Y:S01]  /*d180*/  FFMA.FTZ R64, -R0.reuse, R181, RZ ;  /* 0x000000b500407223 */ /* 0x040fe200000101ff */
[----:B------:R-:W-:Y:S01]  /*d190*/  FFMA.FTZ R61, R0, R61, RZ ;  /* 0x0000003d003d7223 */ /* 0x000fe200000100ff */
[----:B------:R-:W-:Y:S01]  /*d1a0*/  FMUL.FTZ R60, R176, R191 ;  /* 0x000000bfb03c7220 */ /* 0x000fe20000410000 */
[----:B------:R-:W-:Y:S01]  /*d1b0*/  FFMA.FTZ R154, R153, R223, R154 ;  /* 0x000000df999a7223 */ /* 0x000fe2000001009a */
[C---:B------:R-:W-:Y:S01]  /*d1c0*/  FFMA.FTZ R179, -R16.reuse, R179, R64 ;  /* 0x000000b310b37223 */ /* 0x040fe20000010140 */
[----:B------:R-:W-:Y:S01]  /*d1d0*/  FFMA.FTZ R166, R16, R65, R61 ;  /* 0x0000004110a67223 */ /* 0x000fe2000001003d */
[C---:B------:R-:W-:Y:S01]  /*d1e0*/  FMUL.FTZ R64, R150.reuse, R228 ;  /* 0x000000e496407220 */ /* 0x040fe20000410000 */
[----:B------:R-:W-:Y:S01]  /*d1f0*/  FMUL.FTZ R61, R150, R230 ;  /* 0x000000e6963d7220 */ /* 0x000fe20000410000 */
[-C--:B------:R-:W-:Y:S01]  /*d200*/  FFMA.FTZ R60, R177, R218.reuse, -R60 ;  /* 0x000000dab13c7223 */ /* 0x080fe2000001083c */
[----:B------:R-:W-:Y:S01]  /*d210*/  FMUL.FTZ R62, R176, R218 ;  /* 0x000000dab03e7220 */ /* 0x000fe20000410000 */
[C---:B------:R-:W-:Y:S01]  /*d220*/  FFMA.FTZ R153, R151.reuse, R230, R64 ;  /* 0x000000e697997223 */ /* 0x040fe20000010040 */
[----:B------:R-:W-:Y:S01]  /*d230*/  FFMA.FTZ R151, R151, R228, -R61 ;  /* 0x000000e497977223 */ /* 0x000fe2000001083d */
[----:B------:R-:W-:Y:S01]  /*d240*/  FFMA.FTZ R61, R15, R60, R166 ;  /* 0x0000003c0f3d7223 */ /* 0x000fe200000100a6 */
[----:B------:R-:W-:Y:S01]  /*d250*/  FADD.FTZ R149, R149, R106 ;  /* 0x0000006a95957221 */ /* 0x000fe20000010000 */
[----:B------:R-:W-:Y:S01]  /*d260*/  FFMA.FTZ R62, R177, R191, R62 ;  /* 0x000000bfb13e7223 */ /* 0x000fe2000001003e */
[----:B------:R-:W-:Y:S01]  /*d270*/  LOP3.LUT R60, R183, UR26, RZ, 0xfc, !PT ;  /* 0x0000001ab73c7c12 */ /* 0x000fe2000f8efcff */
[----:B------:R-:W-:Y:S01]  /*d280*/  FFMA.FTZ R150, R14, R69, R61 ;  /* 0x000000450e967223 */ /* 0x000fe2000001003d */
[----:B------:R-:W-:Y:S01]  /*d290*/  FFMA.FTZ R69, R2, R224, R63 ;  /* 0x000000e002457223 */ /* 0x000fe2000001003f */
[----:B------:R-:W-:Y:S01]  /*d2a0*/  FMUL.FTZ R63, R147, R149 ;  /* 0x00000095933f7220 */ /* 0x000fe20000410000 */
[----:B------:R-:W-:Y:S01]  /*d2b0*/  MOV R61, UR50 ;  /* 0x00000032003d7c02 */ /* 0x000fe20008000f00 */
[----:B------:R-:W-:Y:S01]  /*d2c0*/  FFMA.FTZ R179, -R15, R62, R179 ;  /* 0x0000003e0fb37223 */ /* 0x000fe200000101b3 */
[-C--:B------:R-:W-:Y:S01]  /*d2d0*/  FMUL.FTZ R64, R147, R69.reuse ;  /* 0x0000004593407220 */ /* 0x080fe20000410000 */
[----:B------:R-:W-:Y:S01]  /*d2e0*/  MOV R65, UR42 ;  /* 0x0000002a00417c02 */ /* 0x000fe20008000f00 */
[----:B------:R-:W-:Y:S01]  /*d2f0*/  FFMA.FTZ R155, R155, R222, R157 ;  /* 0x000000de9b9b7223 */ /* 0x000fe2000001009d */
[C---:B------:R-:W-:Y:S01]  /*d300*/  FFMA.FTZ R62, R148.reuse, R69, R63 ;  /* 0x00000045943e7223 */ /* 0x040fe2000001003f */
[----:B------:R-:W-:Y:S01]  /*d310*/  FFMA.FTZ R63, R148, R149, -R64 ;  /* 0x00000095943f7223 */ /* 0x000fe20000010840 */
[----:B------:R-:W-:Y:S01]  /*d320*/  MOV R157, UR43 ;  /* 0x0000002b009d7c02 */ /* 0x000fe20008000f00 */
[----:B------:R-:W-:-:S04]  /*d330*/  IMAD.WIDE.U32 R64, R65, UR8, R60 ;  /* 0x0000000841407c25 */ /* 0x000fc8000f8e003c */
[----:B------:R-:W-:Y:S01]  /*d340*/  FFMA.FTZ R200, R3, R200, R62 ;  /* 0x000000c803c87223 */ /* 0x000fe2000001003e */
[----:B------:R-:W-:Y:S01]  /*d350*/  FADD.FTZ R146, R146, R63 ;  /* 0x0000003f92927221 */ /* 0x000fe20000010000 */
[----:B------:R-:W-:Y:S01]  /*d360*/  FFMA.FTZ R175, -R14, R175, R179 ;  /* 0x000000af0eaf7223 */ /* 0x000fe200000101b3 */
[----:B------:R-:W-:Y:S01]  /*d370*/  IMAD R61, R157, UR8, R65 ;  /* 0x000000089d3d7c24 */ /* 0x000fe2000f8e0241 */
[C---:B------:R-:W-:Y:S01]  /*d380*/  LEA R62, P2, R64.reuse, UR10, 0x2 ;  /* 0x0000000a403e7c11 */ /* 0x040fe2000f8410ff */
[C---:B------:R-:W-:Y:S01]  /*d390*/  FFMA.FTZ R65, R13.reuse, R66, R150 ;  /* 0x000000420d417223 */ /* 0x040fe20000010096 */
[----:B------:R-:W-:Y:S01]  /*d3a0*/  FFMA.FTZ R68, -R13, R68, R175 ;  /* 0x000000440d447223 */ /* 0x000fe200000101af */
[----:B------:R-:W-:Y:S01]  /*d3b0*/  @!UP0 ULEA UR50, UR8, UR25, 0x4 ;  /* 0x0000001908328291 */ /* 0x000fe2000f8e20ff */
[----:B------:R-:W-:Y:S01]  /*d3c0*/  LEA.HI.X R63, R64, UR11, R61, 0x2, P2 ;  /* 0x0000000b403f7c11 */ /* 0x000fe200090f143d */
[C---:B------:R-:W-:Y:S01]  /*d3d0*/  FMUL.FTZ R64, R100.reuse, R200 ;  /* 0x000000c864407220 */ /* 0x040fe20000410000 */
[-C--:B------:R-:W-:Y:S01]  /*d3e0*/  FMUL.FTZ R61, R100, R146.reuse ;  /* 0x00000092643d7220 */ /* 0x080fe20000410000 */
[C---:B------:R-:W-:Y:S01]  /*d3f0*/  FFMA.FTZ R66, R12.reuse, R67, R65 ;  /* 0x000000430c427223 */ /* 0x040fe20000010041 */
[----:B------:R-:W-:Y:S01]  /*d400*/  FFMA.FTZ R171, -R12, R171, R68 ;  /* 0x000000ab0cab7223 */ /* 0x000fe20000010144 */
[C---:B------:R-:W-:Y:S01]  /*d410*/  FFMA.FTZ R64, R101.reuse, R146, -R64 ;  /* 0x0000009265407223 */ /* 0x040fe20000010840 */
[----:B------:R-:W-:Y:S01]  /*d420*/  FFMA.FTZ R61, R101, R200, R61 ;  /* 0x000000c8653d7223 */ /* 0x000fe2000001003d */
[----:B------:R-:W-:Y:S01]  /*d430*/  FFMA.FTZ R67, R11, R70, R66 ;  /* 0x000000460b437223 */ /* 0x000fe20000010042 */
[----:B------:R-:W-:-:S02]  /*d440*/  HFMA2 R70, -RZ, RZ, 0, 7.8678131103515625e-06 ;  /* 0x00000084ff467431 */ /* 0x000fc400000001ff */
[----:B------:R-:W-:Y:S01]  /*d450*/  FADD.FTZ R145, R145, R64 ;  /* 0x0000004091917221 */ /* 0x000fe20000010000 */
[----:B------:R-:W-:Y:S01]  /*d460*/  FFMA.FTZ R65, R4, R190, R61 ;  /* 0x000000be04417223 */ /* 0x000fe2000001003d */
[----:B------:R-:W-:Y:S01]  /*d470*/  FFMA.FTZ R66, R10, R71, R67 ;  /* 0x000000470a427223 */ /* 0x000fe20000010043 */
[----:B------:R-:W-:Y:S01]  /*d480*/  FMUL.FTZ R100, R127, UR49 ;  /* 0x000000317f647c20 */ /* 0x000fe20008410000 */
[C---:B------:R-:W-:Y:S01]  /*d490*/  FMUL.FTZ R64, R102.reuse, R145 ;  /* 0x0000009166407220 */ /* 0x040fe20000410000 */
[-C--:B------:R-:W-:Y:S01]  /*d4a0*/  FMUL.FTZ R102, R102, R65.reuse ;  /* 0x0000004166667220 */ /* 0x080fe20000410000 */
[----:B------:R-:W-:Y:S01]  /*d4b0*/  FFMA.FTZ R61, R9, R78, R66 ;  /* 0x0000004e093d7223 */ /* 0x000fe20000010042 */
[----:B------:R-:W-:Y:S01]  /*d4c0*/  FMUL.FTZ R78, R127, UR36 ;  /* 0x000000247f4e7c20 */ /* 0x000fe20008410000 */
[C---:B------:R-:W-:Y:S01]  /*d4d0*/  FFMA.FTZ R64, R103.reuse, R65, R64 ;  /* 0x0000004167407223 */ /* 0x040fe20000010040 */
[----:B------:R-:W-:Y:S01]  /*d4e0*/  FFMA.FTZ R103, R103, R145, -R102 ;  /* 0x0000009167677223 */ /* 0x000fe20000010866 */
[----:B------:R-:W-:Y:S01]  /*d4f0*/  FFMA.FTZ R66, R8, R77, R61 ;  /* 0x0000004d08427223 */ /* 0x000fe2000001003d */
[----:B------:R-:W-:Y:S01]  /*d500*/  FFMA.FTZ R76, -R11, R76, R171 ;  /* 0x0000004c0b4c7223 */ /* 0x000fe200000101ab */
[----:B------:R-:W-:Y:S01]  /*d510*/  FFMA.FTZ R64, R5, R189, R64 ;  /* 0x000000bd05407223 */ /* 0x000fe20000010040 */
[----:B------:R-:W-:Y:S01]  /*d520*/  FADD.FTZ R144, R144, R103 ;  /* 0x0000006790907221 */ /* 0x000fe20000010000 */
[----:B------:R-:W-:Y:S01]  /*d530*/  FFMA.FTZ R67, R7, R160, R66 ;  /* 0x000000a007437223 */ /* 0x000fe20000010042 */
[----:B------:R0:W-:Y:S01]  /*d540*/  @!P0 STS.128 [UR50+0x8b80], R72 ;  /* 0x008b8048ff008988 */ /* 0x0001e20008000c32 */
[C---:B------:R-:W-:Y:S01]  /*d550*/  FMUL.FTZ R66, R104.reuse, R64 ;  /* 0x0000004068427220 */ /* 0x040fe20000410000 */
[-C--:B------:R-:W-:Y:S01]  /*d560*/  FMUL.FTZ R61, R104, R144.reuse ;  /* 0x00000090683d7220 */ /* 0x080fe20000410000 */
[----:B------:R-:W-:Y:S01]  /*d570*/  FFMA.FTZ R68, R6, R79, R67 ;  /* 0x0000004f06447223 */ /* 0x000fe20000010043 */
[----:B------:R-:W-:Y:S01]  /*d580*/  FFMA.FTZ R167, -R10, R167, R76 ;  /* 0x000000a70aa77223 */ /* 0x000fe2000001014c */
[C---:B------:R-:W-:Y:S01]  /*d590*/  FFMA.FTZ R66, R105.reuse, R144, -R66 ;  /* 0x0000009069427223 */ /* 0x040fe20000010842 */
[----:B------:R-:W-:Y:S01]  /*d5a0*/  FFMA.FTZ R61, R105, R64, R61 ;  /* 0x00000040693d7223 */ /* 0x000fe2000001003d */
[----:B------:R-:W-:Y:S01]  /*d5b0*/  FFMA.FTZ R71, R5, R156, R68 ;  /* 0x0000009c05477223 */ /* 0x000fe20000010044 */
[----:B------:R-:W-:Y:S01]  /*d5c0*/  FMUL.FTZ R101, R193, UR36 ;  /* 0x00000024c1657c20 */ /* 0x000fe20008410000 */
[----:B------:R-:W-:Y:S01]  /*d5d0*/  FADD.FTZ R143, R143, R66 ;  /* 0x000000428f8f7221 */ /* 0x000fe20000010000 */
[----:B------:R-:W-:Y:S01]  /*d5e0*/  FFMA.FTZ R67, R6, R188, R61 ;  /* 0x000000bc06437223 */ /* 0x000fe2000001003d */
[----:B------:R-:W-:Y:S01]  /*d5f0*/  FFMA.FTZ R68, R4, R107, R71 ;  /* 0x0000006b04447223 */ /* 0x000fe20000010047 */
[----:B------:R-:W-:-:S02]  /*d600*/  IMAD R61, R183, R70, UR25 ;  /* 0x00000019b73d7e24 */ /* 0x000fc4000f8e0246 */
[C---:B------:R-:W-:Y:S01]  /*d610*/  FMUL.FTZ R66, R108.reuse, R143 ;  /* 0x0000008f6c427220 */ /* 0x040fe20000410000 */
[-C--:B------:R-:W-:Y:S01]  /*d620*/  FMUL.FTZ R108, R108, R67.reuse ;  /* 0x000000436c6c7220 */ /* 0x080fe20000410000 */
[----:B------:R-:W-:Y:S01]  /*d630*/  FFMA.FTZ R71, R3, R152, R68 ;  /* 0x0000009803477223 */ /* 0x000fe20000010044 */
[C---:B------:R-:W-:Y:S01]  /*d640*/  FMUL.FTZ R68, R126.reuse, UR36 ;  /* 0x000000247e447c20 */ /* 0x040fe20008410000 */
[C---:B------:R-:W-:Y:S01]  /*d650*/  FFMA.FTZ R66, R109.reuse, R67, R66 ;  /* 0x000000436d427223 */ /* 0x040fe20000010042 */
[----:B------:R-:W-:Y:S01]  /*d660*/  FFMA.FTZ R109, R109, R143, -R108 ;  /* 0x0000008f6d6d7223 */ /* 0x000fe2000001086c */
[----:B------:R-:W-:Y:S01]  /*d670*/  FMUL.FTZ R70, R126, UR49 ;  /* 0x000000317e467c20 */ /* 0x000fe20008410000 */
[----:B------:R-:W-:Y:S01]  /*d680*/  FFMA.FTZ R79, R221, UR49, -R68 ;  /* 0x00000031dd4f7c23 */ /* 0x000fe20008010844 */
[----:B------:R-:W-:Y:S01]  /*d690*/  FFMA.FTZ R66, R7, R187, R66 ;  /* 0x000000bb07427223 */ /* 0x000fe20000010042 */
[----:B------:R-:W-:Y:S01]  /*d6a0*/  FADD.FTZ R142, R142, R109 ;  /* 0x0000006d8e8e7221 */ /* 0x000fe20000010000 */
[C---:B0-----:R-:W-:Y:S01]  /*d6b0*/  FFMA.FTZ R75, R219.reuse, UR36, R100 ;  /* 0x00000024db4b7c23 */ /* 0x041fe20008010064 */
[----:B------:R-:W-:Y:S01]  /*d6c0*/  FFMA.FTZ R73, R219, UR49, -R78 ;  /* 0x00000031db497c23 */ /* 0x000fe2000801084e */
[C---:B------:R-:W-:Y:S01]  /*d6d0*/  FMUL.FTZ R68, R110.reuse, R66 ;  /* 0x000000426e447220 */ /* 0x040fe20000410000 */
[-C--:B------:R-:W-:Y:S01]  /*d6e0*/  FMUL.FTZ R77, R110, R142.reuse ;  /* 0x0000008e6e4d7220 */ /* 0x080fe20000410000 */
[----:B------:R-:W-:Y:S01]  /*d6f0*/  FMUL.FTZ R76, R0, R79 ;  /* 0x0000004f004c7220 */ /* 0x000fe20000410000 */
[----:B------:R-:W-:Y:S01]  /*d700*/  FFMA.FTZ R79, R221, UR36, R70 ;  /* 0x00000024dd4f7c23 */ /* 0x000fe20008010046 */
[C---:B------:R-:W-:Y:S01]  /*d710*/  FFMA.FTZ R68, R111.reuse, R142, -R68 ;  /* 0x0000008e6f447223 */ /* 0x040fe20000010844 */
[----:B------:R-:W-:Y:S01]  /*d720*/  FFMA.FTZ R77, R111, R66, R77 ;  /* 0x000000426f4d7223 */ /* 0x000fe2000001004d */
[C---:B------:R-:W-:Y:S01]  /*d730*/  FMUL.FTZ R74, R16.reuse, -R75 ;  /* 0x8000004b104a7220 */ /* 0x040fe20000410000 */
[----:B------:R-:W-:Y:S01]  /*d740*/  FMUL.FTZ R72, R16, R73 ;  /* 0x0000004910487220 */ /* 0x000fe20000410000 */
[----:B------:R-:W-:Y:S01]  /*d750*/  FADD.FTZ R141, R141, R68 ;  /* 0x000000448d8d7221 */ /* 0x000fe20000010000 */
[----:B------:R-:W-:Y:S01]  /*d760*/  FFMA.FTZ R77, R8, R186, R77 ;  /* 0x000000ba084d7223 */ /* 0x000fe2000001004d */
[----:B------:R-:W-:Y:S01]  /*d770*/  FMUL.FTZ R70, R0, -R79 ;  /* 0x8000004f00467220 */ /* 0x000fe20000410000 */
[----:B------:R-:W-:Y:S01]  /*d780*/  FMUL.FTZ R79, R191, UR49 ;  /* 0x00000031bf4f7c20 */ /* 0x000fe20008410000 */
[C---:B------:R-:W-:Y:S01]  /*d790*/  FMUL.FTZ R68, R112.reuse, R141 ;  /* 0x0000008d70447220 */ /* 0x040fe20000410000 */
[-C--:B------:R-:W-:Y:S01]  /*d7a0*/  FMUL.FTZ R112, R112, R77.reuse ;  /* 0x0000004d70707220 */ /* 0x080fe20000410000 */
[----:B------:R-:W-:Y:S01]  /*d7b0*/  STS [R61+0x2108], R72 ;  /* 0x002108483d007388 */ /* 0x000fe20000000800 */
[----:B------:R-:W-:Y:S01]  /*d7c0*/  FMUL.FTZ R78, R196, UR36 ;  /* 0x00000024c44e7c20 */ /* 0x000fe20008410000 */
[C---:B------:R-:W-:Y:S01]  /*d7d0*/  FFMA.FTZ R68, R113.reuse, R77, R68 ;  /* 0x0000004d71447223 */ /* 0x040fe20000010044 */
[----:B------:R-:W-:Y:S01]  /*d7e0*/  FFMA.FTZ R113, R113, R141, -R112 ;  /* 0x0000008d71717223 */ /* 0x000fe20000010870 */
[----:B------:R-:W-:Y:S01]  /*d7f0*/  STS [R61+0x2104], R70 ;  /* 0x002104463d007388 */ /* 0x000fe20000000800 */
[----:B------:R-:W-:Y:S01]  /*d800*/  FMUL.FTZ R103, R193, UR49 ;  /* 0x00000031c1677c20 */ /* 0x000fe20008410000 */
[----:B------:R-:W-:Y:S01]  /*d810*/  FFMA.FTZ R185, R9, R185, R68 ;  /* 0x000000b909b97223 */ /* 0x000fe20000010044 */
[----:B------:R-:W-:Y:S01]  /*d820*/  FADD.FTZ R140, R140, R113 ;  /* 0x000000718c8c7221 */ /* 0x000fe20000010000 */
[----:B------:R0:W-:Y:S01]  /*d830*/  STS [R61+0x2100], R76 ;  /* 0x0021004c3d007388 */ /* 0x0001e20000000800 */
[----:B------:R-:W-:Y:S01]  /*d840*/  FFMA.FTZ R219, R59, -R96, R219 ;  /* 0x800000603bdb7223 */ /* 0x000fe200000100db */
[CC--:B------:R-:W-:Y:S01]  /*d850*/  FMUL.FTZ R75, R114.reuse, R185.reuse ;  /* 0x000000b9724b7220 */ /* 0x0c0fe20000410000 */
[-C--:B------:R-:W-:Y:S01]  /*d860*/  FMUL.FTZ R68, R114, R140.reuse ;  /* 0x0000008c72447220 */ /* 0x080fe20000410000 */
[----:B------:R1:W-:Y:S01]  /*d870*/  STS [R61+0x210c], R74 ;  /* 0x00210c4a3d007388 */ /* 0x0003e20000000800 */
[----:B------:R-:W-:Y:S01]  /*d880*/  FMUL.FTZ R102, R199, UR49 ;  /* 0x00000031c7667c20 */ /* 0x000fe20008410000 */
[----:B------:R-:W-:Y:S01]  /*d890*/  FMUL.FTZ R106, R202, UR49 ;  /* 0x00000031ca6a7c20 */ /* 0x000fe20008410000 */
[C---:B------:R-:W-:Y:S01]  /*d8a0*/  FFMA.FTZ R73, R115.reuse, R185, R68 ;  /* 0x000000b973497223 */ /* 0x040fe20000010044 */
[----:B------:R-:W-:Y:S01]  /*d8b0*/  FFMA.FTZ R68, R115, R140, -R75 ;  /* 0x0000008c73447223 */ /* 0x000fe2000001084b */
[----:B------:R-:W-:Y:S01]  /*d8c0*/  FMUL.FTZ R75, R191, UR36 ;  /* 0x00000024bf4b7c20 */ /* 0x000fe20008410000 */
[----:B0-----:R-:W-:Y:S01]  /*d8d0*/  FFMA.FTZ R76, R218, UR36, R79 ;  /* 0x00000024da4c7c23 */ /* 0x001fe2000801004f */
[----:B------:R-:W-:Y:S01]  /*d8e0*/  FFMA.FTZ R184, R10, R184, R73 ;  /* 0x000000b80ab87223 */ /* 0x000fe20000010049 */
[----:B------:R-:W-:Y:S01]  /*d8f0*/  FMUL.FTZ R73, R192, UR36 ;  /* 0x00000024c0497c20 */ /* 0x000fe20008410000 */
[----:B------:R-:W-:Y:S01]  /*d900*/  FADD.FTZ R139, R139, R68 ;  /* 0x000000448b8b7221 */ /* 0x000fe20000010000 */
[----:B------:R-:W-:Y:S01]  /*d910*/  FFMA.FTZ R70, R218, UR49, -R75 ;  /* 0x00000031da467c23 */ /* 0x000fe2000801084b */
[----:B------:R-:W-:Y:S01]  /*d920*/  FMUL.FTZ R68, R116, R184 ;  /* 0x000000b874447220 */ /* 0x000fe20000410000 */
[----:B------:R-:W-:Y:S01]  /*d930*/  FFMA.FTZ R75, R216, UR49, -R73 ;  /* 0x00000031d84b7c23 */ /* 0x000fe20008010849 */
[----:B------:R-:W-:Y:S01]  /*d940*/  FMUL.FTZ R73, R116, R139 ;  /* 0x0000008b74497220 */ /* 0x000fe20000410000 */
[C---:B------:R-:W-:Y:S01]  /*d950*/  FMUL.FTZ R76, R15.reuse, -R76 ;  /* 0x8000004c0f4c7220 */ /* 0x040fe20000410000 */
[----:B------:R-:W-:Y:S01]  /*d960*/  FMUL.FTZ R70, R15, R70 ;  /* 0x000000460f467220 */ /* 0x000fe20000410000 */
[----:B------:R-:W-:Y:S01]  /*d970*/  FMUL.FTZ R72, R14, R75 ;  /* 0x0000004b0e487220 */ /* 0x000fe20000410000 */
[C---:B------:R-:W-:Y:S01]  /*d980*/  FFMA.FTZ R75, R117.reuse, R139, -R68 ;  /* 0x0000008b754b7223 */ /* 0x040fe20000010844 */
[----:B------:R-:W-:Y:S01]  /*d990*/  FFMA.FTZ R68, R117, R184, R73 ;  /* 0x000000b875447223 */ /* 0x000fe20000010049 */
[----:B------:R-:W-:Y:S01]  /*d9a0*/  FMUL.FTZ R73, R192, UR49 ;  /* 0x00000031c0497c20 */ /* 0x000fe20008410000 */
[----:B------:R-:W-:Y:S01]  /*d9b0*/  STS [R61+0x2114], R76 ;  /* 0x0021144c3d007388 */ /* 0x000fe20000000800 */
[----:B------:R-:W-:Y:S01]  /*d9c0*/  FADD.FTZ R138, R138, R75 ;  /* 0x0000004b8a8a7221 */ /* 0x000fe20000010000 */
[----:B------:R-:W-:Y:S01]  /*d9d0*/  FFMA.FTZ R220, R11, R220, R68 ;  /* 0x000000dc0bdc7223 */ /* 0x000fe20000010044 */
[----:B------:R-:W-:Y:S01]  /*d9e0*/  FFMA.FTZ R79, R216, UR36, R73 ;  /* 0x00000024d84f7c23 */ /* 0x000fe20008010049 */
[----:B------:R0:W-:Y:S01]  /*d9f0*/  STS [R61+0x2110], R70 ;  /* 0x002110463d007388 */ /* 0x0001e20000000800 */
[C---:B------:R-:W-:Y:S01]  /*da00*/  FMUL.FTZ R68, R118.reuse, R138 ;  /* 0x0000008a76447220 */ /* 0x040fe20000410000 */
[-C--:B------:R-:W-:Y:S01]  /*da10*/  FMUL.FTZ R75, R118, R220.reuse ;  /* 0x000000dc764b7220 */ /* 0x080fe20000410000 */
[----:B-1----:R-:W-:Y:S01]  /*da20*/  FFMA.FTZ R74, R214, UR36, R103 ;  /* 0x00000024d64a7c23 */ /* 0x002fe20008010067 */
[----:B------:R1:W-:Y:S01]  /*da30*/  STS [R61+0x2118], R72 ;  /* 0x002118483d007388 */ /* 0x0003e20000000800 */
[C---:B------:R-:W-:Y:S01]  /*da40*/  FFMA.FTZ R73, R119.reuse, R220, R68 ;  /* 0x000000dc77497223 */ /* 0x040fe20000010044 */
[----:B------:R-:W-:Y:S01]  /*da50*/  FFMA.FTZ R68, R119, R138, -R75 ;  /* 0x0000008a77447223 */ /* 0x000fe2000001084b */
[----:B------:R-:W-:Y:S01]  /*da60*/  FMUL.FTZ R75, R194, UR49 ;  /* 0x00000031c24b7c20 */ /* 0x000fe20008410000 */
[----:B------:R-:W-:Y:S01]  /*da70*/  FMUL.FTZ R74, R13, -R74 ;  /* 0x8000004a0d4a7220 */ /* 0x000fe20000410000 */
[----:B------:R-:W-:Y:S01]  /*da80*/  FFMA.FTZ R217, R12, R217, R73 ;  /* 0x000000d90cd97223 */ /* 0x000fe20000010049 */
[----:B------:R-:W-:Y:S01]  /*da90*/  FADD.FTZ R137, R137, R68 ;  /* 0x0000004489897221 */ /* 0x000fe20000010000 */
[----:B------:R-:W-:Y:S01]  /*daa0*/  FMUL.FTZ R73, R194, UR36 ;  /* 0x00000024c2497c20 */ /* 0x000fe20008410000 */
[----:B0-----:R-:W-:Y:S01]  /*dab0*/  FMUL.FTZ R70, R14, -R79 ;  /* 0x8000004f0e467220 */ /* 0x001fe20000410000 */
[----:B------:R-:W-:Y:S01]  /*dac0*/  FFMA.FTZ R75, R212, UR36, R75 ;  /* 0x00000024d44b7c23 */ /* 0x000fe2000801004b */
[C---:B------:R-:W-:Y:S01]  /*dad0*/  FMUL.FTZ R68, R120.reuse, R137 ;  /* 0x0000008978447220 */ /* 0x040fe20000410000 */
[-C--:B------:R-:W-:Y:S01]  /*dae0*/  FMUL.FTZ R120, R120, R217.reuse ;  /* 0x000000d978787220 */ /* 0x080fe20000410000 */
[----:B------:R-:W-:Y:S01]  /*daf0*/  FFMA.FTZ R73, R212, UR49, -R73 ;  /* 0x00000031d4497c23 */ /* 0x000fe20008010849 */
[----:B-1----:R-:W-:Y:S01]  /*db00*/  FFMA.FTZ R72, R214, UR49, -R101 ;  /* 0x00000031d6487c23 */ /* 0x002fe20008010865 */
[C---:B------:R-:W-:Y:S01]  /*db10*/  FFMA.FTZ R68, R121.reuse, R217, R68 ;  /* 0x000000d979447223 */ /* 0x040fe20000010044 */
[----:B------:R-:W-:Y:S01]  /*db20*/  FFMA.FTZ R121, R121, R137, -R120 ;  /* 0x0000008979797223 */ /* 0x000fe20000010878 */
[----:B------:R0:W-:Y:S01]  /*db30*/  STS [R61+0x211c], R70 ;  /* 0x00211c463d007388 */ /* 0x0001e20000000800 */
[C---:B------:R-:W-:Y:S01]  /*db40*/  FMUL.FTZ R72, R13.reuse, R72 ;  /* 0x000000480d487220 */ /* 0x040fe20000410000 */
[----:B------:R-:W-:Y:S01]  /*db50*/  FFMA.FTZ R215, R13, R215, R68 ;  /* 0x000000d70dd77223 */ /* 0x000fe20000010044 */
[----:B------:R-:W-:Y:S01]  /*db60*/  FMUL.FTZ R68, R195, UR36 ;  /* 0x00000024c3447c20 */ /* 0x000fe20008410000 */
[----:B------:R-:W-:Y:S01]  /*db70*/  FADD.FTZ R136, R136, R121 ;  /* 0x0000007988887221 */ /* 0x000fe20000010000 */
[----:B------:R1:W-:Y:S01]  /*db80*/  STS [R61+0x2124], R74 ;  /* 0x0021244a3d007388 */ /* 0x0003e20000000800 */
[----:B------:R-:W-:Y:S01]  /*db90*/  FMUL.FTZ R101, R198, UR49 ;  /* 0x00000031c6657c20 */ /* 0x000fe20008410000 */
[----:B------:R-:W-:Y:S01]  /*dba0*/  FFMA.FTZ R76, R211, UR49, -R68 ;  /* 0x00000031d34c7c23 */ /* 0x000fe20008010844 */
[C---:B------:R-:W-:Y:S01]  /*dbb0*/  FMUL.FTZ R68, R122.reuse, R215 ;  /* 0x000000d77a447220 */ /* 0x040fe20000410000 */
[-C--:B------:R-:W-:Y:S01]  /*dbc0*/  FMUL.FTZ R122, R122, R136.reuse ;  /* 0x000000887a7a7220 */ /* 0x080fe20000410000 */
[----:B0-----:R-:W-:Y:S01]  /*dbd0*/  FMUL.FTZ R70, R12, R73 ;  /* 0x000000490c467220 */ /* 0x001fe20000410000 */
[----:B------:R0:W-:Y:S01]  /*dbe0*/  STS [R61+0x2120], R72 ;  /* 0x002120483d007388 */ /* 0x0001e20000000800 */
[C---:B------:R-:W-:Y:S01]  /*dbf0*/  FFMA.FTZ R68, R123.reuse, R136, -R68 ;  /* 0x000000887b447223 */ /* 0x040fe20000010844 */
[----:B------:R-:W-:Y:S01]  /*dc00*/  FFMA.FTZ R123, R123, R215, R122 ;  /* 0x000000d77b7b7223 */ /* 0x000fe2000001007a */
[----:B------:R-:W-:Y:S01]  /*dc10*/  FFMA.FTZ R73, R209, UR49, -R78 ;  /* 0x00000031d1497c23 */ /* 0x000fe2000801084e */
[----:B------:R2:W-:Y:S01]  /*dc20*/  STS [R61+0x2128], R70 ;  /* 0x002128463d007388 */ /* 0x0005e20000000800 */
[----:B------:R-:W-:Y:S01]  /*dc30*/  FADD.FTZ R135, R135, R68 ;  /* 0x0000004487877221 */ /* 0x000fe20000010000 */
[----:B------:R-:W-:Y:S01]  /*dc40*/  FFMA.FTZ R213, R14, R213, R123 ;  /* 0x000000d50ed57223 */ /* 0x000fe2000001007b */
[----:B------:R-:W-:Y:S01]  /*dc50*/  FMUL.FTZ R76, R11, R76 ;  /* 0x0000004c0b4c7220 */ /* 0x000fe20000410000 */
[----:B-1----:R-:W-:Y:S01]  /*dc60*/  FMUL.FTZ R74, R195, UR49 ;  /* 0x00000031c34a7c20 */ /* 0x002fe20008410000 */
[C---:B------:R-:W-:Y:S01]  /*dc70*/  FMUL.FTZ R68, R124.reuse, R135 ;  /* 0x000000877c447220 */ /* 0x040fe20000410000 */
[----:B------:R-:W-:Y:S01]  /*dc80*/  FMUL.FTZ R124, R124, R213 ;  /* 0x000000d57c7c7220 */ /* 0x000fe20000410000 */
[----:B0-----:R-:W-:Y:S01]  /*dc90*/  FMUL.FTZ R72, R12, -R75 ;  /* 0x8000004b0c487220 */ /* 0x001fe20000410000 */
[----:B------:R0:W-:Y:S01]  /*dca0*/  STS [R61+0x2130], R76 ;  /* 0x0021304c3d007388 */ /* 0x0001e20000000800 */
[C---:B------:R-:W-:Y:S01]  /*dcb0*/  FFMA.FTZ R68, R125.reuse, R213, R68 ;  /* 0x000000d57d447223 */ /* 0x040fe20000010044 */
[----:B------:R-:W-:Y:S01]  /*dcc0*/  FFMA.FTZ R125, R125, R135, -R124 ;  /* 0x000000877d7d7223 */ /* 0x000fe2000001087c */
[----:B--2---:R-:W-:Y:S01]  /*dcd0*/  FMUL.FTZ R70, R196, UR49 ;  /* 0x00000031c4467c20 */ /* 0x004fe20008410000 */
[----:B------:R1:W-:Y:S01]  /*dce0*/  STS [R61+0x212c], R72 ;  /* 0x00212c483d007388 */ /* 0x0003e20000000800 */
[----:B------:R-:W-:Y:S01]  /*dcf0*/  FFMA.FTZ R210, R15, R210, R68 ;  /* 0x000000d20fd27223 */ /* 0x000fe20000010044 */
[----:B------:R-:W-:Y:S01]  /*dd00*/  FADD.FTZ R134, R134, R125 ;  /* 0x0000007d86867221 */ /* 0x000fe20000010000 */
[----:B------:R-:W-:Y:S01]  /*dd10*/  FFMA.FTZ R75, R209, UR36, R70 ;  /* 0x00000024d14b7c23 */ /* 0x000fe20008010046 */
[----:B------:R-:W-:Y:S01]  /*dd20*/  FMUL.FTZ R70, R10, R73 ;  /* 0x000000490a467220 */ /* 0x000fe20000410000 */
[----:B------:R-:W-:Y:S01]  /*dd30*/  FFMA.FTZ R74, R211, UR36, R74 ;  /* 0x00000024d34a7c23 */ /* 0x000fe2000801004a */
[----:B------:R-:W-:Y:S01]  /*dd40*/  FMUL.FTZ R68, R128, R134 ;  /* 0x0000008680447220 */ /* 0x000fe20000410000 */
[C---:B0-----:R-:W-:Y:S01]  /*dd50*/  FMUL.FTZ R76, R197.reuse, UR36 ;  /* 0x00000024c54c7c20 */ /* 0x041fe20008410000 */
[----:B------:R-:W-:Y:S01]  /*dd60*/  FMUL.FTZ R78, R197, UR49 ;  /* 0x00000031c54e7c20 */ /* 0x000fe20008410000 */
[----:B------:R-:W-:Y:S01]  /*dd70*/  FMUL.FTZ R74, R11, -R74 ;  /* 0x8000004a0b4a7220 */ /* 0x000fe20000410000 */
[----:B-1----:R-:W-:Y:S01]  /*dd80*/  FMUL.FTZ R72, R10, -R75 ;  /* 0x8000004b0a487220 */ /* 0x002fe20000410000 */
[-C--:B------:R-:W-:Y:S01]  /*dd90*/  FMUL.FTZ R75, R128, R210.reuse ;  /* 0x000000d2804b7220 */ /* 0x080fe20000410000 */
[----:B------:R-:W-:Y:S01]  /*dda0*/  FFMA.FTZ R73, R129, R210, R68 ;  /* 0x000000d281497223 */ /* 0x000fe20000010044 */
[----:B------:R-:W-:Y:S01]  /*ddb0*/  FFMA.FTZ R76, R207, UR49, -R76 ;  /* 0x00000031cf4c7c23 */ /* 0x000fe2000801084c */
[----:B------:R0:W-:Y:S01]  /*ddc0*/  STS [R61+0x2138], R70 ;  /* 0x002138463d007388 */ /* 0x0001e20000000800 */
[----:B------:R-:W-:Y:S01]  /*ddd0*/  FFMA.FTZ R68, R129, R134, -R75 ;  /* 0x0000008681447223 */ /* 0x000fe2000001084b */
[----:B------:R-:W-:Y:S01]  /*dde0*/  FFMA.FTZ R208, R16, R208, R73 ;  /* 0x000000d010d07223 */ /* 0x000fe20000010049 */
[----:B------:R-:W-:Y:S01]  /*ddf0*/  FMUL.FTZ R73, R198, UR36 ;  /* 0x00000024c6497c20 */ /* 0x000fe20008410000 */
[----:B------:R1:W-:Y:S01]  /*de00*/  STS [R61+0x213c], R72 ;  /* 0x00213c483d007388 */ /* 0x0003e20000000800 */
[----:B------:R-:W-:Y:S01]  /*de10*/  FADD.FTZ R133, R133, R68 ;  /* 0x0000004485857221 */ /* 0x000fe20000010000 */
[----:B------:R-:W-:Y:S01]  /*de20*/  FMUL.FTZ R76, R9, R76 ;  /* 0x0000004c094c7220 */ /* 0x000fe20000410000 */
[----:B------:R-:W-:Y:S01]  /*de30*/  FFMA.FTZ R73, R206, UR49, -R73 ;  /* 0x00000031ce497c23 */ /* 0x000fe20008010849 */
[----:B------:R2:W-:Y:S01]  /*de40*/  STS [R61+0x2134], R74 ;  /* 0x0021344a3d007388 */ /* 0x0005e20000000800 */
[C---:B------:R-:W-:Y:S01]  /*de50*/  FMUL.FTZ R68, R130.reuse, R133 ;  /* 0x0000008582447220 */ /* 0x040fe20000410000 */
[-C--:B------:R-:W-:Y:S01]  /*de60*/  FMUL.FTZ R130, R130, R208.reuse ;  /* 0x000000d082827220 */ /* 0x080fe20000410000 */
[----:B0-----:R-:W-:Y:S01]  /*de70*/  FFMA.FTZ R70, R81, -R97, R221 ;  /* 0x8000006151467223 */ /* 0x001fe200000100dd */
[----:B------:R0:W-:Y:S01]  /*de80*/  STS [R61+0x2140], R76 ;  /* 0x0021404c3d007388 */ /* 0x0001e20000000800 */
[----:B------:R-:W-:Y:S01]  /*de90*/  FFMA.FTZ R78, R207, UR36, R78 ;  /* 0x00000024cf4e7c23 */ /* 0x000fe2000801004e */
[----:B-1----:R-:W-:Y:S01]  /*dea0*/  FMUL.FTZ R72, R8, R73 ;  /* 0x0000004908487220 */ /* 0x002fe20000410000 */
[C---:B------:R-:W-:Y:S01]  /*deb0*/  FFMA.FTZ R73, R131.reuse, R208, R68 ;  /* 0x000000d083497223 */ /* 0x040fe20000010044 */
[----:B------:R-:W-:Y:S01]  /*dec0*/  FFMA.FTZ R131, R131, R133, -R130 ;  /* 0x0000008583837223 */ /* 0x000fe20000010882 */
[----:B------:R-:W-:Y:S01]  /*ded0*/  FMUL.FTZ R68, R208, R96 ;  /* 0x00000060d0447220 */ /* 0x000fe20000410000 */
[----:B------:R-:W-:Y:S01]  /*dee0*/  FMUL.FTZ R78, R9, -R78 ;  /* 0x8000004e094e7220 */ /* 0x000fe20000410000 */
[----:B------:R-:W-:Y:S01]  /*def0*/  FFMA.FTZ R204, R0, R204, R73 ;  /* 0x000000cc00cc7223 */ /* 0x000fe20000010049 */
[----:B------:R-:W-:Y:S01]  /*df00*/  FADD.FTZ R132, R132, R131 ;  /* 0x0000008384847221 */ /* 0x000fe20000010000 */
[----:B------:R1:W-:Y:S01]  /*df10*/  STS [R61+0x2148], R72 ;  /* 0x002148483d007388 */ /* 0x0003e20000000800 */
[----:B--2---:R-:W-:Y:S01]  /*df20*/  FMUL.FTZ R74, R127, R68 ;  /* 0x000000447f4a7220 */ /* 0x004fe20000410000 */
[-C--:B------:R-:W-:Y:S01]  /*df30*/  FMUL.FTZ R73, R204, R97.reuse ;  /* 0x00000061cc497220 */ /* 0x080fe20000410000 */
[----:B------:R-:W-:Y:S01]  /*df40*/  FMUL.FTZ R75, R132, R97 ;  /* 0x00000061844b7220 */ /* 0x000fe20000410000 */
[----:B0-----:R-:W-:Y:S01]  /*df50*/  FMUL.FTZ R76, R199, UR36 ;  /* 0x00000024c74c7c20 */ /* 0x001fe20008410000 */
[----:B------:R-:W-:Y:S01]  /*df60*/  FFMA.FTZ R101, R206, UR36, R101 ;  /* 0x00000024ce657c23 */ /* 0x000fe20008010065 */
[----:B------:R-:W-:Y:S01]  /*df70*/  FMUL.FTZ R79, R126, R73 ;  /* 0x000000497e4f7220 */ /* 0x000fe20000410000 */
[----:B------:R0:W-:Y:S01]  /*df80*/  STS [R61+0x2144], R78 ;  /* 0x0021444e3d007388 */ /* 0x0001e20000000800 */
[----:B------:R-:W-:Y:S01]  /*df90*/  FFMA.FTZ R76, R205, UR49, -R76 ;  /* 0x00000031cd4c7c23 */ /* 0x000fe2000801084c */
[----:B------:R-:W-:Y:S01]  /*dfa0*/  FFMA.FTZ R218, R56, -R95, R218 ;  /* 0x8000005f38da7223 */ /* 0x000fe200000100da */
[----:B-1----:R-:W-:Y:S01]  /*dfb0*/  FMUL.FTZ R72, R133, R96 ;  /* 0x0000006085487220 */ /* 0x002fe20000410000 */
[-C--:B------:R-:W-:Y:S01]  /*dfc0*/  FFMA.FTZ R79, R70, R75.reuse, -R79 ;  /* 0x0000004b464f7223 */ /* 0x080fe2000001084f */
[----:B------:R-:W-:Y:S01]  /*dfd0*/  FMUL.FTZ R75, R126, R75 ;  /* 0x0000004b7e4b7220 */ /* 0x000fe20000410000 */
[----:B------:R-:W-:Y:S01]  /*dfe0*/  FMUL.FTZ R104, R7, R76 ;  /* 0x0000004c07687220 */ /* 0x000fe20000410000 */
[-C--:B------:R-:W-:Y:S01]  /*dff0*/  FFMA.FTZ R74, R219, R72.reuse, -R74 ;  /* 0x00000048db4a7223 */ /* 0x080fe2000001084a */
[----:B------:R-:W-:Y:S01]  /*e000*/  FMUL.FTZ R72, R127, R72 ;  /* 0x000000487f487220 */ /* 0x000fe20000410000 */
[----:B------:R-:W-:Y:S01]  /*e010*/  FFMA.FTZ R75, R70, R73, R75 ;  /* 0x00000049464b7223 */ /* 0x000fe2000001004b */
[----:B------:R-:W-:Y:S01]  /*e020*/  FADD.FTZ R79, RZ, R79 ;  /* 0x0000004fff4f7221 */ /* 0x000fe20000010000 */
[----:B0-----:R-:W-:Y:S01]  /*e030*/  FMUL.FTZ R78, R134, R95 ;  /* 0x0000005f864e7220 */ /* 0x001fe20000410000 */
[----:B------:R-:W-:Y:S01]  /*e040*/  FFMA.FTZ R72, R219, R68, R72 ;  /* 0x00000044db487223 */ /* 0x000fe20000010048 */
[----:B------:R-:W-:Y:S01]  /*e050*/  FADD.FTZ R75, RZ, R75 ;  /* 0x0000004bff4b7221 */ /* 0x000fe20000010000 */
[----:B------:R-:W-:Y:S01]  /*e060*/  FADD.FTZ R74, R79, R74 ;  /* 0x0000004a4f4a7221 */ /* 0x000fe20000010000 */
[----:B------:R-:W-:Y:S01]  /*e070*/  FMUL.FTZ R100, R8, -R101 ;  /* 0x8000006508647220 */ /* 0x000fe20000410000 */
[-C--:B------:R-:W-:Y:S01]  /*e080*/  FFMA.FTZ R216, R53, -R94.reuse, R216 ;  /* 0x8000005e35d87223 */ /* 0x080fe200000100d8 */
[----:B------:R-:W-:Y:S01]  /*e090*/  FADD.FTZ R76, R75, R72 ;  /* 0x000000484b4c7221 */ /* 0x000fe20000010000 */
[----:B------:R-:W-:Y:S01]  /*e0a0*/  FMUL.FTZ R72, R210, R95 ;  /* 0x0000005fd2487220 */ /* 0x000fe20000410000 */
[-C--:B------:R-:W-:Y:S01]  /*e0b0*/  FMUL.FTZ R75, R213, R94.reuse ;  /* 0x0000005ed54b7220 */ /* 0x080fe20000410000 */
[----:B------:R-:W-:Y:S01]  /*e0c0*/  FMUL.FTZ R103, R135, R94 ;  /* 0x0000005e87677220 */ /* 0x000fe20000410000 */
[----:B------:R0:W-:Y:S01]  /*e0d0*/  STS [R61+0x214c], R100 ;  /* 0x00214c643d007388 */ /* 0x0001e20000000800 */
[----:B------:R-:W-:Y:S01]  /*e0e0*/  FMUL.FTZ R79, R191, R72 ;  /* 0x00000048bf4f7220 */ /* 0x000fe20000410000 */
[----:B------:R-:W-:Y:S01]  /*e0f0*/  FMUL.FTZ R105, R192, R75 ;  /* 0x0000004bc0697220 */ /* 0x000fe20000410000 */
[----:B------:R-:W-:Y:S01]  /*e100*/  FFMA.FTZ R102, R205, UR36, R102 ;  /* 0x00000024cd667c23 */ /* 0x000fe20008010066 */
[----:B------:R-:W-:Y:S01]  /*e110*/  FFMA.FTZ R214, R50, -R93, R214 ;  /* 0x8000005d32d67223 */ /* 0x000fe200000100d6 */
[-C--:B------:R-:W-:Y:S01]  /*e120*/  FFMA.FTZ R101, R218, R78.reuse, -R79 ;  /* 0x0000004eda657223 */ /* 0x080fe2000001084f */
[----:B------:R-:W-:Y:S01]  /*e130*/  FMUL.FTZ R79, R191, R78 ;  /* 0x0000004ebf4f7220 */ /* 0x000fe20000410000 */
[-C--:B------:R-:W-:Y:S01]  /*e140*/  FFMA.FTZ R105, R216, R103.reuse, -R105 ;  /* 0x00000067d8697223 */ /* 0x080fe20000010869 */
[----:B------:R-:W-:Y:S01]  /*e150*/  FMUL.FTZ R103, R192, R103 ;  /* 0x00000067c0677220 */ /* 0x000fe20000410000 */
[----:B------:R-:W-:Y:S01]  /*e160*/  FADD.FTZ R74, R74, R101 ;  /* 0x000000654a4a7221 */ /* 0x000fe20000010000 */
[----:B0-----:R-:W-:Y:S01]  /*e170*/  FMUL.FTZ R100, R202, UR36 ;  /* 0x00000024ca647c20 */ /* 0x001fe20008410000 */
[----:B------:R-:W-:Y:S01]  /*e180*/  FFMA.FTZ R79, R218, R72, R79 ;  /* 0x00000048da4f7223 */ /* 0x000fe2000001004f */
[----:B------:R-:W-:Y:S01]  /*e190*/  FFMA.FTZ R103, R216, R75, R103 ;  /* 0x0000004bd8677223 */ /* 0x000fe20000010067 */
[----:B------:R-:W-:Y:S01]  /*e1a0*/  FMUL.FTZ R102, R7, -R102 ;  /* 0x8000006607667220 */ /* 0x000fe20000410000 */
[----:B------:R-:W-:Y:S01]  /*e1b0*/  FFMA.FTZ R107, R203, UR49, -R100 ;  /* 0x00000031cb6b7c23 */ /* 0x000fe20008010864 */
[----:B------:R-:W-:Y:S01]  /*e1c0*/  FADD.FTZ R76, R76, R79 ;  /* 0x0000004f4c4c7221 */ /* 0x000fe20000010000 */
[----:B------:R-:W-:Y:S01]  /*e1d0*/  FMUL.FTZ R79, R215, R93 ;  /* 0x0000005dd74f7220 */ /* 0x000fe20000410000 */
[----:B------:R-:W-:Y:S01]  /*e1e0*/  FADD.FTZ R105, R74, R105 ;  /* 0x000000694a697221 */ /* 0x000fe20000010000 */
[----:B------:R-:W-:Y:S01]  /*e1f0*/  FMUL.FTZ R100, R6, R107 ;  /* 0x0000006b06647220 */ /* 0x000fe20000410000 */
[----:B------:R-:W-:Y:S01]  /*e200*/  FADD.FTZ R76, R76, R103 ;  /* 0x000000674c4c7221 */ /* 0x000fe20000010000 */
[----:B------:R-:W-:Y:S01]  /*e210*/  FMUL.FTZ R78, R136, R93 ;  /* 0x0000005d884e7220 */ /* 0x000fe20000410000 */
[----:B------:R-:W-:Y:S01]  /*e220*/  FMUL.FTZ R103, R193, R79 ;  /* 0x0000004fc1677220 */ /* 0x000fe20000410000 */
[-C--:B------:R-:W-:Y:S01]  /*e230*/  FMUL.FTZ R74, R217, R92.reuse ;  /* 0x0000005cd94a7220 */ /* 0x080fe20000410000 */
[----:B------:R0:W-:Y:S01]  /*e240*/  STS [R61+0x2158], R100 ;  /* 0x002158643d007388 */ /* 0x0001e20000000800 */
[----:B------:R-:W-:Y:S01]  /*e250*/  FFMA.FTZ R101, R47, -R92, R212 ;  /* 0x8000005c2f657223 */ /* 0x000fe200000100d4 */
[----:B------:R-:W-:Y:S01]  /*e260*/  FMUL.FTZ R108, R201, UR36 ;  /* 0x00000024c96c7c20 */ /* 0x000fe20008410000 */
[----:B------:R-:W-:Y:S01]  /*e270*/  FFMA.FTZ R109, R203, UR36, R106 ;  /* 0x00000024cb6d7c23 */ /* 0x000fe2000801006a */
[----:B------:R1:W-:Y:S01]  /*e280*/  STS [R61+0x2150], R104 ;  /* 0x002150683d007388 */ /* 0x0003e20000000800 */
[----:B------:R-:W-:Y:S01]  /*e290*/  FFMA.FTZ R211, R44, -R91, R211 ;  /* 0x8000005b2cd37223 */ /* 0x000fe200000100d3 */
[----:B------:R-:W-:Y:S01]  /*e2a0*/  FFMA.FTZ R108, R225, UR49, -R108 ;  /* 0x00000031e16c7c23 */ /* 0x000fe2000801086c */
[----:B------:R-:W-:Y:S01]  /*e2b0*/  FMUL.FTZ R106, R6, -R109 ;  /* 0x8000006d066a7220 */ /* 0x000fe20000410000 */
[----:B------:R2:W-:Y:S01]  /*e2c0*/  STS [R61+0x2154], R102 ;  /* 0x002154663d007388 */ /* 0x0005e20000000800 */
[----:B------:R-:W-:Y:S01]  /*e2d0*/  FFMA.FTZ R209, R41, -R90, R209 ;  /* 0x8000005a29d17223 */ /* 0x000fe200000100d1 */
[-C--:B0-----:R-:W-:Y:S01]  /*e2e0*/  FFMA.FTZ R100, R214, R78.reuse, -R103 ;  /* 0x0000004ed6647223 */ /* 0x081fe20000010867 */
[----:B------:R-:W-:Y:S01]  /*e2f0*/  FMUL.FTZ R103, R193, R78 ;  /* 0x0000004ec1677220 */ /* 0x000fe20000410000 */
[----:B------:R-:W-:Y:S01]  /*e300*/  FMUL.FTZ R108, R5, R108 ;  /* 0x0000006c056c7220 */ /* 0x000fe20000410000 */
[----:B------:R-:W-:Y:S01]  /*e310*/  FMUL.FTZ R78, R184, R90 ;  /* 0x0000005ab84e7220 */ /* 0x000fe20000410000 */
[----:B-1----:R-:W-:Y:S01]  /*e320*/  FMUL.FTZ R104, R194, R74 ;  /* 0x0000004ac2687220 */ /* 0x002fe20000410000 */
[----:B------:R-:W-:Y:S01]  /*e330*/  FFMA.FTZ R103, R214, R79, R103 ;  /* 0x0000004fd6677223 */ /* 0x000fe20000010067 */
[----:B------:R-:W-:Y:S01]  /*e340*/  FADD.FTZ R100, R105, R100 ;  /* 0x0000006469647221 */ /* 0x000fe20000010000 */
[----:B------:R0:W-:Y:S01]  /*e350*/  STS [R61+0x215c], R106 ;  /* 0x00215c6a3d007388 */ /* 0x0001e20000000800 */
[----:B--2---:R-:W-:Y:S01]  /*e360*/  FMUL.FTZ R102, R137, R92 ;  /* 0x0000005c89667220 */ /* 0x004fe20000410000 */
[----:B------:R-:W-:Y:S01]  /*e370*/  FADD.FTZ R76, R76, R103 ;  /* 0x000000674c4c7221 */ /* 0x000fe20000010000 */
[----:B------:R-:W-:Y:S01]  /*e380*/  FMUL.FTZ R110, R201, UR49 ;  /* 0x00000031c96e7c20 */ /* 0x000fe20008410000 */
[----:B------:R1:W-:Y:S01]  /*e390*/  STS [R61+0x2160], R108 ;  /* 0x0021606c3d007388 */ /* 0x0003e20000000800 */
[-C--:B------:R-:W-:Y:S01]  /*e3a0*/  FFMA.FTZ R107, R101, R102.reuse, -R104 ;  /* 0x00000066656b7223 */ /* 0x080fe20000010868 */
[----:B------:R-:W-:Y:S01]  /*e3b0*/  FMUL.FTZ R102, R194, R102 ;  /* 0x00000066c2667220 */ /* 0x000fe20000410000 */
[----:B------:R-:W-:Y:S01]  /*e3c0*/  FFMA.FTZ R207, R38, -R89, R207 ;  /* 0x8000005926cf7223 */ /* 0x000fe200000100cf */
[----:B------:R-:W-:Y:S01]  /*e3d0*/  FFMA.FTZ R110, R225, UR36, R110 ;  /* 0x00000024e16e7c23 */ /* 0x000fe2000801006e */
[----:B------:R-:W-:Y:S01]  /*e3e0*/  FADD.FTZ R100, R100, R107 ;  /* 0x0000006b64647221 */ /* 0x000fe20000010000 */
[----:B------:R-:W-:Y:S01]  /*e3f0*/  FFMA.FTZ R103, R101, R74, R102 ;  /* 0x0000004a65677223 */ /* 0x000fe20000010066 */
[-C--:B------:R-:W-:Y:S01]  /*e400*/  FMUL.FTZ R102, R138, R91.reuse ;  /* 0x0000005b8a667220 */ /* 0x080fe20000410000 */
[----:B------:R-:W-:Y:S01]  /*e410*/  FMUL.FTZ R107, R222, UR36 ;  /* 0x00000024de6b7c20 */ /* 0x000fe20008410000 */
[----:B0-----:R-:W-:Y:S01]  /*e420*/  FMUL.FTZ R106, R139, R90 ;  /* 0x0000005a8b6a7220 */ /* 0x001fe20000410000 */
[----:B------:R-:W-:Y:S01]  /*e430*/  FADD.FTZ R103, R76, R103 ;  /* 0x000000674c677221 */ /* 0x000fe20000010000 */
[----:B------:R-:W-:Y:S01]  /*e440*/  FMUL.FTZ R76, R220, R91 ;  /* 0x0000005bdc4c7220 */ /* 0x000fe20000410000 */
[----:B-1----:R-:W-:Y:S01]  /*e450*/  FMUL.FTZ R108, R196, R78 ;  /* 0x0000004ec46c7220 */ /* 0x002fe20000410000 */
[----:B------:R-:W-:Y:S01]  /*e460*/  FFMA.FTZ R109, R226, UR49, -R107 ;  /* 0x00000031e26d7c23 */ /* 0x000fe2000801086b */
[----:B------:R-:W-:Y:S01]  /*e470*/  FMUL.FTZ R111, R222, UR49 ;  /* 0x00000031de6f7c20 */ /* 0x000fe20008410000 */
[----:B------:R-:W-:Y:S01]  /*e480*/  FMUL.FTZ R104, R195, R76 ;  /* 0x0000004cc3687220 */ /* 0x000fe20000410000 */
[-C--:B------:R-:W-:Y:S01]  /*e490*/  FFMA.FTZ R107, R209, R106.reuse, -R108 ;  /* 0x0000006ad16b7223 */ /* 0x080fe2000001086c */
[----:B------:R-:W-:Y:S01]  /*e4a0*/  FMUL.FTZ R106, R196, R106 ;  /* 0x0000006ac46a7220 */ /* 0x000fe20000410000 */
[----:B------:R-:W-:Y:S01]  /*e4b0*/  FMUL.FTZ R108, R4, R109 ;  /* 0x0000006d046c7220 */ /* 0x000fe20000410000 */
[-C--:B------:R-:W-:Y:S01]  /*e4c0*/  FFMA.FTZ R105, R211, R102.reuse, -R104 ;  /* 0x00000066d3697223 */ /* 0x080fe20000010868 */
[----:B------:R-:W-:Y:S01]  /*e4d0*/  FMUL.FTZ R102, R195, R102 ;  /* 0x00000066c3667220 */ /* 0x000fe20000410000 */
[-C--:B------:R-:W-:Y:S01]  /*e4e0*/  FMUL.FTZ R104, R140, R89.reuse ;  /* 0x000000598c687220 */ /* 0x080fe20000410000 */
[----:B------:R-:W-:Y:S01]  /*e4f0*/  FFMA.FTZ R206, R36, -R88, R206 ;  /* 0x8000005824ce7223 */ /* 0x000fe200000100ce */
[----:B------:R-:W-:Y:S01]  /*e500*/  FADD.FTZ R100, R100, R105 ;  /* 0x0000006964647221 */ /* 0x000fe20000010000 */
[----:B------:R-:W-:Y:S01]  /*e510*/  FFMA.FTZ R102, R211, R76, R102 ;  /* 0x0000004cd3667223 */ /* 0x000fe20000010066 */
[----:B------:R-:W-:Y:S01]  /*e520*/  FMUL.FTZ R109, R141, R88 ;  /* 0x000000588d6d7220 */ /* 0x000fe20000410000 */
[----:B------:R-:W-:Y:S01]  /*e530*/  FMUL.FTZ R110, R5, -R110 ;  /* 0x8000006e056e7220 */ /* 0x000fe20000410000 */
[----:B------:R-:W-:Y:S01]  /*e540*/  FADD.FTZ R107, R100, R107 ;  /* 0x0000006b646b7221 */ /* 0x000fe20000010000 */
[----:B------:R-:W-:Y:S01]  /*e550*/  FADD.FTZ R102, R103, R102 ;  /* 0x0000006667667221 */ /* 0x000fe20000010000 */
[----:B------:R-:W-:Y:S01]  /*e560*/  FFMA.FTZ R103, R209, R78, R106 ;  /* 0x0000004ed1677223 */ /* 0x000fe2000001006a */
[----:B------:R-:W-:Y:S01]  /*e570*/  FMUL.FTZ R100, R185, R89 ;  /* 0x00000059b9647220 */ /* 0x000fe20000410000 */
[----:B------:R-:W-:Y:S01]  /*e580*/  FFMA.FTZ R113, R226, UR36, R111 ;  /* 0x00000024e2717c23 */ /* 0x000fe2000801006f */
[----:B------:R0:W-:Y:S01]  /*e590*/  STS [R61+0x2164], R110 ;  /* 0x0021646e3d007388 */ /* 0x0001e20000000800 */
[----:B------:R-:W-:Y:S01]  /*e5a0*/  FADD.FTZ R102, R102, R103 ;  /* 0x0000006766667221 */ /* 0x000fe20000010000 */
[----:B------:R-:W-:Y:S01]  /*e5b0*/  FMUL.FTZ R103, R77, R88 ;  /* 0x000000584d677220 */ /* 0x000fe20000410000 */
[----:B------:R-:W-:Y:S01]  /*e5c0*/  FMUL.FTZ R106, R197, R100 ;  /* 0x00000064c56a7220 */ /* 0x000fe20000410000 */
[----:B------:R1:W-:Y:S01]  /*e5d0*/  STS [R61+0x2168], R108 ;  /* 0x0021686c3d007388 */ /* 0x0003e20000000800 */
[----:B------:R-:W-:Y:S01]  /*e5e0*/  FMUL.FTZ R112, R4, -R113 ;  /* 0x8000007104707220 */ /* 0x000fe20000410000 */
[----:B------:R-:W-:Y:S01]  /*e5f0*/  FMUL.FTZ R105, R198, R103 ;  /* 0x00000067c6697220 */ /* 0x000fe20000410000 */
[-C--:B------:R-:W-:Y:S01]  /*e600*/  FFMA.FTZ R106, R207, R104.reuse, -R106 ;  /* 0x00000068cf6a7223 */ /* 0x080fe2000001086a */
[----:B------:R-:W-:Y:S01]  /*e610*/  FMUL.FTZ R104, R197, R104 ;  /* 0x00000068c5687220 */ /* 0x000fe20000410000 */
[----:B------:R-:W-:Y:S01]  /*e620*/  FFMA.FTZ R205, R35, -R87, R205 ;  /* 0x8000005723cd7223 */ /* 0x000fe200000100cd */
[-C--:B------:R-:W-:Y:S01]  /*e630*/  FFMA.FTZ R111, R206, R109.reuse, -R105 ;  /* 0x0000006dce6f7223 */ /* 0x080fe20000010869 */
[----:B------:R-:W-:Y:S01]  /*e640*/  FMUL.FTZ R109, R198, R109 ;  /* 0x0000006dc66d7220 */ /* 0x000fe20000410000 */
[----:B------:R-:W-:Y:S01]  /*e650*/  FFMA.FTZ R105, R207, R100, R104 ;  /* 0x00000064cf697223 */ /* 0x000fe20000010068 */
[----:B0-----:R-:W-:Y:S01]  /*e660*/  FMUL.FTZ R110, R223, UR36 ;  /* 0x00000024df6e7c20 */ /* 0x001fe20008410000 */
[----:B------:R-:W-:Y:S01]  /*e670*/  FADD.FTZ R106, R107, R106 ;  /* 0x0000006a6b6a7221 */ /* 0x000fe20000010000 */
[----:B------:R-:W-:Y:S01]  /*e680*/  FFMA.FTZ R109, R206, R103, R109 ;  /* 0x00000067ce6d7223 */ /* 0x000fe2000001006d */
[----:B------:R-:W-:Y:S01]  /*e690*/  FADD.FTZ R102, R102, R105 ;  /* 0x0000006966667221 */ /* 0x000fe20000010000 */
[----:B------:R-:W-:Y:S01]  /*e6a0*/  FFMA.FTZ R110, R227, UR49, -R110 ;  /* 0x00000031e36e7c23 */ /* 0x000fe2000801086e */
[-C--:B-1----:R-:W-:Y:S01]  /*e6b0*/  FMUL.FTZ R108, R142, R87.reuse ;  /* 0x000000578e6c7220 */ /* 0x082fe20000410000 */
[----:B------:R-:W-:Y:S01]  /*e6c0*/  FMUL.FTZ R104, R67, R86 ;  /* 0x0000005643687220 */ /* 0x000fe20000410000 */
[----:B------:R-:W-:Y:S01]  /*e6d0*/  FADD.FTZ R109, R102, R109 ;  /* 0x0000006d666d7221 */ /* 0x000fe20000010000 */
[----:B------:R-:W-:Y:S01]  /*e6e0*/  FMUL.FTZ R102, R66, R87 ;  /* 0x0000005742667220 */ /* 0x000fe20000410000 */
[----:B------:R-:W-:Y:S01]  /*e6f0*/  FMUL.FTZ R116, R3, R110 ;  /* 0x0000006e03747220 */ /* 0x000fe20000410000 */
[----:B------:R0:W-:Y:S01]  /*e700*/  STS [R61+0x216c], R112 ;  /* 0x00216c703d007388 */ /* 0x0001e20000000800 */
[----:B------:R-:W-:Y:S01]  /*e710*/  FADD.FTZ R106, R106, R111 ;  /* 0x0000006f6a6a7221 */ /* 0x000fe20000010000 */
[----:B------:R-:W-:Y:S01]  /*e720*/  FMUL.FTZ R110, R199, R102 ;  /* 0x00000066c76e7220 */ /* 0x000fe20000410000 */
[----:B------:R-:W-:Y:S01]  /*e730*/  FMUL.FTZ R114, R223, UR49 ;  /* 0x00000031df727c20 */ /* 0x000fe20008410000 */
[-C--:B------:R-:W-:Y:S01]  /*e740*/  FMUL.FTZ R107, R143, R86.reuse ;  /* 0x000000568f6b7220 */ /* 0x080fe20000410000 */
[----:B------:R-:W-:Y:S01]  /*e750*/  FFMA.FTZ R203, R34, -R86, R203 ;  /* 0x8000005622cb7223 */ /* 0x000fe200000100cb */
[-C--:B------:R-:W-:Y:S01]  /*e760*/  FFMA.FTZ R105, R205, R108.reuse, -R110 ;  /* 0x0000006ccd697223 */ /* 0x080fe2000001086e */
[----:B------:R-:W-:Y:S01]  /*e770*/  FMUL.FTZ R108, R199, R108 ;  /* 0x0000006cc76c7220 */ /* 0x000fe20000410000 */
[----:B------:R-:W-:Y:S01]  /*e780*/  FFMA.FTZ R114, R227, UR36, R114 ;  /* 0x00000024e3727c23 */ /* 0x000fe20008010072 */
[C---:B------:R-:W-:Y:S01]  /*e790*/  FMUL.FTZ R110, R202.reuse, R107 ;  /* 0x0000006bca6e7220 */ /* 0x040fe20000410000 */
[----:B0-----:R-:W-:Y:S01]  /*e7a0*/  FMUL.FTZ R112, R202, R104 ;  /* 0x00000068ca707220 */ /* 0x001fe20000410000 */
[----:B------:R-:W-:Y:S01]  /*e7b0*/  FADD.FTZ R105, R106, R105 ;  /* 0x000000696a697221 */ /* 0x000fe20000010000 */
[----:B------:R-:W-:Y:S01]  /*e7c0*/  FMUL.FTZ R111, R230, UR36 ;  /* 0x00000024e66f7c20 */ /* 0x000fe20008410000 */
[----:B------:R-:W-:Y:S01]  /*e7d0*/  FMUL.FTZ R106, R64, R85 ;  /* 0x00000055406a7220 */ /* 0x000fe20000410000 */
[----:B------:R-:W-:Y:S01]  /*e7e0*/  FFMA.FTZ R112, R203, R107, -R112 ;  /* 0x0000006bcb707223 */ /* 0x000fe20000010870 */
[----:B------:R0:W-:Y:S01]  /*e7f0*/  STS [R61+0x2170], R116 ;  /* 0x002170743d007388 */ /* 0x0001e20000000800 */
[----:B------:R-:W-:Y:S01]  /*e800*/  FFMA.FTZ R108, R205, R102, R108 ;  /* 0x00000066cd6c7223 */ /* 0x000fe2000001006c */
[----:B------:R-:W-:Y:S01]  /*e810*/  FFMA.FTZ R107, R203, R104, R110 ;  /* 0x00000068cb6b7223 */ /* 0x000fe2000001006e */
[----:B------:R-:W-:Y:S01]  /*e820*/  FFMA.FTZ R111, R228, UR49, -R111 ;  /* 0x00000031e46f7c23 */ /* 0x000fe2000801086f */
[----:B------:R-:W-:Y:S01]  /*e830*/  FADD.FTZ R112, R105, R112 ;  /* 0x0000007069707221 */ /* 0x000fe20000010000 */
[-C--:B------:R-:W-:Y:S01]  /*e840*/  FFMA.FTZ R225, R33, -R85.reuse, R225 ;  /* 0x8000005521e17223 */ /* 0x080fe200000100e1 */
[----:B------:R-:W-:Y:S01]  /*e850*/  FMUL.FTZ R110, R144, R85 ;  /* 0x00000055906e7220 */ /* 0x000fe20000410000 */
[----:B------:R-:W-:Y:S01]  /*e860*/  FMUL.FTZ R105, R65, R84 ;  /* 0x0000005441697220 */ /* 0x000fe20000410000 */
[----:B------:R-:W-:Y:S01]  /*e870*/  FADD.FTZ R108, R109, R108 ;  /* 0x0000006c6d6c7221 */ /* 0x000fe20000010000 */
[----:B------:R-:W-:Y:S01]  /*e880*/  FMUL.FTZ R118, R2, R111 ;  /* 0x0000006f02767220 */ /* 0x000fe20000410000 */
[----:B0-----:R-:W-:Y:S01]  /*e890*/  FMUL.FTZ R116, R3, -R114 ;  /* 0x8000007203747220 */ /* 0x001fe20000410000 */
[----:B------:R-:W-:Y:S01]  /*e8a0*/  FMUL.FTZ R114, R201, R106 ;  /* 0x0000006ac9727220 */ /* 0x000fe20000410000 */
        /* <DEDUP_REMOVED lines=9> */
[----:B------:R-:W-:Y:S01]  /*e940*/  FMUL.FTZ R115, R230, UR49 ;  /* 0x00000031e6737c20 */ /* 0x000fe20008410000 */
[----:B------:R-:W-:Y:S01]  /*e950*/  FMUL.FTZ R108, R200, R83 ;  /* 0x00000053c86c7220 */ /* 0x000fe20000410000 */
[----:B------:R0:W-:Y:S01]  /*e960*/  STS [R61+0x2174], R116 ;  /* 0x002174743d007388 */ /* 0x0001e20000000800 */
[----:B------:R-:W-:Y:S01]  /*e970*/  FADD.FTZ R107, R107, R110 ;  /* 0x0000006e6b6b7221 */ /* 0x000fe20000010000 */
[----:B------:R-:W-:Y:S01]  /*e980*/  FFMA.FTZ R110, R226, R105, R111 ;  /* 0x00000069e26e7223 */ /* 0x000fe2000001006f */
[----:B------:R-:W-:Y:S01]  /*e990*/  FFMA.FTZ R115, R228, UR36, R115 ;  /* 0x00000024e4737c23 */ /* 0x000fe20008010073 */
[----:B------:R1:W-:Y:S01]  /*e9a0*/  STS [R61+0x2178], R118 ;  /* 0x002178763d007388 */ /* 0x0003e20000000800 */
[----:B------:R-:W-:Y:S01]  /*e9b0*/  FFMA.FTZ R227, R31, -R83, R227 ;  /* 0x800000531fe37223 */ /* 0x000fe200000100e3 */
[----:B------:R-:W-:Y:S01]  /*e9c0*/  FADD.FTZ R109, R112, R109 ;  /* 0x0000006d706d7221 */ /* 0x000fe20000010000 */
[----:B------:R-:W-:Y:S01]  /*e9d0*/  FADD.FTZ R107, R107, R110 ;  /* 0x0000006e6b6b7221 */ /* 0x000fe20000010000 */
[----:B------:R-:W-:Y:S01]  /*e9e0*/  IADD3 R110, PT, PT, R183, 0x80, RZ ;  /* 0x00000080b76e7810 */ /* 0x000fe20007ffe0ff */
[----:B------:R-:W-:Y:S01]  /*e9f0*/  FMUL.FTZ R120, R2, -R115 ;  /* 0x8000007302787220 */ /* 0x000fe20000410000 */
[----:B0-----:R-:W-:Y:S01]  /*ea00*/  FMUL.FTZ R116, R146, R83 ;  /* 0x0000005392747220 */ /* 0x001fe20000410000 */
[----:B------:R-:W-:Y:S01]  /*ea10*/  FADD.FTZ R109, R109, R114 ;  /* 0x000000726d6d7221 */ /* 0x000fe20000010000 */
[----:B------:R-:W-:Y:S01]  /*ea20*/  LEA.HI R110, R110, R183, RZ, 0x1b ;  /* 0x000000b76e6e7211 */ /* 0x000fe200078fd8ff */
[----:B------:R-:W-:Y:S01]  /*ea30*/  FMUL.FTZ R112, R69, UR48 ;  /* 0x0000003045707c20 */ /* 0x000fe20008410000 */
[----:B-1----:R-:W-:Y:S01]  /*ea40*/  FMUL.FTZ R118, R223, R108 ;  /* 0x0000006cdf767220 */ /* 0x002fe20000410000 */
[----:B------:R0:W-:Y:S01]  /*ea50*/  STS [R61+0x217c], R120 ;  /* 0x00217c783d007388 */ /* 0x0001e20000000800 */
[----:B------:R-:W-:Y:S01]  /*ea60*/  FMUL.FTZ R111, R200, UR48 ;  /* 0x00000030c86f7c20 */ /* 0x000fe20008410000 */
[----:B------:R-:W-:Y:S01]  /*ea70*/  FMUL.FTZ R113, R146, UR48 ;  /* 0x0000003092717c20 */ /* 0x000fe20008410000 */
[-C--:B------:R-:W-:Y:S01]  /*ea80*/  FFMA.FTZ R118, R227, R116.reuse, -R118 ;  /* 0x00000074e3767223 */ /* 0x080fe20000010876 */
[----:B------:R-:W-:Y:S01]  /*ea90*/  FMUL.FTZ R116, R223, R116 ;  /* 0x00000074df747220 */ /* 0x000fe20000410000 */
[----:B------:R-:W-:Y:S01]  /*eaa0*/  FMUL.FTZ R114, R145, UR48 ;  /* 0x0000003091727c20 */ /* 0x000fe20008410000 */
[----:B------:R-:W-:Y:S01]  /*eab0*/  FMUL.FTZ R115, R64, UR48 ;  /* 0x0000003040737c20 */ /* 0x000fe20008410000 */
[----:B------:R-:W-:Y:S01]  /*eac0*/  FADD.FTZ R117, R109, R118 ;  /* 0x000000766d757221 */ /* 0x000fe20000010000 */
[----:B------:R-:W-:Y:S01]  /*ead0*/  FFMA.FTZ R116, R227, R108, R116 ;  /* 0x0000006ce3747223 */ /* 0x000fe20000010074 */
[----:B------:R-:W-:Y:S01]  /*eae0*/  LEA R118, R110, UR25, 0x2 ;  /* 0x000000196e767c11 */ /* 0x000fe2000f8e10ff */
[----:B------:R-:W-:Y:S01]  /*eaf0*/  BAR.SYNC.DEFER_BLOCKING 0x0 ;  /* 0x0000000000007b1d */ /* 0x000fe20000010000 */
[C---:B------:R-:W-:Y:S01]  /*eb00*/  FMUL.FTZ R110, R149.reuse, UR48 ;  /* 0x00000030956e7c20 */ /* 0x040fe20008410000 */
[----:B------:R-:W-:Y:S01]  /*eb10*/  FFMA.FTZ R109, R149, UR37, -R112 ;  /* 0x00000025956d7c23 */ /* 0x000fe20008010870 */
[----:B------:R-:W-:Y:S01]  /*eb20*/  FMUL.FTZ R112, R65, UR48 ;  /* 0x0000003041707c20 */ /* 0x000fe20008410000 */
[----:B------:R-:W-:Y:S01]  /*eb30*/  FADD.FTZ R121, R107, R116 ;  /* 0x000000746b797221 */ /* 0x000fe20000010000 */
[----:B------:R-:W-:Y:S01]  /*eb40*/  FFMA.FTZ R107, R69, UR37, R110 ;  /* 0x00000025456b7c23 */ /* 0x000fe2000801006e */
[----:B------:R-:W-:Y:S01]  /*eb50*/  FFMA.FTZ R110, R146, UR37, -R111 ;  /* 0x00000025926e7c23 */ /* 0x000fe2000801086f */
[----:B------:R-:W-:Y:S01]  /*eb60*/  FFMA.FTZ R111, R145, UR37, -R112 ;  /* 0x00000025916f7c23 */ /* 0x000fe20008010870 */
[----:B------:R-:W-:Y:S01]  /*eb70*/  FFMA.FTZ R112, R200, UR37, R113 ;  /* 0x00000025c8707c23 */ /* 0x000fe20008010071 */
[----:B------:R-:W-:Y:S01]  /*eb80*/  FFMA.FTZ R113, R65, UR37, R114 ;  /* 0x0000002541717c23 */ /* 0x000fe20008010072 */
[----:B------:R-:W-:Y:S01]  /*eb90*/  FFMA.FTZ R114, R144, UR37, -R115 ;  /* 0x0000002590727c23 */ /* 0x000fe20008010873 */
[----:B------:R-:W-:Y:S01]  /*eba0*/  FMUL.FTZ R115, R66, UR48 ;  /* 0x0000003042737c20 */ /* 0x000fe20008410000 */
[----:B------:R-:W-:Y:S01]  /*ebb0*/  FMUL.FTZ R116, R67, UR48 ;  /* 0x0000003043747c20 */ /* 0x000fe20008410000 */
[----:B------:R-:W-:Y:S01]  /*ebc0*/  UMOV UR26, UR34 ;  /* 0x00000022001a7c82 */ /* 0x000fe20008000000 */
[----:B------:R-:W-:Y:S01]  /*ebd0*/  FMUL.FTZ R123, R144, UR48 ;  /* 0x00000030907b7c20 */ /* 0x000fe20008410000 */
[C---:B0-----:R-:W-:Y:S01]  /*ebe0*/  FFMA.FTZ R120, R142.reuse, UR37, -R115 ;  /* 0x000000258e787c23 */ /* 0x041fe20008010873 */
[----:B------:R-:W-:Y:S01]  /*ebf0*/  FFMA.FTZ R119, R143, UR37, -R116 ;  /* 0x000000258f777c23 */ /* 0x000fe20008010874 */
[----:B------:R-:W-:Y:S01]  /*ec00*/  FMUL.FTZ R115, R142, UR48 ;  /* 0x000000308e737c20 */ /* 0x000fe20008410000 */
[----:B------:R-:W-:Y:S01]  /*ec10*/  FMUL.FTZ R116, R77, UR48 ;  /* 0x000000304d747c20 */ /* 0x000fe20008410000 */
[----:B------:R-:W-:Y:S01]  /*ec20*/  FFMA.FTZ R164, -R9, R164, R167 ;  /* 0x000000a409a47223 */ /* 0x000fe200000101a7 */
[----:B------:R-:W-:Y:S01]  /*ec30*/  MOV R147, UR26 ;  /* 0x0000001a00937c02 */ /* 0x000fe20008000f00 */
[----:B------:R-:W-:Y:S01]  /*ec40*/  FFMA.FTZ R144, R66, UR37, R115 ;  /* 0x0000002542907c23 */ /* 0x000fe20008010073 */
[----:B------:R-:W-:Y:S01]  /*ec50*/  FMUL.FTZ R115, R185, UR48 ;  /* 0x00000030b9737c20 */ /* 0x000fe20008410000 */
[----:B------:R-:W-:Y:S01]  /*ec60*/  FFMA.FTZ R131, R141, UR37, -R116 ;  /* 0x000000258d837c23 */ /* 0x000fe20008010874 */
[----:B------:R-:W-:Y:S01]  /*ec70*/  FFMA.FTZ R150, R64, UR37, R123 ;  /* 0x0000002540967c23 */ /* 0x000fe2000801007b */
[----:B------:R-:W-:Y:S01]  /*ec80*/  FMUL.FTZ R116, R184, UR48 ;  /* 0x00000030b8747c20 */ /* 0x000fe20008410000 */
[----:B------:R-:W-:Y:S01]  /*ec90*/  FFMA.FTZ R163, -R8, R163, R164 ;  /* 0x000000a308a37223 */ /* 0x000fe200000101a4 */
[----:B------:R0:W1:Y:S01]  /*eca0*/  LDS R61, [R118+0x2300] ;  /* 0x00230000763d7984 */ /* 0x0000620000000800 */
[----:B------:R-:W-:Y:S01]  /*ecb0*/  FMUL.FTZ R123, R220, UR48 ;  /* 0x00000030dc7b7c20 */ /* 0x000fe20008410000 */
[----:B------:R-:W-:Y:S01]  /*ecc0*/  LEA R60, R147, -R60, 0x1 ;  /* 0x8000003c933c7211 */ /* 0x000fe200078e08ff */
[----:B------:R-:W-:Y:S01]  /*ecd0*/  FFMA.FTZ R142, R140, UR37, -R115 ;  /* 0x000000258c8e7c23 */ /* 0x000fe20008010873 */
[C---:B------:R-:W-:Y:S01]  /*ece0*/  FFMA.FTZ R115, R139.reuse, UR37, -R116 ;  /* 0x000000258b737c23 */ /* 0x040fe20008010874 */
[----:B------:R-:W-:Y:S01]  /*ecf0*/  FMUL.FTZ R125, R139, UR48 ;  /* 0x000000308b7d7c20 */ /* 0x000fe20008410000 */
[----:B------:R-:W-:Y:S01]  /*ed00*/  FFMA.FTZ R162, -R7, R162, R163 ;  /* 0x000000a207a27223 */ /* 0x000fe200000101a3 */
[----:B------:R-:W-:Y:S01]  /*ed10*/  FMUL.FTZ R116, R217, UR48 ;  /* 0x00000030d9747c20 */ /* 0x000fe20008410000 */
[----:B0-----:R-:W-:Y:S01]  /*ed20*/  FMUL.FTZ R118, R141, UR48 ;  /* 0x000000308d767c20 */ /* 0x001fe20008410000 */
[----:B------:R-:W-:Y:S01]  /*ed30*/  FFMA.FTZ R130, R138, UR37, -R123 ;  /* 0x000000258a827c23 */ /* 0x000fe2000801087b */
[----:B------:R-:W-:Y:S01]  /*ed40*/  ISETP.GE.AND P2, PT, R60, 0x1, PT ;  /* 0x000000013c00780c */ /* 0x000fe20003f46270 */
[----:B------:R-:W-:Y:S01]  /*ed50*/  FMUL.FTZ R123, R215, UR48 ;  /* 0x00000030d77b7c20 */ /* 0x000fe20008410000 */
[----:B------:R-:W-:Y:S01]  /*ed60*/  FFMA.FTZ R139, R77, UR37, R118 ;  /* 0x000000254d8b7c23 */ /* 0x000fe20008010076 */
[----:B------:R-:W-:Y:S01]  /*ed70*/  FMUL.FTZ R148, R140, UR48 ;  /* 0x000000308c947c20 */ /* 0x000fe20008410000 */
[----:B------:R-:W-:Y:S01]  /*ed80*/  FMUL.FTZ R118, R136, UR48 ;  /* 0x0000003088767c20 */ /* 0x000fe20008410000 */
[----:B------:R-:W-:Y:S01]  /*ed90*/  FFMA.FTZ R140, R184, UR37, R125 ;  /* 0x00000025b88c7c23 */ /* 0x000fe2000801007d */
[----:B------:R-:W-:Y:S01]  /*eda0*/  FFMA.FTZ R159, -R6, R159, R162 ;  /* 0x0000009f069f7223 */ /* 0x000fe200000101a2 */
[----:B------:R-:W-:Y:S01]  /*edb0*/  FMUL.FTZ R129, R138, UR48 ;  /* 0x000000308a817c20 */ /* 0x000fe20008410000 */
[C---:B------:R-:W-:Y:S01]  /*edc0*/  FFMA.FTZ R125, R137.reuse, UR37, -R116 ;  /* 0x00000025897d7c23 */ /* 0x040fe20008010874 */
[----:B------:R-:W-:Y:S01]  /*edd0*/  FMUL.FTZ R152, R137, UR48 ;  /* 0x0000003089987c20 */ /* 0x000fe20008410000 */
[----:B------:R-:W-:Y:S01]  /*ede0*/  FFMA.FTZ R128, R136, UR37, -R123 ;  /* 0x0000002588807c23 */ /* 0x000fe2000801087b */
[----:B------:R-:W-:Y:S01]  /*edf0*/  FMUL.FTZ R116, R213, UR48 ;  /* 0x00000030d5747c20 */ /* 0x000fe20008410000 */
[----:B------:R-:W-:Y:S01]  /*ee00*/  FFMA.FTZ R137, R215, UR37, R118 ;  /* 0x00000025d7897c23 */ /* 0x000fe20008010076 */
[----:B------:R-:W-:Y:S01]  /*ee10*/  FMUL.FTZ R123, R210, UR48 ;  /* 0x00000030d27b7c20 */ /* 0x000fe20008410000 */
[----:B------:R-:W-:Y:S01]  /*ee20*/  FMUL.FTZ R118, R208, UR48 ;  /* 0x00000030d0767c20 */ /* 0x000fe20008410000 */
[----:B------:R-:W-:Y:S01]  /*ee30*/  FFMA.FTZ R158, -R5, R158, R159 ;  /* 0x0000009e059e7223 */ /* 0x000fe2000001019f */
[----:B------:R-:W-:Y:S01]  /*ee40*/  FFMA.FTZ R138, R220, UR37, R129 ;  /* 0x00000025dc8a7c23 */ /* 0x000fe20008010081 */
[----:B------:R-:W-:Y:S01]  /*ee50*/  FFMA.FTZ R129, R135, UR37, -R116 ;  /* 0x0000002587817c23 */ /* 0x000fe20008010874 */
[----:B------:R-:W-:Y:S01]  /*ee60*/  FMUL.FTZ R146, R143, UR48 ;  /* 0x000000308f927c20 */ /* 0x000fe20008410000 */
[----:B------:R-:W-:Y:S01]  /*ee70*/  FFMA.FTZ R136, R217, UR37, R152 ;  /* 0x00000025d9887c23 */ /* 0x000fe20008010098 */
[----:B------:R-:W-:Y:S01]  /*ee80*/  FFMA.FTZ R116, R134, UR37, -R123 ;  /* 0x0000002586747c23 */ /* 0x000fe2000801087b */
[----:B------:R-:W-:Y:S01]  /*ee90*/  FMUL.FTZ R152, R135, UR48 ;  /* 0x0000003087987c20 */ /* 0x000fe20008410000 */
[----:B------:R-:W-:Y:S01]  /*eea0*/  FMUL.FTZ R123, R204, UR48 ;  /* 0x00000030cc7b7c20 */ /* 0x000fe20008410000 */
[C---:B------:R-:W-:Y:S01]  /*eeb0*/  FFMA.FTZ R118, R133.reuse, UR37, -R118 ;  /* 0x0000002585767c23 */ /* 0x040fe20008010876 */
[----:B------:R-:W-:Y:S01]  /*eec0*/  FMUL.FTZ R143, R133, UR48 ;  /* 0x00000030858f7c20 */ /* 0x000fe20008410000 */
[----:B------:R-:W-:Y:S01]  /*eed0*/  FFMA.FTZ R158, -R4, R155, R158 ;  /* 0x0000009b049e7223 */ /* 0x000fe2000001019e */
[----:B------:R-:W-:Y:S01]  /*eee0*/  FMUL.FTZ R135, R134, UR48 ;  /* 0x0000003086877c20 */ /* 0x000fe20008410000 */
[C---:B------:R-:W-:Y:S01]  /*eef0*/  FMUL.FTZ R133, R132.reuse, UR48 ;  /* 0x0000003084857c20 */ /* 0x040fe20008410000 */
[----:B------:R-:W-:Y:S01]  /*ef00*/  FFMA.FTZ R123, R132, UR37, -R123 ;  /* 0x00000025847b7c23 */ /* 0x000fe2000801087b */
[----:B------:R-:W-:Y:S01]  /*ef10*/  FFMA.FTZ R154, -R3, R154, R158 ;  /* 0x0000009a039a7223 */ /* 0x000fe2000001019e */
[----:B------:R-:W-:Y:S01]  /*ef20*/  IADD3 R122, PT, PT, R183, 0x100, RZ ;  /* 0x00000100b77a7810 */ /* 0x000fe20007ffe0ff */
[----:B------:R-:W-:Y:S01]  /*ef30*/  FFMA.FTZ R146, R67, UR37, R146 ;  /* 0x0000002543927c23 */ /* 0x000fe20008010092 */
[----:B------:R-:W-:Y:S01]  /*ef40*/  IADD3 R124, PT, PT, R183, 0x180, RZ ;  /* 0x00000180b77c7810 */ /* 0x000fe20007ffe0ff */
[----:B------:R-:W-:Y:S01]  /*ef50*/  FFMA.FTZ R148, R185, UR37, R148 ;  /* 0x00000025b9947c23 */ /* 0x000fe20008010094 */
[----:B------:R-:W-:Y:S01]  /*ef60*/  ISETP.GE.AND P3, PT, R60, 0x81, PT ;  /* 0x000000813c00780c */ /* 0x000fe20003f66270 */
[----:B------:R-:W-:Y:S01]  /*ef70*/  FFMA.FTZ R141, R213, UR37, R152 ;  /* 0x00000025d58d7c23 */ /* 0x000fe20008010098 */
[----:B------:R-:W-:Y:S01]  /*ef80*/  FFMA.FTZ R135, R210, UR37, R135 ;  /* 0x00000025d2877c23 */ /* 0x000fe20008010087 */
[----:B------:R-:W-:Y:S01]  /*ef90*/  FFMA.FTZ R132, R208, UR37, R143 ;  /* 0x00000025d0847c23 */ /* 0x000fe2000801008f */
[----:B------:R-:W-:Y:S01]  /*efa0*/  FFMA.FTZ R133, R204, UR37, R133 ;  /* 0x00000025cc857c23 */ /* 0x000fe20008010085 */
[----:B-1----:R-:W-:Y:S08]  /*efb0*/  @!P2 BRA `(.L_x_1266) ;  /* 0x000000000010a947 */ /* 0x002ff00003800000 */
[----:B------:R-:W-:-:S04]  /*efc0*/  LEA.HI R134, R183, R183, RZ, 0x1b ;  /* 0x000000b7b7867211 */ /* 0x000fc800078fd8ff */
[----:B------:R-:W-:-:S05]  /*efd0*/  LEA R134, R134, UR25, 0x2 ;  /* 0x0000001986867c11 */ /* 0x000fca000f8e10ff */
[----:B------:R-:W0:Y:S04]  /*efe0*/  LDS R143, [R134+0x2100] ;  /* 0x00210000868f7984 */ /* 0x000e280000000800 */
[----:B0-----:R0:W-:Y:S02]  /*eff0*/  REDG.E.ADD.F32.FTZ.RN.STRONG.GPU desc[UR32][R62.64], R143 ;  /* 0x0000008f3e0079a6 */ /* 0x0011e4000c12f320 */
.L_x_1266:
[----:B------:R-:W-:Y:S05]  /*f000*/  BSYNC.RECONVERGENT B0 ;  /* 0x0000000000007941 */ /* 0x000fea0003800200 */
.L_x_1265:
[----:B------:R-:W-:Y:S04]  /*f010*/  BSSY.RECONVERGENT B0, `(.L_x_1267) ;  /* 0x0000003000007945 */ /* 0x000fe80003800200 */
[----:B------:R-:W-:Y:S05]  /*f020*/  @!P3 BRA `(.L_x_1268) ;  /* 0x000000000004b947 */ /* 0x000fea0003800000 */
[----:B------:R1:W-:Y:S02]  /*f030*/  REDG.E.ADD.F32.FTZ.RN.STRONG.GPU desc[UR32][R62.64+0x200], R61 ;  /* 0x0002003d3e0079a6 */ /* 0x0003e4000c12f320 */
.L_x_1268:
[----:B------:R-:W-:Y:S05]  /*f040*/  BSYNC.RECONVERGENT B0 ;  /* 0x0000000000007941 */ /* 0x000fea0003800200 */
.L_x_1267:
        /* <DEDUP_REMOVED lines=8> */
[----:B------:R-:W-:Y:S02]  /*f0d0*/  IADD3 R152, PT, PT, R183, 0x280, RZ ;  /* 0x00000280b7987810 */ /* 0x000fe40007ffe0ff */
[----:B------:R-:W-:Y:S02]  /*f0e0*/  LEA R124, R124, UR25, 0x2 ;  /* 0x000000197c7c7c11 */ /* 0x000fe4000f8e10ff */
[C---:B------:R-:W-:Y:S02]  /*f0f0*/  ISETP.GE.AND P2, PT, R60.reuse, 0x181, PT ;  /* 0x000001813c00780c */ /* 0x040fe40003f46270 */
[C---:B------:R-:W-:Y:S02]  /*f100*/  ISETP.GE.AND P3, PT, R60.reuse, 0x201, PT ;  /* 0x000002013c00780c */ /* 0x040fe40003f66270 */
[C---:B------:R-:W-:Y:S02]  /*f110*/  ISETP.GE.AND P4, PT, R60.reuse, 0x281, PT ;  /* 0x000002813c00780c */ /* 0x040fe40003f86270 */
[----:B------:R-:W-:Y:S01]  /*f120*/  ISETP.GE.AND P5, PT, R60, 0x301, PT ;  /* 0x000003013c00780c */ /* 0x000fe20003fa6270 */
[----:B------:R-:W-:-:S12]  /*f130*/  @!P6 BRA `(.L_x_1270) ;  /* 0x000000000004e947 */ /* 0x000fd80003800000 */
[----:B-1----:R2:W-:Y:S02]  /*f140*/  REDG.E.ADD.F32.FTZ.RN.STRONG.GPU desc[UR32][R62.64+0x400], R61 ;  /* 0x0004003d3e0079a6 */ /* 0x0025e4000c12f320 */
.L_x_1270:
[----:B------:R-:W-:Y:S05]  /*f150*/  BSYNC.RECONVERGENT B0 ;  /* 0x0000000000007941 */ /* 0x000fea0003800200 */
.L_x_1269:
[----:B-12---:R1:W2:Y:S01]  /*f160*/  LDS R61, [R124+0x2700] ;  /* 0x002700007c3d7984 */ /* 0x0062a20000000800 */
[----:B------:R-:W-:Y:S01]  /*f170*/  BSSY.RECONVERGENT B0, `(.L_x_1271) ;  /* 0x0000006000007945 */ /* 0x000fe20003800200 */
[----:B------:R-:W-:Y:S02]  /*f180*/  IADD3 R122, PT, PT, R183, 0x300, RZ ;  /* 0x00000300b77a7810 */ /* 0x000fe40007ffe0ff */
[----:B------:R-:W-:Y:S02]  /*f190*/  LEA R134, R134, UR25, 0x2 ;  /* 0x0000001986867c11 */ /* 0x000fe4000f8e10ff */
[----:B------:R-:W-:Y:S01]  /*f1a0*/  LEA.HI R152, R152, R183, RZ, 0x1b ;  /* 0x000000b798987211 */ /* 0x000fe200078fd8ff */
[----:B------:R-:W-:Y:S06]  /*f1b0*/  @!P2 BRA `(.L_x_1272) ;  /* 0x000000000004a947 */ /* 0x000fec0003800000 */
[----:B--2---:R3:W-:Y:S02]  /*f1c0*/  REDG.E.ADD.F32.FTZ.RN.STRONG.GPU desc[UR32][R62.64+0x600], R61 ;  /* 0x0006003d3e0079a6 */ /* 0x0047e4000c12f320 */
.L_x_1272:
[----:B------:R-:W-:Y:S05]  /*f1d0*/  BSYNC.RECONVERGENT B0 ;  /* 0x0000000000007941 */ /* 0x000fea0003800200 */
.L_x_1271:
[----:B--23--:R2:W3:Y:S01]  /*f1e0*/  LDS R61, [R134+0x2900] ;  /* 0x00290000863d7984 */ /* 0x00c4e20000000800 */
[----:B------:R-:W-:Y:S01]  /*f1f0*/  BSSY.RECONVERGENT B0, `(.L_x_1273) ;  /* 0x0000005000007945 */ /* 0x000fe20003800200 */
[----:B------:R-:W-:Y:S02]  /*f200*/  LEA.HI R122, R122, R183, RZ, 0x1b ;  /* 0x000000b77a7a7211 */ /* 0x000fe400078fd8ff */
[----:B------:R-:W-:Y:S01]  /*f210*/  LEA R152, R152, UR25, 0x2 ;  /* 0x0000001998987c11 */ /* 0x000fe2000f8e10ff */
[----:B------:R-:W-:Y:S06]  /*f220*/  @!P3 BRA `(.L_x_1274) ;  /* 0x000000000004b947 */ /* 0x000fec0003800000 */
[----:B---3--:R4:W-:Y:S02]  /*f230*/  REDG.E.ADD.F32.FTZ.RN.STRONG.GPU desc[UR32][R62.64+0x800], R61 ;  /* 0x0008003d3e0079a6 */ /* 0x0089e4000c12f320 */
.L_x_1274:
[----:B------:R-:W-:Y:S05]  /*f240*/  BSYNC.RECONVERGENT B0 ;  /* 0x0000000000007941 */ /* 0x000fea0003800200 */
.L_x_1273:
[----:B---34-:R3:W4:Y:S01]  /*f250*/  LDS R61, [R152+0x2b00] ;  /* 0x002b0000983d7984 */ /* 0x0187220000000800 */
[----:B------:R-:W-:Y:S01]  /*f260*/  BSSY.RECONVERGENT B0, `(.L_x_1275) ;  /* 0x0000004000007945 */ /* 0x000fe20003800200 */
[----:B--2---:R-:W-:-:S03]  /*f270*/  LEA R134, R122, UR25, 0x2 ;  /* 0x000000197a867c11 */ /* 0x004fc6000f8e10ff */
[----:B------:R-:W-:Y:S05]  /*f280*/  @!P4 BRA `(.L_x_1276) ;  /* 0x000000000004c947 */ /* 0x000fea0003800000 */
[----:B----4-:R2:W-:Y:S02]  /*f290*/  REDG.E.ADD.F32.FTZ.RN.STRONG.GPU desc[UR32][R62.64+0xa00], R61 ;  /* 0x000a003d3e0079a6 */ /* 0x0105e4000c12f320 */
.L_x_1276:
[----:B------:R-:W-:Y:S05]  /*f2a0*/  BSYNC.RECONVERGENT B0 ;  /* 0x0000000000007941 */ /* 0x000fea0003800200 */
.L_x_1275:
[----:B--2-4-:R2:W4:Y:S01]  /*f2b0*/  LDS R61, [R134+0x2d00] ;  /* 0x002d0000863d7984 */ /* 0x0145220000000800 */
[----:B------:R-:W-:Y:S01]  /*f2c0*/  BSSY.RECONVERGENT B0, `(.L_x_1277) ;  /* 0x0000005000007945 */ /* 0x000fe20003800200 */
[C---:B------:R-:W-:Y:S02]  /*f2d0*/  IADD3 R122, PT, PT, R183.reuse, 0x380, RZ ;  /* 0x00000380b77a7810 */ /* 0x040fe40007ffe0ff */
[----:B-1----:R-:W-:Y:S01]  /*f2e0*/  LOP3.LUT R124, R183, 0x400, RZ, 0xfc, !PT ;  /* 0x00000400b77c7812 */ /* 0x002fe200078efcff */
[----:B------:R-:W-:Y:S06]  /*f2f0*/  @!P5 BRA `(.L_x_1278) ;  /* 0x000000000004d947 */ /* 0x000fec0003800000 */
[----:B----4-:R1:W-:Y:S02]  /*f300*/  REDG.E.ADD.F32.FTZ.RN.STRONG.GPU desc[UR32][R62.64+0xc00], R61 ;  /* 0x000c003d3e0079a6 */ /* 0x0103e4000c12f320 */
.L_x_1278:
[----:B------:R-:W-:Y:S05]  /*f310*/  BSYNC.RECONVERGENT B0 ;  /* 0x0000000000007941 */ /* 0x000fea0003800200 */
.L_x_1277:
[-C--:B------:R-:W-:Y:S01]  /*f320*/  LEA.HI R122, R122, R183.reuse, RZ, 0x1b ;  /* 0x000000b77a7a7211 */ /* 0x080fe200078fd8ff */
[----:B------:R-:W-:Y:S01]  /*f330*/  BSSY.RECONVERGENT B0, `(.L_x_1279) ;  /* 0x000000f000007945 */ /* 0x000fe20003800200 */
[----:B------:R-:W-:Y:S02]  /*f340*/  ISETP.GE.AND P6, PT, R60, 0x381, PT ;  /* 0x000003813c00780c */ /* 0x000fe40003fc6270 */
[----:B-1--4-:R-:W-:Y:S02]  /*f350*/  LEA R61, R122, UR25, 0x2 ;  /* 0x000000197a3d7c11 */ /* 0x012fe4000f8e10ff */
[C---:B--2---:R-:W-:Y:S02]  /*f360*/  IADD3 R134, PT, PT, R183.reuse, 0x480, RZ ;  /* 0x00000480b7867810 */ /* 0x044fe40007ffe0ff */
[----:B------:R-:W-:Y:S02]  /*f370*/  LEA.HI R124, R124, R183, RZ, 0x1b ;  /* 0x000000b77c7c7211 */ /* 0x000fe400078fd8ff */
[----:B------:R-:W1:Y:S01]  /*f380*/  LDS R61, [R61+0x2f00] ;  /* 0x002f00003d3d7984 */ /* 0x000e620000000800 */
[----:B---3--:R-:W-:-:S02]  /*f390*/  IADD3 R152, PT, PT, R183, 0x500, RZ ;  /* 0x00000500b7987810 */ /* 0x008fc40007ffe0ff */
[----:B------:R-:W-:Y:S02]  /*f3a0*/  LEA.HI R134, R134, R183, RZ, 0x1b ;  /* 0x000000b786867211 */ /* 0x000fe400078fd8ff */
[----:B------:R-:W-:Y:S02]  /*f3b0*/  LEA R124, R124, UR25, 0x2 ;  /* 0x000000197c7c7c11 */ /* 0x000fe4000f8e10ff */
[C---:B------:R-:W-:Y:S02]  /*f3c0*/  ISETP.GE.AND P2, PT, R60.reuse, 0x401, PT ;  /* 0x000004013c00780c */ /* 0x040fe40003f46270 */
[C---:B------:R-:W-:Y:S02]  /*f3d0*/  ISETP.GE.AND P3, PT, R60.reuse, 0x481, PT ;  /* 0x000004813c00780c */ /* 0x040fe40003f66270 */
[C---:B------:R-:W-:Y:S02]  /*f3e0*/  ISETP.GE.AND P4, PT, R60.reuse, 0x501, PT ;  /* 0x000005013c00780c */ /* 0x040fe40003f86270 */
[----:B------:R-:W-:Y:S01]  /*f3f0*/  ISETP.GE.AND P5, PT, R60, 0x581, PT ;  /* 0x000005813c00780c */ /* 0x000fe20003fa6270 */
[----:B------:R-:W-:-:S12]  /*f400*/  @!P6 BRA `(.L_x_1280) ;  /* 0x000000000004e947 */ /* 0x000fd80003800000 */
[----:B-1----:R2:W-:Y:S02]  /*f410*/  REDG.E.ADD.F32.FTZ.RN.STRONG.GPU desc[UR32][R62.64+0xe00], R61 ;  /* 0x000e003d3e0079a6 */ /* 0x0025e4000c12f320 */
.L_x_1280:
[----:B------:R-:W-:Y:S05]  /*f420*/  BSYNC.RECONVERGENT B0 ;  /* 0x0000000000007941 */ /* 0x000fea0003800200 */
.L_x_1279:
[----:B-12---:R1:W2:Y:S01]  /*f430*/  LDS R61, [R124+0x3100] ;  /* 0x003100007c3d7984 */ /* 0x0062a20000000800 */
[----:B------:R-:W-:Y:S01]  /*f440*/  BSSY.RECONVERGENT B0, `(.L_x_1281) ;  /* 0x0000006000007945 */ /* 0x000fe20003800200 */
[----:B------:R-:W-:Y:S02]  /*f450*/  IADD3 R122, PT, PT, R183, 0x580, RZ ;  /* 0x00000580b77a7810 */ /* 0x000fe40007ffe0ff */
[----:B------:R-:W-:Y:S02]  /*f460*/  LEA.HI R152, R152, R183, RZ, 0x1b ;  /* 0x000000b798987211 */ /* 0x000fe400078fd8ff */
[----:B------:R-:W-:Y:S01]  /*f470*/  LEA R134, R134, UR25, 0x2 ;  /* 0x0000001986867c11 */ /* 0x000fe2000f8e10ff */
[----:B------:R-:W-:Y:S06]  /*f480*/  @!P2 BRA `(.L_x_1282) ;  /* 0x000000000004a947 */ /* 0x000fec0003800000 */
[----:B--2---:R3:W-:Y:S02]  /*f490*/  REDG.E.ADD.F32.FTZ.RN.STRONG.GPU desc[UR32][R62.64+0x1000], R61 ;  /* 0x0010003d3e0079a6 */ /* 0x0047e4000c12f320 */
.L_x_1282:
[----:B------:R-:W-:Y:S05]  /*f4a0*/  BSYNC.RECONVERGENT B0 ;  /* 0x0000000000007941 */ /* 0x000fea0003800200 */
.L_x_1281:
[----:B--23--:R2:W3:Y:S01]  /*f4b0*/  LDS R61, [R134+0x3300] ;  /* 0x00330000863d7984 */ /* 0x00c4e20000000800 */
[----:B------:R-:W-:Y:S01]  /*f4c0*/  BSSY.RECONVERGENT B0, `(.L_x_1283) ;  /* 0x0000005000007945 */ /* 0x000fe20003800200 */
[----:B------:R-:W-:Y:S02]  /*f4d0*/  LEA.HI R122, R122, R183, RZ, 0x1b ;  /* 0x000000b77a7a7211 */ /* 0x000fe400078fd8ff */
[----:B------:R-:W-:Y:S01]  /*f4e0*/  LEA R152, R152, UR25, 0x2 ;  /* 0x0000001998987c11 */ /* 0x000fe2000f8e10ff */
[----:B------:R-:W-:Y:S06]  /*f4f0*/  @!P3 BRA `(.L_x_1284) ;  /* 0x000000000004b947 */ /* 0x000fec0003800000 */
[----:B---3--:R4:W-:Y:S02]  /*f500*/  REDG.E.ADD.F32.FTZ.RN.STRONG.GPU desc[UR32][R62.64+0x1200], R61 ;  /* 0x0012003d3e0079a6 */ /* 0x0089e4000c12f320 */
.L_x_1284:
[----:B------:R-:W-:Y:S05]  /*f510*/  BSYNC.RECONVERGENT B0 ;  /* 0x0000000000007941 */ /* 0x000fea0003800200 */
.L_x_1283:
[----:B---34-:R3:W4:Y:S01]  /*f520*/  LDS R61, [R152+0x3500] ;  /* 0x00350000983d7984 */ /* 0x0187220000000800 */
[----:B------:R-:W-:Y:S01]  /*f530*/  BSSY.RECONVERGENT B0, `(.L_x_1285) ;  /* 0x0000004000007945 */ /* 0x000fe20003800200 */
[----:B--2---:R-:W-:-:S03]  /*f540*/  LEA R134, R122, UR25, 0x2 ;  /* 0x000000197a867c11 */ /* 0x004fc6000f8e10ff */
[----:B------:R-:W-:Y:S05]  /*f550*/  @!P4 BRA `(.L_x_1286) ;  /* 0x000000000004c947 */ /* 0x000fea0003800000 */
[----:B----4-:R2:W-:Y:S02]  /*f560*/  REDG.E.ADD.F32.FTZ.RN.STRONG.GPU desc[UR32][R62.64+0x1400], R61 ;  /* 0x0014003d3e0079a6 */ /* 0x0105e4000c12f320 */
.L_x_1286:
[----:B------:R-:W-:Y:S05]  /*f570*/  BSYNC.RECONVERGENT B0 ;  /* 0x0000000000007941 */ /* 0x000fea0003800200 */
.L_x_1285:
[----:B--2-4-:R2:W4:Y:S01]  /*f580*/  LDS R61, [R134+0x3700] ;  /* 0x00370000863d7984 */ /* 0x0145220000000800 */
[----:B------:R-:W-:Y:S01]  /*f590*/  BSSY.RECONVERGENT B0, `(.L_x_1287) ;  /* 0x0000005000007945 */ /* 0x000fe20003800200 */
[C---:B------:R-:W-:Y:S02]  /*f5a0*/  IADD3 R122, PT, PT, R183.reuse, 0x600, RZ ;  /* 0x00000600b77a7810 */ /* 0x040fe40007ffe0ff */
[----:B-1----:R-:W-:Y:S01]  /*f5b0*/  IADD3 R124, PT, PT, R183, 0x680, RZ ;  /* 0x00000680b77c7810 */ /* 0x002fe20007ffe0ff */
[----:B------:R-:W-:Y:S06]  /*f5c0*/  @!P5 BRA `(.L_x_1288) ;  /* 0x000000000004d947 */ /* 0x000fec0003800000 */
[----:B----4-:R1:W-:Y:S02]  /*f5d0*/  REDG.E.ADD.F32.FTZ.RN.STRONG.GPU desc[UR32][R62.64+0x1600], R61 ;  /* 0x0016003d3e0079a6 */ /* 0x0103e4000c12f320 */
.L_x_1288:
[----:B------:R-:W-:Y:S05]  /*f5e0*/  BSYNC.RECONVERGENT B0 ;  /* 0x0000000000007941 */ /* 0x000fea0003800200 */
.L_x_1287:
        /* <DEDUP_REMOVED lines=16> */
.L_x_1290:
[----:B------:R-:W-:Y:S05]  /*f6f0*/  BSYNC.RECONVERGENT B0 ;  /* 0x0000000000007941 */ /* 0x000fea0003800200 */
.L_x_1289:
[----:B-12---:R1:W2:Y:S01]  /*f700*/  LDS R61, [R124+0x3b00] ;  /* 0x003b00007c3d7984 */ /* 0x0062a20000000800 */
[----:B------:R-:W-:Y:S01]  /*f710*/  BSSY.RECONVERGENT B0, `(.L_x_1291) ;  /* 0x0000006000007945 */ /* 0x000fe20003800200 */
[----:B------:R-:W-:Y:S02]  /*f720*/  LOP3.LUT R122, R183, 0x800, RZ, 0xfc, !PT ;  /* 0x00000800b77a7812 */ /* 0x000fe400078efcff */
[----:B------:R-:W-:Y:S02]  /*f730*/  LEA.HI R152, R152, R183, RZ, 0x1b ;  /* 0x000000b798987211 */ /* 0x000fe400078fd8ff */
[----:B------:R-:W-:Y:S01]  /*f740*/  LEA R134, R134, UR25, 0x2 ;  /* 0x0000001986867c11 */ /* 0x000fe2000f8e10ff */
[----:B------:R-:W-:Y:S06]  /*f750*/  @!P2 BRA `(.L_x_1292) ;  /* 0x000000000004a947 */ /* 0x000fec0003800000 */
[----:B--2---:R3:W-:Y:S02]  /*f760*/  REDG.E.ADD.F32.FTZ.RN.STRONG.GPU desc[UR32][R62.64+0x1a00], R61 ;  /* 0x001a003d3e0079a6 */ /* 0x0047e4000c12f320 */
.L_x_1292:
[----:B------:R-:W-:Y:S05]  /*f770*/  BSYNC.RECONVERGENT B0 ;  /* 0x0000000000007941 */ /* 0x000fea0003800200 */
.L_x_1291:
[----:B--23--:R2:W3:Y:S01]  /*f780*/  LDS R61, [R134+0x3d00] ;  /* 0x003d0000863d7984 */ /* 0x00c4e20000000800 */
[----:B------:R-:W-:Y:S01]  /*f790*/  BSSY.RECONVERGENT B0, `(.L_x_1293) ;  /* 0x0000005000007945 */ /* 0x000fe20003800200 */
[----:B------:R-:W-:Y:S02]  /*f7a0*/  LEA.HI R122, R122, R183, RZ, 0x1b ;  /* 0x000000b77a7a7211 */ /* 0x000fe400078fd8ff */
[----:B------:R-:W-:Y:S01]  /*f7b0*/  LEA R152, R152, UR25, 0x2 ;  /* 0x0000001998987c11 */ /* 0x000fe2000f8e10ff */
[----:B------:R-:W-:Y:S06]  /*f7c0*/  @!P3 BRA `(.L_x_1294) ;  /* 0x000000000004b947 */ /* 0x000fec0003800000 */
[----:B---3--:R4:W-:Y:S02]  /*f7d0*/  REDG.E.ADD.F32.FTZ.RN.STRONG.GPU desc[UR32][R62.64+0x1c00], R61 ;  /* 0x001c003d3e0079a6 */ /* 0x0089e4000c12f320 */
.L_x_1294:
[----:B------:R-:W-:Y:S05]  /*f7e0*/  BSYNC.RECONVERGENT B0 ;  /* 0x0000000000007941 */ /* 0x000fea0003800200 */
.L_x_1293:
[----:B---34-:R3:W4:Y:S01]  /*f7f0*/  LDS R61, [R152+0x3f00] ;  /* 0x003f0000983d7984 */ /* 0x0187220000000800 */
[----:B------:R-:W-:Y:S01]  /*f800*/  BSSY.RECONVERGENT B0, `(.L_x_1295) ;  /* 0x0000004000007945 */ /* 0x000fe20003800200 */
[----:B--2---:R-:W-:-:S03]  /*f810*/  LEA R134, R122, UR25, 0x2 ;  /* 0x000000197a867c11 */ /* 0x004fc6000f8e10ff */
[----:B------:R-:W-:Y:S05]  /*f820*/  @!P4 BRA `(.L_x_1296) ;  /* 0x000000000004c947 */ /* 0x000fea0003800000 */
[----:B----4-:R2:W-:Y:S02]  /*f830*/  REDG.E.ADD.F32.FTZ.RN.STRONG.GPU desc[UR32][R62.64+0x1e00], R61 ;  /* 0x001e003d3e0079a6 */ /* 0x0105e4000c12f320 */
.L_x_1296:
[----:B------:R-:W-:Y:S05]  /*f840*/  BSYNC.RECONVERGENT B0 ;  /* 0x0000000000007941 */ /* 0x000fea0003800200 */
.L_x_1295:
[----:B--2-4-:R2:W4:Y:S01]  /*f850*/  LDS R61, [R134+0x4100] ;  /* 0x00410000863d7984 */ /* 0x0145220000000800 */
[----:B------:R-:W-:Y:S01]  /*f860*/  BSSY.RECONVERGENT B0, `(.L_x_1297) ;  /* 0x0000005000007945 */ /* 0x000fe20003800200 */
[C---:B------:R-:W-:Y:S02]  /*f870*/  IADD3 R122, PT, PT, R183.reuse, 0x880, RZ ;  /* 0x00000880b77a7810 */ /* 0x040fe40007ffe0ff */
[----:B-1----:R-:W-:Y:S01]  /*f880*/  IADD3 R124, PT, PT, R183, 0x900, RZ ;  /* 0x00000900b77c7810 */ /* 0x002fe20007ffe0ff */
[----:B------:R-:W-:Y:S06]  /*f890*/  @!P5 BRA `(.L_x_1298) ;  /* 0x000000000004d947 */ /* 0x000fec0003800000 */
[----:B----4-:R1:W-:Y:S02]  /*f8a0*/  REDG.E.ADD.F32.FTZ.RN.STRONG.GPU desc[UR32][R62.64+0x2000], R61 ;  /* 0x0020003d3e0079a6 */ /* 0x0103e4000c12f320 */
.L_x_1298:
[----:B------:R-:W-:Y:S05]  /*f8b0*/  BSYNC.RECONVERGENT B0 ;  /* 0x0000000000007941 */ /* 0x000fea0003800200 */
.L_x_1297:
        /* <DEDUP_REMOVED lines=16> */
.L_x_1300:
[----:B------:R-:W-:Y:S05]  /*f9c0*/  BSYNC.RECONVERGENT B0 ;  /* 0x0000000000007941 */ /* 0x000fea0003800200 */
.L_x_1299:
[----:B-12---:R1:W2:Y:S01]  /*f9d0*/  LDS R61, [R124+0x4500] ;  /* 0x004500007c3d7984 */ /* 0x0062a20000000800 */
[----:B------:R-:W-:Y:S01]  /*f9e0*/  BSSY.RECONVERGENT B0, `(.L_x_1301) ;  /* 0x0000006000007945 */ /* 0x000fe20003800200 */
[----:B------:R-:W-:Y:S02]  /*f9f0*/  IADD3 R122, PT, PT, R183, 0xa80, RZ ;  /* 0x00000a80b77a7810 */ /* 0x000fe40007ffe0ff */
[----:B------:R-:W-:Y:S02]  /*fa00*/  LEA.HI R152, R152, R183, RZ, 0x1b ;  /* 0x000000b798987211 */ /* 0x000fe400078fd8ff */
[----:B------:R-:W-:Y:S01]  /*fa10*/  LEA R134, R134, UR25, 0x2 ;  /* 0x0000001986867c11 */ /* 0x000fe2000f8e10ff */
[----:B------:R-:W-:Y:S06]  /*fa20*/  @!P2 BRA `(.L_x_1302) ;  /* 0x000000000004a947 */ /* 0x000fec0003800000 */
[----:B--2---:R3:W-:Y:S02]  /*fa30*/  REDG.E.ADD.F32.FTZ.RN.STRONG.GPU desc[UR32][R62.64+0x2400], R61 ;  /* 0x0024003d3e0079a6 */ /* 0x0047e4000c12f320 */
.L_x_1302:
[----:B------:R-:W-:Y:S05]  /*fa40*/  BSYNC.RECONVERGENT B0 ;  /* 0x0000000000007941 */ /* 0x000fea0003800200 */
.L_x_1301:
[----:B--23--:R2:W3:Y:S01]  /*fa50*/  LDS R61, [R134+0x4700] ;  /* 0x00470000863d7984 */ /* 0x00c4e20000000800 */
[----:B------:R-:W-:Y:S01]  /*fa60*/  BSSY.RECONVERGENT B0, `(.L_x_1303) ;  /* 0x0000005000007945 */ /* 0x000fe20003800200 */
[----:B------:R-:W-:Y:S02]  /*fa70*/  LEA.HI R122, R122, R183, RZ, 0x1b ;  /* 0x000000b77a7a7211 */ /* 0x000fe400078fd8ff */
[----:B------:R-:W-:Y:S01]  /*fa80*/  LEA R152, R152, UR25, 0x2 ;  /* 0x0000001998987c11 */ /* 0x000fe2000f8e10ff */
[----:B------:R-:W-:Y:S06]  /*fa90*/  @!P3 BRA `(.L_x_1304) ;  /* 0x000000000004b947 */ /* 0x000fec0003800000 */
[----:B---3--:R4:W-:Y:S02]  /*faa0*/  REDG.E.ADD.F32.FTZ.RN.STRONG.GPU desc[UR32][R62.64+0x2600], R61 ;  /* 0x0026003d3e0079a6 */ /* 0x0089e4000c12f320 */
.L_x_1304:
[----:B------:R-:W-:Y:S05]  /*fab0*/  BSYNC.RECONVERGENT B0 ;  /* 0x0000000000007941 */ /* 0x000fea0003800200 */
.L_x_1303:
[----:B---34-:R3:W4:Y:S01]  /*fac0*/  LDS R61, [R152+0x4900] ;  /* 0x00490000983d7984 */ /* 0x0187220000000800 */
[----:B------:R-:W-:Y:S01]  /*fad0*/  BSSY.RECONVERGENT B0, `(.L_x_1305) ;  /* 0x0000004000007945 */ /* 0x000fe20003800200 */
[----:B--2---:R-:W-:-:S03]  /*fae0*/  LEA R134, R122, UR25, 0x2 ;  /* 0x000000197a867c11 */ /* 0x004fc6000f8e10ff */
[----:B------:R-:W-:Y:S05]  /*faf0*/  @!P4 BRA `(.L_x_1306) ;  /* 0x000000000004c947 */ /* 0x000fea0003800000 */
[----:B----4-:R2:W-:Y:S02]  /*fb00*/  REDG.E.ADD.F32.FTZ.RN.STRONG.GPU desc[UR32][R62.64+0x2800], R61 ;  /* 0x0028003d3e0079a6 */ /* 0x0105e4000c12f320 */
.L_x_1306:
[----:B------:R-:W-:Y:S05]  /*fb10*/  BSYNC.RECONVERGENT B0 ;  /* 0x0000000000007941 */ /* 0x000fea0003800200 */
.L_x_1305:
[----:B--2-4-:R2:W4:Y:S01]  /*fb20*/  LDS R61, [R134+0x4b00] ;  /* 0x004b0000863d7984 */ /* 0x0145220000000800 */
[----:B------:R-:W-:Y:S01]  /*fb30*/  BSSY.RECONVERGENT B0, `(.L_x_1307) ;  /* 0x0000005000007945 */ /* 0x000fe20003800200 */
[C---:B------:R-:W-:Y:S02]  /*fb40*/  IADD3 R122, PT, PT, R183.reuse, 0xb00, RZ ;  /* 0x00000b00b77a7810 */ /* 0x040fe40007ffe0ff */
[----:B-1----:R-:W-:Y:S01]  /*fb50*/  IADD3 R124, PT, PT, R183, 0xb80, RZ ;  /* 0x00000b80b77c7810 */ /* 0x002fe20007ffe0ff */
[----:B------:R-:W-:Y:S06]  /*fb60*/  @!P5 BRA `(.L_x_1308) ;  /* 0x000000000004d947 */ /* 0x000fec0003800000 */
[----:B----4-:R1:W-:Y:S02]  /*fb70*/  REDG.E.ADD.F32.FTZ.RN.STRONG.GPU desc[UR32][R62.64+0x2a00], R61 ;  /* 0x002a003d3e0079a6 */ /* 0x0103e4000c12f320 */
.L_x_1308:
[----:B------:R-:W-:Y:S05]  /*fb80*/  BSYNC.RECONVERGENT B0 ;  /* 0x0000000000007941 */ /* 0x000fea0003800200 */
.L_x_1307:
[-C--:B------:R-:W-:Y:S01]  /*fb90*/  LEA.HI R122, R122, R183.reuse, RZ, 0x1b ;  /* 0x000000b77a7a7211 */ /* 0x080fe200078fd8ff */
[----:B------:R-:W-:Y:S01]  /*fba0*/  BSSY.RECONVERGENT B0, `(.L_x_1309) ;  /* 0x000000f000007945 */ /* 0x000fe20003800200 */
[----:B------:R-:W-:Y:S02]  /*fbb0*/  ISETP.GE.AND P6, PT, R60, 0xb01, PT ;  /* 0x00000b013c00780c */ /* 0x000fe40003fc6270 */
[----:B-1--4-:R-:W-:Y:S02]  /*fbc0*/  LEA R61, R122, UR25, 0x2 ;  /* 0x000000197a3d7c11 */ /* 0x012fe4000f8e10ff */
[C---:B--2---:R-:W-:Y:S02]  /*fbd0*/  LOP3.LUT R134, R183.reuse, 0xc00, RZ, 0xfc, !PT ;  /* 0x00000c00b7867812 */ /* 0x044fe400078efcff */
        /* <DEDUP_REMOVED lines=11> */
.L_x_1310:
[----:B------:R-:W-:Y:S05]  /*fc90*/  BSYNC.RECONVERGENT B0 ;  /* 0x0000000000007941 */ /* 0x000fea0003800200 */
.L_x_1309:
[----:B-12---:R1:W2:Y:S01]  /*fca0*/  LDS R61, [R124+0x4f00] ;  /* 0x004f00007c3d7984 */ /* 0x0062a20000000800 */
[----:B------:R-:W-:Y:S01]  /*fcb0*/  BSSY.RECONVERGENT B0, `(.L_x_1311) ;  /* 0x0000006000007945 */ /* 0x000fe20003800200 */
[----:B------:R-:W-:Y:S02]  /*fcc0*/  IADD3 R122, PT, PT, R183, 0xd00, RZ ;  /* 0x00000d00b77a7810 */ /* 0x000fe40007ffe0ff */
[----:B------:R-:W-:Y:S02]  /*fcd0*/  LEA.HI R152, R152, R183, RZ, 0x1b ;  /* 0x000000b798987211 */ /* 0x000fe400078fd8ff */
[----:B------:R-:W-:Y:S01]  /*fce0*/  LEA R134, R134, UR25, 0x2 ;  /* 0x0000001986867c11 */ /* 0x000fe2000f8e10ff */
[----:B------:R-:W-:Y:S06]  /*fcf0*/  @!P2 BRA `(.L_x_1312) ;  /* 0x000000000004a947 */ /* 0x000fec0003800000 */
[----:B--2---:R3:W-:Y:S02]  /*fd00*/  REDG.E.ADD.F32.FTZ.RN.STRONG.GPU desc[UR32][R62.64+0x2e00], R61 ;  /* 0x002e003d3e0079a6 */ /* 0x0047e4000c12f320 */
.L_x_1312:
[----:B------:R-:W-:Y:S05]  /*fd10*/  BSYNC.RECONVERGENT B0 ;  /* 0x0000000000007941 */ /* 0x000fea0003800200 */
.L_x_1311:
[----:B--23--:R2:W3:Y:S01]  /*fd20*/  LDS R61, [R134+0x5100] ;  /* 0x00510000863d7984 */ /* 0x00c4e20000000800 */
[----:B------:R-:W-:Y:S01]  /*fd30*/  BSSY.RECONVERGENT B0, `(.L_x_1313) ;  /* 0x0000005000007945 */ /* 0x000fe20003800200 */
[----:B------:R-:W-:Y:S02]  /*fd40*/  LEA.HI R122, R122, R183, RZ, 0x1b ;  /* 0x000000b77a7a7211 */ /* 0x000fe400078fd8ff */
[----:B------:R-:W-:Y:S01]  /*fd50*/  LEA R152, R152, UR25, 0x2 ;  /* 0x0000001998987c11 */ /* 0x000fe2000f8e10ff */
[----:B------:R-:W-:Y:S06]  /*fd60*/  @!P3 BRA `(.L_x_1314) ;  /* 0x000000000004b947 */ /* 0x000fec0003800000 */
[----:B---3--:R4:W-:Y:S02]  /*fd70*/  REDG.E.ADD.F32.FTZ.RN.STRONG.GPU desc[UR32][R62.64+0x3000], R61 ;  /* 0x0030003d3e0079a6 */ /* 0x0089e4000c12f320 */
.L_x_1314:
[----:B------:R-:W-:Y:S05]  /*fd80*/  BSYNC.RECONVERGENT B0 ;  /* 0x0000000000007941 */ /* 0x000fea0003800200 */
.L_x_1313:
[----:B---34-:R3:W4:Y:S01]  /*fd90*/  LDS R61, [R152+0x5300] ;  /* 0x00530000983d7984 */ /* 0x0187220000000800 */
[----:B------:R-:W-:Y:S01]  /*fda0*/  BSSY.RECONVERGENT B0, `(.L_x_1315) ;  /* 0x0000006000007945 */ /* 0x000fe20003800200 */
[C---:B-1----:R-:W-:Y:S02]  /*fdb0*/  IADD3 R124, PT, PT, R183.reuse, 0xd80, RZ ;  /* 0x00000d80b77c7810 */ /* 0x042fe40007ffe0ff */
[----:B--2---:R-:W-:Y:S02]  /*fdc0*/  IADD3 R134, PT, PT, R183, 0xe00, RZ ;  /* 0x00000e00b7867810 */ /* 0x004fe40007ffe0ff */
[----:B------:R-:W-:Y:S01]  /*fdd0*/  LEA R122, R122, UR25, 0x2 ;  /* 0x000000197a7a7c11 */ /* 0x000fe2000f8e10ff */
[----:B------:R-:W-:Y:S06]  /*fde0*/  @!P4 BRA `(.L_x_1316) ;  /* 0x000000000004c947 */ /* 0x000fec0003800000 */
[----:B----4-:R1:W-:Y:S02]  /*fdf0*/  REDG.E.ADD.F32.FTZ.RN.STRONG.GPU desc[UR32][R62.64+0x3200], R61 ;  /* 0x0032003d3e0079a6 */ /* 0x0103e4000c12f320 */
.L_x_1316:
[----:B------:R-:W-:Y:S05]  /*fe00*/  BSYNC.RECONVERGENT B0 ;  /* 0x0000000000007941 */ /* 0x000fea0003800200 */
.L_x_1315:
[----:B-1--4-:R1:W2:Y:S01]  /*fe10*/  LDS R61, [R122+0x5500] ;  /* 0x005500007a3d7984 */ /* 0x0122a20000000800 */
[----:B------:R-:W-:Y:S01]  /*fe20*/  BSSY.RECONVERGENT B0, `(.L_x_1317) ;  /* 0x0000005000007945 */ /* 0x000fe20003800200 */
[-C--:B------:R-:W-:Y:S02]  /*fe30*/  LEA.HI R124, R124, R183.reuse, RZ, 0x1b ;  /* 0x000000b77c7c7211 */ /* 0x080fe400078fd8ff */
[----:B------:R-:W-:Y:S01]  /*fe40*/  LEA.HI R134, R134, R183, RZ, 0x1b ;  /* 0x000000b786867211 */ /* 0x000fe200078fd8ff */
[----:B------:R-:W-:Y:S06]  /*fe50*/  @!P5 BRA `(.L_x_1318) ;  /* 0x000000000004d947 */ /* 0x000fec0003800000 */
[----:B--2---:R4:W-:Y:S02]  /*fe60*/  REDG.E.ADD.F32.FTZ.RN.STRONG.GPU desc[UR32][R62.64+0x3400], R61 ;  /* 0x0034003d3e0079a6 */ /* 0x0049e4000c12f320 */
.L_x_1318:
[----:B------:R-:W-:Y:S05]  /*fe70*/  BSYNC.RECONVERGENT B0 ;  /* 0x0000000000007941 */ /* 0x000fea0003800200 */
.L_x_1317:
[----:B--2-4-:R-:W-:Y:S01]  /*fe80*/  LEA R61, R124, UR25, 0x2 ;  /* 0x000000197c3d7c11 */ /* 0x014fe2000f8e10ff */
[----:B------:R-:W-:Y:S01]  /*fe90*/  BSSY.RECONVERGENT B0, `(.L_x_1319) ;  /* 0x000000a000007945 */ /* 0x000fe20003800200 */
[----:B------:R-:W-:Y:S02]  /*fea0*/  ISETP.GE.AND P6, PT, R60, 0xd81, PT ;  /* 0x00000d813c00780c */ /* 0x000fe40003fc6270 */
[----:B------:R-:W-:Y:S02]  /*feb0*/  LEA R134, R134, UR25, 0x2 ;  /* 0x0000001986867c11 */ /* 0x000fe4000f8e10ff */
[----:B------:R-:W2:Y:S01]  /*fec0*/  LDS R61, [R61+0x5700] ;  /* 0x005700003d3d7984 */ /* 0x000ea20000000800 */
[C---:B------:R-:W-:Y:S02]  /*fed0*/  ISETP.GE.AND P2, PT, R60.reuse, 0xe01, PT ;  /* 0x00000e013c00780c */ /* 0x040fe40003f46270 */
[C---:B------:R-:W-:Y:S02]  /*fee0*/  ISETP.GE.AND P3, PT, R60.reuse, 0xe81, PT ;  /* 0x00000e813c00780c */ /* 0x040fe40003f66270 */
[----:B------:R-:W-:-:S02]  /*fef0*/  ISETP.GE.AND P4, PT, R60, 0xf01, PT ;  /* 0x00000f013c00780c */ /* 0x000fc40003f86270 */
[----:B------:R-:W-:Y:S02]  /*ff00*/  ISETP.GE.AND P5, PT, R60, 0xf81, PT ;  /* 0x00000f813c00780c */ /* 0x000fe40003fa6270 */
[----:B------:R-:W-:Y:S11]  /*ff10*/  @!P6 BRA `(.L_x_1320) ;  /* 0x000000000004e947 */ /* 0x000ff60003800000 */
[----:B--2---:R4:W-:Y:S02]  /*ff20*/  REDG.E.ADD.F32.FTZ.RN.STRONG.GPU desc[UR32][R62.64+0x3600], R61 ;  /* 0x0036003d3e0079a6 */ /* 0x0049e4000c12f320 */
.L_x_1320:
[----:B------:R-:W-:Y:S05]  /*ff30*/  BSYNC.RECONVERGENT B0 ;  /* 0x0000000000007941 */ /* 0x000fea0003800200 */
.L_x_1319:
[----:B--2-4-:R2:W4:Y:S01]  /*ff40*/  LDS R61, [R134+0x5900] ;  /* 0x00590000863d7984 */ /* 0x0145220000000800 */
[----:B------:R-:W-:Y:S04]  /*ff50*/  BSSY.RECONVERGENT B0, `(.L_x_1321) ;  /* 0x0000003000007945 */ /* 0x000fe80003800200 */
[----:B------:R-:W-:Y:S05]  /*ff60*/  @!P2 BRA `(.L_x_1322) ;  /* 0x000000000004a947 */ /* 0x000fea0003800000 */
[----:B----4-:R4:W-:Y:S02]  /*ff70*/  REDG.E.ADD.F32.FTZ.RN.STRONG.GPU desc[UR32][R62.64+0x3800], R61 ;  /* 0x0038003d3e0079a6 */ /* 0x0109e4000c12f320 */
.L_x_1322:
[----:B------:R-:W-:Y:S05]  /*ff80*/  BSYNC.RECONVERGENT B0 ;  /* 0x0000000000007941 */ /* 0x000fea0003800200 */
.L_x_1321:
[----:B------:R-:W-:Y:S01]  /*ff90*/  IADD3 R60, PT, PT, R183, 0xe80, RZ ;  /* 0x00000e80b73c7810 */ /* 0x000fe20007ffe0ff */
[-C--:B0-----:R-:W-:Y:S01]  /*ffa0*/  FMUL.FTZ R143, R69, R82.reuse ;  /* 0x00000052458f7220 */ /* 0x081fe20000410000 */
[----:B-1----:R-:W-:Y:S01]  /*ffb0*/  IADD3 R122, PT, PT, R183, 0xf00, RZ ;  /* 0x00000f00b77a7810 */ /* 0x002fe20007ffe0ff */
[-C--:B------:R-:W-:Y:S01]  /*ffc0*/  FFMA.FTZ R228, R30, -R82.reuse, R228 ;  /* 0x800000521ee47223 */ /* 0x080fe200000100e4 */
[----:B------:R-:W-:Y:S01]  /*ffd0*/  LEA.HI R60, R60, R183, RZ, 0x1b ;  /* 0x000000b73c3c7211 */ /* 0x000fe200078fd8ff */
[----:B----4-:R-:W-:Y:S01]  /*ffe0*/  FMUL.FTZ R61, R230, R143 ;  /* 0x0000008fe63d7220 */ /* 0x010fe20000410000 */
[----:B------:R-:W-:Y:S01]  /*fff0*/  LEA.HI R122, R122, R183, RZ, 0x1b ;  /* 0x000000b77a7a7211 */ /* 0x000fe200078fd8ff */
[----:B------:R-:W-:Y:S01]  /*10000*/  FMUL.FTZ R149, R149, R82 ;  /* 0x0000005295957220 */ /* 0x000fe20000410000 */
[----:B------:R-:W-:Y:S01]  /*10010*/  LEA R60, R60, UR25, 0x2 ;  /* 0x000000193c3c7c11 */ /* 0x000fe2000f8e10ff */
[----:B------:R-:W-:Y:S01]  /*10020*/  BSSY.RECONVERGENT B0, `(.L_x_1323) ;  /* 0x0000009000007945 */ /* 0x000fe20003800200 */
[----:B--2---:R-:W-:Y:S01]  /*10030*/  LEA R134, R122, UR25, 0x2 ;  /* 0x000000197a867c11 */ /* 0x004fe2000f8e10ff */
[-C--:B------:R-:W-:Y:S01]  /*10040*/  FFMA.FTZ R122, R228, R149.reuse, -R61 ;  /* 0x00000095e47a7223 */ /* 0x080fe2000001083d */
[----:B------:R-:W-:Y:S01]  /*10050*/  IADD3 R124, PT, PT, R183, 0xf80, RZ ;  /* 0x00000f80b77c7810 */ /* 0x000fe20007ffe0ff */
[----:B------:R0:W1:Y:S01]  /*10060*/  LDS R61, [R60+0x5b00] ;  /* 0x005b00003c3d7984 */ /* 0x0000620000000800 */
[----:B------:R-:W-:-:S02]  /*10070*/  FMUL.FTZ R149, R230, R149 ;  /* 0x00000095e6957220 */ /* 0x000fc40000410000 */
[----:B------:R-:W-:Y:S01]  /*10080*/  LEA.HI R124, R124, R183, RZ, 0x1b ;  /* 0x000000b77c7c7211 */ /* 0x000fe200078fd8ff */
[----:B------:R-:W-:Y:S06]  /*10090*/  @!P3 BRA `(.L_x_1324) ;  /* 0x000000000004b947 */ /* 0x000fec0003800000 */
[----:B-1----:R2:W-:Y:S02]  /*100a0*/  REDG.E.ADD.F32.FTZ.RN.STRONG.GPU desc[UR32][R62.64+0x3a00], R61 ;  /* 0x003a003d3e0079a6 */ /* 0x0025e4000c12f320 */
.L_x_1324:
[----:B------:R-:W-:Y:S05]  /*100b0*/  BSYNC.RECONVERGENT B0 ;  /* 0x0000000000007941 */ /* 0x000fea0003800200 */
.L_x_1323:
[----:B-12---:R1:W2:Y:S01]  /*100c0*/  LDS R61, [R134+0x5d00] ;  /* 0x005d0000863d7984 */ /* 0x0062a20000000800 */
[----:B------:R-:W-:Y:S01]  /*100d0*/  BSSY.RECONVERGENT B0, `(.L_x_1325) ;  /* 0x0000005000007945 */ /* 0x000fe20003800200 */
[----:B------:R-:W-:Y:S01]  /*100e0*/  LEA R124, R124, UR25, 0x2 ;  /* 0x000000197c7c7c11 */ /* 0x000fe2000f8e10ff */
[----:B0-----:R-:W-:Y:S02]  /*100f0*/  FFMA.FTZ R60, R228, R143, R149 ;  /* 0x0000008fe43c7223 */ /* 0x001fe40000010095 */
[----:B------:R-:W-:Y:S05]  /*10100*/  @!P4 BRA `(.L_x_1326) ;  /* 0x000000000004c947 */ /* 0x000fea0003800000 */
[----:B--2---:R0:W-:Y:S02]  /*10110*/  REDG.E.ADD.F32.FTZ.RN.STRONG.GPU desc[UR32][R62.64+0x3c00], R61 ;  /* 0x003c003d3e0079a6 */ /* 0x0041e4000c12f320 */
.L_x_1326:
[----:B------:R-:W-:Y:S05]  /*10120*/  BSYNC.RECONVERGENT B0 ;  /* 0x0000000000007941 */ /* 0x000fea0003800200 */
.L_x_1325:
[----:B0-2---:R0:W2:Y:S01]  /*10130*/  LDS R61, [R124+0x5f00] ;  /* 0x005f00007c3d7984 */ /* 0x0050a20000000800 */
[----:B------:R-:W-:Y:S01]  /*10140*/  BSSY.RECONVERGENT B0, `(.L_x_1327) ;  /* 0x0000004000007945 */ /* 0x000fe20003800200 */
[----:B------:R-:W-:-:S03]  /*10150*/  FADD.FTZ R60, R121, R60 ;  /* 0x0000003c793c7221 */ /* 0x000fc60000010000 */
[----:B------:R-:W-:Y:S05]  /*10160*/  @!P5 BRA `(.L_x_1328) ;  /* 0x000000000004d947 */ /* 0x000fea0003800000 */
[----:B--2---:R4:W-:Y:S02]  /*10170*/  REDG.E.ADD.F32.FTZ.RN.STRONG.GPU desc[UR32][R62.64+0x3e00], R61 ;  /* 0x003e003d3e0079a6 */ /* 0x0049e4000c12f320 */
.L_x_1328:
[----:B------:R-:W-:Y:S05]  /*10180*/  BSYNC.RECONVERGENT B0 ;  /* 0x0000000000007941 */ /* 0x000fea0003800200 */
.L_x_1327:
[----:B--2-4-:R-:W-:Y:S01]  /*10190*/  FADD.FTZ R61, R117, R122 ;  /* 0x0000007a753d7221 */ /* 0x014fe20000010000 */
[C---:B------:R-:W-:Y:S01]  /*101a0*/  FFMA.FTZ R62, R2.reuse, R151, R71 ;  /* 0x00000097023e7223 */ /* 0x040fe20000010047 */
[----:B------:R-:W-:Y:S01]  /*101b0*/  FFMA.FTZ R63, -R2, R153, R154 ;  /* 0x00000099023f7223 */ /* 0x000fe2000001019a */
[----:B------:R-:W2:Y:S01]  /*101c0*/  SHFL.DOWN PT, R71, R60, 0x1, 0x1f ;  /* 0x08201f003c477f89 */ /* 0x000ea200000e0000 */
[----:B------:R-:W-:Y:S01]  /*101d0*/  ISETP.GT.AND P2, PT, R244, 0x1e, PT ;  /* 0x0000001ef400780c */ /* 0x000fe20003f44270 */
[----:B------:R-:W-:Y:S01]  /*101e0*/  FMUL.FTZ R107, R228, R107 ;  /* 0x0000006be46b7220 */ /* 0x000fe20000410000 */
[----:B------:R-:W-:Y:S01]  /*101f0*/  FMUL.FTZ R112, R227, R112 ;  /* 0x00000070e3707220 */ /* 0x000fe20000410000 */
[----:B------:R-:W4:Y:S01]  /*10200*/  SHFL.DOWN PT, R122, R61, 0x1, 0x1f ;  /* 0x08201f003d7a7f89 */ /* 0x000f2200000e0000 */
[----:B------:R-:W-:Y:S01]  /*10210*/  FMUL.FTZ R203, R203, R146 ;  /* 0x00000092cbcb7220 */ /* 0x000fe20000410000 */
[----:B------:R-:W-:Y:S01]  /*10220*/  FFMA.FTZ R107, R230, R109, R107 ;  /* 0x0000006de66b7223 */ /* 0x000fe2000001006b */
[----:B------:R-:W-:Y:S01]  /*10230*/  FFMA.FTZ R110, R223, R110, R112 ;  /* 0x0000006edf6e7223 */ /* 0x000fe20000010070 */
[----:B------:R-:W5:Y:S01]  /*10240*/  SHFL.DOWN PT, R117, R62, 0x1, 0x1f ;  /* 0x08201f003e757f89 */ /* 0x000f6200000e0000 */
[----:B------:R-:W-:Y:S01]  /*10250*/  FFMA.FTZ R119, R202, R119, R203 ;  /* 0x00000077ca777223 */ /* 0x000fe200000100cb */
[----:B------:R-:W-:Y:S01]  /*10260*/  FFMA.FTZ R107, R30, R69, R107 ;  /* 0x000000451e6b7223 */ /* 0x000fe2000001006b */
[----:B------:R-:W-:Y:S01]  /*10270*/  FFMA.FTZ R69, R31, R200, R110 ;  /* 0x000000c81f457223 */ /* 0x000fe2000001006e */
[----:B0-----:R-:W0:Y:S01]  /*10280*/  SHFL.DOWN PT, R124, R63, 0x1, 0x1f ;  /* 0x08201f003f7c7f89 */ /* 0x001e2200000e0000 */
[----:B------:R-:W-:Y:S01]  /*10290*/  FADD.FTZ R20, R106, R20 ;  /* 0x000000146a147221 */ /* 0x000fe20000010000 */
[----:B------:R-:W-:Y:S01]  /*102a0*/  FADD.FTZ R21, R104, R21 ;  /* 0x0000001568157221 */ /* 0x000fe20000010000 */
[----:B------:R-:W-:Y:S01]  /*102b0*/  FADD.FTZ R58, R69, R58 ;  /* 0x0000003a453a7221 */ /* 0x000fe20000010000 */
[----:B------:R-:W-:Y:S01]  /*102c0*/  FFMA.FTZ R119, R34, R67, R119 ;  /* 0x0000004322777223 */ /* 0x000fe20000010077 */
[----:B------:R-:W-:Y:S01]  /*102d0*/  FMUL.FTZ R113, R226, R113 ;  /* 0x00000071e2717220 */ /* 0x000fe20000410000 */
[----:B------:R-:W-:Y:S01]  /*102e0*/  FMUL.FTZ R144, R205, R144 ;  /* 0x00000090cd907220 */ /* 0x000fe20000410000 */
[----:B------:R-:W-:Y:S01]  /*102f0*/  FMUL.FTZ R139, R206, R139 ;  /* 0x0000008bce8b7220 */ /* 0x000fe20000410000 */
[----:B------:R-:W-:Y:S01]  /*10300*/  FADD.FTZ R18, R108, R18 ;  /* 0x000000126c127221 */ /* 0x000fe20000010000 */
[----:B------:R-:W-:Y:S01]  /*10310*/  FFMA.FTZ R111, R222, R111, R113 ;  /* 0x0000006fde6f7223 */ /* 0x000fe20000010071 */
[----:B------:R-:W-:Y:S01]  /*10320*/  FFMA.FTZ R120, R199, R120, R144 ;  /* 0x00000078c7787223 */ /* 0x000fe20000010090 */
[----:B------:R-:W-:Y:S01]  /*10330*/  FFMA.FTZ R131, R198, R131, R139 ;  /* 0x00000083c6837223 */ /* 0x000fe2000001008b */
[----:B--2---:R-:W-:Y:S01]  /*10340*/  @!P2 FADD.FTZ R60, R60, R71 ;  /* 0x000000473c3ca221 */ /* 0x004fe20000010000 */
[----:B------:R-:W-:Y:S01]  /*10350*/  FFMA.FTZ R108, R32, R65, R111 ;  /* 0x00000041206c7223 */ /* 0x000fe2000001006f */
[----:B------:R-:W-:Y:S01]  /*10360*/  FFMA.FTZ R65, R35, R66, R120 ;  /* 0x0000004223417223 */ /* 0x000fe20000010078 */
[----:B------:R-:W-:Y:S01]  /*10370*/  FFMA.FTZ R66, R36, R77, R131 ;  /* 0x0000004d24427223 */ /* 0x000fe20000010083 */
[----:B----4-:R-:W-:Y:S01]  /*10380*/  @!P2 FADD.FTZ R61, R61, R122 ;  /* 0x0000007a3d3da221 */ /* 0x010fe20000010000 */
[----:B------:R-:W2:Y:S01]  /*10390*/  SHFL.DOWN PT, R71, R60, 0x2, 0x1f ;  /* 0x08401f003c477f89 */ /* 0x000ea200000e0000 */
[----:B------:R-:W-:Y:S01]  /*103a0*/  FADD.FTZ R25, R78, R25 ;  /* 0x000000194e197221 */ /* 0x000fe20000010000 */
[----:B------:R-:W-:Y:S01]  /*103b0*/  FADD.FTZ R51, R66, R51 ;  /* 0x0000003342337221 */ /* 0x000fe20000010000 */
[----:B-----5:R-:W-:Y:S01]  /*103c0*/  @!P2 FADD.FTZ R62, R62, R117 ;  /* 0x000000753e3ea221 */ /* 0x020fe20000010000 */
[----:B------:R-:W4:Y:S01]  /*103d0*/  SHFL.DOWN PT, R122, R61, 0x2, 0x1f ;  /* 0x08401f003d7a7f89 */ /* 0x000f2200000e0000 */
[----:B------:R-:W-:Y:S01]  /*103e0*/  FMUL.FTZ R150, R225, R150 ;  /* 0x00000096e1967220 */ /* 0x000fe20000410000 */
[----:B------:R-:W-:Y:S01]  /*103f0*/  FMUL.FTZ R148, R207, R148 ;  /* 0x00000094cf947220 */ /* 0x000fe20000410000 */
[----:B0-----:R-:W-:Y:S01]  /*10400*/  @!P2 FADD.FTZ R63, R63, R124 ;  /* 0x0000007c3f3fa221 */ /* 0x001fe20000010000 */
[----:B------:R-:W0:Y:S01]  /*10410*/  SHFL.DOWN PT, R109, R62, 0x2, 0x1f ;  /* 0x08401f003e6d7f89 */ /* 0x000e2200000e0000 */
[C---:B------:R-:W-:Y:S01]  /*10420*/  ISETP.GT.AND P2, PT, R244.reuse, 0x1d, PT ;  /* 0x0000001df400780c */ /* 0x040fe20003f44270 */
[----:B------:R-:W-:Y:S01]  /*10430*/  FMUL.FTZ R209, R209, R140 ;  /* 0x0000008cd1d17220 */ /* 0x000fe20000410000 */
[----:B------:R-:W-:Y:S01]  /*10440*/  ISETP.GT.AND P3, PT, R244, 0xf, PT ;  /* 0x0000000ff400780c */ /* 0x000fe20003f64270 */
[----:B------:R-:W5:Y:S01]  /*10450*/  SHFL.DOWN PT, R124, R63, 0x2, 0x1f ;  /* 0x08401f003f7c7f89 */ /* 0x000f6200000e0000 */
[----:B------:R-:W-:Y:S01]  /*10460*/  FFMA.FTZ R114, R201, R114, R150 ;  /* 0x00000072c9727223 */ /* 0x000fe20000010096 */
[----:B------:R-:W-:Y:S01]  /*10470*/  FFMA.FTZ R197, R197, R142, R148 ;  /* 0x0000008ec5c57223 */ /* 0x000fe20000010094 */
[----:B------:R-:W-:Y:S01]  /*10480*/  FFMA.FTZ R196, R196, R115, R209 ;  /* 0x00000073c4c47223 */ /* 0x000fe200000100d1 */
[----:B------:R-:W-:Y:S01]  /*10490*/  FMUL.FTZ R138, R211, R138 ;  /* 0x0000008ad38a7220 */ /* 0x000fe20000410000 */
[----:B------:R-:W-:Y:S01]  /*104a0*/  FMUL.FTZ R101, R101, R136 ;  /* 0x0000008865657220 */ /* 0x000fe20000410000 */
[----:B------:R-:W-:Y:S01]  /*104b0*/  FMUL.FTZ R214, R214, R137 ;  /* 0x00000089d6d67220 */ /* 0x000fe20000410000 */
[----:B------:R-:W-:Y:S01]  /*104c0*/  FFMA.FTZ R114, R33, R64, R114 ;  /* 0x0000004021727223 */ /* 0x000fe20000010072 */
[----:B------:R-:W-:Y:S01]  /*104d0*/  FADD.FTZ R52, R65, R52 ;  /* 0x0000003441347221 */ /* 0x000fe20000010000 */
[----:B------:R-:W-:Y:S01]  /*104e0*/  FFMA.FTZ R64, R38, R185, R197 ;  /* 0x000000b926407223 */ /* 0x000fe200000100c5 */
[----:B------:R-:W-:Y:S01]  /*104f0*/  FFMA.FTZ R65, R41, R184, R196 ;  /* 0x000000b829417223 */ /* 0x000fe200000100c4 */
[----:B------:R-:W-:Y:S01]  /*10500*/  FFMA.FTZ R195, R195, R130, R138 ;  /* 0x00000082c3c37223 */ /* 0x000fe2000001008a */
[----:B--2---:R-:W-:Y:S01]  /*10510*/  @!P2 FADD.FTZ R60, R60, R71 ;  /* 0x000000473c3ca221 */ /* 0x004fe20000010000 */
[----:B------:R-:W-:Y:S01]  /*10520*/  FFMA.FTZ R194, R194, R125, R101 ;  /* 0x0000007dc2c27223 */ /* 0x000fe20000010065 */
[----:B------:R-:W-:Y:S01]  /*10530*/  FFMA.FTZ R193, R193, R128, R214 ;  /* 0x00000080c1c17223 */ /* 0x000fe200000100d6 */
[----:B------:R-:W-:Y:S01]  /*10540*/  FADD.FTZ R49, R64, R49 ;  /* 0x0000003140317221 */ /* 0x000fe20000010000 */
[----:B----4-:R-:W-:Y:S01]  /*10550*/  @!P2 FADD.FTZ R61, R61, R122 ;  /* 0x0000007a3d3da221 */ /* 0x010fe20000010000 */
[----:B------:R-:W2:Y:S01]  /*10560*/  SHFL.DOWN PT, R69, R60, 0x4, 0x1f ;  /* 0x08801f003c457f89 */ /* 0x000ea200000e0000 */
[----:B------:R-:W-:Y:S01]  /*10570*/  FADD.FTZ R48, R65, R48 ;  /* 0x0000003041307221 */ /* 0x000fe20000010000 */
[----:B------:R-:W-:Y:S01]  /*10580*/  FFMA.FTZ R195, R44, R220, R195 ;  /* 0x000000dc2cc37223 */ /* 0x000fe200000100c3 */
[----:B0-----:R-:W-:Y:S01]  /*10590*/  @!P2 FADD.FTZ R62, R62, R109 ;  /* 0x0000006d3e3ea221 */ /* 0x001fe20000010000 */
[----:B------:R-:W0:Y:S01]  /*105a0*/  SHFL.DOWN PT, R104, R61, 0x4, 0x1f ;  /* 0x08801f003d687f89 */ /* 0x000e2200000e0000 */
[----:B------:R-:W-:Y:S01]  /*105b0*/  FADD.FTZ R27, R74, R27 ;  /* 0x0000001b4a1b7221 */ /* 0x000fe20000010000 */
[----:B------:R-:W-:Y:S01]  /*105c0*/  FFMA.FTZ R194, R47, R217, R194 ;  /* 0x000000d92fc27223 */ /* 0x000fe200000100c2 */
[----:B-----5:R-:W-:Y:S01]  /*105d0*/  @!P2 FADD.FTZ R63, R63, R124 ;  /* 0x0000007c3f3fa221 */ /* 0x020fe20000010000 */
[----:B------:R-:W4:Y:S01]  /*105e0*/  SHFL.DOWN PT, R67, R62, 0x4, 0x1f ;  /* 0x08801f003e437f89 */ /* 0x000f2200000e0000 */
[----:B------:R-:W-:Y:S01]  /*105f0*/  ISETP.GT.AND P2, PT, R244, 0x1b, PT ;  /* 0x0000001bf400780c */ /* 0x000fe20003f44270 */
[----:B------:R-:W-:Y:S01]  /*10600*/  FFMA.FTZ R64, R50, R215, R193 ;  /* 0x000000d732407223 */ /* 0x000fe200000100c1 */
[----:B------:R-:W-:Y:S01]  /*10610*/  FMUL.FTZ R141, R216, R141 ;  /* 0x0000008dd88d7220 */ /* 0x000fe20000410000 */
[----:B------:R-:W5:Y:S01]  /*10620*/  SHFL.DOWN PT, R106, R63, 0x4, 0x1f ;  /* 0x08801f003f6a7f89 */ /* 0x000f6200000e0000 */
[----:B------:R-:W-:Y:S01]  /*10630*/  BSSY.RECONVERGENT B0, `(.L_x_1329) ;  /* 0x000002b000007945 */ /* 0x000fe20003800200 */
        /* <DEDUP_REMOVED lines=12> */
[----:B------:R-:W-:Y:S01]  /*10700*/  FADD.FTZ R28, R79, R28 ;  /* 0x0000001c4f1c7221 */ /* 0x000fe20000010000 */
[----:B------:R-:W-:Y:S01]  /*10710*/  FADD.FTZ R45, R194, R45 ;  /* 0x0000002dc22d7221 */ /* 0x000fe20000010000 */
[----:B0-----:R-:W-:Y:S01]  /*10720*/  @!P2 FADD.FTZ R61, R61, R104 ;  /* 0x000000683d3da221 */ /* 0x001fe20000010000 */
[----:B------:R-:W-:Y:S01]  /*10730*/  FADD.FTZ R29, R75, R29 ;  /* 0x0000001d4b1d7221 */ /* 0x000fe20000010000 */
[----:B------:R-:W-:Y:S01]  /*10740*/  FADD.FTZ R43, R64, R43 ;  /* 0x0000002b402b7221 */ /* 0x000fe20000010000 */
[----:B------:R-:W-:Y:S01]  /*10750*/  FFMA.FTZ R192, R192, R129, R141 ;  /* 0x00000081c0c07223 */ /* 0x000fe2000001008d */
[----:B----4-:R-:W-:Y:S01]  /*10760*/  @!P2 FADD.FTZ R62, R62, R67 ;  /* 0x000000433e3ea221 */ /* 0x010fe20000010000 */
[----:B------:R-:W0:Y:S01]  /*10770*/  SHFL.DOWN PT, R66, R61, 0x8, 0x1f ;  /* 0x09001f003d427f89 */ /* 0x000e2200000e0000 */
[----:B-----5:R-:W-:-:S03]  /*10780*/  @!P2 FADD.FTZ R63, R63, R106 ;  /* 0x0000006a3f3fa221 */ /* 0x020fc60000010000 */
[----:B------:R-:W2:Y:S01]  /*10790*/  SHFL.DOWN PT, R67, R60, 0x8, 0x1f ;  /* 0x09001f003c437f89 */ /* 0x000ea200000e0000 */
[----:B------:R-:W-:-:S03]  /*107a0*/  ISETP.GT.AND P2, PT, R244, 0x17, PT ;  /* 0x00000017f400780c */ /* 0x000fc60003f44270 */
[----:B------:R-:W4:Y:S04]  /*107b0*/  SHFL.DOWN PT, R69, R62, 0x8, 0x1f ;  /* 0x09001f003e457f89 */ /* 0x000f2800000e0000 */
[----:B------:R-:W5:Y:S06]  /*107c0*/  SHFL.DOWN PT, R78, R63, 0x8, 0x1f ;  /* 0x09001f003f4e7f89 */ /* 0x000f6c00000e0000 */
[----:B0-----:R-:W-:Y:S01]  /*107d0*/  @!P2 FADD.FTZ R61, R61, R66 ;  /* 0x000000423d3da221 */ /* 0x001fe20000010000 */
[----:B--2---:R-:W-:-:S04]  /*107e0*/  @!P2 FADD.FTZ R60, R60, R67 ;  /* 0x000000433c3ca221 */ /* 0x004fc80000010000 */
[----:B------:R0:W2:Y:S01]  /*107f0*/  SHFL.DOWN PT, R66, R61, 0x10, 0x1f ;  /* 0x0a001f003d427f89 */ /* 0x0000a200000e0000 */
[----:B----4-:R-:W-:-:S03]  /*10800*/  @!P2 FADD.FTZ R62, R62, R69 ;  /* 0x000000453e3ea221 */ /* 0x010fc60000010000 */
[----:B------:R0:W4:Y:S01]  /*10810*/  SHFL.DOWN PT, R65, R60, 0x10, 0x1f ;  /* 0x0a001f003c417f89 */ /* 0x00012200000e0000 */
[----:B-----5:R-:W-:-:S03]  /*10820*/  @!P2 FADD.FTZ R63, R63, R78 ;  /* 0x0000004e3f3fa221 */ /* 0x020fc60000010000 */
[----:B------:R0:W0:Y:S04]  /*10830*/  SHFL.DOWN PT, R67, R62, 0x10, 0x1f ;  /* 0x0a001f003e437f89 */ /* 0x00002800000e0000 */
[----:B------:R0:W0:Y:S01]  /*10840*/  SHFL.DOWN PT, R74, R63, 0x10, 0x1f ;  /* 0x0a001f003f4a7f89 */ /* 0x00002200000e0000 */
[----:B------:R-:W-:Y:S05]  /*10850*/  @P3 BRA `(.L_x_1330) ;  /* 0x0000000000203947 */ /* 0x000fea0003800000 */
[----:B------:R-:W-:Y:S01]  /*10860*/  ISETP.NE.AND P2, PT, R244, RZ, PT ;  /* 0x000000fff400720c */ /* 0x000fe20003f45270 */
[----:B0---4-:R-:W-:Y:S01]  /*10870*/  FADD.FTZ R60, R60, R65 ;  /* 0x000000413c3c7221 */ /* 0x011fe20000010000 */
[----:B--2---:R-:W-:Y:S01]  /*10880*/  FADD.FTZ R61, R61, R66 ;  /* 0x000000423d3d7221 */ /* 0x004fe20000010000 */
[----:B------:R-:W-:Y:S01]  /*10890*/  FADD.FTZ R62, R62, R67 ;  /* 0x000000433e3e7221 */ /* 0x000fe20000010000 */
[----:B------:R-:W-:-:S09]  /*108a0*/  FADD.FTZ R63, R63, R74 ;  /* 0x0000004a3f3f7221 */ /* 0x000fd20000010000 */
[----:B------:R-:W-:-:S04]  /*108b0*/  @!P2 SHF.R.U32.HI R64, RZ, 0x1, R183 ;  /* 0x00000001ff40a819 */ /* 0x000fc800000116b7 */
[----:B------:R-:W-:-:S05]  /*108c0*/  @!P2 LOP3.LUT R64, R64, 0x1f0, RZ, 0xc0, !PT ;  /* 0x000001f04040a812 */ /* 0x000fca00078ec0ff */
[----:B------:R0:W-:Y:S02]  /*108d0*/  @!P2 STS.128 [R64+UR25+0x6310], R60 ;  /* 0x0063103c4000a988 */ /* 0x0001e40008000c19 */
.L_x_1330:
[----:B------:R-:W-:Y:S05]  /*108e0*/  BSYNC.RECONVERGENT B0 ;  /* 0x0000000000007941 */ /* 0x000fea0003800200 */
.L_x_1329:
        /* <DEDUP_REMOVED lines=21> */
[----:B0-2-4-:R-:W0:Y:S01]  /*10a40*/  LDS.128 R64, [UR25+0x6320] ;  /* 0x00632019ff407984 */ /* 0x015e220008000c00 */
[----:B------:R-:W-:-:S03]  /*10a50*/  ULEA UR36, UR8, UR25, 0x3 ;  /* 0x0000001908247291 */ /* 0x000fc6000f8e18ff */
[----:B------:R-:W2:Y:S01]  /*10a60*/  LDS.128 R68, [UR25+0x6330] ;  /* 0x00633019ff447984 */ /* 0x000ea20008000c00 */
[----:B------:R-:W-:-:S03]  /*10a70*/  PLOP3.LUT P2, PT, PT, PT, UP0, 0x80, 0x8 ;  /* 0x000000000008781c */ /* 0x000fc60003f4f008 */
[----:B------:R-:W4:Y:S10]  /*10a80*/  LDS.128 R72, [UR25+0x6340] ;  /* 0x00634019ff487984 */ /* 0x000f340008000c00 */
[----:B------:R-:W5:Y:S04]  /*10a90*/  @P2 LDS.64 R78, [UR36+0xa380] ;  /* 0x00a38024ff4e2984 */ /* 0x000f680008000a00 */
[----:B------:R-:W1:Y:S01]  /*10aa0*/  @P2 LDS.64 R100, [UR36+0x9b80] ;  /* 0x009b8024ff642984 */ /* 0x000e620008000a00 */
[----:B0-----:R-:W-:Y:S01]  /*10ab0*/  FADD.FTZ R77, R66, R62 ;  /* 0x0000003e424d7221 */ /* 0x001fe20000010000 */
[----:B------:R-:W-:Y:S01]  /*10ac0*/  FADD.FTZ R62, R67, R63 ;  /* 0x0000003f433e7221 */ /* 0x000fe20000010000 */
[----:B------:R-:W-:Y:S01]  /*10ad0*/  FADD.FTZ R63, R64, R60 ;  /* 0x0000003c403f7221 */ /* 0x000fe20000010000 */
[----:B------:R-:W-:Y:S01]  /*10ae0*/  FADD.FTZ R60, R65, R61 ;  /* 0x0000003d413c7221 */ /* 0x000fe20000010000 */
[----:B--2---:R-:W-:Y:S01]  /*10af0*/  FADD.FTZ R77, R77, R70 ;  /* 0x000000464d4d7221 */ /* 0x004fe20000010000 */
        /* <DEDUP_REMOVED lines=13> */
.L_x_1332:
[----:B------:R-:W-:Y:S05]  /*10bd0*/  BSYNC.RECONVERGENT B0 ;  /* 0x0000000000007941 */ /* 0x000fea0003800200 */
.L_x_1331:
[----:B------:R-:W-:-:S04]  /*10be0*/  UIADD3 UR8, UPT, UPT, UR8, 0x1, URZ ;  /* 0x0000000108087890 */ /* 0x000fc8000fffe0ff */
[----:B------:R-:W-:-:S09]  /*10bf0*/  UISETP.GE.AND UP0, UPT, UR8, UR47, UPT ;  /* 0x0000002f0800728c */ /* 0x000fd2000bf06270 */
[----:B------:R-:W-:Y:S05]  /*10c00*/  BRA.U !UP0, `(.L_x_1333) ;  /* 0xffffff69080c7547 */ /* 0x000fea000b83ffff */
.L_x_1235:
[----:B----4-:R4:W5:Y:S01]  /*10c10*/  LDL.LU R65, [R1+0x28] ;  /* 0x0000280001417983 */ /* 0x0109620000300800 */
[C---:B------:R-:W-:Y:S01]  /*10c20*/  LOP3.LUT R0, R183.reuse, 0x1f, RZ, 0xc0, !PT ;  /* 0x0000001fb7007812 */ /* 0x040fe200078ec0ff */
[----:B------:R-:W-:Y:S01]  /*10c30*/  ULEA UR8, UR16, 0xfffff800, 0xb ;  /* 0xfffff80010087891 */ /* 0x000fe2000f8e58ff */
[----:B------:R-:W-:Y:S01]  /*10c40*/  SHF.L.U32 R183, R183, 0x4, RZ ;  /* 0x00000004b7b77819 */ /* 0x000fe200000006ff */
[----:B------:R-:W3:Y:S01]  /*10c50*/  LDL.LU R77, [R1+0x24] ;  /* 0x00002400014d7983 */ /* 0x000ee20000300800 */
[----:B------:R-:W-:Y:S01]  /*10c60*/  MOV R4, UR19 ;  /* 0x0000001300047c02 */ /* 0x000fe20008000f00 */
[----:B------:R-:W-:Y:S01]  /*10c70*/  UIADD3 UR9, UPT, UPT, -UR8, UR26, URZ ;  /* 0x0000001a08097290 */ /* 0x000fe2000fffe1ff */
[----:B0-----:R-:W-:Y:S01]  /*10c80*/  LOP3.LUT R2, R0, 0x3e00, R183, 0xf8, !PT ;  /* 0x00003e0000027812 */ /* 0x001fe200078ef8b7 */
[----:B------:R-:W4:Y:S01]  /*10c90*/  LDL.LU R76, [R1+0x20] ;  /* 0x00002000014c7983 */ /* 0x000f220000300800 */
[----:B------:R-:W-:Y:S02]  /*10ca0*/  MOV R5, UR20 ;  /* 0x0000001400057c02 */ /* 0x000fe40008000f00 */
[----:B------:R-:W-:Y:S01]  /*10cb0*/  PRMT R31, RZ, 0x7610, R31 ;  /* 0x00007610ff1f7816 */ /* 0x000fe2000000001f */
[----:B------:R-:W4:Y:S01]  /*10cc0*/  LDL.LU R75, [R1+0x1c] ;  /* 0x00001c00014b7983 */ /* 0x000f220000300800 */
        /* <DEDUP_REMOVED lines=18> */
[C---:B------:R-:W-:Y:S02]  /*10df0*/  ISETP.GE.AND P2, PT, R2.reuse, UR9, PT ;  /* 0x0000000902007c0c */ /* 0x040fe4000bf46270 */
[----:B------:R-:W-:Y:S01]  /*10e00*/  F2FP.F16.F32.PACK_AB R229, R29, R229 ;  /* 0x000000e51de5723e */ /* 0x000fe200000000ff */
[----:B------:R-:W-:Y:S01]  /*10e10*/  IMAD.WIDE.U32 R32, R2, 0x2, R4 ;  /* 0x0000000202207825 */ /* 0x000fe200078e0004 */
[----:B------:R-:W-:Y:S01]  /*10e20*/  ISETP.GE.AND P3, PT, R30, UR9, PT ;  /* 0x000000091e007c0c */ /* 0x000fe2000bf66270 */
[----:B------:R-:W4:Y:S01]  /*10e30*/  LDL.LU R74, [R1+0x18] ;  /* 0x00001800014a7983 */ /* 0x000f220000300800 */
[----:B------:R-:W-:-:S02]  /*10e40*/  ISETP.GE.AND P4, PT, R16, UR9, PT ;  /* 0x0000000910007c0c */ /* 0x000fc4000bf86270 */
[----:B------:R-:W-:Y:S01]  /*10e50*/  F2FP.F16.F32.PACK_AB R23, R23, R24 ;  /* 0x000000181717723e */ /* 0x000fe200000000ff */
[----:B------:R-:W4:Y:S01]  /*10e60*/  LDL.LU R72, [R1+0x14] ;  /* 0x0000140001487983 */ /* 0x000f220000300800 */
[----:B------:R-:W-:Y:S02]  /*10e70*/  ISETP.GE.AND P5, PT, R14, UR9, PT ;  /* 0x000000090e007c0c */ /* 0x000fe4000bfa6270 */
[----:B------:R-:W-:Y:S01]  /*10e80*/  F2FP.F16.F32.PACK_AB R25, R25, R26 ;  /* 0x0000001a1919723e */ /* 0x000fe200000000ff */
[----:B------:R-:W4:Y:S01]  /*10e90*/  LDL.LU R70, [R1+0x10] ;  /* 0x0000100001467983 */ /* 0x000f220000300800 */
[C---:B------:R-:W-:Y:S02]  /*10ea0*/  LOP3.LUT R15, R2.reuse, 0x80, RZ, 0xfc, !PT ;  /* 0x00000080020f7812 */ /* 0x040fe400078efcff */
[----:B------:R-:W-:Y:S01]  /*10eb0*/  F2FP.F16.F32.PACK_AB R21, R21, R22 ;  /* 0x000000161515723e */ /* 0x000fe200000000ff */
[----:B------:R-:W4:Y:S01]  /*10ec0*/  LDL.LU R68, [R1+0xc] ;  /* 0x00000c0001447983 */ /* 0x000f220000300800 */
[----:B------:R-:W-:-:S02]  /*10ed0*/  LOP3.LUT R3, R2, 0xa0, RZ, 0xfc, !PT ;  /* 0x000000a002037812 */ /* 0x000fc400078efcff */
[----:B------:R-:W-:Y:S01]  /*10ee0*/  F2FP.F16.F32.PACK_AB R241, R241, R242 ;  /* 0x000000f2f1f1723e */ /* 0x000fe200000000ff */
[----:B------:R-:W3:Y:S01]  /*10ef0*/  @!P2 LDG.E.U16 R31, desc[UR32][R32.64] ;  /* 0x00000020201fa981 */ /* 0x000ee2000c1e1500 */
[C---:B------:R-:W-:Y:S02]  /*10f00*/  LOP3.LUT R13, R2.reuse, 0xc0, RZ, 0xfc, !PT ;  /* 0x000000c0020d7812 */ /* 0x040fe400078efcff */
[----:B------:R-:W-:Y:S01]  /*10f10*/  F2FP.F16.F32.PACK_AB R20, R19, R20 ;  /* 0x000000141314723e */ /* 0x000fe200000000ff */
[----:B------:R-:W4:Y:S01]  /*10f20*/  @!P3 LDG.E.U16 R34, desc[UR32][R32.64+0x40] ;  /* 0x000040202022b981 */ /* 0x000f22000c1e1500 */
[C---:B------:R-:W-:Y:S02]  /*10f30*/  LOP3.LUT R12, R2.reuse, 0xe0, RZ, 0xfc, !PT ;  /* 0x000000e0020c7812 */ /* 0x040fe400078efcff */
[----:B------:R-:W-:Y:S01]  /*10f40*/  F2FP.F16.F32.PACK_AB R17, R17, R18 ;  /* 0x000000121111723e */ /* 0x000fe200000000ff */
[----:B------:R-:W4:Y:S01]  /*10f50*/  @!P4 LDG.E.U16 R35, desc[UR32][R32.64+0x80] ;  /* 0x000080202023c981 */ /* 0x000f22000c1e1500 */
[C---:B------:R-:W-:Y:S01]  /*10f60*/  LOP3.LUT R11, R2.reuse, 0x100, RZ, 0xfc, !PT ;  /* 0x00000100020b7812 */ /* 0x040fe200078efcff */
[----:B------:R-:W0:Y:S01]  /*10f70*/  S2UR UR30, SR_CTAID.X ;  /* 0x00000000001e79c3 */ /* 0x000e220000002500 */
[----:B------:R-:W-:Y:S01]  /*10f80*/  ISETP.GE.AND P6, PT, R15, UR9, PT ;  /* 0x000000090f007c0c */ /* 0x000fe2000bfc6270 */
[----:B------:R-:W4:Y:S01]  /*10f90*/  @!P5 LDG.E.U16 R36, desc[UR32][R32.64+0xc0] ;  /* 0x0000c0202024d981 */ /* 0x000f22000c1e1500 */
[----:B------:R-:W-:Y:S01]  /*10fa0*/  LOP3.LUT R10, R2, 0x120, RZ, 0xfc, !PT ;  /* 0x00000120020a7812 */ /* 0x000fe200078efcff */
[----:B------:R-:W0:Y:S01]  /*10fb0*/  LDCU.64 UR26, c[0x0][0x4f8] ;  /* 0x00009f00ff1a77ac */ /* 0x000e220008000a00 */
[----:B------:R-:W-:Y:S01]  /*10fc0*/  ISETP.GE.AND P1, PT, R3, UR9, PT ;  /* 0x0000000903007c0c */ /* 0x000fe2000bf26270 */
[----:B--2---:R-:W2:Y:S01]  /*10fd0*/  LDL.LU R66, [R1+0x8] ;  /* 0x0000080001427983 */ /* 0x004ea20000300800 */
[----:B------:R-:W-:Y:S01]  /*10fe0*/  ISETP.GE.AND P2, PT, R13, UR9, PT ;  /* 0x000000090d007c0c */ /* 0x000fe2000bf46270 */
[----:B------:R-:W1:Y:S01]  /*10ff0*/  S2UR UR12, SR_CTAID.Y ;  /* 0x00000000000c79c3 */ /* 0x000e620000002600 */
[----:B------:R-:W-:Y:S01]  /*11000*/  ISETP.GE.AND P3, PT, R12, UR9, PT ;  /* 0x000000090c007c0c */ /* 0x000fe2000bf66270 */
[----:B------:R-:W2:Y:S01]  /*11010*/  LDL.LU R64, [R1+0x4] ;  /* 0x0000040001407983 */ /* 0x000ea20000300800 */
[----:B------:R-:W-:Y:S01]  /*11020*/  ISETP.GE.AND P4, PT, R11, UR9, PT ;  /* 0x000000090b007c0c */ /* 0x000fe2000bf86270 */
[----:B------:R-:W1:Y:S01]  /*11030*/  LDCU.64 UR28, c[0x0][0x500] ;  /* 0x0000a000ff1c77ac */ /* 0x000e620008000a00 */
[----:B------:R-:W-:Y:S01]  /*11040*/  ISETP.GE.AND P5, PT, R10, UR9, PT ;  /* 0x000000090a007c0c */ /* 0x000fe2000bfa6270 */
[----:B------:R-:W2:Y:S01]  /*11050*/  @!P6 LDG.E.U16 R38, desc[UR32][R32.64+0x100] ;  /* 0x000100202026e981 */ /* 0x000ea2000c1e1500 */
[----:B------:R-:W-:-:S02]  /*11060*/  LOP3.LUT R9, R2, 0x140, RZ, 0xfc, !PT ;  /* 0x0000014002097812 */ /* 0x000fc400078efcff */
[C---:B------:R-:W-:Y:S01]  /*11070*/  LOP3.LUT R8, R2.reuse, 0x160, RZ, 0xfc, !PT ;  /* 0x0000016002087812 */ /* 0x040fe200078efcff */
[----:B------:R-:W2:Y:S01]  /*11080*/  @!P1 LDG.E.U16 R41, desc[UR32][R32.64+0x140] ;  /* 0x0001402020299981 */ /* 0x000ea2000c1e1500 */
[C---:B------:R-:W-:Y:S02]  /*11090*/  LOP3.LUT R7, R2.reuse, 0x180, RZ, 0xfc, !PT ;  /* 0x0000018002077812 */ /* 0x040fe400078efcff */
[C---:B------:R-:W-:Y:S01]  /*110a0*/  LOP3.LUT R6, R2.reuse, 0x1a0, RZ, 0xfc, !PT ;  /* 0x000001a002067812 */ /* 0x040fe200078efcff */
[----:B------:R-:W2:Y:S01]  /*110b0*/  @!P2 LDG.E.U16 R44, desc[UR32][R32.64+0x180] ;  /* 0x00018020202ca981 */ /* 0x000ea2000c1e1500 */
[C---:B------:R-:W-:Y:S02]  /*110c0*/  LOP3.LUT R5, R2.reuse, 0x1c0, RZ, 0xfc, !PT ;  /* 0x000001c002057812 */ /* 0x040fe400078efcff */
[----:B------:R-:W-:Y:S01]  /*110d0*/  ISETP.GE.AND P6, PT, R9, UR9, PT ;  /* 0x0000000909007c0c */ /* 0x000fe2000bfc6270 */
[----:B------:R-:W2:Y:S01]  /*110e0*/  @!P3 LDG.E.U16 R47, desc[UR32][R32.64+0x1c0] ;  /* 0x0001c020202fb981 */ /* 0x000ea2000c1e1500 */
[----:B------:R-:W-:-:S02]  /*110f0*/  LOP3.LUT R4, R2, 0x1e0, RZ, 0xfc, !PT ;  /* 0x000001e002047812 */ /* 0x000fc400078efcff */
[----:B------:R-:W-:Y:S01]  /*11100*/  ISETP.GE.AND P1, PT, R8, UR9, PT ;  /* 0x0000000908007c0c */ /* 0x000fe2000bf26270 */
[----:B------:R-:W2:Y:S01]  /*11110*/  @!P4 LDG.E.U16 R50, desc[UR32][R32.64+0x200] ;  /* 0x000200202032c981 */ /* 0x000ea2000c1e1500 */
[----:B------:R-:W-:Y:S02]  /*11120*/  ISETP.GE.AND P2, PT, R7, UR9, PT ;  /* 0x0000000907007c0c */ /* 0x000fe4000bf46270 */
[----:B------:R-:W-:Y:S01]  /*11130*/  ISETP.GE.AND P3, PT, R6, UR9, PT ;  /* 0x0000000906007c0c */ /* 0x000fe2000bf66270 */
[----:B------:R-:W2:Y:S01]  /*11140*/  @!P5 LDG.E.U16 R53, desc[UR32][R32.64+0x240] ;  /* 0x000240202035d981 */ /* 0x000ea2000c1e1500 */
[----:B------:R-:W-:Y:S02]  /*11150*/  ISETP.GE.AND P4, PT, R5, UR9, PT ;  /* 0x0000000905007c0c */ /* 0x000fe4000bf86270 */
[----:B------:R-:W-:Y:S01]  /*11160*/  ISETP.GE.AND P5, PT, R4, UR9, PT ;  /* 0x0000000904007c0c */ /* 0x000fe2000bfa6270 */
[----:B------:R-:W2:Y:S04]  /*11170*/  LDL.LU R62, [R1] ;  /* 0x00000000013e7983 */ /* 0x000ea80000300800 */
[----:B------:R-:W2:Y:S04]  /*11180*/  @!P6 LDG.E.U16 R59, desc[UR32][R32.64+0x280] ;  /* 0x00028020203be981 */ /* 0x000ea8000c1e1500 */
[----:B------:R-:W2:Y:S04]  /*11190*/  @!P1 LDG.E.U16 R56, desc[UR32][R32.64+0x2c0] ;  /* 0x0002c02020389981 */ /* 0x000ea8000c1e1500 */
[----:B------:R-:W2:Y:S04]  /*111a0*/  @!P2 LDG.E.U16 R61, desc[UR32][R32.64+0x300] ;  /* 0x00030020203da981 */ /* 0x000ea8000c1e1500 */
[----:B------:R-:W2:Y:S04]  /*111b0*/  @!P3 LDG.E.U16 R60, desc[UR32][R32.64+0x340] ;  /* 0x00034020203cb981 */ /* 0x000ea8000c1e1500 */
[----:B------:R-:W2:Y:S04]  /*111c0*/  @!P4 LDG.E.U16 R63, desc[UR32][R32.64+0x380] ;  /* 0x00038020203fc981 */ /* 0x000ea8000c1e1500 */
[----:B-----5:R-:W5:Y:S04]  /*111d0*/  @!P5 LDG.E.U16 R65, desc[UR32][R32.64+0x3c0] ;  /* 0x0003c0202041d981 */ /* 0x020f68000c1e1500 */
[----:B---3--:R-:W-:Y:S04]  /*111e0*/  STS.U16 [R77], R31 ;  /* 0x0000001f4d007388 */ /* 0x008fe80000000400 */
[----:B----4-:R-:W-:Y:S04]  /*111f0*/  STS.U16 [R76+0x40], R34 ;  /* 0x000040224c007388 */ /* 0x010fe80000000400 */
[----:B------:R-:W-:Y:S04]  /*11200*/  STS.U16 [R75+0x80], R35 ;  /* 0x000080234b007388 */ /* 0x000fe80000000400 */
[----:B------:R-:W-:Y:S04]  /*11210*/  STS.U16 [R74+0xc0], R36 ;  /* 0x0000c0244a007388 */ /* 0x000fe80000000400 */
[----:B--2---:R-:W-:Y:S04]  /*11220*/  STS.U16 [R72+0x100], R38 ;  /* 0x0001002648007388 */ /* 0x004fe80000000400 */
        /* <DEDUP_REMOVED lines=10> */
[----:B-----5:R-:W-:Y:S01]  /*112d0*/  STS.U16 [R245+0x3c0], R65 ;  /* 0x0003c041f5007388 */ /* 0x020fe20000000400 */
[----:B------:R-:W-:-:S03]  /*112e0*/  NOP ;  /* 0x0000000000007918 */ /* 0x000fc60000000000 */
[----:B------:R-:W3:Y:S04]  /*112f0*/  LDS.U16 R31, [R98] ;  /* 0x00000000621f7984 */ /* 0x000ee80000000400 */
[----:B------:R-:W4:Y:S04]  /*11300*/  LDS.U16 R32, [R98+0x2] ;  /* 0x0000020062207984 */ /* 0x000f280000000400 */
[----:B------:R-:W5:Y:S04]  /*11310*/  LDS.U16 R33, [R98+0x4] ;  /* 0x0000040062217984 */ /* 0x000f680000000400 */
[----:B------:R-:W0:Y:S04]  /*11320*/  LDS.U16 R34, [R98+0x6] ;  /* 0x0000060062227984 */ /* 0x000e280000000400 */
[----:B------:R-:W-:Y:S04]  /*11330*/  @!P5 STL [R1+0x28], R65 ;  /* 0x000028410100d387 */ /* 0x000fe80000100800 */
[----:B------:R-:W-:Y:S04]  /*11340*/  LDS.U16 R35, [R98+0x10] ;  /* 0x0000100062237984 */ /* 0x000fe80000000400 */
[----:B--2---:R-:W2:Y:S04]  /*11350*/  LDL.LU R56, [R1+0x2c] ;  /* 0x00002c0001387983 */ /* 0x004ea80000300800 */
[----:B------:R-:W-:Y:S01]  /*11360*/  LDS.U16 R29, [R98+0x1e] ;  /* 0x00001e00621d7984 */ /* 0x000fe20000000400 */
[----:B---3--:R-:W-:-:S05]  /*11370*/  HADD2.F32 R31, -RZ, R31.H0_H0 ;  /* 0x2000001fff1f7230 */ /* 0x008fca0000004100 */
[----:B------:R-:W-:Y:S01]  /*11380*/  FADD.FTZ R36, R31, UR7 ;  /* 0x000000071f247e21 */ /* 0x000fe20008010000 */
[----:B----4-:R-:W-:Y:S01]  /*11390*/  HADD2.F32 R32, -RZ, R32.H0_H0 ;  /* 0x20000020ff207230 */ /* 0x010fe20000004100 */
[----:B------:R-:W3:Y:S01]  /*113a0*/  LDS.U16 R31, [R98+0x8] ;  /* 0x00000800621f7984 */ /* 0x000ee20000000400 */
[----:B-----5:R-:W-:Y:S02]  /*113b0*/  HADD2.F32 R33, -RZ, R33.H0_H0 ;  /* 0x20000021ff217230 */ /* 0x020fe40000004100 */
[----:B------:R-:W-:Y:S01]  /*113c0*/  FSETP.GTU.FTZ.AND P5, PT, R36, 20, PT ;  /* 0x41a000002400780b */ /* 0x000fe20003fbc000 */
[----:B------:R-:W-:Y:S02]  /*113d0*/  FADD.FTZ R41, R32, UR7 ;  /* 0x0000000720297e21 */ /* 0x000fe40008010000 */
[----:B------:R-:W-:Y:S01]  /*113e0*/  FADD.FTZ R44, R33, UR7 ;  /* 0x00000007212c7e21 */ /* 0x000fe20008010000 */
[----:B------:R-:W-:Y:S04]  /*113f0*/  LDS.U16 R32, [R98+0xa] ;  /* 0x00000a0062207984 */ /* 0x000fe80000000400 */
[----:B------:R-:W4:Y:S01]  /*11400*/  LDS.U16 R33, [R98+0xc] ;  /* 0x00000c0062217984 */ /* 0x000f220000000400 */
[----:B------:R-:W-:Y:S01]  /*11410*/  FSETP.GTU.FTZ.AND P6, PT, R41, 20, PT ;  /* 0x41a000002900780b */ /* 0x000fe20003fdc000 */
[----:B0-----:R-:W-:-:S03]  /*11420*/  HADD2.F32 R34, -RZ, R34.H0_H0 ;  /* 0x20000022ff227230 */ /* 0x001fc60000004100 */
[----:B------:R-:W-:-:S04]  /*11430*/  @!P5 FMUL.FTZ R36, R36, -1.4426950216293334961 ;  /* 0xbfb8aa3b2424d820 */ /* 0x000fc80000410000 */
[----:B------:R0:W5:Y:S01]  /*11440*/  @!P5 MUFU.EX2 R38, R36 ;  /* 0x000000240026d308 */ /* 0x0001620000000800 */
[----:B------:R-:W-:Y:S01]  /*11450*/  FADD.FTZ R47, R34, UR7 ;  /* 0x00000007222f7e21 */ /* 0x000fe20008010000 */
[C---:B------:R-:W-:Y:S01]  /*11460*/  FSETP.GTU.FTZ.AND P1, PT, R44.reuse, 20, PT ;  /* 0x41a000002c00780b */ /* 0x040fe20003f3c000 */
[----:B------:R-:W1:Y:S02]  /*11470*/  LDS.U16 R34, [R98+0xe] ;  /* 0x00000e0062227984 */ /* 0x000e640000000400 */
[----:B------:R-:W-:Y:S01]  /*11480*/  @!P6 FMUL.FTZ R41, R41, -1.4426950216293334961 ;  /* 0xbfb8aa3b2929e820 */ /* 0x000fe20000410000 */
[----:B------:R-:W-:Y:S01]  /*11490*/  FSETP.GTU.FTZ.AND P2, PT, R47, 20, PT ;  /* 0x41a000002f00780b */ /* 0x000fe20003f5c000 */
[----:B0-----:R-:W0:Y:S04]  /*114a0*/  LDS.U16 R36, [R98+0x12] ;  /* 0x0000120062247984 */ /* 0x001e280000000400 */
[----:B------:R-:W4:Y:S04]  /*114b0*/  @!P6 MUFU.EX2 R41, R41 ;  /* 0x000000290029e308 */ /* 0x000f280000000800 */
[----:B------:R-:W-:Y:S01]  /*114c0*/  @!P1 FMUL.FTZ R44, R44, -1.4426950216293334961 ;  /* 0xbfb8aa3b2c2c9820 */ /* 0x000fe20000410000 */
[----:B-----5:R-:W-:-:S03]  /*114d0*/  @!P5 FADD.FTZ R38, R38, 1 ;  /* 0x3f8000002626d421 */ /* 0x020fc60000010000 */
[----:B------:R-:W-:Y:S02]  /*114e0*/  @!P2 FMUL.FTZ R47, R47, -1.4426950216293334961 ;  /* 0xbfb8aa3b2f2fa820 */ /* 0x000fe40000410000 */
[----:B------:R-:W-:Y:S01]  /*114f0*/  @!P1 MUFU.EX2 R44, R44 ;  /* 0x0000002c002c9308 */ /* 0x000fe20000000800 */
[----:B---3--:R-:W-:-:S07]  /*11500*/  HADD2.F32 R31, -RZ, R31.H0_H0 ;  /* 0x2000001fff1f7230 */ /* 0x008fce0000004100 */
[----:B------:R-:W3:Y:S01]  /*11510*/  @!P5 MUFU.RCP R38, R38 ;  /* 0x000000260026d308 */ /* 0x000ee20000001000 */
[----:B----4-:R-:W-:Y:S01]  /*11520*/  @!P6 FADD.FTZ R41, R41, 1 ;  /* 0x3f8000002929e421 */ /* 0x010fe20000010000 */
[----:B------:R-:W-:Y:S02]  /*11530*/  HADD2.F32 R33, -RZ, R33.H0_H0 ;  /* 0x20000021ff217230 */ /* 0x000fe40000004100 */
[----:B------:R-:W-:-:S04]  /*11540*/  FADD.FTZ R31, R31, UR7 ;  /* 0x000000071f1f7e21 */ /* 0x000fc80008010000 */
[----:B------:R-:W4:Y:S01]  /*11550*/  @!P2 MUFU.EX2 R47, R47 ;  /* 0x0000002f002fa308 */ /* 0x000f220000000800 */
[----:B------:R-:W-:Y:S01]  /*11560*/  HADD2.F32 R32, -RZ, R32.H0_H0 ;  /* 0x20000020ff207230 */ /* 0x000fe20000004100 */
[----:B------:R-:W-:-:S06]  /*11570*/  FSETP.GTU.FTZ.AND P3, PT, R31, 20, PT ;  /* 0x41a000001f00780b */ /* 0x000fcc0003f7c000 */
[----:B------:R5:W0:Y:S01]  /*11580*/  @!P6 MUFU.RCP R50, R41 ;  /* 0x000000290032e308 */ /* 0x000a220000001000 */
[----:B------:R-:W-:Y:S01]  /*11590*/  FADD.FTZ R32, R32, UR7 ;  /* 0x0000000720207e21 */ /* 0x000fe20008010000 */
[----:B---3--:R-:W-:Y:S01]  /*115a0*/  @!P5 FMUL.FTZ R37, R37, R38 ;  /* 0x000000262525d220 */ /* 0x008fe20000410000 */
[----:B------:R-:W-:Y:S01]  /*115b0*/  @!P1 FADD.FTZ R44, R44, 1 ;  /* 0x3f8000002c2c9421 */ /* 0x000fe20000010000 */
[----:B-----5:R-:W-:Y:S02]  /*115c0*/  FADD.FTZ R41, R33, UR7 ;  /* 0x0000000721297e21 */ /* 0x020fe40008010000 */
[----:B------:R-:W-:Y:S01]  /*115d0*/  FSETP.GTU.FTZ.AND P4, PT, R32, 20, PT ;  /* 0x41a000002000780b */ /* 0x000fe20003f9c000 */
[----:B----4-:R-:W-:Y:S02]  /*115e0*/  @!P2 FADD.FTZ R47, R47, 1 ;  /* 0x3f8000002f2fa421 */ /* 0x010fe40000010000 */
[----:B------:R-:W-:Y:S01]  /*115f0*/  FSETP.GTU.FTZ.AND P5, PT, R41, 20, PT ;  /* 0x41a000002900780b */ /* 0x000fe20003fbc000 */
[----:B------:R3:W4:Y:S01]  /*11600*/  @!P1 MUFU.RCP R53, R44 ;  /* 0x0000002c00359308 */ /* 0x0007220000001000 */
[----:B-1----:R-:W-:-:S02]  /*11610*/  HADD2.F32 R34, -RZ, R34.H0_H0 ;  /* 0x20000022ff227230 */ /* 0x002fc40000004100 */
[----:B------:R-:W-:Y:S01]  /*11620*/  @!P3 FMUL.FTZ R31, R31, -1.4426950216293334961 ;  /* 0xbfb8aa3b1f1fb820 */ /* 0x000fe20000410000 */
[----:B------:R-:W-:-:S04]  /*11630*/  HADD2.F32 R35, -RZ, R35.H0_H0 ;  /* 0x20000023ff237230 */ /* 0x000fc80000004100 */
[----:B------:R-:W1:Y:S01]  /*11640*/  @!P2 MUFU.RCP R47, R47 ;  /* 0x0000002f002fa308 */ /* 0x000e620000001000 */
[----:B------:R-:W-:Y:S01]  /*11650*/  FADD.FTZ R38, R34, UR7 ;  /* 0x0000000722267e21 */ /* 0x000fe20008010000 */
[----:B------:R-:W-:Y:S02]  /*11660*/  @!P4 FMUL.FTZ R32, R32, -1.4426950216293334961 ;  /* 0xbfb8aa3b2020c820 */ /* 0x000fe40000410000 */
[----:B------:R-:W-:Y:S01]  /*11670*/  @!P5 FMUL.FTZ R34, R41, -1.4426950216293334961 ;  /* 0xbfb8aa3b2922d820 */ /* 0x000fe20000410000 */
[----:B0-----:R-:W-:-:S03]  /*11680*/  HADD2.F32 R36, -RZ, R36.H0_H0 ;  /* 0x20000024ff247230 */ /* 0x001fc60000004100 */
[----:B------:R-:W0:Y:S01]  /*11690*/  @!P3 MUFU.EX2 R31, R31 ;  /* 0x0000001f001fb308 */ /* 0x000e220000000800 */
[----:B---3--:R-:W-:Y:S01]  /*116a0*/  FADD.FTZ R44, R35, UR7 ;  /* 0x00000007232c7e21 */ /* 0x008fe20008010000 */
[----:B------:R-:W-:Y:S01]  /*116b0*/  @!P6 FMUL.FTZ R39, R39, R50 ;  /* 0x000000322727e220 */ /* 0x000fe20000410000 */
[----:B----4-:R-:W-:Y:S01]  /*116c0*/  @!P1 FMUL.FTZ R40, R40, R53 ;  /* 0x0000003528289220 */ /* 0x010fe20000410000 */
[----:B------:R-:W-:-:S04]  /*116d0*/  FADD.FTZ R50, R36, UR7 ;  /* 0x0000000724327e21 */ /* 0x000fc80008010000 */
[----:B------:R0:W3:Y:S01]  /*116e0*/  @!P4 MUFU.EX2 R33, R32 ;  /* 0x000000200021c308 */ /* 0x0000e20000000800 */
[----:B------:R-:W-:-:S07]  /*116f0*/  FSETP.GTU.FTZ.AND P1, PT, R44, 20, PT ;  /* 0x41a000002c00780b */ /* 0x000fce0003f3c000 */
[----:B------:R-:W4:Y:S01]  /*11700*/  @!P5 MUFU.EX2 R34, R34 ;  /* 0x000000220022d308 */ /* 0x000f220000000800 */
[----:B------:R-:W-:Y:S01]  /*11710*/  FSETP.GTU.FTZ.AND P6, PT, R38, 20, PT ;  /* 0x41a000002600780b */ /* 0x000fe20003fdc000 */
[----:B-1----:R-:W-:Y:S01]  /*11720*/  @!P2 FMUL.FTZ R42, R42, R47 ;  /* 0x0000002f2a2aa220 */ /* 0x002fe20000410000 */
[----:B------:R-:W-:Y:S01]  /*11730*/  FSETP.GTU.FTZ.AND P2, PT, R50, 20, PT ;  /* 0x41a000003200780b */ /* 0x000fe20003f5c000 */
[----:B0-----:R-:W-:Y:S02]  /*11740*/  @!P3 FADD.FTZ R32, R31, 1 ;  /* 0x3f8000001f20b421 */ /* 0x001fe40000010000 */
[----:B------:R-:W-:Y:S01]  /*11750*/  @!P1 FMUL.FTZ R36, R44, -1.4426950216293334961 ;  /* 0xbfb8aa3b2c249820 */ /* 0x000fe20000410000 */
[----:B------:R-:W-:Y:S01]  /*11760*/  LDS.U16 R31, [R98+0x14] ;  /* 0x00001400621f7984 */ /* 0x000fe20000000400 */
[----:B------:R0:W-:Y:S01]  /*11770*/  @!P3 MUFU.RCP R44, R32 ;  /* 0x00000020002cb308 */ /* 0x0001e20000001000 */
[----:B---3--:R-:W-:-:S05]  /*11780*/  @!P4 FADD.FTZ R33, R33, 1 ;  /* 0x3f8000002121c421 */ /* 0x008fca0000010000 */
[----:B------:R-:W-:Y:S01]  /*11790*/  @!P6 FMUL.FTZ R35, R38, -1.4426950216293334961 ;  /* 0xbfb8aa3b2623e820 */ /* 0x000fe20000410000 */
[----:B----4-:R-:W-:Y:S01]  /*117a0*/  @!P5 FADD.FTZ R34, R34, 1 ;  /* 0x3f8000002222d421 */ /* 0x010fe20000010000 */
[----:B0-----:R-:W0:Y:S01]  /*117b0*/  LDS.U16 R32, [R98+0x16] ;  /* 0x0000160062207984 */ /* 0x001e220000000400 */
[----:B------:R-:W-:Y:S02]  /*117c0*/  @!P2 FMUL.FTZ R38, R50, -1.4426950216293334961 ;  /* 0xbfb8aa3b3226a820 */ /* 0x000fe40000410000 */
[----:B------:R1:W-:Y:S08]  /*117d0*/  @!P5 MUFU.RCP R41, R34 ;  /* 0x000000220029d308 */ /* 0x0003f00000001000 */
[----:B------:R3:W-:Y:S01]  /*117e0*/  @!P4 MUFU.RCP R50, R33 ;  /* 0x000000210032c308 */ /* 0x0007e20000001000 */
[----:B-1----:R-:W-:-:S02]  /*117f0*/  F2FP.F16.F32.PACK_AB R34, R27, R28 ;  /* 0x0000001c1b22723e */ /* 0x002fc400000000ff */
[----:B------:R-:W1:Y:S04]  /*11800*/  LDS.U16 R27, [R98+0x1a] ;  /* 0x00001a00621b7984 */ /* 0x000e680000000400 */
[----:B------:R-:W-:Y:S04]  /*11810*/  LDS.U16 R28, [R98+0x1c] ;  /* 0x00001c00621c7984 */ /* 0x000fe80000000400 */
[----:B---3--:R-:W3:Y:S01]  /*11820*/  LDS.U16 R33, [R98+0x18] ;  /* 0x0000180062217984 */ /* 0x008ee20000000400 */
[----:B------:R-:W4:Y:S01]  /*11830*/  @!P6 MUFU.EX2 R35, R35 ;  /* 0x000000230023e308 */ /* 0x000f220000000800 */
[----:B------:R-:W-:Y:S07]  /*11840*/  BAR.SYNC.DEFER_BLOCKING 0x0 ;  /* 0x0000000000007b1d */ /* 0x000fee0000010000 */
[----:B------:R-:W5:Y:S08]  /*11850*/  @!P2 MUFU.EX2 R38, R38 ;  /* 0x000000260026a308 */ /* 0x000f700000000800 */
[----:B------:R-:W1:Y:S01]  /*11860*/  @!P1 MUFU.EX2 R36, R36 ;  /* 0x0000002400249308 */ /* 0x000e620000000800 */
[----:B----4-:R-:W-:Y:S01]  /*11870*/  @!P6 FADD.FTZ R35, R35, 1 ;  /* 0x3f8000002323e421 */ /* 0x010fe20000010000 */
[----:B-----5:R-:W-:-:S06]  /*11880*/  @!P2 FADD.FTZ R38, R38, 1 ;  /* 0x3f8000002626a421 */ /* 0x020fcc0000010000 */
[----:B------:R-:W4:Y:S01]  /*11890*/  @!P6 MUFU.RCP R35, R35 ;  /* 0x000000230023e308 */ /* 0x000f220000001000 */
[----:B0-----:R-:W-:Y:S02]  /*118a0*/  HADD2.F32 R32, -RZ, R32.H0_H0 ;  /* 0x20000020ff207230 */ /* 0x001fe40000004100 */
[----:B-1----:R-:W-:-:S05]  /*118b0*/  @!P1 FADD.FTZ R36, R36, 1 ;  /* 0x3f80000024249421 */ /* 0x002fca0000010000 */
[----:B------:R-:W0:Y:S01]  /*118c0*/  @!P2 MUFU.RCP R38, R38 ;  /* 0x000000260026a308 */ /* 0x000e220000001000 */
[----:B------:R-:W-:Y:S02]  /*118d0*/  HADD2.F32 R31, -RZ, R31.H0_H0 ;  /* 0x2000001fff1f7230 */ /* 0x000fe40000004100 */
[----:B------:R-:W-:Y:S01]  /*118e0*/  FADD.FTZ R32, R32, UR7 ;  /* 0x0000000720207e21 */ /* 0x000fe20008010000 */
[----:B------:R-:W-:Y:S02]  /*118f0*/  HADD2.F32 R27, -RZ, R27.H0_H0 ;  /* 0x2000001bff1b7230 */ /* 0x000fe40000004100 */
[----:B---3--:R-:W-:Y:S02]  /*11900*/  HADD2.F32 R33, -RZ, R33.H0_H0 ;  /* 0x20000021ff217230 */ /* 0x008fe40000004100 */
[----:B------:R-:W-:Y:S01]  /*11910*/  HADD2.F32 R29, -RZ, R29.H0_H0 ;  /* 0x2000001dff1d7230 */ /* 0x000fe20000004100 */
[----:B------:R-:W1:Y:S01]  /*11920*/  @!P1 MUFU.RCP R36, R36 ;  /* 0x0000002400249308 */ /* 0x000e620000001000 */
[----:B------:R-:W-:Y:S01]  /*11930*/  @!P3 FMUL.FTZ R43, R43, R44 ;  /* 0x0000002c2b2bb220 */ /* 0x000fe20000410000 */
[----:B------:R-:W-:Y:S01]  /*11940*/  FADD.FTZ R31, R31, UR7 ;  /* 0x000000071f1f7e21 */ /* 0x000fe20008010000 */
[----:B------:R-:W-:Y:S01]  /*11950*/  FADD.FTZ R33, R33, UR7 ;  /* 0x0000000721217e21 */ /* 0x000fe20008010000 */
[----:B------:R-:W-:Y:S01]  /*11960*/  FADD.FTZ R27, R27, UR7 ;  /* 0x000000071b1b7e21 */ /* 0x000fe20008010000 */
[----:B------:R-:W-:Y:S01]  /*11970*/  FADD.FTZ R29, R29, UR7 ;  /* 0x000000071d1d7e21 */ /* 0x000fe20008010000 */
[----:B------:R-:W-:Y:S01]  /*11980*/  FSETP.GTU.FTZ.AND P3, PT, R32, 20, PT ;  /* 0x41a000002000780b */ /* 0x000fe20003f7c000 */
[----:B------:R-:W-:Y:S01]  /*11990*/  @!P4 FMUL.FTZ R45, R45, R50 ;  /* 0x000000322d2dc220 */ /* 0x000fe20000410000 */
[----:B------:R-:W-:Y:S01]  /*119a0*/  @!P5 FMUL.FTZ R46, R46, R41 ;  /* 0x000000292e2ed220 */ /* 0x000fe20000410000 */
[----:B----4-:R-:W-:Y:S01]  /*119b0*/  @!P6 FMUL.FTZ R48, R48, R35 ;  /* 0x000000233030e220 */ /* 0x010fe20000410000 */
[----:B0-----:R-:W-:Y:S01]  /*119c0*/  @!P2 FMUL.FTZ R51, R51, R38 ;  /* 0x000000263333a220 */ /* 0x001fe20000410000 */
[----:B------:R-:W-:-:S02]  /*119d0*/  FSETP.GTU.FTZ.AND P6, PT, R31, 20, PT ;  /* 0x41a000001f00780b */ /* 0x000fc40003fdc000 */
[----:B------:R-:W-:Y:S02]  /*119e0*/  FSETP.GTU.FTZ.AND P2, PT, R33, 20, PT ;  /* 0x41a000002100780b */ /* 0x000fe40003f5c000 */
[----:B------:R-:W-:Y:S02]  /*119f0*/  FSETP.GTU.FTZ.AND P5, PT, R27, 20, PT ;  /* 0x41a000001b00780b */ /* 0x000fe40003fbc000 */
[----:B------:R-:W-:Y:S02]  /*11a00*/  FSETP.GTU.FTZ.AND P4, PT, R29, 20, PT ;  /* 0x41a000001d00780b */ /* 0x000fe40003f9c000 */
[----:B------:R-:W-:Y:S01]  /*11a10*/  PRMT R24, R23, 0x7632, R24 ;  /* 0x0000763217187816 */ /* 0x000fe20000000018 */
[----:B-1----:R-:W-:Y:S01]  /*11a20*/  @!P1 FMUL.FTZ R49, R49, R36 ;  /* 0x0000002431319220 */ /* 0x002fe20000410000 */
[----:B------:R-:W-:Y:S01]  /*11a30*/  PRMT R38, R25, 0x7632, R38 ;  /* 0x0000763219267816 */ /* 0x000fe20000000026 */
[----:B------:R0:W-:Y:S01]  /*11a40*/  STS.U16 [R98+0xc], R25 ;  /* 0x00000c1962007388 */ /* 0x0001e20000000400 */
[----:B------:R-:W-:-:S02]  /*11a50*/  PRMT R22, R21, 0x7632, R22 ;  /* 0x0000763215167816 */ /* 0x000fc40000000016 */
[----:B------:R-:W-:Y:S01]  /*11a60*/  PRMT R35, R241, 0x7632, R35 ;  /* 0x00007632f1237816 */ /* 0x000fe20000000023 */
[----:B------:R1:W-:Y:S01]  /*11a70*/  STS.U16 [R98+0x10], R23 ;  /* 0x0000101762007388 */ /* 0x0003e20000000400 */
[----:B------:R-:W-:Y:S02]  /*11a80*/  PRMT R36, R229, 0x7632, R36 ;  /* 0x00007632e5247816 */ /* 0x000fe40000000024 */
[----:B------:R-:W-:Y:S01]  /*11a90*/  PRMT R26, R34, 0x7632, R26 ;  /* 0x00007632221a7816 */ /* 0x000fe2000000001a */
[----:B------:R3:W-:Y:S01]  /*11aa0*/  STS.U16 [R98+0x12], R24 ;  /* 0x0000121862007388 */ /* 0x0007e20000000400 */
[----:B0-----:R-:W-:-:S03]  /*11ab0*/  PRMT R25, R17, 0x7632, R25 ;  /* 0x0000763211197816 */ /* 0x001fc60000000019 */
[----:B------:R0:W-:Y:S01]  /*11ac0*/  STS.U16 [R98+0x14], R21 ;  /* 0x0000141562007388 */ /* 0x0001e20000000400 */
[C---:B-1----:R-:W-:Y:S01]  /*11ad0*/  PRMT R23, R20.reuse, 0x7610, R23 ;  /* 0x0000761014177816 */ /* 0x042fe20000000017 */
[----:B------:R-:W-:Y:S01]  /*11ae0*/  HADD2.F32 R28, -RZ, R28.H0_H0 ;  /* 0x2000001cff1c7230 */ /* 0x000fe20000004100 */
[----:B---3--:R-:W-:Y:S01]  /*11af0*/  PRMT R24, R20, 0x7632, R24 ;  /* 0x0000763214187816 */ /* 0x008fe20000000018 */
[----:B------:R-:W-:Y:S01]  /*11b00*/  @!P3 FMUL.FTZ R20, R32, -1.4426950216293334961 ;  /* 0xbfb8aa3b2014b820 */ /* 0x000fe20000410000 */
[----:B0-----:R-:W-:Y:S02]  /*11b10*/  PRMT R21, R17, 0x7610, R21 ;  /* 0x0000761011157816 */ /* 0x001fe40000000015 */
[----:B------:R-:W-:Y:S01]  /*11b20*/  MOV R32, UR9 ;  /* 0x0000000900207c02 */ /* 0x000fe20008000f00 */
[----:B------:R-:W-:Y:S01]  /*11b30*/  STS.U16 [R98], R241 ;  /* 0x000000f162007388 */ /* 0x000fe20000000400 */
[----:B------:R-:W-:Y:S01]  /*11b40*/  @!P6 FMUL.FTZ R19, R31, -1.4426950216293334961 ;  /* 0xbfb8aa3b1f13e820 */ /* 0x000fe20000410000 */
[----:B------:R-:W-:Y:S01]  /*11b50*/  @!P2 FMUL.FTZ R17, R33, -1.4426950216293334961 ;  /* 0xbfb8aa3b2111a820 */ /* 0x000fe20000410000 */
[----:B------:R-:W-:Y:S01]  /*11b60*/  @!P5 FMUL.FTZ R18, R27, -1.4426950216293334961 ;  /* 0xbfb8aa3b1b12d820 */ /* 0x000fe20000410000 */
[----:B------:R-:W-:Y:S01]  /*11b70*/  STS.U16 [R98+0x2], R35 ;  /* 0x0000022362007388 */ /* 0x000fe20000000400 */
[----:B------:R-:W-:-:S03]  /*11b80*/  FADD.FTZ R28, R28, UR7 ;  /* 0x000000071c1c7e21 */ /* 0x000fc60008010000 */
        /* <DEDUP_REMOVED lines=8> */
[----:B0-----:R-:W-:-:S03]  /*11c10*/  @!P4 FMUL.FTZ R22, R29, -1.4426950216293334961 ;  /* 0xbfb8aa3b1d16c820 */ /* 0x001fc60000410000 */
        /* <DEDUP_REMOVED lines=21> */
[----:B------:R-:W-:-:S05]  /*11d70*/  FSETP.GTU.FTZ.AND P1, PT, R28, 20, PT ;  /* 0x41a000001c00780b */ /* 0x000fca0003f3c000 */
[----:B------:R-:W1:Y:S08]  /*11d80*/  @!P6 MUFU.EX2 R19, R19 ;  /* 0x000000130013e308 */ /* 0x000e700000000800 */
[----:B0-----:R-:W-:Y:S01]  /*11d90*/  @!P1 FMUL.FTZ R21, R28, -1.4426950216293334961 ;  /* 0xbfb8aa3b1c159820 */ /* 0x001fe20000410000 */
[----:B------:R-:W-:Y:S08]  /*11da0*/  @!P3 MUFU.EX2 R20, R20 ;  /* 0x000000140014b308 */ /* 0x000ff00000000800 */
[----:B------:R-:W0:Y:S01]  /*11db0*/  @!P1 MUFU.EX2 R21, R21 ;  /* 0x0000001500159308 */ /* 0x000e220000000800 */
[----:B------:R-:W3:Y:S01]  /*11dc0*/  LDS R71, [UR25+0x1080] ;  /* 0x00108019ff477984 */ /* 0x000ee20008000800 */
[----:B-1----:R-:W-:-:S06]  /*11dd0*/  @!P6 FADD.FTZ R19, R19, 1 ;  /* 0x3f8000001313e421 */ /* 0x002fcc0000010000 */
[----:B------:R-:W1:Y:S01]  /*11de0*/  @!P2 MUFU.EX2 R17, R17 ;  /* 0x000000110011a308 */ /* 0x000e620000000800 */
[----:B------:R-:W-:Y:S02]  /*11df0*/  UMOV UR9, URZ ;  /* 0x000000ff00097c82 */ /* 0x000fe40008000000 */
[----:B------:R-:W-:-:S05]  /*11e00*/  UIMAD.WIDE.U32 UR14, UR30, UR26, UR8 ;  /* 0x0000001a1e0e72a5 */ /* 0x000fca000f8e0008 */
[----:B------:R-:W4:Y:S01]  /*11e10*/  @!P6 MUFU.RCP R19, R19 ;  /* 0x000000130013e308 */ /* 0x000f220000001000 */
[----:B------:R-:W-:Y:S01]  /*11e20*/  UIMAD UR15, UR30, UR27, UR15 ;  /* 0x0000001b1e0f72a4 */ /* 0x000fe2000f8e020f */
[----:B0-----:R-:W-:Y:S01]  /*11e30*/  @!P1 FADD.FTZ R21, R21, 1 ;  /* 0x3f80000015159421 */ /* 0x001fe20000010000 */
[----:B------:R-:W0:Y:S05]  /*11e40*/  LDCU.64 UR26, c[0x0][0x550] ;  /* 0x0000aa00ff1a77ac */ /* 0x000e2a0008000a00 */
[----:B------:R-:W5:Y:S01]  /*11e50*/  @!P5 MUFU.EX2 R18, R18 ;  /* 0x000000120012d308 */ /* 0x000f620000000800 */
[----:B------:R-:W-:Y:S01]  /*11e60*/  @!P3 FADD.FTZ R20, R20, 1 ;  /* 0x3f8000001414b421 */ /* 0x000fe20000010000 */
[----:B-1----:R-:W-:-:S06]  /*11e70*/  @!P2 FADD.FTZ R17, R17, 1 ;  /* 0x3f8000001111a421 */ /* 0x002fcc0000010000 */
[----:B------:R-:W1:Y:S01]  /*11e80*/  @!P4 MUFU.EX2 R22, R22 ;  /* 0x000000160016c308 */ /* 0x000e620000000800 */
[----:B------:R-:W-:Y:S02]  /*11e90*/  UIMAD UR13, UR12, UR29, URZ ;  /* 0x0000001d0c0d72a4 */ /* 0x000fe4000f8e02ff */
[----:B------:R-:W-:-:S05]  /*11ea0*/  UIMAD.WIDE.U32 UR14, UR12, UR28, UR14 ;  /* 0x0000001c0c0e72a5 */ /* 0x000fca000f8e000e */
[----:B------:R2:W0:Y:S01]  /*11eb0*/  @!P3 MUFU.RCP R73, R20 ;  /* 0x000000140049b308 */ /* 0x0004220000001000 */
[----:B----4-:R-:W-:-:S07]  /*11ec0*/  @!P6 FMUL.FTZ R52, R52, R19 ;  /* 0x000000133434e220 */ /* 0x010fce0000410000 */
[----:B------:R-:W4:Y:S08]  /*11ed0*/  @!P2 MUFU.RCP R24, R17 ;  /* 0x000000110018a308 */ /* 0x000f300000001000 */
[----:B------:R-:W3:Y:S01]  /*11ee0*/  @!P1 MUFU.RCP R21, R21 ;  /* 0x0000001500159308 */ /* 0x000ee20000001000 */
[----:B-----5:R-:W-:Y:S01]  /*11ef0*/  @!P5 FADD.FTZ R18, R18, 1 ;  /* 0x3f8000001212d421 */ /* 0x020fe20000010000 */
[----:B--2---:R-:W-:-:S02]  /*11f00*/  MOV R20, UR13 ;  /* 0x0000000d00147c02 */ /* 0x004fc40008000f00 */
[----:B------:R-:W-:Y:S01]  /*11f10*/  IADD3 R19, P6, PT, R2, UR14, RZ ;  /* 0x0000000e02137c10 */ /* 0x000fe2000ffde0ff */
[----:B-1----:R-:W-:-:S03]  /*11f20*/  @!P4 FADD.FTZ R22, R22, 1 ;  /* 0x3f8000001616c421 */ /* 0x002fc60000010000 */
[----:B------:R1:W2:Y:S01]  /*11f30*/  @!P5 MUFU.RCP R26, R18 ;  /* 0x00000012001ad308 */ /* 0x0002a20000001000 */
[----:B------:R-:W-:Y:S01]  /*11f40*/  IADD3.X R20, PT, PT, R20, UR15, RZ, P6, !PT ;  /* 0x0000000f14147c10 */ /* 0x000fe2000b7fe4ff */
[----:B0-----:R-:W-:Y:S01]  /*11f50*/  @!P3 FMUL.FTZ R54, R54, R73 ;  /* 0x000000493636b220 */ /* 0x001fe20000410000 */
[----:B----4-:R-:W-:Y:S01]  /*11f60*/  @!P2 FMUL.FTZ R55, R55, R24 ;  /* 0x000000183737a220 */ /* 0x010fe20000410000 */
[----:B---3--:R-:W-:Y:S01]  /*11f70*/  ISETP.GE.AND P2, PT, R2, R71, PT ;  /* 0x000000470200720c */ /* 0x008fe20003f46270 */
[----:B------:R-:W0:Y:S03]  /*11f80*/  LDCU.64 UR14, c[0x0][0x518] ;  /* 0x0000a300ff0e77ac */ /* 0x000e260008000a00 */
[----:B------:R-:W3:Y:S01]  /*11f90*/  @!P4 MUFU.RCP R17, R22 ;  /* 0x000000160011c308 */ /* 0x000ee20000001000 */
[----:B-1----:R-:W-:Y:S01]  /*11fa0*/  LEA R18, P6, R19, UR26, 0x1 ;  /* 0x0000001a13127c11 */ /* 0x002fe2000f8c08ff */
[----:B------:R-:W-:Y:S01]  /*11fb0*/  @!P1 FMUL.FTZ R58, R58, R21 ;  /* 0x000000153a3a9220 */ /* 0x000fe20000410000 */
[----:B------:R-:W-:-:S02]  /*11fc0*/  ISETP.GE.AND P3, PT, R30, R71, PT ;  /* 0x000000471e00720c */ /* 0x000fc40003f66270 */
[----:B------:R-:W-:Y:S01]  /*11fd0*/  LEA.HI.X R19, R19, UR27, R20, 0x1, P6 ;  /* 0x0000001b13137c11 */ /* 0x000fe2000b0f0c14 */
[----:B------:R-:W1:Y:S01]  /*11fe0*/  LDCU.64 UR26, c[0x0][0x520] ;  /* 0x0000a400ff1a77ac */ /* 0x000e620008000a00 */
[-C--:B------:R-:W-:Y:S02]  /*11ff0*/  ISETP.GE.AND P6, PT, R16, R71.reuse, PT ;  /* 0x000000471000720c */ /* 0x080fe40003fc6270 */
[-C--:B------:R-:W-:Y:S01]  /*12000*/  ISETP.GE.AND P1, PT, R14, R71.reuse, PT ;  /* 0x000000470e00720c */ /* 0x080fe20003f26270 */
[----:B--2---:R-:W-:Y:S01]  /*12010*/  @!P5 FMUL.FTZ R57, R57, R26 ;  /* 0x0000001a3939d220 */ /* 0x004fe20000410000 */
[----:B------:R-:W-:Y:S01]  /*12020*/  @!P2 STG.E.U16 desc[UR32][R18.64], R23 ;  /* 0x000000171200a986 */ /* 0x000fe2000c101520 */
[-C--:B------:R-:W-:Y:S02]  /*12030*/  ISETP.GE.AND P2, PT, R15, R71.reuse, PT ;  /* 0x000000470f00720c */ /* 0x080fe40003f46270 */
[----:B------:R-:W-:Y:S02]  /*12040*/  ISETP.GE.AND P5, PT, R12, R71, PT ;  /* 0x000000470c00720c */ /* 0x000fe40003fa6270 */
[----:B------:R-:W-:Y:S01]  /*12050*/  @!P3 STG.E.U16 desc[UR32][R18.64+0x40], R25 ;  /* 0x000040191200b986 */ /* 0x000fe2000c101520 */
[----:B---3--:R-:W-:Y:S01]  /*12060*/  @!P4 FMUL.FTZ R80, R80, R17 ;  /* 0x000000115050c220 */ /* 0x008fe20000410000 */
        /* <DEDUP_REMOVED lines=82> */
[----:B--2---:R-:W-:Y:S01]  /*12590*/  FADD.FTZ R18, R37, R56 ;  /* 0x0000003825127221 */ /* 0x004fe20000010000 */
[----:B0-----:R-:W-:-:S04]  /*125a0*/  UIMAD.WIDE.U32 UR8, UR30, UR14, UR8 ;  /* 0x0000000e1e0872a5 */ /* 0x001fc8000f8e0008 */
[----:B------:R-:W0:Y:S01]  /*125b0*/  LDS R61, [UR25+0x1080] ;  /* 0x00108019ff3d7984 */ /* 0x000e220008000800 */
[----:B------:R-:W-:Y:S01]  /*125c0*/  FADD.FTZ R39, R18, R39 ;  /* 0x0000002712277221 */ /* 0x000fe20000010000 */
[----:B------:R-:W-:Y:S01]  /*125d0*/  UIMAD UR9, UR30, UR15, UR9 ;  /* 0x0000000f1e0972a4 */ /* 0x000fe2000f8e0209 */
[----:B------:R-:W2:Y:S02]  /*125e0*/  LDCU.64 UR14, c[0x0][0x560] ;  /* 0x0000ac00ff0e77ac */ /* 0x000ea40008000a00 */
[----:B------:R-:W-:-:S04]  /*125f0*/  FADD.FTZ R39, R39, R40 ;  /* 0x0000002827277221 */ /* 0x000fc80000010000 */
[----:B------:R-:W-:Y:S01]  /*12600*/  FADD.FTZ R42, R39, R42 ;  /* 0x0000002a272a7221 */ /* 0x000fe20000010000 */
[----:B-1----:R-:W-:-:S03]  /*12610*/  UIMAD.WIDE.U32 UR8, UR12, UR26, UR8 ;  /* 0x0000001a0c0872a5 */ /* 0x002fc6000f8e0008 */
[----:B------:R-:W-:Y:S01]  /*12620*/  FADD.FTZ R42, R42, R43 ;  /* 0x0000002b2a2a7221 */ /* 0x000fe20000010000 */
[----:B------:R-:W-:-:S03]  /*12630*/  UIMAD UR9, UR12, UR27, UR9 ;  /* 0x0000001b0c0972a4 */ /* 0x000fc6000f8e0209 */
[----:B------:R-:W-:Y:S01]  /*12640*/  FADD.FTZ R45, R42, R45 ;  /* 0x0000002d2a2d7221 */ /* 0x000fe20000010000 */
[----:B------:R-:W-:-:S03]  /*12650*/  IADD3 R19, P0, PT, R2, UR8, RZ ;  /* 0x0000000802137c10 */ /* 0x000fc6000ff1e0ff */
[----:B------:R-:W-:Y:S01]  /*12660*/  FADD.FTZ R45, R45, R46 ;  /* 0x0000002e2d2d7221 */ /* 0x000fe20000010000 */
[----:B---3--:R-:W-:Y:S02]  /*12670*/  IADD3.X R20, PT, PT, RZ, UR9, RZ, P0, !PT ;  /* 0x00000009ff147c10 */ /* 0x008fe400087fe4ff */
[----:B--2---:R-:W-:Y:S01]  /*12680*/  LEA R18, P3, R19, UR14, 0x1 ;  /* 0x0000000e13127c11 */ /* 0x004fe2000f8608ff */
[----:B------:R-:W-:-:S03]  /*12690*/  FADD.FTZ R48, R45, R48 ;  /* 0x000000302d307221 */ /* 0x000fc60000010000 */
[----:B------:R-:W-:Y:S01]  /*126a0*/  LEA.HI.X R19, R19, UR15, R20, 0x1, P3 ;  /* 0x0000000f13137c11 */ /* 0x000fe200098f0c14 */
[----:B------:R-:W-:Y:S01]  /*126b0*/  FADD.FTZ R48, R48, R49 ;  /* 0x0000003130307221 */ /* 0x000fe20000010000 */
[-C--:B0-----:R-:W-:Y:S02]  /*126c0*/  ISETP.GE.AND P2, PT, R2, R61.reuse, PT ;  /* 0x0000003d0200720c */ /* 0x081fe40003f46270 */
        /* <DEDUP_REMOVED lines=51> */
.L_x_1201:
        /* <DEDUP_REMOVED lines=45> */
.L_x_1336:
[----:B------:R-:W-:Y:S05]  /*12cd0*/  BSYNC.RECONVERGENT B0 ;  /* 0x0000000000007941 */ /* 0x000fea0003800200 */
.L_x_1335:
        /* <DEDUP_REMOVED lines=43> */
.L_x_1338:
[----:B------:R-:W-:Y:S05]  /*12f90*/  BSYNC.RECONVERGENT B0 ;  /* 0x0000000000007941 */ /* 0x000fea0003800200 */
.L_x_1337:
        /* <DEDUP_REMOVED lines=15> */
.L_x_1340:
        /* <DEDUP_REMOVED lines=32> */
.L_x_1339:
[----:B------:R-:W-:Y:S05]  /*13290*/  EXIT ;  /* 0x000000000000794d */ /* 0x000fea0003800000 */
.L_x_1240:
[----:B------:R-:W-:Y:S01]  /*132a0*/  HFMA2 R191, -RZ, RZ, 0, 5.9604644775390625e-08 ;  /* 0x00000001ffbf7431 */ /* 0x000fe200000001ff */
[----:B------:R-:W-:Y:S02]  /*132b0*/  MOV R190, R73 ;  /* 0x0000004900be7202 */ /* 0x000fe40000000f00 */
[----:B------:R-:W-:Y:S02]  /*132c0*/  MOV R192, RZ ;  /* 0x000000ff00c07202 */ /* 0x000fe40000000f00 */
[----:B------:R-:W-:-:S07]  /*132d0*/  MOV R235, 0xffffffff ;  /* 0xffffffff00eb7802 */ /* 0x000fce0000000f00 */
[----:B01---5:R-:W-:Y:S05]  /*132e0*/  WARPSYNC.COLLECTIVE R235, `(.L_x_1341) ;  /* 0x00000000eb087348 */ /* 0x023fea0003c00000 */
[----:B------:R2:W3:Y:S02]  /*132f0*/  SHFL.UP P6, R187, R190, R191, R192 ;  /* 0x040000bfbebb7389 */ /* 0x0004e400000c00c0 */
[----:B0123-5:R-:W-:Y:S05]  /*13300*/  ENDCOLLECTIVE ;  /* 0x000000000000791b */ /* 0x02ffea0003800000 */
.L_x_1341:
[----:B------:R-:W-:Y:S02]  /*13310*/  MOV R190, R72 ;  /* 0x0000004800be7202 */ /* 0x000fe40000000f00 */
[----:B------:R-:W-:-:S07]  /*13320*/  MOV R184, R187 ;  /* 0x000000bb00b87202 */ /* 0x000fce0000000f00 */
[----:B------:R-:W-:Y:S05]  /*13330*/  WARPSYNC.COLLECTIVE R235, `(.L_x_1342) ;  /* 0x00000000eb087348 */ /* 0x000fea0003c00000 */
[----:B------:R0:W1:Y:S02]  /*13340*/  SHFL.UP P6, R187, R190, R191, R192 ;  /* 0x040000bfbebb7389 */ /* 0x00006400000c00c0 */
[----:B01----:R-:W-:Y:S05]  /*13350*/  ENDCOLLECTIVE ;  /* 0x000000000000791b */ /* 0x003fea0003800000 */
.L_x_1342:
[----:B------:R-:W-:Y:S02]  /*13360*/  MOV R190, R74 ;  /* 0x0000004a00be7202 */ /* 0x000fe40000000f00 */
[----:B------:R-:W-:-:S07]  /*13370*/  MOV R185, R187 ;  /* 0x000000bb00b97202 */ /* 0x000fce0000000f00 */
[----:B------:R-:W-:Y:S05]  /*13380*/  WARPSYNC.COLLECTIVE R235, `(.L_x_1343) ;  /* 0x00000000eb087348 */ /* 0x000fea0003c00000 */
[----:B------:R0:W1:Y:S02]  /*13390*/  SHFL.UP P6, R187, R190, R191, R192 ;  /* 0x040000bfbebb7389 */ /* 0x00006400000c00c0 */
[----:B01----:R-:W-:Y:S05]  /*133a0*/  ENDCOLLECTIVE ;  /* 0x000000000000791b */ /* 0x003fea0003800000 */
.L_x_1343:
[----:B------:R-:W-:Y:S02]  /*133b0*/  MOV R190, R75 ;  /* 0x0000004b00be7202 */ /* 0x000fe40000000f00 */
[----:B------:R-:W-:-:S07]  /*133c0*/  MOV R186, R187 ;  /* 0x000000bb00ba7202 */ /* 0x000fce0000000f00 */
[----:B------:R-:W-:Y:S05]  /*133d0*/  WARPSYNC.COLLECTIVE R235, `(.L_x_1344) ;  /* 0x00000000eb087348 */ /* 0x000fea0003c00000 */
[----:B------:R0:W1:Y:S02]  /*133e0*/  SHFL.UP P6, R187, R190, R191, R192 ;  /* 0x040000bfbebb7389 */ /* 0x00006400000c00c0 */
[----:B01----:R-:W-:Y:S05]  /*133f0*/  ENDCOLLECTIVE ;  /* 0x000000000000791b */ /* 0x003fea0003800000 */
.L_x_1344:
[----:B------:R-:W-:Y:S02]  /*13400*/  HFMA2 R191, -RZ, RZ, 0, 1.1920928955078125e-07 ;  /* 0x00000002ffbf7431 */ /* 0x000fe400000001ff */
[-C--:B------:R-:W-:Y:S01]  /*13410*/  FMUL.FTZ R188, R72, R187.reuse ;  /* 0x000000bb48bc7220 */ /* 0x080fe20000410000 */
[----:B------:R-:W-:-:S03]  /*13420*/  FMUL.FTZ R189, R73, R187 ;  /* 0x000000bb49bd7220 */ /* 0x000fc60000410000 */
[CC--:B------:R-:W-:Y:S01]  /*13430*/  FFMA.FTZ R187, R73.reuse, R186.reuse, -R188 ;  /* 0x000000ba49bb7223 */ /* 0x0c0fe200000108bc */
[C---:B------:R-:W-:Y:S01]  /*13440*/  FFMA.FTZ R188, R72.reuse, R186, R189 ;  /* 0x000000ba48bc7223 */ /* 0x040fe200000100bd */
[-C--:B------:R-:W-:Y:S01]  /*13450*/  FMUL.FTZ R186, R72, R185.reuse ;  /* 0x000000b948ba7220 */ /* 0x080fe20000410000 */
[----:B------:R-:W-:Y:S01]  /*13460*/  FMUL.FTZ R185, R73, R185 ;  /* 0x000000b949b97220 */ /* 0x000fe20000410000 */
[----:B------:R-:W-:Y:S01]  /*13470*/  @P5 FADD.FTZ R74, R74, R187 ;  /* 0x000000bb4a4a5221 */ /* 0x000fe20000010000 */
[----:B------:R-:W-:Y:S01]  /*13480*/  @P5 FADD.FTZ R75, R75, R188 ;  /* 0x000000bc4b4b5221 */ /* 0x000fe20000010000 */
[-C--:B------:R-:W-:Y:S01]  /*13490*/  @P5 FFMA.FTZ R73, R73, R184.reuse, -R186 ;  /* 0x000000b849495223 */ /* 0x080fe200000108ba */
[----:B------:R-:W-:-:S04]  /*134a0*/  @P5 FFMA.FTZ R72, R72, R184, R185 ;  /* 0x000000b848485223 */ /* 0x000fc800000100b9 */
[----:B------:R-:W-:-:S07]  /*134b0*/  MOV R190, R73 ;  /* 0x0000004900be7202 */ /* 0x000fce0000000f00 */
[----:B------:R-:W-:Y:S05]  /*134c0*/  WARPSYNC.COLLECTIVE R235, `(.L_x_1345) ;  /* 0x00000000eb087348 */ /* 0x000fea0003c00000 */
[----:B------:R0:W1:Y:S02]  /*134d0*/  SHFL.UP P6, R187, R190, R191, R192 ;  /* 0x040000bfbebb7389 */ /* 0x00006400000c00c0 */
[----:B01----:R-:W-:Y:S05]  /*134e0*/  ENDCOLLECTIVE ;  /* 0x000000000000791b */ /* 0x003fea0003800000 */
.L_x_1345:
[----:B------:R-:W-:Y:S02]  /*134f0*/  MOV R190, R72 ;  /* 0x0000004800be7202 */ /* 0x000fe40000000f00 */
[----:B------:R-:W-:-:S07]  /*13500*/  MOV R184, R187 ;  /* 0x000000bb00b87202 */ /* 0x000fce0000000f00 */
[----:B------:R-:W-:Y:S05]  /*13510*/  WARPSYNC.COLLECTIVE R235, `(.L_x_1346) ;  /* 0x00000000eb087348 */ /* 0x000fea0003c00000 */
[----:B------:R0:W1:Y:S02]  /*13520*/  SHFL.UP P6, R187, R190, R191, R192 ;  /* 0x040000bfbebb7389 */ /* 0x00006400000c00c0 */
[----:B01----:R-:W-:Y:S05]  /*13530*/  ENDCOLLECTIVE ;  /* 0x000000000000791b */ /* 0x003fea0003800000 */
.L_x_1346:
[----:B------:R-:W-:Y:S02]  /*13540*/  MOV R190, R74 ;  /* 0x0000004a00be7202 */ /* 0x000fe40000000f00 */
[----:B------:R-:W-:-:S07]  /*13550*/  MOV R185, R187 ;  /* 0x000000bb00b97202 */ /* 0x000fce0000000f00 */
[----:B------:R-:W-:Y:S05]  /*13560*/  WARPSYNC.COLLECTIVE R235, `(.L_x_1347) ;  /* 0x00000000eb087348 */ /* 0x000fea0003c00000 */
[----:B------:R0:W1:Y:S02]  /*13570*/  SHFL.UP P6, R187, R190, R191, R192 ;  /* 0x040000bfbebb7389 */ /* 0x00006400000c00c0 */
[----:B01----:R-:W-:Y:S05]  /*13580*/  ENDCOLLECTIVE ;  /* 0x000000000000791b */ /* 0x003fea0003800000 */
.L_x_1347:
[----:B------:R-:W-:Y:S02]  /*13590*/  MOV R190, R75 ;  /* 0x0000004b00be7202 */ /* 0x000fe40000000f00 */
[----:B------:R-:W-:-:S07]  /*135a0*/  MOV R186, R187 ;  /* 0x000000bb00ba7202 */ /* 0x000fce0000000f00 */
[----:B------:R-:W-:Y:S05]  /*135b0*/  WARPSYNC.COLLECTIVE R235, `(.L_x_1348) ;  /* 0x00000000eb087348 */ /* 0x000fea0003c00000 */
[----:B------:R0:W1:Y:S02]  /*135c0*/  SHFL.UP P6, R187, R190, R191, R192 ;  /* 0x040000bfbebb7389 */ /* 0x00006400000c00c0 */
[----:B01----:R-:W-:Y:S05]  /*135d0*/  ENDCOLLECTIVE ;  /* 0x000000000000791b */ /* 0x003fea0003800000 */
.L_x_1348:
[----:B------:R-:W-:Y:S02]  /*135e0*/  HFMA2 R191, -RZ, RZ, 0, 2.384185791015625e-07 ;  /* 0x00000004ffbf7431 */ /* 0x000fe400000001ff */
        /* <DEDUP_REMOVED lines=14> */
.L_x_1349:
[----:B------:R-:W-:Y:S02]  /*136d0*/  MOV R190, R72 ;  /* 0x0000004800be7202 */ /* 0x000fe40000000f00 */
[----:B------:R-:W-:-:S07]  /*136e0*/  MOV R184, R187 ;  /* 0x000000bb00b87202 */ /* 0x000fce0000000f00 */
[----:B------:R-:W-:Y:S05]  /*136f0*/  WARPSYNC.COLLECTIVE R235, `(.L_x_1350) ;  /* 0x00000000eb087348 */ /* 0x000fea0003c00000 */
[----:B------:R0:W1:Y:S02]  /*13700*/  SHFL.UP P6, R187, R190, R191, R192 ;  /* 0x040000bfbebb7389 */ /* 0x00006400000c00c0 */
[----:B01----:R-:W-:Y:S05]  /*13710*/  ENDCOLLECTIVE ;  /* 0x000000000000791b */ /* 0x003fea0003800000 */
.L_x_1350:
[----:B------:R-:W-:Y:S02]  /*13720*/  MOV R190, R74 ;  /* 0x0000004a00be7202 */ /* 0x000fe40000000f00 */
[----:B------:R-:W-:-:S07]  /*13730*/  MOV R185, R187 ;  /* 0x000000bb00b97202 */ /* 0x000fce0000000f00 */
[----:B------:R-:W-:Y:S05]  /*13740*/  WARPSYNC.COLLECTIVE R235, `(.L_x_1351) ;  /* 0x00000000eb087348 */ /* 0x000fea0003c00000 */
[----:B------:R0:W1:Y:S02]  /*13750*/  SHFL.UP P6, R187, R190, R191, R192 ;  /* 0x040000bfbebb7389 */ /* 0x00006400000c00c0 */
[----:B01----:R-:W-:Y:S05]  /*13760*/  ENDCOLLECTIVE ;  /* 0x000000000000791b */ /* 0x003fea0003800000 */
.L_x_1351:
[----:B------:R-:W-:Y:S02]  /*13770*/  MOV R190, R75 ;  /* 0x0000004b00be7202 */ /* 0x000fe40000000f00 */
[----:B------:R-:W-:-:S07]  /*13780*/  MOV R186, R187 ;  /* 0x000000bb00ba7202 */ /* 0x000fce0000000f00 */
[----:B------:R-:W-:Y:S05]  /*13790*/  WARPSYNC.COLLECTIVE R235, `(.L_x_1352) ;  /* 0x00000000eb087348 */ /* 0x000fea0003c00000 */
[----:B------:R0:W1:Y:S02]  /*137a0*/  SHFL.UP P6, R187, R190, R191, R192 ;  /* 0x040000bfbebb7389 */ /* 0x00006400000c00c0 */
[----:B01----:R-:W-:Y:S05]  /*137b0*/  ENDCOLLECTIVE ;  /* 0x000000000000791b */ /* 0x003fea0003800000 */
.L_x_1352:
[----:B------:R-:W-:Y:S02]  /*137c0*/  HFMA2 R191, -RZ, RZ, 0, 4.76837158203125e-07 ;  /* 0x00000008ffbf7431 */ /* 0x000fe400000001ff */
        /* <DEDUP_REMOVED lines=14> */
.L_x_1353:
[----:B------:R-:W-:Y:S02]  /*138b0*/  MOV R190, R72 ;  /* 0x0000004800be7202 */ /* 0x000fe40000000f00 */
[----:B------:R-:W-:-:S07]  /*138c0*/  MOV R184, R187 ;  /* 0x000000bb00b87202 */ /* 0x000fce0000000f00 */
[----:B------:R-:W-:Y:S05]  /*138d0*/  WARPSYNC.COLLECTIVE R235, `(.L_x_1354) ;  /* 0x00000000eb087348 */ /* 0x000fea0003c00000 */
[----:B------:R0:W1:Y:S02]  /*138e0*/  SHFL.UP P6, R187, R190, R191, R192 ;  /* 0x040000bfbebb7389 */ /* 0x00006400000c00c0 */
[----:B01----:R-:W-:Y:S05]  /*138f0*/  ENDCOLLECTIVE ;  /* 0x000000000000791b */ /* 0x003fea0003800000 */
.L_x_1354:
[----:B------:R-:W-:Y:S02]  /*13900*/  MOV R190, R74 ;  /* 0x0000004a00be7202 */ /* 0x000fe40000000f00 */
[----:B------:R-:W-:-:S07]  /*13910*/  MOV R185, R187 ;  /* 0x000000bb00b97202 */ /* 0x000fce0000000f00 */
[----:B------:R-:W-:Y:S05]  /*13920*/  WARPSYNC.COLLECTIVE R235, `(.L_x_1355) ;  /* 0x00000000eb087348 */ /* 0x000fea0003c00000 */
[----:B------:R0:W1:Y:S02]  /*13930*/  SHFL.UP P6, R187, R190, R191, R192 ;  /* 0x040000bfbebb7389 */ /* 0x00006400000c00c0 */
[----:B01----:R-:W-:Y:S05]  /*13940*/  ENDCOLLECTIVE ;  /* 0x000000000000791b */ /* 0x003fea0003800000 */
.L_x_1355:
[----:B------:R-:W-:Y:S02]  /*13950*/  MOV R190, R75 ;  /* 0x0000004b00be7202 */ /* 0x000fe40000000f00 */
[----:B------:R-:W-:-:S07]  /*13960*/  MOV R186, R187 ;  /* 0x000000bb00ba7202 */ /* 0x000fce0000000f00 */
[----:B------:R-:W-:Y:S05]  /*13970*/  WARPSYNC.COLLECTIVE R235, `(.L_x_1356) ;  /* 0x00000000eb087348 */ /* 0x000fea0003c00000 */
[----:B------:R0:W1:Y:S02]  /*13980*/  SHFL.UP P6, R187, R190, R191, R192 ;  /* 0x040000bfbebb7389 */ /* 0x00006400000c00c0 */
[----:B01----:R-:W-:Y:S05]  /*13990*/  ENDCOLLECTIVE ;  /* 0x000000000000791b */ /* 0x003fea0003800000 */
.L_x_1356:
[----:B------:R-:W-:Y:S02]  /*139a0*/  HFMA2 R191, -RZ, RZ, 0, 9.5367431640625e-07 ;  /* 0x00000010ffbf7431 */ /* 0x000fe400000001ff */
        /* <DEDUP_REMOVED lines=14> */
.L_x_1357:
[----:B------:R-:W-:Y:S02]  /*13a90*/  MOV R190, R72 ;  /* 0x0000004800be7202 */ /* 0x000fe40000000f00 */
[----:B------:R-:W-:-:S07]  /*13aa0*/  MOV R184, R187 ;  /* 0x000000bb00b87202 */ /* 0x000fce0000000f00 */
[----:B------:R-:W-:Y:S05]  /*13ab0*/  WARPSYNC.COLLECTIVE R235, `(.L_x_1358) ;  /* 0x00000000eb087348 */ /* 0x000fea0003c00000 */
[----:B------:R0:W1:Y:S02]  /*13ac0*/  SHFL.UP P6, R187, R190, R191, R192 ;  /* 0x040000bfbebb7389 */ /* 0x00006400000c00c0 */
[----:B01----:R-:W-:Y:S05]  /*13ad0*/  ENDCOLLECTIVE ;  /* 0x000000000000791b */ /* 0x003fea0003800000 */
.L_x_1358:
[----:B------:R-:W-:Y:S02]  /*13ae0*/  MOV R190, R74 ;  /* 0x0000004a00be7202 */ /* 0x000fe40000000f00 */
[----:B------:R-:W-:-:S07]  /*13af0*/  MOV R185, R187 ;  /* 0x000000bb00b97202 */ /* 0x000fce0000000f00 */
[----:B------:R-:W-:Y:S05]  /*13b00*/  WARPSYNC.COLLECTIVE R235, `(.L_x_1359) ;  /* 0x00000000eb087348 */ /* 0x000fea0003c00000 */
[----:B------:R0:W1:Y:S02]  /*13b10*/  SHFL.UP P6, R187, R190, R191, R192 ;  /* 0x040000bfbebb7389 */ /* 0x00006400000c00c0 */
[----:B01----:R-:W-:Y:S05]  /*13b20*/  ENDCOLLECTIVE ;  /* 0x000000000000791b */ /* 0x003fea0003800000 */
.L_x_1359:
[----:B------:R-:W-:Y:S02]  /*13b30*/  MOV R190, R75 ;  /* 0x0000004b00be7202 */ /* 0x000fe40000000f00 */
[----:B------:R-:W-:-:S07]  /*13b40*/  MOV R186, R187 ;  /* 0x000000bb00ba7202 */ /* 0x000fce0000000f00 */
[----:B------:R-:W-:Y:S05]  /*13b50*/  WARPSYNC.COLLECTIVE R235, `(.L_x_1360) ;  /* 0x00000000eb087348 */ /* 0x000fea0003c00000 */
[----:B------:R0:W1:Y:S02]  /*13b60*/  SHFL.UP P6, R187, R190, R191, R192 ;  /* 0x040000bfbebb7389 */ /* 0x00006400000c00c0 */
[----:B01----:R-:W-:Y:S05]  /*13b70*/  ENDCOLLECTIVE ;  /* 0x000000000000791b */ /* 0x003fea0003800000 */
.L_x_1360:
[----:B------:R-:W-:Y:S05]  /*13b80*/  BRA `(.L_x_1361) ;  /* 0xffffff6c00387947 */ /* 0x000fea000383ffff */
.L_x_1241:
        /* <DEDUP_REMOVED lines=8> */
.L_x_1363:
[----:B------:R-:W-:Y:S05]  /*13c10*/  BSYNC B0 ;  /* 0x0000000000007941 */ /* 0x000fea0003800000 */
.L_x_1362:
[----:B------:R-:W-:Y:S05]  /*13c20*/  BRA `(.L_x_1364) ;  /* 0xffffff6c00447947 */ /* 0x000fea000383ffff */
.L_x_1242:
        /* <DEDUP_REMOVED lines=8> */
.L_x_1366:
[----:B------:R-:W-:Y:S05]  /*13cb0*/  BSYNC B0 ;  /* 0x0000000000007941 */ /* 0x000fea0003800000 */
.L_x_1365:
[----:B------:R-:W-:Y:S05]  /*13cc0*/  BRA `(.L_x_1367) ;  /* 0xffffff6c00247947 */ /* 0x000fea000383ffff */
.L_x_1243:
        /* <DEDUP_REMOVED lines=8> */
.L_x_1369:
[----:B------:R-:W-:Y:S05]  /*13d50*/  BSYNC B0 ;  /* 0x0000000000007941 */ /* 0x000fea0003800000 */
.L_x_1368:
[----:B------:R-:W-:Y:S05]  /*13d60*/  BRA `(.L_x_1370) ;  /* 0xffffff6c00047947 */ /* 0x000fea000383ffff */
.L_x_1244:
        /* <DEDUP_REMOVED lines=8> */
.L_x_1372:
[----:B------:R-:W-:Y:S05]  /*13df0*/  BSYNC B0 ;  /* 0x0000000000007941 */ /* 0x000fea0003800000 */
.L_x_1371:
[----:B------:R-:W-:Y:S05]  /*13e00*/  BRA `(.L_x_1373) ;  /* 0xffffff6800e47947 */ /* 0x000fea000383ffff */
.L_x_1245:
        /* <DEDUP_REMOVED lines=8> */
.L_x_1375:
[----:B------:R-:W-:Y:S05]  /*13e90*/  BSYNC B0 ;  /* 0x0000000000007941 */ /* 0x000fea0003800000 */
.L_x_1374:
        /* <DEDUP_REMOVED lines=10> */
.L_x_1376:
[----:B------:R-:W-:Y:S02]  /*13f40*/  MOV R232, 0x1f ;  /* 0x0000001f00e87802 */ /* 0x000fe40000000f00 */
[----:B------:R-:W-:Y:S02]  /*13f50*/  MOV R190, R74 ;  /* 0x0000004a00be7202 */ /* 0x000fe40000000f00 */
[----:B------:R-:W-:-:S07]  /*13f60*/  MOV R185, R187 ;  /* 0x000000bb00b97202 */ /* 0x000fce0000000f00 */
[----:B------:R-:W-:Y:S05]  /*13f70*/  WARPSYNC.COLLECTIVE R235, `(.L_x_1377) ;  /* 0x00000000eb087348 */ /* 0x000fea0003c00000 */
[----:B------:R0:W1:Y:S02]  /*13f80*/  SHFL.UP P6, R187, R190, R191, R192 ;  /* 0x040000bfbebb7389 */ /* 0x00006400000c00c0 */
[----:B01----:R-:W-:Y:S05]  /*13f90*/  ENDCOLLECTIVE ;  /* 0x000000000000791b */ /* 0x003fea0003800000 */
.L_x_1377:
[----:B------:R-:W-:Y:S02]  /*13fa0*/  MOV R190, R75 ;  /* 0x0000004b00be7202 */ /* 0x000fe40000000f00 */
[----:B------:R-:W-:-:S07]  /*13fb0*/  MOV R74, R187 ;  /* 0x000000bb004a7202 */ /* 0x000fce0000000f00 */
[----:B------:R-:W-:Y:S05]  /*13fc0*/  WARPSYNC.COLLECTIVE R235, `(.L_x_1378) ;  /* 0x00000000eb087348 */ /* 0x000fea0003c00000 */
[----:B------:R0:W1:Y:S02]  /*13fd0*/  SHFL.UP P6, R187, R190, R191, R192 ;  /* 0x040000bfbebb7389 */ /* 0x00006400000c00c0 */
[----:B01----:R-:W-:Y:S05]  /*13fe0*/  ENDCOLLECTIVE ;  /* 0x000000000000791b */ /* 0x003fea0003800000 */
.L_x_1378:
[----:B------:R-:W-:Y:S05]  /*13ff0*/  WARPSYNC.COLLECTIVE R235, `(.L_x_1379) ;  /* 0x00000000eb087348 */ /* 0x000fea0003c00000 */
[----:B------:R0:W1:Y:S02]  /*14000*/  SHFL.IDX P3, R236, R234, R233, R232 ;  /* 0x000000e9eaec7389 */ /* 0x00006400000600e8 */
[----:B01----:R-:W-:Y:S05]  /*14010*/  ENDCOLLECTIVE ;  /* 0x000000000000791b */ /* 0x003fea0003800000 */
.L_x_1379:
[----:B------:R-:W-:Y:S02]  /*14020*/  MOV R234, R77 ;  /* 0x0000004d00ea7202 */ /* 0x000fe40000000f00 */
[----:B------:R-:W-:Y:S02]  /*14030*/  MOV R75, R187 ;  /* 0x000000bb004b7202 */ /* 0x000fe40000000f00 */
[----:B------:R-:W-:-:S07]  /*14040*/  MOV R76, R236 ;  /* 0x000000ec004c7202 */ /* 0x000fce0000000f00 */
[----:B------:R-:W-:Y:S05]  /*14050*/  WARPSYNC.COLLECTIVE R235, `(.L_x_1380) ;  /* 0x00000000eb087348 */ /* 0x000fea0003c00000 */
[----:B------:R0:W1:Y:S02]  /*14060*/  SHFL.IDX P3, R236, R234, R233, R232 ;  /* 0x000000e9eaec7389 */ /* 0x00006400000600e8 */
[----:B01----:R-:W-:Y:S05]  /*14070*/  ENDCOLLECTIVE ;  /* 0x000000000000791b */ /* 0x003fea0003800000 */
.L_x_1380:
[----:B------:R-:W-:Y:S02]  /*14080*/  MOV R234, R78 ;  /* 0x0000004e00ea7202 */ /* 0x000fe40000000f00 */
[----:B------:R-:W-:-:S07]  /*14090*/  MOV R184, R236 ;  /* 0x000000ec00b87202 */ /* 0x000fce0000000f00 */
[----:B------:R-:W-:Y:S05]  /*140a0*/  WARPSYNC.COLLECTIVE R235, `(.L_x_1381) ;  /* 0x00000000eb087348 */ /* 0x000fea0003c00000 */
[----:B------:R0:W1:Y:S02]  /*140b0*/  SHFL.IDX P3, R236, R234, R233, R232 ;  /* 0x000000e9eaec7389 */ /* 0x00006400000600e8 */
[----:B01----:R-:W-:Y:S05]  /*140c0*/  ENDCOLLECTIVE ;  /* 0x000000000000791b */ /* 0x003fea0003800000 */
.L_x_1381:
[----:B------:R-:W-:Y:S02]  /*140d0*/  MOV R234, R79 ;  /* 0x0000004f00ea7202 */ /* 0x000fe40000000f00 */
[----:B------:R-:W-:-:S07]  /*140e0*/  MOV R78, R236 ;  /* 0x000000ec004e7202 */ /* 0x000fce0000000f00 */
[----:B------:R-:W-:Y:S05]  /*140f0*/  WARPSYNC.COLLECTIVE R235, `(.L_x_1382) ;  /* 0x00000000eb087348 */ /* 0x000fea0003c00000 */
[----:B------:R0:W1:Y:S02]  /*14100*/  SHFL.IDX P3, R236, R234, R233, R232 ;  /* 0x000000e9eaec7389 */ /* 0x00006400000600e8 */
[----:B01----:R-:W-:Y:S05]  /*14110*/  ENDCOLLECTIVE ;  /* 0x000000000000791b */ /* 0x003fea0003800000 */
.L_x_1382:
[----:B------:R-:W-:Y:S01]  /*14120*/  MOV R79, R236 ;  /* 0x000000ec004f7202 */ /* 0x000fe20000000f00 */
[----:B------:R-:W-:Y:S06]  /*14130*/  BRA `(.L_x_1383) ;  /* 0xffffff6800407947 */ /* 0x000fec000383ffff */
.L_x_1247:
        /* <DEDUP_REMOVED lines=9> */
.L_x_1384:
[----:B------:R-:W-:Y:S02]  /*141d0*/  MOV R252, R233 ;  /* 0x000000e900fc7202 */ /* 0x000fe40000000f00 */
[----:B------:R-:W-:-:S07]  /*141e0*/  MOV R237, R232 ;  /* 0x000000e800ed7202 */ /* 0x000fce0000000f00 */
[----:B------:R-:W-:Y:S05]  /*141f0*/  WARPSYNC.COLLECTIVE R235, `(.L_x_1385) ;  /* 0x00000000eb087348 */ /* 0x000fea0003c00000 */
[----:B------:R0:W1:Y:S02]  /*14200*/  SHFL.DOWN P0, R232, R252, R251, R236 ;  /* 0x080000fbfce87389 */ /* 0x00006400000000ec */
[----:B01----:R-:W-:Y:S05]  /*14210*/  ENDCOLLECTIVE ;  /* 0x000000000000791b */ /* 0x003fea0003800000 */
.L_x_1385:
[----:B------:R-:W-:Y:S02]  /*14220*/  MOV R252, R78 ;  /* 0x0000004e00fc7202 */ /* 0x000fe40000000f00 */
[----:B------:R-:W-:-:S07]  /*14230*/  MOV R238, R232 ;  /* 0x000000e800ee7202 */ /* 0x000fce0000000f00 */
[----:B------:R-:W-:Y:S05]  /*14240*/  WARPSYNC.COLLECTIVE R235, `(.L_x_1386) ;  /* 0x00000000eb087348 */ /* 0x000fea0003c00000 */
[----:B------:R0:W1:Y:S02]  /*14250*/  SHFL.DOWN P0, R232, R252, R251, R236 ;  /* 0x080000fbfce87389 */ /* 0x00006400000000ec */
[----:B01----:R-:W-:Y:S05]  /*14260*/  ENDCOLLECTIVE ;  /* 0x000000000000791b */ /* 0x003fea0003800000 */
.L_x_1386:
[----:B------:R-:W-:Y:S02]  /*14270*/  MOV R252, R79 ;  /* 0x0000004f00fc7202 */ /* 0x000fe40000000f00 */
[----:B------:R-:W-:-:S07]  /*14280*/  MOV R239, R232 ;  /* 0x000000e800ef7202 */ /* 0x000fce0000000f00 */
[----:B------:R-:W-:Y:S05]  /*14290*/  WARPSYNC.COLLECTIVE R235, `(.L_x_1387) ;  /* 0x00000000eb087348 */ /* 0x000fea0003c00000 */
[----:B------:R0:W1:Y:S02]  /*142a0*/  SHFL.DOWN P0, R232, R252, R251, R236 ;  /* 0x080000fbfce87389 */ /* 0x00006400000000ec */
[----:B01----:R-:W-:Y:S05]  /*142b0*/  ENDCOLLECTIVE ;  /* 0x000000000000791b */ /* 0x003fea0003800000 */
.L_x_1387:
[----:B------:R-:W-:Y:S05]  /*142c0*/  BRA `(.L_x_1388) ;  /* 0xffffff7c00e47947 */ /* 0x000fea000383ffff */
.L_x_1250:
        /* <DEDUP_REMOVED lines=8> */
.L_x_1390:
[----:B------:R-:W-:Y:S05]  /*14350*/  BSYNC B0 ;  /* 0x0000000000007941 */ /* 0x000fea0003800000 */
.L_x_1389:
        /* <DEDUP_REMOVED lines=8> */
.L_x_1391:
[----:B------:R-:W-:Y:S02]  /*143e0*/  MOV R252, R78 ;  /* 0x0000004e00fc7202 */ /* 0x000fe40000000f00 */
[----:B------:R-:W-:-:S07]  /*143f0*/  MOV R234, R232 ;  /* 0x000000e800ea7202 */ /* 0x000fce0000000f00 */
[----:B------:R-:W-:Y:S05]  /*14400*/  WARPSYNC.COLLECTIVE R235, `(.L_x_1392) ;  /* 0x00000000eb087348 */ /* 0x000fea0003c00000 */
[----:B------:R0:W1:Y:S02]  /*14410*/  SHFL.DOWN P0, R232, R252, R251, R236 ;  /* 0x080000fbfce87389 */ /* 0x00006400000000ec */
[----:B01----:R-:W-:Y:S05]  /*14420*/  ENDCOLLECTIVE ;  /* 0x000000000000791b */ /* 0x003fea0003800000 */
.L_x_1392:
[----:B------:R-:W-:Y:S02]  /*14430*/  MOV R252, R79 ;  /* 0x0000004f00fc7202 */ /* 0x000fe40000000f00 */
[----:B------:R-:W-:-:S07]  /*14440*/  MOV R237, R232 ;  /* 0x000000e800ed7202 */ /* 0x000fce0000000f00 */
[----:B------:R-:W-:Y:S05]  /*14450*/  WARPSYNC.COLLECTIVE R235, `(.L_x_1393) ;  /* 0x00000000eb087348 */ /* 0x000fea0003c00000 */
[----:B------:R0:W1:Y:S02]  /*14460*/  SHFL.DOWN P0, R232, R252, R251, R236 ;  /* 0x080000fbfce87389 */ /* 0x00006400000000ec */
[----:B01----:R-:W-:Y:S05]  /*14470*/  ENDCOLLECTIVE ;  /* 0x000000000000791b */ /* 0x003fea0003800000 */
.L_x_1393:
[----:B------:R-:W-:Y:S01]  /*14480*/  MOV R235, R232 ;  /* 0x000000e800eb7202 */ /* 0x000fe20000000f00 */
[----:B------:R-:W-:Y:S06]  /*14490*/  BRA `(.L_x_1394) ;  /* 0xffffff7c00c47947 */ /* 0x000fec000383ffff */
.L_x_1253:
        /* <DEDUP_REMOVED lines=8> */
.L_x_1396:
[----:B------:R-:W-:Y:S05]  /*14520*/  BSYNC B0 ;  /* 0x0000000000007941 */ /* 0x000fea0003800000 */
.L_x_1395:
        /* <DEDUP_REMOVED lines=8> */
.L_x_1397:
[----:B------:R-:W-:Y:S02]  /*145b0*/  MOV R252, R78 ;  /* 0x0000004e00fc7202 */ /* 0x000fe40000000f00 */
[----:B------:R-:W-:-:S07]  /*145c0*/  MOV R234, R232 ;  /* 0x000000e800ea7202 */ /* 0x000fce0000000f00 */
[----:B------:R-:W-:Y:S05]  /*145d0*/  WARPSYNC.COLLECTIVE R235, `(.L_x_1398) ;  /* 0x00000000eb087348 */ /* 0x000fea0003c00000 */
[----:B------:R0:W1:Y:S02]  /*145e0*/  SHFL.DOWN P0, R232, R252, R251, R236 ;  /* 0x080000fbfce87389 */ /* 0x00006400000000ec */
[----:B01----:R-:W-:Y:S05]  /*145f0*/  ENDCOLLECTIVE ;  /* 0x000000000000791b */ /* 0x003fea0003800000 */
.L_x_1398:
[----:B------:R-:W-:Y:S02]  /*14600*/  MOV R252, R79 ;  /* 0x0000004f00fc7202 */ /* 0x000fe40000000f00 */
[----:B------:R-:W-:-:S07]  /*14610*/  MOV R237, R232 ;  /* 0x000000e800ed7202 */ /* 0x000fce0000000f00 */
[----:B------:R-:W-:Y:S05]  /*14620*/  WARPSYNC.COLLECTIVE R235, `(.L_x_1399) ;  /* 0x00000000eb087348 */ /* 0x000fea0003c00000 */
[----:B------:R0:W1:Y:S02]  /*14630*/  SHFL.DOWN P0, R232, R252, R251, R236 ;  /* 0x080000fbfce87389 */ /* 0x00006400000000ec */
[----:B01----:R-:W-:Y:S05]  /*14640*/  ENDCOLLECTIVE ;  /* 0x000000000000791b */ /* 0x003fea0003800000 */
.L_x_1399:
[----:B------:R-:W-:Y:S01]  /*14650*/  MOV R235, R232 ;  /* 0x000000e800eb7202 */ /* 0x000fe20000000f00 */
[----:B------:R-:W-:Y:S06]  /*14660*/  BRA `(.L_x_1400) ;  /* 0xffffff7c00a47947 */ /* 0x000fec000383ffff */
.L_x_1256:
        /* <DEDUP_REMOVED lines=8> */
.L_x_1402:
[----:B------:R-:W-:Y:S05]  /*146f0*/  BSYNC B0 ;  /* 0x0000000000007941 */ /* 0x000fea0003800000 */
.L_x_1401:
        /* <DEDUP_REMOVED lines=8> */
.L_x_1403:
[----:B------:R-:W-:Y:S02]  /*14780*/  MOV R252, R78 ;  /* 0x0000004e00fc7202 */ /* 0x000fe40000000f00 */
[----:B------:R-:W-:-:S07]  /*14790*/  MOV R234, R232 ;  /* 0x000000e800ea7202 */ /* 0x000fce0000000f00 */
[----:B------:R-:W-:Y:S05]  /*147a0*/  WARPSYNC.COLLECTIVE R235, `(.L_x_1404) ;  /* 0x00000000eb087348 */ /* 0x000fea0003c00000 */
[----:B------:R0:W1:Y:S02]  /*147b0*/  SHFL.DOWN P0, R232, R252, R251, R236 ;  /* 0x080000fbfce87389 */ /* 0x00006400000000ec */
[----:B01----:R-:W-:Y:S05]  /*147c0*/  ENDCOLLECTIVE ;  /* 0x000000000000791b */ /* 0x003fea0003800000 */
.L_x_1404:
[----:B------:R-:W-:Y:S02]  /*147d0*/  MOV R252, R79 ;  /* 0x0000004f00fc7202 */ /* 0x000fe40000000f00 */
[----:B------:R-:W-:-:S07]  /*147e0*/  MOV R237, R232 ;  /* 0x000000e800ed7202 */ /* 0x000fce0000000f00 */
[----:B------:R-:W-:Y:S05]  /*147f0*/  WARPSYNC.COLLECTIVE R235, `(.L_x_1405) ;  /* 0x00000000eb087348 */ /* 0x000fea0003c00000 */
[----:B------:R0:W1:Y:S02]  /*14800*/  SHFL.DOWN P0, R232, R252, R251, R236 ;  /* 0x080000fbfce87389 */ /* 0x00006400000000ec */
[----:B01----:R-:W-:Y:S05]  /*14810*/  ENDCOLLECTIVE ;  /* 0x000000000000791b */ /* 0x003fea0003800000 */
.L_x_1405:
[----:B------:R-:W-:Y:S01]  /*14820*/  MOV R235, R232 ;  /* 0x000000e800eb7202 */ /* 0x000fe20000000f00 */
[----:B------:R-:W-:Y:S06]  /*14830*/  BRA `(.L_x_1406) ;  /* 0xffffff7c00847947 */ /* 0x000fec000383ffff */
.L_x_1259:
        /* <DEDUP_REMOVED lines=8> */
.L_x_1408:
[----:B------:R-:W-:Y:S05]  /*148c0*/  BSYNC B0 ;  /* 0x0000000000007941 */ /* 0x000fea0003800000 */
.L_x_1407:
        /* <DEDUP_REMOVED lines=8> */
.L_x_1409:
[----:B------:R-:W-:Y:S02]  /*14950*/  MOV R252, R78 ;  /* 0x0000004e00fc7202 */ /* 0x000fe40000000f00 */
[----:B------:R-:W-:-:S07]  /*14960*/  MOV R234, R232 ;  /* 0x000000e800ea7202 */ /* 0x000fce0000000f00 */
[----:B------:R-:W-:Y:S05]  /*14970*/  WARPSYNC.COLLECTIVE R235, `(.L_x_1410) ;  /* 0x00000000eb087348 */ /* 0x000fea0003c00000 */
[----:B------:R0:W1:Y:S02]  /*14980*/  SHFL.DOWN P0, R232, R252, R251, R236 ;  /* 0x080000fbfce87389 */ /* 0x00006400000000ec */
[----:B01----:R-:W-:Y:S05]  /*14990*/  ENDCOLLECTIVE ;  /* 0x000000000000791b */ /* 0x003fea0003800000 */
.L_x_1410:
[----:B------:R-:W-:Y:S02]  /*149a0*/  MOV R252, R79 ;  /* 0x0000004f00fc7202 */ /* 0x000fe40000000f00 */
[----:B------:R-:W-:-:S07]  /*149b0*/  MOV R237, R232 ;  /* 0x000000e800ed7202 */ /* 0x000fce0000000f00 */
[----:B------:R-:W-:Y:S05]  /*149c0*/  WARPSYNC.COLLECTIVE R235, `(.L_x_1411) ;  /* 0x00000000eb087348 */ /* 0x000fea0003c00000 */
[----:B------:R0:W1:Y:S02]  /*149d0*/  SHFL.DOWN P0, R232, R252, R251, R236 ;  /* 0x080000fbfce87389 */ /* 0x00006400000000ec */
[----:B01----:R-:W-:Y:S05]  /*149e0*/  ENDCOLLECTIVE ;  /* 0x000000000000791b */ /* 0x003fea0003800000 */
.L_x_1411:
[----:B------:R-:W-:Y:S01]  /*149f0*/  MOV R235, R232 ;  /* 0x000000e800eb7202 */ /* 0x000fe20000000f00 */
[----:B------:R-:W-:Y:S06]  /*14a00*/  BRA `(.L_x_1412) ;  /* 0xffffff7c00647947 */ /* 0x000fec000383ffff */
.L_x_1262:
        /* <DEDUP_REMOVED lines=8> */
.L_x_1414:
[----:B------:R-:W-:Y:S05]  /*14a90*/  BSYNC B0 ;  /* 0x0000000000007941 */ /* 0x000fea0003800000 */
.L_x_1413:
        /* <DEDUP_REMOVED lines=10> */
.L_x_1415:
[----:B------:R-:W-:Y:S02]  /*14b40*/  MOV R234, R78 ;  /* 0x0000004e00ea7202 */ /* 0x000fe40000000f00 */
[----:B------:R-:W-:-:S07]  /*14b50*/  MOV R238, R236 ;  /* 0x000000ec00ee7202 */ /* 0x000fce0000000f00 */
[----:B------:R-:W-:Y:S05]  /*14b60*/  WARPSYNC.COLLECTIVE R235, `(.L_x_1416) ;  /* 0x00000000eb087348 */ /* 0x000fea0003c00000 */
[----:B------:R0:W1:Y:S02]  /*14b70*/  SHFL.IDX P3, R236, R234, R233, R232 ;  /* 0x000000e9eaec7389 */ /* 0x00006400000600e8 */
[----:B01----:R-:W-:Y:S05]  /*14b80*/  ENDCOLLECTIVE ;  /* 0x000000000000791b */ /* 0x003fea0003800000 */
.L_x_1416:
        /* <DEDUP_REMOVED lines=16> */
.L_x_1417:
[----:B------:R-:W-:Y:S01]  /*14c90*/  MOV R234, R72 ;  /* 0x0000004800ea7202 */ /* 0x000fe20000000f00 */
[----:B------:R-:W-:Y:S01]  /*14ca0*/  FADD.FTZ R240, R236, R240 ;  /* 0x000000f0ecf07221 */ /* 0x000fe20000010000 */
[----:B------:R-:W-:-:S07]  /*14cb0*/  MOV R236, 0x1f ;  /* 0x0000001f00ec7802 */ /* 0x000fce0000000f00 */
[----:B------:R-:W-:Y:S05]  /*14cc0*/  WARPSYNC.COLLECTIVE R235, `(.L_x_1418) ;  /* 0x00000000eb087348 */ /* 0x000fea0003c00000 */
[----:B------:R0:W1:Y:S02]  /*14cd0*/  SHFL.DOWN P0, R232, R252, R251, R236 ;  /* 0x080000fbfce87389 */ /* 0x00006400000000ec */
[----:B01----:R-:W-:Y:S05]  /*14ce0*/  ENDCOLLECTIVE ;  /* 0x000000000000791b */ /* 0x003fea0003800000 */
.L_x_1418:
[----:B------:R-:W-:Y:S02]  /*14cf0*/  MOV R252, R77 ;  /* 0x0000004d00fc7202 */ /* 0x000fe40000000f00 */
[----:B------:R-:W-:-:S07]  /*14d00*/  MOV R76, R232 ;  /* 0x000000e8004c7202 */ /* 0x000fce0000000f00 */
[----:B------:R-:W-:Y:S05]  /*14d10*/  WARPSYNC.COLLECTIVE R235, `(.L_x_1419) ;  /* 0x00000000eb087348 */ /* 0x000fea0003c00000 */
[----:B------:R0:W1:Y:S02]  /*14d20*/  SHFL.DOWN P0, R232, R252, R251, R236 ;  /* 0x080000fbfce87389 */ /* 0x00006400000000ec */
[----:B01----:R-:W-:Y:S05]  /*14d30*/  ENDCOLLECTIVE ;  /* 0x000000000000791b */ /* 0x003fea0003800000 */
.L_x_1419:
[----:B------:R-:W-:Y:S02]  /*14d40*/  MOV R252, R78 ;  /* 0x0000004e00fc7202 */ /* 0x000fe40000000f00 */
[----:B------:R-:W-:-:S07]  /*14d50*/  MOV R77, R232 ;  /* 0x000000e8004d7202 */ /* 0x000fce0000000f00 */
[----:B------:R-:W-:Y:S05]  /*14d60*/  WARPSYNC.COLLECTIVE R235, `(.L_x_1420) ;  /* 0x00000000eb087348 */ /* 0x000fea0003c00000 */
[----:B------:R0:W1:Y:S02]  /*14d70*/  SHFL.DOWN P0, R232, R252, R251, R236 ;  /* 0x080000fbfce87389 */ /* 0x00006400000000ec */
[----:B01----:R-:W-:Y:S05]  /*14d80*/  ENDCOLLECTIVE ;  /* 0x000000000000791b */ /* 0x003fea0003800000 */
.L_x_1420:
[----:B------:R-:W-:Y:S02]  /*14d90*/  MOV R252, R79 ;  /* 0x0000004f00fc7202 */ /* 0x000fe40000000f00 */
[----:B------:R-:W-:-:S07]  /*14da0*/  MOV R78, R232 ;  /* 0x000000e8004e7202 */ /* 0x000fce0000000f00 */
[----:B------:R-:W-:Y:S05]  /*14db0*/  WARPSYNC.COLLECTIVE R235, `(.L_x_1421) ;  /* 0x00000000eb087348 */ /* 0x000fea0003c00000 */
[----:B------:R0:W1:Y:S02]  /*14dc0*/  SHFL.DOWN P0, R232, R252, R251, R236 ;  /* 0x080000fbfce87389 */ /* 0x00006400000000ec */
[----:B01----:R-:W-:Y:S05]  /*14dd0*/  ENDCOLLECTIVE ;  /* 0x000000000000791b */ /* 0x003fea0003800000 */
.L_x_1421:
[----:B------:R-:W-:Y:S01]  /*14de0*/  MOV R79, R232 ;  /* 0x000000e8004f7202 */ /* 0x000fe20000000f00 */
[----:B------:R-:W-:-:S07]  /*14df0*/  HFMA2 R232, -RZ, RZ, 0, 1.847743988037109375e-06 ;  /* 0x0000001fffe87431 */ /* 0x000fce00000001ff */
[----:B------:R-:W-:Y:S05]  /*14e00*/  WARPSYNC.COLLECTIVE R235, `(.L_x_1422) ;  /* 0x00000000eb087348 */ /* 0x000fea0003c00000 */
[----:B------:R0:W1:Y:S02]  /*14e10*/  SHFL.IDX P3, R236, R234, R233, R232 ;  /* 0x000000e9eaec7389 */ /* 0x00006400000600e8 */
[----:B01----:R-:W-:Y:S05]  /*14e20*/  ENDCOLLECTIVE ;  /* 0x000000000000791b */ /* 0x003fea0003800000 */
.L_x_1422:
[----:B------:R-:W-:Y:S02]  /*14e30*/  MOV R234, R73 ;  /* 0x0000004900ea7202 */ /* 0x000fe40000000f00 */
[----:B------:R-:W-:-:S07]  /*14e40*/  MOV R72, R236 ;  /* 0x000000ec00487202 */ /* 0x000fce0000000f00 */
[----:B------:R-:W-:Y:S05]  /*14e50*/  WARPSYNC.COLLECTIVE R235, `(.L_x_1423) ;  /* 0x00000000eb087348 */ /* 0x000fea0003c00000 */
[----:B------:R0:W1:Y:S02]  /*14e60*/  SHFL.IDX P3, R236, R234, R233, R232 ;  /* 0x000000e9eaec7389 */ /* 0x00006400000600e8 */
[----:B01----:R-:W-:Y:S05]  /*14e70*/  ENDCOLLECTIVE ;  /* 0x000000000000791b */ /* 0x003fea0003800000 */
.L_x_1423:
[----:B------:R-:W-:Y:S02]  /*14e80*/  MOV R234, R74 ;  /* 0x0000004a00ea7202 */ /* 0x000fe40000000f00 */
[----:B------:R-:W-:-:S07]  /*14e90*/  MOV R73, R236 ;  /* 0x000000ec00497202 */ /* 0x000fce0000000f00 */
[----:B------:R-:W-:Y:S05]  /*14ea0*/  WARPSYNC.COLLECTIVE R235, `(.L_x_1424) ;  /* 0x00000000eb087348 */ /* 0x000fea0003c00000 */
[----:B------:R0:W1:Y:S02]  /*14eb0*/  SHFL.IDX P3, R236, R234, R233, R232 ;  /* 0x000000e9eaec7389 */ /* 0x00006400000600e8 */
[----:B01----:R-:W-:Y:S05]  /*14ec0*/  ENDCOLLECTIVE ;  /* 0x000000000000791b */ /* 0x003fea0003800000 */
.L_x_1424:
[----:B------:R-:W-:Y:S02]  /*14ed0*/  MOV R234, R75 ;  /* 0x0000004b00ea7202 */ /* 0x000fe40000000f00 */
[----:B------:R-:W-:-:S07]  /*14ee0*/  MOV R74, R236 ;  /* 0x000000ec004a7202 */ /* 0x000fce0000000f00 */
[----:B------:R-:W-:Y:S05]  /*14ef0*/  WARPSYNC.COLLECTIVE R235, `(.L_x_1425) ;  /* 0x00000000eb087348 */ /* 0x000fea0003c00000 */
[----:B------:R0:W1:Y:S02]  /*14f00*/  SHFL.IDX P3, R236, R234, R233, R232 ;  /* 0x000000e9eaec7389 */ /* 0x00006400000600e8 */
[----:B01----:R-:W-:Y:S05]  /*14f10*/  ENDCOLLECTIVE ;  /* 0x000000000000791b */ /* 0x003fea0003800000 */
.L_x_1425:
[----:B------:R-:W-:Y:S01]  /*14f20*/  MOV R75, R236 ;  /* 0x000000ec004b7202 */ /* 0x000fe20000000f00 */
[----:B------:R-:W-:Y:S06]  /*14f30*/  BRA `(.L_x_1426) ;  /* 0xffffff7800b47947 */ /* 0x000fec000383ffff */
.L_x_1427:
        /* <DEDUP_REMOVED lines=12> */
.L_x_18670:


//--------------------- .text._Z25selective_scan_bwd_kernelI32Selective_Scan_bwd_kernel_traitsILi128ELi16ELb0ELb1ELb0ELb0ELb0EN3c104HalfENS1_7complexIfEEEEv12SSMParamsBwd --------------------------
	.section	.text._Z25selective_scan_bwd_kernelI32Selective_Scan_bwd_kernel_traitsILi128ELi16ELb0ELb1ELb0ELb0ELb0EN3c104HalfENS1_7complexIfEEEEv12SSMParamsBwd,"ax",@progbits
	.align	128
        .global         _Z25selective_scan_bwd_kernelI32Selective_Scan_bwd_kernel_traitsILi128ELi16ELb0ELb1ELb0ELb0ELb0EN3c104HalfENS1_7complexIfEEEEv12SSMParamsBwd
        .type           _Z25selective_scan_bwd_kernelI32Selective_Scan_bwd_kernel_traitsILi128ELi16ELb0ELb1ELb0ELb0ELb0EN3c104HalfENS1_7complexIfEEEEv12SSMParamsBwd,@function
        .size           _Z25selective_scan_bwd_kernelI32Selective_Scan_bwd_kernel_traitsILi128ELi16ELb0ELb1ELb0ELb0ELb0EN3c104HalfENS1_7complexIfEEEEv12SSMParamsBwd,(.L_x_18671 - _Z25selective_scan_bwd_kernelI32Selective_Scan_bwd_kernel_traitsILi128ELi16ELb0ELb1ELb0ELb0ELb0EN3c104HalfENS1_7complexIfEEEEv12SSMParamsBwd)
        .other          _Z25selective_scan_bwd_kernelI32Selective_Scan_bwd_kernel_traitsILi128ELi16ELb0ELb1ELb0ELb0ELb0EN3c104HalfENS1_7complexIfEEEEv12SSMParamsBwd,@"STO_CUDA_ENTRY STV_DEFAULT"
_Z25selective_scan_bwd_kernelI32Selective_Scan_bwd_kernel_traitsILi128ELi16ELb0ELb1ELb0ELb0ELb0EN3c104HalfENS1_7complexIfEEEEv12SSMParamsBwd:
.text._Z25selective_scan_bwd_kernelI32Selective_Scan_bwd_kernel_traitsILi128ELi16ELb0ELb1ELb0ELb0ELb0EN3c104HalfENS1_7complexIfEEEEv12SSMParamsBwd:
        /* <DEDUP_REMOVED lines=27> */
[----:B---3--:R3:W2:Y:S04]  /*01b0*/  @P0 LDG.E R3, desc[UR26][R2.64] ;  /* 0x0000001a02030981 */ /* 0x0086a8000c1e1900 */
[----:B------:R-:W2:Y:S01]  /*01c0*/  @P1 LDG.E R4, desc[UR26][R4.64] ;  /* 0x0000001a04041981 */ /* 0x000ea2000c1e1900 */
[----:B----4-:R-:W-:Y:S01]  /*01d0*/  MOV R0, UR30 ;  /* 0x0000001e00007c02 */ /* 0x010fe20008000f00 */
[----:B------:R-:W5:Y:S01]  /*01e0*/  S2UR UR6, SR_CTAID.X ;  /* 0x00000000000679c3 */ /* 0x000f620000002500 */
[----:B-1----:R-:W-:Y:S01]  /*01f0*/  ULEA UR22, UR24, 0xfffff800, 0xb ;  /* 0xfffff80018167891 */ /* 0x002fe2000f8e58ff */
[----:B------:R1:W-:Y:S01]  /*0200*/  STL [R1+0x2c], RZ ;  /* 0x00002cff01007387 */ /* 0x0003e20000100800 */
[----:B------:R-:W-:-:S02]  /*0210*/  IABS R0, R0 ;  /* 0x0000000000007213 */ /* 0x000fc40000000000 */
        /* <DEDUP_REMOVED lines=11> */
[----:B------:R-:W-:Y:S01]  /*02d0*/  UIMAD UR25, UR8, UR15, UR5 ;  /* 0x0000000f081972a4 */ /* 0x000fe2000f8e0205 */
[----:B------:R-:W0:Y:S01]  /*02e0*/  LDCU.128 UR12, c[0x0][0x460] ;  /* 0x00008c00ff0c77ac */ /* 0x000e220008000c00 */
[----:B------:R-:W-:-:S02]  /*02f0*/  UIADD3 UR9, UP0, UPT, UR22, UR4, URZ ;  /* 0x0000000416097290 */ /* 0x000fc4000ff1e0ff */
[----:B------:R-:W-:Y:S01]  /*0300*/  UIMAD UR7, UR8, UR19, UR17 ;  /* 0x00000013080772a4 */ /* 0x000fe2000f8e0211 */
[----:B------:R-:W-:Y:S01]  /*0310*/  UMOV UR4, URZ ;  /* 0x000000ff00047c82 */ /* 0x000fe20008000000 */
[----:B------:R-:W-:Y:S01]  /*0320*/  UIADD3 UR17, UP2, UPT, UR22, UR16, URZ ;  /* 0x0000001016117290 */ /* 0x000fe2000ff5e0ff */
[----:B------:R-:W4:Y:S01]  /*0330*/  LDCU.64 UR10, c[0x0][0x3b0] ;  /* 0x00007600ff0a77ac */ /* 0x000f220008000a00 */
[----:B---3--:R-:W-:Y:S02]  /*0340*/  IADD3 R2, PT, PT, R0, 0xffffffe, RZ ;  /* 0x0ffffffe00027810 */ /* 0x008fe40007ffe0ff */
[----:B------:R-:W-:Y:S01]  /*0350*/  UIADD3.X UR7, UPT, UPT, UR23, UR7, URZ, UP2, !UPT ;  /* 0x0000000717077290 */ /* 0x000fe200097fe4ff */
[----:B------:R-:W-:Y:S01]  /*0360*/  MOV R0, UR8 ;  /* 0x0000000800007c02 */ /* 0x000fe20008000f00 */
[----:B------:R-:W3:Y:S02]  /*0370*/  LDCU.64 UR18, c[0x0][0x4b8] ;  /* 0x00009700ff1277ac */ /* 0x000ee40008000a00 */
[----:B------:R-:W5:Y:S01]  /*0380*/  F2I.FTZ.U32.TRUNC.NTZ R2, R2 ;  /* 0x0000000200027305 */ /* 0x000f62000021f000 */
[----:B------:R-:W-:Y:S01]  /*0390*/  IABS R0, R0 ;  /* 0x0000000000007213 */ /* 0x000fe20000000000 */
[----:B0-----:R-:W-:-:S02]  /*03a0*/  ULEA UR16, UP3, UR17, UR14, 0x1 ;  /* 0x0000000e11107291 */ /* 0x001fc4000f8608ff */
[----:B------:R-:W-:Y:S01]  /*03b0*/  ULEA UR12, UP1, UR9, UR12, 0x1 ;  /* 0x0000000c090c7291 */ /* 0x000fe2000f8208ff */
[----:B------:R-:W-:Y:S01]  /*03c0*/  R2UR UR29, R0 ;  /* 0x00000000001d72ca */ /* 0x000fe200000e0000 */
[----:B------:R-:W-:Y:S02]  /*03d0*/  UIADD3.X UR14, UPT, UPT, UR23, UR25, URZ, UP0, !UPT ;  /* 0x00000019170e7290 */ /* 0x000fe400087fe4ff */
[----:B------:R-:W-:Y:S02]  /*03e0*/  ULEA.HI.X UR17, UR17, UR15, UR7, 0x1, UP3 ;  /* 0x0000000f11117291 */ /* 0x000fe400098f0c07 */
[----:B------:R-:W-:Y:S02]  /*03f0*/  ULEA.HI.X UR13, UR9, UR13, UR14, 0x1, UP1 ;  /* 0x0000000d090d7291 */ /* 0x000fe400088f0c0e */
[----:B----4-:R-:W-:Y:S02]  /*0400*/  UIMAD.WIDE.U32 UR14, UR6, UR10, URZ ;  /* 0x0000000a060e72a5 */ /* 0x010fe4000f8e00ff */
[----:B------:R-:W-:Y:S01]  /*0410*/  UISETP.NE.AND UP1, UPT, UR30, URZ, UPT ;  /* 0x000000ff1e00728c */ /* 0x000fe2000bf25270 */
[----:B-----5:R-:W-:Y:S01]  /*0420*/  R2UR UR5, R2 ;  /* 0x00000000020572ca */ /* 0x020fe200000e0000 */
[----:B---3--:R-:W-:-:S02]  /*0430*/  USHF.R.U64 UR10, UR18, 0x1, UR19 ;  /* 0x00000001120a7899 */ /* 0x008fc40008001213 */
[----:B------:R-:W-:Y:S02]  /*0440*/  USHF.R.U32.HI UR25, URZ, 0x1, UR19 ;  /* 0x00000001ff197899 */ /* 0x000fe40008011613 */
[----:B------:R-:W-:Y:S02]  /*0450*/  UIMAD UR15, UR6, UR11, UR15 ;  /* 0x0000000b060f72a4 */ /* 0x000fe4000f8e020f */
[----:B------:R-:W-:-:S06]  /*0460*/  UIMAD UR25, UR25, UR6, URZ ;  /* 0x00000006191972a4 */ /* 0x000fcc000f8e02ff */
[----:B------:R-:W-:-:S04]  /*0470*/  UIADD3 UR28, UPT, UPT, URZ, -UR5, URZ ;  /* 0x80000005ff1c7290 */ /* 0x000fc8000fffe0ff */
[----:B------:R-:W-:-:S04]  /*0480*/  UIMAD UR28, UR28, UR31, URZ ;  /* 0x0000001f1c1c72a4 */ /* 0x000fc8000f8e02ff */
[----:B------:R-:W-:-:S04]  /*0490*/  UIMAD.WIDE.U32 UR4, UR5, UR28, UR4 ;  /* 0x0000001c050472a5 */ /* 0x000fc8000f8e0004 */
[----:B------:R-:W-:-:S07]  /*04a0*/  UIMAD.WIDE.U32 UR4, UR5, UR29, URZ ;  /* 0x0000001d050472a5 */ /* 0x000fce000f8e00ff */
[----:B------:R-:W-:Y:S01]  /*04b0*/  UMOV UR7, UR5 ;  /* 0x0000000500077c82 */ /* 0x000fe20008000000 */
[----:B--2---:R-:W-:Y:S02]  /*04c0*/  UIMAD.WIDE.U32 UR4, UR6, UR20, URZ ;  /* 0x00000014060472a5 */ /* 0x004fe4000f8e00ff */
[----:B------:R-:W-:Y:S02]  /*04d0*/  UIADD3 UR9, UPT, UPT, -UR7, URZ, URZ ;  /* 0x000000ff07097290 */ /* 0x000fe4000fffe1ff */
[----:B------:R-:W-:Y:S02]  /*04e0*/  UIMAD UR5, UR6, UR21, UR5 ;  /* 0x00000015060572a4 */ /* 0x000fe4000f8e0205 */
[----:B------:R-:W-:Y:S02]  /*04f0*/  UIMAD UR9, UR31, UR9, UR29 ;  /* 0x000000091f0972a4 */ /* 0x000fe4000f8e021d */
[----:B------:R-:W-:Y:S02]  /*0500*/  UIMAD.WIDE.U32 UR4, UR8, UR32, UR4 ;  /* 0x00000020080472a5 */ /* 0x000fe4000f8e0004 */
[----:B------:R-:W-:-:S02]  /*0510*/  UISETP.GT.U32.AND UP2, UPT, UR31, UR9, UPT ;  /* 0x000000091f00728c */ /* 0x000fc4000bf44070 */
[----:B------:R-:W-:Y:S01]  /*0520*/  UIMAD UR19, UR8, UR33, UR5 ;  /* 0x00000021081372a4 */ /* 0x000fe2000f8e0205 */
[----:B------:R-:W0:Y:S01]  /*0530*/  LDCU.64 UR32, c[0x0][0x528] ;  /* 0x0000a500ff2077ac */ /* 0x000e220008000a00 */
[----:B------:R-:W-:Y:S01]  /*0540*/  ULOP3.LUT UR5, UR8, UR30, URZ, 0x3c, !UPT ;  /* 0x0000001e08057292 */ /* 0x000fe2000f8e3cff */
[----:B------:R-:W2:Y:S06]  /*0550*/  LDCU.64 UR20, c[0x0][0x3c8] ;  /* 0x00007900ff1477ac */ /* 0x000eac0008000a00 */
[----:B------:R-:W-:Y:S02]  /*0560*/  @!UP2 UIADD3 UR9, UPT, UPT, UR9, -UR31, URZ ;  /* 0x8000001f0909a290 */ /* 0x000fe4000fffe0ff */
[----:B------:R-:W-:-:S02]  /*0570*/  @!UP2 UIADD3 UR7, UPT, UPT, UR7, 0x1, URZ ;  /* 0x000000010707a890 */ /* 0x000fc4000fffe0ff */
[----:B------:R-:W-:Y:S02]  /*0580*/  UISETP.GE.U32.AND UP0, UPT, UR9, UR31, UPT ;  /* 0x0000001f0900728c */ /* 0x000fe4000bf06070 */
[----:B------:R-:W-:Y:S01]  /*0590*/  UISETP.GE.AND UP2, UPT, UR5, URZ, UPT ;  /* 0x000000ff0500728c */ /* 0x000fe2000bf46270 */
[----:B------:R-:W3:Y:S01]  /*05a0*/  LDCU.64 UR28, c[0x0][0x4c0] ;  /* 0x00009800ff1c77ac */ /* 0x000ee20008000a00 */
[----:B------:R-:W-:-:S07]  /*05b0*/  UIADD3 UR4, UP3, UPT, UR22, UR4, URZ ;  /* 0x0000000416047290 */ /* 0x000fce000ff7e0ff */
[----:B------:R-:W-:Y:S02]  /*05c0*/  @UP0 UIADD3 UR7, UPT, UPT, UR7, 0x1, URZ ;  /* 0x0000000107070890 */ /* 0x000fe4000fffe0ff */
[----:B------:R-:W-:Y:S02]  /*05d0*/  UISETP.NE.U32.AND UP0, UPT, UR34, URZ, UPT ;  /* 0x000000ff2200728c */ /* 0x000fe4000bf05070 */
[----:B------:R-:W-:Y:S02]  /*05e0*/  @!UP2 UIADD3 UR7, UPT, UPT, -UR7, URZ, URZ ;  /* 0x000000ff0707a290 */ /* 0x000fe4000fffe1ff */
[----:B------:R-:W-:Y:S02]  /*05f0*/  UIADD3.X UR19, UPT, UPT, UR23, UR19, URZ, UP3, !UPT ;  /* 0x0000001317137290 */ /* 0x000fe40009ffe4ff */
[----:B0-----:R-:W-:Y:S02]  /*0600*/  ULEA UR18, UP2, UR4, UR32, 0x1 ;  /* 0x0000002004127291 */ /* 0x001fe4000f8408ff */
[----:B------:R-:W-:-:S02]  /*0610*/  @!UP1 ULOP3.LUT UR7, URZ, UR30, URZ, 0x33, !UPT ;  /* 0x0000001eff079292 */ /* 0x000fc4000f8e33ff */
[----:B------:R-:W-:Y:S02]  /*0620*/  UISETP.NE.AND.EX UP0, UPT, UR35, URZ, UPT, UP0 ;  /* 0x000000ff2300728c */ /* 0x000fe4000bf05300 */
[----:B------:R-:W-:Y:S02]  /*0630*/  ULEA.HI.X UR19, UR4, UR33, UR19, 0x1, UP2 ;  /* 0x0000002104137291 */ /* 0x000fe400090f0c13 */
[----:B------:R-:W-:Y:S02]  /*0640*/  USHF.R.S32.HI UR4, URZ, 0x1f, UR7 ;  /* 0x0000001fff047899 */ /* 0x000fe40008011407 */
[----:B--2---:R-:W-:Y:S02]  /*0650*/  UIMAD.WIDE.U32 UR14, UR7, UR20, UR14 ;  /* 0x00000014070e72a5 */ /* 0x004fe4000f8e000e */
[----:B------:R-:W-:Y:S02]  /*0660*/  UIMAD UR5, UR4, UR20, URZ ;  /* 0x00000014040572a4 */ /* 0x000fe4000f8e02ff */
[----:B---3--:R-:W-:-:S02]  /*0670*/  UIMAD UR11, UR4, UR28, URZ ;  /* 0x0000001c040b72a4 */ /* 0x008fc4000f8e02ff */
[----:B------:R-:W-:Y:S02]  /*0680*/  UIMAD UR9, UR7, UR21, UR5 ;  /* 0x00000015070972a4 */ /* 0x000fe4000f8e0205 */
[----:B------:R-:W-:Y:S01]  /*0690*/  UIMAD.WIDE.U32 UR4, UR7, UR28, URZ ;  /* 0x0000001c070472a5 */ /* 0x000fe2000f8e00ff */
[----:B------:R-:W0:Y:S01]  /*06a0*/  @UP0 LDCU UR28, c[0x0][0x384] ;  /* 0x00007080ff1c07ac */ /* 0x000e220008000800 */
[----:B------:R-:W-:Y:S01]  /*06b0*/  UIMAD UR11, UR7, UR29, UR11 ;  /* 0x0000001d070b72a4 */ /* 0x000fe2000f8e020b */
[----:B------:R-:W2:Y:S01]  /*06c0*/  LDCU.64 UR22, c[0x0][0x538] ;  /* 0x0000a700ff1677ac */ /* 0x000ea20008000a00 */
[----:B------:R-:W-:Y:S01]  /*06d0*/  ULEA UR7, UR24, 0xfffff000, 0xc ;  /* 0xfffff00018077891 */ /* 0x000fe2000f8e60ff */
[----:B------:R-:W3:Y:S01]  /*06e0*/  @UP0 LDCU UR29, c[0x0][0x38c] ;  /* 0x00007180ff1d07ac */ /* 0x000ee20008000800 */
        /* <DEDUP_REMOVED lines=27> */
[----:B------:R-:W-:Y:S01]  /*08a0*/  UMOV UR14, UR12 ;  /* 0x0000000c000e7c82 */ /* 0x000fe20008000000 */
[----:B------:R-:W-:Y:S02]  /*08b0*/  UMOV UR15, UR13 ;  /* 0x0000000d000f7c82 */ /* 0x000fe40008000000 */
[----:B------:R2:W-:Y:S01]  /*08c0*/  STL [R1+0x2c], RZ ;  /* 0x00002cff01007387 */ /* 0x0005e20000100800 */
[C---:B0-----:R-:W-:Y:S02]  /*08d0*/  SHF.L.U32 R5, R3.reuse, 0x4, RZ ;  /* 0x0000000403057819 */ /* 0x041fe400000006ff */
[C---:B------:R-:W-:Y:S02]  /*08e0*/  LOP3.LUT R0, R3.reuse, 0x1f, RZ, 0xc0, !PT ;  /* 0x0000001f03007812 */ /* 0x040fe400078ec0ff */
[----:B------:R-:W-:-:S02]  /*08f0*/  LOP3.LUT R3, R3, 0x3e0, RZ, 0xc0, !PT ;  /* 0x000003e003037812 */ /* 0x000fc400078ec0ff */
[----:B-12---:R-:W-:-:S07]  /*0900*/  LOP3.LUT R7, R0, 0x3e00, R5, 0xf8, !PT ;  /* 0x00003e0000077812 */ /* 0x006fce00078ef805 */
.L_x_1528:
        /* <DEDUP_REMOVED lines=42> */
[C---:B------:R-:W-:Y:S02]  /*0bb0*/  IADD3 R34, PT, PT, R11.reuse, 0x160, RZ ;  /* 0x000001600b227810 */ /* 0x040fe40007ffe0ff */
        /* <DEDUP_REMOVED lines=86> */
[-C--:B------:R-:W-:Y:S02]  /*1120*/  LEA.HI.SX32 R42, R42, R11.reuse, 0x1b ;  /* 0x0000000b2a2a7211 */ /* 0x080fe400078fdaff */
        /* <DEDUP_REMOVED lines=37> */
[----:B---3--:R2:W-:Y:S04]  /*1380*/  STS.U16 [R76+0x40], R12 ;  /* 0x0000400c4c007388 */ /* 0x0085e80000000400 */
[----:B-----5:R3:W-:Y:S04]  /*1390*/  STS.U16 [R75+0x80], R13 ;  /* 0x0000800d4b007388 */ /* 0x0207e80000000400 */
[----:B----4-:R4:W-:Y:S04]  /*13a0*/  STS.U16 [R74+0xc0], R14 ;  /* 0x0000c00e4a007388 */ /* 0x0109e80000000400 */
[----:B------:R5:W-:Y:S04]  /*13b0*/  STS.U16 [R73+0x100], R15 ;  /* 0x0001000f49007388 */ /* 0x000be80000000400 */
[----:B------:R0:W-:Y:S04]  /*13c0*/  STS.U16 [R72+0x140], R16 ;  /* 0x0001401048007388 */ /* 0x0001e80000000400 */
[----:B------:R0:W-:Y:S04]  /*13d0*/  STS.U16 [R71+0x180], R17 ;  /* 0x0001801147007388 */ /* 0x0001e80000000400 */
[----:B------:R-:W-:Y:S04]  /*13e0*/  STS.U16 [R70+0x1c0], R18 ;  /* 0x0001c01246007388 */ /* 0x000fe80000000400 */
[----:B------:R0:W-:Y:S04]  /*13f0*/  STS.U16 [R69+0x200], R19 ;  /* 0x0002001345007388 */ /* 0x0001e80000000400 */
[----:B------:R-:W-:Y:S04]  /*1400*/  STS.U16 [R68+0x240], R20 ;  /* 0x0002401444007388 */ /* 0x000fe80000000400 */
[----:B------:R0:W-:Y:S04]  /*1410*/  STS.U16 [R250+0x280], R21 ;  /* 0x00028015fa007388 */ /* 0x0001e80000000400 */
[----:B------:R0:W-:Y:S04]  /*1420*/  STS.U16 [R249+0x2c0], R22 ;  /* 0x0002c016f9007388 */ /* 0x0001e80000000400 */
[----:B------:R-:W-:Y:S04]  /*1430*/  STS.U16 [R244+0x300], R23 ;  /* 0x00030017f4007388 */ /* 0x000fe80000000400 */
        /* <DEDUP_REMOVED lines=15> */
[----:B------:R-:W-:Y:S04]  /*1530*/  LDS.U16 R38, [R81+0x16] ;  /* 0x0000160051267984 */ /* 0x000fe80000000400 */
[----:B------:R-:W-:Y:S04]  /*1540*/  LDS.U16 R37, [R81+0x18] ;  /* 0x0000180051257984 */ /* 0x000fe80000000400 */
[----:B------:R-:W-:Y:S04]  /*1550*/  LDS.U16 R36, [R81+0x1a] ;  /* 0x00001a0051247984 */ /* 0x000fe80000000400 */
[----:B------:R-:W-:Y:S04]  /*1560*/  LDS.U16 R35, [R81+0x1c] ;  /* 0x00001c0051237984 */ /* 0x000fe80000000400 */
[----:B------:R-:W-:Y:S01]  /*1570*/  LDS.U16 R34, [R81+0x1e] ;  /* 0x00001e0051227984 */ /* 0x000fe20000000400 */
[----:B------:R-:W-:Y:S01]  /*1580*/  BAR.SYNC.DEFER_BLOCKING 0x0 ;  /* 0x0000000000007b1d */ /* 0x000fe20000010000 */
[----:B------:R-:W-:-:S05]  /*1590*/  PRMT R9, RZ, 0x7610, R9 ;  /* 0x00007610ff097816 */ /* 0x000fca0000000009 */
        /* <DEDUP_REMOVED lines=17> */
[----:B-----5:R-:W-:-:S11]  /*16b0*/  PRMT R15, RZ, 0x7610, R15 ;  /* 0x00007610ff0f7816 */ /* 0x020fd6000000000f */
[----:B------:R-:W5:Y:S01]  /*16c0*/  @!P0 LDG.E.U16 R14, desc[UR26][R6.64+0x180] ;  /* 0x0001801a060e8981 */ /* 0x000f62000c1e1500 */
[----:B------:R-:W-:Y:S02]  /*16d0*/  ISETP.NE.AND P0, PT, R56, RZ, PT ;  /* 0x000000ff3800720c */ /* 0x000fe40003f05270 */
[----:B0-----:R-:W-:-:S11]  /*16e0*/  PRMT R16, RZ, 0x7610, R16 ;  /* 0x00007610ff107816 */ /* 0x001fd60000000010 */
        /* <DEDUP_REMOVED lines=74> */
[----:B-1----:R-:W-:-:S11]  /*1b90*/  PRMT R22, RZ, 0x7610, R22 ;  /* 0x00007610ff167816 */ /* 0x002fd60000000016 */
        /* <DEDUP_REMOVED lines=112> */
[----:B------:R-:W-:Y:S02]  /*22a0*/  HADD2.F32 R38, -RZ, R38.H0_H0 ;  /* 0x20000026ff267230 */ /* 0x000fe40000004100 */
[----:B0-----:R-:W-:Y:S02]  /*22b0*/  HADD2.F32 R67, -RZ, R30.H0_H0 ;  /* 0x2000001eff437230 */ /* 0x001fe40000004100 */
[----:B-1----:R-:W-:Y:S02]  /*22c0*/  HADD2.F32 R75, -RZ, R4.H0_H0 ;  /* 0x20000004ff4b7230 */ /* 0x002fe40000004100 */
[----:B------:R-:W-:Y:S01]  /*22d0*/  FFMA.FTZ R4, R64, R39, R27 ;  /* 0x0000002740047223 */ /* 0x000fe2000001001b */
[----:B------:R-:W-:Y:S02]  /*22e0*/  HADD2.F32 R37, -RZ, R37.H0_H0 ;  /* 0x20000025ff257230 */ /* 0x000fe40000004100 */
[----:B--2---:R-:W-:-:S02]  /*22f0*/  HADD2.F32 R68, -RZ, R31.H0_H0 ;  /* 0x2000001fff447230 */ /* 0x004fc40000004100 */
[----:B------:R-:W-:Y:S01]  /*2300*/  FFMA.FTZ R27, R67, R38, R4 ;  /* 0x00000026431b7223 */ /* 0x000fe20000010004 */
[----:B------:R-:W-:Y:S02]  /*2310*/  HADD2.F32 R36, -RZ, R36.H0_H0 ;  /* 0x20000024ff247230 */ /* 0x000fe40000004100 */
[----:B---3--:R-:W-:Y:S02]  /*2320*/  HADD2.F32 R71, -RZ, R32.H0_H0 ;  /* 0x20000020ff477230 */ /* 0x008fe40000004100 */
[----:B------:R-:W-:Y:S01]  /*2330*/  FFMA.FTZ R4, R68, R37, R27 ;  /* 0x0000002544047223 */ /* 0x000fe2000001001b */
[----:B------:R-:W-:Y:S02]  /*2340*/  HADD2.F32 R35, -RZ, R35.H0_H0 ;  /* 0x20000023ff237230 */ /* 0x000fe40000004100 */
[----:B----4-:R-:W-:Y:S02]  /*2350*/  HADD2.F32 R72, -RZ, R33.H0_H0 ;  /* 0x20000021ff487230 */ /* 0x010fe40000004100 */
[----:B------:R-:W-:Y:S01]  /*2360*/  FFMA.FTZ R27, R71, R36, R4 ;  /* 0x00000024471b7223 */ /* 0x000fe20000010004 */
[----:B------:R-:W-:-:S03]  /*2370*/  HADD2.F32 R34, -RZ, R34.H0_H0 ;  /* 0x20000022ff227230 */ /* 0x000fc60000004100 */
[----:B------:R-:W-:-:S04]  /*2380*/  FFMA.FTZ R4, R72, R35, R27 ;  /* 0x0000002348047223 */ /* 0x000fc8000001001b */
[----:B------:R-:W-:-:S05]  /*2390*/  FFMA.FTZ R4, R75, R34, R4 ;  /* 0x000000224b047223 */ /* 0x000fca0000010004 */
[----:B------:R0:W-:Y:S01]  /*23a0*/  STL [R1+0x2c], R4 ;  /* 0x00002c0401007387 */ /* 0x0001e20000100800 */
[----:B------:R-:W-:Y:S01]  /*23b0*/  UISETP.GE.AND UP0, UPT, UR8, 0x1, UPT ;  /* 0x000000010800788c */ /* 0x000fe2000bf06270 */
[----:B------:R-:W-:Y:S01]  /*23c0*/  HFMA2 R80, -RZ, RZ, 0, 0 ;  /* 0x00000000ff507431 */ /* 0x000fe200000001ff */
[----:B------:R-:W-:Y:S02]  /*23d0*/  CS2R R184, SRZ ;  /* 0x0000000000b87805 */ /* 0x000fe4000001ff00 */
[----:B------:R-:W-:Y:S02]  /*23e0*/  CS2R R182, SRZ ;  /* 0x0000000000b67805 */ /* 0x000fe4000001ff00 */
[----:B------:R-:W-:Y:S02]  /*23f0*/  MOV R181, RZ ;  /* 0x000000ff00b57202 */ /* 0x000fe40000000f00 */
        /* <DEDUP_REMOVED lines=23> */
[----:B------:R-:W-:Y:S01]  /*2570*/  USHF.L.U32 UR8, UR11, 0xc, URZ ;  /* 0x0000000c0b087899 */ /* 0x000fe200080006ff */
[----:B------:R-:W0:Y:S01]  /*2580*/  S2UR UR44, SR_CTAID.Y ;  /* 0x00000000002c79c3 */ /* 0x000e220000002600 */
[----:B------:R-:W-:Y:S01]  /*2590*/  SHF.L.U32 R76, R190, 0x5, RZ ;  /* 0x00000005be4c7819 */ /* 0x000fe200000006ff */
[----:B------:R-:W0:Y:S01]  /*25a0*/  LDCU.64 UR22, c[0x0][0x3a0] ;  /* 0x00007400ff1677ac */ /* 0x000e220008000a00 */
[----:B------:R-:W-:Y:S01]  /*25b0*/  FADD.FTZ R33, R5, R5 ;  /* 0x0000000505217221 */ /* 0x000fe20000010000 */
[----:B------:R-:W-:Y:S01]  /*25c0*/  HADD2.F32 R10, -RZ, R10.H0_H0 ;  /* 0x2000000aff0a7230 */ /* 0x000fe20000004100 */
[----:B------:R-:W-:Y:S01]  /*25d0*/  LOP3.LUT R5, R76, 0x7c1f, R190, 0xc8, !PT ;  /* 0x00007c1f4c057812 */ /* 0x000fe200078ec8be */
[----:B------:R-:W-:Y:S01]  /*25e0*/  ULEA UR8, UR28, -UR8, 0x1 ;  /* 0x800000081c087291 */ /* 0x000fe2000f8e08ff */
[----:B------:R-:W-:Y:S01]  /*25f0*/  HADD2.F32 R11, -RZ, R11.H0_H0 ;  /* 0x2000000bff0b7230 */ /* 0x000fe20000004100 */
[----:B------:R-:W-:Y:S01]  /*2600*/  UISETP.NE.AND UP0, UPT, UR11, 0x1, UPT ;  /* 0x000000010b00788c */ /* 0x000fe2000bf05270 */
[----:B------:R-:W-:Y:S01]  /*2610*/  HADD2.F32 R6, -RZ, R6.H0_H0 ;  /* 0x20000006ff067230 */ /* 0x000fe20000004100 */
[----:B------:R-:W-:Y:S01]  /*2620*/  UIADD3 UR25, UPT, UPT, UR8, 0x1000, URZ ;  /* 0x0000100008197890 */ /* 0x000fe2000fffe0ff */
[----:B------:R-:W-:Y:S01]  /*2630*/  HADD2.F32 R7, -RZ, R7.H0_H0 ;  /* 0x20000007ff077230 */ /* 0x000fe20000004100 */
[----:B------:R-:W-:Y:S01]  /*2640*/  LOP3.LUT R2, R2, 0xfffffffb, RZ, 0xc0, !PT ;  /* 0xfffffffb02027812 */ /* 0x000fe200078ec0ff */
[----:B------:R-:W-:Y:S01]  /*2650*/  HADD2.F32 R8, -RZ, R8.H0_H0 ;  /* 0x20000008ff087230 */ /* 0x000fe20000004100 */
[----:B------:R-:W-:Y:S01]  /*2660*/  PLOP3.LUT P1, PT, PT, PT, UP0, 0x80, 0x8 ;  /* 0x000000000008781c */ /* 0x000fe20003f2f008 */
[----:B------:R-:W-:Y:S01]  /*2670*/  HADD2.F32 R9, -RZ, R9.H0_H0 ;  /* 0x20000009ff097230 */ /* 0x000fe20000004100 */
[----:B------:R-:W-:Y:S01]  /*2680*/  ISETP.GE.AND P0, PT, R5, UR25, PT ;  /* 0x0000001905007c0c */ /* 0x000fe2000bf06270 */
[----:B------:R-:W-:Y:S01]  /*2690*/  HADD2.F32 R3, -RZ, R3.H0_H0 ;  /* 0x20000003ff037230 */ /* 0x000fe20000004100 */
[----:B------:R-:W-:Y:S01]  /*26a0*/  ISETP.EQ.AND P1, PT, R0, RZ, P1 ;  /* 0x000000ff0000720c */ /* 0x000fe20000f22270 */
[----:B------:R-:W-:-:S02]  /*26b0*/  HADD2.F32 R4, -RZ, R13.H0_H0 ;  /* 0x2000000dff047230 */ /* 0x000fc40000004100 */
[----:B------:R-:W-:Y:S01]  /*26c0*/  FADD.FTZ R13, R11, UR6 ;  /* 0x000000060b0d7e21 */ /* 0x000fe20008010000 */
[----:B------:R-:W-:Y:S02]  /*26d0*/  HADD2.F32 R12, -RZ, R12.H0_H0 ;  /* 0x2000000cff0c7230 */ /* 0x000fe40000004100 */
[----:B------:R-:W-:Y:S01]  /*26e0*/  FADD.FTZ R31, R21, R21 ;  /* 0x00000015151f7221 */ /* 0x000fe20000010000 */
[----:B------:R-:W-:Y:S02]  /*26f0*/  HADD2.F32 R63, -RZ, R14.H0_H0 ;  /* 0x2000000eff3f7230 */ /* 0x000fe40000004100 */
[----:B------:R-:W-:Y:S01]  /*2700*/  FADD.FTZ R14, R10, UR6 ;  /* 0x000000060a0e7e21 */ /* 0x000fe20008010000 */
[----:B------:R-:W-:Y:S01]  /*2710*/  HADD2.F32 R65, -RZ, R15.H0_H0 ;  /* 0x2000000fff417230 */ /* 0x000fe20000004100 */
[----:B0-----:R-:W-:Y:S01]  /*2720*/  UIMAD.WIDE.U32 UR12, UR44, UR22, URZ ;  /* 0x000000162c0c72a5 */ /* 0x001fe2000f8e00ff */
        /* <DEDUP_REMOVED lines=9> */
[----:B------:R-:W-:Y:S01]  /*27c0*/  FADD.FTZ R18, R6, UR6 ;  /* 0x0000000606127e21 */ /* 0x000fe20008010000 */
[----:B------:R-:W-:Y:S01]  /*27d0*/  FADD.FTZ R17, R7, UR6 ;  /* 0x0000000607117e21 */ /* 0x000fe20008010000 */
[----:B------:R-:W-:Y:S01]  /*27e0*/  FADD.FTZ R16, R8, UR6 ;  /* 0x0000000608107e21 */ /* 0x000fe20008010000 */
[----:B------:R-:W-:Y:S01]  /*27f0*/  FADD.FTZ R15, R9, UR6 ;  /* 0x00000006090f7e21 */ /* 0x000fe20008010000 */
[----:B------:R-:W-:Y:S01]  /*2800*/  FADD.FTZ R11, R3, UR6 ;  /* 0x00000006030b7e21 */ /* 0x000fe20008010000 */
        /* <DEDUP_REMOVED lines=12> */
[----:B------:R-:W-:Y:S01]  /*28d0*/  FADD.FTZ R12, R12, UR6 ;  /* 0x000000060c0c7e21 */ /* 0x000fe20008010000 */
[----:B------:R-:W-:Y:S01]  /*28e0*/  LOP3.LUT R82, R190, 0x1f, RZ, 0xc0, !PT ;  /* 0x0000001fbe527812 */ /* 0x000fe200078ec0ff */
        /* <DEDUP_REMOVED lines=8> */
[----:B------:R-:W-:Y:S01]  /*2970*/  UIMAD UR23, UR44, UR23, UR13 ;  /* 0x000000172c1772a4 */ /* 0x000fe2000f8e020d */
[----:B------:R-:W0:Y:S01]  /*2980*/  LDCU UR45, c[0x0][0x394] ;  /* 0x00007280ff2d77ac */ /* 0x000e220008000800 */
[----:B------:R-:W1:Y:S01]  /*2990*/  LDCU UR46, c[0x0][0x38c] ;  /* 0x00007180ff2e77ac */ /* 0x000e620008000800 */
[----:B------:R-:W2:Y:S01]  /*29a0*/  LDCU UR24, c[0x0][0x388] ;  /* 0x00007100ff1877ac */ /* 0x000ea20008000800 */
[----:B------:R-:W3:Y:S01]  /*29b0*/  LDCU.64 UR30, c[0x0][0x3a8] ;  /* 0x00007500ff1e77ac */ /* 0x000ee20008000a00 */
[----:B------:R-:W4:Y:S01]  /*29c0*/  LDCU.64 UR32, c[0x0][0x440] ;  /* 0x00008800ff2077ac */ /* 0x000f220008000a00 */
[----:B------:R-:W0:Y:S01]  /*29d0*/  LDCU.64 UR34, c[0x0][0x450] ;  /* 0x00008a00ff2277ac */ /* 0x000e220008000a00 */
[----:B------:R-:W0:Y:S01]  /*29e0*/  LDCU.64 UR36, c[0x0][0x3e0] ;  /* 0x00007c00ff2477ac */ /* 0x000e220008000a00 */
[----:B------:R-:W0:Y:S01]  /*29f0*/  LDCU.64 UR38, c[0x0][0x3d8] ;  /* 0x00007b00ff2677ac */ /* 0x000e220008000a00 */
[----:B------:R-:W0:Y:S01]  /*2a00*/  LDCU.64 UR40, c[0x0][0x4d0] ;  /* 0x00009a00ff2877ac */ /* 0x000e220008000a00 */
[----:B------:R-:W0:Y:S01]  /*2a10*/  LDCU.64 UR42, c[0x0][0x3c0] ;  /* 0x00007800ff2a77ac */ /* 0x000e220008000a00 */
[----:B------:R-:W-:-:S05]  /*2a20*/  UMOV UR8, URZ ;  /* 0x000000ff00087c82 */ /* 0x000fca0008000000 */
.L_x_1527:
[----:B------:R-:W-:Y:S02]  /*2a30*/  SHF.L.U32 R61, R190, 0x5, RZ ;  /* 0x00000005be3d7819 */ /* 0x000fe400000006ff */
[----:B0-----:R-:W-:Y:S02]  /*2a40*/  MOV R63, UR42 ;  /* 0x0000002a003f7c02 */ /* 0x001fe40008000f00 */
[C---:B------:R-:W-:Y:S02]  /*2a50*/  LOP3.LUT R60, R61.reuse, 0x7c1f, R190, 0xc8, !PT ;  /* 0x00007c1f3d3c7812 */ /* 0x040fe400078ec8be */
[----:B------:R-:W-:Y:S02]  /*2a60*/  LOP3.LUT R64, R82, 0x7c00, R61, 0xf8, !PT ;  /* 0x00007c0052407812 */ /* 0x000fe400078ef83d */
[----:B------:R-:W-:Y:S01]  /*2a70*/  LOP3.LUT R66, R61, 0x3e0, R82, 0xfe, !PT ;  /* 0x000003e03d427812 */ /* 0x000fe200078efe52 */
[----:B------:R-:W-:Y:S01]  /*2a80*/  HFMA2 R61, -RZ, RZ, 0, 0 ;  /* 0x00000000ff3d7431 */ /* 0x000fe200000001ff */
[----:B------:R-:W-:-:S02]  /*2a90*/  LOP3.LUT R65, R64, 0x20, RZ, 0xfc, !PT ;  /* 0x0000002040417812 */ /* 0x000fc400078efcff */
[----:B------:R-:W-:Y:S02]  /*2aa0*/  ISETP.GE.AND P0, PT, R66, UR25, PT ;  /* 0x0000001942007c0c */ /* 0x000fe4000bf06270 */
[----:B------:R-:W-:Y:S02]  /*2ab0*/  ISETP.GE.AND P5, PT, R65, UR25, PT ;  /* 0x0000001941007c0c */ /* 0x000fe4000bfa6270 */
[C---:B------:R-:W-:Y:S02]  /*2ac0*/  LOP3.LUT R65, R64.reuse, 0x40, RZ, 0xfc, !PT ;  /* 0x0000004040417812 */ /* 0x040fe400078efcff */
[----:B------:R-:W-:Y:S01]  /*2ad0*/  LOP3.LUT R66, R64, 0x60, RZ, 0xfc, !PT ;  /* 0x0000006040427812 */ /* 0x000fe200078efcff */
[----:B------:R-:W-:Y:S01]  /*2ae0*/  IMAD.WIDE.U32 R62, R63, UR8, R60 ;  /* 0x000000083f3e7c25 */ /* 0x000fe2000f8e003c */
[----:B------:R-:W-:Y:S02]  /*2af0*/  MOV R61, UR43 ;  /* 0x0000002b003d7c02 */ /* 0x000fe40008000f00 */
[----:B------:R-:W-:-:S02]  /*2b00*/  ISETP.GE.AND P2, PT, R65, UR25, PT ;  /* 0x0000001941007c0c */ /* 0x000fc4000bf46270 */
[----:B------:R-:W-:Y:S01]  /*2b10*/  LEA R60, P4, R62, UR20, 0x1 ;  /* 0x000000143e3c7c11 */ /* 0x000fe2000f8808ff */
[----:B------:R-:W-:Y:S01]  /*2b20*/  IMAD R61, R61, UR8, R63 ;  /* 0x000000083d3d7c24 */ /* 0x000fe2000f8e023f */
[----:B------:R-:W-:Y:S02]  /*2b30*/  ISETP.GE.AND P3, PT, R66, UR25, PT ;  /* 0x0000001942007c0c */ /* 0x000fe4000bf66270 */
[----:B------:R-:W-:Y:S02]  /*2b40*/  LOP3.LUT R63, R64, 0x80, RZ, 0xfc, !PT ;  /* 0x00000080403f7812 */ /* 0x000fe400078efcff */
[----:B------:R-:W-:Y:S02]  /*2b50*/  PRMT R66, RZ, 0x7610, R66 ;  /* 0x00007610ff427816 */ /* 0x000fe40000000042 */
[----:B------:R-:W-:Y:S02]  /*2b60*/  LEA.HI.X R61, R62, UR21, R61, 0x1, P4 ;  /* 0x000000153e3d7c11 */ /* 0x000fe4000a0f0c3d */
[----:B------:R-:W-:-:S02]  /*2b70*/  ISETP.GE.AND P4, PT, R63, UR25, PT ;  /* 0x000000193f007c0c */ /* 0x000fc4000bf86270 */
[C---:B------:R-:W-:Y:S01]  /*2b80*/  LOP3.LUT R62, R64.reuse, 0xa0, RZ, 0xfc, !PT ;  /* 0x000000a0403e7812 */ /* 0x040fe200078efcff */
[----:B------:R-:W5:Y:S01]  /*2b90*/  @!P5 LDG.E.U16 R66, desc[UR26][R60.64+0x40] ;  /* 0x0000401a3c42d981 */ /* 0x000f62000c1e1500 */
[----:B------:R-:W-:Y:S02]  /*2ba0*/  PRMT R67, RZ, 0x7610, R67 ;  /* 0x00007610ff437816 */ /* 0x000fe40000000043 */
[----:B--2---:R-:W-:Y:S02]  /*2bb0*/  PRMT R68, RZ, 0x7610, R68 ;  /* 0x00007610ff447816 */ /* 0x004fe40000000044 */
[----:B------:R-:W-:Y:S02]  /*2bc0*/  LOP3.LUT R63, R64, 0xc0, RZ, 0xfc, !PT ;  /* 0x000000c0403f7812 */ /* 0x000fe400078efcff */
[----:B------:R-:W-:Y:S01]  /*2bd0*/  ISETP.GE.AND P5, PT, R62, UR25, PT ;  /* 0x000000193e007c0c */ /* 0x000fe2000bfa6270 */
[----:B------:R-:W2:Y:S01]  /*2be0*/  @!P2 LDG.E.U16 R67, desc[UR26][R60.64+0x80] ;  /* 0x0000801a3c43a981 */ /* 0x000ea2000c1e1500 */
[----:B------:R-:W-:-:S02]  /*2bf0*/  LOP3.LUT R62, R64, 0xe0, RZ, 0xfc, !PT ;  /* 0x000000e0403e7812 */ /* 0x000fc400078efcff */
[----:B------:R-:W-:Y:S01]  /*2c00*/  PRMT R69, RZ, 0x7610, R69 ;  /* 0x00007610ff457816 */ /* 0x000fe20000000045 */
[----:B------:R-:W2:Y:S01]  /*2c10*/  @!P3 LDG.E.U16 R68, desc[UR26][R60.64+0xc0] ;  /* 0x0000c01a3c44b981 */ /* 0x000ea2000c1e1500 */
[----:B------:R-:W-:Y:S02]  /*2c20*/  ISETP.GE.AND P2, PT, R63, UR25, PT ;  /* 0x000000193f007c0c */ /* 0x000fe4000bf46270 */
[----:B------:R-:W-:Y:S02]  /*2c30*/  ISETP.GE.AND P3, PT, R62, UR25, PT ;  /* 0x000000193e007c0c */ /* 0x000fe4000bf66270 */
[C---:B------:R-:W-:Y:S01]  /*2c40*/  LOP3.LUT R62, R64.reuse, 0x100, RZ, 0xfc, !PT ;  /* 0x00000100403e7812 */ /* 0x040fe200078efcff */
[----:B------:R-:W2:Y:S01]  /*2c50*/  @!P4 LDG.E.U16 R69, desc[UR26][R60.64+0x100] ;  /* 0x0001001a3c45c981 */ /* 0x000ea2000c1e1500 */
[----:B------:R-:W-:Y:S02]  /*2c60*/  PRMT R70, RZ, 0x7610, R70 ;  /* 0x00007610ff467816 */ /* 0x000fe40000000046 */
[----:B------:R-:W-:-:S02]  /*2c70*/  LOP3.LUT R63, R64, 0x120, RZ, 0xfc, !PT ;  /* 0x00000120403f7812 */ /* 0x000fc400078efcff */
[----:B------:R-:W-:Y:S02]  /*2c80*/  ISETP.GE.AND P4, PT, R62, UR25, PT ;  /* 0x000000193e007c0c */ /* 0x000fe4000bf86270 */
[----:B------:R-:W-:Y:S01]  /*2c90*/  PRMT R71, RZ, 0x7610, R71 ;  /* 0x00007610ff477816 */ /* 0x000fe20000000047 */
[----:B------:R-:W2:Y:S01]  /*2ca0*/  @!P5 LDG.E.U16 R70, desc[UR26][R60.64+0x140] ;  /* 0x0001401a3c46d981 */ /* 0x000ea2000c1e1500 */
[----:B------:R-:W-:Y:S02]  /*2cb0*/  LOP3.LUT R62, R64, 0x140, RZ, 0xfc, !PT ;  /* 0x00000140403e7812 */ /* 0x000fe400078efcff */
[----:B------:R-:W-:Y:S02]  /*2cc0*/  ISETP.GE.AND P5, PT, R63, UR25, PT ;  /* 0x000000193f007c0c */ /* 0x000fe4000bfa6270 */
[----:B------:R-:W-:Y:S01]  /*2cd0*/  PRMT R72, RZ, 0x7610, R72 ;  /* 0x00007610ff487816 */ /* 0x000fe20000000048 */
[----:B------:R-:W2:Y:S01]  /*2ce0*/  @!P2 LDG.E.U16 R71, desc[UR26][R60.64+0x180] ;  /* 0x0001801a3c47a981 */ /* 0x000ea2000c1e1500 */
[----:B------:R-:W-:-:S02]  /*2cf0*/  PRMT R73, RZ, 0x7610, R73 ;  /* 0x00007610ff497816 */ /* 0x000fc40000000049 */
[----:B------:R-:W-:Y:S02]  /*2d00*/  ISETP.GE.AND P2, PT, R62, UR25, PT ;  /* 0x000000193e007c0c */ /* 0x000fe4000bf46270 */
[C---:B------:R-:W-:Y:S01]  /*2d10*/  LOP3.LUT R62, R64.reuse, 0x160, RZ, 0xfc, !PT ;  /* 0x00000160403e7812 */ /* 0x040fe200078efcff */
[----:B------:R-:W2:Y:S01]  /*2d20*/  @!P3 LDG.E.U16 R72, desc[UR26][R60.64+0x1c0] ;  /* 0x0001c01a3c48b981 */ /* 0x000ea2000c1e1500 */
[----:B------:R-:W-:Y:S02]  /*2d30*/  LOP3.LUT R63, R64, 0x180, RZ, 0xfc, !PT ;  /* 0x00000180403f7812 */ /* 0x000fe400078efcff */
[----:B------:R-:W-:Y:S01]  /*2d40*/  PRMT R74, RZ, 0x7610, R74 ;  /* 0x00007610ff4a7816 */ /* 0x000fe2000000004a */
[----:B------:R-:W2:Y:S01]  /*2d50*/  @!P4 LDG.E.U16 R73, desc[UR26][R60.64+0x200] ;  /* 0x0002001a3c49c981 */ /* 0x000ea2000c1e1500 */
[----:B------:R-:W-:Y:S02]  /*2d60*/  ISETP.GE.AND P3, PT, R62, UR25, PT ;  /* 0x000000193e007c0c */ /* 0x000fe4000bf66270 */
[----:B------:R-:W-:-:S02]  /*2d70*/  LOP3.LUT R62, R64, 0x1a0, RZ, 0xfc, !PT ;  /* 0x000001a0403e7812 */ /* 0x000fc400078efcff */
[----:B------:R-:W-:Y:S01]  /*2d80*/  ISETP.GE.AND P4, PT, R63, UR25, PT ;  /* 0x000000193f007c0c */ /* 0x000fe2000bf86270 */
[----:B------:R-:W2:Y:S01]  /*2d90*/  @!P5 LDG.E.U16 R74, desc[UR26][R60.64+0x240] ;  /* 0x0002401a3c4ad981 */ /* 0x000ea2000c1e1500 */
[----:B------:R-:W-:Y:S02]  /*2da0*/  PRMT R75, RZ, 0x7610, R75 ;  /* 0x00007610ff4b7816 */ /* 0x000fe4000000004b */
[----:B------:R-:W-:Y:S02]  /*2db0*/  ISETP.GE.AND P5, PT, R62, UR25, PT ;  /* 0x000000193e007c0c */ /* 0x000fe4000bfa6270 */
[----:B------:R-:W-:Y:S02]  /*2dc0*/  LOP3.LUT R62, R64, 0x1c0, RZ, 0xfc, !PT ;  /* 0x000001c0403e7812 */ /* 0x000fe400078efcff */
[----:B------:R-:W-:Y:S01]  /*2dd0*/  PRMT R76, RZ, 0x7610, R76 ;  /* 0x00007610ff4c7816 */ /* 0x000fe2000000004c */
[----:B------:R-:W2:Y:S01]  /*2de0*/  @!P2 LDG.E.U16 R75, desc[UR26][R60.64+0x280] ;  /* 0x0002801a3c4ba981 */ /* 0x000ea2000c1e1500 */
[----:B------:R-:W-:-:S02]  /*2df0*/  PRMT R77, RZ, 0x7610, R77 ;  /* 0x00007610ff4d7816 */ /* 0x000fc4000000004d */
[----:B------:R-:W-:Y:S02]  /*2e00*/  LOP3.LUT R63, R64, 0x1e0, RZ, 0xfc, !PT ;  /* 0x000001e0403f7812 */ /* 0x000fe400078efcff */
[----:B------:R-:W-:Y:S01]  /*2e10*/  ISETP.GE.AND P2, PT, R62, UR25, PT ;  /* 0x000000193e007c0c */ /* 0x000fe2000bf46270 */
[----:B------:R-:W2:Y:S01]  /*2e20*/  @!P3 LDG.E.U16 R76, desc[UR26][R60.64+0x2c0] ;  /* 0x0002c01a3c4cb981 */ /* 0x000ea2000c1e1500 */
[----:B------:R-:W-:Y:S02]  /*2e30*/  LOP3.LUT R62, R64, 0x200, RZ, 0xfc, !PT ;  /* 0x00000200403e7812 */ /* 0x000fe400078efcff */
[----:B------:R-:W-:Y:S01]  /*2e40*/  PRMT R78, RZ, 0x7610, R78 ;  /* 0x00007610ff4e7816 */ /* 0x000fe2000000004e */
[----:B------:R-:W2:Y:S01]  /*2e50*/  @!P4 LDG.E.U16 R77, desc[UR26][R60.64+0x300] ;  /* 0x0003001a3c4dc981 */ /* 0x000ea2000c1e1500 */
[----:B------:R-:W-:Y:S02]  /*2e60*/  ISETP.GE.AND P3, PT, R63, UR25, PT ;  /* 0x000000193f007c0c */ /* 0x000fe4000bf66270 */
[----:B------:R-:W-:-:S02]  /*2e70*/  ISETP.GE.AND P4, PT, R62, UR25, PT ;  /* 0x000000193e007c0c */ /* 0x000fc4000bf86270 */
[C---:B------:R-:W-:Y:S01]  /*2e80*/  LOP3.LUT R62, R64.reuse, 0x220, RZ, 0xfc, !PT ;  /* 0x00000220403e7812 */ /* 0x040fe200078efcff */
[----:B------:R-:W2:Y:S01]  /*2e90*/  @!P5 LDG.E.U16 R78, desc[UR26][R60.64+0x340] ;  /* 0x0003401a3c4ed981 */ /* 0x000ea2000c1e1500 */
[----:B------:R-:W-:Y:S02]  /*2ea0*/  PRMT R79, RZ, 0x7610, R79 ;  /* 0x00007610ff4f7816 */ /* 0x000fe4000000004f */
[----:B------:R-:W-:Y:S02]  /*2eb0*/  LOP3.LUT R63, R64, 0x240, RZ, 0xfc, !PT ;  /* 0x00000240403f7812 */ /* 0x000fe400078efcff */
[----:B------:R-:W-:Y:S02]  /*2ec0*/  ISETP.GE.AND P5, PT, R62, UR25, PT ;  /* 0x000000193e007c0c */ /* 0x000fe4000bfa6270 */
[----:B------:R-:W-:Y:S01]  /*2ed0*/  PRMT R83, RZ, 0x7610, R83 ;  /* 0x00007610ff537816 */ /* 0x000fe20000000053 */
[----:B------:R-:W2:Y:S01]  /*2ee0*/  @!P2 LDG.E.U16 R79, desc[UR26][R60.64+0x380] ;  /* 0x0003801a3c4fa981 */ /* 0x000ea2000c1e1500 */
[----:B------:R-:W-:-:S02]  /*2ef0*/  LOP3.LUT R62, R64, 0x260, RZ, 0xfc, !PT ;  /* 0x00000260403e7812 */ /* 0x000fc400078efcff */
[----:B------:R-:W-:Y:S02]  /*2f00*/  ISETP.GE.AND P2, PT, R63, UR25, PT ;  /* 0x000000193f007c0c */ /* 0x000fe4000bf46270 */
[----:B------:R-:W-:Y:S01]  /*2f10*/  PRMT R84, RZ, 0x7610, R84 ;  /* 0x00007610ff547816 */ /* 0x000fe20000000054 */
[----:B------:R-:W2:Y:S01]  /*2f20*/  @!P3 LDG.E.U16 R83, desc[UR26][R60.64+0x3c0] ;  /* 0x0003c01a3c53b981 */ /* 0x000ea2000c1e1500 */
[----:B------:R-:W-:Y:S02]  /*2f30*/  PRMT R85, RZ, 0x7610, R85 ;  /* 0x00007610ff557816 */ /* 0x000fe40000000055 */
[----:B------:R-:W-:Y:S02]  /*2f40*/  ISETP.GE.AND P3, PT, R62, UR25, PT ;  /* 0x000000193e007c0c */ /* 0x000fe4000bf66270 */
[C---:B------:R-:W-:Y:S01]  /*2f50*/  LOP3.LUT R62, R64.reuse, 0x280, RZ, 0xfc, !PT ;  /* 0x00000280403e7812 */ /* 0x040fe200078efcff */
[----:B------:R-:W2:Y:S01]  /*2f60*/  @!P4 LDG.E.U16 R84, desc[UR26][R60.64+0x400] ;  /* 0x0004001a3c54c981 */ /* 0x000ea2000c1e1500 */
[----:B------:R-:W-:-:S02]  /*2f70*/  LOP3.LUT R63, R64, 0x2a0, RZ, 0xfc, !PT ;  /* 0x000002a0403f7812 */ /* 0x000fc400078efcff */
[----:B------:R-:W-:Y:S01]  /*2f80*/  PRMT R86, RZ, 0x7610, R86 ;  /* 0x00007610ff567816 */ /* 0x000fe20000000056 */
[----:B------:R-:W2:Y:S01]  /*2f90*/  @!P5 LDG.E.U16 R85, desc[UR26][R60.64+0x440] ;  /* 0x0004401a3c55d981 */ /* 0x000ea2000c1e1500 */
[----:B------:R-:W-:Y:S02]  /*2fa0*/  ISETP.GE.AND P4, PT, R62, UR25, PT ;  /* 0x000000193e007c0c */ /* 0x000fe4000bf86270 */
[----:B------:R-:W-:Y:S02]  /*2fb0*/  LOP3.LUT R62, R64, 0x2c0, RZ, 0xfc, !PT ;  /* 0x000002c0403e7812 */ /* 0x000fe400078efcff */
[----:B------:R-:W-:Y:S01]  /*2fc0*/  ISETP.GE.AND P5, PT, R63, UR25, PT ;  /* 0x000000193f007c0c */ /* 0x000fe2000bfa6270 */
[----:B------:R-:W2:Y:S01]  /*2fd0*/  @!P2 LDG.E.U16 R86, desc[UR26][R60.64+0x480] ;  /* 0x0004801a3c56a981 */ /* 0x000ea2000c1e1500 */
[----:B------:R-:W-:Y:S02]  /*2fe0*/  PRMT R87, RZ, 0x7610, R87 ;  /* 0x00007610ff577816 */ /* 0x000fe40000000057 */
[----:B------:R-:W-:-:S02]  /*2ff0*/  LOP3.LUT P6, RZ, R2, 0x4, RZ, 0xc0, !PT ;  /* 0x0000000402ff7812 */ /* 0x000fc400078cc0ff */
[----:B------:R-:W-:Y:S02]  /*3000*/  ISETP.GE.AND P2, PT, R62, UR25, PT ;  /* 0x000000193e007c0c */ /* 0x000fe4000bf46270 */
[C---:B------:R-:W-:Y:S01]  /*3010*/  LOP3.LUT R62, R64.reuse, 0x2e0, RZ, 0xfc, !PT ;  /* 0x000002e0403e7812 */ /* 0x040fe200078efcff */
[----:B------:R-:W2:Y:S01]  /*3020*/  @!P3 LDG.E.U16 R87, desc[UR26][R60.64+0x4c0] ;  /* 0x0004c01a3c57b981 */ /* 0x000ea2000c1e1500 */
[----:B------:R-:W-:Y:S02]  /*3030*/  PRMT R88, RZ, 0x7610, R88 ;  /* 0x00007610ff587816 */ /* 0x000fe40000000058 */
[----:B------:R-:W-:Y:S02]  /*3040*/  PRMT R89, RZ, 0x7610, R89 ;  /* 0x00007610ff597816 */ /* 0x000fe40000000059 */
[----:B------:R-:W-:Y:S02]  /*3050*/  LOP3.LUT R63, R64, 0x300, RZ, 0xfc, !PT ;  /* 0x00000300403f7812 */ /* 0x000fe400078efcff */
[----:B------:R-:W-:Y:S01]  /*3060*/  ISETP.GE.AND P3, PT, R62, UR25, PT ;  /* 0x000000193e007c0c */ /* 0x000fe2000bf66270 */
[----:B------:R-:W2:Y:S01]  /*3070*/  @!P4 LDG.E.U16 R88, desc[UR26][R60.64+0x500] ;  /* 0x0005001a3c58c981 */ /* 0x000ea2000c1e1500 */
[----:B------:R-:W-:-:S02]  /*3080*/  PRMT R65, RZ, 0x7610, R65 ;  /* 0x00007610ff417816 */ /* 0x000fc40000000041 */
[----:B------:R-:W-:Y:S01]  /*3090*/  LOP3.LUT R62, R64, 0x320, RZ, 0xfc, !PT ;  /* 0x00000320403e7812 */ /* 0x000fe200078efcff */
[----:B------:R-:W2:Y:S01]  /*30a0*/  @!P5 LDG.E.U16 R89, desc[UR26][R60.64+0x540] ;  /* 0x0005401a3c59d981 */ /* 0x000ea2000c1e1500 */
[----:B------:R-:W-:Y:S02]  /*30b0*/  PRMT R90, RZ, 0x7610, R90 ;  /* 0x00007610ff5a7816 */ /* 0x000fe4000000005a */
[----:B------:R-:W-:Y:S01]  /*30c0*/  ISETP.GE.AND P4, PT, R63, UR25, PT ;  /* 0x000000193f007c0c */ /* 0x000fe2000bf86270 */
[----:B------:R-:W5:Y:S01]  /*30d0*/  @!P6 LDG.E.U16 R65, desc[UR26][R60.64] ;  /* 0x0000001a3c41e981 */ /* 0x000f62000c1e1500 */
[----:B------:R-:W-:Y:S02]  /*30e0*/  ISETP.GE.AND P5, PT, R62, UR25, PT ;  /* 0x000000193e007c0c */ /* 0x000fe4000bfa6270 */
[----:B------:R-:W-:Y:S01]  /*30f0*/  LOP3.LUT R62, R64, 0x340, RZ, 0xfc, !PT ;  /* 0x00000340403e7812 */ /* 0x000fe200078efcff */
[----:B------:R-:W2:Y:S01]  /*3100*/  @!P2 LDG.E.U16 R90, desc[UR26][R60.64+0x580] ;  /* 0x0005801a3c5aa981 */ /* 0x000ea2000c1e1500 */
[----:B------:R-:W-:-:S02]  /*3110*/  PRMT R92, RZ, 0x7610, R92 ;  /* 0x00007610ff5c7816 */ /* 0x000fc4000000005c */
[----:B------:R-:W-:Y:S02]  /*3120*/  ISETP.GE.AND P2, PT, R62, UR25, PT ;  /* 0x000000193e007c0c */ /* 0x000fe4000bf46270 */
[----:B------:R-:W-:Y:S02]  /*3130*/  PRMT R91, RZ, 0x7610, R91 ;  /* 0x00007610ff5b7816 */ /* 0x000fe4000000005b */
[C---:B------:R-:W-:Y:S01]  /*3140*/  LOP3.LUT R62, R64.reuse, 0x380, RZ, 0xfc, !PT ;  /* 0x00000380403e7812 */ /* 0x040fe200078efcff */
[----:B------:R-:W2:Y:S01]  /*3150*/  @!P4 LDG.E.U16 R92, desc[UR26][R60.64+0x600] ;  /* 0x0006001a3c5cc981 */ /* 0x000ea2000c1e1500 */
[----:B------:R-:W-:Y:S02]  /*3160*/  PRMT R93, RZ, 0x7610, R93 ;  /* 0x00007610ff5d7816 */ /* 0x000fe4000000005d */
[----:B------:R-:W-:Y:S01]  /*3170*/  LOP3.LUT R63, R64, 0x360, RZ, 0xfc, !PT ;  /* 0x00000360403f7812 */ /* 0x000fe200078efcff */
[----:B------:R-:W2:Y:S01]  /*3180*/  @!P3 LDG.E.U16 R91, desc[UR26][R60.64+0x5c0] ;  /* 0x0005c01a3c5bb981 */ /* 0x000ea2000c1e1500 */
[----:B------:R-:W-:-:S02]  /*3190*/  PRMT R94, RZ, 0x7610, R94 ;  /* 0x00007610ff5e7816 */ /* 0x000fc4000000005e */
[----:B------:R-:W-:Y:S01]  /*31a0*/  ISETP.GE.AND P4, PT, R62, UR25, PT ;  /* 0x000000193e007c0c */ /* 0x000fe2000bf86270 */
[----:B------:R-:W2:Y:S01]  /*31b0*/  @!P5 LDG.E.U16 R93, desc[UR26][R60.64+0x640] ;  /* 0x0006401a3c5dd981 */ /* 0x000ea2000c1e1500 */
[C---:B------:R-:W-:Y:S02]  /*31c0*/  LOP3.LUT R62, R64.reuse, 0x3a0, RZ, 0xfc, !PT ;  /* 0x000003a0403e7812 */ /* 0x040fe400078efcff */
[----:B------:R-:W-:Y:S01]  /*31d0*/  LOP3.LUT R64, R64, 0x3c0, RZ, 0xfc, !PT ;  /* 0x000003c040407812 */ /* 0x000fe200078efcff */
[----:B------:R-:W2:Y:S01]  /*31e0*/  @!P2 LDG.E.U16 R94, desc[UR26][R60.64+0x680] ;  /* 0x0006801a3c5ea981 */ /* 0x000ea2000c1e1500 */
[----:B------:R-:W-:Y:S02]  /*31f0*/  ISETP.GE.AND P3, PT, R63, UR25, PT ;  /* 0x000000193f007c0c */ /* 0x000fe4000bf66270 */
[----:B------:R-:W-:Y:S02]  /*3200*/  ISETP.GE.AND P5, PT, R62, UR25, PT ;  /* 0x000000193e007c0c */ /* 0x000fe4000bfa6270 */
[----:B------:R-:W-:-:S02]  /*3210*/  ISETP.GE.AND P2, PT, R64, UR25, PT ;  /* 0x0000001940007c0c */ /* 0x000fc4000bf46270 */
        /* <DEDUP_REMOVED lines=11> */
[----:B---3--:R-:W-:-:S04]  /*32d0*/  UIMAD.WIDE.U32 UR28, UR8, UR30, UR22 ;  /* 0x0000001e081c72a5 */ /* 0x008fc8000f8e0016 */
[----:B------:R-:W-:Y:S02]  /*32e0*/  UIMAD UR22, UR8, UR31, UR29 ;  /* 0x0000001f081672a4 */ /* 0x000fe4000f8e021d */
[----:B----4-:R-:W-:-:S04]  /*32f0*/  ULEA UR29, UP0, UR28, UR32, 0x3 ;  /* 0x000000201c1d7291 */ /* 0x010fc8000f8018ff */
[----:B------:R-:W-:Y:S02]  /*3300*/  ULEA.HI.X UR28, UR28, UR33, UR22, 0x3, UP0 ;  /* 0x000000211c1c7291 */ /* 0x000fe400080f1c16 */
[----:B------:R-:W-:-:S04]  /*3310*/  MOV R62, UR29 ;  /* 0x0000001d003e7c02 */ /* 0x000fc80008000f00 */
[----:B------:R-:W-:-:S06]  /*3320*/  MOV R63, UR28 ;  /* 0x0000001c003f7c02 */ /* 0x000fcc0008000f00 */
[----:B------:R-:W3:Y:S01]  /*3330*/  LDG.E.64 R62, desc[UR26][R62.64] ;  /* 0x0000001a3e3e7981 */ /* 0x000ee2000c1e1b00 */
[----:B------:R-:W4:Y:S01]  /*3340*/  S2UR UR28, SR_CgaCtaId ;  /* 0x00000000001c79c3 */ /* 0x000f220000008800 */
[----:B------:R-:W-:-:S04]  /*3350*/  LOP3.LUT R101, R190, 0x3e0, RZ, 0xc0, !PT ;  /* 0x000003e0be657812 */ /* 0x000fc800078ec0ff */
[----:B------:R-:W-:Y:S01]  /*3360*/  IADD3 R64, PT, PT, R101, R240, RZ ;  /* 0x000000f065407210 */ /* 0x000fe20007ffe0ff */
[----:B------:R-:W-:-:S04]  /*3370*/  UMOV UR22, 0x400 ;  /* 0x0000040000167882 */ /* 0x000fc80000000000 */
[----:B------:R-:W-:-:S05]  /*3380*/  IMAD R100, R101, 0x1f, R64 ;  /* 0x0000001f65647824 */ /* 0x000fca00078e0240 */
[C---:B------:R-:W-:Y:S02]  /*3390*/  IADD3 R103, PT, PT, R100.reuse, 0x20, RZ ;  /* 0x0000002064677810 */ /* 0x040fe40007ffe0ff */
[C---:B------:R-:W-:Y:S02]  /*33a0*/  IADD3 R105, PT, PT, R100.reuse, 0x40, RZ ;  /* 0x0000004064697810 */ /* 0x040fe40007ffe0ff */
[C---:B------:R-:W-:Y:S02]  /*33b0*/  IADD3 R107, PT, PT, R100.reuse, 0x60, RZ ;  /* 0x00000060646b7810 */ /* 0x040fe40007ffe0ff */
[C---:B------:R-:W-:Y:S01]  /*33c0*/  LEA.HI.SX32 R101, R100.reuse, R100, 0x1b ;  /* 0x0000006464657211 */ /* 0x040fe200078fdaff */
[----:B----4-:R-:W-:Y:S01]  /*33d0*/  ULEA UR22, UR28, UR22, 0x18 ;  /* 0x000000161c167291 */ /* 0x010fe2000f8ec0ff */
[C---:B0-----:R-:W-:Y:S02]  /*33e0*/  IADD3 R61, PT, PT, R100.reuse, 0x80, RZ ;  /* 0x00000080643d7810 */ /* 0x041fe40007ffe0ff */
[----:B------:R-:W-:-:S02]  /*33f0*/  IADD3 R109, PT, PT, R100, 0xa0, RZ ;  /* 0x000000a0646d7810 */ /* 0x000fc40007ffe0ff */
[-C--:B------:R-:W-:Y:S02]  /*3400*/  LEA.HI.SX32 R103, R103, R100.reuse, 0x1b ;  /* 0x0000006467677211 */ /* 0x080fe400078fdaff */
[C---:B------:R-:W-:Y:S02]  /*3410*/  IADD3 R111, PT, PT, R100.reuse, 0xc0, RZ ;  /* 0x000000c0646f7810 */ /* 0x040fe40007ffe0ff */
[----:B------:R-:W-:Y:S02]  /*3420*/  LEA.HI.SX32 R105, R105, R100, 0x1b ;  /* 0x0000006469697211 */ /* 0x000fe400078fdaff */
[C---:B------:R-:W-:Y:S02]  /*3430*/  IADD3 R113, PT, PT, R100.reuse, 0xe0, RZ ;  /* 0x000000e064717810 */ /* 0x040fe40007ffe0ff */
[C---:B------:R-:W-:Y:S02]  /*3440*/  IADD3 R115, PT, PT, R100.reuse, 0x100, RZ ;  /* 0x0000010064737810 */ /* 0x040fe40007ffe0ff */
[----:B------:R-:W-:-:S02]  /*3450*/  IADD3 R117, PT, PT, R100, 0x120, RZ ;  /* 0x0000012064757810 */ /* 0x000fc40007ffe0ff */
[C---:B------:R-:W-:Y:S02]  /*3460*/  IADD3 R119, PT, PT, R100.reuse, 0x140, RZ ;  /* 0x0000014064777810 */ /* 0x040fe40007ffe0ff */
[C---:B------:R-:W-:Y:S02]  /*3470*/  IADD3 R121, PT, PT, R100.reuse, 0x160, RZ ;  /* 0x0000016064797810 */ /* 0x040fe40007ffe0ff */
[C---:B------:R-:W-:Y:S02]  /*3480*/  IADD3 R123, PT, PT, R100.reuse, 0x180, RZ ;  /* 0x00000180647b7810 */ /* 0x040fe40007ffe0ff */
        /* <DEDUP_REMOVED lines=18> */
[----:B------:R-:W-:Y:S02]  /*35b0*/  IADD3 R161, PT, PT, R100, 0x3e0, RZ ;  /* 0x000003e064a17810 */ /* 0x000fe40007ffe0ff */
[----:B------:R-:W-:Y:S02]  /*35c0*/  LEA.HI.SX32 R107, R107, R100, 0x1b ;  /* 0x000000646b6b7211 */ /* 0x000fe400078fdaff */
[----:B------:R-:W-:-:S02]  /*35d0*/  LEA R60, R101, UR22, 0x1 ;  /* 0x00000016653c7c11 */ /* 0x000fc4000f8e08ff */
[-C--:B------:R-:W-:Y:S02]  /*35e0*/  LEA.HI.SX32 R61, R61, R100.reuse, 0x1b ;  /* 0x000000643d3d7211 */ /* 0x080fe400078fdaff */
[-C--:B------:R-:W-:Y:S02]  /*35f0*/  LEA.HI.SX32 R109, R109, R100.reuse, 0x1b ;  /* 0x000000646d6d7211 */ /* 0x080fe400078fdaff */
[----:B------:R-:W-:Y:S02]  /*3600*/  LEA R103, R103, UR22, 0x1 ;  /* 0x0000001667677c11 */ /* 0x000fe4000f8e08ff */
[-C--:B------:R-:W-:Y:S02]  /*3610*/  LEA.HI.SX32 R111, R111, R100.reuse, 0x1b ;  /* 0x000000646f6f7211 */ /* 0x080fe400078fdaff */
[----:B------:R-:W-:Y:S02]  /*3620*/  LEA R102, R105, UR22, 0x1 ;  /* 0x0000001669667c11 */ /* 0x000fe4000f8e08ff */
[----:B------:R-:W-:-:S02]  /*3630*/  LEA.HI.SX32 R113, R113, R100, 0x1b ;  /* 0x0000006471717211 */ /* 0x000fc400078fdaff */
[-C--:B------:R-:W-:Y:S02]  /*3640*/  LEA.HI.SX32 R115, R115, R100.reuse, 0x1b ;  /* 0x0000006473737211 */ /* 0x080fe400078fdaff */
[-C--:B------:R-:W-:Y:S02]  /*3650*/  LEA.HI.SX32 R117, R117, R100.reuse, 0x1b ;  /* 0x0000006475757211 */ /* 0x080fe400078fdaff */
[-C--:B------:R-:W-:Y:S02]  /*3660*/  LEA.HI.SX32 R119, R119, R100.reuse, 0x1b ;  /* 0x0000006477777211 */ /* 0x080fe400078fdaff */
[-C--:B------:R-:W-:Y:S02]  /*3670*/  LEA.HI.SX32 R121, R121, R100.reuse, 0x1b ;  /* 0x0000006479797211 */ /* 0x080fe400078fdaff */
[-C--:B------:R-:W-:Y:S02]  /*3680*/  LEA.HI.SX32 R123, R123, R100.reuse, 0x1b ;  /* 0x000000647b7b7211 */ /* 0x080fe400078fdaff */
        /* <DEDUP_REMOVED lines=19> */
[----:B------:R-:W-:Y:S02]  /*37c0*/  LEA R107, R107, UR22, 0x1 ;  /* 0x000000166b6b7c11 */ /* 0x000fe4000f8e08ff */
[----:B------:R-:W-:Y:S02]  /*37d0*/  LEA R100, R61, UR22, 0x1 ;  /* 0x000000163d647c11 */ /* 0x000fe4000f8e08ff */
[----:B------:R-:W-:Y:S02]  /*37e0*/  LEA R109, R109, UR22, 0x1 ;  /* 0x000000166d6d7c11 */ /* 0x000fe4000f8e08ff */
[----:B------:R-:W-:Y:S02]  /*37f0*/  LEA R104, R111, UR22, 0x1 ;  /* 0x000000166f687c11 */ /* 0x000fe4000f8e08ff */
[----:B------:R-:W-:Y:S01]  /*3800*/  LEA R113, R113, UR22, 0x1 ;  /* 0x0000001671717c11 */ /* 0x000fe2000f8e08ff */
[----:B------:R-:W-:Y:S01]  /*3810*/  UIMAD.WIDE.U32 UR28, UR44, UR38, URZ ;  /* 0x000000262c1c72a5 */ /* 0x000fe2000f8e00ff */
[----:B------:R-:W-:-:S02]  /*3820*/  LEA R117, R117, UR22, 0x1 ;  /* 0x0000001675757c11 */ /* 0x000fc4000f8e08ff */
[----:B------:R-:W-:Y:S01]  /*3830*/  LEA R121, R121, UR22, 0x1 ;  /* 0x0000001679797c11 */ /* 0x000fe2000f8e08ff */
[----:B------:R-:W-:Y:S01]  /*3840*/  UIMAD UR29, UR44, UR39, UR29 ;  /* 0x000000272c1d72a4 */ /* 0x000fe2000f8e021d */
[----:B------:R-:W-:Y:S02]  /*3850*/  LEA R125, R125, UR22, 0x1 ;  /* 0x000000167d7d7c11 */ /* 0x000fe4000f8e08ff */
[----:B------:R-:W-:Y:S01]  /*3860*/  LEA R131, R131, UR22, 0x1 ;  /* 0x0000001683837c11 */ /* 0x000fe2000f8e08ff */
[----:B------:R-:W-:Y:S01]  /*3870*/  UIMAD.WIDE.U32 UR28, UR8, UR36, UR28 ;  /* 0x00000024081c72a5 */ /* 0x000fe2000f8e001c */
[----:B------:R-:W-:Y:S02]  /*3880*/  LEA R135, R135, UR22, 0x1 ;  /* 0x0000001687877c11 */ /* 0x000fe4000f8e08ff */
[----:B------:R-:W-:Y:S01]  /*3890*/  LEA R139, R139, UR22, 0x1 ;  /* 0x000000168b8b7c11 */ /* 0x000fe2000f8e08ff */
[----:B------:R-:W-:Y:S01]  /*38a0*/  UIMAD UR29, UR8, UR37, UR29 ;  /* 0x00000025081d72a4 */ /* 0x000fe2000f8e021d */
[----:B------:R-:W-:Y:S01]  /*38b0*/  LEA R143, R143, UR22, 0x1 ;  /* 0x000000168f8f7c11 */ /* 0x000fe2000f8e08ff */
[----:B------:R-:W-:Y:S01]  /*38c0*/  ULEA UR47, UP0, UR28, UR34, 0x3 ;  /* 0x000000221c2f7291 */ /* 0x000fe2000f8018ff */
[----:B------:R-:W-:-:S02]  /*38d0*/  LEA R147, R147, UR22, 0x1 ;  /* 0x0000001693937c11 */ /* 0x000fc4000f8e08ff */
[----:B------:R-:W-:Y:S01]  /*38e0*/  LEA R151, R151, UR22, 0x1 ;  /* 0x0000001697977c11 */ /* 0x000fe2000f8e08ff */
[----:B------:R-:W-:Y:S01]  /*38f0*/  ULEA.HI.X UR28, UR28, UR35, UR29, 0x3, UP0 ;  /* 0x000000231c1c7291 */ /* 0x000fe200080f1c1d */
[----:B------:R-:W-:Y:S02]  /*3900*/  LEA R155, R155, UR22, 0x1 ;  /* 0x000000169b9b7c11 */ /* 0x000fe4000f8e08ff */
[----:B------:R-:W-:-:S03]  /*3910*/  LEA R159, R159, UR22, 0x1 ;  /* 0x000000169f9f7c11 */ /* 0x000fc6000f8e08ff */
[----:B------:R-:W-:Y:S01]  /*3920*/  MOV R61, UR28 ;  /* 0x0000001c003d7c02 */ /* 0x000fe20008000f00 */
[----:B-----5:R0:W-:Y:S04]  /*3930*/  STS.U16 [R60], R65 ;  /* 0x000000413c007388 */ /* 0x0201e80000000400 */
[----:B------:R4:W-:Y:S04]  /*3940*/  STS.U16 [R103+0x40], R66 ;  /* 0x0000404267007388 */ /* 0x0009e80000000400 */
[----:B--2---:R2:W-:Y:S01]  /*3950*/  STS.U16 [R102+0x80], R67 ;  /* 0x0000804366007388 */ /* 0x0045e20000000400 */
[----:B0-----:R-:W-:-:S03]  /*3960*/  LEA R60, R115, UR22, 0x1 ;  /* 0x00000016733c7c11 */ /* 0x001fc6000f8e08ff */
[----:B------:R0:W-:Y:S01]  /*3970*/  STS.U16 [R107+0xc0], R68 ;  /* 0x0000c0446b007388 */ /* 0x0001e20000000400 */
[----:B----4-:R-:W-:-:S03]  /*3980*/  LEA R66, R119, UR22, 0x1 ;  /* 0x0000001677427c11 */ /* 0x010fc6000f8e08ff */
[----:B------:R-:W-:Y:S01]  /*3990*/  STS.U16 [R100+0x100], R69 ;  /* 0x0001004564007388 */ /* 0x000fe20000000400 */
[----:B--2---:R-:W-:-:S03]  /*39a0*/  LEA R102, R123, UR22, 0x1 ;  /* 0x000000167b667c11 */ /* 0x004fc6000f8e08ff */
[----:B------:R2:W-:Y:S04]  /*39b0*/  STS.U16 [R109+0x140], R70 ;  /* 0x000140466d007388 */ /* 0x0005e80000000400 */
[----:B------:R-:W-:Y:S01]  /*39c0*/  STS.U16 [R104+0x180], R71 ;  /* 0x0001804768007388 */ /* 0x000fe20000000400 */
[----:B0-----:R-:W-:-:S03]  /*39d0*/  LEA R68, R127, UR22, 0x1 ;  /* 0x000000167f447c11 */ /* 0x001fc6000f8e08ff */
[----:B------:R0:W-:Y:S01]  /*39e0*/  STS.U16 [R113+0x1c0], R72 ;  /* 0x0001c04871007388 */ /* 0x0001e20000000400 */
[----:B--2---:R-:W-:-:S03]  /*39f0*/  LEA R70, R129, UR22, 0x1 ;  /* 0x0000001681467c11 */ /* 0x004fc6000f8e08ff */
[----:B------:R2:W-:Y:S04]  /*3a00*/  STS.U16 [R60+0x200], R73 ;  /* 0x000200493c007388 */ /* 0x0005e80000000400 */
[----:B------:R-:W-:Y:S01]  /*3a10*/  STS.U16 [R117+0x240], R74 ;  /* 0x0002404a75007388 */ /* 0x000fe20000000400 */
[----:B0-----:R-:W-:-:S03]  /*3a20*/  LEA R72, R133, UR22, 0x1 ;  /* 0x0000001685487c11 */ /* 0x001fc6000f8e08ff */
[----:B------:R0:W-:Y:S04]  /*3a30*/  STS.U16 [R66+0x280], R75 ;  /* 0x0002804b42007388 */ /* 0x0001e80000000400 */
[----:B------:R-:W-:Y:S01]  /*3a40*/  STS.U16 [R121+0x2c0], R76 ;  /* 0x0002c04c79007388 */ /* 0x000fe20000000400 */
[----:B--2---:R-:W-:-:S03]  /*3a50*/  LEA R60, R137, UR22, 0x1 ;  /* 0x00000016893c7c11 */ /* 0x004fc6000f8e08ff */
[----:B------:R-:W-:Y:S04]  /*3a60*/  STS.U16 [R102+0x300], R77 ;  /* 0x0003004d66007388 */ /* 0x000fe80000000400 */
[----:B------:R-:W-:Y:S01]  /*3a70*/  STS.U16 [R125+0x340], R78 ;  /* 0x0003404e7d007388 */ /* 0x000fe20000000400 */
[----:B0-----:R-:W-:-:S03]  /*3a80*/  LEA R66, R141, UR22, 0x1 ;  /* 0x000000168d427c11 */ /* 0x001fc6000f8e08ff */
[----:B------:R0:W-:Y:S04]  /*3a90*/  STS.U16 [R68+0x380], R79 ;  /* 0x0003804f44007388 */ /* 0x0001e80000000400 */
[----:B------:R2:W-:Y:S04]  /*3aa0*/  STS.U16 [R70+0x3c0], R83 ;  /* 0x0003c05346007388 */ /* 0x0005e80000000400 */
[----:B------:R-:W-:Y:S01]  /*3ab0*/  STS.U16 [R131+0x400], R84 ;  /* 0x0004005483007388 */ /* 0x000fe20000000400 */
[----:B0-----:R-:W-:-:S03]  /*3ac0*/  LEA R68, R145, UR22, 0x1 ;  /* 0x0000001691447c11 */ /* 0x001fc6000f8e08ff */
[----:B------:R0:W-:Y:S01]  /*3ad0*/  STS.U16 [R72+0x440], R85 ;  /* 0x0004405548007388 */ /* 0x0001e20000000400 */
[----:B--2---:R-:W-:-:S03]  /*3ae0*/  LEA R70, R149, UR22, 0x1 ;  /* 0x0000001695467c11 */ /* 0x004fc6000f8e08ff */
[----:B------:R-:W-:Y:S04]  /*3af0*/  STS.U16 [R135+0x480], R86 ;  /* 0x0004805687007388 */ /* 0x000fe80000000400 */
[----:B------:R-:W-:Y:S04]  /*3b00*/  STS.U16 [R60+0x4c0], R87 ;  /* 0x0004c0573c007388 */ /* 0x000fe80000000400 */
[----:B------:R-:W-:Y:S04]  /*3b10*/  STS.U16 [R139+0x500], R88 ;  /* 0x000500588b007388 */ /* 0x000fe80000000400 */
[----:B------:R2:W-:Y:S04]  /*3b20*/  STS.U16 [R66+0x540], R89 ;  /* 0x0005405942007388 */ /* 0x0005e80000000400 */
[----:B------:R-:W-:Y:S01]  /*3b30*/  STS.U16 [R143+0x580], R90 ;  /* 0x0005805a8f007388 */ /* 0x000fe20000000400 */
[----:B0-----:R-:W-:-:S03]  /*3b40*/  LEA R72, R161, UR22, 0x1 ;  /* 0x00000016a1487c11 */ /* 0x001fc6000f8e08ff */
[----:B------:R0:W-:Y:S01]  /*3b50*/  STS.U16 [R68+0x5c0], R91 ;  /* 0x0005c05b44007388 */ /* 0x0001e20000000400 */
[----:B--2---:R-:W-:-:S03]  /*3b60*/  LEA R66, R153, UR22, 0x1 ;  /* 0x0000001699427c11 */ /* 0x004fc6000f8e08ff */
[----:B------:R-:W-:Y:S01]  /*3b70*/  STS.U16 [R147+0x600], R92 ;  /* 0x0006005c93007388 */ /* 0x000fe20000000400 */
[----:B------:R-:W-:-:S03]  /*3b80*/  MOV R60, UR47 ;  /* 0x0000002f003c7c02 */ /* 0x000fc60008000f00 */
[----:B------:R-:W-:Y:S01]  /*3b90*/  STS.U16 [R70+0x640], R93 ;  /* 0x0006405d46007388 */ /* 0x000fe20000000400 */
[----:B0-----:R-:W-:-:S03]  /*3ba0*/  LEA R68, R157, UR22, 0x1 ;  /* 0x000000169d447c11 */ /* 0x001fc6000f8e08ff */
[----:B------:R-:W-:Y:S04]  /*3bb0*/  STS.U16 [R151+0x680], R94 ;  /* 0x0006805e97007388 */ /* 0x000fe80000000400 */
[----:B------:R0:W-:Y:S04]  /*3bc0*/  STS.U16 [R66+0x6c0], R95 ;  /* 0x0006c05f42007388 */ /* 0x0001e80000000400 */
[----:B------:R-:W-:Y:S04]  /*3bd0*/  STS.U16 [R155+0x700], R96 ;  /* 0x000700609b007388 */ /* 0x000fe80000000400 */
[----:B------:R2:W-:Y:S04]  /*3be0*/  STS.U16 [R68+0x740], R97 ;  /* 0x0007406144007388 */ /* 0x0005e80000000400 */
[----:B------:R-:W-:Y:S04]  /*3bf0*/  STS.U16 [R159+0x780], R98 ;  /* 0x000780629f007388 */ /* 0x000fe80000000400 */
[----:B------:R4:W-:Y:S01]  /*3c00*/  STS.U16 [R72+0x7c0], R99 ;  /* 0x0007c06348007388 */ /* 0x0009e20000000400 */
[----:B------:R-:W-:-:S03]  /*3c10*/  NOP ;  /* 0x0000000000007918 */ /* 0x000fc60000000000 */
[----:B------:R-:W5:Y:S01]  /*3c20*/  LDG.E.64 R60, desc[UR26][R60.64] ;  /* 0x0000001a3c3c7981 */ /* 0x000f62000c1e1b00 */
[----:B---3--:R-:W-:-:S13]  /*3c30*/  R2UR UR29, R63 ;  /* 0x000000003f1d72ca */ /* 0x008fda00000e0000 */
[----:B------:R-:W-:-:S04]  /*3c40*/  FMUL.FTZ R65, R17, UR29 ;  /* 0x0000001d11417c20 */ /* 0x000fc80008410000 */
[----:B------:R-:W-:Y:S01]  /*3c50*/  FMUL.RZ R69, R65, 0.15915493667125701904 ;  /* 0x3e22f98341457820 */ /* 0x000fe2000040c000 */
[----:B------:R-:W-:Y:S01]  /*3c60*/  FMUL.FTZ R65, R16, UR29 ;  /* 0x0000001d10417c20 */ /* 0x000fe20008410000 */
[----:B------:R-:W-:-:S03]  /*3c70*/  FMUL.FTZ R63, R18, UR29 ;  /* 0x0000001d123f7c20 */ /* 0x000fc60008410000 */
[----:B------:R-:W-:Y:S01]  /*3c80*/  FMUL.RZ R71, R65, 0.15915493667125701904 ;  /* 0x3e22f98341477820 */ /* 0x000fe2000040c000 */
[----:B------:R-:W-:Y:S01]  /*3c90*/  FMUL.FTZ R65, R15, UR29 ;  /* 0x0000001d0f417c20 */ /* 0x000fe20008410000 */
[----:B------:R-:W-:-:S03]  /*3ca0*/  FMUL.RZ R67, R63, 0.15915493667125701904 ;  /* 0x3e22f9833f437820 */ /* 0x000fc6000040c000 */
[----:B------:R-:W-:Y:S01]  /*3cb0*/  FMUL.RZ R73, R65, 0.15915493667125701904 ;  /* 0x3e22f98341497820 */ /* 0x000fe2000040c000 */
[----:B------:R-:W-:Y:S01]  /*3cc0*/  FMUL.FTZ R65, R14, UR29 ;  /* 0x0000001d0e417c20 */ /* 0x000fe20008410000 */
[----:B------:R-:W-:Y:S08]  /*3cd0*/  MUFU.SIN R123, R67 ;  /* 0x00000043007b7308 */ /* 0x000ff00000000400 */
[----:B------:R3:W-:Y:S02]  /*3ce0*/  MUFU.COS R63, R67 ;  /* 0x00000043003f7308 */ /* 0x0007e40000000000 */
[----:B---3--:R-:W-:Y:S01]  /*3cf0*/  FMUL.RZ R67, R65, 0.15915493667125701904 ;  /* 0x3e22f98341437820 */ /* 0x008fe2000040c000 */
[----:B------:R-:W-:-:S05]  /*3d00*/  FMUL.FTZ R65, R13, UR29 ;  /* 0x0000001d0d417c20 */ /* 0x000fca0008410000 */
[----:B------:R-:W-:Y:S08]  /*3d10*/  MUFU.SIN R168, R69 ;  /* 0x0000004500a87308 */ /* 0x000ff00000000400 */
[----:B0-----:R0:W-:Y:S02]  /*3d20*/  MUFU.COS R66, R69 ;  /* 0x0000004500427308 */ /* 0x0011e40000000000 */
[----:B0-----:R-:W-:Y:S01]  /*3d30*/  FMUL.RZ R69, R65, 0.15915493667125701904 ;  /* 0x3e22f98341457820 */ /* 0x001fe2000040c000 */
[----:B------:R-:W-:-:S05]  /*3d40*/  FMUL.FTZ R65, R12, UR29 ;  /* 0x0000001d0c417c20 */ /* 0x000fca0008410000 */
[----:B------:R-:W-:Y:S08]  /*3d50*/  MUFU.SIN R166, R71 ;  /* 0x0000004700a67308 */ /* 0x000ff00000000400 */
[----:B--2---:R0:W-:Y:S02]  /*3d60*/  MUFU.COS R68, R71 ;  /* 0x0000004700447308 */ /* 0x0041e40000000000 */
[----:B0-----:R-:W-:Y:S01]  /*3d70*/  FMUL.RZ R71, R65, 0.15915493667125701904 ;  /* 0x3e22f98341477820 */ /* 0x001fe2000040c000 */
[----:B------:R-:W-:-:S05]  /*3d80*/  FMUL.FTZ R65, R11, UR29 ;  /* 0x0000001d0b417c20 */ /* 0x000fca0008410000 */
[----:B------:R-:W-:Y:S08]  /*3d90*/  MUFU.SIN R164, R73 ;  /* 0x0000004900a47308 */ /* 0x000ff00000000400 */
[----:B------:R0:W-:Y:S02]  /*3da0*/  MUFU.COS R70, R73 ;  /* 0x0000004900467308 */ /* 0x0001e40000000000 */
[----:B0-----:R-:W-:Y:S01]  /*3db0*/  FMUL.RZ R73, R65, 0.15915493667125701904 ;  /* 0x3e22f98341497820 */ /* 0x001fe2000040c000 */
[----:B------:R-:W-:-:S05]  /*3dc0*/  FMUL.FTZ R65, R10, UR29 ;  /* 0x0000001d0a417c20 */ /* 0x000fca0008410000 */
[----:B------:R-:W-:Y:S08]  /*3dd0*/  MUFU.SIN R162, R67 ;  /* 0x0000004300a27308 */ /* 0x000ff00000000400 */
[----:B----4-:R0:W-:Y:S02]  /*3de0*/  MUFU.COS R72, R67 ;  /* 0x0000004300487308 */ /* 0x0101e40000000000 */
[----:B0-----:R-:W-:Y:S01]  /*3df0*/  FMUL.RZ R67, R65, 0.15915493667125701904 ;  /* 0x3e22f98341437820 */ /* 0x001fe2000040c000 */
[----:B------:R-:W-:-:S05]  /*3e00*/  FMUL.FTZ R65, R9, UR29 ;  /* 0x0000001d09417c20 */ /* 0x000fca0008410000 */
[----:B------:R-:W-:Y:S08]  /*3e10*/  MUFU.SIN R160, R69 ;  /* 0x0000004500a07308 */ /* 0x000ff00000000400 */
[----:B------:R0:W-:Y:S01]  /*3e20*/  MUFU.COS R74, R69 ;  /* 0x00000045004a7308 */ /* 0x0001e20000000000 */
[----:B------:R-:W-:Y:S01]  /*3e30*/  R2UR UR47, R62 ;  /* 0x000000003e2f72ca */ /* 0x000fe200000e0000 */
[----:B0-----:R-:W-:Y:S01]  /*3e40*/  FMUL.RZ R69, R65, 0.15915493667125701904 ;  /* 0x3e22f98341457820 */ /* 0x001fe2000040c000 */
[----:B------:R-:W-:-:S05]  /*3e50*/  FMUL.FTZ R65, R8, UR29 ;  /* 0x0000001d08417c20 */ /* 0x000fca0008410000 */
[----:B------:R-:W-:Y:S08]  /*3e60*/  MUFU.SIN R158, R71 ;  /* 0x00000047009e7308 */ /* 0x000ff00000000400 */
[----:B------:R0:W-:Y:S02]  /*3e70*/  MUFU.COS R76, R71 ;  /* 0x00000047004c7308 */ /* 0x0001e40000000000 */
[----:B0-----:R-:W-:Y:S01]  /*3e80*/  FMUL.RZ R71, R65, 0.15915493667125701904 ;  /* 0x3e22f98341477820 */ /* 0x001fe2000040c000 */
[----:B------:R-:W-:-:S05]  /*3e90*/  FMUL.FTZ R65, R7, UR29 ;  /* 0x0000001d07417c20 */ /* 0x000fca0008410000 */
[----:B------:R-:W-:Y:S01]  /*3ea0*/  MUFU.SIN R156, R73 ;  /* 0x00000049009c7308 */ /* 0x000fe20000000400 */
[----:B------:R-:W-:-:S07]  /*3eb0*/  FMUL.FTZ R62, R4, UR29 ;  /* 0x0000001d043e7c20 */ /* 0x000fce0008410000 */
[----:B------:R0:W-:Y:S02]  /*3ec0*/  MUFU.COS R78, R73 ;  /* 0x00000049004e7308 */ /* 0x0001e40000000000 */
[----:B0-----:R-:W-:Y:S01]  /*3ed0*/  FMUL.RZ R73, R65, 0.15915493667125701904 ;  /* 0x3e22f98341497820 */ /* 0x001fe2000040c000 */
[----:B------:R-:W-:-:S05]  /*3ee0*/  FMUL.FTZ R65, R6, UR29 ;  /* 0x0000001d06417c20 */ /* 0x000fca0008410000 */
[----:B------:R-:W-:Y:S08]  /*3ef0*/  MUFU.SIN R154, R67 ;  /* 0x00000043009a7308 */ /* 0x000ff00000000400 */
[----:B------:R0:W-:Y:S02]  /*3f00*/  MUFU.COS R84, R67 ;  /* 0x0000004300547308 */ /* 0x0001e40000000000 */
[----:B0-----:R-:W-:Y:S01]  /*3f10*/  FMUL.RZ R67, R65, 0.15915493667125701904 ;  /* 0x3e22f98341437820 */ /* 0x001fe2000040c000 */
[----:B------:R-:W-:-:S05]  /*3f20*/  FMUL.FTZ R65, R5, UR29 ;  /* 0x0000001d05417c20 */ /* 0x000fca0008410000 */
[----:B------:R-:W-:Y:S08]  /*3f30*/  MUFU.SIN R152, R69 ;  /* 0x0000004500987308 */ /* 0x000ff00000000400 */
[----:B------:R0:W-:Y:S08]  /*3f40*/  MUFU.COS R86, R69 ;  /* 0x0000004500567308 */ /* 0x0001f00000000000 */
[----:B------:R-:W-:Y:S01]  /*3f50*/  MUFU.SIN R150, R71 ;  /* 0x0000004700967308 */ /* 0x000fe20000000400 */
[----:B0-----:R-:W-:Y:S01]  /*3f60*/  FMUL.RZ R69, R65, 0.15915493667125701904 ;  /* 0x3e22f98341457820 */ /* 0x001fe2000040c000 */
[----:B------:R-:W-:-:S06]  /*3f70*/  MOV R65, UR47 ;  /* 0x0000002f00417c02 */ /* 0x000fcc0008000f00 */
[----:B------:R0:W-:Y:S02]  /*3f80*/  MUFU.COS R88, R71 ;  /* 0x0000004700587308 */ /* 0x0001e40000000000 */
[----:B0-----:R-:W-:Y:S01]  /*3f90*/  FMUL.RZ R71, R62, 0.15915493667125701904 ;  /* 0x3e22f9833e477820 */ /* 0x001fe2000040c000 */
[----:B------:R-:W-:-:S04]  /*3fa0*/  FMUL.FTZ R62, R3, UR29 ;  /* 0x0000001d033e7c20 */ /* 0x000fc80008410000 */
[----:B------:R-:W-:Y:S01]  /*3fb0*/  FMUL.RZ R75, R62, 0.15915493667125701904 ;  /* 0x3e22f9833e4b7820 */ /* 0x000fe2000040c000 */
[----:B------:R-:W-:Y:S01]  /*3fc0*/  FMUL.FTZ R62, R65, 1.4426950216293334961 ;  /* 0x3fb8aa3b413e7820 */ /* 0x000fe20000410000 */
[----:B------:R-:W-:Y:S03]  /*3fd0*/  MUFU.SIN R146, R67 ;  /* 0x0000004300927308 */ /* 0x000fe60000000400 */
[----:B------:R-:W-:-:S05]  /*3fe0*/  FMUL.FTZ R65, R17, R62 ;  /* 0x0000003e11417220 */ /* 0x000fca0000410000 */
[----:B------:R0:W-:Y:S02]  /*3ff0*/  MUFU.COS R92, R67 ;  /* 0x00000043005c7308 */ /* 0x0001e40000000000 */
[----:B0-----:R-:W-:-:S06]  /*4000*/  FMUL.FTZ R67, R16, R62 ;  /* 0x0000003e10437220 */ /* 0x001fcc0000410000 */
[----:B------:R-:W0:Y:S08]  /*4010*/  MUFU.EX2 R65, R65 ;  /* 0x0000004100417308 */ /* 0x000e300000000800 */
[----:B------:R-:W2:Y:S01]  /*4020*/  MUFU.EX2 R67, R67 ;  /* 0x0000004300437308 */ /* 0x000ea20000000800 */
[-C--:B------:R-:W-:Y:S01]  /*4030*/  FMUL.FTZ R79, R10, R62.reuse ;  /* 0x0000003e0a4f7220 */ /* 0x080fe20000410000 */
[-C--:B------:R-:W-:Y:S01]  /*4040*/  FMUL.FTZ R83, R9, R62.reuse ;  /* 0x0000003e09537220 */ /* 0x080fe20000410000 */
[-C--:B------:R-:W-:Y:S01]  /*4050*/  FMUL.FTZ R85, R8, R62.reuse ;  /* 0x0000003e08557220 */ /* 0x080fe20000410000 */
[-C--:B------:R-:W-:Y:S01]  /*4060*/  FMUL.FTZ R87, R7, R62.reuse ;  /* 0x0000003e07577220 */ /* 0x080fe20000410000 */
[----:B------:R-:W-:Y:S01]  /*4070*/  FMUL.FTZ R89, R6, R62 ;  /* 0x0000003e06597220 */ /* 0x000fe20000410000 */
[C---:B0-----:R-:W-:Y:S01]  /*4080*/  FMUL.FTZ R169, R65.reuse, R66 ;  /* 0x0000004241a97220 */ /* 0x041fe20000410000 */
[----:B------:R-:W-:Y:S01]  /*4090*/  FMUL.FTZ R168, R65, R168 ;  /* 0x000000a841a87220 */ /* 0x000fe20000410000 */
[-C--:B------:R-:W-:Y:S01]  /*40a0*/  FMUL.FTZ R65, R5, R62.reuse ;  /* 0x0000003e05417220 */ /* 0x080fe20000410000 */
[----:B------:R-:W-:Y:S01]  /*40b0*/  FMUL.FTZ R66, R4, R62 ;  /* 0x0000003e04427220 */ /* 0x000fe20000410000 */
[C---:B--2---:R-:W-:Y:S01]  /*40c0*/  FMUL.FTZ R167, R67.reuse, R68 ;  /* 0x0000004443a77220 */ /* 0x044fe20000410000 */
[----:B------:R-:W-:Y:S01]  /*40d0*/  FMUL.FTZ R166, R67, R166 ;  /* 0x000000a643a67220 */ /* 0x000fe20000410000 */
[----:B------:R-:W-:Y:S01]  /*40e0*/  FMUL.FTZ R67, R3, R62 ;  /* 0x0000003e03437220 */ /* 0x000fe20000410000 */
[----:B------:R-:W-:Y:S01]  /*40f0*/  MUFU.SIN R148, R73 ;  /* 0x0000004900947308 */ /* 0x000fe20000000400 */
[----:B------:R-:W-:-:S07]  /*4100*/  SHF.L.U32 R64, R64, 0x5, RZ ;  /* 0x0000000540407819 */ /* 0x000fce00000006ff */
[----:B------:R-:W-:Y:S08]  /*4110*/  MUFU.COS R90, R73 ;  /* 0x00000049005a7308 */ /* 0x000ff00000000000 */
[----:B------:R-:W-:Y:S08]  /*4120*/  MUFU.COS R94, R69 ;  /* 0x00000045005e7308 */ /* 0x000ff00000000000 */
[----:B------:R-:W-:Y:S08]  /*4130*/  MUFU.SIN R91, R71 ;  /* 0x00000047005b7308 */ /* 0x000ff00000000400 */
[----:B------:R-:W-:Y:S08]  /*4140*/  MUFU.COS R96, R75 ;  /* 0x0000004b00607308 */ /* 0x000ff00000000000 */
[----:B------:R-:W0:Y:S08]  /*4150*/  MUFU.EX2 R79, R79 ;  /* 0x0000004f004f7308 */ /* 0x000e300000000800 */
[----:B------:R-:W2:Y:S08]  /*4160*/  MUFU.EX2 R83, R83 ;  /* 0x0000005300537308 */ /* 0x000eb00000000800 */
[----:B------:R-:W3:Y:S08]  /*4170*/  MUFU.EX2 R85, R85 ;  /* 0x0000005500557308 */ /* 0x000ef00000000800 */
[----:B------:R-:W4:Y:S08]  /*4180*/  MUFU.EX2 R87, R87 ;  /* 0x0000005700577308 */ /* 0x000f300000000800 */
[----:B------:R-:W1:Y:S08]  /*4190*/  MUFU.EX2 R89, R89 ;  /* 0x0000005900597308 */ /* 0x000e700000000800 */
[----:B------:R-:W5:Y:S08]  /*41a0*/  MUFU.EX2 R65, R65 ;  /* 0x0000004100417308 */ /* 0x000f700000000800 */
[----:B------:R-:W5:Y:S08]  /*41b0*/  MUFU.EX2 R66, R66 ;  /* 0x0000004200427308 */ /* 0x000f700000000800 */
[----:B------:R-:W5:Y:S01]  /*41c0*/  MUFU.EX2 R67, R67 ;  /* 0x0000004300437308 */ /* 0x000f620000000800 */
[----:B------:R-:W-:-:S04]  /*41d0*/  LEA.HI.SX32 R64, R64, R64, 0x1b ;  /* 0x0000004040407211 */ /* 0x000fc800078fdaff */
[----:B------:R-:W-:Y:S01]  /*41e0*/  LEA R64, R64, UR22, 0x1 ;  /* 0x0000001640407c11 */ /* 0x000fe2000f8e08ff */
[----:B0-----:R-:W-:Y:S01]  /*41f0*/  FMUL.FTZ R155, R79, R84 ;  /* 0x000000544f9b7220 */ /* 0x001fe20000410000 */
[C---:B--2---:R-:W-:Y:S01]  /*4200*/  FMUL.FTZ R153, R83.reuse, R86 ;  /* 0x0000005653997220 */ /* 0x044fe20000410000 */
[----:B------:R-:W-:Y:S01]  /*4210*/  FMUL.FTZ R152, R83, R152 ;  /* 0x0000009853987220 */ /* 0x000fe20000410000 */
[C---:B---3--:R-:W-:Y:S01]  /*4220*/  FMUL.FTZ R151, R85.reuse, R88 ;  /* 0x0000005855977220 */ /* 0x048fe20000410000 */
[----:B------:R-:W-:Y:S01]  /*4230*/  FMUL.FTZ R150, R85, R150 ;  /* 0x0000009655967220 */ /* 0x000fe20000410000 */
[C---:B----4-:R-:W-:Y:S01]  /*4240*/  FMUL.FTZ R149, R87.reuse, R90 ;  /* 0x0000005a57957220 */ /* 0x050fe20000410000 */
[----:B------:R-:W-:Y:S01]  /*4250*/  FMUL.FTZ R148, R87, R148 ;  /* 0x0000009457947220 */ /* 0x000fe20000410000 */
[C---:B-1----:R-:W-:Y:S01]  /*4260*/  FMUL.FTZ R147, R89.reuse, R92 ;  /* 0x0000005c59937220 */ /* 0x042fe20000410000 */
[----:B------:R-:W-:Y:S01]  /*4270*/  FMUL.FTZ R146, R89, R146 ;  /* 0x0000009259927220 */ /* 0x000fe20000410000 */
[----:B-----5:R-:W-:Y:S01]  /*4280*/  FMUL.FTZ R145, R65, R94 ;  /* 0x0000005e41917220 */ /* 0x020fe20000410000 */
[----:B------:R-:W-:Y:S01]  /*4290*/  FMUL.FTZ R142, R66, R91 ;  /* 0x0000005b428e7220 */ /* 0x000fe20000410000 */
[----:B------:R-:W-:Y:S01]  /*42a0*/  FMUL.FTZ R141, R67, R96 ;  /* 0x00000060438d7220 */ /* 0x000fe20000410000 */
        /* <DEDUP_REMOVED lines=32> */
[----:B------:R0:W1:Y:S01]  /*44b0*/  MUFU.SIN R144, R69 ;  /* 0x0000004500907308 */ /* 0x0000620000000400 */
[----:B------:R-:W-:Y:S01]  /*44c0*/  USHF.L.U32 UR48, UR11, 0x8, URZ ;  /* 0x000000080b307899 */ /* 0x000fe200080006ff */
[-C--:B------:R-:W-:Y:S01]  /*44d0*/  FMUL.FTZ R73, R13, R62.reuse ;  /* 0x0000003e0d497220 */ /* 0x080fe20000410000 */
[----:B------:R-:W-:-:S02]  /*44e0*/  FMUL.FTZ R77, R11, R62 ;  /* 0x0000003e0b4d7220 */ /* 0x000fc40000410000 */
[----:B------:R-:W-:-:S03]  /*44f0*/  UIADD3 UR28, UPT, UPT, UR48, -0x100, URZ ;  /* 0xffffff00301c7890 */ /* 0x000fc6000fffe0ff */
[----:B------:R2:W-:Y:S01]  /*4500*/  MUFU.COS R143, R71 ;  /* 0x00000047008f7308 */ /* 0x0005e20000000000 */
[----:B0-----:R-:W-:-:S07]  /*4510*/  FMUL.FTZ R69, R15, R62 ;  /* 0x0000003e0f457220 */ /* 0x001fce0000410000 */
[----:B------:R0:W-:Y:S01]  /*4520*/  MUFU.SIN R140, R75 ;  /* 0x0000004b008c7308 */ /* 0x0001e20000000400 */
[-C--:B--2---:R-:W-:Y:S01]  /*4530*/  FMUL.FTZ R71, R14, R62.reuse ;  /* 0x0000003e0e477220 */ /* 0x084fe20000410000 */
[----:B------:R-:W-:Y:S01]  /*4540*/  ULOP3.LUT UR28, UR28, 0x100, URZ, 0xc0, !UPT ;  /* 0x000001001c1c7892 */ /* 0x000fe2000f8ec0ff */
[-C--:B0-----:R-:W-:Y:S01]  /*4550*/  FMUL.FTZ R75, R12, R62.reuse ;  /* 0x0000003e0c4b7220 */ /* 0x081fe20000410000 */
[----:B------:R-:W-:Y:S02]  /*4560*/  FMUL.FTZ R62, R18, R62 ;  /* 0x0000003e123e7220 */ /* 0x000fe40000410000 */
[----:B------:R-:W-:-:S04]  /*4570*/  UIADD3 UR28, UPT, UPT, UR28, UR8, URZ ;  /* 0x000000081c1c7290 */ /* 0x000fc8000fffe0ff */
[----:B------:R-:W0:Y:S01]  /*4580*/  MUFU.EX2 R62, R62 ;  /* 0x0000003e003e7308 */ /* 0x000e220000000800 */
[----:B-1----:R-:W-:Y:S01]  /*4590*/  FMUL.FTZ R144, R65, R144 ;  /* 0x0000009041907220 */ /* 0x002fe20000410000 */
[C---:B------:R-:W-:Y:S02]  /*45a0*/  ISETP.NE.AND P0, PT, R190.reuse, RZ, PT ;  /* 0x000000ffbe00720c */ /* 0x040fe40003f05270 */
[C---:B------:R-:W-:Y:S02]  /*45b0*/  IADD3 R106, PT, PT, R190.reuse, 0x200, RZ ;  /* 0x00000200be6a7810 */ /* 0x040fe40007ffe0ff */
[----:B------:R-:W-:Y:S02]  /*45c0*/  MOV R65, UR28 ;  /* 0x0000001c00417c02 */ /* 0x000fe40008000f00 */
[----:B------:R-:W1:Y:S01]  /*45d0*/  MUFU.EX2 R69, R69 ;  /* 0x0000004500457308 */ /* 0x000e620000000800 */
[----:B------:R-:W-:Y:S02]  /*45e0*/  ISETP.NE.AND P2, PT, R190, 0x7f, PT ;  /* 0x0000007fbe00780c */ /* 0x000fe40003f45270 */
[----:B------:R-:W-:-:S05]  /*45f0*/  SEL R65, R65, R106, !P0 ;  /* 0x0000006a41417207 */ /* 0x000fca0004000000 */
[----:B------:R-:W2:Y:S08]  /*4600*/  MUFU.EX2 R71, R71 ;  /* 0x0000004700477308 */ /* 0x000eb00000000800 */
[----:B------:R-:W3:Y:S08]  /*4610*/  MUFU.EX2 R73, R73 ;  /* 0x0000004900497308 */ /* 0x000ef00000000800 */
[----:B------:R-:W4:Y:S08]  /*4620*/  MUFU.EX2 R75, R75 ;  /* 0x0000004b004b7308 */ /* 0x000f300000000800 */
[----:B------:R-:W5:Y:S01]  /*4630*/  MUFU.EX2 R77, R77 ;  /* 0x0000004d004d7308 */ /* 0x000f620000000800 */
[C---:B0-----:R-:W-:Y:S01]  /*4640*/  FMUL.FTZ R122, R62.reuse, R63 ;  /* 0x0000003f3e7a7220 */ /* 0x041fe20000410000 */
[----:B------:R-:W-:Y:S01]  /*4650*/  FMUL.FTZ R123, R62, R123 ;  /* 0x0000007b3e7b7220 */ /* 0x000fe20000410000 */
[----:B------:R-:W-:Y:S01]  /*4660*/  LEA R65, R65, UR22, 0x3 ;  /* 0x0000001641417c11 */ /* 0x000fe2000f8e18ff */
[----:B------:R-:W-:Y:S04]  /*4670*/  BSSY.RECONVERGENT B0, `(.L_x_1430) ;  /* 0x000005c000007945 */ /* 0x000fe80003800200 */
[----:B------:R0:W-:Y:S01]  /*4680*/  STS.64 [R65+0x7780], R122 ;  /* 0x0077807a41007388 */ /* 0x0001e20000000a00 */
[C---:B-1----:R-:W-:Y:S01]  /*4690*/  FMUL.FTZ R165, R69.reuse, R70 ;  /* 0x0000004645a57220 */ /* 0x042fe20000410000 */
[----:B------:R-:W-:Y:S01]  /*46a0*/  FMUL.FTZ R164, R69, R164 ;  /* 0x000000a445a47220 */ /* 0x000fe20000410000 */
[C---:B--2---:R-:W-:Y:S01]  /*46b0*/  FMUL.FTZ R163, R71.reuse, R72 ;  /* 0x0000004847a37220 */ /* 0x044fe20000410000 */
[----:B------:R-:W-:Y:S01]  /*46c0*/  FMUL.FTZ R162, R71, R162 ;  /* 0x000000a247a27220 */ /* 0x000fe20000410000 */
[C---:B---3--:R-:W-:Y:S01]  /*46d0*/  FMUL.FTZ R161, R73.reuse, R74 ;  /* 0x0000004a49a17220 */ /* 0x048fe20000410000 */
[----:B------:R-:W-:Y:S01]  /*46e0*/  FMUL.FTZ R160, R73, R160 ;  /* 0x000000a049a07220 */ /* 0x000fe20000410000 */
[C---:B----4-:R-:W-:Y:S01]  /*46f0*/  FMUL.FTZ R159, R75.reuse, R76 ;  /* 0x0000004c4b9f7220 */ /* 0x050fe20000410000 */
[----:B------:R-:W-:Y:S01]  /*4700*/  FMUL.FTZ R158, R75, R158 ;  /* 0x0000009e4b9e7220 */ /* 0x000fe20000410000 */
[C---:B-----5:R-:W-:Y:S01]  /*4710*/  FMUL.FTZ R157, R77.reuse, R78 ;  /* 0x0000004e4d9d7220 */ /* 0x060fe20000410000 */
[----:B------:R-:W-:Y:S01]  /*4720*/  FMUL.FTZ R156, R77, R156 ;  /* 0x0000009c4d9c7220 */ /* 0x000fe20000410000 */
[----:B------:R-:W-:Y:S01]  /*4730*/  FMUL.FTZ R154, R79, R154 ;  /* 0x0000009a4f9a7220 */ /* 0x000fe20000410000 */
[----:B------:R-:W-:Y:S01]  /*4740*/  FMUL.FTZ R143, R66, R143 ;  /* 0x0000008f428f7220 */ /* 0x000fe20000410000 */
[----:B------:R-:W-:Y:S01]  /*4750*/  FMUL.FTZ R140, R67, R140 ;  /* 0x0000008c438c7220 */ /* 0x000fe20000410000 */
[-C--:B------:R-:W-:Y:S01]  /*4760*/  FMUL.FTZ R139, R0, R60.reuse ;  /* 0x0000003c008b7220 */ /* 0x080fe20000410000 */
        /* <DEDUP_REMOVED lines=14> */
[----:B------:R-:W-:Y:S01]  /*4850*/  FMUL.FTZ R124, R19, R60 ;  /* 0x0000003c137c7220 */ /* 0x000fe20000410000 */
[-C--:B------:R-:W-:Y:S01]  /*4860*/  FMUL.FTZ R121, R0, -R61.reuse ;  /* 0x8000003d00797220 */ /* 0x080fe20000410000 */
        /* <DEDUP_REMOVED lines=50> */
[----:B------:R-:W-:Y:S02]  /*4b90*/  MOV R106, 0x3f800000 ;  /* 0x3f800000006a7802 */ /* 0x000fe40000000f00 */
[----:B------:R-:W-:-:S06]  /*4ba0*/  MOV R107, RZ ;  /* 0x000000ff006b7202 */ /* 0x000fcc0000000f00 */
[----:B------:R-:W-:Y:S05]  /*4bb0*/  BRA.U !UP0, `(.L_x_1432) ;  /* 0x00000001081c7547 */ /* 0x000fea000b800000 */
[----:B------:R-:W-:-:S04]  /*4bc0*/  ULOP3.LUT UR28, UR48, 0x100, URZ, 0xc0, !UPT ;  /* 0x00000100301c7892 */ /* 0x000fc8000f8ec0ff */
[----:B------:R-:W-:-:S04]  /*4bd0*/  UIADD3 UR28, UPT, UPT, UR28, UR8, URZ ;  /* 0x000000081c1c7290 */ /* 0x000fc8000fffe0ff */
[----:B------:R-:W-:-:S09]  /*4be0*/  ULEA UR28, UR28, UR22, 0x3 ;  /* 0x000000161c1c7291 */ /* 0x000fd2000f8e18ff */
[----:B------:R-:W1:Y:S01]  /*4bf0*/  LDS.64 R106, [UR28+0x7780] ;  /* 0x0077801cff6a7984 */ /* 0x000e620008000a00 */
[----:B------:R-:W-:Y:S05]  /*4c00*/  BRA `(.L_x_1432) ;  /* 0x0000000000087947 */ /* 0x000fea0003800000 */
.L_x_1431:
[----:B------:R-:W-:-:S06]  /*4c10*/  LEA R106, R190, UR22, 0x3 ;  /* 0x00000016be6a7c11 */ /* 0x000fcc000f8e18ff */
[----:B------:R-:W0:Y:S02]  /*4c20*/  LDS.64 R106, [R106+0x8788] ;  /* 0x008788006a6a7984 */ /* 0x000e240000000a00 */
.L_x_1432:
[----:B------:R-:W-:Y:S05]  /*4c30*/  BSYNC.RECONVERGENT B0 ;  /* 0x0000000000007941 */ /* 0x000fea0003800200 */
.L_x_1430:
[----:B------:R-:W2:Y:S01]  /*4c40*/  @P1 LDC R64, c[0x0][0x38c] ;  /* 0x0000e300ff401b82 */ /* 0x000ea20000000800 */
[----:B------:R-:W-:Y:S01]  /*4c50*/  MOV R61, UR11 ;  /* 0x0000000b003d7c02 */ /* 0x000fe20008000f00 */
[C---:B------:R-:W-:Y:S01]  /*4c60*/  FMUL.FTZ R191, R18.reuse, R103 ;  /* 0x0000006712bf7220 */ /* 0x040fe20000410000 */
[----:B------:R-:W-:Y:S01]  /*4c70*/  HFMA2 R65, -RZ, RZ, 0, 9.5367431640625e-07 ;  /* 0x00000010ff417431 */ /* 0x000fe200000001ff */
[----:B------:R-:W-:Y:S02]  /*4c80*/  MOV R60, 0x3f800000 ;  /* 0x3f800000003c7802 */ /* 0x000fe40000000f00 */
[----:B------:R-:W-:Y:S02]  /*4c90*/  CS2R R62, SRZ ;  /* 0x00000000003e7805 */ /* 0x000fe4000001ff00 */
[----:B------:R-:W-:Y:S01]  /*4ca0*/  @P1 IADD3 R61, PT, PT, R61, -0x2, RZ ;  /* 0xfffffffe3d3d1810 */ /* 0x000fe20007ffe0ff */
[----:B------:R-:W-:Y:S01]  /*4cb0*/  FMUL.FTZ R192, R18, R102 ;  /* 0x0000006612c07220 */ /* 0x000fe20000410000 */
[----:B------:R-:W-:-:S03]  /*4cc0*/  FMUL.FTZ R66, R49, R191 ;  /* 0x000000bf31427220 */ /* 0x000fc60000410000 */
[----:B------:R-:W-:Y:S01]  /*4cd0*/  FMUL.FTZ R67, R49, R192 ;  /* 0x000000c031437220 */ /* 0x000fe20000410000 */
[----:B------:R-:W-:-:S03]  /*4ce0*/  FMUL.FTZ R68, R168, R66 ;  /* 0x00000042a8447220 */ /* 0x000fc60000410000 */
[-C--:B------:R-:W-:Y:S01]  /*4cf0*/  FMUL.FTZ R69, R168, R67.reuse ;  /* 0x00000043a8457220 */ /* 0x080fe20000410000 */
[----:B------:R-:W-:Y:S01]  /*4d00*/  FFMA.FTZ R71, R169, R67, R68 ;  /* 0x00000043a9477223 */ /* 0x000fe20000010044 */
[----:B--2---:R-:W-:Y:S02]  /*4d10*/  @P1 IMAD R64, R61, R64, UR8 ;  /* 0x000000083d401e24 */ /* 0x004fe4000f8e0240 */
[----:B------:R-:W-:Y:S02]  /*4d20*/  HFMA2 R61, -RZ, RZ, 0, 0 ;  /* 0x00000000ff3d7431 */ /* 0x000fe400000001ff */
[----:B------:R-:W-:Y:S01]  /*4d30*/  FMUL.FTZ R67, R123, R168 ;  /* 0x000000a87b437220 */ /* 0x000fe20000410000 */
[----:B------:R-:W-:-:S04]  /*4d40*/  @P1 IMAD.WIDE R64, R64, R65, UR4 ;  /* 0x0000000440401e25 */ /* 0x000fc8000f8e0241 */
[----:B------:R-:W-:Y:S01]  /*4d50*/  FMUL.FTZ R193, R17, R100 ;  /* 0x0000006411c17220 */ /* 0x000fe20000410000 */
[----:B------:R-:W-:Y:S01]  /*4d60*/  FFMA.FTZ R67, R122, R169, -R67 ;  /* 0x000000a97a437223 */ /* 0x000fe20000010843 */
[----:B------:R-:W-:Y:S01]  /*4d70*/  FFMA.FTZ R69, R169, R66, -R69 ;  /* 0x00000042a9457223 */ /* 0x000fe20000010845 */
[----:B------:R2:W5:Y:S01]  /*4d80*/  @P1 LDG.E.128 R60, desc[UR26][R64.64] ;  /* 0x0000001a403c1981 */ /* 0x000562000c1e1d00 */
[----:B------:R-:W-:Y:S01]  /*4d90*/  FMUL.FTZ R194, R17, R101 ;  /* 0x0000006511c27220 */ /* 0x000fe20000410000 */
[----:B------:R-:W-:Y:S01]  /*4da0*/  FFMA.FTZ R71, R48, R193, R71 ;  /* 0x000000c130477223 */ /* 0x000fe20000010047 */
[C---:B------:R-:W-:Y:S01]  /*4db0*/  FMUL.FTZ R195, R16.reuse, R99 ;  /* 0x0000006310c37220 */ /* 0x040fe20000410000 */
[----:B------:R-:W-:Y:S01]  /*4dc0*/  FMUL.FTZ R196, R16, R98 ;  /* 0x0000006210c47220 */ /* 0x000fe20000410000 */
[----:B------:R-:W-:Y:S01]  /*4dd0*/  FFMA.FTZ R69, R48, R194, R69 ;  /* 0x000000c230457223 */ /* 0x000fe20000010045 */
[C---:B------:R-:W-:Y:S01]  /*4de0*/  FMUL.FTZ R66, R166.reuse, R71 ;  /* 0x00000047a6427220 */ /* 0x040fe20000410000 */
[C---:B------:R-:W-:Y:S01]  /*4df0*/  FMUL.FTZ R197, R15.reuse, R96 ;  /* 0x000000600fc57220 */ /* 0x040fe20000410000 */
[----:B------:R-:W-:Y:S01]  /*4e00*/  FMUL.FTZ R198, R15, R97 ;  /* 0x000000610fc67220 */ /* 0x000fe20000410000 */
[----:B------:R-:W-:Y:S01]  /*4e10*/  FMUL.FTZ R68, R166, R69 ;  /* 0x00000045a6447220 */ /* 0x000fe20000410000 */
[----:B--2---:R-:W-:Y:S01]  /*4e20*/  FMUL.FTZ R64, R122, R168 ;  /* 0x000000a87a407220 */ /* 0x004fe20000410000 */
[----:B------:R-:W-:Y:S01]  /*4e30*/  FMUL.FTZ R65, R166, R67 ;  /* 0x00000043a6417220 */ /* 0x000fe20000410000 */
[C---:B------:R-:W-:Y:S01]  /*4e40*/  FFMA.FTZ R66, R167.reuse, R69, -R66 ;  /* 0x00000045a7427223 */ /* 0x040fe20000010842 */
[----:B------:R-:W-:Y:S01]  /*4e50*/  FFMA.FTZ R71, R167, R71, R68 ;  /* 0x00000047a7477223 */ /* 0x000fe20000010044 */
[----:B------:R-:W-:Y:S01]  /*4e60*/  FFMA.FTZ R64, R123, R169, R64 ;  /* 0x000000a97b407223 */ /* 0x000fe20000010040 */
[----:B------:R-:W-:Y:S01]  /*4e70*/  FMUL.FTZ R199, R14, R95 ;  /* 0x0000005f0ec77220 */ /* 0x000fe20000410000 */
[C---:B------:R-:W-:Y:S01]  /*4e80*/  FFMA.FTZ R66, R47.reuse, R195, R66 ;  /* 0x000000c32f427223 */ /* 0x040fe20000010042 */
[----:B------:R-:W-:Y:S01]  /*4e90*/  FFMA.FTZ R71, R47, R196, R71 ;  /* 0x000000c42f477223 */ /* 0x000fe20000010047 */
[CC--:B------:R-:W-:Y:S01]  /*4ea0*/  FFMA.FTZ R65, R167.reuse, R64.reuse, R65 ;  /* 0x00000040a7417223 */ /* 0x0c0fe20000010041 */
[----:B------:R-:W-:Y:S01]  /*4eb0*/  FMUL.FTZ R64, R166, R64 ;  /* 0x00000040a6407220 */ /* 0x000fe20000410000 */
[----:B------:R-:W-:Y:S01]  /*4ec0*/  FMUL.FTZ R72, R164, R66 ;  /* 0x00000042a4487220 */ /* 0x000fe20000410000 */
[----:B------:R-:W-:Y:S01]  /*4ed0*/  FMUL.FTZ R200, R14, R94 ;  /* 0x0000005e0ec87220 */ /* 0x000fe20000410000 */
[C---:B------:R-:W-:Y:S01]  /*4ee0*/  FMUL.FTZ R68, R164.reuse, R65 ;  /* 0x00000041a4447220 */ /* 0x040fe20000410000 */
[----:B------:R-:W-:Y:S01]  /*4ef0*/  FFMA.FTZ R64, R167, R67, -R64 ;  /* 0x00000043a7407223 */ /* 0x000fe20000010840 */
[CC--:B------:R-:W-:Y:S01]  /*4f00*/  FMUL.FTZ R67, R164.reuse, R71.reuse ;  /* 0x00000047a4437220 */ /* 0x0c0fe20000410000 */
[----:B------:R-:W-:Y:S01]  /*4f10*/  FFMA.FTZ R71, R165, R71, R72 ;  /* 0x00000047a5477223 */ /* 0x000fe20000010048 */
[----:B------:R-:W-:Y:S01]  /*4f20*/  FMUL.FTZ R202, R13, R93 ;  /* 0x0000005d0dca7220 */ /* 0x000fe20000410000 */
[-C--:B------:R-:W-:Y:S01]  /*4f30*/  FMUL.FTZ R70, R164, R64.reuse ;  /* 0x00000040a4467220 */ /* 0x080fe20000410000 */
[C---:B------:R-:W-:Y:S01]  /*4f40*/  FFMA.FTZ R68, R165.reuse, R64, -R68 ;  /* 0x00000040a5447223 */ /* 0x040fe20000010844 */
[C---:B------:R-:W-:Y:S01]  /*4f50*/  FFMA.FTZ R67, R165.reuse, R66, -R67 ;  /* 0x00000042a5437223 */ /* 0x040fe20000010843 */
[----:B------:R-:W-:Y:S01]  /*4f60*/  FFMA.FTZ R71, R46, R197, R71 ;  /* 0x000000c52e477223 */ /* 0x000fe20000010047 */
[----:B------:R-:W-:Y:S01]  /*4f70*/  FFMA.FTZ R70, R165, R65, R70 ;  /* 0x00000041a5467223 */ /* 0x000fe20000010046 */
[----:B------:R-:W-:Y:S01]  /*4f80*/  FMUL.FTZ R65, R162, R68 ;  /* 0x00000044a2417220 */ /* 0x000fe20000410000 */
[----:B------:R-:W-:Y:S01]  /*4f90*/  FFMA.FTZ R67, R46, R198, R67 ;  /* 0x000000c62e437223 */ /* 0x000fe20000010043 */
[C---:B------:R-:W-:Y:S01]  /*4fa0*/  FMUL.FTZ R66, R162.reuse, R71 ;  /* 0x00000047a2427220 */ /* 0x040fe20000410000 */
[CC--:B------:R-:W-:Y:S01]  /*4fb0*/  FMUL.FTZ R64, R162.reuse, R70.reuse ;  /* 0x00000046a2407220 */ /* 0x0c0fe20000410000 */
[----:B------:R-:W-:Y:S01]  /*4fc0*/  FFMA.FTZ R65, R163, R70, R65 ;  /* 0x00000046a3417223 */ /* 0x000fe20000010041 */
[----:B------:R-:W-:Y:S01]  /*4fd0*/  FMUL.FTZ R201, R13, R92 ;  /* 0x0000005c0dc97220 */ /* 0x000fe20000410000 */
[CC--:B------:R-:W-:Y:S01]  /*4fe0*/  FFMA.FTZ R66, R163.reuse, R67.reuse, -R66 ;  /* 0x00000043a3427223 */ /* 0x0c0fe20000010842 */
        /* <DEDUP_REMOVED lines=8> */
[-C--:B------:R-:W-:Y:S01]  /*5070*/  FFMA.FTZ R67, R161, R65.reuse, R70 ;  /* 0x00000041a1437223 */ /* 0x080fe20000010046 */
[----:B------:R-:W-:Y:S01]  /*5080*/  FMUL.FTZ R70, R160, R65 ;  /* 0x00000041a0467220 */ /* 0x000fe20000410000 */
[----:B------:R-:W-:Y:S01]  /*5090*/  FFMA.FTZ R71, R45, R200, R71 ;  /* 0x000000c82d477223 */ /* 0x000fe20000010047 */
[----:B------:R-:W-:Y:S01]  /*50a0*/  FMUL.FTZ R206, R11, R89 ;  /* 0x000000590bce7220 */ /* 0x000fe20000410000 */
[----:B------:R-:W-:Y:S01]  /*50b0*/  FMUL.FTZ R68, R158, R67 ;  /* 0x000000439e447220 */ /* 0x000fe20000410000 */
[----:B------:R-:W-:Y:S01]  /*50c0*/  FFMA.FTZ R70, R161, R64, -R70 ;  /* 0x00000040a1467223 */ /* 0x000fe20000010846 */
[C---:B------:R-:W-:Y:S01]  /*50d0*/  FMUL.FTZ R64, R160.reuse, R66 ;  /* 0x00000042a0407220 */ /* 0x040fe20000410000 */
[----:B------:R-:W-:Y:S01]  /*50e0*/  FMUL.FTZ R65, R160, R71 ;  /* 0x00000047a0417220 */ /* 0x000fe20000410000 */
[----:B------:R-:W-:Y:S01]  /*50f0*/  FMUL.FTZ R207, R10, R87 ;  /* 0x000000570acf7220 */ /* 0x000fe20000410000 */
[-C--:B------:R-:W-:Y:S01]  /*5100*/  FMUL.FTZ R72, R158, R70.reuse ;  /* 0x000000469e487220 */ /* 0x080fe20000410000 */
[----:B------:R-:W-:Y:S01]  /*5110*/  FFMA.FTZ R68, R159, R70, -R68 ;  /* 0x000000469f447223 */ /* 0x000fe20000010844 */
[C---:B------:R-:W-:Y:S01]  /*5120*/  FFMA.FTZ R71, R161.reuse, R71, R64 ;  /* 0x00000047a1477223 */ /* 0x040fe20000010040 */
[----:B------:R-:W-:Y:S01]  /*5130*/  FFMA.FTZ R65, R161, R66, -R65 ;  /* 0x00000042a1417223 */ /* 0x000fe20000010841 */
[----:B------:R-:W-:Y:S01]  /*5140*/  FFMA.FTZ R72, R159, R67, R72 ;  /* 0x000000439f487223 */ /* 0x000fe20000010048 */
[----:B------:R-:W-:Y:S01]  /*5150*/  FMUL.FTZ R67, R156, R68 ;  /* 0x000000449c437220 */ /* 0x000fe20000410000 */
[C---:B------:R-:W-:Y:S01]  /*5160*/  FFMA.FTZ R71, R44.reuse, R201, R71 ;  /* 0x000000c92c477223 */ /* 0x040fe20000010047 */
[----:B------:R-:W-:Y:S01]  /*5170*/  FFMA.FTZ R65, R44, R202, R65 ;  /* 0x000000ca2c417223 */ /* 0x000fe20000010041 */
[-C--:B------:R-:W-:Y:S01]  /*5180*/  FMUL.FTZ R64, R156, R72.reuse ;  /* 0x000000489c407220 */ /* 0x080fe20000410000 */
[C---:B------:R-:W-:Y:S01]  /*5190*/  FFMA.FTZ R67, R157.reuse, R72, R67 ;  /* 0x000000489d437223 */ /* 0x040fe20000010043 */
[----:B------:R-:W-:Y:S01]  /*51a0*/  FMUL.FTZ R208, R10, R86 ;  /* 0x000000560ad07220 */ /* 0x000fe20000410000 */
[C---:B------:R-:W-:Y:S01]  /*51b0*/  FMUL.FTZ R66, R158.reuse, R65 ;  /* 0x000000419e427220 */ /* 0x040fe20000410000 */
[----:B------:R-:W-:Y:S01]  /*51c0*/  FFMA.FTZ R68, R157, R68, -R64 ;  /* 0x000000449d447223 */ /* 0x000fe20000010840 */
[-C--:B------:R-:W-:Y:S01]  /*51d0*/  FMUL.FTZ R64, R158, R71.reuse ;  /* 0x000000479e407220 */ /* 0x080fe20000410000 */
[----:B------:R-:W-:Y:S01]  /*51e0*/  FMUL.FTZ R209, R9, R84 ;  /* 0x0000005409d17220 */ /* 0x000fe20000410000 */
[C---:B------:R-:W-:Y:S01]  /*51f0*/  FFMA.FTZ R71, R159.reuse, R71, R66 ;  /* 0x000000479f477223 */ /* 0x040fe20000010042 */
[C---:B------:R-:W-:Y:S01]  /*5200*/  FMUL.FTZ R70, R154.reuse, R68 ;  /* 0x000000449a467220 */ /* 0x040fe20000410000 */
[----:B------:R-:W-:Y:S01]  /*5210*/  FFMA.FTZ R64, R159, R65, -R64 ;  /* 0x000000419f407223 */ /* 0x000fe20000010840 */
[----:B------:R-:W-:Y:S01]  /*5220*/  FMUL.FTZ R210, R9, R85 ;  /* 0x0000005509d27220 */ /* 0x000fe20000410000 */
[----:B------:R-:W-:Y:S01]  /*5230*/  FFMA.FTZ R71, R43, R204, R71 ;  /* 0x000000cc2b477223 */ /* 0x000fe20000010047 */
[-C--:B------:R-:W-:Y:S01]  /*5240*/  FFMA.FTZ R69, R155, R67.reuse, R70 ;  /* 0x000000439b457223 */ /* 0x080fe20000010046 */
[----:B------:R-:W-:Y:S01]  /*5250*/  FMUL.FTZ R70, R154, R67 ;  /* 0x000000439a467220 */ /* 0x000fe20000410000 */
[----:B------:R-:W-:Y:S01]  /*5260*/  FFMA.FTZ R64, R43, R203, R64 ;  /* 0x000000cb2b407223 */ /* 0x000fe20000010040 */
[----:B------:R-:W-:Y:S01]  /*5270*/  FMUL.FTZ R65, R156, R71 ;  /* 0x000000479c417220 */ /* 0x000fe20000410000 */
[----:B------:R-:W-:Y:S01]  /*5280*/  FMUL.FTZ R211, R8, R104 ;  /* 0x0000006808d37220 */ /* 0x000fe20000410000 */
[----:B------:R-:W-:Y:S01]  /*5290*/  FFMA.FTZ R70, R155, R68, -R70 ;  /* 0x000000449b467223 */ /* 0x000fe20000010846 */
[----:B------:R-:W-:Y:S01]  /*52a0*/  FMUL.FTZ R68, R152, R69 ;  /* 0x0000004598447220 */ /* 0x000fe20000410000 */
[-C--:B------:R-:W-:Y:S01]  /*52b0*/  FMUL.FTZ R66, R156, R64.reuse ;  /* 0x000000409c427220 */ /* 0x080fe20000410000 */
[----:B------:R-:W-:Y:S01]  /*52c0*/  FFMA.FTZ R65, R157, R64, -R65 ;  /* 0x000000409d417223 */ /* 0x000fe20000010841 */
[-C--:B------:R-:W-:Y:S01]  /*52d0*/  FMUL.FTZ R72, R152, R70.reuse ;  /* 0x0000004698487220 */ /* 0x080fe20000410000 */
[----:B------:R-:W-:Y:S01]  /*52e0*/  FFMA.FTZ R68, R153, R70, -R68 ;  /* 0x0000004699447223 */ /* 0x000fe20000010844 */
[----:B------:R-:W-:Y:S01]  /*52f0*/  FFMA.FTZ R71, R157, R71, R66 ;  /* 0x000000479d477223 */ /* 0x000fe20000010042 */
[----:B------:R-:W-:Y:S01]  /*5300*/  FFMA.FTZ R65, R42, R206, R65 ;  /* 0x000000ce2a417223 */ /* 0x000fe20000010041 */
[----:B------:R-:W-:Y:S01]  /*5310*/  FFMA.FTZ R72, R153, R69, R72 ;  /* 0x0000004599487223 */ /* 0x000fe20000010048 */
[----:B------:R-:W-:Y:S01]  /*5320*/  FMUL.FTZ R67, R150, R68 ;  /* 0x0000004496437220 */ /* 0x000fe20000410000 */
[----:B------:R-:W-:Y:S01]  /*5330*/  FFMA.FTZ R71, R42, R205, R71 ;  /* 0x000000cd2a477223 */ /* 0x000fe20000010047 */
[----:B------:R-:W-:Y:S01]  /*5340*/  FMUL.FTZ R66, R154, R65 ;  /* 0x000000419a427220 */ /* 0x000fe20000410000 */
[-C--:B------:R-:W-:Y:S01]  /*5350*/  FMUL.FTZ R64, R150, R72.reuse ;  /* 0x0000004896407220 */ /* 0x080fe20000410000 */
[----:B------:R-:W-:Y:S01]  /*5360*/  FFMA.FTZ R67, R151, R72, R67 ;  /* 0x0000004897437223 */ /* 0x000fe20000010043 */
[----:B------:R-:W-:Y:S01]  /*5370*/  FMUL.FTZ R212, R8, R83 ;  /* 0x0000005308d47220 */ /* 0x000fe20000410000 */
[----:B------:R-:W-:Y:S01]  /*5380*/  FMUL.FTZ R213, R7, R172 ;  /* 0x000000ac07d57220 */ /* 0x000fe20000410000 */
[----:B------:R-:W-:Y:S01]  /*5390*/  FFMA.FTZ R68, R151, R68, -R64 ;  /* 0x0000004497447223 */ /* 0x000fe20000010840 */
[-C--:B------:R-:W-:Y:S01]  /*53a0*/  FMUL.FTZ R64, R154, R71.reuse ;  /* 0x000000479a407220 */ /* 0x080fe20000410000 */
[----:B------:R-:W-:Y:S01]  /*53b0*/  FFMA.FTZ R71, R155, R71, R66 ;  /* 0x000000479b477223 */ /* 0x000fe20000010042 */
[----:B------:R-:W-:Y:S01]  /*53c0*/  FMUL.FTZ R214, R7, R171 ;  /* 0x000000ab07d67220 */ /* 0x000fe20000410000 */
[----:B------:R-:W-:Y:S01]  /*53d0*/  FMUL.FTZ R70, R148, R68 ;  /* 0x0000004494467220 */ /* 0x000fe20000410000 */
[----:B------:R-:W-:Y:S01]  /*53e0*/  FFMA.FTZ R64, R155, R65, -R64 ;  /* 0x000000419b407223 */ /* 0x000fe20000010840 */
[----:B------:R-:W-:Y:S01]  /*53f0*/  FFMA.FTZ R71, R41, R208, R71 ;  /* 0x000000d029477223 */ /* 0x000fe20000010047 */
[----:B------:R-:W-:Y:S01]  /*5400*/  FMUL.FTZ R215, R6, R174 ;  /* 0x000000ae06d77220 */ /* 0x000fe20000410000 */
[-C--:B------:R-:W-:Y:S01]  /*5410*/  FFMA.FTZ R69, R149, R67.reuse, R70 ;  /* 0x0000004395457223 */ /* 0x080fe20000010046 */
[----:B------:R-:W-:Y:S01]  /*5420*/  FMUL.FTZ R70, R148, R67 ;  /* 0x0000004394467220 */ /* 0x000fe20000410000 */
[----:B------:R-:W-:Y:S01]  /*5430*/  FFMA.FTZ R64, R41, R207, R64 ;  /* 0x000000cf29407223 */ /* 0x000fe20000010040 */
[----:B------:R-:W-:Y:S01]  /*5440*/  FMUL.FTZ R65, R152, R71 ;  /* 0x0000004798417220 */ /* 0x000fe20000410000 */
[----:B------:R-:W-:Y:S01]  /*5450*/  FMUL.FTZ R216, R6, R173 ;  /* 0x000000ad06d87220 */ /* 0x000fe20000410000 */
[----:B------:R-:W-:Y:S01]  /*5460*/  FFMA.FTZ R70, R149, R68, -R70 ;  /* 0x0000004495467223 */ /* 0x000fe20000010846 */
[-C--:B------:R-:W-:Y:S01]  /*5470*/  FMUL.FTZ R66, R152, R64.reuse ;  /* 0x0000004098427220 */ /* 0x080fe20000410000 */
[C---:B------:R-:W-:Y:S01]  /*5480*/  FMUL.FTZ R68, R146.reuse, R69 ;  /* 0x0000004592447220 */ /* 0x040fe20000410000 */
[C---:B------:R-:W-:Y:S01]  /*5490*/  FFMA.FTZ R65, R153.reuse, R64, -R65 ;  /* 0x0000004099417223 */ /* 0x040fe20000010841 */
[-C--:B------:R-:W-:Y:S01]  /*54a0*/  FMUL.FTZ R72, R146, R70.reuse ;  /* 0x0000004692487220 */ /* 0x080fe20000410000 */
[----:B------:R-:W-:Y:S01]  /*54b0*/  FFMA.FTZ R71, R153, R71, R66 ;  /* 0x0000004799477223 */ /* 0x000fe20000010042 */
[C---:B------:R-:W-:Y:S01]  /*54c0*/  FFMA.FTZ R68, R147.reuse, R70, -R68 ;  /* 0x0000004693447223 */ /* 0x040fe20000010844 */
[C---:B------:R-:W-:Y:S01]  /*54d0*/  FFMA.FTZ R65, R40.reuse, R210, R65 ;  /* 0x000000d228417223 */ /* 0x040fe20000010041 */
[----:B------:R-:W-:Y:S01]  /*54e0*/  FFMA.FTZ R72, R147, R69, R72 ;  /* 0x0000004593487223 */ /* 0x000fe20000010048 */
[----:B------:R-:W-:Y:S01]  /*54f0*/  FFMA.FTZ R71, R40, R209, R71 ;  /* 0x000000d128477223 */ /* 0x000fe20000010047 */
[----:B------:R-:W-:Y:S01]  /*5500*/  FMUL.FTZ R67, R144, R68 ;  /* 0x0000004490437220 */ /* 0x000fe20000410000 */
[----:B------:R-:W-:Y:S01]  /*5510*/  FMUL.FTZ R66, R150, R65 ;  /* 0x0000004196427220 */ /* 0x000fe20000410000 */
[----:B------:R-:W-:Y:S01]  /*5520*/  FMUL.FTZ R64, R144, R72 ;  /* 0x0000004890407220 */ /* 0x000fe20000410000 */
[----:B------:R-:W-:Y:S01]  /*5530*/  FMUL.FTZ R217, R5, R176 ;  /* 0x000000b005d97220 */ /* 0x000fe20000410000 */
[----:B------:R-:W-:Y:S01]  /*5540*/  FFMA.FTZ R72, R145, R72, R67 ;  /* 0x0000004891487223 */ /* 0x000fe20000010043 */
[-C--:B------:R-:W-:Y:S01]  /*5550*/  FFMA.FTZ R66, R151, R71.reuse, R66 ;  /* 0x0000004797427223 */ /* 0x080fe20000010042 */
[----:B------:R-:W-:Y:S01]  /*5560*/  FFMA.FTZ R68, R145, R68, -R64 ;  /* 0x0000004491447223 */ /* 0x000fe20000010840 */
[----:B------:R-:W-:Y:S01]  /*5570*/  FMUL.FTZ R64, R150, R71 ;  /* 0x0000004796407220 */ /* 0x000fe20000410000 */
[----:B------:R-:W-:Y:S01]  /*5580*/  FMUL.FTZ R218, R5, R175 ;  /* 0x000000af05da7220 */ /* 0x000fe20000410000 */
[----:B------:R-:W-:Y:S01]  /*5590*/  FFMA.FTZ R67, R39, R211, R66 ;  /* 0x000000d327437223 */ /* 0x000fe20000010042 */
[----:B------:R-:W-:Y:S01]  /*55a0*/  FMUL.FTZ R219, R4, R178 ;  /* 0x000000b204db7220 */ /* 0x000fe20000410000 */
[----:B------:R-:W-:Y:S01]  /*55b0*/  FFMA.FTZ R65, R151, R65, -R64 ;  /* 0x0000004197417223 */ /* 0x000fe20000010840 */
[----:B------:R-:W-:Y:S01]  /*55c0*/  FMUL.FTZ R64, R142, R72 ;  /* 0x000000488e407220 */ /* 0x000fe20000410000 */
[----:B------:R-:W-:Y:S01]  /*55d0*/  FMUL.FTZ R220, R4, R177 ;  /* 0x000000b104dc7220 */ /* 0x000fe20000410000 */
[----:B------:R-:W-:Y:S01]  /*55e0*/  ISETP.GT.U32.AND P2, PT, R190, 0x1f, PT ;  /* 0x0000001fbe00780c */ /* 0x000fe20003f44070 */
[----:B------:R-:W-:Y:S01]  /*55f0*/  FFMA.FTZ R66, R39, R212, R65 ;  /* 0x000000d427427223 */ /* 0x000fe20000010041 */
[-C--:B------:R-:W-:Y:S01]  /*5600*/  FFMA.FTZ R64, R143, R68.reuse, -R64 ;  /* 0x000000448f407223 */ /* 0x080fe20000010840 */
[----:B------:R-:W-:Y:S01]  /*5610*/  FMUL.FTZ R68, R142, R68 ;  /* 0x000000448e447220 */ /* 0x000fe20000410000 */
[----:B------:R-:W-:Y:S01]  /*5620*/  LEA.HI R189, R190, R190, RZ, 0x1e ;  /* 0x000000bebebd7211 */ /* 0x000fe200078ff0ff */
[C---:B------:R-:W-:Y:S01]  /*5630*/  FMUL.FTZ R70, R148.reuse, R66 ;  /* 0x0000004294467220 */ /* 0x040fe20000410000 */
[----:B------:R-:W-:Y:S01]  /*5640*/  FMUL.FTZ R221, R3, R180 ;  /* 0x000000b403dd7220 */ /* 0x000fe20000410000 */
[----:B------:R-:W-:Y:S01]  /*5650*/  FFMA.FTZ R65, R143, R72, R68 ;  /* 0x000000488f417223 */ /* 0x000fe20000010044 */
[-C--:B------:R-:W-:Y:S01]  /*5660*/  FMUL.FTZ R68, R148, R67.reuse ;  /* 0x0000004394447220 */ /* 0x080fe20000410000 */
[----:B------:R-:W-:Y:S01]  /*5670*/  FFMA.FTZ R67, R149, R67, R70 ;  /* 0x0000004395437223 */ /* 0x000fe20000010046 */
[----:B------:R-:W-:Y:S01]  /*5680*/  FMUL.FTZ R222, R3, R179 ;  /* 0x000000b303de7220 */ /* 0x000fe20000410000 */
[----:B------:R-:W-:Y:S01]  /*5690*/  LEA R189, R189, UR22, 0x4 ;  /* 0x00000016bdbd7c11 */ /* 0x000fe2000f8e20ff */
[----:B------:R-:W-:Y:S01]  /*56a0*/  FFMA.FTZ R69, R149, R66, -R68 ;  /* 0x0000004295457223 */ /* 0x000fe20000010844 */
[----:B------:R-:W-:Y:S01]  /*56b0*/  FFMA.FTZ R67, R38, R213, R67 ;  /* 0x000000d526437223 */ /* 0x000fe20000010043 */
[----:B------:R-:W-:-:S02]  /*56c0*/  LOP3.LUT R2, R2, 0xfffffffd, RZ, 0xc0, !PT ;  /* 0xfffffffd02027812 */ /* 0x000fc400078ec0ff */
[----:B------:R-:W-:Y:S01]  /*56d0*/  FFMA.FTZ R69, R38, R214, R69 ;  /* 0x000000d626457223 */ /* 0x000fe20000010045 */
[----:B------:R-:W-:Y:S01]  /*56e0*/  FMUL.FTZ R66, R146, R67 ;  /* 0x0000004392427220 */ /* 0x000fe20000410000 */
[----:B------:R-:W-:Y:S02]  /*56f0*/  @P2 LOP3.LUT R2, R2, 0x2, RZ, 0xfc, !PT ;  /* 0x0000000202022812 */ /* 0x000fe400078efcff */
[-C--:B------:R-:W-:Y:S01]  /*5700*/  FMUL.FTZ R68, R146, R69.reuse ;  /* 0x0000004592447220 */ /* 0x080fe20000410000 */
[----:B------:R-:W-:-:S03]  /*5710*/  FFMA.FTZ R69, R147, R69, -R66 ;  /* 0x0000004593457223 */ /* 0x000fc60000010842 */
[----:B------:R-:W-:Y:S01]  /*5720*/  FFMA.FTZ R68, R147, R67, R68 ;  /* 0x0000004393447223 */ /* 0x000fe20000010044 */
[----:B------:R-:W-:-:S03]  /*5730*/  FFMA.FTZ R69, R37, R216, R69 ;  /* 0x000000d825457223 */ /* 0x000fc60000010045 */
[----:B------:R-:W-:Y:S01]  /*5740*/  FFMA.FTZ R68, R37, R215, R68 ;  /* 0x000000d725447223 */ /* 0x000fe20000010044 */
[----:B------:R-:W-:-:S03]  /*5750*/  FMUL.FTZ R67, R144, R69 ;  /* 0x0000004590437220 */ /* 0x000fc60000410000 */
[-C--:B------:R-:W-:Y:S01]  /*5760*/  FMUL.FTZ R66, R144, R68.reuse ;  /* 0x0000004490427220 */ /* 0x080fe20000410000 */
[----:B------:R-:W-:-:S03]  /*5770*/  FFMA.FTZ R67, R145, R68, R67 ;  /* 0x0000004491437223 */ /* 0x000fc60000010043 */
[----:B------:R-:W-:Y:S01]  /*5780*/  FFMA.FTZ R69, R145, R69, -R66 ;  /* 0x0000004591457223 */ /* 0x000fe20000010842 */
[----:B------:R-:W-:-:S03]  /*5790*/  FFMA.FTZ R67, R36, R217, R67 ;  /* 0x000000d924437223 */ /* 0x000fc60000010043 */
[----:B------:R-:W-:Y:S01]  /*57a0*/  FFMA.FTZ R69, R36, R218, R69 ;  /* 0x000000da24457223 */ /* 0x000fe20000010045 */
[----:B------:R-:W-:-:S03]  /*57b0*/  FMUL.FTZ R66, R142, R67 ;  /* 0x000000438e427220 */ /* 0x000fc60000410000 */
[-C--:B------:R-:W-:Y:S01]  /*57c0*/  FMUL.FTZ R68, R142, R69.reuse ;  /* 0x000000458e447220 */ /* 0x080fe20000410000 */
[----:B------:R-:W-:-:S03]  /*57d0*/  FFMA.FTZ R69, R143, R69, -R66 ;  /* 0x000000458f457223 */ /* 0x000fc60000010842 */
[----:B------:R-:W-:Y:S01]  /*57e0*/  FFMA.FTZ R68, R143, R67, R68 ;  /* 0x000000438f447223 */ /* 0x000fe20000010044 */
[----:B------:R-:W-:-:S03]  /*57f0*/  FFMA.FTZ R69, R35, R220, R69 ;  /* 0x000000dc23457223 */ /* 0x000fc60000010045 */
[----:B------:R-:W-:Y:S01]  /*5800*/  FFMA.FTZ R68, R35, R219, R68 ;  /* 0x000000db23447223 */ /* 0x000fe20000010044 */
[----:B------:R-:W-:-:S03]  /*5810*/  FMUL.FTZ R67, R140, R69 ;  /* 0x000000458c437220 */ /* 0x000fc60000410000 */
[CC--:B------:R-:W-:Y:S01]  /*5820*/  FMUL.FTZ R66, R140.reuse, R68.reuse ;  /* 0x000000448c427220 */ /* 0x0c0fe20000410000 */
[C---:B------:R-:W-:Y:S01]  /*5830*/  FFMA.FTZ R71, R141.reuse, R68, R67 ;  /* 0x000000448d477223 */ /* 0x040fe20000010043 */
[C---:B------:R-:W-:Y:S02]  /*5840*/  FMUL.FTZ R67, R140.reuse, R65 ;  /* 0x000000418c437220 */ /* 0x040fe40000410000 */
[C---:B------:R-:W-:Y:S01]  /*5850*/  FFMA.FTZ R69, R141.reuse, R69, -R66 ;  /* 0x000000458d457223 */ /* 0x040fe20000010842 */
[-C--:B------:R-:W-:Y:S01]  /*5860*/  FMUL.FTZ R66, R140, R64.reuse ;  /* 0x000000408c427220 */ /* 0x080fe20000410000 */
[C---:B------:R-:W-:Y:S01]  /*5870*/  FFMA.FTZ R64, R141.reuse, R64, -R67 ;  /* 0x000000408d407223 */ /* 0x040fe20000010843 */
[C---:B------:R-:W-:Y:S02]  /*5880*/  FFMA.FTZ R67, R34.reuse, R221, R71 ;  /* 0x000000dd22437223 */ /* 0x040fe40000010047 */
[----:B------:R-:W-:Y:S01]  /*5890*/  FFMA.FTZ R65, R141, R65, R66 ;  /* 0x000000418d417223 */ /* 0x000fe20000010042 */
[----:B------:R-:W-:-:S05]  /*58a0*/  FFMA.FTZ R66, R34, R222, R69 ;  /* 0x000000de22427223 */ /* 0x000fca0000010045 */
[----:B------:R2:W-:Y:S01]  /*58b0*/  STS.128 [R189+0x6370], R64 ;  /* 0x00637040bd007388 */ /* 0x0005e20000000c00 */
[----:B------:R-:W-:Y:S06]  /*58c0*/  BAR.SYNC.DEFER_BLOCKING 0x0 ;  /* 0x0000000000007b1d */ /* 0x000fec0000010000 */
[----:B------:R-:W-:Y:S05]  /*58d0*/  @P2 BRA `(.L_x_1433) ;  /* 0x0000000800d02947 */ /* 0x000fea0003800000 */
[----:B------:R-:W3:Y:S01]  /*58e0*/  S2R R190, SR_TID.X ;  /* 0x0000000000be7919 */ /* 0x000ee20000002100 */
[----:B--2---:R-:W-:Y:S01]  /*58f0*/  MOV R65, 0x50 ;  /* 0x0000005000417802 */ /* 0x004fe20000000f00 */
[----:B------:R-:W-:Y:S01]  /*5900*/  UMOV UR28, 0xffffffff ;  /* 0xffffffff001c7882 */ /* 0x000fe20000000000 */
[----:B------:R-:W-:Y:S02]  /*5910*/  ISETP.GE.AND P4, PT, R240, 0x10, PT ;  /* 0x00000010f000780c */ /* 0x000fe40003f86270 */
[----:B------:R-:W-:Y:S02]  /*5920*/  LOP3.LUT R2, R2, 0xfffffffe, RZ, 0xc0, !PT ;  /* 0xfffffffe02027812 */ /* 0x000fe400078ec0ff */
[C---:B------:R-:W-:Y:S02]  /*5930*/  ISETP.GE.AND P2, PT, R240.reuse, 0x8, PT ;  /* 0x00000008f000780c */ /* 0x040fe40003f46270 */
[C---:B------:R-:W-:Y:S02]  /*5940*/  ISETP.GE.AND P3, PT, R240.reuse, 0x4, PT ;  /* 0x00000004f000780c */ /* 0x040fe40003f66270 */
[----:B------:R-:W-:-:S05]  /*5950*/  ISETP.GE.AND P5, PT, R240, 0x1, PT ;  /* 0x00000001f000780c */ /* 0x000fca0003fa6270 */
[----:B------:R-:W-:Y:S02]  /*5960*/  @P4 LOP3.LUT R2, R2, 0x1, RZ, 0xfc, !PT ;  /* 0x0000000102024812 */ /* 0x000fe400078efcff */
[----:B------:R-:W-:Y:S01]  /*5970*/  ISETP.GE.AND P4, PT, R240, 0x2, PT ;  /* 0x00000002f000780c */ /* 0x000fe20003f86270 */
[----:B---3--:R-:W-:-:S05]  /*5980*/  IMAD R190, R190, R65, UR22 ;  /* 0x00000016bebe7e24 */ /* 0x008fca000f8e0241 */
[----:B------:R-:W-:Y:S04]  /*5990*/  LDS.128 R64, [R190+0x6370] ;  /* 0x00637000be407984 */ /* 0x000fe80000000c00 */
[----:B------:R-:W2:Y:S04]  /*59a0*/  LDS.128 R68, [R190+0x6380] ;  /* 0x00638000be447984 */ /* 0x000ea80000000c00 */
[----:B------:R-:W3:Y:S01]  /*59b0*/  LDS.128 R72, [R190+0x6390] ;  /* 0x00639000be487984 */ /* 0x000ee20000000c00 */
[-C--:B--2---:R-:W-:Y:S01]  /*59c0*/  FMUL.FTZ R245, R64, R69.reuse ;  /* 0x0000004540f57220 */ /* 0x084fe20000410000 */
[-C--:B------:R-:W-:Y:S01]  /*59d0*/  FMUL.FTZ R235, R65, R69.reuse ;  /* 0x0000004541eb7220 */ /* 0x080fe20000410000 */
[-C--:B------:R-:W-:Y:S01]  /*59e0*/  FMUL.FTZ R236, R66, R69.reuse ;  /* 0x0000004542ec7220 */ /* 0x080fe20000410000 */
[----:B------:R-:W-:Y:S01]  /*59f0*/  FMUL.FTZ R225, R67, R69 ;  /* 0x0000004543e17220 */ /* 0x000fe20000410000 */
[-C--:B------:R-:W-:Y:S01]  /*5a00*/  FFMA.FTZ R245, R65, R68.reuse, R245 ;  /* 0x0000004441f57223 */ /* 0x080fe200000100f5 */
[-C--:B------:R-:W-:Y:S01]  /*5a10*/  FFMA.FTZ R235, R64, R68.reuse, -R235 ;  /* 0x0000004440eb7223 */ /* 0x080fe200000108eb */
[-C--:B------:R-:W-:Y:S01]  /*5a20*/  FFMA.FTZ R236, R67, R68.reuse, R236 ;  /* 0x0000004443ec7223 */ /* 0x080fe200000100ec */
[----:B------:R-:W-:Y:S01]  /*5a30*/  FFMA.FTZ R225, R66, R68, -R225 ;  /* 0x0000004442e17223 */ /* 0x000fe200000108e1 */
[C---:B---3--:R-:W-:Y:S01]  /*5a40*/  FMUL.FTZ R77, R73.reuse, R245 ;  /* 0x000000f5494d7220 */ /* 0x048fe20000410000 */
        /* <DEDUP_REMOVED lines=9> */
[----:B------:R-:W2:Y:S01]  /*5ae0*/  LDS.128 R76, [R190+0x63a0] ;  /* 0x0063a000be4c7984 */ /* 0x000ea20000000c00 */
[----:B------:R-:W-:Y:S01]  /*5af0*/  FADD.FTZ R225, R74, R225 ;  /* 0x000000e14ae17221 */ /* 0x000fe20000010000 */
[----:B------:R-:W-:Y:S01]  /*5b00*/  FADD.FTZ R236, R75, R236 ;  /* 0x000000ec4bec7221 */ /* 0x000fe20000010000 */
[----:B--2---:R-:W-:-:S04]  /*5b10*/  FMUL.FTZ R234, R77, R245 ;  /* 0x000000f54dea7220 */ /* 0x004fc80000410000 */
[-C--:B------:R-:W-:Y:S01]  /*5b20*/  FFMA.FTZ R234, R76, R235.reuse, -R234 ;  /* 0x000000eb4cea7223 */ /* 0x080fe200000108ea */
[----:B------:R-:W-:-:S04]  /*5b30*/  FMUL.FTZ R235, R77, R235 ;  /* 0x000000eb4deb7220 */ /* 0x000fc80000410000 */
[----:B------:R-:W-:Y:S01]  /*5b40*/  FFMA.FTZ R235, R76, R245, R235 ;  /* 0x000000f54ceb7223 */ /* 0x000fe200000100eb */
[C---:B------:R-:W-:Y:S01]  /*5b50*/  FMUL.FTZ R245, R77.reuse, R236 ;  /* 0x000000ec4df57220 */ /* 0x040fe20000410000 */
[----:B------:R-:W-:-:S03]  /*5b60*/  FMUL.FTZ R77, R77, R225 ;  /* 0x000000e14d4d7220 */ /* 0x000fc60000410000 */
[C---:B------:R-:W-:Y:S01]  /*5b70*/  FFMA.FTZ R245, R76.reuse, R225, -R245 ;  /* 0x000000e14cf57223 */ /* 0x040fe200000108f5 */
[----:B------:R-:W-:-:S03]  /*5b80*/  FFMA.FTZ R77, R76, R236, R77 ;  /* 0x000000ec4c4d7223 */ /* 0x000fc6000001004d */
[----:B------:R-:W-:Y:S01]  /*5b90*/  FADD.FTZ R236, R78, R245 ;  /* 0x000000f54eec7221 */ /* 0x000fe20000010000 */
[----:B------:R-:W-:Y:S01]  /*5ba0*/  FADD.FTZ R245, R79, R77 ;  /* 0x0000004d4ff57221 */ /* 0x000fe20000010000 */
[----:B------:R-:W-:Y:S06]  /*5bb0*/  BRA.DIV UR28, `(.L_x_1434) ;  /* 0x0000007a1cb47947 */ /* 0x000fec000b800000 */
[----:B------:R-:W2:Y:S04]  /*5bc0*/  SHFL.UP PT, R76, R245, 0x1, RZ ;  /* 0x04200000f54c7989 */ /* 0x000ea800000e00ff */
[----:B------:R-:W3:Y:S04]  /*5bd0*/  SHFL.UP PT, R247, R236, 0x1, RZ ;  /* 0x04200000ecf77989 */ /* 0x000ee800000e00ff */
[----:B------:R-:W4:Y:S01]  /*5be0*/  SHFL.UP PT, R225, R235, 0x1, RZ ;  /* 0x04200000ebe17989 */ /* 0x000f2200000e00ff */
[-C--:B--2---:R-:W-:Y:S01]  /*5bf0*/  FMUL.FTZ R77, R235, R76.reuse ;  /* 0x0000004ceb4d7220 */ /* 0x084fe20000410000 */
[----:B------:R-:W-:-:S03]  /*5c00*/  FMUL.FTZ R78, R234, R76 ;  /* 0x0000004cea4e7220 */ /* 0x000fc60000410000 */
[CC--:B---3--:R-:W-:Y:S01]  /*5c10*/  FFMA.FTZ R76, R234.reuse, R247.reuse, -R77 ;  /* 0x000000f7ea4c7223 */ /* 0x0c8fe2000001084d */
[C---:B------:R-:W-:Y:S02]  /*5c20*/  FFMA.FTZ R247, R235.reuse, R247, R78 ;  /* 0x000000f7ebf77223 */ /* 0x040fe4000001004e */
[----:B------:R-:W2:Y:S01]  /*5c30*/  SHFL.UP PT, R78, R234, 0x1, RZ ;  /* 0x04200000ea4e7989 */ /* 0x000ea200000e00ff */
[-C--:B----4-:R-:W-:Y:S01]  /*5c40*/  FMUL.FTZ R77, R235, R225.reuse ;  /* 0x000000e1eb4d7220 */ /* 0x090fe20000410000 */
[----:B------:R-:W-:Y:S01]  /*5c50*/  @P5 FADD.FTZ R245, R245, R247 ;  /* 0x000000f7f5f55221 */ /* 0x000fe20000010000 */
[----:B------:R-:W-:Y:S01]  /*5c60*/  FMUL.FTZ R225, R234, R225 ;  /* 0x000000e1eae17220 */ /* 0x000fe20000410000 */
[----:B------:R-:W-:-:S03]  /*5c70*/  @P5 FADD.FTZ R236, R236, R76 ;  /* 0x0000004cecec5221 */ /* 0x000fc60000010000 */
[----:B------:R-:W3:Y:S04]  /*5c80*/  SHFL.UP PT, R76, R245, 0x2, RZ ;  /* 0x04400000f54c7989 */ /* 0x000ee800000e00ff */
[----:B------:R-:W4:Y:S01]  /*5c90*/  SHFL.UP PT, R247, R236, 0x2, RZ ;  /* 0x04400000ecf77989 */ /* 0x000f2200000e00ff */
[-C--:B--2---:R-:W-:Y:S01]  /*5ca0*/  @P5 FFMA.FTZ R235, R235, R78.reuse, R225 ;  /* 0x0000004eebeb5223 */ /* 0x084fe200000100e1 */
[----:B------:R-:W-:-:S04]  /*5cb0*/  @P5 FFMA.FTZ R234, R234, R78, -R77 ;  /* 0x0000004eeaea5223 */ /* 0x000fc8000001084d */
[----:B------:R-:W2:Y:S01]  /*5cc0*/  SHFL.UP PT, R225, R235, 0x2, RZ ;  /* 0x04400000ebe17989 */ /* 0x000ea200000e00ff */
[CC--:B---3--:R-:W-:Y:S01]  /*5cd0*/  FMUL.FTZ R77, R235.reuse, R76.reuse ;  /* 0x0000004ceb4d7220 */ /* 0x0c8fe20000410000 */
[C---:B------:R-:W-:Y:S02]  /*5ce0*/  FMUL.FTZ R76, R234.reuse, R76 ;  /* 0x0000004cea4c7220 */ /* 0x040fe40000410000 */
[----:B------:R-:W3:Y:S01]  /*5cf0*/  SHFL.UP PT, R78, R234, 0x2, RZ ;  /* 0x04400000ea4e7989 */ /* 0x000ee200000e00ff */
[-C--:B----4-:R-:W-:Y:S01]  /*5d00*/  FFMA.FTZ R77, R234, R247.reuse, -R77 ;  /* 0x000000f7ea4d7223 */ /* 0x090fe2000001084d */
[----:B------:R-:W-:-:S03]  /*5d10*/  FFMA.FTZ R247, R235, R247, R76 ;  /* 0x000000f7ebf77223 */ /* 0x000fc6000001004c */
[----:B------:R-:W-:Y:S01]  /*5d20*/  @P4 FADD.FTZ R236, R236, R77 ;  /* 0x0000004decec4221 */ /* 0x000fe20000010000 */
[----:B------:R-:W-:-:S04]  /*5d30*/  @P4 FADD.FTZ R245, R245, R247 ;  /* 0x000000f7f5f54221 */ /* 0x000fc80000010000 */
[----:B------:R-:W-:Y:S01]  /*5d40*/  SHFL.UP PT, R247, R236, 0x4, RZ ;  /* 0x04800000ecf77989 */ /* 0x000fe200000e00ff */
[-C--:B--2---:R-:W-:Y:S01]  /*5d50*/  FMUL.FTZ R76, R235, R225.reuse ;  /* 0x000000e1eb4c7220 */ /* 0x084fe20000410000 */
[----:B------:R-:W-:-:S03]  /*5d60*/  FMUL.FTZ R225, R234, R225 ;  /* 0x000000e1eae17220 */ /* 0x000fc60000410000 */
[-C--:B---3--:R-:W-:Y:S01]  /*5d70*/  @P4 FFMA.FTZ R234, R234, R78.reuse, -R76 ;  /* 0x0000004eeaea4223 */ /* 0x088fe2000001084c */
[----:B------:R-:W-:Y:S01]  /*5d80*/  @P4 FFMA.FTZ R235, R235, R78, R225 ;  /* 0x0000004eebeb4223 */ /* 0x000fe200000100e1 */
[----:B------:R-:W2:Y:S04]  /*5d90*/  SHFL.UP PT, R76, R245, 0x4, RZ ;  /* 0x04800000f54c7989 */ /* 0x000ea800000e00ff */
[----:B------:R-:W3:Y:S04]  /*5da0*/  SHFL.UP PT, R225, R235, 0x4, RZ ;  /* 0x04800000ebe17989 */ /* 0x000ee800000e00ff */
[----:B------:R-:W4:Y:S01]  /*5db0*/  SHFL.UP PT, R78, R234, 0x4, RZ ;  /* 0x04800000ea4e7989 */ /* 0x000f2200000e00ff */
[-C--:B--2---:R-:W-:Y:S01]  /*5dc0*/  FMUL.FTZ R77, R235, R76.reuse ;  /* 0x0000004ceb4d7220 */ /* 0x084fe20000410000 */
[----:B------:R-:W-:-:S03]  /*5dd0*/  FMUL.FTZ R76, R234, R76 ;  /* 0x0000004cea4c7220 */ /* 0x000fc60000410000 */
[CC--:B------:R-:W-:Y:S01]  /*5de0*/  FFMA.FTZ R77, R234.reuse, R247.reuse, -R77 ;  /* 0x000000f7ea4d7223 */ /* 0x0c0fe2000001084d */
[C---:B------:R-:W-:Y:S01]  /*5df0*/  FFMA.FTZ R247, R235.reuse, R247, R76 ;  /* 0x000000f7ebf77223 */ /* 0x040fe2000001004c */
[-C--:B---3--:R-:W-:Y:S01]  /*5e00*/  FMUL.FTZ R76, R235, R225.reuse ;  /* 0x000000e1eb4c7220 */ /* 0x088fe20000410000 */
[----:B------:R-:W-:Y:S01]  /*5e10*/  FMUL.FTZ R225, R234, R225 ;  /* 0x000000e1eae17220 */ /* 0x000fe20000410000 */
[----:B------:R-:W-:Y:S01]  /*5e20*/  @P3 FADD.FTZ R236, R236, R77 ;  /* 0x0000004decec3221 */ /* 0x000fe20000010000 */
[----:B------:R-:W-:Y:S01]  /*5e30*/  @P3 FADD.FTZ R245, R245, R247 ;  /* 0x000000f7f5f53221 */ /* 0x000fe20000010000 */
[-C--:B----4-:R-:W-:Y:S01]  /*5e40*/  @P3 FFMA.FTZ R234, R234, R78.reuse, -R76 ;  /* 0x0000004eeaea3223 */ /* 0x090fe2000001084c */
[----:B------:R-:W-:Y:S02]  /*5e50*/  @P3 FFMA.FTZ R235, R235, R78, R225 ;  /* 0x0000004eebeb3223 */ /* 0x000fe400000100e1 */
[----:B------:R-:W-:Y:S04]  /*5e60*/  SHFL.UP PT, R247, R236, 0x8, RZ ;  /* 0x05000000ecf77989 */ /* 0x000fe800000e00ff */
        /* <DEDUP_REMOVED lines=13> */
[----:B------:R2:W3:Y:S04]  /*5f40*/  SHFL.UP PT, R247, R236, 0x10, RZ ;  /* 0x06000000ecf77989 */ /* 0x0004e800000e00ff */
[----:B------:R2:W4:Y:S04]  /*5f50*/  SHFL.UP PT, R78, R234, 0x10, RZ ;  /* 0x06000000ea4e7989 */ /* 0x00052800000e00ff */
[----:B------:R2:W0:Y:S04]  /*5f60*/  SHFL.UP PT, R225, R235, 0x10, RZ ;  /* 0x06000000ebe17989 */ /* 0x00042800000e00ff */
[----:B------:R2:W0:Y:S02]  /*5f70*/  SHFL.UP PT, R76, R245, 0x10, RZ ;  /* 0x06000000f54c7989 */ /* 0x00042400000e00ff */
.L_x_1555:
[----:B------:R-:W-:Y:S01]  /*5f80*/  ISETP.GE.AND P2, PT, R240, 0x10, PT ;  /* 0x00000010f000780c */ /* 0x000fe20003f46270 */
[CC--:B0-----:R-:W-:Y:S01]  /*5f90*/  FMUL.FTZ R77, R235.reuse, R76.reuse ;  /* 0x0000004ceb4d7220 */ /* 0x0c1fe20000410000 */
[C---:B------:R-:W-:Y:S01]  /*5fa0*/  FMUL.FTZ R76, R234.reuse, R76 ;  /* 0x0000004cea4c7220 */ /* 0x040fe20000410000 */
[C---:B------:R-:W-:Y:S01]  /*5fb0*/  FMUL.FTZ R79, R235.reuse, R225 ;  /* 0x000000e1eb4f7220 */ /* 0x040fe20000410000 */
[----:B------:R-:W-:Y:S01]  /*5fc0*/  UMOV UR28, 0xffffffff ;  /* 0xffffffff001c7882 */ /* 0x000fe20000000000 */
[CC--:B---3--:R-:W-:Y:S01]  /*5fd0*/  FFMA.FTZ R77, R234.reuse, R247.reuse, -R77 ;  /* 0x000000f7ea4d7223 */ /* 0x0c8fe2000001084d */
[----:B------:R-:W-:Y:S01]  /*5fe0*/  FFMA.FTZ R76, R235, R247, R76 ;  /* 0x000000f7eb4c7223 */ /* 0x000fe2000001004c */
[----:B------:R-:W-:-:S06]  /*5ff0*/  FMUL.FTZ R225, R234, R225 ;  /* 0x000000e1eae17220 */ /* 0x000fcc0000410000 */
[-C--:B--2-4-:R-:W-:Y:S01]  /*6000*/  @P2 FFMA.FTZ R234, R234, R78.reuse, -R79 ;  /* 0x0000004eeaea2223 */ /* 0x094fe2000001084f */
[----:B------:R-:W-:Y:S01]  /*6010*/  @P2 FFMA.FTZ R235, R235, R78, R225 ;  /* 0x0000004eebeb2223 */ /* 0x000fe200000100e1 */
[----:B------:R-:W-:Y:S01]  /*6020*/  @P2 FADD.FTZ R236, R236, R77 ;  /* 0x0000004decec2221 */ /* 0x000fe20000010000 */
[----:B------:R-:W-:Y:S01]  /*6030*/  @P2 FADD.FTZ R245, R245, R76 ;  /* 0x0000004cf5f52221 */ /* 0x000fe20000010000 */
[----:B------:R-:W-:Y:S06]  /*6040*/  BRA.DIV UR28, `(.L_x_1435) ;  /* 0x0000007e1cf07947 */ /* 0x000fec000b800000 */
.L_x_1558:
[----:B------:R-:W-:-:S03]  /*6050*/  UMOV UR28, 0xffffffff ;  /* 0xffffffff001c7882 */ /* 0x000fc60000000000 */
[----:B------:R-:W-:Y:S05]  /*6060*/  BRA.DIV UR28, `(.L_x_1436) ;  /* 0x000000821c107947 */ /* 0x000fea000b800000 */
.L_x_1561:
[----:B------:R-:W-:-:S03]  /*6070*/  UMOV UR28, 0xffffffff ;  /* 0xffffffff001c7882 */ /* 0x000fc60000000000 */
[----:B------:R-:W-:Y:S05]  /*6080*/  BRA.DIV UR28, `(.L_x_1437) ;  /* 0x000000821c307947 */ /* 0x000fea000b800000 */
.L_x_1564:
[----:B------:R-:W-:-:S03]  /*6090*/  UMOV UR28, 0xffffffff ;  /* 0xffffffff001c7882 */ /* 0x000fc60000000000 */
[----:B------:R-:W-:Y:S05]  /*60a0*/  BRA.DIV UR28, `(.L_x_1438) ;  /* 0x000000821c507947 */ /* 0x000fea000b800000 */
.L_x_1567:
[----:B------:R-:W-:-:S03]  /*60b0*/  UMOV UR28, 0xffffffff ;  /* 0xffffffff001c7882 */ /* 0x000fc60000000000 */
[----:B------:R-:W-:Y:S05]  /*60c0*/  BRA.DIV UR28, `(.L_x_1439) ;  /* 0x000000821c707947 */ /* 0x000fea000b800000 */
[----:B-----5:R-:W0:Y:S04]  /*60d0*/  SHFL.IDX PT, R61, R61, RZ, 0x1f ;  /* 0x00001fff3d3d7589 */ /* 0x020e2800000e0000 */
[----:B------:R-:W2:Y:S04]  /*60e0*/  SHFL.IDX PT, R60, R60, RZ, 0x1f ;  /* 0x00001fff3c3c7589 */ /* 0x000ea800000e0000 */
[----:B------:R-:W3:Y:S04]  /*60f0*/  SHFL.IDX PT, R62, R62, RZ, 0x1f ;  /* 0x00001fff3e3e7589 */ /* 0x000ee800000e0000 */
[----:B------:R-:W4:Y:S04]  /*6100*/  SHFL.IDX PT, R63, R63, RZ, 0x1f ;  /* 0x00001fff3f3f7589 */ /* 0x000f2800000e0000 */
[----:B------:R-:W0:Y:S04]  /*6110*/  SHFL.UP PT, R234, R234, 0x1, RZ ;  /* 0x04200000eaea7989 */ /* 0x000e2800000e00ff */
[----:B------:R-:W0:Y:S04]  /*6120*/  SHFL.UP PT, R235, R235, 0x1, RZ ;  /* 0x04200000ebeb7989 */ /* 0x000e2800000e00ff */
[----:B------:R-:W0:Y:S04]  /*6130*/  SHFL.UP PT, R236, R236, 0x1, RZ ;  /* 0x04200000ecec7989 */ /* 0x000e2800000e00ff */
[----:B--2---:R-:W0:Y:S02]  /*6140*/  SHFL.UP PT, R245, R245, 0x1, RZ ;  /* 0x04200000f5f57989 */ /* 0x004e2400000e00ff */
.L_x_1577:
[CC--:B0---4-:R-:W-:Y:S01]  /*6150*/  FMUL.FTZ R77, R234.reuse, R63.reuse ;  /* 0x0000003fea4d7220 */ /* 0x0d1fe20000410000 */
[C---:B------:R-:W-:Y:S01]  /*6160*/  FMUL.FTZ R78, R235.reuse, R63 ;  /* 0x0000003feb4e7220 */ /* 0x040fe20000410000 */
[CC--:B------:R-:W-:Y:S02]  /*6170*/  FMUL.FTZ R76, R234.reuse, R61.reuse ;  /* 0x0000003dea4c7220 */ /* 0x0c0fe40000410000 */
[CC--:B---3--:R-:W-:Y:S01]  /*6180*/  FFMA.FTZ R77, R235.reuse, R62.reuse, R77 ;  /* 0x0000003eeb4d7223 */ /* 0x0c8fe2000001004d */
[----:B------:R-:W-:Y:S01]  /*6190*/  FFMA.FTZ R78, R234, R62, -R78 ;  /* 0x0000003eea4e7223 */ /* 0x000fe2000001084e */
[CC--:B------:R-:W-:Y:S01]  /*61a0*/  FFMA.FTZ R76, R235.reuse, R60.reuse, R76 ;  /* 0x0000003ceb4c7223 */ /* 0x0c0fe2000001004c */
[----:B------:R-:W-:Y:S01]  /*61b0*/  FMUL.FTZ R235, R235, R61 ;  /* 0x0000003debeb7220 */ /* 0x000fe20000410000 */
[----:B------:R-:W-:Y:S01]  /*61c0*/  @P0 FADD.FTZ R63, R245, R77 ;  /* 0x0000004df53f0221 */ /* 0x000fe20000010000 */
[----:B------:R-:W-:Y:S02]  /*61d0*/  @P0 FADD.FTZ R62, R236, R78 ;  /* 0x0000004eec3e0221 */ /* 0x000fe40000010000 */
[----:B------:R-:W-:Y:S01]  /*61e0*/  @P0 FFMA.FTZ R60, R234, R60, -R235 ;  /* 0x0000003cea3c0223 */ /* 0x000fe200000108eb */
[----:B------:R-:W-:Y:S01]  /*61f0*/  FSEL R61, R61, R76, !P0 ;  /* 0x0000004c3d3d7208 */ /* 0x000fe20004000000 */
[C---:B------:R-:W-:Y:S01]  /*6200*/  FMUL.FTZ R77, R65.reuse, R63 ;  /* 0x0000003f414d7220 */ /* 0x040fe20000410000 */
[----:B------:R-:W-:-:S03]  /*6210*/  FMUL.FTZ R76, R65, R62 ;  /* 0x0000003e414c7220 */ /* 0x000fc60000410000 */
[----:B------:R0:W-:Y:S02]  /*6220*/  STS.128 [R190+0x6370], R60 ;  /* 0x0063703cbe007388 */ /* 0x0001e40000000c00 */
[C---:B0-----:R-:W-:Y:S01]  /*6230*/  FFMA.FTZ R62, R64.reuse, R62, -R77 ;  /* 0x0000003e403e7223 */ /* 0x041fe2000001084d */
[----:B------:R-:W-:Y:S01]  /*6240*/  FFMA.FTZ R63, R64, R63, R76 ;  /* 0x0000003f403f7223 */ /* 0x000fe2000001004c */
[CC--:B------:R-:W-:Y:S01]  /*6250*/  FMUL.FTZ R76, R65.reuse, R61.reuse ;  /* 0x0000003d414c7220 */ /* 0x0c0fe20000410000 */
[-C--:B------:R-:W-:Y:S01]  /*6260*/  FMUL.FTZ R65, R65, R60.reuse ;  /* 0x0000003c41417220 */ /* 0x080fe20000410000 */
[----:B------:R-:W-:Y:S01]  /*6270*/  FADD.FTZ R62, R66, R62 ;  /* 0x0000003e423e7221 */ /* 0x000fe20000010000 */
[----:B------:R-:W-:Y:S01]  /*6280*/  FADD.FTZ R63, R67, R63 ;  /* 0x0000003f433f7221 */ /* 0x000fe20000010000 */
[C---:B------:R-:W-:Y:S01]  /*6290*/  FFMA.FTZ R60, R64.reuse, R60, -R76 ;  /* 0x0000003c403c7223 */ /* 0x040fe2000001084c */
[----:B------:R-:W-:Y:S01]  /*62a0*/  FFMA.FTZ R61, R64, R61, R65 ;  /* 0x0000003d403d7223 */ /* 0x000fe20000010041 */
[C---:B------:R-:W-:Y:S01]  /*62b0*/  FMUL.FTZ R64, R69.reuse, R62 ;  /* 0x0000003e45407220 */ /* 0x040fe20000410000 */
[C---:B------:R-:W-:Y:S01]  /*62c0*/  FMUL.FTZ R65, R69.reuse, R63 ;  /* 0x0000003f45417220 */ /* 0x040fe20000410000 */
[C---:B------:R-:W-:Y:S01]  /*62d0*/  FMUL.FTZ R66, R69.reuse, R60 ;  /* 0x0000003c45427220 */ /* 0x040fe20000410000 */
[----:B------:R-:W-:Y:S01]  /*62e0*/  FMUL.FTZ R67, R69, R61 ;  /* 0x0000003d45437220 */ /* 0x000fe20000410000 */
[C---:B------:R-:W-:Y:S01]  /*62f0*/  FFMA.FTZ R64, R68.reuse, R63, R64 ;  /* 0x0000003f44407223 */ /* 0x040fe20000010040 */
[----:B------:R-:W-:Y:S01]  /*6300*/  FFMA.FTZ R65, R68, R62, -R65 ;  /* 0x0000003e44417223 */ /* 0x000fe20000010841 */
[----:B------:R0:W-:Y:S02]  /*6310*/  STS.128 [R190+0x6380], R60 ;  /* 0x0063803cbe007388 */ /* 0x0001e40000000c00 */
[----:B0-----:R-:W-:Y:S01]  /*6320*/  FADD.FTZ R63, R71, R64 ;  /* 0x00000040473f7221 */ /* 0x001fe20000010000 */
[----:B------:R-:W-:Y:S01]  /*6330*/  FADD.FTZ R62, R70, R65 ;  /* 0x00000041463e7221 */ /* 0x000fe20000010000 */
[C---:B------:R-:W-:Y:S01]  /*6340*/  FFMA.FTZ R60, R68.reuse, R60, -R67 ;  /* 0x0000003c443c7223 */ /* 0x040fe20000010843 */
[----:B------:R-:W-:Y:S01]  /*6350*/  FFMA.FTZ R61, R68, R61, R66 ;  /* 0x0000003d443d7223 */ /* 0x000fe20000010042 */
[C---:B------:R-:W-:Y:S01]  /*6360*/  FMUL.FTZ R65, R73.reuse, R63 ;  /* 0x0000003f49417220 */ /* 0x040fe20000410000 */
[----:B------:R-:W-:-:S03]  /*6370*/  FMUL.FTZ R64, R73, R62 ;  /* 0x0000003e49407220 */ /* 0x000fc60000410000 */
[C---:B------:R-:W-:Y:S01]  /*6380*/  FFMA.FTZ R67, R72.reuse, R62, -R65 ;  /* 0x0000003e48437223 */ /* 0x040fe20000010841 */
[C---:B------:R-:W-:Y:S01]  /*6390*/  FFMA.FTZ R66, R72.reuse, R63, R64 ;  /* 0x0000003f48427223 */ /* 0x040fe20000010040 */
[CC--:B------:R-:W-:Y:S01]  /*63a0*/  FMUL.FTZ R65, R73.reuse, R61.reuse ;  /* 0x0000003d49417220 */ /* 0x0c0fe20000410000 */
[-C--:B------:R-:W-:Y:S01]  /*63b0*/  FMUL.FTZ R64, R73, R60.reuse ;  /* 0x0000003c49407220 */ /* 0x080fe20000410000 */
[----:B------:R0:W-:Y:S02]  /*63c0*/  STS.128 [R190+0x6390], R60 ;  /* 0x0063903cbe007388 */ /* 0x0001e40000000c00 */
[C---:B0-----:R-:W-:Y:S01]  /*63d0*/  FFMA.FTZ R60, R72.reuse, R60, -R65 ;  /* 0x0000003c483c7223 */ /* 0x041fe20000010841 */
[----:B------:R-:W-:Y:S01]  /*63e0*/  FFMA.FTZ R61, R72, R61, R64 ;  /* 0x0000003d483d7223 */ /* 0x000fe20000010040 */
[----:B------:R-:W-:Y:S01]  /*63f0*/  FADD.FTZ R62, R74, R67 ;  /* 0x000000434a3e7221 */ /* 0x000fe20000010000 */
[----:B------:R-:W-:-:S05]  /*6400*/  FADD.FTZ R63, R75, R66 ;  /* 0x000000424b3f7221 */ /* 0x000fca0000010000 */
[----:B------:R3:W-:Y:S02]  /*6410*/  STS.128 [R190+0x63a0], R60 ;  /* 0x0063a03cbe007388 */ /* 0x0007e40000000c00 */
.L_x_1433:
[----:B---3--:R-:W3:Y:S01]  /*6420*/  S2R R190, SR_TID.X ;  /* 0x0000000000be7919 */ /* 0x008ee20000002100 */
[----:B------:R-:W-:Y:S05]  /*6430*/  WARPSYNC.ALL ;  /* 0x0000000000007948 */ /* 0x000fea0003800000 */
[----:B---3--:R-:W-:Y:S01]  /*6440*/  LOP3.LUT P0, RZ, R190, 0x1f, RZ, 0xc0, !PT ;  /* 0x0000001fbeff7812 */ /* 0x008fe2000780c0ff */
[C---:B-----5:R-:W-:Y:S01]  /*6450*/  FMUL.FTZ R60, R140.reuse, R124 ;  /* 0x0000007c8c3c7220 */ /* 0x060fe20000410000 */
[----:B------:R-:W-:Y:S01]  /*6460*/  FMUL.FTZ R61, R140, R170 ;  /* 0x000000aa8c3d7220 */ /* 0x000fe20000410000 */
[----:B------:R-:W-:Y:S01]  /*6470*/  BAR.SYNC.DEFER_BLOCKING 0x0 ;  /* 0x0000000000007b1d */ /* 0x000fe20000010000 */
[----:B------:R-:W-:-:S02]  /*6480*/  HFMA2 R72, -RZ, RZ, 1.875, 0 ;  /* 0x3f800000ff487431 */ /* 0x000fc400000001ff */
[C---:B------:R-:W-:Y:S01]  /*6490*/  FFMA.FTZ R62, R141.reuse, R170, -R60 ;  /* 0x000000aa8d3e7223 */ /* 0x040fe2000001083c */
[----:B------:R-:W-:Y:S01]  /*64a0*/  FFMA.FTZ R60, R141, R124, R61 ;  /* 0x0000007c8d3c7223 */ /* 0x000fe2000001003d */
[----:B------:R-:W-:Y:S02]  /*64b0*/  CS2R R74, SRZ ;  /* 0x00000000004a7805 */ /* 0x000fe4000001ff00 */
[----:B------:R-:W-:Y:S01]  /*64c0*/  MOV R73, RZ ;  /* 0x000000ff00497202 */ /* 0x000fe20000000f00 */
[----:B------:R-:W-:Y:S01]  /*64d0*/  FADD.FTZ R62, R105, R62 ;  /* 0x0000003e693e7221 */ /* 0x000fe20000010000 */
[----:B------:R-:W-:Y:S01]  /*64e0*/  FADD.FTZ R60, R125, R60 ;  /* 0x0000003c7d3c7221 */ /* 0x000fe20000010000 */
[----:B------:R-:W-:Y:S02]  /*64f0*/  ISETP.GT.U32.AND P2, PT, R190, 0x1f, PT ;  /* 0x0000001fbe00780c */ /* 0x000fe40003f44070 */
[C---:B--2---:R-:W-:Y:S01]  /*6500*/  FMUL.FTZ R64, R142.reuse, R62 ;  /* 0x0000003e8e407220 */ /* 0x044fe20000410000 */
[----:B------:R-:W-:-:S03]  /*6510*/  FMUL.FTZ R61, R142, R60 ;  /* 0x0000003c8e3d7220 */ /* 0x000fc60000410000 */
[C---:B------:R-:W-:Y:S01]  /*6520*/  FFMA.FTZ R63, R143.reuse, R60, R64 ;  /* 0x0000003c8f3f7223 */ /* 0x040fe20000010040 */
[----:B------:R-:W-:Y:S01]  /*6530*/  FFMA.FTZ R65, R143, R62, -R61 ;  /* 0x0000003e8f417223 */ /* 0x000fe2000001083d */
[CC--:B01----:R-:W-:Y:S01]  /*6540*/  FMUL.FTZ R61, R141.reuse, R107.reuse ;  /* 0x0000006b8d3d7220 */ /* 0x0c3fe20000410000 */
[----:B------:R-:W-:Y:S01]  /*6550*/  FMUL.FTZ R60, R140, R107 ;  /* 0x0000006b8c3c7220 */ /* 0x000fe20000410000 */
[----:B------:R-:W-:Y:S01]  /*6560*/  FADD.FTZ R63, R126, R63 ;  /* 0x0000003f7e3f7221 */ /* 0x000fe20000010000 */
[----:B------:R-:W-:Y:S01]  /*6570*/  FADD.FTZ R65, R108, R65 ;  /* 0x000000416c417221 */ /* 0x000fe20000010000 */
[-C--:B------:R-:W-:Y:S01]  /*6580*/  FFMA.FTZ R61, -R140, R106.reuse, -R61 ;  /* 0x0000006a8c3d7223 */ /* 0x080fe2000001093d */
[----:B------:R-:W-:Y:S01]  /*6590*/  FFMA.FTZ R60, R141, R106, -R60 ;  /* 0x0000006a8d3c7223 */ /* 0x000fe2000001083c */
[----:B------:R-:W-:Y:S02]  /*65a0*/  FMUL.FTZ R66, R144, R63 ;  /* 0x0000003f90427220 */ /* 0x000fe40000410000 */
[C---:B------:R-:W-:Y:S01]  /*65b0*/  FMUL.FTZ R62, R142.reuse, R61 ;  /* 0x0000003d8e3e7220 */ /* 0x040fe20000410000 */
[----:B------:R-:W-:Y:S01]  /*65c0*/  FMUL.FTZ R64, R142, R60 ;  /* 0x0000003c8e407220 */ /* 0x000fe20000410000 */
[----:B------:R-:W-:-:S02]  /*65d0*/  FFMA.FTZ R66, R145, R65, -R66 ;  /* 0x0000004191427223 */ /* 0x000fc40000010842 */
[C---:B------:R-:W-:Y:S01]  /*65e0*/  FFMA.FTZ R62, R143.reuse, R60, R62 ;  /* 0x0000003c8f3e7223 */ /* 0x040fe2000001003e */
[C---:B------:R-:W-:Y:S01]  /*65f0*/  FMUL.FTZ R60, R144.reuse, R65 ;  /* 0x00000041903c7220 */ /* 0x040fe20000410000 */
[----:B------:R-:W-:Y:S01]  /*6600*/  FFMA.FTZ R64, R143, R61, -R64 ;  /* 0x0000003d8f407223 */ /* 0x000fe20000010840 */
[----:B------:R-:W-:Y:S02]  /*6610*/  FADD.FTZ R66, R109, R66 ;  /* 0x000000426d427221 */ /* 0x000fe40000010000 */
[----:B------:R-:W-:Y:S01]  /*6620*/  FFMA.FTZ R60, R145, R63, R60 ;  /* 0x0000003f913c7223 */ /* 0x000fe2000001003c */
[C---:B------:R-:W-:Y:S01]  /*6630*/  FMUL.FTZ R61, R144.reuse, R64 ;  /* 0x00000040903d7220 */ /* 0x040fe20000410000 */
[-C--:B------:R-:W-:Y:S02]  /*6640*/  FMUL.FTZ R63, R144, R62.reuse ;  /* 0x0000003e903f7220 */ /* 0x080fe40000410000 */
[----:B------:R-:W-:Y:S01]  /*6650*/  FADD.FTZ R60, R127, R60 ;  /* 0x0000003c7f3c7221 */ /* 0x000fe20000010000 */
[C---:B------:R-:W-:Y:S01]  /*6660*/  FFMA.FTZ R61, R145.reuse, R62, R61 ;  /* 0x0000003e913d7223 */ /* 0x040fe2000001003d */
[C---:B------:R-:W-:Y:S01]  /*6670*/  FMUL.FTZ R62, R146.reuse, R66 ;  /* 0x00000042923e7220 */ /* 0x040fe20000410000 */
[----:B------:R-:W-:Y:S01]  /*6680*/  FFMA.FTZ R63, R145, R64, -R63 ;  /* 0x00000040913f7223 */ /* 0x000fe2000001083f */
[----:B------:R-:W-:-:S02]  /*6690*/  FMUL.FTZ R67, R146, R60 ;  /* 0x0000003c92437220 */ /* 0x000fc40000410000 */
[C---:B------:R-:W-:Y:S01]  /*66a0*/  FFMA.FTZ R65, R147.reuse, R60, R62 ;  /* 0x0000003c93417223 */ /* 0x040fe2000001003e */
[C---:B------:R-:W-:Y:S01]  /*66b0*/  FMUL.FTZ R62, R146.reuse, R61 ;  /* 0x0000003d923e7220 */ /* 0x040fe20000410000 */
[C---:B------:R-:W-:Y:S01]  /*66c0*/  FFMA.FTZ R67, R147.reuse, R66, -R67 ;  /* 0x0000004293437223 */ /* 0x040fe20000010843 */
[-C--:B------:R-:W-:Y:S01]  /*66d0*/  FMUL.FTZ R60, R146, R63.reuse ;  /* 0x0000003f923c7220 */ /* 0x080fe20000410000 */
[----:B------:R-:W-:Y:S01]  /*66e0*/  FADD.FTZ R65, R128, R65 ;  /* 0x0000004180417221 */ /* 0x000fe20000010000 */
[C---:B------:R-:W-:Y:S01]  /*66f0*/  FFMA.FTZ R62, R147.reuse, R63, -R62 ;  /* 0x0000003f933e7223 */ /* 0x040fe2000001083e */
[----:B------:R-:W-:Y:S01]  /*6700*/  FADD.FTZ R67, R110, R67 ;  /* 0x000000436e437221 */ /* 0x000fe20000010000 */
[----:B------:R-:W-:Y:S01]  /*6710*/  FFMA.FTZ R60, R147, R61, R60 ;  /* 0x0000003d933c7223 */ /* 0x000fe2000001003c */
[C---:B------:R-:W-:Y:S01]  /*6720*/  FMUL.FTZ R66, R148.reuse, R65 ;  /* 0x0000004194427220 */ /* 0x040fe20000410000 */
[C---:B------:R-:W-:Y:S01]  /*6730*/  FMUL.FTZ R61, R148.reuse, R62 ;  /* 0x0000003e943d7220 */ /* 0x040fe20000410000 */
[CC--:B------:R-:W-:Y:S01]  /*6740*/  FMUL.FTZ R64, R148.reuse, R67.reuse ;  /* 0x0000004394407220 */ /* 0x0c0fe20000410000 */
[-C--:B------:R-:W-:Y:S01]  /*6750*/  FMUL.FTZ R63, R148, R60.reuse ;  /* 0x0000003c943f7220 */ /* 0x080fe20000410000 */
[C---:B------:R-:W-:Y:S01]  /*6760*/  FFMA.FTZ R66, R149.reuse, R67, -R66 ;  /* 0x0000004395427223 */ /* 0x040fe20000010842 */
[C---:B------:R-:W-:Y:S01]  /*6770*/  FFMA.FTZ R61, R149.reuse, R60, R61 ;  /* 0x0000003c953d7223 */ /* 0x040fe2000001003d */
[C---:B------:R-:W-:Y:S01]  /*6780*/  FFMA.FTZ R64, R149.reuse, R65, R64 ;  /* 0x0000004195407223 */ /* 0x040fe20000010040 */
[----:B------:R-:W-:Y:S01]  /*6790*/  FFMA.FTZ R63, R149, R62, -R63 ;  /* 0x0000003e953f7223 */ /* 0x000fe2000001083f */
[----:B------:R-:W-:Y:S01]  /*67a0*/  FADD.FTZ R66, R111, R66 ;  /* 0x000000426f427221 */ /* 0x000fe20000010000 */
[----:B------:R-:W-:Y:S01]  /*67b0*/  FMUL.FTZ R62, R150, R61 ;  /* 0x0000003d963e7220 */ /* 0x000fe20000410000 */
[----:B------:R-:W-:-:S02]  /*67c0*/  FADD.FTZ R64, R129, R64 ;  /* 0x0000004081407221 */ /* 0x000fc40000010000 */
[C---:B------:R-:W-:Y:S01]  /*67d0*/  FMUL.FTZ R60, R150.reuse, R66 ;  /* 0x00000042963c7220 */ /* 0x040fe20000410000 */
[CC--:B------:R-:W-:Y:S01]  /*67e0*/  FFMA.FTZ R62, R151.reuse, R63.reuse, -R62 ;  /* 0x0000003f973e7223 */ /* 0x0c0fe2000001083e */
[CC--:B------:R-:W-:Y:S02]  /*67f0*/  FMUL.FTZ R67, R150.reuse, R64.reuse ;  /* 0x0000004096437220 */ /* 0x0c0fe40000410000 */
[C---:B------:R-:W-:Y:S01]  /*6800*/  FFMA.FTZ R65, R151.reuse, R64, R60 ;  /* 0x0000004097417223 */ /* 0x040fe2000001003c */
[----:B------:R-:W-:Y:S01]  /*6810*/  FMUL.FTZ R60, R150, R63 ;  /* 0x0000003f963c7220 */ /* 0x000fe20000410000 */
[C---:B------:R-:W-:Y:S02]  /*6820*/  FFMA.FTZ R67, R151.reuse, R66, -R67 ;  /* 0x0000004297437223 */ /* 0x040fe40000010843 */
[----:B------:R-:W-:Y:S01]  /*6830*/  FADD.FTZ R65, R130, R65 ;  /* 0x0000004182417221 */ /* 0x000fe20000010000 */
[----:B------:R-:W-:Y:S01]  /*6840*/  FFMA.FTZ R60, R151, R61, R60 ;  /* 0x0000003d973c7223 */ /* 0x000fe2000001003c */
[----:B------:R-:W-:Y:S01]  /*6850*/  FADD.FTZ R67, R112, R67 ;  /* 0x0000004370437221 */ /* 0x000fe20000010000 */
[C---:B------:R-:W-:Y:S01]  /*6860*/  FMUL.FTZ R61, R152.reuse, R62 ;  /* 0x0000003e983d7220 */ /* 0x040fe20000410000 */
[C---:B------:R-:W-:Y:S01]  /*6870*/  FMUL.FTZ R66, R152.reuse, R65 ;  /* 0x0000004198427220 */ /* 0x040fe20000410000 */
[CC--:B------:R-:W-:Y:S01]  /*6880*/  FMUL.FTZ R63, R152.reuse, R60.reuse ;  /* 0x0000003c983f7220 */ /* 0x0c0fe20000410000 */
[-C--:B------:R-:W-:Y:S01]  /*6890*/  FMUL.FTZ R64, R152, R67.reuse ;  /* 0x0000004398407220 */ /* 0x080fe20000410000 */
[C---:B------:R-:W-:Y:S01]  /*68a0*/  FFMA.FTZ R61, R153.reuse, R60, R61 ;  /* 0x0000003c993d7223 */ /* 0x040fe2000001003d */
[C---:B------:R-:W-:Y:S01]  /*68b0*/  FFMA.FTZ R66, R153.reuse, R67, -R66 ;  /* 0x0000004399427223 */ /* 0x040fe20000010842 */
[C---:B------:R-:W-:Y:S01]  /*68c0*/  FFMA.FTZ R63, R153.reuse, R62, -R63 ;  /* 0x0000003e993f7223 */ /* 0x040fe2000001083f */
[----:B------:R-:W-:Y:S01]  /*68d0*/  FFMA.FTZ R64, R153, R65, R64 ;  /* 0x0000004199407223 */ /* 0x000fe20000010040 */
[----:B------:R-:W-:Y:S01]  /*68e0*/  FMUL.FTZ R62, R154, R61 ;  /* 0x0000003d9a3e7220 */ /* 0x000fe20000410000 */
[----:B------:R-:W-:-:S02]  /*68f0*/  FADD.FTZ R66, R113, R66 ;  /* 0x0000004271427221 */ /* 0x000fc40000010000 */
[----:B------:R-:W-:Y:S01]  /*6900*/  FADD.FTZ R64, R131, R64 ;  /* 0x0000004083407221 */ /* 0x000fe20000010000 */
[CC--:B------:R-:W-:Y:S01]  /*6910*/  FFMA.FTZ R62, R155.reuse, R63.reuse, -R62 ;  /* 0x0000003f9b3e7223 */ /* 0x0c0fe2000001083e */
[C---:B------:R-:W-:Y:S02]  /*6920*/  FMUL.FTZ R60, R154.reuse, R66 ;  /* 0x000000429a3c7220 */ /* 0x040fe40000410000 */
        /* <DEDUP_REMOVED lines=54> */
[----:B------:R-:W-:-:S02]  /*6c90*/  FFMA.FTZ R64, R165, R65, R64 ;  /* 0x00000041a5407223 */ /* 0x000fc40000010040 */
[----:B------:R-:W-:Y:S02]  /*6ca0*/  FADD.FTZ R66, R119, R66 ;  /* 0x0000004277427221 */ /* 0x000fe40000010000 */
[----:B------:R-:W-:Y:S02]  /*6cb0*/  FADD.FTZ R64, R137, R64 ;  /* 0x0000004089407221 */ /* 0x000fe40000010000 */
[C---:B------:R-:W-:Y:S02]  /*6cc0*/  FMUL.FTZ R62, R166.reuse, R66 ;  /* 0x00000042a63e7220 */ /* 0x040fe40000410000 */
[CC--:B------:R-:W-:Y:S02]  /*6cd0*/  FMUL.FTZ R65, R166.reuse, R64.reuse ;  /* 0x00000040a6417220 */ /* 0x0c0fe40000410000 */
[C---:B------:R-:W-:Y:S01]  /*6ce0*/  FFMA.FTZ R63, R167.reuse, R64, R62 ;  /* 0x00000040a73f7223 */ /* 0x040fe2000001003e */
[----:B------:R-:W-:Y:S01]  /*6cf0*/  MOV R62, UR45 ;  /* 0x0000002d003e7c02 */ /* 0x000fe20008000f00 */
[C---:B------:R-:W-:Y:S01]  /*6d00*/  FFMA.FTZ R67, R167.reuse, R66, -R65 ;  /* 0x00000042a7437223 */ /* 0x040fe20000010841 */
[-C--:B------:R-:W-:Y:S01]  /*6d10*/  FMUL.FTZ R66, R166, R60.reuse ;  /* 0x0000003ca6427220 */ /* 0x080fe20000410000 */
[----:B------:R-:W0:Y:S01]  /*6d20*/  LDS.64 R64, [R189+0x6378] ;  /* 0x00637800bd407984 */ /* 0x000e220000000a00 */
[----:B------:R-:W-:Y:S01]  /*6d30*/  ISETP.LE.OR P0, PT, R62, UR11, P0 ;  /* 0x0000000b3e007c0c */ /* 0x000fe20008703670 */
[----:B------:R-:W-:Y:S01]  /*6d40*/  FADD.FTZ R63, R138, R63 ;  /* 0x0000003f8a3f7221 */ /* 0x000fe20000010000 */
[-C--:B------:R-:W-:Y:S01]  /*6d50*/  FMUL.FTZ R62, R166, R61.reuse ;  /* 0x0000003da63e7220 */ /* 0x080fe20000410000 */
[C---:B------:R-:W-:Y:S01]  /*6d60*/  FFMA.FTZ R61, R167.reuse, R61, -R66 ;  /* 0x0000003da73d7223 */ /* 0x040fe20000010842 */
[----:B------:R-:W-:Y:S01]  /*6d70*/  FADD.FTZ R67, R120, R67 ;  /* 0x0000004378437221 */ /* 0x000fe20000010000 */
[----:B------:R-:W-:Y:S01]  /*6d80*/  FMUL.FTZ R66, R168, R63 ;  /* 0x0000003fa8427220 */ /* 0x000fe20000410000 */
[----:B------:R-:W-:-:S02]  /*6d90*/  FFMA.FTZ R60, R167, R60, R62 ;  /* 0x0000003ca73c7223 */ /* 0x000fc4000001003e */
[CC--:B------:R-:W-:Y:S01]  /*6da0*/  FMUL.FTZ R62, R168.reuse, R67.reuse ;  /* 0x00000043a83e7220 */ /* 0x0c0fe20000410000 */
[C---:B------:R-:W-:Y:S01]  /*6db0*/  FFMA.FTZ R70, R169.reuse, R67, -R66 ;  /* 0x00000043a9467223 */ /* 0x040fe20000010842 */
[CC--:B------:R-:W-:Y:S02]  /*6dc0*/  FMUL.FTZ R66, R168.reuse, R60.reuse ;  /* 0x0000003ca8427220 */ /* 0x0c0fe40000410000 */
[C---:B------:R-:W-:Y:S01]  /*6dd0*/  FFMA.FTZ R68, R169.reuse, R63, R62 ;  /* 0x0000003fa9447223 */ /* 0x040fe2000001003e */
[-C--:B------:R-:W-:Y:S01]  /*6de0*/  FMUL.FTZ R62, R168, R61.reuse ;  /* 0x0000003da83e7220 */ /* 0x080fe20000410000 */
[----:B------:R-:W-:Y:S01]  /*6df0*/  FFMA.FTZ R61, R169, R61, -R66 ;  /* 0x0000003da93d7223 */ /* 0x000fe20000010842 */
[----:B------:R-:W-:Y:S01]  /*6e00*/  VOTEU.ALL UP0, P0 ;  /* 0x0000000000ff7886 */ /* 0x000fe20000000000 */
[----:B------:R-:W-:Y:S01]  /*6e10*/  FADD.FTZ R63, R121, R70 ;  /* 0x00000046793f7221 */ /* 0x000fe20000010000 */
[----:B------:R-:W-:Y:S01]  /*6e20*/  FFMA.FTZ R60, R169, R60, R62 ;  /* 0x0000003ca93c7223 */ /* 0x000fe2000001003e */
[----:B------:R-:W-:-:S02]  /*6e30*/  FADD.FTZ R62, R139, R68 ;  /* 0x000000448b3e7221 */ /* 0x000fc40000010000 */
[----:B------:R-:W-:-:S09]  /*6e40*/  @!UP0 ULEA UR28, UR8, UR22, 0x4 ;  /* 0x00000016081c8291 */ /* 0x000fd2000f8e20ff */
[----:B------:R-:W1:Y:S04]  /*6e50*/  @!P0 LDS.128 R72, [UR28+0x8b80] ;  /* 0x008b801cff488984 */ /* 0x000e680008000c00 */
[----:B------:R2:W-:Y:S01]  /*6e60*/  STS.128 [R189+0x6d80], R60 ;  /* 0x006d803cbd007388 */ /* 0x0005e20000000c00 */
[C---:B0-----:R-:W-:Y:S01]  /*6e70*/  FMUL.FTZ R67, R123.reuse, R64 ;  /* 0x000000407b437220 */ /* 0x041fe20000410000 */
[----:B------:R-:W-:-:S03]  /*6e80*/  FMUL.FTZ R123, R123, R65 ;  /* 0x000000417b7b7220 */ /* 0x000fc60000410000 */
[C---:B------:R-:W-:Y:S01]  /*6e90*/  FFMA.FTZ R66, R122.reuse, R65, R67 ;  /* 0x000000417a427223 */ /* 0x040fe20000010043 */
[----:B------:R-:W-:-:S03]  /*6ea0*/  FFMA.FTZ R64, R122, R64, -R123 ;  /* 0x000000407a407223 */ /* 0x000fc6000001087b */
[C---:B------:R-:W-:Y:S01]  /*6eb0*/  FFMA.FTZ R192, R49.reuse, R192, R66 ;  /* 0x000000c031c07223 */ /* 0x040fe20000010042 */
[----:B------:R-:W-:-:S03]  /*6ec0*/  FFMA.FTZ R191, R49, R191, R64 ;  /* 0x000000bf31bf7223 */ /* 0x000fc60000010040 */
[----:B------:R-:W-:-:S04]  /*6ed0*/  FMUL.FTZ R64, R168, R192 ;  /* 0x000000c0a8407220 */ /* 0x000fc80000410000 */
[----:B------:R-:W-:-:S04]  /*6ee0*/  FFMA.FTZ R65, R169, R191, -R64 ;  /* 0x000000bfa9417223 */ /* 0x000fc80000010840 */
[----:B------:R-:W-:Y:S01]  /*6ef0*/  FFMA.FTZ R194, R48, R194, R65 ;  /* 0x000000c230c27223 */ /* 0x000fe20000010041 */
[----:B------:R-:W-:-:S04]  /*6f00*/  FMUL.FTZ R65, R168, R191 ;  /* 0x000000bfa8417220 */ /* 0x000fc80000410000 */
[----:B--2---:R-:W-:-:S04]  /*6f10*/  FFMA.FTZ R60, R169, R192, R65 ;  /* 0x000000c0a93c7223 */ /* 0x004fc80000010041 */
[----:B------:R-:W-:Y:S01]  /*6f20*/  FFMA.FTZ R193, R48, R193, R60 ;  /* 0x000000c130c17223 */ /* 0x000fe2000001003c */
[----:B------:R-:W-:-:S03]  /*6f30*/  FMUL.FTZ R60, R166, R194 ;  /* 0x000000c2a63c7220 */ /* 0x000fc60000410000 */
[-C--:B------:R-:W-:Y:S01]  /*6f40*/  FMUL.FTZ R61, R166, R193.reuse ;  /* 0x000000c1a63d7220 */ /* 0x080fe20000410000 */
[----:B------:R-:W-:-:S04]  /*6f50*/  FFMA.FTZ R60, R167, R193, R60 ;  /* 0x000000c1a73c7223 */ /* 0x000fc8000001003c */
[----:B------:R-:W-:Y:S01]  /*6f60*/  FFMA.FTZ R196, R47, R196, R60 ;  /* 0x000000c42fc47223 */ /* 0x000fe2000001003c */
[----:B------:R-:W-:-:S04]  /*6f70*/  FFMA.FTZ R60, R167, R194, -R61 ;  /* 0x000000c2a73c7223 */ /* 0x000fc8000001083d */
[----:B------:R-:W-:Y:S01]  /*6f80*/  FFMA.FTZ R195, R47, R195, R60 ;  /* 0x000000c32fc37223 */ /* 0x000fe2000001003c */
[----:B------:R-:W-:-:S04]  /*6f90*/  FMUL.FTZ R60, R164, R196 ;  /* 0x000000c4a43c7220 */ /* 0x000fc80000410000 */
[----:B------:R-:W-:-:S04]  /*6fa0*/  FFMA.FTZ R61, R165, R195, -R60 ;  /* 0x000000c3a53d7223 */ /* 0x000fc8000001083c */
[----:B------:R-:W-:Y:S01]  /*6fb0*/  FFMA.FTZ R198, R46, R198, R61 ;  /* 0x000000c62ec67223 */ /* 0x000fe2000001003d */
[----:B------:R-:W-:-:S04]  /*6fc0*/  FMUL.FTZ R61, R164, R195 ;  /* 0x000000c3a43d7220 */ /* 0x000fc80000410000 */
[----:B------:R-:W-:-:S04]  /*6fd0*/  FFMA.FTZ R60, R165, R196, R61 ;  /* 0x000000c4a53c7223 */ /* 0x000fc8000001003d */
        /* <DEDUP_REMOVED lines=39> */
[----:B------:R-:W-:-:S03]  /*7250*/  FFMA.FTZ R60, R151, R209, R60 ;  /* 0x000000d1973c7223 */ /* 0x000fc6000001003c */
[----:B------:R-:W-:Y:S01]  /*7260*/  FFMA.FTZ R61, R151, R210, -R61 ;  /* 0x000000d2973d7223 */ /* 0x000fe2000001083d */
[----:B------:R-:W-:-:S03]  /*7270*/  FFMA.FTZ R211, R39, R211, R60 ;  /* 0x000000d327d37223 */ /* 0x000fc6000001003c */
[----:B------:R-:W-:Y:S01]  /*7280*/  FFMA.FTZ R212, R39, R212, R61 ;  /* 0x000000d427d47223 */ /* 0x000fe2000001003d */
[----:B------:R-:W-:-:S04]  /*7290*/  FMUL.FTZ R60, R148, R211 ;  /* 0x000000d3943c7220 */ /* 0x000fc80000410000 */
[-C--:B------:R-:W-:Y:S01]  /*72a0*/  FFMA.FTZ R61, R149, R212.reuse, -R60 ;  /* 0x000000d4953d7223 */ /* 0x080fe2000001083c */
[----:B------:R-:W-:-:S03]  /*72b0*/  FMUL.FTZ R60, R148, R212 ;  /* 0x000000d4943c7220 */ /* 0x000fc60000410000 */
[----:B------:R-:W-:Y:S01]  /*72c0*/  FFMA.FTZ R214, R38, R214, R61 ;  /* 0x000000d626d67223 */ /* 0x000fe2000001003d */
        /* <DEDUP_REMOVED lines=26> */
[----:B------:R-:W-:Y:S06]  /*7470*/  BAR.SYNC.DEFER_BLOCKING 0x0 ;  /* 0x0000000000007b1d */ /* 0x000fec0000010000 */
[----:B-1----:R-:W-:Y:S05]  /*7480*/  @P2 BRA `(.L_x_1440) ;  /* 0x0000000c00802947 */ /* 0x002fea0003800000 */
        /* <DEDUP_REMOVED lines=14> */
[CC--:B-1----:R-:W-:Y:S01]  /*7570*/  FMUL.FTZ R77, R61.reuse, R246.reuse ;  /* 0x000000f63d4d7220 */ /* 0x0c2fe20000410000 */
        /* <DEDUP_REMOVED lines=25> */
[----:B------:R0:W1:Y:S04]  /*7710*/  SHFL.DOWN PT, R77, R245, 0x1, 0x1f ;  /* 0x08201f00f54d7f89 */ /* 0x00006800000e0000 */
[----:B------:R0:W2:Y:S04]  /*7720*/  SHFL.DOWN PT, R78, R246, 0x1, 0x1f ;  /* 0x08201f00f64e7f89 */ /* 0x0000a800000e0000 */
[----:B------:R0:W3:Y:S04]  /*7730*/  SHFL.DOWN PT, R123, R247, 0x1, 0x1f ;  /* 0x08201f00f77b7f89 */ /* 0x0000e800000e0000 */
[----:B------:R0:W4:Y:S02]  /*7740*/  SHFL.DOWN PT, R76, R248, 0x1, 0x1f ;  /* 0x08201f00f84c7f89 */ /* 0x00012400000e0000 */
.L_x_1582:
[----:B------:R-:W-:Y:S04]  /*7750*/  BSSY.RECONVERGENT B0, `(.L_x_1442) ;  /* 0x000000e000007945 */ /* 0x000fe80003800200 */
[----:B------:R-:W-:Y:S05]  /*7760*/  @!P2 BRA `(.L_x_1443) ;  /* 0x000000000030a947 */ /* 0x000fea0003800000 */
[-C--:B----4-:R-:W-:Y:S01]  /*7770*/  FMUL.FTZ R79, R246, R76.reuse ;  /* 0x0000004cf64f7220 */ /* 0x090fe20000410000 */
[----:B------:R-:W-:-:S03]  /*7780*/  FMUL.FTZ R76, R245, R76 ;  /* 0x0000004cf54c7220 */ /* 0x000fc60000410000 */
[-C--:B---3--:R-:W-:Y:S01]  /*7790*/  FFMA.FTZ R79, R245, R123.reuse, -R79 ;  /* 0x0000007bf54f7223 */ /* 0x088fe2000001084f */
[----:B------:R-:W-:-:S03]  /*77a0*/  FFMA.FTZ R76, R246, R123, R76 ;  /* 0x0000007bf64c7223 */ /* 0x000fc6000001004c */
[----:B0-----:R-:W-:Y:S01]  /*77b0*/  FADD.FTZ R247, R247, R79 ;  /* 0x0000004ff7f77221 */ /* 0x001fe20000010000 */
[----:B------:R-:W-:Y:S01]  /*77c0*/  FADD.FTZ R248, R248, R76 ;  /* 0x0000004cf8f87221 */ /* 0x000fe20000010000 */
[-C--:B--2---:R-:W-:Y:S01]  /*77d0*/  FMUL.FTZ R76, R246, R78.reuse ;  /* 0x0000004ef64c7220 */ /* 0x084fe20000410000 */
[----:B------:R-:W-:-:S03]  /*77e0*/  FMUL.FTZ R78, R245, R78 ;  /* 0x0000004ef54e7220 */ /* 0x000fc60000410000 */
[C---:B-1----:R-:W-:Y:S01]  /*77f0*/  FFMA.FTZ R76, R77.reuse, R245, -R76 ;  /* 0x000000f54d4c7223 */ /* 0x042fe2000001084c */
[----:B------:R-:W-:-:S04]  /*7800*/  FFMA.FTZ R78, R77, R246, R78 ;  /* 0x000000f64d4e7223 */ /* 0x000fc8000001004e */
[----:B------:R-:W-:Y:S02]  /*7810*/  MOV R245, R76 ;  /* 0x0000004c00f57202 */ /* 0x000fe40000000f00 */
[----:B------:R-:W-:-:S07]  /*7820*/  MOV R246, R78 ;  /* 0x0000004e00f67202 */ /* 0x000fce0000000f00 */
.L_x_1443:
[----:B------:R-:W-:Y:S05]  /*7830*/  BSYNC.RECONVERGENT B0 ;  /* 0x0000000000007941 */ /* 0x000fea0003800200 */
.L_x_1442:
[----:B------:R-:W-:Y:S01]  /*7840*/  UMOV UR28, 0xffffffff ;  /* 0xffffffff001c7882 */ /* 0x000fe20000000000 */
[----:B------:R-:W-:Y:S02]  /*7850*/  ISETP.GT.U32.AND P2, PT, R82, 0x1d, PT ;  /* 0x0000001d5200780c */ /* 0x000fe40003f44070 */
[----:B------:R-:W-:Y:S11]  /*7860*/  BRA.DIV UR28, `(.L_x_1444) ;  /* 0x0000006e1cb47947 */ /* 0x000ff6000b800000 */
[----:B-1----:R1:W0:Y:S04]  /*7870*/  SHFL.DOWN PT, R77, R245, 0x2, 0x1f ;  /* 0x08401f00f54d7f89 */ /* 0x00222800000e0000 */
[----:B--2---:R1:W2:Y:S04]  /*7880*/  SHFL.DOWN PT, R78, R246, 0x2, 0x1f ;  /* 0x08401f00f64e7f89 */ /* 0x0042a800000e0000 */
[----:B---3--:R1:W3:Y:S04]  /*7890*/  SHFL.DOWN PT, R123, R247, 0x2, 0x1f ;  /* 0x08401f00f77b7f89 */ /* 0x0082e800000e0000 */
[----:B------:R1:W0:Y:S02]  /*78a0*/  SHFL.DOWN PT, R79, R248, 0x2, 0x1f ;  /* 0x08401f00f84f7f89 */ /* 0x00022400000e0000 */
.L_x_1588:
[----:B------:R-:W-:Y:S04]  /*78b0*/  BSSY.RECONVERGENT B0, `(.L_x_1445) ;  /* 0x000000e000007945 */ /* 0x000fe80003800200 */
[----:B------:R-:W-:Y:S05]  /*78c0*/  @P2 BRA `(.L_x_1446) ;  /* 0x0000000000302947 */ /* 0x000fea0003800000 */
[-C--:B0---4-:R-:W-:Y:S01]  /*78d0*/  FMUL.FTZ R76, R246, R79.reuse ;  /* 0x0000004ff64c7220 */ /* 0x091fe20000410000 */
[----:B------:R-:W-:-:S03]  /*78e0*/  FMUL.FTZ R79, R245, R79 ;  /* 0x0000004ff54f7220 */ /* 0x000fc60000410000 */
[-C--:B---3--:R-:W-:Y:S01]  /*78f0*/  FFMA.FTZ R76, R245, R123.reuse, -R76 ;  /* 0x0000007bf54c7223 */ /* 0x088fe2000001084c */
[----:B------:R-:W-:-:S03]  /*7900*/  FFMA.FTZ R79, R246, R123, R79 ;  /* 0x0000007bf64f7223 */ /* 0x000fc6000001004f */
[----:B-1----:R-:W-:Y:S01]  /*7910*/  FADD.FTZ R247, R247, R76 ;  /* 0x0000004cf7f77221 */ /* 0x002fe20000010000 */
[-C--:B--2---:R-:W-:Y:S01]  /*7920*/  FMUL.FTZ R76, R246, R78.reuse ;  /* 0x0000004ef64c7220 */ /* 0x084fe20000410000 */
[C---:B------:R-:W-:Y:S01]  /*7930*/  FMUL.FTZ R78, R245.reuse, R78 ;  /* 0x0000004ef54e7220 */ /* 0x040fe20000410000 */
[----:B------:R-:W-:Y:S02]  /*7940*/  FADD.FTZ R248, R248, R79 ;  /* 0x0000004ff8f87221 */ /* 0x000fe40000010000 */
[-C--:B------:R-:W-:Y:S01]  /*7950*/  FFMA.FTZ R76, R245, R77.reuse, -R76 ;  /* 0x0000004df54c7223 */ /* 0x080fe2000001084c */
[----:B------:R-:W-:-:S04]  /*7960*/  FFMA.FTZ R78, R246, R77, R78 ;  /* 0x0000004df64e7223 */ /* 0x000fc8000001004e */
[----:B------:R-:W-:Y:S02]  /*7970*/  MOV R245, R76 ;  /* 0x0000004c00f57202 */ /* 0x000fe40000000f00 */
[----:B------:R-:W-:-:S07]  /*7980*/  MOV R246, R78 ;  /* 0x0000004e00f67202 */ /* 0x000fce0000000f00 */
.L_x_1446:
[----:B------:R-:W-:Y:S05]  /*7990*/  BSYNC.RECONVERGENT B0 ;  /* 0x0000000000007941 */ /* 0x000fea0003800200 */
.L_x_1445:
[----:B------:R-:W-:Y:S01]  /*79a0*/  UMOV UR28, 0xffffffff ;  /* 0xffffffff001c7882 */ /* 0x000fe20000000000 */
[----:B------:R-:W-:Y:S02]  /*79b0*/  ISETP.GT.U32.AND P2, PT, R82, 0x1b, PT ;  /* 0x0000001b5200780c */ /* 0x000fe40003f44070 */
[----:B------:R-:W-:Y:S11]  /*79c0*/  BRA.DIV UR28, `(.L_x_1447) ;  /* 0x0000006e1cd07947 */ /* 0x000ff6000b800000 */
[----:B0-----:R0:W0:Y:S04]  /*79d0*/  SHFL.DOWN PT, R77, R245, 0x4, 0x1f ;  /* 0x08801f00f54d7f89 */ /* 0x00102800000e0000 */
[----:B--2---:R2:W0:Y:S04]  /*79e0*/  SHFL.DOWN PT, R78, R246, 0x4, 0x1f ;  /* 0x08801f00f64e7f89 */ /* 0x00442800000e0000 */
[----:B---3--:R2:W3:Y:S04]  /*79f0*/  SHFL.DOWN PT, R123, R247, 0x4, 0x1f ;  /* 0x08801f00f77b7f89 */ /* 0x0084e800000e0000 */
[----:B------:R2:W0:Y:S02]  /*7a00*/  SHFL.DOWN PT, R79, R248, 0x4, 0x1f ;  /* 0x08801f00f84f7f89 */ /* 0x00042400000e0000 */
.L_x_1594:
[----:B------:R-:W-:Y:S04]  /*7a10*/  BSSY.RECONVERGENT B0, `(.L_x_1448) ;  /* 0x000000e000007945 */ /* 0x000fe80003800200 */
[----:B------:R-:W-:Y:S05]  /*7a20*/  @P2 BRA `(.L_x_1449) ;  /* 0x0000000000302947 */ /* 0x000fea0003800000 */
[-C--:B0---4-:R-:W-:Y:S01]  /*7a30*/  FMUL.FTZ R76, R246, R79.reuse ;  /* 0x0000004ff64c7220 */ /* 0x091fe20000410000 */
[----:B------:R-:W-:-:S03]  /*7a40*/  FMUL.FTZ R79, R245, R79 ;  /* 0x0000004ff54f7220 */ /* 0x000fc60000410000 */
[-C--:B---3--:R-:W-:Y:S01]  /*7a50*/  FFMA.FTZ R76, R245, R123.reuse, -R76 ;  /* 0x0000007bf54c7223 */ /* 0x088fe2000001084c */
[----:B------:R-:W-:-:S03]  /*7a60*/  FFMA.FTZ R79, R246, R123, R79 ;  /* 0x0000007bf64f7223 */ /* 0x000fc6000001004f */
[----:B-12---:R-:W-:Y:S01]  /*7a70*/  FADD.FTZ R247, R247, R76 ;  /* 0x0000004cf7f77221 */ /* 0x006fe20000010000 */
[-C--:B------:R-:W-:Y:S01]  /*7a80*/  FMUL.FTZ R76, R246, R78.reuse ;  /* 0x0000004ef64c7220 */ /* 0x080fe20000410000 */
[C---:B------:R-:W-:Y:S01]  /*7a90*/  FMUL.FTZ R78, R245.reuse, R78 ;  /* 0x0000004ef54e7220 */ /* 0x040fe20000410000 */
[----:B------:R-:W-:Y:S02]  /*7aa0*/  FADD.FTZ R248, R248, R79 ;  /* 0x0000004ff8f87221 */ /* 0x000fe40000010000 */
[-C--:B------:R-:W-:Y:S01]  /*7ab0*/  FFMA.FTZ R76, R245, R77.reuse, -R76 ;  /* 0x0000004df54c7223 */ /* 0x080fe2000001084c */
[----:B------:R-:W-:-:S04]  /*7ac0*/  FFMA.FTZ R78, R246, R77, R78 ;  /* 0x0000004df64e7223 */ /* 0x000fc8000001004e */
[----:B------:R-:W-:Y:S02]  /*7ad0*/  MOV R245, R76 ;  /* 0x0000004c00f57202 */ /* 0x000fe40000000f00 */
[----:B------:R-:W-:-:S07]  /*7ae0*/  MOV R246, R78 ;  /* 0x0000004e00f67202 */ /* 0x000fce0000000f00 */
.L_x_1449:
[----:B------:R-:W-:Y:S05]  /*7af0*/  BSYNC.RECONVERGENT B0 ;  /* 0x0000000000007941 */ /* 0x000fea0003800200 */
.L_x_1448:
[----:B------:R-:W-:Y:S01]  /*7b00*/  UMOV UR28, 0xffffffff ;  /* 0xffffffff001c7882 */ /* 0x000fe20000000000 */
[----:B------:R-:W-:Y:S02]  /*7b10*/  ISETP.GT.U32.AND P2, PT, R82, 0x17, PT ;  /* 0x000000175200780c */ /* 0x000fe40003f44070 */
[----:B------:R-:W-:Y:S11]  /*7b20*/  BRA.DIV UR28, `(.L_x_1450) ;  /* 0x0000006e1cec7947 */ /* 0x000ff6000b800000 */
[----:B0-----:R0:W0:Y:S04]  /*7b30*/  SHFL.DOWN PT, R77, R245, 0x8, 0x1f ;  /* 0x09001f00f54d7f89 */ /* 0x00102800000e0000 */
[----:B------:R0:W0:Y:S04]  /*7b40*/  SHFL.DOWN PT, R78, R246, 0x8, 0x1f ;  /* 0x09001f00f64e7f89 */ /* 0x00002800000e0000 */
[----:B---3--:R3:W0:Y:S04]  /*7b50*/  SHFL.DOWN PT, R123, R247, 0x8, 0x1f ;  /* 0x09001f00f77b7f89 */ /* 0x00862800000e0000 */
[----:B------:R3:W0:Y:S02]  /*7b60*/  SHFL.DOWN PT, R79, R248, 0x8, 0x1f ;  /* 0x09001f00f84f7f89 */ /* 0x00062400000e0000 */
.L_x_1600:
[----:B------:R-:W-:Y:S04]  /*7b70*/  BSSY.RECONVERGENT B0, `(.L_x_1451) ;  /* 0x000000e000007945 */ /* 0x000fe80003800200 */
[----:B------:R-:W-:Y:S05]  /*7b80*/  @P2 BRA `(.L_x_1452) ;  /* 0x0000000000302947 */ /* 0x000fea0003800000 */
[-C--:B0---4-:R-:W-:Y:S01]  /*7b90*/  FMUL.FTZ R76, R246, R79.reuse ;  /* 0x0000004ff64c7220 */ /* 0x091fe20000410000 */
[----:B------:R-:W-:-:S03]  /*7ba0*/  FMUL.FTZ R79, R245, R79 ;  /* 0x0000004ff54f7220 */ /* 0x000fc60000410000 */
[-C--:B------:R-:W-:Y:S01]  /*7bb0*/  FFMA.FTZ R76, R245, R123.reuse, -R76 ;  /* 0x0000007bf54c7223 */ /* 0x080fe2000001084c */
[----:B------:R-:W-:-:S03]  /*7bc0*/  FFMA.FTZ R79, R246, R123, R79 ;  /* 0x0000007bf64f7223 */ /* 0x000fc6000001004f */
[----:B-123--:R-:W-:Y:S01]  /*7bd0*/  FADD.FTZ R247, R247, R76 ;  /* 0x0000004cf7f77221 */ /* 0x00efe20000010000 */
[-C--:B------:R-:W-:Y:S01]  /*7be0*/  FMUL.FTZ R76, R246, R78.reuse ;  /* 0x0000004ef64c7220 */ /* 0x080fe20000410000 */
[C---:B------:R-:W-:Y:S01]  /*7bf0*/  FMUL.FTZ R78, R245.reuse, R78 ;  /* 0x0000004ef54e7220 */ /* 0x040fe20000410000 */
[----:B------:R-:W-:Y:S02]  /*7c00*/  FADD.FTZ R248, R248, R79 ;  /* 0x0000004ff8f87221 */ /* 0x000fe40000010000 */
[-C--:B------:R-:W-:Y:S01]  /*7c10*/  FFMA.FTZ R76, R245, R77.reuse, -R76 ;  /* 0x0000004df54c7223 */ /* 0x080fe2000001084c */
[----:B------:R-:W-:-:S04]  /*7c20*/  FFMA.FTZ R78, R246, R77, R78 ;  /* 0x0000004df64e7223 */ /* 0x000fc8000001004e */
[----:B------:R-:W-:Y:S02]  /*7c30*/  MOV R245, R76 ;  /* 0x0000004c00f57202 */ /* 0x000fe40000000f00 */
[----:B------:R-:W-:-:S07]  /*7c40*/  MOV R246, R78 ;  /* 0x0000004e00f67202 */ /* 0x000fce0000000f00 */
.L_x_1452:
[----:B------:R-:W-:Y:S05]  /*7c50*/  BSYNC.RECONVERGENT B0 ;  /* 0x0000000000007941 */ /* 0x000fea0003800200 */
.L_x_1451:
[----:B------:R-:W-:Y:S01]  /*7c60*/  UMOV UR28, 0xffffffff ;  /* 0xffffffff001c7882 */ /* 0x000fe20000000000 */
[----:B------:R-:W-:Y:S02]  /*7c70*/  ISETP.GT.U32.AND P2, PT, R82, 0xf, PT ;  /* 0x0000000f5200780c */ /* 0x000fe40003f44070 */
[----:B------:R-:W-:Y:S11]  /*7c80*/  BRA.DIV UR28, `(.L_x_1453) ;  /* 0x000000721c087947 */ /* 0x000ff6000b800000 */
[----:B0-----:R0:W0:Y:S04]  /*7c90*/  SHFL.DOWN PT, R77, R245, 0x10, 0x1f ;  /* 0x0a001f00f54d7f89 */ /* 0x00102800000e0000 */
[----:B------:R0:W0:Y:S04]  /*7ca0*/  SHFL.DOWN PT, R78, R246, 0x10, 0x1f ;  /* 0x0a001f00f64e7f89 */ /* 0x00002800000e0000 */
[----:B------:R0:W0:Y:S04]  /*7cb0*/  SHFL.DOWN PT, R123, R247, 0x10, 0x1f ;  /* 0x0a001f00f77b7f89 */ /* 0x00002800000e0000 */
[----:B------:R0:W0:Y:S02]  /*7cc0*/  SHFL.DOWN PT, R79, R248, 0x10, 0x1f ;  /* 0x0a001f00f84f7f89 */ /* 0x00002400000e0000 */
.L_x_1606:
        /* <DEDUP_REMOVED lines=14> */
.L_x_1455:
[----:B------:R-:W-:Y:S05]  /*7db0*/  BSYNC.RECONVERGENT B0 ;  /* 0x0000000000007941 */ /* 0x000fea0003800200 */
.L_x_1454:
[----:B------:R-:W-:Y:S01]  /*7dc0*/  UMOV UR28, 0xffffffff ;  /* 0xffffffff001c7882 */ /* 0x000fe20000000000 */
[----:B------:R-:W-:Y:S02]  /*7dd0*/  ISETP.NE.AND P2, PT, R190, 0x1f, PT ;  /* 0x0000001fbe00780c */ /* 0x000fe40003f45270 */
[----:B------:R-:W-:Y:S11]  /*7de0*/  BRA.DIV UR28, `(.L_x_1456) ;  /* 0x000000721c247947 */ /* 0x000ff6000b800000 */
[----:B------:R-:W4:Y:S04]  /*7df0*/  SHFL.IDX PT, R234, R246, RZ, 0x1f ;  /* 0x00001ffff6ea7589 */ /* 0x000f2800000e0000 */
[----:B------:R-:W5:Y:S04]  /*7e00*/  SHFL.IDX PT, R236, R245, RZ, 0x1f ;  /* 0x00001ffff5ec7589 */ /* 0x000f6800000e0000 */
[----:B0-----:R-:W0:Y:S04]  /*7e10*/  SHFL.IDX PT, R123, R247, RZ, 0x1f ;  /* 0x00001ffff77b7589 */ /* 0x001e2800000e0000 */
[----:B------:R-:W0:Y:S04]  /*7e20*/  SHFL.IDX PT, R225, R248, RZ, 0x1f ;  /* 0x00001ffff8e17589 */ /* 0x000e2800000e0000 */
[----:B-1----:R-:W1:Y:S04]  /*7e30*/  SHFL.DOWN PT, R245, R245, 0x1, 0x1f ;  /* 0x08201f00f5f57f89 */ /* 0x002e6800000e0000 */
[----:B--2---:R-:W2:Y:S01]  /*7e40*/  SHFL.DOWN PT, R246, R246, 0x1, 0x1f ;  /* 0x08201f00f6f67f89 */ /* 0x004ea200000e0000 */
[-C--:B----4-:R-:W-:Y:S01]  /*7e50*/  FMUL.FTZ R76, R75, R234.reuse ;  /* 0x000000ea4b4c7220 */ /* 0x090fe20000410000 */
[-C--:B------:R-:W-:Y:S01]  /*7e60*/  FMUL.FTZ R77, R73, R234.reuse ;  /* 0x000000ea494d7220 */ /* 0x080fe20000410000 */
[----:B------:R-:W-:Y:S01]  /*7e70*/  FMUL.FTZ R235, R72, R234 ;  /* 0x000000ea48eb7220 */ /* 0x000fe20000410000 */
[----:B---3--:R-:W3:Y:S01]  /*7e80*/  SHFL.DOWN PT, R247, R247, 0x1, 0x1f ;  /* 0x08201f00f7f77f89 */ /* 0x008ee200000e0000 */
[----:B-----5:R-:W-:-:S02]  /*7e90*/  FFMA.FTZ R76, R74, R236, -R76 ;  /* 0x000000ec4a4c7223 */ /* 0x020fc4000001084c */
[----:B------:R-:W-:Y:S01]  /*7ea0*/  FFMA.FTZ R235, R73, R236, R235 ;  /* 0x000000ec49eb7223 */ /* 0x000fe200000100eb */
[----:B------:R-:W4:Y:S01]  /*7eb0*/  SHFL.DOWN PT, R248, R248, 0x1, 0x1f ;  /* 0x08201f00f8f87f89 */ /* 0x000f2200000e0000 */
[----:B0-----:R-:W-:Y:S01]  /*7ec0*/  FADD.FTZ R123, R123, R76 ;  /* 0x0000004c7b7b7221 */ /* 0x001fe20000010000 */
[----:B------:R-:W-:Y:S01]  /*7ed0*/  FMUL.FTZ R76, R74, R234 ;  /* 0x000000ea4a4c7220 */ /* 0x000fe20000410000 */
[-C--:B------:R-:W-:Y:S01]  /*7ee0*/  FFMA.FTZ R234, R72, R236.reuse, -R77 ;  /* 0x000000ec48ea7223 */ /* 0x080fe2000001084d */
[----:B------:R-:W0:Y:S02]  /*7ef0*/  SHFL.IDX PT, R73, R73, RZ, 0x1f ;  /* 0x00001fff49497589 */ /* 0x000e2400000e0000 */
[----:B------:R-:W-:Y:S02]  /*7f00*/  FFMA.FTZ R76, R75, R236, R76 ;  /* 0x000000ec4b4c7223 */ /* 0x000fe4000001004c */
[----:B------:R-:W0:Y:S02]  /*7f10*/  SHFL.IDX PT, R72, R72, RZ, 0x1f ;  /* 0x00001fff48487589 */ /* 0x000e2400000e0000 */
[----:B------:R-:W-:-:S02]  /*7f20*/  FADD.FTZ R236, R225, R76 ;  /* 0x0000004ce1ec7221 */ /* 0x000fc40000010000 */
[----:B------:R-:W0:Y:S04]  /*7f30*/  SHFL.IDX PT, R74, R74, RZ, 0x1f ;  /* 0x00001fff4a4a7589 */ /* 0x000e2800000e0000 */
[----:B-12---:R-:W0:Y:S02]  /*7f40*/  SHFL.IDX PT, R75, R75, RZ, 0x1f ;  /* 0x00001fff4b4b7589 */ /* 0x006e2400000e0000 */
.L_x_1620:
[----:B------:R-:W-:Y:S04]  /*7f50*/  BSSY.RECONVERGENT B0, `(.L_x_1457) ;  /* 0x000000d000007945 */ /* 0x000fe80003800200 */
[----:B------:R-:W-:Y:S05]  /*7f60*/  @!P2 BRA `(.L_x_1458) ;  /* 0x00000000002ca947 */ /* 0x000fea0003800000 */
[-C--:B0-----:R-:W-:Y:S01]  /*7f70*/  FMUL.FTZ R76, R246, R73.reuse ;  /* 0x00000049f64c7220 */ /* 0x081fe20000410000 */
[----:B------:R-:W-:-:S03]  /*7f80*/  FMUL.FTZ R73, R245, R73 ;  /* 0x00000049f5497220 */ /* 0x000fc60000410000 */
[CC--:B------:R-:W-:Y:S01]  /*7f90*/  FFMA.FTZ R76, R245.reuse, R72.reuse, -R76 ;  /* 0x00000048f54c7223 */ /* 0x0c0fe2000001084c */
[C---:B------:R-:W-:Y:S01]  /*7fa0*/  FFMA.FTZ R73, R246.reuse, R72, R73 ;  /* 0x00000048f6497223 */ /* 0x040fe20000010049 */
[-C--:B------:R-:W-:Y:S01]  /*7fb0*/  FMUL.FTZ R72, R246, R75.reuse ;  /* 0x0000004bf6487220 */ /* 0x080fe20000410000 */
[----:B------:R-:W-:-:S03]  /*7fc0*/  FMUL.FTZ R75, R245, R75 ;  /* 0x0000004bf54b7220 */ /* 0x000fc60000410000 */
[-C--:B------:R-:W-:Y:S01]  /*7fd0*/  FFMA.FTZ R72, R245, R74.reuse, -R72 ;  /* 0x0000004af5487223 */ /* 0x080fe20000010848 */
[----:B------:R-:W-:-:S03]  /*7fe0*/  FFMA.FTZ R75, R246, R74, R75 ;  /* 0x0000004af64b7223 */ /* 0x000fc6000001004b */
[----:B---3--:R-:W-:Y:S01]  /*7ff0*/  FADD.FTZ R74, R247, R72 ;  /* 0x00000048f74a7221 */ /* 0x008fe20000010000 */
[----:B----4-:R-:W-:Y:S01]  /*8000*/  FADD.FTZ R75, R248, R75 ;  /* 0x0000004bf84b7221 */ /* 0x010fe20000010000 */
[----:B------:R-:W-:-:S07]  /*8010*/  MOV R72, R76 ;  /* 0x0000004c00487202 */ /* 0x000fce0000000f00 */
.L_x_1458:
[----:B------:R-:W-:Y:S05]  /*8020*/  BSYNC.RECONVERGENT B0 ;  /* 0x0000000000007941 */ /* 0x000fea0003800200 */
.L_x_1457:
[C---:B0-----:R-:W-:Y:S01]  /*8030*/  FMUL.FTZ R76, R65.reuse, R75 ;  /* 0x0000004b414c7220 */ /* 0x041fe20000410000 */
[----:B------:R-:W-:Y:S01]  /*8040*/  FMUL.FTZ R77, R65, R72 ;  /* 0x00000048414d7220 */ /* 0x000fe20000410000 */
[----:B------:R0:W-:Y:S02]  /*8050*/  STS.128 [R122+0x6db0], R72 ;  /* 0x006db0487a007388 */ /* 0x0001e40000000c00 */
[C---:B------:R-:W-:Y:S01]  /*8060*/  FFMA.FTZ R76, R64.reuse, R74, -R76 ;  /* 0x0000004a404c7223 */ /* 0x040fe2000001084c */
[----:B------:R-:W-:-:S03]  /*8070*/  FFMA.FTZ R77, R64, R73, R77 ;  /* 0x00000049404d7223 */ /* 0x000fc6000001004d */
[----:B------:R-:W-:Y:S01]  /*8080*/  FADD.FTZ R78, R66, R76 ;  /* 0x0000004c424e7221 */ /* 0x000fe20000010000 */
[C---:B------:R-:W-:Y:S01]  /*8090*/  FMUL.FTZ R76, R65.reuse, R73 ;  /* 0x00000049414c7220 */ /* 0x040fe20000410000 */
[----:B------:R-:W-:-:S03]  /*80a0*/  FMUL.FTZ R65, R65, R74 ;  /* 0x0000004a41417220 */ /* 0x000fc60000410000 */
[C---:B------:R-:W-:Y:S01]  /*80b0*/  FFMA.FTZ R76, R64.reuse, R72, -R76 ;  /* 0x00000048404c7223 */ /* 0x040fe2000001084c */
[----:B------:R-:W-:-:S04]  /*80c0*/  FFMA.FTZ R65, R64, R75, R65 ;  /* 0x0000004b40417223 */ /* 0x000fc80000010041 */
[----:B------:R-:W-:Y:S01]  /*80d0*/  FADD.FTZ R79, R67, R65 ;  /* 0x00000041434f7221 */ /* 0x000fe20000010000 */
        /* <DEDUP_REMOVED lines=27> */
.L_x_1440:
[----:B------:R-:W-:Y:S05]  /*8290*/  WARPSYNC.ALL ;  /* 0x0000000000007948 */ /* 0x000fea0003800000 */
[----:B------:R-:W-:Y:S01]  /*82a0*/  ISETP.NE.AND P0, PT, R190, RZ, PT ;  /* 0x000000ffbe00720c */ /* 0x000fe20003f05270 */
[----:B------:R-:W-:Y:S01]  /*82b0*/  BAR.SYNC.DEFER_BLOCKING 0x0 ;  /* 0x0000000000007b1d */ /* 0x000fe20000010000 */
[----:B0-----:R-:W-:Y:S01]  /*82c0*/  MOV R67, UR40 ;  /* 0x0000002800437c02 */ /* 0x001fe20008000f00 */
[----:B------:R-:W-:Y:S01]  /*82d0*/  FMUL.FTZ R68, R17, R48 ;  /* 0x0000003011447220 */ /* 0x000fe20000410000 */
[----:B------:R-:W-:Y:S01]  /*82e0*/  FMUL.FTZ R79, R5, R36 ;  /* 0x00000024054f7220 */ /* 0x000fe20000410000 */
[----:B------:R-:W-:-:S02]  /*82f0*/  HFMA2 R123, -RZ, RZ, 0, 7.8678131103515625e-06 ;  /* 0x00000084ff7b7431 */ /* 0x000fc400000001ff */
[----:B------:R-:W-:-:S06]  /*8300*/  FMUL.FTZ R70, R14, R45 ;  /* 0x0000002d0e467220 */ /* 0x000fcc0000410000 */
[----:B------:R-:W-:Y:S01]  /*8310*/  VOTEU.ALL UP0, P0 ;  /* 0x0000000000ff7886 */ /* 0x000fe20000000000 */
[----:B------:R-:W-:Y:S04]  /*8320*/  BSSY.RECONVERGENT B0, `(.L_x_1459) ;  /* 0x00001dc000007945 */ /* 0x000fe80003800200 */
[----:B------:R-:W-:Y:S02]  /*8330*/  @!UP0 ULEA UR28, UR8, UR22, 0x4 ;  /* 0x00000016081c8291 */ /* 0x000fe4000f8e20ff */
[----:B------:R-:W-:Y:S01]  /*8340*/  IMAD R123, R190, R123, UR22 ;  /* 0x00000016be7b7e24 */ /* 0x000fe2000f8e027b */
[----:B------:R-:W0:Y:S06]  /*8350*/  LDS.64 R60, [R189+0x6d88] ;  /* 0x006d8800bd3c7984 */ /* 0x000e2c0000000a00 */
[----:B------:R1:W-:Y:S01]  /*8360*/  @!P0 STS.128 [UR28+0x8b80], R72 ;  /* 0x008b8048ff008988 */ /* 0x0003e20008000c1c */
[----:B------:R-:W-:-:S04]  /*8370*/  ULEA UR28, UR11, 0xfffff000, 0xc ;  /* 0xfffff0000b1c7891 */ /* 0x000fc8000f8e60ff */
[----:B------:R-:W-:Y:S02]  /*8380*/  USHF.R.S32.HI UR48, URZ, 0x1f, UR28 ;  /* 0x0000001fff307899 */ /* 0x000fe4000801141c */
[----:B------:R-:W-:Y:S01]  /*8390*/  LOP3.LUT R62, R190, UR28, RZ, 0xfc, !PT ;  /* 0x0000001cbe3e7c12 */ /* 0x000fe2000f8efcff */
[----:B------:R-:W-:-:S03]  /*83a0*/  UMOV UR28, UR24 ;  /* 0x00000018001c7c82 */ /* 0x000fc60008000000 */
[----:B------:R-:W-:Y:S01]  /*83b0*/  MOV R63, UR48 ;  /* 0x00000030003f7c02 */ /* 0x000fe20008000f00 */
[----:B-1----:R-:W-:Y:S01]  /*83c0*/  FMUL.FTZ R74, R10, R41 ;  /* 0x000000290a4a7220 */ /* 0x002fe20000410000 */
[----:B------:R-:W-:Y:S01]  /*83d0*/  FMUL.FTZ R72, R12, R43 ;  /* 0x0000002b0c487220 */ /* 0x000fe20000410000 */
[----:B------:R-:W-:Y:S01]  /*83e0*/  IMAD.WIDE.U32 R66, R67, UR8, R62 ;  /* 0x0000000843427c25 */ /* 0x000fe2000f8e003e */
[----:B------:R-:W-:Y:S02]  /*83f0*/  MOV R63, UR41 ;  /* 0x00000029003f7c02 */ /* 0x000fe40008000f00 */
[----:B------:R-:W-:-:S03]  /*8400*/  LEA R64, P2, R66, UR9, 0x2 ;  /* 0x0000000942407c11 */ /* 0x000fc6000f8410ff */
[----:B------:R-:W-:-:S05]  /*8410*/  IMAD R63, R63, UR8, R67 ;  /* 0x000000083f3f7c24 */ /* 0x000fca000f8e0243 */
[----:B------:R-:W-:Y:S01]  /*8420*/  LEA.HI.X R65, R66, UR10, R63, 0x2, P2 ;  /* 0x0000000a42417c11 */ /* 0x000fe200090f143f */
[-C--:B0-----:R-:W-:Y:S01]  /*8430*/  FMUL.FTZ R66, R60, R107.reuse ;  /* 0x0000006b3c427220 */ /* 0x081fe20000410000 */
[----:B------:R-:W-:-:S03]  /*8440*/  FMUL.FTZ R63, R61, R107 ;  /* 0x0000006b3d3f7220 */ /* 0x000fc60000410000 */
[-C--:B------:R-:W-:Y:S01]  /*8450*/  FFMA.FTZ R61, R61, R106.reuse, -R66 ;  /* 0x0000006a3d3d7223 */ /* 0x080fe20000010842 */
[----:B------:R-:W-:Y:S01]  /*8460*/  FMUL.FTZ R66, R18, R49 ;  /* 0x0000003112427220 */ /* 0x000fe20000410000 */
[----:B------:R-:W-:Y:S01]  /*8470*/  FFMA.FTZ R63, R60, R106, R63 ;  /* 0x0000006a3c3f7223 */ /* 0x000fe2000001003f */
[----:B------:R-:W-:Y:S01]  /*8480*/  FFMA.FTZ R60, R0, R191, RZ ;  /* 0x000000bf003c7223 */ /* 0x000fe200000100ff */
[----:B------:R-:W-:Y:S01]  /*8490*/  FADD.FTZ R61, R170, R61 ;  /* 0x0000003daa3d7221 */ /* 0x000fe20000010000 */
[-C--:B------:R-:W-:Y:S01]  /*84a0*/  FFMA.FTZ R191, -R103, R66.reuse, R191 ;  /* 0x0000004267bf7223 */ /* 0x080fe200000101bf */
[----:B------:R-:W-:Y:S01]  /*84b0*/  FFMA.FTZ R66, R102, -R66, R192 ;  /* 0x8000004266427223 */ /* 0x000fe200000100c0 */
[----:B------:R-:W-:Y:S01]  /*84c0*/  FFMA.FTZ R192, R0, -R192, RZ ;  /* 0x800000c000c07223 */ /* 0x000fe200000100ff */
[----:B------:R-:W-:Y:S01]  /*84d0*/  FFMA.FTZ R67, R33, R194, R60 ;  /* 0x000000c221437223 */ /* 0x000fe2000001003c */
[-C--:B------:R-:W-:Y:S01]  /*84e0*/  FFMA.FTZ R194, -R101, R68.reuse, R194 ;  /* 0x0000004465c27223 */ /* 0x080fe200000101c2 */
[----:B------:R-:W-:Y:S01]  /*84f0*/  FADD.FTZ R124, R124, R63 ;  /* 0x0000003f7c7c7221 */ /* 0x000fe20000010000 */
[----:B------:R-:W-:Y:S01]  /*8500*/  FFMA.FTZ R69, R33, -R193, R192 ;  /* 0x800000c121457223 */ /* 0x000fe200000100c0 */
[----:B------:R-:W-:Y:S01]  /*8510*/  FFMA.FTZ R193, R100, -R68, R193 ;  /* 0x8000004464c17223 */ /* 0x000fe200000100c1 */
[----:B------:R-:W-:Y:S01]  /*8520*/  FMUL.FTZ R68, R16, R47 ;  /* 0x0000002f10447220 */ /* 0x000fe20000410000 */
[----:B------:R-:W-:Y:S01]  /*8530*/  FFMA.FTZ R60, R32, R195, R67 ;  /* 0x000000c3203c7223 */ /* 0x000fe20000010043 */
[C---:B------:R-:W-:Y:S01]  /*8540*/  FMUL.FTZ R76, R140.reuse, R124 ;  /* 0x0000007c8c4c7220 */ /* 0x040fe20000410000 */
[-C--:B------:R-:W-:Y:S01]  /*8550*/  FMUL.FTZ R63, R140, R61.reuse ;  /* 0x0000003d8c3f7220 */ /* 0x080fe20000410000 */
[----:B------:R-:W-:Y:S01]  /*8560*/  FFMA.FTZ R67, R98, -R68, R196 ;  /* 0x8000004462437223 */ /* 0x000fe200000100c4 */
[----:B------:R-:W-:Y:S01]  /*8570*/  FFMA.FTZ R196, R32, -R196, R69 ;  /* 0x800000c420c47223 */ /* 0x000fe20000010045 */
[----:B------:R-:W-:Y:S01]  /*8580*/  FFMA.FTZ R69, R31, R198, R60 ;  /* 0x000000c61f457223 */ /* 0x000fe2000001003c */
[CC--:B------:R-:W-:Y:S01]  /*8590*/  FFMA.FTZ R78, R141.reuse, R61.reuse, -R76 ;  /* 0x0000003d8d4e7223 */ /* 0x0c0fe2000001084c */
[----:B------:R-:W-:Y:S01]  /*85a0*/  FFMA.FTZ R76, R141, R124, R63 ;  /* 0x0000007c8d4c7223 */ /* 0x000fe2000001003f */
[----:B------:R-:W-:Y:S01]  /*85b0*/  FMUL.FTZ R107, R180, R61 ;  /* 0x0000003db46b7220 */ /* 0x000fe20000410000 */
[----:B------:R-:W-:Y:S01]  /*85c0*/  FFMA.FTZ R60, R30, R199, R69 ;  /* 0x000000c71e3c7223 */ /* 0x000fe20000010045 */
[----:B------:R-:W-:Y:S01]  /*85d0*/  FADD.FTZ R105, R105, R78 ;  /* 0x0000004e69697221 */ /* 0x000fe20000010000 */
[----:B------:R-:W-:Y:S01]  /*85e0*/  FADD.FTZ R125, R125, R76 ;  /* 0x0000004c7d7d7221 */ /* 0x000fe20000010000 */
[----:B------:R-:W-:Y:S01]  /*85f0*/  FMUL.FTZ R140, R4, R35 ;  /* 0x00000023048c7220 */ /* 0x000fe20000410000 */
[----:B------:R-:W-:Y:S01]  /*8600*/  FFMA.FTZ R71, R29, R202, R60 ;  /* 0x000000ca1d477223 */ /* 0x000fe2000001003c */
[C---:B------:R-:W-:Y:S01]  /*8610*/  FMUL.FTZ R76, R142.reuse, R105 ;  /* 0x000000698e4c7220 */ /* 0x040fe20000410000 */
[----:B------:R-:W-:Y:S01]  /*8620*/  FMUL.FTZ R142, R142, R125 ;  /* 0x0000007d8e8e7220 */ /* 0x000fe20000410000 */
[----:B------:R-:W-:Y:S01]  /*8630*/  FMUL.FTZ R63, R7, R38 ;  /* 0x00000026073f7220 */ /* 0x000fe20000410000 */
[----:B------:R-:W-:Y:S01]  /*8640*/  FFMA.FTZ R60, R28, R203, R71 ;  /* 0x000000cb1c3c7223 */ /* 0x000fe20000010047 */
[----:B------:R-:W-:Y:S01]  /*8650*/  FFMA.FTZ R195, -R99, R68, R195 ;  /* 0x0000004463c37223 */ /* 0x000fe200000101c3 */
[----:B------:R-:W-:Y:S01]  /*8660*/  FMUL.FTZ R68, R15, R46 ;  /* 0x0000002e0f447220 */ /* 0x000fe20000410000 */
[----:B------:R-:W-:Y:S01]  /*8670*/  FFMA.FTZ R199, -R95, R70, R199 ;  /* 0x000000465fc77223 */ /* 0x000fe200000101c7 */
[----:B------:R-:W-:Y:S01]  /*8680*/  FFMA.FTZ R73, R27, R206, R60 ;  /* 0x000000ce1b497223 */ /* 0x000fe2000001003c */
[----:B------:R-:W-:Y:S01]  /*8690*/  FFMA.FTZ R69, R94, -R70, R200 ;  /* 0x800000465e457223 */ /* 0x000fe200000100c8 */
[-C--:B------:R-:W-:Y:S01]  /*86a0*/  FFMA.FTZ R198, -R97, R68.reuse, R198 ;  /* 0x0000004461c67223 */ /* 0x080fe200000101c6 */
[----:B------:R-:W-:Y:S01]  /*86b0*/  FFMA.FTZ R68, R96, -R68, R197 ;  /* 0x8000004460447223 */ /* 0x000fe200000100c5 */
[----:B------:R-:W-:Y:S01]  /*86c0*/  FFMA.FTZ R60, R26, R207, R73 ;  /* 0x000000cf1a3c7223 */ /* 0x000fe20000010049 */
[-C--:B------:R-:W-:Y:S01]  /*86d0*/  FFMA.FTZ R207, -R87, R74.reuse, R207 ;  /* 0x0000004a57cf7223 */ /* 0x080fe200000101cf */
[----:B------:R-:W-:Y:S01]  /*86e0*/  FFMA.FTZ R73, R86, -R74, R208 ;  /* 0x8000004a56497223 */ /* 0x000fe200000100d0 */
[----:B------:R-:W-:Y:S01]  /*86f0*/  FMUL.FTZ R74, R9, R40 ;  /* 0x00000028094a7220 */ /* 0x000fe20000410000 */
[----:B------:R-:W-:Y:S01]  /*8700*/  FFMA.FTZ R75, R25, R210, R60 ;  /* 0x000000d2194b7223 */ /* 0x000fe2000001003c */
[----:B------:R-:W-:Y:S01]  /*8710*/  FMUL.FTZ R60, R8, R39 ;  /* 0x00000027083c7220 */ /* 0x000fe20000410000 */
[----:B------:R-:W-:Y:S01]  /*8720*/  FMUL.FTZ R70, R13, R44 ;  /* 0x0000002c0d467220 */ /* 0x000fe20000410000 */
[----:B------:R-:W-:Y:S01]  /*8730*/  FFMA.FTZ R210, -R85, R74, R210 ;  /* 0x0000004a55d27223 */ /* 0x000fe200000101d2 */
[----:B------:R-:W-:Y:S01]  /*8740*/  FFMA.FTZ R106, R24, R212, R75 ;  /* 0x000000d4186a7223 */ /* 0x000fe2000001004b */
[C---:B------:R-:W-:Y:S01]  /*8750*/  FFMA.FTZ R75, R143.reuse, R125, R76 ;  /* 0x0000007d8f4b7223 */ /* 0x040fe2000001004c */
[----:B------:R-:W-:Y:S01]  /*8760*/  FFMA.FTZ R143, R143, R105, -R142 ;  /* 0x000000698f8f7223 */ /* 0x000fe2000001088e */
[----:B------:R-:W-:Y:S01]  /*8770*/  FFMA.FTZ R212, -R83, R60, R212 ;  /* 0x0000003c53d47223 */ /* 0x000fe200000101d4 */
[----:B------:R-:W-:Y:S01]  /*8780*/  FFMA.FTZ R77, R23, R214, R106 ;  /* 0x000000d6174d7223 */ /* 0x000fe2000001006a */
[----:B------:R-:W-:Y:S01]  /*8790*/  FADD.FTZ R126, R126, R75 ;  /* 0x0000004b7e7e7221 */ /* 0x000fe20000010000 */
[----:B------:R-:W-:Y:S01]  /*87a0*/  FADD.FTZ R108, R108, R143 ;  /* 0x0000008f6c6c7221 */ /* 0x000fe20000010000 */
[----:B------:R-:W-:Y:S01]  /*87b0*/  FMUL.FTZ R143, R3, R61 ;  /* 0x0000003d038f7220 */ /* 0x000fe20000410000 */
[----:B------:R-:W-:Y:S01]  /*87c0*/  FFMA.FTZ R122, R22, R216, R77 ;  /* 0x000000d8167a7223 */ /* 0x000fe2000001004d */
[C---:B------:R-:W-:Y:S01]  /*87d0*/  FMUL.FTZ R77, R144.reuse, R126 ;  /* 0x0000007e904d7220 */ /* 0x040fe20000410000 */
[-C--:B------:R-:W-:Y:S01]  /*87e0*/  FMUL.FTZ R76, R144, R108.reuse ;  /* 0x0000006c904c7220 */ /* 0x080fe20000410000 */
[----:B------:R-:W-:Y:S01]  /*87f0*/  FMUL.FTZ R144, R125, UR29 ;  /* 0x0000001d7d907c20 */ /* 0x000fe20008410000 */
[----:B------:R-:W-:Y:S01]  /*8800*/  FMUL.FTZ R75, R6, R37 ;  /* 0x00000025064b7220 */ /* 0x000fe20000410000 */
[C---:B------:R-:W-:Y:S01]  /*8810*/  FFMA.FTZ R106, R145.reuse, R108, -R77 ;  /* 0x0000006c916a7223 */ /* 0x040fe2000001084d */
[----:B------:R-:W-:Y:S01]  /*8820*/  FFMA.FTZ R78, R145, R126, R76 ;  /* 0x0000007e914e7223 */ /* 0x000fe2000001004c */
[----:B------:R-:W-:Y:S01]  /*8830*/  FFMA.FTZ R77, R21, R218, R122 ;  /* 0x000000da154d7223 */ /* 0x000fe2000001007a */
[-C--:B------:R-:W-:Y:S01]  /*8840*/  FFMA.FTZ R218, -R175, R79.reuse, R218 ;  /* 0x0000004fafda7223 */ /* 0x080fe200000101da */
[----:B------:R-:W-:Y:S01]  /*8850*/  FADD.FTZ R109, R109, R106 ;  /* 0x0000006a6d6d7221 */ /* 0x000fe20000010000 */
[----:B------:R-:W-:Y:S01]  /*8860*/  FADD.FTZ R127, R127, R78 ;  /* 0x0000004e7f7f7221 */ /* 0x000fe20000010000 */
[----:B------:R-:W-:Y:S01]  /*8870*/  FFMA.FTZ R76, R176, -R79, R217 ;  /* 0x8000004fb04c7223 */ /* 0x000fe200000100d9 */
[----:B------:R-:W-:Y:S01]  /*8880*/  FFMA.FTZ R78, R20, R220, R77 ;  /* 0x000000dc144e7223 */ /* 0x000fe2000001004d */
[C---:B------:R-:W-:Y:S01]  /*8890*/  FMUL.FTZ R122, R146.reuse, R109 ;  /* 0x0000006d927a7220 */ /* 0x040fe20000410000 */
[-C--:B------:R-:W-:Y:S01]  /*88a0*/  FMUL.FTZ R146, R146, R127.reuse ;  /* 0x0000007f92927220 */ /* 0x080fe20000410000 */
[----:B------:R-:W-:Y:S01]  /*88b0*/  FMUL.FTZ R77, R3, R34 ;  /* 0x00000022034d7220 */ /* 0x000fe20000410000 */
[----:B------:R-:W-:Y:S01]  /*88c0*/  FFMA.FTZ R220, -R177, R140, R220 ;  /* 0x0000008cb1dc7223 */ /* 0x000fe200000101dc */
[C---:B------:R-:W-:Y:S01]  /*88d0*/  FFMA.FTZ R79, R147.reuse, R127, R122 ;  /* 0x0000007f934f7223 */ /* 0x040fe2000001007a */
[----:B------:R-:W-:Y:S01]  /*88e0*/  FFMA.FTZ R147, R147, R109, -R146 ;  /* 0x0000006d93937223 */ /* 0x000fe20000010892 */
[-C--:B------:R-:W-:Y:S01]  /*88f0*/  FFMA.FTZ R180, R180, -R77.reuse, R221 ;  /* 0x8000004db4b47223 */ /* 0x080fe200000100dd */
[C---:B------:R-:W-:Y:S01]  /*8900*/  FFMA.FTZ R77, -R179.reuse, R77, R222 ;  /* 0x0000004db34d7223 */ /* 0x040fe200000101de */
[----:B------:R-:W-:Y:S01]  /*8910*/  FADD.FTZ R128, R128, R79 ;  /* 0x0000004f80807221 */ /* 0x000fe20000010000 */
[----:B------:R-:W-:Y:S01]  /*8920*/  FADD.FTZ R79, R110, R147 ;  /* 0x000000936e4f7221 */ /* 0x000fe20000010000 */
[----:B------:R-:W-:Y:S01]  /*8930*/  FFMA.FTZ R179, R179, R124, R107 ;  /* 0x0000007cb3b37223 */ /* 0x000fe2000001006b */
[----:B------:R-:W-:Y:S01]  /*8940*/  FMUL.FTZ R122, R124, UR29 ;  /* 0x0000001d7c7a7c20 */ /* 0x000fe20008410000 */
[C---:B------:R-:W-:Y:S01]  /*8950*/  FMUL.FTZ R107, R61.reuse, UR29 ;  /* 0x0000001d3d6b7c20 */ /* 0x040fe20008410000 */
[CC--:B------:R-:W-:Y:S01]  /*8960*/  FMUL.FTZ R110, R148.reuse, R79.reuse ;  /* 0x0000004f946e7220 */ /* 0x0c0fe20000410000 */
[----:B------:R-:W-:Y:S01]  /*8970*/  FMUL.FTZ R148, R148, R128 ;  /* 0x0000008094947220 */ /* 0x000fe20000410000 */
[----:B------:R-:W-:Y:S01]  /*8980*/  FFMA.FTZ R141, R61, UR47, -R122 ;  /* 0x0000002f3d8d7c23 */ /* 0x000fe2000801087a */
[----:B------:R-:W-:Y:S01]  /*8990*/  FMUL.FTZ R61, R3, R124 ;  /* 0x0000007c033d7220 */ /* 0x000fe20000410000 */
[C---:B------:R-:W-:Y:S01]  /*89a0*/  FFMA.FTZ R142, R149.reuse, R128, R110 ;  /* 0x00000080958e7223 */ /* 0x040fe2000001006e */
[----:B------:R-:W-:Y:S01]  /*89b0*/  FFMA.FTZ R148, R149, R79, -R148 ;  /* 0x0000004f95947223 */ /* 0x000fe20000010894 */
[----:B------:R-:W-:Y:S01]  /*89c0*/  FFMA.FTZ R110, R124, UR47, R107 ;  /* 0x0000002f7c6e7c23 */ /* 0x000fe2000801006b */
[C---:B------:R-:W-:Y:S01]  /*89d0*/  FMUL.FTZ R124, R180.reuse, R143 ;  /* 0x0000008fb47c7220 */ /* 0x040fe20000410000 */
[----:B------:R-:W-:Y:S01]  /*89e0*/  FADD.FTZ R129, R129, R142 ;  /* 0x0000008e81817221 */ /* 0x000fe20000010000 */
[----:B------:R-:W-:Y:S01]  /*89f0*/  FADD.FTZ R111, R111, R148 ;  /* 0x000000946f6f7221 */ /* 0x000fe20000010000 */
[----:B------:R-:W-:Y:S01]  /*8a00*/  FMUL.FTZ R122, R180, R141 ;  /* 0x0000008db47a7220 */ /* 0x000fe20000410000 */
[----:B------:R-:W-:Y:S01]  /*8a10*/  FFMA.FTZ R107, R77, R61, R124 ;  /* 0x0000003d4d6b7223 */ /* 0x000fe2000001007c */
[----:B------:R-:W-:Y:S01]  /*8a20*/  FMUL.FTZ R142, R105, UR29 ;  /* 0x0000001d698e7c20 */ /* 0x000fe20008410000 */
[C---:B------:R-:W-:Y:S01]  /*8a30*/  FMUL.FTZ R124, R150.reuse, R111 ;  /* 0x0000006f967c7220 */ /* 0x040fe20000410000 */
[----:B------:R-:W-:Y:S01]  /*8a40*/  FMUL.FTZ R150, R150, R129 ;  /* 0x0000008196967220 */ /* 0x000fe20000410000 */
[----:B------:R-:W-:Y:S01]  /*8a50*/  FFMA.FTZ R140, R178, -R140, R219 ;  /* 0x8000008cb28c7223 */ /* 0x000fe200000100db */
[----:B------:R-:W-:Y:S01]  /*8a60*/  FMUL.FTZ R180, R180, R61 ;  /* 0x0000003db4b47220 */ /* 0x000fe20000410000 */
[C---:B------:R-:W-:Y:S01]  /*8a70*/  FFMA.FTZ R141, R151.reuse, R129, R124 ;  /* 0x00000081978d7223 */ /* 0x040fe2000001007c */
[----:B------:R-:W-:Y:S01]  /*8a80*/  FFMA.FTZ R151, R151, R111, -R150 ;  /* 0x0000006f97977223 */ /* 0x000fe20000010896 */
[-C--:B------:R-:W-:Y:S01]  /*8a90*/  FMUL.FTZ R178, R178, R105.reuse ;  /* 0x00000069b2b27220 */ /* 0x080fe20000410000 */
[----:B------:R-:W-:Y:S01]  /*8aa0*/  FMUL.FTZ R145, R4, R105 ;  /* 0x0000006904917220 */ /* 0x000fe20000410000 */
[----:B------:R-:W-:Y:S01]  /*8ab0*/  FADD.FTZ R130, R130, R141 ;  /* 0x0000008d82827221 */ /* 0x000fe20000010000 */
[----:B------:R-:W-:Y:S01]  /*8ac0*/  FFMA.FTZ R141, R105, UR47, -R144 ;  /* 0x0000002f698d7c23 */ /* 0x000fe20008010890 */
[----:B------:R-:W-:Y:S01]  /*8ad0*/  FMUL.FTZ R146, R34, R61 ;  /* 0x0000003d22927220 */ /* 0x000fe20000410000 */
[----:B------:R-:W-:Y:S01]  /*8ae0*/  FADD.FTZ R112, R112, R151 ;  /* 0x0000009770707221 */ /* 0x000fe20000010000 */
[----:B------:R-:W-:Y:S01]  /*8af0*/  FFMA.FTZ R105, R125, UR47, R142 ;  /* 0x0000002f7d697c23 */ /* 0x000fe2000801008e */
[-C--:B------:R-:W-:Y:S01]  /*8b00*/  FFMA.FTZ R61, R77, R143.reuse, -R180 ;  /* 0x0000008f4d3d7223 */ /* 0x080fe200000108b4 */
[----:B------:R-:W-:Y:S01]  /*8b10*/  FMUL.FTZ R148, R34, R143 ;  /* 0x0000008f22947220 */ /* 0x000fe20000410000 */
[----:B------:R-:W-:Y:S01]  /*8b20*/  FMUL.FTZ R142, R152, R130 ;  /* 0x00000082988e7220 */ /* 0x000fe20000410000 */
[-C--:B------:R-:W-:Y:S01]  /*8b30*/  FFMA.FTZ R124, R177, R125.reuse, R178 ;  /* 0x0000007db17c7223 */ /* 0x080fe200000100b2 */
[----:B------:R-:W-:Y:S01]  /*8b40*/  FMUL.FTZ R143, R4, R125 ;  /* 0x0000007d048f7220 */ /* 0x000fe20000410000 */
[----:B------:R-:W-:Y:S01]  /*8b50*/  FMUL.FTZ R125, R140, R141 ;  /* 0x0000008d8c7d7220 */ /* 0x000fe20000410000 */
[-C--:B------:R-:W-:Y:S01]  /*8b60*/  FMUL.FTZ R141, R152, R112.reuse ;  /* 0x00000070988d7220 */ /* 0x080fe20000410000 */
[C---:B------:R-:W-:Y:S01]  /*8b70*/  FFMA.FTZ R144, R153.reuse, R112, -R142 ;  /* 0x0000007099907223 */ /* 0x040fe2000001088e */
[C---:B------:R-:W-:Y:S01]  /*8b80*/  FMUL.FTZ R147, R140.reuse, R145 ;  /* 0x000000918c937220 */ /* 0x040fe20000410000 */
[-C--:B------:R-:W-:Y:S01]  /*8b90*/  FMUL.FTZ R149, R140, R143.reuse ;  /* 0x0000008f8c957220 */ /* 0x080fe20000410000 */
[----:B------:R-:W-:Y:S01]  /*8ba0*/  FFMA.FTZ R142, R153, R130, R141 ;  /* 0x00000082998e7223 */ /* 0x000fe2000001008d */
[----:B------:R-:W-:Y:S01]  /*8bb0*/  FADD.FTZ R113, R113, R144 ;  /* 0x0000009071717221 */ /* 0x000fe20000010000 */
[----:B------:R0:W-:Y:S01]  /*8bc0*/  STS [R123+0x2178], R146 ;  /* 0x002178927b007388 */ /* 0x0001e20000000800 */
[----:B------:R-:W-:Y:S01]  /*8bd0*/  FFMA.FTZ R140, R220, R143, R147 ;  /* 0x0000008fdc8c7223 */ /* 0x000fe20000010093 */
[----:B------:R-:W-:Y:S01]  /*8be0*/  FADD.FTZ R131, R131, R142 ;  /* 0x0000008e83837221 */ /* 0x000fe20000010000 */
[----:B------:R-:W-:Y:S01]  /*8bf0*/  FMUL.FTZ R142, R154, R113 ;  /* 0x000000719a8e7220 */ /* 0x000fe20000410000 */
[----:B------:R-:W-:Y:S01]  /*8c00*/  FMUL.FTZ R147, R126, UR29 ;  /* 0x0000001d7e937c20 */ /* 0x000fe20008410000 */
[----:B------:R-:W-:Y:S01]  /*8c10*/  FFMA.FTZ R141, R220, R145, -R149 ;  /* 0x00000091dc8d7223 */ /* 0x000fe20000010895 */
[----:B------:R-:W-:Y:S01]  /*8c20*/  FMUL.FTZ R154, R154, R131 ;  /* 0x000000839a9a7220 */ /* 0x000fe20000410000 */
[C---:B------:R-:W-:Y:S01]  /*8c30*/  FMUL.FTZ R144, R35.reuse, R145 ;  /* 0x0000009123907220 */ /* 0x040fe20000410000 */
[C---:B------:R-:W-:Y:S01]  /*8c40*/  FMUL.FTZ R145, R108.reuse, UR29 ;  /* 0x0000001d6c917c20 */ /* 0x040fe20008410000 */
[----:B------:R-:W-:Y:S01]  /*8c50*/  FFMA.FTZ R147, R108, UR47, -R147 ;  /* 0x0000002f6c937c23 */ /* 0x000fe20008010893 */
[----:B0-----:R-:W-:Y:S01]  /*8c60*/  FMUL.FTZ R146, R35, R143 ;  /* 0x0000008f23927220 */ /* 0x001fe20000410000 */
[C---:B------:R-:W-:Y:S01]  /*8c70*/  FFMA.FTZ R143, R155.reuse, R131, R142 ;  /* 0x000000839b8f7223 */ /* 0x040fe2000001008e */
[----:B------:R-:W-:Y:S01]  /*8c80*/  FFMA.FTZ R155, R155, R113, -R154 ;  /* 0x000000719b9b7223 */ /* 0x000fe2000001089a */
[-C--:B------:R-:W-:Y:S01]  /*8c90*/  FMUL.FTZ R176, R176, R108.reuse ;  /* 0x0000006cb0b07220 */ /* 0x080fe20000410000 */
[C---:B------:R-:W-:Y:S01]  /*8ca0*/  FMUL.FTZ R151, R5.reuse, R108 ;  /* 0x0000006c05977220 */ /* 0x040fe20000410000 */
[----:B------:R-:W-:Y:S01]  /*8cb0*/  FADD.FTZ R132, R132, R143 ;  /* 0x0000008f84847221 */ /* 0x000fe20000010000 */
[----:B------:R-:W-:Y:S01]  /*8cc0*/  FFMA.FTZ R143, R126, UR47, R145 ;  /* 0x0000002f7e8f7c23 */ /* 0x000fe20008010091 */
[----:B------:R-:W-:Y:S01]  /*8cd0*/  FADD.FTZ R114, R114, R155 ;  /* 0x0000009b72727221 */ /* 0x000fe20000010000 */
[----:B------:R-:W-:Y:S01]  /*8ce0*/  FMUL.FTZ R145, R76, R147 ;  /* 0x000000934c917220 */ /* 0x000fe20000410000 */
[C---:B------:R-:W-:Y:S01]  /*8cf0*/  FMUL.FTZ R147, R156.reuse, R132 ;  /* 0x000000849c937220 */ /* 0x040fe20000410000 */
[----:B------:R-:W-:Y:S01]  /*8d00*/  FMUL.FTZ R149, R5, R126 ;  /* 0x0000007e05957220 */ /* 0x000fe20000410000 */
[-C--:B------:R-:W-:Y:S01]  /*8d10*/  FMUL.FTZ R108, R156, R114.reuse ;  /* 0x000000729c6c7220 */ /* 0x080fe20000410000 */
[----:B------:R0:W-:Y:S01]  /*8d20*/  STS [R123+0x217c], R148 ;  /* 0x00217c947b007388 */ /* 0x0001e20000000800 */
[----:B------:R-:W-:Y:S01]  /*8d30*/  FFMA.FTZ R142, R157, R114, -R147 ;  /* 0x000000729d8e7223 */ /* 0x000fe20000010893 */
[-C--:B------:R-:W-:Y:S01]  /*8d40*/  FFMA.FTZ R216, -R173, R75.reuse, R216 ;  /* 0x0000004badd87223 */ /* 0x080fe200000101d8 */
[----:B------:R-:W-:Y:S01]  /*8d50*/  FFMA.FTZ R108, R157, R132, R108 ;  /* 0x000000849d6c7223 */ /* 0x000fe2000001006c */
[----:B------:R1:W-:Y:S01]  /*8d60*/  STS [R123+0x2170], R146 ;  /* 0x002170927b007388 */ /* 0x0003e20000000800 */
[----:B------:R-:W-:Y:S01]  /*8d70*/  FADD.FTZ R115, R115, R142 ;  /* 0x0000008e73737221 */ /* 0x000fe20000010000 */
[----:B------:R-:W-:Y:S01]  /*8d80*/  FFMA.FTZ R75, R174, -R75, R215 ;  /* 0x8000004bae4b7223 */ /* 0x000fe200000100d7 */
[----:B------:R-:W-:Y:S01]  /*8d90*/  FADD.FTZ R133, R133, R108 ;  /* 0x0000006c85857221 */ /* 0x000fe20000010000 */
[----:B------:R2:W-:Y:S01]  /*8da0*/  STS [R123+0x2174], R144 ;  /* 0x002174907b007388 */ /* 0x0005e20000000800 */
[----:B------:R-:W-:Y:S01]  /*8db0*/  FMUL.FTZ R142, R158, R115 ;  /* 0x000000739e8e7220 */ /* 0x000fe20000410000 */
[----:B0-----:R-:W-:Y:S01]  /*8dc0*/  FMUL.FTZ R148, R36, R149 ;  /* 0x0000009524947220 */ /* 0x001fe20000410000 */
[----:B------:R-:W-:Y:S01]  /*8dd0*/  FMUL.FTZ R158, R158, R133 ;  /* 0x000000859e9e7220 */ /* 0x000fe20000410000 */
[----:B------:R-:W-:Y:S01]  /*8de0*/  FMUL.FTZ R150, R36, R151 ;  /* 0x0000009724967220 */ /* 0x000fe20000410000 */
[----:B------:R-:W-:Y:S01]  /*8df0*/  FFMA.FTZ R147, R159, R133, R142 ;  /* 0x000000859f937223 */ /* 0x000fe2000001008e */
[----:B-1----:R-:W-:Y:S01]  /*8e00*/  FMUL.FTZ R146, R127, UR29 ;  /* 0x0000001d7f927c20 */ /* 0x002fe20008410000 */
[----:B------:R0:W-:Y:S01]  /*8e10*/  STS [R123+0x2168], R148 ;  /* 0x002168947b007388 */ /* 0x0001e20000000800 */
[----:B------:R-:W-:Y:S01]  /*8e20*/  FMUL.FTZ R174, R174, R109 ;  /* 0x0000006daeae7220 */ /* 0x000fe20000410000 */
[----:B------:R-:W-:Y:S01]  /*8e30*/  FFMA.FTZ R159, R159, R115, -R158 ;  /* 0x000000739f9f7223 */ /* 0x000fe2000001089e */
[C---:B--2---:R-:W-:Y:S01]  /*8e40*/  FMUL.FTZ R144, R109.reuse, UR29 ;  /* 0x0000001d6d907c20 */ /* 0x044fe20008410000 */
[----:B------:R-:W-:Y:S01]  /*8e50*/  FFMA.FTZ R146, R109, UR47, -R146 ;  /* 0x0000002f6d927c23 */ /* 0x000fe20008010892 */
[----:B------:R-:W-:Y:S01]  /*8e60*/  FADD.FTZ R134, R134, R147 ;  /* 0x0000009386867221 */ /* 0x000fe20000010000 */
[----:B------:R-:W-:Y:S01]  /*8e70*/  FFMA.FTZ R108, R173, R127, R174 ;  /* 0x0000007fad6c7223 */ /* 0x000fe200000100ae */
[----:B------:R-:W-:Y:S01]  /*8e80*/  FADD.FTZ R116, R116, R159 ;  /* 0x0000009f74747221 */ /* 0x000fe20000010000 */
[----:B------:R1:W-:Y:S01]  /*8e90*/  STS [R123+0x216c], R150 ;  /* 0x00216c967b007388 */ /* 0x0003e20000000800 */
[----:B------:R-:W-:Y:S01]  /*8ea0*/  FMUL.FTZ R153, R76, R151 ;  /* 0x000000974c997220 */ /* 0x000fe20000410000 */
[C---:B0-----:R-:W-:Y:S01]  /*8eb0*/  FMUL.FTZ R148, R6.reuse, R109 ;  /* 0x0000006d06947220 */ /* 0x041fe20000410000 */
[----:B------:R-:W-:Y:S01]  /*8ec0*/  FFMA.FTZ R109, R127, UR47, R144 ;  /* 0x0000002f7f6d7c23 */ /* 0x000fe20008010090 */
[----:B------:R-:W-:Y:S01]  /*8ed0*/  FMUL.FTZ R144, R6, R127 ;  /* 0x0000007f06907220 */ /* 0x000fe20000410000 */
[C---:B------:R-:W-:Y:S01]  /*8ee0*/  FMUL.FTZ R127, R75.reuse, R146 ;  /* 0x000000924b7f7220 */ /* 0x040fe20000410000 */
[C---:B------:R-:W-:Y:S01]  /*8ef0*/  FMUL.FTZ R147, R75.reuse, R148 ;  /* 0x000000944b937220 */ /* 0x040fe20000410000 */
[-C--:B------:R-:W-:Y:S01]  /*8f00*/  FMUL.FTZ R155, R76, R149.reuse ;  /* 0x000000954c9b7220 */ /* 0x080fe20000410000 */
[-C--:B------:R-:W-:Y:S01]  /*8f10*/  FMUL.FTZ R75, R75, R144.reuse ;  /* 0x000000904b4b7220 */ /* 0x080fe20000410000 */
[----:B------:R-:W-:Y:S01]  /*8f20*/  FFMA.FTZ R76, R218, R149, R153 ;  /* 0x00000095da4c7223 */ /* 0x000fe20000010099 */
[-C--:B------:R-:W-:Y:S01]  /*8f30*/  FFMA.FTZ R142, R216, R144.reuse, R147 ;  /* 0x00000090d88e7223 */ /* 0x080fe20000010093 */
[----:B-1----:R-:W-:Y:S01]  /*8f40*/  FMUL.FTZ R150, R37, R144 ;  /* 0x0000009025967220 */ /* 0x002fe20000410000 */
[C---:B------:R-:W-:Y:S01]  /*8f50*/  FMUL.FTZ R144, R160.reuse, R134 ;  /* 0x00000086a0907220 */ /* 0x040fe20000410000 */
[-C--:B------:R-:W-:Y:S01]  /*8f60*/  FMUL.FTZ R147, R160, R116.reuse ;  /* 0x00000074a0937220 */ /* 0x080fe20000410000 */
[-C--:B------:R-:W-:Y:S01]  /*8f70*/  FFMA.FTZ R214, -R171, R63.reuse, R214 ;  /* 0x0000003fabd67223 */ /* 0x080fe200000101d6 */
[C---:B------:R-:W-:Y:S01]  /*8f80*/  FFMA.FTZ R63, R172.reuse, -R63, R213 ;  /* 0x8000003fac3f7223 */ /* 0x040fe200000100d5 */
[C---:B------:R-:W-:Y:S01]  /*8f90*/  FFMA.FTZ R146, R161.reuse, R116, -R144 ;  /* 0x00000074a1927223 */ /* 0x040fe20000010890 */
[----:B------:R-:W-:Y:S01]  /*8fa0*/  FFMA.FTZ R144, R161, R134, R147 ;  /* 0x00000086a1907223 */ /* 0x000fe20000010093 */
[----:B------:R-:W-:Y:S01]  /*8fb0*/  FMUL.FTZ R172, R172, R79 ;  /* 0x0000004facac7220 */ /* 0x000fe20000410000 */
[----:B------:R-:W-:Y:S01]  /*8fc0*/  FMUL.FTZ R147, R79, UR29 ;  /* 0x0000001d4f937c20 */ /* 0x000fe20008410000 */
[----:B------:R-:W-:Y:S01]  /*8fd0*/  FADD.FTZ R117, R117, R146 ;  /* 0x0000009275757221 */ /* 0x000fe20000010000 */
[----:B------:R-:W-:Y:S01]  /*8fe0*/  FADD.FTZ R135, R135, R144 ;  /* 0x0000009087877221 */ /* 0x000fe20000010000 */
[----:B------:R-:W-:Y:S01]  /*8ff0*/  FMUL.FTZ R146, R128, UR29 ;  /* 0x0000001d80927c20 */ /* 0x000fe20008410000 */
[----:B------:R-:W-:Y:S01]  /*9000*/  FFMA.FTZ R175, R175, R126, R176 ;  /* 0x0000007eafaf7223 */ /* 0x000fe200000100b0 */
[C---:B------:R-:W-:Y:S01]  /*9010*/  FMUL.FTZ R144, R162.reuse, R117 ;  /* 0x00000075a2907220 */ /* 0x040fe20000410000 */
[----:B------:R-:W-:Y:S01]  /*9020*/  FMUL.FTZ R162, R162, R135 ;  /* 0x00000087a2a27220 */ /* 0x000fe20000410000 */
[----:B------:R-:W-:Y:S01]  /*9030*/  FFMA.FTZ R126, R218, R151, -R155 ;  /* 0x00000097da7e7223 */ /* 0x000fe2000001089b */
[----:B------:R-:W-:Y:S01]  /*9040*/  FFMA.FTZ R146, R79, UR47, -R146 ;  /* 0x0000002f4f927c23 */ /* 0x000fe20008010892 */
[C---:B------:R-:W-:Y:S01]  /*9050*/  FFMA.FTZ R149, R163.reuse, R135, R144 ;  /* 0x00000087a3957223 */ /* 0x040fe20000010090 */
[----:B------:R-:W-:Y:S01]  /*9060*/  FFMA.FTZ R163, R163, R117, -R162 ;  /* 0x00000075a3a37223 */ /* 0x000fe200000108a2 */
[----:B------:R-:W-:Y:S01]  /*9070*/  FMUL.FTZ R153, R7, R79 ;  /* 0x0000004f07997220 */ /* 0x000fe20000410000 */
[----:B------:R-:W-:Y:S01]  /*9080*/  FFMA.FTZ R75, R216, R148, -R75 ;  /* 0x00000094d84b7223 */ /* 0x000fe2000001084b */
[----:B------:R-:W-:Y:S01]  /*9090*/  FADD.FTZ R136, R136, R149 ;  /* 0x0000009588887221 */ /* 0x000fe20000010000 */
[----:B------:R-:W-:Y:S01]  /*90a0*/  FADD.FTZ R118, R118, R163 ;  /* 0x000000a376767221 */ /* 0x000fe20000010000 */
[-C--:B------:R-:W-:Y:S01]  /*90b0*/  FFMA.FTZ R171, R171, R128.reuse, R172 ;  /* 0x00000080abab7223 */ /* 0x080fe200000100ac */
[----:B------:R-:W-:Y:S01]  /*90c0*/  FFMA.FTZ R79, R128, UR47, R147 ;  /* 0x0000002f804f7c23 */ /* 0x000fe20008010093 */
[----:B------:R-:W-:Y:S01]  /*90d0*/  FMUL.FTZ R151, R7, R128 ;  /* 0x0000008007977220 */ /* 0x000fe20000410000 */
[C---:B------:R-:W-:Y:S01]  /*90e0*/  FMUL.FTZ R149, R164.reuse, R136 ;  /* 0x00000088a4957220 */ /* 0x040fe20000410000 */
[----:B------:R-:W-:Y:S01]  /*90f0*/  FMUL.FTZ R148, R37, R148 ;  /* 0x0000009425947220 */ /* 0x000fe20000410000 */
[----:B------:R-:W-:Y:S01]  /*9100*/  FMUL.FTZ R128, R164, R118 ;  /* 0x00000076a4807220 */ /* 0x000fe20000410000 */
[----:B------:R-:W-:Y:S01]  /*9110*/  FMUL.FTZ R147, R63, R146 ;  /* 0x000000923f937220 */ /* 0x000fe20000410000 */
[----:B------:R-:W-:Y:S01]  /*9120*/  FFMA.FTZ R146, R165, R118, -R149 ;  /* 0x00000076a5927223 */ /* 0x000fe20000010895 */
[----:B------:R-:W-:Y:S01]  /*9130*/  FMUL.FTZ R155, R63, R153 ;  /* 0x000000993f9b7220 */ /* 0x000fe20000410000 */
[----:B------:R-:W-:Y:S01]  /*9140*/  FFMA.FTZ R128, R165, R136, R128 ;  /* 0x00000088a5807223 */ /* 0x000fe20000010080 */
[----:B------:R0:W-:Y:S01]  /*9150*/  STS [R123+0x2164], R148 ;  /* 0x002164947b007388 */ /* 0x0001e20000000800 */
[----:B------:R-:W-:Y:S01]  /*9160*/  FADD.FTZ R149, R119, R146 ;  /* 0x0000009277957221 */ /* 0x000fe20000010000 */
[-C--:B------:R-:W-:Y:S01]  /*9170*/  FMUL.FTZ R157, R63, R151.reuse ;  /* 0x000000973f9d7220 */ /* 0x080fe20000410000 */
[----:B------:R-:W-:Y:S01]  /*9180*/  FADD.FTZ R137, R137, R128 ;  /* 0x0000008089897221 */ /* 0x000fe20000010000 */
[----:B------:R1:W-:Y:S01]  /*9190*/  STS [R123+0x2160], R150 ;  /* 0x002160967b007388 */ /* 0x0003e20000000800 */
[----:B------:R-:W-:Y:S01]  /*91a0*/  FFMA.FTZ R63, R214, R151, R155 ;  /* 0x00000097d63f7223 */ /* 0x000fe2000001009b */
[----:B------:R-:W-:Y:S01]  /*91b0*/  FFMA.FTZ R60, R104, -R60, R211 ;  /* 0x8000003c683c7223 */ /* 0x000fe200000100d3 */
[C---:B------:R-:W-:Y:S01]  /*91c0*/  FMUL.FTZ R128, R166.reuse, R149 ;  /* 0x00000095a6807220 */ /* 0x040fe20000410000 */
[----:B------:R-:W-:Y:S01]  /*91d0*/  FMUL.FTZ R166, R166, R137 ;  /* 0x00000089a6a67220 */ /* 0x000fe20000410000 */
[-C--:B------:R-:W-:Y:S01]  /*91e0*/  FMUL.FTZ R152, R38, R153.reuse ;  /* 0x0000009926987220 */ /* 0x080fe20000410000 */
[----:B0-----:R-:W-:Y:S01]  /*91f0*/  FMUL.FTZ R148, R129, UR29 ;  /* 0x0000001d81947c20 */ /* 0x001fe20008410000 */
[----:B------:R-:W-:Y:S01]  /*9200*/  FFMA.FTZ R144, R214, R153, -R157 ;  /* 0x00000099d6907223 */ /* 0x000fe2000001089d */
[C---:B------:R-:W-:Y:S01]  /*9210*/  FMUL.FTZ R155, R8.reuse, R111 ;  /* 0x0000006f089b7220 */ /* 0x040fe20000410000 */
[----:B------:R-:W-:Y:S01]  /*9220*/  FMUL.FTZ R153, R8, R129 ;  /* 0x0000008108997220 */ /* 0x000fe20000410000 */
[----:B-1----:R-:W-:Y:S01]  /*9230*/  FMUL.FTZ R150, R38, R151 ;  /* 0x0000009726967220 */ /* 0x002fe20000410000 */
[----:B------:R-:W-:Y:S01]  /*9240*/  FFMA.FTZ R151, R111, UR47, -R148 ;  /* 0x0000002f6f977c23 */ /* 0x000fe20008010894 */
[----:B------:R0:W-:Y:S01]  /*9250*/  STS [R123+0x215c], R152 ;  /* 0x00215c987b007388 */ /* 0x0001e20000000800 */
[C---:B------:R-:W-:Y:S01]  /*9260*/  FMUL.FTZ R157, R60.reuse, R155 ;  /* 0x0000009b3c9d7220 */ /* 0x040fe20000410000 */
[C---:B------:R-:W-:Y:S01]  /*9270*/  FMUL.FTZ R146, R60.reuse, R153 ;  /* 0x000000993c927220 */ /* 0x040fe20000410000 */
[----:B------:R-:W-:Y:S01]  /*9280*/  FMUL.FTZ R119, R60, R151 ;  /* 0x000000973c777220 */ /* 0x000fe20000410000 */
[C---:B------:R-:W-:Y:S01]  /*9290*/  FFMA.FTZ R151, R167.reuse, R137, R128 ;  /* 0x00000089a7977223 */ /* 0x040fe20000010080 */
[----:B------:R-:W-:Y:S01]  /*92a0*/  FFMA.FTZ R167, R167, R149, -R166 ;  /* 0x00000095a7a77223 */ /* 0x000fe200000108a6 */
[----:B------:R1:W-:Y:S01]  /*92b0*/  STS [R123+0x2158], R150 ;  /* 0x002158967b007388 */ /* 0x0003e20000000800 */
[-C--:B------:R-:W-:Y:S01]  /*92c0*/  FFMA.FTZ R60, R212, R153.reuse, R157 ;  /* 0x00000099d43c7223 */ /* 0x080fe2000001009d */
[----:B------:R-:W-:Y:S01]  /*92d0*/  FADD.FTZ R138, R138, R151 ;  /* 0x000000978a8a7221 */ /* 0x000fe20000010000 */
[----:B------:R-:W-:Y:S01]  /*92e0*/  FADD.FTZ R120, R120, R167 ;  /* 0x000000a778787221 */ /* 0x000fe20000010000 */
[----:B------:R-:W-:Y:S01]  /*92f0*/  FMUL.FTZ R148, R39, R153 ;  /* 0x0000009927947220 */ /* 0x000fe20000410000 */
[-C--:B------:R-:W-:Y:S01]  /*9300*/  FFMA.FTZ R146, R212, R155.reuse, -R146 ;  /* 0x0000009bd4927223 */ /* 0x080fe20000010892 */
[C---:B------:R-:W-:Y:S01]  /*9310*/  FMUL.FTZ R128, R168.reuse, R138 ;  /* 0x0000008aa8807220 */ /* 0x040fe20000410000 */
[----:B------:R-:W-:Y:S01]  /*9320*/  FMUL.FTZ R151, R168, R120 ;  /* 0x00000078a8977220 */ /* 0x000fe20000410000 */
[----:B------:R-:W-:Y:S01]  /*9330*/  FFMA.FTZ R74, R84, -R74, R209 ;  /* 0x8000004a544a7223 */ /* 0x000fe200000100d1 */
[----:B------:R-:W-:Y:S01]  /*9340*/  FMUL.FTZ R153, R9, R130 ;  /* 0x0000008209997220 */ /* 0x000fe20000410000 */
[C---:B0-----:R-:W-:Y:S01]  /*9350*/  FFMA.FTZ R152, R169.reuse, R120, -R128 ;  /* 0x00000078a9987223 */ /* 0x041fe20000010880 */
[----:B------:R-:W-:Y:S01]  /*9360*/  FFMA.FTZ R128, R169, R138, R151 ;  /* 0x0000008aa9807223 */ /* 0x000fe20000010097 */
[----:B-1----:R-:W-:Y:S01]  /*9370*/  FMUL.FTZ R150, R39, R155 ;  /* 0x0000009b27967220 */ /* 0x002fe20000410000 */
[----:B------:R-:W-:Y:S01]  /*9380*/  FMUL.FTZ R155, R9, R112 ;  /* 0x00000070099b7220 */ /* 0x000fe20000410000 */
[C---:B------:R-:W-:Y:S01]  /*9390*/  FMUL.FTZ R159, R74.reuse, R153 ;  /* 0x000000994a9f7220 */ /* 0x040fe20000410000 */
[----:B------:R-:W-:Y:S01]  /*93a0*/  FADD.FTZ R139, R139, R128 ;  /* 0x000000808b8b7221 */ /* 0x000fe20000010000 */
[----:B------:R-:W-:Y:S01]  /*93b0*/  FADD.FTZ R121, R121, R152 ;  /* 0x0000009879797221 */ /* 0x000fe20000010000 */
[----:B------:R-:W-:Y:S01]  /*93c0*/  FMUL.FTZ R157, R74, R155 ;  /* 0x0000009b4a9d7220 */ /* 0x000fe20000410000 */
[----:B------:R0:W-:Y:S01]  /*93d0*/  STS [R123+0x2150], R148 ;  /* 0x002150947b007388 */ /* 0x0001e20000000800 */
[----:B------:R-:W-:Y:S01]  /*93e0*/  FMUL.FTZ R154, R18, R139 ;  /* 0x0000008b129a7220 */ /* 0x000fe20000410000 */
[C---:B------:R-:W-:Y:S01]  /*93f0*/  FMUL.FTZ R156, R40.reuse, R153 ;  /* 0x00000099289c7220 */ /* 0x040fe20000410000 */
[----:B------:R-:W-:Y:S01]  /*9400*/  FMUL.FTZ R158, R40, R155 ;  /* 0x0000009b289e7220 */ /* 0x000fe20000410000 */
[----:B------:R1:W-:Y:S01]  /*9410*/  STS [R123+0x2154], R150 ;  /* 0x002154967b007388 */ /* 0x0003e20000000800 */
[----:B------:R-:W-:Y:S01]  /*9420*/  FMUL.FTZ R152, R18, R121 ;  /* 0x0000007912987220 */ /* 0x000fe20000410000 */
[C---:B------:R-:W-:Y:S01]  /*9430*/  FMUL.FTZ R151, R17.reuse, R120 ;  /* 0x0000007811977220 */ /* 0x040fe20000410000 */
[----:B------:R-:W-:Y:S01]  /*9440*/  FMUL.FTZ R164, R10, R113 ;  /* 0x000000710aa47220 */ /* 0x000fe20000410000 */
[----:B------:R2:W-:Y:S01]  /*9450*/  STS [R123+0x2148], R156 ;  /* 0x0021489c7b007388 */ /* 0x0005e20000000800 */
[----:B------:R-:W-:Y:S01]  /*9460*/  FMUL.FTZ R128, R66, R152 ;  /* 0x0000009842807220 */ /* 0x000fe20000410000 */
[C---:B0-----:R-:W-:Y:S01]  /*9470*/  FFMA.FTZ R148, R210.reuse, R153, R157 ;  /* 0x00000099d2947223 */ /* 0x041fe2000001009d */
[----:B------:R-:W-:Y:S01]  /*9480*/  FMUL.FTZ R153, R17, R138 ;  /* 0x0000008a11997220 */ /* 0x000fe20000410000 */
[----:B------:R-:W-:Y:S01]  /*9490*/  FMUL.FTZ R157, R193, R151 ;  /* 0x00000097c19d7220 */ /* 0x000fe20000410000 */
[-C--:B------:R-:W-:Y:S01]  /*94a0*/  FFMA.FTZ R128, R191, R154.reuse, R128 ;  /* 0x0000009abf807223 */ /* 0x080fe20000010080 */
[----:B-1----:R-:W-:Y:S01]  /*94b0*/  FFMA.FTZ R150, R210, R155, -R159 ;  /* 0x0000009bd2967223 */ /* 0x002fe2000001089f */
[----:B------:R-:W-:Y:S01]  /*94c0*/  FMUL.FTZ R155, R66, R154 ;  /* 0x0000009a429b7220 */ /* 0x000fe20000410000 */
[----:B------:R0:W-:Y:S01]  /*94d0*/  STS [R123+0x214c], R158 ;  /* 0x00214c9e7b007388 */ /* 0x0001e20000000800 */
[CC--:B------:R-:W-:Y:S01]  /*94e0*/  FFMA.FTZ R157, R194.reuse, R153.reuse, R157 ;  /* 0x00000099c29d7223 */ /* 0x0c0fe2000001009d */
[----:B--2---:R-:W-:Y:S01]  /*94f0*/  FMUL.FTZ R156, R193, R153 ;  /* 0x00000099c19c7220 */ /* 0x004fe20000410000 */
[----:B------:R-:W-:Y:S01]  /*9500*/  FFMA.FTZ R155, R191, R152, -R155 ;  /* 0x00000098bf9b7223 */ /* 0x000fe2000001089b */
[----:B------:R-:W-:Y:S01]  /*9510*/  FADD.FTZ R128, RZ, R128 ;  /* 0x00000080ff807221 */ /* 0x000fe20000010000 */
[----:B------:R-:W-:Y:S01]  /*9520*/  FMUL.FTZ R162, R73, R164 ;  /* 0x000000a449a27220 */ /* 0x000fe20000410000 */
[----:B------:R-:W-:Y:S01]  /*9530*/  FFMA.FTZ R156, R194, R151, -R156 ;  /* 0x00000097c29c7223 */ /* 0x000fe2000001089c */
[----:B------:R-:W-:Y:S01]  /*9540*/  FADD.FTZ R155, RZ, R155 ;  /* 0x0000009bff9b7221 */ /* 0x000fe20000010000 */
[----:B------:R-:W-:Y:S01]  /*9550*/  FADD.FTZ R128, R128, R157 ;  /* 0x0000009d80807221 */ /* 0x000fe20000010000 */
[----:B------:R-:W-:Y:S01]  /*9560*/  FMUL.FTZ R159, R15, R118 ;  /* 0x000000760f9f7220 */ /* 0x000fe20000410000 */
[----:B0-----:R-:W-:Y:S01]  /*9570*/  FMUL.FTZ R158, R10, R131 ;  /* 0x000000830a9e7220 */ /* 0x001fe20000410000 */
[----:B------:R-:W-:Y:S01]  /*9580*/  FADD.FTZ R160, R155, R156 ;  /* 0x0000009c9ba07221 */ /* 0x000fe20000010000 */
[C---:B------:R-:W-:Y:S01]  /*9590*/  FMUL.FTZ R156, R16.reuse, R149 ;  /* 0x00000095109c7220 */ /* 0x040fe20000410000 */
[----:B------:R-:W-:Y:S01]  /*95a0*/  FMUL.FTZ R161, R15, R136 ;  /* 0x000000880fa17220 */ /* 0x000fe20000410000 */
[-C--:B------:R-:W-:Y:S01]  /*95b0*/  FMUL.FTZ R166, R73, R158.reuse ;  /* 0x0000009e49a67220 */ /* 0x080fe20000410000 */
[-C--:B------:R-:W-:Y:S01]  /*95c0*/  FFMA.FTZ R157, R207, R158.reuse, R162 ;  /* 0x0000009ecf9d7223 */ /* 0x080fe200000100a2 */
[----:B------:R-:W-:Y:S01]  /*95d0*/  FMUL.FTZ R168, R41, R158 ;  /* 0x0000009e29a87220 */ /* 0x000fe20000410000 */
[----:B------:R-:W-:Y:S01]  /*95e0*/  FMUL.FTZ R158, R16, R137 ;  /* 0x00000089109e7220 */ /* 0x000fe20000410000 */
[----:B------:R-:W-:Y:S01]  /*95f0*/  FMUL.FTZ R162, R67, R156 ;  /* 0x0000009c43a27220 */ /* 0x000fe20000410000 */
[----:B------:R-:W-:Y:S01]  /*9600*/  FMUL.FTZ R165, R68, R159 ;  /* 0x0000009f44a57220 */ /* 0x000fe20000410000 */
[-C--:B------:R-:W-:Y:S01]  /*9610*/  FFMA.FTZ R155, R207, R164.reuse, -R166 ;  /* 0x000000a4cf9b7223 */ /* 0x080fe200000108a6 */
[----:B------:R-:W-:Y:S01]  /*9620*/  FMUL.FTZ R170, R41, R164 ;  /* 0x000000a429aa7220 */ /* 0x000fe20000410000 */
[-C--:B------:R-:W-:Y:S01]  /*9630*/  FFMA.FTZ R163, R195, R158.reuse, R162 ;  /* 0x0000009ec3a37223 */ /* 0x080fe200000100a2 */
[----:B------:R-:W-:Y:S01]  /*9640*/  FMUL.FTZ R162, R67, R158 ;  /* 0x0000009e43a27220 */ /* 0x000fe20000410000 */
[-C--:B------:R-:W-:Y:S01]  /*9650*/  FFMA.FTZ R165, R198, R161.reuse, R165 ;  /* 0x000000a1c6a57223 */ /* 0x080fe200000100a5 */
[----:B------:R-:W-:Y:S01]  /*9660*/  FMUL.FTZ R167, R68, R161 ;  /* 0x000000a144a77220 */ /* 0x000fe20000410000 */
[----:B------:R-:W-:Y:S01]  /*9670*/  FADD.FTZ R128, R128, R163 ;  /* 0x000000a380807221 */ /* 0x000fe20000010000 */
[----:B------:R-:W-:Y:S01]  /*9680*/  FFMA.FTZ R163, R195, R156, -R162 ;  /* 0x0000009cc3a37223 */ /* 0x000fe200000108a2 */
[-C--:B------:R-:W-:Y:S01]  /*9690*/  FFMA.FTZ R202, -R93, R70.reuse, R202 ;  /* 0x000000465dca7223 */ /* 0x080fe200000101ca */
[----:B------:R-:W-:Y:S01]  /*96a0*/  FFMA.FTZ R70, R92, -R70, R201 ;  /* 0x800000465c467223 */ /* 0x000fe200000100c9 */
[----:B------:R-:W-:Y:S01]  /*96b0*/  FADD.FTZ R164, R128, R165 ;  /* 0x000000a580a47221 */ /* 0x000fe20000010000 */
[----:B------:R-:W-:Y:S01]  /*96c0*/  FADD.FTZ R162, R160, R163 ;  /* 0x000000a3a0a27221 */ /* 0x000fe20000010000 */
[C---:B------:R-:W-:Y:S01]  /*96d0*/  FMUL.FTZ R160, R14.reuse, R117 ;  /* 0x000000750ea07220 */ /* 0x040fe20000410000 */
[----:B------:R-:W-:Y:S01]  /*96e0*/  FMUL.FTZ R128, R14, R135 ;  /* 0x000000870e807220 */ /* 0x000fe20000410000 */
[----:B------:R-:W-:Y:S01]  /*96f0*/  FMUL.FTZ R163, R13, R116 ;  /* 0x000000740da37220 */ /* 0x000fe20000410000 */
[----:B------:R-:W-:Y:S01]  /*9700*/  FFMA.FTZ R167, R198, R159, -R167 ;  /* 0x0000009fc6a77223 */ /* 0x000fe200000108a7 */
[----:B------:R-:W-:Y:S01]  /*9710*/  FMUL.FTZ R166, R69, R160 ;  /* 0x000000a045a67220 */ /* 0x000fe20000410000 */
[----:B------:R-:W-:Y:S01]  /*9720*/  FMUL.FTZ R165, R13, R134 ;  /* 0x000000860da57220 */ /* 0x000fe20000410000 */
[----:B------:R-:W-:Y:S01]  /*9730*/  FMUL.FTZ R173, R69, R128 ;  /* 0x0000008045ad7220 */ /* 0x000fe20000410000 */
[-C--:B------:R-:W-:Y:S01]  /*9740*/  FFMA.FTZ R203, -R91, R72.reuse, R203 ;  /* 0x000000485bcb7223 */ /* 0x080fe200000101cb */
[----:B------:R-:W-:Y:S01]  /*9750*/  FFMA.FTZ R71, R90, -R72, R204 ;  /* 0x800000485a477223 */ /* 0x000fe200000100cc */
[----:B------:R-:W-:Y:S01]  /*9760*/  FFMA.FTZ R169, R199, R128, R166 ;  /* 0x00000080c7a97223 */ /* 0x000fe200000100a6 */
[----:B------:R-:W-:Y:S01]  /*9770*/  FMUL.FTZ R177, R70, R163 ;  /* 0x000000a346b17220 */ /* 0x000fe20000410000 */
[----:B------:R-:W-:Y:S01]  /*9780*/  FADD.FTZ R162, R162, R167 ;  /* 0x000000a7a2a27221 */ /* 0x000fe20000010000 */
[----:B------:R-:W-:Y:S01]  /*9790*/  FMUL.FTZ R72, R11, R42 ;  /* 0x0000002a0b487220 */ /* 0x000fe20000410000 */
[----:B------:R0:W-:Y:S01]  /*97a0*/  STS [R123+0x2140], R168 ;  /* 0x002140a87b007388 */ /* 0x0001e20000000800 */
[----:B------:R-:W-:Y:S01]  /*97b0*/  FFMA.FTZ R173, R199, R160, -R173 ;  /* 0x000000a0c7ad7223 */ /* 0x000fe200000108ad */
[-C--:B------:R-:W-:Y:S01]  /*97c0*/  FMUL.FTZ R167, R70, R165.reuse ;  /* 0x000000a546a77220 */ /* 0x080fe20000410000 */
[----:B------:R-:W-:Y:S01]  /*97d0*/  FADD.FTZ R164, R164, R169 ;  /* 0x000000a9a4a47221 */ /* 0x000fe20000010000 */
[----:B------:R-:W-:Y:S01]  /*97e0*/  FFMA.FTZ R177, R202, R165, R177 ;  /* 0x000000a5cab17223 */ /* 0x000fe200000100b1 */
[-C--:B------:R-:W-:Y:S01]  /*97f0*/  FFMA.FTZ R206, -R89, R72.reuse, R206 ;  /* 0x0000004859ce7223 */ /* 0x080fe200000101ce */
[----:B------:R1:W-:Y:S01]  /*9800*/  STS [R123+0x2144], R170 ;  /* 0x002144aa7b007388 */ /* 0x0003e20000000800 */
[----:B------:R-:W-:Y:S01]  /*9810*/  FADD.FTZ R162, R162, R173 ;  /* 0x000000ada2a27221 */ /* 0x000fe20000010000 */
[----:B------:R-:W-:Y:S01]  /*9820*/  FFMA.FTZ R167, R202, R163, -R167 ;  /* 0x000000a3caa77223 */ /* 0x000fe200000108a7 */
[----:B------:R-:W-:Y:S01]  /*9830*/  FFMA.FTZ R72, R88, -R72, R205 ;  /* 0x8000004858487223 */ /* 0x000fe200000100cd */
[C---:B0-----:R-:W-:Y:S01]  /*9840*/  FMUL.FTZ R168, R12.reuse, R115 ;  /* 0x000000730ca87220 */ /* 0x041fe20000410000 */
[C---:B------:R-:W-:Y:S01]  /*9850*/  FMUL.FTZ R173, R11.reuse, R114 ;  /* 0x000000720bad7220 */ /* 0x040fe20000410000 */
[----:B------:R-:W-:Y:S01]  /*9860*/  FMUL.FTZ R166, R12, R133 ;  /* 0x000000850ca67220 */ /* 0x000fe20000410000 */
[----:B------:R-:W-:Y:S01]  /*9870*/  FADD.FTZ R177, R164, R177 ;  /* 0x000000b1a4b17221 */ /* 0x000fe20000010000 */
[----:B------:R-:W-:Y:S01]  /*9880*/  FADD.FTZ R164, R162, R167 ;  /* 0x000000a7a2a47221 */ /* 0x000fe20000010000 */
[----:B------:R-:W-:Y:S01]  /*9890*/  FMUL.FTZ R169, R11, R132 ;  /* 0x000000840ba97220 */ /* 0x000fe20000410000 */
[----:B-1----:R-:W-:Y:S01]  /*98a0*/  FMUL.FTZ R170, R71, R168 ;  /* 0x000000a847aa7220 */ /* 0x002fe20000410000 */
[C---:B------:R-:W-:Y:S01]  /*98b0*/  FMUL.FTZ R167, R72.reuse, R173 ;  /* 0x000000ad48a77220 */ /* 0x040fe20000410000 */
[-C--:B------:R-:W-:Y:S01]  /*98c0*/  FMUL.FTZ R172, R43, R166.reuse ;  /* 0x000000a62bac7220 */ /* 0x080fe20000410000 */
[-C--:B------:R-:W-:Y:S01]  /*98d0*/  FMUL.FTZ R162, R72, R169.reuse ;  /* 0x000000a948a27220 */ /* 0x080fe20000410000 */
[-C--:B------:R-:W-:Y:S01]  /*98e0*/  FFMA.FTZ R170, R203, R166.reuse, R170 ;  /* 0x000000a6cbaa7223 */ /* 0x080fe200000100aa */
[----:B------:R-:W-:Y:S01]  /*98f0*/  FMUL.FTZ R166, R71, R166 ;  /* 0x000000a647a67220 */ /* 0x000fe20000410000 */
[C---:B------:R-:W-:Y:S01]  /*9900*/  FFMA.FTZ R176, R206.reuse, R169, R167 ;  /* 0x000000a9ceb07223 */ /* 0x040fe200000100a7 */
[----:B------:R-:W-:Y:S01]  /*9910*/  FFMA.FTZ R162, R206, R173, -R162 ;  /* 0x000000adcea27223 */ /* 0x000fe200000108a2 */
[----:B------:R-:W-:Y:S01]  /*9920*/  FADD.FTZ R177, R177, R170 ;  /* 0x000000aab1b17221 */ /* 0x000fe20000010000 */
[----:B------:R-:W-:Y:S01]  /*9930*/  FFMA.FTZ R167, R203, R168, -R166 ;  /* 0x000000a8cba77223 */ /* 0x000fe200000108a6 */
[----:B------:R-:W-:Y:S01]  /*9940*/  FFMA.FTZ R197, R31, -R197, R196 ;  /* 0x800000c51fc57223 */ /* 0x000fe200000100c4 */
[----:B------:R-:W-:Y:S01]  /*9950*/  FMUL.FTZ R174, R42, R169 ;  /* 0x000000a92aae7220 */ /* 0x000fe20000410000 */
[----:B------:R-:W-:Y:S01]  /*9960*/  FADD.FTZ R176, R177, R176 ;  /* 0x000000b0b1b07221 */ /* 0x000fe20000010000 */
[----:B------:R-:W-:Y:S01]  /*9970*/  FADD.FTZ R167, R164, R167 ;  /* 0x000000a7a4a77221 */ /* 0x000fe20000010000 */
[----:B------:R-:W-:Y:S01]  /*9980*/  FFMA.FTZ R200, R30, -R200, R197 ;  /* 0x800000c81ec87223 */ /* 0x000fe200000100c5 */
[----:B------:R-:W-:Y:S01]  /*9990*/  MOV R169, UR28 ;  /* 0x0000001c00a97c02 */ /* 0x000fe20008000f00 */
[----:B------:R-:W-:Y:S01]  /*99a0*/  FADD.FTZ R157, R176, R157 ;  /* 0x0000009db09d7221 */ /* 0x000fe20000010000 */
[----:B------:R-:W-:Y:S01]  /*99b0*/  FADD.FTZ R162, R167, R162 ;  /* 0x000000a2a7a27221 */ /* 0x000fe20000010000 */
[----:B------:R-:W-:Y:S01]  /*99c0*/  FFMA.FTZ R201, R29, -R201, R200 ;  /* 0x800000c91dc97223 */ /* 0x000fe200000100c8 */
[----:B------:R-:W-:Y:S01]  /*99d0*/  FMUL.FTZ R166, R45, R128 ;  /* 0x000000802da67220 */ /* 0x000fe20000410000 */
[----:B------:R-:W-:Y:S01]  /*99e0*/  FADD.FTZ R157, R157, R148 ;  /* 0x000000949d9d7221 */ /* 0x000fe20000010000 */
[----:B------:R-:W-:Y:S01]  /*99f0*/  FADD.FTZ R155, R162, R155 ;  /* 0x0000009ba29b7221 */ /* 0x000fe20000010000 */
[----:B------:R-:W-:Y:S01]  /*9a00*/  LEA R128, R169, -R62, 0x1 ;  /* 0x8000003ea9807211 */ /* 0x000fe200078e08ff */
[----:B------:R-:W-:Y:S01]  /*9a10*/  FMUL.FTZ R62, R46, R161 ;  /* 0x000000a12e3e7220 */ /* 0x000fe20000410000 */
[----:B------:R-:W-:Y:S01]  /*9a20*/  FADD.FTZ R148, R157, R60 ;  /* 0x0000003c9d947221 */ /* 0x000fe20000010000 */
[----:B------:R-:W-:Y:S01]  /*9a30*/  FADD.FTZ R155, R155, R150 ;  /* 0x000000969b9b7221 */ /* 0x000fe20000010000 */
[----:B------:R-:W-:Y:S01]  /*9a40*/  FFMA.FTZ R204, R28, -R204, R201 ;  /* 0x800000cc1ccc7223 */ /* 0x000fe200000100c9 */
[----:B------:R0:W-:Y:S01]  /*9a50*/  STS [R123+0x2138], R174 ;  /* 0x002138ae7b007388 */ /* 0x0001e20000000800 */
[----:B------:R-:W-:Y:S01]  /*9a60*/  FADD.FTZ R63, R148, R63 ;  /* 0x0000003f943f7221 */ /* 0x000fe20000010000 */
[----:B------:R-:W-:Y:S01]  /*9a70*/  FADD.FTZ R155, R155, R146 ;  /* 0x000000929b9b7221 */ /* 0x000fe20000010000 */
[----:B------:R-:W-:Y:S01]  /*9a80*/  FFMA.FTZ R205, R27, -R205, R204 ;  /* 0x800000cd1bcd7223 */ /* 0x000fe200000100cc */
[----:B------:R1:W-:Y:S01]  /*9a90*/  STS [R123+0x2118], R62 ;  /* 0x0021183e7b007388 */ /* 0x0003e20000000800 */
[----:B------:R-:W-:Y:S01]  /*9aa0*/  FMUL.FTZ R164, R45, R160 ;  /* 0x000000a02da47220 */ /* 0x000fe20000410000 */
[----:B------:R-:W-:Y:S01]  /*9ab0*/  FADD.FTZ R63, R63, R142 ;  /* 0x0000008e3f3f7221 */ /* 0x000fe20000010000 */
[----:B------:R-:W-:Y:S01]  /*9ac0*/  FMUL.FTZ R178, R42, R173 ;  /* 0x000000ad2ab27220 */ /* 0x000fe20000410000 */
[----:B------:R-:W-:Y:S01]  /*9ad0*/  FMUL.FTZ R170, R44, R163 ;  /* 0x000000a32caa7220 */ /* 0x000fe20000410000 */
[----:B------:R-:W-:Y:S01]  /*9ae0*/  FMUL.FTZ R160, R46, R159 ;  /* 0x0000009f2ea07220 */ /* 0x000fe20000410000 */
[----:B0-----:R-:W-:Y:S01]  /*9af0*/  FMUL.FTZ R174, R43, R168 ;  /* 0x000000a82bae7220 */ /* 0x001fe20000410000 */
[----:B------:R-:W-:Y:S01]  /*9b00*/  FMUL.FTZ R168, R44, R165 ;  /* 0x000000a52ca87220 */ /* 0x000fe20000410000 */
[C---:B------:R-:W-:Y:S01]  /*9b10*/  FMUL.FTZ R158, R47.reuse, R158 ;  /* 0x0000009e2f9e7220 */ /* 0x040fe20000410000 */
[----:B------:R-:W-:Y:S01]  /*9b20*/  FMUL.FTZ R156, R47, R156 ;  /* 0x0000009c2f9c7220 */ /* 0x000fe20000410000 */
[----:B-1----:R-:W-:Y:S01]  /*9b30*/  FADD.FTZ R62, R155, R144 ;  /* 0x000000909b3e7221 */ /* 0x002fe20000010000 */
[C---:B------:R-:W-:Y:S01]  /*9b40*/  FMUL.FTZ R60, R48.reuse, R153 ;  /* 0x00000099303c7220 */ /* 0x040fe20000410000 */
[----:B------:R-:W-:Y:S01]  /*9b50*/  FMUL.FTZ R144, R48, R151 ;  /* 0x0000009730907220 */ /* 0x000fe20000410000 */
[C---:B------:R-:W-:Y:S01]  /*9b60*/  FMUL.FTZ R142, R49.reuse, R154 ;  /* 0x0000009a318e7220 */ /* 0x040fe20000410000 */
[----:B------:R-:W-:Y:S01]  /*9b70*/  FMUL.FTZ R152, R49, R152 ;  /* 0x0000009831987220 */ /* 0x000fe20000410000 */
[----:B------:R-:W-:Y:S01]  /*9b80*/  FFMA.FTZ R208, R26, -R208, R205 ;  /* 0x800000d01ad07223 */ /* 0x000fe200000100cd */
[----:B------:R-:W-:Y:S01]  /*9b90*/  STS [R123+0x213c], R178 ;  /* 0x00213cb27b007388 */ /* 0x000fe20000000800 */
[----:B------:R-:W-:Y:S01]  /*9ba0*/  FADD.FTZ R75, R62, R75 ;  /* 0x0000004b3e4b7221 */ /* 0x000fe20000010000 */
[----:B------:R-:W-:Y:S01]  /*9bb0*/  ISETP.GE.AND P2, PT, R128, 0x1, PT ;  /* 0x000000018000780c */ /* 0x000fe20003f46270 */
[----:B------:R-:W-:Y:S01]  /*9bc0*/  FFMA.FTZ R208, R25, -R209, R208 ;  /* 0x800000d119d07223 */ /* 0x000fe200000100d0 */
[----:B------:R-:W-:Y:S01]  /*9bd0*/  STS [R123+0x2130], R172 ;  /* 0x002130ac7b007388 */ /* 0x000fe20000000800 */
[----:B------:R-:W-:Y:S01]  /*9be0*/  FADD.FTZ R126, R75, R126 ;  /* 0x0000007e4b7e7221 */ /* 0x000fe20000010000 */
[----:B------:R-:W-:Y:S01]  /*9bf0*/  IADD3 R75, PT, PT, R190, 0x80, RZ ;  /* 0x00000080be4b7810 */ /* 0x000fe20007ffe0ff */
[----:B------:R-:W-:Y:S01]  /*9c00*/  FFMA.FTZ R208, R24, -R211, R208 ;  /* 0x800000d318d07223 */ /* 0x000fe200000100d0 */
[----:B------:R-:W-:Y:S01]  /*9c10*/  STS [R123+0x2134], R174 ;  /* 0x002134ae7b007388 */ /* 0x000fe20000000800 */
[----:B------:R-:W-:Y:S01]  /*9c20*/  FADD.FTZ R63, R63, R76 ;  /* 0x0000004c3f3f7221 */ /* 0x000fe20000010000 */
[----:B------:R-:W-:Y:S01]  /*9c30*/  LEA.HI R75, R75, R190, RZ, 0x1b ;  /* 0x000000be4b4b7211 */ /* 0x000fe200078fd8ff */
[----:B------:R-:W-:Y:S01]  /*9c40*/  FFMA.FTZ R208, R23, -R213, R208 ;  /* 0x800000d517d07223 */ /* 0x000fe200000100d0 */
[----:B------:R-:W-:Y:S01]  /*9c50*/  STS [R123+0x2128], R168 ;  /* 0x002128a87b007388 */ /* 0x000fe20000000800 */
[----:B------:R-:W-:Y:S01]  /*9c60*/  FADD.FTZ R140, R63, R140 ;  /* 0x0000008c3f8c7221 */ /* 0x000fe20000010000 */
[----:B------:R-:W-:Y:S01]  /*9c70*/  LEA R75, R75, UR22, 0x2 ;  /* 0x000000164b4b7c11 */ /* 0x000fe2000f8e10ff */
[----:B------:R-:W-:Y:S01]  /*9c80*/  FFMA.FTZ R208, R22, -R215, R208 ;  /* 0x800000d716d07223 */ /* 0x000fe200000100d0 */
[----:B------:R-:W-:Y:S01]  /*9c90*/  STS [R123+0x212c], R170 ;  /* 0x00212caa7b007388 */ /* 0x000fe20000000800 */
[----:B------:R-:W-:Y:S01]  /*9ca0*/  FADD.FTZ R154, R126, R141 ;  /* 0x0000008d7e9a7221 */ /* 0x000fe20000010000 */
[----:B------:R-:W-:Y:S01]  /*9cb0*/  FMUL.FTZ R150, R104, R111 ;  /* 0x0000006f68967220 */ /* 0x000fe20000410000 */
[----:B------:R-:W-:Y:S01]  /*9cc0*/  FFMA.FTZ R208, R21, -R217, R208 ;  /* 0x800000d915d07223 */ /* 0x000fe200000100d0 */
[----:B------:R-:W-:Y:S01]  /*9cd0*/  STS [R123+0x2120], R166 ;  /* 0x002120a67b007388 */ /* 0x000fe20000000800 */
[----:B------:R-:W-:Y:S01]  /*9ce0*/  FMUL.FTZ R159, R130, UR29 ;  /* 0x0000001d829f7c20 */ /* 0x000fe20008410000 */
[----:B------:R-:W-:Y:S01]  /*9cf0*/  FMUL.FTZ R157, R112, UR29 ;  /* 0x0000001d709d7c20 */ /* 0x000fe20008410000 */
        /* <DEDUP_REMOVED lines=8> */
[----:B------:R-:W-:Y:S01]  /*9d80*/  FMUL.FTZ R151, R134, UR29 ;  /* 0x0000001d86977c20 */ /* 0x000fe20008410000 */
[----:B------:R-:W-:Y:S01]  /*9d90*/  STS [R123+0x2110], R158 ;  /* 0x0021109e7b007388 */ /* 0x000fe20000000800 */
[----:B------:R-:W-:Y:S01]  /*9da0*/  FMUL.FTZ R141, R116, UR29 ;  /* 0x0000001d748d7c20 */ /* 0x000fe20008410000 */
[----:B------:R-:W-:Y:S01]  /*9db0*/  FMUL.FTZ R126, R117, UR29 ;  /* 0x0000001d757e7c20 */ /* 0x000fe20008410000 */
[----:B------:R-:W-:Y:S01]  /*9dc0*/  FMUL.FTZ R104, R137, UR29 ;  /* 0x0000001d89687c20 */ /* 0x000fe20008410000 */
[----:B------:R0:W-:Y:S01]  /*9dd0*/  STS [R123+0x2114], R156 ;  /* 0x0021149c7b007388 */ /* 0x0001e20000000800 */
[----:B------:R-:W-:Y:S01]  /*9de0*/  FMUL.FTZ R106, R149, UR29 ;  /* 0x0000001d956a7c20 */ /* 0x000fe20008410000 */
[----:B------:R-:W-:Y:S01]  /*9df0*/  FMUL.FTZ R76, R121, UR29 ;  /* 0x0000001d794c7c20 */ /* 0x000fe20008410000 */
[----:B------:R-:W-:Y:S01]  /*9e00*/  FFMA.FTZ R62, R19, R222, R78 ;  /* 0x000000de133e7223 */ /* 0x000fe2000001004e */
[----:B------:R1:W-:Y:S01]  /*9e10*/  STS [R123+0x2108], R60 ;  /* 0x0021083c7b007388 */ /* 0x0003e20000000800 */
[----:B------:R-:W-:Y:S01]  /*9e20*/  IADD3 R163, PT, PT, R190, 0x100, RZ ;  /* 0x00000100bea37810 */ /* 0x000fe20007ffe0ff */
[----:B------:R-:W-:Y:S01]  /*9e30*/  FFMA.FTZ R159, R112, UR47, -R159 ;  /* 0x0000002f709f7c23 */ /* 0x000fe2000801089f */
[----:B------:R-:W-:Y:S01]  /*9e40*/  IADD3 R165, PT, PT, R190, 0x180, RZ ;  /* 0x00000180bea57810 */ /* 0x000fe20007ffe0ff */
[----:B------:R2:W-:Y:S01]  /*9e50*/  STS [R123+0x210c], R144 ;  /* 0x00210c907b007388 */ /* 0x0005e20000000800 */
[----:B------:R-:W-:Y:S01]  /*9e60*/  ISETP.GE.AND P3, PT, R128, 0x81, PT ;  /* 0x000000818000780c */ /* 0x000fe20003f66270 */
[----:B0-----:R-:W-:Y:S01]  /*9e70*/  FMUL.FTZ R156, R139, UR29 ;  /* 0x0000001d8b9c7c20 */ /* 0x001fe20008410000 */
[----:B------:R-:W-:Y:S01]  /*9e80*/  FFMA.FTZ R157, R130, UR47, R157 ;  /* 0x0000002f829d7c23 */ /* 0x000fe2000801009d */
[----:B------:R0:W-:Y:S01]  /*9e90*/  STS [R123+0x2100], R142 ;  /* 0x0021008e7b007388 */ /* 0x0001e20000000800 */
[----:B------:R-:W-:Y:S01]  /*9ea0*/  FFMA.FTZ R148, R113, UR47, -R148 ;  /* 0x0000002f71947c23 */ /* 0x000fe20008010894 */
[----:B-1----:R-:W-:Y:S01]  /*9eb0*/  FADD.FTZ R60, R140, R107 ;  /* 0x0000006b8c3c7221 */ /* 0x002fe20000010000 */
[----:B------:R-:W-:Y:S01]  /*9ec0*/  FMUL.FTZ R107, R138, UR29 ;  /* 0x0000001d8a6b7c20 */ /* 0x000fe20008410000 */
[----:B------:R1:W-:Y:S01]  /*9ed0*/  STS [R123+0x2104], R152 ;  /* 0x002104987b007388 */ /* 0x0003e20000000800 */
[----:B------:R-:W-:Y:S01]  /*9ee0*/  FMUL.FTZ R140, R135, UR29 ;  /* 0x0000001d878c7c20 */ /* 0x000fe20008410000 */
[----:B--2---:R-:W-:Y:S01]  /*9ef0*/  FMUL.FTZ R144, R133, UR29 ;  /* 0x0000001d85907c20 */ /* 0x004fe20008410000 */
[----:B------:R-:W-:Y:S01]  /*9f00*/  FFMA.FTZ R78, R120, UR47, -R107 ;  /* 0x0000002f784e7c23 */ /* 0x000fe2000801086b */
[----:B------:R-:W-:Y:S01]  /*9f10*/  BAR.SYNC.DEFER_BLOCKING 0x0 ;  /* 0x0000000000007b1d */ /* 0x000fe20000010000 */
[----:B------:R-:W-:Y:S01]  /*9f20*/  FFMA.FTZ R146, R131, UR47, R146 ;  /* 0x0000002f83927c23 */ /* 0x000fe20008010092 */
[C---:B0-----:R-:W-:Y:S01]  /*9f30*/  FMUL.FTZ R142, R115.reuse, UR29 ;  /* 0x0000001d738e7c20 */ /* 0x041fe20008410000 */
[----:B------:R-:W-:Y:S01]  /*9f40*/  FFMA.FTZ R155, R114, UR47, -R155 ;  /* 0x0000002f729b7c23 */ /* 0x000fe2000801089b */
[----:B------:R-:W-:Y:S01]  /*9f50*/  FFMA.FTZ R153, R132, UR47, R153 ;  /* 0x0000002f84997c23 */ /* 0x000fe20008010099 */
[----:B------:R-:W-:Y:S01]  /*9f60*/  FFMA.FTZ R144, R115, UR47, -R144 ;  /* 0x0000002f73907c23 */ /* 0x000fe20008010890 */
[----:B-1----:R-:W-:Y:S01]  /*9f70*/  FMUL.FTZ R152, R111, UR29 ;  /* 0x0000001d6f987c20 */ /* 0x002fe20008410000 */
[----:B------:R-:W-:Y:S01]  /*9f80*/  FMUL.FTZ R123, R136, UR29 ;  /* 0x0000001d887b7c20 */ /* 0x000fe20008410000 */
[----:B------:R-:W-:Y:S01]  /*9f90*/  FMUL.FTZ R111, R118, UR29 ;  /* 0x0000001d766f7c20 */ /* 0x000fe20008410000 */
[----:B------:R-:W-:Y:S01]  /*9fa0*/  FFMA.FTZ R142, R133, UR47, R142 ;  /* 0x0000002f858e7c23 */ /* 0x000fe2000801008e */
[----:B------:R-:W-:Y:S01]  /*9fb0*/  FFMA.FTZ R152, R129, UR47, R152 ;  /* 0x0000002f81987c23 */ /* 0x000fe20008010098 */
[----:B------:R-:W-:Y:S01]  /*9fc0*/  FFMA.FTZ R151, R116, UR47, -R151 ;  /* 0x0000002f74977c23 */ /* 0x000fe20008010897 */
        /* <DEDUP_REMOVED lines=9> */
[----:B------:R0:W1:Y:S02]  /*a060*/  LDS R161, [R75+0x2300] ;  /* 0x002300004ba17984 */ /* 0x0000640000000800 */
[----:B0-----:R-:W-:-:S04]  /*a070*/  FMUL.FTZ R75, R120, UR29 ;  /* 0x0000001d784b7c20 */ /* 0x001fc80008410000 */
[----:B------:R-:W-:Y:S01]  /*a080*/  FFMA.FTZ R75, R138, UR47, R75 ;  /* 0x0000002f8a4b7c23 */ /* 0x000fe2000801004b */
[----:B------:R-:W-:Y:S06]  /*a090*/  @!P2 BRA `(.L_x_1460) ;  /* 0x000000000010a947 */ /* 0x000fec0003800000 */
[----:B------:R-:W-:-:S04]  /*a0a0*/  LEA.HI R156, R190, R190, RZ, 0x1b ;  /* 0x000000bebe9c7211 */ /* 0x000fc800078fd8ff */
[----:B------:R-:W-:-:S05]  /*a0b0*/  LEA R156, R156, UR22, 0x2 ;  /* 0x000000169c9c7c11 */ /* 0x000fca000f8e10ff */
[----:B------:R-:W0:Y:S04]  /*a0c0*/  LDS R167, [R156+0x2100] ;  /* 0x002100009ca77984 */ /* 0x000e280000000800 */
[----:B0-----:R0:W-:Y:S02]  /*a0d0*/  REDG.E.ADD.F32.FTZ.RN.STRONG.GPU desc[UR26][R64.64], R167 ;  /* 0x000000a7400079a6 */ /* 0x0011e4000c12f31a */
.L_x_1460:
[----:B------:R-:W-:Y:S05]  /*a0e0*/  BSYNC.RECONVERGENT B0 ;  /* 0x0000000000007941 */ /* 0x000fea0003800200 */
.L_x_1459:
[----:B------:R-:W-:Y:S04]  /*a0f0*/  BSSY.RECONVERGENT B0, `(.L_x_1461) ;  /* 0x0000003000007945 */ /* 0x000fe80003800200 */
[----:B------:R-:W-:Y:S05]  /*a100*/  @!P3 BRA `(.L_x_1462) ;  /* 0x000000000004b947 */ /* 0x000fea0003800000 */
[----:B-1----:R2:W-:Y:S02]  /*a110*/  REDG.E.ADD.F32.FTZ.RN.STRONG.GPU desc[UR26][R64.64+0x200], R161 ;  /* 0x000200a1400079a6 */ /* 0x0025e4000c12f31a */
.L_x_1462:
[----:B------:R-:W-:Y:S05]  /*a120*/  BSYNC.RECONVERGENT B0 ;  /* 0x0000000000007941 */ /* 0x000fea0003800200 */
.L_x_1461:
[-C--:B------:R-:W-:Y:S01]  /*a130*/  LEA.HI R163, R163, R190.reuse, RZ, 0x1b ;  /* 0x000000bea3a37211 */ /* 0x080fe200078fd8ff */
[----:B------:R-:W-:Y:S01]  /*a140*/  BSSY.RECONVERGENT B0, `(.L_x_1463) ;  /* 0x000000f000007945 */ /* 0x000fe20003800200 */
[----:B------:R-:W-:Y:S02]  /*a150*/  ISETP.GE.AND P6, PT, R128, 0x101, PT ;  /* 0x000001018000780c */ /* 0x000fe40003fc6270 */
[----:B-12---:R-:W-:Y:S02]  /*a160*/  LEA R161, R163, UR22, 0x2 ;  /* 0x00000016a3a17c11 */ /* 0x006fe4000f8e10ff */
[----:B------:R-:W-:Y:S02]  /*a170*/  IADD3 R156, PT, PT, R190, 0x200, RZ ;  /* 0x00000200be9c7810 */ /* 0x000fe40007ffe0ff */
[-C--:B------:R-:W-:Y:S02]  /*a180*/  LEA.HI R165, R165, R190.reuse, RZ, 0x1b ;  /* 0x000000bea5a57211 */ /* 0x080fe400078fd8ff */
[----:B------:R-:W1:Y:S01]  /*a190*/  LDS R161, [R161+0x2500] ;  /* 0x00250000a1a17984 */ /* 0x000e620000000800 */
[----:B------:R-:W-:-:S02]  /*a1a0*/  LEA.HI R156, R156, R190, RZ, 0x1b ;  /* 0x000000be9c9c7211 */ /* 0x000fc400078fd8ff */
[----:B0-----:R-:W-:Y:S02]  /*a1b0*/  IADD3 R167, PT, PT, R190, 0x280, RZ ;  /* 0x00000280bea77810 */ /* 0x001fe40007ffe0ff */
[----:B------:R-:W-:Y:S02]  /*a1c0*/  LEA R165, R165, UR22, 0x2 ;  /* 0x00000016a5a57c11 */ /* 0x000fe4000f8e10ff */
[C---:B------:R-:W-:Y:S02]  /*a1d0*/  ISETP.GE.AND P2, PT, R128.reuse, 0x181, PT ;  /* 0x000001818000780c */ /* 0x040fe40003f46270 */
[C---:B------:R-:W-:Y:S02]  /*a1e0*/  ISETP.GE.AND P3, PT, R128.reuse, 0x201, PT ;  /* 0x000002018000780c */ /* 0x040fe40003f66270 */
[C---:B------:R-:W-:Y:S02]  /*a1f0*/  ISETP.GE.AND P4, PT, R128.reuse, 0x281, PT ;  /* 0x000002818000780c */ /* 0x040fe40003f86270 */
[----:B------:R-:W-:Y:S01]  /*a200*/  ISETP.GE.AND P5, PT, R128, 0x301, PT ;  /* 0x000003018000780c */ /* 0x000fe20003fa6270 */
[----:B------:R-:W-:-:S12]  /*a210*/  @!P6 BRA `(.L_x_1464) ;  /* 0x000000000004e947 */ /* 0x000fd80003800000 */
[----:B-1----:R0:W-:Y:S02]  /*a220*/  REDG.E.ADD.F32.FTZ.RN.STRONG.GPU desc[UR26][R64.64+0x400], R161 ;  /* 0x000400a1400079a6 */ /* 0x0021e4000c12f31a */
.L_x_1464:
[----:B------:R-:W-:Y:S05]  /*a230*/  BSYNC.RECONVERGENT B0 ;  /* 0x0000000000007941 */ /* 0x000fea0003800200 */
.L_x_1463:
[----:B01----:R0:W1:Y:S01]  /*a240*/  LDS R161, [R165+0x2700] ;  /* 0x00270000a5a17984 */ /* 0x0030620000000800 */
[----:B------:R-:W-:Y:S01]  /*a250*/  BSSY.RECONVERGENT B0, `(.L_x_1465) ;  /* 0x0000006000007945 */ /* 0x000fe20003800200 */
[----:B------:R-:W-:Y:S02]  /*a260*/  IADD3 R163, PT, PT, R190, 0x300, RZ ;  /* 0x00000300bea37810 */ /* 0x000fe40007ffe0ff */
[----:B------:R-:W-:Y:S02]  /*a270*/  LEA R156, R156, UR22, 0x2 ;  /* 0x000000169c9c7c11 */ /* 0x000fe4000f8e10ff */
[----:B------:R-:W-:Y:S01]  /*a280*/  LEA.HI R167, R167, R190, RZ, 0x1b ;  /* 0x000000bea7a77211 */ /* 0x000fe200078fd8ff */
[----:B------:R-:W-:Y:S06]  /*a290*/  @!P2 BRA `(.L_x_1466) ;  /* 0x000000000004a947 */ /* 0x000fec0003800000 */
[----:B-1----:R2:W-:Y:S02]  /*a2a0*/  REDG.E.ADD.F32.FTZ.RN.STRONG.GPU desc[UR26][R64.64+0x600], R161 ;  /* 0x000600a1400079a6 */ /* 0x0025e4000c12f31a */
.L_x_1466:
[----:B------:R-:W-:Y:S05]  /*a2b0*/  BSYNC.RECONVERGENT B0 ;  /* 0x0000000000007941 */ /* 0x000fea0003800200 */
.L_x_1465:
[----:B-12---:R1:W2:Y:S01]  /*a2c0*/  LDS R161, [R156+0x2900] ;  /* 0x002900009ca17984 */ /* 0x0062a20000000800 */
[----:B------:R-:W-:Y:S01]  /*a2d0*/  BSSY.RECONVERGENT B0, `(.L_x_1467) ;  /* 0x0000005000007945 */ /* 0x000fe20003800200 */
[----:B------:R-:W-:Y:S02]  /*a2e0*/  LEA.HI R163, R163, R190, RZ, 0x1b ;  /* 0x000000bea3a37211 */ /* 0x000fe400078fd8ff */
[----:B------:R-:W-:Y:S01]  /*a2f0*/  LEA R167, R167, UR22, 0x2 ;  /* 0x00000016a7a77c11 */ /* 0x000fe2000f8e10ff */
[----:B------:R-:W-:Y:S06]  /*a300*/  @!P3 BRA `(.L_x_1468) ;  /* 0x000000000004b947 */ /* 0x000fec0003800000 */
[----:B--2---:R2:W-:Y:S02]  /*a310*/  REDG.E.ADD.F32.FTZ.RN.STRONG.GPU desc[UR26][R64.64+0x800], R161 ;  /* 0x000800a1400079a6 */ /* 0x0045e4000c12f31a */
.L_x_1468:
[----:B------:R-:W-:Y:S05]  /*a320*/  BSYNC.RECONVERGENT B0 ;  /* 0x0000000000007941 */ /* 0x000fea0003800200 */
.L_x_1467:
[----:B--2---:R2:W0:Y:S01]  /*a330*/  LDS R161, [R167+0x2b00] ;  /* 0x002b0000a7a17984 */ /* 0x0044220000000800 */
[----:B------:R-:W-:Y:S01]  /*a340*/  BSSY.RECONVERGENT B0, `(.L_x_1469) ;  /* 0x0000004000007945 */ /* 0x000fe20003800200 */
[----:B-1----:R-:W-:-:S03]  /*a350*/  LEA R156, R163, UR22, 0x2 ;  /* 0x00000016a39c7c11 */ /* 0x002fc6000f8e10ff */
[----:B------:R-:W-:Y:S05]  /*a360*/  @!P4 BRA `(.L_x_1470) ;  /* 0x000000000004c947 */ /* 0x000fea0003800000 */
[----:B0-----:R1:W-:Y:S02]  /*a370*/  REDG.E.ADD.F32.FTZ.RN.STRONG.GPU desc[UR26][R64.64+0xa00], R161 ;  /* 0x000a00a1400079a6 */ /* 0x0013e4000c12f31a */
.L_x_1470:
[----:B------:R-:W-:Y:S05]  /*a380*/  BSYNC.RECONVERGENT B0 ;  /* 0x0000000000007941 */ /* 0x000fea0003800200 */
.L_x_1469:
[----:B01----:R0:W1:Y:S01]  /*a390*/  LDS R161, [R156+0x2d00] ;  /* 0x002d00009ca17984 */ /* 0x0030620000000800 */
[----:B------:R-:W-:Y:S01]  /*a3a0*/  BSSY.RECONVERGENT B0, `(.L_x_1471) ;  /* 0x0000005000007945 */ /* 0x000fe20003800200 */
[C---:B------:R-:W-:Y:S02]  /*a3b0*/  IADD3 R163, PT, PT, R190.reuse, 0x380, RZ ;  /* 0x00000380bea37810 */ /* 0x040fe40007ffe0ff */
[----:B------:R-:W-:Y:S01]  /*a3c0*/  LOP3.LUT R165, R190, 0x400, RZ, 0xfc, !PT ;  /* 0x00000400bea57812 */ /* 0x000fe200078efcff */
[----:B------:R-:W-:Y:S06]  /*a3d0*/  @!P5 BRA `(.L_x_1472) ;  /* 0x000000000004d947 */ /* 0x000fec0003800000 */
[----:B-1----:R1:W-:Y:S02]  /*a3e0*/  REDG.E.ADD.F32.FTZ.RN.STRONG.GPU desc[UR26][R64.64+0xc00], R161 ;  /* 0x000c00a1400079a6 */ /* 0x0023e4000c12f31a */
.L_x_1472:
[----:B------:R-:W-:Y:S05]  /*a3f0*/  BSYNC.RECONVERGENT B0 ;  /* 0x0000000000007941 */ /* 0x000fea0003800200 */
.L_x_1471:
[----:B-1----:R-:W-:Y:S01]  /*a400*/  IADD3 R161, PT, PT, R190, 0x480, RZ ;  /* 0x00000480bea17810 */ /* 0x002fe20007ffe0ff */
[----:B------:R-:W-:Y:S01]  /*a410*/  BSSY.RECONVERGENT B0, `(.L_x_1473) ;  /* 0x000000f000007945 */ /* 0x000fe20003800200 */
[-C--:B------:R-:W-:Y:S02]  /*a420*/  LEA.HI R163, R163, R190.reuse, RZ, 0x1b ;  /* 0x000000bea3a37211 */ /* 0x080fe400078fd8ff */
[-C--:B0-----:R-:W-:Y:S02]  /*a430*/  LEA.HI R156, R161, R190.reuse, RZ, 0x1b ;  /* 0x000000bea19c7211 */ /* 0x081fe400078fd8ff */
        /* <DEDUP_REMOVED lines=12> */
.L_x_1474:
[----:B------:R-:W-:Y:S05]  /*a500*/  BSYNC.RECONVERGENT B0 ;  /* 0x0000000000007941 */ /* 0x000fea0003800200 */
.L_x_1473:
[----:B01----:R0:W1:Y:S01]  /*a510*/  LDS R161, [R165+0x3100] ;  /* 0x00310000a5a17984 */ /* 0x0030620000000800 */
[----:B------:R-:W-:Y:S01]  /*a520*/  BSSY.RECONVERGENT B0, `(.L_x_1475) ;  /* 0x0000006000007945 */ /* 0x000fe20003800200 */
[----:B------:R-:W-:Y:S02]  /*a530*/  IADD3 R163, PT, PT, R190, 0x580, RZ ;  /* 0x00000580bea37810 */ /* 0x000fe40007ffe0ff */
[----:B------:R-:W-:Y:S02]  /*a540*/  LEA.HI R167, R167, R190, RZ, 0x1b ;  /* 0x000000bea7a77211 */ /* 0x000fe400078fd8ff */
[----:B------:R-:W-:Y:S01]  /*a550*/  LEA R156, R156, UR22, 0x2 ;  /* 0x000000169c9c7c11 */ /* 0x000fe2000f8e10ff */
[----:B------:R-:W-:Y:S06]  /*a560*/  @!P2 BRA `(.L_x_1476) ;  /* 0x000000000004a947 */ /* 0x000fec0003800000 */
[----:B-1----:R2:W-:Y:S02]  /*a570*/  REDG.E.ADD.F32.FTZ.RN.STRONG.GPU desc[UR26][R64.64+0x1000], R161 ;  /* 0x001000a1400079a6 */ /* 0x0025e4000c12f31a */
.L_x_1476:
[----:B------:R-:W-:Y:S05]  /*a580*/  BSYNC.RECONVERGENT B0 ;  /* 0x0000000000007941 */ /* 0x000fea0003800200 */
.L_x_1475:
[----:B-12---:R1:W2:Y:S01]  /*a590*/  LDS R161, [R156+0x3300] ;  /* 0x003300009ca17984 */ /* 0x0062a20000000800 */
[----:B------:R-:W-:Y:S01]  /*a5a0*/  BSSY.RECONVERGENT B0, `(.L_x_1477) ;  /* 0x0000005000007945 */ /* 0x000fe20003800200 */
[----:B------:R-:W-:Y:S02]  /*a5b0*/  LEA.HI R163, R163, R190, RZ, 0x1b ;  /* 0x000000bea3a37211 */ /* 0x000fe400078fd8ff */
[----:B------:R-:W-:Y:S01]  /*a5c0*/  LEA R167, R167, UR22, 0x2 ;  /* 0x00000016a7a77c11 */ /* 0x000fe2000f8e10ff */
[----:B------:R-:W-:Y:S06]  /*a5d0*/  @!P3 BRA `(.L_x_1478) ;  /* 0x000000000004b947 */ /* 0x000fec0003800000 */
[----:B--2---:R2:W-:Y:S02]  /*a5e0*/  REDG.E.ADD.F32.FTZ.RN.STRONG.GPU desc[UR26][R64.64+0x1200], R161 ;  /* 0x001200a1400079a6 */ /* 0x0045e4000c12f31a */
.L_x_1478:
[----:B------:R-:W-:Y:S05]  /*a5f0*/  BSYNC.RECONVERGENT B0 ;  /* 0x0000000000007941 */ /* 0x000fea0003800200 */
.L_x_1477:
[----:B--2---:R2:W0:Y:S01]  /*a600*/  LDS R161, [R167+0x3500] ;  /* 0x00350000a7a17984 */ /* 0x0044220000000800 */
[----:B------:R-:W-:Y:S01]  /*a610*/  BSSY.RECONVERGENT B0, `(.L_x_1479) ;  /* 0x0000004000007945 */ /* 0x000fe20003800200 */
[----:B-1----:R-:W-:-:S03]  /*a620*/  LEA R156, R163, UR22, 0x2 ;  /* 0x00000016a39c7c11 */ /* 0x002fc6000f8e10ff */
[----:B------:R-:W-:Y:S05]  /*a630*/  @!P4 BRA `(.L_x_1480) ;  /* 0x000000000004c947 */ /* 0x000fea0003800000 */
[----:B0-----:R1:W-:Y:S02]  /*a640*/  REDG.E.ADD.F32.FTZ.RN.STRONG.GPU desc[UR26][R64.64+0x1400], R161 ;  /* 0x001400a1400079a6 */ /* 0x0013e4000c12f31a */
.L_x_1480:
[----:B------:R-:W-:Y:S05]  /*a650*/  BSYNC.RECONVERGENT B0 ;  /* 0x0000000000007941 */ /* 0x000fea0003800200 */
.L_x_1479:
[----:B01----:R0:W1:Y:S01]  /*a660*/  LDS R161, [R156+0x3700] ;  /* 0x003700009ca17984 */ /* 0x0030620000000800 */
[----:B------:R-:W-:Y:S01]  /*a670*/  BSSY.RECONVERGENT B0, `(.L_x_1481) ;  /* 0x0000005000007945 */ /* 0x000fe20003800200 */
[C---:B------:R-:W-:Y:S02]  /*a680*/  IADD3 R163, PT, PT, R190.reuse, 0x600, RZ ;  /* 0x00000600bea37810 */ /* 0x040fe40007ffe0ff */
[----:B------:R-:W-:Y:S01]  /*a690*/  IADD3 R165, PT, PT, R190, 0x680, RZ ;  /* 0x00000680bea57810 */ /* 0x000fe20007ffe0ff */
[----:B------:R-:W-:Y:S06]  /*a6a0*/  @!P5 BRA `(.L_x_1482) ;  /* 0x000000000004d947 */ /* 0x000fec0003800000 */
[----:B-1----:R1:W-:Y:S02]  /*a6b0*/  REDG.E.ADD.F32.FTZ.RN.STRONG.GPU desc[UR26][R64.64+0x1600], R161 ;  /* 0x001600a1400079a6 */ /* 0x0023e4000c12f31a */
.L_x_1482:
[----:B------:R-:W-:Y:S05]  /*a6c0*/  BSYNC.RECONVERGENT B0 ;  /* 0x0000000000007941 */ /* 0x000fea0003800200 */
.L_x_1481:
        /* <DEDUP_REMOVED lines=16> */
.L_x_1484:
[----:B------:R-:W-:Y:S05]  /*a7d0*/  BSYNC.RECONVERGENT B0 ;  /* 0x0000000000007941 */ /* 0x000fea0003800200 */
.L_x_1483:
[----:B01----:R0:W1:Y:S01]  /*a7e0*/  LDS R161, [R165+0x3b00] ;  /* 0x003b0000a5a17984 */ /* 0x0030620000000800 */
[----:B------:R-:W-:Y:S01]  /*a7f0*/  BSSY.RECONVERGENT B0, `(.L_x_1485) ;  /* 0x0000006000007945 */ /* 0x000fe20003800200 */
[----:B------:R-:W-:Y:S02]  /*a800*/  LOP3.LUT R163, R190, 0x800, RZ, 0xfc, !PT ;  /* 0x00000800bea37812 */ /* 0x000fe400078efcff */
[----:B------:R-:W-:Y:S02]  /*a810*/  LEA.HI R167, R167, R190, RZ, 0x1b ;  /* 0x000000bea7a77211 */ /* 0x000fe400078fd8ff */
[----:B------:R-:W-:Y:S01]  /*a820*/  LEA R156, R156, UR22, 0x2 ;  /* 0x000000169c9c7c11 */ /* 0x000fe2000f8e10ff */
[----:B------:R-:W-:Y:S06]  /*a830*/  @!P2 BRA `(.L_x_1486) ;  /* 0x000000000004a947 */ /* 0x000fec0003800000 */
[----:B-1----:R2:W-:Y:S02]  /*a840*/  REDG.E.ADD.F32.FTZ.RN.STRONG.GPU desc[UR26][R64.64+0x1a00], R161 ;  /* 0x001a00a1400079a6 */ /* 0x0025e4000c12f31a */
.L_x_1486:
[----:B------:R-:W-:Y:S05]  /*a850*/  BSYNC.RECONVERGENT B0 ;  /* 0x0000000000007941 */ /* 0x000fea0003800200 */
.L_x_1485:
[----:B-12---:R1:W2:Y:S01]  /*a860*/  LDS R161, [R156+0x3d00] ;  /* 0x003d00009ca17984 */ /* 0x0062a20000000800 */
[----:B------:R-:W-:Y:S01]  /*a870*/  BSSY.RECONVERGENT B0, `(.L_x_1487) ;  /* 0x0000005000007945 */ /* 0x000fe20003800200 */
[----:B------:R-:W-:Y:S02]  /*a880*/  LEA.HI R163, R163, R190, RZ, 0x1b ;  /* 0x000000bea3a37211 */ /* 0x000fe400078fd8ff */
[----:B------:R-:W-:Y:S01]  /*a890*/  LEA R167, R167, UR22, 0x2 ;  /* 0x00000016a7a77c11 */ /* 0x000fe2000f8e10ff */
[----:B------:R-:W-:Y:S06]  /*a8a0*/  @!P3 BRA `(.L_x_1488) ;  /* 0x000000000004b947 */ /* 0x000fec0003800000 */
[----:B--2---:R2:W-:Y:S02]  /*a8b0*/  REDG.E.ADD.F32.FTZ.RN.STRONG.GPU desc[UR26][R64.64+0x1c00], R161 ;  /* 0x001c00a1400079a6 */ /* 0x0045e4000c12f31a */
.L_x_1488:
[----:B------:R-:W-:Y:S05]  /*a8c0*/  BSYNC.RECONVERGENT B0 ;  /* 0x0000000000007941 */ /* 0x000fea0003800200 */
.L_x_1487:
[----:B--2---:R2:W0:Y:S01]  /*a8d0*/  LDS R161, [R167+0x3f00] ;  /* 0x003f0000a7a17984 */ /* 0x0044220000000800 */
[----:B------:R-:W-:Y:S01]  /*a8e0*/  BSSY.RECONVERGENT B0, `(.L_x_1489) ;  /* 0x0000004000007945 */ /* 0x000fe20003800200 */
[----:B-1----:R-:W-:-:S03]  /*a8f0*/  LEA R156, R163, UR22, 0x2 ;  /* 0x00000016a39c7c11 */ /* 0x002fc6000f8e10ff */
[----:B------:R-:W-:Y:S05]  /*a900*/  @!P4 BRA `(.L_x_1490) ;  /* 0x000000000004c947 */ /* 0x000fea0003800000 */
[----:B0-----:R1:W-:Y:S02]  /*a910*/  REDG.E.ADD.F32.FTZ.RN.STRONG.GPU desc[UR26][R64.64+0x1e00], R161 ;  /* 0x001e00a1400079a6 */ /* 0x0013e4000c12f31a */
.L_x_1490:
[----:B------:R-:W-:Y:S05]  /*a920*/  BSYNC.RECONVERGENT B0 ;  /* 0x0000000000007941 */ /* 0x000fea0003800200 */
.L_x_1489:
[----:B01----:R0:W1:Y:S01]  /*a930*/  LDS R161, [R156+0x4100] ;  /* 0x004100009ca17984 */ /* 0x0030620000000800 */
[----:B------:R-:W-:Y:S01]  /*a940*/  BSSY.RECONVERGENT B0, `(.L_x_1491) ;  /* 0x0000005000007945 */ /* 0x000fe20003800200 */
[C---:B------:R-:W-:Y:S02]  /*a950*/  IADD3 R163, PT, PT, R190.reuse, 0x880, RZ ;  /* 0x00000880bea37810 */ /* 0x040fe40007ffe0ff */
[----:B------:R-:W-:Y:S01]  /*a960*/  IADD3 R165, PT, PT, R190, 0x900, RZ ;  /* 0x00000900bea57810 */ /* 0x000fe20007ffe0ff */
[----:B------:R-:W-:Y:S06]  /*a970*/  @!P5 BRA `(.L_x_1492) ;  /* 0x000000000004d947 */ /* 0x000fec0003800000 */
[----:B-1----:R1:W-:Y:S02]  /*a980*/  REDG.E.ADD.F32.FTZ.RN.STRONG.GPU desc[UR26][R64.64+0x2000], R161 ;  /* 0x002000a1400079a6 */ /* 0x0023e4000c12f31a */
.L_x_1492:
[----:B------:R-:W-:Y:S05]  /*a990*/  BSYNC.RECONVERGENT B0 ;  /* 0x0000000000007941 */ /* 0x000fea0003800200 */
.L_x_1491:
        /* <DEDUP_REMOVED lines=16> */
.L_x_1494:
[----:B------:R-:W-:Y:S05]  /*aaa0*/  BSYNC.RECONVERGENT B0 ;  /* 0x0000000000007941 */ /* 0x000fea0003800200 */
.L_x_1493:
[----:B01----:R0:W1:Y:S01]  /*aab0*/  LDS R161, [R165+0x4500] ;  /* 0x00450000a5a17984 */ /* 0x0030620000000800 */
[----:B------:R-:W-:Y:S01]  /*aac0*/  BSSY.RECONVERGENT B0, `(.L_x_1495) ;  /* 0x0000006000007945 */ /* 0x000fe20003800200 */
[----:B------:R-:W-:Y:S02]  /*aad0*/  IADD3 R163, PT, PT, R190, 0xa80, RZ ;  /* 0x00000a80bea37810 */ /* 0x000fe40007ffe0ff */
[----:B------:R-:W-:Y:S02]  /*aae0*/  LEA.HI R167, R167, R190, RZ, 0x1b ;  /* 0x000000bea7a77211 */ /* 0x000fe400078fd8ff */
[----:B------:R-:W-:Y:S01]  /*aaf0*/  LEA R156, R156, UR22, 0x2 ;  /* 0x000000169c9c7c11 */ /* 0x000fe2000f8e10ff */
[----:B------:R-:W-:Y:S06]  /*ab00*/  @!P2 BRA `(.L_x_1496) ;  /* 0x000000000004a947 */ /* 0x000fec0003800000 */
[----:B-1----:R2:W-:Y:S02]  /*ab10*/  REDG.E.ADD.F32.FTZ.RN.STRONG.GPU desc[UR26][R64.64+0x2400], R161 ;  /* 0x002400a1400079a6 */ /* 0x0025e4000c12f31a */
.L_x_1496:
[----:B------:R-:W-:Y:S05]  /*ab20*/  BSYNC.RECONVERGENT B0 ;  /* 0x0000000000007941 */ /* 0x000fea0003800200 */
.L_x_1495:
[----:B-12---:R1:W2:Y:S01]  /*ab30*/  LDS R161, [R156+0x4700] ;  /* 0x004700009ca17984 */ /* 0x0062a20000000800 */
[----:B------:R-:W-:Y:S01]  /*ab40*/  BSSY.RECONVERGENT B0, `(.L_x_1497) ;  /* 0x0000005000007945 */ /* 0x000fe20003800200 */
[----:B------:R-:W-:Y:S02]  /*ab50*/  LEA.HI R163, R163, R190, RZ, 0x1b ;  /* 0x000000bea3a37211 */ /* 0x000fe400078fd8ff */
[----:B------:R-:W-:Y:S01]  /*ab60*/  LEA R167, R167, UR22, 0x2 ;  /* 0x00000016a7a77c11 */ /* 0x000fe2000f8e10ff */
[----:B------:R-:W-:Y:S06]  /*ab70*/  @!P3 BRA `(.L_x_1498) ;  /* 0x000000000004b947 */ /* 0x000fec0003800000 */
[----:B--2---:R2:W-:Y:S02]  /*ab80*/  REDG.E.ADD.F32.FTZ.RN.STRONG.GPU desc[UR26][R64.64+0x2600], R161 ;  /* 0x002600a1400079a6 */ /* 0x0045e4000c12f31a */
.L_x_1498:
[----:B------:R-:W-:Y:S05]  /*ab90*/  BSYNC.RECONVERGENT B0 ;  /* 0x0000000000007941 */ /* 0x000fea0003800200 */
.L_x_1497:
[----:B--2---:R2:W0:Y:S01]  /*aba0*/  LDS R161, [R167+0x4900] ;  /* 0x00490000a7a17984 */ /* 0x0044220000000800 */
[----:B------:R-:W-:Y:S01]  /*abb0*/  BSSY.RECONVERGENT B0, `(.L_x_1499) ;  /* 0x0000004000007945 */ /* 0x000fe20003800200 */
[----:B-1----:R-:W-:-:S03]  /*abc0*/  LEA R156, R163, UR22, 0x2 ;  /* 0x00000016a39c7c11 */ /* 0x002fc6000f8e10ff */
[----:B------:R-:W-:Y:S05]  /*abd0*/  @!P4 BRA `(.L_x_1500) ;  /* 0x000000000004c947 */ /* 0x000fea0003800000 */
[----:B0-----:R1:W-:Y:S02]  /*abe0*/  REDG.E.ADD.F32.FTZ.RN.STRONG.GPU desc[UR26][R64.64+0x2800], R161 ;  /* 0x002800a1400079a6 */ /* 0x0013e4000c12f31a */
.L_x_1500:
[----:B------:R-:W-:Y:S05]  /*abf0*/  BSYNC.RECONVERGENT B0 ;  /* 0x0000000000007941 */ /* 0x000fea0003800200 */
.L_x_1499:
[----:B01----:R0:W1:Y:S01]  /*ac00*/  LDS R161, [R156+0x4b00] ;  /* 0x004b00009ca17984 */ /* 0x0030620000000800 */
[----:B------:R-:W-:Y:S01]  /*ac10*/  BSSY.RECONVERGENT B0, `(.L_x_1501) ;  /* 0x0000005000007945 */ /* 0x000fe20003800200 */
[C---:B------:R-:W-:Y:S02]  /*ac20*/  IADD3 R163, PT, PT, R190.reuse, 0xb00, RZ ;  /* 0x00000b00bea37810 */ /* 0x040fe40007ffe0ff */
[----:B------:R-:W-:Y:S01]  /*ac30*/  IADD3 R165, PT, PT, R190, 0xb80, RZ ;  /* 0x00000b80bea57810 */ /* 0x000fe20007ffe0ff */
[----:B------:R-:W-:Y:S06]  /*ac40*/  @!P5 BRA `(.L_x_1502) ;  /* 0x000000000004d947 */ /* 0x000fec0003800000 */
[----:B-1----:R1:W-:Y:S02]  /*ac50*/  REDG.E.ADD.F32.FTZ.RN.STRONG.GPU desc[UR26][R64.64+0x2a00], R161 ;  /* 0x002a00a1400079a6 */ /* 0x0023e4000c12f31a */
.L_x_1502:
[----:B------:R-:W-:Y:S05]  /*ac60*/  BSYNC.RECONVERGENT B0 ;  /* 0x0000000000007941 */ /* 0x000fea0003800200 */
.L_x_1501:
[----:B-1----:R-:W-:Y:S01]  /*ac70*/  LOP3.LUT R161, R190, 0xc00, RZ, 0xfc, !PT ;  /* 0x00000c00bea17812 */ /* 0x002fe200078efcff */
        /* <DEDUP_REMOVED lines=15> */
.L_x_1504:
[----:B------:R-:W-:Y:S05]  /*ad70*/  BSYNC.RECONVERGENT B0 ;  /* 0x0000000000007941 */ /* 0x000fea0003800200 */
.L_x_1503:
[----:B01----:R0:W1:Y:S01]  /*ad80*/  LDS R161, [R165+0x4f00] ;  /* 0x004f0000a5a17984 */ /* 0x0030620000000800 */
[----:B------:R-:W-:Y:S01]  /*ad90*/  BSSY.RECONVERGENT B0, `(.L_x_1505) ;  /* 0x0000006000007945 */ /* 0x000fe20003800200 */
[----:B------:R-:W-:Y:S02]  /*ada0*/  IADD3 R163, PT, PT, R190, 0xd00, RZ ;  /* 0x00000d00bea37810 */ /* 0x000fe40007ffe0ff */
[----:B------:R-:W-:Y:S02]  /*adb0*/  LEA.HI R167, R167, R190, RZ, 0x1b ;  /* 0x000000bea7a77211 */ /* 0x000fe400078fd8ff */
[----:B------:R-:W-:Y:S01]  /*adc0*/  LEA R156, R156, UR22, 0x2 ;  /* 0x000000169c9c7c11 */ /* 0x000fe2000f8e10ff */
[----:B------:R-:W-:Y:S06]  /*add0*/  @!P2 BRA `(.L_x_1506) ;  /* 0x000000000004a947 */ /* 0x000fec0003800000 */
[----:B-1----:R2:W-:Y:S02]  /*ade0*/  REDG.E.ADD.F32.FTZ.RN.STRONG.GPU desc[UR26][R64.64+0x2e00], R161 ;  /* 0x002e00a1400079a6 */ /* 0x0025e4000c12f31a */
.L_x_1506:
[----:B------:R-:W-:Y:S05]  /*adf0*/  BSYNC.RECONVERGENT B0 ;  /* 0x0000000000007941 */ /* 0x000fea0003800200 */
.L_x_1505:
[----:B-12---:R1:W2:Y:S01]  /*ae00*/  LDS R161, [R156+0x5100] ;  /* 0x005100009ca17984 */ /* 0x0062a20000000800 */
[----:B------:R-:W-:Y:S01]  /*ae10*/  BSSY.RECONVERGENT B0, `(.L_x_1507) ;  /* 0x0000005000007945 */ /* 0x000fe20003800200 */
[----:B------:R-:W-:Y:S02]  /*ae20*/  LEA.HI R163, R163, R190, RZ, 0x1b ;  /* 0x000000bea3a37211 */ /* 0x000fe400078fd8ff */
[----:B------:R-:W-:Y:S01]  /*ae30*/  LEA R167, R167, UR22, 0x2 ;  /* 0x00000016a7a77c11 */ /* 0x000fe2000f8e10ff */
[----:B------:R-:W-:Y:S06]  /*ae40*/  @!P3 BRA `(.L_x_1508) ;  /* 0x000000000004b947 */ /* 0x000fec0003800000 */
[----:B--2---:R2:W-:Y:S02]  /*ae50*/  REDG.E.ADD.F32.FTZ.RN.STRONG.GPU desc[UR26][R64.64+0x3000], R161 ;  /* 0x003000a1400079a6 */ /* 0x0045e4000c12f31a */
.L_x_1508:
[----:B------:R-:W-:Y:S05]  /*ae60*/  BSYNC.RECONVERGENT B0 ;  /* 0x0000000000007941 */ /* 0x000fea0003800200 */
.L_x_1507:
[----:B--2---:R2:W0:Y:S01]  /*ae70*/  LDS R161, [R167+0x5300] ;  /* 0x00530000a7a17984 */ /* 0x0044220000000800 */
[----:B------:R-:W-:Y:S01]  /*ae80*/  BSSY.RECONVERGENT B0, `(.L_x_1509) ;  /* 0x0000004000007945 */ /* 0x000fe20003800200 */
[----:B-1----:R-:W-:-:S03]  /*ae90*/  LEA R156, R163, UR22, 0x2 ;  /* 0x00000016a39c7c11 */ /* 0x002fc6000f8e10ff */
[----:B------:R-:W-:Y:S05]  /*aea0*/  @!P4 BRA `(.L_x_1510) ;  /* 0x000000000004c947 */ /* 0x000fea0003800000 */
[----:B0-----:R1:W-:Y:S02]  /*aeb0*/  REDG.E.ADD.F32.FTZ.RN.STRONG.GPU desc[UR26][R64.64+0x3200], R161 ;  /* 0x003200a1400079a6 */ /* 0x0013e4000c12f31a */
.L_x_1510:
[----:B------:R-:W-:Y:S05]  /*aec0*/  BSYNC.RECONVERGENT B0 ;  /* 0x0000000000007941 */ /* 0x000fea0003800200 */
.L_x_1509:
[----:B01----:R0:W1:Y:S01]  /*aed0*/  LDS R161, [R156+0x5500] ;  /* 0x005500009ca17984 */ /* 0x0030620000000800 */
[----:B------:R-:W-:Y:S01]  /*aee0*/  BSSY.RECONVERGENT B0, `(.L_x_1511) ;  /* 0x0000005000007945 */ /* 0x000fe20003800200 */
[C---:B------:R-:W-:Y:S02]  /*aef0*/  IADD3 R163, PT, PT, R190.reuse, 0xd80, RZ ;  /* 0x00000d80bea37810 */ /* 0x040fe40007ffe0ff */
[----:B------:R-:W-:Y:S01]  /*af00*/  IADD3 R165, PT, PT, R190, 0xe00, RZ ;  /* 0x00000e00bea57810 */ /* 0x000fe20007ffe0ff */
[----:B------:R-:W-:Y:S06]  /*af10*/  @!P5 BRA `(.L_x_1512) ;  /* 0x000000000004d947 */ /* 0x000fec0003800000 */
[----:B-1----:R1:W-:Y:S02]  /*af20*/  REDG.E.ADD.F32.FTZ.RN.STRONG.GPU desc[UR26][R64.64+0x3400], R161 ;  /* 0x003400a1400079a6 */ /* 0x0023e4000c12f31a */
.L_x_1512:
[----:B------:R-:W-:Y:S05]  /*af30*/  BSYNC.RECONVERGENT B0 ;  /* 0x0000000000007941 */ /* 0x000fea0003800200 */
.L_x_1511:
        /* <DEDUP_REMOVED lines=16> */
.L_x_1514:
[----:B------:R-:W-:Y:S05]  /*b040*/  BSYNC.RECONVERGENT B0 ;  /* 0x0000000000007941 */ /* 0x000fea0003800200 */
.L_x_1513:
[----:B01----:R0:W1:Y:S01]  /*b050*/  LDS R161, [R165+0x5900] ;  /* 0x00590000a5a17984 */ /* 0x0030620000000800 */
[----:B------:R-:W-:Y:S01]  /*b060*/  BSSY.RECONVERGENT B0, `(.L_x_1515) ;  /* 0x0000006000007945 */ /* 0x000fe20003800200 */
[----:B------:R-:W-:Y:S02]  /*b070*/  IADD3 R163, PT, PT, R190, 0xf80, RZ ;  /* 0x00000f80bea37810 */ /* 0x000fe40007ffe0ff */
[----:B------:R-:W-:Y:S02]  /*b080*/  LEA.HI R167, R167, R190, RZ, 0x1b ;  /* 0x000000bea7a77211 */ /* 0x000fe400078fd8ff */
[----:B------:R-:W-:Y:S01]  /*b090*/  LEA R156, R156, UR22, 0x2 ;  /* 0x000000169c9c7c11 */ /* 0x000fe2000f8e10ff */
[----:B------:R-:W-:Y:S06]  /*b0a0*/  @!P2 BRA `(.L_x_1516) ;  /* 0x000000000004a947 */ /* 0x000fec0003800000 */
[----:B-1----:R2:W-:Y:S02]  /*b0b0*/  REDG.E.ADD.F32.FTZ.RN.STRONG.GPU desc[UR26][R64.64+0x3800], R161 ;  /* 0x003800a1400079a6 */ /* 0x0025e4000c12f31a */
.L_x_1516:
[----:B------:R-:W-:Y:S05]  /*b0c0*/  BSYNC.RECONVERGENT B0 ;  /* 0x0000000000007941 */ /* 0x000fea0003800200 */
.L_x_1515:
[----:B-12---:R1:W2:Y:S01]  /*b0d0*/  LDS R161, [R156+0x5b00] ;  /* 0x005b00009ca17984 */ /* 0x0062a20000000800 */
[----:B------:R-:W-:Y:S01]  /*b0e0*/  BSSY.RECONVERGENT B0, `(.L_x_1517) ;  /* 0x0000005000007945 */ /* 0x000fe20003800200 */
[----:B------:R-:W-:Y:S02]  /*b0f0*/  LEA.HI R163, R163, R190, RZ, 0x1b ;  /* 0x000000bea3a37211 */ /* 0x000fe400078fd8ff */
[----:B------:R-:W-:Y:S01]  /*b100*/  LEA R167, R167, UR22, 0x2 ;  /* 0x00000016a7a77c11 */ /* 0x000fe2000f8e10ff */
[----:B------:R-:W-:Y:S06]  /*b110*/  @!P3 BRA `(.L_x_1518) ;  /* 0x000000000004b947 */ /* 0x000fec0003800000 */
[----:B--2---:R2:W-:Y:S02]  /*b120*/  REDG.E.ADD.F32.FTZ.RN.STRONG.GPU desc[UR26][R64.64+0x3a00], R161 ;  /* 0x003a00a1400079a6 */ /* 0x0045e4000c12f31a */
.L_x_1518:
[----:B------:R-:W-:Y:S05]  /*b130*/  BSYNC.RECONVERGENT B0 ;  /* 0x0000000000007941 */ /* 0x000fea0003800200 */
.L_x_1517:
[----:B--2---:R2:W0:Y:S01]  /*b140*/  LDS R161, [R167+0x5d00] ;  /* 0x005d0000a7a17984 */ /* 0x0044220000000800 */
[----:B------:R-:W-:Y:S01]  /*b150*/  BSSY.RECONVERGENT B0, `(.L_x_1519) ;  /* 0x0000004000007945 */ /* 0x000fe20003800200 */
[----:B------:R-:W-:-:S03]  /*b160*/  LEA R163, R163, UR22, 0x2 ;  /* 0x00000016a3a37c11 */ /* 0x000fc6000f8e10ff */
[----:B------:R-:W-:Y:S05]  /*b170*/  @!P4 BRA `(.L_x_1520) ;  /* 0x000000000004c947 */ /* 0x000fea0003800000 */
[----:B0-----:R0:W-:Y:S02]  /*b180*/  REDG.E.ADD.F32.FTZ.RN.STRONG.GPU desc[UR26][R64.64+0x3c00], R161 ;  /* 0x003c00a1400079a6 */ /* 0x0011e4000c12f31a */
.L_x_1520:
[----:B------:R-:W-:Y:S05]  /*b190*/  BSYNC.RECONVERGENT B0 ;  /* 0x0000000000007941 */ /* 0x000fea0003800200 */
.L_x_1519:
[----:B0-----:R0:W0:Y:S01]  /*b1a0*/  LDS R161, [R163+0x5f00] ;  /* 0x005f0000a3a17984 */ /* 0x0010220000000800 */
[----:B------:R-:W-:Y:S01]  /*b1b0*/  BSSY.RECONVERGENT B0, `(.L_x_1521) ;  /* 0x0000004000007945 */ /* 0x000fe20003800200 */
[----:B------:R-:W-:-:S03]  /*b1c0*/  FADD.FTZ R61, R154, R61 ;  /* 0x0000003d9a3d7221 */ /* 0x000fc60000010000 */
[----:B------:R-:W-:Y:S05]  /*b1d0*/  @!P5 BRA `(.L_x_1522) ;  /* 0x000000000004d947 */ /* 0x000fea0003800000 */
[----:B0-----:R0:W-:Y:S02]  /*b1e0*/  REDG.E.ADD.F32.FTZ.RN.STRONG.GPU desc[UR26][R64.64+0x3e00], R161 ;  /* 0x003e00a1400079a6 */ /* 0x0011e4000c12f31a */
.L_x_1522:
[----:B------:R-:W-:Y:S05]  /*b1f0*/  BSYNC.RECONVERGENT B0 ;  /* 0x0000000000007941 */ /* 0x000fea0003800200 */
.L_x_1521:
[----:B0-----:R-:W0:Y:S01]  /*b200*/  SHFL.DOWN PT, R65, R60, 0x1, 0x1f ;  /* 0x08201f003c417f89 */ /* 0x001e2200000e0000 */
[----:B------:R-:W-:Y:S01]  /*b210*/  ISETP.GT.AND P2, PT, R240, 0x1e, PT ;  /* 0x0000001ef000780c */ /* 0x000fe20003f44270 */
[----:B------:R-:W-:Y:S01]  /*b220*/  FFMA.FTZ R77, R77, R110, R122 ;  /* 0x0000006e4d4d7223 */ /* 0x000fe2000001007a */
[----:B------:R-:W-:Y:S01]  /*b230*/  FFMA.FTZ R216, R216, R109, R127 ;  /* 0x0000006dd8d87223 */ /* 0x000fe2000001007f */
[----:B------:R-:W5:Y:S01]  /*b240*/  SHFL.DOWN PT, R64, R61, 0x1, 0x1f ;  /* 0x08201f003d407f89 */ /* 0x000f6200000e0000 */
[-C--:B------:R-:W-:Y:S01]  /*b250*/  FFMA.FTZ R223, R6, R108.reuse, R223 ;  /* 0x0000006c06df7223 */ /* 0x080fe200000100df */
[----:B------:R-:W-:Y:S01]  /*b260*/  FFMA.FTZ R77, R34, R179, R77 ;  /* 0x000000b3224d7223 */ /* 0x000fe2000001004d */
[----:B------:R-:W-:Y:S01]  /*b270*/  FFMA.FTZ R216, R37, R108, R216 ;  /* 0x0000006c25d87223 */ /* 0x000fe200000100d8 */
[----:B------:R-:W1:Y:S01]  /*b280*/  SHFL.DOWN PT, R161, R62, 0x1, 0x1f ;  /* 0x08201f003ea17f89 */ /* 0x000e6200000e0000 */
[----:B------:R-:W-:Y:S01]  /*b290*/  FMUL.FTZ R159, R74, R159 ;  /* 0x0000009f4a9f7220 */ /* 0x000fe20000410000 */
[----:B------:R-:W-:Y:S01]  /*b2a0*/  FADD.FTZ R80, R77, R80 ;  /* 0x000000504d507221 */ /* 0x000fe20000010000 */
[----:B------:R-:W-:Y:S01]  /*b2b0*/  FMUL.FTZ R148, R73, R148 ;  /* 0x0000009449947220 */ /* 0x000fe20000410000 */
[----:B------:R-:W2:Y:S01]  /*b2c0*/  SHFL.DOWN PT, R128, R63, 0x1, 0x1f ;  /* 0x08201f003f807f89 */ /* 0x000ea200000e0000 */
[----:B------:R-:W-:Y:S01]  /*b2d0*/  FMUL.FTZ R144, R71, R144 ;  /* 0x0000009047907220 */ /* 0x000fe20000410000 */
[----:B------:R-:W-:Y:S01]  /*b2e0*/  FMUL.FTZ R151, R70, R151 ;  /* 0x0000009746977220 */ /* 0x000fe20000410000 */
[----:B------:R-:W-:Y:S01]  /*b2f0*/  ISETP.GT.AND P3, PT, R240, 0xf, PT ;  /* 0x0000000ff000780c */ /* 0x000fe20003f64270 */
        /* <DEDUP_REMOVED lines=8> */
[----:B0-----:R-:W-:Y:S01]  /*b380*/  @!P2 FADD.FTZ R60, R60, R65 ;  /* 0x000000413c3ca221 */ /* 0x001fe20000010000 */
[----:B------:R-:W-:Y:S01]  /*b390*/  FMUL.FTZ R140, R69, R140 ;  /* 0x0000008c458c7220 */ /* 0x000fe20000410000 */
[----:B------:R-:W-:Y:S01]  /*b3a0*/  FMUL.FTZ R123, R68, R123 ;  /* 0x0000007b447b7220 */ /* 0x000fe20000410000 */
[----:B------:R-:W-:Y:S01]  /*b3b0*/  FFMA.FTZ R84, R85, R130, R84 ;  /* 0x0000008255547223 */ /* 0x000fe20000010054 */
[----:B-----5:R-:W-:Y:S01]  /*b3c0*/  @!P2 FADD.FTZ R61, R61, R64 ;  /* 0x000000403d3da221 */ /* 0x020fe20000010000 */
[----:B------:R-:W0:Y:S01]  /*b3d0*/  SHFL.DOWN PT, R65, R60, 0x2, 0x1f ;  /* 0x08401f003c417f89 */ /* 0x000e2200000e0000 */
[----:B------:R-:W-:Y:S01]  /*b3e0*/  FFMA.FTZ R87, R87, R131, R86 ;  /* 0x0000008357577223 */ /* 0x000fe20000010056 */
[----:B------:R-:W-:Y:S01]  /*b3f0*/  FFMA.FTZ R88, R89, R132, R88 ;  /* 0x0000008459587223 */ /* 0x000fe20000010058 */
[----:B-1----:R-:W-:Y:S01]  /*b400*/  @!P2 FADD.FTZ R62, R62, R161 ;  /* 0x000000a13e3ea221 */ /* 0x002fe20000010000 */
[----:B------:R-:W1:Y:S01]  /*b410*/  SHFL.DOWN PT, R64, R61, 0x2, 0x1f ;  /* 0x08401f003d407f89 */ /* 0x000e6200000e0000 */
[----:B------:R-:W-:Y:S01]  /*b420*/  FFMA.FTZ R91, R91, R133, R90 ;  /* 0x000000855b5b7223 */ /* 0x000fe2000001005a */
[----:B------:R-:W-:Y:S01]  /*b430*/  FFMA.FTZ R92, R93, R134, R92 ;  /* 0x000000865d5c7223 */ /* 0x000fe2000001005c */
[----:B--2---:R-:W-:Y:S01]  /*b440*/  @!P2 FADD.FTZ R63, R63, R128 ;  /* 0x000000803f3fa221 */ /* 0x004fe20000010000 */
[----:B------:R-:W2:Y:S01]  /*b450*/  SHFL.DOWN PT, R77, R62, 0x2, 0x1f ;  /* 0x08401f003e4d7f89 */ /* 0x000ea200000e0000 */
        /* <DEDUP_REMOVED lines=15> */
[----:B0-----:R-:W-:Y:S01]  /*b550*/  @!P2 FADD.FTZ R60, R60, R65 ;  /* 0x000000413c3ca221 */ /* 0x001fe20000010000 */
[----:B------:R-:W-:Y:S01]  /*b560*/  FFMA.FTZ R111, R198, R111, R123 ;  /* 0x0000006fc66f7223 */ /* 0x000fe2000001007b */
[----:B------:R-:W-:Y:S01]  /*b570*/  FFMA.FTZ R227, R9, R84, R227 ;  /* 0x0000005409e37223 */ /* 0x000fe200000100e3 */
[----:B------:R-:W-:Y:S01]  /*b580*/  FFMA.FTZ R228, R10, R87, R228 ;  /* 0x000000570ae47223 */ /* 0x000fe200000100e4 */
[----:B-1----:R-:W-:Y:S01]  /*b590*/  @!P2 FADD.FTZ R61, R61, R64 ;  /* 0x000000403d3da221 */ /* 0x002fe20000010000 */
[----:B------:R-:W0:Y:S01]  /*b5a0*/  SHFL.DOWN PT, R65, R60, 0x4, 0x1f ;  /* 0x08801f003c417f89 */ /* 0x000e2200000e0000 */
[----:B------:R-:W-:Y:S01]  /*b5b0*/  FFMA.FTZ R229, R11, R88, R229 ;  /* 0x000000580be57223 */ /* 0x000fe200000100e5 */
[----:B------:R-:W-:Y:S01]  /*b5c0*/  FFMA.FTZ R230, R12, R91, R230 ;  /* 0x0000005b0ce67223 */ /* 0x000fe200000100e6 */
[----:B--2---:R-:W-:Y:S01]  /*b5d0*/  @!P2 FADD.FTZ R62, R62, R77 ;  /* 0x0000004d3e3ea221 */ /* 0x004fe20000010000 */
[----:B------:R-:W1:Y:S01]  /*b5e0*/  SHFL.DOWN PT, R64, R61, 0x4, 0x1f ;  /* 0x08801f003d407f89 */ /* 0x000e6200000e0000 */
[----:B------:R-:W-:Y:S01]  /*b5f0*/  FFMA.FTZ R231, R13, R92, R231 ;  /* 0x0000005c0de77223 */ /* 0x000fe200000100e7 */
[----:B------:R-:W-:Y:S01]  /*b600*/  FFMA.FTZ R232, R14, R95, R232 ;  /* 0x0000005f0ee87223 */ /* 0x000fe200000100e8 */
[----:B-----5:R-:W-:Y:S01]  /*b610*/  @!P2 FADD.FTZ R63, R63, R108 ;  /* 0x0000006c3f3fa221 */ /* 0x020fe20000010000 */
        /* <DEDUP_REMOVED lines=14> */
[----:B------:R-:W-:Y:S01]  /*b700*/  FMUL.FTZ R98, R98, R149 ;  /* 0x0000009562627220 */ /* 0x000fe20000410000 */
[----:B------:R-:W-:Y:S01]  /*b710*/  FFMA.FTZ R96, R46, R96, R111 ;  /* 0x000000602e607223 */ /* 0x000fe2000001006f */
[----:B0-----:R-:W-:Y:S01]  /*b720*/  @!P2 FADD.FTZ R60, R60, R65 ;  /* 0x000000413c3ca221 */ /* 0x001fe20000010000 */
[----:B------:R-:W-:Y:S01]  /*b730*/  FMUL.FTZ R104, R67, R104 ;  /* 0x0000006843687220 */ /* 0x000fe20000410000 */
[----:B------:R-:W-:Y:S01]  /*b740*/  BSSY.RECONVERGENT B0, `(.L_x_1523) ;  /* 0x000002d000007945 */ /* 0x000fe20003800200 */
[----:B------:R-:W-:Y:S01]  /*b750*/  FFMA.FTZ R186, R3, R179, R186 ;  /* 0x000000b303ba7223 */ /* 0x000fe200000100ba */
[----:B-1----:R-:W-:Y:S01]  /*b760*/  @!P2 FADD.FTZ R61, R61, R64 ;  /* 0x000000403d3da221 */ /* 0x002fe20000010000 */
[----:B------:R-:W0:Y:S01]  /*b770*/  SHFL.DOWN PT, R65, R60, 0x8, 0x1f ;  /* 0x09001f003c417f89 */ /* 0x000e2200000e0000 */
[----:B------:R-:W-:Y:S01]  /*b780*/  FFMA.FTZ R187, R4, R124, R187 ;  /* 0x0000007c04bb7223 */ /* 0x000fe200000100bb */
[----:B------:R-:W-:Y:S01]  /*b790*/  FFMA.FTZ R188, R5, R175, R188 ;  /* 0x000000af05bc7223 */ /* 0x000fe200000100bc */
[----:B--2---:R-:W-:Y:S01]  /*b7a0*/  @!P2 FADD.FTZ R62, R62, R73 ;  /* 0x000000493e3ea221 */ /* 0x004fe20000010000 */
[----:B------:R-:W1:Y:S01]  /*b7b0*/  SHFL.DOWN PT, R64, R61, 0x8, 0x1f ;  /* 0x09001f003d407f89 */ /* 0x000e6200000e0000 */
[----:B------:R-:W-:Y:S01]  /*b7c0*/  FADD.FTZ R185, R220, R185 ;  /* 0x000000b9dcb97221 */ /* 0x000fe20000010000 */
[----:B------:R-:W-:Y:S01]  /*b7d0*/  FADD.FTZ R184, R143, R184 ;  /* 0x000000b88fb87221 */ /* 0x000fe20000010000 */
[----:B-----5:R-:W-:Y:S01]  /*b7e0*/  @!P2 FADD.FTZ R63, R63, R74 ;  /* 0x0000004a3f3fa221 */ /* 0x020fe20000010000 */
[----:B------:R-:W2:Y:S01]  /*b7f0*/  SHFL.DOWN PT, R71, R62, 0x8, 0x1f ;  /* 0x09001f003e477f89 */ /* 0x000ea200000e0000 */
[----:B------:R-:W-:Y:S01]  /*b800*/  ISETP.GT.AND P2, PT, R240, 0x17, PT ;  /* 0x00000017f000780c */ /* 0x000fe20003f44270 */
[----:B------:R-:W-:Y:S01]  /*b810*/  FFMA.FTZ R224, R7, R171, R224 ;  /* 0x000000ab07e07223 */ /* 0x000fe200000100e0 */
[----:B------:R-:W-:Y:S01]  /*b820*/  FADD.FTZ R183, R216, R183 ;  /* 0x000000b7d8b77221 */ /* 0x000fe20000010000 */
[----:B------:R-:W5:Y:S01]  /*b830*/  SHFL.DOWN PT, R70, R63, 0x8, 0x1f ;  /* 0x09001f003f467f89 */ /* 0x000f6200000e0000 */
[----:B------:R-:W-:Y:S01]  /*b840*/  FADD.FTZ R182, R79, R182 ;  /* 0x000000b64fb67221 */ /* 0x000fe20000010000 */
[----:B------:R-:W-:Y:S01]  /*b850*/  FFMA.FTZ R226, R8, R83, R226 ;  /* 0x0000005308e27223 */ /* 0x000fe200000100e2 */
[----:B------:R-:W-:Y:S01]  /*b860*/  FADD.FTZ R181, R152, R181 ;  /* 0x000000b598b57221 */ /* 0x000fe20000010000 */
[----:B------:R-:W-:Y:S01]  /*b870*/  FADD.FTZ R59, R84, R59 ;  /* 0x0000003b543b7221 */ /* 0x000fe20000010000 */
[----:B------:R-:W-:Y:S01]  /*b880*/  FADD.FTZ R58, R87, R58 ;  /* 0x0000003a573a7221 */ /* 0x000fe20000010000 */
[----:B------:R-:W-:Y:S01]  /*b890*/  FADD.FTZ R57, R88, R57 ;  /* 0x0000003958397221 */ /* 0x000fe20000010000 */
[----:B------:R-:W-:Y:S01]  /*b8a0*/  FADD.FTZ R56, R91, R56 ;  /* 0x000000385b387221 */ /* 0x000fe20000010000 */
[----:B------:R-:W-:Y:S01]  /*b8b0*/  FADD.FTZ R55, R92, R55 ;  /* 0x000000375c377221 */ /* 0x000fe20000010000 */
[----:B------:R-:W-:Y:S01]  /*b8c0*/  FADD.FTZ R54, R95, R54 ;  /* 0x000000365f367221 */ /* 0x000fe20000010000 */
[----:B------:R-:W-:Y:S01]  /*b8d0*/  FFMA.FTZ R98, R99, R137, R98 ;  /* 0x0000008963627223 */ /* 0x000fe20000010062 */
[----:B------:R-:W-:Y:S01]  /*b8e0*/  FADD.FTZ R53, R96, R53 ;  /* 0x0000003560357221 */ /* 0x000fe20000010000 */
[----:B0-----:R-:W-:Y:S01]  /*b8f0*/  @!P2 FADD.FTZ R60, R60, R65 ;  /* 0x000000413c3ca221 */ /* 0x001fe20000010000 */
[----:B------:R-:W-:Y:S01]  /*b900*/  FFMA.FTZ R104, R195, R106, R104 ;  /* 0x0000006ac3687223 */ /* 0x000fe20000010068 */
[----:B-1----:R-:W-:-:S03]  /*b910*/  @!P2 FADD.FTZ R61, R61, R64 ;  /* 0x000000403d3da221 */ /* 0x002fc60000010000 */
        /* <DEDUP_REMOVED lines=9> */
[----:B--2---:R-:W-:Y:S01]  /*b9b0*/  FADD.FTZ R61, R61, R68 ;  /* 0x000000443d3d7221 */ /* 0x004fe20000010000 */
[----:B------:R-:W-:Y:S01]  /*b9c0*/  FADD.FTZ R62, R62, R67 ;  /* 0x000000433e3e7221 */ /* 0x000fe20000010000 */
[----:B------:R-:W-:-:S09]  /*b9d0*/  FADD.FTZ R63, R63, R70 ;  /* 0x000000463f3f7221 */ /* 0x000fd20000010000 */
[----:B------:R-:W-:-:S04]  /*b9e0*/  @!P2 SHF.R.U32.HI R64, RZ, 0x1, R190 ;  /* 0x00000001ff40a819 */ /* 0x000fc800000116be */
[----:B------:R-:W-:-:S05]  /*b9f0*/  @!P2 LOP3.LUT R64, R64, 0x1f0, RZ, 0xc0, !PT ;  /* 0x000001f04040a812 */ /* 0x000fca00078ec0ff */
[----:B------:R0:W-:Y:S02]  /*ba00*/  @!P2 STS.128 [R64+UR22+0x6310], R60 ;  /* 0x0063103c4000a988 */ /* 0x0001e40008000c16 */
.L_x_1524:
[----:B------:R-:W-:Y:S05]  /*ba10*/  BSYNC.RECONVERGENT B0 ;  /* 0x0000000000007941 */ /* 0x000fea0003800200 */
.L_x_1523:
[----:B------:R-:W-:Y:S01]  /*ba20*/  FMUL.FTZ R100, R100, R120 ;  /* 0x0000007864647220 */ /* 0x000fe20000410000 */
[----:B------:R-:W-:Y:S01]  /*ba30*/  FMUL.FTZ R193, R193, R78 ;  /* 0x0000004ec1c17220 */ /* 0x000fe20000410000 */
[----:B------:R-:W-:Y:S01]  /*ba40*/  FMUL.FTZ R102, R102, R121 ;  /* 0x0000007966667220 */ /* 0x000fe20000410000 */
[----:B------:R-:W-:Y:S01]  /*ba50*/  FMUL.FTZ R66, R66, R107 ;  /* 0x0000006b42427220 */ /* 0x000fe20000410000 */
[----:B------:R-:W-:Y:S01]  /*ba60*/  FFMA.FTZ R101, R101, R138, R100 ;  /* 0x0000008a65657223 */ /* 0x000fe20000010064 */
[----:B------:R-:W-:Y:S01]  /*ba70*/  FFMA.FTZ R75, R194, R75, R193 ;  /* 0x0000004bc24b7223 */ /* 0x000fe200000100c1 */
[----:B------:R-:W-:Y:S01]  /*ba80*/  FFMA.FTZ R102, R103, R139, R102 ;  /* 0x0000008b67667223 */ /* 0x000fe20000010066 */
[----:B------:R-:W-:Y:S01]  /*ba90*/  FFMA.FTZ R66, R191, R76, R66 ;  /* 0x0000004cbf427223 */ /* 0x000fe20000010042 */
[----:B0-----:R-:W-:Y:S01]  /*baa0*/  FFMA.FTZ R67, R47, R98, R104 ;  /* 0x000000622f437223 */ /* 0x001fe20000010068 */
[-C--:B------:R-:W-:Y:S01]  /*bab0*/  FFMA.FTZ R64, R48, R101.reuse, R75 ;  /* 0x0000006530407223 */ /* 0x080fe2000001004b */
[----:B------:R-:W-:Y:S01]  /*bac0*/  BAR.SYNC.DEFER_BLOCKING 0x0 ;  /* 0x0000000000007b1d */ /* 0x000fe20000010000 */
[----:B-1----:R-:W-:Y:S01]  /*bad0*/  FFMA.FTZ R65, R49, R102, R66 ;  /* 0x0000006631417223 */ /* 0x002fe20000010042 */
[----:B------:R-:W-:Y:S01]  /*bae0*/  FFMA.FTZ R237, R16, R98, R237 ;  /* 0x0000006210ed7223 */ /* 0x000fe200000100ed */
[----:B------:R-:W-:Y:S01]  /*baf0*/  FFMA.FTZ R238, R17, R101, R238 ;  /* 0x0000006511ee7223 */ /* 0x000fe200000100ee */
[----:B------:R-:W-:Y:S01]  /*bb00*/  FADD.FTZ R52, R67, R52 ;  /* 0x0000003443347221 */ /* 0x000fe20000010000 */
[----:B------:R-:W-:Y:S01]  /*bb10*/  FFMA.FTZ R239, R18, R102, R239 ;  /* 0x0000006612ef7223 */ /* 0x000fe200000100ef */
[----:B------:R-:W-:Y:S01]  /*bb20*/  BSSY.RECONVERGENT B0, `(.L_x_1525) ;  /* 0x000001e000007945 */ /* 0x000fe20003800200 */
[----:B------:R-:W-:Y:S01]  /*bb30*/  FADD.FTZ R51, R64, R51 ;  /* 0x0000003340337221 */ /* 0x000fe20000010000 */
[----:B------:R-:W-:-:S02]  /*bb40*/  FADD.FTZ R50, R65, R50 ;  /* 0x0000003241327221 */ /* 0x000fc40000010000 */
[----:B------:R-:W-:Y:S05]  /*bb50*/  @P0 BRA `(.L_x_1526) ;  /* 0x0000000000680947 */ /* 0x000fea0003800000 */
[----:B------:R-:W-:Y:S01]  /*bb60*/  UISETP.NE.AND UP0, UPT, UR11, UR45, UPT ;  /* 0x0000002d0b00728c */ /* 0x000fe2000bf05270 */
[----:B------:R-:W0:Y:S01]  /*bb70*/  LDS.128 R64, [UR22+0x6320] ;  /* 0x00632016ff407984 */ /* 0x000e220008000c00 */
[----:B------:R-:W-:-:S03]  /*bb80*/  ULEA UR29, UR8, UR22, 0x3 ;  /* 0x00000016081d7291 */ /* 0x000fc6000f8e18ff */
[----:B--2---:R-:W1:Y:S01]  /*bb90*/  LDS.128 R68, [UR22+0x6330] ;  /* 0x00633016ff447984 */ /* 0x004e620008000c00 */
        /* <DEDUP_REMOVED lines=22> */
.L_x_1526:
[----:B------:R-:W-:Y:S05]  /*bd00*/  BSYNC.RECONVERGENT B0 ;  /* 0x0000000000007941 */ /* 0x000fea0003800200 */
.L_x_1525:
[----:B------:R-:W-:-:S04]  /*bd10*/  UIADD3 UR8, UPT, UPT, UR8, 0x1, URZ ;  /* 0x0000000108087890 */ /* 0x000fc8000fffe0ff */
[----:B------:R-:W-:-:S09]  /*bd20*/  UISETP.GE.AND UP0, UPT, UR8, UR46, UPT ;  /* 0x0000002e0800728c */ /* 0x000fd2000bf06270 */
[----:B------:R-:W-:Y:S05]  /*bd30*/  BRA.U !UP0, `(.L_x_1527) ;  /* 0xffffff6d083c7547 */ /* 0x000fea000b83ffff */
.L_x_1429:
[----:B------:R-:W5:Y:S01]  /*bd40*/  LDL.LU R83, [R1+0x24] ;  /* 0x0000240001537983 */ /* 0x000f620000300800 */
[----:B------:R-:W-:Y:S01]  /*bd50*/  BAR.SYNC.DEFER_BLOCKING 0x0 ;  /* 0x0000000000007b1d */ /* 0x000fe20000010000 */
[----:B------:R-:W-:Y:S02]  /*bd60*/  F2FP.F16.F32.PACK_AB R238, R238, R239 ;  /* 0x000000efeeee723e */ /* 0x000fe400000000ff */
[----:B------:R-:W-:Y:S02]  /*bd70*/  F2FP.F16.F32.PACK_AB R233, R233, R237 ;  /* 0x000000ede9e9723e */ /* 0x000fe400000000ff */
[----:B------:R-:W-:Y:S02]  /*bd80*/  F2FP.F16.F32.PACK_AB R231, R231, R232 ;  /* 0x000000e8e7e7723e */ /* 0x000fe400000000ff */
[----:B------:R-:W-:Y:S01]  /*bd90*/  F2FP.F16.F32.PACK_AB R229, R229, R230 ;  /* 0x000000e6e5e5723e */ /* 0x000fe200000000ff */
[----:B------:R-:W3:Y:S01]  /*bda0*/  LDL.LU R78, [R1+0x20] ;  /* 0x00002000014e7983 */ /* 0x000ee20000300800 */
[----:B------:R-:W-:Y:S01]  /*bdb0*/  ULEA UR24, UR11, 0xfffff800, 0xb ;  /* 0xfffff8000b187891 */ /* 0x000fe2000f8e58ff */
[----:B------:R-:W-:-:S02]  /*bdc0*/  ISETP.NE.AND P0, PT, R190, RZ, PT ;  /* 0x000000ffbe00720c */ /* 0x000fc40003f05270 */
[----:B------:R-:W-:Y:S01]  /*bdd0*/  F2FP.F16.F32.PACK_AB R227, R227, R228 ;  /* 0x000000e4e3e3723e */ /* 0x000fe200000000ff */
[----:B------:R-:W4:Y:S01]  /*bde0*/  LDL.LU R76, [R1+0x1c] ;  /* 0x00001c00014c7983 */ /* 0x000f220000300800 */
[----:B------:R-:W-:Y:S02]  /*bdf0*/  F2FP.F16.F32.PACK_AB R224, R224, R226 ;  /* 0x000000e2e0e0723e */ /* 0x000fe400000000ff */
[----:B------:R-:W-:Y:S01]  /*be00*/  F2FP.F16.F32.PACK_AB R188, R188, R223 ;  /* 0x000000dfbcbc723e */ /* 0x000fe200000000ff */
[----:B0-----:R-:W4:Y:S01]  /*be10*/  LDL.LU R74, [R1+0x18] ;  /* 0x00001800014a7983 */ /* 0x001f220000300800 */
[----:B------:R-:W-:Y:S01]  /*be20*/  F2FP.F16.F32.PACK_AB R186, R186, R187 ;  /* 0x000000bbbaba723e */ /* 0x000fe200000000ff */
[----:B------:R-:W0:Y:S01]  /*be30*/  S2UR UR32, SR_CTAID.X ;  /* 0x00000000002079c3 */ /* 0x000e220000002500 */
[----:B------:R-:W1:Y:S01]  /*be40*/  LDCU.64 UR30, c[0x0][0x500] ;  /* 0x0000a000ff1e77ac */ /* 0x000e620008000a00 */
[----:B------:R-:W4:Y:S04]  /*be50*/  LDL.LU R72, [R1+0x14] ;  /* 0x0000140001487983 */ /* 0x000f280000300800 */
[----:B------:R-:W4:Y:S04]  /*be60*/  LDL.LU R70, [R1+0x10] ;  /* 0x0000100001467983 */ /* 0x000f280000300800 */
[----:B--2---:R-:W2:Y:S04]  /*be70*/  LDL.LU R68, [R1+0xc] ;  /* 0x00000c0001447983 */ /* 0x004ea80000300800 */
[----:B------:R-:W2:Y:S04]  /*be80*/  LDL.LU R66, [R1+0x8] ;  /* 0x0000080001427983 */ /* 0x000ea80000300800 */
[----:B------:R-:W2:Y:S04]  /*be90*/  LDL.LU R64, [R1+0x4] ;  /* 0x0000040001407983 */ /* 0x000ea80000300800 */
[----:B------:R-:W2:Y:S04]  /*bea0*/  LDL.LU R62, [R1] ;  /* 0x00000000013e7983 */ /* 0x000ea80000300800 */
[----:B------:R-:W2:Y:S01]  /*beb0*/  LDL.LU R60, [R1+0x28] ;  /* 0x00002800013c7983 */ /* 0x000ea20000300800 */
[----:B------:R-:W-:Y:S01]  /*bec0*/  PRMT R0, R238, 0x7632, R0 ;  /* 0x00007632ee007816 */ /* 0x000fe20000000000 */
[----:B------:R-:W-:Y:S01]  /*bed0*/  UIADD3 UR8, UPT, UPT, -UR24, UR28, URZ ;  /* 0x0000001c18087290 */ /* 0x000fe2000fffe1ff */
[----:B------:R-:W-:Y:S01]  /*bee0*/  PRMT R3, R233, 0x7632, R3 ;  /* 0x00007632e9037816 */ /* 0x000fe20000000003 */
[----:B------:R-:W-:Y:S01]  /*bef0*/  STS.U16 [R81], R238 ;  /* 0x000000ee51007388 */ /* 0x000fe20000000400 */
[----:B------:R-:W-:Y:S01]  /*bf00*/  PRMT R4, R231, 0x7632, R4 ;  /* 0x00007632e7047816 */ /* 0x000fe20000000004 */
[----:B------:R-:W0:Y:S01]  /*bf10*/  LDCU.64 UR28, c[0x0][0x4f8] ;  /* 0x00009f00ff1c77ac */ /* 0x000e220008000a00 */
[----:B------:R-:W-:Y:S01]  /*bf20*/  PRMT R5, R227, 0x7632, R5 ;  /* 0x00007632e3057816 */ /* 0x000fe20000000005 */
[----:B------:R1:W-:Y:S01]  /*bf30*/  STS.U16 [R81+0x2], R0 ;  /* 0x0000020051007388 */ /* 0x0003e20000000400 */
[----:B------:R-:W-:Y:S01]  /*bf40*/  MOV R12, UR8 ;  /* 0x00000008000c7c02 */ /* 0x000fe20008000f00 */
[----:B------:R-:W-:Y:S01]  /*bf50*/  USHF.R.S32.HI UR25, URZ, 0x1f, UR24 ;  /* 0x0000001fff197899 */ /* 0x000fe20008011418 */
[----:B------:R-:W-:Y:S01]  /*bf60*/  SHF.L.U32 R7, R190, 0x4, RZ ;  /* 0x00000004be077819 */ /* 0x000fe200000006ff */
[----:B------:R0:W-:Y:S01]  /*bf70*/  STS.U16 [R81+0x6], R3 ;  /* 0x0000060351007388 */ /* 0x0001e20000000400 */
[----:B------:R-:W0:Y:S01]  /*bf80*/  S2UR UR8, SR_CTAID.Y ;  /* 0x00000000000879c3 */ /* 0x000e220000002600 */
[----:B------:R-:W-:-:S02]  /*bf90*/  UIADD3 UR20, UP0, UPT, UR20, -0x2000, URZ ;  /* 0xffffe00014147890 */ /* 0x000fc4000ff1e0ff */
[----:B------:R0:W-:Y:S01]  /*bfa0*/  STS.U16 [R81+0xa], R4 ;  /* 0x00000a0451007388 */ /* 0x0001e20000000400 */
[----:B------:R-:W-:Y:S01]  /*bfb0*/  UIADD3 UR14, UP1, UPT, UR14, -0x1000, URZ ;  /* 0xfffff0000e0e7890 */ /* 0x000fe2000ff3e0ff */
[----:B-1----:R-:W-:Y:S01]  /*bfc0*/  PRMT R0, R229, 0x7632, R0 ;  /* 0x00007632e5007816 */ /* 0x002fe20000000000 */
[----:B------:R-:W-:Y:S01]  /*bfd0*/  UIADD3.X UR21, UPT, UPT, UR21, -0x1, URZ, UP0, !UPT ;  /* 0xffffffff15157890 */ /* 0x000fe200087fe4ff */
[----:B------:R-:W-:Y:S01]  /*bfe0*/  STS.U16 [R81+0x4], R233 ;  /* 0x000004e951007388 */ /* 0x000fe20000000400 */
[----:B------:R-:W-:Y:S01]  /*bff0*/  UISETP.GT.AND UP0, UPT, UR11, 0x1, UPT ;  /* 0x000000010b00788c */ /* 0x000fe2000bf04270 */
[----:B0-----:R-:W-:Y:S01]  /*c000*/  PRMT R3, R224, 0x7632, R3 ;  /* 0x00007632e0037816 */ /* 0x001fe20000000003 */
[----:B------:R-:W-:Y:S01]  /*c010*/  UIADD3 UR16, UP2, UPT, UR16, -0x1000, URZ ;  /* 0xfffff00010107890 */ /* 0x000fe2000ff5e0ff */
[----:B------:R0:W-:Y:S01]  /*c020*/  STS.U16 [R81+0xe], R0 ;  /* 0x00000e0051007388 */ /* 0x0001e20000000400 */
[----:B------:R-:W-:Y:S01]  /*c030*/  UIMAD.WIDE.U32 UR12, UR32, UR28, UR24 ;  /* 0x0000001c200c72a5 */ /* 0x000fe2000f8e0018 */
[----:B------:R-:W-:Y:S01]  /*c040*/  PRMT R4, R188, 0x7632, R4 ;  /* 0x00007632bc047816 */ /* 0x000fe20000000004 */
[----:B------:R-:W-:Y:S01]  /*c050*/  UIADD3 UR18, UP3, UPT, UR18, -0x1000, URZ ;  /* 0xfffff00012127890 */ /* 0x000fe2000ff7e0ff */
[----:B------:R-:W-:Y:S01]  /*c060*/  STS.U16 [R81+0x8], R231 ;  /* 0x000008e751007388 */ /* 0x000fe20000000400 */
[----:B------:R-:W-:Y:S01]  /*c070*/  UIMAD UR13, UR32, UR29, UR13 ;  /* 0x0000001d200d72a4 */ /* 0x000fe2000f8e020d */
[----:B------:R-:W1:Y:S02]  /*c080*/  LDCU.64 UR28, c[0x0][0x550] ;  /* 0x0000aa00ff1c77ac */ /* 0x000e640008000a00 */
[----:B------:R-:W-:Y:S01]  /*c090*/  STS.U16 [R81+0xc], R229 ;  /* 0x00000ce551007388 */ /* 0x000fe20000000400 */
[----:B0-----:R-:W-:Y:S01]  /*c0a0*/  PRMT R0, R186, 0x7632, R0 ;  /* 0x00007632ba007816 */ /* 0x001fe20000000000 */
[----:B------:R-:W-:-:S02]  /*c0b0*/  UIADD3.X UR15, UPT, UPT, UR15, -0x1, URZ, UP1, !UPT ;  /* 0xffffffff0f0f7890 */ /* 0x000fc40008ffe4ff */
[----:B------:R-:W-:Y:S01]  /*c0c0*/  STS.U16 [R81+0x10], R227 ;  /* 0x000010e351007388 */ /* 0x000fe20000000400 */
[----:B------:R-:W-:Y:S02]  /*c0d0*/  UIMAD UR23, UR8, UR31, URZ ;  /* 0x0000001f081772a4 */ /* 0x000fe4000f8e02ff */
[----:B------:R-:W-:Y:S01]  /*c0e0*/  UIMAD.WIDE.U32 UR12, UR8, UR30, UR12 ;  /* 0x0000001e080c72a5 */ /* 0x000fe2000f8e000c */
[----:B------:R-:W-:Y:S01]  /*c0f0*/  STS.U16 [R81+0x12], R5 ;  /* 0x0000120551007388 */ /* 0x000fe20000000400 */
[----:B------:R-:W-:Y:S02]  /*c100*/  UIADD3.X UR17, UPT, UPT, UR17, -0x1, URZ, UP2, !UPT ;  /* 0xffffffff11117890 */ /* 0x000fe400097fe4ff */
[----:B------:R-:W-:Y:S01]  /*c110*/  MOV R8, UR23 ;  /* 0x0000001700087c02 */ /* 0x000fe20008000f00 */
[----:B------:R-:W-:Y:S01]  /*c120*/  STS.U16 [R81+0x14], R224 ;  /* 0x000014e051007388 */ /* 0x000fe20000000400 */
[----:B------:R-:W-:-:S03]  /*c130*/  UIADD3.X UR19, UPT, UPT, UR19, -0x1, URZ, UP3, !UPT ;  /* 0xffffffff13137890 */ /* 0x000fc60009ffe4ff */
[----:B------:R0:W-:Y:S04]  /*c140*/  STS.U16 [R81+0x16], R3 ;  /* 0x0000160351007388 */ /* 0x0001e80000000400 */
[----:B------:R-:W-:Y:S04]  /*c150*/  STS.U16 [R81+0x18], R188 ;  /* 0x000018bc51007388 */ /* 0x000fe80000000400 */
[----:B------:R-:W-:Y:S01]  /*c160*/  STS.U16 [R81+0x1a], R4 ;  /* 0x00001a0451007388 */ /* 0x000fe20000000400 */
[----:B0-----:R-:W-:-:S03]  /*c170*/  LOP3.LUT R3, R190, 0x3e0, RZ, 0xc0, !PT ;  /* 0x000003e0be037812 */ /* 0x001fc600078ec0ff */
[----:B------:R-:W-:Y:S04]  /*c180*/  STS.U16 [R81+0x1c], R186 ;  /* 0x00001cba51007388 */ /* 0x000fe80000000400 */
[----:B------:R0:W-:Y:S01]  /*c190*/  STS.U16 [R81+0x1e], R0 ;  /* 0x00001e0051007388 */ /* 0x0001e20000000400 */
[----:B------:R-:W-:-:S03]  /*c1a0*/  NOP ;  /* 0x0000000000007918 */ /* 0x000fc60000000000 */
[----:B------:R-:W-:Y:S01]  /*c1b0*/  LDS.U16 R29, [R250+0x280] ;  /* 0x00028000fa1d7984 */ /* 0x000fe20000000400 */
[----:B0-----:R-:W-:-:S03]  /*c1c0*/  LOP3.LUT R0, R190, 0x1f, RZ, 0xc0, !PT ;  /* 0x0000001fbe007812 */ /* 0x001fc600078ec0ff */
[----:B------:R-:W-:Y:S01]  /*c1d0*/  LDS.U16 R31, [R249+0x2c0] ;  /* 0x0002c000f91f7984 */ /* 0x000fe20000000400 */
[----:B------:R-:W-:-:S03]  /*c1e0*/  LOP3.LUT R7, R0, 0x3e00, R7, 0xf8, !PT ;  /* 0x00003e0000077812 */ /* 0x000fc600078ef807 */
[----:B------:R-:W-:Y:S01]  /*c1f0*/  LDS.U16 R33, [R244+0x300] ;  /* 0x00030000f4217984 */ /* 0x000fe20000000400 */
[----:B------:R-:W-:Y:S02]  /*c200*/  LEA R10, R3, R0, 0x4 ;  /* 0x00000000030a7211 */ /* 0x000fe400078e20ff */
[----:B------:R-:W-:Y:S01]  /*c210*/  IADD3 R5, P1, PT, R7, UR12, RZ ;  /* 0x0000000c07057c10 */ /* 0x000fe2000ff3e0ff */
[----:B------:R-:W-:Y:S01]  /*c220*/  LDS.U16 R35, [R243+0x340] ;  /* 0x00034000f3237984 */ /* 0x000fe20000000400 */
[----:B------:R-:W-:Y:S02]  /*c230*/  IADD3 R41, PT, PT, R10, 0x20, RZ ;  /* 0x000000200a297810 */ /* 0x000fe40007ffe0ff */
[----:B------:R-:W-:Y:S01]  /*c240*/  IADD3.X R8, PT, PT, R8, UR13, RZ, P1, !PT ;  /* 0x0000000d08087c10 */ /* 0x000fe20008ffe4ff */
[----:B------:R-:W-:Y:S01]  /*c250*/  LDS.U16 R37, [R242+0x380] ;  /* 0x00038000f2257984 */ /* 0x000fe20000000400 */
[C---:B-1----:R-:W-:Y:S01]  /*c260*/  LEA R4, P1, R5.reuse, UR28, 0x1 ;  /* 0x0000001c05047c11 */ /* 0x042fe2000f8208ff */
[----:B------:R-:W0:Y:S01]  /*c270*/  LDCU.64 UR12, c[0x0][0x518] ;  /* 0x0000a300ff0c77ac */ /* 0x000e220008000a00 */
[C---:B------:R-:W-:Y:S01]  /*c280*/  IADD3 R43, PT, PT, R10.reuse, 0x40, RZ ;  /* 0x000000400a2b7810 */ /* 0x040fe20007ffe0ff */
[----:B------:R-:W-:Y:S01]  /*c290*/  LDS.U16 R39, [R241+0x3c0] ;  /* 0x0003c000f1277984 */ /* 0x000fe20000000400 */
[----:B------:R-:W-:Y:S01]  /*c2a0*/  LEA.HI.X R5, R5, UR29, R8, 0x1, P1 ;  /* 0x0000001d05057c11 */ /* 0x000fe200088f0c08 */
[----:B------:R-:W1:Y:S01]  /*c2b0*/  LDCU.64 UR28, c[0x0][0x560] ;  /* 0x0000ac00ff1c77ac */ /* 0x000e620008000a00 */
[----:B------:R-:W-:-:S02]  /*c2c0*/  IADD3 R45, PT, PT, R10, 0x60, RZ ;  /* 0x000000600a2d7810 */ /* 0x000fc40007ffe0ff */
[C---:B------:R-:W-:Y:S02]  /*c2d0*/  IADD3 R47, PT, PT, R10.reuse, 0x80, RZ ;  /* 0x000000800a2f7810 */ /* 0x040fe40007ffe0ff */
[C---:B------:R-:W-:Y:S02]  /*c2e0*/  IADD3 R49, PT, PT, R10.reuse, 0xa0, RZ ;  /* 0x000000a00a317810 */ /* 0x040fe40007ffe0ff */
[C---:B------:R-:W-:Y:S02]  /*c2f0*/  IADD3 R61, PT, PT, R10.reuse, 0xc0, RZ ;  /* 0x000000c00a3d7810 */ /* 0x040fe40007ffe0ff */
[C---:B------:R-:W-:Y:S02]  /*c300*/  IADD3 R63, PT, PT, R10.reuse, 0xe0, RZ ;  /* 0x000000e00a3f7810 */ /* 0x040fe40007ffe0ff */
[C---:B------:R-:W-:Y:S02]  /*c310*/  IADD3 R65, PT, PT, R10.reuse, 0x100, RZ ;  /* 0x000001000a417810 */ /* 0x040fe40007ffe0ff */
[C---:B------:R-:W-:Y:S01]  /*c320*/  IADD3 R67, PT, PT, R10.reuse, 0x120, RZ ;  /* 0x000001200a437810 */ /* 0x040fe20007ffe0ff */
[----:B0-----:R-:W-:Y:S01]  /*c330*/  UIMAD.WIDE.U32 UR24, UR32, UR12, UR24 ;  /* 0x0000000c201872a5 */ /* 0x001fe2000f8e0018 */
[----:B------:R-:W-:-:S02]  /*c340*/  IADD3 R69, PT, PT, R10, 0x140, RZ ;  /* 0x000001400a457810 */ /* 0x000fc40007ffe0ff */
[C---:B------:R-:W-:Y:S01]  /*c350*/  IADD3 R71, PT, PT, R10.reuse, 0x160, RZ ;  /* 0x000001600a477810 */ /* 0x040fe20007ffe0ff */
[----:B------:R-:W-:Y:S01]  /*c360*/  UIMAD UR13, UR32, UR13, UR25 ;  /* 0x0000000d200d72a4 */ /* 0x000fe2000f8e0219 */
[C---:B------:R-:W-:Y:S02]  /*c370*/  IADD3 R73, PT, PT, R10.reuse, 0x180, RZ ;  /* 0x000001800a497810 */ /* 0x040fe40007ffe0ff */
[C---:B------:R-:W-:Y:S01]  /*c380*/  IADD3 R75, PT, PT, R10.reuse, 0x1a0, RZ ;  /* 0x000001a00a4b7810 */ /* 0x040fe20007ffe0ff */
[----:B------:R-:W-:Y:S01]  /*c390*/  UMOV UR12, UR24 ;  /* 0x00000018000c7c82 */ /* 0x000fe20008000000 */
[C---:B------:R-:W-:Y:S02]  /*c3a0*/  IADD3 R77, PT, PT, R10.reuse, 0x1c0, RZ ;  /* 0x000001c00a4d7810 */ /* 0x040fe40007ffe0ff */
[----:B------:R-:W-:Y:S01]  /*c3b0*/  IADD3 R79, PT, PT, R10, 0x1e0, RZ ;  /* 0x000001e00a4f7810 */ /* 0x000fe20007ffe0ff */
[----:B-----5:R-:W-:Y:S04]  /*c3c0*/  LDS.U16 R9, [R83] ;  /* 0x0000000053097984 */ /* 0x020fe80000000400 */
[----:B---3--:R-:W-:Y:S04]  /*c3d0*/  LDS.U16 R11, [R78+0x40] ;  /* 0x000040004e0b7984 */ /* 0x008fe80000000400 */
[----:B----4-:R-:W-:Y:S04]  /*c3e0*/  LDS.U16 R13, [R76+0x80] ;  /* 0x000080004c0d7984 */ /* 0x010fe80000000400 */
[----:B------:R-:W-:Y:S04]  /*c3f0*/  LDS.U16 R15, [R74+0xc0] ;  /* 0x0000c0004a0f7984 */ /* 0x000fe80000000400 */
[----:B------:R-:W-:Y:S04]  /*c400*/  LDS.U16 R17, [R72+0x100] ;  /* 0x0001000048117984 */ /* 0x000fe80000000400 */
[----:B------:R-:W-:Y:S04]  /*c410*/  LDS.U16 R19, [R70+0x140] ;  /* 0x0001400046137984 */ /* 0x000fe80000000400 */
[----:B--2---:R-:W-:Y:S04]  /*c420*/  LDS.U16 R21, [R68+0x180] ;  /* 0x0001800044157984 */ /* 0x004fe80000000400 */
        /* <DEDUP_REMOVED lines=75> */
[----:B0-----:R-:W-:Y:S01]  /*c8e0*/  PRMT R14, R4, 0x7632, R14 ;  /* 0x00007632040e7816 */ /* 0x001fe2000000000e */
        /* <DEDUP_REMOVED lines=35> */
[----:B------:R-:W4:Y:S02]  /*cb20*/  LDCU.64 UR22, c[0x0][0x520] ;  /* 0x0000a400ff1677ac */ /* 0x000f240008000a00 */
[----:B----4-:R-:W-:-:S04]  /*cb30*/  UIMAD.WIDE.U32 UR12, UR8, UR22, UR12 ;  /* 0x00000016080c72a5 */ /* 0x010fc8000f8e000c */
[----:B------:R-:W-:Y:S02]  /*cb40*/  UIMAD UR13, UR8, UR23, UR13 ;  /* 0x00000017080d72a4 */ /* 0x000fe4000f8e020d */
[----:B0-----:R-:W-:Y:S01]  /*cb50*/  IADD3 R5, P0, PT, R7, UR12, RZ ;  /* 0x0000000c07057c10 */ /* 0x001fe2000ff1e0ff */
[----:B------:R-:W-:-:S03]  /*cb60*/  UIADD3 UR12, UPT, UPT, UR11, -0x1, URZ ;  /* 0xffffffff0b0c7890 */ /* 0x000fc6000fffe0ff */
[----:B--2---:R-:W-:Y:S02]  /*cb70*/  IADD3.X R8, PT, PT, RZ, UR13, RZ, P0, !PT ;  /* 0x0000000dff087c10 */ /* 0x004fe400087fe4ff */
[C---:B-1----:R-:W-:Y:S02]  /*cb80*/  LEA R4, P3, R5.reuse, UR28, 0x1 ;  /* 0x0000001c05047c11 */ /* 0x042fe4000f8608ff */
        /* <DEDUP_REMOVED lines=37> */
.L_x_1428:
        /* <DEDUP_REMOVED lines=45> */
.L_x_1530:
[----:B------:R-:W-:Y:S05]  /*d0b0*/  BSYNC.RECONVERGENT B0 ;  /* 0x0000000000007941 */ /* 0x000fea0003800200 */
.L_x_1529:
        /* <DEDUP_REMOVED lines=43> */
.L_x_1532:
[----:B------:R-:W-:Y:S05]  /*d370*/  BSYNC.RECONVERGENT B0 ;  /* 0x0000000000007941 */ /* 0x000fea0003800200 */
.L_x_1531:
        /* <DEDUP_REMOVED lines=12> */
[----:B------:R-:W3:Y:S01]  /*d440*/  LDCU.64 UR20, c[0x0][0x4f0] ;  /* 0x00009e00ff1477ac */ /* 0x000ee20008000a00 */
[----:B------:R-:W4:Y:S01]  /*d450*/  LDCU.64 UR22, c[0x0][0x540] ;  /* 0x0000a800ff1677ac */ /* 0x000f220008000a00 */
[----:B------:R-:W-:-:S02]  /*d460*/  UIMAD UR8, UR8, UR13, UR7 ;  /* 0x0000000d080872a4 */ /* 0x000fc4000f8e0207 */
[----:B0-2---:R-:W-:-:S12]  /*d470*/  ULEA UR10, UR14, UR10, 0x18 ;  /* 0x0000000a0e0a7291 */ /* 0x005fd8000f8ec0ff */
.L_x_1534:
        /* <DEDUP_REMOVED lines=10> */
[----:B---3--:R-:W-:Y:S01]  /*d520*/  IMAD R10, R3, UR20, RZ ;  /* 0x00000014030a7c24 */ /* 0x008fe2000f8e02ff */
[----:B------:R-:W-:Y:S01]  /*d530*/  MOV R9, UR9 ;  /* 0x0000000900097c02 */ /* 0x000fe20008000f00 */
[----:B------:R-:W-:Y:S01]  /*d540*/  IMAD.WIDE.U32 R6, R11, UR16, R6 ;  /* 0x000000100b067c25 */ /* 0x000fe2000f8e0006 */
[----:B------:R-:W-:-:S02]  /*d550*/  MOV R8, R4 ;  /* 0x0000000400087202 */ /* 0x000fc40000000f00 */
[----:B------:R-:W-:Y:S01]  /*d560*/  MOV R5, UR5 ;  /* 0x0000000500057c02 */ /* 0x000fe20008000f00 */
[C---:B------:R-:W-:Y:S01]  /*d570*/  IMAD R3, R11.reuse, UR17, R2 ;  /* 0x000000110b037c24 */ /* 0x040fe2000f8e0202 */
[C---:B------:R-:W-:Y:S01]  /*d580*/  LEA R2, P0, R6.reuse, UR18, 0x3 ;  /* 0x0000001206027c11 */ /* 0x040fe2000f8018ff */
[C---:B------:R-:W-:Y:S02]  /*d590*/  IMAD R5, R11.reuse, UR21, R10 ;  /* 0x000000150b057c24 */ /* 0x040fe4000f8e020a */
[----:B------:R-:W-:Y:S01]  /*d5a0*/  IMAD.WIDE.U32 R8, R11, UR20, R8 ;  /* 0x000000140b087c25 */ /* 0x000fe2000f8e0008 */
[----:B------:R-:W-:Y:S02]  /*d5b0*/  IADD3 R3, PT, PT, R7, R3, RZ ;  /* 0x0000000307037210 */ /* 0x000fe40007ffe0ff */
[----:B------:R-:W-:Y:S02]  /*d5c0*/  IADD3 R11, PT, PT, R11, UR15, RZ ;  /* 0x0000000f0b0b7c10 */ /* 0x000fe4000fffe0ff */
[----:B------:R-:W-:-:S02]  /*d5d0*/  LEA.HI.X R3, R6, UR19, R3, 0x3, P0 ;  /* 0x0000001306037c11 */ /* 0x000fc400080f1c03 */
[----:B------:R-:W-:Y:S02]  /*d5e0*/  ISETP.GE.AND P0, PT, R11, UR24, PT ;  /* 0x000000180b007c0c */ /* 0x000fe4000bf06270 */
[----:B------:R-:W-:Y:S02]  /*d5f0*/  IADD3 R5, PT, PT, R9, R5, RZ ;  /* 0x0000000509057210 */ /* 0x000fe40007ffe0ff */
[----:B----4-:R-:W-:-:S04]  /*d600*/  LEA R4, P1, R8, UR22, 0x3 ;  /* 0x0000001608047c11 */ /* 0x010fc8000f8218ff */
[----:B------:R-:W-:Y:S01]  /*d610*/  LEA.HI.X R5, R8, UR23, R5, 0x3, P1 ;  /* 0x0000001708057c11 */ /* 0x000fe200088f1c05 */
[----:B0-----:R0:W-:Y:S04]  /*d620*/  REDG.E.ADD.F32.FTZ.RN.STRONG.GPU desc[UR26][R2.64], R12 ;  /* 0x0000000c020079a6 */ /* 0x0011e8000c12f31a */
[----:B------:R0:W-:Y:S04]  /*d630*/  REDG.E.ADD.F32.FTZ.RN.STRONG.GPU desc[UR26][R2.64+0x4], R13 ;  /* 0x0000040d020079a6 */ /* 0x0001e8000c12f31a */
[----:B-1----:R0:W-:Y:S04]  /*d640*/  REDG.E.ADD.F32.FTZ.RN.STRONG.GPU desc[UR26][R4.64], R14 ;  /* 0x0000000e040079a6 */ /* 0x0021e8000c12f31a */
[----:B------:R0:W-:Y:S01]  /*d650*/  REDG.E.ADD.F32.FTZ.RN.STRONG.GPU desc[UR26][R4.64+0x4], R15 ;  /* 0x0000040f040079a6 */ /* 0x0001e2000c12f31a */
[----:B------:R-:W-:Y:S05]  /*d660*/  @!P0 BRA `(.L_x_1534) ;  /* 0xfffffffc00848947 */ /* 0x000fea000383ffff */
[----:B------:R-:W-:Y:S05]  /*d670*/  BSYNC.RECONVERGENT B0 ;  /* 0x0000000000007941 */ /* 0x000fea0003800200 */
.L_x_1533:
[----:B------:R-:W-:Y:S05]  /*d680*/  EXIT ;  /* 0x000000000000794d */ /* 0x000fea0003800000 */
.L_x_1434:
[----:B------:R-:W-:Y:S01]  /*d690*/  HFMA2 R77, -RZ, RZ, 0, 5.9604644775390625e-08 ;  /* 0x00000001ff4d7431 */ /* 0x000fe200000001ff */
[----:B------:R-:W-:Y:S02]  /*d6a0*/  MOV R246, R234 ;  /* 0x000000ea00f67202 */ /* 0x000fe40000000f00 */
[----:B------:R-:W-:Y:S02]  /*d6b0*/  MOV R76, RZ ;  /* 0x000000ff004c7202 */ /* 0x000fe40000000f00 */
[----:B------:R-:W-:-:S07]  /*d6c0*/  MOV R79, 0xffffffff ;  /* 0xffffffff004f7802 */ /* 0x000fce0000000f00 */
[----:B01---5:R-:W-:Y:S05]  /*d6d0*/  WARPSYNC.COLLECTIVE R79, `(.L_x_1535) ;  /* 0x000000004f087348 */ /* 0x023fea0003c00000 */
[----:B------:R2:W3:Y:S02]  /*d6e0*/  SHFL.UP P6, R248, R246, R77, R76 ;  /* 0x0400004df6f87389 */ /* 0x0004e400000c004c */
[----:B0123-5:R-:W-:Y:S05]  /*d6f0*/  ENDCOLLECTIVE ;  /* 0x000000000000791b */ /* 0x02ffea0003800000 */
.L_x_1535:
[----:B------:R-:W-:Y:S02]  /*d700*/  MOV R246, R235 ;  /* 0x000000eb00f67202 */ /* 0x000fe40000000f00 */
[----:B------:R-:W-:-:S07]  /*d710*/  MOV R78, R248 ;  /* 0x000000f8004e7202 */ /* 0x000fce0000000f00 */
[----:B------:R-:W-:Y:S05]  /*d720*/  WARPSYNC.COLLECTIVE R79, `(.L_x_1536) ;  /* 0x000000004f087348 */ /* 0x000fea0003c00000 */
[----:B------:R0:W1:Y:S02]  /*d730*/  SHFL.UP P6, R248, R246, R77, R76 ;  /* 0x0400004df6f87389 */ /* 0x00006400000c004c */
[----:B01----:R-:W-:Y:S05]  /*d740*/  ENDCOLLECTIVE ;  /* 0x000000000000791b */ /* 0x003fea0003800000 */
.L_x_1536:
[----:B------:R-:W-:Y:S02]  /*d750*/  MOV R246, R236 ;  /* 0x000000ec00f67202 */ /* 0x000fe40000000f00 */
[----:B------:R-:W-:-:S07]  /*d760*/  MOV R225, R248 ;  /* 0x000000f800e17202 */ /* 0x000fce0000000f00 */
[----:B------:R-:W-:Y:S05]  /*d770*/  WARPSYNC.COLLECTIVE R79, `(.L_x_1537) ;  /* 0x000000004f087348 */ /* 0x000fea0003c00000 */
[----:B------:R0:W1:Y:S02]  /*d780*/  SHFL.UP P6, R248, R246, R77, R76 ;  /* 0x0400004df6f87389 */ /* 0x00006400000c004c */
[----:B01----:R-:W-:Y:S05]  /*d790*/  ENDCOLLECTIVE ;  /* 0x000000000000791b */ /* 0x003fea0003800000 */
.L_x_1537:
[----:B------:R-:W-:Y:S02]  /*d7a0*/  MOV R246, R245 ;  /* 0x000000f500f67202 */ /* 0x000fe40000000f00 */
[----:B------:R-:W-:-:S07]  /*d7b0*/  MOV R247, R248 ;  /* 0x000000f800f77202 */ /* 0x000fce0000000f00 */
[----:B------:R-:W-:Y:S05]  /*d7c0*/  WARPSYNC.COLLECTIVE R79, `(.L_x_1538) ;  /* 0x000000004f087348 */ /* 0x000fea0003c00000 */
[----:B------:R0:W1:Y:S02]  /*d7d0*/  SHFL.UP P6, R248, R246, R77, R76 ;  /* 0x0400004df6f87389 */ /* 0x00006400000c004c */
[----:B01----:R-:W-:Y:S05]  /*d7e0*/  ENDCOLLECTIVE ;  /* 0x000000000000791b */ /* 0x003fea0003800000 */
.L_x_1538:
[----:B------:R-:W-:-:S05]  /*d7f0*/  MOV R76, R248 ;  /* 0x000000f8004c7202 */ /* 0x000fca0000000f00 */
[-C--:B------:R-:W-:Y:S01]  /*d800*/  FMUL.FTZ R251, R235, R76.reuse ;  /* 0x0000004cebfb7220 */ /* 0x080fe20000410000 */
[----:B------:R-:W-:-:S03]  /*d810*/  FMUL.FTZ R76, R234, R76 ;  /* 0x0000004cea4c7220 */ /* 0x000fc60000410000 */
[CC--:B------:R-:W-:Y:S01]  /*d820*/  FFMA.FTZ R77, R234.reuse, R247.reuse, -R251 ;  /* 0x000000f7ea4d7223 */ /* 0x0c0fe200000108fb */
[C---:B------:R-:W-:Y:S01]  /*d830*/  FFMA.FTZ R247, R235.reuse, R247, R76 ;  /* 0x000000f7ebf77223 */ /* 0x040fe2000001004c */
[CC--:B------:R-:W-:Y:S01]  /*d840*/  FMUL.FTZ R76, R235.reuse, R225.reuse ;  /* 0x000000e1eb4c7220 */ /* 0x0c0fe20000410000 */
[----:B------:R-:W-:Y:S01]  /*d850*/  FMUL.FTZ R225, R234, R225 ;  /* 0x000000e1eae17220 */ /* 0x000fe20000410000 */
[----:B------:R-:W-:Y:S01]  /*d860*/  @P5 FADD.FTZ R236, R236, R77 ;  /* 0x0000004decec5221 */ /* 0x000fe20000010000 */
[----:B------:R-:W-:Y:S02]  /*d870*/  HFMA2 R77, -RZ, RZ, 0, 1.1920928955078125e-07 ;  /* 0x00000002ff4d7431 */ /* 0x000fe400000001ff */
[-C--:B------:R-:W-:Y:S01]  /*d880*/  @P5 FFMA.FTZ R234, R234, R78.reuse, -R76 ;  /* 0x0000004eeaea5223 */ /* 0x080fe2000001084c */
[----:B------:R-:W-:Y:S01]  /*d890*/  MOV R76, RZ ;  /* 0x000000ff004c7202 */ /* 0x000fe20000000f00 */
[----:B------:R-:W-:Y:S01]  /*d8a0*/  @P5 FFMA.FTZ R235, R235, R78, R225 ;  /* 0x0000004eebeb5223 */ /* 0x000fe200000100e1 */
[----:B------:R-:W-:-:S02]  /*d8b0*/  @P5 FADD.FTZ R245, R245, R247 ;  /* 0x000000f7f5f55221 */ /* 0x000fc40000010000 */
[----:B------:R-:W-:-:S07]  /*d8c0*/  MOV R246, R234 ;  /* 0x000000ea00f67202 */ /* 0x000fce0000000f00 */
[----:B------:R-:W-:Y:S05]  /*d8d0*/  WARPSYNC.COLLECTIVE R79, `(.L_x_1539) ;  /* 0x000000004f087348 */ /* 0x000fea0003c00000 */
[----:B------:R0:W1:Y:S02]  /*d8e0*/  SHFL.UP P6, R248, R246, R77, R76 ;  /* 0x0400004df6f87389 */ /* 0x00006400000c004c */
[----:B01----:R-:W-:Y:S05]  /*d8f0*/  ENDCOLLECTIVE ;  /* 0x000000000000791b */ /* 0x003fea0003800000 */
.L_x_1539:
[----:B------:R-:W-:Y:S02]  /*d900*/  MOV R246, R235 ;  /* 0x000000eb00f67202 */ /* 0x000fe40000000f00 */
[----:B------:R-:W-:-:S07]  /*d910*/  MOV R78, R248 ;  /* 0x000000f8004e7202 */ /* 0x000fce0000000f00 */
[----:B------:R-:W-:Y:S05]  /*d920*/  WARPSYNC.COLLECTIVE R79, `(.L_x_1540) ;  /* 0x000000004f087348 */ /* 0x000fea0003c00000 */
[----:B------:R0:W1:Y:S02]  /*d930*/  SHFL.UP P6, R248, R246, R77, R76 ;  /* 0x0400004df6f87389 */ /* 0x00006400000c004c */
[----:B01----:R-:W-:Y:S05]  /*d940*/  ENDCOLLECTIVE ;  /* 0x000000000000791b */ /* 0x003fea0003800000 */
.L_x_1540:
[----:B------:R-:W-:Y:S02]  /*d950*/  MOV R246, R236 ;  /* 0x000000ec00f67202 */ /* 0x000fe40000000f00 */
[----:B------:R-:W-:-:S07]  /*d960*/  MOV R225, R248 ;  /* 0x000000f800e17202 */ /* 0x000fce0000000f00 */
[----:B------:R-:W-:Y:S05]  /*d970*/  WARPSYNC.COLLECTIVE R79, `(.L_x_1541) ;  /* 0x000000004f087348 */ /* 0x000fea0003c00000 */
[----:B------:R0:W1:Y:S02]  /*d980*/  SHFL.UP P6, R248, R246, R77, R76 ;  /* 0x0400004df6f87389 */ /* 0x00006400000c004c */
[----:B01----:R-:W-:Y:S05]  /*d990*/  ENDCOLLECTIVE ;  /* 0x000000000000791b */ /* 0x003fea0003800000 */
.L_x_1541:
[----:B------:R-:W-:Y:S02]  /*d9a0*/  MOV R246, R245 ;  /* 0x000000f500f67202 */ /* 0x000fe40000000f00 */
[----:B------:R-:W-:-:S07]  /*d9b0*/  MOV R247, R248 ;  /* 0x000000f800f77202 */ /* 0x000fce0000000f00 */
[----:B------:R-:W-:Y:S05]  /*d9c0*/  WARPSYNC.COLLECTIVE R79, `(.L_x_1542) ;  /* 0x000000004f087348 */ /* 0x000fea0003c00000 */
[----:B------:R0:W1:Y:S02]  /*d9d0*/  SHFL.UP P6, R248, R246, R77, R76 ;  /* 0x0400004df6f87389 */ /* 0x00006400000c004c */
[----:B01----:R-:W-:Y:S05]  /*d9e0*/  ENDCOLLECTIVE ;  /* 0x000000000000791b */ /* 0x003fea0003800000 */
.L_x_1542:
        /* <DEDUP_REMOVED lines=8> */
[----:B------:R-:W-:Y:S02]  /*da70*/  HFMA2 R77, -RZ, RZ, 0, 2.384185791015625e-07 ;  /* 0x00000004ff4d7431 */ /* 0x000fe400000001ff */
        /* <DEDUP_REMOVED lines=8> */
.L_x_1543:
[----:B------:R-:W-:Y:S02]  /*db00*/  MOV R246, R235 ;  /* 0x000000eb00f67202 */ /* 0x000fe40000000f00 */
[----:B------:R-:W-:-:S07]  /*db10*/  MOV R78, R248 ;  /* 0x000000f8004e7202 */ /* 0x000fce0000000f00 */
[----:B------:R-:W-:Y:S05]  /*db20*/  WARPSYNC.COLLECTIVE R79, `(.L_x_1544) ;  /* 0x000000004f087348 */ /* 0x000fea0003c00000 */
[----:B------:R0:W1:Y:S02]  /*db30*/  SHFL.UP P6, R248, R246, R77, R76 ;  /* 0x0400004df6f87389 */ /* 0x00006400000c004c */
[----:B01----:R-:W-:Y:S05]  /*db40*/  ENDCOLLECTIVE ;  /* 0x000000000000791b */ /* 0x003fea0003800000 */
.L_x_1544:
[----:B------:R-:W-:Y:S02]  /*db50*/  MOV R246, R236 ;  /* 0x000000ec00f67202 */ /* 0x000fe40000000f00 */
[----:B------:R-:W-:-:S07]  /*db60*/  MOV R225, R248 ;  /* 0x000000f800e17202 */ /* 0x000fce0000000f00 */
[----:B------:R-:W-:Y:S05]  /*db70*/  WARPSYNC.COLLECTIVE R79, `(.L_x_1545) ;  /* 0x000000004f087348 */ /* 0x000fea0003c00000 */
[----:B------:R0:W1:Y:S02]  /*db80*/  SHFL.UP P6, R248, R246, R77, R76 ;  /* 0x0400004df6f87389 */ /* 0x00006400000c004c */
[----:B01----:R-:W-:Y:S05]  /*db90*/  ENDCOLLECTIVE ;  /* 0x000000000000791b */ /* 0x003fea0003800000 */
.L_x_1545:
[----:B------:R-:W-:Y:S02]  /*dba0*/  MOV R246, R245 ;  /* 0x000000f500f67202 */ /* 0x000fe40000000f00 */
[----:B------:R-:W-:-:S07]  /*dbb0*/  MOV R247, R248 ;  /* 0x000000f800f77202 */ /* 0x000fce0000000f00 */
[----:B------:R-:W-:Y:S05]  /*dbc0*/  WARPSYNC.COLLECTIVE R79, `(.L_x_1546) ;  /* 0x000000004f087348 */ /* 0x000fea0003c00000 */
[----:B------:R0:W1:Y:S02]  /*dbd0*/  SHFL.UP P6, R248, R246, R77, R76 ;  /* 0x0400004df6f87389 */ /* 0x00006400000c004c */
[----:B01----:R-:W-:Y:S05]  /*dbe0*/  ENDCOLLECTIVE ;  /* 0x000000000000791b */ /* 0x003fea0003800000 */
.L_x_1546:
        /* <DEDUP_REMOVED lines=8> */
[----:B------:R-:W-:Y:S02]  /*dc70*/  HFMA2 R77, -RZ, RZ, 0, 4.76837158203125e-07 ;  /* 0x00000008ff4d7431 */ /* 0x000fe400000001ff */
        /* <DEDUP_REMOVED lines=8> */
.L_x_1547:
[----:B------:R-:W-:Y:S02]  /*dd00*/  MOV R246, R235 ;  /* 0x000000eb00f67202 */ /* 0x000fe40000000f00 */
[----:B------:R-:W-:-:S07]  /*dd10*/  MOV R78, R248 ;  /* 0x000000f8004e7202 */ /* 0x000fce0000000f00 */
[----:B------:R-:W-:Y:S05]  /*dd20*/  WARPSYNC.COLLECTIVE R79, `(.L_x_1548) ;  /* 0x000000004f087348 */ /* 0x000fea0003c00000 */
[----:B------:R0:W1:Y:S02]  /*dd30*/  SHFL.UP P6, R248, R246, R77, R76 ;  /* 0x0400004df6f87389 */ /* 0x00006400000c004c */
[----:B01----:R-:W-:Y:S05]  /*dd40*/  ENDCOLLECTIVE ;  /* 0x000000000000791b */ /* 0x003fea0003800000 */
.L_x_1548:
[----:B------:R-:W-:Y:S02]  /*dd50*/  MOV R246, R236 ;  /* 0x000000ec00f67202 */ /* 0x000fe40000000f00 */
[----:B------:R-:W-:-:S07]  /*dd60*/  MOV R225, R248 ;  /* 0x000000f800e17202 */ /* 0x000fce0000000f00 */
[----:B------:R-:W-:Y:S05]  /*dd70*/  WARPSYNC.COLLECTIVE R79, `(.L_x_1549) ;  /* 0x000000004f087348 */ /* 0x000fea0003c00000 */
[----:B------:R0:W1:Y:S02]  /*dd80*/  SHFL.UP P6, R248, R246, R77, R76 ;  /* 0x0400004df6f87389 */ /* 0x00006400000c004c */
[----:B01----:R-:W-:Y:S05]  /*dd90*/  ENDCOLLECTIVE ;  /* 0x000000000000791b */ /* 0x003fea0003800000 */
.L_x_1549:
[----:B------:R-:W-:Y:S02]  /*dda0*/  MOV R246, R245 ;  /* 0x000000f500f67202 */ /* 0x000fe40000000f00 */
[----:B------:R-:W-:-:S07]  /*ddb0*/  MOV R247, R248 ;  /* 0x000000f800f77202 */ /* 0x000fce0000000f00 */
[----:B------:R-:W-:Y:S05]  /*ddc0*/  WARPSYNC.COLLECTIVE R79, `(.L_x_1550) ;  /* 0x000000004f087348 */ /* 0x000fea0003c00000 */
[----:B------:R0:W1:Y:S02]  /*ddd0*/  SHFL.UP P6, R248, R246, R77, R76 ;  /* 0x0400004df6f87389 */ /* 0x00006400000c004c */
[----:B01----:R-:W-:Y:S05]  /*dde0*/  ENDCOLLECTIVE ;  /* 0x000000000000791b */ /* 0x003fea0003800000 */
.L_x_1550:
        /* <DEDUP_REMOVED lines=8> */
[----:B------:R-:W-:Y:S02]  /*de70*/  HFMA2 R77, -RZ, RZ, 0, 9.5367431640625e-07 ;  /* 0x00000010ff4d7431 */ /* 0x000fe400000001ff */
        /* <DEDUP_REMOVED lines=8> */
.L_x_1551:
[----:B------:R-:W-:Y:S02]  /*df00*/  MOV R246, R235 ;  /* 0x000000eb00f67202 */ /* 0x000fe40000000f00 */
[----:B------:R-:W-:-:S07]  /*df10*/  MOV R78, R248 ;  /* 0x000000f8004e7202 */ /* 0x000fce0000000f00 */
[----:B------:R-:W-:Y:S05]  /*df20*/  WARPSYNC.COLLECTIVE R79, `(.L_x_1552) ;  /* 0x000000004f087348 */ /* 0x000fea0003c00000 */
[----:B------:R0:W1:Y:S02]  /*df30*/  SHFL.UP P6, R248, R246, R77, R76 ;  /* 0x0400004df6f87389 */ /* 0x00006400000c004c */
[----:B01----:R-:W-:Y:S05]  /*df40*/  ENDCOLLECTIVE ;  /* 0x000000000000791b */ /* 0x003fea0003800000 */
.L_x_1552:
[----:B------:R-:W-:Y:S02]  /*df50*/  MOV R246, R236 ;  /* 0x000000ec00f67202 */ /* 0x000fe40000000f00 */
[----:B------:R-:W-:-:S07]  /*df60*/  MOV R225, R248 ;  /* 0x000000f800e17202 */ /* 0x000fce0000000f00 */
[----:B------:R-:W-:Y:S05]  /*df70*/  WARPSYNC.COLLECTIVE R79, `(.L_x_1553) ;  /* 0x000000004f087348 */ /* 0x000fea0003c00000 */
[----:B------:R0:W1:Y:S02]  /*df80*/  SHFL.UP P6, R248, R246, R77, R76 ;  /* 0x0400004df6f87389 */ /* 0x00006400000c004c */
[----:B01----:R-:W-:Y:S05]  /*df90*/  ENDCOLLECTIVE ;  /* 0x000000000000791b */ /* 0x003fea0003800000 */
.L_x_1553:
[----:B------:R-:W-:Y:S02]  /*dfa0*/  MOV R246, R245 ;  /* 0x000000f500f67202 */ /* 0x000fe40000000f00 */
[----:B------:R-:W-:-:S07]  /*dfb0*/  MOV R247, R248 ;  /* 0x000000f800f77202 */ /* 0x000fce0000000f00 */
[----:B------:R-:W-:Y:S05]  /*dfc0*/  WARPSYNC.COLLECTIVE R79, `(.L_x_1554) ;  /* 0x000000004f087348 */ /* 0x000fea0003c00000 */
[----:B------:R0:W1:Y:S02]  /*dfd0*/  SHFL.UP P6, R248, R246, R77, R76 ;  /* 0x0400004df6f87389 */ /* 0x00006400000c004c */
[----:B01----:R-:W-:Y:S05]  /*dfe0*/  ENDCOLLECTIVE ;  /* 0x000000000000791b */ /* 0x003fea0003800000 */
.L_x_1554:
[----:B------:R-:W-:Y:S01]  /*dff0*/  MOV R76, R248 ;  /* 0x000000f8004c7202 */ /* 0x000fe20000000f00 */
[----:B------:R-:W-:Y:S06]  /*e000*/  BRA `(.L_x_1555) ;  /* 0xffffff7c00dc7947 */ /* 0x000fec000383ffff */
.L_x_1435:
        /* <DEDUP_REMOVED lines=8> */
.L_x_1557:
[----:B------:R-:W-:Y:S05]  /*e090*/  BSYNC B0 ;  /* 0x0000000000007941 */ /* 0x000fea0003800000 */
.L_x_1556:
[----:B------:R-:W-:Y:S05]  /*e0a0*/  BRA `(.L_x_1558) ;  /* 0xffffff7c00e87947 */ /* 0x000fea000383ffff */
.L_x_1436:
        /* <DEDUP_REMOVED lines=8> */
.L_x_1560:
[----:B------:R-:W-:Y:S05]  /*e130*/  BSYNC B0 ;  /* 0x0000000000007941 */ /* 0x000fea0003800000 */
.L_x_1559:
[----:B------:R-:W-:Y:S05]  /*e140*/  BRA `(.L_x_1561) ;  /* 0xffffff7c00c87947 */ /* 0x000fea000383ffff */
.L_x_1437:
        /* <DEDUP_REMOVED lines=8> */
.L_x_1563:
[----:B------:R-:W-:Y:S05]  /*e1d0*/  BSYNC B0 ;  /* 0x0000000000007941 */ /* 0x000fea0003800000 */
.L_x_1562:
[----:B------:R-:W-:Y:S05]  /*e1e0*/  BRA `(.L_x_1564) ;  /* 0xffffff7c00a87947 */ /* 0x000fea000383ffff */
.L_x_1438:
        /* <DEDUP_REMOVED lines=8> */
.L_x_1566:
[----:B------:R-:W-:Y:S05]  /*e270*/  BSYNC B0 ;  /* 0x0000000000007941 */ /* 0x000fea0003800000 */
.L_x_1565:
[----:B------:R-:W-:Y:S05]  /*e280*/  BRA `(.L_x_1567) ;  /* 0xffffff7c00887947 */ /* 0x000fea000383ffff */
.L_x_1439:
        /* <DEDUP_REMOVED lines=8> */
.L_x_1569:
[----:B------:R-:W-:Y:S05]  /*e310*/  BSYNC B0 ;  /* 0x0000000000007941 */ /* 0x000fea0003800000 */
.L_x_1568:
[----:B------:R-:W-:Y:S01]  /*e320*/  HFMA2 R77, -RZ, RZ, 0, 5.9604644775390625e-08 ;  /* 0x00000001ff4d7431 */ /* 0x000fe200000001ff */
[----:B------:R-:W-:Y:S02]  /*e330*/  MOV R246, R235 ;  /* 0x000000eb00f67202 */ /* 0x000fe40000000f00 */
[----:B------:R-:W-:Y:S02]  /*e340*/  MOV R76, RZ ;  /* 0x000000ff004c7202 */ /* 0x000fe40000000f00 */
[----:B------:R-:W-:Y:S02]  /*e350*/  MOV R79, 0xffffffff ;  /* 0xffffffff004f7802 */ /* 0x000fe40000000f00 */
[----:B------:R-:W-:Y:S02]  /*e360*/  MOV R234, R248 ;  /* 0x000000f800ea7202 */ /* 0x000fe40000000f00 */
[----:B------:R-:W-:-:S07]  /*e370*/  MOV R78, R60 ;  /* 0x0000003c004e7202 */ /* 0x000fce0000000f00 */
[----:B------:R-:W-:Y:S05]  /*e380*/  WARPSYNC.COLLECTIVE R79, `(.L_x_1570) ;  /* 0x000000004f087348 */ /* 0x000fea0003c00000 */
[----:B------:R0:W1:Y:S02]  /*e390*/  SHFL.UP P6, R248, R246, R77, R76 ;  /* 0x0400004df6f87389 */ /* 0x00006400000c004c */
[----:B01----:R-:W-:Y:S05]  /*e3a0*/  ENDCOLLECTIVE ;  /* 0x000000000000791b */ /* 0x003fea0003800000 */
.L_x_1570:
[----:B------:R-:W-:Y:S02]  /*e3b0*/  MOV R246, R236 ;  /* 0x000000ec00f67202 */ /* 0x000fe40000000f00 */
[----:B------:R-:W-:-:S07]  /*e3c0*/  MOV R235, R248 ;  /* 0x000000f800eb7202 */ /* 0x000fce0000000f00 */
[----:B------:R-:W-:Y:S05]  /*e3d0*/  WARPSYNC.COLLECTIVE R79, `(.L_x_1571) ;  /* 0x000000004f087348 */ /* 0x000fea0003c00000 */
[----:B------:R0:W1:Y:S02]  /*e3e0*/  SHFL.UP P6, R248, R246, R77, R76 ;  /* 0x0400004df6f87389 */ /* 0x00006400000c004c */
[----:B01----:R-:W-:Y:S05]  /*e3f0*/  ENDCOLLECTIVE ;  /* 0x000000000000791b */ /* 0x003fea0003800000 */
.L_x_1571:
[----:B------:R-:W-:Y:S02]  /*e400*/  MOV R246, R245 ;  /* 0x000000f500f67202 */ /* 0x000fe40000000f00 */
[----:B------:R-:W-:-:S07]  /*e410*/  MOV R236, R248 ;  /* 0x000000f800ec7202 */ /* 0x000fce0000000f00 */
[----:B------:R-:W-:Y:S05]  /*e420*/  WARPSYNC.COLLECTIVE R79, `(.L_x_1572) ;  /* 0x000000004f087348 */ /* 0x000fea0003c00000 */
[----:B------:R0:W1:Y:S02]  /*e430*/  SHFL.UP P6, R248, R246, R77, R76 ;  /* 0x0400004df6f87389 */ /* 0x00006400000c004c */
[----:B01----:R-:W-:Y:S05]  /*e440*/  ENDCOLLECTIVE ;  /* 0x000000000000791b */ /* 0x003fea0003800000 */
.L_x_1572:
[----:B------:R-:W-:Y:S01]  /*e450*/  HFMA2 R77, -RZ, RZ, 0, 0 ;  /* 0x00000000ff4d7431 */ /* 0x000fe200000001ff */
[----:B------:R-:W-:-:S07]  /*e460*/  MOV R76, 0x1f ;  /* 0x0000001f004c7802 */ /* 0x000fce0000000f00 */
[----:B------:R-:W-:Y:S05]  /*e470*/  WARPSYNC.COLLECTIVE R79, `(.L_x_1573) ;  /* 0x000000004f087348 */ /* 0x000fea0003c00000 */
[----:B------:R0:W1:Y:S02]  /*e480*/  SHFL.IDX P3, R225, R78, R77, R76 ;  /* 0x0000004d4ee17389 */ /* 0x000064000006004c */
[----:B01----:R-:W-:Y:S05]  /*e490*/  ENDCOLLECTIVE ;  /* 0x000000000000791b */ /* 0x003fea0003800000 */
.L_x_1573:
[----:B------:R-:W-:Y:S02]  /*e4a0*/  MOV R245, R248 ;  /* 0x000000f800f57202 */ /* 0x000fe40000000f00 */
[----:B------:R-:W-:Y:S02]  /*e4b0*/  MOV R78, R61 ;  /* 0x0000003d004e7202 */ /* 0x000fe40000000f00 */
[----:B------:R-:W-:-:S07]  /*e4c0*/  MOV R60, R225 ;  /* 0x000000e1003c7202 */ /* 0x000fce0000000f00 */
[----:B------:R-:W-:Y:S05]  /*e4d0*/  WARPSYNC.COLLECTIVE R79, `(.L_x_1574) ;  /* 0x000000004f087348 */ /* 0x000fea0003c00000 */
[----:B------:R0:W1:Y:S02]  /*e4e0*/  SHFL.IDX P3, R225, R78, R77, R76 ;  /* 0x0000004d4ee17389 */ /* 0x000064000006004c */
[----:B01----:R-:W-:Y:S05]  /*e4f0*/  ENDCOLLECTIVE ;  /* 0x000000000000791b */ /* 0x003fea0003800000 */
.L_x_1574:
[----:B------:R-:W-:Y:S02]  /*e500*/  MOV R78, R62 ;  /* 0x0000003e004e7202 */ /* 0x000fe40000000f00 */
[----:B------:R-:W-:-:S07]  /*e510*/  MOV R61, R225 ;  /* 0x000000e1003d7202 */ /* 0x000fce0000000f00 */
[----:B------:R-:W-:Y:S05]  /*e520*/  WARPSYNC.COLLECTIVE R79, `(.L_x_1575) ;  /* 0x000000004f087348 */ /* 0x000fea0003c00000 */
[----:B------:R0:W1:Y:S02]  /*e530*/  SHFL.IDX P3, R225, R78, R77, R76 ;  /* 0x0000004d4ee17389 */ /* 0x000064000006004c */
[----:B01----:R-:W-:Y:S05]  /*e540*/  ENDCOLLECTIVE ;  /* 0x000000000000791b */ /* 0x003fea0003800000 */
.L_x_1575:
[----:B------:R-:W-:Y:S02]  /*e550*/  MOV R78, R63 ;  /* 0x0000003f004e7202 */ /* 0x000fe40000000f00 */
[----:B------:R-:W-:-:S07]  /*e560*/  MOV R62, R225 ;  /* 0x000000e1003e7202 */ /* 0x000fce0000000f00 */
[----:B------:R-:W-:Y:S05]  /*e570*/  WARPSYNC.COLLECTIVE R79, `(.L_x_1576) ;  /* 0x000000004f087348 */ /* 0x000fea0003c00000 */
[----:B------:R0:W1:Y:S02]  /*e580*/  SHFL.IDX P3, R225, R78, R77, R76 ;  /* 0x0000004d4ee17389 */ /* 0x000064000006004c */
[----:B01----:R-:W-:Y:S05]  /*e590*/  ENDCOLLECTIVE ;  /* 0x000000000000791b */ /* 0x003fea0003800000 */
.L_x_1576:
[----:B------:R-:W-:Y:S01]  /*e5a0*/  MOV R63, R225 ;  /* 0x000000e1003f7202 */ /* 0x000fe20000000f00 */
[----:B------:R-:W-:Y:S06]  /*e5b0*/  BRA `(.L_x_1577) ;  /* 0xffffff7800e47947 */ /* 0x000fec000383ffff */
.L_x_1441:
[----:B------:R-:W-:Y:S01]  /*e5c0*/  HFMA2 R251, -RZ, RZ, 0, 5.9604644775390625e-08 ;  /* 0x00000001fffb7431 */ /* 0x000fe200000001ff */
[----:B------:R-:W-:Y:S02]  /*e5d0*/  MOV R252, R245 ;  /* 0x000000f500fc7202 */ /* 0x000fe40000000f00 */
[----:B------:R-:W-:Y:S02]  /*e5e0*/  MOV R76, 0x1f ;  /* 0x0000001f004c7802 */ /* 0x000fe40000000f00 */
[----:B------:R-:W-:-:S07]  /*e5f0*/  MOV R79, 0xffffffff ;  /* 0xffffffff004f7802 */ /* 0x000fce0000000f00 */
[----:B------:R-:W-:Y:S05]  /*e600*/  WARPSYNC.COLLECTIVE R79, `(.L_x_1578) ;  /* 0x000000004f087348 */ /* 0x000fea0003c00000 */
[----:B------:R0:W1:Y:S02]  /*e610*/  SHFL.DOWN P0, R225, R252, R251, R76 ;  /* 0x080000fbfce17389 */ /* 0x000064000000004c */
[----:B01----:R-:W-:Y:S05]  /*e620*/  ENDCOLLECTIVE ;  /* 0x000000000000791b */ /* 0x003fea0003800000 */
.L_x_1578:
[----:B------:R-:W-:Y:S02]  /*e630*/  MOV R252, R246 ;  /* 0x000000f600fc7202 */ /* 0x000fe40000000f00 */
[----:B------:R-:W-:-:S07]  /*e640*/  MOV R77, R225 ;  /* 0x000000e1004d7202 */ /* 0x000fce0000000f00 */
[----:B------:R-:W-:Y:S05]  /*e650*/  WARPSYNC.COLLECTIVE R79, `(.L_x_1579) ;  /* 0x000000004f087348 */ /* 0x000fea0003c00000 */
[----:B------:R0:W1:Y:S02]  /*e660*/  SHFL.DOWN P0, R225, R252, R251, R76 ;  /* 0x080000fbfce17389 */ /* 0x000064000000004c */
[----:B01----:R-:W-:Y:S05]  /*e670*/  ENDCOLLECTIVE ;  /* 0x000000000000791b */ /* 0x003fea0003800000 */
.L_x_1579:
[----:B------:R-:W-:Y:S02]  /*e680*/  MOV R252, R247 ;  /* 0x000000f700fc7202 */ /* 0x000fe40000000f00 */
[----:B------:R-:W-:-:S07]  /*e690*/  MOV R78, R225 ;  /* 0x000000e1004e7202 */ /* 0x000fce0000000f00 */
[----:B------:R-:W-:Y:S05]  /*e6a0*/  WARPSYNC.COLLECTIVE R79, `(.L_x_1580) ;  /* 0x000000004f087348 */ /* 0x000fea0003c00000 */
[----:B------:R0:W1:Y:S02]  /*e6b0*/  SHFL.DOWN P0, R225, R252, R251, R76 ;  /* 0x080000fbfce17389 */ /* 0x000064000000004c */
[----:B01----:R-:W-:Y:S05]  /*e6c0*/  ENDCOLLECTIVE ;  /* 0x000000000000791b */ /* 0x003fea0003800000 */
.L_x_1580:
[----:B------:R-:W-:Y:S02]  /*e6d0*/  MOV R252, R248 ;  /* 0x000000f800fc7202 */ /* 0x000fe40000000f00 */
[----:B------:R-:W-:-:S07]  /*e6e0*/  MOV R123, R225 ;  /* 0x000000e1007b7202 */ /* 0x000fce0000000f00 */
[----:B------:R-:W-:Y:S05]  /*e6f0*/  WARPSYNC.COLLECTIVE R79, `(.L_x_1581) ;  /* 0x000000004f087348 */ /* 0x000fea0003c00000 */
[----:B------:R0:W1:Y:S02]  /*e700*/  SHFL.DOWN P0, R225, R252, R251, R76 ;  /* 0x080000fbfce17389 */ /* 0x000064000000004c */
[----:B01----:R-:W-:Y:S05]  /*e710*/  ENDCOLLECTIVE ;  /* 0x000000000000791b */ /* 0x003fea0003800000 */
.L_x_1581:
[----:B------:R-:W-:Y:S01]  /*e720*/  MOV R76, R225 ;  /* 0x000000e1004c7202 */ /* 0x000fe20000000f00 */
[----:B------:R-:W-:Y:S06]  /*e730*/  BRA `(.L_x_1582) ;  /* 0xffffff9000047947 */ /* 0x000fec000383ffff */
.L_x_1444:
[----:B------:R-:W-:Y:S01]  /*e740*/  HFMA2 R251, -RZ, RZ, 0, 1.1920928955078125e-07 ;  /* 0x00000002fffb7431 */ /* 0x000fe200000001ff */
[----:B------:R-:W-:Y:S01]  /*e750*/  BSSY B0, `(.L_x_1583) ;  /* 0x0000007000007945 */ /* 0x000fe20003800000 */
[----:B------:R-:W-:Y:S02]  /*e760*/  MOV R252, R245 ;  /* 0x000000f500fc7202 */ /* 0x000fe40000000f00 */
[----:B----4-:R-:W-:Y:S02]  /*e770*/  MOV R76, 0x1f ;  /* 0x0000001f004c7802 */ /* 0x010fe40000000f00 */
[----:B------:R-:W-:-:S07]  /*e780*/  MOV R79, 0xffffffff ;  /* 0xffffffff004f7802 */ /* 0x000fce0000000f00 */
[----:B0123--:R-:W-:Y:S05]  /*e790*/  WARPSYNC.COLLECTIVE R79, `(.L_x_1584) ;  /* 0x000000004f087348 */ /* 0x00ffea0003c00000 */
[----:B------:R4:W0:Y:S02]  /*e7a0*/  SHFL.DOWN P0, R225, R252, R251, R76 ;  /* 0x080000fbfce17389 */ /* 0x000824000000004c */
[----:B01234-:R-:W-:Y:S05]  /*e7b0*/  ENDCOLLECTIVE ;  /* 0x000000000000791b */ /* 0x01ffea0003800000 */
.L_x_1584:
[----:B------:R-:W-:Y:S05]  /*e7c0*/  BSYNC B0 ;  /* 0x0000000000007941 */ /* 0x000fea0003800000 */
.L_x_1583:
        /* <DEDUP_REMOVED lines=8> */
.L_x_1585:
[----:B------:R-:W-:Y:S02]  /*e850*/  MOV R252, R247 ;  /* 0x000000f700fc7202 */ /* 0x000fe40000000f00 */
[----:B------:R-:W-:-:S07]  /*e860*/  MOV R78, R225 ;  /* 0x000000e1004e7202 */ /* 0x000fce0000000f00 */
[----:B------:R-:W-:Y:S05]  /*e870*/  WARPSYNC.COLLECTIVE R79, `(.L_x_1586) ;  /* 0x000000004f087348 */ /* 0x000fea0003c00000 */
[----:B------:R0:W1:Y:S02]  /*e880*/  SHFL.DOWN P0, R225, R252, R251, R76 ;  /* 0x080000fbfce17389 */ /* 0x000064000000004c */
[----:B01----:R-:W-:Y:S05]  /*e890*/  ENDCOLLECTIVE ;  /* 0x000000000000791b */ /* 0x003fea0003800000 */
.L_x_1586:
[----:B------:R-:W-:Y:S02]  /*e8a0*/  MOV R252, R248 ;  /* 0x000000f800fc7202 */ /* 0x000fe40000000f00 */
[----:B------:R-:W-:-:S07]  /*e8b0*/  MOV R123, R225 ;  /* 0x000000e1007b7202 */ /* 0x000fce0000000f00 */
[----:B------:R-:W-:Y:S05]  /*e8c0*/  WARPSYNC.COLLECTIVE R79, `(.L_x_1587) ;  /* 0x000000004f087348 */ /* 0x000fea0003c00000 */
[----:B------:R0:W1:Y:S02]  /*e8d0*/  SHFL.DOWN P0, R225, R252, R251, R76 ;  /* 0x080000fbfce17389 */ /* 0x000064000000004c */
[----:B01----:R-:W-:Y:S05]  /*e8e0*/  ENDCOLLECTIVE ;  /* 0x000000000000791b */ /* 0x003fea0003800000 */
.L_x_1587:
[----:B------:R-:W-:Y:S01]  /*e8f0*/  MOV R79, R225 ;  /* 0x000000e1004f7202 */ /* 0x000fe20000000f00 */
[----:B------:R-:W-:Y:S06]  /*e900*/  BRA `(.L_x_1588) ;  /* 0xffffff8c00e87947 */ /* 0x000fec000383ffff */
.L_x_1447:
[----:B------:R-:W-:Y:S01]  /*e910*/  HFMA2 R251, -RZ, RZ, 0, 2.384185791015625e-07 ;  /* 0x00000004fffb7431 */ /* 0x000fe200000001ff */
[----:B------:R-:W-:Y:S01]  /*e920*/  BSSY B0, `(.L_x_1589) ;  /* 0x0000007000007945 */ /* 0x000fe20003800000 */
[----:B------:R-:W-:Y:S02]  /*e930*/  MOV R252, R245 ;  /* 0x000000f500fc7202 */ /* 0x000fe40000000f00 */
[----:B----4-:R-:W-:Y:S02]  /*e940*/  MOV R76, 0x1f ;  /* 0x0000001f004c7802 */ /* 0x010fe40000000f00 */
[----:B0-----:R-:W-:-:S07]  /*e950*/  MOV R79, 0xffffffff ;  /* 0xffffffff004f7802 */ /* 0x001fce0000000f00 */
[----:B-123--:R-:W-:Y:S05]  /*e960*/  WARPSYNC.COLLECTIVE R79, `(.L_x_1590) ;  /* 0x000000004f087348 */ /* 0x00efea0003c00000 */
[----:B------:R0:W4:Y:S02]  /*e970*/  SHFL.DOWN P0, R225, R252, R251, R76 ;  /* 0x080000fbfce17389 */ /* 0x000124000000004c */
[----:B01234-:R-:W-:Y:S05]  /*e980*/  ENDCOLLECTIVE ;  /* 0x000000000000791b */ /* 0x01ffea0003800000 */
.L_x_1590:
[----:B------:R-:W-:Y:S05]  /*e990*/  BSYNC B0 ;  /* 0x0000000000007941 */ /* 0x000fea0003800000 */
.L_x_1589:
        /* <DEDUP_REMOVED lines=8> */
.L_x_1591:
[----:B------:R-:W-:Y:S02]  /*ea20*/  MOV R252, R247 ;  /* 0x000000f700fc7202 */ /* 0x000fe40000000f00 */
[----:B------:R-:W-:-:S07]  /*ea30*/  MOV R78, R225 ;  /* 0x000000e1004e7202 */ /* 0x000fce0000000f00 */
[----:B------:R-:W-:Y:S05]  /*ea40*/  WARPSYNC.COLLECTIVE R79, `(.L_x_1592) ;  /* 0x000000004f087348 */ /* 0x000fea0003c00000 */
[----:B------:R0:W1:Y:S02]  /*ea50*/  SHFL.DOWN P0, R225, R252, R251, R76 ;  /* 0x080000fbfce17389 */ /* 0x000064000000004c */
[----:B01----:R-:W-:Y:S05]  /*ea60*/  ENDCOLLECTIVE ;  /* 0x000000000000791b */ /* 0x003fea0003800000 */
.L_x_1592:
[----:B------:R-:W-:Y:S02]  /*ea70*/  MOV R252, R248 ;  /* 0x000000f800fc7202 */ /* 0x000fe40000000f00 */
[----:B------:R-:W-:-:S07]  /*ea80*/  MOV R123, R225 ;  /* 0x000000e1007b7202 */ /* 0x000fce0000000f00 */
[----:B------:R-:W-:Y:S05]  /*ea90*/  WARPSYNC.COLLECTIVE R79, `(.L_x_1593) ;  /* 0x000000004f087348 */ /* 0x000fea0003c00000 */
[----:B------:R0:W1:Y:S02]  /*eaa0*/  SHFL.DOWN P0, R225, R252, R251, R76 ;  /* 0x080000fbfce17389 */ /* 0x000064000000004c */
[----:B01----:R-:W-:Y:S05]  /*eab0*/  ENDCOLLECTIVE ;  /* 0x000000000000791b */ /* 0x003fea0003800000 */
.L_x_1593:
[----:B------:R-:W-:Y:S01]  /*eac0*/  MOV R79, R225 ;  /* 0x000000e1004f7202 */ /* 0x000fe20000000f00 */
[----:B------:R-:W-:Y:S06]  /*ead0*/  BRA `(.L_x_1594) ;  /* 0xffffff8c00cc7947 */ /* 0x000fec000383ffff */
.L_x_1450:
[----:B------:R-:W-:Y:S01]  /*eae0*/  HFMA2 R251, -RZ, RZ, 0, 4.76837158203125e-07 ;  /* 0x00000008fffb7431 */ /* 0x000fe200000001ff */
[----:B------:R-:W-:Y:S01]  /*eaf0*/  BSSY B0, `(.L_x_1595) ;  /* 0x0000007000007945 */ /* 0x000fe20003800000 */
[----:B------:R-:W-:Y:S02]  /*eb00*/  MOV R252, R245 ;  /* 0x000000f500fc7202 */ /* 0x000fe40000000f00 */
[----:B----4-:R-:W-:Y:S02]  /*eb10*/  MOV R76, 0x1f ;  /* 0x0000001f004c7802 */ /* 0x010fe40000000f00 */
[----:B0-----:R-:W-:-:S07]  /*eb20*/  MOV R79, 0xffffffff ;  /* 0xffffffff004f7802 */ /* 0x001fce0000000f00 */
[----:B-123--:R-:W-:Y:S05]  /*eb30*/  WARPSYNC.COLLECTIVE R79, `(.L_x_1596) ;  /* 0x000000004f087348 */ /* 0x00efea0003c00000 */
[----:B------:R0:W4:Y:S02]  /*eb40*/  SHFL.DOWN P0, R225, R252, R251, R76 ;  /* 0x080000fbfce17389 */ /* 0x000124000000004c */
[----:B01234-:R-:W-:Y:S05]  /*eb50*/  ENDCOLLECTIVE ;  /* 0x000000000000791b */ /* 0x01ffea0003800000 */
.L_x_1596:
[----:B------:R-:W-:Y:S05]  /*eb60*/  BSYNC B0 ;  /* 0x0000000000007941 */ /* 0x000fea0003800000 */
.L_x_1595:
        /* <DEDUP_REMOVED lines=8> */
.L_x_1597:
[----:B------:R-:W-:Y:S02]  /*ebf0*/  MOV R252, R247 ;  /* 0x000000f700fc7202 */ /* 0x000fe40000000f00 */
[----:B------:R-:W-:-:S07]  /*ec00*/  MOV R78, R225 ;  /* 0x000000e1004e7202 */ /* 0x000fce0000000f00 */
[----:B------:R-:W-:Y:S05]  /*ec10*/  WARPSYNC.COLLECTIVE R79, `(.L_x_1598) ;  /* 0x000000004f087348 */ /* 0x000fea0003c00000 */
[----:B------:R0:W1:Y:S02]  /*ec20*/  SHFL.DOWN P0, R225, R252, R251, R76 ;  /* 0x080000fbfce17389 */ /* 0x000064000000004c */
[----:B01----:R-:W-:Y:S05]  /*ec30*/  ENDCOLLECTIVE ;  /* 0x000000000000791b */ /* 0x003fea0003800000 */
.L_x_1598:
[----:B------:R-:W-:Y:S02]  /*ec40*/  MOV R252, R248 ;  /* 0x000000f800fc7202 */ /* 0x000fe40000000f00 */
[----:B------:R-:W-:-:S07]  /*ec50*/  MOV R123, R225 ;  /* 0x000000e1007b7202 */ /* 0x000fce0000000f00 */
[----:B------:R-:W-:Y:S05]  /*ec60*/  WARPSYNC.COLLECTIVE R79, `(.L_x_1599) ;  /* 0x000000004f087348 */ /* 0x000fea0003c00000 */
[----:B------:R0:W1:Y:S02]  /*ec70*/  SHFL.DOWN P0, R225, R252, R251, R76 ;  /* 0x080000fbfce17389 */ /* 0x000064000000004c */
[----:B01----:R-:W-:Y:S05]  /*ec80*/  ENDCOLLECTIVE ;  /* 0x000000000000791b */ /* 0x003fea0003800000 */
.L_x_1599:
[----:B------:R-:W-:Y:S01]  /*ec90*/  MOV R79, R225 ;  /* 0x000000e1004f7202 */ /* 0x000fe20000000f00 */
[----:B------:R-:W-:Y:S06]  /*eca0*/  BRA `(.L_x_1600) ;  /* 0xffffff8c00b07947 */ /* 0x000fec000383ffff */
.L_x_1453:
[----:B------:R-:W-:Y:S01]  /*ecb0*/  HFMA2 R251, -RZ, RZ, 0, 9.5367431640625e-07 ;  /* 0x00000010fffb7431 */ /* 0x000fe200000001ff */
[----:B------:R-:W-:Y:S01]  /*ecc0*/  BSSY B0, `(.L_x_1601) ;  /* 0x0000007000007945 */ /* 0x000fe20003800000 */
[----:B------:R-:W-:Y:S02]  /*ecd0*/  MOV R252, R245 ;  /* 0x000000f500fc7202 */ /* 0x000fe40000000f00 */
[----:B----4-:R-:W-:Y:S02]  /*ece0*/  MOV R76, 0x1f ;  /* 0x0000001f004c7802 */ /* 0x010fe40000000f00 */
[----:B0-----:R-:W-:-:S07]  /*ecf0*/  MOV R79, 0xffffffff ;  /* 0xffffffff004f7802 */ /* 0x001fce0000000f00 */
[----:B-123--:R-:W-:Y:S05]  /*ed00*/  WARPSYNC.COLLECTIVE R79, `(.L_x_1602) ;  /* 0x000000004f087348 */ /* 0x00efea0003c00000 */
[----:B------:R0:W4:Y:S02]  /*ed10*/  SHFL.DOWN P0, R225, R252, R251, R76 ;  /* 0x080000fbfce17389 */ /* 0x000124000000004c */
[----:B01234-:R-:W-:Y:S05]  /*ed20*/  ENDCOLLECTIVE ;  /* 0x000000000000791b */ /* 0x01ffea0003800000 */
.L_x_1602:
[----:B------:R-:W-:Y:S05]  /*ed30*/  BSYNC B0 ;  /* 0x0000000000007941 */ /* 0x000fea0003800000 */
.L_x_1601:
        /* <DEDUP_REMOVED lines=8> */
.L_x_1603:
[----:B------:R-:W-:Y:S02]  /*edc0*/  MOV R252, R247 ;  /* 0x000000f700fc7202 */ /* 0x000fe40000000f00 */
[----:B------:R-:W-:-:S07]  /*edd0*/  MOV R78, R225 ;  /* 0x000000e1004e7202 */ /* 0x000fce0000000f00 */
[----:B------:R-:W-:Y:S05]  /*ede0*/  WARPSYNC.COLLECTIVE R79, `(.L_x_1604) ;  /* 0x000000004f087348 */ /* 0x000fea0003c00000 */
[----:B------:R0:W1:Y:S02]  /*edf0*/  SHFL.DOWN P0, R225, R252, R251, R76 ;  /* 0x080000fbfce17389 */ /* 0x000064000000004c */
[----:B01----:R-:W-:Y:S05]  /*ee00*/  ENDCOLLECTIVE ;  /* 0x000000000000791b */ /* 0x003fea0003800000 */
.L_x_1604:
[----:B------:R-:W-:Y:S02]  /*ee10*/  MOV R252, R248 ;  /* 0x000000f800fc7202 */ /* 0x000fe40000000f00 */
[----:B------:R-:W-:-:S07]  /*ee20*/  MOV R123, R225 ;  /* 0x000000e1007b7202 */ /* 0x000fce0000000f00 */
[----:B------:R-:W-:Y:S05]  /*ee30*/  WARPSYNC.COLLECTIVE R79, `(.L_x_1605) ;  /* 0x000000004f087348 */ /* 0x000fea0003c00000 */
[----:B------:R0:W1:Y:S02]  /*ee40*/  SHFL.DOWN P0, R225, R252, R251, R76 ;  /* 0x080000fbfce17389 */ /* 0x000064000000004c */
[----:B01----:R-:W-:Y:S05]  /*ee50*/  ENDCOLLECTIVE ;  /* 0x000000000000791b */ /* 0x003fea0003800000 */
.L_x_1605:
[----:B------:R-:W-:Y:S01]  /*ee60*/  MOV R79, R225 ;  /* 0x000000e1004f7202 */ /* 0x000fe20000000f00 */
[----:B------:R-:W-:Y:S06]  /*ee70*/  BRA `(.L_x_1606) ;  /* 0xffffff8c00947947 */ /* 0x000fec000383ffff */
.L_x_1456:
        /* <DEDUP_REMOVED lines=8> */
.L_x_1608:
[----:B------:R-:W-:Y:S05]  /*ef00*/  BSYNC B0 ;  /* 0x0000000000007941 */ /* 0x000fea0003800000 */
.L_x_1607:
        /* <DEDUP_REMOVED lines=10> */
.L_x_1609:
[----:B------:R-:W-:Y:S02]  /*efb0*/  MOV R78, R247 ;  /* 0x000000f7004e7202 */ /* 0x000fe40000000f00 */
[----:B------:R-:W-:-:S07]  /*efc0*/  MOV R234, R225 ;  /* 0x000000e100ea7202 */ /* 0x000fce0000000f00 */
[----:B------:R-:W-:Y:S05]  /*efd0*/  WARPSYNC.COLLECTIVE R79, `(.L_x_1610) ;  /* 0x000000004f087348 */ /* 0x000fea0003c00000 */
[----:B------:R0:W1:Y:S02]  /*efe0*/  SHFL.IDX P3, R225, R78, R77, R76 ;  /* 0x0000004d4ee17389 */ /* 0x000064000006004c */
[----:B01----:R-:W-:Y:S05]  /*eff0*/  ENDCOLLECTIVE ;  /* 0x000000000000791b */ /* 0x003fea0003800000 */
.L_x_1610:
        /* <DEDUP_REMOVED lines=16> */
.L_x_1611:
[----:B------:R-:W-:Y:S01]  /*f100*/  MOV R78, R72 ;  /* 0x00000048004e7202 */ /* 0x000fe20000000f00 */
[----:B------:R-:W-:-:S07]  /*f110*/  FADD.FTZ R236, R225, R236 ;  /* 0x000000ece1ec7221 */ /* 0x000fce0000010000 */
[----:B------:R-:W-:Y:S05]  /*f120*/  WARPSYNC.COLLECTIVE R79, `(.L_x_1612) ;  /* 0x000000004f087348 */ /* 0x000fea0003c00000 */
[----:B------:R0:W1:Y:S02]  /*f130*/  SHFL.DOWN P0, R225, R252, R251, R76 ;  /* 0x080000fbfce17389 */ /* 0x000064000000004c */
[----:B01----:R-:W-:Y:S05]  /*f140*/  ENDCOLLECTIVE ;  /* 0x000000000000791b */ /* 0x003fea0003800000 */
.L_x_1612:
[----:B------:R-:W-:Y:S02]  /*f150*/  MOV R252, R246 ;  /* 0x000000f600fc7202 */ /* 0x000fe40000000f00 */
[----:B------:R-:W-:-:S07]  /*f160*/  MOV R245, R225 ;  /* 0x000000e100f57202 */ /* 0x000fce0000000f00 */
[----:B------:R-:W-:Y:S05]  /*f170*/  WARPSYNC.COLLECTIVE R79, `(.L_x_1613) ;  /* 0x000000004f087348 */ /* 0x000fea0003c00000 */
[----:B------:R0:W1:Y:S02]  /*f180*/  SHFL.DOWN P0, R225, R252, R251, R76 ;  /* 0x080000fbfce17389 */ /* 0x000064000000004c */
[----:B01----:R-:W-:Y:S05]  /*f190*/  ENDCOLLECTIVE ;  /* 0x000000000000791b */ /* 0x003fea0003800000 */
.L_x_1613:
[----:B------:R-:W-:Y:S02]  /*f1a0*/  MOV R252, R247 ;  /* 0x000000f700fc7202 */ /* 0x000fe40000000f00 */
[----:B------:R-:W-:-:S07]  /*f1b0*/  MOV R246, R225 ;  /* 0x000000e100f67202 */ /* 0x000fce0000000f00 */
[----:B------:R-:W-:Y:S05]  /*f1c0*/  WARPSYNC.COLLECTIVE R79, `(.L_x_1614) ;  /* 0x000000004f087348 */ /* 0x000fea0003c00000 */
[----:B------:R0:W1:Y:S02]  /*f1d0*/  SHFL.DOWN P0, R225, R252, R251, R76 ;  /* 0x080000fbfce17389 */ /* 0x000064000000004c */
[----:B01----:R-:W-:Y:S05]  /*f1e0*/  ENDCOLLECTIVE ;  /* 0x000000000000791b */ /* 0x003fea0003800000 */
.L_x_1614:
[----:B------:R-:W-:Y:S02]  /*f1f0*/  MOV R252, R248 ;  /* 0x000000f800fc7202 */ /* 0x000fe40000000f00 */
[----:B------:R-:W-:-:S07]  /*f200*/  MOV R247, R225 ;  /* 0x000000e100f77202 */ /* 0x000fce0000000f00 */
[----:B------:R-:W-:Y:S05]  /*f210*/  WARPSYNC.COLLECTIVE R79, `(.L_x_1615) ;  /* 0x000000004f087348 */ /* 0x000fea0003c00000 */
[----:B------:R0:W1:Y:S02]  /*f220*/  SHFL.DOWN P0, R225, R252, R251, R76 ;  /* 0x080000fbfce17389 */ /* 0x000064000000004c */
[----:B01----:R-:W-:Y:S05]  /*f230*/  ENDCOLLECTIVE ;  /* 0x000000000000791b */ /* 0x003fea0003800000 */
.L_x_1615:
[----:B------:R-:W-:-:S07]  /*f240*/  MOV R248, R225 ;  /* 0x000000e100f87202 */ /* 0x000fce0000000f00 */
[----:B------:R-:W-:Y:S05]  /*f250*/  WARPSYNC.COLLECTIVE R79, `(.L_x_1616) ;  /* 0x000000004f087348 */ /* 0x000fea0003c00000 */
[----:B------:R0:W1:Y:S02]  /*f260*/  SHFL.IDX P3, R225, R78, R77, R76 ;  /* 0x0000004d4ee17389 */ /* 0x000064000006004c */
[----:B01----:R-:W-:Y:S05]  /*f270*/  ENDCOLLECTIVE ;  /* 0x000000000000791b */ /* 0x003fea0003800000 */
.L_x_1616:
[----:B------:R-:W-:Y:S02]  /*f280*/  MOV R78, R73 ;  /* 0x00000049004e7202 */ /* 0x000fe40000000f00 */
[----:B------:R-:W-:-:S07]  /*f290*/  MOV R72, R225 ;  /* 0x000000e100487202 */ /* 0x000fce0000000f00 */
[----:B------:R-:W-:Y:S05]  /*f2a0*/  WARPSYNC.COLLECTIVE R79, `(.L_x_1617) ;  /* 0x000000004f087348 */ /* 0x000fea0003c00000 */
[----:B------:R0:W1:Y:S02]  /*f2b0*/  SHFL.IDX P3, R225, R78, R77, R76 ;  /* 0x0000004d4ee17389 */ /* 0x000064000006004c */
[----:B01----:R-:W-:Y:S05]  /*f2c0*/  ENDCOLLECTIVE ;  /* 0x000000000000791b */ /* 0x003fea0003800000 */
.L_x_1617:
[----:B------:R-:W-:Y:S02]  /*f2d0*/  MOV R78, R74 ;  /* 0x0000004a004e7202 */ /* 0x000fe40000000f00 */
[----:B------:R-:W-:-:S07]  /*f2e0*/  MOV R73, R225 ;  /* 0x000000e100497202 */ /* 0x000fce0000000f00 */
[----:B------:R-:W-:Y:S05]  /*f2f0*/  WARPSYNC.COLLECTIVE R79, `(.L_x_1618) ;  /* 0x000000004f087348 */ /* 0x000fea0003c00000 */
[----:B------:R0:W1:Y:S02]  /*f300*/  SHFL.IDX P3, R225, R78, R77, R76 ;  /* 0x0000004d4ee17389 */ /* 0x000064000006004c */
[----:B01----:R-:W-:Y:S05]  /*f310*/  ENDCOLLECTIVE ;  /* 0x000000000000791b */ /* 0x003fea0003800000 */
.L_x_1618:
[----:B------:R-:W-:Y:S02]  /*f320*/  MOV R78, R75 ;  /* 0x0000004b004e7202 */ /* 0x000fe40000000f00 */
[----:B------:R-:W-:-:S07]  /*f330*/  MOV R74, R225 ;  /* 0x000000e1004a7202 */ /* 0x000fce0000000f00 */
[----:B------:R-:W-:Y:S05]  /*f340*/  WARPSYNC.COLLECTIVE R79, `(.L_x_1619) ;  /* 0x000000004f087348 */ /* 0x000fea0003c00000 */
[----:B------:R0:W1:Y:S02]  /*f350*/  SHFL.IDX P3, R225, R78, R77, R76 ;  /* 0x0000004d4ee17389 */ /* 0x000064000006004c */
[----:B01----:R-:W-:Y:S05]  /*f360*/  ENDCOLLECTIVE ;  /* 0x000000000000791b */ /* 0x003fea0003800000 */
.L_x_1619:
[----:B------:R-:W-:Y:S01]  /*f370*/  MOV R75, R225 ;  /* 0x000000e1004b7202 */ /* 0x000fe20000000f00 */
[----:B------:R-:W-:Y:S06]  /*f380*/  BRA `(.L_x_1620) ;  /* 0xffffff8800f07947 */ /* 0x000fec000383ffff */
.L_x_1621:
        /* <DEDUP_REMOVED lines=15> */
.L_x_18671:


//--------------------- .text._Z25selective_scan_bwd_kernelI32Selective_Scan_bwd_kernel_traitsILi128ELi16ELb0ELb1ELb0ELb0ELb1EN3c104HalfENS1_7complexIfEEEEv12SSMParamsBwd --------------------------
	.section	.text._Z25selective_scan_bwd_kernelI32Selective_Scan_bwd_kernel_traitsILi128ELi16ELb0ELb1ELb0ELb0ELb1EN3c104HalfENS1_7complexIfEEEEv12SSMParamsBwd,"ax",@progbits
	.align	128
        .global         _Z25selective_scan_bwd_kernelI32Selective_Scan_bwd_kernel_traitsILi128ELi16ELb0ELb1ELb0ELb0ELb1EN3c104HalfENS1_7complexIfEEEEv12SSMParamsBwd
        .type           _Z25selective_scan_bwd_kernelI32Selective_Scan_bwd_kernel_traitsILi128ELi16ELb0ELb1ELb0ELb0ELb1EN3c104HalfENS1_7complexIfEEEEv12SSMParamsBwd,@function
        .size           _Z25selective_scan_bwd_kernelI32Selective_Scan_bwd_kernel_traitsILi128ELi16ELb0ELb1ELb0ELb0ELb1EN3c104HalfENS1_7complexIfEEEEv12SSMParamsBwd,(.L_x_18672 - _Z25selective_scan_bwd_kernelI32Selective_Scan_bwd_kernel_traitsILi128ELi16ELb0ELb1ELb0ELb0ELb1EN3c104HalfENS1_7complexIfEEEEv12SSMParamsBwd)
        .other          _Z25selective_scan_bwd_kernelI32Selective_Scan_bwd_kernel_traitsILi128ELi16ELb0ELb1ELb0ELb0ELb1EN3c104HalfENS1_7complexIfEEEEv12SSMParamsBwd,@"STO_CUDA_ENTRY STV_DEFAULT"
_Z25selective_scan_bwd_kernelI32Selective_Scan_bwd_kernel_traitsILi128ELi16ELb0ELb1ELb0ELb0ELb1EN3c104HalfENS1_7complexIfEEEEv12SSMParamsBwd:
.text._Z25selective_scan_bwd_kernelI32Selective_Scan_bwd_kernel_traitsILi128ELi16ELb0ELb1ELb0ELb0ELb1EN3c104HalfENS1_7complexIfEEEEv12SSMParamsBwd:
        /* <DEDUP_REMOVED lines=143> */
.L_x_1723:
        /* <DEDUP_REMOVED lines=39> */
[----:B------:R-:W-:Y:S01]  /*0b60*/  ISETP.GE.AND P2, PT, R29, UR17, PT ;  /* 0x000000111d007c0c */ /* 0x000fe2000bf46270 */
[----:B------:R-:W-:Y:S01]  /*0b70*/  UIMAD UR19, UR36, UR19, UR15 ;  /* 0x00000013241372a4 */ /* 0x000fe2000f8e020f */
[----:B------:R-:W-:Y:S01]  /*0b80*/  IADD3 R7, P0, PT, R3, UR12, RZ ;  /* 0x0000000c03077c10 */ /* 0x000fe2000ff1e0ff */
[----:B------:R-:W-:Y:S01]  /*0b90*/  IMAD.WIDE.U32 R28, R29, 0x2, R8 ;  /* 0x000000021d1c7825 */ /* 0x000fe200078e0008 */
[----:B------:R-:W-:Y:S01]  /*0ba0*/  IADD3 R5, P1, PT, R3, UR14, RZ ;  /* 0x0000000e03057c10 */ /* 0x000fe2000ff3e0ff */
[----:B------:R-:W-:Y:S01]  /*0bb0*/  BAR.SYNC.DEFER_BLOCKING 0x0 ;  /* 0x0000000000007b1d */ /* 0x000fe20000010000 */
[----:B------:R-:W-:Y:S02]  /*0bc0*/  IADD3.X R12, PT, PT, RZ, UR13, RZ, P0, !PT ;  /* 0x0000000dff0c7c10 */ /* 0x000fe400087fe4ff */
[----:B------:R-:W-:Y:S02]  /*0bd0*/  IADD3.X R10, PT, PT, RZ, UR19, RZ, P1, !PT ;  /* 0x00000013ff0a7c10 */ /* 0x000fe40008ffe4ff */
[----:B-----5:R-:W-:-:S02]  /*0be0*/  LEA R6, P0, R7, UR38, 0x1 ;  /* 0x0000002607067c11 */ /* 0x020fc4000f8008ff */
[----:B------:R-:W-:Y:S02]  /*0bf0*/  LOP3.LUT R26, R45, 0x20, R0, 0xfe, !PT ;  /* 0x000000202d1a7812 */ /* 0x000fe400078efe00 */
[C---:B------:R-:W-:Y:S02]  /*0c00*/  LOP3.LUT R17, R3.reuse, 0xe0, RZ, 0xfc, !PT ;  /* 0x000000e003117812 */ /* 0x040fe400078efcff */
[C---:B------:R-:W-:Y:S02]  /*0c10*/  LOP3.LUT R18, R3.reuse, 0x100, RZ, 0xfc, !PT ;  /* 0x0000010003127812 */ /* 0x040fe400078efcff */
[C---:B------:R-:W-:Y:S02]  /*0c20*/  LOP3.LUT R16, R3.reuse, 0xc0, RZ, 0xfc, !PT ;  /* 0x000000c003107812 */ /* 0x040fe400078efcff */
[C---:B------:R-:W-:Y:S02]  /*0c30*/  LOP3.LUT R15, R3.reuse, 0xa0, RZ, 0xfc, !PT ;  /* 0x000000a0030f7812 */ /* 0x040fe400078efcff */
[----:B------:R-:W-:-:S02]  /*0c40*/  LOP3.LUT R14, R3, 0x80, RZ, 0xfc, !PT ;  /* 0x00000080030e7812 */ /* 0x000fc400078efcff */
[----:B------:R-:W-:Y:S02]  /*0c50*/  P2R R88, PR, RZ, 0x4 ;  /* 0x00000004ff587803 */ /* 0x000fe40000000000 */
[C---:B------:R-:W-:Y:S02]  /*0c60*/  LOP3.LUT R13, R3.reuse, 0x60, RZ, 0xfc, !PT ;  /* 0x00000060030d7812 */ /* 0x040fe400078efcff */
[----:B------:R-:W-:Y:S01]  /*0c70*/  LOP3.LUT R19, R3, 0x120, RZ, 0xfc, !PT ;  /* 0x0000012003137812 */ /* 0x000fe200078efcff */
[----:B------:R-:W2:Y:S01]  /*0c80*/  @!P2 LDG.E.U16 R27, desc[UR30][R28.64] ;  /* 0x0000001e1c1ba981 */ /* 0x000ea2000c1e1500 */
[----:B------:R-:W-:Y:S02]  /*0c90*/  LEA R4, P1, R5, UR40, 0x1 ;  /* 0x0000002805047c11 */ /* 0x000fe4000f8208ff */
[C---:B------:R-:W-:Y:S02]  /*0ca0*/  LOP3.LUT R20, R3.reuse, 0x140, RZ, 0xfc, !PT ;  /* 0x0000014003147812 */ /* 0x040fe400078efcff */
[----:B------:R-:W-:-:S02]  /*0cb0*/  LOP3.LUT R21, R3, 0x160, RZ, 0xfc, !PT ;  /* 0x0000016003157812 */ /* 0x000fc400078efcff */
[C---:B------:R-:W-:Y:S02]  /*0cc0*/  LOP3.LUT R22, R3.reuse, 0x180, RZ, 0xfc, !PT ;  /* 0x0000018003167812 */ /* 0x040fe400078efcff */
[C---:B------:R-:W-:Y:S02]  /*0cd0*/  LOP3.LUT R23, R3.reuse, 0x1a0, RZ, 0xfc, !PT ;  /* 0x000001a003177812 */ /* 0x040fe400078efcff */
[C---:B------:R-:W-:Y:S02]  /*0ce0*/  LOP3.LUT R24, R3.reuse, 0x1c0, RZ, 0xfc, !PT ;  /* 0x000001c003187812 */ /* 0x040fe400078efcff */
[C---:B------:R-:W-:Y:S02]  /*0cf0*/  LOP3.LUT R25, R3.reuse, 0x1e0, RZ, 0xfc, !PT ;  /* 0x000001e003197812 */ /* 0x040fe400078efcff */
[----:B------:R-:W-:Y:S01]  /*0d00*/  PRMT R44, RZ, 0x7610, R44 ;  /* 0x00007610ff2c7816 */ /* 0x000fe2000000002c */
        /* <DEDUP_REMOVED lines=8> */
[----:B------:R-:W-:Y:S01]  /*0d90*/  PRMT R51, RZ, 0x7610, R51 ;  /* 0x00007610ff337816 */ /* 0x000fe20000000033 */
[----:B------:R-:W4:Y:S01]  /*0da0*/  LDCU.64 UR18, c[0x0][0x510] ;  /* 0x0000a200ff1277ac */ /* 0x000f220008000a00 */
        /* <DEDUP_REMOVED lines=8> */
[----:B------:R-:W3:Y:S01]  /*0e30*/  @!P0 LDG.E.U16 R36, desc[UR30][R28.64+0x1c0] ;  /* 0x0001c01e1c248981 */ /* 0x000ee2000c1e1500 */
[----:B------:R-:W-:Y:S02]  /*0e40*/  ISETP.GE.AND P0, PT, R18, UR17, PT ;  /* 0x0000001112007c0c */ /* 0x000fe4000bf06270 */
[----:B------:R-:W-:Y:S01]  /*0e50*/  ISETP.GE.AND P5, PT, R13, UR17, PT ;  /* 0x000000110d007c0c */ /* 0x000fe2000bfa6270 */
[----:B------:R-:W4:Y:S01]  /*0e60*/  @!P2 LDG.E.U16 R35, desc[UR30][R28.64+0x180] ;  /* 0x0001801e1c23a981 */ /* 0x000f22000c1e1500 */
[----:B------:R-:W-:Y:S02]  /*0e70*/  ISETP.GE.AND P6, PT, R12, UR17, PT ;  /* 0x000000110c007c0c */ /* 0x000fe4000bfc6270 */
[----:B------:R-:W-:Y:S01]  /*0e80*/  IADD3 R8, P1, PT, R8, UR25, RZ ;  /* 0x0000001908087c10 */ /* 0x000fe2000ff3e0ff */
[----:B------:R-:W3:Y:S01]  /*0e90*/  @!P3 LDG.E.U16 R34, desc[UR30][R28.64+0x140] ;  /* 0x0001401e1c22b981 */ /* 0x000ee2000c1e1500 */
[----:B------:R-:W-:Y:S02]  /*0ea0*/  ISETP.GE.AND P2, PT, R21, UR17, PT ;  /* 0x0000001115007c0c */ /* 0x000fe4000bf46270 */
[----:B------:R-:W-:Y:S01]  /*0eb0*/  IADD3.X R9, PT, PT, RZ, UR26, RZ, P1, !PT ;  /* 0x0000001aff097c10 */ /* 0x000fe20008ffe4ff */
[----:B------:R-:W4:Y:S01]  /*0ec0*/  @!P4 LDG.E.U16 R33, desc[UR30][R28.64+0x100] ;  /* 0x0001001e1c21c981 */ /* 0x000f22000c1e1500 */
[----:B------:R-:W-:-:S03]  /*0ed0*/  ISETP.GE.AND P1, PT, R20, UR17, PT ;  /* 0x0000001114007c0c */ /* 0x000fc6000bf26270 */
[----:B------:R-:W3:Y:S01]  /*0ee0*/  @!P0 LDG.E.U16 R37, desc[UR30][R28.64+0x200] ;  /* 0x0002001e1c258981 */ /* 0x000ee2000c1e1500 */
[----:B------:R-:W-:Y:S02]  /*0ef0*/  ISETP.GE.AND P0, PT, R19, UR17, PT ;  /* 0x0000001113007c0c */ /* 0x000fe4000bf06270 */
[----:B------:R-:W-:Y:S01]  /*0f00*/  ISETP.GE.AND P3, PT, R22, UR17, PT ;  /* 0x0000001116007c0c */ /* 0x000fe2000bf66270 */
[----:B------:R-:W4:Y:S01]  /*0f10*/  @!P5 LDG.E.U16 R32, desc[UR30][R28.64+0xc0] ;  /* 0x0000c01e1c20d981 */ /* 0x000f22000c1e1500 */
[----:B------:R-:W-:Y:S02]  /*0f20*/  ISETP.GE.AND P4, PT, R23, UR17, PT ;  /* 0x0000001117007c0c */ /* 0x000fe4000bf86270 */
[----:B------:R-:W-:Y:S01]  /*0f30*/  ISETP.GE.AND P5, PT, R24, UR17, PT ;  /* 0x0000001118007c0c */ /* 0x000fe2000bfa6270 */
[----:B------:R-:W3:Y:S01]  /*0f40*/  @!P6 LDG.E.U16 R31, desc[UR30][R28.64+0x80] ;  /* 0x0000801e1c1fe981 */ /* 0x000ee2000c1e1500 */
        /* <DEDUP_REMOVED lines=9> */
[----:B-1----:R-:W-:-:S03]  /*0fe0*/  ULEA UR16, UR12, UR16, 0x18 ;  /* 0x000000100c107291 */ /* 0x002fc6000f8ec0ff */
[C---:B------:R-:W-:Y:S02]  /*0ff0*/  LEA.HI.SX32 R46, R45.reuse, R45, 0x1b ;  /* 0x0000002d2d2e7211 */ /* 0x040fe400078fdaff */
[C---:B------:R-:W-:Y:S02]  /*1000*/  IADD3 R48, PT, PT, R45.reuse, 0x20, RZ ;  /* 0x000000202d307810 */ /* 0x040fe40007ffe0ff */
[C---:B------:R-:W-:Y:S02]  /*1010*/  IADD3 R50, PT, PT, R45.reuse, 0x40, RZ ;  /* 0x000000402d327810 */ /* 0x040fe40007ffe0ff */
[C---:B------:R-:W-:Y:S02]  /*1020*/  IADD3 R52, PT, PT, R45.reuse, 0x60, RZ ;  /* 0x000000602d347810 */ /* 0x040fe40007ffe0ff */
[----:B------:R-:W-:Y:S02]  /*1030*/  LEA R152, R46, UR16, 0x1 ;  /* 0x000000102e987c11 */ /* 0x000fe4000f8e08ff */
[----:B------:R-:W-:-:S02]  /*1040*/  IADD3 R54, PT, PT, R45, 0x80, RZ ;  /* 0x000000802d367810 */ /* 0x000fc40007ffe0ff */
[C---:B------:R-:W-:Y:S02]  /*1050*/  IADD3 R28, PT, PT, R45.reuse, 0xa0, RZ ;  /* 0x000000a02d1c7810 */ /* 0x040fe40007ffe0ff */
[-C--:B------:R-:W-:Y:S02]  /*1060*/  LEA.HI.SX32 R48, R48, R45.reuse, 0x1b ;  /* 0x0000002d30307211 */ /* 0x080fe400078fdaff */
[C---:B------:R-:W-:Y:S02]  /*1070*/  IADD3 R56, PT, PT, R45.reuse, 0xc0, RZ ;  /* 0x000000c02d387810 */ /* 0x040fe40007ffe0ff */
[-C--:B------:R-:W-:Y:S02]  /*1080*/  LEA.HI.SX32 R50, R50, R45.reuse, 0x1b ;  /* 0x0000002d32327211 */ /* 0x080fe400078fdaff */
[----:B------:R-:W-:Y:S02]  /*1090*/  IADD3 R58, PT, PT, R45, 0xe0, RZ ;  /* 0x000000e02d3a7810 */ /* 0x000fe40007ffe0ff */
[----:B------:R-:W-:-:S02]  /*10a0*/  LEA.HI.SX32 R52, R52, R45, 0x1b ;  /* 0x0000002d34347211 */ /* 0x000fc400078fdaff */
[C---:B------:R-:W-:Y:S02]  /*10b0*/  IADD3 R60, PT, PT, R45.reuse, 0x100, RZ ;  /* 0x000001002d3c7810 */ /* 0x040fe40007ffe0ff */
[-C--:B------:R-:W-:Y:S02]  /*10c0*/  LEA.HI.SX32 R54, R54, R45.reuse, 0x1b ;  /* 0x0000002d36367211 */ /* 0x080fe400078fdaff */
[C---:B------:R-:W-:Y:S02]  /*10d0*/  IADD3 R62, PT, PT, R45.reuse, 0x120, RZ ;  /* 0x000001202d3e7810 */ /* 0x040fe40007ffe0ff */
[----:B------:R-:W-:Y:S02]  /*10e0*/  LEA.HI.SX32 R28, R28, R45, 0x1b ;  /* 0x0000002d1c1c7211 */ /* 0x000fe400078fdaff */
[----:B------:R-:W-:Y:S02]  /*10f0*/  LEA R151, R48, UR16, 0x1 ;  /* 0x0000001030977c11 */ /* 0x000fe4000f8e08ff */
[----:B------:R-:W-:-:S02]  /*1100*/  IADD3 R64, PT, PT, R45, 0x140, RZ ;  /* 0x000001402d407810 */ /* 0x000fc40007ffe0ff */
[-C--:B------:R-:W-:Y:S02]  /*1110*/  LEA.HI.SX32 R56, R56, R45.reuse, 0x1b ;  /* 0x0000002d38387211 */ /* 0x080fe400078fdaff */
[----:B------:R-:W-:Y:S02]  /*1120*/  LEA R150, R50, UR16, 0x1 ;  /* 0x0000001032967c11 */ /* 0x000fe4000f8e08ff */
        /* <DEDUP_REMOVED lines=12> */
[----:B------:R-:W-:Y:S02]  /*11f0*/  IADD3 R74, PT, PT, R45, 0x1e0, RZ ;  /* 0x000001e02d4a7810 */ /* 0x000fe40007ffe0ff */
[-C--:B------:R-:W-:Y:S02]  /*1200*/  LEA.HI.SX32 R66, R66, R45.reuse, 0x1b ;  /* 0x0000002d42427211 */ /* 0x080fe400078fdaff */
[----:B------:R-:W-:Y:S02]  /*1210*/  LEA R140, R58, UR16, 0x1 ;  /* 0x000000103a8c7c11 */ /* 0x000fe4000f8e08ff */
[----:B------:R-:W-:-:S02]  /*1220*/  LEA.HI.SX32 R68, R68, R45, 0x1b ;  /* 0x0000002d44447211 */ /* 0x000fc400078fdaff */
[----:B------:R-:W-:Y:S02]  /*1230*/  LEA R138, R60, UR16, 0x1 ;  /* 0x000000103c8a7c11 */ /* 0x000fe4000f8e08ff */
[-C--:B------:R-:W-:Y:S02]  /*1240*/  LEA.HI.SX32 R70, R70, R45.reuse, 0x1b ;  /* 0x0000002d46467211 */ /* 0x080fe400078fdaff */
[----:B------:R-:W-:Y:S02]  /*1250*/  LEA R136, R62, UR16, 0x1 ;  /* 0x000000103e887c11 */ /* 0x000fe4000f8e08ff */
[-C--:B------:R-:W-:Y:S02]  /*1260*/  LEA.HI.SX32 R72, R72, R45.reuse, 0x1b ;  /* 0x0000002d48487211 */ /* 0x080fe400078fdaff */
[----:B------:R-:W-:Y:S02]  /*1270*/  LEA R250, R64, UR16, 0x1 ;  /* 0x0000001040fa7c11 */ /* 0x000fe4000f8e08ff */
[----:B------:R-:W-:-:S02]  /*1280*/  LEA.HI.SX32 R74, R74, R45, 0x1b ;  /* 0x0000002d4a4a7211 */ /* 0x000fc400078fdaff */
[----:B------:R-:W-:Y:S02]  /*1290*/  LEA R249, R66, UR16, 0x1 ;  /* 0x0000001042f97c11 */ /* 0x000fe4000f8e08ff */
[----:B------:R-:W-:Y:S02]  /*12a0*/  LEA R244, R68, UR16, 0x1 ;  /* 0x0000001044f47c11 */ /* 0x000fe4000f8e08ff */
[----:B------:R-:W-:Y:S02]  /*12b0*/  LEA R243, R70, UR16, 0x1 ;  /* 0x0000001046f37c11 */ /* 0x000fe4000f8e08ff */
[----:B------:R-:W-:Y:S02]  /*12c0*/  LEA R242, R72, UR16, 0x1 ;  /* 0x0000001048f27c11 */ /* 0x000fe4000f8e08ff */
[----:B------:R-:W-:Y:S02]  /*12d0*/  LEA R241, R74, UR16, 0x1 ;  /* 0x000000104af17c11 */ /* 0x000fe4000f8e08ff */
        /* <DEDUP_REMOVED lines=11> */
[----:B------:R-:W-:Y:S01]  /*1390*/  PRMT R50, RZ, 0x7610, R50 ;  /* 0x00007610ff327816 */ /* 0x000fe20000000032 */
[----:B--2---:R0:W-:Y:S02]  /*13a0*/  STS.U16 [R152], R27 ;  /* 0x0000001b98007388 */ /* 0x0041e40000000400 */
[----:B0-----:R-:W-:-:S04]  /*13b0*/  LOP3.LUT R27, R190, 0x3e0, RZ, 0xc0, !PT ;  /* 0x000003e0be1b7812 */ /* 0x001fc800078ec0ff */
[----:B------:R-:W-:-:S04]  /*13c0*/  IADD3 R27, PT, PT, R27, R240, RZ ;  /* 0x000000f01b1b7210 */ /* 0x000fc80007ffe0ff */
[----:B------:R-:W-:-:S04]  /*13d0*/  SHF.L.U32 R27, R27, 0x4, RZ ;  /* 0x000000041b1b7819 */ /* 0x000fc800000006ff */
[----:B------:R-:W-:-:S04]  /*13e0*/  LEA.HI.SX32 R81, R27, R27, 0x1b ;  /* 0x0000001b1b517211 */ /* 0x000fc800078fdaff */
[----:B------:R-:W-:Y:S01]  /*13f0*/  LEA R81, R81, UR16, 0x1 ;  /* 0x0000001051517c11 */ /* 0x000fe2000f8e08ff */
[----:B-----5:R-:W-:Y:S04]  /*1400*/  STS.U16 [R151+0x40], R30 ;  /* 0x0000401e97007388 */ /* 0x020fe80000000400 */
[----:B---3--:R-:W-:Y:S04]  /*1410*/  STS.U16 [R150+0x80], R31 ;  /* 0x0000801f96007388 */ /* 0x008fe80000000400 */
[----:B----4-:R0:W-:Y:S04]  /*1420*/  STS.U16 [R148+0xc0], R32 ;  /* 0x0000c02094007388 */ /* 0x0101e80000000400 */
        /* <DEDUP_REMOVED lines=44> */
[----:B-1----:R-:W-:Y:S02]  /*16f0*/  PRMT R33, RZ, 0x7610, R33 ;  /* 0x00007610ff217816 */ /* 0x002fe40000000021 */
[----:B------:R-:W-:Y:S01]  /*1700*/  ISETP.NE.AND P1, PT, R63, RZ, PT ;  /* 0x000000ff3f00720c */ /* 0x000fe20003f25270 */
[----:B------:R-:W3:Y:S01]  /*1710*/  @!P2 LDG.E.U16 R50, desc[UR30][R10.64+0x180] ;  /* 0x0001801e0a32a981 */ /* 0x000ee2000c1e1500 */
[----:B------:R-:W-:-:S05]  /*1720*/  ISETP.NE.AND P2, PT, R61, RZ, PT ;  /* 0x000000ff3d00720c */ /* 0x000fca0003f45270 */
[----:B------:R-:W3:Y:S01]  /*1730*/  @!P0 LDG.E.U16 R52, desc[UR30][R10.64+0x200] ;  /* 0x0002001e0a348981 */ /* 0x000ee2000c1e1500 */
[----:B------:R-:W-:-:S03]  /*1740*/  ISETP.NE.AND P0, PT, R65, RZ, PT ;  /* 0x000000ff4100720c */ /* 0x000fc60003f05270 */
[----:B------:R-:W3:Y:S01]  /*1750*/  @!P3 LDG.E.U16 R33, desc[UR30][R10.64+0x140] ;  /* 0x0001401e0a21b981 */ /* 0x000ee2000c1e1500 */
[----:B------:R-:W-:Y:S02]  /*1760*/  ISETP.NE.AND P3, PT, R59, RZ, PT ;  /* 0x000000ff3b00720c */ /* 0x000fe40003f65270 */
[----:B------:R-:W-:Y:S02]  /*1770*/  PRMT R53, RZ, 0x7610, R53 ;  /* 0x00007610ff357816 */ /* 0x000fe40000000035 */
[----:B------:R-:W-:Y:S02]  /*1780*/  PRMT R55, RZ, 0x7610, R55 ;  /* 0x00007610ff377816 */ /* 0x000fe40000000037 */
[----:B------:R-:W-:Y:S02]  /*1790*/  PRMT R54, RZ, 0x7610, R54 ;  /* 0x00007610ff367816 */ /* 0x000fe40000000036 */
[----:B------:R-:W-:Y:S01]  /*17a0*/  PRMT R57, RZ, 0x7610, R57 ;  /* 0x00007610ff397816 */ /* 0x000fe20000000039 */
[----:B------:R-:W3:Y:S01]  /*17b0*/  @!P0 LDG.E.U16 R53, desc[UR30][R10.64+0x240] ;  /* 0x0002401e0a358981 */ /* 0x000ee2000c1e1500 */
[----:B------:R-:W-:-:S02]  /*17c0*/  PRMT R56, RZ, 0x7610, R56 ;  /* 0x00007610ff387816 */ /* 0x000fc40000000038 */
[----:B------:R-:W-:Y:S01]  /*17d0*/  PRMT R27, RZ, 0x7610, R27 ;  /* 0x00007610ff1b7816 */ /* 0x000fe2000000001b */
[----:B------:R-:W3:Y:S01]  /*17e0*/  @!P1 LDG.E.U16 R55, desc[UR30][R10.64+0x280] ;  /* 0x0002801e0a379981 */ /* 0x000ee2000c1e1500 */
[----:B------:R-:W-:-:S03]  /*17f0*/  PRMT R58, RZ, 0x7610, R58 ;  /* 0x00007610ff3a7816 */ /* 0x000fc6000000003a */
[----:B------:R-:W3:Y:S04]  /*1800*/  @!P2 LDG.E.U16 R54, desc[UR30][R10.64+0x2c0] ;  /* 0x0002c01e0a36a981 */ /* 0x000ee8000c1e1500 */
[----:B------:R-:W3:Y:S04]  /*1810*/  @!P3 LDG.E.U16 R57, desc[UR30][R10.64+0x300] ;  /* 0x0003001e0a39b981 */ /* 0x000ee8000c1e1500 */
[----:B------:R-:W3:Y:S04]  /*1820*/  @!P4 LDG.E.U16 R56, desc[UR30][R10.64+0x340] ;  /* 0x0003401e0a38c981 */ /* 0x000ee8000c1e1500 */
[----:B------:R-:W3:Y:S04]  /*1830*/  @!P5 LDG.E.U16 R27, desc[UR30][R10.64+0x380] ;  /* 0x0003801e0a1bd981 */ /* 0x000ee8000c1e1500 */
[----:B------:R-:W3:Y:S01]  /*1840*/  @!P6 LDG.E.U16 R58, desc[UR30][R10.64+0x3c0] ;  /* 0x0003c01e0a3ae981 */ /* 0x000ee2000c1e1500 */
        /* <DEDUP_REMOVED lines=18> */
[----:B---3--:R-:W-:Y:S04]  /*1970*/  STS.U16 [R148+0xc0], R31 ;  /* 0x0000c01f94007388 */ /* 0x008fe80000000400 */
        /* <DEDUP_REMOVED lines=32> */
[----:B------:R-:W-:Y:S02]  /*1b80*/  PRMT R51, RZ, 0x7610, R51 ;  /* 0x00007610ff337816 */ /* 0x000fe40000000033 */
[----:B------:R-:W-:Y:S01]  /*1b90*/  PRMT R50, RZ, 0x7610, R50 ;  /* 0x00007610ff327816 */ /* 0x000fe20000000032 */
[----:B------:R-:W3:Y:S01]  /*1ba0*/  @!P0 LDG.E.U16 R59, desc[UR30][R8.64] ;  /* 0x0000001e083b8981 */ /* 0x000ee2000c1e1500 */
[----:B------:R-:W-:-:S03]  /*1bb0*/  ISETP.GE.AND P0, PT, R14, UR17, PT ;  /* 0x000000110e007c0c */ /* 0x000fc6000bf06270 */
[----:B------:R-:W4:Y:S01]  /*1bc0*/  @!P1 LDG.E.U16 R52, desc[UR30][R8.64+0xc0] ;  /* 0x0000c01e08349981 */ /* 0x000f22000c1e1500 */
[----:B------:R-:W-:-:S03]  /*1bd0*/  ISETP.GE.AND P1, PT, R17, UR17, PT ;  /* 0x0000001111007c0c */ /* 0x000fc6000bf26270 */
[----:B------:R-:W5:Y:S01]  /*1be0*/  @!P2 LDG.E.U16 R51, desc[UR30][R8.64+0x80] ;  /* 0x0000801e0833a981 */ /* 0x000f62000c1e1500 */
[----:B------:R-:W-:-:S03]  /*1bf0*/  ISETP.GE.AND P2, PT, R16, UR17, PT ;  /* 0x0000001110007c0c */ /* 0x000fc6000bf46270 */
[----:B------:R-:W4:Y:S04]  /*1c00*/  @!P3 LDG.E.U16 R50, desc[UR30][R8.64+0x40] ;  /* 0x0000401e0832b981 */ /* 0x000f28000c1e1500 */
[----:B------:R-:W5:Y:S01]  /*1c10*/  @!P0 LDG.E.U16 R53, desc[UR30][R8.64+0x100] ;  /* 0x0001001e08358981 */ /* 0x000f62000c1e1500 */
[----:B------:R-:W-:Y:S02]  /*1c20*/  ISETP.GE.AND P0, PT, R18, UR17, PT ;  /* 0x0000001112007c0c */ /* 0x000fe4000bf06270 */
[----:B------:R-:W-:Y:S01]  /*1c30*/  ISETP.GE.AND P3, PT, R15, UR17, PT ;  /* 0x000000110f007c0c */ /* 0x000fe2000bf66270 */
[----:B------:R-:W5:Y:S01]  /*1c40*/  @!P4 LDG.E.U16 R68, desc[UR30][R8.64+0x340] ;  /* 0x0003401e0844c981 */ /* 0x000f62000c1e1500 */
[----:B-1----:R-:W-:Y:S02]  /*1c50*/  PRMT R56, RZ, 0x7610, R56 ;  /* 0x00007610ff387816 */ /* 0x002fe40000000038 */
[----:B------:R-:W-:Y:S01]  /*1c60*/  PRMT R57, RZ, 0x7610, R57 ;  /* 0x00007610ff397816 */ /* 0x000fe20000000039 */
[----:B------:R-:W5:Y:S01]  /*1c70*/  @!P5 LDG.E.U16 R73, desc[UR30][R8.64+0x380] ;  /* 0x0003801e0849d981 */ /* 0x000f62000c1e1500 */
[----:B------:R-:W-:-:S02]  /*1c80*/  PRMT R54, RZ, 0x7610, R54 ;  /* 0x00007610ff367816 */ /* 0x000fc40000000036 */
[----:B------:R-:W-:Y:S01]  /*1c90*/  PRMT R55, RZ, 0x7610, R55 ;  /* 0x00007610ff377816 */ /* 0x000fe20000000037 */
[----:B------:R-:W5:Y:S04]  /*1ca0*/  @!P6 LDG.E.U16 R70, desc[UR30][R8.64+0x3c0] ;  /* 0x0003c01e0846e981 */ /* 0x000f68000c1e1500 */
        /* <DEDUP_REMOVED lines=8> */
[----:B--2---:R-:W-:Y:S01]  /*1d30*/  PRMT R58, RZ, 0x7610, R58 ;  /* 0x00007610ff3a7816 */ /* 0x004fe2000000003a */
[----:B------:R-:W2:Y:S04]  /*1d40*/  @!P0 LDG.E.U16 R67, desc[UR30][R8.64+0x240] ;  /* 0x0002401e08438981 */ /* 0x000ea8000c1e1500 */
[----:B------:R-:W2:Y:S04]  /*1d50*/  @!P1 LDG.E.U16 R69, desc[UR30][R8.64+0x280] ;  /* 0x0002801e08459981 */ /* 0x000ea8000c1e1500 */
[----:B------:R-:W2:Y:S04]  /*1d60*/  @!P2 LDG.E.U16 R58, desc[UR30][R8.64+0x2c0] ;  /* 0x0002c01e083aa981 */ /* 0x000ea8000c1e1500 */
[----:B------:R-:W2:Y:S01]  /*1d70*/  @!P3 LDG.E.U16 R71, desc[UR30][R8.64+0x300] ;  /* 0x0003001e0847b981 */ /* 0x000ea2000c1e1500 */
        /* <DEDUP_REMOVED lines=13> */
[----:B------:R-:W-:Y:S01]  /*1e50*/  PRMT R78, RZ, 0x7610, R78 ;  /* 0x00007610ff4e7816 */ /* 0x000fe2000000004e */
[----:B---3--:R-:W-:Y:S04]  /*1e60*/  STS.U16 [R152], R59 ;  /* 0x0000003b98007388 */ /* 0x008fe80000000400 */
[----:B----4-:R-:W-:Y:S04]  /*1e70*/  STS.U16 [R151+0x40], R50 ;  /* 0x0000403297007388 */ /* 0x010fe80000000400 */
[----:B-----5:R-:W-:Y:S04]  /*1e80*/  STS.U16 [R150+0x80], R51 ;  /* 0x0000803396007388 */ /* 0x020fe80000000400 */
[----:B------:R-:W-:Y:S04]  /*1e90*/  STS.U16 [R148+0xc0], R52 ;  /* 0x0000c03494007388 */ /* 0x000fe80000000400 */
[----:B------:R-:W-:Y:S04]  /*1ea0*/  STS.U16 [R146+0x100], R53 ;  /* 0x0001003592007388 */ /* 0x000fe80000000400 */
[----:B------:R0:W-:Y:S04]  /*1eb0*/  STS.U16 [R144+0x140], R55 ;  /* 0x0001403790007388 */ /* 0x0001e80000000400 */
[----:B------:R-:W-:Y:S04]  /*1ec0*/  STS.U16 [R142+0x180], R54 ;  /* 0x000180368e007388 */ /* 0x000fe80000000400 */
[----:B------:R-:W-:Y:S04]  /*1ed0*/  STS.U16 [R140+0x1c0], R57 ;  /* 0x0001c0398c007388 */ /* 0x000fe80000000400 */
[----:B------:R-:W-:Y:S04]  /*1ee0*/  STS.U16 [R138+0x200], R56 ;  /* 0x000200388a007388 */ /* 0x000fe80000000400 */
[----:B--2---:R1:W-:Y:S04]  /*1ef0*/  STS.U16 [R136+0x240], R67 ;  /* 0x0002404388007388 */ /* 0x0043e80000000400 */
[----:B------:R-:W-:Y:S04]  /*1f00*/  STS.U16 [R250+0x280], R69 ;  /* 0x00028045fa007388 */ /* 0x000fe80000000400 */
[----:B------:R-:W-:Y:S04]  /*1f10*/  STS.U16 [R249+0x2c0], R58 ;  /* 0x0002c03af9007388 */ /* 0x000fe80000000400 */
[----:B------:R-:W-:Y:S04]  /*1f20*/  STS.U16 [R244+0x300], R71 ;  /* 0x00030047f4007388 */ /* 0x000fe80000000400 */
        /* <DEDUP_REMOVED lines=39> */
[----:B------:R-:W-:-:S02]  /*21a0*/  PRMT R58, RZ, 0x7610, R58 ;  /* 0x00007610ff3a7816 */ /* 0x000fc4000000003a */
[----:B------:R-:W-:Y:S01]  /*21b0*/  PRMT R69, RZ, 0x7610, R69 ;  /* 0x00007610ff457816 */ /* 0x000fe20000000045 */
[----:B------:R-:W2:Y:S04]  /*21c0*/  @!P6 LDG.E.U16 R78, desc[UR30][R6.64+0x3c0] ;  /* 0x0003c01e064ee981 */ /* 0x000ea8000c1e1500 */
        /* <DEDUP_REMOVED lines=8> */
[----:B---3--:R-:W-:Y:S02]  /*2250*/  PRMT R73, RZ, 0x7610, R73 ;  /* 0x00007610ff497816 */ /* 0x008fe40000000049 */
[----:B----4-:R-:W-:Y:S01]  /*2260*/  PRMT R70, RZ, 0x7610, R70 ;  /* 0x00007610ff467816 */ /* 0x010fe20000000046 */
[----:B------:R-:W3:Y:S04]  /*2270*/  @!P1 LDG.E.U16 R75, desc[UR30][R6.64+0x280] ;  /* 0x0002801e064b9981 */ /* 0x000ee8000c1e1500 */
[----:B------:R-:W4:Y:S04]  /*2280*/  @!P0 LDG.E.U16 R73, desc[UR30][R6.64+0x240] ;  /* 0x0002401e06498981 */ /* 0x000f28000c1e1500 */
[----:B------:R-:W3:Y:S04]  /*2290*/  @!P2 LDG.E.U16 R70, desc[UR30][R6.64+0x2c0] ;  /* 0x0002c01e0646a981 */ /* 0x000ee8000c1e1500 */
[----:B------:R-:W3:Y:S01]  /*22a0*/  @!P3 LDG.E.U16 R77, desc[UR30][R6.64+0x300] ;  /* 0x0003001e064db981 */ /* 0x000ee2000c1e1500 */
        /* <DEDUP_REMOVED lines=26> */
[----:B----4-:R-:W-:Y:S04]  /*2450*/  STS.U16 [R136+0x240], R73 ;  /* 0x0002404988007388 */ /* 0x010fe80000000400 */
[----:B---3--:R-:W-:Y:S04]  /*2460*/  STS.U16 [R250+0x280], R75 ;  /* 0x0002804bfa007388 */ /* 0x008fe80000000400 */
        /* <DEDUP_REMOVED lines=13> */
[----:B------:R-:W-:Y:S04]  /*2540*/  LDS.U16 R68, [R81+0xe] ;  /* 0x00000e0051447984 */ /* 0x000fe80000000400 */
[----:B------:R-:W5:Y:S04]  /*2550*/  LDS.U16 R69, [R81+0x10] ;  /* 0x0000100051457984 */ /* 0x000f680000000400 */
[----:B------:R-:W5:Y:S04]  /*2560*/  LDS.U16 R70, [R81+0x12] ;  /* 0x0000120051467984 */ /* 0x000f680000000400 */
[----:B------:R-:W-:Y:S04]  /*2570*/  LDS.U16 R71, [R81+0x14] ;  /* 0x0000140051477984 */ /* 0x000fe80000000400 */
[----:B------:R-:W-:Y:S04]  /*2580*/  LDS.U16 R73, [R81+0x16] ;  /* 0x0000160051497984 */ /* 0x000fe80000000400 */
[----:B------:R-:W5:Y:S04]  /*2590*/  LDS.U16 R74, [R81+0x18] ;  /* 0x00001800514a7984 */ /* 0x000f680000000400 */
[----:B------:R-:W5:Y:S04]  /*25a0*/  LDS.U16 R75, [R81+0x1a] ;  /* 0x00001a00514b7984 */ /* 0x000f680000000400 */
[----:B------:R-:W5:Y:S04]  /*25b0*/  LDS.U16 R76, [R81+0x1c] ;  /* 0x00001c00514c7984 */ /* 0x000f680000000400 */
[----:B------:R-:W5:Y:S01]  /*25c0*/  LDS.U16 R77, [R81+0x1e] ;  /* 0x00001e00514d7984 */ /* 0x000f620000000400 */
[----:B------:R-:W-:Y:S01]  /*25d0*/  BAR.SYNC.DEFER_BLOCKING 0x0 ;  /* 0x0000000000007b1d */ /* 0x000fe20000010000 */
[----:B0-----:R-:W-:-:S02]  /*25e0*/  PRMT R79, RZ, 0x7610, R79 ;  /* 0x00007610ff4f7816 */ /* 0x001fc4000000004f */
[----:B-1----:R-:W-:-:S03]  /*25f0*/  PRMT R78, RZ, 0x7610, R78 ;  /* 0x00007610ff4e7816 */ /* 0x002fc6000000004e */
        /* <DEDUP_REMOVED lines=20> */
[----:B------:R-:W-:-:S09]  /*2740*/  ISETP.NE.AND P1, PT, R82, RZ, PT ;  /* 0x000000ff5200720c */ /* 0x000fd20003f25270 */
[----:B------:R-:W5:Y:S01]  /*2750*/  @!P0 LDG.E.U16 R92, desc[UR30][R4.64+0x200] ;  /* 0x0002001e045c8981 */ /* 0x000f62000c1e1500 */
[----:B------:R-:W-:Y:S02]  /*2760*/  ISETP.NE.AND P0, PT, R93, RZ, PT ;  /* 0x000000ff5d00720c */ /* 0x000fe40003f05270 */
[----:B------:R-:W-:Y:S01]  /*2770*/  PRMT R93, RZ, 0x7610, R93 ;  /* 0x00007610ff5d7816 */ /* 0x000fe2000000005d */
[----:B------:R-:W5:Y:S10]  /*2780*/  @!P1 LDG.E.U16 R95, desc[UR30][R4.64+0x280] ;  /* 0x0002801e045f9981 */ /* 0x000f74000c1e1500 */
[----:B------:R0:W5:Y:S01]  /*2790*/  @!P0 LDG.E.U16 R93, desc[UR30][R4.64+0x240] ;  /* 0x0002401e045d8981 */ /* 0x000162000c1e1500 */
[----:B--2---:R-:W-:-:S02]  /*27a0*/  HADD2.F32 R7, -RZ, R7.H0_H0 ;  /* 0x20000007ff077230 */ /* 0x004fc40000004100 */
        /* <DEDUP_REMOVED lines=13> */
[----:B------:R-:W1:Y:S01]  /*2880*/  MUFU.EX2 R5, R5 ;  /* 0x0000000500057308 */ /* 0x000e620000000800 */
[----:B------:R-:W-:-:S07]  /*2890*/  HADD2.F32 R59, -RZ, R59.H0_H0 ;  /* 0x2000003bff3b7230 */ /* 0x000fce0000004100 */
[----:B------:R-:W-:Y:S01]  /*28a0*/  MUFU.RCP R82, R82 ;  /* 0x0000005200527308 */ /* 0x000fe20000001000 */
[----:B------:R-:W-:-:S07]  /*28b0*/  FMUL.FTZ R104, R59, -1.4426950216293334961 ;  /* 0xbfb8aa3b3b687820 */ /* 0x000fce0000410000 */
[----:B------:R-:W2:Y:S01]  /*28c0*/  MUFU.EX2 R102, R102 ;  /* 0x0000006600667308 */ /* 0x000ea20000000800 */
[----:B0-----:R-:W-:Y:S01]  /*28d0*/  FADD.FTZ R4, R4, 1 ;  /* 0x3f80000004047421 */ /* 0x001fe20000010000 */
[----:B-1----:R-:W-:Y:S01]  /*28e0*/  FADD.FTZ R5, R5, 1 ;  /* 0x3f80000005057421 */ /* 0x002fe20000010000 */
[----:B------:R-:W-:Y:S02]  /*28f0*/  HADD2.F32 R67, -RZ, R67.H0_H0 ;  /* 0x20000043ff437230 */ /* 0x000fe40000004100 */
[----:B------:R-:W-:-:S03]  /*2900*/  HADD2.F32 R85, -RZ, R85.H0_H0 ;  /* 0x20000055ff557230 */ /* 0x000fc60000004100 */
[----:B------:R-:W0:Y:S01]  /*2910*/  MUFU.EX2 R104, R104 ;  /* 0x0000006800687308 */ /* 0x000e220000000800 */
[----:B------:R-:W-:Y:S01]  /*2920*/  FMUL.FTZ R106, R67, -1.4426950216293334961 ;  /* 0xbfb8aa3b436a7820 */ /* 0x000fe20000410000 */
[----:B------:R-:W-:Y:S02]  /*2930*/  HADD2.F32 R69, -RZ, R69.H0_H0 ;  /* 0x20000045ff457230 */ /* 0x000fe40000004100 */
[----:B------:R-:W-:-:S04]  /*2940*/  HADD2.F32 R68, -RZ, R68.H0_H0 ;  /* 0x20000044ff447230 */ /* 0x000fc80000004100 */
[----:B------:R-:W1:Y:S01]  /*2950*/  MUFU.EX2 R106, R106 ;  /* 0x0000006a006a7308 */ /* 0x000e620000000800 */
[----:B------:R-:W-:Y:S01]  /*2960*/  FMUL.FTZ R108, R69, -1.4426950216293334961 ;  /* 0xbfb8aa3b456c7820 */ /* 0x000fe20000410000 */
[----:B------:R-:W-:Y:S01]  /*2970*/  FMUL.FTZ R107, R68, -1.4426950216293334961 ;  /* 0xbfb8aa3b446b7820 */ /* 0x000fe20000410000 */
[----:B------:R-:W-:-:S05]  /*2980*/  HADD2.F32 R70, -RZ, R70.H0_H0 ;  /* 0x20000046ff467230 */ /* 0x000fca0000004100 */
[----:B------:R-:W-:Y:S01]  /*2990*/  MUFU.EX2 R108, R108 ;  /* 0x0000006c006c7308 */ /* 0x000fe20000000800 */
[----:B------:R-:W-:Y:S01]  /*29a0*/  FMUL.FTZ R109, R70, -1.4426950216293334961 ;  /* 0xbfb8aa3b466d7820 */ /* 0x000fe20000410000 */
[----:B------:R-:W-:Y:S02]  /*29b0*/  HADD2.F32 R84, -RZ, R84.H0_H0 ;  /* 0x20000054ff547230 */ /* 0x000fe40000004100 */
[----:B------:R-:W-:-:S04]  /*29c0*/  HADD2.F32 R89, -RZ, R89.H0_H0 ;  /* 0x20000059ff597230 */ /* 0x000fc80000004100 */
[----:B------:R-:W3:Y:S01]  /*29d0*/  MUFU.EX2 R107, R107 ;  /* 0x0000006b006b7308 */ /* 0x000ee20000000800 */
[----:B------:R-:W-:-:S07]  /*29e0*/  HADD2.F32 R97, -RZ, R97.H0_H0 ;  /* 0x20000061ff617230 */ /* 0x000fce0000004100 */
[----:B------:R-:W-:Y:S01]  /*29f0*/  MUFU.EX2 R109, R109 ;  /* 0x0000006d006d7308 */ /* 0x000fe20000000800 */
[----:B------:R-:W-:Y:S02]  /*2a00*/  HADD2.F32 R74, -RZ, R74.H0_H0 ;  /* 0x2000004aff4a7230 */ /* 0x000fe40000004100 */
[----:B------:R-:W-:Y:S02]  /*2a10*/  HADD2.F32 R71, -RZ, R71.H0_H0 ;  /* 0x20000047ff477230 */ /* 0x000fe40000004100 */
[----:B------:R-:W-:Y:S02]  /*2a20*/  HADD2.F32 R99, -RZ, R99.H0_H0 ;  /* 0x20000063ff637230 */ /* 0x000fe40000004100 */
[----:B------:R-:W-:Y:S01]  /*2a30*/  FMUL.FTZ R112, R74, -1.4426950216293334961 ;  /* 0xbfb8aa3b4a707820 */ /* 0x000fe20000410000 */
[----:B------:R-:W-:Y:S02]  /*2a40*/  HADD2.F32 R101, -RZ, R101.H0_H0 ;  /* 0x20000065ff657230 */ /* 0x000fe40000004100 */
[----:B------:R-:W-:Y:S01]  /*2a50*/  FMUL.FTZ R110, R71, -1.4426950216293334961 ;  /* 0xbfb8aa3b476e7820 */ /* 0x000fe20000410000 */
[----:B------:R-:W-:-:S02]  /*2a60*/  HADD2.F32 R73, -RZ, R73.H0_H0 ;  /* 0x20000049ff497230 */ /* 0x000fc40000004100 */
[----:B------:R-:W-:Y:S01]  /*2a70*/  HADD2.F32 R75, -RZ, R75.H0_H0 ;  /* 0x2000004bff4b7230 */ /* 0x000fe20000004100 */
[----:B------:R-:W-:Y:S01]  /*2a80*/  MUFU.EX2 R112, R112 ;  /* 0x0000007000707308 */ /* 0x000fe20000000800 */
[----:B------:R-:W-:Y:S02]  /*2a90*/  HADD2.F32 R76, -RZ, R76.H0_H0 ;  /* 0x2000004cff4c7230 */ /* 0x000fe40000004100 */
[----:B------:R-:W-:Y:S02]  /*2aa0*/  HADD2.F32 R77, -RZ, R77.H0_H0 ;  /* 0x2000004dff4d7230 */ /* 0x000fe40000004100 */
[----:B------:R-:W-:Y:S01]  /*2ab0*/  FMUL.FTZ R111, R73, -1.4426950216293334961 ;  /* 0xbfb8aa3b496f7820 */ /* 0x000fe20000410000 */
[----:B------:R-:W-:Y:S01]  /*2ac0*/  FMUL.FTZ R113, R75, -1.4426950216293334961 ;  /* 0xbfb8aa3b4b717820 */ /* 0x000fe20000410000 */
[----:B------:R-:W-:Y:S01]  /*2ad0*/  FMUL.FTZ R114, R76, -1.4426950216293334961 ;  /* 0xbfb8aa3b4c727820 */ /* 0x000fe20000410000 */
[----:B------:R-:W-:Y:S01]  /*2ae0*/  MUFU.EX2 R110, R110 ;  /* 0x0000006e006e7308 */ /* 0x000fe20000000800 */
[----:B------:R-:W-:Y:S01]  /*2af0*/  FMUL.FTZ R115, R77, -1.4426950216293334961 ;  /* 0xbfb8aa3b4d737820 */ /* 0x000fe20000410000 */
[----:B------:R-:W-:Y:S04]  /*2b00*/  STS.U16 [R152], R80 ;  /* 0x0000005098007388 */ /* 0x000fe80000000400 */
[----:B------:R-:W-:Y:S04]  /*2b10*/  STS.U16 [R151+0x40], R78 ;  /* 0x0000404e97007388 */ /* 0x000fe80000000400 */
[----:B------:R-:W-:Y:S04]  /*2b20*/  STS.U16 [R150+0x80], R79 ;  /* 0x0000804f96007388 */ /* 0x000fe80000000400 */
[----:B------:R-:W-:Y:S04]  /*2b30*/  STS.U16 [R148+0xc0], R86 ;  /* 0x0000c05694007388 */ /* 0x000fe80000000400 */
[----:B------:R4:W-:Y:S04]  /*2b40*/  STS.U16 [R146+0x100], R87 ;  /* 0x0001005792007388 */ /* 0x0009e80000000400 */
        /* <DEDUP_REMOVED lines=9> */
[----:B------:R-:W-:Y:S04]  /*2be0*/  STS.U16 [R242+0x380], R105 ;  /* 0x00038069f2007388 */ /* 0x000fe80000000400 */
[----:B------:R3:W-:Y:S01]  /*2bf0*/  STS.U16 [R241+0x3c0], R98 ;  /* 0x0003c062f1007388 */ /* 0x0007e20000000400 */
[----:B------:R-:W-:-:S03]  /*2c00*/  NOP ;  /* 0x0000000000007918 */ /* 0x000fc60000000000 */
[----:B------:R-:W3:Y:S01]  /*2c10*/  LDS.U16 R78, [R81] ;  /* 0x00000000514e7984 */ /* 0x000ee20000000400 */
[----:B----4-:R-:W-:-:S03]  /*2c20*/  FADD.FTZ R87, R100, 1 ;  /* 0x3f80000064577421 */ /* 0x010fc60000010000 */
[----:B------:R-:W4:Y:S04]  /*2c30*/  LDS.U16 R79, [R81+0x2] ;  /* 0x00000200514f7984 */ /* 0x000f280000000400 */
[----:B------:R-:W4:Y:S01]  /*2c40*/  LDS.U16 R80, [R81+0x4] ;  /* 0x0000040051507984 */ /* 0x000f220000000400 */
[----:B------:R-:W3:Y:S03]  /*2c50*/  MUFU.RCP R87, R87 ;  /* 0x0000005700577308 */ /* 0x000ee60000001000 */
[----:B------:R-:W4:Y:S04]  /*2c60*/  LDS.U16 R92, [R81+0x6] ;  /* 0x00000600515c7984 */ /* 0x000f280000000400 */
[----:B------:R-:W4:Y:S01]  /*2c70*/  LDS.U16 R94, [R81+0x8] ;  /* 0x00000800515e7984 */ /* 0x000f220000000400 */
[----:B-----5:R5:W-:Y:S03]  /*2c80*/  MUFU.RCP R91, R4 ;  /* 0x00000004005b7308 */ /* 0x020be60000001000 */
[----:B------:R-:W4:Y:S01]  /*2c90*/  LDS.U16 R96, [R81+0xa] ;  /* 0x00000a0051607984 */ /* 0x000f220000000400 */
[----:B--2---:R-:W-:-:S04]  /*2ca0*/  FADD.FTZ R86, R102, 1 ;  /* 0x3f80000066567421 */ /* 0x004fc80000010000 */
[----:B0-----:R0:W-:Y:S01]  /*2cb0*/  MUFU.RCP R93, R5 ;  /* 0x00000005005d7308 */ /* 0x0011e20000001000 */
[----:B-----5:R-:W-:Y:S01]  /*2cc0*/  FADD.FTZ R4, -R82, 1 ;  /* 0x3f80000052047421 */ /* 0x020fe20000010100 */
[----:B------:R-:W-:Y:S01]  /*2cd0*/  FADD.FTZ R88, R104, 1 ;  /* 0x3f80000068587421 */ /* 0x000fe20000010000 */
[----:B-1----:R-:W-:Y:S01]  /*2ce0*/  FADD.FTZ R90, R106, 1 ;  /* 0x3f8000006a5a7421 */ /* 0x002fe20000010000 */
[----:B---3--:R-:W-:Y:S01]  /*2cf0*/  FADD.FTZ R95, R107, 1 ;  /* 0x3f8000006b5f7421 */ /* 0x008fe20000010000 */
[----:B------:R-:W-:Y:S01]  /*2d00*/  FFMA.FTZ R98, R7, R4, 1 ;  /* 0x3f80000007627423 */ /* 0x000fe20000010004 */
[----:B------:R-:W-:Y:S01]  /*2d10*/  LDS.U16 R116, [R81+0x18] ;  /* 0x0000180051747984 */ /* 0x000fe20000000400 */
[----:B0-----:R-:W-:-:S03]  /*2d20*/  FADD.FTZ R5, -R87, 1 ;  /* 0x3f80000057057421 */ /* 0x001fc60000010100 */
[----:B------:R-:W0:Y:S01]  /*2d30*/  LDS.U16 R4, [R81+0xc] ;  /* 0x00000c0051047984 */ /* 0x000e220000000400 */
[----:B------:R-:W-:Y:S08]  /*2d40*/  MUFU.EX2 R111, R111 ;  /* 0x0000006f006f7308 */ /* 0x000ff00000000800 */
[----:B------:R-:W-:Y:S01]  /*2d50*/  MUFU.EX2 R113, R113 ;  /* 0x0000007100717308 */ /* 0x000fe20000000800 */
[----:B------:R-:W-:-:S02]  /*2d60*/  HADD2.F32 R78, -RZ, R78.H0_H0 ;  /* 0x2000004eff4e7230 */ /* 0x000fc40000004100 */
[----:B------:R-:W-:-:S05]  /*2d70*/  FFMA.FTZ R103, R6, R5, 1 ;  /* 0x3f80000006677423 */ /* 0x000fca0000010005 */
[----:B------:R-:W-:Y:S01]  /*2d80*/  MUFU.EX2 R118, R114 ;  /* 0x0000007200767308 */ /* 0x000fe20000000800 */
[----:B------:R-:W-:Y:S01]  /*2d90*/  FMUL.FTZ R5, R85, R78 ;  /* 0x0000004e55057220 */ /* 0x000fe20000410000 */
[----:B------:R-:W-:Y:S01]  /*2da0*/  FADD.FTZ R110, R110, 1 ;  /* 0x3f8000006e6e7421 */ /* 0x000fe20000010000 */
[----:B------:R-:W-:Y:S02]  /*2db0*/  LDS.U16 R120, [R81+0x1e] ;  /* 0x00001e0051787984 */ /* 0x000fe40000000400 */
[----:B------:R-:W-:-:S03]  /*2dc0*/  FMUL.FTZ R5, R82, R5 ;  /* 0x0000000552057220 */ /* 0x000fc60000410000 */
[----:B------:R-:W1:Y:S01]  /*2dd0*/  MUFU.RCP R86, R86 ;  /* 0x0000005600567308 */ /* 0x000e620000001000 */
[----:B------:R-:W-:Y:S01]  /*2de0*/  FMUL.FTZ R117, R5, R98 ;  /* 0x0000006205757220 */ /* 0x000fe20000410000 */
[----:B----4-:R-:W-:Y:S01]  /*2df0*/  HADD2.F32 R79, -RZ, R79.H0_H0 ;  /* 0x2000004fff4f7230 */ /* 0x010fe20000004100 */
[----:B------:R-:W2:Y:S01]  /*2e00*/  LDS.U16 R5, [R81+0xe] ;  /* 0x00000e0051057984 */ /* 0x000ea20000000400 */
[----:B------:R-:W-:-:S04]  /*2e10*/  HADD2.F32 R80, -RZ, R80.H0_H0 ;  /* 0x20000050ff507230 */ /* 0x000fc80000004100 */
[----:B------:R-:W3:Y:S01]  /*2e20*/  MUFU.RCP R88, R88 ;  /* 0x0000005800587308 */ /* 0x000ee20000001000 */
[----:B------:R-:W-:Y:S01]  /*2e30*/  FMUL.FTZ R100, R84, R79 ;  /* 0x0000004f54647220 */ /* 0x000fe20000410000 */
[----:B------:R-:W-:Y:S01]  /*2e40*/  FMUL.FTZ R105, R89, R80 ;  /* 0x0000005059697220 */ /* 0x000fe20000410000 */
[----:B------:R-:W-:Y:S02]  /*2e50*/  HADD2.F32 R92, -RZ, R92.H0_H0 ;  /* 0x2000005cff5c7230 */ /* 0x000fe40000004100 */
[----:B------:R-:W-:Y:S01]  /*2e60*/  FADD.FTZ R104, R108, 1 ;  /* 0x3f8000006c687421 */ /* 0x000fe20000010000 */
[----:B------:R-:W-:Y:S01]  /*2e70*/  FMUL.FTZ R100, R87, R100 ;  /* 0x0000006457647220 */ /* 0x000fe20000410000 */
[----:B------:R-:W-:Y:S01]  /*2e80*/  HADD2.F32 R94, -RZ, R94.H0_H0 ;  /* 0x2000005eff5e7230 */ /* 0x000fe20000004100 */
[----:B------:R-:W4:Y:S01]  /*2e90*/  LDS.U16 R108, [R81+0x10] ;  /* 0x00001000516c7984 */ /* 0x000f220000000400 */
[C---:B-1----:R-:W-:Y:S01]  /*2ea0*/  FADD.FTZ R102, -R86.reuse, 1 ;  /* 0x3f80000056667421 */ /* 0x042fe20000010100 */
[----:B------:R-:W-:Y:S01]  /*2eb0*/  FMUL.FTZ R105, R86, R105 ;  /* 0x0000006956697220 */ /* 0x000fe20000410000 */
[----:B------:R-:W1:Y:S01]  /*2ec0*/  MUFU.RCP R90, R90 ;  /* 0x0000005a005a7308 */ /* 0x000e620000001000 */
[----:B------:R-:W-:-:S02]  /*2ed0*/  HADD2.F32 R96, -RZ, R96.H0_H0 ;  /* 0x20000060ff607230 */ /* 0x000fc40000004100 */
[----:B------:R-:W-:Y:S01]  /*2ee0*/  FFMA.FTZ R102, R55, R102, 1 ;  /* 0x3f80000037667423 */ /* 0x000fe20000010066 */
[----:B------:R-:W-:Y:S01]  /*2ef0*/  FMUL.FTZ R122, R100, R103 ;  /* 0x00000067647a7220 */ /* 0x000fe20000410000 */
[----:B------:R-:W-:Y:S01]  /*2f00*/  FMUL.FTZ R100, R97, R92 ;  /* 0x0000005c61647220 */ /* 0x000fe20000410000 */
[----:B------:R-:W-:Y:S01]  /*2f10*/  FADD.FTZ R107, -R93, 1 ;  /* 0x3f8000005d6b7421 */ /* 0x000fe20000010100 */
[----:B------:R-:W-:Y:S01]  /*2f20*/  FMUL.FTZ R121, R105, R102 ;  /* 0x0000006669797220 */ /* 0x000fe20000410000 */
[C---:B------:R-:W-:Y:S01]  /*2f30*/  FADD.FTZ R105, -R91.reuse, 1 ;  /* 0x3f8000005b697421 */ /* 0x040fe20000010100 */
[----:B------:R3:W-:Y:S01]  /*2f40*/  MUFU.RCP R98, R104 ;  /* 0x0000006800627308 */ /* 0x0007e20000001000 */
[----:B------:R-:W-:Y:S01]  /*2f50*/  FMUL.FTZ R100, R91, R100 ;  /* 0x000000645b647220 */ /* 0x000fe20000410000 */
[----:B------:R-:W-:Y:S01]  /*2f60*/  FMUL.FTZ R102, R99, R94 ;  /* 0x0000005e63667220 */ /* 0x000fe20000410000 */
[----:B------:R-:W-:Y:S01]  /*2f70*/  FFMA.FTZ R105, R56, R105, 1 ;  /* 0x3f80000038697423 */ /* 0x000fe20000010069 */
[----:B------:R-:W-:Y:S01]  /*2f80*/  FADD.FTZ R103, R109, 1 ;  /* 0x3f8000006d677421 */ /* 0x000fe20000010000 */
[----:B------:R-:W-:Y:S01]  /*2f90*/  LDS.U16 R114, [R81+0x14] ;  /* 0x0000140051727984 */ /* 0x000fe20000000400 */
[----:B---3--:R-:W-:-:S02]  /*2fa0*/  FADD.FTZ R104, -R88, 1 ;  /* 0x3f80000058687421 */ /* 0x008fc40000010100 */
[----:B------:R-:W3:Y:S01]  /*2fb0*/  MUFU.RCP R95, R95 ;  /* 0x0000005f005f7308 */ /* 0x000ee20000001000 */
[----:B------:R-:W-:Y:S01]  /*2fc0*/  FMUL.FTZ R124, R100, R105 ;  /* 0x00000069647c7220 */ /* 0x000fe20000410000 */
[----:B------:R-:W-:Y:S01]  /*2fd0*/  FFMA.FTZ R107, R58, R107, 1 ;  /* 0x3f8000003a6b7423 */ /* 0x000fe2000001006b */
[----:B------:R-:W-:Y:S01]  /*2fe0*/  FFMA.FTZ R106, R59, R104, 1 ;  /* 0x3f8000003b6a7423 */ /* 0x000fe20000010068 */
[----:B------:R-:W-:Y:S01]  /*2ff0*/  FMUL.FTZ R109, R101, R96 ;  /* 0x00000060656d7220 */ /* 0x000fe20000410000 */
[----:B------:R-:W-:Y:S01]  /*3000*/  FMUL.FTZ R104, R93, R102 ;  /* 0x000000665d687220 */ /* 0x000fe20000410000 */
[----:B------:R-:W-:Y:S02]  /*3010*/  HADD2.F32 R100, -RZ, R83.H0_H0 ;  /* 0x20000053ff647230 */ /* 0x000fe40000004100 */
[----:B0-----:R-:W-:Y:S02]  /*3020*/  HADD2.F32 R83, -RZ, R4.H0_H0 ;  /* 0x20000004ff537230 */ /* 0x001fe40000004100 */
[----:B------:R-:W-:Y:S01]  /*3030*/  FMUL.FTZ R109, R88, R109 ;  /* 0x0000006d586d7220 */ /* 0x000fe20000410000 */
[----:B------:R-:W-:Y:S01]  /*3040*/  FMUL.FTZ R123, R104, R107 ;  /* 0x0000006b687b7220 */ /* 0x000fe20000410000 */
[----:B-1----:R-:W-:Y:S01]  /*3050*/  FADD.FTZ R104, -R90, 1 ;  /* 0x3f8000005a687421 */ /* 0x002fe20000010100 */
[----:B------:R0:W-:Y:S01]  /*3060*/  MUFU.EX2 R119, R115 ;  /* 0x0000007300777308 */ /* 0x0001e20000000800 */
[----:B------:R-:W-:Y:S01]  /*3070*/  FMUL.FTZ R105, R100, R83 ;  /* 0x0000005364697220 */ /* 0x000fe20000410000 */
[----:B------:R-:W-:Y:S01]  /*3080*/  FMUL.FTZ R126, R109, R106 ;  /* 0x0000006a6d7e7220 */ /* 0x000fe20000410000 */
[----:B------:R-:W-:Y:S01]  /*3090*/  FFMA.FTZ R109, R67, R104, 1 ;  /* 0x3f800000436d7423 */ /* 0x000fe20000010068 */
[----:B------:R-:W-:Y:S01]  /*30a0*/  LDS.U16 R4, [R81+0x12] ;  /* 0x0000120051047984 */ /* 0x000fe20000000400 */
[----:B------:R-:W-:Y:S01]  /*30b0*/  FMUL.FTZ R104, R90, R105 ;  /* 0x000000695a687220 */ /* 0x000fe20000410000 */
[----:B------:R-:W-:-:S02]  /*30c0*/  HADD2.F32 R105, -RZ, R72.H0_H0 ;  /* 0x20000048ff697230 */ /* 0x000fc40000004100 */
[----:B0-----:R-:W0:Y:S01]  /*30d0*/  LDS.U16 R115, [R81+0x16] ;  /* 0x0000160051737984 */ /* 0x001e220000000400 */
[----:B--2---:R-:W-:Y:S02]  /*30e0*/  HADD2.F32 R72, -RZ, R5.H0_H0 ;  /* 0x20000005ff487230 */ /* 0x004fe40000004100 */
[----:B------:R-:W-:Y:S01]  /*30f0*/  FADD.FTZ R107, R112, 1 ;  /* 0x3f800000706b7421 */ /* 0x000fe20000010000 */
[----:B---3--:R-:W-:Y:S02]  /*3100*/  FADD.FTZ R5, -R95, 1 ;  /* 0x3f8000005f057421 */ /* 0x008fe40000010100 */
[----:B------:R-:W-:Y:S02]  /*3110*/  FMUL.FTZ R112, R105, R72 ;  /* 0x0000004869707220 */ /* 0x000fe40000410000 */
[----:B------:R-:W-:Y:S01]  /*3120*/  FFMA.FTZ R5, R68, R5, 1 ;  /* 0x3f80000044057423 */ /* 0x000fe20000010005 */
[----:B------:R1:W2:Y:S01]  /*3130*/  MUFU.RCP R102, R110 ;  /* 0x0000006e00667308 */ /* 0x0002a20000001000 */
[----:B------:R-:W-:Y:S01]  /*3140*/  FMUL.FTZ R112, R95, R112 ;  /* 0x000000705f707220 */ /* 0x000fe20000410000 */
[----:B------:R-:W-:-:S03]  /*3150*/  FADD.FTZ R106, R111, 1 ;  /* 0x3f8000006f6a7421 */ /* 0x000fc60000010000 */
[----:B------:R-:W-:Y:S02]  /*3160*/  FMUL.FTZ R128, R112, R5 ;  /* 0x0000000570807220 */ /* 0x000fe40000410000 */
[----:B------:R-:W3:Y:S01]  /*3170*/  LDS.U16 R5, [R81+0x1a] ;  /* 0x00001a0051057984 */ /* 0x000ee20000000400 */
[----:B-1----:R-:W-:Y:S01]  /*3180*/  FADD.FTZ R110, R113, 1 ;  /* 0x3f800000716e7421 */ /* 0x002fe20000010000 */
[----:B------:R-:W-:Y:S02]  /*3190*/  FADD.FTZ R113, R118, 1 ;  /* 0x3f80000076717421 */ /* 0x000fe40000010000 */
[----:B------:R-:W1:Y:S01]  /*31a0*/  LDS.U16 R118, [R81+0x1c] ;  /* 0x00001c0051767984 */ /* 0x000e620000000400 */
[----:B------:R-:W5:Y:S01]  /*31b0*/  MUFU.RCP R103, R103 ;  /* 0x0000006700677308 */ /* 0x000f620000001000 */
[----:B------:R-:W-:Y:S01]  /*31c0*/  FMUL.FTZ R125, R104, R109 ;  /* 0x0000006d687d7220 */ /* 0x000fe20000410000 */
[----:B------:R-:W-:Y:S02]  /*31d0*/  HADD2.F32 R104, -RZ, R57.H0_H0 ;  /* 0x20000039ff687230 */ /* 0x000fe40000004100 */
[----:B----4-:R-:W-:-:S04]  /*31e0*/  HADD2.F32 R57, -RZ, R108.H0_H0 ;  /* 0x2000006cff397230 */ /* 0x010fc80000004100 */
[----:B------:R-:W4:Y:S01]  /*31f0*/  MUFU.RCP R106, R106 ;  /* 0x0000006a006a7308 */ /* 0x000f220000001000 */
[----:B------:R-:W-:Y:S01]  /*3200*/  FADD.FTZ R108, -R98, 1 ;  /* 0x3f800000626c7421 */ /* 0x000fe20000010100 */
[----:B------:R-:W-:-:S06]  /*3210*/  FMUL.FTZ R109, R104, R57 ;  /* 0x00000039686d7220 */ /* 0x000fcc0000410000 */
[----:B------:R-:W3:Y:S01]  /*3220*/  MUFU.RCP R107, R107 ;  /* 0x0000006b006b7308 */ /* 0x000ee20000001000 */
[----:B------:R-:W-:Y:S01]  /*3230*/  FFMA.FTZ R108, R69, R108, 1 ;  /* 0x3f800000456c7423 */ /* 0x000fe2000001006c */
[----:B------:R-:W-:Y:S01]  /*3240*/  FMUL.FTZ R109, R98, R109 ;  /* 0x0000006d626d7220 */ /* 0x000fe20000410000 */
[----:B------:R-:W-:Y:S02]  /*3250*/  HADD2.F32 R112, -RZ, R52.H0_H0 ;  /* 0x20000034ff707230 */ /* 0x000fe40000004100 */
[----:B--2---:R-:W-:Y:S01]  /*3260*/  FADD.FTZ R52, -R102, 1 ;  /* 0x3f80000066347421 */ /* 0x004fe20000010100 */
[----:B------:R-:W-:Y:S02]  /*3270*/  HADD2.F32 R111, -RZ, R51.H0_H0 ;  /* 0x20000033ff6f7230 */ /* 0x000fe40000004100 */
[----:B------:R-:W-:Y:S01]  /*3280*/  FMUL.FTZ R127, R109, R108 ;  /* 0x0000006c6d7f7220 */ /* 0x000fe20000410000 */
[----:B------:R-:W-:Y:S02]  /*3290*/  HADD2.F32 R108, -RZ, R54.H0_H0 ;  /* 0x20000036ff6c7230 */ /* 0x000fe40000004100 */
[----:B-----5:R-:W-:Y:S01]  /*32a0*/  FADD.FTZ R51, -R103, 1 ;  /* 0x3f80000067337421 */ /* 0x020fe20000010100 */
[----:B----4-:R-:W-:Y:S01]  /*32b0*/  FADD.FTZ R54, -R106, 1 ;  /* 0x3f8000006a367421 */ /* 0x010fe20000010100 */
[----:B------:R-:W-:Y:S01]  /*32c0*/  FADD.FTZ R131, R119, 1 ;  /* 0x3f80000077837421 */ /* 0x000fe20000010000 */
[----:B------:R-:W-:-:S02]  /*32d0*/  HADD2.F32 R109, -RZ, R53.H0_H0 ;  /* 0x20000035ff6d7230 */ /* 0x000fc40000004100 */
[----:B------:R-:W-:Y:S01]  /*32e0*/  FFMA.FTZ R119, R70, R51, 1 ;  /* 0x3f80000046777423 */ /* 0x000fe20000010033 */
[----:B0-----:R-:W-:Y:S02]  /*32f0*/  HADD2.F32 R53, -RZ, R115.H0_H0 ;  /* 0x20000073ff357230 */ /* 0x001fe40000004100 */
[----:B------:R-:W-:Y:S01]  /*3300*/  FFMA.FTZ R130, R71, R52, 1 ;  /* 0x3f80000047827423 */ /* 0x000fe20000010034 */
[----:B------:R-:W-:Y:S01]  /*3310*/  FFMA.FTZ R132, R73, R54, 1 ;  /* 0x3f80000049847423 */ /* 0x000fe20000010036 */
[----:B---3--:R-:W-:Y:S01]  /*3320*/  FADD.FTZ R129, -R107, 1 ;  /* 0x3f8000006b817421 */ /* 0x008fe20000010100 */
[----:B------:R-:W-:Y:S01]  /*3330*/  HADD2.F32 R51, -RZ, R4.H0_H0 ;  /* 0x20000004ff337230 */ /* 0x000fe20000004100 */
[----:B------:R0:W-:Y:S01]  /*3340*/  MUFU.RCP R134, R131 ;  /* 0x0000008300867308 */ /* 0x0001e20000001000 */
[----:B------:R-:W-:Y:S02]  /*3350*/  HADD2.F32 R52, -RZ, R114.H0_H0 ;  /* 0x20000072ff347230 */ /* 0x000fe40000004100 */
[----:B------:R-:W-:-:S02]  /*3360*/  HADD2.F32 R54, -RZ, R116.H0_H0 ;  /* 0x20000074ff367230 */ /* 0x000fc40000004100 */
[----:B------:R-:W-:-:S03]  /*3370*/  FMUL.FTZ R4, R108, R51 ;  /* 0x000000336c047220 */ /* 0x000fc60000410000 */
[----:B------:R-:W2:Y:S01]  /*3380*/  MUFU.RCP R110, R110 ;  /* 0x0000006e006e7308 */ /* 0x000ea20000001000 */
[----:B0-----:R-:W-:Y:S01]  /*3390*/  FFMA.FTZ R131, R74, R129, 1 ;  /* 0x3f8000004a837423 */ /* 0x001fe20000010081 */
[----:B------:R-:W-:Y:S01]  /*33a0*/  FMUL.FTZ R129, R112, R53 ;  /* 0x0000003570817220 */ /* 0x000fe20000410000 */
[----:B------:R-:W-:Y:S01]  /*33b0*/  FMUL.FTZ R115, R109, R52 ;  /* 0x000000346d737220 */ /* 0x000fe20000410000 */
[----:B------:R-:W-:-:S04]  /*33c0*/  FMUL.FTZ R114, R111, R54 ;  /* 0x000000366f727220 */ /* 0x000fc80000410000 */
[----:B------:R-:W0:Y:S01]  /*33d0*/  MUFU.RCP R113, R113 ;  /* 0x0000007100717308 */ /* 0x000e220000001000 */
[----:B------:R-:W-:Y:S01]  /*33e0*/  FMUL.FTZ R129, R106, R129 ;  /* 0x000000816a817220 */ /* 0x000fe20000410000 */
        /* <DEDUP_REMOVED lines=8> */
[----:B------:R-:W-:Y:S01]  /*3470*/  FMUL.FTZ R131, R114, R131 ;  /* 0x0000008372837220 */ /* 0x000fe20000410000 */
[----:B------:R-:W-:-:S02]  /*3480*/  HADD2.F32 R117, -RZ, R50.H0_H0 ;  /* 0x20000032ff757230 */ /* 0x000fc40000004100 */
[----:B------:R-:W-:Y:S02]  /*3490*/  HADD2.F32 R119, -RZ, R9.H0_H0 ;  /* 0x20000009ff777230 */ /* 0x000fe40000004100 */
[----:B------:R-:W-:Y:S02]  /*34a0*/  HADD2.F32 R116, -RZ, R8.H0_H0 ;  /* 0x20000008ff747230 */ /* 0x000fe40000004100 */
[----:B------:R-:W-:Y:S02]  /*34b0*/  HADD2.F32 R50, -RZ, R5.H0_H0 ;  /* 0x20000005ff327230 */ /* 0x000fe40000004100 */
[----:B-1----:R-:W-:Y:S02]  /*34c0*/  HADD2.F32 R114, -RZ, R118.H0_H0 ;  /* 0x20000076ff727230 */ /* 0x002fe40000004100 */
[----:B------:R-:W-:Y:S02]  /*34d0*/  HADD2.F32 R115, -RZ, R120.H0_H0 ;  /* 0x20000078ff737230 */ /* 0x000fe40000004100 */
[----:B--2---:R-:W-:Y:S01]  /*34e0*/  FADD.FTZ R8, -R110, 1 ;  /* 0x3f8000006e087421 */ /* 0x004fe20000010100 */
        /* <DEDUP_REMOVED lines=29> */
[----:B------:R-:W-:-:S02]  /*36c0*/  PRMT R126, R9, 0x7610, R126 ;  /* 0x00007610097e7816 */ /* 0x000fc4000000007e */
[----:B------:R-:W-:Y:S01]  /*36d0*/  PRMT R128, R9, 0x7632, R128 ;  /* 0x0000763209807816 */ /* 0x000fe20000000080 */
[----:B------:R2:W-:Y:S01]  /*36e0*/  STS.U16 [R81+0xa], R120 ;  /* 0x00000a7851007388 */ /* 0x0005e20000000400 */
[----:B0-----:R-:W-:Y:S02]  /*36f0*/  PRMT R5, R125, 0x7632, R5 ;  /* 0x000076327d057816 */ /* 0x001fe40000000005 */
[----:B-1----:R-:W-:Y:S01]  /*3700*/  PRMT R118, R129, 0x7632, R118 ;  /* 0x0000763281767816 */ /* 0x002fe20000000076 */
[----:B------:R-:W-:Y:S01]  /*3710*/  STS.U16 [R81], R132 ;  /* 0x0000008451007388 */ /* 0x000fe20000000400 */
[----:B--2---:R-:W-:-:S03]  /*3720*/  MOV R120, UR17 ;  /* 0x0000001100787c02 */ /* 0x004fc60008000f00 */
[----:B------:R-:W-:Y:S01]  /*3730*/  STS.U16 [R81+0x4], R121 ;  /* 0x0000047951007388 */ /* 0x000fe20000000400 */
[----:B------:R-:W-:-:S03]  /*3740*/  UIMAD.WIDE.U32 UR12, UR37, UR14, UR8 ;  /* 0x0000000e250c72a5 */ /* 0x000fc6000f8e0008 */
[----:B------:R-:W-:Y:S04]  /*3750*/  STL [R1+0x24], R152 ;  /* 0x0000249801007387 */ /* 0x000fe80000100800 */
        /* <DEDUP_REMOVED lines=10> */
[----:B------:R-:W-:Y:S01]  /*3800*/  STS.U16 [R81+0x1e], R128 ;  /* 0x00001e8051007388 */ /* 0x000fe20000000400 */
[----:B------:R-:W-:-:S03]  /*3810*/  NOP ;  /* 0x0000000000007918 */ /* 0x000fc60000000000 */
[----:B------:R-:W-:Y:S01]  /*3820*/  LDS.U16 R9, [R152] ;  /* 0x0000000098097984 */ /* 0x000fe20000000400 */
[----:B------:R-:W-:Y:S01]  /*3830*/  FMUL.FTZ R82, R7, R82 ;  /* 0x0000005207527220 */ /* 0x000fe20000410000 */
[----:B------:R-:W-:Y:S01]  /*3840*/  FMUL.FTZ R87, R6, R87 ;  /* 0x0000005706577220 */ /* 0x000fe20000410000 */
[----:B------:R-:W-:Y:S01]  /*3850*/  FMUL.FTZ R55, R55, R86 ;  /* 0x0000005637377220 */ /* 0x000fe20000410000 */
[----:B------:R-:W-:Y:S01]  /*3860*/  LDS.U16 R121, [R151+0x40] ;  /* 0x0000400097797984 */ /* 0x000fe20000000400 */
        /* <DEDUP_REMOVED lines=17> */
[----:B------:R-:W2:Y:S02]  /*3980*/  LDCU UR17, c[0x0][0x38c] ;  /* 0x00007180ff1177ac */ /* 0x000ea40008000800 */
        /* <DEDUP_REMOVED lines=12> */
[----:B------:R-:W-:-:S05]  /*3a50*/  UIMAD UR13, UR37, UR15, UR13 ;  /* 0x0000000f250d72a4 */ /* 0x000fca000f8e020d */
[----:B------:R-:W3:Y:S01]  /*3a60*/  LDCU.64 UR14, c[0x0][0x558] ;  /* 0x0000ab00ff0e77ac */ /* 0x000ee20008000a00 */
[----:B------:R-:W4:Y:S01]  /*3a70*/  LDS R8, [UR16+0x1080] ;  /* 0x00108010ff087984 */ /* 0x000f220008000800 */
[----:B------:R-:W-:-:S04]  /*3a80*/  UIMAD.WIDE.U32 UR12, UR36, UR18, UR12 ;  /* 0x00000012240c72a5 */ /* 0x000fc8000f8e000c */
[----:B------:R-:W-:Y:S02]  /*3a90*/  UIMAD UR13, UR36, UR19, UR13 ;  /* 0x00000013240d72a4 */ /* 0x000fe4000f8e020d */
[----:B0-----:R-:W-:Y:S01]  /*3aa0*/  IADD3 R5, P1, PT, R3, UR12, RZ ;  /* 0x0000000c03057c10 */ /* 0x001fe2000ff3e0ff */
[----:B------:R-:W0:Y:S03]  /*3ab0*/  LDCU.64 UR18, c[0x0][0x490] ;  /* 0x00009200ff1277ac */ /* 0x000e260008000a00 */
[----:B-1----:R-:W-:Y:S02]  /*3ac0*/  IADD3.X R118, PT, PT, RZ, UR13, RZ, P1, !PT ;  /* 0x0000000dff767c10 */ /* 0x002fe40008ffe4ff */
        /* <DEDUP_REMOVED lines=61> */
[----:B--23--:R-:W-:Y:S06]  /*3ea0*/  BRA.U !UP0, `(.L_x_1623) ;  /* 0x0000000508b87547 */ /* 0x00cfec000b800000 */
        /* <DEDUP_REMOVED lines=20> */
[----:B------:R-:W0:Y:S01]  /*3ff0*/  LDCU.128 UR12, c[0x0][0x430] ;  /* 0x00008600ff0c77ac */ /* 0x000e220008000c00 */
[----:B------:R-:W-:-:S02]  /*4000*/  PRMT R5, R78, 0x7632, R5 ;  /* 0x000076324e057816 */ /* 0x000fc40000000005 */
[----:B------:R-:W-:Y:S01]  /*4010*/  PRMT R56, R58, 0x7632, R56 ;  /* 0x000076323a387816 */ /* 0x000fe20000000038 */
[----:B------:R-:W-:Y:S01]  /*4020*/  STS.U16 [R81+0x8], R58 ;  /* 0x0000083a51007388 */ /* 0x000fe20000000400 */
[----:B------:R-:W-:Y:S02]  /*4030*/  F2FP.F16.F32.PACK_AB R72, R72, R83 ;  /* 0x000000534848723e */ /* 0x000fe400000000ff */
[----:B------:R-:W-:Y:S01]  /*4040*/  F2FP.F16.F32.PACK_AB R4, R4, R57 ;  /* 0x000000390404723e */ /* 0x000fe200000000ff */
[----:B------:R1:W-:Y:S01]  /*4050*/  STS.U16 [R81+0x2], R5 ;  /* 0x0000020551007388 */ /* 0x0003e20000000400 */
[----:B------:R-:W-:Y:S02]  /*4060*/  F2FP.F16.F32.PACK_AB R52, R53, R52 ;  /* 0x000000343534723e */ /* 0x000fe400000000ff */
[----:B------:R-:W-:Y:S01]  /*4070*/  F2FP.F16.F32.PACK_AB R54, R75, R54 ;  /* 0x000000364b36723e */ /* 0x000fe200000000ff */
[----:B------:R2:W-:Y:S01]  /*4080*/  STS.U16 [R81+0xa], R56 ;  /* 0x00000a3851007388 */ /* 0x0005e20000000400 */
[----:B------:R-:W-:-:S02]  /*4090*/  F2FP.F16.F32.PACK_AB R50, R50, R113 ;  /* 0x000000713232723e */ /* 0x000fc400000000ff */
[----:B------:R-:W-:Y:S01]  /*40a0*/  PRMT R51, R55, 0x7632, R51 ;  /* 0x0000763237337816 */ /* 0x000fe20000000033 */
[----:B------:R3:W-:Y:S01]  /*40b0*/  STS.U16 [R81+0xc], R72 ;  /* 0x00000c4851007388 */ /* 0x0007e20000000400 */
[----:B------:R-:W-:Y:S01]  /*40c0*/  PRMT R53, R4, 0x7632, R53 ;  /* 0x0000763204357816 */ /* 0x000fe20000000035 */
[----:B0-----:R-:W-:Y:S01]  /*40d0*/  UIMAD.WIDE.U32 UR8, UR37, UR12, UR8 ;  /* 0x0000000c250872a5 */ /* 0x001fe2000f8e0008 */
[----:B-1----:R-:W-:Y:S01]  /*40e0*/  PRMT R5, R72, 0x7632, R5 ;  /* 0x0000763248057816 */ /* 0x002fe20000000005 */
[----:B------:R-:W-:Y:S01]  /*40f0*/  STS.U16 [R81], R78 ;  /* 0x0000004e51007388 */ /* 0x000fe20000000400 */
[----:B------:R-:W-:Y:S01]  /*4100*/  PRMT R58, R54, 0x7632, R58 ;  /* 0x00007632363a7816 */ /* 0x000fe2000000003a */
[----:B------:R-:W-:Y:S01]  /*4110*/  UIMAD UR9, UR37, UR13, UR9 ;  /* 0x0000000d250972a4 */ /* 0x000fe2000f8e0209 */
[----:B--2---:R-:W-:Y:S01]  /*4120*/  PRMT R56, R52, 0x7632, R56 ;  /* 0x0000763234387816 */ /* 0x004fe20000000038 */
[----:B------:R-:W-:Y:S01]  /*4130*/  STS.U16 [R81+0x4], R55 ;  /* 0x0000043751007388 */ /* 0x000fe20000000400 */
[----:B---3--:R-:W-:Y:S01]  /*4140*/  PRMT R72, R50, 0x7632, R72 ;  /* 0x0000763232487816 */ /* 0x008fe20000000048 */
[----:B------:R-:W-:-:S02]  /*4150*/  UIMAD.WIDE.U32 UR8, UR36, UR14, UR8 ;  /* 0x0000000e240872a5 */ /* 0x000fc4000f8e0008 */
[----:B------:R-:W-:Y:S02]  /*4160*/  STS.U16 [R81+0x6], R51 ;  /* 0x0000063351007388 */ /* 0x000fe40000000400 */
[----:B------:R-:W-:Y:S02]  /*4170*/  UIMAD UR15, UR36, UR15, UR9 ;  /* 0x0000000f240f72a4 */ /* 0x000fe4000f8e0209 */
[----:B------:R0:W-:Y:S04]  /*4180*/  STS.U16 [R81+0xe], R5 ;  /* 0x00000e0551007388 */ /* 0x0001e80000000400 */
[----:B------:R-:W-:Y:S04]  /*4190*/  STS.U16 [R81+0x10], R4 ;  /* 0x0000100451007388 */ /* 0x000fe80000000400 */
[----:B------:R-:W-:Y:S01]  /*41a0*/  STS.U16 [R81+0x12], R53 ;  /* 0x0000123551007388 */ /* 0x000fe20000000400 */
[----:B0-----:R-:W-:-:S03]  /*41b0*/  IADD3 R5, P1, PT, R3, UR8, RZ ;  /* 0x0000000803057c10 */ /* 0x001fc6000ff3e0ff */
[----:B------:R0:W-:Y:S04]  /*41c0*/  STS.U16 [R81+0x14], R52 ;  /* 0x0000143451007388 */ /* 0x0001e80000000400 */
[----:B------:R-:W-:Y:S04]  /*41d0*/  STS.U16 [R81+0x16], R56 ;  /* 0x0000163851007388 */ /* 0x000fe80000000400 */
[----:B------:R-:W-:Y:S01]  /*41e0*/  STS.U16 [R81+0x18], R54 ;  /* 0x0000183651007388 */ /* 0x000fe20000000400 */
[----:B0-----:R-:W-:-:S03]  /*41f0*/  IADD3.X R52, PT, PT, RZ, UR15, RZ, P1, !PT ;  /* 0x0000000fff347c10 */ /* 0x001fc60008ffe4ff */
[----:B------:R-:W-:Y:S01]  /*4200*/  STS.U16 [R81+0x1a], R58 ;  /* 0x00001a3a51007388 */ /* 0x000fe20000000400 */
[----:B------:R-:W-:-:S03]  /*4210*/  LEA R4, P1, R5, UR18, 0x1 ;  /* 0x0000001205047c11 */ /* 0x000fc6000f8208ff */
        /* <DEDUP_REMOVED lines=55> */
.L_x_1623:
[----:B------:R-:W2:Y:S01]  /*4590*/  LDL.LU R3, [R1+0x2c] ;  /* 0x00002c0001037983 */ /* 0x000ea20000300800 */
[----:B------:R-:W-:Y:S01]  /*45a0*/  HADD2.F32 R49, -RZ, R49.H0_H0 ;  /* 0x20000031ff317230 */ /* 0x000fe20000004100 */
[----:B------:R-:W-:Y:S01]  /*45b0*/  UISETP.GE.AND UP0, UPT, UR17, 0x1, UPT ;  /* 0x000000011100788c */ /* 0x000fe2000bf06270 */
[----:B------:R-:W-:Y:S02]  /*45c0*/  HADD2.F32 R48, -RZ, R48.H0_H0 ;  /* 0x20000030ff307230 */ /* 0x000fe40000004100 */
[----:B------:R-:W-:Y:S02]  /*45d0*/  HFMA2 R80, -RZ, RZ, 0, 0 ;  /* 0x00000000ff507431 */ /* 0x000fe400000001ff */
[----:B------:R-:W-:Y:S01]  /*45e0*/  HADD2.F32 R47, -RZ, R47.H0_H0 ;  /* 0x2000002fff2f7230 */ /* 0x000fe20000004100 */
[----:B------:R-:W-:Y:S01]  /*45f0*/  CS2R R184, SRZ ;  /* 0x0000000000b87805 */ /* 0x000fe2000001ff00 */
[----:B------:R-:W-:Y:S01]  /*4600*/  HADD2.F32 R46, -RZ, R46.H0_H0 ;  /* 0x2000002eff2e7230 */ /* 0x000fe20000004100 */
[----:B------:R-:W-:Y:S01]  /*4610*/  CS2R R182, SRZ ;  /* 0x0000000000b67805 */ /* 0x000fe2000001ff00 */
[----:B------:R-:W-:Y:S01]  /*4620*/  HADD2.F32 R45, -RZ, R45.H0_H0 ;  /* 0x2000002dff2d7230 */ /* 0x000fe20000004100 */
[----:B------:R-:W-:Y:S01]  /*4630*/  MOV R181, RZ ;  /* 0x000000ff00b57202 */ /* 0x000fe20000000f00 */
        /* <DEDUP_REMOVED lines=87> */
[----:B------:R-:W-:Y:S01]  /*4bb0*/  UISETP.NE.AND UP0, UPT, UR20, 0x1, UPT ;  /* 0x000000011400788c */ /* 0x000fe2000bf05270 */
[----:B------:R-:W-:Y:S01]  /*4bc0*/  LOP3.LUT R3, R3, 0x7c1f, R190, 0xc8, !PT ;  /* 0x00007c1f03037812 */ /* 0x000fe200078ec8be */
        /* <DEDUP_REMOVED lines=12> */
[----:B-1----:R-:W-:Y:S01]  /*4c90*/  UIMAD.WIDE.U32 UR12, UR36, UR8, URZ ;  /* 0x00000008240c72a5 */ /* 0x002fe2000f8e00ff */
[----:B------:R-:W-:Y:S01]  /*4ca0*/  FADD.FTZ R7, R67, R67 ;  /* 0x0000004343077221 */ /* 0x000fe20000010000 */
[----:B------:R-:W-:Y:S01]  /*4cb0*/  USHF.L.U32 UR8, UR20, 0xc, URZ ;  /* 0x0000000c14087899 */ /* 0x000fe200080006ff */
[----:B------:R-:W-:Y:S01]  /*4cc0*/  FADD.FTZ R6, R74, R74 ;  /* 0x0000004a4a067221 */ /* 0x000fe20000010000 */
[----:B------:R-:W-:Y:S01]  /*4cd0*/  FADD.FTZ R5, R69, R69 ;  /* 0x0000004545057221 */ /* 0x000fe20000010000 */
[----:B------:R-:W-:Y:S01]  /*4ce0*/  FADD.FTZ R4, R76, R76 ;  /* 0x0000004c4c047221 */ /* 0x000fe20000010000 */
[----:B------:R-:W-:Y:S01]  /*4cf0*/  ULEA UR8, UR29, -UR8, 0x1 ;  /* 0x800000081d087291 */ /* 0x000fe2000f8e08ff */
[----:B------:R-:W-:Y:S01]  /*4d00*/  MOV R80, RZ ;  /* 0x000000ff00507202 */ /* 0x000fe20000000f00 */
[----:B------:R-:W-:Y:S01]  /*4d10*/  UIMAD UR9, UR36, UR9, UR13 ;  /* 0x00000009240972a4 */ /* 0x000fe2000f8e020d */
[----:B------:R-:W-:Y:S01]  /*4d20*/  LOP3.LUT R82, R190, 0x1f, RZ, 0xc0, !PT ;  /* 0x0000001fbe527812 */ /* 0x000fe200078ec0ff */
[----:B------:R-:W-:Y:S01]  /*4d30*/  UIADD3 UR15, UPT, UPT, UR8, 0x1000, URZ ;  /* 0x00001000080f7890 */ /* 0x000fe2000fffe0ff */
[----:B------:R-:W0:Y:S05]  /*4d40*/  LDCU UR37, c[0x0][0x394] ;  /* 0x00007280ff2577ac */ /* 0x000e2a0008000800 */
[----:B------:R-:W-:Y:S01]  /*4d50*/  ISETP.GE.AND P0, PT, R3, UR15, PT ;  /* 0x0000000f03007c0c */ /* 0x000fe2000bf06270 */
[----:B------:R-:W-:Y:S01]  /*4d60*/  FADD.FTZ R3, R71, R71 ;  /* 0x0000004747037221 */ /* 0x000fe20000010000 */
[----:B------:R-:W1:Y:S01]  /*4d70*/  LDCU UR48, c[0x0][0x38c] ;  /* 0x00007180ff3077ac */ /* 0x000e620008000800 */
[----:B------:R-:W2:Y:S01]  /*4d80*/  LDCU UR14, c[0x0][0x388] ;  /* 0x00007100ff0e77ac */ /* 0x000ea20008000800 */
[----:B------:R-:W3:Y:S09]  /*4d90*/  LDCU.64 UR34, c[0x0][0x3a8] ;  /* 0x00007500ff2277ac */ /* 0x000ef20008000a00 */
[----:B------:R-:W-:Y:S01]  /*4da0*/  @P0 LOP3.LUT R2, R2, 0x4, RZ, 0xfc, !PT ;  /* 0x0000000402020812 */ /* 0x000fe200078efcff */
[----:B------:R-:W4:Y:S01]  /*4db0*/  LDCU.64 UR32, c[0x0][0x440] ;  /* 0x00008800ff2077ac */ /* 0x000f220008000a00 */
[----:B------:R-:W0:Y:S01]  /*4dc0*/  LDCU.64 UR38, c[0x0][0x450] ;  /* 0x00008a00ff2677ac */ /* 0x000e220008000a00 */
[----:B------:R-:W0:Y:S01]  /*4dd0*/  LDCU.64 UR40, c[0x0][0x3e0] ;  /* 0x00007c00ff2877ac */ /* 0x000e220008000a00 */
[----:B------:R-:W0:Y:S01]  /*4de0*/  LDCU.64 UR42, c[0x0][0x3d8] ;  /* 0x00007b00ff2a77ac */ /* 0x000e220008000a00 */
[----:B------:R-:W0:Y:S01]  /*4df0*/  LDCU.64 UR44, c[0x0][0x4d0] ;  /* 0x00009a00ff2c77ac */ /* 0x000e220008000a00 */
[----:B------:R-:W0:Y:S01]  /*4e00*/  LDCU.64 UR46, c[0x0][0x3c0] ;  /* 0x00007800ff2e77ac */ /* 0x000e220008000a00 */
[----:B-1----:R-:W-:-:S05]  /*4e10*/  UMOV UR8, URZ ;  /* 0x000000ff00087c82 */ /* 0x002fca0008000000 */
.L_x_1722:
[----:B------:R-:W-:Y:S01]  /*4e20*/  SHF.L.U32 R100, R190, 0x5, RZ ;  /* 0x00000005be647819 */ /* 0x000fe200000006ff */
[----:B------:R-:W-:Y:S01]  /*4e30*/  HFMA2 R63, -RZ, RZ, 0, 0 ;  /* 0x00000000ff3f7431 */ /* 0x000fe200000001ff */
[----:B0-----:R-:W-:Y:S02]  /*4e40*/  MOV R65, UR46 ;  /* 0x0000002e00417c02 */ /* 0x001fe40008000f00 */
[----:B------:R-:W-:Y:S02]  /*4e50*/  LOP3.LUT R62, R82, 0x7c00, R100, 0xf8, !PT ;  /* 0x00007c00523e7812 */ /* 0x000fe400078ef864 */
[----:B------:R-:W-:Y:S02]  /*4e60*/  MOV R61, UR47 ;  /* 0x0000002f003d7c02 */ /* 0x000fe40008000f00 */
[C---:B------:R-:W-:Y:S02]  /*4e70*/  LOP3.LUT R60, R62.reuse, 0x20, RZ, 0xfc, !PT ;  /* 0x000000203e3c7812 */ /* 0x040fe400078efcff */
[----:B------:R-:W-:Y:S01]  /*4e80*/  LOP3.LUT R66, R62, 0x40, RZ, 0xfc, !PT ;  /* 0x000000403e427812 */ /* 0x000fe200078efcff */
[----:B------:R-:W-:Y:S01]  /*4e90*/  IMAD.WIDE.U32 R64, R65, UR8, R62 ;  /* 0x0000000841407c25 */ /* 0x000fe2000f8e003e */
[----:B------:R-:W-:-:S02]  /*4ea0*/  ISETP.GE.AND P3, PT, R60, UR15, PT ;  /* 0x0000000f3c007c0c */ /* 0x000fc4000bf66270 */
[----:B------:R-:W-:Y:S01]  /*4eb0*/  ISETP.GE.AND P4, PT, R66, UR15, PT ;  /* 0x0000000f42007c0c */ /* 0x000fe2000bf86270 */
[----:B------:R-:W-:Y:S01]  /*4ec0*/  IMAD R61, R61, UR8, R65 ;  /* 0x000000083d3d7c24 */ /* 0x000fe2000f8e0241 */
[C---:B------:R-:W-:Y:S02]  /*4ed0*/  LOP3.LUT R63, R62.reuse, 0x60, RZ, 0xfc, !PT ;  /* 0x000000603e3f7812 */ /* 0x040fe400078efcff */
[----:B------:R-:W-:Y:S02]  /*4ee0*/  LOP3.LUT R66, R62, 0x80, RZ, 0xfc, !PT ;  /* 0x000000803e427812 */ /* 0x000fe400078efcff */
[----:B------:R-:W-:Y:S02]  /*4ef0*/  LEA R60, P2, R64, UR27, 0x1 ;  /* 0x0000001b403c7c11 */ /* 0x000fe4000f8408ff */
[----:B------:R-:W-:Y:S02]  /*4f00*/  ISETP.GE.AND P5, PT, R63, UR15, PT ;  /* 0x0000000f3f007c0c */ /* 0x000fe4000bfa6270 */
[----:B------:R-:W-:-:S02]  /*4f10*/  ISETP.GE.AND P0, PT, R66, UR15, PT ;  /* 0x0000000f42007c0c */ /* 0x000fc4000bf06270 */
[----:B------:R-:W-:Y:S02]  /*4f20*/  PRMT R66, RZ, 0x7610, R66 ;  /* 0x00007610ff427816 */ /* 0x000fe40000000042 */
[----:B------:R-:W-:Y:S02]  /*4f30*/  LEA.HI.X R61, R64, UR28, R61, 0x1, P2 ;  /* 0x0000001c403d7c11 */ /* 0x000fe400090f0c3d */
[C---:B------:R-:W-:Y:S02]  /*4f40*/  LOP3.LUT R63, R62.reuse, 0xc0, RZ, 0xfc, !PT ;  /* 0x000000c03e3f7812 */ /* 0x040fe400078efcff */
[----:B------:R-:W-:Y:S01]  /*4f50*/  LOP3.LUT R65, R62, 0xa0, RZ, 0xfc, !PT ;  /* 0x000000a03e417812 */ /* 0x000fe200078efcff */
[----:B------:R-:W5:Y:S01]  /*4f60*/  @!P3 LDG.E.U16 R66, desc[UR30][R60.64+0x40] ;  /* 0x0000401e3c42b981 */ /* 0x000f62000c1e1500 */
[----:B--2---:R-:W-:Y:S02]  /*4f70*/  PRMT R68, RZ, 0x7610, R68 ;  /* 0x00007610ff447816 */ /* 0x004fe40000000044 */
[----:B------:R-:W-:-:S02]  /*4f80*/  PRMT R67, RZ, 0x7610, R67 ;  /* 0x00007610ff437816 */ /* 0x000fc40000000043 */
[----:B------:R-:W-:Y:S02]  /*4f90*/  ISETP.GE.AND P3, PT, R63, UR15, PT ;  /* 0x0000000f3f007c0c */ /* 0x000fe4000bf66270 */
[C---:B------:R-:W-:Y:S01]  /*4fa0*/  LOP3.LUT R63, R62.reuse, 0x100, RZ, 0xfc, !PT ;  /* 0x000001003e3f7812 */ /* 0x040fe200078efcff */
[----:B------:R-:W2:Y:S01]  /*4fb0*/  @!P5 LDG.E.U16 R68, desc[UR30][R60.64+0xc0] ;  /* 0x0000c01e3c44d981 */ /* 0x000ea2000c1e1500 */
[----:B------:R-:W-:Y:S02]  /*4fc0*/  ISETP.GE.AND P2, PT, R65, UR15, PT ;  /* 0x0000000f41007c0c */ /* 0x000fe4000bf46270 */
[----:B------:R-:W-:Y:S01]  /*4fd0*/  LOP3.LUT R64, R62, 0xe0, RZ, 0xfc, !PT ;  /* 0x000000e03e407812 */ /* 0x000fe200078efcff */
[----:B------:R-:W2:Y:S01]  /*4fe0*/  @!P4 LDG.E.U16 R67, desc[UR30][R60.64+0x80] ;  /* 0x0000801e3c43c981 */ /* 0x000ea2000c1e1500 */
[----:B------:R-:W-:Y:S02]  /*4ff0*/  PRMT R69, RZ, 0x7610, R69 ;  /* 0x00007610ff457816 */ /* 0x000fe40000000045 */
[----:B------:R-:W-:-:S02]  /*5000*/  ISETP.GE.AND P5, PT, R63, UR15, PT ;  /* 0x0000000f3f007c0c */ /* 0x000fc4000bfa6270 */
[----:B------:R-:W-:Y:S02]  /*5010*/  ISETP.GE.AND P4, PT, R64, UR15, PT ;  /* 0x0000000f40007c0c */ /* 0x000fe4000bf86270 */
[C---:B------:R-:W-:Y:S01]  /*5020*/  LOP3.LUT R63, R62.reuse, 0x120, RZ, 0xfc, !PT ;  /* 0x000001203e3f7812 */ /* 0x040fe200078efcff */
[----:B------:R-:W2:Y:S01]  /*5030*/  @!P0 LDG.E.U16 R69, desc[UR30][R60.64+0x100] ;  /* 0x0001001e3c458981 */ /* 0x000ea2000c1e1500 */
[----:B------:R-:W-:Y:S02]  /*5040*/  PRMT R71, RZ, 0x7610, R71 ;  /* 0x00007610ff477816 */ /* 0x000fe40000000047 */
        /* <DEDUP_REMOVED lines=8> */
[----:B------:R-:W-:Y:S02]  /*50d0*/  ISETP.GE.AND P2, PT, R64, UR15, PT ;  /* 0x0000000f40007c0c */ /* 0x000fe4000bf46270 */
[----:B------:R-:W-:Y:S01]  /*50e0*/  LOP3.LUT R63, R62, 0x180, RZ, 0xfc, !PT ;  /* 0x000001803e3f7812 */ /* 0x000fe200078efcff */
[----:B------:R-:W2:Y:S01]  /*50f0*/  @!P4 LDG.E.U16 R72, desc[UR30][R60.64+0x1c0] ;  /* 0x0001c01e3c48c981 */ /* 0x000ea2000c1e1500 */
[----:B------:R-:W-:Y:S02]  /*5100*/  PRMT R74, RZ, 0x7610, R74 ;  /* 0x00007610ff4a7816 */ /* 0x000fe4000000004a */
        /* <DEDUP_REMOVED lines=31> */
[----:B------:R-:W-:Y:S02]  /*5300*/  PRMT R84, RZ, 0x7610, R84 ;  /* 0x00007610ff547816 */ /* 0x000fe40000000054 */
[----:B------:R-:W-:-:S02]  /*5310*/  ISETP.GE.AND P2, PT, R63, UR15, PT ;  /* 0x0000000f3f007c0c */ /* 0x000fc4000bf46270 */
[----:B------:R-:W-:Y:S01]  /*5320*/  ISETP.GE.AND P0, PT, R64, UR15, PT ;  /* 0x0000000f40007c0c */ /* 0x000fe2000bf06270 */
[----:B------:R-:W2:Y:S01]  /*5330*/  @!P4 LDG.E.U16 R85, desc[UR30][R60.64+0x440] ;  /* 0x0004401e3c55c981 */ /* 0x000ea2000c1e1500 */
[C---:B------:R-:W-:Y:S02]  /*5340*/  LOP3.LUT R63, R62.reuse, 0x2c0, RZ, 0xfc, !PT ;  /* 0x000002c03e3f7812 */ /* 0x040fe400078efcff */
[----:B------:R-:W-:Y:S01]  /*5350*/  LOP3.LUT R64, R62, 0x2a0, RZ, 0xfc, !PT ;  /* 0x000002a03e407812 */ /* 0x000fe200078efcff */
[----:B------:R-:W2:Y:S01]  /*5360*/  @!P3 LDG.E.U16 R84, desc[UR30][R60.64+0x400] ;  /* 0x0004001e3c54b981 */ /* 0x000ea2000c1e1500 */
[----:B------:R-:W-:Y:S02]  /*5370*/  PRMT R86, RZ, 0x7610, R86 ;  /* 0x00007610ff567816 */ /* 0x000fe40000000056 */
[----:B------:R-:W-:Y:S02]  /*5380*/  LOP3.LUT P6, RZ, R2, 0x4, RZ, 0xc0, !PT ;  /* 0x0000000402ff7812 */ /* 0x000fe400078cc0ff */
[----:B------:R-:W-:-:S02]  /*5390*/  ISETP.GE.AND P4, PT, R63, UR15, PT ;  /* 0x0000000f3f007c0c */ /* 0x000fc4000bf86270 */
[----:B------:R-:W-:Y:S01]  /*53a0*/  ISETP.GE.AND P3, PT, R64, UR15, PT ;  /* 0x0000000f40007c0c */ /* 0x000fe2000bf66270 */
[----:B------:R-:W2:Y:S01]  /*53b0*/  @!P5 LDG.E.U16 R86, desc[UR30][R60.64+0x480] ;  /* 0x0004801e3c56d981 */ /* 0x000ea2000c1e1500 */
[C---:B------:R-:W-:Y:S02]  /*53c0*/  LOP3.LUT R63, R62.reuse, 0x2e0, RZ, 0xfc, !PT ;  /* 0x000002e03e3f7812 */ /* 0x040fe400078efcff */
[----:B------:R-:W-:Y:S02]  /*53d0*/  PRMT R88, RZ, 0x7610, R88 ;  /* 0x00007610ff587816 */ /* 0x000fe40000000058 */
[----:B------:R-:W-:Y:S02]  /*53e0*/  ISETP.GE.AND P5, PT, R63, UR15, PT ;  /* 0x0000000f3f007c0c */ /* 0x000fe4000bfa6270 */
[----:B------:R-:W-:Y:S02]  /*53f0*/  LOP3.LUT R63, R62, 0x320, RZ, 0xfc, !PT ;  /* 0x000003203e3f7812 */ /* 0x000fe400078efcff */
[----:B------:R-:W-:Y:S01]  /*5400*/  PRMT R65, RZ, 0x7610, R65 ;  /* 0x00007610ff417816 */ /* 0x000fe20000000041 */
[----:B------:R-:W2:Y:S01]  /*5410*/  @!P2 LDG.E.U16 R88, desc[UR30][R60.64+0x500] ;  /* 0x0005001e3c58a981 */ /* 0x000ea2000c1e1500 */
[----:B------:R-:W-:-:S02]  /*5420*/  PRMT R87, RZ, 0x7610, R87 ;  /* 0x00007610ff577816 */ /* 0x000fc40000000057 */
[----:B------:R-:W-:Y:S02]  /*5430*/  PRMT R89, RZ, 0x7610, R89 ;  /* 0x00007610ff597816 */ /* 0x000fe40000000059 */
[----:B------:R-:W-:Y:S01]  /*5440*/  ISETP.GE.AND P2, PT, R63, UR15, PT ;  /* 0x0000000f3f007c0c */ /* 0x000fe2000bf46270 */
[----:B------:R-:W5:Y:S01]  /*5450*/  @!P6 LDG.E.U16 R65, desc[UR30][R60.64] ;  /* 0x0000001e3c41e981 */ /* 0x000f62000c1e1500 */
[C---:B------:R-:W-:Y:S02]  /*5460*/  LOP3.LUT R64, R62.reuse, 0x300, RZ, 0xfc, !PT ;  /* 0x000003003e407812 */ /* 0x040fe400078efcff */
[----:B------:R-:W-:Y:S01]  /*5470*/  LOP3.LUT R63, R62, 0x340, RZ, 0xfc, !PT ;  /* 0x000003403e3f7812 */ /* 0x000fe200078efcff */
[----:B------:R-:W2:Y:S01]  /*5480*/  @!P0 LDG.E.U16 R87, desc[UR30][R60.64+0x4c0] ;  /* 0x0004c01e3c578981 */ /* 0x000ea2000c1e1500 */
[----:B------:R-:W-:Y:S02]  /*5490*/  PRMT R91, RZ, 0x7610, R91 ;  /* 0x00007610ff5b7816 */ /* 0x000fe4000000005b */
[----:B------:R-:W-:Y:S01]  /*54a0*/  ISETP.GE.AND P0, PT, R64, UR15, PT ;  /* 0x0000000f40007c0c */ /* 0x000fe2000bf06270 */
[----:B------:R-:W2:Y:S01]  /*54b0*/  @!P3 LDG.E.U16 R89, desc[UR30][R60.64+0x540] ;  /* 0x0005401e3c59b981 */ /* 0x000ea2000c1e1500 */
        /* <DEDUP_REMOVED lines=11> */
[----:B------:R-:W-:Y:S02]  /*5570*/  LOP3.LUT R62, R62, 0x3c0, RZ, 0xfc, !PT ;  /* 0x000003c03e3e7812 */ /* 0x000fe400078efcff */
[----:B------:R-:W-:Y:S02]  /*5580*/  PRMT R94, RZ, 0x7610, R94 ;  /* 0x00007610ff5e7816 */ /* 0x000fe4000000005e */
[----:B------:R-:W-:Y:S01]  /*5590*/  ISETP.GE.AND P2, PT, R62, UR15, PT ;  /* 0x0000000f3e007c0c */ /* 0x000fe2000bf46270 */
[----:B------:R-:W2:Y:S01]  /*55a0*/  @!P0 LDG.E.U16 R92, desc[UR30][R60.64+0x600] ;  /* 0x0006001e3c5c8981 */ /* 0x000ea2000c1e1500 */
[----:B------:R-:W-:Y:S02]  /*55b0*/  ISETP.GE.AND P4, PT, R64, UR15, PT ;  /* 0x0000000f40007c0c */ /* 0x000fe4000bf86270 */
[----:B------:R-:W-:Y:S01]  /*55c0*/  LOP3.LUT R62, R100, 0x3e0, R82, 0xfe, !PT ;  /* 0x000003e0643e7812 */ /* 0x000fe200078efe52 */
        /* <DEDUP_REMOVED lines=22> */
[----:B------:R-:W1:Y:S01]  /*5730*/  S2UR UR17, SR_CgaCtaId ;  /* 0x00000000001179c3 */ /* 0x000e620000008800 */
        /* <DEDUP_REMOVED lines=8> */
[----:B-1----:R-:W-:Y:S01]  /*57c0*/  ULEA UR16, UR17, UR16, 0x18 ;  /* 0x0000001011107291 */ /* 0x002fe2000f8ec0ff */
        /* <DEDUP_REMOVED lines=90> */
[----:B-1----:R-:W-:-:S03]  /*5d70*/  LEA R66, R119, UR16, 0x1 ;  /* 0x0000001077427c11 */ /* 0x002fc6000f8e08ff */
[----:B------:R-:W-:Y:S01]  /*5d80*/  STS.U16 [R100+0x100], R69 ;  /* 0x0001004564007388 */ /* 0x000fe20000000400 */
[----:B--2---:R-:W-:-:S03]  /*5d90*/  LEA R102, R123, UR16, 0x1 ;  /* 0x000000107b667c11 */ /* 0x004fc6000f8e08ff */
[----:B------:R1:W-:Y:S04]  /*5da0*/  STS.U16 [R109+0x140], R70 ;  /* 0x000140466d007388 */ /* 0x0003e80000000400 */
[----:B------:R-:W-:Y:S01]  /*5db0*/  STS.U16 [R104+0x180], R71 ;  /* 0x0001804768007388 */ /* 0x000fe20000000400 */
[----:B0-----:R-:W-:-:S03]  /*5dc0*/  LEA R68, R127, UR16, 0x1 ;  /* 0x000000107f447c11 */ /* 0x001fc6000f8e08ff */
[----:B------:R0:W-:Y:S01]  /*5dd0*/  STS.U16 [R113+0x1c0], R72 ;  /* 0x0001c04871007388 */ /* 0x0001e20000000400 */
[----:B-1----:R-:W-:-:S03]  /*5de0*/  LEA R70, R129, UR16, 0x1 ;  /* 0x0000001081467c11 */ /* 0x002fc6000f8e08ff */
[----:B------:R1:W-:Y:S04]  /*5df0*/  STS.U16 [R60+0x200], R73 ;  /* 0x000200493c007388 */ /* 0x0003e80000000400 */
[----:B------:R-:W-:Y:S01]  /*5e00*/  STS.U16 [R117+0x240], R74 ;  /* 0x0002404a75007388 */ /* 0x000fe20000000400 */
[----:B0-----:R-:W-:-:S03]  /*5e10*/  LEA R72, R133, UR16, 0x1 ;  /* 0x0000001085487c11 */ /* 0x001fc6000f8e08ff */
[----:B------:R0:W-:Y:S04]  /*5e20*/  STS.U16 [R66+0x280], R75 ;  /* 0x0002804b42007388 */ /* 0x0001e80000000400 */
[----:B------:R-:W-:Y:S01]  /*5e30*/  STS.U16 [R121+0x2c0], R76 ;  /* 0x0002c04c79007388 */ /* 0x000fe20000000400 */
[----:B-1----:R-:W-:-:S03]  /*5e40*/  LEA R60, R137, UR16, 0x1 ;  /* 0x00000010893c7c11 */ /* 0x002fc6000f8e08ff */
        /* <DEDUP_REMOVED lines=8> */
[----:B-1----:R-:W-:-:S03]  /*5ed0*/  LEA R70, R149, UR16, 0x1 ;  /* 0x0000001095467c11 */ /* 0x002fc6000f8e08ff */
[----:B------:R-:W-:Y:S04]  /*5ee0*/  STS.U16 [R135+0x480], R86 ;  /* 0x0004805687007388 */ /* 0x000fe80000000400 */
[----:B------:R-:W-:Y:S04]  /*5ef0*/  STS.U16 [R60+0x4c0], R87 ;  /* 0x0004c0573c007388 */ /* 0x000fe80000000400 */
[----:B------:R-:W-:Y:S04]  /*5f00*/  STS.U16 [R139+0x500], R88 ;  /* 0x000500588b007388 */ /* 0x000fe80000000400 */
[----:B------:R1:W-:Y:S04]  /*5f10*/  STS.U16 [R66+0x540], R89 ;  /* 0x0005405942007388 */ /* 0x0003e80000000400 */
[----:B------:R-:W-:Y:S01]  /*5f20*/  STS.U16 [R143+0x580], R90 ;  /* 0x0005805a8f007388 */ /* 0x000fe20000000400 */
[----:B0-----:R-:W-:-:S03]  /*5f30*/  LEA R72, R161, UR16, 0x1 ;  /* 0x00000010a1487c11 */ /* 0x001fc6000f8e08ff */
[----:B------:R0:W-:Y:S01]  /*5f40*/  STS.U16 [R68+0x5c0], R91 ;  /* 0x0005c05b44007388 */ /* 0x0001e20000000400 */
[----:B-1----:R-:W-:-:S03]  /*5f50*/  LEA R66, R153, UR16, 0x1 ;  /* 0x0000001099427c11 */ /* 0x002fc6000f8e08ff */
        /* <DEDUP_REMOVED lines=11> */
[----:B------:R-:W4:Y:S01]  /*6010*/  LDG.E.64 R60, desc[UR30][R60.64] ;  /* 0x0000001e3c3c7981 */ /* 0x000f22000c1e1b00 */
        /* <DEDUP_REMOVED lines=19> */
[----:B-1----:R0:W-:Y:S02]  /*6150*/  MUFU.COS R68, R71 ;  /* 0x0000004700447308 */ /* 0x0021e40000000000 */
[----:B0-----:R-:W-:Y:S01]  /*6160*/  FMUL.RZ R71, R65, 0.15915493667125701904 ;  /* 0x3e22f98341477820 */ /* 0x001fe2000040c000 */
[----:B------:R-:W-:-:S05]  /*6170*/  FMUL.FTZ R65, R26, UR18 ;  /* 0x000000121a417c20 */ /* 0x000fca0008410000 */
[----:B------:R-:W-:Y:S08]  /*6180*/  MUFU.SIN R164, R73 ;  /* 0x0000004900a47308 */ /* 0x000ff00000000400 */
[----:B------:R0:W-:Y:S02]  /*6190*/  MUFU.COS R70, R73 ;  /* 0x0000004900467308 */ /* 0x0001e40000000000 */
[----:B0-----:R-:W-:Y:S01]  /*61a0*/  FMUL.RZ R73, R65, 0.15915493667125701904 ;  /* 0x3e22f98341497820 */ /* 0x001fe2000040c000 */
[----:B------:R-:W-:-:S05]  /*61b0*/  FMUL.FTZ R65, R25, UR18 ;  /* 0x0000001219417c20 */ /* 0x000fca0008410000 */
[----:B------:R-:W-:Y:S08]  /*61c0*/  MUFU.SIN R162, R67 ;  /* 0x0000004300a27308 */ /* 0x000ff00000000400 */
[----:B--2---:R0:W-:Y:S02]  /*61d0*/  MUFU.COS R72, R67 ;  /* 0x0000004300487308 */ /* 0x0041e40000000000 */
        /* <DEDUP_REMOVED lines=35> */
[----:B------:R-:W1:Y:S01]  /*6410*/  MUFU.EX2 R67, R67 ;  /* 0x0000004300437308 */ /* 0x000e620000000800 */
        /* <DEDUP_REMOVED lines=9> */
[C---:B-1----:R-:W-:Y:S01]  /*64b0*/  FMUL.FTZ R167, R67.reuse, R68 ;  /* 0x0000004443a77220 */ /* 0x042fe20000410000 */
        /* <DEDUP_REMOVED lines=9> */
[----:B------:R-:W1:Y:S08]  /*6550*/  MUFU.EX2 R83, R83 ;  /* 0x0000005300537308 */ /* 0x000e700000000800 */
[----:B------:R-:W2:Y:S08]  /*6560*/  MUFU.EX2 R85, R85 ;  /* 0x0000005500557308 */ /* 0x000eb00000000800 */
[----:B------:R-:W3:Y:S08]  /*6570*/  MUFU.EX2 R87, R87 ;  /* 0x0000005700577308 */ /* 0x000ef00000000800 */
[----:B------:R-:W5:Y:S08]  /*6580*/  MUFU.EX2 R89, R89 ;  /* 0x0000005900597308 */ /* 0x000f700000000800 */
[----:B------:R-:W4:Y:S08]  /*6590*/  MUFU.EX2 R65, R65 ;  /* 0x0000004100417308 */ /* 0x000f300000000800 */
[----:B------:R-:W4:Y:S08]  /*65a0*/  MUFU.EX2 R66, R66 ;  /* 0x0000004200427308 */ /* 0x000f300000000800 */
[----:B------:R-:W4:Y:S01]  /*65b0*/  MUFU.EX2 R67, R67 ;  /* 0x0000004300437308 */ /* 0x000f220000000800 */
[----:B------:R-:W-:-:S04]  /*65c0*/  LEA.HI.SX32 R64, R64, R64, 0x1b ;  /* 0x0000004040407211 */ /* 0x000fc800078fdaff */
[----:B------:R-:W-:Y:S01]  /*65d0*/  LEA R64, R64, UR16, 0x1 ;  /* 0x0000001040407c11 */ /* 0x000fe2000f8e08ff */
[----:B0-----:R-:W-:Y:S01]  /*65e0*/  FMUL.FTZ R155, R79, R84 ;  /* 0x000000544f9b7220 */ /* 0x001fe20000410000 */
[C---:B-1----:R-:W-:Y:S01]  /*65f0*/  FMUL.FTZ R153, R83.reuse, R86 ;  /* 0x0000005653997220 */ /* 0x042fe20000410000 */
[----:B------:R-:W-:Y:S01]  /*6600*/  FMUL.FTZ R152, R83, R152 ;  /* 0x0000009853987220 */ /* 0x000fe20000410000 */
[C---:B--2---:R-:W-:Y:S01]  /*6610*/  FMUL.FTZ R151, R85.reuse, R88 ;  /* 0x0000005855977220 */ /* 0x044fe20000410000 */
[----:B------:R-:W-:Y:S01]  /*6620*/  FMUL.FTZ R150, R85, R150 ;  /* 0x0000009655967220 */ /* 0x000fe20000410000 */
[C---:B---3--:R-:W-:Y:S01]  /*6630*/  FMUL.FTZ R149, R87.reuse, R90 ;  /* 0x0000005a57957220 */ /* 0x048fe20000410000 */
[----:B------:R-:W-:Y:S01]  /*6640*/  FMUL.FTZ R148, R87, R148 ;  /* 0x0000009457947220 */ /* 0x000fe20000410000 */
[C---:B-----5:R-:W-:Y:S01]  /*6650*/  FMUL.FTZ R147, R89.reuse, R92 ;  /* 0x0000005c59937220 */ /* 0x060fe20000410000 */
[----:B------:R-:W-:Y:S01]  /*6660*/  FMUL.FTZ R146, R89, R146 ;  /* 0x0000009259927220 */ /* 0x000fe20000410000 */
[----:B----4-:R-:W-:Y:S01]  /*6670*/  FMUL.FTZ R145, R65, R94 ;  /* 0x0000005e41917220 */ /* 0x010fe20000410000 */
        /* <DEDUP_REMOVED lines=152> */
.L_x_1626:
[----:B------:R-:W-:-:S06]  /*7000*/  LEA R106, R190, UR16, 0x3 ;  /* 0x00000010be6a7c11 */ /* 0x000fcc000f8e18ff */
[----:B------:R-:W0:Y:S02]  /*7010*/  LDS.64 R106, [R106+0x8788] ;  /* 0x008788006a6a7984 */ /* 0x000e240000000a00 */
.L_x_1627:
[----:B------:R-:W-:Y:S05]  /*7020*/  BSYNC.RECONVERGENT B0 ;  /* 0x0000000000007941 */ /* 0x000fea0003800200 */
.L_x_1625:
[----:B------:R-:W2:Y:S01]  /*7030*/  @P1 LDC R64, c[0x0][0x38c] ;  /* 0x0000e300ff401b82 */ /* 0x000ea20000000800 */
[C---:B------:R-:W-:Y:S01]  /*7040*/  FMUL.FTZ R191, R33.reuse, R102 ;  /* 0x0000006621bf7220 */ /* 0x040fe20000410000 */
[----:B------:R-:W-:Y:S01]  /*7050*/  MOV R61, UR20 ;  /* 0x00000014003d7c02 */ /* 0x000fe20008000f00 */
[----:B------:R-:W-:Y:S01]  /*7060*/  FMUL.FTZ R192, R33, R103 ;  /* 0x0000006721c07220 */ /* 0x000fe20000410000 */
[----:B------:R-:W-:Y:S02]  /*7070*/  HFMA2 R65, -RZ, RZ, 0, 9.5367431640625e-07 ;  /* 0x00000010ff417431 */ /* 0x000fe400000001ff */
[----:B------:R-:W-:Y:S01]  /*7080*/  FMUL.FTZ R67, R49, R191 ;  /* 0x000000bf31437220 */ /* 0x000fe20000410000 */
[----:B------:R-:W-:Y:S01]  /*7090*/  @P1 IADD3 R61, PT, PT, R61, -0x2, RZ ;  /* 0xfffffffe3d3d1810 */ /* 0x000fe20007ffe0ff */
[----:B------:R-:W-:Y:S01]  /*70a0*/  FMUL.FTZ R66, R49, R192 ;  /* 0x000000c031427220 */ /* 0x000fe20000410000 */
[----:B------:R-:W-:Y:S01]  /*70b0*/  MOV R60, 0x3f800000 ;  /* 0x3f800000003c7802 */ /* 0x000fe20000000f00 */
[----:B------:R-:W-:Y:S01]  /*70c0*/  FMUL.FTZ R68, R168, R67 ;  /* 0x00000043a8447220 */ /* 0x000fe20000410000 */
[----:B------:R-:W-:Y:S01]  /*70d0*/  FMUL.FTZ R194, R32, R101 ;  /* 0x0000006520c27220 */ /* 0x000fe20000410000 */
[-C--:B------:R-:W-:Y:S01]  /*70e0*/  FMUL.FTZ R70, R168, R66.reuse ;  /* 0x00000042a8467220 */ /* 0x080fe20000410000 */
[----:B------:R-:W-:Y:S01]  /*70f0*/  CS2R R62, SRZ ;  /* 0x00000000003e7805 */ /* 0x000fe2000001ff00 */
[C---:B------:R-:W-:Y:S01]  /*7100*/  FFMA.FTZ R69, R169.reuse, R66, -R68 ;  /* 0x00000042a9457223 */ /* 0x040fe20000010844 */
[----:B------:R-:W-:Y:S01]  /*7110*/  FMUL.FTZ R193, R32, R100 ;  /* 0x0000006420c17220 */ /* 0x000fe20000410000 */
[----:B------:R-:W-:-:S02]  /*7120*/  FFMA.FTZ R67, R169, R67, R70 ;  /* 0x00000043a9437223 */ /* 0x000fc40000010046 */
[C---:B------:R-:W-:Y:S01]  /*7130*/  FFMA.FTZ R69, R48.reuse, R194, R69 ;  /* 0x000000c230457223 */ /* 0x040fe20000010045 */
[----:B--2---:R-:W-:Y:S02]  /*7140*/  @P1 IMAD R64, R61, R64, UR8 ;  /* 0x000000083d401e24 */ /* 0x004fe4000f8e0240 */
[----:B------:R-:W-:Y:S02]  /*7150*/  HFMA2 R61, -RZ, RZ, 0, 0 ;  /* 0x00000000ff3d7431 */ /* 0x000fe400000001ff */
[----:B------:R-:W-:Y:S01]  /*7160*/  FFMA.FTZ R67, R48, R193, R67 ;  /* 0x000000c130437223 */ /* 0x000fe20000010043 */
[----:B------:R-:W-:-:S04]  /*7170*/  @P1 IMAD.WIDE R64, R64, R65, UR4 ;  /* 0x0000000440401e25 */ /* 0x000fc8000f8e0241 */
[----:B------:R-:W-:Y:S01]  /*7180*/  FMUL.FTZ R66, R166, R69 ;  /* 0x00000045a6427220 */ /* 0x000fe20000410000 */
[----:B------:R-:W-:-:S03]  /*7190*/  FMUL.FTZ R195, R31, R98 ;  /* 0x000000621fc37220 */ /* 0x000fc60000410000 */
[----:B------:R-:W-:Y:S01]  /*71a0*/  FFMA.FTZ R66, R167, R67, R66 ;  /* 0x00000043a7427223 */ /* 0x000fe20000010042 */
[----:B------:R2:W5:Y:S01]  /*71b0*/  @P1 LDG.E.128 R60, desc[UR30][R64.64] ;  /* 0x0000001e403c1981 */ /* 0x000562000c1e1d00 */
[----:B------:R-:W-:Y:S02]  /*71c0*/  FMUL.FTZ R196, R31, R99 ;  /* 0x000000631fc47220 */ /* 0x000fe40000410000 */
[----:B------:R-:W-:Y:S01]  /*71d0*/  FFMA.FTZ R66, R47, R195, R66 ;  /* 0x000000c32f427223 */ /* 0x000fe20000010042 */
[C---:B------:R-:W-:Y:S01]  /*71e0*/  FMUL.FTZ R198, R30.reuse, R97 ;  /* 0x000000611ec67220 */ /* 0x040fe20000410000 */
[----:B------:R-:W-:Y:S01]  /*71f0*/  FMUL.FTZ R197, R30, R96 ;  /* 0x000000601ec57220 */ /* 0x000fe20000410000 */
[C---:B------:R-:W-:Y:S01]  /*7200*/  FMUL.FTZ R200, R29.reuse, R95 ;  /* 0x0000005f1dc87220 */ /* 0x040fe20000410000 */
[----:B------:R-:W-:Y:S01]  /*7210*/  FMUL.FTZ R199, R29, R94 ;  /* 0x0000005e1dc77220 */ /* 0x000fe20000410000 */
[C---:B------:R-:W-:Y:S01]  /*7220*/  FMUL.FTZ R201, R28.reuse, R92 ;  /* 0x0000005c1cc97220 */ /* 0x040fe20000410000 */
[----:B------:R-:W-:Y:S01]  /*7230*/  FMUL.FTZ R202, R28, R93 ;  /* 0x0000005d1cca7220 */ /* 0x000fe20000410000 */
[C---:B------:R-:W-:Y:S01]  /*7240*/  FMUL.FTZ R204, R27.reuse, R91 ;  /* 0x0000005b1bcc7220 */ /* 0x040fe20000410000 */
[----:B--2---:R-:W-:Y:S01]  /*7250*/  FMUL.FTZ R64, R166, R67 ;  /* 0x00000043a6407220 */ /* 0x004fe20000410000 */
[----:B------:R-:W-:Y:S01]  /*7260*/  FMUL.FTZ R203, R27, R90 ;  /* 0x0000005a1bcb7220 */ /* 0x000fe20000410000 */
[C---:B------:R-:W-:Y:S01]  /*7270*/  FMUL.FTZ R205, R26.reuse, R88 ;  /* 0x000000581acd7220 */ /* 0x040fe20000410000 */
[----:B------:R-:W-:Y:S01]  /*7280*/  FMUL.FTZ R206, R26, R89 ;  /* 0x000000591ace7220 */ /* 0x000fe20000410000 */
[----:B------:R-:W-:Y:S01]  /*7290*/  FFMA.FTZ R69, R167, R69, -R64 ;  /* 0x00000045a7457223 */ /* 0x000fe20000010840 */
[----:B------:R-:W-:Y:S01]  /*72a0*/  FMUL.FTZ R64, R164, R66 ;  /* 0x00000042a4407220 */ /* 0x000fe20000410000 */
[C---:B------:R-:W-:Y:S01]  /*72b0*/  FMUL.FTZ R207, R25.reuse, R86 ;  /* 0x0000005619cf7220 */ /* 0x040fe20000410000 */
[----:B------:R-:W-:Y:S01]  /*72c0*/  FMUL.FTZ R208, R25, R87 ;  /* 0x0000005719d07220 */ /* 0x000fe20000410000 */
[----:B------:R-:W-:Y:S01]  /*72d0*/  FFMA.FTZ R69, R47, R196, R69 ;  /* 0x000000c42f457223 */ /* 0x000fe20000010045 */
[C---:B------:R-:W-:Y:S01]  /*72e0*/  FMUL.FTZ R209, R24.reuse, R84 ;  /* 0x0000005418d17220 */ /* 0x040fe20000410000 */
[----:B------:R-:W-:Y:S01]  /*72f0*/  FMUL.FTZ R210, R24, R85 ;  /* 0x0000005518d27220 */ /* 0x000fe20000410000 */
[----:B------:R-:W-:Y:S01]  /*7300*/  FMUL.FTZ R211, R23, R104 ;  /* 0x0000006817d37220 */ /* 0x000fe20000410000 */
[-C--:B------:R-:W-:Y:S01]  /*7310*/  FMUL.FTZ R65, R164, R69.reuse ;  /* 0x00000045a4417220 */ /* 0x080fe20000410000 */
[----:B------:R-:W-:Y:S01]  /*7320*/  FFMA.FTZ R69, R165, R69, -R64 ;  /* 0x00000045a5457223 */ /* 0x000fe20000010840 */
[----:B------:R-:W-:Y:S01]  /*7330*/  FMUL.FTZ R64, R122, R168 ;  /* 0x000000a87a407220 */ /* 0x000fe20000410000 */
[----:B------:R-:W-:Y:S01]  /*7340*/  FMUL.FTZ R212, R23, R83 ;  /* 0x0000005317d47220 */ /* 0x000fe20000410000 */
[----:B------:R-:W-:Y:S01]  /*7350*/  FFMA.FTZ R65, R165, R66, R65 ;  /* 0x00000042a5417223 */ /* 0x000fe20000010041 */
[----:B------:R-:W-:Y:S01]  /*7360*/  FFMA.FTZ R69, R46, R198, R69 ;  /* 0x000000c62e457223 */ /* 0x000fe20000010045 */
[C---:B------:R-:W-:Y:S01]  /*7370*/  FFMA.FTZ R64, R123.reuse, R169, R64 ;  /* 0x000000a97b407223 */ /* 0x040fe20000010040 */
[----:B------:R-:W-:Y:S01]  /*7380*/  FMUL.FTZ R213, R22, R172 ;  /* 0x000000ac16d57220 */ /* 0x000fe20000410000 */
[----:B------:R-:W-:Y:S01]  /*7390*/  FFMA.FTZ R66, R46, R197, R65 ;  /* 0x000000c52e427223 */ /* 0x000fe20000010041 */
[----:B------:R-:W-:Y:S01]  /*73a0*/  FMUL.FTZ R65, R123, R168 ;  /* 0x000000a87b417220 */ /* 0x000fe20000410000 */
[----:B------:R-:W-:Y:S01]  /*73b0*/  FMUL.FTZ R67, R162, R69 ;  /* 0x00000045a2437220 */ /* 0x000fe20000410000 */
[----:B------:R-:W-:Y:S01]  /*73c0*/  FMUL.FTZ R214, R22, R171 ;  /* 0x000000ab16d67220 */ /* 0x000fe20000410000 */
[-C--:B------:R-:W-:Y:S01]  /*73d0*/  FMUL.FTZ R68, R162, R66.reuse ;  /* 0x00000042a2447220 */ /* 0x080fe20000410000 */
[----:B------:R-:W-:Y:S01]  /*73e0*/  FFMA.FTZ R65, R122, R169, -R65 ;  /* 0x000000a97a417223 */ /* 0x000fe20000010841 */
[C---:B------:R-:W-:Y:S01]  /*73f0*/  FFMA.FTZ R70, R163.reuse, R66, R67 ;  /* 0x00000042a3467223 */ /* 0x040fe20000010043 */
[C---:B------:R-:W-:Y:S01]  /*7400*/  FMUL.FTZ R66, R166.reuse, R64 ;  /* 0x00000040a6427220 */ /* 0x040fe20000410000 */
[----:B------:R-:W-:Y:S01]  /*7410*/  FFMA.FTZ R69, R163, R69, -R68 ;  /* 0x00000045a3457223 */ /* 0x000fe20000010844 */
[----:B------:R-:W-:Y:S01]  /*7420*/  FMUL.FTZ R68, R166, R65 ;  /* 0x00000041a6447220 */ /* 0x000fe20000410000 */
[----:B------:R-:W-:Y:S01]  /*7430*/  FFMA.FTZ R70, R45, R199, R70 ;  /* 0x000000c72d467223 */ /* 0x000fe20000010046 */
[----:B------:R-:W-:Y:S01]  /*7440*/  FFMA.FTZ R66, R167, R65, -R66 ;  /* 0x00000041a7427223 */ /* 0x000fe20000010842 */
[----:B------:R-:W-:Y:S01]  /*7450*/  FFMA.FTZ R69, R45, R200, R69 ;  /* 0x000000c82d457223 */ /* 0x000fe20000010045 */
[----:B------:R-:W-:Y:S01]  /*7460*/  FFMA.FTZ R68, R167, R64, R68 ;  /* 0x00000040a7447223 */ /* 0x000fe20000010044 */
[----:B------:R-:W-:Y:S01]  /*7470*/  FMUL.FTZ R72, R160, R70 ;  /* 0x00000046a0487220 */ /* 0x000fe20000410000 */
[----:B------:R-:W-:Y:S01]  /*7480*/  FMUL.FTZ R65, R164, R66 ;  /* 0x00000042a4417220 */ /* 0x000fe20000410000 */
[-C--:B------:R-:W-:Y:S01]  /*7490*/  FMUL.FTZ R67, R160, R69.reuse ;  /* 0x00000045a0437220 */ /* 0x080fe20000410000 */
[-C--:B------:R-:W-:Y:S01]  /*74a0*/  FMUL.FTZ R64, R164, R68.reuse ;  /* 0x00000044a4407220 */ /* 0x080fe20000410000 */
[----:B------:R-:W-:Y:S01]  /*74b0*/  FFMA.FTZ R69, R161, R69, -R72 ;  /* 0x00000045a1457223 */ /* 0x000fe20000010848 */
[----:B------:R-:W-:Y:S01]  /*74c0*/  FFMA.FTZ R65, R165, R68, R65 ;  /* 0x00000044a5417223 */ /* 0x000fe20000010041 */
[----:B------:R-:W-:Y:S01]  /*74d0*/  FFMA.FTZ R71, R161, R70, R67 ;  /* 0x00000046a1477223 */ /* 0x000fe20000010043 */
[----:B------:R-:W-:Y:S01]  /*74e0*/  FFMA.FTZ R64, R165, R66, -R64 ;  /* 0x00000042a5407223 */ /* 0x000fe20000010840 */
[----:B------:R-:W-:Y:S01]  /*74f0*/  FFMA.FTZ R69, R44, R202, R69 ;  /* 0x000000ca2c457223 */ /* 0x000fe20000010045 */
[----:B------:R-:W-:Y:S01]  /*7500*/  FMUL.FTZ R67, R162, R65 ;  /* 0x00000041a2437220 */ /* 0x000fe20000410000 */
[----:B------:R-:W-:Y:S01]  /*7510*/  FFMA.FTZ R71, R44, R201, R71 ;  /* 0x000000c92c477223 */ /* 0x000fe20000010047 */
[-C--:B------:R-:W-:Y:S01]  /*7520*/  FMUL.FTZ R66, R162, R64.reuse ;  /* 0x00000040a2427220 */ /* 0x080fe20000410000 */
[C---:B------:R-:W-:Y:S01]  /*7530*/  FMUL.FTZ R70, R158.reuse, R69 ;  /* 0x000000459e467220 */ /* 0x040fe20000410000 */
[C---:B------:R-:W-:Y:S01]  /*7540*/  FFMA.FTZ R67, R163.reuse, R64, -R67 ;  /* 0x00000040a3437223 */ /* 0x040fe20000010843 */
[----:B------:R-:W-:Y:S01]  /*7550*/  FMUL.FTZ R68, R158, R71 ;  /* 0x000000479e447220 */ /* 0x000fe20000410000 */
[----:B------:R-:W-:Y:S01]  /*7560*/  FFMA.FTZ R66, R163, R65, R66 ;  /* 0x00000041a3427223 */ /* 0x000fe20000010042 */
[C---:B------:R-:W-:Y:S01]  /*7570*/  FFMA.FTZ R70, R159.reuse, R71, R70 ;  /* 0x000000479f467223 */ /* 0x040fe20000010046 */
[C---:B------:R-:W-:Y:S01]  /*7580*/  FMUL.FTZ R65, R160.reuse, R67 ;  /* 0x00000043a0417220 */ /* 0x040fe20000410000 */
[----:B------:R-:W-:Y:S01]  /*7590*/  FFMA.FTZ R69, R159, R69, -R68 ;  /* 0x000000459f457223 */ /* 0x000fe20000010844 */
[-C--:B------:R-:W-:Y:S01]  /*75a0*/  FMUL.FTZ R64, R160, R66.reuse ;  /* 0x00000042a0407220 */ /* 0x080fe20000410000 */
[----:B------:R-:W-:Y:S01]  /*75b0*/  FFMA.FTZ R70, R43, R203, R70 ;  /* 0x000000cb2b467223 */ /* 0x000fe20000010046 */
[----:B------:R-:W-:Y:S01]  /*75c0*/  FFMA.FTZ R65, R161, R66, R65 ;  /* 0x00000042a1417223 */ /* 0x000fe20000010041 */
[----:B------:R-:W-:Y:S01]  /*75d0*/  FFMA.FTZ R69, R43, R204, R69 ;  /* 0x000000cc2b457223 */ /* 0x000fe20000010045 */
[----:B------:R-:W-:Y:S01]  /*75e0*/  FFMA.FTZ R64, R161, R67, -R64 ;  /* 0x00000043a1407223 */ /* 0x000fe20000010840 */
[----:B------:R-:W-:Y:S01]  /*75f0*/  FMUL.FTZ R68, R156, R70 ;  /* 0x000000469c447220 */ /* 0x000fe20000410000 */
[----:B------:R-:W-:Y:S01]  /*7600*/  FMUL.FTZ R67, R158, R65 ;  /* 0x000000419e437220 */ /* 0x000fe20000410000 */
[-C--:B------:R-:W-:Y:S01]  /*7610*/  FMUL.FTZ R71, R156, R69.reuse ;  /* 0x000000459c477220 */ /* 0x080fe20000410000 */
[-C--:B------:R-:W-:Y:S01]  /*7620*/  FMUL.FTZ R66, R158, R64.reuse ;  /* 0x000000409e427220 */ /* 0x080fe20000410000 */
[----:B------:R-:W-:Y:S01]  /*7630*/  FFMA.FTZ R69, R157, R69, -R68 ;  /* 0x000000459d457223 */ /* 0x000fe20000010844 */
[----:B------:R-:W-:Y:S01]  /*7640*/  FFMA.FTZ R67, R159, R64, -R67 ;  /* 0x000000409f437223 */ /* 0x000fe20000010843 */
[----:B------:R-:W-:Y:S01]  /*7650*/  FFMA.FTZ R71, R157, R70, R71 ;  /* 0x000000469d477223 */ /* 0x000fe20000010047 */
[----:B------:R-:W-:Y:S01]  /*7660*/  FFMA.FTZ R66, R159, R65, R66 ;  /* 0x000000419f427223 */ /* 0x000fe20000010042 */
[----:B------:R-:W-:Y:S01]  /*7670*/  FFMA.FTZ R69, R42, R206, R69 ;  /* 0x000000ce2a457223 */ /* 0x000fe20000010045 */
[----:B------:R-:W-:Y:S01]  /*7680*/  FMUL.FTZ R65, R156, R67 ;  /* 0x000000439c417220 */ /* 0x000fe20000410000 */
[----:B------:R-:W-:Y:S01]  /*7690*/  FFMA.FTZ R71, R42, R205, R71 ;  /* 0x000000cd2a477223 */ /* 0x000fe20000010047 */
[-C--:B------:R-:W-:Y:S01]  /*76a0*/  FMUL.FTZ R64, R156, R66.reuse ;  /* 0x000000429c407220 */ /* 0x080fe20000410000 */
[C---:B------:R-:W-:Y:S01]  /*76b0*/  FMUL.FTZ R68, R154.reuse, R69 ;  /* 0x000000459a447220 */ /* 0x040fe20000410000 */
[----:B------:R-:W-:Y:S01]  /*76c0*/  FFMA.FTZ R65, R157, R66, R65 ;  /* 0x000000429d417223 */ /* 0x000fe20000010041 */
[----:B------:R-:W-:Y:S01]  /*76d0*/  FMUL.FTZ R215, R21, R174 ;  /* 0x000000ae15d77220 */ /* 0x000fe20000410000 */
[----:B------:R-:W-:Y:S01]  /*76e0*/  FFMA.FTZ R64, R157, R67, -R64 ;  /* 0x000000439d407223 */ /* 0x000fe20000010840 */
[----:B------:R-:W-:Y:S01]  /*76f0*/  FFMA.FTZ R68, R155, R71, R68 ;  /* 0x000000479b447223 */ /* 0x000fe20000010044 */
[C---:B------:R-:W-:Y:S01]  /*7700*/  FMUL.FTZ R67, R154.reuse, R65 ;  /* 0x000000419a437220 */ /* 0x040fe20000410000 */
[----:B------:R-:W-:Y:S01]  /*7710*/  FMUL.FTZ R216, R21, R173 ;  /* 0x000000ad15d87220 */ /* 0x000fe20000410000 */
[CC--:B------:R-:W-:Y:S01]  /*7720*/  FMUL.FTZ R66, R154.reuse, R64.reuse ;  /* 0x000000409a427220 */ /* 0x0c0fe20000410000 */
[----:B------:R-:W-:Y:S01]  /*7730*/  FFMA.FTZ R68, R41, R207, R68 ;  /* 0x000000cf29447223 */ /* 0x000fe20000010044 */
[C---:B------:R-:W-:Y:S01]  /*7740*/  FFMA.FTZ R67, R155.reuse, R64, -R67 ;  /* 0x000000409b437223 */ /* 0x040fe20000010843 */
[----:B------:R-:W-:Y:S01]  /*7750*/  FMUL.FTZ R64, R154, R71 ;  /* 0x000000479a407220 */ /* 0x000fe20000410000 */
[C---:B------:R-:W-:Y:S01]  /*7760*/  FFMA.FTZ R66, R155.reuse, R65, R66 ;  /* 0x000000419b427223 */ /* 0x040fe20000010042 */
[----:B------:R-:W-:Y:S01]  /*7770*/  FMUL.FTZ R217, R20, R176 ;  /* 0x000000b014d97220 */ /* 0x000fe20000410000 */
[C---:B------:R-:W-:Y:S01]  /*7780*/  FMUL.FTZ R65, R152.reuse, R67 ;  /* 0x0000004398417220 */ /* 0x040fe20000410000 */
[----:B------:R-:W-:Y:S01]  /*7790*/  FFMA.FTZ R69, R155, R69, -R64 ;  /* 0x000000459b457223 */ /* 0x000fe20000010840 */
[-C--:B------:R-:W-:Y:S01]  /*77a0*/  FMUL.FTZ R70, R152, R66.reuse ;  /* 0x0000004298467220 */ /* 0x080fe20000410000 */
[----:B------:R-:W-:Y:S01]  /*77b0*/  FMUL.FTZ R218, R20, R175 ;  /* 0x000000af14da7220 */ /* 0x000fe20000410000 */
[----:B------:R-:W-:Y:S01]  /*77c0*/  FFMA.FTZ R65, R153, R66, R65 ;  /* 0x0000004299417223 */ /* 0x000fe20000010041 */
[----:B------:R-:W-:Y:S01]  /*77d0*/  FFMA.FTZ R69, R41, R208, R69 ;  /* 0x000000d029457223 */ /* 0x000fe20000010045 */
[----:B------:R-:W-:Y:S01]  /*77e0*/  FFMA.FTZ R70, R153, R67, -R70 ;  /* 0x0000004399467223 */ /* 0x000fe20000010846 */
[C---:B------:R-:W-:Y:S01]  /*77f0*/  FMUL.FTZ R219, R19.reuse, R178 ;  /* 0x000000b213db7220 */ /* 0x040fe20000410000 */
[C---:B------:R-:W-:Y:S01]  /*7800*/  FMUL.FTZ R67, R150.reuse, R65 ;  /* 0x0000004196437220 */ /* 0x040fe20000410000 */
[----:B------:R-:W-:Y:S01]  /*7810*/  FMUL.FTZ R220, R19, R177 ;  /* 0x000000b113dc7220 */ /* 0x000fe20000410000 */
[-C--:B------:R-:W-:Y:S01]  /*7820*/  FMUL.FTZ R64, R150, R70.reuse ;  /* 0x0000004696407220 */ /* 0x080fe20000410000 */
[C---:B------:R-:W-:Y:S01]  /*7830*/  ISETP.GT.U32.AND P2, PT, R190.reuse, 0x1f, PT ;  /* 0x0000001fbe00780c */ /* 0x040fe20003f44070 */
[C---:B------:R-:W-:Y:S01]  /*7840*/  FFMA.FTZ R67, R151.reuse, R70, -R67 ;  /* 0x0000004697437223 */ /* 0x040fe20000010843 */
[----:B------:R-:W-:Y:S01]  /*7850*/  LEA.HI R189, R190, R190, RZ, 0x1e ;  /* 0x000000bebebd7211 */ /* 0x000fe200078ff0ff */
        /* <DEDUP_REMOVED lines=13> */
[----:B------:R-:W-:Y:S01]  /*7930*/  FMUL.FTZ R66, R150, R69 ;  /* 0x0000004596427220 */ /* 0x000fe20000410000 */
[C---:B------:R-:W-:Y:S01]  /*7940*/  FFMA.FTZ R67, R147.reuse, R70, -R67 ;  /* 0x0000004693437223 */ /* 0x040fe20000010843 */
[----:B------:R-:W-:Y:S01]  /*7950*/  FMUL.FTZ R221, R18, R180 ;  /* 0x000000b412dd7220 */ /* 0x000fe20000410000 */
[----:B------:R-:W-:Y:S01]  /*7960*/  FFMA.FTZ R71, R147, R71, R64 ;  /* 0x0000004793477223 */ /* 0x000fe20000010040 */
[----:B------:R-:W-:Y:S01]  /*7970*/  FMUL.FTZ R64, R150, R65 ;  /* 0x0000004196407220 */ /* 0x000fe20000410000 */
[C---:B------:R-:W-:Y:S01]  /*7980*/  FMUL.FTZ R70, R144.reuse, R67 ;  /* 0x0000004390467220 */ /* 0x040fe20000410000 */
[C---:B------:R-:W-:Y:S01]  /*7990*/  FFMA.FTZ R66, R151.reuse, R65, R66 ;  /* 0x0000004197427223 */ /* 0x040fe20000010042 */
[----:B------:R-:W-:Y:S01]  /*79a0*/  FMUL.FTZ R68, R144, R71 ;  /* 0x0000004790447220 */ /* 0x000fe20000410000 */
[----:B------:R-:W-:Y:S01]  /*79b0*/  FFMA.FTZ R69, R151, R69, -R64 ;  /* 0x0000004597457223 */ /* 0x000fe20000010840 */
[----:B------:R-:W-:Y:S01]  /*79c0*/  FFMA.FTZ R70, R145, R71, R70 ;  /* 0x0000004791467223 */ /* 0x000fe20000010046 */
[----:B------:R-:W-:Y:S01]  /*79d0*/  FFMA.FTZ R66, R39, R211, R66 ;  /* 0x000000d327427223 */ /* 0x000fe20000010042 */
[----:B------:R-:W-:Y:S01]  /*79e0*/  FFMA.FTZ R68, R145, R67, -R68 ;  /* 0x0000004391447223 */ /* 0x000fe20000010844 */
[----:B------:R-:W-:Y:S01]  /*79f0*/  FFMA.FTZ R69, R39, R212, R69 ;  /* 0x000000d427457223 */ /* 0x000fe20000010045 */
[----:B------:R-:W-:Y:S01]  /*7a00*/  FMUL.FTZ R64, R142, R70 ;  /* 0x000000468e407220 */ /* 0x000fe20000410000 */
[----:B------:R-:W-:Y:S01]  /*7a10*/  FMUL.FTZ R222, R18, R179 ;  /* 0x000000b312de7220 */ /* 0x000fe20000410000 */
[-C--:B------:R-:W-:Y:S01]  /*7a20*/  FMUL.FTZ R65, R142, R68.reuse ;  /* 0x000000448e417220 */ /* 0x080fe20000410000 */
[CC--:B------:R-:W-:Y:S01]  /*7a30*/  FMUL.FTZ R67, R148.reuse, R69.reuse ;  /* 0x0000004594437220 */ /* 0x0c0fe20000410000 */
[C---:B------:R-:W-:Y:S01]  /*7a40*/  FFMA.FTZ R64, R143.reuse, R68, -R64 ;  /* 0x000000448f407223 */ /* 0x040fe20000010840 */
[----:B------:R-:W-:Y:S01]  /*7a50*/  FMUL.FTZ R68, R148, R66 ;  /* 0x0000004294447220 */ /* 0x000fe20000410000 */
[----:B------:R-:W-:Y:S01]  /*7a60*/  FFMA.FTZ R65, R143, R70, R65 ;  /* 0x000000468f417223 */ /* 0x000fe20000010041 */
[----:B------:R-:W-:Y:S01]  /*7a70*/  FFMA.FTZ R67, R149, R66, R67 ;  /* 0x0000004295437223 */ /* 0x000fe20000010043 */
[----:B------:R-:W-:Y:S01]  /*7a80*/  LEA R189, R189, UR16, 0x4 ;  /* 0x00000010bdbd7c11 */ /* 0x000fe2000f8e20ff */
[----:B------:R-:W-:Y:S01]  /*7a90*/  FFMA.FTZ R69, R149, R69, -R68 ;  /* 0x0000004595457223 */ /* 0x000fe20000010844 */
[----:B------:R-:W-:Y:S01]  /*7aa0*/  LOP3.LUT R2, R2, 0xfffffffd, RZ, 0xc0, !PT ;  /* 0xfffffffd02027812 */ /* 0x000fe200078ec0ff */
[----:B------:R-:W-:-:S02]  /*7ab0*/  FFMA.FTZ R67, R38, R213, R67 ;  /* 0x000000d526437223 */ /* 0x000fc40000010043 */
[----:B------:R-:W-:Y:S01]  /*7ac0*/  FFMA.FTZ R69, R38, R214, R69 ;  /* 0x000000d626457223 */ /* 0x000fe20000010045 */
[----:B------:R-:W-:Y:S01]  /*7ad0*/  @P2 LOP3.LUT R2, R2, 0x2, RZ, 0xfc, !PT ;  /* 0x0000000202022812 */ /* 0x000fe200078efcff */
[C---:B------:R-:W-:Y:S02]  /*7ae0*/  FMUL.FTZ R66, R146.reuse, R67 ;  /* 0x0000004392427220 */ /* 0x040fe40000410000 */
[-C--:B------:R-:W-:Y:S02]  /*7af0*/  FMUL.FTZ R68, R146, R69.reuse ;  /* 0x0000004592447220 */ /* 0x080fe40000410000 */
[C---:B------:R-:W-:Y:S02]  /*7b00*/  FFMA.FTZ R69, R147.reuse, R69, -R66 ;  /* 0x0000004593457223 */ /* 0x040fe40000010842 */
[----:B------:R-:W-:Y:S02]  /*7b10*/  FFMA.FTZ R68, R147, R67, R68 ;  /* 0x0000004393447223 */ /* 0x000fe40000010044 */
[----:B------:R-:W-:-:S02]  /*7b20*/  FFMA.FTZ R69, R37, R216, R69 ;  /* 0x000000d825457223 */ /* 0x000fc40000010045 */
[----:B------:R-:W-:Y:S02]  /*7b30*/  FFMA.FTZ R68, R37, R215, R68 ;  /* 0x000000d725447223 */ /* 0x000fe40000010044 */
[CC--:B------:R-:W-:Y:S02]  /*7b40*/  FMUL.FTZ R67, R144.reuse, R69.reuse ;  /* 0x0000004590437220 */ /* 0x0c0fe40000410000 */
[-C--:B------:R-:W-:Y:S02]  /*7b50*/  FMUL.FTZ R66, R144, R68.reuse ;  /* 0x0000004490427220 */ /* 0x080fe40000410000 */
[C---:B------:R-:W-:Y:S02]  /*7b60*/  FFMA.FTZ R67, R145.reuse, R68, R67 ;  /* 0x0000004491437223 */ /* 0x040fe40000010043 */
[----:B------:R-:W-:Y:S02]  /*7b70*/  FFMA.FTZ R69, R145, R69, -R66 ;  /* 0x0000004591457223 */ /* 0x000fe40000010842 */
[----:B------:R-:W-:-:S02]  /*7b80*/  FFMA.FTZ R67, R36, R217, R67 ;  /* 0x000000d924437223 */ /* 0x000fc40000010043 */
[----:B------:R-:W-:Y:S02]  /*7b90*/  FFMA.FTZ R69, R36, R218, R69 ;  /* 0x000000da24457223 */ /* 0x000fe40000010045 */
[C---:B------:R-:W-:Y:S02]  /*7ba0*/  FMUL.FTZ R66, R142.reuse, R67 ;  /* 0x000000438e427220 */ /* 0x040fe40000410000 */
[-C--:B------:R-:W-:Y:S02]  /*7bb0*/  FMUL.FTZ R68, R142, R69.reuse ;  /* 0x000000458e447220 */ /* 0x080fe40000410000 */
[C---:B------:R-:W-:Y:S02]  /*7bc0*/  FFMA.FTZ R69, R143.reuse, R69, -R66 ;  /* 0x000000458f457223 */ /* 0x040fe40000010842 */
[----:B------:R-:W-:Y:S02]  /*7bd0*/  FFMA.FTZ R68, R143, R67, R68 ;  /* 0x000000438f447223 */ /* 0x000fe40000010044 */
[----:B------:R-:W-:-:S02]  /*7be0*/  FFMA.FTZ R69, R35, R220, R69 ;  /* 0x000000dc23457223 */ /* 0x000fc40000010045 */
[----:B------:R-:W-:Y:S02]  /*7bf0*/  FFMA.FTZ R68, R35, R219, R68 ;  /* 0x000000db23447223 */ /* 0x000fe40000010044 */
[C---:B------:R-:W-:Y:S02]  /*7c00*/  FMUL.FTZ R67, R140.reuse, R69 ;  /* 0x000000458c437220 */ /* 0x040fe40000410000 */
[CC--:B------:R-:W-:Y:S02]  /*7c10*/  FMUL.FTZ R66, R140.reuse, R68.reuse ;  /* 0x000000448c427220 */ /* 0x0c0fe40000410000 */
[C---:B------:R-:W-:Y:S01]  /*7c20*/  FFMA.FTZ R71, R141.reuse, R68, R67 ;  /* 0x000000448d477223 */ /* 0x040fe20000010043 */
[C---:B------:R-:W-:Y:S01]  /*7c30*/  FMUL.FTZ R67, R140.reuse, R65 ;  /* 0x000000418c437220 */ /* 0x040fe20000410000 */
[C---:B------:R-:W-:Y:S01]  /*7c40*/  FFMA.FTZ R69, R141.reuse, R69, -R66 ;  /* 0x000000458d457223 */ /* 0x040fe20000010842 */
[-C--:B------:R-:W-:Y:S02]  /*7c50*/  FMUL.FTZ R66, R140, R64.reuse ;  /* 0x000000408c427220 */ /* 0x080fe40000410000 */
[C---:B------:R-:W-:Y:S01]  /*7c60*/  FFMA.FTZ R64, R141.reuse, R64, -R67 ;  /* 0x000000408d407223 */ /* 0x040fe20000010843 */
[C---:B------:R-:W-:Y:S01]  /*7c70*/  FFMA.FTZ R67, R34.reuse, R221, R71 ;  /* 0x000000dd22437223 */ /* 0x040fe20000010047 */
        /* <DEDUP_REMOVED lines=111> */
.L_x_1750:
        /* <DEDUP_REMOVED lines=13> */
.L_x_1753:
[----:B------:R-:W-:-:S03]  /*8440*/  UMOV UR17, 0xffffffff ;  /* 0xffffffff00117882 */ /* 0x000fc60000000000 */
[----:B------:R-:W-:Y:S05]  /*8450*/  BRA.DIV UR17, `(.L_x_1631) ;  /* 0x0000008211087947 */ /* 0x000fea000b800000 */
.L_x_1756:
[----:B------:R-:W-:-:S03]  /*8460*/  UMOV UR17, 0xffffffff ;  /* 0xffffffff00117882 */ /* 0x000fc60000000000 */
[----:B------:R-:W-:Y:S05]  /*8470*/  BRA.DIV UR17, `(.L_x_1632) ;  /* 0x0000008211287947 */ /* 0x000fea000b800000 */
.L_x_1759:
[----:B------:R-:W-:-:S03]  /*8480*/  UMOV UR17, 0xffffffff ;  /* 0xffffffff00117882 */ /* 0x000fc60000000000 */
[----:B------:R-:W-:Y:S05]  /*8490*/  BRA.DIV UR17, `(.L_x_1633) ;  /* 0x0000008211487947 */ /* 0x000fea000b800000 */
.L_x_1762:
        /* <DEDUP_REMOVED lines=10> */
.L_x_1772:
        /* <DEDUP_REMOVED lines=23> */
[----:B------:R-:W-:-:S02]  /*86b0*/  FMUL.FTZ R65, R69, R63 ;  /* 0x0000003f45417220 */ /* 0x000fc40000410000 */
[C---:B------:R-:W-:Y:S01]  /*86c0*/  FMUL.FTZ R67, R69.reuse, R61 ;  /* 0x0000003d45437220 */ /* 0x040fe20000410000 */
[C---:B------:R-:W-:Y:S01]  /*86d0*/  FFMA.FTZ R66, R68.reuse, R63, R64 ;  /* 0x0000003f44427223 */ /* 0x040fe20000010040 */
[----:B------:R-:W-:Y:S01]  /*86e0*/  FFMA.FTZ R65, R68, R62, -R65 ;  /* 0x0000003e44417223 */ /* 0x000fe20000010841 */
[----:B------:R0:W-:Y:S01]  /*86f0*/  STS.128 [R190+0x6380], R60 ;  /* 0x0063803cbe007388 */ /* 0x0001e20000000c00 */
[-C--:B------:R-:W-:Y:S01]  /*8700*/  FMUL.FTZ R64, R69, R60.reuse ;  /* 0x0000003c45407220 */ /* 0x080fe20000410000 */
[----:B0-----:R-:W-:Y:S01]  /*8710*/  FADD.FTZ R63, R71, R66 ;  /* 0x00000042473f7221 */ /* 0x001fe20000010000 */
[----:B------:R-:W-:Y:S02]  /*8720*/  FADD.FTZ R62, R70, R65 ;  /* 0x00000041463e7221 */ /* 0x000fe40000010000 */
[C---:B------:R-:W-:Y:S01]  /*8730*/  FFMA.FTZ R61, R68.reuse, R61, R64 ;  /* 0x0000003d443d7223 */ /* 0x040fe20000010040 */
[----:B------:R-:W-:Y:S01]  /*8740*/  FFMA.FTZ R60, R68, R60, -R67 ;  /* 0x0000003c443c7223 */ /* 0x000fe20000010843 */
        /* <DEDUP_REMOVED lines=12> */
.L_x_1628:
        /* <DEDUP_REMOVED lines=146> */
[-C--:B------:R-:W-:Y:S01]  /*9130*/  FMUL.FTZ R62, R166, R63.reuse ;  /* 0x0000003fa63e7220 */ /* 0x080fe20000410000 */
[----:B------:R-:W-:Y:S01]  /*9140*/  FADD.FTZ R67, R120, R67 ;  /* 0x0000004378437221 */ /* 0x000fe20000010000 */
[----:B------:R-:W-:Y:S01]  /*9150*/  FADD.FTZ R61, R138, R61 ;  /* 0x0000003d8a3d7221 */ /* 0x000fe20000010000 */
[C---:B------:R-:W-:Y:S01]  /*9160*/  FFMA.FTZ R66, R167.reuse, R63, -R66 ;  /* 0x0000003fa7427223 */ /* 0x040fe20000010842 */
[----:B------:R-:W-:Y:S01]  /*9170*/  FFMA.FTZ R60, R167, R60, R62 ;  /* 0x0000003ca73c7223 */ /* 0x000fe2000001003e */
[C---:B------:R-:W-:Y:S01]  /*9180*/  FMUL.FTZ R62, R168.reuse, R67 ;  /* 0x00000043a83e7220 */ /* 0x040fe20000410000 */
[----:B------:R-:W-:-:S03]  /*9190*/  FMUL.FTZ R70, R168, R61 ;  /* 0x0000003da8467220 */ /* 0x000fc60000410000 */
[C---:B------:R-:W-:Y:S01]  /*91a0*/  FFMA.FTZ R68, R169.reuse, R61, R62 ;  /* 0x0000003da9447223 */ /* 0x040fe2000001003e */
[----:B------:R-:W-:Y:S01]  /*91b0*/  FFMA.FTZ R70, R169, R67, -R70 ;  /* 0x00000043a9467223 */ /* 0x000fe20000010846 */
[C---:B------:R-:W-:Y:S01]  /*91c0*/  FMUL.FTZ R61, R168.reuse, R60 ;  /* 0x0000003ca83d7220 */ /* 0x040fe20000410000 */
[-C--:B------:R-:W-:Y:S01]  /*91d0*/  FMUL.FTZ R62, R168, R66.reuse ;  /* 0x00000042a83e7220 */ /* 0x080fe20000410000 */
[----:B------:R-:W-:Y:S01]  /*91e0*/  VOTEU.ALL UP0, P0 ;  /* 0x0000000000ff7886 */ /* 0x000fe20000000000 */
[----:B------:R-:W-:Y:S01]  /*91f0*/  FADD.FTZ R63, R121, R70 ;  /* 0x00000046793f7221 */ /* 0x000fe20000010000 */
[C---:B------:R-:W-:Y:S01]  /*9200*/  FFMA.FTZ R61, R169.reuse, R66, -R61 ;  /* 0x00000042a93d7223 */ /* 0x040fe2000001083d */
[----:B------:R-:W-:Y:S01]  /*9210*/  FFMA.FTZ R60, R169, R60, R62 ;  /* 0x0000003ca93c7223 */ /* 0x000fe2000001003e */
[----:B------:R-:W-:Y:S01]  /*9220*/  FADD.FTZ R62, R139, R68 ;  /* 0x000000448b3e7221 */ /* 0x000fe20000010000 */
        /* <DEDUP_REMOVED lines=10> */
[-C--:B------:R-:W-:Y:S01]  /*92d0*/  FFMA.FTZ R65, R169, R192.reuse, -R64 ;  /* 0x000000c0a9417223 */ /* 0x080fe20000010840 */
[----:B------:R-:W-:-:S03]  /*92e0*/  FMUL.FTZ R64, R168, R192 ;  /* 0x000000c0a8407220 */ /* 0x000fc60000410000 */
[----:B------:R-:W-:Y:S01]  /*92f0*/  FFMA.FTZ R194, R48, R194, R65 ;  /* 0x000000c230c27223 */ /* 0x000fe20000010041 */
[----:B------:R-:W-:-:S03]  /*9300*/  FFMA.FTZ R64, R169, R191, R64 ;  /* 0x000000bfa9407223 */ /* 0x000fc60000010040 */
[----:B--2---:R-:W-:Y:S01]  /*9310*/  FMUL.FTZ R60, R166, R194 ;  /* 0x000000c2a63c7220 */ /* 0x004fe20000410000 */
[----:B------:R-:W-:-:S04]  /*9320*/  FFMA.FTZ R193, R48, R193, R64 ;  /* 0x000000c130c17223 */ /* 0x000fc80000010040 */
[-C--:B------:R-:W-:Y:S01]  /*9330*/  FFMA.FTZ R60, R167, R193.reuse, R60 ;  /* 0x000000c1a73c7223 */ /* 0x080fe2000001003c */
[----:B------:R-:W-:-:S03]  /*9340*/  FMUL.FTZ R61, R166, R193 ;  /* 0x000000c1a63d7220 */ /* 0x000fc60000410000 */
[----:B------:R-:W-:Y:S01]  /*9350*/  FFMA.FTZ R195, R47, R195, R60 ;  /* 0x000000c32fc37223 */ /* 0x000fe2000001003c */
[----:B------:R-:W-:-:S03]  /*9360*/  FFMA.FTZ R61, R167, R194, -R61 ;  /* 0x000000c2a73d7223 */ /* 0x000fc6000001083d */
[----:B------:R-:W-:Y:S01]  /*9370*/  FMUL.FTZ R60, R164, R195 ;  /* 0x000000c3a43c7220 */ /* 0x000fe20000410000 */
[----:B------:R-:W-:-:S04]  /*9380*/  FFMA.FTZ R196, R47, R196, R61 ;  /* 0x000000c42fc47223 */ /* 0x000fc8000001003d */
        /* <DEDUP_REMOVED lines=123> */
.L_x_1777:
        /* <DEDUP_REMOVED lines=14> */
.L_x_1638:
[----:B------:R-:W-:Y:S05]  /*9c20*/  BSYNC.RECONVERGENT B0 ;  /* 0x0000000000007941 */ /* 0x000fea0003800200 */
.L_x_1637:
[----:B------:R-:W-:Y:S01]  /*9c30*/  UMOV UR17, 0xffffffff ;  /* 0xffffffff00117882 */ /* 0x000fe20000000000 */
[----:B------:R-:W-:Y:S02]  /*9c40*/  ISETP.GT.U32.AND P2, PT, R82, 0x1d, PT ;  /* 0x0000001d5200780c */ /* 0x000fe40003f44070 */
[----:B------:R-:W-:Y:S11]  /*9c50*/  BRA.DIV UR17, `(.L_x_1639) ;  /* 0x0000006e11ac7947 */ /* 0x000ff6000b800000 */
[----:B-1----:R1:W0:Y:S04]  /*9c60*/  SHFL.DOWN PT, R77, R245, 0x2, 0x1f ;  /* 0x08401f00f54d7f89 */ /* 0x00222800000e0000 */
[----:B--2---:R1:W2:Y:S04]  /*9c70*/  SHFL.DOWN PT, R78, R246, 0x2, 0x1f ;  /* 0x08401f00f64e7f89 */ /* 0x0042a800000e0000 */
[----:B---3--:R1:W3:Y:S04]  /*9c80*/  SHFL.DOWN PT, R123, R247, 0x2, 0x1f ;  /* 0x08401f00f77b7f89 */ /* 0x0082e800000e0000 */
[----:B------:R1:W0:Y:S02]  /*9c90*/  SHFL.DOWN PT, R79, R248, 0x2, 0x1f ;  /* 0x08401f00f84f7f89 */ /* 0x00022400000e0000 */
.L_x_1783:
        /* <DEDUP_REMOVED lines=14> */
.L_x_1641:
[----:B------:R-:W-:Y:S05]  /*9d80*/  BSYNC.RECONVERGENT B0 ;  /* 0x0000000000007941 */ /* 0x000fea0003800200 */
.L_x_1640:
[----:B------:R-:W-:Y:S01]  /*9d90*/  UMOV UR17, 0xffffffff ;  /* 0xffffffff00117882 */ /* 0x000fe20000000000 */
[----:B------:R-:W-:Y:S02]  /*9da0*/  ISETP.GT.U32.AND P2, PT, R82, 0x1b, PT ;  /* 0x0000001b5200780c */ /* 0x000fe40003f44070 */
[----:B------:R-:W-:Y:S11]  /*9db0*/  BRA.DIV UR17, `(.L_x_1642) ;  /* 0x0000006e11c87947 */ /* 0x000ff6000b800000 */
[----:B0-----:R0:W0:Y:S04]  /*9dc0*/  SHFL.DOWN PT, R77, R245, 0x4, 0x1f ;  /* 0x08801f00f54d7f89 */ /* 0x00102800000e0000 */
[----:B--2---:R2:W0:Y:S04]  /*9dd0*/  SHFL.DOWN PT, R78, R246, 0x4, 0x1f ;  /* 0x08801f00f64e7f89 */ /* 0x00442800000e0000 */
[----:B---3--:R2:W3:Y:S04]  /*9de0*/  SHFL.DOWN PT, R123, R247, 0x4, 0x1f ;  /* 0x08801f00f77b7f89 */ /* 0x0084e800000e0000 */
[----:B------:R2:W0:Y:S02]  /*9df0*/  SHFL.DOWN PT, R79, R248, 0x4, 0x1f ;  /* 0x08801f00f84f7f89 */ /* 0x00042400000e0000 */
.L_x_1789:
        /* <DEDUP_REMOVED lines=14> */
.L_x_1644:
[----:B------:R-:W-:Y:S05]  /*9ee0*/  BSYNC.RECONVERGENT B0 ;  /* 0x0000000000007941 */ /* 0x000fea0003800200 */
.L_x_1643:
[----:B------:R-:W-:Y:S01]  /*9ef0*/  UMOV UR17, 0xffffffff ;  /* 0xffffffff00117882 */ /* 0x000fe20000000000 */
[----:B------:R-:W-:Y:S02]  /*9f00*/  ISETP.GT.U32.AND P2, PT, R82, 0x17, PT ;  /* 0x000000175200780c */ /* 0x000fe40003f44070 */
[----:B------:R-:W-:Y:S11]  /*9f10*/  BRA.DIV UR17, `(.L_x_1645) ;  /* 0x0000006e11e47947 */ /* 0x000ff6000b800000 */
[----:B0-----:R0:W0:Y:S04]  /*9f20*/  SHFL.DOWN PT, R77, R245, 0x8, 0x1f ;  /* 0x09001f00f54d7f89 */ /* 0x00102800000e0000 */
[----:B------:R0:W0:Y:S04]  /*9f30*/  SHFL.DOWN PT, R78, R246, 0x8, 0x1f ;  /* 0x09001f00f64e7f89 */ /* 0x00002800000e0000 */
[----:B---3--:R3:W0:Y:S04]  /*9f40*/  SHFL.DOWN PT, R123, R247, 0x8, 0x1f ;  /* 0x09001f00f77b7f89 */ /* 0x00862800000e0000 */
[----:B------:R3:W0:Y:S02]  /*9f50*/  SHFL.DOWN PT, R79, R248, 0x8, 0x1f ;  /* 0x09001f00f84f7f89 */ /* 0x00062400000e0000 */
.L_x_1795:
        /* <DEDUP_REMOVED lines=14> */
.L_x_1647:
[----:B------:R-:W-:Y:S05]  /*a040*/  BSYNC.RECONVERGENT B0 ;  /* 0x0000000000007941 */ /* 0x000fea0003800200 */
.L_x_1646:
[----:B------:R-:W-:Y:S01]  /*a050*/  UMOV UR17, 0xffffffff ;  /* 0xffffffff00117882 */ /* 0x000fe20000000000 */
[----:B------:R-:W-:Y:S02]  /*a060*/  ISETP.GT.U32.AND P2, PT, R82, 0xf, PT ;  /* 0x0000000f5200780c */ /* 0x000fe40003f44070 */
[----:B------:R-:W-:Y:S11]  /*a070*/  BRA.DIV UR17, `(.L_x_1648) ;  /* 0x0000007211007947 */ /* 0x000ff6000b800000 */
[----:B0-----:R0:W0:Y:S04]  /*a080*/  SHFL.DOWN PT, R77, R245, 0x10, 0x1f ;  /* 0x0a001f00f54d7f89 */ /* 0x00102800000e0000 */
[----:B------:R0:W0:Y:S04]  /*a090*/  SHFL.DOWN PT, R78, R246, 0x10, 0x1f ;  /* 0x0a001f00f64e7f89 */ /* 0x00002800000e0000 */
[----:B------:R0:W0:Y:S04]  /*a0a0*/  SHFL.DOWN PT, R123, R247, 0x10, 0x1f ;  /* 0x0a001f00f77b7f89 */ /* 0x00002800000e0000 */
[----:B------:R0:W0:Y:S02]  /*a0b0*/  SHFL.DOWN PT, R79, R248, 0x10, 0x1f ;  /* 0x0a001f00f84f7f89 */ /* 0x00002400000e0000 */
.L_x_1801:
        /* <DEDUP_REMOVED lines=14> */
.L_x_1650:
[----:B------:R-:W-:Y:S05]  /*a1a0*/  BSYNC.RECONVERGENT B0 ;  /* 0x0000000000007941 */ /* 0x000fea0003800200 */
.L_x_1649:
        /* <DEDUP_REMOVED lines=25> */
.L_x_1815:
        /* <DEDUP_REMOVED lines=13> */
.L_x_1653:
[----:B------:R-:W-:Y:S05]  /*a410*/  BSYNC.RECONVERGENT B0 ;  /* 0x0000000000007941 */ /* 0x000fea0003800200 */
.L_x_1652:
        /* <DEDUP_REMOVED lines=14> */
[C---:B------:R-:W-:Y:S01]  /*a500*/  FFMA.FTZ R64, R68.reuse, R76, -R64 ;  /* 0x0000004c44407223 */ /* 0x040fe20000010840 */
        /* <DEDUP_REMOVED lines=9> */
[----:B------:R-:W-:-:S03]  /*a5a0*/  FFMA.FTZ R65, R68, R77, R65 ;  /* 0x0000004d44417223 */ /* 0x000fc60000010041 */
        /* <DEDUP_REMOVED lines=13> */
.L_x_1635:
[----:B------:R-:W-:Y:S05]  /*a680*/  WARPSYNC.ALL ;  /* 0x0000000000007948 */ /* 0x000fea0003800000 */
[----:B------:R-:W-:Y:S01]  /*a690*/  ISETP.NE.AND P0, PT, R190, RZ, PT ;  /* 0x000000ffbe00720c */ /* 0x000fe20003f05270 */
[----:B------:R-:W-:Y:S01]  /*a6a0*/  BAR.SYNC.DEFER_BLOCKING 0x0 ;  /* 0x0000000000007b1d */ /* 0x000fe20000010000 */
[----:B0-----:R-:W-:Y:S01]  /*a6b0*/  MOV R67, UR44 ;  /* 0x0000002c00437c02 */ /* 0x001fe20008000f00 */
[----:B------:R-:W-:Y:S01]  /*a6c0*/  FFMA.FTZ R68, R0, -R191, RZ ;  /* 0x800000bf00447223 */ /* 0x000fe200000100ff */
[----:B------:R-:W-:Y:S01]  /*a6d0*/  FMUL.FTZ R69, R32, R48 ;  /* 0x0000003020457220 */ /* 0x000fe20000410000 */
[----:B------:R-:W-:Y:S01]  /*a6e0*/  FMUL.FTZ R71, R29, R45 ;  /* 0x0000002d1d477220 */ /* 0x000fe20000410000 */
[----:B------:R-:W-:-:S07]  /*a6f0*/  FMUL.FTZ R77, R23, R39 ;  /* 0x00000027174d7220 */ /* 0x000fce0000410000 */
[----:B------:R-:W-:Y:S01]  /*a700*/  VOTEU.ALL UP0, P0 ;  /* 0x0000000000ff7886 */ /* 0x000fe20000000000 */
[----:B------:R-:W-:Y:S01]  /*a710*/  FFMA.FTZ R68, R17, -R193, R68 ;  /* 0x800000c111447223 */ /* 0x000fe20000010044 */
[----:B------:R-:W-:Y:S01]  /*a720*/  FFMA.FTZ R193, R100, -R69, R193 ;  /* 0x8000004564c17223 */ /* 0x000fe200000100c1 */
[----:B------:R-:W-:Y:S01]  /*a730*/  FMUL.FTZ R78, R22, R38 ;  /* 0x00000026164e7220 */ /* 0x000fe20000410000 */
[----:B------:R-:W-:Y:S01]  /*a740*/  FMUL.FTZ R123, R18, R34 ;  /* 0x00000022127b7220 */ /* 0x000fe20000410000 */
[----:B------:R-:W-:Y:S01]  /*a750*/  @!UP0 ULEA UR17, UR8, UR16, 0x4 ;  /* 0x0000001008118291 */ /* 0x000fe2000f8e20ff */
[----:B------:R-:W-:Y:S01]  /*a760*/  FFMA.FTZ R70, R16, -R195, R68 ;  /* 0x800000c310467223 */ /* 0x000fe20000010044 */
[----:B------:R-:W-:Y:S01]  /*a770*/  FMUL.FTZ R68, R30, R46 ;  /* 0x0000002e1e447220 */ /* 0x000fe20000410000 */
[----:B------:R-:W-:Y:S02]  /*a780*/  BSSY.RECONVERGENT B0, `(.L_x_1654) ;  /* 0x00001d4000007945 */ /* 0x000fe40003800200 */
[----:B------:R-:W-:Y:S01]  /*a790*/  FFMA.FTZ R70, R15, -R197, R70 ;  /* 0x800000c50f467223 */ /* 0x000fe20000010046 */
[----:B------:R0:W1:Y:S04]  /*a7a0*/  LDS.64 R60, [R189+0x6d88] ;  /* 0x006d8800bd3c7984 */ /* 0x0000680000000a00 */
[----:B------:R2:W-:Y:S01]  /*a7b0*/  @!P0 STS.128 [UR17+0x8b80], R72 ;  /* 0x008b8048ff008988 */ /* 0x0005e20008000c11 */
[----:B------:R-:W-:Y:S01]  /*a7c0*/  ULEA UR17, UR20, 0xfffff000, 0xc ;  /* 0xfffff00014117891 */ /* 0x000fe2000f8e60ff */
[----:B0-----:R-:W-:-:S03]  /*a7d0*/  IADD3 R189, PT, PT, R190, 0x100, RZ ;  /* 0x00000100bebd7810 */ /* 0x001fc60007ffe0ff */
[----:B------:R-:W-:Y:S02]  /*a7e0*/  USHF.R.S32.HI UR29, URZ, 0x1f, UR17 ;  /* 0x0000001fff1d7899 */ /* 0x000fe40008011411 */
[----:B------:R-:W-:-:S04]  /*a7f0*/  LOP3.LUT R62, R190, UR17, RZ, 0xfc, !PT ;  /* 0x00000011be3e7c12 */ /* 0x000fc8000f8efcff */
[----:B------:R-:W-:Y:S01]  /*a800*/  MOV R63, UR29 ;  /* 0x0000001d003f7c02 */ /* 0x000fe20008000f00 */
[----:B------:R-:W-:Y:S01]  /*a810*/  UMOV UR29, UR14 ;  /* 0x0000000e001d7c82 */ /* 0x000fe20008000000 */
[----:B--2---:R-:W-:Y:S01]  /*a820*/  FFMA.FTZ R72, R14, -R199, R70 ;  /* 0x800000c70e487223 */ /* 0x004fe20000010046 */
[----:B------:R-:W-:Y:S01]  /*a830*/  FMUL.FTZ R73, R27, R43 ;  /* 0x0000002b1b497220 */ /* 0x000fe20000410000 */
[----:B------:R-:W-:Y:S01]  /*a840*/  IMAD.WIDE.U32 R66, R67, UR8, R62 ;  /* 0x0000000843427c25 */ /* 0x000fe2000f8e003e */
[----:B------:R-:W-:-:S03]  /*a850*/  MOV R63, UR45 ;  /* 0x0000002d003f7c02 */ /* 0x000fc60008000f00 */
[----:B------:R-:W-:Y:S01]  /*a860*/  FFMA.FTZ R72, R13, -R201, R72 ;  /* 0x800000c90d487223 */ /* 0x000fe20000010048 */
[----:B------:R-:W-:Y:S01]  /*a870*/  FMUL.FTZ R75, R25, R41 ;  /* 0x00000029194b7220 */ /* 0x000fe20000410000 */
[----:B------:R-:W-:Y:S01]  /*a880*/  FMUL.FTZ R70, R28, R44 ;  /* 0x0000002c1c467220 */ /* 0x000fe20000410000 */
[----:B------:R-:W-:Y:S01]  /*a890*/  LEA R64, P2, R66, UR10, 0x2 ;  /* 0x0000000a42407c11 */ /* 0x000fe2000f8410ff */
[----:B------:R-:W-:Y:S02]  /*a8a0*/  IMAD R63, R63, UR8, R67 ;  /* 0x000000083f3f7c24 */ /* 0x000fe4000f8e0243 */
[----:B------:R-:W-:Y:S01]  /*a8b0*/  FFMA.FTZ R74, R12, -R203, R72 ;  /* 0x800000cb0c4a7223 */ /* 0x000fe20000010048 */
[----:B------:R-:W-:Y:S02]  /*a8c0*/  FMUL.FTZ R72, R26, R42 ;  /* 0x0000002a1a487220 */ /* 0x000fe40000410000 */
[----:B------:R-:W-:Y:S01]  /*a8d0*/  LEA.HI.X R65, R66, UR11, R63, 0x2, P2 ;  /* 0x0000000b42417c11 */ /* 0x000fe200090f143f */
[----:B------:R-:W-:-:S04]  /*a8e0*/  FFMA.FTZ R74, R11, -R205, R74 ;  /* 0x800000cd0b4a7223 */ /* 0x000fc8000001004a */
[----:B------:R-:W-:Y:S01]  /*a8f0*/  FFMA.FTZ R76, R10, -R207, R74 ;  /* 0x800000cf0a4c7223 */ /* 0x000fe2000001004a */
[----:B------:R-:W-:Y:S01]  /*a900*/  FMUL.FTZ R74, R24, R40 ;  /* 0x00000028184a7220 */ /* 0x000fe20000410000 */
[-C--:B-1----:R-:W-:Y:S01]  /*a910*/  FMUL.FTZ R63, R61, R107.reuse ;  /* 0x0000006b3d3f7220 */ /* 0x082fe20000410000 */
[C---:B------:R-:W-:Y:S01]  /*a920*/  FMUL.FTZ R66, R60.reuse, R107 ;  /* 0x0000006b3c427220 */ /* 0x040fe20000410000 */
[----:B------:R-:W-:Y:S02]  /*a930*/  FFMA.FTZ R76, R9, -R209, R76 ;  /* 0x800000d1094c7223 */ /* 0x000fe4000001004c */
[----:B------:R-:W-:Y:S01]  /*a940*/  FFMA.FTZ R63, R60, R106, R63 ;  /* 0x0000006a3c3f7223 */ /* 0x000fe2000001003f */
[----:B------:R-:W-:Y:S01]  /*a950*/  FFMA.FTZ R60, R0, R192, RZ ;  /* 0x000000c0003c7223 */ /* 0x000fe200000100ff */
[----:B------:R-:W-:Y:S01]  /*a960*/  FFMA.FTZ R61, R61, R106, -R66 ;  /* 0x0000006a3d3d7223 */ /* 0x000fe20000010842 */
[----:B------:R-:W-:Y:S01]  /*a970*/  FFMA.FTZ R76, R8, -R211, R76 ;  /* 0x800000d3084c7223 */ /* 0x000fe2000001004c */
[----:B------:R-:W-:Y:S01]  /*a980*/  FADD.FTZ R63, R124, R63 ;  /* 0x0000003f7c3f7221 */ /* 0x000fe20000010000 */
[----:B------:R-:W-:Y:S01]  /*a990*/  FFMA.FTZ R67, R17, R194, R60 ;  /* 0x000000c211437223 */ /* 0x000fe2000001003c */
[----:B------:R-:W-:Y:S01]  /*a9a0*/  FFMA.FTZ R194, -R101, R69, R194 ;  /* 0x0000004565c27223 */ /* 0x000fe200000101c2 */
[----:B------:R-:W-:Y:S01]  /*a9b0*/  FMUL.FTZ R69, R31, R47 ;  /* 0x0000002f1f457220 */ /* 0x000fe20000410000 */
[----:B------:R-:W-:Y:S01]  /*a9c0*/  FADD.FTZ R107, R170, R61 ;  /* 0x0000003daa6b7221 */ /* 0x000fe20000010000 */
[----:B------:R-:W-:Y:S01]  /*a9d0*/  FFMA.FTZ R60, R16, R196, R67 ;  /* 0x000000c4103c7223 */ /* 0x000fe20000010043 */
[----:B------:R-:W-:Y:S01]  /*a9e0*/  FFMA.FTZ R106, R7, -R213, R76 ;  /* 0x800000d5076a7223 */ /* 0x000fe2000001004c */
[-C--:B------:R-:W-:Y:S01]  /*a9f0*/  FFMA.FTZ R196, -R99, R69.reuse, R196 ;  /* 0x0000004563c47223 */ /* 0x080fe200000101c4 */
[----:B------:R-:W-:Y:S01]  /*aa00*/  FFMA.FTZ R67, R98, -R69, R195 ;  /* 0x8000004562437223 */ /* 0x000fe200000100c3 */
[----:B------:R-:W-:Y:S01]  /*aa10*/  FFMA.FTZ R69, R15, R198, R60 ;  /* 0x000000c60f457223 */ /* 0x000fe2000001003c */
[C---:B------:R-:W-:Y:S01]  /*aa20*/  FMUL.FTZ R76, R140.reuse, R63 ;  /* 0x0000003f8c4c7220 */ /* 0x040fe20000410000 */
[----:B------:R-:W-:Y:S01]  /*aa30*/  FMUL.FTZ R140, R140, R107 ;  /* 0x0000006b8c8c7220 */ /* 0x000fe20000410000 */
[----:B------:R-:W-:Y:S01]  /*aa40*/  FFMA.FTZ R124, R6, -R215, R106 ;  /* 0x800000d7067c7223 */ /* 0x000fe2000001006a */
[----:B------:R-:W-:Y:S01]  /*aa50*/  FFMA.FTZ R60, R14, R200, R69 ;  /* 0x000000c80e3c7223 */ /* 0x000fe20000010045 */
[-C--:B------:R-:W-:Y:S01]  /*aa60*/  FFMA.FTZ R200, -R95, R71.reuse, R200 ;  /* 0x000000475fc87223 */ /* 0x080fe200000101c8 */
[----:B------:R-:W-:Y:S01]  /*aa70*/  FFMA.FTZ R69, R94, -R71, R199 ;  /* 0x800000475e457223 */ /* 0x000fe200000100c7 */
[----:B------:R-:W-:Y:S01]  /*aa80*/  FMUL.FTZ R61, R21, R37 ;  /* 0x00000025153d7220 */ /* 0x000fe20000410000 */
[----:B------:R-:W-:Y:S01]  /*aa90*/  FFMA.FTZ R71, R13, R202, R60 ;  /* 0x000000ca0d477223 */ /* 0x000fe2000001003c */
[----:B------:R-:W-:Y:S01]  /*aaa0*/  FMUL.FTZ R66, R33, R49 ;  /* 0x0000003121427220 */ /* 0x000fe20000410000 */
[-C--:B------:R-:W-:Y:S01]  /*aab0*/  FFMA.FTZ R198, -R97, R68.reuse, R198 ;  /* 0x0000004461c67223 */ /* 0x080fe200000101c6 */
[----:B------:R-:W-:Y:S01]  /*aac0*/  FFMA.FTZ R68, R96, -R68, R197 ;  /* 0x8000004460447223 */ /* 0x000fe200000100c5 */
[----:B------:R-:W-:Y:S01]  /*aad0*/  FFMA.FTZ R60, R12, R204, R71 ;  /* 0x000000cc0c3c7223 */ /* 0x000fe20000010047 */
[-C--:B------:R-:W-:Y:S01]  /*aae0*/  FFMA.FTZ R204, -R91, R73.reuse, R204 ;  /* 0x000000495bcc7223 */ /* 0x080fe200000101cc */
[----:B------:R-:W-:Y:S01]  /*aaf0*/  FFMA.FTZ R71, R90, -R73, R203 ;  /* 0x800000495a477223 */ /* 0x000fe200000100cb */
        /* <DEDUP_REMOVED lines=8> */
[----:B------:R-:W-:Y:S01]  /*ab80*/  FFMA.FTZ R202, -R93, R70, R202 ;  /* 0x000000465dca7223 */ /* 0x000fe200000101ca */
[----:B------:R-:W-:Y:S01]  /*ab90*/  FFMA.FTZ R75, R9, R210, R60 ;  /* 0x000000d2094b7223 */ /* 0x000fe2000001003c */
[-C--:B------:R-:W-:Y:S01]  /*aba0*/  FFMA.FTZ R210, -R85, R74.reuse, R210 ;  /* 0x0000004a55d27223 */ /* 0x080fe200000101d2 */
[----:B------:R-:W-:Y:S01]  /*abb0*/  FFMA.FTZ R74, R84, -R74, R209 ;  /* 0x8000004a544a7223 */ /* 0x000fe200000100d1 */
[----:B------:R-:W-:Y:S01]  /*abc0*/  FFMA.FTZ R70, R92, -R70, R201 ;  /* 0x800000465c467223 */ /* 0x000fe200000100c9 */
[----:B------:R-:W-:Y:S01]  /*abd0*/  FFMA.FTZ R60, R8, R212, R75 ;  /* 0x000000d4083c7223 */ /* 0x000fe2000001004b */
[-C--:B------:R-:W-:Y:S01]  /*abe0*/  FFMA.FTZ R212, -R83, R77.reuse, R212 ;  /* 0x0000004d53d47223 */ /* 0x080fe200000101d4 */
[----:B------:R-:W-:-:S02]  /*abf0*/  FFMA.FTZ R75, R104, -R77, R211 ;  /* 0x8000004d684b7223 */ /* 0x000fc400000100d3 */
[----:B------:R-:W-:Y:S01]  /*ac00*/  FFMA.FTZ R77, R7, R214, R60 ;  /* 0x000000d6074d7223 */ /* 0x000fe2000001003c */
[-C--:B------:R-:W-:Y:S01]  /*ac10*/  FFMA.FTZ R214, -R171, R78.reuse, R214 ;  /* 0x0000004eabd67223 */ /* 0x080fe200000101d6 */
[----:B------:R-:W-:Y:S01]  /*ac20*/  FFMA.FTZ R60, R172, -R78, R213 ;  /* 0x8000004eac3c7223 */ /* 0x000fe200000100d5 */
[C---:B------:R-:W-:Y:S01]  /*ac30*/  FFMA.FTZ R78, R141.reuse, R107, -R76 ;  /* 0x0000006b8d4e7223 */ /* 0x040fe2000001084c */
[----:B------:R-:W-:Y:S01]  /*ac40*/  FFMA.FTZ R76, R141, R63, R140 ;  /* 0x0000003f8d4c7223 */ /* 0x000fe2000001008c */
[----:B------:R-:W-:Y:S01]  /*ac50*/  FFMA.FTZ R122, R6, R216, R77 ;  /* 0x000000d8067a7223 */ /* 0x000fe2000001004d */
[----:B------:R-:W-:Y:S01]  /*ac60*/  FMUL.FTZ R140, R63, UR18 ;  /* 0x000000123f8c7c20 */ /* 0x000fe20008410000 */
[----:B------:R-:W-:Y:S01]  /*ac70*/  FADD.FTZ R105, R105, R78 ;  /* 0x0000004e69697221 */ /* 0x000fe20000010000 */
[----:B------:R-:W-:Y:S01]  /*ac80*/  FADD.FTZ R76, R125, R76 ;  /* 0x0000004c7d4c7221 */ /* 0x000fe20000010000 */
[----:B------:R-:W-:Y:S01]  /*ac90*/  FFMA.FTZ R79, R5, R218, R122 ;  /* 0x000000da054f7223 */ /* 0x000fe2000001007a */
[----:B------:R-:W-:-:S02]  /*aca0*/  HFMA2 R125, -RZ, RZ, 0, 7.8678131103515625e-06 ;  /* 0x00000084ff7d7431 */ /* 0x000fc400000001ff */
[C---:B------:R-:W-:Y:S01]  /*acb0*/  FMUL.FTZ R78, R142.reuse, R105 ;  /* 0x000000698e4e7220 */ /* 0x040fe20000410000 */
[-C--:B------:R-:W-:Y:S01]  /*acc0*/  FMUL.FTZ R142, R142, R76.reuse ;  /* 0x0000004c8e8e7220 */ /* 0x080fe20000410000 */
[C---:B------:R-:W-:Y:S01]  /*acd0*/  FMUL.FTZ R141, R19.reuse, R35 ;  /* 0x00000023138d7220 */ /* 0x040fe20000410000 */
[-C--:B------:R-:W-:Y:S01]  /*ace0*/  FMUL.FTZ R170, R19, R105.reuse ;  /* 0x0000006913aa7220 */ /* 0x080fe20000410000 */
[C---:B------:R-:W-:Y:S01]  /*acf0*/  FFMA.FTZ R77, R143.reuse, R76, R78 ;  /* 0x0000004c8f4d7223 */ /* 0x040fe2000001004e */
[----:B------:R-:W-:Y:S01]  /*ad00*/  FFMA.FTZ R143, R143, R105, -R142 ;  /* 0x000000698f8f7223 */ /* 0x000fe2000001088e */
[C---:B------:R-:W-:Y:S01]  /*ad10*/  FFMA.FTZ R142, R180.reuse, -R123, R221 ;  /* 0x8000007bb48e7223 */ /* 0x040fe200000100dd */
[----:B------:R-:W-:Y:S01]  /*ad20*/  FMUL.FTZ R180, R180, R107 ;  /* 0x0000006bb4b47220 */ /* 0x000fe20000410000 */
[----:B------:R-:W-:Y:S01]  /*ad30*/  FADD.FTZ R126, R126, R77 ;  /* 0x0000004d7e7e7221 */ /* 0x000fe20000010000 */
[----:B------:R-:W-:Y:S01]  /*ad40*/  FADD.FTZ R77, R108, R143 ;  /* 0x0000008f6c4d7221 */ /* 0x000fe20000010000 */
[----:B------:R-:W-:Y:S01]  /*ad50*/  FFMA.FTZ R108, R5, -R217, R124 ;  /* 0x800000d9056c7223 */ /* 0x000fe2000001007c */
[----:B------:R-:W-:Y:S01]  /*ad60*/  FMUL.FTZ R143, R18, R107 ;  /* 0x0000006b128f7220 */ /* 0x000fe20000410000 */
[----:B------:R-:W-:-:S02]  /*ad70*/  IMAD R125, R190, R125, UR16 ;  /* 0x00000010be7d7e24 */ /* 0x000fc4000f8e027d */
[C---:B------:R-:W-:Y:S01]  /*ad80*/  FMUL.FTZ R106, R144.reuse, R77 ;  /* 0x0000004d906a7220 */ /* 0x040fe20000410000 */
[----:B------:R-:W-:Y:S01]  /*ad90*/  FMUL.FTZ R144, R144, R126 ;  /* 0x0000007e90907220 */ /* 0x000fe20000410000 */
[----:B------:R-:W-:Y:S01]  /*ada0*/  FMUL.FTZ R78, R20, R36 ;  /* 0x00000024144e7220 */ /* 0x000fe20000410000 */
        /* <DEDUP_REMOVED lines=8> */
[----:B------:R-:W-:Y:S01]  /*ae30*/  FMUL.FTZ R144, R142, R143 ;  /* 0x0000008f8e907220 */ /* 0x000fe20000410000 */
[----:B------:R-:W-:Y:S01]  /*ae40*/  FFMA.FTZ R220, -R177, R141, R220 ;  /* 0x0000008db1dc7223 */ /* 0x000fe200000101dc */
[C---:B------:R-:W-:Y:S01]  /*ae50*/  FMUL.FTZ R122, R146.reuse, R109 ;  /* 0x0000006d927a7220 */ /* 0x040fe20000410000 */
[-C--:B------:R-:W-:Y:S01]  /*ae60*/  FMUL.FTZ R146, R146, R124.reuse ;  /* 0x0000007c92927220 */ /* 0x080fe20000410000 */
[C---:B------:R-:W-:Y:S01]  /*ae70*/  FFMA.FTZ R141, R178.reuse, -R141, R219 ;  /* 0x8000008db28d7223 */ /* 0x040fe200000100db */
[----:B------:R-:W-:Y:S01]  /*ae80*/  FMUL.FTZ R178, R178, R105 ;  /* 0x00000069b2b27220 */ /* 0x000fe20000410000 */
[----:B------:R-:W-:Y:S01]  /*ae90*/  FFMA.FTZ R127, R147, R124, R122 ;  /* 0x0000007c937f7223 */ /* 0x000fe2000001007a */
[C---:B------:R-:W-:Y:S01]  /*aea0*/  FMUL.FTZ R122, R107.reuse, UR18 ;  /* 0x000000126b7a7c20 */ /* 0x040fe20008410000 */
[----:B------:R-:W-:Y:S01]  /*aeb0*/  FFMA.FTZ R107, R107, UR19, -R140 ;  /* 0x000000136b6b7c23 */ /* 0x000fe2000801088c */
[----:B------:R-:W-:Y:S01]  /*aec0*/  FFMA.FTZ R147, R147, R109, -R146 ;  /* 0x0000006d93937223 */ /* 0x000fe20000010892 */
[----:B------:R-:W-:Y:S01]  /*aed0*/  FADD.FTZ R128, R128, R127 ;  /* 0x0000007f80807221 */ /* 0x000fe20000010000 */
[----:B------:R-:W-:Y:S01]  /*aee0*/  FFMA.FTZ R122, R63, UR19, R122 ;  /* 0x000000133f7a7c23 */ /* 0x000fe2000801007a */
[----:B------:R-:W-:Y:S01]  /*aef0*/  FMUL.FTZ R63, R18, R63 ;  /* 0x0000003f123f7220 */ /* 0x000fe20000410000 */
[----:B------:R-:W-:Y:S01]  /*af00*/  FMUL.FTZ R140, R142, R107 ;  /* 0x0000006b8e8c7220 */ /* 0x000fe20000410000 */
[----:B------:R-:W-:Y:S01]  /*af10*/  FMUL.FTZ R180, R34, R143 ;  /* 0x0000008f22b47220 */ /* 0x000fe20000410000 */
[----:B------:R-:W-:Y:S01]  /*af20*/  FFMA.FTZ R218, -R175, R78, R218 ;  /* 0x0000004eafda7223 */ /* 0x000fe200000101da */
[-C--:B------:R-:W-:Y:S01]  /*af30*/  FMUL.FTZ R142, R142, R63.reuse ;  /* 0x0000003f8e8e7220 */ /* 0x080fe20000410000 */
[CC--:B------:R-:W-:Y:S01]  /*af40*/  FFMA.FTZ R123, R79.reuse, R63.reuse, R144 ;  /* 0x0000003f4f7b7223 */ /* 0x0c0fe20000010090 */
[----:B------:R-:W-:Y:S01]  /*af50*/  FMUL.FTZ R146, R34, R63 ;  /* 0x0000003f22927220 */ /* 0x000fe20000410000 */
[----:B------:R-:W-:Y:S01]  /*af60*/  FADD.FTZ R63, R110, R147 ;  /* 0x000000936e3f7221 */ /* 0x000fe20000010000 */
[----:B------:R-:W-:Y:S01]  /*af70*/  FFMA.FTZ R107, R79, R143, -R142 ;  /* 0x0000008f4f6b7223 */ /* 0x000fe2000001088e */
[----:B------:R-:W-:Y:S01]  /*af80*/  FMUL.FTZ R144, R76, UR18 ;  /* 0x000000124c907c20 */ /* 0x000fe20008410000 */
[----:B------:R-:W-:Y:S01]  /*af90*/  FMUL.FTZ R143, R141, R170 ;  /* 0x000000aa8d8f7220 */ /* 0x000fe20000410000 */
[CC--:B------:R-:W-:Y:S01]  /*afa0*/  FMUL.FTZ R110, R148.reuse, R63.reuse ;  /* 0x0000003f946e7220 */ /* 0x0c0fe20000410000 */
[-C--:B------:R-:W-:Y:S01]  /*afb0*/  FMUL.FTZ R148, R148, R128.reuse ;  /* 0x0000008094947220 */ /* 0x080fe20000410000 */
[----:B------:R0:W-:Y:S01]  /*afc0*/  STS [R125+0x2178], R146 ;  /* 0x002178927d007388 */ /* 0x0001e20000000800 */
[----:B------:R-:W-:Y:S01]  /*afd0*/  FFMA.FTZ R144, R105, UR19, -R144 ;  /* 0x0000001369907c23 */ /* 0x000fe20008010890 */
[C---:B------:R-:W-:Y:S01]  /*afe0*/  FFMA.FTZ R142, R149.reuse, R128, R110 ;  /* 0x00000080958e7223 */ /* 0x040fe2000001006e */
[----:B------:R-:W-:Y:S01]  /*aff0*/  FFMA.FTZ R148, R149, R63, -R148 ;  /* 0x0000003f95947223 */ /* 0x000fe20000010894 */
[----:B------:R-:W-:Y:S01]  /*b000*/  FFMA.FTZ R110, R177, R76, R178 ;  /* 0x0000004cb16e7223 */ /* 0x000fe200000100b2 */
[----:B------:R-:W-:Y:S01]  /*b010*/  FFMA.FTZ R78, R176, -R78, R217 ;  /* 0x8000004eb04e7223 */ /* 0x000fe200000100d9 */
[----:B------:R-:W-:Y:S01]  /*b020*/  FADD.FTZ R142, R129, R142 ;  /* 0x0000008e818e7221 */ /* 0x000fe20000010000 */
[----:B------:R-:W-:Y:S01]  /*b030*/  FMUL.FTZ R129, R105, UR18 ;  /* 0x0000001269817c20 */ /* 0x000fe20008410000 */
[----:B------:R-:W-:Y:S01]  /*b040*/  FADD.FTZ R127, R111, R148 ;  /* 0x000000946f7f7221 */ /* 0x000fe20000010000 */
[----:B------:R-:W-:Y:S01]  /*b050*/  FMUL.FTZ R111, R141, R144 ;  /* 0x000000908d6f7220 */ /* 0x000fe20000410000 */
[----:B0-----:R-:W-:Y:S01]  /*b060*/  FMUL.FTZ R146, R19, R76 ;  /* 0x0000004c13927220 */ /* 0x001fe20000410000 */
[----:B------:R-:W-:Y:S01]  /*b070*/  FFMA.FTZ R105, R76, UR19, R129 ;  /* 0x000000134c697c23 */ /* 0x000fe20008010081 */
[C---:B------:R-:W-:Y:S01]  /*b080*/  FMUL.FTZ R76, R150.reuse, R142 ;  /* 0x0000008e964c7220 */ /* 0x040fe20000410000 */
[-C--:B------:R-:W-:Y:S01]  /*b090*/  FMUL.FTZ R129, R150, R127.reuse ;  /* 0x0000007f96817220 */ /* 0x080fe20000410000 */
[-C--:B------:R-:W-:Y:S01]  /*b0a0*/  FMUL.FTZ R145, R141, R146.reuse ;  /* 0x000000928d917220 */ /* 0x080fe20000410000 */
[----:B------:R-:W-:Y:S01]  /*b0b0*/  FMUL.FTZ R148, R35, R146 ;  /* 0x0000009223947220 */ /* 0x000fe20000410000 */
[C---:B------:R-:W-:Y:S01]  /*b0c0*/  FFMA.FTZ R141, R151.reuse, R127, -R76 ;  /* 0x0000007f978d7223 */ /* 0x040fe2000001084c */
[----:B------:R-:W-:Y:S01]  /*b0d0*/  FFMA.FTZ R151, R151, R142, R129 ;  /* 0x0000008e97977223 */ /* 0x000fe20000010081 */
[----:B------:R-:W-:Y:S01]  /*b0e0*/  FFMA.FTZ R76, R220, R146, R143 ;  /* 0x00000092dc4c7223 */ /* 0x000fe2000001008f */
[----:B------:R-:W-:Y:S01]  /*b0f0*/  FMUL.FTZ R146, R126, UR18 ;  /* 0x000000127e927c20 */ /* 0x000fe20008410000 */
[----:B------:R-:W-:Y:S01]  /*b100*/  FADD.FTZ R129, R112, R141 ;  /* 0x0000008d70817221 */ /* 0x000fe20000010000 */
[----:B------:R-:W-:Y:S01]  /*b110*/  FADD.FTZ R130, R130, R151 ;  /* 0x0000009782827221 */ /* 0x000fe20000010000 */
[----:B------:R-:W-:Y:S01]  /*b120*/  FMUL.FTZ R176, R176, R77 ;  /* 0x0000004db0b07220 */ /* 0x000fe20000410000 */
[----:B------:R-:W-:Y:S01]  /*b130*/  FFMA.FTZ R141, R77, UR19, -R146 ;  /* 0x000000134d8d7c23 */ /* 0x000fe20008010892 */
[C---:B------:R-:W-:Y:S01]  /*b140*/  FMUL.FTZ R144, R152.reuse, R129 ;  /* 0x0000008198907220 */ /* 0x040fe20000410000 */
[----:B------:R-:W-:Y:S01]  /*b150*/  FMUL.FTZ R152, R152, R130 ;  /* 0x0000008298987220 */ /* 0x000fe20000410000 */
[----:B------:R-:W-:Y:S01]  /*b160*/  FFMA.FTZ R112, R220, R170, -R145 ;  /* 0x000000aadc707223 */ /* 0x000fe20000010891 */
[C---:B------:R-:W-:Y:S01]  /*b170*/  FMUL.FTZ R147, R20.reuse, R77 ;  /* 0x0000004d14937220 */ /* 0x040fe20000410000 */
[C---:B------:R-:W-:Y:S01]  /*b180*/  FFMA.FTZ R144, R153.reuse, R130, R144 ;  /* 0x0000008299907223 */ /* 0x040fe20000010090 */
[----:B------:R-:W-:Y:S01]  /*b190*/  FFMA.FTZ R152, R153, R129, -R152 ;  /* 0x0000008199987223 */ /* 0x000fe20000010898 */
[-C--:B------:R-:W-:Y:S01]  /*b1a0*/  FFMA.FTZ R175, R175, R126.reuse, R176 ;  /* 0x0000007eafaf7223 */ /* 0x080fe200000100b0 */
[----:B------:R-:W-:Y:S01]  /*b1b0*/  FMUL.FTZ R145, R20, R126 ;  /* 0x0000007e14917220 */ /* 0x000fe20000410000 */
[----:B------:R-:W-:Y:S01]  /*b1c0*/  FADD.FTZ R144, R131, R144 ;  /* 0x0000009083907221 */ /* 0x000fe20000010000 */
[----:B------:R-:W-:Y:S01]  /*b1d0*/  FMUL.FTZ R131, R77, UR18 ;  /* 0x000000124d837c20 */ /* 0x000fe20008410000 */
[----:B------:R-:W-:Y:S01]  /*b1e0*/  FADD.FTZ R113, R113, R152 ;  /* 0x0000009871717221 */ /* 0x000fe20000010000 */
[----:B------:R0:W-:Y:S01]  /*b1f0*/  STS [R125+0x2170], R148 ;  /* 0x002170947d007388 */ /* 0x0001e20000000800 */
[----:B------:R-:W-:Y:S01]  /*b200*/  FMUL.FTZ R150, R36, R145 ;  /* 0x0000009124967220 */ /* 0x000fe20000410000 */
[----:B------:R-:W-:Y:S01]  /*b210*/  FFMA.FTZ R77, R126, UR19, R131 ;  /* 0x000000137e4d7c23 */ /* 0x000fe20008010083 */
[-C--:B------:R-:W-:Y:S01]  /*b220*/  FMUL.FTZ R126, R154, R144.reuse ;  /* 0x000000909a7e7220 */ /* 0x080fe20000410000 */
[----:B------:R-:W-:Y:S01]  /*b230*/  FMUL.FTZ R131, R78, R141 ;  /* 0x0000008d4e837220 */ /* 0x000fe20000410000 */
[----:B------:R-:W-:Y:S01]  /*b240*/  FMUL.FTZ R141, R154, R113 ;  /* 0x000000719a8d7220 */ /* 0x000fe20000410000 */
[----:B------:R-:W-:Y:S01]  /*b250*/  FFMA.FTZ R61, R174, -R61, R215 ;  /* 0x8000003dae3d7223 */ /* 0x000fe200000100d7 */
[----:B------:R-:W-:Y:S01]  /*b260*/  FFMA.FTZ R143, R155, R113, -R126 ;  /* 0x000000719b8f7223 */ /* 0x000fe2000001087e */
[-C--:B------:R-:W-:Y:S01]  /*b270*/  FMUL.FTZ R152, R21, R109.reuse ;  /* 0x0000006d15987220 */ /* 0x080fe20000410000 */
[----:B------:R-:W-:Y:S01]  /*b280*/  FFMA.FTZ R155, R155, R144, R141 ;  /* 0x000000909b9b7223 */ /* 0x000fe2000001008d */
[----:B0-----:R-:W-:Y:S01]  /*b290*/  FMUL.FTZ R148, R124, UR18 ;  /* 0x000000127c947c20 */ /* 0x001fe20008410000 */
[----:B------:R-:W-:Y:S01]  /*b2a0*/  FADD.FTZ R141, R114, R143 ;  /* 0x0000008f728d7221 */ /* 0x000fe20000010000 */
[----:B------:R-:W-:Y:S01]  /*b2b0*/  FMUL.FTZ R114, R174, R109 ;  /* 0x0000006dae727220 */ /* 0x000fe20000410000 */
[----:B------:R-:W-:Y:S01]  /*b2c0*/  FADD.FTZ R132, R132, R155 ;  /* 0x0000009b84847221 */ /* 0x000fe20000010000 */
[----:B------:R-:W-:Y:S01]  /*b2d0*/  FMUL.FTZ R143, R109, UR18 ;  /* 0x000000126d8f7c20 */ /* 0x000fe20008410000 */
[----:B------:R-:W-:Y:S01]  /*b2e0*/  FMUL.FTZ R146, R156, R141 ;  /* 0x0000008d9c927220 */ /* 0x000fe20000410000 */
[----:B------:R-:W-:Y:S01]  /*b2f0*/  FMUL.FTZ R151, R78, R145 ;  /* 0x000000914e977220 */ /* 0x000fe20000410000 */
[-C--:B------:R-:W-:Y:S01]  /*b300*/  FMUL.FTZ R156, R156, R132.reuse ;  /* 0x000000849c9c7220 */ /* 0x080fe20000410000 */
[----:B------:R0:W-:Y:S01]  /*b310*/  STS [R125+0x2168], R150 ;  /* 0x002168967d007388 */ /* 0x0001e20000000800 */
[----:B------:R-:W-:Y:S01]  /*b320*/  FFMA.FTZ R146, R157, R132, R146 ;  /* 0x000000849d927223 */ /* 0x000fe20000010092 */
[----:B------:R-:W-:Y:S01]  /*b330*/  FFMA.FTZ R148, R109, UR19, -R148 ;  /* 0x000000136d947c23 */ /* 0x000fe20008010894 */
[----:B------:R-:W-:Y:S01]  /*b340*/  FFMA.FTZ R156, R157, R141, -R156 ;  /* 0x0000008d9d9c7223 */ /* 0x000fe2000001089c */
[----:B------:R-:W-:Y:S01]  /*b350*/  FFMA.FTZ R114, R173, R124, R114 ;  /* 0x0000007cad727223 */ /* 0x000fe20000010072 */
[----:B------:R-:W-:Y:S01]  /*b360*/  FADD.FTZ R146, R133, R146 ;  /* 0x0000009285927221 */ /* 0x000fe20000010000 */
[----:B------:R-:W-:Y:S01]  /*b370*/  FFMA.FTZ R109, R124, UR19, R143 ;  /* 0x000000137c6d7c23 */ /* 0x000fe2000801008f */
[----:B------:R-:W-:Y:S01]  /*b380*/  FADD.FTZ R115, R115, R156 ;  /* 0x0000009c73737221 */ /* 0x000fe20000010000 */
[----:B------:R-:W-:Y:S01]  /*b390*/  FMUL.FTZ R143, R61, R152 ;  /* 0x000000983d8f7220 */ /* 0x000fe20000410000 */
[----:B------:R-:W-:Y:S01]  /*b3a0*/  FMUL.FTZ R149, R78, R147 ;  /* 0x000000934e957220 */ /* 0x000fe20000410000 */
[----:B0-----:R-:W-:Y:S01]  /*b3b0*/  FMUL.FTZ R150, R21, R124 ;  /* 0x0000007c15967220 */ /* 0x001fe20000410000 */
[C---:B------:R-:W-:Y:S01]  /*b3c0*/  FMUL.FTZ R124, R158.reuse, R115 ;  /* 0x000000739e7c7220 */ /* 0x040fe20000410000 */
[----:B------:R-:W-:Y:S01]  /*b3d0*/  FMUL.FTZ R158, R158, R146 ;  /* 0x000000929e9e7220 */ /* 0x000fe20000410000 */
[-C--:B------:R-:W-:Y:S01]  /*b3e0*/  FFMA.FTZ R126, R218, R147.reuse, -R151 ;  /* 0x00000093da7e7223 */ /* 0x080fe20000010897 */
[----:B------:R-:W-:Y:S01]  /*b3f0*/  FMUL.FTZ R154, R36, R147 ;  /* 0x00000093249a7220 */ /* 0x000fe20000410000 */
[C---:B------:R-:W-:Y:S01]  /*b400*/  FMUL.FTZ R133, R61.reuse, R148 ;  /* 0x000000943d857220 */ /* 0x040fe20000410000 */
[-C--:B------:R-:W-:Y:S01]  /*b410*/  FMUL.FTZ R147, R61, R150.reuse ;  /* 0x000000963d937220 */ /* 0x080fe20000410000 */
[----:B------:R-:W-:Y:S01]  /*b420*/  FFMA.FTZ R61, R216, R150, R143 ;  /* 0x00000096d83d7223 */ /* 0x000fe2000001008f */
[C---:B------:R-:W-:Y:S01]  /*b430*/  FFMA.FTZ R143, R159.reuse, R115, -R158 ;  /* 0x000000739f8f7223 */ /* 0x040fe2000001089e */
[----:B------:R-:W-:Y:S01]  /*b440*/  FFMA.FTZ R78, R218, R145, R149 ;  /* 0x00000091da4e7223 */ /* 0x000fe20000010095 */
[----:B------:R-:W-:Y:S01]  /*b450*/  FFMA.FTZ R145, R159, R146, R124 ;  /* 0x000000929f917223 */ /* 0x000fe2000001007c */
[----:B------:R-:W-:Y:S01]  /*b460*/  FMUL.FTZ R148, R128, UR18 ;  /* 0x0000001280947c20 */ /* 0x000fe20008410000 */
[----:B------:R-:W-:Y:S01]  /*b470*/  FADD.FTZ R143, R116, R143 ;  /* 0x0000008f748f7221 */ /* 0x000fe20000010000 */
[----:B------:R-:W-:Y:S01]  /*b480*/  FMUL.FTZ R172, R172, R63 ;  /* 0x0000003facac7220 */ /* 0x000fe20000410000 */
[----:B------:R-:W-:Y:S01]  /*b490*/  FADD.FTZ R134, R134, R145 ;  /* 0x0000009186867221 */ /* 0x000fe20000010000 */
[----:B------:R-:W-:Y:S01]  /*b4a0*/  FMUL.FTZ R145, R63, UR18 ;  /* 0x000000123f917c20 */ /* 0x000fe20008410000 */
[----:B------:R-:W-:Y:S01]  /*b4b0*/  FMUL.FTZ R116, R160, R143 ;  /* 0x0000008fa0747220 */ /* 0x000fe20000410000 */
[----:B------:R-:W-:Y:S01]  /*b4c0*/  FMUL.FTZ R149, R22, R63 ;  /* 0x0000003f16957220 */ /* 0x000fe20000410000 */
[----:B------:R-:W-:Y:S01]  /*b4d0*/  FMUL.FTZ R160, R160, R134 ;  /* 0x00000086a0a07220 */ /* 0x000fe20000410000 */
[----:B------:R-:W-:Y:S01]  /*b4e0*/  FFMA.FTZ R124, R216, R152, -R147 ;  /* 0x00000098d87c7223 */ /* 0x000fe20000010893 */
[----:B------:R-:W-:Y:S01]  /*b4f0*/  FFMA.FTZ R116, R161, R134, R116 ;  /* 0x00000086a1747223 */ /* 0x000fe20000010074 */
[----:B------:R-:W-:Y:S01]  /*b500*/  FMUL.FTZ R152, R37, R152 ;  /* 0x0000009825987220 */ /* 0x000fe20000410000 */
[----:B------:R-:W-:Y:S01]  /*b510*/  FFMA.FTZ R160, R161, R143, -R160 ;  /* 0x0000008fa1a07223 */ /* 0x000fe200000108a0 */
[----:B------:R-:W-:Y:S01]  /*b520*/  FFMA.FTZ R147, R63, UR19, -R148 ;  /* 0x000000133f937c23 */ /* 0x000fe20008010894 */
[----:B------:R-:W-:Y:S01]  /*b530*/  FADD.FTZ R116, R135, R116 ;  /* 0x0000007487747221 */ /* 0x000fe20000010000 */
[----:B------:R-:W-:Y:S01]  /*b540*/  FFMA.FTZ R135, R128, UR19, R145 ;  /* 0x0000001380877c23 */ /* 0x000fe20008010091 */
[-C--:B------:R-:W-:Y:S01]  /*b550*/  FFMA.FTZ R171, R171, R128.reuse, R172 ;  /* 0x00000080abab7223 */ /* 0x080fe200000100ac */
[----:B------:R-:W-:Y:S01]  /*b560*/  FMUL.FTZ R145, R22, R128 ;  /* 0x0000008016917220 */ /* 0x000fe20000410000 */
[C---:B------:R-:W-:Y:S01]  /*b570*/  FMUL.FTZ R63, R60.reuse, R149 ;  /* 0x000000953c3f7220 */ /* 0x040fe20000410000 */
[----:B------:R-:W-:Y:S01]  /*b580*/  FADD.FTZ R128, R117, R160 ;  /* 0x000000a075807221 */ /* 0x000fe20000010000 */
[----:B------:R0:W-:Y:S01]  /*b590*/  STS [R125+0x2164], R152 ;  /* 0x002164987d007388 */ /* 0x0001e20000000800 */
[C---:B------:R-:W-:Y:S01]  /*b5a0*/  FMUL.FTZ R117, R60.reuse, R147 ;  /* 0x000000933c757220 */ /* 0x040fe20000410000 */
[-C--:B------:R-:W-:Y:S01]  /*b5b0*/  FMUL.FTZ R60, R60, R145.reuse ;  /* 0x000000913c3c7220 */ /* 0x080fe20000410000 */
[----:B------:R-:W-:Y:S01]  /*b5c0*/  FFMA.FTZ R63, R214, R145, R63 ;  /* 0x00000091d63f7223 */ /* 0x000fe2000001003f */
[----:B------:R-:W-:Y:S01]  /*b5d0*/  FMUL.FTZ R148, R162, R116 ;  /* 0x00000074a2947220 */ /* 0x000fe20000410000 */
[----:B------:R-:W-:Y:S01]  /*b5e0*/  FMUL.FTZ R150, R37, R150 ;  /* 0x0000009625967220 */ /* 0x000fe20000410000 */
[----:B------:R1:W-:Y:S01]  /*b5f0*/  STS [R125+0x216c], R154 ;  /* 0x00216c9a7d007388 */ /* 0x0003e20000000800 */
[----:B------:R-:W-:Y:S01]  /*b600*/  FFMA.FTZ R60, R214, R149, -R60 ;  /* 0x00000095d63c7223 */ /* 0x000fe2000001083c */
[----:B------:R-:W-:Y:S01]  /*b610*/  FFMA.FTZ R147, R163, R128, -R148 ;  /* 0x00000080a3937223 */ /* 0x000fe20000010894 */
[----:B------:R-:W-:Y:S01]  /*b620*/  FMUL.FTZ R148, R23, R142 ;  /* 0x0000008e17947220 */ /* 0x000fe20000410000 */
[----:B0-----:R-:W-:Y:S01]  /*b630*/  FMUL.FTZ R152, R38, R145 ;  /* 0x0000009126987220 */ /* 0x001fe20000410000 */
[----:B------:R-:W-:Y:S01]  /*b640*/  FMUL.FTZ R145, R162, R128 ;  /* 0x00000080a2917220 */ /* 0x000fe20000410000 */
[----:B------:R0:W-:Y:S01]  /*b650*/  STS [R125+0x2160], R150 ;  /* 0x002160967d007388 */ /* 0x0001e20000000800 */
[C---:B------:R-:W-:Y:S01]  /*b660*/  FMUL.FTZ R153, R24.reuse, R129 ;  /* 0x0000008118997220 */ /* 0x040fe20000410000 */
[----:B------:R-:W-:Y:S01]  /*b670*/  FMUL.FTZ R151, R24, R130 ;  /* 0x0000008218977220 */ /* 0x000fe20000410000 */
[----:B------:R-:W-:Y:S01]  /*b680*/  FFMA.FTZ R163, R163, R116, R145 ;  /* 0x00000074a3a37223 */ /* 0x000fe20000010091 */
[----:B------:R-:W-:Y:S01]  /*b690*/  FADD.FTZ R145, R118, R147 ;  /* 0x0000009376917221 */ /* 0x000fe20000010000 */
[----:B-1----:R-:W-:Y:S01]  /*b6a0*/  FMUL.FTZ R154, R38, R149 ;  /* 0x00000095269a7220 */ /* 0x002fe20000410000 */
[----:B------:R-:W-:Y:S01]  /*b6b0*/  FMUL.FTZ R149, R75, R148 ;  /* 0x000000944b957220 */ /* 0x000fe20000410000 */
[----:B------:R-:W-:Y:S01]  /*b6c0*/  FADD.FTZ R136, R136, R163 ;  /* 0x000000a388887221 */ /* 0x000fe20000010000 */
[C---:B------:R-:W-:Y:S01]  /*b6d0*/  FMUL.FTZ R118, R164.reuse, R145 ;  /* 0x00000091a4767220 */ /* 0x040fe20000410000 */
[----:B------:R1:W-:Y:S01]  /*b6e0*/  STS [R125+0x2158], R152 ;  /* 0x002158987d007388 */ /* 0x0003e20000000800 */
[----:B0-----:R-:W-:Y:S01]  /*b6f0*/  FMUL.FTZ R150, R23, R127 ;  /* 0x0000007f17967220 */ /* 0x001fe20000410000 */
[-C--:B------:R-:W-:Y:S01]  /*b700*/  FMUL.FTZ R164, R164, R136.reuse ;  /* 0x00000088a4a47220 */ /* 0x080fe20000410000 */
[----:B------:R-:W-:Y:S01]  /*b710*/  FFMA.FTZ R118, R165, R136, R118 ;  /* 0x00000088a5767223 */ /* 0x000fe20000010076 */
[----:B------:R0:W-:Y:S01]  /*b720*/  STS [R125+0x215c], R154 ;  /* 0x00215c9a7d007388 */ /* 0x0001e20000000800 */
[-C--:B------:R-:W-:Y:S01]  /*b730*/  FMUL.FTZ R147, R75, R150.reuse ;  /* 0x000000964b937220 */ /* 0x080fe20000410000 */
[----:B------:R-:W-:Y:S01]  /*b740*/  FFMA.FTZ R164, R165, R145, -R164 ;  /* 0x00000091a5a47223 */ /* 0x000fe200000108a4 */
[----:B------:R-:W-:Y:S01]  /*b750*/  FADD.FTZ R118, R137, R118 ;  /* 0x0000007689767221 */ /* 0x000fe20000010000 */
[----:B------:R-:W-:Y:S01]  /*b760*/  FMUL.FTZ R156, R39, R150 ;  /* 0x00000096279c7220 */ /* 0x000fe20000410000 */
[CC--:B------:R-:W-:Y:S01]  /*b770*/  FFMA.FTZ R147, R212.reuse, R148.reuse, R147 ;  /* 0x00000094d4937223 */ /* 0x0c0fe20000010093 */
[----:B------:R-:W-:Y:S01]  /*b780*/  FADD.FTZ R119, R119, R164 ;  /* 0x000000a477777221 */ /* 0x000fe20000010000 */
[----:B-1----:R-:W-:Y:S01]  /*b790*/  FMUL.FTZ R152, R39, R148 ;  /* 0x0000009427987220 */ /* 0x002fe20000410000 */
[----:B------:R-:W-:Y:S01]  /*b7a0*/  FFMA.FTZ R148, R212, R150, -R149 ;  /* 0x00000096d4947223 */ /* 0x000fe20000010895 */
[----:B------:R1:W-:Y:S01]  /*b7b0*/  STS [R125+0x2154], R156 ;  /* 0x0021549c7d007388 */ /* 0x0003e20000000800 */
[C---:B------:R-:W-:Y:S01]  /*b7c0*/  FMUL.FTZ R150, R166.reuse, R119 ;  /* 0x00000077a6967220 */ /* 0x040fe20000410000 */
[-C--:B------:R-:W-:Y:S01]  /*b7d0*/  FMUL.FTZ R166, R166, R118.reuse ;  /* 0x00000076a6a67220 */ /* 0x080fe20000410000 */
[----:B------:R-:W-:Y:S01]  /*b7e0*/  FMUL.FTZ R149, R74, R153 ;  /* 0x000000994a957220 */ /* 0x000fe20000410000 */
[----:B0-----:R-:W-:Y:S01]  /*b7f0*/  FMUL.FTZ R154, R40, R151 ;  /* 0x00000097289a7220 */ /* 0x001fe20000410000 */
[C---:B------:R-:W-:Y:S01]  /*b800*/  FFMA.FTZ R137, R167.reuse, R118, R150 ;  /* 0x00000076a7897223 */ /* 0x040fe20000010096 */
[----:B------:R-:W-:Y:S01]  /*b810*/  FFMA.FTZ R167, R167, R119, -R166 ;  /* 0x00000077a7a77223 */ /* 0x000fe200000108a6 */
[----:B------:R0:W-:Y:S01]  /*b820*/  STS [R125+0x2150], R152 ;  /* 0x002150987d007388 */ /* 0x0001e20000000800 */
[----:B------:R-:W-:Y:S01]  /*b830*/  FMUL.FTZ R155, R74, R151 ;  /* 0x000000974a9b7220 */ /* 0x000fe20000410000 */
[----:B------:R-:W-:Y:S01]  /*b840*/  FADD.FTZ R138, R138, R137 ;  /* 0x000000898a8a7221 */ /* 0x000fe20000010000 */
[----:B------:R-:W-:Y:S01]  /*b850*/  FADD.FTZ R137, R120, R167 ;  /* 0x000000a778897221 */ /* 0x000fe20000010000 */
[----:B-1----:R-:W-:Y:S01]  /*b860*/  FMUL.FTZ R156, R25, R113 ;  /* 0x00000071199c7220 */ /* 0x002fe20000410000 */
[----:B------:R-:W-:Y:S01]  /*b870*/  FFMA.FTZ R149, R210, R151, R149 ;  /* 0x00000097d2957223 */ /* 0x000fe20000010095 */
[----:B------:R1:W-:Y:S01]  /*b880*/  STS [R125+0x2148], R154 ;  /* 0x0021489a7d007388 */ /* 0x0003e20000000800 */
[CC--:B------:R-:W-:Y:S01]  /*b890*/  FMUL.FTZ R120, R168.reuse, R137.reuse ;  /* 0x00000089a8787220 */ /* 0x0c0fe20000410000 */
[----:B------:R-:W-:Y:S01]  /*b8a0*/  FMUL.FTZ R168, R168, R138 ;  /* 0x0000008aa8a87220 */ /* 0x000fe20000410000 */
[----:B------:R-:W-:Y:S01]  /*b8b0*/  FMUL.FTZ R151, R73, R156 ;  /* 0x0000009c49977220 */ /* 0x000fe20000410000 */
[----:B0-----:R-:W-:Y:S01]  /*b8c0*/  FMUL.FTZ R152, R25, R144 ;  /* 0x0000009019987220 */ /* 0x001fe20000410000 */
[C---:B------:R-:W-:Y:S01]  /*b8d0*/  FFMA.FTZ R120, R169.reuse, R138, R120 ;  /* 0x0000008aa9787223 */ /* 0x040fe20000010078 */
[----:B------:R-:W-:Y:S01]  /*b8e0*/  FFMA.FTZ R168, R169, R137, -R168 ;  /* 0x00000089a9a87223 */ /* 0x000fe200000108a8 */
[-C--:B------:R-:W-:Y:S01]  /*b8f0*/  FMUL.FTZ R158, R40, R153.reuse ;  /* 0x00000099289e7220 */ /* 0x080fe20000410000 */
[-C--:B------:R-:W-:Y:S01]  /*b900*/  FMUL.FTZ R160, R41, R152.reuse ;  /* 0x0000009829a07220 */ /* 0x080fe20000410000 */
[----:B------:R-:W-:Y:S01]  /*b910*/  FADD.FTZ R120, R139, R120 ;  /* 0x000000788b787221 */ /* 0x000fe20000010000 */
[----:B------:R-:W-:Y:S01]  /*b920*/  FADD.FTZ R121, R121, R168 ;  /* 0x000000a879797221 */ /* 0x000fe20000010000 */
[-C--:B------:R-:W-:Y:S01]  /*b930*/  FMUL.FTZ R139, R73, R152.reuse ;  /* 0x00000098498b7220 */ /* 0x080fe20000410000 */
[----:B-1----:R-:W-:Y:S01]  /*b940*/  FFMA.FTZ R154, R208, R152, R151 ;  /* 0x00000098d09a7223 */ /* 0x002fe20000010097 */
[----:B------:R-:W-:Y:S01]  /*b950*/  FFMA.FTZ R150, R210, R153, -R155 ;  /* 0x00000099d2967223 */ /* 0x000fe2000001089b */
[C---:B------:R-:W-:Y:S01]  /*b960*/  FMUL.FTZ R151, R33.reuse, R121 ;  /* 0x0000007921977220 */ /* 0x040fe20000410000 */
[----:B------:R-:W-:Y:S01]  /*b970*/  FFMA.FTZ R152, R208, R156, -R139 ;  /* 0x0000009cd0987223 */ /* 0x000fe2000001088b */
[----:B------:R-:W-:Y:S01]  /*b980*/  FMUL.FTZ R155, R32, R137 ;  /* 0x00000089209b7220 */ /* 0x000fe20000410000 */
[----:B------:R-:W-:Y:S01]  /*b990*/  FMUL.FTZ R153, R33, R120 ;  /* 0x0000007821997220 */ /* 0x000fe20000410000 */
[----:B------:R-:W-:Y:S01]  /*b9a0*/  FMUL.FTZ R139, R66, R151 ;  /* 0x00000097428b7220 */ /* 0x000fe20000410000 */
[----:B------:R-:W-:Y:S01]  /*b9b0*/  FMUL.FTZ R157, R32, R138 ;  /* 0x0000008a209d7220 */ /* 0x000fe20000410000 */
[----:B------:R-:W-:Y:S01]  /*b9c0*/  FMUL.FTZ R159, R193, R155 ;  /* 0x0000009bc19f7220 */ /* 0x000fe20000410000 */
[----:B------:R-:W-:Y:S01]  /*b9d0*/  FMUL.FTZ R164, R41, R156 ;  /* 0x0000009c29a47220 */ /* 0x000fe20000410000 */
[----:B------:R-:W-:Y:S01]  /*b9e0*/  FFMA.FTZ R139, R192, R153, R139 ;  /* 0x00000099c08b7223 */ /* 0x000fe2000001008b */
[----:B------:R-:W-:Y:S01]  /*b9f0*/  FMUL.FTZ R167, R26, R132 ;  /* 0x000000841aa77220 */ /* 0x000fe20000410000 */
[----:B------:R-:W-:Y:S01]  /*ba00*/  FFMA.FTZ R156, R194, R157, R159 ;  /* 0x0000009dc29c7223 */ /* 0x000fe2000001009f */
[----:B------:R0:W-:Y:S01]  /*ba10*/  STS [R125+0x214c], R158 ;  /* 0x00214c9e7d007388 */ /* 0x0001e20000000800 */
[----:B------:R-:W-:Y:S01]  /*ba20*/  FADD.FTZ R139, RZ, R139 ;  /* 0x0000008bff8b7221 */ /* 0x000fe20000010000 */
[----:B------:R-:W-:Y:S01]  /*ba30*/  FMUL.FTZ R162, R42, R167 ;  /* 0x000000a72aa27220 */ /* 0x000fe20000410000 */
[----:B------:R-:W-:Y:S01]  /*ba40*/  FMUL.FTZ R159, R193, R157 ;  /* 0x0000009dc19f7220 */ /* 0x000fe20000410000 */
[----:B------:R-:W-:Y:S01]  /*ba50*/  FMUL.FTZ R169, R26, R141 ;  /* 0x0000008d1aa97220 */ /* 0x000fe20000410000 */
[----:B------:R-:W-:Y:S01]  /*ba60*/  FADD.FTZ R161, R139, R156 ;  /* 0x0000009c8ba17221 */ /* 0x000fe20000010000 */
[----:B------:R-:W-:Y:S01]  /*ba70*/  FMUL.FTZ R139, R66, R153 ;  /* 0x00000099428b7220 */ /* 0x000fe20000410000 */
[C---:B------:R-:W-:Y:S01]  /*ba80*/  FMUL.FTZ R156, R31.reuse, R119 ;  /* 0x000000771f9c7220 */ /* 0x040fe20000410000 */
[----:B------:R1:W-:Y:S01]  /*ba90*/  STS [R125+0x2140], R160 ;  /* 0x002140a07d007388 */ /* 0x0003e20000000800 */
[----:B------:R-:W-:Y:S01]  /*baa0*/  FMUL.FTZ R172, R42, R169 ;  /* 0x000000a92aac7220 */ /* 0x000fe20000410000 */
[----:B------:R-:W-:Y:S01]  /*bab0*/  FFMA.FTZ R139, R192, R151, -R139 ;  /* 0x00000097c08b7223 */ /* 0x000fe2000001088b */
[----:B0-----:R-:W-:Y:S01]  /*bac0*/  FMUL.FTZ R158, R31, R118 ;  /* 0x000000761f9e7220 */ /* 0x001fe20000410000 */
[----:B------:R-:W-:Y:S01]  /*bad0*/  FMUL.FTZ R163, R67, R156 ;  /* 0x0000009c43a37220 */ /* 0x000fe20000410000 */
[----:B------:R0:W-:Y:S01]  /*bae0*/  STS [R125+0x2138], R162 ;  /* 0x002138a27d007388 */ /* 0x0001e20000000800 */
[----:B------:R-:W-:Y:S01]  /*baf0*/  FADD.FTZ R139, RZ, R139 ;  /* 0x0000008bff8b7221 */ /* 0x000fe20000010000 */
[----:B------:R-:W-:Y:S01]  /*bb00*/  FMUL.FTZ R170, R35, R170 ;  /* 0x000000aa23aa7220 */ /* 0x000fe20000410000 */
[----:B------:R-:W-:Y:S01]  /*bb10*/  FFMA.FTZ R108, R4, -R219, R108 ;  /* 0x800000db046c7223 */ /* 0x000fe2000001006c */
[----:B------:R2:W-:Y:S01]  /*bb20*/  STS [R125+0x2144], R164 ;  /* 0x002144a47d007388 */ /* 0x0005e20000000800 */
[----:B-1----:R-:W-:Y:S01]  /*bb30*/  FFMA.FTZ R160, R194, R155, -R159 ;  /* 0x0000009bc2a07223 */ /* 0x002fe2000001089f */
[----:B------:R-:W-:-:S02]  /*bb40*/  FMUL.FTZ R159, R67, R158 ;  /* 0x0000009e439f7220 */ /* 0x000fc40000410000 */
[----:B------:R1:W-:Y:S01]  /*bb50*/  STS [R125+0x2174], R170 ;  /* 0x002174aa7d007388 */ /* 0x0003e20000000800 */
[----:B------:R-:W-:Y:S01]  /*bb60*/  FADD.FTZ R139, R139, R160 ;  /* 0x000000a08b8b7221 */ /* 0x000fe20000010000 */
[----:B0-----:R-:W-:Y:S01]  /*bb70*/  FFMA.FTZ R162, R196, R158, R163 ;  /* 0x0000009ec4a27223 */ /* 0x001fe200000100a3 */
[----:B------:R-:W-:Y:S01]  /*bb80*/  FMUL.FTZ R163, R72, R169 ;  /* 0x000000a948a37220 */ /* 0x000fe20000410000 */
[----:B------:R-:W-:Y:S01]  /*bb90*/  FFMA.FTZ R160, R196, R156, -R159 ;  /* 0x0000009cc4a07223 */ /* 0x000fe2000001089f */
[----:B------:R0:W-:Y:S01]  /*bba0*/  STS [R125+0x213c], R172 ;  /* 0x00213cac7d007388 */ /* 0x0001e20000000800 */
[----:B------:R-:W-:Y:S01]  /*bbb0*/  FADD.FTZ R165, R161, R162 ;  /* 0x000000a2a1a57221 */ /* 0x000fe20000010000 */
[-C--:B------:R-:W-:Y:S01]  /*bbc0*/  FFMA.FTZ R159, R206, R167.reuse, R163 ;  /* 0x000000a7ce9f7223 */ /* 0x080fe200000100a3 */
[----:B------:R-:W-:Y:S01]  /*bbd0*/  FMUL.FTZ R167, R72, R167 ;  /* 0x000000a748a77220 */ /* 0x000fe20000410000 */
[C---:B------:R-:W-:Y:S01]  /*bbe0*/  FMUL.FTZ R161, R30.reuse, R145 ;  /* 0x000000911ea17220 */ /* 0x040fe20000410000 */
[----:B------:R-:W-:Y:S01]  /*bbf0*/  FMUL.FTZ R163, R30, R136 ;  /* 0x000000881ea37220 */ /* 0x000fe20000410000 */
[----:B------:R-:W-:Y:S01]  /*bc00*/  FADD.FTZ R139, R139, R160 ;  /* 0x000000a08b8b7221 */ /* 0x000fe20000010000 */
[----:B------:R-:W-:Y:S01]  /*bc10*/  FFMA.FTZ R160, R206, R169, -R167 ;  /* 0x000000a9cea07223 */ /* 0x000fe200000108a7 */
[C---:B------:R-:W-:Y:S01]  /*bc20*/  FMUL.FTZ R167, R68.reuse, R161 ;  /* 0x000000a144a77220 */ /* 0x040fe20000410000 */
[-C--:B------:R-:W-:Y:S01]  /*bc30*/  FMUL.FTZ R168, R68, R163.reuse ;  /* 0x000000a344a87220 */ /* 0x080fe20000410000 */
[C---:B------:R-:W-:Y:S01]  /*bc40*/  FMUL.FTZ R162, R29.reuse, R128 ;  /* 0x000000801da27220 */ /* 0x040fe20000410000 */
[----:B--2---:R-:W-:Y:S01]  /*bc50*/  FMUL.FTZ R164, R29, R116 ;  /* 0x000000741da47220 */ /* 0x004fe20000410000 */
[C---:B------:R-:W-:Y:S01]  /*bc60*/  FFMA.FTZ R166, R198.reuse, R163, R167 ;  /* 0x000000a3c6a67223 */ /* 0x040fe200000100a7 */
[----:B------:R-:W-:Y:S01]  /*bc70*/  FFMA.FTZ R168, R198, R161, -R168 ;  /* 0x000000a1c6a87223 */ /* 0x000fe200000108a8 */
[----:B------:R-:W-:Y:S01]  /*bc80*/  FMUL.FTZ R167, R69, R162 ;  /* 0x000000a245a77220 */ /* 0x000fe20000410000 */
[----:B------:R-:W-:Y:S01]  /*bc90*/  FMUL.FTZ R169, R28, R134 ;  /* 0x000000861ca97220 */ /* 0x000fe20000410000 */
[----:B------:R-:W-:Y:S01]  /*bca0*/  FADD.FTZ R165, R165, R166 ;  /* 0x000000a6a5a57221 */ /* 0x000fe20000010000 */
[----:B------:R-:W-:Y:S01]  /*bcb0*/  FADD.FTZ R168, R139, R168 ;  /* 0x000000a88ba87221 */ /* 0x000fe20000010000 */
[-C--:B------:R-:W-:Y:S01]  /*bcc0*/  FFMA.FTZ R166, R200, R164.reuse, R167 ;  /* 0x000000a4c8a67223 */ /* 0x080fe200000100a7 */
[----:B------:R-:W-:Y:S01]  /*bcd0*/  FMUL.FTZ R139, R28, R143 ;  /* 0x0000008f1c8b7220 */ /* 0x000fe20000410000 */
[----:B------:R-:W-:Y:S01]  /*bce0*/  FMUL.FTZ R167, R69, R164 ;  /* 0x000000a445a77220 */ /* 0x000fe20000410000 */
[C---:B-1----:R-:W-:Y:S01]  /*bcf0*/  FMUL.FTZ R170, R70.reuse, R169 ;  /* 0x000000a946aa7220 */ /* 0x042fe20000410000 */
[----:B------:R-:W-:Y:S01]  /*bd00*/  FADD.FTZ R165, R165, R166 ;  /* 0x000000a6a5a57221 */ /* 0x000fe20000010000 */
[-C--:B------:R-:W-:Y:S01]  /*bd10*/  FMUL.FTZ R173, R70, R139.reuse ;  /* 0x0000008b46ad7220 */ /* 0x080fe20000410000 */
[----:B------:R-:W-:Y:S01]  /*bd20*/  FFMA.FTZ R167, R200, R162, -R167 ;  /* 0x000000a2c8a77223 */ /* 0x000fe200000108a7 */
[C---:B------:R-:W-:Y:S01]  /*bd30*/  FFMA.FTZ R170, R202.reuse, R139, -R170 ;  /* 0x0000008bcaaa7223 */ /* 0x040fe200000108aa */
[----:B------:R-:W-:Y:S01]  /*bd40*/  FMUL.FTZ R164, R45, R164 ;  /* 0x000000a42da47220 */ /* 0x000fe20000410000 */
[----:B------:R-:W-:Y:S01]  /*bd50*/  FFMA.FTZ R166, R202, R169, R173 ;  /* 0x000000a9caa67223 */ /* 0x000fe200000100ad */
[----:B------:R-:W-:Y:S01]  /*bd60*/  FADD.FTZ R167, R168, R167 ;  /* 0x000000a7a8a77221 */ /* 0x000fe20000010000 */
[----:B------:R-:W-:Y:S01]  /*bd70*/  FMUL.FTZ R168, R27, R115 ;  /* 0x000000731ba87220 */ /* 0x000fe20000410000 */
[----:B------:R-:W-:Y:S01]  /*bd80*/  FMUL.FTZ R158, R47, R158 ;  /* 0x0000009e2f9e7220 */ /* 0x000fe20000410000 */
[----:B------:R-:W-:Y:S01]  /*bd90*/  FADD.FTZ R165, R165, R166 ;  /* 0x000000a6a5a57221 */ /* 0x000fe20000010000 */
[----:B------:R-:W-:Y:S01]  /*bda0*/  FMUL.FTZ R166, R27, R146 ;  /* 0x000000921ba67220 */ /* 0x000fe20000410000 */
[----:B------:R-:W-:Y:S01]  /*bdb0*/  FMUL.FTZ R173, R71, R168 ;  /* 0x000000a847ad7220 */ /* 0x000fe20000410000 */
[----:B------:R-:W-:Y:S01]  /*bdc0*/  FADD.FTZ R167, R167, R170 ;  /* 0x000000aaa7a77221 */ /* 0x000fe20000010000 */
[----:B------:R-:W-:Y:S01]  /*bdd0*/  FMUL.FTZ R170, R44, R139 ;  /* 0x0000008b2caa7220 */ /* 0x000fe20000410000 */
[-C--:B------:R-:W-:Y:S01]  /*bde0*/  FMUL.FTZ R174, R43, R166.reuse ;  /* 0x000000a62bae7220 */ /* 0x080fe20000410000 */
[CC--:B0-----:R-:W-:Y:S01]  /*bdf0*/  FFMA.FTZ R172, R204.reuse, R166.reuse, R173 ;  /* 0x000000a6ccac7223 */ /* 0x0c1fe200000100ad */
[----:B------:R-:W-:Y:S01]  /*be00*/  FMUL.FTZ R173, R71, R166 ;  /* 0x000000a647ad7220 */ /* 0x000fe20000410000 */
[----:B------:R-:W-:Y:S01]  /*be10*/  FMUL.FTZ R176, R43, R168 ;  /* 0x000000a82bb07220 */ /* 0x000fe20000410000 */
[----:B------:R-:W-:Y:S01]  /*be20*/  FMUL.FTZ R156, R47, R156 ;  /* 0x0000009c2f9c7220 */ /* 0x000fe20000410000 */
[----:B------:R-:W-:Y:S01]  /*be30*/  FADD.FTZ R172, R165, R172 ;  /* 0x000000aca5ac7221 */ /* 0x000fe20000010000 */
[----:B------:R-:W-:Y:S01]  /*be40*/  FFMA.FTZ R166, R204, R168, -R173 ;  /* 0x000000a8cca67223 */ /* 0x000fe200000108ad */
[----:B------:R-:W-:Y:S01]  /*be50*/  MOV R173, UR29 ;  /* 0x0000001d00ad7c02 */ /* 0x000fe20008000f00 */
[----:B------:R-:W-:Y:S01]  /*be60*/  FMUL.FTZ R168, R44, R169 ;  /* 0x000000a92ca87220 */ /* 0x000fe20000410000 */
[----:B------:R-:W-:Y:S01]  /*be70*/  FADD.FTZ R159, R172, R159 ;  /* 0x0000009fac9f7221 */ /* 0x000fe20000010000 */
[----:B------:R-:W-:Y:S01]  /*be80*/  FADD.FTZ R167, R167, R166 ;  /* 0x000000a6a7a77221 */ /* 0x000fe20000010000 */
[----:B------:R-:W-:Y:S01]  /*be90*/  LEA R139, R173, -R62, 0x1 ;  /* 0x8000003ead8b7211 */ /* 0x000fe200078e08ff */
[----:B------:R-:W-:Y:S01]  /*bea0*/  FMUL.FTZ R166, R45, R162 ;  /* 0x000000a22da67220 */ /* 0x000fe20000410000 */
[----:B------:R-:W-:Y:S01]  /*beb0*/  FADD.FTZ R154, R159, R154 ;  /* 0x0000009a9f9a7221 */ /* 0x000fe20000010000 */
[----:B------:R-:W-:Y:S01]  /*bec0*/  FADD.FTZ R167, R167, R160 ;  /* 0x000000a0a7a77221 */ /* 0x000fe20000010000 */
[C---:B------:R-:W-:Y:S01]  /*bed0*/  FMUL.FTZ R162, R46.reuse, R163 ;  /* 0x000000a32ea27220 */ /* 0x040fe20000410000 */
[----:B------:R-:W-:Y:S01]  /*bee0*/  FMUL.FTZ R160, R46, R161 ;  /* 0x000000a12ea07220 */ /* 0x000fe20000410000 */
[----:B------:R-:W-:Y:S01]  /*bef0*/  FADD.FTZ R154, R154, R149 ;  /* 0x000000959a9a7221 */ /* 0x000fe20000010000 */
[----:B------:R-:W-:Y:S01]  /*bf00*/  FADD.FTZ R167, R167, R152 ;  /* 0x00000098a7a77221 */ /* 0x000fe20000010000 */
[----:B------:R-:W-:Y:S01]  /*bf10*/  FMUL.FTZ R62, R48, R157 ;  /* 0x0000009d303e7220 */ /* 0x000fe20000410000 */
[----:B------:R-:W-:Y:S01]  /*bf20*/  STS [R125+0x217c], R180 ;  /* 0x00217cb47d007388 */ /* 0x000fe20000000800 */
[----:B------:R-:W-:Y:S01]  /*bf30*/  FADD.FTZ R154, R154, R147 ;  /* 0x000000939a9a7221 */ /* 0x000fe20000010000 */
[----:B------:R-:W-:Y:S01]  /*bf40*/  FADD.FTZ R167, R167, R150 ;  /* 0x00000096a7a77221 */ /* 0x000fe20000010000 */
[----:B------:R-:W-:Y:S01]  /*bf50*/  ISETP.GE.AND P2, PT, R139, 0x1, PT ;  /* 0x000000018b00780c */ /* 0x000fe20003f46270 */
[----:B------:R-:W-:Y:S01]  /*bf60*/  STS [R125+0x2130], R174 ;  /* 0x002130ae7d007388 */ /* 0x000fe20000000800 */
[----:B------:R-:W-:Y:S01]  /*bf70*/  FADD.FTZ R154, R154, R63 ;  /* 0x0000003f9a9a7221 */ /* 0x000fe20000010000 */
[----:B------:R-:W-:Y:S01]  /*bf80*/  FADD.FTZ R167, R167, R148 ;  /* 0x00000094a7a77221 */ /* 0x000fe20000010000 */
[----:B------:R-:W-:Y:S01]  /*bf90*/  FMUL.FTZ R148, R49, R153 ;  /* 0x0000009931947220 */ /* 0x000fe20000410000 */
        /* <DEDUP_REMOVED lines=10> */
[----:B------:R-:W-:Y:S01]  /*c040*/  IADD3 R61, PT, PT, R190, 0x80, RZ ;  /* 0x00000080be3d7810 */ /* 0x000fe20007ffe0ff */
[----:B------:R-:W-:Y:S01]  /*c050*/  FADD.FTZ R167, R167, R126 ;  /* 0x0000007ea7a77221 */ /* 0x000fe20000010000 */
[----:B------:R-:W-:Y:S01]  /*c060*/  STS [R125+0x2120], R164 ;  /* 0x002120a47d007388 */ /* 0x000fe20000000800 */
[----:B------:R-:W-:Y:S01]  /*c070*/  FFMA.FTZ R63, R3, -R221, R108 ;  /* 0x800000dd033f7223 */ /* 0x000fe2000001006c */
[----:B------:R-:W-:Y:S01]  /*c080*/  LEA.HI R78, R61, R190, RZ, 0x1b ;  /* 0x000000be3d4e7211 */ /* 0x000fe200078fd8ff */
[----:B------:R-:W-:Y:S01]  /*c090*/  FADD.FTZ R126, R167, R112 ;  /* 0x00000070a77e7221 */ /* 0x000fe20000010000 */
[----:B------:R-:W-:Y:S01]  /*c0a0*/  STS [R125+0x2124], R166 ;  /* 0x002124a67d007388 */ /* 0x000fe20000000800 */
[----:B------:R-:W-:Y:S01]  /*c0b0*/  FMUL.FTZ R112, R104, R127 ;  /* 0x0000007f68707220 */ /* 0x000fe20000410000 */
[----:B------:R-:W-:Y:S01]  /*c0c0*/  LEA R78, R78, UR16, 0x2 ;  /* 0x000000104e4e7c11 */ /* 0x000fe2000f8e10ff */
[----:B------:R-:W-:Y:S01]  /*c0d0*/  FMUL.FTZ R173, R127, UR18 ;  /* 0x000000127fad7c20 */ /* 0x000fe20008410000 */
        /* <DEDUP_REMOVED lines=13> */
[----:B------:R-:W-:Y:S01]  /*c1b0*/  IADD3 R61, PT, PT, R190, 0x180, RZ ;  /* 0x00000180be3d7810 */ /* 0x000fe20007ffe0ff */
[----:B------:R-:W-:Y:S01]  /*c1c0*/  FFMA.FTZ R173, R142, UR19, R173 ;  /* 0x000000138ead7c23 */ /* 0x000fe200080100ad */
[----:B------:R-:W-:Y:S01]  /*c1d0*/  ISETP.GE.AND P3, PT, R139, 0x81, PT ;  /* 0x000000818b00780c */ /* 0x000fe20003f66270 */
[----:B------:R0:W-:Y:S01]  /*c1e0*/  STS [R125+0x2108], R62 ;  /* 0x0021083e7d007388 */ /* 0x0001e20000000800 */
[----:B------:R-:W-:Y:S01]  /*c1f0*/  FFMA.FTZ R167, R130, UR19, R167 ;  /* 0x0000001382a77c23 */ /* 0x000fe200080100a7 */
[----:B------:R-:W-:Y:S01]  /*c200*/  FFMA.FTZ R108, R113, UR19, -R108 ;  /* 0x00000013716c7c23 */ /* 0x000fe2000801086c */
[----:B------:R-:W-:Y:S01]  /*c210*/  FFMA.FTZ R165, R144, UR19, R165 ;  /* 0x0000001390a57c23 */ /* 0x000fe200080100a5 */
[----:B------:R1:W-:Y:S01]  /*c220*/  STS [R125+0x210c], R60 ;  /* 0x00210c3c7d007388 */ /* 0x0003e20000000800 */
[----:B------:R-:W-:Y:S01]  /*c230*/  FFMA.FTZ R161, R132, UR19, R161 ;  /* 0x0000001384a17c23 */ /* 0x000fe200080100a1 */
[----:B------:R-:W-:Y:S01]  /*c240*/  FFMA.FTZ R159, R146, UR19, R159 ;  /* 0x00000013929f7c23 */ /* 0x000fe2000801009f */
[----:B------:R-:W-:Y:S01]  /*c250*/  FFMA.FTZ R155, R134, UR19, R155 ;  /* 0x00000013869b7c23 */ /* 0x000fe2000801009b */
[----:B------:R2:W-:Y:S01]  /*c260*/  STS [R125+0x2100], R148 ;  /* 0x002100947d007388 */ /* 0x0005e20000000800 */
[----:B------:R-:W-:Y:S01]  /*c270*/  FFMA.FTZ R151, R116, UR19, R151 ;  /* 0x0000001374977c23 */ /* 0x000fe20008010097 */
[----:B0-----:R-:W-:Y:S01]  /*c280*/  FFMA.FTZ R62, R3, R222, R106 ;  /* 0x000000de033e7223 */ /* 0x001fe2000001006a */
[----:B------:R-:W-:Y:S01]  /*c290*/  FMUL.FTZ R106, R146, UR18 ;  /* 0x00000012926a7c20 */ /* 0x000fe20008410000 */
[----:B------:R0:W-:Y:S01]  /*c2a0*/  STS [R125+0x2104], R124 ;  /* 0x0021047c7d007388 */ /* 0x0001e20000000800 */
[----:B------:R-:W-:Y:S01]  /*c2b0*/  FFMA.FTZ R149, R136, UR19, R149 ;  /* 0x0000001388957c23 */ /* 0x000fe20008010095 */
[----:B-1----:R-:W-:Y:S01]  /*c2c0*/  FADD.FTZ R60, R76, R123 ;  /* 0x0000007b4c3c7221 */ /* 0x002fe20000010000 */
[----:B------:R-:W-:Y:S01]  /*c2d0*/  FMUL.FTZ R76, R130, UR18 ;  /* 0x00000012824c7c20 */ /* 0x000fe20008410000 */
[----:B------:R-:W-:Y:S01]  /*c2e0*/  BAR.SYNC.DEFER_BLOCKING 0x0 ;  /* 0x0000000000007b1d */ /* 0x000fe20000010000 */
[----:B------:R-:W-:Y:S01]  /*c2f0*/  FMUL.FTZ R123, R116, UR18 ;  /* 0x00000012747b7c20 */ /* 0x000fe20008410000 */
[----:B--2---:R-:W-:Y:S01]  /*c300*/  FMUL.FTZ R148, R120, UR18 ;  /* 0x0000001278947c20 */ /* 0x004fe20008410000 */
[----:B------:R-:W-:Y:S01]  /*c310*/  FFMA.FTZ R169, R129, UR19, -R76 ;  /* 0x0000001381a97c23 */ /* 0x000fe2000801084c */
[----:B------:R-:W-:Y:S01]  /*c320*/  FMUL.FTZ R76, R132, UR18 ;  /* 0x00000012844c7c20 */ /* 0x000fe20008410000 */
[----:B------:R-:W-:Y:S01]  /*c330*/  FFMA.FTZ R104, R128, UR19, -R123 ;  /* 0x0000001380687c23 */ /* 0x000fe2000801087b */
[----:B0-----:R-:W-:Y:S01]  /*c340*/  FMUL.FTZ R124, R142, UR18 ;  /* 0x000000128e7c7c20 */ /* 0x001fe20008410000 */
[----:B------:R-:W-:Y:S01]  /*c350*/  FMUL.FTZ R123, R137, UR18 ;  /* 0x00000012897b7c20 */ /* 0x000fe20008410000 */
[----:B------:R-:W-:Y:S01]  /*c360*/  FFMA.FTZ R163, R141, UR19, -R76 ;  /* 0x000000138da37c23 */ /* 0x000fe2000801084c */
[----:B------:R-:W-:Y:S01]  /*c370*/  FMUL.FTZ R76, R134, UR18 ;  /* 0x00000012864c7c20 */ /* 0x000fe20008410000 */
[----:B------:R-:W-:Y:S01]  /*c380*/  FMUL.FTZ R125, R121, UR18 ;  /* 0x00000012797d7c20 */ /* 0x000fe20008410000 */
[----:B------:R-:W-:Y:S01]  /*c390*/  FFMA.FTZ R124, R127, UR19, -R124 ;  /* 0x000000137f7c7c23 */ /* 0x000fe2000801087c */
[----:B------:R-:W-:Y:S01]  /*c3a0*/  FFMA.FTZ R106, R115, UR19, -R106 ;  /* 0x00000013736a7c23 */ /* 0x000fe2000801086a */
[----:B------:R-:W-:Y:S01]  /*c3b0*/  FFMA.FTZ R157, R143, UR19, -R76 ;  /* 0x000000138f9d7c23 */ /* 0x000fe2000801084c */
[----:B------:R-:W-:Y:S01]  /*c3c0*/  FMUL.FTZ R76, R136, UR18 ;  /* 0x00000012884c7c20 */ /* 0x000fe20008410000 */
[----:B------:R-:W-:Y:S01]  /*c3d0*/  FFMA.FTZ R147, R118, UR19, R147 ;  /* 0x0000001376937c23 */ /* 0x000fe20008010093 */
[C---:B------:R-:W-:Y:S01]  /*c3e0*/  FFMA.FTZ R123, R138.reuse, UR19, R123 ;  /* 0x000000138a7b7c23 */ /* 0x040fe2000801007b */
[----:B------:R-:W-:Y:S01]  /*c3f0*/  FFMA.FTZ R127, R121, UR19, -R148 ;  /* 0x00000013797f7c23 */ /* 0x000fe20008010894 */
[----:B------:R-:W-:Y:S01]  /*c400*/  FFMA.FTZ R153, R145, UR19, -R76 ;  /* 0x0000001391997c23 */ /* 0x000fe2000801084c */
[----:B------:R-:W-:Y:S01]  /*c410*/  FMUL.FTZ R76, R138, UR18 ;  /* 0x000000128a4c7c20 */ /* 0x000fe20008410000 */
[----:B------:R-:W-:-:S03]  /*c420*/  FFMA.FTZ R125, R120, UR19, R125 ;  /* 0x00000013787d7c23 */ /* 0x000fc6000801007d */
[----:B------:R-:W-:Y:S01]  /*c430*/  FFMA.FTZ R76, R137, UR19, -R76 ;  /* 0x00000013894c7c23 */ /* 0x000fe2000801084c */
[----:B------:R0:W1:Y:S02]  /*c440*/  LDS R177, [R78+0x2300] ;  /* 0x002300004eb17984 */ /* 0x0000640000000800 */
[----:B0-----:R-:W-:-:S04]  /*c450*/  FMUL.FTZ R78, R118, UR18 ;  /* 0x00000012764e7c20 */ /* 0x001fc80008410000 */
[----:B------:R-:W-:Y:S01]  /*c460*/  FFMA.FTZ R78, R119, UR19, -R78 ;  /* 0x00000013774e7c23 */ /* 0x000fe2000801084e */
[----:B------:R-:W-:Y:S06]  /*c470*/  @!P2 BRA `(.L_x_1655) ;  /* 0x000000000010a947 */ /* 0x000fec0003800000 */
[----:B------:R-:W-:-:S04]  /*c480*/  LEA.HI R148, R190, R190, RZ, 0x1b ;  /* 0x000000bebe947211 */ /* 0x000fc800078fd8ff */
[----:B------:R-:W-:-:S05]  /*c490*/  LEA R148, R148, UR16, 0x2 ;  /* 0x0000001094947c11 */ /* 0x000fca000f8e10ff */
[----:B------:R-:W0:Y:S04]  /*c4a0*/  LDS R191, [R148+0x2100] ;  /* 0x0021000094bf7984 */ /* 0x000e280000000800 */
[----:B0-----:R0:W-:Y:S02]  /*c4b0*/  REDG.E.ADD.F32.FTZ.RN.STRONG.GPU desc[UR30][R64.64], R191 ;  /* 0x000000bf400079a6 */ /* 0x0011e4000c12f31e */
.L_x_1655:
[----:B------:R-:W-:Y:S05]  /*c4c0*/  BSYNC.RECONVERGENT B0 ;  /* 0x0000000000007941 */ /* 0x000fea0003800200 */
.L_x_1654:
[----:B------:R-:W-:Y:S04]  /*c4d0*/  BSSY.RECONVERGENT B0, `(.L_x_1656) ;  /* 0x0000003000007945 */ /* 0x000fe80003800200 */
[----:B------:R-:W-:Y:S05]  /*c4e0*/  @!P3 BRA `(.L_x_1657) ;  /* 0x000000000004b947 */ /* 0x000fea0003800000 */
[----:B-1----:R2:W-:Y:S02]  /*c4f0*/  REDG.E.ADD.F32.FTZ.RN.STRONG.GPU desc[UR30][R64.64+0x200], R177 ;  /* 0x000200b1400079a6 */ /* 0x0025e4000c12f31e */
.L_x_1657:
[----:B------:R-:W-:Y:S05]  /*c500*/  BSYNC.RECONVERGENT B0 ;  /* 0x0000000000007941 */ /* 0x000fea0003800200 */
.L_x_1656:
[-C--:B------:R-:W-:Y:S01]  /*c510*/  LEA.HI R189, R189, R190.reuse, RZ, 0x1b ;  /* 0x000000bebdbd7211 */ /* 0x080fe200078fd8ff */
[----:B------:R-:W-:Y:S01]  /*c520*/  BSSY.RECONVERGENT B0, `(.L_x_1658) ;  /* 0x000000f000007945 */ /* 0x000fe20003800200 */
[----:B------:R-:W-:Y:S02]  /*c530*/  LEA.HI R61, R61, R190, RZ, 0x1b ;  /* 0x000000be3d3d7211 */ /* 0x000fe400078fd8ff */
[----:B------:R-:W-:Y:S02]  /*c540*/  LEA R189, R189, UR16, 0x2 ;  /* 0x00000010bdbd7c11 */ /* 0x000fe4000f8e10ff */
[----:B------:R-:W-:Y:S02]  /*c550*/  LEA R150, R61, UR16, 0x2 ;  /* 0x000000103d967c11 */ /* 0x000fe4000f8e10ff */
[----:B------:R-:W-:Y:S01]  /*c560*/  ISETP.GE.AND P6, PT, R139, 0x101, PT ;  /* 0x000001018b00780c */ /* 0x000fe20003fc6270 */
[----:B------:R0:W0:Y:S01]  /*c570*/  LDS R61, [R189+0x2500] ;  /* 0x00250000bd3d7984 */ /* 0x0000220000000800 */
[----:B------:R-:W-:-:S02]  /*c580*/  IADD3 R148, PT, PT, R190, 0x200, RZ ;  /* 0x00000200be947810 */ /* 0x000fc40007ffe0ff */
[----:B-12---:R-:W-:Y:S02]  /*c590*/  IADD3 R177, PT, PT, R190, 0x280, RZ ;  /* 0x00000280beb17810 */ /* 0x006fe40007ffe0ff */
[----:B------:R-:W-:Y:S02]  /*c5a0*/  LEA.HI R148, R148, R190, RZ, 0x1b ;  /* 0x000000be94947211 */ /* 0x000fe400078fd8ff */
[C---:B------:R-:W-:Y:S02]  /*c5b0*/  ISETP.GE.AND P2, PT, R139.reuse, 0x181, PT ;  /* 0x000001818b00780c */ /* 0x040fe40003f46270 */
[C---:B------:R-:W-:Y:S02]  /*c5c0*/  ISETP.GE.AND P3, PT, R139.reuse, 0x201, PT ;  /* 0x000002018b00780c */ /* 0x040fe40003f66270 */
[C---:B------:R-:W-:Y:S02]  /*c5d0*/  ISETP.GE.AND P4, PT, R139.reuse, 0x281, PT ;  /* 0x000002818b00780c */ /* 0x040fe40003f86270 */
[----:B------:R-:W-:Y:S01]  /*c5e0*/  ISETP.GE.AND P5, PT, R139, 0x301, PT ;  /* 0x000003018b00780c */ /* 0x000fe20003fa6270 */
[----:B------:R-:W-:-:S12]  /*c5f0*/  @!P6 BRA `(.L_x_1659) ;  /* 0x000000000004e947 */ /* 0x000fd80003800000 */
[----:B0-----:R1:W-:Y:S02]  /*c600*/  REDG.E.ADD.F32.FTZ.RN.STRONG.GPU desc[UR30][R64.64+0x400], R61 ;  /* 0x0004003d400079a6 */ /* 0x0013e4000c12f31e */
.L_x_1659:
[----:B------:R-:W-:Y:S05]  /*c610*/  BSYNC.RECONVERGENT B0 ;  /* 0x0000000000007941 */ /* 0x000fea0003800200 */
.L_x_1658:
[----:B01----:R0:W1:Y:S01]  /*c620*/  LDS R61, [R150+0x2700] ;  /* 0x00270000963d7984 */ /* 0x0030620000000800 */
[----:B------:R-:W-:Y:S01]  /*c630*/  BSSY.RECONVERGENT B0, `(.L_x_1660) ;  /* 0x0000006000007945 */ /* 0x000fe20003800200 */
[----:B------:R-:W-:Y:S02]  /*c640*/  IADD3 R189, PT, PT, R190, 0x300, RZ ;  /* 0x00000300bebd7810 */ /* 0x000fe40007ffe0ff */
[----:B------:R-:W-:Y:S02]  /*c650*/  LEA R148, R148, UR16, 0x2 ;  /* 0x0000001094947c11 */ /* 0x000fe4000f8e10ff */
[----:B------:R-:W-:Y:S01]  /*c660*/  LEA.HI R177, R177, R190, RZ, 0x1b ;  /* 0x000000beb1b17211 */ /* 0x000fe200078fd8ff */
[----:B------:R-:W-:Y:S06]  /*c670*/  @!P2 BRA `(.L_x_1661) ;  /* 0x000000000004a947 */ /* 0x000fec0003800000 */
[----:B-1----:R2:W-:Y:S02]  /*c680*/  REDG.E.ADD.F32.FTZ.RN.STRONG.GPU desc[UR30][R64.64+0x600], R61 ;  /* 0x0006003d400079a6 */ /* 0x0025e4000c12f31e */
.L_x_1661:
[----:B------:R-:W-:Y:S05]  /*c690*/  BSYNC.RECONVERGENT B0 ;  /* 0x0000000000007941 */ /* 0x000fea0003800200 */
.L_x_1660:
[----:B-12---:R1:W2:Y:S01]  /*c6a0*/  LDS R61, [R148+0x2900] ;  /* 0x00290000943d7984 */ /* 0x0062a20000000800 */
[----:B------:R-:W-:Y:S01]  /*c6b0*/  BSSY.RECONVERGENT B0, `(.L_x_1662) ;  /* 0x0000005000007945 */ /* 0x000fe20003800200 */
[----:B------:R-:W-:Y:S02]  /*c6c0*/  LEA.HI R189, R189, R190, RZ, 0x1b ;  /* 0x000000bebdbd7211 */ /* 0x000fe400078fd8ff */
[----:B------:R-:W-:Y:S01]  /*c6d0*/  LEA R177, R177, UR16, 0x2 ;  /* 0x00000010b1b17c11 */ /* 0x000fe2000f8e10ff */
[----:B------:R-:W-:Y:S06]  /*c6e0*/  @!P3 BRA `(.L_x_1663) ;  /* 0x000000000004b947 */ /* 0x000fec0003800000 */
[----:B--2---:R2:W-:Y:S02]  /*c6f0*/  REDG.E.ADD.F32.FTZ.RN.STRONG.GPU desc[UR30][R64.64+0x800], R61 ;  /* 0x0008003d400079a6 */ /* 0x0045e4000c12f31e */
.L_x_1663:
[----:B------:R-:W-:Y:S05]  /*c700*/  BSYNC.RECONVERGENT B0 ;  /* 0x0000000000007941 */ /* 0x000fea0003800200 */
.L_x_1662:
[----:B--2---:R2:W0:Y:S01]  /*c710*/  LDS R61, [R177+0x2b00] ;  /* 0x002b0000b13d7984 */ /* 0x0044220000000800 */
[----:B------:R-:W-:Y:S01]  /*c720*/  BSSY.RECONVERGENT B0, `(.L_x_1664) ;  /* 0x0000004000007945 */ /* 0x000fe20003800200 */
[----:B-1----:R-:W-:-:S03]  /*c730*/  LEA R148, R189, UR16, 0x2 ;  /* 0x00000010bd947c11 */ /* 0x002fc6000f8e10ff */
[----:B------:R-:W-:Y:S05]  /*c740*/  @!P4 BRA `(.L_x_1665) ;  /* 0x000000000004c947 */ /* 0x000fea0003800000 */
[----:B0-----:R1:W-:Y:S02]  /*c750*/  REDG.E.ADD.F32.FTZ.RN.STRONG.GPU desc[UR30][R64.64+0xa00], R61 ;  /* 0x000a003d400079a6 */ /* 0x0013e4000c12f31e */
.L_x_1665:
[----:B------:R-:W-:Y:S05]  /*c760*/  BSYNC.RECONVERGENT B0 ;  /* 0x0000000000007941 */ /* 0x000fea0003800200 */
.L_x_1664:
[----:B01----:R0:W1:Y:S01]  /*c770*/  LDS R61, [R148+0x2d00] ;  /* 0x002d0000943d7984 */ /* 0x0030620000000800 */
[----:B------:R-:W-:Y:S01]  /*c780*/  BSSY.RECONVERGENT B0, `(.L_x_1666) ;  /* 0x0000005000007945 */ /* 0x000fe20003800200 */
[C---:B--2---:R-:W-:Y:S02]  /*c790*/  IADD3 R177, PT, PT, R190.reuse, 0x380, RZ ;  /* 0x00000380beb17810 */ /* 0x044fe40007ffe0ff */
[----:B------:R-:W-:Y:S01]  /*c7a0*/  LOP3.LUT R189, R190, 0x400, RZ, 0xfc, !PT ;  /* 0x00000400bebd7812 */ /* 0x000fe200078efcff */
[----:B------:R-:W-:Y:S06]  /*c7b0*/  @!P5 BRA `(.L_x_1667) ;  /* 0x000000000004d947 */ /* 0x000fec0003800000 */
[----:B-1----:R2:W-:Y:S02]  /*c7c0*/  REDG.E.ADD.F32.FTZ.RN.STRONG.GPU desc[UR30][R64.64+0xc00], R61 ;  /* 0x000c003d400079a6 */ /* 0x0025e4000c12f31e */
.L_x_1667:
[----:B------:R-:W-:Y:S05]  /*c7d0*/  BSYNC.RECONVERGENT B0 ;  /* 0x0000000000007941 */ /* 0x000fea0003800200 */
.L_x_1666:
[----:B-12---:R-:W-:Y:S01]  /*c7e0*/  IADD3 R61, PT, PT, R190, 0x480, RZ ;  /* 0x00000480be3d7810 */ /* 0x006fe20007ffe0ff */
        /* <DEDUP_REMOVED lines=15> */
.L_x_1669:
[----:B------:R-:W-:Y:S05]  /*c8e0*/  BSYNC.RECONVERGENT B0 ;  /* 0x0000000000007941 */ /* 0x000fea0003800200 */
.L_x_1668:
[----:B01----:R0:W1:Y:S01]  /*c8f0*/  LDS R61, [R189+0x3100] ;  /* 0x00310000bd3d7984 */ /* 0x0030620000000800 */
[----:B------:R-:W-:Y:S01]  /*c900*/  BSSY.RECONVERGENT B0, `(.L_x_1670) ;  /* 0x0000006000007945 */ /* 0x000fe20003800200 */
[----:B------:R-:W-:Y:S02]  /*c910*/  IADD3 R177, PT, PT, R190, 0x580, RZ ;  /* 0x00000580beb17810 */ /* 0x000fe40007ffe0ff */
[----:B------:R-:W-:Y:S02]  /*c920*/  LEA.HI R191, R191, R190, RZ, 0x1b ;  /* 0x000000bebfbf7211 */ /* 0x000fe400078fd8ff */
[----:B------:R-:W-:Y:S01]  /*c930*/  LEA R148, R148, UR16, 0x2 ;  /* 0x0000001094947c11 */ /* 0x000fe2000f8e10ff */
[----:B------:R-:W-:Y:S06]  /*c940*/  @!P2 BRA `(.L_x_1671) ;  /* 0x000000000004a947 */ /* 0x000fec0003800000 */
[----:B-1----:R2:W-:Y:S02]  /*c950*/  REDG.E.ADD.F32.FTZ.RN.STRONG.GPU desc[UR30][R64.64+0x1000], R61 ;  /* 0x0010003d400079a6 */ /* 0x0025e4000c12f31e */
.L_x_1671:
[----:B------:R-:W-:Y:S05]  /*c960*/  BSYNC.RECONVERGENT B0 ;  /* 0x0000000000007941 */ /* 0x000fea0003800200 */
.L_x_1670:
[----:B-12---:R1:W2:Y:S01]  /*c970*/  LDS R61, [R148+0x3300] ;  /* 0x00330000943d7984 */ /* 0x0062a20000000800 */
[----:B------:R-:W-:Y:S01]  /*c980*/  BSSY.RECONVERGENT B0, `(.L_x_1672) ;  /* 0x0000005000007945 */ /* 0x000fe20003800200 */
[----:B------:R-:W-:Y:S02]  /*c990*/  LEA.HI R177, R177, R190, RZ, 0x1b ;  /* 0x000000beb1b17211 */ /* 0x000fe400078fd8ff */
[----:B------:R-:W-:Y:S01]  /*c9a0*/  LEA R191, R191, UR16, 0x2 ;  /* 0x00000010bfbf7c11 */ /* 0x000fe2000f8e10ff */
[----:B------:R-:W-:Y:S06]  /*c9b0*/  @!P3 BRA `(.L_x_1673) ;  /* 0x000000000004b947 */ /* 0x000fec0003800000 */
[----:B--2---:R2:W-:Y:S02]  /*c9c0*/  REDG.E.ADD.F32.FTZ.RN.STRONG.GPU desc[UR30][R64.64+0x1200], R61 ;  /* 0x0012003d400079a6 */ /* 0x0045e4000c12f31e */
.L_x_1673:
[----:B------:R-:W-:Y:S05]  /*c9d0*/  BSYNC.RECONVERGENT B0 ;  /* 0x0000000000007941 */ /* 0x000fea0003800200 */
.L_x_1672:
[----:B--2---:R2:W0:Y:S01]  /*c9e0*/  LDS R61, [R191+0x3500] ;  /* 0x00350000bf3d7984 */ /* 0x0044220000000800 */
[----:B------:R-:W-:Y:S01]  /*c9f0*/  BSSY.RECONVERGENT B0, `(.L_x_1674) ;  /* 0x0000004000007945 */ /* 0x000fe20003800200 */
[----:B-1----:R-:W-:-:S03]  /*ca00*/  LEA R148, R177, UR16, 0x2 ;  /* 0x00000010b1947c11 */ /* 0x002fc6000f8e10ff */
[----:B------:R-:W-:Y:S05]  /*ca10*/  @!P4 BRA `(.L_x_1675) ;  /* 0x000000000004c947 */ /* 0x000fea0003800000 */
[----:B0-----:R1:W-:Y:S02]  /*ca20*/  REDG.E.ADD.F32.FTZ.RN.STRONG.GPU desc[UR30][R64.64+0x1400], R61 ;  /* 0x0014003d400079a6 */ /* 0x0013e4000c12f31e */
.L_x_1675:
[----:B------:R-:W-:Y:S05]  /*ca30*/  BSYNC.RECONVERGENT B0 ;  /* 0x0000000000007941 */ /* 0x000fea0003800200 */
.L_x_1674:
[----:B01----:R0:W1:Y:S01]  /*ca40*/  LDS R61, [R148+0x3700] ;  /* 0x00370000943d7984 */ /* 0x0030620000000800 */
[----:B------:R-:W-:Y:S01]  /*ca50*/  BSSY.RECONVERGENT B0, `(.L_x_1676) ;  /* 0x0000005000007945 */ /* 0x000fe20003800200 */
[C---:B------:R-:W-:Y:S02]  /*ca60*/  IADD3 R177, PT, PT, R190.reuse, 0x600, RZ ;  /* 0x00000600beb17810 */ /* 0x040fe40007ffe0ff */
[----:B------:R-:W-:Y:S01]  /*ca70*/  IADD3 R189, PT, PT, R190, 0x680, RZ ;  /* 0x00000680bebd7810 */ /* 0x000fe20007ffe0ff */
[----:B------:R-:W-:Y:S06]  /*ca80*/  @!P5 BRA `(.L_x_1677) ;  /* 0x000000000004d947 */ /* 0x000fec0003800000 */
[----:B-1----:R1:W-:Y:S02]  /*ca90*/  REDG.E.ADD.F32.FTZ.RN.STRONG.GPU desc[UR30][R64.64+0x1600], R61 ;  /* 0x0016003d400079a6 */ /* 0x0023e4000c12f31e */
.L_x_1677:
[----:B------:R-:W-:Y:S05]  /*caa0*/  BSYNC.RECONVERGENT B0 ;  /* 0x0000000000007941 */ /* 0x000fea0003800200 */
.L_x_1676:
        /* <DEDUP_REMOVED lines=16> */
.L_x_1679:
[----:B------:R-:W-:Y:S05]  /*cbb0*/  BSYNC.RECONVERGENT B0 ;  /* 0x0000000000007941 */ /* 0x000fea0003800200 */
.L_x_1678:
[----:B01----:R0:W1:Y:S01]  /*cbc0*/  LDS R61, [R189+0x3b00] ;  /* 0x003b0000bd3d7984 */ /* 0x0030620000000800 */
[----:B------:R-:W-:Y:S01]  /*cbd0*/  BSSY.RECONVERGENT B0, `(.L_x_1680) ;  /* 0x0000006000007945 */ /* 0x000fe20003800200 */
[----:B------:R-:W-:Y:S02]  /*cbe0*/  LOP3.LUT R177, R190, 0x800, RZ, 0xfc, !PT ;  /* 0x00000800beb17812 */ /* 0x000fe400078efcff */
[----:B------:R-:W-:Y:S02]  /*cbf0*/  LEA.HI R191, R191, R190, RZ, 0x1b ;  /* 0x000000bebfbf7211 */ /* 0x000fe400078fd8ff */
[----:B------:R-:W-:Y:S01]  /*cc00*/  LEA R148, R148, UR16, 0x2 ;  /* 0x0000001094947c11 */ /* 0x000fe2000f8e10ff */
[----:B------:R-:W-:Y:S06]  /*cc10*/  @!P2 BRA `(.L_x_1681) ;  /* 0x000000000004a947 */ /* 0x000fec0003800000 */
[----:B-1----:R2:W-:Y:S02]  /*cc20*/  REDG.E.ADD.F32.FTZ.RN.STRONG.GPU desc[UR30][R64.64+0x1a00], R61 ;  /* 0x001a003d400079a6 */ /* 0x0025e4000c12f31e */
.L_x_1681:
[----:B------:R-:W-:Y:S05]  /*cc30*/  BSYNC.RECONVERGENT B0 ;  /* 0x0000000000007941 */ /* 0x000fea0003800200 */
.L_x_1680:
[----:B-12---:R1:W2:Y:S01]  /*cc40*/  LDS R61, [R148+0x3d00] ;  /* 0x003d0000943d7984 */ /* 0x0062a20000000800 */
[----:B------:R-:W-:Y:S01]  /*cc50*/  BSSY.RECONVERGENT B0, `(.L_x_1682) ;  /* 0x0000005000007945 */ /* 0x000fe20003800200 */
[----:B------:R-:W-:Y:S02]  /*cc60*/  LEA.HI R177, R177, R190, RZ, 0x1b ;  /* 0x000000beb1b17211 */ /* 0x000fe400078fd8ff */
[----:B------:R-:W-:Y:S01]  /*cc70*/  LEA R191, R191, UR16, 0x2 ;  /* 0x00000010bfbf7c11 */ /* 0x000fe2000f8e10ff */
[----:B------:R-:W-:Y:S06]  /*cc80*/  @!P3 BRA `(.L_x_1683) ;  /* 0x000000000004b947 */ /* 0x000fec0003800000 */
[----:B--2---:R2:W-:Y:S02]  /*cc90*/  REDG.E.ADD.F32.FTZ.RN.STRONG.GPU desc[UR30][R64.64+0x1c00], R61 ;  /* 0x001c003d400079a6 */ /* 0x0045e4000c12f31e */
.L_x_1683:
[----:B------:R-:W-:Y:S05]  /*cca0*/  BSYNC.RECONVERGENT B0 ;  /* 0x0000000000007941 */ /* 0x000fea0003800200 */
.L_x_1682:
[----:B--2---:R2:W0:Y:S01]  /*ccb0*/  LDS R61, [R191+0x3f00] ;  /* 0x003f0000bf3d7984 */ /* 0x0044220000000800 */
[----:B------:R-:W-:Y:S01]  /*ccc0*/  BSSY.RECONVERGENT B0, `(.L_x_1684) ;  /* 0x0000004000007945 */ /* 0x000fe20003800200 */
[----:B-1----:R-:W-:-:S03]  /*ccd0*/  LEA R148, R177, UR16, 0x2 ;  /* 0x00000010b1947c11 */ /* 0x002fc6000f8e10ff */
[----:B------:R-:W-:Y:S05]  /*cce0*/  @!P4 BRA `(.L_x_1685) ;  /* 0x000000000004c947 */ /* 0x000fea0003800000 */
[----:B0-----:R1:W-:Y:S02]  /*ccf0*/  REDG.E.ADD.F32.FTZ.RN.STRONG.GPU desc[UR30][R64.64+0x1e00], R61 ;  /* 0x001e003d400079a6 */ /* 0x0013e4000c12f31e */
.L_x_1685:
[----:B------:R-:W-:Y:S05]  /*cd00*/  BSYNC.RECONVERGENT B0 ;  /* 0x0000000000007941 */ /* 0x000fea0003800200 */
.L_x_1684:
[----:B01----:R0:W1:Y:S01]  /*cd10*/  LDS R61, [R148+0x4100] ;  /* 0x00410000943d7984 */ /* 0x0030620000000800 */
[----:B------:R-:W-:Y:S01]  /*cd20*/  BSSY.RECONVERGENT B0, `(.L_x_1686) ;  /* 0x0000005000007945 */ /* 0x000fe20003800200 */
[C---:B------:R-:W-:Y:S02]  /*cd30*/  IADD3 R177, PT, PT, R190.reuse, 0x880, RZ ;  /* 0x00000880beb17810 */ /* 0x040fe40007ffe0ff */
[----:B------:R-:W-:Y:S01]  /*cd40*/  IADD3 R189, PT, PT, R190, 0x900, RZ ;  /* 0x00000900bebd7810 */ /* 0x000fe20007ffe0ff */
[----:B------:R-:W-:Y:S06]  /*cd50*/  @!P5 BRA `(.L_x_1687) ;  /* 0x000000000004d947 */ /* 0x000fec0003800000 */
[----:B-1----:R1:W-:Y:S02]  /*cd60*/  REDG.E.ADD.F32.FTZ.RN.STRONG.GPU desc[UR30][R64.64+0x2000], R61 ;  /* 0x0020003d400079a6 */ /* 0x0023e4000c12f31e */
.L_x_1687:
[----:B------:R-:W-:Y:S05]  /*cd70*/  BSYNC.RECONVERGENT B0 ;  /* 0x0000000000007941 */ /* 0x000fea0003800200 */
.L_x_1686:
        /* <DEDUP_REMOVED lines=16> */
.L_x_1689:
[----:B------:R-:W-:Y:S05]  /*ce80*/  BSYNC.RECONVERGENT B0 ;  /* 0x0000000000007941 */ /* 0x000fea0003800200 */
.L_x_1688:
[----:B01----:R0:W1:Y:S01]  /*ce90*/  LDS R61, [R189+0x4500] ;  /* 0x00450000bd3d7984 */ /* 0x0030620000000800 */
[----:B------:R-:W-:Y:S01]  /*cea0*/  BSSY.RECONVERGENT B0, `(.L_x_1690) ;  /* 0x0000006000007945 */ /* 0x000fe20003800200 */
[----:B------:R-:W-:Y:S02]  /*ceb0*/  IADD3 R177, PT, PT, R190, 0xa80, RZ ;  /* 0x00000a80beb17810 */ /* 0x000fe40007ffe0ff */
[----:B------:R-:W-:Y:S02]  /*cec0*/  LEA.HI R191, R191, R190, RZ, 0x1b ;  /* 0x000000bebfbf7211 */ /* 0x000fe400078fd8ff */
[----:B------:R-:W-:Y:S01]  /*ced0*/  LEA R148, R148, UR16, 0x2 ;  /* 0x0000001094947c11 */ /* 0x000fe2000f8e10ff */
[----:B------:R-:W-:Y:S06]  /*cee0*/  @!P2 BRA `(.L_x_1691) ;  /* 0x000000000004a947 */ /* 0x000fec0003800000 */
[----:B-1----:R2:W-:Y:S02]  /*cef0*/  REDG.E.ADD.F32.FTZ.RN.STRONG.GPU desc[UR30][R64.64+0x2400], R61 ;  /* 0x0024003d400079a6 */ /* 0x0025e4000c12f31e */
.L_x_1691:
[----:B------:R-:W-:Y:S05]  /*cf00*/  BSYNC.RECONVERGENT B0 ;  /* 0x0000000000007941 */ /* 0x000fea0003800200 */
.L_x_1690:
[----:B-12---:R1:W2:Y:S01]  /*cf10*/  LDS R61, [R148+0x4700] ;  /* 0x00470000943d7984 */ /* 0x0062a20000000800 */
[----:B------:R-:W-:Y:S01]  /*cf20*/  BSSY.RECONVERGENT B0, `(.L_x_1692) ;  /* 0x0000005000007945 */ /* 0x000fe20003800200 */
[----:B------:R-:W-:Y:S02]  /*cf30*/  LEA.HI R177, R177, R190, RZ, 0x1b ;  /* 0x000000beb1b17211 */ /* 0x000fe400078fd8ff */
[----:B------:R-:W-:Y:S01]  /*cf40*/  LEA R191, R191, UR16, 0x2 ;  /* 0x00000010bfbf7c11 */ /* 0x000fe2000f8e10ff */
[----:B------:R-:W-:Y:S06]  /*cf50*/  @!P3 BRA `(.L_x_1693) ;  /* 0x000000000004b947 */ /* 0x000fec0003800000 */
[----:B--2---:R2:W-:Y:S02]  /*cf60*/  REDG.E.ADD.F32.FTZ.RN.STRONG.GPU desc[UR30][R64.64+0x2600], R61 ;  /* 0x0026003d400079a6 */ /* 0x0045e4000c12f31e */
.L_x_1693:
[----:B------:R-:W-:Y:S05]  /*cf70*/  BSYNC.RECONVERGENT B0 ;  /* 0x0000000000007941 */ /* 0x000fea0003800200 */
.L_x_1692:
[----:B--2---:R2:W0:Y:S01]  /*cf80*/  LDS R61, [R191+0x4900] ;  /* 0x00490000bf3d7984 */ /* 0x0044220000000800 */
[----:B------:R-:W-:Y:S01]  /*cf90*/  BSSY.RECONVERGENT B0, `(.L_x_1694) ;  /* 0x0000004000007945 */ /* 0x000fe20003800200 */
[----:B-1----:R-:W-:-:S03]  /*cfa0*/  LEA R148, R177, UR16, 0x2 ;  /* 0x00000010b1947c11 */ /* 0x002fc6000f8e10ff */
[----:B------:R-:W-:Y:S05]  /*cfb0*/  @!P4 BRA `(.L_x_1695) ;  /* 0x000000000004c947 */ /* 0x000fea0003800000 */
[----:B0-----:R1:W-:Y:S02]  /*cfc0*/  REDG.E.ADD.F32.FTZ.RN.STRONG.GPU desc[UR30][R64.64+0x2800], R61 ;  /* 0x0028003d400079a6 */ /* 0x0013e4000c12f31e */
.L_x_1695:
[----:B------:R-:W-:Y:S05]  /*cfd0*/  BSYNC.RECONVERGENT B0 ;  /* 0x0000000000007941 */ /* 0x000fea0003800200 */
.L_x_1694:
[----:B01----:R0:W1:Y:S01]  /*cfe0*/  LDS R61, [R148+0x4b00] ;  /* 0x004b0000943d7984 */ /* 0x0030620000000800 */
[----:B------:R-:W-:Y:S01]  /*cff0*/  BSSY.RECONVERGENT B0, `(.L_x_1696) ;  /* 0x0000005000007945 */ /* 0x000fe20003800200 */
[C---:B------:R-:W-:Y:S02]  /*d000*/  IADD3 R177, PT, PT, R190.reuse, 0xb00, RZ ;  /* 0x00000b00beb17810 */ /* 0x040fe40007ffe0ff */
[----:B------:R-:W-:Y:S01]  /*d010*/  IADD3 R189, PT, PT, R190, 0xb80, RZ ;  /* 0x00000b80bebd7810 */ /* 0x000fe20007ffe0ff */
[----:B------:R-:W-:Y:S06]  /*d020*/  @!P5 BRA `(.L_x_1697) ;  /* 0x000000000004d947 */ /* 0x000fec0003800000 */
[----:B-1----:R1:W-:Y:S02]  /*d030*/  REDG.E.ADD.F32.FTZ.RN.STRONG.GPU desc[UR30][R64.64+0x2a00], R61 ;  /* 0x002a003d400079a6 */ /* 0x0023e4000c12f31e */
.L_x_1697:
[----:B------:R-:W-:Y:S05]  /*d040*/  BSYNC.RECONVERGENT B0 ;  /* 0x0000000000007941 */ /* 0x000fea0003800200 */
.L_x_1696:
        /* <DEDUP_REMOVED lines=16> */
.L_x_1699:
[----:B------:R-:W-:Y:S05]  /*d150*/  BSYNC.RECONVERGENT B0 ;  /* 0x0000000000007941 */ /* 0x000fea0003800200 */
.L_x_1698:
[----:B01----:R0:W1:Y:S01]  /*d160*/  LDS R61, [R189+0x4f00] ;  /* 0x004f0000bd3d7984 */ /* 0x0030620000000800 */
[----:B------:R-:W-:Y:S01]  /*d170*/  BSSY.RECONVERGENT B0, `(.L_x_1700) ;  /* 0x0000006000007945 */ /* 0x000fe20003800200 */
[----:B------:R-:W-:Y:S02]  /*d180*/  IADD3 R177, PT, PT, R190, 0xd00, RZ ;  /* 0x00000d00beb17810 */ /* 0x000fe40007ffe0ff */
[----:B------:R-:W-:Y:S02]  /*d190*/  LEA.HI R191, R191, R190, RZ, 0x1b ;  /* 0x000000bebfbf7211 */ /* 0x000fe400078fd8ff */
[----:B------:R-:W-:Y:S01]  /*d1a0*/  LEA R148, R148, UR16, 0x2 ;  /* 0x0000001094947c11 */ /* 0x000fe2000f8e10ff */
[----:B------:R-:W-:Y:S06]  /*d1b0*/  @!P2 BRA `(.L_x_1701) ;  /* 0x000000000004a947 */ /* 0x000fec0003800000 */
[----:B-1----:R2:W-:Y:S02]  /*d1c0*/  REDG.E.ADD.F32.FTZ.RN.STRONG.GPU desc[UR30][R64.64+0x2e00], R61 ;  /* 0x002e003d400079a6 */ /* 0x0025e4000c12f31e */
.L_x_1701:
[----:B------:R-:W-:Y:S05]  /*d1d0*/  BSYNC.RECONVERGENT B0 ;  /* 0x0000000000007941 */ /* 0x000fea0003800200 */
.L_x_1700:
[----:B-12---:R1:W2:Y:S01]  /*d1e0*/  LDS R61, [R148+0x5100] ;  /* 0x00510000943d7984 */ /* 0x0062a20000000800 */
[----:B------:R-:W-:Y:S01]  /*d1f0*/  BSSY.RECONVERGENT B0, `(.L_x_1702) ;  /* 0x0000005000007945 */ /* 0x000fe20003800200 */
[----:B------:R-:W-:Y:S02]  /*d200*/  LEA.HI R177, R177, R190, RZ, 0x1b ;  /* 0x000000beb1b17211 */ /* 0x000fe400078fd8ff */
[----:B------:R-:W-:Y:S01]  /*d210*/  LEA R191, R191, UR16, 0x2 ;  /* 0x00000010bfbf7c11 */ /* 0x000fe2000f8e10ff */
[----:B------:R-:W-:Y:S06]  /*d220*/  @!P3 BRA `(.L_x_1703) ;  /* 0x000000000004b947 */ /* 0x000fec0003800000 */
[----:B--2---:R2:W-:Y:S02]  /*d230*/  REDG.E.ADD.F32.FTZ.RN.STRONG.GPU desc[UR30][R64.64+0x3000], R61 ;  /* 0x0030003d400079a6 */ /* 0x0045e4000c12f31e */
.L_x_1703:
[----:B------:R-:W-:Y:S05]  /*d240*/  BSYNC.RECONVERGENT B0 ;  /* 0x0000000000007941 */ /* 0x000fea0003800200 */
.L_x_1702:
[----:B--2---:R2:W0:Y:S01]  /*d250*/  LDS R61, [R191+0x5300] ;  /* 0x00530000bf3d7984 */ /* 0x0044220000000800 */
[----:B------:R-:W-:Y:S01]  /*d260*/  BSSY.RECONVERGENT B0, `(.L_x_1704) ;  /* 0x0000004000007945 */ /* 0x000fe20003800200 */
[----:B-1----:R-:W-:-:S03]  /*d270*/  LEA R148, R177, UR16, 0x2 ;  /* 0x00000010b1947c11 */ /* 0x002fc6000f8e10ff */
[----:B------:R-:W-:Y:S05]  /*d280*/  @!P4 BRA `(.L_x_1705) ;  /* 0x000000000004c947 */ /* 0x000fea0003800000 */
[----:B0-----:R1:W-:Y:S02]  /*d290*/  REDG.E.ADD.F32.FTZ.RN.STRONG.GPU desc[UR30][R64.64+0x3200], R61 ;  /* 0x0032003d400079a6 */ /* 0x0013e4000c12f31e */
.L_x_1705:
[----:B------:R-:W-:Y:S05]  /*d2a0*/  BSYNC.RECONVERGENT B0 ;  /* 0x0000000000007941 */ /* 0x000fea0003800200 */
.L_x_1704:
[----:B01----:R0:W1:Y:S01]  /*d2b0*/  LDS R61, [R148+0x5500] ;  /* 0x00550000943d7984 */ /* 0x0030620000000800 */
[----:B------:R-:W-:Y:S01]  /*d2c0*/  BSSY.RECONVERGENT B0, `(.L_x_1706) ;  /* 0x0000005000007945 */ /* 0x000fe20003800200 */
[C---:B------:R-:W-:Y:S02]  /*d2d0*/  IADD3 R177, PT, PT, R190.reuse, 0xd80, RZ ;  /* 0x00000d80beb17810 */ /* 0x040fe40007ffe0ff */
[----:B------:R-:W-:Y:S01]  /*d2e0*/  IADD3 R189, PT, PT, R190, 0xe00, RZ ;  /* 0x00000e00bebd7810 */ /* 0x000fe20007ffe0ff */
[----:B------:R-:W-:Y:S06]  /*d2f0*/  @!P5 BRA `(.L_x_1707) ;  /* 0x000000000004d947 */ /* 0x000fec0003800000 */
[----:B-1----:R1:W-:Y:S02]  /*d300*/  REDG.E.ADD.F32.FTZ.RN.STRONG.GPU desc[UR30][R64.64+0x3400], R61 ;  /* 0x0034003d400079a6 */ /* 0x0023e4000c12f31e */
.L_x_1707:
[----:B------:R-:W-:Y:S05]  /*d310*/  BSYNC.RECONVERGENT B0 ;  /* 0x0000000000007941 */ /* 0x000fea0003800200 */
.L_x_1706:
        /* <DEDUP_REMOVED lines=16> */
.L_x_1709:
[----:B------:R-:W-:Y:S05]  /*d420*/  BSYNC.RECONVERGENT B0 ;  /* 0x0000000000007941 */ /* 0x000fea0003800200 */
.L_x_1708:
[----:B01----:R0:W1:Y:S01]  /*d430*/  LDS R61, [R189+0x5900] ;  /* 0x00590000bd3d7984 */ /* 0x0030620000000800 */
[----:B------:R-:W-:Y:S01]  /*d440*/  BSSY.RECONVERGENT B0, `(.L_x_1710) ;  /* 0x0000006000007945 */ /* 0x000fe20003800200 */
[----:B------:R-:W-:Y:S02]  /*d450*/  IADD3 R139, PT, PT, R190, 0xf80, RZ ;  /* 0x00000f80be8b7810 */ /* 0x000fe40007ffe0ff */
[----:B------:R-:W-:Y:S02]  /*d460*/  LEA.HI R191, R191, R190, RZ, 0x1b ;  /* 0x000000bebfbf7211 */ /* 0x000fe400078fd8ff */
[----:B------:R-:W-:Y:S01]  /*d470*/  LEA R148, R148, UR16, 0x2 ;  /* 0x0000001094947c11 */ /* 0x000fe2000f8e10ff */
[----:B------:R-:W-:Y:S06]  /*d480*/  @!P2 BRA `(.L_x_1711) ;  /* 0x000000000004a947 */ /* 0x000fec0003800000 */
[----:B-1----:R2:W-:Y:S02]  /*d490*/  REDG.E.ADD.F32.FTZ.RN.STRONG.GPU desc[UR30][R64.64+0x3800], R61 ;  /* 0x0038003d400079a6 */ /* 0x0025e4000c12f31e */
.L_x_1711:
[----:B------:R-:W-:Y:S05]  /*d4a0*/  BSYNC.RECONVERGENT B0 ;  /* 0x0000000000007941 */ /* 0x000fea0003800200 */
.L_x_1710:
[----:B-12---:R1:W2:Y:S01]  /*d4b0*/  LDS R61, [R148+0x5b00] ;  /* 0x005b0000943d7984 */ /* 0x0062a20000000800 */
[----:B------:R-:W-:Y:S01]  /*d4c0*/  BSSY.RECONVERGENT B0, `(.L_x_1712) ;  /* 0x0000005000007945 */ /* 0x000fe20003800200 */
[----:B------:R-:W-:Y:S02]  /*d4d0*/  LEA.HI R139, R139, R190, RZ, 0x1b ;  /* 0x000000be8b8b7211 */ /* 0x000fe400078fd8ff */
[----:B------:R-:W-:Y:S01]  /*d4e0*/  LEA R191, R191, UR16, 0x2 ;  /* 0x00000010bfbf7c11 */ /* 0x000fe2000f8e10ff */
[----:B------:R-:W-:Y:S06]  /*d4f0*/  @!P3 BRA `(.L_x_1713) ;  /* 0x000000000004b947 */ /* 0x000fec0003800000 */
[----:B--2---:R2:W-:Y:S02]  /*d500*/  REDG.E.ADD.F32.FTZ.RN.STRONG.GPU desc[UR30][R64.64+0x3a00], R61 ;  /* 0x003a003d400079a6 */ /* 0x0045e4000c12f31e */
.L_x_1713:
[----:B------:R-:W-:Y:S05]  /*d510*/  BSYNC.RECONVERGENT B0 ;  /* 0x0000000000007941 */ /* 0x000fea0003800200 */
.L_x_1712:
[----:B--2---:R2:W0:Y:S01]  /*d520*/  LDS R61, [R191+0x5d00] ;  /* 0x005d0000bf3d7984 */ /* 0x0044220000000800 */
[----:B------:R-:W-:Y:S01]  /*d530*/  BSSY.RECONVERGENT B0, `(.L_x_1714) ;  /* 0x0000004000007945 */ /* 0x000fe20003800200 */
[----:B------:R-:W-:-:S03]  /*d540*/  LEA R139, R139, UR16, 0x2 ;  /* 0x000000108b8b7c11 */ /* 0x000fc6000f8e10ff */
[----:B------:R-:W-:Y:S05]  /*d550*/  @!P4 BRA `(.L_x_1715) ;  /* 0x000000000004c947 */ /* 0x000fea0003800000 */
[----:B0-----:R0:W-:Y:S02]  /*d560*/  REDG.E.ADD.F32.FTZ.RN.STRONG.GPU desc[UR30][R64.64+0x3c00], R61 ;  /* 0x003c003d400079a6 */ /* 0x0011e4000c12f31e */
.L_x_1715:
[----:B------:R-:W-:Y:S05]  /*d570*/  BSYNC.RECONVERGENT B0 ;  /* 0x0000000000007941 */ /* 0x000fea0003800200 */
.L_x_1714:
[----:B0-----:R-:W-:Y:S01]  /*d580*/  FADD.FTZ R61, R126, R107 ;  /* 0x0000006b7e3d7221 */ /* 0x001fe20000010000 */
[----:B------:R-:W-:Y:S01]  /*d590*/  BSSY.RECONVERGENT B0, `(.L_x_1716) ;  /* 0x0000004000007945 */ /* 0x000fe20003800200 */
[----:B------:R0:W0:Y:S03]  /*d5a0*/  LDS R107, [R139+0x5f00] ;  /* 0x005f00008b6b7984 */ /* 0x0000260000000800 */
[----:B------:R-:W-:Y:S05]  /*d5b0*/  @!P5 BRA `(.L_x_1717) ;  /* 0x000000000004d947 */ /* 0x000fea0003800000 */
[----:B0-----:R0:W-:Y:S02]  /*d5c0*/  REDG.E.ADD.F32.FTZ.RN.STRONG.GPU desc[UR30][R64.64+0x3e00], R107 ;  /* 0x003e006b400079a6 */ /* 0x0011e4000c12f31e */
.L_x_1717:
[----:B------:R-:W-:Y:S05]  /*d5d0*/  BSYNC.RECONVERGENT B0 ;  /* 0x0000000000007941 */ /* 0x000fea0003800200 */
.L_x_1716:
[----:B0-----:R-:W0:Y:S01]  /*d5e0*/  SHFL.DOWN PT, R65, R60, 0x1, 0x1f ;  /* 0x08201f003c417f89 */ /* 0x001e2200000e0000 */
[----:B------:R-:W-:Y:S01]  /*d5f0*/  ISETP.GT.AND P2, PT, R240, 0x1e, PT ;  /* 0x0000001ef000780c */ /* 0x000fe20003f44270 */
[----:B------:R-:W-:Y:S01]  /*d600*/  FFMA.FTZ R77, R218, R77, R131 ;  /* 0x0000004dda4d7223 */ /* 0x000fe20000010083 */
[----:B------:R-:W-:Y:S01]  /*d610*/  FFMA.FTZ R220, R220, R105, R111 ;  /* 0x00000069dcdc7223 */ /* 0x000fe2000001006f */
[----:B------:R-:W5:Y:S01]  /*d620*/  SHFL.DOWN PT, R64, R61, 0x1, 0x1f ;  /* 0x08201f003d407f89 */ /* 0x000f6200000e0000 */
[----:B------:R-:W-:Y:S01]  /*d630*/  FFMA.FTZ R216, R216, R109, R133 ;  /* 0x0000006dd8d87223 */ /* 0x000fe20000010085 */
[----:B------:R-:W-:Y:S01]  /*d640*/  FFMA.FTZ R77, R36, R175, R77 ;  /* 0x000000af244d7223 */ /* 0x000fe2000001004d */
[-C--:B------:R-:W-:Y:S01]  /*d650*/  FFMA.FTZ R187, R19, R110.reuse, R187 ;  /* 0x0000006e13bb7223 */ /* 0x080fe200000100bb */
[----:B------:R-:W1:Y:S01]  /*d660*/  SHFL.DOWN PT, R107, R62, 0x1, 0x1f ;  /* 0x08201f003e6b7f89 */ /* 0x000e6200000e0000 */
[----:B------:R-:W-:Y:S01]  /*d670*/  FFMA.FTZ R220, R35, R110, R220 ;  /* 0x0000006e23dc7223 */ /* 0x000fe200000100dc */
[----:B------:R-:W-:Y:S01]  /*d680*/  FADD.FTZ R184, R77, R184 ;  /* 0x000000b84db87221 */ /* 0x000fe20000010000 */
[-C--:B------:R-:W-:Y:S01]  /*d690*/  FFMA.FTZ R223, R21, R114.reuse, R223 ;  /* 0x0000007215df7223 */ /* 0x080fe200000100df */
[----:B------:R-:W2:Y:S01]  /*d6a0*/  SHFL.DOWN PT, R126, R63, 0x1, 0x1f ;  /* 0x08201f003f7e7f89 */ /* 0x000ea200000e0000 */
[----:B------:R-:W-:Y:S01]  /*d6b0*/  FFMA.FTZ R216, R37, R114, R216 ;  /* 0x0000007225d87223 */ /* 0x000fe200000100d8 */
[----:B------:R-:W-:Y:S01]  /*d6c0*/  FMUL.FTZ R75, R75, R124 ;  /* 0x0000007c4b4b7220 */ /* 0x000fe20000410000 */
[----:B------:R-:W-:Y:S01]  /*d6d0*/  FMUL.FTZ R84, R84, R129 ;  /* 0x0000008154547220 */ /* 0x000fe20000410000 */
[----:B------:R-:W-:Y:S01]  /*d6e0*/  FMUL.FTZ R73, R73, R108 ;  /* 0x0000006c49497220 */ /* 0x000fe20000410000 */
[----:B------:R-:W-:Y:S01]  /*d6f0*/  FMUL.FTZ R169, R74, R169 ;  /* 0x000000a94aa97220 */ /* 0x000fe20000410000 */
[----:B------:R-:W-:Y:S01]  /*d700*/  FFMA.FTZ R212, R212, R173, R75 ;  /* 0x000000add4d47223 */ /* 0x000fe2000001004b */
[----:B------:R-:W-:Y:S01]  /*d710*/  FFMA.FTZ R85, R85, R130, R84 ;  /* 0x0000008255557223 */ /* 0x000fe20000010054 */
[----:B------:R-:W-:Y:S01]  /*d720*/  FFMA.FTZ R208, R208, R165, R73 ;  /* 0x000000a5d0d07223 */ /* 0x000fe20000010049 */
[----:B------:R-:W-:Y:S01]  /*d730*/  FMUL.FTZ R71, R71, R106 ;  /* 0x0000006a47477220 */ /* 0x000fe20000410000 */
[----:B------:R-:W-:Y:S01]  /*d740*/  FMUL.FTZ R163, R72, R163 ;  /* 0x000000a348a37220 */ /* 0x000fe20000410000 */
[----:B------:R-:W-:Y:S01]  /*d750*/  FMUL.FTZ R157, R70, R157 ;  /* 0x0000009d469d7220 */ /* 0x000fe20000410000 */
[----:B0-----:R-:W-:Y:S01]  /*d760*/  @!P2 FADD.FTZ R60, R60, R65 ;  /* 0x000000413c3ca221 */ /* 0x001fe20000010000 */
[----:B------:R-:W-:Y:S01]  /*d770*/  FFMA.FTZ R204, R204, R159, R71 ;  /* 0x0000009fcccc7223 */ /* 0x000fe20000010047 */
[----:B------:R-:W-:Y:S01]  /*d780*/  FMUL.FTZ R86, R86, R113 ;  /* 0x0000007156567220 */ /* 0x000fe20000410000 */
[----:B------:R-:W-:Y:S01]  /*d790*/  FFMA.FTZ R167, R210, R167, R169 ;  /* 0x000000a7d2a77223 */ /* 0x000fe200000100a9 */
[----:B-----5:R-:W-:Y:S01]  /*d7a0*/  @!P2 FADD.FTZ R61, R61, R64 ;  /* 0x000000403d3da221 */ /* 0x020fe20000010000 */
[----:B------:R-:W0:Y:S01]  /*d7b0*/  SHFL.DOWN PT, R65, R60, 0x2, 0x1f ;  /* 0x08401f003c417f89 */ /* 0x000e2200000e0000 */
[----:B------:R-:W-:Y:S01]  /*d7c0*/  FFMA.FTZ R86, R87, R144, R86 ;  /* 0x0000009057567223 */ /* 0x000fe20000010056 */
[----:B------:R-:W-:Y:S01]  /*d7d0*/  FMUL.FTZ R88, R88, R141 ;  /* 0x0000008d58587220 */ /* 0x000fe20000410000 */
[----:B-1----:R-:W-:Y:S01]  /*d7e0*/  @!P2 FADD.FTZ R62, R62, R107 ;  /* 0x0000006b3e3ea221 */ /* 0x002fe20000010000 */
[----:B------:R-:W1:Y:S01]  /*d7f0*/  SHFL.DOWN PT, R110, R61, 0x2, 0x1f ;  /* 0x08401f003d6e7f89 */ /* 0x000e6200000e0000 */
[----:B------:R-:W-:Y:S01]  /*d800*/  FMUL.FTZ R90, R90, R115 ;  /* 0x000000735a5a7220 */ /* 0x000fe20000410000 */
        /* <DEDUP_REMOVED lines=8> */
[----:B------:R-:W-:Y:S01]  /*d890*/  FMUL.FTZ R92, R92, R143 ;  /* 0x0000008f5c5c7220 */ /* 0x000fe20000410000 */
[----:B------:R-:W-:Y:S01]  /*d8a0*/  FMUL.FTZ R94, R94, R128 ;  /* 0x000000805e5e7220 */ /* 0x000fe20000410000 */
[----:B------:R-:W-:Y:S01]  /*d8b0*/  FMUL.FTZ R69, R69, R104 ;  /* 0x0000006845457220 */ /* 0x000fe20000410000 */
[----:B------:R-:W-:Y:S01]  /*d8c0*/  FADD.FTZ R59, R64, R59 ;  /* 0x0000003b403b7221 */ /* 0x000fe20000010000 */
[----:B------:R-:W-:Y:S01]  /*d8d0*/  ISETP.GT.AND P3, PT, R240, 0xf, PT ;  /* 0x0000000ff000780c */ /* 0x000fe20003f64270 */
[----:B------:R-:W-:Y:S01]  /*d8e0*/  FFMA.FTZ R64, R42, R89, R161 ;  /* 0x000000592a407223 */ /* 0x000fe200000100a1 */
[----:B------:R-:W-:Y:S01]  /*d8f0*/  FFMA.FTZ R93, R93, R134, R92 ;  /* 0x000000865d5d7223 */ /* 0x000fe2000001005c */
[----:B------:R-:W-:Y:S01]  /*d900*/  FFMA.FTZ R155, R202, R155, R157 ;  /* 0x0000009bca9b7223 */ /* 0x000fe2000001009d */
[----:B------:R-:W-:Y:S01]  /*d910*/  FFMA.FTZ R94, R95, R116, R94 ;  /* 0x000000745f5e7223 */ /* 0x000fe2000001005e */
[----:B------:R-:W-:Y:S01]  /*d920*/  FFMA.FTZ R200, R200, R151, R69 ;  /* 0x00000097c8c87223 */ /* 0x000fe20000010045 */
[----:B0-----:R-:W-:Y:S01]  /*d930*/  @!P2 FADD.FTZ R60, R60, R65 ;  /* 0x000000413c3ca221 */ /* 0x001fe20000010000 */
[----:B------:R-:W-:Y:S01]  /*d940*/  FFMA.FTZ R65, R41, R86, R208 ;  /* 0x0000005629417223 */ /* 0x000fe200000100d0 */
[----:B------:R-:W-:Y:S01]  /*d950*/  FMUL.FTZ R96, R96, R145 ;  /* 0x0000009160607220 */ /* 0x000fe20000410000 */
[----:B------:R-:W-:Y:S01]  /*d960*/  FMUL.FTZ R153, R68, R153 ;  /* 0x0000009944997220 */ /* 0x000fe20000410000 */
[----:B-1----:R-:W-:Y:S01]  /*d970*/  @!P2 FADD.FTZ R61, R61, R110 ;  /* 0x0000006e3d3da221 */ /* 0x002fe20000010000 */
[----:B------:R-:W0:Y:S01]  /*d980*/  SHFL.DOWN PT, R73, R60, 0x4, 0x1f ;  /* 0x08801f003c497f89 */ /* 0x000e2200000e0000 */
[----:B------:R-:W-:Y:S01]  /*d990*/  FADD.FTZ R58, R65, R58 ;  /* 0x0000003a413a7221 */ /* 0x000fe20000010000 */
        /* <DEDUP_REMOVED lines=9> */
[----:B------:R-:W-:Y:S01]  /*da30*/  FFMA.FTZ R65, R45, R94, R200 ;  /* 0x0000005e2d417223 */ /* 0x000fe200000100c8 */
[----:B------:R-:W5:Y:S01]  /*da40*/  SHFL.DOWN PT, R84, R63, 0x4, 0x1f ;  /* 0x08801f003f547f89 */ /* 0x000f6200000e0000 */
[----:B------:R-:W-:Y:S01]  /*da50*/  FMUL.FTZ R67, R67, R78 ;  /* 0x0000004e43437220 */ /* 0x000fe20000410000 */
[----:B------:R-:W-:Y:S01]  /*da60*/  FFMA.FTZ R79, R79, R122, R140 ;  /* 0x0000007a4f4f7223 */ /* 0x000fe2000001008c */
[----:B------:R-:W-:Y:S01]  /*da70*/  FFMA.FTZ R117, R214, R135, R117 ;  /* 0x00000087d6757223 */ /* 0x000fe20000010075 */
[----:B------:R-:W-:Y:S01]  /*da80*/  FFMA.FTZ R112, R83, R142, R112 ;  /* 0x0000008e53707223 */ /* 0x000fe20000010070 */
[----:B------:R-:W-:Y:S01]  /*da90*/  FFMA.FTZ R97, R97, R136, R96 ;  /* 0x0000008861617223 */ /* 0x000fe20000010060 */
[----:B------:R-:W-:Y:S01]  /*daa0*/  FFMA.FTZ R149, R198, R149, R153 ;  /* 0x00000095c6957223 */ /* 0x000fe20000010099 */
[----:B------:R-:W-:Y:S01]  /*dab0*/  FADD.FTZ R55, R64, R55 ;  /* 0x0000003740377221 */ /* 0x000fe20000010000 */
[----:B------:R-:W-:Y:S01]  /*dac0*/  FFMA.FTZ R79, R34, R179, R79 ;  /* 0x000000b3224f7223 */ /* 0x000fe2000001004f */
[----:B------:R-:W-:Y:S01]  /*dad0*/  FFMA.FTZ R117, R38, R171, R117 ;  /* 0x000000ab26757223 */ /* 0x000fe20000010075 */
[-C--:B------:R-:W-:Y:S01]  /*dae0*/  FFMA.FTZ R212, R39, R112.reuse, R212 ;  /* 0x0000007027d47223 */ /* 0x080fe200000100d4 */
[----:B------:R-:W-:Y:S01]  /*daf0*/  FMUL.FTZ R98, R98, R119 ;  /* 0x0000007762627220 */ /* 0x000fe20000410000 */
[----:B0-----:R-:W-:Y:S01]  /*db00*/  @!P2 FADD.FTZ R60, R60, R73 ;  /* 0x000000493c3ca221 */ /* 0x001fe20000010000 */
[----:B------:R-:W-:Y:S01]  /*db10*/  FFMA.FTZ R64, R46, R97, R149 ;  /* 0x000000612e407223 */ /* 0x000fe20000010095 */
[----:B------:R-:W-:Y:S01]  /*db20*/  FADD.FTZ R54, R65, R54 ;  /* 0x0000003641367221 */ /* 0x000fe20000010000 */
[----:B------:R-:W-:Y:S01]  /*db30*/  FFMA.FTZ R196, R196, R147, R67 ;  /* 0x00000093c4c47223 */ /* 0x000fe20000010043 */
[----:B-1----:R-:W-:Y:S01]  /*db40*/  @!P2 FADD.FTZ R61, R61, R74 ;  /* 0x0000004a3d3da221 */ /* 0x002fe20000010000 */
[----:B------:R-:W0:Y:S01]  /*db50*/  SHFL.DOWN PT, R71, R60, 0x8, 0x1f ;  /* 0x09001f003c477f89 */ /* 0x000e2200000e0000 */
[----:B------:R-:W-:Y:S01]  /*db60*/  BSSY.RECONVERGENT B0, `(.L_x_1718) ;  /* 0x000002a000007945 */ /* 0x000fe20003800200 */
[----:B------:R-:W-:Y:S01]  /*db70*/  FFMA.FTZ R186, R18, R179, R186 ;  /* 0x000000b312ba7223 */ /* 0x000fe200000100ba */
[----:B--2---:R-:W-:Y:S01]  /*db80*/  @!P2 FADD.FTZ R62, R62, R75 ;  /* 0x0000004b3e3ea221 */ /* 0x004fe20000010000 */
[----:B------:R-:W1:Y:S01]  /*db90*/  SHFL.DOWN PT, R70, R61, 0x8, 0x1f ;  /* 0x09001f003d467f89 */ /* 0x000e6200000e0000 */
[----:B------:R-:W-:Y:S01]  /*dba0*/  FADD.FTZ R80, R79, R80 ;  /* 0x000000504f507221 */ /* 0x000fe20000010000 */
[----:B------:R-:W-:Y:S01]  /*dbb0*/  FFMA.FTZ R188, R20, R175, R188 ;  /* 0x000000af14bc7223 */ /* 0x000fe200000100bc */
[----:B-----5:R-:W-:Y:S01]  /*dbc0*/  @!P2 FADD.FTZ R63, R63, R84 ;  /* 0x000000543f3fa221 */ /* 0x020fe20000010000 */
[----:B------:R-:W2:Y:S01]  /*dbd0*/  SHFL.DOWN PT, R73, R62, 0x8, 0x1f ;  /* 0x09001f003e497f89 */ /* 0x000ea200000e0000 */
[----:B------:R-:W-:Y:S01]  /*dbe0*/  ISETP.GT.AND P2, PT, R240, 0x17, PT ;  /* 0x00000017f000780c */ /* 0x000fe20003f44270 */
[----:B------:R-:W-:Y:S01]  /*dbf0*/  FADD.FTZ R185, R220, R185 ;  /* 0x000000b9dcb97221 */ /* 0x000fe20000010000 */
[----:B------:R-:W-:Y:S01]  /*dc00*/  FFMA.FTZ R224, R22, R171, R224 ;  /* 0x000000ab16e07223 */ /* 0x000fe200000100e0 */
[----:B------:R-:W5:Y:S01]  /*dc10*/  SHFL.DOWN PT, R72, R63, 0x8, 0x1f ;  /* 0x09001f003f487f89 */ /* 0x000f6200000e0000 */
[----:B------:R-:W-:Y:S01]  /*dc20*/  FADD.FTZ R183, R216, R183 ;  /* 0x000000b7d8b77221 */ /* 0x000fe20000010000 */
[----:B------:R-:W-:Y:S01]  /*dc30*/  FADD.FTZ R182, R117, R182 ;  /* 0x000000b675b67221 */ /* 0x000fe20000010000 */
[----:B------:R-:W-:Y:S01]  /*dc40*/  FFMA.FTZ R226, R23, R112, R226 ;  /* 0x0000007017e27223 */ /* 0x000fe200000100e2 */
[----:B------:R-:W-:Y:S01]  /*dc50*/  FADD.FTZ R181, R212, R181 ;  /* 0x000000b5d4b57221 */ /* 0x000fe20000010000 */
        /* <DEDUP_REMOVED lines=9> */
[----:B------:R-:W-:Y:S01]  /*dcf0*/  FADD.FTZ R53, R64, R53 ;  /* 0x0000003540357221 */ /* 0x000fe20000010000 */
[----:B-1----:R-:W-:-:S02]  /*dd00*/  @!P2 FADD.FTZ R61, R61, R70 ;  /* 0x000000463d3da221 */ /* 0x002fc40000010000 */
        /* <DEDUP_REMOVED lines=15> */
.L_x_1719:
[----:B------:R-:W-:Y:S05]  /*de00*/  BSYNC.RECONVERGENT B0 ;  /* 0x0000000000007941 */ /* 0x000fea0003800200 */
.L_x_1718:
        /* <DEDUP_REMOVED lines=46> */
.L_x_1721:
[----:B------:R-:W-:Y:S05]  /*e0f0*/  BSYNC.RECONVERGENT B0 ;  /* 0x0000000000007941 */ /* 0x000fea0003800200 */
.L_x_1720:
[----:B------:R-:W-:-:S04]  /*e100*/  UIADD3 UR8, UPT, UPT, UR8, 0x1, URZ ;  /* 0x0000000108087890 */ /* 0x000fc8000fffe0ff */
[----:B------:R-:W-:-:S09]  /*e110*/  UISETP.GE.AND UP0, UPT, UR8, UR48, UPT ;  /* 0x000000300800728c */ /* 0x000fd2000bf06270 */
[----:B------:R-:W-:Y:S05]  /*e120*/  BRA.U !UP0, `(.L_x_1722) ;  /* 0xffffff6d083c7547 */ /* 0x000fea000b83ffff */
.L_x_1624:
[----:B------:R-:W5:Y:S01]  /*e130*/  LDL.LU R79, [R1+0x24] ;  /* 0x00002400014f7983 */ /* 0x000f620000300800 */
[----:B------:R-:W-:Y:S01]  /*e140*/  F2FP.F16.F32.PACK_AB R238, R238, R239 ;  /* 0x000000efeeee723e */ /* 0x000fe200000000ff */
[----:B------:R-:W-:Y:S01]  /*e150*/  BAR.SYNC.DEFER_BLOCKING 0x0 ;  /* 0x0000000000007b1d */ /* 0x000fe20000010000 */
[----:B------:R-:W-:Y:S02]  /*e160*/  F2FP.F16.F32.PACK_AB R233, R233, R237 ;  /* 0x000000ede9e9723e */ /* 0x000fe400000000ff */
[----:B------:R-:W-:Y:S02]  /*e170*/  F2FP.F16.F32.PACK_AB R231, R231, R232 ;  /* 0x000000e8e7e7723e */ /* 0x000fe400000000ff */
[----:B------:R-:W-:Y:S01]  /*e180*/  F2FP.F16.F32.PACK_AB R229, R229, R230 ;  /* 0x000000e6e5e5723e */ /* 0x000fe200000000ff */
[----:B------:R-:W-:Y:S01]  /*e190*/  UIMAD UR29, UR20, -0x800, UR29 ;  /* 0xfffff800141d78a4 */ /* 0x000fe2000f8e021d */
[----:B------:R-:W3:Y:S01]  /*e1a0*/  LDL.LU R78, [R1+0x20] ;  /* 0x00002000014e7983 */ /* 0x000ee20000300800 */
[----:B------:R-:W-:-:S02]  /*e1b0*/  F2FP.F16.F32.PACK_AB R227, R227, R228 ;  /* 0x000000e4e3e3723e */ /* 0x000fc400000000ff */
[----:B------:R-:W-:Y:S01]  /*e1c0*/  F2FP.F16.F32.PACK_AB R224, R224, R226 ;  /* 0x000000e2e0e0723e */ /* 0x000fe200000000ff */
[----:B------:R-:W4:Y:S01]  /*e1d0*/  LDL.LU R76, [R1+0x1c] ;  /* 0x00001c00014c7983 */ /* 0x000f220000300800 */
[----:B------:R-:W-:Y:S02]  /*e1e0*/  F2FP.F16.F32.PACK_AB R188, R188, R223 ;  /* 0x000000dfbcbc723e */ /* 0x000fe400000000ff */
[----:B------:R-:W-:Y:S01]  /*e1f0*/  F2FP.F16.F32.PACK_AB R186, R186, R187 ;  /* 0x000000bbbaba723e */ /* 0x000fe200000000ff */
[----:B0-----:R-:W4:Y:S01]  /*e200*/  LDL.LU R74, [R1+0x18] ;  /* 0x00001800014a7983 */ /* 0x001f220000300800 */
[----:B------:R-:W0:Y:S01]  /*e210*/  S2UR UR34, SR_CTAID.X ;  /* 0x00000000002279c3 */ /* 0x000e220000002500 */
[----:B------:R-:W0:Y:S02]  /*e220*/  LDCU.64 UR18, c[0x0][0x4f8] ;  /* 0x00009f00ff1277ac */ /* 0x000e240008000a00 */
[----:B------:R-:W4:Y:S01]  /*e230*/  LDL.LU R72, [R1+0x14] ;  /* 0x0000140001487983 */ /* 0x000f220000300800 */
[----:B------:R-:W1:Y:S03]  /*e240*/  LDCU.64 UR32, c[0x0][0x500] ;  /* 0x0000a000ff2077ac */ /* 0x000e660008000a00 */
[----:B------:R-:W4:Y:S04]  /*e250*/  LDL.LU R70, [R1+0x10] ;  /* 0x0000100001467983 */ /* 0x000f280000300800 */
[----:B--2---:R-:W2:Y:S04]  /*e260*/  LDL.LU R68, [R1+0xc] ;  /* 0x00000c0001447983 */ /* 0x004ea80000300800 */
[----:B------:R-:W2:Y:S04]  /*e270*/  LDL.LU R66, [R1+0x8] ;  /* 0x0000080001427983 */ /* 0x000ea80000300800 */
[----:B------:R-:W2:Y:S04]  /*e280*/  LDL.LU R64, [R1+0x4] ;  /* 0x0000040001407983 */ /* 0x000ea80000300800 */
[----:B------:R-:W2:Y:S04]  /*e290*/  LDL.LU R62, [R1] ;  /* 0x00000000013e7983 */ /* 0x000ea80000300800 */
[----:B------:R-:W2:Y:S01]  /*e2a0*/  LDL.LU R60, [R1+0x28] ;  /* 0x00002800013c7983 */ /* 0x000ea20000300800 */
[----:B------:R-:W-:Y:S01]  /*e2b0*/  PRMT R0, R238, 0x7632, R0 ;  /* 0x00007632ee007816 */ /* 0x000fe20000000000 */
[----:B------:R-:W-:Y:S01]  /*e2c0*/  UIADD3 UR29, UPT, UPT, UR29, 0x800, URZ ;  /* 0x000008001d1d7890 */ /* 0x000fe2000fffe0ff */
[----:B------:R-:W-:Y:S01]  /*e2d0*/  PRMT R3, R233, 0x7632, R3 ;  /* 0x00007632e9037816 */ /* 0x000fe20000000003 */
[----:B------:R-:W-:Y:S01]  /*e2e0*/  STS.U16 [R81], R238 ;  /* 0x000000ee51007388 */ /* 0x000fe20000000400 */
[----:B------:R-:W-:Y:S01]  /*e2f0*/  PRMT R4, R231, 0x7632, R4 ;  /* 0x00007632e7047816 */ /* 0x000fe20000000004 */
[----:B------:R-:W1:Y:S01]  /*e300*/  S2UR UR12, SR_CTAID.Y ;  /* 0x00000000000c79c3 */ /* 0x000e620000002600 */
[----:B------:R-:W-:Y:S01]  /*e310*/  PRMT R5, R227, 0x7632, R5 ;  /* 0x00007632e3057816 */ /* 0x000fe20000000005 */
[----:B------:R0:W-:Y:S01]  /*e320*/  STS.U16 [R81+0x2], R0 ;  /* 0x0000020051007388 */ /* 0x0001e20000000400 */
[----:B------:R-:W-:Y:S01]  /*e330*/  MOV R10, UR29 ;  /* 0x0000001d000a7c02 */ /* 0x000fe20008000f00 */
[----:B------:R-:W-:Y:S01]  /*e340*/  ULEA UR8, UR20, 0xfffff800, 0xb ;  /* 0xfffff80014087891 */ /* 0x000fe2000f8e58ff */
[----:B------:R-:W-:Y:S01]  /*e350*/  SHF.L.U32 R29, R190, 0x4, RZ ;  /* 0x00000004be1d7819 */ /* 0x000fe200000006ff */
[----:B------:R0:W-:Y:S01]  /*e360*/  STS.U16 [R81+0x6], R3 ;  /* 0x0000060351007388 */ /* 0x0001e20000000400 */
[----:B------:R-:W-:Y:S01]  /*e370*/  UMOV UR9, URZ ;  /* 0x000000ff00097c82 */ /* 0x000fe20008000000 */
[----:B------:R-:W-:-:S02]  /*e380*/  UIADD3 UR27, UP0, UPT, UR27, -0x2000, URZ ;  /* 0xffffe0001b1b7890 */ /* 0x000fc4000ff1e0ff */
[----:B------:R1:W-:Y:S01]  /*e390*/  STS.U16 [R81+0xa], R4 ;  /* 0x00000a0451007388 */ /* 0x0003e20000000400 */
[----:B0-----:R-:W-:Y:S01]  /*e3a0*/  UIMAD.WIDE.U32 UR14, UR34, UR18, UR8 ;  /* 0x00000012220e72a5 */ /* 0x001fe2000f8e0008 */
[----:B------:R-:W-:Y:S01]  /*e3b0*/  PRMT R0, R229, 0x7632, R0 ;  /* 0x00007632e5007816 */ /* 0x000fe20000000000 */
[----:B------:R-:W-:Y:S01]  /*e3c0*/  UIADD3.X UR28, UPT, UPT, UR28, -0x1, URZ, UP0, !UPT ;  /* 0xffffffff1c1c7890 */ /* 0x000fe200087fe4ff */
[----:B------:R-:W-:Y:S01]  /*e3d0*/  STS.U16 [R81+0x4], R233 ;  /* 0x000004e951007388 */ /* 0x000fe20000000400 */
[----:B------:R-:W-:Y:S01]  /*e3e0*/  UIMAD UR15, UR34, UR19, UR15 ;  /* 0x00000013220f72a4 */ /* 0x000fe2000f8e020f */
[----:B------:R-:W-:Y:S01]  /*e3f0*/  PRMT R3, R224, 0x7632, R3 ;  /* 0x00007632e0037816 */ /* 0x000fe20000000003 */
[----:B------:R-:W0:Y:S01]  /*e400*/  LDCU.64 UR18, c[0x0][0x550] ;  /* 0x0000aa00ff1277ac */ /* 0x000e220008000a00 */
[----:B------:R0:W-:Y:S01]  /*e410*/  STS.U16 [R81+0xe], R0 ;  /* 0x00000e0051007388 */ /* 0x0001e20000000400 */
[----:B-1----:R-:W-:Y:S01]  /*e420*/  PRMT R4, R186, 0x7632, R4 ;  /* 0x00007632ba047816 */ /* 0x002fe20000000004 */
[----:B------:R-:W-:-:S02]  /*e430*/  UISETP.GT.AND UP0, UPT, UR20, 0x1, UPT ;  /* 0x000000011400788c */ /* 0x000fc4000bf04270 */
[----:B------:R-:W-:Y:S01]  /*e440*/  STS.U16 [R81+0x8], R231 ;  /* 0x000008e751007388 */ /* 0x000fe20000000400 */
[----:B------:R-:W-:Y:S02]  /*e450*/  UIADD3 UR21, UP1, UPT, UR21, -0x1000, URZ ;  /* 0xfffff00015157890 */ /* 0x000fe4000ff3e0ff */
[----:B------:R-:W-:Y:S01]  /*e460*/  UIMAD UR13, UR12, UR33, URZ ;  /* 0x000000210c0d72a4 */ /* 0x000fe2000f8e02ff */
[----:B------:R-:W-:Y:S01]  /*e470*/  STS.U16 [R81+0xc], R229 ;  /* 0x00000ce551007388 */ /* 0x000fe20000000400 */
[----:B------:R-:W-:Y:S01]  /*e480*/  UIMAD.WIDE.U32 UR14, UR12, UR32, UR14 ;  /* 0x000000200c0e72a5 */ /* 0x000fe2000f8e000e */
[----:B0-----:R-:W-:Y:S01]  /*e490*/  PRMT R0, R188, 0x7632, R0 ;  /* 0x00007632bc007816 */ /* 0x001fe20000000000 */
[----:B------:R-:W-:Y:S01]  /*e4a0*/  UIADD3 UR23, UP2, UPT, UR23, -0x1000, URZ ;  /* 0xfffff00017177890 */ /* 0x000fe2000ff5e0ff */
[----:B------:R-:W-:Y:S01]  /*e4b0*/  STS.U16 [R81+0x10], R227 ;  /* 0x000010e351007388 */ /* 0x000fe20000000400 */
[----:B------:R-:W-:Y:S01]  /*e4c0*/  MOV R8, UR13 ;  /* 0x0000000d00087c02 */ /* 0x000fe20008000f00 */
[----:B------:R-:W-:-:S02]  /*e4d0*/  UIADD3 UR25, UP3, UPT, UR25, -0x1000, URZ ;  /* 0xfffff00019197890 */ /* 0x000fc4000ff7e0ff */
[----:B------:R-:W-:Y:S01]  /*e4e0*/  STS.U16 [R81+0x12], R5 ;  /* 0x0000120551007388 */ /* 0x000fe20000000400 */
[----:B------:R-:W-:Y:S02]  /*e4f0*/  UIADD3.X UR22, UPT, UPT, UR22, -0x1, URZ, UP1, !UPT ;  /* 0xffffffff16167890 */ /* 0x000fe40008ffe4ff */
[----:B------:R-:W-:Y:S01]  /*e500*/  UIADD3.X UR24, UPT, UPT, UR24, -0x1, URZ, UP2, !UPT ;  /* 0xffffffff18187890 */ /* 0x000fe200097fe4ff */
[----:B------:R-:W-:Y:S01]  /*e510*/  STS.U16 [R81+0x14], R224 ;  /* 0x000014e051007388 */ /* 0x000fe20000000400 */
[----:B------:R-:W-:-:S03]  /*e520*/  UIADD3.X UR26, UPT, UPT, UR26, -0x1, URZ, UP3, !UPT ;  /* 0xffffffff1a1a7890 */ /* 0x000fc60009ffe4ff */
[----:B------:R-:W-:Y:S04]  /*e530*/  STS.U16 [R81+0x16], R3 ;  /* 0x0000160351007388 */ /* 0x000fe80000000400 */
[----:B------:R-:W-:Y:S04]  /*e540*/  STS.U16 [R81+0x18], R188 ;  /* 0x000018bc51007388 */ /* 0x000fe80000000400 */
[----:B------:R0:W-:Y:S04]  /*e550*/  STS.U16 [R81+0x1a], R0 ;  /* 0x00001a0051007388 */ /* 0x0001e80000000400 */
        /* <DEDUP_REMOVED lines=8> */
[C---:B------:R-:W-:Y:S02]  /*e5e0*/  IADD3 R5, P1, PT, R29.reuse, UR14, RZ ;  /* 0x0000000e1d057c10 */ /* 0x040fe4000ff3e0ff */
[----:B------:R-:W-:Y:S01]  /*e5f0*/  LOP3.LUT R39, R29, 0x20, RZ, 0xfc, !PT ;  /* 0x000000201d277812 */ /* 0x000fe200078efcff */
[----:B------:R-:W-:Y:S01]  /*e600*/  LDS.U16 R33, [R243+0x340] ;  /* 0x00034000f3217984 */ /* 0x000fe20000000400 */
[----:B------:R-:W-:Y:S01]  /*e610*/  IADD3.X R8, PT, PT, R8, UR15, RZ, P1, !PT ;  /* 0x0000000f08087c10 */ /* 0x000fe20008ffe4ff */
[----:B------:R-:W0:Y:S01]  /*e620*/  LDCU.64 UR14, c[0x0][0x518] ;  /* 0x0000a300ff0e77ac */ /* 0x000e220008000a00 */
[----:B-1----:R-:W-:Y:S01]  /*e630*/  LEA R4, P1, R5, UR18, 0x1 ;  /* 0x0000001205047c11 */ /* 0x002fe2000f8208ff */
[----:B------:R-:W-:Y:S01]  /*e640*/  LDS.U16 R35, [R242+0x380] ;  /* 0x00038000f2237984 */ /* 0x000fe20000000400 */
[----:B------:R-:W-:Y:S02]  /*e650*/  LOP3.LUT R41, R29, 0x40, RZ, 0xfc, !PT ;  /* 0x000000401d297812 */ /* 0x000fe400078efcff */
[----:B------:R-:W-:Y:S01]  /*e660*/  LEA.HI.X R5, R5, UR19, R8, 0x1, P1 ;  /* 0x0000001305057c11 */ /* 0x000fe200088f0c08 */
[----:B------:R-:W-:Y:S01]  /*e670*/  LDS.U16 R37, [R241+0x3c0] ;  /* 0x0003c000f1257984 */ /* 0x000fe20000000400 */
[----:B------:R-:W-:-:S02]  /*e680*/  LOP3.LUT R43, R29, 0x60, RZ, 0xfc, !PT ;  /* 0x000000601d2b7812 */ /* 0x000fc400078efcff */
[C---:B------:R-:W-:Y:S02]  /*e690*/  LOP3.LUT R45, R29.reuse, 0x80, RZ, 0xfc, !PT ;  /* 0x000000801d2d7812 */ /* 0x040fe400078efcff */
[C---:B------:R-:W-:Y:S02]  /*e6a0*/  LOP3.LUT R47, R29.reuse, 0xa0, RZ, 0xfc, !PT ;  /* 0x000000a01d2f7812 */ /* 0x040fe400078efcff */
[C---:B------:R-:W-:Y:S02]  /*e6b0*/  LOP3.LUT R49, R29.reuse, 0xc0, RZ, 0xfc, !PT ;  /* 0x000000c01d317812 */ /* 0x040fe400078efcff */
[C---:B------:R-:W-:Y:S02]  /*e6c0*/  LOP3.LUT R61, R29.reuse, 0xe0, RZ, 0xfc, !PT ;  /* 0x000000e01d3d7812 */ /* 0x040fe400078efcff */
[C---:B------:R-:W-:Y:S01]  /*e6d0*/  LOP3.LUT R63, R29.reuse, 0x100, RZ, 0xfc, !PT ;  /* 0x000001001d3f7812 */ /* 0x040fe200078efcff */
[----:B0-----:R-:W-:Y:S01]  /*e6e0*/  UIMAD.WIDE.U32 UR8, UR34, UR14, UR8 ;  /* 0x0000000e220872a5 */ /* 0x001fe2000f8e0008 */
[----:B------:R-:W-:-:S02]  /*e6f0*/  LOP3.LUT R65, R29, 0x120, RZ, 0xfc, !PT ;  /* 0x000001201d417812 */ /* 0x000fc400078efcff */
[C---:B------:R-:W-:Y:S01]  /*e700*/  LOP3.LUT R67, R29.reuse, 0x140, RZ, 0xfc, !PT ;  /* 0x000001401d437812 */ /* 0x040fe200078efcff */
[----:B------:R-:W-:Y:S01]  /*e710*/  UIMAD UR9, UR34, UR15, UR9 ;  /* 0x0000000f220972a4 */ /* 0x000fe2000f8e0209 */
[C---:B------:R-:W-:Y:S01]  /*e720*/  LOP3.LUT R69, R29.reuse, 0x160, RZ, 0xfc, !PT ;  /* 0x000001601d457812 */ /* 0x040fe200078efcff */
[----:B------:R-:W0:Y:S01]  /*e730*/  LDCU.64 UR14, c[0x0][0x560] ;  /* 0x0000ac00ff0e77ac */ /* 0x000e220008000a00 */
[C---:B------:R-:W-:Y:S02]  /*e740*/  LOP3.LUT R71, R29.reuse, 0x180, RZ, 0xfc, !PT ;  /* 0x000001801d477812 */ /* 0x040fe400078efcff */
[C---:B------:R-:W-:Y:S02]  /*e750*/  LOP3.LUT R73, R29.reuse, 0x1a0, RZ, 0xfc, !PT ;  /* 0x000001a01d497812 */ /* 0x040fe400078efcff */
[C---:B------:R-:W-:Y:S02]  /*e760*/  LOP3.LUT R75, R29.reuse, 0x1c0, RZ, 0xfc, !PT ;  /* 0x000001c01d4b7812 */ /* 0x040fe400078efcff */
[C---:B------:R-:W-:Y:S01]  /*e770*/  LOP3.LUT R77, R29.reuse, 0x1e0, RZ, 0xfc, !PT ;  /* 0x000001e01d4d7812 */ /* 0x040fe200078efcff */
        /* <DEDUP_REMOVED lines=30> */
[----:B------:R-:W-:Y:S01]  /*e960*/  FADD.FTZ R50, R50, R60 ;  /* 0x0000003c32327221 */ /* 0x000fe20000010000 */
[----:B--2---:R-:W-:Y:S01]  /*e970*/  PRMT R7, R3, 0x7632, R7 ;  /* 0x0000763203077816 */ /* 0x004fe20000000007 */
        /* <DEDUP_REMOVED lines=90> */
[----:B-1----:R-:W-:Y:S01]  /*ef20*/  IADD3 R5, P0, PT, R29, UR8, RZ ;  /* 0x000000081d057c10 */ /* 0x002fe2000ff1e0ff */
[----:B------:R-:W-:-:S03]  /*ef30*/  UIADD3 UR8, UPT, UPT, UR20, -0x1, URZ ;  /* 0xffffffff14087890 */ /* 0x000fc6000fffe0ff */
[----:B--2---:R-:W-:Y:S02]  /*ef40*/  IADD3.X R8, PT, PT, RZ, UR9, RZ, P0, !PT ;  /* 0x00000009ff087c10 */ /* 0x004fe400087fe4ff */
        /* <DEDUP_REMOVED lines=38> */
.L_x_1622:
        /* <DEDUP_REMOVED lines=45> */
.L_x_1725:
[----:B------:R-:W-:Y:S05]  /*f480*/  BSYNC.RECONVERGENT B0 ;  /* 0x0000000000007941 */ /* 0x000fea0003800200 */
.L_x_1724:
        /* <DEDUP_REMOVED lines=43> */
.L_x_1727:
[----:B------:R-:W-:Y:S05]  /*f740*/  BSYNC.RECONVERGENT B0 ;  /* 0x0000000000007941 */ /* 0x000fea0003800200 */
.L_x_1726:
        /* <DEDUP_REMOVED lines=11> */
[----:B------:R-:W3:Y:S02]  /*f800*/  LDCU.64 UR20, c[0x0][0x4f0] ;  /* 0x00009e00ff1477ac */ /* 0x000ee40008000a00 */
[----:B------:R-:W-:Y:S01]  /*f810*/  UMOV UR9, 0x400 ;  /* 0x0000040000097882 */ /* 0x000fe20000000000 */
[----:B------:R-:W0:Y:S01]  /*f820*/  LDCU.64 UR22, c[0x0][0x540] ;  /* 0x0000a800ff1677ac */ /* 0x000e220008000a00 */
[----:B------:R-:W-:-:S02]  /*f830*/  UIMAD UR12, UR12, UR11, UR7 ;  /* 0x0000000b0c0c72a4 */ /* 0x000fc4000f8e0207 */
[----:B----4-:R-:W-:-:S12]  /*f840*/  ULEA UR9, UR13, UR9, 0x18 ;  /* 0x000000090d097291 */ /* 0x010fd8000f8ec0ff */
.L_x_1729:
[----:B------:R-:W-:Y:S02]  /*f850*/  LEA R0, R11, UR9, 0x3 ;  /* 0x000000090b007c11 */ /* 0x000fe4000f8e18ff */
[----:B012-4-:R-:W-:Y:S02]  /*f860*/  MOV R3, UR7 ;  /* 0x0000000700037c02 */ /* 0x017fe40008000f00 */
        /* <DEDUP_REMOVED lines=30> */
.L_x_1728:
[----:B------:R-:W-:Y:S05]  /*fa50*/  EXIT ;  /* 0x000000000000794d */ /* 0x000fea0003800000 */
.L_x_1629:
[----:B------:R-:W-:Y:S01]  /*fa60*/  HFMA2 R77, -RZ, RZ, 0, 5.9604644775390625e-08 ;  /* 0x00000001ff4d7431 */ /* 0x000fe200000001ff */
[----:B------:R-:W-:Y:S02]  /*fa70*/  MOV R246, R234 ;  /* 0x000000ea00f67202 */ /* 0x000fe40000000f00 */
[----:B------:R-:W-:Y:S02]  /*fa80*/  MOV R76, RZ ;  /* 0x000000ff004c7202 */ /* 0x000fe40000000f00 */
[----:B------:R-:W-:-:S07]  /*fa90*/  MOV R79, 0xffffffff ;  /* 0xffffffff004f7802 */ /* 0x000fce0000000f00 */
[----:B01---5:R-:W-:Y:S05]  /*faa0*/  WARPSYNC.COLLECTIVE R79, `(.L_x_1730) ;  /* 0x000000004f087348 */ /* 0x023fea0003c00000 */
[----:B------:R2:W3:Y:S02]  /*fab0*/  SHFL.UP P6, R248, R246, R77, R76 ;  /* 0x0400004df6f87389 */ /* 0x0004e400000c004c */
[----:B0123-5:R-:W-:Y:S05]  /*fac0*/  ENDCOLLECTIVE ;  /* 0x000000000000791b */ /* 0x02ffea0003800000 */
.L_x_1730:
[----:B------:R-:W-:Y:S02]  /*fad0*/  MOV R246, R235 ;  /* 0x000000eb00f67202 */ /* 0x000fe40000000f00 */
[----:B------:R-:W-:-:S07]  /*fae0*/  MOV R78, R248 ;  /* 0x000000f8004e7202 */ /* 0x000fce0000000f00 */
[----:B------:R-:W-:Y:S05]  /*faf0*/  WARPSYNC.COLLECTIVE R79, `(.L_x_1731) ;  /* 0x000000004f087348 */ /* 0x000fea0003c00000 */
[----:B------:R0:W1:Y:S02]  /*fb00*/  SHFL.UP P6, R248, R246, R77, R76 ;  /* 0x0400004df6f87389 */ /* 0x00006400000c004c */
[----:B01----:R-:W-:Y:S05]  /*fb10*/  ENDCOLLECTIVE ;  /* 0x000000000000791b */ /* 0x003fea0003800000 */
.L_x_1731:
[----:B------:R-:W-:Y:S02]  /*fb20*/  MOV R246, R236 ;  /* 0x000000ec00f67202 */ /* 0x000fe40000000f00 */
[----:B------:R-:W-:-:S07]  /*fb30*/  MOV R225, R248 ;  /* 0x000000f800e17202 */ /* 0x000fce0000000f00 */
[----:B------:R-:W-:Y:S05]  /*fb40*/  WARPSYNC.COLLECTIVE R79, `(.L_x_1732) ;  /* 0x000000004f087348 */ /* 0x000fea0003c00000 */
[----:B------:R0:W1:Y:S02]  /*fb50*/  SHFL.UP P6, R248, R246, R77, R76 ;  /* 0x0400004df6f87389 */ /* 0x00006400000c004c */
[----:B01----:R-:W-:Y:S05]  /*fb60*/  ENDCOLLECTIVE ;  /* 0x000000000000791b */ /* 0x003fea0003800000 */
.L_x_1732:
[----:B------:R-:W-:Y:S02]  /*fb70*/  MOV R246, R245 ;  /* 0x000000f500f67202 */ /* 0x000fe40000000f00 */
[----:B------:R-:W-:-:S07]  /*fb80*/  MOV R247, R248 ;  /* 0x000000f800f77202 */ /* 0x000fce0000000f00 */
[----:B------:R-:W-:Y:S05]  /*fb90*/  WARPSYNC.COLLECTIVE R79, `(.L_x_1733) ;  /* 0x000000004f087348 */ /* 0x000fea0003c00000 */
[----:B------:R0:W1:Y:S02]  /*fba0*/  SHFL.UP P6, R248, R246, R77, R76 ;  /* 0x0400004df6f87389 */ /* 0x00006400000c004c */
[----:B01----:R-:W-:Y:S05]  /*fbb0*/  ENDCOLLECTIVE ;  /* 0x000000000000791b */ /* 0x003fea0003800000 */
.L_x_1733:
        /* <DEDUP_REMOVED lines=17> */
.L_x_1734:
[----:B------:R-:W-:Y:S02]  /*fcd0*/  MOV R246, R235 ;  /* 0x000000eb00f67202 */ /* 0x000fe40000000f00 */
[----:B------:R-:W-:-:S07]  /*fce0*/  MOV R78, R248 ;  /* 0x000000f8004e7202 */ /* 0x000fce0000000f00 */
[----:B------:R-:W-:Y:S05]  /*fcf0*/  WARPSYNC.COLLECTIVE R79, `(.L_x_1735) ;  /* 0x000000004f087348 */ /* 0x000fea0003c00000 */
[----:B------:R0:W1:Y:S02]  /*fd00*/  SHFL.UP P6, R248, R246, R77, R76 ;  /* 0x0400004df6f87389 */ /* 0x00006400000c004c */
[----:B01----:R-:W-:Y:S05]  /*fd10*/  ENDCOLLECTIVE ;  /* 0x000000000000791b */ /* 0x003fea0003800000 */
.L_x_1735:
[----:B------:R-:W-:Y:S02]  /*fd20*/  MOV R246, R236 ;  /* 0x000000ec00f67202 */ /* 0x000fe40000000f00 */
[----:B------:R-:W-:-:S07]  /*fd30*/  MOV R225, R248 ;  /* 0x000000f800e17202 */ /* 0x000fce0000000f00 */
[----:B------:R-:W-:Y:S05]  /*fd40*/  WARPSYNC.COLLECTIVE R79, `(.L_x_1736) ;  /* 0x000000004f087348 */ /* 0x000fea0003c00000 */
[----:B------:R0:W1:Y:S02]  /*fd50*/  SHFL.UP P6, R248, R246, R77, R76 ;  /* 0x0400004df6f87389 */ /* 0x00006400000c004c */
[----:B01----:R-:W-:Y:S05]  /*fd60*/  ENDCOLLECTIVE ;  /* 0x000000000000791b */ /* 0x003fea0003800000 */
.L_x_1736:
[----:B------:R-:W-:Y:S02]  /*fd70*/  MOV R246, R245 ;  /* 0x000000f500f67202 */ /* 0x000fe40000000f00 */
[----:B------:R-:W-:-:S07]  /*fd80*/  MOV R247, R248 ;  /* 0x000000f800f77202 */ /* 0x000fce0000000f00 */
[----:B------:R-:W-:Y:S05]  /*fd90*/  WARPSYNC.COLLECTIVE R79, `(.L_x_1737) ;  /* 0x000000004f087348 */ /* 0x000fea0003c00000 */
[----:B------:R0:W1:Y:S02]  /*fda0*/  SHFL.UP P6, R248, R246, R77, R76 ;  /* 0x0400004df6f87389 */ /* 0x00006400000c004c */
[----:B01----:R-:W-:Y:S05]  /*fdb0*/  ENDCOLLECTIVE ;  /* 0x000000000000791b */ /* 0x003fea0003800000 */
.L_x_1737:
        /* <DEDUP_REMOVED lines=17> */
.L_x_1738:
[----:B------:R-:W-:Y:S02]  /*fed0*/  MOV R246, R235 ;  /* 0x000000eb00f67202 */ /* 0x000fe40000000f00 */
[----:B------:R-:W-:-:S07]  /*fee0*/  MOV R78, R248 ;  /* 0x000000f8004e7202 */ /* 0x000fce0000000f00 */
[----:B------:R-:W-:Y:S05]  /*fef0*/  WARPSYNC.COLLECTIVE R79, `(.L_x_1739) ;  /* 0x000000004f087348 */ /* 0x000fea0003c00000 */
[----:B------:R0:W1:Y:S02]  /*ff00*/  SHFL.UP P6, R248, R246, R77, R76 ;  /* 0x0400004df6f87389 */ /* 0x00006400000c004c */
[----:B01----:R-:W-:Y:S05]  /*ff10*/  ENDCOLLECTIVE ;  /* 0x000000000000791b */ /* 0x003fea0003800000 */
.L_x_1739:
[----:B------:R-:W-:Y:S02]  /*ff20*/  MOV R246, R236 ;  /* 0x000000ec00f67202 */ /* 0x000fe40000000f00 */
[----:B------:R-:W-:-:S07]  /*ff30*/  MOV R225, R248 ;  /* 0x000000f800e17202 */ /* 0x000fce0000000f00 */
[----:B------:R-:W-:Y:S05]  /*ff40*/  WARPSYNC.COLLECTIVE R79, `(.L_x_1740) ;  /* 0x000000004f087348 */ /* 0x000fea0003c00000 */
[----:B------:R0:W1:Y:S02]  /*ff50*/  SHFL.UP P6, R248, R246, R77, R76 ;  /* 0x0400004df6f87389 */ /* 0x00006400000c004c */
[----:B01----:R-:W-:Y:S05]  /*ff60*/  ENDCOLLECTIVE ;  /* 0x000000000000791b */ /* 0x003fea0003800000 */
.L_x_1740:
[----:B------:R-:W-:Y:S02]  /*ff70*/  MOV R246, R245 ;  /* 0x000000f500f67202 */ /* 0x000fe40000000f00 */
[----:B------:R-:W-:-:S07]  /*ff80*/  MOV R247, R248 ;  /* 0x000000f800f77202 */ /* 0x000fce0000000f00 */
[----:B------:R-:W-:Y:S05]  /*ff90*/  WARPSYNC.COLLECTIVE R79, `(.L_x_1741) ;  /* 0x000000004f087348 */ /* 0x000fea0003c00000 */
[----:B------:R0:W1:Y:S02]  /*ffa0*/  SHFL.UP P6, R248, R246, R77, R76 ;  /* 0x0400004df6f87389 */ /* 0x00006400000c004c */
[----:B01----:R-:W-:Y:S05]  /*ffb0*/  ENDCOLLECTIVE ;  /* 0x000000000000791b */ /* 0x003fea0003800000 */
.L_x_1741:
        /* <DEDUP_REMOVED lines=17> */
.L_x_1742:
[----:B------:R-:W-:Y:S02]  /*100d0*/  MOV R246, R235 ;  /* 0x000000eb00f67202 */ /* 0x000fe40000000f00 */
[----:B------:R-:W-:-:S07]  /*100e0*/  MOV R78, R248 ;  /* 0x000000f8004e7202 */ /* 0x000fce0000000f00 */
[----:B------:R-:W-:Y:S05]  /*100f0*/  WARPSYNC.COLLECTIVE R79, `(.L_x_1743) ;  /* 0x000000004f087348 */ /* 0x000fea0003c00000 */
[----:B------:R0:W1:Y:S02]  /*10100*/  SHFL.UP P6, R248, R246, R77, R76 ;  /* 0x0400004df6f87389 */ /* 0x00006400000c004c */
[----:B01----:R-:W-:Y:S05]  /*10110*/  ENDCOLLECTIVE ;  /* 0x000000000000791b */ /* 0x003fea0003800000 */
.L_x_1743:
[----:B------:R-:W-:Y:S02]  /*10120*/  MOV R246, R236 ;  /* 0x000000ec00f67202 */ /* 0x000fe40000000f00 */
[----:B------:R-:W-:-:S07]  /*10130*/  MOV R225, R248 ;  /* 0x000000f800e17202 */ /* 0x000fce0000000f00 */
[----:B------:R-:W-:Y:S05]  /*10140*/  WARPSYNC.COLLECTIVE R79, `(.L_x_1744) ;  /* 0x000000004f087348 */ /* 0x000fea0003c00000 */
[----:B------:R0:W1:Y:S02]  /*10150*/  SHFL.UP P6, R248, R246, R77, R76 ;  /* 0x0400004df6f87389 */ /* 0x00006400000c004c */
[----:B01----:R-:W-:Y:S05]  /*10160*/  ENDCOLLECTIVE ;  /* 0x000000000000791b */ /* 0x003fea0003800000 */
.L_x_1744:
[----:B------:R-:W-:Y:S02]  /*10170*/  MOV R246, R245 ;  /* 0x000000f500f67202 */ /* 0x000fe40000000f00 */
[----:B------:R-:W-:-:S07]  /*10180*/  MOV R247, R248 ;  /* 0x000000f800f77202 */ /* 0x000fce0000000f00 */
[----:B------:R-:W-:Y:S05]  /*10190*/  WARPSYNC.COLLECTIVE R79, `(.L_x_1745) ;  /* 0x000000004f087348 */ /* 0x000fea0003c00000 */
[----:B------:R0:W1:Y:S02]  /*101a0*/  SHFL.UP P6, R248, R246, R77, R76 ;  /* 0x0400004df6f87389 */ /* 0x00006400000c004c */
[----:B01----:R-:W-:Y:S05]  /*101b0*/  ENDCOLLECTIVE ;  /* 0x000000000000791b */ /* 0x003fea0003800000 */
.L_x_1745:
        /* <DEDUP_REMOVED lines=17> */
.L_x_1746:
[----:B------:R-:W-:Y:S02]  /*102d0*/  MOV R246, R235 ;  /* 0x000000eb00f67202 */ /* 0x000fe40000000f00 */
[----:B------:R-:W-:-:S07]  /*102e0*/  MOV R78, R248 ;  /* 0x000000f8004e7202 */ /* 0x000fce0000000f00 */
[----:B------:R-:W-:Y:S05]  /*102f0*/  WARPSYNC.COLLECTIVE R79, `(.L_x_1747) ;  /* 0x000000004f087348 */ /* 0x000fea0003c00000 */
[----:B------:R0:W1:Y:S02]  /*10300*/  SHFL.UP P6, R248, R246, R77, R76 ;  /* 0x0400004df6f87389 */ /* 0x00006400000c004c */
[----:B01----:R-:W-:Y:S05]  /*10310*/  ENDCOLLECTIVE ;  /* 0x000000000000791b */ /* 0x003fea0003800000 */
.L_x_1747:
[----:B------:R-:W-:Y:S02]  /*10320*/  MOV R246, R236 ;  /* 0x000000ec00f67202 */ /* 0x000fe40000000f00 */
[----:B------:R-:W-:-:S07]  /*10330*/  MOV R225, R248 ;  /* 0x000000f800e17202 */ /* 0x000fce0000000f00 */
[----:B------:R-:W-:Y:S05]  /*10340*/  WARPSYNC.COLLECTIVE R79, `(.L_x_1748) ;  /* 0x000000004f087348 */ /* 0x000fea0003c00000 */
[----:B------:R0:W1:Y:S02]  /*10350*/  SHFL.UP P6, R248, R246, R77, R76 ;  /* 0x0400004df6f87389 */ /* 0x00006400000c004c */
[----:B01----:R-:W-:Y:S05]  /*10360*/  ENDCOLLECTIVE ;  /* 0x000000000000791b */ /* 0x003fea0003800000 */
.L_x_1748:
[----:B------:R-:W-:Y:S02]  /*10370*/  MOV R246, R245 ;  /* 0x000000f500f67202 */ /* 0x000fe40000000f00 */
[----:B------:R-:W-:-:S07]  /*10380*/  MOV R247, R248 ;  /* 0x000000f800f77202 */ /* 0x000fce0000000f00 */
[----:B------:R-:W-:Y:S05]  /*10390*/  WARPSYNC.COLLECTIVE R79, `(.L_x_1749) ;  /* 0x000000004f087348 */ /* 0x000fea0003c00000 */
[----:B------:R0:W1:Y:S02]  /*103a0*/  SHFL.UP P6, R248, R246, R77, R76 ;  /* 0x0400004df6f87389 */ /* 0x00006400000c004c */
[----:B01----:R-:W-:Y:S05]  /*103b0*/  ENDCOLLECTIVE ;  /* 0x000000000000791b */ /* 0x003fea0003800000 */
.L_x_1749:
[----:B------:R-:W-:Y:S01]  /*103c0*/  MOV R76, R248 ;  /* 0x000000f8004c7202 */ /* 0x000fe20000000f00 */
[----:B------:R-:W-:Y:S06]  /*103d0*/  BRA `(.L_x_1750) ;  /* 0xffffff7c00e47947 */ /* 0x000fec000383ffff */
.L_x_1630:
        /* <DEDUP_REMOVED lines=8> */
.L_x_1752:
[----:B------:R-:W-:Y:S05]  /*10460*/  BSYNC B0 ;  /* 0x0000000000007941 */ /* 0x000fea0003800000 */
.L_x_1751:
[----:B------:R-:W-:Y:S05]  /*10470*/  BRA `(.L_x_1753) ;  /* 0xffffff7c00f07947 */ /* 0x000fea000383ffff */
.L_x_1631:
        /* <DEDUP_REMOVED lines=8> */
.L_x_1755:
[----:B------:R-:W-:Y:S05]  /*10500*/  BSYNC B0 ;  /* 0x0000000000007941 */ /* 0x000fea0003800000 */
.L_x_1754:
[----:B------:R-:W-:Y:S05]  /*10510*/  BRA `(.L_x_1756) ;  /* 0xffffff7c00d07947 */ /* 0x000fea000383ffff */
.L_x_1632:
        /* <DEDUP_REMOVED lines=8> */
.L_x_1758:
[----:B------:R-:W-:Y:S05]  /*105a0*/  BSYNC B0 ;  /* 0x0000000000007941 */ /* 0x000fea0003800000 */
.L_x_1757:
[----:B------:R-:W-:Y:S05]  /*105b0*/  BRA `(.L_x_1759) ;  /* 0xffffff7c00b07947 */ /* 0x000fea000383ffff */
.L_x_1633:
        /* <DEDUP_REMOVED lines=8> */
.L_x_1761:
[----:B------:R-:W-:Y:S05]  /*10640*/  BSYNC B0 ;  /* 0x0000000000007941 */ /* 0x000fea0003800000 */
.L_x_1760:
[----:B------:R-:W-:Y:S05]  /*10650*/  BRA `(.L_x_1762) ;  /* 0xffffff7c00907947 */ /* 0x000fea000383ffff */
.L_x_1634:
        /* <DEDUP_REMOVED lines=8> */
.L_x_1764:
[----:B------:R-:W-:Y:S05]  /*106e0*/  BSYNC B0 ;  /* 0x0000000000007941 */ /* 0x000fea0003800000 */
.L_x_1763:
        /* <DEDUP_REMOVED lines=9> */
.L_x_1765:
[----:B------:R-:W-:Y:S02]  /*10780*/  MOV R246, R236 ;  /* 0x000000ec00f67202 */ /* 0x000fe40000000f00 */
[----:B------:R-:W-:-:S07]  /*10790*/  MOV R235, R248 ;  /* 0x000000f800eb7202 */ /* 0x000fce0000000f00 */
[----:B------:R-:W-:Y:S05]  /*107a0*/  WARPSYNC.COLLECTIVE R79, `(.L_x_1766) ;  /* 0x000000004f087348 */ /* 0x000fea0003c00000 */
[----:B------:R0:W1:Y:S02]  /*107b0*/  SHFL.UP P6, R248, R246, R77, R76 ;  /* 0x0400004df6f87389 */ /* 0x00006400000c004c */
[----:B01----:R-:W-:Y:S05]  /*107c0*/  ENDCOLLECTIVE ;  /* 0x000000000000791b */ /* 0x003fea0003800000 */
.L_x_1766:
[----:B------:R-:W-:Y:S02]  /*107d0*/  MOV R246, R245 ;  /* 0x000000f500f67202 */ /* 0x000fe40000000f00 */
[----:B------:R-:W-:-:S07]  /*107e0*/  MOV R236, R248 ;  /* 0x000000f800ec7202 */ /* 0x000fce0000000f00 */
[----:B------:R-:W-:Y:S05]  /*107f0*/  WARPSYNC.COLLECTIVE R79, `(.L_x_1767) ;  /* 0x000000004f087348 */ /* 0x000fea0003c00000 */
[----:B------:R0:W1:Y:S02]  /*10800*/  SHFL.UP P6, R248, R246, R77, R76 ;  /* 0x0400004df6f87389 */ /* 0x00006400000c004c */
[----:B01----:R-:W-:Y:S05]  /*10810*/  ENDCOLLECTIVE ;  /* 0x000000000000791b */ /* 0x003fea0003800000 */
.L_x_1767:
[----:B------:R-:W-:Y:S01]  /*10820*/  HFMA2 R77, -RZ, RZ, 0, 0 ;  /* 0x00000000ff4d7431 */ /* 0x000fe200000001ff */
[----:B------:R-:W-:-:S07]  /*10830*/  MOV R76, 0x1f ;  /* 0x0000001f004c7802 */ /* 0x000fce0000000f00 */
[----:B------:R-:W-:Y:S05]  /*10840*/  WARPSYNC.COLLECTIVE R79, `(.L_x_1768) ;  /* 0x000000004f087348 */ /* 0x000fea0003c00000 */
[----:B------:R0:W1:Y:S02]  /*10850*/  SHFL.IDX P3, R225, R78, R77, R76 ;  /* 0x0000004d4ee17389 */ /* 0x000064000006004c */
[----:B01----:R-:W-:Y:S05]  /*10860*/  ENDCOLLECTIVE ;  /* 0x000000000000791b */ /* 0x003fea0003800000 */
.L_x_1768:
[----:B------:R-:W-:Y:S02]  /*10870*/  MOV R245, R248 ;  /* 0x000000f800f57202 */ /* 0x000fe40000000f00 */
[----:B------:R-:W-:Y:S02]  /*10880*/  MOV R78, R61 ;  /* 0x0000003d004e7202 */ /* 0x000fe40000000f00 */
[----:B------:R-:W-:-:S07]  /*10890*/  MOV R60, R225 ;  /* 0x000000e1003c7202 */ /* 0x000fce0000000f00 */
[----:B------:R-:W-:Y:S05]  /*108a0*/  WARPSYNC.COLLECTIVE R79, `(.L_x_1769) ;  /* 0x000000004f087348 */ /* 0x000fea0003c00000 */
[----:B------:R0:W1:Y:S02]  /*108b0*/  SHFL.IDX P3, R225, R78, R77, R76 ;  /* 0x0000004d4ee17389 */ /* 0x000064000006004c */
[----:B01----:R-:W-:Y:S05]  /*108c0*/  ENDCOLLECTIVE ;  /* 0x000000000000791b */ /* 0x003fea0003800000 */
.L_x_1769:
[----:B------:R-:W-:Y:S02]  /*108d0*/  MOV R78, R62 ;  /* 0x0000003e004e7202 */ /* 0x000fe40000000f00 */
[----:B------:R-:W-:-:S07]  /*108e0*/  MOV R61, R225 ;  /* 0x000000e1003d7202 */ /* 0x000fce0000000f00 */
[----:B------:R-:W-:Y:S05]  /*108f0*/  WARPSYNC.COLLECTIVE R79, `(.L_x_1770) ;  /* 0x000000004f087348 */ /* 0x000fea0003c00000 */
[----:B------:R0:W1:Y:S02]  /*10900*/  SHFL.IDX P3, R225, R78, R77, R76 ;  /* 0x0000004d4ee17389 */ /* 0x000064000006004c */
[----:B01----:R-:W-:Y:S05]  /*10910*/  ENDCOLLECTIVE ;  /* 0x000000000000791b */ /* 0x003fea0003800000 */
.L_x_1770:
[----:B------:R-:W-:Y:S02]  /*10920*/  MOV R78, R63 ;  /* 0x0000003f004e7202 */ /* 0x000fe40000000f00 */
[----:B------:R-:W-:-:S07]  /*10930*/  MOV R62, R225 ;  /* 0x000000e1003e7202 */ /* 0x000fce0000000f00 */
[----:B------:R-:W-:Y:S05]  /*10940*/  WARPSYNC.COLLECTIVE R79, `(.L_x_1771) ;  /* 0x000000004f087348 */ /* 0x000fea0003c00000 */
[----:B------:R0:W1:Y:S02]  /*10950*/  SHFL.IDX P3, R225, R78, R77, R76 ;  /* 0x0000004d4ee17389 */ /* 0x000064000006004c */
[----:B01----:R-:W-:Y:S05]  /*10960*/  ENDCOLLECTIVE ;  /* 0x000000000000791b */ /* 0x003fea0003800000 */
.L_x_1771:
[----:B------:R-:W-:Y:S01]  /*10970*/  MOV R63, R225 ;  /* 0x000000e1003f7202 */ /* 0x000fe20000000f00 */
[----:B------:R-:W-:Y:S06]  /*10980*/  BRA `(.L_x_1772) ;  /* 0xffffff7800ec7947 */ /* 0x000fec000383ffff */
.L_x_1636:
[----:B------:R-:W-:Y:S01]  /*10990*/  HFMA2 R251, -RZ, RZ, 0, 5.9604644775390625e-08 ;  /* 0x00000001fffb7431 */ /* 0x000fe200000001ff */
[----:B------:R-:W-:Y:S02]  /*109a0*/  MOV R252, R245 ;  /* 0x000000f500fc7202 */ /* 0x000fe40000000f00 */
[----:B------:R-:W-:Y:S02]  /*109b0*/  MOV R76, 0x1f ;  /* 0x0000001f004c7802 */ /* 0x000fe40000000f00 */
[----:B------:R-:W-:-:S07]  /*109c0*/  MOV R79, 0xffffffff ;  /* 0xffffffff004f7802 */ /* 0x000fce0000000f00 */
[----:B------:R-:W-:Y:S05]  /*109d0*/  WARPSYNC.COLLECTIVE R79, `(.L_x_1773) ;  /* 0x000000004f087348 */ /* 0x000fea0003c00000 */
[----:B------:R0:W1:Y:S02]  /*109e0*/  SHFL.DOWN P0, R225, R252, R251, R76 ;  /* 0x080000fbfce17389 */ /* 0x000064000000004c */
[----:B01----:R-:W-:Y:S05]  /*109f0*/  ENDCOLLECTIVE ;  /* 0x000000000000791b */ /* 0x003fea0003800000 */
.L_x_1773:
[----:B------:R-:W-:Y:S02]  /*10a00*/  MOV R252, R246 ;  /* 0x000000f600fc7202 */ /* 0x000fe40000000f00 */
[----:B------:R-:W-:-:S07]  /*10a10*/  MOV R77, R225 ;  /* 0x000000e1004d7202 */ /* 0x000fce0000000f00 */
[----:B------:R-:W-:Y:S05]  /*10a20*/  WARPSYNC.COLLECTIVE R79, `(.L_x_1774) ;  /* 0x000000004f087348 */ /* 0x000fea0003c00000 */
[----:B------:R0:W1:Y:S02]  /*10a30*/  SHFL.DOWN P0, R225, R252, R251, R76 ;  /* 0x080000fbfce17389 */ /* 0x000064000000004c */
[----:B01----:R-:W-:Y:S05]  /*10a40*/  ENDCOLLECTIVE ;  /* 0x000000000000791b */ /* 0x003fea0003800000 */
.L_x_1774:
[----:B------:R-:W-:Y:S02]  /*10a50*/  MOV R252, R247 ;  /* 0x000000f700fc7202 */ /* 0x000fe40000000f00 */
[----:B------:R-:W-:-:S07]  /*10a60*/  MOV R78, R225 ;  /* 0x000000e1004e7202 */ /* 0x000fce0000000f00 */
[----:B------:R-:W-:Y:S05]  /*10a70*/  WARPSYNC.COLLECTIVE R79, `(.L_x_1775) ;  /* 0x000000004f087348 */ /* 0x000fea0003c00000 */
[----:B------:R0:W1:Y:S02]  /*10a80*/  SHFL.DOWN P0, R225, R252, R251, R76 ;  /* 0x080000fbfce17389 */ /* 0x000064000000004c */
[----:B01----:R-:W-:Y:S05]  /*10a90*/  ENDCOLLECTIVE ;  /* 0x000000000000791b */ /* 0x003fea0003800000 */
.L_x_1775:
[----:B------:R-:W-:Y:S02]  /*10aa0*/  MOV R252, R248 ;  /* 0x000000f800fc7202 */ /* 0x000fe40000000f00 */
[----:B------:R-:W-:-:S07]  /*10ab0*/  MOV R123, R225 ;  /* 0x000000e1007b7202 */ /* 0x000fce0000000f00 */
[----:B------:R-:W-:Y:S05]  /*10ac0*/  WARPSYNC.COLLECTIVE R79, `(.L_x_1776) ;  /* 0x000000004f087348 */ /* 0x000fea0003c00000 */
[----:B------:R0:W1:Y:S02]  /*10ad0*/  SHFL.DOWN P0, R225, R252, R251, R76 ;  /* 0x080000fbfce17389 */ /* 0x000064000000004c */
[----:B01----:R-:W-:Y:S05]  /*10ae0*/  ENDCOLLECTIVE ;  /* 0x000000000000791b */ /* 0x003fea0003800000 */
.L_x_1776:
[----:B------:R-:W-:Y:S01]  /*10af0*/  MOV R76, R225 ;  /* 0x000000e1004c7202 */ /* 0x000fe20000000f00 */
[----:B------:R-:W-:Y:S06]  /*10b00*/  BRA `(.L_x_1777) ;  /* 0xffffff90000c7947 */ /* 0x000fec000383ffff */
.L_x_1639:
        /* <DEDUP_REMOVED lines=8> */
.L_x_1779:
[----:B------:R-:W-:Y:S05]  /*10b90*/  BSYNC B0 ;  /* 0x0000000000007941 */ /* 0x000fea0003800000 */
.L_x_1778:
        /* <DEDUP_REMOVED lines=8> */
.L_x_1780:
[----:B------:R-:W-:Y:S02]  /*10c20*/  MOV R252, R247 ;  /* 0x000000f700fc7202 */ /* 0x000fe40000000f00 */
[----:B------:R-:W-:-:S07]  /*10c30*/  MOV R78, R225 ;  /* 0x000000e1004e7202 */ /* 0x000fce0000000f00 */
[----:B------:R-:W-:Y:S05]  /*10c40*/  WARPSYNC.COLLECTIVE R79, `(.L_x_1781) ;  /* 0x000000004f087348 */ /* 0x000fea0003c00000 */
[----:B------:R0:W1:Y:S02]  /*10c50*/  SHFL.DOWN P0, R225, R252, R251, R76 ;  /* 0x080000fbfce17389 */ /* 0x000064000000004c */
[----:B01----:R-:W-:Y:S05]  /*10c60*/  ENDCOLLECTIVE ;  /* 0x000000000000791b */ /* 0x003fea0003800000 */
.L_x_1781:
[----:B------:R-:W-:Y:S02]  /*10c70*/  MOV R252, R248 ;  /* 0x000000f800fc7202 */ /* 0x000fe40000000f00 */
[----:B------:R-:W-:-:S07]  /*10c80*/  MOV R123, R225 ;  /* 0x000000e1007b7202 */ /* 0x000fce0000000f00 */
[----:B------:R-:W-:Y:S05]  /*10c90*/  WARPSYNC.COLLECTIVE R79, `(.L_x_1782) ;  /* 0x000000004f087348 */ /* 0x000fea0003c00000 */
[----:B------:R0:W1:Y:S02]  /*10ca0*/  SHFL.DOWN P0, R225, R252, R251, R76 ;  /* 0x080000fbfce17389 */ /* 0x000064000000004c */
[----:B01----:R-:W-:Y:S05]  /*10cb0*/  ENDCOLLECTIVE ;  /* 0x000000000000791b */ /* 0x003fea0003800000 */
.L_x_1782:
[----:B------:R-:W-:Y:S01]  /*10cc0*/  MOV R79, R225 ;  /* 0x000000e1004f7202 */ /* 0x000fe20000000f00 */
[----:B------:R-:W-:Y:S06]  /*10cd0*/  BRA `(.L_x_1783) ;  /* 0xffffff8c00f07947 */ /* 0x000fec000383ffff */
.L_x_1642:
        /* <DEDUP_REMOVED lines=8> */
.L_x_1785:
[----:B------:R-:W-:Y:S05]  /*10d60*/  BSYNC B0 ;  /* 0x0000000000007941 */ /* 0x000fea0003800000 */
.L_x_1784:
        /* <DEDUP_REMOVED lines=8> */
.L_x_1786:
[----:B------:R-:W-:Y:S02]  /*10df0*/  MOV R252, R247 ;  /* 0x000000f700fc7202 */ /* 0x000fe40000000f00 */
[----:B------:R-:W-:-:S07]  /*10e00*/  MOV R78, R225 ;  /* 0x000000e1004e7202 */ /* 0x000fce0000000f00 */
[----:B------:R-:W-:Y:S05]  /*10e10*/  WARPSYNC.COLLECTIVE R79, `(.L_x_1787) ;  /* 0x000000004f087348 */ /* 0x000fea0003c00000 */
[----:B------:R0:W1:Y:S02]  /*10e20*/  SHFL.DOWN P0, R225, R252, R251, R76 ;  /* 0x080000fbfce17389 */ /* 0x000064000000004c */
[----:B01----:R-:W-:Y:S05]  /*10e30*/  ENDCOLLECTIVE ;  /* 0x000000000000791b */ /* 0x003fea0003800000 */
.L_x_1787:
[----:B------:R-:W-:Y:S02]  /*10e40*/  MOV R252, R248 ;  /* 0x000000f800fc7202 */ /* 0x000fe40000000f00 */
[----:B------:R-:W-:-:S07]  /*10e50*/  MOV R123, R225 ;  /* 0x000000e1007b7202 */ /* 0x000fce0000000f00 */
[----:B------:R-:W-:Y:S05]  /*10e60*/  WARPSYNC.COLLECTIVE R79, `(.L_x_1788) ;  /* 0x000000004f087348 */ /* 0x000fea0003c00000 */
[----:B------:R0:W1:Y:S02]  /*10e70*/  SHFL.DOWN P0, R225, R252, R251, R76 ;  /* 0x080000fbfce17389 */ /* 0x000064000000004c */
[----:B01----:R-:W-:Y:S05]  /*10e80*/  ENDCOLLECTIVE ;  /* 0x000000000000791b */ /* 0x003fea0003800000 */
.L_x_1788:
[----:B------:R-:W-:Y:S01]  /*10e90*/  MOV R79, R225 ;  /* 0x000000e1004f7202 */ /* 0x000fe20000000f00 */
[----:B------:R-:W-:Y:S06]  /*10ea0*/  BRA `(.L_x_1789) ;  /* 0xffffff8c00d47947 */ /* 0x000fec000383ffff */
.L_x_1645:
        /* <DEDUP_REMOVED lines=8> */
.L_x_1791:
[----:B------:R-:W-:Y:S05]  /*10f30*/  BSYNC B0 ;  /* 0x0000000000007941 */ /* 0x000fea0003800000 */
.L_x_1790:
        /* <DEDUP_REMOVED lines=8> */
.L_x_1792:
[----:B------:R-:W-:Y:S02]  /*10fc0*/  MOV R252, R247 ;  /* 0x000000f700fc7202 */ /* 0x000fe40000000f00 */
[----:B------:R-:W-:-:S07]  /*10fd0*/  MOV R78, R225 ;  /* 0x000000e1004e7202 */ /* 0x000fce0000000f00 */
[----:B------:R-:W-:Y:S05]  /*10fe0*/  WARPSYNC.COLLECTIVE R79, `(.L_x_1793) ;  /* 0x000000004f087348 */ /* 0x000fea0003c00000 */
[----:B------:R0:W1:Y:S02]  /*10ff0*/  SHFL.DOWN P0, R225, R252, R251, R76 ;  /* 0x080000fbfce17389 */ /* 0x000064000000004c */
[----:B01----:R-:W-:Y:S05]  /*11000*/  ENDCOLLECTIVE ;  /* 0x000000000000791b */ /* 0x003fea0003800000 */
.L_x_1793:
[----:B------:R-:W-:Y:S02]  /*11010*/  MOV R252, R248 ;  /* 0x000000f800fc7202 */ /* 0x000fe40000000f00 */
[----:B------:R-:W-:-:S07]  /*11020*/  MOV R123, R225 ;  /* 0x000000e1007b7202 */ /* 0x000fce0000000f00 */
[----:B------:R-:W-:Y:S05]  /*11030*/  WARPSYNC.COLLECTIVE R79, `(.L_x_1794) ;  /* 0x000000004f087348 */ /* 0x000fea0003c00000 */
[----:B------:R0:W1:Y:S02]  /*11040*/  SHFL.DOWN P0, R225, R252, R251, R76 ;  /* 0x080000fbfce17389 */ /* 0x000064000000004c */
[----:B01----:R-:W-:Y:S05]  /*11050*/  ENDCOLLECTIVE ;  /* 0x000000000000791b */ /* 0x003fea0003800000 */
.L_x_1794:
[----:B------:R-:W-:Y:S01]  /*11060*/  MOV R79, R225 ;  /* 0x000000e1004f7202 */ /* 0x000fe20000000f00 */
[----:B------:R-:W-:Y:S06]  /*11070*/  BRA `(.L_x_1795) ;  /* 0xffffff8c00b87947 */ /* 0x000fec000383ffff */
.L_x_1648:
        /* <DEDUP_REMOVED lines=8> */
.L_x_1797:
[----:B------:R-:W-:Y:S05]  /*11100*/  BSYNC B0 ;  /* 0x0000000000007941 */ /* 0x000fea0003800000 */
.L_x_1796:
        /* <DEDUP_REMOVED lines=8> */
.L_x_1798:
[----:B------:R-:W-:Y:S02]  /*11190*/  MOV R252, R247 ;  /* 0x000000f700fc7202 */ /* 0x000fe40000000f00 */
[----:B------:R-:W-:-:S07]  /*111a0*/  MOV R78, R225 ;  /* 0x000000e1004e7202 */ /* 0x000fce0000000f00 */
[----:B------:R-:W-:Y:S05]  /*111b0*/  WARPSYNC.COLLECTIVE R79, `(.L_x_1799) ;  /* 0x000000004f087348 */ /* 0x000fea0003c00000 */
[----:B------:R0:W1:Y:S02]  /*111c0*/  SHFL.DOWN P0, R225, R252, R251, R76 ;  /* 0x080000fbfce17389 */ /* 0x000064000000004c */
[----:B01----:R-:W-:Y:S05]  /*111d0*/  ENDCOLLECTIVE ;  /* 0x000000000000791b */ /* 0x003fea0003800000 */
.L_x_1799:
[----:B------:R-:W-:Y:S02]  /*111e0*/  MOV R252, R248 ;  /* 0x000000f800fc7202 */ /* 0x000fe40000000f00 */
[----:B------:R-:W-:-:S07]  /*111f0*/  MOV R123, R225 ;  /* 0x000000e1007b7202 */ /* 0x000fce0000000f00 */
[----:B------:R-:W-:Y:S05]  /*11200*/  WARPSYNC.COLLECTIVE R79, `(.L_x_1800) ;  /* 0x000000004f087348 */ /* 0x000fea0003c00000 */
[----:B------:R0:W1:Y:S02]  /*11210*/  SHFL.DOWN P0, R225, R252, R251, R76 ;  /* 0x080000fbfce17389 */ /* 0x000064000000004c */
[----:B01----:R-:W-:Y:S05]  /*11220*/  ENDCOLLECTIVE ;  /* 0x000000000000791b */ /* 0x003fea0003800000 */
.L_x_1800:
[----:B------:R-:W-:Y:S01]  /*11230*/  MOV R79, R225 ;  /* 0x000000e1004f7202 */ /* 0x000fe20000000f00 */
[----:B------:R-:W-:Y:S06]  /*11240*/  BRA `(.L_x_1801) ;  /* 0xffffff8c009c7947 */ /* 0x000fec000383ffff */
.L_x_1651:
        /* <DEDUP_REMOVED lines=8> */
.L_x_1803:
[----:B------:R-:W-:Y:S05]  /*112d0*/  BSYNC B0 ;  /* 0x0000000000007941 */ /* 0x000fea0003800000 */
.L_x_1802:
        /* <DEDUP_REMOVED lines=10> */
.L_x_1804:
[----:B------:R-:W-:Y:S02]  /*11380*/  MOV R78, R247 ;  /* 0x000000f7004e7202 */ /* 0x000fe40000000f00 */
[----:B------:R-:W-:-:S07]  /*11390*/  MOV R234, R225 ;  /* 0x000000e100ea7202 */ /* 0x000fce0000000f00 */
[----:B------:R-:W-:Y:S05]  /*113a0*/  WARPSYNC.COLLECTIVE R79, `(.L_x_1805) ;  /* 0x000000004f087348 */ /* 0x000fea0003c00000 */
[----:B------:R0:W1:Y:S02]  /*113b0*/  SHFL.IDX P3, R225, R78, R77, R76 ;  /* 0x0000004d4ee17389 */ /* 0x000064000006004c */
[----:B01----:R-:W-:Y:S05]  /*113c0*/  ENDCOLLECTIVE ;  /* 0x000000000000791b */ /* 0x003fea0003800000 */
.L_x_1805:
        /* <DEDUP_REMOVED lines=16> */
.L_x_1806:
[----:B------:R-:W-:Y:S01]  /*114d0*/  MOV R78, R72 ;  /* 0x00000048004e7202 */ /* 0x000fe20000000f00 */
[----:B------:R-:W-:-:S07]  /*114e0*/  FADD.FTZ R236, R225, R236 ;  /* 0x000000ece1ec7221 */ /* 0x000fce0000010000 */
[----:B------:R-:W-:Y:S05]  /*114f0*/  WARPSYNC.COLLECTIVE R79, `(.L_x_1807) ;  /* 0x000000004f087348 */ /* 0x000fea0003c00000 */
[----:B------:R0:W1:Y:S02]  /*11500*/  SHFL.DOWN P0, R225, R252, R251, R76 ;  /* 0x080000fbfce17389 */ /* 0x000064000000004c */
[----:B01----:R-:W-:Y:S05]  /*11510*/  ENDCOLLECTIVE ;  /* 0x000000000000791b */ /* 0x003fea0003800000 */
.L_x_1807:
[----:B------:R-:W-:Y:S02]  /*11520*/  MOV R252, R246 ;  /* 0x000000f600fc7202 */ /* 0x000fe40000000f00 */
[----:B------:R-:W-:-:S07]  /*11530*/  MOV R245, R225 ;  /* 0x000000e100f57202 */ /* 0x000fce0000000f00 */
[----:B------:R-:W-:Y:S05]  /*11540*/  WARPSYNC.COLLECTIVE R79, `(.L_x_1808) ;  /* 0x000000004f087348 */ /* 0x000fea0003c00000 */
[----:B------:R0:W1:Y:S02]  /*11550*/  SHFL.DOWN P0, R225, R252, R251, R76 ;  /* 0x080000fbfce17389 */ /* 0x000064000000004c */
[----:B01----:R-:W-:Y:S05]  /*11560*/  ENDCOLLECTIVE ;  /* 0x000000000000791b */ /* 0x003fea0003800000 */
.L_x_1808:
[----:B------:R-:W-:Y:S02]  /*11570*/  MOV R252, R247 ;  /* 0x000000f700fc7202 */ /* 0x000fe40000000f00 */
[----:B------:R-:W-:-:S07]  /*11580*/  MOV R246, R225 ;  /* 0x000000e100f67202 */ /* 0x000fce0000000f00 */
[----:B------:R-:W-:Y:S05]  /*11590*/  WARPSYNC.COLLECTIVE R79, `(.L_x_1809) ;  /* 0x000000004f087348 */ /* 0x000fea0003c00000 */
[----:B------:R0:W1:Y:S02]  /*115a0*/  SHFL.DOWN P0, R225, R252, R251, R76 ;  /* 0x080000fbfce17389 */ /* 0x000064000000004c */
[----:B01----:R-:W-:Y:S05]  /*115b0*/  ENDCOLLECTIVE ;  /* 0x000000000000791b */ /* 0x003fea0003800000 */
.L_x_1809:
[----:B------:R-:W-:Y:S02]  /*115c0*/  MOV R252, R248 ;  /* 0x000000f800fc7202 */ /* 0x000fe40000000f00 */
[----:B------:R-:W-:-:S07]  /*115d0*/  MOV R247, R225 ;  /* 0x000000e100f77202 */ /* 0x000fce0000000f00 */
[----:B------:R-:W-:Y:S05]  /*115e0*/  WARPSYNC.COLLECTIVE R79, `(.L_x_1810) ;  /* 0x000000004f087348 */ /* 0x000fea0003c00000 */
[----:B------:R0:W1:Y:S02]  /*115f0*/  SHFL.DOWN P0, R225, R252, R251, R76 ;  /* 0x080000fbfce17389 */ /* 0x000064000000004c */
[----:B01----:R-:W-:Y:S05]  /*11600*/  ENDCOLLECTIVE ;  /* 0x000000000000791b */ /* 0x003fea0003800000 */
.L_x_1810:
[----:B------:R-:W-:-:S07]  /*11610*/  MOV R248, R225 ;  /* 0x000000e100f87202 */ /* 0x000fce0000000f00 */
[----:B------:R-:W-:Y:S05]  /*11620*/  WARPSYNC.COLLECTIVE R79, `(.L_x_1811) ;  /* 0x000000004f087348 */ /* 0x000fea0003c00000 */
[----:B------:R0:W1:Y:S02]  /*11630*/  SHFL.IDX P3, R225, R78, R77, R76 ;  /* 0x0000004d4ee17389 */ /* 0x000064000006004c */
[----:B01----:R-:W-:Y:S05]  /*11640*/  ENDCOLLECTIVE ;  /* 0x000000000000791b */ /* 0x003fea0003800000 */
.L_x_1811:
[----:B------:R-:W-:Y:S02]  /*11650*/  MOV R78, R73 ;  /* 0x00000049004e7202 */ /* 0x000fe40000000f00 */
[----:B------:R-:W-:-:S07]  /*11660*/  MOV R72, R225 ;  /* 0x000000e100487202 */ /* 0x000fce0000000f00 */
[----:B------:R-:W-:Y:S05]  /*11670*/  WARPSYNC.COLLECTIVE R79, `(.L_x_1812) ;  /* 0x000000004f087348 */ /* 0x000fea0003c00000 */
[----:B------:R0:W1:Y:S02]  /*11680*/  SHFL.IDX P3, R225, R78, R77, R76 ;  /* 0x0000004d4ee17389 */ /* 0x000064000006004c */
[----:B01----:R-:W-:Y:S05]  /*11690*/  ENDCOLLECTIVE ;  /* 0x000000000000791b */ /* 0x003fea0003800000 */
.L_x_1812:
[----:B------:R-:W-:Y:S02]  /*116a0*/  MOV R78, R74 ;  /* 0x0000004a004e7202 */ /* 0x000fe40000000f00 */
[----:B------:R-:W-:-:S07]  /*116b0*/  MOV R73, R225 ;  /* 0x000000e100497202 */ /* 0x000fce0000000f00 */
[----:B------:R-:W-:Y:S05]  /*116c0*/  WARPSYNC.COLLECTIVE R79, `(.L_x_1813) ;  /* 0x000000004f087348 */ /* 0x000fea0003c00000 */
[----:B------:R0:W1:Y:S02]  /*116d0*/  SHFL.IDX P3, R225, R78, R77, R76 ;  /* 0x0000004d4ee17389 */ /* 0x000064000006004c */
[----:B01----:R-:W-:Y:S05]  /*116e0*/  ENDCOLLECTIVE ;  /* 0x000000000000791b */ /* 0x003fea0003800000 */
.L_x_1813:
[----:B------:R-:W-:Y:S02]  /*116f0*/  MOV R78, R75 ;  /* 0x0000004b004e7202 */ /* 0x000fe40000000f00 */
[----:B------:R-:W-:-:S07]  /*11700*/  MOV R74, R225 ;  /* 0x000000e1004a7202 */ /* 0x000fce0000000f00 */
[----:B------:R-:W-:Y:S05]  /*11710*/  WARPSYNC.COLLECTIVE R79, `(.L_x_1814) ;  /* 0x000000004f087348 */ /* 0x000fea0003c00000 */
[----:B------:R0:W1:Y:S02]  /*11720*/  SHFL.IDX P3, R225, R78, R77, R76 ;  /* 0x0000004d4ee17389 */ /* 0x000064000006004c */
[----:B01----:R-:W-:Y:S05]  /*11730*/  ENDCOLLECTIVE ;  /* 0x000000000000791b */ /* 0x003fea0003800000 */
.L_x_1814:
[----:B------:R-:W-:Y:S01]  /*11740*/  MOV R75, R225 ;  /* 0x000000e1004b7202 */ /* 0x000fe20000000f00 */
[----:B------:R-:W-:Y:S06]  /*11750*/  BRA `(.L_x_1815) ;  /* 0xffffff8800f87947 */ /* 0x000fec000383ffff */
.L_x_1816:
        /* <DEDUP_REMOVED lines=10> */
.L_x_18672:


//--------------------- .text._Z25selective_scan_bwd_kernelI32Selective_Scan_bwd_kernel_traitsILi128ELi16ELb0ELb1ELb0ELb1ELb0EN3c104HalfENS1_7complexIfEEEEv12SSMParamsBwd --------------------------
	.section	.text._Z25selective_scan_bwd_kernelI32Selective_Scan_bwd_kernel_traitsILi128ELi16ELb0ELb1ELb0ELb1ELb0EN3c104HalfENS1_7complexIfEEEEv12SSMParamsBwd,"ax",@progbits
	.align	128
        .global         _Z25selective_scan_bwd_kernelI32Selective_Scan_bwd_kernel_traitsILi128ELi16ELb0ELb1ELb0ELb1ELb0EN3c104HalfENS1_7complexIfEEEEv12SSMParamsBwd
        .type           _Z25selective_scan_bwd_kernelI32Selective_Scan_bwd_kernel_traitsILi128ELi16ELb0ELb1ELb0ELb1ELb0EN3c104HalfENS1_7complexIfEEEEv12SSMParamsBwd,@function
        .size           _Z25selective_scan_bwd_kernelI32Selective_Scan_bwd_kernel_traitsILi128ELi16ELb0ELb1ELb0ELb1ELb0EN3c104HalfENS1_7complexIfEEEEv12SSMParamsBwd,(.L_x_18673 - _Z25selective_scan_bwd_kernelI32Selective_Scan_bwd_kernel_traitsILi128ELi16ELb0ELb1ELb0ELb1ELb0EN3c104HalfENS1_7complexIfEEEEv12SSMParamsBwd)
        .other          _Z25selective_scan_bwd_kernelI32Selective_Scan_bwd_kernel_traitsILi128ELi16ELb0ELb1ELb0ELb1ELb0EN3c104HalfENS1_7complexIfEEEEv12SSMParamsBwd,@"STO_CUDA_ENTRY STV_DEFAULT"
_Z25selective_scan_bwd_kernelI32Selective_Scan_bwd_kernel_traitsILi128ELi16ELb0ELb1ELb0ELb1ELb0EN3c104HalfENS1_7complexIfEEEEv12SSMParamsBwd:
.text._Z25selective_scan_bwd_kernelI32Selective_Scan_bwd_kernel_traitsILi128ELi16ELb0ELb1ELb0ELb1ELb0EN3c104HalfENS1_7complexIfEEEEv12SSMParamsBwd:
        /* <DEDUP_REMOVED lines=48> */
[----:B------:R-:W-:-:S02]  /*0300*/  UIMAD UR7, UR8, UR19, UR11 ;  /* 0x00000013080772a4 */ /* 0x000fc4000f8e020b */
[----:B------:R-:W-:Y:S02]  /*0310*/  UIADD3 UR11, UP0, UPT, UR24, UR4, URZ ;  /* 0x00000004180b7290 */ /* 0x000fe4000ff1e0ff */
[----:B------:R-:W-:Y:S01]  /*0320*/  UIADD3 UR17, UP2, UPT, UR24, UR10, URZ ;  /* 0x0000000a18117290 */ /* 0x000fe2000ff5e0ff */
[----:B------:R-:W-:Y:S01]  /*0330*/  UMOV UR4, URZ ;  /* 0x000000ff00047c82 */ /* 0x000fe20008000000 */
[----:B------:R-:W-:Y:S02]  /*0340*/  UIADD3.X UR9, UPT, UPT, UR25, UR9, URZ, UP0, !UPT ;  /* 0x0000000919097290 */ /* 0x000fe400087fe4ff */
[----:B------:R-:W-:Y:S01]  /*0350*/  UIADD3.X UR7, UPT, UPT, UR25, UR7, URZ, UP2, !UPT ;  /* 0x0000000719077290 */ /* 0x000fe200097fe4ff */
[----:B---3--:R-:W-:Y:S01]  /*0360*/  IADD3 R2, PT, PT, R0, 0xffffffe, RZ ;  /* 0x0ffffffe00027810 */ /* 0x008fe20007ffe0ff */
[----:B------:R-:W3:Y:S01]  /*0370*/  LDCU.64 UR18, c[0x0][0x3b0] ;  /* 0x00007600ff1277ac */ /* 0x000ee20008000a00 */
[----:B------:R-:W-:Y:S01]  /*0380*/  MOV R0, UR8 ;  /* 0x0000000800007c02 */ /* 0x000fe20008000f00 */
[----:B0-----:R-:W-:-:S03]  /*0390*/  ULEA UR10, UP1, UR11, UR12, 0x1 ;  /* 0x0000000c0b0a7291 */ /* 0x001fc6000f8208ff */
[----:B------:R-:W0:Y:S01]  /*03a0*/  F2I.FTZ.U32.TRUNC.NTZ R2, R2 ;  /* 0x0000000200027305 */ /* 0x000e22000021f000 */
[----:B------:R-:W-:Y:S01]  /*03b0*/  IABS R0, R0 ;  /* 0x0000000000007213 */ /* 0x000fe20000000000 */
[----:B------:R-:W-:-:S03]  /*03c0*/  ULEA.HI.X UR11, UR11, UR13, UR9, 0x1, UP1 ;  /* 0x0000000d0b0b7291 */ /* 0x000fc600088f0c09 */
[----:B------:R-:W-:Y:S01]  /*03d0*/  R2UR UR29, R0 ;  /* 0x00000000001d72ca */ /* 0x000fe200000e0000 */
[----:B------:R-:W-:Y:S02]  /*03e0*/  UISETP.NE.AND UP1, UPT, UR30, URZ, UPT ;  /* 0x000000ff1e00728c */ /* 0x000fe4000bf25270 */
[----:B---3--:R-:W-:Y:S01]  /*03f0*/  UIMAD.WIDE.U32 UR12, UR6, UR18, URZ ;  /* 0x00000012060c72a5 */ /* 0x008fe2000f8e00ff */
[----:B0-----:R-:W-:-:S03]  /*0400*/  R2UR UR5, R2 ;  /* 0x00000000020572ca */ /* 0x001fc600000e0000 */
[----:B------:R-:W-:-:S10]  /*0410*/  UIMAD UR13, UR6, UR19, UR13 ;  /* 0x00000013060d72a4 */ /* 0x000fd4000f8e020d */
[----:B------:R-:W-:-:S04]  /*0420*/  UIADD3 UR16, UPT, UPT, URZ, -UR5, URZ ;  /* 0x80000005ff107290 */ /* 0x000fc8000fffe0ff */
[----:B------:R-:W-:-:S04]  /*0430*/  UIMAD UR16, UR16, UR31, URZ ;  /* 0x0000001f101072a4 */ /* 0x000fc8000f8e02ff */
[----:B------:R-:W-:Y:S02]  /*0440*/  UIMAD.WIDE.U32 UR4, UR5, UR16, UR4 ;  /* 0x00000010050472a5 */ /* 0x000fe4000f8e0004 */
[----:B------:R-:W-:Y:S02]  /*0450*/  ULEA UR16, UP3, UR17, UR14, 0x1 ;  /* 0x0000000e11107291 */ /* 0x000fe4000f8608ff */
[----:B------:R-:W-:Y:S02]  /*0460*/  UIMAD.WIDE.U32 UR4, UR5, UR29, URZ ;  /* 0x0000001d050472a5 */ /* 0x000fe4000f8e00ff */
[----:B------:R-:W-:Y:S02]  /*0470*/  ULEA.HI.X UR17, UR17, UR15, UR7, 0x1, UP3 ;  /* 0x0000000f11117291 */ /* 0x000fe400098f0c07 */
[----:B--2---:R-:W-:Y:S02]  /*0480*/  USHF.R.U64 UR14, UR20, 0x1, UR21 ;  /* 0x00000001140e7899 */ /* 0x004fe40008001215 */
[----:B------:R-:W-:Y:S01]  /*0490*/  USHF.R.U32.HI UR15, URZ, 0x1, UR21 ;  /* 0x00000001ff0f7899 */ /* 0x000fe20008011615 */
[----:B------:R-:W-:Y:S01]  /*04a0*/  UMOV UR7, UR5 ;  /* 0x0000000500077c82 */ /* 0x000fe20008000000 */
[----:B------:R-:W-:-:S02]  /*04b0*/  UIMAD.WIDE.U32 UR4, UR6, UR22, URZ ;  /* 0x00000016060472a5 */ /* 0x000fc4000f8e00ff */
[----:B------:R-:W-:Y:S02]  /*04c0*/  UIADD3 UR9, UPT, UPT, -UR7, URZ, URZ ;  /* 0x000000ff07097290 */ /* 0x000fe4000fffe1ff */
[----:B------:R-:W-:Y:S02]  /*04d0*/  UIMAD UR5, UR6, UR23, UR5 ;  /* 0x00000017060572a4 */ /* 0x000fe4000f8e0205 */
[----:B------:R-:W-:Y:S02]  /*04e0*/  UIMAD UR9, UR31, UR9, UR29 ;  /* 0x000000091f0972a4 */ /* 0x000fe4000f8e021d */
[----:B------:R-:W-:Y:S02]  /*04f0*/  UIMAD.WIDE.U32 UR4, UR8, UR32, UR4 ;  /* 0x00000020080472a5 */ /* 0x000fe4000f8e0004 */
[----:B------:R-:W-:Y:S02]  /*0500*/  UISETP.GT.U32.AND UP2, UPT, UR31, UR9, UPT ;  /* 0x000000091f00728c */ /* 0x000fe4000bf44070 */
[----:B------:R-:W-:Y:S01]  /*0510*/  UIMAD UR19, UR8, UR33, UR5 ;  /* 0x00000021081372a4 */ /* 0x000fe2000f8e0205 */
[----:B------:R-:W0:Y:S01]  /*0520*/  LDCU.64 UR32, c[0x0][0x528] ;  /* 0x0000a500ff2077ac */ /* 0x000e220008000a00 */
[----:B------:R-:W-:Y:S01]  /*0530*/  ULOP3.LUT UR5, UR8, UR30, URZ, 0x3c, !UPT ;  /* 0x0000001e08057292 */ /* 0x000fe2000f8e3cff */
[----:B------:R-:W2:Y:S06]  /*0540*/  LDCU.64 UR20, c[0x0][0x3c8] ;  /* 0x00007900ff1477ac */ /* 0x000eac0008000a00 */
[----:B------:R-:W-:-:S02]  /*0550*/  @!UP2 UIADD3 UR9, UPT, UPT, UR9, -UR31, URZ ;  /* 0x8000001f0909a290 */ /* 0x000fc4000fffe0ff */
[----:B------:R-:W-:Y:S02]  /*0560*/  @!UP2 UIADD3 UR7, UPT, UPT, UR7, 0x1, URZ ;  /* 0x000000010707a890 */ /* 0x000fe4000fffe0ff */
[----:B------:R-:W-:Y:S02]  /*0570*/  UISETP.GE.U32.AND UP0, UPT, UR9, UR31, UPT ;  /* 0x0000001f0900728c */ /* 0x000fe4000bf06070 */
[----:B------:R-:W-:Y:S01]  /*0580*/  UISETP.GE.AND UP2, UPT, UR5, URZ, UPT ;  /* 0x000000ff0500728c */ /* 0x000fe2000bf46270 */
[----:B------:R-:W3:Y:S01]  /*0590*/  LDCU.64 UR22, c[0x0][0x4c0] ;  /* 0x00009800ff1677ac */ /* 0x000ee20008000a00 */
[----:B------:R-:W-:Y:S02]  /*05a0*/  UIADD3 UR4, UP3, UPT, UR24, UR4, URZ ;  /* 0x0000000418047290 */ /* 0x000fe4000ff7e0ff */
[----:B------:R-:W-:-:S05]  /*05b0*/  UIMAD UR15, UR15, UR6, URZ ;  /* 0x000000060f0f72a4 */ /* 0x000fca000f8e02ff */
[----:B------:R-:W-:Y:S02]  /*05c0*/  @UP0 UIADD3 UR7, UPT, UPT, UR7, 0x1, URZ ;  /* 0x0000000107070890 */ /* 0x000fe4000fffe0ff */
[----:B------:R-:W-:Y:S02]  /*05d0*/  UIADD3.X UR19, UPT, UPT, UR25, UR19, URZ, UP3, !UPT ;  /* 0x0000001319137290 */ /* 0x000fe40009ffe4ff */
[----:B------:R-:W-:Y:S02]  /*05e0*/  @!UP2 UIADD3 UR7, UPT, UPT, -UR7, URZ, URZ ;  /* 0x000000ff0707a290 */ /* 0x000fe4000fffe1ff */
[----:B0-----:R-:W-:Y:S02]  /*05f0*/  ULEA UR18, UP2, UR4, UR32, 0x1 ;  /* 0x0000002004127291 */ /* 0x001fe4000f8408ff */
[----:B------:R-:W-:Y:S02]  /*0600*/  UISETP.NE.U32.AND UP0, UPT, UR34, URZ, UPT ;  /* 0x000000ff2200728c */ /* 0x000fe4000bf05070 */
[----:B------:R-:W-:-:S02]  /*0610*/  @!UP1 ULOP3.LUT UR7, URZ, UR30, URZ, 0x33, !UPT ;  /* 0x0000001eff079292 */ /* 0x000fc4000f8e33ff */
[----:B------:R-:W-:Y:S02]  /*0620*/  ULEA.HI.X UR19, UR4, UR33, UR19, 0x1, UP2 ;  /* 0x0000002104137291 */ /* 0x000fe400090f0c13 */
[----:B------:R-:W-:Y:S02]  /*0630*/  UISETP.NE.AND.EX UP0, UPT, UR35, URZ, UPT, UP0 ;  /* 0x000000ff2300728c */ /* 0x000fe4000bf05300 */
[----:B------:R-:W-:Y:S02]  /*0640*/  USHF.R.S32.HI UR4, URZ, 0x1f, UR7 ;  /* 0x0000001fff047899 */ /* 0x000fe40008011407 */
[----:B--2---:R-:W-:Y:S02]  /*0650*/  UIMAD.WIDE.U32 UR12, UR7, UR20, UR12 ;  /* 0x00000014070c72a5 */ /* 0x004fe4000f8e000c */
[----:B------:R-:W-:Y:S02]  /*0660*/  UIMAD UR5, UR4, UR20, URZ ;  /* 0x00000014040572a4 */ /* 0x000fe4000f8e02ff */
[----:B---3--:R-:W-:-:S02]  /*0670*/  UIMAD UR20, UR4, UR22, URZ ;  /* 0x00000016041472a4 */ /* 0x008fc4000f8e02ff */
[----:B------:R-:W-:Y:S02]  /*0680*/  UIMAD UR9, UR7, UR21, UR5 ;  /* 0x00000015070972a4 */ /* 0x000fe4000f8e0205 */
[----:B------:R-:W-:Y:S02]  /*0690*/  UIMAD.WIDE.U32 UR4, UR7, UR22, URZ ;  /* 0x00000016070472a5 */ /* 0x000fe4000f8e00ff */
[----:B------:R-:W-:Y:S01]  /*06a0*/  UIMAD UR22, UR7, UR23, UR20 ;  /* 0x00000017071672a4 */ /* 0x000fe2000f8e0214 */
[----:B------:R-:W0:Y:S01]  /*06b0*/  @UP0 LDCU UR23, c[0x0][0x384] ;  /* 0x00007080ff1707ac */ /* 0x000e220008000800 */
[----:B------:R-:W2:Y:S01]  /*06c0*/  LDCU.64 UR24, c[0x0][0x538] ;  /* 0x0000a700ff1877ac */ /* 0x000ea20008000a00 */
[----:B------:R-:W3:Y:S01]  /*06d0*/  @UP0 LDCU UR29, c[0x0][0x38c] ;  /* 0x00007180ff1d07ac */ /* 0x000ee20008000800 */
[----:B------:R-:W4:Y:S01]  /*06e0*/  LDCU.64 UR30, c[0x0][0x448] ;  /* 0x00008900ff1e77ac */ /* 0x000f220008000a00 */
[----:B------:R-:W-:Y:S01]  /*06f0*/  ULEA UR7, UR28, 0xfffff000, 0xc ;  /* 0xfffff0001c077891 */ /* 0x000fe2000f8e60ff */
[----:B------:R-:W5:Y:S03]  /*0700*/  @UP0 LDCU.64 UR32, c[0x0][0x480] ;  /* 0x00009000ff2007ac */ /* 0x000f660008000a00 */
[----:B------:R-:W-:-:S02]  /*0710*/  UIADD3 UR21, UP1, UPT, UR7, UR12, URZ ;  /* 0x0000000c07157290 */ /* 0x000fc4000ff3e0ff */
[----:B------:R-:W-:Y:S02]  /*0720*/  UIADD3 UR9, UPT, UPT, UR13, UR9, URZ ;  /* 0x000000090d097290 */ /* 0x000fe4000fffe0ff */
        /* <DEDUP_REMOVED lines=30> */
.L_x_1949:
        /* <DEDUP_REMOVED lines=26> */
[----:B------:R-:W-:Y:S02]  /*0ab0*/  LOP3.LUT R6, R31, 0x80, RZ, 0xfc, !PT ;  /* 0x000000801f067812 */ /* 0x000fe400078efcff */
[----:B------:R-:W-:-:S02]  /*0ac0*/  ISETP.GE.AND P0, PT, R27, UR8, PT ;  /* 0x000000081b007c0c */ /* 0x000fc4000bf06270 */
[C---:B------:R-:W-:Y:S02]  /*0ad0*/  SHF.L.U32 R4, R31.reuse, 0x1, RZ ;  /* 0x000000011f047819 */ /* 0x040fe400000006ff */
[----:B------:R-:W-:Y:S01]  /*0ae0*/  ISETP.GE.AND P4, PT, R6, UR8, PT ;  /* 0x0000000806007c0c */ /* 0x000fe2000bf86270 */
[----:B------:R-:W-:Y:S01]  /*0af0*/  BAR.SYNC.DEFER_BLOCKING 0x0 ;  /* 0x0000000000007b1d */ /* 0x000fe20000010000 */
[----:B------:R-:W-:Y:S02]  /*0b00*/  LOP3.LUT R5, R31, 0x60, RZ, 0xfc, !PT ;  /* 0x000000601f057812 */ /* 0x000fe400078efcff */
[----:B------:R-:W-:Y:S02]  /*0b10*/  P2R R60, PR, RZ, 0x1 ;  /* 0x00000001ff3c7803 */ /* 0x000fe40000000000 */
[C---:B------:R-:W-:Y:S02]  /*0b20*/  IADD3 R6, P1, PT, R4.reuse, UR16, RZ ;  /* 0x0000001004067c10 */ /* 0x040fe4000ff3e0ff */
[----:B------:R-:W-:-:S02]  /*0b30*/  IADD3 R4, P0, PT, R4, UR18, RZ ;  /* 0x0000001204047c10 */ /* 0x000fc4000ff1e0ff */
[C---:B------:R-:W-:Y:S02]  /*0b40*/  LOP3.LUT R16, R31.reuse, 0xe0, RZ, 0xfc, !PT ;  /* 0x000000e01f107812 */ /* 0x040fe400078efcff */
[----:B------:R-:W-:Y:S02]  /*0b50*/  LOP3.LUT R3, R31, 0x40, RZ, 0xfc, !PT ;  /* 0x000000401f037812 */ /* 0x000fe400078efcff */
[----:B------:R-:W-:Y:S02]  /*0b60*/  ISETP.GE.AND P5, PT, R5, UR8, PT ;  /* 0x0000000805007c0c */ /* 0x000fe4000bfa6270 */
[----:B------:R-:W-:Y:S02]  /*0b70*/  IADD3.X R5, PT, PT, RZ, UR19, RZ, P0, !PT ;  /* 0x00000013ff057c10 */ /* 0x000fe400087fe4ff */
[----:B------:R-:W-:Y:S02]  /*0b80*/  IADD3.X R7, PT, PT, RZ, UR17, RZ, P1, !PT ;  /* 0x00000011ff077c10 */ /* 0x000fe40008ffe4ff */
[----:B------:R-:W-:-:S02]  /*0b90*/  ISETP.GE.AND P0, PT, R16, UR8, PT ;  /* 0x0000000810007c0c */ /* 0x000fc4000bf06270 */
[----:B------:R-:W-:Y:S02]  /*0ba0*/  ISETP.NE.AND P1, PT, R59, RZ, PT ;  /* 0x000000ff3b00720c */ /* 0x000fe40003f25270 */
[----:B------:R-:W-:Y:S01]  /*0bb0*/  ISETP.GE.AND P6, PT, R3, UR8, PT ;  /* 0x0000000803007c0c */ /* 0x000fe2000bfc6270 */
[----:B------:R-:W2:Y:S01]  /*0bc0*/  @!P4 LDG.E.U16 R13, desc[UR26][R8.64+0x100] ;  /* 0x0001001a080dc981 */ /* 0x000ea2000c1e1500 */
[C---:B------:R-:W-:Y:S02]  /*0bd0*/  LOP3.LUT R3, R31.reuse, 0xa0, RZ, 0xfc, !PT ;  /* 0x000000a01f037812 */ /* 0x040fe400078efcff */
[----:B------:R-:W-:Y:S01]  /*0be0*/  LOP3.LUT R18, R31, 0x100, RZ, 0xfc, !PT ;  /* 0x000001001f127812 */ /* 0x000fe200078efcff */
[----:B------:R-:W3:Y:S01]  /*0bf0*/  @!P5 LDG.E.U16 R12, desc[UR26][R8.64+0xc0] ;  /* 0x0000c01a080cd981 */ /* 0x000ee2000c1e1500 */
[----:B------:R-:W-:Y:S02]  /*0c00*/  ISETP.GE.AND P3, PT, R3, UR8, PT ;  /* 0x0000000803007c0c */ /* 0x000fe4000bf66270 */
[----:B------:R-:W-:Y:S01]  /*0c10*/  PRMT R3, RZ, 0x7610, R3 ;  /* 0x00007610ff037816 */ /* 0x000fe20000000003 */
[----:B------:R-:W4:Y:S01]  /*0c20*/  @!P0 LDG.E.U16 R17, desc[UR26][R8.64+0x1c0] ;  /* 0x0001c01a08118981 */ /* 0x000f22000c1e1500 */
[----:B------:R-:W-:-:S02]  /*0c30*/  LOP3.LUT R10, R31, 0xc0, RZ, 0xfc, !PT ;  /* 0x000000c01f0a7812 */ /* 0x000fc400078efcff */
[----:B------:R-:W-:Y:S01]  /*0c40*/  P2R R66, PR, RZ, 0x1 ;  /* 0x00000001ff427803 */ /* 0x000fe20000000000 */
[----:B------:R-:W5:Y:S01]  /*0c50*/  @!P6 LDG.E.U16 R11, desc[UR26][R8.64+0x80] ;  /* 0x0000801a080be981 */ /* 0x000f62000c1e1500 */
[----:B------:R-:W-:Y:S02]  /*0c60*/  ISETP.GE.AND P0, PT, R18, UR8, PT ;  /* 0x0000000812007c0c */ /* 0x000fe4000bf06270 */
[----:B------:R-:W-:Y:S01]  /*0c70*/  ISETP.GE.AND P2, PT, R10, UR8, PT ;  /* 0x000000080a007c0c */ /* 0x000fe2000bf46270 */
[----:B------:R-:W2:Y:S01]  /*0c80*/  @!P1 LDG.E.U16 R3, desc[UR26][R8.64] ;  /* 0x0000001a08039981 */ /* 0x000ea2000c1e1500 */
[----:B------:R-:W-:Y:S02]  /*0c90*/  ISETP.GE.AND P1, PT, R27, UR8, PT ;  /* 0x000000081b007c0c */ /* 0x000fe4000bf26270 */
[----:B------:R-:W-:Y:S01]  /*0ca0*/  PRMT R10, RZ, 0x7610, R10 ;  /* 0x00007610ff0a7816 */ /* 0x000fe2000000000a */
[----:B------:R-:W4:Y:S01]  /*0cb0*/  @!P3 LDG.E.U16 R14, desc[UR26][R8.64+0x140] ;  /* 0x0001401a080eb981 */ /* 0x000f22000c1e1500 */
[----:B------:R-:W-:-:S02]  /*0cc0*/  LOP3.LUT R20, R31, 0x120, RZ, 0xfc, !PT ;  /* 0x000001201f147812 */ /* 0x000fc400078efcff */
[C---:B------:R-:W-:Y:S02]  /*0cd0*/  LOP3.LUT R22, R31.reuse, 0x140, RZ, 0xfc, !PT ;  /* 0x000001401f167812 */ /* 0x040fe400078efcff */
[C---:B------:R-:W-:Y:S01]  /*0ce0*/  LOP3.LUT R24, R31.reuse, 0x160, RZ, 0xfc, !PT ;  /* 0x000001601f187812 */ /* 0x040fe200078efcff */
[----:B------:R-:W4:Y:S01]  /*0cf0*/  @!P0 LDG.E.U16 R19, desc[UR26][R8.64+0x200] ;  /* 0x0002001a08138981 */ /* 0x000f22000c1e1500 */
[C---:B------:R-:W-:Y:S02]  /*0d00*/  LOP3.LUT R26, R31.reuse, 0x180, RZ, 0xfc, !PT ;  /* 0x000001801f1a7812 */ /* 0x040fe400078efcff */
[----:B------:R-:W-:Y:S01]  /*0d10*/  P2R R67, PR, RZ, 0x1 ;  /* 0x00000001ff437803 */ /* 0x000fe20000000000 */
[----:B------:R-:W3:Y:S01]  /*0d20*/  @!P1 LDG.E.U16 R10, desc[UR26][R8.64+0x40] ;  /* 0x0000401a080a9981 */ /* 0x000ee2000c1e1500 */
[----:B------:R-:W-:Y:S02]  /*0d30*/  LOP3.LUT R27, R31, 0x1a0, RZ, 0xfc, !PT ;  /* 0x000001a01f1b7812 */ /* 0x000fe400078efcff */
[----:B------:R-:W-:Y:S01]  /*0d40*/  ISETP.GE.AND P0, PT, R20, UR8, PT ;  /* 0x0000000814007c0c */ /* 0x000fe2000bf06270 */
[----:B------:R-:W4:Y:S01]  /*0d50*/  @!P2 LDG.E.U16 R15, desc[UR26][R8.64+0x180] ;  /* 0x0001801a080fa981 */ /* 0x000f22000c1e1500 */
[----:B------:R-:W-:-:S02]  /*0d60*/  P2R R65, PR, RZ, 0x4 ;  /* 0x00000004ff417803 */ /* 0x000fc40000000000 */
[C---:B------:R-:W-:Y:S02]  /*0d70*/  LOP3.LUT R30, R31.reuse, 0x1c0, RZ, 0xfc, !PT ;  /* 0x000001c01f1e7812 */ /* 0x040fe400078efcff */
[----:B------:R-:W-:Y:S02]  /*0d80*/  ISETP.GE.AND P1, PT, R22, UR8, PT ;  /* 0x0000000816007c0c */ /* 0x000fe4000bf26270 */
[----:B------:R-:W-:Y:S02]  /*0d90*/  P2R R64, PR, RZ, 0x8 ;  /* 0x00000008ff407803 */ /* 0x000fe40000000000 */
[----:B------:R-:W-:Y:S02]  /*0da0*/  LOP3.LUT R31, R31, 0x1e0, RZ, 0xfc, !PT ;  /* 0x000001e01f1f7812 */ /* 0x000fe400078efcff */
[----:B------:R-:W-:Y:S01]  /*0db0*/  ISETP.GE.AND P2, PT, R24, UR8, PT ;  /* 0x0000000818007c0c */ /* 0x000fe2000bf46270 */
[----:B------:R-:W4:Y:S01]  /*0dc0*/  @!P0 LDG.E.U16 R21, desc[UR26][R8.64+0x240] ;  /* 0x0002401a08158981 */ /* 0x000f22000c1e1500 */
[----:B------:R-:W-:-:S02]  /*0dd0*/  P2R R63, PR, RZ, 0x10 ;  /* 0x00000010ff3f7803 */ /* 0x000fc40000000000 */
[----:B------:R-:W-:Y:S02]  /*0de0*/  ISETP.GE.AND P3, PT, R26, UR8, PT ;  /* 0x000000081a007c0c */ /* 0x000fe4000bf66270 */
[----:B------:R-:W-:Y:S01]  /*0df0*/  P2R R62, PR, RZ, 0x20 ;  /* 0x00000020ff3e7803 */ /* 0x000fe20000000000 */
[----:B------:R-:W4:Y:S01]  /*0e00*/  @!P1 LDG.E.U16 R23, desc[UR26][R8.64+0x280] ;  /* 0x0002801a08179981 */ /* 0x000f22000c1e1500 */
[----:B------:R-:W-:Y:S02]  /*0e10*/  ISETP.GE.AND P4, PT, R27, UR8, PT ;  /* 0x000000081b007c0c */ /* 0x000fe4000bf86270 */
[----:B------:R-:W-:Y:S02]  /*0e20*/  P2R R61, PR, RZ, 0x40 ;  /* 0x00000040ff3d7803 */ /* 0x000fe40000000000 */
[----:B------:R-:W-:Y:S01]  /*0e30*/  ISETP.GE.AND P5, PT, R30, UR8, PT ;  /* 0x000000081e007c0c */ /* 0x000fe2000bfa6270 */
[----:B------:R-:W4:Y:S01]  /*0e40*/  @!P2 LDG.E.U16 R25, desc[UR26][R8.64+0x2c0] ;  /* 0x0002c01a0819a981 */ /* 0x000f22000c1e1500 */
[----:B------:R-:W-:-:S02]  /*0e50*/  ISETP.GE.AND P6, PT, R31, UR8, PT ;  /* 0x000000081f007c0c */ /* 0x000fc4000bfc6270 */
[----:B------:R-:W-:Y:S01]  /*0e60*/  PRMT R33, RZ, 0x7610, R33 ;  /* 0x00007610ff217816 */ /* 0x000fe20000000021 */
        /* <DEDUP_REMOVED lines=16> */
[C---:B------:R-:W-:Y:S02]  /*0f70*/  LEA.HI.SX32 R18, R16.reuse, R16, 0x1b ;  /* 0x0000001010127211 */ /* 0x040fe400078fdaff */
[C---:B------:R-:W-:Y:S02]  /*0f80*/  IADD3 R35, PT, PT, R16.reuse, 0x60, RZ ;  /* 0x0000006010237810 */ /* 0x040fe40007ffe0ff */
[C---:B------:R-:W-:Y:S02]  /*0f90*/  IADD3 R37, PT, PT, R16.reuse, 0x80, RZ ;  /* 0x0000008010257810 */ /* 0x040fe40007ffe0ff */
[----:B------:R-:W-:-:S02]  /*0fa0*/  IADD3 R9, PT, PT, R16, 0xa0, RZ ;  /* 0x000000a010097810 */ /* 0x000fc40007ffe0ff */
[-C--:B------:R-:W-:Y:S02]  /*0fb0*/  LEA.HI.SX32 R27, R27, R16.reuse, 0x1b ;  /* 0x000000101b1b7211 */ /* 0x080fe400078fdaff */
[C---:B------:R-:W-:Y:S02]  /*0fc0*/  IADD3 R39, PT, PT, R16.reuse, 0xc0, RZ ;  /* 0x000000c010277810 */ /* 0x040fe40007ffe0ff */
[-C--:B------:R-:W-:Y:S02]  /*0fd0*/  LEA.HI.SX32 R31, R31, R16.reuse, 0x1b ;  /* 0x000000101f1f7211 */ /* 0x080fe400078fdaff */
[----:B------:R-:W-:Y:S02]  /*0fe0*/  IADD3 R41, PT, PT, R16, 0xe0, RZ ;  /* 0x000000e010297810 */ /* 0x000fe40007ffe0ff */
[----:B------:R-:W-:Y:S02]  /*0ff0*/  LEA R78, R18, UR22, 0x1 ;  /* 0x00000016124e7c11 */ /* 0x000fe4000f8e08ff */
        /* <DEDUP_REMOVED lines=25> */
[----:B------:R-:W-:Y:S02]  /*1190*/  P2R R52, PR, RZ, 0x1 ;  /* 0x00000001ff347803 */ /* 0x000fe40000000000 */
[-C--:B------:R-:W-:Y:S02]  /*11a0*/  LEA.HI.SX32 R51, R51, R16.reuse, 0x1b ;  /* 0x0000001033337211 */ /* 0x080fe400078fdaff */
[----:B------:R-:W-:Y:S02]  /*11b0*/  LEA R70, R43, UR22, 0x1 ;  /* 0x000000162b467c11 */ /* 0x000fe4000f8e08ff */
[----:B------:R-:W-:Y:S02]  /*11c0*/  ISETP.NE.AND P0, PT, R64, RZ, PT ;  /* 0x000000ff4000720c */ /* 0x000fe40003f05270 */
[----:B------:R-:W-:Y:S02]  /*11d0*/  LEA.HI.SX32 R53, R53, R16, 0x1b ;  /* 0x0000001035357211 */ /* 0x000fe400078fdaff */
[----:B------:R-:W-:-:S02]  /*11e0*/  LEA R69, R45, UR22, 0x1 ;  /* 0x000000162d457c11 */ /* 0x000fc4000f8e08ff */
[-C--:B------:R-:W-:Y:S02]  /*11f0*/  LEA.HI.SX32 R55, R55, R16.reuse, 0x1b ;  /* 0x0000001037377211 */ /* 0x080fe400078fdaff */
[----:B------:R-:W-:Y:S02]  /*1200*/  LEA R68, R47, UR22, 0x1 ;  /* 0x000000162f447c11 */ /* 0x000fe4000f8e08ff */
[----:B------:R-:W-:Y:S02]  /*1210*/  LEA.HI.SX32 R57, R57, R16, 0x1b ;  /* 0x0000001039397211 */ /* 0x000fe400078fdaff */
[----:B------:R-:W-:Y:S02]  /*1220*/  LEA R250, R49, UR22, 0x1 ;  /* 0x0000001631fa7c11 */ /* 0x000fe4000f8e08ff */
[----:B------:R-:W-:Y:S02]  /*1230*/  LEA R249, R51, UR22, 0x1 ;  /* 0x0000001633f97c11 */ /* 0x000fe4000f8e08ff */
[----:B------:R-:W-:-:S02]  /*1240*/  P2R R50, PR, RZ, 0x1 ;  /* 0x00000001ff327803 */ /* 0x000fc40000000000 */
[----:B------:R-:W-:Y:S02]  /*1250*/  LEA R244, R53, UR22, 0x1 ;  /* 0x0000001635f47c11 */ /* 0x000fe4000f8e08ff */
[----:B------:R-:W-:Y:S02]  /*1260*/  ISETP.NE.AND P0, PT, R63, RZ, PT ;  /* 0x000000ff3f00720c */ /* 0x000fe40003f05270 */
        /* <DEDUP_REMOVED lines=12> */
[----:B--2---:R0:W-:Y:S02]  /*1330*/  STS.U16 [R78], R3 ;  /* 0x000000034e007388 */ /* 0x0041e40000000400 */
[----:B0-----:R-:W-:Y:S02]  /*1340*/  IADD3 R3, PT, PT, R81, R241, RZ ;  /* 0x000000f151037210 */ /* 0x001fe40007ffe0ff */
[----:B---3--:R0:W-:Y:S02]  /*1350*/  STS.U16 [R77+0x40], R10 ;  /* 0x0000400a4d007388 */ /* 0x0081e40000000400 */
[----:B------:R-:W-:-:S02]  /*1360*/  SHF.L.U32 R3, R3, 0x4, RZ ;  /* 0x0000000403037819 */ /* 0x000fc400000006ff */
[----:B-----5:R1:W-:Y:S04]  /*1370*/  STS.U16 [R76+0x80], R11 ;  /* 0x0000800b4c007388 */ /* 0x0203e80000000400 */
[----:B------:R2:W-:Y:S04]  /*1380*/  STS.U16 [R75+0xc0], R12 ;  /* 0x0000c00c4b007388 */ /* 0x0005e80000000400 */
[----:B------:R3:W-:Y:S01]  /*1390*/  STS.U16 [R74+0x100], R13 ;  /* 0x0001000d4a007388 */ /* 0x0007e20000000400 */
[----:B------:R-:W-:-:S03]  /*13a0*/  LEA.HI.SX32 R80, R3, R3, 0x1b ;  /* 0x0000000303507211 */ /* 0x000fc600078fdaff */
[----:B----4-:R4:W-:Y:S04]  /*13b0*/  STS.U16 [R73+0x140], R14 ;  /* 0x0001400e49007388 */ /* 0x0109e80000000400 */
[----:B------:R5:W-:Y:S04]  /*13c0*/  STS.U16 [R72+0x180], R15 ;  /* 0x0001800f48007388 */ /* 0x000be80000000400 */
[----:B------:R5:W-:Y:S04]  /*13d0*/  STS.U16 [R71+0x1c0], R17 ;  /* 0x0001c01147007388 */ /* 0x000be80000000400 */
[----:B------:R-:W-:Y:S01]  /*13e0*/  STS.U16 [R70+0x200], R19 ;  /* 0x0002001346007388 */ /* 0x000fe20000000400 */
[----:B------:R-:W-:-:S03]  /*13f0*/  LEA R80, R80, UR22, 0x1 ;  /* 0x0000001650507c11 */ /* 0x000fc6000f8e08ff */
        /* <DEDUP_REMOVED lines=27> */
[----:B------:R-:W-:-:S13]  /*15b0*/  ISETP.NE.AND P0, PT, R36, RZ, PT ;  /* 0x000000ff2400720c */ /* 0x000fda0003f05270 */
        /* <DEDUP_REMOVED lines=57> */
[----:B--2---:R2:W-:Y:S04]  /*1950*/  STS.U16 [R75+0xc0], R11 ;  /* 0x0000c00b4b007388 */ /* 0x0045e80000000400 */
[----:B---3--:R3:W-:Y:S04]  /*1960*/  STS.U16 [R74+0x100], R12 ;  /* 0x0001000c4a007388 */ /* 0x0087e80000000400 */
[----:B----4-:R4:W-:Y:S04]  /*1970*/  STS.U16 [R73+0x140], R13 ;  /* 0x0001400d49007388 */ /* 0x0109e80000000400 */
        /* <DEDUP_REMOVED lines=18> */
[----:B------:R-:W2:Y:S04]  /*1aa0*/  LDS.U16 R22, [R80+0xe] ;  /* 0x00000e0050167984 */ /* 0x000ea80000000400 */
[----:B------:R-:W2:Y:S04]  /*1ab0*/  LDS.U16 R61, [R80+0x10] ;  /* 0x00001000503d7984 */ /* 0x000ea80000000400 */
[----:B------:R-:W2:Y:S04]  /*1ac0*/  LDS.U16 R23, [R80+0x12] ;  /* 0x0000120050177984 */ /* 0x000ea80000000400 */
[----:B------:R-:W2:Y:S04]  /*1ad0*/  LDS.U16 R62, [R80+0x14] ;  /* 0x00001400503e7984 */ /* 0x000ea80000000400 */
[----:B------:R-:W2:Y:S04]  /*1ae0*/  LDS.U16 R64, [R80+0x16] ;  /* 0x0000160050407984 */ /* 0x000ea80000000400 */
[----:B------:R-:W3:Y:S04]  /*1af0*/  LDS.U16 R20, [R80+0x18] ;  /* 0x0000180050147984 */ /* 0x000ee80000000400 */
[----:B------:R-:W3:Y:S04]  /*1b00*/  LDS.U16 R7, [R80+0x1a] ;  /* 0x00001a0050077984 */ /* 0x000ee80000000400 */
[----:B------:R-:W3:Y:S04]  /*1b10*/  LDS.U16 R6, [R80+0x1c] ;  /* 0x00001c0050067984 */ /* 0x000ee80000000400 */
[----:B------:R-:W4:Y:S01]  /*1b20*/  LDS.U16 R3, [R80+0x1e] ;  /* 0x00001e0050037984 */ /* 0x000f220000000400 */
[----:B0-----:R-:W-:Y:S01]  /*1b30*/  PRMT R8, RZ, 0x7610, R8 ;  /* 0x00007610ff087816 */ /* 0x001fe20000000008 */
[----:B------:R-:W-:Y:S01]  /*1b40*/  BAR.SYNC.DEFER_BLOCKING 0x0 ;  /* 0x0000000000007b1d */ /* 0x000fe20000010000 */
[----:B-1----:R-:W-:-:S05]  /*1b50*/  PRMT R9, RZ, 0x7610, R9 ;  /* 0x00007610ff097816 */ /* 0x002fca0000000009 */
        /* <DEDUP_REMOVED lines=39> */
[----:B------:R-:W-:Y:S04]  /*1dd0*/  STL [R1+0x28], R78 ;  /* 0x0000284e01007387 */ /* 0x000fe80000100800 */
[----:B------:R-:W-:Y:S04]  /*1de0*/  STL [R1+0x24], R77 ;  /* 0x0000244d01007387 */ /* 0x000fe80000100800 */
[----:B------:R-:W-:Y:S01]  /*1df0*/  STL [R1+0x20], R76 ;  /* 0x0000204c01007387 */ /* 0x000fe20000100800 */
[----:B0-----:R-:W-:-:S03]  /*1e00*/  PRMT R4, RZ, 0x7610, R4 ;  /* 0x00007610ff047816 */ /* 0x001fc60000000004 */
        /* <DEDUP_REMOVED lines=8> */
[----:B------:R-:W-:Y:S01]  /*1e90*/  STL.S16 [R1+0x2c], R4 ;  /* 0x00002c0401007387 */ /* 0x000fe20000100600 */
        /* <DEDUP_REMOVED lines=20> */
[----:B------:R-:W-:Y:S02]  /*1fe0*/  MOV R181, RZ ;  /* 0x000000ff00b57202 */ /* 0x000fe40000000f00 */
[----:B------:R-:W-:Y:S02]  /*1ff0*/  FSETP.GTU.FTZ.AND P1, PT, R55, 20, PT ;  /* 0x41a000003700780b */ /* 0x000fe40003f3c000 */
[----:B------:R-:W-:-:S02]  /*2000*/  FSETP.GTU.FTZ.AND P2, PT, R54, 20, PT ;  /* 0x41a000003600780b */ /* 0x000fc40003f5c000 */
[----:B------:R-:W-:Y:S02]  /*2010*/  FSETP.GTU.FTZ.AND P3, PT, R53, 20, PT ;  /* 0x41a000003500780b */ /* 0x000fe40003f7c000 */
[----:B------:R-:W-:Y:S02]  /*2020*/  FSETP.GTU.FTZ.AND P4, PT, R52, 20, PT ;  /* 0x41a000003400780b */ /* 0x000fe40003f9c000 */
[----:B------:R-:W-:Y:S02]  /*2030*/  FSETP.GTU.FTZ.AND P5, PT, R51, 20, PT ;  /* 0x41a000003300780b */ /* 0x000fe40003fbc000 */
[----:B------:R-:W-:Y:S01]  /*2040*/  MOV R50, RZ ;  /* 0x000000ff00327202 */ /* 0x000fe20000000f00 */
[----:B------:R-:W-:Y:S04]  /*2050*/  STS.U16 [R78], R8 ;  /* 0x000000084e007388 */ /* 0x000fe80000000400 */
        /* <DEDUP_REMOVED lines=16> */
[----:B------:R2:W3:Y:S04]  /*2160*/  LDS.U16 R65, [R80] ;  /* 0x0000000050417984 */ /* 0x0004e80000000400 */
[----:B------:R2:W4:Y:S04]  /*2170*/  LDS.U16 R63, [R80+0x2] ;  /* 0x00000200503f7984 */ /* 0x0005280000000400 */
[----:B------:R2:W0:Y:S04]  /*2180*/  LDS.U16 R60, [R80+0x4] ;  /* 0x00000400503c7984 */ /* 0x0004280000000400 */
[----:B------:R2:W0:Y:S04]  /*2190*/  LDS.U16 R18, [R80+0x6] ;  /* 0x0000060050127984 */ /* 0x0004280000000400 */
[----:B------:R2:W0:Y:S04]  /*21a0*/  LDS.U16 R17, [R80+0x8] ;  /* 0x0000080050117984 */ /* 0x0004280000000400 */
[----:B------:R2:W0:Y:S04]  /*21b0*/  LDS.U16 R16, [R80+0xa] ;  /* 0x00000a0050107984 */ /* 0x0004280000000400 */
        /* <DEDUP_REMOVED lines=9> */
[----:B------:R2:W2:Y:S01]  /*2250*/  LDS.U16 R4, [R80+0x1e] ;  /* 0x00001e0050047984 */ /* 0x0004a20000000400 */
[----:B0-----:R-:W-:Y:S01]  /*2260*/  HFMA2 R47, -RZ, RZ, 0, 0 ;  /* 0x00000000ff2f7431 */ /* 0x001fe200000001ff */
[----:B-1----:R-:W-:Y:S01]  /*2270*/  CS2R R48, SRZ ;  /* 0x0000000000307805 */ /* 0x002fe2000001ff00 */
[----:B------:R-:W-:Y:S01]  /*2280*/  FADD.FTZ R46, R44, UR6 ;  /* 0x000000062c2e7e21 */ /* 0x000fe20008010000 */
[----:B---34-:R-:W-:Y:S06]  /*2290*/  @P0 BRA `(.L_x_1819) ;  /* 0x0000000000780947 */ /* 0x018fec0003800000 */
[----:B------:R-:W-:Y:S01]  /*22a0*/  FMUL.FTZ R56, R56, 1.4426950216293334961 ;  /* 0x3fb8aa3b38387820 */ /* 0x000fe20000410000 */
[----:B------:R-:W-:Y:S02]  /*22b0*/  MOV R36, 0x3e800000 ;  /* 0x3e80000000247802 */ /* 0x000fe40000000f00 */
[----:B------:R-:W-:Y:S01]  /*22c0*/  MOV R44, 0x3d39bf78 ;  /* 0x3d39bf78002c7802 */ /* 0x000fe20000000f00 */
        /* <DEDUP_REMOVED lines=27> */
.L_x_1819:
[----:B------:R-:W-:Y:S05]  /*2480*/  BSYNC.RECONVERGENT B0 ;  /* 0x0000000000007941 */ /* 0x000fea0003800200 */
.L_x_1818:
        /* <DEDUP_REMOVED lines=38> */
.L_x_1821:
[----:B------:R-:W-:Y:S05]  /*26f0*/  BSYNC.RECONVERGENT B0 ;  /* 0x0000000000007941 */ /* 0x000fea0003800200 */
.L_x_1820:
        /* <DEDUP_REMOVED lines=39> */
.L_x_1823:
[----:B------:R-:W-:Y:S05]  /*2970*/  BSYNC.RECONVERGENT B0 ;  /* 0x0000000000007941 */ /* 0x000fea0003800200 */
.L_x_1822:
        /* <DEDUP_REMOVED lines=39> */
.L_x_1825:
[----:B------:R-:W-:Y:S05]  /*2bf0*/  BSYNC.RECONVERGENT B0 ;  /* 0x0000000000007941 */ /* 0x000fea0003800200 */
.L_x_1824:
        /* <DEDUP_REMOVED lines=39> */
.L_x_1827:
[----:B------:R-:W-:Y:S05]  /*2e70*/  BSYNC.RECONVERGENT B0 ;  /* 0x0000000000007941 */ /* 0x000fea0003800200 */
.L_x_1826:
[----:B------:R-:W-:Y:S01]  /*2e80*/  BSSY.RECONVERGENT B0, `(.L_x_1828) ;  /* 0x0000027000007945 */ /* 0x000fe20003800200 */
[----:B------:R-:W-:Y:S01]  /*2e90*/  FSETP.GTU.FTZ.AND P4, PT, R27, 20, PT ;  /* 0x41a000001b00780b */ /* 0x000fe20003f9c000 */
[----:B------:R-:W-:Y:S02]  /*2ea0*/  HADD2.F32 R26, -RZ, R26.H0_H0 ;  /* 0x2000001aff1a7230 */ /* 0x000fe40000004100 */
[----:B------:R-:W-:Y:S01]  /*2eb0*/  FADD.FTZ R23, R64, UR6 ;  /* 0x0000000640177e21 */ /* 0x000fe20008010000 */
[----:B------:R-:W-:Y:S02]  /*2ec0*/  HADD2.F32 R25, -RZ, R25.H0_H0 ;  /* 0x20000019ff197230 */ /* 0x000fe40000004100 */
[----:B------:R-:W-:Y:S02]  /*2ed0*/  HADD2.F32 R24, -RZ, R24.H0_H0 ;  /* 0x20000018ff187230 */ /* 0x000fe40000004100 */
        /* <DEDUP_REMOVED lines=33> */
.L_x_1829:
[----:B------:R-:W-:Y:S05]  /*30f0*/  BSYNC.RECONVERGENT B0 ;  /* 0x0000000000007941 */ /* 0x000fea0003800200 */
.L_x_1828:
[----:B------:R-:W3:Y:S01]  /*3100*/  LDL.LU R20, [R1+0x34] ;  /* 0x0000340001147983 */ /* 0x000ee20000300800 */
[----:B------:R-:W-:Y:S01]  /*3110*/  HADD2.F32 R63, -RZ, R63.H0_H0 ;  /* 0x2000003fff3f7230 */ /* 0x000fe20000004100 */
[----:B------:R-:W-:Y:S01]  /*3120*/  BSSY.RECONVERGENT B0, `(.L_x_1830) ;  /* 0x0000026000007945 */ /* 0x000fe20003800200 */
[----:B------:R-:W-:Y:S01]  /*3130*/  FSETP.GTU.FTZ.AND P5, PT, R23, 20, PT ;  /* 0x41a000001700780b */ /* 0x000fe20003fbc000 */
[----:B------:R-:W-:Y:S02]  /*3140*/  HADD2.F32 R64, -RZ, R7.H0_H0 ;  /* 0x20000007ff407230 */ /* 0x000fe40000004100 */
[----:B------:R-:W-:Y:S01]  /*3150*/  FADD.FTZ R22, R62, UR6 ;  /* 0x000000063e167e21 */ /* 0x000fe20008010000 */
[----:B------:R-:W-:Y:S02]  /*3160*/  HADD2.F32 R60, -RZ, R60.H0_H0 ;  /* 0x2000003cff3c7230 */ /* 0x000fe40000004100 */
[----:B---3--:R-:W-:-:S04]  /*3170*/  FFMA.FTZ R20, R61, R42, R20 ;  /* 0x0000002a3d147223 */ /* 0x008fc80000010014 */
        /* <DEDUP_REMOVED lines=32> */
.L_x_1831:
[----:B------:R-:W-:Y:S05]  /*3380*/  BSYNC.RECONVERGENT B0 ;  /* 0x0000000000007941 */ /* 0x000fea0003800200 */
.L_x_1830:
[----:B------:R-:W-:Y:S02]  /*3390*/  HADD2.F32 R7, -RZ, R18.H0_H0 ;  /* 0x20000012ff077230 */ /* 0x000fe40000004100 */
[----:B------:R-:W-:Y:S01]  /*33a0*/  FFMA.FTZ R18, R60, R39, R65 ;  /* 0x000000273c127223 */ /* 0x000fe20000010041 */
[----:B------:R-:W-:Y:S01]  /*33b0*/  BSSY.RECONVERGENT B0, `(.L_x_1832) ;  /* 0x0000025000007945 */ /* 0x000fe20003800200 */
[----:B------:R-:W-:Y:S01]  /*33c0*/  HADD2.F32 R66, -RZ, R6.H0_H0 ;  /* 0x20000006ff427230 */ /* 0x000fe20000004100 */
[----:B------:R-:W-:Y:S01]  /*33d0*/  FSETP.GTU.FTZ.AND P0, PT, R22, 20, PT ;  /* 0x41a000001600780b */ /* 0x000fe20003f1c000 */
[----:B------:R-:W-:Y:S01]  /*33e0*/  FADD.FTZ R21, R64, UR6 ;  /* 0x0000000640157e21 */ /* 0x000fe20008010000 */
[----:B------:R-:W-:Y:S02]  /*33f0*/  HADD2.F32 R6, -RZ, R17.H0_H0 ;  /* 0x20000011ff067230 */ /* 0x000fe40000004100 */
[----:B------:R-:W-:Y:S01]  /*3400*/  FFMA.FTZ R67, R7, R38, R18 ;  /* 0x0000002607437223 */ /* 0x000fe20000010012 */
[----:B------:R-:W-:Y:S08]  /*3410*/  @P1 BRA `(.L_x_1833) ;  /* 0x0000000000781947 */ /* 0x000ff00003800000 */
        /* <DEDUP_REMOVED lines=30> */
.L_x_1833:
[----:B------:R-:W-:Y:S05]  /*3600*/  BSYNC.RECONVERGENT B0 ;  /* 0x0000000000007941 */ /* 0x000fea0003800200 */
.L_x_1832:
[----:B------:R-:W-:Y:S02]  /*3610*/  HADD2.F32 R62, -RZ, R16.H0_H0 ;  /* 0x20000010ff3e7230 */ /* 0x000fe40000004100 */
[----:B------:R-:W-:Y:S01]  /*3620*/  FFMA.FTZ R67, R6, R37, R67 ;  /* 0x0000002506437223 */ /* 0x000fe20000010043 */
[----:B------:R-:W-:Y:S01]  /*3630*/  BSSY.RECONVERGENT B0, `(.L_x_1834) ;  /* 0x0000025000007945 */ /* 0x000fe20003800200 */
[----:B------:R-:W-:Y:S02]  /*3640*/  HADD2.F32 R18, -RZ, R3.H0_H0 ;  /* 0x20000003ff127230 */ /* 0x000fe40000004100 */
[----:B------:R-:W-:Y:S01]  /*3650*/  FADD.FTZ R20, R66, UR6 ;  /* 0x0000000642147e21 */ /* 0x000fe20008010000 */
[----:B------:R-:W-:Y:S01]  /*3660*/  FSETP.GTU.FTZ.AND P1, PT, R21, 20, PT ;  /* 0x41a000001500780b */ /* 0x000fe20003f3c000 */
[----:B--2---:R-:W-:Y:S02]  /*3670*/  HADD2.F32 R3, -RZ, R15.H0_H0 ;  /* 0x2000000fff037230 */ /* 0x004fe40000004100 */
[----:B------:R-:W-:Y:S01]  /*3680*/  FFMA.FTZ R66, R62, R35, R67 ;  /* 0x000000233e427223 */ /* 0x000fe20000010043 */
[----:B------:R-:W-:Y:S09]  /*3690*/  @P2 BRA `(.L_x_1835) ;  /* 0x0000000000782947 */ /* 0x000ff20003800000 */
        /* <DEDUP_REMOVED lines=30> */
.L_x_1835:
[----:B------:R-:W-:Y:S05]  /*3880*/  BSYNC.RECONVERGENT B0 ;  /* 0x0000000000007941 */ /* 0x000fea0003800200 */
.L_x_1834:
        /* <DEDUP_REMOVED lines=39> */
.L_x_1837:
[----:B------:R-:W-:Y:S05]  /*3b00*/  BSYNC.RECONVERGENT B0 ;  /* 0x0000000000007941 */ /* 0x000fea0003800200 */
.L_x_1836:
[----:B------:R-:W-:Y:S02]  /*3b10*/  HADD2.F32 R67, -RZ, R12.H0_H0 ;  /* 0x2000000cff437230 */ /* 0x000fe40000004100 */
[----:B------:R-:W-:Y:S01]  /*3b20*/  FFMA.FTZ R16, R65, R32, R16 ;  /* 0x0000002041107223 */ /* 0x000fe20000010010 */
[----:B------:R-:W-:Y:S01]  /*3b30*/  HADD2.F32 R66, -RZ, R11.H0_H0 ;  /* 0x2000000bff427230 */ /* 0x000fe20000004100 */
[----:B------:R-:W-:Y:S01]  /*3b40*/  BSSY.RECONVERGENT B0, `(.L_x_1838) ;  /* 0x0000029000007945 */ /* 0x000fe20003800200 */
[----:B------:R-:W-:Y:S02]  /*3b50*/  HADD2.F32 R71, -RZ, R9.H0_H0 ;  /* 0x20000009ff477230 */ /* 0x000fe40000004100 */
[----:B------:R-:W-:Y:S01]  /*3b60*/  FFMA.FTZ R9, R67, R30, R16 ;  /* 0x0000001e43097223 */ /* 0x000fe20000010010 */
[----:B------:R-:W-:Y:S01]  /*3b70*/  HADD2.F32 R69, -RZ, R10.H0_H0 ;  /* 0x2000000aff457230 */ /* 0x000fe20000004100 */
[----:B------:R-:W-:Y:S01]  /*3b80*/  FSETP.GTU.FTZ.AND P3, PT, R18, 20, PT ;  /* 0x41a000001200780b */ /* 0x000fe20003f7c000 */
[----:B------:R-:W-:-:S02]  /*3b90*/  HADD2.F32 R68, -RZ, R8.H0_H0 ;  /* 0x20000008ff447230 */ /* 0x000fc40000004100 */
[----:B------:R-:W-:Y:S01]  /*3ba0*/  FMUL.FTZ R240, R61, UR7 ;  /* 0x000000073df07c20 */ /* 0x000fe20008410000 */
[----:B------:R-:W-:Y:S02]  /*3bb0*/  HADD2.F32 R73, -RZ, R5.H0_H0 ;  /* 0x20000005ff497230 */ /* 0x000fe40000004100 */
[----:B------:R-:W-:Y:S01]  /*3bc0*/  FFMA.FTZ R10, R66, R29, R9 ;  /* 0x0000001d420a7223 */ /* 0x000fe20000010009 */
        /* <DEDUP_REMOVED lines=32> */
.L_x_1839:
[----:B------:R-:W-:Y:S05]  /*3dd0*/  BSYNC.RECONVERGENT B0 ;  /* 0x0000000000007941 */ /* 0x000fea0003800200 */
.L_x_1838:
        /* <DEDUP_REMOVED lines=32> */
.L_x_1841:
[----:B------:R-:W-:Y:S05]  /*3fe0*/  BSYNC.RECONVERGENT B0 ;  /* 0x0000000000007941 */ /* 0x000fea0003800200 */
.L_x_1840:
        /* <DEDUP_REMOVED lines=32> */
.L_x_1843:
[----:B------:R-:W-:Y:S05]  /*41f0*/  BSYNC.RECONVERGENT B0 ;  /* 0x0000000000007941 */ /* 0x000fea0003800200 */
.L_x_1842:
        /* <DEDUP_REMOVED lines=32> */
.L_x_1845:
[----:B------:R-:W-:Y:S05]  /*4400*/  BSYNC.RECONVERGENT B0 ;  /* 0x0000000000007941 */ /* 0x000fea0003800200 */
.L_x_1844:
        /* <DEDUP_REMOVED lines=32> */
.L_x_1847:
[----:B------:R-:W-:Y:S05]  /*4610*/  BSYNC.RECONVERGENT B0 ;  /* 0x0000000000007941 */ /* 0x000fea0003800200 */
.L_x_1846:
        /* <DEDUP_REMOVED lines=32> */
.L_x_1849:
[----:B------:R-:W-:Y:S05]  /*4820*/  BSYNC.RECONVERGENT B0 ;  /* 0x0000000000007941 */ /* 0x000fea0003800200 */
.L_x_1848:
        /* <DEDUP_REMOVED lines=25> */
[----:B------:R-:W-:Y:S01]  /*49c0*/  USHF.L.U32 UR8, UR13, 0xc, URZ ;  /* 0x0000000c0d087899 */ /* 0x000fe200080006ff */
[----:B------:R-:W1:Y:S01]  /*49d0*/  S2UR UR44, SR_CTAID.Y ;  /* 0x00000000002c79c3 */ /* 0x000e620000002600 */
[----:B0-----:R-:W-:Y:S01]  /*49e0*/  SHF.L.U32 R4, R190, 0x5, RZ ;  /* 0x00000005be047819 */ /* 0x001fe200000006ff */
[----:B------:R-:W1:Y:S01]  /*49f0*/  LDCU.64 UR22, c[0x0][0x3a0] ;  /* 0x00007400ff1677ac */ /* 0x000e620008000a00 */
[----:B------:R-:W-:Y:S01]  /*4a00*/  FADD.FTZ R12, R3, R3 ;  /* 0x00000003030c7221 */ /* 0x000fe20000010000 */
[----:B------:R-:W-:Y:S01]  /*4a10*/  LOP3.LUT R2, R2, 0xfffffffb, RZ, 0xc0, !PT ;  /* 0xfffffffb02027812 */ /* 0x000fe200078ec0ff */
[----:B------:R-:W-:Y:S01]  /*4a20*/  HFMA2 R59, -RZ, RZ, 0, 0 ;  /* 0x00000000ff3b7431 */ /* 0x000fe200000001ff */
[----:B------:R-:W-:Y:S01]  /*4a30*/  ULEA UR8, UR28, -UR8, 0x1 ;  /* 0x800000081c087291 */ /* 0x000fe2000f8e08ff */
[----:B------:R-:W-:Y:S01]  /*4a40*/  LOP3.LUT R3, R4, 0x7c1f, R190, 0xc8, !PT ;  /* 0x00007c1f04037812 */ /* 0x000fe200078ec8be */
[----:B------:R-:W-:Y:S01]  /*4a50*/  UISETP.NE.AND UP0, UPT, UR13, 0x1, UPT ;  /* 0x000000010d00788c */ /* 0x000fe2000bf05270 */
[----:B------:R-:W-:Y:S01]  /*4a60*/  FADD.FTZ R15, R7, R7 ;  /* 0x00000007070f7221 */ /* 0x000fe20000010000 */
[----:B------:R-:W-:Y:S01]  /*4a70*/  UIADD3 UR25, UPT, UPT, UR8, 0x1000, URZ ;  /* 0x0000100008197890 */ /* 0x000fe2000fffe0ff */
[----:B------:R-:W-:Y:S01]  /*4a80*/  FADD.FTZ R14, R6, R6 ;  /* 0x00000006060e7221 */ /* 0x000fe20000010000 */
[----:B------:R-:W-:Y:S01]  /*4a90*/  FADD.FTZ R17, R63, R63 ;  /* 0x0000003f3f117221 */ /* 0x000fe20000010000 */
[----:B------:R-:W-:Y:S01]  /*4aa0*/  FADD.FTZ R16, R60, R60 ;  /* 0x0000003c3c107221 */ /* 0x000fe20000010000 */
[----:B------:R-:W-:Y:S01]  /*4ab0*/  PLOP3.LUT P1, PT, PT, PT, UP0, 0x80, 0x8 ;  /* 0x000000000008781c */ /* 0x000fe20003f2f008 */
[----:B------:R-:W-:Y:S01]  /*4ac0*/  FADD.FTZ R13, R62, R62 ;  /* 0x0000003e3e0d7221 */ /* 0x000fe20000010000 */
[----:B------:R-:W-:Y:S01]  /*4ad0*/  ISETP.GE.AND P0, PT, R3, UR25, PT ;  /* 0x0000001903007c0c */ /* 0x000fe2000bf06270 */
[----:B------:R-:W-:Y:S01]  /*4ae0*/  FADD.FTZ R11, R64, R64 ;  /* 0x00000040400b7221 */ /* 0x000fe20000010000 */
[----:B------:R-:W-:Y:S01]  /*4af0*/  ISETP.EQ.AND P1, PT, R0, RZ, P1 ;  /* 0x000000ff0000720c */ /* 0x000fe20000f22270 */
[----:B------:R-:W-:Y:S01]  /*4b00*/  FADD.FTZ R0, R61, R61 ;  /* 0x0000003d3d007221 */ /* 0x000fe20000010000 */
[----:B------:R-:W-:Y:S01]  /*4b10*/  FADD.FTZ R10, R65, R65 ;  /* 0x00000041410a7221 */ /* 0x000fe20000010000 */
[----:B------:R-:W-:Y:S01]  /*4b20*/  FADD.FTZ R9, R67, R67 ;  /* 0x0000004343097221 */ /* 0x000fe20000010000 */
[----:B------:R-:W-:Y:S01]  /*4b30*/  FADD.FTZ R8, R66, R66 ;  /* 0x0000004242087221 */ /* 0x000fe20000010000 */
[----:B------:R-:W-:Y:S01]  /*4b40*/  FADD.FTZ R7, R69, R69 ;  /* 0x0000004545077221 */ /* 0x000fe20000010000 */
[----:B-1----:R-:W-:Y:S01]  /*4b50*/  UIMAD.WIDE.U32 UR10, UR44, UR22, URZ ;  /* 0x000000162c0a72a5 */ /* 0x002fe2000f8e00ff */
[----:B------:R-:W-:Y:S01]  /*4b60*/  FADD.FTZ R6, R71, R71 ;  /* 0x0000004747067221 */ /* 0x000fe20000010000 */
[----:B------:R-:W-:Y:S01]  /*4b70*/  FADD.FTZ R5, R68, R68 ;  /* 0x0000004444057221 */ /* 0x000fe20000010000 */
[----:B------:R-:W-:Y:S01]  /*4b80*/  FADD.FTZ R4, R73, R73 ;  /* 0x0000004949047221 */ /* 0x000fe20000010000 */
[----:B------:R-:W-:Y:S01]  /*4b90*/  FADD.FTZ R3, R70, R70 ;  /* 0x0000004646037221 */ /* 0x000fe20000010000 */
[----:B------:R-:W-:Y:S01]  /*4ba0*/  @P0 LOP3.LUT R2, R2, 0x4, RZ, 0xfc, !PT ;  /* 0x0000000402020812 */ /* 0x000fe200078efcff */
[----:B------:R-:W-:Y:S01]  /*4bb0*/  UIMAD UR23, UR44, UR23, UR11 ;  /* 0x000000172c1772a4 */ /* 0x000fe2000f8e020b */
[----:B------:R-:W-:Y:S01]  /*4bc0*/  LOP3.LUT R82, R190, 0x1f, RZ, 0xc0, !PT ;  /* 0x0000001fbe527812 */ /* 0x000fe200078ec0ff */
        /* <DEDUP_REMOVED lines=11> */
.L_x_1948:
[----:B------:R-:W-:Y:S02]  /*4c80*/  SHF.L.U32 R61, R190, 0x5, RZ ;  /* 0x00000005be3d7819 */ /* 0x000fe400000006ff */
[----:B0-----:R-:W-:Y:S02]  /*4c90*/  MOV R63, UR42 ;  /* 0x0000002a003f7c02 */ /* 0x001fe40008000f00 */
[C---:B------:R-:W-:Y:S02]  /*4ca0*/  LOP3.LUT R60, R61.reuse, 0x7c1f, R190, 0xc8, !PT ;  /* 0x00007c1f3d3c7812 */ /* 0x040fe400078ec8be */
[----:B------:R-:W-:Y:S02]  /*4cb0*/  LOP3.LUT R64, R82, 0x7c00, R61, 0xf8, !PT ;  /* 0x00007c0052407812 */ /* 0x000fe400078ef83d */
[----:B------:R-:W-:Y:S02]  /*4cc0*/  LOP3.LUT R66, R61, 0x3e0, R82, 0xfe, !PT ;  /* 0x000003e03d427812 */ /* 0x000fe400078efe52 */
[----:B------:R-:W-:-:S02]  /*4cd0*/  MOV R61, RZ ;  /* 0x000000ff003d7202 */ /* 0x000fc40000000f00 */
[----:B-1----:R-:W-:Y:S02]  /*4ce0*/  LOP3.LUT R65, R64, 0x20, RZ, 0xfc, !PT ;  /* 0x0000002040417812 */ /* 0x002fe400078efcff */
[----:B------:R-:W-:Y:S01]  /*4cf0*/  ISETP.GE.AND P0, PT, R66, UR25, PT ;  /* 0x0000001942007c0c */ /* 0x000fe2000bf06270 */
[----:B------:R-:W-:Y:S01]  /*4d00*/  IMAD.WIDE.U32 R62, R63, UR8, R60 ;  /* 0x000000083f3e7c25 */ /* 0x000fe2000f8e003c */
[----:B------:R-:W-:Y:S02]  /*4d10*/  MOV R61, UR43 ;  /* 0x0000002b003d7c02 */ /* 0x000fe40008000f00 */
[----:B------:R-:W-:Y:S02]  /*4d20*/  ISETP.GE.AND P5, PT, R65, UR25, PT ;  /* 0x0000001941007c0c */ /* 0x000fe4000bfa6270 */
[C---:B------:R-:W-:Y:S01]  /*4d30*/  LOP3.LUT R65, R64.reuse, 0x40, RZ, 0xfc, !PT ;  /* 0x0000004040417812 */ /* 0x040fe200078efcff */
[----:B------:R-:W-:Y:S01]  /*4d40*/  IMAD R61, R61, UR8, R63 ;  /* 0x000000083d3d7c24 */ /* 0x000fe2000f8e023f */
[----:B------:R-:W-:-:S02]  /*4d50*/  LOP3.LUT R66, R64, 0x60, RZ, 0xfc, !PT ;  /* 0x0000006040427812 */ /* 0x000fc400078efcff */
[----:B------:R-:W-:Y:S02]  /*4d60*/  LEA R60, P4, R62, UR20, 0x1 ;  /* 0x000000143e3c7c11 */ /* 0x000fe4000f8808ff */
[----:B------:R-:W-:Y:S02]  /*4d70*/  ISETP.GE.AND P2, PT, R65, UR25, PT ;  /* 0x0000001941007c0c */ /* 0x000fe4000bf46270 */
[----:B------:R-:W-:Y:S02]  /*4d80*/  ISETP.GE.AND P3, PT, R66, UR25, PT ;  /* 0x0000001942007c0c */ /* 0x000fe4000bf66270 */
[----:B------:R-:W-:Y:S02]  /*4d90*/  LOP3.LUT R63, R64, 0x80, RZ, 0xfc, !PT ;  /* 0x00000080403f7812 */ /* 0x000fe400078efcff */
[----:B------:R-:W-:Y:S02]  /*4da0*/  PRMT R66, RZ, 0x7610, R66 ;  /* 0x00007610ff427816 */ /* 0x000fe40000000042 */
[----:B------:R-:W-:-:S02]  /*4db0*/  LEA.HI.X R61, R62, UR21, R61, 0x1, P4 ;  /* 0x000000153e3d7c11 */ /* 0x000fc4000a0f0c3d */
[----:B------:R-:W-:Y:S02]  /*4dc0*/  ISETP.GE.AND P4, PT, R63, UR25, PT ;  /* 0x000000193f007c0c */ /* 0x000fe4000bf86270 */
        /* <DEDUP_REMOVED lines=331> */
[C---:B------:R-:W-:Y:S01]  /*6280*/  FMUL.FTZ R79, R62.reuse, R36 ;  /* 0x000000243e4f7220 */ /* 0x040fe20000410000 */
[C---:B------:R-:W-:Y:S01]  /*6290*/  FMUL.FTZ R83, R62.reuse, R31 ;  /* 0x0000001f3e537220 */ /* 0x040fe20000410000 */
[C---:B------:R-:W-:Y:S01]  /*62a0*/  FMUL.FTZ R85, R62.reuse, R27 ;  /* 0x0000001b3e557220 */ /* 0x040fe20000410000 */
[C---:B------:R-:W-:Y:S01]  /*62b0*/  FMUL.FTZ R87, R62.reuse, R23 ;  /* 0x000000173e577220 */ /* 0x040fe20000410000 */
[C---:B------:R-:W-:Y:S01]  /*62c0*/  FMUL.FTZ R89, R62.reuse, R22 ;  /* 0x000000163e597220 */ /* 0x040fe20000410000 */
[C---:B0-----:R-:W-:Y:S01]  /*62d0*/  FMUL.FTZ R167, R65.reuse, R66 ;  /* 0x0000004241a77220 */ /* 0x041fe20000410000 */
[----:B------:R-:W-:Y:S01]  /*62e0*/  FMUL.FTZ R166, R65, R166 ;  /* 0x000000a641a67220 */ /* 0x000fe20000410000 */
[C---:B------:R-:W-:Y:S01]  /*62f0*/  FMUL.FTZ R65, R62.reuse, R21 ;  /* 0x000000153e417220 */ /* 0x040fe20000410000 */
[C---:B------:R-:W-:Y:S01]  /*6300*/  FMUL.FTZ R66, R62.reuse, R20 ;  /* 0x000000143e427220 */ /* 0x040fe20000410000 */
        /* <DEDUP_REMOVED lines=65> */
[C---:B------:R-:W-:Y:S01]  /*6720*/  FMUL.FTZ R73, R62.reuse, R51 ;  /* 0x000000333e497220 */ /* 0x040fe20000410000 */
[----:B------:R-:W-:-:S02]  /*6730*/  FMUL.FTZ R77, R62, R41 ;  /* 0x000000293e4d7220 */ /* 0x000fc40000410000 */
[----:B------:R-:W-:-:S03]  /*6740*/  UIADD3 UR28, UPT, UPT, UR48, -0x100, URZ ;  /* 0xffffff00301c7890 */ /* 0x000fc6000fffe0ff */
[----:B------:R2:W-:Y:S01]  /*6750*/  MUFU.COS R141, R71 ;  /* 0x00000047008d7308 */ /* 0x0005e20000000000 */
[----:B0-----:R-:W-:-:S07]  /*6760*/  FMUL.FTZ R69, R62, R53 ;  /* 0x000000353e457220 */ /* 0x001fce0000410000 */
[----:B------:R0:W-:Y:S01]  /*6770*/  MUFU.SIN R138, R75 ;  /* 0x0000004b008a7308 */ /* 0x0001e20000000400 */
[C---:B--2---:R-:W-:Y:S01]  /*6780*/  FMUL.FTZ R71, R62.reuse, R52 ;  /* 0x000000343e477220 */ /* 0x044fe20000410000 */
[----:B------:R-:W-:Y:S01]  /*6790*/  ULOP3.LUT UR28, UR28, 0x100, URZ, 0xc0, !UPT ;  /* 0x000001001c1c7892 */ /* 0x000fe2000f8ec0ff */
[C---:B0-----:R-:W-:Y:S01]  /*67a0*/  FMUL.FTZ R75, R62.reuse, R46 ;  /* 0x0000002e3e4b7220 */ /* 0x041fe20000410000 */
        /* <DEDUP_REMOVED lines=107> */
.L_x_1852:
[----:B------:R-:W-:-:S06]  /*6e60*/  LEA R106, R190, UR22, 0x3 ;  /* 0x00000016be6a7c11 */ /* 0x000fcc000f8e18ff */
[----:B------:R-:W0:Y:S02]  /*6e70*/  LDS.64 R106, [R106+0x8788] ;  /* 0x008788006a6a7984 */ /* 0x000e240000000a00 */
.L_x_1853:
[----:B------:R-:W-:Y:S05]  /*6e80*/  BSYNC.RECONVERGENT B0 ;  /* 0x0000000000007941 */ /* 0x000fea0003800200 */
.L_x_1851:
[----:B------:R-:W2:Y:S01]  /*6e90*/  @P1 LDC R64, c[0x0][0x38c] ;  /* 0x0000e300ff401b82 */ /* 0x000ea20000000800 */
[----:B------:R-:W-:Y:S01]  /*6ea0*/  MOV R61, UR13 ;  /* 0x0000000d003d7c02 */ /* 0x000fe20008000f00 */
[-C--:B------:R-:W-:Y:S01]  /*6eb0*/  FMUL.FTZ R191, R101, R56.reuse ;  /* 0x0000003865bf7220 */ /* 0x080fe20000410000 */
[----:B------:R-:W-:Y:S01]  /*6ec0*/  HFMA2 R65, -RZ, RZ, 0, 9.5367431640625e-07 ;  /* 0x00000010ff417431 */ /* 0x000fe200000001ff */
[----:B------:R-:W-:Y:S02]  /*6ed0*/  MOV R60, 0x3f800000 ;  /* 0x3f800000003c7802 */ /* 0x000fe40000000f00 */
[----:B------:R-:W-:Y:S02]  /*6ee0*/  CS2R R62, SRZ ;  /* 0x00000000003e7805 */ /* 0x000fe4000001ff00 */
[----:B------:R-:W-:Y:S01]  /*6ef0*/  @P1 IADD3 R61, PT, PT, R61, -0x2, RZ ;  /* 0xfffffffe3d3d1810 */ /* 0x000fe20007ffe0ff */
[----:B------:R-:W-:Y:S01]  /*6f00*/  FMUL.FTZ R192, R102, R56 ;  /* 0x0000003866c07220 */ /* 0x000fe20000410000 */
[----:B------:R-:W-:Y:S01]  /*6f10*/  FMUL.FTZ R68, R42, R191 ;  /* 0x000000bf2a447220 */ /* 0x000fe20000410000 */
[----:B------:R-:W-:-:S02]  /*6f20*/  FMUL.FTZ R66, R122, R166 ;  /* 0x000000a67a427220 */ /* 0x000fc40000410000 */
[----:B------:R-:W-:Y:S01]  /*6f30*/  FMUL.FTZ R67, R42, R192 ;  /* 0x000000c02a437220 */ /* 0x000fe20000410000 */
[C---:B------:R-:W-:Y:S01]  /*6f40*/  FMUL.FTZ R70, R166.reuse, R68 ;  /* 0x00000044a6467220 */ /* 0x040fe20000410000 */
[----:B------:R-:W-:Y:S02]  /*6f50*/  FFMA.FTZ R66, R123, R167, R66 ;  /* 0x000000a77b427223 */ /* 0x000fe40000010042 */
[-C--:B------:R-:W-:Y:S01]  /*6f60*/  FMUL.FTZ R71, R166, R67.reuse ;  /* 0x00000043a6477220 */ /* 0x080fe20000410000 */
[----:B------:R-:W-:Y:S01]  /*6f70*/  FFMA.FTZ R69, R167, R67, -R70 ;  /* 0x00000043a7457223 */ /* 0x000fe20000010846 */
[----:B--2---:R-:W-:Y:S02]  /*6f80*/  @P1 IMAD R64, R61, R64, UR8 ;  /* 0x000000083d401e24 */ /* 0x004fe4000f8e0240 */
[----:B------:R-:W-:Y:S02]  /*6f90*/  HFMA2 R61, -RZ, RZ, 0, 0 ;  /* 0x00000000ff3d7431 */ /* 0x000fe400000001ff */
[----:B------:R-:W-:Y:S01]  /*6fa0*/  FMUL.FTZ R67, R123, R166 ;  /* 0x000000a67b437220 */ /* 0x000fe20000410000 */
[----:B------:R-:W-:-:S04]  /*6fb0*/  @P1 IMAD.WIDE R64, R64, R65, UR4 ;  /* 0x0000000440401e25 */ /* 0x000fc8000f8e0241 */
[----:B------:R-:W-:Y:S01]  /*6fc0*/  FFMA.FTZ R67, R122, R167, -R67 ;  /* 0x000000a77a437223 */ /* 0x000fe20000010843 */
[----:B------:R2:W5:Y:S01]  /*6fd0*/  @P1 LDG.E.128 R60, desc[UR26][R64.64] ;  /* 0x0000001a403c1981 */ /* 0x000562000c1e1d00 */
[-C--:B------:R-:W-:Y:S01]  /*6fe0*/  FMUL.FTZ R193, R100, R55.reuse ;  /* 0x0000003764c17220 */ /* 0x080fe20000410000 */
[----:B------:R-:W-:Y:S01]  /*6ff0*/  FFMA.FTZ R71, R167, R68, R71 ;  /* 0x00000044a7477223 */ /* 0x000fe20000010047 */
[----:B------:R-:W-:Y:S01]  /*7000*/  FMUL.FTZ R194, R99, R55 ;  /* 0x0000003763c27220 */ /* 0x000fe20000410000 */
[-C--:B------:R-:W-:Y:S01]  /*7010*/  FMUL.FTZ R195, R97, R54.reuse ;  /* 0x0000003661c37220 */ /* 0x080fe20000410000 */
[----:B------:R-:W-:Y:S01]  /*7020*/  FFMA.FTZ R69, R40, R193, R69 ;  /* 0x000000c128457223 */ /* 0x000fe20000010045 */
[----:B------:R-:W-:Y:S01]  /*7030*/  FMUL.FTZ R196, R98, R54 ;  /* 0x0000003662c47220 */ /* 0x000fe20000410000 */
[----:B------:R-:W-:Y:S01]  /*7040*/  FFMA.FTZ R71, R40, R194, R71 ;  /* 0x000000c228477223 */ /* 0x000fe20000010047 */
[----:B------:R-:W-:Y:S01]  /*7050*/  FMUL.FTZ R197, R96, R53 ;  /* 0x0000003560c57220 */ /* 0x000fe20000410000 */
[C---:B------:R-:W-:Y:S01]  /*7060*/  FMUL.FTZ R68, R164.reuse, R69 ;  /* 0x00000045a4447220 */ /* 0x040fe20000410000 */
[CC--:B--2---:R-:W-:Y:S01]  /*7070*/  FMUL.FTZ R64, R164.reuse, R66.reuse ;  /* 0x00000042a4407220 */ /* 0x0c4fe20000410000 */
[C---:B------:R-:W-:Y:S01]  /*7080*/  FMUL.FTZ R65, R164.reuse, R67 ;  /* 0x00000043a4417220 */ /* 0x040fe20000410000 */
[----:B------:R-:W-:Y:S01]  /*7090*/  FMUL.FTZ R198, R95, R53 ;  /* 0x000000355fc67220 */ /* 0x000fe20000410000 */
[C---:B------:R-:W-:Y:S01]  /*70a0*/  FFMA.FTZ R68, R165.reuse, R71, R68 ;  /* 0x00000047a5447223 */ /* 0x040fe20000010044 */
[C---:B------:R-:W-:Y:S01]  /*70b0*/  FFMA.FTZ R64, R165.reuse, R67, -R64 ;  /* 0x00000043a5407223 */ /* 0x040fe20000010840 */
[----:B------:R-:W-:Y:S01]  /*70c0*/  FFMA.FTZ R65, R165, R66, R65 ;  /* 0x00000042a5417223 */ /* 0x000fe20000010041 */
[----:B------:R-:W-:Y:S01]  /*70d0*/  FMUL.FTZ R66, R164, R71 ;  /* 0x00000047a4427220 */ /* 0x000fe20000410000 */
[----:B------:R-:W-:Y:S01]  /*70e0*/  FFMA.FTZ R68, R39, R195, R68 ;  /* 0x000000c327447223 */ /* 0x000fe20000010044 */
[----:B------:R-:W-:Y:S01]  /*70f0*/  FMUL.FTZ R70, R162, R64 ;  /* 0x00000040a2467220 */ /* 0x000fe20000410000 */
[-C--:B------:R-:W-:Y:S01]  /*7100*/  FMUL.FTZ R200, R94, R52.reuse ;  /* 0x000000345ec87220 */ /* 0x080fe20000410000 */
[----:B------:R-:W-:Y:S01]  /*7110*/  FFMA.FTZ R69, R165, R69, -R66 ;  /* 0x00000045a5457223 */ /* 0x000fe20000010842 */
        /* <DEDUP_REMOVED lines=18> */
[----:B------:R-:W-:Y:S01]  /*7240*/  FMUL.FTZ R64, R158, R72 ;  /* 0x000000489e407220 */ /* 0x000fe20000410000 */
[----:B------:R-:W-:Y:S01]  /*7250*/  FMUL.FTZ R203, R89, R46 ;  /* 0x0000002e59cb7220 */ /* 0x000fe20000410000 */
[C---:B------:R-:W-:Y:S01]  /*7260*/  FFMA.FTZ R71, R159.reuse, R72, R71 ;  /* 0x000000489f477223 */ /* 0x040fe20000010047 */
[----:B------:R-:W-:Y:S01]  /*7270*/  FMUL.FTZ R204, R90, R46 ;  /* 0x0000002e5acc7220 */ /* 0x000fe20000410000 */
[----:B------:R-:W-:Y:S01]  /*7280*/  FFMA.FTZ R67, R159, R66, -R64 ;  /* 0x000000429f437223 */ /* 0x000fe20000010840 */
[----:B------:R-:W-:Y:S01]  /*7290*/  FMUL.FTZ R64, R160, R69 ;  /* 0x00000045a0407220 */ /* 0x000fe20000410000 */
[-C--:B------:R-:W-:Y:S01]  /*72a0*/  FMUL.FTZ R205, R88, R41.reuse ;  /* 0x0000002958cd7220 */ /* 0x080fe20000410000 */
[----:B------:R-:W-:Y:S01]  /*72b0*/  FMUL.FTZ R206, R87, R41 ;  /* 0x0000002957ce7220 */ /* 0x000fe20000410000 */
[----:B------:R-:W-:Y:S01]  /*72c0*/  FMUL.FTZ R68, R156, R67 ;  /* 0x000000439c447220 */ /* 0x000fe20000410000 */
[-C--:B------:R-:W-:Y:S01]  /*72d0*/  FFMA.FTZ R66, R161, R65.reuse, R64 ;  /* 0x00000041a1427223 */ /* 0x080fe20000010040 */
[----:B------:R-:W-:Y:S01]  /*72e0*/  FMUL.FTZ R64, R160, R65 ;  /* 0x00000041a0407220 */ /* 0x000fe20000410000 */
[----:B------:R-:W-:Y:S01]  /*72f0*/  FMUL.FTZ R207, R85, R36 ;  /* 0x0000002455cf7220 */ /* 0x000fe20000410000 */
[-C--:B------:R-:W-:Y:S01]  /*7300*/  FFMA.FTZ R70, R157, R71.reuse, R68 ;  /* 0x000000479d467223 */ /* 0x080fe20000010044 */
[----:B------:R-:W-:Y:S01]  /*7310*/  FMUL.FTZ R68, R156, R71 ;  /* 0x000000479c447220 */ /* 0x000fe20000410000 */
[----:B------:R-:W-:Y:S01]  /*7320*/  FFMA.FTZ R69, R161, R69, -R64 ;  /* 0x00000045a1457223 */ /* 0x000fe20000010840 */
[----:B------:R-:W-:Y:S01]  /*7330*/  FFMA.FTZ R66, R37, R199, R66 ;  /* 0x000000c725427223 */ /* 0x000fe20000010042 */
[----:B------:R-:W-:Y:S01]  /*7340*/  FMUL.FTZ R72, R154, R70 ;  /* 0x000000469a487220 */ /* 0x000fe20000410000 */
[----:B------:R-:W-:Y:S01]  /*7350*/  FFMA.FTZ R68, R157, R67, -R68 ;  /* 0x000000439d447223 */ /* 0x000fe20000010844 */
[----:B------:R-:W-:Y:S01]  /*7360*/  FFMA.FTZ R69, R37, R200, R69 ;  /* 0x000000c825457223 */ /* 0x000fe20000010045 */
        /* <DEDUP_REMOVED lines=8> */
[C---:B------:R-:W-:Y:S01]  /*73f0*/  FMUL.FTZ R68, R152.reuse, R72 ;  /* 0x0000004898447220 */ /* 0x040fe20000410000 */
[C---:B------:R-:W-:Y:S01]  /*7400*/  FFMA.FTZ R64, R35.reuse, R201, R64 ;  /* 0x000000c923407223 */ /* 0x040fe20000010040 */
[-C--:B------:R-:W-:Y:S01]  /*7410*/  FMUL.FTZ R66, R152, R67.reuse ;  /* 0x0000004398427220 */ /* 0x080fe20000410000 */
[----:B------:R-:W-:Y:S01]  /*7420*/  FFMA.FTZ R65, R35, R202, R65 ;  /* 0x000000ca23417223 */ /* 0x000fe20000010041 */
[----:B------:R-:W-:Y:S01]  /*7430*/  FFMA.FTZ R68, R153, R67, R68 ;  /* 0x0000004399447223 */ /* 0x000fe20000010044 */
[-C--:B------:R-:W-:Y:S01]  /*7440*/  FMUL.FTZ R209, R83, R31.reuse ;  /* 0x0000001f53d17220 */ /* 0x080fe20000410000 */
[----:B------:R-:W-:Y:S01]  /*7450*/  FFMA.FTZ R72, R153, R72, -R66 ;  /* 0x0000004899487223 */ /* 0x000fe20000010842 */
[----:B------:R-:W-:Y:S01]  /*7460*/  FMUL.FTZ R66, R156, R64 ;  /* 0x000000409c427220 */ /* 0x000fe20000410000 */
[----:B------:R-:W-:Y:S01]  /*7470*/  FMUL.FTZ R210, R84, R31 ;  /* 0x0000001f54d27220 */ /* 0x000fe20000410000 */
        /* <DEDUP_REMOVED lines=15> */
[----:B------:R-:W-:Y:S01]  /*7570*/  FFMA.FTZ R68, R149, R68, -R66 ;  /* 0x0000004495447223 */ /* 0x000fe20000010842 */
[-C--:B------:R-:W-:Y:S01]  /*7580*/  FMUL.FTZ R66, R154, R65.reuse ;  /* 0x000000419a427220 */ /* 0x080fe20000410000 */
[----:B------:R-:W-:Y:S01]  /*7590*/  FFMA.FTZ R64, R155, R65, -R64 ;  /* 0x000000419b407223 */ /* 0x000fe20000010840 */
[----:B------:R-:W-:Y:S01]  /*75a0*/  FFMA.FTZ R69, R149, R70, R69 ;  /* 0x0000004695457223 */ /* 0x000fe20000010045 */
[C---:B------:R-:W-:Y:S01]  /*75b0*/  FMUL.FTZ R70, R146.reuse, R68 ;  /* 0x0000004492467220 */ /* 0x040fe20000410000 */
[----:B------:R-:W-:Y:S01]  /*75c0*/  FFMA.FTZ R67, R155, R67, R66 ;  /* 0x000000439b437223 */ /* 0x000fe20000010042 */
[----:B------:R-:W-:Y:S01]  /*75d0*/  FFMA.FTZ R64, R33, R205, R64 ;  /* 0x000000cd21407223 */ /* 0x000fe20000010040 */
[-C--:B------:R-:W-:Y:S01]  /*75e0*/  FMUL.FTZ R65, R146, R69.reuse ;  /* 0x0000004592417220 */ /* 0x080fe20000410000 */
[----:B------:R-:W-:Y:S01]  /*75f0*/  FFMA.FTZ R70, R147, R69, R70 ;  /* 0x0000004593467223 */ /* 0x000fe20000010046 */
[----:B------:R-:W-:Y:S01]  /*7600*/  FFMA.FTZ R67, R33, R206, R67 ;  /* 0x000000ce21437223 */ /* 0x000fe20000010043 */
[----:B------:R-:W-:Y:S01]  /*7610*/  FMUL.FTZ R66, R152, R64 ;  /* 0x0000004098427220 */ /* 0x000fe20000410000 */
[----:B------:R-:W-:Y:S01]  /*7620*/  FFMA.FTZ R65, R147, R68, -R65 ;  /* 0x0000004493417223 */ /* 0x000fe20000010841 */
[----:B------:R-:W-:Y:S01]  /*7630*/  FMUL.FTZ R68, R144, R70 ;  /* 0x0000004690447220 */ /* 0x000fe20000410000 */
[----:B------:R-:W-:Y:S01]  /*7640*/  FMUL.FTZ R214, R171, R23 ;  /* 0x00000017abd67220 */ /* 0x000fe20000410000 */
[----:B------:R-:W-:Y:S01]  /*7650*/  FMUL.FTZ R215, R174, R22 ;  /* 0x00000016aed77220 */ /* 0x000fe20000410000 */
[-C--:B------:R-:W-:Y:S01]  /*7660*/  FMUL.FTZ R69, R144, R65.reuse ;  /* 0x0000004190457220 */ /* 0x080fe20000410000 */
[----:B------:R-:W-:Y:S01]  /*7670*/  FFMA.FTZ R68, R145, R65, -R68 ;  /* 0x0000004191447223 */ /* 0x000fe20000010844 */
[-C--:B------:R-:W-:Y:S01]  /*7680*/  FMUL.FTZ R65, R152, R67.reuse ;  /* 0x0000004398417220 */ /* 0x080fe20000410000 */
[----:B------:R-:W-:Y:S01]  /*7690*/  FFMA.FTZ R67, R153, R67, R66 ;  /* 0x0000004399437223 */ /* 0x000fe20000010042 */
[----:B------:R-:W-:Y:S01]  /*76a0*/  FFMA.FTZ R69, R145, R70, R69 ;  /* 0x0000004691457223 */ /* 0x000fe20000010045 */
[----:B------:R-:W-:Y:S01]  /*76b0*/  FMUL.FTZ R66, R142, R68 ;  /* 0x000000448e427220 */ /* 0x000fe20000410000 */
[----:B------:R-:W-:Y:S01]  /*76c0*/  FFMA.FTZ R65, R153, R64, -R65 ;  /* 0x0000004099417223 */ /* 0x000fe20000010841 */
[----:B------:R-:W-:Y:S01]  /*76d0*/  FFMA.FTZ R67, R32, R207, R67 ;  /* 0x000000cf20437223 */ /* 0x000fe20000010043 */
[-C--:B------:R-:W-:Y:S01]  /*76e0*/  FMUL.FTZ R64, R142, R69.reuse ;  /* 0x000000458e407220 */ /* 0x080fe20000410000 */
[----:B------:R-:W-:Y:S01]  /*76f0*/  FFMA.FTZ R69, R143, R69, R66 ;  /* 0x000000458f457223 */ /* 0x000fe20000010042 */
[----:B------:R-:W-:Y:S01]  /*7700*/  FFMA.FTZ R65, R32, R208, R65 ;  /* 0x000000d020417223 */ /* 0x000fe20000010041 */
[----:B------:R-:W-:Y:S01]  /*7710*/  FMUL.FTZ R216, R173, R22 ;  /* 0x00000016add87220 */ /* 0x000fe20000410000 */
[----:B------:R-:W-:Y:S01]  /*7720*/  FFMA.FTZ R68, R143, R68, -R64 ;  /* 0x000000448f447223 */ /* 0x000fe20000010840 */
[C---:B------:R-:W-:Y:S01]  /*7730*/  FMUL.FTZ R64, R150.reuse, R67 ;  /* 0x0000004396407220 */ /* 0x040fe20000410000 */
[----:B------:R-:W-:Y:S01]  /*7740*/  FMUL.FTZ R66, R150, R65 ;  /* 0x0000004196427220 */ /* 0x000fe20000410000 */
[-C--:B------:R-:W-:Y:S01]  /*7750*/  FMUL.FTZ R217, R176, R21.reuse ;  /* 0x00000015b0d97220 */ /* 0x080fe20000410000 */
[----:B------:R-:W-:Y:S01]  /*7760*/  FMUL.FTZ R218, R175, R21 ;  /* 0x00000015afda7220 */ /* 0x000fe20000410000 */
[C---:B------:R-:W-:Y:S01]  /*7770*/  FFMA.FTZ R65, R151.reuse, R65, -R64 ;  /* 0x0000004197417223 */ /* 0x040fe20000010840 */
[----:B------:R-:W-:Y:S01]  /*7780*/  FMUL.FTZ R64, R140, R69 ;  /* 0x000000458c407220 */ /* 0x000fe20000410000 */
[----:B------:R-:W-:Y:S01]  /*7790*/  FFMA.FTZ R67, R151, R67, R66 ;  /* 0x0000004397437223 */ /* 0x000fe20000010042 */
[----:B------:R-:W-:Y:S01]  /*77a0*/  FMUL.FTZ R219, R178, R20 ;  /* 0x00000014b2db7220 */ /* 0x000fe20000410000 */
[----:B------:R-:W-:Y:S01]  /*77b0*/  FFMA.FTZ R66, R30, R210, R65 ;  /* 0x000000d21e427223 */ /* 0x000fe20000010041 */
[-C--:B------:R-:W-:Y:S01]  /*77c0*/  FFMA.FTZ R64, R141, R68.reuse, -R64 ;  /* 0x000000448d407223 */ /* 0x080fe20000010840 */
[----:B------:R-:W-:Y:S01]  /*77d0*/  FMUL.FTZ R68, R140, R68 ;  /* 0x000000448c447220 */ /* 0x000fe20000410000 */
[----:B------:R-:W-:Y:S01]  /*77e0*/  FFMA.FTZ R67, R30, R209, R67 ;  /* 0x000000d11e437223 */ /* 0x000fe20000010043 */
[C---:B------:R-:W-:Y:S01]  /*77f0*/  FMUL.FTZ R70, R148.reuse, R66 ;  /* 0x0000004294467220 */ /* 0x040fe20000410000 */
[----:B------:R-:W-:Y:S01]  /*7800*/  FMUL.FTZ R220, R177, R20 ;  /* 0x00000014b1dc7220 */ /* 0x000fe20000410000 */
[----:B------:R-:W-:Y:S01]  /*7810*/  FFMA.FTZ R65, R141, R69, R68 ;  /* 0x000000458d417223 */ /* 0x000fe20000010044 */
[-C--:B------:R-:W-:Y:S01]  /*7820*/  FMUL.FTZ R68, R148, R67.reuse ;  /* 0x0000004394447220 */ /* 0x080fe20000410000 */
[C---:B------:R-:W-:Y:S01]  /*7830*/  FFMA.FTZ R70, R149.reuse, R67, R70 ;  /* 0x0000004395467223 */ /* 0x040fe20000010046 */
[----:B------:R-:W-:Y:S01]  /*7840*/  ISETP.GT.U32.AND P2, PT, R190, 0x1f, PT ;  /* 0x0000001fbe00780c */ /* 0x000fe20003f44070 */
[----:B------:R-:W-:Y:S01]  /*7850*/  FMUL.FTZ R221, R180, R18 ;  /* 0x00000012b4dd7220 */ /* 0x000fe20000410000 */
[----:B------:R-:W-:Y:S01]  /*7860*/  FFMA.FTZ R69, R149, R66, -R68 ;  /* 0x0000004295457223 */ /* 0x000fe20000010844 */
[----:B------:R-:W-:Y:S01]  /*7870*/  FFMA.FTZ R70, R29, R211, R70 ;  /* 0x000000d31d467223 */ /* 0x000fe20000010046 */
[----:B------:R-:W-:Y:S01]  /*7880*/  LEA.HI R189, R190, R190, RZ, 0x1e ;  /* 0x000000bebebd7211 */ /* 0x000fe200078ff0ff */
[----:B------:R-:W-:Y:S01]  /*7890*/  FMUL.FTZ R222, R179, R18 ;  /* 0x00000012b3de7220 */ /* 0x000fe20000410000 */
[----:B------:R-:W-:Y:S01]  /*78a0*/  FFMA.FTZ R69, R29, R212, R69 ;  /* 0x000000d41d457223 */ /* 0x000fe20000010045 */
[----:B------:R-:W-:Y:S01]  /*78b0*/  FMUL.FTZ R66, R146, R70 ;  /* 0x0000004692427220 */ /* 0x000fe20000410000 */
[----:B------:R-:W-:-:S02]  /*78c0*/  LEA R189, R189, UR22, 0x4 ;  /* 0x00000016bdbd7c11 */ /* 0x000fc4000f8e20ff */
[-C--:B------:R-:W-:Y:S01]  /*78d0*/  FMUL.FTZ R67, R146, R69.reuse ;  /* 0x0000004592437220 */ /* 0x080fe20000410000 */
[C---:B------:R-:W-:Y:S01]  /*78e0*/  FFMA.FTZ R69, R147.reuse, R69, -R66 ;  /* 0x0000004593457223 */ /* 0x040fe20000010842 */
[----:B------:R-:W-:Y:S02]  /*78f0*/  LOP3.LUT R2, R2, 0xfffffffd, RZ, 0xc0, !PT ;  /* 0xfffffffd02027812 */ /* 0x000fe400078ec0ff */
[----:B------:R-:W-:Y:S01]  /*7900*/  FFMA.FTZ R67, R147, R70, R67 ;  /* 0x0000004693437223 */ /* 0x000fe20000010043 */
[----:B------:R-:W-:Y:S01]  /*7910*/  FFMA.FTZ R69, R28, R214, R69 ;  /* 0x000000d61c457223 */ /* 0x000fe20000010045 */
[----:B------:R-:W-:Y:S02]  /*7920*/  @P2 LOP3.LUT R2, R2, 0x2, RZ, 0xfc, !PT ;  /* 0x0000000202022812 */ /* 0x000fe400078efcff */
        /* <DEDUP_REMOVED lines=20> */
[CC--:B------:R-:W-:Y:S01]  /*7a70*/  FMUL.FTZ R68, R138.reuse, R69.reuse ;  /* 0x000000458a447220 */ /* 0x0c0fe20000410000 */
[C---:B------:R-:W-:Y:S01]  /*7a80*/  FFMA.FTZ R69, R139.reuse, R69, -R66 ;  /* 0x000000458b457223 */ /* 0x040fe20000010842 */
[C---:B------:R-:W-:Y:S02]  /*7a90*/  FMUL.FTZ R66, R138.reuse, R64 ;  /* 0x000000408a427220 */ /* 0x040fe40000410000 */
[C---:B------:R-:W-:Y:S01]  /*7aa0*/  FFMA.FTZ R68, R139.reuse, R67, R68 ;  /* 0x000000438b447223 */ /* 0x040fe20000010044 */
[-C--:B------:R-:W-:Y:S01]  /*7ab0*/  FMUL.FTZ R67, R138, R65.reuse ;  /* 0x000000418a437220 */ /* 0x080fe20000410000 */
[----:B------:R-:W-:Y:S01]  /*7ac0*/  FFMA.FTZ R65, R139, R65, R66 ;  /* 0x000000418b417223 */ /* 0x000fe20000010042 */
[----:B------:R-:W-:Y:S02]  /*7ad0*/  FFMA.FTZ R66, R19, R222, R69 ;  /* 0x000000de13427223 */ /* 0x000fe40000010045 */
[----:B------:R-:W-:Y:S01]  /*7ae0*/  FFMA.FTZ R64, R139, R64, -R67 ;  /* 0x000000408b407223 */ /* 0x000fe20000010843 */
[----:B------:R-:W-:-:S05]  /*7af0*/  FFMA.FTZ R67, R19, R221, R68 ;  /* 0x000000dd13437223 */ /* 0x000fca0000010044 */
[----:B------:R2:W-:Y:S01]  /*7b00*/  STS.128 [R189+0x6370], R64 ;  /* 0x00637040bd007388 */ /* 0x0005e20000000c00 */
[----:B------:R-:W-:Y:S06]  /*7b10*/  BAR.SYNC.DEFER_BLOCKING 0x0 ;  /* 0x0000000000007b1d */ /* 0x000fec0000010000 */
[----:B------:R-:W-:Y:S05]  /*7b20*/  @P2 BRA `(.L_x_1854) ;  /* 0x0000000800d02947 */ /* 0x000fea0003800000 */
[----:B------:R-:W3:Y:S01]  /*7b30*/  S2R R190, SR_TID.X ;  /* 0x0000000000be7919 */ /* 0x000ee20000002100 */
[----:B--2---:R-:W-:Y:S01]  /*7b40*/  MOV R65, 0x50 ;  /* 0x0000005000417802 */ /* 0x004fe20000000f00 */
[----:B------:R-:W-:Y:S01]  /*7b50*/  UMOV UR28, 0xffffffff ;  /* 0xffffffff001c7882 */ /* 0x000fe20000000000 */
[C---:B------:R-:W-:Y:S02]  /*7b60*/  ISETP.GE.AND P4, PT, R241.reuse, 0x10, PT ;  /* 0x00000010f100780c */ /* 0x040fe40003f86270 */
        /* <DEDUP_REMOVED lines=102> */
.L_x_1976:
        /* <DEDUP_REMOVED lines=13> */
.L_x_1979:
[----:B------:R-:W-:-:S03]  /*82a0*/  UMOV UR28, 0xffffffff ;  /* 0xffffffff001c7882 */ /* 0x000fc60000000000 */
[----:B------:R-:W-:Y:S05]  /*82b0*/  BRA.DIV UR28, `(.L_x_1857) ;  /* 0x0000008e1c647947 */ /* 0x000fea000b800000 */
.L_x_1982:
[----:B------:R-:W-:-:S03]  /*82c0*/  UMOV UR28, 0xffffffff ;  /* 0xffffffff001c7882 */ /* 0x000fc60000000000 */
[----:B------:R-:W-:Y:S05]  /*82d0*/  BRA.DIV UR28, `(.L_x_1858) ;  /* 0x0000008e1c847947 */ /* 0x000fea000b800000 */
.L_x_1985:
[----:B------:R-:W-:-:S03]  /*82e0*/  UMOV UR28, 0xffffffff ;  /* 0xffffffff001c7882 */ /* 0x000fc60000000000 */
[----:B------:R-:W-:Y:S05]  /*82f0*/  BRA.DIV UR28, `(.L_x_1859) ;  /* 0x0000008e1ca47947 */ /* 0x000fea000b800000 */
.L_x_1988:
        /* <DEDUP_REMOVED lines=10> */
.L_x_1998:
[C---:B0---4-:R-:W-:Y:S01]  /*83a0*/  FMUL.FTZ R78, R235.reuse, R63 ;  /* 0x0000003feb4e7220 */ /* 0x051fe20000410000 */
[C---:B------:R-:W-:Y:S01]  /*83b0*/  FMUL.FTZ R76, R234.reuse, R61 ;  /* 0x0000003dea4c7220 */ /* 0x040fe20000410000 */
[C---:B------:R-:W-:Y:S02]  /*83c0*/  FMUL.FTZ R77, R234.reuse, R63 ;  /* 0x0000003fea4d7220 */ /* 0x040fe40000410000 */
[----:B---3--:R-:W-:Y:S01]  /*83d0*/  FFMA.FTZ R78, R234, R62, -R78 ;  /* 0x0000003eea4e7223 */ /* 0x008fe2000001084e */
[C---:B------:R-:W-:Y:S01]  /*83e0*/  FFMA.FTZ R76, R235.reuse, R60, R76 ;  /* 0x0000003ceb4c7223 */ /* 0x040fe2000001004c */
[C---:B------:R-:W-:Y:S01]  /*83f0*/  FFMA.FTZ R77, R235.reuse, R62, R77 ;  /* 0x0000003eeb4d7223 */ /* 0x040fe2000001004d */
[----:B------:R-:W-:Y:S01]  /*8400*/  FMUL.FTZ R235, R235, R61 ;  /* 0x0000003debeb7220 */ /* 0x000fe20000410000 */
[----:B------:R-:W-:Y:S02]  /*8410*/  @P0 FADD.FTZ R62, R236, R78 ;  /* 0x0000004eec3e0221 */ /* 0x000fe40000010000 */
[----:B------:R-:W-:Y:S01]  /*8420*/  @P0 FADD.FTZ R63, R245, R77 ;  /* 0x0000004df53f0221 */ /* 0x000fe20000010000 */
[----:B------:R-:W-:Y:S01]  /*8430*/  @P0 FFMA.FTZ R60, R234, R60, -R235 ;  /* 0x0000003cea3c0223 */ /* 0x000fe200000108eb */
[----:B------:R-:W-:Y:S01]  /*8440*/  FSEL R61, R61, R76, !P0 ;  /* 0x0000004c3d3d7208 */ /* 0x000fe20004000000 */
[C---:B------:R-:W-:Y:S01]  /*8450*/  FMUL.FTZ R76, R65.reuse, R62 ;  /* 0x0000003e414c7220 */ /* 0x040fe20000410000 */
[----:B------:R-:W-:-:S03]  /*8460*/  FMUL.FTZ R77, R65, R63 ;  /* 0x0000003f414d7220 */ /* 0x000fc60000410000 */
[----:B------:R0:W-:Y:S02]  /*8470*/  STS.128 [R190+0x6370], R60 ;  /* 0x0063703cbe007388 */ /* 0x0001e40000000c00 */
[C---:B0-----:R-:W-:Y:S01]  /*8480*/  FFMA.FTZ R63, R64.reuse, R63, R76 ;  /* 0x0000003f403f7223 */ /* 0x041fe2000001004c */
[----:B------:R-:W-:Y:S01]  /*8490*/  FFMA.FTZ R62, R64, R62, -R77 ;  /* 0x0000003e403e7223 */ /* 0x000fe2000001084d */
[CC--:B------:R-:W-:Y:S01]  /*84a0*/  FMUL.FTZ R76, R65.reuse, R61.reuse ;  /* 0x0000003d414c7220 */ /* 0x0c0fe20000410000 */
[-C--:B------:R-:W-:Y:S01]  /*84b0*/  FMUL.FTZ R65, R65, R60.reuse ;  /* 0x0000003c41417220 */ /* 0x080fe20000410000 */
[----:B------:R-:W-:Y:S01]  /*84c0*/  FADD.FTZ R63, R67, R63 ;  /* 0x0000003f433f7221 */ /* 0x000fe20000010000 */
[----:B------:R-:W-:Y:S01]  /*84d0*/  FADD.FTZ R62, R66, R62 ;  /* 0x0000003e423e7221 */ /* 0x000fe20000010000 */
[C---:B------:R-:W-:Y:S01]  /*84e0*/  FFMA.FTZ R60, R64.reuse, R60, -R76 ;  /* 0x0000003c403c7223 */ /* 0x040fe2000001084c */
[----:B------:R-:W-:Y:S01]  /*84f0*/  FFMA.FTZ R61, R64, R61, R65 ;  /* 0x0000003d403d7223 */ /* 0x000fe20000010041 */
        /* <DEDUP_REMOVED lines=15> */
[C---:B------:R-:W-:Y:S01]  /*85f0*/  FFMA.FTZ R65, R72.reuse, R62, -R65 ;  /* 0x0000003e48417223 */ /* 0x040fe20000010841 */
[-C--:B------:R-:W-:Y:S01]  /*8600*/  FMUL.FTZ R64, R73, R60.reuse ;  /* 0x0000003c49407220 */ /* 0x080fe20000410000 */
[----:B------:R0:W-:Y:S02]  /*8610*/  STS.128 [R190+0x6390], R60 ;  /* 0x0063903cbe007388 */ /* 0x0001e40000000c00 */
[C---:B0-----:R-:W-:Y:S01]  /*8620*/  FFMA.FTZ R60, R72.reuse, R60, -R67 ;  /* 0x0000003c483c7223 */ /* 0x041fe20000010843 */
[----:B------:R-:W-:Y:S01]  /*8630*/  FFMA.FTZ R61, R72, R61, R64 ;  /* 0x0000003d483d7223 */ /* 0x000fe20000010040 */
[----:B------:R-:W-:Y:S01]  /*8640*/  FADD.FTZ R62, R74, R65 ;  /* 0x000000414a3e7221 */ /* 0x000fe20000010000 */
[----:B------:R-:W-:-:S05]  /*8650*/  FADD.FTZ R63, R75, R66 ;  /* 0x000000424b3f7221 */ /* 0x000fca0000010000 */
[----:B------:R3:W-:Y:S02]  /*8660*/  STS.128 [R190+0x63a0], R60 ;  /* 0x0063a03cbe007388 */ /* 0x0007e40000000c00 */
.L_x_1854:
        /* <DEDUP_REMOVED lines=37> */
[----:B------:R-:W-:Y:S01]  /*88c0*/  FFMA.FTZ R63, R143, R64, -R63 ;  /* 0x000000408f3f7223 */ /* 0x000fe2000001083f */
[C---:B------:R-:W-:Y:S01]  /*88d0*/  FMUL.FTZ R64, R144.reuse, R66 ;  /* 0x0000004290407220 */ /* 0x040fe20000410000 */
[----:B------:R-:W-:-:S03]  /*88e0*/  FMUL.FTZ R61, R144, R62 ;  /* 0x0000003e903d7220 */ /* 0x000fc60000410000 */
[C---:B------:R-:W-:Y:S01]  /*88f0*/  FFMA.FTZ R65, R145.reuse, R62, R64 ;  /* 0x0000003e91417223 */ /* 0x040fe20000010040 */
[C---:B------:R-:W-:Y:S01]  /*8900*/  FFMA.FTZ R67, R145.reuse, R66, -R61 ;  /* 0x0000004291437223 */ /* 0x040fe2000001083d */
[CC--:B------:R-:W-:Y:S01]  /*8910*/  FMUL.FTZ R62, R144.reuse, R60.reuse ;  /* 0x0000003c903e7220 */ /* 0x0c0fe20000410000 */
[-C--:B------:R-:W-:Y:S01]  /*8920*/  FMUL.FTZ R61, R144, R63.reuse ;  /* 0x0000003f903d7220 */ /* 0x080fe20000410000 */
[----:B------:R-:W-:Y:S01]  /*8930*/  FADD.FTZ R65, R126, R65 ;  /* 0x000000417e417221 */ /* 0x000fe20000010000 */
[----:B------:R-:W-:Y:S01]  /*8940*/  FADD.FTZ R67, R108, R67 ;  /* 0x000000436c437221 */ /* 0x000fe20000010000 */
[C---:B------:R-:W-:Y:S01]  /*8950*/  FFMA.FTZ R62, R145.reuse, R63, -R62 ;  /* 0x0000003f913e7223 */ /* 0x040fe2000001083e */
[----:B------:R-:W-:Y:S01]  /*8960*/  FFMA.FTZ R60, R145, R60, R61 ;  /* 0x0000003c913c7223 */ /* 0x000fe2000001003d */
[C---:B------:R-:W-:Y:S01]  /*8970*/  FMUL.FTZ R66, R146.reuse, R65 ;  /* 0x0000004192427220 */ /* 0x040fe20000410000 */
[CC--:B------:R-:W-:Y:S01]  /*8980*/  FMUL.FTZ R64, R146.reuse, R67.reuse ;  /* 0x0000004392407220 */ /* 0x0c0fe20000410000 */
[C---:B------:R-:W-:Y:S01]  /*8990*/  FMUL.FTZ R61, R146.reuse, R62 ;  /* 0x0000003e923d7220 */ /* 0x040fe20000410000 */
[-C--:B------:R-:W-:Y:S01]  /*89a0*/  FMUL.FTZ R63, R146, R60.reuse ;  /* 0x0000003c923f7220 */ /* 0x080fe20000410000 */
[C---:B------:R-:W-:Y:S01]  /*89b0*/  FFMA.FTZ R66, R147.reuse, R67, -R66 ;  /* 0x0000004393427223 */ /* 0x040fe20000010842 */
[C---:B------:R-:W-:Y:S01]  /*89c0*/  FFMA.FTZ R64, R147.reuse, R65, R64 ;  /* 0x0000004193407223 */ /* 0x040fe20000010040 */
[C---:B------:R-:W-:Y:S01]  /*89d0*/  FFMA.FTZ R60, R147.reuse, R60, R61 ;  /* 0x0000003c933c7223 */ /* 0x040fe2000001003d */
[----:B------:R-:W-:Y:S01]  /*89e0*/  FFMA.FTZ R63, R147, R62, -R63 ;  /* 0x0000003e933f7223 */ /* 0x000fe2000001083f */
[----:B------:R-:W-:Y:S01]  /*89f0*/  FADD.FTZ R66, R109, R66 ;  /* 0x000000426d427221 */ /* 0x000fe20000010000 */
[----:B------:R-:W-:-:S03]  /*8a00*/  FADD.FTZ R64, R127, R64 ;  /* 0x000000407f407221 */ /* 0x000fc60000010000 */
        /* <DEDUP_REMOVED lines=84> */
[----:B------:R-:W-:Y:S01]  /*8f50*/  MOV R62, UR45 ;  /* 0x0000002d003e7c02 */ /* 0x000fe20008000f00 */
[----:B------:R-:W0:Y:S01]  /*8f60*/  LDS.64 R64, [R189+0x6378] ;  /* 0x00637800bd407984 */ /* 0x000e220000000a00 */
[-C--:B------:R-:W-:Y:S01]  /*8f70*/  FMUL.FTZ R66, R164, R60.reuse ;  /* 0x0000003ca4427220 */ /* 0x080fe20000410000 */
[----:B------:R-:W-:Y:S01]  /*8f80*/  FADD.FTZ R63, R136, R63 ;  /* 0x0000003f883f7221 */ /* 0x000fe20000010000 */
[----:B------:R-:W-:Y:S01]  /*8f90*/  ISETP.LE.OR P0, PT, R62, UR13, P0 ;  /* 0x0000000d3e007c0c */ /* 0x000fe20008703670 */
        /* <DEDUP_REMOVED lines=10> */
[----:B------:R-:W-:Y:S01]  /*9040*/  VOTEU.ALL UP0, P0 ;  /* 0x0000000000ff7886 */ /* 0x000fe20000000000 */
[----:B------:R-:W-:Y:S01]  /*9050*/  FFMA.FTZ R61, R167, R61, -R66 ;  /* 0x0000003da73d7223 */ /* 0x000fe20000010842 */
[----:B------:R-:W-:Y:S01]  /*9060*/  FADD.FTZ R63, R119, R70 ;  /* 0x00000046773f7221 */ /* 0x000fe20000010000 */
        /* <DEDUP_REMOVED lines=15> */
[----:B--2---:R-:W-:-:S03]  /*9160*/  FFMA.FTZ R61, R167, R191, R64 ;  /* 0x000000bfa73d7223 */ /* 0x004fc60000010040 */
[----:B------:R-:W-:Y:S01]  /*9170*/  FMUL.FTZ R60, R164, R193 ;  /* 0x000000c1a43c7220 */ /* 0x000fe20000410000 */
[----:B------:R-:W-:-:S04]  /*9180*/  FFMA.FTZ R194, R40, R194, R61 ;  /* 0x000000c228c27223 */ /* 0x000fc8000001003d */
[----:B------:R-:W-:-:S04]  /*9190*/  FFMA.FTZ R60, R165, R194, R60 ;  /* 0x000000c2a53c7223 */ /* 0x000fc8000001003c */
[----:B------:R-:W-:Y:S01]  /*91a0*/  FFMA.FTZ R195, R39, R195, R60 ;  /* 0x000000c327c37223 */ /* 0x000fe2000001003c */
[----:B------:R-:W-:-:S04]  /*91b0*/  FMUL.FTZ R60, R164, R194 ;  /* 0x000000c2a43c7220 */ /* 0x000fc80000410000 */
[----:B------:R-:W-:Y:S01]  /*91c0*/  FFMA.FTZ R61, R165, R193, -R60 ;  /* 0x000000c1a53d7223 */ /* 0x000fe2000001083c */
[----:B------:R-:W-:-:S03]  /*91d0*/  FMUL.FTZ R60, R162, R195 ;  /* 0x000000c3a23c7220 */ /* 0x000fc60000410000 */
[----:B------:R-:W-:-:S04]  /*91e0*/  FFMA.FTZ R196, R39, R196, R61 ;  /* 0x000000c427c47223 */ /* 0x000fc8000001003d */
[-C--:B------:R-:W-:Y:S01]  /*91f0*/  FFMA.FTZ R61, R163, R196.reuse, -R60 ;  /* 0x000000c4a33d7223 */ /* 0x080fe2000001083c */
[----:B------:R-:W-:-:S03]  /*9200*/  FMUL.FTZ R60, R162, R196 ;  /* 0x000000c4a23c7220 */ /* 0x000fc60000410000 */
[----:B------:R-:W-:Y:S01]  /*9210*/  FFMA.FTZ R197, R38, R197, R61 ;  /* 0x000000c526c57223 */ /* 0x000fe2000001003d */
[----:B------:R-:W-:-:S03]  /*9220*/  FFMA.FTZ R61, R163, R195, R60 ;  /* 0x000000c3a33d7223 */ /* 0x000fc6000001003c */
        /* <DEDUP_REMOVED lines=8> */
[----:B------:R-:W-:-:S04]  /*92b0*/  FFMA.FTZ R60, R159, R200, -R60 ;  /* 0x000000c89f3c7223 */ /* 0x000fc8000001083c */
[----:B------:R-:W-:Y:S01]  /*92c0*/  FFMA.FTZ R201, R35, R201, R60 ;  /* 0x000000c923c97223 */ /* 0x000fe2000001003c */
[----:B------:R-:W-:-:S04]  /*92d0*/  FMUL.FTZ R60, R158, R200 ;  /* 0x000000c89e3c7220 */ /* 0x000fc80000410000 */
[----:B------:R-:W-:Y:S01]  /*92e0*/  FFMA.FTZ R61, R159, R199, R60 ;  /* 0x000000c79f3d7223 */ /* 0x000fe2000001003c */
[----:B------:R-:W-:-:S03]  /*92f0*/  FMUL.FTZ R60, R156, R201 ;  /* 0x000000c99c3c7220 */ /* 0x000fc60000410000 */
[----:B------:R-:W-:-:S04]  /*9300*/  FFMA.FTZ R202, R35, R202, R61 ;  /* 0x000000ca23ca7223 */ /* 0x000fc8000001003d */
[-C--:B------:R-:W-:Y:S01]  /*9310*/  FFMA.FTZ R61, R157, R202.reuse, R60 ;  /* 0x000000ca9d3d7223 */ /* 0x080fe2000001003c */
[----:B------:R-:W-:-:S03]  /*9320*/  FMUL.FTZ R60, R156, R202 ;  /* 0x000000ca9c3c7220 */ /* 0x000fc60000410000 */
[----:B------:R-:W-:Y:S01]  /*9330*/  FFMA.FTZ R203, R34, R203, R61 ;  /* 0x000000cb22cb7223 */ /* 0x000fe2000001003d */
[----:B------:R-:W-:-:S03]  /*9340*/  FFMA.FTZ R61, R157, R201, -R60 ;  /* 0x000000c99d3d7223 */ /* 0x000fc6000001083c */
[----:B------:R-:W-:Y:S01]  /*9350*/  FMUL.FTZ R60, R154, R203 ;  /* 0x000000cb9a3c7220 */ /* 0x000fe20000410000 */
        /* <DEDUP_REMOVED lines=30> */
[----:B------:R-:W-:-:S04]  /*9540*/  FMUL.FTZ R60, R144, R214 ;  /* 0x000000d6903c7220 */ /* 0x000fc80000410000 */
[----:B------:R-:W-:-:S04]  /*9550*/  FFMA.FTZ R61, R145, R213, R60 ;  /* 0x000000d5913d7223 */ /* 0x000fc8000001003c */
[----:B------:R-:W-:Y:S01]  /*9560*/  FFMA.FTZ R215, R26, R215, R61 ;  /* 0x000000d71ad77223 */ /* 0x000fe2000001003d */
[----:B------:R-:W-:-:S03]  /*9570*/  FMUL.FTZ R61, R144, R213 ;  /* 0x000000d5903d7220 */ /* 0x000fc60000410000 */
[----:B------:R-:W-:Y:S01]  /*9580*/  FMUL.FTZ R60, R142, R215 ;  /* 0x000000d78e3c7220 */ /* 0x000fe20000410000 */
[----:B------:R-:W-:-:S04]  /*9590*/  FFMA.FTZ R61, R145, R214, -R61 ;  /* 0x000000d6913d7223 */ /* 0x000fc8000001083d */
[----:B------:R-:W-:-:S04]  /*95a0*/  FFMA.FTZ R216, R26, R216, R61 ;  /* 0x000000d81ad87223 */ /* 0x000fc8000001003d */
        /* <DEDUP_REMOVED lines=63> */
.L_x_2003:
        /* <DEDUP_REMOVED lines=14> */
.L_x_1864:
[----:B------:R-:W-:Y:S05]  /*9a80*/  BSYNC.RECONVERGENT B0 ;  /* 0x0000000000007941 */ /* 0x000fea0003800200 */
.L_x_1863:
[----:B------:R-:W-:Y:S01]  /*9a90*/  UMOV UR28, 0xffffffff ;  /* 0xffffffff001c7882 */ /* 0x000fe20000000000 */
[----:B------:R-:W-:Y:S02]  /*9aa0*/  ISETP.GT.U32.AND P2, PT, R82, 0x1d, PT ;  /* 0x0000001d5200780c */ /* 0x000fe40003f44070 */
[----:B------:R-:W-:Y:S11]  /*9ab0*/  BRA.DIV UR28, `(.L_x_1865) ;  /* 0x0000007e1c087947 */ /* 0x000ff6000b800000 */
[----:B-1----:R1:W0:Y:S04]  /*9ac0*/  SHFL.DOWN PT, R77, R245, 0x2, 0x1f ;  /* 0x08401f00f54d7f89 */ /* 0x00222800000e0000 */
[----:B--2---:R1:W2:Y:S04]  /*9ad0*/  SHFL.DOWN PT, R78, R246, 0x2, 0x1f ;  /* 0x08401f00f64e7f89 */ /* 0x0042a800000e0000 */
[----:B---3--:R1:W3:Y:S04]  /*9ae0*/  SHFL.DOWN PT, R123, R247, 0x2, 0x1f ;  /* 0x08401f00f77b7f89 */ /* 0x0082e800000e0000 */
[----:B------:R1:W0:Y:S02]  /*9af0*/  SHFL.DOWN PT, R79, R248, 0x2, 0x1f ;  /* 0x08401f00f84f7f89 */ /* 0x00022400000e0000 */
.L_x_2009:
        /* <DEDUP_REMOVED lines=14> */
.L_x_1867:
[----:B------:R-:W-:Y:S05]  /*9be0*/  BSYNC.RECONVERGENT B0 ;  /* 0x0000000000007941 */ /* 0x000fea0003800200 */
.L_x_1866:
[----:B------:R-:W-:Y:S01]  /*9bf0*/  UMOV UR28, 0xffffffff ;  /* 0xffffffff001c7882 */ /* 0x000fe20000000000 */
[----:B------:R-:W-:Y:S02]  /*9c00*/  ISETP.GT.U32.AND P2, PT, R82, 0x1b, PT ;  /* 0x0000001b5200780c */ /* 0x000fe40003f44070 */
[----:B------:R-:W-:Y:S11]  /*9c10*/  BRA.DIV UR28, `(.L_x_1868) ;  /* 0x0000007e1c247947 */ /* 0x000ff6000b800000 */
[----:B0-----:R0:W0:Y:S04]  /*9c20*/  SHFL.DOWN PT, R77, R245, 0x4, 0x1f ;  /* 0x08801f00f54d7f89 */ /* 0x00102800000e0000 */
[----:B--2---:R2:W0:Y:S04]  /*9c30*/  SHFL.DOWN PT, R78, R246, 0x4, 0x1f ;  /* 0x08801f00f64e7f89 */ /* 0x00442800000e0000 */
[----:B---3--:R2:W3:Y:S04]  /*9c40*/  SHFL.DOWN PT, R123, R247, 0x4, 0x1f ;  /* 0x08801f00f77b7f89 */ /* 0x0084e800000e0000 */
[----:B------:R2:W0:Y:S02]  /*9c50*/  SHFL.DOWN PT, R79, R248, 0x4, 0x1f ;  /* 0x08801f00f84f7f89 */ /* 0x00042400000e0000 */
.L_x_2015:
        /* <DEDUP_REMOVED lines=14> */
.L_x_1870:
[----:B------:R-:W-:Y:S05]  /*9d40*/  BSYNC.RECONVERGENT B0 ;  /* 0x0000000000007941 */ /* 0x000fea0003800200 */
.L_x_1869:
[----:B------:R-:W-:Y:S01]  /*9d50*/  UMOV UR28, 0xffffffff ;  /* 0xffffffff001c7882 */ /* 0x000fe20000000000 */
[----:B------:R-:W-:Y:S02]  /*9d60*/  ISETP.GT.U32.AND P2, PT, R82, 0x17, PT ;  /* 0x000000175200780c */ /* 0x000fe40003f44070 */
[----:B------:R-:W-:Y:S11]  /*9d70*/  BRA.DIV UR28, `(.L_x_1871) ;  /* 0x0000007e1c407947 */ /* 0x000ff6000b800000 */
[----:B0-----:R0:W0:Y:S04]  /*9d80*/  SHFL.DOWN PT, R77, R245, 0x8, 0x1f ;  /* 0x09001f00f54d7f89 */ /* 0x00102800000e0000 */
[----:B------:R0:W0:Y:S04]  /*9d90*/  SHFL.DOWN PT, R78, R246, 0x8, 0x1f ;  /* 0x09001f00f64e7f89 */ /* 0x00002800000e0000 */
[----:B---3--:R3:W0:Y:S04]  /*9da0*/  SHFL.DOWN PT, R123, R247, 0x8, 0x1f ;  /* 0x09001f00f77b7f89 */ /* 0x00862800000e0000 */
[----:B------:R3:W0:Y:S02]  /*9db0*/  SHFL.DOWN PT, R79, R248, 0x8, 0x1f ;  /* 0x09001f00f84f7f89 */ /* 0x00062400000e0000 */
.L_x_2021:
        /* <DEDUP_REMOVED lines=14> */
.L_x_1873:
[----:B------:R-:W-:Y:S05]  /*9ea0*/  BSYNC.RECONVERGENT B0 ;  /* 0x0000000000007941 */ /* 0x000fea0003800200 */
.L_x_1872:
[----:B------:R-:W-:Y:S01]  /*9eb0*/  UMOV UR28, 0xffffffff ;  /* 0xffffffff001c7882 */ /* 0x000fe20000000000 */
[----:B------:R-:W-:Y:S02]  /*9ec0*/  ISETP.GT.U32.AND P2, PT, R82, 0xf, PT ;  /* 0x0000000f5200780c */ /* 0x000fe40003f44070 */
[----:B------:R-:W-:Y:S11]  /*9ed0*/  BRA.DIV UR28, `(.L_x_1874) ;  /* 0x0000007e1c5c7947 */ /* 0x000ff6000b800000 */
[----:B0-----:R0:W0:Y:S04]  /*9ee0*/  SHFL.DOWN PT, R77, R245, 0x10, 0x1f ;  /* 0x0a001f00f54d7f89 */ /* 0x00102800000e0000 */
[----:B------:R0:W0:Y:S04]  /*9ef0*/  SHFL.DOWN PT, R78, R246, 0x10, 0x1f ;  /* 0x0a001f00f64e7f89 */ /* 0x00002800000e0000 */
[----:B------:R0:W0:Y:S04]  /*9f00*/  SHFL.DOWN PT, R123, R247, 0x10, 0x1f ;  /* 0x0a001f00f77b7f89 */ /* 0x00002800000e0000 */
[----:B------:R0:W0:Y:S02]  /*9f10*/  SHFL.DOWN PT, R79, R248, 0x10, 0x1f ;  /* 0x0a001f00f84f7f89 */ /* 0x00002400000e0000 */
.L_x_2027:
        /* <DEDUP_REMOVED lines=14> */
.L_x_1876:
[----:B------:R-:W-:Y:S05]  /*a000*/  BSYNC.RECONVERGENT B0 ;  /* 0x0000000000007941 */ /* 0x000fea0003800200 */
.L_x_1875:
        /* <DEDUP_REMOVED lines=25> */
.L_x_2041:
        /* <DEDUP_REMOVED lines=13> */
.L_x_1879:
[----:B------:R-:W-:Y:S05]  /*a270*/  BSYNC.RECONVERGENT B0 ;  /* 0x0000000000007941 */ /* 0x000fea0003800200 */
.L_x_1878:
        /* <DEDUP_REMOVED lines=38> */
.L_x_1861:
[----:B------:R-:W-:Y:S05]  /*a4e0*/  WARPSYNC.ALL ;  /* 0x0000000000007948 */ /* 0x000fea0003800000 */
[----:B------:R-:W-:Y:S01]  /*a4f0*/  ISETP.NE.AND P0, PT, R190, RZ, PT ;  /* 0x000000ffbe00720c */ /* 0x000fe20003f05270 */
[----:B------:R-:W-:Y:S01]  /*a500*/  BAR.SYNC.DEFER_BLOCKING 0x0 ;  /* 0x0000000000007b1d */ /* 0x000fe20000010000 */
[----:B0-----:R-:W-:Y:S01]  /*a510*/  MOV R67, UR40 ;  /* 0x0000002800437c02 */ /* 0x001fe20008000f00 */
[----:B------:R-:W-:Y:S01]  /*a520*/  FMUL.FTZ R68, R40, R55 ;  /* 0x0000003728447220 */ /* 0x000fe20000410000 */
[----:B------:R-:W-:Y:S01]  /*a530*/  FMUL.FTZ R69, R39, R54 ;  /* 0x0000003627457220 */ /* 0x000fe20000410000 */
[----:B------:R-:W-:-:S08]  /*a540*/  FMUL.FTZ R70, R37, R52 ;  /* 0x0000003425467220 */ /* 0x000fd00000410000 */
[----:B------:R-:W-:Y:S01]  /*a550*/  VOTEU.ALL UP0, P0 ;  /* 0x0000000000ff7886 */ /* 0x000fe20000000000 */
[----:B------:R-:W-:Y:S04]  /*a560*/  BSSY.RECONVERGENT B0, `(.L_x_1880) ;  /* 0x00001de000007945 */ /* 0x000fe80003800200 */
[----:B------:R-:W-:Y:S01]  /*a570*/  @!UP0 ULEA UR28, UR8, UR22, 0x4 ;  /* 0x00000016081c8291 */ /* 0x000fe2000f8e20ff */
[----:B------:R-:W0:Y:S08]  /*a580*/  LDS.64 R60, [R189+0x6d88] ;  /* 0x006d8800bd3c7984 */ /* 0x000e300000000a00 */
        /* <DEDUP_REMOVED lines=15> */
[----:B------:R-:W-:Y:S01]  /*a680*/  FFMA.FTZ R61, R61, R106, -R66 ;  /* 0x0000006a3d3d7223 */ /* 0x000fe20000010842 */
[----:B------:R-:W-:Y:S01]  /*a690*/  FMUL.FTZ R66, R42, R56 ;  /* 0x000000382a427220 */ /* 0x000fe20000410000 */
[----:B------:R-:W-:Y:S01]  /*a6a0*/  FFMA.FTZ R63, R60, R106, R63 ;  /* 0x0000006a3c3f7223 */ /* 0x000fe2000001003f */
[----:B------:R-:W-:Y:S01]  /*a6b0*/  FFMA.FTZ R60, R0, R192, RZ ;  /* 0x000000c0003c7223 */ /* 0x000fe200000100ff */
[----:B------:R-:W-:Y:S01]  /*a6c0*/  FADD.FTZ R61, R168, R61 ;  /* 0x0000003da83d7221 */ /* 0x000fe20000010000 */
[-C--:B------:R-:W-:Y:S01]  /*a6d0*/  FFMA.FTZ R192, -R102, R66.reuse, R192 ;  /* 0x0000004266c07223 */ /* 0x080fe200000101c0 */
[----:B------:R-:W-:Y:S01]  /*a6e0*/  FFMA.FTZ R66, R101, -R66, R191 ;  /* 0x8000004265427223 */ /* 0x000fe200000100bf */
[----:B------:R-:W-:Y:S01]  /*a6f0*/  FFMA.FTZ R191, R0, -R191, RZ ;  /* 0x800000bf00bf7223 */ /* 0x000fe200000100ff */
[C---:B------:R-:W-:Y:S01]  /*a700*/  FFMA.FTZ R67, R17.reuse, R193, R60 ;  /* 0x000000c111437223 */ /* 0x040fe2000001003c */
[----:B------:R-:W-:Y:S01]  /*a710*/  FFMA.FTZ R193, -R100, R68, R193 ;  /* 0x0000004464c17223 */ /* 0x000fe200000101c1 */
[----:B------:R-:W-:Y:S01]  /*a720*/  FADD.FTZ R63, R120, R63 ;  /* 0x0000003f783f7221 */ /* 0x000fe20000010000 */
[----:B------:R-:W-:Y:S01]  /*a730*/  FFMA.FTZ R60, R17, -R194, R191 ;  /* 0x800000c2113c7223 */ /* 0x000fe200000100bf */
[----:B------:R-:W-:Y:S01]  /*a740*/  FFMA.FTZ R194, R99, -R68, R194 ;  /* 0x8000004463c27223 */ /* 0x000fe200000100c2 */
[C---:B------:R-:W-:Y:S01]  /*a750*/  FFMA.FTZ R68, R16.reuse, R196, R67 ;  /* 0x000000c410447223 */ /* 0x040fe20000010043 */
[----:B------:R-:W-:Y:S01]  /*a760*/  FFMA.FTZ R67, R97, -R69, R195 ;  /* 0x8000004561437223 */ /* 0x000fe200000100c3 */
[----:B------:R-:W-:Y:S01]  /*a770*/  FFMA.FTZ R195, R16, -R195, R60 ;  /* 0x800000c310c37223 */ /* 0x000fe2000001003c */
[----:B------:R-:W-:Y:S01]  /*a780*/  FFMA.FTZ R196, -R98, R69, R196 ;  /* 0x0000004562c47223 */ /* 0x000fe200000101c4 */
[----:B------:R-:W-:Y:S01]  /*a790*/  FMUL.FTZ R60, R38, R53 ;  /* 0x00000035263c7220 */ /* 0x000fe20000410000 */
[----:B------:R-:W-:Y:S01]  /*a7a0*/  FFMA.FTZ R69, R15, R197, R68 ;  /* 0x000000c50f457223 */ /* 0x000fe20000010044 */
[C---:B------:R-:W-:Y:S01]  /*a7b0*/  FMUL.FTZ R78, R138.reuse, R63 ;  /* 0x0000003f8a4e7220 */ /* 0x040fe20000410000 */
[-C--:B------:R-:W-:Y:S01]  /*a7c0*/  FMUL.FTZ R138, R138, R61.reuse ;  /* 0x0000003d8a8a7220 */ /* 0x080fe20000410000 */
[-C--:B------:R-:W-:Y:S01]  /*a7d0*/  FFMA.FTZ R197, -R96, R60.reuse, R197 ;  /* 0x0000003c60c57223 */ /* 0x080fe200000101c5 */
[----:B------:R-:W-:Y:S01]  /*a7e0*/  FFMA.FTZ R68, R95, -R60, R198 ;  /* 0x8000003c5f447223 */ /* 0x000fe200000100c6 */
[----:B------:R-:W-:Y:S01]  /*a7f0*/  FFMA.FTZ R60, R14, R200, R69 ;  /* 0x000000c80e3c7223 */ /* 0x000fe20000010045 */
[C---:B------:R-:W-:Y:S01]  /*a800*/  FFMA.FTZ R78, R139.reuse, R61, -R78 ;  /* 0x0000003d8b4e7223 */ /* 0x040fe2000001084e */
[----:B------:R-:W-:Y:S01]  /*a810*/  FFMA.FTZ R138, R139, R63, R138 ;  /* 0x0000003f8b8a7223 */ /* 0x000fe2000001008a */
[----:B------:R-:W-:Y:S01]  /*a820*/  FMUL.FTZ R120, R180, R61 ;  /* 0x0000003db4787220 */ /* 0x000fe20000410000 */
[----:B------:R-:W-:Y:S01]  /*a830*/  FFMA.FTZ R71, R13, R201, R60 ;  /* 0x000000c90d477223 */ /* 0x000fe2000001003c */
[----:B------:R-:W-:Y:S01]  /*a840*/  FADD.FTZ R103, R103, R78 ;  /* 0x0000004e67677221 */ /* 0x000fe20000010000 */
[----:B------:R-:W-:Y:S01]  /*a850*/  FADD.FTZ R121, R121, R138 ;  /* 0x0000008a79797221 */ /* 0x000fe20000010000 */
[----:B------:R-:W-:Y:S01]  /*a860*/  FMUL.FTZ R138, R63, UR29 ;  /* 0x0000001d3f8a7c20 */ /* 0x000fe20008410000 */
[----:B------:R-:W-:Y:S01]  /*a870*/  FFMA.FTZ R60, R12, R204, R71 ;  /* 0x000000cc0c3c7223 */ /* 0x000fe20000010047 */
[C---:B------:R-:W-:Y:S01]  /*a880*/  FMUL.FTZ R78, R140.reuse, R103 ;  /* 0x000000678c4e7220 */ /* 0x040fe20000410000 */
[----:B------:R-:W-:Y:S01]  /*a890*/  FMUL.FTZ R140, R140, R121 ;  /* 0x000000798c8c7220 */ /* 0x000fe20000410000 */
[----:B------:R-:W-:Y:S01]  /*a8a0*/  FFMA.FTZ R139, R61, UR47, -R138 ;  /* 0x0000002f3d8b7c23 */ /* 0x000fe2000801088a */
[----:B------:R-:W-:Y:S01]  /*a8b0*/  FFMA.FTZ R73, R11, R205, R60 ;  /* 0x000000cd0b497223 */ /* 0x000fe2000001003c */
[C---:B------:R-:W-:Y:S01]  /*a8c0*/  FFMA.FTZ R79, R141.reuse, R121, R78 ;  /* 0x000000798d4f7223 */ /* 0x040fe2000001004e */
[----:B------:R-:W-:Y:S01]  /*a8d0*/  FFMA.FTZ R107, R141, R103, -R140 ;  /* 0x000000678d6b7223 */ /* 0x000fe2000001088c */
[----:B------:R-:W-:Y:S01]  /*a8e0*/  FMUL.FTZ R141, R61, R18 ;  /* 0x000000123d8d7220 */ /* 0x000fe20000410000 */
[----:B------:R-:W-:Y:S01]  /*a8f0*/  FFMA.FTZ R60, R10, R208, R73 ;  /* 0x000000d00a3c7223 */ /* 0x000fe20000010049 */
[----:B------:R-:W-:Y:S01]  /*a900*/  FADD.FTZ R124, R124, R79 ;  /* 0x0000004f7c7c7221 */ /* 0x000fe20000010000 */
[----:B------:R-:W-:Y:S01]  /*a910*/  FADD.FTZ R107, R104, R107 ;  /* 0x0000006b686b7221 */ /* 0x000fe20000010000 */
[----:B------:R-:W-:Y:S01]  /*a920*/  FFMA.FTZ R120, R179, R63, R120 ;  /* 0x0000003fb3787223 */ /* 0x000fe20000010078 */
[----:B------:R-:W-:Y:S01]  /*a930*/  FFMA.FTZ R75, R9, R210, R60 ;  /* 0x000000d2094b7223 */ /* 0x000fe2000001003c */
[----:B------:R-:W-:Y:S01]  /*a940*/  FMUL.FTZ R104, R142, R124 ;  /* 0x0000007c8e687220 */ /* 0x000fe20000410000 */
[----:B------:R-:W-:Y:S01]  /*a950*/  FMUL.FTZ R79, R24, R20 ;  /* 0x00000014184f7220 */ /* 0x000fe20000410000 */
[----:B------:R-:W-:Y:S01]  /*a960*/  FMUL.FTZ R60, R29, R27 ;  /* 0x0000001b1d3c7220 */ /* 0x000fe20000410000 */
[----:B------:R-:W-:Y:S01]  /*a970*/  FFMA.FTZ R76, R8, R212, R75 ;  /* 0x000000d4084c7223 */ /* 0x000fe2000001004b */
[----:B------:R-:W-:Y:S01]  /*a980*/  FFMA.FTZ R104, R143, R107, -R104 ;  /* 0x0000006b8f687223 */ /* 0x000fe20000010868 */
[----:B------:R-:W-:Y:S01]  /*a990*/  FMUL.FTZ R75, R28, R23 ;  /* 0x000000171c4b7220 */ /* 0x000fe20000410000 */
[----:B------:R-:W-:Y:S01]  /*a9a0*/  FFMA.FTZ R212, -R169, R60, R212 ;  /* 0x0000003ca9d47223 */ /* 0x000fe200000101d4 */
[----:B------:R-:W-:Y:S01]  /*a9b0*/  FFMA.FTZ R77, R7, R214, R76 ;  /* 0x000000d6074d7223 */ /* 0x000fe2000001004c */
[----:B------:R-:W-:Y:S01]  /*a9c0*/  FADD.FTZ R105, R105, R104 ;  /* 0x0000006869697221 */ /* 0x000fe20000010000 */
[----:B------:R-:W-:Y:S01]  /*a9d0*/  FMUL.FTZ R104, R19, R18 ;  /* 0x0000001213687220 */ /* 0x000fe20000410000 */
[----:B------:R-:W-:Y:S01]  /*a9e0*/  FMUL.FTZ R76, R26, R22 ;  /* 0x000000161a4c7220 */ /* 0x000fe20000410000 */
[----:B------:R-:W-:Y:S01]  /*a9f0*/  FFMA.FTZ R106, R6, R216, R77 ;  /* 0x000000d8066a7223 */ /* 0x000fe2000001004d */
[----:B------:R-:W-:Y:S01]  /*aa00*/  FMUL.FTZ R77, R25, R21 ;  /* 0x00000015194d7220 */ /* 0x000fe20000410000 */
[-C--:B------:R-:W-:Y:S01]  /*aa10*/  FFMA.FTZ R180, R180, -R104.reuse, R221 ;  /* 0x80000068b4b47223 */ /* 0x080fe200000100dd */
[----:B------:R-:W-:Y:S01]  /*aa20*/  FFMA.FTZ R104, -R179, R104, R222 ;  /* 0x00000068b3687223 */ /* 0x000fe200000101de */
[----:B------:R-:W-:Y:S01]  /*aa30*/  FFMA.FTZ R123, R5, R218, R106 ;  /* 0x000000da057b7223 */ /* 0x000fe2000001006a */
[-C--:B------:R-:W-:Y:S01]  /*aa40*/  FFMA.FTZ R218, -R175, R77.reuse, R218 ;  /* 0x0000004dafda7223 */ /* 0x080fe200000101da */
[C---:B------:R-:W-:Y:S01]  /*aa50*/  FFMA.FTZ R77, R176.reuse, -R77, R217 ;  /* 0x8000004db04d7223 */ /* 0x040fe200000100d9 */
[-C--:B------:R-:W-:Y:S01]  /*aa60*/  FMUL.FTZ R176, R176, R107.reuse ;  /* 0x0000006bb0b07220 */ /* 0x080fe20000410000 */
[----:B------:R-:W-:Y:S01]  /*aa70*/  FFMA.FTZ R78, R4, R220, R123 ;  /* 0x000000dc044e7223 */ /* 0x000fe2000001007b */
[----:B------:R-:W-:Y:S01]  /*aa80*/  FMUL.FTZ R123, R142, R107 ;  /* 0x0000006b8e7b7220 */ /* 0x000fe20000410000 */
[-C--:B------:R-:W-:Y:S01]  /*aa90*/  FFMA.FTZ R220, -R177, R79.reuse, R220 ;  /* 0x0000004fb1dc7223 */ /* 0x080fe200000101dc */
[C---:B------:R-:W-:Y:S01]  /*aaa0*/  FFMA.FTZ R79, R178.reuse, -R79, R219 ;  /* 0x8000004fb24f7223 */ /* 0x040fe200000100db */
[----:B------:R-:W-:Y:S01]  /*aab0*/  FMUL.FTZ R178, R178, R103 ;  /* 0x00000067b2b27220 */ /* 0x000fe20000410000 */
[----:B------:R-:W-:Y:S01]  /*aac0*/  FFMA.FTZ R122, R143, R124, R123 ;  /* 0x0000007c8f7a7223 */ /* 0x000fe2000001007b */
[----:B------:R-:W-:-:S02]  /*aad0*/  HFMA2 R143, -RZ, RZ, 0, 7.8678131103515625e-06 ;  /* 0x00000084ff8f7431 */ /* 0x000fc400000001ff */
[-C--:B------:R-:W-:Y:S01]  /*aae0*/  FFMA.FTZ R216, -R173, R76.reuse, R216 ;  /* 0x0000004cadd87223 */ /* 0x080fe200000101d8 */
[----:B------:R-:W-:Y:S01]  /*aaf0*/  FFMA.FTZ R177, R177, R121, R178 ;  /* 0x00000079b1b17223 */ /* 0x000fe200000100b2 */
[----:B------:R-:W-:Y:S01]  /*ab00*/  FADD.FTZ R125, R125, R122 ;  /* 0x0000007a7d7d7221 */ /* 0x000fe20000010000 */
[-C--:B------:R-:W-:Y:S01]  /*ab10*/  FMUL.FTZ R122, R144, R105.reuse ;  /* 0x00000069907a7220 */ /* 0x080fe20000410000 */
[C---:B------:R-:W-:Y:S01]  /*ab20*/  FFMA.FTZ R76, R174.reuse, -R76, R215 ;  /* 0x8000004cae4c7223 */ /* 0x040fe200000100d7 */
[----:B------:R-:W-:Y:S01]  /*ab30*/  FMUL.FTZ R174, R174, R105 ;  /* 0x00000069aeae7220 */ /* 0x000fe20000410000 */
[-C--:B------:R-:W-:Y:S01]  /*ab40*/  FMUL.FTZ R144, R144, R125.reuse ;  /* 0x0000007d90907220 */ /* 0x080fe20000410000 */
[----:B------:R-:W-:Y:S01]  /*ab50*/  FFMA.FTZ R123, R145, R125, R122 ;  /* 0x0000007d917b7223 */ /* 0x000fe2000001007a */
[----:B------:R-:W-:Y:S01]  /*ab60*/  FMUL.FTZ R122, R61, UR29 ;  /* 0x0000001d3d7a7c20 */ /* 0x000fe20008410000 */
[----:B------:R-:W-:Y:S01]  /*ab70*/  FMUL.FTZ R61, R63, R18 ;  /* 0x000000123f3d7220 */ /* 0x000fe20000410000 */
[----:B------:R-:W-:Y:S01]  /*ab80*/  FFMA.FTZ R145, R145, R105, -R144 ;  /* 0x0000006991917223 */ /* 0x000fe20000010890 */
[----:B------:R-:W-:Y:S01]  /*ab90*/  FADD.FTZ R126, R126, R123 ;  /* 0x0000007b7e7e7221 */ /* 0x000fe20000010000 */
[----:B------:R-:W-:Y:S01]  /*aba0*/  FFMA.FTZ R123, R63, UR47, R122 ;  /* 0x0000002f3f7b7c23 */ /* 0x000fe2000801007a */
[----:B------:R-:W-:Y:S01]  /*abb0*/  FMUL.FTZ R63, R180, R141 ;  /* 0x0000008db43f7220 */ /* 0x000fe20000410000 */
[----:B------:R-:W-:Y:S01]  /*abc0*/  FADD.FTZ R108, R108, R145 ;  /* 0x000000916c6c7221 */ /* 0x000fe20000010000 */
[----:B------:R-:W-:-:S02]  /*abd0*/  IMAD R138, R190, R143, UR22 ;  /* 0x00000016be8a7e24 */ /* 0x000fc4000f8e028f */
[-C--:B------:R-:W-:Y:S01]  /*abe0*/  FMUL.FTZ R145, R19, R61.reuse ;  /* 0x0000003d13917220 */ /* 0x080fe20000410000 */
[-C--:B------:R-:W-:Y:S01]  /*abf0*/  FMUL.FTZ R143, R180, R61.reuse ;  /* 0x0000003db48f7220 */ /* 0x080fe20000410000 */
[----:B------:R-:W-:Y:S01]  /*ac00*/  FFMA.FTZ R61, R104, R61, R63 ;  /* 0x0000003d683d7223 */ /* 0x000fe2000001003f */
[C---:B------:R-:W-:Y:S01]  /*ac10*/  FMUL.FTZ R63, R146.reuse, R126 ;  /* 0x0000007e923f7220 */ /* 0x040fe20000410000 */
[-C--:B------:R-:W-:Y:S01]  /*ac20*/  FMUL.FTZ R122, R146, R108.reuse ;  /* 0x0000006c927a7220 */ /* 0x080fe20000410000 */
[----:B------:R-:W-:Y:S01]  /*ac30*/  FMUL.FTZ R146, R121, UR29 ;  /* 0x0000001d79927c20 */ /* 0x000fe20008410000 */
[----:B------:R-:W-:Y:S01]  /*ac40*/  FMUL.FTZ R144, R103, UR29 ;  /* 0x0000001d67907c20 */ /* 0x000fe20008410000 */
[C---:B------:R-:W-:Y:S01]  /*ac50*/  FFMA.FTZ R142, R147.reuse, R108, -R63 ;  /* 0x0000006c938e7223 */ /* 0x040fe2000001083f */
[----:B------:R-:W-:Y:S01]  /*ac60*/  FFMA.FTZ R140, R147, R126, R122 ;  /* 0x0000007e938c7223 */ /* 0x000fe2000001007a */
[-C--:B------:R-:W-:Y:S01]  /*ac70*/  FFMA.FTZ R122, R104, R141.reuse, -R143 ;  /* 0x0000008d687a7223 */ /* 0x080fe2000001088f */
[----:B------:R-:W-:Y:S01]  /*ac80*/  FMUL.FTZ R141, R19, R141 ;  /* 0x0000008d138d7220 */ /* 0x000fe20000410000 */
[----:B------:R-:W-:Y:S01]  /*ac90*/  FADD.FTZ R109, R109, R142 ;  /* 0x0000008e6d6d7221 */ /* 0x000fe20000010000 */
[----:B------:R-:W-:Y:S01]  /*aca0*/  FADD.FTZ R140, R127, R140 ;  /* 0x0000008c7f8c7221 */ /* 0x000fe20000010000 */
[C---:B------:R-:W-:Y:S01]  /*acb0*/  FFMA.FTZ R146, R103.reuse, UR47, -R146 ;  /* 0x0000002f67927c23 */ /* 0x040fe20008010892 */
[----:B------:R-:W-:Y:S01]  /*acc0*/  FMUL.FTZ R143, R103, R20 ;  /* 0x00000014678f7220 */ /* 0x000fe20000410000 */
[CC--:B------:R-:W-:Y:S01]  /*acd0*/  FMUL.FTZ R142, R148.reuse, R109.reuse ;  /* 0x0000006d948e7220 */ /* 0x0c0fe20000410000 */
[-C--:B------:R-:W-:Y:S01]  /*ace0*/  FMUL.FTZ R148, R148, R140.reuse ;  /* 0x0000008c94947220 */ /* 0x080fe20000410000 */
[----:B------:R0:W-:Y:S01]  /*acf0*/  STS [R138+0x217c], R141 ;  /* 0x00217c8d8a007388 */ /* 0x0001e20000000800 */
[----:B------:R-:W-:Y:S01]  /*ad00*/  FFMA.FTZ R103, R121, UR47, R144 ;  /* 0x0000002f79677c23 */ /* 0x000fe20008010090 */
[C---:B------:R-:W-:Y:S01]  /*ad10*/  FFMA.FTZ R127, R149.reuse, R140, R142 ;  /* 0x0000008c957f7223 */ /* 0x040fe2000001008e */
[----:B------:R-:W-:Y:S01]  /*ad20*/  FFMA.FTZ R149, R149, R109, -R148 ;  /* 0x0000006d95957223 */ /* 0x000fe20000010894 */
[----:B------:R-:W-:Y:S01]  /*ad30*/  FMUL.FTZ R63, R79, R143 ;  /* 0x0000008f4f3f7220 */ /* 0x000fe20000410000 */
[----:B------:R-:W-:Y:S01]  /*ad40*/  FMUL.FTZ R148, R124, UR29 ;  /* 0x0000001d7c947c20 */ /* 0x000fe20008410000 */
[----:B------:R-:W-:Y:S01]  /*ad50*/  FADD.FTZ R128, R128, R127 ;  /* 0x0000007f80807221 */ /* 0x000fe20000010000 */
[----:B------:R-:W-:Y:S01]  /*ad60*/  FADD.FTZ R110, R110, R149 ;  /* 0x000000956e6e7221 */ /* 0x000fe20000010000 */
[----:B------:R1:W-:Y:S01]  /*ad70*/  STS [R138+0x2178], R145 ;  /* 0x002178918a007388 */ /* 0x0003e20000000800 */
[----:B------:R-:W-:Y:S01]  /*ad80*/  FFMA.FTZ R148, R107, UR47, -R148 ;  /* 0x0000002f6b947c23 */ /* 0x000fe20008010894 */
[----:B0-----:R-:W-:Y:S01]  /*ad90*/  FMUL.FTZ R141, R121, R20 ;  /* 0x00000014798d7220 */ /* 0x001fe20000410000 */
[----:B------:R-:W-:Y:S01]  /*ada0*/  FMUL.FTZ R121, R79, R146 ;  /* 0x000000924f797220 */ /* 0x000fe20000410000 */
[----:B------:R-:W-:Y:S01]  /*adb0*/  FMUL.FTZ R127, R150, R128 ;  /* 0x00000080967f7220 */ /* 0x000fe20000410000 */
[----:B------:R-:W-:Y:S01]  /*adc0*/  FFMA.FTZ R173, R173, R125, R174 ;  /* 0x0000007dadad7223 */ /* 0x000fe200000100ae */
[-C--:B------:R-:W-:Y:S01]  /*add0*/  FMUL.FTZ R142, R79, R141.reuse ;  /* 0x0000008d4f8e7220 */ /* 0x080fe20000410000 */
[C---:B------:R-:W-:Y:S01]  /*ade0*/  FFMA.FTZ R63, R220.reuse, R141, R63 ;  /* 0x0000008ddc3f7223 */ /* 0x040fe2000001003f */
[-C--:B------:R-:W-:Y:S01]  /*adf0*/  FFMA.FTZ R146, R151, R110.reuse, -R127 ;  /* 0x0000006e97927223 */ /* 0x080fe2000001087f */
[C---:B------:R-:W-:Y:S01]  /*ae00*/  FMUL.FTZ R127, R107.reuse, UR29 ;  /* 0x0000001d6b7f7c20 */ /* 0x040fe20008410000 */
[----:B------:R-:W-:Y:S01]  /*ae10*/  FFMA.FTZ R79, R220, R143, -R142 ;  /* 0x0000008fdc4f7223 */ /* 0x000fe2000001088e */
[----:B------:R-:W-:Y:S01]  /*ae20*/  FMUL.FTZ R142, R150, R110 ;  /* 0x0000006e968e7220 */ /* 0x000fe20000410000 */
[----:B------:R-:W-:Y:S01]  /*ae30*/  FMUL.FTZ R141, R24, R141 ;  /* 0x0000008d188d7220 */ /* 0x000fe20000410000 */
[----:B------:R-:W-:Y:S01]  /*ae40*/  FMUL.FTZ R150, R107, R21 ;  /* 0x000000156b967220 */ /* 0x000fe20000410000 */
[----:B------:R-:W-:Y:S01]  /*ae50*/  FADD.FTZ R111, R111, R146 ;  /* 0x000000926f6f7221 */ /* 0x000fe20000010000 */
[----:B------:R-:W-:Y:S01]  /*ae60*/  FFMA.FTZ R144, R151, R128, R142 ;  /* 0x0000008097907223 */ /* 0x000fe2000001008e */
[----:B------:R-:W-:Y:S01]  /*ae70*/  FFMA.FTZ R142, R175, R124, R176 ;  /* 0x0000007caf8e7223 */ /* 0x000fe200000100b0 */
[----:B------:R-:W-:Y:S01]  /*ae80*/  FFMA.FTZ R107, R124, UR47, R127 ;  /* 0x0000002f7c6b7c23 */ /* 0x000fe2000801007f */
[----:B------:R-:W-:Y:S01]  /*ae90*/  FMUL.FTZ R143, R24, R143 ;  /* 0x0000008f188f7220 */ /* 0x000fe20000410000 */
[----:B------:R-:W-:Y:S01]  /*aea0*/  FADD.FTZ R129, R129, R144 ;  /* 0x0000009081817221 */ /* 0x000fe20000010000 */
[----:B------:R-:W-:Y:S01]  /*aeb0*/  FMUL.FTZ R144, R124, R21 ;  /* 0x000000157c907220 */ /* 0x000fe20000410000 */
[----:B------:R0:W-:Y:S01]  /*aec0*/  STS [R138+0x2170], R141 ;  /* 0x0021708d8a007388 */ /* 0x0001e20000000800 */
[C---:B------:R-:W-:Y:S01]  /*aed0*/  FMUL.FTZ R127, R77.reuse, R148 ;  /* 0x000000944d7f7220 */ /* 0x040fe20000410000 */
[C---:B------:R-:W-:Y:S01]  /*aee0*/  FMUL.FTZ R124, R152.reuse, R129 ;  /* 0x00000081987c7220 */ /* 0x040fe20000410000 */
[----:B------:R-:W-:Y:S01]  /*aef0*/  FMUL.FTZ R152, R152, R111 ;  /* 0x0000006f98987220 */ /* 0x000fe20000410000 */
[----:B------:R2:W-:Y:S01]  /*af00*/  STS [R138+0x2174], R143 ;  /* 0x0021748f8a007388 */ /* 0x0005e20000000800 */
[----:B-1----:R-:W-:Y:S01]  /*af10*/  FMUL.FTZ R145, R77, R144 ;  /* 0x000000904d917220 */ /* 0x002fe20000410000 */
[----:B------:R-:W-:Y:S01]  /*af20*/  FMUL.FTZ R148, R125, UR29 ;  /* 0x0000001d7d947c20 */ /* 0x000fe20008410000 */
[-C--:B------:R-:W-:Y:S01]  /*af30*/  FMUL.FTZ R147, R25, R150.reuse ;  /* 0x0000009619937220 */ /* 0x080fe20000410000 */
[-C--:B------:R-:W-:Y:S01]  /*af40*/  FFMA.FTZ R214, -R171, R75.reuse, R214 ;  /* 0x0000004babd67223 */ /* 0x080fe200000101d6 */
[----:B------:R-:W-:Y:S01]  /*af50*/  FFMA.FTZ R75, R172, -R75, R213 ;  /* 0x8000004bac4b7223 */ /* 0x000fe200000100d5 */
[C---:B0-----:R-:W-:Y:S01]  /*af60*/  FFMA.FTZ R141, R153.reuse, R111, -R124 ;  /* 0x0000006f998d7223 */ /* 0x041fe2000001087c */
[----:B------:R-:W-:Y:S01]  /*af70*/  FFMA.FTZ R153, R153, R129, R152 ;  /* 0x0000008199997223 */ /* 0x000fe20000010098 */
[----:B------:R-:W-:Y:S01]  /*af80*/  FFMA.FTZ R124, R218, R150, -R145 ;  /* 0x00000096da7c7223 */ /* 0x000fe20000010891 */
[----:B------:R-:W-:Y:S01]  /*af90*/  FMUL.FTZ R145, R105, R22 ;  /* 0x0000001669917220 */ /* 0x000fe20000410000 */
[----:B--2---:R-:W-:Y:S01]  /*afa0*/  FMUL.FTZ R143, R77, R150 ;  /* 0x000000964d8f7220 */ /* 0x004fe20000410000 */
[----:B------:R-:W-:Y:S01]  /*afb0*/  FADD.FTZ R112, R112, R141 ;  /* 0x0000008d70707221 */ /* 0x000fe20000010000 */
[----:B------:R-:W-:Y:S01]  /*afc0*/  FADD.FTZ R130, R130, R153 ;  /* 0x0000009982827221 */ /* 0x000fe20000010000 */
[----:B------:R0:W-:Y:S01]  /*afd0*/  STS [R138+0x216c], R147 ;  /* 0x00216c938a007388 */ /* 0x0001e20000000800 */
[-C--:B------:R-:W-:Y:S01]  /*afe0*/  FFMA.FTZ R77, R218, R144.reuse, R143 ;  /* 0x00000090da4d7223 */ /* 0x080fe2000001008f */
[----:B------:R-:W-:Y:S01]  /*aff0*/  FMUL.FTZ R143, R25, R144 ;  /* 0x00000090198f7220 */ /* 0x000fe20000410000 */
[C---:B------:R-:W-:Y:S01]  /*b000*/  FMUL.FTZ R144, R154.reuse, R112 ;  /* 0x000000709a907220 */ /* 0x040fe20000410000 */
[----:B------:R-:W-:Y:S01]  /*b010*/  FMUL.FTZ R141, R154, R130 ;  /* 0x000000829a8d7220 */ /* 0x000fe20000410000 */
[-C--:B------:R-:W-:Y:S01]  /*b020*/  FMUL.FTZ R151, R26, R145.reuse ;  /* 0x000000911a977220 */ /* 0x080fe20000410000 */
[----:B------:R-:W-:Y:S01]  /*b030*/  FMUL.FTZ R172, R172, R108 ;  /* 0x0000006cacac7220 */ /* 0x000fe20000410000 */
[C---:B------:R-:W-:Y:S01]  /*b040*/  FFMA.FTZ R144, R155.reuse, R130, R144 ;  /* 0x000000829b907223 */ /* 0x040fe20000010090 */
[----:B------:R-:W-:Y:S01]  /*b050*/  FFMA.FTZ R146, R155, R112, -R141 ;  /* 0x000000709b927223 */ /* 0x000fe2000001088d */
[----:B------:R-:W-:Y:S01]  /*b060*/  FFMA.FTZ R141, R105, UR47, -R148 ;  /* 0x0000002f698d7c23 */ /* 0x000fe20008010894 */
[----:B------:R1:W-:Y:S01]  /*b070*/  STS [R138+0x2168], R143 ;  /* 0x0021688f8a007388 */ /* 0x0003e20000000800 */
[----:B------:R-:W-:Y:S01]  /*b080*/  FADD.FTZ R131, R131, R144 ;  /* 0x0000009083837221 */ /* 0x000fe20000010000 */
[----:B------:R-:W-:Y:S01]  /*b090*/  FMUL.FTZ R144, R105, UR29 ;  /* 0x0000001d69907c20 */ /* 0x000fe20008410000 */
[----:B------:R-:W-:Y:S01]  /*b0a0*/  FADD.FTZ R113, R113, R146 ;  /* 0x0000009271717221 */ /* 0x000fe20000010000 */
[----:B0-----:R-:W-:Y:S01]  /*b0b0*/  FMUL.FTZ R147, R76, R145 ;  /* 0x000000914c937220 */ /* 0x001fe20000410000 */
[----:B------:R0:W-:Y:S01]  /*b0c0*/  STS [R138+0x2164], R151 ;  /* 0x002164978a007388 */ /* 0x0001e20000000800 */
[----:B------:R-:W-:Y:S01]  /*b0d0*/  FFMA.FTZ R105, R125, UR47, R144 ;  /* 0x0000002f7d697c23 */ /* 0x000fe20008010090 */
[C---:B------:R-:W-:Y:S01]  /*b0e0*/  FMUL.FTZ R144, R156.reuse, R131 ;  /* 0x000000839c907220 */ /* 0x040fe20000410000 */
[----:B------:R-:W-:Y:S01]  /*b0f0*/  FMUL.FTZ R156, R156, R113 ;  /* 0x000000719c9c7220 */ /* 0x000fe20000410000 */
[----:B------:R-:W-:Y:S01]  /*b100*/  FFMA.FTZ R171, R171, R126, R172 ;  /* 0x0000007eabab7223 */ /* 0x000fe200000100ac */
[----:B-1----:R-:W-:Y:S01]  /*b110*/  FMUL.FTZ R143, R125, R22 ;  /* 0x000000167d8f7220 */ /* 0x002fe20000410000 */
[C---:B------:R-:W-:Y:S01]  /*b120*/  FMUL.FTZ R125, R76.reuse, R141 ;  /* 0x0000008d4c7d7220 */ /* 0x040fe20000410000 */
[C---:B------:R-:W-:Y:S01]  /*b130*/  FFMA.FTZ R141, R157.reuse, R113, -R144 ;  /* 0x000000719d8d7223 */ /* 0x040fe20000010890 */
[----:B------:R-:W-:Y:S01]  /*b140*/  FFMA.FTZ R157, R157, R131, R156 ;  /* 0x000000839d9d7223 */ /* 0x000fe2000001009c */
[-C--:B------:R-:W-:Y:S01]  /*b150*/  FMUL.FTZ R149, R76, R143.reuse ;  /* 0x0000008f4c957220 */ /* 0x080fe20000410000 */
[-C--:B------:R-:W-:Y:S01]  /*b160*/  FFMA.FTZ R76, R216, R143.reuse, R147 ;  /* 0x0000008fd84c7223 */ /* 0x080fe20000010093 */
[----:B------:R-:W-:Y:S01]  /*b170*/  FADD.FTZ R114, R114, R141 ;  /* 0x0000008d72727221 */ /* 0x000fe20000010000 */
[----:B------:R-:W-:Y:S01]  /*b180*/  FADD.FTZ R132, R132, R157 ;  /* 0x0000009d84847221 */ /* 0x000fe20000010000 */
[----:B------:R-:W-:Y:S01]  /*b190*/  FMUL.FTZ R147, R26, R143 ;  /* 0x0000008f1a937220 */ /* 0x000fe20000410000 */
[----:B------:R-:W-:Y:S01]  /*b1a0*/  FFMA.FTZ R141, R216, R145, -R149 ;  /* 0x00000091d88d7223 */ /* 0x000fe20000010895 */
[C---:B------:R-:W-:Y:S01]  /*b1b0*/  FMUL.FTZ R144, R158.reuse, R114 ;  /* 0x000000729e907220 */ /* 0x040fe20000410000 */
[-C--:B------:R-:W-:Y:S01]  /*b1c0*/  FMUL.FTZ R143, R158, R132.reuse ;  /* 0x000000849e8f7220 */ /* 0x080fe20000410000 */
[----:B------:R-:W-:Y:S01]  /*b1d0*/  FMUL.FTZ R145, R126, UR29 ;  /* 0x0000001d7e917c20 */ /* 0x000fe20008410000 */
[----:B------:R1:W-:Y:S01]  /*b1e0*/  STS [R138+0x2160], R147 ;  /* 0x002160938a007388 */ /* 0x0003e20000000800 */
[C---:B------:R-:W-:Y:S01]  /*b1f0*/  FFMA.FTZ R144, R159.reuse, R132, R144 ;  /* 0x000000849f907223 */ /* 0x040fe20000010090 */
[----:B------:R-:W-:Y:S01]  /*b200*/  FFMA.FTZ R146, R159, R114, -R143 ;  /* 0x000000729f927223 */ /* 0x000fe2000001088f */
[C---:B------:R-:W-:Y:S01]  /*b210*/  FMUL.FTZ R143, R108.reuse, UR29 ;  /* 0x0000001d6c8f7c20 */ /* 0x040fe20008410000 */
[C---:B------:R-:W-:Y:S01]  /*b220*/  FMUL.FTZ R149, R108.reuse, R23 ;  /* 0x000000176c957220 */ /* 0x040fe20000410000 */
[----:B------:R-:W-:Y:S01]  /*b230*/  FADD.FTZ R133, R133, R144 ;  /* 0x0000009085857221 */ /* 0x000fe20000010000 */
[----:B------:R-:W-:Y:S01]  /*b240*/  FADD.FTZ R115, R115, R146 ;  /* 0x0000009273737221 */ /* 0x000fe20000010000 */
[----:B------:R-:W-:Y:S01]  /*b250*/  FFMA.FTZ R144, R108, UR47, -R145 ;  /* 0x0000002f6c907c23 */ /* 0x000fe20008010891 */
[C---:B0-----:R-:W-:Y:S01]  /*b260*/  FMUL.FTZ R151, R75.reuse, R149 ;  /* 0x000000954b977220 */ /* 0x041fe20000410000 */
[C---:B------:R-:W-:Y:S01]  /*b270*/  FFMA.FTZ R143, R126.reuse, UR47, R143 ;  /* 0x0000002f7e8f7c23 */ /* 0x040fe2000801008f */
[----:B-1----:R-:W-:Y:S01]  /*b280*/  FMUL.FTZ R147, R126, R23 ;  /* 0x000000177e937220 */ /* 0x002fe20000410000 */
[C---:B------:R-:W-:Y:S01]  /*b290*/  FMUL.FTZ R108, R160.reuse, R115 ;  /* 0x00000073a06c7220 */ /* 0x040fe20000410000 */
[C---:B------:R-:W-:Y:S01]  /*b2a0*/  FMUL.FTZ R145, R75.reuse, R144 ;  /* 0x000000904b917220 */ /* 0x040fe20000410000 */
[----:B------:R-:W-:Y:S01]  /*b2b0*/  FMUL.FTZ R160, R160, R133 ;  /* 0x00000085a0a07220 */ /* 0x000fe20000410000 */
[----:B------:R-:W-:Y:S01]  /*b2c0*/  FMUL.FTZ R153, R75, R147 ;  /* 0x000000934b997220 */ /* 0x000fe20000410000 */
[C---:B------:R-:W-:Y:S01]  /*b2d0*/  FFMA.FTZ R75, R161.reuse, R133, R108 ;  /* 0x00000085a14b7223 */ /* 0x040fe2000001006c */
[C---:B------:R-:W-:Y:S01]  /*b2e0*/  FFMA.FTZ R126, R214.reuse, R147, R151 ;  /* 0x00000093d67e7223 */ /* 0x040fe20000010097 */
[----:B------:R-:W-:Y:S01]  /*b2f0*/  FFMA.FTZ R161, R161, R115, -R160 ;  /* 0x00000073a1a17223 */ /* 0x000fe200000108a0 */
[----:B------:R-:W-:Y:S01]  /*b300*/  FFMA.FTZ R144, R214, R149, -R153 ;  /* 0x00000095d6907223 */ /* 0x000fe20000010899 */
[----:B------:R-:W-:Y:S01]  /*b310*/  FADD.FTZ R134, R134, R75 ;  /* 0x0000004b86867221 */ /* 0x000fe20000010000 */
[----:B------:R-:W-:Y:S01]  /*b320*/  FMUL.FTZ R147, R28, R147 ;  /* 0x000000931c937220 */ /* 0x000fe20000410000 */
[----:B------:R-:W-:Y:S01]  /*b330*/  FADD.FTZ R116, R116, R161 ;  /* 0x000000a174747221 */ /* 0x000fe20000010000 */
[----:B------:R-:W-:Y:S01]  /*b340*/  FMUL.FTZ R149, R28, R149 ;  /* 0x000000951c957220 */ /* 0x000fe20000410000 */
[----:B------:R-:W-:Y:S01]  /*b350*/  FMUL.FTZ R75, R162, R134 ;  /* 0x00000086a24b7220 */ /* 0x000fe20000410000 */
[----:B------:R-:W-:Y:S01]  /*b360*/  FMUL.FTZ R108, R170, R109 ;  /* 0x0000006daa6c7220 */ /* 0x000fe20000410000 */
[-C--:B------:R-:W-:Y:S01]  /*b370*/  FMUL.FTZ R146, R162, R116.reuse ;  /* 0x00000074a2927220 */ /* 0x080fe20000410000 */
[----:B------:R-:W-:Y:S01]  /*b380*/  FMUL.FTZ R150, R140, UR29 ;  /* 0x0000001d8c967c20 */ /* 0x000fe20008410000 */
[----:B------:R-:W-:Y:S01]  /*b390*/  FFMA.FTZ R148, R163, R116, -R75 ;  /* 0x00000074a3947223 */ /* 0x000fe2000001084b */
[----:B------:R-:W-:Y:S01]  /*b3a0*/  FMUL.FTZ R75, R109, UR29 ;  /* 0x0000001d6d4b7c20 */ /* 0x000fe20008410000 */
[----:B------:R-:W-:Y:S01]  /*b3b0*/  FFMA.FTZ R146, R163, R134, R146 ;  /* 0x00000086a3927223 */ /* 0x000fe20000010092 */
[----:B------:R0:W-:Y:S01]  /*b3c0*/  STS [R138+0x2158], R147 ;  /* 0x002158938a007388 */ /* 0x0001e20000000800 */
[----:B------:R-:W-:Y:S01]  /*b3d0*/  FADD.FTZ R117, R117, R148 ;  /* 0x0000009475757221 */ /* 0x000fe20000010000 */
[----:B------:R-:W-:Y:S01]  /*b3e0*/  FFMA.FTZ R60, R170, -R60, R211 ;  /* 0x8000003caa3c7223 */ /* 0x000fe200000100d3 */
[----:B------:R-:W-:Y:S01]  /*b3f0*/  FFMA.FTZ R108, R169, R140, R108 ;  /* 0x0000008ca96c7223 */ /* 0x000fe2000001006c */
[----:B------:R1:W-:Y:S01]  /*b400*/  STS [R138+0x215c], R149 ;  /* 0x00215c958a007388 */ /* 0x0003e20000000800 */
[----:B------:R-:W-:Y:S01]  /*b410*/  FFMA.FTZ R75, R140, UR47, R75 ;  /* 0x0000002f8c4b7c23 */ /* 0x000fe2000801004b */
[----:B------:R-:W-:Y:S01]  /*b420*/  FADD.FTZ R135, R135, R146 ;  /* 0x0000009287877221 */ /* 0x000fe20000010000 */
[----:B------:R-:W-:Y:S01]  /*b430*/  FMUL.FTZ R151, R109, R27 ;  /* 0x0000001b6d977220 */ /* 0x000fe20000410000 */
[-C--:B------:R-:W-:Y:S01]  /*b440*/  FFMA.FTZ R208, -R86, R74.reuse, R208 ;  /* 0x0000004a56d07223 */ /* 0x080fe200000101d0 */
[----:B------:R-:W-:Y:S01]  /*b450*/  FFMA.FTZ R73, R85, -R74, R207 ;  /* 0x8000004a55497223 */ /* 0x000fe200000100cf */
[----:B0-----:R-:W-:Y:S01]  /*b460*/  FFMA.FTZ R147, R109, UR47, -R150 ;  /* 0x0000002f6d937c23 */ /* 0x001fe20008010896 */
        /* <DEDUP_REMOVED lines=8> */
[C---:B------:R-:W-:Y:S01]  /*b4f0*/  FFMA.FTZ R147, R165.reuse, R135, R140 ;  /* 0x00000087a5937223 */ /* 0x040fe2000001008c */
[----:B------:R-:W-:Y:S01]  /*b500*/  FFMA.FTZ R60, R212, R149, R153 ;  /* 0x00000095d43c7223 */ /* 0x000fe20000010099 */
[----:B------:R-:W-:Y:S01]  /*b510*/  FFMA.FTZ R165, R165, R117, -R164 ;  /* 0x00000075a5a57223 */ /* 0x000fe200000108a4 */
[----:B------:R-:W-:Y:S01]  /*b520*/  FMUL.FTZ R149, R29, R149 ;  /* 0x000000951d957220 */ /* 0x000fe20000410000 */
[----:B------:R-:W-:Y:S01]  /*b530*/  FADD.FTZ R136, R136, R147 ;  /* 0x0000009388887221 */ /* 0x000fe20000010000 */
[----:B------:R-:W-:Y:S01]  /*b540*/  FFMA.FTZ R210, -R84, R74, R210 ;  /* 0x0000004a54d27223 */ /* 0x000fe200000101d2 */
[----:B------:R-:W-:Y:S01]  /*b550*/  FADD.FTZ R118, R118, R165 ;  /* 0x000000a576767221 */ /* 0x000fe20000010000 */
[----:B------:R-:W-:Y:S01]  /*b560*/  FFMA.FTZ R146, R212, R151, -R146 ;  /* 0x00000097d4927223 */ /* 0x000fe20000010892 */
[----:B------:R-:W-:Y:S01]  /*b570*/  FMUL.FTZ R140, R166, R136 ;  /* 0x00000088a68c7220 */ /* 0x000fe20000410000 */
[----:B------:R0:W-:Y:S01]  /*b580*/  STS [R138+0x2150], R149 ;  /* 0x002150958a007388 */ /* 0x0001e20000000800 */
[----:B------:R-:W-:Y:S01]  /*b590*/  FFMA.FTZ R74, R83, -R74, R209 ;  /* 0x8000004a534a7223 */ /* 0x000fe200000100d1 */
[-C--:B------:R-:W-:Y:S01]  /*b5a0*/  FMUL.FTZ R153, R110, R31.reuse ;  /* 0x0000001f6e997220 */ /* 0x080fe20000410000 */
[-C--:B------:R-:W-:Y:S01]  /*b5b0*/  FFMA.FTZ R150, R167, R118.reuse, -R140 ;  /* 0x00000076a7967223 */ /* 0x080fe2000001088c */
[----:B------:R-:W-:Y:S01]  /*b5c0*/  FMUL.FTZ R151, R128, R31 ;  /* 0x0000001f80977220 */ /* 0x000fe20000410000 */
[----:B------:R1:W-:Y:S01]  /*b5d0*/  STS [R138+0x2154], R157 ;  /* 0x0021549d8a007388 */ /* 0x0003e20000000800 */
[C---:B------:R-:W-:Y:S01]  /*b5e0*/  FMUL.FTZ R147, R74.reuse, R153 ;  /* 0x000000994a937220 */ /* 0x040fe20000410000 */
[----:B------:R-:W-:Y:S01]  /*b5f0*/  FADD.FTZ R119, R119, R150 ;  /* 0x0000009677777221 */ /* 0x000fe20000010000 */
[-C--:B------:R-:W-:Y:S01]  /*b600*/  FMUL.FTZ R155, R74, R151.reuse ;  /* 0x000000974a9b7220 */ /* 0x080fe20000410000 */
[-C--:B------:R-:W-:Y:S01]  /*b610*/  FMUL.FTZ R159, R30, R151.reuse ;  /* 0x000000971e9f7220 */ /* 0x080fe20000410000 */
[----:B0-----:R-:W-:Y:S01]  /*b620*/  FMUL.FTZ R149, R166, R118 ;  /* 0x00000076a6957220 */ /* 0x001fe20000410000 */
[----:B------:R-:W-:Y:S01]  /*b630*/  FFMA.FTZ R147, R210, R151, R147 ;  /* 0x00000097d2937223 */ /* 0x000fe20000010093 */
[-C--:B------:R-:W-:Y:S01]  /*b640*/  FMUL.FTZ R161, R30, R153.reuse ;  /* 0x000000991ea17220 */ /* 0x080fe20000410000 */
[----:B------:R-:W-:Y:S01]  /*b650*/  FFMA.FTZ R148, R210, R153, -R155 ;  /* 0x00000099d2947223 */ /* 0x000fe2000001089b */
[----:B------:R-:W-:Y:S01]  /*b660*/  FFMA.FTZ R140, R167, R136, R149 ;  /* 0x00000088a78c7223 */ /* 0x000fe20000010095 */
[-C--:B------:R-:W-:Y:S01]  /*b670*/  FMUL.FTZ R149, R119, R56.reuse ;  /* 0x0000003877957220 */ /* 0x080fe20000410000 */
[-C--:B------:R-:W-:Y:S01]  /*b680*/  FMUL.FTZ R153, R118, R55.reuse ;  /* 0x0000003776997220 */ /* 0x080fe20000410000 */
[----:B------:R-:W-:Y:S01]  /*b690*/  FMUL.FTZ R155, R136, R55 ;  /* 0x00000037889b7220 */ /* 0x000fe20000410000 */
[----:B------:R-:W-:Y:S01]  /*b6a0*/  FADD.FTZ R137, R137, R140 ;  /* 0x0000008c89897221 */ /* 0x000fe20000010000 */
[----:B-1----:R-:W-:Y:S01]  /*b6b0*/  FMUL.FTZ R157, R66, R149 ;  /* 0x00000095429d7220 */ /* 0x002fe20000410000 */
[C---:B------:R-:W-:Y:S01]  /*b6c0*/  FMUL.FTZ R150, R194.reuse, R153 ;  /* 0x00000099c2967220 */ /* 0x040fe20000410000 */
[-C--:B------:R-:W-:Y:S01]  /*b6d0*/  FMUL.FTZ R152, R194, R155.reuse ;  /* 0x0000009bc2987220 */ /* 0x080fe20000410000 */
[----:B------:R-:W-:Y:S01]  /*b6e0*/  FMUL.FTZ R151, R137, R56 ;  /* 0x0000003889977220 */ /* 0x000fe20000410000 */
[----:B------:R-:W-:Y:S01]  /*b6f0*/  FMUL.FTZ R165, R111, R36 ;  /* 0x000000246fa57220 */ /* 0x000fe20000410000 */
[----:B------:R-:W-:Y:S01]  /*b700*/  FFMA.FTZ R150, R193, R155, R150 ;  /* 0x0000009bc1967223 */ /* 0x000fe20000010096 */
[----:B------:R0:W-:Y:S01]  /*b710*/  STS [R138+0x2148], R159 ;  /* 0x0021489f8a007388 */ /* 0x0001e20000000800 */
[-C--:B------:R-:W-:Y:S01]  /*b720*/  FMUL.FTZ R140, R66, R151.reuse ;  /* 0x00000097428c7220 */ /* 0x080fe20000410000 */
[C---:B------:R-:W-:Y:S01]  /*b730*/  FFMA.FTZ R157, R192.reuse, R151, R157 ;  /* 0x00000097c09d7223 */ /* 0x040fe2000001009d */
[-C--:B------:R-:W-:Y:S01]  /*b740*/  FFMA.FTZ R69, R93, -R70.reuse, R199 ;  /* 0x800000465d457223 */ /* 0x080fe200000100c7 */
[----:B------:R1:W-:Y:S01]  /*b750*/  STS [R138+0x214c], R161 ;  /* 0x00214ca18a007388 */ /* 0x0003e20000000800 */
[----:B------:R-:W-:Y:S01]  /*b760*/  FFMA.FTZ R140, R192, R149, -R140 ;  /* 0x00000095c08c7223 */ /* 0x000fe2000001088c */
[----:B------:R-:W-:Y:S01]  /*b770*/  FADD.FTZ R157, RZ, R157 ;  /* 0x0000009dff9d7221 */ /* 0x000fe20000010000 */
[----:B------:R-:W-:Y:S01]  /*b780*/  FFMA.FTZ R200, -R94, R70, R200 ;  /* 0x000000465ec87223 */ /* 0x000fe200000101c8 */
[----:B------:R-:W-:Y:S01]  /*b790*/  FMUL.FTZ R169, R32, R165 ;  /* 0x000000a520a97220 */ /* 0x000fe20000410000 */
[----:B------:R-:W-:Y:S01]  /*b7a0*/  FADD.FTZ R140, RZ, R140 ;  /* 0x0000008cff8c7221 */ /* 0x000fe20000010000 */
[----:B0-----:R-:W-:Y:S01]  /*b7b0*/  FFMA.FTZ R159, R193, R153, -R152 ;  /* 0x00000099c19f7223 */ /* 0x001fe20000010898 */
[----:B------:R-:W-:Y:S01]  /*b7c0*/  FADD.FTZ R158, R157, R150 ;  /* 0x000000969d9e7221 */ /* 0x000fe20000010000 */
[----:B------:R-:W-:Y:S01]  /*b7d0*/  FMUL.FTZ R157, R73, R165 ;  /* 0x000000a5499d7220 */ /* 0x000fe20000410000 */
[----:B------:R-:W-:Y:S01]  /*b7e0*/  FMUL.FTZ R150, R117, R54 ;  /* 0x0000003675967220 */ /* 0x000fe20000410000 */
[----:B-1----:R-:W-:Y:S01]  /*b7f0*/  FMUL.FTZ R161, R129, R36 ;  /* 0x0000002481a17220 */ /* 0x002fe20000410000 */
[----:B------:R-:W-:Y:S01]  /*b800*/  FADD.FTZ R140, R140, R159 ;  /* 0x0000009f8c8c7221 */ /* 0x000fe20000010000 */
[----:B------:R-:W-:Y:S01]  /*b810*/  FMUL.FTZ R152, R135, R54 ;  /* 0x0000003687987220 */ /* 0x000fe20000410000 */
[----:B------:R-:W-:Y:S01]  /*b820*/  FMUL.FTZ R70, R35, R51 ;  /* 0x0000003323467220 */ /* 0x000fe20000410000 */
[-C--:B------:R-:W-:Y:S01]  /*b830*/  FMUL.FTZ R159, R73, R161.reuse ;  /* 0x000000a1499f7220 */ /* 0x080fe20000410000 */
[-C--:B------:R-:W-:Y:S01]  /*b840*/  FFMA.FTZ R156, R208, R161.reuse, R157 ;  /* 0x000000a1d09c7223 */ /* 0x080fe2000001009d */
[----:B------:R-:W-:Y:S01]  /*b850*/  FMUL.FTZ R167, R32, R161 ;  /* 0x000000a120a77220 */ /* 0x000fe20000410000 */
[C---:B------:R-:W-:Y:S01]  /*b860*/  FMUL.FTZ R161, R67.reuse, R150 ;  /* 0x0000009643a17220 */ /* 0x040fe20000410000 */
[----:B------:R-:W-:Y:S01]  /*b870*/  FMUL.FTZ R157, R116, R53 ;  /* 0x00000035749d7220 */ /* 0x000fe20000410000 */
[----:B------:R-:W-:Y:S01]  /*b880*/  FFMA.FTZ R154, R208, R165, -R159 ;  /* 0x000000a5d09a7223 */ /* 0x000fe2000001089f */
[----:B------:R-:W-:Y:S01]  /*b890*/  FMUL.FTZ R159, R134, R53 ;  /* 0x00000035869f7220 */ /* 0x000fe20000410000 */
[-C--:B------:R-:W-:Y:S01]  /*b8a0*/  FFMA.FTZ R161, R196, R152.reuse, R161 ;  /* 0x00000098c4a17223 */ /* 0x080fe200000100a1 */
[C---:B------:R-:W-:Y:S01]  /*b8b0*/  FMUL.FTZ R160, R68.reuse, R157 ;  /* 0x0000009d44a07220 */ /* 0x040fe20000410000 */
[----:B------:R-:W-:Y:S01]  /*b8c0*/  FMUL.FTZ R163, R67, R152 ;  /* 0x0000009843a37220 */ /* 0x000fe20000410000 */
[-C--:B------:R-:W-:Y:S01]  /*b8d0*/  FMUL.FTZ R164, R68, R159.reuse ;  /* 0x0000009f44a47220 */ /* 0x080fe20000410000 */
[----:B------:R-:W-:Y:S01]  /*b8e0*/  FADD.FTZ R158, R158, R161 ;  /* 0x000000a19e9e7221 */ /* 0x000fe20000010000 */
[----:B------:R-:W-:Y:S01]  /*b8f0*/  FFMA.FTZ R161, R197, R159, R160 ;  /* 0x0000009fc5a17223 */ /* 0x000fe200000100a0 */
[----:B------:R-:W-:Y:S01]  /*b900*/  FFMA.FTZ R163, R196, R150, -R163 ;  /* 0x00000096c4a37223 */ /* 0x000fe200000108a3 */
[----:B------:R-:W-:Y:S01]  /*b910*/  FFMA.FTZ R201, -R92, R70, R201 ;  /* 0x000000465cc97223 */ /* 0x000fe200000101c9 */
[----:B------:R0:W-:Y:S01]  /*b920*/  STS [R138+0x2140], R167 ;  /* 0x002140a78a007388 */ /* 0x0001e20000000800 */
[----:B------:R-:W-:Y:S01]  /*b930*/  FADD.FTZ R161, R158, R161 ;  /* 0x000000a19ea17221 */ /* 0x000fe20000010000 */
[-C--:B------:R-:W-:Y:S01]  /*b940*/  FMUL.FTZ R158, R115, R52.reuse ;  /* 0x00000034739e7220 */ /* 0x080fe20000410000 */
[----:B------:R-:W-:Y:S01]  /*b950*/  FADD.FTZ R163, R140, R163 ;  /* 0x000000a38ca37221 */ /* 0x000fe20000010000 */
[----:B------:R-:W-:Y:S01]  /*b960*/  FMUL.FTZ R140, R133, R52 ;  /* 0x00000034858c7220 */ /* 0x000fe20000410000 */
[----:B------:R-:W-:Y:S01]  /*b970*/  FFMA.FTZ R164, R197, R157, -R164 ;  /* 0x0000009dc5a47223 */ /* 0x000fe200000108a4 */
[----:B------:R-:W-:Y:S01]  /*b980*/  FMUL.FTZ R165, R69, R158 ;  /* 0x0000009e45a57220 */ /* 0x000fe20000410000 */
[----:B------:R-:W-:Y:S01]  /*b990*/  FFMA.FTZ R70, R91, -R70, R202 ;  /* 0x800000465b467223 */ /* 0x000fe200000100ca */
[-C--:B------:R-:W-:Y:S01]  /*b9a0*/  FMUL.FTZ R162, R132, R51.reuse ;  /* 0x0000003384a27220 */ /* 0x080fe20000410000 */
[----:B------:R-:W-:Y:S01]  /*b9b0*/  FMUL.FTZ R160, R114, R51 ;  /* 0x0000003372a07220 */ /* 0x000fe20000410000 */
[-C--:B------:R-:W-:Y:S01]  /*b9c0*/  FFMA.FTZ R166, R200, R140.reuse, R165 ;  /* 0x0000008cc8a67223 */ /* 0x080fe200000100a5 */
[----:B0-----:R-:W-:Y:S01]  /*b9d0*/  FMUL.FTZ R167, R69, R140 ;  /* 0x0000008c45a77220 */ /* 0x001fe20000410000 */
[-C--:B------:R-:W-:Y:S01]  /*b9e0*/  FFMA.FTZ R204, -R90, R72.reuse, R204 ;  /* 0x000000485acc7223 */ /* 0x080fe200000101cc */
[----:B------:R-:W-:Y:S01]  /*b9f0*/  FFMA.FTZ R71, R89, -R72, R203 ;  /* 0x8000004859477223 */ /* 0x000fe200000100cb */
[----:B------:R-:W-:Y:S01]  /*ba00*/  FADD.FTZ R163, R163, R164 ;  /* 0x000000a4a3a37221 */ /* 0x000fe20000010000 */
[----:B------:R-:W-:Y:S01]  /*ba10*/  FADD.FTZ R161, R161, R166 ;  /* 0x000000a6a1a17221 */ /* 0x000fe20000010000 */
[-C--:B------:R-:W-:Y:S01]  /*ba20*/  FMUL.FTZ R72, R33, R41.reuse ;  /* 0x0000002921487220 */ /* 0x080fe20000410000 */
[----:B------:R-:W-:Y:S01]  /*ba30*/  FFMA.FTZ R164, R200, R158, -R167 ;  /* 0x0000009ec8a47223 */ /* 0x000fe200000108a7 */
[C---:B------:R-:W-:Y:S01]  /*ba40*/  FMUL.FTZ R166, R70.reuse, R162 ;  /* 0x000000a246a67220 */ /* 0x040fe20000410000 */
[----:B------:R-:W-:Y:S01]  /*ba50*/  FMUL.FTZ R168, R70, R160 ;  /* 0x000000a046a87220 */ /* 0x000fe20000410000 */
[----:B------:R-:W-:Y:S01]  /*ba60*/  FMUL.FTZ R167, R113, R46 ;  /* 0x0000002e71a77220 */ /* 0x000fe20000410000 */
[----:B------:R-:W-:Y:S01]  /*ba70*/  FFMA.FTZ R205, -R88, R72, R205 ;  /* 0x0000004858cd7223 */ /* 0x000fe200000101cd */
[----:B------:R0:W-:Y:S01]  /*ba80*/  STS [R138+0x2144], R169 ;  /* 0x002144a98a007388 */ /* 0x0001e20000000800 */
[----:B------:R-:W-:Y:S01]  /*ba90*/  FADD.FTZ R163, R163, R164 ;  /* 0x000000a4a3a37221 */ /* 0x000fe20000010000 */
[----:B------:R-:W-:Y:S01]  /*baa0*/  FFMA.FTZ R166, R201, R160, -R166 ;  /* 0x000000a0c9a67223 */ /* 0x000fe200000108a6 */
[----:B------:R-:W-:Y:S01]  /*bab0*/  FFMA.FTZ R72, R87, -R72, R206 ;  /* 0x8000004857487223 */ /* 0x000fe200000100ce */
[----:B------:R-:W-:Y:S01]  /*bac0*/  FFMA.FTZ R168, R201, R162, R168 ;  /* 0x000000a2c9a87223 */ /* 0x000fe200000100a8 */
[-C--:B------:R-:W-:Y:S01]  /*bad0*/  FMUL.FTZ R170, R112, R41.reuse ;  /* 0x0000002970aa7220 */ /* 0x080fe20000410000 */
[----:B------:R-:W-:Y:S01]  /*bae0*/  FMUL.FTZ R165, R131, R46 ;  /* 0x0000002e83a57220 */ /* 0x000fe20000410000 */
[----:B------:R-:W-:Y:S01]  /*baf0*/  FADD.FTZ R163, R163, R166 ;  /* 0x000000a6a3a37221 */ /* 0x000fe20000010000 */
[----:B------:R-:W-:Y:S01]  /*bb00*/  FMUL.FTZ R164, R130, R41 ;  /* 0x0000002982a47220 */ /* 0x000fe20000410000 */
[----:B------:R-:W-:Y:S01]  /*bb10*/  FADD.FTZ R168, R161, R168 ;  /* 0x000000a8a1a87221 */ /* 0x000fe20000010000 */
[----:B0-----:R-:W-:Y:S01]  /*bb20*/  FMUL.FTZ R169, R71, R167 ;  /* 0x000000a747a97220 */ /* 0x001fe20000410000 */
[----:B------:R-:W-:Y:S01]  /*bb30*/  FMUL.FTZ R166, R72, R170 ;  /* 0x000000aa48a67220 */ /* 0x000fe20000410000 */
[-C--:B------:R-:W-:Y:S01]  /*bb40*/  FMUL.FTZ R175, R34, R165.reuse ;  /* 0x000000a522af7220 */ /* 0x080fe20000410000 */
[----:B------:R-:W-:Y:S01]  /*bb50*/  FFMA.FTZ R198, R15, -R198, R195 ;  /* 0x800000c60fc67223 */ /* 0x000fe200000100c3 */
[-C--:B------:R-:W-:Y:S01]  /*bb60*/  FFMA.FTZ R169, R204, R165.reuse, R169 ;  /* 0x000000a5cca97223 */ /* 0x080fe200000100a9 */
[-C--:B------:R-:W-:Y:S01]  /*bb70*/  FFMA.FTZ R189, R205, R164.reuse, R166 ;  /* 0x000000a4cdbd7223 */ /* 0x080fe200000100a6 */
[----:B------:R-:W-:Y:S01]  /*bb80*/  FMUL.FTZ R165, R71, R165 ;  /* 0x000000a547a57220 */ /* 0x000fe20000410000 */
[-C--:B------:R-:W-:Y:S01]  /*bb90*/  FMUL.FTZ R179, R33, R164.reuse ;  /* 0x000000a421b37220 */ /* 0x080fe20000410000 */
[----:B------:R-:W-:Y:S01]  /*bba0*/  FADD.FTZ R168, R168, R169 ;  /* 0x000000a9a8a87221 */ /* 0x000fe20000010000 */
[----:B------:R-:W-:Y:S01]  /*bbb0*/  FMUL.FTZ R161, R72, R164 ;  /* 0x000000a448a17220 */ /* 0x000fe20000410000 */
[----:B------:R-:W-:Y:S01]  /*bbc0*/  FFMA.FTZ R164, R204, R167, -R165 ;  /* 0x000000a7cca47223 */ /* 0x000fe200000108a5 */
[----:B------:R-:W-:Y:S01]  /*bbd0*/  FMUL.FTZ R165, R37, R140 ;  /* 0x0000008c25a57220 */ /* 0x000fe20000410000 */
[----:B------:R-:W-:Y:S01]  /*bbe0*/  FADD.FTZ R189, R168, R189 ;  /* 0x000000bda8bd7221 */ /* 0x000fe20000010000 */
[----:B------:R-:W-:Y:S01]  /*bbf0*/  FFMA.FTZ R199, R14, -R199, R198 ;  /* 0x800000c70ec77223 */ /* 0x000fe200000100c6 */
[----:B------:R-:W-:Y:S01]  /*bc00*/  FFMA.FTZ R161, R205, R170, -R161 ;  /* 0x000000aacda17223 */ /* 0x000fe200000108a1 */
[----:B------:R-:W-:Y:S01]  /*bc10*/  FADD.FTZ R164, R163, R164 ;  /* 0x000000a4a3a47221 */ /* 0x000fe20000010000 */
[----:B------:R-:W-:Y:S01]  /*bc20*/  FADD.FTZ R156, R189, R156 ;  /* 0x0000009cbd9c7221 */ /* 0x000fe20000010000 */
[----:B------:R-:W-:Y:S01]  /*bc30*/  FFMA.FTZ R202, R13, -R202, R199 ;  /* 0x800000ca0dca7223 */ /* 0x000fe200000100c7 */
[----:B------:R0:W-:Y:S01]  /*bc40*/  STS [R138+0x2120], R165 ;  /* 0x002120a58a007388 */ /* 0x0001e20000000800 */
[----:B------:R-:W-:Y:S01]  /*bc50*/  FMUL.FTZ R191, R33, R170 ;  /* 0x000000aa21bf7220 */ /* 0x000fe20000410000 */
[----:B------:R-:W-:Y:S01]  /*bc60*/  FMUL.FTZ R169, R35, R160 ;  /* 0x000000a023a97220 */ /* 0x000fe20000410000 */
[----:B------:R-:W-:Y:S01]  /*bc70*/  FFMA.FTZ R203, R12, -R203, R202 ;  /* 0x800000cb0ccb7223 */ /* 0x000fe200000100ca */
[----:B------:R1:W-:Y:S01]  /*bc80*/  STS [R138+0x2130], R175 ;  /* 0x002130af8a007388 */ /* 0x0003e20000000800 */
[----:B------:R-:W-:Y:S01]  /*bc90*/  FMUL.FTZ R163, R37, R158 ;  /* 0x0000009e25a37220 */ /* 0x000fe20000410000 */
[----:B------:R-:W-:Y:S01]  /*bca0*/  FMUL.FTZ R159, R38, R159 ;  /* 0x0000009f269f7220 */ /* 0x000fe20000410000 */
[----:B------:R-:W-:Y:S01]  /*bcb0*/  FFMA.FTZ R206, R11, -R206, R203 ;  /* 0x800000ce0bce7223 */ /* 0x000fe200000100cb */
[----:B------:R2:W-:Y:S01]  /*bcc0*/  STS [R138+0x2138], R179 ;  /* 0x002138b38a007388 */ /* 0x0005e20000000800 */
[----:B------:R-:W-:Y:S01]  /*bcd0*/  FMUL.FTZ R155, R40, R155 ;  /* 0x0000009b289b7220 */ /* 0x000fe20000410000 */
[----:B0-----:R-:W-:Y:S01]  /*bce0*/  FADD.FTZ R165, R156, R147 ;  /* 0x000000939ca57221 */ /* 0x001fe20000010000 */
[----:B------:R-:W-:Y:S01]  /*bcf0*/  FFMA.FTZ R206, R10, -R207, R206 ;  /* 0x800000cf0ace7223 */ /* 0x000fe200000100ce */
[----:B------:R-:W-:Y:S01]  /*bd00*/  FMUL.FTZ R147, R39, R152 ;  /* 0x0000009827937220 */ /* 0x000fe20000410000 */
[----:B------:R-:W-:Y:S01]  /*bd10*/  FMUL.FTZ R153, R40, R153 ;  /* 0x0000009928997220 */ /* 0x000fe20000410000 */
[----:B------:R-:W-:Y:S01]  /*bd20*/  FADD.FTZ R165, R165, R60 ;  /* 0x0000003ca5a57221 */ /* 0x000fe20000010000 */
[----:B-1----:R-:W-:Y:S01]  /*bd30*/  FADD.FTZ R175, R164, R161 ;  /* 0x000000a1a4af7221 */ /* 0x002fe20000010000 */
[----:B------:R-:W-:Y:S01]  /*bd40*/  FMUL.FTZ R161, R38, R157 ;  /* 0x0000009d26a17220 */ /* 0x000fe20000410000 */
[----:B------:R-:W-:Y:S01]  /*bd50*/  FMUL.FTZ R157, R39, R150 ;  /* 0x00000096279d7220 */ /* 0x000fe20000410000 */
[----:B------:R-:W-:Y:S01]  /*bd60*/  FADD.FTZ R165, R165, R126 ;  /* 0x0000007ea5a57221 */ /* 0x000fe20000010000 */
[----:B--2---:R-:W-:Y:S01]  /*bd70*/  FMUL.FTZ R179, R34, R167 ;  /* 0x000000a722b37220 */ /* 0x004fe20000410000 */
[----:B------:R-:W-:Y:S01]  /*bd80*/  FADD.FTZ R175, R175, R154 ;  /* 0x0000009aafaf7221 */ /* 0x000fe20000010000 */
[----:B------:R-:W-:Y:S01]  /*bd90*/  FMUL.FTZ R167, R35, R162 ;  /* 0x000000a223a77220 */ /* 0x000fe20000410000 */
[----:B------:R-:W-:Y:S01]  /*bda0*/  FADD.FTZ R76, R165, R76 ;  /* 0x0000004ca54c7221 */ /* 0x000fe20000010000 */
[C---:B------:R-:W-:Y:S01]  /*bdb0*/  FMUL.FTZ R151, R42.reuse, R151 ;  /* 0x000000972a977220 */ /* 0x040fe20000410000 */
[----:B------:R-:W-:Y:S01]  /*bdc0*/  FMUL.FTZ R149, R42, R149 ;  /* 0x000000952a957220 */ /* 0x000fe20000410000 */
[----:B------:R-:W-:Y:S01]  /*bdd0*/  FFMA.FTZ R206, R9, -R209, R206 ;  /* 0x800000d109ce7223 */ /* 0x000fe200000100ce */
[----:B------:R-:W-:Y:S01]  /*bde0*/  FADD.FTZ R76, R76, R77 ;  /* 0x0000004d4c4c7221 */ /* 0x000fe20000010000 */
[----:B------:R-:W-:Y:S01]  /*bdf0*/  FADD.FTZ R175, R175, R148 ;  /* 0x00000094afaf7221 */ /* 0x000fe20000010000 */
[----:B------:R-:W-:Y:S01]  /*be00*/  STS [R138+0x213c], R191 ;  /* 0x00213cbf8a007388 */ /* 0x000fe20000000800 */
[----:B------:R-:W-:Y:S01]  /*be10*/  FFMA.FTZ R206, R8, -R211, R206 ;  /* 0x800000d308ce7223 */ /* 0x000fe200000100ce */
[----:B------:R-:W-:Y:S01]  /*be20*/  FADD.FTZ R76, R76, R63 ;  /* 0x0000003f4c4c7221 */ /* 0x000fe20000010000 */
[----:B------:R-:W-:Y:S01]  /*be30*/  FADD.FTZ R175, R175, R146 ;  /* 0x00000092afaf7221 */ /* 0x000fe20000010000 */
[----:B------:R-:W-:Y:S01]  /*be40*/  STS [R138+0x2134], R179 ;  /* 0x002134b38a007388 */ /* 0x000fe20000000800 */
[----:B------:R-:W-:Y:S01]  /*be50*/  MOV R195, UR28 ;  /* 0x0000001c00c37c02 */ /* 0x000fe20008000f00 */
[----:B------:R-:W-:Y:S01]  /*be60*/  FFMA.FTZ R206, R7, -R213, R206 ;  /* 0x800000d507ce7223 */ /* 0x000fe200000100ce */
[----:B------:R-:W-:Y:S01]  /*be70*/  FADD.FTZ R60, R76, R61 ;  /* 0x0000003d4c3c7221 */ /* 0x000fe20000010000 */
[----:B------:R-:W-:Y:S01]  /*be80*/  STS [R138+0x2128], R167 ;  /* 0x002128a78a007388 */ /* 0x000fe20000000800 */
[----:B------:R-:W-:Y:S01]  /*be90*/  FADD.FTZ R144, R175, R144 ;  /* 0x00000090af907221 */ /* 0x000fe20000010000 */
[----:B------:R-:W-:Y:S01]  /*bea0*/  FMUL.FTZ R76, R111, UR29 ;  /* 0x0000001d6f4c7c20 */ /* 0x000fe20008410000 */
[----:B------:R-:W-:Y:S01]  /*beb0*/  LEA R140, R195, -R62, 0x1 ;  /* 0x8000003ec38c7211 */ /* 0x000fe200078e08ff */
[----:B------:R-:W-:Y:S01]  /*bec0*/  STS [R138+0x212c], R169 ;  /* 0x00212ca98a007388 */ /* 0x000fe20000000800 */
[----:B------:R-:W-:Y:S01]  /*bed0*/  FMUL.FTZ R61, R112, UR29 ;  /* 0x0000001d703d7c20 */ /* 0x000fe20008410000 */
[----:B------:R-:W-:Y:S01]  /*bee0*/  FFMA.FTZ R206, R6, -R215, R206 ;  /* 0x800000d706ce7223 */ /* 0x000fe200000100ce */
[----:B------:R-:W-:Y:S01]  /*bef0*/  FADD.FTZ R141, R144, R141 ;  /* 0x0000008d908d7221 */ /* 0x000fe20000010000 */
[----:B------:R-:W-:Y:S01]  /*bf00*/  STS [R138+0x2124], R163 ;  /* 0x002124a38a007388 */ /* 0x000fe20000000800 */
[----:B------:R-:W-:Y:S01]  /*bf10*/  ISETP.GE.AND P2, PT, R140, 0x1, PT ;  /* 0x000000018c00780c */ /* 0x000fe20003f46270 */
[----:B------:R-:W-:Y:S01]  /*bf20*/  FFMA.FTZ R144, R130, UR47, R61 ;  /* 0x0000002f82907c23 */ /* 0x000fe2000801003d */
[----:B------:R-:W-:Y:S01]  /*bf30*/  FFMA.FTZ R106, R5, -R217, R206 ;  /* 0x800000d9056a7223 */ /* 0x000fe200000100ce */
[----:B------:R0:W-:Y:S01]  /*bf40*/  STS [R138+0x2118], R159 ;  /* 0x0021189f8a007388 */ /* 0x0001e20000000800 */
[----:B------:R-:W-:Y:S01]  /*bf50*/  IADD3 R77, PT, PT, R190, 0x80, RZ ;  /* 0x00000080be4d7810 */ /* 0x000fe20007ffe0ff */
[----:B------:R-:W-:Y:S01]  /*bf60*/  FMUL.FTZ R61, R114, UR29 ;  /* 0x0000001d723d7c20 */ /* 0x000fe20008410000 */
[----:B------:R-:W-:Y:S01]  /*bf70*/  FFMA.FTZ R106, R4, -R219, R106 ;  /* 0x800000db046a7223 */ /* 0x000fe2000001006a */
[----:B------:R1:W-:Y:S01]  /*bf80*/  STS [R138+0x211c], R161 ;  /* 0x00211ca18a007388 */ /* 0x0003e20000000800 */
[----:B------:R-:W-:Y:S01]  /*bf90*/  LEA.HI R77, R77, R190, RZ, 0x1b ;  /* 0x000000be4d4d7211 */ /* 0x000fe200078fd8ff */
[----:B------:R-:W-:Y:S01]  /*bfa0*/  FFMA.FTZ R126, R132, UR47, R61 ;  /* 0x0000002f847e7c23 */ /* 0x000fe2000801003d */
[----:B------:R-:W-:Y:S01]  /*bfb0*/  FADD.FTZ R124, R141, R124 ;  /* 0x0000007c8d7c7221 */ /* 0x000fe20000010000 */
[----:B------:R-:W-:Y:S01]  /*bfc0*/  STS [R138+0x2110], R147 ;  /* 0x002110938a007388 */ /* 0x000fe20000000800 */
[----:B------:R-:W-:Y:S01]  /*bfd0*/  FMUL.FTZ R61, R116, UR29 ;  /* 0x0000001d743d7c20 */ /* 0x000fe20008410000 */
[----:B0-----:R-:W-:Y:S01]  /*bfe0*/  FFMA.FTZ R159, R129, UR47, R76 ;  /* 0x0000002f819f7c23 */ /* 0x001fe2000801004c */
[----:B------:R-:W-:Y:S01]  /*bff0*/  FMUL.FTZ R76, R113, UR29 ;  /* 0x0000001d714c7c20 */ /* 0x000fe20008410000 */
[----:B------:R0:W-:Y:S01]  /*c000*/  STS [R138+0x2114], R157 ;  /* 0x0021149d8a007388 */ /* 0x0001e20000000800 */
[----:B------:R-:W-:Y:S01]  /*c010*/  FFMA.FTZ R63, R3, -R221, R106 ;  /* 0x800000dd033f7223 */ /* 0x000fe2000001006a */
[----:B------:R-:W-:Y:S01]  /*c020*/  LEA R77, R77, UR22, 0x2 ;  /* 0x000000164d4d7c11 */ /* 0x000fe2000f8e10ff */
[----:B------:R-:W-:Y:S01]  /*c030*/  FADD.FTZ R165, R124, R79 ;  /* 0x0000004f7ca57221 */ /* 0x000fe20000010000 */
[----:B------:R2:W-:Y:S01]  /*c040*/  STS [R138+0x2108], R155 ;  /* 0x0021089b8a007388 */ /* 0x0005e20000000800 */
[----:B------:R-:W-:Y:S01]  /*c050*/  FFMA.FTZ R62, R3, R222, R78 ;  /* 0x000000de033e7223 */ /* 0x000fe2000001004e */
[----:B------:R-:W-:Y:S01]  /*c060*/  FFMA.FTZ R106, R134, UR47, R61 ;  /* 0x0000002f866a7c23 */ /* 0x000fe2000801003d */
[----:B------:R-:W-:Y:S01]  /*c070*/  FMUL.FTZ R163, R128, UR29 ;  /* 0x0000001d80a37c20 */ /* 0x000fe20008410000 */
[----:B------:R5:W-:Y:S01]  /*c080*/  STS [R138+0x210c], R153 ;  /* 0x00210c998a007388 */ /* 0x000be20000000800 */
[----:B-1----:R-:W-:Y:S01]  /*c090*/  FMUL.FTZ R161, R110, UR29 ;  /* 0x0000001d6ea17c20 */ /* 0x002fe20008410000 */
[----:B------:R-:W-:Y:S01]  /*c0a0*/  FMUL.FTZ R146, R129, UR29 ;  /* 0x0000001d81927c20 */ /* 0x000fe20008410000 */
[----:B0-----:R-:W-:Y:S01]  /*c0b0*/  FMUL.FTZ R157, R130, UR29 ;  /* 0x0000001d829d7c20 */ /* 0x001fe20008410000 */
[----:B------:R0:W-:Y:S01]  /*c0c0*/  STS [R138+0x2100], R151 ;  /* 0x002100978a007388 */ /* 0x0001e20000000800 */
[----:B------:R-:W-:Y:S01]  /*c0d0*/  FMUL.FTZ R124, R133, UR29 ;  /* 0x0000001d857c7c20 */ /* 0x000fe20008410000 */
[----:B--2---:R-:W-:Y:S01]  /*c0e0*/  FFMA.FTZ R155, R131, UR47, R76 ;  /* 0x0000002f839b7c23 */ /* 0x004fe2000801004c */
[----:B------:R-:W-:Y:S01]  /*c0f0*/  FMUL.FTZ R76, R115, UR29 ;  /* 0x0000001d734c7c20 */ /* 0x000fe20008410000 */
[----:B------:R1:W-:Y:S01]  /*c100*/  STS [R138+0x2104], R149 ;  /* 0x002104958a007388 */ /* 0x0003e20000000800 */
[----:B------:R-:W-:Y:S01]  /*c110*/  FMUL.FTZ R78, R135, UR29 ;  /* 0x0000001d874e7c20 */ /* 0x000fe20008410000 */
[----:B-----5:R-:W-:Y:S01]  /*c120*/  FMUL.FTZ R153, R132, UR29 ;  /* 0x0000001d84997c20 */ /* 0x020fe20008410000 */
[----:B------:R-:W-:Y:S01]  /*c130*/  FMUL.FTZ R79, R136, UR29 ;  /* 0x0000001d884f7c20 */ /* 0x000fe20008410000 */
[----:B------:R-:W-:Y:S01]  /*c140*/  BAR.SYNC.DEFER_BLOCKING 0x0 ;  /* 0x0000000000007b1d */ /* 0x000fe20000010000 */
[----:B------:R-:W-:Y:S01]  /*c150*/  FMUL.FTZ R61, R118, UR29 ;  /* 0x0000001d763d7c20 */ /* 0x000fe20008410000 */
[----:B0-----:R-:W-:Y:S01]  /*c160*/  FMUL.FTZ R151, R134, UR29 ;  /* 0x0000001d86977c20 */ /* 0x001fe20008410000 */
[----:B------:R-:W-:Y:S01]  /*c170*/  FMUL.FTZ R150, R137, UR29 ;  /* 0x0000001d89967c20 */ /* 0x000fe20008410000 */
[----:B------:R-:W-:Y:S01]  /*c180*/  FMUL.FTZ R148, R119, UR29 ;  /* 0x0000001d77947c20 */ /* 0x000fe20008410000 */
[----:B------:R-:W-:Y:S01]  /*c190*/  FMUL.FTZ R139, R180, R139 ;  /* 0x0000008bb48b7220 */ /* 0x000fe20000410000 */
[----:B-1----:R-:W-:Y:S01]  /*c1a0*/  FFMA.FTZ R149, R133, UR47, R76 ;  /* 0x0000002f85957c23 */ /* 0x002fe2000801004c */
[----:B------:R-:W-:Y:S01]  /*c1b0*/  FMUL.FTZ R76, R117, UR29 ;  /* 0x0000001d754c7c20 */ /* 0x000fe20008410000 */
[----:B------:R-:W-:Y:S01]  /*c1c0*/  FMUL.FTZ R138, R131, UR29 ;  /* 0x0000001d838a7c20 */ /* 0x000fe20008410000 */
[----:B------:R-:W-:Y:S01]  /*c1d0*/  IADD3 R169, PT, PT, R190, 0x100, RZ ;  /* 0x00000100bea97810 */ /* 0x000fe20007ffe0ff */
[----:B------:R-:W-:Y:S01]  /*c1e0*/  FFMA.FTZ R163, R110, UR47, -R163 ;  /* 0x0000002f6ea37c23 */ /* 0x000fe200080108a3 */
[----:B------:R-:W-:Y:S01]  /*c1f0*/  FFMA.FTZ R147, R135, UR47, R76 ;  /* 0x0000002f87937c23 */ /* 0x000fe2000801004c */
[----:B------:R-:W-:Y:S01]  /*c200*/  IADD3 R175, PT, PT, R190, 0x180, RZ ;  /* 0x00000180beaf7810 */ /* 0x000fe20007ffe0ff */
[----:B------:R-:W-:Y:S01]  /*c210*/  FFMA.FTZ R161, R128, UR47, R161 ;  /* 0x0000002f80a17c23 */ /* 0x000fe200080100a1 */
[----:B------:R-:W-:Y:S01]  /*c220*/  ISETP.GE.AND P3, PT, R140, 0x81, PT ;  /* 0x000000818c00780c */ /* 0x000fe20003f66270 */
[----:B------:R-:W-:Y:S01]  /*c230*/  FFMA.FTZ R146, R111, UR47, -R146 ;  /* 0x0000002f6f927c23 */ /* 0x000fe20008010892 */
[----:B------:R-:W-:Y:S01]  /*c240*/  FFMA.FTZ R157, R112, UR47, -R157 ;  /* 0x0000002f709d7c23 */ /* 0x000fe2000801089d */
[----:B------:R-:W-:Y:S01]  /*c250*/  FFMA.FTZ R138, R113, UR47, -R138 ;  /* 0x0000002f718a7c23 */ /* 0x000fe2000801088a */
[----:B------:R-:W-:Y:S01]  /*c260*/  FFMA.FTZ R153, R114, UR47, -R153 ;  /* 0x0000002f72997c23 */ /* 0x000fe20008010899 */
[----:B------:R-:W-:Y:S01]  /*c270*/  FFMA.FTZ R124, R115, UR47, -R124 ;  /* 0x0000002f737c7c23 */ /* 0x000fe2000801087c */
[----:B------:R-:W-:Y:S01]  /*c280*/  FFMA.FTZ R151, R116, UR47, -R151 ;  /* 0x0000002f74977c23 */ /* 0x000fe20008010897 */
[----:B------:R-:W-:Y:S01]  /*c290*/  FFMA.FTZ R78, R117, UR47, -R78 ;  /* 0x0000002f754e7c23 */ /* 0x000fe2000801084e */
[----:B------:R-:W-:Y:S01]  /*c2a0*/  FFMA.FTZ R79, R118, UR47, -R79 ;  /* 0x0000002f764f7c23 */ /* 0x000fe2000801084f */
[----:B------:R-:W-:Y:S01]  /*c2b0*/  FFMA.FTZ R76, R136, UR47, R61 ;  /* 0x0000002f884c7c23 */ /* 0x000fe2000801003d */
[----:B------:R0:W1:Y:S01]  /*c2c0*/  LDS R167, [R77+0x2300] ;  /* 0x002300004da77984 */ /* 0x0000620000000800 */
[----:B------:R-:W-:Y:S01]  /*c2d0*/  FFMA.FTZ R141, R119, UR47, -R150 ;  /* 0x0000002f778d7c23 */ /* 0x000fe20008010896 */
[----:B0-----:R-:W-:Y:S01]  /*c2e0*/  FFMA.FTZ R77, R137, UR47, R148 ;  /* 0x0000002f894d7c23 */ /* 0x001fe20008010094 */
[----:B------:R-:W-:Y:S06]  /*c2f0*/  @!P2 BRA `(.L_x_1881) ;  /* 0x000000000010a947 */ /* 0x000fec0003800000 */
[----:B------:R-:W-:-:S04]  /*c300*/  LEA.HI R61, R190, R190, RZ, 0x1b ;  /* 0x000000bebe3d7211 */ /* 0x000fc800078fd8ff */
[----:B------:R-:W-:-:S06]  /*c310*/  LEA R61, R61, UR22, 0x2 ;  /* 0x000000163d3d7c11 */ /* 0x000fcc000f8e10ff */
[----:B------:R-:W0:Y:S04]  /*c320*/  LDS R61, [R61+0x2100] ;  /* 0x002100003d3d7984 */ /* 0x000e280000000800 */
[----:B0-----:R0:W-:Y:S02]  /*c330*/  REDG.E.ADD.F32.FTZ.RN.STRONG.GPU desc[UR26][R64.64], R61 ;  /* 0x0000003d400079a6 */ /* 0x0011e4000c12f31a */
.L_x_1881:
[----:B------:R-:W-:Y:S05]  /*c340*/  BSYNC.RECONVERGENT B0 ;  /* 0x0000000000007941 */ /* 0x000fea0003800200 */
.L_x_1880:
[----:B------:R-:W-:Y:S04]  /*c350*/  BSSY.RECONVERGENT B0, `(.L_x_1882) ;  /* 0x0000003000007945 */ /* 0x000fe80003800200 */
[----:B------:R-:W-:Y:S05]  /*c360*/  @!P3 BRA `(.L_x_1883) ;  /* 0x000000000004b947 */ /* 0x000fea0003800000 */
[----:B-1----:R2:W-:Y:S02]  /*c370*/  REDG.E.ADD.F32.FTZ.RN.STRONG.GPU desc[UR26][R64.64+0x200], R167 ;  /* 0x000200a7400079a6 */ /* 0x0025e4000c12f31a */
.L_x_1883:
[----:B------:R-:W-:Y:S05]  /*c380*/  BSYNC.RECONVERGENT B0 ;  /* 0x0000000000007941 */ /* 0x000fea0003800200 */
.L_x_1882:
[----:B0-----:R-:W-:Y:S01]  /*c390*/  IADD3 R61, PT, PT, R190, 0x200, RZ ;  /* 0x00000200be3d7810 */ /* 0x001fe20007ffe0ff */
[----:B------:R-:W-:Y:S01]  /*c3a0*/  BSSY.RECONVERGENT B0, `(.L_x_1884) ;  /* 0x000000f000007945 */ /* 0x000fe20003800200 */
[-C--:B------:R-:W-:Y:S02]  /*c3b0*/  LEA.HI R169, R169, R190.reuse, RZ, 0x1b ;  /* 0x000000bea9a97211 */ /* 0x080fe400078fd8ff */
[-C--:B------:R-:W-:Y:S02]  /*c3c0*/  LEA.HI R148, R61, R190.reuse, RZ, 0x1b ;  /* 0x000000be3d947211 */ /* 0x080fe400078fd8ff */
[----:B------:R-:W-:Y:S02]  /*c3d0*/  LEA R61, R169, UR22, 0x2 ;  /* 0x00000016a93d7c11 */ /* 0x000fe4000f8e10ff */
[----:B------:R-:W-:Y:S02]  /*c3e0*/  ISETP.GE.AND P6, PT, R140, 0x101, PT ;  /* 0x000001018c00780c */ /* 0x000fe40003fc6270 */
[----:B------:R-:W-:-:S02]  /*c3f0*/  LEA.HI R175, R175, R190, RZ, 0x1b ;  /* 0x000000beafaf7211 */ /* 0x000fc400078fd8ff */
[----:B------:R-:W0:Y:S01]  /*c400*/  LDS R61, [R61+0x2500] ;  /* 0x002500003d3d7984 */ /* 0x000e220000000800 */
[----:B-12---:R-:W-:Y:S02]  /*c410*/  IADD3 R167, PT, PT, R190, 0x280, RZ ;  /* 0x00000280bea77810 */ /* 0x006fe40007ffe0ff */
[----:B------:R-:W-:Y:S02]  /*c420*/  LEA R175, R175, UR22, 0x2 ;  /* 0x00000016afaf7c11 */ /* 0x000fe4000f8e10ff */
[C---:B------:R-:W-:Y:S02]  /*c430*/  ISETP.GE.AND P2, PT, R140.reuse, 0x181, PT ;  /* 0x000001818c00780c */ /* 0x040fe40003f46270 */
[C---:B------:R-:W-:Y:S02]  /*c440*/  ISETP.GE.AND P3, PT, R140.reuse, 0x201, PT ;  /* 0x000002018c00780c */ /* 0x040fe40003f66270 */
[C---:B------:R-:W-:Y:S02]  /*c450*/  ISETP.GE.AND P4, PT, R140.reuse, 0x281, PT ;  /* 0x000002818c00780c */ /* 0x040fe40003f86270 */
[----:B------:R-:W-:Y:S01]  /*c460*/  ISETP.GE.AND P5, PT, R140, 0x301, PT ;  /* 0x000003018c00780c */ /* 0x000fe20003fa6270 */
[----:B------:R-:W-:-:S12]  /*c470*/  @!P6 BRA `(.L_x_1885) ;  /* 0x000000000004e947 */ /* 0x000fd80003800000 */
[----:B0-----:R1:W-:Y:S02]  /*c480*/  REDG.E.ADD.F32.FTZ.RN.STRONG.GPU desc[UR26][R64.64+0x400], R61 ;  /* 0x0004003d400079a6 */ /* 0x0013e4000c12f31a */
.L_x_1885:
[----:B------:R-:W-:Y:S05]  /*c490*/  BSYNC.RECONVERGENT B0 ;  /* 0x0000000000007941 */ /* 0x000fea0003800200 */
.L_x_1884:
[----:B01----:R0:W1:Y:S01]  /*c4a0*/  LDS R61, [R175+0x2700] ;  /* 0x00270000af3d7984 */ /* 0x0030620000000800 */
[----:B------:R-:W-:Y:S01]  /*c4b0*/  BSSY.RECONVERGENT B0, `(.L_x_1886) ;  /* 0x0000006000007945 */ /* 0x000fe20003800200 */
[----:B------:R-:W-:Y:S02]  /*c4c0*/  IADD3 R169, PT, PT, R190, 0x300, RZ ;  /* 0x00000300bea97810 */ /* 0x000fe40007ffe0ff */
[----:B------:R-:W-:Y:S02]  /*c4d0*/  LEA R148, R148, UR22, 0x2 ;  /* 0x0000001694947c11 */ /* 0x000fe4000f8e10ff */
[----:B------:R-:W-:Y:S01]  /*c4e0*/  LEA.HI R167, R167, R190, RZ, 0x1b ;  /* 0x000000bea7a77211 */ /* 0x000fe200078fd8ff */
[----:B------:R-:W-:Y:S06]  /*c4f0*/  @!P2 BRA `(.L_x_1887) ;  /* 0x000000000004a947 */ /* 0x000fec0003800000 */
[----:B-1----:R2:W-:Y:S02]  /*c500*/  REDG.E.ADD.F32.FTZ.RN.STRONG.GPU desc[UR26][R64.64+0x600], R61 ;  /* 0x0006003d400079a6 */ /* 0x0025e4000c12f31a */
.L_x_1887:
[----:B------:R-:W-:Y:S05]  /*c510*/  BSYNC.RECONVERGENT B0 ;  /* 0x0000000000007941 */ /* 0x000fea0003800200 */
.L_x_1886:
[----:B-12---:R1:W2:Y:S01]  /*c520*/  LDS R61, [R148+0x2900] ;  /* 0x00290000943d7984 */ /* 0x0062a20000000800 */
[----:B------:R-:W-:Y:S01]  /*c530*/  BSSY.RECONVERGENT B0, `(.L_x_1888) ;  /* 0x0000005000007945 */ /* 0x000fe20003800200 */
[----:B------:R-:W-:Y:S02]  /*c540*/  LEA.HI R169, R169, R190, RZ, 0x1b ;  /* 0x000000bea9a97211 */ /* 0x000fe400078fd8ff */
[----:B------:R-:W-:Y:S01]  /*c550*/  LEA R167, R167, UR22, 0x2 ;  /* 0x00000016a7a77c11 */ /* 0x000fe2000f8e10ff */
[----:B------:R-:W-:Y:S06]  /*c560*/  @!P3 BRA `(.L_x_1889) ;  /* 0x000000000004b947 */ /* 0x000fec0003800000 */
[----:B--2---:R2:W-:Y:S02]  /*c570*/  REDG.E.ADD.F32.FTZ.RN.STRONG.GPU desc[UR26][R64.64+0x800], R61 ;  /* 0x0008003d400079a6 */ /* 0x0045e4000c12f31a */
.L_x_1889:
[----:B------:R-:W-:Y:S05]  /*c580*/  BSYNC.RECONVERGENT B0 ;  /* 0x0000000000007941 */ /* 0x000fea0003800200 */
.L_x_1888:
[----:B--2---:R2:W0:Y:S01]  /*c590*/  LDS R61, [R167+0x2b00] ;  /* 0x002b0000a73d7984 */ /* 0x0044220000000800 */
[----:B------:R-:W-:Y:S01]  /*c5a0*/  BSSY.RECONVERGENT B0, `(.L_x_1890) ;  /* 0x0000004000007945 */ /* 0x000fe20003800200 */
[----:B-1----:R-:W-:-:S03]  /*c5b0*/  LEA R148, R169, UR22, 0x2 ;  /* 0x00000016a9947c11 */ /* 0x002fc6000f8e10ff */
[----:B------:R-:W-:Y:S05]  /*c5c0*/  @!P4 BRA `(.L_x_1891) ;  /* 0x000000000004c947 */ /* 0x000fea0003800000 */
[----:B0-----:R1:W-:Y:S02]  /*c5d0*/  REDG.E.ADD.F32.FTZ.RN.STRONG.GPU desc[UR26][R64.64+0xa00], R61 ;  /* 0x000a003d400079a6 */ /* 0x0013e4000c12f31a */
.L_x_1891:
[----:B------:R-:W-:Y:S05]  /*c5e0*/  BSYNC.RECONVERGENT B0 ;  /* 0x0000000000007941 */ /* 0x000fea0003800200 */
.L_x_1890:
[----:B01----:R0:W1:Y:S01]  /*c5f0*/  LDS R61, [R148+0x2d00] ;  /* 0x002d0000943d7984 */ /* 0x0030620000000800 */
[----:B------:R-:W-:Y:S01]  /*c600*/  BSSY.RECONVERGENT B0, `(.L_x_1892) ;  /* 0x0000005000007945 */ /* 0x000fe20003800200 */
[C---:B--2---:R-:W-:Y:S02]  /*c610*/  IADD3 R167, PT, PT, R190.reuse, 0x380, RZ ;  /* 0x00000380bea77810 */ /* 0x044fe40007ffe0ff */
[----:B------:R-:W-:Y:S01]  /*c620*/  LOP3.LUT R169, R190, 0x400, RZ, 0xfc, !PT ;  /* 0x00000400bea97812 */ /* 0x000fe200078efcff */
[----:B------:R-:W-:Y:S06]  /*c630*/  @!P5 BRA `(.L_x_1893) ;  /* 0x000000000004d947 */ /* 0x000fec0003800000 */
[----:B-1----:R2:W-:Y:S02]  /*c640*/  REDG.E.ADD.F32.FTZ.RN.STRONG.GPU desc[UR26][R64.64+0xc00], R61 ;  /* 0x000c003d400079a6 */ /* 0x0025e4000c12f31a */
.L_x_1893:
[----:B------:R-:W-:Y:S05]  /*c650*/  BSYNC.RECONVERGENT B0 ;  /* 0x0000000000007941 */ /* 0x000fea0003800200 */
.L_x_1892:
        /* <DEDUP_REMOVED lines=16> */
.L_x_1895:
[----:B------:R-:W-:Y:S05]  /*c760*/  BSYNC.RECONVERGENT B0 ;  /* 0x0000000000007941 */ /* 0x000fea0003800200 */
.L_x_1894:
[----:B01----:R0:W1:Y:S01]  /*c770*/  LDS R61, [R169+0x3100] ;  /* 0x00310000a93d7984 */ /* 0x0030620000000800 */
[----:B------:R-:W-:Y:S01]  /*c780*/  BSSY.RECONVERGENT B0, `(.L_x_1896) ;  /* 0x0000006000007945 */ /* 0x000fe20003800200 */
[----:B------:R-:W-:Y:S02]  /*c790*/  IADD3 R167, PT, PT, R190, 0x580, RZ ;  /* 0x00000580bea77810 */ /* 0x000fe40007ffe0ff */
[----:B------:R-:W-:Y:S02]  /*c7a0*/  LEA.HI R175, R175, R190, RZ, 0x1b ;  /* 0x000000beafaf7211 */ /* 0x000fe400078fd8ff */
[----:B------:R-:W-:Y:S01]  /*c7b0*/  LEA R148, R148, UR22, 0x2 ;  /* 0x0000001694947c11 */ /* 0x000fe2000f8e10ff */
[----:B------:R-:W-:Y:S06]  /*c7c0*/  @!P2 BRA `(.L_x_1897) ;  /* 0x000000000004a947 */ /* 0x000fec0003800000 */
[----:B-1----:R2:W-:Y:S02]  /*c7d0*/  REDG.E.ADD.F32.FTZ.RN.STRONG.GPU desc[UR26][R64.64+0x1000], R61 ;  /* 0x0010003d400079a6 */ /* 0x0025e4000c12f31a */
.L_x_1897:
[----:B------:R-:W-:Y:S05]  /*c7e0*/  BSYNC.RECONVERGENT B0 ;  /* 0x0000000000007941 */ /* 0x000fea0003800200 */
.L_x_1896:
[----:B-12---:R1:W2:Y:S01]  /*c7f0*/  LDS R61, [R148+0x3300] ;  /* 0x00330000943d7984 */ /* 0x0062a20000000800 */
[----:B------:R-:W-:Y:S01]  /*c800*/  BSSY.RECONVERGENT B0, `(.L_x_1898) ;  /* 0x0000005000007945 */ /* 0x000fe20003800200 */
[----:B------:R-:W-:Y:S02]  /*c810*/  LEA.HI R167, R167, R190, RZ, 0x1b ;  /* 0x000000bea7a77211 */ /* 0x000fe400078fd8ff */
[----:B------:R-:W-:Y:S01]  /*c820*/  LEA R175, R175, UR22, 0x2 ;  /* 0x00000016afaf7c11 */ /* 0x000fe2000f8e10ff */
[----:B------:R-:W-:Y:S06]  /*c830*/  @!P3 BRA `(.L_x_1899) ;  /* 0x000000000004b947 */ /* 0x000fec0003800000 */
[----:B--2---:R2:W-:Y:S02]  /*c840*/  REDG.E.ADD.F32.FTZ.RN.STRONG.GPU desc[UR26][R64.64+0x1200], R61 ;  /* 0x0012003d400079a6 */ /* 0x0045e4000c12f31a */
.L_x_1899:
[----:B------:R-:W-:Y:S05]  /*c850*/  BSYNC.RECONVERGENT B0 ;  /* 0x0000000000007941 */ /* 0x000fea0003800200 */
.L_x_1898:
[----:B--2---:R2:W0:Y:S01]  /*c860*/  LDS R61, [R175+0x3500] ;  /* 0x00350000af3d7984 */ /* 0x0044220000000800 */
[----:B------:R-:W-:Y:S01]  /*c870*/  BSSY.RECONVERGENT B0, `(.L_x_1900) ;  /* 0x0000004000007945 */ /* 0x000fe20003800200 */
[----:B-1----:R-:W-:-:S03]  /*c880*/  LEA R148, R167, UR22, 0x2 ;  /* 0x00000016a7947c11 */ /* 0x002fc6000f8e10ff */
[----:B------:R-:W-:Y:S05]  /*c890*/  @!P4 BRA `(.L_x_1901) ;  /* 0x000000000004c947 */ /* 0x000fea0003800000 */
[----:B0-----:R1:W-:Y:S02]  /*c8a0*/  REDG.E.ADD.F32.FTZ.RN.STRONG.GPU desc[UR26][R64.64+0x1400], R61 ;  /* 0x0014003d400079a6 */ /* 0x0013e4000c12f31a */
.L_x_1901:
[----:B------:R-:W-:Y:S05]  /*c8b0*/  BSYNC.RECONVERGENT B0 ;  /* 0x0000000000007941 */ /* 0x000fea0003800200 */
.L_x_1900:
[----:B01----:R0:W1:Y:S01]  /*c8c0*/  LDS R61, [R148+0x3700] ;  /* 0x00370000943d7984 */ /* 0x0030620000000800 */
[----:B------:R-:W-:Y:S01]  /*c8d0*/  BSSY.RECONVERGENT B0, `(.L_x_1902) ;  /* 0x0000005000007945 */ /* 0x000fe20003800200 */
[C---:B------:R-:W-:Y:S02]  /*c8e0*/  IADD3 R167, PT, PT, R190.reuse, 0x600, RZ ;  /* 0x00000600bea77810 */ /* 0x040fe40007ffe0ff */
[----:B------:R-:W-:Y:S01]  /*c8f0*/  IADD3 R169, PT, PT, R190, 0x680, RZ ;  /* 0x00000680bea97810 */ /* 0x000fe20007ffe0ff */
[----:B------:R-:W-:Y:S06]  /*c900*/  @!P5 BRA `(.L_x_1903) ;  /* 0x000000000004d947 */ /* 0x000fec0003800000 */
[----:B-1----:R1:W-:Y:S02]  /*c910*/  REDG.E.ADD.F32.FTZ.RN.STRONG.GPU desc[UR26][R64.64+0x1600], R61 ;  /* 0x0016003d400079a6 */ /* 0x0023e4000c12f31a */
.L_x_1903:
[----:B------:R-:W-:Y:S05]  /*c920*/  BSYNC.RECONVERGENT B0 ;  /* 0x0000000000007941 */ /* 0x000fea0003800200 */
.L_x_1902:
        /* <DEDUP_REMOVED lines=16> */
.L_x_1905:
[----:B------:R-:W-:Y:S05]  /*ca30*/  BSYNC.RECONVERGENT B0 ;  /* 0x0000000000007941 */ /* 0x000fea0003800200 */
.L_x_1904:
[----:B01----:R0:W1:Y:S01]  /*ca40*/  LDS R61, [R169+0x3b00] ;  /* 0x003b0000a93d7984 */ /* 0x0030620000000800 */
[----:B------:R-:W-:Y:S01]  /*ca50*/  BSSY.RECONVERGENT B0, `(.L_x_1906) ;  /* 0x0000006000007945 */ /* 0x000fe20003800200 */
[----:B------:R-:W-:Y:S02]  /*ca60*/  LOP3.LUT R167, R190, 0x800, RZ, 0xfc, !PT ;  /* 0x00000800bea77812 */ /* 0x000fe400078efcff */
[----:B------:R-:W-:Y:S02]  /*ca70*/  LEA.HI R175, R175, R190, RZ, 0x1b ;  /* 0x000000beafaf7211 */ /* 0x000fe400078fd8ff */
[----:B------:R-:W-:Y:S01]  /*ca80*/  LEA R148, R148, UR22, 0x2 ;  /* 0x0000001694947c11 */ /* 0x000fe2000f8e10ff */
[----:B------:R-:W-:Y:S06]  /*ca90*/  @!P2 BRA `(.L_x_1907) ;  /* 0x000000000004a947 */ /* 0x000fec0003800000 */
[----:B-1----:R2:W-:Y:S02]  /*caa0*/  REDG.E.ADD.F32.FTZ.RN.STRONG.GPU desc[UR26][R64.64+0x1a00], R61 ;  /* 0x001a003d400079a6 */ /* 0x0025e4000c12f31a */
.L_x_1907:
[----:B------:R-:W-:Y:S05]  /*cab0*/  BSYNC.RECONVERGENT B0 ;  /* 0x0000000000007941 */ /* 0x000fea0003800200 */
.L_x_1906:
[----:B-12---:R1:W2:Y:S01]  /*cac0*/  LDS R61, [R148+0x3d00] ;  /* 0x003d0000943d7984 */ /* 0x0062a20000000800 */
[----:B------:R-:W-:Y:S01]  /*cad0*/  BSSY.RECONVERGENT B0, `(.L_x_1908) ;  /* 0x0000005000007945 */ /* 0x000fe20003800200 */
[----:B------:R-:W-:Y:S02]  /*cae0*/  LEA.HI R167, R167, R190, RZ, 0x1b ;  /* 0x000000bea7a77211 */ /* 0x000fe400078fd8ff */
[----:B------:R-:W-:Y:S01]  /*caf0*/  LEA R175, R175, UR22, 0x2 ;  /* 0x00000016afaf7c11 */ /* 0x000fe2000f8e10ff */
[----:B------:R-:W-:Y:S06]  /*cb00*/  @!P3 BRA `(.L_x_1909) ;  /* 0x000000000004b947 */ /* 0x000fec0003800000 */
[----:B--2---:R2:W-:Y:S02]  /*cb10*/  REDG.E.ADD.F32.FTZ.RN.STRONG.GPU desc[UR26][R64.64+0x1c00], R61 ;  /* 0x001c003d400079a6 */ /* 0x0045e4000c12f31a */
.L_x_1909:
[----:B------:R-:W-:Y:S05]  /*cb20*/  BSYNC.RECONVERGENT B0 ;  /* 0x0000000000007941 */ /* 0x000fea0003800200 */
.L_x_1908:
[----:B--2---:R2:W0:Y:S01]  /*cb30*/  LDS R61, [R175+0x3f00] ;  /* 0x003f0000af3d7984 */ /* 0x0044220000000800 */
[----:B------:R-:W-:Y:S01]  /*cb40*/  BSSY.RECONVERGENT B0, `(.L_x_1910) ;  /* 0x0000004000007945 */ /* 0x000fe20003800200 */
[----:B-1----:R-:W-:-:S03]  /*cb50*/  LEA R148, R167, UR22, 0x2 ;  /* 0x00000016a7947c11 */ /* 0x002fc6000f8e10ff */
[----:B------:R-:W-:Y:S05]  /*cb60*/  @!P4 BRA `(.L_x_1911) ;  /* 0x000000000004c947 */ /* 0x000fea0003800000 */
[----:B0-----:R1:W-:Y:S02]  /*cb70*/  REDG.E.ADD.F32.FTZ.RN.STRONG.GPU desc[UR26][R64.64+0x1e00], R61 ;  /* 0x001e003d400079a6 */ /* 0x0013e4000c12f31a */
.L_x_1911:
[----:B------:R-:W-:Y:S05]  /*cb80*/  BSYNC.RECONVERGENT B0 ;  /* 0x0000000000007941 */ /* 0x000fea0003800200 */
.L_x_1910:
[----:B01----:R0:W1:Y:S01]  /*cb90*/  LDS R61, [R148+0x4100] ;  /* 0x00410000943d7984 */ /* 0x0030620000000800 */
[----:B------:R-:W-:Y:S01]  /*cba0*/  BSSY.RECONVERGENT B0, `(.L_x_1912) ;  /* 0x0000005000007945 */ /* 0x000fe20003800200 */
[C---:B------:R-:W-:Y:S02]  /*cbb0*/  IADD3 R167, PT, PT, R190.reuse, 0x880, RZ ;  /* 0x00000880bea77810 */ /* 0x040fe40007ffe0ff */
[----:B------:R-:W-:Y:S01]  /*cbc0*/  IADD3 R169, PT, PT, R190, 0x900, RZ ;  /* 0x00000900bea97810 */ /* 0x000fe20007ffe0ff */
[----:B------:R-:W-:Y:S06]  /*cbd0*/  @!P5 BRA `(.L_x_1913) ;  /* 0x000000000004d947 */ /* 0x000fec0003800000 */
[----:B-1----:R1:W-:Y:S02]  /*cbe0*/  REDG.E.ADD.F32.FTZ.RN.STRONG.GPU desc[UR26][R64.64+0x2000], R61 ;  /* 0x0020003d400079a6 */ /* 0x0023e4000c12f31a */
.L_x_1913:
[----:B------:R-:W-:Y:S05]  /*cbf0*/  BSYNC.RECONVERGENT B0 ;  /* 0x0000000000007941 */ /* 0x000fea0003800200 */
.L_x_1912:
        /* <DEDUP_REMOVED lines=16> */
.L_x_1915:
[----:B------:R-:W-:Y:S05]  /*cd00*/  BSYNC.RECONVERGENT B0 ;  /* 0x0000000000007941 */ /* 0x000fea0003800200 */
.L_x_1914:
[----:B01----:R0:W1:Y:S01]  /*cd10*/  LDS R61, [R169+0x4500] ;  /* 0x00450000a93d7984 */ /* 0x0030620000000800 */
[----:B------:R-:W-:Y:S01]  /*cd20*/  BSSY.RECONVERGENT B0, `(.L_x_1916) ;  /* 0x0000006000007945 */ /* 0x000fe20003800200 */
[----:B------:R-:W-:Y:S02]  /*cd30*/  IADD3 R167, PT, PT, R190, 0xa80, RZ ;  /* 0x00000a80bea77810 */ /* 0x000fe40007ffe0ff */
[----:B------:R-:W-:Y:S02]  /*cd40*/  LEA.HI R175, R175, R190, RZ, 0x1b ;  /* 0x000000beafaf7211 */ /* 0x000fe400078fd8ff */
[----:B------:R-:W-:Y:S01]  /*cd50*/  LEA R148, R148, UR22, 0x2 ;  /* 0x0000001694947c11 */ /* 0x000fe2000f8e10ff */
[----:B------:R-:W-:Y:S06]  /*cd60*/  @!P2 BRA `(.L_x_1917) ;  /* 0x000000000004a947 */ /* 0x000fec0003800000 */
[----:B-1----:R2:W-:Y:S02]  /*cd70*/  REDG.E.ADD.F32.FTZ.RN.STRONG.GPU desc[UR26][R64.64+0x2400], R61 ;  /* 0x0024003d400079a6 */ /* 0x0025e4000c12f31a */
.L_x_1917:
[----:B------:R-:W-:Y:S05]  /*cd80*/  BSYNC.RECONVERGENT B0 ;  /* 0x0000000000007941 */ /* 0x000fea0003800200 */
.L_x_1916:
[----:B-12---:R1:W2:Y:S01]  /*cd90*/  LDS R61, [R148+0x4700] ;  /* 0x00470000943d7984 */ /* 0x0062a20000000800 */
[----:B------:R-:W-:Y:S01]  /*cda0*/  BSSY.RECONVERGENT B0, `(.L_x_1918) ;  /* 0x0000005000007945 */ /* 0x000fe20003800200 */
[----:B------:R-:W-:Y:S02]  /*cdb0*/  LEA.HI R167, R167, R190, RZ, 0x1b ;  /* 0x000000bea7a77211 */ /* 0x000fe400078fd8ff */
[----:B------:R-:W-:Y:S01]  /*cdc0*/  LEA R175, R175, UR22, 0x2 ;  /* 0x00000016afaf7c11 */ /* 0x000fe2000f8e10ff */
[----:B------:R-:W-:Y:S06]  /*cdd0*/  @!P3 BRA `(.L_x_1919) ;  /* 0x000000000004b947 */ /* 0x000fec0003800000 */
[----:B--2---:R2:W-:Y:S02]  /*cde0*/  REDG.E.ADD.F32.FTZ.RN.STRONG.GPU desc[UR26][R64.64+0x2600], R61 ;  /* 0x0026003d400079a6 */ /* 0x0045e4000c12f31a */
.L_x_1919:
[----:B------:R-:W-:Y:S05]  /*cdf0*/  BSYNC.RECONVERGENT B0 ;  /* 0x0000000000007941 */ /* 0x000fea0003800200 */
.L_x_1918:
[----:B--2---:R2:W0:Y:S01]  /*ce00*/  LDS R61, [R175+0x4900] ;  /* 0x00490000af3d7984 */ /* 0x0044220000000800 */
[----:B------:R-:W-:Y:S01]  /*ce10*/  BSSY.RECONVERGENT B0, `(.L_x_1920) ;  /* 0x0000004000007945 */ /* 0x000fe20003800200 */
[----:B-1----:R-:W-:-:S03]  /*ce20*/  LEA R148, R167, UR22, 0x2 ;  /* 0x00000016a7947c11 */ /* 0x002fc6000f8e10ff */
[----:B------:R-:W-:Y:S05]  /*ce30*/  @!P4 BRA `(.L_x_1921) ;  /* 0x000000000004c947 */ /* 0x000fea0003800000 */
[----:B0-----:R1:W-:Y:S02]  /*ce40*/  REDG.E.ADD.F32.FTZ.RN.STRONG.GPU desc[UR26][R64.64+0x2800], R61 ;  /* 0x0028003d400079a6 */ /* 0x0013e4000c12f31a */
.L_x_1921:
[----:B------:R-:W-:Y:S05]  /*ce50*/  BSYNC.RECONVERGENT B0 ;  /* 0x0000000000007941 */ /* 0x000fea0003800200 */
.L_x_1920:
[----:B01----:R0:W1:Y:S01]  /*ce60*/  LDS R61, [R148+0x4b00] ;  /* 0x004b0000943d7984 */ /* 0x0030620000000800 */
[----:B------:R-:W-:Y:S01]  /*ce70*/  BSSY.RECONVERGENT B0, `(.L_x_1922) ;  /* 0x0000005000007945 */ /* 0x000fe20003800200 */
[C---:B------:R-:W-:Y:S02]  /*ce80*/  IADD3 R167, PT, PT, R190.reuse, 0xb00, RZ ;  /* 0x00000b00bea77810 */ /* 0x040fe40007ffe0ff */
[----:B------:R-:W-:Y:S01]  /*ce90*/  IADD3 R169, PT, PT, R190, 0xb80, RZ ;  /* 0x00000b80bea97810 */ /* 0x000fe20007ffe0ff */
[----:B------:R-:W-:Y:S06]  /*cea0*/  @!P5 BRA `(.L_x_1923) ;  /* 0x000000000004d947 */ /* 0x000fec0003800000 */
[----:B-1----:R1:W-:Y:S02]  /*ceb0*/  REDG.E.ADD.F32.FTZ.RN.STRONG.GPU desc[UR26][R64.64+0x2a00], R61 ;  /* 0x002a003d400079a6 */ /* 0x0023e4000c12f31a */
.L_x_1923:
[----:B------:R-:W-:Y:S05]  /*cec0*/  BSYNC.RECONVERGENT B0 ;  /* 0x0000000000007941 */ /* 0x000fea0003800200 */
.L_x_1922:
        /* <DEDUP_REMOVED lines=16> */
.L_x_1925:
[----:B------:R-:W-:Y:S05]  /*cfd0*/  BSYNC.RECONVERGENT B0 ;  /* 0x0000000000007941 */ /* 0x000fea0003800200 */
.L_x_1924:
[----:B01----:R0:W1:Y:S01]  /*cfe0*/  LDS R61, [R169+0x4f00] ;  /* 0x004f0000a93d7984 */ /* 0x0030620000000800 */
[----:B------:R-:W-:Y:S01]  /*cff0*/  BSSY.RECONVERGENT B0, `(.L_x_1926) ;  /* 0x0000006000007945 */ /* 0x000fe20003800200 */
[----:B------:R-:W-:Y:S02]  /*d000*/  IADD3 R167, PT, PT, R190, 0xd00, RZ ;  /* 0x00000d00bea77810 */ /* 0x000fe40007ffe0ff */
[----:B------:R-:W-:Y:S02]  /*d010*/  LEA.HI R175, R175, R190, RZ, 0x1b ;  /* 0x000000beafaf7211 */ /* 0x000fe400078fd8ff */
[----:B------:R-:W-:Y:S01]  /*d020*/  LEA R148, R148, UR22, 0x2 ;  /* 0x0000001694947c11 */ /* 0x000fe2000f8e10ff */
[----:B------:R-:W-:Y:S06]  /*d030*/  @!P2 BRA `(.L_x_1927) ;  /* 0x000000000004a947 */ /* 0x000fec0003800000 */
[----:B-1----:R2:W-:Y:S02]  /*d040*/  REDG.E.ADD.F32.FTZ.RN.STRONG.GPU desc[UR26][R64.64+0x2e00], R61 ;  /* 0x002e003d400079a6 */ /* 0x0025e4000c12f31a */
.L_x_1927:
[----:B------:R-:W-:Y:S05]  /*d050*/  BSYNC.RECONVERGENT B0 ;  /* 0x0000000000007941 */ /* 0x000fea0003800200 */
.L_x_1926:
[----:B-12---:R1:W2:Y:S01]  /*d060*/  LDS R61, [R148+0x5100] ;  /* 0x00510000943d7984 */ /* 0x0062a20000000800 */
[----:B------:R-:W-:Y:S01]  /*d070*/  BSSY.RECONVERGENT B0, `(.L_x_1928) ;  /* 0x0000005000007945 */ /* 0x000fe20003800200 */
[----:B------:R-:W-:Y:S02]  /*d080*/  LEA.HI R167, R167, R190, RZ, 0x1b ;  /* 0x000000bea7a77211 */ /* 0x000fe400078fd8ff */
[----:B------:R-:W-:Y:S01]  /*d090*/  LEA R175, R175, UR22, 0x2 ;  /* 0x00000016afaf7c11 */ /* 0x000fe2000f8e10ff */
[----:B------:R-:W-:Y:S06]  /*d0a0*/  @!P3 BRA `(.L_x_1929) ;  /* 0x000000000004b947 */ /* 0x000fec0003800000 */
[----:B--2---:R2:W-:Y:S02]  /*d0b0*/  REDG.E.ADD.F32.FTZ.RN.STRONG.GPU desc[UR26][R64.64+0x3000], R61 ;  /* 0x0030003d400079a6 */ /* 0x0045e4000c12f31a */
.L_x_1929:
[----:B------:R-:W-:Y:S05]  /*d0c0*/  BSYNC.RECONVERGENT B0 ;  /* 0x0000000000007941 */ /* 0x000fea0003800200 */
.L_x_1928:
[----:B--2---:R2:W0:Y:S01]  /*d0d0*/  LDS R61, [R175+0x5300] ;  /* 0x00530000af3d7984 */ /* 0x0044220000000800 */
[----:B------:R-:W-:Y:S01]  /*d0e0*/  BSSY.RECONVERGENT B0, `(.L_x_1930) ;  /* 0x0000004000007945 */ /* 0x000fe20003800200 */
[----:B-1----:R-:W-:-:S03]  /*d0f0*/  LEA R148, R167, UR22, 0x2 ;  /* 0x00000016a7947c11 */ /* 0x002fc6000f8e10ff */
[----:B------:R-:W-:Y:S05]  /*d100*/  @!P4 BRA `(.L_x_1931) ;  /* 0x000000000004c947 */ /* 0x000fea0003800000 */
[----:B0-----:R1:W-:Y:S02]  /*d110*/  REDG.E.ADD.F32.FTZ.RN.STRONG.GPU desc[UR26][R64.64+0x3200], R61 ;  /* 0x0032003d400079a6 */ /* 0x0013e4000c12f31a */
.L_x_1931:
[----:B------:R-:W-:Y:S05]  /*d120*/  BSYNC.RECONVERGENT B0 ;  /* 0x0000000000007941 */ /* 0x000fea0003800200 */
.L_x_1930:
[----:B01----:R0:W1:Y:S01]  /*d130*/  LDS R61, [R148+0x5500] ;  /* 0x00550000943d7984 */ /* 0x0030620000000800 */
[----:B------:R-:W-:Y:S01]  /*d140*/  BSSY.RECONVERGENT B0, `(.L_x_1932) ;  /* 0x0000005000007945 */ /* 0x000fe20003800200 */
[C---:B------:R-:W-:Y:S02]  /*d150*/  IADD3 R167, PT, PT, R190.reuse, 0xd80, RZ ;  /* 0x00000d80bea77810 */ /* 0x040fe40007ffe0ff */
[----:B------:R-:W-:Y:S01]  /*d160*/  IADD3 R169, PT, PT, R190, 0xe00, RZ ;  /* 0x00000e00bea97810 */ /* 0x000fe20007ffe0ff */
[----:B------:R-:W-:Y:S06]  /*d170*/  @!P5 BRA `(.L_x_1933) ;  /* 0x000000000004d947 */ /* 0x000fec0003800000 */
[----:B-1----:R1:W-:Y:S02]  /*d180*/  REDG.E.ADD.F32.FTZ.RN.STRONG.GPU desc[UR26][R64.64+0x3400], R61 ;  /* 0x0034003d400079a6 */ /* 0x0023e4000c12f31a */
.L_x_1933:
[----:B------:R-:W-:Y:S05]  /*d190*/  BSYNC.RECONVERGENT B0 ;  /* 0x0000000000007941 */ /* 0x000fea0003800200 */
.L_x_1932:
        /* <DEDUP_REMOVED lines=16> */
.L_x_1935:
[----:B------:R-:W-:Y:S05]  /*d2a0*/  BSYNC.RECONVERGENT B0 ;  /* 0x0000000000007941 */ /* 0x000fea0003800200 */
.L_x_1934:
[----:B01----:R0:W1:Y:S01]  /*d2b0*/  LDS R61, [R169+0x5900] ;  /* 0x00590000a93d7984 */ /* 0x0030620000000800 */
[----:B------:R-:W-:Y:S01]  /*d2c0*/  BSSY.RECONVERGENT B0, `(.L_x_1936) ;  /* 0x0000006000007945 */ /* 0x000fe20003800200 */
[----:B------:R-:W-:Y:S02]  /*d2d0*/  IADD3 R167, PT, PT, R190, 0xf80, RZ ;  /* 0x00000f80bea77810 */ /* 0x000fe40007ffe0ff */
[----:B------:R-:W-:Y:S02]  /*d2e0*/  LEA.HI R175, R175, R190, RZ, 0x1b ;  /* 0x000000beafaf7211 */ /* 0x000fe400078fd8ff */
[----:B------:R-:W-:Y:S01]  /*d2f0*/  LEA R148, R148, UR22, 0x2 ;  /* 0x0000001694947c11 */ /* 0x000fe2000f8e10ff */
[----:B------:R-:W-:Y:S06]  /*d300*/  @!P2 BRA `(.L_x_1937) ;  /* 0x000000000004a947 */ /* 0x000fec0003800000 */
[----:B-1----:R2:W-:Y:S02]  /*d310*/  REDG.E.ADD.F32.FTZ.RN.STRONG.GPU desc[UR26][R64.64+0x3800], R61 ;  /* 0x0038003d400079a6 */ /* 0x0025e4000c12f31a */
.L_x_1937:
[----:B------:R-:W-:Y:S05]  /*d320*/  BSYNC.RECONVERGENT B0 ;  /* 0x0000000000007941 */ /* 0x000fea0003800200 */
.L_x_1936:
[----:B-12---:R1:W2:Y:S01]  /*d330*/  LDS R61, [R148+0x5b00] ;  /* 0x005b0000943d7984 */ /* 0x0062a20000000800 */
[----:B------:R-:W-:Y:S01]  /*d340*/  BSSY.RECONVERGENT B0, `(.L_x_1938) ;  /* 0x0000005000007945 */ /* 0x000fe20003800200 */
[----:B------:R-:W-:Y:S02]  /*d350*/  LEA.HI R167, R167, R190, RZ, 0x1b ;  /* 0x000000bea7a77211 */ /* 0x000fe400078fd8ff */
[----:B------:R-:W-:Y:S01]  /*d360*/  LEA R175, R175, UR22, 0x2 ;  /* 0x00000016afaf7c11 */ /* 0x000fe2000f8e10ff */
[----:B------:R-:W-:Y:S06]  /*d370*/  @!P3 BRA `(.L_x_1939) ;  /* 0x000000000004b947 */ /* 0x000fec0003800000 */
[----:B--2---:R2:W-:Y:S02]  /*d380*/  REDG.E.ADD.F32.FTZ.RN.STRONG.GPU desc[UR26][R64.64+0x3a00], R61 ;  /* 0x003a003d400079a6 */ /* 0x0045e4000c12f31a */
.L_x_1939:
[----:B------:R-:W-:Y:S05]  /*d390*/  BSYNC.RECONVERGENT B0 ;  /* 0x0000000000007941 */ /* 0x000fea0003800200 */
.L_x_1938:
[----:B--2---:R2:W0:Y:S01]  /*d3a0*/  LDS R61, [R175+0x5d00] ;  /* 0x005d0000af3d7984 */ /* 0x0044220000000800 */
[----:B------:R-:W-:Y:S01]  /*d3b0*/  BSSY.RECONVERGENT B0, `(.L_x_1940) ;  /* 0x0000004000007945 */ /* 0x000fe20003800200 */
[----:B------:R-:W-:-:S03]  /*d3c0*/  LEA R167, R167, UR22, 0x2 ;  /* 0x00000016a7a77c11 */ /* 0x000fc6000f8e10ff */
[----:B------:R-:W-:Y:S05]  /*d3d0*/  @!P4 BRA `(.L_x_1941) ;  /* 0x000000000004c947 */ /* 0x000fea0003800000 */
[----:B0-----:R0:W-:Y:S02]  /*d3e0*/  REDG.E.ADD.F32.FTZ.RN.STRONG.GPU desc[UR26][R64.64+0x3c00], R61 ;  /* 0x003c003d400079a6 */ /* 0x0011e4000c12f31a */
.L_x_1941:
[----:B------:R-:W-:Y:S05]  /*d3f0*/  BSYNC.RECONVERGENT B0 ;  /* 0x0000000000007941 */ /* 0x000fea0003800200 */
.L_x_1940:
[----:B0-----:R-:W-:Y:S01]  /*d400*/  FADD.FTZ R61, R165, R122 ;  /* 0x0000007aa53d7221 */ /* 0x001fe20000010000 */
[----:B------:R-:W-:Y:S01]  /*d410*/  BSSY.RECONVERGENT B0, `(.L_x_1942) ;  /* 0x0000004000007945 */ /* 0x000fe20003800200 */
[----:B------:R0:W0:Y:S03]  /*d420*/  LDS R165, [R167+0x5f00] ;  /* 0x005f0000a7a57984 */ /* 0x0000260000000800 */
[----:B------:R-:W-:Y:S05]  /*d430*/  @!P5 BRA `(.L_x_1943) ;  /* 0x000000000004d947 */ /* 0x000fea0003800000 */
[----:B0-----:R0:W-:Y:S02]  /*d440*/  REDG.E.ADD.F32.FTZ.RN.STRONG.GPU desc[UR26][R64.64+0x3e00], R165 ;  /* 0x003e00a5400079a6 */ /* 0x0011e4000c12f31a */
.L_x_1943:
[----:B------:R-:W-:Y:S05]  /*d450*/  BSYNC.RECONVERGENT B0 ;  /* 0x0000000000007941 */ /* 0x000fea0003800200 */
.L_x_1942:
[----:B0-----:R-:W0:Y:S01]  /*d460*/  SHFL.DOWN PT, R65, R60, 0x1, 0x1f ;  /* 0x08201f003c417f89 */ /* 0x001e2200000e0000 */
[----:B------:R-:W-:Y:S01]  /*d470*/  ISETP.GT.AND P2, PT, R241, 0x1e, PT ;  /* 0x0000001ef100780c */ /* 0x000fe20003f44270 */
[----:B------:R-:W-:Y:S01]  /*d480*/  FFMA.FTZ R104, R104, R123, R139 ;  /* 0x0000007b68687223 */ /* 0x000fe2000001008b */
[----:B------:R-:W-:Y:S01]  /*d490*/  FFMA.FTZ R103, R220, R103, R121 ;  /* 0x00000067dc677223 */ /* 0x000fe20000010079 */
[----:B------:R-:W5:Y:S01]  /*d4a0*/  SHFL.DOWN PT, R64, R61, 0x1, 0x1f ;  /* 0x08201f003d407f89 */ /* 0x000f6200000e0000 */
[----:B------:R-:W-:Y:S01]  /*d4b0*/  FFMA.FTZ R187, R120, R18, R187 ;  /* 0x0000001278bb7223 */ /* 0x000fe200000100bb */
[----:B------:R-:W-:Y:S01]  /*d4c0*/  FFMA.FTZ R104, R19, R120, R104 ;  /* 0x0000007813687223 */ /* 0x000fe20000010068 */
[----:B------:R-:W-:Y:S01]  /*d4d0*/  FFMA.FTZ R103, R24, R177, R103 ;  /* 0x000000b118677223 */ /* 0x000fe20000010067 */
[----:B------:R-:W1:Y:S01]  /*d4e0*/  SHFL.DOWN PT, R165, R62, 0x1, 0x1f ;  /* 0x08201f003ea57f89 */ /* 0x000e6200000e0000 */
[----:B------:R-:W-:Y:S01]  /*d4f0*/  FFMA.FTZ R218, R218, R107, R127 ;  /* 0x0000006bdada7223 */ /* 0x000fe2000001007f */
[----:B------:R-:W-:Y:S01]  /*d500*/  FADD.FTZ R59, R104, R59 ;  /* 0x0000003b683b7221 */ /* 0x000fe20000010000 */
[----:B------:R-:W-:Y:S01]  /*d510*/  FADD.FTZ R186, R103, R186 ;  /* 0x000000ba67ba7221 */ /* 0x000fe20000010000 */
[----:B------:R-:W2:Y:S01]  /*d520*/  SHFL.DOWN PT, R122, R63, 0x1, 0x1f ;  /* 0x08201f003f7a7f89 */ /* 0x000ea200000e0000 */
[----:B------:R-:W-:Y:S01]  /*d530*/  FFMA.FTZ R212, R212, R75, R109 ;  /* 0x0000004bd4d47223 */ /* 0x000fe2000001006d */
[----:B------:R-:W-:Y:S01]  /*d540*/  FMUL.FTZ R83, R83, R110 ;  /* 0x0000006e53537220 */ /* 0x000fe20000410000 */
[----:B------:R-:W-:Y:S01]  /*d550*/  FMUL.FTZ R163, R74, R163 ;  /* 0x000000a34aa37220 */ /* 0x000fe20000410000 */
[----:B------:R-:W-:Y:S01]  /*d560*/  FFMA.FTZ R143, R214, R143, R145 ;  /* 0x0000008fd68f7223 */ /* 0x000fe20000010091 */
[----:B------:R-:W-:Y:S01]  /*d570*/  FMUL.FTZ R85, R85, R111 ;  /* 0x0000006f55557220 */ /* 0x000fe20000410000 */
[----:B------:R-:W-:Y:S01]  /*d580*/  FFMA.FTZ R83, R84, R128, R83 ;  /* 0x0000008054537223 */ /* 0x000fe20000010053 */
[----:B------:R-:W-:Y:S01]  /*d590*/  FMUL.FTZ R73, R73, R146 ;  /* 0x0000009249497220 */ /* 0x000fe20000410000 */
[----:B------:R-:W-:Y:S01]  /*d5a0*/  FMUL.FTZ R87, R87, R112 ;  /* 0x0000007057577220 */ /* 0x000fe20000410000 */
[----:B------:R-:W-:Y:S01]  /*d5b0*/  FMUL.FTZ R72, R72, R157 ;  /* 0x0000009d48487220 */ /* 0x000fe20000410000 */
[----:B------:R-:W-:Y:S01]  /*d5c0*/  FFMA.FTZ R161, R210, R161, R163 ;  /* 0x000000a1d2a17223 */ /* 0x000fe200000100a3 */
[----:B------:R-:W-:Y:S01]  /*d5d0*/  FFMA.FTZ R86, R86, R129, R85 ;  /* 0x0000008156567223 */ /* 0x000fe20000010055 */
[----:B0-----:R-:W-:Y:S01]  /*d5e0*/  @!P2 FADD.FTZ R60, R60, R65 ;  /* 0x000000413c3ca221 */ /* 0x001fe20000010000 */
[----:B------:R-:W-:Y:S01]  /*d5f0*/  FFMA.FTZ R65, R29, R108, R212 ;  /* 0x0000006c1d417223 */ /* 0x000fe200000100d4 */
[----:B------:R-:W-:Y:S01]  /*d600*/  FFMA.FTZ R73, R208, R159, R73 ;  /* 0x0000009fd0497223 */ /* 0x000fe20000010049 */
[----:B------:R-:W-:Y:S01]  /*d610*/  FFMA.FTZ R87, R88, R130, R87 ;  /* 0x0000008258577223 */ /* 0x000fe20000010057 */
[----:B-----5:R-:W-:Y:S01]  /*d620*/  @!P2 FADD.FTZ R61, R61, R64 ;  /* 0x000000403d3da221 */ /* 0x020fe20000010000 */
[----:B------:R-:W0:Y:S01]  /*d630*/  SHFL.DOWN PT, R103, R60, 0x2, 0x1f ;  /* 0x08401f003c677f89 */ /* 0x000e2200000e0000 */
[----:B------:R-:W-:Y:S01]  /*d640*/  FADD.FTZ R182, R65, R182 ;  /* 0x000000b641b67221 */ /* 0x000fe20000010000 */
[----:B------:R-:W-:Y:S01]  /*d650*/  FFMA.FTZ R64, R28, R171, R143 ;  /* 0x000000ab1c407223 */ /* 0x000fe2000001008f */
[----:B-1----:R-:W-:Y:S01]  /*d660*/  @!P2 FADD.FTZ R62, R62, R165 ;  /* 0x000000a53e3ea221 */ /* 0x002fe20000010000 */
[----:B------:R-:W1:Y:S01]  /*d670*/  SHFL.DOWN PT, R104, R61, 0x2, 0x1f ;  /* 0x08401f003d687f89 */ /* 0x000e6200000e0000 */
[----:B------:R-:W-:Y:S01]  /*d680*/  FFMA.FTZ R72, R205, R144, R72 ;  /* 0x00000090cd487223 */ /* 0x000fe20000010048 */
[----:B------:R-:W-:Y:S01]  /*d690*/  FADD.FTZ R183, R64, R183 ;  /* 0x000000b740b77221 */ /* 0x000fe20000010000 */
[----:B--2---:R-:W-:Y:S01]  /*d6a0*/  @!P2 FADD.FTZ R63, R63, R122 ;  /* 0x0000007a3f3fa221 */ /* 0x004fe20000010000 */
[----:B------:R-:W2:Y:S01]  /*d6b0*/  SHFL.DOWN PT, R107, R62, 0x2, 0x1f ;  /* 0x08401f003e6b7f89 */ /* 0x000ea200000e0000 */
[----:B------:R-:W-:Y:S01]  /*d6c0*/  ISETP.GT.AND P2, PT, R241, 0x1d, PT ;  /* 0x0000001df100780c */ /* 0x000fe20003f44270 */
[----:B------:R-:W-:Y:S01]  /*d6d0*/  FFMA.FTZ R64, R30, R83, R161 ;  /* 0x000000531e407223 */ /* 0x000fe200000100a1 */
[----:B------:R-:W-:Y:S01]  /*d6e0*/  FFMA.FTZ R73, R32, R86, R73 ;  /* 0x0000005620497223 */ /* 0x000fe20000010049 */
[----:B------:R-:W5:Y:S01]  /*d6f0*/  SHFL.DOWN PT, R120, R63, 0x2, 0x1f ;  /* 0x08401f003f787f89 */ /* 0x000f6200000e0000 */
[----:B------:R-:W-:Y:S01]  /*d700*/  FFMA.FTZ R72, R33, R87, R72 ;  /* 0x0000005721487223 */ /* 0x000fe20000010048 */
[----:B------:R-:W-:Y:S01]  /*d710*/  FADD.FTZ R181, R64, R181 ;  /* 0x000000b540b57221 */ /* 0x000fe20000010000 */
[----:B------:R-:W-:Y:S01]  /*d720*/  FADD.FTZ R58, R73, R58 ;  /* 0x0000003a493a7221 */ /* 0x000fe20000010000 */
[----:B------:R-:W-:Y:S01]  /*d730*/  FMUL.FTZ R91, R91, R114 ;  /* 0x000000725b5b7220 */ /* 0x000fe20000410000 */
[----:B------:R-:W-:Y:S01]  /*d740*/  FADD.FTZ R57, R72, R57 ;  /* 0x0000003948397221 */ /* 0x000fe20000010000 */
[----:B------:R-:W-:Y:S01]  /*d750*/  FMUL.FTZ R70, R70, R153 ;  /* 0x0000009946467220 */ /* 0x000fe20000410000 */
[----:B------:R-:W-:Y:S01]  /*d760*/  FMUL.FTZ R93, R93, R115 ;  /* 0x000000735d5d7220 */ /* 0x000fe20000410000 */
[----:B------:R-:W-:Y:S01]  /*d770*/  FMUL.FTZ R69, R69, R124 ;  /* 0x0000007c45457220 */ /* 0x000fe20000410000 */
[----:B------:R-:W-:Y:S01]  /*d780*/  ISETP.GT.AND P3, PT, R241, 0xf, PT ;  /* 0x0000000ff100780c */ /* 0x000fe20003f64270 */
[----:B------:R-:W-:Y:S01]  /*d790*/  FFMA.FTZ R91, R92, R132, R91 ;  /* 0x000000845c5b7223 */ /* 0x000fe2000001005b */
[----:B------:R-:W-:Y:S01]  /*d7a0*/  FFMA.FTZ R70, R201, R126, R70 ;  /* 0x0000007ec9467223 */ /* 0x000fe20000010046 */
[----:B0-----:R-:W-:Y:S01]  /*d7b0*/  @!P2 FADD.FTZ R60, R60, R103 ;  /* 0x000000673c3ca221 */ /* 0x001fe20000010000 */
[----:B------:R-:W-:Y:S01]  /*d7c0*/  FFMA.FTZ R94, R94, R133, R93 ;  /* 0x000000855e5e7223 */ /* 0x000fe2000001005d */
[----:B------:R-:W-:Y:S01]  /*d7d0*/  FMUL.FTZ R95, R95, R116 ;  /* 0x000000745f5f7220 */ /* 0x000fe20000410000 */
[----:B------:R-:W-:Y:S01]  /*d7e0*/  FFMA.FTZ R200, R200, R149, R69 ;  /* 0x00000095c8c87223 */ /* 0x000fe20000010045 */
[----:B-1----:R-:W-:Y:S01]  /*d7f0*/  @!P2 FADD.FTZ R61, R61, R104 ;  /* 0x000000683d3da221 */ /* 0x002fe20000010000 */
[----:B------:R-:W0:Y:S01]  /*d800*/  SHFL.DOWN PT, R65, R60, 0x4, 0x1f ;  /* 0x08801f003c417f89 */ /* 0x000e2200000e0000 */
[----:B------:R-:W-:Y:S01]  /*d810*/  FMUL.FTZ R89, R89, R113 ;  /* 0x0000007159597220 */ /* 0x000fe20000410000 */
[----:B------:R-:W-:Y:S01]  /*d820*/  FMUL.FTZ R71, R71, R138 ;  /* 0x0000008a47477220 */ /* 0x000fe20000410000 */
[----:B--2---:R-:W-:Y:S01]  /*d830*/  @!P2 FADD.FTZ R62, R62, R107 ;  /* 0x0000006b3e3ea221 */ /* 0x004fe20000010000 */
[----:B------:R-:W1:Y:S01]  /*d840*/  SHFL.DOWN PT, R74, R61, 0x4, 0x1f ;  /* 0x08801f003d4a7f89 */ /* 0x000e6200000e0000 */
[----:B------:R-:W-:Y:S01]  /*d850*/  FMUL.FTZ R68, R68, R151 ;  /* 0x0000009744447220 */ /* 0x000fe20000410000 */
[----:B------:R-:W-:Y:S01]  /*d860*/  FFMA.FTZ R70, R35, R91, R70 ;  /* 0x0000005b23467223 */ /* 0x000fe20000010046 */
[----:B-----5:R-:W-:Y:S01]  /*d870*/  @!P2 FADD.FTZ R63, R63, R120 ;  /* 0x000000783f3fa221 */ /* 0x020fe20000010000 */
[----:B------:R-:W2:Y:S01]  /*d880*/  SHFL.DOWN PT, R75, R62, 0x4, 0x1f ;  /* 0x08801f003e4b7f89 */ /* 0x000ea200000e0000 */
[----:B------:R-:W-:Y:S01]  /*d890*/  ISETP.GT.AND P2, PT, R241, 0x1b, PT ;  /* 0x0000001bf100780c */ /* 0x000fe20003f44270 */
[----:B------:R-:W-:Y:S01]  /*d8a0*/  FFMA.FTZ R96, R96, R134, R95 ;  /* 0x0000008660607223 */ /* 0x000fe2000001005f */
[----:B------:R-:W-:Y:S01]  /*d8b0*/  FMUL.FTZ R67, R67, R78 ;  /* 0x0000004e43437220 */ /* 0x000fe20000410000 */
        /* <DEDUP_REMOVED lines=9> */
[----:B------:R-:W-:Y:S01]  /*d950*/  FADD.FTZ R49, R70, R49 ;  /* 0x0000003146317221 */ /* 0x000fe20000010000 */
[----:B------:R-:W-:Y:S01]  /*d960*/  FMUL.FTZ R97, R97, R117 ;  /* 0x0000007561617220 */ /* 0x000fe20000410000 */
[----:B------:R-:W-:Y:S01]  /*d970*/  FFMA.FTZ R96, R38, R96, R197 ;  /* 0x0000006026607223 */ /* 0x000fe200000100c5 */
[----:B0-----:R-:W-:Y:S01]  /*d980*/  @!P2 FADD.FTZ R60, R60, R65 ;  /* 0x000000413c3ca221 */ /* 0x001fe20000010000 */
[----:B------:R-:W-:Y:S01]  /*d990*/  FFMA.FTZ R65, R37, R94, R200 ;  /* 0x0000005e25417223 */ /* 0x000fe200000100c8 */
[----:B------:R-:W-:Y:S01]  /*d9a0*/  FFMA.FTZ R196, R196, R147, R67 ;  /* 0x00000093c4c47223 */ /* 0x000fe20000010043 */
[----:B------:R-:W-:Y:S01]  /*d9b0*/  BSSY.RECONVERGENT B0, `(.L_x_1944) ;  /* 0x000002b000007945 */ /* 0x000fe20003800200 */
[----:B-1----:R-:W-:Y:S01]  /*d9c0*/  @!P2 FADD.FTZ R61, R61, R74 ;  /* 0x0000004a3d3da221 */ /* 0x002fe20000010000 */
[----:B------:R-:W0:Y:S01]  /*d9d0*/  SHFL.DOWN PT, R73, R60, 0x8, 0x1f ;  /* 0x09001f003c497f89 */ /* 0x000e2200000e0000 */
[----:B------:R-:W-:Y:S01]  /*d9e0*/  FADD.FTZ R48, R65, R48 ;  /* 0x0000003041307221 */ /* 0x000fe20000010000 */
        /* <DEDUP_REMOVED lines=12> */
[----:B------:R-:W-:Y:S01]  /*dab0*/  FFMA.FTZ R227, R108, R27, R227 ;  /* 0x0000001b6ce37223 */ /* 0x000fe200000100e3 */
        /* <DEDUP_REMOVED lines=8> */
[----:B------:R-:W-:Y:S01]  /*db40*/  FADD.FTZ R47, R96, R47 ;  /* 0x0000002f602f7221 */ /* 0x000fe20000010000 */
        /* <DEDUP_REMOVED lines=17> */
.L_x_1945:
[----:B------:R-:W-:Y:S05]  /*dc60*/  BSYNC.RECONVERGENT B0 ;  /* 0x0000000000007941 */ /* 0x000fea0003800200 */
.L_x_1944:
        /* <DEDUP_REMOVED lines=8> */
[----:B------:R-:W-:Y:S01]  /*dcf0*/  FFMA.FTZ R196, R39, R97, R196 ;  /* 0x0000006127c47223 */ /* 0x000fe200000100c4 */
[----:B------:R-:W-:Y:S01]  /*dd00*/  FFMA.FTZ R193, R40, R100, R193 ;  /* 0x0000006428c17223 */ /* 0x000fe200000100c1 */
[----:B------:R-:W-:Y:S01]  /*dd10*/  BAR.SYNC.DEFER_BLOCKING 0x0 ;  /* 0x0000000000007b1d */ /* 0x000fe20000010000 */
[----:B0-----:R-:W-:Y:S01]  /*dd20*/  FFMA.FTZ R64, R42, R101, R77 ;  /* 0x000000652a407223 */ /* 0x001fe2000001004d */
        /* <DEDUP_REMOVED lines=9> */
[----:B-1----:R-:W0:Y:S01]  /*ddc0*/  LDS.128 R64, [UR22+0x6320] ;  /* 0x00632016ff407984 */ /* 0x002e220008000c00 */
        /* <DEDUP_REMOVED lines=24> */
.L_x_1947:
[----:B------:R-:W-:Y:S05]  /*df50*/  BSYNC.RECONVERGENT B0 ;  /* 0x0000000000007941 */ /* 0x000fea0003800200 */
.L_x_1946:
[----:B------:R-:W-:-:S04]  /*df60*/  UIADD3 UR8, UPT, UPT, UR8, 0x1, URZ ;  /* 0x0000000108087890 */ /* 0x000fc8000fffe0ff */
[----:B------:R-:W-:-:S09]  /*df70*/  UISETP.GE.AND UP0, UPT, UR8, UR46, UPT ;  /* 0x0000002e0800728c */ /* 0x000fd2000bf06270 */
[----:B------:R-:W-:Y:S05]  /*df80*/  BRA.U !UP0, `(.L_x_1948) ;  /* 0xffffff6d083c7547 */ /* 0x000fea000b83ffff */
.L_x_1850:
[----:B------:R1:W5:Y:S01]  /*df90*/  LDL.LU R61, [R1+0x2c] ;  /* 0x00002c00013d7983 */ /* 0x0003620000300800 */
[C---:B------:R-:W-:Y:S01]  /*dfa0*/  SHF.L.U32 R3, R190.reuse, 0x4, RZ ;  /* 0x00000004be037819 */ /* 0x040fe200000006ff */
[----:B------:R-:W-:Y:S01]  /*dfb0*/  ULEA UR24, UR13, 0xfffff800, 0xb ;  /* 0xfffff8000d187891 */ /* 0x000fe2000f8e58ff */
[----:B------:R-:W-:Y:S01]  /*dfc0*/  LOP3.LUT R0, R190, 0x1f, RZ, 0xc0, !PT ;  /* 0x0000001fbe007812 */ /* 0x000fe200078ec0ff */
[----:B0-----:R-:W3:Y:S01]  /*dfd0*/  LDL.LU R74, [R1+0x28] ;  /* 0x00002800014a7983 */ /* 0x001ee20000300800 */
[----:B------:R-:W-:Y:S01]  /*dfe0*/  MOV R4, UR16 ;  /* 0x0000001000047c02 */ /* 0x000fe20008000f00 */
[----:B------:R-:W-:Y:S01]  /*dff0*/  UIADD3 UR8, UPT, UPT, -UR24, UR28, URZ ;  /* 0x0000001c18087290 */ /* 0x000fe2000fffe1ff */
[----:B------:R-:W-:Y:S01]  /*e000*/  LOP3.LUT R3, R0, 0x3e00, R3, 0xf8, !PT ;  /* 0x00003e0000037812 */ /* 0x000fe200078ef803 */
        /* <DEDUP_REMOVED lines=22> */
[C---:B------:R-:W-:Y:S01]  /*e170*/  LOP3.LUT R17, R3.reuse, 0x40, RZ, 0xfc, !PT ;  /* 0x0000004003117812 */ /* 0x040fe200078efcff */
[C---:B------:R-:W-:Y:S01]  /*e180*/  IMAD.WIDE.U32 R20, R3.reuse, 0x2, R4 ;  /* 0x0000000203147825 */ /* 0x040fe200078e0004 */
[C---:B------:R-:W-:Y:S01]  /*e190*/  LOP3.LUT R15, R3.reuse, 0x60, RZ, 0xfc, !PT ;  /* 0x00000060030f7812 */ /* 0x040fe200078efcff */
[----:B------:R-:W4:Y:S01]  /*e1a0*/  LDL.LU R71, [R1+0x1c] ;  /* 0x00001c0001477983 */ /* 0x000f220000300800 */
[----:B------:R-:W-:-:S02]  /*e1b0*/  LOP3.LUT R16, R3, 0x80, RZ, 0xfc, !PT ;  /* 0x0000008003107812 */ /* 0x000fc400078efcff */
[----:B------:R-:W-:Y:S01]  /*e1c0*/  F2FP.F16.F32.PACK_AB R239, R239, R240 ;  /* 0x000000f0efef723e */ /* 0x000fe200000000ff */
[----:B------:R-:W4:Y:S01]  /*e1d0*/  LDL.LU R70, [R1+0x18] ;  /* 0x0000180001467983 */ /* 0x000f220000300800 */
[----:B------:R-:W-:Y:S02]  /*e1e0*/  LOP3.LUT R4, R3, 0xa0, RZ, 0xfc, !PT ;  /* 0x000000a003047812 */ /* 0x000fe400078efcff */
[----:B------:R-:W-:Y:S01]  /*e1f0*/  F2FP.F16.F32.PACK_AB R237, R237, R238 ;  /* 0x000000eeeded723e */ /* 0x000fe200000000ff */
[----:B------:R-:W4:Y:S01]  /*e200*/  LDL.LU R69, [R1+0x14] ;  /* 0x0000140001457983 */ /* 0x000f220000300800 */
[----:B------:R-:W-:Y:S02]  /*e210*/  LOP3.LUT R14, R3, 0xc0, RZ, 0xfc, !PT ;  /* 0x000000c0030e7812 */ /* 0x000fe400078efcff */
[----:B------:R-:W-:Y:S01]  /*e220*/  F2FP.F16.F32.PACK_AB R228, R228, R229 ;  /* 0x000000e5e4e4723e */ /* 0x000fe200000000ff */
[----:B--2---:R-:W2:Y:S01]  /*e230*/  LDL.LU R68, [R1+0x10] ;  /* 0x0000100001447983 */ /* 0x004ea20000300800 */
[----:B------:R-:W-:-:S02]  /*e240*/  ISETP.GE.AND P0, PT, R17, UR8, PT ;  /* 0x0000000811007c0c */ /* 0x000fc4000bf06270 */
[----:B------:R-:W-:Y:S01]  /*e250*/  F2FP.F16.F32.PACK_AB R226, R226, R227 ;  /* 0x000000e3e2e2723e */ /* 0x000fe200000000ff */
[----:B------:R-:W3:Y:S01]  /*e260*/  @!P2 LDG.E.U16 R19, desc[UR26][R20.64] ;  /* 0x0000001a1413a981 */ /* 0x000ee2000c1e1500 */
[----:B------:R-:W-:Y:S02]  /*e270*/  LOP3.LUT R13, R3, 0xe0, RZ, 0xfc, !PT ;  /* 0x000000e0030d7812 */ /* 0x000fe400078efcff */
[----:B------:R-:W-:Y:S01]  /*e280*/  F2FP.F16.F32.PACK_AB R232, R232, R233 ;  /* 0x000000e9e8e8723e */ /* 0x000fe200000000ff */
[----:B------:R-:W4:Y:S01]  /*e290*/  @!P1 LDG.E.U16 R22, desc[UR26][R20.64+0x40] ;  /* 0x0000401a14169981 */ /* 0x000f22000c1e1500 */
[----:B------:R-:W-:Y:S02]  /*e2a0*/  ISETP.GE.AND P4, PT, R15, UR8, PT ;  /* 0x000000080f007c0c */ /* 0x000fe4000bf86270 */
[----:B------:R-:W-:Y:S01]  /*e2b0*/  F2FP.F16.F32.PACK_AB R230, R230, R231 ;  /* 0x000000e7e6e6723e */ /* 0x000fe200000000ff */
[----:B------:R-:W2:Y:S01]  /*e2c0*/  LDL.LU R66, [R1+0xc] ;  /* 0x00000c0001427983 */ /* 0x000ea20000300800 */
[----:B------:R-:W-:-:S02]  /*e2d0*/  LOP3.LUT R12, R3, 0x100, RZ, 0xfc, !PT ;  /* 0x00000100030c7812 */ /* 0x000fc400078efcff */
[----:B------:R-:W-:Y:S01]  /*e2e0*/  F2FP.F16.F32.PACK_AB R223, R223, R224 ;  /* 0x000000e0dfdf723e */ /* 0x000fe200000000ff */
[----:B------:R-:W2:Y:S01]  /*e2f0*/  @!P0 LDG.E.U16 R23, desc[UR26][R20.64+0x80] ;  /* 0x0000801a14178981 */ /* 0x000ea2000c1e1500 */
[----:B------:R-:W-:Y:S02]  /*e300*/  ISETP.GE.AND P6, PT, R16, UR8, PT ;  /* 0x0000000810007c0c */ /* 0x000fe4000bfc6270 */
[----:B------:R-:W-:Y:S01]  /*e310*/  F2FP.F16.F32.PACK_AB R187, R187, R188 ;  /* 0x000000bcbbbb723e */ /* 0x000fe200000000ff */
[----:B------:R-:W2:Y:S01]  /*e320*/  LDL.LU R64, [R1+0x8] ;  /* 0x0000080001407983 */ /* 0x000ea20000300800 */
[----:B------:R-:W-:Y:S01]  /*e330*/  ISETP.GE.AND P5, PT, R4, UR8, PT ;  /* 0x0000000804007c0c */ /* 0x000fe2000bfa6270 */
[----:B------:R-:W0:Y:S01]  /*e340*/  S2UR UR32, SR_CTAID.X ;  /* 0x00000000002079c3 */ /* 0x000e220000002500 */
[----:B------:R-:W-:Y:S01]  /*e350*/  ISETP.GE.AND P3, PT, R14, UR8, PT ;  /* 0x000000080e007c0c */ /* 0x000fe2000bf66270 */
[----:B------:R-:W2:Y:S01]  /*e360*/  @!P4 LDG.E.U16 R24, desc[UR26][R20.64+0xc0] ;  /* 0x0000c01a1418c981 */ /* 0x000ea2000c1e1500 */
[----:B------:R-:W-:Y:S01]  /*e370*/  ISETP.GE.AND P2, PT, R13, UR8, PT ;  /* 0x000000080d007c0c */ /* 0x000fe2000bf46270 */
[----:B------:R-:W0:Y:S01]  /*e380*/  LDCU.64 UR28, c[0x0][0x4f8] ;  /* 0x00009f00ff1c77ac */ /* 0x000e220008000a00 */
[----:B------:R-:W-:Y:S01]  /*e390*/  ISETP.GE.AND P1, PT, R12, UR8, PT ;  /* 0x000000080c007c0c */ /* 0x000fe2000bf26270 */
[----:B------:R-:W2:Y:S01]  /*e3a0*/  LDL.LU R62, [R1+0x4] ;  /* 0x00000400013e7983 */ /* 0x000ea20000300800 */
[C---:B------:R-:W-:Y:S01]  /*e3b0*/  LOP3.LUT R11, R3.reuse, 0x120, RZ, 0xfc, !PT ;  /* 0x00000120030b7812 */ /* 0x040fe200078efcff */
[----:B------:R-:W0:Y:S01]  /*e3c0*/  LDCU.64 UR30, c[0x0][0x500] ;  /* 0x0000a000ff1e77ac */ /* 0x000e220008000a00 */
[C---:B------:R-:W-:Y:S01]  /*e3d0*/  LOP3.LUT R10, R3.reuse, 0x140, RZ, 0xfc, !PT ;  /* 0x00000140030a7812 */ /* 0x040fe200078efcff */
[----:B------:R-:W2:Y:S01]  /*e3e0*/  @!P6 LDG.E.U16 R25, desc[UR26][R20.64+0x100] ;  /* 0x0001001a1419e981 */ /* 0x000ea2000c1e1500 */
[----:B------:R-:W-:-:S02]  /*e3f0*/  LOP3.LUT R9, R3, 0x160, RZ, 0xfc, !PT ;  /* 0x0000016003097812 */ /* 0x000fc400078efcff */
[C---:B------:R-:W-:Y:S01]  /*e400*/  LOP3.LUT R8, R3.reuse, 0x180, RZ, 0xfc, !PT ;  /* 0x0000018003087812 */ /* 0x040fe200078efcff */
[----:B------:R-:W2:Y:S01]  /*e410*/  @!P5 LDG.E.U16 R26, desc[UR26][R20.64+0x140] ;  /* 0x0001401a141ad981 */ /* 0x000ea2000c1e1500 */
[----:B------:R-:W-:Y:S02]  /*e420*/  LOP3.LUT R7, R3, 0x1a0, RZ, 0xfc, !PT ;  /* 0x000001a003077812 */ /* 0x000fe400078efcff */
[----:B------:R-:W-:Y:S01]  /*e430*/  ISETP.GE.AND P0, PT, R11, UR8, PT ;  /* 0x000000080b007c0c */ /* 0x000fe2000bf06270 */
        /* <DEDUP_REMOVED lines=34> */
[----:B-----5:R-:W-:Y:S01]  /*e660*/  STS.U16 [R242+0x3c0], R61 ;  /* 0x0003c03df2007388 */ /* 0x020fe20000000400 */
        /* <DEDUP_REMOVED lines=24> */
[----:B------:R-:W1:Y:S01]  /*e7f0*/  @!P4 MUFU.EX2 R25, R25 ;  /* 0x000000190019c308 */ /* 0x000e620000000800 */
[----:B------:R-:W-:Y:S04]  /*e800*/  @!P1 STL [R1+0x2c], R61 ;  /* 0x00002c3d01009387 */ /* 0x000fe80000100800 */
[----:B------:R-:W5:Y:S03]  /*e810*/  LDL.LU R34, [R1+0x30] ;  /* 0x0000300001227983 */ /* 0x000f660000300800 */
[----:B------:R-:W0:Y:S01]  /*e820*/  @!P5 MUFU.EX2 R26, R26 ;  /* 0x0000001a001ad308 */ /* 0x000e220000000800 */
[----:B------:R-:W-:-:S07]  /*e830*/  @!P6 FMUL.FTZ R27, R27, -1.4426950216293334961 ;  /* 0xbfb8aa3b1b1be820 */ /* 0x000fce0000410000 */
[----:B------:R-:W5:Y:S01]  /*e840*/  @!P6 MUFU.EX2 R27, R27 ;  /* 0x0000001b001be308 */ /* 0x000f620000000800 */
[----:B-1----:R-:W-:Y:S01]  /*e850*/  @!P4 FADD.FTZ R25, R25, 1 ;  /* 0x3f8000001919c421 */ /* 0x002fe20000010000 */
[----:B--2---:R-:W-:-:S06]  /*e860*/  HADD2.F32 R19, -RZ, R19.H0_H0 ;  /* 0x20000013ff137230 */ /* 0x004fcc0000004100 */
[----:B------:R-:W1:Y:S01]  /*e870*/  @!P4 MUFU.RCP R30, R25 ;  /* 0x00000019001ec308 */ /* 0x000e620000001000 */
[----:B0-----:R-:W-:Y:S01]  /*e880*/  @!P5 FADD.FTZ R26, R26, 1 ;  /* 0x3f8000001a1ad421 */ /* 0x001fe20000010000 */
        /* <DEDUP_REMOVED lines=9> */
[----:B0-----:R-:W-:Y:S01]  /*e920*/  FADD.FTZ R26, R22, UR6 ;  /* 0x00000006161a7e21 */ /* 0x001fe20008010000 */
[----:B------:R0:W3:Y:S01]  /*e930*/  @!P6 MUFU.RCP R32, R27 ;  /* 0x0000001b0020e308 */ /* 0x0000e20000001000 */
[----:B-1----:R-:W-:Y:S01]  /*e940*/  @!P4 FMUL.FTZ R43, R43, R30 ;  /* 0x0000001e2b2bc220 */ /* 0x002fe20000410000 */
[----:B------:R-:W-:Y:S01]  /*e950*/  FADD.FTZ R25, R21, UR6 ;  /* 0x0000000615197e21 */ /* 0x000fe20008010000 */
[----:B------:R-:W-:-:S02]  /*e960*/  FSETP.GTU.FTZ.AND P2, PT, R20, 20, PT ;  /* 0x41a000001400780b */ /* 0x000fc40003f5c000 */
[----:B------:R-:W-:Y:S01]  /*e970*/  FSETP.GTU.FTZ.AND P4, PT, R26, 20, PT ;  /* 0x41a000001a00780b */ /* 0x000fe20003f9c000 */
[----:B0-----:R-:W-:Y:S01]  /*e980*/  FADD.FTZ R27, R23, UR6 ;  /* 0x00000006171b7e21 */ /* 0x001fe20008010000 */
[----:B--2---:R-:W-:Y:S01]  /*e990*/  @!P5 FMUL.FTZ R44, R44, R29 ;  /* 0x0000001d2c2cd220 */ /* 0x004fe20000410000 */
[----:B------:R-:W-:-:S03]  /*e9a0*/  FSETP.GTU.FTZ.AND P3, PT, R25, 20, PT ;  /* 0x41a000001900780b */ /* 0x000fc60003f7c000 */
[----:B------:R-:W-:Y:S01]  /*e9b0*/  FSETP.GTU.FTZ.AND P5, PT, R27, 20, PT ;  /* 0x41a000001b00780b */ /* 0x000fe20003fbc000 */
[----:B------:R-:W-:Y:S01]  /*e9c0*/  @!P1 FMUL.FTZ R19, R19, -1.4426950216293334961 ;  /* 0xbfb8aa3b13139820 */ /* 0x000fe20000410000 */
[----:B------:R-:W-:Y:S01]  /*e9d0*/  HADD2.F32 R24, -RZ, R24.H0_H0 ;  /* 0x20000018ff187230 */ /* 0x000fe20000004100 */
[----:B------:R-:W-:-:S04]  /*e9e0*/  FSETP.GTU.FTZ.AND P0, PT, R28, 20, PT ;  /* 0x41a000001c00780b */ /* 0x000fc80003f1c000 */
[----:B------:R-:W-:Y:S01]  /*e9f0*/  @!P4 FMUL.FTZ R23, R26, -1.4426950216293334961 ;  /* 0xbfb8aa3b1a17c820 */ /* 0x000fe20000410000 */
[----:B------:R-:W-:Y:S01]  /*ea00*/  @!P2 FMUL.FTZ R20, R20, -1.4426950216293334961 ;  /* 0xbfb8aa3b1414a820 */ /* 0x000fe20000410000 */
[----:B------:R-:W0:Y:S01]  /*ea10*/  @!P1 MUFU.EX2 R19, R19 ;  /* 0x0000001300139308 */ /* 0x000e220000000800 */
[----:B------:R-:W-:Y:S01]  /*ea20*/  FADD.FTZ R29, R24, UR6 ;  /* 0x00000006181d7e21 */ /* 0x000fe20008010000 */
[----:B------:R-:W-:Y:S02]  /*ea30*/  @!P3 FMUL.FTZ R22, R25, -1.4426950216293334961 ;  /* 0xbfb8aa3b1916b820 */ /* 0x000fe40000410000 */
[----:B------:R-:W-:-:S04]  /*ea40*/  @!P5 FMUL.FTZ R24, R27, -1.4426950216293334961 ;  /* 0xbfb8aa3b1b18d820 */ /* 0x000fc80000410000 */
[----:B------:R0:W1:Y:S01]  /*ea50*/  @!P2 MUFU.EX2 R21, R20 ;  /* 0x000000140015a308 */ /* 0x0000620000000800 */
[----:B---3--:R-:W-:Y:S01]  /*ea60*/  @!P6 FMUL.FTZ R45, R45, R32 ;  /* 0x000000202d2de220 */ /* 0x008fe20000410000 */
[----:B------:R-:W-:-:S06]  /*ea70*/  FSETP.GTU.FTZ.AND P6, PT, R29, 20, PT ;  /* 0x41a000001d00780b */ /* 0x000fcc0003fdc000 */
[----:B------:R-:W2:Y:S01]  /*ea80*/  @!P4 MUFU.EX2 R23, R23 ;  /* 0x000000170017c308 */ /* 0x000ea20000000800 */
[----:B------:R-:W-:-:S07]  /*ea90*/  @!P0 FMUL.FTZ R28, R28, -1.4426950216293334961 ;  /* 0xbfb8aa3b1c1c8820 */ /* 0x000fce0000410000 */
[----:B------:R-:W3:Y:S01]  /*eaa0*/  @!P3 MUFU.EX2 R22, R22 ;  /* 0x000000160016b308 */ /* 0x000ee20000000800 */
[----:B0-----:R-:W-:Y:S02]  /*eab0*/  @!P1 FADD.FTZ R20, R19, 1 ;  /* 0x3f80000013149421 */ /* 0x001fe40000010000 */
[----:B------:R-:W0:Y:S05]  /*eac0*/  LDS.U16 R19, [R80+0x14] ;  /* 0x0000140050137984 */ /* 0x000e2a0000000400 */
[----:B------:R-:W4:Y:S01]  /*ead0*/  @!P5 MUFU.EX2 R24, R24 ;  /* 0x000000180018d308 */ /* 0x000f220000000800 */
[----:B-1----:R-:W-:Y:S01]  /*eae0*/  @!P2 FADD.FTZ R21, R21, 1 ;  /* 0x3f8000001515a421 */ /* 0x002fe20000010000 */
[----:B--2---:R-:W-:Y:S01]  /*eaf0*/  @!P4 FADD.FTZ R23, R23, 1 ;  /* 0x3f8000001717c421 */ /* 0x004fe20000010000 */
[----:B------:R-:W-:-:S05]  /*eb00*/  @!P6 FMUL.FTZ R25, R29, -1.4426950216293334961 ;  /* 0xbfb8aa3b1d19e820 */ /* 0x000fca0000410000 */
[----:B------:R-:W1:Y:S01]  /*eb10*/  @!P0 MUFU.EX2 R28, R28 ;  /* 0x0000001c001c8308 */ /* 0x000e620000000800 */
[----:B---3--:R-:W-:-:S07]  /*eb20*/  @!P3 FADD.FTZ R22, R22, 1 ;  /* 0x3f8000001616b421 */ /* 0x008fce0000010000 */
[----:B------:R2:W-:Y:S01]  /*eb30*/  @!P1 MUFU.RCP R27, R20 ;  /* 0x00000014001b9308 */ /* 0x0005e20000001000 */
[----:B----4-:R-:W-:Y:S01]  /*eb40*/  @!P5 FADD.FTZ R24, R24, 1 ;  /* 0x3f8000001818d421 */ /* 0x010fe20000010000 */
[----:B--2---:R-:W2:Y:S06]  /*eb50*/  LDS.U16 R20, [R80+0x16] ;  /* 0x0000160050147984 */ /* 0x004eac0000000400 */
[----:B------:R3:W-:Y:S08]  /*eb60*/  @!P2 MUFU.RCP R26, R21 ;  /* 0x00000015001aa308 */ /* 0x0007f00000001000 */
[----:B------:R4:W-:Y:S01]  /*eb70*/  @!P4 MUFU.RCP R30, R23 ;  /* 0x00000017001ec308 */ /* 0x0009e20000001000 */
[----:B---3--:R-:W3:Y:S07]  /*eb80*/  LDS.U16 R21, [R80+0x18] ;  /* 0x0000180050157984 */ /* 0x008eee0000000400 */
[----:B------:R-:W5:Y:S01]  /*eb90*/  @!P6 MUFU.EX2 R25, R25 ;  /* 0x000000190019e308 */ /* 0x000f620000000800 */
[----:B----4-:R-:W4:Y:S01]  /*eba0*/  LDS.U16 R23, [R80+0x1c] ;  /* 0x00001c0050177984 */ /* 0x010f220000000400 */
[----:B-1----:R-:W-:-:S06]  /*ebb0*/  @!P0 FADD.FTZ R28, R28, 1 ;  /* 0x3f8000001c1c8421 */ /* 0x002fcc0000010000 */
[----:B------:R1:W-:Y:S08]  /*ebc0*/  @!P3 MUFU.RCP R29, R22 ;  /* 0x00000016001db308 */ /* 0x0003f00000001000 */
[----:B------:R0:W-:Y:S01]  /*ebd0*/  @!P5 MUFU.RCP R31, R24 ;  /* 0x00000018001fd308 */ /* 0x0001e20000001000 */
[----:B-1----:R-:W1:Y:S04]  /*ebe0*/  LDS.U16 R22, [R80+0x1a] ;  /* 0x00001a0050167984 */ /* 0x002e680000000400 */
[----:B0-----:R-:W0:Y:S01]  /*ebf0*/  LDS.U16 R24, [R80+0x1e] ;  /* 0x00001e0050187984 */ /* 0x001e220000000400 */
[----:B------:R-:W-:Y:S01]  /*ec00*/  BAR.SYNC.DEFER_BLOCKING 0x0 ;  /* 0x0000000000007b1d */ /* 0x000fe20000010000 */
[----:B-----5:R-:W-:-:S05]  /*ec10*/  @!P6 FADD.FTZ R25, R25, 1 ;  /* 0x3f8000001919e421 */ /* 0x020fca0000010000 */
[----:B------:R-:W5:Y:S01]  /*ec20*/  @!P0 MUFU.RCP R28, R28 ;  /* 0x0000001c001c8308 */ /* 0x000f620000001000 */
[----:B------:R-:W-:-:S07]  /*ec30*/  PRMT R40, R239, 0x7632, R40 ;  /* 0x00007632ef287816 */ /* 0x000fce0000000028 */
[----:B------:R2:W3:Y:S01]  /*ec40*/  @!P6 MUFU.RCP R32, R25 ;  /* 0x000000190020e308 */ /* 0x0004e20000001000 */
[----:B------:R-:W-:Y:S01]  /*ec50*/  HADD2.F32 R19, -RZ, R19.H0_H0 ;  /* 0x20000013ff137230 */ /* 0x000fe20000004100 */
[----:B--2---:R-:W-:Y:S01]  /*ec60*/  PRMT R25, R237, 0x7632, R25 ;  /* 0x00007632ed197816 */ /* 0x004fe20000000019 */
[----:B------:R2:W-:Y:S01]  /*ec70*/  STS.U16 [R80+0x2], R40 ;  /* 0x0000022850007388 */ /* 0x0005e20000000400 */
[----:B-----5:R-:W-:Y:S01]  /*ec80*/  @!P0 FMUL.FTZ R47, R47, R28 ;  /* 0x0000001c2f2f8220 */ /* 0x020fe20000410000 */
[----:B------:R-:W-:Y:S02]  /*ec90*/  ISETP.NE.AND P0, PT, R190, RZ, PT ;  /* 0x000000ffbe00720c */ /* 0x000fe40003f05270 */
[----:B------:R5:W-:Y:S01]  /*eca0*/  STS.U16 [R80+0x6], R25 ;  /* 0x0000061950007388 */ /* 0x000be20000000400 */
[----:B------:R-:W-:Y:S01]  /*ecb0*/  FADD.FTZ R19, R19, UR6 ;  /* 0x0000000613137e21 */ /* 0x000fe20008010000 */
[----:B------:R-:W-:Y:S01]  /*ecc0*/  HADD2.F32 R20, -RZ, R20.H0_H0 ;  /* 0x20000014ff147230 */ /* 0x000fe20000004100 */
[----:B--2---:R-:W-:-:S02]  /*ecd0*/  PRMT R40, R228, 0x7632, R40 ;  /* 0x00007632e4287816 */ /* 0x004fc40000000028 */
[----:B-----5:R-:W-:Y:S01]  /*ece0*/  PRMT R25, R226, 0x7632, R25 ;  /* 0x00007632e2197816 */ /* 0x020fe20000000019 */
[----:B------:R-:W-:Y:S01]  /*ecf0*/  @!P1 FMUL.FTZ R48, R48, R27 ;  /* 0x0000001b30309220 */ /* 0x000fe20000410000 */
[----:B------:R-:W-:Y:S01]  /*ed00*/  @!P2 FMUL.FTZ R49, R49, R26 ;  /* 0x0000001a3131a220 */ /* 0x000fe20000410000 */
[----:B------:R2:W-:Y:S01]  /*ed10*/  STS.U16 [R80+0x12], R40 ;  /* 0x0000122850007388 */ /* 0x0005e20000000400 */
[----:B------:R-:W-:Y:S02]  /*ed20*/  PRMT R26, R232, 0x7632, R26 ;  /* 0x00007632e81a7816 */ /* 0x000fe4000000001a */
[----:B------:R-:W-:Y:S01]  /*ed30*/  PRMT R27, R230, 0x7632, R27 ;  /* 0x00007632e61b7816 */ /* 0x000fe2000000001b */
[----:B------:R5:W-:Y:S01]  /*ed40*/  STS.U16 [R80+0x16], R25 ;  /* 0x0000161950007388 */ /* 0x000be20000000400 */
[----:B------:R-:W-:Y:S01]  /*ed50*/  @!P4 FMUL.FTZ R57, R57, R30 ;  /* 0x0000001e3939c220 */ /* 0x000fe20000410000 */
[----:B---3--:R-:W-:Y:S01]  /*ed60*/  @!P6 FMUL.FTZ R181, R181, R32 ;  /* 0x00000020b5b5e220 */ /* 0x008fe20000410000 */
[----:B------:R-:W-:Y:S01]  /*ed70*/  HADD2.F32 R21, -RZ, R21.H0_H0 ;  /* 0x20000015ff157230 */ /* 0x000fe20000004100 */
[----:B--2---:R-:W-:Y:S01]  /*ed80*/  PRMT R40, R223, 0x7632, R40 ;  /* 0x00007632df287816 */ /* 0x004fe20000000028 */
[----:B------:R-:W-:Y:S01]  /*ed90*/  FADD.FTZ R20, R20, UR6 ;  /* 0x0000000614147e21 */ /* 0x000fe20008010000 */
[----:B-----5:R-:W-:Y:S01]  /*eda0*/  PRMT R25, R187, 0x7632, R25 ;  /* 0x00007632bb197816 */ /* 0x020fe20000000019 */
[----:B----4-:R-:W-:Y:S01]  /*edb0*/  HADD2.F32 R23, -RZ, R23.H0_H0 ;  /* 0x20000017ff177230 */ /* 0x010fe20000004100 */
[----:B------:R-:W-:-:S02]  /*edc0*/  FSETP.GTU.FTZ.AND P6, PT, R19, 20, PT ;  /* 0x41a000001300780b */ /* 0x000fc40003fdc000 */
[----:B------:R-:W-:Y:S01]  /*edd0*/  MOV R30, UR8 ;  /* 0x00000008001e7c02 */ /* 0x000fe20008000f00 */
[----:B------:R-:W-:Y:S01]  /*ede0*/  STS.U16 [R80], R239 ;  /* 0x000000ef50007388 */ /* 0x000fe20000000400 */
[----:B------:R-:W-:Y:S01]  /*edf0*/  @!P3 FMUL.FTZ R50, R50, R29 ;  /* 0x0000001d3232b220 */ /* 0x000fe20000410000 */
[----:B------:R-:W-:Y:S02]  /*ee00*/  @!P5 FMUL.FTZ R58, R58, R31 ;  /* 0x0000001f3a3ad220 */ /* 0x000fe40000410000 */
[----:B------:R-:W-:Y:S01]  /*ee10*/  STS.U16 [R80+0x4], R237 ;  /* 0x000004ed50007388 */ /* 0x000fe20000000400 */
[----:B------:R-:W-:-:S03]  /*ee20*/  FADD.FTZ R21, R21, UR6 ;  /* 0x0000000615157e21 */ /* 0x000fc60008010000 */
[----:B------:R-:W-:Y:S01]  /*ee30*/  STS.U16 [R80+0x8], R232 ;  /* 0x000008e850007388 */ /* 0x000fe20000000400 */
[----:B------:R-:W-:-:S03]  /*ee40*/  FSETP.GTU.FTZ.AND P3, PT, R20, 20, PT ;  /* 0x41a000001400780b */ /* 0x000fc60003f7c000 */
[----:B------:R-:W-:Y:S01]  /*ee50*/  STS.U16 [R80+0xa], R26 ;  /* 0x00000a1a50007388 */ /* 0x000fe20000000400 */
[----:B------:R-:W-:-:S03]  /*ee60*/  FADD.FTZ R23, R23, UR6 ;  /* 0x0000000617177e21 */ /* 0x000fc60008010000 */
        /* <DEDUP_REMOVED lines=26> */
[----:B------:R-:W-:Y:S01]  /*f010*/  FSETP.GTU.FTZ.AND P2, PT, R21, 20, PT ;  /* 0x41a000001500780b */ /* 0x000fe20003f5c000 */
[----:B------:R-:W-:Y:S01]  /*f020*/  BAR.SYNC.DEFER_BLOCKING 0x0 ;  /* 0x0000000000007b1d */ /* 0x000fe20000010000 */
[----:B------:R-:W-:Y:S01]  /*f030*/  FSETP.GTU.FTZ.AND P1, PT, R23, 20, PT ;  /* 0x41a000001700780b */ /* 0x000fe20003f3c000 */
[----:B------:R-:W-:Y:S01]  /*f040*/  @!P6 FMUL.FTZ R19, R19, -1.4426950216293334961 ;  /* 0xbfb8aa3b1313e820 */ /* 0x000fe20000410000 */
[----:B-1----:R-:W-:-:S02]  /*f050*/  HADD2.F32 R22, -RZ, R22.H0_H0 ;  /* 0x20000016ff167230 */ /* 0x002fc40000004100 */
[----:B0-----:R-:W-:Y:S02]  /*f060*/  HADD2.F32 R24, -RZ, R24.H0_H0 ;  /* 0x20000018ff187230 */ /* 0x001fe40000004100 */
[----:B------:R-:W-:Y:S01]  /*f070*/  @!P3 FMUL.FTZ R20, R20, -1.4426950216293334961 ;  /* 0xbfb8aa3b1414b820 */ /* 0x000fe20000410000 */
[----:B------:R-:W0:Y:S01]  /*f080*/  @!P6 MUFU.EX2 R19, R19 ;  /* 0x000000130013e308 */ /* 0x000e220000000800 */
[----:B------:R-:W-:Y:S01]  /*f090*/  FADD.FTZ R22, R22, UR6 ;  /* 0x0000000616167e21 */ /* 0x000fe20008010000 */
[----:B------:R-:W-:Y:S02]  /*f0a0*/  FADD.FTZ R24, R24, UR6 ;  /* 0x0000000618187e21 */ /* 0x000fe40008010000 */
[----:B------:R-:W-:Y:S02]  /*f0b0*/  @!P2 FMUL.FTZ R21, R21, -1.4426950216293334961 ;  /* 0xbfb8aa3b1515a820 */ /* 0x000fe40000410000 */
[----:B------:R-:W-:Y:S01]  /*f0c0*/  @!P1 FMUL.FTZ R23, R23, -1.4426950216293334961 ;  /* 0xbfb8aa3b17179820 */ /* 0x000fe20000410000 */
[----:B------:R-:W-:Y:S01]  /*f0d0*/  FSETP.GTU.FTZ.AND P5, PT, R22, 20, PT ;  /* 0x41a000001600780b */ /* 0x000fe20003fbc000 */
[----:B------:R-:W1:Y:S01]  /*f0e0*/  @!P3 MUFU.EX2 R20, R20 ;  /* 0x000000140014b308 */ /* 0x000e620000000800 */
[----:B------:R-:W-:Y:S01]  /*f0f0*/  FSETP.GTU.FTZ.AND P4, PT, R24, 20, PT ;  /* 0x41a000001800780b */ /* 0x000fe20003f9c000 */
[----:B------:R-:W2:Y:S06]  /*f100*/  S2UR UR8, SR_CTAID.Y ;  /* 0x00000000000879c3 */ /* 0x000eac0000002600 */
[----:B------:R-:W3:Y:S01]  /*f110*/  @!P2 MUFU.EX2 R21, R21 ;  /* 0x000000150015a308 */ /* 0x000ee20000000800 */
[----:B------:R-:W4:Y:S07]  /*f120*/  LDS R26, [UR22+0x1080] ;  /* 0x00108016ff1a7984 */ /* 0x000f2e0008000800 */
[----:B------:R-:W5:Y:S01]  /*f130*/  @!P1 MUFU.EX2 R23, R23 ;  /* 0x0000001700179308 */ /* 0x000f620000000800 */
[----:B0-----:R-:W-:Y:S01]  /*f140*/  @!P6 FADD.FTZ R19, R19, 1 ;  /* 0x3f8000001313e421 */ /* 0x001fe20000010000 */
[----:B------:R-:W-:Y:S01]  /*f150*/  @!P5 FMUL.FTZ R22, R22, -1.4426950216293334961 ;  /* 0xbfb8aa3b1616d820 */ /* 0x000fe20000410000 */
[----:B------:R-:W-:Y:S01]  /*f160*/  @!P4 FMUL.FTZ R24, R24, -1.4426950216293334961 ;  /* 0xbfb8aa3b1818c820 */ /* 0x000fe20000410000 */
[----:B------:R-:W-:Y:S01]  /*f170*/  USHF.R.S32.HI UR25, URZ, 0x1f, UR24 ;  /* 0x0000001fff197899 */ /* 0x000fe20008011418 */
[----:B-1----:R-:W-:-:S03]  /*f180*/  @!P3 FADD.FTZ R20, R20, 1 ;  /* 0x3f8000001414b421 */ /* 0x002fc60000010000 */
[----:B------:R-:W0:Y:S01]  /*f190*/  @!P6 MUFU.RCP R19, R19 ;  /* 0x000000130013e308 */ /* 0x000e220000001000 */
[----:B------:R-:W-:Y:S01]  /*f1a0*/  UIMAD.WIDE.U32 UR10, UR32, UR28, UR24 ;  /* 0x0000001c200a72a5 */ /* 0x000fe2000f8e0018 */
[----:B---3--:R-:W-:-:S03]  /*f1b0*/  @!P2 FADD.FTZ R21, R21, 1 ;  /* 0x3f8000001515a421 */ /* 0x008fc60000010000 */
[----:B------:R-:W-:Y:S01]  /*f1c0*/  UIMAD UR11, UR32, UR29, UR11 ;  /* 0x0000001d200b72a4 */ /* 0x000fe2000f8e020b */
[----:B------:R-:W1:Y:S02]  /*f1d0*/  LDCU.64 UR28, c[0x0][0x550] ;  /* 0x0000aa00ff1c77ac */ /* 0x000e640008000a00 */
[----:B------:R-:W3:Y:S01]  /*f1e0*/  @!P5 MUFU.EX2 R22, R22 ;  /* 0x000000160016d308 */ /* 0x000ee20000000800 */
[----:B-----5:R-:W-:-:S07]  /*f1f0*/  @!P1 FADD.FTZ R23, R23, 1 ;  /* 0x3f80000017179421 */ /* 0x020fce0000010000 */
[----:B------:R-:W5:Y:S01]  /*f200*/  @!P4 MUFU.EX2 R24, R24 ;  /* 0x000000180018c308 */ /* 0x000f620000000800 */
[----:B--2---:R-:W-:-:S07]  /*f210*/  UIMAD UR23, UR8, UR31, URZ ;  /* 0x0000001f081772a4 */ /* 0x004fce000f8e02ff */
[----:B------:R-:W2:Y:S01]  /*f220*/  @!P3 MUFU.RCP R20, R20 ;  /* 0x000000140014b308 */ /* 0x000ea20000001000 */
[----:B------:R-:W-:-:S07]  /*f230*/  UIMAD.WIDE.U32 UR10, UR8, UR30, UR10 ;  /* 0x0000001e080a72a5 */ /* 0x000fce000f8e000a */
[----:B------:R-:W4:Y:S01]  /*f240*/  @!P2 MUFU.RCP R21, R21 ;  /* 0x000000150015a308 */ /* 0x000f220000001000 */
[----:B0-----:R-:W-:-:S07]  /*f250*/  @!P6 FMUL.FTZ R182, R182, R19 ;  /* 0x00000013b6b6e220 */ /* 0x001fce0000410000 */
[----:B------:R-:W0:Y:S01]  /*f260*/  @!P1 MUFU.RCP R23, R23 ;  /* 0x0000001700179308 */ /* 0x000e220000001000 */
[----:B---3--:R-:W-:Y:S01]  /*f270*/  @!P5 FADD.FTZ R22, R22, 1 ;  /* 0x3f8000001616d421 */ /* 0x008fe20000010000 */
[----:B-----5:R-:W-:Y:S01]  /*f280*/  @!P4 FADD.FTZ R24, R24, 1 ;  /* 0x3f8000001818c421 */ /* 0x020fe20000010000 */
[----:B------:R-:W-:Y:S02]  /*f290*/  MOV R28, UR23 ;  /* 0x00000017001c7c02 */ /* 0x000fe40008000f00 */
[----:B------:R-:W-:Y:S01]  /*f2a0*/  IADD3 R19, P6, PT, R3, UR10, RZ ;  /* 0x0000000a03137c10 */ /* 0x000fe2000ffde0ff */
[----:B--2---:R-:W-:-:S03]  /*f2b0*/  @!P3 FMUL.FTZ R183, R183, R20 ;  /* 0x00000014b7b7b220 */ /* 0x004fc60000410000 */
[----:B------:R-:W-:Y:S01]  /*f2c0*/  IADD3.X R28, PT, PT, R28, UR11, RZ, P6, !PT ;  /* 0x0000000b1c1c7c10 */ /* 0x000fe2000b7fe4ff */
[----:B------:R-:W2:Y:S01]  /*f2d0*/  @!P5 MUFU.RCP R22, R22 ;  /* 0x000000160016d308 */ /* 0x000ea20000001000 */
[----:B-1----:R-:W-:Y:S01]  /*f2e0*/  LEA R20, P6, R19, UR28, 0x1 ;  /* 0x0000001c13147c11 */ /* 0x002fe2000f8c08ff */
[----:B----4-:R-:W-:Y:S01]  /*f2f0*/  @!P2 FMUL.FTZ R184, R184, R21 ;  /* 0x00000015b8b8a220 */ /* 0x010fe20000410000 */
[----:B------:R-:W-:Y:S01]  /*f300*/  ISETP.GE.AND P2, PT, R3, R26, PT ;  /* 0x0000001a0300720c */ /* 0x000fe20003f46270 */
[----:B------:R-:W1:Y:S01]  /*f310*/  LDCU.64 UR10, c[0x0][0x518] ;  /* 0x0000a300ff0a77ac */ /* 0x000e620008000a00 */
[----:B------:R-:W-:-:S03]  /*f320*/  LEA.HI.X R21, R19, UR29, R28, 0x1, P6 ;  /* 0x0000001d13157c11 */ /* 0x000fc6000b0f0c1c */
[----:B------:R-:W3:Y:S01]  /*f330*/  @!P4 MUFU.RCP R24, R24 ;  /* 0x000000180018c308 */ /* 0x000ee20000001000 */
[----:B0-----:R-:W-:Y:S01]  /*f340*/  @!P1 FMUL.FTZ R186, R186, R23 ;  /* 0x00000017baba9220 */ /* 0x001fe20000410000 */
[-C--:B------:R-:W-:Y:S01]  /*f350*/  ISETP.GE.AND P3, PT, R18, R26.reuse, PT ;  /* 0x0000001a1200720c */ /* 0x080fe20003f66270 */
[----:B------:R-:W0:Y:S01]  /*f360*/  LDCU.64 UR28, c[0x0][0x560] ;  /* 0x0000ac00ff1c77ac */ /* 0x000e220008000a00 */
[-C--:B------:R-:W-:Y:S02]  /*f370*/  ISETP.GE.AND P6, PT, R17, R26.reuse, PT ;  /* 0x0000001a1100720c */ /* 0x080fe40003fc6270 */
[----:B------:R-:W-:Y:S02]  /*f380*/  ISETP.GE.AND P1, PT, R15, R26, PT ;  /* 0x0000001a0f00720c */ /* 0x000fe40003f26270 */
[----:B------:R-:W-:Y:S01]  /*f390*/  @!P2 STG.E.U16 desc[UR26][R20.64], R25 ;  /* 0x000000191400a986 */ /* 0x000fe2000c10151a */
[----:B--2---:R-:W-:Y:S01]  /*f3a0*/  @!P5 FMUL.FTZ R185, R185, R22 ;  /* 0x00000016b9b9d220 */ /* 0x004fe20000410000 */
[----:B------:R-:W-:-:S02]  /*f3b0*/  ISETP.GE.AND P2, PT, R16, R26, PT ;  /* 0x0000001a1000720c */ /* 0x000fc40003f46270 */
[----:B------:R-:W-:-:S03]  /*f3c0*/  ISETP.GE.AND P5, PT, R13, R26, PT ;  /* 0x0000001a0d00720c */ /* 0x000fc60003fa6270 */
        /* <DEDUP_REMOVED lines=47> */
[----:B------:R2:W-:Y:S04]  /*f6c0*/  STS.U16 [R80+0x6], R24 ;  /* 0x0000061850007388 */ /* 0x0005e80000000400 */
        /* <DEDUP_REMOVED lines=37> */
[----:B------:R-:W4:Y:S01]  /*f920*/  LDCU.64 UR22, c[0x0][0x520] ;  /* 0x0000a400ff1677ac */ /* 0x000f220008000a00 */
[----:B------:R-:W-:Y:S01]  /*f930*/  FADD.FTZ R44, R43, R44 ;  /* 0x0000002c2b2c7221 */ /* 0x000fe20000010000 */
[----:B-1----:R-:W-:-:S03]  /*f940*/  UIMAD.WIDE.U32 UR24, UR32, UR10, UR24 ;  /* 0x0000000a201872a5 */ /* 0x002fc6000f8e0018 */
[----:B------:R-:W-:-:S04]  /*f950*/  FADD.FTZ R44, R44, R45 ;  /* 0x0000002d2c2c7221 */ /* 0x000fc80000010000 */
[----:B------:R-:W-:Y:S01]  /*f960*/  FADD.FTZ R47, R44, R47 ;  /* 0x0000002f2c2f7221 */ /* 0x000fe20000010000 */
[----:B------:R-:W-:Y:S01]  /*f970*/  UIMAD UR11, UR32, UR11, UR25 ;  /* 0x0000000b200b72a4 */ /* 0x000fe2000f8e0219 */
[----:B------:R-:W-:Y:S02]  /*f980*/  UMOV UR10, UR24 ;  /* 0x00000018000a7c82 */ /* 0x000fe40008000000 */
[----:B------:R-:W-:Y:S01]  /*f990*/  FADD.FTZ R48, R47, R48 ;  /* 0x000000302f307221 */ /* 0x000fe20000010000 */
[----:B----4-:R-:W-:-:S03]  /*f9a0*/  UIMAD.WIDE.U32 UR10, UR8, UR22, UR10 ;  /* 0x00000016080a72a5 */ /* 0x010fc6000f8e000a */
[----:B------:R-:W-:Y:S01]  /*f9b0*/  FADD.FTZ R49, R48, R49 ;  /* 0x0000003130317221 */ /* 0x000fe20000010000 */
[----:B------:R-:W-:-:S03]  /*f9c0*/  UIMAD UR11, UR8, UR23, UR11 ;  /* 0x00000017080b72a4 */ /* 0x000fc6000f8e020b */
[----:B------:R-:W-:Y:S01]  /*f9d0*/  FADD.FTZ R50, R49, R50 ;  /* 0x0000003231327221 */ /* 0x000fe20000010000 */
[----:B--2---:R-:W-:-:S03]  /*f9e0*/  IADD3 R19, P0, PT, R3, UR10, RZ ;  /* 0x0000000a03137c10 */ /* 0x004fc6000ff1e0ff */
[----:B------:R-:W-:Y:S01]  /*f9f0*/  FADD.FTZ R57, R50, R57 ;  /* 0x0000003932397221 */ /* 0x000fe20000010000 */
[----:B------:R-:W-:-:S03]  /*fa00*/  IADD3.X R22, PT, PT, RZ, UR11, RZ, P0, !PT ;  /* 0x0000000bff167c10 */ /* 0x000fc600087fe4ff */
[----:B------:R-:W-:Y:S01]  /*fa10*/  FADD.FTZ R58, R57, R58 ;  /* 0x0000003a393a7221 */ /* 0x000fe20000010000 */
[-C--:B---3--:R-:W-:Y:S02]  /*fa20*/  ISETP.GE.AND P2, PT, R3, R20.reuse, PT ;  /* 0x000000140300720c */ /* 0x088fe40003f46270 */
[----:B------:R-:W-:Y:S02]  /*fa30*/  ISETP.GE.AND P1, PT, R18, R20, PT ;  /* 0x000000141200720c */ /* 0x000fe40003f26270 */
[----:B0-----:R-:W-:-:S04]  /*fa40*/  LEA R18, P3, R19, UR28, 0x1 ;  /* 0x0000001c13127c11 */ /* 0x001fc8000f8608ff */
[----:B------:R-:W-:Y:S01]  /*fa50*/  LEA.HI.X R19, R19, UR29, R22, 0x1, P3 ;  /* 0x0000001d13137c11 */ /* 0x000fe200098f0c16 */
[----:B------:R-:W-:Y:S01]  /*fa60*/  FADD.FTZ R181, R58, R181 ;  /* 0x000000b53ab57221 */ /* 0x000fe20000010000 */
[-C--:B------:R-:W-:Y:S02]  /*fa70*/  ISETP.GE.AND P0, PT, R17, R20.reuse, PT ;  /* 0x000000141100720c */ /* 0x080fe40003f06270 */
[-C--:B------:R-:W-:Y:S01]  /*fa80*/  ISETP.GE.AND P4, PT, R15, R20.reuse, PT ;  /* 0x000000140f00720c */ /* 0x080fe20003f86270 */
[----:B------:R0:W-:Y:S01]  /*fa90*/  @!P2 STG.E.U16 desc[UR26][R18.64], R21 ;  /* 0x000000151200a986 */ /* 0x0001e2000c10151a */
[-C--:B------:R-:W-:Y:S02]  /*faa0*/  ISETP.GE.AND P6, PT, R16, R20.reuse, PT ;  /* 0x000000141000720c */ /* 0x080fe40003fc6270 */
[-C--:B------:R-:W-:Y:S01]  /*fab0*/  ISETP.GE.AND P5, PT, R4, R20.reuse, PT ;  /* 0x000000140400720c */ /* 0x080fe20003fa6270 */
[----:B------:R0:W-:Y:S01]  /*fac0*/  @!P1 STG.E.U16 desc[UR26][R18.64+0x40], R23 ;  /* 0x0000401712009986 */ /* 0x0001e2000c10151a */
[----:B------:R-:W-:-:S02]  /*fad0*/  ISETP.GE.AND P3, PT, R14, R20, PT ;  /* 0x000000140e00720c */ /* 0x000fc40003f66270 */
[-C--:B------:R-:W-:Y:S02]  /*fae0*/  ISETP.GE.AND P2, PT, R13, R20.reuse, PT ;  /* 0x000000140d00720c */ /* 0x080fe40003f46270 */
        /* <DEDUP_REMOVED lines=41> */
.L_x_1817:
        /* <DEDUP_REMOVED lines=9> */
[----:B------:R-:W0:Y:S02]  /*fe10*/  S2R R6, SR_TID.X ;  /* 0x0000000000067919 */ /* 0x000e240000002100 */
[----:B--2---:R-:W2:Y:S02]  /*fe20*/  SHFL.DOWN P0, R0, R4, 0x1, 0x1f ;  /* 0x08201f0004007f89 */ /* 0x004ea40000000000 */
[----:B--2---:R-:W-:Y:S02]  /*fe30*/  @P0 FADD R0, R0, R4 ;  /* 0x0000000400000221 */ /* 0x004fe40000000000 */
[----:B------:R-:W2:Y:S03]  /*fe40*/  S2R R4, SR_LANEID ;  /* 0x0000000000047919 */ /* 0x000ea60000000000 */
[----:B------:R-:W3:Y:S02]  /*fe50*/  SHFL.DOWN P0, R3, R0, 0x2, 0x1f ;  /* 0x08401f0000037f89 */ /* 0x000ee40000000000 */
[----:B---3--:R-:W-:Y:S01]  /*fe60*/  @P0 FADD R3, R0, R3 ;  /* 0x0000000300030221 */ /* 0x008fe20000000000 */
[----:B--2---:R-:W-:-:S04]  /*fe70*/  ISETP.NE.AND P1, PT, R4, RZ, PT ;  /* 0x000000ff0400720c */ /* 0x004fc80003f25270 */
[----:B------:R-:W2:Y:S09]  /*fe80*/  SHFL.DOWN P0, R2, R3, 0x4, 0x1f ;  /* 0x08801f0003027f89 */ /* 0x000eb20000000000 */
[----:B------:R-:W3:Y:S01]  /*fe90*/  @!P1 S2R R8, SR_CgaCtaId ;  /* 0x0000000000089919 */ /* 0x000ee20000008800 */
[----:B------:R-:W-:-:S02]  /*fea0*/  @!P1 MOV R7, 0x400 ;  /* 0x0000040000079802 */ /* 0x000fc40000000f00 */
[----:B0-----:R-:W-:-:S04]  /*feb0*/  @!P1 SHF.R.U32.HI R0, RZ, 0x3, R6 ;  /* 0x00000003ff009819 */ /* 0x001fc80000011606 */
[----:B------:R-:W-:Y:S01]  /*fec0*/  @!P1 LOP3.LUT R0, R0, 0x7c, RZ, 0xc0, !PT ;  /* 0x0000007c00009812 */ /* 0x000fe200078ec0ff */
[----:B--2---:R-:W-:-:S05]  /*fed0*/  @P0 FADD R2, R3, R2 ;  /* 0x0000000203020221 */ /* 0x004fca0000000000 */
        /* <DEDUP_REMOVED lines=23> */
.L_x_1951:
[----:B------:R-:W-:Y:S05]  /*10050*/  BSYNC.RECONVERGENT B0 ;  /* 0x0000000000007941 */ /* 0x000fea0003800200 */
.L_x_1950:
        /* <DEDUP_REMOVED lines=43> */
.L_x_1953:
[----:B------:R-:W-:Y:S05]  /*10310*/  BSYNC.RECONVERGENT B0 ;  /* 0x0000000000007941 */ /* 0x000fea0003800200 */
.L_x_1952:
        /* <DEDUP_REMOVED lines=12> */
[----:B------:R-:W4:Y:S01]  /*103e0*/  LDCU.64 UR20, c[0x0][0x4f0] ;  /* 0x00009e00ff1477ac */ /* 0x000f220008000a00 */
[----:B------:R-:W0:Y:S01]  /*103f0*/  LDCU.64 UR22, c[0x0][0x540] ;  /* 0x0000a800ff1677ac */ /* 0x000e220008000a00 */
[----:B------:R-:W-:-:S02]  /*10400*/  UIMAD UR8, UR8, UR13, UR7 ;  /* 0x0000000d080872a4 */ /* 0x000fc4000f8e0207 */
[----:B---3--:R-:W-:-:S12]  /*10410*/  ULEA UR10, UR14, UR10, 0x18 ;  /* 0x0000000a0e0a7291 */ /* 0x008fd8000f8ec0ff */
.L_x_1955:
[----:B------:R-:W-:Y:S02]  /*10420*/  LEA R0, R11, UR10, 0x3 ;  /* 0x0000000a0b007c11 */ /* 0x000fe4000f8e18ff */
[----:B0123--:R-:W-:Y:S02]  /*10430*/  MOV R3, UR7 ;  /* 0x0000000700037c02 */ /* 0x00ffe40008000f00 */
        /* <DEDUP_REMOVED lines=8> */
[----:B----4-:R-:W-:Y:S01]  /*104c0*/  IMAD R10, R3, UR20, RZ ;  /* 0x00000014030a7c24 */ /* 0x010fe2000f8e02ff */
        /* <DEDUP_REMOVED lines=21> */
.L_x_1954:
[----:B------:R-:W-:Y:S05]  /*10620*/  EXIT ;  /* 0x000000000000794d */ /* 0x000fea0003800000 */
.L_x_1855:
[----:B------:R-:W-:Y:S01]  /*10630*/  HFMA2 R77, -RZ, RZ, 0, 5.9604644775390625e-08 ;  /* 0x00000001ff4d7431 */ /* 0x000fe200000001ff */
[----:B------:R-:W-:Y:S02]  /*10640*/  MOV R246, R234 ;  /* 0x000000ea00f67202 */ /* 0x000fe40000000f00 */
[----:B------:R-:W-:Y:S02]  /*10650*/  MOV R76, RZ ;  /* 0x000000ff004c7202 */ /* 0x000fe40000000f00 */
[----:B------:R-:W-:-:S07]  /*10660*/  MOV R79, 0xffffffff ;  /* 0xffffffff004f7802 */ /* 0x000fce0000000f00 */
[----:B01---5:R-:W-:Y:S05]  /*10670*/  WARPSYNC.COLLECTIVE R79, `(.L_x_1956) ;  /* 0x000000004f087348 */ /* 0x023fea0003c00000 */
[----:B------:R2:W3:Y:S02]  /*10680*/  SHFL.UP P6, R248, R246, R77, R76 ;  /* 0x0400004df6f87389 */ /* 0x0004e400000c004c */
[----:B0123-5:R-:W-:Y:S05]  /*10690*/  ENDCOLLECTIVE ;  /* 0x000000000000791b */ /* 0x02ffea0003800000 */
.L_x_1956:
[----:B------:R-:W-:Y:S02]  /*106a0*/  MOV R246, R235 ;  /* 0x000000eb00f67202 */ /* 0x000fe40000000f00 */
[----:B------:R-:W-:-:S07]  /*106b0*/  MOV R78, R248 ;  /* 0x000000f8004e7202 */ /* 0x000fce0000000f00 */
[----:B------:R-:W-:Y:S05]  /*106c0*/  WARPSYNC.COLLECTIVE R79, `(.L_x_1957) ;  /* 0x000000004f087348 */ /* 0x000fea0003c00000 */
[----:B------:R0:W1:Y:S02]  /*106d0*/  SHFL.UP P6, R248, R246, R77, R76 ;  /* 0x0400004df6f87389 */ /* 0x00006400000c004c */
[----:B01----:R-:W-:Y:S05]  /*106e0*/  ENDCOLLECTIVE ;  /* 0x000000000000791b */ /* 0x003fea0003800000 */
.L_x_1957:
[----:B------:R-:W-:Y:S02]  /*106f0*/  MOV R246, R236 ;  /* 0x000000ec00f67202 */ /* 0x000fe40000000f00 */
[----:B------:R-:W-:-:S07]  /*10700*/  MOV R225, R248 ;  /* 0x000000f800e17202 */ /* 0x000fce0000000f00 */
[----:B------:R-:W-:Y:S05]  /*10710*/  WARPSYNC.COLLECTIVE R79, `(.L_x_1958) ;  /* 0x000000004f087348 */ /* 0x000fea0003c00000 */
[----:B------:R0:W1:Y:S02]  /*10720*/  SHFL.UP P6, R248, R246, R77, R76 ;  /* 0x0400004df6f87389 */ /* 0x00006400000c004c */
[----:B01----:R-:W-:Y:S05]  /*10730*/  ENDCOLLECTIVE ;  /* 0x000000000000791b */ /* 0x003fea0003800000 */
.L_x_1958:
[----:B------:R-:W-:Y:S02]  /*10740*/  MOV R246, R245 ;  /* 0x000000f500f67202 */ /* 0x000fe40000000f00 */
[----:B------:R-:W-:-:S07]  /*10750*/  MOV R247, R248 ;  /* 0x000000f800f77202 */ /* 0x000fce0000000f00 */
[----:B------:R-:W-:Y:S05]  /*10760*/  WARPSYNC.COLLECTIVE R79, `(.L_x_1959) ;  /* 0x000000004f087348 */ /* 0x000fea0003c00000 */
[----:B------:R0:W1:Y:S02]  /*10770*/  SHFL.UP P6, R248, R246, R77, R76 ;  /* 0x0400004df6f87389 */ /* 0x00006400000c004c */
[----:B01----:R-:W-:Y:S05]  /*10780*/  ENDCOLLECTIVE ;  /* 0x000000000000791b */ /* 0x003fea0003800000 */
.L_x_1959:
        /* <DEDUP_REMOVED lines=17> */
.L_x_1960:
[----:B------:R-:W-:Y:S02]  /*108a0*/  MOV R246, R235 ;  /* 0x000000eb00f67202 */ /* 0x000fe40000000f00 */
[----:B------:R-:W-:-:S07]  /*108b0*/  MOV R78, R248 ;  /* 0x000000f8004e7202 */ /* 0x000fce0000000f00 */
[----:B------:R-:W-:Y:S05]  /*108c0*/  WARPSYNC.COLLECTIVE R79, `(.L_x_1961) ;  /* 0x000000004f087348 */ /* 0x000fea0003c00000 */
[----:B------:R0:W1:Y:S02]  /*108d0*/  SHFL.UP P6, R248, R246, R77, R76 ;  /* 0x0400004df6f87389 */ /* 0x00006400000c004c */
[----:B01----:R-:W-:Y:S05]  /*108e0*/  ENDCOLLECTIVE ;  /* 0x000000000000791b */ /* 0x003fea0003800000 */
.L_x_1961:
[----:B------:R-:W-:Y:S02]  /*108f0*/  MOV R246, R236 ;  /* 0x000000ec00f67202 */ /* 0x000fe40000000f00 */
[----:B------:R-:W-:-:S07]  /*10900*/  MOV R225, R248 ;  /* 0x000000f800e17202 */ /* 0x000fce0000000f00 */
[----:B------:R-:W-:Y:S05]  /*10910*/  WARPSYNC.COLLECTIVE R79, `(.L_x_1962) ;  /* 0x000000004f087348 */ /* 0x000fea0003c00000 */
[----:B------:R0:W1:Y:S02]  /*10920*/  SHFL.UP P6, R248, R246, R77, R76 ;  /* 0x0400004df6f87389 */ /* 0x00006400000c004c */
[----:B01----:R-:W-:Y:S05]  /*10930*/  ENDCOLLECTIVE ;  /* 0x000000000000791b */ /* 0x003fea0003800000 */
.L_x_1962:
[----:B------:R-:W-:Y:S02]  /*10940*/  MOV R246, R245 ;  /* 0x000000f500f67202 */ /* 0x000fe40000000f00 */
[----:B------:R-:W-:-:S07]  /*10950*/  MOV R247, R248 ;  /* 0x000000f800f77202 */ /* 0x000fce0000000f00 */
[----:B------:R-:W-:Y:S05]  /*10960*/  WARPSYNC.COLLECTIVE R79, `(.L_x_1963) ;  /* 0x000000004f087348 */ /* 0x000fea0003c00000 */
[----:B------:R0:W1:Y:S02]  /*10970*/  SHFL.UP P6, R248, R246, R77, R76 ;  /* 0x0400004df6f87389 */ /* 0x00006400000c004c */
[----:B01----:R-:W-:Y:S05]  /*10980*/  ENDCOLLECTIVE ;  /* 0x000000000000791b */ /* 0x003fea0003800000 */
.L_x_1963:
        /* <DEDUP_REMOVED lines=17> */
.L_x_1964:
[----:B------:R-:W-:Y:S02]  /*10aa0*/  MOV R246, R235 ;  /* 0x000000eb00f67202 */ /* 0x000fe40000000f00 */
[----:B------:R-:W-:-:S07]  /*10ab0*/  MOV R78, R248 ;  /* 0x000000f8004e7202 */ /* 0x000fce0000000f00 */
[----:B------:R-:W-:Y:S05]  /*10ac0*/  WARPSYNC.COLLECTIVE R79, `(.L_x_1965) ;  /* 0x000000004f087348 */ /* 0x000fea0003c00000 */
[----:B------:R0:W1:Y:S02]  /*10ad0*/  SHFL.UP P6, R248, R246, R77, R76 ;  /* 0x0400004df6f87389 */ /* 0x00006400000c004c */
[----:B01----:R-:W-:Y:S05]  /*10ae0*/  ENDCOLLECTIVE ;  /* 0x000000000000791b */ /* 0x003fea0003800000 */
.L_x_1965:
[----:B------:R-:W-:Y:S02]  /*10af0*/  MOV R246, R236 ;  /* 0x000000ec00f67202 */ /* 0x000fe40000000f00 */
[----:B------:R-:W-:-:S07]  /*10b00*/  MOV R225, R248 ;  /* 0x000000f800e17202 */ /* 0x000fce0000000f00 */
[----:B------:R-:W-:Y:S05]  /*10b10*/  WARPSYNC.COLLECTIVE R79, `(.L_x_1966) ;  /* 0x000000004f087348 */ /* 0x000fea0003c00000 */
[----:B------:R0:W1:Y:S02]  /*10b20*/  SHFL.UP P6, R248, R246, R77, R76 ;  /* 0x0400004df6f87389 */ /* 0x00006400000c004c */
[----:B01----:R-:W-:Y:S05]  /*10b30*/  ENDCOLLECTIVE ;  /* 0x000000000000791b */ /* 0x003fea0003800000 */
.L_x_1966:
[----:B------:R-:W-:Y:S02]  /*10b40*/  MOV R246, R245 ;  /* 0x000000f500f67202 */ /* 0x000fe40000000f00 */
[----:B------:R-:W-:-:S07]  /*10b50*/  MOV R247, R248 ;  /* 0x000000f800f77202 */ /* 0x000fce0000000f00 */
[----:B------:R-:W-:Y:S05]  /*10b60*/  WARPSYNC.COLLECTIVE R79, `(.L_x_1967) ;  /* 0x000000004f087348 */ /* 0x000fea0003c00000 */
[----:B------:R0:W1:Y:S02]  /*10b70*/  SHFL.UP P6, R248, R246, R77, R76 ;  /* 0x0400004df6f87389 */ /* 0x00006400000c004c */
[----:B01----:R-:W-:Y:S05]  /*10b80*/  ENDCOLLECTIVE ;  /* 0x000000000000791b */ /* 0x003fea0003800000 */
.L_x_1967:
        /* <DEDUP_REMOVED lines=17> */
.L_x_1968:
[----:B------:R-:W-:Y:S02]  /*10ca0*/  MOV R246, R235 ;  /* 0x000000eb00f67202 */ /* 0x000fe40000000f00 */
[----:B------:R-:W-:-:S07]  /*10cb0*/  MOV R78, R248 ;  /* 0x000000f8004e7202 */ /* 0x000fce0000000f00 */
[----:B------:R-:W-:Y:S05]  /*10cc0*/  WARPSYNC.COLLECTIVE R79, `(.L_x_1969) ;  /* 0x000000004f087348 */ /* 0x000fea0003c00000 */
[----:B------:R0:W1:Y:S02]  /*10cd0*/  SHFL.UP P6, R248, R246, R77, R76 ;  /* 0x0400004df6f87389 */ /* 0x00006400000c004c */
[----:B01----:R-:W-:Y:S05]  /*10ce0*/  ENDCOLLECTIVE ;  /* 0x000000000000791b */ /* 0x003fea0003800000 */
.L_x_1969:
[----:B------:R-:W-:Y:S02]  /*10cf0*/  MOV R246, R236 ;  /* 0x000000ec00f67202 */ /* 0x000fe40000000f00 */
[----:B------:R-:W-:-:S07]  /*10d00*/  MOV R225, R248 ;  /* 0x000000f800e17202 */ /* 0x000fce0000000f00 */
[----:B------:R-:W-:Y:S05]  /*10d10*/  WARPSYNC.COLLECTIVE R79, `(.L_x_1970) ;  /* 0x000000004f087348 */ /* 0x000fea0003c00000 */
[----:B------:R0:W1:Y:S02]  /*10d20*/  SHFL.UP P6, R248, R246, R77, R76 ;  /* 0x0400004df6f87389 */ /* 0x00006400000c004c */
[----:B01----:R-:W-:Y:S05]  /*10d30*/  ENDCOLLECTIVE ;  /* 0x000000000000791b */ /* 0x003fea0003800000 */
.L_x_1970:
[----:B------:R-:W-:Y:S02]  /*10d40*/  MOV R246, R245 ;  /* 0x000000f500f67202 */ /* 0x000fe40000000f00 */
[----:B------:R-:W-:-:S07]  /*10d50*/  MOV R247, R248 ;  /* 0x000000f800f77202 */ /* 0x000fce0000000f00 */
[----:B------:R-:W-:Y:S05]  /*10d60*/  WARPSYNC.COLLECTIVE R79, `(.L_x_1971) ;  /* 0x000000004f087348 */ /* 0x000fea0003c00000 */
[----:B------:R0:W1:Y:S02]  /*10d70*/  SHFL.UP P6, R248, R246, R77, R76 ;  /* 0x0400004df6f87389 */ /* 0x00006400000c004c */
[----:B01----:R-:W-:Y:S05]  /*10d80*/  ENDCOLLECTIVE ;  /* 0x000000000000791b */ /* 0x003fea0003800000 */
.L_x_1971:
        /* <DEDUP_REMOVED lines=17> */
.L_x_1972:
[----:B------:R-:W-:Y:S02]  /*10ea0*/  MOV R246, R235 ;  /* 0x000000eb00f67202 */ /* 0x000fe40000000f00 */
[----:B------:R-:W-:-:S07]  /*10eb0*/  MOV R78, R248 ;  /* 0x000000f8004e7202 */ /* 0x000fce0000000f00 */
[----:B------:R-:W-:Y:S05]  /*10ec0*/  WARPSYNC.COLLECTIVE R79, `(.L_x_1973) ;  /* 0x000000004f087348 */ /* 0x000fea0003c00000 */
[----:B------:R0:W1:Y:S02]  /*10ed0*/  SHFL.UP P6, R248, R246, R77, R76 ;  /* 0x0400004df6f87389 */ /* 0x00006400000c004c */
[----:B01----:R-:W-:Y:S05]  /*10ee0*/  ENDCOLLECTIVE ;  /* 0x000000000000791b */ /* 0x003fea0003800000 */
.L_x_1973:
[----:B------:R-:W-:Y:S02]  /*10ef0*/  MOV R246, R236 ;  /* 0x000000ec00f67202 */ /* 0x000fe40000000f00 */
[----:B------:R-:W-:-:S07]  /*10f00*/  MOV R225, R248 ;  /* 0x000000f800e17202 */ /* 0x000fce0000000f00 */
[----:B------:R-:W-:Y:S05]  /*10f10*/  WARPSYNC.COLLECTIVE R79, `(.L_x_1974) ;  /* 0x000000004f087348 */ /* 0x000fea0003c00000 */
[----:B------:R0:W1:Y:S02]  /*10f20*/  SHFL.UP P6, R248, R246, R77, R76 ;  /* 0x0400004df6f87389 */ /* 0x00006400000c004c */
[----:B01----:R-:W-:Y:S05]  /*10f30*/  ENDCOLLECTIVE ;  /* 0x000000000000791b */ /* 0x003fea0003800000 */
.L_x_1974:
[----:B------:R-:W-:Y:S02]  /*10f40*/  MOV R246, R245 ;  /* 0x000000f500f67202 */ /* 0x000fe40000000f00 */
[----:B------:R-:W-:-:S07]  /*10f50*/  MOV R247, R248 ;  /* 0x000000f800f77202 */ /* 0x000fce0000000f00 */
[----:B------:R-:W-:Y:S05]  /*10f60*/  WARPSYNC.COLLECTIVE R79, `(.L_x_1975) ;  /* 0x000000004f087348 */ /* 0x000fea0003c00000 */
[----:B------:R0:W1:Y:S02]  /*10f70*/  SHFL.UP P6, R248, R246, R77, R76 ;  /* 0x0400004df6f87389 */ /* 0x00006400000c004c */
[----:B01----:R-:W-:Y:S05]  /*10f80*/  ENDCOLLECTIVE ;  /* 0x000000000000791b */ /* 0x003fea0003800000 */
.L_x_1975:
[----:B------:R-:W-:Y:S01]  /*10f90*/  MOV R76, R248 ;  /* 0x000000f8004c7202 */ /* 0x000fe20000000f00 */
[----:B------:R-:W-:Y:S06]  /*10fa0*/  BRA `(.L_x_1976) ;  /* 0xffffff7000887947 */ /* 0x000fec000383ffff */
.L_x_1856:
        /* <DEDUP_REMOVED lines=8> */
.L_x_1978:
[----:B------:R-:W-:Y:S05]  /*11030*/  BSYNC B0 ;  /* 0x0000000000007941 */ /* 0x000fea0003800000 */
.L_x_1977:
[----:B------:R-:W-:Y:S05]  /*11040*/  BRA `(.L_x_1979) ;  /* 0xffffff7000947947 */ /* 0x000fea000383ffff */
.L_x_1857:
        /* <DEDUP_REMOVED lines=8> */
.L_x_1981:
[----:B------:R-:W-:Y:S05]  /*110d0*/  BSYNC B0 ;  /* 0x0000000000007941 */ /* 0x000fea0003800000 */
.L_x_1980:
[----:B------:R-:W-:Y:S05]  /*110e0*/  BRA `(.L_x_1982) ;  /* 0xffffff7000747947 */ /* 0x000fea000383ffff */
.L_x_1858:
        /* <DEDUP_REMOVED lines=8> */
.L_x_1984:
[----:B------:R-:W-:Y:S05]  /*11170*/  BSYNC B0 ;  /* 0x0000000000007941 */ /* 0x000fea0003800000 */
.L_x_1983:
[----:B------:R-:W-:Y:S05]  /*11180*/  BRA `(.L_x_1985) ;  /* 0xffffff7000547947 */ /* 0x000fea000383ffff */
.L_x_1859:
        /* <DEDUP_REMOVED lines=8> */
.L_x_1987:
[----:B------:R-:W-:Y:S05]  /*11210*/  BSYNC B0 ;  /* 0x0000000000007941 */ /* 0x000fea0003800000 */
.L_x_1986:
[----:B------:R-:W-:Y:S05]  /*11220*/  BRA `(.L_x_1988) ;  /* 0xffffff7000347947 */ /* 0x000fea000383ffff */
.L_x_1860:
        /* <DEDUP_REMOVED lines=8> */
.L_x_1990:
[----:B------:R-:W-:Y:S05]  /*112b0*/  BSYNC B0 ;  /* 0x0000000000007941 */ /* 0x000fea0003800000 */
.L_x_1989:
        /* <DEDUP_REMOVED lines=9> */
.L_x_1991:
[----:B------:R-:W-:Y:S02]  /*11350*/  MOV R246, R236 ;  /* 0x000000ec00f67202 */ /* 0x000fe40000000f00 */
[----:B------:R-:W-:-:S07]  /*11360*/  MOV R235, R248 ;  /* 0x000000f800eb7202 */ /* 0x000fce0000000f00 */
[----:B------:R-:W-:Y:S05]  /*11370*/  WARPSYNC.COLLECTIVE R79, `(.L_x_1992) ;  /* 0x000000004f087348 */ /* 0x000fea0003c00000 */
[----:B------:R0:W1:Y:S02]  /*11380*/  SHFL.UP P6, R248, R246, R77, R76 ;  /* 0x0400004df6f87389 */ /* 0x00006400000c004c */
[----:B01----:R-:W-:Y:S05]  /*11390*/  ENDCOLLECTIVE ;  /* 0x000000000000791b */ /* 0x003fea0003800000 */
.L_x_1992:
[----:B------:R-:W-:Y:S02]  /*113a0*/  MOV R246, R245 ;  /* 0x000000f500f67202 */ /* 0x000fe40000000f00 */
[----:B------:R-:W-:-:S07]  /*113b0*/  MOV R236, R248 ;  /* 0x000000f800ec7202 */ /* 0x000fce0000000f00 */
[----:B------:R-:W-:Y:S05]  /*113c0*/  WARPSYNC.COLLECTIVE R79, `(.L_x_1993) ;  /* 0x000000004f087348 */ /* 0x000fea0003c00000 */
[----:B------:R0:W1:Y:S02]  /*113d0*/  SHFL.UP P6, R248, R246, R77, R76 ;  /* 0x0400004df6f87389 */ /* 0x00006400000c004c */
[----:B01----:R-:W-:Y:S05]  /*113e0*/  ENDCOLLECTIVE ;  /* 0x000000000000791b */ /* 0x003fea0003800000 */
.L_x_1993:
[----:B------:R-:W-:Y:S01]  /*113f0*/  HFMA2 R77, -RZ, RZ, 0, 0 ;  /* 0x00000000ff4d7431 */ /* 0x000fe200000001ff */
[----:B------:R-:W-:-:S07]  /*11400*/  MOV R76, 0x1f ;  /* 0x0000001f004c7802 */ /* 0x000fce0000000f00 */
[----:B------:R-:W-:Y:S05]  /*11410*/  WARPSYNC.COLLECTIVE R79, `(.L_x_1994) ;  /* 0x000000004f087348 */ /* 0x000fea0003c00000 */
[----:B------:R0:W1:Y:S02]  /*11420*/  SHFL.IDX P3, R225, R78, R77, R76 ;  /* 0x0000004d4ee17389 */ /* 0x000064000006004c */
[----:B01----:R-:W-:Y:S05]  /*11430*/  ENDCOLLECTIVE ;  /* 0x000000000000791b */ /* 0x003fea0003800000 */
.L_x_1994:
[----:B------:R-:W-:Y:S02]  /*11440*/  MOV R245, R248 ;  /* 0x000000f800f57202 */ /* 0x000fe40000000f00 */
[----:B------:R-:W-:Y:S02]  /*11450*/  MOV R78, R61 ;  /* 0x0000003d004e7202 */ /* 0x000fe40000000f00 */
[----:B------:R-:W-:-:S07]  /*11460*/  MOV R60, R225 ;  /* 0x000000e1003c7202 */ /* 0x000fce0000000f00 */
[----:B------:R-:W-:Y:S05]  /*11470*/  WARPSYNC.COLLECTIVE R79, `(.L_x_1995) ;  /* 0x000000004f087348 */ /* 0x000fea0003c00000 */
[----:B------:R0:W1:Y:S02]  /*11480*/  SHFL.IDX P3, R225, R78, R77, R76 ;  /* 0x0000004d4ee17389 */ /* 0x000064000006004c */
[----:B01----:R-:W-:Y:S05]  /*11490*/  ENDCOLLECTIVE ;  /* 0x000000000000791b */ /* 0x003fea0003800000 */
.L_x_1995:
[----:B------:R-:W-:Y:S02]  /*114a0*/  MOV R78, R62 ;  /* 0x0000003e004e7202 */ /* 0x000fe40000000f00 */
[----:B------:R-:W-:-:S07]  /*114b0*/  MOV R61, R225 ;  /* 0x000000e1003d7202 */ /* 0x000fce0000000f00 */
[----:B------:R-:W-:Y:S05]  /*114c0*/  WARPSYNC.COLLECTIVE R79, `(.L_x_1996) ;  /* 0x000000004f087348 */ /* 0x000fea0003c00000 */
[----:B------:R0:W1:Y:S02]  /*114d0*/  SHFL.IDX P3, R225, R78, R77, R76 ;  /* 0x0000004d4ee17389 */ /* 0x000064000006004c */
[----:B01----:R-:W-:Y:S05]  /*114e0*/  ENDCOLLECTIVE ;  /* 0x000000000000791b */ /* 0x003fea0003800000 */
.L_x_1996:
[----:B------:R-:W-:Y:S02]  /*114f0*/  MOV R78, R63 ;  /* 0x0000003f004e7202 */ /* 0x000fe40000000f00 */
[----:B------:R-:W-:-:S07]  /*11500*/  MOV R62, R225 ;  /* 0x000000e1003e7202 */ /* 0x000fce0000000f00 */
[----:B------:R-:W-:Y:S05]  /*11510*/  WARPSYNC.COLLECTIVE R79, `(.L_x_1997) ;  /* 0x000000004f087348 */ /* 0x000fea0003c00000 */
[----:B------:R0:W1:Y:S02]  /*11520*/  SHFL.IDX P3, R225, R78, R77, R76 ;  /* 0x0000004d4ee17389 */ /* 0x000064000006004c */
[----:B01----:R-:W-:Y:S05]  /*11530*/  ENDCOLLECTIVE ;  /* 0x000000000000791b */ /* 0x003fea0003800000 */
.L_x_1997:
[----:B------:R-:W-:Y:S01]  /*11540*/  MOV R63, R225 ;  /* 0x000000e1003f7202 */ /* 0x000fe20000000f00 */
[----:B------:R-:W-:Y:S06]  /*11550*/  BRA `(.L_x_1998) ;  /* 0xffffff6c00907947 */ /* 0x000fec000383ffff */
.L_x_1862:
[----:B------:R-:W-:Y:S01]  /*11560*/  HFMA2 R251, -RZ, RZ, 0, 5.9604644775390625e-08 ;  /* 0x00000001fffb7431 */ /* 0x000fe200000001ff */
[----:B------:R-:W-:Y:S02]  /*11570*/  MOV R252, R245 ;  /* 0x000000f500fc7202 */ /* 0x000fe40000000f00 */
[----:B------:R-:W-:Y:S02]  /*11580*/  MOV R76, 0x1f ;  /* 0x0000001f004c7802 */ /* 0x000fe40000000f00 */
[----:B------:R-:W-:-:S07]  /*11590*/  MOV R79, 0xffffffff ;  /* 0xffffffff004f7802 */ /* 0x000fce0000000f00 */
[----:B------:R-:W-:Y:S05]  /*115a0*/  WARPSYNC.COLLECTIVE R79, `(.L_x_1999) ;  /* 0x000000004f087348 */ /* 0x000fea0003c00000 */
[----:B------:R0:W1:Y:S02]  /*115b0*/  SHFL.DOWN P0, R225, R252, R251, R76 ;  /* 0x080000fbfce17389 */ /* 0x000064000000004c */
[----:B01----:R-:W-:Y:S05]  /*115c0*/  ENDCOLLECTIVE ;  /* 0x000000000000791b */ /* 0x003fea0003800000 */
.L_x_1999:
[----:B------:R-:W-:Y:S02]  /*115d0*/  MOV R252, R246 ;  /* 0x000000f600fc7202 */ /* 0x000fe40000000f00 */
[----:B------:R-:W-:-:S07]  /*115e0*/  MOV R77, R225 ;  /* 0x000000e1004d7202 */ /* 0x000fce0000000f00 */
[----:B------:R-:W-:Y:S05]  /*115f0*/  WARPSYNC.COLLECTIVE R79, `(.L_x_2000) ;  /* 0x000000004f087348 */ /* 0x000fea0003c00000 */
[----:B------:R0:W1:Y:S02]  /*11600*/  SHFL.DOWN P0, R225, R252, R251, R76 ;  /* 0x080000fbfce17389 */ /* 0x000064000000004c */
[----:B01----:R-:W-:Y:S05]  /*11610*/  ENDCOLLECTIVE ;  /* 0x000000000000791b */ /* 0x003fea0003800000 */
.L_x_2000:
[----:B------:R-:W-:Y:S02]  /*11620*/  MOV R252, R247 ;  /* 0x000000f700fc7202 */ /* 0x000fe40000000f00 */
[----:B------:R-:W-:-:S07]  /*11630*/  MOV R78, R225 ;  /* 0x000000e1004e7202 */ /* 0x000fce0000000f00 */
[----:B------:R-:W-:Y:S05]  /*11640*/  WARPSYNC.COLLECTIVE R79, `(.L_x_2001) ;  /* 0x000000004f087348 */ /* 0x000fea0003c00000 */
[----:B------:R0:W1:Y:S02]  /*11650*/  SHFL.DOWN P0, R225, R252, R251, R76 ;  /* 0x080000fbfce17389 */ /* 0x000064000000004c */
[----:B01----:R-:W-:Y:S05]  /*11660*/  ENDCOLLECTIVE ;  /* 0x000000000000791b */ /* 0x003fea0003800000 */
.L_x_2001:
[----:B------:R-:W-:Y:S02]  /*11670*/  MOV R252, R248 ;  /* 0x000000f800fc7202 */ /* 0x000fe40000000f00 */
[----:B------:R-:W-:-:S07]  /*11680*/  MOV R123, R225 ;  /* 0x000000e1007b7202 */ /* 0x000fce0000000f00 */
[----:B------:R-:W-:Y:S05]  /*11690*/  WARPSYNC.COLLECTIVE R79, `(.L_x_2002) ;  /* 0x000000004f087348 */ /* 0x000fea0003c00000 */
[----:B------:R0:W1:Y:S02]  /*116a0*/  SHFL.DOWN P0, R225, R252, R251, R76 ;  /* 0x080000fbfce17389 */ /* 0x000064000000004c */
[----:B01----:R-:W-:Y:S05]  /*116b0*/  ENDCOLLECTIVE ;  /* 0x000000000000791b */ /* 0x003fea0003800000 */
.L_x_2002:
[----:B------:R-:W-:Y:S01]  /*116c0*/  MOV R76, R225 ;  /* 0x000000e1004c7202 */ /* 0x000fe20000000f00 */
[----:B------:R-:W-:Y:S06]  /*116d0*/  BRA `(.L_x_2003) ;  /* 0xffffff8000b07947 */ /* 0x000fec000383ffff */
.L_x_1865:
        /* <DEDUP_REMOVED lines=8> */
.L_x_2005:
[----:B------:R-:W-:Y:S05]  /*11760*/  BSYNC B0 ;  /* 0x0000000000007941 */ /* 0x000fea0003800000 */
.L_x_2004:
        /* <DEDUP_REMOVED lines=8> */
.L_x_2006:
[----:B------:R-:W-:Y:S02]  /*117f0*/  MOV R252, R247 ;  /* 0x000000f700fc7202 */ /* 0x000fe40000000f00 */
[----:B------:R-:W-:-:S07]  /*11800*/  MOV R78, R225 ;  /* 0x000000e1004e7202 */ /* 0x000fce0000000f00 */
[----:B------:R-:W-:Y:S05]  /*11810*/  WARPSYNC.COLLECTIVE R79, `(.L_x_2007) ;  /* 0x000000004f087348 */ /* 0x000fea0003c00000 */
[----:B------:R0:W1:Y:S02]  /*11820*/  SHFL.DOWN P0, R225, R252, R251, R76 ;  /* 0x080000fbfce17389 */ /* 0x000064000000004c */
[----:B01----:R-:W-:Y:S05]  /*11830*/  ENDCOLLECTIVE ;  /* 0x000000000000791b */ /* 0x003fea0003800000 */
.L_x_2007:
[----:B------:R-:W-:Y:S02]  /*11840*/  MOV R252, R248 ;  /* 0x000000f800fc7202 */ /* 0x000fe40000000f00 */
[----:B------:R-:W-:-:S07]  /*11850*/  MOV R123, R225 ;  /* 0x000000e1007b7202 */ /* 0x000fce0000000f00 */
[----:B------:R-:W-:Y:S05]  /*11860*/  WARPSYNC.COLLECTIVE R79, `(.L_x_2008) ;  /* 0x000000004f087348 */ /* 0x000fea0003c00000 */
[----:B------:R0:W1:Y:S02]  /*11870*/  SHFL.DOWN P0, R225, R252, R251, R76 ;  /* 0x080000fbfce17389 */ /* 0x000064000000004c */
[----:B01----:R-:W-:Y:S05]  /*11880*/  ENDCOLLECTIVE ;  /* 0x000000000000791b */ /* 0x003fea0003800000 */
.L_x_2008:
[----:B------:R-:W-:Y:S01]  /*11890*/  MOV R79, R225 ;  /* 0x000000e1004f7202 */ /* 0x000fe20000000f00 */
[----:B------:R-:W-:Y:S06]  /*118a0*/  BRA `(.L_x_2009) ;  /* 0xffffff8000947947 */ /* 0x000fec000383ffff */
.L_x_1868:
        /* <DEDUP_REMOVED lines=8> */
.L_x_2011:
[----:B------:R-:W-:Y:S05]  /*11930*/  BSYNC B0 ;  /* 0x0000000000007941 */ /* 0x000fea0003800000 */
.L_x_2010:
        /* <DEDUP_REMOVED lines=8> */
.L_x_2012:
[----:B------:R-:W-:Y:S02]  /*119c0*/  MOV R252, R247 ;  /* 0x000000f700fc7202 */ /* 0x000fe40000000f00 */
[----:B------:R-:W-:-:S07]  /*119d0*/  MOV R78, R225 ;  /* 0x000000e1004e7202 */ /* 0x000fce0000000f00 */
[----:B------:R-:W-:Y:S05]  /*119e0*/  WARPSYNC.COLLECTIVE R79, `(.L_x_2013) ;  /* 0x000000004f087348 */ /* 0x000fea0003c00000 */
[----:B------:R0:W1:Y:S02]  /*119f0*/  SHFL.DOWN P0, R225, R252, R251, R76 ;  /* 0x080000fbfce17389 */ /* 0x000064000000004c */
[----:B01----:R-:W-:Y:S05]  /*11a00*/  ENDCOLLECTIVE ;  /* 0x000000000000791b */ /* 0x003fea0003800000 */
.L_x_2013:
[----:B------:R-:W-:Y:S02]  /*11a10*/  MOV R252, R248 ;  /* 0x000000f800fc7202 */ /* 0x000fe40000000f00 */
[----:B------:R-:W-:-:S07]  /*11a20*/  MOV R123, R225 ;  /* 0x000000e1007b7202 */ /* 0x000fce0000000f00 */
[----:B------:R-:W-:Y:S05]  /*11a30*/  WARPSYNC.COLLECTIVE R79, `(.L_x_2014) ;  /* 0x000000004f087348 */ /* 0x000fea0003c00000 */
[----:B------:R0:W1:Y:S02]  /*11a40*/  SHFL.DOWN P0, R225, R252, R251, R76 ;  /* 0x080000fbfce17389 */ /* 0x000064000000004c */
[----:B01----:R-:W-:Y:S05]  /*11a50*/  ENDCOLLECTIVE ;  /* 0x000000000000791b */ /* 0x003fea0003800000 */
.L_x_2014:
[----:B------:R-:W-:Y:S01]  /*11a60*/  MOV R79, R225 ;  /* 0x000000e1004f7202 */ /* 0x000fe20000000f00 */
[----:B------:R-:W-:Y:S06]  /*11a70*/  BRA `(.L_x_2015) ;  /* 0xffffff8000787947 */ /* 0x000fec000383ffff */
.L_x_1871:
        /* <DEDUP_REMOVED lines=8> */
.L_x_2017:
[----:B------:R-:W-:Y:S05]  /*11b00*/  BSYNC B0 ;  /* 0x0000000000007941 */ /* 0x000fea0003800000 */
.L_x_2016:
        /* <DEDUP_REMOVED lines=8> */
.L_x_2018:
[----:B------:R-:W-:Y:S02]  /*11b90*/  MOV R252, R247 ;  /* 0x000000f700fc7202 */ /* 0x000fe40000000f00 */
[----:B------:R-:W-:-:S07]  /*11ba0*/  MOV R78, R225 ;  /* 0x000000e1004e7202 */ /* 0x000fce0000000f00 */
[----:B------:R-:W-:Y:S05]  /*11bb0*/  WARPSYNC.COLLECTIVE R79, `(.L_x_2019) ;  /* 0x000000004f087348 */ /* 0x000fea0003c00000 */
[----:B------:R0:W1:Y:S02]  /*11bc0*/  SHFL.DOWN P0, R225, R252, R251, R76 ;  /* 0x080000fbfce17389 */ /* 0x000064000000004c */
[----:B01----:R-:W-:Y:S05]  /*11bd0*/  ENDCOLLECTIVE ;  /* 0x000000000000791b */ /* 0x003fea0003800000 */
.L_x_2019:
[----:B------:R-:W-:Y:S02]  /*11be0*/  MOV R252, R248 ;  /* 0x000000f800fc7202 */ /* 0x000fe40000000f00 */
[----:B------:R-:W-:-:S07]  /*11bf0*/  MOV R123, R225 ;  /* 0x000000e1007b7202 */ /* 0x000fce0000000f00 */
[----:B------:R-:W-:Y:S05]  /*11c00*/  WARPSYNC.COLLECTIVE R79, `(.L_x_2020) ;  /* 0x000000004f087348 */ /* 0x000fea0003c00000 */
[----:B------:R0:W1:Y:S02]  /*11c10*/  SHFL.DOWN P0, R225, R252, R251, R76 ;  /* 0x080000fbfce17389 */ /* 0x000064000000004c */
[----:B01----:R-:W-:Y:S05]  /*11c20*/  ENDCOLLECTIVE ;  /* 0x000000000000791b */ /* 0x003fea0003800000 */
.L_x_2020:
[----:B------:R-:W-:Y:S01]  /*11c30*/  MOV R79, R225 ;  /* 0x000000e1004f7202 */ /* 0x000fe20000000f00 */
[----:B------:R-:W-:Y:S06]  /*11c40*/  BRA `(.L_x_2021) ;  /* 0xffffff80005c7947 */ /* 0x000fec000383ffff */
.L_x_1874:
        /* <DEDUP_REMOVED lines=8> */
.L_x_2023:
[----:B------:R-:W-:Y:S05]  /*11cd0*/  BSYNC B0 ;  /* 0x0000000000007941 */ /* 0x000fea0003800000 */
.L_x_2022:
        /* <DEDUP_REMOVED lines=8> */
.L_x_2024:
[----:B------:R-:W-:Y:S02]  /*11d60*/  MOV R252, R247 ;  /* 0x000000f700fc7202 */ /* 0x000fe40000000f00 */
[----:B------:R-:W-:-:S07]  /*11d70*/  MOV R78, R225 ;  /* 0x000000e1004e7202 */ /* 0x000fce0000000f00 */
[----:B------:R-:W-:Y:S05]  /*11d80*/  WARPSYNC.COLLECTIVE R79, `(.L_x_2025) ;  /* 0x000000004f087348 */ /* 0x000fea0003c00000 */
[----:B------:R0:W1:Y:S02]  /*11d90*/  SHFL.DOWN P0, R225, R252, R251, R76 ;  /* 0x080000fbfce17389 */ /* 0x000064000000004c */
[----:B01----:R-:W-:Y:S05]  /*11da0*/  ENDCOLLECTIVE ;  /* 0x000000000000791b */ /* 0x003fea0003800000 */
.L_x_2025:
[----:B------:R-:W-:Y:S02]  /*11db0*/  MOV R252, R248 ;  /* 0x000000f800fc7202 */ /* 0x000fe40000000f00 */
[----:B------:R-:W-:-:S07]  /*11dc0*/  MOV R123, R225 ;  /* 0x000000e1007b7202 */ /* 0x000fce0000000f00 */
[----:B------:R-:W-:Y:S05]  /*11dd0*/  WARPSYNC.COLLECTIVE R79, `(.L_x_2026) ;  /* 0x000000004f087348 */ /* 0x000fea0003c00000 */
[----:B------:R0:W1:Y:S02]  /*11de0*/  SHFL.DOWN P0, R225, R252, R251, R76 ;  /* 0x080000fbfce17389 */ /* 0x000064000000004c */
[----:B01----:R-:W-:Y:S05]  /*11df0*/  ENDCOLLECTIVE ;  /* 0x000000000000791b */ /* 0x003fea0003800000 */
.L_x_2026:
[----:B------:R-:W-:Y:S01]  /*11e00*/  MOV R79, R225 ;  /* 0x000000e1004f7202 */ /* 0x000fe20000000f00 */
[----:B------:R-:W-:Y:S06]  /*11e10*/  BRA `(.L_x_2027) ;  /* 0xffffff8000407947 */ /* 0x000fec000383ffff */
.L_x_1877:
        /* <DEDUP_REMOVED lines=8> */
.L_x_2029:
[----:B------:R-:W-:Y:S05]  /*11ea0*/  BSYNC B0 ;  /* 0x0000000000007941 */ /* 0x000fea0003800000 */
.L_x_2028:
        /* <DEDUP_REMOVED lines=10> */
.L_x_2030:
[----:B------:R-:W-:Y:S02]  /*11f50*/  MOV R78, R247 ;  /* 0x000000f7004e7202 */ /* 0x000fe40000000f00 */
[----:B------:R-:W-:-:S07]  /*11f60*/  MOV R234, R225 ;  /* 0x000000e100ea7202 */ /* 0x000fce0000000f00 */
[----:B------:R-:W-:Y:S05]  /*11f70*/  WARPSYNC.COLLECTIVE R79, `(.L_x_2031) ;  /* 0x000000004f087348 */ /* 0x000fea0003c00000 */
[----:B------:R0:W1:Y:S02]  /*11f80*/  SHFL.IDX P3, R225, R78, R77, R76 ;  /* 0x0000004d4ee17389 */ /* 0x000064000006004c */
[----:B01----:R-:W-:Y:S05]  /*11f90*/  ENDCOLLECTIVE ;  /* 0x000000000000791b */ /* 0x003fea0003800000 */
.L_x_2031:
        /* <DEDUP_REMOVED lines=16> */
.L_x_2032:
[----:B------:R-:W-:Y:S01]  /*120a0*/  MOV R78, R72 ;  /* 0x00000048004e7202 */ /* 0x000fe20000000f00 */
[----:B------:R-:W-:-:S07]  /*120b0*/  FADD.FTZ R236, R225, R236 ;  /* 0x000000ece1ec7221 */ /* 0x000fce0000010000 */
[----:B------:R-:W-:Y:S05]  /*120c0*/  WARPSYNC.COLLECTIVE R79, `(.L_x_2033) ;  /* 0x000000004f087348 */ /* 0x000fea0003c00000 */
[----:B------:R0:W1:Y:S02]  /*120d0*/  SHFL.DOWN P0, R225, R252, R251, R76 ;  /* 0x080000fbfce17389 */ /* 0x000064000000004c */
[----:B01----:R-:W-:Y:S05]  /*120e0*/  ENDCOLLECTIVE ;  /* 0x000000000000791b */ /* 0x003fea0003800000 */
.L_x_2033:
[----:B------:R-:W-:Y:S02]  /*120f0*/  MOV R252, R246 ;  /* 0x000000f600fc7202 */ /* 0x000fe40000000f00 */
[----:B------:R-:W-:-:S07]  /*12100*/  MOV R245, R225 ;  /* 0x000000e100f57202 */ /* 0x000fce0000000f00 */
[----:B------:R-:W-:Y:S05]  /*12110*/  WARPSYNC.COLLECTIVE R79, `(.L_x_2034) ;  /* 0x000000004f087348 */ /* 0x000fea0003c00000 */
[----:B------:R0:W1:Y:S02]  /*12120*/  SHFL.DOWN P0, R225, R252, R251, R76 ;  /* 0x080000fbfce17389 */ /* 0x000064000000004c */
[----:B01----:R-:W-:Y:S05]  /*12130*/  ENDCOLLECTIVE ;  /* 0x000000000000791b */ /* 0x003fea0003800000 */
.L_x_2034:
[----:B------:R-:W-:Y:S02]  /*12140*/  MOV R252, R247 ;  /* 0x000000f700fc7202 */ /* 0x000fe40000000f00 */
[----:B------:R-:W-:-:S07]  /*12150*/  MOV R246, R225 ;  /* 0x000000e100f67202 */ /* 0x000fce0000000f00 */
[----:B------:R-:W-:Y:S05]  /*12160*/  WARPSYNC.COLLECTIVE R79, `(.L_x_2035) ;  /* 0x000000004f087348 */ /* 0x000fea0003c00000 */
[----:B------:R0:W1:Y:S02]  /*12170*/  SHFL.DOWN P0, R225, R252, R251, R76 ;  /* 0x080000fbfce17389 */ /* 0x000064000000004c */
[----:B01----:R-:W-:Y:S05]  /*12180*/  ENDCOLLECTIVE ;  /* 0x000000000000791b */ /* 0x003fea0003800000 */
.L_x_2035:
[----:B------:R-:W-:Y:S02]  /*12190*/  MOV R252, R248 ;  /* 0x000000f800fc7202 */ /* 0x000fe40000000f00 */
[----:B------:R-:W-:-:S07]  /*121a0*/  MOV R247, R225 ;  /* 0x000000e100f77202 */ /* 0x000fce0000000f00 */
[----:B------:R-:W-:Y:S05]  /*121b0*/  WARPSYNC.COLLECTIVE R79, `(.L_x_2036) ;  /* 0x000000004f087348 */ /* 0x000fea0003c00000 */
[----:B------:R0:W1:Y:S02]  /*121c0*/  SHFL.DOWN P0, R225, R252, R251, R76 ;  /* 0x080000fbfce17389 */ /* 0x000064000000004c */
[----:B01----:R-:W-:Y:S05]  /*121d0*/  ENDCOLLECTIVE ;  /* 0x000000000000791b */ /* 0x003fea0003800000 */
.L_x_2036:
[----:B------:R-:W-:-:S07]  /*121e0*/  MOV R248, R225 ;  /* 0x000000e100f87202 */ /* 0x000fce0000000f00 */
[----:B------:R-:W-:Y:S05]  /*121f0*/  WARPSYNC.COLLECTIVE R79, `(.L_x_2037) ;  /* 0x000000004f087348 */ /* 0x000fea0003c00000 */
[----:B------:R0:W1:Y:S02]  /*12200*/  SHFL.IDX P3, R225, R78, R77, R76 ;  /* 0x0000004d4ee17389 */ /* 0x000064000006004c */
[----:B01----:R-:W-:Y:S05]  /*12210*/  ENDCOLLECTIVE ;  /* 0x000000000000791b */ /* 0x003fea0003800000 */
.L_x_2037:
[----:B------:R-:W-:Y:S02]  /*12220*/  MOV R78, R73 ;  /* 0x00000049004e7202 */ /* 0x000fe40000000f00 */
[----:B------:R-:W-:-:S07]  /*12230*/  MOV R72, R225 ;  /* 0x000000e100487202 */ /* 0x000fce0000000f00 */
[----:B------:R-:W-:Y:S05]  /*12240*/  WARPSYNC.COLLECTIVE R79, `(.L_x_2038) ;  /* 0x000000004f087348 */ /* 0x000fea0003c00000 */
[----:B------:R0:W1:Y:S02]  /*12250*/  SHFL.IDX P3, R225, R78, R77, R76 ;  /* 0x0000004d4ee17389 */ /* 0x000064000006004c */
[----:B01----:R-:W-:Y:S05]  /*12260*/  ENDCOLLECTIVE ;  /* 0x000000000000791b */ /* 0x003fea0003800000 */
.L_x_2038:
[----:B------:R-:W-:Y:S02]  /*12270*/  MOV R78, R74 ;  /* 0x0000004a004e7202 */ /* 0x000fe40000000f00 */
[----:B------:R-:W-:-:S07]  /*12280*/  MOV R73, R225 ;  /* 0x000000e100497202 */ /* 0x000fce0000000f00 */
[----:B------:R-:W-:Y:S05]  /*12290*/  WARPSYNC.COLLECTIVE R79, `(.L_x_2039) ;  /* 0x000000004f087348 */ /* 0x000fea0003c00000 */
[----:B------:R0:W1:Y:S02]  /*122a0*/  SHFL.IDX P3, R225, R78, R77, R76 ;  /* 0x0000004d4ee17389 */ /* 0x000064000006004c */
[----:B01----:R-:W-:Y:S05]  /*122b0*/  ENDCOLLECTIVE ;  /* 0x000000000000791b */ /* 0x003fea0003800000 */
.L_x_2039:
[----:B------:R-:W-:Y:S02]  /*122c0*/  MOV R78, R75 ;  /* 0x0000004b004e7202 */ /* 0x000fe40000000f00 */
[----:B------:R-:W-:-:S07]  /*122d0*/  MOV R74, R225 ;  /* 0x000000e1004a7202 */ /* 0x000fce0000000f00 */
[----:B------:R-:W-:Y:S05]  /*122e0*/  WARPSYNC.COLLECTIVE R79, `(.L_x_2040) ;  /* 0x000000004f087348 */ /* 0x000fea0003c00000 */
[----:B------:R0:W1:Y:S02]  /*122f0*/  SHFL.IDX P3, R225, R78, R77, R76 ;  /* 0x0000004d4ee17389 */ /* 0x000064000006004c */
[----:B01----:R-:W-:Y:S05]  /*12300*/  ENDCOLLECTIVE ;  /* 0x000000000000791b */ /* 0x003fea0003800000 */
.L_x_2040:
[----:B------:R-:W-:Y:S01]  /*12310*/  MOV R75, R225 ;  /* 0x000000e1004b7202 */ /* 0x000fe20000000f00 */
[----:B------:R-:W-:Y:S06]  /*12320*/  BRA `(.L_x_2041) ;  /* 0xffffff7c009c7947 */ /* 0x000fec000383ffff */
.L_x_2042:
        /* <DEDUP_REMOVED lines=13> */
.L_x_18673:


//--------------------- .text._Z25selective_scan_bwd_kernelI32Selective_Scan_bwd_kernel_traitsILi128ELi16ELb0ELb1ELb0ELb1ELb1EN3c104HalfENS1_7complexIfEEEEv12SSMParamsBwd --------------------------
	.section	.text._Z25selective_scan_bwd_kernelI32Selective_Scan_bwd_kernel_traitsILi128ELi16ELb0ELb1ELb0ELb1ELb1EN3c104HalfENS1_7complexIfEEEEv12SSMParamsBwd,"ax",@progbits
	.align	128
        .global         _Z25selective_scan_bwd_kernelI32Selective_Scan_bwd_kernel_traitsILi128ELi16ELb0ELb1ELb0ELb1ELb1EN3c104HalfENS1_7complexIfEEEEv12SSMParamsBwd
        .type           _Z25selective_scan_bwd_kernelI32Selective_Scan_bwd_kernel_traitsILi128ELi16ELb0ELb1ELb0ELb1ELb1EN3c104HalfENS1_7complexIfEEEEv12SSMParamsBwd,@function
        .size           _Z25selective_scan_bwd_kernelI32Selective_Scan_bwd_kernel_traitsILi128ELi16ELb0ELb1ELb0ELb1ELb1EN3c104HalfENS1_7complexIfEEEEv12SSMParamsBwd,(.L_x_18674 - _Z25selective_scan_bwd_kernelI32Selective_Scan_bwd_kernel_traitsILi128ELi16ELb0ELb1ELb0ELb1ELb1EN3c104HalfENS1_7complexIfEEEEv12SSMParamsBwd)
        .other          _Z25selective_scan_bwd_kernelI32Selective_Scan_bwd_kernel_traitsILi128ELi16ELb0ELb1ELb0ELb1ELb1EN3c104HalfENS1_7complexIfEEEEv12SSMParamsBwd,@"STO_CUDA_ENTRY STV_DEFAULT"
_Z25selective_scan_bwd_kernelI32Selective_Scan_bwd_kernel_traitsILi128ELi16ELb0ELb1ELb0ELb1ELb1EN3c104HalfENS1_7complexIfEEEEv12SSMParamsBwd:
.text._Z25selective_scan_bwd_kernelI32Selective_Scan_bwd_kernel_traitsILi128ELi16ELb0ELb1ELb0ELb1ELb1EN3c104HalfENS1_7complexIfEEEEv12SSMParamsBwd:
        /* <DEDUP_REMOVED lines=142> */
.L_x_2176:
        /* <DEDUP_REMOVED lines=142> */
[-C--:B------:R-:W-:Y:S02]  /*11c0*/  LEA.HI.SX32 R68, R68, R41.reuse, 0x1b ;  /* 0x0000002944447211 */ /* 0x080fe400078fdaff */
[----:B------:R-:W-:Y:S02]  /*11d0*/  LEA R250, R60, UR25, 0x1 ;  /* 0x000000193cfa7c11 */ /* 0x000fe4000f8e08ff */
[----:B------:R-:W-:Y:S02]  /*11e0*/  LEA.HI.SX32 R70, R70, R41, 0x1b ;  /* 0x0000002946467211 */ /* 0x000fe400078fdaff */
[----:B------:R-:W-:Y:S02]  /*11f0*/  LEA R249, R62, UR25, 0x1 ;  /* 0x000000193ef97c11 */ /* 0x000fe4000f8e08ff */
[----:B------:R-:W-:-:S02]  /*1200*/  LEA R244, R64, UR25, 0x1 ;  /* 0x0000001940f47c11 */ /* 0x000fc4000f8e08ff */
[----:B------:R-:W-:Y:S02]  /*1210*/  P2R R57, PR, RZ, 0x40 ;  /* 0x00000040ff397803 */ /* 0x000fe40000000000 */
[----:B------:R-:W-:Y:S02]  /*1220*/  LEA R243, R66, UR25, 0x1 ;  /* 0x0000001942f37c11 */ /* 0x000fe4000f8e08ff */
[----:B------:R-:W-:Y:S02]  /*1230*/  ISETP.NE.AND P6, PT, R69, RZ, PT ;  /* 0x000000ff4500720c */ /* 0x000fe40003fc5270 */
        /* <DEDUP_REMOVED lines=9> */
[----:B------:R-:W-:Y:S01]  /*12d0*/  ISETP.NE.AND P6, PT, R75, RZ, PT ;  /* 0x000000ff4b00720c */ /* 0x000fe20003fc5270 */
[----:B--2---:R0:W-:Y:S02]  /*12e0*/  STS.U16 [R151], R23 ;  /* 0x0000001797007388 */ /* 0x0041e40000000400 */
[----:B0-----:R-:W-:-:S04]  /*12f0*/  LOP3.LUT R23, R190, 0x3e0, RZ, 0xc0, !PT ;  /* 0x000003e0be177812 */ /* 0x001fc800078ec0ff */
[----:B------:R-:W-:-:S04]  /*1300*/  IADD3 R23, PT, PT, R23, R240, RZ ;  /* 0x000000f017177210 */ /* 0x000fc80007ffe0ff */
[----:B------:R-:W-:-:S04]  /*1310*/  SHF.L.U32 R23, R23, 0x4, RZ ;  /* 0x0000000417177819 */ /* 0x000fc800000006ff */
[----:B------:R-:W-:-:S04]  /*1320*/  LEA.HI.SX32 R81, R23, R23, 0x1b ;  /* 0x0000001717517211 */ /* 0x000fc800078fdaff */
[----:B------:R-:W-:Y:S01]  /*1330*/  LEA R81, R81, UR25, 0x1 ;  /* 0x0000001951517c11 */ /* 0x000fe2000f8e08ff */
[----:B----4-:R-:W-:Y:S04]  /*1340*/  STS.U16 [R150+0x40], R26 ;  /* 0x0000401a96007388 */ /* 0x010fe80000000400 */
[----:B------:R0:W-:Y:S04]  /*1350*/  STS.U16 [R149+0x80], R27 ;  /* 0x0000801b95007388 */ /* 0x0001e80000000400 */
[----:B-----5:R1:W-:Y:S04]  /*1360*/  STS.U16 [R148+0xc0], R28 ;  /* 0x0000c01c94007388 */ /* 0x0203e80000000400 */
[----:B---3--:R-:W-:Y:S04]  /*1370*/  STS.U16 [R147+0x100], R29 ;  /* 0x0001001d93007388 */ /* 0x008fe80000000400 */
[----:B------:R2:W-:Y:S04]  /*1380*/  STS.U16 [R146+0x140], R30 ;  /* 0x0001401e92007388 */ /* 0x0005e80000000400 */
        /* <DEDUP_REMOVED lines=27> */
[----:B------:R-:W-:Y:S01]  /*1540*/  PRMT R25, RZ, 0x7610, R25 ;  /* 0x00007610ff197816 */ /* 0x000fe20000000019 */
        /* <DEDUP_REMOVED lines=94> */
[----:B------:R-:W3:Y:S04]  /*1b30*/  LDS.U16 R45, [R81+0x1a] ;  /* 0x00001a00512d7984 */ /* 0x000ee80000000400 */
[----:B------:R-:W4:Y:S04]  /*1b40*/  LDS.U16 R46, [R81+0x1c] ;  /* 0x00001c00512e7984 */ /* 0x000f280000000400 */
        /* <DEDUP_REMOVED lines=38> */
[----:B------:R-:W-:Y:S01]  /*1db0*/  STL [R1+0x24], R151 ;  /* 0x0000249701007387 */ /* 0x000fe20000100800 */
[----:B--2---:R-:W-:-:S03]  /*1dc0*/  HADD2.F32 R6, -RZ, R6.H0_H0 ;  /* 0x20000006ff067230 */ /* 0x004fc60000004100 */
[----:B------:R-:W-:Y:S04]  /*1dd0*/  STL [R1+0x20], R150 ;  /* 0x0000209601007387 */ /* 0x000fe80000100800 */
[----:B------:R-:W-:Y:S04]  /*1de0*/  STL [R1+0x1c], R149 ;  /* 0x00001c9501007387 */ /* 0x000fe80000100800 */
[----:B------:R-:W-:Y:S04]  /*1df0*/  STL [R1+0x18], R148 ;  /* 0x0000189401007387 */ /* 0x000fe80000100800 */
[----:B------:R-:W-:Y:S04]  /*1e00*/  STL [R1+0x14], R147 ;  /* 0x0000149301007387 */ /* 0x000fe80000100800 */
[----:B------:R-:W-:Y:S01]  /*1e10*/  STL [R1+0x10], R146 ;  /* 0x0000109201007387 */ /* 0x000fe20000100800 */
[----:B------:R-:W-:-:S03]  /*1e20*/  FADD.FTZ R80, R6, UR7 ;  /* 0x0000000706507e21 */ /* 0x000fc60008010000 */
[----:B------:R-:W-:Y:S04]  /*1e30*/  STL [R1+0xc], R144 ;  /* 0x00000c9001007387 */ /* 0x000fe80000100800 */
[----:B------:R-:W-:Y:S04]  /*1e40*/  STL [R1+0x8], R142 ;  /* 0x0000088e01007387 */ /* 0x000fe80000100800 */
[----:B------:R-:W-:Y:S04]  /*1e50*/  STL [R1+0x4], R140 ;  /* 0x0000048c01007387 */ /* 0x000fe80000100800 */
[----:B------:R-:W-:Y:S01]  /*1e60*/  STL [R1], R138 ;  /* 0x0000008a01007387 */ /* 0x000fe20000100800 */
[----:B------:R-:W-:-:S02]  /*1e70*/  P2R R82, PR, RZ, 0x20 ;  /* 0x00000020ff527803 */ /* 0x000fc40000000000 */
[----:B------:R-:W-:Y:S01]  /*1e80*/  FSETP.GTU.FTZ.AND P5, PT, R80, 20, PT ;  /* 0x41a000005000780b */ /* 0x000fe20003fbc000 */
[----:B---3--:R-:W-:Y:S02]  /*1e90*/  HADD2.F32 R45, -RZ, R45.H0_H0 ;  /* 0x2000002dff2d7230 */ /* 0x008fe40000004100 */
        /* <DEDUP_REMOVED lines=12> */
[----:B----4-:R-:W-:Y:S02]  /*1f60*/  HADD2.F32 R46, -RZ, R46.H0_H0 ;  /* 0x2000002eff2e7230 */ /* 0x010fe40000004100 */
[----:B-----5:R-:W-:Y:S01]  /*1f70*/  HADD2.F32 R4, -RZ, R47.H0_H0 ;  /* 0x2000002fff047230 */ /* 0x020fe20000004100 */
[----:B------:R-:W-:Y:S01]  /*1f80*/  BSSY.RECONVERGENT B0, `(.L_x_2044) ;  /* 0x0000040000007945 */ /* 0x000fe20003800200 */
[----:B------:R-:W-:Y:S01]  /*1f90*/  FADD.FTZ R47, R45, UR7 ;  /* 0x000000072d2f7e21 */ /* 0x000fe20008010000 */
[----:B------:R-:W-:Y:S02]  /*1fa0*/  FADD.FTZ R46, R46, UR7 ;  /* 0x000000072e2e7e21 */ /* 0x000fe40008010000 */
[----:B------:R-:W-:Y:S01]  /*1fb0*/  FADD.FTZ R45, R4, UR7 ;  /* 0x00000007042d7e21 */ /* 0x000fe20008010000 */
[----:B------:R-:W-:Y:S04]  /*1fc0*/  STS.U16 [R151], R49 ;  /* 0x0000003197007388 */ /* 0x000fe80000000400 */
[----:B------:R-:W-:Y:S04]  /*1fd0*/  STS.U16 [R150+0x40], R51 ;  /* 0x0000403396007388 */ /* 0x000fe80000000400 */
[----:B------:R-:W-:Y:S04]  /*1fe0*/  STS.U16 [R149+0x80], R52 ;  /* 0x0000803495007388 */ /* 0x000fe80000000400 */
[----:B------:R-:W-:Y:S04]  /*1ff0*/  STS.U16 [R148+0xc0], R53 ;  /* 0x0000c03594007388 */ /* 0x000fe80000000400 */
[----:B------:R0:W-:Y:S04]  /*2000*/  STS.U16 [R147+0x100], R54 ;  /* 0x0001003693007388 */ /* 0x0001e80000000400 */
[----:B------:R1:W-:Y:S01]  /*2010*/  STS.U16 [R146+0x140], R55 ;  /* 0x0001403792007388 */ /* 0x0003e20000000400 */
[----:B0-----:R-:W-:-:S03]  /*2020*/  FADD.FTZ R54, R31, UR7 ;  /* 0x000000071f367e21 */ /* 0x001fc60008010000 */
[----:B------:R0:W-:Y:S01]  /*2030*/  STS.U16 [R144+0x180], R56 ;  /* 0x0001803890007388 */ /* 0x0001e20000000400 */
[----:B-1----:R-:W-:Y:S01]  /*2040*/  FADD.FTZ R55, R30, UR7 ;  /* 0x000000071e377e21 */ /* 0x002fe20008010000 */
[----:B------:R-:W-:Y:S02]  /*2050*/  FADD.FTZ R53, R33, UR7 ;  /* 0x0000000721357e21 */ /* 0x000fe40008010000 */
[----:B------:R1:W-:Y:S01]  /*2060*/  STS.U16 [R142+0x1c0], R57 ;  /* 0x0001c0398e007388 */ /* 0x0003e20000000400 */
[----:B0-----:R-:W-:Y:S01]  /*2070*/  FADD.FTZ R56, R28, UR7 ;  /* 0x000000071c387e21 */ /* 0x001fe20008010000 */
[----:B------:R-:W-:Y:S01]  /*2080*/  FADD.FTZ R52, R34, UR7 ;  /* 0x0000000722347e21 */ /* 0x000fe20008010000 */
[----:B------:R-:W-:Y:S01]  /*2090*/  FADD.FTZ R51, R36, UR7 ;  /* 0x0000000724337e21 */ /* 0x000fe20008010000 */
[----:B------:R-:W-:Y:S01]  /*20a0*/  FADD.FTZ R49, R39, UR7 ;  /* 0x0000000727317e21 */ /* 0x000fe20008010000 */
[----:B------:R-:W-:Y:S01]  /*20b0*/  STS.U16 [R140+0x200], R48 ;  /* 0x000200308c007388 */ /* 0x000fe20000000400 */
[----:B-1----:R-:W-:-:S03]  /*20c0*/  FADD.FTZ R57, R27, UR7 ;  /* 0x000000071b397e21 */ /* 0x002fc60008010000 */
[----:B------:R-:W-:Y:S04]  /*20d0*/  STS.U16 [R138+0x240], R58 ;  /* 0x0002403a8a007388 */ /* 0x000fe80000000400 */
[----:B------:R0:W-:Y:S04]  /*20e0*/  STS.U16 [R250+0x280], R59 ;  /* 0x0002803bfa007388 */ /* 0x0001e80000000400 */
[----:B------:R1:W-:Y:S04]  /*20f0*/  STS.U16 [R249+0x2c0], R50 ;  /* 0x0002c032f9007388 */ /* 0x0003e80000000400 */
[----:B------:R2:W-:Y:S04]  /*2100*/  STS.U16 [R244+0x300], R65 ;  /* 0x00030041f4007388 */ /* 0x0005e80000000400 */
[----:B------:R2:W-:Y:S04]  /*2110*/  STS.U16 [R243+0x340], R66 ;  /* 0x00034042f3007388 */ /* 0x0005e80000000400 */
[----:B------:R2:W-:Y:S04]  /*2120*/  STS.U16 [R242+0x380], R67 ;  /* 0x00038043f2007388 */ /* 0x0005e80000000400 */
[----:B------:R2:W-:Y:S01]  /*2130*/  STS.U16 [R241+0x3c0], R68 ;  /* 0x0003c044f1007388 */ /* 0x0005e20000000400 */
[----:B0-----:R-:W-:Y:S01]  /*2140*/  FADD.FTZ R59, R7, UR7 ;  /* 0x00000007073b7e21 */ /* 0x001fe20008010000 */
[----:B------:R-:W-:Y:S01]  /*2150*/  FADD.FTZ R58, R25, UR7 ;  /* 0x00000007193a7e21 */ /* 0x000fe20008010000 */
[----:B-1----:R-:W-:Y:S01]  /*2160*/  FADD.FTZ R50, R37, UR7 ;  /* 0x0000000725327e21 */ /* 0x002fe20008010000 */
[----:B------:R-:W-:Y:S01]  /*2170*/  FADD.FTZ R48, R43, UR7 ;  /* 0x000000072b307e21 */ /* 0x000fe20008010000 */
[----:B------:R-:W-:Y:S01]  /*2180*/  NOP ;  /* 0x0000000000007918 */ /* 0x000fe20000000000 */
        /* <DEDUP_REMOVED lines=31> */
.L_x_2045:
[----:B------:R-:W-:Y:S05]  /*2380*/  BSYNC.RECONVERGENT B0 ;  /* 0x0000000000007941 */ /* 0x000fea0003800200 */
.L_x_2044:
[----:B------:R-:W-:Y:S01]  /*2390*/  FSETP.GTU.FTZ.AND P5, PT, R59, 20, PT ;  /* 0x41a000003b00780b */ /* 0x000fe20003fbc000 */
[----:B------:R-:W-:-:S12]  /*23a0*/  BSSY.RECONVERGENT B0, `(.L_x_2046) ;  /* 0x0000020000007945 */ /* 0x000fd80003800200 */
        /* <DEDUP_REMOVED lines=31> */
.L_x_2047:
[----:B------:R-:W-:Y:S05]  /*25a0*/  BSYNC.RECONVERGENT B0 ;  /* 0x0000000000007941 */ /* 0x000fea0003800200 */
.L_x_2046:
        /* <DEDUP_REMOVED lines=33> */
.L_x_2049:
[----:B------:R-:W-:Y:S05]  /*27c0*/  BSYNC.RECONVERGENT B0 ;  /* 0x0000000000007941 */ /* 0x000fea0003800200 */
.L_x_2048:
        /* <DEDUP_REMOVED lines=33> */
.L_x_2051:
[----:B------:R-:W-:Y:S05]  /*29e0*/  BSYNC.RECONVERGENT B0 ;  /* 0x0000000000007941 */ /* 0x000fea0003800200 */
.L_x_2050:
        /* <DEDUP_REMOVED lines=33> */
.L_x_2053:
[----:B------:R-:W-:Y:S05]  /*2c00*/  BSYNC.RECONVERGENT B0 ;  /* 0x0000000000007941 */ /* 0x000fea0003800200 */
.L_x_2052:
        /* <DEDUP_REMOVED lines=33> */
.L_x_2055:
[----:B------:R-:W-:Y:S05]  /*2e20*/  BSYNC.RECONVERGENT B0 ;  /* 0x0000000000007941 */ /* 0x000fea0003800200 */
.L_x_2054:
        /* <DEDUP_REMOVED lines=33> */
.L_x_2057:
[----:B------:R-:W-:Y:S05]  /*3040*/  BSYNC.RECONVERGENT B0 ;  /* 0x0000000000007941 */ /* 0x000fea0003800200 */
.L_x_2056:
        /* <DEDUP_REMOVED lines=33> */
.L_x_2059:
[----:B------:R-:W-:Y:S05]  /*3260*/  BSYNC.RECONVERGENT B0 ;  /* 0x0000000000007941 */ /* 0x000fea0003800200 */
.L_x_2058:
        /* <DEDUP_REMOVED lines=33> */
.L_x_2061:
[----:B------:R-:W-:Y:S05]  /*3480*/  BSYNC.RECONVERGENT B0 ;  /* 0x0000000000007941 */ /* 0x000fea0003800200 */
.L_x_2060:
        /* <DEDUP_REMOVED lines=33> */
.L_x_2063:
[----:B------:R-:W-:Y:S05]  /*36a0*/  BSYNC.RECONVERGENT B0 ;  /* 0x0000000000007941 */ /* 0x000fea0003800200 */
.L_x_2062:
        /* <DEDUP_REMOVED lines=33> */
.L_x_2065:
[----:B------:R-:W-:Y:S05]  /*38c0*/  BSYNC.RECONVERGENT B0 ;  /* 0x0000000000007941 */ /* 0x000fea0003800200 */
.L_x_2064:
        /* <DEDUP_REMOVED lines=33> */
.L_x_2067:
[----:B------:R-:W-:Y:S05]  /*3ae0*/  BSYNC.RECONVERGENT B0 ;  /* 0x0000000000007941 */ /* 0x000fea0003800200 */
.L_x_2066:
        /* <DEDUP_REMOVED lines=33> */
.L_x_2069:
[----:B------:R-:W-:Y:S05]  /*3d00*/  BSYNC.RECONVERGENT B0 ;  /* 0x0000000000007941 */ /* 0x000fea0003800200 */
.L_x_2068:
        /* <DEDUP_REMOVED lines=33> */
.L_x_2071:
[----:B------:R-:W-:Y:S05]  /*3f20*/  BSYNC.RECONVERGENT B0 ;  /* 0x0000000000007941 */ /* 0x000fea0003800200 */
.L_x_2070:
        /* <DEDUP_REMOVED lines=33> */
.L_x_2073:
[----:B------:R-:W-:Y:S05]  /*4140*/  BSYNC.RECONVERGENT B0 ;  /* 0x0000000000007941 */ /* 0x000fea0003800200 */
.L_x_2072:
        /* <DEDUP_REMOVED lines=33> */
.L_x_2075:
[----:B------:R-:W-:Y:S05]  /*4360*/  BSYNC.RECONVERGENT B0 ;  /* 0x0000000000007941 */ /* 0x000fea0003800200 */
.L_x_2074:
[----:B------:R-:W0:Y:S01]  /*4370*/  S2UR UR33, SR_CTAID.X ;  /* 0x00000000002179c3 */ /* 0x000e220000002500 */
[----:B------:R-:W0:Y:S01]  /*4380*/  LDCU.128 UR12, c[0x0][0x410] ;  /* 0x00008200ff0c77ac */ /* 0x000e220008000c00 */
[----:B------:R-:W-:Y:S01]  /*4390*/  P2R R101, PR, RZ, 0x1 ;  /* 0x00000001ff657803 */ /* 0x000fe20000000000 */
[----:B------:R-:W1:Y:S01]  /*43a0*/  LDS.U16 R83, [R81] ;  /* 0x0000000051537984 */ /* 0x000e620000000400 */
[----:B------:R-:W-:Y:S01]  /*43b0*/  ISETP.NE.AND P0, PT, R69, RZ, PT ;  /* 0x000000ff4500720c */ /* 0x000fe20003f05270 */
[----:B------:R-:W-:Y:S01]  /*43c0*/  UMOV UR8, UR27 ;  /* 0x0000001b00087c82 */ /* 0x000fe20008000000 */
[----:B------:R-:W-:Y:S01]  /*43d0*/  UMOV UR9, URZ ;  /* 0x000000ff00097c82 */ /* 0x000fe20008000000 */
[----:B------:R-:W3:Y:S01]  /*43e0*/  LDS.U16 R86, [R81+0x2] ;  /* 0x0000020051567984 */ /* 0x000ee20000000400 */
[----:B------:R-:W4:Y:S01]  /*43f0*/  S2UR UR32, SR_CTAID.Y ;  /* 0x00000000002079c3 */ /* 0x000f220000002600 */
[----:B------:R-:W-:Y:S02]  /*4400*/  P2R R99, PR, RZ, 0x1 ;  /* 0x00000001ff637803 */ /* 0x000fe40000000000 */
[----:B------:R-:W-:Y:S01]  /*4410*/  ISETP.NE.AND P0, PT, R71, RZ, PT ;  /* 0x000000ff4700720c */ /* 0x000fe20003f05270 */
[----:B------:R-:W5:Y:S01]  /*4420*/  LDS.U16 R85, [R81+0x4] ;  /* 0x0000040051557984 */ /* 0x000f620000000400 */
        /* <DEDUP_REMOVED lines=8> */
[----:B0-----:R-:W-:Y:S01]  /*44b0*/  UIMAD.WIDE.U32 UR30, UR33, UR12, UR8 ;  /* 0x0000000c211e72a5 */ /* 0x001fe2000f8e0008 */
[----:B------:R-:W-:Y:S01]  /*44c0*/  LDS.U16 R97, [R81+0xa] ;  /* 0x00000a0051617984 */ /* 0x000fe20000000400 */
[----:B--2---:R-:W-:-:S02]  /*44d0*/  PRMT R65, RZ, 0x7610, R65 ;  /* 0x00007610ff417816 */ /* 0x004fc40000000041 */
[----:B------:R-:W-:Y:S01]  /*44e0*/  UIMAD UR13, UR33, UR13, UR31 ;  /* 0x0000000d210d72a4 */ /* 0x000fe2000f8e021f */
[----:B------:R-:W-:Y:S01]  /*44f0*/  LDS.U16 R34, [R81+0xe] ;  /* 0x00000e0051227984 */ /* 0x000fe20000000400 */
[----:B------:R-:W-:Y:S01]  /*4500*/  P2R R94, PR, RZ, 0x1 ;  /* 0x00000001ff5e7803 */ /* 0x000fe20000000000 */
[----:B------:R-:W-:Y:S01]  /*4510*/  UMOV UR12, UR30 ;  /* 0x0000001e000c7c82 */ /* 0x000fe20008000000 */
[----:B------:R-:W-:Y:S01]  /*4520*/  ISETP.NE.AND P0, PT, R75, RZ, PT ;  /* 0x000000ff4b00720c */ /* 0x000fe20003f05270 */
[----:B----4-:R-:W-:Y:S01]  /*4530*/  UIMAD.WIDE.U32 UR12, UR32, UR14, UR12 ;  /* 0x0000000e200c72a5 */ /* 0x010fe2000f8e000c */
[----:B------:R-:W-:Y:S01]  /*4540*/  LDS.U16 R33, [R81+0x10] ;  /* 0x0000100051217984 */ /* 0x000fe20000000400 */
[----:B------:R-:W-:Y:S02]  /*4550*/  PRMT R66, RZ, 0x7610, R66 ;  /* 0x00007610ff427816 */ /* 0x000fe40000000042 */
[----:B------:R-:W-:Y:S01]  /*4560*/  UIMAD UR15, UR32, UR15, UR13 ;  /* 0x0000000f200f72a4 */ /* 0x000fe2000f8e020d */
[----:B------:R-:W-:Y:S01]  /*4570*/  LDS.U16 R31, [R81+0x12] ;  /* 0x00001200511f7984 */ /* 0x000fe20000000400 */
[----:B------:R-:W-:-:S02]  /*4580*/  IADD3 R4, P5, PT, R22, UR12, RZ ;  /* 0x0000000c16047c10 */ /* 0x000fc4000ffbe0ff */
[----:B------:R-:W-:Y:S01]  /*4590*/  P2R R102, PR, RZ, 0x2 ;  /* 0x00000002ff667803 */ /* 0x000fe20000000000 */
[----:B------:R-:W-:Y:S01]  /*45a0*/  LDS.U16 R30, [R81+0x14] ;  /* 0x00001400511e7984 */ /* 0x000fe20000000400 */
[----:B------:R-:W-:Y:S02]  /*45b0*/  IADD3.X R7, PT, PT, RZ, UR15, RZ, P5, !PT ;  /* 0x0000000fff077c10 */ /* 0x000fe4000affe4ff */
[----:B------:R-:W-:Y:S01]  /*45c0*/  ISETP.NE.AND P1, PT, R76, RZ, PT ;  /* 0x000000ff4c00720c */ /* 0x000fe20003f25270 */
[----:B------:R-:W-:Y:S01]  /*45d0*/  LDS.U16 R28, [R81+0x16] ;  /* 0x00001600511c7984 */ /* 0x000fe20000000400 */
[----:B------:R-:W-:Y:S01]  /*45e0*/  P2R R103, PR, RZ, 0x4 ;  /* 0x00000004ff677803 */ /* 0x000fe20000000000 */
[----:B------:R-:W0:Y:S01]  /*45f0*/  LDCU.128 UR12, c[0x0][0x420] ;  /* 0x00008400ff0c77ac */ /* 0x000e220008000c00 */
[----:B------:R-:W-:Y:S01]  /*4600*/  ISETP.NE.AND P2, PT, R77, RZ, PT ;  /* 0x000000ff4d00720c */ /* 0x000fe20003f45270 */
[----:B------:R-:W-:Y:S01]  /*4610*/  LDS.U16 R27, [R81+0x18] ;  /* 0x00001800511b7984 */ /* 0x000fe20000000400 */
[----:B------:R-:W-:-:S02]  /*4620*/  P2R R104, PR, RZ, 0x8 ;  /* 0x00000008ff687803 */ /* 0x000fc40000000000 */
[----:B------:R-:W-:Y:S01]  /*4630*/  ISETP.NE.AND P3, PT, R78, RZ, PT ;  /* 0x000000ff4e00720c */ /* 0x000fe20003f65270 */
[----:B------:R-:W-:Y:S01]  /*4640*/  LDS.U16 R25, [R81+0x1a] ;  /* 0x00001a0051197984 */ /* 0x000fe20000000400 */
[----:B------:R-:W-:Y:S02]  /*4650*/  P2R R105, PR, RZ, 0x10 ;  /* 0x00000010ff697803 */ /* 0x000fe40000000000 */
[----:B------:R-:W-:Y:S02]  /*4660*/  ISETP.NE.AND P4, PT, R79, RZ, PT ;  /* 0x000000ff4f00720c */ /* 0x000fe40003f85270 */
[----:B------:R-:W-:Y:S02]  /*4670*/  PRMT R67, RZ, 0x7610, R67 ;  /* 0x00007610ff437816 */ /* 0x000fe40000000043 */
[----:B------:R-:W-:Y:S02]  /*4680*/  PRMT R68, RZ, 0x7610, R68 ;  /* 0x00007610ff447816 */ /* 0x000fe40000000044 */
[----:B------:R-:W-:-:S02]  /*4690*/  ISETP.NE.AND P6, PT, R82, RZ, PT ;  /* 0x000000ff5200720c */ /* 0x000fc40003fc5270 */
[----:B------:R-:W-:Y:S01]  /*46a0*/  PRMT R70, RZ, 0x7610, R70 ;  /* 0x00007610ff467816 */ /* 0x000fe20000000046 */
[----:B0-----:R-:W-:Y:S01]  /*46b0*/  UIMAD.WIDE.U32 UR30, UR33, UR12, UR8 ;  /* 0x0000000c211e72a5 */ /* 0x001fe2000f8e0008 */
        /* <DEDUP_REMOVED lines=10> */
[----:B------:R-:W-:Y:S02]  /*4760*/  PRMT R90, RZ, 0x7610, R90 ;  /* 0x00007610ff5a7816 */ /* 0x000fe4000000005a */
[----:B------:R-:W-:Y:S02]  /*4770*/  PRMT R93, RZ, 0x7610, R93 ;  /* 0x00007610ff5d7816 */ /* 0x000fe4000000005d */
[----:B------:R-:W-:Y:S01]  /*4780*/  PRMT R92, RZ, 0x7610, R92 ;  /* 0x00007610ff5c7816 */ /* 0x000fe2000000005c */
[----:B-1----:R-:W-:Y:S01]  /*4790*/  HADD2.F32 R83, -RZ, R83.H0_H0 ;  /* 0x20000053ff537230 */ /* 0x002fe20000004100 */
[----:B------:R-:W-:Y:S01]  /*47a0*/  IADD3 R5, P5, PT, R22, UR12, RZ ;  /* 0x0000000c16057c10 */ /* 0x000fe2000ffbe0ff */
[----:B------:R-:W0:Y:S03]  /*47b0*/  LDCU.64 UR12, c[0x0][0x488] ;  /* 0x00009100ff0c77ac */ /* 0x000e260008000a00 */
[----:B------:R-:W-:Y:S01]  /*47c0*/  IADD3.X R6, PT, PT, RZ, UR15, RZ, P5, !PT ;  /* 0x0000000fff067c10 */ /* 0x000fe2000affe4ff */
[----:B---3--:R-:W-:Y:S01]  /*47d0*/  HADD2.F32 R86, -RZ, R86.H0_H0 ;  /* 0x20000056ff567230 */ /* 0x008fe20000004100 */
[----:B------:R-:W1:Y:S01]  /*47e0*/  LDCU.64 UR14, c[0x0][0x508] ;  /* 0x0000a100ff0e77ac */ /* 0x000e620008000a00 */
[----:B-----5:R-:W-:-:S02]  /*47f0*/  HADD2.F32 R85, -RZ, R85.H0_H0 ;  /* 0x20000055ff557230 */ /* 0x020fc40000004100 */
[----:B------:R-:W-:Y:S01]  /*4800*/  HADD2.F32 R98, -RZ, R98.H0_H0 ;  /* 0x20000062ff627230 */ /* 0x000fe20000004100 */
        /* <DEDUP_REMOVED lines=70> */
[----:B------:R5:W-:Y:S01]  /*4c70*/  STS.U16 [R241+0x3c0], R92 ;  /* 0x0003c05cf1007388 */ /* 0x000be20000000400 */
[----:B------:R-:W-:-:S03]  /*4c80*/  NOP ;  /* 0x0000000000007918 */ /* 0x000fc60000000000 */
[----:B------:R-:W1:Y:S04]  /*4c90*/  LDS.U16 R37, [R81] ;  /* 0x0000000051257984 */ /* 0x000e680000000400 */
[----:B------:R-:W1:Y:S04]  /*4ca0*/  LDS.U16 R36, [R81+0x2] ;  /* 0x0000020051247984 */ /* 0x000e680000000400 */
[----:B------:R-:W-:Y:S04]  /*4cb0*/  LDS.U16 R39, [R81+0x4] ;  /* 0x0000040051277984 */ /* 0x000fe80000000400 */
[----:B------:R-:W1:Y:S04]  /*4cc0*/  LDS.U16 R43, [R81+0x6] ;  /* 0x00000600512b7984 */ /* 0x000e680000000400 */
[----:B------:R-:W1:Y:S04]  /*4cd0*/  LDS.U16 R65, [R81+0x8] ;  /* 0x0000080051417984 */ /* 0x000e680000000400 */
[----:B------:R-:W1:Y:S04]  /*4ce0*/  LDS.U16 R66, [R81+0xa] ;  /* 0x00000a0051427984 */ /* 0x000e680000000400 */
[----:B------:R-:W1:Y:S04]  /*4cf0*/  LDS.U16 R67, [R81+0xc] ;  /* 0x00000c0051437984 */ /* 0x000e680000000400 */
[----:B------:R-:W1:Y:S04]  /*4d00*/  LDS.U16 R68, [R81+0xe] ;  /* 0x00000e0051447984 */ /* 0x000e680000000400 */
[----:B------:R-:W1:Y:S04]  /*4d10*/  LDS.U16 R69, [R81+0x10] ;  /* 0x0000100051457984 */ /* 0x000e680000000400 */
[----:B------:R-:W-:Y:S04]  /*4d20*/  LDS.U16 R70, [R81+0x12] ;  /* 0x0000120051467984 */ /* 0x000fe80000000400 */
[----:B------:R-:W1:Y:S04]  /*4d30*/  LDS.U16 R71, [R81+0x14] ;  /* 0x0000140051477984 */ /* 0x000e680000000400 */
[----:B------:R-:W-:Y:S04]  /*4d40*/  LDS.U16 R72, [R81+0x16] ;  /* 0x0000160051487984 */ /* 0x000fe80000000400 */
[----:B------:R-:W1:Y:S04]  /*4d50*/  LDS.U16 R74, [R81+0x18] ;  /* 0x00001800514a7984 */ /* 0x000e680000000400 */
        /* <DEDUP_REMOVED lines=44> */
[----:B-1----:R-:W-:-:S02]  /*5020*/  HADD2.F32 R37, -RZ, R37.H0_H0 ;  /* 0x20000025ff257230 */ /* 0x002fc40000004100 */
[----:B------:R-:W-:-:S03]  /*5030*/  HADD2.F32 R36, -RZ, R36.H0_H0 ;  /* 0x20000024ff247230 */ /* 0x000fc60000004100 */
[----:B------:R-:W-:Y:S02]  /*5040*/  FMUL.FTZ R84, R37, -1.4426950216293334961 ;  /* 0xbfb8aa3b25547820 */ /* 0x000fe40000410000 */
[----:B------:R-:W-:-:S04]  /*5050*/  FMUL.FTZ R103, R36, -1.4426950216293334961 ;  /* 0xbfb8aa3b24677820 */ /* 0x000fc80000410000 */
[----:B------:R-:W1:Y:S01]  /*5060*/  MUFU.EX2 R84, R84 ;  /* 0x0000005400547308 */ /* 0x000e620000000800 */
[----:B------:R-:W-:-:S07]  /*5070*/  HADD2.F32 R43, -RZ, R43.H0_H0 ;  /* 0x2000002bff2b7230 */ /* 0x000fce0000004100 */
[----:B------:R-:W-:Y:S01]  /*5080*/  MUFU.EX2 R103, R103 ;  /* 0x0000006700677308 */ /* 0x000fe20000000800 */
[----:B------:R-:W-:Y:S02]  /*5090*/  HADD2.F32 R65, -RZ, R65.H0_H0 ;  /* 0x20000041ff417230 */ /* 0x000fe40000004100 */
        /* <DEDUP_REMOVED lines=9> */
[----:B------:R-:W5:Y:S01]  /*5130*/  MUFU.EX2 R104, R104 ;  /* 0x0000006800687308 */ /* 0x000f620000000800 */
[----:B0-----:R-:W-:Y:S01]  /*5140*/  FADD.FTZ R4, R4, 1 ;  /* 0x3f80000004047421 */ /* 0x001fe20000010000 */
[----:B-1----:R-:W-:Y:S01]  /*5150*/  FADD.FTZ R5, R5, 1 ;  /* 0x3f80000005057421 */ /* 0x002fe20000010000 */
[----:B------:R-:W-:Y:S02]  /*5160*/  HADD2.F32 R67, -RZ, R67.H0_H0 ;  /* 0x20000043ff437230 */ /* 0x000fe40000004100 */
[----:B------:R-:W-:-:S03]  /*5170*/  FMUL.FTZ R105, R66, -1.4426950216293334961 ;  /* 0xbfb8aa3b42697820 */ /* 0x000fc60000410000 */
[----:B------:R-:W-:-:S03]  /*5180*/  FMUL.FTZ R106, R67, -1.4426950216293334961 ;  /* 0xbfb8aa3b436a7820 */ /* 0x000fc60000410000 */
[----:B------:R-:W0:Y:S01]  /*5190*/  MUFU.EX2 R105, R105 ;  /* 0x0000006900697308 */ /* 0x000e220000000800 */
[----:B------:R-:W-:Y:S02]  /*51a0*/  HADD2.F32 R68, -RZ, R68.H0_H0 ;  /* 0x20000044ff447230 */ /* 0x000fe40000004100 */
[----:B------:R-:W-:-:S05]  /*51b0*/  HADD2.F32 R69, -RZ, R69.H0_H0 ;  /* 0x20000045ff457230 */ /* 0x000fca0000004100 */
[----:B------:R-:W1:Y:S01]  /*51c0*/  MUFU.EX2 R106, R106 ;  /* 0x0000006a006a7308 */ /* 0x000e620000000800 */
[----:B------:R-:W-:Y:S01]  /*51d0*/  FMUL.FTZ R107, R68, -1.4426950216293334961 ;  /* 0xbfb8aa3b446b7820 */ /* 0x000fe20000410000 */
[----:B------:R-:W-:Y:S01]  /*51e0*/  FMUL.FTZ R108, R69, -1.4426950216293334961 ;  /* 0xbfb8aa3b456c7820 */ /* 0x000fe20000410000 */
[----:B------:R-:W-:-:S05]  /*51f0*/  HADD2.F32 R71, -RZ, R71.H0_H0 ;  /* 0x20000047ff477230 */ /* 0x000fca0000004100 */
[----:B------:R-:W-:Y:S01]  /*5200*/  MUFU.EX2 R107, R107 ;  /* 0x0000006b006b7308 */ /* 0x000fe20000000800 */
[----:B------:R-:W-:Y:S02]  /*5210*/  HADD2.F32 R70, -RZ, R70.H0_H0 ;  /* 0x20000046ff467230 */ /* 0x000fe40000004100 */
[----:B------:R-:W-:Y:S01]  /*5220*/  FMUL.FTZ R110, R71, -1.4426950216293334961 ;  /* 0xbfb8aa3b476e7820 */ /* 0x000fe20000410000 */
[----:B------:R-:W-:Y:S04]  /*5230*/  STS.U16 [R151], R78 ;  /* 0x0000004e97007388 */ /* 0x000fe80000000400 */
[----:B------:R-:W-:Y:S04]  /*5240*/  STS.U16 [R150+0x40], R79 ;  /* 0x0000404f96007388 */ /* 0x000fe80000000400 */
[----:B--2---:R-:W-:Y:S04]  /*5250*/  STS.U16 [R149+0x80], R82 ;  /* 0x0000805295007388 */ /* 0x004fe80000000400 */
[----:B---3--:R2:W-:Y:S04]  /*5260*/  STS.U16 [R148+0xc0], R87 ;  /* 0x0000c05794007388 */ /* 0x0085e80000000400 */
[----:B------:R-:W-:Y:S04]  /*5270*/  STS.U16 [R147+0x100], R88 ;  /* 0x0001005893007388 */ /* 0x000fe80000000400 */
[----:B----4-:R-:W-:Y:S04]  /*5280*/  STS.U16 [R146+0x140], R89 ;  /* 0x0001405992007388 */ /* 0x010fe80000000400 */
[----:B------:R3:W-:Y:S04]  /*5290*/  STS.U16 [R144+0x180], R90 ;  /* 0x0001805a90007388 */ /* 0x0007e80000000400 */
[----:B-----5:R-:W-:Y:S04]  /*52a0*/  STS.U16 [R142+0x1c0], R91 ;  /* 0x0001c05b8e007388 */ /* 0x020fe80000000400 */
[----:B------:R4:W-:Y:S04]  /*52b0*/  STS.U16 [R140+0x200], R92 ;  /* 0x0002005c8c007388 */ /* 0x0009e80000000400 */
[----:B------:R-:W-:Y:S04]  /*52c0*/  STS.U16 [R138+0x240], R93 ;  /* 0x0002405d8a007388 */ /* 0x000fe80000000400 */
[----:B------:R-:W-:Y:S04]  /*52d0*/  STS.U16 [R250+0x280], R95 ;  /* 0x0002805ffa007388 */ /* 0x000fe80000000400 */
[----:B------:R1:W-:Y:S04]  /*52e0*/  STS.U16 [R249+0x2c0], R94 ;  /* 0x0002c05ef9007388 */ /* 0x0003e80000000400 */
[----:B------:R-:W-:Y:S04]  /*52f0*/  STS.U16 [R244+0x300], R99 ;  /* 0x00030063f4007388 */ /* 0x000fe80000000400 */
[----:B------:R-:W-:Y:S04]  /*5300*/  STS.U16 [R243+0x340], R96 ;  /* 0x00034060f3007388 */ /* 0x000fe80000000400 */
[----:B------:R-:W-:Y:S04]  /*5310*/  STS.U16 [R242+0x380], R101 ;  /* 0x00038065f2007388 */ /* 0x000fe80000000400 */
[----:B------:R5:W-:Y:S01]  /*5320*/  STS.U16 [R241+0x3c0], R102 ;  /* 0x0003c066f1007388 */ /* 0x000be20000000400 */
[----:B------:R-:W-:-:S03]  /*5330*/  NOP ;  /* 0x0000000000007918 */ /* 0x000fc60000000000 */
[----:B------:R-:W5:Y:S01]  /*5340*/  LDS.U16 R78, [R81] ;  /* 0x00000000514e7984 */ /* 0x000f620000000400 */
[----:B--2---:R-:W-:-:S03]  /*5350*/  FADD.FTZ R87, R103, 1 ;  /* 0x3f80000067577421 */ /* 0x004fc60000010000 */
[----:B------:R-:W2:Y:S04]  /*5360*/  LDS.U16 R79, [R81+0x2] ;  /* 0x00000200514f7984 */ /* 0x000ea80000000400 */
[----:B------:R-:W2:Y:S01]  /*5370*/  LDS.U16 R82, [R81+0x4] ;  /* 0x0000040051527984 */ /* 0x000ea20000000400 */
[----:B------:R-:W5:Y:S03]  /*5380*/  MUFU.RCP R87, R87 ;  /* 0x0000005700577308 */ /* 0x000f660000001000 */
[----:B------:R-:W2:Y:S04]  /*5390*/  LDS.U16 R91, [R81+0x6] ;  /* 0x00000600515b7984 */ /* 0x000ea80000000400 */
[----:B------:R-:W2:Y:S01]  /*53a0*/  LDS.U16 R93, [R81+0x8] ;  /* 0x00000800515d7984 */ /* 0x000ea20000000400 */
[----:B---3--:R3:W-:Y:S03]  /*53b0*/  MUFU.RCP R90, R4 ;  /* 0x00000004005a7308 */ /* 0x0087e60000001000 */
[----:B------:R-:W2:Y:S01]  /*53c0*/  LDS.U16 R96, [R81+0xa] ;  /* 0x00000a0051607984 */ /* 0x000ea20000000400 */
[----:B------:R-:W-:-:S04]  /*53d0*/  FADD.FTZ R88, R104, 1 ;  /* 0x3f80000068587421 */ /* 0x000fc80000010000 */
[----:B----4-:R4:W-:Y:S01]  /*53e0*/  MUFU.RCP R92, R5 ;  /* 0x00000005005c7308 */ /* 0x0109e20000001000 */
[----:B---3--:R-:W-:Y:S01]  /*53f0*/  FADD.FTZ R4, -R84, 1 ;  /* 0x3f80000054047421 */ /* 0x008fe20000010100 */
[----:B0-----:R-:W-:Y:S01]  /*5400*/  FADD.FTZ R89, R105, 1 ;  /* 0x3f80000069597421 */ /* 0x001fe20000010000 */
[----:B-1----:R-:W-:Y:S01]  /*5410*/  FADD.FTZ R94, R106, 1 ;  /* 0x3f8000006a5e7421 */ /* 0x002fe20000010000 */
[----:B------:R-:W-:Y:S02]  /*5420*/  HADD2.F32 R74, -RZ, R74.H0_H0 ;  /* 0x2000004aff4a7230 */ /* 0x000fe40000004100 */
[----:B-----5:R-:W-:Y:S02]  /*5430*/  FFMA.FTZ R102, R37, R4, 1 ;  /* 0x3f80000025667423 */ /* 0x020fe40000010004 */
[----:B------:R-:W-:Y:S01]  /*5440*/  MUFU.EX2 R108, R108 ;  /* 0x0000006c006c7308 */ /* 0x000fe20000000800 */
[----:B----4-:R-:W-:Y:S01]  /*5450*/  FADD.FTZ R5, -R87, 1 ;  /* 0x3f80000057057421 */ /* 0x010fe20000010100 */
[----:B------:R-:W0:Y:S01]  /*5460*/  LDS.U16 R4, [R81+0xc] ;  /* 0x00000c0051047984 */ /* 0x000e220000000400 */
[----:B------:R-:W-:Y:S01]  /*5470*/  FMUL.FTZ R109, R70, -1.4426950216293334961 ;  /* 0xbfb8aa3b466d7820 */ /* 0x000fe20000410000 */
[----:B------:R-:W-:-:S04]  /*5480*/  HADD2.F32 R72, -RZ, R72.H0_H0 ;  /* 0x20000048ff487230 */ /* 0x000fc80000004100 */
[----:B------:R-:W-:Y:S01]  /*5490*/  MUFU.EX2 R110, R110 ;  /* 0x0000006e006e7308 */ /* 0x000fe20000000800 */
[----:B------:R-:W-:Y:S02]  /*54a0*/  HADD2.F32 R78, -RZ, R78.H0_H0 ;  /* 0x2000004eff4e7230 */ /* 0x000fe40000004100 */
[----:B------:R-:W-:Y:S01]  /*54b0*/  FFMA.FTZ R99, R36, R5, 1 ;  /* 0x3f80000024637423 */ /* 0x000fe20000010005 */
[----:B------:R-:W-:Y:S02]  /*54c0*/  HADD2.F32 R100, -RZ, R100.H0_H0 ;  /* 0x20000064ff647230 */ /* 0x000fe40000004100 */
[----:B------:R-:W-:Y:S01]  /*54d0*/  FADD.FTZ R95, R107, 1 ;  /* 0x3f8000006b5f7421 */ /* 0x000fe20000010000 */
[----:B------:R-:W-:Y:S02]  /*54e0*/  HADD2.F32 R77, -RZ, R77.H0_H0 ;  /* 0x2000004dff4d7230 */ /* 0x000fe40000004100 */
[----:B------:R-:W-:Y:S01]  /*54f0*/  FMUL.FTZ R5, R83, R78 ;  /* 0x0000004e53057220 */ /* 0x000fe20000410000 */
[----:B------:R-:W-:Y:S01]  /*5500*/  HADD2.F32 R97, -RZ, R97.H0_H0 ;  /* 0x20000061ff617230 */ /* 0x000fe20000004100 */
[----:B------:R-:W1:Y:S01]  /*5510*/  MUFU.RCP R88, R88 ;  /* 0x0000005800587308 */ /* 0x000e620000001000 */
[----:B--2---:R-:W-:-:S02]  /*5520*/  HADD2.F32 R79, -RZ, R79.H0_H0 ;  /* 0x2000004fff4f7230 */ /* 0x004fc40000004100 */
[----:B------:R-:W-:Y:S01]  /*5530*/  FMUL.FTZ R5, R84, R5 ;  /* 0x0000000554057220 */ /* 0x000fe20000410000 */
[----:B------:R-:W-:Y:S02]  /*5540*/  HADD2.F32 R82, -RZ, R82.H0_H0 ;  /* 0x20000052ff527230 */ /* 0x000fe40000004100 */
[----:B------:R-:W-:Y:S01]  /*5550*/  FMUL.FTZ R113, R74, -1.4426950216293334961 ;  /* 0xbfb8aa3b4a717820 */ /* 0x000fe20000410000 */
[----:B------:R-:W-:Y:S02]  /*5560*/  HADD2.F32 R91, -RZ, R91.H0_H0 ;  /* 0x2000005bff5b7230 */ /* 0x000fe40000004100 */
[----:B------:R-:W-:Y:S01]  /*5570*/  FMUL.FTZ R118, R5, R102 ;  /* 0x0000006605767220 */ /* 0x000fe20000410000 */
[----:B------:R-:W-:Y:S01]  /*5580*/  HADD2.F32 R76, -RZ, R76.H0_H0 ;  /* 0x2000004cff4c7230 */ /* 0x000fe20000004100 */
[----:B------:R-:W2:Y:S01]  /*5590*/  LDS.U16 R5, [R81+0xe] ;  /* 0x00000e0051057984 */ /* 0x000ea20000000400 */
[----:B------:R-:W-:Y:S01]  /*55a0*/  FMUL.FTZ R104, R86, R79 ;  /* 0x0000004f56687220 */ /* 0x000fe20000410000 */
[----:B------:R-:W-:Y:S01]  /*55b0*/  FMUL.FTZ R101, R85, R82 ;  /* 0x0000005255657220 */ /* 0x000fe20000410000 */
[----:B------:R-:W3:Y:S01]  /*55c0*/  MUFU.RCP R89, R89 ;  /* 0x0000005900597308 */ /* 0x000ee20000001000 */
[----:B------:R-:W-:-:S02]  /*55d0*/  HADD2.F32 R93, -RZ, R93.H0_H0 ;  /* 0x2000005dff5d7230 */ /* 0x000fc40000004100 */
[----:B------:R-:W-:Y:S01]  /*55e0*/  FMUL.FTZ R104, R87, R104 ;  /* 0x0000006857687220 */ /* 0x000fe20000410000 */
[----:B------:R-:W-:Y:S01]  /*55f0*/  FMUL.FTZ R111, R72, -1.4426950216293334961 ;  /* 0xbfb8aa3b486f7820 */ /* 0x000fe20000410000 */
[----:B------:R-:W-:Y:S01]  /*5600*/  LDS.U16 R116, [R81+0x18] ;  /* 0x0000180051747984 */ /* 0x000fe20000000400 */
[C---:B-1----:R-:W-:Y:S01]  /*5610*/  FADD.FTZ R106, -R88.reuse, 1 ;  /* 0x3f800000586a7421 */ /* 0x042fe20000010100 */
[----:B------:R-:W-:Y:S01]  /*5620*/  FMUL.FTZ R101, R88, R101 ;  /* 0x0000006558657220 */ /* 0x000fe20000410000 */
[----:B------:R-:W-:Y:S01]  /*5630*/  MUFU.RCP R94, R94 ;  /* 0x0000005e005e7308 */ /* 0x000fe20000001000 */
[----:B------:R-:W-:Y:S01]  /*5640*/  FADD.FTZ R108, R108, 1 ;  /* 0x3f8000006c6c7421 */ /* 0x000fe20000010000 */
[----:B------:R-:W-:Y:S01]  /*5650*/  FFMA.FTZ R106, R39, R106, 1 ;  /* 0x3f800000276a7423 */ /* 0x000fe2000001006a */
[----:B------:R-:W-:Y:S01]  /*5660*/  FMUL.FTZ R121, R104, R99 ;  /* 0x0000006368797220 */ /* 0x000fe20000410000 */
[----:B------:R-:W-:Y:S01]  /*5670*/  FADD.FTZ R104, -R90, 1 ;  /* 0x3f8000005a687421 */ /* 0x000fe20000010100 */
[----:B------:R-:W1:Y:S01]  /*5680*/  LDS.U16 R107, [R81+0x10] ;  /* 0x00001000516b7984 */ /* 0x000e620000000400 */
[----:B------:R-:W-:Y:S01]  /*5690*/  FMUL.FTZ R120, R101, R106 ;  /* 0x0000006a65787220 */ /* 0x000fe20000410000 */
[----:B------:R-:W-:Y:S01]  /*56a0*/  FMUL.FTZ R101, R98, R91 ;  /* 0x0000005b62657220 */ /* 0x000fe20000410000 */
[----:B------:R-:W4:Y:S01]  /*56b0*/  MUFU.EX2 R109, R109 ;  /* 0x0000006d006d7308 */ /* 0x000f220000000800 */
[----:B------:R-:W-:Y:S01]  /*56c0*/  FFMA.FTZ R104, R43, R104, 1 ;  /* 0x3f8000002b687423 */ /* 0x000fe20000010068 */
[----:B------:R-:W-:Y:S01]  /*56d0*/  FADD.FTZ R106, -R92, 1 ;  /* 0x3f8000005c6a7421 */ /* 0x000fe20000010100 */
[----:B------:R-:W-:Y:S01]  /*56e0*/  FMUL.FTZ R101, R90, R101 ;  /* 0x000000655a657220 */ /* 0x000fe20000410000 */
[----:B------:R-:W-:-:S02]  /*56f0*/  HADD2.F32 R96, -RZ, R96.H0_H0 ;  /* 0x20000060ff607230 */ /* 0x000fc40000004100 */
[----:B------:R-:W-:Y:S01]  /*5700*/  FMUL.FTZ R103, R100, R93 ;  /* 0x0000005d64677220 */ /* 0x000fe20000410000 */
[----:B------:R-:W-:Y:S01]  /*5710*/  HADD2.F32 R75, -RZ, R75.H0_H0 ;  /* 0x2000004bff4b7230 */ /* 0x000fe20000004100 */
[----:B------:R-:W-:Y:S01]  /*5720*/  LDS.U16 R119, [R81+0x1e] ;  /* 0x00001e0051777984 */ /* 0x000fe20000000400 */
[----:B------:R-:W5:Y:S01]  /*5730*/  MUFU.EX2 R113, R113 ;  /* 0x0000007100717308 */ /* 0x000f620000000800 */
[----:B------:R-:W-:Y:S01]  /*5740*/  FMUL.FTZ R123, R101, R104 ;  /* 0x00000068657b7220 */ /* 0x000fe20000410000 */
[----:B---3--:R-:W-:Y:S01]  /*5750*/  FADD.FTZ R105, -R89, 1 ;  /* 0x3f80000059697421 */ /* 0x008fe20000010100 */
[----:B------:R-:W-:Y:S01]  /*5760*/  FMUL.FTZ R103, R92, R103 ;  /* 0x000000675c677220 */ /* 0x000fe20000410000 */
[----:B------:R-:W-:-:S04]  /*5770*/  HADD2.F32 R104, -RZ, R73.H0_H0 ;  /* 0x20000049ff687230 */ /* 0x000fc80000004100 */
[----:B------:R3:W-:Y:S01]  /*5780*/  MUFU.EX2 R112, R111 ;  /* 0x0000006f00707308 */ /* 0x0007e20000000800 */
[----:B0-----:R-:W-:Y:S02]  /*5790*/  HADD2.F32 R73, -RZ, R4.H0_H0 ;  /* 0x20000004ff497230 */ /* 0x001fe40000004100 */
[----:B------:R-:W-:-:S05]  /*57a0*/  FMUL.FTZ R115, R76, -1.4426950216293334961 ;  /* 0xbfb8aa3b4c737820 */ /* 0x000fca0000410000 */
[----:B------:R-:W0:Y:S01]  /*57b0*/  MUFU.RCP R95, R95 ;  /* 0x0000005f005f7308 */ /* 0x000e220000001000 */
[----:B---3--:R-:W-:-:S07]  /*57c0*/  FMUL.FTZ R111, R77, -1.4426950216293334961 ;  /* 0xbfb8aa3b4d6f7820 */ /* 0x008fce0000410000 */
[----:B------:R3:W-:Y:S01]  /*57d0*/  MUFU.RCP R102, R108 ;  /* 0x0000006c00667308 */ /* 0x0007e20000001000 */
[----:B------:R-:W-:Y:S01]  /*57e0*/  FMUL.FTZ R101, R104, R73 ;  /* 0x0000004968657220 */ /* 0x000fe20000410000 */
[----:B----4-:R-:W-:Y:S01]  /*57f0*/  FADD.FTZ R99, R109, 1 ;  /* 0x3f8000006d637421 */ /* 0x010fe20000010000 */
[----:B------:R-:W-:Y:S01]  /*5800*/  LDS.U16 R4, [R81+0x12] ;  /* 0x0000120051047984 */ /* 0x000fe20000000400 */
[----:B---3--:R-:W-:Y:S01]  /*5810*/  FFMA.FTZ R108, R65, R106, 1 ;  /* 0x3f800000416c7423 */ /* 0x008fe2000001006a */
[----:B------:R-:W-:-:S03]  /*5820*/  FMUL.FTZ R106, R97, R96 ;  /* 0x00000060616a7220 */ /* 0x000fc60000410000 */
[----:B------:R3:W-:Y:S01]  /*5830*/  MUFU.EX2 R128, R111 ;  /* 0x0000006f00807308 */ /* 0x0007e20000000800 */
[----:B------:R-:W-:Y:S01]  /*5840*/  FMUL.FTZ R122, R103, R108 ;  /* 0x0000006c677a7220 */ /* 0x000fe20000410000 */
[----:B------:R-:W-:Y:S01]  /*5850*/  FADD.FTZ R108, -R94, 1 ;  /* 0x3f8000005e6c7421 */ /* 0x000fe20000010100 */
[----:B---3--:R-:W-:Y:S01]  /*5860*/  FADD.FTZ R111, R110, 1 ;  /* 0x3f8000006e6f7421 */ /* 0x008fe20000010000 */
[----:B------:R-:W-:Y:S01]  /*5870*/  FFMA.FTZ R110, R66, R105, 1 ;  /* 0x3f800000426e7423 */ /* 0x000fe20000010069 */
[----:B------:R-:W-:-:S03]  /*5880*/  FMUL.FTZ R105, R89, R106 ;  /* 0x0000006a59697220 */ /* 0x000fc60000410000 */
[----:B------:R3:W4:Y:S01]  /*5890*/  MUFU.EX2 R117, R115 ;  /* 0x0000007300757308 */ /* 0x0007220000000800 */
[----:B------:R-:W-:Y:S01]  /*58a0*/  FFMA.FTZ R109, R67, R108, 1 ;  /* 0x3f800000436d7423 */ /* 0x000fe2000001006c */
[----:B------:R-:W-:Y:S01]  /*58b0*/  FMUL.FTZ R108, R94, R101 ;  /* 0x000000655e6c7220 */ /* 0x000fe20000410000 */
[----:B------:R-:W-:Y:S01]  /*58c0*/  FMUL.FTZ R125, R105, R110 ;  /* 0x0000006e697d7220 */ /* 0x000fe20000410000 */
[----:B-----5:R-:W-:Y:S01]  /*58d0*/  FADD.FTZ R105, R113, 1 ;  /* 0x3f80000071697421 */ /* 0x020fe20000010000 */
[----:B------:R-:W-:Y:S01]  /*58e0*/  HADD2.F32 R101, -RZ, R34.H0_H0 ;  /* 0x20000022ff657230 */ /* 0x000fe20000004100 */
[----:B------:R-:W5:Y:S01]  /*58f0*/  LDS.U16 R113, [R81+0x14] ;  /* 0x0000140051717984 */ /* 0x000f620000000400 */
[----:B--2---:R-:W-:-:S03]  /*5900*/  HADD2.F32 R34, -RZ, R5.H0_H0 ;  /* 0x20000005ff227230 */ /* 0x004fc60000004100 */
[----:B---3--:R-:W2:Y:S01]  /*5910*/  LDS.U16 R115, [R81+0x16] ;  /* 0x0000160051737984 */ /* 0x008ea20000000400 */
[----:B0-----:R-:W-:Y:S01]  /*5920*/  FADD.FTZ R5, -R95, 1 ;  /* 0x3f8000005f057421 */ /* 0x001fe20000010100 */
[----:B------:R-:W-:-:S03]  /*5930*/  FMUL.FTZ R110, R101, R34 ;  /* 0x00000022656e7220 */ /* 0x000fc60000410000 */
[----:B------:R-:W-:Y:S01]  /*5940*/  FFMA.FTZ R5, R68, R5, 1 ;  /* 0x3f80000044057423 */ /* 0x000fe20000010005 */
[----:B------:R-:W-:Y:S01]  /*5950*/  FMUL.FTZ R110, R95, R110 ;  /* 0x0000006e5f6e7220 */ /* 0x000fe20000410000 */
[----:B------:R4:W0:Y:S01]  /*5960*/  MUFU.RCP R106, R111 ;  /* 0x0000006f006a7308 */ /* 0x0008220000001000 */
[----:B------:R-:W-:Y:S02]  /*5970*/  FMUL.FTZ R114, R75, -1.4426950216293334961 ;  /* 0xbfb8aa3b4b727820 */ /* 0x000fe40000410000 */
[----:B------:R-:W-:Y:S01]  /*5980*/  FMUL.FTZ R127, R110, R5 ;  /* 0x000000056e7f7220 */ /* 0x000fe20000410000 */
[----:B------:R-:W-:Y:S01]  /*5990*/  FADD.FTZ R103, R112, 1 ;  /* 0x3f80000070677421 */ /* 0x000fe20000010000 */
[----:B------:R-:W3:Y:S01]  /*59a0*/  LDS.U16 R5, [R81+0x1a] ;  /* 0x00001a0051057984 */ /* 0x000ee20000000400 */
[----:B----4-:R-:W-:-:S03]  /*59b0*/  FADD.FTZ R111, R117, 1 ;  /* 0x3f800000756f7421 */ /* 0x010fc60000010000 */
[----:B------:R-:W4:Y:S01]  /*59c0*/  LDS.U16 R117, [R81+0x1c] ;  /* 0x00001c0051757984 */ /* 0x000f220000000400 */
[----:B------:R-:W5:Y:S01]  /*59d0*/  MUFU.EX2 R114, R114 ;  /* 0x0000007200727308 */ /* 0x000f620000000800 */
[----:B------:R-:W-:Y:S01]  /*59e0*/  FMUL.FTZ R124, R108, R109 ;  /* 0x0000006d6c7c7220 */ /* 0x000fe20000410000 */
[----:B------:R-:W-:Y:S02]  /*59f0*/  HADD2.F32 R108, -RZ, R33.H0_H0 ;  /* 0x20000021ff6c7230 */ /* 0x000fe40000004100 */
[----:B-1----:R-:W-:-:S04]  /*5a00*/  HADD2.F32 R33, -RZ, R107.H0_H0 ;  /* 0x2000006bff217230 */ /* 0x002fc80000004100 */
[----:B------:R-:W1:Y:S01]  /*5a10*/  MUFU.RCP R103, R103 ;  /* 0x0000006700677308 */ /* 0x000e620000001000 */
[----:B------:R-:W-:Y:S01]  /*5a20*/  FADD.FTZ R112, -R102, 1 ;  /* 0x3f80000066707421 */ /* 0x000fe20000010100 */
[----:B------:R-:W-:-:S06]  /*5a30*/  FMUL.FTZ R107, R108, R33 ;  /* 0x000000216c6b7220 */ /* 0x000fcc0000410000 */
[----:B------:R-:W3:Y:S01]  /*5a40*/  MUFU.RCP R99, R99 ;  /* 0x0000006300637308 */ /* 0x000ee20000001000 */
[----:B------:R-:W-:Y:S01]  /*5a50*/  FFMA.FTZ R112, R69, R112, 1 ;  /* 0x3f80000045707423 */ /* 0x000fe20000010070 */
[----:B------:R-:W-:Y:S01]  /*5a60*/  FMUL.FTZ R107, R102, R107 ;  /* 0x0000006b666b7220 */ /* 0x000fe20000410000 */
[----:B------:R-:W-:Y:S02]  /*5a70*/  HADD2.F32 R109, -RZ, R28.H0_H0 ;  /* 0x2000001cff6d7230 */ /* 0x000fe40000004100 */
[----:B0-----:R-:W-:Y:S01]  /*5a80*/  FADD.FTZ R28, -R106, 1 ;  /* 0x3f8000006a1c7421 */ /* 0x001fe20000010100 */
[----:B-----5:R-:W-:Y:S01]  /*5a90*/  FADD.FTZ R114, R114, 1 ;  /* 0x3f80000072727421 */ /* 0x020fe20000010000 */
[----:B------:R-:W-:Y:S01]  /*5aa0*/  FMUL.FTZ R126, R107, R112 ;  /* 0x000000706b7e7220 */ /* 0x000fe20000410000 */
[----:B------:R-:W-:Y:S02]  /*5ab0*/  HADD2.F32 R110, -RZ, R31.H0_H0 ;  /* 0x2000001fff6e7230 */ /* 0x000fe40000004100 */
[----:B------:R-:W-:Y:S01]  /*5ac0*/  FADD.FTZ R130, R128, 1 ;  /* 0x3f80000080827421 */ /* 0x000fe20000010000 */
[----:B------:R-:W-:-:S02]  /*5ad0*/  HADD2.F32 R107, -RZ, R30.H0_H0 ;  /* 0x2000001eff6b7230 */ /* 0x000fc40000004100 */
[----:B-1----:R-:W-:Y:S01]  /*5ae0*/  FADD.FTZ R31, -R103, 1 ;  /* 0x3f800000671f7421 */ /* 0x002fe20000010100 */
[----:B------:R-:W-:Y:S01]  /*5af0*/  FFMA.FTZ R128, R71, R28, 1 ;  /* 0x3f80000047807423 */ /* 0x000fe2000001001c */
[----:B------:R-:W-:Y:S02]  /*5b00*/  HADD2.F32 R112, -RZ, R27.H0_H0 ;  /* 0x2000001bff707230 */ /* 0x000fe40000004100 */
[----:B------:R-:W-:Y:S02]  /*5b10*/  HADD2.F32 R28, -RZ, R113.H0_H0 ;  /* 0x20000071ff1c7230 */ /* 0x000fe40000004100 */
[----:B--2---:R-:W-:Y:S02]  /*5b20*/  HADD2.F32 R30, -RZ, R115.H0_H0 ;  /* 0x20000073ff1e7230 */ /* 0x004fe40000004100 */
[----:B---3--:R-:W-:Y:S01]  /*5b30*/  FADD.FTZ R27, -R99, 1 ;  /* 0x3f800000631b7421 */ /* 0x008fe20000010100 */
[----:B------:R-:W0:Y:S01]  /*5b40*/  MUFU.RCP R105, R105 ;  /* 0x0000006900697308 */ /* 0x000e220000001000 */
[----:B------:R-:W-:Y:S01]  /*5b50*/  FFMA.FTZ R131, R72, R31, 1 ;  /* 0x3f80000048837423 */ /* 0x000fe2000001001f */
[----:B------:R-:W-:-:S02]  /*5b60*/  HADD2.F32 R31, -RZ, R116.H0_H0 ;  /* 0x20000074ff1f7230 */ /* 0x000fc40000004100 */
[----:B------:R-:W-:Y:S01]  /*5b70*/  FFMA.FTZ R129, R70, R27, 1 ;  /* 0x3f80000046817423 */ /* 0x000fe2000001001b */
[----:B------:R-:W-:Y:S01]  /*5b80*/  FMUL.FTZ R113, R107, R28 ;  /* 0x0000001c6b717220 */ /* 0x000fe20000410000 */
[----:B------:R-:W-:Y:S02]  /*5b90*/  FMUL.FTZ R116, R109, R30 ;  /* 0x0000001e6d747220 */ /* 0x000fe40000410000 */
[----:B------:R-:W1:Y:S01]  /*5ba0*/  MUFU.RCP R114, R114 ;  /* 0x0000007200727308 */ /* 0x000e620000001000 */
[----:B------:R-:W-:Y:S02]  /*5bb0*/  HADD2.F32 R27, -RZ, R4.H0_H0 ;  /* 0x20000004ff1b7230 */ /* 0x000fe40000004100 */
[----:B------:R-:W-:-:S05]  /*5bc0*/  FMUL.FTZ R113, R106, R113 ;  /* 0x000000716a717220 */ /* 0x000fca0000410000 */
[----:B------:R-:W2:Y:S01]  /*5bd0*/  MUFU.RCP R111, R111 ;  /* 0x0000006f006f7308 */ /* 0x000ea20000001000 */
[----:B------:R-:W-:-:S07]  /*5be0*/  FMUL.FTZ R116, R103, R116 ;  /* 0x0000007467747220 */ /* 0x000fce0000410000 */
[----:B------:R3:W5:Y:S01]  /*5bf0*/  MUFU.RCP R134, R130 ;  /* 0x0000008200867308 */ /* 0x0007620000001000 */
[----:B------:R-:W-:Y:S01]  /*5c00*/  FMUL.FTZ R4, R110, R27 ;  /* 0x0000001b6e047220 */ /* 0x000fe20000410000 */
[----:B------:R-:W-:Y:S01]  /*5c10*/  FMUL.FTZ R128, R113, R128 ;  /* 0x0000008071807220 */ /* 0x000fe20000410000 */
[----:B------:R-:W-:Y:S01]  /*5c20*/  FMUL.FTZ R131, R116, R131 ;  /* 0x0000008374837220 */ /* 0x000fe20000410000 */
[----:B------:R-:W-:Y:S01]  /*5c30*/  F2FP.F16.F32.PACK_AB R121, R121, R118 ;  /* 0x000000767979723e */ /* 0x000fe200000000ff */
[----:B------:R-:W-:Y:S01]  /*5c40*/  BAR.SYNC.DEFER_BLOCKING 0x0 ;  /* 0x0000000000007b1d */ /* 0x000fe20000010000 */
[----:B------:R-:W-:Y:S02]  /*5c50*/  HADD2.F32 R113, -RZ, R25.H0_H0 ;  /* 0x20000019ff717230 */ /* 0x000fe40000004100 */
[----:B------:R-:W-:Y:S01]  /*5c60*/  FMUL.FTZ R4, R99, R4 ;  /* 0x0000000463047220 */ /* 0x000fe20000410000 */
[----:B------:R-:W-:Y:S02]  /*5c70*/  HADD2.F32 R116, -RZ, R7.H0_H0 ;  /* 0x20000007ff747230 */ /* 0x000fe40000004100 */
[----:B------:R-:W-:-:S02]  /*5c80*/  HADD2.F32 R118, -RZ, R6.H0_H0 ;  /* 0x20000006ff767230 */ /* 0x000fc40000004100 */
[----:B------:R-:W-:Y:S02]  /*5c90*/  HADD2.F32 R6, -RZ, R5.H0_H0 ;  /* 0x20000005ff067230 */ /* 0x000fe40000004100 */
[----:B----4-:R-:W-:Y:S02]  /*5ca0*/  HADD2.F32 R7, -RZ, R117.H0_H0 ;  /* 0x20000075ff077230 */ /* 0x010fe40000004100 */
[----:B------:R-:W-:Y:S02]  /*5cb0*/  HADD2.F32 R25, -RZ, R119.H0_H0 ;  /* 0x20000077ff197230 */ /* 0x000fe40000004100 */
[----:B------:R-:W-:Y:S01]  /*5cc0*/  FMUL.FTZ R129, R4, R129 ;  /* 0x0000008104817220 */ /* 0x000fe20000410000 */
[----:B0-----:R-:W-:Y:S01]  /*5cd0*/  FADD.FTZ R133, -R105, 1 ;  /* 0x3f80000069857421 */ /* 0x001fe20000010100 */
[----:B---3--:R-:W-:Y:S01]  /*5ce0*/  FMUL.FTZ R130, R112, R31 ;  /* 0x0000001f70827220 */ /* 0x008fe20000410000 */
[----:B-1----:R-:W-:Y:S01]  /*5cf0*/  FADD.FTZ R4, -R114, 1 ;  /* 0x3f80000072047421 */ /* 0x002fe20000010100 */
[----:B--2---:R-:W-:Y:S01]  /*5d00*/  FADD.FTZ R115, -R111, 1 ;  /* 0x3f8000006f737421 */ /* 0x004fe20000010100 */
[----:B-----5:R-:W-:Y:S01]  /*5d10*/  FADD.FTZ R136, -R134, 1 ;  /* 0x3f80000086887421 */ /* 0x020fe20000010100 */
[----:B------:R-:W-:Y:S01]  /*5d20*/  FMUL.FTZ R5, R113, R6 ;  /* 0x0000000671057220 */ /* 0x000fe20000410000 */
[----:B------:R-:W-:Y:S01]  /*5d30*/  FMUL.FTZ R132, R116, R7 ;  /* 0x0000000774847220 */ /* 0x000fe20000410000 */
[----:B------:R-:W-:Y:S01]  /*5d40*/  FMUL.FTZ R117, R118, R25 ;  /* 0x0000001976757220 */ /* 0x000fe20000410000 */
[----:B------:R-:W-:Y:S01]  /*5d50*/  FFMA.FTZ R133, R74, R133, 1 ;  /* 0x3f8000004a857423 */ /* 0x000fe20000010085 */
        /* <DEDUP_REMOVED lines=20> */
[----:B------:R-:W-:Y:S01]  /*5ea0*/  F2FP.F16.F32.PACK_AB R115, R136, R115 ;  /* 0x000000738873723e */ /* 0x000fe200000000ff */
[----:B------:R0:W-:Y:S01]  /*5eb0*/  STS.U16 [R81], R121 ;  /* 0x0000007951007388 */ /* 0x0001e20000000400 */
        /* <DEDUP_REMOVED lines=8> */
[----:B--2---:R-:W-:-:S03]  /*5f40*/  PRMT R120, R5, 0x7632, R120 ;  /* 0x0000763205787816 */ /* 0x004fc60000000078 */
[----:B------:R2:W-:Y:S01]  /*5f50*/  STS.U16 [R81+0xc], R124 ;  /* 0x00000c7c51007388 */ /* 0x0005e20000000400 */
[----:B0-----:R-:W-:Y:S02]  /*5f60*/  PRMT R122, R115, 0x7610, R122 ;  /* 0x00007610737a7816 */ /* 0x001fe4000000007a */
[----:B-1----:R-:W-:Y:S01]  /*5f70*/  PRMT R119, R128, 0x7632, R119 ;  /* 0x0000763280777816 */ /* 0x002fe20000000077 */
[----:B------:R-:W-:Y:S01]  /*5f80*/  STS.U16 [R81+0x6], R117 ;  /* 0x0000067551007388 */ /* 0x000fe20000000400 */
[----:B--2---:R-:W-:-:S03]  /*5f90*/  MOV R124, UR34 ;  /* 0x00000022007c7c02 */ /* 0x004fc60008000f00 */
        /* <DEDUP_REMOVED lines=128> */
[----:B------:R-:W-:Y:S02]  /*67a0*/  F2FP.F16.F32.PACK_AB R34, R34, R73 ;  /* 0x000000492222723e */ /* 0x000fe400000000ff */
[----:B------:R-:W-:Y:S01]  /*67b0*/  F2FP.F16.F32.PACK_AB R89, R89, R92 ;  /* 0x0000005c5959723e */ /* 0x000fe200000000ff */
[----:B------:R1:W-:Y:S01]  /*67c0*/  STS.U16 [R81+0x2], R5 ;  /* 0x0000020551007388 */ /* 0x0003e20000000400 */
[----:B------:R-:W-:Y:S02]  /*67d0*/  F2FP.F16.F32.PACK_AB R33, R78, R33 ;  /* 0x000000214e21723e */ /* 0x000fe400000000ff */
[----:B------:R-:W-:Y:S01]  /*67e0*/  F2FP.F16.F32.PACK_AB R28, R103, R28 ;  /* 0x0000001c671c723e */ /* 0x000fe200000000ff */
[----:B------:R2:W-:Y:S01]  /*67f0*/  STS.U16 [R81], R36 ;  /* 0x0000002451007388 */ /* 0x0005e20000000400 */
[----:B------:R-:W-:Y:S02]  /*6800*/  F2FP.F16.F32.PACK_AB R6, R6, R31 ;  /* 0x0000001f0606723e */ /* 0x000fe400000000ff */
[----:B------:R-:W-:Y:S01]  /*6810*/  F2FP.F16.F32.PACK_AB R7, R134, R7 ;  /* 0x000000078607723e */ /* 0x000fe200000000ff */
[----:B------:R3:W-:Y:S01]  /*6820*/  STS.U16 [R81+0x4], R4 ;  /* 0x0000040451007388 */ /* 0x0007e20000000400 */
[----:B------:R-:W-:-:S02]  /*6830*/  PRMT R25, R4, 0x7632, R25 ;  /* 0x0000763204197816 */ /* 0x000fc40000000019 */
[----:B-1----:R-:W-:Y:S01]  /*6840*/  PRMT R5, R34, 0x7632, R5 ;  /* 0x0000763222057816 */ /* 0x002fe20000000005 */
[----:B------:R1:W-:Y:S01]  /*6850*/  STS.U16 [R81+0xc], R34 ;  /* 0x00000c2251007388 */ /* 0x0003e20000000400 */
[----:B------:R-:W-:Y:S01]  /*6860*/  PRMT R27, R89, 0x7632, R27 ;  /* 0x00007632591b7816 */ /* 0x000fe2000000001b */
[----:B0-----:R-:W-:Y:S01]  /*6870*/  UIMAD.WIDE.U32 UR8, UR33, UR12, UR8 ;  /* 0x0000000c210872a5 */ /* 0x001fe2000f8e0008 */
[----:B------:R-:W-:Y:S01]  /*6880*/  PRMT R30, R33, 0x7632, R30 ;  /* 0x00007632211e7816 */ /* 0x000fe2000000001e */
[----:B------:R-:W-:Y:S01]  /*6890*/  STS.U16 [R81+0x6], R25 ;  /* 0x0000061951007388 */ /* 0x000fe20000000400 */
[----:B--2---:R-:W-:Y:S01]  /*68a0*/  PRMT R36, R6, 0x7632, R36 ;  /* 0x0000763206247816 */ /* 0x004fe20000000024 */
        /* <DEDUP_REMOVED lines=8> */
[----:B------:R0:W-:Y:S04]  /*6930*/  STS.U16 [R81+0xe], R5 ;  /* 0x00000e0551007388 */ /* 0x0001e80000000400 */
[----:B------:R-:W-:Y:S04]  /*6940*/  STS.U16 [R81+0x10], R33 ;  /* 0x0000102151007388 */ /* 0x000fe80000000400 */
[----:B------:R-:W-:Y:S01]  /*6950*/  STS.U16 [R81+0x12], R30 ;  /* 0x0000121e51007388 */ /* 0x000fe20000000400 */
[----:B0-----:R-:W-:-:S03]  /*6960*/  IADD3 R5, P1, PT, R22, UR8, RZ ;  /* 0x0000000816057c10 */ /* 0x001fc6000ff3e0ff */
        /* <DEDUP_REMOVED lines=61> */
.L_x_2076:
[----:B------:R-:W2:Y:S01]  /*6d40*/  LDL.LU R3, [R1+0x30] ;  /* 0x0000300001037983 */ /* 0x000ea20000300800 */
[----:B0-----:R-:W-:Y:S01]  /*6d50*/  PRMT R4, RZ, 0x7610, R4 ;  /* 0x00007610ff047816 */ /* 0x001fe20000000004 */
        /* <DEDUP_REMOVED lines=18> */
[----:B------:R-:W-:Y:S01]  /*6e80*/  CS2R R36, SRZ ;  /* 0x0000000000247805 */ /* 0x000fe2000001ff00 */
[----:B------:R-:W-:Y:S01]  /*6e90*/  HADD2.F32 R23, -RZ, R23.H0_H0 ;  /* 0x20000017ff177230 */ /* 0x000fe20000004100 */
[----:B0-----:R-:W-:Y:S01]  /*6ea0*/  UISETP.GE.AND UP0, UPT, UR8, 0x1, UPT ;  /* 0x000000010800788c */ /* 0x001fe2000bf06270 */
        /* <DEDUP_REMOVED lines=8> */
[----:B------:R-:W-:-:S02]  /*6f30*/  HADD2.F32 R18, -RZ, R60.H0_H0 ;  /* 0x2000003cff127230 */ /* 0x000fc40000004100 */
        /* <DEDUP_REMOVED lines=78> */
.L_x_2175:
        /* <DEDUP_REMOVED lines=392> */
[----:B------:R-:W0:Y:S01]  /*8ca0*/  LDS.U16 R103, [R64] ;  /* 0x0000000040677984 */ /* 0x000e220000000400 */
[----:B------:R-:W-:-:S03]  /*8cb0*/  UIADD3 UR26, UPT, UPT, UR16, -0x1, URZ ;  /* 0xffffffff101a7890 */ /* 0x000fc6000fffe0ff */
        /* <DEDUP_REMOVED lines=32> */
[----:B------:R-:W-:Y:S01]  /*8ec0*/  ULEA.HI UR27, UR26, UR26, URZ, 0x1 ;  /* 0x0000001a1a1b7291 */ /* 0x000fe2000f8f08ff */
[C---:B------:R-:W-:Y:S01]  /*8ed0*/  FMUL.FTZ R73, R62.reuse, R55 ;  /* 0x000000373e497220 */ /* 0x040fe20000410000 */
[----:B------:R-:W-:-:S02]  /*8ee0*/  FMUL.FTZ R77, R62, R53 ;  /* 0x000000353e4d7220 */ /* 0x000fc40000410000 */
[----:B------:R-:W-:-:S03]  /*8ef0*/  ULOP3.LUT UR27, UR27, 0xfffffe, URZ, 0xc0, !UPT ;  /* 0x00fffffe1b1b7892 */ /* 0x000fc6000f8ec0ff */
[----:B------:R2:W-:Y:S01]  /*8f00*/  MUFU.COS R143, R71 ;  /* 0x00000047008f7308 */ /* 0x0005e20000000000 */
[----:B0-----:R-:W-:-:S07]  /*8f10*/  FMUL.FTZ R69, R62, R57 ;  /* 0x000000393e457220 */ /* 0x001fce0000410000 */
[----:B------:R0:W-:Y:S01]  /*8f20*/  MUFU.SIN R140, R75 ;  /* 0x0000004b008c7308 */ /* 0x0001e20000000400 */
[C---:B--2---:R-:W-:Y:S01]  /*8f30*/  FMUL.FTZ R71, R62.reuse, R56 ;  /* 0x000000383e477220 */ /* 0x044fe20000410000 */
[----:B------:R-:W-:Y:S01]  /*8f40*/  UIADD3 UR26, UPT, UPT, UR26, -UR27, URZ ;  /* 0x8000001b1a1a7290 */ /* 0x000fe2000fffe0ff */
[C---:B0-----:R-:W-:Y:S01]  /*8f50*/  FMUL.FTZ R75, R62.reuse, R54 ;  /* 0x000000363e4b7220 */ /* 0x041fe20000410000 */
[----:B------:R-:W-:Y:S02]  /*8f60*/  FMUL.FTZ R62, R62, R80 ;  /* 0x000000503e3e7220 */ /* 0x000fe40000410000 */
[----:B------:R-:W-:-:S04]  /*8f70*/  ULEA UR26, UR26, UR8, 0x8 ;  /* 0x000000081a1a7291 */ /* 0x000fc8000f8e40ff */
        /* <DEDUP_REMOVED lines=106> */
.L_x_2079:
[----:B------:R-:W-:-:S06]  /*9620*/  LEA R106, R190, UR25, 0x3 ;  /* 0x00000019be6a7c11 */ /* 0x000fcc000f8e18ff */
[----:B------:R-:W0:Y:S02]  /*9630*/  LDS.64 R106, [R106+0x8788] ;  /* 0x008788006a6a7984 */ /* 0x000e240000000a00 */
.L_x_2080:
[----:B------:R-:W-:Y:S05]  /*9640*/  BSYNC.RECONVERGENT B0 ;  /* 0x0000000000007941 */ /* 0x000fea0003800200 */
.L_x_2078:
        /* <DEDUP_REMOVED lines=20> */
[----:B------:R-:W-:Y:S01]  /*9790*/  FMUL.FTZ R194, R101, R59 ;  /* 0x0000003b65c27220 */ /* 0x000fe20000410000 */
[----:B------:R2:W5:Y:S01]  /*97a0*/  @P1 LDG.E.128 R60, desc[UR28][R64.64] ;  /* 0x0000001c403c1981 */ /* 0x000562000c1e1d00 */
[C---:B------:R-:W-:Y:S02]  /*97b0*/  FFMA.FTZ R71, R42.reuse, R193, R71 ;  /* 0x000000c12a477223 */ /* 0x040fe40000010047 */
[----:B------:R-:W-:Y:S01]  /*97c0*/  FFMA.FTZ R69, R42, R194, R69 ;  /* 0x000000c22a457223 */ /* 0x000fe20000010045 */
[-C--:B------:R-:W-:Y:S01]  /*97d0*/  FMUL.FTZ R195, R99, R58.reuse ;  /* 0x0000003a63c37220 */ /* 0x080fe20000410000 */
[----:B------:R-:W-:Y:S01]  /*97e0*/  FMUL.FTZ R196, R98, R58 ;  /* 0x0000003a62c47220 */ /* 0x000fe20000410000 */
[C---:B------:R-:W-:Y:S01]  /*97f0*/  FMUL.FTZ R66, R166.reuse, R71 ;  /* 0x00000047a6427220 */ /* 0x040fe20000410000 */
[----:B------:R-:W-:Y:S01]  /*9800*/  FMUL.FTZ R68, R166, R69 ;  /* 0x00000045a6447220 */ /* 0x000fe20000410000 */
[-C--:B------:R-:W-:Y:S01]  /*9810*/  FMUL.FTZ R197, R96, R57.reuse ;  /* 0x0000003960c57220 */ /* 0x080fe20000410000 */
[----:B------:R-:W-:Y:S01]  /*9820*/  FMUL.FTZ R198, R97, R57 ;  /* 0x0000003961c67220 */ /* 0x000fe20000410000 */
[C---:B------:R-:W-:Y:S01]  /*9830*/  FFMA.FTZ R66, R167.reuse, R69, -R66 ;  /* 0x00000045a7427223 */ /* 0x040fe20000010842 */
[----:B--2---:R-:W-:Y:S01]  /*9840*/  FMUL.FTZ R64, R122, R168 ;  /* 0x000000a87a407220 */ /* 0x004fe20000410000 */
[----:B------:R-:W-:Y:S01]  /*9850*/  FMUL.FTZ R65, R166, R67 ;  /* 0x00000043a6417220 */ /* 0x000fe20000410000 */
[----:B------:R-:W-:Y:S01]  /*9860*/  FFMA.FTZ R71, R167, R71, R68 ;  /* 0x00000047a7477223 */ /* 0x000fe20000010044 */
[----:B------:R-:W-:Y:S01]  /*9870*/  FFMA.FTZ R66, R41, R195, R66 ;  /* 0x000000c329427223 */ /* 0x000fe20000010042 */
[----:B------:R-:W-:Y:S01]  /*9880*/  FFMA.FTZ R64, R123, R169, R64 ;  /* 0x000000a97b407223 */ /* 0x000fe20000010040 */
[----:B------:R-:W-:Y:S01]  /*9890*/  FMUL.FTZ R199, R95, R56 ;  /* 0x000000385fc77220 */ /* 0x000fe20000410000 */
[----:B------:R-:W-:Y:S01]  /*98a0*/  FFMA.FTZ R71, R41, R196, R71 ;  /* 0x000000c429477223 */ /* 0x000fe20000010047 */
[----:B------:R-:W-:Y:S01]  /*98b0*/  FMUL.FTZ R72, R164, R66 ;  /* 0x00000042a4487220 */ /* 0x000fe20000410000 */
        /* <DEDUP_REMOVED lines=21> */
[C---:B------:R-:W-:Y:S01]  /*9a10*/  FFMA.FTZ R64, R163.reuse, R68, -R64 ;  /* 0x00000044a3407223 */ /* 0x040fe20000010840 */
[----:B------:R-:W-:Y:S01]  /*9a20*/  FMUL.FTZ R66, R162, R67 ;  /* 0x00000043a2427220 */ /* 0x000fe20000410000 */
[----:B------:R-:W-:Y:S01]  /*9a30*/  FMUL.FTZ R204, R90, R54 ;  /* 0x000000365acc7220 */ /* 0x000fe20000410000 */
[----:B------:R-:W-:Y:S01]  /*9a40*/  FFMA.FTZ R69, R38, R199, R69 ;  /* 0x000000c726457223 */ /* 0x000fe20000010045 */
[----:B------:R-:W-:Y:S01]  /*9a50*/  FMUL.FTZ R68, R160, R64 ;  /* 0x00000040a0447220 */ /* 0x000fe20000410000 */
[----:B------:R-:W-:Y:S01]  /*9a60*/  FFMA.FTZ R71, R163, R71, R66 ;  /* 0x00000047a3477223 */ /* 0x000fe20000010042 */
[----:B------:R-:W-:Y:S01]  /*9a70*/  FMUL.FTZ R205, R88, R53 ;  /* 0x0000003558cd7220 */ /* 0x000fe20000410000 */
[C---:B------:R-:W-:Y:S01]  /*9a80*/  FMUL.FTZ R66, R160.reuse, R69 ;  /* 0x00000045a0427220 */ /* 0x040fe20000410000 */
[-C--:B------:R-:W-:Y:S01]  /*9a90*/  FFMA.FTZ R67, R161, R65.reuse, R68 ;  /* 0x00000041a1437223 */ /* 0x080fe20000010044 */
[----:B------:R-:W-:Y:S01]  /*9aa0*/  FMUL.FTZ R68, R160, R65 ;  /* 0x00000041a0447220 */ /* 0x000fe20000410000 */
[----:B------:R-:W-:Y:S01]  /*9ab0*/  FFMA.FTZ R71, R38, R200, R71 ;  /* 0x000000c826477223 */ /* 0x000fe20000010047 */
[----:B------:R-:W-:Y:S01]  /*9ac0*/  FMUL.FTZ R206, R89, R53 ;  /* 0x0000003559ce7220 */ /* 0x000fe20000410000 */
[----:B------:R-:W-:Y:S01]  /*9ad0*/  FMUL.FTZ R207, R87, R52 ;  /* 0x0000003457cf7220 */ /* 0x000fe20000410000 */
[C---:B------:R-:W-:Y:S01]  /*9ae0*/  FFMA.FTZ R68, R161.reuse, R64, -R68 ;  /* 0x00000040a1447223 */ /* 0x040fe20000010844 */
[----:B------:R-:W-:Y:S01]  /*9af0*/  FMUL.FTZ R64, R158, R67 ;  /* 0x000000439e407220 */ /* 0x000fe20000410000 */
[-C--:B------:R-:W-:Y:S01]  /*9b00*/  FFMA.FTZ R66, R161, R71.reuse, R66 ;  /* 0x00000047a1427223 */ /* 0x080fe20000010042 */
[----:B------:R-:W-:Y:S01]  /*9b10*/  FMUL.FTZ R208, R86, R52 ;  /* 0x0000003456d07220 */ /* 0x000fe20000410000 */
[-C--:B------:R-:W-:Y:S01]  /*9b20*/  FMUL.FTZ R70, R158, R68.reuse ;  /* 0x000000449e467220 */ /* 0x080fe20000410000 */
[----:B------:R-:W-:Y:S01]  /*9b30*/  FFMA.FTZ R68, R159, R68, -R64 ;  /* 0x000000449f447223 */ /* 0x000fe20000010840 */
[----:B------:R-:W-:Y:S01]  /*9b40*/  FMUL.FTZ R64, R160, R71 ;  /* 0x00000047a0407220 */ /* 0x000fe20000410000 */
[----:B------:R-:W-:Y:S01]  /*9b50*/  FFMA.FTZ R66, R35, R201, R66 ;  /* 0x000000c923427223 */ /* 0x000fe20000010042 */
[----:B------:R-:W-:Y:S01]  /*9b60*/  FFMA.FTZ R70, R159, R67, R70 ;  /* 0x000000439f467223 */ /* 0x000fe20000010046 */
[----:B------:R-:W-:Y:S01]  /*9b70*/  FMUL.FTZ R65, R156, R68 ;  /* 0x000000449c417220 */ /* 0x000fe20000410000 */
[----:B------:R-:W-:Y:S01]  /*9b80*/  FFMA.FTZ R69, R161, R69, -R64 ;  /* 0x00000045a1457223 */ /* 0x000fe20000010840 */
[-C--:B------:R-:W-:Y:S01]  /*9b90*/  FMUL.FTZ R209, R84, R51.reuse ;  /* 0x0000003354d17220 */ /* 0x080fe20000410000 */
[-C--:B------:R-:W-:Y:S01]  /*9ba0*/  FMUL.FTZ R64, R156, R70.reuse ;  /* 0x000000469c407220 */ /* 0x080fe20000410000 */
[----:B------:R-:W-:Y:S01]  /*9bb0*/  FFMA.FTZ R70, R157, R70, R65 ;  /* 0x000000469d467223 */ /* 0x000fe20000010041 */
[----:B------:R-:W-:Y:S01]  /*9bc0*/  FFMA.FTZ R69, R35, R202, R69 ;  /* 0x000000ca23457223 */ /* 0x000fe20000010045 */
[----:B------:R-:W-:Y:S01]  /*9bd0*/  FMUL.FTZ R210, R85, R51 ;  /* 0x0000003355d27220 */ /* 0x000fe20000410000 */
[----:B------:R-:W-:Y:S01]  /*9be0*/  FFMA.FTZ R68, R157, R68, -R64 ;  /* 0x000000449d447223 */ /* 0x000fe20000010840 */
[----:B------:R-:W-:Y:S01]  /*9bf0*/  FMUL.FTZ R64, R158, R66 ;  /* 0x000000429e407220 */ /* 0x000fe20000410000 */
[-C--:B------:R-:W-:Y:S01]  /*9c00*/  FMUL.FTZ R211, R104, R50.reuse ;  /* 0x0000003268d37220 */ /* 0x080fe20000410000 */
[----:B------:R-:W-:Y:S01]  /*9c10*/  FMUL.FTZ R212, R83, R50 ;  /* 0x0000003253d47220 */ /* 0x000fe20000410000 */
[----:B------:R-:W-:Y:S01]  /*9c20*/  FMUL.FTZ R72, R154, R68 ;  /* 0x000000449a487220 */ /* 0x000fe20000410000 */
[-C--:B------:R-:W-:Y:S01]  /*9c30*/  FFMA.FTZ R65, R159, R69.reuse, -R64 ;  /* 0x000000459f417223 */ /* 0x080fe20000010840 */
[----:B------:R-:W-:Y:S01]  /*9c40*/  FMUL.FTZ R64, R158, R69 ;  /* 0x000000459e407220 */ /* 0x000fe20000410000 */
[----:B------:R-:W-:Y:S01]  /*9c50*/  FMUL.FTZ R214, R171, R49 ;  /* 0x00000031abd67220 */ /* 0x000fe20000410000 */
[-C--:B------:R-:W-:Y:S01]  /*9c60*/  FFMA.FTZ R72, R155, R70.reuse, R72 ;  /* 0x000000469b487223 */ /* 0x080fe20000010048 */
[----:B------:R-:W-:Y:S01]  /*9c70*/  FMUL.FTZ R70, R154, R70 ;  /* 0x000000469a467220 */ /* 0x000fe20000410000 */
[----:B------:R-:W-:Y:S01]  /*9c80*/  FFMA.FTZ R67, R159, R66, R64 ;  /* 0x000000429f437223 */ /* 0x000fe20000010040 */
        /* <DEDUP_REMOVED lines=9> */
[----:B------:R-:W-:Y:S01]  /*9d20*/  FFMA.FTZ R66, R157, R67, R66 ;  /* 0x000000439d427223 */ /* 0x000fe20000010042 */
[----:B------:R-:W-:Y:S01]  /*9d30*/  FFMA.FTZ R69, R153, R72, R69 ;  /* 0x0000004899457223 */ /* 0x000fe20000010045 */
[C---:B------:R-:W-:Y:S01]  /*9d40*/  FMUL.FTZ R68, R150.reuse, R70 ;  /* 0x0000004696447220 */ /* 0x040fe20000410000 */
[----:B------:R-:W-:Y:S01]  /*9d50*/  FFMA.FTZ R65, R157, R65, -R64 ;  /* 0x000000419d417223 */ /* 0x000fe20000010840 */
        /* <DEDUP_REMOVED lines=37> */
[----:B------:R-:W-:Y:S01]  /*9fb0*/  ISETP.GT.U32.AND P2, PT, R190, 0x1f, PT ;  /* 0x0000001fbe00780c */ /* 0x000fe20003f44070 */
[----:B------:R-:W-:Y:S01]  /*9fc0*/  FMUL.FTZ R221, R180, R45 ;  /* 0x0000002db4dd7220 */ /* 0x000fe20000410000 */
[C---:B------:R-:W-:Y:S01]  /*9fd0*/  FFMA.FTZ R67, R151.reuse, R67, -R64 ;  /* 0x0000004397437223 */ /* 0x040fe20000010840 */
[----:B------:R-:W-:Y:S01]  /*9fe0*/  FMUL.FTZ R64, R142, R69 ;  /* 0x000000458e407220 */ /* 0x000fe20000410000 */
[----:B------:R-:W-:Y:S01]  /*9ff0*/  FFMA.FTZ R66, R151, R65, R66 ;  /* 0x0000004197427223 */ /* 0x000fe20000010042 */
[----:B------:R-:W-:Y:S01]  /*a000*/  LEA.HI R189, R190, R190, RZ, 0x1e ;  /* 0x000000bebebd7211 */ /* 0x000fe200078ff0ff */
[----:B------:R-:W-:Y:S01]  /*a010*/  FFMA.FTZ R67, R23, R212, R67 ;  /* 0x000000d417437223 */ /* 0x000fe20000010043 */
[-C--:B------:R-:W-:Y:S01]  /*a020*/  FFMA.FTZ R64, R143, R68.reuse, -R64 ;  /* 0x000000448f407223 */ /* 0x080fe20000010840 */
[----:B------:R-:W-:Y:S01]  /*a030*/  FMUL.FTZ R68, R142, R68 ;  /* 0x000000448e447220 */ /* 0x000fe20000410000 */
[----:B------:R-:W-:Y:S01]  /*a040*/  FFMA.FTZ R66, R23, R211, R66 ;  /* 0x000000d317427223 */ /* 0x000fe20000010042 */
[----:B------:R-:W-:Y:S01]  /*a050*/  FMUL.FTZ R222, R179, R45 ;  /* 0x0000002db3de7220 */ /* 0x000fe20000410000 */
[----:B------:R-:W-:Y:S01]  /*a060*/  LEA R189, R189, UR25, 0x4 ;  /* 0x00000019bdbd7c11 */ /* 0x000fe2000f8e20ff */
[----:B------:R-:W-:Y:S01]  /*a070*/  FFMA.FTZ R65, R143, R69, R68 ;  /* 0x000000458f417223 */ /* 0x000fe20000010044 */
[C---:B------:R-:W-:Y:S01]  /*a080*/  FMUL.FTZ R68, R148.reuse, R66 ;  /* 0x0000004294447220 */ /* 0x040fe20000410000 */
[----:B------:R-:W-:Y:S01]  /*a090*/  FMUL.FTZ R69, R148, R67 ;  /* 0x0000004394457220 */ /* 0x000fe20000410000 */
[----:B------:R-:W-:-:S02]  /*a0a0*/  LOP3.LUT R2, R2, 0xfffffffd, RZ, 0xc0, !PT ;  /* 0xfffffffd02027812 */ /* 0x000fc400078ec0ff */
[C---:B------:R-:W-:Y:S01]  /*a0b0*/  FFMA.FTZ R67, R149.reuse, R67, -R68 ;  /* 0x0000004395437223 */ /* 0x040fe20000010844 */
[----:B------:R-:W-:Y:S01]  /*a0c0*/  FFMA.FTZ R69, R149, R66, R69 ;  /* 0x0000004295457223 */ /* 0x000fe20000010045 */
[----:B------:R-:W-:Y:S02]  /*a0d0*/  @P2 LOP3.LUT R2, R2, 0x2, RZ, 0xfc, !PT ;  /* 0x0000000202022812 */ /* 0x000fe400078efcff */
[C---:B------:R-:W-:Y:S01]  /*a0e0*/  FFMA.FTZ R67, R22.reuse, R214, R67 ;  /* 0x000000d616437223 */ /* 0x040fe20000010043 */
[----:B------:R-:W-:-:S03]  /*a0f0*/  FFMA.FTZ R69, R22, R213, R69 ;  /* 0x000000d516457223 */ /* 0x000fc60000010045 */
[C---:B------:R-:W-:Y:S01]  /*a100*/  FMUL.FTZ R68, R146.reuse, R67 ;  /* 0x0000004392447220 */ /* 0x040fe20000410000 */
[----:B------:R-:W-:-:S03]  /*a110*/  FMUL.FTZ R66, R146, R69 ;  /* 0x0000004592427220 */ /* 0x000fc60000410000 */
[C---:B------:R-:W-:Y:S01]  /*a120*/  FFMA.FTZ R68, R147.reuse, R69, R68 ;  /* 0x0000004593447223 */ /* 0x040fe20000010044 */
[----:B------:R-:W-:-:S03]  /*a130*/  FFMA.FTZ R67, R147, R67, -R66 ;  /* 0x0000004393437223 */ /* 0x000fc60000010842 */
[C---:B------:R-:W-:Y:S01]  /*a140*/  FFMA.FTZ R68, R21.reuse, R215, R68 ;  /* 0x000000d715447223 */ /* 0x040fe20000010044 */
[----:B------:R-:W-:-:S03]  /*a150*/  FFMA.FTZ R67, R21, R216, R67 ;  /* 0x000000d815437223 */ /* 0x000fc60000010043 */
[C---:B------:R-:W-:Y:S01]  /*a160*/  FMUL.FTZ R66, R144.reuse, R68 ;  /* 0x0000004490427220 */ /* 0x040fe20000410000 */
[----:B------:R-:W-:-:S03]  /*a170*/  FMUL.FTZ R69, R144, R67 ;  /* 0x0000004390457220 */ /* 0x000fc60000410000 */
[C---:B------:R-:W-:Y:S01]  /*a180*/  FFMA.FTZ R67, R145.reuse, R67, -R66 ;  /* 0x0000004391437223 */ /* 0x040fe20000010842 */
[----:B------:R-:W-:-:S03]  /*a190*/  FFMA.FTZ R69, R145, R68, R69 ;  /* 0x0000004491457223 */ /* 0x000fc60000010045 */
        /* <DEDUP_REMOVED lines=11> */
[CC--:B------:R-:W-:Y:S01]  /*a250*/  FMUL.FTZ R67, R140.reuse, R65.reuse ;  /* 0x000000418c437220 */ /* 0x0c0fe20000410000 */
[----:B------:R-:W-:Y:S01]  /*a260*/  FMUL.FTZ R66, R140, R64 ;  /* 0x000000408c427220 */ /* 0x000fe20000410000 */
[C---:B------:R-:W-:Y:S02]  /*a270*/  FFMA.FTZ R71, R141.reuse, R68, R71 ;  /* 0x000000448d477223 */ /* 0x040fe40000010047 */
[C---:B------:R-:W-:Y:S01]  /*a280*/  FFMA.FTZ R64, R141.reuse, R64, -R67 ;  /* 0x000000408d407223 */ /* 0x040fe20000010843 */
[----:B------:R-:W-:Y:S01]  /*a290*/  FFMA.FTZ R65, R141, R65, R66 ;  /* 0x000000418d417223 */ /* 0x000fe20000010042 */
[C---:B------:R-:W-:Y:S01]  /*a2a0*/  FFMA.FTZ R67, R18.reuse, R221, R71 ;  /* 0x000000dd12437223 */ /* 0x040fe20000010047 */
        /* <DEDUP_REMOVED lines=110> */
.L_x_2203:
        /* <DEDUP_REMOVED lines=13> */
.L_x_2206:
[----:B------:R-:W-:-:S03]  /*aa60*/  UMOV UR26, 0xffffffff ;  /* 0xffffffff001a7882 */ /* 0x000fc60000000000 */
[----:B------:R-:W-:Y:S05]  /*aa70*/  BRA.DIV UR26, `(.L_x_2084) ;  /* 0x0000008e1a587947 */ /* 0x000fea000b800000 */
.L_x_2209:
[----:B------:R-:W-:-:S03]  /*aa80*/  UMOV UR26, 0xffffffff ;  /* 0xffffffff001a7882 */ /* 0x000fc60000000000 */
[----:B------:R-:W-:Y:S05]  /*aa90*/  BRA.DIV UR26, `(.L_x_2085) ;  /* 0x0000008e1a787947 */ /* 0x000fea000b800000 */
.L_x_2212:
[----:B------:R-:W-:-:S03]  /*aaa0*/  UMOV UR26, 0xffffffff ;  /* 0xffffffff001a7882 */ /* 0x000fc60000000000 */
[----:B------:R-:W-:Y:S05]  /*aab0*/  BRA.DIV UR26, `(.L_x_2086) ;  /* 0x0000008e1a987947 */ /* 0x000fea000b800000 */
.L_x_2215:
        /* <DEDUP_REMOVED lines=10> */
.L_x_2225:
        /* <DEDUP_REMOVED lines=45> */
.L_x_2081:
        /* <DEDUP_REMOVED lines=189> */
[----:B------:R-:W-:-:S04]  /*ba00*/  FMUL.FTZ R60, R162, R198 ;  /* 0x000000c6a23c7220 */ /* 0x000fc80000410000 */
[----:B------:R-:W-:-:S04]  /*ba10*/  FFMA.FTZ R61, R163, R197, R60 ;  /* 0x000000c5a33d7223 */ /* 0x000fc8000001003c */
[----:B------:R-:W-:Y:S01]  /*ba20*/  FFMA.FTZ R200, R38, R200, R61 ;  /* 0x000000c826c87223 */ /* 0x000fe2000001003d */
[----:B------:R-:W-:-:S04]  /*ba30*/  FMUL.FTZ R61, R162, R197 ;  /* 0x000000c5a23d7220 */ /* 0x000fc80000410000 */
[----:B------:R-:W-:-:S04]  /*ba40*/  FFMA.FTZ R60, R163, R198, -R61 ;  /* 0x000000c6a33c7223 */ /* 0x000fc8000001083d */
[----:B------:R-:W-:Y:S01]  /*ba50*/  FFMA.FTZ R199, R38, R199, R60 ;  /* 0x000000c726c77223 */ /* 0x000fe2000001003c */
[----:B------:R-:W-:-:S03]  /*ba60*/  FMUL.FTZ R60, R160, R200 ;  /* 0x000000c8a03c7220 */ /* 0x000fc60000410000 */
[-C--:B------:R-:W-:Y:S01]  /*ba70*/  FMUL.FTZ R61, R160, R199.reuse ;  /* 0x000000c7a03d7220 */ /* 0x080fe20000410000 */
[----:B------:R-:W-:-:S04]  /*ba80*/  FFMA.FTZ R60, R161, R199, -R60 ;  /* 0x000000c7a13c7223 */ /* 0x000fc8000001083c */
[----:B------:R-:W-:Y:S01]  /*ba90*/  FFMA.FTZ R202, R35, R202, R60 ;  /* 0x000000ca23ca7223 */ /* 0x000fe2000001003c */
        /* <DEDUP_REMOVED lines=108> */
.L_x_2230:
        /* <DEDUP_REMOVED lines=14> */
.L_x_2091:
[----:B------:R-:W-:Y:S05]  /*c240*/  BSYNC.RECONVERGENT B0 ;  /* 0x0000000000007941 */ /* 0x000fea0003800200 */
.L_x_2090:
[----:B------:R-:W-:Y:S01]  /*c250*/  UMOV UR26, 0xffffffff ;  /* 0xffffffff001a7882 */ /* 0x000fe20000000000 */
[----:B------:R-:W-:Y:S02]  /*c260*/  ISETP.GT.U32.AND P2, PT, R82, 0x1d, PT ;  /* 0x0000001d5200780c */ /* 0x000fe40003f44070 */
[----:B------:R-:W-:Y:S11]  /*c270*/  BRA.DIV UR26, `(.L_x_2092) ;  /* 0x0000007a1afc7947 */ /* 0x000ff6000b800000 */
[----:B-1----:R1:W0:Y:S04]  /*c280*/  SHFL.DOWN PT, R77, R245, 0x2, 0x1f ;  /* 0x08401f00f54d7f89 */ /* 0x00222800000e0000 */
[----:B--2---:R1:W2:Y:S04]  /*c290*/  SHFL.DOWN PT, R78, R246, 0x2, 0x1f ;  /* 0x08401f00f64e7f89 */ /* 0x0042a800000e0000 */
[----:B---3--:R1:W3:Y:S04]  /*c2a0*/  SHFL.DOWN PT, R123, R247, 0x2, 0x1f ;  /* 0x08401f00f77b7f89 */ /* 0x0082e800000e0000 */
[----:B------:R1:W0:Y:S02]  /*c2b0*/  SHFL.DOWN PT, R79, R248, 0x2, 0x1f ;  /* 0x08401f00f84f7f89 */ /* 0x00022400000e0000 */
.L_x_2236:
        /* <DEDUP_REMOVED lines=14> */
.L_x_2094:
[----:B------:R-:W-:Y:S05]  /*c3a0*/  BSYNC.RECONVERGENT B0 ;  /* 0x0000000000007941 */ /* 0x000fea0003800200 */
.L_x_2093:
[----:B------:R-:W-:Y:S01]  /*c3b0*/  UMOV UR26, 0xffffffff ;  /* 0xffffffff001a7882 */ /* 0x000fe20000000000 */
[----:B------:R-:W-:Y:S02]  /*c3c0*/  ISETP.GT.U32.AND P2, PT, R82, 0x1b, PT ;  /* 0x0000001b5200780c */ /* 0x000fe40003f44070 */
[----:B------:R-:W-:Y:S11]  /*c3d0*/  BRA.DIV UR26, `(.L_x_2095) ;  /* 0x0000007e1a187947 */ /* 0x000ff6000b800000 */
[----:B0-----:R0:W0:Y:S04]  /*c3e0*/  SHFL.DOWN PT, R77, R245, 0x4, 0x1f ;  /* 0x08801f00f54d7f89 */ /* 0x00102800000e0000 */
[----:B--2---:R2:W0:Y:S04]  /*c3f0*/  SHFL.DOWN PT, R78, R246, 0x4, 0x1f ;  /* 0x08801f00f64e7f89 */ /* 0x00442800000e0000 */
[----:B---3--:R2:W3:Y:S04]  /*c400*/  SHFL.DOWN PT, R123, R247, 0x4, 0x1f ;  /* 0x08801f00f77b7f89 */ /* 0x0084e800000e0000 */
[----:B------:R2:W0:Y:S02]  /*c410*/  SHFL.DOWN PT, R79, R248, 0x4, 0x1f ;  /* 0x08801f00f84f7f89 */ /* 0x00042400000e0000 */
.L_x_2242:
        /* <DEDUP_REMOVED lines=14> */
.L_x_2097:
[----:B------:R-:W-:Y:S05]  /*c500*/  BSYNC.RECONVERGENT B0 ;  /* 0x0000000000007941 */ /* 0x000fea0003800200 */
.L_x_2096:
[----:B------:R-:W-:Y:S01]  /*c510*/  UMOV UR26, 0xffffffff ;  /* 0xffffffff001a7882 */ /* 0x000fe20000000000 */
[----:B------:R-:W-:Y:S02]  /*c520*/  ISETP.GT.U32.AND P2, PT, R82, 0x17, PT ;  /* 0x000000175200780c */ /* 0x000fe40003f44070 */
[----:B------:R-:W-:Y:S11]  /*c530*/  BRA.DIV UR26, `(.L_x_2098) ;  /* 0x0000007e1a347947 */ /* 0x000ff6000b800000 */
[----:B0-----:R0:W0:Y:S04]  /*c540*/  SHFL.DOWN PT, R77, R245, 0x8, 0x1f ;  /* 0x09001f00f54d7f89 */ /* 0x00102800000e0000 */
[----:B------:R0:W0:Y:S04]  /*c550*/  SHFL.DOWN PT, R78, R246, 0x8, 0x1f ;  /* 0x09001f00f64e7f89 */ /* 0x00002800000e0000 */
[----:B---3--:R3:W0:Y:S04]  /*c560*/  SHFL.DOWN PT, R123, R247, 0x8, 0x1f ;  /* 0x09001f00f77b7f89 */ /* 0x00862800000e0000 */
[----:B------:R3:W0:Y:S02]  /*c570*/  SHFL.DOWN PT, R79, R248, 0x8, 0x1f ;  /* 0x09001f00f84f7f89 */ /* 0x00062400000e0000 */
.L_x_2248:
        /* <DEDUP_REMOVED lines=14> */
.L_x_2100:
[----:B------:R-:W-:Y:S05]  /*c660*/  BSYNC.RECONVERGENT B0 ;  /* 0x0000000000007941 */ /* 0x000fea0003800200 */
.L_x_2099:
[----:B------:R-:W-:Y:S01]  /*c670*/  UMOV UR26, 0xffffffff ;  /* 0xffffffff001a7882 */ /* 0x000fe20000000000 */
[----:B------:R-:W-:Y:S02]  /*c680*/  ISETP.GT.U32.AND P2, PT, R82, 0xf, PT ;  /* 0x0000000f5200780c */ /* 0x000fe40003f44070 */
[----:B------:R-:W-:Y:S11]  /*c690*/  BRA.DIV UR26, `(.L_x_2101) ;  /* 0x0000007e1a507947 */ /* 0x000ff6000b800000 */
[----:B0-----:R0:W0:Y:S04]  /*c6a0*/  SHFL.DOWN PT, R77, R245, 0x10, 0x1f ;  /* 0x0a001f00f54d7f89 */ /* 0x00102800000e0000 */
[----:B------:R0:W0:Y:S04]  /*c6b0*/  SHFL.DOWN PT, R78, R246, 0x10, 0x1f ;  /* 0x0a001f00f64e7f89 */ /* 0x00002800000e0000 */
[----:B------:R0:W0:Y:S04]  /*c6c0*/  SHFL.DOWN PT, R123, R247, 0x10, 0x1f ;  /* 0x0a001f00f77b7f89 */ /* 0x00002800000e0000 */
[----:B------:R0:W0:Y:S02]  /*c6d0*/  SHFL.DOWN PT, R79, R248, 0x10, 0x1f ;  /* 0x0a001f00f84f7f89 */ /* 0x00002400000e0000 */
.L_x_2254:
        /* <DEDUP_REMOVED lines=14> */
.L_x_2103:
[----:B------:R-:W-:Y:S05]  /*c7c0*/  BSYNC.RECONVERGENT B0 ;  /* 0x0000000000007941 */ /* 0x000fea0003800200 */
.L_x_2102:
        /* <DEDUP_REMOVED lines=25> */
.L_x_2268:
        /* <DEDUP_REMOVED lines=13> */
.L_x_2106:
[----:B------:R-:W-:Y:S05]  /*ca30*/  BSYNC.RECONVERGENT B0 ;  /* 0x0000000000007941 */ /* 0x000fea0003800200 */
.L_x_2105:
        /* <DEDUP_REMOVED lines=38> */
.L_x_2088:
        /* <DEDUP_REMOVED lines=85> */
[----:B------:R-:W-:Y:S01]  /*d1f0*/  FMUL.FTZ R76, R144, R108 ;  /* 0x0000006c904c7220 */ /* 0x000fe20000410000 */
        /* <DEDUP_REMOVED lines=11> */
[----:B------:R-:W-:Y:S01]  /*d2b0*/  FMUL.FTZ R146, R146, R127 ;  /* 0x0000007f92927220 */ /* 0x000fe20000410000 */
        /* <DEDUP_REMOVED lines=11> */
[C---:B------:R-:W-:Y:S01]  /*d370*/  FMUL.FTZ R110, R148.reuse, R79 ;  /* 0x0000004f946e7220 */ /* 0x040fe20000410000 */
[-C--:B------:R-:W-:Y:S01]  /*d380*/  FMUL.FTZ R148, R148, R128.reuse ;  /* 0x0000008094947220 */ /* 0x080fe20000410000 */
[----:B------:R-:W-:Y:S01]  /*d390*/  FFMA.FTZ R141, R61, UR48, -R122 ;  /* 0x000000303d8d7c23 */ /* 0x000fe2000801087a */
[C---:B------:R-:W-:Y:S01]  /*d3a0*/  FMUL.FTZ R61, R124.reuse, R45 ;  /* 0x0000002d7c3d7220 */ /* 0x040fe20000410000 */
        /* <DEDUP_REMOVED lines=15> */
[----:B------:R-:W-:Y:S01]  /*d4a0*/  FMUL.FTZ R178, R178, R105 ;  /* 0x00000069b2b27220 */ /* 0x000fe20000410000 */
[C---:B------:R-:W-:Y:S01]  /*d4b0*/  FMUL.FTZ R145, R105.reuse, R46 ;  /* 0x0000002e69917220 */ /* 0x040fe20000410000 */
        /* <DEDUP_REMOVED lines=8> */
[----:B------:R-:W-:Y:S01]  /*d540*/  FFMA.FTZ R124, R177, R125, R178 ;  /* 0x0000007db17c7223 */ /* 0x000fe200000100b2 */
        /* <DEDUP_REMOVED lines=21> */
[----:B------:R-:W-:Y:S01]  /*d6a0*/  FMUL.FTZ R176, R176, R108 ;  /* 0x0000006cb0b07220 */ /* 0x000fe20000410000 */
[----:B------:R-:W-:Y:S01]  /*d6b0*/  FMUL.FTZ R151, R108, R47 ;  /* 0x0000002f6c977220 */ /* 0x000fe20000410000 */
[----:B------:R-:W-:Y:S01]  /*d6c0*/  FADD.FTZ R132, R132, R143 ;  /* 0x0000008f84847221 */ /* 0x000fe20000010000 */
[----:B------:R-:W-:Y:S01]  /*d6d0*/  FFMA.FTZ R143, R126, UR48, R145 ;  /* 0x000000307e8f7c23 */ /* 0x000fe20008010091 */
[----:B------:R-:W-:Y:S01]  /*d6e0*/  FADD.FTZ R114, R114, R155 ;  /* 0x0000009b72727221 */ /* 0x000fe20000010000 */
[----:B------:R-:W-:Y:S01]  /*d6f0*/  FMUL.FTZ R145, R76, R147 ;  /* 0x000000934c917220 */ /* 0x000fe20000410000 */
[----:B------:R-:W-:Y:S01]  /*d700*/  FMUL.FTZ R147, R156, R132 ;  /* 0x000000849c937220 */ /* 0x000fe20000410000 */
        /* <DEDUP_REMOVED lines=26> */
[C---:B------:R-:W-:Y:S01]  /*d8b0*/  FMUL.FTZ R153, R76.reuse, R151 ;  /* 0x000000974c997220 */ /* 0x040fe20000410000 */
[-C--:B0-----:R-:W-:Y:S01]  /*d8c0*/  FMUL.FTZ R148, R109, R48.reuse ;  /* 0x000000306d947220 */ /* 0x081fe20000410000 */
[C---:B------:R-:W-:Y:S01]  /*d8d0*/  FFMA.FTZ R109, R127.reuse, UR48, R144 ;  /* 0x000000307f6d7c23 */ /* 0x040fe20008010090 */
        /* <DEDUP_REMOVED lines=26> */
[-C--:B------:R-:W-:Y:S01]  /*da80*/  FMUL.FTZ R153, R79, R49.reuse ;  /* 0x000000314f997220 */ /* 0x080fe20000410000 */
[----:B------:R-:W-:Y:S01]  /*da90*/  FFMA.FTZ R75, R216, R148, -R75 ;  /* 0x00000094d84b7223 */ /* 0x000fe2000001084b */
[----:B------:R-:W-:Y:S01]  /*daa0*/  FADD.FTZ R136, R136, R149 ;  /* 0x0000009588887221 */ /* 0x000fe20000010000 */
[----:B------:R-:W-:Y:S01]  /*dab0*/  FADD.FTZ R118, R118, R163 ;  /* 0x000000a376767221 */ /* 0x000fe20000010000 */
[----:B------:R-:W-:Y:S01]  /*dac0*/  FFMA.FTZ R171, R171, R128, R172 ;  /* 0x00000080abab7223 */ /* 0x000fe200000100ac */
[C---:B------:R-:W-:Y:S01]  /*dad0*/  FFMA.FTZ R79, R128.reuse, UR48, R147 ;  /* 0x00000030804f7c23 */ /* 0x040fe20008010093 */
        /* <DEDUP_REMOVED lines=18> */
[C---:B0-----:R-:W-:Y:S01]  /*dc00*/  FMUL.FTZ R148, R129.reuse, UR47 ;  /* 0x0000002f81947c20 */ /* 0x041fe20008410000 */
[----:B------:R-:W-:Y:S01]  /*dc10*/  FFMA.FTZ R144, R214, R153, -R157 ;  /* 0x00000099d6907223 */ /* 0x000fe2000001089d */
[-C--:B------:R-:W-:Y:S01]  /*dc20*/  FMUL.FTZ R153, R129, R50.reuse ;  /* 0x0000003281997220 */ /* 0x080fe20000410000 */
[C---:B------:R-:W-:Y:S01]  /*dc30*/  FMUL.FTZ R155, R111.reuse, R50 ;  /* 0x000000326f9b7220 */ /* 0x040fe20000410000 */
[----:B-1----:R-:W-:Y:S01]  /*dc40*/  FMUL.FTZ R150, R22, R151 ;  /* 0x0000009716967220 */ /* 0x002fe20000410000 */
[----:B------:R-:W-:Y:S01]  /*dc50*/  FFMA.FTZ R151, R111, UR48, -R148 ;  /* 0x000000306f977c23 */ /* 0x000fe20008010894 */
[C---:B------:R-:W-:Y:S01]  /*dc60*/  FMUL.FTZ R146, R60.reuse, R153 ;  /* 0x000000993c927220 */ /* 0x040fe20000410000 */
[----:B------:R-:W-:Y:S01]  /*dc70*/  STS [R123+0x215c], R152 ;  /* 0x00215c987b007388 */ /* 0x000fe20000000800 */
[C---:B------:R-:W-:Y:S01]  /*dc80*/  FMUL.FTZ R157, R60.reuse, R155 ;  /* 0x0000009b3c9d7220 */ /* 0x040fe20000410000 */
[----:B------:R-:W-:Y:S01]  /*dc90*/  FMUL.FTZ R119, R60, R151 ;  /* 0x000000973c777220 */ /* 0x000fe20000410000 */
[C---:B------:R-:W-:Y:S01]  /*dca0*/  FFMA.FTZ R151, R167.reuse, R137, R128 ;  /* 0x00000089a7977223 */ /* 0x040fe20000010080 */
[----:B------:R-:W-:Y:S01]  /*dcb0*/  FFMA.FTZ R167, R167, R149, -R166 ;  /* 0x00000095a7a77223 */ /* 0x000fe200000108a6 */
[----:B------:R0:W-:Y:S01]  /*dcc0*/  STS [R123+0x2158], R150 ;  /* 0x002158967b007388 */ /* 0x0001e20000000800 */
[----:B------:R-:W-:Y:S01]  /*dcd0*/  FFMA.FTZ R146, R212, R155, -R146 ;  /* 0x0000009bd4927223 */ /* 0x000fe20000010892 */
[----:B------:R-:W-:Y:S01]  /*dce0*/  FADD.FTZ R138, R138, R151 ;  /* 0x000000978a8a7221 */ /* 0x000fe20000010000 */
[----:B------:R-:W-:Y:S01]  /*dcf0*/  FADD.FTZ R120, R120, R167 ;  /* 0x000000a778787221 */ /* 0x000fe20000010000 */
[----:B------:R-:W-:Y:S01]  /*dd00*/  FFMA.FTZ R74, R84, -R74, R209 ;  /* 0x8000004a544a7223 */ /* 0x000fe200000100d1 */
[CC--:B------:R-:W-:Y:S01]  /*dd10*/  FMUL.FTZ R148, R23.reuse, R153.reuse ;  /* 0x0000009917947220 */ /* 0x0c0fe20000410000 */
[C---:B------:R-:W-:Y:S01]  /*dd20*/  FMUL.FTZ R128, R168.reuse, R138 ;  /* 0x0000008aa8807220 */ /* 0x040fe20000410000 */
[-C--:B------:R-:W-:Y:S01]  /*dd30*/  FMUL.FTZ R151, R168, R120.reuse ;  /* 0x00000078a8977220 */ /* 0x080fe20000410000 */
[----:B------:R-:W-:Y:S01]  /*dd40*/  FFMA.FTZ R60, R212, R153, R157 ;  /* 0x00000099d43c7223 */ /* 0x000fe2000001009d */
[----:B------:R-:W-:Y:S01]  /*dd50*/  FMUL.FTZ R153, R130, R51 ;  /* 0x0000003382997220 */ /* 0x000fe20000410000 */
[----:B0-----:R-:W-:Y:S01]  /*dd60*/  FMUL.FTZ R150, R23, R155 ;  /* 0x0000009b17967220 */ /* 0x001fe20000410000 */
[----:B------:R-:W-:Y:S01]  /*dd70*/  FMUL.FTZ R155, R112, R51 ;  /* 0x00000033709b7220 */ /* 0x000fe20000410000 */
[C---:B------:R-:W-:Y:S01]  /*dd80*/  FFMA.FTZ R152, R169.reuse, R120, -R128 ;  /* 0x00000078a9987223 */ /* 0x040fe20000010880 */
[----:B------:R-:W-:Y:S01]  /*dd90*/  FFMA.FTZ R128, R169, R138, R151 ;  /* 0x0000008aa9807223 */ /* 0x000fe20000010097 */
[----:B------:R0:W-:Y:S01]  /*dda0*/  STS [R123+0x2150], R148 ;  /* 0x002150947b007388 */ /* 0x0001e20000000800 */
[C---:B------:R-:W-:Y:S01]  /*ddb0*/  FMUL.FTZ R157, R74.reuse, R155 ;  /* 0x0000009b4a9d7220 */ /* 0x040fe20000410000 */
[-C--:B------:R-:W-:Y:S01]  /*ddc0*/  FMUL.FTZ R159, R74, R153.reuse ;  /* 0x000000994a9f7220 */ /* 0x080fe20000410000 */
[----:B------:R-:W-:Y:S01]  /*ddd0*/  FADD.FTZ R139, R139, R128 ;  /* 0x000000808b8b7221 */ /* 0x000fe20000010000 */
[C---:B------:R-:W-:Y:S01]  /*dde0*/  FMUL.FTZ R154, R24.reuse, R153 ;  /* 0x00000099189a7220 */ /* 0x040fe20000410000 */
[----:B------:R-:W-:Y:S01]  /*ddf0*/  FADD.FTZ R121, R121, R152 ;  /* 0x0000009879797221 */ /* 0x000fe20000010000 */
[----:B------:R1:W-:Y:S01]  /*de00*/  STS [R123+0x2154], R150 ;  /* 0x002154967b007388 */ /* 0x0003e20000000800 */
[----:B------:R-:W-:Y:S01]  /*de10*/  FMUL.FTZ R156, R24, R155 ;  /* 0x0000009b189c7220 */ /* 0x000fe20000410000 */
[----:B------:R-:W-:Y:S01]  /*de20*/  FMUL.FTZ R164, R113, R52 ;  /* 0x0000003471a47220 */ /* 0x000fe20000410000 */
[-C--:B------:R-:W-:Y:S01]  /*de30*/  FMUL.FTZ R151, R121, R80.reuse ;  /* 0x0000005079977220 */ /* 0x080fe20000410000 */
[----:B0-----:R-:W-:Y:S01]  /*de40*/  FFMA.FTZ R148, R210, R153, R157 ;  /* 0x00000099d2947223 */ /* 0x001fe2000001009d */
[----:B------:R-:W-:Y:S01]  /*de50*/  FMUL.FTZ R153, R139, R80 ;  /* 0x000000508b997220 */ /* 0x000fe20000410000 */
[----:B------:R-:W-:Y:S01]  /*de60*/  FMUL.FTZ R157, R138, R59 ;  /* 0x0000003b8a9d7220 */ /* 0x000fe20000410000 */
[----:B------:R0:W-:Y:S01]  /*de70*/  STS [R123+0x2148], R154 ;  /* 0x0021489a7b007388 */ /* 0x0001e20000000800 */
[C---:B------:R-:W-:Y:S01]  /*de80*/  FMUL.FTZ R128, R66.reuse, R151 ;  /* 0x0000009742807220 */ /* 0x040fe20000410000 */
[----:B------:R-:W-:Y:S01]  /*de90*/  FMUL.FTZ R152, R66, R153 ;  /* 0x0000009942987220 */ /* 0x000fe20000410000 */
[----:B-1----:R-:W-:Y:S01]  /*dea0*/  FFMA.FTZ R150, R210, R155, -R159 ;  /* 0x0000009bd2967223 */ /* 0x002fe2000001089f */
[----:B------:R-:W-:Y:S01]  /*deb0*/  FMUL.FTZ R155, R120, R59 ;  /* 0x0000003b789b7220 */ /* 0x000fe20000410000 */
[C---:B------:R-:W-:Y:S01]  /*dec0*/  FFMA.FTZ R128, R191.reuse, R153, R128 ;  /* 0x00000099bf807223 */ /* 0x040fe20000010080 */
[----:B------:R-:W-:Y:S01]  /*ded0*/  FFMA.FTZ R152, R191, R151, -R152 ;  /* 0x00000097bf987223 */ /* 0x000fe20000010898 */
[----:B------:R-:W-:Y:S01]  /*dee0*/  FMUL.FTZ R158, R73, R164 ;  /* 0x000000a4499e7220 */ /* 0x000fe20000410000 */
[C---:B------:R-:W-:Y:S01]  /*def0*/  FMUL.FTZ R159, R193.reuse, R155 ;  /* 0x0000009bc19f7220 */ /* 0x040fe20000410000 */
[----:B------:R-:W-:Y:S01]  /*df00*/  FADD.FTZ R128, RZ, R128 ;  /* 0x00000080ff807221 */ /* 0x000fe20000010000 */
[-C--:B0-----:R-:W-:Y:S01]  /*df10*/  FMUL.FTZ R154, R193, R157.reuse ;  /* 0x0000009dc19a7220 */ /* 0x081fe20000410000 */
[----:B------:R-:W-:Y:S01]  /*df20*/  FADD.FTZ R152, RZ, R152 ;  /* 0x00000098ff987221 */ /* 0x000fe20000010000 */
[C---:B------:R-:W-:Y:S01]  /*df30*/  FFMA.FTZ R159, R194.reuse, R157, R159 ;  /* 0x0000009dc29f7223 */ /* 0x040fe2000001009f */
[----:B------:R0:W-:Y:S01]  /*df40*/  STS [R123+0x214c], R156 ;  /* 0x00214c9c7b007388 */ /* 0x0001e20000000800 */
[----:B------:R-:W-:Y:S01]  /*df50*/  FFMA.FTZ R161, R194, R155, -R154 ;  /* 0x0000009bc2a17223 */ /* 0x000fe2000001089a */
[----:B------:R-:W-:Y:S01]  /*df60*/  FMUL.FTZ R154, R131, R52 ;  /* 0x00000034839a7220 */ /* 0x000fe20000410000 */
[----:B------:R-:W-:Y:S01]  /*df70*/  FADD.FTZ R128, R128, R159 ;  /* 0x0000009f80807221 */ /* 0x000fe20000010000 */
[-C--:B------:R-:W-:Y:S01]  /*df80*/  FMUL.FTZ R159, R118, R57.reuse ;  /* 0x00000039769f7220 */ /* 0x080fe20000410000 */
[----:B------:R-:W-:Y:S01]  /*df90*/  FADD.FTZ R160, R152, R161 ;  /* 0x000000a198a07221 */ /* 0x000fe20000010000 */
[----:B------:R-:W-:Y:S01]  /*dfa0*/  FMUL.FTZ R152, R149, R58 ;  /* 0x0000003a95987220 */ /* 0x000fe20000410000 */
[-C--:B------:R-:W-:Y:S01]  /*dfb0*/  FFMA.FTZ R158, R207, R154.reuse, R158 ;  /* 0x0000009acf9e7223 */ /* 0x080fe2000001009e */
[-C--:B------:R-:W-:Y:S01]  /*dfc0*/  FMUL.FTZ R168, R26, R154.reuse ;  /* 0x0000009a1aa87220 */ /* 0x080fe20000410000 */
[----:B------:R-:W-:Y:S01]  /*dfd0*/  FMUL.FTZ R161, R136, R57 ;  /* 0x0000003988a17220 */ /* 0x000fe20000410000 */
[----:B0-----:R-:W-:Y:S01]  /*dfe0*/  FMUL.FTZ R156, R73, R154 ;  /* 0x0000009a499c7220 */ /* 0x001fe20000410000 */
        /* <DEDUP_REMOVED lines=15> */
[-C--:B------:R-:W-:Y:S01]  /*e0e0*/  FMUL.FTZ R160, R117, R56.reuse ;  /* 0x0000003875a07220 */ /* 0x080fe20000410000 */
[----:B------:R-:W-:Y:S01]  /*e0f0*/  FMUL.FTZ R128, R135, R56 ;  /* 0x0000003887807220 */ /* 0x000fe20000410000 */
[----:B------:R-:W-:Y:S01]  /*e100*/  FMUL.FTZ R163, R116, R55 ;  /* 0x0000003774a37220 */ /* 0x000fe20000410000 */
[----:B------:R-:W-:Y:S01]  /*e110*/  FFMA.FTZ R167, R198, R159, -R167 ;  /* 0x0000009fc6a77223 */ /* 0x000fe200000108a7 */
[C---:B------:R-:W-:Y:S01]  /*e120*/  FMUL.FTZ R166, R69.reuse, R160 ;  /* 0x000000a045a67220 */ /* 0x040fe20000410000 */
        /* <DEDUP_REMOVED lines=18> */
[-C--:B0-----:R-:W-:Y:S01]  /*e250*/  FMUL.FTZ R168, R115, R54.reuse ;  /* 0x0000003673a87220 */ /* 0x081fe20000410000 */
[-C--:B------:R-:W-:Y:S01]  /*e260*/  FMUL.FTZ R173, R114, R53.reuse ;  /* 0x0000003572ad7220 */ /* 0x080fe20000410000 */
[----:B------:R-:W-:Y:S01]  /*e270*/  FMUL.FTZ R166, R133, R54 ;  /* 0x0000003685a67220 */ /* 0x000fe20000410000 */
[----:B------:R-:W-:Y:S01]  /*e280*/  FADD.FTZ R177, R164, R177 ;  /* 0x000000b1a4b17221 */ /* 0x000fe20000010000 */
[----:B------:R-:W-:Y:S01]  /*e290*/  FADD.FTZ R164, R162, R167 ;  /* 0x000000a7a2a47221 */ /* 0x000fe20000010000 */
[----:B------:R-:W-:Y:S01]  /*e2a0*/  FMUL.FTZ R169, R132, R53 ;  /* 0x0000003584a97220 */ /* 0x000fe20000410000 */
[----:B-1----:R-:W-:Y:S01]  /*e2b0*/  FMUL.FTZ R170, R71, R168 ;  /* 0x000000a847aa7220 */ /* 0x002fe20000410000 */
[----:B------:R-:W-:Y:S01]  /*e2c0*/  FMUL.FTZ R167, R72, R173 ;  /* 0x000000ad48a77220 */ /* 0x000fe20000410000 */
        /* <DEDUP_REMOVED lines=17> */
[----:B------:R0:W-:Y:S01]  /*e3e0*/  STS [R123+0x2138], R174 ;  /* 0x002138ae7b007388 */ /* 0x0001e20000000800 */
[----:B------:R-:W-:Y:S01]  /*e3f0*/  FADD.FTZ R177, R177, R148 ;  /* 0x00000094b1b17221 */ /* 0x000fe20000010000 */
[----:B------:R-:W-:Y:S01]  /*e400*/  FADD.FTZ R167, R167, R156 ;  /* 0x0000009ca7a77221 */ /* 0x000fe20000010000 */
[----:B------:R-:W-:Y:S01]  /*e410*/  FFMA.FTZ R204, R12, -R204, R201 ;  /* 0x800000cc0ccc7223 */ /* 0x000fe200000100c9 */
[----:B------:R-:W-:Y:S01]  /*e420*/  FMUL.FTZ R166, R38, R128 ;  /* 0x0000008026a67220 */ /* 0x000fe20000410000 */
[----:B------:R-:W-:Y:S01]  /*e430*/  FADD.FTZ R148, R177, R60 ;  /* 0x0000003cb1947221 */ /* 0x000fe20000010000 */
[----:B------:R-:W-:Y:S01]  /*e440*/  FADD.FTZ R167, R167, R150 ;  /* 0x00000096a7a77221 */ /* 0x000fe20000010000 */
[----:B------:R-:W-:Y:S01]  /*e450*/  FFMA.FTZ R205, R11, -R205, R204 ;  /* 0x800000cd0bcd7223 */ /* 0x000fe200000100cc */
[----:B------:R-:W-:Y:S01]  /*e460*/  LEA R128, R169, -R62, 0x1 ;  /* 0x8000003ea9807211 */ /* 0x000fe200078e08ff */
[----:B------:R-:W-:Y:S01]  /*e470*/  FADD.FTZ R63, R148, R63 ;  /* 0x0000003f943f7221 */ /* 0x000fe20000010000 */
[----:B------:R-:W-:Y:S01]  /*e480*/  FADD.FTZ R167, R167, R146 ;  /* 0x00000092a7a77221 */ /* 0x000fe20000010000 */
[----:B0-----:R-:W-:Y:S01]  /*e490*/  FMUL.FTZ R174, R32, R168 ;  /* 0x000000a820ae7220 */ /* 0x001fe20000410000 */
[----:B------:R-:W-:Y:S01]  /*e4a0*/  FMUL.FTZ R164, R38, R160 ;  /* 0x000000a026a47220 */ /* 0x000fe20000410000 */
[----:B------:R-:W-:Y:S01]  /*e4b0*/  FADD.FTZ R63, R63, R142 ;  /* 0x0000008e3f3f7221 */ /* 0x000fe20000010000 */
[----:B------:R-:W-:Y:S01]  /*e4c0*/  FADD.FTZ R144, R167, R144 ;  /* 0x00000090a7907221 */ /* 0x000fe20000010000 */
[----:B------:R-:W-:Y:S01]  /*e4d0*/  FMUL.FTZ R178, R29, R173 ;  /* 0x000000ad1db27220 */ /* 0x000fe20000410000 */
[C---:B------:R-:W-:Y:S01]  /*e4e0*/  FMUL.FTZ R168, R35.reuse, R165 ;  /* 0x000000a523a87220 */ /* 0x040fe20000410000 */
[----:B------:R-:W-:Y:S01]  /*e4f0*/  FMUL.FTZ R170, R35, R163 ;  /* 0x000000a323aa7220 */ /* 0x000fe20000410000 */
[----:B------:R-:W-:Y:S01]  /*e500*/  FADD.FTZ R75, R144, R75 ;  /* 0x0000004b904b7221 */ /* 0x000fe20000010000 */
[C---:B------:R-:W-:Y:S01]  /*e510*/  FMUL.FTZ R62, R40.reuse, R161 ;  /* 0x000000a1283e7220 */ /* 0x040fe20000410000 */
[----:B------:R-:W-:Y:S01]  /*e520*/  FMUL.FTZ R160, R40, R159 ;  /* 0x0000009f28a07220 */ /* 0x000fe20000410000 */
[C---:B------:R-:W-:Y:S01]  /*e530*/  FMUL.FTZ R154, R41.reuse, R154 ;  /* 0x0000009a299a7220 */ /* 0x040fe20000410000 */
[----:B------:R-:W-:Y:S01]  /*e540*/  FMUL.FTZ R152, R41, R152 ;  /* 0x0000009829987220 */ /* 0x000fe20000410000 */
[C---:B------:R-:W-:Y:S01]  /*e550*/  FMUL.FTZ R60, R42.reuse, R157 ;  /* 0x0000009d2a3c7220 */ /* 0x040fe20000410000 */
[----:B------:R-:W-:Y:S01]  /*e560*/  FMUL.FTZ R146, R42, R155 ;  /* 0x0000009b2a927220 */ /* 0x000fe20000410000 */
[C---:B------:R-:W-:Y:S01]  /*e570*/  FMUL.FTZ R142, R44.reuse, R153 ;  /* 0x000000992c8e7220 */ /* 0x040fe20000410000 */
[----:B------:R-:W-:Y:S01]  /*e580*/  FMUL.FTZ R144, R44, R151 ;  /* 0x000000972c907220 */ /* 0x000fe20000410000 */
[----:B------:R-:W-:Y:S01]  /*e590*/  FFMA.FTZ R208, R10, -R208, R205 ;  /* 0x800000d00ad07223 */ /* 0x000fe200000100cd */
[----:B------:R-:W-:Y:S01]  /*e5a0*/  STS [R123+0x213c], R178 ;  /* 0x00213cb27b007388 */ /* 0x000fe20000000800 */
[----:B------:R-:W-:Y:S01]  /*e5b0*/  FADD.FTZ R126, R75, R126 ;  /* 0x0000007e4b7e7221 */ /* 0x000fe20000010000 */
[----:B------:R-:W-:Y:S01]  /*e5c0*/  IADD3 R75, PT, PT, R190, 0x80, RZ ;  /* 0x00000080be4b7810 */ /* 0x000fe20007ffe0ff */
[----:B------:R-:W-:Y:S01]  /*e5d0*/  FFMA.FTZ R208, R9, -R209, R208 ;  /* 0x800000d109d07223 */ /* 0x000fe200000100d0 */
[----:B------:R-:W-:Y:S01]  /*e5e0*/  STS [R123+0x2130], R172 ;  /* 0x002130ac7b007388 */ /* 0x000fe20000000800 */
[----:B------:R-:W-:Y:S01]  /*e5f0*/  ISETP.GE.AND P2, PT, R128, 0x1, PT ;  /* 0x000000018000780c */ /* 0x000fe20003f46270 */
[----:B------:R-:W-:Y:S01]  /*e600*/  FADD.FTZ R63, R63, R76 ;  /* 0x0000004c3f3f7221 */ /* 0x000fe20000010000 */
[----:B------:R-:W-:Y:S01]  /*e610*/  FFMA.FTZ R208, R8, -R211, R208 ;  /* 0x800000d308d07223 */ /* 0x000fe200000100d0 */
[----:B------:R-:W-:Y:S01]  /*e620*/  STS [R123+0x2134], R174 ;  /* 0x002134ae7b007388 */ /* 0x000fe20000000800 */
[----:B------:R-:W-:Y:S01]  /*e630*/  LEA.HI R75, R75, R190, RZ, 0x1b ;  /* 0x000000be4b4b7211 */ /* 0x000fe200078fd8ff */
[----:B------:R-:W-:Y:S01]  /*e640*/  FADD.FTZ R140, R63, R140 ;  /* 0x0000008c3f8c7221 */ /* 0x000fe20000010000 */
[----:B------:R-:W-:Y:S01]  /*e650*/  FFMA.FTZ R208, R7, -R213, R208 ;  /* 0x800000d507d07223 */ /* 0x000fe200000100d0 */
[----:B------:R-:W-:Y:S01]  /*e660*/  STS [R123+0x2128], R168 ;  /* 0x002128a87b007388 */ /* 0x000fe20000000800 */
[----:B------:R-:W-:Y:S01]  /*e670*/  LEA R75, R75, UR25, 0x2 ;  /* 0x000000194b4b7c11 */ /* 0x000fe2000f8e10ff */
        /* <DEDUP_REMOVED lines=14> */
[----:B------:R0:W-:Y:S01]  /*e760*/  STS [R123+0x2118], R62 ;  /* 0x0021183e7b007388 */ /* 0x0001e20000000800 */
[----:B------:R-:W-:Y:S01]  /*e770*/  FMUL.FTZ R104, R137, UR47 ;  /* 0x0000002f89687c20 */ /* 0x000fe20008410000 */
[----:B------:R-:W-:Y:S01]  /*e780*/  FMUL.FTZ R106, R149, UR47 ;  /* 0x0000002f956a7c20 */ /* 0x000fe20008410000 */
[----:B------:R-:W-:Y:S01]  /*e790*/  FMUL.FTZ R156, R139, UR47 ;  /* 0x0000002f8b9c7c20 */ /* 0x000fe20008410000 */
[----:B------:R-:W-:Y:S01]  /*e7a0*/  STS [R123+0x211c], R160 ;  /* 0x00211ca07b007388 */ /* 0x000fe20000000800 */
[----:B------:R-:W-:Y:S01]  /*e7b0*/  FMUL.FTZ R76, R121, UR47 ;  /* 0x0000002f794c7c20 */ /* 0x000fe20008410000 */
[----:B------:R-:W-:Y:S01]  /*e7c0*/  IADD3 R163, PT, PT, R190, 0x100, RZ ;  /* 0x00000100bea37810 */ /* 0x000fe20007ffe0ff */
[----:B------:R-:W-:Y:S01]  /*e7d0*/  FFMA.FTZ R159, R112, UR48, -R159 ;  /* 0x00000030709f7c23 */ /* 0x000fe2000801089f */
[----:B------:R1:W-:Y:S01]  /*e7e0*/  STS [R123+0x2110], R154 ;  /* 0x0021109a7b007388 */ /* 0x0003e20000000800 */
[----:B------:R-:W-:Y:S01]  /*e7f0*/  IADD3 R165, PT, PT, R190, 0x180, RZ ;  /* 0x00000180bea57810 */ /* 0x000fe20007ffe0ff */
[----:B0-----:R-:W-:Y:S01]  /*e800*/  FFMA.FTZ R62, R3, R222, R78 ;  /* 0x000000de033e7223 */ /* 0x001fe2000001004e */
[----:B------:R-:W-:Y:S01]  /*e810*/  ISETP.GE.AND P3, PT, R128, 0x81, PT ;  /* 0x000000818000780c */ /* 0x000fe20003f66270 */
[----:B------:R0:W-:Y:S01]  /*e820*/  STS [R123+0x2114], R152 ;  /* 0x002114987b007388 */ /* 0x0001e20000000800 */
[----:B------:R-:W-:Y:S01]  /*e830*/  FFMA.FTZ R157, R130, UR48, R157 ;  /* 0x00000030829d7c23 */ /* 0x000fe2000801009d */
[----:B------:R-:W-:Y:S01]  /*e840*/  FFMA.FTZ R148, R113, UR48, -R148 ;  /* 0x0000003071947c23 */ /* 0x000fe20008010894 */
[----:B------:R-:W-:Y:S01]  /*e850*/  FFMA.FTZ R155, R114, UR48, -R155 ;  /* 0x00000030729b7c23 */ /* 0x000fe2000801089b */
[----:B------:R2:W-:Y:S01]  /*e860*/  STS [R123+0x2108], R60 ;  /* 0x0021083c7b007388 */ /* 0x0005e20000000800 */
[----:B------:R-:W-:Y:S01]  /*e870*/  FFMA.FTZ R153, R132, UR48, R153 ;  /* 0x0000003084997c23 */ /* 0x000fe20008010099 */
[----:B-1----:R-:W-:Y:S01]  /*e880*/  FADD.FTZ R154, R126, R141 ;  /* 0x0000008d7e9a7221 */ /* 0x002fe20000010000 */
[----:B------:R-:W-:Y:S01]  /*e890*/  FMUL.FTZ R141, R116, UR47 ;  /* 0x0000002f748d7c20 */ /* 0x000fe20008410000 */
[----:B------:R1:W-:Y:S01]  /*e8a0*/  STS [R123+0x210c], R146 ;  /* 0x00210c927b007388 */ /* 0x0003e20000000800 */
[----:B------:R-:W-:Y:S01]  /*e8b0*/  FMUL.FTZ R126, R117, UR47 ;  /* 0x0000002f757e7c20 */ /* 0x000fe20008410000 */
[----:B0-----:R-:W-:Y:S01]  /*e8c0*/  FMUL.FTZ R152, R111, UR47 ;  /* 0x0000002f6f987c20 */ /* 0x001fe20008410000 */
[----:B------:R-:W-:Y:S01]  /*e8d0*/  FMUL.FTZ R111, R118, UR47 ;  /* 0x0000002f766f7c20 */ /* 0x000fe20008410000 */
[----:B------:R0:W-:Y:S01]  /*e8e0*/  STS [R123+0x2100], R142 ;  /* 0x0021008e7b007388 */ /* 0x0001e20000000800 */
[----:B------:R-:W-:Y:S01]  /*e8f0*/  FFMA.FTZ R151, R116, UR48, -R151 ;  /* 0x0000003074977c23 */ /* 0x000fe20008010897 */
[----:B--2---:R-:W-:Y:S01]  /*e900*/  FADD.FTZ R60, R140, R107 ;  /* 0x0000006b8c3c7221 */ /* 0x004fe20000010000 */
[----:B------:R-:W-:Y:S01]  /*e910*/  FMUL.FTZ R107, R138, UR47 ;  /* 0x0000002f8a6b7c20 */ /* 0x000fe20008410000 */
[----:B------:R2:W-:Y:S01]  /*e920*/  STS [R123+0x2104], R144 ;  /* 0x002104907b007388 */ /* 0x0005e20000000800 */
[----:B------:R-:W-:Y:S01]  /*e930*/  FMUL.FTZ R140, R135, UR47 ;  /* 0x0000002f878c7c20 */ /* 0x000fe20008410000 */
[----:B-1----:R-:W-:Y:S01]  /*e940*/  FMUL.FTZ R146, R113, UR47 ;  /* 0x0000002f71927c20 */ /* 0x002fe20008410000 */
[----:B------:R-:W-:Y:S01]  /*e950*/  FFMA.FTZ R78, R120, UR48, -R107 ;  /* 0x00000030784e7c23 */ /* 0x000fe2000801086b */
[----:B------:R-:W-:Y:S01]  /*e960*/  BAR.SYNC.DEFER_BLOCKING 0x0 ;  /* 0x0000000000007b1d */ /* 0x000fe20000010000 */
[----:B------:R-:W-:Y:S01]  /*e970*/  FFMA.FTZ R152, R129, UR48, R152 ;  /* 0x0000003081987c23 */ /* 0x000fe20008010098 */
[----:B0-----:R-:W-:Y:S01]  /*e980*/  FMUL.FTZ R142, R115, UR47 ;  /* 0x0000002f738e7c20 */ /* 0x001fe20008410000 */
[----:B------:R-:W-:Y:S01]  /*e990*/  FFMA.FTZ R146, R131, UR48, R146 ;  /* 0x0000003083927c23 */ /* 0x000fe20008010092 */
[----:B------:R-:W-:Y:S01]  /*e9a0*/  FFMA.FTZ R141, R134, UR48, R141 ;  /* 0x00000030868d7c23 */ /* 0x000fe2000801008d */
[----:B------:R-:W-:Y:S01]  /*e9b0*/  FFMA.FTZ R140, R117, UR48, -R140 ;  /* 0x00000030758c7c23 */ /* 0x000fe2000801088c */
[C---:B--2---:R-:W-:Y:S01]  /*e9c0*/  FMUL.FTZ R144, R133.reuse, UR47 ;  /* 0x0000002f85907c20 */ /* 0x044fe20008410000 */
[----:B------:R-:W-:Y:S01]  /*e9d0*/  FMUL.FTZ R123, R136, UR47 ;  /* 0x0000002f887b7c20 */ /* 0x000fe20008410000 */
[----:B------:R-:W-:Y:S01]  /*e9e0*/  FFMA.FTZ R142, R133, UR48, R142 ;  /* 0x00000030858e7c23 */ /* 0x000fe2000801008e */
[----:B------:R-:W-:Y:S01]  /*e9f0*/  FFMA.FTZ R126, R135, UR48, R126 ;  /* 0x00000030877e7c23 */ /* 0x000fe2000801007e */
[----:B------:R-:W-:Y:S01]  /*ea00*/  FFMA.FTZ R144, R115, UR48, -R144 ;  /* 0x0000003073907c23 */ /* 0x000fe20008010890 */
        /* <DEDUP_REMOVED lines=14> */
.L_x_2108:
[----:B------:R-:W-:Y:S05]  /*eaf0*/  BSYNC.RECONVERGENT B0 ;  /* 0x0000000000007941 */ /* 0x000fea0003800200 */
.L_x_2107:
[----:B------:R-:W-:Y:S04]  /*eb00*/  BSSY.RECONVERGENT B0, `(.L_x_2109) ;  /* 0x0000003000007945 */ /* 0x000fe80003800200 */
[----:B------:R-:W-:Y:S05]  /*eb10*/  @!P3 BRA `(.L_x_2110) ;  /* 0x000000000004b947 */ /* 0x000fea0003800000 */
[----:B-1----:R2:W-:Y:S02]  /*eb20*/  REDG.E.ADD.F32.FTZ.RN.STRONG.GPU desc[UR28][R64.64+0x200], R161 ;  /* 0x000200a1400079a6 */ /* 0x0025e4000c12f31c */
.L_x_2110:
[----:B------:R-:W-:Y:S05]  /*eb30*/  BSYNC.RECONVERGENT B0 ;  /* 0x0000000000007941 */ /* 0x000fea0003800200 */
.L_x_2109:
        /* <DEDUP_REMOVED lines=16> */
.L_x_2112:
[----:B------:R-:W-:Y:S05]  /*ec40*/  BSYNC.RECONVERGENT B0 ;  /* 0x0000000000007941 */ /* 0x000fea0003800200 */
.L_x_2111:
[----:B01----:R0:W1:Y:S01]  /*ec50*/  LDS R161, [R165+0x2700] ;  /* 0x00270000a5a17984 */ /* 0x0030620000000800 */
[----:B------:R-:W-:Y:S01]  /*ec60*/  BSSY.RECONVERGENT B0, `(.L_x_2113) ;  /* 0x0000006000007945 */ /* 0x000fe20003800200 */
[----:B------:R-:W-:Y:S02]  /*ec70*/  IADD3 R163, PT, PT, R190, 0x300, RZ ;  /* 0x00000300bea37810 */ /* 0x000fe40007ffe0ff */
[----:B------:R-:W-:Y:S02]  /*ec80*/  LEA R156, R156, UR25, 0x2 ;  /* 0x000000199c9c7c11 */ /* 0x000fe4000f8e10ff */
[----:B------:R-:W-:Y:S01]  /*ec90*/  LEA.HI R167, R167, R190, RZ, 0x1b ;  /* 0x000000bea7a77211 */ /* 0x000fe200078fd8ff */
[----:B------:R-:W-:Y:S06]  /*eca0*/  @!P2 BRA `(.L_x_2114) ;  /* 0x000000000004a947 */ /* 0x000fec0003800000 */
[----:B-1----:R2:W-:Y:S02]  /*ecb0*/  REDG.E.ADD.F32.FTZ.RN.STRONG.GPU desc[UR28][R64.64+0x600], R161 ;  /* 0x000600a1400079a6 */ /* 0x0025e4000c12f31c */
.L_x_2114:
[----:B------:R-:W-:Y:S05]  /*ecc0*/  BSYNC.RECONVERGENT B0 ;  /* 0x0000000000007941 */ /* 0x000fea0003800200 */
.L_x_2113:
[----:B-12---:R1:W2:Y:S01]  /*ecd0*/  LDS R161, [R156+0x2900] ;  /* 0x002900009ca17984 */ /* 0x0062a20000000800 */
[----:B------:R-:W-:Y:S01]  /*ece0*/  BSSY.RECONVERGENT B0, `(.L_x_2115) ;  /* 0x0000005000007945 */ /* 0x000fe20003800200 */
[----:B------:R-:W-:Y:S02]  /*ecf0*/  LEA.HI R163, R163, R190, RZ, 0x1b ;  /* 0x000000bea3a37211 */ /* 0x000fe400078fd8ff */
[----:B------:R-:W-:Y:S01]  /*ed00*/  LEA R167, R167, UR25, 0x2 ;  /* 0x00000019a7a77c11 */ /* 0x000fe2000f8e10ff */
[----:B------:R-:W-:Y:S06]  /*ed10*/  @!P3 BRA `(.L_x_2116) ;  /* 0x000000000004b947 */ /* 0x000fec0003800000 */
[----:B--2---:R2:W-:Y:S02]  /*ed20*/  REDG.E.ADD.F32.FTZ.RN.STRONG.GPU desc[UR28][R64.64+0x800], R161 ;  /* 0x000800a1400079a6 */ /* 0x0045e4000c12f31c */
.L_x_2116:
[----:B------:R-:W-:Y:S05]  /*ed30*/  BSYNC.RECONVERGENT B0 ;  /* 0x0000000000007941 */ /* 0x000fea0003800200 */
.L_x_2115:
[----:B--2---:R2:W0:Y:S01]  /*ed40*/  LDS R161, [R167+0x2b00] ;  /* 0x002b0000a7a17984 */ /* 0x0044220000000800 */
[----:B------:R-:W-:Y:S01]  /*ed50*/  BSSY.RECONVERGENT B0, `(.L_x_2117) ;  /* 0x0000004000007945 */ /* 0x000fe20003800200 */
[----:B-1----:R-:W-:-:S03]  /*ed60*/  LEA R156, R163, UR25, 0x2 ;  /* 0x00000019a39c7c11 */ /* 0x002fc6000f8e10ff */
[----:B------:R-:W-:Y:S05]  /*ed70*/  @!P4 BRA `(.L_x_2118) ;  /* 0x000000000004c947 */ /* 0x000fea0003800000 */
[----:B0-----:R1:W-:Y:S02]  /*ed80*/  REDG.E.ADD.F32.FTZ.RN.STRONG.GPU desc[UR28][R64.64+0xa00], R161 ;  /* 0x000a00a1400079a6 */ /* 0x0013e4000c12f31c */
.L_x_2118:
[----:B------:R-:W-:Y:S05]  /*ed90*/  BSYNC.RECONVERGENT B0 ;  /* 0x0000000000007941 */ /* 0x000fea0003800200 */
.L_x_2117:
[----:B01----:R0:W1:Y:S01]  /*eda0*/  LDS R161, [R156+0x2d00] ;  /* 0x002d00009ca17984 */ /* 0x0030620000000800 */
[----:B------:R-:W-:Y:S01]  /*edb0*/  BSSY.RECONVERGENT B0, `(.L_x_2119) ;  /* 0x0000005000007945 */ /* 0x000fe20003800200 */
[C---:B------:R-:W-:Y:S02]  /*edc0*/  IADD3 R163, PT, PT, R190.reuse, 0x380, RZ ;  /* 0x00000380bea37810 */ /* 0x040fe40007ffe0ff */
[----:B------:R-:W-:Y:S01]  /*edd0*/  LOP3.LUT R165, R190, 0x400, RZ, 0xfc, !PT ;  /* 0x00000400bea57812 */ /* 0x000fe200078efcff */
[----:B------:R-:W-:Y:S06]  /*ede0*/  @!P5 BRA `(.L_x_2120) ;  /* 0x000000000004d947 */ /* 0x000fec0003800000 */
[----:B-1----:R1:W-:Y:S02]  /*edf0*/  REDG.E.ADD.F32.FTZ.RN.STRONG.GPU desc[UR28][R64.64+0xc00], R161 ;  /* 0x000c00a1400079a6 */ /* 0x0023e4000c12f31c */
.L_x_2120:
[----:B------:R-:W-:Y:S05]  /*ee00*/  BSYNC.RECONVERGENT B0 ;  /* 0x0000000000007941 */ /* 0x000fea0003800200 */
.L_x_2119:
        /* <DEDUP_REMOVED lines=16> */
.L_x_2122:
[----:B------:R-:W-:Y:S05]  /*ef10*/  BSYNC.RECONVERGENT B0 ;  /* 0x0000000000007941 */ /* 0x000fea0003800200 */
.L_x_2121:
[----:B01----:R0:W1:Y:S01]  /*ef20*/  LDS R161, [R165+0x3100] ;  /* 0x00310000a5a17984 */ /* 0x0030620000000800 */
[----:B------:R-:W-:Y:S01]  /*ef30*/  BSSY.RECONVERGENT B0, `(.L_x_2123) ;  /* 0x0000006000007945 */ /* 0x000fe20003800200 */
[----:B------:R-:W-:Y:S02]  /*ef40*/  IADD3 R163, PT, PT, R190, 0x580, RZ ;  /* 0x00000580bea37810 */ /* 0x000fe40007ffe0ff */
[----:B------:R-:W-:Y:S02]  /*ef50*/  LEA.HI R167, R167, R190, RZ, 0x1b ;  /* 0x000000bea7a77211 */ /* 0x000fe400078fd8ff */
[----:B------:R-:W-:Y:S01]  /*ef60*/  LEA R156, R156, UR25, 0x2 ;  /* 0x000000199c9c7c11 */ /* 0x000fe2000f8e10ff */
[----:B------:R-:W-:Y:S06]  /*ef70*/  @!P2 BRA `(.L_x_2124) ;  /* 0x000000000004a947 */ /* 0x000fec0003800000 */
[----:B-1----:R2:W-:Y:S02]  /*ef80*/  REDG.E.ADD.F32.FTZ.RN.STRONG.GPU desc[UR28][R64.64+0x1000], R161 ;  /* 0x001000a1400079a6 */ /* 0x0025e4000c12f31c */
.L_x_2124:
[----:B------:R-:W-:Y:S05]  /*ef90*/  BSYNC.RECONVERGENT B0 ;  /* 0x0000000000007941 */ /* 0x000fea0003800200 */
.L_x_2123:
[----:B-12---:R1:W2:Y:S01]  /*efa0*/  LDS R161, [R156+0x3300] ;  /* 0x003300009ca17984 */ /* 0x0062a20000000800 */
[----:B------:R-:W-:Y:S01]  /*efb0*/  BSSY.RECONVERGENT B0, `(.L_x_2125) ;  /* 0x0000005000007945 */ /* 0x000fe20003800200 */
[----:B------:R-:W-:Y:S02]  /*efc0*/  LEA.HI R163, R163, R190, RZ, 0x1b ;  /* 0x000000bea3a37211 */ /* 0x000fe400078fd8ff */
[----:B------:R-:W-:Y:S01]  /*efd0*/  LEA R167, R167, UR25, 0x2 ;  /* 0x00000019a7a77c11 */ /* 0x000fe2000f8e10ff */
[----:B------:R-:W-:Y:S06]  /*efe0*/  @!P3 BRA `(.L_x_2126) ;  /* 0x000000000004b947 */ /* 0x000fec0003800000 */
[----:B--2---:R2:W-:Y:S02]  /*eff0*/  REDG.E.ADD.F32.FTZ.RN.STRONG.GPU desc[UR28][R64.64+0x1200], R161 ;  /* 0x001200a1400079a6 */ /* 0x0045e4000c12f31c */
.L_x_2126:
[----:B------:R-:W-:Y:S05]  /*f000*/  BSYNC.RECONVERGENT B0 ;  /* 0x0000000000007941 */ /* 0x000fea0003800200 */
.L_x_2125:
[----:B--2---:R2:W0:Y:S01]  /*f010*/  LDS R161, [R167+0x3500] ;  /* 0x00350000a7a17984 */ /* 0x0044220000000800 */
[----:B------:R-:W-:Y:S01]  /*f020*/  BSSY.RECONVERGENT B0, `(.L_x_2127) ;  /* 0x0000004000007945 */ /* 0x000fe20003800200 */
[----:B-1----:R-:W-:-:S03]  /*f030*/  LEA R156, R163, UR25, 0x2 ;  /* 0x00000019a39c7c11 */ /* 0x002fc6000f8e10ff */
[----:B------:R-:W-:Y:S05]  /*f040*/  @!P4 BRA `(.L_x_2128) ;  /* 0x000000000004c947 */ /* 0x000fea0003800000 */
[----:B0-----:R1:W-:Y:S02]  /*f050*/  REDG.E.ADD.F32.FTZ.RN.STRONG.GPU desc[UR28][R64.64+0x1400], R161 ;  /* 0x001400a1400079a6 */ /* 0x0013e4000c12f31c */
.L_x_2128:
[----:B------:R-:W-:Y:S05]  /*f060*/  BSYNC.RECONVERGENT B0 ;  /* 0x0000000000007941 */ /* 0x000fea0003800200 */
.L_x_2127:
[----:B01----:R0:W1:Y:S01]  /*f070*/  LDS R161, [R156+0x3700] ;  /* 0x003700009ca17984 */ /* 0x0030620000000800 */
[----:B------:R-:W-:Y:S01]  /*f080*/  BSSY.RECONVERGENT B0, `(.L_x_2129) ;  /* 0x0000005000007945 */ /* 0x000fe20003800200 */
[C---:B------:R-:W-:Y:S02]  /*f090*/  IADD3 R163, PT, PT, R190.reuse, 0x600, RZ ;  /* 0x00000600bea37810 */ /* 0x040fe40007ffe0ff */
[----:B------:R-:W-:Y:S01]  /*f0a0*/  IADD3 R165, PT, PT, R190, 0x680, RZ ;  /* 0x00000680bea57810 */ /* 0x000fe20007ffe0ff */
[----:B------:R-:W-:Y:S06]  /*f0b0*/  @!P5 BRA `(.L_x_2130) ;  /* 0x000000000004d947 */ /* 0x000fec0003800000 */
[----:B-1----:R1:W-:Y:S02]  /*f0c0*/  REDG.E.ADD.F32.FTZ.RN.STRONG.GPU desc[UR28][R64.64+0x1600], R161 ;  /* 0x001600a1400079a6 */ /* 0x0023e4000c12f31c */
.L_x_2130:
[----:B------:R-:W-:Y:S05]  /*f0d0*/  BSYNC.RECONVERGENT B0 ;  /* 0x0000000000007941 */ /* 0x000fea0003800200 */
.L_x_2129:
        /* <DEDUP_REMOVED lines=16> */
.L_x_2132:
[----:B------:R-:W-:Y:S05]  /*f1e0*/  BSYNC.RECONVERGENT B0 ;  /* 0x0000000000007941 */ /* 0x000fea0003800200 */
.L_x_2131:
[----:B01----:R0:W1:Y:S01]  /*f1f0*/  LDS R161, [R165+0x3b00] ;  /* 0x003b0000a5a17984 */ /* 0x0030620000000800 */
[----:B------:R-:W-:Y:S01]  /*f200*/  BSSY.RECONVERGENT B0, `(.L_x_2133) ;  /* 0x0000006000007945 */ /* 0x000fe20003800200 */
[----:B------:R-:W-:Y:S02]  /*f210*/  LOP3.LUT R163, R190, 0x800, RZ, 0xfc, !PT ;  /* 0x00000800bea37812 */ /* 0x000fe400078efcff */
[----:B------:R-:W-:Y:S02]  /*f220*/  LEA.HI R167, R167, R190, RZ, 0x1b ;  /* 0x000000bea7a77211 */ /* 0x000fe400078fd8ff */
[----:B------:R-:W-:Y:S01]  /*f230*/  LEA R156, R156, UR25, 0x2 ;  /* 0x000000199c9c7c11 */ /* 0x000fe2000f8e10ff */
[----:B------:R-:W-:Y:S06]  /*f240*/  @!P2 BRA `(.L_x_2134) ;  /* 0x000000000004a947 */ /* 0x000fec0003800000 */
[----:B-1----:R2:W-:Y:S02]  /*f250*/  REDG.E.ADD.F32.FTZ.RN.STRONG.GPU desc[UR28][R64.64+0x1a00], R161 ;  /* 0x001a00a1400079a6 */ /* 0x0025e4000c12f31c */
.L_x_2134:
[----:B------:R-:W-:Y:S05]  /*f260*/  BSYNC.RECONVERGENT B0 ;  /* 0x0000000000007941 */ /* 0x000fea0003800200 */
.L_x_2133:
[----:B-12---:R1:W2:Y:S01]  /*f270*/  LDS R161, [R156+0x3d00] ;  /* 0x003d00009ca17984 */ /* 0x0062a20000000800 */
[----:B------:R-:W-:Y:S01]  /*f280*/  BSSY.RECONVERGENT B0, `(.L_x_2135) ;  /* 0x0000005000007945 */ /* 0x000fe20003800200 */
[----:B------:R-:W-:Y:S02]  /*f290*/  LEA.HI R163, R163, R190, RZ, 0x1b ;  /* 0x000000bea3a37211 */ /* 0x000fe400078fd8ff */
[----:B------:R-:W-:Y:S01]  /*f2a0*/  LEA R167, R167, UR25, 0x2 ;  /* 0x00000019a7a77c11 */ /* 0x000fe2000f8e10ff */
[----:B------:R-:W-:Y:S06]  /*f2b0*/  @!P3 BRA `(.L_x_2136) ;  /* 0x000000000004b947 */ /* 0x000fec0003800000 */
[----:B--2---:R2:W-:Y:S02]  /*f2c0*/  REDG.E.ADD.F32.FTZ.RN.STRONG.GPU desc[UR28][R64.64+0x1c00], R161 ;  /* 0x001c00a1400079a6 */ /* 0x0045e4000c12f31c */
.L_x_2136:
[----:B------:R-:W-:Y:S05]  /*f2d0*/  BSYNC.RECONVERGENT B0 ;  /* 0x0000000000007941 */ /* 0x000fea0003800200 */
.L_x_2135:
[----:B--2---:R2:W0:Y:S01]  /*f2e0*/  LDS R161, [R167+0x3f00] ;  /* 0x003f0000a7a17984 */ /* 0x0044220000000800 */
[----:B------:R-:W-:Y:S01]  /*f2f0*/  BSSY.RECONVERGENT B0, `(.L_x_2137) ;  /* 0x0000004000007945 */ /* 0x000fe20003800200 */
[----:B-1----:R-:W-:-:S03]  /*f300*/  LEA R156, R163, UR25, 0x2 ;  /* 0x00000019a39c7c11 */ /* 0x002fc6000f8e10ff */
[----:B------:R-:W-:Y:S05]  /*f310*/  @!P4 BRA `(.L_x_2138) ;  /* 0x000000000004c947 */ /* 0x000fea0003800000 */
[----:B0-----:R1:W-:Y:S02]  /*f320*/  REDG.E.ADD.F32.FTZ.RN.STRONG.GPU desc[UR28][R64.64+0x1e00], R161 ;  /* 0x001e00a1400079a6 */ /* 0x0013e4000c12f31c */
.L_x_2138:
[----:B------:R-:W-:Y:S05]  /*f330*/  BSYNC.RECONVERGENT B0 ;  /* 0x0000000000007941 */ /* 0x000fea0003800200 */
.L_x_2137:
[----:B01----:R0:W1:Y:S01]  /*f340*/  LDS R161, [R156+0x4100] ;  /* 0x004100009ca17984 */ /* 0x0030620000000800 */
[----:B------:R-:W-:Y:S01]  /*f350*/  BSSY.RECONVERGENT B0, `(.L_x_2139) ;  /* 0x0000005000007945 */ /* 0x000fe20003800200 */
[C---:B------:R-:W-:Y:S02]  /*f360*/  IADD3 R163, PT, PT, R190.reuse, 0x880, RZ ;  /* 0x00000880bea37810 */ /* 0x040fe40007ffe0ff */
[----:B------:R-:W-:Y:S01]  /*f370*/  IADD3 R165, PT, PT, R190, 0x900, RZ ;  /* 0x00000900bea57810 */ /* 0x000fe20007ffe0ff */
[----:B------:R-:W-:Y:S06]  /*f380*/  @!P5 BRA `(.L_x_2140) ;  /* 0x000000000004d947 */ /* 0x000fec0003800000 */
[----:B-1----:R1:W-:Y:S02]  /*f390*/  REDG.E.ADD.F32.FTZ.RN.STRONG.GPU desc[UR28][R64.64+0x2000], R161 ;  /* 0x002000a1400079a6 */ /* 0x0023e4000c12f31c */
.L_x_2140:
[----:B------:R-:W-:Y:S05]  /*f3a0*/  BSYNC.RECONVERGENT B0 ;  /* 0x0000000000007941 */ /* 0x000fea0003800200 */
.L_x_2139:
        /* <DEDUP_REMOVED lines=16> */
.L_x_2142:
[----:B------:R-:W-:Y:S05]  /*f4b0*/  BSYNC.RECONVERGENT B0 ;  /* 0x0000000000007941 */ /* 0x000fea0003800200 */
.L_x_2141:
[----:B01----:R0:W1:Y:S01]  /*f4c0*/  LDS R161, [R165+0x4500] ;  /* 0x00450000a5a17984 */ /* 0x0030620000000800 */
[----:B------:R-:W-:Y:S01]  /*f4d0*/  BSSY.RECONVERGENT B0, `(.L_x_2143) ;  /* 0x0000006000007945 */ /* 0x000fe20003800200 */
[----:B------:R-:W-:Y:S02]  /*f4e0*/  IADD3 R163, PT, PT, R190, 0xa80, RZ ;  /* 0x00000a80bea37810 */ /* 0x000fe40007ffe0ff */
[----:B------:R-:W-:Y:S02]  /*f4f0*/  LEA.HI R167, R167, R190, RZ, 0x1b ;  /* 0x000000bea7a77211 */ /* 0x000fe400078fd8ff */
[----:B------:R-:W-:Y:S01]  /*f500*/  LEA R156, R156, UR25, 0x2 ;  /* 0x000000199c9c7c11 */ /* 0x000fe2000f8e10ff */
[----:B------:R-:W-:Y:S06]  /*f510*/  @!P2 BRA `(.L_x_2144) ;  /* 0x000000000004a947 */ /* 0x000fec0003800000 */
[----:B-1----:R2:W-:Y:S02]  /*f520*/  REDG.E.ADD.F32.FTZ.RN.STRONG.GPU desc[UR28][R64.64+0x2400], R161 ;  /* 0x002400a1400079a6 */ /* 0x0025e4000c12f31c */
.L_x_2144:
[----:B------:R-:W-:Y:S05]  /*f530*/  BSYNC.RECONVERGENT B0 ;  /* 0x0000000000007941 */ /* 0x000fea0003800200 */
.L_x_2143:
[----:B-12---:R1:W2:Y:S01]  /*f540*/  LDS R161, [R156+0x4700] ;  /* 0x004700009ca17984 */ /* 0x0062a20000000800 */
[----:B------:R-:W-:Y:S01]  /*f550*/  BSSY.RECONVERGENT B0, `(.L_x_2145) ;  /* 0x0000005000007945 */ /* 0x000fe20003800200 */
[----:B------:R-:W-:Y:S02]  /*f560*/  LEA.HI R163, R163, R190, RZ, 0x1b ;  /* 0x000000bea3a37211 */ /* 0x000fe400078fd8ff */
[----:B------:R-:W-:Y:S01]  /*f570*/  LEA R167, R167, UR25, 0x2 ;  /* 0x00000019a7a77c11 */ /* 0x000fe2000f8e10ff */
[----:B------:R-:W-:Y:S06]  /*f580*/  @!P3 BRA `(.L_x_2146) ;  /* 0x000000000004b947 */ /* 0x000fec0003800000 */
[----:B--2---:R2:W-:Y:S02]  /*f590*/  REDG.E.ADD.F32.FTZ.RN.STRONG.GPU desc[UR28][R64.64+0x2600], R161 ;  /* 0x002600a1400079a6 */ /* 0x0045e4000c12f31c */
.L_x_2146:
[----:B------:R-:W-:Y:S05]  /*f5a0*/  BSYNC.RECONVERGENT B0 ;  /* 0x0000000000007941 */ /* 0x000fea0003800200 */
.L_x_2145:
[----:B--2---:R2:W0:Y:S01]  /*f5b0*/  LDS R161, [R167+0x4900] ;  /* 0x00490000a7a17984 */ /* 0x0044220000000800 */
[----:B------:R-:W-:Y:S01]  /*f5c0*/  BSSY.RECONVERGENT B0, `(.L_x_2147) ;  /* 0x0000004000007945 */ /* 0x000fe20003800200 */
[----:B-1----:R-:W-:-:S03]  /*f5d0*/  LEA R156, R163, UR25, 0x2 ;  /* 0x00000019a39c7c11 */ /* 0x002fc6000f8e10ff */
[----:B------:R-:W-:Y:S05]  /*f5e0*/  @!P4 BRA `(.L_x_2148) ;  /* 0x000000000004c947 */ /* 0x000fea0003800000 */
[----:B0-----:R1:W-:Y:S02]  /*f5f0*/  REDG.E.ADD.F32.FTZ.RN.STRONG.GPU desc[UR28][R64.64+0x2800], R161 ;  /* 0x002800a1400079a6 */ /* 0x0013e4000c12f31c */
.L_x_2148:
[----:B------:R-:W-:Y:S05]  /*f600*/  BSYNC.RECONVERGENT B0 ;  /* 0x0000000000007941 */ /* 0x000fea0003800200 */
.L_x_2147:
[----:B01----:R0:W1:Y:S01]  /*f610*/  LDS R161, [R156+0x4b00] ;  /* 0x004b00009ca17984 */ /* 0x0030620000000800 */
[----:B------:R-:W-:Y:S01]  /*f620*/  BSSY.RECONVERGENT B0, `(.L_x_2149) ;  /* 0x0000005000007945 */ /* 0x000fe20003800200 */
[C---:B------:R-:W-:Y:S02]  /*f630*/  IADD3 R163, PT, PT, R190.reuse, 0xb00, RZ ;  /* 0x00000b00bea37810 */ /* 0x040fe40007ffe0ff */
[----:B------:R-:W-:Y:S01]  /*f640*/  IADD3 R165, PT, PT, R190, 0xb80, RZ ;  /* 0x00000b80bea57810 */ /* 0x000fe20007ffe0ff */
[----:B------:R-:W-:Y:S06]  /*f650*/  @!P5 BRA `(.L_x_2150) ;  /* 0x000000000004d947 */ /* 0x000fec0003800000 */
[----:B-1----:R1:W-:Y:S02]  /*f660*/  REDG.E.ADD.F32.FTZ.RN.STRONG.GPU desc[UR28][R64.64+0x2a00], R161 ;  /* 0x002a00a1400079a6 */ /* 0x0023e4000c12f31c */
.L_x_2150:
[----:B------:R-:W-:Y:S05]  /*f670*/  BSYNC.RECONVERGENT B0 ;  /* 0x0000000000007941 */ /* 0x000fea0003800200 */
.L_x_2149:
        /* <DEDUP_REMOVED lines=16> */
.L_x_2152:
[----:B------:R-:W-:Y:S05]  /*f780*/  BSYNC.RECONVERGENT B0 ;  /* 0x0000000000007941 */ /* 0x000fea0003800200 */
.L_x_2151:
[----:B01----:R0:W1:Y:S01]  /*f790*/  LDS R161, [R165+0x4f00] ;  /* 0x004f0000a5a17984 */ /* 0x0030620000000800 */
[----:B------:R-:W-:Y:S01]  /*f7a0*/  BSSY.RECONVERGENT B0, `(.L_x_2153) ;  /* 0x0000006000007945 */ /* 0x000fe20003800200 */
[----:B------:R-:W-:Y:S02]  /*f7b0*/  IADD3 R163, PT, PT, R190, 0xd00, RZ ;  /* 0x00000d00bea37810 */ /* 0x000fe40007ffe0ff */
[----:B------:R-:W-:Y:S02]  /*f7c0*/  LEA.HI R167, R167, R190, RZ, 0x1b ;  /* 0x000000bea7a77211 */ /* 0x000fe400078fd8ff */
[----:B------:R-:W-:Y:S01]  /*f7d0*/  LEA R156, R156, UR25, 0x2 ;  /* 0x000000199c9c7c11 */ /* 0x000fe2000f8e10ff */
[----:B------:R-:W-:Y:S06]  /*f7e0*/  @!P2 BRA `(.L_x_2154) ;  /* 0x000000000004a947 */ /* 0x000fec0003800000 */
[----:B-1----:R2:W-:Y:S02]  /*f7f0*/  REDG.E.ADD.F32.FTZ.RN.STRONG.GPU desc[UR28][R64.64+0x2e00], R161 ;  /* 0x002e00a1400079a6 */ /* 0x0025e4000c12f31c */
.L_x_2154:
[----:B------:R-:W-:Y:S05]  /*f800*/  BSYNC.RECONVERGENT B0 ;  /* 0x0000000000007941 */ /* 0x000fea0003800200 */
.L_x_2153:
[----:B-12---:R1:W2:Y:S01]  /*f810*/  LDS R161, [R156+0x5100] ;  /* 0x005100009ca17984 */ /* 0x0062a20000000800 */
[----:B------:R-:W-:Y:S01]  /*f820*/  BSSY.RECONVERGENT B0, `(.L_x_2155) ;  /* 0x0000005000007945 */ /* 0x000fe20003800200 */
[----:B------:R-:W-:Y:S02]  /*f830*/  LEA.HI R163, R163, R190, RZ, 0x1b ;  /* 0x000000bea3a37211 */ /* 0x000fe400078fd8ff */
[----:B------:R-:W-:Y:S01]  /*f840*/  LEA R167, R167, UR25, 0x2 ;  /* 0x00000019a7a77c11 */ /* 0x000fe2000f8e10ff */
[----:B------:R-:W-:Y:S06]  /*f850*/  @!P3 BRA `(.L_x_2156) ;  /* 0x000000000004b947 */ /* 0x000fec0003800000 */
[----:B--2---:R2:W-:Y:S02]  /*f860*/  REDG.E.ADD.F32.FTZ.RN.STRONG.GPU desc[UR28][R64.64+0x3000], R161 ;  /* 0x003000a1400079a6 */ /* 0x0045e4000c12f31c */
.L_x_2156:
[----:B------:R-:W-:Y:S05]  /*f870*/  BSYNC.RECONVERGENT B0 ;  /* 0x0000000000007941 */ /* 0x000fea0003800200 */
.L_x_2155:
[----:B--2---:R2:W0:Y:S01]  /*f880*/  LDS R161, [R167+0x5300] ;  /* 0x00530000a7a17984 */ /* 0x0044220000000800 */
[----:B------:R-:W-:Y:S01]  /*f890*/  BSSY.RECONVERGENT B0, `(.L_x_2157) ;  /* 0x0000004000007945 */ /* 0x000fe20003800200 */
[----:B-1----:R-:W-:-:S03]  /*f8a0*/  LEA R156, R163, UR25, 0x2 ;  /* 0x00000019a39c7c11 */ /* 0x002fc6000f8e10ff */
[----:B------:R-:W-:Y:S05]  /*f8b0*/  @!P4 BRA `(.L_x_2158) ;  /* 0x000000000004c947 */ /* 0x000fea0003800000 */
[----:B0-----:R1:W-:Y:S02]  /*f8c0*/  REDG.E.ADD.F32.FTZ.RN.STRONG.GPU desc[UR28][R64.64+0x3200], R161 ;  /* 0x003200a1400079a6 */ /* 0x0013e4000c12f31c */
.L_x_2158:
[----:B------:R-:W-:Y:S05]  /*f8d0*/  BSYNC.RECONVERGENT B0 ;  /* 0x0000000000007941 */ /* 0x000fea0003800200 */
.L_x_2157:
[----:B01----:R0:W1:Y:S01]  /*f8e0*/  LDS R161, [R156+0x5500] ;  /* 0x005500009ca17984 */ /* 0x0030620000000800 */
[----:B------:R-:W-:Y:S01]  /*f8f0*/  BSSY.RECONVERGENT B0, `(.L_x_2159) ;  /* 0x0000005000007945 */ /* 0x000fe20003800200 */
[C---:B------:R-:W-:Y:S02]  /*f900*/  IADD3 R163, PT, PT, R190.reuse, 0xd80, RZ ;  /* 0x00000d80bea37810 */ /* 0x040fe40007ffe0ff */
[----:B------:R-:W-:Y:S01]  /*f910*/  IADD3 R165, PT, PT, R190, 0xe00, RZ ;  /* 0x00000e00bea57810 */ /* 0x000fe20007ffe0ff */
[----:B------:R-:W-:Y:S06]  /*f920*/  @!P5 BRA `(.L_x_2160) ;  /* 0x000000000004d947 */ /* 0x000fec0003800000 */
[----:B-1----:R1:W-:Y:S02]  /*f930*/  REDG.E.ADD.F32.FTZ.RN.STRONG.GPU desc[UR28][R64.64+0x3400], R161 ;  /* 0x003400a1400079a6 */ /* 0x0023e4000c12f31c */
.L_x_2160:
[----:B------:R-:W-:Y:S05]  /*f940*/  BSYNC.RECONVERGENT B0 ;  /* 0x0000000000007941 */ /* 0x000fea0003800200 */
.L_x_2159:
        /* <DEDUP_REMOVED lines=16> */
.L_x_2162:
[----:B------:R-:W-:Y:S05]  /*fa50*/  BSYNC.RECONVERGENT B0 ;  /* 0x0000000000007941 */ /* 0x000fea0003800200 */
.L_x_2161:
[----:B01----:R0:W1:Y:S01]  /*fa60*/  LDS R161, [R165+0x5900] ;  /* 0x00590000a5a17984 */ /* 0x0030620000000800 */
[----:B------:R-:W-:Y:S01]  /*fa70*/  BSSY.RECONVERGENT B0, `(.L_x_2163) ;  /* 0x0000006000007945 */ /* 0x000fe20003800200 */
[----:B------:R-:W-:Y:S02]  /*fa80*/  IADD3 R163, PT, PT, R190, 0xf80, RZ ;  /* 0x00000f80bea37810 */ /* 0x000fe40007ffe0ff */
[----:B------:R-:W-:Y:S02]  /*fa90*/  LEA.HI R167, R167, R190, RZ, 0x1b ;  /* 0x000000bea7a77211 */ /* 0x000fe400078fd8ff */
[----:B------:R-:W-:Y:S01]  /*faa0*/  LEA R156, R156, UR25, 0x2 ;  /* 0x000000199c9c7c11 */ /* 0x000fe2000f8e10ff */
[----:B------:R-:W-:Y:S06]  /*fab0*/  @!P2 BRA `(.L_x_2164) ;  /* 0x000000000004a947 */ /* 0x000fec0003800000 */
[----:B-1----:R2:W-:Y:S02]  /*fac0*/  REDG.E.ADD.F32.FTZ.RN.STRONG.GPU desc[UR28][R64.64+0x3800], R161 ;  /* 0x003800a1400079a6 */ /* 0x0025e4000c12f31c */
.L_x_2164:
[----:B------:R-:W-:Y:S05]  /*fad0*/  BSYNC.RECONVERGENT B0 ;  /* 0x0000000000007941 */ /* 0x000fea0003800200 */
.L_x_2163:
[----:B-12---:R1:W2:Y:S01]  /*fae0*/  LDS R161, [R156+0x5b00] ;  /* 0x005b00009ca17984 */ /* 0x0062a20000000800 */
[----:B------:R-:W-:Y:S01]  /*faf0*/  BSSY.RECONVERGENT B0, `(.L_x_2165) ;  /* 0x0000005000007945 */ /* 0x000fe20003800200 */
[----:B------:R-:W-:Y:S02]  /*fb00*/  LEA.HI R163, R163, R190, RZ, 0x1b ;  /* 0x000000bea3a37211 */ /* 0x000fe400078fd8ff */
[----:B------:R-:W-:Y:S01]  /*fb10*/  LEA R167, R167, UR25, 0x2 ;  /* 0x00000019a7a77c11 */ /* 0x000fe2000f8e10ff */
[----:B------:R-:W-:Y:S06]  /*fb20*/  @!P3 BRA `(.L_x_2166) ;  /* 0x000000000004b947 */ /* 0x000fec0003800000 */
[----:B--2---:R2:W-:Y:S02]  /*fb30*/  REDG.E.ADD.F32.FTZ.RN.STRONG.GPU desc[UR28][R64.64+0x3a00], R161 ;  /* 0x003a00a1400079a6 */ /* 0x0045e4000c12f31c */
.L_x_2166:
[----:B------:R-:W-:Y:S05]  /*fb40*/  BSYNC.RECONVERGENT B0 ;  /* 0x0000000000007941 */ /* 0x000fea0003800200 */
.L_x_2165:
[----:B--2---:R2:W0:Y:S01]  /*fb50*/  LDS R161, [R167+0x5d00] ;  /* 0x005d0000a7a17984 */ /* 0x0044220000000800 */
[----:B------:R-:W-:Y:S01]  /*fb60*/  BSSY.RECONVERGENT B0, `(.L_x_2167) ;  /* 0x0000004000007945 */ /* 0x000fe20003800200 */
[----:B------:R-:W-:-:S03]  /*fb70*/  LEA R163, R163, UR25, 0x2 ;  /* 0x00000019a3a37c11 */ /* 0x000fc6000f8e10ff */
[----:B------:R-:W-:Y:S05]  /*fb80*/  @!P4 BRA `(.L_x_2168) ;  /* 0x000000000004c947 */ /* 0x000fea0003800000 */
[----:B0-----:R0:W-:Y:S02]  /*fb90*/  REDG.E.ADD.F32.FTZ.RN.STRONG.GPU desc[UR28][R64.64+0x3c00], R161 ;  /* 0x003c00a1400079a6 */ /* 0x0011e4000c12f31c */
.L_x_2168:
[----:B------:R-:W-:Y:S05]  /*fba0*/  BSYNC.RECONVERGENT B0 ;  /* 0x0000000000007941 */ /* 0x000fea0003800200 */
.L_x_2167:
[----:B0-----:R0:W0:Y:S01]  /*fbb0*/  LDS R161, [R163+0x5f00] ;  /* 0x005f0000a3a17984 */ /* 0x0010220000000800 */
[----:B------:R-:W-:Y:S01]  /*fbc0*/  BSSY.RECONVERGENT B0, `(.L_x_2169) ;  /* 0x0000004000007945 */ /* 0x000fe20003800200 */
[----:B------:R-:W-:-:S03]  /*fbd0*/  FADD.FTZ R61, R154, R61 ;  /* 0x0000003d9a3d7221 */ /* 0x000fc60000010000 */
[----:B------:R-:W-:Y:S05]  /*fbe0*/  @!P5 BRA `(.L_x_2170) ;  /* 0x000000000004d947 */ /* 0x000fea0003800000 */
[----:B0-----:R0:W-:Y:S02]  /*fbf0*/  REDG.E.ADD.F32.FTZ.RN.STRONG.GPU desc[UR28][R64.64+0x3e00], R161 ;  /* 0x003e00a1400079a6 */ /* 0x0011e4000c12f31c */
.L_x_2170:
[----:B------:R-:W-:Y:S05]  /*fc00*/  BSYNC.RECONVERGENT B0 ;  /* 0x0000000000007941 */ /* 0x000fea0003800200 */
.L_x_2169:
        /* <DEDUP_REMOVED lines=14> */
[----:B------:R-:W-:Y:S01]  /*fcf0*/  FFMA.FTZ R87, R87, R131, R86 ;  /* 0x0000008357577223 */ /* 0x000fe20000010056 */
[----:B------:R-:W-:Y:S01]  /*fd00*/  FMUL.FTZ R88, R88, R114 ;  /* 0x0000007258587220 */ /* 0x000fe20000410000 */
[----:B------:R-:W-:Y:S01]  /*fd10*/  FMUL.FTZ R155, R72, R155 ;  /* 0x0000009b489b7220 */ /* 0x000fe20000410000 */
[----:B------:R-:W-:Y:S01]  /*fd20*/  FMUL.FTZ R144, R71, R144 ;  /* 0x0000009047907220 */ /* 0x000fe20000410000 */
[----:B------:R-:W-:Y:S01]  /*fd30*/  FMUL.FTZ R151, R70, R151 ;  /* 0x0000009746977220 */ /* 0x000fe20000410000 */
[----:B------:R-:W-:Y:S01]  /*fd40*/  FFMA.FTZ R88, R89, R132, R88 ;  /* 0x0000008459587223 */ /* 0x000fe20000010058 */
[----:B------:R-:W-:Y:S01]  /*fd50*/  FFMA.FTZ R206, R206, R153, R155 ;  /* 0x00000099cece7223 */ /* 0x000fe2000001009b */
[----:B------:R-:W-:Y:S01]  /*fd60*/  ISETP.GT.AND P3, PT, R240, 0xf, PT ;  /* 0x0000000ff000780c */ /* 0x000fe20003f64270 */
[----:B------:R-:W-:Y:S01]  /*fd70*/  FMUL.FTZ R84, R84, R112 ;  /* 0x0000007054547220 */ /* 0x000fe20000410000 */
[----:B------:R-:W-:Y:S01]  /*fd80*/  FFMA.FTZ R207, R207, R146, R148 ;  /* 0x00000092cfcf7223 */ /* 0x000fe20000010094 */
[----:B0-----:R-:W-:Y:S01]  /*fd90*/  @!P2 FADD.FTZ R60, R60, R65 ;  /* 0x000000413c3ca221 */ /* 0x001fe20000010000 */
[----:B------:R-:W-:Y:S01]  /*fda0*/  FMUL.FTZ R90, R90, R115 ;  /* 0x000000735a5a7220 */ /* 0x000fe20000410000 */
[----:B------:R-:W-:Y:S01]  /*fdb0*/  FMUL.FTZ R92, R92, R116 ;  /* 0x000000745c5c7220 */ /* 0x000fe20000410000 */
[----:B------:R-:W-:Y:S01]  /*fdc0*/  FMUL.FTZ R94, R94, R117 ;  /* 0x000000755e5e7220 */ /* 0x000fe20000410000 */
[----:B-----5:R-:W-:Y:S01]  /*fdd0*/  @!P2 FADD.FTZ R61, R61, R128 ;  /* 0x000000803d3da221 */ /* 0x020fe20000010000 */
[----:B------:R-:W0:Y:S01]  /*fde0*/  SHFL.DOWN PT, R65, R60, 0x2, 0x1f ;  /* 0x08401f003c417f89 */ /* 0x000e2200000e0000 */
[----:B------:R-:W-:Y:S01]  /*fdf0*/  FMUL.FTZ R140, R69, R140 ;  /* 0x0000008c458c7220 */ /* 0x000fe20000410000 */
        /* <DEDUP_REMOVED lines=28> */
[----:B------:R-:W-:Y:S01]  /*ffc0*/  FADD.FTZ R36, R65, R36 ;  /* 0x0000002441247221 */ /* 0x000fe20000010000 */
[----:B------:R-:W-:Y:S01]  /*ffd0*/  FFMA.FTZ R64, R26, R87, R207 ;  /* 0x000000571a407223 */ /* 0x000fe200000100cf */
[----:B--2---:R-:W-:Y:S01]  /*ffe0*/  @!P2 FADD.FTZ R62, R62, R77 ;  /* 0x0000004d3e3ea221 */ /* 0x004fe20000010000 */
[----:B------:R-:W1:Y:S01]  /*fff0*/  SHFL.DOWN PT, R74, R61, 0x4, 0x1f ;  /* 0x08801f003d4a7f89 */ /* 0x000e6200000e0000 */
[----:B------:R-:W-:Y:S01]  /*10000*/  FFMA.FTZ R220, R19, R124, R220 ;  /* 0x0000007c13dc7223 */ /* 0x000fe200000100dc */
[----:B------:R-:W-:Y:S01]  /*10010*/  FADD.FTZ R37, R64, R37 ;  /* 0x0000002540257221 */ /* 0x000fe20000010000 */
        /* <DEDUP_REMOVED lines=11> */
[----:B------:R-:W-:Y:S01]  /*100d0*/  FMUL.FTZ R98, R98, R149 ;  /* 0x0000009562627220 */ /* 0x000fe20000410000 */
[----:B------:R-:W-:Y:S01]  /*100e0*/  FFMA.FTZ R111, R40, R96, R111 ;  /* 0x00000060286f7223 */ /* 0x000fe2000001006f */
[----:B------:R-:W-:Y:S01]  /*100f0*/  FMUL.FTZ R104, R67, R104 ;  /* 0x0000006843687220 */ /* 0x000fe20000410000 */
[----:B------:R-:W-:Y:S01]  /*10100*/  BSSY.RECONVERGENT B0, `(.L_x_2171) ;  /* 0x0000032000007945 */ /* 0x000fe20003800200 */
[----:B------:R-:W-:Y:S01]  /*10110*/  FFMA.FTZ R186, R179, R45, R186 ;  /* 0x0000002db3ba7223 */ /* 0x000fe200000100ba */
[----:B------:R-:W-:Y:S01]  /*10120*/  FFMA.FTZ R187, R124, R46, R187 ;  /* 0x0000002e7cbb7223 */ /* 0x000fe200000100bb */
[----:B0-----:R-:W-:Y:S01]  /*10130*/  @!P2 FADD.FTZ R60, R60, R73 ;  /* 0x000000493c3ca221 */ /* 0x001fe20000010000 */
[----:B------:R-:W-:Y:S01]  /*10140*/  FFMA.FTZ R188, R175, R47, R188 ;  /* 0x0000002fafbc7223 */ /* 0x000fe200000100bc */
[----:B------:R-:W-:Y:S01]  /*10150*/  FADD.FTZ R185, R220, R185 ;  /* 0x000000b9dcb97221 */ /* 0x000fe20000010000 */
[----:B------:R-:W-:Y:S01]  /*10160*/  FADD.FTZ R184, R143, R184 ;  /* 0x000000b88fb87221 */ /* 0x000fe20000010000 */
[----:B-1----:R-:W-:Y:S01]  /*10170*/  @!P2 FADD.FTZ R61, R61, R74 ;  /* 0x0000004a3d3da221 */ /* 0x002fe20000010000 */
[----:B------:R-:W0:Y:S01]  /*10180*/  SHFL.DOWN PT, R65, R60, 0x8, 0x1f ;  /* 0x09001f003c417f89 */ /* 0x000e2200000e0000 */
[----:B------:R-:W-:Y:S01]  /*10190*/  FFMA.FTZ R224, R171, R49, R224 ;  /* 0x00000031abe07223 */ /* 0x000fe200000100e0 */
[----:B------:R-:W-:Y:S01]  /*101a0*/  FADD.FTZ R183, R216, R183 ;  /* 0x000000b7d8b77221 */ /* 0x000fe20000010000 */
        /* <DEDUP_REMOVED lines=14> */
[----:B------:R-:W-:Y:S01]  /*10290*/  FADD.FTZ R34, R203, R34 ;  /* 0x00000022cb227221 */ /* 0x000fe20000010000 */
[----:B------:R-:W-:Y:S01]  /*102a0*/  FADD.FTZ R33, R202, R33 ;  /* 0x00000021ca217221 */ /* 0x000fe20000010000 */
[----:B------:R-:W-:Y:S01]  /*102b0*/  FFMA.FTZ R232, R95, R56, R232 ;  /* 0x000000385fe87223 */ /* 0x000fe200000100e8 */
[----:B------:R-:W-:Y:S01]  /*102c0*/  FFMA.FTZ R233, R96, R57, R233 ;  /* 0x0000003960e97223 */ /* 0x000fe200000100e9 */
        /* <DEDUP_REMOVED lines=21> */
.L_x_2172:
[----:B------:R-:W-:Y:S05]  /*10420*/  BSYNC.RECONVERGENT B0 ;  /* 0x0000000000007941 */ /* 0x000fea0003800200 */
.L_x_2171:
        /* <DEDUP_REMOVED lines=8> */
[----:B-1----:R-:W-:Y:S01]  /*104b0*/  FFMA.FTZ R65, R41, R98, R104 ;  /* 0x0000006229417223 */ /* 0x002fe20000010068 */
        /* <DEDUP_REMOVED lines=37> */
.L_x_2174:
[----:B------:R-:W-:Y:S05]  /*10710*/  BSYNC.RECONVERGENT B0 ;  /* 0x0000000000007941 */ /* 0x000fea0003800200 */
.L_x_2173:
[----:B------:R-:W-:-:S04]  /*10720*/  UIADD3 UR8, UPT, UPT, UR8, 0x1, URZ ;  /* 0x0000000108087890 */ /* 0x000fc8000fffe0ff */
[----:B------:R-:W-:-:S09]  /*10730*/  UISETP.GE.AND UP0, UPT, UR8, UR46, UPT ;  /* 0x0000002e0800728c */ /* 0x000fd2000bf06270 */
[----:B------:R-:W-:Y:S05]  /*10740*/  BRA.U !UP0, `(.L_x_2175) ;  /* 0xffffff6d08347547 */ /* 0x000fea000b83ffff */
.L_x_2077:
[----:B------:R1:W5:Y:S01]  /*10750*/  LDL.LU R61, [R1+0x28] ;  /* 0x00002800013d7983 */ /* 0x0003620000300800 */
[C---:B------:R-:W-:Y:S01]  /*10760*/  LOP3.LUT R0, R190.reuse, 0x1f, RZ, 0xc0, !PT ;  /* 0x0000001fbe007812 */ /* 0x040fe200078ec0ff */
[----:B------:R-:W-:Y:S01]  /*10770*/  ULEA UR8, UR16, 0xfffff800, 0xb ;  /* 0xfffff80010087891 */ /* 0x000fe2000f8e58ff */
[----:B0-----:R-:W-:Y:S01]  /*10780*/  SHF.L.U32 R3, R190, 0x4, RZ ;  /* 0x00000004be037819 */ /* 0x001fe200000006ff */
[----:B------:R-:W3:Y:S01]  /*10790*/  LDL.LU R75, [R1+0x24] ;  /* 0x00002400014b7983 */ /* 0x000ee20000300800 */
        /* <DEDUP_REMOVED lines=35> */
[----:B--2---:R-:W2:Y:S01]  /*109d0*/  LDL.LU R68, [R1+0x10] ;  /* 0x0000100001447983 */ /* 0x004ea20000300800 */
[C---:B------:R-:W-:Y:S02]  /*109e0*/  LOP3.LUT R16, R3.reuse, 0x80, RZ, 0xfc, !PT ;  /* 0x0000008003107812 */ /* 0x040fe400078efcff */
[----:B------:R-:W-:Y:S01]  /*109f0*/  F2FP.F16.F32.PACK_AB R224, R224, R226 ;  /* 0x000000e2e0e0723e */ /* 0x000fe200000000ff */
[----:B------:R-:W2:Y:S01]  /*10a00*/  LDL.LU R66, [R1+0xc] ;  /* 0x00000c0001427983 */ /* 0x000ea20000300800 */
[----:B------:R-:W-:-:S02]  /*10a10*/  LOP3.LUT R4, R3, 0xa0, RZ, 0xfc, !PT ;  /* 0x000000a003047812 */ /* 0x000fc400078efcff */
[----:B------:R-:W-:Y:S01]  /*10a20*/  F2FP.F16.F32.PACK_AB R231, R231, R232 ;  /* 0x000000e8e7e7723e */ /* 0x000fe200000000ff */
[----:B------:R-:W3:Y:S01]  /*10a30*/  @!P2 LDG.E.U16 R19, desc[UR28][R20.64] ;  /* 0x0000001c1413a981 */ /* 0x000ee2000c1e1500 */
[----:B------:R-:W-:Y:S02]  /*10a40*/  LOP3.LUT R14, R3, 0xc0, RZ, 0xfc, !PT ;  /* 0x000000c0030e7812 */ /* 0x000fe400078efcff */
[----:B------:R-:W-:Y:S01]  /*10a50*/  F2FP.F16.F32.PACK_AB R229, R229, R230 ;  /* 0x000000e6e5e5723e */ /* 0x000fe200000000ff */
[----:B------:R-:W4:Y:S01]  /*10a60*/  @!P3 LDG.E.U16 R22, desc[UR28][R20.64+0x40] ;  /* 0x0000401c1416b981 */ /* 0x000f22000c1e1500 */
[C---:B------:R-:W-:Y:S02]  /*10a70*/  LOP3.LUT R13, R3.reuse, 0xe0, RZ, 0xfc, !PT ;  /* 0x000000e0030d7812 */ /* 0x040fe400078efcff */
[----:B------:R-:W-:Y:S01]  /*10a80*/  F2FP.F16.F32.PACK_AB R188, R188, R223 ;  /* 0x000000dfbcbc723e */ /* 0x000fe200000000ff */
[----:B------:R-:W2:Y:S01]  /*10a90*/  @!P4 LDG.E.U16 R23, desc[UR28][R20.64+0x80] ;  /* 0x0000801c1417c981 */ /* 0x000ea2000c1e1500 */
[----:B------:R-:W-:-:S02]  /*10aa0*/  LOP3.LUT R12, R3, 0x100, RZ, 0xfc, !PT ;  /* 0x00000100030c7812 */ /* 0x000fc400078efcff */
[----:B------:R-:W-:Y:S01]  /*10ab0*/  F2FP.F16.F32.PACK_AB R186, R186, R187 ;  /* 0x000000bbbaba723e */ /* 0x000fe200000000ff */
[----:B------:R-:W2:Y:S01]  /*10ac0*/  @!P5 LDG.E.U16 R24, desc[UR28][R20.64+0xc0] ;  /* 0x0000c01c1418d981 */ /* 0x000ea2000c1e1500 */
[----:B------:R-:W-:Y:S01]  /*10ad0*/  ISETP.GE.AND P6, PT, R16, UR9, PT ;  /* 0x0000000910007c0c */ /* 0x000fe2000bfc6270 */
[----:B------:R-:W0:Y:S01]  /*10ae0*/  S2UR UR32, SR_CTAID.X ;  /* 0x00000000002079c3 */ /* 0x000e220000002500 */
[----:B------:R-:W-:Y:S01]  /*10af0*/  LOP3.LUT R11, R3, 0x120, RZ, 0xfc, !PT ;  /* 0x00000120030b7812 */ /* 0x000fe200078efcff */
[----:B------:R-:W2:Y:S01]  /*10b00*/  LDL.LU R64, [R1+0x8] ;  /* 0x0000080001407983 */ /* 0x000ea20000300800 */
[----:B------:R-:W-:Y:S01]  /*10b10*/  ISETP.GE.AND P1, PT, R4, UR9, PT ;  /* 0x0000000904007c0c */ /* 0x000fe2000bf26270 */
[----:B------:R-:W0:Y:S01]  /*10b20*/  LDCU.64 UR26, c[0x0][0x4f8] ;  /* 0x00009f00ff1a77ac */ /* 0x000e220008000a00 */
[----:B------:R-:W-:Y:S01]  /*10b30*/  ISETP.GE.AND P2, PT, R14, UR9, PT ;  /* 0x000000090e007c0c */ /* 0x000fe2000bf46270 */
[----:B------:R-:W2:Y:S01]  /*10b40*/  LDL.LU R62, [R1+0x4] ;  /* 0x00000400013e7983 */ /* 0x000ea20000300800 */
[----:B------:R-:W-:Y:S01]  /*10b50*/  ISETP.GE.AND P3, PT, R13, UR9, PT ;  /* 0x000000090d007c0c */ /* 0x000fe2000bf66270 */
[----:B------:R-:W1:Y:S01]  /*10b60*/  S2UR UR12, SR_CTAID.Y ;  /* 0x00000000000c79c3 */ /* 0x000e620000002600 */
[----:B------:R-:W-:Y:S01]  /*10b70*/  ISETP.GE.AND P4, PT, R12, UR9, PT ;  /* 0x000000090c007c0c */ /* 0x000fe2000bf86270 */
[----:B------:R-:W2:Y:S01]  /*10b80*/  LDL.LU R60, [R1] ;  /* 0x00000000013c7983 */ /* 0x000ea20000300800 */
[----:B------:R-:W-:Y:S01]  /*10b90*/  ISETP.GE.AND P5, PT, R11, UR9, PT ;  /* 0x000000090b007c0c */ /* 0x000fe2000bfa6270 */
[----:B------:R-:W1:Y:S01]  /*10ba0*/  LDCU.64 UR30, c[0x0][0x500] ;  /* 0x0000a000ff1e77ac */ /* 0x000e620008000a00 */
[C---:B------:R-:W-:Y:S01]  /*10bb0*/  LOP3.LUT R10, R3.reuse, 0x140, RZ, 0xfc, !PT ;  /* 0x00000140030a7812 */ /* 0x040fe200078efcff */
[----:B------:R-:W2:Y:S01]  /*10bc0*/  @!P6 LDG.E.U16 R26, desc[UR28][R20.64+0x100] ;  /* 0x0001001c141ae981 */ /* 0x000ea2000c1e1500 */
[----:B------:R-:W-:-:S02]  /*10bd0*/  LOP3.LUT R9, R3, 0x160, RZ, 0xfc, !PT ;  /* 0x0000016003097812 */ /* 0x000fc400078efcff */
[C---:B------:R-:W-:Y:S01]  /*10be0*/  LOP3.LUT R8, R3.reuse, 0x180, RZ, 0xfc, !PT ;  /* 0x0000018003087812 */ /* 0x040fe200078efcff */
[----:B------:R-:W2:Y:S01]  /*10bf0*/  @!P1 LDG.E.U16 R29, desc[UR28][R20.64+0x140] ;  /* 0x0001401c141d9981 */ /* 0x000ea2000c1e1500 */
[C---:B------:R-:W-:Y:S02]  /*10c00*/  LOP3.LUT R7, R3.reuse, 0x1a0, RZ, 0xfc, !PT ;  /* 0x000001a003077812 */ /* 0x040fe400078efcff */
[C---:B------:R-:W-:Y:S01]  /*10c10*/  LOP3.LUT R6, R3.reuse, 0x1c0, RZ, 0xfc, !PT ;  /* 0x000001c003067812 */ /* 0x040fe200078efcff */
[----:B------:R-:W2:Y:S01]  /*10c20*/  @!P2 LDG.E.U16 R32, desc[UR28][R20.64+0x180] ;  /* 0x0001801c1420a981 */ /* 0x000ea2000c1e1500 */
[----:B------:R-:W-:Y:S02]  /*10c30*/  ISETP.GE.AND P6, PT, R10, UR9, PT ;  /* 0x000000090a007c0c */ /* 0x000fe4000bfc6270 */
[----:B------:R-:W-:Y:S01]  /*10c40*/  LOP3.LUT R5, R3, 0x1e0, RZ, 0xfc, !PT ;  /* 0x000001e003057812 */ /* 0x000fe200078efcff */
[----:B------:R-:W2:Y:S01]  /*10c50*/  @!P3 LDG.E.U16 R35, desc[UR28][R20.64+0x1c0] ;  /* 0x0001c01c1423b981 */ /* 0x000ea2000c1e1500 */
[----:B------:R-:W-:-:S02]  /*10c60*/  ISETP.GE.AND P1, PT, R9, UR9, PT ;  /* 0x0000000909007c0c */ /* 0x000fc4000bf26270 */
[----:B------:R-:W-:Y:S01]  /*10c70*/  ISETP.GE.AND P2, PT, R8, UR9, PT ;  /* 0x0000000908007c0c */ /* 0x000fe2000bf46270 */
[----:B------:R-:W2:Y:S01]  /*10c80*/  @!P4 LDG.E.U16 R38, desc[UR28][R20.64+0x200] ;  /* 0x0002001c1426c981 */ /* 0x000ea2000c1e1500 */
[----:B------:R-:W-:Y:S02]  /*10c90*/  ISETP.GE.AND P3, PT, R7, UR9, PT ;  /* 0x0000000907007c0c */ /* 0x000fe4000bf66270 */
[----:B------:R-:W-:Y:S01]  /*10ca0*/  ISETP.GE.AND P4, PT, R6, UR9, PT ;  /* 0x0000000906007c0c */ /* 0x000fe2000bf86270 */
[----:B------:R-:W2:Y:S01]  /*10cb0*/  @!P5 LDG.E.U16 R40, desc[UR28][R20.64+0x240] ;  /* 0x0002401c1428d981 */ /* 0x000ea2000c1e1500 */
[----:B------:R-:W-:-:S03]  /*10cc0*/  ISETP.GE.AND P5, PT, R5, UR9, PT ;  /* 0x0000000905007c0c */ /* 0x000fc6000bfa6270 */
        /* <DEDUP_REMOVED lines=29> */
[----:B--2---:R-:W2:Y:S01]  /*10ea0*/  LDL.LU R44, [R1+0x2c] ;  /* 0x00002c00012c7983 */ /* 0x004ea20000300800 */
[----:B---3--:R-:W-:-:S02]  /*10eb0*/  HADD2.F32 R19, -RZ, R19.H0_H0 ;  /* 0x20000013ff137230 */ /* 0x008fc40000004100 */
[----:B----4-:R-:W-:-:S03]  /*10ec0*/  HADD2.F32 R20, -RZ, R20.H0_H0 ;  /* 0x20000014ff147230 */ /* 0x010fc60000004100 */
[----:B------:R-:W-:Y:S02]  /*10ed0*/  FADD.FTZ R24, R19, UR7 ;  /* 0x0000000713187e21 */ /* 0x000fe40008010000 */
[----:B------:R-:W-:Y:S01]  /*10ee0*/  LDS.U16 R19, [R81+0x8] ;  /* 0x0000080051137984 */ /* 0x000fe20000000400 */
[----:B-----5:R-:W-:Y:S02]  /*10ef0*/  HADD2.F32 R21, -RZ, R21.H0_H0 ;  /* 0x20000015ff157230 */ /* 0x020fe40000004100 */
[----:B------:R-:W-:Y:S01]  /*10f00*/  FADD.FTZ R29, R20, UR7 ;  /* 0x00000007141d7e21 */ /* 0x000fe20008010000 */
[----:B------:R-:W-:Y:S01]  /*10f10*/  FSETP.GTU.FTZ.AND P5, PT, R24, 20, PT ;  /* 0x41a000001800780b */ /* 0x000fe20003fbc000 */
[----:B------:R-:W-:Y:S01]  /*10f20*/  LDS.U16 R20, [R81+0xa] ;  /* 0x00000a0051147984 */ /* 0x000fe20000000400 */
[----:B------:R-:W-:Y:S02]  /*10f30*/  FADD.FTZ R32, R21, UR7 ;  /* 0x0000000715207e21 */ /* 0x000fe40008010000 */
[----:B------:R-:W-:Y:S01]  /*10f40*/  FSETP.GTU.FTZ.AND P6, PT, R29, 20, PT ;  /* 0x41a000001d00780b */ /* 0x000fe20003fdc000 */
[----:B0-----:R-:W-:Y:S01]  /*10f50*/  HADD2.F32 R22, -RZ, R22.H0_H0 ;  /* 0x20000016ff167230 */ /* 0x001fe20000004100 */
[----:B------:R-:W-:Y:S01]  /*10f60*/  LDS.U16 R21, [R81+0xc] ;  /* 0x00000c0051157984 */ /* 0x000fe20000000400 */
[----:B------:R-:W-:-:S03]  /*10f70*/  FSETP.GTU.FTZ.AND P1, PT, R32, 20, PT ;  /* 0x41a000002000780b */ /* 0x000fc60003f3c000 */
[----:B------:R-:W-:Y:S02]  /*10f80*/  FADD.FTZ R35, R22, UR7 ;  /* 0x0000000716237e21 */ /* 0x000fe40008010000 */
[----:B------:R-:W0:Y:S01]  /*10f90*/  LDS.U16 R22, [R81+0xe] ;  /* 0x00000e0051167984 */ /* 0x000e220000000400 */
[----:B------:R-:W-:-:S04]  /*10fa0*/  @!P5 FMUL.FTZ R24, R24, -1.4426950216293334961 ;  /* 0xbfb8aa3b1818d820 */ /* 0x000fc80000410000 */
[----:B------:R3:W4:Y:S01]  /*10fb0*/  @!P5 MUFU.EX2 R26, R24 ;  /* 0x00000018001ad308 */ /* 0x0007220000000800 */
[----:B------:R-:W-:Y:S02]  /*10fc0*/  @!P6 FMUL.FTZ R29, R29, -1.4426950216293334961 ;  /* 0xbfb8aa3b1d1de820 */ /* 0x000fe40000410000 */
[----:B------:R-:W-:Y:S01]  /*10fd0*/  @!P1 FMUL.FTZ R32, R32, -1.4426950216293334961 ;  /* 0xbfb8aa3b20209820 */ /* 0x000fe20000410000 */
[----:B------:R-:W-:-:S04]  /*10fe0*/  FSETP.GTU.FTZ.AND P2, PT, R35, 20, PT ;  /* 0x41a000002300780b */ /* 0x000fc80003f5c000 */
[----:B------:R-:W5:Y:S01]  /*10ff0*/  @!P6 MUFU.EX2 R29, R29 ;  /* 0x0000001d001de308 */ /* 0x000f620000000800 */
[----:B---3--:R-:W3:Y:S07]  /*11000*/  LDS.U16 R24, [R81+0x12] ;  /* 0x0000120051187984 */ /* 0x008eee0000000400 */
[----:B------:R-:W1:Y:S01]  /*11010*/  @!P1 MUFU.EX2 R32, R32 ;  /* 0x0000002000209308 */ /* 0x000e620000000800 */
[----:B----4-:R-:W-:Y:S01]  /*11020*/  @!P5 FADD.FTZ R26, R26, 1 ;  /* 0x3f8000001a1ad421 */ /* 0x010fe20000010000 */
[----:B------:R-:W-:-:S06]  /*11030*/  @!P2 FMUL.FTZ R35, R35, -1.4426950216293334961 ;  /* 0xbfb8aa3b2323a820 */ /* 0x000fcc0000410000 */
[----:B------:R-:W4:Y:S01]  /*11040*/  @!P5 MUFU.RCP R26, R26 ;  /* 0x0000001a001ad308 */ /* 0x000f220000001000 */
[----:B-----5:R-:W-:-:S07]  /*11050*/  @!P6 FADD.FTZ R29, R29, 1 ;  /* 0x3f8000001d1de421 */ /* 0x020fce0000010000 */
[----:B------:R-:W5:Y:S01]  /*11060*/  @!P2 MUFU.EX2 R35, R35 ;  /* 0x000000230023a308 */ /* 0x000f620000000800 */
[----:B-1----:R-:W-:-:S07]  /*11070*/  @!P1 FADD.FTZ R32, R32, 1 ;  /* 0x3f80000020209421 */ /* 0x002fce0000010000 */
[----:B------:R-:W1:Y:S01]  /*11080*/  @!P6 MUFU.RCP R38, R29 ;  /* 0x0000001d0026e308 */ /* 0x000e620000001000 */
[----:B0-----:R-:W-:-:S07]  /*11090*/  HADD2.F32 R22, -RZ, R22.H0_H0 ;  /* 0x20000016ff167230 */ /* 0x001fce0000004100 */
[----:B------:R0:W3:Y:S01]  /*110a0*/  @!P1 MUFU.RCP R41, R32 ;  /* 0x0000002000299308 */ /* 0x0000e20000001000 */
[----:B------:R-:W-:Y:S02]  /*110b0*/  HADD2.F32 R23, -RZ, R23.H0_H0 ;  /* 0x20000017ff177230 */ /* 0x000fe40000004100 */
[----:B----4-:R-:W-:Y:S01]  /*110c0*/  @!P5 FMUL.FTZ R25, R25, R26 ;  /* 0x0000001a1919d220 */ /* 0x010fe20000410000 */
[----:B------:R-:W-:Y:S01]  /*110d0*/  FADD.FTZ R26, R22, UR7 ;  /* 0x00000007161a7e21 */ /* 0x000fe20008010000 */
[----:B-----5:R-:W-:Y:S01]  /*110e0*/  @!P2 FADD.FTZ R35, R35, 1 ;  /* 0x3f8000002323a421 */ /* 0x020fe20000010000 */
[----:B0-----:R-:W-:Y:S01]  /*110f0*/  FADD.FTZ R32, R23, UR7 ;  /* 0x0000000717207e21 */ /* 0x001fe20008010000 */
[----:B-1----:R-:W-:Y:S02]  /*11100*/  @!P6 FMUL.FTZ R27, R27, R38 ;  /* 0x000000261b1be220 */ /* 0x002fe40000410000 */
[----:B------:R-:W-:Y:S01]  /*11110*/  FSETP.GTU.FTZ.AND P6, PT, R26, 20, PT ;  /* 0x41a000001a00780b */ /* 0x000fe20003fdc000 */
[----:B------:R-:W-:Y:S01]  /*11120*/  HADD2.F32 R19, -RZ, R19.H0_H0 ;  /* 0x20000013ff137230 */ /* 0x000fe20000004100 */
[----:B------:R-:W0:Y:S01]  /*11130*/  @!P2 MUFU.RCP R35, R35 ;  /* 0x000000230023a308 */ /* 0x000e220000001000 */
[----:B---3--:R-:W-:Y:S01]  /*11140*/  @!P1 FMUL.FTZ R28, R28, R41 ;  /* 0x000000291c1c9220 */ /* 0x008fe20000410000 */
[----:B------:R-:W-:-:S02]  /*11150*/  FSETP.GTU.FTZ.AND P1, PT, R32, 20, PT ;  /* 0x41a000002000780b */ /* 0x000fc40003f3c000 */
[----:B------:R-:W-:Y:S01]  /*11160*/  FADD.FTZ R19, R19, UR7 ;  /* 0x0000000713137e21 */ /* 0x000fe20008010000 */
[----:B------:R-:W-:Y:S02]  /*11170*/  HADD2.F32 R20, -RZ, R20.H0_H0 ;  /* 0x20000014ff147230 */ /* 0x000fe40000004100 */
[----:B------:R-:W-:Y:S02]  /*11180*/  HADD2.F32 R24, -RZ, R24.H0_H0 ;  /* 0x20000018ff187230 */ /* 0x000fe40000004100 */
[----:B------:R-:W-:Y:S01]  /*11190*/  HADD2.F32 R21, -RZ, R21.H0_H0 ;  /* 0x20000015ff157230 */ /* 0x000fe20000004100 */
[----:B------:R-:W-:Y:S01]  /*111a0*/  FSETP.GTU.FTZ.AND P3, PT, R19, 20, PT ;  /* 0x41a000001300780b */ /* 0x000fe20003f7c000 */
[----:B------:R-:W-:Y:S01]  /*111b0*/  @!P6 FMUL.FTZ R23, R26, -1.4426950216293334961 ;  /* 0xbfb8aa3b1a17e820 */ /* 0x000fe20000410000 */
[----:B------:R-:W-:Y:S01]  /*111c0*/  FADD.FTZ R20, R20, UR7 ;  /* 0x0000000714147e21 */ /* 0x000fe20008010000 */
[----:B------:R-:W-:Y:S01]  /*111d0*/  FADD.FTZ R38, R24, UR7 ;  /* 0x0000000718267e21 */ /* 0x000fe20008010000 */
[----:B------:R-:W-:Y:S01]  /*111e0*/  FADD.FTZ R29, R21, UR7 ;  /* 0x00000007151d7e21 */ /* 0x000fe20008010000 */
[----:B------:R-:W-:-:S02]  /*111f0*/  @!P1 FMUL.FTZ R24, R32, -1.4426950216293334961 ;  /* 0xbfb8aa3b20189820 */ /* 0x000fc40000410000 */
[----:B------:R-:W1:Y:S01]  /*11200*/  @!P6 MUFU.EX2 R23, R23 ;  /* 0x000000170017e308 */ /* 0x000e620000000800 */
[----:B------:R-:W-:Y:S01]  /*11210*/  FSETP.GTU.FTZ.AND P4, PT, R20, 20, PT ;  /* 0x41a000001400780b */ /* 0x000fe20003f9c000 */
[----:B0-----:R-:W-:Y:S01]  /*11220*/  @!P2 FMUL.FTZ R30, R30, R35 ;  /* 0x000000231e1ea220 */ /* 0x001fe20000410000 */
[----:B------:R-:W-:Y:S02]  /*11230*/  FSETP.GTU.FTZ.AND P5, PT, R29, 20, PT ;  /* 0x41a000001d00780b */ /* 0x000fe40003fbc000 */
[----:B------:R-:W-:-:S03]  /*11240*/  FSETP.GTU.FTZ.AND P2, PT, R38, 20, PT ;  /* 0x41a000002600780b */ /* 0x000fc60003f5c000 */
[----:B------:R-:W0:Y:S01]  /*11250*/  @!P1 MUFU.EX2 R24, R24 ;  /* 0x0000001800189308 */ /* 0x000e220000000800 */
[----:B------:R-:W-:-:S05]  /*11260*/  @!P3 FMUL.FTZ R19, R19, -1.4426950216293334961 ;  /* 0xbfb8aa3b1313b820 */ /* 0x000fca0000410000 */
[----:B------:R-:W-:Y:S02]  /*11270*/  @!P4 FMUL.FTZ R20, R20, -1.4426950216293334961 ;  /* 0xbfb8aa3b1414c820 */ /* 0x000fe40000410000 */
[----:B------:R-:W3:Y:S01]  /*11280*/  @!P3 MUFU.EX2 R19, R19 ;  /* 0x000000130013b308 */ /* 0x000ee20000000800 */
[----:B------:R-:W-:Y:S01]  /*11290*/  @!P5 FMUL.FTZ R22, R29, -1.4426950216293334961 ;  /* 0xbfb8aa3b1d16d820 */ /* 0x000fe20000410000 */
[----:B------:R-:W-:Y:S01]  /*112a0*/  @!P2 FMUL.FTZ R26, R38, -1.4426950216293334961 ;  /* 0xbfb8aa3b261aa820 */ /* 0x000fe20000410000 */
[----:B-1----:R-:W-:-:S05]  /*112b0*/  @!P6 FADD.FTZ R23, R23, 1 ;  /* 0x3f8000001717e421 */ /* 0x002fca0000010000 */
[----:B------:R3:W1:Y:S01]  /*112c0*/  @!P4 MUFU.EX2 R21, R20 ;  /* 0x000000140015c308 */ /* 0x0006620000000800 */
[----:B0-----:R-:W-:-:S07]  /*112d0*/  @!P1 FADD.FTZ R24, R24, 1 ;  /* 0x3f80000018189421 */ /* 0x001fce0000010000 */
[----:B------:R-:W0:Y:S01]  /*112e0*/  @!P5 MUFU.EX2 R22, R22 ;  /* 0x000000160016d308 */ /* 0x000e220000000800 */
[----:B---3--:R-:W-:Y:S02]  /*112f0*/  @!P3 FADD.FTZ R20, R19, 1 ;  /* 0x3f8000001314b421 */ /* 0x008fe40000010000 */
[----:B------:R-:W3:Y:S05]  /*11300*/  LDS.U16 R19, [R81+0x14] ;  /* 0x0000140051137984 */ /* 0x000eea0000000400 */
[----:B------:R-:W4:Y:S08]  /*11310*/  @!P2 MUFU.EX2 R26, R26 ;  /* 0x0000001a001aa308 */ /* 0x000f300000000800 */
[----:B------:R-:W5:Y:S08]  /*11320*/  @!P6 MUFU.RCP R23, R23 ;  /* 0x000000170017e308 */ /* 0x000f700000001000 */
[----:B------:R-:W3:Y:S01]  /*11330*/  @!P1 MUFU.RCP R24, R24 ;  /* 0x0000001800189308 */ /* 0x000ee20000001000 */
[----:B-1----:R-:W-:Y:S01]  /*11340*/  @!P4 FADD.FTZ R21, R21, 1 ;  /* 0x3f8000001515c421 */ /* 0x002fe20000010000 */
[----:B0-----:R-:W-:Y:S01]  /*11350*/  @!P5 FADD.FTZ R22, R22, 1 ;  /* 0x3f8000001616d421 */ /* 0x001fe20000010000 */
[----:B----4-:R-:W-:-:S05]  /*11360*/  @!P2 FADD.FTZ R26, R26, 1 ;  /* 0x3f8000001a1aa421 */ /* 0x010fca0000010000 */
[----:B------:R0:W-:Y:S01]  /*11370*/  @!P3 MUFU.RCP R32, R20 ;  /* 0x000000140020b308 */ /* 0x0001e20000001000 */
[----:B-----5:R-:W-:Y:S02]  /*11380*/  @!P6 FMUL.FTZ R36, R36, R23 ;  /* 0x000000172424e220 */ /* 0x020fe40000410000 */
[----:B------:R-:W-:Y:S05]  /*11390*/  LDS.U16 R23, [R81+0x1c] ;  /* 0x00001c0051177984 */ /* 0x000fea0000000400 */
[----:B------:R1:W-:Y:S01]  /*113a0*/  @!P4 MUFU.RCP R38, R21 ;  /* 0x000000150026c308 */ /* 0x0003e20000001000 */
[----:B0-----:R-:W0:Y:S01]  /*113b0*/  LDS.U16 R20, [R81+0x16] ;  /* 0x0000160051147984 */ /* 0x001e220000000400 */
[----:B---3--:R-:W-:-:S03]  /*113c0*/  @!P1 FMUL.FTZ R37, R37, R24 ;  /* 0x0000001825259220 */ /* 0x008fc60000410000 */
[----:B------:R-:W-:Y:S04]  /*113d0*/  LDS.U16 R24, [R81+0x1e] ;  /* 0x00001e0051187984 */ /* 0x000fe80000000400 */
[----:B-1----:R-:W1:Y:S01]  /*113e0*/  LDS.U16 R21, [R81+0x18] ;  /* 0x0000180051157984 */ /* 0x002e620000000400 */
[----:B------:R3:W4:Y:S03]  /*113f0*/  @!P5 MUFU.RCP R29, R22 ;  /* 0x00000016001dd308 */ /* 0x0007260000001000 */
[----:B---3--:R-:W3:Y:S05]  /*11400*/  LDS.U16 R22, [R81+0x1a] ;  /* 0x00001a0051167984 */ /* 0x008eea0000000400 */
[----:B------:R-:W5:Y:S01]  /*11410*/  @!P2 MUFU.RCP R26, R26 ;  /* 0x0000001a001aa308 */ /* 0x000f620000001000 */
[----:B------:R-:W-:Y:S01]  /*11420*/  BAR.SYNC.DEFER_BLOCKING 0x0 ;  /* 0x0000000000007b1d */ /* 0x000fe20000010000 */
[----:B----4-:R-:W-:Y:S01]  /*11430*/  @!P5 FMUL.FTZ R34, R34, R29 ;  /* 0x0000001d2222d220 */ /* 0x010fe20000410000 */
[----:B------:R-:W-:Y:S01]  /*11440*/  PRMT R29, R233, 0x7632, R29 ;  /* 0x00007632e91d7816 */ /* 0x000fe2000000001d */
[----:B------:R-:W-:-:S02]  /*11450*/  HADD2.F32 R19, -RZ, R19.H0_H0 ;  /* 0x20000013ff137230 */ /* 0x000fc40000004100 */
[----:B-----5:R-:W-:Y:S01]  /*11460*/  @!P2 FMUL.FTZ R39, R39, R26 ;  /* 0x0000001a2727a220 */ /* 0x020fe20000410000 */
[----:B------:R-:W-:Y:S01]  /*11470*/  PRMT R26, R238, 0x7632, R26 ;  /* 0x00007632ee1a7816 */ /* 0x000fe2000000001a */
[----:B------:R-:W-:Y:S01]  /*11480*/  @!P3 FMUL.FTZ R31, R31, R32 ;  /* 0x000000201f1fb220 */ /* 0x000fe20000410000 */
[----:B------:R-:W-:-:S03]  /*11490*/  PRMT R32, R231, 0x7632, R32 ;  /* 0x00007632e7207816 */ /* 0x000fc60000000020 */
[----:B------:R4:W-:Y:S04]  /*114a0*/  STS.U16 [R81+0x2], R26 ;  /* 0x0000021a51007388 */ /* 0x0009e80000000400 */
[----:B------:R5:W-:Y:S01]  /*114b0*/  STS.U16 [R81+0x6], R29 ;  /* 0x0000061d51007388 */ /* 0x000be20000000400 */
[----:B----4-:R-:W-:Y:S02]  /*114c0*/  PRMT R26, R227, 0x7632, R26 ;  /* 0x00007632e31a7816 */ /* 0x010fe4000000001a */
[----:B-----5:R-:W-:-:S03]  /*114d0*/  PRMT R29, R224, 0x7632, R29 ;  /* 0x00007632e01d7816 */ /* 0x020fc6000000001d */
[----:B------:R4:W-:Y:S01]  /*114e0*/  STS.U16 [R81+0x12], R26 ;  /* 0x0000121a51007388 */ /* 0x0009e20000000400 */
[----:B------:R-:W-:Y:S01]  /*114f0*/  PRMT R35, R229, 0x7632, R35 ;  /* 0x00007632e5237816 */ /* 0x000fe20000000023 */
[----:B------:R-:W-:Y:S02]  /*11500*/  FADD.FTZ R19, R19, UR7 ;  /* 0x0000000713137e21 */ /* 0x000fe40008010000 */
[----:B------:R5:W-:Y:S01]  /*11510*/  STS.U16 [R81+0x16], R29 ;  /* 0x0000161d51007388 */ /* 0x000be20000000400 */
[----:B------:R-:W-:Y:S02]  /*11520*/  MOV R42, UR9 ;  /* 0x00000009002a7c02 */ /* 0x000fe40008000f00 */
[----:B----4-:R-:W-:Y:S02]  /*11530*/  PRMT R26, R188, 0x7632, R26 ;  /* 0x00007632bc1a7816 */ /* 0x010fe4000000001a */
[----:B-----5:R-:W-:Y:S01]  /*11540*/  PRMT R29, R186, 0x7632, R29 ;  /* 0x00007632ba1d7816 */ /* 0x020fe2000000001d */
[----:B------:R-:W-:Y:S01]  /*11550*/  STS.U16 [R81], R238 ;  /* 0x000000ee51007388 */ /* 0x000fe20000000400 */
[----:B0-----:R-:W-:Y:S01]  /*11560*/  HADD2.F32 R20, -RZ, R20.H0_H0 ;  /* 0x20000014ff147230 */ /* 0x001fe20000004100 */
[----:B------:R-:W-:Y:S01]  /*11570*/  FSETP.GTU.FTZ.AND P6, PT, R19, 20, PT ;  /* 0x41a000001300780b */ /* 0x000fe20003fdc000 */
[----:B-1----:R-:W-:Y:S01]  /*11580*/  HADD2.F32 R21, -RZ, R21.H0_H0 ;  /* 0x20000015ff157230 */ /* 0x002fe20000004100 */
[----:B------:R-:W-:Y:S01]  /*11590*/  STS.U16 [R81+0x4], R233 ;  /* 0x000004e951007388 */ /* 0x000fe20000000400 */
[----:B------:R-:W-:-:S03]  /*115a0*/  HADD2.F32 R23, -RZ, R23.H0_H0 ;  /* 0x20000017ff177230 */ /* 0x000fc60000004100 */
        /* <DEDUP_REMOVED lines=12> */
[----:B------:R-:W-:-:S03]  /*11670*/  FADD.FTZ R20, R20, UR7 ;  /* 0x0000000714147e21 */ /* 0x000fc60008010000 */
        /* <DEDUP_REMOVED lines=20> */
[----:B---3--:R-:W-:Y:S01]  /*117c0*/  HADD2.F32 R22, -RZ, R22.H0_H0 ;  /* 0x20000016ff167230 */ /* 0x008fe20000004100 */
[----:B------:R-:W-:-:S02]  /*117d0*/  FSETP.GTU.FTZ.AND P2, PT, R21, 20, PT ;  /* 0x41a000001500780b */ /* 0x000fc40003f5c000 */
[----:B------:R-:W-:Y:S01]  /*117e0*/  FSETP.GTU.FTZ.AND P1, PT, R23, 20, PT ;  /* 0x41a000001700780b */ /* 0x000fe20003f3c000 */
[----:B------:R-:W-:Y:S02]  /*117f0*/  HADD2.F32 R24, -RZ, R24.H0_H0 ;  /* 0x20000018ff187230 */ /* 0x000fe40000004100 */
[----:B------:R-:W-:Y:S01]  /*11800*/  @!P6 FMUL.FTZ R19, R19, -1.4426950216293334961 ;  /* 0xbfb8aa3b1313e820 */ /* 0x000fe20000410000 */
[----:B------:R-:W-:Y:S02]  /*11810*/  FADD.FTZ R22, R22, UR7 ;  /* 0x0000000716167e21 */ /* 0x000fe40008010000 */
[----:B------:R-:W-:-:S03]  /*11820*/  FADD.FTZ R24, R24, UR7 ;  /* 0x0000000718187e21 */ /* 0x000fc60008010000 */
[----:B------:R-:W1:Y:S01]  /*11830*/  @!P6 MUFU.EX2 R19, R19 ;  /* 0x000000130013e308 */ /* 0x000e620000000800 */
[----:B------:R-:W-:Y:S01]  /*11840*/  @!P4 FMUL.FTZ R33, R33, R38 ;  /* 0x000000262121c220 */ /* 0x000fe20000410000 */
[----:B------:R-:W-:Y:S01]  /*11850*/  FSETP.GTU.FTZ.AND P5, PT, R22, 20, PT ;  /* 0x41a000001600780b */ /* 0x000fe20003fbc000 */
[----:B------:R-:W-:Y:S01]  /*11860*/  @!P3 FMUL.FTZ R20, R20, -1.4426950216293334961 ;  /* 0xbfb8aa3b1414b820 */ /* 0x000fe20000410000 */
[----:B------:R-:W-:Y:S01]  /*11870*/  FSETP.GTU.FTZ.AND P4, PT, R24, 20, PT ;  /* 0x41a000001800780b */ /* 0x000fe20003f9c000 */
[----:B------:R-:W-:Y:S01]  /*11880*/  @!P2 FMUL.FTZ R21, R21, -1.4426950216293334961 ;  /* 0xbfb8aa3b1515a820 */ /* 0x000fe20000410000 */
[----:B------:R-:W-:-:S03]  /*11890*/  @!P1 FMUL.FTZ R23, R23, -1.4426950216293334961 ;  /* 0xbfb8aa3b17179820 */ /* 0x000fc60000410000 */
[----:B------:R-:W3:Y:S01]  /*118a0*/  @!P3 MUFU.EX2 R20, R20 ;  /* 0x000000140014b308 */ /* 0x000ee20000000800 */
[----:B------:R-:W4:Y:S07]  /*118b0*/  LDS R26, [UR25+0x1080] ;  /* 0x00108019ff1a7984 */ /* 0x000f2e0008000800 */
[----:B------:R-:W5:Y:S01]  /*118c0*/  @!P2 MUFU.EX2 R21, R21 ;  /* 0x000000150015a308 */ /* 0x000f620000000800 */
[----:B------:R-:W-:Y:S01]  /*118d0*/  @!P5 FMUL.FTZ R22, R22, -1.4426950216293334961 ;  /* 0xbfb8aa3b1616d820 */ /* 0x000fe20000410000 */
[----:B------:R-:W-:-:S06]  /*118e0*/  @!P4 FMUL.FTZ R24, R24, -1.4426950216293334961 ;  /* 0xbfb8aa3b1818c820 */ /* 0x000fcc0000410000 */
[----:B------:R-:W2:Y:S01]  /*118f0*/  @!P1 MUFU.EX2 R23, R23 ;  /* 0x0000001700179308 */ /* 0x000ea20000000800 */
[----:B-1----:R-:W-:Y:S01]  /*11900*/  @!P6 FADD.FTZ R19, R19, 1 ;  /* 0x3f8000001313e421 */ /* 0x002fe20000010000 */
[----:B------:R-:W-:Y:S02]  /*11910*/  UMOV UR9, URZ ;  /* 0x000000ff00097c82 */ /* 0x000fe40008000000 */
[----:B------:R-:W-:-:S04]  /*11920*/  UIMAD.WIDE.U32 UR14, UR32, UR26, UR8 ;  /* 0x0000001a200e72a5 */ /* 0x000fc8000f8e0008 */
[----:B------:R-:W1:Y:S01]  /*11930*/  @!P5 MUFU.EX2 R22, R22 ;  /* 0x000000160016d308 */ /* 0x000e620000000800 */
[----:B------:R-:W-:Y:S01]  /*11940*/  UIMAD UR15, UR32, UR27, UR15 ;  /* 0x0000001b200f72a4 */ /* 0x000fe2000f8e020f */
[----:B---3--:R-:W-:Y:S01]  /*11950*/  @!P3 FADD.FTZ R20, R20, 1 ;  /* 0x3f8000001414b421 */ /* 0x008fe20000010000 */
[----:B------:R-:W3:Y:S05]  /*11960*/  LDCU.64 UR26, c[0x0][0x550] ;  /* 0x0000aa00ff1a77ac */ /* 0x000eea0008000a00 */
[----:B0-----:R-:W0:Y:S01]  /*11970*/  @!P6 MUFU.RCP R32, R19 ;  /* 0x000000130020e308 */ /* 0x001e220000001000 */
[----:B-----5:R-:W-:Y:S01]  /*11980*/  @!P2 FADD.FTZ R21, R21, 1 ;  /* 0x3f8000001515a421 */ /* 0x020fe20000010000 */
[----:B--2---:R-:W-:-:S06]  /*11990*/  @!P1 FADD.FTZ R23, R23, 1 ;  /* 0x3f80000017179421 */ /* 0x004fcc0000010000 */
[----:B------:R-:W2:Y:S01]  /*119a0*/  @!P4 MUFU.EX2 R24, R24 ;  /* 0x000000180018c308 */ /* 0x000ea20000000800 */
[----:B------:R-:W-:Y:S02]  /*119b0*/  UIMAD UR13, UR12, UR31, URZ ;  /* 0x0000001f0c0d72a4 */ /* 0x000fe4000f8e02ff */
[----:B------:R-:W-:-:S05]  /*119c0*/  UIMAD.WIDE.U32 UR14, UR12, UR30, UR14 ;  /* 0x0000001e0c0e72a5 */ /* 0x000fca000f8e000e */
[----:B------:R5:W4:Y:S01]  /*119d0*/  @!P3 MUFU.RCP R71, R20 ;  /* 0x000000140047b308 */ /* 0x000b220000001000 */
[----:B-1----:R-:W-:-:S07]  /*119e0*/  @!P5 FADD.FTZ R22, R22, 1 ;  /* 0x3f8000001616d421 */ /* 0x002fce0000010000 */
[----:B------:R1:W3:Y:S01]  /*119f0*/  @!P2 MUFU.RCP R38, R21 ;  /* 0x000000150026a308 */ /* 0x0002e20000001000 */
[----:B0-----:R-:W-:-:S07]  /*11a00*/  @!P6 FMUL.FTZ R181, R181, R32 ;  /* 0x00000020b5b5e220 */ /* 0x001fce0000410000 */
[----:B------:R-:W0:Y:S01]  /*11a10*/  @!P1 MUFU.RCP R40, R23 ;  /* 0x0000001700289308 */ /* 0x000e220000001000 */
[----:B--2---:R-:W-:Y:S01]  /*11a20*/  @!P4 FADD.FTZ R24, R24, 1 ;  /* 0x3f8000001818c421 */ /* 0x004fe20000010000 */
[----:B-----5:R-:W-:Y:S02]  /*11a30*/  MOV R20, UR13 ;  /* 0x0000000d00147c02 */ /* 0x020fe40008000f00 */
[----:B-1----:R-:W-:-:S04]  /*11a40*/  IADD3 R21, P6, PT, R3, UR14, RZ ;  /* 0x0000000e03157c10 */ /* 0x002fc8000ffde0ff */
[----:B------:R1:W2:Y:S01]  /*11a50*/  @!P5 MUFU.RCP R19, R22 ;  /* 0x000000160013d308 */ /* 0x0002a20000001000 */
[----:B----4-:R-:W-:Y:S01]  /*11a60*/  @!P3 FMUL.FTZ R182, R182, R71 ;  /* 0x00000047b6b6b220 */ /* 0x010fe20000410000 */
[----:B---3--:R-:W-:Y:S01]  /*11a70*/  @!P2 FMUL.FTZ R183, R183, R38 ;  /* 0x00000026b7b7a220 */ /* 0x008fe20000410000 */
[----:B------:R-:W-:Y:S02]  /*11a80*/  ISETP.GE.AND P2, PT, R3, R26, PT ;  /* 0x0000001a0300720c */ /* 0x000fe40003f46270 */
[----:B-1----:R-:W-:-:S03]  /*11a90*/  IADD3.X R22, PT, PT, R20, UR15, RZ, P6, !PT ;  /* 0x0000000f14167c10 */ /* 0x002fc6000b7fe4ff */
[----:B------:R-:W1:Y:S01]  /*11aa0*/  @!P4 MUFU.RCP R24, R24 ;  /* 0x000000180018c308 */ /* 0x000e620000001000 */
[----:B------:R-:W-:Y:S01]  /*11ab0*/  LEA R20, P6, R21, UR26, 0x1 ;  /* 0x0000001a15147c11 */ /* 0x000fe2000f8c08ff */
[----:B0-----:R-:W-:Y:S01]  /*11ac0*/  @!P1 FMUL.FTZ R185, R185, R40 ;  /* 0x00000028b9b99220 */ /* 0x001fe20000410000 */
[-C--:B------:R-:W-:Y:S01]  /*11ad0*/  ISETP.GE.AND P3, PT, R18, R26.reuse, PT ;  /* 0x0000001a1200720c */ /* 0x080fe20003f66270 */
[----:B------:R-:W0:Y:S01]  /*11ae0*/  LDCU.64 UR14, c[0x0][0x518] ;  /* 0x0000a300ff0e77ac */ /* 0x000e220008000a00 */
[----:B------:R-:W-:Y:S02]  /*11af0*/  LEA.HI.X R21, R21, UR27, R22, 0x1, P6 ;  /* 0x0000001b15157c11 */ /* 0x000fe4000b0f0c16 */
[-C--:B------:R-:W-:Y:S01]  /*11b00*/  ISETP.GE.AND P6, PT, R17, R26.reuse, PT ;  /* 0x0000001a1100720c */ /* 0x080fe20003fc6270 */
[----:B--2---:R-:W-:Y:S01]  /*11b10*/  @!P5 FMUL.FTZ R184, R184, R19 ;  /* 0x00000013b8b8d220 */ /* 0x004fe20000410000 */
[-C--:B------:R-:W-:Y:S01]  /*11b20*/  ISETP.GE.AND P1, PT, R15, R26.reuse, PT ;  /* 0x0000001a0f00720c */ /* 0x080fe20003f26270 */
[----:B------:R-:W-:Y:S01]  /*11b30*/  @!P2 STG.E.U16 desc[UR28][R20.64], R29 ;  /* 0x0000001d1400a986 */ /* 0x000fe2000c10151c */
[-C--:B------:R-:W-:Y:S01]  /*11b40*/  ISETP.GE.AND P2, PT, R16, R26.reuse, PT ;  /* 0x0000001a1000720c */ /* 0x080fe20003f46270 */
[----:B------:R-:W2:Y:S01]  /*11b50*/  LDCU.64 UR26, c[0x0][0x520] ;  /* 0x0000a400ff1a77ac */ /* 0x000ea20008000a00 */
[----:B------:R-:W-:-:S03]  /*11b60*/  ISETP.GE.AND P5, PT, R13, R26, PT ;  /* 0x0000001a0d00720c */ /* 0x000fc60003fa6270 */
[----:B------:R-:W-:Y:S01]  /*11b70*/  @!P3 STG.E.U16 desc[UR28][R20.64+0x40], R35 ;  /* 0x000040231400b986 */ /* 0x000fe2000c10151c */
[----:B-1----:R-:W-:Y:S01]  /*11b80*/  @!P4 FMUL.FTZ R43, R43, R24 ;  /* 0x000000182b2bc220 */ /* 0x002fe20000410000 */
[-C--:B------:R-:W-:Y:S02]  /*11b90*/  ISETP.GE.AND P3, PT, R4, R26.reuse, PT ;  /* 0x0000001a0400720c */ /* 0x080fe40003f66270 */
        /* <DEDUP_REMOVED lines=28> */
[----:B-1----:R-:W-:Y:S02]  /*11d60*/  F2FP.F16.F32.PACK_AB R21, R30, R28 ;  /* 0x0000001c1e15723e */ /* 0x002fe400000000ff */
        /* <DEDUP_REMOVED lines=12> */
[C---:B-1----:R-:W-:Y:S02]  /*11e30*/  PRMT R22, R19.reuse, 0x7610, R22 ;  /* 0x0000761013167816 */ /* 0x042fe40000000016 */
[----:B---3--:R-:W-:Y:S02]  /*11e40*/  PRMT R23, R19, 0x7632, R23 ;  /* 0x0000763213177816 */ /* 0x008fe40000000017 */
[----:B------:R-:W-:Y:S01]  /*11e50*/  F2FP.F16.F32.PACK_AB R19, R184, R183 ;  /* 0x000000b7b813723e */ /* 0x000fe200000000ff */
[----:B------:R1:W-:Y:S04]  /*11e60*/  STS.U16 [R81+0x4], R24 ;  /* 0x0000041851007388 */ /* 0x0003e80000000400 */
[----:B------:R3:W-:Y:S04]  /*11e70*/  STS.U16 [R81+0x6], R26 ;  /* 0x0000061a51007388 */ /* 0x0007e80000000400 */
[----:B------:R4:W-:Y:S01]  /*11e80*/  STS.U16 [R81+0xc], R22 ;  /* 0x00000c1651007388 */ /* 0x0009e20000000400 */
[----:B-1----:R-:W-:-:S02]  /*11e90*/  PRMT R24, R21, 0x7632, R24 ;  /* 0x0000763215187816 */ /* 0x002fc40000000018 */
        /* <DEDUP_REMOVED lines=32> */
[----:B-1----:R-:W-:Y:S01]  /*120a0*/  FADD.FTZ R20, R25, R44 ;  /* 0x0000002c19147221 */ /* 0x002fe20000010000 */
[----:B0-----:R-:W-:-:S04]  /*120b0*/  UIMAD.WIDE.U32 UR8, UR32, UR14, UR8 ;  /* 0x0000000e200872a5 */ /* 0x001fc8000f8e0008 */
[----:B------:R-:W0:Y:S01]  /*120c0*/  LDS R22, [UR25+0x1080] ;  /* 0x00108019ff167984 */ /* 0x000e220008000800 */
[----:B------:R-:W-:Y:S01]  /*120d0*/  FADD.FTZ R27, R20, R27 ;  /* 0x0000001b141b7221 */ /* 0x000fe20000010000 */
[----:B------:R-:W-:Y:S01]  /*120e0*/  UIMAD UR9, UR32, UR15, UR9 ;  /* 0x0000000f200972a4 */ /* 0x000fe2000f8e0209 */
[----:B------:R-:W1:Y:S02]  /*120f0*/  LDCU.64 UR14, c[0x0][0x560] ;  /* 0x0000ac00ff0e77ac */ /* 0x000e640008000a00 */
[----:B------:R-:W-:-:S04]  /*12100*/  FADD.FTZ R27, R27, R28 ;  /* 0x0000001c1b1b7221 */ /* 0x000fc80000010000 */
[----:B------:R-:W-:Y:S01]  /*12110*/  FADD.FTZ R30, R27, R30 ;  /* 0x0000001e1b1e7221 */ /* 0x000fe20000010000 */
[----:B--2---:R-:W-:-:S03]  /*12120*/  UIMAD.WIDE.U32 UR8, UR12, UR26, UR8 ;  /* 0x0000001a0c0872a5 */ /* 0x004fc6000f8e0008 */
[----:B------:R-:W-:Y:S01]  /*12130*/  FADD.FTZ R30, R30, R31 ;  /* 0x0000001f1e1e7221 */ /* 0x000fe20000010000 */
[----:B------:R-:W-:-:S03]  /*12140*/  UIMAD UR9, UR12, UR27, UR9 ;  /* 0x0000001b0c0972a4 */ /* 0x000fc6000f8e0209 */
[----:B------:R-:W-:Y:S01]  /*12150*/  FADD.FTZ R33, R30, R33 ;  /* 0x000000211e217221 */ /* 0x000fe20000010000 */
[----:B------:R-:W-:-:S03]  /*12160*/  IADD3 R19, P0, PT, R3, UR8, RZ ;  /* 0x0000000803137c10 */ /* 0x000fc6000ff1e0ff */
[----:B------:R-:W-:Y:S01]  /*12170*/  FADD.FTZ R33, R33, R34 ;  /* 0x0000002221217221 */ /* 0x000fe20000010000 */
[----:B------:R-:W-:-:S03]  /*12180*/  IADD3.X R20, PT, PT, RZ, UR9, RZ, P0, !PT ;  /* 0x00000009ff147c10 */ /* 0x000fc600087fe4ff */
[----:B------:R-:W-:-:S04]  /*12190*/  FADD.FTZ R36, R33, R36 ;  /* 0x0000002421247221 */ /* 0x000fc80000010000 */
[----:B------:R-:W-:Y:S01]  /*121a0*/  FADD.FTZ R36, R36, R37 ;  /* 0x0000002524247221 */ /* 0x000fe20000010000 */
[-C--:B0-----:R-:W-:Y:S02]  /*121b0*/  ISETP.GE.AND P2, PT, R3, R22.reuse, PT ;  /* 0x000000160300720c */ /* 0x081fe40003f46270 */
[----:B------:R-:W-:Y:S02]  /*121c0*/  ISETP.GE.AND P1, PT, R18, R22, PT ;  /* 0x000000161200720c */ /* 0x000fe40003f26270 */
[----:B-1----:R-:W-:-:S04]  /*121d0*/  LEA R18, P3, R19, UR14, 0x1 ;  /* 0x0000000e13127c11 */ /* 0x002fc8000f8608ff */
        /* <DEDUP_REMOVED lines=51> */
.L_x_2043:
        /* <DEDUP_REMOVED lines=45> */
.L_x_2178:
[----:B------:R-:W-:Y:S05]  /*127e0*/  BSYNC.RECONVERGENT B0 ;  /* 0x0000000000007941 */ /* 0x000fea0003800200 */
.L_x_2177:
        /* <DEDUP_REMOVED lines=43> */
.L_x_2180:
[----:B------:R-:W-:Y:S05]  /*12aa0*/  BSYNC.RECONVERGENT B0 ;  /* 0x0000000000007941 */ /* 0x000fea0003800200 */
.L_x_2179:
        /* <DEDUP_REMOVED lines=16> */
.L_x_2182:
        /* <DEDUP_REMOVED lines=32> */
.L_x_2181:
[----:B------:R-:W-:Y:S05]  /*12db0*/  EXIT ;  /* 0x000000000000794d */ /* 0x000fea0003800000 */
.L_x_2082:
[----:B------:R-:W-:Y:S01]  /*12dc0*/  HFMA2 R77, -RZ, RZ, 0, 5.9604644775390625e-08 ;  /* 0x00000001ff4d7431 */ /* 0x000fe200000001ff */
[----:B------:R-:W-:Y:S02]  /*12dd0*/  MOV R246, R234 ;  /* 0x000000ea00f67202 */ /* 0x000fe40000000f00 */
[----:B------:R-:W-:Y:S02]  /*12de0*/  MOV R76, RZ ;  /* 0x000000ff004c7202 */ /* 0x000fe40000000f00 */
[----:B------:R-:W-:-:S07]  /*12df0*/  MOV R79, 0xffffffff ;  /* 0xffffffff004f7802 */ /* 0x000fce0000000f00 */
[----:B01---5:R-:W-:Y:S05]  /*12e00*/  WARPSYNC.COLLECTIVE R79, `(.L_x_2183) ;  /* 0x000000004f087348 */ /* 0x023fea0003c00000 */
[----:B------:R2:W3:Y:S02]  /*12e10*/  SHFL.UP P6, R248, R246, R77, R76 ;  /* 0x0400004df6f87389 */ /* 0x0004e400000c004c */
[----:B0123-5:R-:W-:Y:S05]  /*12e20*/  ENDCOLLECTIVE ;  /* 0x000000000000791b */ /* 0x02ffea0003800000 */
.L_x_2183:
[----:B------:R-:W-:Y:S02]  /*12e30*/  MOV R246, R235 ;  /* 0x000000eb00f67202 */ /* 0x000fe40000000f00 */
[----:B------:R-:W-:-:S07]  /*12e40*/  MOV R78, R248 ;  /* 0x000000f8004e7202 */ /* 0x000fce0000000f00 */
[----:B------:R-:W-:Y:S05]  /*12e50*/  WARPSYNC.COLLECTIVE R79, `(.L_x_2184) ;  /* 0x000000004f087348 */ /* 0x000fea0003c00000 */
[----:B------:R0:W1:Y:S02]  /*12e60*/  SHFL.UP P6, R248, R246, R77, R76 ;  /* 0x0400004df6f87389 */ /* 0x00006400000c004c */
[----:B01----:R-:W-:Y:S05]  /*12e70*/  ENDCOLLECTIVE ;  /* 0x000000000000791b */ /* 0x003fea0003800000 */
.L_x_2184:
[----:B------:R-:W-:Y:S02]  /*12e80*/  MOV R246, R236 ;  /* 0x000000ec00f67202 */ /* 0x000fe40000000f00 */
[----:B------:R-:W-:-:S07]  /*12e90*/  MOV R225, R248 ;  /* 0x000000f800e17202 */ /* 0x000fce0000000f00 */
[----:B------:R-:W-:Y:S05]  /*12ea0*/  WARPSYNC.COLLECTIVE R79, `(.L_x_2185) ;  /* 0x000000004f087348 */ /* 0x000fea0003c00000 */
[----:B------:R0:W1:Y:S02]  /*12eb0*/  SHFL.UP P6, R248, R246, R77, R76 ;  /* 0x0400004df6f87389 */ /* 0x00006400000c004c */
[----:B01----:R-:W-:Y:S05]  /*12ec0*/  ENDCOLLECTIVE ;  /* 0x000000000000791b */ /* 0x003fea0003800000 */
.L_x_2185:
[----:B------:R-:W-:Y:S02]  /*12ed0*/  MOV R246, R245 ;  /* 0x000000f500f67202 */ /* 0x000fe40000000f00 */
[----:B------:R-:W-:-:S07]  /*12ee0*/  MOV R247, R248 ;  /* 0x000000f800f77202 */ /* 0x000fce0000000f00 */
[----:B------:R-:W-:Y:S05]  /*12ef0*/  WARPSYNC.COLLECTIVE R79, `(.L_x_2186) ;  /* 0x000000004f087348 */ /* 0x000fea0003c00000 */
[----:B------:R0:W1:Y:S02]  /*12f00*/  SHFL.UP P6, R248, R246, R77, R76 ;  /* 0x0400004df6f87389 */ /* 0x00006400000c004c */
[----:B01----:R-:W-:Y:S05]  /*12f10*/  ENDCOLLECTIVE ;  /* 0x000000000000791b */ /* 0x003fea0003800000 */
.L_x_2186:
        /* <DEDUP_REMOVED lines=17> */
.L_x_2187:
[----:B------:R-:W-:Y:S02]  /*13030*/  MOV R246, R235 ;  /* 0x000000eb00f67202 */ /* 0x000fe40000000f00 */
[----:B------:R-:W-:-:S07]  /*13040*/  MOV R78, R248 ;  /* 0x000000f8004e7202 */ /* 0x000fce0000000f00 */
[----:B------:R-:W-:Y:S05]  /*13050*/  WARPSYNC.COLLECTIVE R79, `(.L_x_2188) ;  /* 0x000000004f087348 */ /* 0x000fea0003c00000 */
[----:B------:R0:W1:Y:S02]  /*13060*/  SHFL.UP P6, R248, R246, R77, R76 ;  /* 0x0400004df6f87389 */ /* 0x00006400000c004c */
[----:B01----:R-:W-:Y:S05]  /*13070*/  ENDCOLLECTIVE ;  /* 0x000000000000791b */ /* 0x003fea0003800000 */
.L_x_2188:
[----:B------:R-:W-:Y:S02]  /*13080*/  MOV R246, R236 ;  /* 0x000000ec00f67202 */ /* 0x000fe40000000f00 */
[----:B------:R-:W-:-:S07]  /*13090*/  MOV R225, R248 ;  /* 0x000000f800e17202 */ /* 0x000fce0000000f00 */
[----:B------:R-:W-:Y:S05]  /*130a0*/  WARPSYNC.COLLECTIVE R79, `(.L_x_2189) ;  /* 0x000000004f087348 */ /* 0x000fea0003c00000 */
[----:B------:R0:W1:Y:S02]  /*130b0*/  SHFL.UP P6, R248, R246, R77, R76 ;  /* 0x0400004df6f87389 */ /* 0x00006400000c004c */
[----:B01----:R-:W-:Y:S05]  /*130c0*/  ENDCOLLECTIVE ;  /* 0x000000000000791b */ /* 0x003fea0003800000 */
.L_x_2189:
[----:B------:R-:W-:Y:S02]  /*130d0*/  MOV R246, R245 ;  /* 0x000000f500f67202 */ /* 0x000fe40000000f00 */
[----:B------:R-:W-:-:S07]  /*130e0*/  MOV R247, R248 ;  /* 0x000000f800f77202 */ /* 0x000fce0000000f00 */
[----:B------:R-:W-:Y:S05]  /*130f0*/  WARPSYNC.COLLECTIVE R79, `(.L_x_2190) ;  /* 0x000000004f087348 */ /* 0x000fea0003c00000 */
[----:B------:R0:W1:Y:S02]  /*13100*/  SHFL.UP P6, R248, R246, R77, R76 ;  /* 0x0400004df6f87389 */ /* 0x00006400000c004c */
[----:B01----:R-:W-:Y:S05]  /*13110*/  ENDCOLLECTIVE ;  /* 0x000000000000791b */ /* 0x003fea0003800000 */
.L_x_2190:
        /* <DEDUP_REMOVED lines=17> */
.L_x_2191:
[----:B------:R-:W-:Y:S02]  /*13230*/  MOV R246, R235 ;  /* 0x000000eb00f67202 */ /* 0x000fe40000000f00 */
[----:B------:R-:W-:-:S07]  /*13240*/  MOV R78, R248 ;  /* 0x000000f8004e7202 */ /* 0x000fce0000000f00 */
[----:B------:R-:W-:Y:S05]  /*13250*/  WARPSYNC.COLLECTIVE R79, `(.L_x_2192) ;  /* 0x000000004f087348 */ /* 0x000fea0003c00000 */
[----:B------:R0:W1:Y:S02]  /*13260*/  SHFL.UP P6, R248, R246, R77, R76 ;  /* 0x0400004df6f87389 */ /* 0x00006400000c004c */
[----:B01----:R-:W-:Y:S05]  /*13270*/  ENDCOLLECTIVE ;  /* 0x000000000000791b */ /* 0x003fea0003800000 */
.L_x_2192:
[----:B------:R-:W-:Y:S02]  /*13280*/  MOV R246, R236 ;  /* 0x000000ec00f67202 */ /* 0x000fe40000000f00 */
[----:B------:R-:W-:-:S07]  /*13290*/  MOV R225, R248 ;  /* 0x000000f800e17202 */ /* 0x000fce0000000f00 */
[----:B------:R-:W-:Y:S05]  /*132a0*/  WARPSYNC.COLLECTIVE R79, `(.L_x_2193) ;  /* 0x000000004f087348 */ /* 0x000fea0003c00000 */
[----:B------:R0:W1:Y:S02]  /*132b0*/  SHFL.UP P6, R248, R246, R77, R76 ;  /* 0x0400004df6f87389 */ /* 0x00006400000c004c */
[----:B01----:R-:W-:Y:S05]  /*132c0*/  ENDCOLLECTIVE ;  /* 0x000000000000791b */ /* 0x003fea0003800000 */
.L_x_2193:
[----:B------:R-:W-:Y:S02]  /*132d0*/  MOV R246, R245 ;  /* 0x000000f500f67202 */ /* 0x000fe40000000f00 */
[----:B------:R-:W-:-:S07]  /*132e0*/  MOV R247, R248 ;  /* 0x000000f800f77202 */ /* 0x000fce0000000f00 */
[----:B------:R-:W-:Y:S05]  /*132f0*/  WARPSYNC.COLLECTIVE R79, `(.L_x_2194) ;  /* 0x000000004f087348 */ /* 0x000fea0003c00000 */
[----:B------:R0:W1:Y:S02]  /*13300*/  SHFL.UP P6, R248, R246, R77, R76 ;  /* 0x0400004df6f87389 */ /* 0x00006400000c004c */
[----:B01----:R-:W-:Y:S05]  /*13310*/  ENDCOLLECTIVE ;  /* 0x000000000000791b */ /* 0x003fea0003800000 */
.L_x_2194:
        /* <DEDUP_REMOVED lines=17> */
.L_x_2195:
[----:B------:R-:W-:Y:S02]  /*13430*/  MOV R246, R235 ;  /* 0x000000eb00f67202 */ /* 0x000fe40000000f00 */
[----:B------:R-:W-:-:S07]  /*13440*/  MOV R78, R248 ;  /* 0x000000f8004e7202 */ /* 0x000fce0000000f00 */
[----:B------:R-:W-:Y:S05]  /*13450*/  WARPSYNC.COLLECTIVE R79, `(.L_x_2196) ;  /* 0x000000004f087348 */ /* 0x000fea0003c00000 */
[----:B------:R0:W1:Y:S02]  /*13460*/  SHFL.UP P6, R248, R246, R77, R76 ;  /* 0x0400004df6f87389 */ /* 0x00006400000c004c */
[----:B01----:R-:W-:Y:S05]  /*13470*/  ENDCOLLECTIVE ;  /* 0x000000000000791b */ /* 0x003fea0003800000 */
.L_x_2196:
[----:B------:R-:W-:Y:S02]  /*13480*/  MOV R246, R236 ;  /* 0x000000ec00f67202 */ /* 0x000fe40000000f00 */
[----:B------:R-:W-:-:S07]  /*13490*/  MOV R225, R248 ;  /* 0x000000f800e17202 */ /* 0x000fce0000000f00 */
[----:B------:R-:W-:Y:S05]  /*134a0*/  WARPSYNC.COLLECTIVE R79, `(.L_x_2197) ;  /* 0x000000004f087348 */ /* 0x000fea0003c00000 */
[----:B------:R0:W1:Y:S02]  /*134b0*/  SHFL.UP P6, R248, R246, R77, R76 ;  /* 0x0400004df6f87389 */ /* 0x00006400000c004c */
[----:B01----:R-:W-:Y:S05]  /*134c0*/  ENDCOLLECTIVE ;  /* 0x000000000000791b */ /* 0x003fea0003800000 */
.L_x_2197:
[----:B------:R-:W-:Y:S02]  /*134d0*/  MOV R246, R245 ;  /* 0x000000f500f67202 */ /* 0x000fe40000000f00 */
[----:B------:R-:W-:-:S07]  /*134e0*/  MOV R247, R248 ;  /* 0x000000f800f77202 */ /* 0x000fce0000000f00 */
[----:B------:R-:W-:Y:S05]  /*134f0*/  WARPSYNC.COLLECTIVE R79, `(.L_x_2198) ;  /* 0x000000004f087348 */ /* 0x000fea0003c00000 */
[----:B------:R0:W1:Y:S02]  /*13500*/  SHFL.UP P6, R248, R246, R77, R76 ;  /* 0x0400004df6f87389 */ /* 0x00006400000c004c */
[----:B01----:R-:W-:Y:S05]  /*13510*/  ENDCOLLECTIVE ;  /* 0x000000000000791b */ /* 0x003fea0003800000 */
.L_x_2198:
        /* <DEDUP_REMOVED lines=17> */
.L_x_2199:
[----:B------:R-:W-:Y:S02]  /*13630*/  MOV R246, R235 ;  /* 0x000000eb00f67202 */ /* 0x000fe40000000f00 */
[----:B------:R-:W-:-:S07]  /*13640*/  MOV R78, R248 ;  /* 0x000000f8004e7202 */ /* 0x000fce0000000f00 */
[----:B------:R-:W-:Y:S05]  /*13650*/  WARPSYNC.COLLECTIVE R79, `(.L_x_2200) ;  /* 0x000000004f087348 */ /* 0x000fea0003c00000 */
[----:B------:R0:W1:Y:S02]  /*13660*/  SHFL.UP P6, R248, R246, R77, R76 ;  /* 0x0400004df6f87389 */ /* 0x00006400000c004c */
[----:B01----:R-:W-:Y:S05]  /*13670*/  ENDCOLLECTIVE ;  /* 0x000000000000791b */ /* 0x003fea0003800000 */
.L_x_2200:
[----:B------:R-:W-:Y:S02]  /*13680*/  MOV R246, R236 ;  /* 0x000000ec00f67202 */ /* 0x000fe40000000f00 */
[----:B------:R-:W-:-:S07]  /*13690*/  MOV R225, R248 ;  /* 0x000000f800e17202 */ /* 0x000fce0000000f00 */
[----:B------:R-:W-:Y:S05]  /*136a0*/  WARPSYNC.COLLECTIVE R79, `(.L_x_2201) ;  /* 0x000000004f087348 */ /* 0x000fea0003c00000 */
[----:B------:R0:W1:Y:S02]  /*136b0*/  SHFL.UP P6, R248, R246, R77, R76 ;  /* 0x0400004df6f87389 */ /* 0x00006400000c004c */
[----:B01----:R-:W-:Y:S05]  /*136c0*/  ENDCOLLECTIVE ;  /* 0x000000000000791b */ /* 0x003fea0003800000 */
.L_x_2201:
[----:B------:R-:W-:Y:S02]  /*136d0*/  MOV R246, R245 ;  /* 0x000000f500f67202 */ /* 0x000fe40000000f00 */
[----:B------:R-:W-:-:S07]  /*136e0*/  MOV R247, R248 ;  /* 0x000000f800f77202 */ /* 0x000fce0000000f00 */
[----:B------:R-:W-:Y:S05]  /*136f0*/  WARPSYNC.COLLECTIVE R79, `(.L_x_2202) ;  /* 0x000000004f087348 */ /* 0x000fea0003c00000 */
[----:B------:R0:W1:Y:S02]  /*13700*/  SHFL.UP P6, R248, R246, R77, R76 ;  /* 0x0400004df6f87389 */ /* 0x00006400000c004c */
[----:B01----:R-:W-:Y:S05]  /*13710*/  ENDCOLLECTIVE ;  /* 0x000000000000791b */ /* 0x003fea0003800000 */
.L_x_2202:
[----:B------:R-:W-:Y:S01]  /*13720*/  MOV R76, R248 ;  /* 0x000000f8004c7202 */ /* 0x000fe20000000f00 */
[----:B------:R-:W-:Y:S06]  /*13730*/  BRA `(.L_x_2203) ;  /* 0xffffff7000947947 */ /* 0x000fec000383ffff */
.L_x_2083:
        /* <DEDUP_REMOVED lines=8> */
.L_x_2205:
[----:B------:R-:W-:Y:S05]  /*137c0*/  BSYNC B0 ;  /* 0x0000000000007941 */ /* 0x000fea0003800000 */
.L_x_2204:
[----:B------:R-:W-:Y:S05]  /*137d0*/  BRA `(.L_x_2206) ;  /* 0xffffff7000a07947 */ /* 0x000fea000383ffff */
.L_x_2084:
        /* <DEDUP_REMOVED lines=8> */
.L_x_2208:
[----:B------:R-:W-:Y:S05]  /*13860*/  BSYNC B0 ;  /* 0x0000000000007941 */ /* 0x000fea0003800000 */
.L_x_2207:
[----:B------:R-:W-:Y:S05]  /*13870*/  BRA `(.L_x_2209) ;  /* 0xffffff7000807947 */ /* 0x000fea000383ffff */
.L_x_2085:
        /* <DEDUP_REMOVED lines=8> */
.L_x_2211:
[----:B------:R-:W-:Y:S05]  /*13900*/  BSYNC B0 ;  /* 0x0000000000007941 */ /* 0x000fea0003800000 */
.L_x_2210:
[----:B------:R-:W-:Y:S05]  /*13910*/  BRA `(.L_x_2212) ;  /* 0xffffff7000607947 */ /* 0x000fea000383ffff */
.L_x_2086:
        /* <DEDUP_REMOVED lines=8> */
.L_x_2214:
[----:B------:R-:W-:Y:S05]  /*139a0*/  BSYNC B0 ;  /* 0x0000000000007941 */ /* 0x000fea0003800000 */
.L_x_2213:
[----:B------:R-:W-:Y:S05]  /*139b0*/  BRA `(.L_x_2215) ;  /* 0xffffff7000407947 */ /* 0x000fea000383ffff */
.L_x_2087:
        /* <DEDUP_REMOVED lines=8> */
.L_x_2217:
[----:B------:R-:W-:Y:S05]  /*13a40*/  BSYNC B0 ;  /* 0x0000000000007941 */ /* 0x000fea0003800000 */
.L_x_2216:
        /* <DEDUP_REMOVED lines=9> */
.L_x_2218:
[----:B------:R-:W-:Y:S02]  /*13ae0*/  MOV R246, R236 ;  /* 0x000000ec00f67202 */ /* 0x000fe40000000f00 */
[----:B------:R-:W-:-:S07]  /*13af0*/  MOV R235, R248 ;  /* 0x000000f800eb7202 */ /* 0x000fce0000000f00 */
[----:B------:R-:W-:Y:S05]  /*13b00*/  WARPSYNC.COLLECTIVE R79, `(.L_x_2219) ;  /* 0x000000004f087348 */ /* 0x000fea0003c00000 */
[----:B------:R0:W1:Y:S02]  /*13b10*/  SHFL.UP P6, R248, R246, R77, R76 ;  /* 0x0400004df6f87389 */ /* 0x00006400000c004c */
[----:B01----:R-:W-:Y:S05]  /*13b20*/  ENDCOLLECTIVE ;  /* 0x000000000000791b */ /* 0x003fea0003800000 */
.L_x_2219:
[----:B------:R-:W-:Y:S02]  /*13b30*/  MOV R246, R245 ;  /* 0x000000f500f67202 */ /* 0x000fe40000000f00 */
[----:B------:R-:W-:-:S07]  /*13b40*/  MOV R236, R248 ;  /* 0x000000f800ec7202 */ /* 0x000fce0000000f00 */
[----:B------:R-:W-:Y:S05]  /*13b50*/  WARPSYNC.COLLECTIVE R79, `(.L_x_2220) ;  /* 0x000000004f087348 */ /* 0x000fea0003c00000 */
[----:B------:R0:W1:Y:S02]  /*13b60*/  SHFL.UP P6, R248, R246, R77, R76 ;  /* 0x0400004df6f87389 */ /* 0x00006400000c004c */
[----:B01----:R-:W-:Y:S05]  /*13b70*/  ENDCOLLECTIVE ;  /* 0x000000000000791b */ /* 0x003fea0003800000 */
.L_x_2220:
[----:B------:R-:W-:Y:S01]  /*13b80*/  HFMA2 R77, -RZ, RZ, 0, 0 ;  /* 0x00000000ff4d7431 */ /* 0x000fe200000001ff */
[----:B------:R-:W-:-:S07]  /*13b90*/  MOV R76, 0x1f ;  /* 0x0000001f004c7802 */ /* 0x000fce0000000f00 */
[----:B------:R-:W-:Y:S05]  /*13ba0*/  WARPSYNC.COLLECTIVE R79, `(.L_x_2221) ;  /* 0x000000004f087348 */ /* 0x000fea0003c00000 */
[----:B------:R0:W1:Y:S02]  /*13bb0*/  SHFL.IDX P3, R225, R78, R77, R76 ;  /* 0x0000004d4ee17389 */ /* 0x000064000006004c */
[----:B01----:R-:W-:Y:S05]  /*13bc0*/  ENDCOLLECTIVE ;  /* 0x000000000000791b */ /* 0x003fea0003800000 */
.L_x_2221:
[----:B------:R-:W-:Y:S02]  /*13bd0*/  MOV R245, R248 ;  /* 0x000000f800f57202 */ /* 0x000fe40000000f00 */
[----:B------:R-:W-:Y:S02]  /*13be0*/  MOV R78, R61 ;  /* 0x0000003d004e7202 */ /* 0x000fe40000000f00 */
[----:B------:R-:W-:-:S07]  /*13bf0*/  MOV R60, R225 ;  /* 0x000000e1003c7202 */ /* 0x000fce0000000f00 */
[----:B------:R-:W-:Y:S05]  /*13c00*/  WARPSYNC.COLLECTIVE R79, `(.L_x_2222) ;  /* 0x000000004f087348 */ /* 0x000fea0003c00000 */
[----:B------:R0:W1:Y:S02]  /*13c10*/  SHFL.IDX P3, R225, R78, R77, R76 ;  /* 0x0000004d4ee17389 */ /* 0x000064000006004c */
[----:B01----:R-:W-:Y:S05]  /*13c20*/  ENDCOLLECTIVE ;  /* 0x000000000000791b */ /* 0x003fea0003800000 */
.L_x_2222:
[----:B------:R-:W-:Y:S02]  /*13c30*/  MOV R78, R62 ;  /* 0x0000003e004e7202 */ /* 0x000fe40000000f00 */
[----:B------:R-:W-:-:S07]  /*13c40*/  MOV R61, R225 ;  /* 0x000000e1003d7202 */ /* 0x000fce0000000f00 */
[----:B------:R-:W-:Y:S05]  /*13c50*/  WARPSYNC.COLLECTIVE R79, `(.L_x_2223) ;  /* 0x000000004f087348 */ /* 0x000fea0003c00000 */
[----:B------:R0:W1:Y:S02]  /*13c60*/  SHFL.IDX P3, R225, R78, R77, R76 ;  /* 0x0000004d4ee17389 */ /* 0x000064000006004c */
[----:B01----:R-:W-:Y:S05]  /*13c70*/  ENDCOLLECTIVE ;  /* 0x000000000000791b */ /* 0x003fea0003800000 */
.L_x_2223:
[----:B------:R-:W-:Y:S02]  /*13c80*/  MOV R78, R63 ;  /* 0x0000003f004e7202 */ /* 0x000fe40000000f00 */
[----:B------:R-:W-:-:S07]  /*13c90*/  MOV R62, R225 ;  /* 0x000000e1003e7202 */ /* 0x000fce0000000f00 */
[----:B------:R-:W-:Y:S05]  /*13ca0*/  WARPSYNC.COLLECTIVE R79, `(.L_x_2224) ;  /* 0x000000004f087348 */ /* 0x000fea0003c00000 */
[----:B------:R0:W1:Y:S02]  /*13cb0*/  SHFL.IDX P3, R225, R78, R77, R76 ;  /* 0x0000004d4ee17389 */ /* 0x000064000006004c */
[----:B01----:R-:W-:Y:S05]  /*13cc0*/  ENDCOLLECTIVE ;  /* 0x000000000000791b */ /* 0x003fea0003800000 */
.L_x_2224:
[----:B------:R-:W-:Y:S01]  /*13cd0*/  MOV R63, R225 ;  /* 0x000000e1003f7202 */ /* 0x000fe20000000f00 */
[----:B------:R-:W-:Y:S06]  /*13ce0*/  BRA `(.L_x_2225) ;  /* 0xffffff6c009c7947 */ /* 0x000fec000383ffff */
.L_x_2089:
[----:B------:R-:W-:Y:S01]  /*13cf0*/  HFMA2 R251, -RZ, RZ, 0, 5.9604644775390625e-08 ;  /* 0x00000001fffb7431 */ /* 0x000fe200000001ff */
[----:B------:R-:W-:Y:S02]  /*13d00*/  MOV R252, R245 ;  /* 0x000000f500fc7202 */ /* 0x000fe40000000f00 */
[----:B------:R-:W-:Y:S02]  /*13d10*/  MOV R76, 0x1f ;  /* 0x0000001f004c7802 */ /* 0x000fe40000000f00 */
[----:B------:R-:W-:-:S07]  /*13d20*/  MOV R79, 0xffffffff ;  /* 0xffffffff004f7802 */ /* 0x000fce0000000f00 */
[----:B------:R-:W-:Y:S05]  /*13d30*/  WARPSYNC.COLLECTIVE R79, `(.L_x_2226) ;  /* 0x000000004f087348 */ /* 0x000fea0003c00000 */
[----:B------:R0:W1:Y:S02]  /*13d40*/  SHFL.DOWN P0, R225, R252, R251, R76 ;  /* 0x080000fbfce17389 */ /* 0x000064000000004c */
[----:B01----:R-:W-:Y:S05]  /*13d50*/  ENDCOLLECTIVE ;  /* 0x000000000000791b */ /* 0x003fea0003800000 */
.L_x_2226:
[----:B------:R-:W-:Y:S02]  /*13d60*/  MOV R252, R246 ;  /* 0x000000f600fc7202 */ /* 0x000fe40000000f00 */
[----:B------:R-:W-:-:S07]  /*13d70*/  MOV R77, R225 ;  /* 0x000000e1004d7202 */ /* 0x000fce0000000f00 */
[----:B------:R-:W-:Y:S05]  /*13d80*/  WARPSYNC.COLLECTIVE R79, `(.L_x_2227) ;  /* 0x000000004f087348 */ /* 0x000fea0003c00000 */
[----:B------:R0:W1:Y:S02]  /*13d90*/  SHFL.DOWN P0, R225, R252, R251, R76 ;  /* 0x080000fbfce17389 */ /* 0x000064000000004c */
[----:B01----:R-:W-:Y:S05]  /*13da0*/  ENDCOLLECTIVE ;  /* 0x000000000000791b */ /* 0x003fea0003800000 */
.L_x_2227:
[----:B------:R-:W-:Y:S02]  /*13db0*/  MOV R252, R247 ;  /* 0x000000f700fc7202 */ /* 0x000fe40000000f00 */
[----:B------:R-:W-:-:S07]  /*13dc0*/  MOV R78, R225 ;  /* 0x000000e1004e7202 */ /* 0x000fce0000000f00 */
[----:B------:R-:W-:Y:S05]  /*13dd0*/  WARPSYNC.COLLECTIVE R79, `(.L_x_2228) ;  /* 0x000000004f087348 */ /* 0x000fea0003c00000 */
[----:B------:R0:W1:Y:S02]  /*13de0*/  SHFL.DOWN P0, R225, R252, R251, R76 ;  /* 0x080000fbfce17389 */ /* 0x000064000000004c */
[----:B01----:R-:W-:Y:S05]  /*13df0*/  ENDCOLLECTIVE ;  /* 0x000000000000791b */ /* 0x003fea0003800000 */
.L_x_2228:
[----:B------:R-:W-:Y:S02]  /*13e00*/  MOV R252, R248 ;  /* 0x000000f800fc7202 */ /* 0x000fe40000000f00 */
[----:B------:R-:W-:-:S07]  /*13e10*/  MOV R123, R225 ;  /* 0x000000e1007b7202 */ /* 0x000fce0000000f00 */
[----:B------:R-:W-:Y:S05]  /*13e20*/  WARPSYNC.COLLECTIVE R79, `(.L_x_2229) ;  /* 0x000000004f087348 */ /* 0x000fea0003c00000 */
[----:B------:R0:W1:Y:S02]  /*13e30*/  SHFL.DOWN P0, R225, R252, R251, R76 ;  /* 0x080000fbfce17389 */ /* 0x000064000000004c */
[----:B01----:R-:W-:Y:S05]  /*13e40*/  ENDCOLLECTIVE ;  /* 0x000000000000791b */ /* 0x003fea0003800000 */
.L_x_2229:
[----:B------:R-:W-:Y:S01]  /*13e50*/  MOV R76, R225 ;  /* 0x000000e1004c7202 */ /* 0x000fe20000000f00 */
[----:B------:R-:W-:Y:S06]  /*13e60*/  BRA `(.L_x_2230) ;  /* 0xffffff8000bc7947 */ /* 0x000fec000383ffff */
.L_x_2092:
        /* <DEDUP_REMOVED lines=8> */
.L_x_2232:
[----:B------:R-:W-:Y:S05]  /*13ef0*/  BSYNC B0 ;  /* 0x0000000000007941 */ /* 0x000fea0003800000 */
.L_x_2231:
        /* <DEDUP_REMOVED lines=8> */
.L_x_2233:
[----:B------:R-:W-:Y:S02]  /*13f80*/  MOV R252, R247 ;  /* 0x000000f700fc7202 */ /* 0x000fe40000000f00 */
[----:B------:R-:W-:-:S07]  /*13f90*/  MOV R78, R225 ;  /* 0x000000e1004e7202 */ /* 0x000fce0000000f00 */
[----:B------:R-:W-:Y:S05]  /*13fa0*/  WARPSYNC.COLLECTIVE R79, `(.L_x_2234) ;  /* 0x000000004f087348 */ /* 0x000fea0003c00000 */
[----:B------:R0:W1:Y:S02]  /*13fb0*/  SHFL.DOWN P0, R225, R252, R251, R76 ;  /* 0x080000fbfce17389 */ /* 0x000064000000004c */
[----:B01----:R-:W-:Y:S05]  /*13fc0*/  ENDCOLLECTIVE ;  /* 0x000000000000791b */ /* 0x003fea0003800000 */
.L_x_2234:
[----:B------:R-:W-:Y:S02]  /*13fd0*/  MOV R252, R248 ;  /* 0x000000f800fc7202 */ /* 0x000fe40000000f00 */
[----:B------:R-:W-:-:S07]  /*13fe0*/  MOV R123, R225 ;  /* 0x000000e1007b7202 */ /* 0x000fce0000000f00 */
[----:B------:R-:W-:Y:S05]  /*13ff0*/  WARPSYNC.COLLECTIVE R79, `(.L_x_2235) ;  /* 0x000000004f087348 */ /* 0x000fea0003c00000 */
[----:B------:R0:W1:Y:S02]  /*14000*/  SHFL.DOWN P0, R225, R252, R251, R76 ;  /* 0x080000fbfce17389 */ /* 0x000064000000004c */
[----:B01----:R-:W-:Y:S05]  /*14010*/  ENDCOLLECTIVE ;  /* 0x000000000000791b */ /* 0x003fea0003800000 */
.L_x_2235:
[----:B------:R-:W-:Y:S01]  /*14020*/  MOV R79, R225 ;  /* 0x000000e1004f7202 */ /* 0x000fe20000000f00 */
[----:B------:R-:W-:Y:S06]  /*14030*/  BRA `(.L_x_2236) ;  /* 0xffffff8000a07947 */ /* 0x000fec000383ffff */
.L_x_2095:
        /* <DEDUP_REMOVED lines=8> */
.L_x_2238:
[----:B------:R-:W-:Y:S05]  /*140c0*/  BSYNC B0 ;  /* 0x0000000000007941 */ /* 0x000fea0003800000 */
.L_x_2237:
        /* <DEDUP_REMOVED lines=8> */
.L_x_2239:
[----:B------:R-:W-:Y:S02]  /*14150*/  MOV R252, R247 ;  /* 0x000000f700fc7202 */ /* 0x000fe40000000f00 */
[----:B------:R-:W-:-:S07]  /*14160*/  MOV R78, R225 ;  /* 0x000000e1004e7202 */ /* 0x000fce0000000f00 */
[----:B------:R-:W-:Y:S05]  /*14170*/  WARPSYNC.COLLECTIVE R79, `(.L_x_2240) ;  /* 0x000000004f087348 */ /* 0x000fea0003c00000 */
[----:B------:R0:W1:Y:S02]  /*14180*/  SHFL.DOWN P0, R225, R252, R251, R76 ;  /* 0x080000fbfce17389 */ /* 0x000064000000004c */
[----:B01----:R-:W-:Y:S05]  /*14190*/  ENDCOLLECTIVE ;  /* 0x000000000000791b */ /* 0x003fea0003800000 */
.L_x_2240:
[----:B------:R-:W-:Y:S02]  /*141a0*/  MOV R252, R248 ;  /* 0x000000f800fc7202 */ /* 0x000fe40000000f00 */
[----:B------:R-:W-:-:S07]  /*141b0*/  MOV R123, R225 ;  /* 0x000000e1007b7202 */ /* 0x000fce0000000f00 */
[----:B------:R-:W-:Y:S05]  /*141c0*/  WARPSYNC.COLLECTIVE R79, `(.L_x_2241) ;  /* 0x000000004f087348 */ /* 0x000fea0003c00000 */
[----:B------:R0:W1:Y:S02]  /*141d0*/  SHFL.DOWN P0, R225, R252, R251, R76 ;  /* 0x080000fbfce17389 */ /* 0x000064000000004c */
[----:B01----:R-:W-:Y:S05]  /*141e0*/  ENDCOLLECTIVE ;  /* 0x000000000000791b */ /* 0x003fea0003800000 */
.L_x_2241:
[----:B------:R-:W-:Y:S01]  /*141f0*/  MOV R79, R225 ;  /* 0x000000e1004f7202 */ /* 0x000fe20000000f00 */
[----:B------:R-:W-:Y:S06]  /*14200*/  BRA `(.L_x_2242) ;  /* 0xffffff8000847947 */ /* 0x000fec000383ffff */
.L_x_2098:
        /* <DEDUP_REMOVED lines=8> */
.L_x_2244:
[----:B------:R-:W-:Y:S05]  /*14290*/  BSYNC B0 ;  /* 0x0000000000007941 */ /* 0x000fea0003800000 */
.L_x_2243:
        /* <DEDUP_REMOVED lines=8> */
.L_x_2245:
[----:B------:R-:W-:Y:S02]  /*14320*/  MOV R252, R247 ;  /* 0x000000f700fc7202 */ /* 0x000fe40000000f00 */
[----:B------:R-:W-:-:S07]  /*14330*/  MOV R78, R225 ;  /* 0x000000e1004e7202 */ /* 0x000fce0000000f00 */
[----:B------:R-:W-:Y:S05]  /*14340*/  WARPSYNC.COLLECTIVE R79, `(.L_x_2246) ;  /* 0x000000004f087348 */ /* 0x000fea0003c00000 */
[----:B------:R0:W1:Y:S02]  /*14350*/  SHFL.DOWN P0, R225, R252, R251, R76 ;  /* 0x080000fbfce17389 */ /* 0x000064000000004c */
[----:B01----:R-:W-:Y:S05]  /*14360*/  ENDCOLLECTIVE ;  /* 0x000000000000791b */ /* 0x003fea0003800000 */
.L_x_2246:
[----:B------:R-:W-:Y:S02]  /*14370*/  MOV R252, R248 ;  /* 0x000000f800fc7202 */ /* 0x000fe40000000f00 */
[----:B------:R-:W-:-:S07]  /*14380*/  MOV R123, R225 ;  /* 0x000000e1007b7202 */ /* 0x000fce0000000f00 */
[----:B------:R-:W-:Y:S05]  /*14390*/  WARPSYNC.COLLECTIVE R79, `(.L_x_2247) ;  /* 0x000000004f087348 */ /* 0x000fea0003c00000 */
[----:B------:R0:W1:Y:S02]  /*143a0*/  SHFL.DOWN P0, R225, R252, R251, R76 ;  /* 0x080000fbfce17389 */ /* 0x000064000000004c */
[----:B01----:R-:W-:Y:S05]  /*143b0*/  ENDCOLLECTIVE ;  /* 0x000000000000791b */ /* 0x003fea0003800000 */
.L_x_2247:
[----:B------:R-:W-:Y:S01]  /*143c0*/  MOV R79, R225 ;  /* 0x000000e1004f7202 */ /* 0x000fe20000000f00 */
[----:B------:R-:W-:Y:S06]  /*143d0*/  BRA `(.L_x_2248) ;  /* 0xffffff8000687947 */ /* 0x000fec000383ffff */
.L_x_2101:
        /* <DEDUP_REMOVED lines=8> */
.L_x_2250:
[----:B------:R-:W-:Y:S05]  /*14460*/  BSYNC B0 ;  /* 0x0000000000007941 */ /* 0x000fea0003800000 */
.L_x_2249:
        /* <DEDUP_REMOVED lines=8> */
.L_x_2251:
[----:B------:R-:W-:Y:S02]  /*144f0*/  MOV R252, R247 ;  /* 0x000000f700fc7202 */ /* 0x000fe40000000f00 */
[----:B------:R-:W-:-:S07]  /*14500*/  MOV R78, R225 ;  /* 0x000000e1004e7202 */ /* 0x000fce0000000f00 */
[----:B------:R-:W-:Y:S05]  /*14510*/  WARPSYNC.COLLECTIVE R79, `(.L_x_2252) ;  /* 0x000000004f087348 */ /* 0x000fea0003c00000 */
[----:B------:R0:W1:Y:S02]  /*14520*/  SHFL.DOWN P0, R225, R252, R251, R76 ;  /* 0x080000fbfce17389 */ /* 0x000064000000004c */
[----:B01----:R-:W-:Y:S05]  /*14530*/  ENDCOLLECTIVE ;  /* 0x000000000000791b */ /* 0x003fea0003800000 */
.L_x_2252:
[----:B------:R-:W-:Y:S02]  /*14540*/  MOV R252, R248 ;  /* 0x000000f800fc7202 */ /* 0x000fe40000000f00 */
[----:B------:R-:W-:-:S07]  /*14550*/  MOV R123, R225 ;  /* 0x000000e1007b7202 */ /* 0x000fce0000000f00 */
[----:B------:R-:W-:Y:S05]  /*14560*/  WARPSYNC.COLLECTIVE R79, `(.L_x_2253) ;  /* 0x000000004f087348 */ /* 0x000fea0003c00000 */
[----:B------:R0:W1:Y:S02]  /*14570*/  SHFL.DOWN P0, R225, R252, R251, R76 ;  /* 0x080000fbfce17389 */ /* 0x000064000000004c */
[----:B01----:R-:W-:Y:S05]  /*14580*/  ENDCOLLECTIVE ;  /* 0x000000000000791b */ /* 0x003fea0003800000 */
.L_x_2253:
[----:B------:R-:W-:Y:S01]  /*14590*/  MOV R79, R225 ;  /* 0x000000e1004f7202 */ /* 0x000fe20000000f00 */
[----:B------:R-:W-:Y:S06]  /*145a0*/  BRA `(.L_x_2254) ;  /* 0xffffff80004c7947 */ /* 0x000fec000383ffff */
.L_x_2104:
        /* <DEDUP_REMOVED lines=8> */
.L_x_2256:
[----:B------:R-:W-:Y:S05]  /*14630*/  BSYNC B0 ;  /* 0x0000000000007941 */ /* 0x000fea0003800000 */
.L_x_2255:
        /* <DEDUP_REMOVED lines=10> */
.L_x_2257:
[----:B------:R-:W-:Y:S02]  /*146e0*/  MOV R78, R247 ;  /* 0x000000f7004e7202 */ /* 0x000fe40000000f00 */
[----:B------:R-:W-:-:S07]  /*146f0*/  MOV R234, R225 ;  /* 0x000000e100ea7202 */ /* 0x000fce0000000f00 */
[----:B------:R-:W-:Y:S05]  /*14700*/  WARPSYNC.COLLECTIVE R79, `(.L_x_2258) ;  /* 0x000000004f087348 */ /* 0x000fea0003c00000 */
[----:B------:R0:W1:Y:S02]  /*14710*/  SHFL.IDX P3, R225, R78, R77, R76 ;  /* 0x0000004d4ee17389 */ /* 0x000064000006004c */
[----:B01----:R-:W-:Y:S05]  /*14720*/  ENDCOLLECTIVE ;  /* 0x000000000000791b */ /* 0x003fea0003800000 */
.L_x_2258:
        /* <DEDUP_REMOVED lines=16> */
.L_x_2259:
[----:B------:R-:W-:Y:S01]  /*14830*/  MOV R78, R72 ;  /* 0x00000048004e7202 */ /* 0x000fe20000000f00 */
[----:B------:R-:W-:-:S07]  /*14840*/  FADD.FTZ R236, R225, R236 ;  /* 0x000000ece1ec7221 */ /* 0x000fce0000010000 */
[----:B------:R-:W-:Y:S05]  /*14850*/  WARPSYNC.COLLECTIVE R79, `(.L_x_2260) ;  /* 0x000000004f087348 */ /* 0x000fea0003c00000 */
[----:B------:R0:W1:Y:S02]  /*14860*/  SHFL.DOWN P0, R225, R252, R251, R76 ;  /* 0x080000fbfce17389 */ /* 0x000064000000004c */
[----:B01----:R-:W-:Y:S05]  /*14870*/  ENDCOLLECTIVE ;  /* 0x000000000000791b */ /* 0x003fea0003800000 */
.L_x_2260:
[----:B------:R-:W-:Y:S02]  /*14880*/  MOV R252, R246 ;  /* 0x000000f600fc7202 */ /* 0x000fe40000000f00 */
[----:B------:R-:W-:-:S07]  /*14890*/  MOV R245, R225 ;  /* 0x000000e100f57202 */ /* 0x000fce0000000f00 */
[----:B------:R-:W-:Y:S05]  /*148a0*/  WARPSYNC.COLLECTIVE R79, `(.L_x_2261) ;  /* 0x000000004f087348 */ /* 0x000fea0003c00000 */
[----:B------:R0:W1:Y:S02]  /*148b0*/  SHFL.DOWN P0, R225, R252, R251, R76 ;  /* 0x080000fbfce17389 */ /* 0x000064000000004c */
[----:B01----:R-:W-:Y:S05]  /*148c0*/  ENDCOLLECTIVE ;  /* 0x000000000000791b */ /* 0x003fea0003800000 */
.L_x_2261:
[----:B------:R-:W-:Y:S02]  /*148d0*/  MOV R252, R247 ;  /* 0x000000f700fc7202 */ /* 0x000fe40000000f00 */
[----:B------:R-:W-:-:S07]  /*148e0*/  MOV R246, R225 ;  /* 0x000000e100f67202 */ /* 0x000fce0000000f00 */
[----:B------:R-:W-:Y:S05]  /*148f0*/  WARPSYNC.COLLECTIVE R79, `(.L_x_2262) ;  /* 0x000000004f087348 */ /* 0x000fea0003c00000 */
[----:B------:R0:W1:Y:S02]  /*14900*/  SHFL.DOWN P0, R225, R252, R251, R76 ;  /* 0x080000fbfce17389 */ /* 0x000064000000004c */
[----:B01----:R-:W-:Y:S05]  /*14910*/  ENDCOLLECTIVE ;  /* 0x000000000000791b */ /* 0x003fea0003800000 */
.L_x_2262:
[----:B------:R-:W-:Y:S02]  /*14920*/  MOV R252, R248 ;  /* 0x000000f800fc7202 */ /* 0x000fe40000000f00 */
[----:B------:R-:W-:-:S07]  /*14930*/  MOV R247, R225 ;  /* 0x000000e100f77202 */ /* 0x000fce0000000f00 */
[----:B------:R-:W-:Y:S05]  /*14940*/  WARPSYNC.COLLECTIVE R79, `(.L_x_2263) ;  /* 0x000000004f087348 */ /* 0x000fea0003c00000 */
[----:B------:R0:W1:Y:S02]  /*14950*/  SHFL.DOWN P0, R225, R252, R251, R76 ;  /* 0x080000fbfce17389 */ /* 0x000064000000004c */
[----:B01----:R-:W-:Y:S05]  /*14960*/  ENDCOLLECTIVE ;  /* 0x000000000000791b */ /* 0x003fea0003800000 */
.L_x_2263:
[----:B------:R-:W-:-:S07]  /*14970*/  MOV R248, R225 ;  /* 0x000000e100f87202 */ /* 0x000fce0000000f00 */
[----:B------:R-:W-:Y:S05]  /*14980*/  WARPSYNC.COLLECTIVE R79, `(.L_x_2264) ;  /* 0x000000004f087348 */ /* 0x000fea0003c00000 */
[----:B------:R0:W1:Y:S02]  /*14990*/  SHFL.IDX P3, R225, R78, R77, R76 ;  /* 0x0000004d4ee17389 */ /* 0x000064000006004c */
[----:B01----:R-:W-:Y:S05]  /*149a0*/  ENDCOLLECTIVE ;  /* 0x000000000000791b */ /* 0x003fea0003800000 */
.L_x_2264:
[----:B------:R-:W-:Y:S02]  /*149b0*/  MOV R78, R73 ;  /* 0x00000049004e7202 */ /* 0x000fe40000000f00 */
[----:B------:R-:W-:-:S07]  /*149c0*/  MOV R72, R225 ;  /* 0x000000e100487202 */ /* 0x000fce0000000f00 */
[----:B------:R-:W-:Y:S05]  /*149d0*/  WARPSYNC.COLLECTIVE R79, `(.L_x_2265) ;  /* 0x000000004f087348 */ /* 0x000fea0003c00000 */
[----:B------:R0:W1:Y:S02]  /*149e0*/  SHFL.IDX P3, R225, R78, R77, R76 ;  /* 0x0000004d4ee17389 */ /* 0x000064000006004c */
[----:B01----:R-:W-:Y:S05]  /*149f0*/  ENDCOLLECTIVE ;  /* 0x000000000000791b */ /* 0x003fea0003800000 */
.L_x_2265:
[----:B------:R-:W-:Y:S02]  /*14a00*/  MOV R78, R74 ;  /* 0x0000004a004e7202 */ /* 0x000fe40000000f00 */
[----:B------:R-:W-:-:S07]  /*14a10*/  MOV R73, R225 ;  /* 0x000000e100497202 */ /* 0x000fce0000000f00 */
[----:B------:R-:W-:Y:S05]  /*14a20*/  WARPSYNC.COLLECTIVE R79, `(.L_x_2266) ;  /* 0x000000004f087348 */ /* 0x000fea0003c00000 */
[----:B------:R0:W1:Y:S02]  /*14a30*/  SHFL.IDX P3, R225, R78, R77, R76 ;  /* 0x0000004d4ee17389 */ /* 0x000064000006004c */
[----:B01----:R-:W-:Y:S05]  /*14a40*/  ENDCOLLECTIVE ;  /* 0x000000000000791b */ /* 0x003fea0003800000 */
.L_x_2266:
[----:B------:R-:W-:Y:S02]  /*14a50*/  MOV R78, R75 ;  /* 0x0000004b004e7202 */ /* 0x000fe40000000f00 */
[----:B------:R-:W-:-:S07]  /*14a60*/  MOV R74, R225 ;  /* 0x000000e1004a7202 */ /* 0x000fce0000000f00 */
[----:B------:R-:W-:Y:S05]  /*14a70*/  WARPSYNC.COLLECTIVE R79, `(.L_x_2267) ;  /* 0x000000004f087348 */ /* 0x000fea0003c00000 */
[----:B------:R0:W1:Y:S02]  /*14a80*/  SHFL.IDX P3, R225, R78, R77, R76 ;  /* 0x0000004d4ee17389 */ /* 0x000064000006004c */
[----:B01----:R-:W-:Y:S05]  /*14a90*/  ENDCOLLECTIVE ;  /* 0x000000000000791b */ /* 0x003fea0003800000 */
.L_x_2267:
[----:B------:R-:W-:Y:S01]  /*14aa0*/  MOV R75, R225 ;  /* 0x000000e1004b7202 */ /* 0x000fe20000000f00 */
[----:B------:R-:W-:Y:S06]  /*14ab0*/  BRA `(.L_x_2268) ;  /* 0xffffff7c00a87947 */ /* 0x000fec000383ffff */
.L_x_2269:
        /* <DEDUP_REMOVED lines=12> */
.L_x_18674:


//--------------------- .text._Z25selective_scan_bwd_kernelI32Selective_Scan_bwd_kernel_traitsILi128ELi16ELb0ELb1ELb1ELb0ELb0EN3c104HalfENS1_7complexIfEEEEv12SSMParamsBwd --------------------------
	.section	.text._Z25selective_scan_bwd_kernelI32Selective_Scan_bwd_kernel_traitsILi128ELi16ELb0ELb1ELb1ELb0ELb0EN3c104HalfENS1_7complexIfEEEEv12SSMParamsBwd,"ax",@progbits
	.align	128
        .global         _Z25selective_scan_bwd_kernelI32Selective_Scan_bwd_kernel_traitsILi128ELi16ELb0ELb1ELb1ELb0ELb0EN3c104HalfENS1_7complexIfEEEEv12SSMParamsBwd
        .type           _Z25selective_scan_bwd_kernelI32Selective_Scan_bwd_kernel_traitsILi128ELi16ELb0ELb1ELb1ELb0ELb0EN3c104HalfENS1_7complexIfEEEEv12SSMParamsBwd,@function
        .size           _Z25selective_scan_bwd_kernelI32Selective_Scan_bwd_kernel_traitsILi128ELi16ELb0ELb1ELb1ELb0ELb0EN3c104HalfENS1_7complexIfEEEEv12SSMParamsBwd,(.L_x_18675 - _Z25selective_scan_bwd_kernelI32Selective_Scan_bwd_kernel_traitsILi128ELi16ELb0ELb1ELb1ELb0ELb0EN3c104HalfENS1_7complexIfEEEEv12SSMParamsBwd)
        .other          _Z25selective_scan_bwd_kernelI32Selective_Scan_bwd_kernel_traitsILi128ELi16ELb0ELb1ELb1ELb0ELb0EN3c104HalfENS1_7complexIfEEEEv12SSMParamsBwd,@"STO_CUDA_ENTRY STV_DEFAULT"
_Z25selective_scan_bwd_kernelI32Selective_Scan_bwd_kernel_traitsILi128ELi16ELb0ELb1ELb1ELb0ELb0EN3c104HalfENS1_7complexIfEEEEv12SSMParamsBwd:
.text._Z25selective_scan_bwd_kernelI32Selective_Scan_bwd_kernel_traitsILi128ELi16ELb0ELb1ELb1ELb0ELb0EN3c104HalfENS1_7complexIfEEEEv12SSMParamsBwd:
        /* <DEDUP_REMOVED lines=21> */
[----:B------:R-:W2:Y:S01]  /*0150*/  LDCU.128 UR12, c[0x0][0x460] ;  /* 0x00008c00ff0c77ac */ /* 0x000ea20008000c00 */
[----:B------:R-:W-:Y:S02]  /*0160*/  MOV R4, UR6 ;  /* 0x0000000600047c02 */ /* 0x000fe40008000f00 */
[----:B------:R-:W-:Y:S01]  /*0170*/  MOV R3, UR5 ;  /* 0x0000000500037c02 */ /* 0x000fe20008000f00 */
[----:B------:R-:W2:Y:S01]  /*0180*/  LDCU.64 UR38, c[0x0][0x3d0] ;  /* 0x00007a00ff2677ac */ /* 0x000ea20008000a00 */
[----:B------:R-:W-:Y:S01]  /*0190*/  MOV R5, UR7 ;  /* 0x0000000700057c02 */ /* 0x000fe20008000f00 */
[----:B------:R-:W2:Y:S03]  /*01a0*/  LDCU.64 UR24, c[0x0][0x498] ;  /* 0x00009300ff1877ac */ /* 0x000ea60008000a00 */
[----:B---3--:R3:W3:Y:S01]  /*01b0*/  @P0 LDG.E R3, desc[UR26][R2.64] ;  /* 0x0000001a02030981 */ /* 0x0086e2000c1e1900 */
[----:B------:R-:W3:Y:S03]  /*01c0*/  LDCU.64 UR36, c[0x0][0x3b0] ;  /* 0x00007600ff2477ac */ /* 0x000ee60008000a00 */
[----:B------:R-:W3:Y:S01]  /*01d0*/  @P1 LDG.E R4, desc[UR26][R4.64] ;  /* 0x0000001a04041981 */ /* 0x000ee2000c1e1900 */
        /* <DEDUP_REMOVED lines=9> */
[----:B------:R-:W2:Y:S01]  /*0270*/  I2F.RP R0, UR20 ;  /* 0x0000001400007d06 */ /* 0x000ea20008209400 */
[----:B-----5:R-:W-:Y:S02]  /*0280*/  UIMAD.WIDE.U32 UR4, UR6, UR16, URZ ;  /* 0x00000010060472a5 */ /* 0x020fe4000f8e00ff */
[----:B0-----:R-:W-:Y:S02]  /*0290*/  UIMAD.WIDE.U32 UR10, UR6, UR28, URZ ;  /* 0x0000001c060a72a5 */ /* 0x001fe4000f8e00ff */
[----:B------:R-:W-:Y:S02]  /*02a0*/  UIMAD UR5, UR6, UR17, UR5 ;  /* 0x00000011060572a4 */ /* 0x000fe4000f8e0205 */
[----:B------:R-:W-:Y:S02]  /*02b0*/  UIMAD UR11, UR6, UR29, UR11 ;  /* 0x0000001d060b72a4 */ /* 0x000fe4000f8e020b */
[----:B------:R-:W-:Y:S02]  /*02c0*/  UIMAD.WIDE.U32 UR4, UR8, UR18, UR4 ;  /* 0x00000012080472a5 */ /* 0x000fe4000f8e0004 */
[----:B------:R-:W-:Y:S01]  /*02d0*/  UIMAD.WIDE.U32 UR10, UR8, UR30, UR10 ;  /* 0x0000001e080a72a5 */ /* 0x000fe2000f8e000a */
[----:B--2---:R-:W3:Y:S01]  /*02e0*/  MUFU.RCP R0, R0 ;  /* 0x0000000000007308 */ /* 0x004ee20000001000 */
[----:B------:R-:W-:-:S02]  /*02f0*/  UIMAD UR7, UR8, UR19, UR5 ;  /* 0x00000013080772a4 */ /* 0x000fc4000f8e0205 */
[----:B------:R-:W-:Y:S02]  /*0300*/  UIMAD UR16, UR8, UR31, UR11 ;  /* 0x0000001f081072a4 */ /* 0x000fe4000f8e020b */
[----:B------:R-:W-:Y:S02]  /*0310*/  UIADD3 UR11, UP0, UPT, UR22, UR4, URZ ;  /* 0x00000004160b7290 */ /* 0x000fe4000ff1e0ff */
[----:B------:R-:W-:Y:S02]  /*0320*/  UIADD3 UR4, UP2, UPT, UR22, UR10, URZ ;  /* 0x0000000a16047290 */ /* 0x000fe4000ff5e0ff */
[----:B------:R-:W-:Y:S02]  /*0330*/  ULEA UR10, UP1, UR11, UR12, 0x1 ;  /* 0x0000000c0b0a7291 */ /* 0x000fe4000f8208ff */
[----:B------:R-:W-:Y:S02]  /*0340*/  UIADD3.X UR7, UPT, UPT, UR23, UR7, URZ, UP0, !UPT ;  /* 0x0000000717077290 */ /* 0x000fe400087fe4ff */
[----:B------:R-:W-:-:S02]  /*0350*/  ULEA UR9, UP3, UR4, UR14, 0x1 ;  /* 0x0000000e04097291 */ /* 0x000fc4000f8608ff */
[----:B------:R-:W-:Y:S01]  /*0360*/  ULEA.HI.X UR11, UR11, UR13, UR7, 0x1, UP1 ;  /* 0x0000000d0b0b7291 */ /* 0x000fe200088f0c07 */
[----:B---3--:R-:W-:Y:S01]  /*0370*/  IADD3 R2, PT, PT, R0, 0xffffffe, RZ ;  /* 0x0ffffffe00027810 */ /* 0x008fe20007ffe0ff */
[----:B------:R-:W-:Y:S01]  /*0380*/  UIADD3.X UR12, UPT, UPT, UR23, UR16, URZ, UP2, !UPT ;  /* 0x00000010170c7290 */ /* 0x000fe200097fe4ff */
[----:B------:R-:W-:Y:S01]  /*0390*/  MOV R0, UR8 ;  /* 0x0000000800007c02 */ /* 0x000fe20008000f00 */
[----:B------:R-:W0:Y:S03]  /*03a0*/  LDCU.64 UR16, c[0x0][0x4b8] ;  /* 0x00009700ff1077ac */ /* 0x000e260008000a00 */
[----:B------:R-:W2:Y:S01]  /*03b0*/  F2I.FTZ.U32.TRUNC.NTZ R2, R2 ;  /* 0x0000000200027305 */ /* 0x000ea2000021f000 */
[----:B------:R-:W-:Y:S01]  /*03c0*/  IABS R0, R0 ;  /* 0x0000000000007213 */ /* 0x000fe20000000000 */
[----:B------:R-:W-:Y:S01]  /*03d0*/  ULEA.HI.X UR12, UR4, UR15, UR12, 0x1, UP3 ;  /* 0x0000000f040c7291 */ /* 0x000fe200098f0c0c */
[----:B------:R-:W3:Y:S02]  /*03e0*/  LDCU.64 UR30, c[0x0][0x4d8] ;  /* 0x00009b00ff1e77ac */ /* 0x000ee40008000a00 */
[----:B------:R-:W-:Y:S01]  /*03f0*/  R2UR UR13, R0 ;  /* 0x00000000000d72ca */ /* 0x000fe200000e0000 */
[----:B------:R-:W-:Y:S01]  /*0400*/  UMOV UR4, URZ ;  /* 0x000000ff00047c82 */ /* 0x000fe20008000000 */
[----:B------:R-:W5:Y:S01]  /*0410*/  LDCU.64 UR28, c[0x0][0x4a0] ;  /* 0x00009400ff1c77ac */ /* 0x000f620008000a00 */
[----:B--2---:R-:W-:Y:S01]  /*0420*/  R2UR UR5, R2 ;  /* 0x00000000020572ca */ /* 0x004fe200000e0000 */
[----:B0-----:R-:W-:-:S02]  /*0430*/  USHF.R.U64 UR15, UR16, 0x1, UR17 ;  /* 0x00000001100f7899 */ /* 0x001fc40008001211 */
[----:B------:R-:W-:Y:S02]  /*0440*/  USHF.R.U32.HI UR16, URZ, 0x1, UR17 ;  /* 0x00000001ff107899 */ /* 0x000fe40008011611 */
[----:B---3--:R-:W-:Y:S02]  /*0450*/  USHF.R.U32.HI UR17, URZ, 0x1, UR31 ;  /* 0x00000001ff117899 */ /* 0x008fe4000801161f */
[----:B------:R-:W-:-:S06]  /*0460*/  UIMAD UR16, UR16, UR6, URZ ;  /* 0x00000006101072a4 */ /* 0x000fcc000f8e02ff */
[----:B------:R-:W-:-:S04]  /*0470*/  UIADD3 UR7, UPT, UPT, URZ, -UR5, URZ ;  /* 0x80000005ff077290 */ /* 0x000fc8000fffe0ff */
[----:B------:R-:W-:-:S04]  /*0480*/  UIMAD UR7, UR7, UR20, URZ ;  /* 0x00000014070772a4 */ /* 0x000fc8000f8e02ff */
[----:B------:R-:W-:Y:S02]  /*0490*/  UIMAD.WIDE.U32 UR4, UR5, UR7, UR4 ;  /* 0x00000007050472a5 */ /* 0x000fe4000f8e0004 */
[----:B------:R-:W-:Y:S02]  /*04a0*/  USHF.R.U64 UR7, UR30, 0x1, UR31 ;  /* 0x000000011e077899 */ /* 0x000fe4000800121f */
[----:B------:R-:W-:Y:S02]  /*04b0*/  UIMAD.WIDE.U32 UR18, UR5, UR13, URZ ;  /* 0x0000000d051272a5 */ /* 0x000fe4000f8e00ff */
[----:B------:R-:W-:Y:S02]  /*04c0*/  UIMAD.WIDE.U32 UR4, UR6, UR24, URZ ;  /* 0x00000018060472a5 */ /* 0x000fe4000f8e00ff */
[----:B------:R-:W-:Y:S02]  /*04d0*/  UIMAD.WIDE.U32 UR30, UR6, UR36, URZ ;  /* 0x00000024061e72a5 */ /* 0x000fe4000f8e00ff */
[----:B------:R-:W-:Y:S01]  /*04e0*/  UIMAD UR5, UR6, UR25, UR5 ;  /* 0x00000019060572a4 */ /* 0x000fe2000f8e0205 */
[----:B------:R-:W-:Y:S01]  /*04f0*/  UMOV UR32, UR19 ;  /* 0x0000001300207c82 */ /* 0x000fe20008000000 */
[----:B------:R-:W-:-:S02]  /*0500*/  UIMAD.WIDE.U32 UR18, UR6, UR38, URZ ;  /* 0x00000026061272a5 */ /* 0x000fc4000f8e00ff */
[----:B------:R-:W-:Y:S02]  /*0510*/  UIADD3 UR14, UPT, UPT, -UR32, URZ, URZ ;  /* 0x000000ff200e7290 */ /* 0x000fe4000fffe1ff */
[----:B------:R-:W-:Y:S02]  /*0520*/  UIMAD UR19, UR6, UR39, UR19 ;  /* 0x00000027061372a4 */ /* 0x000fe4000f8e0213 */
[----:B------:R-:W-:Y:S01]  /*0530*/  UIMAD UR13, UR20, UR14, UR13 ;  /* 0x0000000e140d72a4 */ /* 0x000fe2000f8e020d */
[----:B------:R-:W0:Y:S03]  /*0540*/  LDCU.64 UR38, c[0x0][0x528] ;  /* 0x0000a500ff2677ac */ /* 0x000e260008000a00 */
[----:B------:R-:W-:Y:S01]  /*0550*/  UISETP.GT.U32.AND UP1, UPT, UR20, UR13, UPT ;  /* 0x0000000d1400728c */ /* 0x000fe2000bf24070 */
[----:B------:R-:W2:Y:S01]  /*0560*/  LDCU.64 UR24, c[0x0][0x4c0] ;  /* 0x00009800ff1877ac */ /* 0x000ea20008000a00 */
[----:B-----5:R-:W-:-:S02]  /*0570*/  UIMAD.WIDE.U32 UR4, UR8, UR28, UR4 ;  /* 0x0000001c080472a5 */ /* 0x020fc4000f8e0004 */
[----:B------:R-:W-:Y:S02]  /*0580*/  UIMAD UR31, UR6, UR37, UR31 ;  /* 0x00000025061f72a4 */ /* 0x000fe4000f8e021f */
[----:B------:R-:W-:-:S05]  /*0590*/  UIMAD UR5, UR8, UR29, UR5 ;  /* 0x0000001d080572a4 */ /* 0x000fca000f8e0205 */
[----:B------:R-:W-:Y:S02]  /*05a0*/  @!UP1 UIADD3 UR13, UPT, UPT, UR13, -UR20, URZ ;  /* 0x800000140d0d9290 */ /* 0x000fe4000fffe0ff */
[----:B------:R-:W-:Y:S02]  /*05b0*/  @!UP1 UIADD3 UR32, UPT, UPT, UR32, 0x1, URZ ;  /* 0x0000000120209890 */ /* 0x000fe4000fffe0ff */
[----:B------:R-:W-:Y:S02]  /*05c0*/  UISETP.GE.U32.AND UP0, UPT, UR13, UR20, UPT ;  /* 0x000000140d00728c */ /* 0x000fe4000bf06070 */
[----:B------:R-:W-:Y:S02]  /*05d0*/  ULOP3.LUT UR13, UR8, UR34, URZ, 0x3c, !UPT ;  /* 0x00000022080d7292 */ /* 0x000fe4000f8e3cff */
[----:B------:R-:W-:Y:S02]  /*05e0*/  UISETP.NE.AND UP1, UPT, UR34, URZ, UPT ;  /* 0x000000ff2200728c */ /* 0x000fe4000bf25270 */
[----:B------:R-:W-:Y:S01]  /*05f0*/  UISETP.GE.AND UP2, UPT, UR13, URZ, UPT ;  /* 0x000000ff0d00728c */ /* 0x000fe2000bf46270 */
[----:B------:R-:W3:Y:S04]  /*0600*/  LDCU.64 UR20, c[0x0][0x3e8] ;  /* 0x00007d00ff1477ac */ /* 0x000ee80008000a00 */
[----:B------:R-:W-:Y:S01]  /*0610*/  @UP0 UIADD3 UR32, UPT, UPT, UR32, 0x1, URZ ;  /* 0x0000000120200890 */ /* 0x000fe2000fffe0ff */
[----:B------:R-:W5:Y:S05]  /*0620*/  LDCU.64 UR28, c[0x0][0x3c8] ;  /* 0x00007900ff1c77ac */ /* 0x000f6a0008000a00 */
[----:B------:R-:W-:-:S02]  /*0630*/  @!UP2 UIADD3 UR32, UPT, UPT, -UR32, URZ, URZ ;  /* 0x000000ff2020a290 */ /* 0x000fc4000fffe1ff */
[----:B------:R-:W-:Y:S02]  /*0640*/  @!UP1 ULOP3.LUT UR32, URZ, UR34, URZ, 0x33, !UPT ;  /* 0x00000022ff209292 */ /* 0x000fe4000f8e33ff */
[----:B------:R-:W-:Y:S02]  /*0650*/  UIADD3 UR4, UP2, UPT, UR22, UR4, URZ ;  /* 0x0000000416047290 */ /* 0x000fe4000ff5e0ff */
[----:B------:R-:W-:Y:S02]  /*0660*/  USHF.R.S32.HI UR37, URZ, 0x1f, UR32 ;  /* 0x0000001fff257899 */ /* 0x000fe40008011420 */
[----:B----4-:R-:W-:Y:S02]  /*0670*/  UISETP.NE.U32.AND UP0, UPT, UR40, URZ, UPT ;  /* 0x000000ff2800728c */ /* 0x010fe4000bf05070 */
[----:B------:R-:W-:Y:S02]  /*0680*/  UIADD3.X UR13, UPT, UPT, UR23, UR5, URZ, UP2, !UPT ;  /* 0x00000005170d7290 */ /* 0x000fe400097fe4ff */
[----:B0-----:R-:W-:-:S02]  /*0690*/  ULEA UR14, UP1, UR4, UR38, 0x1 ;  /* 0x00000026040e7291 */ /* 0x001fc4000f8208ff */
[----:B--2---:R-:W-:Y:S02]  /*06a0*/  UIMAD UR34, UR37, UR24, URZ ;  /* 0x00000018252272a4 */ /* 0x004fe4000f8e02ff */
[----:B------:R-:W-:Y:S02]  /*06b0*/  UISETP.NE.AND.EX UP0, UPT, UR41, URZ, UPT, UP0 ;  /* 0x000000ff2900728c */ /* 0x000fe4000bf05300 */
[----:B------:R-:W-:Y:S01]  /*06c0*/  ULEA.HI.X UR13, UR4, UR39, UR13, 0x1, UP1 ;  /* 0x00000027040d7291 */ /* 0x000fe200088f0c0d */
[----:B------:R-:W0:Y:S01]  /*06d0*/  LDCU.64 UR22, c[0x0][0x4e0] ;  /* 0x00009c00ff1677ac */ /* 0x000e220008000a00 */
[----:B------:R-:W-:Y:S02]  /*06e0*/  UIMAD.WIDE.U32 UR4, UR32, UR24, URZ ;  /* 0x00000018200472a5 */ /* 0x000fe4000f8e00ff */
[----:B------:R-:W-:Y:S01]  /*06f0*/  UIMAD UR41, UR32, UR25, UR34 ;  /* 0x00000019202972a4 */ /* 0x000fe2000f8e0222 */
[----:B------:R-:W2:Y:S01]  /*0700*/  LDCU.64 UR24, c[0x0][0x448] ;  /* 0x00008900ff1877ac */ /* 0x000ea20008000a00 */
[----:B---3--:R-:W-:-:S02]  /*0710*/  UIMAD UR36, UR37, UR20, URZ ;  /* 0x00000014252472a4 */ /* 0x008fc4000f8e02ff */
[----:B-----5:R-:W-:Y:S02]  /*0720*/  UIMAD.WIDE.U32 UR30, UR32, UR28, UR30 ;  /* 0x0000001c201e72a5 */ /* 0x020fe4000f8e001e */
[----:B------:R-:W-:Y:S02]  /*0730*/  UIMAD UR40, UR32, UR21, UR36 ;  /* 0x00000015202872a4 */ /* 0x000fe4000f8e0224 */
[----:B------:R-:W-:Y:S02]  /*0740*/  ULEA UR36, UR33, 0xfffff000, 0xc ;  /* 0xfffff00021247891 */ /* 0x000fe4000f8e60ff */
[----:B------:R-:W-:Y:S02]  /*0750*/  UIMAD UR34, UR37, UR28, URZ ;  /* 0x0000001c252272a4 */ /* 0x000fe4000f8e02ff */
[----:B------:R-:W-:Y:S02]  /*0760*/  UIADD3 UR30, UP1, UPT, UR36, UR30, URZ ;  /* 0x0000001e241e7290 */ /* 0x000fe4000ff3e0ff */
[----:B------:R-:W-:-:S02]  /*0770*/  UIMAD UR39, UR32, UR29, UR34 ;  /* 0x0000001d202772a4 */ /* 0x000fc4000f8e0222 */
[----:B------:R-:W-:Y:S02]  /*0780*/  UIMAD.WIDE.U32 UR34, UR32, UR20, UR18 ;  /* 0x00000014202272a5 */ /* 0x000fe4000f8e0012 */
[----:B0-----:R-:W-:Y:S02]  /*0790*/  UIMAD.WIDE.U32 UR18, UR32, UR22, URZ ;  /* 0x00000016201272a5 */ /* 0x001fe4000f8e00ff */
[----:B------:R-:W-:Y:S02]  /*07a0*/  UIMAD UR37, UR37, UR22, URZ ;  /* 0x00000016252572a4 */ /* 0x000fe4000f8e02ff */
[----:B--2---:R-:W-:Y:S02]  /*07b0*/  ULEA UR22, UP2, UR30, UR24, 0x1 ;  /* 0x000000181e167291 */ /* 0x004fe4000f8408ff */
[----:B------:R-:W-:Y:S02]  /*07c0*/  USHF.R.S32.HI UR38, URZ, 0x1f, UR36 ;  /* 0x0000001fff267899 */ /* 0x000fe40008011424 */
[----:B------:R-:W-:Y:S01]  /*07d0*/  UIADD3 UR24, UPT, UPT, UR31, UR39, URZ ;  /* 0x000000271f187290 */ /* 0x000fe2000fffe0ff */
[----:B------:R-:W0:Y:S03]  /*07e0*/  LDCU.64 UR20, c[0x0][0x538] ;  /* 0x0000a700ff1477ac */ /* 0x000e260008000a00 */
[----:B------:R-:W-:-:S02]  /*07f0*/  UIADD3.X UR24, UPT, UPT, UR38, UR24, URZ, UP1, !UPT ;  /* 0x0000001826187290 */ /* 0x000fc40008ffe4ff */
[----:B------:R-:W-:Y:S02]  /*0800*/  UIMAD UR37, UR32, UR23, UR37 ;  /* 0x00000017202572a4 */ /* 0x000fe4000f8e0225 */
[----:B------:R-:W-:Y:S01]  /*0810*/  ULEA.HI.X UR23, UR30, UR25, UR24, 0x1, UP2 ;  /* 0x000000191e177291 */ /* 0x000fe200090f0c18 */
[----:B------:R-:W2:Y:S01]  /*0820*/  @UP0 LDCU UR30, c[0x0][0x384] ;  /* 0x00007080ff1e07ac */ /* 0x000ea20008000800 */
[----:B------:R-:W-:-:S05]  /*0830*/  UIADD3 UR5, UPT, UPT, UR5, UR41, URZ ;  /* 0x0000002905057290 */ /* 0x000fca000fffe0ff */
[----:B------:R-:W3:Y:S01]  /*0840*/  LDCU.64 UR24, c[0x0][0x540] ;  /* 0x0000a800ff1877ac */ /* 0x000ee20008000a00 */
[----:B------:R-:W4:Y:S01]  /*0850*/  @UP0 LDCU UR31, c[0x0][0x38c] ;  /* 0x00007180ff1f07ac */ /* 0x000f220008000800 */
[----:B------:R-:W-:Y:S02]  /*0860*/  UIMAD.WIDE.U32 UR4, UR6, UR15, UR4 ;  /* 0x0000000f060472a5 */ /* 0x000fe4000f8e0004 */
[----:B------:R-:W-:Y:S02]  /*0870*/  UIADD3 UR36, UP3, UPT, UR36, UR34, URZ ;  /* 0x0000002224247290 */ /* 0x000fe4000ff7e0ff */
[----:B------:R-:W-:Y:S01]  /*0880*/  UIADD3 UR40, UPT, UPT, UR35, UR40, URZ ;  /* 0x0000002823287290 */ /* 0x000fe2000fffe0ff */
[----:B------:R-:W5:Y:S01]  /*0890*/  @UP0 LDCU.64 UR34, c[0x0][0x480] ;  /* 0x00009000ff2207ac */ /* 0x000f620008000a00 */
[----:B------:R-:W-:Y:S02]  /*08a0*/  UIADD3 UR16, UPT, UPT, UR5, UR16, URZ ;  /* 0x0000001005107290 */ /* 0x000fe4000fffe0ff */
[----:B0-----:R-:W-:-:S02]  /*08b0*/  ULEA UR15, UP1, UR4, UR20, 0x3 ;  /* 0x00000014040f7291 */ /* 0x001fc4000f8218ff */
[----:B------:R-:W-:Y:S02]  /*08c0*/  UIADD3 UR19, UPT, UPT, UR19, UR37, URZ ;  /* 0x0000002513137290 */ /* 0x000fe4000fffe0ff */
[----:B------:R-:W-:Y:S02]  /*08d0*/  ULEA.HI.X UR16, UR4, UR21, UR16, 0x3, UP1 ;  /* 0x0000001504107291 */ /* 0x000fe400088f1c10 */
[----:B------:R-:W-:Y:S02]  /*08e0*/  UIMAD UR5, UR17, UR6, URZ ;  /* 0x00000006110572a4 */ /* 0x000fe4000f8e02ff */
[----:B--2---:R-:W-:Y:S02]  /*08f0*/  @UP0 UIMAD UR4, UR6, UR30, UR8 ;  /* 0x0000001e060402a4 */ /* 0x004fe4000f8e0208 */
[----:B------:R-:W-:Y:S02]  /*0900*/  UIMAD.WIDE.U32 UR18, UR6, UR7, UR18 ;  /* 0x00000007061272a5 */ /* 0x000fe4000f8e0012 */
[----:B------:R-:W-:-:S02]  /*0910*/  @UP0 UIMAD UR4, UR4, UR33, URZ ;  /* 0x00000021040402a4 */ /* 0x000fc4000f8e02ff */
[----:B------:R-:W-:Y:S01]  /*0920*/  UIADD3 UR5, UPT, UPT, UR19, UR5, URZ ;  /* 0x0000000513057290 */ /* 0x000fe2000fffe0ff */
[----:B------:R-:W0:Y:S01]  /*0930*/  LDCU.64 UR28, c[0x0][0x450] ;  /* 0x00008a00ff1c77ac */ /* 0x000e220008000a00 */
[----:B---3--:R-:W-:Y:S02]  /*0940*/  ULEA UR17, UP1, UR18, UR24, 0x3 ;  /* 0x0000001812117291 */ /* 0x008fe4000f8218ff */
[----:B----4-:R-:W-:Y:S02]  /*0950*/  @UP0 UIMAD UR19, UR4, UR31, URZ ;  /* 0x0000001f041302a4 */ /* 0x010fe4000f8e02ff */
[----:B------:R-:W-:Y:S01]  /*0960*/  ULEA.HI.X UR18, UR18, UR25, UR5, 0x3, UP1 ;  /* 0x0000001912127291 */ /* 0x000fe200088f1c05 */
[----:B------:R-:W-:Y:S02]  /*0970*/  UMOV UR4, URZ ;  /* 0x000000ff00047c82 */ /* 0x000fe40008000000 */
[----:B------:R-:W-:Y:S01]  /*0980*/  UMOV UR5, URZ ;  /* 0x000000ff00057c82 */ /* 0x000fe20008000000 */
[----:B-----5:R-:W-:-:S02]  /*0990*/  @UP0 UIMAD.WIDE UR4, UR19, 0x10, UR34 ;  /* 0x00000010130408a5 */ /* 0x020fc4000f8e0222 */
[----:B------:R-:W-:Y:S01]  /*09a0*/  UISETP.GE.AND UP0, UPT, UR33, 0x1, UPT ;  /* 0x000000012100788c */ /* 0x000fe2000bf06270 */
[----:B------:R-:W-:Y:S01]  /*09b0*/  UMOV UR7, URZ ;  /* 0x000000ff00077c82 */ /* 0x000fe20008000000 */
[----:B------:R-:W-:Y:S01]  /*09c0*/  UMOV UR6, URZ ;  /* 0x000000ff00067c82 */ /* 0x000fe20008000000 */
[----:B0-----:R-:W-:Y:S02]  /*09d0*/  ULEA UR28, UP4, UR36, UR28, 0x1 ;  /* 0x0000001c241c7291 */ /* 0x001fe4000f8808ff */
[----:B------:R-:W-:-:S04]  /*09e0*/  UIADD3.X UR38, UPT, UPT, UR38, UR40, URZ, UP3, !UPT ;  /* 0x0000002826267290 */ /* 0x000fc80009ffe4ff */
[----:B------:R-:W-:Y:S01]  /*09f0*/  ULEA.HI.X UR29, UR36, UR29, UR38, 0x1, UP4 ;  /* 0x0000001d241d7291 */ /* 0x000fe2000a0f0c26 */
[----:B------:R-:W-:Y:S02]  /*0a00*/  @P0 R2UR UR7, R3 ;  /* 0x00000000030702ca */ /* 0x000fe400000e0000 */
[----:B------:R-:W-:Y:S01]  /*0a10*/  @P1 R2UR UR6, R4 ;  /* 0x00000000040612ca */ /* 0x000fe200000e0000 */
[----:B-1----:R-:W-:-:S14]  /*0a20*/  BRA.U !UP0, `(.L_x_2270) ;  /* 0x000000d508907547 */ /* 0x002fdc000b800000 */
[----:B------:R-:W0:Y:S01]  /*0a30*/  S2R R9, SR_TID.X ;  /* 0x0000000000097919 */ /* 0x000e220000002100 */
[----:B------:R-:W1:Y:S01]  /*0a40*/  LDCU UR19, c[0x0][0x394] ;  /* 0x00007280ff1377ac */ /* 0x000e620008000800 */
[----:B------:R2:W-:Y:S01]  /*0a50*/  STL [R1+0x2c], RZ ;  /* 0x00002cff01007387 */ /* 0x0005e20000100800 */
[----:B------:R-:W-:Y:S01]  /*0a60*/  UMOV UR20, UR10 ;  /* 0x0000000a00147c82 */ /* 0x000fe20008000000 */
[----:B------:R-:W-:Y:S01]  /*0a70*/  UMOV UR21, UR11 ;  /* 0x0000000b00157c82 */ /* 0x000fe20008000000 */
[----:B------:R-:W-:Y:S01]  /*0a80*/  UMOV UR24, UR28 ;  /* 0x0000001c00187c82 */ /* 0x000fe20008000000 */
[----:B------:R2:W-:Y:S01]  /*0a90*/  STL [R1+0x30], RZ ;  /* 0x000030ff01007387 */ /* 0x0005e20000100800 */
[----:B------:R-:W-:Y:S01]  /*0aa0*/  UMOV UR25, UR29 ;  /* 0x0000001d00197c82 */ /* 0x000fe20008000000 */
[C---:B0-----:R-:W-:Y:S02]  /*0ab0*/  SHF.L.U32 R3, R9.reuse, 0x4, RZ ;  /* 0x0000000409037819 */ /* 0x041fe400000006ff */
[----:B------:R-:W-:-:S02]  /*0ac0*/  LOP3.LUT R0, R9, 0x1f, RZ, 0xc0, !PT ;  /* 0x0000001f09007812 */ /* 0x000fc400078ec0ff */
[----:B------:R-:W-:Y:S02]  /*0ad0*/  LOP3.LUT R9, R9, 0x3e0, RZ, 0xc0, !PT ;  /* 0x000003e009097812 */ /* 0x000fe400078ec0ff */
[----:B-12---:R-:W-:-:S07]  /*0ae0*/  LOP3.LUT R5, R0, 0x3e00, R3, 0xf8, !PT ;  /* 0x00003e0000057812 */ /* 0x006fce00078ef803 */
.L_x_2368:
        /* <DEDUP_REMOVED lines=332> */
[----:B------:R-:W2:Y:S04]  /*1fb0*/  @!P6 LDG.E.U16 R53, desc[UR26][R2.64+0x3c0] ;  /* 0x0003c01a0235e981 */ /* 0x000ea8000c1e1500 */
        /* <DEDUP_REMOVED lines=11> */
[----:B------:R-:W2:Y:S01]  /*2070*/  LDL.LU R62, [R1+0x30] ;  /* 0x00003000013e7983 */ /* 0x000ea20000300800 */
        /* <DEDUP_REMOVED lines=63> */
[----:B------:R-:W-:Y:S02]  /*2470*/  HADD2.F32 R69, -RZ, R55.H0_H0 ;  /* 0x20000037ff457230 */ /* 0x000fe40000004100 */
[----:B------:R-:W-:Y:S01]  /*2480*/  FFMA.FTZ R48, R66, R23, R47 ;  /* 0x0000001742307223 */ /* 0x000fe2000001002f */
[----:B------:R-:W-:Y:S02]  /*2490*/  HADD2.F32 R21, -RZ, R21.H0_H0 ;  /* 0x20000015ff157230 */ /* 0x000fe40000004100 */
[----:B0-----:R-:W-:Y:S02]  /*24a0*/  HADD2.F32 R68, -RZ, R56.H0_H0 ;  /* 0x20000038ff447230 */ /* 0x001fe40000004100 */
[----:B------:R-:W-:Y:S01]  /*24b0*/  FFMA.FTZ R47, R69, R22, R48 ;  /* 0x00000016452f7223 */ /* 0x000fe20000010030 */
[----:B------:R-:W-:-:S02]  /*24c0*/  HADD2.F32 R20, -RZ, R20.H0_H0 ;  /* 0x20000014ff147230 */ /* 0x000fc40000004100 */
[----:B-1----:R-:W-:Y:S02]  /*24d0*/  HADD2.F32 R71, -RZ, R57.H0_H0 ;  /* 0x20000039ff477230 */ /* 0x002fe40000004100 */
[----:B--2---:R-:W-:Y:S02]  /*24e0*/  HADD2.F32 R76, -RZ, R2.H0_H0 ;  /* 0x20000002ff4c7230 */ /* 0x004fe40000004100 */
[----:B------:R-:W-:Y:S01]  /*24f0*/  FFMA.FTZ R2, R68, R21, R47 ;  /* 0x0000001544027223 */ /* 0x000fe2000001002f */
[----:B------:R-:W-:Y:S02]  /*2500*/  HADD2.F32 R19, -RZ, R19.H0_H0 ;  /* 0x20000013ff137230 */ /* 0x000fe40000004100 */
[----:B---3--:R-:W-:Y:S02]  /*2510*/  HADD2.F32 R72, -RZ, R58.H0_H0 ;  /* 0x2000003aff487230 */ /* 0x008fe40000004100 */
[----:B------:R-:W-:Y:S01]  /*2520*/  FFMA.FTZ R47, R71, R20, R2 ;  /* 0x00000014472f7223 */ /* 0x000fe20000010002 */
[----:B------:R-:W-:-:S02]  /*2530*/  HADD2.F32 R18, -RZ, R18.H0_H0 ;  /* 0x20000012ff127230 */ /* 0x000fc40000004100 */
[----:B----4-:R-:W-:Y:S02]  /*2540*/  HADD2.F32 R75, -RZ, R59.H0_H0 ;  /* 0x2000003bff4b7230 */ /* 0x010fe40000004100 */
[----:B------:R-:W-:Y:S01]  /*2550*/  FFMA.FTZ R2, R72, R19, R47 ;  /* 0x0000001348027223 */ /* 0x000fe2000001002f */
[----:B------:R-:W-:-:S03]  /*2560*/  HADD2.F32 R17, -RZ, R17.H0_H0 ;  /* 0x20000011ff117230 */ /* 0x000fc60000004100 */
[----:B------:R-:W-:-:S04]  /*2570*/  FFMA.FTZ R47, R75, R18, R2 ;  /* 0x000000124b2f7223 */ /* 0x000fc80000010002 */
[----:B------:R-:W-:-:S05]  /*2580*/  FFMA.FTZ R2, R76, R17, R47 ;  /* 0x000000114c027223 */ /* 0x000fca000001002f */
[----:B------:R0:W-:Y:S01]  /*2590*/  STL [R1+0x30], R2 ;  /* 0x0000300201007387 */ /* 0x0001e20000100800 */
[----:B------:R-:W-:Y:S01]  /*25a0*/  UISETP.GE.AND UP0, UPT, UR8, 0x1, UPT ;  /* 0x000000010800788c */ /* 0x000fe2000bf06270 */
[----:B------:R-:W-:Y:S02]  /*25b0*/  HFMA2 R42, -RZ, RZ, 0, 0 ;  /* 0x00000000ff2a7431 */ /* 0x000fe400000001ff */
[----:B------:R-:W-:Y:S01]  /*25c0*/  HFMA2 R178, -RZ, RZ, 0, 0 ;  /* 0x00000000ffb27431 */ /* 0x000fe200000001ff */
[----:B------:R-:W-:Y:S02]  /*25d0*/  CS2R R184, SRZ ;  /* 0x0000000000b87805 */ /* 0x000fe4000001ff00 */
[----:B------:R-:W-:Y:S02]  /*25e0*/  CS2R R182, SRZ ;  /* 0x0000000000b67805 */ /* 0x000fe4000001ff00 */
[----:B------:R-:W-:Y:S02]  /*25f0*/  MOV R181, RZ ;  /* 0x000000ff00b57202 */ /* 0x000fe40000000f00 */
[----:B------:R-:W-:-:S02]  /*2600*/  CS2R R40, SRZ ;  /* 0x0000000000287805 */ /* 0x000fc4000001ff00 */
[----:B------:R-:W-:Y:S02]  /*2610*/  CS2R R38, SRZ ;  /* 0x0000000000267805 */ /* 0x000fe4000001ff00 */
[----:B------:R-:W-:Y:S02]  /*2620*/  CS2R R36, SRZ ;  /* 0x0000000000247805 */ /* 0x000fe4000001ff00 */
[----:B------:R-:W-:Y:S02]  /*2630*/  CS2R R34, SRZ ;  /* 0x0000000000227805 */ /* 0x000fe4000001ff00 */
        /* <DEDUP_REMOVED lines=22> */
[----:B------:R-:W-:Y:S01]  /*27a0*/  HADD2.F32 R47, -RZ, R4.H0_H0 ;  /* 0x20000004ff2f7230 */ /* 0x000fe20000004100 */
[----:B------:R-:W-:Y:S01]  /*27b0*/  LOP3.LUT R80, R80, 0xfbffffff, RZ, 0xc0, !PT ;  /* 0xfbffffff50507812 */ /* 0x000fe200078ec0ff */
[----:B------:R-:W-:Y:S01]  /*27c0*/  UISETP.NE.AND UP0, UPT, UR19, 0x1, UPT ;  /* 0x000000011300788c */ /* 0x000fe2000bf05270 */
[----:B------:R-:W-:Y:S01]  /*27d0*/  LOP3.LUT R240, R241, 0x7c1f, R189, 0xc8, !PT ;  /* 0x00007c1ff1f07812 */ /* 0x000fe200078ec8bd */
[----:B------:R-:W-:Y:S02]  /*27e0*/  HADD2.F32 R48, -RZ, R5.H0_H0 ;  /* 0x20000005ff307230 */ /* 0x000fe40000004100 */
[----:B------:R-:W-:Y:S01]  /*27f0*/  FADD.FTZ R5, R68, R68 ;  /* 0x0000004444057221 */ /* 0x000fe20000010000 */
[----:B------:R-:W-:-:S02]  /*2800*/  HADD2.F32 R49, -RZ, R6.H0_H0 ;  /* 0x20000006ff317230 */ /* 0x000fc40000004100 */
[----:B------:R-:W-:Y:S01]  /*2810*/  FADD.FTZ R6, R69, R69 ;  /* 0x0000004545067221 */ /* 0x000fe20000010000 */
[----:B------:R-:W-:Y:S01]  /*2820*/  HADD2.F32 R50, -RZ, R7.H0_H0 ;  /* 0x20000007ff327230 */ /* 0x000fe20000004100 */
[----:B------:R-:W-:Y:S01]  /*2830*/  PLOP3.LUT P0, PT, PT, PT, UP0, 0x80, 0x8 ;  /* 0x000000000008781c */ /* 0x000fe20003f0f008 */
[----:B------:R-:W-:Y:S02]  /*2840*/  HADD2.F32 R51, -RZ, R8.H0_H0 ;  /* 0x20000008ff337230 */ /* 0x000fe40000004100 */
[----:B------:R-:W-:Y:S01]  /*2850*/  FADD.FTZ R8, R67, R67 ;  /* 0x0000004343087221 */ /* 0x000fe20000010000 */
[----:B------:R-:W-:Y:S01]  /*2860*/  HADD2.F32 R53, -RZ, R10.H0_H0 ;  /* 0x2000000aff357230 */ /* 0x000fe20000004100 */
[----:B------:R-:W-:Y:S01]  /*2870*/  ISETP.EQ.AND P0, PT, R0, RZ, P0 ;  /* 0x000000ff0000720c */ /* 0x000fe20000702270 */
[----:B------:R-:W-:Y:S02]  /*2880*/  HADD2.F32 R54, -RZ, R11.H0_H0 ;  /* 0x2000000bff367230 */ /* 0x000fe40000004100 */
[----:B------:R-:W-:Y:S01]  /*2890*/  FADD.FTZ R11, R62, R62 ;  /* 0x0000003e3e0b7221 */ /* 0x000fe20000010000 */
[----:B------:R-:W-:-:S02]  /*28a0*/  HADD2.F32 R55, -RZ, R12.H0_H0 ;  /* 0x2000000cff377230 */ /* 0x000fc40000004100 */
[----:B------:R-:W-:Y:S01]  /*28b0*/  FADD.FTZ R12, R63, R63 ;  /* 0x0000003f3f0c7221 */ /* 0x000fe20000010000 */
[----:B------:R-:W-:Y:S02]  /*28c0*/  HADD2.F32 R56, -RZ, R13.H0_H0 ;  /* 0x2000000dff387230 */ /* 0x000fe40000004100 */
[----:B------:R-:W-:Y:S01]  /*28d0*/  FADD.FTZ R13, R52, R52 ;  /* 0x00000034340d7221 */ /* 0x000fe20000010000 */
[----:B------:R-:W-:Y:S01]  /*28e0*/  HADD2.F32 R57, -RZ, R9.H0_H0 ;  /* 0x20000009ff397230 */ /* 0x000fe20000004100 */
[----:B0-----:R-:W-:Y:S01]  /*28f0*/  UIMAD.WIDE.U32 UR10, UR8, UR28, URZ ;  /* 0x0000001c080a72a5 */ /* 0x001fe2000f8e00ff */
[----:B------:R-:W-:Y:S02]  /*2900*/  HADD2.F32 R58, -RZ, R14.H0_H0 ;  /* 0x2000000eff3a7230 */ /* 0x000fe40000004100 */
[----:B------:R-:W-:Y:S01]  /*2910*/  FADD.FTZ R14, R3, R3 ;  /* 0x00000003030e7221 */ /* 0x000fe20000010000 */
        /* <DEDUP_REMOVED lines=9> */
[----:B------:R-:W-:Y:S01]  /*29b0*/  FADD.FTZ R45, R48, UR6 ;  /* 0x00000006302d7e21 */ /* 0x000fe20008010000 */
[----:B------:R-:W-:Y:S01]  /*29c0*/  FADD.FTZ R46, R49, UR6 ;  /* 0x00000006312e7e21 */ /* 0x000fe20008010000 */
        /* <DEDUP_REMOVED lines=24> */
[----:B------:R-:W-:Y:S01]  /*2b50*/  @P1 LOP3.LUT R80, R80, 0x4000000, RZ, 0xfc, !PT ;  /* 0x0400000050501812 */ /* 0x000fe200078efcff */
        /* <DEDUP_REMOVED lines=11> */
[----:B------:R-:W-:-:S05]  /*2c10*/  UMOV UR8, URZ ;  /* 0x000000ff00087c82 */ /* 0x000fca0008000000 */
.L_x_2367:
[----:B------:R-:W-:Y:S01]  /*2c20*/  HFMA2 R61, -RZ, RZ, 0, 0 ;  /* 0x00000000ff3d7431 */ /* 0x000fe200000001ff */
[----:B0-----:R-:W-:Y:S02]  /*2c30*/  LOP3.LUT R68, R177, 0x7c00, R241, 0xf8, !PT ;  /* 0x00007c00b1447812 */ /* 0x001fe400078ef8f1 */
[----:B0-----:R-:W-:Y:S02]  /*2c40*/  MOV R65, UR42 ;  /* 0x0000002a00417c02 */ /* 0x001fe40008000f00 */
[----:B------:R-:W-:Y:S02]  /*2c50*/  MOV R60, R240 ;  /* 0x000000f0003c7202 */ /* 0x000fe40000000f00 */
[----:B------:R-:W-:Y:S02]  /*2c60*/  LOP3.LUT R156, R68, 0x20, RZ, 0xfc, !PT ;  /* 0x00000020449c7812 */ /* 0x000fe400078efcff */
[----:B------:R-:W-:Y:S01]  /*2c70*/  MOV R63, UR43 ;  /* 0x0000002b003f7c02 */ /* 0x000fe20008000f00 */
[----:B------:R-:W-:Y:S01]  /*2c80*/  IMAD.WIDE.U32 R64, R65, UR8, R60 ;  /* 0x0000000841407c25 */ /* 0x000fe2000f8e003c */
[----:B------:R-:W-:-:S02]  /*2c90*/  P2R R110, PR, RZ, 0x1 ;  /* 0x00000001ff6e7803 */ /* 0x000fc40000000000 */
[----:B------:R-:W-:Y:S01]  /*2ca0*/  ISETP.GE.AND P0, PT, R156, UR31, PT ;  /* 0x0000001f9c007c0c */ /* 0x000fe2000bf06270 */
[----:B------:R-:W-:Y:S01]  /*2cb0*/  IMAD R63, R63, UR8, R65 ;  /* 0x000000083f3f7c24 */ /* 0x000fe2000f8e0241 */
[C---:B------:R-:W-:Y:S02]  /*2cc0*/  LEA R62, P2, R64.reuse, UR22, 0x1 ;  /* 0x00000016403e7c11 */ /* 0x040fe4000f8408ff */
[----:B------:R-:W-:Y:S02]  /*2cd0*/  PRMT R72, RZ, 0x7610, R72 ;  /* 0x00007610ff487816 */ /* 0x000fe40000000048 */
[----:B------:R-:W-:Y:S02]  /*2ce0*/  LEA.HI.X R63, R64, UR23, R63, 0x1, P2 ;  /* 0x00000017403f7c11 */ /* 0x000fe400090f0c3f */
[----:B------:R-:W-:Y:S02]  /*2cf0*/  LOP3.LUT R159, R68, 0xc0, RZ, 0xfc, !PT ;  /* 0x000000c0449f7812 */ /* 0x000fe400078efcff */
[----:B------:R-:W-:-:S02]  /*2d00*/  PRMT R77, RZ, 0x7610, R77 ;  /* 0x00007610ff4d7816 */ /* 0x000fc4000000004d */
[C---:B------:R-:W-:Y:S01]  /*2d10*/  LOP3.LUT R158, R68.reuse, 0xe0, RZ, 0xfc, !PT ;  /* 0x000000e0449e7812 */ /* 0x040fe200078efcff */
[----:B------:R-:W5:Y:S01]  /*2d20*/  @!P0 LDG.E.U16 R72, desc[UR26][R62.64+0x40] ;  /* 0x0000401a3e488981 */ /* 0x000f62000c1e1500 */
[----:B------:R-:W-:Y:S02]  /*2d30*/  ISETP.GE.AND P0, PT, R159, UR31, PT ;  /* 0x0000001f9f007c0c */ /* 0x000fe4000bf06270 */
[----:B------:R-:W-:Y:S02]  /*2d40*/  PRMT R108, RZ, 0x7610, R108 ;  /* 0x00007610ff6c7816 */ /* 0x000fe4000000006c */
[C---:B------:R-:W-:Y:S02]  /*2d50*/  LOP3.LUT R155, R68.reuse, 0x100, RZ, 0xfc, !PT ;  /* 0x00000100449b7812 */ /* 0x040fe400078efcff */
[----:B------:R-:W-:Y:S02]  /*2d60*/  PRMT R105, RZ, 0x7610, R105 ;  /* 0x00007610ff697816 */ /* 0x000fe40000000069 */
[----:B------:R-:W-:-:S02]  /*2d70*/  LOP3.LUT R145, R68, 0x120, RZ, 0xfc, !PT ;  /* 0x0000012044917812 */ /* 0x000fc400078efcff */
[----:B------:R-:W-:Y:S02]  /*2d80*/  PRMT R104, RZ, 0x7610, R104 ;  /* 0x00007610ff687816 */ /* 0x000fe40000000068 */
[----:B------:R-:W-:Y:S01]  /*2d90*/  LOP3.LUT R143, R68, 0x140, RZ, 0xfc, !PT ;  /* 0x00000140448f7812 */ /* 0x000fe200078efcff */
[----:B--2---:R-:W2:Y:S01]  /*2da0*/  @!P0 LDG.E.U16 R77, desc[UR26][R62.64+0x180] ;  /* 0x0001801a3e4d8981 */ /* 0x004ea2000c1e1500 */
[----:B------:R-:W-:Y:S02]  /*2db0*/  ISETP.GE.AND P0, PT, R158, UR31, PT ;  /* 0x0000001f9e007c0c */ /* 0x000fe4000bf06270 */
[----:B------:R-:W-:Y:S02]  /*2dc0*/  PRMT R103, RZ, 0x7610, R103 ;  /* 0x00007610ff677816 */ /* 0x000fe40000000067 */
[----:B------:R-:W-:Y:S02]  /*2dd0*/  LOP3.LUT R142, R68, 0x160, RZ, 0xfc, !PT ;  /* 0x00000160448e7812 */ /* 0x000fe400078efcff */
[----:B------:R-:W-:-:S02]  /*2de0*/  PRMT R102, RZ, 0x7610, R102 ;  /* 0x00007610ff667816 */ /* 0x000fc40000000066 */
[C---:B------:R-:W-:Y:S02]  /*2df0*/  LOP3.LUT R141, R68.reuse, 0x180, RZ, 0xfc, !PT ;  /* 0x00000180448d7812 */ /* 0x040fe400078efcff */
[----:B------:R-:W-:Y:S02]  /*2e00*/  PRMT R95, RZ, 0x7610, R95 ;  /* 0x00007610ff5f7816 */ /* 0x000fe4000000005f */
[C---:B------:R-:W-:Y:S01]  /*2e10*/  LOP3.LUT R140, R68.reuse, 0x1a0, RZ, 0xfc, !PT ;  /* 0x000001a0448c7812 */ /* 0x040fe200078efcff */
[----:B------:R-:W2:Y:S01]  /*2e20*/  @!P0 LDG.E.U16 R108, desc[UR26][R62.64+0x1c0] ;  /* 0x0001c01a3e6c8981 */ /* 0x000ea2000c1e1500 */
[----:B------:R-:W-:Y:S02]  /*2e30*/  ISETP.GE.AND P0, PT, R155, UR31, PT ;  /* 0x0000001f9b007c0c */ /* 0x000fe4000bf06270 */
[----:B------:R-:W-:Y:S02]  /*2e40*/  PRMT R100, RZ, 0x7610, R100 ;  /* 0x00007610ff647816 */ /* 0x000fe40000000064 */
[----:B------:R-:W-:-:S02]  /*2e50*/  LOP3.LUT R139, R68, 0x1c0, RZ, 0xfc, !PT ;  /* 0x000001c0448b7812 */ /* 0x000fc400078efcff */
[----:B------:R-:W-:Y:S02]  /*2e60*/  PRMT R101, RZ, 0x7610, R101 ;  /* 0x00007610ff657816 */ /* 0x000fe40000000065 */
[C---:B------:R-:W-:Y:S02]  /*2e70*/  LOP3.LUT R138, R68.reuse, 0x1e0, RZ, 0xfc, !PT ;  /* 0x000001e0448a7812 */ /* 0x040fe400078efcff */
[----:B------:R-:W-:Y:S02]  /*2e80*/  PRMT R98, RZ, 0x7610, R98 ;  /* 0x00007610ff627816 */ /* 0x000fe40000000062 */
[----:B------:R-:W-:Y:S01]  /*2e90*/  LOP3.LUT R137, R68, 0x200, RZ, 0xfc, !PT ;  /* 0x0000020044897812 */ /* 0x000fe200078efcff */
[----:B------:R-:W2:Y:S01]  /*2ea0*/  @!P0 LDG.E.U16 R105, desc[UR26][R62.64+0x200] ;  /* 0x0002001a3e698981 */ /* 0x000ea2000c1e1500 */
[----:B------:R-:W-:Y:S02]  /*2eb0*/  ISETP.GE.AND P0, PT, R145, UR31, PT ;  /* 0x0000001f91007c0c */ /* 0x000fe4000bf06270 */
[----:B------:R-:W-:-:S02]  /*2ec0*/  PRMT R97, RZ, 0x7610, R97 ;  /* 0x00007610ff617816 */ /* 0x000fc40000000061 */
[C---:B------:R-:W-:Y:S02]  /*2ed0*/  LOP3.LUT R136, R68.reuse, 0x220, RZ, 0xfc, !PT ;  /* 0x0000022044887812 */ /* 0x040fe400078efcff */
[----:B------:R-:W-:Y:S02]  /*2ee0*/  PRMT R92, RZ, 0x7610, R92 ;  /* 0x00007610ff5c7816 */ /* 0x000fe4000000005c */
[C---:B------:R-:W-:Y:S02]  /*2ef0*/  LOP3.LUT R134, R68.reuse, 0x240, RZ, 0xfc, !PT ;  /* 0x0000024044867812 */ /* 0x040fe400078efcff */
[----:B------:R-:W-:Y:S02]  /*2f00*/  PRMT R93, RZ, 0x7610, R93 ;  /* 0x00007610ff5d7816 */ /* 0x000fe4000000005d */
[----:B------:R-:W-:Y:S01]  /*2f10*/  LOP3.LUT R132, R68, 0x260, RZ, 0xfc, !PT ;  /* 0x0000026044847812 */ /* 0x000fe200078efcff */
[----:B------:R-:W2:Y:S01]  /*2f20*/  @!P0 LDG.E.U16 R104, desc[UR26][R62.64+0x240] ;  /* 0x0002401a3e688981 */ /* 0x000ea2000c1e1500 */
[----:B------:R-:W-:-:S02]  /*2f30*/  ISETP.GE.AND P0, PT, R143, UR31, PT ;  /* 0x0000001f8f007c0c */ /* 0x000fc4000bf06270 */
[----:B------:R-:W-:Y:S02]  /*2f40*/  PRMT R96, RZ, 0x7610, R96 ;  /* 0x00007610ff607816 */ /* 0x000fe40000000060 */
        /* <DEDUP_REMOVED lines=9> */
[C---:B------:R-:W-:Y:S02]  /*2fe0*/  LOP3.LUT R160, R68.reuse, 0x40, RZ, 0xfc, !PT ;  /* 0x0000004044a07812 */ /* 0x040fe400078efcff */
[C---:B------:R-:W-:Y:S02]  /*2ff0*/  LOP3.LUT R157, R68.reuse, 0x60, RZ, 0xfc, !PT ;  /* 0x00000060449d7812 */ /* 0x040fe400078efcff */
[----:B------:R-:W-:Y:S02]  /*3000*/  LOP3.LUT R146, R68, 0x80, RZ, 0xfc, !PT ;  /* 0x0000008044927812 */ /* 0x000fe400078efcff */
[----:B------:R-:W-:Y:S01]  /*3010*/  LOP3.LUT P2, RZ, R80, 0x4000000, RZ, 0xc0, !PT ;  /* 0x0400000050ff7812 */ /* 0x000fe2000784c0ff */
[----:B------:R-:W2:Y:S01]  /*3020*/  @!P0 LDG.E.U16 R102, desc[UR26][R62.64+0x2c0] ;  /* 0x0002c01a3e668981 */ /* 0x000ea2000c1e1500 */
[----:B------:R-:W-:-:S02]  /*3030*/  ISETP.GE.AND P0, PT, R141, UR31, PT ;  /* 0x0000001f8d007c0c */ /* 0x000fc4000bf06270 */
[----:B------:R-:W-:Y:S02]  /*3040*/  LOP3.LUT R144, R68, 0xa0, RZ, 0xfc, !PT ;  /* 0x000000a044907812 */ /* 0x000fe400078efcff */
[----:B------:R-:W-:Y:S02]  /*3050*/  ISETP.GE.AND P6, PT, R160, UR31, PT ;  /* 0x0000001fa0007c0c */ /* 0x000fe4000bfc6270 */
[----:B------:R-:W-:Y:S02]  /*3060*/  ISETP.GE.AND P5, PT, R157, UR31, PT ;  /* 0x0000001f9d007c0c */ /* 0x000fe4000bfa6270 */
[----:B------:R-:W-:Y:S02]  /*3070*/  ISETP.GE.AND P4, PT, R146, UR31, PT ;  /* 0x0000001f92007c0c */ /* 0x000fe4000bf86270 */
[----:B------:R-:W-:Y:S02]  /*3080*/  PRMT R90, RZ, 0x7610, R90 ;  /* 0x00007610ff5a7816 */ /* 0x000fe4000000005a */
[----:B------:R-:W-:Y:S01]  /*3090*/  ISETP.GE.AND P3, PT, R144, UR31, PT ;  /* 0x0000001f90007c0c */ /* 0x000fe2000bf66270 */
[----:B------:R-:W2:Y:S01]  /*30a0*/  @!P0 LDG.E.U16 R95, desc[UR26][R62.64+0x300] ;  /* 0x0003001a3e5f8981 */ /* 0x000ea2000c1e1500 */
[----:B------:R-:W-:-:S02]  /*30b0*/  ISETP.GE.AND P0, PT, R140, UR31, PT ;  /* 0x0000001f8c007c0c */ /* 0x000fc4000bf06270 */
[----:B------:R-:W-:Y:S02]  /*30c0*/  MOV R67, UR44 ;  /* 0x0000002c00437c02 */ /* 0x000fe40008000f00 */
[----:B-1----:R-:W-:Y:S02]  /*30d0*/  PRMT R71, RZ, 0x7610, R71 ;  /* 0x00007610ff477816 */ /* 0x002fe40000000047 */
[----:B------:R-:W-:Y:S01]  /*30e0*/  LOP3.LUT R120, R68, 0x300, RZ, 0xfc, !PT ;  /* 0x0000030044787812 */ /* 0x000fe200078efcff */
[----:B------:R-:W-:Y:S01]  /*30f0*/  IMAD.WIDE.U32 R66, R67, UR8, R60 ;  /* 0x0000000843427c25 */ /* 0x000fe2000f8e003c */
[----:B------:R-:W-:Y:S02]  /*3100*/  PRMT R107, RZ, 0x7610, R107 ;  /* 0x00007610ff6b7816 */ /* 0x000fe4000000006b */
[----:B------:R-:W-:Y:S01]  /*3110*/  PRMT R78, RZ, 0x7610, R78 ;  /* 0x00007610ff4e7816 */ /* 0x000fe2000000004e */
[----:B------:R-:W5:Y:S01]  /*3120*/  @!P2 LDG.E.U16 R71, desc[UR26][R62.64] ;  /* 0x0000001a3e47a981 */ /* 0x000f62000c1e1500 */
[----:B------:R-:W-:-:S02]  /*3130*/  PRMT R79, RZ, 0x7610, R79 ;  /* 0x00007610ff4f7816 */ /* 0x000fc4000000004f */
[----:B------:R-:W-:Y:S01]  /*3140*/  MOV R61, UR45 ;  /* 0x0000002d003d7c02 */ /* 0x000fe20008000f00 */
[----:B------:R-:W2:Y:S01]  /*3150*/  @!P0 LDG.E.U16 R100, desc[UR26][R62.64+0x340] ;  /* 0x0003401a3e648981 */ /* 0x000ea2000c1e1500 */
[----:B------:R-:W-:Y:S02]  /*3160*/  ISETP.GE.AND P0, PT, R139, UR31, PT ;  /* 0x0000001f8b007c0c */ /* 0x000fe4000bf06270 */
[----:B------:R-:W-:Y:S01]  /*3170*/  PRMT R76, RZ, 0x7610, R76 ;  /* 0x00007610ff4c7816 */ /* 0x000fe2000000004c */
[----:B------:R-:W2:Y:S01]  /*3180*/  @!P6 LDG.E.U16 R107, desc[UR26][R62.64+0x80] ;  /* 0x0000801a3e6be981 */ /* 0x000ea2000c1e1500 */
[----:B------:R-:W-:Y:S01]  /*3190*/  IMAD R61, R61, UR8, R67 ;  /* 0x000000083d3d7c24 */ /* 0x000fe2000f8e0243 */
[----:B------:R-:W-:Y:S02]  /*31a0*/  LEA R60, P1, R66, UR24, 0x1 ;  /* 0x00000018423c7c11 */ /* 0x000fe4000f8208ff */
[----:B------:R-:W2:Y:S01]  /*31b0*/  @!P5 LDG.E.U16 R78, desc[UR26][R62.64+0xc0] ;  /* 0x0000c01a3e4ed981 */ /* 0x000ea2000c1e1500 */
[----:B------:R-:W-:-:S02]  /*31c0*/  PRMT R89, RZ, 0x7610, R89 ;  /* 0x00007610ff597816 */ /* 0x000fc40000000059 */
[----:B------:R-:W-:Y:S01]  /*31d0*/  LOP3.LUT R64, R68, 0x320, RZ, 0xfc, !PT ;  /* 0x0000032044407812 */ /* 0x000fe200078efcff */
[----:B------:R-:W2:Y:S01]  /*31e0*/  @!P4 LDG.E.U16 R79, desc[UR26][R62.64+0x100] ;  /* 0x0001001a3e4fc981 */ /* 0x000ea2000c1e1500 */
[----:B------:R-:W-:Y:S02]  /*31f0*/  LEA.HI.X R61, R66, UR25, R61, 0x1, P1 ;  /* 0x00000019423d7c11 */ /* 0x000fe400088f0c3d */
[----:B------:R-:W-:Y:S01]  /*3200*/  LOP3.LUT R65, R68, 0x340, RZ, 0xfc, !PT ;  /* 0x0000034044417812 */ /* 0x000fe200078efcff */
[----:B------:R-:W2:Y:S01]  /*3210*/  @!P0 LDG.E.U16 R101, desc[UR26][R62.64+0x380] ;  /* 0x0003801a3e658981 */ /* 0x000ea2000c1e1500 */
[----:B------:R-:W-:Y:S02]  /*3220*/  ISETP.GE.AND P0, PT, R138, UR31, PT ;  /* 0x0000001f8a007c0c */ /* 0x000fe4000bf06270 */
[C---:B------:R-:W-:Y:S01]  /*3230*/  LOP3.LUT R66, R68.reuse, 0x360, RZ, 0xfc, !PT ;  /* 0x0000036044427812 */ /* 0x040fe200078efcff */
[----:B------:R-:W2:Y:S01]  /*3240*/  @!P3 LDG.E.U16 R76, desc[UR26][R62.64+0x140] ;  /* 0x0001401a3e4cb981 */ /* 0x000ea2000c1e1500 */
[----:B------:R-:W-:-:S02]  /*3250*/  LOP3.LUT R67, R68, 0x380, RZ, 0xfc, !PT ;  /* 0x0000038044437812 */ /* 0x000fc400078efcff */
[C---:B------:R-:W-:Y:S02]  /*3260*/  LOP3.LUT R69, R68.reuse, 0x3a0, RZ, 0xfc, !PT ;  /* 0x000003a044457812 */ /* 0x040fe400078efcff */
[----:B------:R-:W-:Y:S02]  /*3270*/  LOP3.LUT R68, R68, 0x3c0, RZ, 0xfc, !PT ;  /* 0x000003c044447812 */ /* 0x000fe400078efcff */
[----:B------:R-:W-:Y:S02]  /*3280*/  LOP3.LUT R70, R241, 0x3e0, R177, 0xfe, !PT ;  /* 0x000003e0f1467812 */ /* 0x000fe400078efeb1 */
[----:B------:R-:W-:Y:S01]  /*3290*/  PRMT R88, RZ, 0x7610, R88 ;  /* 0x00007610ff587816 */ /* 0x000fe20000000058 */
[----:B------:R-:W2:Y:S01]  /*32a0*/  @!P0 LDG.E.U16 R98, desc[UR26][R62.64+0x3c0] ;  /* 0x0003c01a3e628981 */ /* 0x000ea2000c1e1500 */
[----:B------:R-:W-:Y:S02]  /*32b0*/  ISETP.GE.AND P0, PT, R137, UR31, PT ;  /* 0x0000001f89007c0c */ /* 0x000fe4000bf06270 */
[----:B------:R-:W-:-:S02]  /*32c0*/  PRMT R86, RZ, 0x7610, R86 ;  /* 0x00007610ff567816 */ /* 0x000fc40000000056 */
[----:B------:R-:W-:Y:S02]  /*32d0*/  PRMT R81, RZ, 0x7610, R81 ;  /* 0x00007610ff517816 */ /* 0x000fe40000000051 */
[----:B------:R-:W-:Y:S02]  /*32e0*/  PRMT R84, RZ, 0x7610, R84 ;  /* 0x00007610ff547816 */ /* 0x000fe40000000054 */
[----:B------:R-:W-:Y:S02]  /*32f0*/  PRMT R82, RZ, 0x7610, R82 ;  /* 0x00007610ff527816 */ /* 0x000fe40000000052 */
[----:B------:R-:W-:Y:S02]  /*3300*/  PRMT R85, RZ, 0x7610, R85 ;  /* 0x00007610ff557816 */ /* 0x000fe40000000055 */
[----:B------:R-:W-:Y:S01]  /*3310*/  PRMT R83, RZ, 0x7610, R83 ;  /* 0x00007610ff537816 */ /* 0x000fe20000000053 */
[----:B------:R-:W2:Y:S01]  /*3320*/  @!P0 LDG.E.U16 R97, desc[UR26][R62.64+0x400] ;  /* 0x0004001a3e618981 */ /* 0x000ea2000c1e1500 */
[----:B------:R-:W-:-:S13]  /*3330*/  ISETP.GE.AND P0, PT, R136, UR31, PT ;  /* 0x0000001f88007c0c */ /* 0x000fda000bf06270 */
        /* <DEDUP_REMOVED lines=13> */
[----:B------:R-:W-:Y:S02]  /*3410*/  ISETP.GE.AND P0, PT, R120, UR31, PT ;  /* 0x0000001f78007c0c */ /* 0x000fe4000bf06270 */
[----:B------:R-:W-:Y:S02]  /*3420*/  ISETP.GE.AND P1, PT, R65, UR31, PT ;  /* 0x0000001f41007c0c */ /* 0x000fe4000bf26270 */
[----:B------:R-:W-:Y:S02]  /*3430*/  ISETP.GE.AND P2, PT, R66, UR31, PT ;  /* 0x0000001f42007c0c */ /* 0x000fe4000bf46270 */
[----:B------:R-:W-:Y:S02]  /*3440*/  ISETP.GE.AND P3, PT, R67, UR31, PT ;  /* 0x0000001f43007c0c */ /* 0x000fe4000bf66270 */
[----:B------:R-:W-:-:S05]  /*3450*/  ISETP.GE.AND P4, PT, R69, UR31, PT ;  /* 0x0000001f45007c0c */ /* 0x000fca000bf86270 */
        /* <DEDUP_REMOVED lines=16> */
[----:B0-----:R-:W-:-:S04]  /*3560*/  MOV R62, UR49 ;  /* 0x00000031003e7c02 */ /* 0x001fc80008000f00 */
[----:B------:R-:W-:-:S06]  /*3570*/  MOV R63, UR32 ;  /* 0x00000020003f7c02 */ /* 0x000fcc0008000f00 */
[----:B------:R-:W3:Y:S01]  /*3580*/  LDG.E.64 R62, desc[UR26][R62.64] ;  /* 0x0000001a3e3e7981 */ /* 0x000ee2000c1e1b00 */
[----:B------:R-:W0:Y:S01]  /*3590*/  S2UR UR46, SR_CgaCtaId ;  /* 0x00000000002e79c3 */ /* 0x000e220000008800 */
[----:B------:R-:W-:-:S04]  /*35a0*/  LOP3.LUT R66, R189, 0x3e0, RZ, 0xc0, !PT ;  /* 0x000003e0bd427812 */ /* 0x000fc800078ec0ff */
[----:B------:R-:W-:Y:S01]  /*35b0*/  IADD3 R99, PT, PT, R66, R239, RZ ;  /* 0x000000ef42637210 */ /* 0x000fe20007ffe0ff */
[----:B------:R-:W-:-:S04]  /*35c0*/  UMOV UR33, 0x400 ;  /* 0x0000040000217882 */ /* 0x000fc80000000000 */
[----:B------:R-:W-:-:S05]  /*35d0*/  IMAD R66, R66, 0x1f, R99 ;  /* 0x0000001f42427824 */ /* 0x000fca00078e0263 */
[C---:B------:R-:W-:Y:S02]  /*35e0*/  IADD3 R65, PT, PT, R66.reuse, 0x20, RZ ;  /* 0x0000002042417810 */ /* 0x040fe40007ffe0ff */
[C---:B------:R-:W-:Y:S02]  /*35f0*/  IADD3 R67, PT, PT, R66.reuse, 0x40, RZ ;  /* 0x0000004042437810 */ /* 0x040fe40007ffe0ff */
[C---:B------:R-:W-:Y:S02]  /*3600*/  IADD3 R69, PT, PT, R66.reuse, 0x60, RZ ;  /* 0x0000006042457810 */ /* 0x040fe40007ffe0ff */
[C---:B------:R-:W-:Y:S01]  /*3610*/  IADD3 R73, PT, PT, R66.reuse, 0x80, RZ ;  /* 0x0000008042497810 */ /* 0x040fe20007ffe0ff */
[----:B0-----:R-:W-:Y:S01]  /*3620*/  ULEA UR28, UR46, UR33, 0x18 ;  /* 0x000000212e1c7291 */ /* 0x001fe2000f8ec0ff */
[C---:B------:R-:W-:Y:S02]  /*3630*/  LEA.HI.SX32 R64, R66.reuse, R66, 0x1b ;  /* 0x0000004242407211 */ /* 0x040fe400078fdaff */
        /* <DEDUP_REMOVED lines=26> */
[----:B------:R-:W-:Y:S02]  /*37e0*/  IADD3 R175, PT, PT, R66, 0x3e0, RZ ;  /* 0x000003e042af7810 */ /* 0x000fe40007ffe0ff */
[-C--:B------:R-:W-:Y:S02]  /*37f0*/  LEA.HI.SX32 R65, R65, R66.reuse, 0x1b ;  /* 0x0000004241417211 */ /* 0x080fe400078fdaff */
[-C--:B------:R-:W-:Y:S02]  /*3800*/  LEA.HI.SX32 R67, R67, R66.reuse, 0x1b ;  /* 0x0000004243437211 */ /* 0x080fe400078fdaff */
[-C--:B------:R-:W-:Y:S02]  /*3810*/  LEA.HI.SX32 R69, R69, R66.reuse, 0x1b ;  /* 0x0000004245457211 */ /* 0x080fe400078fdaff */
[----:B------:R-:W-:-:S02]  /*3820*/  LEA.HI.SX32 R68, R73, R66, 0x1b ;  /* 0x0000004249447211 */ /* 0x000fc400078fdaff */
[----:B------:R-:W-:Y:S02]  /*3830*/  LEA R64, R64, UR28, 0x1 ;  /* 0x0000001c40407c11 */ /* 0x000fe4000f8e08ff */
        /* <DEDUP_REMOVED lines=24> */
[----:B------:R-:W-:Y:S02]  /*39c0*/  LEA R65, R65, UR28, 0x1 ;  /* 0x0000001c41417c11 */ /* 0x000fe4000f8e08ff */
[-C--:B------:R-:W-:Y:S02]  /*39d0*/  LEA.HI.SX32 R171, R171, R66.reuse, 0x1b ;  /* 0x00000042abab7211 */ /* 0x080fe400078fdaff */
[-C--:B------:R-:W-:Y:S02]  /*39e0*/  LEA.HI.SX32 R152, R173, R66.reuse, 0x1b ;  /* 0x00000042ad987211 */ /* 0x080fe400078fdaff */
[----:B------:R-:W-:Y:S02]  /*39f0*/  LEA.HI.SX32 R150, R175, R66, 0x1b ;  /* 0x00000042af967211 */ /* 0x000fe400078fdaff */
[----:B------:R-:W-:-:S02]  /*3a00*/  LEA R66, R67, UR28, 0x1 ;  /* 0x0000001c43427c11 */ /* 0x000fc4000f8e08ff */
[----:B------:R-:W-:Y:S01]  /*3a10*/  LEA R67, R69, UR28, 0x1 ;  /* 0x0000001c45437c11 */ /* 0x000fe2000f8e08ff */
[----:B-----5:R0:W-:Y:S01]  /*3a20*/  STS.U16 [R64], R71 ;  /* 0x0000004740007388 */ /* 0x0201e20000000400 */
[----:B------:R-:W-:Y:S02]  /*3a30*/  LEA R68, R68, UR28, 0x1 ;  /* 0x0000001c44447c11 */ /* 0x000fe4000f8e08ff */
[----:B------:R-:W-:Y:S01]  /*3a40*/  LEA R69, R75, UR28, 0x1 ;  /* 0x0000001c4b457c11 */ /* 0x000fe2000f8e08ff */
[----:B------:R4:W-:Y:S01]  /*3a50*/  STS.U16 [R65+0x40], R72 ;  /* 0x0000404841007388 */ /* 0x0009e20000000400 */
[----:B------:R-:W-:-:S03]  /*3a60*/  LEA R70, R70, UR28, 0x1 ;  /* 0x0000001c46467c11 */ /* 0x000fc6000f8e08ff */
[----:B--2---:R-:W-:Y:S01]  /*3a70*/  STS.U16 [R66+0x80], R107 ;  /* 0x0000806b42007388 */ /* 0x004fe20000000400 */
[----:B0-----:R-:W-:-:S03]  /*3a80*/  LEA R71, R111, UR28, 0x1 ;  /* 0x0000001c6f477c11 */ /* 0x001fc6000f8e08ff */
[----:B------:R0:W-:Y:S01]  /*3a90*/  STS.U16 [R67+0xc0], R78 ;  /* 0x0000c04e43007388 */ /* 0x0001e20000000400 */
[----:B------:R-:W-:Y:S02]  /*3aa0*/  LEA R73, R73, UR28, 0x1 ;  /* 0x0000001c49497c11 */ /* 0x000fe4000f8e08ff */
[----:B----4-:R-:W-:Y:S01]  /*3ab0*/  LEA R72, R113, UR28, 0x1 ;  /* 0x0000001c71487c11 */ /* 0x010fe2000f8e08ff */
[----:B------:R-:W-:Y:S01]  /*3ac0*/  STS.U16 [R68+0x100], R79 ;  /* 0x0001004f44007388 */ /* 0x000fe20000000400 */
[----:B------:R-:W-:Y:S02]  /*3ad0*/  LEA R74, R74, UR28, 0x1 ;  /* 0x0000001c4a4a7c11 */ /* 0x000fe4000f8e08ff */
[----:B------:R-:W-:Y:S01]  /*3ae0*/  LEA R75, R119, UR28, 0x1 ;  /* 0x0000001c774b7c11 */ /* 0x000fe2000f8e08ff */
[----:B------:R2:W-:Y:S04]  /*3af0*/  STS.U16 [R69+0x140], R76 ;  /* 0x0001404c45007388 */ /* 0x0005e80000000400 */
[----:B------:R4:W-:Y:S01]  /*3b00*/  STS.U16 [R70+0x180], R77 ;  /* 0x0001804d46007388 */ /* 0x0009e20000000400 */
[----:B0-----:R-:W-:-:S03]  /*3b10*/  LEA R78, R125, UR28, 0x1 ;  /* 0x0000001c7d4e7c11 */ /* 0x001fc6000f8e08ff */
[----:B------:R-:W-:Y:S01]  /*3b20*/  STS.U16 [R71+0x1c0], R108 ;  /* 0x0001c06c47007388 */ /* 0x000fe20000000400 */
[----:B--2---:R-:W-:-:S03]  /*3b30*/  LEA R76, R121, UR28, 0x1 ;  /* 0x0000001c794c7c11 */ /* 0x004fc6000f8e08ff */
[----:B------:R-:W-:Y:S01]  /*3b40*/  STS.U16 [R72+0x200], R105 ;  /* 0x0002006948007388 */ /* 0x000fe20000000400 */
[----:B----4-:R-:W-:-:S03]  /*3b50*/  LEA R77, R123, UR28, 0x1 ;  /* 0x0000001c7b4d7c11 */ /* 0x010fc6000f8e08ff */
[----:B------:R-:W-:Y:S01]  /*3b60*/  STS.U16 [R73+0x240], R104 ;  /* 0x0002406849007388 */ /* 0x000fe20000000400 */
[----:B------:R-:W-:Y:S02]  /*3b70*/  LEA R79, R127, UR28, 0x1 ;  /* 0x0000001c7f4f7c11 */ /* 0x000fe4000f8e08ff */
[----:B------:R-:W-:Y:S01]  /*3b80*/  LEA R106, R106, UR28, 0x1 ;  /* 0x0000001c6a6a7c11 */ /* 0x000fe2000f8e08ff */
[----:B------:R-:W-:Y:S01]  /*3b90*/  STS.U16 [R74+0x280], R103 ;  /* 0x000280674a007388 */ /* 0x000fe20000000400 */
[----:B------:R-:W-:-:S03]  /*3ba0*/  LEA R107, R131, UR28, 0x1 ;  /* 0x0000001c836b7c11 */ /* 0x000fc6000f8e08ff */
        /* <DEDUP_REMOVED lines=13> */
[----:B------:R-:W-:Y:S02]  /*3c80*/  P2R R112, PR, RZ, 0x1 ;  /* 0x00000001ff707803 */ /* 0x000fe40000000000 */
[----:B------:R-:W-:Y:S01]  /*3c90*/  LEA R148, R148, UR28, 0x1 ;  /* 0x0000001c94947c11 */ /* 0x000fe2000f8e08ff */
[----:B------:R-:W-:Y:S01]  /*3ca0*/  STS.U16 [R116+0x480], R93 ;  /* 0x0004805d74007388 */ /* 0x000fe20000000400 */
[----:B------:R-:W-:Y:S02]  /*3cb0*/  LEA R147, R147, UR28, 0x1 ;  /* 0x0000001c93937c11 */ /* 0x000fe4000f8e08ff */
[----:B------:R-:W-:Y:S01]  /*3cc0*/  ISETP.GE.AND P0, PT, R240, UR31, PT ;  /* 0x0000001ff0007c0c */ /* 0x000fe2000bf06270 */
        /* <DEDUP_REMOVED lines=11> */
[----:B------:R-:W-:Y:S02]  /*3d80*/  LEA R150, R150, UR28, 0x1 ;  /* 0x0000001c96967c11 */ /* 0x000fe4000f8e08ff */
[----:B------:R-:W-:Y:S02]  /*3d90*/  PRMT R179, RZ, 0x7610, R179 ;  /* 0x00007610ffb37816 */ /* 0x000fe400000000b3 */
[----:B------:R-:W-:Y:S01]  /*3da0*/  P2R R124, PR, RZ, 0x2 ;  /* 0x00000002ff7c7803 */ /* 0x000fe20000000000 */
[----:B------:R-:W-:Y:S04]  /*3db0*/  STS.U16 [R147+0x640], R88 ;  /* 0x0006405893007388 */ /* 0x000fe80000000400 */
[----:B------:R0:W-:Y:S04]  /*3dc0*/  STS.U16 [R123+0x680], R86 ;  /* 0x000680567b007388 */ /* 0x0001e80000000400 */
[----:B------:R-:W-:Y:S04]  /*3dd0*/  STS.U16 [R154+0x6c0], R81 ;  /* 0x0006c0519a007388 */ /* 0x000fe80000000400 */
[----:B------:R-:W-:Y:S04]  /*3de0*/  STS.U16 [R151+0x700], R84 ;  /* 0x0007005497007388 */ /* 0x000fe80000000400 */
[----:B------:R-:W-:Y:S04]  /*3df0*/  STS.U16 [R153+0x740], R82 ;  /* 0x0007405299007388 */ /* 0x000fe80000000400 */
[----:B------:R2:W-:Y:S04]  /*3e00*/  STS.U16 [R152+0x780], R85 ;  /* 0x0007805598007388 */ /* 0x0005e80000000400 */
[----:B------:R4:W-:Y:S01]  /*3e10*/  STS.U16 [R150+0x7c0], R83 ;  /* 0x0007c05396007388 */ /* 0x0009e20000000400 */
[----:B------:R-:W-:-:S03]  /*3e20*/  NOP ;  /* 0x0000000000007918 */ /* 0x000fc60000000000 */
[----:B------:R-:W5:Y:S01]  /*3e30*/  @!P0 LDG.E.U16 R179, desc[UR26][R60.64] ;  /* 0x0000001a3cb38981 */ /* 0x000f62000c1e1500 */
[----:B------:R-:W-:Y:S02]  /*3e40*/  ISETP.GE.AND P0, PT, R160, UR31, PT ;  /* 0x0000001fa0007c0c */ /* 0x000fe4000bf06270 */
[----:B------:R-:W-:Y:S02]  /*3e50*/  ISETP.GE.AND P1, PT, R156, UR31, PT ;  /* 0x0000001f9c007c0c */ /* 0x000fe4000bf26270 */
[----:B------:R-:W-:Y:S02]  /*3e60*/  PRMT R175, RZ, 0x7610, R175 ;  /* 0x00007610ffaf7816 */ /* 0x000fe400000000af */
[----:B------:R-:W-:-:S07]  /*3e70*/  PRMT R192, RZ, 0x7610, R192 ;  /* 0x00007610ffc07816 */ /* 0x000fce00000000c0 */
[----:B------:R-:W5:Y:S01]  /*3e80*/  @!P0 LDG.E.U16 R175, desc[UR26][R60.64+0x80] ;  /* 0x0000801a3caf8981 */ /* 0x000f62000c1e1500 */
[----:B------:R-:W-:-:S03]  /*3e90*/  ISETP.GE.AND P0, PT, R146, UR31, PT ;  /* 0x0000001f92007c0c */ /* 0x000fc6000bf06270 */
[----:B------:R-:W5:Y:S01]  /*3ea0*/  @!P1 LDG.E.U16 R192, desc[UR26][R60.64+0x40] ;  /* 0x0000401a3cc09981 */ /* 0x000f62000c1e1500 */
[----:B------:R-:W-:Y:S02]  /*3eb0*/  ISETP.GE.AND P1, PT, R157, UR31, PT ;  /* 0x0000001f9d007c0c */ /* 0x000fe4000bf26270 */
[----:B------:R-:W-:Y:S02]  /*3ec0*/  PRMT R173, RZ, 0x7610, R173 ;  /* 0x00007610ffad7816 */ /* 0x000fe400000000ad */
[----:B------:R-:W-:-:S05]  /*3ed0*/  PRMT R190, RZ, 0x7610, R190 ;  /* 0x00007610ffbe7816 */ /* 0x000fca00000000be */
        /* <DEDUP_REMOVED lines=58> */
[----:B---3--:R-:W-:Y:S02]  /*4280*/  R2UR UR33, R63 ;  /* 0x000000003f2172ca */ /* 0x008fe400000e0000 */
[----:B------:R-:W-:Y:S02]  /*4290*/  PRMT R155, RZ, 0x7610, R155 ;  /* 0x00007610ff9b7816 */ /* 0x000fe4000000009b */
[----:B------:R-:W-:-:S04]  /*42a0*/  PRMT R164, RZ, 0x7610, R164 ;  /* 0x00007610ffa47816 */ /* 0x000fc800000000a4 */
[----:B------:R-:W3:Y:S01]  /*42b0*/  @!P0 LDG.E.U16 R155, desc[UR26][R60.64+0x600] ;  /* 0x0006001a3c9b8981 */ /* 0x000ee2000c1e1500 */
[----:B------:R-:W-:-:S03]  /*42c0*/  ISETP.NE.AND P0, PT, R112, RZ, PT ;  /* 0x000000ff7000720c */ /* 0x000fc60003f05270 */
[----:B------:R-:W3:Y:S01]  /*42d0*/  @!P1 LDG.E.U16 R164, desc[UR26][R60.64+0x5c0] ;  /* 0x0005c01a3ca49981 */ /* 0x000ee2000c1e1500 */
[----:B------:R-:W-:Y:S01]  /*42e0*/  ISETP.NE.AND P1, PT, R124, RZ, PT ;  /* 0x000000ff7c00720c */ /* 0x000fe20003f25270 */
[----:B------:R-:W-:Y:S01]  /*42f0*/  FMUL.FTZ R63, R45, UR33 ;  /* 0x000000212d3f7c20 */ /* 0x000fe20008410000 */
[----:B------:R-:W-:-:S03]  /*4300*/  PRMT R158, RZ, 0x7610, R158 ;  /* 0x00007610ff9e7816 */ /* 0x000fc6000000009e */
[----:B0-----:R-:W-:Y:S01]  /*4310*/  FMUL.RZ R86, R63, 0.15915493667125701904 ;  /* 0x3e22f9833f567820 */ /* 0x001fe2000040c000 */
[----:B------:R-:W-:Y:S01]  /*4320*/  FMUL.FTZ R63, R46, UR33 ;  /* 0x000000212e3f7c20 */ /* 0x000fe20008410000 */
[----:B------:R-:W-:Y:S02]  /*4330*/  PRMT R156, RZ, 0x7610, R156 ;  /* 0x00007610ff9c7816 */ /* 0x000fe4000000009c */
[----:B------:R-:W-:Y:S01]  /*4340*/  PRMT R195, RZ, 0x7610, R195 ;  /* 0x00007610ffc37816 */ /* 0x000fe200000000c3 */
[----:B------:R-:W-:Y:S01]  /*4350*/  FMUL.RZ R89, R63, 0.15915493667125701904 ;  /* 0x3e22f9833f597820 */ /* 0x000fe2000040c000 */
[----:B------:R-:W-:Y:S01]  /*4360*/  PRMT R194, RZ, 0x7610, R194 ;  /* 0x00007610ffc27816 */ /* 0x000fe200000000c2 */
[----:B------:R-:W3:Y:S01]  /*4370*/  @!P0 LDG.E.U16 R158, desc[UR26][R60.64+0x640] ;  /* 0x0006401a3c9e8981 */ /* 0x000ee2000c1e1500 */
[----:B------:R-:W-:Y:S02]  /*4380*/  PRMT R196, RZ, 0x7610, R196 ;  /* 0x00007610ffc47816 */ /* 0x000fe400000000c4 */
[----:B------:R-:W-:Y:S01]  /*4390*/  PRMT R63, RZ, 0x7610, R63 ;  /* 0x00007610ff3f7816 */ /* 0x000fe2000000003f */
[----:B------:R-:W3:Y:S01]  /*43a0*/  @!P1 LDG.E.U16 R156, desc[UR26][R60.64+0x680] ;  /* 0x0006801a3c9c9981 */ /* 0x000ee2000c1e1500 */
[----:B------:R-:W-:-:S03]  /*43b0*/  PRMT R193, RZ, 0x7610, R193 ;  /* 0x00007610ffc17816 */ /* 0x000fc600000000c1 */
[----:B------:R-:W3:Y:S04]  /*43c0*/  @!P2 LDG.E.U16 R195, desc[UR26][R60.64+0x6c0] ;  /* 0x0006c01a3cc3a981 */ /* 0x000ee8000c1e1500 */
[----:B------:R-:W3:Y:S04]  /*43d0*/  @!P3 LDG.E.U16 R194, desc[UR26][R60.64+0x700] ;  /* 0x0007001a3cc2b981 */ /* 0x000ee8000c1e1500 */
[----:B------:R-:W3:Y:S04]  /*43e0*/  @!P4 LDG.E.U16 R196, desc[UR26][R60.64+0x740] ;  /* 0x0007401a3cc4c981 */ /* 0x000ee8000c1e1500 */
[----:B------:R-:W3:Y:S04]  /*43f0*/  @!P5 LDG.E.U16 R63, desc[UR26][R60.64+0x780] ;  /* 0x0007801a3c3fd981 */ /* 0x000ee8000c1e1500 */
[----:B------:R0:W3:Y:S01]  /*4400*/  @!P6 LDG.E.U16 R193, desc[UR26][R60.64+0x7c0] ;  /* 0x0007c01a3cc1e981 */ /* 0x0000e2000c1e1500 */
[----:B--2---:R-:W-:-:S04]  /*4410*/  FMUL.FTZ R85, R47, UR33 ;  /* 0x000000212f557c20 */ /* 0x004fc80008410000 */
[----:B------:R-:W-:Y:S01]  /*4420*/  FMUL.RZ R91, R85, 0.15915493667125701904 ;  /* 0x3e22f983555b7820 */ /* 0x000fe2000040c000 */
[----:B0-----:R-:W-:Y:S01]  /*4430*/  FMUL.FTZ R60, R50, UR33 ;  /* 0x00000021323c7c20 */ /* 0x001fe20008410000 */
[----:B------:R-:W-:Y:S03]  /*4440*/  MUFU.SIN R82, R86 ;  /* 0x0000005600527308 */ /* 0x000fe60000000400 */
[----:B------:R-:W-:-:S05]  /*4450*/  FMUL.RZ R61, R60, 0.15915493667125701904 ;  /* 0x3e22f9833c3d7820 */ /* 0x000fca000040c000 */
[----:B------:R-:W-:Y:S01]  /*4460*/  MUFU.COS R81, R86 ;  /* 0x0000005600517308 */ /* 0x000fe20000000000 */
[----:B------:R-:W-:Y:S02]  /*4470*/  ISETP.NE.AND P0, PT, R110, RZ, PT ;  /* 0x000000ff6e00720c */ /* 0x000fe40003f05270 */
[----:B------:R-:W-:-:S05]  /*4480*/  R2UR UR46, R62 ;  /* 0x000000003e2e72ca */ /* 0x000fca00000e0000 */
[----:B------:R-:W-:Y:S08]  /*4490*/  MUFU.SIN R86, R91 ;  /* 0x0000005b00567308 */ /* 0x000ff00000000400 */
[----:B------:R-:W-:Y:S08]  /*44a0*/  MUFU.COS R85, R91 ;  /* 0x0000005b00557308 */ /* 0x000ff00000000000 */
[----:B------:R-:W-:Y:S08]  /*44b0*/  MUFU.SIN R92, R61 ;  /* 0x0000003d005c7308 */ /* 0x000ff00000000400 */
[----:B------:R0:W-:Y:S01]  /*44c0*/  MUFU.COS R91, R61 ;  /* 0x0000003d005b7308 */ /* 0x0001e20000000000 */
[----:B------:R-:W-:Y:S01]  /*44d0*/  FMUL.FTZ R60, R51, UR33 ;  /* 0x00000021333c7c20 */ /* 0x000fe20008410000 */
[----:B0-----:R-:W-:-:S04]  /*44e0*/  FMUL.FTZ R61, R55, UR33 ;  /* 0x00000021373d7c20 */ /* 0x001fc80008410000 */
[----:B------:R-:W-:Y:S01]  /*44f0*/  FMUL.RZ R110, R61, 0.15915493667125701904 ;  /* 0x3e22f9833d6e7820 */ /* 0x000fe2000040c000 */
[----:B------:R-:W-:Y:S01]  /*4500*/  FMUL.FTZ R61, R56, UR33 ;  /* 0x00000021383d7c20 */ /* 0x000fe20008410000 */
[----:B------:R-:W-:-:S03]  /*4510*/  FMUL.RZ R101, R60, 0.15915493667125701904 ;  /* 0x3e22f9833c657820 */ /* 0x000fc6000040c000 */
[----:B------:R-:W-:Y:S01]  /*4520*/  FMUL.RZ R111, R61, 0.15915493667125701904 ;  /* 0x3e22f9833d6f7820 */ /* 0x000fe2000040c000 */
[----:B------:R-:W-:Y:S01]  /*4530*/  FMUL.FTZ R61, R57, UR33 ;  /* 0x00000021393d7c20 */ /* 0x000fe20008410000 */
[----:B------:R-:W-:Y:S01]  /*4540*/  FMUL.FTZ R60, R52, UR33 ;  /* 0x00000021343c7c20 */ /* 0x000fe20008410000 */
[----:B------:R-:W-:Y:S02]  /*4550*/  MOV R197, UR46 ;  /* 0x0000002e00c57c02 */ /* 0x000fe40008000f00 */
[----:B------:R-:W-:Y:S01]  /*4560*/  FMUL.RZ R112, R61, 0.15915493667125701904 ;  /* 0x3e22f9833d707820 */ /* 0x000fe2000040c000 */
[----:B------:R-:W-:Y:S01]  /*4570*/  FMUL.FTZ R61, R58, UR33 ;  /* 0x000000213a3d7c20 */ /* 0x000fe20008410000 */
[----:B------:R-:W-:Y:S01]  /*4580*/  FMUL.RZ R103, R60, 0.15915493667125701904 ;  /* 0x3e22f9833c677820 */ /* 0x000fe2000040c000 */
[----:B------:R-:W-:Y:S02]  /*4590*/  FMUL.FTZ R60, R53, UR33 ;  /* 0x00000021353c7c20 */ /* 0x000fe40008410000 */
[----:B------:R-:W-:Y:S01]  /*45a0*/  FMUL.RZ R118, R61, 0.15915493667125701904 ;  /* 0x3e22f9833d767820 */ /* 0x000fe2000040c000 */
[----:B------:R-:W-:Y:S01]  /*45b0*/  FMUL.FTZ R61, R59, UR33 ;  /* 0x000000213b3d7c20 */ /* 0x000fe20008410000 */
[----:B------:R-:W-:Y:S01]  /*45c0*/  FMUL.FTZ R197, R197, 1.4426950216293334961 ;  /* 0x3fb8aa3bc5c57820 */ /* 0x000fe20000410000 */
[----:B------:R-:W-:-:S02]  /*45d0*/  FMUL.RZ R105, R60, 0.15915493667125701904 ;  /* 0x3e22f9833c697820 */ /* 0x000fc4000040c000 */
[----:B------:R-:W-:Y:S01]  /*45e0*/  FMUL.RZ R130, R61, 0.15915493667125701904 ;  /* 0x3e22f9833d827820 */ /* 0x000fe2000040c000 */
[-C--:B------:R-:W-:Y:S01]  /*45f0*/  FMUL.FTZ R61, R45, R197.reuse ;  /* 0x000000c52d3d7220 */ /* 0x080fe20000410000 */
[----:B------:R-:W-:Y:S01]  /*4600*/  MUFU.SIN R98, R105 ;  /* 0x0000006900627308 */ /* 0x000fe20000000400 */
[C---:B------:R-:W-:Y:S01]  /*4610*/  FMUL.FTZ R87, R48.reuse, UR33 ;  /* 0x0000002130577c20 */ /* 0x040fe20008410000 */
[----:B------:R-:W-:-:S06]  /*4620*/  FMUL.FTZ R117, R48, R197 ;  /* 0x000000c530757220 */ /* 0x000fcc0000410000 */
[----:B------:R-:W-:Y:S01]  /*4630*/  MUFU.COS R97, R105 ;  /* 0x0000006900617308 */ /* 0x000fe20000000000 */
[----:B------:R-:W-:-:S07]  /*4640*/  FMUL.RZ R93, R87, 0.15915493667125701904 ;  /* 0x3e22f983575d7820 */ /* 0x000fce000040c000 */
[----:B------:R-:W-:Y:S08]  /*4650*/  MUFU.SIN R108, R112 ;  /* 0x00000070006c7308 */ /* 0x000ff00000000400 */
[----:B------:R0:W-:Y:S01]  /*4660*/  MUFU.COS R105, R112 ;  /* 0x0000007000697308 */ /* 0x0001e20000000000 */
[----:B------:R-:W-:Y:S01]  /*4670*/  FMUL.FTZ R60, R54, UR33 ;  /* 0x00000021363c7c20 */ /* 0x000fe20008410000 */
[----:B0-----:R-:W-:-:S06]  /*4680*/  FMUL.FTZ R112, R47, R197 ;  /* 0x000000c52f707220 */ /* 0x001fcc0000410000 */
[----:B------:R-:W0:Y:S01]  /*4690*/  MUFU.EX2 R61, R61 ;  /* 0x0000003d003d7308 */ /* 0x000e220000000800 */
[----:B------:R-:W-:Y:S01]  /*46a0*/  FMUL.FTZ R62, R46, R197 ;  /* 0x000000c52e3e7220 */ /* 0x000fe20000410000 */
[----:B------:R-:W-:-:S06]  /*46b0*/  FMUL.RZ R109, R60, 0.15915493667125701904 ;  /* 0x3e22f9833c6d7820 */ /* 0x000fcc000040c000 */
[----:B------:R-:W2:Y:S08]  /*46c0*/  MUFU.EX2 R112, R112 ;  /* 0x0000007000707308 */ /* 0x000eb00000000800 */
[----:B------:R-:W-:Y:S08]  /*46d0*/  MUFU.SIN R88, R93 ;  /* 0x0000005d00587308 */ /* 0x000ff00000000400 */
[----:B------:R-:W-:Y:S08]  /*46e0*/  MUFU.COS R87, R93 ;  /* 0x0000005d00577308 */ /* 0x000ff00000000000 */
[----:B------:R-:W1:Y:S08]  /*46f0*/  MUFU.EX2 R117, R117 ;  /* 0x0000007500757308 */ /* 0x000e700000000800 */
[----:B------:R-:W-:Y:S08]  /*4700*/  MUFU.SIN R84, R89 ;  /* 0x0000005900547308 */ /* 0x000ff00000000400 */
[----:B----4-:R4:W-:Y:S01]  /*4710*/  MUFU.COS R83, R89 ;  /* 0x0000005900537308 */ /* 0x0109e20000000000 */
[-C--:B------:R-:W-:Y:S01]  /*4720*/  FMUL.FTZ R119, R50, R197.reuse ;  /* 0x000000c532777220 */ /* 0x080fe20000410000 */
[----:B------:R-:W-:Y:S01]  /*4730*/  FMUL.FTZ R120, R51, R197 ;  /* 0x000000c533787220 */ /* 0x000fe20000410000 */
[----:B----4-:R-:W-:-:S05]  /*4740*/  FMUL.FTZ R89, R49, UR33 ;  /* 0x0000002131597c20 */ /* 0x010fca0008410000 */
[----:B------:R-:W-:Y:S01]  /*4750*/  MUFU.SIN R94, R101 ;  /* 0x00000065005e7308 */ /* 0x000fe20000000400 */
[----:B------:R-:W-:Y:S01]  /*4760*/  FMUL.RZ R95, R89, 0.15915493667125701904 ;  /* 0x3e22f983595f7820 */ /* 0x000fe2000040c000 */
[-C--:B------:R-:W-:Y:S01]  /*4770*/  FMUL.FTZ R121, R52, R197.reuse ;  /* 0x000000c534797220 */ /* 0x080fe20000410000 */
[----:B------:R-:W-:-:S05]  /*4780*/  FMUL.FTZ R124, R53, R197 ;  /* 0x000000c5357c7220 */ /* 0x000fca0000410000 */
[----:B------:R-:W-:Y:S01]  /*4790*/  MUFU.COS R93, R101 ;  /* 0x00000065005d7308 */ /* 0x000fe20000000000 */
[-C--:B------:R-:W-:Y:S01]  /*47a0*/  FMUL.FTZ R125, R54, R197.reuse ;  /* 0x000000c5367d7220 */ /* 0x080fe20000410000 */
[-C--:B------:R-:W-:Y:S01]  /*47b0*/  FMUL.FTZ R126, R55, R197.reuse ;  /* 0x000000c5377e7220 */ /* 0x080fe20000410000 */
[-C--:B------:R-:W-:Y:S01]  /*47c0*/  FMUL.FTZ R127, R56, R197.reuse ;  /* 0x000000c5387f7220 */ /* 0x080fe20000410000 */
[-C--:B------:R-:W-:Y:S01]  /*47d0*/  FMUL.FTZ R128, R57, R197.reuse ;  /* 0x000000c539807220 */ /* 0x080fe20000410000 */
[----:B------:R-:W-:-:S03]  /*47e0*/  FMUL.FTZ R129, R58, R197 ;  /* 0x000000c53a817220 */ /* 0x000fc60000410000 */
[----:B------:R-:W4:Y:S01]  /*47f0*/  MUFU.EX2 R62, R62 ;  /* 0x0000003e003e7308 */ /* 0x000f220000000800 */
[C---:B0-----:R-:W-:Y:S01]  /*4800*/  FMUL.FTZ R81, R61.reuse, R81 ;  /* 0x000000513d517220 */ /* 0x041fe20000410000 */
[----:B------:R-:W-:Y:S01]  /*4810*/  FMUL.FTZ R82, R61, R82 ;  /* 0x000000523d527220 */ /* 0x000fe20000410000 */
[----:B------:R-:W-:-:S05]  /*4820*/  FMUL.FTZ R61, R59, R197 ;  /* 0x000000c53b3d7220 */ /* 0x000fca0000410000 */
[----:B------:R-:W-:Y:S01]  /*4830*/  MUFU.SIN R100, R109 ;  /* 0x0000006d00647308 */ /* 0x000fe20000000400 */
[C---:B--2---:R-:W-:Y:S01]  /*4840*/  FMUL.FTZ R85, R112.reuse, R85 ;  /* 0x0000005570557220 */ /* 0x044fe20000410000 */
[----:B------:R-:W-:-:S06]  /*4850*/  FMUL.FTZ R86, R112, R86 ;  /* 0x0000005670567220 */ /* 0x000fcc0000410000 */
[----:B------:R-:W-:Y:S01]  /*4860*/  MUFU.COS R60, R109 ;  /* 0x0000006d003c7308 */ /* 0x000fe20000000000 */
[----:B-1----:R-:W-:-:S07]  /*4870*/  FMUL.FTZ R87, R117, R87 ;  /* 0x0000005775577220 */ /* 0x002fce0000410000 */
[----:B------:R-:W-:Y:S01]  /*4880*/  MUFU.SIN R102, R110 ;  /* 0x0000006e00667308 */ /* 0x000fe20000000400 */
[----:B------:R-:W-:-:S07]  /*4890*/  FMUL.FTZ R88, R117, R88 ;  /* 0x0000005875587220 */ /* 0x000fce0000410000 */
[----:B------:R-:W-:Y:S08]  /*48a0*/  MUFU.COS R101, R110 ;  /* 0x0000006e00657308 */ /* 0x000ff00000000000 */
[----:B------:R-:W-:Y:S08]  /*48b0*/  MUFU.SIN R110, R118 ;  /* 0x00000076006e7308 */ /* 0x000ff00000000400 */
[----:B------:R0:W-:Y:S02]  /*48c0*/  MUFU.COS R109, R118 ;  /* 0x00000076006d7308 */ /* 0x0001e40000000000 */
[----:B0-----:R-:W-:-:S06]  /*48d0*/  FMUL.FTZ R118, R49, R197 ;  /* 0x000000c531767220 */ /* 0x001fcc0000410000 */
[----:B------:R-:W-:Y:S08]  /*48e0*/  MUFU.SIN R90, R95 ;  /* 0x0000005f005a7308 */ /* 0x000ff00000000400 */
[----:B------:R-:W-:Y:S08]  /*48f0*/  MUFU.COS R89, R95 ;  /* 0x0000005f00597308 */ /* 0x000ff00000000000 */
[----:B------:R-:W-:Y:S08]  /*4900*/  MUFU.SIN R96, R103 ;  /* 0x0000006700607308 */ /* 0x000ff00000000400 */
[----:B------:R-:W-:Y:S08]  /*4910*/  MUFU.COS R95, R103 ;  /* 0x00000067005f7308 */ /* 0x000ff00000000000 */
[----:B------:R-:W-:Y:S08]  /*4920*/  MUFU.SIN R104, R111 ;  /* 0x0000006f00687308 */ /* 0x000ff00000000400 */
[----:B------:R-:W-:Y:S08]  /*4930*/  MUFU.COS R103, R111 ;  /* 0x0000006f00677308 */ /* 0x000ff00000000000 */
[----:B------:R-:W-:Y:S08]  /*4940*/  MUFU.COS R111, R130 ;  /* 0x00000082006f7308 */ /* 0x000ff00000000000 */
[----:B------:R0:W1:Y:S08]  /*4950*/  MUFU.EX2 R112, R61 ;  /* 0x0000003d00707308 */ /* 0x0000700000000800 */
[----:B------:R-:W2:Y:S01]  /*4960*/  MUFU.EX2 R118, R118 ;  /* 0x0000007600767308 */ /* 0x000ea20000000800 */
[----:B0-----:R-:W-:-:S07]  /*4970*/  SHF.L.U32 R61, R99, 0x5, RZ ;  /* 0x00000005633d7819 */ /* 0x001fce00000006ff */
[----:B------:R-:W0:Y:S08]  /*4980*/  MUFU.EX2 R119, R119 ;  /* 0x0000007700777308 */ /* 0x000e300000000800 */
[----:B------:R-:W5:Y:S08]  /*4990*/  MUFU.EX2 R120, R120 ;  /* 0x0000007800787308 */ /* 0x000f700000000800 */
[----:B------:R-:W3:Y:S08]  /*49a0*/  MUFU.EX2 R121, R121 ;  /* 0x0000007900797308 */ /* 0x000ef00000000800 */
[----:B------:R-:W3:Y:S08]  /*49b0*/  MUFU.EX2 R124, R124 ;  /* 0x0000007c007c7308 */ /* 0x000ef00000000800 */
[----:B------:R-:W3:Y:S08]  /*49c0*/  MUFU.EX2 R125, R125 ;  /* 0x0000007d007d7308 */ /* 0x000ef00000000800 */
[----:B------:R-:W3:Y:S08]  /*49d0*/  MUFU.EX2 R126, R126 ;  /* 0x0000007e007e7308 */ /* 0x000ef00000000800 */
[----:B------:R-:W3:Y:S08]  /*49e0*/  MUFU.EX2 R127, R127 ;  /* 0x0000007f007f7308 */ /* 0x000ef00000000800 */
[----:B------:R-:W3:Y:S08]  /*49f0*/  MUFU.EX2 R128, R128 ;  /* 0x0000008000807308 */ /* 0x000ef00000000800 */
[----:B------:R-:W3:Y:S08]  /*4a00*/  MUFU.EX2 R129, R129 ;  /* 0x0000008100817308 */ /* 0x000ef00000000800 */
[----:B------:R-:W3:Y:S01]  /*4a10*/  MUFU.SIN R117, R130 ;  /* 0x0000008200757308 */ /* 0x000ee20000000400 */
[C---:B----4-:R-:W-:Y:S01]  /*4a20*/  FMUL.FTZ R83, R62.reuse, R83 ;  /* 0x000000533e537220 */ /* 0x050fe20000410000 */
[----:B------:R-:W-:Y:S01]  /*4a30*/  FMUL.FTZ R84, R62, R84 ;  /* 0x000000543e547220 */ /* 0x000fe20000410000 */
[----:B------:R-:W-:Y:S01]  /*4a40*/  LEA.HI.SX32 R62, R61, R61, 0x1b ;  /* 0x0000003d3d3e7211 */ /* 0x000fe200078fdaff */
[----:B-1----:R-:W-:-:S03]  /*4a50*/  FMUL.FTZ R111, R112, R111 ;  /* 0x0000006f706f7220 */ /* 0x002fc60000410000 */
[----:B------:R-:W-:Y:S01]  /*4a60*/  LEA R62, R62, UR28, 0x1 ;  /* 0x0000001c3e3e7c11 */ /* 0x000fe2000f8e08ff */
[C---:B--2---:R-:W-:Y:S01]  /*4a70*/  FMUL.FTZ R89, R118.reuse, R89 ;  /* 0x0000005976597220 */ /* 0x044fe20000410000 */
[----:B------:R-:W-:Y:S01]  /*4a80*/  FMUL.FTZ R90, R118, R90 ;  /* 0x0000005a765a7220 */ /* 0x000fe20000410000 */
[C---:B0-----:R-:W-:Y:S01]  /*4a90*/  FMUL.FTZ R91, R119.reuse, R91 ;  /* 0x0000005b775b7220 */ /* 0x041fe20000410000 */
[----:B------:R-:W-:Y:S01]  /*4aa0*/  FMUL.FTZ R92, R119, R92 ;  /* 0x0000005c775c7220 */ /* 0x000fe20000410000 */
[C---:B-----5:R-:W-:Y:S01]  /*4ab0*/  FMUL.FTZ R93, R120.reuse, R93 ;  /* 0x0000005d785d7220 */ /* 0x060fe20000410000 */
[----:B------:R-:W-:Y:S01]  /*4ac0*/  FMUL.FTZ R94, R120, R94 ;  /* 0x0000005e785e7220 */ /* 0x000fe20000410000 */
[C---:B---3--:R-:W-:Y:S01]  /*4ad0*/  FMUL.FTZ R95, R121.reuse, R95 ;  /* 0x0000005f795f7220 */ /* 0x048fe20000410000 */
[----:B------:R-:W-:Y:S01]  /*4ae0*/  FMUL.FTZ R96, R121, R96 ;  /* 0x0000006079607220 */ /* 0x000fe20000410000 */
        /* <DEDUP_REMOVED lines=12> */
[----:B------:R-:W-:Y:S01]  /*4bb0*/  FMUL.FTZ R112, R112, R117 ;  /* 0x0000007570707220 */ /* 0x000fe20000410000 */
        /* <DEDUP_REMOVED lines=32> */
[----:B------:R0:W-:Y:S04]  /*4dc0*/  STS.U16 [R64+0x2100], R179 ;  /* 0x002100b340007388 */ /* 0x0001e80000000400 */
[----:B------:R-:W-:Y:S04]  /*4dd0*/  STS.U16 [R65+0x2140], R192 ;  /* 0x002140c041007388 */ /* 0x000fe80000000400 */
[----:B------:R1:W-:Y:S04]  /*4de0*/  STS.U16 [R66+0x2180], R175 ;  /* 0x002180af42007388 */ /* 0x0003e80000000400 */
[----:B------:R-:W-:Y:S04]  /*4df0*/  STS.U16 [R67+0x21c0], R190 ;  /* 0x0021c0be43007388 */ /* 0x000fe80000000400 */
[----:B------:R-:W-:Y:S01]  /*4e00*/  STS.U16 [R68+0x2200], R173 ;  /* 0x002200ad44007388 */ /* 0x000fe20000000400 */
[----:B------:R-:W-:-:S03]  /*4e10*/  FMUL.FTZ R200, R44, UR33 ;  /* 0x000000212cc87c20 */ /* 0x000fc60008410000 */
[----:B------:R-:W-:Y:S01]  /*4e20*/  STS.U16 [R69+0x2240], R180 ;  /* 0x002240b445007388 */ /* 0x000fe20000000400 */
[----:B------:R-:W-:-:S03]  /*4e30*/  USHF.L.U32 UR49, UR19, 0x8, URZ ;  /* 0x0000000813317899 */ /* 0x000fc600080006ff */
[----:B------:R-:W-:Y:S01]  /*4e40*/  STS.U16 [R70+0x2280], R171 ;  /* 0x002280ab46007388 */ /* 0x000fe20000000400 */
[----:B------:R-:W-:-:S03]  /*4e50*/  FMUL.FTZ R197, R44, R197 ;  /* 0x000000c52cc57220 */ /* 0x000fc60000410000 */
[----:B------:R-:W-:Y:S04]  /*4e60*/  STS.U16 [R71+0x22c0], R176 ;  /* 0x0022c0b047007388 */ /* 0x000fe80000000400 */
[----:B------:R-:W-:Y:S01]  /*4e70*/  STS.U16 [R72+0x2300], R169 ;  /* 0x002300a948007388 */ /* 0x000fe20000000400 */
[----:B------:R-:W-:-:S03]  /*4e80*/  FMUL.RZ R200, R200, 0.15915493667125701904 ;  /* 0x3e22f983c8c87820 */ /* 0x000fc6000040c000 */
[----:B------:R-:W-:Y:S01]  /*4e90*/  STS.U16 [R73+0x2340], R174 ;  /* 0x002340ae49007388 */ /* 0x000fe20000000400 */
[----:B------:R-:W-:-:S03]  /*4ea0*/  UIADD3 UR32, UPT, UPT, UR49, -0x100, URZ ;  /* 0xffffff0031207890 */ /* 0x000fc6000fffe0ff */
[----:B------:R-:W-:Y:S04]  /*4eb0*/  STS.U16 [R74+0x2380], R167 ;  /* 0x002380a74a007388 */ /* 0x000fe80000000400 */
[----:B------:R-:W-:Y:S04]  /*4ec0*/  STS.U16 [R75+0x23c0], R172 ;  /* 0x0023c0ac4b007388 */ /* 0x000fe80000000400 */
[----:B------:R-:W-:Y:S01]  /*4ed0*/  STS.U16 [R76+0x2400], R165 ;  /* 0x002400a54c007388 */ /* 0x000fe20000000400 */
[----:B------:R-:W-:Y:S03]  /*4ee0*/  MUFU.EX2 R197, R197 ;  /* 0x000000c500c57308 */ /* 0x000fe60000000800 */
[----:B------:R-:W-:Y:S01]  /*4ef0*/  STS.U16 [R77+0x2440], R170 ;  /* 0x002440aa4d007388 */ /* 0x000fe20000000400 */
[----:B------:R-:W-:-:S03]  /*4f00*/  ULOP3.LUT UR32, UR32, 0x100, URZ, 0xc0, !UPT ;  /* 0x0000010020207892 */ /* 0x000fc6000f8ec0ff */
[----:B------:R-:W-:Y:S01]  /*4f10*/  STS.U16 [R78+0x2480], R163 ;  /* 0x002480a34e007388 */ /* 0x000fe20000000400 */
[----:B0-----:R-:W0:Y:S03]  /*4f20*/  MUFU.SIN R64, R200 ;  /* 0x000000c800407308 */ /* 0x001e260000000400 */
[----:B------:R-:W-:Y:S04]  /*4f30*/  STS.U16 [R79+0x24c0], R166 ;  /* 0x0024c0a64f007388 */ /* 0x000fe80000000400 */
[----:B------:R-:W-:Y:S01]  /*4f40*/  STS.U16 [R106+0x2500], R191 ;  /* 0x002500bf6a007388 */ /* 0x000fe20000000400 */
[----:B-1----:R-:W1:Y:S03]  /*4f50*/  MUFU.COS R66, R200 ;  /* 0x000000c800427308 */ /* 0x002e660000000000 */
[----:B------:R-:W-:Y:S01]  /*4f60*/  STS.U16 [R107+0x2540], R168 ;  /* 0x002540a86b007388 */ /* 0x000fe20000000400 */
[----:B------:R-:W-:-:S03]  /*4f70*/  UIADD3 UR32, UPT, UPT, UR32, UR8, URZ ;  /* 0x0000000820207290 */ /* 0x000fc6000fffe0ff */
[----:B------:R-:W-:Y:S04]  /*4f80*/  STS.U16 [R116+0x2580], R161 ;  /* 0x002580a174007388 */ /* 0x000fe80000000400 */
[----:B------:R-:W-:Y:S04]  /*4f90*/  STS.U16 [R115+0x25c0], R162 ;  /* 0x0025c0a273007388 */ /* 0x000fe80000000400 */
[----:B------:R-:W-:Y:S04]  /*4fa0*/  STS.U16 [R114+0x2600], R159 ;  /* 0x0026009f72007388 */ /* 0x000fe80000000400 */
[----:B------:R-:W-:Y:S04]  /*4fb0*/  STS.U16 [R113+0x2640], R160 ;  /* 0x002640a071007388 */ /* 0x000fe80000000400 */
[----:B------:R-:W-:Y:S01]  /*4fc0*/  STS.U16 [R122+0x2680], R157 ;  /* 0x0026809d7a007388 */ /* 0x000fe20000000400 */
[----:B------:R-:W-:-:S03]  /*4fd0*/  ISETP.NE.AND P1, PT, R189, RZ, PT ;  /* 0x000000ffbd00720c */ /* 0x000fc60003f25270 */
[----:B------:R-:W-:Y:S01]  /*4fe0*/  STS.U16 [R149+0x26c0], R164 ;  /* 0x0026c0a495007388 */ /* 0x000fe20000000400 */
[----:B------:R-:W-:-:S03]  /*4ff0*/  IADD3 R201, PT, PT, R189, 0x200, RZ ;  /* 0x00000200bdc97810 */ /* 0x000fc60007ffe0ff */
[----:B------:R-:W-:Y:S01]  /*5000*/  STS.U16 [R148+0x2700], R155 ;  /* 0x0027009b94007388 */ /* 0x000fe20000000400 */
[----:B------:R-:W-:-:S03]  /*5010*/  MOV R65, UR32 ;  /* 0x0000002000417c02 */ /* 0x000fc60008000f00 */
[----:B------:R-:W-:Y:S04]  /*5020*/  STS.U16 [R147+0x2740], R158 ;  /* 0x0027409e93007388 */ /* 0x000fe80000000400 */
[----:B------:R0:W-:Y:S01]  /*5030*/  STS.U16 [R123+0x2780], R156 ;  /* 0x0027809c7b007388 */ /* 0x0001e20000000400 */
[----:B------:R-:W-:-:S03]  /*5040*/  SEL R65, R65, R201, !P1 ;  /* 0x000000c941417207 */ /* 0x000fc60004800000 */
[----:B------:R-:W-:Y:S04]  /*5050*/  STS.U16 [R154+0x27c0], R195 ;  /* 0x0027c0c39a007388 */ /* 0x000fe80000000400 */
[----:B------:R-:W-:Y:S04]  /*5060*/  STS.U16 [R151+0x2800], R194 ;  /* 0x002800c297007388 */ /* 0x000fe80000000400 */
[----:B------:R-:W-:Y:S01]  /*5070*/  STS.U16 [R153+0x2840], R196 ;  /* 0x002840c499007388 */ /* 0x000fe20000000400 */
[----:B0-----:R-:W-:-:S03]  /*5080*/  FMUL.FTZ R123, R197, R64 ;  /* 0x00000040c57b7220 */ /* 0x001fc60000410000 */
[----:B------:R-:W-:Y:S04]  /*5090*/  STS.U16 [R152+0x2880], R63 ;  /* 0x0028803f98007388 */ /* 0x000fe80000000400 */
[----:B------:R-:W-:Y:S01]  /*50a0*/  STS.U16 [R150+0x28c0], R193 ;  /* 0x0028c0c196007388 */ /* 0x000fe20000000400 */
[----:B------:R-:W-:-:S03]  /*50b0*/  NOP ;  /* 0x0000000000007918 */ /* 0x000fc60000000000 */
[----:B------:R-:W0:Y:S01]  /*50c0*/  LDS.U16 R154, [R62+0x2116] ;  /* 0x002116003e9a7984 */ /* 0x000e220000000400 */
[----:B-1----:R-:W-:Y:S01]  /*50d0*/  FMUL.FTZ R122, R197, R66 ;  /* 0x00000042c57a7220 */ /* 0x002fe20000410000 */
[----:B------:R-:W-:Y:S02]  /*50e0*/  LEA R160, R65, UR28, 0x3 ;  /* 0x0000001c41a07c11 */ /* 0x000fe4000f8e18ff */
        /* <DEDUP_REMOVED lines=31> */
[----:B------:R-:W-:Y:S01]  /*52e0*/  ISETP.NE.AND P2, PT, R189, 0x7f, PT ;  /* 0x0000007fbd00780c */ /* 0x000fe20003f45270 */
[----:B0-----:R-:W-:-:S02]  /*52f0*/  HADD2.F32 R162, -RZ, R154.H0_H0 ;  /* 0x2000009affa27230 */ /* 0x001fc40000004100 */
[----:B------:R5:W-:Y:S01]  /*5300*/  STS.64 [R160+0xda80], R122 ;  /* 0x00da807aa0007388 */ /* 0x000be20000000a00 */
[----:B-1----:R-:W-:Y:S02]  /*5310*/  HADD2.F32 R170, -RZ, R63.H0_H0 ;  /* 0x2000003fffaa7230 */ /* 0x002fe40000004100 */
[----:B------:R-:W-:Y:S02]  /*5320*/  HADD2.F32 R115, -RZ, R61.H0_H0 ;  /* 0x2000003dff737230 */ /* 0x000fe40000004100 */
[----:B------:R-:W-:Y:S02]  /*5330*/  HADD2.F32 R116, -RZ, R60.H0_H0 ;  /* 0x2000003cff747230 */ /* 0x000fe40000004100 */
[----:B--2---:R-:W-:Y:S02]  /*5340*/  HADD2.F32 R161, -RZ, R148.H0_H0 ;  /* 0x20000094ffa17230 */ /* 0x004fe40000004100 */
[----:B---3--:R-:W-:Y:S02]  /*5350*/  HADD2.F32 R163, -RZ, R151.H0_H0 ;  /* 0x20000097ffa37230 */ /* 0x008fe40000004100 */
[----:B----4-:R-:W-:-:S02]  /*5360*/  HADD2.F32 R165, -RZ, R152.H0_H0 ;  /* 0x20000098ffa57230 */ /* 0x010fc40000004100 */
[----:B-----5:R-:W-:Y:S02]  /*5370*/  HADD2.F32 R160, -RZ, R153.H0_H0 ;  /* 0x20000099ffa07230 */ /* 0x020fe40000004100 */
        /* <DEDUP_REMOVED lines=26> */
[C---:B------:R-:W-:Y:S01]  /*5520*/  FMUL.FTZ R158, R11.reuse, -R162 ;  /* 0x800000a20b9e7220 */ /* 0x040fe20000410000 */
[----:B------:R-:W-:Y:S01]  /*5530*/  BSSY.RECONVERGENT B0, `(.L_x_2272) ;  /* 0x000004b000007945 */ /* 0x000fe20003800200 */
[----:B------:R-:W-:Y:S01]  /*5540*/  FMUL.FTZ R152, R14, -R161 ;  /* 0x800000a10e987220 */ /* 0x000fe20000410000 */
[C---:B------:R-:W-:Y:S01]  /*5550*/  FMUL.FTZ R155, R12.reuse, R163 ;  /* 0x000000a30c9b7220 */ /* 0x040fe20000410000 */
[----:B------:R-:W-:Y:S01]  /*5560*/  FMUL.FTZ R156, R12, -R165 ;  /* 0x800000a50c9c7220 */ /* 0x000fe20000410000 */
[----:B------:R-:W-:Y:S01]  /*5570*/  FMUL.FTZ R157, R11, R160 ;  /* 0x000000a00b9d7220 */ /* 0x000fe20000410000 */
[C---:B------:R-:W-:Y:S01]  /*5580*/  FMUL.FTZ R162, R9.reuse, -R166 ;  /* 0x800000a609a27220 */ /* 0x040fe20000410000 */
[C---:B------:R-:W-:Y:S01]  /*5590*/  FMUL.FTZ R159, R10.reuse, R167 ;  /* 0x000000a70a9f7220 */ /* 0x040fe20000410000 */
[----:B------:R-:W-:Y:S01]  /*55a0*/  FMUL.FTZ R160, R10, -R169 ;  /* 0x800000a90aa07220 */ /* 0x000fe20000410000 */
[----:B------:R-:W-:Y:S01]  /*55b0*/  FMUL.FTZ R161, R9, R164 ;  /* 0x000000a409a17220 */ /* 0x000fe20000410000 */
[----:B------:R-:W-:Y:S01]  /*55c0*/  FMUL.FTZ R163, R8, R171 ;  /* 0x000000ab08a37220 */ /* 0x000fe20000410000 */
[C---:B------:R-:W-:Y:S01]  /*55d0*/  FMUL.FTZ R165, R7.reuse, R168 ;  /* 0x000000a807a57220 */ /* 0x040fe20000410000 */
[----:B------:R-:W-:Y:S01]  /*55e0*/  FMUL.FTZ R166, R7, -R170 ;  /* 0x800000aa07a67220 */ /* 0x000fe20000410000 */
[----:B------:R-:W-:-:S02]  /*55f0*/  HADD2.F32 R113, -RZ, R199.H0_H0 ;  /* 0x200000c7ff717230 */ /* 0x000fc40000004100 */
[C---:B------:R-:W-:Y:S01]  /*5600*/  FMUL.FTZ R147, R16.reuse, R61 ;  /* 0x0000003d10937220 */ /* 0x040fe20000410000 */
[----:B------:R-:W-:Y:S02]  /*5610*/  HADD2.F32 R114, -RZ, R198.H0_H0 ;  /* 0x200000c6ff727230 */ /* 0x000fe40000004100 */
[----:B------:R-:W-:Y:S01]  /*5620*/  FMUL.FTZ R148, R16, -R79 ;  /* 0x8000004f10947220 */ /* 0x000fe20000410000 */
[----:B------:R-:W-:Y:S02]  /*5630*/  HADD2.F32 R117, -RZ, R117.H0_H0 ;  /* 0x20000075ff757230 */ /* 0x000fe40000004100 */
[C---:B------:R-:W-:Y:S01]  /*5640*/  FMUL.FTZ R149, R15.reuse, R106 ;  /* 0x0000006a0f957220 */ /* 0x040fe20000410000 */
[----:B------:R-:W-:Y:S02]  /*5650*/  HADD2.F32 R118, -RZ, R118.H0_H0 ;  /* 0x20000076ff767230 */ /* 0x000fe40000004100 */
[----:B------:R-:W-:Y:S01]  /*5660*/  FMUL.FTZ R150, R15, -R60 ;  /* 0x8000003c0f967220 */ /* 0x000fe20000410000 */
[----:B------:R-:W-:-:S02]  /*5670*/  HADD2.F32 R119, -RZ, R119.H0_H0 ;  /* 0x20000077ff777230 */ /* 0x000fc40000004100 */
[----:B------:R-:W-:Y:S01]  /*5680*/  FMUL.FTZ R151, R14, R107 ;  /* 0x0000006b0e977220 */ /* 0x000fe20000410000 */
[----:B------:R-:W-:Y:S02]  /*5690*/  HADD2.F32 R120, -RZ, R120.H0_H0 ;  /* 0x20000078ff787230 */ /* 0x000fe40000004100 */
[C---:B------:R-:W-:Y:S01]  /*56a0*/  FMUL.FTZ R153, R13.reuse, R62 ;  /* 0x0000003e0d997220 */ /* 0x040fe20000410000 */
[----:B------:R-:W-:Y:S02]  /*56b0*/  HADD2.F32 R121, -RZ, R121.H0_H0 ;  /* 0x20000079ff797230 */ /* 0x000fe40000004100 */
[----:B------:R-:W-:Y:S01]  /*56c0*/  FMUL.FTZ R154, R13, -R78 ;  /* 0x8000004e0d9a7220 */ /* 0x000fe20000410000 */
[----:B------:R-:W-:Y:S02]  /*56d0*/  HADD2.F32 R124, -RZ, R124.H0_H0 ;  /* 0x2000007cff7c7230 */ /* 0x000fe40000004100 */
        /* <DEDUP_REMOVED lines=35> */
[----:B------:R-:W-:Y:S06]  /*5910*/  BAR.SYNC.DEFER_BLOCKING 0x0 ;  /* 0x0000000000007b1d */ /* 0x000fec0000010000 */
[----:B------:R-:W-:Y:S05]  /*5920*/  @P2 BRA `(.L_x_2273) ;  /* 0x0000000000242947 */ /* 0x000fea0003800000 */
        /* <DEDUP_REMOVED lines=9> */
.L_x_2273:
[----:B------:R-:W-:-:S06]  /*59c0*/  LEA R106, R189, UR28, 0x3 ;  /* 0x0000001cbd6a7c11 */ /* 0x000fcc000f8e18ff */
[----:B------:R-:W0:Y:S02]  /*59d0*/  LDS.64 R106, [R106+0xea88] ;  /* 0x00ea88006a6a7984 */ /* 0x000e240000000a00 */
.L_x_2274:
[----:B------:R-:W-:Y:S05]  /*59e0*/  BSYNC.RECONVERGENT B0 ;  /* 0x0000000000007941 */ /* 0x000fea0003800200 */
.L_x_2272:
        /* <DEDUP_REMOVED lines=10> */
[C---:B------:R-:W-:Y:S01]  /*5a90*/  FMUL.FTZ R68, R82.reuse, R66 ;  /* 0x0000004252447220 */ /* 0x040fe20000410000 */
[----:B------:R-:W-:Y:S02]  /*5aa0*/  FMUL.FTZ R219, R45, R116 ;  /* 0x000000742ddb7220 */ /* 0x000fe40000410000 */
[-C--:B------:R-:W-:Y:S01]  /*5ab0*/  FMUL.FTZ R69, R82, R67.reuse ;  /* 0x0000004352457220 */ /* 0x080fe20000410000 */
[----:B------:R-:W-:Y:S01]  /*5ac0*/  FFMA.FTZ R68, R81, R67, R68 ;  /* 0x0000004351447223 */ /* 0x000fe20000010044 */
[----:B--2---:R-:W-:Y:S02]  /*5ad0*/  @P0 IMAD R64, R61, R64, UR8 ;  /* 0x000000083d400e24 */ /* 0x004fe4000f8e0240 */
[----:B------:R-:W-:Y:S02]  /*5ae0*/  HFMA2 R61, -RZ, RZ, 0, 0 ;  /* 0x00000000ff3d7431 */ /* 0x000fe400000001ff */
[----:B------:R-:W-:Y:S01]  /*5af0*/  FMUL.FTZ R67, R123, R82 ;  /* 0x000000527b437220 */ /* 0x000fe20000410000 */
[----:B------:R-:W-:-:S04]  /*5b00*/  @P0 IMAD.WIDE R64, R64, R65, UR4 ;  /* 0x0000000440400e25 */ /* 0x000fc8000f8e0241 */
[----:B------:R-:W-:Y:S01]  /*5b10*/  FFMA.FTZ R69, R81, R66, -R69 ;  /* 0x0000004251457223 */ /* 0x000fe20000010845 */
[----:B------:R-:W-:Y:S01]  /*5b20*/  FMUL.FTZ R218, R45, R115 ;  /* 0x000000732dda7220 */ /* 0x000fe20000410000 */
[C---:B------:R-:W-:Y:S01]  /*5b30*/  FFMA.FTZ R68, R31.reuse, R219, R68 ;  /* 0x000000db1f447223 */ /* 0x040fe20000010044 */
[----:B------:R-:W-:Y:S01]  /*5b40*/  FFMA.FTZ R67, R122, R81, -R67 ;  /* 0x000000517a437223 */ /* 0x000fe20000010843 */
[----:B------:R2:W5:Y:S01]  /*5b50*/  @P0 LDG.E.128 R60, desc[UR26][R64.64] ;  /* 0x0000001a403c0981 */ /* 0x000562000c1e1d00 */
[----:B------:R-:W-:Y:S01]  /*5b60*/  FFMA.FTZ R69, R31, R218, R69 ;  /* 0x000000da1f457223 */ /* 0x000fe20000010045 */
[----:B------:R-:W-:Y:S01]  /*5b70*/  FMUL.FTZ R66, R84, R68 ;  /* 0x0000004454427220 */ /* 0x000fe20000410000 */
[C---:B------:R-:W-:Y:S01]  /*5b80*/  FMUL.FTZ R217, R46.reuse, R117 ;  /* 0x000000752ed97220 */ /* 0x040fe20000410000 */
[----:B------:R-:W-:Y:S01]  /*5b90*/  FMUL.FTZ R216, R46, R118 ;  /* 0x000000762ed87220 */ /* 0x000fe20000410000 */
[----:B------:R-:W-:Y:S01]  /*5ba0*/  FMUL.FTZ R215, R47, R120 ;  /* 0x000000782fd77220 */ /* 0x000fe20000410000 */
[-C--:B------:R-:W-:Y:S01]  /*5bb0*/  FFMA.FTZ R71, R83, R69.reuse, -R66 ;  /* 0x0000004553477223 */ /* 0x080fe20000010842 */
[----:B------:R-:W-:Y:S01]  /*5bc0*/  FMUL.FTZ R69, R84, R69 ;  /* 0x0000004554457220 */ /* 0x000fe20000410000 */
[----:B------:R-:W-:Y:S01]  /*5bd0*/  FMUL.FTZ R214, R47, R119 ;  /* 0x000000772fd67220 */ /* 0x000fe20000410000 */
[----:B------:R-:W-:Y:S01]  /*5be0*/  FMUL.FTZ R213, R48, R121 ;  /* 0x0000007930d57220 */ /* 0x000fe20000410000 */
        /* <DEDUP_REMOVED lines=8> */
[-C--:B------:R-:W-:Y:S01]  /*5c70*/  FFMA.FTZ R65, R83, R64.reuse, R65 ;  /* 0x0000004053417223 */ /* 0x080fe20000010041 */
[----:B------:R-:W-:Y:S01]  /*5c80*/  FMUL.FTZ R64, R84, R64 ;  /* 0x0000004054407220 */ /* 0x000fe20000410000 */
[----:B------:R-:W-:Y:S01]  /*5c90*/  FMUL.FTZ R211, R49, R126 ;  /* 0x0000007e31d37220 */ /* 0x000fe20000410000 */
[----:B------:R-:W-:Y:S01]  /*5ca0*/  FFMA.FTZ R70, R85, R69, R70 ;  /* 0x0000004555467223 */ /* 0x000fe20000010046 */
[----:B------:R-:W-:Y:S01]  /*5cb0*/  FMUL.FTZ R66, R86, R65 ;  /* 0x0000004156427220 */ /* 0x000fe20000410000 */
[----:B------:R-:W-:Y:S01]  /*5cc0*/  FFMA.FTZ R64, R83, R67, -R64 ;  /* 0x0000004353407223 */ /* 0x000fe20000010840 */
[----:B------:R-:W-:Y:S01]  /*5cd0*/  FMUL.FTZ R210, R49, R125 ;  /* 0x0000007d31d27220 */ /* 0x000fe20000410000 */
[----:B------:R-:W-:Y:S01]  /*5ce0*/  FFMA.FTZ R70, R29, R215, R70 ;  /* 0x000000d71d467223 */ /* 0x000fe20000010046 */
[----:B------:R-:W-:Y:S01]  /*5cf0*/  FMUL.FTZ R209, R50, R127 ;  /* 0x0000007f32d17220 */ /* 0x000fe20000410000 */
[CC--:B------:R-:W-:Y:S01]  /*5d00*/  FMUL.FTZ R68, R86.reuse, R64.reuse ;  /* 0x0000004056447220 */ /* 0x0c0fe20000410000 */
[C---:B------:R-:W-:Y:S01]  /*5d10*/  FFMA.FTZ R66, R85.reuse, R64, -R66 ;  /* 0x0000004055427223 */ /* 0x040fe20000010842 */
[----:B------:R-:W-:Y:S01]  /*5d20*/  FMUL.FTZ R64, R86, R69 ;  /* 0x0000004556407220 */ /* 0x000fe20000410000 */
[----:B------:R-:W-:Y:S01]  /*5d30*/  FMUL.FTZ R208, R50, R128 ;  /* 0x0000008032d07220 */ /* 0x000fe20000410000 */
[C---:B------:R-:W-:Y:S01]  /*5d40*/  FFMA.FTZ R68, R85.reuse, R65, R68 ;  /* 0x0000004155447223 */ /* 0x040fe20000010044 */
[C---:B------:R-:W-:Y:S01]  /*5d50*/  FMUL.FTZ R65, R88.reuse, R66 ;  /* 0x0000004258417220 */ /* 0x040fe20000410000 */
[----:B------:R-:W-:Y:S01]  /*5d60*/  FFMA.FTZ R71, R85, R71, -R64 ;  /* 0x0000004755477223 */ /* 0x000fe20000010840 */
[----:B------:R-:W-:Y:S01]  /*5d70*/  FMUL.FTZ R207, R51, R130 ;  /* 0x0000008233cf7220 */ /* 0x000fe20000410000 */
[CC--:B------:R-:W-:Y:S01]  /*5d80*/  FMUL.FTZ R64, R88.reuse, R68.reuse ;  /* 0x0000004458407220 */ /* 0x0c0fe20000410000 */
[----:B------:R-:W-:Y:S01]  /*5d90*/  FFMA.FTZ R65, R87, R68, R65 ;  /* 0x0000004457417223 */ /* 0x000fe20000010041 */
[----:B------:R-:W-:Y:S01]  /*5da0*/  FFMA.FTZ R71, R29, R214, R71 ;  /* 0x000000d61d477223 */ /* 0x000fe20000010047 */
[----:B------:R-:W-:Y:S01]  /*5db0*/  FMUL.FTZ R206, R51, R129 ;  /* 0x0000008133ce7220 */ /* 0x000fe20000410000 */
[C---:B------:R-:W-:Y:S01]  /*5dc0*/  FFMA.FTZ R64, R87.reuse, R66, -R64 ;  /* 0x0000004257407223 */ /* 0x040fe20000010840 */
[----:B------:R-:W-:Y:S01]  /*5dd0*/  FMUL.FTZ R66, R88, R70 ;  /* 0x0000004658427220 */ /* 0x000fe20000410000 */
[C---:B------:R-:W-:Y:S01]  /*5de0*/  FMUL.FTZ R205, R52.reuse, R131 ;  /* 0x0000008334cd7220 */ /* 0x040fe20000410000 */
        /* <DEDUP_REMOVED lines=11> */
[----:B------:R-:W-:Y:S01]  /*5ea0*/  FMUL.FTZ R64, R92, R69 ;  /* 0x000000455c407220 */ /* 0x000fe20000410000 */
[----:B------:R-:W-:Y:S01]  /*5eb0*/  FFMA.FTZ R65, R28, R212, R65 ;  /* 0x000000d41c417223 */ /* 0x000fe20000010041 */
        /* <DEDUP_REMOVED lines=70> */
[----:B------:R-:W-:Y:S01]  /*6320*/  ISETP.GT.U32.AND P2, PT, R189, 0x1f, PT ;  /* 0x0000001fbd00780c */ /* 0x000fe20003f44070 */
[----:B------:R-:W-:Y:S01]  /*6330*/  FFMA.FTZ R68, R105, R68, -R64 ;  /* 0x0000004469447223 */ /* 0x000fe20000010840 */
[C---:B------:R-:W-:Y:S01]  /*6340*/  FMUL.FTZ R64, R100.reuse, R66 ;  /* 0x0000004264407220 */ /* 0x040fe20000410000 */
[----:B------:R-:W-:Y:S01]  /*6350*/  FMUL.FTZ R65, R100, R67 ;  /* 0x0000004364417220 */ /* 0x000fe20000410000 */
[----:B------:R-:W-:Y:S01]  /*6360*/  LEA.HI R221, R189, R189, RZ, 0x1e ;  /* 0x000000bdbddd7211 */ /* 0x000fe200078ff0ff */
        /* <DEDUP_REMOVED lines=10> */
[----:B------:R-:W-:Y:S01]  /*6410*/  LEA R221, R221, UR28, 0x4 ;  /* 0x0000001cdddd7c11 */ /* 0x000fe2000f8e20ff */
[----:B------:R-:W-:Y:S01]  /*6420*/  FFMA.FTZ R65, R109, R70, R68 ;  /* 0x000000466d417223 */ /* 0x000fe20000010044 */
[-C--:B------:R-:W-:Y:S01]  /*6430*/  FMUL.FTZ R68, R102, R66.reuse ;  /* 0x0000004266447220 */ /* 0x080fe20000410000 */
[----:B------:R-:W-:Y:S01]  /*6440*/  FFMA.FTZ R66, R101, R66, R69 ;  /* 0x0000004265427223 */ /* 0x000fe20000010045 */
[----:B------:R-:W-:-:S02]  /*6450*/  LOP3.LUT R80, R80, 0xfffffffd, RZ, 0xc0, !PT ;  /* 0xfffffffd50507812 */ /* 0x000fc400078ec0ff */
[----:B------:R-:W-:Y:S01]  /*6460*/  FFMA.FTZ R67, R101, R67, -R68 ;  /* 0x0000004365437223 */ /* 0x000fe20000010844 */
[C---:B------:R-:W-:Y:S01]  /*6470*/  FFMA.FTZ R66, R21.reuse, R199, R66 ;  /* 0x000000c715427223 */ /* 0x040fe20000010042 */
[----:B------:R-:W-:Y:S02]  /*6480*/  @P2 LOP3.LUT R80, R80, 0x2, RZ, 0xfc, !PT ;  /* 0x0000000250502812 */ /* 0x000fe400078efcff */
        /* <DEDUP_REMOVED lines=20> */
[----:B------:R-:W-:-:S04]  /*65d0*/  FMUL.FTZ R68, R112, R66 ;  /* 0x0000004270447220 */ /* 0x000fc80000410000 */
[C---:B------:R-:W-:Y:S01]  /*65e0*/  FFMA.FTZ R69, R111.reuse, R67, -R68 ;  /* 0x000000436f457223 */ /* 0x040fe20000010844 */
[----:B------:R-:W-:Y:S01]  /*65f0*/  FFMA.FTZ R68, R111, R66, R71 ;  /* 0x000000426f447223 */ /* 0x000fe20000010047 */
[C---:B------:R-:W-:Y:S01]  /*6600*/  FMUL.FTZ R67, R112.reuse, R65 ;  /* 0x0000004170437220 */ /* 0x040fe20000410000 */
[----:B------:R-:W-:-:S03]  /*6610*/  FMUL.FTZ R66, R112, R64 ;  /* 0x0000004070427220 */ /* 0x000fc60000410000 */
        /* <DEDUP_REMOVED lines=113> */
.L_x_2394:
        /* <DEDUP_REMOVED lines=13> */
.L_x_2397:
[----:B------:R-:W-:-:S03]  /*6e00*/  UMOV UR32, 0xffffffff ;  /* 0xffffffff00207882 */ /* 0x000fc60000000000 */
[----:B------:R-:W-:Y:S05]  /*6e10*/  BRA.DIV UR32, `(.L_x_2278) ;  /* 0x0000008220fc7947 */ /* 0x000fea000b800000 */
.L_x_2400:
[----:B------:R-:W-:-:S03]  /*6e20*/  UMOV UR32, 0xffffffff ;  /* 0xffffffff00207882 */ /* 0x000fc60000000000 */
[----:B------:R-:W-:Y:S05]  /*6e30*/  BRA.DIV UR32, `(.L_x_2279) ;  /* 0x00000086201c7947 */ /* 0x000fea000b800000 */
.L_x_2403:
[----:B------:R-:W-:-:S03]  /*6e40*/  UMOV UR32, 0xffffffff ;  /* 0xffffffff00207882 */ /* 0x000fc60000000000 */
[----:B------:R-:W-:Y:S05]  /*6e50*/  BRA.DIV UR32, `(.L_x_2280) ;  /* 0x00000086203c7947 */ /* 0x000fea000b800000 */
.L_x_2406:
        /* <DEDUP_REMOVED lines=10> */
.L_x_2416:
        /* <DEDUP_REMOVED lines=45> */
.L_x_2275:
[----:B---3--:R-:W3:Y:S01]  /*71d0*/  S2R R189, SR_TID.X ;  /* 0x0000000000bd7919 */ /* 0x008ee20000002100 */
[----:B------:R-:W-:Y:S05]  /*71e0*/  WARPSYNC.ALL ;  /* 0x0000000000007948 */ /* 0x000fea0003800000 */
[----:B---3--:R-:W-:Y:S01]  /*71f0*/  LOP3.LUT P1, RZ, R189, 0x1f, RZ, 0xc0, !PT ;  /* 0x0000001fbdff7812 */ /* 0x008fe2000782c0ff */
[C---:B-----5:R-:W-:Y:S01]  /*7200*/  FMUL.FTZ R60, R112.reuse, R180 ;  /* 0x000000b4703c7220 */ /* 0x060fe20000410000 */
[----:B------:R-:W-:Y:S01]  /*7210*/  FMUL.FTZ R62, R112, R179 ;  /* 0x000000b3703e7220 */ /* 0x000fe20000410000 */
[----:B------:R-:W-:Y:S01]  /*7220*/  BAR.SYNC.DEFER_BLOCKING 0x0 ;  /* 0x0000000000007b1d */ /* 0x000fe20000010000 */
[----:B------:R-:W-:-:S02]  /*7230*/  HFMA2 R72, -RZ, RZ, 1.875, 0 ;  /* 0x3f800000ff487431 */ /* 0x000fc400000001ff */
[C---:B------:R-:W-:Y:S01]  /*7240*/  FFMA.FTZ R60, R111.reuse, R179, R60 ;  /* 0x000000b36f3c7223 */ /* 0x040fe2000001003c */
[----:B------:R-:W-:Y:S01]  /*7250*/  FFMA.FTZ R61, R111, R180, -R62 ;  /* 0x000000b46f3d7223 */ /* 0x000fe2000001083e */
[----:B------:R-:W-:Y:S02]  /*7260*/  CS2R R74, SRZ ;  /* 0x00000000004a7805 */ /* 0x000fe4000001ff00 */
[----:B------:R-:W-:Y:S01]  /*7270*/  MOV R73, RZ ;  /* 0x000000ff00497202 */ /* 0x000fe20000000f00 */
[----:B------:R-:W-:Y:S01]  /*7280*/  FADD.FTZ R60, R175, R60 ;  /* 0x0000003caf3c7221 */ /* 0x000fe20000010000 */
[----:B------:R-:W-:Y:S01]  /*7290*/  FADD.FTZ R61, R176, R61 ;  /* 0x0000003db03d7221 */ /* 0x000fe20000010000 */
[----:B------:R-:W-:Y:S02]  /*72a0*/  ISETP.GT.U32.AND P2, PT, R189, 0x1f, PT ;  /* 0x0000001fbd00780c */ /* 0x000fe40003f44070 */
[C---:B--2---:R-:W-:Y:S01]  /*72b0*/  FMUL.FTZ R64, R110.reuse, R60 ;  /* 0x0000003c6e407220 */ /* 0x044fe20000410000 */
[----:B------:R-:W-:-:S03]  /*72c0*/  FMUL.FTZ R62, R110, R61 ;  /* 0x0000003d6e3e7220 */ /* 0x000fc60000410000 */
[----:B------:R-:W-:Y:S01]  /*72d0*/  FFMA.FTZ R63, R109, R61, -R64 ;  /* 0x0000003d6d3f7223 */ /* 0x000fe20000010840 */
[-C--:B01----:R-:W-:Y:S01]  /*72e0*/  FMUL.FTZ R61, R111, R107.reuse ;  /* 0x0000006b6f3d7220 */ /* 0x083fe20000410000 */
[----:B------:R-:W-:Y:S01]  /*72f0*/  FFMA.FTZ R66, R109, R60, R62 ;  /* 0x0000003c6d427223 */ /* 0x000fe2000001003e */
[----:B------:R-:W-:Y:S01]  /*7300*/  FMUL.FTZ R60, R112, R107 ;  /* 0x0000006b703c7220 */ /* 0x000fe20000410000 */
[----:B------:R-:W-:Y:S01]  /*7310*/  FADD.FTZ R63, R174, R63 ;  /* 0x0000003fae3f7221 */ /* 0x000fe20000010000 */
[-C--:B------:R-:W-:Y:S01]  /*7320*/  FFMA.FTZ R61, -R112, R106.reuse, -R61 ;  /* 0x0000006a703d7223 */ /* 0x080fe2000001093d */
[----:B------:R-:W-:Y:S01]  /*7330*/  FADD.FTZ R66, R173, R66 ;  /* 0x00000042ad427221 */ /* 0x000fe20000010000 */
[----:B------:R-:W-:Y:S02]  /*7340*/  FFMA.FTZ R60, R111, R106, -R60 ;  /* 0x0000006a6f3c7223 */ /* 0x000fe4000001083c */
[----:B------:R-:W-:Y:S01]  /*7350*/  FMUL.FTZ R62, R110, R61 ;  /* 0x0000003d6e3e7220 */ /* 0x000fe20000410000 */
[----:B------:R-:W-:Y:S01]  /*7360*/  FMUL.FTZ R68, R108, R66 ;  /* 0x000000426c447220 */ /* 0x000fe20000410000 */
[----:B------:R-:W-:-:S02]  /*7370*/  FMUL.FTZ R64, R110, R60 ;  /* 0x0000003c6e407220 */ /* 0x000fc40000410000 */
[C---:B------:R-:W-:Y:S01]  /*7380*/  FFMA.FTZ R62, R109.reuse, R60, R62 ;  /* 0x0000003c6d3e7223 */ /* 0x040fe2000001003e */
[C---:B------:R-:W-:Y:S01]  /*7390*/  FMUL.FTZ R60, R108.reuse, R63 ;  /* 0x0000003f6c3c7220 */ /* 0x040fe20000410000 */
[----:B------:R-:W-:Y:S01]  /*73a0*/  FFMA.FTZ R64, R109, R61, -R64 ;  /* 0x0000003d6d407223 */ /* 0x000fe20000010840 */
[C---:B------:R-:W-:Y:S01]  /*73b0*/  FFMA.FTZ R65, R105.reuse, R63, -R68 ;  /* 0x0000003f69417223 */ /* 0x040fe20000010844 */
[C---:B------:R-:W-:Y:S01]  /*73c0*/  FMUL.FTZ R63, R108.reuse, R62 ;  /* 0x0000003e6c3f7220 */ /* 0x040fe20000410000 */
[C---:B------:R-:W-:Y:S01]  /*73d0*/  FFMA.FTZ R60, R105.reuse, R66, R60 ;  /* 0x00000042693c7223 */ /* 0x040fe2000001003c */
[-C--:B------:R-:W-:Y:S01]  /*73e0*/  FMUL.FTZ R61, R108, R64.reuse ;  /* 0x000000406c3d7220 */ /* 0x080fe20000410000 */
[----:B------:R-:W-:Y:S01]  /*73f0*/  FADD.FTZ R65, R172, R65 ;  /* 0x00000041ac417221 */ /* 0x000fe20000010000 */
[----:B------:R-:W-:Y:S01]  /*7400*/  FFMA.FTZ R63, R105, R64, -R63 ;  /* 0x00000040693f7223 */ /* 0x000fe2000001083f */
[----:B------:R-:W-:Y:S01]  /*7410*/  FADD.FTZ R60, R171, R60 ;  /* 0x0000003cab3c7221 */ /* 0x000fe20000010000 */
[----:B------:R-:W-:Y:S01]  /*7420*/  FFMA.FTZ R61, R105, R62, R61 ;  /* 0x0000003e693d7223 */ /* 0x000fe2000001003d */
[----:B------:R-:W-:-:S02]  /*7430*/  FMUL.FTZ R62, R104, R65 ;  /* 0x00000041683e7220 */ /* 0x000fc40000410000 */
[CC--:B------:R-:W-:Y:S02]  /*7440*/  FMUL.FTZ R66, R104.reuse, R60.reuse ;  /* 0x0000003c68427220 */ /* 0x0c0fe40000410000 */
[C---:B------:R-:W-:Y:S01]  /*7450*/  FFMA.FTZ R64, R103.reuse, R60, R62 ;  /* 0x0000003c67407223 */ /* 0x040fe2000001003e */
[C---:B------:R-:W-:Y:S01]  /*7460*/  FMUL.FTZ R60, R104.reuse, R63 ;  /* 0x0000003f683c7220 */ /* 0x040fe20000410000 */
[----:B------:R-:W-:Y:S01]  /*7470*/  FFMA.FTZ R65, R103, R65, -R66 ;  /* 0x0000004167417223 */ /* 0x000fe20000010842 */
[-C--:B------:R-:W-:Y:S01]  /*7480*/  FMUL.FTZ R62, R104, R61.reuse ;  /* 0x0000003d683e7220 */ /* 0x080fe20000410000 */
[----:B------:R-:W-:Y:S01]  /*7490*/  FADD.FTZ R64, R169, R64 ;  /* 0x00000040a9407221 */ /* 0x000fe20000010000 */
[C---:B------:R-:W-:Y:S01]  /*74a0*/  FFMA.FTZ R60, R103.reuse, R61, R60 ;  /* 0x0000003d673c7223 */ /* 0x040fe2000001003c */
[----:B------:R-:W-:Y:S01]  /*74b0*/  FADD.FTZ R65, R170, R65 ;  /* 0x00000041aa417221 */ /* 0x000fe20000010000 */
[----:B------:R-:W-:Y:S01]  /*74c0*/  FFMA.FTZ R62, R103, R63, -R62 ;  /* 0x0000003f673e7223 */ /* 0x000fe2000001083e */
[C---:B------:R-:W-:Y:S01]  /*74d0*/  FMUL.FTZ R68, R102.reuse, R64 ;  /* 0x0000004066447220 */ /* 0x040fe20000410000 */
[C---:B------:R-:W-:Y:S01]  /*74e0*/  FMUL.FTZ R63, R102.reuse, R60 ;  /* 0x0000003c663f7220 */ /* 0x040fe20000410000 */
[CC--:B------:R-:W-:Y:S01]  /*74f0*/  FMUL.FTZ R66, R102.reuse, R65.reuse ;  /* 0x0000004166427220 */ /* 0x0c0fe20000410000 */
[-C--:B------:R-:W-:Y:S01]  /*7500*/  FMUL.FTZ R61, R102, R62.reuse ;  /* 0x0000003e663d7220 */ /* 0x080fe20000410000 */
[C---:B------:R-:W-:Y:S01]  /*7510*/  FFMA.FTZ R65, R101.reuse, R65, -R68 ;  /* 0x0000004165417223 */ /* 0x040fe20000010844 */
[C---:B------:R-:W-:Y:S01]  /*7520*/  FFMA.FTZ R63, R101.reuse, R62, -R63 ;  /* 0x0000003e653f7223 */ /* 0x040fe2000001083f */
[C---:B------:R-:W-:Y:S01]  /*7530*/  FFMA.FTZ R66, R101.reuse, R64, R66 ;  /* 0x0000004065427223 */ /* 0x040fe20000010042 */
[----:B------:R-:W-:Y:S01]  /*7540*/  FFMA.FTZ R61, R101, R60, R61 ;  /* 0x0000003c653d7223 */ /* 0x000fe2000001003d */
[----:B------:R-:W-:-:S02]  /*7550*/  FADD.FTZ R65, R168, R65 ;  /* 0x00000041a8417221 */ /* 0x000fc40000010000 */
[----:B------:R-:W-:Y:S02]  /*7560*/  FADD.FTZ R66, R167, R66 ;  /* 0x00000042a7427221 */ /* 0x000fe40000010000 */
[C---:B------:R-:W-:Y:S02]  /*7570*/  FMUL.FTZ R60, R100.reuse, R65 ;  /* 0x00000041643c7220 */ /* 0x040fe40000410000 */
        /* <DEDUP_REMOVED lines=72> */
[----:B------:R-:W-:Y:S01]  /*7a00*/  FMUL.FTZ R61, R86, R62 ;  /* 0x0000003e563d7220 */ /* 0x000fe20000410000 */
[----:B------:R-:W-:-:S02]  /*7a10*/  FFMA.FTZ R65, R85, R65, -R68 ;  /* 0x0000004155417223 */ /* 0x000fc40000010844 */
[C---:B------:R-:W-:Y:S01]  /*7a20*/  FFMA.FTZ R66, R85.reuse, R64, R66 ;  /* 0x0000004055427223 */ /* 0x040fe20000010042 */
[C---:B------:R-:W-:Y:S01]  /*7a30*/  FFMA.FTZ R60, R85.reuse, R60, R61 ;  /* 0x0000003c553c7223 */ /* 0x040fe2000001003d */
[----:B------:R-:W-:Y:S01]  /*7a40*/  FADD.FTZ R65, R152, R65 ;  /* 0x0000004198417221 */ /* 0x000fe20000010000 */
[----:B------:R-:W-:Y:S01]  /*7a50*/  FFMA.FTZ R61, R85, R62, -R63 ;  /* 0x0000003e553d7223 */ /* 0x000fe2000001083f */
[----:B------:R-:W-:Y:S02]  /*7a60*/  FADD.FTZ R66, R151, R66 ;  /* 0x0000004297427221 */ /* 0x000fe40000010000 */
[CC--:B------:R-:W-:Y:S02]  /*7a70*/  FMUL.FTZ R62, R84.reuse, R65.reuse ;  /* 0x00000041543e7220 */ /* 0x0c0fe40000410000 */
[CC--:B------:R-:W-:Y:S02]  /*7a80*/  FMUL.FTZ R64, R84.reuse, R66.reuse ;  /* 0x0000004254407220 */ /* 0x0c0fe40000410000 */
[C---:B------:R-:W-:Y:S01]  /*7a90*/  FFMA.FTZ R68, R83.reuse, R66, R62 ;  /* 0x0000004253447223 */ /* 0x040fe2000001003e */
[----:B------:R-:W-:Y:S01]  /*7aa0*/  MOV R62, UR47 ;  /* 0x0000002f003e7c02 */ /* 0x000fe20008000f00 */
[----:B------:R-:W-:Y:S01]  /*7ab0*/  FFMA.FTZ R63, R83, R65, -R64 ;  /* 0x00000041533f7223 */ /* 0x000fe20000010840 */
        /* <DEDUP_REMOVED lines=11> */
[C---:B------:R-:W-:Y:S01]  /*7b70*/  FFMA.FTZ R63, R81.reuse, R63, -R66 ;  /* 0x0000003f513f7223 */ /* 0x040fe20000010842 */
[CC--:B------:R-:W-:Y:S01]  /*7b80*/  FMUL.FTZ R62, R82.reuse, R61.reuse ;  /* 0x0000003d523e7220 */ /* 0x0c0fe20000410000 */
[----:B------:R-:W-:Y:S01]  /*7b90*/  VOTEU.ALL UP0, P1 ;  /* 0x0000000000ff7886 */ /* 0x000fe20000800000 */
[-C--:B------:R-:W-:Y:S01]  /*7ba0*/  FMUL.FTZ R66, R82, R60.reuse ;  /* 0x0000003c52427220 */ /* 0x080fe20000410000 */
[----:B------:R-:W-:Y:S01]  /*7bb0*/  FADD.FTZ R63, R148, R63 ;  /* 0x0000003f943f7221 */ /* 0x000fe20000010000 */
[----:B------:R-:W-:Y:S01]  /*7bc0*/  FFMA.FTZ R60, R81, R60, R62 ;  /* 0x0000003c513c7223 */ /* 0x000fe2000001003e */
[----:B------:R-:W-:Y:S01]  /*7bd0*/  FADD.FTZ R62, R147, R68 ;  /* 0x00000044933e7221 */ /* 0x000fe20000010000 */
[----:B------:R-:W-:Y:S01]  /*7be0*/  @!UP0 ULEA UR32, UR8, UR28, 0x4 ;  /* 0x0000001c08208291 */ /* 0x000fe2000f8e20ff */
[----:B------:R-:W-:-:S08]  /*7bf0*/  FFMA.FTZ R61, R81, R61, -R66 ;  /* 0x0000003d513d7223 */ /* 0x000fd00000010842 */
        /* <DEDUP_REMOVED lines=11> */
[----:B--2---:R-:W-:-:S03]  /*7cb0*/  FFMA.FTZ R60, R81, R222, R65 ;  /* 0x000000de513c7223 */ /* 0x004fc60000010041 */
[C---:B------:R-:W-:Y:S01]  /*7cc0*/  FFMA.FTZ R218, R31.reuse, R218, R64 ;  /* 0x000000da1fda7223 */ /* 0x040fe20000010040 */
[----:B------:R-:W-:-:S03]  /*7cd0*/  FFMA.FTZ R219, R31, R219, R60 ;  /* 0x000000db1fdb7223 */ /* 0x000fc6000001003c */
        /* <DEDUP_REMOVED lines=130> */
.L_x_2421:
        /* <DEDUP_REMOVED lines=14> */
.L_x_2285:
[----:B------:R-:W-:Y:S05]  /*85e0*/  BSYNC.RECONVERGENT B0 ;  /* 0x0000000000007941 */ /* 0x000fea0003800200 */
.L_x_2284:
[----:B------:R-:W-:Y:S01]  /*85f0*/  UMOV UR32, 0xffffffff ;  /* 0xffffffff00207882 */ /* 0x000fe20000000000 */
[----:B------:R-:W-:Y:S02]  /*8600*/  ISETP.GT.U32.AND P2, PT, R177, 0x1d, PT ;  /* 0x0000001db100780c */ /* 0x000fe40003f44070 */
[----:B------:R-:W-:Y:S11]  /*8610*/  BRA.DIV UR32, `(.L_x_2286) ;  /* 0x0000007220a07947 */ /* 0x000ff6000b800000 */
[----:B-1----:R1:W0:Y:S04]  /*8620*/  SHFL.DOWN PT, R77, R245, 0x2, 0x1f ;  /* 0x08401f00f54d7f89 */ /* 0x00222800000e0000 */
[----:B--2---:R1:W2:Y:S04]  /*8630*/  SHFL.DOWN PT, R78, R246, 0x2, 0x1f ;  /* 0x08401f00f64e7f89 */ /* 0x0042a800000e0000 */
[----:B---3--:R1:W3:Y:S04]  /*8640*/  SHFL.DOWN PT, R123, R247, 0x2, 0x1f ;  /* 0x08401f00f77b7f89 */ /* 0x0082e800000e0000 */
[----:B------:R1:W0:Y:S02]  /*8650*/  SHFL.DOWN PT, R79, R248, 0x2, 0x1f ;  /* 0x08401f00f84f7f89 */ /* 0x00022400000e0000 */
.L_x_2427:
        /* <DEDUP_REMOVED lines=14> */
.L_x_2288:
[----:B------:R-:W-:Y:S05]  /*8740*/  BSYNC.RECONVERGENT B0 ;  /* 0x0000000000007941 */ /* 0x000fea0003800200 */
.L_x_2287:
[----:B------:R-:W-:Y:S01]  /*8750*/  UMOV UR32, 0xffffffff ;  /* 0xffffffff00207882 */ /* 0x000fe20000000000 */
[----:B------:R-:W-:Y:S02]  /*8760*/  ISETP.GT.U32.AND P2, PT, R177, 0x1b, PT ;  /* 0x0000001bb100780c */ /* 0x000fe40003f44070 */
[----:B------:R-:W-:Y:S11]  /*8770*/  BRA.DIV UR32, `(.L_x_2289) ;  /* 0x0000007220bc7947 */ /* 0x000ff6000b800000 */
[----:B0-----:R0:W0:Y:S04]  /*8780*/  SHFL.DOWN PT, R77, R245, 0x4, 0x1f ;  /* 0x08801f00f54d7f89 */ /* 0x00102800000e0000 */
[----:B--2---:R2:W0:Y:S04]  /*8790*/  SHFL.DOWN PT, R78, R246, 0x4, 0x1f ;  /* 0x08801f00f64e7f89 */ /* 0x00442800000e0000 */
[----:B---3--:R2:W3:Y:S04]  /*87a0*/  SHFL.DOWN PT, R123, R247, 0x4, 0x1f ;  /* 0x08801f00f77b7f89 */ /* 0x0084e800000e0000 */
[----:B------:R2:W0:Y:S02]  /*87b0*/  SHFL.DOWN PT, R79, R248, 0x4, 0x1f ;  /* 0x08801f00f84f7f89 */ /* 0x00042400000e0000 */
.L_x_2433:
        /* <DEDUP_REMOVED lines=14> */
.L_x_2291:
[----:B------:R-:W-:Y:S05]  /*88a0*/  BSYNC.RECONVERGENT B0 ;  /* 0x0000000000007941 */ /* 0x000fea0003800200 */
.L_x_2290:
[----:B------:R-:W-:Y:S01]  /*88b0*/  UMOV UR32, 0xffffffff ;  /* 0xffffffff00207882 */ /* 0x000fe20000000000 */
[----:B------:R-:W-:Y:S02]  /*88c0*/  ISETP.GT.U32.AND P2, PT, R177, 0x17, PT ;  /* 0x00000017b100780c */ /* 0x000fe40003f44070 */
[----:B------:R-:W-:Y:S11]  /*88d0*/  BRA.DIV UR32, `(.L_x_2292) ;  /* 0x0000007220d87947 */ /* 0x000ff6000b800000 */
[----:B0-----:R0:W0:Y:S04]  /*88e0*/  SHFL.DOWN PT, R77, R245, 0x8, 0x1f ;  /* 0x09001f00f54d7f89 */ /* 0x00102800000e0000 */
[----:B------:R0:W0:Y:S04]  /*88f0*/  SHFL.DOWN PT, R78, R246, 0x8, 0x1f ;  /* 0x09001f00f64e7f89 */ /* 0x00002800000e0000 */
[----:B---3--:R3:W0:Y:S04]  /*8900*/  SHFL.DOWN PT, R123, R247, 0x8, 0x1f ;  /* 0x09001f00f77b7f89 */ /* 0x00862800000e0000 */
[----:B------:R3:W0:Y:S02]  /*8910*/  SHFL.DOWN PT, R79, R248, 0x8, 0x1f ;  /* 0x09001f00f84f7f89 */ /* 0x00062400000e0000 */
.L_x_2439:
        /* <DEDUP_REMOVED lines=14> */
.L_x_2294:
[----:B------:R-:W-:Y:S05]  /*8a00*/  BSYNC.RECONVERGENT B0 ;  /* 0x0000000000007941 */ /* 0x000fea0003800200 */
.L_x_2293:
[----:B------:R-:W-:Y:S01]  /*8a10*/  UMOV UR32, 0xffffffff ;  /* 0xffffffff00207882 */ /* 0x000fe20000000000 */
[----:B------:R-:W-:Y:S02]  /*8a20*/  ISETP.GT.U32.AND P2, PT, R177, 0xf, PT ;  /* 0x0000000fb100780c */ /* 0x000fe40003f44070 */
[----:B------:R-:W-:Y:S11]  /*8a30*/  BRA.DIV UR32, `(.L_x_2295) ;  /* 0x0000007220f47947 */ /* 0x000ff6000b800000 */
[----:B0-----:R0:W0:Y:S04]  /*8a40*/  SHFL.DOWN PT, R77, R245, 0x10, 0x1f ;  /* 0x0a001f00f54d7f89 */ /* 0x00102800000e0000 */
[----:B------:R0:W0:Y:S04]  /*8a50*/  SHFL.DOWN PT, R78, R246, 0x10, 0x1f ;  /* 0x0a001f00f64e7f89 */ /* 0x00002800000e0000 */
[----:B------:R0:W0:Y:S04]  /*8a60*/  SHFL.DOWN PT, R123, R247, 0x10, 0x1f ;  /* 0x0a001f00f77b7f89 */ /* 0x00002800000e0000 */
[----:B------:R0:W0:Y:S02]  /*8a70*/  SHFL.DOWN PT, R79, R248, 0x10, 0x1f ;  /* 0x0a001f00f84f7f89 */ /* 0x00002400000e0000 */
.L_x_2445:
        /* <DEDUP_REMOVED lines=14> */
.L_x_2297:
[----:B------:R-:W-:Y:S05]  /*8b60*/  BSYNC.RECONVERGENT B0 ;  /* 0x0000000000007941 */ /* 0x000fea0003800200 */
.L_x_2296:
        /* <DEDUP_REMOVED lines=14> */
[-C--:B------:R-:W-:Y:S01]  /*8c50*/  FFMA.FTZ R235, R73, R236.reuse, R235 ;  /* 0x000000ec49eb7223 */ /* 0x080fe200000100eb */
        /* <DEDUP_REMOVED lines=10> */
.L_x_2459:
        /* <DEDUP_REMOVED lines=13> */
.L_x_2300:
[----:B------:R-:W-:Y:S05]  /*8dd0*/  BSYNC.RECONVERGENT B0 ;  /* 0x0000000000007941 */ /* 0x000fea0003800200 */
.L_x_2299:
        /* <DEDUP_REMOVED lines=17> */
[-C--:B------:R-:W-:Y:S01]  /*8ef0*/  FFMA.FTZ R65, R68, R78.reuse, -R65 ;  /* 0x0000004e44417223 */ /* 0x080fe20000010841 */
        /* <DEDUP_REMOVED lines=20> */
.L_x_2282:
[----:B------:R-:W-:Y:S05]  /*9040*/  WARPSYNC.ALL ;  /* 0x0000000000007948 */ /* 0x000fea0003800000 */
[C---:B------:R-:W-:Y:S01]  /*9050*/  ISETP.NE.AND P1, PT, R189.reuse, RZ, PT ;  /* 0x000000ffbd00720c */ /* 0x040fe20003f25270 */
[----:B------:R-:W-:Y:S01]  /*9060*/  BAR.SYNC.DEFER_BLOCKING 0x0 ;  /* 0x0000000000007b1d */ /* 0x000fe20000010000 */
[----:B0-----:R-:W-:Y:S02]  /*9070*/  SHF.R.U32.HI R68, RZ, 0x2, R189 ;  /* 0x00000002ff447819 */ /* 0x001fe400000116bd */
[----:B------:R-:W-:Y:S02]  /*9080*/  IADD3 R221, PT, PT, R189, 0x200, RZ ;  /* 0x00000200bddd7810 */ /* 0x000fe40007ffe0ff */
[----:B------:R-:W-:-:S07]  /*9090*/  IADD3 R60, PT, PT, R68, R189, RZ ;  /* 0x000000bd443c7210 */ /* 0x000fce0007ffe0ff */
[----:B------:R-:W-:Y:S01]  /*90a0*/  VOTEU.ALL UP0, P1 ;  /* 0x0000000000ff7886 */ /* 0x000fe20000800000 */
[----:B------:R-:W-:Y:S01]  /*90b0*/  BSSY.RECONVERGENT B0, `(.L_x_2301) ;  /* 0x00002ba000007945 */ /* 0x000fe20003800200 */
[----:B------:R-:W-:-:S03]  /*90c0*/  LEA R60, R60, UR28, 0x4 ;  /* 0x0000001c3c3c7c11 */ /* 0x000fc6000f8e20ff */
[----:B------:R-:W-:-:S03]  /*90d0*/  @!UP0 ULEA UR32, UR8, UR28, 0x4 ;  /* 0x0000001c08208291 */ /* 0x000fc6000f8e20ff */
[----:B------:R-:W0:Y:S06]  /*90e0*/  LDS.64 R60, [R60+0xd088] ;  /* 0x00d088003c3c7984 */ /* 0x000e2c0000000a00 */
[----:B------:R1:W-:Y:S01]  /*90f0*/  @!P1 STS.128 [UR32+0xee80], R72 ;  /* 0x00ee8048ff009988 */ /* 0x0003e20008000c20 */
[----:B------:R-:W-:-:S04]  /*9100*/  ULEA UR32, UR19, 0xfffff000, 0xc ;  /* 0xfffff00013207891 */ /* 0x000fc8000f8e60ff */
[----:B------:R-:W-:Y:S02]  /*9110*/  USHF.R.S32.HI UR49, URZ, 0x1f, UR32 ;  /* 0x0000001fff317899 */ /* 0x000fe40008011420 */
[----:B------:R-:W-:Y:S01]  /*9120*/  LOP3.LUT R64, R189, UR32, RZ, 0xfc, !PT ;  /* 0x00000020bd407c12 */ /* 0x000fe2000f8efcff */
[----:B------:R-:W-:-:S03]  /*9130*/  UMOV UR32, UR30 ;  /* 0x0000001e00207c82 */ /* 0x000fc60008000000 */
[----:B------:R-:W-:Y:S01]  /*9140*/  MOV R65, UR49 ;  /* 0x0000003100417c02 */ /* 0x000fe20008000f00 */
[----:B------:R-:W-:Y:S01]  /*9150*/  UIADD3 UR49, UPT, UPT, UR28, 0x4200, URZ ;  /* 0x000042001c317890 */ /* 0x000fe2000fffe0ff */
[-C--:B0-----:R-:W-:Y:S01]  /*9160*/  FMUL.FTZ R63, R61, R107.reuse ;  /* 0x0000006b3d3f7220 */ /* 0x081fe20000410000 */
[----:B------:R-:W-:-:S03]  /*9170*/  FMUL.FTZ R62, R60, R107 ;  /* 0x0000006b3c3e7220 */ /* 0x000fc60000410000 */
[-C--:B------:R-:W-:Y:S01]  /*9180*/  FFMA.FTZ R66, R60, R106.reuse, R63 ;  /* 0x0000006a3c427223 */ /* 0x080fe2000001003f */
[----:B------:R-:W-:Y:S01]  /*9190*/  MOV R63, UR38 ;  /* 0x00000026003f7c02 */ /* 0x000fe20008000f00 */
[----:B------:R-:W-:Y:S01]  /*91a0*/  FFMA.FTZ R67, R61, R106, -R62 ;  /* 0x0000006a3d437223 */ /* 0x000fe2000001083e */
[----:B------:R-:W-:Y:S01]  /*91b0*/  MOV R61, UR39 ;  /* 0x00000027003d7c02 */ /* 0x000fe20008000f00 */
[----:B-1----:R-:W-:Y:S02]  /*91c0*/  FADD.FTZ R74, R179, R66 ;  /* 0x00000042b34a7221 */ /* 0x002fe40000010000 */
[----:B------:R-:W-:-:S04]  /*91d0*/  IMAD.WIDE.U32 R62, R63, UR8, R64 ;  /* 0x000000083f3e7c25 */ /* 0x000fc8000f8e0040 */
[----:B------:R-:W-:Y:S01]  /*91e0*/  FADD.FTZ R180, R180, R67 ;  /* 0x00000043b4b47221 */ /* 0x000fe20000010000 */
[----:B------:R-:W-:Y:S01]  /*91f0*/  MOV R67, UR40 ;  /* 0x0000002800437c02 */ /* 0x000fe20008000f00 */
[----:B------:R-:W-:Y:S01]  /*9200*/  IMAD R61, R61, UR8, R63 ;  /* 0x000000083d3d7c24 */ /* 0x000fe2000f8e023f */
[----:B------:R-:W-:Y:S01]  /*9210*/  MOV R63, UR41 ;  /* 0x00000029003f7c02 */ /* 0x000fe20008000f00 */
[----:B------:R-:W-:Y:S02]  /*9220*/  FMUL.FTZ R76, R112, R180 ;  /* 0x000000b4704c7220 */ /* 0x000fe40000410000 */
[----:B------:R-:W-:Y:S01]  /*9230*/  IMAD.WIDE.U32 R66, R67, UR8, R64 ;  /* 0x0000000843427c25 */ /* 0x000fe2000f8e0040 */
[----:B------:R-:W-:-:S03]  /*9240*/  LEA R60, P2, R62, UR15, 0x2 ;  /* 0x0000000f3e3c7c11 */ /* 0x000fc6000f8410ff */
[-C--:B------:R-:W-:Y:S01]  /*9250*/  FMUL.FTZ R65, R112, R74.reuse ;  /* 0x0000004a70417220 */ /* 0x080fe20000410000 */
[----:B------:R-:W-:Y:S01]  /*9260*/  FFMA.FTZ R76, R111, R74, R76 ;  /* 0x0000004a6f4c7223 */ /* 0x000fe2000001004c */
[----:B------:R-:W-:Y:S01]  /*9270*/  IMAD R63, R63, UR8, R67 ;  /* 0x000000083f3f7c24 */ /* 0x000fe2000f8e0243 */
[----:B------:R-:W-:Y:S01]  /*9280*/  LEA.HI.X R61, R62, UR16, R61, 0x2, P2 ;  /* 0x000000103e3d7c11 */ /* 0x000fe200090f143d */
[-C--:B------:R-:W-:Y:S01]  /*9290*/  FMUL.FTZ R67, R146, R180.reuse ;  /* 0x000000b492437220 */ /* 0x080fe20000410000 */
[C---:B------:R-:W-:Y:S01]  /*92a0*/  LEA R62, P2, R66.reuse, UR17, 0x2 ;  /* 0x00000011423e7c11 */ /* 0x040fe2000f8410ff */
[-C--:B------:R-:W-:Y:S01]  /*92b0*/  FFMA.FTZ R65, R111, R180.reuse, -R65 ;  /* 0x000000b46f417223 */ /* 0x080fe20000010841 */
[----:B------:R-:W-:Y:S01]  /*92c0*/  FMUL.FTZ R73, R59, R180 ;  /* 0x000000b43b497220 */ /* 0x000fe20000410000 */
[----:B------:R-:W-:Y:S01]  /*92d0*/  FFMA.FTZ R70, R145, R74, R67 ;  /* 0x0000004a91467223 */ /* 0x000fe20000010043 */
[----:B------:R-:W-:Y:S01]  /*92e0*/  LEA.HI.X R63, R66, UR18, R63, 0x2, P2 ;  /* 0x00000012423f7c11 */ /* 0x000fe200090f143f */
[----:B------:R-:W-:Y:S01]  /*92f0*/  FMUL.FTZ R67, R74, UR33 ;  /* 0x000000214a437c20 */ /* 0x000fe20008410000 */
[----:B------:R-:W-:Y:S01]  /*9300*/  FMUL.FTZ R66, R59, R17 ;  /* 0x000000113b427220 */ /* 0x000fe20000410000 */
[----:B------:R-:W-:Y:S01]  /*9310*/  FADD.FTZ R175, R175, R76 ;  /* 0x0000004cafaf7221 */ /* 0x000fe20000010000 */
[----:B------:R-:W-:Y:S01]  /*9320*/  FFMA.FTZ R186, R59, R70, R186 ;  /* 0x000000463bba7223 */ /* 0x000fe200000100ba */
[----:B------:R-:W-:Y:S01]  /*9330*/  FFMA.FTZ R69, R180, UR46, -R67 ;  /* 0x0000002eb4457c23 */ /* 0x000fe20008010843 */
[-C--:B------:R-:W-:Y:S01]  /*9340*/  FFMA.FTZ R146, R146, -R66.reuse, R191 ;  /* 0x8000004292927223 */ /* 0x080fe200000100bf */
[----:B------:R-:W-:Y:S01]  /*9350*/  FMUL.FTZ R67, R180, UR33 ;  /* 0x00000021b4437c20 */ /* 0x000fe20008410000 */
[----:B------:R-:W-:Y:S01]  /*9360*/  FFMA.FTZ R66, -R145, R66, R190 ;  /* 0x0000004291427223 */ /* 0x000fe200000101be */
[----:B------:R-:W-:Y:S01]  /*9370*/  FMUL.FTZ R106, R17, R73 ;  /* 0x00000049116a7220 */ /* 0x000fe20000410000 */
[----:B------:R-:W-:Y:S01]  /*9380*/  FMUL.FTZ R71, R146, R69 ;  /* 0x0000004592477220 */ /* 0x000fe20000410000 */
[----:B------:R-:W-:Y:S01]  /*9390*/  FFMA.FTZ R67, R74, UR46, R67 ;  /* 0x0000002e4a437c23 */ /* 0x000fe20008010043 */
[----:B------:R-:W-:Y:S01]  /*93a0*/  FADD.FTZ R69, R176, R65 ;  /* 0x00000041b0457221 */ /* 0x000fe20000010000 */
[----:B------:R-:W-:Y:S01]  /*93b0*/  FMUL.FTZ R65, R146, R73 ;  /* 0x0000004992417220 */ /* 0x000fe20000410000 */
[----:B------:R-:W-:Y:S01]  /*93c0*/  FMUL.FTZ R176, R12, R213 ;  /* 0x000000d50cb07220 */ /* 0x000fe20000410000 */
[----:B------:R-:W-:Y:S01]  /*93d0*/  FFMA.FTZ R72, R66, R67, R71 ;  /* 0x0000004342487223 */ /* 0x000fe20000010047 */
[----:B------:R-:W-:Y:S01]  /*93e0*/  FMUL.FTZ R71, R59, R74 ;  /* 0x0000004a3b477220 */ /* 0x000fe20000410000 */
[----:B------:R-:W-:-:S02]  /*93f0*/  HFMA2 R74, -RZ, RZ, 0, 7.8678131103515625e-06 ;  /* 0x00000084ff4a7431 */ /* 0x000fc400000001ff */
[----:B------:R-:W-:Y:S01]  /*9400*/  FMUL.FTZ R76, R144, R69 ;  /* 0x00000045904c7220 */ /* 0x000fe20000410000 */
[C---:B------:R-:W-:Y:S01]  /*9410*/  FFMA.FTZ R75, R17.reuse, R70, R72 ;  /* 0x00000046114b7223 */ /* 0x040fe20000010048 */
[-C--:B------:R-:W-:Y:S01]  /*9420*/  FMUL.FTZ R146, R146, R71.reuse ;  /* 0x0000004792927220 */ /* 0x080fe20000410000 */
[-C--:B------:R-:W-:Y:S01]  /*9430*/  FFMA.FTZ R65, R66, R71.reuse, R65 ;  /* 0x0000004742417223 */ /* 0x080fe20000010041 */
[----:B------:R-:W-:Y:S01]  /*9440*/  FMUL.FTZ R78, R17, R71 ;  /* 0x00000047114e7220 */ /* 0x000fe20000410000 */
[----:B------:R-:W-:Y:S01]  /*9450*/  FMUL.FTZ R70, R175, UR33 ;  /* 0x00000021af467c20 */ /* 0x000fe20008410000 */
[----:B------:R-:W-:Y:S01]  /*9460*/  FMUL.FTZ R71, R58, R18 ;  /* 0x000000123a477220 */ /* 0x000fe20000410000 */
[----:B------:R-:W-:Y:S01]  /*9470*/  FFMA.FTZ R66, R66, R73, -R146 ;  /* 0x0000004942427223 */ /* 0x000fe20000010892 */
[-C--:B------:R-:W-:Y:S01]  /*9480*/  FMUL.FTZ R77, R58, R69.reuse ;  /* 0x000000453a4d7220 */ /* 0x080fe20000410000 */
[----:B------:R-:W-:Y:S02]  /*9490*/  IMAD R67, R189, R74, UR28 ;  /* 0x0000001cbd437e24 */ /* 0x000fe4000f8e024a */
[----:B------:R-:W-:Y:S01]  /*94a0*/  FMUL.FTZ R74, R110, R69 ;  /* 0x000000456e4a7220 */ /* 0x000fe20000410000 */
[C---:B------:R-:W-:Y:S01]  /*94b0*/  FFMA.FTZ R73, R69.reuse, UR46, -R70 ;  /* 0x0000002e45497c23 */ /* 0x040fe20008010846 */
[----:B------:R-:W-:Y:S01]  /*94c0*/  FFMA.FTZ R144, R144, -R71, R193 ;  /* 0x8000004790907223 */ /* 0x000fe200000100c1 */
[----:B------:R-:W-:Y:S01]  /*94d0*/  FMUL.FTZ R70, R69, UR33 ;  /* 0x0000002145467c20 */ /* 0x000fe20008410000 */
[-C--:B------:R-:W-:Y:S01]  /*94e0*/  FFMA.FTZ R74, R109, R175.reuse, R74 ;  /* 0x000000af6d4a7223 */ /* 0x080fe2000001004a */
[----:B------:R-:W-:Y:S01]  /*94f0*/  FMUL.FTZ R110, R110, R175 ;  /* 0x000000af6e6e7220 */ /* 0x000fe20000410000 */
[----:B------:R-:W-:Y:S01]  /*9500*/  FFMA.FTZ R71, -R143, R71, R192 ;  /* 0x000000478f477223 */ /* 0x000fe200000101c0 */
[----:B------:R-:W-:Y:S01]  /*9510*/  FFMA.FTZ R70, R175, UR46, R70 ;  /* 0x0000002eaf467c23 */ /* 0x000fe20008010046 */
[----:B------:R-:W-:Y:S01]  /*9520*/  FADD.FTZ R72, R173, R74 ;  /* 0x0000004aad487221 */ /* 0x000fe20000010000 */
[----:B------:R-:W-:Y:S01]  /*9530*/  FMUL.FTZ R74, R144, R73 ;  /* 0x00000049904a7220 */ /* 0x000fe20000410000 */
[----:B------:R-:W-:Y:S01]  /*9540*/  FFMA.FTZ R143, R143, R175, R76 ;  /* 0x000000af8f8f7223 */ /* 0x000fe2000001004c */
[----:B------:R-:W-:Y:S01]  /*9550*/  FFMA.FTZ R109, R109, R69, -R110 ;  /* 0x000000456d6d7223 */ /* 0x000fe2000001086e */
[----:B------:R-:W-:Y:S01]  /*9560*/  FMUL.FTZ R175, R58, R175 ;  /* 0x000000af3aaf7220 */ /* 0x000fe20000410000 */
[C---:B------:R-:W-:Y:S01]  /*9570*/  FFMA.FTZ R73, R71.reuse, R70, R74 ;  /* 0x0000004647497223 */ /* 0x040fe2000001004a */
[----:B------:R-:W-:Y:S01]  /*9580*/  FMUL.FTZ R70, R144, R77 ;  /* 0x0000004d90467220 */ /* 0x000fe20000410000 */
[----:B------:R-:W-:Y:S01]  /*9590*/  FADD.FTZ R174, R174, R109 ;  /* 0x0000006daeae7221 */ /* 0x000fe20000010000 */
[-C--:B------:R-:W-:Y:S01]  /*95a0*/  FMUL.FTZ R144, R144, R175.reuse ;  /* 0x000000af90907220 */ /* 0x080fe20000410000 */
[----:B------:R0:W-:Y:S01]  /*95b0*/  STS [R67+0x427c], R106 ;  /* 0x00427c6a43007388 */ /* 0x0001e20000000800 */
[C---:B------:R-:W-:Y:S01]  /*95c0*/  FFMA.FTZ R69, R71.reuse, R175, R70 ;  /* 0x000000af47457223 */ /* 0x040fe20000010046 */
[----:B------:R-:W-:Y:S01]  /*95d0*/  FMUL.FTZ R74, R108, R174 ;  /* 0x000000ae6c4a7220 */ /* 0x000fe20000410000 */
[----:B------:R-:W-:Y:S01]  /*95e0*/  FFMA.FTZ R70, R71, R77, -R144 ;  /* 0x0000004d47467223 */ /* 0x000fe20000010890 */
[----:B------:R-:W-:Y:S01]  /*95f0*/  FFMA.FTZ R112, R18, R143, R73 ;  /* 0x0000008f12707223 */ /* 0x000fe20000010049 */
[----:B------:R-:W-:Y:S01]  /*9600*/  FADD.FTZ R42, R75, R42 ;  /* 0x0000002a4b2a7221 */ /* 0x000fe20000010000 */
[-C--:B------:R-:W-:Y:S01]  /*9610*/  FFMA.FTZ R76, R105, R72.reuse, R74 ;  /* 0x00000048694c7223 */ /* 0x080fe2000001004a */
[----:B------:R-:W-:Y:S01]  /*9620*/  FMUL.FTZ R71, R108, R72 ;  /* 0x000000486c477220 */ /* 0x000fe20000410000 */
[----:B------:R-:W-:Y:S01]  /*9630*/  FMUL.FTZ R73, R72, UR33 ;  /* 0x0000002148497c20 */ /* 0x000fe20008410000 */
[----:B------:R-:W-:Y:S01]  /*9640*/  FMUL.FTZ R75, R57, R19 ;  /* 0x00000013394b7220 */ /* 0x000fe20000410000 */
[----:B0-----:R-:W-:Y:S01]  /*9650*/  FMUL.FTZ R106, R18, R77 ;  /* 0x0000004d126a7220 */ /* 0x001fe20000410000 */
[-C--:B------:R-:W-:Y:S01]  /*9660*/  FMUL.FTZ R77, R142, R174.reuse ;  /* 0x000000ae8e4d7220 */ /* 0x080fe20000410000 */
[----:B------:R0:W-:Y:S01]  /*9670*/  STS [R67+0x4278], R78 ;  /* 0x0042784e43007388 */ /* 0x0001e20000000800 */
[----:B------:R-:W-:Y:S01]  /*9680*/  FFMA.FTZ R71, R105, R174, -R71 ;  /* 0x000000ae69477223 */ /* 0x000fe20000010847 */
[----:B------:R-:W-:Y:S01]  /*9690*/  FADD.FTZ R171, R171, R76 ;  /* 0x0000004cabab7221 */ /* 0x000fe20000010000 */
[----:B------:R-:W-:Y:S01]  /*96a0*/  FFMA.FTZ R74, R141, R72, R77 ;  /* 0x000000488d4a7223 */ /* 0x000fe2000001004d */
[C---:B------:R-:W-:Y:S01]  /*96b0*/  FMUL.FTZ R77, R174.reuse, UR33 ;  /* 0x00000021ae4d7c20 */ /* 0x040fe20008410000 */
[----:B------:R-:W-:Y:S01]  /*96c0*/  FFMA.FTZ R79, R174, UR46, -R73 ;  /* 0x0000002eae4f7c23 */ /* 0x000fe20008010849 */
[----:B------:R-:W-:Y:S01]  /*96d0*/  FFMA.FTZ R142, R142, -R75, R195 ;  /* 0x8000004b8e8e7223 */ /* 0x000fe200000100c3 */
[C---:B------:R-:W-:Y:S01]  /*96e0*/  FMUL.FTZ R174, R57.reuse, R174 ;  /* 0x000000ae39ae7220 */ /* 0x040fe20000410000 */
[----:B------:R-:W-:Y:S01]  /*96f0*/  FFMA.FTZ R76, R72, UR46, R77 ;  /* 0x0000002e484c7c23 */ /* 0x000fe2000801004d */
[----:B------:R-:W-:Y:S01]  /*9700*/  FMUL.FTZ R72, R57, R72 ;  /* 0x0000004839487220 */ /* 0x000fe20000410000 */
[----:B0-----:R-:W-:Y:S01]  /*9710*/  FMUL.FTZ R78, R18, R175 ;  /* 0x000000af124e7220 */ /* 0x001fe20000410000 */
[----:B------:R0:W-:Y:S01]  /*9720*/  STS [R67+0x4274], R106 ;  /* 0x0042746a43007388 */ /* 0x0001e20000000800 */
[----:B------:R-:W-:Y:S01]  /*9730*/  FFMA.FTZ R75, -R141, R75, R194 ;  /* 0x0000004b8d4b7223 */ /* 0x000fe200000101c2 */
[-C--:B------:R-:W-:Y:S01]  /*9740*/  FMUL.FTZ R77, R142, R72.reuse ;  /* 0x000000488e4d7220 */ /* 0x080fe20000410000 */
[----:B------:R-:W-:Y:S01]  /*9750*/  FADD.FTZ R73, R172, R71 ;  /* 0x00000047ac497221 */ /* 0x000fe20000010000 */
[----:B------:R1:W-:Y:S01]  /*9760*/  STS [R67+0x4270], R78 ;  /* 0x0042704e43007388 */ /* 0x0003e20000000800 */
[----:B------:R-:W-:Y:S01]  /*9770*/  FMUL.FTZ R108, R19, R72 ;  /* 0x00000048136c7220 */ /* 0x000fe20000410000 */
[----:B------:R-:W-:Y:S01]  /*9780*/  FFMA.FTZ R188, R57, R74, R188 ;  /* 0x0000004a39bc7223 */ /* 0x000fe200000100bc */
[-C--:B------:R-:W-:Y:S01]  /*9790*/  FMUL.FTZ R110, R19, R174.reuse ;  /* 0x000000ae136e7220 */ /* 0x080fe20000410000 */
[----:B------:R-:W-:Y:S01]  /*97a0*/  FADD.FTZ R185, R112, R185 ;  /* 0x000000b970b97221 */ /* 0x000fe20000010000 */
[----:B------:R-:W-:Y:S01]  /*97b0*/  FFMA.FTZ R187, R58, R143, R187 ;  /* 0x0000008f3abb7223 */ /* 0x000fe200000100bb */
[----:B0-----:R-:W-:Y:S01]  /*97c0*/  FMUL.FTZ R106, R142, R174 ;  /* 0x000000ae8e6a7220 */ /* 0x001fe20000410000 */
[----:B------:R0:W-:Y:S01]  /*97d0*/  STS [R67+0x4268], R108 ;  /* 0x0042686c43007388 */ /* 0x0001e20000000800 */
[----:B------:R-:W-:Y:S01]  /*97e0*/  IADD3 R144, PT, PT, R189, 0xb80, RZ ;  /* 0x00000b80bd907810 */ /* 0x000fe20007ffe0ff */
[----:B------:R-:W-:Y:S01]  /*97f0*/  FMUL.FTZ R172, R14, R217 ;  /* 0x000000d90eac7220 */ /* 0x000fe20000410000 */
[----:B-1----:R-:W-:Y:S01]  /*9800*/  FMUL.FTZ R78, R142, R79 ;  /* 0x0000004f8e4e7220 */ /* 0x002fe20000410000 */
[C---:B------:R-:W-:Y:S01]  /*9810*/  FFMA.FTZ R71, R75.reuse, R72, R106 ;  /* 0x000000484b477223 */ /* 0x040fe2000001006a */
[C---:B------:R-:W-:Y:S01]  /*9820*/  FFMA.FTZ R72, R75.reuse, R174, -R77 ;  /* 0x000000ae4b487223 */ /* 0x040fe2000001084d */
[CC--:B------:R-:W-:Y:S01]  /*9830*/  FMUL.FTZ R79, R56.reuse, R73.reuse ;  /* 0x00000049384f7220 */ /* 0x0c0fe20000410000 */
[----:B------:R-:W-:Y:S01]  /*9840*/  FFMA.FTZ R106, R75, R76, R78 ;  /* 0x0000004c4b6a7223 */ /* 0x000fe2000001004e */
[----:B------:R-:W-:Y:S01]  /*9850*/  FMUL.FTZ R75, R56, R20 ;  /* 0x00000014384b7220 */ /* 0x000fe20000410000 */
[-C--:B------:R-:W-:Y:S01]  /*9860*/  FMUL.FTZ R78, R140, R73.reuse ;  /* 0x000000498c4e7220 */ /* 0x080fe20000410000 */
[C---:B------:R-:W-:Y:S01]  /*9870*/  FMUL.FTZ R76, R104.reuse, R73 ;  /* 0x00000049684c7220 */ /* 0x040fe20000410000 */
[----:B------:R-:W-:Y:S01]  /*9880*/  FMUL.FTZ R104, R104, R171 ;  /* 0x000000ab68687220 */ /* 0x000fe20000410000 */
[-C--:B------:R-:W-:Y:S01]  /*9890*/  FFMA.FTZ R140, R140, -R75.reuse, R197 ;  /* 0x8000004b8c8c7223 */ /* 0x080fe200000100c5 */
[C---:B------:R-:W-:Y:S01]  /*98a0*/  FFMA.FTZ R75, -R139.reuse, R75, R196 ;  /* 0x0000004b8b4b7223 */ /* 0x040fe200000101c4 */
[-C--:B------:R-:W-:Y:S01]  /*98b0*/  FFMA.FTZ R139, R139, R171.reuse, R78 ;  /* 0x000000ab8b8b7223 */ /* 0x080fe2000001004e */
[----:B------:R-:W-:Y:S01]  /*98c0*/  FMUL.FTZ R78, R171, UR33 ;  /* 0x00000021ab4e7c20 */ /* 0x000fe20008410000 */
[----:B------:R-:W-:Y:S01]  /*98d0*/  FFMA.FTZ R105, R19, R74, R106 ;  /* 0x0000004a13697223 */ /* 0x000fe2000001006a */
[----:B------:R-:W-:Y:S01]  /*98e0*/  FFMA.FTZ R76, R103, R171, R76 ;  /* 0x000000ab674c7223 */ /* 0x000fe2000001004c */
[C---:B------:R-:W-:Y:S01]  /*98f0*/  FMUL.FTZ R74, R73.reuse, UR33 ;  /* 0x00000021494a7c20 */ /* 0x040fe20008410000 */
[----:B------:R-:W-:Y:S01]  /*9900*/  FFMA.FTZ R77, R73, UR46, -R78 ;  /* 0x0000002e494d7c23 */ /* 0x000fe2000801084e */
[----:B------:R-:W-:Y:S01]  /*9910*/  FFMA.FTZ R103, R103, R73, -R104 ;  /* 0x0000004967677223 */ /* 0x000fe20000010868 */
[----:B------:R-:W-:Y:S01]  /*9920*/  FMUL.FTZ R73, R56, R171 ;  /* 0x000000ab38497220 */ /* 0x000fe20000410000 */
[----:B------:R-:W-:Y:S01]  /*9930*/  FFMA.FTZ R78, R171, UR46, R74 ;  /* 0x0000002eab4e7c23 */ /* 0x000fe2000801004a */
[----:B------:R-:W-:Y:S01]  /*9940*/  FMUL.FTZ R104, R140, R77 ;  /* 0x0000004d8c687220 */ /* 0x000fe20000410000 */
[----:B------:R-:W-:Y:S01]  /*9950*/  FADD.FTZ R170, R170, R103 ;  /* 0x00000067aaaa7221 */ /* 0x000fe20000010000 */
[C---:B------:R-:W-:Y:S01]  /*9960*/  FMUL.FTZ R74, R140.reuse, R79 ;  /* 0x0000004f8c4a7220 */ /* 0x040fe20000410000 */
[-C--:B------:R-:W-:Y:S01]  /*9970*/  FMUL.FTZ R140, R140, R73.reuse ;  /* 0x000000498c8c7220 */ /* 0x080fe20000410000 */
[----:B------:R-:W-:Y:S01]  /*9980*/  FADD.FTZ R76, R169, R76 ;  /* 0x0000004ca94c7221 */ /* 0x000fe20000010000 */
[C---:B------:R-:W-:Y:S01]  /*9990*/  FFMA.FTZ R103, R75.reuse, R78, R104 ;  /* 0x0000004e4b677223 */ /* 0x040fe20000010068 */
[-C--:B------:R-:W-:Y:S01]  /*99a0*/  FMUL.FTZ R106, R20, R73.reuse ;  /* 0x00000049146a7220 */ /* 0x080fe20000410000 */
[C---:B------:R-:W-:Y:S01]  /*99b0*/  FMUL.FTZ R78, R102.reuse, R170 ;  /* 0x000000aa664e7220 */ /* 0x040fe20000410000 */
[C---:B------:R-:W-:Y:S01]  /*99c0*/  FFMA.FTZ R73, R75.reuse, R73, R74 ;  /* 0x000000494b497223 */ /* 0x040fe2000001004a */
[----:B------:R-:W-:Y:S01]  /*99d0*/  FFMA.FTZ R74, R75, R79, -R140 ;  /* 0x0000004f4b4a7223 */ /* 0x000fe2000001088c */
[----:B------:R-:W-:Y:S01]  /*99e0*/  FMUL.FTZ R104, R102, R76 ;  /* 0x0000004c66687220 */ /* 0x000fe20000410000 */
[----:B------:R-:W-:Y:S01]  /*99f0*/  FMUL.FTZ R75, R138, R170 ;  /* 0x000000aa8a4b7220 */ /* 0x000fe20000410000 */
[----:B------:R-:W-:Y:S01]  /*9a00*/  FMUL.FTZ R77, R55, R21 ;  /* 0x00000015374d7220 */ /* 0x000fe20000410000 */
[-C--:B------:R-:W-:Y:S01]  /*9a10*/  FFMA.FTZ R102, R101, R76.reuse, R78 ;  /* 0x0000004c65667223 */ /* 0x080fe2000001004e */
[----:B0-----:R-:W-:Y:S01]  /*9a20*/  FMUL.FTZ R108, R20, R79 ;  /* 0x0000004f146c7220 */ /* 0x001fe20000410000 */
[----:B------:R-:W-:Y:S01]  /*9a30*/  FMUL.FTZ R79, R76, UR33 ;  /* 0x000000214c4f7c20 */ /* 0x000fe20008410000 */
[----:B------:R0:W-:Y:S01]  /*9a40*/  STS [R67+0x4260], R106 ;  /* 0x0042606a43007388 */ /* 0x0001e20000000800 */
[-C--:B------:R-:W-:Y:S01]  /*9a50*/  FFMA.FTZ R78, R137, R76.reuse, R75 ;  /* 0x0000004c894e7223 */ /* 0x080fe2000001004b */
[-C--:B------:R-:W-:Y:S01]  /*9a60*/  FFMA.FTZ R138, R138, -R77.reuse, R199 ;  /* 0x8000004d8a8a7223 */ /* 0x080fe200000100c7 */
[C---:B------:R-:W-:Y:S01]  /*9a70*/  FMUL.FTZ R75, R170.reuse, UR33 ;  /* 0x00000021aa4b7c20 */ /* 0x040fe20008410000 */
[----:B------:R-:W-:Y:S01]  /*9a80*/  FADD.FTZ R167, R167, R102 ;  /* 0x00000066a7a77221 */ /* 0x000fe20000010000 */
[----:B------:R-:W-:Y:S01]  /*9a90*/  FMUL.FTZ R102, R55, R76 ;  /* 0x0000004c37667220 */ /* 0x000fe20000410000 */
[----:B------:R-:W-:Y:S01]  /*9aa0*/  FFMA.FTZ R79, R170, UR46, -R79 ;  /* 0x0000002eaa4f7c23 */ /* 0x000fe2000801084f */
[----:B------:R1:W-:Y:S01]  /*9ab0*/  STS [R67+0x4264], R108 ;  /* 0x0042646c43007388 */ /* 0x0003e20000000800 */
[-C--:B------:R-:W-:Y:S01]  /*9ac0*/  FFMA.FTZ R101, R101, R170.reuse, -R104 ;  /* 0x000000aa65657223 */ /* 0x080fe20000010868 */
[----:B------:R-:W-:Y:S01]  /*9ad0*/  FFMA.FTZ R77, -R137, R77, R198 ;  /* 0x0000004d894d7223 */ /* 0x000fe200000101c6 */
[----:B0-----:R-:W-:Y:S01]  /*9ae0*/  FMUL.FTZ R106, R55, R170 ;  /* 0x000000aa376a7220 */ /* 0x001fe20000410000 */
[----:B------:R-:W-:Y:S01]  /*9af0*/  FFMA.FTZ R104, R76, UR46, R75 ;  /* 0x0000002e4c687c23 */ /* 0x000fe2000801004b */
[C---:B------:R-:W-:Y:S01]  /*9b00*/  FMUL.FTZ R75, R138.reuse, R102 ;  /* 0x000000668a4b7220 */ /* 0x040fe20000410000 */
[----:B------:R-:W-:Y:S01]  /*9b10*/  FADD.FTZ R184, R105, R184 ;  /* 0x000000b869b87221 */ /* 0x000fe20000010000 */
[----:B------:R-:W-:Y:S01]  /*9b20*/  FMUL.FTZ R76, R138, R79 ;  /* 0x0000004f8a4c7220 */ /* 0x000fe20000410000 */
[----:B------:R0:W-:Y:S01]  /*9b30*/  STS [R67+0x426c], R110 ;  /* 0x00426c6e43007388 */ /* 0x0001e20000000800 */
[----:B------:R-:W-:Y:S01]  /*9b40*/  FADD.FTZ R105, R168, R101 ;  /* 0x00000065a8697221 */ /* 0x000fe20000010000 */
[-C--:B-1----:R-:W-:Y:S01]  /*9b50*/  FMUL.FTZ R108, R138, R106.reuse ;  /* 0x0000006a8a6c7220 */ /* 0x082fe20000410000 */
[----:B------:R-:W-:Y:S01]  /*9b60*/  FMUL.FTZ R112, R21, R106 ;  /* 0x0000006a15707220 */ /* 0x000fe20000410000 */
[----:B------:R-:W-:Y:S01]  /*9b70*/  FFMA.FTZ R122, R20, R139, R103 ;  /* 0x0000008b147a7223 */ /* 0x000fe20000010067 */
[----:B------:R-:W-:Y:S01]  /*9b80*/  FFMA.FTZ R225, R55, R78, R225 ;  /* 0x0000004e37e17223 */ /* 0x000fe200000100e1 */
[-C--:B------:R-:W-:Y:S01]  /*9b90*/  FFMA.FTZ R101, R77, R102.reuse, R108 ;  /* 0x000000664d657223 */ /* 0x080fe2000001006c */
[-C--:B------:R-:W-:Y:S01]  /*9ba0*/  FMUL.FTZ R79, R54, R105.reuse ;  /* 0x00000069364f7220 */ /* 0x080fe20000410000 */
[----:B------:R1:W-:Y:S01]  /*9bb0*/  STS [R67+0x425c], R112 ;  /* 0x00425c7043007388 */ /* 0x0003e20000000800 */
[----:B------:R-:W-:Y:S01]  /*9bc0*/  FADD.FTZ R183, R122, R183 ;  /* 0x000000b77ab77221 */ /* 0x000fe20000010000 */
[----:B0-----:R-:W-:Y:S01]  /*9bd0*/  FMUL.FTZ R110, R21, R102 ;  /* 0x00000066156e7220 */ /* 0x001fe20000410000 */
[C---:B------:R-:W-:Y:S01]  /*9be0*/  FFMA.FTZ R102, R77.reuse, R106, -R75 ;  /* 0x0000006a4d667223 */ /* 0x040fe2000001084b */
[----:B------:R-:W-:Y:S01]  /*9bf0*/  FFMA.FTZ R106, R77, R104, R76 ;  /* 0x000000684d6a7223 */ /* 0x000fe2000001004c */
[----:B------:R-:W-:Y:S01]  /*9c00*/  FMUL.FTZ R75, R54, R22 ;  /* 0x00000016364b7220 */ /* 0x000fe20000410000 */
[-C--:B------:R-:W-:Y:S01]  /*9c10*/  FMUL.FTZ R76, R100, R105.reuse ;  /* 0x00000069644c7220 */ /* 0x080fe20000410000 */
[C---:B------:R-:W-:Y:S01]  /*9c20*/  FMUL.FTZ R104, R136.reuse, R105 ;  /* 0x0000006988687220 */ /* 0x040fe20000410000 */
[----:B------:R-:W-:Y:S01]  /*9c30*/  FFMA.FTZ R103, R21, R78, R106 ;  /* 0x0000004e15677223 */ /* 0x000fe2000001006a */
[----:B------:R-:W-:Y:S01]  /*9c40*/  FMUL.FTZ R77, R167, UR33 ;  /* 0x00000021a74d7c20 */ /* 0x000fe20008410000 */
[----:B------:R-:W-:Y:S01]  /*9c50*/  FMUL.FTZ R78, R105, UR33 ;  /* 0x00000021694e7c20 */ /* 0x000fe20008410000 */
[----:B------:R-:W-:Y:S01]  /*9c60*/  FFMA.FTZ R136, R136, -R75, R201 ;  /* 0x8000004b88887223 */ /* 0x000fe200000100c9 */
[-C--:B------:R-:W-:Y:S01]  /*9c70*/  FMUL.FTZ R100, R100, R167.reuse ;  /* 0x000000a764647220 */ /* 0x080fe20000410000 */
[----:B------:R-:W-:Y:S01]  /*9c80*/  FFMA.FTZ R76, R99, R167, R76 ;  /* 0x000000a7634c7223 */ /* 0x000fe2000001004c */
[C---:B------:R-:W-:Y:S01]  /*9c90*/  FFMA.FTZ R75, -R135.reuse, R75, R200 ;  /* 0x0000004b874b7223 */ /* 0x040fe200000101c8 */
[-C--:B------:R-:W-:Y:S01]  /*9ca0*/  FFMA.FTZ R135, R135, R167.reuse, R104 ;  /* 0x000000a787877223 */ /* 0x080fe20000010068 */
[----:B------:R-:W-:Y:S01]  /*9cb0*/  FFMA.FTZ R77, R105, UR46, -R77 ;  /* 0x0000002e694d7c23 */ /* 0x000fe2000801084d */
[----:B------:R-:W-:Y:S01]  /*9cc0*/  FFMA.FTZ R78, R167, UR46, R78 ;  /* 0x0000002ea74e7c23 */ /* 0x000fe2000801004e */
[----:B------:R-:W-:Y:S01]  /*9cd0*/  FMUL.FTZ R167, R54, R167 ;  /* 0x000000a736a77220 */ /* 0x000fe20000410000 */
[----:B------:R-:W-:Y:S01]  /*9ce0*/  FFMA.FTZ R99, R99, R105, -R100 ;  /* 0x0000006963637223 */ /* 0x000fe20000010864 */
[----:B-1----:R-:W-:Y:S01]  /*9cf0*/  FADD.FTZ R112, R165, R76 ;  /* 0x0000004ca5707221 */ /* 0x002fe20000010000 */
[C---:B------:R-:W-:Y:S01]  /*9d00*/  FMUL.FTZ R100, R136.reuse, R79 ;  /* 0x0000004f88647220 */ /* 0x040fe20000410000 */
[C---:B------:R-:W-:Y:S01]  /*9d10*/  FMUL.FTZ R76, R136.reuse, R77 ;  /* 0x0000004d884c7220 */ /* 0x040fe20000410000 */
[----:B------:R-:W-:Y:S01]  /*9d20*/  FMUL.FTZ R136, R136, R167 ;  /* 0x000000a788887220 */ /* 0x000fe20000410000 */
[----:B------:R-:W-:Y:S01]  /*9d30*/  FADD.FTZ R105, R166, R99 ;  /* 0x00000063a6697221 */ /* 0x000fe20000010000 */
[C---:B------:R-:W-:Y:S01]  /*9d40*/  FMUL.FTZ R106, R22.reuse, R79 ;  /* 0x0000004f166a7220 */ /* 0x040fe20000410000 */
[----:B------:R-:W-:Y:S01]  /*9d50*/  FMUL.FTZ R104, R22, R167 ;  /* 0x000000a716687220 */ /* 0x000fe20000410000 */
[C---:B------:R-:W-:Y:S01]  /*9d60*/  FFMA.FTZ R99, R75.reuse, R79, -R136 ;  /* 0x0000004f4b637223 */ /* 0x040fe20000010888 */
[C---:B------:R-:W-:Y:S01]  /*9d70*/  FFMA.FTZ R79, R75.reuse, R78, R76 ;  /* 0x0000004e4b4f7223 */ /* 0x040fe2000001004c */
[CC--:B------:R-:W-:Y:S01]  /*9d80*/  FMUL.FTZ R76, R98.reuse, R105.reuse ;  /* 0x00000069624c7220 */ /* 0x0c0fe20000410000 */
[-C--:B------:R-:W-:Y:S01]  /*9d90*/  FMUL.FTZ R98, R98, R112.reuse ;  /* 0x0000007062627220 */ /* 0x080fe20000410000 */
[----:B------:R-:W-:Y:S01]  /*9da0*/  FMUL.FTZ R78, R134, R105 ;  /* 0x00000069864e7220 */ /* 0x000fe20000410000 */
[----:B------:R-:W-:Y:S01]  /*9db0*/  FFMA.FTZ R100, R75, R167, R100 ;  /* 0x000000a74b647223 */ /* 0x000fe20000010064 */
[CC--:B------:R-:W-:Y:S01]  /*9dc0*/  FFMA.FTZ R76, R97.reuse, R112.reuse, R76 ;  /* 0x00000070614c7223 */ /* 0x0c0fe2000001004c */
[----:B------:R0:W-:Y:S01]  /*9dd0*/  STS [R67+0x4250], R104 ;  /* 0x0042506843007388 */ /* 0x0001e20000000800 */
[----:B------:R-:W-:Y:S01]  /*9de0*/  FFMA.FTZ R97, R97, R105, -R98 ;  /* 0x0000006961617223 */ /* 0x000fe20000010862 */
[----:B------:R-:W-:Y:S01]  /*9df0*/  FMUL.FTZ R75, R53, R23 ;  /* 0x00000017354b7220 */ /* 0x000fe20000410000 */
[----:B------:R-:W-:Y:S01]  /*9e00*/  FADD.FTZ R182, R103, R182 ;  /* 0x000000b667b67221 */ /* 0x000fe20000010000 */
[----:B------:R1:W-:Y:S01]  /*9e10*/  STS [R67+0x4258], R110 ;  /* 0x0042586e43007388 */ /* 0x0003e20000000800 */
[----:B------:R-:W-:Y:S01]  /*9e20*/  FADD.FTZ R103, R164, R97 ;  /* 0x00000061a4677221 */ /* 0x000fe20000010000 */
[----:B------:R-:W-:Y:S01]  /*9e30*/  FFMA.FTZ R134, R134, -R75, R203 ;  /* 0x8000004b86867223 */ /* 0x000fe200000100cb */
[----:B------:R-:W-:Y:S01]  /*9e40*/  FMUL.FTZ R108, R53, R105 ;  /* 0x00000069356c7220 */ /* 0x000fe20000410000 */
[----:B------:R2:W-:Y:S01]  /*9e50*/  STS [R67+0x4254], R106 ;  /* 0x0042546a43007388 */ /* 0x0005e20000000800 */
[----:B------:R-:W-:Y:S01]  /*9e60*/  FADD.FTZ R163, R163, R76 ;  /* 0x0000004ca3a37221 */ /* 0x000fe20000010000 */
[----:B0-----:R-:W-:Y:S01]  /*9e70*/  FFMA.FTZ R104, R133, R112, R78 ;  /* 0x0000007085687223 */ /* 0x001fe2000001004e */
[----:B------:R-:W-:Y:S01]  /*9e80*/  FMUL.FTZ R78, R112, UR33 ;  /* 0x00000021704e7c20 */ /* 0x000fe20008410000 */
[C---:B------:R-:W-:Y:S01]  /*9e90*/  FMUL.FTZ R77, R105.reuse, UR33 ;  /* 0x00000021694d7c20 */ /* 0x040fe20008410000 */
[----:B------:R-:W-:Y:S01]  /*9ea0*/  FMUL.FTZ R76, R96, R103 ;  /* 0x00000067604c7220 */ /* 0x000fe20000410000 */
[----:B-1----:R-:W-:Y:S01]  /*9eb0*/  FFMA.FTZ R110, R22, R135, R79 ;  /* 0x00000087166e7223 */ /* 0x002fe2000001004f */
[----:B------:R-:W-:Y:S01]  /*9ec0*/  FFMA.FTZ R79, R105, UR46, -R78 ;  /* 0x0000002e694f7c23 */ /* 0x000fe2000801084e */
[----:B------:R-:W-:Y:S01]  /*9ed0*/  FMUL.FTZ R98, R134, R108 ;  /* 0x0000006c86627220 */ /* 0x000fe20000410000 */
[----:B------:R-:W-:Y:S01]  /*9ee0*/  FMUL.FTZ R96, R96, R163 ;  /* 0x000000a360607220 */ /* 0x000fe20000410000 */
[----:B--2---:R-:W-:Y:S01]  /*9ef0*/  FMUL.FTZ R106, R53, R112 ;  /* 0x00000070356a7220 */ /* 0x004fe20000410000 */
[----:B------:R-:W-:Y:S01]  /*9f00*/  FFMA.FTZ R75, -R133, R75, R202 ;  /* 0x0000004b854b7223 */ /* 0x000fe200000101ca */
[----:B------:R-:W-:Y:S01]  /*9f10*/  FFMA.FTZ R78, R112, UR46, R77 ;  /* 0x0000002e704e7c23 */ /* 0x000fe2000801004d */
[C---:B------:R-:W-:Y:S01]  /*9f20*/  FFMA.FTZ R76, R95.reuse, R163, R76 ;  /* 0x000000a35f4c7223 */ /* 0x040fe2000001004c */
[CC--:B------:R-:W-:Y:S01]  /*9f30*/  FMUL.FTZ R97, R134.reuse, R106.reuse ;  /* 0x0000006a86617220 */ /* 0x0c0fe20000410000 */
[----:B------:R-:W-:Y:S01]  /*9f40*/  FMUL.FTZ R134, R134, R79 ;  /* 0x0000004f86867220 */ /* 0x000fe20000410000 */
[-C--:B------:R-:W-:Y:S01]  /*9f50*/  FFMA.FTZ R95, R95, R103.reuse, -R96 ;  /* 0x000000675f5f7223 */ /* 0x080fe20000010860 */
[C---:B------:R-:W-:Y:S01]  /*9f60*/  FFMA.FTZ R98, R75.reuse, R106, R98 ;  /* 0x0000006a4b627223 */ /* 0x040fe20000010062 */
[C---:B------:R-:W-:Y:S01]  /*9f70*/  FFMA.FTZ R97, R75.reuse, R108, -R97 ;  /* 0x0000006c4b617223 */ /* 0x040fe20000010861 */
[----:B------:R-:W-:Y:S01]  /*9f80*/  FFMA.FTZ R134, R75, R78, R134 ;  /* 0x0000004e4b867223 */ /* 0x000fe20000010086 */
[----:B------:R-:W-:Y:S01]  /*9f90*/  FMUL.FTZ R75, R52, R24 ;  /* 0x00000018344b7220 */ /* 0x000fe20000410000 */
[----:B------:R-:W-:Y:S01]  /*9fa0*/  FMUL.FTZ R78, R132, R103 ;  /* 0x00000067844e7220 */ /* 0x000fe20000410000 */
[----:B------:R-:W-:Y:S01]  /*9fb0*/  FADD.FTZ R162, R162, R95 ;  /* 0x0000005fa2a27221 */ /* 0x000fe20000010000 */
[----:B------:R-:W-:Y:S01]  /*9fc0*/  FADD.FTZ R76, R161, R76 ;  /* 0x0000004ca14c7221 */ /* 0x000fe20000010000 */
[C---:B------:R-:W-:Y:S01]  /*9fd0*/  FFMA.FTZ R77, -R131.reuse, R75, R205 ;  /* 0x0000004b834d7223 */ /* 0x040fe200000101cd */
[----:B------:R-:W-:Y:S01]  /*9fe0*/  FFMA.FTZ R131, R131, R163, R78 ;  /* 0x000000a383837223 */ /* 0x000fe2000001004e */
[----:B------:R-:W-:Y:S01]  /*9ff0*/  FFMA.FTZ R132, R132, -R75, R204 ;  /* 0x8000004b84847223 */ /* 0x000fe200000100cc */
[C---:B------:R-:W-:Y:S01]  /*a000*/  FMUL.FTZ R78, R94.reuse, R162 ;  /* 0x000000a25e4e7220 */ /* 0x040fe20000410000 */
[-C--:B------:R-:W-:Y:S01]  /*a010*/  FMUL.FTZ R75, R94, R76.reuse ;  /* 0x0000004c5e4b7220 */ /* 0x080fe20000410000 */
[----:B------:R-:W-:Y:S01]  /*a020*/  FMUL.FTZ R79, R163, UR33 ;  /* 0x00000021a34f7c20 */ /* 0x000fe20008410000 */
[----:B------:R-:W-:Y:S01]  /*a030*/  FMUL.FTZ R95, R52, R103 ;  /* 0x00000067345f7220 */ /* 0x000fe20000410000 */
[C---:B------:R-:W-:Y:S01]  /*a040*/  FFMA.FTZ R78, R93.reuse, R76, R78 ;  /* 0x0000004c5d4e7223 */ /* 0x040fe2000001004e */
[----:B------:R-:W-:Y:S01]  /*a050*/  FFMA.FTZ R93, R93, R162, -R75 ;  /* 0x000000a25d5d7223 */ /* 0x000fe2000001084b */
[----:B------:R-:W-:Y:S01]  /*a060*/  FMUL.FTZ R75, R103, UR33 ;  /* 0x00000021674b7c20 */ /* 0x000fe20008410000 */
[----:B------:R-:W-:Y:S01]  /*a070*/  FMUL.FTZ R106, R23, R106 ;  /* 0x0000006a176a7220 */ /* 0x000fe20000410000 */
[----:B------:R-:W-:Y:S01]  /*a080*/  FADD.FTZ R159, R159, R78 ;  /* 0x0000004e9f9f7221 */ /* 0x000fe20000010000 */
[----:B------:R-:W-:Y:S01]  /*a090*/  FADD.FTZ R93, R160, R93 ;  /* 0x0000005da05d7221 */ /* 0x000fe20000010000 */
[-C--:B------:R-:W-:Y:S01]  /*a0a0*/  FFMA.FTZ R227, R53, R104.reuse, R227 ;  /* 0x0000006835e37223 */ /* 0x080fe200000100e3 */
[----:B------:R-:W-:Y:S01]  /*a0b0*/  FFMA.FTZ R105, R23, R104, R134 ;  /* 0x0000006817697223 */ /* 0x000fe20000010086 */
[----:B------:R-:W-:Y:S01]  /*a0c0*/  FFMA.FTZ R79, R103, UR46, -R79 ;  /* 0x0000002e674f7c23 */ /* 0x000fe2000801084f */
[C---:B------:R-:W-:Y:S01]  /*a0d0*/  FMUL.FTZ R78, R92.reuse, R93 ;  /* 0x0000005d5c4e7220 */ /* 0x040fe20000410000 */
[----:B------:R-:W-:Y:S01]  /*a0e0*/  FMUL.FTZ R92, R92, R159 ;  /* 0x0000009f5c5c7220 */ /* 0x000fe20000410000 */
[----:B------:R-:W-:Y:S01]  /*a0f0*/  FFMA.FTZ R94, R163, UR46, R75 ;  /* 0x0000002ea35e7c23 */ /* 0x000fe2000801004b */
[----:B------:R-:W-:Y:S01]  /*a100*/  FMUL.FTZ R75, R52, R163 ;  /* 0x000000a3344b7220 */ /* 0x000fe20000410000 */
[C---:B------:R-:W-:Y:S01]  /*a110*/  FFMA.FTZ R78, R91.reuse, R159, R78 ;  /* 0x0000009f5b4e7223 */ /* 0x040fe2000001004e */
[----:B------:R-:W-:Y:S01]  /*a120*/  FFMA.FTZ R91, R91, R93, -R92 ;  /* 0x0000005d5b5b7223 */ /* 0x000fe2000001085c */
[----:B------:R-:W-:Y:S01]  /*a130*/  FMUL.FTZ R104, R132, R95 ;  /* 0x0000005f84687220 */ /* 0x000fe20000410000 */
[----:B------:R0:W-:Y:S01]  /*a140*/  STS [R67+0x4248], R106 ;  /* 0x0042486a43007388 */ /* 0x0001e20000000800 */
[----:B------:R-:W-:Y:S01]  /*a150*/  FADD.FTZ R92, R157, R78 ;  /* 0x0000004e9d5c7221 */ /* 0x000fe20000010000 */
[----:B------:R-:W-:Y:S01]  /*a160*/  FADD.FTZ R158, R158, R91 ;  /* 0x0000005b9e9e7221 */ /* 0x000fe20000010000 */
[C---:B------:R-:W-:Y:S01]  /*a170*/  FMUL.FTZ R96, R132.reuse, R79 ;  /* 0x0000004f84607220 */ /* 0x040fe20000410000 */
[-C--:B------:R-:W-:Y:S01]  /*a180*/  FMUL.FTZ R132, R132, R75.reuse ;  /* 0x0000004b84847220 */ /* 0x080fe20000410000 */
[C---:B------:R-:W-:Y:S01]  /*a190*/  FFMA.FTZ R103, R77.reuse, R75, R104 ;  /* 0x0000004b4d677223 */ /* 0x040fe20000010068 */
[----:B------:R-:W-:Y:S01]  /*a1a0*/  FMUL.FTZ R78, R90, R158 ;  /* 0x0000009e5a4e7220 */ /* 0x000fe20000410000 */
[C---:B------:R-:W-:Y:S01]  /*a1b0*/  FFMA.FTZ R91, R77.reuse, R94, R96 ;  /* 0x0000005e4d5b7223 */ /* 0x040fe20000010060 */
[----:B------:R-:W-:Y:S01]  /*a1c0*/  FFMA.FTZ R104, R77, R95, -R132 ;  /* 0x0000005f4d687223 */ /* 0x000fe20000010884 */
[----:B------:R-:W-:Y:S01]  /*a1d0*/  FMUL.FTZ R77, R130, R162 ;  /* 0x000000a2824d7220 */ /* 0x000fe20000410000 */
[----:B0-----:R-:W-:Y:S01]  /*a1e0*/  FMUL.FTZ R106, R24, R75 ;  /* 0x0000004b186a7220 */ /* 0x001fe20000410000 */
[-C--:B------:R-:W-:Y:S01]  /*a1f0*/  FMUL.FTZ R75, R90, R92.reuse ;  /* 0x0000005c5a4b7220 */ /* 0x080fe20000410000 */
[----:B------:R-:W-:Y:S01]  /*a200*/  FFMA.FTZ R78, R89, R92, R78 ;  /* 0x0000005c594e7223 */ /* 0x000fe2000001004e */
[----:B------:R-:W-:Y:S01]  /*a210*/  FFMA.FTZ R90, R129, R76, R77 ;  /* 0x0000004c815a7223 */ /* 0x000fe2000001004d */
[----:B------:R-:W-:Y:S01]  /*a220*/  FMUL.FTZ R77, R162, UR33 ;  /* 0x00000021a24d7c20 */ /* 0x000fe20008410000 */
[----:B------:R-:W-:Y:S01]  /*a230*/  FFMA.FTZ R75, R89, R158, -R75 ;  /* 0x0000009e594b7223 */ /* 0x000fe2000001084b */
[----:B------:R-:W-:Y:S01]  /*a240*/  FADD.FTZ R155, R155, R78 ;  /* 0x0000004e9b9b7221 */ /* 0x000fe20000010000 */
[----:B------:R-:W-:Y:S01]  /*a250*/  FMUL.FTZ R89, R76, UR33 ;  /* 0x000000214c597c20 */ /* 0x000fe20008410000 */
[C---:B------:R-:W-:Y:S01]  /*a260*/  FMUL.FTZ R96, R51.reuse, R76 ;  /* 0x0000004c33607220 */ /* 0x040fe20000410000 */
[----:B------:R-:W-:Y:S01]  /*a270*/  FADD.FTZ R75, R156, R75 ;  /* 0x0000004b9c4b7221 */ /* 0x000fe20000010000 */
[C---:B------:R-:W-:Y:S01]  /*a280*/  FMUL.FTZ R79, R51.reuse, R25 ;  /* 0x00000019334f7220 */ /* 0x040fe20000410000 */
[----:B------:R-:W-:Y:S01]  /*a290*/  FFMA.FTZ R89, R162, UR46, -R89 ;  /* 0x0000002ea2597c23 */ /* 0x000fe20008010859 */
[----:B------:R-:W-:Y:S01]  /*a2a0*/  FMUL.FTZ R162, R51, R162 ;  /* 0x000000a233a27220 */ /* 0x000fe20000410000 */
[C---:B------:R-:W-:Y:S01]  /*a2b0*/  FMUL.FTZ R78, R88.reuse, R75 ;  /* 0x0000004b584e7220 */ /* 0x040fe20000410000 */
[----:B------:R-:W-:Y:S01]  /*a2c0*/  FMUL.FTZ R88, R88, R155 ;  /* 0x0000009b58587220 */ /* 0x000fe20000410000 */
[-C--:B------:R-:W-:Y:S01]  /*a2d0*/  FFMA.FTZ R130, R130, -R79.reuse, R207 ;  /* 0x8000004f82827223 */ /* 0x080fe200000100cf */
[----:B------:R-:W-:Y:S01]  /*a2e0*/  FFMA.FTZ R79, -R129, R79, R206 ;  /* 0x0000004f814f7223 */ /* 0x000fe200000101ce */
[C---:B------:R-:W-:Y:S01]  /*a2f0*/  FFMA.FTZ R78, R87.reuse, R155, R78 ;  /* 0x0000009b574e7223 */ /* 0x040fe2000001004e */
[----:B------:R-:W-:Y:S01]  /*a300*/  FFMA.FTZ R87, R87, R75, -R88 ;  /* 0x0000004b57577223 */ /* 0x000fe20000010858 */
[----:B------:R-:W-:Y:S01]  /*a310*/  FFMA.FTZ R88, R76, UR46, R77 ;  /* 0x0000002e4c587c23 */ /* 0x000fe2000801004d */
[----:B------:R-:W-:Y:S01]  /*a320*/  FMUL.FTZ R94, R130, R89 ;  /* 0x00000059825e7220 */ /* 0x000fe20000410000 */
[----:B------:R-:W-:Y:S01]  /*a330*/  FADD.FTZ R76, R153, R78 ;  /* 0x0000004e994c7221 */ /* 0x000fe20000010000 */
[----:B------:R-:W-:Y:S01]  /*a340*/  FADD.FTZ R154, R154, R87 ;  /* 0x000000579a9a7221 */ /* 0x000fe20000010000 */
[----:B------:R-:W-:Y:S01]  /*a350*/  FADD.FTZ R178, R105, R178 ;  /* 0x000000b269b27221 */ /* 0x000fe20000010000 */
[----:B------:R0:W-:Y:S01]  /*a360*/  STS [R67+0x4240], R106 ;  /* 0x0042406a43007388 */ /* 0x0001e20000000800 */
[C---:B------:R-:W-:Y:S01]  /*a370*/  FMUL.FTZ R77, R86.reuse, R76 ;  /* 0x0000004c564d7220 */ /* 0x040fe20000410000 */
[----:B------:R-:W-:Y:S01]  /*a380*/  FMUL.FTZ R78, R86, R154 ;  /* 0x0000009a564e7220 */ /* 0x000fe20000410000 */
[----:B------:R-:W-:Y:S01]  /*a390*/  FMUL.FTZ R86, R50, R26 ;  /* 0x0000001a32567220 */ /* 0x000fe20000410000 */
[----:B------:R-:W-:Y:S01]  /*a3a0*/  FMUL.FTZ R105, R130, R96 ;  /* 0x0000006082697220 */ /* 0x000fe20000410000 */
[C---:B------:R-:W-:Y:S01]  /*a3b0*/  FFMA.FTZ R77, R85.reuse, R154, -R77 ;  /* 0x0000009a554d7223 */ /* 0x040fe2000001084d */
[----:B------:R-:W-:Y:S01]  /*a3c0*/  FFMA.FTZ R78, R85, R76, R78 ;  /* 0x0000004c554e7223 */ /* 0x000fe2000001004e */
[----:B------:R-:W-:Y:S01]  /*a3d0*/  FFMA.FTZ R88, R79, R88, R94 ;  /* 0x000000584f587223 */ /* 0x000fe2000001005e */
[----:B------:R-:W-:Y:S01]  /*a3e0*/  FMUL.FTZ R108, R23, R108 ;  /* 0x0000006c176c7220 */ /* 0x000fe20000410000 */
[----:B------:R-:W-:Y:S01]  /*a3f0*/  FADD.FTZ R77, R152, R77 ;  /* 0x0000004d984d7221 */ /* 0x000fe20000010000 */
[----:B------:R-:W-:Y:S01]  /*a400*/  FADD.FTZ R151, R151, R78 ;  /* 0x0000004e97977221 */ /* 0x000fe20000010000 */
[C---:B------:R-:W-:Y:S01]  /*a410*/  FMUL.FTZ R78, R128.reuse, R93 ;  /* 0x0000005d804e7220 */ /* 0x040fe20000410000 */
[-C--:B------:R-:W-:Y:S01]  /*a420*/  FFMA.FTZ R128, R128, -R86.reuse, R208 ;  /* 0x8000005680807223 */ /* 0x080fe200000100d0 */
[C---:B------:R-:W-:Y:S01]  /*a430*/  FFMA.FTZ R86, -R127.reuse, R86, R209 ;  /* 0x000000567f567223 */ /* 0x040fe200000101d1 */
[----:B0-----:R-:W-:Y:S01]  /*a440*/  FMUL.FTZ R106, R130, R162 ;  /* 0x000000a2826a7220 */ /* 0x001fe20000410000 */
[----:B------:R-:W-:Y:S01]  /*a450*/  FFMA.FTZ R127, R127, R159, R78 ;  /* 0x0000009f7f7f7223 */ /* 0x000fe2000001004e */
[C---:B------:R-:W-:Y:S01]  /*a460*/  FMUL.FTZ R78, R84.reuse, R77 ;  /* 0x0000004d544e7220 */ /* 0x040fe20000410000 */
[-C--:B------:R-:W-:Y:S01]  /*a470*/  FMUL.FTZ R84, R84, R151.reuse ;  /* 0x0000009754547220 */ /* 0x080fe20000410000 */
[C---:B------:R-:W-:Y:S01]  /*a480*/  FFMA.FTZ R106, R79.reuse, R96, R106 ;  /* 0x000000604f6a7223 */ /* 0x040fe2000001006a */
[----:B------:R-:W-:Y:S01]  /*a490*/  FFMA.FTZ R105, R79, R162, -R105 ;  /* 0x000000a24f697223 */ /* 0x000fe20000010869 */
[C---:B------:R-:W-:Y:S01]  /*a4a0*/  FFMA.FTZ R78, R83.reuse, R151, R78 ;  /* 0x00000097534e7223 */ /* 0x040fe2000001004e */
[----:B------:R-:W-:Y:S01]  /*a4b0*/  FFMA.FTZ R83, R83, R77, -R84 ;  /* 0x0000004d53537223 */ /* 0x000fe20000010854 */
[----:B------:R-:W-:Y:S01]  /*a4c0*/  FMUL.FTZ R84, R93, UR33 ;  /* 0x000000215d547c20 */ /* 0x000fe20008410000 */
[----:B------:R-:W-:Y:S01]  /*a4d0*/  FFMA.FTZ R79, R25, R90, R88 ;  /* 0x0000005a194f7223 */ /* 0x000fe20000010058 */
[----:B------:R-:W-:Y:S01]  /*a4e0*/  FADD.FTZ R78, R149, R78 ;  /* 0x0000004e954e7221 */ /* 0x000fe20000010000 */
[----:B------:R-:W-:Y:S01]  /*a4f0*/  FADD.FTZ R150, R150, R83 ;  /* 0x0000005396967221 */ /* 0x000fe20000010000 */
[C---:B------:R-:W-:Y:S01]  /*a500*/  FMUL.FTZ R88, R159.reuse, UR33 ;  /* 0x000000219f587c20 */ /* 0x040fe20008410000 */
[----:B------:R-:W-:Y:S01]  /*a510*/  FFMA.FTZ R123, R159, UR46, R84 ;  /* 0x0000002e9f7b7c23 */ /* 0x000fe20008010054 */
[C---:B------:R-:W-:Y:S01]  /*a520*/  FMUL.FTZ R83, R82.reuse, R78 ;  /* 0x0000004e52537220 */ /* 0x040fe20000410000 */
[----:B------:R0:W-:Y:S01]  /*a530*/  STS [R67+0x424c], R108 ;  /* 0x00424c6c43007388 */ /* 0x0001e20000000800 */
[-C--:B------:R-:W-:Y:S01]  /*a540*/  FMUL.FTZ R84, R82, R150.reuse ;  /* 0x0000009652547220 */ /* 0x080fe20000410000 */
[----:B------:R-:W-:Y:S01]  /*a550*/  FFMA.FTZ R85, R93, UR46, -R88 ;  /* 0x0000002e5d557c23 */ /* 0x000fe20008010858 */
[C---:B------:R-:W-:Y:S01]  /*a560*/  FFMA.FTZ R83, R81.reuse, R150, -R83 ;  /* 0x0000009651537223 */ /* 0x040fe20000010853 */
[----:B------:R-:W-:Y:S01]  /*a570*/  FMUL.FTZ R159, R50, R159 ;  /* 0x0000009f329f7220 */ /* 0x000fe20000410000 */
[----:B------:R-:W-:Y:S01]  /*a580*/  FFMA.FTZ R84, R81, R78, R84 ;  /* 0x0000004e51547223 */ /* 0x000fe20000010054 */
[----:B------:R-:W-:Y:S01]  /*a590*/  FMUL.FTZ R81, R44, R32 ;  /* 0x000000202c517220 */ /* 0x000fe20000410000 */
[----:B------:R-:W-:Y:S01]  /*a5a0*/  FADD.FTZ R87, R148, R83 ;  /* 0x0000005394577221 */ /* 0x000fe20000010000 */
[----:B------:R-:W-:Y:S01]  /*a5b0*/  FMUL.FTZ R129, R128, R85 ;  /* 0x0000005580817220 */ /* 0x000fe20000410000 */
[----:B------:R-:W-:Y:S01]  /*a5c0*/  FMUL.FTZ R88, R26, R159 ;  /* 0x0000009f1a587220 */ /* 0x000fe20000410000 */
[----:B0-----:R-:W-:Y:S01]  /*a5d0*/  FMUL.FTZ R108, R24, R95 ;  /* 0x0000005f186c7220 */ /* 0x001fe20000410000 */
[----:B------:R-:W-:Y:S01]  /*a5e0*/  FMUL.FTZ R93, R50, R93 ;  /* 0x0000005d325d7220 */ /* 0x000fe20000410000 */
[----:B------:R-:W-:Y:S01]  /*a5f0*/  FMUL.FTZ R85, R128, R159 ;  /* 0x0000009f80557220 */ /* 0x000fe20000410000 */
[----:B------:R-:W-:Y:S01]  /*a600*/  FADD.FTZ R147, R147, R84 ;  /* 0x0000005493937221 */ /* 0x000fe20000010000 */
[----:B------:R-:W-:Y:S01]  /*a610*/  FMUL.FTZ R82, R45, R31 ;  /* 0x0000001f2d527220 */ /* 0x000fe20000410000 */
[----:B------:R0:W-:Y:S01]  /*a620*/  STS [R67+0x4244], R108 ;  /* 0x0042446c43007388 */ /* 0x0001e20000000800 */
[----:B------:R-:W-:Y:S01]  /*a630*/  FFMA.FTZ R84, R114, -R81, R222 ;  /* 0x8000005172547223 */ /* 0x000fe200000100de */
[----:B------:R-:W-:Y:S01]  /*a640*/  FMUL.FTZ R109, R44, R87 ;  /* 0x000000572c6d7220 */ /* 0x000fe20000410000 */
[----:B------:R-:W-:Y:S01]  /*a650*/  FADD.FTZ R181, R110, R181 ;  /* 0x000000b56eb57221 */ /* 0x000fe20000010000 */
[----:B------:R1:W-:Y:S01]  /*a660*/  STS [R67+0x4230], R88 ;  /* 0x0042305843007388 */ /* 0x0003e20000000800 */
[----:B------:R-:W-:Y:S01]  /*a670*/  FFMA.FTZ R83, -R115, R82, R218 ;  /* 0x0000005273537223 */ /* 0x000fe200000101da */
[----:B------:R-:W-:Y:S01]  /*a680*/  FFMA.FTZ R229, R51, R90, R229 ;  /* 0x0000005a33e57223 */ /* 0x000fe200000100e5 */
[----:B------:R-:W-:Y:S01]  /*a690*/  FMUL.FTZ R89, R46, R30 ;  /* 0x0000001e2e597220 */ /* 0x000fe20000410000 */
[----:B------:R-:W-:Y:S01]  /*a6a0*/  FFMA.FTZ R82, R116, -R82, R219 ;  /* 0x8000005274527223 */ /* 0x000fe200000100db */
[----:B------:R-:W-:Y:S01]  /*a6b0*/  FMUL.FTZ R111, R44, R147 ;  /* 0x000000932c6f7220 */ /* 0x000fe20000410000 */
[----:B0-----:R-:W-:Y:S01]  /*a6c0*/  FFMA.FTZ R108, R24, R131, R91 ;  /* 0x00000083186c7223 */ /* 0x001fe2000001005b */
[C---:B------:R-:W-:Y:S01]  /*a6d0*/  FMUL.FTZ R110, R45.reuse, R150 ;  /* 0x000000962d6e7220 */ /* 0x040fe20000410000 */
[-C--:B------:R-:W-:Y:S01]  /*a6e0*/  FMUL.FTZ R90, R26, R93.reuse ;  /* 0x0000005d1a5a7220 */ /* 0x080fe20000410000 */
[----:B------:R-:W-:Y:S01]  /*a6f0*/  FMUL.FTZ R112, R45, R78 ;  /* 0x0000004e2d707220 */ /* 0x000fe20000410000 */
[----:B------:R-:W-:Y:S01]  /*a700*/  FADD.FTZ R41, R108, R41 ;  /* 0x000000296c297221 */ /* 0x000fe20000010000 */
[----:B------:R-:W-:Y:S01]  /*a710*/  FFMA.FTZ R108, R86, R93, -R85 ;  /* 0x0000005d566c7223 */ /* 0x000fe20000010855 */
[----:B------:R-:W-:Y:S01]  /*a720*/  FFMA.FTZ R85, -R113, R81, R220 ;  /* 0x0000005171557223 */ /* 0x000fe200000101dc */
[----:B-1----:R-:W-:Y:S01]  /*a730*/  FMUL.FTZ R88, R84, R109 ;  /* 0x0000006d54587220 */ /* 0x002fe20000410000 */
[-C--:B------:R-:W-:Y:S01]  /*a740*/  FFMA.FTZ R81, -R117, R89.reuse, R217 ;  /* 0x0000005975517223 */ /* 0x080fe200000101d9 */
[----:B------:R-:W-:Y:S01]  /*a750*/  FMUL.FTZ R94, R82, R110 ;  /* 0x0000006e525e7220 */ /* 0x000fe20000410000 */
[----:B------:R-:W-:Y:S01]  /*a760*/  FFMA.FTZ R89, R118, -R89, R216 ;  /* 0x8000005976597223 */ /* 0x000fe200000100d8 */
[----:B------:R-:W-:Y:S01]  /*a770*/  FFMA.FTZ R88, R85, R111, R88 ;  /* 0x0000006f55587223 */ /* 0x000fe20000010058 */
[----:B------:R-:W-:Y:S01]  /*a780*/  FMUL.FTZ R122, R46, R77 ;  /* 0x0000004d2e7a7220 */ /* 0x000fe20000410000 */
[----:B------:R0:W-:Y:S01]  /*a790*/  STS [R67+0x4234], R90 ;  /* 0x0042345a43007388 */ /* 0x0001e20000000800 */
[----:B------:R-:W-:Y:S01]  /*a7a0*/  FMUL.FTZ R107, R128, R93 ;  /* 0x0000005d806b7220 */ /* 0x000fe20000410000 */
[----:B------:R-:W-:Y:S01]  /*a7b0*/  FFMA.FTZ R91, R83, R112, R94 ;  /* 0x00000070535b7223 */ /* 0x000fe2000001005e */
[----:B------:R-:W-:Y:S01]  /*a7c0*/  FADD.FTZ R88, RZ, R88 ;  /* 0x00000058ff587221 */ /* 0x000fe20000010000 */
[----:B------:R-:W-:Y:S01]  /*a7d0*/  FMUL.FTZ R128, R46, R151 ;  /* 0x000000972e807220 */ /* 0x000fe20000410000 */
[----:B------:R-:W-:Y:S01]  /*a7e0*/  FMUL.FTZ R94, R89, R122 ;  /* 0x0000007a595e7220 */ /* 0x000fe20000410000 */
[----:B------:R-:W-:Y:S01]  /*a7f0*/  FMUL.FTZ R93, R82, R112 ;  /* 0x00000070525d7220 */ /* 0x000fe20000410000 */
[----:B------:R-:W-:Y:S01]  /*a800*/  FADD.FTZ R88, R88, R91 ;  /* 0x0000005b58587221 */ /* 0x000fe20000010000 */
[----:B------:R-:W-:Y:S01]  /*a810*/  FFMA.FTZ R107, R86, R159, R107 ;  /* 0x0000009f566b7223 */ /* 0x000fe2000001006b */
[----:B------:R-:W-:Y:S01]  /*a820*/  FFMA.FTZ R91, R81, R128, R94 ;  /* 0x00000080515b7223 */ /* 0x000fe2000001005e */
[----:B0-----:R-:W-:Y:S01]  /*a830*/  FMUL.FTZ R90, R84, R111 ;  /* 0x0000006f545a7220 */ /* 0x001fe20000410000 */
[----:B------:R-:W-:Y:S01]  /*a840*/  FFMA.FTZ R143, R86, R123, R129 ;  /* 0x0000007b568f7223 */ /* 0x000fe20000010081 */
[----:B------:R-:W-:Y:S01]  /*a850*/  FMUL.FTZ R86, R47, R29 ;  /* 0x0000001d2f567220 */ /* 0x000fe20000410000 */
[----:B------:R-:W-:Y:S01]  /*a860*/  FFMA.FTZ R93, R83, R110, -R93 ;  /* 0x0000006e535d7223 */ /* 0x000fe2000001085d */
[----:B------:R-:W-:Y:S01]  /*a870*/  FFMA.FTZ R90, R85, R109, -R90 ;  /* 0x0000006d555a7223 */ /* 0x000fe2000001085a */
[----:B------:R-:W-:Y:S01]  /*a880*/  FMUL.FTZ R95, R89, R128 ;  /* 0x00000080595f7220 */ /* 0x000fe20000410000 */
[----:B------:R-:W-:Y:S01]  /*a890*/  FMUL.FTZ R96, R25, R96 ;  /* 0x0000006019607220 */ /* 0x000fe20000410000 */
[----:B------:R-:W-:Y:S01]  /*a8a0*/  FADD.FTZ R91, R88, R91 ;  /* 0x0000005b585b7221 */ /* 0x000fe20000010000 */
[----:B------:R-:W-:Y:S01]  /*a8b0*/  FADD.FTZ R90, RZ, R90 ;  /* 0x0000005aff5a7221 */ /* 0x000fe20000010000 */
[----:B------:R-:W-:Y:S01]  /*a8c0*/  FFMA.FTZ R88, R120, -R86, R215 ;  /* 0x8000005678587223 */ /* 0x000fe200000100d7 */
[----:B------:R-:W-:Y:S01]  /*a8d0*/  FMUL.FTZ R123, R47, R154 ;  /* 0x0000009a2f7b7220 */ /* 0x000fe20000410000 */
[----:B------:R-:W-:Y:S01]  /*a8e0*/  FFMA.FTZ R95, R81, R122, -R95 ;  /* 0x0000007a515f7223 */ /* 0x000fe2000001085f */
[----:B------:R-:W-:Y:S01]  /*a8f0*/  FADD.FTZ R90, R90, R93 ;  /* 0x0000005d5a5a7221 */ /* 0x000fe20000010000 */
[----:B------:R-:W-:Y:S01]  /*a900*/  FMUL.FTZ R129, R47, R76 ;  /* 0x0000004c2f817220 */ /* 0x000fe20000410000 */
[----:B------:R0:W-:Y:S01]  /*a910*/  STS [R67+0x4238], R96 ;  /* 0x0042386043007388 */ /* 0x0001e20000000800 */
[----:B------:R-:W-:Y:S01]  /*a920*/  FFMA.FTZ R86, -R119, R86, R214 ;  /* 0x0000005677567223 */ /* 0x000fe200000101d6 */
[----:B------:R-:W-:Y:S01]  /*a930*/  FMUL.FTZ R93, R88, R123 ;  /* 0x0000007b585d7220 */ /* 0x000fe20000410000 */
[----:B------:R-:W-:Y:S01]  /*a940*/  FADD.FTZ R95, R90, R95 ;  /* 0x0000005f5a5f7221 */ /* 0x000fe20000010000 */
[----:B------:R-:W-:Y:S01]  /*a950*/  FMUL.FTZ R90, R88, R129 ;  /* 0x00000081585a7220 */ /* 0x000fe20000410000 */
[----:B------:R-:W-:Y:S01]  /*a960*/  FFMA.FTZ R228, R52, R131, R228 ;  /* 0x0000008334e47223 */ /* 0x000fe200000100e4 */
[----:B------:R-:W-:Y:S01]  /*a970*/  FMUL.FTZ R131, R126, R158 ;  /* 0x0000009e7e837220 */ /* 0x000fe20000410000 */
[----:B------:R-:W-:Y:S01]  /*a980*/  FFMA.FTZ R94, R86, R129, R93 ;  /* 0x00000081565e7223 */ /* 0x000fe2000001005d */
[----:B------:R-:W-:Y:S01]  /*a990*/  FMUL.FTZ R130, R48, R28 ;  /* 0x0000001c30827220 */ /* 0x000fe20000410000 */
[----:B------:R-:W-:Y:S01]  /*a9a0*/  FMUL.FTZ R133, R92, UR33 ;  /* 0x000000215c857c20 */ /* 0x000fe20008410000 */
[----:B0-----:R-:W-:Y:S01]  /*a9b0*/  FMUL.FTZ R96, R49, R27 ;  /* 0x0000001b31607220 */ /* 0x001fe20000410000 */
[----:B------:R-:W-:Y:S01]  /*a9c0*/  FADD.FTZ R91, R91, R94 ;  /* 0x0000005e5b5b7221 */ /* 0x000fe20000010000 */
[----:B------:R-:W-:Y:S01]  /*a9d0*/  FFMA.FTZ R94, R124, -R130, R212 ;  /* 0x800000827c5e7223 */ /* 0x000fe200000100d4 */
[----:B------:R-:W-:Y:S01]  /*a9e0*/  FMUL.FTZ R93, R158, UR33 ;  /* 0x000000219e5d7c20 */ /* 0x000fe20008410000 */
[-C--:B------:R-:W-:Y:S01]  /*a9f0*/  FFMA.FTZ R134, R126, -R96.reuse, R211 ;  /* 0x800000607e867223 */ /* 0x080fe200000100d3 */
[----:B------:R-:W-:Y:S01]  /*aa00*/  FFMA.FTZ R126, R86, R123, -R90 ;  /* 0x0000007b567e7223 */ /* 0x000fe2000001085a */
[C---:B------:R-:W-:Y:S01]  /*aa10*/  FFMA.FTZ R90, -R125.reuse, R96, R210 ;  /* 0x000000607d5a7223 */ /* 0x040fe200000101d2 */
[----:B------:R-:W-:Y:S01]  /*aa20*/  FFMA.FTZ R96, R125, R92, R131 ;  /* 0x0000005c7d607223 */ /* 0x000fe20000010083 */
[C---:B------:R-:W-:Y:S01]  /*aa30*/  FMUL.FTZ R125, R48.reuse, R155 ;  /* 0x0000009b307d7220 */ /* 0x040fe20000410000 */
[----:B------:R-:W-:Y:S01]  /*aa40*/  FMUL.FTZ R131, R48, R75 ;  /* 0x0000004b30837220 */ /* 0x000fe20000410000 */
[----:B------:R-:W-:Y:S01]  /*aa50*/  FADD.FTZ R126, R95, R126 ;  /* 0x0000007e5f7e7221 */ /* 0x000fe20000010000 */
[----:B------:R-:W-:Y:S01]  /*aa60*/  FFMA.FTZ R95, -R121, R130, R213 ;  /* 0x00000082795f7223 */ /* 0x000fe200000101d5 */
[----:B------:R-:W-:Y:S01]  /*aa70*/  FMUL.FTZ R132, R94, R125 ;  /* 0x0000007d5e847220 */ /* 0x000fe20000410000 */
[C---:B------:R-:W-:Y:S01]  /*aa80*/  FMUL.FTZ R137, R49.reuse, R92 ;  /* 0x0000005c31897220 */ /* 0x040fe20000410000 */
[----:B------:R-:W-:Y:S01]  /*aa90*/  FFMA.FTZ R226, R54, R135, R226 ;  /* 0x0000008736e27223 */ /* 0x000fe200000100e2 */
[----:B------:R-:W-:Y:S01]  /*aaa0*/  FMUL.FTZ R130, R94, R131 ;  /* 0x000000835e827220 */ /* 0x000fe20000410000 */
[----:B------:R-:W-:Y:S01]  /*aab0*/  FFMA.FTZ R224, R56, R139, R224 ;  /* 0x0000008b38e07223 */ /* 0x000fe200000100e0 */
[----:B------:R-:W-:Y:S01]  /*aac0*/  FFMA.FTZ R135, R158, UR46, -R133 ;  /* 0x0000002e9e877c23 */ /* 0x000fe20008010885 */
[----:B------:R-:W-:Y:S01]  /*aad0*/  FFMA.FTZ R93, R92, UR46, R93 ;  /* 0x0000002e5c5d7c23 */ /* 0x000fe2000801005d */
[----:B------:R-:W-:Y:S01]  /*aae0*/  FMUL.FTZ R139, R49, R158 ;  /* 0x0000009e318b7220 */ /* 0x000fe20000410000 */
[C---:B------:R-:W-:Y:S01]  /*aaf0*/  FFMA.FTZ R133, R95.reuse, R131, -R132 ;  /* 0x000000835f857223 */ /* 0x040fe20000010884 */
[----:B------:R-:W-:Y:S01]  /*ab00*/  FMUL.FTZ R92, R134, R137 ;  /* 0x00000089865c7220 */ /* 0x000fe20000410000 */
[----:B------:R-:W-:Y:S01]  /*ab10*/  FFMA.FTZ R130, R95, R125, R130 ;  /* 0x0000007d5f827223 */ /* 0x000fe20000010082 */
[----:B------:R-:W-:Y:S01]  /*ab20*/  FMUL.FTZ R162, R25, R162 ;  /* 0x000000a219a27220 */ /* 0x000fe20000410000 */
[----:B------:R-:W-:Y:S01]  /*ab30*/  FADD.FTZ R126, R126, R133 ;  /* 0x000000857e7e7221 */ /* 0x000fe20000010000 */
[-C--:B------:R-:W-:Y:S01]  /*ab40*/  FFMA.FTZ R141, R90, R139.reuse, -R92 ;  /* 0x0000008b5a8d7223 */ /* 0x080fe2000001085c */
[----:B------:R-:W-:Y:S01]  /*ab50*/  FADD.FTZ R130, R91, R130 ;  /* 0x000000825b827221 */ /* 0x000fe20000010000 */
[----:B------:R-:W-:Y:S01]  /*ab60*/  FMUL.FTZ R91, R134, R139 ;  /* 0x0000008b865b7220 */ /* 0x000fe20000410000 */
[-C--:B------:R-:W-:Y:S01]  /*ab70*/  FMUL.FTZ R132, R27, R137.reuse ;  /* 0x000000891b847220 */ /* 0x080fe20000410000 */
[----:B------:R-:W-:Y:S01]  /*ab80*/  FADD.FTZ R141, R126, R141 ;  /* 0x0000008d7e8d7221 */ /* 0x000fe20000010000 */
[----:B------:R-:W-:Y:S01]  /*ab90*/  FMUL.FTZ R128, R30, R128 ;  /* 0x000000801e807220 */ /* 0x000fe20000410000 */
[----:B------:R-:W-:Y:S01]  /*aba0*/  FFMA.FTZ R133, R90, R137, R91 ;  /* 0x000000895a857223 */ /* 0x000fe2000001005b */
[----:B------:R-:W-:Y:S01]  /*abb0*/  FMUL.FTZ R91, R134, R135 ;  /* 0x00000087865b7220 */ /* 0x000fe20000410000 */
[----:B------:R-:W-:Y:S01]  /*abc0*/  FADD.FTZ R126, R141, R108 ;  /* 0x0000006c8d7e7221 */ /* 0x000fe20000010000 */
        /* <DEDUP_REMOVED lines=10> */
[C---:B------:R-:W-:Y:S01]  /*ac70*/  FMUL.FTZ R112, R31.reuse, R112 ;  /* 0x000000701f707220 */ /* 0x040fe20000410000 */
[----:B------:R-:W-:Y:S01]  /*ac80*/  FADD.FTZ R130, R130, R97 ;  /* 0x0000006182827221 */ /* 0x000fe20000010000 */
[----:B------:R-:W-:Y:S01]  /*ac90*/  FMUL.FTZ R110, R31, R110 ;  /* 0x0000006e1f6e7220 */ /* 0x000fe20000410000 */
[----:B------:R-:W-:Y:S01]  /*aca0*/  FADD.FTZ R103, R106, R103 ;  /* 0x000000676a677221 */ /* 0x000fe20000010000 */
[----:B------:R-:W-:Y:S01]  /*acb0*/  FMUL.FTZ R106, R29, R123 ;  /* 0x0000007b1d6a7220 */ /* 0x000fe20000410000 */
[----:B------:R-:W-:Y:S01]  /*acc0*/  FADD.FTZ R99, R130, R99 ;  /* 0x0000006382637221 */ /* 0x000fe20000010000 */
[----:B------:R-:W-:Y:S01]  /*acd0*/  STS [R67+0x423c], R162 ;  /* 0x00423ca243007388 */ /* 0x000fe20000000800 */
[----:B------:R-:W-:Y:S01]  /*ace0*/  FADD.FTZ R103, R103, R98 ;  /* 0x0000006267677221 */ /* 0x000fe20000010000 */
[----:B------:R-:W-:Y:S01]  /*acf0*/  IADD3 R98, PT, PT, R189, 0x100, RZ ;  /* 0x00000100bd627810 */ /* 0x000fe20007ffe0ff */
[----:B------:R-:W-:Y:S01]  /*ad00*/  FADD.FTZ R99, R99, R102 ;  /* 0x0000006663637221 */ /* 0x000fe20000010000 */
[----:B------:R0:W-:Y:S01]  /*ad10*/  STS [R67+0x4228], R132 ;  /* 0x0042288443007388 */ /* 0x0001e20000000800 */
[----:B------:R-:W-:Y:S01]  /*ad20*/  FADD.FTZ R100, R103, R100 ;  /* 0x0000006467647221 */ /* 0x000fe20000010000 */
[----:B------:R-:W-:Y:S01]  /*ad30*/  IADD3 R102, PT, PT, R189, 0x380, RZ ;  /* 0x00000380bd667810 */ /* 0x000fe20007ffe0ff */
[----:B------:R-:W-:Y:S01]  /*ad40*/  FADD.FTZ R99, R99, R74 ;  /* 0x0000004a63637221 */ /* 0x000fe20000010000 */
[----:B------:R-:W-:Y:S01]  /*ad50*/  FMUL.FTZ R74, R32, R109 ;  /* 0x0000006d204a7220 */ /* 0x000fe20000410000 */
[----:B------:R-:W-:Y:S01]  /*ad60*/  FADD.FTZ R100, R100, R101 ;  /* 0x0000006564647221 */ /* 0x000fe20000010000 */
[----:B------:R-:W-:Y:S01]  /*ad70*/  STS [R67+0x422c], R134 ;  /* 0x00422c8643007388 */ /* 0x000fe20000000800 */
[----:B------:R-:W-:Y:S01]  /*ad80*/  FADD.FTZ R99, R99, R72 ;  /* 0x0000004863637221 */ /* 0x000fe20000010000 */
[----:B------:R-:W-:Y:S01]  /*ad90*/  FMUL.FTZ R72, R32, R111 ;  /* 0x0000006f20487220 */ /* 0x000fe20000410000 */
[----:B------:R-:W-:Y:S01]  /*ada0*/  FADD.FTZ R100, R100, R73 ;  /* 0x0000004964647221 */ /* 0x000fe20000010000 */
[----:B------:R1:W-:Y:S01]  /*adb0*/  STS [R67+0x4220], R108 ;  /* 0x0042206c43007388 */ /* 0x0003e20000000800 */
[----:B------:R-:W-:Y:S01]  /*adc0*/  FADD.FTZ R99, R99, R70 ;  /* 0x0000004663637221 */ /* 0x000fe20000010000 */
[C---:B------:R-:W-:Y:S01]  /*add0*/  IADD3 R70, PT, PT, R189.reuse, 0x80, RZ ;  /* 0x00000080bd467810 */ /* 0x040fe20007ffe0ff */
[----:B------:R-:W-:Y:S01]  /*ade0*/  FADD.FTZ R100, R100, R71 ;  /* 0x0000004764647221 */ /* 0x000fe20000010000 */
[----:B------:R2:W-:Y:S01]  /*adf0*/  STS [R67+0x4224], R126 ;  /* 0x0042247e43007388 */ /* 0x0005e20000000800 */
[C---:B------:R-:W-:Y:S01]  /*ae00*/  LOP3.LUT R130, R189.reuse, 0x800, RZ, 0xfc, !PT ;  /* 0x00000800bd827812 */ /* 0x040fe200078efcff */
[-C--:B------:R-:W-:Y:S01]  /*ae10*/  FFMA.FTZ R230, R50, R127.reuse, R230 ;  /* 0x0000007f32e67223 */ /* 0x080fe200000100e6 */
[----:B------:R-:W-:Y:S01]  /*ae20*/  FADD.FTZ R100, R100, R69 ;  /* 0x0000004564647221 */ /* 0x000fe20000010000 */
[----:B------:R5:W-:Y:S01]  /*ae30*/  STS [R67+0x4218], R104 ;  /* 0x0042186843007388 */ /* 0x000be20000000800 */
[C---:B0-----:R-:W-:Y:S01]  /*ae40*/  IADD3 R132, PT, PT, R189.reuse, 0x880, RZ ;  /* 0x00000880bd847810 */ /* 0x041fe20007ffe0ff */
[----:B------:R-:W-:Y:S01]  /*ae50*/  FFMA.FTZ R92, R26, R127, R143 ;  /* 0x0000007f1a5c7223 */ /* 0x000fe2000001008f */
[----:B------:R-:W-:Y:S01]  /*ae60*/  FADD.FTZ R65, R100, R65 ;  /* 0x0000004164417221 */ /* 0x000fe20000010000 */
[----:B------:R0:W-:Y:S01]  /*ae70*/  STS [R67+0x421c], R106 ;  /* 0x00421c6a43007388 */ /* 0x0001e20000000800 */
[----:B------:R-:W-:Y:S01]  /*ae80*/  IADD3 R100, PT, PT, R189, 0x300, RZ ;  /* 0x00000300bd647810 */ /* 0x000fe20007ffe0ff */
[----:B------:R-:W-:Y:S01]  /*ae90*/  FADD.FTZ R66, R99, R66 ;  /* 0x0000004263427221 */ /* 0x000fe20000010000 */
[C---:B-1----:R-:W-:Y:S01]  /*aea0*/  IADD3 R108, PT, PT, R189.reuse, 0x500, RZ ;  /* 0x00000500bd6c7810 */ /* 0x042fe20007ffe0ff */
[----:B------:R1:W-:Y:S01]  /*aeb0*/  STS [R67+0x4210], R128 ;  /* 0x0042108043007388 */ /* 0x0003e20000000800 */
[----:B--2---:R-:W-:Y:S01]  /*aec0*/  IADD3 R126, PT, PT, R189, 0x700, RZ ;  /* 0x00000700bd7e7810 */ /* 0x004fe20007ffe0ff */
[----:B------:R-:W-:Y:S01]  /*aed0*/  FMUL.FTZ R170, R15, -R219 ;  /* 0x800000db0faa7220 */ /* 0x000fe20000410000 */
[C---:B-----5:R-:W-:Y:S01]  /*aee0*/  LOP3.LUT R104, R189.reuse, 0x400, RZ, 0xfc, !PT ;  /* 0x00000400bd687812 */ /* 0x060fe200078efcff */
[----:B------:R2:W-:Y:S01]  /*aef0*/  STS [R67+0x4214], R122 ;  /* 0x0042147a43007388 */ /* 0x0005e20000000800 */
[----:B------:R-:W-:Y:S01]  /*af00*/  IADD3 R134, PT, PT, R189, 0x900, RZ ;  /* 0x00000900bd867810 */ /* 0x000fe20007ffe0ff */
[----:B------:R-:W-:Y:S01]  /*af10*/  FMUL.FTZ R174, R13, -R215 ;  /* 0x800000d70dae7220 */ /* 0x000fe20000410000 */
[C---:B0-----:R-:W-:Y:S01]  /*af20*/  IADD3 R106, PT, PT, R189.reuse, 0x480, RZ ;  /* 0x00000480bd6a7810 */ /* 0x041fe20007ffe0ff */
[----:B------:R0:W-:Y:S01]  /*af30*/  STS [R67+0x4208], R112 ;  /* 0x0042087043007388 */ /* 0x0001e20000000800 */
[----:B------:R-:W-:Y:S01]  /*af40*/  IADD3 R136, PT, PT, R189, 0x980, RZ ;  /* 0x00000980bd887810 */ /* 0x000fe20007ffe0ff */
[----:B------:R-:W-:Y:S01]  /*af50*/  FMUL.FTZ R198, R5, R198 ;  /* 0x000000c605c67220 */ /* 0x000fe20000410000 */
[C---:B-1----:R-:W-:Y:S01]  /*af60*/  IADD3 R128, PT, PT, R189.reuse, 0x780, RZ ;  /* 0x00000780bd807810 */ /* 0x042fe20007ffe0ff */
[----:B------:R1:W-:Y:S01]  /*af70*/  STS [R67+0x420c], R110 ;  /* 0x00420c6e43007388 */ /* 0x0003e20000000800 */
[C---:B------:R-:W-:Y:S01]  /*af80*/  IADD3 R138, PT, PT, R189.reuse, 0xa00, RZ ;  /* 0x00000a00bd8a7810 */ /* 0x040fe20007ffe0ff */
[C---:B------:R-:W-:Y:S01]  /*af90*/  FMUL.FTZ R220, R16.reuse, R220 ;  /* 0x000000dc10dc7220 */ /* 0x040fe20000410000 */
[C---:B--2---:R-:W-:Y:S01]  /*afa0*/  IADD3 R122, PT, PT, R189.reuse, 0x680, RZ ;  /* 0x00000680bd7a7810 */ /* 0x044fe20007ffe0ff */
[----:B------:R2:W-:Y:S01]  /*afb0*/  STS [R67+0x4200], R72 ;  /* 0x0042004843007388 */ /* 0x0005e20000000800 */
[C---:B------:R-:W-:Y:S01]  /*afc0*/  IADD3 R140, PT, PT, R189.reuse, 0xa80, RZ ;  /* 0x00000a80bd8c7810 */ /* 0x040fe20007ffe0ff */
[----:B------:R-:W-:Y:S01]  /*afd0*/  FMUL.FTZ R222, R16, -R222 ;  /* 0x800000de10de7220 */ /* 0x000fe20000410000 */
[C---:B0-----:R-:W-:Y:S01]  /*afe0*/  IADD3 R112, PT, PT, R189.reuse, 0x600, RZ ;  /* 0x00000600bd707810 */ /* 0x041fe20007ffe0ff */
[----:B------:R0:W-:Y:S01]  /*aff0*/  STS [R67+0x4204], R74 ;  /* 0x0042044a43007388 */ /* 0x0001e20000000800 */
[----:B------:R-:W-:Y:S01]  /*b000*/  IADD3 R142, PT, PT, R189, 0xb00, RZ ;  /* 0x00000b00bd8e7810 */ /* 0x000fe20007ffe0ff */
[----:B------:R-:W-:Y:S01]  /*b010*/  FMUL.FTZ R218, R15, R218 ;  /* 0x000000da0fda7220 */ /* 0x000fe20000410000 */
[C---:B-1----:R-:W-:Y:S01]  /*b020*/  IADD3 R110, PT, PT, R189.reuse, 0x580, RZ ;  /* 0x00000580bd6e7810 */ /* 0x042fe20007ffe0ff */
[----:B------:R-:W-:Y:S01]  /*b030*/  FMUL.FTZ R216, R14, -R216 ;  /* 0x800000d80ed87220 */ /* 0x000fe20000410000 */
[----:B------:R-:W-:Y:S01]  /*b040*/  LOP3.LUT R146, R189, 0xc00, RZ, 0xfc, !PT ;  /* 0x00000c00bd927812 */ /* 0x000fe200078efcff */
[----:B------:R-:W-:Y:S01]  /*b050*/  FMUL.FTZ R214, R13, R214 ;  /* 0x000000d60dd67220 */ /* 0x000fe20000410000 */
[C---:B--2---:R-:W-:Y:S01]  /*b060*/  IADD3 R72, PT, PT, R189.reuse, 0x180, RZ ;  /* 0x00000180bd487810 */ /* 0x044fe20007ffe0ff */
[----:B------:R-:W-:Y:S01]  /*b070*/  FMUL.FTZ R212, R12, -R212 ;  /* 0x800000d40cd47220 */ /* 0x000fe20000410000 */
[----:B------:R-:W-:Y:S01]  /*b080*/  IADD3 R148, PT, PT, R189, 0xc80, RZ ;  /* 0x00000c80bd947810 */ /* 0x000fe20007ffe0ff */
[----:B------:R-:W-:Y:S01]  /*b090*/  FMUL.FTZ R210, R11, R210 ;  /* 0x000000d20bd27220 */ /* 0x000fe20000410000 */
[C---:B0-----:R-:W-:Y:S01]  /*b0a0*/  IADD3 R74, PT, PT, R189.reuse, 0x280, RZ ;  /* 0x00000280bd4a7810 */ /* 0x041fe20007ffe0ff */
[----:B------:R-:W-:Y:S01]  /*b0b0*/  FMUL.FTZ R208, R10, -R208 ;  /* 0x800000d00ad07220 */ /* 0x000fe20000410000 */
[----:B------:R-:W-:Y:S01]  /*b0c0*/  IADD3 R152, PT, PT, R189, 0xd00, RZ ;  /* 0x00000d00bd987810 */ /* 0x000fe20007ffe0ff */
[----:B------:R-:W-:Y:S01]  /*b0d0*/  FMUL.FTZ R206, R9, R206 ;  /* 0x000000ce09ce7220 */ /* 0x000fe20000410000 */
[C---:B------:R-:W-:Y:S01]  /*b0e0*/  IADD3 R156, PT, PT, R189.reuse, 0xd80, RZ ;  /* 0x00000d80bd9c7810 */ /* 0x040fe20007ffe0ff */
[----:B------:R-:W-:Y:S01]  /*b0f0*/  FMUL.FTZ R204, R8, -R204 ;  /* 0x800000cc08cc7220 */ /* 0x000fe20000410000 */
[----:B------:R-:W-:Y:S01]  /*b100*/  IADD3 R158, PT, PT, R189, 0xe00, RZ ;  /* 0x00000e00bd9e7810 */ /* 0x000fe20007ffe0ff */
[----:B------:R-:W-:Y:S01]  /*b110*/  FMUL.FTZ R202, R7, R202 ;  /* 0x000000ca07ca7220 */ /* 0x000fe20000410000 */
[C---:B------:R-:W-:Y:S01]  /*b120*/  IADD3 R160, PT, PT, R189.reuse, 0xe80, RZ ;  /* 0x00000e80bda07810 */ /* 0x040fe20007ffe0ff */
[----:B------:R-:W-:Y:S01]  /*b130*/  FMUL.FTZ R200, R6, R200 ;  /* 0x000000c806c87220 */ /* 0x000fe20000410000 */
[C---:B------:R-:W-:Y:S01]  /*b140*/  IADD3 R162, PT, PT, R189.reuse, 0xf00, RZ ;  /* 0x00000f00bda27810 */ /* 0x040fe20007ffe0ff */
[----:B------:R-:W-:Y:S01]  /*b150*/  FMUL.FTZ R196, R4, R196 ;  /* 0x000000c404c47220 */ /* 0x000fe20000410000 */
[----:B------:R-:W-:Y:S01]  /*b160*/  IADD3 R164, PT, PT, R189, 0xf80, RZ ;  /* 0x00000f80bda47810 */ /* 0x000fe20007ffe0ff */
[----:B------:R-:W-:Y:S01]  /*b170*/  FMUL.FTZ R194, R3, R194 ;  /* 0x000000c203c27220 */ /* 0x000fe20000410000 */
[----:B------:R-:W-:Y:S01]  /*b180*/  LEA.HI R168, R189, R189, RZ, 0x1b ;  /* 0x000000bdbda87211 */ /* 0x000fe200078fd8ff */
[----:B------:R-:W-:Y:S01]  /*b190*/  FMUL.FTZ R180, R3, -R195 ;  /* 0x800000c303b47220 */ /* 0x000fe20000410000 */
[-C--:B------:R-:W-:Y:S01]  /*b1a0*/  LEA.HI R70, R70, R189.reuse, RZ, 0x1b ;  /* 0x000000bd46467211 */ /* 0x080fe200078fd8ff */
[----:B------:R-:W-:Y:S01]  /*b1b0*/  FMUL.FTZ R192, R2, R192 ;  /* 0x000000c002c07220 */ /* 0x000fe20000410000 */
[-C--:B------:R-:W-:Y:S01]  /*b1c0*/  LEA.HI R98, R98, R189.reuse, RZ, 0x1b ;  /* 0x000000bd62627211 */ /* 0x080fe200078fd8ff */
[----:B------:R-:W-:Y:S01]  /*b1d0*/  FMUL.FTZ R190, R0, R190 ;  /* 0x000000be00be7220 */ /* 0x000fe20000410000 */
[-C--:B------:R-:W-:Y:S01]  /*b1e0*/  LEA.HI R72, R72, R189.reuse, RZ, 0x1b ;  /* 0x000000bd48487211 */ /* 0x080fe200078fd8ff */
[----:B------:R-:W-:Y:S01]  /*b1f0*/  FMUL.FTZ R175, R76, UR33 ;  /* 0x000000214caf7c20 */ /* 0x000fe20008410000 */
[----:B------:R-:W-:-:S02]  /*b200*/  LEA.HI R74, R74, R189, RZ, 0x1b ;  /* 0x000000bd4a4a7211 */ /* 0x000fc400078fd8ff */
[-C--:B------:R-:W-:Y:S01]  /*b210*/  LEA.HI R100, R100, R189.reuse, RZ, 0x1b ;  /* 0x000000bd64647211 */ /* 0x080fe200078fd8ff */
[----:B------:R-:W-:Y:S01]  /*b220*/  FFMA.FTZ R175, R154, UR46, -R175 ;  /* 0x0000002e9aaf7c23 */ /* 0x000fe200080108af */
[-C--:B------:R-:W-:Y:S02]  /*b230*/  LEA.HI R102, R102, R189.reuse, RZ, 0x1b ;  /* 0x000000bd66667211 */ /* 0x080fe400078fd8ff */
[-C--:B------:R-:W-:Y:S02]  /*b240*/  LEA.HI R104, R104, R189.reuse, RZ, 0x1b ;  /* 0x000000bd68687211 */ /* 0x080fe400078fd8ff */
[-C--:B------:R-:W-:Y:S02]  /*b250*/  LEA.HI R106, R106, R189.reuse, RZ, 0x1b ;  /* 0x000000bd6a6a7211 */ /* 0x080fe400078fd8ff */
[-C--:B------:R-:W-:Y:S02]  /*b260*/  LEA.HI R108, R108, R189.reuse, RZ, 0x1b ;  /* 0x000000bd6c6c7211 */ /* 0x080fe400078fd8ff */
[----:B------:R-:W-:-:S02]  /*b270*/  LEA.HI R110, R110, R189, RZ, 0x1b ;  /* 0x000000bd6e6e7211 */ /* 0x000fc400078fd8ff */
[-C--:B------:R-:W-:Y:S02]  /*b280*/  LEA.HI R112, R112, R189.reuse, RZ, 0x1b ;  /* 0x000000bd70707211 */ /* 0x080fe400078fd8ff */
        /* <DEDUP_REMOVED lines=19> */
[----:B------:R-:W-:Y:S02]  /*b3c0*/  LEA.HI R129, R164, R189, RZ, 0x1b ;  /* 0x000000bda4817211 */ /* 0x000fe400078fd8ff */
[----:B------:R-:W-:Y:S01]  /*b3d0*/  LEA R169, R168, UR28, 0x2 ;  /* 0x0000001ca8a97c11 */ /* 0x000fe2000f8e10ff */
[----:B------:R-:W-:Y:S01]  /*b3e0*/  BAR.SYNC.DEFER_BLOCKING 0x0 ;  /* 0x0000000000007b1d */ /* 0x000fe20000010000 */
[----:B------:R-:W-:Y:S02]  /*b3f0*/  LEA R164, R70, UR28, 0x2 ;  /* 0x0000001c46a47c11 */ /* 0x000fe4000f8e10ff */
[----:B------:R-:W-:-:S02]  /*b400*/  LEA R162, R98, UR28, 0x2 ;  /* 0x0000001c62a27c11 */ /* 0x000fc4000f8e10ff */
[----:B------:R-:W-:Y:S02]  /*b410*/  LEA R160, R72, UR28, 0x2 ;  /* 0x0000001c48a07c11 */ /* 0x000fe4000f8e10ff */
[----:B------:R-:W-:Y:S02]  /*b420*/  LEA R158, R74, UR28, 0x2 ;  /* 0x0000001c4a9e7c11 */ /* 0x000fe4000f8e10ff */
[----:B------:R-:W-:Y:S02]  /*b430*/  LEA R156, R100, UR28, 0x2 ;  /* 0x0000001c649c7c11 */ /* 0x000fe4000f8e10ff */
[----:B------:R-:W-:Y:S02]  /*b440*/  LEA R152, R102, UR28, 0x2 ;  /* 0x0000001c66987c11 */ /* 0x000fe4000f8e10ff */
[----:B------:R-:W-:Y:S02]  /*b450*/  LEA R148, R104, UR28, 0x2 ;  /* 0x0000001c68947c11 */ /* 0x000fe4000f8e10ff */
[----:B------:R-:W-:-:S02]  /*b460*/  LEA R146, R106, UR28, 0x2 ;  /* 0x0000001c6a927c11 */ /* 0x000fc4000f8e10ff */
[----:B------:R-:W-:Y:S02]  /*b470*/  LEA R144, R108, UR28, 0x2 ;  /* 0x0000001c6c907c11 */ /* 0x000fe4000f8e10ff */
[----:B------:R-:W-:Y:S02]  /*b480*/  LEA R142, R110, UR28, 0x2 ;  /* 0x0000001c6e8e7c11 */ /* 0x000fe4000f8e10ff */
[----:B------:R-:W-:Y:S02]  /*b490*/  LEA R140, R112, UR28, 0x2 ;  /* 0x0000001c708c7c11 */ /* 0x000fe4000f8e10ff */
[----:B------:R-:W-:Y:S01]  /*b4a0*/  LEA R138, R122, UR28, 0x2 ;  /* 0x0000001c7a8a7c11 */ /* 0x000fe2000f8e10ff */
[----:B------:R-:W0:Y:S01]  /*b4b0*/  LDS R169, [R169+0x4200] ;  /* 0x00420000a9a97984 */ /* 0x000e220000000800 */
[----:B------:R-:W-:Y:S02]  /*b4c0*/  LEA R136, R126, UR28, 0x2 ;  /* 0x0000001c7e887c11 */ /* 0x000fe4000f8e10ff */
[----:B------:R-:W-:Y:S01]  /*b4d0*/  LEA R134, R128, UR28, 0x2 ;  /* 0x0000001c80867c11 */ /* 0x000fe2000f8e10ff */
[----:B------:R-:W1:Y:S01]  /*b4e0*/  LDS R167, [R164+0x4400] ;  /* 0x00440000a4a77984 */ /* 0x000e620000000800 */
[----:B------:R-:W-:-:S02]  /*b4f0*/  LEA R132, R130, UR28, 0x2 ;  /* 0x0000001c82847c11 */ /* 0x000fc4000f8e10ff */
[----:B------:R-:W-:Y:S01]  /*b500*/  LEA R166, R166, UR28, 0x2 ;  /* 0x0000001ca6a67c11 */ /* 0x000fe2000f8e10ff */
[----:B------:R-:W2:Y:S01]  /*b510*/  LDS R165, [R162+0x4600] ;  /* 0x00460000a2a57984 */ /* 0x000ea20000000800 */
[----:B------:R-:W-:Y:S02]  /*b520*/  LEA R130, R69, UR28, 0x2 ;  /* 0x0000001c45827c11 */ /* 0x000fe4000f8e10ff */
[----:B------:R-:W-:Y:S01]  /*b530*/  LEA R128, R71, UR28, 0x2 ;  /* 0x0000001c47807c11 */ /* 0x000fe2000f8e10ff */
[----:B------:R-:W0:Y:S01]  /*b540*/  LDS R163, [R160+0x4800] ;  /* 0x00480000a0a37984 */ /* 0x000e220000000800 */
[----:B------:R-:W-:Y:S02]  /*b550*/  LEA R126, R73, UR28, 0x2 ;  /* 0x0000001c497e7c11 */ /* 0x000fe4000f8e10ff */
[----:B------:R-:W-:Y:S01]  /*b560*/  LEA R122, R97, UR28, 0x2 ;  /* 0x0000001c617a7c11 */ /* 0x000fe2000f8e10ff */
[----:B------:R-:W0:Y:S01]  /*b570*/  LDS R161, [R166+0x4a00] ;  /* 0x004a0000a6a17984 */ /* 0x000e220000000800 */
[----:B------:R-:W-:-:S02]  /*b580*/  LEA R112, R99, UR28, 0x2 ;  /* 0x0000001c63707c11 */ /* 0x000fc4000f8e10ff */
[----:B------:R-:W-:Y:S01]  /*b590*/  LEA R110, R101, UR28, 0x2 ;  /* 0x0000001c656e7c11 */ /* 0x000fe2000f8e10ff */
[----:B------:R-:W0:Y:S01]  /*b5a0*/  LDS R159, [R158+0x4c00] ;  /* 0x004c00009e9f7984 */ /* 0x000e220000000800 */
        /* <DEDUP_REMOVED lines=13> */
[----:B------:R-:W-:Y:S01]  /*b680*/  MOV R171, UR32 ;  /* 0x0000002000ab7c02 */ /* 0x000fe20008000f00 */
[----:B------:R-:W0:Y:S01]  /*b690*/  LDS R143, [R144+0x5600] ;  /* 0x00560000908f7984 */ /* 0x000e220000000800 */
[----:B------:R-:W-:-:S02]  /*b6a0*/  LEA R179, R168, UR49, 0x2 ;  /* 0x00000031a8b37c11 */ /* 0x000fc4000f8e10ff */
[----:B------:R-:W-:Y:S01]  /*b6b0*/  LEA R64, R171, -R64, 0x1 ;  /* 0x80000040ab407211 */ /* 0x000fe200078e08ff */
[----:B------:R-:W0:Y:S01]  /*b6c0*/  LDS R141, [R142+0x5800] ;  /* 0x005800008e8d7984 */ /* 0x000e220000000800 */
[----:B------:R-:W-:Y:S02]  /*b6d0*/  FMUL.FTZ R171, R154, UR33 ;  /* 0x000000219aab7c20 */ /* 0x000fe40008410000 */
[C---:B------:R-:W-:Y:S01]  /*b6e0*/  ISETP.GE.AND P2, PT, R64.reuse, 0x1, PT ;  /* 0x000000014000780c */ /* 0x040fe20003f46270 */
[----:B------:R-:W0:Y:S01]  /*b6f0*/  LDS R139, [R140+0x5a00] ;  /* 0x005a00008c8b7984 */ /* 0x000e220000000800 */
[----:B------:R-:W-:Y:S01]  /*b700*/  ISETP.GE.AND P3, PT, R64, 0x81, PT ;  /* 0x000000814000780c */ /* 0x000fe20003f66270 */
[----:B------:R-:W-:Y:S02]  /*b710*/  FFMA.FTZ R171, R76, UR46, R171 ;  /* 0x0000002e4cab7c23 */ /* 0x000fe400080100ab */
[----:B------:R-:W0:Y:S04]  /*b720*/  LDS R137, [R138+0x5c00] ;  /* 0x005c00008a897984 */ /* 0x000e280000000800 */
        /* <DEDUP_REMOVED lines=18> */
[----:B------:R5:W-:Y:S04]  /*b850*/  STS [R67+0x8410], R172 ;  /* 0x008410ac43007388 */ /* 0x000be80000000800 */
[----:B------:R3:W-:Y:S04]  /*b860*/  STS [R67+0x840c], R170 ;  /* 0x00840caa43007388 */ /* 0x0007e80000000800 */
[----:B------:R4:W-:Y:S01]  /*b870*/  STS [R67+0x841c], R174 ;  /* 0x00841cae43007388 */ /* 0x0009e20000000800 */
[----:B-----5:R-:W-:-:S03]  /*b880*/  FMUL.FTZ R172, R10, R209 ;  /* 0x000000d10aac7220 */ /* 0x020fc60000410000 */
[----:B------:R5:W-:Y:S01]  /*b890*/  STS [R67+0x8420], R176 ;  /* 0x008420b043007388 */ /* 0x000be20000000800 */
[----:B---3--:R-:W-:-:S03]  /*b8a0*/  FMUL.FTZ R170, R11, -R211 ;  /* 0x800000d30baa7220 */ /* 0x008fc60000410000 */
[----:B------:R3:W-:Y:S01]  /*b8b0*/  STS [R67+0x8430], R172 ;  /* 0x008430ac43007388 */ /* 0x0007e20000000800 */
[----:B----4-:R-:W-:-:S03]  /*b8c0*/  FMUL.FTZ R174, R9, -R207 ;  /* 0x800000cf09ae7220 */ /* 0x010fc60000410000 */
[----:B------:R4:W-:Y:S01]  /*b8d0*/  STS [R67+0x842c], R170 ;  /* 0x00842caa43007388 */ /* 0x0009e20000000800 */
[----:B-----5:R-:W-:-:S03]  /*b8e0*/  FMUL.FTZ R176, R8, R205 ;  /* 0x000000cd08b07220 */ /* 0x020fc60000410000 */
[----:B------:R5:W-:Y:S01]  /*b8f0*/  STS [R67+0x843c], R174 ;  /* 0x00843cae43007388 */ /* 0x000be20000000800 */
[----:B---3--:R-:W-:-:S03]  /*b900*/  FMUL.FTZ R172, R6, -R201 ;  /* 0x800000c906ac7220 */ /* 0x008fc60000410000 */
[----:B------:R3:W-:Y:S01]  /*b910*/  STS [R67+0x8440], R176 ;  /* 0x008440b043007388 */ /* 0x0007e20000000800 */
[----:B----4-:R-:W-:-:S03]  /*b920*/  FMUL.FTZ R170, R7, -R203 ;  /* 0x800000cb07aa7220 */ /* 0x010fc60000410000 */
[----:B------:R4:W-:Y:S01]  /*b930*/  STS [R67+0x8454], R172 ;  /* 0x008454ac43007388 */ /* 0x0009e20000000800 */
[----:B-----5:R-:W-:-:S03]  /*b940*/  FMUL.FTZ R174, R5, -R199 ;  /* 0x800000c705ae7220 */ /* 0x020fc60000410000 */
[----:B------:R5:W-:Y:S01]  /*b950*/  STS [R67+0x8458], R198 ;  /* 0x008458c643007388 */ /* 0x000be20000000800 */
[----:B---3--:R-:W-:-:S03]  /*b960*/  FMUL.FTZ R176, R4, -R197 ;  /* 0x800000c504b07220 */ /* 0x008fc60000410000 */
[----:B------:R3:W-:Y:S01]  /*b970*/  STS [R67+0x844c], R170 ;  /* 0x00844caa43007388 */ /* 0x0007e20000000800 */
[----:B----4-:R-:W-:-:S03]  /*b980*/  FMUL.FTZ R172, R2, -R193 ;  /* 0x800000c102ac7220 */ /* 0x010fc60000410000 */
[----:B------:R-:W-:Y:S01]  /*b990*/  STS [R67+0x8400], R220 ;  /* 0x008400dc43007388 */ /* 0x000fe20000000800 */
[----:B-----5:R-:W-:-:S03]  /*b9a0*/  FMUL.FTZ R198, R0, -R191 ;  /* 0x800000bf00c67220 */ /* 0x020fc60000410000 */
[----:B------:R-:W-:Y:S01]  /*b9b0*/  STS [R67+0x8404], R222 ;  /* 0x008404de43007388 */ /* 0x000fe20000000800 */
[----:B---3--:R-:W-:-:S03]  /*b9c0*/  FMUL.FTZ R170, R155, UR33 ;  /* 0x000000219baa7c20 */ /* 0x008fc60008410000 */
[----:B------:R-:W-:Y:S01]  /*b9d0*/  STS [R67+0x8408], R218 ;  /* 0x008408da43007388 */ /* 0x000fe20000000800 */
[----:B------:R-:W-:Y:S01]  /*b9e0*/  FFMA.FTZ R173, R75, UR46, -R170 ;  /* 0x0000002e4bad7c23 */ /* 0x000fe200080108aa */
[----:B------:R-:W-:Y:S02]  /*b9f0*/  FMUL.FTZ R170, R77, UR33 ;  /* 0x000000214daa7c20 */ /* 0x000fe40008410000 */
[----:B------:R-:W-:Y:S02]  /*ba00*/  STS [R67+0x8414], R216 ;  /* 0x008414d843007388 */ /* 0x000fe40000000800 */
[----:B------:R-:W-:Y:S02]  /*ba10*/  FFMA.FTZ R170, R151, UR46, R170 ;  /* 0x0000002e97aa7c23 */ /* 0x000fe400080100aa */
[----:B------:R-:W-:Y:S04]  /*ba20*/  STS [R67+0x8418], R214 ;  /* 0x008418d643007388 */ /* 0x000fe80000000800 */
[----:B------:R-:W-:Y:S04]  /*ba30*/  STS [R67+0x8424], R212 ;  /* 0x008424d443007388 */ /* 0x000fe80000000800 */
[----:B------:R-:W-:Y:S04]  /*ba40*/  STS [R67+0x8428], R210 ;  /* 0x008428d243007388 */ /* 0x000fe80000000800 */
[----:B------:R-:W-:Y:S04]  /*ba50*/  STS [R67+0x8434], R208 ;  /* 0x008434d043007388 */ /* 0x000fe80000000800 */
[----:B------:R-:W-:Y:S04]  /*ba60*/  STS [R67+0x8438], R206 ;  /* 0x008438ce43007388 */ /* 0x000fe80000000800 */
[----:B------:R-:W-:Y:S04]  /*ba70*/  STS [R67+0x8444], R204 ;  /* 0x008444cc43007388 */ /* 0x000fe80000000800 */
[----:B------:R-:W-:Y:S04]  /*ba80*/  STS [R67+0x8448], R202 ;  /* 0x008448ca43007388 */ /* 0x000fe80000000800 */
[----:B------:R-:W-:Y:S04]  /*ba90*/  STS [R67+0x8450], R200 ;  /* 0x008450c843007388 */ /* 0x000fe80000000800 */
[----:B------:R3:W-:Y:S04]  /*baa0*/  STS [R67+0x845c], R174 ;  /* 0x00845cae43007388 */ /* 0x0007e80000000800 */
[----:B------:R-:W-:Y:S04]  /*bab0*/  STS [R67+0x8460], R196 ;  /* 0x008460c443007388 */ /* 0x000fe80000000800 */
[----:B------:R4:W-:Y:S01]  /*bac0*/  STS [R67+0x8464], R176 ;  /* 0x008464b043007388 */ /* 0x0009e20000000800 */
[----:B---3--:R-:W-:-:S03]  /*bad0*/  FMUL.FTZ R174, R75, UR33 ;  /* 0x000000214bae7c20 */ /* 0x008fc60008410000 */
[----:B------:R-:W-:Y:S01]  /*bae0*/  STS [R67+0x8468], R194 ;  /* 0x008468c243007388 */ /* 0x000fe20000000800 */
[----:B------:R-:W-:-:S03]  /*baf0*/  FFMA.FTZ R174, R155, UR46, R174 ;  /* 0x0000002e9bae7c23 */ /* 0x000fc600080100ae */
[----:B------:R3:W-:Y:S01]  /*bb00*/  STS [R67+0x846c], R180 ;  /* 0x00846cb443007388 */ /* 0x0007e20000000800 */
[----:B----4-:R-:W-:Y:S01]  /*bb10*/  FMUL.FTZ R176, R124, R75 ;  /* 0x0000004b7cb07220 */ /* 0x010fe20000410000 */
[----:B------:R-:W-:Y:S02]  /*bb20*/  FMUL.FTZ R75, R78, UR33 ;  /* 0x000000214e4b7c20 */ /* 0x000fe40008410000 */
[----:B------:R-:W-:Y:S01]  /*bb30*/  STS [R67+0x8470], R192 ;  /* 0x008470c043007388 */ /* 0x000fe20000000800 */
[----:B------:R-:W-:Y:S01]  /*bb40*/  FMUL.FTZ R124, R87, UR33 ;  /* 0x00000021577c7c20 */ /* 0x000fe20008410000 */
[----:B------:R-:W-:Y:S02]  /*bb50*/  FFMA.FTZ R75, R150, UR46, -R75 ;  /* 0x0000002e964b7c23 */ /* 0x000fe4000801084b */
[----:B------:R4:W-:Y:S01]  /*bb60*/  STS [R67+0x8474], R172 ;  /* 0x008474ac43007388 */ /* 0x0009e20000000800 */
[C---:B------:R-:W-:Y:S01]  /*bb70*/  FFMA.FTZ R124, R147.reuse, UR46, R124 ;  /* 0x0000002e937c7c23 */ /* 0x040fe2000801007c */
[----:B---3--:R-:W-:-:S02]  /*bb80*/  FMUL.FTZ R180, R147, UR33 ;  /* 0x0000002193b47c20 */ /* 0x008fc40008410000 */
[----:B------:R-:W-:Y:S04]  /*bb90*/  STS [R67+0x8478], R190 ;  /* 0x008478be43007388 */ /* 0x000fe80000000800 */
[----:B------:R3:W-:Y:S01]  /*bba0*/  STS [R67+0x847c], R198 ;  /* 0x00847cc643007388 */ /* 0x0007e20000000800 */
[----:B----4-:R-:W-:-:S04]  /*bbb0*/  FMUL.FTZ R172, R151, UR33 ;  /* 0x0000002197ac7c20 */ /* 0x010fc80008410000 */
[----:B------:R-:W-:Y:S01]  /*bbc0*/  FFMA.FTZ R172, R77, UR46, -R172 ;  /* 0x0000002e4dac7c23 */ /* 0x000fe200080108ac */
[----:B---3--:R-:W-:-:S04]  /*bbd0*/  FMUL.FTZ R67, R150, UR33 ;  /* 0x0000002196437c20 */ /* 0x008fc80008410000 */
[----:B------:R-:W-:Y:S01]  /*bbe0*/  FFMA.FTZ R168, R78, UR46, R67 ;  /* 0x0000002e4ea87c23 */ /* 0x000fe20008010043 */
[----:B------:R-:W-:Y:S01]  /*bbf0*/  FFMA.FTZ R67, R87, UR46, -R180 ;  /* 0x0000002e57437c23 */ /* 0x000fe200080108b4 */
[----:B------:R-:W-:Y:S06]  /*bc00*/  BAR.SYNC.DEFER_BLOCKING 0x0 ;  /* 0x0000000000007b1d */ /* 0x000fec0000010000 */
[----:B012---:R-:W-:Y:S05]  /*bc10*/  @!P2 BRA `(.L_x_2302) ;  /* 0x00000000000ca947 */ /* 0x007fea0003800000 */
[----:B------:R-:W0:Y:S04]  /*bc20*/  LDS R179, [R179+0x4200] ;  /* 0x00420000b3b37984 */ /* 0x000e280000000800 */
[----:B------:R1:W-:Y:S04]  /*bc30*/  REDG.E.ADD.F32.FTZ.RN.STRONG.GPU desc[UR26][R60.64], R169 ;  /* 0x000000a93c0079a6 */ /* 0x0003e8000c12f31a */
[----:B0-----:R1:W-:Y:S02]  /*bc40*/  REDG.E.ADD.F32.FTZ.RN.STRONG.GPU desc[UR26][R62.64], R179 ;  /* 0x000000b33e0079a6 */ /* 0x0013e4000c12f31a */
.L_x_2302:
[----:B------:R-:W-:Y:S05]  /*bc50*/  BSYNC.RECONVERGENT B0 ;  /* 0x0000000000007941 */ /* 0x000fea0003800200 */
.L_x_2301:
[----:B-1----:R0:W1:Y:S01]  /*bc60*/  LDS R169, [R164+0x8600] ;  /* 0x00860000a4a97984 */ /* 0x0020620000000800 */
[----:B------:R-:W-:Y:S04]  /*bc70*/  BSSY.RECONVERGENT B0, `(.L_x_2303) ;  /* 0x0000004000007945 */ /* 0x000fe80003800200 */
[----:B------:R-:W-:Y:S05]  /*bc80*/  @!P3 BRA `(.L_x_2304) ;  /* 0x000000000008b947 */ /* 0x000fea0003800000 */
[----:B------:R2:W-:Y:S04]  /*bc90*/  REDG.E.ADD.F32.FTZ.RN.STRONG.GPU desc[UR26][R60.64+0x200], R167 ;  /* 0x000200a73c0079a6 */ /* 0x0005e8000c12f31a */
[----:B-1----:R2:W-:Y:S02]  /*bca0*/  REDG.E.ADD.F32.FTZ.RN.STRONG.GPU desc[UR26][R62.64+0x200], R169 ;  /* 0x000200a93e0079a6 */ /* 0x0025e4000c12f31a */
.L_x_2304:
[----:B------:R-:W-:Y:S05]  /*bcb0*/  BSYNC.RECONVERGENT B0 ;  /* 0x0000000000007941 */ /* 0x000fea0003800200 */
.L_x_2303:
[----:B--2---:R2:W3:Y:S01]  /*bcc0*/  LDS R167, [R162+0x8800] ;  /* 0x00880000a2a77984 */ /* 0x0044e20000000800 */
[C---:B------:R-:W-:Y:S01]  /*bcd0*/  ISETP.GE.AND P6, PT, R64.reuse, 0x101, PT ;  /* 0x000001014000780c */ /* 0x040fe20003fc6270 */
[----:B------:R-:W-:Y:S01]  /*bce0*/  BSSY.RECONVERGENT B0, `(.L_x_2305) ;  /* 0x0000008000007945 */ /* 0x000fe20003800200 */
[C---:B------:R-:W-:Y:S02]  /*bcf0*/  ISETP.GE.AND P2, PT, R64.reuse, 0x181, PT ;  /* 0x000001814000780c */ /* 0x040fe40003f46270 */
[C---:B------:R-:W-:Y:S02]  /*bd00*/  ISETP.GE.AND P3, PT, R64.reuse, 0x201, PT ;  /* 0x000002014000780c */ /* 0x040fe40003f66270 */
[C---:B------:R-:W-:Y:S02]  /*bd10*/  ISETP.GE.AND P4, PT, R64.reuse, 0x281, PT ;  /* 0x000002814000780c */ /* 0x040fe40003f86270 */
[----:B------:R-:W-:-:S05]  /*bd20*/  ISETP.GE.AND P5, PT, R64, 0x301, PT ;  /* 0x000003014000780c */ /* 0x000fca0003fa6270 */
[----:B--2---:R-:W-:Y:S08]  /*bd30*/  @!P6 BRA `(.L_x_2306) ;  /* 0x000000000008e947 */ /* 0x004ff00003800000 */
[----:B------:R2:W-:Y:S04]  /*bd40*/  REDG.E.ADD.F32.FTZ.RN.STRONG.GPU desc[UR26][R60.64+0x400], R165 ;  /* 0x000400a53c0079a6 */ /* 0x0005e8000c12f31a */
[----:B---3--:R2:W-:Y:S02]  /*bd50*/  REDG.E.ADD.F32.FTZ.RN.STRONG.GPU desc[UR26][R62.64+0x400], R167 ;  /* 0x000400a73e0079a6 */ /* 0x0085e4000c12f31a */
.L_x_2306:
[----:B------:R-:W-:Y:S05]  /*bd60*/  BSYNC.RECONVERGENT B0 ;  /* 0x0000000000007941 */ /* 0x000fea0003800200 */
.L_x_2305:
[----:B--2---:R2:W4:Y:S01]  /*bd70*/  LDS R165, [R160+0x8a00] ;  /* 0x008a0000a0a57984 */ /* 0x0045220000000800 */
[----:B------:R-:W-:Y:S04]  /*bd80*/  BSSY.RECONVERGENT B0, `(.L_x_2307) ;  /* 0x0000004000007945 */ /* 0x000fe80003800200 */
[----:B------:R-:W-:Y:S05]  /*bd90*/  @!P2 BRA `(.L_x_2308) ;  /* 0x000000000008a947 */ /* 0x000fea0003800000 */
[----:B------:R0:W-:Y:S04]  /*bda0*/  REDG.E.ADD.F32.FTZ.RN.STRONG.GPU desc[UR26][R60.64+0x600], R163 ;  /* 0x000600a33c0079a6 */ /* 0x0001e8000c12f31a */
[----:B----4-:R0:W-:Y:S02]  /*bdb0*/  REDG.E.ADD.F32.FTZ.RN.STRONG.GPU desc[UR26][R62.64+0x600], R165 ;  /* 0x000600a53e0079a6 */ /* 0x0101e4000c12f31a */
.L_x_2308:
[----:B------:R-:W-:Y:S05]  /*bdc0*/  BSYNC.RECONVERGENT B0 ;  /* 0x0000000000007941 */ /* 0x000fea0003800200 */
.L_x_2307:
[----:B0-----:R0:W0:Y:S01]  /*bdd0*/  LDS R163, [R166+0x8c00] ;  /* 0x008c0000a6a37984 */ /* 0x0010220000000800 */
[----:B------:R-:W-:Y:S04]  /*bde0*/  BSSY.RECONVERGENT B0, `(.L_x_2309) ;  /* 0x0000004000007945 */ /* 0x000fe80003800200 */
[----:B------:R-:W-:Y:S05]  /*bdf0*/  @!P3 BRA `(.L_x_2310) ;  /* 0x000000000008b947 */ /* 0x000fea0003800000 */
[----:B------:R1:W-:Y:S04]  /*be00*/  REDG.E.ADD.F32.FTZ.RN.STRONG.GPU desc[UR26][R60.64+0x800], R161 ;  /* 0x000800a13c0079a6 */ /* 0x0003e8000c12f31a */
[----:B0-----:R0:W-:Y:S02]  /*be10*/  REDG.E.ADD.F32.FTZ.RN.STRONG.GPU desc[UR26][R62.64+0x800], R163 ;  /* 0x000800a33e0079a6 */ /* 0x0011e4000c12f31a */
.L_x_2310:
[----:B------:R-:W-:Y:S05]  /*be20*/  BSYNC.RECONVERGENT B0 ;  /* 0x0000000000007941 */ /* 0x000fea0003800200 */
.L_x_2309:
[----:B-1----:R1:W0:Y:S01]  /*be30*/  LDS R161, [R158+0x8e00] ;  /* 0x008e00009ea17984 */ /* 0x0022220000000800 */
[----:B------:R-:W-:Y:S04]  /*be40*/  BSSY.RECONVERGENT B0, `(.L_x_2311) ;  /* 0x0000004000007945 */ /* 0x000fe80003800200 */
[----:B------:R-:W-:Y:S05]  /*be50*/  @!P4 BRA `(.L_x_2312) ;  /* 0x000000000008c947 */ /* 0x000fea0003800000 */
[----:B------:R1:W-:Y:S04]  /*be60*/  REDG.E.ADD.F32.FTZ.RN.STRONG.GPU desc[UR26][R60.64+0xa00], R159 ;  /* 0x000a009f3c0079a6 */ /* 0x0003e8000c12f31a */
[----:B0-----:R1:W-:Y:S02]  /*be70*/  REDG.E.ADD.F32.FTZ.RN.STRONG.GPU desc[UR26][R62.64+0xa00], R161 ;  /* 0x000a00a13e0079a6 */ /* 0x0013e4000c12f31a */
.L_x_2312:
[----:B------:R-:W-:Y:S05]  /*be80*/  BSYNC.RECONVERGENT B0 ;  /* 0x0000000000007941 */ /* 0x000fea0003800200 */
.L_x_2311:
[----:B-1----:R1:W0:Y:S01]  /*be90*/  LDS R159, [R156+0x9000] ;  /* 0x009000009c9f7984 */ /* 0x0022220000000800 */
[----:B------:R-:W-:Y:S04]  /*bea0*/  BSSY.RECONVERGENT B0, `(.L_x_2313) ;  /* 0x0000004000007945 */ /* 0x000fe80003800200 */
[----:B------:R-:W-:Y:S05]  /*beb0*/  @!P5 BRA `(.L_x_2314) ;  /* 0x000000000008d947 */ /* 0x000fea0003800000 */
[----:B------:R1:W-:Y:S04]  /*bec0*/  REDG.E.ADD.F32.FTZ.RN.STRONG.GPU desc[UR26][R60.64+0xc00], R157 ;  /* 0x000c009d3c0079a6 */ /* 0x0003e8000c12f31a */
[----:B0-----:R1:W-:Y:S02]  /*bed0*/  REDG.E.ADD.F32.FTZ.RN.STRONG.GPU desc[UR26][R62.64+0xc00], R159 ;  /* 0x000c009f3e0079a6 */ /* 0x0013e4000c12f31a */
.L_x_2314:
[----:B------:R-:W-:Y:S05]  /*bee0*/  BSYNC.RECONVERGENT B0 ;  /* 0x0000000000007941 */ /* 0x000fea0003800200 */
.L_x_2313:
[----:B-1----:R1:W0:Y:S01]  /*bef0*/  LDS R157, [R152+0x9200] ;  /* 0x00920000989d7984 */ /* 0x0022220000000800 */
[C---:B------:R-:W-:Y:S01]  /*bf00*/  ISETP.GE.AND P6, PT, R64.reuse, 0x381, PT ;  /* 0x000003814000780c */ /* 0x040fe20003fc6270 */
[----:B------:R-:W-:Y:S01]  /*bf10*/  BSSY.RECONVERGENT B0, `(.L_x_2315) ;  /* 0x0000008000007945 */ /* 0x000fe20003800200 */
[C---:B------:R-:W-:Y:S02]  /*bf20*/  ISETP.GE.AND P2, PT, R64.reuse, 0x401, PT ;  /* 0x000004014000780c */ /* 0x040fe40003f46270 */
[C---:B------:R-:W-:Y:S02]  /*bf30*/  ISETP.GE.AND P3, PT, R64.reuse, 0x481, PT ;  /* 0x000004814000780c */ /* 0x040fe40003f66270 */
[C---:B------:R-:W-:Y:S02]  /*bf40*/  ISETP.GE.AND P4, PT, R64.reuse, 0x501, PT ;  /* 0x000005014000780c */ /* 0x040fe40003f86270 */
[----:B------:R-:W-:-:S05]  /*bf50*/  ISETP.GE.AND P5, PT, R64, 0x581, PT ;  /* 0x000005814000780c */ /* 0x000fca0003fa6270 */
[----:B-1----:R-:W-:Y:S08]  /*bf60*/  @!P6 BRA `(.L_x_2316) ;  /* 0x000000000008e947 */ /* 0x002ff00003800000 */
[----:B------:R1:W-:Y:S04]  /*bf70*/  REDG.E.ADD.F32.FTZ.RN.STRONG.GPU desc[UR26][R60.64+0xe00], R153 ;  /* 0x000e00993c0079a6 */ /* 0x0003e8000c12f31a */
[----:B0-----:R1:W-:Y:S02]  /*bf80*/  REDG.E.ADD.F32.FTZ.RN.STRONG.GPU desc[UR26][R62.64+0xe00], R157 ;  /* 0x000e009d3e0079a6 */ /* 0x0013e4000c12f31a */
.L_x_2316:
[----:B------:R-:W-:Y:S05]  /*bf90*/  BSYNC.RECONVERGENT B0 ;  /* 0x0000000000007941 */ /* 0x000fea0003800200 */
.L_x_2315:
[----:B-1----:R1:W0:Y:S01]  /*bfa0*/  LDS R153, [R148+0x9400] ;  /* 0x0094000094997984 */ /* 0x0022220000000800 */
[----:B------:R-:W-:Y:S04]  /*bfb0*/  BSSY.RECONVERGENT B0, `(.L_x_2317) ;  /* 0x0000004000007945 */ /* 0x000fe80003800200 */
[----:B------:R-:W-:Y:S05]  /*bfc0*/  @!P2 BRA `(.L_x_2318) ;  /* 0x000000000008a947 */ /* 0x000fea0003800000 */
[----:B------:R1:W-:Y:S04]  /*bfd0*/  REDG.E.ADD.F32.FTZ.RN.STRONG.GPU desc[UR26][R60.64+0x1000], R149 ;  /* 0x001000953c0079a6 */ /* 0x0003e8000c12f31a */
[----:B0-----:R1:W-:Y:S02]  /*bfe0*/  REDG.E.ADD.F32.FTZ.RN.STRONG.GPU desc[UR26][R62.64+0x1000], R153 ;  /* 0x001000993e0079a6 */ /* 0x0013e4000c12f31a */
.L_x_2318:
[----:B------:R-:W-:Y:S05]  /*bff0*/  BSYNC.RECONVERGENT B0 ;  /* 0x0000000000007941 */ /* 0x000fea0003800200 */
.L_x_2317:
[----:B-1----:R1:W0:Y:S01]  /*c000*/  LDS R149, [R146+0x9600] ;  /* 0x0096000092957984 */ /* 0x0022220000000800 */
[----:B------:R-:W-:Y:S04]  /*c010*/  BSSY.RECONVERGENT B0, `(.L_x_2319) ;  /* 0x0000004000007945 */ /* 0x000fe80003800200 */
[----:B------:R-:W-:Y:S05]  /*c020*/  @!P3 BRA `(.L_x_2320) ;  /* 0x000000000008b947 */ /* 0x000fea0003800000 */
[----:B------:R1:W-:Y:S04]  /*c030*/  REDG.E.ADD.F32.FTZ.RN.STRONG.GPU desc[UR26][R60.64+0x1200], R145 ;  /* 0x001200913c0079a6 */ /* 0x0003e8000c12f31a */
[----:B0-----:R1:W-:Y:S02]  /*c040*/  REDG.E.ADD.F32.FTZ.RN.STRONG.GPU desc[UR26][R62.64+0x1200], R149 ;  /* 0x001200953e0079a6 */ /* 0x0013e4000c12f31a */
.L_x_2320:
[----:B------:R-:W-:Y:S05]  /*c050*/  BSYNC.RECONVERGENT B0 ;  /* 0x0000000000007941 */ /* 0x000fea0003800200 */
.L_x_2319:
[----:B-1----:R1:W0:Y:S01]  /*c060*/  LDS R145, [R144+0x9800] ;  /* 0x0098000090917984 */ /* 0x0022220000000800 */
[----:B------:R-:W-:Y:S04]  /*c070*/  BSSY.RECONVERGENT B0, `(.L_x_2321) ;  /* 0x0000004000007945 */ /* 0x000fe80003800200 */
[----:B------:R-:W-:Y:S05]  /*c080*/  @!P4 BRA `(.L_x_2322) ;  /* 0x000000000008c947 */ /* 0x000fea0003800000 */
[----:B------:R1:W-:Y:S04]  /*c090*/  REDG.E.ADD.F32.FTZ.RN.STRONG.GPU desc[UR26][R60.64+0x1400], R143 ;  /* 0x0014008f3c0079a6 */ /* 0x0003e8000c12f31a */
[----:B0-----:R1:W-:Y:S02]  /*c0a0*/  REDG.E.ADD.F32.FTZ.RN.STRONG.GPU desc[UR26][R62.64+0x1400], R145 ;  /* 0x001400913e0079a6 */ /* 0x0013e4000c12f31a */
.L_x_2322:
[----:B------:R-:W-:Y:S05]  /*c0b0*/  BSYNC.RECONVERGENT B0 ;  /* 0x0000000000007941 */ /* 0x000fea0003800200 */
.L_x_2321:
[----:B-1----:R1:W0:Y:S01]  /*c0c0*/  LDS R143, [R142+0x9a00] ;  /* 0x009a00008e8f7984 */ /* 0x0022220000000800 */
[----:B------:R-:W-:Y:S04]  /*c0d0*/  BSSY.RECONVERGENT B0, `(.L_x_2323) ;  /* 0x0000004000007945 */ /* 0x000fe80003800200 */
[----:B------:R-:W-:Y:S05]  /*c0e0*/  @!P5 BRA `(.L_x_2324) ;  /* 0x000000000008d947 */ /* 0x000fea0003800000 */
[----:B------:R1:W-:Y:S04]  /*c0f0*/  REDG.E.ADD.F32.FTZ.RN.STRONG.GPU desc[UR26][R60.64+0x1600], R141 ;  /* 0x0016008d3c0079a6 */ /* 0x0003e8000c12f31a */
[----:B0-----:R1:W-:Y:S02]  /*c100*/  REDG.E.ADD.F32.FTZ.RN.STRONG.GPU desc[UR26][R62.64+0x1600], R143 ;  /* 0x0016008f3e0079a6 */ /* 0x0013e4000c12f31a */
.L_x_2324:
[----:B------:R-:W-:Y:S05]  /*c110*/  BSYNC.RECONVERGENT B0 ;  /* 0x0000000000007941 */ /* 0x000fea0003800200 */
.L_x_2323:
        /* <DEDUP_REMOVED lines=10> */
.L_x_2326:
[----:B------:R-:W-:Y:S05]  /*c1c0*/  BSYNC.RECONVERGENT B0 ;  /* 0x0000000000007941 */ /* 0x000fea0003800200 */
.L_x_2325:
[----:B-1----:R1:W0:Y:S01]  /*c1d0*/  LDS R139, [R138+0x9e00] ;  /* 0x009e00008a8b7984 */ /* 0x0022220000000800 */
[----:B------:R-:W-:Y:S04]  /*c1e0*/  BSSY.RECONVERGENT B0, `(.L_x_2327) ;  /* 0x0000004000007945 */ /* 0x000fe80003800200 */
[----:B------:R-:W-:Y:S05]  /*c1f0*/  @!P2 BRA `(.L_x_2328) ;  /* 0x000000000008a947 */ /* 0x000fea0003800000 */
[----:B------:R1:W-:Y:S04]  /*c200*/  REDG.E.ADD.F32.FTZ.RN.STRONG.GPU desc[UR26][R60.64+0x1a00], R137 ;  /* 0x001a00893c0079a6 */ /* 0x0003e8000c12f31a */
[----:B0-----:R1:W-:Y:S02]  /*c210*/  REDG.E.ADD.F32.FTZ.RN.STRONG.GPU desc[UR26][R62.64+0x1a00], R139 ;  /* 0x001a008b3e0079a6 */ /* 0x0013e4000c12f31a */
.L_x_2328:
[----:B------:R-:W-:Y:S05]  /*c220*/  BSYNC.RECONVERGENT B0 ;  /* 0x0000000000007941 */ /* 0x000fea0003800200 */
.L_x_2327:
[----:B-1----:R1:W0:Y:S01]  /*c230*/  LDS R137, [R136+0xa000] ;  /* 0x00a0000088897984 */ /* 0x0022220000000800 */
[----:B------:R-:W-:Y:S04]  /*c240*/  BSSY.RECONVERGENT B0, `(.L_x_2329) ;  /* 0x0000004000007945 */ /* 0x000fe80003800200 */
[----:B------:R-:W-:Y:S05]  /*c250*/  @!P3 BRA `(.L_x_2330) ;  /* 0x000000000008b947 */ /* 0x000fea0003800000 */
[----:B------:R1:W-:Y:S04]  /*c260*/  REDG.E.ADD.F32.FTZ.RN.STRONG.GPU desc[UR26][R60.64+0x1c00], R135 ;  /* 0x001c00873c0079a6 */ /* 0x0003e8000c12f31a */
[----:B0-----:R1:W-:Y:S02]  /*c270*/  REDG.E.ADD.F32.FTZ.RN.STRONG.GPU desc[UR26][R62.64+0x1c00], R137 ;  /* 0x001c00893e0079a6 */ /* 0x0013e4000c12f31a */
.L_x_2330:
[----:B------:R-:W-:Y:S05]  /*c280*/  BSYNC.RECONVERGENT B0 ;  /* 0x0000000000007941 */ /* 0x000fea0003800200 */
.L_x_2329:
[----:B-1----:R1:W0:Y:S01]  /*c290*/  LDS R135, [R134+0xa200] ;  /* 0x00a2000086877984 */ /* 0x0022220000000800 */
[----:B------:R-:W-:Y:S04]  /*c2a0*/  BSSY.RECONVERGENT B0, `(.L_x_2331) ;  /* 0x0000004000007945 */ /* 0x000fe80003800200 */
[----:B------:R-:W-:Y:S05]  /*c2b0*/  @!P4 BRA `(.L_x_2332) ;  /* 0x000000000008c947 */ /* 0x000fea0003800000 */
[----:B------:R1:W-:Y:S04]  /*c2c0*/  REDG.E.ADD.F32.FTZ.RN.STRONG.GPU desc[UR26][R60.64+0x1e00], R133 ;  /* 0x001e00853c0079a6 */ /* 0x0003e8000c12f31a */
[----:B0-----:R1:W-:Y:S02]  /*c2d0*/  REDG.E.ADD.F32.FTZ.RN.STRONG.GPU desc[UR26][R62.64+0x1e00], R135 ;  /* 0x001e00873e0079a6 */ /* 0x0013e4000c12f31a */
.L_x_2332:
[----:B------:R-:W-:Y:S05]  /*c2e0*/  BSYNC.RECONVERGENT B0 ;  /* 0x0000000000007941 */ /* 0x000fea0003800200 */
.L_x_2331:
[----:B-1----:R1:W0:Y:S01]  /*c2f0*/  LDS R133, [R132+0xa400] ;  /* 0x00a4000084857984 */ /* 0x0022220000000800 */
[----:B------:R-:W-:Y:S04]  /*c300*/  BSSY.RECONVERGENT B0, `(.L_x_2333) ;  /* 0x0000004000007945 */ /* 0x000fe80003800200 */
[----:B------:R-:W-:Y:S05]  /*c310*/  @!P5 BRA `(.L_x_2334) ;  /* 0x000000000008d947 */ /* 0x000fea0003800000 */
[----:B------:R1:W-:Y:S04]  /*c320*/  REDG.E.ADD.F32.FTZ.RN.STRONG.GPU desc[UR26][R60.64+0x2000], R131 ;  /* 0x002000833c0079a6 */ /* 0x0003e8000c12f31a */
[----:B0-----:R1:W-:Y:S02]  /*c330*/  REDG.E.ADD.F32.FTZ.RN.STRONG.GPU desc[UR26][R62.64+0x2000], R133 ;  /* 0x002000853e0079a6 */ /* 0x0013e4000c12f31a */
.L_x_2334:
[----:B------:R-:W-:Y:S05]  /*c340*/  BSYNC.RECONVERGENT B0 ;  /* 0x0000000000007941 */ /* 0x000fea0003800200 */
.L_x_2333:
        /* <DEDUP_REMOVED lines=10> */
.L_x_2336:
[----:B------:R-:W-:Y:S05]  /*c3f0*/  BSYNC.RECONVERGENT B0 ;  /* 0x0000000000007941 */ /* 0x000fea0003800200 */
.L_x_2335:
[----:B-1----:R1:W0:Y:S01]  /*c400*/  LDS R129, [R128+0xa800] ;  /* 0x00a8000080817984 */ /* 0x0022220000000800 */
[----:B------:R-:W-:Y:S04]  /*c410*/  BSSY.RECONVERGENT B0, `(.L_x_2337) ;  /* 0x0000004000007945 */ /* 0x000fe80003800200 */
[----:B------:R-:W-:Y:S05]  /*c420*/  @!P2 BRA `(.L_x_2338) ;  /* 0x000000000008a947 */ /* 0x000fea0003800000 */
[----:B------:R1:W-:Y:S04]  /*c430*/  REDG.E.ADD.F32.FTZ.RN.STRONG.GPU desc[UR26][R60.64+0x2400], R127 ;  /* 0x0024007f3c0079a6 */ /* 0x0003e8000c12f31a */
[----:B0-----:R1:W-:Y:S02]  /*c440*/  REDG.E.ADD.F32.FTZ.RN.STRONG.GPU desc[UR26][R62.64+0x2400], R129 ;  /* 0x002400813e0079a6 */ /* 0x0013e4000c12f31a */
.L_x_2338:
[----:B------:R-:W-:Y:S05]  /*c450*/  BSYNC.RECONVERGENT B0 ;  /* 0x0000000000007941 */ /* 0x000fea0003800200 */
.L_x_2337:
[----:B-1----:R1:W0:Y:S01]  /*c460*/  LDS R127, [R126+0xaa00] ;  /* 0x00aa00007e7f7984 */ /* 0x0022220000000800 */
[----:B------:R-:W-:Y:S04]  /*c470*/  BSSY.RECONVERGENT B0, `(.L_x_2339) ;  /* 0x0000004000007945 */ /* 0x000fe80003800200 */
[----:B------:R-:W-:Y:S05]  /*c480*/  @!P3 BRA `(.L_x_2340) ;  /* 0x000000000008b947 */ /* 0x000fea0003800000 */
[----:B------:R1:W-:Y:S04]  /*c490*/  REDG.E.ADD.F32.FTZ.RN.STRONG.GPU desc[UR26][R60.64+0x2600], R125 ;  /* 0x0026007d3c0079a6 */ /* 0x0003e8000c12f31a */
[----:B0-----:R1:W-:Y:S02]  /*c4a0*/  REDG.E.ADD.F32.FTZ.RN.STRONG.GPU desc[UR26][R62.64+0x2600], R127 ;  /* 0x0026007f3e0079a6 */ /* 0x0013e4000c12f31a */
.L_x_2340:
[----:B------:R-:W-:Y:S05]  /*c4b0*/  BSYNC.RECONVERGENT B0 ;  /* 0x0000000000007941 */ /* 0x000fea0003800200 */
.L_x_2339:
[----:B-1----:R1:W0:Y:S01]  /*c4c0*/  LDS R125, [R122+0xac00] ;  /* 0x00ac00007a7d7984 */ /* 0x0022220000000800 */
[----:B------:R-:W-:Y:S04]  /*c4d0*/  BSSY.RECONVERGENT B0, `(.L_x_2341) ;  /* 0x0000004000007945 */ /* 0x000fe80003800200 */
[----:B------:R-:W-:Y:S05]  /*c4e0*/  @!P4 BRA `(.L_x_2342) ;  /* 0x000000000008c947 */ /* 0x000fea0003800000 */
[----:B------:R1:W-:Y:S04]  /*c4f0*/  REDG.E.ADD.F32.FTZ.RN.STRONG.GPU desc[UR26][R60.64+0x2800], R123 ;  /* 0x0028007b3c0079a6 */ /* 0x0003e8000c12f31a */
[----:B0-----:R1:W-:Y:S02]  /*c500*/  REDG.E.ADD.F32.FTZ.RN.STRONG.GPU desc[UR26][R62.64+0x2800], R125 ;  /* 0x0028007d3e0079a6 */ /* 0x0013e4000c12f31a */
.L_x_2342:
[----:B------:R-:W-:Y:S05]  /*c510*/  BSYNC.RECONVERGENT B0 ;  /* 0x0000000000007941 */ /* 0x000fea0003800200 */
.L_x_2341:
[----:B-1----:R1:W0:Y:S01]  /*c520*/  LDS R123, [R112+0xae00] ;  /* 0x00ae0000707b7984 */ /* 0x0022220000000800 */
[----:B------:R-:W-:Y:S04]  /*c530*/  BSSY.RECONVERGENT B0, `(.L_x_2343) ;  /* 0x0000004000007945 */ /* 0x000fe80003800200 */
[----:B------:R-:W-:Y:S05]  /*c540*/  @!P5 BRA `(.L_x_2344) ;  /* 0x000000000008d947 */ /* 0x000fea0003800000 */
[----:B------:R1:W-:Y:S04]  /*c550*/  REDG.E.ADD.F32.FTZ.RN.STRONG.GPU desc[UR26][R60.64+0x2a00], R111 ;  /* 0x002a006f3c0079a6 */ /* 0x0003e8000c12f31a */
[----:B0-----:R1:W-:Y:S02]  /*c560*/  REDG.E.ADD.F32.FTZ.RN.STRONG.GPU desc[UR26][R62.64+0x2a00], R123 ;  /* 0x002a007b3e0079a6 */ /* 0x0013e4000c12f31a */
.L_x_2344:
[----:B------:R-:W-:Y:S05]  /*c570*/  BSYNC.RECONVERGENT B0 ;  /* 0x0000000000007941 */ /* 0x000fea0003800200 */
.L_x_2343:
        /* <DEDUP_REMOVED lines=10> */
.L_x_2346:
[----:B------:R-:W-:Y:S05]  /*c620*/  BSYNC.RECONVERGENT B0 ;  /* 0x0000000000007941 */ /* 0x000fea0003800200 */
.L_x_2345:
[----:B-1----:R1:W0:Y:S01]  /*c630*/  LDS R109, [R108+0xb200] ;  /* 0x00b200006c6d7984 */ /* 0x0022220000000800 */
[----:B------:R-:W-:Y:S04]  /*c640*/  BSSY.RECONVERGENT B0, `(.L_x_2347) ;  /* 0x0000004000007945 */ /* 0x000fe80003800200 */
[----:B------:R-:W-:Y:S05]  /*c650*/  @!P2 BRA `(.L_x_2348) ;  /* 0x000000000008a947 */ /* 0x000fea0003800000 */
[----:B------:R1:W-:Y:S04]  /*c660*/  REDG.E.ADD.F32.FTZ.RN.STRONG.GPU desc[UR26][R60.64+0x2e00], R107 ;  /* 0x002e006b3c0079a6 */ /* 0x0003e8000c12f31a */
[----:B0-----:R1:W-:Y:S02]  /*c670*/  REDG.E.ADD.F32.FTZ.RN.STRONG.GPU desc[UR26][R62.64+0x2e00], R109 ;  /* 0x002e006d3e0079a6 */ /* 0x0013e4000c12f31a */
.L_x_2348:
[----:B------:R-:W-:Y:S05]  /*c680*/  BSYNC.RECONVERGENT B0 ;  /* 0x0000000000007941 */ /* 0x000fea0003800200 */
.L_x_2347:
[----:B-1----:R1:W0:Y:S01]  /*c690*/  LDS R107, [R106+0xb400] ;  /* 0x00b400006a6b7984 */ /* 0x0022220000000800 */
[----:B------:R-:W-:Y:S04]  /*c6a0*/  BSSY.RECONVERGENT B0, `(.L_x_2349) ;  /* 0x0000004000007945 */ /* 0x000fe80003800200 */
[----:B------:R-:W-:Y:S05]  /*c6b0*/  @!P3 BRA `(.L_x_2350) ;  /* 0x000000000008b947 */ /* 0x000fea0003800000 */
[----:B------:R1:W-:Y:S04]  /*c6c0*/  REDG.E.ADD.F32.FTZ.RN.STRONG.GPU desc[UR26][R60.64+0x3000], R105 ;  /* 0x003000693c0079a6 */ /* 0x0003e8000c12f31a */
[----:B0-----:R1:W-:Y:S02]  /*c6d0*/  REDG.E.ADD.F32.FTZ.RN.STRONG.GPU desc[UR26][R62.64+0x3000], R107 ;  /* 0x0030006b3e0079a6 */ /* 0x0013e4000c12f31a */
.L_x_2350:
[----:B------:R-:W-:Y:S05]  /*c6e0*/  BSYNC.RECONVERGENT B0 ;  /* 0x0000000000007941 */ /* 0x000fea0003800200 */
.L_x_2349:
[----:B-1----:R1:W0:Y:S01]  /*c6f0*/  LDS R105, [R104+0xb600] ;  /* 0x00b6000068697984 */ /* 0x0022220000000800 */
[----:B------:R-:W-:Y:S04]  /*c700*/  BSSY.RECONVERGENT B0, `(.L_x_2351) ;  /* 0x0000004000007945 */ /* 0x000fe80003800200 */
[----:B------:R-:W-:Y:S05]  /*c710*/  @!P4 BRA `(.L_x_2352) ;  /* 0x000000000008c947 */ /* 0x000fea0003800000 */
[----:B------:R1:W-:Y:S04]  /*c720*/  REDG.E.ADD.F32.FTZ.RN.STRONG.GPU desc[UR26][R60.64+0x3200], R103 ;  /* 0x003200673c0079a6 */ /* 0x0003e8000c12f31a */
[----:B0-----:R1:W-:Y:S02]  /*c730*/  REDG.E.ADD.F32.FTZ.RN.STRONG.GPU desc[UR26][R62.64+0x3200], R105 ;  /* 0x003200693e0079a6 */ /* 0x0013e4000c12f31a */
.L_x_2352:
[----:B------:R-:W-:Y:S05]  /*c740*/  BSYNC.RECONVERGENT B0 ;  /* 0x0000000000007941 */ /* 0x000fea0003800200 */
.L_x_2351:
[----:B-1----:R1:W0:Y:S01]  /*c750*/  LDS R103, [R102+0xb800] ;  /* 0x00b8000066677984 */ /* 0x0022220000000800 */
[----:B------:R-:W-:Y:S04]  /*c760*/  BSSY.RECONVERGENT B0, `(.L_x_2353) ;  /* 0x0000004000007945 */ /* 0x000fe80003800200 */
[----:B------:R-:W-:Y:S05]  /*c770*/  @!P5 BRA `(.L_x_2354) ;  /* 0x000000000008d947 */ /* 0x000fea0003800000 */
[----:B------:R1:W-:Y:S04]  /*c780*/  REDG.E.ADD.F32.FTZ.RN.STRONG.GPU desc[UR26][R60.64+0x3400], R101 ;  /* 0x003400653c0079a6 */ /* 0x0003e8000c12f31a */
[----:B0-----:R1:W-:Y:S02]  /*c790*/  REDG.E.ADD.F32.FTZ.RN.STRONG.GPU desc[UR26][R62.64+0x3400], R103 ;  /* 0x003400673e0079a6 */ /* 0x0013e4000c12f31a */
.L_x_2354:
[----:B------:R-:W-:Y:S05]  /*c7a0*/  BSYNC.RECONVERGENT B0 ;  /* 0x0000000000007941 */ /* 0x000fea0003800200 */
.L_x_2353:
        /* <DEDUP_REMOVED lines=10> */
.L_x_2356:
[----:B------:R-:W-:Y:S05]  /*c850*/  BSYNC.RECONVERGENT B0 ;  /* 0x0000000000007941 */ /* 0x000fea0003800200 */
.L_x_2355:
[----:B-1----:R1:W0:Y:S01]  /*c860*/  LDS R99, [R98+0xbc00] ;  /* 0x00bc000062637984 */ /* 0x0022220000000800 */
[----:B------:R-:W-:Y:S04]  /*c870*/  BSSY.RECONVERGENT B0, `(.L_x_2357) ;  /* 0x0000004000007945 */ /* 0x000fe80003800200 */
[----:B------:R-:W-:Y:S05]  /*c880*/  @!P2 BRA `(.L_x_2358) ;  /* 0x000000000008a947 */ /* 0x000fea0003800000 */
[----:B------:R1:W-:Y:S04]  /*c890*/  REDG.E.ADD.F32.FTZ.RN.STRONG.GPU desc[UR26][R60.64+0x3800], R97 ;  /* 0x003800613c0079a6 */ /* 0x0003e8000c12f31a */
[----:B0-----:R1:W-:Y:S02]  /*c8a0*/  REDG.E.ADD.F32.FTZ.RN.STRONG.GPU desc[UR26][R62.64+0x3800], R99 ;  /* 0x003800633e0079a6 */ /* 0x0013e4000c12f31a */
.L_x_2358:
[----:B------:R-:W-:Y:S05]  /*c8b0*/  BSYNC.RECONVERGENT B0 ;  /* 0x0000000000007941 */ /* 0x000fea0003800200 */
.L_x_2357:
[----:B-1----:R1:W0:Y:S01]  /*c8c0*/  LDS R97, [R74+0xbe00] ;  /* 0x00be00004a617984 */ /* 0x0022220000000800 */
[----:B------:R-:W-:Y:S04]  /*c8d0*/  BSSY.RECONVERGENT B0, `(.L_x_2359) ;  /* 0x0000004000007945 */ /* 0x000fe80003800200 */
[----:B------:R-:W-:Y:S05]  /*c8e0*/  @!P3 BRA `(.L_x_2360) ;  /* 0x000000000008b947 */ /* 0x000fea0003800000 */
[----:B------:R1:W-:Y:S04]  /*c8f0*/  REDG.E.ADD.F32.FTZ.RN.STRONG.GPU desc[UR26][R60.64+0x3a00], R73 ;  /* 0x003a00493c0079a6 */ /* 0x0003e8000c12f31a */
[----:B0-----:R1:W-:Y:S02]  /*c900*/  REDG.E.ADD.F32.FTZ.RN.STRONG.GPU desc[UR26][R62.64+0x3a00], R97 ;  /* 0x003a00613e0079a6 */ /* 0x0013e4000c12f31a */
.L_x_2360:
[----:B------:R-:W-:Y:S05]  /*c910*/  BSYNC.RECONVERGENT B0 ;  /* 0x0000000000007941 */ /* 0x000fea0003800200 */
.L_x_2359:
[----:B-1----:R1:W0:Y:S01]  /*c920*/  LDS R73, [R72+0xc000] ;  /* 0x00c0000048497984 */ /* 0x0022220000000800 */
[----:B------:R-:W-:Y:S04]  /*c930*/  BSSY.RECONVERGENT B0, `(.L_x_2361) ;  /* 0x0000004000007945 */ /* 0x000fe80003800200 */
[----:B------:R-:W-:Y:S05]  /*c940*/  @!P4 BRA `(.L_x_2362) ;  /* 0x000000000008c947 */ /* 0x000fea0003800000 */
[----:B------:R1:W-:Y:S04]  /*c950*/  REDG.E.ADD.F32.FTZ.RN.STRONG.GPU desc[UR26][R60.64+0x3c00], R71 ;  /* 0x003c00473c0079a6 */ /* 0x0003e8000c12f31a */
[----:B0-----:R1:W-:Y:S02]  /*c960*/  REDG.E.ADD.F32.FTZ.RN.STRONG.GPU desc[UR26][R62.64+0x3c00], R73 ;  /* 0x003c00493e0079a6 */ /* 0x0013e4000c12f31a */
.L_x_2362:
[----:B------:R-:W-:Y:S05]  /*c970*/  BSYNC.RECONVERGENT B0 ;  /* 0x0000000000007941 */ /* 0x000fea0003800200 */
.L_x_2361:
[----:B-1----:R1:W0:Y:S01]  /*c980*/  LDS R71, [R70+0xc200] ;  /* 0x00c2000046477984 */ /* 0x0022220000000800 */
[----:B------:R-:W-:Y:S04]  /*c990*/  BSSY.RECONVERGENT B0, `(.L_x_2363) ;  /* 0x0000004000007945 */ /* 0x000fe80003800200 */
[----:B------:R-:W-:Y:S05]  /*c9a0*/  @!P5 BRA `(.L_x_2364) ;  /* 0x000000000008d947 */ /* 0x000fea0003800000 */
[----:B------:R1:W-:Y:S04]  /*c9b0*/  REDG.E.ADD.F32.FTZ.RN.STRONG.GPU desc[UR26][R60.64+0x3e00], R69 ;  /* 0x003e00453c0079a6 */ /* 0x0003e8000c12f31a */
[----:B0-----:R1:W-:Y:S02]  /*c9c0*/  REDG.E.ADD.F32.FTZ.RN.STRONG.GPU desc[UR26][R62.64+0x3e00], R71 ;  /* 0x003e00473e0079a6 */ /* 0x0013e4000c12f31a */
.L_x_2364:
[----:B------:R-:W-:Y:S05]  /*c9d0*/  BSYNC.RECONVERGENT B0 ;  /* 0x0000000000007941 */ /* 0x000fea0003800200 */
.L_x_2363:
[----:B-1----:R-:W1:Y:S01]  /*c9e0*/  SHFL.DOWN PT, R60, R65, 0x1, 0x1f ;  /* 0x08201f00413c7f89 */ /* 0x002e6200000e0000 */
[----:B------:R-:W-:Y:S01]  /*c9f0*/  ISETP.GT.AND P2, PT, R239, 0x1e, PT ;  /* 0x0000001eef00780c */ /* 0x000fe20003f44270 */
[----:B------:R-:W-:Y:S01]  /*ca00*/  FFMA.FTZ R90, R90, R93, R91 ;  /* 0x0000005d5a5a7223 */ /* 0x000fe2000001005b */
[----:B------:R-:W-:Y:S01]  /*ca10*/  FMUL.FTZ R94, R94, R173 ;  /* 0x000000ad5e5e7220 */ /* 0x000fe20000410000 */
[----:B------:R-:W5:Y:S01]  /*ca20*/  SHFL.DOWN PT, R61, R66, 0x1, 0x1f ;  /* 0x08201f00423d7f89 */ /* 0x000f6200000e0000 */
[----:B------:R-:W-:Y:S01]  /*ca30*/  FMUL.FTZ R120, R120, R154 ;  /* 0x0000009a78787220 */ /* 0x000fe20000410000 */
[----:B------:R-:W-:Y:S01]  /*ca40*/  FMUL.FTZ R175, R88, R175 ;  /* 0x000000af58af7220 */ /* 0x000fe20000410000 */
[----:B------:R-:W-:Y:S01]  /*ca50*/  FFMA.FTZ R121, R121, R155, R176 ;  /* 0x0000009b79797223 */ /* 0x000fe200000100b0 */
[----:B------:R-:W-:Y:S01]  /*ca60*/  FFMA.FTZ R95, R95, R174, R94 ;  /* 0x000000ae5f5f7223 */ /* 0x000fe2000001005e */
[----:B------:R-:W-:Y:S01]  /*ca70*/  FFMA.FTZ R120, R119, R76, R120 ;  /* 0x0000004c77787223 */ /* 0x000fe20000010078 */
[----:B------:R-:W-:Y:S01]  /*ca80*/  FFMA.FTZ R86, R86, R171, R175 ;  /* 0x000000ab56567223 */ /* 0x000fe200000100af */
[----:B------:R-:W-:Y:S01]  /*ca90*/  FMUL.FTZ R118, R118, R77 ;  /* 0x0000004d76767220 */ /* 0x000fe20000410000 */
[----:B------:R-:W-:Y:S01]  /*caa0*/  FMUL.FTZ R172, R89, R172 ;  /* 0x000000ac59ac7220 */ /* 0x000fe20000410000 */
        /* <DEDUP_REMOVED lines=10> */
[----:B------:R-:W-:Y:S01]  /*cb50*/  BSSY.RECONVERGENT B0, `(.L_x_2365) ;  /* 0x0000041000007945 */ /* 0x000fe20003800200 */
[----:B-1----:R-:W-:Y:S01]  /*cb60*/  @!P2 FADD.FTZ R65, R65, R60 ;  /* 0x0000003c4141a221 */ /* 0x002fe20000010000 */
[----:B------:R-:W-:Y:S01]  /*cb70*/  FADD.FTZ R40, R79, R40 ;  /* 0x000000284f287221 */ /* 0x000fe20000010000 */
[----:B------:R-:W-:Y:S01]  /*cb80*/  FADD.FTZ R39, R92, R39 ;  /* 0x000000275c277221 */ /* 0x000fe20000010000 */
[----:B------:R-:W-:Y:S01]  /*cb90*/  FFMA.FTZ R231, R49, R96, R231 ;  /* 0x0000006031e77223 */ /* 0x000fe200000100e7 */
[----:B-----5:R-:W-:Y:S01]  /*cba0*/  @!P2 FADD.FTZ R66, R66, R61 ;  /* 0x0000003d4242a221 */ /* 0x020fe20000010000 */
[----:B------:R-:W1:Y:S01]  /*cbb0*/  SHFL.DOWN PT, R60, R65, 0x2, 0x1f ;  /* 0x08401f00413c7f89 */ /* 0x000e6200000e0000 */
[----:B------:R-:W-:Y:S01]  /*cbc0*/  ISETP.GT.AND P2, PT, R239, 0x1d, PT ;  /* 0x0000001def00780c */ /* 0x000fe20003f44270 */
[----:B------:R-:W-:Y:S01]  /*cbd0*/  FFMA.FTZ R232, R48, R121, R232 ;  /* 0x0000007930e87223 */ /* 0x000fe200000100e8 */
[----:B------:R-:W-:Y:S01]  /*cbe0*/  FFMA.FTZ R233, R47, R120, R233 ;  /* 0x000000782fe97223 */ /* 0x000fe200000100e9 */
[----:B------:R-:W5:Y:S01]  /*cbf0*/  SHFL.DOWN PT, R61, R66, 0x2, 0x1f ;  /* 0x08401f00423d7f89 */ /* 0x000f6200000e0000 */
[----:B------:R-:W-:Y:S01]  /*cc00*/  FFMA.FTZ R234, R46, R117, R234 ;  /* 0x000000752eea7223 */ /* 0x000fe200000100ea */
[----:B------:R-:W-:Y:S01]  /*cc10*/  FFMA.FTZ R237, R45, R116, R237 ;  /* 0x000000742ded7223 */ /* 0x000fe200000100ed */
[----:B------:R-:W-:-:S07]  /*cc20*/  FFMA.FTZ R238, R44, R113, R238 ;  /* 0x000000712cee7223 */ /* 0x000fce00000100ee */
[----:B-1----:R-:W-:Y:S01]  /*cc30*/  @!P2 FADD.FTZ R65, R65, R60 ;  /* 0x0000003c4141a221 */ /* 0x002fe20000010000 */
[----:B-----5:R-:W-:-:S04]  /*cc40*/  @!P2 FADD.FTZ R66, R66, R61 ;  /* 0x0000003d4242a221 */ /* 0x020fc80000010000 */
[----:B------:R-:W1:Y:S01]  /*cc50*/  SHFL.DOWN PT, R60, R65, 0x4, 0x1f ;  /* 0x08801f00413c7f89 */ /* 0x000e6200000e0000 */
[----:B------:R-:W-:-:S03]  /*cc60*/  ISETP.GT.AND P2, PT, R239, 0x1b, PT ;  /* 0x0000001bef00780c */ /* 0x000fc60003f44270 */
[----:B------:R-:W5:Y:S10]  /*cc70*/  SHFL.DOWN PT, R61, R66, 0x4, 0x1f ;  /* 0x08801f00423d7f89 */ /* 0x000f7400000e0000 */
[----:B-1----:R-:W-:Y:S01]  /*cc80*/  @!P2 FADD.FTZ R65, R65, R60 ;  /* 0x0000003c4141a221 */ /* 0x002fe20000010000 */
[----:B-----5:R-:W-:-:S04]  /*cc90*/  @!P2 FADD.FTZ R66, R66, R61 ;  /* 0x0000003d4242a221 */ /* 0x020fc80000010000 */
[----:B------:R-:W1:Y:S01]  /*cca0*/  SHFL.DOWN PT, R60, R65, 0x8, 0x1f ;  /* 0x09001f00413c7f89 */ /* 0x000e6200000e0000 */
[----:B------:R-:W-:-:S03]  /*ccb0*/  ISETP.GT.AND P2, PT, R239, 0x17, PT ;  /* 0x00000017ef00780c */ /* 0x000fc60003f44270 */
[----:B------:R-:W5:Y:S10]  /*ccc0*/  SHFL.DOWN PT, R61, R66, 0x8, 0x1f ;  /* 0x09001f00423d7f89 */ /* 0x000f7400000e0000 */
[----:B-1----:R-:W-:Y:S01]  /*ccd0*/  @!P2 FADD.FTZ R65, R65, R60 ;  /* 0x0000003c4141a221 */ /* 0x002fe20000010000 */
[----:B------:R-:W-:Y:S01]  /*cce0*/  FFMA.FTZ R60, R28, R121, R95 ;  /* 0x000000791c3c7223 */ /* 0x000fe2000001005f */
[----:B-----5:R-:W-:-:S03]  /*ccf0*/  @!P2 FADD.FTZ R66, R66, R61 ;  /* 0x0000003d4242a221 */ /* 0x020fc60000010000 */
[----:B0-----:R-:W0:Y:S01]  /*cd00*/  SHFL.DOWN PT, R62, R65, 0x10, 0x1f ;  /* 0x0a001f00413e7f89 */ /* 0x001e2200000e0000 */
[----:B------:R-:W-:Y:S01]  /*cd10*/  ISETP.NE.AND P2, PT, R239, RZ, PT ;  /* 0x000000ffef00720c */ /* 0x000fe20003f45270 */
[----:B------:R-:W-:Y:S01]  /*cd20*/  FFMA.FTZ R61, R27, R96, R90 ;  /* 0x000000601b3d7223 */ /* 0x000fe2000001005a */
[----:B------:R-:W-:Y:S01]  /*cd30*/  FADD.FTZ R37, R60, R37 ;  /* 0x000000253c257221 */ /* 0x000fe20000010000 */
[----:B------:R-:W1:Y:S01]  /*cd40*/  SHFL.DOWN PT, R69, R66, 0x10, 0x1f ;  /* 0x0a001f0042457f89 */ /* 0x000e6200000e0000 */
[----:B------:R-:W-:Y:S01]  /*cd50*/  FFMA.FTZ R60, R32, R113, R85 ;  /* 0x00000071203c7223 */ /* 0x000fe20000010055 */
[----:B------:R-:W-:Y:S01]  /*cd60*/  FADD.FTZ R38, R61, R38 ;  /* 0x000000263d267221 */ /* 0x000fe20000010000 */
[----:B------:R-:W-:Y:S02]  /*cd70*/  FFMA.FTZ R61, R29, R120, R86 ;  /* 0x000000781d3d7223 */ /* 0x000fe40000010056 */
[----:B------:R-:W-:Y:S02]  /*cd80*/  FADD.FTZ R33, R60, R33 ;  /* 0x000000213c217221 */ /* 0x000fe40000010000 */
[----:B------:R-:W-:Y:S01]  /*cd90*/  FADD.FTZ R36, R61, R36 ;  /* 0x000000243d247221 */ /* 0x000fe20000010000 */
[----:B------:R-:W-:-:S02]  /*cda0*/  FFMA.FTZ R61, R31, R116, R82 ;  /* 0x000000741f3d7223 */ /* 0x000fc40000010052 */
[----:B------:R-:W-:Y:S02]  /*cdb0*/  @!P2 LOP3.LUT R63, R68, 0xf8, RZ, 0xc0, !PT ;  /* 0x000000f8443fa812 */ /* 0x000fe400078ec0ff */
[----:B------:R-:W-:Y:S01]  /*cdc0*/  FADD.FTZ R34, R61, R34 ;  /* 0x000000223d227221 */ /* 0x000fe20000010000 */
[----:B0-----:R-:W-:Y:S01]  /*cdd0*/  FADD.FTZ R68, R65, R62 ;  /* 0x0000003e41447221 */ /* 0x001fe20000010000 */
[----:B------:R-:W-:Y:S01]  /*cde0*/  FFMA.FTZ R62, R30, R117, R81 ;  /* 0x000000751e3e7223 */ /* 0x000fe20000010051 */
[----:B-1----:R-:W-:-:S03]  /*cdf0*/  FADD.FTZ R69, R66, R69 ;  /* 0x0000004542457221 */ /* 0x002fc60000010000 */
[----:B------:R-:W-:Y:S02]  /*ce00*/  FADD.FTZ R35, R62, R35 ;  /* 0x000000233e237221 */ /* 0x000fe40000010000 */
[----:B------:R0:W-:Y:S01]  /*ce10*/  @!P2 STS.64 [R63+UR28+0xc608], R68 ;  /* 0x00c608443f00a988 */ /* 0x0001e20008000a1c */
[----:B------:R-:W-:Y:S06]  /*ce20*/  BAR.SYNC.DEFER_BLOCKING 0x0 ;  /* 0x0000000000007b1d */ /* 0x000fec0000010000 */
[----:B------:R-:W-:Y:S05]  /*ce30*/  @P1 BRA `(.L_x_2366) ;  /* 0x0000000000481947 */ /* 0x000fea0003800000 */
[----:B------:R-:W-:Y:S01]  /*ce40*/  UISETP.NE.AND UP0, UPT, UR19, UR47, UPT ;  /* 0x0000002f1300728c */ /* 0x000fe2000bf05270 */
[----:B0-----:R-:W0:Y:S01]  /*ce50*/  LDS.128 R60, [UR28+0xc610] ;  /* 0x00c6101cff3c7984 */ /* 0x001e220008000c00 */
[----:B------:R-:W-:Y:S01]  /*ce60*/  ULEA UR33, UR8, UR28, 0x3 ;  /* 0x0000001c08217291 */ /* 0x000fe2000f8e18ff */
[----:B------:R-:W-:Y:S02]  /*ce70*/  ISETP.GT.AND P1, PT, R239, 0xf, PT ;  /* 0x0000000fef00780c */ /* 0x000fe40003f24270 */
[----:B------:R-:W1:Y:S01]  /*ce80*/  LDS.64 R70, [UR28+0xc620] ;  /* 0x00c6201cff467984 */ /* 0x000e620008000a00 */
[----:B------:R-:W-:Y:S02]  /*ce90*/  PLOP3.LUT P2, PT, PT, PT, UP0, 0x80, 0x8 ;  /* 0x000000000008781c */ /* 0x000fe40003f4f008 */
[----:B------:R-:W-:Y:S02]  /*cea0*/  FSEL R65, R65, R68, P1 ;  /* 0x0000004441417208 */ /* 0x000fe40000800000 */
[----:B------:R-:W-:-:S09]  /*ceb0*/  FSEL R66, R66, R69, P1 ;  /* 0x0000004542427208 */ /* 0x000fd20000800000 */
[----:B------:R-:W5:Y:S01]  /*cec0*/  @P2 LDS.64 R72, [UR33+0xfe80] ;  /* 0x00fe8021ff482984 */ /* 0x000f620008000a00 */
[----:B0-----:R-:W-:Y:S01]  /*ced0*/  FADD.FTZ R65, R60, R65 ;  /* 0x000000413c417221 */ /* 0x001fe20000010000 */
[----:B------:R-:W-:-:S03]  /*cee0*/  FADD.FTZ R66, R61, R66 ;  /* 0x000000423d427221 */ /* 0x000fc60000010000 */
[----:B------:R-:W-:Y:S01]  /*cef0*/  FADD.FTZ R65, R62, R65 ;  /* 0x000000413e417221 */ /* 0x000fe20000010000 */
[----:B------:R-:W-:-:S03]  /*cf00*/  FADD.FTZ R66, R63, R66 ;  /* 0x000000423f427221 */ /* 0x000fc60000010000 */
[----:B-1----:R-:W-:Y:S01]  /*cf10*/  FADD.FTZ R70, R65, R70 ;  /* 0x0000004641467221 */ /* 0x002fe20000010000 */
[----:B------:R-:W-:-:S03]  /*cf20*/  FADD.FTZ R71, R66, R71 ;  /* 0x0000004742477221 */ /* 0x000fc60000010000 */
[----:B-----5:R-:W-:Y:S01]  /*cf30*/  @P2 FADD.FTZ R70, R70, R72 ;  /* 0x0000004846462221 */ /* 0x020fe20000010000 */
[----:B------:R-:W-:-:S05]  /*cf40*/  @P2 FADD.FTZ R71, R71, R73 ;  /* 0x0000004947472221 */ /* 0x000fca0000010000 */
[----:B------:R1:W-:Y:S02]  /*cf50*/  STS.64 [UR33+0xfe80], R70 ;  /* 0x00fe8046ff007988 */ /* 0x0003e40008000a21 */
.L_x_2366:
[----:B------:R-:W-:Y:S05]  /*cf60*/  BSYNC.RECONVERGENT B0 ;  /* 0x0000000000007941 */ /* 0x000fea0003800200 */
.L_x_2365:
[----:B------:R-:W-:-:S04]  /*cf70*/  UIADD3 UR8, UPT, UPT, UR8, 0x1, URZ ;  /* 0x0000000108087890 */ /* 0x000fc8000fffe0ff */
[----:B------:R-:W-:-:S09]  /*cf80*/  UISETP.GE.AND UP0, UPT, UR8, UR48, UPT ;  /* 0x000000300800728c */ /* 0x000fd2000bf06270 */
[----:B------:R-:W-:Y:S05]  /*cf90*/  BRA.U !UP0, `(.L_x_2367) ;  /* 0xffffff5d08207547 */ /* 0x000fea000b83ffff */
.L_x_2271:
[----:B------:R-:W5:Y:S01]  /*cfa0*/  LDL.LU R83, [R1+0x28] ;  /* 0x0000280001537983 */ /* 0x000f620000300800 */
[----:B------:R-:W-:Y:S01]  /*cfb0*/  BAR.SYNC.DEFER_BLOCKING 0x0 ;  /* 0x0000000000007b1d */ /* 0x000fe20000010000 */
[----:B------:R-:W-:Y:S02]  /*cfc0*/  F2FP.F16.F32.PACK_AB R237, R237, R238 ;  /* 0x000000eeeded723e */ /* 0x000fe400000000ff */
[----:B------:R-:W-:Y:S02]  /*cfd0*/  F2FP.F16.F32.PACK_AB R233, R233, R234 ;  /* 0x000000eae9e9723e */ /* 0x000fe400000000ff */
[----:B------:R-:W-:Y:S02]  /*cfe0*/  F2FP.F16.F32.PACK_AB R231, R231, R232 ;  /* 0x000000e8e7e7723e */ /* 0x000fe400000000ff */
[----:B------:R-:W-:Y:S01]  /*cff0*/  F2FP.F16.F32.PACK_AB R229, R229, R230 ;  /* 0x000000e6e5e5723e */ /* 0x000fe200000000ff */
[----:B------:R-:W2:Y:S01]  /*d000*/  LDL.LU R82, [R1+0x24] ;  /* 0x0000240001527983 */ /* 0x000ea20000300800 */
[----:B------:R-:W-:Y:S01]  /*d010*/  ULEA UR30, UR19, 0xfffff800, 0xb ;  /* 0xfffff800131e7891 */ /* 0x000fe2000f8e58ff */
[----:B------:R-:W-:-:S02]  /*d020*/  ISETP.NE.AND P0, PT, R189, RZ, PT ;  /* 0x000000ffbd00720c */ /* 0x000fc40003f05270 */
[----:B------:R-:W-:Y:S01]  /*d030*/  F2FP.F16.F32.PACK_AB R227, R227, R228 ;  /* 0x000000e4e3e3723e */ /* 0x000fe200000000ff */
[----:B------:R-:W3:Y:S01]  /*d040*/  LDL.LU R78, [R1+0x20] ;  /* 0x00002000014e7983 */ /* 0x000ee20000300800 */
[----:B------:R-:W-:Y:S02]  /*d050*/  F2FP.F16.F32.PACK_AB R225, R225, R226 ;  /* 0x000000e2e1e1723e */ /* 0x000fe400000000ff */
[----:B------:R-:W-:Y:S01]  /*d060*/  F2FP.F16.F32.PACK_AB R188, R188, R224 ;  /* 0x000000e0bcbc723e */ /* 0x000fe200000000ff */
[----:B------:R-:W4:Y:S01]  /*d070*/  LDL.LU R76, [R1+0x1c] ;  /* 0x00001c00014c7983 */ /* 0x000f220000300800 */
[----:B------:R-:W-:Y:S01]  /*d080*/  F2FP.F16.F32.PACK_AB R186, R186, R187 ;  /* 0x000000bbbaba723e */ /* 0x000fe200000000ff */
[----:B------:R-:W0:Y:S01]  /*d090*/  S2UR UR36, SR_CTAID.X ;  /* 0x00000000002479c3 */ /* 0x000e220000002500 */
[----:B------:R-:W0:Y:S01]  /*d0a0*/  LDCU.64 UR34, c[0x0][0x500] ;  /* 0x0000a000ff2277ac */ /* 0x000e220008000a00 */
[----:B------:R-:W4:Y:S04]  /*d0b0*/  LDL.LU R74, [R1+0x18] ;  /* 0x00001800014a7983 */ /* 0x000f280000300800 */
[----:B------:R-:W4:Y:S04]  /*d0c0*/  LDL.LU R72, [R1+0x14] ;  /* 0x0000140001487983 */ /* 0x000f280000300800 */
[----:B-1----:R-:W4:Y:S04]  /*d0d0*/  LDL.LU R70, [R1+0x10] ;  /* 0x0000100001467983 */ /* 0x002f280000300800 */
[----:B0-----:R-:W4:Y:S04]  /*d0e0*/  LDL.LU R68, [R1+0xc] ;  /* 0x00000c0001447983 */ /* 0x001f280000300800 */
[----:B------:R-:W4:Y:S04]  /*d0f0*/  LDL.LU R66, [R1+0x8] ;  /* 0x0000080001427983 */ /* 0x000f280000300800 */
[----:B------:R-:W4:Y:S04]  /*d100*/  LDL.LU R64, [R1+0x4] ;  /* 0x0000040001407983 */ /* 0x000f280000300800 */
[----:B------:R-:W4:Y:S04]  /*d110*/  LDL.LU R62, [R1] ;  /* 0x00000000013e7983 */ /* 0x000f280000300800 */
[----:B------:R-:W4:Y:S01]  /*d120*/  LDL.LU R60, [R1+0x2c] ;  /* 0x00002c00013c7983 */ /* 0x000f220000300800 */
        /* <DEDUP_REMOVED lines=10> */
[C---:B------:R-:W-:Y:S01]  /*d1d0*/  SHF.L.U32 R5, R189.reuse, 0x4, RZ ;  /* 0x00000004bd057819 */ /* 0x040fe200000006ff */
[----:B------:R0:W-:Y:S01]  /*d1e0*/  STS.U16 [R43+0x6], R2 ;  /* 0x000006022b007388 */ /* 0x0001e20000000400 */
[----:B------:R-:W0:Y:S01]  /*d1f0*/  S2UR UR8, SR_CTAID.Y ;  /* 0x00000000000879c3 */ /* 0x000e220000002600 */
[----:B------:R-:W-:Y:S01]  /*d200*/  LOP3.LUT R9, R189, 0x3e0, RZ, 0xc0, !PT ;  /* 0x000003e0bd097812 */ /* 0x000fe200078ec0ff */
[----:B------:R-:W-:Y:S01]  /*d210*/  UIADD3 UR22, UP0, UPT, UR22, -0x2000, URZ ;  /* 0xffffe00016167890 */ /* 0x000fe2000ff1e0ff */
        /* <DEDUP_REMOVED lines=17> */
[----:B------:R-:W-:-:S02]  /*d330*/  UIADD3 UR14, UP4, UPT, UR14, -0x1000, URZ ;  /* 0xfffff0000e0e7890 */ /* 0x000fc4000ff9e0ff */
[----:B------:R-:W-:Y:S01]  /*d340*/  STS.U16 [R43+0x10], R227 ;  /* 0x000010e32b007388 */ /* 0x000fe20000000400 */
[----:B------:R-:W-:Y:S02]  /*d350*/  UIMAD UR29, UR8, UR35, URZ ;  /* 0x00000023081d72a4 */ /* 0x000fe4000f8e02ff */
[----:B------:R-:W-:Y:S01]  /*d360*/  UIMAD.WIDE.U32 UR10, UR8, UR34, UR10 ;  /* 0x00000022080a72a5 */ /* 0x000fe2000f8e000a */
[----:B------:R-:W-:Y:S01]  /*d370*/  STS.U16 [R43+0x12], R4 ;  /* 0x000012042b007388 */ /* 0x000fe20000000400 */
[----:B------:R-:W-:Y:S02]  /*d380*/  UIADD3.X UR25, UPT, UPT, UR25, -0x1, URZ, UP1, !UPT ;  /* 0xffffffff19197890 */ /* 0x000fe40008ffe4ff */
[----:B------:R-:W-:Y:S01]  /*d390*/  MOV R6, UR29 ;  /* 0x0000001d00067c02 */ /* 0x000fe20008000f00 */
[----:B------:R-:W-:Y:S01]  /*d3a0*/  STS.U16 [R43+0x14], R225 ;  /* 0x000014e12b007388 */ /* 0x000fe20000000400 */
[----:B------:R-:W-:Y:S02]  /*d3b0*/  UIADD3.X UR21, UPT, UPT, UR21, -0x1, URZ, UP2, !UPT ;  /* 0xffffffff15157890 */ /* 0x000fe400097fe4ff */
[----:B------:R-:W-:Y:S01]  /*d3c0*/  UIADD3.X UR12, UPT, UPT, UR12, -0x1, URZ, UP3, !UPT ;  /* 0xffffffff0c0c7890 */ /* 0x000fe20009ffe4ff */
[----:B------:R-:W-:Y:S01]  /*d3d0*/  STS.U16 [R43+0x16], R2 ;  /* 0x000016022b007388 */ /* 0x000fe20000000400 */
[----:B------:R-:W-:-:S03]  /*d3e0*/  UIADD3.X UR13, UPT, UPT, UR13, -0x1, URZ, UP4, !UPT ;  /* 0xffffffff0d0d7890 */ /* 0x000fc6000a7fe4ff */
[----:B------:R-:W-:Y:S04]  /*d3f0*/  STS.U16 [R43+0x18], R188 ;  /* 0x000018bc2b007388 */ /* 0x000fe80000000400 */
[----:B------:R-:W-:Y:S04]  /*d400*/  STS.U16 [R43+0x1a], R3 ;  /* 0x00001a032b007388 */ /* 0x000fe80000000400 */
        /* <DEDUP_REMOVED lines=14> */
[----:B-1----:R-:W-:Y:S01]  /*d4f0*/  LEA R2, P1, R3, UR32, 0x1 ;  /* 0x0000002003027c11 */ /* 0x002fe2000f8208ff */
[----:B------:R-:W0:Y:S01]  /*d500*/  LDCU.64 UR10, c[0x0][0x518] ;  /* 0x0000a300ff0a77ac */ /* 0x000e220008000a00 */
[----:B------:R-:W-:-:S02]  /*d510*/  IADD3 R55, PT, PT, R8, 0x40, RZ ;  /* 0x0000004008377810 */ /* 0x000fc40007ffe0ff */
[----:B------:R-:W-:Y:S01]  /*d520*/  LEA.HI.X R3, R3, UR33, R6, 0x1, P1 ;  /* 0x0000002103037c11 */ /* 0x000fe200088f0c06 */
[----:B------:R-:W1:Y:S01]  /*d530*/  LDCU.64 UR32, c[0x0][0x560] ;  /* 0x0000ac00ff2077ac */ /* 0x000e620008000a00 */
[C---:B------:R-:W-:Y:S02]  /*d540*/  IADD3 R57, PT, PT, R8.reuse, 0x60, RZ ;  /* 0x0000006008397810 */ /* 0x040fe40007ffe0ff */
[C---:B------:R-:W-:Y:S02]  /*d550*/  IADD3 R59, PT, PT, R8.reuse, 0x80, RZ ;  /* 0x00000080083b7810 */ /* 0x040fe40007ffe0ff */
[C---:B------:R-:W-:Y:S02]  /*d560*/  IADD3 R61, PT, PT, R8.reuse, 0xa0, RZ ;  /* 0x000000a0083d7810 */ /* 0x040fe40007ffe0ff */
[C---:B------:R-:W-:Y:S02]  /*d570*/  IADD3 R63, PT, PT, R8.reuse, 0xc0, RZ ;  /* 0x000000c0083f7810 */ /* 0x040fe40007ffe0ff */
[----:B------:R-:W-:-:S02]  /*d580*/  IADD3 R65, PT, PT, R8, 0xe0, RZ ;  /* 0x000000e008417810 */ /* 0x000fc40007ffe0ff */
[C---:B------:R-:W-:Y:S02]  /*d590*/  IADD3 R67, PT, PT, R8.reuse, 0x100, RZ ;  /* 0x0000010008437810 */ /* 0x040fe40007ffe0ff */
[C---:B------:R-:W-:Y:S01]  /*d5a0*/  IADD3 R69, PT, PT, R8.reuse, 0x120, RZ ;  /* 0x0000012008457810 */ /* 0x040fe20007ffe0ff */
[----:B0-----:R-:W-:Y:S01]  /*d5b0*/  UIMAD.WIDE.U32 UR30, UR36, UR10, UR30 ;  /* 0x0000000a241e72a5 */ /* 0x001fe2000f8e001e */
[C---:B------:R-:W-:Y:S02]  /*d5c0*/  IADD3 R71, PT, PT, R8.reuse, 0x140, RZ ;  /* 0x0000014008477810 */ /* 0x040fe40007ffe0ff */
[C---:B------:R-:W-:Y:S01]  /*d5d0*/  IADD3 R73, PT, PT, R8.reuse, 0x160, RZ ;  /* 0x0000016008497810 */ /* 0x040fe20007ffe0ff */
[----:B------:R-:W-:Y:S01]  /*d5e0*/  UIMAD UR11, UR36, UR11, UR31 ;  /* 0x0000000b240b72a4 */ /* 0x000fe2000f8e021f */
[C---:B------:R-:W-:Y:S02]  /*d5f0*/  IADD3 R75, PT, PT, R8.reuse, 0x180, RZ ;  /* 0x00000180084b7810 */ /* 0x040fe40007ffe0ff */
[C---:B------:R-:W-:Y:S01]  /*d600*/  IADD3 R77, PT, PT, R8.reuse, 0x1a0, RZ ;  /* 0x000001a0084d7810 */ /* 0x040fe20007ffe0ff */
[----:B------:R-:W-:Y:S01]  /*d610*/  UMOV UR10, UR30 ;  /* 0x0000001e000a7c82 */ /* 0x000fe20008000000 */
[----:B------:R-:W-:-:S02]  /*d620*/  IADD3 R79, PT, PT, R8, 0x1c0, RZ ;  /* 0x000001c0084f7810 */ /* 0x000fc40007ffe0ff */
[----:B------:R-:W-:Y:S01]  /*d630*/  IADD3 R81, PT, PT, R8, 0x1e0, RZ ;  /* 0x000001e008517810 */ /* 0x000fe20007ffe0ff */
[----:B-----5:R-:W-:Y:S04]  /*d640*/  LDS.U16 R7, [R83] ;  /* 0x0000000053077984 */ /* 0x020fe80000000400 */
[----:B--2---:R-:W-:Y:S04]  /*d650*/  LDS.U16 R11, [R82+0x40] ;  /* 0x00004000520b7984 */ /* 0x004fe80000000400 */
[----:B---3--:R-:W-:Y:S04]  /*d660*/  LDS.U16 R13, [R78+0x80] ;  /* 0x000080004e0d7984 */ /* 0x008fe80000000400 */
[----:B----4-:R-:W-:Y:S04]  /*d670*/  LDS.U16 R15, [R76+0xc0] ;  /* 0x0000c0004c0f7984 */ /* 0x010fe80000000400 */
        /* <DEDUP_REMOVED lines=55> */
[----:B------:R-:W-:Y:S01]  /*d9f0*/  PRMT R8, R3, 0x7610, R8 ;  /* 0x0000761003087816 */ /* 0x000fe20000000008 */
[----:B------:R-:W-:Y:S01]  /*da00*/  FADD.FTZ R36, R35, R36 ;  /* 0x0000002423247221 */ /* 0x000fe20000010000 */
[----:B------:R-:W-:-:S02]  /*da10*/  PRMT R11, R3, 0x7632, R11 ;  /* 0x00007632030b7816 */ /* 0x000fc4000000000b */
[----:B------:R-:W-:Y:S01]  /*da20*/  F2FP.F16.F32.PACK_AB R3, R178, R41 ;  /* 0x00000029b203723e */ /* 0x000fe200000000ff */
[----:B------:R-:W-:-:S03]  /*da30*/  FADD.FTZ R37, R36, R37 ;  /* 0x0000002524257221 */ /* 0x000fc60000010000 */
[----:B------:R-:W-:Y:S01]  /*da40*/  PRMT R14, R3, 0x7610, R14 ;  /* 0x00007610030e7816 */ /* 0x000fe2000000000e */
        /* <DEDUP_REMOVED lines=98> */
.L_x_2270:
        /* <DEDUP_REMOVED lines=9> */
[----:B------:R-:W0:Y:S01]  /*e100*/  S2R R4, SR_LANEID ;  /* 0x0000000000047919 */ /* 0x000e220000000000 */
[----:B------:R-:W1:Y:S01]  /*e110*/  S2R R6, SR_TID.X ;  /* 0x0000000000067919 */ /* 0x000e620000002100 */
[----:B0-----:R-:W-:-:S13]  /*e120*/  ISETP.NE.AND P1, PT, R4, RZ, PT ;  /* 0x000000ff0400720c */ /* 0x001fda0003f25270 */
[----:B------:R-:W0:Y:S01]  /*e130*/  @!P1 S2R R8, SR_CgaCtaId ;  /* 0x0000000000089919 */ /* 0x000e220000008800 */
[----:B------:R-:W-:-:S04]  /*e140*/  @!P1 MOV R7, 0x400 ;  /* 0x0000040000079802 */ /* 0x000fc80000000f00 */
[----:B0-----:R-:W-:Y:S01]  /*e150*/  @!P1 LEA R7, R8, R7, 0x18 ;  /* 0x0000000708079211 */ /* 0x001fe200078ec0ff */
[----:B---3--:R-:W0:Y:S02]  /*e160*/  SHFL.DOWN P0, R0, R2, 0x1, 0x1f ;  /* 0x08201f0002007f89 */ /* 0x008e240000000000 */
[----:B0-----:R-:W-:-:S05]  /*e170*/  @P0 FADD R0, R0, R2 ;  /* 0x0000000200000221 */ /* 0x001fca0000000000 */
[----:B------:R-:W0:Y:S02]  /*e180*/  SHFL.DOWN P0, R3, R0, 0x2, 0x1f ;  /* 0x08401f0000037f89 */ /* 0x000e240000000000 */
[----:B0-----:R-:W-:Y:S01]  /*e190*/  @P0 FADD R3, R0, R3 ;  /* 0x0000000300030221 */ /* 0x001fe20000000000 */
[----:B-1----:R-:W-:-:S04]  /*e1a0*/  @!P1 SHF.R.U32.HI R0, RZ, 0x3, R6 ;  /* 0x00000003ff009819 */ /* 0x002fc80000011606 */
        /* <DEDUP_REMOVED lines=25> */
.L_x_2370:
[----:B------:R-:W-:Y:S05]  /*e340*/  BSYNC.RECONVERGENT B0 ;  /* 0x0000000000007941 */ /* 0x000fea0003800200 */
.L_x_2369:
[----:B------:R-:W-:Y:S01]  /*e350*/  UISETP.NE.U32.AND UP0, UPT, UR10, URZ, UPT ;  /* 0x000000ff0a00728c */ /* 0x000fe2000bf05070 */
[----:B--2---:R-:W-:-:S03]  /*e360*/  ISETP.GE.AND P0, PT, R9, UR16, PT ;  /* 0x0000001009007c0c */ /* 0x004fc6000bf06270 */
[----:B------:R-:W-:-:S09]  /*e370*/  UISETP.NE.AND.EX UP0, UPT, UR11, URZ, UPT, UP0 ;  /* 0x000000ff0b00728c */ /* 0x000fd2000bf05300 */
[----:B------:R-:W-:Y:S05]  /*e380*/  BRA.U !UP0, `(.L_x_2371) ;  /* 0x0000000108a07547 */ /* 0x000fea000b800000 */
[----:B01----:R-:W2:Y:S01]  /*e390*/  LDL.LU R2, [R1+0x2c] ;  /* 0x00002c0001027983 */ /* 0x003ea20000300800 */
[----:B------:R-:W-:Y:S01]  /*e3a0*/  BSSY.RECONVERGENT B0, `(.L_x_2371) ;  /* 0x0000026000007945 */ /* 0x000fe20003800200 */
[----:B------:R-:W0:Y:S01]  /*e3b0*/  S2R R4, SR_LANEID ;  /* 0x0000000000047919 */ /* 0x000e220000000000 */
        /* <DEDUP_REMOVED lines=36> */
.L_x_2372:
[----:B------:R-:W-:Y:S05]  /*e600*/  BSYNC.RECONVERGENT B0 ;  /* 0x0000000000007941 */ /* 0x000fea0003800200 */
.L_x_2371:
[----:B------:R-:W-:Y:S05]  /*e610*/  @P0 EXIT ;  /* 0x000000000000094d */ /* 0x000fea0003800000 */
[----:B------:R-:W2:Y:S01]  /*e620*/  S2UR UR9, SR_CgaCtaId ;  /* 0x00000000000979c3 */ /* 0x000ea20000008800 */
[----:B------:R-:W3:Y:S01]  /*e630*/  LDCU.64 UR6, c[0x0][0x4a8] ;  /* 0x00009500ff0677ac */ /* 0x000ee20008000a00 */
[----:B0-----:R-:W-:Y:S01]  /*e640*/  MOV R7, R9 ;  /* 0x0000000900077202 */ /* 0x001fe20000000f00 */
[----:B------:R-:W0:Y:S01]  /*e650*/  LDCU UR10, c[0x0][0x360] ;  /* 0x00006c00ff0a77ac */ /* 0x000e220008000800 */
[----:B------:R-:W4:Y:S01]  /*e660*/  LDCU.64 UR12, c[0x0][0x4b0] ;  /* 0x00009600ff0c77ac */ /* 0x000f220008000a00 */
[----:B------:R-:W0:Y:S01]  /*e670*/  LDCU.64 UR14, c[0x0][0x530] ;  /* 0x0000a600ff0e77ac */ /* 0x000e220008000a00 */
[----:B---3--:R-:W-:-:S03]  /*e680*/  UIMAD.WIDE.U32 UR4, UR8, UR6, URZ ;  /* 0x00000006080472a5 */ /* 0x008fc6000f8e00ff */
[----:B------:R-:W-:Y:S01]  /*e690*/  UMOV UR6, 0x400 ;  /* 0x0000040000067882 */ /* 0x000fe20000000000 */
[----:B------:R-:W-:Y:S02]  /*e6a0*/  UIMAD UR8, UR8, UR7, UR5 ;  /* 0x00000007080872a4 */ /* 0x000fe4000f8e0205 */
[----:B0-2-4-:R-:W-:-:S12]  /*e6b0*/  ULEA UR6, UR9, UR6, 0x18 ;  /* 0x0000000609067291 */ /* 0x015fd8000f8ec0ff */
.L_x_2373:
[C---:B------:R-:W-:Y:S02]  /*e6c0*/  LEA R0, R7.reuse, UR6, 0x3 ;  /* 0x0000000607007c11 */ /* 0x040fe4000f8e18ff */
[----:B------:R-:W-:Y:S02]  /*e6d0*/  SHF.R.S32.HI R4, RZ, 0x1f, R7 ;  /* 0x0000001fff047819 */ /* 0x000fe40000011407 */
[----:B01----:R-:W-:Y:S01]  /*e6e0*/  MOV R2, UR4 ;  /* 0x0000000400027c02 */ /* 0x003fe20008000f00 */
[----:B------:R-:W0:Y:S01]  /*e6f0*/  LDS.64 R8, [R0+0xfe80] ;  /* 0x00fe800000087984 */ /* 0x000e220000000a00 */
[----:B------:R-:W-:Y:S01]  /*e700*/  MOV R5, UR8 ;  /* 0x0000000800057c02 */ /* 0x000fe20008000f00 */
[----:B------:R-:W-:Y:S01]  /*e710*/  IMAD R6, R4, UR12, RZ ;  /* 0x0000000c04067c24 */ /* 0x000fe2000f8e02ff */
[----:B------:R-:W-:Y:S02]  /*e720*/  MOV R4, R2 ;  /* 0x0000000200047202 */ /* 0x000fe40000000f00 */
[----:B------:R-:W-:Y:S01]  /*e730*/  MOV R3, UR5 ;  /* 0x0000000500037c02 */ /* 0x000fe20008000f00 */
[----:B------:R-:W-:-:S02]  /*e740*/  IMAD R3, R7, UR13, R6 ;  /* 0x0000000d07037c24 */ /* 0x000fc4000f8e0206 */
[C---:B------:R-:W-:Y:S01]  /*e750*/  IMAD.WIDE.U32 R4, R7.reuse, UR12, R4 ;  /* 0x0000000c07047c25 */ /* 0x040fe2000f8e0004 */
[----:B------:R-:W-:-:S04]  /*e760*/  IADD3 R7, PT, PT, R7, UR10, RZ ;  /* 0x0000000a07077c10 */ /* 0x000fc8000fffe0ff */
[----:B------:R-:W-:Y:S02]  /*e770*/  IADD3 R3, PT, PT, R5, R3, RZ ;  /* 0x0000000305037210 */ /* 0x000fe40007ffe0ff */
[----:B------:R-:W-:-:S04]  /*e780*/  LEA R2, P0, R4, UR14, 0x3 ;  /* 0x0000000e04027c11 */ /* 0x000fc8000f8018ff */
[----:B------:R-:W-:Y:S02]  /*e790*/  LEA.HI.X R3, R4, UR15, R3, 0x3, P0 ;  /* 0x0000000f04037c11 */ /* 0x000fe400080f1c03 */
[----:B------:R-:W-:-:S03]  /*e7a0*/  ISETP.GE.AND P0, PT, R7, UR16, PT ;  /* 0x0000001007007c0c */ /* 0x000fc6000bf06270 */
[----:B0-----:R0:W-:Y:S04]  /*e7b0*/  REDG.E.ADD.F32.FTZ.RN.STRONG.GPU desc[UR26][R2.64], R8 ;  /* 0x00000008020079a6 */ /* 0x0011e8000c12f31a */
[----:B------:R0:W-:Y:S06]  /*e7c0*/  REDG.E.ADD.F32.FTZ.RN.STRONG.GPU desc[UR26][R2.64+0x4], R9 ;  /* 0x00000409020079a6 */ /* 0x0001ec000c12f31a */
[----:B------:R-:W-:Y:S05]  /*e7d0*/  @!P0 BRA `(.L_x_2373) ;  /* 0xfffffffc00b88947 */ /* 0x000fea000383ffff */
[----:B------:R-:W-:Y:S05]  /*e7e0*/  EXIT ;  /* 0x000000000000794d */ /* 0x000fea0003800000 */
.L_x_2276:
[----:B------:R-:W-:Y:S01]  /*e7f0*/  HFMA2 R77, -RZ, RZ, 0, 5.9604644775390625e-08 ;  /* 0x00000001ff4d7431 */ /* 0x000fe200000001ff */
[----:B------:R-:W-:Y:S02]  /*e800*/  MOV R248, R235 ;  /* 0x000000eb00f87202 */ /* 0x000fe40000000f00 */
[----:B------:R-:W-:Y:S02]  /*e810*/  MOV R76, RZ ;  /* 0x000000ff004c7202 */ /* 0x000fe40000000f00 */
[----:B------:R-:W-:-:S07]  /*e820*/  MOV R79, 0xffffffff ;  /* 0xffffffff004f7802 */ /* 0x000fce0000000f00 */
[----:B01---5:R-:W-:Y:S05]  /*e830*/  WARPSYNC.COLLECTIVE R79, `(.L_x_2374) ;  /* 0x000000004f087348 */ /* 0x023fea0003c00000 */
[----:B------:R2:W3:Y:S02]  /*e840*/  SHFL.UP P6, R251, R248, R77, R76 ;  /* 0x0400004df8fb7389 */ /* 0x0004e400000c004c */
[----:B0123-5:R-:W-:Y:S05]  /*e850*/  ENDCOLLECTIVE ;  /* 0x000000000000791b */ /* 0x02ffea0003800000 */
.L_x_2374:
[----:B------:R-:W-:Y:S02]  /*e860*/  MOV R248, R236 ;  /* 0x000000ec00f87202 */ /* 0x000fe40000000f00 */
[----:B------:R-:W-:-:S07]  /*e870*/  MOV R78, R251 ;  /* 0x000000fb004e7202 */ /* 0x000fce0000000f00 */
[----:B------:R-:W-:Y:S05]  /*e880*/  WARPSYNC.COLLECTIVE R79, `(.L_x_2375) ;  /* 0x000000004f087348 */ /* 0x000fea0003c00000 */
[----:B------:R0:W1:Y:S02]  /*e890*/  SHFL.UP P6, R251, R248, R77, R76 ;  /* 0x0400004df8fb7389 */ /* 0x00006400000c004c */
[----:B01----:R-:W-:Y:S05]  /*e8a0*/  ENDCOLLECTIVE ;  /* 0x000000000000791b */ /* 0x003fea0003800000 */
.L_x_2375:
[----:B------:R-:W-:Y:S02]  /*e8b0*/  MOV R248, R245 ;  /* 0x000000f500f87202 */ /* 0x000fe40000000f00 */
[----:B------:R-:W-:-:S07]  /*e8c0*/  MOV R223, R251 ;  /* 0x000000fb00df7202 */ /* 0x000fce0000000f00 */
[----:B------:R-:W-:Y:S05]  /*e8d0*/  WARPSYNC.COLLECTIVE R79, `(.L_x_2376) ;  /* 0x000000004f087348 */ /* 0x000fea0003c00000 */
[----:B------:R0:W1:Y:S02]  /*e8e0*/  SHFL.UP P6, R251, R248, R77, R76 ;  /* 0x0400004df8fb7389 */ /* 0x00006400000c004c */
[----:B01----:R-:W-:Y:S05]  /*e8f0*/  ENDCOLLECTIVE ;  /* 0x000000000000791b */ /* 0x003fea0003800000 */
.L_x_2376:
[----:B------:R-:W-:Y:S02]  /*e900*/  MOV R248, R246 ;  /* 0x000000f600f87202 */ /* 0x000fe40000000f00 */
[----:B------:R-:W-:-:S07]  /*e910*/  MOV R247, R251 ;  /* 0x000000fb00f77202 */ /* 0x000fce0000000f00 */
[----:B------:R-:W-:Y:S05]  /*e920*/  WARPSYNC.COLLECTIVE R79, `(.L_x_2377) ;  /* 0x000000004f087348 */ /* 0x000fea0003c00000 */
[----:B------:R0:W1:Y:S02]  /*e930*/  SHFL.UP P6, R251, R248, R77, R76 ;  /* 0x0400004df8fb7389 */ /* 0x00006400000c004c */
[----:B01----:R-:W-:Y:S05]  /*e940*/  ENDCOLLECTIVE ;  /* 0x000000000000791b */ /* 0x003fea0003800000 */
.L_x_2377:
        /* <DEDUP_REMOVED lines=17> */
.L_x_2378:
[----:B------:R-:W-:Y:S02]  /*ea60*/  MOV R248, R236 ;  /* 0x000000ec00f87202 */ /* 0x000fe40000000f00 */
[----:B------:R-:W-:-:S07]  /*ea70*/  MOV R78, R251 ;  /* 0x000000fb004e7202 */ /* 0x000fce0000000f00 */
[----:B------:R-:W-:Y:S05]  /*ea80*/  WARPSYNC.COLLECTIVE R79, `(.L_x_2379) ;  /* 0x000000004f087348 */ /* 0x000fea0003c00000 */
[----:B------:R0:W1:Y:S02]  /*ea90*/  SHFL.UP P6, R251, R248, R77, R76 ;  /* 0x0400004df8fb7389 */ /* 0x00006400000c004c */
[----:B01----:R-:W-:Y:S05]  /*eaa0*/  ENDCOLLECTIVE ;  /* 0x000000000000791b */ /* 0x003fea0003800000 */
.L_x_2379:
[----:B------:R-:W-:Y:S02]  /*eab0*/  MOV R248, R245 ;  /* 0x000000f500f87202 */ /* 0x000fe40000000f00 */
[----:B------:R-:W-:-:S07]  /*eac0*/  MOV R223, R251 ;  /* 0x000000fb00df7202 */ /* 0x000fce0000000f00 */
[----:B------:R-:W-:Y:S05]  /*ead0*/  WARPSYNC.COLLECTIVE R79, `(.L_x_2380) ;  /* 0x000000004f087348 */ /* 0x000fea0003c00000 */
[----:B------:R0:W1:Y:S02]  /*eae0*/  SHFL.UP P6, R251, R248, R77, R76 ;  /* 0x0400004df8fb7389 */ /* 0x00006400000c004c */
[----:B01----:R-:W-:Y:S05]  /*eaf0*/  ENDCOLLECTIVE ;  /* 0x000000000000791b */ /* 0x003fea0003800000 */
.L_x_2380:
[----:B------:R-:W-:Y:S02]  /*eb00*/  MOV R248, R246 ;  /* 0x000000f600f87202 */ /* 0x000fe40000000f00 */
[----:B------:R-:W-:-:S07]  /*eb10*/  MOV R247, R251 ;  /* 0x000000fb00f77202 */ /* 0x000fce0000000f00 */
[----:B------:R-:W-:Y:S05]  /*eb20*/  WARPSYNC.COLLECTIVE R79, `(.L_x_2381) ;  /* 0x000000004f087348 */ /* 0x000fea0003c00000 */
[----:B------:R0:W1:Y:S02]  /*eb30*/  SHFL.UP P6, R251, R248, R77, R76 ;  /* 0x0400004df8fb7389 */ /* 0x00006400000c004c */
[----:B01----:R-:W-:Y:S05]  /*eb40*/  ENDCOLLECTIVE ;  /* 0x000000000000791b */ /* 0x003fea0003800000 */
.L_x_2381:
        /* <DEDUP_REMOVED lines=17> */
.L_x_2382:
[----:B------:R-:W-:Y:S02]  /*ec60*/  MOV R248, R236 ;  /* 0x000000ec00f87202 */ /* 0x000fe40000000f00 */
[----:B------:R-:W-:-:S07]  /*ec70*/  MOV R78, R251 ;  /* 0x000000fb004e7202 */ /* 0x000fce0000000f00 */
[----:B------:R-:W-:Y:S05]  /*ec80*/  WARPSYNC.COLLECTIVE R79, `(.L_x_2383) ;  /* 0x000000004f087348 */ /* 0x000fea0003c00000 */
[----:B------:R0:W1:Y:S02]  /*ec90*/  SHFL.UP P6, R251, R248, R77, R76 ;  /* 0x0400004df8fb7389 */ /* 0x00006400000c004c */
[----:B01----:R-:W-:Y:S05]  /*eca0*/  ENDCOLLECTIVE ;  /* 0x000000000000791b */ /* 0x003fea0003800000 */
.L_x_2383:
[----:B------:R-:W-:Y:S02]  /*ecb0*/  MOV R248, R245 ;  /* 0x000000f500f87202 */ /* 0x000fe40000000f00 */
[----:B------:R-:W-:-:S07]  /*ecc0*/  MOV R223, R251 ;  /* 0x000000fb00df7202 */ /* 0x000fce0000000f00 */
[----:B------:R-:W-:Y:S05]  /*ecd0*/  WARPSYNC.COLLECTIVE R79, `(.L_x_2384) ;  /* 0x000000004f087348 */ /* 0x000fea0003c00000 */
[----:B------:R0:W1:Y:S02]  /*ece0*/  SHFL.UP P6, R251, R248, R77, R76 ;  /* 0x0400004df8fb7389 */ /* 0x00006400000c004c */
[----:B01----:R-:W-:Y:S05]  /*ecf0*/  ENDCOLLECTIVE ;  /* 0x000000000000791b */ /* 0x003fea0003800000 */
.L_x_2384:
[----:B------:R-:W-:Y:S02]  /*ed00*/  MOV R248, R246 ;  /* 0x000000f600f87202 */ /* 0x000fe40000000f00 */
[----:B------:R-:W-:-:S07]  /*ed10*/  MOV R247, R251 ;  /* 0x000000fb00f77202 */ /* 0x000fce0000000f00 */
[----:B------:R-:W-:Y:S05]  /*ed20*/  WARPSYNC.COLLECTIVE R79, `(.L_x_2385) ;  /* 0x000000004f087348 */ /* 0x000fea0003c00000 */
[----:B------:R0:W1:Y:S02]  /*ed30*/  SHFL.UP P6, R251, R248, R77, R76 ;  /* 0x0400004df8fb7389 */ /* 0x00006400000c004c */
[----:B01----:R-:W-:Y:S05]  /*ed40*/  ENDCOLLECTIVE ;  /* 0x000000000000791b */ /* 0x003fea0003800000 */
.L_x_2385:
        /* <DEDUP_REMOVED lines=17> */
.L_x_2386:
[----:B------:R-:W-:Y:S02]  /*ee60*/  MOV R248, R236 ;  /* 0x000000ec00f87202 */ /* 0x000fe40000000f00 */
[----:B------:R-:W-:-:S07]  /*ee70*/  MOV R78, R251 ;  /* 0x000000fb004e7202 */ /* 0x000fce0000000f00 */
[----:B------:R-:W-:Y:S05]  /*ee80*/  WARPSYNC.COLLECTIVE R79, `(.L_x_2387) ;  /* 0x000000004f087348 */ /* 0x000fea0003c00000 */
[----:B------:R0:W1:Y:S02]  /*ee90*/  SHFL.UP P6, R251, R248, R77, R76 ;  /* 0x0400004df8fb7389 */ /* 0x00006400000c004c */
[----:B01----:R-:W-:Y:S05]  /*eea0*/  ENDCOLLECTIVE ;  /* 0x000000000000791b */ /* 0x003fea0003800000 */
.L_x_2387:
[----:B------:R-:W-:Y:S02]  /*eeb0*/  MOV R248, R245 ;  /* 0x000000f500f87202 */ /* 0x000fe40000000f00 */
[----:B------:R-:W-:-:S07]  /*eec0*/  MOV R223, R251 ;  /* 0x000000fb00df7202 */ /* 0x000fce0000000f00 */
[----:B------:R-:W-:Y:S05]  /*eed0*/  WARPSYNC.COLLECTIVE R79, `(.L_x_2388) ;  /* 0x000000004f087348 */ /* 0x000fea0003c00000 */
[----:B------:R0:W1:Y:S02]  /*eee0*/  SHFL.UP P6, R251, R248, R77, R76 ;  /* 0x0400004df8fb7389 */ /* 0x00006400000c004c */
[----:B01----:R-:W-:Y:S05]  /*eef0*/  ENDCOLLECTIVE ;  /* 0x000000000000791b */ /* 0x003fea0003800000 */
.L_x_2388:
[----:B------:R-:W-:Y:S02]  /*ef00*/  MOV R248, R246 ;  /* 0x000000f600f87202 */ /* 0x000fe40000000f00 */
[----:B------:R-:W-:-:S07]  /*ef10*/  MOV R247, R251 ;  /* 0x000000fb00f77202 */ /* 0x000fce0000000f00 */
[----:B------:R-:W-:Y:S05]  /*ef20*/  WARPSYNC.COLLECTIVE R79, `(.L_x_2389) ;  /* 0x000000004f087348 */ /* 0x000fea0003c00000 */
[----:B------:R0:W1:Y:S02]  /*ef30*/  SHFL.UP P6, R251, R248, R77, R76 ;  /* 0x0400004df8fb7389 */ /* 0x00006400000c004c */
[----:B01----:R-:W-:Y:S05]  /*ef40*/  ENDCOLLECTIVE ;  /* 0x000000000000791b */ /* 0x003fea0003800000 */
.L_x_2389:
        /* <DEDUP_REMOVED lines=17> */
.L_x_2390:
[----:B------:R-:W-:Y:S02]  /*f060*/  MOV R248, R236 ;  /* 0x000000ec00f87202 */ /* 0x000fe40000000f00 */
[----:B------:R-:W-:-:S07]  /*f070*/  MOV R78, R251 ;  /* 0x000000fb004e7202 */ /* 0x000fce0000000f00 */
[----:B------:R-:W-:Y:S05]  /*f080*/  WARPSYNC.COLLECTIVE R79, `(.L_x_2391) ;  /* 0x000000004f087348 */ /* 0x000fea0003c00000 */
[----:B------:R0:W1:Y:S02]  /*f090*/  SHFL.UP P6, R251, R248, R77, R76 ;  /* 0x0400004df8fb7389 */ /* 0x00006400000c004c */
[----:B01----:R-:W-:Y:S05]  /*f0a0*/  ENDCOLLECTIVE ;  /* 0x000000000000791b */ /* 0x003fea0003800000 */
.L_x_2391:
[----:B------:R-:W-:Y:S02]  /*f0b0*/  MOV R248, R245 ;  /* 0x000000f500f87202 */ /* 0x000fe40000000f00 */
[----:B------:R-:W-:-:S07]  /*f0c0*/  MOV R223, R251 ;  /* 0x000000fb00df7202 */ /* 0x000fce0000000f00 */
[----:B------:R-:W-:Y:S05]  /*f0d0*/  WARPSYNC.COLLECTIVE R79, `(.L_x_2392) ;  /* 0x000000004f087348 */ /* 0x000fea0003c00000 */
[----:B------:R0:W1:Y:S02]  /*f0e0*/  SHFL.UP P6, R251, R248, R77, R76 ;  /* 0x0400004df8fb7389 */ /* 0x00006400000c004c */
[----:B01----:R-:W-:Y:S05]  /*f0f0*/  ENDCOLLECTIVE ;  /* 0x000000000000791b */ /* 0x003fea0003800000 */
.L_x_2392:
[----:B------:R-:W-:Y:S02]  /*f100*/  MOV R248, R246 ;  /* 0x000000f600f87202 */ /* 0x000fe40000000f00 */
[----:B------:R-:W-:-:S07]  /*f110*/  MOV R247, R251 ;  /* 0x000000fb00f77202 */ /* 0x000fce0000000f00 */
[----:B------:R-:W-:Y:S05]  /*f120*/  WARPSYNC.COLLECTIVE R79, `(.L_x_2393) ;  /* 0x000000004f087348 */ /* 0x000fea0003c00000 */
[----:B------:R0:W1:Y:S02]  /*f130*/  SHFL.UP P6, R251, R248, R77, R76 ;  /* 0x0400004df8fb7389 */ /* 0x00006400000c004c */
[----:B01----:R-:W-:Y:S05]  /*f140*/  ENDCOLLECTIVE ;  /* 0x000000000000791b */ /* 0x003fea0003800000 */
.L_x_2393:
[----:B------:R-:W-:Y:S01]  /*f150*/  MOV R76, R251 ;  /* 0x000000fb004c7202 */ /* 0x000fe20000000f00 */
[----:B------:R-:W-:Y:S06]  /*f160*/  BRA `(.L_x_2394) ;  /* 0xffffff7800f07947 */ /* 0x000fec000383ffff */
.L_x_2277:
        /* <DEDUP_REMOVED lines=8> */
.L_x_2396:
[----:B------:R-:W-:Y:S05]  /*f1f0*/  BSYNC B0 ;  /* 0x0000000000007941 */ /* 0x000fea0003800000 */
.L_x_2395:
[----:B------:R-:W-:Y:S05]  /*f200*/  BRA `(.L_x_2397) ;  /* 0xffffff7800fc7947 */ /* 0x000fea000383ffff */
.L_x_2278:
        /* <DEDUP_REMOVED lines=8> */
.L_x_2399:
[----:B------:R-:W-:Y:S05]  /*f290*/  BSYNC B0 ;  /* 0x0000000000007941 */ /* 0x000fea0003800000 */
.L_x_2398:
[----:B------:R-:W-:Y:S05]  /*f2a0*/  BRA `(.L_x_2400) ;  /* 0xffffff7800dc7947 */ /* 0x000fea000383ffff */
.L_x_2279:
        /* <DEDUP_REMOVED lines=8> */
.L_x_2402:
[----:B------:R-:W-:Y:S05]  /*f330*/  BSYNC B0 ;  /* 0x0000000000007941 */ /* 0x000fea0003800000 */
.L_x_2401:
[----:B------:R-:W-:Y:S05]  /*f340*/  BRA `(.L_x_2403) ;  /* 0xffffff7800bc7947 */ /* 0x000fea000383ffff */
.L_x_2280:
        /* <DEDUP_REMOVED lines=8> */
.L_x_2405:
[----:B------:R-:W-:Y:S05]  /*f3d0*/  BSYNC B0 ;  /* 0x0000000000007941 */ /* 0x000fea0003800000 */
.L_x_2404:
[----:B------:R-:W-:Y:S05]  /*f3e0*/  BRA `(.L_x_2406) ;  /* 0xffffff78009c7947 */ /* 0x000fea000383ffff */
.L_x_2281:
        /* <DEDUP_REMOVED lines=8> */
.L_x_2408:
[----:B------:R-:W-:Y:S05]  /*f470*/  BSYNC B0 ;  /* 0x0000000000007941 */ /* 0x000fea0003800000 */
.L_x_2407:
        /* <DEDUP_REMOVED lines=9> */
.L_x_2409:
[----:B------:R-:W-:Y:S02]  /*f510*/  MOV R248, R245 ;  /* 0x000000f500f87202 */ /* 0x000fe40000000f00 */
[----:B------:R-:W-:-:S07]  /*f520*/  MOV R236, R251 ;  /* 0x000000fb00ec7202 */ /* 0x000fce0000000f00 */
[----:B------:R-:W-:Y:S05]  /*f530*/  WARPSYNC.COLLECTIVE R79, `(.L_x_2410) ;  /* 0x000000004f087348 */ /* 0x000fea0003c00000 */
[----:B------:R0:W1:Y:S02]  /*f540*/  SHFL.UP P6, R251, R248, R77, R76 ;  /* 0x0400004df8fb7389 */ /* 0x00006400000c004c */
[----:B01----:R-:W-:Y:S05]  /*f550*/  ENDCOLLECTIVE ;  /* 0x000000000000791b */ /* 0x003fea0003800000 */
.L_x_2410:
[----:B------:R-:W-:Y:S02]  /*f560*/  MOV R248, R246 ;  /* 0x000000f600f87202 */ /* 0x000fe40000000f00 */
[----:B------:R-:W-:-:S07]  /*f570*/  MOV R245, R251 ;  /* 0x000000fb00f57202 */ /* 0x000fce0000000f00 */
[----:B------:R-:W-:Y:S05]  /*f580*/  WARPSYNC.COLLECTIVE R79, `(.L_x_2411) ;  /* 0x000000004f087348 */ /* 0x000fea0003c00000 */
[----:B------:R0:W1:Y:S02]  /*f590*/  SHFL.UP P6, R251, R248, R77, R76 ;  /* 0x0400004df8fb7389 */ /* 0x00006400000c004c */
[----:B01----:R-:W-:Y:S05]  /*f5a0*/  ENDCOLLECTIVE ;  /* 0x000000000000791b */ /* 0x003fea0003800000 */
.L_x_2411:
[----:B------:R-:W-:Y:S01]  /*f5b0*/  HFMA2 R77, -RZ, RZ, 0, 0 ;  /* 0x00000000ff4d7431 */ /* 0x000fe200000001ff */
[----:B------:R-:W-:-:S07]  /*f5c0*/  MOV R76, 0x1f ;  /* 0x0000001f004c7802 */ /* 0x000fce0000000f00 */
[----:B------:R-:W-:Y:S05]  /*f5d0*/  WARPSYNC.COLLECTIVE R79, `(.L_x_2412) ;  /* 0x000000004f087348 */ /* 0x000fea0003c00000 */
[----:B------:R0:W1:Y:S02]  /*f5e0*/  SHFL.IDX P3, R223, R78, R77, R76 ;  /* 0x0000004d4edf7389 */ /* 0x000064000006004c */
[----:B01----:R-:W-:Y:S05]  /*f5f0*/  ENDCOLLECTIVE ;  /* 0x000000000000791b */ /* 0x003fea0003800000 */
.L_x_2412:
[----:B------:R-:W-:Y:S02]  /*f600*/  MOV R246, R251 ;  /* 0x000000fb00f67202 */ /* 0x000fe40000000f00 */
[----:B------:R-:W-:Y:S02]  /*f610*/  MOV R78, R61 ;  /* 0x0000003d004e7202 */ /* 0x000fe40000000f00 */
[----:B------:R-:W-:-:S07]  /*f620*/  MOV R60, R223 ;  /* 0x000000df003c7202 */ /* 0x000fce0000000f00 */
[----:B------:R-:W-:Y:S05]  /*f630*/  WARPSYNC.COLLECTIVE R79, `(.L_x_2413) ;  /* 0x000000004f087348 */ /* 0x000fea0003c00000 */
[----:B------:R0:W1:Y:S02]  /*f640*/  SHFL.IDX P3, R223, R78, R77, R76 ;  /* 0x0000004d4edf7389 */ /* 0x000064000006004c */
[----:B01----:R-:W-:Y:S05]  /*f650*/  ENDCOLLECTIVE ;  /* 0x000000000000791b */ /* 0x003fea0003800000 */
.L_x_2413:
[----:B------:R-:W-:Y:S02]  /*f660*/  MOV R78, R62 ;  /* 0x0000003e004e7202 */ /* 0x000fe40000000f00 */
[----:B------:R-:W-:-:S07]  /*f670*/  MOV R61, R223 ;  /* 0x000000df003d7202 */ /* 0x000fce0000000f00 */
[----:B------:R-:W-:Y:S05]  /*f680*/  WARPSYNC.COLLECTIVE R79, `(.L_x_2414) ;  /* 0x000000004f087348 */ /* 0x000fea0003c00000 */
[----:B------:R0:W1:Y:S02]  /*f690*/  SHFL.IDX P3, R223, R78, R77, R76 ;  /* 0x0000004d4edf7389 */ /* 0x000064000006004c */
[----:B01----:R-:W-:Y:S05]  /*f6a0*/  ENDCOLLECTIVE ;  /* 0x000000000000791b */ /* 0x003fea0003800000 */
.L_x_2414:
[----:B------:R-:W-:Y:S02]  /*f6b0*/  MOV R78, R63 ;  /* 0x0000003f004e7202 */ /* 0x000fe40000000f00 */
[----:B------:R-:W-:-:S07]  /*f6c0*/  MOV R62, R223 ;  /* 0x000000df003e7202 */ /* 0x000fce0000000f00 */
[----:B------:R-:W-:Y:S05]  /*f6d0*/  WARPSYNC.COLLECTIVE R79, `(.L_x_2415) ;  /* 0x000000004f087348 */ /* 0x000fea0003c00000 */
[----:B------:R0:W1:Y:S02]  /*f6e0*/  SHFL.IDX P3, R223, R78, R77, R76 ;  /* 0x0000004d4edf7389 */ /* 0x000064000006004c */
[----:B01----:R-:W-:Y:S05]  /*f6f0*/  ENDCOLLECTIVE ;  /* 0x000000000000791b */ /* 0x003fea0003800000 */
.L_x_2415:
[----:B------:R-:W-:Y:S01]  /*f700*/  MOV R63, R223 ;  /* 0x000000df003f7202 */ /* 0x000fe20000000f00 */
[----:B------:R-:W-:Y:S06]  /*f710*/  BRA `(.L_x_2416) ;  /* 0xffffff7400f87947 */ /* 0x000fec000383ffff */
.L_x_2283:
[----:B------:R-:W-:Y:S01]  /*f720*/  HFMA2 R251, -RZ, RZ, 0, 5.9604644775390625e-08 ;  /* 0x00000001fffb7431 */ /* 0x000fe200000001ff */
[----:B------:R-:W-:Y:S02]  /*f730*/  MOV R252, R245 ;  /* 0x000000f500fc7202 */ /* 0x000fe40000000f00 */
[----:B------:R-:W-:Y:S02]  /*f740*/  MOV R76, 0x1f ;  /* 0x0000001f004c7802 */ /* 0x000fe40000000f00 */
[----:B------:R-:W-:-:S07]  /*f750*/  MOV R79, 0xffffffff ;  /* 0xffffffff004f7802 */ /* 0x000fce0000000f00 */
[----:B------:R-:W-:Y:S05]  /*f760*/  WARPSYNC.COLLECTIVE R79, `(.L_x_2417) ;  /* 0x000000004f087348 */ /* 0x000fea0003c00000 */
[----:B------:R0:W1:Y:S02]  /*f770*/  SHFL.DOWN P1, R223, R252, R251, R76 ;  /* 0x080000fbfcdf7389 */ /* 0x000064000002004c */
[----:B01----:R-:W-:Y:S05]  /*f780*/  ENDCOLLECTIVE ;  /* 0x000000000000791b */ /* 0x003fea0003800000 */
.L_x_2417:
[----:B------:R-:W-:Y:S02]  /*f790*/  MOV R252, R246 ;  /* 0x000000f600fc7202 */ /* 0x000fe40000000f00 */
[----:B------:R-:W-:-:S07]  /*f7a0*/  MOV R77, R223 ;  /* 0x000000df004d7202 */ /* 0x000fce0000000f00 */
[----:B------:R-:W-:Y:S05]  /*f7b0*/  WARPSYNC.COLLECTIVE R79, `(.L_x_2418) ;  /* 0x000000004f087348 */ /* 0x000fea0003c00000 */
[----:B------:R0:W1:Y:S02]  /*f7c0*/  SHFL.DOWN P1, R223, R252, R251, R76 ;  /* 0x080000fbfcdf7389 */ /* 0x000064000002004c */
[----:B01----:R-:W-:Y:S05]  /*f7d0*/  ENDCOLLECTIVE ;  /* 0x000000000000791b */ /* 0x003fea0003800000 */
.L_x_2418:
[----:B------:R-:W-:Y:S02]  /*f7e0*/  MOV R252, R247 ;  /* 0x000000f700fc7202 */ /* 0x000fe40000000f00 */
[----:B------:R-:W-:-:S07]  /*f7f0*/  MOV R78, R223 ;  /* 0x000000df004e7202 */ /* 0x000fce0000000f00 */
[----:B------:R-:W-:Y:S05]  /*f800*/  WARPSYNC.COLLECTIVE R79, `(.L_x_2419) ;  /* 0x000000004f087348 */ /* 0x000fea0003c00000 */
[----:B------:R0:W1:Y:S02]  /*f810*/  SHFL.DOWN P1, R223, R252, R251, R76 ;  /* 0x080000fbfcdf7389 */ /* 0x000064000002004c */
[----:B01----:R-:W-:Y:S05]  /*f820*/  ENDCOLLECTIVE ;  /* 0x000000000000791b */ /* 0x003fea0003800000 */
.L_x_2419:
[----:B------:R-:W-:Y:S02]  /*f830*/  MOV R252, R248 ;  /* 0x000000f800fc7202 */ /* 0x000fe40000000f00 */
[----:B------:R-:W-:-:S07]  /*f840*/  MOV R123, R223 ;  /* 0x000000df007b7202 */ /* 0x000fce0000000f00 */
[----:B------:R-:W-:Y:S05]  /*f850*/  WARPSYNC.COLLECTIVE R79, `(.L_x_2420) ;  /* 0x000000004f087348 */ /* 0x000fea0003c00000 */
[----:B------:R0:W1:Y:S02]  /*f860*/  SHFL.DOWN P1, R223, R252, R251, R76 ;  /* 0x080000fbfcdf7389 */ /* 0x000064000002004c */
[----:B01----:R-:W-:Y:S05]  /*f870*/  ENDCOLLECTIVE ;  /* 0x000000000000791b */ /* 0x003fea0003800000 */
.L_x_2420:
[----:B------:R-:W-:Y:S01]  /*f880*/  MOV R76, R223 ;  /* 0x000000df004c7202 */ /* 0x000fe20000000f00 */
[----:B------:R-:W-:Y:S06]  /*f890*/  BRA `(.L_x_2421) ;  /* 0xffffff8c00187947 */ /* 0x000fec000383ffff */
.L_x_2286:
        /* <DEDUP_REMOVED lines=8> */
.L_x_2423:
[----:B------:R-:W-:Y:S05]  /*f920*/  BSYNC B0 ;  /* 0x0000000000007941 */ /* 0x000fea0003800000 */
.L_x_2422:
        /* <DEDUP_REMOVED lines=8> */
.L_x_2424:
[----:B------:R-:W-:Y:S02]  /*f9b0*/  MOV R252, R247 ;  /* 0x000000f700fc7202 */ /* 0x000fe40000000f00 */
[----:B------:R-:W-:-:S07]  /*f9c0*/  MOV R78, R223 ;  /* 0x000000df004e7202 */ /* 0x000fce0000000f00 */
[----:B------:R-:W-:Y:S05]  /*f9d0*/  WARPSYNC.COLLECTIVE R79, `(.L_x_2425) ;  /* 0x000000004f087348 */ /* 0x000fea0003c00000 */
[----:B------:R0:W1:Y:S02]  /*f9e0*/  SHFL.DOWN P1, R223, R252, R251, R76 ;  /* 0x080000fbfcdf7389 */ /* 0x000064000002004c */
[----:B01----:R-:W-:Y:S05]  /*f9f0*/  ENDCOLLECTIVE ;  /* 0x000000000000791b */ /* 0x003fea0003800000 */
.L_x_2425:
[----:B------:R-:W-:Y:S02]  /*fa00*/  MOV R252, R248 ;  /* 0x000000f800fc7202 */ /* 0x000fe40000000f00 */
[----:B------:R-:W-:-:S07]  /*fa10*/  MOV R123, R223 ;  /* 0x000000df007b7202 */ /* 0x000fce0000000f00 */
[----:B------:R-:W-:Y:S05]  /*fa20*/  WARPSYNC.COLLECTIVE R79, `(.L_x_2426) ;  /* 0x000000004f087348 */ /* 0x000fea0003c00000 */
[----:B------:R0:W1:Y:S02]  /*fa30*/  SHFL.DOWN P1, R223, R252, R251, R76 ;  /* 0x080000fbfcdf7389 */ /* 0x000064000002004c */
[----:B01----:R-:W-:Y:S05]  /*fa40*/  ENDCOLLECTIVE ;  /* 0x000000000000791b */ /* 0x003fea0003800000 */
.L_x_2426:
[----:B------:R-:W-:Y:S01]  /*fa50*/  MOV R79, R223 ;  /* 0x000000df004f7202 */ /* 0x000fe20000000f00 */
[----:B------:R-:W-:Y:S06]  /*fa60*/  BRA `(.L_x_2427) ;  /* 0xffffff8800fc7947 */ /* 0x000fec000383ffff */
.L_x_2289:
        /* <DEDUP_REMOVED lines=8> */
.L_x_2429:
[----:B------:R-:W-:Y:S05]  /*faf0*/  BSYNC B0 ;  /* 0x0000000000007941 */ /* 0x000fea0003800000 */
.L_x_2428:
        /* <DEDUP_REMOVED lines=8> */
.L_x_2430:
[----:B------:R-:W-:Y:S02]  /*fb80*/  MOV R252, R247 ;  /* 0x000000f700fc7202 */ /* 0x000fe40000000f00 */
[----:B------:R-:W-:-:S07]  /*fb90*/  MOV R78, R223 ;  /* 0x000000df004e7202 */ /* 0x000fce0000000f00 */
[----:B------:R-:W-:Y:S05]  /*fba0*/  WARPSYNC.COLLECTIVE R79, `(.L_x_2431) ;  /* 0x000000004f087348 */ /* 0x000fea0003c00000 */
[----:B------:R0:W1:Y:S02]  /*fbb0*/  SHFL.DOWN P1, R223, R252, R251, R76 ;  /* 0x080000fbfcdf7389 */ /* 0x000064000002004c */
[----:B01----:R-:W-:Y:S05]  /*fbc0*/  ENDCOLLECTIVE ;  /* 0x000000000000791b */ /* 0x003fea0003800000 */
.L_x_2431:
[----:B------:R-:W-:Y:S02]  /*fbd0*/  MOV R252, R248 ;  /* 0x000000f800fc7202 */ /* 0x000fe40000000f00 */
[----:B------:R-:W-:-:S07]  /*fbe0*/  MOV R123, R223 ;  /* 0x000000df007b7202 */ /* 0x000fce0000000f00 */
[----:B------:R-:W-:Y:S05]  /*fbf0*/  WARPSYNC.COLLECTIVE R79, `(.L_x_2432) ;  /* 0x000000004f087348 */ /* 0x000fea0003c00000 */
[----:B------:R0:W1:Y:S02]  /*fc00*/  SHFL.DOWN P1, R223, R252, R251, R76 ;  /* 0x080000fbfcdf7389 */ /* 0x000064000002004c */
[----:B01----:R-:W-:Y:S05]  /*fc10*/  ENDCOLLECTIVE ;  /* 0x000000000000791b */ /* 0x003fea0003800000 */
.L_x_2432:
[----:B------:R-:W-:Y:S01]  /*fc20*/  MOV R79, R223 ;  /* 0x000000df004f7202 */ /* 0x000fe20000000f00 */
[----:B------:R-:W-:Y:S06]  /*fc30*/  BRA `(.L_x_2433) ;  /* 0xffffff8800e07947 */ /* 0x000fec000383ffff */
.L_x_2292:
        /* <DEDUP_REMOVED lines=8> */
.L_x_2435:
[----:B------:R-:W-:Y:S05]  /*fcc0*/  BSYNC B0 ;  /* 0x0000000000007941 */ /* 0x000fea0003800000 */
.L_x_2434:
        /* <DEDUP_REMOVED lines=8> */
.L_x_2436:
[----:B------:R-:W-:Y:S02]  /*fd50*/  MOV R252, R247 ;  /* 0x000000f700fc7202 */ /* 0x000fe40000000f00 */
[----:B------:R-:W-:-:S07]  /*fd60*/  MOV R78, R223 ;  /* 0x000000df004e7202 */ /* 0x000fce0000000f00 */
[----:B------:R-:W-:Y:S05]  /*fd70*/  WARPSYNC.COLLECTIVE R79, `(.L_x_2437) ;  /* 0x000000004f087348 */ /* 0x000fea0003c00000 */
[----:B------:R0:W1:Y:S02]  /*fd80*/  SHFL.DOWN P1, R223, R252, R251, R76 ;  /* 0x080000fbfcdf7389 */ /* 0x000064000002004c */
[----:B01----:R-:W-:Y:S05]  /*fd90*/  ENDCOLLECTIVE ;  /* 0x000000000000791b */ /* 0x003fea0003800000 */
.L_x_2437:
[----:B------:R-:W-:Y:S02]  /*fda0*/  MOV R252, R248 ;  /* 0x000000f800fc7202 */ /* 0x000fe40000000f00 */
[----:B------:R-:W-:-:S07]  /*fdb0*/  MOV R123, R223 ;  /* 0x000000df007b7202 */ /* 0x000fce0000000f00 */
[----:B------:R-:W-:Y:S05]  /*fdc0*/  WARPSYNC.COLLECTIVE R79, `(.L_x_2438) ;  /* 0x000000004f087348 */ /* 0x000fea0003c00000 */
[----:B------:R0:W1:Y:S02]  /*fdd0*/  SHFL.DOWN P1, R223, R252, R251, R76 ;  /* 0x080000fbfcdf7389 */ /* 0x000064000002004c */
[----:B01----:R-:W-:Y:S05]  /*fde0*/  ENDCOLLECTIVE ;  /* 0x000000000000791b */ /* 0x003fea0003800000 */
.L_x_2438:
[----:B------:R-:W-:Y:S01]  /*fdf0*/  MOV R79, R223 ;  /* 0x000000df004f7202 */ /* 0x000fe20000000f00 */
[----:B------:R-:W-:Y:S06]  /*fe00*/  BRA `(.L_x_2439) ;  /* 0xffffff8800c47947 */ /* 0x000fec000383ffff */
.L_x_2295:
        /* <DEDUP_REMOVED lines=8> */
.L_x_2441:
[----:B------:R-:W-:Y:S05]  /*fe90*/  BSYNC B0 ;  /* 0x0000000000007941 */ /* 0x000fea0003800000 */
.L_x_2440:
        /* <DEDUP_REMOVED lines=8> */
.L_x_2442:
[----:B------:R-:W-:Y:S02]  /*ff20*/  MOV R252, R247 ;  /* 0x000000f700fc7202 */ /* 0x000fe40000000f00 */
[----:B------:R-:W-:-:S07]  /*ff30*/  MOV R78, R223 ;  /* 0x000000df004e7202 */ /* 0x000fce0000000f00 */
[----:B------:R-:W-:Y:S05]  /*ff40*/  WARPSYNC.COLLECTIVE R79, `(.L_x_2443) ;  /* 0x000000004f087348 */ /* 0x000fea0003c00000 */
[----:B------:R0:W1:Y:S02]  /*ff50*/  SHFL.DOWN P1, R223, R252, R251, R76 ;  /* 0x080000fbfcdf7389 */ /* 0x000064000002004c */
[----:B01----:R-:W-:Y:S05]  /*ff60*/  ENDCOLLECTIVE ;  /* 0x000000000000791b */ /* 0x003fea0003800000 */
.L_x_2443:
[----:B------:R-:W-:Y:S02]  /*ff70*/  MOV R252, R248 ;  /* 0x000000f800fc7202 */ /* 0x000fe40000000f00 */
[----:B------:R-:W-:-:S07]  /*ff80*/  MOV R123, R223 ;  /* 0x000000df007b7202 */ /* 0x000fce0000000f00 */
[----:B------:R-:W-:Y:S05]  /*ff90*/  WARPSYNC.COLLECTIVE R79, `(.L_x_2444) ;  /* 0x000000004f087348 */ /* 0x000fea0003c00000 */
[----:B------:R0:W1:Y:S02]  /*ffa0*/  SHFL.DOWN P1, R223, R252, R251, R76 ;  /* 0x080000fbfcdf7389 */ /* 0x000064000002004c */
[----:B01----:R-:W-:Y:S05]  /*ffb0*/  ENDCOLLECTIVE ;  /* 0x000000000000791b */ /* 0x003fea0003800000 */
.L_x_2444:
[----:B------:R-:W-:Y:S01]  /*ffc0*/  MOV R79, R223 ;  /* 0x000000df004f7202 */ /* 0x000fe20000000f00 */
[----:B------:R-:W-:Y:S06]  /*ffd0*/  BRA `(.L_x_2445) ;  /* 0xffffff8800a87947 */ /* 0x000fec000383ffff */
.L_x_2298:
        /* <DEDUP_REMOVED lines=8> */
.L_x_2447:
[----:B------:R-:W-:Y:S05]  /*10060*/  BSYNC B0 ;  /* 0x0000000000007941 */ /* 0x000fea0003800000 */
.L_x_2446:
        /* <DEDUP_REMOVED lines=10> */
.L_x_2448:
[----:B------:R-:W-:Y:S02]  /*10110*/  MOV R78, R247 ;  /* 0x000000f7004e7202 */ /* 0x000fe40000000f00 */
[----:B------:R-:W-:-:S07]  /*10120*/  MOV R221, R223 ;  /* 0x000000df00dd7202 */ /* 0x000fce0000000f00 */
[----:B------:R-:W-:Y:S05]  /*10130*/  WARPSYNC.COLLECTIVE R79, `(.L_x_2449) ;  /* 0x000000004f087348 */ /* 0x000fea0003c00000 */
[----:B------:R0:W1:Y:S02]  /*10140*/  SHFL.IDX P3, R223, R78, R77, R76 ;  /* 0x0000004d4edf7389 */ /* 0x000064000006004c */
[----:B01----:R-:W-:Y:S05]  /*10150*/  ENDCOLLECTIVE ;  /* 0x000000000000791b */ /* 0x003fea0003800000 */
.L_x_2449:
        /* <DEDUP_REMOVED lines=16> */
.L_x_2450:
[----:B------:R-:W-:Y:S01]  /*10260*/  MOV R78, R72 ;  /* 0x00000048004e7202 */ /* 0x000fe20000000f00 */
[----:B------:R-:W-:-:S07]  /*10270*/  FADD.FTZ R236, R223, R236 ;  /* 0x000000ecdfec7221 */ /* 0x000fce0000010000 */
[----:B------:R-:W-:Y:S05]  /*10280*/  WARPSYNC.COLLECTIVE R79, `(.L_x_2451) ;  /* 0x000000004f087348 */ /* 0x000fea0003c00000 */
[----:B------:R0:W1:Y:S02]  /*10290*/  SHFL.DOWN P1, R223, R252, R251, R76 ;  /* 0x080000fbfcdf7389 */ /* 0x000064000002004c */
[----:B01----:R-:W-:Y:S05]  /*102a0*/  ENDCOLLECTIVE ;  /* 0x000000000000791b */ /* 0x003fea0003800000 */
.L_x_2451:
[----:B------:R-:W-:Y:S02]  /*102b0*/  MOV R252, R246 ;  /* 0x000000f600fc7202 */ /* 0x000fe40000000f00 */
[----:B------:R-:W-:-:S07]  /*102c0*/  MOV R245, R223 ;  /* 0x000000df00f57202 */ /* 0x000fce0000000f00 */
[----:B------:R-:W-:Y:S05]  /*102d0*/  WARPSYNC.COLLECTIVE R79, `(.L_x_2452) ;  /* 0x000000004f087348 */ /* 0x000fea0003c00000 */
[----:B------:R0:W1:Y:S02]  /*102e0*/  SHFL.DOWN P1, R223, R252, R251, R76 ;  /* 0x080000fbfcdf7389 */ /* 0x000064000002004c */
[----:B01----:R-:W-:Y:S05]  /*102f0*/  ENDCOLLECTIVE ;  /* 0x000000000000791b */ /* 0x003fea0003800000 */
.L_x_2452:
[----:B------:R-:W-:Y:S02]  /*10300*/  MOV R252, R247 ;  /* 0x000000f700fc7202 */ /* 0x000fe40000000f00 */
[----:B------:R-:W-:-:S07]  /*10310*/  MOV R246, R223 ;  /* 0x000000df00f67202 */ /* 0x000fce0000000f00 */
[----:B------:R-:W-:Y:S05]  /*10320*/  WARPSYNC.COLLECTIVE R79, `(.L_x_2453) ;  /* 0x000000004f087348 */ /* 0x000fea0003c00000 */
[----:B------:R0:W1:Y:S02]  /*10330*/  SHFL.DOWN P1, R223, R252, R251, R76 ;  /* 0x080000fbfcdf7389 */ /* 0x000064000002004c */
[----:B01----:R-:W-:Y:S05]  /*10340*/  ENDCOLLECTIVE ;  /* 0x000000000000791b */ /* 0x003fea0003800000 */
.L_x_2453:
[----:B------:R-:W-:Y:S02]  /*10350*/  MOV R252, R248 ;  /* 0x000000f800fc7202 */ /* 0x000fe40000000f00 */
[----:B------:R-:W-:-:S07]  /*10360*/  MOV R247, R223 ;  /* 0x000000df00f77202 */ /* 0x000fce0000000f00 */
[----:B------:R-:W-:Y:S05]  /*10370*/  WARPSYNC.COLLECTIVE R79, `(.L_x_2454) ;  /* 0x000000004f087348 */ /* 0x000fea0003c00000 */
[----:B------:R0:W1:Y:S02]  /*10380*/  SHFL.DOWN P1, R223, R252, R251, R76 ;  /* 0x080000fbfcdf7389 */ /* 0x000064000002004c */
[----:B01----:R-:W-:Y:S05]  /*10390*/  ENDCOLLECTIVE ;  /* 0x000000000000791b */ /* 0x003fea0003800000 */
.L_x_2454:
[----:B------:R-:W-:-:S07]  /*103a0*/  MOV R248, R223 ;  /* 0x000000df00f87202 */ /* 0x000fce0000000f00 */
[----:B------:R-:W-:Y:S05]  /*103b0*/  WARPSYNC.COLLECTIVE R79, `(.L_x_2455) ;  /* 0x000000004f087348 */ /* 0x000fea0003c00000 */
[----:B------:R0:W1:Y:S02]  /*103c0*/  SHFL.IDX P3, R223, R78, R77, R76 ;  /* 0x0000004d4edf7389 */ /* 0x000064000006004c */
[----:B01----:R-:W-:Y:S05]  /*103d0*/  ENDCOLLECTIVE ;  /* 0x000000000000791b */ /* 0x003fea0003800000 */
.L_x_2455:
[----:B------:R-:W-:Y:S02]  /*103e0*/  MOV R78, R73 ;  /* 0x00000049004e7202 */ /* 0x000fe40000000f00 */
[----:B------:R-:W-:-:S07]  /*103f0*/  MOV R72, R223 ;  /* 0x000000df00487202 */ /* 0x000fce0000000f00 */
[----:B------:R-:W-:Y:S05]  /*10400*/  WARPSYNC.COLLECTIVE R79, `(.L_x_2456) ;  /* 0x000000004f087348 */ /* 0x000fea0003c00000 */
[----:B------:R0:W1:Y:S02]  /*10410*/  SHFL.IDX P3, R223, R78, R77, R76 ;  /* 0x0000004d4edf7389 */ /* 0x000064000006004c */
[----:B01----:R-:W-:Y:S05]  /*10420*/  ENDCOLLECTIVE ;  /* 0x000000000000791b */ /* 0x003fea0003800000 */
.L_x_2456:
[----:B------:R-:W-:Y:S02]  /*10430*/  MOV R78, R74 ;  /* 0x0000004a004e7202 */ /* 0x000fe40000000f00 */
[----:B------:R-:W-:-:S07]  /*10440*/  MOV R73, R223 ;  /* 0x000000df00497202 */ /* 0x000fce0000000f00 */
[----:B------:R-:W-:Y:S05]  /*10450*/  WARPSYNC.COLLECTIVE R79, `(.L_x_2457) ;  /* 0x000000004f087348 */ /* 0x000fea0003c00000 */
[----:B------:R0:W1:Y:S02]  /*10460*/  SHFL.IDX P3, R223, R78, R77, R76 ;  /* 0x0000004d4edf7389 */ /* 0x000064000006004c */
[----:B01----:R-:W-:Y:S05]  /*10470*/  ENDCOLLECTIVE ;  /* 0x000000000000791b */ /* 0x003fea0003800000 */
.L_x_2457:
[----:B------:R-:W-:Y:S02]  /*10480*/  MOV R78, R75 ;  /* 0x0000004b004e7202 */ /* 0x000fe40000000f00 */
[----:B------:R-:W-:-:S07]  /*10490*/  MOV R74, R223 ;  /* 0x000000df004a7202 */ /* 0x000fce0000000f00 */
[----:B------:R-:W-:Y:S05]  /*104a0*/  WARPSYNC.COLLECTIVE R79, `(.L_x_2458) ;  /* 0x000000004f087348 */ /* 0x000fea0003c00000 */
[----:B------:R0:W1:Y:S02]  /*104b0*/  SHFL.IDX P3, R223, R78, R77, R76 ;  /* 0x0000004d4edf7389 */ /* 0x000064000006004c */
[----:B01----:R-:W-:Y:S05]  /*104c0*/  ENDCOLLECTIVE ;  /* 0x000000000000791b */ /* 0x003fea0003800000 */
.L_x_2458:
[----:B------:R-:W-:Y:S01]  /*104d0*/  MOV R75, R223 ;  /* 0x000000df004b7202 */ /* 0x000fe20000000f00 */
[----:B------:R-:W-:Y:S06]  /*104e0*/  BRA `(.L_x_2459) ;  /* 0xffffff8800047947 */ /* 0x000fec000383ffff */
.L_x_2460:
        /* <DEDUP_REMOVED lines=9> */
.L_x_18675:


//--------------------- .text._Z25selective_scan_bwd_kernelI32Selective_Scan_bwd_kernel_traitsILi128ELi16ELb0ELb1ELb1ELb0ELb1EN3c104HalfENS1_7complexIfEEEEv12SSMParamsBwd --------------------------
	.section	.text._Z25selective_scan_bwd_kernelI32Selective_Scan_bwd_kernel_traitsILi128ELi16ELb0ELb1ELb1ELb0ELb1EN3c104HalfENS1_7complexIfEEEEv12SSMParamsBwd,"ax",@progbits
	.align	128
        .global         _Z25selective_scan_bwd_kernelI32Selective_Scan_bwd_kernel_traitsILi128ELi16ELb0ELb1ELb1ELb0ELb1EN3c104HalfENS1_7complexIfEEEEv12SSMParamsBwd
        .type           _Z25selective_scan_bwd_kernelI32Selective_Scan_bwd_kernel_traitsILi128ELi16ELb0ELb1ELb1ELb0ELb1EN3c104HalfENS1_7complexIfEEEEv12SSMParamsBwd,@function
        .size           _Z25selective_scan_bwd_kernelI32Selective_Scan_bwd_kernel_traitsILi128ELi16ELb0ELb1ELb1ELb0ELb1EN3c104HalfENS1_7complexIfEEEEv12SSMParamsBwd,(.L_x_18676 - _Z25selective_scan_bwd_kernelI32Selective_Scan_bwd_kernel_traitsILi128ELi16ELb0ELb1ELb1ELb0ELb1EN3c104HalfENS1_7complexIfEEEEv12SSMParamsBwd)
        .other          _Z25selective_scan_bwd_kernelI32Selective_Scan_bwd_kernel_traitsILi128ELi16ELb0ELb1ELb1ELb0ELb1EN3c104HalfENS1_7complexIfEEEEv12SSMParamsBwd,@"STO_CUDA_ENTRY STV_DEFAULT"
_Z25selective_scan_bwd_kernelI32Selective_Scan_bwd_kernel_traitsILi128ELi16ELb0ELb1ELb1ELb0ELb1EN3c104HalfENS1_7complexIfEEEEv12SSMParamsBwd:
.text._Z25selective_scan_bwd_kernelI32Selective_Scan_bwd_kernel_traitsILi128ELi16ELb0ELb1ELb1ELb0ELb1EN3c104HalfENS1_7complexIfEEEEv12SSMParamsBwd:
        /* <DEDUP_REMOVED lines=28> */
[----:B------:R-:W5:Y:S03]  /*01c0*/  LDCU.64 UR22, c[0x0][0x4b8] ;  /* 0x00009700ff1677ac */ /* 0x000f660008000a00 */
[----:B------:R-:W3:Y:S01]  /*01d0*/  @P1 LDG.E R4, desc[UR34][R4.64] ;  /* 0x0000002204041981 */ /* 0x000ee2000c1e1900 */
[----:B----4-:R-:W-:Y:S01]  /*01e0*/  MOV R0, UR28 ;  /* 0x0000001c00007c02 */ /* 0x010fe20008000f00 */
[----:B------:R-:W4:Y:S02]  /*01f0*/  S2UR UR6, SR_CTAID.X ;  /* 0x00000000000679c3 */ /* 0x000f240000002500 */
[----:B------:R0:W-:Y:S01]  /*0200*/  STL [R1+0x28], RZ ;  /* 0x000028ff01007387 */ /* 0x0001e20000100800 */
[----:B------:R-:W-:-:S03]  /*0210*/  IABS R0, R0 ;  /* 0x0000000000007213 */ /* 0x000fc60000000000 */
[----:B------:R0:W-:Y:S01]  /*0220*/  STL [R1+0x24], RZ ;  /* 0x000024ff01007387 */ /* 0x0001e20000100800 */
[----:B------:R-:W-:Y:S01]  /*0230*/  R2UR UR21, R0 ;  /* 0x00000000001572ca */ /* 0x000fe200000e0000 */
[----:B-----5:R-:W-:Y:S02]  /*0240*/  USHF.R.U64 UR22, UR22, 0x1, UR23 ;  /* 0x0000000116167899 */ /* 0x020fe40008001217 */
[----:B------:R-:W-:-:S10]  /*0250*/  USHF.R.U32.HI UR23, URZ, 0x1, UR23 ;  /* 0x00000001ff177899 */ /* 0x000fd40008011617 */
[----:B------:R-:W5:Y:S01]  /*0260*/  I2F.RP R0, UR21 ;  /* 0x0000001500007d06 */ /* 0x000f620008209400 */
[----:B----4-:R-:W-:Y:S02]  /*0270*/  UIMAD.WIDE.U32 UR4, UR6, UR16, URZ ;  /* 0x00000010060472a5 */ /* 0x010fe4000f8e00ff */
[----:B0-----:R-:W-:Y:S02]  /*0280*/  UIMAD.WIDE.U32 UR8, UR6, UR24, URZ ;  /* 0x00000018060872a5 */ /* 0x001fe4000f8e00ff */
[----:B------:R-:W-:Y:S02]  /*0290*/  UIMAD UR5, UR6, UR17, UR5 ;  /* 0x00000011060572a4 */ /* 0x000fe4000f8e0205 */
[----:B------:R-:W-:Y:S02]  /*02a0*/  UIMAD UR9, UR6, UR25, UR9 ;  /* 0x00000019060972a4 */ /* 0x000fe4000f8e0209 */
[----:B------:R-:W-:Y:S02]  /*02b0*/  UIMAD.WIDE.U32 UR4, UR10, UR18, UR4 ;  /* 0x000000120a0472a5 */ /* 0x000fe4000f8e0004 */
[----:B-1----:R-:W-:Y:S01]  /*02c0*/  ULEA UR16, UR33, 0xfffff800, 0xb ;  /* 0xfffff80021107891 */ /* 0x002fe2000f8e58ff */
[----:B-----5:R-:W3:Y:S01]  /*02d0*/  MUFU.RCP R0, R0 ;  /* 0x0000000000007308 */ /* 0x020ee20000001000 */
[----:B------:R-:W-:-:S02]  /*02e0*/  UIMAD UR7, UR10, UR19, UR5 ;  /* 0x000000130a0772a4 */ /* 0x000fc4000f8e0205 */
[----:B------:R-:W-:Y:S02]  /*02f0*/  UIMAD.WIDE.U32 UR8, UR10, UR26, UR8 ;  /* 0x0000001a0a0872a5 */ /* 0x000fe4000f8e0008 */
[----:B------:R-:W-:Y:S02]  /*0300*/  UIADD3 UR11, UP0, UPT, UR16, UR4, URZ ;  /* 0x00000004100b7290 */ /* 0x000fe4000ff1e0ff */
[----:B------:R-:W-:Y:S02]  /*0310*/  USHF.R.S32.HI UR17, URZ, 0x1f, UR16 ;  /* 0x0000001fff117899 */ /* 0x000fe40008011410 */
[----:B------:R-:W-:Y:S02]  /*0320*/  UIMAD UR18, UR10, UR27, UR9 ;  /* 0x0000001b0a1272a4 */ /* 0x000fe4000f8e0209 */
[----:B--2---:R-:W-:Y:S02]  /*0330*/  ULEA UR9, UP1, UR11, UR12, 0x1 ;  /* 0x0000000c0b097291 */ /* 0x004fe4000f8208ff */
[----:B------:R-:W-:-:S02]  /*0340*/  UIADD3.X UR7, UPT, UPT, UR17, UR7, URZ, UP0, !UPT ;  /* 0x0000000711077290 */ /* 0x000fc400087fe4ff */
[----:B------:R-:W-:Y:S01]  /*0350*/  UIADD3 UR4, UP2, UPT, UR16, UR8, URZ ;  /* 0x0000000810047290 */ /* 0x000fe2000ff5e0ff */
[----:B---3--:R-:W-:Y:S01]  /*0360*/  IADD3 R2, PT, PT, R0, 0xffffffe, RZ ;  /* 0x0ffffffe00027810 */ /* 0x008fe20007ffe0ff */
[----:B------:R-:W-:Y:S01]  /*0370*/  ULEA.HI.X UR11, UR11, UR13, UR7, 0x1, UP1 ;  /* 0x0000000d0b0b7291 */ /* 0x000fe200088f0c07 */
[----:B------:R-:W-:Y:S01]  /*0380*/  MOV R0, UR10 ;  /* 0x0000000a00007c02 */ /* 0x000fe20008000f00 */
[----:B------:R-:W-:Y:S02]  /*0390*/  ULEA UR8, UP3, UR4, UR14, 0x1 ;  /* 0x0000000e04087291 */ /* 0x000fe4000f8608ff */
[----:B------:R-:W-:Y:S01]  /*03a0*/  UIADD3.X UR12, UPT, UPT, UR17, UR18, URZ, UP2, !UPT ;  /* 0x00000012110c7290 */ /* 0x000fe200097fe4ff */
[----:B------:R-:W0:Y:S01]  /*03b0*/  F2I.FTZ.U32.TRUNC.NTZ R2, R2 ;  /* 0x0000000200027305 */ /* 0x000e22000021f000 */
[----:B------:R-:W-:Y:S01]  /*03c0*/  IABS R0, R0 ;  /* 0x0000000000007213 */ /* 0x000fe20000000000 */
[----:B------:R-:W1:Y:S03]  /*03d0*/  LDCU.64 UR18, c[0x0][0x498] ;  /* 0x00009300ff1277ac */ /* 0x000e660008000a00 */
[----:B------:R-:W-:Y:S01]  /*03e0*/  R2UR UR20, R0 ;  /* 0x00000000001472ca */ /* 0x000fe200000e0000 */
[----:B------:R-:W-:Y:S01]  /*03f0*/  ULEA.HI.X UR12, UR4, UR15, UR12, 0x1, UP3 ;  /* 0x0000000f040c7291 */ /* 0x000fe200098f0c0c */
[----:B------:R-:W2:Y:S02]  /*0400*/  LDCU.64 UR24, c[0x0][0x4a0] ;  /* 0x00009400ff1877ac */ /* 0x000ea40008000a00 */
[----:B------:R-:W-:Y:S01]  /*0410*/  UMOV UR4, URZ ;  /* 0x000000ff00047c82 */ /* 0x000fe20008000000 */
[----:B------:R-:W3:Y:S01]  /*0420*/  LDCU.64 UR26, c[0x0][0x4d8] ;  /* 0x00009b00ff1a77ac */ /* 0x000ee20008000a00 */
[----:B0-----:R-:W-:-:S13]  /*0430*/  R2UR UR5, R2 ;  /* 0x00000000020572ca */ /* 0x001fda00000e0000 */
[----:B------:R-:W-:Y:S02]  /*0440*/  UIADD3 UR7, UPT, UPT, URZ, -UR5, URZ ;  /* 0x80000005ff077290 */ /* 0x000fe4000fffe0ff */
[----:B---3--:R-:W-:Y:S02]  /*0450*/  USHF.R.U32.HI UR13, URZ, 0x1, UR27 ;  /* 0x00000001ff0d7899 */ /* 0x008fe4000801161b */
[----:B------:R-:W-:-:S04]  /*0460*/  UIMAD UR7, UR7, UR21, URZ ;  /* 0x00000015070772a4 */ /* 0x000fc8000f8e02ff */
[----:B------:R-:W-:Y:S02]  /*0470*/  UIMAD.WIDE.U32 UR4, UR5, UR7, UR4 ;  /* 0x00000007050472a5 */ /* 0x000fe4000f8e0004 */
[----:B------:R-:W-:Y:S02]  /*0480*/  USHF.R.U64 UR7, UR26, 0x1, UR27 ;  /* 0x000000011a077899 */ /* 0x000fe4000800121b */
[----:B------:R-:W-:Y:S02]  /*0490*/  UIMAD.WIDE.U32 UR14, UR5, UR20, URZ ;  /* 0x00000014050e72a5 */ /* 0x000fe4000f8e00ff */
[----:B-1----:R-:W-:Y:S02]  /*04a0*/  UIMAD.WIDE.U32 UR4, UR6, UR18, URZ ;  /* 0x00000012060472a5 */ /* 0x002fe4000f8e00ff */
[----:B------:R-:W-:Y:S02]  /*04b0*/  UIMAD.WIDE.U32 UR26, UR6, UR36, URZ ;  /* 0x00000024061a72a5 */ /* 0x000fe4000f8e00ff */
[----:B------:R-:W-:Y:S01]  /*04c0*/  UIMAD UR5, UR6, UR19, UR5 ;  /* 0x00000013060572a4 */ /* 0x000fe2000f8e0205 */
[----:B------:R-:W-:Y:S01]  /*04d0*/  UMOV UR31, UR15 ;  /* 0x0000000f001f7c82 */ /* 0x000fe20008000000 */
[----:B------:R-:W0:Y:S01]  /*04e0*/  LDCU.64 UR18, c[0x0][0x4c0] ;  /* 0x00009800ff1277ac */ /* 0x000e220008000a00 */
[----:B------:R-:W-:-:S02]  /*04f0*/  UIADD3 UR14, UPT, UPT, -UR31, URZ, URZ ;  /* 0x000000ff1f0e7290 */ /* 0x000fc4000fffe1ff */
[----:B--2---:R-:W-:Y:S02]  /*0500*/  UIMAD.WIDE.U32 UR4, UR10, UR24, UR4 ;  /* 0x000000180a0472a5 */ /* 0x004fe4000f8e0004 */
[----:B------:R-:W-:Y:S02]  /*0510*/  UIMAD UR20, UR21, UR14, UR20 ;  /* 0x0000000e151472a4 */ /* 0x000fe4000f8e0214 */
[----:B------:R-:W-:Y:S02]  /*0520*/  UIMAD UR29, UR10, UR25, UR5 ;  /* 0x000000190a1d72a4 */ /* 0x000fe4000f8e0205 */
[----:B------:R-:W-:Y:S02]  /*0530*/  UISETP.GT.U32.AND UP1, UPT, UR21, UR20, UPT ;  /* 0x000000141500728c */ /* 0x000fe4000bf24070 */
[----:B------:R-:W-:Y:S02]  /*0540*/  ULOP3.LUT UR5, UR10, UR28, URZ, 0x3c, !UPT ;  /* 0x0000001c0a057292 */ /* 0x000fe4000f8e3cff */
[----:B------:R-:W-:-:S02]  /*0550*/  UIMAD.WIDE.U32 UR14, UR6, UR38, URZ ;  /* 0x00000026060e72a5 */ /* 0x000fc4000f8e00ff */
[----:B------:R-:W-:Y:S02]  /*0560*/  UISETP.GE.AND UP2, UPT, UR5, URZ, UPT ;  /* 0x000000ff0500728c */ /* 0x000fe4000bf46270 */
[----:B------:R-:W-:Y:S01]  /*0570*/  UIMAD UR15, UR6, UR39, UR15 ;  /* 0x00000027060f72a4 */ /* 0x000fe2000f8e020f */
[----:B------:R-:W1:Y:S02]  /*0580*/  LDCU.64 UR38, c[0x0][0x480] ;  /* 0x00009000ff2677ac */ /* 0x000e640008000a00 */
[----:B------:R-:W-:Y:S02]  /*0590*/  @!UP1 UIADD3 UR20, UPT, UPT, UR20, -UR21, URZ ;  /* 0x8000001514149290 */ /* 0x000fe4000fffe0ff */
[----:B------:R-:W-:Y:S02]  /*05a0*/  @!UP1 UIADD3 UR31, UPT, UPT, UR31, 0x1, URZ ;  /* 0x000000011f1f9890 */ /* 0x000fe4000fffe0ff */
[----:B------:R-:W-:Y:S02]  /*05b0*/  UISETP.GE.U32.AND UP0, UPT, UR20, UR21, UPT ;  /* 0x000000151400728c */ /* 0x000fe4000bf06070 */
[----:B------:R-:W-:Y:S01]  /*05c0*/  UISETP.NE.AND UP1, UPT, UR28, URZ, UPT ;  /* 0x000000ff1c00728c */ /* 0x000fe2000bf25270 */
[----:B------:R-:W2:Y:S01]  /*05d0*/  LDCU.64 UR24, c[0x0][0x3c8] ;  /* 0x00007900ff1877ac */ /* 0x000ea20008000a00 */
[----:B------:R-:W-:Y:S01]  /*05e0*/  UIMAD UR27, UR6, UR37, UR27 ;  /* 0x00000025061b72a4 */ /* 0x000fe2000f8e021b */
[----:B------:R-:W3:Y:S06]  /*05f0*/  LDCU.64 UR36, c[0x0][0x528] ;  /* 0x0000a500ff2477ac */ /* 0x000eec0008000a00 */
[----:B------:R-:W-:Y:S01]  /*0600*/  @UP0 UIADD3 UR31, UPT, UPT, UR31, 0x1, URZ ;  /* 0x000000011f1f0890 */ /* 0x000fe2000fffe0ff */
[----:B------:R-:W4:Y:S03]  /*0610*/  LDCU.64 UR20, c[0x0][0x3e8] ;  /* 0x00007d00ff1477ac */ /* 0x000f260008000a00 */
[----:B------:R-:W-:-:S02]  /*0620*/  @!UP2 UIADD3 UR31, UPT, UPT, -UR31, URZ, URZ ;  /* 0x000000ff1f1fa290 */ /* 0x000fc4000fffe1ff */
[----:B------:R-:W-:Y:S02]  /*0630*/  @!UP1 ULOP3.LUT UR31, URZ, UR28, URZ, 0x33, !UPT ;  /* 0x0000001cff1f9292 */ /* 0x000fe4000f8e33ff */
[----:B------:R-:W-:Y:S02]  /*0640*/  UIADD3 UR4, UP2, UPT, UR16, UR4, URZ ;  /* 0x0000000410047290 */ /* 0x000fe4000ff5e0ff */
[----:B------:R-:W-:Y:S02]  /*0650*/  USHF.R.S32.HI UR32, URZ, 0x1f, UR31 ;  /* 0x0000001fff207899 */ /* 0x000fe4000801141f */
[----:B-1----:R-:W-:Y:S02]  /*0660*/  UISETP.NE.U32.AND UP0, UPT, UR38, URZ, UPT ;  /* 0x000000ff2600728c */ /* 0x002fe4000bf05070 */
[----:B0-----:R-:W-:Y:S02]  /*0670*/  UIMAD UR30, UR32, UR18, URZ ;  /* 0x00000012201e72a4 */ /* 0x001fe4000f8e02ff */
[----:B------:R-:W-:-:S02]  /*0680*/  UIADD3.X UR29, UPT, UPT, UR17, UR29, URZ, UP2, !UPT ;  /* 0x0000001d111d7290 */ /* 0x000fc400097fe4ff */
[----:B------:R-:W-:Y:S01]  /*0690*/  UIMAD UR41, UR31, UR19, UR30 ;  /* 0x000000131f2972a4 */ /* 0x000fe2000f8e021e */
[----:B------:R-:W0:Y:S01]  /*06a0*/  LDCU.64 UR16, c[0x0][0x4e0] ;  /* 0x00009c00ff1077ac */ /* 0x000e220008000a00 */
[----:B--2---:R-:W-:Y:S02]  /*06b0*/  UIMAD UR30, UR32, UR24, URZ ;  /* 0x00000018201e72a4 */ /* 0x004fe4000f8e02ff */
[----:B------:R-:W-:Y:S02]  /*06c0*/  UISETP.NE.AND.EX UP0, UPT, UR39, URZ, UPT, UP0 ;  /* 0x000000ff2700728c */ /* 0x000fe4000bf05300 */
[----:B------:R-:W-:Y:S02]  /*06d0*/  UIMAD.WIDE.U32 UR26, UR31, UR24, UR26 ;  /* 0x000000181f1a72a5 */ /* 0x000fe4000f8e001a */
[----:B------:R-:W-:Y:S01]  /*06e0*/  UIMAD UR39, UR31, UR25, UR30 ;  /* 0x000000191f2772a4 */ /* 0x000fe2000f8e021e */
[----:B------:R-:W1:Y:S01]  /*06f0*/  LDCU.64 UR24, c[0x0][0x450] ;  /* 0x00008a00ff1877ac */ /* 0x000e620008000a00 */
[----:B---3--:R-:W-:-:S02]  /*0700*/  ULEA UR28, UP1, UR4, UR36, 0x1 ;  /* 0x00000024041c7291 */ /* 0x008fc4000f8208ff */
[----:B----4-:R-:W-:Y:S02]  /*0710*/  UIMAD UR30, UR32, UR20, URZ ;  /* 0x00000014201e72a4 */ /* 0x010fe4000f8e02ff */
[----:B------:R-:W-:Y:S02]  /*0720*/  ULEA.HI.X UR29, UR4, UR37, UR29, 0x1, UP1 ;  /* 0x00000025041d7291 */ /* 0x000fe400088f0c1d */
[----:B------:R-:W-:Y:S01]  /*0730*/  UIMAD.WIDE.U32 UR4, UR31, UR18, URZ ;  /* 0x000000121f0472a5 */ /* 0x000fe2000f8e00ff */
[----:B------:R-:W2:Y:S01]  /*0740*/  LDCU.64 UR18, c[0x0][0x448] ;  /* 0x00008900ff1277ac */ /* 0x000ea20008000a00 */
[----:B------:R-:W-:Y:S02]  /*0750*/  UIMAD UR40, UR31, UR21, UR30 ;  /* 0x000000151f2872a4 */ /* 0x000fe4000f8e021e */
[----:B------:R-:W-:Y:S02]  /*0760*/  UIMAD.WIDE.U32 UR36, UR31, UR20, UR14 ;  /* 0x000000141f2472a5 */ /* 0x000fe4000f8e000e */
[----:B------:R-:W-:-:S02]  /*0770*/  ULEA UR30, UR33, 0xfffff000, 0xc ;  /* 0xfffff000211e7891 */ /* 0x000fc4000f8e60ff */
[----:B0-----:R-:W-:Y:S02]  /*0780*/  UIMAD.WIDE.U32 UR14, UR31, UR16, URZ ;  /* 0x000000101f0e72a5 */ /* 0x001fe4000f8e00ff */
[----:B------:R-:W-:Y:S02]  /*0790*/  UIMAD UR42, UR32, UR16, URZ ;  /* 0x00000010202a72a4 */ /* 0x000fe4000f8e02ff */
[----:B------:R-:W-:Y:S02]  /*07a0*/  UIADD3 UR16, UP3, UPT, UR30, UR36, URZ ;  /* 0x000000241e107290 */ /* 0x000fe4000ff7e0ff */
[----:B------:R-:W-:Y:S02]  /*07b0*/  USHF.R.S32.HI UR38, URZ, 0x1f, UR30 ;  /* 0x0000001fff267899 */ /* 0x000fe4000801141e */
[----:B------:R-:W-:Y:S02]  /*07c0*/  UIADD3 UR26, UP1, UPT, UR30, UR26, URZ ;  /* 0x0000001a1e1a7290 */ /* 0x000fe4000ff3e0ff */
[----:B------:R-:W-:-:S02]  /*07d0*/  UIADD3 UR39, UPT, UPT, UR27, UR39, URZ ;  /* 0x000000271b277290 */ /* 0x000fc4000fffe0ff */
[----:B-1----:R-:W-:Y:S02]  /*07e0*/  ULEA UR32, UP4, UR16, UR24, 0x1 ;  /* 0x0000001810207291 */ /* 0x002fe4000f8808ff */
[----:B------:R-:W-:Y:S01]  /*07f0*/  UIADD3.X UR24, UPT, UPT, UR38, UR39, URZ, UP1, !UPT ;  /* 0x0000002726187290 */ /* 0x000fe20008ffe4ff */
[----:B------:R-:W0:Y:S01]  /*0800*/  LDCU.64 UR20, c[0x0][0x538] ;  /* 0x0000a700ff1477ac */ /* 0x000e220008000a00 */
[----:B--2---:R-:W-:Y:S02]  /*0810*/  ULEA UR30, UP2, UR26, UR18, 0x1 ;  /* 0x000000121a1e7291 */ /* 0x004fe4000f8408ff */
[----:B------:R-:W-:Y:S02]  /*0820*/  UIADD3 UR18, UPT, UPT, UR37, UR40, URZ ;  /* 0x0000002825127290 */ /* 0x000fe4000fffe0ff */
[----:B------:R-:W-:Y:S02]  /*0830*/  UIMAD UR42, UR31, UR17, UR42 ;  /* 0x000000111f2a72a4 */ /* 0x000fe4000f8e022a */
[----:B------:R-:W-:-:S03]  /*0840*/  ULEA.HI.X UR31, UR26, UR19, UR24, 0x1, UP2 ;  /* 0x000000131a1f7291 */ /* 0x000fc600090f0c18 */
[----:B------:R-:W1:Y:S01]  /*0850*/  @UP0 LDCU UR24, c[0x0][0x384] ;  /* 0x00007080ff1807ac */ /* 0x000e620008000800 */
[----:B------:R-:W-:Y:S02]  /*0860*/  UIADD3.X UR18, UPT, UPT, UR38, UR18, URZ, UP3, !UPT ;  /* 0x0000001226127290 */ /* 0x000fe40009ffe4ff */
[----:B------:R-:W-:Y:S02]  /*0870*/  UIADD3 UR5, UPT, UPT, UR5, UR41, URZ ;  /* 0x0000002905057290 */ /* 0x000fe4000fffe0ff */
[----:B------:R-:W-:Y:S01]  /*0880*/  ULEA.HI.X UR18, UR16, UR25, UR18, 0x1, UP4 ;  /* 0x0000001910127291 */ /* 0x000fe2000a0f0c12 */
[----:B------:R-:W2:Y:S01]  /*0890*/  LDCU.64 UR16, c[0x0][0x540] ;  /* 0x0000a800ff1077ac */ /* 0x000ea20008000a00 */
[----:B------:R-:W-:Y:S02]  /*08a0*/  UIMAD UR19, UR23, UR6, URZ ;  /* 0x00000006171372a4 */ /* 0x000fe4000f8e02ff */
[----:B------:R-:W-:Y:S01]  /*08b0*/  UIMAD.WIDE.U32 UR22, UR6, UR22, UR4 ;  /* 0x00000016061672a5 */ /* 0x000fe2000f8e0004 */
[----:B------:R-:W3:Y:S03]  /*08c0*/  @UP0 LDCU UR25, c[0x0][0x38c] ;  /* 0x00007180ff1907ac */ /* 0x000ee60008000800 */
[----:B------:R-:W-:Y:S01]  /*08d0*/  UIADD3 UR4, UPT, UPT, UR23, UR19, URZ ;  /* 0x0000001317047290 */ /* 0x000fe2000fffe0ff */
[----:B------:R-:W4:Y:S01]  /*08e0*/  @UP0 LDCU.64 UR26, c[0x0][0x480] ;  /* 0x00009000ff1a07ac */ /* 0x000f220008000a00 */
[----:B0-----:R-:W-:-:S02]  /*08f0*/  ULEA UR20, UP1, UR22, UR20, 0x3 ;  /* 0x0000001416147291 */ /* 0x001fc4000f8218ff */
[----:B------:R-:W-:Y:S02]  /*0900*/  UIADD3 UR5, UPT, UPT, UR15, UR42, URZ ;  /* 0x0000002a0f057290 */ /* 0x000fe4000fffe0ff */
[----:B------:R-:W-:Y:S02]  /*0910*/  ULEA.HI.X UR21, UR22, UR21, UR4, 0x3, UP1 ;  /* 0x0000001516157291 */ /* 0x000fe400088f1c04 */
[----:B------:R-:W-:Y:S02]  /*0920*/  UIMAD UR23, UR13, UR6, URZ ;  /* 0x000000060d1772a4 */ /* 0x000fe4000f8e02ff */
[----:B-1----:R-:W-:Y:S01]  /*0930*/  @UP0 UIMAD UR13, UR6, UR24, UR10 ;  /* 0x00000018060d02a4 */ /* 0x002fe2000f8e020a */
[----:B------:R-:W-:Y:S02]  /*0940*/  UMOV UR4, UR14 ;  /* 0x0000000e00047c82 */ /* 0x000fe40008000000 */
[----:B------:R-:W-:Y:S02]  /*0950*/  UIMAD.WIDE.U32 UR4, UR6, UR7, UR4 ;  /* 0x00000007060472a5 */ /* 0x000fe4000f8e0004 */
[----:B------:R-:W-:-:S02]  /*0960*/  @UP0 UIMAD UR13, UR13, UR33, URZ ;  /* 0x000000210d0d02a4 */ /* 0x000fc4000f8e02ff */
[----:B------:R-:W-:Y:S02]  /*0970*/  UIADD3 UR23, UPT, UPT, UR5, UR23, URZ ;  /* 0x0000001705177290 */ /* 0x000fe4000fffe0ff */
[----:B--2---:R-:W-:Y:S02]  /*0980*/  ULEA UR22, UP1, UR4, UR16, 0x3 ;  /* 0x0000001004167291 */ /* 0x004fe4000f8218ff */
[----:B---3--:R-:W-:Y:S02]  /*0990*/  @UP0 UIMAD UR13, UR13, UR25, URZ ;  /* 0x000000190d0d02a4 */ /* 0x008fe4000f8e02ff */
[----:B------:R-:W-:Y:S01]  /*09a0*/  ULEA.HI.X UR23, UR4, UR17, UR23, 0x3, UP1 ;  /* 0x0000001104177291 */ /* 0x000fe200088f1c17 */
[----:B------:R-:W-:Y:S02]  /*09b0*/  UMOV UR5, URZ ;  /* 0x000000ff00057c82 */ /* 0x000fe40008000000 */
[----:B------:R-:W-:Y:S01]  /*09c0*/  UMOV UR4, URZ ;  /* 0x000000ff00047c82 */ /* 0x000fe20008000000 */
[----:B----4-:R-:W-:-:S02]  /*09d0*/  @UP0 UIMAD.WIDE UR4, UR13, 0x10, UR26 ;  /* 0x000000100d0408a5 */ /* 0x010fc4000f8e021a */
        /* <DEDUP_REMOVED lines=15> */
[----:B------:R-:W-:-:S04]  /*0ad0*/  LOP3.LUT R0, R0, 0x1f, RZ, 0xc0, !PT ;  /* 0x0000001f00007812 */ /* 0x000fc800078ec0ff */
[----:B-12---:R-:W-:-:S07]  /*0ae0*/  LOP3.LUT R5, R0, 0x3e00, R3, 0xf8, !PT ;  /* 0x00003e0000057812 */ /* 0x006fce00078ef803 */
.L_x_2560:
[----:B0-----:R-:W0:Y:S01]  /*0af0*/  S2R R189, SR_TID.X ;  /* 0x0000000000bd7919 */ /* 0x001e220000002100 */
[----:B------:R-:W1:Y:S01]  /*0b00*/  S2UR UR37, SR_CTAID.X ;  /* 0x00000000002579c3 */ /* 0x000e620000002500 */
[----:B------:R-:W1:Y:S01]  /*0b10*/  LDCU.128 UR12, c[0x0][0x410] ;  /* 0x00008200ff0c77ac */ /* 0x000e620008000c00 */
[----:B------:R-:W-:Y:S02]  /*0b20*/  MOV R6, UR25 ;  /* 0x0000001900067c02 */ /* 0x000fe40008000f00 */
[----:B------:R-:W-:Y:S01]  /*0b30*/  MOV R7, UR11 ;  /* 0x0000000b00077c02 */ /* 0x000fe20008000f00 */
[----:B------:R-:W2:Y:S01]  /*0b40*/  LDCU.128 UR16, c[0x0][0x420] ;  /* 0x00008400ff1077ac */ /* 0x000ea20008000c00 */
[----:B------:R-:W-:Y:S02]  /*0b50*/  PRMT R29, RZ, 0x7610, R29 ;  /* 0x00007610ff1d7816 */ /* 0x000fe4000000001d */
[----:B------:R-:W3:Y:S01]  /*0b60*/  S2UR UR36, SR_CTAID.Y ;  /* 0x00000000002479c3 */ /* 0x000ee20000002600 */
[----:B------:R-:W-:Y:S01]  /*0b70*/  USHF.L.U32 UR8, UR24, 0xb, URZ ;  /* 0x0000000b18087899 */ /* 0x000fe200080006ff */
[----:B------:R-:W-:Y:S01]  /*0b80*/  IMAD.WIDE.U32 R26, R5, 0x2, R6 ;  /* 0x00000002051a7825 */ /* 0x000fe200078e0006 */
[----:B------:R-:W-:Y:S01]  /*0b90*/  UMOV UR9, URZ ;  /* 0x000000ff00097c82 */ /* 0x000fe20008000000 */
[----:B------:R-:W4:Y:S01]  /*0ba0*/  LDCU UR10, c[0x0][0x388] ;  /* 0x00007100ff0a77ac */ /* 0x000f220008000800 */
[----:B------:R-:W-:-:S02]  /*0bb0*/  PRMT R35, RZ, 0x7610, R35 ;  /* 0x00007610ff237816 */ /* 0x000fc40000000023 */
[----:B------:R-:W-:Y:S01]  /*0bc0*/  PRMT R28, RZ, 0x7610, R28 ;  /* 0x00007610ff1c7816 */ /* 0x000fe2000000001c */
[----:B------:R-:W-:Y:S01]  /*0bd0*/  UIADD3 UR8, UPT, UPT, UR8, -0x800, URZ ;  /* 0xfffff80008087890 */ /* 0x000fe2000fffe0ff */
[----:B------:R-:W-:Y:S01]  /*0be0*/  PRMT R36, RZ, 0x7610, R36 ;  /* 0x00007610ff247816 */ /* 0x000fe20000000024 */
[----:B------:R-:W5:Y:S01]  /*0bf0*/  LDCU.64 UR42, c[0x0][0x488] ;  /* 0x00009100ff2a77ac */ /* 0x000f620008000a00 */
[----:B------:R-:W-:Y:S02]  /*0c00*/  PRMT R34, RZ, 0x7610, R34 ;  /* 0x00007610ff227816 */ /* 0x000fe40000000022 */
[----:B------:R-:W-:Y:S01]  /*0c10*/  PRMT R33, RZ, 0x7610, R33 ;  /* 0x00007610ff217816 */ /* 0x000fe20000000021 */
[----:B------:R-:W5:Y:S01]  /*0c20*/  LDCU.64 UR44, c[0x0][0x478] ;  /* 0x00008f00ff2c77ac */ /* 0x000f620008000a00 */
[----:B------:R-:W-:Y:S02]  /*0c30*/  PRMT R32, RZ, 0x7610, R32 ;  /* 0x00007610ff207816 */ /* 0x000fe40000000020 */
[----:B------:R-:W-:Y:S01]  /*0c40*/  PRMT R31, RZ, 0x7610, R31 ;  /* 0x00007610ff1f7816 */ /* 0x000fe2000000001f */
[----:B-1----:R-:W-:Y:S01]  /*0c50*/  UIMAD.WIDE.U32 UR38, UR37, UR12, UR8 ;  /* 0x0000000c252672a5 */ /* 0x002fe2000f8e0008 */
[----:B------:R-:W-:Y:S01]  /*0c60*/  PRMT R30, RZ, 0x7610, R30 ;  /* 0x00007610ff1e7816 */ /* 0x000fe2000000001e */
[----:B--2---:R-:W-:Y:S01]  /*0c70*/  UIMAD.WIDE.U32 UR40, UR37, UR16, UR8 ;  /* 0x00000010252872a5 */ /* 0x004fe2000f8e0008 */
[----:B------:R-:W-:Y:S01]  /*0c80*/  PRMT R37, RZ, 0x7610, R37 ;  /* 0x00007610ff257816 */ /* 0x000fe20000000025 */
[----:B------:R-:W-:Y:S01]  /*0c90*/  UIMAD UR13, UR37, UR13, UR39 ;  /* 0x0000000d250d72a4 */ /* 0x000fe2000f8e0227 */
[----:B0-----:R-:W-:Y:S01]  /*0ca0*/  SHF.L.U32 R2, R189, 0x4, RZ ;  /* 0x00000004bd027819 */ /* 0x001fe200000006ff */
[----:B------:R-:W-:Y:S01]  /*0cb0*/  UIMAD UR17, UR37, UR17, UR41 ;  /* 0x00000011251172a4 */ /* 0x000fe2000f8e0229 */
[----:B------:R-:W-:Y:S01]  /*0cc0*/  PRMT R38, RZ, 0x7610, R38 ;  /* 0x00007610ff267816 */ /* 0x000fe20000000026 */
[----:B------:R-:W-:Y:S01]  /*0cd0*/  UMOV UR12, UR38 ;  /* 0x00000026000c7c82 */ /* 0x000fe20008000000 */
[----:B------:R-:W-:Y:S01]  /*0ce0*/  LOP3.LUT R45, R2, 0x3e00, RZ, 0xc0, !PT ;  /* 0x00003e00022d7812 */ /* 0x000fe200078ec0ff */
[----:B---3--:R-:W-:Y:S01]  /*0cf0*/  UIMAD.WIDE.U32 UR12, UR36, UR14, UR12 ;  /* 0x0000000e240c72a5 */ /* 0x008fe2000f8e000c */
[----:B------:R-:W-:Y:S01]  /*0d00*/  PRMT R39, RZ, 0x7610, R39 ;  /* 0x00007610ff277816 */ /* 0x000fe20000000027 */
[----:B------:R-:W-:Y:S01]  /*0d10*/  UMOV UR16, UR40 ;  /* 0x0000002800107c82 */ /* 0x000fe20008000000 */
[C---:B------:R-:W-:Y:S01]  /*0d20*/  LOP3.LUT R10, R45.reuse, R0, RZ, 0xfc, !PT ;  /* 0x000000002d0a7212 */ /* 0x040fe200078efcff */
[----:B------:R-:W-:Y:S01]  /*0d30*/  UIMAD UR15, UR36, UR15, UR13 ;  /* 0x0000000f240f72a4 */ /* 0x000fe2000f8e020d */
[----:B------:R-:W-:Y:S01]  /*0d40*/  LOP3.LUT R25, R45, 0x20, R0, 0xfe, !PT ;  /* 0x000000202d197812 */ /* 0x000fe200078efe00 */
[----:B------:R-:W-:Y:S01]  /*0d50*/  UIMAD.WIDE.U32 UR16, UR36, UR18, UR16 ;  /* 0x00000012241072a5 */ /* 0x000fe2000f8e0010 */
[----:B------:R-:W-:Y:S01]  /*0d60*/  IADD3 R3, P0, PT, R10, UR12, RZ ;  /* 0x0000000c0a037c10 */ /* 0x000fe2000ff1e0ff */
[----:B----4-:R-:W-:Y:S01]  /*0d70*/  UIADD3 UR12, UPT, UPT, -UR8, UR10, URZ ;  /* 0x0000000a080c7290 */ /* 0x010fe2000fffe1ff */
[----:B------:R-:W-:Y:S01]  /*0d80*/  PRMT R40, RZ, 0x7610, R40 ;  /* 0x00007610ff287816 */ /* 0x000fe20000000028 */
[----:B------:R-:W-:Y:S01]  /*0d90*/  UIMAD UR19, UR36, UR19, UR17 ;  /* 0x00000013241372a4 */ /* 0x000fe2000f8e0211 */
[----:B------:R-:W-:-:S02]  /*0da0*/  IADD3.X R12, PT, PT, RZ, UR15, RZ, P0, !PT ;  /* 0x0000000fff0c7c10 */ /* 0x000fc400087fe4ff */
[----:B------:R-:W-:Y:S02]  /*0db0*/  IADD3 R8, P1, PT, R10, UR16, RZ ;  /* 0x000000100a087c10 */ /* 0x000fe4000ff3e0ff */
[----:B-----5:R-:W-:Y:S02]  /*0dc0*/  LEA R2, P0, R3, UR42, 0x1 ;  /* 0x0000002a03027c11 */ /* 0x020fe4000f8008ff */
[----:B------:R-:W-:Y:S02]  /*0dd0*/  PRMT R41, RZ, 0x7610, R41 ;  /* 0x00007610ff297816 */ /* 0x000fe40000000029 */
[----:B------:R-:W-:Y:S02]  /*0de0*/  PRMT R42, RZ, 0x7610, R42 ;  /* 0x00007610ff2a7816 */ /* 0x000fe4000000002a */
[----:B------:R-:W-:Y:S01]  /*0df0*/  PRMT R43, RZ, 0x7610, R43 ;  /* 0x00007610ff2b7816 */ /* 0x000fe2000000002b */
[----:B------:R-:W-:Y:S01]  /*0e00*/  BAR.SYNC.DEFER_BLOCKING 0x0 ;  /* 0x0000000000007b1d */ /* 0x000fe20000010000 */
[----:B------:R-:W-:-:S02]  /*0e10*/  IADD3.X R9, PT, PT, RZ, UR19, RZ, P1, !PT ;  /* 0x00000013ff097c10 */ /* 0x000fc40008ffe4ff */
[----:B------:R-:W-:Y:S02]  /*0e20*/  LEA.HI.X R3, R3, UR43, R12, 0x1, P0 ;  /* 0x0000002b03037c11 */ /* 0x000fe400080f0c0c */
[----:B------:R-:W-:Y:S02]  /*0e30*/  LEA R4, P1, R8, UR44, 0x1 ;  /* 0x0000002c08047c11 */ /* 0x000fe4000f8208ff */
[C---:B------:R-:W-:Y:S02]  /*0e40*/  SHF.L.U32 R6, R10.reuse, 0x1, RZ ;  /* 0x000000010a067819 */ /* 0x040fe400000006ff */
[----:B------:R-:W-:Y:S02]  /*0e50*/  ISETP.GE.AND P2, PT, R5, UR12, PT ;  /* 0x0000000c05007c0c */ /* 0x000fe4000bf46270 */
[C---:B------:R-:W-:Y:S02]  /*0e60*/  LOP3.LUT R16, R10.reuse, 0xe0, RZ, 0xfc, !PT ;  /* 0x000000e00a107812 */ /* 0x040fe400078efcff */
[----:B------:R-:W-:-:S02]  /*0e70*/  LOP3.LUT R17, R10, 0x100, RZ, 0xfc, !PT ;  /* 0x000001000a117812 */ /* 0x000fc400078efcff */
[C---:B------:R-:W-:Y:S02]  /*0e80*/  LOP3.LUT R15, R10.reuse, 0xc0, RZ, 0xfc, !PT ;  /* 0x000000c00a0f7812 */ /* 0x040fe400078efcff */
[C---:B------:R-:W-:Y:S02]  /*0e90*/  LOP3.LUT R14, R10.reuse, 0xa0, RZ, 0xfc, !PT ;  /* 0x000000a00a0e7812 */ /* 0x040fe400078efcff */
[C---:B------:R-:W-:Y:S02]  /*0ea0*/  LOP3.LUT R13, R10.reuse, 0x80, RZ, 0xfc, !PT ;  /* 0x000000800a0d7812 */ /* 0x040fe400078efcff */
[C---:B------:R-:W-:Y:S02]  /*0eb0*/  LOP3.LUT R11, R10.reuse, 0x40, RZ, 0xfc, !PT ;  /* 0x000000400a0b7812 */ /* 0x040fe400078efcff */
[----:B------:R-:W-:Y:S01]  /*0ec0*/  LOP3.LUT R18, R10, 0x120, RZ, 0xfc, !PT ;  /* 0x000001200a127812 */ /* 0x000fe200078efcff */
[----:B------:R-:W2:Y:S01]  /*0ed0*/  @!P2 LDG.E.U16 R28, desc[UR34][R26.64] ;  /* 0x000000221a1ca981 */ /* 0x000ea2000c1e1500 */
[----:B------:R-:W-:-:S02]  /*0ee0*/  ISETP.GE.AND P0, PT, R25, UR12, PT ;  /* 0x0000000c19007c0c */ /* 0x000fc4000bf06270 */
[C---:B------:R-:W-:Y:S02]  /*0ef0*/  LOP3.LUT R19, R10.reuse, 0x140, RZ, 0xfc, !PT ;  /* 0x000001400a137812 */ /* 0x040fe400078efcff */
[C---:B------:R-:W-:Y:S02]  /*0f00*/  LOP3.LUT R20, R10.reuse, 0x160, RZ, 0xfc, !PT ;  /* 0x000001600a147812 */ /* 0x040fe400078efcff */
[C---:B------:R-:W-:Y:S02]  /*0f10*/  LOP3.LUT R21, R10.reuse, 0x180, RZ, 0xfc, !PT ;  /* 0x000001800a157812 */ /* 0x040fe400078efcff */
[C---:B------:R-:W-:Y:S02]  /*0f20*/  LOP3.LUT R22, R10.reuse, 0x1a0, RZ, 0xfc, !PT ;  /* 0x000001a00a167812 */ /* 0x040fe400078efcff */
[C---:B------:R-:W-:Y:S02]  /*0f30*/  LOP3.LUT R23, R10.reuse, 0x1c0, RZ, 0xfc, !PT ;  /* 0x000001c00a177812 */ /* 0x040fe400078efcff */
[----:B------:R-:W-:Y:S01]  /*0f40*/  LOP3.LUT R24, R10, 0x1e0, RZ, 0xfc, !PT ;  /* 0x000001e00a187812 */ /* 0x000fe200078efcff */
[----:B------:R-:W0:Y:S01]  /*0f50*/  S2R R239, SR_LANEID ;  /* 0x0000000000ef7919 */ /* 0x000e220000000000 */
[----:B------:R-:W-:Y:S01]  /*0f60*/  LEA.HI.X R5, R8, UR45, R9, 0x1, P1 ;  /* 0x0000002d08057c11 */ /* 0x000fe200088f0c09 */
[----:B------:R-:W-:Y:S01]  /*0f70*/  UMOV UR16, 0x400 ;  /* 0x0000040000107882 */ /* 0x000fe20000000000 */
[----:B------:R-:W-:Y:S01]  /*0f80*/  P2R R96, PR, RZ, 0x1 ;  /* 0x00000001ff607803 */ /* 0x000fe20000000000 */
[----:B------:R-:W1:Y:S01]  /*0f90*/  LDCU.64 UR14, c[0x0][0x508] ;  /* 0x0000a100ff0e77ac */ /* 0x000e620008000a00 */
[----:B------:R-:W-:-:S02]  /*0fa0*/  IADD3 R8, P0, PT, R6, UR26, RZ ;  /* 0x0000001a06087c10 */ /* 0x000fc4000ff1e0ff */
[----:B------:R-:W-:Y:S01]  /*0fb0*/  P2R R95, PR, RZ, 0x4 ;  /* 0x00000004ff5f7803 */ /* 0x000fe20000000000 */
[----:B------:R-:W3:Y:S01]  /*0fc0*/  LDCU.64 UR18, c[0x0][0x510] ;  /* 0x0000a200ff1277ac */ /* 0x000ee20008000a00 */
[----:B------:R-:W-:Y:S02]  /*0fd0*/  IADD3.X R9, PT, PT, RZ, UR27, RZ, P0, !PT ;  /* 0x0000001bff097c10 */ /* 0x000fe400087fe4ff */
[----:B------:R-:W-:Y:S01]  /*0fe0*/  ISETP.GE.AND P0, PT, R25, UR12, PT ;  /* 0x0000000c19007c0c */ /* 0x000fe2000bf06270 */
[----:B------:R-:W4:-:S12]  /*0ff0*/  LDCU UR17, c[0x0][0x38c] ;  /* 0x00007180ff1177ac */ /* 0x000f180008000800 */
[----:B------:R-:W5:Y:S01]  /*1000*/  @!P0 LDG.E.U16 R29, desc[UR34][R26.64+0x40] ;  /* 0x000040221a1d8981 */ /* 0x000f62000c1e1500 */
[----:B------:R-:W-:Y:S02]  /*1010*/  ISETP.GE.AND P0, PT, R16, UR12, PT ;  /* 0x0000000c10007c0c */ /* 0x000fe4000bf06270 */
[----:B------:R-:W-:Y:S02]  /*1020*/  LOP3.LUT R12, R10, 0x60, RZ, 0xfc, !PT ;  /* 0x000000600a0c7812 */ /* 0x000fe400078efcff */
[----:B------:R-:W-:Y:S02]  /*1030*/  P2R R105, PR, RZ, 0x1 ;  /* 0x00000001ff697803 */ /* 0x000fe40000000000 */
[----:B------:R-:W-:Y:S02]  /*1040*/  ISETP.GE.AND P2, PT, R15, UR12, PT ;  /* 0x0000000c0f007c0c */ /* 0x000fe4000bf46270 */
[----:B------:R-:W-:-:S05]  /*1050*/  ISETP.GE.AND P3, PT, R14, UR12, PT ;  /* 0x0000000c0e007c0c */ /* 0x000fca000bf66270 */
[----:B------:R-:W3:Y:S01]  /*1060*/  @!P0 LDG.E.U16 R35, desc[UR34][R26.64+0x1c0] ;  /* 0x0001c0221a238981 */ /* 0x000ee2000c1e1500 */
[----:B------:R-:W-:Y:S02]  /*1070*/  ISETP.GE.AND P0, PT, R17, UR12, PT ;  /* 0x0000000c11007c0c */ /* 0x000fe4000bf06270 */
[----:B------:R-:W-:Y:S02]  /*1080*/  ISETP.GE.AND P4, PT, R13, UR12, PT ;  /* 0x0000000c0d007c0c */ /* 0x000fe4000bf86270 */
[----:B------:R-:W-:Y:S01]  /*1090*/  ISETP.GE.AND P5, PT, R12, UR12, PT ;  /* 0x0000000c0c007c0c */ /* 0x000fe2000bfa6270 */
[----:B------:R-:W4:Y:S01]  /*10a0*/  @!P2 LDG.E.U16 R34, desc[UR34][R26.64+0x180] ;  /* 0x000180221a22a981 */ /* 0x000f22000c1e1500 */
[----:B------:R-:W-:Y:S02]  /*10b0*/  ISETP.GE.AND P6, PT, R11, UR12, PT ;  /* 0x0000000c0b007c0c */ /* 0x000fe4000bfc6270 */
[----:B------:R-:W-:Y:S01]  /*10c0*/  IADD3 R6, P1, PT, R6, UR28, RZ ;  /* 0x0000001c06067c10 */ /* 0x000fe2000ff3e0ff */
[----:B------:R-:W3:Y:S01]  /*10d0*/  @!P3 LDG.E.U16 R33, desc[UR34][R26.64+0x140] ;  /* 0x000140221a21b981 */ /* 0x000ee2000c1e1500 */
[----:B------:R-:W-:-:S02]  /*10e0*/  P2R R106, PR, RZ, 0x1 ;  /* 0x00000001ff6a7803 */ /* 0x000fc40000000000 */
[----:B------:R-:W-:Y:S01]  /*10f0*/  IADD3.X R7, PT, PT, RZ, UR29, RZ, P1, !PT ;  /* 0x0000001dff077c10 */ /* 0x000fe20008ffe4ff */
[----:B------:R-:W4:Y:S01]  /*1100*/  @!P0 LDG.E.U16 R36, desc[UR34][R26.64+0x200] ;  /* 0x000200221a248981 */ /* 0x000f22000c1e1500 */
[----:B------:R-:W-:Y:S02]  /*1110*/  ISETP.GE.AND P0, PT, R18, UR12, PT ;  /* 0x0000000c12007c0c */ /* 0x000fe4000bf06270 */
[----:B------:R-:W-:Y:S01]  /*1120*/  P2R R104, PR, RZ, 0x4 ;  /* 0x00000004ff687803 */ /* 0x000fe20000000000 */
[----:B------:R-:W3:Y:S01]  /*1130*/  @!P4 LDG.E.U16 R32, desc[UR34][R26.64+0x100] ;  /* 0x000100221a20c981 */ /* 0x000ee2000c1e1500 */
[----:B------:R-:W-:Y:S02]  /*1140*/  ISETP.GE.AND P1, PT, R19, UR12, PT ;  /* 0x0000000c13007c0c */ /* 0x000fe4000bf26270 */
[----:B------:R-:W-:Y:S01]  /*1150*/  P2R R103, PR, RZ, 0x8 ;  /* 0x00000008ff677803 */ /* 0x000fe20000000000 */
[----:B------:R-:W4:Y:S01]  /*1160*/  @!P5 LDG.E.U16 R31, desc[UR34][R26.64+0xc0] ;  /* 0x0000c0221a1fd981 */ /* 0x000f22000c1e1500 */
[----:B------:R-:W-:-:S02]  /*1170*/  ISETP.GE.AND P2, PT, R20, UR12, PT ;  /* 0x0000000c14007c0c */ /* 0x000fc4000bf46270 */
[----:B------:R-:W-:Y:S01]  /*1180*/  P2R R102, PR, RZ, 0x10 ;  /* 0x00000010ff667803 */ /* 0x000fe20000000000 */
[----:B------:R-:W3:Y:S01]  /*1190*/  @!P6 LDG.E.U16 R30, desc[UR34][R26.64+0x80] ;  /* 0x000080221a1ee981 */ /* 0x000ee2000c1e1500 */
[----:B------:R-:W-:Y:S02]  /*11a0*/  ISETP.GE.AND P3, PT, R21, UR12, PT ;  /* 0x0000000c15007c0c */ /* 0x000fe4000bf66270 */
[----:B------:R-:W-:Y:S01]  /*11b0*/  P2R R101, PR, RZ, 0x20 ;  /* 0x00000020ff657803 */ /* 0x000fe20000000000 */
[----:B------:R-:W4:Y:S01]  /*11c0*/  @!P0 LDG.E.U16 R37, desc[UR34][R26.64+0x240] ;  /* 0x000240221a258981 */ /* 0x000f22000c1e1500 */
[----:B------:R-:W-:Y:S02]  /*11d0*/  ISETP.GE.AND P4, PT, R22, UR12, PT ;  /* 0x0000000c16007c0c */ /* 0x000fe4000bf86270 */
[----:B------:R-:W-:Y:S01]  /*11e0*/  P2R R100, PR, RZ, 0x40 ;  /* 0x00000040ff647803 */ /* 0x000fe20000000000 */
[----:B------:R-:W4:Y:S01]  /*11f0*/  @!P1 LDG.E.U16 R38, desc[UR34][R26.64+0x280] ;  /* 0x000280221a269981 */ /* 0x000f22000c1e1500 */
[----:B------:R-:W-:-:S02]  /*1200*/  ISETP.GE.AND P5, PT, R23, UR12, PT ;  /* 0x0000000c17007c0c */ /* 0x000fc4000bfa6270 */
[----:B------:R-:W-:Y:S01]  /*1210*/  ISETP.GE.AND P6, PT, R24, UR12, PT ;  /* 0x0000000c18007c0c */ /* 0x000fe2000bfc6270 */
[----:B------:R-:W4:Y:S04]  /*1220*/  @!P2 LDG.E.U16 R39, desc[UR34][R26.64+0x2c0] ;  /* 0x0002c0221a27a981 */ /* 0x000f28000c1e1500 */
[----:B------:R-:W4:Y:S04]  /*1230*/  @!P3 LDG.E.U16 R40, desc[UR34][R26.64+0x300] ;  /* 0x000300221a28b981 */ /* 0x000f28000c1e1500 */
[----:B------:R-:W4:Y:S04]  /*1240*/  @!P4 LDG.E.U16 R41, desc[UR34][R26.64+0x340] ;  /* 0x000340221a29c981 */ /* 0x000f28000c1e1500 */
[----:B------:R-:W4:Y:S04]  /*1250*/  @!P5 LDG.E.U16 R42, desc[UR34][R26.64+0x380] ;  /* 0x000380221a2ad981 */ /* 0x000f28000c1e1500 */
[----:B------:R1:W4:Y:S01]  /*1260*/  @!P6 LDG.E.U16 R43, desc[UR34][R26.64+0x3c0] ;  /* 0x0003c0221a2be981 */ /* 0x000322000c1e1500 */
[----:B------:R-:W1:Y:S01]  /*1270*/  S2UR UR12, SR_CgaCtaId ;  /* 0x00000000000c79c3 */ /* 0x000e620000008800 */
[----:B0-----:R-:W-:-:S02]  /*1280*/  IADD3 R44, PT, PT, R45, R239, RZ ;  /* 0x000000ef2d2c7210 */ /* 0x001fc40007ffe0ff */
[----:B------:R-:W-:Y:S02]  /*1290*/  P2R R72, PR, RZ, 0x1 ;  /* 0x00000001ff487803 */ /* 0x000fe40000000000 */
[----:B------:R-:W-:Y:S02]  /*12a0*/  IADD3 R47, PT, PT, R44, 0x20, RZ ;  /* 0x000000202c2f7810 */ /* 0x000fe40007ffe0ff */
[----:B------:R-:W-:Y:S02]  /*12b0*/  ISETP.NE.AND P0, PT, R106, RZ, PT ;  /* 0x000000ff6a00720c */ /* 0x000fe40003f05270 */
[C---:B------:R-:W-:Y:S02]  /*12c0*/  IADD3 R49, PT, PT, R44.reuse, 0x40, RZ ;  /* 0x000000402c317810 */ /* 0x040fe40007ffe0ff */
[C---:B------:R-:W-:Y:S02]  /*12d0*/  IADD3 R51, PT, PT, R44.reuse, 0x60, RZ ;  /* 0x000000602c337810 */ /* 0x040fe40007ffe0ff */
[----:B------:R-:W-:-:S02]  /*12e0*/  LEA.HI.SX32 R45, R44, R44, 0x1b ;  /* 0x0000002c2c2d7211 */ /* 0x000fc400078fdaff */
[C---:B------:R-:W-:Y:S02]  /*12f0*/  IADD3 R53, PT, PT, R44.reuse, 0x80, RZ ;  /* 0x000000802c357810 */ /* 0x040fe40007ffe0ff */
[C---:B-1----:R-:W-:Y:S02]  /*1300*/  IADD3 R27, PT, PT, R44.reuse, 0xa0, RZ ;  /* 0x000000a02c1b7810 */ /* 0x042fe40007ffe0ff */
[-C--:B------:R-:W-:Y:S01]  /*1310*/  LEA.HI.SX32 R47, R47, R44.reuse, 0x1b ;  /* 0x0000002c2f2f7211 */ /* 0x080fe200078fdaff */
[----:B------:R-:W-:Y:S01]  /*1320*/  ULEA UR16, UR12, UR16, 0x18 ;  /* 0x000000100c107291 */ /* 0x000fe2000f8ec0ff */
[----:B------:R-:W-:Y:S02]  /*1330*/  P2R R70, PR, RZ, 0x1 ;  /* 0x00000001ff467803 */ /* 0x000fe40000000000 */
[----:B------:R-:W-:Y:S02]  /*1340*/  IADD3 R55, PT, PT, R44, 0xc0, RZ ;  /* 0x000000c02c377810 */ /* 0x000fe40007ffe0ff */
[----:B------:R-:W-:-:S02]  /*1350*/  LEA.HI.SX32 R49, R49, R44, 0x1b ;  /* 0x0000002c31317211 */ /* 0x000fc400078fdaff */
[----:B------:R-:W-:Y:S02]  /*1360*/  ISETP.NE.AND P0, PT, R105, RZ, PT ;  /* 0x000000ff6900720c */ /* 0x000fe40003f05270 */
[C---:B------:R-:W-:Y:S02]  /*1370*/  IADD3 R57, PT, PT, R44.reuse, 0xe0, RZ ;  /* 0x000000e02c397810 */ /* 0x040fe40007ffe0ff */
[-C--:B------:R-:W-:Y:S02]  /*1380*/  LEA.HI.SX32 R51, R51, R44.reuse, 0x1b ;  /* 0x0000002c33337211 */ /* 0x080fe400078fdaff */
[----:B------:R-:W-:Y:S02]  /*1390*/  IADD3 R59, PT, PT, R44, 0x100, RZ ;  /* 0x000001002c3b7810 */ /* 0x000fe40007ffe0ff */
[----:B------:R-:W-:Y:S02]  /*13a0*/  LEA R150, R45, UR16, 0x1 ;  /* 0x000000102d967c11 */ /* 0x000fe4000f8e08ff */
[----:B------:R-:W-:-:S02]  /*13b0*/  LEA.HI.SX32 R53, R53, R44, 0x1b ;  /* 0x0000002c35357211 */ /* 0x000fc400078fdaff */
[C---:B------:R-:W-:Y:S02]  /*13c0*/  IADD3 R61, PT, PT, R44.reuse, 0x120, RZ ;  /* 0x000001202c3d7810 */ /* 0x040fe40007ffe0ff */
[-C--:B------:R-:W-:Y:S02]  /*13d0*/  LEA.HI.SX32 R27, R27, R44.reuse, 0x1b ;  /* 0x0000002c1b1b7211 */ /* 0x080fe400078fdaff */
[----:B------:R-:W-:Y:S02]  /*13e0*/  LEA R149, R47, UR16, 0x1 ;  /* 0x000000102f957c11 */ /* 0x000fe4000f8e08ff */
[----:B------:R-:W-:Y:S02]  /*13f0*/  LOP3.LUT R26, R189, 0x3e0, RZ, 0xc0, !PT ;  /* 0x000003e0bd1a7812 */ /* 0x000fe400078ec0ff */
[----:B------:R-:W-:Y:S02]  /*1400*/  IADD3 R63, PT, PT, R44, 0x140, RZ ;  /* 0x000001402c3f7810 */ /* 0x000fe40007ffe0ff */
[----:B------:R-:W-:-:S02]  /*1410*/  LEA.HI.SX32 R55, R55, R44, 0x1b ;  /* 0x0000002c37377211 */ /* 0x000fc400078fdaff */
[----:B------:R-:W-:Y:S02]  /*1420*/  LEA R148, R49, UR16, 0x1 ;  /* 0x0000001031947c11 */ /* 0x000fe4000f8e08ff */
[----:B------:R-:W-:Y:S02]  /*1430*/  P2R R68, PR, RZ, 0x1 ;  /* 0x00000001ff447803 */ /* 0x000fe40000000000 */
        /* <DEDUP_REMOVED lines=46> */
[----:B-----5:R1:W-:Y:S04]  /*1720*/  STS.U16 [R149+0x40], R29 ;  /* 0x0000401d95007388 */ /* 0x0203e80000000400 */
[----:B---3--:R2:W-:Y:S04]  /*1730*/  STS.U16 [R148+0x80], R30 ;  /* 0x0000801e94007388 */ /* 0x0085e80000000400 */
        /* <DEDUP_REMOVED lines=55> */
[----:B------:R-:W-:Y:S02]  /*1ab0*/  PRMT R53, RZ, 0x7610, R53 ;  /* 0x00007610ff357816 */ /* 0x000fe40000000035 */
        /* <DEDUP_REMOVED lines=34> */
[----:B-----5:R-:W-:Y:S04]  /*1ce0*/  STS.U16 [R150], R27 ;  /* 0x0000001b96007388 */ /* 0x020fe80000000400 */
[----:B------:R-:W-:Y:S04]  /*1cf0*/  STS.U16 [R149+0x40], R28 ;  /* 0x0000401c95007388 */ /* 0x000fe80000000400 */
[----:B--2---:R-:W-:Y:S04]  /*1d00*/  STS.U16 [R148+0x80], R29 ;  /* 0x0000801d94007388 */ /* 0x004fe80000000400 */
[----:B---3--:R-:W-:Y:S04]  /*1d10*/  STS.U16 [R146+0xc0], R30 ;  /* 0x0000c01e92007388 */ /* 0x008fe80000000400 */
[----:B----4-:R-:W-:Y:S04]  /*1d20*/  STS.U16 [R144+0x100], R31 ;  /* 0x0001001f90007388 */ /* 0x010fe80000000400 */
[----:B------:R-:W-:Y:S04]  /*1d30*/  STS.U16 [R142+0x140], R32 ;  /* 0x000140208e007388 */ /* 0x000fe80000000400 */
        /* <DEDUP_REMOVED lines=87> */
[----:B------:R0:W-:Y:S04]  /*22b0*/  STS.U16 [R150], R56 ;  /* 0x0000003896007388 */ /* 0x0001e80000000400 */
[----:B------:R-:W-:Y:S04]  /*22c0*/  STS.U16 [R149+0x40], R49 ;  /* 0x0000403195007388 */ /* 0x000fe80000000400 */
[----:B--2---:R-:W-:Y:S04]  /*22d0*/  STS.U16 [R148+0x80], R50 ;  /* 0x0000803294007388 */ /* 0x004fe80000000400 */
[----:B---3--:R-:W-:Y:S04]  /*22e0*/  STS.U16 [R146+0xc0], R51 ;  /* 0x0000c03392007388 */ /* 0x008fe80000000400 */
[----:B----4-:R-:W-:Y:S04]  /*22f0*/  STS.U16 [R144+0x100], R53 ;  /* 0x0001003590007388 */ /* 0x010fe80000000400 */
[----:B-----5:R-:W-:Y:S04]  /*2300*/  STS.U16 [R142+0x140], R52 ;  /* 0x000140348e007388 */ /* 0x020fe80000000400 */
[----:B------:R1:W-:Y:S04]  /*2310*/  STS.U16 [R140+0x180], R55 ;  /* 0x000180378c007388 */ /* 0x0003e80000000400 */
[----:B------:R2:W-:Y:S04]  /*2320*/  STS.U16 [R138+0x1c0], R54 ;  /* 0x0001c0368a007388 */ /* 0x0005e80000000400 */
[----:B------:R-:W-:Y:S04]  /*2330*/  STS.U16 [R136+0x200], R57 ;  /* 0x0002003988007388 */ /* 0x000fe80000000400 */
[----:B------:R3:W-:Y:S04]  /*2340*/  STS.U16 [R250+0x240], R67 ;  /* 0x00024043fa007388 */ /* 0x0007e80000000400 */
[----:B------:R4:W-:Y:S04]  /*2350*/  STS.U16 [R249+0x280], R58 ;  /* 0x0002803af9007388 */ /* 0x0009e80000000400 */
[----:B------:R5:W-:Y:S04]  /*2360*/  STS.U16 [R244+0x2c0], R69 ;  /* 0x0002c045f4007388 */ /* 0x000be80000000400 */
        /* <DEDUP_REMOVED lines=21> */
[----:B0-----:R-:W-:Y:S01]  /*24c0*/  PRMT R56, RZ, 0x7610, R56 ;  /* 0x00007610ff387816 */ /* 0x001fe20000000038 */
[----:B------:R-:W-:Y:S01]  /*24d0*/  BAR.SYNC.DEFER_BLOCKING 0x0 ;  /* 0x0000000000007b1d */ /* 0x000fe20000010000 */
[----:B-1----:R-:W-:-:S05]  /*24e0*/  PRMT R55, RZ, 0x7610, R55 ;  /* 0x00007610ff377816 */ /* 0x002fca0000000037 */
[----:B------:R-:W5:Y:S01]  /*24f0*/  @!P0 LDG.E.U16 R56, desc[UR34][R2.64] ;  /* 0x0000002202388981 */ /* 0x000f62000c1e1500 */
[----:B------:R-:W-:Y:S02]  /*2500*/  ISETP.NE.AND P0, PT, R82, RZ, PT ;  /* 0x000000ff5200720c */ /* 0x000fe40003f05270 */
[----:B--2---:R-:W-:-:S11]  /*2510*/  PRMT R54, RZ, 0x7610, R54 ;  /* 0x00007610ff367816 */ /* 0x004fd60000000036 */
[----:B------:R-:W2:Y:S01]  /*2520*/  @!P0 LDG.E.U16 R55, desc[UR34][R2.64+0x40] ;  /* 0x0000402202378981 */ /* 0x000ea2000c1e1500 */
[----:B------:R-:W-:-:S13]  /*2530*/  ISETP.NE.AND P0, PT, R83, RZ, PT ;  /* 0x000000ff5300720c */ /* 0x000fda0003f05270 */
        /* <DEDUP_REMOVED lines=53> */
[----:B--2---:R-:W-:Y:S04]  /*2890*/  STS.U16 [R149+0x40], R55 ;  /* 0x0000403795007388 */ /* 0x004fe80000000400 */
[----:B------:R-:W-:Y:S04]  /*28a0*/  STS.U16 [R148+0x80], R54 ;  /* 0x0000803694007388 */ /* 0x000fe80000000400 */
        /* <DEDUP_REMOVED lines=15> */
[----:B------:R-:W1:Y:S04]  /*29a0*/  LDS.U16 R54, [R59+0x2] ;  /* 0x000002003b367984 */ /* 0x000e680000000400 */
[----:B------:R-:W2:Y:S04]  /*29b0*/  LDS.U16 R56, [R59+0x4] ;  /* 0x000004003b387984 */ /* 0x000ea80000000400 */
[----:B------:R-:W-:Y:S04]  /*29c0*/  LDS.U16 R58, [R59+0x6] ;  /* 0x000006003b3a7984 */ /* 0x000fe80000000400 */
[----:B------:R-:W3:Y:S04]  /*29d0*/  LDS.U16 R2, [R59+0x8] ;  /* 0x000008003b027984 */ /* 0x000ee80000000400 */
[----:B------:R-:W4:Y:S04]  /*29e0*/  LDS.U16 R3, [R59+0xa] ;  /* 0x00000a003b037984 */ /* 0x000f280000000400 */
[----:B------:R-:W5:Y:S04]  /*29f0*/  LDS.U16 R67, [R59+0xc] ;  /* 0x00000c003b437984 */ /* 0x000f680000000400 */
[----:B------:R-:W-:Y:S04]  /*2a00*/  LDS.U16 R69, [R59+0xe] ;  /* 0x00000e003b457984 */ /* 0x000fe80000000400 */
[----:B------:R-:W5:Y:S04]  /*2a10*/  LDS.U16 R70, [R59+0x10] ;  /* 0x000010003b467984 */ /* 0x000f680000000400 */
[----:B------:R-:W-:Y:S04]  /*2a20*/  LDS.U16 R71, [R59+0x12] ;  /* 0x000012003b477984 */ /* 0x000fe80000000400 */
[----:B------:R-:W5:Y:S04]  /*2a30*/  LDS.U16 R72, [R59+0x14] ;  /* 0x000014003b487984 */ /* 0x000f680000000400 */
[----:B------:R-:W-:Y:S04]  /*2a40*/  LDS.U16 R73, [R59+0x16] ;  /* 0x000016003b497984 */ /* 0x000fe80000000400 */
[----:B------:R-:W5:Y:S04]  /*2a50*/  LDS.U16 R74, [R59+0x18] ;  /* 0x000018003b4a7984 */ /* 0x000f680000000400 */
[----:B------:R-:W-:Y:S04]  /*2a60*/  LDS.U16 R75, [R59+0x1a] ;  /* 0x00001a003b4b7984 */ /* 0x000fe80000000400 */
[----:B------:R-:W-:Y:S04]  /*2a70*/  LDS.U16 R76, [R59+0x1c] ;  /* 0x00001c003b4c7984 */ /* 0x000fe80000000400 */
[----:B------:R-:W5:Y:S01]  /*2a80*/  LDS.U16 R77, [R59+0x1e] ;  /* 0x00001e003b4d7984 */ /* 0x000f620000000400 */
[----:B------:R-:W-:Y:S01]  /*2a90*/  BAR.SYNC.DEFER_BLOCKING 0x0 ;  /* 0x0000000000007b1d */ /* 0x000fe20000010000 */
[----:B0-----:R-:W-:-:S05]  /*2aa0*/  PRMT R79, RZ, 0x7610, R79 ;  /* 0x00007610ff4f7816 */ /* 0x001fca000000004f */
[----:B------:R-:W5:Y:S01]  /*2ab0*/  @!P0 LDG.E.U16 R82, desc[UR34][R4.64] ;  /* 0x0000002204528981 */ /* 0x000f62000c1e1500 */
[----:B------:R-:W-:Y:S02]  /*2ac0*/  ISETP.NE.AND P0, PT, R83, RZ, PT ;  /* 0x000000ff5300720c */ /* 0x000fe40003f05270 */
[----:B------:R-:W-:-:S11]  /*2ad0*/  PRMT R83, RZ, 0x7610, R83 ;  /* 0x00007610ff537816 */ /* 0x000fd60000000053 */
        /* <DEDUP_REMOVED lines=20> */
[----:B------:R-:W-:-:S09]  /*2c20*/  PRMT R95, RZ, 0x7610, R95 ;  /* 0x00007610ff5f7816 */ /* 0x000fd2000000005f */
        /* <DEDUP_REMOVED lines=14> */
[----:B------:R3:W5:Y:S01]  /*2d10*/  @!P6 LDG.E.U16 R105, desc[UR34][R4.64+0x3c0] ;  /* 0x0003c0220469e981 */ /* 0x000762000c1e1500 */
[----:B-1----:R-:W-:-:S02]  /*2d20*/  HADD2.F32 R54, -RZ, R54.H0_H0 ;  /* 0x20000036ff367230 */ /* 0x002fc40000004100 */
[----:B--2---:R-:W-:-:S03]  /*2d30*/  HADD2.F32 R56, -RZ, R56.H0_H0 ;  /* 0x20000038ff387230 */ /* 0x004fc60000004100 */
[----:B------:R-:W-:Y:S01]  /*2d40*/  FMUL.FTZ R85, R54, -1.4426950216293334961 ;  /* 0xbfb8aa3b36557820 */ /* 0x000fe20000410000 */
[----:B---3--:R-:W-:-:S05]  /*2d50*/  HADD2.F32 R4, -RZ, R2.H0_H0 ;  /* 0x20000002ff047230 */ /* 0x008fca0000004100 */
[----:B------:R-:W0:Y:S01]  /*2d60*/  MUFU.EX2 R85, R85 ;  /* 0x0000005500557308 */ /* 0x000e220000000800 */
[----:B------:R-:W-:Y:S01]  /*2d70*/  FMUL.FTZ R102, R56, -1.4426950216293334961 ;  /* 0xbfb8aa3b38667820 */ /* 0x000fe20000410000 */
[----:B------:R-:W-:Y:S01]  /*2d80*/  FMUL.FTZ R2, R4, -1.4426950216293334961 ;  /* 0xbfb8aa3b04027820 */ /* 0x000fe20000410000 */
[----:B----4-:R-:W-:-:S05]  /*2d90*/  HADD2.F32 R5, -RZ, R3.H0_H0 ;  /* 0x20000003ff057230 */ /* 0x010fca0000004100 */
[----:B------:R-:W-:Y:S01]  /*2da0*/  MUFU.EX2 R102, R102 ;  /* 0x0000006600667308 */ /* 0x000fe20000000800 */
[----:B------:R-:W-:-:S07]  /*2db0*/  FMUL.FTZ R3, R5, -1.4426950216293334961 ;  /* 0xbfb8aa3b05037820 */ /* 0x000fce0000410000 */
[----:B------:R-:W-:Y:S01]  /*2dc0*/  MUFU.EX2 R2, R2 ;  /* 0x0000000200027308 */ /* 0x000fe20000000800 */
[----:B------:R-:W-:Y:S02]  /*2dd0*/  HADD2.F32 R55, -RZ, R55.H0_H0 ;  /* 0x20000037ff377230 */ /* 0x000fe40000004100 */
[----:B0-----:R-:W-:Y:S01]  /*2de0*/  FADD.FTZ R85, R85, 1 ;  /* 0x3f80000055557421 */ /* 0x001fe20000010000 */
[----:B------:R-:W-:Y:S01]  /*2df0*/  HADD2.F32 R58, -RZ, R58.H0_H0 ;  /* 0x2000003aff3a7230 */ /* 0x000fe20000004100 */
[----:B------:R-:W-:-:S03]  /*2e00*/  ISETP.NE.AND P1, PT, R189, RZ, PT ;  /* 0x000000ffbd00720c */ /* 0x000fc60003f25270 */
[----:B------:R-:W0:Y:S01]  /*2e10*/  MUFU.EX2 R3, R3 ;  /* 0x0000000300037308 */ /* 0x000e220000000800 */
[----:B------:R-:W-:Y:S01]  /*2e20*/  FMUL.FTZ R78, R55, -1.4426950216293334961 ;  /* 0xbfb8aa3b374e7820 */ /* 0x000fe20000410000 */
[----:B------:R-:W-:-:S06]  /*2e30*/  FMUL.FTZ R104, R58, -1.4426950216293334961 ;  /* 0xbfb8aa3b3a687820 */ /* 0x000fcc0000410000 */
[----:B------:R-:W-:Y:S01]  /*2e40*/  MUFU.RCP R85, R85 ;  /* 0x0000005500557308 */ /* 0x000fe20000001000 */
[----:B-----5:R-:W-:Y:S02]  /*2e50*/  HADD2.F32 R67, -RZ, R67.H0_H0 ;  /* 0x20000043ff437230 */ /* 0x020fe40000004100 */
[----:B------:R-:W-:-:S05]  /*2e60*/  HADD2.F32 R70, -RZ, R70.H0_H0 ;  /* 0x20000046ff467230 */ /* 0x000fca0000004100 */
[----:B------:R-:W1:Y:S01]  /*2e70*/  MUFU.EX2 R78, R78 ;  /* 0x0000004e004e7308 */ /* 0x000e620000000800 */
[----:B------:R-:W-:Y:S01]  /*2e80*/  FMUL.FTZ R106, R67, -1.4426950216293334961 ;  /* 0xbfb8aa3b436a7820 */ /* 0x000fe20000410000 */
[----:B------:R-:W-:-:S06]  /*2e90*/  FMUL.FTZ R108, R70, -1.4426950216293334961 ;  /* 0xbfb8aa3b466c7820 */ /* 0x000fcc0000410000 */
[----:B------:R-:W2:Y:S01]  /*2ea0*/  MUFU.EX2 R104, R104 ;  /* 0x0000006800687308 */ /* 0x000ea20000000800 */
[----:B0-----:R-:W-:Y:S01]  /*2eb0*/  FADD.FTZ R3, R3, 1 ;  /* 0x3f80000003037421 */ /* 0x001fe20000010000 */
[----:B------:R-:W-:-:S06]  /*2ec0*/  HADD2.F32 R86, -RZ, R86.H0_H0 ;  /* 0x20000056ff567230 */ /* 0x000fcc0000004100 */
[----:B------:R-:W0:Y:S01]  /*2ed0*/  MUFU.EX2 R106, R106 ;  /* 0x0000006a006a7308 */ /* 0x000e220000000800 */
[----:B-1----:R-:W-:-:S07]  /*2ee0*/  FADD.FTZ R78, R78, 1 ;  /* 0x3f8000004e4e7421 */ /* 0x002fce0000010000 */
[----:B------:R-:W-:Y:S01]  /*2ef0*/  MUFU.EX2 R108, R108 ;  /* 0x0000006c006c7308 */ /* 0x000fe20000000800 */
[----:B------:R-:W-:-:S07]  /*2f00*/  HADD2.F32 R69, -RZ, R69.H0_H0 ;  /* 0x20000045ff457230 */ /* 0x000fce0000004100 */
[----:B------:R-:W-:Y:S01]  /*2f10*/  MUFU.RCP R78, R78 ;  /* 0x0000004e004e7308 */ /* 0x000fe20000001000 */
[----:B------:R-:W-:Y:S04]  /*2f20*/  STS.U16 [R150], R82 ;  /* 0x0000005296007388 */ /* 0x000fe80000000400 */
        /* <DEDUP_REMOVED lines=16> */
[----:B------:R-:W5:Y:S04]  /*3030*/  LDS.U16 R83, [R59+0x4] ;  /* 0x000004003b537984 */ /* 0x000f680000000400 */
[----:B------:R-:W5:Y:S01]  /*3040*/  LDS.U16 R79, [R59] ;  /* 0x000000003b4f7984 */ /* 0x000f620000000400 */
[----:B-1----:R-:W-:-:S03]  /*3050*/  FADD.FTZ R89, R102, 1 ;  /* 0x3f80000066597421 */ /* 0x002fc60000010000 */
[----:B------:R-:W1:Y:S01]  /*3060*/  LDS.U16 R82, [R59+0x2] ;  /* 0x000002003b527984 */ /* 0x000e620000000400 */
[----:B---3--:R-:W-:Y:S01]  /*3070*/  FADD.FTZ R93, R2, 1 ;  /* 0x3f800000025d7421 */ /* 0x008fe20000010000 */
[----:B------:R-:W-:Y:S02]  /*3080*/  MOV R2, UR24 ;  /* 0x0000001800027c02 */ /* 0x000fe40008000f00 */
[----:B----4-:R-:W-:Y:S01]  /*3090*/  MOV R95, 0xfffff800 ;  /* 0xfffff800005f7802 */ /* 0x010fe20000000f00 */
[----:B------:R-:W5:Y:S01]  /*30a0*/  MUFU.RCP R89, R89 ;  /* 0x0000005900597308 */ /* 0x000f620000001000 */
[----:B------:R-:W3:Y:S03]  /*30b0*/  LDS.U16 R92, [R59+0x6] ;  /* 0x000006003b5c7984 */ /* 0x000ee60000000400 */
[----:B------:R-:W-:Y:S01]  /*30c0*/  @!P1 IMAD R2, R2, R95, UR10 ;  /* 0x0000000a02029e24 */ /* 0x000fe2000f8e025f */
[----:B------:R-:W-:Y:S04]  /*30d0*/  LDS.U16 R96, [R59+0xa] ;  /* 0x00000a003b607984 */ /* 0x000fe80000000400 */
[----:B------:R-:W4:Y:S01]  /*30e0*/  LDS.U16 R95, [R59+0x8] ;  /* 0x000008003b5f7984 */ /* 0x000f220000000400 */
[----:B------:R5:W-:Y:S01]  /*30f0*/  MUFU.RCP R88, R3 ;  /* 0x0000000300587308 */ /* 0x000be20000001000 */
[----:B--2---:R-:W-:Y:S01]  /*3100*/  FADD.FTZ R91, R104, 1 ;  /* 0x3f800000685b7421 */ /* 0x004fe20000010000 */
[----:B------:R-:W-:Y:S01]  /*3110*/  FMUL.FTZ R107, R69, -1.4426950216293334961 ;  /* 0xbfb8aa3b456b7820 */ /* 0x000fe20000410000 */
[----:B------:R-:W-:-:S02]  /*3120*/  HADD2.F32 R72, -RZ, R72.H0_H0 ;  /* 0x20000048ff487230 */ /* 0x000fc40000004100 */
[----:B0-----:R-:W-:Y:S01]  /*3130*/  FADD.FTZ R90, R106, 1 ;  /* 0x3f8000006a5a7421 */ /* 0x001fe20000010000 */
[----:B------:R-:W-:Y:S02]  /*3140*/  HADD2.F32 R74, -RZ, R74.H0_H0 ;  /* 0x2000004aff4a7230 */ /* 0x000fe40000004100 */
[----:B------:R-:W-:Y:S02]  /*3150*/  HADD2.F32 R71, -RZ, R71.H0_H0 ;  /* 0x20000047ff477230 */ /* 0x000fe40000004100 */
[----:B------:R-:W-:Y:S02]  /*3160*/  HADD2.F32 R84, -RZ, R84.H0_H0 ;  /* 0x20000054ff547230 */ /* 0x000fe40000004100 */
[----:B-----5:R-:W-:Y:S01]  /*3170*/  FADD.FTZ R3, -R85, 1 ;  /* 0x3f80000055037421 */ /* 0x020fe20000010100 */
[----:B------:R-:W-:Y:S01]  /*3180*/  FADD.FTZ R105, -R89, 1 ;  /* 0x3f80000059697421 */ /* 0x000fe20000010100 */
[----:B------:R-:W-:Y:S02]  /*3190*/  HADD2.F32 R87, -RZ, R87.H0_H0 ;  /* 0x20000057ff577230 */ /* 0x000fe40000004100 */
[----:B------:R-:W-:-:S02]  /*31a0*/  HADD2.F32 R77, -RZ, R77.H0_H0 ;  /* 0x2000004dff4d7230 */ /* 0x000fc40000004100 */
[----:B------:R-:W-:Y:S01]  /*31b0*/  FADD.FTZ R100, -R78, 1 ;  /* 0x3f8000004e647421 */ /* 0x000fe20000010100 */
[----:B------:R-:W-:Y:S01]  /*31c0*/  HADD2.F32 R75, -RZ, R75.H0_H0 ;  /* 0x2000004bff4b7230 */ /* 0x000fe20000004100 */
[----:B------:R-:W-:Y:S01]  /*31d0*/  LDS.U16 R121, [R59+0x1e] ;  /* 0x00001e003b797984 */ /* 0x000fe20000000400 */
[----:B------:R-:W-:Y:S02]  /*31e0*/  HADD2.F32 R83, -RZ, R83.H0_H0 ;  /* 0x20000053ff537230 */ /* 0x000fe40000004100 */
[----:B------:R-:W-:Y:S02]  /*31f0*/  FFMA.FTZ R103, R54, R3, 1 ;  /* 0x3f80000036677423 */ /* 0x000fe40000010003 */
[----:B------:R-:W0:Y:S01]  /*3200*/  LDS.U16 R3, [R59+0xc] ;  /* 0x00000c003b037984 */ /* 0x000e220000000400 */
[----:B------:R-:W-:Y:S01]  /*3210*/  FMUL.FTZ R104, R86, R83 ;  /* 0x0000005356687220 */ /* 0x000fe20000410000 */
[----:B------:R-:W-:-:S03]  /*3220*/  FFMA.FTZ R105, R56, R105, 1 ;  /* 0x3f80000038697423 */ /* 0x000fc60000010069 */
[----:B------:R-:W-:Y:S01]  /*3230*/  FMUL.FTZ R104, R89, R104 ;  /* 0x0000006859687220 */ /* 0x000fe20000410000 */
[----:B------:R-:W-:Y:S01]  /*3240*/  FADD.FTZ R106, R108, 1 ;  /* 0x3f8000006c6a7421 */ /* 0x000fe20000010000 */
[----:B------:R-:W2:Y:S01]  /*3250*/  MUFU.RCP R91, R91 ;  /* 0x0000005b005b7308 */ /* 0x000ea20000001000 */
[----:B------:R-:W-:Y:S01]  /*3260*/  LDS.U16 R108, [R59+0x10] ;  /* 0x000010003b6c7984 */ /* 0x000fe20000000400 */
[----:B------:R-:W-:-:S03]  /*3270*/  FMUL.FTZ R122, R104, R105 ;  /* 0x00000069687a7220 */ /* 0x000fc60000410000 */
[----:B------:R-:W5:Y:S01]  /*3280*/  LDS.U16 R104, [R59+0xe] ;  /* 0x00000e003b687984 */ /* 0x000f620000000400 */
[----:B------:R-:W-:Y:S02]  /*3290*/  HADD2.F32 R79, -RZ, R79.H0_H0 ;  /* 0x2000004fff4f7230 */ /* 0x000fe40000004100 */
[----:B------:R-:W2:Y:S01]  /*32a0*/  MUFU.RCP R93, R93 ;  /* 0x0000005d005d7308 */ /* 0x000ea20000001000 */
[----:B------:R-:W-:Y:S01]  /*32b0*/  FMUL.FTZ R110, R72, -1.4426950216293334961 ;  /* 0xbfb8aa3b486e7820 */ /* 0x000fe20000410000 */
[----:B-1----:R-:W-:Y:S02]  /*32c0*/  HADD2.F32 R82, -RZ, R82.H0_H0 ;  /* 0x20000052ff527230 */ /* 0x002fe40000004100 */
[----:B------:R-:W-:Y:S01]  /*32d0*/  FMUL.FTZ R113, R74, -1.4426950216293334961 ;  /* 0xbfb8aa3b4a717820 */ /* 0x000fe20000410000 */
[----:B------:R-:W-:Y:S01]  /*32e0*/  FMUL.FTZ R109, R71, -1.4426950216293334961 ;  /* 0xbfb8aa3b476d7820 */ /* 0x000fe20000410000 */
[----:B------:R-:W-:Y:S02]  /*32f0*/  FMUL.FTZ R101, R84, R79 ;  /* 0x0000004f54657220 */ /* 0x000fe40000410000 */
[----:B------:R-:W1:Y:S01]  /*3300*/  MUFU.EX2 R107, R107 ;  /* 0x0000006b006b7308 */ /* 0x000e620000000800 */
[----:B------:R-:W-:Y:S01]  /*3310*/  FMUL.FTZ R102, R87, R82 ;  /* 0x0000005257667220 */ /* 0x000fe20000410000 */
[----:B------:R-:W-:Y:S01]  /*3320*/  FMUL.FTZ R117, R77, -1.4426950216293334961 ;  /* 0xbfb8aa3b4d757820 */ /* 0x000fe20000410000 */
[----:B------:R-:W-:Y:S01]  /*3330*/  FMUL.FTZ R101, R78, R101 ;  /* 0x000000654e657220 */ /* 0x000fe20000410000 */
[----:B------:R-:W-:Y:S01]  /*3340*/  FFMA.FTZ R100, R55, R100, 1 ;  /* 0x3f80000037647423 */ /* 0x000fe20000010064 */
[----:B------:R-:W-:-:S03]  /*3350*/  FMUL.FTZ R102, R85, R102 ;  /* 0x0000006655667220 */ /* 0x000fc60000410000 */
[----:B------:R-:W-:Y:S01]  /*3360*/  MUFU.EX2 R110, R110 ;  /* 0x0000006e006e7308 */ /* 0x000fe20000000800 */
[----:B------:R-:W-:Y:S02]  /*3370*/  HADD2.F32 R97, -RZ, R97.H0_H0 ;  /* 0x20000061ff617230 */ /* 0x000fe40000004100 */
[----:B---3--:R-:W-:Y:S02]  /*3380*/  HADD2.F32 R92, -RZ, R92.H0_H0 ;  /* 0x2000005cff5c7230 */ /* 0x008fe40000004100 */
[----:B------:R-:W-:-:S03]  /*3390*/  HADD2.F32 R98, -RZ, R98.H0_H0 ;  /* 0x20000062ff627230 */ /* 0x000fc60000004100 */
[----:B------:R-:W3:Y:S01]  /*33a0*/  MUFU.EX2 R113, R113 ;  /* 0x0000007100717308 */ /* 0x000ee20000000800 */
[----:B----4-:R-:W-:Y:S02]  /*33b0*/  HADD2.F32 R95, -RZ, R95.H0_H0 ;  /* 0x2000005fff5f7230 */ /* 0x010fe40000004100 */
[----:B------:R-:W-:Y:S01]  /*33c0*/  FMUL.FTZ R114, R75, -1.4426950216293334961 ;  /* 0xbfb8aa3b4b727820 */ /* 0x000fe20000410000 */
[----:B------:R-:W-:Y:S02]  /*33d0*/  HADD2.F32 R73, -RZ, R73.H0_H0 ;  /* 0x20000049ff497230 */ /* 0x000fe40000004100 */
[----:B------:R-:W-:Y:S01]  /*33e0*/  FMUL.FTZ R118, R102, R103 ;  /* 0x0000006766767220 */ /* 0x000fe20000410000 */
[----:B------:R-:W-:Y:S01]  /*33f0*/  HADD2.F32 R76, -RZ, R76.H0_H0 ;  /* 0x2000004cff4c7230 */ /* 0x000fe20000004100 */
[----:B------:R-:W4:Y:S01]  /*3400*/  MUFU.EX2 R109, R109 ;  /* 0x0000006d006d7308 */ /* 0x000f220000000800 */
[----:B--2---:R-:W-:Y:S01]  /*3410*/  FADD.FTZ R103, -R91, 1 ;  /* 0x3f8000005b677421 */ /* 0x004fe20000010100 */
[----:B------:R-:W-:Y:S01]  /*3420*/  FMUL.FTZ R102, R97, R92 ;  /* 0x0000005c61667220 */ /* 0x000fe20000410000 */
[----:B------:R-:W-:Y:S01]  /*3430*/  FADD.FTZ R105, -R93, 1 ;  /* 0x3f8000005d697421 */ /* 0x000fe20000010100 */
[----:B------:R-:W-:-:S04]  /*3440*/  FMUL.FTZ R111, R73, -1.4426950216293334961 ;  /* 0xbfb8aa3b496f7820 */ /* 0x000fc80000410000 */
[----:B------:R2:W-:Y:S01]  /*3450*/  MUFU.EX2 R129, R117 ;  /* 0x0000007500817308 */ /* 0x0005e20000000800 */
[----:B------:R-:W-:Y:S01]  /*3460*/  FMUL.FTZ R116, R76, -1.4426950216293334961 ;  /* 0xbfb8aa3b4c747820 */ /* 0x000fe20000410000 */
[----:B-1----:R-:W-:Y:S01]  /*3470*/  FADD.FTZ R94, R107, 1 ;  /* 0x3f8000006b5e7421 */ /* 0x002fe20000010000 */
[----:B------:R-:W-:Y:S01]  /*3480*/  FFMA.FTZ R103, R58, R103, 1 ;  /* 0x3f8000003a677423 */ /* 0x000fe20000010067 */
[----:B------:R-:W-:Y:S01]  /*3490*/  FMUL.FTZ R102, R91, R102 ;  /* 0x000000665b667220 */ /* 0x000fe20000410000 */
[----:B--2---:R-:W-:-:S03]  /*34a0*/  FMUL.FTZ R117, R101, R100 ;  /* 0x0000006465757220 */ /* 0x004fc60000410000 */
[----:B------:R1:W-:Y:S01]  /*34b0*/  MUFU.RCP R101, R106 ;  /* 0x0000006a00657308 */ /* 0x0003e20000001000 */
[----:B------:R-:W-:Y:S02]  /*34c0*/  HADD2.F32 R99, -RZ, R99.H0_H0 ;  /* 0x20000063ff637230 */ /* 0x000fe40000004100 */
[----:B------:R-:W-:Y:S01]  /*34d0*/  FFMA.FTZ R107, R4, R105, 1 ;  /* 0x3f800000046b7423 */ /* 0x000fe20000010069 */
[----:B------:R-:W-:-:S04]  /*34e0*/  HADD2.F32 R96, -RZ, R96.H0_H0 ;  /* 0x20000060ff607230 */ /* 0x000fc80000004100 */
[----:B------:R2:W5:Y:S01]  /*34f0*/  MUFU.EX2 R115, R114 ;  /* 0x0000007200737308 */ /* 0x0005620000000800 */
[----:B-1----:R-:W-:Y:S01]  /*3500*/  FMUL.FTZ R106, R98, R95 ;  /* 0x0000005f626a7220 */ /* 0x002fe20000410000 */
[----:B------:R-:W-:-:S03]  /*3510*/  FMUL.FTZ R123, R102, R103 ;  /* 0x00000067667b7220 */ /* 0x000fc60000410000 */
[----:B------:R-:W-:-:S03]  /*3520*/  FMUL.FTZ R106, R93, R106 ;  /* 0x0000006a5d6a7220 */ /* 0x000fc60000410000 */
[----:B------:R-:W1:Y:S01]  /*3530*/  MUFU.RCP R90, R90 ;  /* 0x0000005a005a7308 */ /* 0x000e620000001000 */
[----:B------:R-:W-:Y:S01]  /*3540*/  FMUL.FTZ R124, R106, R107 ;  /* 0x0000006b6a7c7220 */ /* 0x000fe20000410000 */
[----:B------:R-:W-:Y:S02]  /*3550*/  HADD2.F32 R102, -RZ, R81.H0_H0 ;  /* 0x20000051ff667230 */ /* 0x000fe40000004100 */
[----:B------:R-:W-:Y:S01]  /*3560*/  FMUL.FTZ R105, R99, R96 ;  /* 0x0000006063697220 */ /* 0x000fe20000410000 */
[----:B0-----:R-:W-:-:S03]  /*3570*/  HADD2.F32 R81, -RZ, R3.H0_H0 ;  /* 0x20000003ff517230 */ /* 0x001fc60000004100 */
[----:B------:R0:W1:Y:S01]  /*3580*/  MUFU.EX2 R112, R111 ;  /* 0x0000006f00707308 */ /* 0x0000620000000800 */
[----:B---3--:R-:W-:Y:S01]  /*3590*/  FADD.FTZ R107, R113, 1 ;  /* 0x3f800000716b7421 */ /* 0x008fe20000010000 */
[----:B--2---:R-:W-:Y:S06]  /*35a0*/  LDS.U16 R114, [R59+0x16] ;  /* 0x000016003b727984 */ /* 0x004fec0000000400 */
[----:B------:R2:W3:Y:S01]  /*35b0*/  MUFU.EX2 R119, R116 ;  /* 0x0000007400777308 */ /* 0x0004e20000000800 */
[----:B0-----:R-:W-:Y:S01]  /*35c0*/  FADD.FTZ R111, R110, 1 ;  /* 0x3f8000006e6f7421 */ /* 0x001fe20000010000 */
[C---:B------:R-:W-:Y:S01]  /*35d0*/  FADD.FTZ R110, -R88.reuse, 1 ;  /* 0x3f800000586e7421 */ /* 0x040fe20000010100 */
[----:B------:R-:W0:Y:S01]  /*35e0*/  LDS.U16 R113, [R59+0x14] ;  /* 0x000014003b717984 */ /* 0x000e220000000400 */
[----:B----4-:R-:W-:Y:S01]  /*35f0*/  FADD.FTZ R100, R109, 1 ;  /* 0x3f8000006d647421 */ /* 0x010fe20000010000 */
[----:B------:R-:W-:-:S02]  /*3600*/  FMUL.FTZ R109, R88, R105 ;  /* 0x00000069586d7220 */ /* 0x000fc40000410000 */
[----:B------:R-:W-:Y:S04]  /*3610*/  LDS.U16 R3, [R59+0x12] ;  /* 0x000012003b037984 */ /* 0x000fe80000000400 */
[----:B--2---:R-:W2:Y:S01]  /*3620*/  LDS.U16 R116, [R59+0x18] ;  /* 0x000018003b747984 */ /* 0x004ea20000000400 */
[----:B------:R-:W-:Y:S01]  /*3630*/  FFMA.FTZ R110, R5, R110, 1 ;  /* 0x3f800000056e7423 */ /* 0x000fe2000001006e */
[----:B------:R-:W-:Y:S01]  /*3640*/  FMUL.FTZ R103, R102, R81 ;  /* 0x0000005166677220 */ /* 0x000fe20000410000 */
[----:B------:R-:W4:Y:S01]  /*3650*/  MUFU.RCP R94, R94 ;  /* 0x0000005e005e7308 */ /* 0x000f220000001000 */
[----:B-----5:R-:W-:Y:S01]  /*3660*/  FADD.FTZ R120, R115, 1 ;  /* 0x3f80000073787421 */ /* 0x020fe20000010000 */
[----:B------:R-:W-:Y:S01]  /*3670*/  FMUL.FTZ R125, R109, R110 ;  /* 0x0000006e6d7d7220 */ /* 0x000fe20000410000 */
[----:B-1----:R-:W-:Y:S01]  /*3680*/  FMUL.FTZ R109, R90, R103 ;  /* 0x000000675a6d7220 */ /* 0x002fe20000410000 */
[----:B------:R-:W-:-:S02]  /*3690*/  HADD2.F32 R103, -RZ, R68.H0_H0 ;  /* 0x20000044ff677230 */ /* 0x000fc40000004100 */
[----:B------:R-:W-:Y:S02]  /*36a0*/  HADD2.F32 R68, -RZ, R104.H0_H0 ;  /* 0x20000068ff447230 */ /* 0x000fe40000004100 */
[----:B------:R-:W-:Y:S01]  /*36b0*/  FADD.FTZ R106, R112, 1 ;  /* 0x3f800000706a7421 */ /* 0x000fe20000010000 */
[----:B------:R-:W-:Y:S02]  /*36c0*/  HADD2.F32 R104, -RZ, R57.H0_H0 ;  /* 0x20000039ff687230 */ /* 0x000fe40000004100 */
[----:B---3--:R-:W-:Y:S01]  /*36d0*/  FADD.FTZ R115, R119, 1 ;  /* 0x3f80000077737421 */ /* 0x008fe20000010000 */
[----:B------:R-:W-:Y:S01]  /*36e0*/  HADD2.F32 R57, -RZ, R108.H0_H0 ;  /* 0x2000006cff397230 */ /* 0x000fe20000004100 */
[----:B------:R-:W1:Y:S01]  /*36f0*/  LDS.U16 R119, [R59+0x1a] ;  /* 0x00001a003b777984 */ /* 0x000e620000000400 */
[----:B------:R3:W-:Y:S01]  /*3700*/  MUFU.RCP R108, R120 ;  /* 0x00000078006c7308 */ /* 0x0007e20000001000 */
[----:B------:R-:W-:Y:S02]  /*3710*/  FADD.FTZ R110, -R90, 1 ;  /* 0x3f8000005a6e7421 */ /* 0x000fe40000010100 */
[----:B---3--:R-:W3:Y:S05]  /*3720*/  LDS.U16 R120, [R59+0x1c] ;  /* 0x00001c003b787984 */ /* 0x008eea0000000400 */
[----:B------:R5:W-:Y:S01]  /*3730*/  MUFU.RCP R105, R111 ;  /* 0x0000006f00697308 */ /* 0x000be20000001000 */
[----:B------:R-:W-:-:S07]  /*3740*/  FFMA.FTZ R110, R67, R110, 1 ;  /* 0x3f800000436e7423 */ /* 0x000fce000001006e */
[----:B------:R-:W0:Y:S01]  /*3750*/  MUFU.RCP R106, R106 ;  /* 0x0000006a006a7308 */ /* 0x000e220000001000 */
[----:B------:R-:W-:Y:S01]  /*3760*/  FMUL.FTZ R126, R109, R110 ;  /* 0x0000006e6d7e7220 */ /* 0x000fe20000410000 */
[----:B----4-:R-:W-:Y:S01]  /*3770*/  FADD.FTZ R110, -R94, 1 ;  /* 0x3f8000005e6e7421 */ /* 0x010fe20000010100 */
[----:B------:R-:W-:Y:S01]  /*3780*/  FMUL.FTZ R109, R103, R68 ;  /* 0x00000044676d7220 */ /* 0x000fe20000410000 */
[----:B-----5:R-:W-:Y:S01]  /*3790*/  FADD.FTZ R111, -R101, 1 ;  /* 0x3f800000656f7421 */ /* 0x020fe20000010100 */
[----:B------:R-:W-:-:S03]  /*37a0*/  FMUL.FTZ R112, R104, R57 ;  /* 0x0000003968707220 */ /* 0x000fc60000410000 */
[----:B------:R-:W4:Y:S01]  /*37b0*/  MUFU.RCP R100, R100 ;  /* 0x0000006400647308 */ /* 0x000f220000001000 */
[----:B------:R-:W-:Y:S01]  /*37c0*/  FFMA.FTZ R110, R69, R110, 1 ;  /* 0x3f800000456e7423 */ /* 0x000fe2000001006e */
[----:B------:R-:W-:Y:S01]  /*37d0*/  FMUL.FTZ R109, R94, R109 ;  /* 0x0000006d5e6d7220 */ /* 0x000fe20000410000 */
[----:B------:R-:W-:Y:S01]  /*37e0*/  FFMA.FTZ R111, R70, R111, 1 ;  /* 0x3f800000466f7423 */ /* 0x000fe2000001006f */
[----:B------:R-:W-:-:S04]  /*37f0*/  FMUL.FTZ R112, R101, R112 ;  /* 0x0000007065707220 */ /* 0x000fc80000410000 */
[----:B------:R-:W5:Y:S01]  /*3800*/  MUFU.RCP R107, R107 ;  /* 0x0000006b006b7308 */ /* 0x000f620000001000 */
[----:B------:R-:W-:Y:S01]  /*3810*/  FMUL.FTZ R127, R109, R110 ;  /* 0x0000006e6d7f7220 */ /* 0x000fe20000410000 */
[----:B------:R-:W-:Y:S01]  /*3820*/  FMUL.FTZ R128, R112, R111 ;  /* 0x0000006f70807220 */ /* 0x000fe20000410000 */
[----:B------:R-:W-:Y:S02]  /*3830*/  HADD2.F32 R109, -RZ, R53.H0_H0 ;  /* 0x20000035ff6d7230 */ /* 0x000fe40000004100 */
[----:B------:R-:W-:Y:S01]  /*3840*/  FADD.FTZ R53, R129, 1 ;  /* 0x3f80000081357421 */ /* 0x000fe20000010000 */
[----:B------:R-:W-:Y:S02]  /*3850*/  HADD2.F32 R110, -RZ, R52.H0_H0 ;  /* 0x20000034ff6e7230 */ /* 0x000fe40000004100 */
[----:B0-----:R-:W-:Y:S01]  /*3860*/  FADD.FTZ R52, -R106, 1 ;  /* 0x3f8000006a347421 */ /* 0x001fe20000010100 */
[----:B------:R-:W-:Y:S02]  /*3870*/  HADD2.F32 R111, -RZ, R51.H0_H0 ;  /* 0x20000033ff6f7230 */ /* 0x000fe40000004100 */
[----:B------:R-:W-:Y:S01]  /*3880*/  FADD.FTZ R51, -R105, 1 ;  /* 0x3f80000069337421 */ /* 0x000fe20000010100 */
[----:B------:R2:W-:Y:S01]  /*3890*/  MUFU.RCP R134, R53 ;  /* 0x0000003500867308 */ /* 0x0005e20000001000 */
[----:B------:R-:W-:-:S02]  /*38a0*/  HADD2.F32 R112, -RZ, R50.H0_H0 ;  /* 0x20000032ff707230 */ /* 0x000fc40000004100 */
[----:B------:R-:W-:Y:S01]  /*38b0*/  FFMA.FTZ R132, R73, R52, 1 ;  /* 0x3f80000049847423 */ /* 0x000fe20000010034 */
[----:B------:R-:W-:Y:S01]  /*38c0*/  FFMA.FTZ R129, R72, R51, 1 ;  /* 0x3f80000048817423 */ /* 0x000fe20000010033 */
[----:B----4-:R-:W-:Y:S01]  /*38d0*/  FADD.FTZ R50, -R100, 1 ;  /* 0x3f80000064327421 */ /* 0x010fe20000010100 */
[----:B------:R-:W-:Y:S02]  /*38e0*/  HADD2.F32 R51, -RZ, R113.H0_H0 ;  /* 0x20000071ff337230 */ /* 0x000fe40000004100 */
[----:B------:R-:W-:Y:S02]  /*38f0*/  HADD2.F32 R52, -RZ, R114.H0_H0 ;  /* 0x20000072ff347230 */ /* 0x000fe40000004100 */
[----:B--2---:R-:W-:Y:S01]  /*3900*/  HADD2.F32 R53, -RZ, R116.H0_H0 ;  /* 0x20000074ff357230 */ /* 0x004fe20000004100 */
[----:B------:R-:W0:Y:S01]  /*3910*/  MUFU.RCP R115, R115 ;  /* 0x0000007300737308 */ /* 0x000e220000001000 */
[----:B-----5:R-:W-:Y:S01]  /*3920*/  FADD.FTZ R131, -R107, 1 ;  /* 0x3f8000006b837421 */ /* 0x020fe20000010100 */
[----:B------:R-:W-:Y:S01]  /*3930*/  FFMA.FTZ R130, R71, R50, 1 ;  /* 0x3f80000047827423 */ /* 0x000fe20000010032 */
[----:B------:R-:W-:-:S02]  /*3940*/  HADD2.F32 R50, -RZ, R3.H0_H0 ;  /* 0x20000003ff327230 */ /* 0x000fc40000004100 */
[----:B------:R-:W-:Y:S01]  /*3950*/  FMUL.FTZ R116, R112, R53 ;  /* 0x0000003570747220 */ /* 0x000fe20000410000 */
[----:B------:R-:W-:Y:S01]  /*3960*/  FMUL.FTZ R114, R110, R51 ;  /* 0x000000336e727220 */ /* 0x000fe20000410000 */
[----:B------:R-:W-:Y:S01]  /*3970*/  FMUL.FTZ R113, R111, R52 ;  /* 0x000000346f717220 */ /* 0x000fe20000410000 */
        /* <DEDUP_REMOVED lines=9> */
[----:B------:R-:W-:Y:S01]  /*3a10*/  BAR.SYNC.DEFER_BLOCKING 0x0 ;  /* 0x0000000000007b1d */ /* 0x000fe20000010000 */
[----:B------:R-:W-:-:S02]  /*3a20*/  HADD2.F32 R116, -RZ, R49.H0_H0 ;  /* 0x20000031ff747230 */ /* 0x000fc40000004100 */
[----:B------:R-:W-:Y:S01]  /*3a30*/  FMUL.FTZ R3, R100, R3 ;  /* 0x0000000364037220 */ /* 0x000fe20000410000 */
[----:B------:R-:W-:Y:S02]  /*3a40*/  HADD2.F32 R118, -RZ, R7.H0_H0 ;  /* 0x20000007ff767230 */ /* 0x000fe40000004100 */
[----:B------:R-:W-:Y:S02]  /*3a50*/  HADD2.F32 R117, -RZ, R6.H0_H0 ;  /* 0x20000006ff757230 */ /* 0x000fe40000004100 */
[----:B-1----:R-:W-:Y:S02]  /*3a60*/  HADD2.F32 R49, -RZ, R119.H0_H0 ;  /* 0x20000077ff317230 */ /* 0x002fe40000004100 */
[----:B---3--:R-:W-:Y:S02]  /*3a70*/  HADD2.F32 R113, -RZ, R120.H0_H0 ;  /* 0x20000078ff717230 */ /* 0x008fe40000004100 */
        /* <DEDUP_REMOVED lines=28> */
[----:B------:R1:W-:Y:S01]  /*3c40*/  STS.U16 [R59+0x4], R122 ;  /* 0x0000047a3b007388 */ /* 0x0003e20000000400 */
[----:B------:R-:W-:Y:S02]  /*3c50*/  PRMT R125, R3, 0x7632, R125 ;  /* 0x00007632037d7816 */ /* 0x000fe4000000007d */
[----:B------:R-:W-:Y:S01]  /*3c60*/  PRMT R120, R129, 0x7632, R120 ;  /* 0x0000763281787816 */ /* 0x000fe20000000078 */
[----:B------:R2:W-:Y:S01]  /*3c70*/  STS.U16 [R59+0x8], R124 ;  /* 0x0000087c3b007388 */ /* 0x0005e20000000400 */
[----:B0-----:R-:W-:-:S03]  /*3c80*/  PRMT R7, R126, 0x7632, R7 ;  /* 0x000076327e077816 */ /* 0x001fc60000000007 */
[----:B------:R0:W-:Y:S01]  /*3c90*/  STS.U16 [R59+0xc], R126 ;  /* 0x00000c7e3b007388 */ /* 0x0001e20000000400 */
[----:B-1----:R-:W-:Y:S02]  /*3ca0*/  PRMT R122, R6, 0x7632, R122 ;  /* 0x00007632067a7816 */ /* 0x002fe4000000007a */
[C---:B--2---:R-:W-:Y:S02]  /*3cb0*/  PRMT R124, R119.reuse, 0x7610, R124 ;  /* 0x00007610777c7816 */ /* 0x044fe4000000007c */
[----:B0-----:R-:W-:Y:S02]  /*3cc0*/  PRMT R126, R119, 0x7632, R126 ;  /* 0x00007632777e7816 */ /* 0x001fe4000000007e */
[----:B------:R-:W-:Y:S01]  /*3cd0*/  @!P1 IADD3 R2, PT, PT, R2, 0x800, RZ ;  /* 0x0000080002029810 */ /* 0x000fe20007ffe0ff */
        /* <DEDUP_REMOVED lines=29> */
[----:B------:R2:W-:Y:S01]  /*3eb0*/  @!P1 STS [UR16+0x1080], R2 ;  /* 0x00108002ff009988 */ /* 0x0005e20008000810 */
[----:B------:R-:W-:Y:S01]  /*3ec0*/  BAR.SYNC.DEFER_BLOCKING 0x0 ;  /* 0x0000000000007b1d */ /* 0x000fe20000010000 */
[----:B------:R-:W-:-:S04]  /*3ed0*/  UIMAD.WIDE.U32 UR12, UR37, UR14, UR8 ;  /* 0x0000000e250c72a5 */ /* 0x000fc8000f8e0008 */
[----:B------:R-:W-:Y:S01]  /*3ee0*/  UIMAD UR13, UR37, UR15, UR13 ;  /* 0x0000000f250d72a4 */ /* 0x000fe2000f8e020d */
[----:B------:R-:W2:Y:S01]  /*3ef0*/  LDCU.64 UR14, c[0x0][0x558] ;  /* 0x0000ab00ff0e77ac */ /* 0x000ea20008000a00 */
[----:B------:R-:W3:Y:S02]  /*3f00*/  LDS R6, [UR16+0x1080] ;  /* 0x00108010ff067984 */ /* 0x000ee40008000800 */
[----:B------:R-:W-:-:S04]  /*3f10*/  UIMAD.WIDE.U32 UR12, UR36, UR18, UR12 ;  /* 0x00000012240c72a5 */ /* 0x000fc8000f8e000c */
[----:B------:R-:W-:Y:S02]  /*3f20*/  UIMAD UR13, UR36, UR19, UR13 ;  /* 0x00000013240d72a4 */ /* 0x000fe4000f8e020d */
[----:B0-----:R-:W-:Y:S01]  /*3f30*/  IADD3 R3, P0, PT, R10, UR12, RZ ;  /* 0x0000000c0a037c10 */ /* 0x001fe2000ff1e0ff */
[----:B------:R-:W0:Y:S03]  /*3f40*/  LDCU.64 UR18, c[0x0][0x490] ;  /* 0x00009200ff1277ac */ /* 0x000e260008000a00 */
[----:B-1----:R-:W-:Y:S02]  /*3f50*/  IADD3.X R120, PT, PT, RZ, UR13, RZ, P0, !PT ;  /* 0x0000000dff787c10 */ /* 0x002fe400087fe4ff */
[----:B--2---:R-:W-:-:S04]  /*3f60*/  LEA R2, P0, R3, UR14, 0x1 ;  /* 0x0000000e03027c11 */ /* 0x004fc8000f8008ff */
[----:B------:R-:W-:Y:S02]  /*3f70*/  LEA.HI.X R3, R3, UR15, R120, 0x1, P0 ;  /* 0x0000000f03037c11 */ /* 0x000fe400080f0c78 */
[-C--:B---3--:R-:W-:Y:S02]  /*3f80*/  ISETP.GE.AND P3, PT, R10, R6.reuse, PT ;  /* 0x000000060a00720c */ /* 0x088fe40003f66270 */
        /* <DEDUP_REMOVED lines=94> */
[----:B------:R-:W-:Y:S01]  /*4570*/  MOV R2, UR24 ;  /* 0x0000001800027c02 */ /* 0x000fe20008000f00 */
[----:B------:R-:W0:Y:S01]  /*4580*/  LDCU.128 UR12, c[0x0][0x430] ;  /* 0x00008600ff0c77ac */ /* 0x000e220008000c00 */
[----:B------:R-:W-:-:S02]  /*4590*/  MOV R55, 0xfffff800 ;  /* 0xfffff80000377802 */ /* 0x000fc40000000f00 */
[----:B------:R-:W-:Y:S01]  /*45a0*/  F2FP.F16.F32.PACK_AB R3, R3, R56 ;  /* 0x000000380303723e */ /* 0x000fe200000000ff */
[----:B------:R-:W-:Y:S01]  /*45b0*/  STS.U16 [R59], R54 ;  /* 0x000000363b007388 */ /* 0x000fe20000000400 */
[----:B------:R-:W-:Y:S01]  /*45c0*/  PRMT R49, R54, 0x7632, R49 ;  /* 0x0000763236317816 */ /* 0x000fe20000000031 */
[----:B------:R-:W-:Y:S01]  /*45d0*/  @!P1 IMAD R2, R2, R55, UR10 ;  /* 0x0000000a02029e24 */ /* 0x000fe2000f8e0237 */
[----:B------:R-:W-:Y:S01]  /*45e0*/  PRMT R56, R88, 0x7632, R56 ;  /* 0x0000763258387816 */ /* 0x000fe20000000038 */
[----:B------:R-:W-:Y:S01]  /*45f0*/  STS.U16 [R59+0x4], R3 ;  /* 0x000004033b007388 */ /* 0x000fe20000000400 */
[----:B------:R-:W-:Y:S02]  /*4600*/  F2FP.F16.F32.PACK_AB R68, R68, R81 ;  /* 0x000000514444723e */ /* 0x000fe400000000ff */
[----:B------:R-:W-:Y:S01]  /*4610*/  F2FP.F16.F32.PACK_AB R50, R50, R57 ;  /* 0x000000393232723e */ /* 0x000fe200000000ff */
[----:B------:R1:W-:Y:S01]  /*4620*/  STS.U16 [R59+0x2], R49 ;  /* 0x000002313b007388 */ /* 0x0003e20000000400 */
[----:B------:R-:W-:-:S02]  /*4630*/  F2FP.F16.F32.PACK_AB R51, R52, R51 ;  /* 0x000000333433723e */ /* 0x000fc400000000ff */
[----:B------:R-:W-:Y:S01]  /*4640*/  F2FP.F16.F32.PACK_AB R53, R108, R53 ;  /* 0x000000356c35723e */ /* 0x000fe200000000ff */
[----:B------:R2:W-:Y:S01]  /*4650*/  STS.U16 [R59+0xa], R56 ;  /* 0x00000a383b007388 */ /* 0x0005e20000000400 */
[----:B------:R-:W-:Y:S01]  /*4660*/  F2FP.F16.F32.PACK_AB R113, R114, R113 ;  /* 0x000000717271723e */ /* 0x000fe200000000ff */
[----:B0-----:R-:W-:Y:S01]  /*4670*/  UIMAD.WIDE.U32 UR8, UR37, UR12, UR8 ;  /* 0x0000000c250872a5 */ /* 0x001fe2000f8e0008 */
[----:B------:R-:W-:Y:S01]  /*4680*/  PRMT R55, R3, 0x7632, R55 ;  /* 0x0000763203377816 */ /* 0x000fe20000000037 */
[----:B------:R-:W-:Y:S01]  /*4690*/  STS.U16 [R59+0x8], R88 ;  /* 0x000008583b007388 */ /* 0x000fe20000000400 */
[----:B------:R-:W-:Y:S01]  /*46a0*/  PRMT R52, R50, 0x7632, R52 ;  /* 0x0000763232347816 */ /* 0x000fe20000000034 */
[----:B------:R-:W-:Y:S01]  /*46b0*/  UIMAD UR9, UR37, UR13, UR9 ;  /* 0x0000000d250972a4 */ /* 0x000fe2000f8e0209 */
[----:B-1----:R-:W-:Y:S01]  /*46c0*/  PRMT R49, R68, 0x7632, R49 ;  /* 0x0000763244317816 */ /* 0x002fe20000000031 */
[----:B------:R-:W-:Y:S01]  /*46d0*/  STS.U16 [R59+0x6], R55 ;  /* 0x000006373b007388 */ /* 0x000fe20000000400 */
[----:B------:R-:W-:Y:S01]  /*46e0*/  PRMT R3, R51, 0x7632, R3 ;  /* 0x0000763233037816 */ /* 0x000fe20000000003 */
[----:B------:R-:W-:Y:S01]  /*46f0*/  UIMAD.WIDE.U32 UR8, UR36, UR14, UR8 ;  /* 0x0000000e240872a5 */ /* 0x000fe2000f8e0008 */
[C---:B------:R-:W-:Y:S01]  /*4700*/  PRMT R54, R53.reuse, 0x7610, R54 ;  /* 0x0000761035367816 */ /* 0x040fe20000000036 */
[----:B------:R-:W-:Y:S01]  /*4710*/  STS.U16 [R59+0xc], R68 ;  /* 0x00000c443b007388 */ /* 0x000fe20000000400 */
[----:B--2---:R-:W-:Y:S01]  /*4720*/  PRMT R56, R53, 0x7632, R56 ;  /* 0x0000763235387816 */ /* 0x004fe20000000038 */
[----:B------:R-:W-:Y:S01]  /*4730*/  UIMAD UR15, UR36, UR15, UR9 ;  /* 0x0000000f240f72a4 */ /* 0x000fe2000f8e0209 */
[----:B------:R-:W-:Y:S01]  /*4740*/  PRMT R58, R113, 0x7632, R58 ;  /* 0x00007632713a7816 */ /* 0x000fe2000000003a */
[----:B------:R-:W-:Y:S01]  /*4750*/  STS.U16 [R59+0xe], R49 ;  /* 0x00000e313b007388 */ /* 0x000fe20000000400 */
[----:B------:R-:W-:-:S03]  /*4760*/  @!P1 IADD3 R2, PT, PT, R2, 0x800, RZ ;  /* 0x0000080002029810 */ /* 0x000fc60007ffe0ff */
[----:B------:R-:W-:Y:S04]  /*4770*/  STS.U16 [R59+0x10], R50 ;  /* 0x000010323b007388 */ /* 0x000fe80000000400 */
[----:B------:R-:W-:Y:S04]  /*4780*/  STS.U16 [R59+0x12], R52 ;  /* 0x000012343b007388 */ /* 0x000fe80000000400 */
[----:B------:R-:W-:Y:S04]  /*4790*/  STS.U16 [R59+0x14], R51 ;  /* 0x000014333b007388 */ /* 0x000fe80000000400 */
[----:B------:R0:W-:Y:S04]  /*47a0*/  STS.U16 [R59+0x16], R3 ;  /* 0x000016033b007388 */ /* 0x0001e80000000400 */
[----:B------:R-:W-:Y:S04]  /*47b0*/  STS.U16 [R59+0x18], R54 ;  /* 0x000018363b007388 */ /* 0x000fe80000000400 */
[----:B------:R-:W-:Y:S01]  /*47c0*/  STS.U16 [R59+0x1a], R56 ;  /* 0x00001a383b007388 */ /* 0x000fe20000000400 */
[----:B0-----:R-:W-:-:S03]  /*47d0*/  IADD3 R3, P0, PT, R10, UR8, RZ ;  /* 0x000000080a037c10 */ /* 0x001fc6000ff1e0ff */
        /* <DEDUP_REMOVED lines=57> */
.L_x_2462:
[----:B0-----:R-:W2:Y:S01]  /*4b70*/  LDL.LU R2, [R1+0x28] ;  /* 0x0000280001027983 */ /* 0x001ea20000300800 */
[----:B------:R-:W-:Y:S01]  /*4b80*/  HADD2.F32 R48, -RZ, R48.H0_H0 ;  /* 0x20000030ff307230 */ /* 0x000fe20000004100 */
[----:B------:R-:W-:Y:S01]  /*4b90*/  UISETP.GE.AND UP0, UPT, UR17, 0x1, UPT ;  /* 0x000000011100788c */ /* 0x000fe2000bf06270 */
        /* <DEDUP_REMOVED lines=19> */
[----:B------:R-:W-:Y:S01]  /*4cd0*/  MOV R49, RZ ;  /* 0x000000ff00317202 */ /* 0x000fe20000000f00 */
        /* <DEDUP_REMOVED lines=88> */
[----:B------:R-:W-:Y:S01]  /*5260*/  LOP3.LUT R0, R2, 0x7c1f, R189, 0xc8, !PT ;  /* 0x00007c1f02007812 */ /* 0x000fe200078ec8bd */
        /* <DEDUP_REMOVED lines=24> */
[----:B------:R-:W-:-:S05]  /*53f0*/  UMOV UR8, URZ ;  /* 0x000000ff00087c82 */ /* 0x000fca0008000000 */
.L_x_2559:
[----:B0-----:R-:W-:Y:S01]  /*5400*/  SHF.L.U32 R69, R189, 0x5, RZ ;  /* 0x00000005bd457819 */ /* 0x001fe200000006ff */
[----:B------:R-:W-:Y:S01]  /*5410*/  HFMA2 R61, -RZ, RZ, 0, 0 ;  /* 0x00000000ff3d7431 */ /* 0x000fe200000001ff */
[----:B0-----:R-:W-:Y:S02]  /*5420*/  MOV R65, UR42 ;  /* 0x0000002a00417c02 */ /* 0x001fe40008000f00 */
[----:B------:R-:W-:Y:S02]  /*5430*/  LOP3.LUT R197, R69, 0x7c1f, R189, 0xc8, !PT ;  /* 0x00007c1f45c57812 */ /* 0x000fe400078ec8bd */
[----:B------:R-:W-:Y:S02]  /*5440*/  LOP3.LUT R68, R177, 0x7c00, R69, 0xf8, !PT ;  /* 0x00007c00b1447812 */ /* 0x000fe400078ef845 */
[----:B------:R-:W-:Y:S02]  /*5450*/  MOV R60, R197 ;  /* 0x000000c5003c7202 */ /* 0x000fe40000000f00 */
[----:B------:R-:W-:-:S02]  /*5460*/  LOP3.LUT R156, R68, 0x20, RZ, 0xfc, !PT ;  /* 0x00000020449c7812 */ /* 0x000fc400078efcff */
[----:B------:R-:W-:Y:S01]  /*5470*/  MOV R63, UR43 ;  /* 0x0000002b003f7c02 */ /* 0x000fe20008000f00 */
[----:B------:R-:W-:Y:S01]  /*5480*/  IMAD.WIDE.U32 R64, R65, UR8, R60 ;  /* 0x0000000841407c25 */ /* 0x000fe2000f8e003c */
[----:B------:R-:W-:Y:S02]  /*5490*/  P2R R110, PR, RZ, 0x1 ;  /* 0x00000001ff6e7803 */ /* 0x000fe40000000000 */
[----:B------:R-:W-:Y:S01]  /*54a0*/  ISETP.GE.AND P0, PT, R156, UR15, PT ;  /* 0x0000000f9c007c0c */ /* 0x000fe2000bf06270 */
[----:B------:R-:W-:Y:S01]  /*54b0*/  IMAD R63, R63, UR8, R65 ;  /* 0x000000083f3f7c24 */ /* 0x000fe2000f8e0241 */
[C---:B------:R-:W-:Y:S02]  /*54c0*/  LEA R62, P2, R64.reuse, UR30, 0x1 ;  /* 0x0000001e403e7c11 */ /* 0x040fe4000f8408ff */
[----:B------:R-:W-:Y:S02]  /*54d0*/  PRMT R72, RZ, 0x7610, R72 ;  /* 0x00007610ff487816 */ /* 0x000fe40000000048 */
[----:B------:R-:W-:-:S02]  /*54e0*/  LEA.HI.X R63, R64, UR31, R63, 0x1, P2 ;  /* 0x0000001f403f7c11 */ /* 0x000fc400090f0c3f */
[C---:B------:R-:W-:Y:S02]  /*54f0*/  LOP3.LUT R159, R68.reuse, 0xc0, RZ, 0xfc, !PT ;  /* 0x000000c0449f7812 */ /* 0x040fe400078efcff */
[----:B------:R-:W-:Y:S02]  /*5500*/  PRMT R77, RZ, 0x7610, R77 ;  /* 0x00007610ff4d7816 */ /* 0x000fe4000000004d */
[C---:B------:R-:W-:Y:S01]  /*5510*/  LOP3.LUT R158, R68.reuse, 0xe0, RZ, 0xfc, !PT ;  /* 0x000000e0449e7812 */ /* 0x040fe200078efcff */
[----:B------:R-:W5:Y:S01]  /*5520*/  @!P0 LDG.E.U16 R72, desc[UR34][R62.64+0x40] ;  /* 0x000040223e488981 */ /* 0x000f62000c1e1500 */
[----:B------:R-:W-:Y:S02]  /*5530*/  ISETP.GE.AND P0, PT, R159, UR15, PT ;  /* 0x0000000f9f007c0c */ /* 0x000fe4000bf06270 */
[----:B------:R-:W-:Y:S02]  /*5540*/  PRMT R108, RZ, 0x7610, R108 ;  /* 0x00007610ff6c7816 */ /* 0x000fe4000000006c */
[----:B------:R-:W-:-:S02]  /*5550*/  LOP3.LUT R155, R68, 0x100, RZ, 0xfc, !PT ;  /* 0x00000100449b7812 */ /* 0x000fc400078efcff */
[----:B------:R-:W-:Y:S02]  /*5560*/  PRMT R105, RZ, 0x7610, R105 ;  /* 0x00007610ff697816 */ /* 0x000fe40000000069 */
[C---:B------:R-:W-:Y:S02]  /*5570*/  LOP3.LUT R145, R68.reuse, 0x120, RZ, 0xfc, !PT ;  /* 0x0000012044917812 */ /* 0x040fe400078efcff */
[----:B------:R-:W-:Y:S02]  /*5580*/  PRMT R104, RZ, 0x7610, R104 ;  /* 0x00007610ff687816 */ /* 0x000fe40000000068 */
[----:B------:R-:W-:Y:S01]  /*5590*/  LOP3.LUT R143, R68, 0x140, RZ, 0xfc, !PT ;  /* 0x00000140448f7812 */ /* 0x000fe200078efcff */
[----:B--2---:R-:W2:Y:S01]  /*55a0*/  @!P0 LDG.E.U16 R77, desc[UR34][R62.64+0x180] ;  /* 0x000180223e4d8981 */ /* 0x004ea2000c1e1500 */
        /* <DEDUP_REMOVED lines=72> */
[----:B------:R-:W-:Y:S01]  /*5a30*/  LOP3.LUT R66, R68, 0x360, RZ, 0xfc, !PT ;  /* 0x0000036044427812 */ /* 0x000fe200078efcff */
[----:B------:R-:W2:Y:S01]  /*5a40*/  @!P3 LDG.E.U16 R76, desc[UR34][R62.64+0x140] ;  /* 0x000140223e4cb981 */ /* 0x000ea2000c1e1500 */
[----:B------:R-:W-:-:S02]  /*5a50*/  LOP3.LUT R70, R69, 0x3e0, R177, 0xfe, !PT ;  /* 0x000003e045467812 */ /* 0x000fc400078efeb1 */
[C---:B------:R-:W-:Y:S02]  /*5a60*/  LOP3.LUT R67, R68.reuse, 0x380, RZ, 0xfc, !PT ;  /* 0x0000038044437812 */ /* 0x040fe400078efcff */
[C---:B------:R-:W-:Y:S02]  /*5a70*/  LOP3.LUT R69, R68.reuse, 0x3a0, RZ, 0xfc, !PT ;  /* 0x000003a044457812 */ /* 0x040fe400078efcff */
[----:B------:R-:W-:Y:S02]  /*5a80*/  LOP3.LUT R68, R68, 0x3c0, RZ, 0xfc, !PT ;  /* 0x000003c044447812 */ /* 0x000fe400078efcff */
        /* <DEDUP_REMOVED lines=628> */
.L_x_2465:
[----:B------:R-:W-:-:S06]  /*81d0*/  LEA R106, R189, UR16, 0x3 ;  /* 0x00000010bd6a7c11 */ /* 0x000fcc000f8e18ff */
[----:B------:R-:W0:Y:S02]  /*81e0*/  LDS.64 R106, [R106+0xea88] ;  /* 0x00ea88006a6a7984 */ /* 0x000e240000000a00 */
.L_x_2466:
[----:B------:R-:W-:Y:S05]  /*81f0*/  BSYNC.RECONVERGENT B0 ;  /* 0x0000000000007941 */ /* 0x000fea0003800200 */
.L_x_2464:
        /* <DEDUP_REMOVED lines=308> */
.L_x_2586:
        /* <DEDUP_REMOVED lines=13> */
.L_x_2589:
[----:B------:R-:W-:-:S03]  /*9610*/  UMOV UR10, 0xffffffff ;  /* 0xffffffff000a7882 */ /* 0x000fc60000000000 */
[----:B------:R-:W-:Y:S05]  /*9620*/  BRA.DIV UR10, `(.L_x_2470) ;  /* 0x000000820ae47947 */ /* 0x000fea000b800000 */
.L_x_2592:
[----:B------:R-:W-:-:S03]  /*9630*/  UMOV UR10, 0xffffffff ;  /* 0xffffffff000a7882 */ /* 0x000fc60000000000 */
[----:B------:R-:W-:Y:S05]  /*9640*/  BRA.DIV UR10, `(.L_x_2471) ;  /* 0x000000860a047947 */ /* 0x000fea000b800000 */
.L_x_2595:
[----:B------:R-:W-:-:S03]  /*9650*/  UMOV UR10, 0xffffffff ;  /* 0xffffffff000a7882 */ /* 0x000fc60000000000 */
[----:B------:R-:W-:Y:S05]  /*9660*/  BRA.DIV UR10, `(.L_x_2472) ;  /* 0x000000860a247947 */ /* 0x000fea000b800000 */
.L_x_2598:
        /* <DEDUP_REMOVED lines=10> */
.L_x_2608:
        /* <DEDUP_REMOVED lines=45> */
.L_x_2467:
        /* <DEDUP_REMOVED lines=307> */
.L_x_2613:
        /* <DEDUP_REMOVED lines=14> */
.L_x_2477:
[----:B------:R-:W-:Y:S05]  /*adf0*/  BSYNC.RECONVERGENT B0 ;  /* 0x0000000000007941 */ /* 0x000fea0003800200 */
.L_x_2476:
[----:B------:R-:W-:Y:S01]  /*ae00*/  UMOV UR10, 0xffffffff ;  /* 0xffffffff000a7882 */ /* 0x000fe20000000000 */
[----:B------:R-:W-:Y:S02]  /*ae10*/  ISETP.GT.U32.AND P2, PT, R177, 0x1d, PT ;  /* 0x0000001db100780c */ /* 0x000fe40003f44070 */
[----:B------:R-:W-:Y:S11]  /*ae20*/  BRA.DIV UR10, `(.L_x_2478) ;  /* 0x000000720a887947 */ /* 0x000ff6000b800000 */
[----:B-1----:R1:W0:Y:S04]  /*ae30*/  SHFL.DOWN PT, R77, R245, 0x2, 0x1f ;  /* 0x08401f00f54d7f89 */ /* 0x00222800000e0000 */
[----:B--2---:R1:W2:Y:S04]  /*ae40*/  SHFL.DOWN PT, R78, R246, 0x2, 0x1f ;  /* 0x08401f00f64e7f89 */ /* 0x0042a800000e0000 */
[----:B---3--:R1:W3:Y:S04]  /*ae50*/  SHFL.DOWN PT, R123, R247, 0x2, 0x1f ;  /* 0x08401f00f77b7f89 */ /* 0x0082e800000e0000 */
[----:B------:R1:W0:Y:S02]  /*ae60*/  SHFL.DOWN PT, R79, R248, 0x2, 0x1f ;  /* 0x08401f00f84f7f89 */ /* 0x00022400000e0000 */
.L_x_2619:
        /* <DEDUP_REMOVED lines=14> */
.L_x_2480:
[----:B------:R-:W-:Y:S05]  /*af50*/  BSYNC.RECONVERGENT B0 ;  /* 0x0000000000007941 */ /* 0x000fea0003800200 */
.L_x_2479:
[----:B------:R-:W-:Y:S01]  /*af60*/  UMOV UR10, 0xffffffff ;  /* 0xffffffff000a7882 */ /* 0x000fe20000000000 */
[----:B------:R-:W-:Y:S02]  /*af70*/  ISETP.GT.U32.AND P2, PT, R177, 0x1b, PT ;  /* 0x0000001bb100780c */ /* 0x000fe40003f44070 */
[----:B------:R-:W-:Y:S11]  /*af80*/  BRA.DIV UR10, `(.L_x_2481) ;  /* 0x000000720aa47947 */ /* 0x000ff6000b800000 */
[----:B0-----:R0:W0:Y:S04]  /*af90*/  SHFL.DOWN PT, R77, R245, 0x4, 0x1f ;  /* 0x08801f00f54d7f89 */ /* 0x00102800000e0000 */
[----:B--2---:R2:W0:Y:S04]  /*afa0*/  SHFL.DOWN PT, R78, R246, 0x4, 0x1f ;  /* 0x08801f00f64e7f89 */ /* 0x00442800000e0000 */
[----:B---3--:R2:W3:Y:S04]  /*afb0*/  SHFL.DOWN PT, R123, R247, 0x4, 0x1f ;  /* 0x08801f00f77b7f89 */ /* 0x0084e800000e0000 */
[----:B------:R2:W0:Y:S02]  /*afc0*/  SHFL.DOWN PT, R79, R248, 0x4, 0x1f ;  /* 0x08801f00f84f7f89 */ /* 0x00042400000e0000 */
.L_x_2625:
        /* <DEDUP_REMOVED lines=14> */
.L_x_2483:
[----:B------:R-:W-:Y:S05]  /*b0b0*/  BSYNC.RECONVERGENT B0 ;  /* 0x0000000000007941 */ /* 0x000fea0003800200 */
.L_x_2482:
[----:B------:R-:W-:Y:S01]  /*b0c0*/  UMOV UR10, 0xffffffff ;  /* 0xffffffff000a7882 */ /* 0x000fe20000000000 */
[----:B------:R-:W-:Y:S02]  /*b0d0*/  ISETP.GT.U32.AND P2, PT, R177, 0x17, PT ;  /* 0x00000017b100780c */ /* 0x000fe40003f44070 */
[----:B------:R-:W-:Y:S11]  /*b0e0*/  BRA.DIV UR10, `(.L_x_2484) ;  /* 0x000000720ac07947 */ /* 0x000ff6000b800000 */
[----:B0-----:R0:W0:Y:S04]  /*b0f0*/  SHFL.DOWN PT, R77, R245, 0x8, 0x1f ;  /* 0x09001f00f54d7f89 */ /* 0x00102800000e0000 */
[----:B------:R0:W0:Y:S04]  /*b100*/  SHFL.DOWN PT, R78, R246, 0x8, 0x1f ;  /* 0x09001f00f64e7f89 */ /* 0x00002800000e0000 */
[----:B---3--:R3:W0:Y:S04]  /*b110*/  SHFL.DOWN PT, R123, R247, 0x8, 0x1f ;  /* 0x09001f00f77b7f89 */ /* 0x00862800000e0000 */
[----:B------:R3:W0:Y:S02]  /*b120*/  SHFL.DOWN PT, R79, R248, 0x8, 0x1f ;  /* 0x09001f00f84f7f89 */ /* 0x00062400000e0000 */
.L_x_2631:
        /* <DEDUP_REMOVED lines=14> */
.L_x_2486:
[----:B------:R-:W-:Y:S05]  /*b210*/  BSYNC.RECONVERGENT B0 ;  /* 0x0000000000007941 */ /* 0x000fea0003800200 */
.L_x_2485:
[----:B------:R-:W-:Y:S01]  /*b220*/  UMOV UR10, 0xffffffff ;  /* 0xffffffff000a7882 */ /* 0x000fe20000000000 */
[----:B------:R-:W-:Y:S02]  /*b230*/  ISETP.GT.U32.AND P2, PT, R177, 0xf, PT ;  /* 0x0000000fb100780c */ /* 0x000fe40003f44070 */
[----:B------:R-:W-:Y:S11]  /*b240*/  BRA.DIV UR10, `(.L_x_2487) ;  /* 0x000000720adc7947 */ /* 0x000ff6000b800000 */
[----:B0-----:R0:W0:Y:S04]  /*b250*/  SHFL.DOWN PT, R77, R245, 0x10, 0x1f ;  /* 0x0a001f00f54d7f89 */ /* 0x00102800000e0000 */
[----:B------:R0:W0:Y:S04]  /*b260*/  SHFL.DOWN PT, R78, R246, 0x10, 0x1f ;  /* 0x0a001f00f64e7f89 */ /* 0x00002800000e0000 */
[----:B------:R0:W0:Y:S04]  /*b270*/  SHFL.DOWN PT, R123, R247, 0x10, 0x1f ;  /* 0x0a001f00f77b7f89 */ /* 0x00002800000e0000 */
[----:B------:R0:W0:Y:S02]  /*b280*/  SHFL.DOWN PT, R79, R248, 0x10, 0x1f ;  /* 0x0a001f00f84f7f89 */ /* 0x00002400000e0000 */
.L_x_2637:
        /* <DEDUP_REMOVED lines=14> */
.L_x_2489:
[----:B------:R-:W-:Y:S05]  /*b370*/  BSYNC.RECONVERGENT B0 ;  /* 0x0000000000007941 */ /* 0x000fea0003800200 */
.L_x_2488:
        /* <DEDUP_REMOVED lines=25> */
.L_x_2651:
        /* <DEDUP_REMOVED lines=13> */
.L_x_2492:
[----:B------:R-:W-:Y:S05]  /*b5e0*/  BSYNC.RECONVERGENT B0 ;  /* 0x0000000000007941 */ /* 0x000fea0003800200 */
.L_x_2491:
        /* <DEDUP_REMOVED lines=38> */
.L_x_2474:
        /* <DEDUP_REMOVED lines=495> */
[C---:B------:R-:W-:Y:S01]  /*d740*/  IADD3 R136, PT, PT, R189.reuse, 0x980, RZ ;  /* 0x00000980bd887810 */ /* 0x040fe20007ffe0ff */
[----:B------:R-:W-:Y:S01]  /*d750*/  FMUL.FTZ R200, R6, R200 ;  /* 0x000000c806c87220 */ /* 0x000fe20000410000 */
[C---:B-1----:R-:W-:Y:S01]  /*d760*/  IADD3 R128, PT, PT, R189.reuse, 0x780, RZ ;  /* 0x00000780bd807810 */ /* 0x042fe20007ffe0ff */
[----:B------:R1:W-:Y:S01]  /*d770*/  STS [R67+0x420c], R110 ;  /* 0x00420c6e43007388 */ /* 0x0003e20000000800 */
[----:B------:R-:W-:Y:S01]  /*d780*/  IADD3 R138, PT, PT, R189, 0xa00, RZ ;  /* 0x00000a00bd8a7810 */ /* 0x000fe20007ffe0ff */
[----:B------:R-:W-:Y:S01]  /*d790*/  FMUL.FTZ R198, R5, R198 ;  /* 0x000000c605c67220 */ /* 0x000fe20000410000 */
[C---:B--2---:R-:W-:Y:S01]  /*d7a0*/  IADD3 R122, PT, PT, R189.reuse, 0x680, RZ ;  /* 0x00000680bd7a7810 */ /* 0x044fe20007ffe0ff */
[----:B------:R2:W-:Y:S01]  /*d7b0*/  STS [R67+0x4200], R72 ;  /* 0x0042004843007388 */ /* 0x0005e20000000800 */
[C---:B------:R-:W-:Y:S01]  /*d7c0*/  IADD3 R140, PT, PT, R189.reuse, 0xa80, RZ ;  /* 0x00000a80bd8c7810 */ /* 0x040fe20007ffe0ff */
[C---:B------:R-:W-:Y:S01]  /*d7d0*/  FMUL.FTZ R220, R16.reuse, R220 ;  /* 0x000000dc10dc7220 */ /* 0x040fe20000410000 */
[C---:B0-----:R-:W-:Y:S01]  /*d7e0*/  IADD3 R112, PT, PT, R189.reuse, 0x600, RZ ;  /* 0x00000600bd707810 */ /* 0x041fe20007ffe0ff */
[----:B------:R0:W-:Y:S01]  /*d7f0*/  STS [R67+0x4204], R74 ;  /* 0x0042044a43007388 */ /* 0x0001e20000000800 */
[C---:B------:R-:W-:Y:S01]  /*d800*/  IADD3 R142, PT, PT, R189.reuse, 0xb00, RZ ;  /* 0x00000b00bd8e7810 */ /* 0x040fe20007ffe0ff */
[----:B------:R-:W-:Y:S01]  /*d810*/  FMUL.FTZ R222, R16, -R222 ;  /* 0x800000de10de7220 */ /* 0x000fe20000410000 */
[----:B-1----:R-:W-:Y:S01]  /*d820*/  IADD3 R110, PT, PT, R189, 0x580, RZ ;  /* 0x00000580bd6e7810 */ /* 0x002fe20007ffe0ff */
[----:B------:R-:W-:Y:S01]  /*d830*/  FMUL.FTZ R218, R15, R218 ;  /* 0x000000da0fda7220 */ /* 0x000fe20000410000 */
[C---:B------:R-:W-:Y:S01]  /*d840*/  LOP3.LUT R146, R189.reuse, 0xc00, RZ, 0xfc, !PT ;  /* 0x00000c00bd927812 */ /* 0x040fe200078efcff */
[----:B------:R-:W-:Y:S01]  /*d850*/  FMUL.FTZ R216, R14, -R216 ;  /* 0x800000d80ed87220 */ /* 0x000fe20000410000 */
[----:B--2---:R-:W-:Y:S01]  /*d860*/  IADD3 R72, PT, PT, R189, 0x280, RZ ;  /* 0x00000280bd487810 */ /* 0x004fe20007ffe0ff */
[----:B------:R-:W-:Y:S01]  /*d870*/  FMUL.FTZ R214, R13, R214 ;  /* 0x000000d60dd67220 */ /* 0x000fe20000410000 */
[C---:B------:R-:W-:Y:S01]  /*d880*/  IADD3 R148, PT, PT, R189.reuse, 0xc80, RZ ;  /* 0x00000c80bd947810 */ /* 0x040fe20007ffe0ff */
[----:B------:R-:W-:Y:S01]  /*d890*/  FMUL.FTZ R212, R12, -R212 ;  /* 0x800000d40cd47220 */ /* 0x000fe20000410000 */
[----:B0-----:R-:W-:Y:S01]  /*d8a0*/  IADD3 R74, PT, PT, R189, 0x300, RZ ;  /* 0x00000300bd4a7810 */ /* 0x001fe20007ffe0ff */
[----:B------:R-:W-:Y:S01]  /*d8b0*/  FMUL.FTZ R210, R11, R210 ;  /* 0x000000d20bd27220 */ /* 0x000fe20000410000 */
[C---:B------:R-:W-:Y:S01]  /*d8c0*/  IADD3 R152, PT, PT, R189.reuse, 0xd00, RZ ;  /* 0x00000d00bd987810 */ /* 0x040fe20007ffe0ff */
        /* <DEDUP_REMOVED lines=9> */
[----:B------:R-:W-:Y:S01]  /*d960*/  IADD3 R164, PT, PT, R189, 0xf80, RZ ;  /* 0x00000f80bda47810 */ /* 0x000fe20007ffe0ff */
[----:B------:R-:W-:Y:S01]  /*d970*/  FMUL.FTZ R194, R3, R194 ;  /* 0x000000c203c27220 */ /* 0x000fe20000410000 */
[-C--:B------:R-:W-:Y:S01]  /*d980*/  LEA.HI R70, R70, R189.reuse, RZ, 0x1b ;  /* 0x000000bd46467211 */ /* 0x080fe200078fd8ff */
[----:B------:R-:W-:Y:S01]  /*d990*/  FMUL.FTZ R192, R2, R192 ;  /* 0x000000c002c07220 */ /* 0x000fe20000410000 */
[-C--:B------:R-:W-:Y:S01]  /*d9a0*/  LEA.HI R98, R98, R189.reuse, RZ, 0x1b ;  /* 0x000000bd62627211 */ /* 0x080fe200078fd8ff */
[----:B------:R-:W-:Y:S01]  /*d9b0*/  FMUL.FTZ R190, R0, R190 ;  /* 0x000000be00be7220 */ /* 0x000fe20000410000 */
[----:B------:R-:W-:Y:S01]  /*d9c0*/  LEA.HI R100, R100, R189, RZ, 0x1b ;  /* 0x000000bd64647211 */ /* 0x000fe200078fd8ff */
[----:B------:R-:W-:Y:S01]  /*d9d0*/  FMUL.FTZ R180, R124, R75 ;  /* 0x0000004b7cb47220 */ /* 0x000fe20000410000 */
[-C--:B------:R-:W-:Y:S01]  /*d9e0*/  LEA.HI R72, R72, R189.reuse, RZ, 0x1b ;  /* 0x000000bd48487211 */ /* 0x080fe200078fd8ff */
[----:B------:R-:W-:Y:S01]  /*d9f0*/  FMUL.FTZ R175, R76, UR17 ;  /* 0x000000114caf7c20 */ /* 0x000fe20008410000 */
[-C--:B------:R-:W-:Y:S01]  /*da00*/  LEA.HI R74, R74, R189.reuse, RZ, 0x1b ;  /* 0x000000bd4a4a7211 */ /* 0x080fe200078fd8ff */
[----:B------:R-:W-:Y:S01]  /*da10*/  FMUL.FTZ R124, R87, UR17 ;  /* 0x00000011577c7c20 */ /* 0x000fe20008410000 */
[-C--:B------:R-:W-:Y:S01]  /*da20*/  LEA.HI R102, R102, R189.reuse, RZ, 0x1b ;  /* 0x000000bd66667211 */ /* 0x080fe200078fd8ff */
[----:B------:R-:W-:Y:S01]  /*da30*/  FFMA.FTZ R175, R154, UR46, -R175 ;  /* 0x0000002e9aaf7c23 */ /* 0x000fe200080108af */
[-C--:B------:R-:W-:Y:S01]  /*da40*/  LEA.HI R104, R104, R189.reuse, RZ, 0x1b ;  /* 0x000000bd68687211 */ /* 0x080fe200078fd8ff */
[----:B------:R-:W-:Y:S01]  /*da50*/  FFMA.FTZ R124, R147, UR46, R124 ;  /* 0x0000002e937c7c23 */ /* 0x000fe2000801007c */
        /* <DEDUP_REMOVED lines=25> */
[----:B------:R-:W-:Y:S01]  /*dbf0*/  LEA R164, R70, UR16, 0x2 ;  /* 0x0000001046a47c11 */ /* 0x000fe2000f8e10ff */
[----:B------:R-:W-:Y:S01]  /*dc00*/  BAR.SYNC.DEFER_BLOCKING 0x0 ;  /* 0x0000000000007b1d */ /* 0x000fe20000010000 */
        /* <DEDUP_REMOVED lines=11> */
[----:B------:R-:W-:Y:S01]  /*dcc0*/  LEA R136, R126, UR16, 0x2 ;  /* 0x000000107e887c11 */ /* 0x000fe2000f8e10ff */
[----:B------:R-:W0:Y:S01]  /*dcd0*/  LDS R167, [R164+0x4400] ;  /* 0x00440000a4a77984 */ /* 0x000e220000000800 */
[----:B------:R-:W-:Y:S02]  /*dce0*/  LEA R134, R128, UR16, 0x2 ;  /* 0x0000001080867c11 */ /* 0x000fe4000f8e10ff */
[----:B------:R-:W-:Y:S01]  /*dcf0*/  LEA R132, R130, UR16, 0x2 ;  /* 0x0000001082847c11 */ /* 0x000fe2000f8e10ff */
[----:B------:R-:W1:Y:S01]  /*dd00*/  LDS R165, [R162+0x4600] ;  /* 0x00460000a2a57984 */ /* 0x000e620000000800 */
[----:B------:R-:W-:Y:S02]  /*dd10*/  LEA R168, R168, UR16, 0x2 ;  /* 0x00000010a8a87c11 */ /* 0x000fe4000f8e10ff */
[----:B------:R-:W-:Y:S01]  /*dd20*/  LEA R166, R166, UR16, 0x2 ;  /* 0x00000010a6a67c11 */ /* 0x000fe2000f8e10ff */
[----:B------:R-:W2:Y:S01]  /*dd30*/  LDS R163, [R160+0x4800] ;  /* 0x00480000a0a37984 */ /* 0x000ea20000000800 */
        /* <DEDUP_REMOVED lines=22> */
[----:B------:R-:W-:Y:S01]  /*dea0*/  MOV R171, UR10 ;  /* 0x0000000a00ab7c02 */ /* 0x000fe20008000f00 */
[----:B------:R-:W0:Y:S03]  /*deb0*/  LDS R143, [R144+0x5600] ;  /* 0x00560000908f7984 */ /* 0x000e260000000800 */
[----:B------:R-:W-:Y:S01]  /*dec0*/  LEA R64, R171, -R64, 0x1 ;  /* 0x80000040ab407211 */ /* 0x000fe200078e08ff */
[----:B------:R-:W0:Y:S01]  /*ded0*/  LDS R141, [R142+0x5800] ;  /* 0x005800008e8d7984 */ /* 0x000e220000000800 */
[----:B------:R-:W-:-:S02]  /*dee0*/  FMUL.FTZ R171, R154, UR17 ;  /* 0x000000119aab7c20 */ /* 0x000fc40008410000 */
        /* <DEDUP_REMOVED lines=43> */
[----:B------:R4:W-:Y:S01]  /*e1a0*/  STS [R67+0x844c], R170 ;  /* 0x00844caa43007388 */ /* 0x0009e20000000800 */
[----:B-----5:R-:W-:-:S03]  /*e1b0*/  FMUL.FTZ R172, R2, -R193 ;  /* 0x800000c102ac7220 */ /* 0x020fc60000410000 */
[----:B------:R-:W-:Y:S01]  /*e1c0*/  STS [R67+0x8400], R220 ;  /* 0x008400dc43007388 */ /* 0x000fe20000000800 */
[----:B---3--:R-:W-:-:S03]  /*e1d0*/  FMUL.FTZ R198, R0, -R191 ;  /* 0x800000bf00c67220 */ /* 0x008fc60000410000 */
[----:B------:R-:W-:Y:S01]  /*e1e0*/  STS [R67+0x8404], R222 ;  /* 0x008404de43007388 */ /* 0x000fe20000000800 */
[----:B----4-:R-:W-:-:S03]  /*e1f0*/  FMUL.FTZ R170, R155, UR17 ;  /* 0x000000119baa7c20 */ /* 0x010fc60008410000 */
[----:B------:R-:W-:Y:S01]  /*e200*/  STS [R67+0x8408], R218 ;  /* 0x008408da43007388 */ /* 0x000fe20000000800 */
[----:B------:R-:W-:-:S03]  /*e210*/  FFMA.FTZ R173, R75, UR46, -R170 ;  /* 0x0000002e4bad7c23 */ /* 0x000fc600080108aa */
        /* <DEDUP_REMOVED lines=13> */
[----:B------:R-:W-:-:S03]  /*e2f0*/  FFMA.FTZ R174, R77, UR46, -R174 ;  /* 0x0000002e4dae7c23 */ /* 0x000fc600080108ae */
[----:B------:R-:W-:Y:S01]  /*e300*/  STS [R67+0x846c], R200 ;  /* 0x00846cc843007388 */ /* 0x000fe20000000800 */
[----:B----4-:R-:W-:Y:S01]  /*e310*/  FMUL.FTZ R176, R75, UR17 ;  /* 0x000000114bb07c20 */ /* 0x010fe20008410000 */
[----:B------:R-:W-:Y:S02]  /*e320*/  FMUL.FTZ R75, R78, UR17 ;  /* 0x000000114e4b7c20 */ /* 0x000fe40008410000 */
[----:B------:R-:W-:Y:S01]  /*e330*/  STS [R67+0x8470], R192 ;  /* 0x008470c043007388 */ /* 0x000fe20000000800 */
[----:B------:R-:W-:Y:S01]  /*e340*/  FFMA.FTZ R176, R155, UR46, R176 ;  /* 0x0000002e9bb07c23 */ /* 0x000fe200080100b0 */
[----:B------:R-:W-:Y:S02]  /*e350*/  FFMA.FTZ R75, R150, UR46, -R75 ;  /* 0x0000002e964b7c23 */ /* 0x000fe4000801084b */
[----:B------:R3:W-:Y:S04]  /*e360*/  STS [R67+0x8474], R172 ;  /* 0x008474ac43007388 */ /* 0x0007e80000000800 */
[----:B------:R4:W-:Y:S04]  /*e370*/  STS [R67+0x8478], R190 ;  /* 0x008478be43007388 */ /* 0x0009e80000000800 */
[----:B------:R5:W-:Y:S01]  /*e380*/  STS [R67+0x847c], R198 ;  /* 0x00847cc643007388 */ /* 0x000be20000000800 */
[----:B---3--:R-:W-:Y:S01]  /*e390*/  FMUL.FTZ R172, R77, UR17 ;  /* 0x000000114dac7c20 */ /* 0x008fe20008410000 */
[----:B----4-:R-:W-:-:S03]  /*e3a0*/  FMUL.FTZ R190, R147, UR17 ;  /* 0x0000001193be7c20 */ /* 0x010fc60008410000 */
[----:B------:R-:W-:Y:S01]  /*e3b0*/  FFMA.FTZ R172, R151, UR46, R172 ;  /* 0x0000002e97ac7c23 */ /* 0x000fe200080100ac */
[----:B-----5:R-:W-:-:S04]  /*e3c0*/  FMUL.FTZ R67, R150, UR17 ;  /* 0x0000001196437c20 */ /* 0x020fc80008410000 */
[----:B------:R-:W-:Y:S01]  /*e3d0*/  FFMA.FTZ R170, R78, UR46, R67 ;  /* 0x0000002e4eaa7c23 */ /* 0x000fe20008010043 */
[----:B------:R-:W-:Y:S01]  /*e3e0*/  FFMA.FTZ R67, R87, UR46, -R190 ;  /* 0x0000002e57437c23 */ /* 0x000fe200080108be */
[----:B------:R-:W-:Y:S06]  /*e3f0*/  BAR.SYNC.DEFER_BLOCKING 0x0 ;  /* 0x0000000000007b1d */ /* 0x000fec0000010000 */
[----:B012---:R-:W-:Y:S05]  /*e400*/  @!P2 BRA `(.L_x_2494) ;  /* 0x00000000000ca947 */ /* 0x007fea0003800000 */
[----:B------:R-:W0:Y:S04]  /*e410*/  LDS R179, [R166+0x8400] ;  /* 0x00840000a6b37984 */ /* 0x000e280000000800 */
[----:B------:R1:W-:Y:S04]  /*e420*/  REDG.E.ADD.F32.FTZ.RN.STRONG.GPU desc[UR34][R60.64], R169 ;  /* 0x000000a93c0079a6 */ /* 0x0003e8000c12f322 */
[----:B0-----:R1:W-:Y:S02]  /*e430*/  REDG.E.ADD.F32.FTZ.RN.STRONG.GPU desc[UR34][R62.64], R179 ;  /* 0x000000b33e0079a6 */ /* 0x0013e4000c12f322 */
.L_x_2494:
[----:B------:R-:W-:Y:S05]  /*e440*/  BSYNC.RECONVERGENT B0 ;  /* 0x0000000000007941 */ /* 0x000fea0003800200 */
.L_x_2493:
[----:B-1----:R0:W1:Y:S01]  /*e450*/  LDS R169, [R164+0x8600] ;  /* 0x00860000a4a97984 */ /* 0x0020620000000800 */
[----:B------:R-:W-:Y:S04]  /*e460*/  BSSY.RECONVERGENT B0, `(.L_x_2495) ;  /* 0x0000004000007945 */ /* 0x000fe80003800200 */
[----:B------:R-:W-:Y:S05]  /*e470*/  @!P3 BRA `(.L_x_2496) ;  /* 0x000000000008b947 */ /* 0x000fea0003800000 */
[----:B------:R2:W-:Y:S04]  /*e480*/  REDG.E.ADD.F32.FTZ.RN.STRONG.GPU desc[UR34][R60.64+0x200], R167 ;  /* 0x000200a73c0079a6 */ /* 0x0005e8000c12f322 */
[----:B-1----:R2:W-:Y:S02]  /*e490*/  REDG.E.ADD.F32.FTZ.RN.STRONG.GPU desc[UR34][R62.64+0x200], R169 ;  /* 0x000200a93e0079a6 */ /* 0x0025e4000c12f322 */
.L_x_2496:
[----:B------:R-:W-:Y:S05]  /*e4a0*/  BSYNC.RECONVERGENT B0 ;  /* 0x0000000000007941 */ /* 0x000fea0003800200 */
.L_x_2495:
        /* <DEDUP_REMOVED lines=10> */
.L_x_2498:
[----:B------:R-:W-:Y:S05]  /*e550*/  BSYNC.RECONVERGENT B0 ;  /* 0x0000000000007941 */ /* 0x000fea0003800200 */
.L_x_2497:
[----:B--2---:R2:W4:Y:S01]  /*e560*/  LDS R165, [R160+0x8a00] ;  /* 0x008a0000a0a57984 */ /* 0x0045220000000800 */
[----:B------:R-:W-:Y:S04]  /*e570*/  BSSY.RECONVERGENT B0, `(.L_x_2499) ;  /* 0x0000004000007945 */ /* 0x000fe80003800200 */
[----:B------:R-:W-:Y:S05]  /*e580*/  @!P2 BRA `(.L_x_2500) ;  /* 0x000000000008a947 */ /* 0x000fea0003800000 */
[----:B------:R0:W-:Y:S04]  /*e590*/  REDG.E.ADD.F32.FTZ.RN.STRONG.GPU desc[UR34][R60.64+0x600], R163 ;  /* 0x000600a33c0079a6 */ /* 0x0001e8000c12f322 */
[----:B----4-:R0:W-:Y:S02]  /*e5a0*/  REDG.E.ADD.F32.FTZ.RN.STRONG.GPU desc[UR34][R62.64+0x600], R165 ;  /* 0x000600a53e0079a6 */ /* 0x0101e4000c12f322 */
.L_x_2500:
[----:B------:R-:W-:Y:S05]  /*e5b0*/  BSYNC.RECONVERGENT B0 ;  /* 0x0000000000007941 */ /* 0x000fea0003800200 */
.L_x_2499:
[----:B0-----:R0:W0:Y:S01]  /*e5c0*/  LDS R163, [R168+0x8c00] ;  /* 0x008c0000a8a37984 */ /* 0x0010220000000800 */
[----:B------:R-:W-:Y:S04]  /*e5d0*/  BSSY.RECONVERGENT B0, `(.L_x_2501) ;  /* 0x0000004000007945 */ /* 0x000fe80003800200 */
[----:B------:R-:W-:Y:S05]  /*e5e0*/  @!P3 BRA `(.L_x_2502) ;  /* 0x000000000008b947 */ /* 0x000fea0003800000 */
[----:B------:R1:W-:Y:S04]  /*e5f0*/  REDG.E.ADD.F32.FTZ.RN.STRONG.GPU desc[UR34][R60.64+0x800], R161 ;  /* 0x000800a13c0079a6 */ /* 0x0003e8000c12f322 */
[----:B0-----:R0:W-:Y:S02]  /*e600*/  REDG.E.ADD.F32.FTZ.RN.STRONG.GPU desc[UR34][R62.64+0x800], R163 ;  /* 0x000800a33e0079a6 */ /* 0x0011e4000c12f322 */
.L_x_2502:
[----:B------:R-:W-:Y:S05]  /*e610*/  BSYNC.RECONVERGENT B0 ;  /* 0x0000000000007941 */ /* 0x000fea0003800200 */
.L_x_2501:
[----:B-1----:R1:W0:Y:S01]  /*e620*/  LDS R161, [R158+0x8e00] ;  /* 0x008e00009ea17984 */ /* 0x0022220000000800 */
[----:B------:R-:W-:Y:S04]  /*e630*/  BSSY.RECONVERGENT B0, `(.L_x_2503) ;  /* 0x0000004000007945 */ /* 0x000fe80003800200 */
[----:B------:R-:W-:Y:S05]  /*e640*/  @!P4 BRA `(.L_x_2504) ;  /* 0x000000000008c947 */ /* 0x000fea0003800000 */
[----:B------:R1:W-:Y:S04]  /*e650*/  REDG.E.ADD.F32.FTZ.RN.STRONG.GPU desc[UR34][R60.64+0xa00], R159 ;  /* 0x000a009f3c0079a6 */ /* 0x0003e8000c12f322 */
[----:B0-----:R1:W-:Y:S02]  /*e660*/  REDG.E.ADD.F32.FTZ.RN.STRONG.GPU desc[UR34][R62.64+0xa00], R161 ;  /* 0x000a00a13e0079a6 */ /* 0x0013e4000c12f322 */
.L_x_2504:
[----:B------:R-:W-:Y:S05]  /*e670*/  BSYNC.RECONVERGENT B0 ;  /* 0x0000000000007941 */ /* 0x000fea0003800200 */
.L_x_2503:
[----:B-1----:R1:W0:Y:S01]  /*e680*/  LDS R159, [R156+0x9000] ;  /* 0x009000009c9f7984 */ /* 0x0022220000000800 */
[----:B------:R-:W-:Y:S04]  /*e690*/  BSSY.RECONVERGENT B0, `(.L_x_2505) ;  /* 0x0000004000007945 */ /* 0x000fe80003800200 */
[----:B------:R-:W-:Y:S05]  /*e6a0*/  @!P5 BRA `(.L_x_2506) ;  /* 0x000000000008d947 */ /* 0x000fea0003800000 */
[----:B------:R1:W-:Y:S04]  /*e6b0*/  REDG.E.ADD.F32.FTZ.RN.STRONG.GPU desc[UR34][R60.64+0xc00], R157 ;  /* 0x000c009d3c0079a6 */ /* 0x0003e8000c12f322 */
[----:B0-----:R1:W-:Y:S02]  /*e6c0*/  REDG.E.ADD.F32.FTZ.RN.STRONG.GPU desc[UR34][R62.64+0xc00], R159 ;  /* 0x000c009f3e0079a6 */ /* 0x0013e4000c12f322 */
.L_x_2506:
[----:B------:R-:W-:Y:S05]  /*e6d0*/  BSYNC.RECONVERGENT B0 ;  /* 0x0000000000007941 */ /* 0x000fea0003800200 */
.L_x_2505:
        /* <DEDUP_REMOVED lines=10> */
.L_x_2508:
[----:B------:R-:W-:Y:S05]  /*e780*/  BSYNC.RECONVERGENT B0 ;  /* 0x0000000000007941 */ /* 0x000fea0003800200 */
.L_x_2507:
[----:B-1----:R1:W0:Y:S01]  /*e790*/  LDS R153, [R148+0x9400] ;  /* 0x0094000094997984 */ /* 0x0022220000000800 */
[----:B------:R-:W-:Y:S04]  /*e7a0*/  BSSY.RECONVERGENT B0, `(.L_x_2509) ;  /* 0x0000004000007945 */ /* 0x000fe80003800200 */
[----:B------:R-:W-:Y:S05]  /*e7b0*/  @!P2 BRA `(.L_x_2510) ;  /* 0x000000000008a947 */ /* 0x000fea0003800000 */
[----:B------:R1:W-:Y:S04]  /*e7c0*/  REDG.E.ADD.F32.FTZ.RN.STRONG.GPU desc[UR34][R60.64+0x1000], R149 ;  /* 0x001000953c0079a6 */ /* 0x0003e8000c12f322 */
[----:B0-----:R1:W-:Y:S02]  /*e7d0*/  REDG.E.ADD.F32.FTZ.RN.STRONG.GPU desc[UR34][R62.64+0x1000], R153 ;  /* 0x001000993e0079a6 */ /* 0x0013e4000c12f322 */
.L_x_2510:
[----:B------:R-:W-:Y:S05]  /*e7e0*/  BSYNC.RECONVERGENT B0 ;  /* 0x0000000000007941 */ /* 0x000fea0003800200 */
.L_x_2509:
[----:B-1----:R1:W0:Y:S01]  /*e7f0*/  LDS R149, [R146+0x9600] ;  /* 0x0096000092957984 */ /* 0x0022220000000800 */
[----:B------:R-:W-:Y:S04]  /*e800*/  BSSY.RECONVERGENT B0, `(.L_x_2511) ;  /* 0x0000004000007945 */ /* 0x000fe80003800200 */
[----:B------:R-:W-:Y:S05]  /*e810*/  @!P3 BRA `(.L_x_2512) ;  /* 0x000000000008b947 */ /* 0x000fea0003800000 */
[----:B------:R1:W-:Y:S04]  /*e820*/  REDG.E.ADD.F32.FTZ.RN.STRONG.GPU desc[UR34][R60.64+0x1200], R145 ;  /* 0x001200913c0079a6 */ /* 0x0003e8000c12f322 */
[----:B0-----:R1:W-:Y:S02]  /*e830*/  REDG.E.ADD.F32.FTZ.RN.STRONG.GPU desc[UR34][R62.64+0x1200], R149 ;  /* 0x001200953e0079a6 */ /* 0x0013e4000c12f322 */
.L_x_2512:
[----:B------:R-:W-:Y:S05]  /*e840*/  BSYNC.RECONVERGENT B0 ;  /* 0x0000000000007941 */ /* 0x000fea0003800200 */
.L_x_2511:
[----:B-1----:R1:W0:Y:S01]  /*e850*/  LDS R145, [R144+0x9800] ;  /* 0x0098000090917984 */ /* 0x0022220000000800 */
[----:B------:R-:W-:Y:S04]  /*e860*/  BSSY.RECONVERGENT B0, `(.L_x_2513) ;  /* 0x0000004000007945 */ /* 0x000fe80003800200 */
[----:B------:R-:W-:Y:S05]  /*e870*/  @!P4 BRA `(.L_x_2514) ;  /* 0x000000000008c947 */ /* 0x000fea0003800000 */
[----:B------:R1:W-:Y:S04]  /*e880*/  REDG.E.ADD.F32.FTZ.RN.STRONG.GPU desc[UR34][R60.64+0x1400], R143 ;  /* 0x0014008f3c0079a6 */ /* 0x0003e8000c12f322 */
[----:B0-----:R1:W-:Y:S02]  /*e890*/  REDG.E.ADD.F32.FTZ.RN.STRONG.GPU desc[UR34][R62.64+0x1400], R145 ;  /* 0x001400913e0079a6 */ /* 0x0013e4000c12f322 */
.L_x_2514:
[----:B------:R-:W-:Y:S05]  /*e8a0*/  BSYNC.RECONVERGENT B0 ;  /* 0x0000000000007941 */ /* 0x000fea0003800200 */
.L_x_2513:
[----:B-1----:R1:W0:Y:S01]  /*e8b0*/  LDS R143, [R142+0x9a00] ;  /* 0x009a00008e8f7984 */ /* 0x0022220000000800 */
[----:B------:R-:W-:Y:S04]  /*e8c0*/  BSSY.RECONVERGENT B0, `(.L_x_2515) ;  /* 0x0000004000007945 */ /* 0x000fe80003800200 */
[----:B------:R-:W-:Y:S05]  /*e8d0*/  @!P5 BRA `(.L_x_2516) ;  /* 0x000000000008d947 */ /* 0x000fea0003800000 */
[----:B------:R1:W-:Y:S04]  /*e8e0*/  REDG.E.ADD.F32.FTZ.RN.STRONG.GPU desc[UR34][R60.64+0x1600], R141 ;  /* 0x0016008d3c0079a6 */ /* 0x0003e8000c12f322 */
[----:B0-----:R1:W-:Y:S02]  /*e8f0*/  REDG.E.ADD.F32.FTZ.RN.STRONG.GPU desc[UR34][R62.64+0x1600], R143 ;  /* 0x0016008f3e0079a6 */ /* 0x0013e4000c12f322 */
.L_x_2516:
[----:B------:R-:W-:Y:S05]  /*e900*/  BSYNC.RECONVERGENT B0 ;  /* 0x0000000000007941 */ /* 0x000fea0003800200 */
.L_x_2515:
        /* <DEDUP_REMOVED lines=10> */
.L_x_2518:
[----:B------:R-:W-:Y:S05]  /*e9b0*/  BSYNC.RECONVERGENT B0 ;  /* 0x0000000000007941 */ /* 0x000fea0003800200 */
.L_x_2517:
[----:B-1----:R1:W0:Y:S01]  /*e9c0*/  LDS R139, [R138+0x9e00] ;  /* 0x009e00008a8b7984 */ /* 0x0022220000000800 */
[----:B------:R-:W-:Y:S04]  /*e9d0*/  BSSY.RECONVERGENT B0, `(.L_x_2519) ;  /* 0x0000004000007945 */ /* 0x000fe80003800200 */
[----:B------:R-:W-:Y:S05]  /*e9e0*/  @!P2 BRA `(.L_x_2520) ;  /* 0x000000000008a947 */ /* 0x000fea0003800000 */
[----:B------:R1:W-:Y:S04]  /*e9f0*/  REDG.E.ADD.F32.FTZ.RN.STRONG.GPU desc[UR34][R60.64+0x1a00], R137 ;  /* 0x001a00893c0079a6 */ /* 0x0003e8000c12f322 */
[----:B0-----:R1:W-:Y:S02]  /*ea00*/  REDG.E.ADD.F32.FTZ.RN.STRONG.GPU desc[UR34][R62.64+0x1a00], R139 ;  /* 0x001a008b3e0079a6 */ /* 0x0013e4000c12f322 */
.L_x_2520:
[----:B------:R-:W-:Y:S05]  /*ea10*/  BSYNC.RECONVERGENT B0 ;  /* 0x0000000000007941 */ /* 0x000fea0003800200 */
.L_x_2519:
[----:B-1----:R1:W0:Y:S01]  /*ea20*/  LDS R137, [R136+0xa000] ;  /* 0x00a0000088897984 */ /* 0x0022220000000800 */
[----:B------:R-:W-:Y:S04]  /*ea30*/  BSSY.RECONVERGENT B0, `(.L_x_2521) ;  /* 0x0000004000007945 */ /* 0x000fe80003800200 */
[----:B------:R-:W-:Y:S05]  /*ea40*/  @!P3 BRA `(.L_x_2522) ;  /* 0x000000000008b947 */ /* 0x000fea0003800000 */
[----:B------:R1:W-:Y:S04]  /*ea50*/  REDG.E.ADD.F32.FTZ.RN.STRONG.GPU desc[UR34][R60.64+0x1c00], R135 ;  /* 0x001c00873c0079a6 */ /* 0x0003e8000c12f322 */
[----:B0-----:R1:W-:Y:S02]  /*ea60*/  REDG.E.ADD.F32.FTZ.RN.STRONG.GPU desc[UR34][R62.64+0x1c00], R137 ;  /* 0x001c00893e0079a6 */ /* 0x0013e4000c12f322 */
.L_x_2522:
[----:B------:R-:W-:Y:S05]  /*ea70*/  BSYNC.RECONVERGENT B0 ;  /* 0x0000000000007941 */ /* 0x000fea0003800200 */
.L_x_2521:
[----:B-1----:R1:W0:Y:S01]  /*ea80*/  LDS R135, [R134+0xa200] ;  /* 0x00a2000086877984 */ /* 0x0022220000000800 */
[----:B------:R-:W-:Y:S04]  /*ea90*/  BSSY.RECONVERGENT B0, `(.L_x_2523) ;  /* 0x0000004000007945 */ /* 0x000fe80003800200 */
[----:B------:R-:W-:Y:S05]  /*eaa0*/  @!P4 BRA `(.L_x_2524) ;  /* 0x000000000008c947 */ /* 0x000fea0003800000 */
[----:B------:R1:W-:Y:S04]  /*eab0*/  REDG.E.ADD.F32.FTZ.RN.STRONG.GPU desc[UR34][R60.64+0x1e00], R133 ;  /* 0x001e00853c0079a6 */ /* 0x0003e8000c12f322 */
[----:B0-----:R1:W-:Y:S02]  /*eac0*/  REDG.E.ADD.F32.FTZ.RN.STRONG.GPU desc[UR34][R62.64+0x1e00], R135 ;  /* 0x001e00873e0079a6 */ /* 0x0013e4000c12f322 */
.L_x_2524:
[----:B------:R-:W-:Y:S05]  /*ead0*/  BSYNC.RECONVERGENT B0 ;  /* 0x0000000000007941 */ /* 0x000fea0003800200 */
.L_x_2523:
[----:B-1----:R1:W0:Y:S01]  /*eae0*/  LDS R133, [R132+0xa400] ;  /* 0x00a4000084857984 */ /* 0x0022220000000800 */
[----:B------:R-:W-:Y:S04]  /*eaf0*/  BSSY.RECONVERGENT B0, `(.L_x_2525) ;  /* 0x0000004000007945 */ /* 0x000fe80003800200 */
[----:B------:R-:W-:Y:S05]  /*eb00*/  @!P5 BRA `(.L_x_2526) ;  /* 0x000000000008d947 */ /* 0x000fea0003800000 */
[----:B------:R1:W-:Y:S04]  /*eb10*/  REDG.E.ADD.F32.FTZ.RN.STRONG.GPU desc[UR34][R60.64+0x2000], R131 ;  /* 0x002000833c0079a6 */ /* 0x0003e8000c12f322 */
[----:B0-----:R1:W-:Y:S02]  /*eb20*/  REDG.E.ADD.F32.FTZ.RN.STRONG.GPU desc[UR34][R62.64+0x2000], R133 ;  /* 0x002000853e0079a6 */ /* 0x0013e4000c12f322 */
.L_x_2526:
[----:B------:R-:W-:Y:S05]  /*eb30*/  BSYNC.RECONVERGENT B0 ;  /* 0x0000000000007941 */ /* 0x000fea0003800200 */
.L_x_2525:
        /* <DEDUP_REMOVED lines=10> */
.L_x_2528:
[----:B------:R-:W-:Y:S05]  /*ebe0*/  BSYNC.RECONVERGENT B0 ;  /* 0x0000000000007941 */ /* 0x000fea0003800200 */
.L_x_2527:
[----:B-1----:R1:W0:Y:S01]  /*ebf0*/  LDS R129, [R128+0xa800] ;  /* 0x00a8000080817984 */ /* 0x0022220000000800 */
[----:B------:R-:W-:Y:S04]  /*ec00*/  BSSY.RECONVERGENT B0, `(.L_x_2529) ;  /* 0x0000004000007945 */ /* 0x000fe80003800200 */
[----:B------:R-:W-:Y:S05]  /*ec10*/  @!P2 BRA `(.L_x_2530) ;  /* 0x000000000008a947 */ /* 0x000fea0003800000 */
[----:B------:R1:W-:Y:S04]  /*ec20*/  REDG.E.ADD.F32.FTZ.RN.STRONG.GPU desc[UR34][R60.64+0x2400], R127 ;  /* 0x0024007f3c0079a6 */ /* 0x0003e8000c12f322 */
[----:B0-----:R1:W-:Y:S02]  /*ec30*/  REDG.E.ADD.F32.FTZ.RN.STRONG.GPU desc[UR34][R62.64+0x2400], R129 ;  /* 0x002400813e0079a6 */ /* 0x0013e4000c12f322 */
.L_x_2530:
[----:B------:R-:W-:Y:S05]  /*ec40*/  BSYNC.RECONVERGENT B0 ;  /* 0x0000000000007941 */ /* 0x000fea0003800200 */
.L_x_2529:
[----:B-1----:R1:W0:Y:S01]  /*ec50*/  LDS R127, [R126+0xaa00] ;  /* 0x00aa00007e7f7984 */ /* 0x0022220000000800 */
[----:B------:R-:W-:Y:S04]  /*ec60*/  BSSY.RECONVERGENT B0, `(.L_x_2531) ;  /* 0x0000004000007945 */ /* 0x000fe80003800200 */
[----:B------:R-:W-:Y:S05]  /*ec70*/  @!P3 BRA `(.L_x_2532) ;  /* 0x000000000008b947 */ /* 0x000fea0003800000 */
[----:B------:R1:W-:Y:S04]  /*ec80*/  REDG.E.ADD.F32.FTZ.RN.STRONG.GPU desc[UR34][R60.64+0x2600], R125 ;  /* 0x0026007d3c0079a6 */ /* 0x0003e8000c12f322 */
[----:B0-----:R1:W-:Y:S02]  /*ec90*/  REDG.E.ADD.F32.FTZ.RN.STRONG.GPU desc[UR34][R62.64+0x2600], R127 ;  /* 0x0026007f3e0079a6 */ /* 0x0013e4000c12f322 */
.L_x_2532:
[----:B------:R-:W-:Y:S05]  /*eca0*/  BSYNC.RECONVERGENT B0 ;  /* 0x0000000000007941 */ /* 0x000fea0003800200 */
.L_x_2531:
[----:B-1----:R1:W0:Y:S01]  /*ecb0*/  LDS R125, [R122+0xac00] ;  /* 0x00ac00007a7d7984 */ /* 0x0022220000000800 */
[----:B------:R-:W-:Y:S04]  /*ecc0*/  BSSY.RECONVERGENT B0, `(.L_x_2533) ;  /* 0x0000004000007945 */ /* 0x000fe80003800200 */
[----:B------:R-:W-:Y:S05]  /*ecd0*/  @!P4 BRA `(.L_x_2534) ;  /* 0x000000000008c947 */ /* 0x000fea0003800000 */
[----:B------:R1:W-:Y:S04]  /*ece0*/  REDG.E.ADD.F32.FTZ.RN.STRONG.GPU desc[UR34][R60.64+0x2800], R123 ;  /* 0x0028007b3c0079a6 */ /* 0x0003e8000c12f322 */
[----:B0-----:R1:W-:Y:S02]  /*ecf0*/  REDG.E.ADD.F32.FTZ.RN.STRONG.GPU desc[UR34][R62.64+0x2800], R125 ;  /* 0x0028007d3e0079a6 */ /* 0x0013e4000c12f322 */
.L_x_2534:
[----:B------:R-:W-:Y:S05]  /*ed00*/  BSYNC.RECONVERGENT B0 ;  /* 0x0000000000007941 */ /* 0x000fea0003800200 */
.L_x_2533:
[----:B-1----:R1:W0:Y:S01]  /*ed10*/  LDS R123, [R112+0xae00] ;  /* 0x00ae0000707b7984 */ /* 0x0022220000000800 */
[----:B------:R-:W-:Y:S04]  /*ed20*/  BSSY.RECONVERGENT B0, `(.L_x_2535) ;  /* 0x0000004000007945 */ /* 0x000fe80003800200 */
[----:B------:R-:W-:Y:S05]  /*ed30*/  @!P5 BRA `(.L_x_2536) ;  /* 0x000000000008d947 */ /* 0x000fea0003800000 */
[----:B------:R1:W-:Y:S04]  /*ed40*/  REDG.E.ADD.F32.FTZ.RN.STRONG.GPU desc[UR34][R60.64+0x2a00], R111 ;  /* 0x002a006f3c0079a6 */ /* 0x0003e8000c12f322 */
[----:B0-----:R1:W-:Y:S02]  /*ed50*/  REDG.E.ADD.F32.FTZ.RN.STRONG.GPU desc[UR34][R62.64+0x2a00], R123 ;  /* 0x002a007b3e0079a6 */ /* 0x0013e4000c12f322 */
.L_x_2536:
[----:B------:R-:W-:Y:S05]  /*ed60*/  BSYNC.RECONVERGENT B0 ;  /* 0x0000000000007941 */ /* 0x000fea0003800200 */
.L_x_2535:
        /* <DEDUP_REMOVED lines=10> */
.L_x_2538:
[----:B------:R-:W-:Y:S05]  /*ee10*/  BSYNC.RECONVERGENT B0 ;  /* 0x0000000000007941 */ /* 0x000fea0003800200 */
.L_x_2537:
[----:B-1----:R1:W0:Y:S01]  /*ee20*/  LDS R109, [R108+0xb200] ;  /* 0x00b200006c6d7984 */ /* 0x0022220000000800 */
[----:B------:R-:W-:Y:S04]  /*ee30*/  BSSY.RECONVERGENT B0, `(.L_x_2539) ;  /* 0x0000004000007945 */ /* 0x000fe80003800200 */
[----:B------:R-:W-:Y:S05]  /*ee40*/  @!P2 BRA `(.L_x_2540) ;  /* 0x000000000008a947 */ /* 0x000fea0003800000 */
[----:B------:R1:W-:Y:S04]  /*ee50*/  REDG.E.ADD.F32.FTZ.RN.STRONG.GPU desc[UR34][R60.64+0x2e00], R107 ;  /* 0x002e006b3c0079a6 */ /* 0x0003e8000c12f322 */
[----:B0-----:R1:W-:Y:S02]  /*ee60*/  REDG.E.ADD.F32.FTZ.RN.STRONG.GPU desc[UR34][R62.64+0x2e00], R109 ;  /* 0x002e006d3e0079a6 */ /* 0x0013e4000c12f322 */
.L_x_2540:
[----:B------:R-:W-:Y:S05]  /*ee70*/  BSYNC.RECONVERGENT B0 ;  /* 0x0000000000007941 */ /* 0x000fea0003800200 */
.L_x_2539:
[----:B-1----:R1:W0:Y:S01]  /*ee80*/  LDS R107, [R106+0xb400] ;  /* 0x00b400006a6b7984 */ /* 0x0022220000000800 */
[----:B------:R-:W-:Y:S04]  /*ee90*/  BSSY.RECONVERGENT B0, `(.L_x_2541) ;  /* 0x0000004000007945 */ /* 0x000fe80003800200 */
[----:B------:R-:W-:Y:S05]  /*eea0*/  @!P3 BRA `(.L_x_2542) ;  /* 0x000000000008b947 */ /* 0x000fea0003800000 */
[----:B------:R1:W-:Y:S04]  /*eeb0*/  REDG.E.ADD.F32.FTZ.RN.STRONG.GPU desc[UR34][R60.64+0x3000], R105 ;  /* 0x003000693c0079a6 */ /* 0x0003e8000c12f322 */
[----:B0-----:R1:W-:Y:S02]  /*eec0*/  REDG.E.ADD.F32.FTZ.RN.STRONG.GPU desc[UR34][R62.64+0x3000], R107 ;  /* 0x0030006b3e0079a6 */ /* 0x0013e4000c12f322 */
.L_x_2542:
[----:B------:R-:W-:Y:S05]  /*eed0*/  BSYNC.RECONVERGENT B0 ;  /* 0x0000000000007941 */ /* 0x000fea0003800200 */
.L_x_2541:
[----:B-1----:R1:W0:Y:S01]  /*eee0*/  LDS R105, [R104+0xb600] ;  /* 0x00b6000068697984 */ /* 0x0022220000000800 */
[----:B------:R-:W-:Y:S04]  /*eef0*/  BSSY.RECONVERGENT B0, `(.L_x_2543) ;  /* 0x0000004000007945 */ /* 0x000fe80003800200 */
[----:B------:R-:W-:Y:S05]  /*ef00*/  @!P4 BRA `(.L_x_2544) ;  /* 0x000000000008c947 */ /* 0x000fea0003800000 */
[----:B------:R1:W-:Y:S04]  /*ef10*/  REDG.E.ADD.F32.FTZ.RN.STRONG.GPU desc[UR34][R60.64+0x3200], R103 ;  /* 0x003200673c0079a6 */ /* 0x0003e8000c12f322 */
[----:B0-----:R1:W-:Y:S02]  /*ef20*/  REDG.E.ADD.F32.FTZ.RN.STRONG.GPU desc[UR34][R62.64+0x3200], R105 ;  /* 0x003200693e0079a6 */ /* 0x0013e4000c12f322 */
.L_x_2544:
[----:B------:R-:W-:Y:S05]  /*ef30*/  BSYNC.RECONVERGENT B0 ;  /* 0x0000000000007941 */ /* 0x000fea0003800200 */
.L_x_2543:
[----:B-1----:R1:W0:Y:S01]  /*ef40*/  LDS R103, [R102+0xb800] ;  /* 0x00b8000066677984 */ /* 0x0022220000000800 */
[----:B------:R-:W-:Y:S04]  /*ef50*/  BSSY.RECONVERGENT B0, `(.L_x_2545) ;  /* 0x0000004000007945 */ /* 0x000fe80003800200 */
[----:B------:R-:W-:Y:S05]  /*ef60*/  @!P5 BRA `(.L_x_2546) ;  /* 0x000000000008d947 */ /* 0x000fea0003800000 */
[----:B------:R1:W-:Y:S04]  /*ef70*/  REDG.E.ADD.F32.FTZ.RN.STRONG.GPU desc[UR34][R60.64+0x3400], R101 ;  /* 0x003400653c0079a6 */ /* 0x0003e8000c12f322 */
[----:B0-----:R1:W-:Y:S02]  /*ef80*/  REDG.E.ADD.F32.FTZ.RN.STRONG.GPU desc[UR34][R62.64+0x3400], R103 ;  /* 0x003400673e0079a6 */ /* 0x0013e4000c12f322 */
.L_x_2546:
[----:B------:R-:W-:Y:S05]  /*ef90*/  BSYNC.RECONVERGENT B0 ;  /* 0x0000000000007941 */ /* 0x000fea0003800200 */
.L_x_2545:
        /* <DEDUP_REMOVED lines=10> */
.L_x_2548:
[----:B------:R-:W-:Y:S05]  /*f040*/  BSYNC.RECONVERGENT B0 ;  /* 0x0000000000007941 */ /* 0x000fea0003800200 */
.L_x_2547:
[----:B-1----:R1:W0:Y:S01]  /*f050*/  LDS R99, [R98+0xbc00] ;  /* 0x00bc000062637984 */ /* 0x0022220000000800 */
[----:B------:R-:W-:Y:S04]  /*f060*/  BSSY.RECONVERGENT B0, `(.L_x_2549) ;  /* 0x0000004000007945 */ /* 0x000fe80003800200 */
[----:B------:R-:W-:Y:S05]  /*f070*/  @!P2 BRA `(.L_x_2550) ;  /* 0x000000000008a947 */ /* 0x000fea0003800000 */
[----:B------:R1:W-:Y:S04]  /*f080*/  REDG.E.ADD.F32.FTZ.RN.STRONG.GPU desc[UR34][R60.64+0x3800], R97 ;  /* 0x003800613c0079a6 */ /* 0x0003e8000c12f322 */
[----:B0-----:R1:W-:Y:S02]  /*f090*/  REDG.E.ADD.F32.FTZ.RN.STRONG.GPU desc[UR34][R62.64+0x3800], R99 ;  /* 0x003800633e0079a6 */ /* 0x0013e4000c12f322 */
.L_x_2550:
[----:B------:R-:W-:Y:S05]  /*f0a0*/  BSYNC.RECONVERGENT B0 ;  /* 0x0000000000007941 */ /* 0x000fea0003800200 */
.L_x_2549:
[----:B-1----:R1:W0:Y:S01]  /*f0b0*/  LDS R97, [R74+0xbe00] ;  /* 0x00be00004a617984 */ /* 0x0022220000000800 */
[----:B------:R-:W-:Y:S04]  /*f0c0*/  BSSY.RECONVERGENT B0, `(.L_x_2551) ;  /* 0x0000004000007945 */ /* 0x000fe80003800200 */
[----:B------:R-:W-:Y:S05]  /*f0d0*/  @!P3 BRA `(.L_x_2552) ;  /* 0x000000000008b947 */ /* 0x000fea0003800000 */
[----:B------:R1:W-:Y:S04]  /*f0e0*/  REDG.E.ADD.F32.FTZ.RN.STRONG.GPU desc[UR34][R60.64+0x3a00], R73 ;  /* 0x003a00493c0079a6 */ /* 0x0003e8000c12f322 */
[----:B0-----:R1:W-:Y:S02]  /*f0f0*/  REDG.E.ADD.F32.FTZ.RN.STRONG.GPU desc[UR34][R62.64+0x3a00], R97 ;  /* 0x003a00613e0079a6 */ /* 0x0013e4000c12f322 */
.L_x_2552:
[----:B------:R-:W-:Y:S05]  /*f100*/  BSYNC.RECONVERGENT B0 ;  /* 0x0000000000007941 */ /* 0x000fea0003800200 */
.L_x_2551:
[----:B-1----:R1:W0:Y:S01]  /*f110*/  LDS R73, [R72+0xc000] ;  /* 0x00c0000048497984 */ /* 0x0022220000000800 */
[----:B------:R-:W-:Y:S04]  /*f120*/  BSSY.RECONVERGENT B0, `(.L_x_2553) ;  /* 0x0000004000007945 */ /* 0x000fe80003800200 */
[----:B------:R-:W-:Y:S05]  /*f130*/  @!P4 BRA `(.L_x_2554) ;  /* 0x000000000008c947 */ /* 0x000fea0003800000 */
[----:B------:R1:W-:Y:S04]  /*f140*/  REDG.E.ADD.F32.FTZ.RN.STRONG.GPU desc[UR34][R60.64+0x3c00], R71 ;  /* 0x003c00473c0079a6 */ /* 0x0003e8000c12f322 */
[----:B0-----:R1:W-:Y:S02]  /*f150*/  REDG.E.ADD.F32.FTZ.RN.STRONG.GPU desc[UR34][R62.64+0x3c00], R73 ;  /* 0x003c00493e0079a6 */ /* 0x0013e4000c12f322 */
.L_x_2554:
[----:B------:R-:W-:Y:S05]  /*f160*/  BSYNC.RECONVERGENT B0 ;  /* 0x0000000000007941 */ /* 0x000fea0003800200 */
.L_x_2553:
[----:B-1----:R1:W0:Y:S01]  /*f170*/  LDS R71, [R70+0xc200] ;  /* 0x00c2000046477984 */ /* 0x0022220000000800 */
[----:B------:R-:W-:Y:S04]  /*f180*/  BSSY.RECONVERGENT B0, `(.L_x_2555) ;  /* 0x0000004000007945 */ /* 0x000fe80003800200 */
[----:B------:R-:W-:Y:S05]  /*f190*/  @!P5 BRA `(.L_x_2556) ;  /* 0x000000000008d947 */ /* 0x000fea0003800000 */
[----:B------:R1:W-:Y:S04]  /*f1a0*/  REDG.E.ADD.F32.FTZ.RN.STRONG.GPU desc[UR34][R60.64+0x3e00], R69 ;  /* 0x003e00453c0079a6 */ /* 0x0003e8000c12f322 */
[----:B0-----:R1:W-:Y:S02]  /*f1b0*/  REDG.E.ADD.F32.FTZ.RN.STRONG.GPU desc[UR34][R62.64+0x3e00], R71 ;  /* 0x003e00473e0079a6 */ /* 0x0013e4000c12f322 */
.L_x_2556:
[----:B------:R-:W-:Y:S05]  /*f1c0*/  BSYNC.RECONVERGENT B0 ;  /* 0x0000000000007941 */ /* 0x000fea0003800200 */
.L_x_2555:
        /* <DEDUP_REMOVED lines=88> */
.L_x_2558:
[----:B------:R-:W-:Y:S05]  /*f750*/  BSYNC.RECONVERGENT B0 ;  /* 0x0000000000007941 */ /* 0x000fea0003800200 */
.L_x_2557:
[----:B------:R-:W-:-:S04]  /*f760*/  UIADD3 UR8, UPT, UPT, UR8, 0x1, URZ ;  /* 0x0000000108087890 */ /* 0x000fc8000fffe0ff */
[----:B------:R-:W-:-:S09]  /*f770*/  UISETP.GE.AND UP0, UPT, UR8, UR48, UPT ;  /* 0x000000300800728c */ /* 0x000fd2000bf06270 */
[----:B------:R-:W-:Y:S05]  /*f780*/  BRA.U !UP0, `(.L_x_2559) ;  /* 0xffffff5d081c7547 */ /* 0x000fea000b83ffff */
.L_x_2463:
[----:B------:R-:W5:Y:S01]  /*f790*/  LDL.LU R78, [R1+0x20] ;  /* 0x00002000014e7983 */ /* 0x000f620000300800 */
[----:B------:R-:W-:Y:S01]  /*f7a0*/  BAR.SYNC.DEFER_BLOCKING 0x0 ;  /* 0x0000000000007b1d */ /* 0x000fe20000010000 */
[----:B------:R-:W-:Y:S02]  /*f7b0*/  F2FP.F16.F32.PACK_AB R237, R237, R238 ;  /* 0x000000eeeded723e */ /* 0x000fe400000000ff */
[----:B------:R-:W-:Y:S02]  /*f7c0*/  F2FP.F16.F32.PACK_AB R233, R233, R234 ;  /* 0x000000eae9e9723e */ /* 0x000fe400000000ff */
[----:B------:R-:W-:Y:S02]  /*f7d0*/  F2FP.F16.F32.PACK_AB R231, R231, R232 ;  /* 0x000000e8e7e7723e */ /* 0x000fe400000000ff */
[----:B------:R-:W-:Y:S01]  /*f7e0*/  F2FP.F16.F32.PACK_AB R229, R229, R230 ;  /* 0x000000e6e5e5723e */ /* 0x000fe200000000ff */
[----:B------:R-:W2:Y:S01]  /*f7f0*/  LDL.LU R76, [R1+0x1c] ;  /* 0x00001c00014c7983 */ /* 0x000ea20000300800 */
[----:B------:R-:W-:Y:S01]  /*f800*/  UIMAD UR10, UR24, -0x800, UR10 ;  /* 0xfffff800180a78a4 */ /* 0x000fe2000f8e020a */
[----:B------:R-:W-:-:S02]  /*f810*/  F2FP.F16.F32.PACK_AB R227, R227, R228 ;  /* 0x000000e4e3e3723e */ /* 0x000fc400000000ff */
[----:B------:R-:W-:Y:S01]  /*f820*/  F2FP.F16.F32.PACK_AB R225, R225, R226 ;  /* 0x000000e2e1e1723e */ /* 0x000fe200000000ff */
[----:B------:R-:W3:Y:S01]  /*f830*/  LDL.LU R74, [R1+0x18] ;  /* 0x00001800014a7983 */ /* 0x000ee20000300800 */
[----:B------:R-:W-:Y:S02]  /*f840*/  F2FP.F16.F32.PACK_AB R188, R188, R224 ;  /* 0x000000e0bcbc723e */ /* 0x000fe400000000ff */
[----:B------:R-:W-:Y:S01]  /*f850*/  F2FP.F16.F32.PACK_AB R186, R186, R187 ;  /* 0x000000bbbaba723e */ /* 0x000fe200000000ff */
[----:B------:R-:W4:Y:S01]  /*f860*/  LDL.LU R72, [R1+0x14] ;  /* 0x0000140001487983 */ /* 0x000f220000300800 */
[----:B------:R-:W0:Y:S01]  /*f870*/  S2UR UR17, SR_CTAID.X ;  /* 0x00000000001179c3 */ /* 0x000e220000002500 */
[----:B------:R-:W0:Y:S02]  /*f880*/  LDCU.64 UR14, c[0x0][0x4f8] ;  /* 0x00009f00ff0e77ac */ /* 0x000e240008000a00 */
[----:B-1----:R-:W4:Y:S01]  /*f890*/  LDL.LU R70, [R1+0x10] ;  /* 0x0000100001467983 */ /* 0x002f220000300800 */
[----:B------:R-:W1:Y:S03]  /*f8a0*/  LDCU.64 UR18, c[0x0][0x500] ;  /* 0x0000a000ff1277ac */ /* 0x000e660008000a00 */
[----:B0-----:R-:W4:Y:S01]  /*f8b0*/  LDL.LU R68, [R1+0xc] ;  /* 0x00000c0001447983 */ /* 0x001f220000300800 */
[----:B------:R-:W-:-:S03]  /*f8c0*/  USHF.L.U32 UR8, UR24, 0xb, URZ ;  /* 0x0000000b18087899 */ /* 0x000fc600080006ff */
[----:B------:R-:W4:Y:S01]  /*f8d0*/  LDL.LU R66, [R1+0x8] ;  /* 0x0000080001427983 */ /* 0x000f220000300800 */
[----:B------:R-:W-:Y:S01]  /*f8e0*/  UMOV UR9, URZ ;  /* 0x000000ff00097c82 */ /* 0x000fe20008000000 */
[----:B------:R-:W0:Y:S02]  /*f8f0*/  LDCU.64 UR36, c[0x0][0x550] ;  /* 0x0000aa00ff2477ac */ /* 0x000e240008000a00 */
[----:B------:R-:W4:Y:S04]  /*f900*/  LDL.LU R64, [R1+0x4] ;  /* 0x0000040001407983 */ /* 0x000f280000300800 */
[----:B------:R-:W4:Y:S04]  /*f910*/  LDL.LU R62, [R1] ;  /* 0x00000000013e7983 */ /* 0x000f280000300800 */
[----:B------:R-:W4:Y:S01]  /*f920*/  LDL.LU R60, [R1+0x24] ;  /* 0x00002400013c7983 */ /* 0x000f220000300800 */
[----:B------:R-:W-:Y:S01]  /*f930*/  PRMT R0, R237, 0x7632, R0 ;  /* 0x00007632ed007816 */ /* 0x000fe20000000000 */
[----:B------:R-:W-:Y:S01]  /*f940*/  UIADD3 UR10, UPT, UPT, UR10, 0x800, URZ ;  /* 0x000008000a0a7890 */ /* 0x000fe2000fffe0ff */
[----:B------:R-:W-:Y:S01]  /*f950*/  PRMT R2, R233, 0x7632, R2 ;  /* 0x00007632e9027816 */ /* 0x000fe20000000002 */
[----:B------:R-:W-:Y:S01]  /*f960*/  STS.U16 [R59], R237 ;  /* 0x000000ed3b007388 */ /* 0x000fe20000000400 */
[----:B------:R-:W-:Y:S01]  /*f970*/  PRMT R3, R231, 0x7632, R3 ;  /* 0x00007632e7037816 */ /* 0x000fe20000000003 */
[----:B------:R-:W-:Y:S01]  /*f980*/  UIADD3 UR8, UPT, UPT, UR8, -0x800, URZ ;  /* 0xfffff80008087890 */ /* 0x000fe2000fffe0ff */
[----:B------:R-:W-:Y:S01]  /*f990*/  PRMT R4, R227, 0x7632, R4 ;  /* 0x00007632e3047816 */ /* 0x000fe20000000004 */
[----:B------:R1:W-:Y:S01]  /*f9a0*/  STS.U16 [R59+0x2], R0 ;  /* 0x000002003b007388 */ /* 0x0003e20000000400 */
[----:B------:R-:W-:Y:S01]  /*f9b0*/  MOV R8, UR10 ;  /* 0x0000000a00087c02 */ /* 0x000fe20008000f00 */
[----:B------:R-:W-:Y:S01]  /*f9c0*/  UIMAD.WIDE.U32 UR12, UR17, UR14, UR8 ;  /* 0x0000000e110c72a5 */ /* 0x000fe2000f8e0008 */
[----:B------:R-:W-:Y:S01]  /*f9d0*/  SHF.L.U32 R5, R189, 0x4, RZ ;  /* 0x00000004bd057819 */ /* 0x000fe200000006ff */
[----:B------:R0:W-:Y:S01]  /*f9e0*/  STS.U16 [R59+0x6], R2 ;  /* 0x000006023b007388 */ /* 0x0001e20000000400 */
[----:B------:R-:W0:Y:S01]  /*f9f0*/  S2UR UR10, SR_CTAID.Y ;  /* 0x00000000000a79c3 */ /* 0x000e220000002600 */
[----:B------:R-:W-:-:S02]  /*fa00*/  UIMAD UR13, UR17, UR15, UR13 ;  /* 0x0000000f110d72a4 */ /* 0x000fc4000f8e020d */
[----:B------:R0:W-:Y:S01]  /*fa10*/  STS.U16 [R59+0xa], R3 ;  /* 0x00000a033b007388 */ /* 0x0001e20000000400 */
[----:B------:R-:W-:Y:S01]  /*fa20*/  UIADD3 UR30, UP0, UPT, UR30, -0x2000, URZ ;  /* 0xffffe0001e1e7890 */ /* 0x000fe2000ff1e0ff */
[----:B-1----:R-:W-:Y:S01]  /*fa30*/  PRMT R0, R229, 0x7632, R0 ;  /* 0x00007632e5007816 */ /* 0x002fe20000000000 */
[----:B------:R-:W-:Y:S01]  /*fa40*/  UIADD3 UR32, UP1, UPT, UR32, -0x2000, URZ ;  /* 0xffffe00020207890 */ /* 0x000fe2000ff3e0ff */
[----:B------:R-:W-:Y:S01]  /*fa50*/  STS.U16 [R59+0x4], R233 ;  /* 0x000004e93b007388 */ /* 0x000fe20000000400 */
[----:B------:R-:W-:Y:S01]  /*fa60*/  UIADD3.X UR31, UPT, UPT, UR31, -0x1, URZ, UP0, !UPT ;  /* 0xffffffff1f1f7890 */ /* 0x000fe200087fe4ff */
[----:B0-----:R-:W-:Y:S01]  /*fa70*/  PRMT R2, R225, 0x7632, R2 ;  /* 0x00007632e1027816 */ /* 0x001fe20000000002 */
[----:B------:R-:W-:Y:S01]  /*fa80*/  UISETP.GT.AND UP0, UPT, UR24, 0x1, UPT ;  /* 0x000000011800788c */ /* 0x000fe2000bf04270 */
[----:B------:R0:W-:Y:S01]  /*fa90*/  STS.U16 [R59+0xe], R0 ;  /* 0x00000e003b007388 */ /* 0x0001e20000000400 */
[----:B------:R-:W-:Y:S01]  /*faa0*/  UIADD3 UR25, UP2, UPT, UR25, -0x1000, URZ ;  /* 0xfffff00019197890 */ /* 0x000fe2000ff5e0ff */
[----:B------:R-:W-:Y:S01]  /*fab0*/  PRMT R3, R186, 0x7632, R3 ;  /* 0x00007632ba037816 */ /* 0x000fe20000000003 */
[----:B------:R-:W-:Y:S01]  /*fac0*/  UIADD3 UR26, UP3, UPT, UR26, -0x1000, URZ ;  /* 0xfffff0001a1a7890 */ /* 0x000fe2000ff7e0ff */
[----:B------:R-:W-:Y:S01]  /*fad0*/  STS.U16 [R59+0x8], R231 ;  /* 0x000008e73b007388 */ /* 0x000fe20000000400 */
[----:B------:R-:W-:-:S02]  /*fae0*/  UIADD3 UR28, UP4, UPT, UR28, -0x1000, URZ ;  /* 0xfffff0001c1c7890 */ /* 0x000fc4000ff9e0ff */
[----:B------:R-:W-:Y:S01]  /*faf0*/  UIADD3.X UR33, UPT, UPT, UR33, -0x1, URZ, UP1, !UPT ;  /* 0xffffffff21217890 */ /* 0x000fe20008ffe4ff */
[----:B------:R-:W-:Y:S01]  /*fb00*/  STS.U16 [R59+0xc], R229 ;  /* 0x00000ce53b007388 */ /* 0x000fe20000000400 */
[----:B------:R-:W-:Y:S01]  /*fb10*/  UIADD3.X UR11, UPT, UPT, UR11, -0x1, URZ, UP2, !UPT ;  /* 0xffffffff0b0b7890 */ /* 0x000fe200097fe4ff */
[----:B0-----:R-:W-:Y:S01]  /*fb20*/  PRMT R0, R188, 0x7632, R0 ;  /* 0x00007632bc007816 */ /* 0x001fe20000000000 */
[----:B------:R-:W-:Y:S01]  /*fb30*/  UIADD3.X UR27, UPT, UPT, UR27, -0x1, URZ, UP3, !UPT ;  /* 0xffffffff1b1b7890 */ /* 0x000fe20009ffe4ff */
[----:B------:R-:W-:Y:S01]  /*fb40*/  STS.U16 [R59+0x10], R227 ;  /* 0x000010e33b007388 */ /* 0x000fe20000000400 */
[----:B------:R-:W-:Y:S02]  /*fb50*/  UIMAD UR14, UR10, UR19, URZ ;  /* 0x000000130a0e72a4 */ /* 0x000fe4000f8e02ff */
[----:B------:R-:W-:Y:S01]  /*fb60*/  UIMAD.WIDE.U32 UR12, UR10, UR18, UR12 ;  /* 0x000000120a0c72a5 */ /* 0x000fe2000f8e000c */
[----:B------:R-:W-:Y:S01]  /*fb70*/  STS.U16 [R59+0x12], R4 ;  /* 0x000012043b007388 */ /* 0x000fe20000000400 */
[----:B------:R-:W-:-:S02]  /*fb80*/  UIADD3.X UR29, UPT, UPT, UR29, -0x1, URZ, UP4, !UPT ;  /* 0xffffffff1d1d7890 */ /* 0x000fc4000a7fe4ff */
[----:B------:R-:W-:Y:S01]  /*fb90*/  MOV R6, UR14 ;  /* 0x0000000e00067c02 */ /* 0x000fe20008000f00 */
[----:B------:R-:W-:Y:S04]  /*fba0*/  STS.U16 [R59+0x14], R225 ;  /* 0x000014e13b007388 */ /* 0x000fe80000000400 */
[----:B------:R-:W-:Y:S01]  /*fbb0*/  STS.U16 [R59+0x16], R2 ;  /* 0x000016023b007388 */ /* 0x000fe20000000400 */
[----:B------:R-:W0:Y:S03]  /*fbc0*/  LDCU.64 UR14, c[0x0][0x520] ;  /* 0x0000a400ff0e77ac */ /* 0x000e260008000a00 */
[----:B------:R-:W-:Y:S04]  /*fbd0*/  STS.U16 [R59+0x18], R188 ;  /* 0x000018bc3b007388 */ /* 0x000fe80000000400 */
[----:B------:R1:W-:Y:S04]  /*fbe0*/  STS.U16 [R59+0x1a], R0 ;  /* 0x00001a003b007388 */ /* 0x0003e80000000400 */
[----:B------:R-:W-:Y:S04]  /*fbf0*/  STS.U16 [R59+0x1c], R186 ;  /* 0x00001cba3b007388 */ /* 0x000fe80000000400 */
[----:B------:R0:W-:Y:S01]  /*fc00*/  STS.U16 [R59+0x1e], R3 ;  /* 0x00001e033b007388 */ /* 0x0001e20000000400 */
[----:B------:R-:W-:-:S03]  /*fc10*/  NOP ;  /* 0x0000000000007918 */ /* 0x000fc60000000000 */
[----:B------:R-:W-:Y:S01]  /*fc20*/  LDS.U16 R25, [R250+0x240] ;  /* 0x00024000fa197984 */ /* 0x000fe20000000400 */
[----:B-1----:R-:W-:-:S03]  /*fc30*/  LOP3.LUT R0, R189, 0x1f, RZ, 0xc0, !PT ;  /* 0x0000001fbd007812 */ /* 0x002fc600078ec0ff */
[----:B------:R-:W-:Y:S01]  /*fc40*/  LDS.U16 R27, [R249+0x280] ;  /* 0x00028000f91b7984 */ /* 0x000fe20000000400 */
[----:B------:R-:W-:-:S03]  /*fc50*/  LOP3.LUT R5, R0, 0x3e00, R5, 0xf8, !PT ;  /* 0x00003e0000057812 */ /* 0x000fc600078ef805 */
[----:B------:R-:W-:Y:S01]  /*fc60*/  LDS.U16 R29, [R244+0x2c0] ;  /* 0x0002c000f41d7984 */ /* 0x000fe20000000400 */
[C---:B0-----:R-:W-:Y:S02]  /*fc70*/  IADD3 R3, P0, PT, R5.reuse, UR12, RZ ;  /* 0x0000000c05037c10 */ /* 0x041fe4000ff1e0ff */
[----:B------:R-:W-:Y:S01]  /*fc80*/  LOP3.LUT R39, R5, 0x20, RZ, 0xfc, !PT ;  /* 0x0000002005277812 */ /* 0x000fe200078efcff */
[----:B------:R-:W-:Y:S01]  /*fc90*/  LDS.U16 R31, [R243+0x300] ;  /* 0x00030000f31f7984 */ /* 0x000fe20000000400 */
[----:B------:R-:W-:Y:S01]  /*fca0*/  IADD3.X R6, PT, PT, R6, UR13, RZ, P0, !PT ;  /* 0x0000000d06067c10 */ /* 0x000fe200087fe4ff */
[----:B------:R-:W0:Y:S01]  /*fcb0*/  LDCU.64 UR12, c[0x0][0x518] ;  /* 0x0000a300ff0c77ac */ /* 0x000e220008000a00 */
[----:B------:R-:W-:Y:S01]  /*fcc0*/  LEA R2, P0, R3, UR36, 0x1 ;  /* 0x0000002403027c11 */ /* 0x000fe2000f8008ff */
[----:B------:R-:W-:Y:S01]  /*fcd0*/  LDS.U16 R33, [R242+0x340] ;  /* 0x00034000f2217984 */ /* 0x000fe20000000400 */
[----:B------:R-:W-:Y:S02]  /*fce0*/  LOP3.LUT R41, R5, 0x40, RZ, 0xfc, !PT ;  /* 0x0000004005297812 */ /* 0x000fe400078efcff */
[----:B------:R-:W-:Y:S01]  /*fcf0*/  LEA.HI.X R3, R3, UR37, R6, 0x1, P0 ;  /* 0x0000002503037c11 */ /* 0x000fe200080f0c06 */
[----:B------:R-:W-:Y:S01]  /*fd00*/  LDS.U16 R35, [R241+0x380] ;  /* 0x00038000f1237984 */ /* 0x000fe20000000400 */
[----:B------:R-:W-:-:S02]  /*fd10*/  LOP3.LUT R43, R5, 0x60, RZ, 0xfc, !PT ;  /* 0x00000060052b7812 */ /* 0x000fc400078efcff */
[C---:B------:R-:W-:Y:S01]  /*fd20*/  LOP3.LUT R45, R5.reuse, 0x80, RZ, 0xfc, !PT ;  /* 0x00000080052d7812 */ /* 0x040fe200078efcff */
[----:B------:R-:W-:Y:S01]  /*fd30*/  LDS.U16 R37, [R240+0x3c0] ;  /* 0x0003c000f0257984 */ /* 0x000fe20000000400 */
        /* <DEDUP_REMOVED lines=11> */
[C---:B------:R-:W-:Y:S01]  /*fdf0*/  LOP3.LUT R75, R5.reuse, 0x1a0, RZ, 0xfc, !PT ;  /* 0x000001a0054b7812 */ /* 0x040fe200078efcff */
[----:B------:R-:W-:Y:S01]  /*fe00*/  UIMAD.WIDE.U32 UR8, UR10, UR14, UR8 ;  /* 0x0000000e0a0872a5 */ /* 0x000fe2000f8e0008 */
[C---:B------:R-:W-:Y:S02]  /*fe10*/  LOP3.LUT R77, R5.reuse, 0x1c0, RZ, 0xfc, !PT ;  /* 0x000001c0054d7812 */ /* 0x040fe400078efcff */
[C---:B------:R-:W-:Y:S01]  /*fe20*/  LOP3.LUT R79, R5.reuse, 0x1e0, RZ, 0xfc, !PT ;  /* 0x000001e0054f7812 */ /* 0x040fe200078efcff */
[----:B------:R-:W-:Y:S01]  /*fe30*/  UIMAD UR9, UR10, UR15, UR9 ;  /* 0x0000000f0a0972a4 */ /* 0x000fe2000f8e0209 */
        /* <DEDUP_REMOVED lines=98> */
[----:B------:R-:W-:Y:S01]  /*10460*/  LDS.U16 R7, [R78] ;  /* 0x000000004e077984 */ /* 0x000fe20000000400 */
[----:B-1----:R-:W-:Y:S01]  /*10470*/  IADD3 R3, P0, PT, R5, UR8, RZ ;  /* 0x0000000805037c10 */ /* 0x002fe2000ff1e0ff */
[----:B------:R-:W-:Y:S02]  /*10480*/  UIADD3 UR8, UPT, UPT, UR24, -0x1, URZ ;  /* 0xffffffff18087890 */ /* 0x000fe4000fffe0ff */
[----:B------:R-:W-:Y:S01]  /*10490*/  LDS.U16 R9, [R76+0x40] ;  /* 0x000040004c097984 */ /* 0x000fe20000000400 */
[----:B--2---:R-:W-:Y:S02]  /*104a0*/  IADD3.X R6, PT, PT, RZ, UR9, RZ, P0, !PT ;  /* 0x00000009ff067c10 */ /* 0x004fe400087fe4ff */
[C---:B0-----:R-:W-:Y:S01]  /*104b0*/  LEA R2, P3, R3.reuse, UR12, 0x1 ;  /* 0x0000000c03027c11 */ /* 0x041fe2000f8608ff */
[----:B------:R-:W-:Y:S01]  /*104c0*/  LDS.U16 R11, [R74+0x80] ;  /* 0x000080004a0b7984 */ /* 0x000fe20000000400 */
[----:B------:R-:W-:Y:S02]  /*104d0*/  UMOV UR24, UR8 ;  /* 0x0000000800187c82 */ /* 0x000fe40008000000 */
        /* <DEDUP_REMOVED lines=52> */
.L_x_2461:
        /* <DEDUP_REMOVED lines=45> */
.L_x_2562:
[----:B------:R-:W-:Y:S05]  /*10af0*/  BSYNC.RECONVERGENT B0 ;  /* 0x0000000000007941 */ /* 0x000fea0003800200 */
.L_x_2561:
        /* <DEDUP_REMOVED lines=43> */
.L_x_2564:
[----:B------:R-:W-:Y:S05]  /*10db0*/  BSYNC.RECONVERGENT B0 ;  /* 0x0000000000007941 */ /* 0x000fea0003800200 */
.L_x_2563:
        /* <DEDUP_REMOVED lines=11> */
.L_x_2565:
        /* <DEDUP_REMOVED lines=19> */
.L_x_2468:
[----:B------:R-:W-:Y:S01]  /*10fa0*/  HFMA2 R77, -RZ, RZ, 0, 5.9604644775390625e-08 ;  /* 0x00000001ff4d7431 */ /* 0x000fe200000001ff */
[----:B------:R-:W-:Y:S02]  /*10fb0*/  MOV R248, R235 ;  /* 0x000000eb00f87202 */ /* 0x000fe40000000f00 */
[----:B------:R-:W-:Y:S02]  /*10fc0*/  MOV R76, RZ ;  /* 0x000000ff004c7202 */ /* 0x000fe40000000f00 */
[----:B------:R-:W-:-:S07]  /*10fd0*/  MOV R79, 0xffffffff ;  /* 0xffffffff004f7802 */ /* 0x000fce0000000f00 */
[----:B01---5:R-:W-:Y:S05]  /*10fe0*/  WARPSYNC.COLLECTIVE R79, `(.L_x_2566) ;  /* 0x000000004f087348 */ /* 0x023fea0003c00000 */
[----:B------:R2:W3:Y:S02]  /*10ff0*/  SHFL.UP P6, R251, R248, R77, R76 ;  /* 0x0400004df8fb7389 */ /* 0x0004e400000c004c */
[----:B0123-5:R-:W-:Y:S05]  /*11000*/  ENDCOLLECTIVE ;  /* 0x000000000000791b */ /* 0x02ffea0003800000 */
.L_x_2566:
[----:B------:R-:W-:Y:S02]  /*11010*/  MOV R248, R236 ;  /* 0x000000ec00f87202 */ /* 0x000fe40000000f00 */
[----:B------:R-:W-:-:S07]  /*11020*/  MOV R78, R251 ;  /* 0x000000fb004e7202 */ /* 0x000fce0000000f00 */
[----:B------:R-:W-:Y:S05]  /*11030*/  WARPSYNC.COLLECTIVE R79, `(.L_x_2567) ;  /* 0x000000004f087348 */ /* 0x000fea0003c00000 */
[----:B------:R0:W1:Y:S02]  /*11040*/  SHFL.UP P6, R251, R248, R77, R76 ;  /* 0x0400004df8fb7389 */ /* 0x00006400000c004c */
[----:B01----:R-:W-:Y:S05]  /*11050*/  ENDCOLLECTIVE ;  /* 0x000000000000791b */ /* 0x003fea0003800000 */
.L_x_2567:
[----:B------:R-:W-:Y:S02]  /*11060*/  MOV R248, R245 ;  /* 0x000000f500f87202 */ /* 0x000fe40000000f00 */
[----:B------:R-:W-:-:S07]  /*11070*/  MOV R223, R251 ;  /* 0x000000fb00df7202 */ /* 0x000fce0000000f00 */
[----:B------:R-:W-:Y:S05]  /*11080*/  WARPSYNC.COLLECTIVE R79, `(.L_x_2568) ;  /* 0x000000004f087348 */ /* 0x000fea0003c00000 */
[----:B------:R0:W1:Y:S02]  /*11090*/  SHFL.UP P6, R251, R248, R77, R76 ;  /* 0x0400004df8fb7389 */ /* 0x00006400000c004c */
[----:B01----:R-:W-:Y:S05]  /*110a0*/  ENDCOLLECTIVE ;  /* 0x000000000000791b */ /* 0x003fea0003800000 */
.L_x_2568:
[----:B------:R-:W-:Y:S02]  /*110b0*/  MOV R248, R246 ;  /* 0x000000f600f87202 */ /* 0x000fe40000000f00 */
[----:B------:R-:W-:-:S07]  /*110c0*/  MOV R247, R251 ;  /* 0x000000fb00f77202 */ /* 0x000fce0000000f00 */
[----:B------:R-:W-:Y:S05]  /*110d0*/  WARPSYNC.COLLECTIVE R79, `(.L_x_2569) ;  /* 0x000000004f087348 */ /* 0x000fea0003c00000 */
[----:B------:R0:W1:Y:S02]  /*110e0*/  SHFL.UP P6, R251, R248, R77, R76 ;  /* 0x0400004df8fb7389 */ /* 0x00006400000c004c */
[----:B01----:R-:W-:Y:S05]  /*110f0*/  ENDCOLLECTIVE ;  /* 0x000000000000791b */ /* 0x003fea0003800000 */
.L_x_2569:
        /* <DEDUP_REMOVED lines=17> */
.L_x_2570:
[----:B------:R-:W-:Y:S02]  /*11210*/  MOV R248, R236 ;  /* 0x000000ec00f87202 */ /* 0x000fe40000000f00 */
[----:B------:R-:W-:-:S07]  /*11220*/  MOV R78, R251 ;  /* 0x000000fb004e7202 */ /* 0x000fce0000000f00 */
[----:B------:R-:W-:Y:S05]  /*11230*/  WARPSYNC.COLLECTIVE R79, `(.L_x_2571) ;  /* 0x000000004f087348 */ /* 0x000fea0003c00000 */
[----:B------:R0:W1:Y:S02]  /*11240*/  SHFL.UP P6, R251, R248, R77, R76 ;  /* 0x0400004df8fb7389 */ /* 0x00006400000c004c */
[----:B01----:R-:W-:Y:S05]  /*11250*/  ENDCOLLECTIVE ;  /* 0x000000000000791b */ /* 0x003fea0003800000 */
.L_x_2571:
[----:B------:R-:W-:Y:S02]  /*11260*/  MOV R248, R245 ;  /* 0x000000f500f87202 */ /* 0x000fe40000000f00 */
[----:B------:R-:W-:-:S07]  /*11270*/  MOV R223, R251 ;  /* 0x000000fb00df7202 */ /* 0x000fce0000000f00 */
[----:B------:R-:W-:Y:S05]  /*11280*/  WARPSYNC.COLLECTIVE R79, `(.L_x_2572) ;  /* 0x000000004f087348 */ /* 0x000fea0003c00000 */
[----:B------:R0:W1:Y:S02]  /*11290*/  SHFL.UP P6, R251, R248, R77, R76 ;  /* 0x0400004df8fb7389 */ /* 0x00006400000c004c */
[----:B01----:R-:W-:Y:S05]  /*112a0*/  ENDCOLLECTIVE ;  /* 0x000000000000791b */ /* 0x003fea0003800000 */
.L_x_2572:
[----:B------:R-:W-:Y:S02]  /*112b0*/  MOV R248, R246 ;  /* 0x000000f600f87202 */ /* 0x000fe40000000f00 */
[----:B------:R-:W-:-:S07]  /*112c0*/  MOV R247, R251 ;  /* 0x000000fb00f77202 */ /* 0x000fce0000000f00 */
[----:B------:R-:W-:Y:S05]  /*112d0*/  WARPSYNC.COLLECTIVE R79, `(.L_x_2573) ;  /* 0x000000004f087348 */ /* 0x000fea0003c00000 */
[----:B------:R0:W1:Y:S02]  /*112e0*/  SHFL.UP P6, R251, R248, R77, R76 ;  /* 0x0400004df8fb7389 */ /* 0x00006400000c004c */
[----:B01----:R-:W-:Y:S05]  /*112f0*/  ENDCOLLECTIVE ;  /* 0x000000000000791b */ /* 0x003fea0003800000 */
.L_x_2573:
        /* <DEDUP_REMOVED lines=17> */
.L_x_2574:
[----:B------:R-:W-:Y:S02]  /*11410*/  MOV R248, R236 ;  /* 0x000000ec00f87202 */ /* 0x000fe40000000f00 */
[----:B------:R-:W-:-:S07]  /*11420*/  MOV R78, R251 ;  /* 0x000000fb004e7202 */ /* 0x000fce0000000f00 */
[----:B------:R-:W-:Y:S05]  /*11430*/  WARPSYNC.COLLECTIVE R79, `(.L_x_2575) ;  /* 0x000000004f087348 */ /* 0x000fea0003c00000 */
[----:B------:R0:W1:Y:S02]  /*11440*/  SHFL.UP P6, R251, R248, R77, R76 ;  /* 0x0400004df8fb7389 */ /* 0x00006400000c004c */
[----:B01----:R-:W-:Y:S05]  /*11450*/  ENDCOLLECTIVE ;  /* 0x000000000000791b */ /* 0x003fea0003800000 */
.L_x_2575:
[----:B------:R-:W-:Y:S02]  /*11460*/  MOV R248, R245 ;  /* 0x000000f500f87202 */ /* 0x000fe40000000f00 */
[----:B------:R-:W-:-:S07]  /*11470*/  MOV R223, R251 ;  /* 0x000000fb00df7202 */ /* 0x000fce0000000f00 */
[----:B------:R-:W-:Y:S05]  /*11480*/  WARPSYNC.COLLECTIVE R79, `(.L_x_2576) ;  /* 0x000000004f087348 */ /* 0x000fea0003c00000 */
[----:B------:R0:W1:Y:S02]  /*11490*/  SHFL.UP P6, R251, R248, R77, R76 ;  /* 0x0400004df8fb7389 */ /* 0x00006400000c004c */
[----:B01----:R-:W-:Y:S05]  /*114a0*/  ENDCOLLECTIVE ;  /* 0x000000000000791b */ /* 0x003fea0003800000 */
.L_x_2576:
[----:B------:R-:W-:Y:S02]  /*114b0*/  MOV R248, R246 ;  /* 0x000000f600f87202 */ /* 0x000fe40000000f00 */
[----:B------:R-:W-:-:S07]  /*114c0*/  MOV R247, R251 ;  /* 0x000000fb00f77202 */ /* 0x000fce0000000f00 */
[----:B------:R-:W-:Y:S05]  /*114d0*/  WARPSYNC.COLLECTIVE R79, `(.L_x_2577) ;  /* 0x000000004f087348 */ /* 0x000fea0003c00000 */
[----:B------:R0:W1:Y:S02]  /*114e0*/  SHFL.UP P6, R251, R248, R77, R76 ;  /* 0x0400004df8fb7389 */ /* 0x00006400000c004c */
[----:B01----:R-:W-:Y:S05]  /*114f0*/  ENDCOLLECTIVE ;  /* 0x000000000000791b */ /* 0x003fea0003800000 */
.L_x_2577:
        /* <DEDUP_REMOVED lines=17> */
.L_x_2578:
[----:B------:R-:W-:Y:S02]  /*11610*/  MOV R248, R236 ;  /* 0x000000ec00f87202 */ /* 0x000fe40000000f00 */
[----:B------:R-:W-:-:S07]  /*11620*/  MOV R78, R251 ;  /* 0x000000fb004e7202 */ /* 0x000fce0000000f00 */
[----:B------:R-:W-:Y:S05]  /*11630*/  WARPSYNC.COLLECTIVE R79, `(.L_x_2579) ;  /* 0x000000004f087348 */ /* 0x000fea0003c00000 */
[----:B------:R0:W1:Y:S02]  /*11640*/  SHFL.UP P6, R251, R248, R77, R76 ;  /* 0x0400004df8fb7389 */ /* 0x00006400000c004c */
[----:B01----:R-:W-:Y:S05]  /*11650*/  ENDCOLLECTIVE ;  /* 0x000000000000791b */ /* 0x003fea0003800000 */
.L_x_2579:
[----:B------:R-:W-:Y:S02]  /*11660*/  MOV R248, R245 ;  /* 0x000000f500f87202 */ /* 0x000fe40000000f00 */
[----:B------:R-:W-:-:S07]  /*11670*/  MOV R223, R251 ;  /* 0x000000fb00df7202 */ /* 0x000fce0000000f00 */
[----:B------:R-:W-:Y:S05]  /*11680*/  WARPSYNC.COLLECTIVE R79, `(.L_x_2580) ;  /* 0x000000004f087348 */ /* 0x000fea0003c00000 */
[----:B------:R0:W1:Y:S02]  /*11690*/  SHFL.UP P6, R251, R248, R77, R76 ;  /* 0x0400004df8fb7389 */ /* 0x00006400000c004c */
[----:B01----:R-:W-:Y:S05]  /*116a0*/  ENDCOLLECTIVE ;  /* 0x000000000000791b */ /* 0x003fea0003800000 */
.L_x_2580:
[----:B------:R-:W-:Y:S02]  /*116b0*/  MOV R248, R246 ;  /* 0x000000f600f87202 */ /* 0x000fe40000000f00 */
[----:B------:R-:W-:-:S07]  /*116c0*/  MOV R247, R251 ;  /* 0x000000fb00f77202 */ /* 0x000fce0000000f00 */
[----:B------:R-:W-:Y:S05]  /*116d0*/  WARPSYNC.COLLECTIVE R79, `(.L_x_2581) ;  /* 0x000000004f087348 */ /* 0x000fea0003c00000 */
[----:B------:R0:W1:Y:S02]  /*116e0*/  SHFL.UP P6, R251, R248, R77, R76 ;  /* 0x0400004df8fb7389 */ /* 0x00006400000c004c */
[----:B01----:R-:W-:Y:S05]  /*116f0*/  ENDCOLLECTIVE ;  /* 0x000000000000791b */ /* 0x003fea0003800000 */
.L_x_2581:
        /* <DEDUP_REMOVED lines=17> */
.L_x_2582:
[----:B------:R-:W-:Y:S02]  /*11810*/  MOV R248, R236 ;  /* 0x000000ec00f87202 */ /* 0x000fe40000000f00 */
[----:B------:R-:W-:-:S07]  /*11820*/  MOV R78, R251 ;  /* 0x000000fb004e7202 */ /* 0x000fce0000000f00 */
[----:B------:R-:W-:Y:S05]  /*11830*/  WARPSYNC.COLLECTIVE R79, `(.L_x_2583) ;  /* 0x000000004f087348 */ /* 0x000fea0003c00000 */
[----:B------:R0:W1:Y:S02]  /*11840*/  SHFL.UP P6, R251, R248, R77, R76 ;  /* 0x0400004df8fb7389 */ /* 0x00006400000c004c */
[----:B01----:R-:W-:Y:S05]  /*11850*/  ENDCOLLECTIVE ;  /* 0x000000000000791b */ /* 0x003fea0003800000 */
.L_x_2583:
[----:B------:R-:W-:Y:S02]  /*11860*/  MOV R248, R245 ;  /* 0x000000f500f87202 */ /* 0x000fe40000000f00 */
[----:B------:R-:W-:-:S07]  /*11870*/  MOV R223, R251 ;  /* 0x000000fb00df7202 */ /* 0x000fce0000000f00 */
[----:B------:R-:W-:Y:S05]  /*11880*/  WARPSYNC.COLLECTIVE R79, `(.L_x_2584) ;  /* 0x000000004f087348 */ /* 0x000fea0003c00000 */
[----:B------:R0:W1:Y:S02]  /*11890*/  SHFL.UP P6, R251, R248, R77, R76 ;  /* 0x0400004df8fb7389 */ /* 0x00006400000c004c */
[----:B01----:R-:W-:Y:S05]  /*118a0*/  ENDCOLLECTIVE ;  /* 0x000000000000791b */ /* 0x003fea0003800000 */
.L_x_2584:
[----:B------:R-:W-:Y:S02]  /*118b0*/  MOV R248, R246 ;  /* 0x000000f600f87202 */ /* 0x000fe40000000f00 */
[----:B------:R-:W-:-:S07]  /*118c0*/  MOV R247, R251 ;  /* 0x000000fb00f77202 */ /* 0x000fce0000000f00 */
[----:B------:R-:W-:Y:S05]  /*118d0*/  WARPSYNC.COLLECTIVE R79, `(.L_x_2585) ;  /* 0x000000004f087348 */ /* 0x000fea0003c00000 */
[----:B------:R0:W1:Y:S02]  /*118e0*/  SHFL.UP P6, R251, R248, R77, R76 ;  /* 0x0400004df8fb7389 */ /* 0x00006400000c004c */
[----:B01----:R-:W-:Y:S05]  /*118f0*/  ENDCOLLECTIVE ;  /* 0x000000000000791b */ /* 0x003fea0003800000 */
.L_x_2585:
[----:B------:R-:W-:Y:S01]  /*11900*/  MOV R76, R251 ;  /* 0x000000fb004c7202 */ /* 0x000fe20000000f00 */
[----:B------:R-:W-:Y:S06]  /*11910*/  BRA `(.L_x_2586) ;  /* 0xffffff7c00087947 */ /* 0x000fec000383ffff */
.L_x_2469:
        /* <DEDUP_REMOVED lines=8> */
.L_x_2588:
[----:B------:R-:W-:Y:S05]  /*119a0*/  BSYNC B0 ;  /* 0x0000000000007941 */ /* 0x000fea0003800000 */
.L_x_2587:
[----:B------:R-:W-:Y:S05]  /*119b0*/  BRA `(.L_x_2589) ;  /* 0xffffff7c00147947 */ /* 0x000fea000383ffff */
.L_x_2470:
        /* <DEDUP_REMOVED lines=8> */
.L_x_2591:
[----:B------:R-:W-:Y:S05]  /*11a40*/  BSYNC B0 ;  /* 0x0000000000007941 */ /* 0x000fea0003800000 */
.L_x_2590:
[----:B------:R-:W-:Y:S05]  /*11a50*/  BRA `(.L_x_2592) ;  /* 0xffffff7800f47947 */ /* 0x000fea000383ffff */
.L_x_2471:
        /* <DEDUP_REMOVED lines=8> */
.L_x_2594:
[----:B------:R-:W-:Y:S05]  /*11ae0*/  BSYNC B0 ;  /* 0x0000000000007941 */ /* 0x000fea0003800000 */
.L_x_2593:
[----:B------:R-:W-:Y:S05]  /*11af0*/  BRA `(.L_x_2595) ;  /* 0xffffff7800d47947 */ /* 0x000fea000383ffff */
.L_x_2472:
        /* <DEDUP_REMOVED lines=8> */
.L_x_2597:
[----:B------:R-:W-:Y:S05]  /*11b80*/  BSYNC B0 ;  /* 0x0000000000007941 */ /* 0x000fea0003800000 */
.L_x_2596:
[----:B------:R-:W-:Y:S05]  /*11b90*/  BRA `(.L_x_2598) ;  /* 0xffffff7800b47947 */ /* 0x000fea000383ffff */
.L_x_2473:
        /* <DEDUP_REMOVED lines=8> */
.L_x_2600:
[----:B------:R-:W-:Y:S05]  /*11c20*/  BSYNC B0 ;  /* 0x0000000000007941 */ /* 0x000fea0003800000 */
.L_x_2599:
        /* <DEDUP_REMOVED lines=9> */
.L_x_2601:
[----:B------:R-:W-:Y:S02]  /*11cc0*/  MOV R248, R245 ;  /* 0x000000f500f87202 */ /* 0x000fe40000000f00 */
[----:B------:R-:W-:-:S07]  /*11cd0*/  MOV R236, R251 ;  /* 0x000000fb00ec7202 */ /* 0x000fce0000000f00 */
[----:B------:R-:W-:Y:S05]  /*11ce0*/  WARPSYNC.COLLECTIVE R79, `(.L_x_2602) ;  /* 0x000000004f087348 */ /* 0x000fea0003c00000 */
[----:B------:R0:W1:Y:S02]  /*11cf0*/  SHFL.UP P6, R251, R248, R77, R76 ;  /* 0x0400004df8fb7389 */ /* 0x00006400000c004c */
[----:B01----:R-:W-:Y:S05]  /*11d00*/  ENDCOLLECTIVE ;  /* 0x000000000000791b */ /* 0x003fea0003800000 */
.L_x_2602:
[----:B------:R-:W-:Y:S02]  /*11d10*/  MOV R248, R246 ;  /* 0x000000f600f87202 */ /* 0x000fe40000000f00 */
[----:B------:R-:W-:-:S07]  /*11d20*/  MOV R245, R251 ;  /* 0x000000fb00f57202 */ /* 0x000fce0000000f00 */
[----:B------:R-:W-:Y:S05]  /*11d30*/  WARPSYNC.COLLECTIVE R79, `(.L_x_2603) ;  /* 0x000000004f087348 */ /* 0x000fea0003c00000 */
[----:B------:R0:W1:Y:S02]  /*11d40*/  SHFL.UP P6, R251, R248, R77, R76 ;  /* 0x0400004df8fb7389 */ /* 0x00006400000c004c */
[----:B01----:R-:W-:Y:S05]  /*11d50*/  ENDCOLLECTIVE ;  /* 0x000000000000791b */ /* 0x003fea0003800000 */
.L_x_2603:
[----:B------:R-:W-:Y:S01]  /*11d60*/  HFMA2 R77, -RZ, RZ, 0, 0 ;  /* 0x00000000ff4d7431 */ /* 0x000fe200000001ff */
[----:B------:R-:W-:-:S07]  /*11d70*/  MOV R76, 0x1f ;  /* 0x0000001f004c7802 */ /* 0x000fce0000000f00 */
[----:B------:R-:W-:Y:S05]  /*11d80*/  WARPSYNC.COLLECTIVE R79, `(.L_x_2604) ;  /* 0x000000004f087348 */ /* 0x000fea0003c00000 */
[----:B------:R0:W1:Y:S02]  /*11d90*/  SHFL.IDX P3, R223, R78, R77, R76 ;  /* 0x0000004d4edf7389 */ /* 0x000064000006004c */
[----:B01----:R-:W-:Y:S05]  /*11da0*/  ENDCOLLECTIVE ;  /* 0x000000000000791b */ /* 0x003fea0003800000 */
.L_x_2604:
[----:B------:R-:W-:Y:S02]  /*11db0*/  MOV R246, R251 ;  /* 0x000000fb00f67202 */ /* 0x000fe40000000f00 */
[----:B------:R-:W-:Y:S02]  /*11dc0*/  MOV R78, R61 ;  /* 0x0000003d004e7202 */ /* 0x000fe40000000f00 */
[----:B------:R-:W-:-:S07]  /*11dd0*/  MOV R60, R223 ;  /* 0x000000df003c7202 */ /* 0x000fce0000000f00 */
[----:B------:R-:W-:Y:S05]  /*11de0*/  WARPSYNC.COLLECTIVE R79, `(.L_x_2605) ;  /* 0x000000004f087348 */ /* 0x000fea0003c00000 */
[----:B------:R0:W1:Y:S02]  /*11df0*/  SHFL.IDX P3, R223, R78, R77, R76 ;  /* 0x0000004d4edf7389 */ /* 0x000064000006004c */
[----:B01----:R-:W-:Y:S05]  /*11e00*/  ENDCOLLECTIVE ;  /* 0x000000000000791b */ /* 0x003fea0003800000 */
.L_x_2605:
[----:B------:R-:W-:Y:S02]  /*11e10*/  MOV R78, R62 ;  /* 0x0000003e004e7202 */ /* 0x000fe40000000f00 */
[----:B------:R-:W-:-:S07]  /*11e20*/  MOV R61, R223 ;  /* 0x000000df003d7202 */ /* 0x000fce0000000f00 */
[----:B------:R-:W-:Y:S05]  /*11e30*/  WARPSYNC.COLLECTIVE R79, `(.L_x_2606) ;  /* 0x000000004f087348 */ /* 0x000fea0003c00000 */
[----:B------:R0:W1:Y:S02]  /*11e40*/  SHFL.IDX P3, R223, R78, R77, R76 ;  /* 0x0000004d4edf7389 */ /* 0x000064000006004c */
[----:B01----:R-:W-:Y:S05]  /*11e50*/  ENDCOLLECTIVE ;  /* 0x000000000000791b */ /* 0x003fea0003800000 */
.L_x_2606:
[----:B------:R-:W-:Y:S02]  /*11e60*/  MOV R78, R63 ;  /* 0x0000003f004e7202 */ /* 0x000fe40000000f00 */
[----:B------:R-:W-:-:S07]  /*11e70*/  MOV R62, R223 ;  /* 0x000000df003e7202 */ /* 0x000fce0000000f00 */
[----:B------:R-:W-:Y:S05]  /*11e80*/  WARPSYNC.COLLECTIVE R79, `(.L_x_2607) ;  /* 0x000000004f087348 */ /* 0x000fea0003c00000 */
[----:B------:R0:W1:Y:S02]  /*11e90*/  SHFL.IDX P3, R223, R78, R77, R76 ;  /* 0x0000004d4edf7389 */ /* 0x000064000006004c */
[----:B01----:R-:W-:Y:S05]  /*11ea0*/  ENDCOLLECTIVE ;  /* 0x000000000000791b */ /* 0x003fea0003800000 */
.L_x_2607:
[----:B------:R-:W-:Y:S01]  /*11eb0*/  MOV R63, R223 ;  /* 0x000000df003f7202 */ /* 0x000fe20000000f00 */
[----:B------:R-:W-:Y:S06]  /*11ec0*/  BRA `(.L_x_2608) ;  /* 0xffffff7800107947 */ /* 0x000fec000383ffff */
.L_x_2475:
[----:B------:R-:W-:Y:S01]  /*11ed0*/  HFMA2 R251, -RZ, RZ, 0, 5.9604644775390625e-08 ;  /* 0x00000001fffb7431 */ /* 0x000fe200000001ff */
[----:B------:R-:W-:Y:S02]  /*11ee0*/  MOV R252, R245 ;  /* 0x000000f500fc7202 */ /* 0x000fe40000000f00 */
[----:B------:R-:W-:Y:S02]  /*11ef0*/  MOV R76, 0x1f ;  /* 0x0000001f004c7802 */ /* 0x000fe40000000f00 */
[----:B------:R-:W-:-:S07]  /*11f00*/  MOV R79, 0xffffffff ;  /* 0xffffffff004f7802 */ /* 0x000fce0000000f00 */
[----:B------:R-:W-:Y:S05]  /*11f10*/  WARPSYNC.COLLECTIVE R79, `(.L_x_2609) ;  /* 0x000000004f087348 */ /* 0x000fea0003c00000 */
[----:B------:R0:W1:Y:S02]  /*11f20*/  SHFL.DOWN P1, R223, R252, R251, R76 ;  /* 0x080000fbfcdf7389 */ /* 0x000064000002004c */
[----:B01----:R-:W-:Y:S05]  /*11f30*/  ENDCOLLECTIVE ;  /* 0x000000000000791b */ /* 0x003fea0003800000 */
.L_x_2609:
[----:B------:R-:W-:Y:S02]  /*11f40*/  MOV R252, R246 ;  /* 0x000000f600fc7202 */ /* 0x000fe40000000f00 */
[----:B------:R-:W-:-:S07]  /*11f50*/  MOV R77, R223 ;  /* 0x000000df004d7202 */ /* 0x000fce0000000f00 */
[----:B------:R-:W-:Y:S05]  /*11f60*/  WARPSYNC.COLLECTIVE R79, `(.L_x_2610) ;  /* 0x000000004f087348 */ /* 0x000fea0003c00000 */
[----:B------:R0:W1:Y:S02]  /*11f70*/  SHFL.DOWN P1, R223, R252, R251, R76 ;  /* 0x080000fbfcdf7389 */ /* 0x000064000002004c */
[----:B01----:R-:W-:Y:S05]  /*11f80*/  ENDCOLLECTIVE ;  /* 0x000000000000791b */ /* 0x003fea0003800000 */
.L_x_2610:
[----:B------:R-:W-:Y:S02]  /*11f90*/  MOV R252, R247 ;  /* 0x000000f700fc7202 */ /* 0x000fe40000000f00 */
[----:B------:R-:W-:-:S07]  /*11fa0*/  MOV R78, R223 ;  /* 0x000000df004e7202 */ /* 0x000fce0000000f00 */
[----:B------:R-:W-:Y:S05]  /*11fb0*/  WARPSYNC.COLLECTIVE R79, `(.L_x_2611) ;  /* 0x000000004f087348 */ /* 0x000fea0003c00000 */
[----:B------:R0:W1:Y:S02]  /*11fc0*/  SHFL.DOWN P1, R223, R252, R251, R76 ;  /* 0x080000fbfcdf7389 */ /* 0x000064000002004c */
[----:B01----:R-:W-:Y:S05]  /*11fd0*/  ENDCOLLECTIVE ;  /* 0x000000000000791b */ /* 0x003fea0003800000 */
.L_x_2611:
[----:B------:R-:W-:Y:S02]  /*11fe0*/  MOV R252, R248 ;  /* 0x000000f800fc7202 */ /* 0x000fe40000000f00 */
[----:B------:R-:W-:-:S07]  /*11ff0*/  MOV R123, R223 ;  /* 0x000000df007b7202 */ /* 0x000fce0000000f00 */
[----:B------:R-:W-:Y:S05]  /*12000*/  WARPSYNC.COLLECTIVE R79, `(.L_x_2612) ;  /* 0x000000004f087348 */ /* 0x000fea0003c00000 */
[----:B------:R0:W1:Y:S02]  /*12010*/  SHFL.DOWN P1, R223, R252, R251, R76 ;  /* 0x080000fbfcdf7389 */ /* 0x000064000002004c */
[----:B01----:R-:W-:Y:S05]  /*12020*/  ENDCOLLECTIVE ;  /* 0x000000000000791b */ /* 0x003fea0003800000 */
.L_x_2612:
[----:B------:R-:W-:Y:S01]  /*12030*/  MOV R76, R223 ;  /* 0x000000df004c7202 */ /* 0x000fe20000000f00 */
[----:B------:R-:W-:Y:S06]  /*12040*/  BRA `(.L_x_2613) ;  /* 0xffffff8c00307947 */ /* 0x000fec000383ffff */
.L_x_2478:
        /* <DEDUP_REMOVED lines=8> */
.L_x_2615:
[----:B------:R-:W-:Y:S05]  /*120d0*/  BSYNC B0 ;  /* 0x0000000000007941 */ /* 0x000fea0003800000 */
.L_x_2614:
        /* <DEDUP_REMOVED lines=8> */
.L_x_2616:
[----:B------:R-:W-:Y:S02]  /*12160*/  MOV R252, R247 ;  /* 0x000000f700fc7202 */ /* 0x000fe40000000f00 */
[----:B------:R-:W-:-:S07]  /*12170*/  MOV R78, R223 ;  /* 0x000000df004e7202 */ /* 0x000fce0000000f00 */
[----:B------:R-:W-:Y:S05]  /*12180*/  WARPSYNC.COLLECTIVE R79, `(.L_x_2617) ;  /* 0x000000004f087348 */ /* 0x000fea0003c00000 */
[----:B------:R0:W1:Y:S02]  /*12190*/  SHFL.DOWN P1, R223, R252, R251, R76 ;  /* 0x080000fbfcdf7389 */ /* 0x000064000002004c */
[----:B01----:R-:W-:Y:S05]  /*121a0*/  ENDCOLLECTIVE ;  /* 0x000000000000791b */ /* 0x003fea0003800000 */
.L_x_2617:
[----:B------:R-:W-:Y:S02]  /*121b0*/  MOV R252, R248 ;  /* 0x000000f800fc7202 */ /* 0x000fe40000000f00 */
[----:B------:R-:W-:-:S07]  /*121c0*/  MOV R123, R223 ;  /* 0x000000df007b7202 */ /* 0x000fce0000000f00 */
[----:B------:R-:W-:Y:S05]  /*121d0*/  WARPSYNC.COLLECTIVE R79, `(.L_x_2618) ;  /* 0x000000004f087348 */ /* 0x000fea0003c00000 */
[----:B------:R0:W1:Y:S02]  /*121e0*/  SHFL.DOWN P1, R223, R252, R251, R76 ;  /* 0x080000fbfcdf7389 */ /* 0x000064000002004c */
[----:B01----:R-:W-:Y:S05]  /*121f0*/  ENDCOLLECTIVE ;  /* 0x000000000000791b */ /* 0x003fea0003800000 */
.L_x_2618:
[----:B------:R-:W-:Y:S01]  /*12200*/  MOV R79, R223 ;  /* 0x000000df004f7202 */ /* 0x000fe20000000f00 */
[----:B------:R-:W-:Y:S06]  /*12210*/  BRA `(.L_x_2619) ;  /* 0xffffff8c00147947 */ /* 0x000fec000383ffff */
.L_x_2481:
        /* <DEDUP_REMOVED lines=8> */
.L_x_2621:
[----:B------:R-:W-:Y:S05]  /*122a0*/  BSYNC B0 ;  /* 0x0000000000007941 */ /* 0x000fea0003800000 */
.L_x_2620:
        /* <DEDUP_REMOVED lines=8> */
.L_x_2622:
[----:B------:R-:W-:Y:S02]  /*12330*/  MOV R252, R247 ;  /* 0x000000f700fc7202 */ /* 0x000fe40000000f00 */
[----:B------:R-:W-:-:S07]  /*12340*/  MOV R78, R223 ;  /* 0x000000df004e7202 */ /* 0x000fce0000000f00 */
[----:B------:R-:W-:Y:S05]  /*12350*/  WARPSYNC.COLLECTIVE R79, `(.L_x_2623) ;  /* 0x000000004f087348 */ /* 0x000fea0003c00000 */
[----:B------:R0:W1:Y:S02]  /*12360*/  SHFL.DOWN P1, R223, R252, R251, R76 ;  /* 0x080000fbfcdf7389 */ /* 0x000064000002004c */
[----:B01----:R-:W-:Y:S05]  /*12370*/  ENDCOLLECTIVE ;  /* 0x000000000000791b */ /* 0x003fea0003800000 */
.L_x_2623:
[----:B------:R-:W-:Y:S02]  /*12380*/  MOV R252, R248 ;  /* 0x000000f800fc7202 */ /* 0x000fe40000000f00 */
[----:B------:R-:W-:-:S07]  /*12390*/  MOV R123, R223 ;  /* 0x000000df007b7202 */ /* 0x000fce0000000f00 */
[----:B------:R-:W-:Y:S05]  /*123a0*/  WARPSYNC.COLLECTIVE R79, `(.L_x_2624) ;  /* 0x000000004f087348 */ /* 0x000fea0003c00000 */
[----:B------:R0:W1:Y:S02]  /*123b0*/  SHFL.DOWN P1, R223, R252, R251, R76 ;  /* 0x080000fbfcdf7389 */ /* 0x000064000002004c */
[----:B01----:R-:W-:Y:S05]  /*123c0*/  ENDCOLLECTIVE ;  /* 0x000000000000791b */ /* 0x003fea0003800000 */
.L_x_2624:
[----:B------:R-:W-:Y:S01]  /*123d0*/  MOV R79, R223 ;  /* 0x000000df004f7202 */ /* 0x000fe20000000f00 */
[----:B------:R-:W-:Y:S06]  /*123e0*/  BRA `(.L_x_2625) ;  /* 0xffffff8800f87947 */ /* 0x000fec000383ffff */
.L_x_2484:
        /* <DEDUP_REMOVED lines=8> */
.L_x_2627:
[----:B------:R-:W-:Y:S05]  /*12470*/  BSYNC B0 ;  /* 0x0000000000007941 */ /* 0x000fea0003800000 */
.L_x_2626:
        /* <DEDUP_REMOVED lines=8> */
.L_x_2628:
[----:B------:R-:W-:Y:S02]  /*12500*/  MOV R252, R247 ;  /* 0x000000f700fc7202 */ /* 0x000fe40000000f00 */
[----:B------:R-:W-:-:S07]  /*12510*/  MOV R78, R223 ;  /* 0x000000df004e7202 */ /* 0x000fce0000000f00 */
[----:B------:R-:W-:Y:S05]  /*12520*/  WARPSYNC.COLLECTIVE R79, `(.L_x_2629) ;  /* 0x000000004f087348 */ /* 0x000fea0003c00000 */
[----:B------:R0:W1:Y:S02]  /*12530*/  SHFL.DOWN P1, R223, R252, R251, R76 ;  /* 0x080000fbfcdf7389 */ /* 0x000064000002004c */
[----:B01----:R-:W-:Y:S05]  /*12540*/  ENDCOLLECTIVE ;  /* 0x000000000000791b */ /* 0x003fea0003800000 */
.L_x_2629:
[----:B------:R-:W-:Y:S02]  /*12550*/  MOV R252, R248 ;  /* 0x000000f800fc7202 */ /* 0x000fe40000000f00 */
[----:B------:R-:W-:-:S07]  /*12560*/  MOV R123, R223 ;  /* 0x000000df007b7202 */ /* 0x000fce0000000f00 */
[----:B------:R-:W-:Y:S05]  /*12570*/  WARPSYNC.COLLECTIVE R79, `(.L_x_2630) ;  /* 0x000000004f087348 */ /* 0x000fea0003c00000 */
[----:B------:R0:W1:Y:S02]  /*12580*/  SHFL.DOWN P1, R223, R252, R251, R76 ;  /* 0x080000fbfcdf7389 */ /* 0x000064000002004c */
[----:B01----:R-:W-:Y:S05]  /*12590*/  ENDCOLLECTIVE ;  /* 0x000000000000791b */ /* 0x003fea0003800000 */
.L_x_2630:
[----:B------:R-:W-:Y:S01]  /*125a0*/  MOV R79, R223 ;  /* 0x000000df004f7202 */ /* 0x000fe20000000f00 */
[----:B------:R-:W-:Y:S06]  /*125b0*/  BRA `(.L_x_2631) ;  /* 0xffffff8800dc7947 */ /* 0x000fec000383ffff */
.L_x_2487:
        /* <DEDUP_REMOVED lines=8> */
.L_x_2633:
[----:B------:R-:W-:Y:S05]  /*12640*/  BSYNC B0 ;  /* 0x0000000000007941 */ /* 0x000fea0003800000 */
.L_x_2632:
        /* <DEDUP_REMOVED lines=8> */
.L_x_2634:
[----:B------:R-:W-:Y:S02]  /*126d0*/  MOV R252, R247 ;  /* 0x000000f700fc7202 */ /* 0x000fe40000000f00 */
[----:B------:R-:W-:-:S07]  /*126e0*/  MOV R78, R223 ;  /* 0x000000df004e7202 */ /* 0x000fce0000000f00 */
[----:B------:R-:W-:Y:S05]  /*126f0*/  WARPSYNC.COLLECTIVE R79, `(.L_x_2635) ;  /* 0x000000004f087348 */ /* 0x000fea0003c00000 */
[----:B------:R0:W1:Y:S02]  /*12700*/  SHFL.DOWN P1, R223, R252, R251, R76 ;  /* 0x080000fbfcdf7389 */ /* 0x000064000002004c */
[----:B01----:R-:W-:Y:S05]  /*12710*/  ENDCOLLECTIVE ;  /* 0x000000000000791b */ /* 0x003fea0003800000 */
.L_x_2635:
[----:B------:R-:W-:Y:S02]  /*12720*/  MOV R252, R248 ;  /* 0x000000f800fc7202 */ /* 0x000fe40000000f00 */
[----:B------:R-:W-:-:S07]  /*12730*/  MOV R123, R223 ;  /* 0x000000df007b7202 */ /* 0x000fce0000000f00 */
[----:B------:R-:W-:Y:S05]  /*12740*/  WARPSYNC.COLLECTIVE R79, `(.L_x_2636) ;  /* 0x000000004f087348 */ /* 0x000fea0003c00000 */
[----:B------:R0:W1:Y:S02]  /*12750*/  SHFL.DOWN P1, R223, R252, R251, R76 ;  /* 0x080000fbfcdf7389 */ /* 0x000064000002004c */
[----:B01----:R-:W-:Y:S05]  /*12760*/  ENDCOLLECTIVE ;  /* 0x000000000000791b */ /* 0x003fea0003800000 */
.L_x_2636:
[----:B------:R-:W-:Y:S01]  /*12770*/  MOV R79, R223 ;  /* 0x000000df004f7202 */ /* 0x000fe20000000f00 */
[----:B------:R-:W-:Y:S06]  /*12780*/  BRA `(.L_x_2637) ;  /* 0xffffff8800c07947 */ /* 0x000fec000383ffff */
.L_x_2490:
        /* <DEDUP_REMOVED lines=8> */
.L_x_2639:
[----:B------:R-:W-:Y:S05]  /*12810*/  BSYNC B0 ;  /* 0x0000000000007941 */ /* 0x000fea0003800000 */
.L_x_2638:
        /* <DEDUP_REMOVED lines=10> */
.L_x_2640:
[----:B------:R-:W-:Y:S02]  /*128c0*/  MOV R78, R247 ;  /* 0x000000f7004e7202 */ /* 0x000fe40000000f00 */
[----:B------:R-:W-:-:S07]  /*128d0*/  MOV R221, R223 ;  /* 0x000000df00dd7202 */ /* 0x000fce0000000f00 */
[----:B------:R-:W-:Y:S05]  /*128e0*/  WARPSYNC.COLLECTIVE R79, `(.L_x_2641) ;  /* 0x000000004f087348 */ /* 0x000fea0003c00000 */
[----:B------:R0:W1:Y:S02]  /*128f0*/  SHFL.IDX P3, R223, R78, R77, R76 ;  /* 0x0000004d4edf7389 */ /* 0x000064000006004c */
[----:B01----:R-:W-:Y:S05]  /*12900*/  ENDCOLLECTIVE ;  /* 0x000000000000791b */ /* 0x003fea0003800000 */
.L_x_2641:
        /* <DEDUP_REMOVED lines=16> */
.L_x_2642:
[----:B------:R-:W-:Y:S01]  /*12a10*/  MOV R78, R72 ;  /* 0x00000048004e7202 */ /* 0x000fe20000000f00 */
[----:B------:R-:W-:-:S07]  /*12a20*/  FADD.FTZ R236, R223, R236 ;  /* 0x000000ecdfec7221 */ /* 0x000fce0000010000 */
[----:B------:R-:W-:Y:S05]  /*12a30*/  WARPSYNC.COLLECTIVE R79, `(.L_x_2643) ;  /* 0x000000004f087348 */ /* 0x000fea0003c00000 */
[----:B------:R0:W1:Y:S02]  /*12a40*/  SHFL.DOWN P1, R223, R252, R251, R76 ;  /* 0x080000fbfcdf7389 */ /* 0x000064000002004c */
[----:B01----:R-:W-:Y:S05]  /*12a50*/  ENDCOLLECTIVE ;  /* 0x000000000000791b */ /* 0x003fea0003800000 */
.L_x_2643:
[----:B------:R-:W-:Y:S02]  /*12a60*/  MOV R252, R246 ;  /* 0x000000f600fc7202 */ /* 0x000fe40000000f00 */
[----:B------:R-:W-:-:S07]  /*12a70*/  MOV R245, R223 ;  /* 0x000000df00f57202 */ /* 0x000fce0000000f00 */
[----:B------:R-:W-:Y:S05]  /*12a80*/  WARPSYNC.COLLECTIVE R79, `(.L_x_2644) ;  /* 0x000000004f087348 */ /* 0x000fea0003c00000 */
[----:B------:R0:W1:Y:S02]  /*12a90*/  SHFL.DOWN P1, R223, R252, R251, R76 ;  /* 0x080000fbfcdf7389 */ /* 0x000064000002004c */
[----:B01----:R-:W-:Y:S05]  /*12aa0*/  ENDCOLLECTIVE ;  /* 0x000000000000791b */ /* 0x003fea0003800000 */
.L_x_2644:
[----:B------:R-:W-:Y:S02]  /*12ab0*/  MOV R252, R247 ;  /* 0x000000f700fc7202 */ /* 0x000fe40000000f00 */
[----:B------:R-:W-:-:S07]  /*12ac0*/  MOV R246, R223 ;  /* 0x000000df00f67202 */ /* 0x000fce0000000f00 */
[----:B------:R-:W-:Y:S05]  /*12ad0*/  WARPSYNC.COLLECTIVE R79, `(.L_x_2645) ;  /* 0x000000004f087348 */ /* 0x000fea0003c00000 */
[----:B------:R0:W1:Y:S02]  /*12ae0*/  SHFL.DOWN P1, R223, R252, R251, R76 ;  /* 0x080000fbfcdf7389 */ /* 0x000064000002004c */
[----:B01----:R-:W-:Y:S05]  /*12af0*/  ENDCOLLECTIVE ;  /* 0x000000000000791b */ /* 0x003fea0003800000 */
.L_x_2645:
[----:B------:R-:W-:Y:S02]  /*12b00*/  MOV R252, R248 ;  /* 0x000000f800fc7202 */ /* 0x000fe40000000f00 */
[----:B------:R-:W-:-:S07]  /*12b10*/  MOV R247, R223 ;  /* 0x000000df00f77202 */ /* 0x000fce0000000f00 */
[----:B------:R-:W-:Y:S05]  /*12b20*/  WARPSYNC.COLLECTIVE R79, `(.L_x_2646) ;  /* 0x000000004f087348 */ /* 0x000fea0003c00000 */
[----:B------:R0:W1:Y:S02]  /*12b30*/  SHFL.DOWN P1, R223, R252, R251, R76 ;  /* 0x080000fbfcdf7389 */ /* 0x000064000002004c */
[----:B01----:R-:W-:Y:S05]  /*12b40*/  ENDCOLLECTIVE ;  /* 0x000000000000791b */ /* 0x003fea0003800000 */
.L_x_2646:
[----:B------:R-:W-:-:S07]  /*12b50*/  MOV R248, R223 ;  /* 0x000000df00f87202 */ /* 0x000fce0000000f00 */
[----:B------:R-:W-:Y:S05]  /*12b60*/  WARPSYNC.COLLECTIVE R79, `(.L_x_2647) ;  /* 0x000000004f087348 */ /* 0x000fea0003c00000 */
[----:B------:R0:W1:Y:S02]  /*12b70*/  SHFL.IDX P3, R223, R78, R77, R76 ;  /* 0x0000004d4edf7389 */ /* 0x000064000006004c */
[----:B01----:R-:W-:Y:S05]  /*12b80*/  ENDCOLLECTIVE ;  /* 0x000000000000791b */ /* 0x003fea0003800000 */
.L_x_2647:
[----:B------:R-:W-:Y:S02]  /*12b90*/  MOV R78, R73 ;  /* 0x00000049004e7202 */ /* 0x000fe40000000f00 */
[----:B------:R-:W-:-:S07]  /*12ba0*/  MOV R72, R223 ;  /* 0x000000df00487202 */ /* 0x000fce0000000f00 */
[----:B------:R-:W-:Y:S05]  /*12bb0*/  WARPSYNC.COLLECTIVE R79, `(.L_x_2648) ;  /* 0x000000004f087348 */ /* 0x000fea0003c00000 */
[----:B------:R0:W1:Y:S02]  /*12bc0*/  SHFL.IDX P3, R223, R78, R77, R76 ;  /* 0x0000004d4edf7389 */ /* 0x000064000006004c */
[----:B01----:R-:W-:Y:S05]  /*12bd0*/  ENDCOLLECTIVE ;  /* 0x000000000000791b */ /* 0x003fea0003800000 */
.L_x_2648:
[----:B------:R-:W-:Y:S02]  /*12be0*/  MOV R78, R74 ;  /* 0x0000004a004e7202 */ /* 0x000fe40000000f00 */
[----:B------:R-:W-:-:S07]  /*12bf0*/  MOV R73, R223 ;  /* 0x000000df00497202 */ /* 0x000fce0000000f00 */
[----:B------:R-:W-:Y:S05]  /*12c00*/  WARPSYNC.COLLECTIVE R79, `(.L_x_2649) ;  /* 0x000000004f087348 */ /* 0x000fea0003c00000 */
[----:B------:R0:W1:Y:S02]  /*12c10*/  SHFL.IDX P3, R223, R78, R77, R76 ;  /* 0x0000004d4edf7389 */ /* 0x000064000006004c */
[----:B01----:R-:W-:Y:S05]  /*12c20*/  ENDCOLLECTIVE ;  /* 0x000000000000791b */ /* 0x003fea0003800000 */
.L_x_2649:
[----:B------:R-:W-:Y:S02]  /*12c30*/  MOV R78, R75 ;  /* 0x0000004b004e7202 */ /* 0x000fe40000000f00 */
[----:B------:R-:W-:-:S07]  /*12c40*/  MOV R74, R223 ;  /* 0x000000df004a7202 */ /* 0x000fce0000000f00 */
[----:B------:R-:W-:Y:S05]  /*12c50*/  WARPSYNC.COLLECTIVE R79, `(.L_x_2650) ;  /* 0x000000004f087348 */ /* 0x000fea0003c00000 */
[----:B------:R0:W1:Y:S02]  /*12c60*/  SHFL.IDX P3, R223, R78, R77, R76 ;  /* 0x0000004d4edf7389 */ /* 0x000064000006004c */
[----:B01----:R-:W-:Y:S05]  /*12c70*/  ENDCOLLECTIVE ;  /* 0x000000000000791b */ /* 0x003fea0003800000 */
.L_x_2650:
[----:B------:R-:W-:Y:S01]  /*12c80*/  MOV R75, R223 ;  /* 0x000000df004b7202 */ /* 0x000fe20000000f00 */
[----:B------:R-:W-:Y:S06]  /*12c90*/  BRA `(.L_x_2651) ;  /* 0xffffff88001c7947 */ /* 0x000fec000383ffff */
.L_x_2652:
        /* <DEDUP_REMOVED lines=14> */
.L_x_18676:


//--------------------- .text._Z25selective_scan_bwd_kernelI32Selective_Scan_bwd_kernel_traitsILi128ELi16ELb0ELb1ELb1ELb1ELb0EN3c104HalfENS1_7complexIfEEEEv12SSMParamsBwd --------------------------
	.section	.text._Z25selective_scan_bwd_kernelI32Selective_Scan_bwd_kernel_traitsILi128ELi16ELb0ELb1ELb1ELb1ELb0EN3c104HalfENS1_7complexIfEEEEv12SSMParamsBwd,"ax",@progbits
	.align	128
        .global         _Z25selective_scan_bwd_kernelI32Selective_Scan_bwd_kernel_traitsILi128ELi16ELb0ELb1ELb1ELb1ELb0EN3c104HalfENS1_7complexIfEEEEv12SSMParamsBwd
        .type           _Z25selective_scan_bwd_kernelI32Selective_Scan_bwd_kernel_traitsILi128ELi16ELb0ELb1ELb1ELb1ELb0EN3c104HalfENS1_7complexIfEEEEv12SSMParamsBwd,@function
        .size           _Z25selective_scan_bwd_kernelI32Selective_Scan_bwd_kernel_traitsILi128ELi16ELb0ELb1ELb1ELb1ELb0EN3c104HalfENS1_7complexIfEEEEv12SSMParamsBwd,(.L_x_18677 - _Z25selective_scan_bwd_kernelI32Selective_Scan_bwd_kernel_traitsILi128ELi16ELb0ELb1ELb1ELb1ELb0EN3c104HalfENS1_7complexIfEEEEv12SSMParamsBwd)
        .other          _Z25selective_scan_bwd_kernelI32Selective_Scan_bwd_kernel_traitsILi128ELi16ELb0ELb1ELb1ELb1ELb0EN3c104HalfENS1_7complexIfEEEEv12SSMParamsBwd,@"STO_CUDA_ENTRY STV_DEFAULT"
_Z25selective_scan_bwd_kernelI32Selective_Scan_bwd_kernel_traitsILi128ELi16ELb0ELb1ELb1ELb1ELb0EN3c104HalfENS1_7complexIfEEEEv12SSMParamsBwd:
.text._Z25selective_scan_bwd_kernelI32Selective_Scan_bwd_kernel_traitsILi128ELi16ELb0ELb1ELb1ELb1ELb0EN3c104HalfENS1_7complexIfEEEEv12SSMParamsBwd:
        /* <DEDUP_REMOVED lines=174> */
.L_x_2783:
        /* <DEDUP_REMOVED lines=36> */
[----:B------:R-:W-:Y:S02]  /*0d20*/  LOP3.LUT R5, R30, 0x80, RZ, 0xfc, !PT ;  /* 0x000000801e057812 */ /* 0x000fe400078efcff */
        /* <DEDUP_REMOVED lines=32> */
[C---:B------:R-:W-:Y:S02]  /*0f30*/  LOP3.LUT R29, R30.reuse, 0x1c0, RZ, 0xfc, !PT ;  /* 0x000001c01e1d7812 */ /* 0x040fe400078efcff */
        /* <DEDUP_REMOVED lines=55> */
[----:B------:R-:W-:Y:S02]  /*12b0*/  ISETP.NE.AND P0, PT, R64, RZ, PT ;  /* 0x000000ff4000720c */ /* 0x000fe40003f05270 */
[C---:B------:R-:W-:Y:S02]  /*12c0*/  IADD3 R48, PT, PT, R15.reuse, 0x180, RZ ;  /* 0x000001800f307810 */ /* 0x040fe40007ffe0ff */
[----:B------:R-:W-:Y:S02]  /*12d0*/  LEA.HI.SX32 R40, R40, R15, 0x1b ;  /* 0x0000000f28287211 */ /* 0x000fe400078fdaff */
[----:B------:R-:W-:Y:S02]  /*12e0*/  LEA R72, R34, UR28, 0x1 ;  /* 0x0000001c22487c11 */ /* 0x000fe4000f8e08ff */
[----:B------:R-:W-:-:S02]  /*12f0*/  IADD3 R50, PT, PT, R15, 0x1a0, RZ ;  /* 0x000001a00f327810 */ /* 0x000fc40007ffe0ff */
[----:B------:R-:W-:Y:S02]  /*1300*/  LEA.HI.SX32 R42, R42, R15, 0x1b ;  /* 0x0000000f2a2a7211 */ /* 0x000fe400078fdaff */
        /* <DEDUP_REMOVED lines=152> */
[----:B------:R-:W3:Y:S04]  /*1c90*/  LDS.U16 R60, [R59+0x10] ;  /* 0x000010003b3c7984 */ /* 0x000ee80000000400 */
[----:B------:R-:W3:Y:S04]  /*1ca0*/  LDS.U16 R22, [R59+0x12] ;  /* 0x000012003b167984 */ /* 0x000ee80000000400 */
[----:B------:R-:W3:Y:S04]  /*1cb0*/  LDS.U16 R63, [R59+0x14] ;  /* 0x000014003b3f7984 */ /* 0x000ee80000000400 */
[----:B------:R-:W3:Y:S04]  /*1cc0*/  LDS.U16 R64, [R59+0x16] ;  /* 0x000016003b407984 */ /* 0x000ee80000000400 */
[----:B------:R-:W4:Y:S04]  /*1cd0*/  LDS.U16 R19, [R59+0x18] ;  /* 0x000018003b137984 */ /* 0x000f280000000400 */
[----:B------:R-:W4:Y:S04]  /*1ce0*/  LDS.U16 R6, [R59+0x1a] ;  /* 0x00001a003b067984 */ /* 0x000f280000000400 */
[----:B------:R-:W4:Y:S04]  /*1cf0*/  LDS.U16 R5, [R59+0x1c] ;  /* 0x00001c003b057984 */ /* 0x000f280000000400 */
[----:B------:R-:W5:Y:S01]  /*1d00*/  LDS.U16 R4, [R59+0x1e] ;  /* 0x00001e003b047984 */ /* 0x000f620000000400 */
        /* <DEDUP_REMOVED lines=73> */
[----:B------:R-:W-:Y:S02]  /*21a0*/  MOV R181, RZ ;  /* 0x000000ff00b57202 */ /* 0x000fe40000000f00 */
[----:B------:R-:W-:Y:S02]  /*21b0*/  CS2R R56, SRZ ;  /* 0x0000000000387805 */ /* 0x000fe4000001ff00 */
[----:B------:R-:W-:Y:S02]  /*21c0*/  FSETP.GTU.FTZ.AND P1, PT, R54, 20, PT ;  /* 0x41a000003600780b */ /* 0x000fe40003f3c000 */
[----:B------:R-:W-:-:S02]  /*21d0*/  FSETP.GTU.FTZ.AND P2, PT, R53, 20, PT ;  /* 0x41a000003500780b */ /* 0x000fc40003f5c000 */
[----:B------:R-:W-:Y:S02]  /*21e0*/  FSETP.GTU.FTZ.AND P3, PT, R52, 20, PT ;  /* 0x41a000003400780b */ /* 0x000fe40003f7c000 */
[----:B------:R-:W-:Y:S02]  /*21f0*/  FSETP.GTU.FTZ.AND P4, PT, R51, 20, PT ;  /* 0x41a000003300780b */ /* 0x000fe40003f9c000 */
[----:B------:R-:W-:Y:S01]  /*2200*/  FSETP.GTU.FTZ.AND P5, PT, R50, 20, PT ;  /* 0x41a000003200780b */ /* 0x000fe20003fbc000 */
[----:B------:R-:W-:Y:S04]  /*2210*/  STS.U16 [R76], R7 ;  /* 0x000000074c007388 */ /* 0x000fe80000000400 */
[----:B--2---:R-:W-:Y:S04]  /*2220*/  STS.U16 [R75+0x40], R8 ;  /* 0x000040084b007388 */ /* 0x004fe80000000400 */
[----:B---3--:R-:W-:Y:S04]  /*2230*/  STS.U16 [R74+0x80], R9 ;  /* 0x000080094a007388 */ /* 0x008fe80000000400 */
[----:B----4-:R-:W-:Y:S04]  /*2240*/  STS.U16 [R73+0xc0], R10 ;  /* 0x0000c00a49007388 */ /* 0x010fe80000000400 */
[----:B------:R-:W-:Y:S04]  /*2250*/  STS.U16 [R72+0x100], R11 ;  /* 0x0001000b48007388 */ /* 0x000fe80000000400 */
        /* <DEDUP_REMOVED lines=12> */
[----:B------:R1:W2:Y:S04]  /*2320*/  LDS.U16 R65, [R59] ;  /* 0x000000003b417984 */ /* 0x0002a80000000400 */
[----:B------:R1:W3:Y:S04]  /*2330*/  LDS.U16 R62, [R59+0x2] ;  /* 0x000002003b3e7984 */ /* 0x0002e80000000400 */
[----:B------:R1:W4:Y:S04]  /*2340*/  LDS.U16 R61, [R59+0x4] ;  /* 0x000004003b3d7984 */ /* 0x0003280000000400 */
[----:B------:R1:W0:Y:S04]  /*2350*/  LDS.U16 R17, [R59+0x6] ;  /* 0x000006003b117984 */ /* 0x0002280000000400 */
[----:B------:R1:W0:Y:S04]  /*2360*/  LDS.U16 R16, [R59+0x8] ;  /* 0x000008003b107984 */ /* 0x0002280000000400 */
[----:B------:R1:W0:Y:S04]  /*2370*/  LDS.U16 R15, [R59+0xa] ;  /* 0x00000a003b0f7984 */ /* 0x0002280000000400 */
[----:B------:R1:W1:Y:S04]  /*2380*/  LDS.U16 R14, [R59+0xc] ;  /* 0x00000c003b0e7984 */ /* 0x0002680000000400 */
        /* <DEDUP_REMOVED lines=8> */
[----:B------:R1:W1:Y:S01]  /*2410*/  LDS.U16 R2, [R59+0x1e] ;  /* 0x00001e003b027984 */ /* 0x0002620000000400 */
[----:B0-----:R-:W-:-:S02]  /*2420*/  CS2R R48, SRZ ;  /* 0x0000000000307805 */ /* 0x001fc4000001ff00 */
[----:B------:R-:W-:Y:S01]  /*2430*/  CS2R R46, SRZ ;  /* 0x00000000002e7805 */ /* 0x000fe2000001ff00 */
[----:B------:R-:W-:Y:S01]  /*2440*/  FADD.FTZ R45, R43, UR6 ;  /* 0x000000062b2d7e21 */ /* 0x000fe20008010000 */
[----:B--234-:R-:W-:Y:S06]  /*2450*/  @P0 BRA `(.L_x_2655) ;  /* 0x0000000000780947 */ /* 0x01cfec0003800000 */
        /* <DEDUP_REMOVED lines=30> */
.L_x_2655:
[----:B------:R-:W-:Y:S05]  /*2640*/  BSYNC.RECONVERGENT B0 ;  /* 0x0000000000007941 */ /* 0x000fea0003800200 */
.L_x_2654:
        /* <DEDUP_REMOVED lines=38> */
.L_x_2657:
[----:B------:R-:W-:Y:S05]  /*28b0*/  BSYNC.RECONVERGENT B0 ;  /* 0x0000000000007941 */ /* 0x000fea0003800200 */
.L_x_2656:
        /* <DEDUP_REMOVED lines=39> */
.L_x_2659:
[----:B------:R-:W-:Y:S05]  /*2b30*/  BSYNC.RECONVERGENT B0 ;  /* 0x0000000000007941 */ /* 0x000fea0003800200 */
.L_x_2658:
        /* <DEDUP_REMOVED lines=39> */
.L_x_2661:
[----:B------:R-:W-:Y:S05]  /*2db0*/  BSYNC.RECONVERGENT B0 ;  /* 0x0000000000007941 */ /* 0x000fea0003800200 */
.L_x_2660:
        /* <DEDUP_REMOVED lines=39> */
.L_x_2663:
[----:B------:R-:W-:Y:S05]  /*3030*/  BSYNC.RECONVERGENT B0 ;  /* 0x0000000000007941 */ /* 0x000fea0003800200 */
.L_x_2662:
        /* <DEDUP_REMOVED lines=39> */
.L_x_2665:
[----:B------:R-:W-:Y:S05]  /*32b0*/  BSYNC.RECONVERGENT B0 ;  /* 0x0000000000007941 */ /* 0x000fea0003800200 */
.L_x_2664:
[----:B------:R-:W2:Y:S01]  /*32c0*/  LDL.LU R19, [R1+0x30] ;  /* 0x0000300001137983 */ /* 0x000ea20000300800 */
[----:B------:R-:W-:Y:S01]  /*32d0*/  HADD2.F32 R62, -RZ, R62.H0_H0 ;  /* 0x2000003eff3e7230 */ /* 0x000fe20000004100 */
[----:B------:R-:W-:Y:S01]  /*32e0*/  BSSY.RECONVERGENT B0, `(.L_x_2666) ;  /* 0x0000026000007945 */ /* 0x000fe20003800200 */
[----:B------:R-:W-:Y:S01]  /*32f0*/  FSETP.GTU.FTZ.AND P5, PT, R22, 20, PT ;  /* 0x41a000001600780b */ /* 0x000fe20003fbc000 */
[----:B------:R-:W-:Y:S02]  /*3300*/  HADD2.F32 R64, -RZ, R6.H0_H0 ;  /* 0x20000006ff407230 */ /* 0x000fe40000004100 */
        /* <DEDUP_REMOVED lines=35> */
.L_x_2667:
[----:B------:R-:W-:Y:S05]  /*3540*/  BSYNC.RECONVERGENT B0 ;  /* 0x0000000000007941 */ /* 0x000fea0003800200 */
.L_x_2666:
        /* <DEDUP_REMOVED lines=39> */
.L_x_2669:
[----:B------:R-:W-:Y:S05]  /*37c0*/  BSYNC.RECONVERGENT B0 ;  /* 0x0000000000007941 */ /* 0x000fea0003800200 */
.L_x_2668:
[----:B------:R-:W-:Y:S02]  /*37d0*/  HADD2.F32 R63, -RZ, R15.H0_H0 ;  /* 0x2000000fff3f7230 */ /* 0x000fe40000004100 */
[----:B------:R-:W-:Y:S01]  /*37e0*/  FFMA.FTZ R66, R5, R36, R66 ;  /* 0x0000002405427223 */ /* 0x000fe20000010042 */
[----:B------:R-:W-:Y:S01]  /*37f0*/  BSSY.RECONVERGENT B0, `(.L_x_2670) ;  /* 0x0000025000007945 */ /* 0x000fe20003800200 */
[----:B------:R-:W-:Y:S01]  /*3800*/  HADD2.F32 R17, -RZ, R4.H0_H0 ;  /* 0x20000004ff117230 */ /* 0x000fe20000004100 */
[----:B------:R-:W-:Y:S01]  /*3810*/  FSETP.GTU.FTZ.AND P1, PT, R20, 20, PT ;  /* 0x41a000001400780b */ /* 0x000fe20003f3c000 */
[----:B------:R-:W-:Y:S01]  /*3820*/  FADD.FTZ R19, R65, UR6 ;  /* 0x0000000641137e21 */ /* 0x000fe20008010000 */
[----:B-1----:R-:W-:Y:S02]  /*3830*/  HADD2.F32 R4, -RZ, R14.H0_H0 ;  /* 0x2000000eff047230 */ /* 0x002fe40000004100 */
        /* <DEDUP_REMOVED lines=32> */
.L_x_2671:
[----:B------:R-:W-:Y:S05]  /*3a40*/  BSYNC.RECONVERGENT B0 ;  /* 0x0000000000007941 */ /* 0x000fea0003800200 */
.L_x_2670:
        /* <DEDUP_REMOVED lines=39> */
.L_x_2673:
[----:B------:R-:W-:Y:S05]  /*3cc0*/  BSYNC.RECONVERGENT B0 ;  /* 0x0000000000007941 */ /* 0x000fea0003800200 */
.L_x_2672:
        /* <DEDUP_REMOVED lines=44> */
.L_x_2675:
[----:B------:R-:W-:Y:S05]  /*3f90*/  BSYNC.RECONVERGENT B0 ;  /* 0x0000000000007941 */ /* 0x000fea0003800200 */
.L_x_2674:
        /* <DEDUP_REMOVED lines=32> */
.L_x_2677:
[----:B------:R-:W-:Y:S05]  /*41a0*/  BSYNC.RECONVERGENT B0 ;  /* 0x0000000000007941 */ /* 0x000fea0003800200 */
.L_x_2676:
        /* <DEDUP_REMOVED lines=32> */
.L_x_2679:
[----:B------:R-:W-:Y:S05]  /*43b0*/  BSYNC.RECONVERGENT B0 ;  /* 0x0000000000007941 */ /* 0x000fea0003800200 */
.L_x_2678:
        /* <DEDUP_REMOVED lines=32> */
.L_x_2681:
[----:B------:R-:W-:Y:S05]  /*45c0*/  BSYNC.RECONVERGENT B0 ;  /* 0x0000000000007941 */ /* 0x000fea0003800200 */
.L_x_2680:
        /* <DEDUP_REMOVED lines=32> */
.L_x_2683:
[----:B------:R-:W-:Y:S05]  /*47d0*/  BSYNC.RECONVERGENT B0 ;  /* 0x0000000000007941 */ /* 0x000fea0003800200 */
.L_x_2682:
        /* <DEDUP_REMOVED lines=32> */
.L_x_2685:
[----:B------:R-:W-:Y:S05]  /*49e0*/  BSYNC.RECONVERGENT B0 ;  /* 0x0000000000007941 */ /* 0x000fea0003800200 */
.L_x_2684:
        /* <DEDUP_REMOVED lines=29> */
[----:B------:R-:W-:Y:S01]  /*4bc0*/  LOP3.LUT R80, R80, 0xfbffffff, RZ, 0xc0, !PT ;  /* 0xfbffffff50507812 */ /* 0x000fe200078ec0ff */
[----:B------:R-:W-:Y:S01]  /*4bd0*/  HFMA2 R58, -RZ, RZ, 0, 0 ;  /* 0x00000000ff3a7431 */ /* 0x000fe200000001ff */
[----:B------:R-:W-:Y:S01]  /*4be0*/  LOP3.LUT R240, R2, 0x7c1f, R189, 0xc8, !PT ;  /* 0x00007c1f02f07812 */ /* 0x000fe200078ec8bd */
[----:B------:R-:W-:Y:S01]  /*4bf0*/  ULEA UR8, UR32, -UR8, 0x1 ;  /* 0x8000000820087291 */ /* 0x000fe2000f8e08ff */
[----:B------:R-:W-:Y:S01]  /*4c00*/  FADD.FTZ R13, R6, R6 ;  /* 0x00000006060d7221 */ /* 0x000fe20000010000 */
        /* <DEDUP_REMOVED lines=34> */
.L_x_2782:
[----:B------:R-:W-:Y:S02]  /*4e30*/  SHF.L.U32 R69, R189, 0x5, RZ ;  /* 0x00000005bd457819 */ /* 0x000fe400000006ff */
[----:B0-----:R-:W-:Y:S02]  /*4e40*/  MOV R65, UR42 ;  /* 0x0000002a00417c02 */ /* 0x001fe40008000f00 */
[----:B------:R-:W-:Y:S02]  /*4e50*/  LOP3.LUT R68, R177, 0x7c00, R69, 0xf8, !PT ;  /* 0x00007c00b1447812 */ /* 0x000fe400078ef845 */
[----:B------:R-:W-:Y:S02]  /*4e60*/  MOV R60, R240 ;  /* 0x000000f0003c7202 */ /* 0x000fe40000000f00 */
[----:B------:R-:W-:Y:S02]  /*4e70*/  MOV R61, RZ ;  /* 0x000000ff003d7202 */ /* 0x000fe40000000f00 */
        /* <DEDUP_REMOVED lines=11> */
[----:B------:R-:W-:Y:S01]  /*4f30*/  LOP3.LUT R157, R68, 0xe0, RZ, 0xfc, !PT ;  /* 0x000000e0449d7812 */ /* 0x000fe200078efcff */
        /* <DEDUP_REMOVED lines=78> */
[C---:B------:R-:W-:Y:S01]  /*5420*/  LOP3.LUT R65, R68.reuse, 0x340, RZ, 0xfc, !PT ;  /* 0x0000034044417812 */ /* 0x040fe200078efcff */
        /* <DEDUP_REMOVED lines=48> */
[----:B------:R-:W1:Y:S01]  /*5730*/  S2UR UR46, SR_CgaCtaId ;  /* 0x00000000002e79c3 */ /* 0x000e620000008800 */
[----:B------:R-:W-:Y:S01]  /*5740*/  LOP3.LUT R66, R189, 0x3e0, RZ, 0xc0, !PT ;  /* 0x000003e0bd427812 */ /* 0x000fe200078ec0ff */
[----:B------:R-:W-:-:S03]  /*5750*/  UMOV UR28, UR10 ;  /* 0x0000000a001c7c82 */ /* 0x000fc60008000000 */
[----:B------:R-:W-:Y:S01]  /*5760*/  IADD3 R99, PT, PT, R66, R239, RZ ;  /* 0x000000ef42637210 */ /* 0x000fe20007ffe0ff */
[----:B---3--:R-:W-:-:S04]  /*5770*/  UIMAD.WIDE.U32 UR32, UR8, UR40, UR28 ;  /* 0x00000028082072a5 */ /* 0x008fc8000f8e001c */
[----:B------:R-:W-:Y:S01]  /*5780*/  IMAD R66, R66, 0x1f, R99 ;  /* 0x0000001f42427824 */ /* 0x000fe200078e0263 */
[----:B------:R-:W-:Y:S02]  /*5790*/  UIMAD UR28, UR8, UR41, UR33 ;  /* 0x00000029081c72a4 */ /* 0x000fe4000f8e0221 */
[----:B----4-:R-:W-:Y:S01]  /*57a0*/  ULEA UR49, UP0, UR32, UR38, 0x3 ;  /* 0x0000002620317291 */ /* 0x010fe2000f8018ff */
[----:B------:R-:W-:Y:S01]  /*57b0*/  UMOV UR33, 0x400 ;  /* 0x0000040000217882 */ /* 0x000fe20000000000 */
[C---:B------:R-:W-:Y:S02]  /*57c0*/  IADD3 R65, PT, PT, R66.reuse, 0x20, RZ ;  /* 0x0000002042417810 */ /* 0x040fe40007ffe0ff */
[----:B------:R-:W-:Y:S01]  /*57d0*/  ULEA.HI.X UR32, UR32, UR39, UR28, 0x3, UP0 ;  /* 0x0000002720207291 */ /* 0x000fe200080f1c1c */
[C---:B------:R-:W-:Y:S02]  /*57e0*/  IADD3 R67, PT, PT, R66.reuse, 0x40, RZ ;  /* 0x0000004042437810 */ /* 0x040fe40007ffe0ff */
[----:B------:R-:W-:-:S02]  /*57f0*/  IADD3 R73, PT, PT, R66, 0x80, RZ ;  /* 0x0000008042497810 */ /* 0x000fc40007ffe0ff */
[C---:B------:R-:W-:Y:S01]  /*5800*/  IADD3 R69, PT, PT, R66.reuse, 0x60, RZ ;  /* 0x0000006042457810 */ /* 0x040fe20007ffe0ff */
[----:B-1----:R-:W-:Y:S01]  /*5810*/  ULEA UR28, UR46, UR33, 0x18 ;  /* 0x000000212e1c7291 */ /* 0x002fe2000f8ec0ff */
[C---:B------:R-:W-:Y:S02]  /*5820*/  IADD3 R115, PT, PT, R66.reuse, 0x120, RZ ;  /* 0x0000012042737810 */ /* 0x040fe40007ffe0ff */
[C---:B------:R-:W-:Y:S02]  /*5830*/  LEA.HI.SX32 R64, R66.reuse, R66, 0x1b ;  /* 0x0000004242407211 */ /* 0x040fe400078fdaff */
        /* <DEDUP_REMOVED lines=25> */
[----:B------:R-:W-:Y:S02]  /*59d0*/  IADD3 R179, PT, PT, R66, 0x3e0, RZ ;  /* 0x000003e042b37810 */ /* 0x000fe40007ffe0ff */
[----:B------:R-:W-:-:S02]  /*59e0*/  LEA.HI.SX32 R65, R65, R66, 0x1b ;  /* 0x0000004241417211 */ /* 0x000fc400078fdaff */
[-C--:B------:R-:W-:Y:S02]  /*59f0*/  LEA.HI.SX32 R67, R67, R66.reuse, 0x1b ;  /* 0x0000004243437211 */ /* 0x080fe400078fdaff */
[-C--:B------:R-:W-:Y:S02]  /*5a00*/  LEA.HI.SX32 R68, R73, R66.reuse, 0x1b ;  /* 0x0000004249447211 */ /* 0x080fe400078fdaff */
[-C--:B------:R-:W-:Y:S02]  /*5a10*/  LEA.HI.SX32 R69, R69, R66.reuse, 0x1b ;  /* 0x0000004245457211 */ /* 0x080fe400078fdaff */
        /* <DEDUP_REMOVED lines=28> */
[----:B------:R-:W-:Y:S02]  /*5be0*/  LEA.HI.SX32 R151, R179, R66, 0x1b ;  /* 0x00000042b3977211 */ /* 0x000fe400078fdaff */
[----:B------:R-:W-:Y:S02]  /*5bf0*/  LEA R66, R67, UR28, 0x1 ;  /* 0x0000001c43427c11 */ /* 0x000fe4000f8e08ff */
[----:B------:R-:W-:Y:S01]  /*5c00*/  LEA R67, R69, UR28, 0x1 ;  /* 0x0000001c45437c11 */ /* 0x000fe2000f8e08ff */
[----:B-----5:R1:W-:Y:S01]  /*5c10*/  STS.U16 [R64], R71 ;  /* 0x0000004740007388 */ /* 0x0203e20000000400 */
[----:B------:R-:W-:Y:S02]  /*5c20*/  LEA R68, R68, UR28, 0x1 ;  /* 0x0000001c44447c11 */ /* 0x000fe4000f8e08ff */
[----:B------:R-:W-:Y:S01]  /*5c30*/  LEA R69, R75, UR28, 0x1 ;  /* 0x0000001c4b457c11 */ /* 0x000fe2000f8e08ff */
[----:B------:R3:W-:Y:S01]  /*5c40*/  STS.U16 [R65+0x40], R72 ;  /* 0x0000404841007388 */ /* 0x0007e20000000400 */
[----:B------:R-:W-:-:S03]  /*5c50*/  LEA R70, R70, UR28, 0x1 ;  /* 0x0000001c46467c11 */ /* 0x000fc6000f8e08ff */
[----:B--2---:R-:W-:Y:S01]  /*5c60*/  STS.U16 [R66+0x80], R107 ;  /* 0x0000806b42007388 */ /* 0x004fe20000000400 */
[----:B-1----:R-:W-:-:S03]  /*5c70*/  LEA R71, R111, UR28, 0x1 ;  /* 0x0000001c6f477c11 */ /* 0x002fc6000f8e08ff */
[----:B------:R1:W-:Y:S01]  /*5c80*/  STS.U16 [R67+0xc0], R78 ;  /* 0x0000c04e43007388 */ /* 0x0003e20000000400 */
[----:B------:R-:W-:Y:S02]  /*5c90*/  LEA R73, R73, UR28, 0x1 ;  /* 0x0000001c49497c11 */ /* 0x000fe4000f8e08ff */
[----:B---3--:R-:W-:Y:S01]  /*5ca0*/  LEA R72, R113, UR28, 0x1 ;  /* 0x0000001c71487c11 */ /* 0x008fe2000f8e08ff */
[----:B------:R-:W-:Y:S01]  /*5cb0*/  STS.U16 [R68+0x100], R79 ;  /* 0x0001004f44007388 */ /* 0x000fe20000000400 */
[----:B------:R-:W-:Y:S02]  /*5cc0*/  LEA R74, R74, UR28, 0x1 ;  /* 0x0000001c4a4a7c11 */ /* 0x000fe4000f8e08ff */
[----:B------:R-:W-:Y:S01]  /*5cd0*/  LEA R75, R119, UR28, 0x1 ;  /* 0x0000001c774b7c11 */ /* 0x000fe2000f8e08ff */
[----:B------:R2:W-:Y:S04]  /*5ce0*/  STS.U16 [R69+0x140], R76 ;  /* 0x0001404c45007388 */ /* 0x0005e80000000400 */
[----:B------:R3:W-:Y:S01]  /*5cf0*/  STS.U16 [R70+0x180], R77 ;  /* 0x0001804d46007388 */ /* 0x0007e20000000400 */
[----:B-1----:R-:W-:-:S03]  /*5d00*/  LEA R78, R125, UR28, 0x1 ;  /* 0x0000001c7d4e7c11 */ /* 0x002fc6000f8e08ff */
[----:B------:R-:W-:Y:S01]  /*5d10*/  STS.U16 [R71+0x1c0], R108 ;  /* 0x0001c06c47007388 */ /* 0x000fe20000000400 */
[----:B--2---:R-:W-:-:S03]  /*5d20*/  LEA R76, R121, UR28, 0x1 ;  /* 0x0000001c794c7c11 */ /* 0x004fc6000f8e08ff */
[----:B------:R-:W-:Y:S01]  /*5d30*/  STS.U16 [R72+0x200], R105 ;  /* 0x0002006948007388 */ /* 0x000fe20000000400 */
[----:B---3--:R-:W-:-:S03]  /*5d40*/  LEA R77, R123, UR28, 0x1 ;  /* 0x0000001c7b4d7c11 */ /* 0x008fc6000f8e08ff */
        /* <DEDUP_REMOVED lines=28> */
[----:B------:R-:W-:Y:S02]  /*5f10*/  LEA R152, R152, UR28, 0x1 ;  /* 0x0000001c98987c11 */ /* 0x000fe4000f8e08ff */
[----:B------:R-:W-:Y:S02]  /*5f20*/  LEA R154, R154, UR28, 0x1 ;  /* 0x0000001c9a9a7c11 */ /* 0x000fe4000f8e08ff */
[----:B0-----:R-:W-:Y:S01]  /*5f30*/  MOV R62, UR49 ;  /* 0x00000031003e7c02 */ /* 0x001fe20008000f00 */
[----:B------:R0:W-:Y:S01]  /*5f40*/  STS.U16 [R122+0x580], R85 ;  /* 0x000580557a007388 */ /* 0x0001e20000000400 */
[----:B------:R-:W-:Y:S02]  /*5f50*/  MOV R63, UR32 ;  /* 0x00000020003f7c02 */ /* 0x000fe40008000f00 */
[----:B------:R-:W-:Y:S02]  /*5f60*/  LEA R153, R153, UR28, 0x1 ;  /* 0x0000001c99997c11 */ /* 0x000fe4000f8e08ff */
[----:B------:R-:W-:-:S02]  /*5f70*/  LEA R151, R151, UR28, 0x1 ;  /* 0x0000001c97977c11 */ /* 0x000fc4000f8e08ff */
[----:B------:R-:W-:Y:S01]  /*5f80*/  PRMT R191, RZ, 0x7610, R191 ;  /* 0x00007610ffbf7816 */ /* 0x000fe200000000bf */
[----:B------:R-:W2:Y:S04]  /*5f90*/  LDG.E.64 R62, desc[UR26][R62.64] ;  /* 0x0000001a3e3e7981 */ /* 0x000ea8000c1e1b00 */
[----:B------:R-:W-:Y:S01]  /*5fa0*/  STS.U16 [R150+0x5c0], R89 ;  /* 0x0005c05996007388 */ /* 0x000fe20000000400 */
[----:B------:R-:W-:Y:S02]  /*5fb0*/  P2R R124, PR, RZ, 0x2 ;  /* 0x00000002ff7c7803 */ /* 0x000fe40000000000 */
[----:B------:R-:W-:Y:S01]  /*5fc0*/  ISETP.GE.AND P1, PT, R147, UR31, PT ;  /* 0x0000001f93007c0c */ /* 0x000fe2000bf26270 */
[----:B------:R-:W-:Y:S04]  /*5fd0*/  STS.U16 [R149+0x600], R90 ;  /* 0x0006005a95007388 */ /* 0x000fe80000000400 */
[----:B------:R1:W-:Y:S04]  /*5fe0*/  STS.U16 [R148+0x640], R87 ;  /* 0x0006405794007388 */ /* 0x0003e80000000400 */
[----:B------:R-:W-:Y:S04]  /*5ff0*/  STS.U16 [R123+0x680], R88 ;  /* 0x000680587b007388 */ /* 0x000fe80000000400 */
[----:B------:R3:W-:Y:S04]  /*6000*/  STS.U16 [R155+0x6c0], R82 ;  /* 0x0006c0529b007388 */ /* 0x0007e80000000400 */
[----:B------:R-:W-:Y:S04]  /*6010*/  STS.U16 [R152+0x700], R83 ;  /* 0x0007005398007388 */ /* 0x000fe80000000400 */
[----:B------:R4:W-:Y:S04]  /*6020*/  STS.U16 [R154+0x740], R81 ;  /* 0x000740519a007388 */ /* 0x0009e80000000400 */
[----:B------:R5:W-:Y:S04]  /*6030*/  STS.U16 [R153+0x780], R86 ;  /* 0x0007805699007388 */ /* 0x000be80000000400 */
[----:B------:R5:W-:Y:S01]  /*6040*/  STS.U16 [R151+0x7c0], R84 ;  /* 0x0007c05497007388 */ /* 0x000be20000000400 */
[----:B------:R-:W-:-:S03]  /*6050*/  NOP ;  /* 0x0000000000007918 */ /* 0x000fc60000000000 */
[----:B------:R-:W5:Y:S01]  /*6060*/  @!P0 LDG.E.U16 R191, desc[UR26][R60.64] ;  /* 0x0000001a3cbf8981 */ /* 0x000f62000c1e1500 */
[----:B------:R-:W-:Y:S02]  /*6070*/  ISETP.GE.AND P0, PT, R159, UR31, PT ;  /* 0x0000001f9f007c0c */ /* 0x000fe4000bf06270 */
[----:B------:R-:W-:Y:S02]  /*6080*/  PRMT R179, RZ, 0x7610, R179 ;  /* 0x00007610ffb37816 */ /* 0x000fe400000000b3 */
[----:B------:R-:W-:-:S06]  /*6090*/  PRMT R176, RZ, 0x7610, R176 ;  /* 0x00007610ffb07816 */ /* 0x000fcc00000000b0 */
[----:B------:R-:W5:Y:S01]  /*60a0*/  @!P1 LDG.E.U16 R176, desc[UR26][R60.64+0x40] ;  /* 0x0000401a3cb09981 */ /* 0x000f62000c1e1500 */
[----:B------:R-:W-:-:S03]  /*60b0*/  ISETP.GE.AND P1, PT, R156, UR31, PT ;  /* 0x0000001f9c007c0c */ /* 0x000fc6000bf26270 */
        /* <DEDUP_REMOVED lines=65> */
[----:B------:R-:W-:-:S03]  /*64d0*/  ISETP.NE.AND P1, PT, R124, RZ, PT ;  /* 0x000000ff7c00720c */ /* 0x000fc60003f25270 */
[----:B------:R-:W5:Y:S01]  /*64e0*/  @!P0 LDG.E.U16 R194, desc[UR26][R60.64+0x600] ;  /* 0x0006001a3cc28981 */ /* 0x000f62000c1e1500 */
[----:B------:R-:W-:Y:S02]  /*64f0*/  ISETP.NE.AND P0, PT, R112, RZ, PT ;  /* 0x000000ff7000720c */ /* 0x000fe40003f05270 */
[----:B------:R-:W-:Y:S02]  /*6500*/  PRMT R197, RZ, 0x7610, R197 ;  /* 0x00007610ffc57816 */ /* 0x000fe400000000c5 */
        /* <DEDUP_REMOVED lines=13> */
[----:B--2---:R-:W-:-:S13]  /*65e0*/  R2UR UR33, R63 ;  /* 0x000000003f2172ca */ /* 0x004fda00000e0000 */
[----:B------:R-:W-:-:S04]  /*65f0*/  FMUL.FTZ R63, R54, UR33 ;  /* 0x00000021363f7c20 */ /* 0x000fc80008410000 */
[----:B0-----:R-:W-:Y:S01]  /*6600*/  FMUL.RZ R85, R63, 0.15915493667125701904 ;  /* 0x3e22f9833f557820 */ /* 0x001fe2000040c000 */
[----:B------:R-:W-:Y:S01]  /*6610*/  FMUL.FTZ R63, R53, UR33 ;  /* 0x00000021353f7c20 */ /* 0x000fe20008410000 */
[----:B-1----:R-:W-:-:S03]  /*6620*/  FMUL.FTZ R60, R45, UR33 ;  /* 0x000000212d3c7c20 */ /* 0x002fc60008410000 */
[----:B------:R-:W-:Y:S01]  /*6630*/  FMUL.RZ R87, R63, 0.15915493667125701904 ;  /* 0x3e22f9833f577820 */ /* 0x000fe2000040c000 */
[----:B------:R-:W-:Y:S01]  /*6640*/  FMUL.FTZ R63, R52, UR33 ;  /* 0x00000021343f7c20 */ /* 0x000fe20008410000 */
[----:B------:R-:W-:Y:S01]  /*6650*/  FMUL.RZ R61, R60, 0.15915493667125701904 ;  /* 0x3e22f9833c3d7820 */ /* 0x000fe2000040c000 */
[----:B------:R-:W-:Y:S02]  /*6660*/  FMUL.FTZ R60, R40, UR33 ;  /* 0x00000021283c7c20 */ /* 0x000fe40008410000 */
[----:B------:R-:W-:Y:S01]  /*6670*/  FMUL.RZ R91, R63, 0.15915493667125701904 ;  /* 0x3e22f9833f5b7820 */ /* 0x000fe2000040c000 */
[----:B------:R-:W-:Y:S01]  /*6680*/  FMUL.FTZ R63, R51, UR33 ;  /* 0x00000021333f7c20 */ /* 0x000fe20008410000 */
[----:B---3--:R-:W-:Y:S01]  /*6690*/  MUFU.SIN R82, R85 ;  /* 0x0000005500527308 */ /* 0x008fe20000000400 */
[----:B------:R-:W-:Y:S01]  /*66a0*/  FMUL.RZ R101, R60, 0.15915493667125701904 ;  /* 0x3e22f9833c657820 */ /* 0x000fe2000040c000 */
[----:B------:R-:W-:Y:S01]  /*66b0*/  FMUL.FTZ R60, R35, UR33 ;  /* 0x00000021233c7c20 */ /* 0x000fe20008410000 */
[----:B------:R-:W-:Y:S01]  /*66c0*/  FMUL.RZ R93, R63, 0.15915493667125701904 ;  /* 0x3e22f9833f5d7820 */ /* 0x000fe2000040c000 */
[----:B------:R-:W-:-:S04]  /*66d0*/  FMUL.FTZ R63, R50, UR33 ;  /* 0x00000021323f7c20 */ /* 0x000fc80008410000 */
[----:B----4-:R-:W-:Y:S01]  /*66e0*/  MUFU.COS R81, R85 ;  /* 0x0000005500517308 */ /* 0x010fe20000000000 */
[----:B------:R-:W-:Y:S01]  /*66f0*/  R2UR UR46, R62 ;  /* 0x000000003e2e72ca */ /* 0x000fe200000e0000 */
[----:B------:R-:W-:-:S06]  /*6700*/  FMUL.RZ R63, R63, 0.15915493667125701904 ;  /* 0x3e22f9833f3f7820 */ /* 0x000fcc000040c000 */
[----:B-----5:R-:W-:Y:S01]  /*6710*/  MUFU.SIN R86, R91 ;  /* 0x0000005b00567308 */ /* 0x020fe20000000400 */
[----:B------:R-:W-:-:S07]  /*6720*/  FMUL.RZ R103, R60, 0.15915493667125701904 ;  /* 0x3e22f9833c677820 */ /* 0x000fce000040c000 */
[----:B------:R-:W-:Y:S01]  /*6730*/  MUFU.COS R85, R91 ;  /* 0x0000005b00557308 */ /* 0x000fe20000000000 */
[----:B------:R-:W-:-:S07]  /*6740*/  FMUL.FTZ R60, R30, UR33 ;  /* 0x000000211e3c7c20 */ /* 0x000fce0008410000 */
[----:B------:R-:W-:Y:S08]  /*6750*/  MUFU.SIN R92, R61 ;  /* 0x0000003d005c7308 */ /* 0x000ff00000000400 */
[----:B------:R0:W-:Y:S02]  /*6760*/  MUFU.COS R91, R61 ;  /* 0x0000003d005b7308 */ /* 0x0001e40000000000 */
[----:B0-----:R-:W-:-:S04]  /*6770*/  FMUL.FTZ R61, R22, UR33 ;  /* 0x00000021163d7c20 */ /* 0x001fc80008410000 */
[----:B------:R-:W-:Y:S01]  /*6780*/  FMUL.RZ R109, R61, 0.15915493667125701904 ;  /* 0x3e22f9833d6d7820 */ /* 0x000fe2000040c000 */
[----:B------:R-:W-:Y:S01]  /*6790*/  FMUL.FTZ R61, R21, UR33 ;  /* 0x00000021153d7c20 */ /* 0x000fe20008410000 */
[----:B------:R-:W-:Y:S03]  /*67a0*/  MUFU.SIN R90, R63 ;  /* 0x0000003f005a7308 */ /* 0x000fe60000000400 */
[----:B------:R-:W-:Y:S01]  /*67b0*/  FMUL.RZ R111, R61, 0.15915493667125701904 ;  /* 0x3e22f9833d6f7820 */ /* 0x000fe2000040c000 */
[----:B------:R-:W-:-:S04]  /*67c0*/  FMUL.FTZ R61, R20, UR33 ;  /* 0x00000021143d7c20 */ /* 0x000fc80008410000 */
[----:B------:R0:W-:Y:S01]  /*67d0*/  MUFU.COS R89, R63 ;  /* 0x0000003f00597308 */ /* 0x0001e20000000000 */
[----:B------:R-:W-:Y:S01]  /*67e0*/  MOV R198, UR46 ;  /* 0x0000002e00c67c02 */ /* 0x000fe20008000f00 */
[----:B0-----:R-:W-:-:S06]  /*67f0*/  FMUL.RZ R63, R60, 0.15915493667125701904 ;  /* 0x3e22f9833c3f7820 */ /* 0x001fcc000040c000 */
[----:B------:R-:W-:Y:S01]  /*6800*/  MUFU.SIN R98, R63 ;  /* 0x0000003f00627308 */ /* 0x000fe20000000400 */
[----:B------:R-:W-:-:S07]  /*6810*/  FMUL.FTZ R60, R26, UR33 ;  /* 0x000000211a3c7c20 */ /* 0x000fce0008410000 */
[----:B------:R0:W-:Y:S01]  /*6820*/  MUFU.COS R97, R63 ;  /* 0x0000003f00617308 */ /* 0x0001e20000000000 */
[----:B------:R-:W-:Y:S01]  /*6830*/  FMUL.FTZ R198, R198, 1.4426950216293334961 ;  /* 0x3fb8aa3bc6c67820 */ /* 0x000fe20000410000 */
[----:B0-----:R-:W-:Y:S01]  /*6840*/  FMUL.RZ R63, R61, 0.15915493667125701904 ;  /* 0x3e22f9833d3f7820 */ /* 0x001fe2000040c000 */
[----:B------:R-:W-:-:S04]  /*6850*/  FMUL.FTZ R61, R19, UR33 ;  /* 0x00000021133d7c20 */ /* 0x000fc80008410000 */
[----:B------:R-:W-:Y:S01]  /*6860*/  FMUL.RZ R117, R61, 0.15915493667125701904 ;  /* 0x3e22f9833d757820 */ /* 0x000fe2000040c000 */
[----:B------:R-:W-:Y:S01]  /*6870*/  FMUL.FTZ R61, R17, UR33 ;  /* 0x00000021113d7c20 */ /* 0x000fe20008410000 */
[----:B------:R-:W-:-:S03]  /*6880*/  FMUL.RZ R105, R60, 0.15915493667125701904 ;  /* 0x3e22f9833c697820 */ /* 0x000fc6000040c000 */
[----:B------:R-:W-:Y:S01]  /*6890*/  FMUL.RZ R130, R61, 0.15915493667125701904 ;  /* 0x3e22f9833d827820 */ /* 0x000fe2000040c000 */
[C---:B------:R-:W-:Y:S01]  /*68a0*/  FMUL.FTZ R61, R198.reuse, R54 ;  /* 0x00000036c63d7220 */ /* 0x040fe20000410000 */
[----:B------:R-:W-:Y:S01]  /*68b0*/  MUFU.SIN R100, R105 ;  /* 0x0000006900647308 */ /* 0x000fe20000000400 */
[----:B------:R-:W-:-:S07]  /*68c0*/  FMUL.FTZ R112, R198, R51 ;  /* 0x00000033c6707220 */ /* 0x000fce0000410000 */
[----:B------:R-:W-:Y:S08]  /*68d0*/  MUFU.COS R60, R105 ;  /* 0x00000069003c7308 */ /* 0x000ff00000000000 */
[----:B------:R-:W-:Y:S08]  /*68e0*/  MUFU.SIN R108, R63 ;  /* 0x0000003f006c7308 */ /* 0x000ff00000000400 */
[----:B------:R0:W-:Y:S08]  /*68f0*/  MUFU.COS R105, R63 ;  /* 0x0000003f00697308 */ /* 0x0001f00000000000 */
[----:B------:R-:W1:Y:S01]  /*6900*/  MUFU.EX2 R61, R61 ;  /* 0x0000003d003d7308 */ /* 0x000e620000000800 */
[----:B0-----:R-:W-:-:S07]  /*6910*/  FMUL.FTZ R63, R198, R52 ;  /* 0x00000034c63f7220 */ /* 0x001fce0000410000 */
[----:B------:R-:W-:Y:S08]  /*6920*/  MUFU.SIN R84, R87 ;  /* 0x0000005700547308 */ /* 0x000ff00000000400 */
[----:B------:R-:W-:Y:S08]  /*6930*/  MUFU.COS R83, R87 ;  /* 0x0000005700537308 */ /* 0x000ff00000000000 */
[----:B------:R-:W-:Y:S08]  /*6940*/  MUFU.SIN R88, R93 ;  /* 0x0000005d00587308 */ /* 0x000ff00000000400 */
[----:B------:R-:W-:Y:S08]  /*6950*/  MUFU.COS R87, R93 ;  /* 0x0000005d00577308 */ /* 0x000ff00000000000 */
[----:B------:R-:W0:Y:S08]  /*6960*/  MUFU.EX2 R112, R112 ;  /* 0x0000007000707308 */ /* 0x000e300000000800 */
[----:B------:R-:W2:Y:S01]  /*6970*/  MUFU.EX2 R63, R63 ;  /* 0x0000003f003f7308 */ /* 0x000ea20000000800 */
[----:B------:R-:W-:Y:S01]  /*6980*/  ISETP.NE.AND P0, PT, R110, RZ, PT ;  /* 0x000000ff6e00720c */ /* 0x000fe20003f05270 */
[C---:B------:R-:W-:Y:S01]  /*6990*/  FMUL.FTZ R62, R198.reuse, R53 ;  /* 0x00000035c63e7220 */ /* 0x040fe20000410000 */
[C---:B------:R-:W-:Y:S01]  /*69a0*/  FMUL.FTZ R118, R198.reuse, R45 ;  /* 0x0000002dc6767220 */ /* 0x040fe20000410000 */
[C---:B------:R-:W-:Y:S01]  /*69b0*/  FMUL.FTZ R119, R198.reuse, R40 ;  /* 0x00000028c6777220 */ /* 0x040fe20000410000 */
[----:B------:R-:W-:-:S03]  /*69c0*/  FMUL.FTZ R120, R198, R35 ;  /* 0x00000023c6787220 */ /* 0x000fc60000410000 */
[----:B------:R-:W-:Y:S01]  /*69d0*/  MUFU.SIN R94, R101 ;  /* 0x00000065005e7308 */ /* 0x000fe20000000400 */
[C---:B------:R-:W-:Y:S01]  /*69e0*/  FMUL.FTZ R121, R198.reuse, R30 ;  /* 0x0000001ec6797220 */ /* 0x040fe20000410000 */
[C---:B------:R-:W-:Y:S01]  /*69f0*/  FMUL.FTZ R126, R198.reuse, R22 ;  /* 0x00000016c67e7220 */ /* 0x040fe20000410000 */
[C---:B------:R-:W-:Y:S01]  /*6a00*/  FMUL.FTZ R127, R198.reuse, R21 ;  /* 0x00000015c67f7220 */ /* 0x040fe20000410000 */
[C---:B------:R-:W-:Y:S01]  /*6a10*/  FMUL.FTZ R128, R198.reuse, R20 ;  /* 0x00000014c6807220 */ /* 0x040fe20000410000 */
[----:B------:R-:W-:-:S03]  /*6a20*/  FMUL.FTZ R129, R198, R19 ;  /* 0x00000013c6817220 */ /* 0x000fc60000410000 */
[----:B------:R-:W-:Y:S01]  /*6a30*/  MUFU.COS R93, R101 ;  /* 0x00000065005d7308 */ /* 0x000fe20000000000 */
[C---:B-1----:R-:W-:Y:S01]  /*6a40*/  FMUL.FTZ R81, R61.reuse, R81 ;  /* 0x000000513d517220 */ /* 0x042fe20000410000 */
[----:B------:R-:W-:Y:S01]  /*6a50*/  FMUL.FTZ R82, R61, R82 ;  /* 0x000000523d527220 */ /* 0x000fe20000410000 */
[C---:B------:R-:W-:Y:S01]  /*6a60*/  FMUL.FTZ R61, R198.reuse, R17 ;  /* 0x00000011c63d7220 */ /* 0x040fe20000410000 */
[----:B------:R-:W-:-:S04]  /*6a70*/  FMUL.FTZ R124, R198, R26 ;  /* 0x0000001ac67c7220 */ /* 0x000fc80000410000 */
[----:B------:R-:W-:Y:S01]  /*6a80*/  MUFU.SIN R102, R109 ;  /* 0x0000006d00667308 */ /* 0x000fe20000000400 */
[C---:B0-----:R-:W-:Y:S01]  /*6a90*/  FMUL.FTZ R87, R112.reuse, R87 ;  /* 0x0000005770577220 */ /* 0x041fe20000410000 */
[----:B------:R-:W-:-:S06]  /*6aa0*/  FMUL.FTZ R88, R112, R88 ;  /* 0x0000005870587220 */ /* 0x000fcc0000410000 */
[----:B------:R-:W-:Y:S01]  /*6ab0*/  MUFU.COS R101, R109 ;  /* 0x0000006d00657308 */ /* 0x000fe20000000000 */
[C---:B--2---:R-:W-:Y:S01]  /*6ac0*/  FMUL.FTZ R85, R63.reuse, R85 ;  /* 0x000000553f557220 */ /* 0x044fe20000410000 */
[----:B------:R-:W-:-:S06]  /*6ad0*/  FMUL.FTZ R86, R63, R86 ;  /* 0x000000563f567220 */ /* 0x000fcc0000410000 */
[----:B------:R-:W-:Y:S08]  /*6ae0*/  MUFU.SIN R110, R117 ;  /* 0x00000075006e7308 */ /* 0x000ff00000000400 */
[----:B------:R0:W-:Y:S02]  /*6af0*/  MUFU.COS R109, R117 ;  /* 0x00000075006d7308 */ /* 0x0001e40000000000 */
[----:B0-----:R-:W-:-:S06]  /*6b00*/  FMUL.FTZ R117, R198, R50 ;  /* 0x00000032c6757220 */ /* 0x001fcc0000410000 */
        /* <DEDUP_REMOVED lines=9> */
[----:B------:R-:W3:Y:S08]  /*6ba0*/  MUFU.EX2 R118, R118 ;  /* 0x0000007600767308 */ /* 0x000ef00000000800 */
[----:B------:R-:W4:Y:S08]  /*6bb0*/  MUFU.EX2 R119, R119 ;  /* 0x0000007700777308 */ /* 0x000f300000000800 */
[----:B------:R-:W5:Y:S08]  /*6bc0*/  MUFU.EX2 R120, R120 ;  /* 0x0000007800787308 */ /* 0x000f700000000800 */
[----:B------:R-:W5:Y:S08]  /*6bd0*/  MUFU.EX2 R121, R121 ;  /* 0x0000007900797308 */ /* 0x000f700000000800 */
[----:B------:R-:W5:Y:S08]  /*6be0*/  MUFU.EX2 R125, R124 ;  /* 0x0000007c007d7308 */ /* 0x000f700000000800 */
[----:B------:R-:W5:Y:S08]  /*6bf0*/  MUFU.EX2 R126, R126 ;  /* 0x0000007e007e7308 */ /* 0x000f700000000800 */
[----:B------:R-:W5:Y:S08]  /*6c00*/  MUFU.EX2 R127, R127 ;  /* 0x0000007f007f7308 */ /* 0x000f700000000800 */
[----:B------:R-:W5:Y:S08]  /*6c10*/  MUFU.EX2 R128, R128 ;  /* 0x0000008000807308 */ /* 0x000f700000000800 */
[----:B------:R-:W5:Y:S08]  /*6c20*/  MUFU.EX2 R129, R129 ;  /* 0x0000008100817308 */ /* 0x000f700000000800 */
[----:B------:R-:W5:Y:S01]  /*6c30*/  MUFU.SIN R63, R130 ;  /* 0x00000082003f7308 */ /* 0x000f620000000400 */
[----:B------:R-:W-:Y:S01]  /*6c40*/  LEA.HI.SX32 R147, R61, R61, 0x1b ;  /* 0x0000003d3d937211 */ /* 0x000fe200078fdaff */
[----:B-1----:R-:W-:-:S03]  /*6c50*/  FMUL.FTZ R111, R112, R111 ;  /* 0x0000006f706f7220 */ /* 0x002fc60000410000 */
[----:B------:R-:W-:Y:S01]  /*6c60*/  LEA R147, R147, UR28, 0x1 ;  /* 0x0000001c93937c11 */ /* 0x000fe2000f8e08ff */
[C---:B--2---:R-:W-:Y:S01]  /*6c70*/  FMUL.FTZ R83, R62.reuse, R83 ;  /* 0x000000533e537220 */ /* 0x044fe20000410000 */
[----:B------:R-:W-:Y:S01]  /*6c80*/  FMUL.FTZ R84, R62, R84 ;  /* 0x000000543e547220 */ /* 0x000fe20000410000 */
[C---:B0-----:R-:W-:Y:S01]  /*6c90*/  FMUL.FTZ R89, R117.reuse, R89 ;  /* 0x0000005975597220 */ /* 0x041fe20000410000 */
[----:B------:R-:W-:Y:S01]  /*6ca0*/  FMUL.FTZ R90, R117, R90 ;  /* 0x0000005a755a7220 */ /* 0x000fe20000410000 */
[C---:B---3--:R-:W-:Y:S01]  /*6cb0*/  FMUL.FTZ R91, R118.reuse, R91 ;  /* 0x0000005b765b7220 */ /* 0x048fe20000410000 */
[----:B------:R-:W-:Y:S01]  /*6cc0*/  FMUL.FTZ R92, R118, R92 ;  /* 0x0000005c765c7220 */ /* 0x000fe20000410000 */
[C---:B----4-:R-:W-:Y:S01]  /*6cd0*/  FMUL.FTZ R93, R119.reuse, R93 ;  /* 0x0000005d775d7220 */ /* 0x050fe20000410000 */
[----:B------:R-:W-:Y:S01]  /*6ce0*/  FMUL.FTZ R94, R119, R94 ;  /* 0x0000005e775e7220 */ /* 0x000fe20000410000 */
[C---:B-----5:R-:W-:Y:S01]  /*6cf0*/  FMUL.FTZ R95, R120.reuse, R95 ;  /* 0x0000005f785f7220 */ /* 0x060fe20000410000 */
        /* <DEDUP_REMOVED lines=14> */
[----:B------:R-:W-:Y:S04]  /*6de0*/  LDS.U16 R62, [R147+0x2] ;  /* 0x00000200933e7984 */ /* 0x000fe80000000400 */
        /* <DEDUP_REMOVED lines=31> */
[----:B------:R-:W-:Y:S04]  /*6fe0*/  STS.U16 [R64+0x2100], R191 ;  /* 0x002100bf40007388 */ /* 0x000fe80000000400 */
[----:B------:R0:W-:Y:S04]  /*6ff0*/  STS.U16 [R65+0x2140], R176 ;  /* 0x002140b041007388 */ /* 0x0001e80000000400 */
[----:B------:R-:W-:Y:S04]  /*7000*/  STS.U16 [R66+0x2180], R179 ;  /* 0x002180b342007388 */ /* 0x000fe80000000400 */
[----:B------:R1:W-:Y:S01]  /*7010*/  STS.U16 [R67+0x21c0], R174 ;  /* 0x0021c0ae43007388 */ /* 0x0003e20000000400 */
        /* <DEDUP_REMOVED lines=47> */
[----:B------:R-:W-:Y:S04]  /*7310*/  LDS.U16 R153, [R147+0x210e] ;  /* 0x00210e0093997984 */ /* 0x000fe80000000400 */
        /* <DEDUP_REMOVED lines=34> */
[----:B--2---:R-:W-:Y:S02]  /*7540*/  HADD2.F32 R65, -RZ, R66.H0_H0 ;  /* 0x20000042ff417230 */ /* 0x004fe40000004100 */
[----:B------:R-:W-:Y:S02]  /*7550*/  HADD2.F32 R113, -RZ, R63.H0_H0 ;  /* 0x2000003fff717230 */ /* 0x000fe40000004100 */
[----:B------:R-:W-:Y:S02]  /*7560*/  HADD2.F32 R114, -RZ, R62.H0_H0 ;  /* 0x2000003eff727230 */ /* 0x000fe40000004100 */
[----:B------:R-:W-:Y:S02]  /*7570*/  HADD2.F32 R115, -RZ, R61.H0_H0 ;  /* 0x2000003dff737230 */ /* 0x000fe40000004100 */
[----:B------:R-:W-:-:S02]  /*7580*/  HADD2.F32 R116, -RZ, R60.H0_H0 ;  /* 0x2000003cff747230 */ /* 0x000fc40000004100 */
[----:B0-----:R-:W-:Y:S02]  /*7590*/  HADD2.F32 R162, -RZ, R153.H0_H0 ;  /* 0x20000099ffa27230 */ /* 0x001fe40000004100 */
[----:B---3--:R-:W-:Y:S02]  /*75a0*/  HADD2.F32 R147, -RZ, R106.H0_H0 ;  /* 0x2000006aff937230 */ /* 0x008fe40000004100 */
[----:B----4-:R-:W-:Y:S02]  /*75b0*/  HADD2.F32 R163, -RZ, R154.H0_H0 ;  /* 0x2000009affa37230 */ /* 0x010fe40000004100 */
[----:B-----5:R-:W-:Y:S02]  /*75c0*/  HADD2.F32 R165, -RZ, R155.H0_H0 ;  /* 0x2000009bffa57230 */ /* 0x020fe40000004100 */
        /* <DEDUP_REMOVED lines=24> */
[----:B------:R-:W-:Y:S01]  /*7750*/  HADD2.F32 R69, -RZ, R78.H0_H0 ;  /* 0x2000004eff457230 */ /* 0x000fe20000004100 */
[----:B------:R-:W-:Y:S01]  /*7760*/  BSSY.RECONVERGENT B0, `(.L_x_2687) ;  /* 0x000004a000007945 */ /* 0x000fe20003800200 */
[----:B------:R-:W-:Y:S01]  /*7770*/  FMUL.FTZ R154, R13, -R162 ;  /* 0x800000a20d9a7220 */ /* 0x000fe20000410000 */
[C---:B------:R-:W-:Y:S01]  /*7780*/  FMUL.FTZ R158, R11.reuse, -R166 ;  /* 0x800000a60b9e7220 */ /* 0x040fe20000410000 */
[C---:B------:R-:W-:Y:S01]  /*7790*/  FMUL.FTZ R155, R12.reuse, R163 ;  /* 0x000000a30c9b7220 */ /* 0x040fe20000410000 */
[----:B------:R-:W-:Y:S01]  /*77a0*/  FMUL.FTZ R156, R12, -R165 ;  /* 0x800000a50c9c7220 */ /* 0x000fe20000410000 */
[----:B------:R-:W-:Y:S01]  /*77b0*/  FMUL.FTZ R157, R11, R164 ;  /* 0x000000a40b9d7220 */ /* 0x000fe20000410000 */
[C---:B------:R-:W-:Y:S01]  /*77c0*/  FMUL.FTZ R159, R10.reuse, R167 ;  /* 0x000000a70a9f7220 */ /* 0x040fe20000410000 */
[----:B------:R-:W-:Y:S01]  /*77d0*/  FMUL.FTZ R160, R10, -R169 ;  /* 0x800000a90aa07220 */ /* 0x000fe20000410000 */
[C---:B------:R-:W-:Y:S01]  /*77e0*/  FMUL.FTZ R161, R9.reuse, R168 ;  /* 0x000000a809a17220 */ /* 0x040fe20000410000 */
[----:B------:R-:W-:Y:S01]  /*77f0*/  FMUL.FTZ R162, R9, -R170 ;  /* 0x800000aa09a27220 */ /* 0x000fe20000410000 */
        /* <DEDUP_REMOVED lines=14> */
[----:B------:R-:W-:Y:S01]  /*78e0*/  FMUL.FTZ R153, R13, R106 ;  /* 0x0000006a0d997220 */ /* 0x000fe20000410000 */
[----:B------:R-:W-:Y:S02]  /*78f0*/  HADD2.F32 R126, -RZ, R126.H0_H0 ;  /* 0x2000007eff7e7230 */ /* 0x000fe40000004100 */
[----:B------:R-:W-:Y:S01]  /*7900*/  FMUL.FTZ R163, R8, R79 ;  /* 0x0000004f08a37220 */ /* 0x000fe20000410000 */
[----:B------:R-:W-:-:S02]  /*7910*/  HADD2.F32 R127, -RZ, R127.H0_H0 ;  /* 0x2000007fff7f7230 */ /* 0x000fc40000004100 */
[----:B------:R-:W-:Y:S01]  /*7920*/  FMUL.FTZ R164, R8, -R77 ;  /* 0x8000004d08a47220 */ /* 0x000fe20000410000 */
[----:B------:R-:W-:Y:S02]  /*7930*/  HADD2.F32 R128, -RZ, R128.H0_H0 ;  /* 0x20000080ff807230 */ /* 0x000fe40000004100 */
[----:B------:R-:W-:Y:S01]  /*7940*/  FMUL.FTZ R165, R7, R64 ;  /* 0x0000004007a57220 */ /* 0x000fe20000410000 */
        /* <DEDUP_REMOVED lines=25> */
[----:B------:R-:W-:Y:S02]  /*7ae0*/  HADD2.F32 R142, -RZ, R142.H0_H0 ;  /* 0x2000008eff8e7230 */ /* 0x000fe40000004100 */
[----:B------:R-:W-:Y:S02]  /*7af0*/  HADD2.F32 R143, -RZ, R143.H0_H0 ;  /* 0x2000008fff8f7230 */ /* 0x000fe40000004100 */
[----:B------:R-:W-:-:S02]  /*7b00*/  HADD2.F32 R144, -RZ, R144.H0_H0 ;  /* 0x20000090ff907230 */ /* 0x000fc40000004100 */
[----:B------:R-:W-:Y:S02]  /*7b10*/  HADD2.F32 R145, -RZ, R145.H0_H0 ;  /* 0x20000091ff917230 */ /* 0x000fe40000004100 */
[----:B------:R-:W-:Y:S01]  /*7b20*/  HADD2.F32 R146, -RZ, R146.H0_H0 ;  /* 0x20000092ff927230 */ /* 0x000fe20000004100 */
        /* <DEDUP_REMOVED lines=11> */
.L_x_2688:
[----:B------:R-:W-:-:S06]  /*7be0*/  LEA R106, R189, UR28, 0x3 ;  /* 0x0000001cbd6a7c11 */ /* 0x000fcc000f8e18ff */
[----:B------:R-:W0:Y:S02]  /*7bf0*/  LDS.64 R106, [R106+0xea88] ;  /* 0x00ea88006a6a7984 */ /* 0x000e240000000a00 */
.L_x_2689:
[----:B------:R-:W-:Y:S05]  /*7c00*/  BSYNC.RECONVERGENT B0 ;  /* 0x0000000000007941 */ /* 0x000fea0003800200 */
.L_x_2687:
[----:B------:R-:W2:Y:S01]  /*7c10*/  @P0 LDC R64, c[0x0][0x38c] ;  /* 0x0000e300ff400b82 */ /* 0x000ea20000000800 */
[----:B------:R-:W-:Y:S01]  /*7c20*/  MOV R61, UR19 ;  /* 0x00000013003d7c02 */ /* 0x000fe20008000f00 */
[-C--:B------:R-:W-:Y:S01]  /*7c30*/  FMUL.FTZ R222, R114, R55.reuse ;  /* 0x0000003772de7220 */ /* 0x080fe20000410000 */
[----:B------:R-:W-:Y:S01]  /*7c40*/  FMUL.FTZ R220, R113, R55 ;  /* 0x0000003771dc7220 */ /* 0x000fe20000410000 */
[----:B------:R-:W-:Y:S01]  /*7c50*/  HFMA2 R65, -RZ, RZ, 0, 9.5367431640625e-07 ;  /* 0x00000010ff417431 */ /* 0x000fe200000001ff */
[----:B------:R-:W-:Y:S01]  /*7c60*/  @P0 IADD3 R61, PT, PT, R61, -0x2, RZ ;  /* 0xfffffffe3d3d0810 */ /* 0x000fe20007ffe0ff */
[C---:B------:R-:W-:Y:S01]  /*7c70*/  FMUL.FTZ R67, R41.reuse, R222 ;  /* 0x000000de29437220 */ /* 0x040fe20000410000 */
[----:B------:R-:W-:Y:S01]  /*7c80*/  FMUL.FTZ R66, R41, R220 ;  /* 0x000000dc29427220 */ /* 0x000fe20000410000 */
[----:B------:R-:W-:Y:S02]  /*7c90*/  MOV R60, 0x3f800000 ;  /* 0x3f800000003c7802 */ /* 0x000fe40000000f00 */
[----:B------:R-:W-:Y:S01]  /*7ca0*/  CS2R R62, SRZ ;  /* 0x00000000003e7805 */ /* 0x000fe2000001ff00 */
[C---:B------:R-:W-:Y:S01]  /*7cb0*/  FMUL.FTZ R68, R82.reuse, R67 ;  /* 0x0000004352447220 */ /* 0x040fe20000410000 */
[----:B------:R-:W-:Y:S01]  /*7cc0*/  FMUL.FTZ R70, R82, R66 ;  /* 0x0000004252467220 */ /* 0x000fe20000410000 */
[----:B------:R-:W-:-:S02]  /*7cd0*/  FMUL.FTZ R218, R115, R54 ;  /* 0x0000003673da7220 */ /* 0x000fc40000410000 */
[C---:B------:R-:W-:Y:S01]  /*7ce0*/  FFMA.FTZ R69, R81.reuse, R66, -R68 ;  /* 0x0000004251457223 */ /* 0x040fe20000010844 */
[----:B------:R-:W-:Y:S01]  /*7cf0*/  FFMA.FTZ R70, R81, R67, R70 ;  /* 0x0000004351467223 */ /* 0x000fe20000010046 */
[----:B------:R-:W-:Y:S01]  /*7d00*/  FMUL.FTZ R219, R116, R54 ;  /* 0x0000003674db7220 */ /* 0x000fe20000410000 */
[----:B--2---:R-:W-:Y:S02]  /*7d10*/  @P0 IMAD R64, R61, R64, UR8 ;  /* 0x000000083d400e24 */ /* 0x004fe4000f8e0240 */
[----:B------:R-:W-:Y:S02]  /*7d20*/  HFMA2 R61, -RZ, RZ, 0, 0 ;  /* 0x00000000ff3d7431 */ /* 0x000fe400000001ff */
[----:B------:R-:W-:Y:S01]  /*7d30*/  FFMA.FTZ R69, R39, R218, R69 ;  /* 0x000000da27457223 */ /* 0x000fe20000010045 */
[----:B------:R-:W-:-:S04]  /*7d40*/  @P0 IMAD.WIDE R64, R64, R65, UR4 ;  /* 0x0000000440400e25 */ /* 0x000fc8000f8e0241 */
[----:B------:R-:W-:Y:S01]  /*7d50*/  FFMA.FTZ R70, R39, R219, R70 ;  /* 0x000000db27467223 */ /* 0x000fe20000010046 */
[-C--:B------:R-:W-:Y:S01]  /*7d60*/  FMUL.FTZ R217, R118, R53.reuse ;  /* 0x0000003576d97220 */ /* 0x080fe20000410000 */
[----:B------:R2:W5:Y:S01]  /*7d70*/  @P0 LDG.E.128 R60, desc[UR26][R64.64] ;  /* 0x0000001a403c0981 */ /* 0x000562000c1e1d00 */
[----:B------:R-:W-:Y:S01]  /*7d80*/  FMUL.FTZ R216, R117, R53 ;  /* 0x0000003575d87220 */ /* 0x000fe20000410000 */
[-C--:B------:R-:W-:Y:S01]  /*7d90*/  FMUL.FTZ R214, R119, R52.reuse ;  /* 0x0000003477d67220 */ /* 0x080fe20000410000 */
[----:B------:R-:W-:Y:S01]  /*7da0*/  FMUL.FTZ R215, R120, R52 ;  /* 0x0000003478d77220 */ /* 0x000fe20000410000 */
[-C--:B------:R-:W-:Y:S01]  /*7db0*/  FMUL.FTZ R212, R121, R51.reuse ;  /* 0x0000003379d47220 */ /* 0x080fe20000410000 */
[----:B------:R-:W-:Y:S01]  /*7dc0*/  FMUL.FTZ R213, R124, R51 ;  /* 0x000000337cd57220 */ /* 0x000fe20000410000 */
[-C--:B------:R-:W-:Y:S01]  /*7dd0*/  FMUL.FTZ R211, R126, R50.reuse ;  /* 0x000000327ed37220 */ /* 0x080fe20000410000 */
[----:B------:R-:W-:Y:S01]  /*7de0*/  FMUL.FTZ R210, R125, R50 ;  /* 0x000000327dd27220 */ /* 0x000fe20000410000 */
[-C--:B------:R-:W-:Y:S01]  /*7df0*/  FMUL.FTZ R209, R128, R45.reuse ;  /* 0x0000002d80d17220 */ /* 0x080fe20000410000 */
[----:B------:R-:W-:Y:S01]  /*7e00*/  FMUL.FTZ R208, R127, R45 ;  /* 0x0000002d7fd07220 */ /* 0x000fe20000410000 */
[CC--:B--2---:R-:W-:Y:S01]  /*7e10*/  FMUL.FTZ R65, R84.reuse, R69.reuse ;  /* 0x0000004554417220 */ /* 0x0c4fe20000410000 */
[----:B------:R-:W-:Y:S01]  /*7e20*/  FMUL.FTZ R64, R84, R70 ;  /* 0x0000004654407220 */ /* 0x000fe20000410000 */
[-C--:B------:R-:W-:Y:S01]  /*7e30*/  FMUL.FTZ R207, R130, R40.reuse ;  /* 0x0000002882cf7220 */ /* 0x080fe20000410000 */
[----:B------:R-:W-:Y:S01]  /*7e40*/  FMUL.FTZ R206, R129, R40 ;  /* 0x0000002881ce7220 */ /* 0x000fe20000410000 */
[C---:B------:R-:W-:Y:S01]  /*7e50*/  FFMA.FTZ R65, R83.reuse, R70, R65 ;  /* 0x0000004653417223 */ /* 0x040fe20000010041 */
[----:B------:R-:W-:Y:S01]  /*7e60*/  FFMA.FTZ R69, R83, R69, -R64 ;  /* 0x0000004553457223 */ /* 0x000fe20000010840 */
[-C--:B------:R-:W-:Y:S01]  /*7e70*/  FMUL.FTZ R64, R122, R82.reuse ;  /* 0x000000527a407220 */ /* 0x080fe20000410000 */
[----:B------:R-:W-:Y:S01]  /*7e80*/  FMUL.FTZ R205, R132, R35 ;  /* 0x0000002384cd7220 */ /* 0x000fe20000410000 */
[C---:B------:R-:W-:Y:S01]  /*7e90*/  FFMA.FTZ R66, R38.reuse, R217, R65 ;  /* 0x000000d926427223 */ /* 0x040fe20000010041 */
[C---:B------:R-:W-:Y:S01]  /*7ea0*/  FMUL.FTZ R65, R123.reuse, R82 ;  /* 0x000000527b417220 */ /* 0x040fe20000410000 */
[----:B------:R-:W-:Y:S01]  /*7eb0*/  FFMA.FTZ R69, R38, R216, R69 ;  /* 0x000000d826457223 */ /* 0x000fe20000010045 */
[-C--:B------:R-:W-:Y:S01]  /*7ec0*/  FFMA.FTZ R64, R123, R81.reuse, R64 ;  /* 0x000000517b407223 */ /* 0x080fe20000010040 */
[-C--:B------:R-:W-:Y:S01]  /*7ed0*/  FMUL.FTZ R68, R86, R66.reuse ;  /* 0x0000004256447220 */ /* 0x080fe20000410000 */
[----:B------:R-:W-:Y:S01]  /*7ee0*/  FFMA.FTZ R65, R122, R81, -R65 ;  /* 0x000000517a417223 */ /* 0x000fe20000010841 */
[----:B------:R-:W-:Y:S01]  /*7ef0*/  FMUL.FTZ R67, R86, R69 ;  /* 0x0000004556437220 */ /* 0x000fe20000410000 */
[----:B------:R-:W-:Y:S01]  /*7f00*/  FMUL.FTZ R204, R131, R35 ;  /* 0x0000002383cc7220 */ /* 0x000fe20000410000 */
[C---:B------:R-:W-:Y:S01]  /*7f10*/  FFMA.FTZ R69, R85.reuse, R69, -R68 ;  /* 0x0000004555457223 */ /* 0x040fe20000010844 */
[C---:B------:R-:W-:Y:S01]  /*7f20*/  FMUL.FTZ R68, R84.reuse, R65 ;  /* 0x0000004154447220 */ /* 0x040fe20000410000 */
[----:B------:R-:W-:Y:S01]  /*7f30*/  FFMA.FTZ R70, R85, R66, R67 ;  /* 0x0000004255467223 */ /* 0x000fe20000010043 */
[----:B------:R-:W-:Y:S01]  /*7f40*/  FMUL.FTZ R66, R84, R64 ;  /* 0x0000004054427220 */ /* 0x000fe20000410000 */
[----:B------:R-:W-:Y:S01]  /*7f50*/  FFMA.FTZ R69, R37, R214, R69 ;  /* 0x000000d625457223 */ /* 0x000fe20000010045 */
[----:B------:R-:W-:Y:S01]  /*7f60*/  FFMA.FTZ R68, R83, R64, R68 ;  /* 0x0000004053447223 */ /* 0x000fe20000010044 */
[----:B------:R-:W-:Y:S01]  /*7f70*/  FFMA.FTZ R70, R37, R215, R70 ;  /* 0x000000d725467223 */ /* 0x000fe20000010046 */
[----:B------:R-:W-:Y:S01]  /*7f80*/  FFMA.FTZ R66, R83, R65, -R66 ;  /* 0x0000004153427223 */ /* 0x000fe20000010842 */
[-C--:B------:R-:W-:Y:S01]  /*7f90*/  FMUL.FTZ R67, R88, R69.reuse ;  /* 0x0000004558437220 */ /* 0x080fe20000410000 */
[----:B------:R-:W-:Y:S01]  /*7fa0*/  FMUL.FTZ R64, R86, R68 ;  /* 0x0000004456407220 */ /* 0x000fe20000410000 */
[----:B------:R-:W-:Y:S01]  /*7fb0*/  FMUL.FTZ R72, R88, R70 ;  /* 0x0000004658487220 */ /* 0x000fe20000410000 */
[----:B------:R-:W-:Y:S01]  /*7fc0*/  FMUL.FTZ R65, R86, R66 ;  /* 0x0000004256417220 */ /* 0x000fe20000410000 */
[----:B------:R-:W-:Y:S01]  /*7fd0*/  FFMA.FTZ R71, R87, R70, R67 ;  /* 0x0000004657477223 */ /* 0x000fe20000010043 */
[----:B------:R-:W-:Y:S01]  /*7fe0*/  FFMA.FTZ R64, R85, R66, -R64 ;  /* 0x0000004255407223 */ /* 0x000fe20000010840 */
[----:B------:R-:W-:Y:S01]  /*7ff0*/  FFMA.FTZ R69, R87, R69, -R72 ;  /* 0x0000004557457223 */ /* 0x000fe20000010848 */
[----:B------:R-:W-:Y:S01]  /*8000*/  FFMA.FTZ R65, R85, R68, R65 ;  /* 0x0000004455417223 */ /* 0x000fe20000010041 */
[----:B------:R-:W-:Y:S01]  /*8010*/  FFMA.FTZ R71, R36, R213, R71 ;  /* 0x000000d524477223 */ /* 0x000fe20000010047 */
[----:B------:R-:W-:Y:S01]  /*8020*/  FMUL.FTZ R66, R88, R64 ;  /* 0x0000004058427220 */ /* 0x000fe20000410000 */
[----:B------:R-:W-:Y:S01]  /*8030*/  FFMA.FTZ R69, R36, R212, R69 ;  /* 0x000000d424457223 */ /* 0x000fe20000010045 */
[----:B------:R-:W-:Y:S01]  /*8040*/  FMUL.FTZ R67, R88, R65 ;  /* 0x0000004158437220 */ /* 0x000fe20000410000 */
[C---:B------:R-:W-:Y:S01]  /*8050*/  FMUL.FTZ R68, R90.reuse, R71 ;  /* 0x000000475a447220 */ /* 0x040fe20000410000 */
[C---:B------:R-:W-:Y:S01]  /*8060*/  FFMA.FTZ R66, R87.reuse, R65, R66 ;  /* 0x0000004157427223 */ /* 0x040fe20000010042 */
[CC--:B------:R-:W-:Y:S01]  /*8070*/  FMUL.FTZ R70, R90.reuse, R69.reuse ;  /* 0x000000455a467220 */ /* 0x0c0fe20000410000 */
[----:B------:R-:W-:Y:S01]  /*8080*/  FFMA.FTZ R67, R87, R64, -R67 ;  /* 0x0000004057437223 */ /* 0x000fe20000010843 */
[C---:B------:R-:W-:Y:S01]  /*8090*/  FFMA.FTZ R69, R89.reuse, R69, -R68 ;  /* 0x0000004559457223 */ /* 0x040fe20000010844 */
[C---:B------:R-:W-:Y:S01]  /*80a0*/  FMUL.FTZ R64, R90.reuse, R66 ;  /* 0x000000425a407220 */ /* 0x040fe20000410000 */
[C---:B------:R-:W-:Y:S01]  /*80b0*/  FFMA.FTZ R71, R89.reuse, R71, R70 ;  /* 0x0000004759477223 */ /* 0x040fe20000010046 */
[-C--:B------:R-:W-:Y:S01]  /*80c0*/  FMUL.FTZ R65, R90, R67.reuse ;  /* 0x000000435a417220 */ /* 0x080fe20000410000 */
[C---:B------:R-:W-:Y:S01]  /*80d0*/  FFMA.FTZ R69, R34.reuse, R210, R69 ;  /* 0x000000d222457223 */ /* 0x040fe20000010045 */
[C---:B------:R-:W-:Y:S01]  /*80e0*/  FFMA.FTZ R64, R89.reuse, R67, -R64 ;  /* 0x0000004359407223 */ /* 0x040fe20000010840 */
[----:B------:R-:W-:Y:S01]  /*80f0*/  FFMA.FTZ R71, R34, R211, R71 ;  /* 0x000000d322477223 */ /* 0x000fe20000010047 */
[----:B------:R-:W-:Y:S01]  /*8100*/  FFMA.FTZ R65, R89, R66, R65 ;  /* 0x0000004259417223 */ /* 0x000fe20000010041 */
[C---:B------:R-:W-:Y:S01]  /*8110*/  FMUL.FTZ R68, R92.reuse, R69 ;  /* 0x000000455c447220 */ /* 0x040fe20000410000 */
[----:B------:R-:W-:Y:S01]  /*8120*/  FMUL.FTZ R66, R92, R64 ;  /* 0x000000405c427220 */ /* 0x000fe20000410000 */
[-C--:B------:R-:W-:Y:S01]  /*8130*/  FMUL.FTZ R203, R134, R30.reuse ;  /* 0x0000001e86cb7220 */ /* 0x080fe20000410000 */
[C---:B------:R-:W-:Y:S01]  /*8140*/  FMUL.FTZ R67, R92.reuse, R65 ;  /* 0x000000415c437220 */ /* 0x040fe20000410000 */
[C---:B------:R-:W-:Y:S01]  /*8150*/  FFMA.FTZ R68, R91.reuse, R71, R68 ;  /* 0x000000475b447223 */ /* 0x040fe20000010044 */
[----:B------:R-:W-:Y:S01]  /*8160*/  FFMA.FTZ R66, R91, R65, R66 ;  /* 0x000000415b427223 */ /* 0x000fe20000010042 */
[----:B------:R-:W-:Y:S01]  /*8170*/  FMUL.FTZ R202, R133, R30 ;  /* 0x0000001e85ca7220 */ /* 0x000fe20000410000 */
[----:B------:R-:W-:Y:S01]  /*8180*/  FFMA.FTZ R67, R91, R64, -R67 ;  /* 0x000000405b437223 */ /* 0x000fe20000010843 */
[----:B------:R-:W-:Y:S01]  /*8190*/  FMUL.FTZ R64, R92, R71 ;  /* 0x000000475c407220 */ /* 0x000fe20000410000 */
[C---:B------:R-:W-:Y:S01]  /*81a0*/  FMUL.FTZ R70, R94.reuse, R66 ;  /* 0x000000425e467220 */ /* 0x040fe20000410000 */
[----:B------:R-:W-:Y:S01]  /*81b0*/  FFMA.FTZ R68, R33, R209, R68 ;  /* 0x000000d121447223 */ /* 0x000fe20000010044 */
[----:B------:R-:W-:Y:S01]  /*81c0*/  FMUL.FTZ R65, R94, R67 ;  /* 0x000000435e417220 */ /* 0x000fe20000410000 */
[----:B------:R-:W-:Y:S01]  /*81d0*/  FFMA.FTZ R69, R91, R69, -R64 ;  /* 0x000000455b457223 */ /* 0x000fe20000010840 */
[C---:B------:R-:W-:Y:S01]  /*81e0*/  FFMA.FTZ R70, R93.reuse, R67, -R70 ;  /* 0x000000435d467223 */ /* 0x040fe20000010846 */
[----:B------:R-:W-:Y:S01]  /*81f0*/  FMUL.FTZ R201, R136, R26 ;  /* 0x0000001a88c97220 */ /* 0x000fe20000410000 */
[----:B------:R-:W-:Y:S01]  /*8200*/  FFMA.FTZ R65, R93, R66, R65 ;  /* 0x000000425d417223 */ /* 0x000fe20000010041 */
[----:B------:R-:W-:Y:S01]  /*8210*/  FFMA.FTZ R69, R33, R208, R69 ;  /* 0x000000d021457223 */ /* 0x000fe20000010045 */
[C---:B------:R-:W-:Y:S01]  /*8220*/  FMUL.FTZ R64, R96.reuse, R70 ;  /* 0x0000004660407220 */ /* 0x040fe20000410000 */
[----:B------:R-:W-:Y:S01]  /*8230*/  FMUL.FTZ R200, R135, R26 ;  /* 0x0000001a87c87220 */ /* 0x000fe20000410000 */
[-C--:B------:R-:W-:Y:S01]  /*8240*/  FMUL.FTZ R67, R96, R65.reuse ;  /* 0x0000004160437220 */ /* 0x080fe20000410000 */
[----:B------:R-:W-:Y:S01]  /*8250*/  FMUL.FTZ R199, R138, R22 ;  /* 0x000000168ac77220 */ /* 0x000fe20000410000 */
[C---:B------:R-:W-:Y:S01]  /*8260*/  FFMA.FTZ R66, R95.reuse, R65, R64 ;  /* 0x000000415f427223 */ /* 0x040fe20000010040 */
[C---:B------:R-:W-:Y:S01]  /*8270*/  FMUL.FTZ R64, R94.reuse, R68 ;  /* 0x000000445e407220 */ /* 0x040fe20000410000 */
        /* <DEDUP_REMOVED lines=12> */
[-C--:B------:R-:W-:Y:S01]  /*8340*/  FMUL.FTZ R67, R100, R71.reuse ;  /* 0x0000004764437220 */ /* 0x080fe20000410000 */
[----:B------:R-:W-:Y:S01]  /*8350*/  FMUL.FTZ R198, R137, R22 ;  /* 0x0000001689c67220 */ /* 0x000fe20000410000 */
[C---:B------:R-:W-:Y:S01]  /*8360*/  FFMA.FTZ R71, R99.reuse, R71, R64 ;  /* 0x0000004763477223 */ /* 0x040fe20000010040 */
        /* <DEDUP_REMOVED lines=10> */
[-C--:B------:R-:W-:Y:S01]  /*8410*/  FMUL.FTZ R197, R140, R21.reuse ;  /* 0x000000158cc57220 */ /* 0x080fe20000410000 */
[C---:B------:R-:W-:Y:S01]  /*8420*/  FMUL.FTZ R64, R104.reuse, R68 ;  /* 0x0000004468407220 */ /* 0x040fe20000410000 */
[----:B------:R-:W-:Y:S01]  /*8430*/  FMUL.FTZ R196, R139, R21 ;  /* 0x000000158bc47220 */ /* 0x000fe20000410000 */
[----:B------:R-:W-:Y:S01]  /*8440*/  FMUL.FTZ R65, R104, R70 ;  /* 0x0000004668417220 */ /* 0x000fe20000410000 */
[----:B------:R-:W-:Y:S01]  /*8450*/  FMUL.FTZ R195, R142, R20 ;  /* 0x000000148ec37220 */ /* 0x000fe20000410000 */
        /* <DEDUP_REMOVED lines=9> */
[----:B------:R-:W-:Y:S01]  /*84f0*/  FFMA.FTZ R69, R29, R202, R69 ;  /* 0x000000ca1d457223 */ /* 0x000fe20000010045 */
[----:B------:R-:W-:Y:S01]  /*8500*/  FFMA.FTZ R67, R105, R70, R67 ;  /* 0x0000004669437223 */ /* 0x000fe20000010043 */
[----:B------:R-:W-:Y:S01]  /*8510*/  FFMA.FTZ R66, R29, R203, R66 ;  /* 0x000000cb1d427223 */ /* 0x000fe20000010042 */
[C---:B------:R-:W-:Y:S01]  /*8520*/  FMUL.FTZ R68, R110.reuse, R72 ;  /* 0x000000486e447220 */ /* 0x040fe20000410000 */
[----:B------:R-:W-:Y:S01]  /*8530*/  FMUL.FTZ R194, R141, R20 ;  /* 0x000000148dc27220 */ /* 0x000fe20000410000 */
[----:B------:R-:W-:Y:S01]  /*8540*/  FMUL.FTZ R64, R110, R67 ;  /* 0x000000436e407220 */ /* 0x000fe20000410000 */
[----:B------:R-:W-:Y:S01]  /*8550*/  FMUL.FTZ R193, R144, R19 ;  /* 0x0000001390c17220 */ /* 0x000fe20000410000 */
[----:B------:R-:W-:Y:S01]  /*8560*/  FFMA.FTZ R65, R109, R67, R68 ;  /* 0x000000436d417223 */ /* 0x000fe20000010044 */
[C---:B------:R-:W-:Y:S01]  /*8570*/  FMUL.FTZ R68, R100.reuse, R66 ;  /* 0x0000004264447220 */ /* 0x040fe20000410000 */
[----:B------:R-:W-:Y:S01]  /*8580*/  FMUL.FTZ R67, R100, R69 ;  /* 0x0000004564437220 */ /* 0x000fe20000410000 */
[----:B------:R-:W-:Y:S01]  /*8590*/  FMUL.FTZ R192, R143, R19 ;  /* 0x000000138fc07220 */ /* 0x000fe20000410000 */
[----:B------:R-:W-:Y:S01]  /*85a0*/  FFMA.FTZ R64, R109, R72, -R64 ;  /* 0x000000486d407223 */ /* 0x000fe20000010840 */
[C---:B------:R-:W-:Y:S01]  /*85b0*/  FFMA.FTZ R69, R99.reuse, R69, -R68 ;  /* 0x0000004563457223 */ /* 0x040fe20000010844 */
[----:B------:R-:W-:Y:S01]  /*85c0*/  FFMA.FTZ R67, R99, R66, R67 ;  /* 0x0000004263437223 */ /* 0x000fe20000010043 */
[C---:B------:R-:W-:Y:S01]  /*85d0*/  ISETP.GT.U32.AND P2, PT, R189.reuse, 0x1f, PT ;  /* 0x0000001fbd00780c */ /* 0x040fe20003f44070 */
[----:B------:R-:W-:Y:S01]  /*85e0*/  FMUL.FTZ R191, R146, R17 ;  /* 0x0000001192bf7220 */ /* 0x000fe20000410000 */
[C---:B------:R-:W-:Y:S01]  /*85f0*/  FFMA.FTZ R69, R28.reuse, R200, R69 ;  /* 0x000000c81c457223 */ /* 0x040fe20000010045 */
[----:B------:R-:W-:Y:S01]  /*8600*/  FFMA.FTZ R67, R28, R201, R67 ;  /* 0x000000c91c437223 */ /* 0x000fe20000010043 */
[----:B------:R-:W-:Y:S01]  /*8610*/  LEA.HI R221, R189, R189, RZ, 0x1e ;  /* 0x000000bdbddd7211 */ /* 0x000fe200078ff0ff */
[----:B------:R-:W-:Y:S01]  /*8620*/  FMUL.FTZ R190, R145, R17 ;  /* 0x0000001191be7220 */ /* 0x000fe20000410000 */
[C---:B------:R-:W-:Y:S01]  /*8630*/  FMUL.FTZ R68, R102.reuse, R69 ;  /* 0x0000004566447220 */ /* 0x040fe20000410000 */
[----:B------:R-:W-:Y:S01]  /*8640*/  FMUL.FTZ R66, R102, R67 ;  /* 0x0000004366427220 */ /* 0x000fe20000410000 */
[----:B------:R-:W-:-:S02]  /*8650*/  LEA R221, R221, UR28, 0x4 ;  /* 0x0000001cdddd7c11 */ /* 0x000fc4000f8e20ff */
[C---:B------:R-:W-:Y:S01]  /*8660*/  FFMA.FTZ R68, R101.reuse, R67, R68 ;  /* 0x0000004365447223 */ /* 0x040fe20000010044 */
[----:B------:R-:W-:Y:S01]  /*8670*/  FFMA.FTZ R69, R101, R69, -R66 ;  /* 0x0000004565457223 */ /* 0x000fe20000010842 */
[----:B------:R-:W-:Y:S02]  /*8680*/  LOP3.LUT R80, R80, 0xfffffffd, RZ, 0xc0, !PT ;  /* 0xfffffffd50507812 */ /* 0x000fe400078ec0ff */
[C---:B------:R-:W-:Y:S01]  /*8690*/  FFMA.FTZ R68, R27.reuse, R199, R68 ;  /* 0x000000c71b447223 */ /* 0x040fe20000010044 */
[----:B------:R-:W-:Y:S01]  /*86a0*/  FFMA.FTZ R69, R27, R198, R69 ;  /* 0x000000c61b457223 */ /* 0x000fe20000010045 */
[----:B------:R-:W-:Y:S02]  /*86b0*/  @P2 LOP3.LUT R80, R80, 0x2, RZ, 0xfc, !PT ;  /* 0x0000000250502812 */ /* 0x000fe400078efcff */
        /* <DEDUP_REMOVED lines=21> */
[----:B------:R-:W-:Y:S01]  /*8810*/  FFMA.FTZ R69, R111, R69, -R66 ;  /* 0x000000456f457223 */ /* 0x000fe20000010842 */
        /* <DEDUP_REMOVED lines=115> */
.L_x_2809:
        /* <DEDUP_REMOVED lines=13> */
.L_x_2812:
[----:B------:R-:W-:-:S03]  /*9020*/  UMOV UR32, 0xffffffff ;  /* 0xffffffff00207882 */ /* 0x000fc60000000000 */
[----:B------:R-:W-:Y:S05]  /*9030*/  BRA.DIV UR32, `(.L_x_2693) ;  /* 0x0000009220487947 */ /* 0x000fea000b800000 */
.L_x_2815:
[----:B------:R-:W-:-:S03]  /*9040*/  UMOV UR32, 0xffffffff ;  /* 0xffffffff00207882 */ /* 0x000fc60000000000 */
[----:B------:R-:W-:Y:S05]  /*9050*/  BRA.DIV UR32, `(.L_x_2694) ;  /* 0x0000009220687947 */ /* 0x000fea000b800000 */
.L_x_2818:
[----:B------:R-:W-:-:S03]  /*9060*/  UMOV UR32, 0xffffffff ;  /* 0xffffffff00207882 */ /* 0x000fc60000000000 */
[----:B------:R-:W-:Y:S05]  /*9070*/  BRA.DIV UR32, `(.L_x_2695) ;  /* 0x0000009220887947 */ /* 0x000fea000b800000 */
.L_x_2821:
        /* <DEDUP_REMOVED lines=10> */
.L_x_2831:
        /* <DEDUP_REMOVED lines=24> */
[----:B------:R-:W-:-:S02]  /*92a0*/  FMUL.FTZ R66, R69, R60 ;  /* 0x0000003c45427220 */ /* 0x000fc40000410000 */
[----:B------:R0:W-:Y:S01]  /*92b0*/  STS.128 [R189+0xc680], R60 ;  /* 0x00c6803cbd007388 */ /* 0x0001e20000000c00 */
[C---:B------:R-:W-:Y:S01]  /*92c0*/  FFMA.FTZ R64, R68.reuse, R63, R64 ;  /* 0x0000003f44407223 */ /* 0x040fe20000010040 */
[C---:B0-----:R-:W-:Y:S01]  /*92d0*/  FFMA.FTZ R62, R68.reuse, R62, -R65 ;  /* 0x0000003e443e7223 */ /* 0x041fe20000010841 */
[-C--:B------:R-:W-:Y:S02]  /*92e0*/  FMUL.FTZ R65, R69, R61.reuse ;  /* 0x0000003d45417220 */ /* 0x080fe40000410000 */
[----:B------:R-:W-:Y:S01]  /*92f0*/  FADD.FTZ R63, R71, R64 ;  /* 0x00000040473f7221 */ /* 0x000fe20000010000 */
[----:B------:R-:W-:Y:S01]  /*9300*/  FFMA.FTZ R61, R68, R61, R66 ;  /* 0x0000003d443d7223 */ /* 0x000fe20000010042 */
[----:B------:R-:W-:Y:S01]  /*9310*/  FADD.FTZ R62, R70, R62 ;  /* 0x0000003e463e7221 */ /* 0x000fe20000010000 */
[----:B------:R-:W-:Y:S01]  /*9320*/  FFMA.FTZ R60, R68, R60, -R65 ;  /* 0x0000003c443c7223 */ /* 0x000fe20000010841 */
[C---:B------:R-:W-:Y:S02]  /*9330*/  FMUL.FTZ R65, R73.reuse, R63 ;  /* 0x0000003f49417220 */ /* 0x040fe40000410000 */
[----:B------:R-:W-:-:S02]  /*9340*/  FMUL.FTZ R64, R73, R62 ;  /* 0x0000003e49407220 */ /* 0x000fc40000410000 */
[C---:B------:R-:W-:Y:S01]  /*9350*/  FFMA.FTZ R67, R72.reuse, R62, -R65 ;  /* 0x0000003e48437223 */ /* 0x040fe20000010841 */
[C---:B------:R-:W-:Y:S01]  /*9360*/  FMUL.FTZ R65, R73.reuse, R61 ;  /* 0x0000003d49417220 */ /* 0x040fe20000410000 */
[C---:B------:R-:W-:Y:S01]  /*9370*/  FFMA.FTZ R66, R72.reuse, R63, R64 ;  /* 0x0000003f48427223 */ /* 0x040fe20000010040 */
[-C--:B------:R-:W-:Y:S01]  /*9380*/  FMUL.FTZ R64, R73, R60.reuse ;  /* 0x0000003c49407220 */ /* 0x080fe20000410000 */
[----:B------:R0:W-:Y:S02]  /*9390*/  STS.128 [R189+0xc690], R60 ;  /* 0x00c6903cbd007388 */ /* 0x0001e40000000c00 */
[C---:B0-----:R-:W-:Y:S01]  /*93a0*/  FFMA.FTZ R60, R72.reuse, R60, -R65 ;  /* 0x0000003c483c7223 */ /* 0x041fe20000010841 */
[----:B------:R-:W-:Y:S01]  /*93b0*/  FFMA.FTZ R61, R72, R61, R64 ;  /* 0x0000003d483d7223 */ /* 0x000fe20000010040 */
[----:B------:R-:W-:Y:S01]  /*93c0*/  FADD.FTZ R62, R74, R67 ;  /* 0x000000434a3e7221 */ /* 0x000fe20000010000 */
[----:B------:R-:W-:-:S05]  /*93d0*/  FADD.FTZ R63, R75, R66 ;  /* 0x000000424b3f7221 */ /* 0x000fca0000010000 */
[----:B------:R3:W-:Y:S02]  /*93e0*/  STS.128 [R189+0xc6a0], R60 ;  /* 0x00c6a03cbd007388 */ /* 0x0007e40000000c00 */
.L_x_2690:
        /* <DEDUP_REMOVED lines=143> */
[----:B------:R-:W-:Y:S01]  /*9ce0*/  FMUL.FTZ R66, R84, R60 ;  /* 0x0000003c54427220 */ /* 0x000fe20000410000 */
        /* <DEDUP_REMOVED lines=10> */
[C---:B------:R-:W-:Y:S02]  /*9d90*/  FMUL.FTZ R66, R82.reuse, R60 ;  /* 0x0000003c52427220 */ /* 0x040fe40000410000 */
[C---:B------:R-:W-:Y:S01]  /*9da0*/  FFMA.FTZ R68, R81.reuse, R68, R62 ;  /* 0x0000004451447223 */ /* 0x040fe2000001003e */
[-C--:B------:R-:W-:Y:S01]  /*9db0*/  FMUL.FTZ R62, R82, R61.reuse ;  /* 0x0000003d523e7220 */ /* 0x080fe20000410000 */
[----:B------:R-:W-:Y:S01]  /*9dc0*/  VOTEU.ALL UP0, P1 ;  /* 0x0000000000ff7886 */ /* 0x000fe20000800000 */
[C---:B------:R-:W-:Y:S01]  /*9dd0*/  FFMA.FTZ R61, R81.reuse, R61, -R66 ;  /* 0x0000003d513d7223 */ /* 0x040fe20000010842 */
        /* <DEDUP_REMOVED lines=148> */
.L_x_2836:
        /* <DEDUP_REMOVED lines=14> */
.L_x_2700:
[----:B------:R-:W-:Y:S05]  /*a800*/  BSYNC.RECONVERGENT B0 ;  /* 0x0000000000007941 */ /* 0x000fea0003800200 */
.L_x_2699:
[----:B------:R-:W-:Y:S01]  /*a810*/  UMOV UR32, 0xffffffff ;  /* 0xffffffff00207882 */ /* 0x000fe20000000000 */
[----:B------:R-:W-:Y:S02]  /*a820*/  ISETP.GT.U32.AND P2, PT, R177, 0x1d, PT ;  /* 0x0000001db100780c */ /* 0x000fe40003f44070 */
[----:B------:R-:W-:Y:S11]  /*a830*/  BRA.DIV UR32, `(.L_x_2701) ;  /* 0x0000007e20ec7947 */ /* 0x000ff6000b800000 */
[----:B-1----:R1:W0:Y:S04]  /*a840*/  SHFL.DOWN PT, R77, R245, 0x2, 0x1f ;  /* 0x08401f00f54d7f89 */ /* 0x00222800000e0000 */
[----:B--2---:R1:W2:Y:S04]  /*a850*/  SHFL.DOWN PT, R78, R246, 0x2, 0x1f ;  /* 0x08401f00f64e7f89 */ /* 0x0042a800000e0000 */
[----:B---3--:R1:W3:Y:S04]  /*a860*/  SHFL.DOWN PT, R123, R247, 0x2, 0x1f ;  /* 0x08401f00f77b7f89 */ /* 0x0082e800000e0000 */
[----:B------:R1:W0:Y:S02]  /*a870*/  SHFL.DOWN PT, R79, R248, 0x2, 0x1f ;  /* 0x08401f00f84f7f89 */ /* 0x00022400000e0000 */
.L_x_2842:
        /* <DEDUP_REMOVED lines=14> */
.L_x_2703:
[----:B------:R-:W-:Y:S05]  /*a960*/  BSYNC.RECONVERGENT B0 ;  /* 0x0000000000007941 */ /* 0x000fea0003800200 */
.L_x_2702:
[----:B------:R-:W-:Y:S01]  /*a970*/  UMOV UR32, 0xffffffff ;  /* 0xffffffff00207882 */ /* 0x000fe20000000000 */
[----:B------:R-:W-:Y:S02]  /*a980*/  ISETP.GT.U32.AND P2, PT, R177, 0x1b, PT ;  /* 0x0000001bb100780c */ /* 0x000fe40003f44070 */
[----:B------:R-:W-:Y:S11]  /*a990*/  BRA.DIV UR32, `(.L_x_2704) ;  /* 0x0000008220087947 */ /* 0x000ff6000b800000 */
[----:B0-----:R0:W0:Y:S04]  /*a9a0*/  SHFL.DOWN PT, R77, R245, 0x4, 0x1f ;  /* 0x08801f00f54d7f89 */ /* 0x00102800000e0000 */
[----:B--2---:R2:W0:Y:S04]  /*a9b0*/  SHFL.DOWN PT, R78, R246, 0x4, 0x1f ;  /* 0x08801f00f64e7f89 */ /* 0x00442800000e0000 */
[----:B---3--:R2:W3:Y:S04]  /*a9c0*/  SHFL.DOWN PT, R123, R247, 0x4, 0x1f ;  /* 0x08801f00f77b7f89 */ /* 0x0084e800000e0000 */
[----:B------:R2:W0:Y:S02]  /*a9d0*/  SHFL.DOWN PT, R79, R248, 0x4, 0x1f ;  /* 0x08801f00f84f7f89 */ /* 0x00042400000e0000 */
.L_x_2848:
        /* <DEDUP_REMOVED lines=14> */
.L_x_2706:
[----:B------:R-:W-:Y:S05]  /*aac0*/  BSYNC.RECONVERGENT B0 ;  /* 0x0000000000007941 */ /* 0x000fea0003800200 */
.L_x_2705:
[----:B------:R-:W-:Y:S01]  /*aad0*/  UMOV UR32, 0xffffffff ;  /* 0xffffffff00207882 */ /* 0x000fe20000000000 */
[----:B------:R-:W-:Y:S02]  /*aae0*/  ISETP.GT.U32.AND P2, PT, R177, 0x17, PT ;  /* 0x00000017b100780c */ /* 0x000fe40003f44070 */
[----:B------:R-:W-:Y:S11]  /*aaf0*/  BRA.DIV UR32, `(.L_x_2707) ;  /* 0x0000008220247947 */ /* 0x000ff6000b800000 */
[----:B0-----:R0:W0:Y:S04]  /*ab00*/  SHFL.DOWN PT, R77, R245, 0x8, 0x1f ;  /* 0x09001f00f54d7f89 */ /* 0x00102800000e0000 */
[----:B------:R0:W0:Y:S04]  /*ab10*/  SHFL.DOWN PT, R78, R246, 0x8, 0x1f ;  /* 0x09001f00f64e7f89 */ /* 0x00002800000e0000 */
[----:B---3--:R3:W0:Y:S04]  /*ab20*/  SHFL.DOWN PT, R123, R247, 0x8, 0x1f ;  /* 0x09001f00f77b7f89 */ /* 0x00862800000e0000 */
[----:B------:R3:W0:Y:S02]  /*ab30*/  SHFL.DOWN PT, R79, R248, 0x8, 0x1f ;  /* 0x09001f00f84f7f89 */ /* 0x00062400000e0000 */
.L_x_2854:
        /* <DEDUP_REMOVED lines=14> */
.L_x_2709:
[----:B------:R-:W-:Y:S05]  /*ac20*/  BSYNC.RECONVERGENT B0 ;  /* 0x0000000000007941 */ /* 0x000fea0003800200 */
.L_x_2708:
[----:B------:R-:W-:Y:S01]  /*ac30*/  UMOV UR32, 0xffffffff ;  /* 0xffffffff00207882 */ /* 0x000fe20000000000 */
[----:B------:R-:W-:Y:S02]  /*ac40*/  ISETP.GT.U32.AND P2, PT, R177, 0xf, PT ;  /* 0x0000000fb100780c */ /* 0x000fe40003f44070 */
[----:B------:R-:W-:Y:S11]  /*ac50*/  BRA.DIV UR32, `(.L_x_2710) ;  /* 0x0000008220407947 */ /* 0x000ff6000b800000 */
[----:B0-----:R0:W0:Y:S04]  /*ac60*/  SHFL.DOWN PT, R77, R245, 0x10, 0x1f ;  /* 0x0a001f00f54d7f89 */ /* 0x00102800000e0000 */
[----:B------:R0:W0:Y:S04]  /*ac70*/  SHFL.DOWN PT, R78, R246, 0x10, 0x1f ;  /* 0x0a001f00f64e7f89 */ /* 0x00002800000e0000 */
[----:B------:R0:W0:Y:S04]  /*ac80*/  SHFL.DOWN PT, R123, R247, 0x10, 0x1f ;  /* 0x0a001f00f77b7f89 */ /* 0x00002800000e0000 */
[----:B------:R0:W0:Y:S02]  /*ac90*/  SHFL.DOWN PT, R79, R248, 0x10, 0x1f ;  /* 0x0a001f00f84f7f89 */ /* 0x00002400000e0000 */
.L_x_2860:
        /* <DEDUP_REMOVED lines=14> */
.L_x_2712:
[----:B------:R-:W-:Y:S05]  /*ad80*/  BSYNC.RECONVERGENT B0 ;  /* 0x0000000000007941 */ /* 0x000fea0003800200 */
.L_x_2711:
        /* <DEDUP_REMOVED lines=25> */
.L_x_2874:
        /* <DEDUP_REMOVED lines=13> */
.L_x_2715:
[----:B------:R-:W-:Y:S05]  /*aff0*/  BSYNC.RECONVERGENT B0 ;  /* 0x0000000000007941 */ /* 0x000fea0003800200 */
.L_x_2714:
        /* <DEDUP_REMOVED lines=38> */
.L_x_2697:
        /* <DEDUP_REMOVED lines=24> */
[----:B------:R-:W-:Y:S02]  /*b3e0*/  FADD.FTZ R70, R179, R70 ;  /* 0x00000046b3467221 */ /* 0x000fe40000010000 */
[----:B------:R-:W-:-:S04]  /*b3f0*/  IMAD.WIDE.U32 R62, R63, UR8, R64 ;  /* 0x000000083f3e7c25 */ /* 0x000fc8000f8e0040 */
[----:B------:R-:W-:Y:S01]  /*b400*/  FADD.FTZ R180, R180, R67 ;  /* 0x00000043b4b47221 */ /* 0x000fe20000010000 */
[----:B------:R-:W-:Y:S01]  /*b410*/  MOV R67, UR34 ;  /* 0x0000002200437c02 */ /* 0x000fe20008000f00 */
[----:B------:R-:W-:Y:S01]  /*b420*/  FMUL.FTZ R71, R70, R17 ;  /* 0x0000001146477220 */ /* 0x000fe20000410000 */
[----:B------:R-:W-:Y:S01]  /*b430*/  IMAD R61, R61, UR8, R63 ;  /* 0x000000083d3d7c24 */ /* 0x000fe2000f8e023f */
[----:B------:R-:W-:Y:S01]  /*b440*/  MOV R63, UR35 ;  /* 0x00000023003f7c02 */ /* 0x000fe20008000f00 */
[----:B-1----:R-:W-:Y:S01]  /*b450*/  FMUL.FTZ R72, R112, R180 ;  /* 0x000000b470487220 */ /* 0x002fe20000410000 */
[----:B------:R-:W-:Y:S01]  /*b460*/  LEA R60, P2, R62, UR15, 0x2 ;  /* 0x0000000f3e3c7c11 */ /* 0x000fe2000f8410ff */
[----:B------:R-:W-:-:S04]  /*b470*/  IMAD.WIDE.U32 R66, R67, UR8, R64 ;  /* 0x0000000843427c25 */ /* 0x000fc8000f8e0040 */
[-C--:B------:R-:W-:Y:S01]  /*b480*/  FMUL.FTZ R65, R112, R70.reuse ;  /* 0x0000004670417220 */ /* 0x080fe20000410000 */
[----:B------:R-:W-:Y:S01]  /*b490*/  FFMA.FTZ R72, R111, R70, R72 ;  /* 0x000000466f487223 */ /* 0x000fe20000010048 */
[----:B------:R-:W-:Y:S01]  /*b4a0*/  LEA.HI.X R61, R62, UR16, R61, 0x2, P2 ;  /* 0x000000103e3d7c11 */ /* 0x000fe200090f143d */
[----:B------:R-:W-:Y:S01]  /*b4b0*/  IMAD R63, R63, UR8, R67 ;  /* 0x000000083f3f7c24 */ /* 0x000fe2000f8e0243 */
[----:B------:R-:W-:Y:S01]  /*b4c0*/  LEA R62, P2, R66, UR17, 0x2 ;  /* 0x00000011423e7c11 */ /* 0x000fe2000f8410ff */
[-C--:B------:R-:W-:Y:S01]  /*b4d0*/  FMUL.FTZ R67, R146, R180.reuse ;  /* 0x000000b492437220 */ /* 0x080fe20000410000 */
[----:B------:R-:W-:Y:S01]  /*b4e0*/  FFMA.FTZ R65, R111, R180, -R65 ;  /* 0x000000b46f417223 */ /* 0x000fe20000010841 */
[-C--:B------:R-:W-:Y:S01]  /*b4f0*/  FMUL.FTZ R73, R180, R17.reuse ;  /* 0x00000011b4497220 */ /* 0x080fe20000410000 */
[----:B------:R-:W-:Y:S01]  /*b500*/  LEA.HI.X R63, R66, UR18, R63, 0x2, P2 ;  /* 0x00000012423f7c11 */ /* 0x000fe200090f143f */
[----:B------:R-:W-:Y:S01]  /*b510*/  FMUL.FTZ R66, R18, R17 ;  /* 0x0000001112427220 */ /* 0x000fe20000410000 */
[----:B------:R-:W-:Y:S01]  /*b520*/  FADD.FTZ R176, R176, R65 ;  /* 0x00000041b0b07221 */ /* 0x000fe20000010000 */
[C---:B------:R-:W-:Y:S01]  /*b530*/  FMUL.FTZ R78, R18.reuse, R73 ;  /* 0x00000049124e7220 */ /* 0x040fe20000410000 */
[----:B------:R-:W-:Y:S01]  /*b540*/  FMUL.FTZ R76, R18, R71 ;  /* 0x00000047124c7220 */ /* 0x000fe20000410000 */
[-C--:B------:R-:W-:Y:S01]  /*b550*/  FFMA.FTZ R146, R146, -R66.reuse, R191 ;  /* 0x8000004292927223 */ /* 0x080fe200000100bf */
[C---:B------:R-:W-:Y:S01]  /*b560*/  FFMA.FTZ R66, -R145.reuse, R66, R190 ;  /* 0x0000004291427223 */ /* 0x040fe200000101be */
[----:B------:R-:W-:Y:S01]  /*b570*/  FFMA.FTZ R145, R145, R70, R67 ;  /* 0x0000004691917223 */ /* 0x000fe20000010043 */
[----:B------:R-:W-:Y:S01]  /*b580*/  FMUL.FTZ R67, R70, UR33 ;  /* 0x0000002146437c20 */ /* 0x000fe20008410000 */
[----:B------:R-:W-:Y:S01]  /*b590*/  FMUL.FTZ R65, R146, R73 ;  /* 0x0000004992417220 */ /* 0x000fe20000410000 */
[----:B------:R-:W-:Y:S01]  /*b5a0*/  FMUL.FTZ R75, R144, R176 ;  /* 0x000000b0904b7220 */ /* 0x000fe20000410000 */
[----:B------:R-:W-:Y:S01]  /*b5b0*/  FFMA.FTZ R186, R145, R17, R186 ;  /* 0x0000001191ba7223 */ /* 0x000fe200000100ba */
[C---:B------:R-:W-:Y:S01]  /*b5c0*/  FFMA.FTZ R69, R180.reuse, UR46, -R67 ;  /* 0x0000002eb4457c23 */ /* 0x040fe20008010843 */
[----:B------:R-:W-:Y:S01]  /*b5d0*/  FMUL.FTZ R67, R180, UR33 ;  /* 0x00000021b4437c20 */ /* 0x000fe20008410000 */
[----:B------:R-:W-:Y:S01]  /*b5e0*/  FFMA.FTZ R65, R66, R71, R65 ;  /* 0x0000004742417223 */ /* 0x000fe20000010041 */
[----:B------:R-:W-:Y:S01]  /*b5f0*/  FMUL.FTZ R180, R6, -R201 ;  /* 0x800000c906b47220 */ /* 0x000fe20000410000 */
[----:B------:R-:W-:Y:S01]  /*b600*/  FMUL.FTZ R69, R146, R69 ;  /* 0x0000004592457220 */ /* 0x000fe20000410000 */
[----:B------:R-:W-:Y:S01]  /*b610*/  FFMA.FTZ R67, R70, UR46, R67 ;  /* 0x0000002e46437c23 */ /* 0x000fe20008010043 */
[----:B------:R-:W-:-:S02]  /*b620*/  HFMA2 R70, -RZ, RZ, 0, 7.8678131103515625e-06 ;  /* 0x00000084ff467431 */ /* 0x000fc400000001ff */
[----:B------:R-:W-:Y:S01]  /*b630*/  FMUL.FTZ R146, R146, R71 ;  /* 0x0000004792927220 */ /* 0x000fe20000410000 */
[----:B------:R-:W-:Y:S01]  /*b640*/  FMUL.FTZ R190, R0, R190 ;  /* 0x000000be00be7220 */ /* 0x000fe20000410000 */
[C---:B------:R-:W-:Y:S02]  /*b650*/  FFMA.FTZ R69, R66.reuse, R67, R69 ;  /* 0x0000004342457223 */ /* 0x040fe40000010045 */
[----:B------:R-:W-:Y:S01]  /*b660*/  FFMA.FTZ R66, R66, R73, -R146 ;  /* 0x0000004942427223 */ /* 0x000fe20000010892 */
[----:B------:R-:W-:Y:S01]  /*b670*/  FMUL.FTZ R73, R23, R19 ;  /* 0x0000001317497220 */ /* 0x000fe20000410000 */
[----:B------:R-:W-:Y:S01]  /*b680*/  FFMA.FTZ R145, R18, R145, R69 ;  /* 0x0000009112917223 */ /* 0x000fe20000010045 */
[C---:B------:R-:W-:Y:S01]  /*b690*/  LOP3.LUT R146, R189.reuse, 0xc00, RZ, 0xfc, !PT ;  /* 0x00000c00bd927812 */ /* 0x040fe200078efcff */
[----:B------:R-:W-:Y:S02]  /*b6a0*/  IMAD R67, R189, R70, UR28 ;  /* 0x0000001cbd437e24 */ /* 0x000fe4000f8e0246 */
[----:B------:R-:W-:Y:S01]  /*b6b0*/  FADD.FTZ R70, R175, R72 ;  /* 0x00000048af467221 */ /* 0x000fe20000010000 */
[----:B------:R-:W-:Y:S01]  /*b6c0*/  FMUL.FTZ R72, R110, R176 ;  /* 0x000000b06e487220 */ /* 0x000fe20000410000 */
[-C--:B------:R-:W-:Y:S01]  /*b6d0*/  FFMA.FTZ R144, R144, -R73.reuse, R193 ;  /* 0x8000004990907223 */ /* 0x080fe200000100c1 */
[----:B------:R-:W-:Y:S01]  /*b6e0*/  FFMA.FTZ R73, -R143, R73, R192 ;  /* 0x000000498f497223 */ /* 0x000fe200000101c0 */
[----:B------:R-:W-:Y:S01]  /*b6f0*/  FMUL.FTZ R69, R70, UR33 ;  /* 0x0000002146457c20 */ /* 0x000fe20008410000 */
[-C--:B------:R-:W-:Y:S01]  /*b700*/  FFMA.FTZ R74, R109, R70.reuse, R72 ;  /* 0x000000466d4a7223 */ /* 0x080fe20000010048 */
[-C--:B------:R-:W-:Y:S01]  /*b710*/  FFMA.FTZ R72, R143, R70.reuse, R75 ;  /* 0x000000468f487223 */ /* 0x080fe2000001004b */
[----:B------:R-:W-:Y:S01]  /*b720*/  FMUL.FTZ R71, R110, R70 ;  /* 0x000000466e477220 */ /* 0x000fe20000410000 */
[C---:B------:R-:W-:Y:S01]  /*b730*/  FFMA.FTZ R75, R176.reuse, UR46, -R69 ;  /* 0x0000002eb04b7c23 */ /* 0x040fe20008010845 */
[----:B------:R-:W-:Y:S01]  /*b740*/  FMUL.FTZ R69, R176, UR33 ;  /* 0x00000021b0457c20 */ /* 0x000fe20008410000 */
[----:B------:R0:W-:Y:S01]  /*b750*/  STS [R67+0x4278], R76 ;  /* 0x0042784c43007388 */ /* 0x0001e20000000800 */
[----:B------:R-:W-:Y:S01]  /*b760*/  FADD.FTZ R173, R173, R74 ;  /* 0x0000004aadad7221 */ /* 0x000fe20000010000 */
[----:B------:R-:W-:Y:S01]  /*b770*/  FFMA.FTZ R71, R109, R176, -R71 ;  /* 0x000000b06d477223 */ /* 0x000fe20000010847 */
[----:B------:R-:W-:Y:S01]  /*b780*/  FFMA.FTZ R74, R70, UR46, R69 ;  /* 0x0000002e464a7c23 */ /* 0x000fe20008010045 */
[-C--:B------:R-:W-:Y:S01]  /*b790*/  FMUL.FTZ R176, R176, R19.reuse ;  /* 0x00000013b0b07220 */ /* 0x080fe20000410000 */
[----:B------:R1:W-:Y:S01]  /*b7a0*/  STS [R67+0x427c], R78 ;  /* 0x00427c4e43007388 */ /* 0x0003e20000000800 */
[----:B------:R-:W-:Y:S01]  /*b7b0*/  FADD.FTZ R71, R174, R71 ;  /* 0x00000047ae477221 */ /* 0x000fe20000010000 */
[----:B------:R-:W-:Y:S01]  /*b7c0*/  FFMA.FTZ R187, R72, R19, R187 ;  /* 0x0000001348bb7223 */ /* 0x000fe200000100bb */
[----:B------:R-:W-:Y:S01]  /*b7d0*/  FADD.FTZ R58, R145, R58 ;  /* 0x0000003a913a7221 */ /* 0x000fe20000010000 */
[----:B------:R-:W-:Y:S01]  /*b7e0*/  FMUL.FTZ R174, R13, -R215 ;  /* 0x800000d70dae7220 */ /* 0x000fe20000410000 */
[----:B0-----:R-:W-:Y:S01]  /*b7f0*/  FMUL.FTZ R76, R144, R75 ;  /* 0x0000004b904c7220 */ /* 0x001fe20000410000 */
[----:B------:R-:W-:Y:S01]  /*b800*/  FMUL.FTZ R77, R71, R20 ;  /* 0x00000014474d7220 */ /* 0x000fe20000410000 */
[----:B------:R-:W-:-:S02]  /*b810*/  FMUL.FTZ R192, R2, R192 ;  /* 0x000000c002c07220 */ /* 0x000fc40000410000 */
[----:B------:R-:W-:Y:S01]  /*b820*/  FFMA.FTZ R74, R73, R74, R76 ;  /* 0x0000004a494a7223 */ /* 0x000fe2000001004c */
[----:B------:R-:W-:Y:S01]  /*b830*/  FMUL.FTZ R76, R70, R19 ;  /* 0x00000013464c7220 */ /* 0x000fe20000410000 */
[----:B------:R-:W-:Y:S01]  /*b840*/  FMUL.FTZ R70, R144, R176 ;  /* 0x000000b090467220 */ /* 0x000fe20000410000 */
[-C--:B-1----:R-:W-:Y:S01]  /*b850*/  FMUL.FTZ R78, R142, R71.reuse ;  /* 0x000000478e4e7220 */ /* 0x082fe20000410000 */
[----:B------:R-:W-:Y:S01]  /*b860*/  FFMA.FTZ R110, R23, R72, R74 ;  /* 0x00000048176e7223 */ /* 0x000fe2000001004a */
[-C--:B------:R-:W-:Y:S01]  /*b870*/  FMUL.FTZ R75, R144, R76.reuse ;  /* 0x0000004c904b7220 */ /* 0x080fe20000410000 */
[-C--:B------:R-:W-:Y:S01]  /*b880*/  FFMA.FTZ R69, R73, R76.reuse, R70 ;  /* 0x0000004c49457223 */ /* 0x080fe20000010046 */
[----:B------:R-:W-:Y:S01]  /*b890*/  FMUL.FTZ R106, R23, R76 ;  /* 0x0000004c176a7220 */ /* 0x000fe20000410000 */
[----:B------:R-:W-:Y:S01]  /*b8a0*/  FMUL.FTZ R76, R108, R71 ;  /* 0x000000476c4c7220 */ /* 0x000fe20000410000 */
[----:B------:R-:W-:Y:S01]  /*b8b0*/  FFMA.FTZ R70, R73, R176, -R75 ;  /* 0x000000b049467223 */ /* 0x000fe2000001084b */
[-C--:B------:R-:W-:Y:S01]  /*b8c0*/  FMUL.FTZ R73, R24, R20.reuse ;  /* 0x0000001418497220 */ /* 0x080fe20000410000 */
[----:B------:R-:W-:Y:S01]  /*b8d0*/  FMUL.FTZ R72, R71, UR33 ;  /* 0x0000002147487c20 */ /* 0x000fe20008410000 */
[-C--:B------:R-:W-:Y:S01]  /*b8e0*/  FFMA.FTZ R76, R105, R173.reuse, R76 ;  /* 0x000000ad694c7223 */ /* 0x080fe2000001004c */
[----:B------:R-:W-:Y:S01]  /*b8f0*/  FMUL.FTZ R108, R108, R173 ;  /* 0x000000ad6c6c7220 */ /* 0x000fe20000410000 */
[-C--:B------:R-:W-:Y:S01]  /*b900*/  FFMA.FTZ R142, R142, -R73.reuse, R195 ;  /* 0x800000498e8e7223 */ /* 0x080fe200000100c3 */
[----:B------:R-:W-:Y:S01]  /*b910*/  FFMA.FTZ R73, -R141, R73, R194 ;  /* 0x000000498d497223 */ /* 0x000fe200000101c2 */
[----:B------:R-:W-:Y:S01]  /*b920*/  FADD.FTZ R74, R171, R76 ;  /* 0x0000004cab4a7221 */ /* 0x000fe20000010000 */
[----:B------:R-:W-:Y:S01]  /*b930*/  FMUL.FTZ R76, R173, UR33 ;  /* 0x00000021ad4c7c20 */ /* 0x000fe20008410000 */
[----:B------:R-:W-:Y:S01]  /*b940*/  FFMA.FTZ R141, R141, R173, R78 ;  /* 0x000000ad8d8d7223 */ /* 0x000fe2000001004e */
[----:B------:R-:W-:Y:S01]  /*b950*/  FFMA.FTZ R105, R105, R71, -R108 ;  /* 0x0000004769697223 */ /* 0x000fe2000001086c */
[-C--:B------:R-:W-:Y:S01]  /*b960*/  FMUL.FTZ R108, R24, R77.reuse ;  /* 0x0000004d186c7220 */ /* 0x080fe20000410000 */
[----:B------:R-:W-:Y:S01]  /*b970*/  FFMA.FTZ R75, R71, UR46, -R76 ;  /* 0x0000002e474b7c23 */ /* 0x000fe2000801084c */
[C---:B------:R-:W-:Y:S01]  /*b980*/  FFMA.FTZ R76, R173.reuse, UR46, R72 ;  /* 0x0000002ead4c7c23 */ /* 0x040fe20008010048 */
[----:B------:R-:W-:Y:S01]  /*b990*/  FMUL.FTZ R173, R173, R20 ;  /* 0x00000014adad7220 */ /* 0x000fe20000410000 */
[C---:B------:R-:W-:Y:S01]  /*b9a0*/  FMUL.FTZ R72, R142.reuse, R77 ;  /* 0x0000004d8e487220 */ /* 0x040fe20000410000 */
[----:B------:R-:W-:Y:S01]  /*b9b0*/  FMUL.FTZ R78, R142, R75 ;  /* 0x0000004b8e4e7220 */ /* 0x000fe20000410000 */
[----:B------:R-:W-:Y:S01]  /*b9c0*/  FADD.FTZ R172, R172, R105 ;  /* 0x00000069acac7221 */ /* 0x000fe20000010000 */
[-C--:B------:R-:W-:Y:S01]  /*b9d0*/  FMUL.FTZ R142, R142, R173.reuse ;  /* 0x000000ad8e8e7220 */ /* 0x080fe20000410000 */
[C---:B------:R-:W-:Y:S01]  /*b9e0*/  FFMA.FTZ R71, R73.reuse, R173, R72 ;  /* 0x000000ad49477223 */ /* 0x040fe20000010048 */
[C---:B------:R-:W-:Y:S01]  /*b9f0*/  FFMA.FTZ R105, R73.reuse, R76, R78 ;  /* 0x0000004c49697223 */ /* 0x040fe2000001004e */
[-C--:B------:R-:W-:Y:S01]  /*ba00*/  FMUL.FTZ R76, R104, R172.reuse ;  /* 0x000000ac684c7220 */ /* 0x080fe20000410000 */
[----:B------:R-:W-:Y:S01]  /*ba10*/  FFMA.FTZ R72, R73, R77, -R142 ;  /* 0x0000004d49487223 */ /* 0x000fe2000001088e */
[----:B------:R-:W-:Y:S01]  /*ba20*/  FMUL.FTZ R77, R25, R21 ;  /* 0x00000015194d7220 */ /* 0x000fe20000410000 */
[----:B------:R-:W-:Y:S01]  /*ba30*/  FMUL.FTZ R75, R140, R172 ;  /* 0x000000ac8c4b7220 */ /* 0x000fe20000410000 */
[----:B------:R-:W-:Y:S01]  /*ba40*/  FMUL.FTZ R79, R74, UR33 ;  /* 0x000000214a4f7c20 */ /* 0x000fe20008410000 */
[-C--:B------:R-:W-:Y:S01]  /*ba50*/  FMUL.FTZ R73, R104, R74.reuse ;  /* 0x0000004a68497220 */ /* 0x080fe20000410000 */
[-C--:B------:R-:W-:Y:S01]  /*ba60*/  FFMA.FTZ R140, R140, -R77.reuse, R197 ;  /* 0x8000004d8c8c7223 */ /* 0x080fe200000100c5 */
[----:B------:R-:W-:Y:S01]  /*ba70*/  FFMA.FTZ R77, -R139, R77, R196 ;  /* 0x0000004d8b4d7223 */ /* 0x000fe200000101c4 */
[-C--:B------:R-:W-:Y:S01]  /*ba80*/  FFMA.FTZ R76, R103, R74.reuse, R76 ;  /* 0x0000004a674c7223 */ /* 0x080fe2000001004c */
[----:B------:R-:W-:Y:S01]  /*ba90*/  FFMA.FTZ R139, R139, R74, R75 ;  /* 0x0000004a8b8b7223 */ /* 0x000fe2000001004b */
[C---:B------:R-:W-:Y:S01]  /*baa0*/  FMUL.FTZ R75, R172.reuse, UR33 ;  /* 0x00000021ac4b7c20 */ /* 0x040fe20008410000 */
[C---:B------:R-:W-:Y:S01]  /*bab0*/  FFMA.FTZ R79, R172.reuse, UR46, -R79 ;  /* 0x0000002eac4f7c23 */ /* 0x040fe2000801084f */
[----:B------:R0:W-:Y:S01]  /*bac0*/  STS [R67+0x4270], R106 ;  /* 0x0042706a43007388 */ /* 0x0001e20000000800 */
[----:B------:R-:W-:Y:S01]  /*bad0*/  FFMA.FTZ R73, R103, R172, -R73 ;  /* 0x000000ac67497223 */ /* 0x000fe20000010849 */
[----:B------:R-:W-:Y:S01]  /*bae0*/  FADD.FTZ R169, R169, R76 ;  /* 0x0000004ca9a97221 */ /* 0x000fe20000010000 */
[----:B------:R-:W-:Y:S01]  /*baf0*/  FMUL.FTZ R172, R172, R21 ;  /* 0x00000015acac7220 */ /* 0x000fe20000410000 */
[----:B------:R-:W-:Y:S01]  /*bb00*/  FFMA.FTZ R76, R74, UR46, R75 ;  /* 0x0000002e4a4c7c23 */ /* 0x000fe2000801004b */
[----:B------:R-:W-:Y:S01]  /*bb10*/  FMUL.FTZ R78, R140, R79 ;  /* 0x0000004f8c4e7220 */ /* 0x000fe20000410000 */
[----:B------:R-:W-:Y:S01]  /*bb20*/  FADD.FTZ R75, R170, R73 ;  /* 0x00000049aa4b7221 */ /* 0x000fe20000010000 */
[----:B------:R-:W-:Y:S01]  /*bb30*/  FMUL.FTZ R74, R74, R21 ;  /* 0x000000154a4a7220 */ /* 0x000fe20000410000 */
[----:B------:R-:W-:Y:S01]  /*bb40*/  FMUL.FTZ R104, R140, R172 ;  /* 0x000000ac8c687220 */ /* 0x000fe20000410000 */
[----:B------:R1:W-:Y:S01]  /*bb50*/  STS [R67+0x426c], R108 ;  /* 0x00426c6c43007388 */ /* 0x0003e20000000800 */
[----:B0-----:R-:W-:Y:S01]  /*bb60*/  FMUL.FTZ R106, R24, R173 ;  /* 0x000000ad186a7220 */ /* 0x001fe20000410000 */
[-C--:B------:R-:W-:Y:S01]  /*bb70*/  FMUL.FTZ R79, R140, R74.reuse ;  /* 0x0000004a8c4f7220 */ /* 0x080fe20000410000 */
[----:B------:R-:W-:Y:S01]  /*bb80*/  FFMA.FTZ R73, R77, R74, R104 ;  /* 0x0000004a4d497223 */ /* 0x000fe20000010068 */
[----:B------:R-:W-:Y:S01]  /*bb90*/  FMUL.FTZ R104, R138, R75 ;  /* 0x0000004b8a687220 */ /* 0x000fe20000410000 */
[----:B------:R-:W-:Y:S01]  /*bba0*/  FADD.FTZ R185, R110, R185 ;  /* 0x000000b96eb97221 */ /* 0x000fe20000010000 */
[----:B------:R0:W-:Y:S01]  /*bbb0*/  STS [R67+0x4268], R106 ;  /* 0x0042686a43007388 */ /* 0x0001e20000000800 */
[----:B------:R-:W-:Y:S01]  /*bbc0*/  FFMA.FTZ R105, R24, R141, R105 ;  /* 0x0000008d18697223 */ /* 0x000fe20000010069 */
[----:B------:R-:W-:Y:S01]  /*bbd0*/  FMUL.FTZ R110, R25, R172 ;  /* 0x000000ac196e7220 */ /* 0x000fe20000410000 */
[----:B------:R-:W-:Y:S01]  /*bbe0*/  FMUL.FTZ R176, R23, R176 ;  /* 0x000000b017b07220 */ /* 0x000fe20000410000 */
[----:B-1----:R-:W-:Y:S01]  /*bbf0*/  FMUL.FTZ R108, R25, R74 ;  /* 0x0000004a196c7220 */ /* 0x002fe20000410000 */
[----:B------:R-:W-:Y:S01]  /*bc00*/  FFMA.FTZ R74, R77, R172, -R79 ;  /* 0x000000ac4d4a7223 */ /* 0x000fe2000001084f */
[----:B------:R-:W-:Y:S01]  /*bc10*/  FADD.FTZ R184, R105, R184 ;  /* 0x000000b869b87221 */ /* 0x000fe20000010000 */
[----:B------:R1:W-:Y:S01]  /*bc20*/  STS [R67+0x4264], R110 ;  /* 0x0042646e43007388 */ /* 0x0003e20000000800 */
[----:B------:R-:W-:Y:S01]  /*bc30*/  IADD3 R140, PT, PT, R189, 0xa80, RZ ;  /* 0x00000a80bd8c7810 */ /* 0x000fe20007ffe0ff */
[----:B------:R-:W-:Y:S01]  /*bc40*/  FMUL.FTZ R170, R15, -R219 ;  /* 0x800000db0faa7220 */ /* 0x000fe20000410000 */
[----:B0-----:R-:W-:Y:S01]  /*bc50*/  FFMA.FTZ R106, R77, R76, R78 ;  /* 0x0000004c4d6a7223 */ /* 0x001fe2000001004e */
[C---:B------:R-:W-:Y:S01]  /*bc60*/  FMUL.FTZ R76, R102.reuse, R75 ;  /* 0x0000004b664c7220 */ /* 0x040fe20000410000 */
[----:B------:R-:W-:Y:S01]  /*bc70*/  FMUL.FTZ R102, R102, R169 ;  /* 0x000000a966667220 */ /* 0x000fe20000410000 */
[-C--:B------:R-:W-:Y:S01]  /*bc80*/  FMUL.FTZ R77, R27, R22.reuse ;  /* 0x000000161b4d7220 */ /* 0x080fe20000410000 */
[----:B------:R-:W-:Y:S01]  /*bc90*/  FFMA.FTZ R122, R25, R139, R106 ;  /* 0x0000008b197a7223 */ /* 0x000fe2000001006a */
[C---:B------:R-:W-:Y:S01]  /*bca0*/  FFMA.FTZ R78, R101.reuse, R169, R76 ;  /* 0x000000a9654e7223 */ /* 0x040fe2000001004c */
[----:B------:R-:W-:Y:S01]  /*bcb0*/  FFMA.FTZ R101, R101, R75, -R102 ;  /* 0x0000004b65657223 */ /* 0x000fe20000010866 */
[----:B------:R-:W-:Y:S01]  /*bcc0*/  FMUL.FTZ R102, R75, UR33 ;  /* 0x000000214b667c20 */ /* 0x000fe20008410000 */
[----:B------:R-:W-:Y:S01]  /*bcd0*/  FFMA.FTZ R76, R137, R169, R104 ;  /* 0x000000a9894c7223 */ /* 0x000fe20000010068 */
[----:B------:R-:W-:Y:S01]  /*bce0*/  FMUL.FTZ R104, R169, UR33 ;  /* 0x00000021a9687c20 */ /* 0x000fe20008410000 */
[----:B------:R-:W-:Y:S01]  /*bcf0*/  FADD.FTZ R167, R167, R78 ;  /* 0x0000004ea7a77221 */ /* 0x000fe20000010000 */
[-C--:B------:R-:W-:Y:S01]  /*bd00*/  FFMA.FTZ R138, R138, -R77.reuse, R199 ;  /* 0x8000004d8a8a7223 */ /* 0x080fe200000100c7 */
[-C--:B------:R-:W-:Y:S01]  /*bd10*/  FMUL.FTZ R106, R75, R22.reuse ;  /* 0x000000164b6a7220 */ /* 0x080fe20000410000 */
[C---:B------:R-:W-:Y:S01]  /*bd20*/  FFMA.FTZ R78, R169.reuse, UR46, R102 ;  /* 0x0000002ea94e7c23 */ /* 0x040fe20008010066 */
[----:B------:R-:W-:Y:S01]  /*bd30*/  FMUL.FTZ R102, R169, R22 ;  /* 0x00000016a9667220 */ /* 0x000fe20000410000 */
[----:B------:R-:W-:Y:S01]  /*bd40*/  FFMA.FTZ R79, R75, UR46, -R104 ;  /* 0x0000002e4b4f7c23 */ /* 0x000fe20008010868 */
[----:B------:R0:W-:Y:S01]  /*bd50*/  STS [R67+0x4260], R108 ;  /* 0x0042606c43007388 */ /* 0x0001e20000000800 */
[----:B------:R-:W-:Y:S01]  /*bd60*/  FFMA.FTZ R77, -R137, R77, R198 ;  /* 0x0000004d894d7223 */ /* 0x000fe200000101c6 */
[CC--:B------:R-:W-:Y:S01]  /*bd70*/  FMUL.FTZ R75, R138.reuse, R102.reuse ;  /* 0x000000668a4b7220 */ /* 0x0c0fe20000410000 */
[----:B------:R-:W-:Y:S01]  /*bd80*/  FMUL.FTZ R104, R138, R79 ;  /* 0x0000004f8a687220 */ /* 0x000fe20000410000 */
[----:B------:R-:W-:Y:S01]  /*bd90*/  FADD.FTZ R105, R168, R101 ;  /* 0x00000065a8697221 */ /* 0x000fe20000010000 */
[C---:B-1----:R-:W-:Y:S01]  /*bda0*/  FMUL.FTZ R110, R27.reuse, R102 ;  /* 0x000000661b6e7220 */ /* 0x042fe20000410000 */
[----:B------:R-:W-:Y:S01]  /*bdb0*/  FMUL.FTZ R112, R27, R106 ;  /* 0x0000006a1b707220 */ /* 0x000fe20000410000 */
[----:B------:R-:W-:Y:S01]  /*bdc0*/  FFMA.FTZ R225, R76, R22, R225 ;  /* 0x000000164ce17223 */ /* 0x000fe200000100e1 */
[----:B------:R-:W-:Y:S01]  /*bdd0*/  FMUL.FTZ R79, R105, R26 ;  /* 0x0000001a694f7220 */ /* 0x000fe20000410000 */
[----:B------:R-:W-:Y:S01]  /*bde0*/  FADD.FTZ R183, R122, R183 ;  /* 0x000000b77ab77221 */ /* 0x000fe20000010000 */
[----:B0-----:R-:W-:Y:S01]  /*bdf0*/  FMUL.FTZ R108, R138, R106 ;  /* 0x0000006a8a6c7220 */ /* 0x001fe20000410000 */
[----:B------:R-:W-:Y:S01]  /*be00*/  STS [R67+0x4258], R110 ;  /* 0x0042586e43007388 */ /* 0x000fe20000000800 */
[----:B------:R-:W-:Y:S01]  /*be10*/  IADD3 R138, PT, PT, R189, 0xa00, RZ ;  /* 0x00000a00bd8a7810 */ /* 0x000fe20007ffe0ff */
[----:B------:R-:W-:Y:S01]  /*be20*/  FFMA.FTZ R188, R141, R20, R188 ;  /* 0x000000148dbc7223 */ /* 0x000fe200000100bc */
[C---:B------:R-:W-:Y:S01]  /*be30*/  FFMA.FTZ R101, R77.reuse, R102, R108 ;  /* 0x000000664d657223 */ /* 0x040fe2000001006c */
        /* <DEDUP_REMOVED lines=12> */
[----:B------:R-:W-:Y:S01]  /*bf00*/  FFMA.FTZ R135, R135, R167, R104 ;  /* 0x000000a787877223 */ /* 0x000fe20000010068 */
[----:B------:R-:W-:Y:S01]  /*bf10*/  FFMA.FTZ R77, R105, UR46, -R77 ;  /* 0x0000002e694d7c23 */ /* 0x000fe2000801084d */
[C---:B------:R-:W-:Y:S01]  /*bf20*/  FFMA.FTZ R76, R167.reuse, UR46, R76 ;  /* 0x0000002ea74c7c23 */ /* 0x040fe2000801004c */
[----:B------:R-:W-:Y:S01]  /*bf30*/  FMUL.FTZ R167, R167, R26 ;  /* 0x0000001aa7a77220 */ /* 0x000fe20000410000 */
[----:B------:R-:W-:Y:S01]  /*bf40*/  FFMA.FTZ R99, R99, R105, -R100 ;  /* 0x0000006963637223 */ /* 0x000fe20000010864 */
[----:B------:R-:W-:Y:S01]  /*bf50*/  FADD.FTZ R165, R165, R78 ;  /* 0x0000004ea5a57221 */ /* 0x000fe20000010000 */
[C---:B------:R-:W-:Y:S01]  /*bf60*/  FMUL.FTZ R100, R136.reuse, R79 ;  /* 0x0000004f88647220 */ /* 0x040fe20000410000 */
[C---:B------:R-:W-:Y:S01]  /*bf70*/  FMUL.FTZ R78, R136.reuse, R77 ;  /* 0x0000004d884e7220 */ /* 0x040fe20000410000 */
[-C--:B------:R-:W-:Y:S01]  /*bf80*/  FMUL.FTZ R136, R136, R167.reuse ;  /* 0x000000a788887220 */ /* 0x080fe20000410000 */
[----:B------:R-:W-:Y:S01]  /*bf90*/  FADD.FTZ R105, R166, R99 ;  /* 0x00000063a6697221 */ /* 0x000fe20000010000 */
[C---:B------:R-:W-:Y:S01]  /*bfa0*/  FMUL.FTZ R104, R28.reuse, R167 ;  /* 0x000000a71c687220 */ /* 0x040fe20000410000 */
[-C--:B------:R-:W-:Y:S01]  /*bfb0*/  FMUL.FTZ R106, R28, R79.reuse ;  /* 0x0000004f1c6a7220 */ /* 0x080fe20000410000 */
[C---:B------:R-:W-:Y:S01]  /*bfc0*/  FFMA.FTZ R99, R75.reuse, R79, -R136 ;  /* 0x0000004f4b637223 */ /* 0x040fe20000010888 */
[C---:B------:R-:W-:Y:S01]  /*bfd0*/  FFMA.FTZ R79, R75.reuse, R76, R78 ;  /* 0x0000004c4b4f7223 */ /* 0x040fe2000001004e */
[----:B------:R-:W-:Y:S01]  /*bfe0*/  FFMA.FTZ R100, R75, R167, R100 ;  /* 0x000000a74b647223 */ /* 0x000fe20000010064 */
[-C--:B------:R-:W-:Y:S01]  /*bff0*/  FMUL.FTZ R78, R134, R105.reuse ;  /* 0x00000069864e7220 */ /* 0x080fe20000410000 */
[C---:B------:R-:W-:Y:S01]  /*c000*/  FMUL.FTZ R76, R98.reuse, R105 ;  /* 0x00000069624c7220 */ /* 0x040fe20000410000 */
[-C--:B------:R-:W-:Y:S01]  /*c010*/  FMUL.FTZ R75, R29, R30.reuse ;  /* 0x0000001e1d4b7220 */ /* 0x080fe20000410000 */
[----:B------:R-:W-:Y:S01]  /*c020*/  FMUL.FTZ R77, R165, UR33 ;  /* 0x00000021a54d7c20 */ /* 0x000fe20008410000 */
[-C--:B------:R-:W-:Y:S01]  /*c030*/  FMUL.FTZ R98, R98, R165.reuse ;  /* 0x000000a562627220 */ /* 0x080fe20000410000 */
[----:B------:R0:W-:Y:S01]  /*c040*/  STS [R67+0x4250], R104 ;  /* 0x0042506843007388 */ /* 0x0001e20000000800 */
[----:B------:R-:W-:Y:S01]  /*c050*/  FFMA.FTZ R76, R97, R165, R76 ;  /* 0x000000a5614c7223 */ /* 0x000fe2000001004c */
[----:B------:R-:W-:Y:S01]  /*c060*/  FFMA.FTZ R134, R134, -R75, R203 ;  /* 0x8000004b86867223 */ /* 0x000fe200000100cb */
[----:B------:R-:W-:Y:S01]  /*c070*/  FFMA.FTZ R77, R105, UR46, -R77 ;  /* 0x0000002e694d7c23 */ /* 0x000fe2000801084d */
[----:B------:R-:W-:Y:S01]  /*c080*/  FFMA.FTZ R97, R97, R105, -R98 ;  /* 0x0000006961617223 */ /* 0x000fe20000010862 */
[----:B------:R1:W-:Y:S01]  /*c090*/  STS [R67+0x4254], R106 ;  /* 0x0042546a43007388 */ /* 0x0003e20000000800 */
[----:B------:R-:W-:Y:S01]  /*c0a0*/  FFMA.FTZ R75, -R133, R75, R202 ;  /* 0x0000004b854b7223 */ /* 0x000fe200000101ca */
[-C--:B------:R-:W-:Y:S01]  /*c0b0*/  FMUL.FTZ R108, R105, R30.reuse ;  /* 0x0000001e696c7220 */ /* 0x080fe20000410000 */
[----:B------:R-:W-:Y:S01]  /*c0c0*/  FMUL.FTZ R98, R165, R30 ;  /* 0x0000001ea5627220 */ /* 0x000fe20000410000 */
[----:B------:R-:W-:Y:S01]  /*c0d0*/  FADD.FTZ R164, R164, R97 ;  /* 0x00000061a4a47221 */ /* 0x000fe20000010000 */
[----:B0-----:R-:W-:Y:S01]  /*c0e0*/  FFMA.FTZ R104, R133, R165, R78 ;  /* 0x000000a585687223 */ /* 0x001fe2000001004e */
[----:B------:R-:W-:Y:S01]  /*c0f0*/  FMUL.FTZ R78, R105, UR33 ;  /* 0x00000021694e7c20 */ /* 0x000fe20008410000 */
[----:B------:R-:W-:Y:S01]  /*c100*/  FADD.FTZ R76, R163, R76 ;  /* 0x0000004ca34c7221 */ /* 0x000fe20000010000 */
[C---:B------:R-:W-:Y:S01]  /*c110*/  FMUL.FTZ R110, R134.reuse, R108 ;  /* 0x0000006c866e7220 */ /* 0x040fe20000410000 */
[C---:B------:R-:W-:Y:S01]  /*c120*/  FMUL.FTZ R97, R134.reuse, R98 ;  /* 0x0000006286617220 */ /* 0x040fe20000410000 */
[----:B------:R-:W-:Y:S01]  /*c130*/  FFMA.FTZ R78, R165, UR46, R78 ;  /* 0x0000002ea54e7c23 */ /* 0x000fe2000801004e */
[----:B-1----:R-:W-:Y:S01]  /*c140*/  FMUL.FTZ R106, R134, R77 ;  /* 0x0000004d866a7220 */ /* 0x002fe20000410000 */
[----:B------:R0:W-:Y:S01]  /*c150*/  STS [R67+0x425c], R112 ;  /* 0x00425c7043007388 */ /* 0x0001e20000000800 */
[C---:B------:R-:W-:Y:S01]  /*c160*/  FFMA.FTZ R97, R75.reuse, R108, -R97 ;  /* 0x0000006c4b617223 */ /* 0x040fe20000010861 */
[----:B------:R-:W-:Y:S01]  /*c170*/  FFMA.FTZ R136, R28, R135, R79 ;  /* 0x000000871c887223 */ /* 0x000fe2000001004f */
[----:B------:R-:W-:Y:S01]  /*c180*/  FFMA.FTZ R106, R75, R78, R106 ;  /* 0x0000004e4b6a7223 */ /* 0x000fe2000001006a */
[C---:B------:R-:W-:Y:S01]  /*c190*/  FMUL.FTZ R78, R96.reuse, R164 ;  /* 0x000000a4604e7220 */ /* 0x040fe20000410000 */
[----:B------:R-:W-:Y:S01]  /*c1a0*/  FMUL.FTZ R96, R96, R76 ;  /* 0x0000004c60607220 */ /* 0x000fe20000410000 */
[----:B------:R-:W-:Y:S01]  /*c1b0*/  FMUL.FTZ R79, R31, R35 ;  /* 0x000000231f4f7220 */ /* 0x000fe20000410000 */
[----:B------:R-:W-:Y:S01]  /*c1c0*/  FMUL.FTZ R77, R132, R164 ;  /* 0x000000a4844d7220 */ /* 0x000fe20000410000 */
[----:B------:R-:W-:Y:S01]  /*c1d0*/  FFMA.FTZ R78, R95, R76, R78 ;  /* 0x0000004c5f4e7223 */ /* 0x000fe2000001004e */
[----:B------:R-:W-:Y:S01]  /*c1e0*/  FFMA.FTZ R227, R104, R30, R227 ;  /* 0x0000001e68e37223 */ /* 0x000fe200000100e3 */
[-C--:B0-----:R-:W-:Y:S01]  /*c1f0*/  FMUL.FTZ R112, R29, R98.reuse ;  /* 0x000000621d707220 */ /* 0x081fe20000410000 */
[----:B------:R-:W-:Y:S01]  /*c200*/  FFMA.FTZ R98, R75, R98, R110 ;  /* 0x000000624b627223 */ /* 0x000fe2000001006e */
[----:B------:R-:W-:Y:S01]  /*c210*/  FFMA.FTZ R75, R95, R164, -R96 ;  /* 0x000000a45f4b7223 */ /* 0x000fe20000010860 */
[----:B------:R-:W-:Y:S01]  /*c220*/  FADD.FTZ R161, R161, R78 ;  /* 0x0000004ea1a17221 */ /* 0x000fe20000010000 */
[-C--:B------:R-:W-:Y:S01]  /*c230*/  FFMA.FTZ R132, R132, -R79.reuse, R205 ;  /* 0x8000004f84847223 */ /* 0x080fe200000100cd */
[C---:B------:R-:W-:Y:S01]  /*c240*/  FFMA.FTZ R79, -R131.reuse, R79, R204 ;  /* 0x0000004f834f7223 */ /* 0x040fe200000101cc */
[----:B------:R-:W-:Y:S01]  /*c250*/  FADD.FTZ R75, R162, R75 ;  /* 0x0000004ba24b7221 */ /* 0x000fe20000010000 */
[----:B------:R-:W-:Y:S01]  /*c260*/  FFMA.FTZ R131, R131, R76, R77 ;  /* 0x0000004c83837223 */ /* 0x000fe2000001004d */
[----:B------:R-:W-:Y:S01]  /*c270*/  FFMA.FTZ R105, R29, R104, R106 ;  /* 0x000000681d697223 */ /* 0x000fe2000001006a */
[----:B------:R-:W-:Y:S01]  /*c280*/  FMUL.FTZ R77, R164, UR33 ;  /* 0x00000021a44d7c20 */ /* 0x000fe20008410000 */
[C---:B------:R-:W-:Y:S01]  /*c290*/  FMUL.FTZ R78, R94.reuse, R75 ;  /* 0x0000004b5e4e7220 */ /* 0x040fe20000410000 */
[----:B------:R-:W-:Y:S01]  /*c2a0*/  FMUL.FTZ R94, R94, R161 ;  /* 0x000000a15e5e7220 */ /* 0x000fe20000410000 */
[----:B------:R-:W-:Y:S01]  /*c2b0*/  FMUL.FTZ R95, R76, UR33 ;  /* 0x000000214c5f7c20 */ /* 0x000fe20008410000 */
[----:B------:R-:W-:Y:S01]  /*c2c0*/  FMUL.FTZ R104, R164, R35 ;  /* 0x00000023a4687220 */ /* 0x000fe20000410000 */
[C---:B------:R-:W-:Y:S01]  /*c2d0*/  FFMA.FTZ R78, R93.reuse, R161, R78 ;  /* 0x000000a15d4e7223 */ /* 0x040fe2000001004e */
[----:B------:R-:W-:Y:S01]  /*c2e0*/  FFMA.FTZ R93, R93, R75, -R94 ;  /* 0x0000004b5d5d7223 */ /* 0x000fe2000001085e */
[----:B------:R-:W-:Y:S01]  /*c2f0*/  FFMA.FTZ R96, R76, UR46, R77 ;  /* 0x0000002e4c607c23 */ /* 0x000fe2000801004d */
[----:B------:R-:W-:Y:S01]  /*c300*/  FFMA.FTZ R95, R164, UR46, -R95 ;  /* 0x0000002ea45f7c23 */ /* 0x000fe2000801085f */
[----:B------:R-:W-:Y:S01]  /*c310*/  FMUL.FTZ R76, R76, R35 ;  /* 0x000000234c4c7220 */ /* 0x000fe20000410000 */
[----:B------:R-:W-:Y:S01]  /*c320*/  FMUL.FTZ R106, R132, R104 ;  /* 0x00000068846a7220 */ /* 0x000fe20000410000 */
[----:B------:R-:W-:Y:S01]  /*c330*/  FADD.FTZ R160, R160, R93 ;  /* 0x0000005da0a07221 */ /* 0x000fe20000010000 */
[----:B------:R-:W-:Y:S01]  /*c340*/  FADD.FTZ R182, R103, R182 ;  /* 0x000000b667b67221 */ /* 0x000fe20000010000 */
[----:B------:R-:W-:Y:S01]  /*c350*/  FADD.FTZ R94, R159, R78 ;  /* 0x0000004e9f5e7221 */ /* 0x000fe20000010000 */
[C---:B------:R-:W-:Y:S01]  /*c360*/  FMUL.FTZ R78, R132.reuse, R95 ;  /* 0x0000005f844e7220 */ /* 0x040fe20000410000 */
[-C--:B------:R-:W-:Y:S01]  /*c370*/  FFMA.FTZ R103, R79, R76.reuse, R106 ;  /* 0x0000004c4f677223 */ /* 0x080fe2000001006a */
[-C--:B------:R-:W-:Y:S01]  /*c380*/  FMUL.FTZ R95, R132, R76.reuse ;  /* 0x0000004c845f7220 */ /* 0x080fe20000410000 */
[----:B------:R-:W-:Y:S01]  /*c390*/  FMUL.FTZ R106, R31, R76 ;  /* 0x0000004c1f6a7220 */ /* 0x000fe20000410000 */
[C---:B------:R-:W-:Y:S01]  /*c3a0*/  FMUL.FTZ R76, R92.reuse, R160 ;  /* 0x000000a05c4c7220 */ /* 0x040fe20000410000 */
[----:B------:R-:W-:Y:S01]  /*c3b0*/  FMUL.FTZ R77, R92, R94 ;  /* 0x0000005e5c4d7220 */ /* 0x000fe20000410000 */
[----:B------:R-:W-:Y:S01]  /*c3c0*/  FFMA.FTZ R78, R79, R96, R78 ;  /* 0x000000604f4e7223 */ /* 0x000fe2000001004e */
[----:B------:R-:W-:Y:S01]  /*c3d0*/  FMUL.FTZ R122, R29, R108 ;  /* 0x0000006c1d7a7220 */ /* 0x000fe20000410000 */
[C---:B------:R-:W-:Y:S01]  /*c3e0*/  FFMA.FTZ R76, R91.reuse, R94, R76 ;  /* 0x0000005e5b4c7223 */ /* 0x040fe2000001004c */
[----:B------:R-:W-:Y:S01]  /*c3f0*/  FFMA.FTZ R91, R91, R160, -R77 ;  /* 0x000000a05b5b7223 */ /* 0x000fe2000001084d */
[----:B------:R-:W-:Y:S01]  /*c400*/  FFMA.FTZ R108, R31, R131, R78 ;  /* 0x000000831f6c7223 */ /* 0x000fe2000001004e */
[----:B------:R-:W-:Y:S01]  /*c410*/  FMUL.FTZ R96, R161, UR33 ;  /* 0x00000021a1607c20 */ /* 0x000fe20008410000 */
[----:B------:R-:W-:Y:S01]  /*c420*/  FADD.FTZ R157, R157, R76 ;  /* 0x0000004c9d9d7221 */ /* 0x000fe20000010000 */
[----:B------:R-:W-:Y:S01]  /*c430*/  FMUL.FTZ R76, R130, R75 ;  /* 0x0000004b824c7220 */ /* 0x000fe20000410000 */
[----:B------:R-:W-:Y:S01]  /*c440*/  FADD.FTZ R91, R158, R91 ;  /* 0x0000005b9e5b7221 */ /* 0x000fe20000010000 */
[----:B------:R-:W-:Y:S01]  /*c450*/  FMUL.FTZ R78, R75, UR33 ;  /* 0x000000214b4e7c20 */ /* 0x000fe20008410000 */
[----:B------:R-:W-:Y:S01]  /*c460*/  FFMA.FTZ R95, R79, R104, -R95 ;  /* 0x000000684f5f7223 */ /* 0x000fe2000001085f */
[----:B------:R-:W-:Y:S01]  /*c470*/  FFMA.FTZ R92, R129, R161, R76 ;  /* 0x000000a1815c7223 */ /* 0x000fe2000001004c */
[C---:B------:R-:W-:Y:S01]  /*c480*/  FMUL.FTZ R76, R90.reuse, R91 ;  /* 0x0000005b5a4c7220 */ /* 0x040fe20000410000 */
[-C--:B------:R-:W-:Y:S01]  /*c490*/  FMUL.FTZ R90, R90, R157.reuse ;  /* 0x0000009d5a5a7220 */ /* 0x080fe20000410000 */
[C---:B------:R-:W-:Y:S01]  /*c4a0*/  FFMA.FTZ R79, R75.reuse, UR46, -R96 ;  /* 0x0000002e4b4f7c23 */ /* 0x040fe20008010860 */
[-C--:B------:R-:W-:Y:S01]  /*c4b0*/  FMUL.FTZ R93, R75, R40.reuse ;  /* 0x000000284b5d7220 */ /* 0x080fe20000410000 */
[C---:B------:R-:W-:Y:S01]  /*c4c0*/  FFMA.FTZ R76, R89.reuse, R157, R76 ;  /* 0x0000009d594c7223 */ /* 0x040fe2000001004c */
[----:B------:R-:W-:Y:S01]  /*c4d0*/  FFMA.FTZ R89, R89, R91, -R90 ;  /* 0x0000005b59597223 */ /* 0x000fe2000001085a */
[----:B------:R-:W-:Y:S01]  /*c4e0*/  FFMA.FTZ R90, R161, UR46, R78 ;  /* 0x0000002ea15a7c23 */ /* 0x000fe2000801004e */
[----:B------:R-:W-:Y:S01]  /*c4f0*/  FMUL.FTZ R77, R32, R40 ;  /* 0x00000028204d7220 */ /* 0x000fe20000410000 */
[----:B------:R-:W-:Y:S01]  /*c500*/  FADD.FTZ R76, R155, R76 ;  /* 0x0000004c9b4c7221 */ /* 0x000fe20000010000 */
[----:B------:R-:W-:Y:S01]  /*c510*/  FADD.FTZ R156, R156, R89 ;  /* 0x000000599c9c7221 */ /* 0x000fe20000010000 */
[----:B------:R-:W-:Y:S01]  /*c520*/  FMUL.FTZ R104, R31, R104 ;  /* 0x000000681f687220 */ /* 0x000fe20000410000 */
[----:B------:R-:W-:Y:S01]  /*c530*/  FFMA.FTZ R130, R130, -R77, R207 ;  /* 0x8000004d82827223 */ /* 0x000fe200000100cf */
[C---:B------:R-:W-:Y:S01]  /*c540*/  FMUL.FTZ R75, R88.reuse, R76 ;  /* 0x0000004c584b7220 */ /* 0x040fe20000410000 */
[----:B------:R-:W-:Y:S01]  /*c550*/  FMUL.FTZ R78, R88, R156 ;  /* 0x0000009c584e7220 */ /* 0x000fe20000410000 */
[----:B------:R-:W-:Y:S01]  /*c560*/  FMUL.FTZ R161, R161, R40 ;  /* 0x00000028a1a17220 */ /* 0x000fe20000410000 */
[----:B------:R0:W-:Y:S01]  /*c570*/  STS [R67+0x4244], R104 ;  /* 0x0042446843007388 */ /* 0x0001e20000000800 */
[C---:B------:R-:W-:Y:S01]  /*c580*/  FFMA.FTZ R75, R87.reuse, R156, -R75 ;  /* 0x0000009c574b7223 */ /* 0x040fe2000001084b */
[----:B------:R-:W-:Y:S01]  /*c590*/  FFMA.FTZ R78, R87, R76, R78 ;  /* 0x0000004c574e7223 */ /* 0x000fe2000001004e */
[----:B------:R-:W-:Y:S01]  /*c5a0*/  FMUL.FTZ R96, R130, R79 ;  /* 0x0000004f82607220 */ /* 0x000fe20000410000 */
[----:B------:R-:W-:Y:S01]  /*c5b0*/  FFMA.FTZ R77, -R129, R77, R206 ;  /* 0x0000004d814d7223 */ /* 0x000fe200000101ce */
[----:B------:R-:W-:Y:S01]  /*c5c0*/  FADD.FTZ R75, R154, R75 ;  /* 0x0000004b9a4b7221 */ /* 0x000fe20000010000 */
[----:B------:R-:W-:Y:S01]  /*c5d0*/  FADD.FTZ R153, R153, R78 ;  /* 0x0000004e99997221 */ /* 0x000fe20000010000 */
[----:B------:R-:W-:Y:S01]  /*c5e0*/  FADD.FTZ R178, R105, R178 ;  /* 0x000000b269b27221 */ /* 0x000fe20000010000 */
[----:B------:R-:W-:Y:S01]  /*c5f0*/  FFMA.FTZ R87, R77, R90, R96 ;  /* 0x0000005a4d577223 */ /* 0x000fe20000010060 */
[----:B------:R-:W-:Y:S01]  /*c600*/  FMUL.FTZ R78, R86, R75 ;  /* 0x0000004b564e7220 */ /* 0x000fe20000410000 */
[----:B0-----:R-:W-:Y:S01]  /*c610*/  FMUL.FTZ R104, R130, R93 ;  /* 0x0000005d82687220 */ /* 0x001fe20000410000 */
[----:B------:R-:W-:Y:S01]  /*c620*/  FMUL.FTZ R86, R86, R153 ;  /* 0x0000009956567220 */ /* 0x000fe20000410000 */
[----:B------:R-:W-:Y:S01]  /*c630*/  FMUL.FTZ R130, R130, R161 ;  /* 0x000000a182827220 */ /* 0x000fe20000410000 */
[----:B------:R-:W-:Y:S01]  /*c640*/  FFMA.FTZ R78, R85, R153, R78 ;  /* 0x00000099554e7223 */ /* 0x000fe2000001004e */
[----:B------:R-:W-:Y:S01]  /*c650*/  FFMA.FTZ R104, R77, R161, R104 ;  /* 0x000000a14d687223 */ /* 0x000fe20000010068 */
[----:B------:R-:W-:Y:S01]  /*c660*/  FFMA.FTZ R85, R85, R75, -R86 ;  /* 0x0000004b55557223 */ /* 0x000fe20000010856 */
[----:B------:R-:W-:Y:S01]  /*c670*/  FFMA.FTZ R105, R77, R93, -R130 ;  /* 0x0000005d4d697223 */ /* 0x000fe20000010882 */
[----:B------:R-:W-:Y:S01]  /*c680*/  FMUL.FTZ R79, R33, R45 ;  /* 0x0000002d214f7220 */ /* 0x000fe20000410000 */
[----:B------:R-:W-:Y:S01]  /*c690*/  FMUL.FTZ R88, R32, R161 ;  /* 0x000000a120587220 */ /* 0x000fe20000410000 */
[----:B------:R-:W-:Y:S01]  /*c6a0*/  FMUL.FTZ R77, R128, R160 ;  /* 0x000000a0804d7220 */ /* 0x000fe20000410000 */
[----:B------:R-:W-:Y:S01]  /*c6b0*/  FADD.FTZ R78, R151, R78 ;  /* 0x0000004e974e7221 */ /* 0x000fe20000010000 */
[----:B------:R-:W-:Y:S01]  /*c6c0*/  FADD.FTZ R152, R152, R85 ;  /* 0x0000005598987221 */ /* 0x000fe20000010000 */
[CC--:B------:R-:W-:Y:S01]  /*c6d0*/  FFMA.FTZ R86, -R127.reuse, R79.reuse, R208 ;  /* 0x0000004f7f567223 */ /* 0x0c0fe200000101d0 */
[----:B------:R-:W-:Y:S01]  /*c6e0*/  FFMA.FTZ R127, R127, R94, R77 ;  /* 0x0000005e7f7f7223 */ /* 0x000fe2000001004d */
[----:B------:R0:W-:Y:S01]  /*c6f0*/  STS [R67+0x4238], R88 ;  /* 0x0042385843007388 */ /* 0x0001e20000000800 */
[----:B------:R-:W-:Y:S01]  /*c700*/  FMUL.FTZ R77, R84, R78 ;  /* 0x0000004e544d7220 */ /* 0x000fe20000410000 */
[----:B------:R-:W-:Y:S01]  /*c710*/  FFMA.FTZ R128, R128, -R79, R209 ;  /* 0x8000004f80807223 */ /* 0x000fe200000100d1 */
[----:B------:R-:W-:Y:S01]  /*c720*/  FMUL.FTZ R85, R94, UR33 ;  /* 0x000000215e557c20 */ /* 0x000fe20008410000 */
[----:B------:R-:W-:Y:S01]  /*c730*/  FMUL.FTZ R79, R160, UR33 ;  /* 0x00000021a04f7c20 */ /* 0x000fe20008410000 */
[C---:B------:R-:W-:Y:S01]  /*c740*/  FFMA.FTZ R77, R83.reuse, R152, -R77 ;  /* 0x00000098534d7223 */ /* 0x040fe2000001084d */
[----:B------:R1:W-:Y:S01]  /*c750*/  STS [R67+0x4240], R106 ;  /* 0x0042406a43007388 */ /* 0x0003e20000000800 */
[----:B------:R-:W-:Y:S01]  /*c760*/  FFMA.FTZ R89, R32, R92, R87 ;  /* 0x0000005c20597223 */ /* 0x000fe20000010057 */
[----:B------:R-:W-:Y:S01]  /*c770*/  FFMA.FTZ R85, R160, UR46, -R85 ;  /* 0x0000002ea0557c23 */ /* 0x000fe20008010855 */
[----:B------:R-:W-:Y:S01]  /*c780*/  FADD.FTZ R77, R150, R77 ;  /* 0x0000004d964d7221 */ /* 0x000fe20000010000 */
[----:B0-----:R-:W-:Y:S01]  /*c790*/  FMUL.FTZ R88, R84, R152 ;  /* 0x0000009854587220 */ /* 0x001fe20000410000 */
[C---:B------:R-:W-:Y:S01]  /*c7a0*/  FFMA.FTZ R123, R94.reuse, UR46, R79 ;  /* 0x0000002e5e7b7c23 */ /* 0x040fe2000801004f */
[----:B------:R-:W-:Y:S01]  /*c7b0*/  FMUL.FTZ R79, R94, R45 ;  /* 0x0000002d5e4f7220 */ /* 0x000fe20000410000 */
[----:B------:R-:W-:Y:S01]  /*c7c0*/  FMUL.FTZ R84, R82, R77 ;  /* 0x0000004d52547220 */ /* 0x000fe20000410000 */
[----:B------:R-:W-:Y:S01]  /*c7d0*/  FFMA.FTZ R88, R83, R78, R88 ;  /* 0x0000004e53587223 */ /* 0x000fe20000010058 */
[----:B------:R-:W-:Y:S01]  /*c7e0*/  FMUL.FTZ R83, R160, R45 ;  /* 0x0000002da0537220 */ /* 0x000fe20000410000 */
[----:B-1----:R-:W-:Y:S01]  /*c7f0*/  FMUL.FTZ R106, R32, R93 ;  /* 0x0000005d206a7220 */ /* 0x002fe20000410000 */
[C---:B------:R-:W-:Y:S01]  /*c800*/  FMUL.FTZ R129, R128.reuse, R85 ;  /* 0x0000005580817220 */ /* 0x040fe20000410000 */
[----:B------:R-:W-:Y:S01]  /*c810*/  FADD.FTZ R149, R149, R88 ;  /* 0x0000005895957221 */ /* 0x000fe20000010000 */
[C---:B------:R-:W-:Y:S01]  /*c820*/  FMUL.FTZ R87, R128.reuse, R83 ;  /* 0x0000005380577220 */ /* 0x040fe20000410000 */
[----:B------:R-:W-:Y:S01]  /*c830*/  FMUL.FTZ R128, R128, R79 ;  /* 0x0000004f80807220 */ /* 0x000fe20000410000 */
[----:B------:R0:W-:Y:S01]  /*c840*/  STS [R67+0x423c], R106 ;  /* 0x00423c6a43007388 */ /* 0x0001e20000000800 */
[-C--:B------:R-:W-:Y:S01]  /*c850*/  FMUL.FTZ R88, R82, R149.reuse ;  /* 0x0000009552587220 */ /* 0x080fe20000410000 */
[----:B------:R-:W-:Y:S01]  /*c860*/  FFMA.FTZ R82, R81, R149, R84 ;  /* 0x0000009551527223 */ /* 0x000fe20000010054 */
[----:B------:R-:W-:Y:S01]  /*c870*/  FMUL.FTZ R90, R33, R79 ;  /* 0x0000004f215a7220 */ /* 0x000fe20000410000 */
[----:B------:R-:W-:Y:S01]  /*c880*/  FFMA.FTZ R229, R92, R40, R229 ;  /* 0x000000285ce57223 */ /* 0x000fe200000100e5 */
[----:B------:R-:W-:Y:S01]  /*c890*/  FFMA.FTZ R81, R81, R77, -R88 ;  /* 0x0000004d51517223 */ /* 0x000fe20000010858 */
[----:B------:R-:W-:Y:S01]  /*c8a0*/  FADD.FTZ R82, R147, R82 ;  /* 0x0000005293527221 */ /* 0x000fe20000010000 */
[-C--:B------:R-:W-:Y:S01]  /*c8b0*/  FFMA.FTZ R107, R86, R83.reuse, -R128 ;  /* 0x00000053566b7223 */ /* 0x080fe20000010880 */
[----:B------:R-:W-:Y:S01]  /*c8c0*/  FMUL.FTZ R92, R33, R83 ;  /* 0x00000053215c7220 */ /* 0x000fe20000410000 */
[----:B------:R-:W-:Y:S01]  /*c8d0*/  FADD.FTZ R148, R148, R81 ;  /* 0x0000005194947221 */ /* 0x000fe20000010000 */
[----:B0-----:R-:W-:Y:S01]  /*c8e0*/  FFMA.FTZ R106, R86, R79, R87 ;  /* 0x0000004f566a7223 */ /* 0x001fe20000010057 */
[-C--:B------:R-:W-:Y:S01]  /*c8f0*/  FMUL.FTZ R79, R41, R55.reuse ;  /* 0x00000037294f7220 */ /* 0x080fe20000410000 */
[----:B------:R-:W-:Y:S01]  /*c900*/  FMUL.FTZ R81, R39, R54 ;  /* 0x0000003627517220 */ /* 0x000fe20000410000 */
[----:B------:R-:W-:Y:S01]  /*c910*/  FMUL.FTZ R110, R82, R55 ;  /* 0x00000037526e7220 */ /* 0x000fe20000410000 */
[----:B------:R0:W-:Y:S01]  /*c920*/  STS [R67+0x4248], R112 ;  /* 0x0042487043007388 */ /* 0x0001e20000000800 */
[----:B------:R-:W-:Y:S01]  /*c930*/  FFMA.FTZ R84, R114, -R79, R222 ;  /* 0x8000004f72547223 */ /* 0x000fe200000100de */
[----:B------:R-:W-:Y:S01]  /*c940*/  FADD.FTZ R57, R108, R57 ;  /* 0x000000396c397221 */ /* 0x000fe20000010000 */
[----:B------:R-:W-:Y:S01]  /*c950*/  FFMA.FTZ R83, -R115, R81, R218 ;  /* 0x0000005173537223 */ /* 0x000fe200000101da */
[----:B------:R1:W-:Y:S01]  /*c960*/  STS [R67+0x424c], R122 ;  /* 0x00424c7a43007388 */ /* 0x0003e20000000800 */
[----:B------:R-:W-:Y:S01]  /*c970*/  FMUL.FTZ R88, R38, R53 ;  /* 0x0000003526587220 */ /* 0x000fe20000410000 */
[----:B------:R-:W-:Y:S01]  /*c980*/  FFMA.FTZ R81, R116, -R81, R219 ;  /* 0x8000005174517223 */ /* 0x000fe200000100db */
[----:B------:R-:W-:Y:S01]  /*c990*/  FMUL.FTZ R108, R148, R55 ;  /* 0x00000037946c7220 */ /* 0x000fe20000410000 */
[----:B------:R-:W-:Y:S01]  /*c9a0*/  FFMA.FTZ R85, -R113, R79, R220 ;  /* 0x0000004f71557223 */ /* 0x000fe200000101dc */
[----:B------:R-:W-:Y:S01]  /*c9b0*/  FMUL.FTZ R87, R84, R110 ;  /* 0x0000006e54577220 */ /* 0x000fe20000410000 */
[----:B0-----:R-:W-:Y:S01]  /*c9c0*/  FMUL.FTZ R112, R77, R54 ;  /* 0x000000364d707220 */ /* 0x001fe20000410000 */
[----:B------:R0:W-:Y:S01]  /*c9d0*/  STS [R67+0x4230], R90 ;  /* 0x0042305a43007388 */ /* 0x0001e20000000800 */
[-C--:B------:R-:W-:Y:S01]  /*c9e0*/  FFMA.FTZ R79, -R117, R88.reuse, R216 ;  /* 0x00000058754f7223 */ /* 0x080fe200000101d8 */
[----:B------:R-:W-:Y:S01]  /*c9f0*/  FFMA.FTZ R88, R118, -R88, R217 ;  /* 0x8000005876587223 */ /* 0x000fe200000100d9 */
[----:B-1----:R-:W-:Y:S01]  /*ca00*/  FMUL.FTZ R122, R149, R54 ;  /* 0x00000036957a7220 */ /* 0x002fe20000410000 */
[----:B------:R1:W-:Y:S01]  /*ca10*/  STS [R67+0x4234], R92 ;  /* 0x0042345c43007388 */ /* 0x0003e20000000800 */
[-C--:B------:R-:W-:Y:S01]  /*ca20*/  FMUL.FTZ R111, R78, R53.reuse ;  /* 0x000000354e6f7220 */ /* 0x080fe20000410000 */
[----:B------:R-:W-:Y:S01]  /*ca30*/  FFMA.FTZ R87, R85, R108, -R87 ;  /* 0x0000006c55577223 */ /* 0x000fe20000010857 */
[----:B------:R-:W-:Y:S01]  /*ca40*/  FMUL.FTZ R93, R81, R122 ;  /* 0x0000007a515d7220 */ /* 0x000fe20000410000 */
[----:B------:R-:W-:Y:S01]  /*ca50*/  FADD.FTZ R56, R89, R56 ;  /* 0x0000003859387221 */ /* 0x000fe20000010000 */
[----:B------:R-:W-:Y:S01]  /*ca60*/  FMUL.FTZ R109, R152, R53 ;  /* 0x00000035986d7220 */ /* 0x000fe20000410000 */
[----:B0-----:R-:W-:Y:S01]  /*ca70*/  FMUL.FTZ R90, R84, R108 ;  /* 0x0000006c545a7220 */ /* 0x001fe20000410000 */
[----:B------:R-:W-:Y:S01]  /*ca80*/  FADD.FTZ R87, RZ, R87 ;  /* 0x00000057ff577221 */ /* 0x000fe20000010000 */
[----:B------:R-:W-:Y:S01]  /*ca90*/  FMUL.FTZ R96, R88, R111 ;  /* 0x0000006f58607220 */ /* 0x000fe20000410000 */
[----:B------:R-:W-:Y:S01]  /*caa0*/  FADD.FTZ R181, R136, R181 ;  /* 0x000000b588b57221 */ /* 0x000fe20000010000 */
[----:B-1----:R-:W-:Y:S01]  /*cab0*/  FMUL.FTZ R92, R81, R112 ;  /* 0x00000070515c7220 */ /* 0x002fe20000410000 */
[----:B------:R-:W-:Y:S01]  /*cac0*/  FFMA.FTZ R90, R85, R110, R90 ;  /* 0x0000006e555a7223 */ /* 0x000fe2000001005a */
[-C--:B------:R-:W-:Y:S01]  /*cad0*/  FMUL.FTZ R94, R88, R109.reuse ;  /* 0x0000006d585e7220 */ /* 0x080fe20000410000 */
[----:B------:R-:W-:Y:S01]  /*cae0*/  FFMA.FTZ R96, R79, R109, -R96 ;  /* 0x0000006d4f607223 */ /* 0x000fe20000010860 */
[C---:B------:R-:W-:Y:S01]  /*caf0*/  FFMA.FTZ R89, R83.reuse, R122, R92 ;  /* 0x0000007a53597223 */ /* 0x040fe2000001005c */
[----:B------:R-:W-:Y:S01]  /*cb00*/  FFMA.FTZ R92, R83, R112, -R93 ;  /* 0x00000070535c7223 */ /* 0x000fe2000001085d */
[----:B------:R-:W-:Y:S01]  /*cb10*/  FADD.FTZ R90, RZ, R90 ;  /* 0x0000005aff5a7221 */ /* 0x000fe20000010000 */
[----:B------:R-:W-:Y:S01]  /*cb20*/  FFMA.FTZ R136, R86, R123, R129 ;  /* 0x0000007b56887223 */ /* 0x000fe20000010081 */
[-C--:B------:R-:W-:Y:S01]  /*cb30*/  FMUL.FTZ R86, R37, R52.reuse ;  /* 0x0000003425567220 */ /* 0x080fe20000410000 */
[----:B------:R-:W-:Y:S01]  /*cb40*/  FADD.FTZ R87, R87, R92 ;  /* 0x0000005c57577221 */ /* 0x000fe20000010000 */
[----:B------:R-:W-:Y:S01]  /*cb50*/  FADD.FTZ R89, R90, R89 ;  /* 0x000000595a597221 */ /* 0x000fe20000010000 */
[----:B------:R-:W-:Y:S01]  /*cb60*/  FFMA.FTZ R94, R79, R111, R94 ;  /* 0x0000006f4f5e7223 */ /* 0x000fe2000001005e */
[----:B------:R-:W-:Y:S01]  /*cb70*/  FMUL.FTZ R128, R75, R52 ;  /* 0x000000344b807220 */ /* 0x000fe20000410000 */
[----:B------:R-:W-:Y:S01]  /*cb80*/  FADD.FTZ R90, R87, R96 ;  /* 0x00000060575a7221 */ /* 0x000fe20000010000 */
[----:B------:R-:W-:Y:S01]  /*cb90*/  FFMA.FTZ R87, R120, -R86, R215 ;  /* 0x8000005678577223 */ /* 0x000fe200000100d7 */
[----:B------:R-:W-:Y:S01]  /*cba0*/  FADD.FTZ R94, R89, R94 ;  /* 0x0000005e595e7221 */ /* 0x000fe20000010000 */
[----:B------:R-:W-:Y:S01]  /*cbb0*/  FMUL.FTZ R130, R153, R52 ;  /* 0x0000003499827220 */ /* 0x000fe20000410000 */
[----:B------:R-:W-:Y:S01]  /*cbc0*/  FFMA.FTZ R86, -R119, R86, R214 ;  /* 0x0000005677567223 */ /* 0x000fe200000101d6 */
[C---:B------:R-:W-:Y:S01]  /*cbd0*/  FMUL.FTZ R89, R87.reuse, R128 ;  /* 0x0000008057597220 */ /* 0x040fe20000410000 */
[----:B------:R-:W-:Y:S01]  /*cbe0*/  FMUL.FTZ R92, R34, R50 ;  /* 0x00000032225c7220 */ /* 0x000fe20000410000 */
[-C--:B------:R-:W-:Y:S01]  /*cbf0*/  FMUL.FTZ R123, R87, R130.reuse ;  /* 0x00000082577b7220 */ /* 0x080fe20000410000 */
[----:B------:R-:W-:Y:S01]  /*cc00*/  FMUL.FTZ R96, R126, R91 ;  /* 0x0000005b7e607220 */ /* 0x000fe20000410000 */
[----:B------:R-:W-:Y:S01]  /*cc10*/  FFMA.FTZ R93, R86, R130, R89 ;  /* 0x00000082565d7223 */ /* 0x000fe20000010059 */
[----:B------:R-:W-:Y:S01]  /*cc20*/  FMUL.FTZ R129, R36, R51 ;  /* 0x0000003324817220 */ /* 0x000fe20000410000 */
[-C--:B------:R-:W-:Y:S01]  /*cc30*/  FFMA.FTZ R132, R126, -R92.reuse, R211 ;  /* 0x8000005c7e847223 */ /* 0x080fe200000100d3 */
[C---:B------:R-:W-:Y:S01]  /*cc40*/  FFMA.FTZ R89, -R125.reuse, R92, R210 ;  /* 0x0000005c7d597223 */ /* 0x040fe200000101d2 */
[----:B------:R-:W-:Y:S01]  /*cc50*/  FFMA.FTZ R123, R86, R128, -R123 ;  /* 0x00000080567b7223 */ /* 0x000fe2000001087b */
[----:B------:R-:W-:Y:S01]  /*cc60*/  FFMA.FTZ R96, R125, R157, R96 ;  /* 0x0000009d7d607223 */ /* 0x000fe20000010060 */
[----:B------:R-:W-:Y:S01]  /*cc70*/  FADD.FTZ R92, R94, R93 ;  /* 0x0000005d5e5c7221 */ /* 0x000fe20000010000 */
[----:B------:R-:W-:Y:S01]  /*cc80*/  FFMA.FTZ R93, R124, -R129, R213 ;  /* 0x800000817c5d7223 */ /* 0x000fe200000100d5 */
[----:B------:R-:W-:Y:S01]  /*cc90*/  FMUL.FTZ R125, R156, R51 ;  /* 0x000000339c7d7220 */ /* 0x000fe20000410000 */
[----:B------:R-:W-:Y:S01]  /*cca0*/  FADD.FTZ R90, R90, R123 ;  /* 0x0000007b5a5a7221 */ /* 0x000fe20000010000 */
[----:B------:R-:W-:Y:S01]  /*ccb0*/  FFMA.FTZ R94, -R121, R129, R212 ;  /* 0x00000081795e7223 */ /* 0x000fe200000101d4 */
[----:B------:R-:W-:Y:S01]  /*ccc0*/  FMUL.FTZ R123, R76, R51 ;  /* 0x000000334c7b7220 */ /* 0x000fe20000410000 */
[----:B------:R-:W-:Y:S01]  /*ccd0*/  FMUL.FTZ R129, R93, R125 ;  /* 0x0000007d5d817220 */ /* 0x000fe20000410000 */
[----:B------:R-:W-:Y:S01]  /*cce0*/  FMUL.FTZ R126, R157, UR33 ;  /* 0x000000219d7e7c20 */ /* 0x000fe20008410000 */
[----:B------:R-:W-:Y:S01]  /*ccf0*/  FFMA.FTZ R226, R135, R26, R226 ;  /* 0x0000001a87e27223 */ /* 0x000fe200000100e2 */
[C---:B------:R-:W-:Y:S01]  /*cd00*/  FMUL.FTZ R134, R91.reuse, UR33 ;  /* 0x000000215b867c20 */ /* 0x040fe20008410000 */
[-C--:B------:R-:W-:Y:S01]  /*cd10*/  FFMA.FTZ R129, R94, R123.reuse, R129 ;  /* 0x0000007b5e817223 */ /* 0x080fe20000010081 */
[CC--:B------:R-:W-:Y:S01]  /*cd20*/  FMUL.FTZ R135, R91.reuse, R50.reuse ;  /* 0x000000325b877220 */ /* 0x0c0fe20000410000 */
[----:B------:R-:W-:Y:S01]  /*cd30*/  FFMA.FTZ R133, R91, UR46, -R126 ;  /* 0x0000002e5b857c23 */ /* 0x000fe2000801087e */
[----:B------:R-:W-:Y:S01]  /*cd40*/  FMUL.FTZ R126, R93, R123 ;  /* 0x0000007b5d7e7220 */ /* 0x000fe20000410000 */
[C---:B------:R-:W-:Y:S01]  /*cd50*/  FFMA.FTZ R91, R157.reuse, UR46, R134 ;  /* 0x0000002e9d5b7c23 */ /* 0x040fe20008010086 */
[----:B------:R-:W-:Y:S01]  /*cd60*/  FADD.FTZ R129, R92, R129 ;  /* 0x000000815c817221 */ /* 0x000fe20000010000 */
[----:B------:R-:W-:Y:S01]  /*cd70*/  FMUL.FTZ R157, R157, R50 ;  /* 0x000000329d9d7220 */ /* 0x000fe20000410000 */
[----:B------:R-:W-:Y:S01]  /*cd80*/  FMUL.FTZ R92, R132, R135 ;  /* 0x00000087845c7220 */ /* 0x000fe20000410000 */
[----:B------:R-:W-:Y:S01]  /*cd90*/  FFMA.FTZ R228, R131, R35, R228 ;  /* 0x0000002383e47223 */ /* 0x000fe200000100e4 */
[----:B------:R-:W-:Y:S01]  /*cda0*/  FFMA.FTZ R131, R94, R125, -R126 ;  /* 0x0000007d5e837223 */ /* 0x000fe2000001087e */
[-C--:B------:R-:W-:Y:S01]  /*cdb0*/  FMUL.FTZ R134, R132, R157.reuse ;  /* 0x0000009d84867220 */ /* 0x080fe20000410000 */
[----:B------:R-:W-:Y:S01]  /*cdc0*/  FFMA.FTZ R126, R89, R157, R92 ;  /* 0x0000009d597e7223 */ /* 0x000fe2000001005c */
[----:B------:R-:W-:Y:S01]  /*cdd0*/  FFMA.FTZ R92, R33, R127, R136 ;  /* 0x0000007f215c7223 */ /* 0x000fe20000010088 */
[----:B------:R-:W-:Y:S01]  /*cde0*/  FADD.FTZ R131, R90, R131 ;  /* 0x000000835a837221 */ /* 0x000fe20000010000 */
[----:B------:R-:W-:Y:S01]  /*cdf0*/  FFMA.FTZ R134, R89, R135, -R134 ;  /* 0x0000008759867223 */ /* 0x000fe20000010886 */
[----:B------:R-:W-:Y:S01]  /*ce00*/  FADD.FTZ R129, R129, R126 ;  /* 0x0000007e81817221 */ /* 0x000fe20000010000 */
[----:B------:R-:W-:Y:S01]  /*ce10*/  FMUL.FTZ R90, R132, R133 ;  /* 0x00000085845a7220 */ /* 0x000fe20000410000 */
[----:B------:R-:W-:Y:S01]  /*ce20*/  FMUL.FTZ R126, R34, R157 ;  /* 0x0000009d227e7220 */ /* 0x000fe20000410000 */
[----:B------:R-:W-:Y:S01]  /*ce30*/  FADD.FTZ R134, R131, R134 ;  /* 0x0000008683867221 */ /* 0x000fe20000010000 */
[----:B------:R-:W-:Y:S01]  /*ce40*/  FADD.FTZ R129, R129, R106 ;  /* 0x0000006a81817221 */ /* 0x000fe20000010000 */
[----:B------:R-:W-:Y:S01]  /*ce50*/  FMUL.FTZ R106, R36, R123 ;  /* 0x0000007b246a7220 */ /* 0x000fe20000410000 */
[----:B------:R-:W-:Y:S01]  /*ce60*/  FMUL.FTZ R132, R34, R135 ;  /* 0x0000008722847220 */ /* 0x000fe20000410000 */
[----:B------:R-:W-:Y:S01]  /*ce70*/  FADD.FTZ R134, R134, R107 ;  /* 0x0000006b86867221 */ /* 0x000fe20000010000 */
[----:B------:R-:W-:Y:S01]  /*ce80*/  FADD.FTZ R136, R129, R104 ;  /* 0x0000006881887221 */ /* 0x000fe20000010000 */
[----:B------:R-:W-:Y:S01]  /*ce90*/  FMUL.FTZ R104, R36, R125 ;  /* 0x0000007d24687220 */ /* 0x000fe20000410000 */
[----:B------:R0:W-:Y:S01]  /*cea0*/  STS [R67+0x4220], R106 ;  /* 0x0042206a43007388 */ /* 0x0001e20000000800 */
[----:B------:R-:W-:Y:S01]  /*ceb0*/  FADD.FTZ R134, R134, R105 ;  /* 0x0000006986867221 */ /* 0x000fe20000010000 */
[----:B------:R-:W-:Y:S01]  /*cec0*/  FADD.FTZ R103, R136, R103 ;  /* 0x0000006788677221 */ /* 0x000fe20000010000 */
[C---:B------:R-:W-:Y:S01]  /*ced0*/  FMUL.FTZ R130, R37.reuse, R130 ;  /* 0x0000008225827220 */ /* 0x040fe20000410000 */
[----:B------:R-:W-:Y:S01]  /*cee0*/  FMUL.FTZ R128, R37, R128 ;  /* 0x0000008025807220 */ /* 0x000fe20000410000 */
[----:B------:R-:W-:Y:S01]  /*cef0*/  FADD.FTZ R134, R134, R95 ;  /* 0x0000005f86867221 */ /* 0x000fe20000010000 */
[----:B------:R-:W-:Y:S01]  /*cf00*/  FADD.FTZ R103, R103, R98 ;  /* 0x0000006267677221 */ /* 0x000fe20000010000 */
[----:B------:R-:W-:Y:S01]  /*cf10*/  FMUL.FTZ R98, R38, R111 ;  /* 0x0000006f26627220 */ /* 0x000fe20000410000 */
[----:B------:R-:W-:Y:S01]  /*cf20*/  FMUL.FTZ R122, R39, R122 ;  /* 0x0000007a277a7220 */ /* 0x000fe20000410000 */
[----:B------:R-:W-:Y:S01]  /*cf30*/  FADD.FTZ R134, R134, R97 ;  /* 0x0000006186867221 */ /* 0x000fe20000010000 */
[----:B0-----:R-:W-:Y:S01]  /*cf40*/  FADD.FTZ R106, R103, R100 ;  /* 0x00000064676a7221 */ /* 0x001fe20000010000 */
[----:B------:R-:W-:Y:S01]  /*cf50*/  FMUL.FTZ R100, R38, R109 ;  /* 0x0000006d26647220 */ /* 0x000fe20000410000 */
[----:B------:R-:W-:Y:S01]  /*cf60*/  FMUL.FTZ R112, R39, R112 ;  /* 0x0000007027707220 */ /* 0x000fe20000410000 */
[----:B------:R-:W-:Y:S01]  /*cf70*/  FADD.FTZ R99, R134, R99 ;  /* 0x0000006386637221 */ /* 0x000fe20000010000 */
[----:B------:R-:W-:Y:S01]  /*cf80*/  FADD.FTZ R106, R106, R101 ;  /* 0x000000656a6a7221 */ /* 0x000fe20000010000 */
[C---:B------:R-:W-:Y:S01]  /*cf90*/  FMUL.FTZ R110, R41.reuse, R110 ;  /* 0x0000006e296e7220 */ /* 0x040fe20000410000 */
[----:B------:R-:W-:Y:S01]  /*cfa0*/  FMUL.FTZ R108, R41, R108 ;  /* 0x0000006c296c7220 */ /* 0x000fe20000410000 */
[----:B------:R-:W-:Y:S01]  /*cfb0*/  FADD.FTZ R99, R99, R102 ;  /* 0x0000006663637221 */ /* 0x000fe20000010000 */
[----:B------:R-:W-:Y:S01]  /*cfc0*/  FADD.FTZ R106, R106, R73 ;  /* 0x000000496a6a7221 */ /* 0x000fe20000010000 */
[----:B------:R-:W-:Y:S01]  /*cfd0*/  STS [R67+0x4274], R176 ;  /* 0x004274b043007388 */ /* 0x000fe20000000800 */
[----:B------:R-:W-:Y:S01]  /*cfe0*/  IADD3 R102, PT, PT, R189, 0x380, RZ ;  /* 0x00000380bd667810 */ /* 0x000fe20007ffe0ff */
[----:B------:R-:W-:Y:S01]  /*cff0*/  FADD.FTZ R99, R99, R74 ;  /* 0x0000004a63637221 */ /* 0x000fe20000010000 */
[----:B------:R-:W-:Y:S01]  /*d000*/  FADD.FTZ R106, R106, R71 ;  /* 0x000000476a6a7221 */ /* 0x000fe20000010000 */
[----:B------:R0:W-:Y:S01]  /*d010*/  STS [R67+0x4228], R126 ;  /* 0x0042287e43007388 */ /* 0x0001e20000000800 */
        /* <DEDUP_REMOVED lines=9> */
[----:B------:R-:W-:Y:S01]  /*d0b0*/  FFMA.FTZ R230, R127, R45, R230 ;  /* 0x0000002d7fe67223 */ /* 0x000fe200000100e6 */
[C---:B------:R-:W-:Y:S01]  /*d0c0*/  IADD3 R106, PT, PT, R189.reuse, 0x480, RZ ;  /* 0x00000480bd6a7810 */ /* 0x040fe20007ffe0ff */
[----:B------:R5:W-:Y:S01]  /*d0d0*/  STS [R67+0x4218], R130 ;  /* 0x0042188243007388 */ /* 0x000be20000000800 */
[----:B0-----:R-:W-:Y:S01]  /*d0e0*/  IADD3 R126, PT, PT, R189, 0x700, RZ ;  /* 0x00000700bd7e7810 */ /* 0x001fe20007ffe0ff */
[----:B------:R-:W-:Y:S01]  /*d0f0*/  FADD.FTZ R66, R99, R66 ;  /* 0x0000004263427221 */ /* 0x000fe20000010000 */
[C---:B-1----:R-:W-:Y:S01]  /*d100*/  IADD3 R132, PT, PT, R189.reuse, 0x880, RZ ;  /* 0x00000880bd847810 */ /* 0x042fe20007ffe0ff */
[----:B------:R0:W-:Y:S01]  /*d110*/  STS [R67+0x421c], R128 ;  /* 0x00421c8043007388 */ /* 0x0001e20000000800 */
[----:B------:R-:W-:Y:S01]  /*d120*/  IADD3 R134, PT, PT, R189, 0x900, RZ ;  /* 0x00000900bd867810 */ /* 0x000fe20007ffe0ff */
[----:B------:R-:W-:Y:S01]  /*d130*/  FFMA.FTZ R224, R139, R21, R224 ;  /* 0x000000158be07223 */ /* 0x000fe200000100e0 */
[C---:B--2---:R-:W-:Y:S01]  /*d140*/  LOP3.LUT R104, R189.reuse, 0x400, RZ, 0xfc, !PT ;  /* 0x00000400bd687812 */ /* 0x044fe200078efcff */
[----:B------:R1:W-:Y:S01]  /*d150*/  STS [R67+0x4210], R98 ;  /* 0x0042106243007388 */ /* 0x0003e20000000800 */
[C---:B------:R-:W-:Y:S01]  /*d160*/  IADD3 R136, PT, PT, R189.reuse, 0x980, RZ ;  /* 0x00000980bd887810 */ /* 0x040fe20007ffe0ff */
[----:B------:R-:W-:Y:S01]  /*d170*/  FMUL.FTZ R172, R14, -R217 ;  /* 0x800000d90eac7220 */ /* 0x000fe20000410000 */
[C---:B-----5:R-:W-:Y:S01]  /*d180*/  LOP3.LUT R130, R189.reuse, 0x800, RZ, 0xfc, !PT ;  /* 0x00000800bd827812 */ /* 0x060fe200078efcff */
[----:B------:R2:W-:Y:S01]  /*d190*/  STS [R67+0x4214], R100 ;  /* 0x0042146443007388 */ /* 0x0005e20000000800 */
[C---:B------:R-:W-:Y:S01]  /*d1a0*/  IADD3 R142, PT, PT, R189.reuse, 0xb00, RZ ;  /* 0x00000b00bd8e7810 */ /* 0x040fe20007ffe0ff */
[----:B------:R-:W-:Y:S01]  /*d1b0*/  FMUL.FTZ R176, R12, -R213 ;  /* 0x800000d50cb07220 */ /* 0x000fe20000410000 */
[C---:B0-----:R-:W-:Y:S01]  /*d1c0*/  IADD3 R128, PT, PT, R189.reuse, 0x780, RZ ;  /* 0x00000780bd807810 */ /* 0x041fe20007ffe0ff */
[----:B------:R0:W-:Y:S01]  /*d1d0*/  STS [R67+0x4208], R122 ;  /* 0x0042087a43007388 */ /* 0x0001e20000000800 */
[C---:B------:R-:W-:Y:S01]  /*d1e0*/  IADD3 R144, PT, PT, R189.reuse, 0xb80, RZ ;  /* 0x00000b80bd907810 */ /* 0x040fe20007ffe0ff */
[C---:B------:R-:W-:Y:S01]  /*d1f0*/  FMUL.FTZ R220, R16.reuse, R220 ;  /* 0x000000dc10dc7220 */ /* 0x040fe20000410000 */
[C---:B-1----:R-:W-:Y:S01]  /*d200*/  IADD3 R98, PT, PT, R189.reuse, 0x280, RZ ;  /* 0x00000280bd627810 */ /* 0x042fe20007ffe0ff */
[----:B------:R1:W-:Y:S01]  /*d210*/  STS [R67+0x420c], R112 ;  /* 0x00420c7043007388 */ /* 0x0003e20000000800 */
[C---:B------:R-:W-:Y:S01]  /*d220*/  IADD3 R150, PT, PT, R189.reuse, 0xc80, RZ ;  /* 0x00000c80bd967810 */ /* 0x040fe20007ffe0ff */
[----:B------:R-:W-:Y:S01]  /*d230*/  FMUL.FTZ R222, R16, -R222 ;  /* 0x800000de10de7220 */ /* 0x000fe20000410000 */
[C---:B--2---:R-:W-:Y:S01]  /*d240*/  IADD3 R100, PT, PT, R189.reuse, 0x300, RZ ;  /* 0x00000300bd647810 */ /* 0x044fe20007ffe0ff */
[----:B------:R2:W-:Y:S01]  /*d250*/  STS [R67+0x4200], R110 ;  /* 0x0042006e43007388 */ /* 0x0005e20000000800 */
[----:B------:R-:W-:Y:S01]  /*d260*/  IADD3 R154, PT, PT, R189, 0xd00, RZ ;  /* 0x00000d00bd9a7810 */ /* 0x000fe20007ffe0ff */
[----:B------:R-:W-:Y:S01]  /*d270*/  FMUL.FTZ R218, R15, R218 ;  /* 0x000000da0fda7220 */ /* 0x000fe20000410000 */
[C---:B0-----:R-:W-:Y:S01]  /*d280*/  IADD3 R122, PT, PT, R189.reuse, 0x680, RZ ;  /* 0x00000680bd7a7810 */ /* 0x041fe20007ffe0ff */
[----:B------:R0:W-:Y:S01]  /*d290*/  STS [R67+0x4204], R108 ;  /* 0x0042046c43007388 */ /* 0x0001e20000000800 */
[C---:B------:R-:W-:Y:S01]  /*d2a0*/  IADD3 R158, PT, PT, R189.reuse, 0xd80, RZ ;  /* 0x00000d80bd9e7810 */ /* 0x040fe20007ffe0ff */
[----:B------:R-:W-:Y:S01]  /*d2b0*/  FMUL.FTZ R216, R14, R216 ;  /* 0x000000d80ed87220 */ /* 0x000fe20000410000 */
[----:B-1----:R-:W-:Y:S01]  /*d2c0*/  IADD3 R112, PT, PT, R189, 0x600, RZ ;  /* 0x00000600bd707810 */ /* 0x002fe20007ffe0ff */
[----:B------:R-:W-:Y:S01]  /*d2d0*/  FMUL.FTZ R214, R13, R214 ;  /* 0x000000d60dd67220 */ /* 0x000fe20000410000 */
[C---:B------:R-:W-:Y:S01]  /*d2e0*/  IADD3 R160, PT, PT, R189.reuse, 0xe00, RZ ;  /* 0x00000e00bda07810 */ /* 0x040fe20007ffe0ff */
[----:B------:R-:W-:Y:S01]  /*d2f0*/  FMUL.FTZ R212, R12, R212 ;  /* 0x000000d40cd47220 */ /* 0x000fe20000410000 */
[----:B--2---:R-:W-:Y:S01]  /*d300*/  IADD3 R110, PT, PT, R189, 0x580, RZ ;  /* 0x00000580bd6e7810 */ /* 0x004fe20007ffe0ff */
[----:B------:R-:W-:Y:S01]  /*d310*/  FMUL.FTZ R210, R11, R210 ;  /* 0x000000d20bd27220 */ /* 0x000fe20000410000 */
[C---:B------:R-:W-:Y:S01]  /*d320*/  IADD3 R162, PT, PT, R189.reuse, 0xe80, RZ ;  /* 0x00000e80bda27810 */ /* 0x040fe20007ffe0ff */
[----:B------:R-:W-:Y:S01]  /*d330*/  FMUL.FTZ R208, R10, R208 ;  /* 0x000000d00ad07220 */ /* 0x000fe20000410000 */
[----:B0-----:R-:W-:Y:S01]  /*d340*/  IADD3 R108, PT, PT, R189, 0x500, RZ ;  /* 0x00000500bd6c7810 */ /* 0x001fe20007ffe0ff */
        /* <DEDUP_REMOVED lines=14> */
[----:B------:R-:W-:Y:S01]  /*d430*/  FMUL.FTZ R173, R156, UR33 ;  /* 0x000000219cad7c20 */ /* 0x000fe20008410000 */
[-C--:B------:R-:W-:Y:S01]  /*d440*/  LEA.HI R100, R100, R189.reuse, RZ, 0x1b ;  /* 0x000000bd64647211 */ /* 0x080fe200078fd8ff */
[----:B------:R-:W-:Y:S01]  /*d450*/  FMUL.FTZ R175, R148, UR33 ;  /* 0x0000002194af7c20 */ /* 0x000fe20008410000 */
        /* <DEDUP_REMOVED lines=71> */
[----:B------:R-:W0:Y:S01]  /*d8d0*/  LDS R141, [R144+0x5600] ;  /* 0x00560000908d7984 */ /* 0x000e220000000800 */
[----:B------:R-:W-:Y:S01]  /*d8e0*/  LEA R179, R168, UR49, 0x2 ;  /* 0x00000031a8b37c11 */ /* 0x000fe2000f8e10ff */
[----:B------:R-:W-:Y:S01]  /*d8f0*/  FMUL.FTZ R168, R149, UR33 ;  /* 0x0000002195a87c20 */ /* 0x000fe20008410000 */
[----:B------:R-:W-:Y:S01]  /*d900*/  LEA R64, R169, -R64, 0x1 ;  /* 0x80000040a9407211 */ /* 0x000fe200078e08ff */
[----:B------:R-:W0:Y:S01]  /*d910*/  LDS R139, [R142+0x5800] ;  /* 0x005800008e8b7984 */ /* 0x000e220000000800 */
[----:B------:R-:W-:Y:S01]  /*d920*/  FMUL.FTZ R169, R76, UR33 ;  /* 0x000000214ca97c20 */ /* 0x000fe20008410000 */
[----:B------:R-:W-:Y:S01]  /*d930*/  FFMA.FTZ R168, R77, UR46, -R168 ;  /* 0x0000002e4da87c23 */ /* 0x000fe200080108a8 */
[C---:B------:R-:W-:Y:S01]  /*d940*/  ISETP.GE.AND P2, PT, R64.reuse, 0x1, PT ;  /* 0x000000014000780c */ /* 0x040fe20003f46270 */
[----:B------:R-:W0:Y:S01]  /*d950*/  LDS R137, [R140+0x5a00] ;  /* 0x005a00008c897984 */ /* 0x000e220000000800 */
[----:B------:R-:W-:-:S03]  /*d960*/  ISETP.GE.AND P3, PT, R64, 0x81, PT ;  /* 0x000000814000780c */ /* 0x000fc60003f66270 */
        /* <DEDUP_REMOVED lines=37> */
[----:B------:R-:W-:Y:S01]  /*dbc0*/  STS [R67+0x8400], R220 ;  /* 0x008400dc43007388 */ /* 0x000fe20000000800 */
[----:B----4-:R-:W-:-:S03]  /*dbd0*/  FMUL.FTZ R170, R2, -R193 ;  /* 0x800000c102aa7220 */ /* 0x010fc60000410000 */
[----:B------:R-:W-:Y:S01]  /*dbe0*/  STS [R67+0x8404], R222 ;  /* 0x008404de43007388 */ /* 0x000fe20000000800 */
[----:B-----5:R-:W-:-:S03]  /*dbf0*/  FMUL.FTZ R180, R0, -R191 ;  /* 0x800000bf00b47220 */ /* 0x020fc60000410000 */
        /* <DEDUP_REMOVED lines=14> */
[----:B---3--:R-:W-:Y:S01]  /*dce0*/  FFMA.FTZ R172, R156, UR46, -R169 ;  /* 0x0000002e9cac7c23 */ /* 0x008fe200080108a9 */
[----:B------:R-:W-:-:S02]  /*dcf0*/  FMUL.FTZ R169, R78, UR33 ;  /* 0x000000214ea97c20 */ /* 0x000fc40008410000 */
[----:B------:R-:W-:Y:S02]  /*dd00*/  STS [R67+0x8468], R194 ;  /* 0x008468c243007388 */ /* 0x000fe40000000800 */
[----:B------:R-:W-:Y:S02]  /*dd10*/  FFMA.FTZ R169, R152, UR46, -R169 ;  /* 0x0000002e98a97c23 */ /* 0x000fe400080108a9 */
[----:B------:R3:W-:Y:S01]  /*dd20*/  STS [R67+0x846c], R176 ;  /* 0x00846cb043007388 */ /* 0x0007e20000000800 */
[----:B----4-:R-:W-:-:S03]  /*dd30*/  FMUL.FTZ R174, R153, UR33 ;  /* 0x0000002199ae7c20 */ /* 0x010fc60008410000 */
[----:B------:R-:W-:Y:S01]  /*dd40*/  STS [R67+0x8470], R192 ;  /* 0x008470c043007388 */ /* 0x000fe20000000800 */
[----:B------:R-:W-:-:S03]  /*dd50*/  FFMA.FTZ R174, R75, UR46, -R174 ;  /* 0x0000002e4bae7c23 */ /* 0x000fc600080108ae */
[----:B------:R-:W-:Y:S01]  /*dd60*/  STS [R67+0x8474], R170 ;  /* 0x008474aa43007388 */ /* 0x000fe20000000800 */
[----:B---3--:R-:W-:Y:S01]  /*dd70*/  FMUL.FTZ R176, R124, R156 ;  /* 0x0000009c7cb07220 */ /* 0x008fe20000410000 */
[----:B------:R-:W-:Y:S02]  /*dd80*/  FMUL.FTZ R124, R75, UR33 ;  /* 0x000000214b7c7c20 */ /* 0x000fe40008410000 */
[----:B------:R-:W-:Y:S01]  /*dd90*/  STS [R67+0x8478], R190 ;  /* 0x008478be43007388 */ /* 0x000fe20000000800 */
[----:B------:R-:W-:Y:S01]  /*dda0*/  FMUL.FTZ R156, R77, UR33 ;  /* 0x000000214d9c7c20 */ /* 0x000fe20008410000 */
[----:B------:R-:W-:Y:S02]  /*ddb0*/  FFMA.FTZ R171, R153, UR46, R124 ;  /* 0x0000002e99ab7c23 */ /* 0x000fe4000801007c */
[----:B------:R3:W-:Y:S01]  /*ddc0*/  STS [R67+0x847c], R180 ;  /* 0x00847cb443007388 */ /* 0x0007e20000000800 */
[----:B------:R-:W-:Y:S01]  /*ddd0*/  FFMA.FTZ R156, R149, UR46, R156 ;  /* 0x0000002e959c7c23 */ /* 0x000fe2000801009c */
[----:B------:R-:W-:Y:S01]  /*dde0*/  FFMA.FTZ R124, R82, UR46, R175 ;  /* 0x0000002e527c7c23 */ /* 0x000fe200080100af */
[----:B---3--:R-:W-:-:S04]  /*ddf0*/  FMUL.FTZ R67, R152, UR33 ;  /* 0x0000002198437c20 */ /* 0x008fc80008410000 */
[----:B------:R-:W-:Y:S01]  /*de00*/  FFMA.FTZ R170, R78, UR46, R67 ;  /* 0x0000002e4eaa7c23 */ /* 0x000fe20008010043 */
[----:B------:R-:W-:-:S04]  /*de10*/  FMUL.FTZ R67, R82, UR33 ;  /* 0x0000002152437c20 */ /* 0x000fc80008410000 */
[----:B------:R-:W-:Y:S01]  /*de20*/  FFMA.FTZ R67, R148, UR46, -R67 ;  /* 0x0000002e94437c23 */ /* 0x000fe20008010843 */
[----:B------:R-:W-:Y:S06]  /*de30*/  BAR.SYNC.DEFER_BLOCKING 0x0 ;  /* 0x0000000000007b1d */ /* 0x000fec0000010000 */
[----:B012---:R-:W-:Y:S05]  /*de40*/  @!P2 BRA `(.L_x_2717) ;  /* 0x00000000000ca947 */ /* 0x007fea0003800000 */
[----:B------:R-:W0:Y:S04]  /*de50*/  LDS R179, [R179+0x4200] ;  /* 0x00420000b3b37984 */ /* 0x000e280000000800 */
[----:B------:R1:W-:Y:S04]  /*de60*/  REDG.E.ADD.F32.FTZ.RN.STRONG.GPU desc[UR26][R60.64], R165 ;  /* 0x000000a53c0079a6 */ /* 0x0003e8000c12f31a */
[----:B0-----:R1:W-:Y:S02]  /*de70*/  REDG.E.ADD.F32.FTZ.RN.STRONG.GPU desc[UR26][R62.64], R179 ;  /* 0x000000b33e0079a6 */ /* 0x0013e4000c12f31a */
.L_x_2717:
[----:B------:R-:W-:Y:S05]  /*de80*/  BSYNC.RECONVERGENT B0 ;  /* 0x0000000000007941 */ /* 0x000fea0003800200 */
.L_x_2716:
[----:B-1----:R0:W1:Y:S01]  /*de90*/  LDS R165, [R166+0x8600] ;  /* 0x00860000a6a57984 */ /* 0x0020620000000800 */
[----:B------:R-:W-:Y:S04]  /*dea0*/  BSSY.RECONVERGENT B0, `(.L_x_2718) ;  /* 0x0000004000007945 */ /* 0x000fe80003800200 */
[----:B------:R-:W-:Y:S05]  /*deb0*/  @!P3 BRA `(.L_x_2719) ;  /* 0x000000000008b947 */ /* 0x000fea0003800000 */
[----:B------:R2:W-:Y:S04]  /*dec0*/  REDG.E.ADD.F32.FTZ.RN.STRONG.GPU desc[UR26][R60.64+0x200], R163 ;  /* 0x000200a33c0079a6 */ /* 0x0005e8000c12f31a */
[----:B-1----:R2:W-:Y:S02]  /*ded0*/  REDG.E.ADD.F32.FTZ.RN.STRONG.GPU desc[UR26][R62.64+0x200], R165 ;  /* 0x000200a53e0079a6 */ /* 0x0025e4000c12f31a */
.L_x_2719:
[----:B------:R-:W-:Y:S05]  /*dee0*/  BSYNC.RECONVERGENT B0 ;  /* 0x0000000000007941 */ /* 0x000fea0003800200 */
.L_x_2718:
        /* <DEDUP_REMOVED lines=10> */
.L_x_2721:
[----:B------:R-:W-:Y:S05]  /*df90*/  BSYNC.RECONVERGENT B0 ;  /* 0x0000000000007941 */ /* 0x000fea0003800200 */
.L_x_2720:
[----:B--2---:R2:W4:Y:S01]  /*dfa0*/  LDS R161, [R162+0x8a00] ;  /* 0x008a0000a2a17984 */ /* 0x0045220000000800 */
[----:B------:R-:W-:Y:S04]  /*dfb0*/  BSSY.RECONVERGENT B0, `(.L_x_2722) ;  /* 0x0000004000007945 */ /* 0x000fe80003800200 */
[----:B------:R-:W-:Y:S05]  /*dfc0*/  @!P2 BRA `(.L_x_2723) ;  /* 0x000000000008a947 */ /* 0x000fea0003800000 */
[----:B------:R0:W-:Y:S04]  /*dfd0*/  REDG.E.ADD.F32.FTZ.RN.STRONG.GPU desc[UR26][R60.64+0x600], R159 ;  /* 0x0006009f3c0079a6 */ /* 0x0001e8000c12f31a */
[----:B----4-:R0:W-:Y:S02]  /*dfe0*/  REDG.E.ADD.F32.FTZ.RN.STRONG.GPU desc[UR26][R62.64+0x600], R161 ;  /* 0x000600a13e0079a6 */ /* 0x0101e4000c12f31a */
.L_x_2723:
[----:B------:R-:W-:Y:S05]  /*dff0*/  BSYNC.RECONVERGENT B0 ;  /* 0x0000000000007941 */ /* 0x000fea0003800200 */
.L_x_2722:
[----:B------:R-:W0:Y:S01]  /*e000*/  LDS R167, [R167+0x8c00] ;  /* 0x008c0000a7a77984 */ /* 0x000e220000000800 */
[----:B------:R-:W-:Y:S04]  /*e010*/  BSSY.RECONVERGENT B0, `(.L_x_2724) ;  /* 0x0000004000007945 */ /* 0x000fe80003800200 */
[----:B------:R-:W-:Y:S05]  /*e020*/  @!P3 BRA `(.L_x_2725) ;  /* 0x000000000008b947 */ /* 0x000fea0003800000 */
[----:B------:R1:W-:Y:S04]  /*e030*/  REDG.E.ADD.F32.FTZ.RN.STRONG.GPU desc[UR26][R60.64+0x800], R157 ;  /* 0x0008009d3c0079a6 */ /* 0x0003e8000c12f31a */
[----:B0-----:R0:W-:Y:S02]  /*e040*/  REDG.E.ADD.F32.FTZ.RN.STRONG.GPU desc[UR26][R62.64+0x800], R167 ;  /* 0x000800a73e0079a6 */ /* 0x0011e4000c12f31a */
.L_x_2725:
[----:B------:R-:W-:Y:S05]  /*e050*/  BSYNC.RECONVERGENT B0 ;  /* 0x0000000000007941 */ /* 0x000fea0003800200 */
.L_x_2724:
[----:B-1----:R1:W0:Y:S01]  /*e060*/  LDS R157, [R160+0x8e00] ;  /* 0x008e0000a09d7984 */ /* 0x0022220000000800 */
[----:B------:R-:W-:Y:S04]  /*e070*/  BSSY.RECONVERGENT B0, `(.L_x_2726) ;  /* 0x0000004000007945 */ /* 0x000fe80003800200 */
[----:B------:R-:W-:Y:S05]  /*e080*/  @!P4 BRA `(.L_x_2727) ;  /* 0x000000000008c947 */ /* 0x000fea0003800000 */
[----:B------:R1:W-:Y:S04]  /*e090*/  REDG.E.ADD.F32.FTZ.RN.STRONG.GPU desc[UR26][R60.64+0xa00], R155 ;  /* 0x000a009b3c0079a6 */ /* 0x0003e8000c12f31a */
[----:B0-----:R1:W-:Y:S02]  /*e0a0*/  REDG.E.ADD.F32.FTZ.RN.STRONG.GPU desc[UR26][R62.64+0xa00], R157 ;  /* 0x000a009d3e0079a6 */ /* 0x0013e4000c12f31a */
.L_x_2727:
[----:B------:R-:W-:Y:S05]  /*e0b0*/  BSYNC.RECONVERGENT B0 ;  /* 0x0000000000007941 */ /* 0x000fea0003800200 */
.L_x_2726:
[----:B-1----:R1:W0:Y:S01]  /*e0c0*/  LDS R155, [R158+0x9000] ;  /* 0x009000009e9b7984 */ /* 0x0022220000000800 */
[----:B------:R-:W-:Y:S04]  /*e0d0*/  BSSY.RECONVERGENT B0, `(.L_x_2728) ;  /* 0x0000004000007945 */ /* 0x000fe80003800200 */
[----:B------:R-:W-:Y:S05]  /*e0e0*/  @!P5 BRA `(.L_x_2729) ;  /* 0x000000000008d947 */ /* 0x000fea0003800000 */
[----:B------:R1:W-:Y:S04]  /*e0f0*/  REDG.E.ADD.F32.FTZ.RN.STRONG.GPU desc[UR26][R60.64+0xc00], R151 ;  /* 0x000c00973c0079a6 */ /* 0x0003e8000c12f31a */
[----:B0-----:R1:W-:Y:S02]  /*e100*/  REDG.E.ADD.F32.FTZ.RN.STRONG.GPU desc[UR26][R62.64+0xc00], R155 ;  /* 0x000c009b3e0079a6 */ /* 0x0013e4000c12f31a */
.L_x_2729:
[----:B------:R-:W-:Y:S05]  /*e110*/  BSYNC.RECONVERGENT B0 ;  /* 0x0000000000007941 */ /* 0x000fea0003800200 */
.L_x_2728:
        /* <DEDUP_REMOVED lines=10> */
.L_x_2731:
[----:B------:R-:W-:Y:S05]  /*e1c0*/  BSYNC.RECONVERGENT B0 ;  /* 0x0000000000007941 */ /* 0x000fea0003800200 */
.L_x_2730:
[----:B-1----:R1:W0:Y:S01]  /*e1d0*/  LDS R147, [R150+0x9400] ;  /* 0x0094000096937984 */ /* 0x0022220000000800 */
[----:B------:R-:W-:Y:S04]  /*e1e0*/  BSSY.RECONVERGENT B0, `(.L_x_2732) ;  /* 0x0000004000007945 */ /* 0x000fe80003800200 */
[----:B------:R-:W-:Y:S05]  /*e1f0*/  @!P2 BRA `(.L_x_2733) ;  /* 0x000000000008a947 */ /* 0x000fea0003800000 */
[----:B------:R1:W-:Y:S04]  /*e200*/  REDG.E.ADD.F32.FTZ.RN.STRONG.GPU desc[UR26][R60.64+0x1000], R145 ;  /* 0x001000913c0079a6 */ /* 0x0003e8000c12f31a */
[----:B0-----:R1:W-:Y:S02]  /*e210*/  REDG.E.ADD.F32.FTZ.RN.STRONG.GPU desc[UR26][R62.64+0x1000], R147 ;  /* 0x001000933e0079a6 */ /* 0x0013e4000c12f31a */
.L_x_2733:
[----:B------:R-:W-:Y:S05]  /*e220*/  BSYNC.RECONVERGENT B0 ;  /* 0x0000000000007941 */ /* 0x000fea0003800200 */
.L_x_2732:
[----:B-1----:R1:W0:Y:S01]  /*e230*/  LDS R145, [R146+0x9600] ;  /* 0x0096000092917984 */ /* 0x0022220000000800 */
[----:B------:R-:W-:Y:S04]  /*e240*/  BSSY.RECONVERGENT B0, `(.L_x_2734) ;  /* 0x0000004000007945 */ /* 0x000fe80003800200 */
[----:B------:R-:W-:Y:S05]  /*e250*/  @!P3 BRA `(.L_x_2735) ;  /* 0x000000000008b947 */ /* 0x000fea0003800000 */
[----:B------:R1:W-:Y:S04]  /*e260*/  REDG.E.ADD.F32.FTZ.RN.STRONG.GPU desc[UR26][R60.64+0x1200], R143 ;  /* 0x0012008f3c0079a6 */ /* 0x0003e8000c12f31a */
[----:B0-----:R1:W-:Y:S02]  /*e270*/  REDG.E.ADD.F32.FTZ.RN.STRONG.GPU desc[UR26][R62.64+0x1200], R145 ;  /* 0x001200913e0079a6 */ /* 0x0013e4000c12f31a */
.L_x_2735:
[----:B------:R-:W-:Y:S05]  /*e280*/  BSYNC.RECONVERGENT B0 ;  /* 0x0000000000007941 */ /* 0x000fea0003800200 */
.L_x_2734:
[----:B-1----:R1:W0:Y:S01]  /*e290*/  LDS R143, [R144+0x9800] ;  /* 0x00980000908f7984 */ /* 0x0022220000000800 */
[----:B------:R-:W-:Y:S04]  /*e2a0*/  BSSY.RECONVERGENT B0, `(.L_x_2736) ;  /* 0x0000004000007945 */ /* 0x000fe80003800200 */
[----:B------:R-:W-:Y:S05]  /*e2b0*/  @!P4 BRA `(.L_x_2737) ;  /* 0x000000000008c947 */ /* 0x000fea0003800000 */
[----:B------:R1:W-:Y:S04]  /*e2c0*/  REDG.E.ADD.F32.FTZ.RN.STRONG.GPU desc[UR26][R60.64+0x1400], R141 ;  /* 0x0014008d3c0079a6 */ /* 0x0003e8000c12f31a */
[----:B0-----:R1:W-:Y:S02]  /*e2d0*/  REDG.E.ADD.F32.FTZ.RN.STRONG.GPU desc[UR26][R62.64+0x1400], R143 ;  /* 0x0014008f3e0079a6 */ /* 0x0013e4000c12f31a */
.L_x_2737:
[----:B------:R-:W-:Y:S05]  /*e2e0*/  BSYNC.RECONVERGENT B0 ;  /* 0x0000000000007941 */ /* 0x000fea0003800200 */
.L_x_2736:
[----:B-1----:R1:W0:Y:S01]  /*e2f0*/  LDS R141, [R142+0x9a00] ;  /* 0x009a00008e8d7984 */ /* 0x0022220000000800 */
[----:B------:R-:W-:Y:S04]  /*e300*/  BSSY.RECONVERGENT B0, `(.L_x_2738) ;  /* 0x0000004000007945 */ /* 0x000fe80003800200 */
[----:B------:R-:W-:Y:S05]  /*e310*/  @!P5 BRA `(.L_x_2739) ;  /* 0x000000000008d947 */ /* 0x000fea0003800000 */
[----:B------:R1:W-:Y:S04]  /*e320*/  REDG.E.ADD.F32.FTZ.RN.STRONG.GPU desc[UR26][R60.64+0x1600], R139 ;  /* 0x0016008b3c0079a6 */ /* 0x0003e8000c12f31a */
[----:B0-----:R1:W-:Y:S02]  /*e330*/  REDG.E.ADD.F32.FTZ.RN.STRONG.GPU desc[UR26][R62.64+0x1600], R141 ;  /* 0x0016008d3e0079a6 */ /* 0x0013e4000c12f31a */
.L_x_2739:
[----:B------:R-:W-:Y:S05]  /*e340*/  BSYNC.RECONVERGENT B0 ;  /* 0x0000000000007941 */ /* 0x000fea0003800200 */
.L_x_2738:
        /* <DEDUP_REMOVED lines=10> */
.L_x_2741:
[----:B------:R-:W-:Y:S05]  /*e3f0*/  BSYNC.RECONVERGENT B0 ;  /* 0x0000000000007941 */ /* 0x000fea0003800200 */
.L_x_2740:
[----:B-1----:R1:W0:Y:S01]  /*e400*/  LDS R137, [R138+0x9e00] ;  /* 0x009e00008a897984 */ /* 0x0022220000000800 */
[----:B------:R-:W-:Y:S04]  /*e410*/  BSSY.RECONVERGENT B0, `(.L_x_2742) ;  /* 0x0000004000007945 */ /* 0x000fe80003800200 */
[----:B------:R-:W-:Y:S05]  /*e420*/  @!P2 BRA `(.L_x_2743) ;  /* 0x000000000008a947 */ /* 0x000fea0003800000 */
[----:B------:R1:W-:Y:S04]  /*e430*/  REDG.E.ADD.F32.FTZ.RN.STRONG.GPU desc[UR26][R60.64+0x1a00], R135 ;  /* 0x001a00873c0079a6 */ /* 0x0003e8000c12f31a */
[----:B0-----:R1:W-:Y:S02]  /*e440*/  REDG.E.ADD.F32.FTZ.RN.STRONG.GPU desc[UR26][R62.64+0x1a00], R137 ;  /* 0x001a00893e0079a6 */ /* 0x0013e4000c12f31a */
.L_x_2743:
[----:B------:R-:W-:Y:S05]  /*e450*/  BSYNC.RECONVERGENT B0 ;  /* 0x0000000000007941 */ /* 0x000fea0003800200 */
.L_x_2742:
[----:B-1----:R1:W0:Y:S01]  /*e460*/  LDS R135, [R136+0xa000] ;  /* 0x00a0000088877984 */ /* 0x0022220000000800 */
[----:B------:R-:W-:Y:S04]  /*e470*/  BSSY.RECONVERGENT B0, `(.L_x_2744) ;  /* 0x0000004000007945 */ /* 0x000fe80003800200 */
[----:B------:R-:W-:Y:S05]  /*e480*/  @!P3 BRA `(.L_x_2745) ;  /* 0x000000000008b947 */ /* 0x000fea0003800000 */
[----:B------:R1:W-:Y:S04]  /*e490*/  REDG.E.ADD.F32.FTZ.RN.STRONG.GPU desc[UR26][R60.64+0x1c00], R133 ;  /* 0x001c00853c0079a6 */ /* 0x0003e8000c12f31a */
[----:B0-----:R1:W-:Y:S02]  /*e4a0*/  REDG.E.ADD.F32.FTZ.RN.STRONG.GPU desc[UR26][R62.64+0x1c00], R135 ;  /* 0x001c00873e0079a6 */ /* 0x0013e4000c12f31a */
.L_x_2745:
[----:B------:R-:W-:Y:S05]  /*e4b0*/  BSYNC.RECONVERGENT B0 ;  /* 0x0000000000007941 */ /* 0x000fea0003800200 */
.L_x_2744:
[----:B-1----:R1:W0:Y:S01]  /*e4c0*/  LDS R133, [R134+0xa200] ;  /* 0x00a2000086857984 */ /* 0x0022220000000800 */
[----:B------:R-:W-:Y:S04]  /*e4d0*/  BSSY.RECONVERGENT B0, `(.L_x_2746) ;  /* 0x0000004000007945 */ /* 0x000fe80003800200 */
[----:B------:R-:W-:Y:S05]  /*e4e0*/  @!P4 BRA `(.L_x_2747) ;  /* 0x000000000008c947 */ /* 0x000fea0003800000 */
[----:B------:R1:W-:Y:S04]  /*e4f0*/  REDG.E.ADD.F32.FTZ.RN.STRONG.GPU desc[UR26][R60.64+0x1e00], R131 ;  /* 0x001e00833c0079a6 */ /* 0x0003e8000c12f31a */
[----:B0-----:R1:W-:Y:S02]  /*e500*/  REDG.E.ADD.F32.FTZ.RN.STRONG.GPU desc[UR26][R62.64+0x1e00], R133 ;  /* 0x001e00853e0079a6 */ /* 0x0013e4000c12f31a */
.L_x_2747:
[----:B------:R-:W-:Y:S05]  /*e510*/  BSYNC.RECONVERGENT B0 ;  /* 0x0000000000007941 */ /* 0x000fea0003800200 */
.L_x_2746:
[----:B-1----:R1:W0:Y:S01]  /*e520*/  LDS R131, [R132+0xa400] ;  /* 0x00a4000084837984 */ /* 0x0022220000000800 */
[----:B------:R-:W-:Y:S04]  /*e530*/  BSSY.RECONVERGENT B0, `(.L_x_2748) ;  /* 0x0000004000007945 */ /* 0x000fe80003800200 */
[----:B------:R-:W-:Y:S05]  /*e540*/  @!P5 BRA `(.L_x_2749) ;  /* 0x000000000008d947 */ /* 0x000fea0003800000 */
[----:B------:R1:W-:Y:S04]  /*e550*/  REDG.E.ADD.F32.FTZ.RN.STRONG.GPU desc[UR26][R60.64+0x2000], R129 ;  /* 0x002000813c0079a6 */ /* 0x0003e8000c12f31a */
[----:B0-----:R1:W-:Y:S02]  /*e560*/  REDG.E.ADD.F32.FTZ.RN.STRONG.GPU desc[UR26][R62.64+0x2000], R131 ;  /* 0x002000833e0079a6 */ /* 0x0013e4000c12f31a */
.L_x_2749:
[----:B------:R-:W-:Y:S05]  /*e570*/  BSYNC.RECONVERGENT B0 ;  /* 0x0000000000007941 */ /* 0x000fea0003800200 */
.L_x_2748:
        /* <DEDUP_REMOVED lines=10> */
.L_x_2751:
[----:B------:R-:W-:Y:S05]  /*e620*/  BSYNC.RECONVERGENT B0 ;  /* 0x0000000000007941 */ /* 0x000fea0003800200 */
.L_x_2750:
[----:B-1----:R1:W0:Y:S01]  /*e630*/  LDS R127, [R128+0xa800] ;  /* 0x00a80000807f7984 */ /* 0x0022220000000800 */
[----:B------:R-:W-:Y:S04]  /*e640*/  BSSY.RECONVERGENT B0, `(.L_x_2752) ;  /* 0x0000004000007945 */ /* 0x000fe80003800200 */
[----:B------:R-:W-:Y:S05]  /*e650*/  @!P2 BRA `(.L_x_2753) ;  /* 0x000000000008a947 */ /* 0x000fea0003800000 */
[----:B------:R1:W-:Y:S04]  /*e660*/  REDG.E.ADD.F32.FTZ.RN.STRONG.GPU desc[UR26][R60.64+0x2400], R125 ;  /* 0x0024007d3c0079a6 */ /* 0x0003e8000c12f31a */
[----:B0-----:R1:W-:Y:S02]  /*e670*/  REDG.E.ADD.F32.FTZ.RN.STRONG.GPU desc[UR26][R62.64+0x2400], R127 ;  /* 0x0024007f3e0079a6 */ /* 0x0013e4000c12f31a */
.L_x_2753:
[----:B------:R-:W-:Y:S05]  /*e680*/  BSYNC.RECONVERGENT B0 ;  /* 0x0000000000007941 */ /* 0x000fea0003800200 */
.L_x_2752:
[----:B-1----:R1:W0:Y:S01]  /*e690*/  LDS R125, [R126+0xaa00] ;  /* 0x00aa00007e7d7984 */ /* 0x0022220000000800 */
[----:B------:R-:W-:Y:S04]  /*e6a0*/  BSSY.RECONVERGENT B0, `(.L_x_2754) ;  /* 0x0000004000007945 */ /* 0x000fe80003800200 */
[----:B------:R-:W-:Y:S05]  /*e6b0*/  @!P3 BRA `(.L_x_2755) ;  /* 0x000000000008b947 */ /* 0x000fea0003800000 */
[----:B------:R1:W-:Y:S04]  /*e6c0*/  REDG.E.ADD.F32.FTZ.RN.STRONG.GPU desc[UR26][R60.64+0x2600], R123 ;  /* 0x0026007b3c0079a6 */ /* 0x0003e8000c12f31a */
[----:B0-----:R1:W-:Y:S02]  /*e6d0*/  REDG.E.ADD.F32.FTZ.RN.STRONG.GPU desc[UR26][R62.64+0x2600], R125 ;  /* 0x0026007d3e0079a6 */ /* 0x0013e4000c12f31a */
.L_x_2755:
[----:B------:R-:W-:Y:S05]  /*e6e0*/  BSYNC.RECONVERGENT B0 ;  /* 0x0000000000007941 */ /* 0x000fea0003800200 */
.L_x_2754:
[----:B-1----:R1:W0:Y:S01]  /*e6f0*/  LDS R123, [R122+0xac00] ;  /* 0x00ac00007a7b7984 */ /* 0x0022220000000800 */
[----:B------:R-:W-:Y:S04]  /*e700*/  BSSY.RECONVERGENT B0, `(.L_x_2756) ;  /* 0x0000004000007945 */ /* 0x000fe80003800200 */
[----:B------:R-:W-:Y:S05]  /*e710*/  @!P4 BRA `(.L_x_2757) ;  /* 0x000000000008c947 */ /* 0x000fea0003800000 */
[----:B------:R1:W-:Y:S04]  /*e720*/  REDG.E.ADD.F32.FTZ.RN.STRONG.GPU desc[UR26][R60.64+0x2800], R111 ;  /* 0x0028006f3c0079a6 */ /* 0x0003e8000c12f31a */
[----:B0-----:R1:W-:Y:S02]  /*e730*/  REDG.E.ADD.F32.FTZ.RN.STRONG.GPU desc[UR26][R62.64+0x2800], R123 ;  /* 0x0028007b3e0079a6 */ /* 0x0013e4000c12f31a */
.L_x_2757:
[----:B------:R-:W-:Y:S05]  /*e740*/  BSYNC.RECONVERGENT B0 ;  /* 0x0000000000007941 */ /* 0x000fea0003800200 */
.L_x_2756:
[----:B-1----:R1:W0:Y:S01]  /*e750*/  LDS R111, [R112+0xae00] ;  /* 0x00ae0000706f7984 */ /* 0x0022220000000800 */
[----:B------:R-:W-:Y:S04]  /*e760*/  BSSY.RECONVERGENT B0, `(.L_x_2758) ;  /* 0x0000004000007945 */ /* 0x000fe80003800200 */
[----:B------:R-:W-:Y:S05]  /*e770*/  @!P5 BRA `(.L_x_2759) ;  /* 0x000000000008d947 */ /* 0x000fea0003800000 */
[----:B------:R1:W-:Y:S04]  /*e780*/  REDG.E.ADD.F32.FTZ.RN.STRONG.GPU desc[UR26][R60.64+0x2a00], R109 ;  /* 0x002a006d3c0079a6 */ /* 0x0003e8000c12f31a */
[----:B0-----:R1:W-:Y:S02]  /*e790*/  REDG.E.ADD.F32.FTZ.RN.STRONG.GPU desc[UR26][R62.64+0x2a00], R111 ;  /* 0x002a006f3e0079a6 */ /* 0x0013e4000c12f31a */
.L_x_2759:
[----:B------:R-:W-:Y:S05]  /*e7a0*/  BSYNC.RECONVERGENT B0 ;  /* 0x0000000000007941 */ /* 0x000fea0003800200 */
.L_x_2758:
        /* <DEDUP_REMOVED lines=10> */
.L_x_2761:
[----:B------:R-:W-:Y:S05]  /*e850*/  BSYNC.RECONVERGENT B0 ;  /* 0x0000000000007941 */ /* 0x000fea0003800200 */
.L_x_2760:
[----:B-1----:R1:W0:Y:S01]  /*e860*/  LDS R107, [R108+0xb200] ;  /* 0x00b200006c6b7984 */ /* 0x0022220000000800 */
[----:B------:R-:W-:Y:S04]  /*e870*/  BSSY.RECONVERGENT B0, `(.L_x_2762) ;  /* 0x0000004000007945 */ /* 0x000fe80003800200 */
[----:B------:R-:W-:Y:S05]  /*e880*/  @!P2 BRA `(.L_x_2763) ;  /* 0x000000000008a947 */ /* 0x000fea0003800000 */
[----:B------:R1:W-:Y:S04]  /*e890*/  REDG.E.ADD.F32.FTZ.RN.STRONG.GPU desc[UR26][R60.64+0x2e00], R105 ;  /* 0x002e00693c0079a6 */ /* 0x0003e8000c12f31a */
[----:B0-----:R1:W-:Y:S02]  /*e8a0*/  REDG.E.ADD.F32.FTZ.RN.STRONG.GPU desc[UR26][R62.64+0x2e00], R107 ;  /* 0x002e006b3e0079a6 */ /* 0x0013e4000c12f31a */
.L_x_2763:
[----:B------:R-:W-:Y:S05]  /*e8b0*/  BSYNC.RECONVERGENT B0 ;  /* 0x0000000000007941 */ /* 0x000fea0003800200 */
.L_x_2762:
[----:B-1----:R1:W0:Y:S01]  /*e8c0*/  LDS R105, [R106+0xb400] ;  /* 0x00b400006a697984 */ /* 0x0022220000000800 */
[----:B------:R-:W-:Y:S04]  /*e8d0*/  BSSY.RECONVERGENT B0, `(.L_x_2764) ;  /* 0x0000004000007945 */ /* 0x000fe80003800200 */
[----:B------:R-:W-:Y:S05]  /*e8e0*/  @!P3 BRA `(.L_x_2765) ;  /* 0x000000000008b947 */ /* 0x000fea0003800000 */
[----:B------:R1:W-:Y:S04]  /*e8f0*/  REDG.E.ADD.F32.FTZ.RN.STRONG.GPU desc[UR26][R60.64+0x3000], R103 ;  /* 0x003000673c0079a6 */ /* 0x0003e8000c12f31a */
[----:B0-----:R1:W-:Y:S02]  /*e900*/  REDG.E.ADD.F32.FTZ.RN.STRONG.GPU desc[UR26][R62.64+0x3000], R105 ;  /* 0x003000693e0079a6 */ /* 0x0013e4000c12f31a */
.L_x_2765:
[----:B------:R-:W-:Y:S05]  /*e910*/  BSYNC.RECONVERGENT B0 ;  /* 0x0000000000007941 */ /* 0x000fea0003800200 */
.L_x_2764:
[----:B-1----:R1:W0:Y:S01]  /*e920*/  LDS R103, [R104+0xb600] ;  /* 0x00b6000068677984 */ /* 0x0022220000000800 */
[----:B------:R-:W-:Y:S04]  /*e930*/  BSSY.RECONVERGENT B0, `(.L_x_2766) ;  /* 0x0000004000007945 */ /* 0x000fe80003800200 */
[----:B------:R-:W-:Y:S05]  /*e940*/  @!P4 BRA `(.L_x_2767) ;  /* 0x000000000008c947 */ /* 0x000fea0003800000 */
[----:B------:R1:W-:Y:S04]  /*e950*/  REDG.E.ADD.F32.FTZ.RN.STRONG.GPU desc[UR26][R60.64+0x3200], R101 ;  /* 0x003200653c0079a6 */ /* 0x0003e8000c12f31a */
[----:B0-----:R1:W-:Y:S02]  /*e960*/  REDG.E.ADD.F32.FTZ.RN.STRONG.GPU desc[UR26][R62.64+0x3200], R103 ;  /* 0x003200673e0079a6 */ /* 0x0013e4000c12f31a */
.L_x_2767:
[----:B------:R-:W-:Y:S05]  /*e970*/  BSYNC.RECONVERGENT B0 ;  /* 0x0000000000007941 */ /* 0x000fea0003800200 */
.L_x_2766:
[----:B-1----:R1:W0:Y:S01]  /*e980*/  LDS R101, [R102+0xb800] ;  /* 0x00b8000066657984 */ /* 0x0022220000000800 */
[----:B------:R-:W-:Y:S04]  /*e990*/  BSSY.RECONVERGENT B0, `(.L_x_2768) ;  /* 0x0000004000007945 */ /* 0x000fe80003800200 */
[----:B------:R-:W-:Y:S05]  /*e9a0*/  @!P5 BRA `(.L_x_2769) ;  /* 0x000000000008d947 */ /* 0x000fea0003800000 */
[----:B------:R1:W-:Y:S04]  /*e9b0*/  REDG.E.ADD.F32.FTZ.RN.STRONG.GPU desc[UR26][R60.64+0x3400], R99 ;  /* 0x003400633c0079a6 */ /* 0x0003e8000c12f31a */
[----:B0-----:R1:W-:Y:S02]  /*e9c0*/  REDG.E.ADD.F32.FTZ.RN.STRONG.GPU desc[UR26][R62.64+0x3400], R101 ;  /* 0x003400653e0079a6 */ /* 0x0013e4000c12f31a */
.L_x_2769:
[----:B------:R-:W-:Y:S05]  /*e9d0*/  BSYNC.RECONVERGENT B0 ;  /* 0x0000000000007941 */ /* 0x000fea0003800200 */
.L_x_2768:
        /* <DEDUP_REMOVED lines=10> */
.L_x_2771:
[----:B------:R-:W-:Y:S05]  /*ea80*/  BSYNC.RECONVERGENT B0 ;  /* 0x0000000000007941 */ /* 0x000fea0003800200 */
.L_x_2770:
[----:B-1----:R1:W0:Y:S01]  /*ea90*/  LDS R97, [R98+0xbc00] ;  /* 0x00bc000062617984 */ /* 0x0022220000000800 */
[----:B------:R-:W-:Y:S04]  /*eaa0*/  BSSY.RECONVERGENT B0, `(.L_x_2772) ;  /* 0x0000004000007945 */ /* 0x000fe80003800200 */
[----:B------:R-:W-:Y:S05]  /*eab0*/  @!P2 BRA `(.L_x_2773) ;  /* 0x000000000008a947 */ /* 0x000fea0003800000 */
[----:B------:R1:W-:Y:S04]  /*eac0*/  REDG.E.ADD.F32.FTZ.RN.STRONG.GPU desc[UR26][R60.64+0x3800], R95 ;  /* 0x0038005f3c0079a6 */ /* 0x0003e8000c12f31a */
[----:B0-----:R1:W-:Y:S02]  /*ead0*/  REDG.E.ADD.F32.FTZ.RN.STRONG.GPU desc[UR26][R62.64+0x3800], R97 ;  /* 0x003800613e0079a6 */ /* 0x0013e4000c12f31a */
.L_x_2773:
[----:B------:R-:W-:Y:S05]  /*eae0*/  BSYNC.RECONVERGENT B0 ;  /* 0x0000000000007941 */ /* 0x000fea0003800200 */
.L_x_2772:
[----:B-1----:R1:W0:Y:S01]  /*eaf0*/  LDS R95, [R74+0xbe00] ;  /* 0x00be00004a5f7984 */ /* 0x0022220000000800 */
[----:B------:R-:W-:Y:S04]  /*eb00*/  BSSY.RECONVERGENT B0, `(.L_x_2774) ;  /* 0x0000004000007945 */ /* 0x000fe80003800200 */
[----:B------:R-:W-:Y:S05]  /*eb10*/  @!P3 BRA `(.L_x_2775) ;  /* 0x000000000008b947 */ /* 0x000fea0003800000 */
[----:B------:R1:W-:Y:S04]  /*eb20*/  REDG.E.ADD.F32.FTZ.RN.STRONG.GPU desc[UR26][R60.64+0x3a00], R73 ;  /* 0x003a00493c0079a6 */ /* 0x0003e8000c12f31a */
[----:B0-----:R1:W-:Y:S02]  /*eb30*/  REDG.E.ADD.F32.FTZ.RN.STRONG.GPU desc[UR26][R62.64+0x3a00], R95 ;  /* 0x003a005f3e0079a6 */ /* 0x0013e4000c12f31a */
.L_x_2775:
[----:B------:R-:W-:Y:S05]  /*eb40*/  BSYNC.RECONVERGENT B0 ;  /* 0x0000000000007941 */ /* 0x000fea0003800200 */
.L_x_2774:
[----:B-1----:R1:W0:Y:S01]  /*eb50*/  LDS R73, [R72+0xc000] ;  /* 0x00c0000048497984 */ /* 0x0022220000000800 */
[----:B------:R-:W-:Y:S04]  /*eb60*/  BSSY.RECONVERGENT B0, `(.L_x_2776) ;  /* 0x0000004000007945 */ /* 0x000fe80003800200 */
[----:B------:R-:W-:Y:S05]  /*eb70*/  @!P4 BRA `(.L_x_2777) ;  /* 0x000000000008c947 */ /* 0x000fea0003800000 */
[----:B------:R1:W-:Y:S04]  /*eb80*/  REDG.E.ADD.F32.FTZ.RN.STRONG.GPU desc[UR26][R60.64+0x3c00], R71 ;  /* 0x003c00473c0079a6 */ /* 0x0003e8000c12f31a */
[----:B0-----:R1:W-:Y:S02]  /*eb90*/  REDG.E.ADD.F32.FTZ.RN.STRONG.GPU desc[UR26][R62.64+0x3c00], R73 ;  /* 0x003c00493e0079a6 */ /* 0x0013e4000c12f31a */
.L_x_2777:
[----:B------:R-:W-:Y:S05]  /*eba0*/  BSYNC.RECONVERGENT B0 ;  /* 0x0000000000007941 */ /* 0x000fea0003800200 */
.L_x_2776:
[----:B-1----:R1:W0:Y:S01]  /*ebb0*/  LDS R71, [R70+0xc200] ;  /* 0x00c2000046477984 */ /* 0x0022220000000800 */
[----:B------:R-:W-:Y:S04]  /*ebc0*/  BSSY.RECONVERGENT B0, `(.L_x_2778) ;  /* 0x0000004000007945 */ /* 0x000fe80003800200 */
[----:B------:R-:W-:Y:S05]  /*ebd0*/  @!P5 BRA `(.L_x_2779) ;  /* 0x000000000008d947 */ /* 0x000fea0003800000 */
[----:B------:R1:W-:Y:S04]  /*ebe0*/  REDG.E.ADD.F32.FTZ.RN.STRONG.GPU desc[UR26][R60.64+0x3e00], R65 ;  /* 0x003e00413c0079a6 */ /* 0x0003e8000c12f31a */
[----:B0-----:R1:W-:Y:S02]  /*ebf0*/  REDG.E.ADD.F32.FTZ.RN.STRONG.GPU desc[UR26][R62.64+0x3e00], R71 ;  /* 0x003e00473e0079a6 */ /* 0x0013e4000c12f31a */
.L_x_2779:
[----:B------:R-:W-:Y:S05]  /*ec00*/  BSYNC.RECONVERGENT B0 ;  /* 0x0000000000007941 */ /* 0x000fea0003800200 */
.L_x_2778:
[----:B01----:R-:W0:Y:S01]  /*ec10*/  SHFL.DOWN PT, R60, R69, 0x1, 0x1f ;  /* 0x08201f00453c7f89 */ /* 0x003e2200000e0000 */
[----:B------:R-:W-:Y:S01]  /*ec20*/  ISETP.GT.AND P2, PT, R239, 0x1e, PT ;  /* 0x0000001eef00780c */ /* 0x000fe20003f44270 */
[----:B------:R-:W-:Y:S01]  /*ec30*/  FMUL.FTZ R120, R120, R75 ;  /* 0x0000004b78787220 */ /* 0x000fe20000410000 */
[----:B------:R-:W-:Y:S01]  /*ec40*/  FMUL.FTZ R87, R87, R174 ;  /* 0x000000ae57577220 */ /* 0x000fe20000410000 */
[----:B------:R-:W1:Y:S01]  /*ec50*/  SHFL.DOWN PT, R61, R66, 0x1, 0x1f ;  /* 0x08201f00423d7f89 */ /* 0x000e6200000e0000 */
[----:B------:R-:W-:Y:S01]  /*ec60*/  FMUL.FTZ R93, R93, R172 ;  /* 0x000000ac5d5d7220 */ /* 0x000fe20000410000 */
        /* <DEDUP_REMOVED lines=21> */
[----:B------:R-:W-:Y:S01]  /*edc0*/  BSSY.RECONVERGENT B0, `(.L_x_2780) ;  /* 0x000003c000007945 */ /* 0x000fe20003800200 */
[----:B-1----:R-:W-:Y:S01]  /*edd0*/  @!P2 FADD.FTZ R66, R66, R61 ;  /* 0x0000003d4242a221 */ /* 0x002fe20000010000 */
[----:B------:R-:W0:Y:S01]  /*ede0*/  SHFL.DOWN PT, R60, R69, 0x2, 0x1f ;  /* 0x08401f00453c7f89 */ /* 0x000e2200000e0000 */
[----:B------:R-:W-:Y:S01]  /*edf0*/  ISETP.GT.AND P2, PT, R239, 0x1d, PT ;  /* 0x0000001def00780c */ /* 0x000fe20003f44270 */
[----:B------:R-:W-:Y:S01]  /*ee00*/  FADD.FTZ R49, R92, R49 ;  /* 0x000000315c317221 */ /* 0x000fe20000010000 */
[----:B------:R-:W-:Y:S01]  /*ee10*/  FFMA.FTZ R231, R96, R50, R231 ;  /* 0x0000003260e77223 */ /* 0x000fe200000100e7 */
[----:B------:R-:W1:Y:S01]  /*ee20*/  SHFL.DOWN PT, R61, R66, 0x2, 0x1f ;  /* 0x08401f00423d7f89 */ /* 0x000e6200000e0000 */
[----:B------:R-:W-:Y:S01]  /*ee30*/  FADD.FTZ R48, R91, R48 ;  /* 0x000000305b307221 */ /* 0x000fe20000010000 */
[----:B------:R-:W-:Y:S01]  /*ee40*/  FFMA.FTZ R232, R121, R51, R232 ;  /* 0x0000003379e87223 */ /* 0x000fe200000100e8 */
[----:B------:R-:W-:Y:S01]  /*ee50*/  FFMA.FTZ R233, R120, R52, R233 ;  /* 0x0000003478e97223 */ /* 0x000fe200000100e9 */
[----:B------:R-:W-:Y:S01]  /*ee60*/  FFMA.FTZ R234, R117, R53, R234 ;  /* 0x0000003575ea7223 */ /* 0x000fe200000100ea */
[----:B------:R-:W-:Y:S01]  /*ee70*/  FFMA.FTZ R237, R116, R54, R237 ;  /* 0x0000003674ed7223 */ /* 0x000fe200000100ed */
[----:B------:R-:W-:Y:S01]  /*ee80*/  FADD.FTZ R44, R79, R44 ;  /* 0x0000002c4f2c7221 */ /* 0x000fe20000010000 */
[----:B------:R-:W-:Y:S01]  /*ee90*/  FFMA.FTZ R238, R113, R55, R238 ;  /* 0x0000003771ee7223 */ /* 0x000fe200000100ee */
[----:B------:R-:W-:-:S02]  /*eea0*/  FADD.FTZ R43, R156, R43 ;  /* 0x0000002b9c2b7221 */ /* 0x000fc40000010000 */
[----:B0-----:R-:W-:Y:S01]  /*eeb0*/  @!P2 FADD.FTZ R69, R69, R60 ;  /* 0x0000003c4545a221 */ /* 0x001fe20000010000 */
[----:B-1----:R-:W-:-:S04]  /*eec0*/  @!P2 FADD.FTZ R66, R66, R61 ;  /* 0x0000003d4242a221 */ /* 0x002fc80000010000 */
[----:B------:R-:W0:Y:S01]  /*eed0*/  SHFL.DOWN PT, R60, R69, 0x4, 0x1f ;  /* 0x08801f00453c7f89 */ /* 0x000e2200000e0000 */
[----:B------:R-:W-:-:S03]  /*eee0*/  ISETP.GT.AND P2, PT, R239, 0x1b, PT ;  /* 0x0000001bef00780c */ /* 0x000fc60003f44270 */
[----:B------:R-:W1:Y:S10]  /*eef0*/  SHFL.DOWN PT, R61, R66, 0x4, 0x1f ;  /* 0x08801f00423d7f89 */ /* 0x000e7400000e0000 */
[----:B0-----:R-:W-:Y:S01]  /*ef00*/  @!P2 FADD.FTZ R69, R69, R60 ;  /* 0x0000003c4545a221 */ /* 0x001fe20000010000 */
[----:B-1----:R-:W-:-:S04]  /*ef10*/  @!P2 FADD.FTZ R66, R66, R61 ;  /* 0x0000003d4242a221 */ /* 0x002fc80000010000 */
[----:B------:R-:W0:Y:S01]  /*ef20*/  SHFL.DOWN PT, R60, R69, 0x8, 0x1f ;  /* 0x09001f00453c7f89 */ /* 0x000e2200000e0000 */
[----:B------:R-:W-:-:S03]  /*ef30*/  ISETP.GT.AND P2, PT, R239, 0x17, PT ;  /* 0x00000017ef00780c */ /* 0x000fc60003f44270 */
[----:B------:R-:W1:Y:S10]  /*ef40*/  SHFL.DOWN PT, R61, R66, 0x8, 0x1f ;  /* 0x09001f00423d7f89 */ /* 0x000e7400000e0000 */
[----:B0-----:R-:W-:Y:S01]  /*ef50*/  @!P2 FADD.FTZ R69, R69, R60 ;  /* 0x0000003c4545a221 */ /* 0x001fe20000010000 */
[----:B------:R-:W-:Y:S01]  /*ef60*/  FFMA.FTZ R60, R36, R121, R93 ;  /* 0x00000079243c7223 */ /* 0x000fe2000001005d */
[----:B-1----:R-:W-:-:S03]  /*ef70*/  @!P2 FADD.FTZ R66, R66, R61 ;  /* 0x0000003d4242a221 */ /* 0x002fc60000010000 */
[----:B------:R-:W0:Y:S01]  /*ef80*/  SHFL.DOWN PT, R64, R69, 0x10, 0x1f ;  /* 0x0a001f0045407f89 */ /* 0x000e2200000e0000 */
[----:B------:R-:W-:Y:S01]  /*ef90*/  ISETP.NE.AND P2, PT, R239, RZ, PT ;  /* 0x000000ffef00720c */ /* 0x000fe20003f45270 */
[----:B------:R-:W-:Y:S01]  /*efa0*/  FFMA.FTZ R61, R37, R120, R86 ;  /* 0x00000078253d7223 */ /* 0x000fe20000010056 */
[----:B------:R-:W-:Y:S01]  /*efb0*/  FADD.FTZ R47, R60, R47 ;  /* 0x0000002f3c2f7221 */ /* 0x000fe20000010000 */
[----:B------:R-:W1:Y:S02]  /*efc0*/  SHFL.DOWN PT, R65, R66, 0x10, 0x1f ;  /* 0x0a001f0042417f89 */ /* 0x000e6400000e0000 */
[----:B------:R-:W-:Y:S01]  /*efd0*/  FADD.FTZ R46, R61, R46 ;  /* 0x0000002e3d2e7221 */ /* 0x000fe20000010000 */
[----:B------:R-:W-:-:S04]  /*efe0*/  FFMA.FTZ R61, R41, R113, R84 ;  /* 0x00000071293d7223 */ /* 0x000fc80000010054 */
[----:B------:R-:W-:-:S03]  /*eff0*/  FADD.FTZ R42, R61, R42 ;  /* 0x0000002a3d2a7221 */ /* 0x000fc60000010000 */
[----:B------:R-:W-:Y:S01]  /*f000*/  @!P2 LOP3.LUT R68, R68, 0xf8, RZ, 0xc0, !PT ;  /* 0x000000f84444a812 */ /* 0x000fe200078ec0ff */
[----:B0-----:R-:W-:Y:S01]  /*f010*/  FADD.FTZ R64, R69, R64 ;  /* 0x0000004045407221 */ /* 0x001fe20000010000 */
[----:B-1----:R-:W-:-:S05]  /*f020*/  FADD.FTZ R65, R66, R65 ;  /* 0x0000004142417221 */ /* 0x002fca0000010000 */
[----:B------:R0:W-:Y:S01]  /*f030*/  @!P2 STS.64 [R68+UR28+0xc608], R64 ;  /* 0x00c608404400a988 */ /* 0x0001e20008000a1c */
[----:B------:R-:W-:Y:S06]  /*f040*/  BAR.SYNC.DEFER_BLOCKING 0x0 ;  /* 0x0000000000007b1d */ /* 0x000fec0000010000 */
[----:B------:R-:W-:Y:S05]  /*f050*/  @P1 BRA `(.L_x_2781) ;  /* 0x0000000000481947 */ /* 0x000fea0003800000 */
[----:B------:R-:W-:Y:S01]  /*f060*/  UISETP.NE.AND UP0, UPT, UR19, UR47, UPT ;  /* 0x0000002f1300728c */ /* 0x000fe2000bf05270 */
[----:B------:R-:W1:Y:S01]  /*f070*/  LDS.128 R60, [UR28+0xc610] ;  /* 0x00c6101cff3c7984 */ /* 0x000e620008000c00 */
[----:B------:R-:W-:Y:S01]  /*f080*/  ULEA UR33, UR8, UR28, 0x3 ;  /* 0x0000001c08217291 */ /* 0x000fe2000f8e18ff */
[----:B------:R-:W-:Y:S02]  /*f090*/  ISETP.GT.AND P1, PT, R239, 0xf, PT ;  /* 0x0000000fef00780c */ /* 0x000fe40003f24270 */
[----:B------:R-:W5:Y:S01]  /*f0a0*/  LDS.64 R70, [UR28+0xc620] ;  /* 0x00c6201cff467984 */ /* 0x000f620008000a00 */
[----:B------:R-:W-:Y:S02]  /*f0b0*/  PLOP3.LUT P2, PT, PT, PT, UP0, 0x80, 0x8 ;  /* 0x000000000008781c */ /* 0x000fe40003f4f008 */
[----:B------:R-:W-:Y:S02]  /*f0c0*/  FSEL R69, R69, R64, P1 ;  /* 0x0000004045457208 */ /* 0x000fe40000800000 */
[----:B------:R-:W-:-:S09]  /*f0d0*/  FSEL R66, R66, R65, P1 ;  /* 0x0000004142427208 */ /* 0x000fd20000800000 */
[----:B------:R-:W2:Y:S01]  /*f0e0*/  @P2 LDS.64 R72, [UR33+0xfe80] ;  /* 0x00fe8021ff482984 */ /* 0x000ea20008000a00 */
[----:B-1----:R-:W-:Y:S01]  /*f0f0*/  FADD.FTZ R69, R60, R69 ;  /* 0x000000453c457221 */ /* 0x002fe20000010000 */
[----:B------:R-:W-:-:S03]  /*f100*/  FADD.FTZ R66, R61, R66 ;  /* 0x000000423d427221 */ /* 0x000fc60000010000 */
[----:B------:R-:W-:Y:S01]  /*f110*/  FADD.FTZ R69, R62, R69 ;  /* 0x000000453e457221 */ /* 0x000fe20000010000 */
[----:B------:R-:W-:-:S03]  /*f120*/  FADD.FTZ R66, R63, R66 ;  /* 0x000000423f427221 */ /* 0x000fc60000010000 */
[----:B-----5:R-:W-:Y:S01]  /*f130*/  FADD.FTZ R70, R69, R70 ;  /* 0x0000004645467221 */ /* 0x020fe20000010000 */
[----:B------:R-:W-:-:S03]  /*f140*/  FADD.FTZ R71, R66, R71 ;  /* 0x0000004742477221 */ /* 0x000fc60000010000 */
[----:B--2---:R-:W-:Y:S01]  /*f150*/  @P2 FADD.FTZ R70, R70, R72 ;  /* 0x0000004846462221 */ /* 0x004fe20000010000 */
[----:B------:R-:W-:-:S05]  /*f160*/  @P2 FADD.FTZ R71, R71, R73 ;  /* 0x0000004947472221 */ /* 0x000fca0000010000 */
[----:B------:R1:W-:Y:S02]  /*f170*/  STS.64 [UR33+0xfe80], R70 ;  /* 0x00fe8046ff007988 */ /* 0x0003e40008000a21 */
.L_x_2781:
[----:B------:R-:W-:Y:S05]  /*f180*/  BSYNC.RECONVERGENT B0 ;  /* 0x0000000000007941 */ /* 0x000fea0003800200 */
.L_x_2780:
[----:B------:R-:W-:-:S04]  /*f190*/  UIADD3 UR8, UPT, UPT, UR8, 0x1, URZ ;  /* 0x0000000108087890 */ /* 0x000fc8000fffe0ff */
[----:B------:R-:W-:-:S09]  /*f1a0*/  UISETP.GE.AND UP0, UPT, UR8, UR48, UPT ;  /* 0x000000300800728c */ /* 0x000fd2000bf06270 */
[----:B------:R-:W-:Y:S05]  /*f1b0*/  BRA.U !UP0, `(.L_x_2782) ;  /* 0xffffff5d081c7547 */ /* 0x000fea000b83ffff */
.L_x_2686:
[----:B------:R1:W5:Y:S01]  /*f1c0*/  LDL.LU R61, [R1+0x28] ;  /* 0x00002800013d7983 */ /* 0x0003620000300800 */
[C---:B------:R-:W-:Y:S01]  /*f1d0*/  SHF.L.U32 R3, R189.reuse, 0x4, RZ ;  /* 0x00000004bd037819 */ /* 0x040fe200000006ff */
[----:B------:R-:W-:Y:S01]  /*f1e0*/  ULEA UR30, UR19, 0xfffff800, 0xb ;  /* 0xfffff800131e7891 */ /* 0x000fe2000f8e58ff */
[----:B------:R-:W-:Y:S01]  /*f1f0*/  LOP3.LUT R0, R189, 0x1f, RZ, 0xc0, !PT ;  /* 0x0000001fbd007812 */ /* 0x000fe200078ec0ff */
[----:B------:R-:W2:Y:S01]  /*f200*/  LDL.LU R72, [R1+0x24] ;  /* 0x0000240001487983 */ /* 0x000ea20000300800 */
[----:B------:R-:W-:Y:S01]  /*f210*/  MOV R4, UR9 ;  /* 0x0000000900047c02 */ /* 0x000fe20008000f00 */
[----:B------:R-:W-:Y:S01]  /*f220*/  UIADD3 UR8, UPT, UPT, -UR30, UR32, URZ ;  /* 0x000000201e087290 */ /* 0x000fe2000fffe1ff */
[----:B0-----:R-:W-:Y:S01]  /*f230*/  LOP3.LUT R2, R0, 0x3e00, R3, 0xf8, !PT ;  /* 0x00003e0000027812 */ /* 0x001fe200078ef803 */
[----:B-1----:R-:W3:Y:S01]  /*f240*/  LDL.LU R71, [R1+0x20] ;  /* 0x0000200001477983 */ /* 0x002ee20000300800 */
        /* <DEDUP_REMOVED lines=34> */
[----:B------:R-:W4:Y:S01]  /*f470*/  LDL.LU R69, [R1+0x18] ;  /* 0x0000180001457983 */ /* 0x000f220000300800 */
[C---:B------:R-:W-:Y:S01]  /*f480*/  LOP3.LUT R3, R2.reuse, 0xa0, RZ, 0xfc, !PT ;  /* 0x000000a002037812 */ /* 0x040fe200078efcff */
[----:B------:R-:W0:Y:S01]  /*f490*/  LDCU.64 UR32, c[0x0][0x4f8] ;  /* 0x00009f00ff2077ac */ /* 0x000e220008000a00 */
[----:B------:R-:W-:Y:S01]  /*f4a0*/  LOP3.LUT R13, R2, 0xc0, RZ, 0xfc, !PT ;  /* 0x000000c0020d7812 */ /* 0x000fe200078efcff */
[----:B------:R-:W2:Y:S01]  /*f4b0*/  @!P2 LDG.E.U16 R20, desc[UR26][R18.64] ;  /* 0x0000001a1214a981 */ /* 0x000ea2000c1e1500 */
[----:B------:R-:W-:Y:S01]  /*f4c0*/  ISETP.GE.AND P0, PT, R16, UR8, PT ;  /* 0x0000000810007c0c */ /* 0x000fe2000bf06270 */
[----:B------:R-:W1:Y:S01]  /*f4d0*/  LDCU.64 UR34, c[0x0][0x500] ;  /* 0x0000a000ff2277ac */ /* 0x000e620008000a00 */
[----:B------:R-:W-:Y:S01]  /*f4e0*/  LOP3.LUT R12, R2, 0xe0, RZ, 0xfc, !PT ;  /* 0x000000e0020c7812 */ /* 0x000fe200078efcff */
[----:B------:R-:W3:Y:S01]  /*f4f0*/  @!P1 LDG.E.U16 R21, desc[UR26][R18.64+0x40] ;  /* 0x0000401a12159981 */ /* 0x000ee2000c1e1500 */
[----:B------:R-:W-:-:S02]  /*f500*/  ISETP.GE.AND P4, PT, R14, UR8, PT ;  /* 0x000000080e007c0c */ /* 0x000fc4000bf86270 */
[----:B------:R-:W-:Y:S01]  /*f510*/  LOP3.LUT R11, R2, 0x100, RZ, 0xfc, !PT ;  /* 0x00000100020b7812 */ /* 0x000fe200078efcff */
[----:B------:R-:W4:Y:S01]  /*f520*/  LDL.LU R68, [R1+0x14] ;  /* 0x0000140001447983 */ /* 0x000f220000300800 */
[----:B------:R-:W-:Y:S02]  /*f530*/  ISETP.GE.AND P6, PT, R15, UR8, PT ;  /* 0x000000080f007c0c */ /* 0x000fe4000bfc6270 */
[----:B------:R-:W-:Y:S01]  /*f540*/  ISETP.GE.AND P5, PT, R3, UR8, PT ;  /* 0x0000000803007c0c */ /* 0x000fe2000bfa6270 */
[----:B------:R-:W4:Y:S01]  /*f550*/  LDL.LU R67, [R1+0x10] ;  /* 0x0000100001437983 */ /* 0x000f220000300800 */
[----:B------:R-:W-:Y:S02]  /*f560*/  ISETP.GE.AND P3, PT, R13, UR8, PT ;  /* 0x000000080d007c0c */ /* 0x000fe4000bf66270 */
[----:B------:R-:W-:Y:S01]  /*f570*/  ISETP.GE.AND P2, PT, R12, UR8, PT ;  /* 0x000000080c007c0c */ /* 0x000fe2000bf46270 */
[----:B------:R-:W4:Y:S01]  /*f580*/  @!P0 LDG.E.U16 R22, desc[UR26][R18.64+0x80] ;  /* 0x0000801a12168981 */ /* 0x000f22000c1e1500 */
[----:B------:R-:W-:-:S02]  /*f590*/  ISETP.GE.AND P1, PT, R11, UR8, PT ;  /* 0x000000080b007c0c */ /* 0x000fc4000bf26270 */
[C---:B------:R-:W-:Y:S01]  /*f5a0*/  LOP3.LUT R10, R2.reuse, 0x120, RZ, 0xfc, !PT ;  /* 0x00000120020a7812 */ /* 0x040fe200078efcff */
[----:B------:R-:W4:Y:S01]  /*f5b0*/  @!P4 LDG.E.U16 R23, desc[UR26][R18.64+0xc0] ;  /* 0x0000c01a1217c981 */ /* 0x000f22000c1e1500 */
[C---:B------:R-:W-:Y:S02]  /*f5c0*/  LOP3.LUT R9, R2.reuse, 0x140, RZ, 0xfc, !PT ;  /* 0x0000014002097812 */ /* 0x040fe400078efcff */
[C---:B------:R-:W-:Y:S01]  /*f5d0*/  LOP3.LUT R8, R2.reuse, 0x160, RZ, 0xfc, !PT ;  /* 0x0000016002087812 */ /* 0x040fe200078efcff */
[----:B------:R-:W4:Y:S01]  /*f5e0*/  @!P6 LDG.E.U16 R24, desc[UR26][R18.64+0x100] ;  /* 0x0001001a1218e981 */ /* 0x000f22000c1e1500 */
[C---:B------:R-:W-:Y:S02]  /*f5f0*/  LOP3.LUT R7, R2.reuse, 0x180, RZ, 0xfc, !PT ;  /* 0x0000018002077812 */ /* 0x040fe400078efcff */
[----:B------:R-:W-:Y:S01]  /*f600*/  LOP3.LUT R6, R2, 0x1a0, RZ, 0xfc, !PT ;  /* 0x000001a002067812 */ /* 0x000fe200078efcff */
[----:B------:R-:W4:Y:S01]  /*f610*/  @!P5 LDG.E.U16 R25, desc[UR26][R18.64+0x140] ;  /* 0x0001401a1219d981 */ /* 0x000f22000c1e1500 */
[----:B------:R-:W-:-:S02]  /*f620*/  ISETP.GE.AND P0, PT, R10, UR8, PT ;  /* 0x000000080a007c0c */ /* 0x000fc4000bf06270 */
[C---:B------:R-:W-:Y:S01]  /*f630*/  LOP3.LUT R5, R2.reuse, 0x1c0, RZ, 0xfc, !PT ;  /* 0x000001c002057812 */ /* 0x040fe200078efcff */
[----:B------:R-:W4:Y:S01]  /*f640*/  @!P3 LDG.E.U16 R26, desc[UR26][R18.64+0x180] ;  /* 0x0001801a121ab981 */ /* 0x000f22000c1e1500 */
[----:B------:R-:W-:Y:S02]  /*f650*/  ISETP.GE.AND P4, PT, R9, UR8, PT ;  /* 0x0000000809007c0c */ /* 0x000fe4000bf86270 */
[----:B------:R-:W-:Y:S01]  /*f660*/  LOP3.LUT R4, R2, 0x1e0, RZ, 0xfc, !PT ;  /* 0x000001e002047812 */ /* 0x000fe200078efcff */
[----:B------:R-:W4:Y:S01]  /*f670*/  @!P2 LDG.E.U16 R27, desc[UR26][R18.64+0x1c0] ;  /* 0x0001c01a121ba981 */ /* 0x000f22000c1e1500 */
[----:B------:R-:W-:Y:S02]  /*f680*/  ISETP.GE.AND P6, PT, R8, UR8, PT ;  /* 0x0000000808007c0c */ /* 0x000fe4000bfc6270 */
[----:B------:R-:W-:Y:S01]  /*f690*/  ISETP.GE.AND P5, PT, R7, UR8, PT ;  /* 0x0000000807007c0c */ /* 0x000fe2000bfa6270 */
[----:B------:R-:W4:Y:S01]  /*f6a0*/  @!P1 LDG.E.U16 R28, desc[UR26][R18.64+0x200] ;  /* 0x0002001a121c9981 */ /* 0x000f22000c1e1500 */
[----:B------:R-:W-:-:S02]  /*f6b0*/  ISETP.GE.AND P3, PT, R6, UR8, PT ;  /* 0x0000000806007c0c */ /* 0x000fc4000bf66270 */
[----:B------:R-:W-:Y:S01]  /*f6c0*/  ISETP.GE.AND P2, PT, R5, UR8, PT ;  /* 0x0000000805007c0c */ /* 0x000fe2000bf46270 */
[----:B------:R-:W4:Y:S01]  /*f6d0*/  LDL.LU R66, [R1+0xc] ;  /* 0x00000c0001427983 */ /* 0x000f220000300800 */
[----:B------:R-:W-:-:S03]  /*f6e0*/  ISETP.GE.AND P1, PT, R4, UR8, PT ;  /* 0x0000000804007c0c */ /* 0x000fc6000bf26270 */
[----:B------:R-:W4:Y:S04]  /*f6f0*/  LDL.LU R64, [R1+0x8] ;  /* 0x0000080001407983 */ /* 0x000f280000300800 */
[----:B------:R-:W4:Y:S04]  /*f700*/  LDL.LU R62, [R1+0x4] ;  /* 0x00000400013e7983 */ /* 0x000f280000300800 */
[----:B------:R-:W4:Y:S04]  /*f710*/  LDL.LU R60, [R1] ;  /* 0x00000000013c7983 */ /* 0x000f280000300800 */
[----:B------:R-:W4:Y:S04]  /*f720*/  @!P0 LDG.E.U16 R29, desc[UR26][R18.64+0x240] ;  /* 0x0002401a121d8981 */ /* 0x000f28000c1e1500 */
[----:B------:R-:W4:Y:S04]  /*f730*/  @!P4 LDG.E.U16 R31, desc[UR26][R18.64+0x280] ;  /* 0x0002801a121fc981 */ /* 0x000f28000c1e1500 */
[----:B------:R-:W4:Y:S04]  /*f740*/  @!P6 LDG.E.U16 R30, desc[UR26][R18.64+0x2c0] ;  /* 0x0002c01a121ee981 */ /* 0x000f28000c1e1500 */
[----:B------:R-:W4:Y:S04]  /*f750*/  @!P5 LDG.E.U16 R33, desc[UR26][R18.64+0x300] ;  /* 0x0003001a1221d981 */ /* 0x000f28000c1e1500 */
[----:B------:R-:W4:Y:S04]  /*f760*/  @!P3 LDG.E.U16 R32, desc[UR26][R18.64+0x340] ;  /* 0x0003401a1220b981 */ /* 0x000f28000c1e1500 */
[----:B------:R-:W4:Y:S04]  /*f770*/  @!P2 LDG.E.U16 R35, desc[UR26][R18.64+0x380] ;  /* 0x0003801a1223a981 */ /* 0x000f28000c1e1500 */
[----:B-----5:R-:W5:Y:S04]  /*f780*/  @!P1 LDG.E.U16 R61, desc[UR26][R18.64+0x3c0] ;  /* 0x0003c01a123d9981 */ /* 0x020f68000c1e1500 */
[----:B--2---:R-:W-:Y:S04]  /*f790*/  STS.U16 [R72], R20 ;  /* 0x0000001448007388 */ /* 0x004fe80000000400 */
[----:B---3--:R-:W-:Y:S04]  /*f7a0*/  STS.U16 [R71+0x40], R21 ;  /* 0x0000401547007388 */ /* 0x008fe80000000400 */
        /* <DEDUP_REMOVED lines=19> */
[----:B------:R-:W-:Y:S04]  /*f8e0*/  LDS.U16 R22, [R59+0x10] ;  /* 0x000010003b167984 */ /* 0x000fe80000000400 */
[----:B------:R-:W-:Y:S04]  /*f8f0*/  @!P1 STL [R1+0x28], R61 ;  /* 0x0000283d01009387 */ /* 0x000fe80000100800 */
[----:B------:R-:W-:Y:S04]  /*f900*/  LDS.U16 R23, [R59+0x12] ;  /* 0x000012003b177984 */ /* 0x000fe80000000400 */
[----:B--2---:R-:W2:Y:S01]  /*f910*/  LDL.LU R32, [R1+0x2c] ;  /* 0x00002c0001207983 */ /* 0x004ea20000300800 */
[----:B---3--:R-:W-:-:S02]  /*f920*/  HADD2.F32 R18, -RZ, R18.H0_H0 ;  /* 0x20000012ff127230 */ /* 0x008fc40000004100 */
[----:B----4-:R-:W-:-:S03]  /*f930*/  HADD2.F32 R19, -RZ, R19.H0_H0 ;  /* 0x20000013ff137230 */ /* 0x010fc60000004100 */
[----:B------:R-:W-:Y:S02]  /*f940*/  FADD.FTZ R24, R18, UR6 ;  /* 0x0000000612187e21 */ /* 0x000fe40008010000 */
[----:B------:R-:W3:Y:S01]  /*f950*/  LDS.U16 R18, [R59+0x8] ;  /* 0x000008003b127984 */ /* 0x000ee20000000400 */
[----:B------:R-:W-:Y:S02]  /*f960*/  FADD.FTZ R25, R19, UR6 ;  /* 0x0000000613197e21 */ /* 0x000fe40008010000 */
[----:B------:R-:W-:Y:S01]  /*f970*/  FSETP.GTU.FTZ.AND P4, PT, R24, 20, PT ;  /* 0x41a000001800780b */ /* 0x000fe20003f9c000 */
[----:B-----5:R-:W-:Y:S01]  /*f980*/  HADD2.F32 R21, -RZ, R21.H0_H0 ;  /* 0x20000015ff157230 */ /* 0x020fe20000004100 */
[----:B------:R-:W4:Y:S01]  /*f990*/  LDS.U16 R19, [R59+0xa] ;  /* 0x00000a003b137984 */ /* 0x000f220000000400 */
[----:B------:R-:W-:Y:S01]  /*f9a0*/  FSETP.GTU.FTZ.AND P5, PT, R25, 20, PT ;  /* 0x41a000001900780b */ /* 0x000fe20003fbc000 */
[----:B0-----:R-:W-:Y:S02]  /*f9b0*/  HADD2.F32 R20, -RZ, R20.H0_H0 ;  /* 0x20000014ff147230 */ /* 0x001fe40000004100 */
[----:B------:R-:W-:-:S02]  /*f9c0*/  FADD.FTZ R27, R21, UR6 ;  /* 0x00000006151b7e21 */ /* 0x000fc40008010000 */
[----:B------:R-:W0:Y:S01]  /*f9d0*/  LDS.U16 R21, [R59+0xe] ;  /* 0x00000e003b157984 */ /* 0x000e220000000400 */
[----:B------:R-:W-:-:S03]  /*f9e0*/  FADD.FTZ R26, R20, UR6 ;  /* 0x00000006141a7e21 */ /* 0x000fc60008010000 */
[----:B------:R-:W5:Y:S01]  /*f9f0*/  LDS.U16 R20, [R59+0xc] ;  /* 0x00000c003b147984 */ /* 0x000f620000000400 */
[----:B------:R-:W-:Y:S01]  /*fa00*/  @!P4 FMUL.FTZ R24, R24, -1.4426950216293334961 ;  /* 0xbfb8aa3b1818c820 */ /* 0x000fe20000410000 */
[----:B------:R-:W-:Y:S02]  /*fa10*/  FSETP.GTU.FTZ.AND P6, PT, R26, 20, PT ;  /* 0x41a000001a00780b */ /* 0x000fe40003fdc000 */
[----:B------:R-:W-:-:S03]  /*fa20*/  @!P5 FMUL.FTZ R25, R25, -1.4426950216293334961 ;  /* 0xbfb8aa3b1919d820 */ /* 0x000fc60000410000 */
[----:B------:R-:W1:Y:S08]  /*fa30*/  @!P4 MUFU.EX2 R24, R24 ;  /* 0x000000180018c308 */ /* 0x000e700000000800 */
[----:B------:R-:W4:Y:S01]  /*fa40*/  @!P5 MUFU.EX2 R25, R25 ;  /* 0x000000190019d308 */ /* 0x000f220000000800 */
[----:B------:R-:W-:-:S07]  /*fa50*/  @!P6 FMUL.FTZ R26, R26, -1.4426950216293334961 ;  /* 0xbfb8aa3b1a1ae820 */ /* 0x000fce0000410000 */
[----:B------:R-:W5:Y:S01]  /*fa60*/  @!P6 MUFU.EX2 R26, R26 ;  /* 0x0000001a001ae308 */ /* 0x000f620000000800 */
[----:B-1----:R-:W-:Y:S01]  /*fa70*/  @!P4 FADD.FTZ R24, R24, 1 ;  /* 0x3f8000001818c421 */ /* 0x002fe20000010000 */
[----:B---3--:R-:W-:-:S06]  /*fa80*/  HADD2.F32 R18, -RZ, R18.H0_H0 ;  /* 0x20000012ff127230 */ /* 0x008fcc0000004100 */
[----:B------:R-:W1:Y:S01]  /*fa90*/  @!P4 MUFU.RCP R29, R24 ;  /* 0x00000018001dc308 */ /* 0x000e620000001000 */
[----:B----4-:R-:W-:Y:S01]  /*faa0*/  @!P5 FADD.FTZ R25, R25, 1 ;  /* 0x3f8000001919d421 */ /* 0x010fe20000010000 */
[----:B------:R-:W-:Y:S01]  /*fab0*/  FADD.FTZ R18, R18, UR6 ;  /* 0x0000000612127e21 */ /* 0x000fe20008010000 */
[----:B------:R-:W-:Y:S02]  /*fac0*/  HADD2.F32 R19, -RZ, R19.H0_H0 ;  /* 0x20000013ff137230 */ /* 0x000fe40000004100 */
[----:B0-----:R-:W-:-:S03]  /*fad0*/  HADD2.F32 R21, -RZ, R21.H0_H0 ;  /* 0x20000015ff157230 */ /* 0x001fc60000004100 */
[----:B------:R0:W3:Y:S01]  /*fae0*/  @!P5 MUFU.RCP R28, R25 ;  /* 0x00000019001cd308 */ /* 0x0000e20000001000 */
[----:B------:R-:W-:Y:S01]  /*faf0*/  FSETP.GTU.FTZ.AND P1, PT, R18, 20, PT ;  /* 0x41a000001200780b */ /* 0x000fe20003f3c000 */
[----:B-----5:R-:W-:Y:S02]  /*fb00*/  HADD2.F32 R20, -RZ, R20.H0_H0 ;  /* 0x20000014ff147230 */ /* 0x020fe40000004100 */
[----:B------:R-:W-:Y:S01]  /*fb10*/  @!P6 FADD.FTZ R26, R26, 1 ;  /* 0x3f8000001a1ae421 */ /* 0x000fe20000010000 */
[----:B------:R-:W-:Y:S02]  /*fb20*/  HADD2.F32 R22, -RZ, R22.H0_H0 ;  /* 0x20000016ff167230 */ /* 0x000fe40000004100 */
[----:B------:R-:W-:Y:S01]  /*fb30*/  FADD.FTZ R19, R19, UR6 ;  /* 0x0000000613137e21 */ /* 0x000fe20008010000 */
[----:B0-----:R-:W-:Y:S01]  /*fb40*/  FADD.FTZ R25, R21, UR6 ;  /* 0x0000000615197e21 */ /* 0x001fe20008010000 */
[----:B------:R0:W4:Y:S01]  /*fb50*/  @!P6 MUFU.RCP R31, R26 ;  /* 0x0000001a001fe308 */ /* 0x0001220000001000 */
[----:B-1----:R-:W-:Y:S01]  /*fb60*/  @!P4 FMUL.FTZ R42, R42, R29 ;  /* 0x0000001d2a2ac220 */ /* 0x002fe20000410000 */
[----:B------:R-:W-:-:S02]  /*fb70*/  FADD.FTZ R24, R20, UR6 ;  /* 0x0000000614187e21 */ /* 0x000fc40008010000 */
[----:B------:R-:W-:Y:S02]  /*fb80*/  FSETP.GTU.FTZ.AND P4, PT, R25, 20, PT ;  /* 0x41a000001900780b */ /* 0x000fe40003f9c000 */
[----:B------:R-:W-:Y:S01]  /*fb90*/  FSETP.GTU.FTZ.AND P2, PT, R19, 20, PT ;  /* 0x41a000001300780b */ /* 0x000fe20003f5c000 */
[----:B0-----:R-:W-:Y:S01]  /*fba0*/  FADD.FTZ R26, R22, UR6 ;  /* 0x00000006161a7e21 */ /* 0x001fe20008010000 */
[----:B---3--:R-:W-:Y:S01]  /*fbb0*/  @!P5 FMUL.FTZ R43, R43, R28 ;  /* 0x0000001c2b2bd220 */ /* 0x008fe20000410000 */
[----:B------:R-:W-:Y:S01]  /*fbc0*/  FSETP.GTU.FTZ.AND P3, PT, R24, 20, PT ;  /* 0x41a000001800780b */ /* 0x000fe20003f7c000 */
[----:B------:R-:W-:Y:S02]  /*fbd0*/  @!P1 FMUL.FTZ R18, R18, -1.4426950216293334961 ;  /* 0xbfb8aa3b12129820 */ /* 0x000fe40000410000 */
[----:B------:R-:W-:Y:S01]  /*fbe0*/  FSETP.GTU.FTZ.AND P5, PT, R26, 20, PT ;  /* 0x41a000001a00780b */ /* 0x000fe20003fbc000 */
[----:B------:R-:W-:Y:S01]  /*fbf0*/  HADD2.F32 R23, -RZ, R23.H0_H0 ;  /* 0x20000017ff177230 */ /* 0x000fe20000004100 */
[----:B------:R-:W-:-:S03]  /*fc00*/  FSETP.GTU.FTZ.AND P0, PT, R27, 20, PT ;  /* 0x41a000001b00780b */ /* 0x000fc60003f1c000 */
[----:B------:R-:W-:Y:S01]  /*fc10*/  @!P4 FMUL.FTZ R22, R25, -1.4426950216293334961 ;  /* 0xbfb8aa3b1916c820 */ /* 0x000fe20000410000 */
[----:B------:R-:W0:Y:S01]  /*fc20*/  @!P1 MUFU.EX2 R18, R18 ;  /* 0x0000001200129308 */ /* 0x000e220000000800 */
[----:B------:R-:W-:Y:S01]  /*fc30*/  @!P2 FMUL.FTZ R19, R19, -1.4426950216293334961 ;  /* 0xbfb8aa3b1313a820 */ /* 0x000fe20000410000 */
[----:B------:R-:W-:Y:S02]  /*fc40*/  FADD.FTZ R28, R23, UR6 ;  /* 0x00000006171c7e21 */ /* 0x000fe40008010000 */
[----:B------:R-:W-:-:S04]  /*fc50*/  @!P3 FMUL.FTZ R21, R24, -1.4426950216293334961 ;  /* 0xbfb8aa3b1815b820 */ /* 0x000fc80000410000 */
[----:B------:R0:W1:Y:S01]  /*fc60*/  @!P2 MUFU.EX2 R20, R19 ;  /* 0x000000130014a308 */ /* 0x0000620000000800 */
[----:B------:R-:W-:Y:S01]  /*fc70*/  @!P5 FMUL.FTZ R23, R26, -1.4426950216293334961 ;  /* 0xbfb8aa3b1a17d820 */ /* 0x000fe20000410000 */
[----:B----4-:R-:W-:Y:S01]  /*fc80*/  @!P6 FMUL.FTZ R44, R44, R31 ;  /* 0x0000001f2c2ce220 */ /* 0x010fe20000410000 */
[----:B------:R-:W-:-:S05]  /*fc90*/  FSETP.GTU.FTZ.AND P6, PT, R28, 20, PT ;  /* 0x41a000001c00780b */ /* 0x000fca0003fdc000 */
[----:B------:R-:W3:Y:S01]  /*fca0*/  @!P4 MUFU.EX2 R22, R22 ;  /* 0x000000160016c308 */ /* 0x000ee20000000800 */
[----:B------:R-:W-:Y:S01]  /*fcb0*/  @!P0 FMUL.FTZ R27, R27, -1.4426950216293334961 ;  /* 0xbfb8aa3b1b1b8820 */ /* 0x000fe20000410000 */
[----:B0-----:R-:W-:Y:S02]  /*fcc0*/  @!P1 FADD.FTZ R19, R18, 1 ;  /* 0x3f80000012139421 */ /* 0x001fe40000010000 */
[----:B------:R-:W0:Y:S04]  /*fcd0*/  LDS.U16 R18, [R59+0x14] ;  /* 0x000014003b127984 */ /* 0x000e280000000400 */
[----:B------:R-:W4:Y:S08]  /*fce0*/  @!P3 MUFU.EX2 R21, R21 ;  /* 0x000000150015b308 */ /* 0x000f300000000800 */
[----:B------:R-:W5:Y:S01]  /*fcf0*/  @!P5 MUFU.EX2 R23, R23 ;  /* 0x000000170017d308 */ /* 0x000f620000000800 */
[----:B-1----:R-:W-:Y:S01]  /*fd00*/  @!P2 FADD.FTZ R20, R20, 1 ;  /* 0x3f8000001414a421 */ /* 0x002fe20000010000 */
[----:B---3--:R-:W-:Y:S01]  /*fd10*/  @!P4 FADD.FTZ R22, R22, 1 ;  /* 0x3f8000001616c421 */ /* 0x008fe20000010000 */
[----:B------:R-:W-:-:S05]  /*fd20*/  @!P6 FMUL.FTZ R24, R28, -1.4426950216293334961 ;  /* 0xbfb8aa3b1c18e820 */ /* 0x000fca0000410000 */
[----:B------:R-:W1:Y:S01]  /*fd30*/  @!P0 MUFU.EX2 R27, R27 ;  /* 0x0000001b001b8308 */ /* 0x000e620000000800 */
[----:B----4-:R-:W-:-:S07]  /*fd40*/  @!P3 FADD.FTZ R21, R21, 1 ;  /* 0x3f8000001515b421 */ /* 0x010fce0000010000 */
[----:B------:R3:W-:Y:S01]  /*fd50*/  @!P1 MUFU.RCP R26, R19 ;  /* 0x00000013001a9308 */ /* 0x0007e20000001000 */
[----:B-----5:R-:W-:Y:S01]  /*fd60*/  @!P5 FADD.FTZ R23, R23, 1 ;  /* 0x3f8000001717d421 */ /* 0x020fe20000010000 */
[----:B---3--:R-:W3:Y:S06]  /*fd70*/  LDS.U16 R19, [R59+0x16] ;  /* 0x000016003b137984 */ /* 0x008eec0000000400 */
[----:B------:R4:W-:Y:S08]  /*fd80*/  @!P2 MUFU.RCP R25, R20 ;  /* 0x000000140019a308 */ /* 0x0009f00000001000 */
[----:B------:R5:W-:Y:S01]  /*fd90*/  @!P4 MUFU.RCP R29, R22 ;  /* 0x00000016001dc308 */ /* 0x000be20000001000 */
[----:B----4-:R-:W4:Y:S07]  /*fda0*/  LDS.U16 R20, [R59+0x18] ;  /* 0x000018003b147984 */ /* 0x010f2e0000000400 */
[----:B------:R-:W0:Y:S01]  /*fdb0*/  @!P6 MUFU.EX2 R24, R24 ;  /* 0x000000180018e308 */ /* 0x000e220000000800 */
[----:B-----5:R-:W5:Y:S01]  /*fdc0*/  LDS.U16 R22, [R59+0x1c] ;  /* 0x00001c003b167984 */ /* 0x020f620000000400 */
[----:B-1----:R-:W-:-:S06]  /*fdd0*/  @!P0 FADD.FTZ R27, R27, 1 ;  /* 0x3f8000001b1b8421 */ /* 0x002fcc0000010000 */
[----:B------:R1:W-:Y:S08]  /*fde0*/  @!P3 MUFU.RCP R28, R21 ;  /* 0x00000015001cb308 */ /* 0x0003f00000001000 */
[----:B------:R0:W-:Y:S01]  /*fdf0*/  @!P5 MUFU.RCP R30, R23 ;  /* 0x00000017001ed308 */ /* 0x0001e20000001000 */
[----:B-1----:R-:W1:Y:S04]  /*fe00*/  LDS.U16 R21, [R59+0x1a] ;  /* 0x00001a003b157984 */ /* 0x002e680000000400 */
[----:B0-----:R-:W0:Y:S01]  /*fe10*/  LDS.U16 R23, [R59+0x1e] ;  /* 0x00001e003b177984 */ /* 0x001e220000000400 */
[----:B------:R-:W-:Y:S01]  /*fe20*/  BAR.SYNC.DEFER_BLOCKING 0x0 ;  /* 0x0000000000007b1d */ /* 0x000fe20000010000 */
[----:B------:R-:W-:-:S05]  /*fe30*/  @!P6 FADD.FTZ R24, R24, 1 ;  /* 0x3f8000001818e421 */ /* 0x000fca0000010000 */
[----:B------:R-:W3:Y:S01]  /*fe40*/  @!P0 MUFU.RCP R27, R27 ;  /* 0x0000001b001b8308 */ /* 0x000ee20000001000 */
[----:B------:R-:W-:Y:S01]  /*fe50*/  @!P2 FMUL.FTZ R48, R48, R25 ;  /* 0x000000193030a220 */ /* 0x000fe20000410000 */
[----:B------:R-:W-:-:S06]  /*fe60*/  PRMT R25, R233, 0x7632, R25 ;  /* 0x00007632e9197816 */ /* 0x000fcc0000000019 */
[----:B------:R4:W5:Y:S01]  /*fe70*/  @!P6 MUFU.RCP R31, R24 ;  /* 0x00000018001fe308 */ /* 0x0009620000001000 */
[----:B------:R-:W-:Y:S01]  /*fe80*/  HADD2.F32 R18, -RZ, R18.H0_H0 ;  /* 0x20000012ff127230 */ /* 0x000fe20000004100 */
[----:B----4-:R-:W-:Y:S01]  /*fe90*/  PRMT R24, R237, 0x7632, R24 ;  /* 0x00007632ed187816 */ /* 0x010fe20000000018 */
[----:B------:R4:W-:Y:S01]  /*fea0*/  STS.U16 [R59+0x6], R25 ;  /* 0x000006193b007388 */ /* 0x0009e20000000400 */
[----:B---3--:R-:W-:Y:S01]  /*feb0*/  @!P0 FMUL.FTZ R46, R46, R27 ;  /* 0x0000001b2e2e8220 */ /* 0x008fe20000410000 */
[----:B------:R-:W-:Y:S02]  /*fec0*/  ISETP.NE.AND P0, PT, R189, RZ, PT ;  /* 0x000000ffbd00720c */ /* 0x000fe40003f05270 */
[----:B------:R3:W-:Y:S01]  /*fed0*/  STS.U16 [R59+0x2], R24 ;  /* 0x000002183b007388 */ /* 0x0007e20000000400 */
[----:B------:R-:W-:Y:S02]  /*fee0*/  HADD2.F32 R19, -RZ, R19.H0_H0 ;  /* 0x20000013ff137230 */ /* 0x000fe40000004100 */
[----:B------:R-:W-:Y:S01]  /*fef0*/  FADD.FTZ R18, R18, UR6 ;  /* 0x0000000612127e21 */ /* 0x000fe20008010000 */
[----:B----4-:R-:W-:-:S02]  /*ff00*/  PRMT R25, R225, 0x7632, R25 ;  /* 0x00007632e1197816 */ /* 0x010fc40000000019 */
[----:B---3--:R-:W-:Y:S01]  /*ff10*/  PRMT R24, R227, 0x7632, R24 ;  /* 0x00007632e3187816 */ /* 0x008fe20000000018 */
[----:B------:R-:W-:Y:S02]  /*ff20*/  @!P1 FMUL.FTZ R47, R47, R26 ;  /* 0x0000001a2f2f9220 */ /* 0x000fe40000410000 */
[----:B------:R3:W-:Y:S01]  /*ff30*/  STS.U16 [R59+0x16], R25 ;  /* 0x000016193b007388 */ /* 0x0007e20000000400 */
[----:B------:R-:W-:Y:S02]  /*ff40*/  PRMT R26, R231, 0x7632, R26 ;  /* 0x00007632e71a7816 */ /* 0x000fe4000000001a */
[----:B------:R-:W-:Y:S01]  /*ff50*/  PRMT R27, R229, 0x7632, R27 ;  /* 0x00007632e51b7816 */ /* 0x000fe2000000001b */
[----:B------:R4:W-:Y:S01]  /*ff60*/  STS.U16 [R59+0x12], R24 ;  /* 0x000012183b007388 */ /* 0x0009e20000000400 */
[----:B------:R-:W-:Y:S01]  /*ff70*/  @!P3 FMUL.FTZ R49, R49, R28 ;  /* 0x0000001c3131b220 */ /* 0x000fe20000410000 */
[----:B-----5:R-:W-:Y:S01]  /*ff80*/  @!P6 FMUL.FTZ R178, R178, R31 ;  /* 0x0000001fb2b2e220 */ /* 0x020fe20000410000 */
[----:B------:R-:W-:Y:S01]  /*ff90*/  FADD.FTZ R19, R19, UR6 ;  /* 0x0000000613137e21 */ /* 0x000fe20008010000 */
[----:B---3--:R-:W-:Y:S01]  /*ffa0*/  PRMT R25, R186, 0x7632, R25 ;  /* 0x00007632ba197816 */ /* 0x008fe20000000019 */
[----:B------:R-:W-:Y:S01]  /*ffb0*/  HADD2.F32 R20, -RZ, R20.H0_H0 ;  /* 0x20000014ff147230 */ /* 0x000fe20000004100 */
[----:B----4-:R-:W-:Y:S01]  /*ffc0*/  PRMT R24, R188, 0x7632, R24 ;  /* 0x00007632bc187816 */ /* 0x010fe20000000018 */
[----:B------:R-:W-:Y:S01]  /*ffd0*/  HADD2.F32 R22, -RZ, R22.H0_H0 ;  /* 0x20000016ff167230 */ /* 0x000fe20000004100 */
[----:B------:R-:W-:-:S02]  /*ffe0*/  FSETP.GTU.FTZ.AND P6, PT, R18, 20, PT ;  /* 0x41a000001200780b */ /* 0x000fc40003fdc000 */
[----:B------:R-:W-:Y:S01]  /*fff0*/  MOV R28, UR8 ;  /* 0x00000008001c7c02 */ /* 0x000fe20008000f00 */
[----:B------:R-:W-:Y:S01]  /*10000*/  STS.U16 [R59], R237 ;  /* 0x000000ed3b007388 */ /* 0x000fe20000000400 */
[----:B------:R-:W-:Y:S01]  /*10010*/  @!P4 FMUL.FTZ R56, R56, R29 ;  /* 0x0000001d3838c220 */ /* 0x000fe20000410000 */
[----:B------:R-:W-:Y:S02]  /*10020*/  FSETP.GTU.FTZ.AND P3, PT, R19, 20, PT ;  /* 0x41a000001300780b */ /* 0x000fe40003f7c000 */
[----:B------:R-:W-:Y:S01]  /*10030*/  STS.U16 [R59+0x4], R233 ;  /* 0x000004e93b007388 */ /* 0x000fe20000000400 */
[----:B------:R-:W-:-:S03]  /*10040*/  FADD.FTZ R20, R20, UR6 ;  /* 0x0000000614147e21 */ /* 0x000fc60008010000 */
[----:B------:R-:W-:Y:S01]  /*10050*/  STS.U16 [R59+0x8], R231 ;  /* 0x000008e73b007388 */ /* 0x000fe20000000400 */
[----:B------:R-:W-:-:S03]  /*10060*/  FADD.FTZ R22, R22, UR6 ;  /* 0x0000000616167e21 */ /* 0x000fc60008010000 */
        /* <DEDUP_REMOVED lines=28> */
[----:B------:R-:W-:-:S02]  /*10230*/  FSETP.GTU.FTZ.AND P2, PT, R20, 20, PT ;  /* 0x41a000001400780b */ /* 0x000fc40003f5c000 */
[----:B------:R-:W-:Y:S01]  /*10240*/  FSETP.GTU.FTZ.AND P1, PT, R22, 20, PT ;  /* 0x41a000001600780b */ /* 0x000fe20003f3c000 */
[----:B------:R-:W-:Y:S01]  /*10250*/  @!P6 FMUL.FTZ R18, R18, -1.4426950216293334961 ;  /* 0xbfb8aa3b1212e820 */ /* 0x000fe20000410000 */
[----:B-1----:R-:W-:Y:S02]  /*10260*/  HADD2.F32 R21, -RZ, R21.H0_H0 ;  /* 0x20000015ff157230 */ /* 0x002fe40000004100 */
[----:B0-----:R-:W-:Y:S02]  /*10270*/  HADD2.F32 R23, -RZ, R23.H0_H0 ;  /* 0x20000017ff177230 */ /* 0x001fe40000004100 */
[----:B------:R-:W-:Y:S01]  /*10280*/  @!P3 FMUL.FTZ R19, R19, -1.4426950216293334961 ;  /* 0xbfb8aa3b1313b820 */ /* 0x000fe20000410000 */
[----:B------:R-:W0:Y:S01]  /*10290*/  @!P6 MUFU.EX2 R18, R18 ;  /* 0x000000120012e308 */ /* 0x000e220000000800 */
[----:B------:R-:W-:Y:S01]  /*102a0*/  FADD.FTZ R21, R21, UR6 ;  /* 0x0000000615157e21 */ /* 0x000fe20008010000 */
[----:B------:R-:W-:Y:S01]  /*102b0*/  FADD.FTZ R23, R23, UR6 ;  /* 0x0000000617177e21 */ /* 0x000fe20008010000 */
[----:B------:R-:W-:Y:S01]  /*102c0*/  @!P5 FMUL.FTZ R57, R57, R30 ;  /* 0x0000001e3939d220 */ /* 0x000fe20000410000 */
[----:B------:R-:W-:-:S02]  /*102d0*/  @!P2 FMUL.FTZ R20, R20, -1.4426950216293334961 ;  /* 0xbfb8aa3b1414a820 */ /* 0x000fc40000410000 */
[----:B------:R-:W-:Y:S01]  /*102e0*/  @!P1 FMUL.FTZ R22, R22, -1.4426950216293334961 ;  /* 0xbfb8aa3b16169820 */ /* 0x000fe20000410000 */
[----:B------:R-:W-:Y:S01]  /*102f0*/  FSETP.GTU.FTZ.AND P5, PT, R21, 20, PT ;  /* 0x41a000001500780b */ /* 0x000fe20003fbc000 */
[----:B------:R-:W1:Y:S01]  /*10300*/  @!P3 MUFU.EX2 R19, R19 ;  /* 0x000000130013b308 */ /* 0x000e620000000800 */
[----:B------:R-:W-:Y:S01]  /*10310*/  FSETP.GTU.FTZ.AND P4, PT, R23, 20, PT ;  /* 0x41a000001700780b */ /* 0x000fe20003f9c000 */
[----:B------:R-:W4:Y:S01]  /*10320*/  S2UR UR8, SR_CTAID.Y ;  /* 0x00000000000879c3 */ /* 0x000f220000002600 */
[----:B------:R-:W5:Y:S05]  /*10330*/  LDS R24, [UR28+0x1080] ;  /* 0x0010801cff187984 */ /* 0x000f6a0008000800 */
[----:B------:R-:W3:Y:S01]  /*10340*/  @!P2 MUFU.EX2 R20, R20 ;  /* 0x000000140014a308 */ /* 0x000ee20000000800 */
[----:B0-----:R-:W-:-:S07]  /*10350*/  @!P6 FADD.FTZ R18, R18, 1 ;  /* 0x3f8000001212e421 */ /* 0x001fce0000010000 */
[----:B------:R-:W0:Y:S01]  /*10360*/  @!P1 MUFU.EX2 R22, R22 ;  /* 0x0000001600169308 */ /* 0x000e220000000800 */
[----:B------:R-:W-:Y:S01]  /*10370*/  @!P5 FMUL.FTZ R21, R21, -1.4426950216293334961 ;  /* 0xbfb8aa3b1515d820 */ /* 0x000fe20000410000 */
[----:B------:R-:W-:Y:S01]  /*10380*/  @!P4 FMUL.FTZ R23, R23, -1.4426950216293334961 ;  /* 0xbfb8aa3b1717c820 */ /* 0x000fe20000410000 */
[----:B------:R-:W-:Y:S01]  /*10390*/  USHF.R.S32.HI UR31, URZ, 0x1f, UR30 ;  /* 0x0000001fff1f7899 */ /* 0x000fe2000801141e */
[----:B-1----:R-:W-:-:S03]  /*103a0*/  @!P3 FADD.FTZ R19, R19, 1 ;  /* 0x3f8000001313b421 */ /* 0x002fc60000010000 */
[----:B------:R-:W-:Y:S01]  /*103b0*/  UIMAD.WIDE.U32 UR10, UR36, UR32, UR30 ;  /* 0x00000020240a72a5 */ /* 0x000fe2000f8e001e */
[----:B------:R-:W1:Y:S01]  /*103c0*/  @!P6 MUFU.RCP R18, R18 ;  /* 0x000000120012e308 */ /* 0x000e620000001000 */
[----:B---3--:R-:W-:Y:S02]  /*103d0*/  @!P2 FADD.FTZ R20, R20, 1 ;  /* 0x3f8000001414a421 */ /* 0x008fe40000010000 */
[----:B------:R-:W-:Y:S01]  /*103e0*/  UIMAD UR11, UR36, UR33, UR11 ;  /* 0x00000021240b72a4 */ /* 0x000fe2000f8e020b */
[----:B------:R-:W3:Y:S04]  /*103f0*/  LDCU.64 UR32, c[0x0][0x550] ;  /* 0x0000aa00ff2077ac */ /* 0x000ee80008000a00 */
[----:B------:R-:W2:Y:S01]  /*10400*/  @!P5 MUFU.EX2 R21, R21 ;  /* 0x000000150015d308 */ /* 0x000ea20000000800 */
[----:B0-----:R-:W-:-:S07]  /*10410*/  @!P1 FADD.FTZ R22, R22, 1 ;  /* 0x3f80000016169421 */ /* 0x001fce0000010000 */
[----:B------:R-:W0:Y:S08]  /*10420*/  @!P4 MUFU.EX2 R23, R23 ;  /* 0x000000170017c308 */ /* 0x000e300000000800 */
[----:B------:R-:W5:Y:S01]  /*10430*/  @!P3 MUFU.RCP R19, R19 ;  /* 0x000000130013b308 */ /* 0x000f620000001000 */
[----:B----4-:R-:W-:Y:S02]  /*10440*/  UIMAD UR29, UR8, UR35, URZ ;  /* 0x00000023081d72a4 */ /* 0x010fe4000f8e02ff */
[----:B------:R-:W-:-:S05]  /*10450*/  UIMAD.WIDE.U32 UR10, UR8, UR34, UR10 ;  /* 0x00000022080a72a5 */ /* 0x000fca000f8e000a */
[----:B------:R-:W4:Y:S01]  /*10460*/  @!P2 MUFU.RCP R20, R20 ;  /* 0x000000140014a308 */ /* 0x000f220000001000 */
[----:B-1----:R-:W-:-:S07]  /*10470*/  @!P6 FMUL.FTZ R181, R181, R18 ;  /* 0x00000012b5b5e220 */ /* 0x002fce0000410000 */
[----:B------:R-:W1:Y:S01]  /*10480*/  @!P1 MUFU.RCP R22, R22 ;  /* 0x0000001600169308 */ /* 0x000e620000001000 */
[----:B--2---:R-:W-:Y:S01]  /*10490*/  @!P5 FADD.FTZ R21, R21, 1 ;  /* 0x3f8000001515d421 */ /* 0x004fe20000010000 */
[----:B0-----:R-:W-:Y:S01]  /*104a0*/  @!P4 FADD.FTZ R23, R23, 1 ;  /* 0x3f8000001717c421 */ /* 0x001fe20000010000 */
[----:B------:R-:W-:Y:S02]  /*104b0*/  MOV R18, UR29 ;  /* 0x0000001d00127c02 */ /* 0x000fe40008000f00 */
[----:B------:R-:W-:Y:S01]  /*104c0*/  IADD3 R26, P6, PT, R2, UR10, RZ ;  /* 0x0000000a021a7c10 */ /* 0x000fe2000ffde0ff */
[----:B-----5:R-:W-:-:S03]  /*104d0*/  @!P3 FMUL.FTZ R182, R182, R19 ;  /* 0x00000013b6b6b220 */ /* 0x020fc60000410000 */
[----:B------:R-:W-:Y:S01]  /*104e0*/  IADD3.X R19, PT, PT, R18, UR11, RZ, P6, !PT ;  /* 0x0000000b12137c10 */ /* 0x000fe2000b7fe4ff */
[----:B------:R-:W0:Y:S01]  /*104f0*/  @!P5 MUFU.RCP R21, R21 ;  /* 0x000000150015d308 */ /* 0x000e220000001000 */
[----:B---3--:R-:W-:Y:S01]  /*10500*/  LEA R18, P6, R26, UR32, 0x1 ;  /* 0x000000201a127c11 */ /* 0x008fe2000f8c08ff */
[----:B----4-:R-:W-:Y:S01]  /*10510*/  @!P2 FMUL.FTZ R183, R183, R20 ;  /* 0x00000014b7b7a220 */ /* 0x010fe20000410000 */
[----:B------:R-:W-:Y:S01]  /*10520*/  ISETP.GE.AND P2, PT, R2, R24, PT ;  /* 0x000000180200720c */ /* 0x000fe20003f46270 */
[----:B------:R-:W2:Y:S01]  /*10530*/  LDCU.64 UR10, c[0x0][0x518] ;  /* 0x0000a300ff0a77ac */ /* 0x000ea20008000a00 */
[----:B------:R-:W-:-:S03]  /*10540*/  LEA.HI.X R19, R26, UR33, R19, 0x1, P6 ;  /* 0x000000211a137c11 */ /* 0x000fc6000b0f0c13 */
[----:B------:R-:W3:Y:S01]  /*10550*/  @!P4 MUFU.RCP R23, R23 ;  /* 0x000000170017c308 */ /* 0x000ee20000001000 */
[----:B-1----:R-:W-:Y:S01]  /*10560*/  @!P1 FMUL.FTZ R185, R185, R22 ;  /* 0x00000016b9b99220 */ /* 0x002fe20000410000 */
[-C--:B------:R-:W-:Y:S01]  /*10570*/  ISETP.GE.AND P3, PT, R17, R24.reuse, PT ;  /* 0x000000181100720c */ /* 0x080fe20003f66270 */
[----:B------:R-:W1:Y:S01]  /*10580*/  LDCU.64 UR32, c[0x0][0x560] ;  /* 0x0000ac00ff2077ac */ /* 0x000e620008000a00 */
        /* <DEDUP_REMOVED lines=53> */
[----:B------:R0:W-:Y:S01]  /*108e0*/  STS.U16 [R59+0x6], R24 ;  /* 0x000006183b007388 */ /* 0x0001e20000000400 */
[----:B------:R-:W-:-:S03]  /*108f0*/  PRMT R30, R19, 0x7632, R30 ;  /* 0x00007632131e7816 */ /* 0x000fc6000000001e */
[----:B------:R3:W-:Y:S01]  /*10900*/  STS.U16 [R59+0xa], R26 ;  /* 0x00000a1a3b007388 */ /* 0x0007e20000000400 */
[----:B0-----:R-:W-:Y:S02]  /*10910*/  PRMT R24, R20, 0x7632, R24 ;  /* 0x0000763214187816 */ /* 0x001fe40000000018 */
        /* <DEDUP_REMOVED lines=36> */
[----:B--2---:R-:W-:-:S03]  /*10b60*/  UIMAD.WIDE.U32 UR30, UR36, UR10, UR30 ;  /* 0x0000000a241e72a5 */ /* 0x004fc6000f8e001e */
        /* <DEDUP_REMOVED lines=9> */
[----:B0-----:R-:W-:-:S03]  /*10c00*/  IADD3 R19, P0, PT, R2, UR10, RZ ;  /* 0x0000000a02137c10 */ /* 0x001fc6000ff1e0ff */
[----:B------:R-:W-:Y:S01]  /*10c10*/  FADD.FTZ R56, R49, R56 ;  /* 0x0000003831387221 */ /* 0x000fe20000010000 */
[----:B------:R-:W-:Y:S02]  /*10c20*/  IADD3.X R22, PT, PT, RZ, UR11, RZ, P0, !PT ;  /* 0x0000000bff167c10 */ /* 0x000fe400087fe4ff */
[----:B-1----:R-:W-:Y:S01]  /*10c30*/  LEA R18, P3, R19, UR32, 0x1 ;  /* 0x0000002013127c11 */ /* 0x002fe2000f8608ff */
[----:B------:R-:W-:Y:S01]  /*10c40*/  FADD.FTZ R57, R56, R57 ;  /* 0x0000003938397221 */ /* 0x000fe20000010000 */
[-C--:B---3--:R-:W-:Y:S02]  /*10c50*/  ISETP.GE.AND P2, PT, R2, R20.reuse, PT ;  /* 0x000000140200720c */ /* 0x088fe40003f46270 */
[-C--:B------:R-:W-:Y:S02]  /*10c60*/  ISETP.GE.AND P1, PT, R17, R20.reuse, PT ;  /* 0x000000141100720c */ /* 0x080fe40003f26270 */
[----:B------:R-:W-:Y:S01]  /*10c70*/  LEA.HI.X R19, R19, UR33, R22, 0x1, P3 ;  /* 0x0000002113137c11 */ /* 0x000fe200098f0c16 */
[----:B------:R-:W-:Y:S01]  /*10c80*/  FADD.FTZ R178, R57, R178 ;  /* 0x000000b239b27221 */ /* 0x000fe20000010000 */
[----:B------:R-:W-:-:S02]  /*10c90*/  ISETP.GE.AND P0, PT, R16, R20, PT ;  /* 0x000000141000720c */ /* 0x000fc40003f06270 */
[-C--:B------:R-:W-:Y:S02]  /*10ca0*/  ISETP.GE.AND P4, PT, R14, R20.reuse, PT ;  /* 0x000000140e00720c */ /* 0x080fe40003f86270 */
[-C--:B------:R-:W-:Y:S02]  /*10cb0*/  ISETP.GE.AND P6, PT, R15, R20.reuse, PT ;  /* 0x000000140f00720c */ /* 0x080fe40003fc6270 */
[-C--:B------:R-:W-:Y:S01]  /*10cc0*/  ISETP.GE.AND P5, PT, R3, R20.reuse, PT ;  /* 0x000000140300720c */ /* 0x080fe20003fa6270 */
[----:B------:R0:W-:Y:S01]  /*10cd0*/  @!P2 STG.E.U16 desc[UR26][R18.64], R21 ;  /* 0x000000151200a986 */ /* 0x0001e2000c10151a */
[-C--:B------:R-:W-:Y:S02]  /*10ce0*/  ISETP.GE.AND P3, PT, R13, R20.reuse, PT ;  /* 0x000000140d00720c */ /* 0x080fe40003f66270 */
[-C--:B------:R-:W-:Y:S01]  /*10cf0*/  ISETP.GE.AND P2, PT, R12, R20.reuse, PT ;  /* 0x000000140c00720c */ /* 0x080fe20003f46270 */
        /* <DEDUP_REMOVED lines=38> */
[----:B------:R-:W-:-:S02]  /*10f60*/  UIADD3 UR14, UP3, UPT, UR14, -0x1000, URZ ;  /* 0xfffff0000e0e7890 */ /* 0x000fc4000ff7e0ff */
[----:B------:R-:W-:Y:S02]  /*10f70*/  UIADD3.X UR25, UPT, UPT, UR25, -0x1, URZ, UP1, !UPT ;  /* 0xffffffff19197890 */ /* 0x000fe40008ffe4ff */
[----:B------:R-:W-:Y:S02]  /*10f80*/  UIADD3.X UR21, UPT, UPT, UR21, -0x1, URZ, UP2, !UPT ;  /* 0xffffffff15157890 */ /* 0x000fe400097fe4ff */
[----:B------:R-:W-:Y:S01]  /*10f90*/  UIADD3.X UR13, UPT, UPT, UR13, -0x1, URZ, UP3, !UPT ;  /* 0xffffffff0d0d7890 */ /* 0x000fe20009ffe4ff */
[----:B------:R-:W-:Y:S01]  /*10fa0*/  UMOV UR19, UR10 ;  /* 0x0000000a00137c82 */ /* 0x000fe20008000000 */
[----:B0-----:R-:W-:Y:S10]  /*10fb0*/  BRA.U UP0, `(.L_x_2783) ;  /* 0xfffffef900c87547 */ /* 0x001ff4000b83ffff */
.L_x_2653:
        /* <DEDUP_REMOVED lines=45> */
.L_x_2785:
[----:B------:R-:W-:Y:S05]  /*11290*/  BSYNC.RECONVERGENT B0 ;  /* 0x0000000000007941 */ /* 0x000fea0003800200 */
.L_x_2784:
        /* <DEDUP_REMOVED lines=43> */
.L_x_2787:
[----:B------:R-:W-:Y:S05]  /*11550*/  BSYNC.RECONVERGENT B0 ;  /* 0x0000000000007941 */ /* 0x000fea0003800200 */
.L_x_2786:
[----:B------:R-:W-:Y:S05]  /*11560*/  @P0 EXIT ;  /* 0x000000000000094d */ /* 0x000fea0003800000 */
[----:B------:R-:W3:Y:S01]  /*11570*/  S2UR UR9, SR_CgaCtaId ;  /* 0x00000000000979c3 */ /* 0x000ee20000008800 */
[----:B------:R-:W4:Y:S01]  /*11580*/  LDCU.64 UR6, c[0x0][0x4a8] ;  /* 0x00009500ff0677ac */ /* 0x000f220008000a00 */
[----:B0-----:R-:W-:Y:S01]  /*11590*/  MOV R7, R9 ;  /* 0x0000000900077202 */ /* 0x001fe20000000f00 */
[----:B------:R-:W0:Y:S01]  /*115a0*/  LDCU UR10, c[0x0][0x360] ;  /* 0x00006c00ff0a77ac */ /* 0x000e220008000800 */
[----:B------:R-:W0:Y:S01]  /*115b0*/  LDCU.64 UR12, c[0x0][0x4b0] ;  /* 0x00009600ff0c77ac */ /* 0x000e220008000a00 */
[----:B------:R-:W0:Y:S01]  /*115c0*/  LDCU.64 UR14, c[0x0][0x530] ;  /* 0x0000a600ff0e77ac */ /* 0x000e220008000a00 */
[----:B----4-:R-:W-:-:S03]  /*115d0*/  UIMAD.WIDE.U32 UR4, UR8, UR6, URZ ;  /* 0x00000006080472a5 */ /* 0x010fc6000f8e00ff */
[----:B------:R-:W-:Y:S01]  /*115e0*/  UMOV UR6, 0x400 ;  /* 0x0000040000067882 */ /* 0x000fe20000000000 */
[----:B------:R-:W-:Y:S02]  /*115f0*/  UIMAD UR8, UR8, UR7, UR5 ;  /* 0x00000007080872a4 */ /* 0x000fe4000f8e0205 */
[----:B0--3--:R-:W-:-:S12]  /*11600*/  ULEA UR6, UR9, UR6, 0x18 ;  /* 0x0000000609067291 */ /* 0x009fd8000f8ec0ff */
.L_x_2788:
[C---:B------:R-:W-:Y:S02]  /*11610*/  LEA R0, R7.reuse, UR6, 0x3 ;  /* 0x0000000607007c11 */ /* 0x040fe4000f8e18ff */
[----:B------:R-:W-:Y:S02]  /*11620*/  SHF.R.S32.HI R4, RZ, 0x1f, R7 ;  /* 0x0000001fff047819 */ /* 0x000fe40000011407 */
[----:B012---:R-:W-:Y:S01]  /*11630*/  MOV R2, UR4 ;  /* 0x0000000400027c02 */ /* 0x007fe20008000f00 */
        /* <DEDUP_REMOVED lines=16> */
.L_x_2691:
[----:B------:R-:W-:Y:S01]  /*11740*/  HFMA2 R77, -RZ, RZ, 0, 5.9604644775390625e-08 ;  /* 0x00000001ff4d7431 */ /* 0x000fe200000001ff */
[----:B------:R-:W-:Y:S02]  /*11750*/  MOV R248, R235 ;  /* 0x000000eb00f87202 */ /* 0x000fe40000000f00 */
[----:B------:R-:W-:Y:S02]  /*11760*/  MOV R76, RZ ;  /* 0x000000ff004c7202 */ /* 0x000fe40000000f00 */
[----:B------:R-:W-:-:S07]  /*11770*/  MOV R79, 0xffffffff ;  /* 0xffffffff004f7802 */ /* 0x000fce0000000f00 */
[----:B01---5:R-:W-:Y:S05]  /*11780*/  WARPSYNC.COLLECTIVE R79, `(.L_x_2789) ;  /* 0x000000004f087348 */ /* 0x023fea0003c00000 */
[----:B------:R2:W3:Y:S02]  /*11790*/  SHFL.UP P6, R251, R248, R77, R76 ;  /* 0x0400004df8fb7389 */ /* 0x0004e400000c004c */
[----:B0123-5:R-:W-:Y:S05]  /*117a0*/  ENDCOLLECTIVE ;  /* 0x000000000000791b */ /* 0x02ffea0003800000 */
.L_x_2789:
[----:B------:R-:W-:Y:S02]  /*117b0*/  MOV R248, R236 ;  /* 0x000000ec00f87202 */ /* 0x000fe40000000f00 */
[----:B------:R-:W-:-:S07]  /*117c0*/  MOV R78, R251 ;  /* 0x000000fb004e7202 */ /* 0x000fce0000000f00 */
[----:B------:R-:W-:Y:S05]  /*117d0*/  WARPSYNC.COLLECTIVE R79, `(.L_x_2790) ;  /* 0x000000004f087348 */ /* 0x000fea0003c00000 */
[----:B------:R0:W1:Y:S02]  /*117e0*/  SHFL.UP P6, R251, R248, R77, R76 ;  /* 0x0400004df8fb7389 */ /* 0x00006400000c004c */
[----:B01----:R-:W-:Y:S05]  /*117f0*/  ENDCOLLECTIVE ;  /* 0x000000000000791b */ /* 0x003fea0003800000 */
.L_x_2790:
[----:B------:R-:W-:Y:S02]  /*11800*/  MOV R248, R245 ;  /* 0x000000f500f87202 */ /* 0x000fe40000000f00 */
[----:B------:R-:W-:-:S07]  /*11810*/  MOV R223, R251 ;  /* 0x000000fb00df7202 */ /* 0x000fce0000000f00 */
[----:B------:R-:W-:Y:S05]  /*11820*/  WARPSYNC.COLLECTIVE R79, `(.L_x_2791) ;  /* 0x000000004f087348 */ /* 0x000fea0003c00000 */
[----:B------:R0:W1:Y:S02]  /*11830*/  SHFL.UP P6, R251, R248, R77, R76 ;  /* 0x0400004df8fb7389 */ /* 0x00006400000c004c */
[----:B01----:R-:W-:Y:S05]  /*11840*/  ENDCOLLECTIVE ;  /* 0x000000000000791b */ /* 0x003fea0003800000 */
.L_x_2791:
[----:B------:R-:W-:Y:S02]  /*11850*/  MOV R248, R246 ;  /* 0x000000f600f87202 */ /* 0x000fe40000000f00 */
[----:B------:R-:W-:-:S07]  /*11860*/  MOV R247, R251 ;  /* 0x000000fb00f77202 */ /* 0x000fce0000000f00 */
[----:B------:R-:W-:Y:S05]  /*11870*/  WARPSYNC.COLLECTIVE R79, `(.L_x_2792) ;  /* 0x000000004f087348 */ /* 0x000fea0003c00000 */
[----:B------:R0:W1:Y:S02]  /*11880*/  SHFL.UP P6, R251, R248, R77, R76 ;  /* 0x0400004df8fb7389 */ /* 0x00006400000c004c */
[----:B01----:R-:W-:Y:S05]  /*11890*/  ENDCOLLECTIVE ;  /* 0x000000000000791b */ /* 0x003fea0003800000 */
.L_x_2792:
        /* <DEDUP_REMOVED lines=17> */
.L_x_2793:
[----:B------:R-:W-:Y:S02]  /*119b0*/  MOV R248, R236 ;  /* 0x000000ec00f87202 */ /* 0x000fe40000000f00 */
[----:B------:R-:W-:-:S07]  /*119c0*/  MOV R78, R251 ;  /* 0x000000fb004e7202 */ /* 0x000fce0000000f00 */
[----:B------:R-:W-:Y:S05]  /*119d0*/  WARPSYNC.COLLECTIVE R79, `(.L_x_2794) ;  /* 0x000000004f087348 */ /* 0x000fea0003c00000 */
[----:B------:R0:W1:Y:S02]  /*119e0*/  SHFL.UP P6, R251, R248, R77, R76 ;  /* 0x0400004df8fb7389 */ /* 0x00006400000c004c */
[----:B01----:R-:W-:Y:S05]  /*119f0*/  ENDCOLLECTIVE ;  /* 0x000000000000791b */ /* 0x003fea0003800000 */
.L_x_2794:
[----:B------:R-:W-:Y:S02]  /*11a00*/  MOV R248, R245 ;  /* 0x000000f500f87202 */ /* 0x000fe40000000f00 */
[----:B------:R-:W-:-:S07]  /*11a10*/  MOV R223, R251 ;  /* 0x000000fb00df7202 */ /* 0x000fce0000000f00 */
[----:B------:R-:W-:Y:S05]  /*11a20*/  WARPSYNC.COLLECTIVE R79, `(.L_x_2795) ;  /* 0x000000004f087348 */ /* 0x000fea0003c00000 */
[----:B------:R0:W1:Y:S02]  /*11a30*/  SHFL.UP P6, R251, R248, R77, R76 ;  /* 0x0400004df8fb7389 */ /* 0x00006400000c004c */
[----:B01----:R-:W-:Y:S05]  /*11a40*/  ENDCOLLECTIVE ;  /* 0x000000000000791b */ /* 0x003fea0003800000 */
.L_x_2795:
[----:B------:R-:W-:Y:S02]  /*11a50*/  MOV R248, R246 ;  /* 0x000000f600f87202 */ /* 0x000fe40000000f00 */
[----:B------:R-:W-:-:S07]  /*11a60*/  MOV R247, R251 ;  /* 0x000000fb00f77202 */ /* 0x000fce0000000f00 */
[----:B------:R-:W-:Y:S05]  /*11a70*/  WARPSYNC.COLLECTIVE R79, `(.L_x_2796) ;  /* 0x000000004f087348 */ /* 0x000fea0003c00000 */
[----:B------:R0:W1:Y:S02]  /*11a80*/  SHFL.UP P6, R251, R248, R77, R76 ;  /* 0x0400004df8fb7389 */ /* 0x00006400000c004c */
[----:B01----:R-:W-:Y:S05]  /*11a90*/  ENDCOLLECTIVE ;  /* 0x000000000000791b */ /* 0x003fea0003800000 */
.L_x_2796:
        /* <DEDUP_REMOVED lines=17> */
.L_x_2797:
[----:B------:R-:W-:Y:S02]  /*11bb0*/  MOV R248, R236 ;  /* 0x000000ec00f87202 */ /* 0x000fe40000000f00 */
[----:B------:R-:W-:-:S07]  /*11bc0*/  MOV R78, R251 ;  /* 0x000000fb004e7202 */ /* 0x000fce0000000f00 */
[----:B------:R-:W-:Y:S05]  /*11bd0*/  WARPSYNC.COLLECTIVE R79, `(.L_x_2798) ;  /* 0x000000004f087348 */ /* 0x000fea0003c00000 */
[----:B------:R0:W1:Y:S02]  /*11be0*/  SHFL.UP P6, R251, R248, R77, R76 ;  /* 0x0400004df8fb7389 */ /* 0x00006400000c004c */
[----:B01----:R-:W-:Y:S05]  /*11bf0*/  ENDCOLLECTIVE ;  /* 0x000000000000791b */ /* 0x003fea0003800000 */
.L_x_2798:
[----:B------:R-:W-:Y:S02]  /*11c00*/  MOV R248, R245 ;  /* 0x000000f500f87202 */ /* 0x000fe40000000f00 */
[----:B------:R-:W-:-:S07]  /*11c10*/  MOV R223, R251 ;  /* 0x000000fb00df7202 */ /* 0x000fce0000000f00 */
[----:B------:R-:W-:Y:S05]  /*11c20*/  WARPSYNC.COLLECTIVE R79, `(.L_x_2799) ;  /* 0x000000004f087348 */ /* 0x000fea0003c00000 */
[----:B------:R0:W1:Y:S02]  /*11c30*/  SHFL.UP P6, R251, R248, R77, R76 ;  /* 0x0400004df8fb7389 */ /* 0x00006400000c004c */
[----:B01----:R-:W-:Y:S05]  /*11c40*/  ENDCOLLECTIVE ;  /* 0x000000000000791b */ /* 0x003fea0003800000 */
.L_x_2799:
[----:B------:R-:W-:Y:S02]  /*11c50*/  MOV R248, R246 ;  /* 0x000000f600f87202 */ /* 0x000fe40000000f00 */
[----:B------:R-:W-:-:S07]  /*11c60*/  MOV R247, R251 ;  /* 0x000000fb00f77202 */ /* 0x000fce0000000f00 */
[----:B------:R-:W-:Y:S05]  /*11c70*/  WARPSYNC.COLLECTIVE R79, `(.L_x_2800) ;  /* 0x000000004f087348 */ /* 0x000fea0003c00000 */
[----:B------:R0:W1:Y:S02]  /*11c80*/  SHFL.UP P6, R251, R248, R77, R76 ;  /* 0x0400004df8fb7389 */ /* 0x00006400000c004c */
[----:B01----:R-:W-:Y:S05]  /*11c90*/  ENDCOLLECTIVE ;  /* 0x000000000000791b */ /* 0x003fea0003800000 */
.L_x_2800:
        /* <DEDUP_REMOVED lines=17> */
.L_x_2801:
[----:B------:R-:W-:Y:S02]  /*11db0*/  MOV R248, R236 ;  /* 0x000000ec00f87202 */ /* 0x000fe40000000f00 */
[----:B------:R-:W-:-:S07]  /*11dc0*/  MOV R78, R251 ;  /* 0x000000fb004e7202 */ /* 0x000fce0000000f00 */
[----:B------:R-:W-:Y:S05]  /*11dd0*/  WARPSYNC.COLLECTIVE R79, `(.L_x_2802) ;  /* 0x000000004f087348 */ /* 0x000fea0003c00000 */
[----:B------:R0:W1:Y:S02]  /*11de0*/  SHFL.UP P6, R251, R248, R77, R76 ;  /* 0x0400004df8fb7389 */ /* 0x00006400000c004c */
[----:B01----:R-:W-:Y:S05]  /*11df0*/  ENDCOLLECTIVE ;  /* 0x000000000000791b */ /* 0x003fea0003800000 */
.L_x_2802:
[----:B------:R-:W-:Y:S02]  /*11e00*/  MOV R248, R245 ;  /* 0x000000f500f87202 */ /* 0x000fe40000000f00 */
[----:B------:R-:W-:-:S07]  /*11e10*/  MOV R223, R251 ;  /* 0x000000fb00df7202 */ /* 0x000fce0000000f00 */
[----:B------:R-:W-:Y:S05]  /*11e20*/  WARPSYNC.COLLECTIVE R79, `(.L_x_2803) ;  /* 0x000000004f087348 */ /* 0x000fea0003c00000 */
[----:B------:R0:W1:Y:S02]  /*11e30*/  SHFL.UP P6, R251, R248, R77, R76 ;  /* 0x0400004df8fb7389 */ /* 0x00006400000c004c */
[----:B01----:R-:W-:Y:S05]  /*11e40*/  ENDCOLLECTIVE ;  /* 0x000000000000791b */ /* 0x003fea0003800000 */
.L_x_2803:
[----:B------:R-:W-:Y:S02]  /*11e50*/  MOV R248, R246 ;  /* 0x000000f600f87202 */ /* 0x000fe40000000f00 */
[----:B------:R-:W-:-:S07]  /*11e60*/  MOV R247, R251 ;  /* 0x000000fb00f77202 */ /* 0x000fce0000000f00 */
[----:B------:R-:W-:Y:S05]  /*11e70*/  WARPSYNC.COLLECTIVE R79, `(.L_x_2804) ;  /* 0x000000004f087348 */ /* 0x000fea0003c00000 */
[----:B------:R0:W1:Y:S02]  /*11e80*/  SHFL.UP P6, R251, R248, R77, R76 ;  /* 0x0400004df8fb7389 */ /* 0x00006400000c004c */
[----:B01----:R-:W-:Y:S05]  /*11e90*/  ENDCOLLECTIVE ;  /* 0x000000000000791b */ /* 0x003fea0003800000 */
.L_x_2804:
        /* <DEDUP_REMOVED lines=17> */
.L_x_2805:
[----:B------:R-:W-:Y:S02]  /*11fb0*/  MOV R248, R236 ;  /* 0x000000ec00f87202 */ /* 0x000fe40000000f00 */
[----:B------:R-:W-:-:S07]  /*11fc0*/  MOV R78, R251 ;  /* 0x000000fb004e7202 */ /* 0x000fce0000000f00 */
[----:B------:R-:W-:Y:S05]  /*11fd0*/  WARPSYNC.COLLECTIVE R79, `(.L_x_2806) ;  /* 0x000000004f087348 */ /* 0x000fea0003c00000 */
[----:B------:R0:W1:Y:S02]  /*11fe0*/  SHFL.UP P6, R251, R248, R77, R76 ;  /* 0x0400004df8fb7389 */ /* 0x00006400000c004c */
[----:B01----:R-:W-:Y:S05]  /*11ff0*/  ENDCOLLECTIVE ;  /* 0x000000000000791b */ /* 0x003fea0003800000 */
.L_x_2806:
[----:B------:R-:W-:Y:S02]  /*12000*/  MOV R248, R245 ;  /* 0x000000f500f87202 */ /* 0x000fe40000000f00 */
[----:B------:R-:W-:-:S07]  /*12010*/  MOV R223, R251 ;  /* 0x000000fb00df7202 */ /* 0x000fce0000000f00 */
[----:B------:R-:W-:Y:S05]  /*12020*/  WARPSYNC.COLLECTIVE R79, `(.L_x_2807) ;  /* 0x000000004f087348 */ /* 0x000fea0003c00000 */
[----:B------:R0:W1:Y:S02]  /*12030*/  SHFL.UP P6, R251, R248, R77, R76 ;  /* 0x0400004df8fb7389 */ /* 0x00006400000c004c */
[----:B01----:R-:W-:Y:S05]  /*12040*/  ENDCOLLECTIVE ;  /* 0x000000000000791b */ /* 0x003fea0003800000 */
.L_x_2807:
[----:B------:R-:W-:Y:S02]  /*12050*/  MOV R248, R246 ;  /* 0x000000f600f87202 */ /* 0x000fe40000000f00 */
[----:B------:R-:W-:-:S07]  /*12060*/  MOV R247, R251 ;  /* 0x000000fb00f77202 */ /* 0x000fce0000000f00 */
[----:B------:R-:W-:Y:S05]  /*12070*/  WARPSYNC.COLLECTIVE R79, `(.L_x_2808) ;  /* 0x000000004f087348 */ /* 0x000fea0003c00000 */
[----:B------:R0:W1:Y:S02]  /*12080*/  SHFL.UP P6, R251, R248, R77, R76 ;  /* 0x0400004df8fb7389 */ /* 0x00006400000c004c */
[----:B01----:R-:W-:Y:S05]  /*12090*/  ENDCOLLECTIVE ;  /* 0x000000000000791b */ /* 0x003fea0003800000 */
.L_x_2808:
[----:B------:R-:W-:Y:S01]  /*120a0*/  MOV R76, R251 ;  /* 0x000000fb004c7202 */ /* 0x000fe20000000f00 */
[----:B------:R-:W-:Y:S06]  /*120b0*/  BRA `(.L_x_2809) ;  /* 0xffffff6c00a47947 */ /* 0x000fec000383ffff */
.L_x_2692:
        /* <DEDUP_REMOVED lines=8> */
.L_x_2811:
[----:B------:R-:W-:Y:S05]  /*12140*/  BSYNC B0 ;  /* 0x0000000000007941 */ /* 0x000fea0003800000 */
.L_x_2810:
[----:B------:R-:W-:Y:S05]  /*12150*/  BRA `(.L_x_2812) ;  /* 0xffffff6c00b07947 */ /* 0x000fea000383ffff */
.L_x_2693:
        /* <DEDUP_REMOVED lines=8> */
.L_x_2814:
[----:B------:R-:W-:Y:S05]  /*121e0*/  BSYNC B0 ;  /* 0x0000000000007941 */ /* 0x000fea0003800000 */
.L_x_2813:
[----:B------:R-:W-:Y:S05]  /*121f0*/  BRA `(.L_x_2815) ;  /* 0xffffff6c00907947 */ /* 0x000fea000383ffff */
.L_x_2694:
        /* <DEDUP_REMOVED lines=8> */
.L_x_2817:
[----:B------:R-:W-:Y:S05]  /*12280*/  BSYNC B0 ;  /* 0x0000000000007941 */ /* 0x000fea0003800000 */
.L_x_2816:
[----:B------:R-:W-:Y:S05]  /*12290*/  BRA `(.L_x_2818) ;  /* 0xffffff6c00707947 */ /* 0x000fea000383ffff */
.L_x_2695:
        /* <DEDUP_REMOVED lines=8> */
.L_x_2820:
[----:B------:R-:W-:Y:S05]  /*12320*/  BSYNC B0 ;  /* 0x0000000000007941 */ /* 0x000fea0003800000 */
.L_x_2819:
[----:B------:R-:W-:Y:S05]  /*12330*/  BRA `(.L_x_2821) ;  /* 0xffffff6c00507947 */ /* 0x000fea000383ffff */
.L_x_2696:
        /* <DEDUP_REMOVED lines=8> */
.L_x_2823:
[----:B------:R-:W-:Y:S05]  /*123c0*/  BSYNC B0 ;  /* 0x0000000000007941 */ /* 0x000fea0003800000 */
.L_x_2822:
        /* <DEDUP_REMOVED lines=9> */
.L_x_2824:
[----:B------:R-:W-:Y:S02]  /*12460*/  MOV R248, R245 ;  /* 0x000000f500f87202 */ /* 0x000fe40000000f00 */
[----:B------:R-:W-:-:S07]  /*12470*/  MOV R236, R251 ;  /* 0x000000fb00ec7202 */ /* 0x000fce0000000f00 */
[----:B------:R-:W-:Y:S05]  /*12480*/  WARPSYNC.COLLECTIVE R79, `(.L_x_2825) ;  /* 0x000000004f087348 */ /* 0x000fea0003c00000 */
[----:B------:R0:W1:Y:S02]  /*12490*/  SHFL.UP P6, R251, R248, R77, R76 ;  /* 0x0400004df8fb7389 */ /* 0x00006400000c004c */
[----:B01----:R-:W-:Y:S05]  /*124a0*/  ENDCOLLECTIVE ;  /* 0x000000000000791b */ /* 0x003fea0003800000 */
.L_x_2825:
[----:B------:R-:W-:Y:S02]  /*124b0*/  MOV R248, R246 ;  /* 0x000000f600f87202 */ /* 0x000fe40000000f00 */
[----:B------:R-:W-:-:S07]  /*124c0*/  MOV R245, R251 ;  /* 0x000000fb00f57202 */ /* 0x000fce0000000f00 */
[----:B------:R-:W-:Y:S05]  /*124d0*/  WARPSYNC.COLLECTIVE R79, `(.L_x_2826) ;  /* 0x000000004f087348 */ /* 0x000fea0003c00000 */
[----:B------:R0:W1:Y:S02]  /*124e0*/  SHFL.UP P6, R251, R248, R77, R76 ;  /* 0x0400004df8fb7389 */ /* 0x00006400000c004c */
[----:B01----:R-:W-:Y:S05]  /*124f0*/  ENDCOLLECTIVE ;  /* 0x000000000000791b */ /* 0x003fea0003800000 */
.L_x_2826:
[----:B------:R-:W-:Y:S01]  /*12500*/  HFMA2 R77, -RZ, RZ, 0, 0 ;  /* 0x00000000ff4d7431 */ /* 0x000fe200000001ff */
[----:B------:R-:W-:-:S07]  /*12510*/  MOV R76, 0x1f ;  /* 0x0000001f004c7802 */ /* 0x000fce0000000f00 */
[----:B------:R-:W-:Y:S05]  /*12520*/  WARPSYNC.COLLECTIVE R79, `(.L_x_2827) ;  /* 0x000000004f087348 */ /* 0x000fea0003c00000 */
[----:B------:R0:W1:Y:S02]  /*12530*/  SHFL.IDX P3, R223, R78, R77, R76 ;  /* 0x0000004d4edf7389 */ /* 0x000064000006004c */
[----:B01----:R-:W-:Y:S05]  /*12540*/  ENDCOLLECTIVE ;  /* 0x000000000000791b */ /* 0x003fea0003800000 */
.L_x_2827:
[----:B------:R-:W-:Y:S02]  /*12550*/  MOV R246, R251 ;  /* 0x000000fb00f67202 */ /* 0x000fe40000000f00 */
[----:B------:R-:W-:Y:S02]  /*12560*/  MOV R78, R61 ;  /* 0x0000003d004e7202 */ /* 0x000fe40000000f00 */
[----:B------:R-:W-:-:S07]  /*12570*/  MOV R60, R223 ;  /* 0x000000df003c7202 */ /* 0x000fce0000000f00 */
[----:B------:R-:W-:Y:S05]  /*12580*/  WARPSYNC.COLLECTIVE R79, `(.L_x_2828) ;  /* 0x000000004f087348 */ /* 0x000fea0003c00000 */
[----:B------:R0:W1:Y:S02]  /*12590*/  SHFL.IDX P3, R223, R78, R77, R76 ;  /* 0x0000004d4edf7389 */ /* 0x000064000006004c */
[----:B01----:R-:W-:Y:S05]  /*125a0*/  ENDCOLLECTIVE ;  /* 0x000000000000791b */ /* 0x003fea0003800000 */
.L_x_2828:
[----:B------:R-:W-:Y:S02]  /*125b0*/  MOV R78, R62 ;  /* 0x0000003e004e7202 */ /* 0x000fe40000000f00 */
[----:B------:R-:W-:-:S07]  /*125c0*/  MOV R61, R223 ;  /* 0x000000df003d7202 */ /* 0x000fce0000000f00 */
[----:B------:R-:W-:Y:S05]  /*125d0*/  WARPSYNC.COLLECTIVE R79, `(.L_x_2829) ;  /* 0x000000004f087348 */ /* 0x000fea0003c00000 */
[----:B------:R0:W1:Y:S02]  /*125e0*/  SHFL.IDX P3, R223, R78, R77, R76 ;  /* 0x0000004d4edf7389 */ /* 0x000064000006004c */
[----:B01----:R-:W-:Y:S05]  /*125f0*/  ENDCOLLECTIVE ;  /* 0x000000000000791b */ /* 0x003fea0003800000 */
.L_x_2829:
[----:B------:R-:W-:Y:S02]  /*12600*/  MOV R78, R63 ;  /* 0x0000003f004e7202 */ /* 0x000fe40000000f00 */
[----:B------:R-:W-:-:S07]  /*12610*/  MOV R62, R223 ;  /* 0x000000df003e7202 */ /* 0x000fce0000000f00 */
[----:B------:R-:W-:Y:S05]  /*12620*/  WARPSYNC.COLLECTIVE R79, `(.L_x_2830) ;  /* 0x000000004f087348 */ /* 0x000fea0003c00000 */
[----:B------:R0:W1:Y:S02]  /*12630*/  SHFL.IDX P3, R223, R78, R77, R76 ;  /* 0x0000004d4edf7389 */ /* 0x000064000006004c */
[----:B01----:R-:W-:Y:S05]  /*12640*/  ENDCOLLECTIVE ;  /* 0x000000000000791b */ /* 0x003fea0003800000 */
.L_x_2830:
[----:B------:R-:W-:Y:S01]  /*12650*/  MOV R63, R223 ;  /* 0x000000df003f7202 */ /* 0x000fe20000000f00 */
[----:B------:R-:W-:Y:S06]  /*12660*/  BRA `(.L_x_2831) ;  /* 0xffffff6800ac7947 */ /* 0x000fec000383ffff */
.L_x_2698:
[----:B------:R-:W-:Y:S01]  /*12670*/  HFMA2 R251, -RZ, RZ, 0, 5.9604644775390625e-08 ;  /* 0x00000001fffb7431 */ /* 0x000fe200000001ff */
[----:B------:R-:W-:Y:S02]  /*12680*/  MOV R252, R245 ;  /* 0x000000f500fc7202 */ /* 0x000fe40000000f00 */
[----:B------:R-:W-:Y:S02]  /*12690*/  MOV R76, 0x1f ;  /* 0x0000001f004c7802 */ /* 0x000fe40000000f00 */
[----:B------:R-:W-:-:S07]  /*126a0*/  MOV R79, 0xffffffff ;  /* 0xffffffff004f7802 */ /* 0x000fce0000000f00 */
[----:B------:R-:W-:Y:S05]  /*126b0*/  WARPSYNC.COLLECTIVE R79, `(.L_x_2832) ;  /* 0x000000004f087348 */ /* 0x000fea0003c00000 */
[----:B------:R0:W1:Y:S02]  /*126c0*/  SHFL.DOWN P1, R223, R252, R251, R76 ;  /* 0x080000fbfcdf7389 */ /* 0x000064000002004c */
[----:B01----:R-:W-:Y:S05]  /*126d0*/  ENDCOLLECTIVE ;  /* 0x000000000000791b */ /* 0x003fea0003800000 */
.L_x_2832:
[----:B------:R-:W-:Y:S02]  /*126e0*/  MOV R252, R246 ;  /* 0x000000f600fc7202 */ /* 0x000fe40000000f00 */
[----:B------:R-:W-:-:S07]  /*126f0*/  MOV R77, R223 ;  /* 0x000000df004d7202 */ /* 0x000fce0000000f00 */
[----:B------:R-:W-:Y:S05]  /*12700*/  WARPSYNC.COLLECTIVE R79, `(.L_x_2833) ;  /* 0x000000004f087348 */ /* 0x000fea0003c00000 */
[----:B------:R0:W1:Y:S02]  /*12710*/  SHFL.DOWN P1, R223, R252, R251, R76 ;  /* 0x080000fbfcdf7389 */ /* 0x000064000002004c */
[----:B01----:R-:W-:Y:S05]  /*12720*/  ENDCOLLECTIVE ;  /* 0x000000000000791b */ /* 0x003fea0003800000 */
.L_x_2833:
[----:B------:R-:W-:Y:S02]  /*12730*/  MOV R252, R247 ;  /* 0x000000f700fc7202 */ /* 0x000fe40000000f00 */
[----:B------:R-:W-:-:S07]  /*12740*/  MOV R78, R223 ;  /* 0x000000df004e7202 */ /* 0x000fce0000000f00 */
[----:B------:R-:W-:Y:S05]  /*12750*/  WARPSYNC.COLLECTIVE R79, `(.L_x_2834) ;  /* 0x000000004f087348 */ /* 0x000fea0003c00000 */
[----:B------:R0:W1:Y:S02]  /*12760*/  SHFL.DOWN P1, R223, R252, R251, R76 ;  /* 0x080000fbfcdf7389 */ /* 0x000064000002004c */
[----:B01----:R-:W-:Y:S05]  /*12770*/  ENDCOLLECTIVE ;  /* 0x000000000000791b */ /* 0x003fea0003800000 */
.L_x_2834:
[----:B------:R-:W-:Y:S02]  /*12780*/  MOV R252, R248 ;  /* 0x000000f800fc7202 */ /* 0x000fe40000000f00 */
[----:B------:R-:W-:-:S07]  /*12790*/  MOV R123, R223 ;  /* 0x000000df007b7202 */ /* 0x000fce0000000f00 */
[----:B------:R-:W-:Y:S05]  /*127a0*/  WARPSYNC.COLLECTIVE R79, `(.L_x_2835) ;  /* 0x000000004f087348 */ /* 0x000fea0003c00000 */
[----:B------:R0:W1:Y:S02]  /*127b0*/  SHFL.DOWN P1, R223, R252, R251, R76 ;  /* 0x080000fbfcdf7389 */ /* 0x000064000002004c */
[----:B01----:R-:W-:Y:S05]  /*127c0*/  ENDCOLLECTIVE ;  /* 0x000000000000791b */ /* 0x003fea0003800000 */
.L_x_2835:
[----:B------:R-:W-:Y:S01]  /*127d0*/  MOV R76, R223 ;  /* 0x000000df004c7202 */ /* 0x000fe20000000f00 */
[----:B------:R-:W-:Y:S06]  /*127e0*/  BRA `(.L_x_2836) ;  /* 0xffffff7c00cc7947 */ /* 0x000fec000383ffff */
.L_x_2701:
        /* <DEDUP_REMOVED lines=8> */
.L_x_2838:
[----:B------:R-:W-:Y:S05]  /*12870*/  BSYNC B0 ;  /* 0x0000000000007941 */ /* 0x000fea0003800000 */
.L_x_2837:
        /* <DEDUP_REMOVED lines=8> */
.L_x_2839:
[----:B------:R-:W-:Y:S02]  /*12900*/  MOV R252, R247 ;  /* 0x000000f700fc7202 */ /* 0x000fe40000000f00 */
[----:B------:R-:W-:-:S07]  /*12910*/  MOV R78, R223 ;  /* 0x000000df004e7202 */ /* 0x000fce0000000f00 */
[----:B------:R-:W-:Y:S05]  /*12920*/  WARPSYNC.COLLECTIVE R79, `(.L_x_2840) ;  /* 0x000000004f087348 */ /* 0x000fea0003c00000 */
[----:B------:R0:W1:Y:S02]  /*12930*/  SHFL.DOWN P1, R223, R252, R251, R76 ;  /* 0x080000fbfcdf7389 */ /* 0x000064000002004c */
[----:B01----:R-:W-:Y:S05]  /*12940*/  ENDCOLLECTIVE ;  /* 0x000000000000791b */ /* 0x003fea0003800000 */
.L_x_2840:
[----:B------:R-:W-:Y:S02]  /*12950*/  MOV R252, R248 ;  /* 0x000000f800fc7202 */ /* 0x000fe40000000f00 */
[----:B------:R-:W-:-:S07]  /*12960*/  MOV R123, R223 ;  /* 0x000000df007b7202 */ /* 0x000fce0000000f00 */
[----:B------:R-:W-:Y:S05]  /*12970*/  WARPSYNC.COLLECTIVE R79, `(.L_x_2841) ;  /* 0x000000004f087348 */ /* 0x000fea0003c00000 */
[----:B------:R0:W1:Y:S02]  /*12980*/  SHFL.DOWN P1, R223, R252, R251, R76 ;  /* 0x080000fbfcdf7389 */ /* 0x000064000002004c */
[----:B01----:R-:W-:Y:S05]  /*12990*/  ENDCOLLECTIVE ;  /* 0x000000000000791b */ /* 0x003fea0003800000 */
.L_x_2841:
[----:B------:R-:W-:Y:S01]  /*129a0*/  MOV R79, R223 ;  /* 0x000000df004f7202 */ /* 0x000fe20000000f00 */
[----:B------:R-:W-:Y:S06]  /*129b0*/  BRA `(.L_x_2842) ;  /* 0xffffff7c00b07947 */ /* 0x000fec000383ffff */
.L_x_2704:
        /* <DEDUP_REMOVED lines=8> */
.L_x_2844:
[----:B------:R-:W-:Y:S05]  /*12a40*/  BSYNC B0 ;  /* 0x0000000000007941 */ /* 0x000fea0003800000 */
.L_x_2843:
        /* <DEDUP_REMOVED lines=8> */
.L_x_2845:
[----:B------:R-:W-:Y:S02]  /*12ad0*/  MOV R252, R247 ;  /* 0x000000f700fc7202 */ /* 0x000fe40000000f00 */
[----:B------:R-:W-:-:S07]  /*12ae0*/  MOV R78, R223 ;  /* 0x000000df004e7202 */ /* 0x000fce0000000f00 */
[----:B------:R-:W-:Y:S05]  /*12af0*/  WARPSYNC.COLLECTIVE R79, `(.L_x_2846) ;  /* 0x000000004f087348 */ /* 0x000fea0003c00000 */
[----:B------:R0:W1:Y:S02]  /*12b00*/  SHFL.DOWN P1, R223, R252, R251, R76 ;  /* 0x080000fbfcdf7389 */ /* 0x000064000002004c */
[----:B01----:R-:W-:Y:S05]  /*12b10*/  ENDCOLLECTIVE ;  /* 0x000000000000791b */ /* 0x003fea0003800000 */
.L_x_2846:
[----:B------:R-:W-:Y:S02]  /*12b20*/  MOV R252, R248 ;  /* 0x000000f800fc7202 */ /* 0x000fe40000000f00 */
[----:B------:R-:W-:-:S07]  /*12b30*/  MOV R123, R223 ;  /* 0x000000df007b7202 */ /* 0x000fce0000000f00 */
[----:B------:R-:W-:Y:S05]  /*12b40*/  WARPSYNC.COLLECTIVE R79, `(.L_x_2847) ;  /* 0x000000004f087348 */ /* 0x000fea0003c00000 */
[----:B------:R0:W1:Y:S02]  /*12b50*/  SHFL.DOWN P1, R223, R252, R251, R76 ;  /* 0x080000fbfcdf7389 */ /* 0x000064000002004c */
[----:B01----:R-:W-:Y:S05]  /*12b60*/  ENDCOLLECTIVE ;  /* 0x000000000000791b */ /* 0x003fea0003800000 */
.L_x_2847:
[----:B------:R-:W-:Y:S01]  /*12b70*/  MOV R79, R223 ;  /* 0x000000df004f7202 */ /* 0x000fe20000000f00 */
[----:B------:R-:W-:Y:S06]  /*12b80*/  BRA `(.L_x_2848) ;  /* 0xffffff7c00947947 */ /* 0x000fec000383ffff */
.L_x_2707:
        /* <DEDUP_REMOVED lines=8> */
.L_x_2850:
[----:B------:R-:W-:Y:S05]  /*12c10*/  BSYNC B0 ;  /* 0x0000000000007941 */ /* 0x000fea0003800000 */
.L_x_2849:
        /* <DEDUP_REMOVED lines=8> */
.L_x_2851:
[----:B------:R-:W-:Y:S02]  /*12ca0*/  MOV R252, R247 ;  /* 0x000000f700fc7202 */ /* 0x000fe40000000f00 */
[----:B------:R-:W-:-:S07]  /*12cb0*/  MOV R78, R223 ;  /* 0x000000df004e7202 */ /* 0x000fce0000000f00 */
[----:B------:R-:W-:Y:S05]  /*12cc0*/  WARPSYNC.COLLECTIVE R79, `(.L_x_2852) ;  /* 0x000000004f087348 */ /* 0x000fea0003c00000 */
[----:B------:R0:W1:Y:S02]  /*12cd0*/  SHFL.DOWN P1, R223, R252, R251, R76 ;  /* 0x080000fbfcdf7389 */ /* 0x000064000002004c */
[----:B01----:R-:W-:Y:S05]  /*12ce0*/  ENDCOLLECTIVE ;  /* 0x000000000000791b */ /* 0x003fea0003800000 */
.L_x_2852:
[----:B------:R-:W-:Y:S02]  /*12cf0*/  MOV R252, R248 ;  /* 0x000000f800fc7202 */ /* 0x000fe40000000f00 */
[----:B------:R-:W-:-:S07]  /*12d00*/  MOV R123, R223 ;  /* 0x000000df007b7202 */ /* 0x000fce0000000f00 */
[----:B------:R-:W-:Y:S05]  /*12d10*/  WARPSYNC.COLLECTIVE R79, `(.L_x_2853) ;  /* 0x000000004f087348 */ /* 0x000fea0003c00000 */
[----:B------:R0:W1:Y:S02]  /*12d20*/  SHFL.DOWN P1, R223, R252, R251, R76 ;  /* 0x080000fbfcdf7389 */ /* 0x000064000002004c */
[----:B01----:R-:W-:Y:S05]  /*12d30*/  ENDCOLLECTIVE ;  /* 0x000000000000791b */ /* 0x003fea0003800000 */
.L_x_2853:
[----:B------:R-:W-:Y:S01]  /*12d40*/  MOV R79, R223 ;  /* 0x000000df004f7202 */ /* 0x000fe20000000f00 */
[----:B------:R-:W-:Y:S06]  /*12d50*/  BRA `(.L_x_2854) ;  /* 0xffffff7c00787947 */ /* 0x000fec000383ffff */
.L_x_2710:
        /* <DEDUP_REMOVED lines=8> */
.L_x_2856:
[----:B------:R-:W-:Y:S05]  /*12de0*/  BSYNC B0 ;  /* 0x0000000000007941 */ /* 0x000fea0003800000 */
.L_x_2855:
        /* <DEDUP_REMOVED lines=8> */
.L_x_2857:
[----:B------:R-:W-:Y:S02]  /*12e70*/  MOV R252, R247 ;  /* 0x000000f700fc7202 */ /* 0x000fe40000000f00 */
[----:B------:R-:W-:-:S07]  /*12e80*/  MOV R78, R223 ;  /* 0x000000df004e7202 */ /* 0x000fce0000000f00 */
[----:B------:R-:W-:Y:S05]  /*12e90*/  WARPSYNC.COLLECTIVE R79, `(.L_x_2858) ;  /* 0x000000004f087348 */ /* 0x000fea0003c00000 */
[----:B------:R0:W1:Y:S02]  /*12ea0*/  SHFL.DOWN P1, R223, R252, R251, R76 ;  /* 0x080000fbfcdf7389 */ /* 0x000064000002004c */
[----:B01----:R-:W-:Y:S05]  /*12eb0*/  ENDCOLLECTIVE ;  /* 0x000000000000791b */ /* 0x003fea0003800000 */
.L_x_2858:
[----:B------:R-:W-:Y:S02]  /*12ec0*/  MOV R252, R248 ;  /* 0x000000f800fc7202 */ /* 0x000fe40000000f00 */
[----:B------:R-:W-:-:S07]  /*12ed0*/  MOV R123, R223 ;  /* 0x000000df007b7202 */ /* 0x000fce0000000f00 */
[----:B------:R-:W-:Y:S05]  /*12ee0*/  WARPSYNC.COLLECTIVE R79, `(.L_x_2859) ;  /* 0x000000004f087348 */ /* 0x000fea0003c00000 */
[----:B------:R0:W1:Y:S02]  /*12ef0*/  SHFL.DOWN P1, R223, R252, R251, R76 ;  /* 0x080000fbfcdf7389 */ /* 0x000064000002004c */
[----:B01----:R-:W-:Y:S05]  /*12f00*/  ENDCOLLECTIVE ;  /* 0x000000000000791b */ /* 0x003fea0003800000 */
.L_x_2859:
[----:B------:R-:W-:Y:S01]  /*12f10*/  MOV R79, R223 ;  /* 0x000000df004f7202 */ /* 0x000fe20000000f00 */
[----:B------:R-:W-:Y:S06]  /*12f20*/  BRA `(.L_x_2860) ;  /* 0xffffff7c005c7947 */ /* 0x000fec000383ffff */
.L_x_2713:
        /* <DEDUP_REMOVED lines=8> */
.L_x_2862:
[----:B------:R-:W-:Y:S05]  /*12fb0*/  BSYNC B0 ;  /* 0x0000000000007941 */ /* 0x000fea0003800000 */
.L_x_2861:
        /* <DEDUP_REMOVED lines=10> */
.L_x_2863:
[----:B------:R-:W-:Y:S02]  /*13060*/  MOV R78, R247 ;  /* 0x000000f7004e7202 */ /* 0x000fe40000000f00 */
[----:B------:R-:W-:-:S07]  /*13070*/  MOV R221, R223 ;  /* 0x000000df00dd7202 */ /* 0x000fce0000000f00 */
[----:B------:R-:W-:Y:S05]  /*13080*/  WARPSYNC.COLLECTIVE R79, `(.L_x_2864) ;  /* 0x000000004f087348 */ /* 0x000fea0003c00000 */
[----:B------:R0:W1:Y:S02]  /*13090*/  SHFL.IDX P3, R223, R78, R77, R76 ;  /* 0x0000004d4edf7389 */ /* 0x000064000006004c */
[----:B01----:R-:W-:Y:S05]  /*130a0*/  ENDCOLLECTIVE ;  /* 0x000000000000791b */ /* 0x003fea0003800000 */
.L_x_2864:
        /* <DEDUP_REMOVED lines=16> */
.L_x_2865:
[----:B------:R-:W-:Y:S01]  /*131b0*/  MOV R78, R72 ;  /* 0x00000048004e7202 */ /* 0x000fe20000000f00 */
[----:B------:R-:W-:-:S07]  /*131c0*/  FADD.FTZ R236, R223, R236 ;  /* 0x000000ecdfec7221 */ /* 0x000fce0000010000 */
[----:B------:R-:W-:Y:S05]  /*131d0*/  WARPSYNC.COLLECTIVE R79, `(.L_x_2866) ;  /* 0x000000004f087348 */ /* 0x000fea0003c00000 */
[----:B------:R0:W1:Y:S02]  /*131e0*/  SHFL.DOWN P1, R223, R252, R251, R76 ;  /* 0x080000fbfcdf7389 */ /* 0x000064000002004c */
[----:B01----:R-:W-:Y:S05]  /*131f0*/  ENDCOLLECTIVE ;  /* 0x000000000000791b */ /* 0x003fea0003800000 */
.L_x_2866:
[----:B------:R-:W-:Y:S02]  /*13200*/  MOV R252, R246 ;  /* 0x000000f600fc7202 */ /* 0x000fe40000000f00 */
[----:B------:R-:W-:-:S07]  /*13210*/  MOV R245, R223 ;  /* 0x000000df00f57202 */ /* 0x000fce0000000f00 */
[----:B------:R-:W-:Y:S05]  /*13220*/  WARPSYNC.COLLECTIVE R79, `(.L_x_2867) ;  /* 0x000000004f087348 */ /* 0x000fea0003c00000 */
[----:B------:R0:W1:Y:S02]  /*13230*/  SHFL.DOWN P1, R223, R252, R251, R76 ;  /* 0x080000fbfcdf7389 */ /* 0x000064000002004c */
[----:B01----:R-:W-:Y:S05]  /*13240*/  ENDCOLLECTIVE ;  /* 0x000000000000791b */ /* 0x003fea0003800000 */
.L_x_2867:
[----:B------:R-:W-:Y:S02]  /*13250*/  MOV R252, R247 ;  /* 0x000000f700fc7202 */ /* 0x000fe40000000f00 */
[----:B------:R-:W-:-:S07]  /*13260*/  MOV R246, R223 ;  /* 0x000000df00f67202 */ /* 0x000fce0000000f00 */
[----:B------:R-:W-:Y:S05]  /*13270*/  WARPSYNC.COLLECTIVE R79, `(.L_x_2868) ;  /* 0x000000004f087348 */ /* 0x000fea0003c00000 */
[----:B------:R0:W1:Y:S02]  /*13280*/  SHFL.DOWN P1, R223, R252, R251, R76 ;  /* 0x080000fbfcdf7389 */ /* 0x000064000002004c */
[----:B01----:R-:W-:Y:S05]  /*13290*/  ENDCOLLECTIVE ;  /* 0x000000000000791b */ /* 0x003fea0003800000 */
.L_x_2868:
[----:B------:R-:W-:Y:S02]  /*132a0*/  MOV R252, R248 ;  /* 0x000000f800fc7202 */ /* 0x000fe40000000f00 */
[----:B------:R-:W-:-:S07]  /*132b0*/  MOV R247, R223 ;  /* 0x000000df00f77202 */ /* 0x000fce0000000f00 */
[----:B------:R-:W-:Y:S05]  /*132c0*/  WARPSYNC.COLLECTIVE R79, `(.L_x_2869) ;  /* 0x000000004f087348 */ /* 0x000fea0003c00000 */
[----:B------:R0:W1:Y:S02]  /*132d0*/  SHFL.DOWN P1, R223, R252, R251, R76 ;  /* 0x080000fbfcdf7389 */ /* 0x000064000002004c */
[----:B01----:R-:W-:Y:S05]  /*132e0*/  ENDCOLLECTIVE ;  /* 0x000000000000791b */ /* 0x003fea0003800000 */
.L_x_2869:
[----:B------:R-:W-:-:S07]  /*132f0*/  MOV R248, R223 ;  /* 0x000000df00f87202 */ /* 0x000fce0000000f00 */
[----:B------:R-:W-:Y:S05]  /*13300*/  WARPSYNC.COLLECTIVE R79, `(.L_x_2870) ;  /* 0x000000004f087348 */ /* 0x000fea0003c00000 */
[----:B------:R0:W1:Y:S02]  /*13310*/  SHFL.IDX P3, R223, R78, R77, R76 ;  /* 0x0000004d4edf7389 */ /* 0x000064000006004c */
[----:B01----:R-:W-:Y:S05]  /*13320*/  ENDCOLLECTIVE ;  /* 0x000000000000791b */ /* 0x003fea0003800000 */
.L_x_2870:
[----:B------:R-:W-:Y:S02]  /*13330*/  MOV R78, R73 ;  /* 0x00000049004e7202 */ /* 0x000fe40000000f00 */
[----:B------:R-:W-:-:S07]  /*13340*/  MOV R72, R223 ;  /* 0x000000df00487202 */ /* 0x000fce0000000f00 */
[----:B------:R-:W-:Y:S05]  /*13350*/  WARPSYNC.COLLECTIVE R79, `(.L_x_2871) ;  /* 0x000000004f087348 */ /* 0x000fea0003c00000 */
[----:B------:R0:W1:Y:S02]  /*13360*/  SHFL.IDX P3, R223, R78, R77, R76 ;  /* 0x0000004d4edf7389 */ /* 0x000064000006004c */
[----:B01----:R-:W-:Y:S05]  /*13370*/  ENDCOLLECTIVE ;  /* 0x000000000000791b */ /* 0x003fea0003800000 */
.L_x_2871:
[----:B------:R-:W-:Y:S02]  /*13380*/  MOV R78, R74 ;  /* 0x0000004a004e7202 */ /* 0x000fe40000000f00 */
[----:B------:R-:W-:-:S07]  /*13390*/  MOV R73, R223 ;  /* 0x000000df00497202 */ /* 0x000fce0000000f00 */
[----:B------:R-:W-:Y:S05]  /*133a0*/  WARPSYNC.COLLECTIVE R79, `(.L_x_2872) ;  /* 0x000000004f087348 */ /* 0x000fea0003c00000 */
[----:B------:R0:W1:Y:S02]  /*133b0*/  SHFL.IDX P3, R223, R78, R77, R76 ;  /* 0x0000004d4edf7389 */ /* 0x000064000006004c */
[----:B01----:R-:W-:Y:S05]  /*133c0*/  ENDCOLLECTIVE ;  /* 0x000000000000791b */ /* 0x003fea0003800000 */
.L_x_2872:
[----:B------:R-:W-:Y:S02]  /*133d0*/  MOV R78, R75 ;  /* 0x0000004b004e7202 */ /* 0x000fe40000000f00 */
[----:B------:R-:W-:-:S07]  /*133e0*/  MOV R74, R223 ;  /* 0x000000df004a7202 */ /* 0x000fce0000000f00 */
[----:B------:R-:W-:Y:S05]  /*133f0*/  WARPSYNC.COLLECTIVE R79, `(.L_x_2873) ;  /* 0x000000004f087348 */ /* 0x000fea0003c00000 */
[----:B------:R0:W1:Y:S02]  /*13400*/  SHFL.IDX P3, R223, R78, R77, R76 ;  /* 0x0000004d4edf7389 */ /* 0x000064000006004c */
[----:B01----:R-:W-:Y:S05]  /*13410*/  ENDCOLLECTIVE ;  /* 0x000000000000791b */ /* 0x003fea0003800000 */
.L_x_2873:
[----:B------:R-:W-:Y:S01]  /*13420*/  MOV R75, R223 ;  /* 0x000000df004b7202 */ /* 0x000fe20000000f00 */
[----:B------:R-:W-:Y:S06]  /*13430*/  BRA `(.L_x_2874) ;  /* 0xffffff7800b87947 */ /* 0x000fec000383ffff */
.L_x_2875:
        /* <DEDUP_REMOVED lines=12> */
.L_x_18677:


//--------------------- .text._Z25selective_scan_bwd_kernelI32Selective_Scan_bwd_kernel_traitsILi128ELi16ELb0ELb1ELb1ELb1ELb1EN3c104HalfENS1_7complexIfEEEEv12SSMParamsBwd --------------------------
	.section	.text._Z25selective_scan_bwd_kernelI32Selective_Scan_bwd_kernel_traitsILi128ELi16ELb0ELb1ELb1ELb1ELb1EN3c104HalfENS1_7complexIfEEEEv12SSMParamsBwd,"ax",@progbits
	.align	128
        .global         _Z25selective_scan_bwd_kernelI32Selective_Scan_bwd_kernel_traitsILi128ELi16ELb0ELb1ELb1ELb1ELb1EN3c104HalfENS1_7complexIfEEEEv12SSMParamsBwd
        .type           _Z25selective_scan_bwd_kernelI32Selective_Scan_bwd_kernel_traitsILi128ELi16ELb0ELb1ELb1ELb1ELb1EN3c104HalfENS1_7complexIfEEEEv12SSMParamsBwd,@function
        .size           _Z25selective_scan_bwd_kernelI32Selective_Scan_bwd_kernel_traitsILi128ELi16ELb0ELb1ELb1ELb1ELb1EN3c104HalfENS1_7complexIfEEEEv12SSMParamsBwd,(.L_x_18678 - _Z25selective_scan_bwd_kernelI32Selective_Scan_bwd_kernel_traitsILi128ELi16ELb0ELb1ELb1ELb1ELb1EN3c104HalfENS1_7complexIfEEEEv12SSMParamsBwd)
        .other          _Z25selective_scan_bwd_kernelI32Selective_Scan_bwd_kernel_traitsILi128ELi16ELb0ELb1ELb1ELb1ELb1EN3c104HalfENS1_7complexIfEEEEv12SSMParamsBwd,@"STO_CUDA_ENTRY STV_DEFAULT"
_Z25selective_scan_bwd_kernelI32Selective_Scan_bwd_kernel_traitsILi128ELi16ELb0ELb1ELb1ELb1ELb1EN3c104HalfENS1_7complexIfEEEEv12SSMParamsBwd:
.text._Z25selective_scan_bwd_kernelI32Selective_Scan_bwd_kernel_traitsILi128ELi16ELb0ELb1ELb1ELb1ELb1EN3c104HalfENS1_7complexIfEEEEv12SSMParamsBwd:
        /* <DEDUP_REMOVED lines=32> */
[----:B------:R-:W4:Y:S01]  /*0200*/  LDCU.64 UR36, c[0x0][0x3b0] ;  /* 0x00007600ff2477ac */ /* 0x000f220008000a00 */
[----:B------:R0:W-:Y:S01]  /*0210*/  STL [R1+0x2c], RZ ;  /* 0x00002cff01007387 */ /* 0x0001e20000100800 */
[----:B------:R-:W-:-:S03]  /*0220*/  IABS R0, R0 ;  /* 0x0000000000007213 */ /* 0x000fc60000000000 */
[----:B------:R0:W-:Y:S01]  /*0230*/  STL [R1+0x28], RZ ;  /* 0x000028ff01007387 */ /* 0x0001e20000100800 */
[----:B------:R-:W-:-:S13]  /*0240*/  R2UR UR34, R0 ;  /* 0x00000000002272ca */ /* 0x000fda00000e0000 */
[----:B------:R-:W2:Y:S01]  /*0250*/  I2F.RP R0, UR34 ;  /* 0x0000002200007d06 */ /* 0x000ea20008209400 */
[----:B-----5:R-:W-:Y:S02]  /*0260*/  UIMAD.WIDE.U32 UR4, UR6, UR16, URZ ;  /* 0x00000010060472a5 */ /* 0x020fe4000f8e00ff */
[----:B0-----:R-:W-:Y:S02]  /*0270*/  UIMAD.WIDE.U32 UR8, UR6, UR20, URZ ;  /* 0x00000014060872a5 */ /* 0x001fe4000f8e00ff */
[----:B------:R-:W-:Y:S02]  /*0280*/  UIMAD UR5, UR6, UR17, UR5 ;  /* 0x00000011060572a4 */ /* 0x000fe4000f8e0205 */
[----:B------:R-:W-:Y:S02]  /*0290*/  UIMAD UR9, UR6, UR21, UR9 ;  /* 0x00000015060972a4 */ /* 0x000fe4000f8e0209 */
[----:B------:R-:W-:Y:S02]  /*02a0*/  UIMAD.WIDE.U32 UR4, UR10, UR18, UR4 ;  /* 0x000000120a0472a5 */ /* 0x000fe4000f8e0004 */
[----:B-1----:R-:W-:Y:S01]  /*02b0*/  ULEA UR18, UR31, 0xfffff800, 0xb ;  /* 0xfffff8001f127891 */ /* 0x002fe2000f8e58ff */
[----:B--2---:R-:W3:Y:S01]  /*02c0*/  MUFU.RCP R0, R0 ;  /* 0x0000000000007308 */ /* 0x004ee20000001000 */
[----:B------:R-:W-:-:S02]  /*02d0*/  UIMAD UR7, UR10, UR19, UR5 ;  /* 0x000000130a0772a4 */ /* 0x000fc4000f8e0205 */
[----:B------:R-:W-:Y:S02]  /*02e0*/  UIMAD.WIDE.U32 UR8, UR10, UR22, UR8 ;  /* 0x000000160a0872a5 */ /* 0x000fe4000f8e0008 */
[----:B------:R-:W-:Y:S02]  /*02f0*/  UIADD3 UR11, UP0, UPT, UR18, UR4, URZ ;  /* 0x00000004120b7290 */ /* 0x000fe4000ff1e0ff */
[----:B------:R-:W-:Y:S02]  /*0300*/  USHF.R.S32.HI UR19, URZ, 0x1f, UR18 ;  /* 0x0000001fff137899 */ /* 0x000fe40008011412 */
[----:B------:R-:W-:Y:S02]  /*0310*/  UIMAD UR16, UR10, UR23, UR9 ;  /* 0x000000170a1072a4 */ /* 0x000fe4000f8e0209 */
[----:B------:R-:W-:Y:S02]  /*0320*/  UIADD3 UR4, UP2, UPT, UR18, UR8, URZ ;  /* 0x0000000812047290 */ /* 0x000fe4000ff5e0ff */
[----:B------:R-:W-:-:S02]  /*0330*/  ULEA UR9, UP1, UR11, UR12, 0x1 ;  /* 0x0000000c0b097291 */ /* 0x000fc4000f8208ff */
[----:B------:R-:W-:Y:S01]  /*0340*/  UIADD3.X UR7, UPT, UPT, UR19, UR7, URZ, UP0, !UPT ;  /* 0x0000000713077290 */ /* 0x000fe200087fe4ff */
[----:B---3--:R-:W-:Y:S01]  /*0350*/  IADD3 R2, PT, PT, R0, 0xffffffe, RZ ;  /* 0x0ffffffe00027810 */ /* 0x008fe20007ffe0ff */
[----:B------:R-:W-:Y:S01]  /*0360*/  UIADD3.X UR12, UPT, UPT, UR19, UR16, URZ, UP2, !UPT ;  /* 0x00000010130c7290 */ /* 0x000fe200097fe4ff */
[----:B------:R-:W-:Y:S01]  /*0370*/  MOV R0, UR10 ;  /* 0x0000000a00007c02 */ /* 0x000fe20008000f00 */
[----:B------:R-:W-:Y:S02]  /*0380*/  ULEA.HI.X UR11, UR11, UR13, UR7, 0x1, UP1 ;  /* 0x0000000d0b0b7291 */ /* 0x000fe400088f0c07 */
[----:B------:R-:W-:Y:S01]  /*0390*/  ULEA UR8, UP3, UR4, UR14, 0x1 ;  /* 0x0000000e04087291 */ /* 0x000fe2000f8608ff */
[----:B------:R-:W0:Y:S01]  /*03a0*/  F2I.FTZ.U32.TRUNC.NTZ R2, R2 ;  /* 0x0000000200027305 */ /* 0x000e22000021f000 */
[----:B------:R-:W-:Y:S01]  /*03b0*/  IABS R0, R0 ;  /* 0x0000000000007213 */ /* 0x000fe20000000000 */
[----:B------:R-:W1:Y:S03]  /*03c0*/  LDCU.64 UR20, c[0x0][0x498] ;  /* 0x00009300ff1477ac */ /* 0x000e660008000a00 */
[----:B------:R-:W-:Y:S01]  /*03d0*/  R2UR UR16, R0 ;  /* 0x00000000001072ca */ /* 0x000fe200000e0000 */
[----:B------:R-:W-:-:S02]  /*03e0*/  ULEA.HI.X UR12, UR4, UR15, UR12, 0x1, UP3 ;  /* 0x0000000f040c7291 */ /* 0x000fc400098f0c0c */
[----:B------:R-:W-:Y:S01]  /*03f0*/  USHF.R.U32.HI UR13, URZ, 0x1, UR29 ;  /* 0x00000001ff0d7899 */ /* 0x000fe2000801161d */
[----:B------:R-:W-:Y:S01]  /*0400*/  UMOV UR4, URZ ;  /* 0x000000ff00047c82 */ /* 0x000fe20008000000 */
[----:B------:R-:W2:Y:S01]  /*0410*/  LDCU.64 UR22, c[0x0][0x4b8] ;  /* 0x00009700ff1677ac */ /* 0x000ea20008000a00 */
[----:B0-----:R-:W-:-:S13]  /*0420*/  R2UR UR5, R2 ;  /* 0x00000000020572ca */ /* 0x001fda00000e0000 */
[----:B------:R-:W-:Y:S02]  /*0430*/  UIADD3 UR7, UPT, UPT, URZ, -UR5, URZ ;  /* 0x80000005ff077290 */ /* 0x000fe4000fffe0ff */
[----:B--2---:R-:W-:Y:S02]  /*0440*/  USHF.R.U64 UR22, UR22, 0x1, UR23 ;  /* 0x0000000116167899 */ /* 0x004fe40008001217 */
[----:B------:R-:W-:Y:S02]  /*0450*/  UIMAD UR7, UR7, UR34, URZ ;  /* 0x00000022070772a4 */ /* 0x000fe4000f8e02ff */
[----:B------:R-:W-:Y:S02]  /*0460*/  USHF.R.U32.HI UR23, URZ, 0x1, UR23 ;  /* 0x00000001ff177899 */ /* 0x000fe40008011617 */
[----:B------:R-:W-:Y:S02]  /*0470*/  UIMAD.WIDE.U32 UR4, UR5, UR7, UR4 ;  /* 0x00000007050472a5 */ /* 0x000fe4000f8e0004 */
[----:B------:R-:W-:-:S02]  /*0480*/  USHF.R.U64 UR7, UR28, 0x1, UR29 ;  /* 0x000000011c077899 */ /* 0x000fc4000800121d */
[----:B------:R-:W-:Y:S02]  /*0490*/  UIMAD.WIDE.U32 UR14, UR5, UR16, URZ ;  /* 0x00000010050e72a5 */ /* 0x000fe4000f8e00ff */
[----:B-1----:R-:W-:Y:S02]  /*04a0*/  UIMAD.WIDE.U32 UR4, UR6, UR20, URZ ;  /* 0x00000014060472a5 */ /* 0x002fe4000f8e00ff */
[----:B----4-:R-:W-:Y:S02]  /*04b0*/  UIMAD.WIDE.U32 UR28, UR6, UR36, URZ ;  /* 0x00000024061c72a5 */ /* 0x010fe4000f8e00ff */
[----:B------:R-:W-:Y:S01]  /*04c0*/  UIMAD UR5, UR6, UR21, UR5 ;  /* 0x00000015060572a4 */ /* 0x000fe2000f8e0205 */
[----:B------:R-:W-:Y:S01]  /*04d0*/  UMOV UR30, UR15 ;  /* 0x0000000f001e7c82 */ /* 0x000fe20008000000 */
[----:B------:R-:W0:Y:S01]  /*04e0*/  LDCU.64 UR20, c[0x0][0x4c0] ;  /* 0x00009800ff1477ac */ /* 0x000e220008000a00 */
[----:B------:R-:W-:Y:S02]  /*04f0*/  UIADD3 UR14, UPT, UPT, -UR30, URZ, URZ ;  /* 0x000000ff1e0e7290 */ /* 0x000fe4000fffe1ff */
[----:B------:R-:W-:-:S02]  /*0500*/  UIMAD.WIDE.U32 UR4, UR10, UR26, UR4 ;  /* 0x0000001a0a0472a5 */ /* 0x000fc4000f8e0004 */
[----:B------:R-:W-:Y:S02]  /*0510*/  UIMAD UR16, UR34, UR14, UR16 ;  /* 0x0000000e221072a4 */ /* 0x000fe4000f8e0210 */
[----:B------:R-:W-:Y:S02]  /*0520*/  UIMAD UR25, UR10, UR27, UR5 ;  /* 0x0000001b0a1972a4 */ /* 0x000fe4000f8e0205 */
[----:B------:R-:W-:Y:S02]  /*0530*/  UISETP.GT.U32.AND UP1, UPT, UR34, UR16, UPT ;  /* 0x000000102200728c */ /* 0x000fe4000bf24070 */
[----:B------:R-:W-:Y:S01]  /*0540*/  ULOP3.LUT UR5, UR10, UR24, URZ, 0x3c, !UPT ;  /* 0x000000180a057292 */ /* 0x000fe2000f8e3cff */
[----:B------:R-:W1:Y:S03]  /*0550*/  LDCU.64 UR26, c[0x0][0x3c8] ;  /* 0x00007900ff1a77ac */ /* 0x000e660008000a00 */
[----:B------:R-:W-:-:S02]  /*0560*/  UISETP.GE.AND UP2, UPT, UR5, URZ, UPT ;  /* 0x000000ff0500728c */ /* 0x000fc4000bf46270 */
[----:B------:R-:W-:-:S03]  /*0570*/  UIMAD.WIDE.U32 UR14, UR6, UR38, URZ ;  /* 0x00000026060e72a5 */ /* 0x000fc6000f8e00ff */
[----:B------:R-:W-:Y:S02]  /*0580*/  @!UP1 UIADD3 UR16, UPT, UPT, UR16, -UR34, URZ ;  /* 0x8000002210109290 */ /* 0x000fe4000fffe0ff */
[----:B------:R-:W-:Y:S02]  /*0590*/  @!UP1 UIADD3 UR30, UPT, UPT, UR30, 0x1, URZ ;  /* 0x000000011e1e9890 */ /* 0x000fe4000fffe0ff */
[----:B------:R-:W-:Y:S01]  /*05a0*/  UISETP.GE.U32.AND UP0, UPT, UR16, UR34, UPT ;  /* 0x000000221000728c */ /* 0x000fe2000bf06070 */
[----:B------:R-:W2:Y:S01]  /*05b0*/  LDCU.64 UR34, c[0x0][0x528] ;  /* 0x0000a500ff2277ac */ /* 0x000ea20008000a00 */
[----:B------:R-:W-:-:S05]  /*05c0*/  UISETP.NE.AND UP1, UPT, UR24, URZ, UPT ;  /* 0x000000ff1800728c */ /* 0x000fca000bf25270 */
[----:B------:R-:W3:Y:S04]  /*05d0*/  LDCU.64 UR16, c[0x0][0x3e8] ;  /* 0x00007d00ff1077ac */ /* 0x000ee80008000a00 */
[----:B------:R-:W-:Y:S02]  /*05e0*/  @UP0 UIADD3 UR30, UPT, UPT, UR30, 0x1, URZ ;  /* 0x000000011e1e0890 */ /* 0x000fe4000fffe0ff */
[----:B------:R-:W-:Y:S02]  /*05f0*/  UIMAD UR15, UR6, UR39, UR15 ;  /* 0x00000027060f72a4 */ /* 0x000fe4000f8e020f */
[----:B------:R-:W-:Y:S02]  /*0600*/  @!UP2 UIADD3 UR30, UPT, UPT, -UR30, URZ, URZ ;  /* 0x000000ff1e1ea290 */ /* 0x000fe4000fffe1ff */
[----:B------:R-:W-:Y:S01]  /*0610*/  @!UP1 ULOP3.LUT UR30, URZ, UR24, URZ, 0x33, !UPT ;  /* 0x00000018ff1e9292 */ /* 0x000fe2000f8e33ff */
[----:B------:R-:W4:Y:S01]  /*0620*/  LDCU.64 UR38, c[0x0][0x480] ;  /* 0x00009000ff2677ac */ /* 0x000f220008000a00 */
[----:B------:R-:W-:-:S02]  /*0630*/  UIMAD UR29, UR6, UR37, UR29 ;  /* 0x00000025061d72a4 */ /* 0x000fc4000f8e021d */
[----:B------:R-:W-:Y:S02]  /*0640*/  UIADD3 UR4, UP2, UPT, UR18, UR4, URZ ;  /* 0x0000000412047290 */ /* 0x000fe4000ff5e0ff */
[----:B------:R-:W-:Y:S02]  /*0650*/  USHF.R.S32.HI UR37, URZ, 0x1f, UR30 ;  /* 0x0000001fff257899 */ /* 0x000fe4000801141e */
[----:B------:R-:W-:Y:S02]  /*0660*/  UIADD3.X UR25, UPT, UPT, UR19, UR25, URZ, UP2, !UPT ;  /* 0x0000001913197290 */ /* 0x000fe400097fe4ff */
[----:B--2---:R-:W-:Y:S02]  /*0670*/  ULEA UR24, UP1, UR4, UR34, 0x1 ;  /* 0x0000002204187291 */ /* 0x004fe4000f8208ff */
[----:B0-----:R-:W-:Y:S02]  /*0680*/  UIMAD UR34, UR37, UR20, URZ ;  /* 0x00000014252272a4 */ /* 0x001fe4000f8e02ff */
[----:B------:R-:W-:Y:S01]  /*0690*/  ULEA.HI.X UR25, UR4, UR35, UR25, 0x1, UP1 ;  /* 0x0000002304197291 */ /* 0x000fe200088f0c19 */
[----:B------:R-:W0:Y:S01]  /*06a0*/  LDCU.64 UR18, c[0x0][0x4e0] ;  /* 0x00009c00ff1277ac */ /* 0x000e220008000a00 */
[----:B------:R-:W-:-:S02]  /*06b0*/  UIMAD.WIDE.U32 UR4, UR30, UR20, URZ ;  /* 0x000000141e0472a5 */ /* 0x000fc4000f8e00ff */
[----:B------:R-:W-:Y:S02]  /*06c0*/  UIMAD UR42, UR30, UR21, UR34 ;  /* 0x000000151e2a72a4 */ /* 0x000fe4000f8e0222 */
[----:B-1----:R-:W-:Y:S01]  /*06d0*/  UIMAD UR34, UR37, UR26, URZ ;  /* 0x0000001a252272a4 */ /* 0x002fe2000f8e02ff */
[----:B------:R-:W1:Y:S01]  /*06e0*/  LDCU.64 UR20, c[0x0][0x448] ;  /* 0x00008900ff1477ac */ /* 0x000e620008000a00 */
[----:B---3--:R-:W-:Y:S02]  /*06f0*/  UIMAD UR36, UR37, UR16, URZ ;  /* 0x00000010252472a4 */ /* 0x008fe4000f8e02ff */
[----:B------:R-:W-:Y:S02]  /*0700*/  UIMAD.WIDE.U32 UR28, UR30, UR26, UR28 ;  /* 0x0000001a1e1c72a5 */ /* 0x000fe4000f8e001c */
[----:B------:R-:W-:Y:S01]  /*0710*/  UIMAD UR40, UR30, UR27, UR34 ;  /* 0x0000001b1e2872a4 */ /* 0x000fe2000f8e0222 */
[----:B------:R-:W2:Y:S01]  /*0720*/  LDCU.64 UR26, c[0x0][0x450] ;  /* 0x00008a00ff1a77ac */ /* 0x000ea20008000a00 */
[----:B----4-:R-:W-:-:S02]  /*0730*/  UISETP.NE.U32.AND UP0, UPT, UR38, URZ, UPT ;  /* 0x000000ff2600728c */ /* 0x010fc4000bf05070 */
[----:B------:R-:W-:Y:S02]  /*0740*/  UIMAD UR41, UR30, UR17, UR36 ;  /* 0x000000111e2972a4 */ /* 0x000fe4000f8e0224 */
[----:B------:R-:W-:Y:S02]  /*0750*/  ULEA UR36, UR31, 0xfffff000, 0xc ;  /* 0xfffff0001f247891 */ /* 0x000fe4000f8e60ff */
[----:B------:R-:W-:Y:S02]  /*0760*/  UIMAD.WIDE.U32 UR34, UR30, UR16, UR14 ;  /* 0x000000101e2272a5 */ /* 0x000fe4000f8e000e */
[----:B------:R-:W-:Y:S02]  /*0770*/  UISETP.NE.AND.EX UP0, UPT, UR39, URZ, UPT, UP0 ;  /* 0x000000ff2700728c */ /* 0x000fe4000bf05300 */
[----:B------:R-:W-:Y:S02]  /*0780*/  USHF.R.S32.HI UR38, URZ, 0x1f, UR36 ;  /* 0x0000001fff267899 */ /* 0x000fe40008011424 */
[----:B------:R-:W-:-:S02]  /*0790*/  UIADD3 UR39, UP1, UPT, UR36, UR28, URZ ;  /* 0x0000001c24277290 */ /* 0x000fc4000ff3e0ff */
[----:B------:R-:W-:Y:S02]  /*07a0*/  UIADD3 UR36, UP3, UPT, UR36, UR34, URZ ;  /* 0x0000002224247290 */ /* 0x000fe4000ff7e0ff */
[----:B------:R-:W-:Y:S01]  /*07b0*/  UIADD3 UR34, UPT, UPT, UR29, UR40, URZ ;  /* 0x000000281d227290 */ /* 0x000fe2000fffe0ff */
[----:B------:R-:W3:Y:S01]  /*07c0*/  LDCU.64 UR16, c[0x0][0x538] ;  /* 0x0000a700ff1077ac */ /* 0x000ee20008000a00 */
[----:B0-----:R-:W-:Y:S02]  /*07d0*/  UIMAD.WIDE.U32 UR14, UR30, UR18, URZ ;  /* 0x000000121e0e72a5 */ /* 0x001fe4000f8e00ff */
[----:B------:R-:W-:Y:S02]  /*07e0*/  UIMAD UR18, UR37, UR18, URZ ;  /* 0x00000012251272a4 */ /* 0x000fe4000f8e02ff */
[----:B-1----:R-:W-:Y:S02]  /*07f0*/  ULEA UR28, UP2, UR39, UR20, 0x1 ;  /* 0x00000014271c7291 */ /* 0x002fe4000f8408ff */
[----:B------:R-:W-:-:S02]  /*0800*/  UIADD3.X UR34, UPT, UPT, UR38, UR34, URZ, UP1, !UPT ;  /* 0x0000002226227290 */ /* 0x000fc40008ffe4ff */
[----:B--2---:R-:W-:Y:S02]  /*0810*/  ULEA UR29, UP4, UR36, UR26, 0x1 ;  /* 0x0000001a241d7291 */ /* 0x004fe4000f8808ff */
[----:B------:R-:W-:Y:S01]  /*0820*/  ULEA.HI.X UR34, UR39, UR21, UR34, 0x1, UP2 ;  /* 0x0000001527227291 */ /* 0x000fe200090f0c22 */
[----:B------:R-:W0:Y:S01]  /*0830*/  @UP0 LDCU UR21, c[0x0][0x384] ;  /* 0x00007080ff1507ac */ /* 0x000e220008000800 */
[----:B------:R-:W-:Y:S02]  /*0840*/  UIMAD UR26, UR30, UR19, UR18 ;  /* 0x000000131e1a72a4 */ /* 0x000fe4000f8e0212 */
[----:B------:R-:W-:Y:S02]  /*0850*/  UIADD3 UR5, UPT, UPT, UR5, UR42, URZ ;  /* 0x0000002a05057290 */ /* 0x000fe4000fffe0ff */
[----:B------:R-:W-:Y:S02]  /*0860*/  UIADD3 UR41, UPT, UPT, UR35, UR41, URZ ;  /* 0x0000002923297290 */ /* 0x000fe4000fffe0ff */
[----:B------:R-:W-:-:S02]  /*0870*/  UIMAD UR20, UR23, UR6, URZ ;  /* 0x00000006171472a4 */ /* 0x000fc4000f8e02ff */
[----:B------:R-:W-:Y:S01]  /*0880*/  UIMAD.WIDE.U32 UR22, UR6, UR22, UR4 ;  /* 0x00000016061672a5 */ /* 0x000fe2000f8e0004 */
[----:B------:R-:W1:Y:S01]  /*0890*/  LDCU.64 UR18, c[0x0][0x540] ;  /* 0x0000a800ff1277ac */ /* 0x000e620008000a00 */
[----:B------:R-:W-:Y:S01]  /*08a0*/  UIADD3.X UR38, UPT, UPT, UR38, UR41, URZ, UP3, !UPT ;  /* 0x0000002926267290 */ /* 0x000fe20009ffe4ff */
[----:B------:R-:W2:Y:S01]  /*08b0*/  @UP0 LDCU UR35, c[0x0][0x38c] ;  /* 0x00007180ff2307ac */ /* 0x000ea20008000800 */
[----:B------:R-:W-:Y:S02]  /*08c0*/  UIADD3 UR4, UPT, UPT, UR23, UR20, URZ ;  /* 0x0000001417047290 */ /* 0x000fe4000fffe0ff */
[----:B------:R-:W-:Y:S02]  /*08d0*/  ULEA.HI.X UR30, UR36, UR27, UR38, 0x1, UP4 ;  /* 0x0000001b241e7291 */ /* 0x000fe4000a0f0c26 */
[----:B------:R-:W-:Y:S02]  /*08e0*/  UIADD3 UR5, UPT, UPT, UR15, UR26, URZ ;  /* 0x0000001a0f057290 */ /* 0x000fe4000fffe0ff */
[----:B---3--:R-:W-:Y:S01]  /*08f0*/  ULEA UR16, UP1, UR22, UR16, 0x3 ;  /* 0x0000001016107291 */ /* 0x008fe2000f8218ff */
[----:B------:R-:W3:Y:S03]  /*0900*/  @UP0 LDCU.64 UR26, c[0x0][0x480] ;  /* 0x00009000ff1a07ac */ /* 0x000ee60008000a00 */
[----:B------:R-:W-:-:S02]  /*0910*/  ULEA.HI.X UR17, UR22, UR17, UR4, 0x3, UP1 ;  /* 0x0000001116117291 */ /* 0x000fc400088f1c04 */
[----:B------:R-:W-:Y:S01]  /*0920*/  UIMAD UR15, UR13, UR6, URZ ;  /* 0x000000060d0f72a4 */ /* 0x000fe2000f8e02ff */
[----:B------:R-:W-:Y:S01]  /*0930*/  UMOV UR4, UR14 ;  /* 0x0000000e00047c82 */ /* 0x000fe20008000000 */
[----:B0-----:R-:W-:Y:S02]  /*0940*/  @UP0 UIMAD UR13, UR6, UR21, UR10 ;  /* 0x00000015060d02a4 */ /* 0x001fe4000f8e020a */
[----:B------:R-:W-:Y:S02]  /*0950*/  UIMAD.WIDE.U32 UR4, UR6, UR7, UR4 ;  /* 0x00000007060472a5 */ /* 0x000fe4000f8e0004 */
[----:B------:R-:W-:Y:S02]  /*0960*/  @UP0 UIMAD UR13, UR13, UR31, URZ ;  /* 0x0000001f0d0d02a4 */ /* 0x000fe4000f8e02ff */
[----:B------:R-:W-:Y:S02]  /*0970*/  UIADD3 UR5, UPT, UPT, UR5, UR15, URZ ;  /* 0x0000000f05057290 */ /* 0x000fe4000fffe0ff */
[----:B-1----:R-:W-:-:S02]  /*0980*/  ULEA UR18, UP1, UR4, UR18, 0x3 ;  /* 0x0000001204127291 */ /* 0x002fc4000f8218ff */
[----:B--2---:R-:W-:Y:S02]  /*0990*/  @UP0 UIMAD UR13, UR13, UR35, URZ ;  /* 0x000000230d0d02a4 */ /* 0x004fe4000f8e02ff */
[----:B------:R-:W-:Y:S01]  /*09a0*/  ULEA.HI.X UR19, UR4, UR19, UR5, 0x3, UP1 ;  /* 0x0000001304137291 */ /* 0x000fe200088f1c05 */
[----:B------:R-:W-:Y:S02]  /*09b0*/  UMOV UR6, URZ ;  /* 0x000000ff00067c82 */ /* 0x000fe40008000000 */
[----:B------:R-:W-:Y:S01]  /*09c0*/  UMOV UR4, URZ ;  /* 0x000000ff00047c82 */ /* 0x000fe20008000000 */
[----:B------:R-:W-:Y:S01]  /*09d0*/  UMOV UR5, URZ ;  /* 0x000000ff00057c82 */ /* 0x000fe20008000000 */
[----:B---3--:R-:W-:Y:S02]  /*09e0*/  @UP0 UIMAD.WIDE UR4, UR13, 0x10, UR26 ;  /* 0x000000100d0408a5 */ /* 0x008fe4000f8e021a */
[----:B------:R-:W-:Y:S01]  /*09f0*/  UISETP.GE.AND UP0, UPT, UR31, 0x1, UPT ;  /* 0x000000011f00788c */ /* 0x000fe2000bf06270 */
[----:B------:R-:W-:Y:S01]  /*0a00*/  UMOV UR7, URZ ;  /* 0x000000ff00077c82 */ /* 0x000fe20008000000 */
[----:B------:R-:W-:-:S02]  /*0a10*/  @P0 R2UR UR6, R3 ;  /* 0x00000000030602ca */ /* 0x000fc400000e0000 */
[----:B------:R-:W-:-:S05]  /*0a20*/  @P1 R2UR UR7, R4 ;  /* 0x00000000040712ca */ /* 0x000fca00000e0000 */
[----:B------:R-:W-:Y:S10]  /*0a30*/  BRA.U !UP0, `(.L_x_2876) ;  /* 0x0000012d087c7547 */ /* 0x000ff4000b800000 */
[----:B------:R-:W0:Y:S01]  /*0a40*/  S2R R0, SR_TID.X ;  /* 0x0000000000007919 */ /* 0x000e220000002100 */
[----:B------:R-:W-:Y:S01]  /*0a50*/  UMOV UR26, UR28 ;  /* 0x0000001c001a7c82 */ /* 0x000fe20008000000 */
[----:B------:R-:W-:Y:S01]  /*0a60*/  UMOV UR28, UR29 ;  /* 0x0000001d001c7c82 */ /* 0x000fe20008000000 */
[----:B------:R-:W1:Y:S01]  /*0a70*/  LDCU UR20, c[0x0][0x394] ;  /* 0x00007280ff1477ac */ /* 0x000e620008000800 */
[----:B------:R2:W-:Y:S01]  /*0a80*/  STL [R1+0x28], RZ ;  /* 0x000028ff01007387 */ /* 0x0005e20000100800 */
[----:B------:R-:W-:-:S03]  /*0a90*/  UMOV UR21, UR9 ;  /* 0x0000000900157c82 */ /* 0x000fc60008000000 */
[----:B------:R2:W-:Y:S01]  /*0aa0*/  STL [R1+0x2c], RZ ;  /* 0x00002cff01007387 */ /* 0x0005e20000100800 */
[----:B------:R-:W-:Y:S01]  /*0ab0*/  UMOV UR22, UR8 ;  /* 0x0000000800167c82 */ /* 0x000fe20008000000 */
[----:B------:R-:W-:Y:S01]  /*0ac0*/  UMOV UR23, UR12 ;  /* 0x0000000c00177c82 */ /* 0x000fe20008000000 */
[----:B------:R-:W-:Y:S01]  /*0ad0*/  UMOV UR27, UR34 ;  /* 0x00000022001b7c82 */ /* 0x000fe20008000000 */
[----:B------:R-:W-:Y:S01]  /*0ae0*/  UMOV UR29, UR30 ;  /* 0x0000001e001d7c82 */ /* 0x000fe20008000000 */
[C---:B0-----:R-:W-:Y:S02]  /*0af0*/  SHF.L.U32 R3, R0.reuse, 0x4, RZ ;  /* 0x0000000400037819 */ /* 0x041fe400000006ff */
[----:B------:R-:W-:-:S04]  /*0b00*/  LOP3.LUT R0, R0, 0x1f, RZ, 0xc0, !PT ;  /* 0x0000001f00007812 */ /* 0x000fc800078ec0ff */
[----:B-12---:R-:W-:-:S07]  /*0b10*/  LOP3.LUT R2, R0, 0x3e00, R3, 0xf8, !PT ;  /* 0x00003e0000027812 */ /* 0x006fce00078ef803 */
.L_x_3007:
[----:B------:R-:W0:Y:S01]  /*0b20*/  S2R R189, SR_TID.X ;  /* 0x0000000000bd7919 */ /* 0x000e220000002100 */
[----:B------:R-:W1:Y:S01]  /*0b30*/  LDCU UR10, c[0x0][0x388] ;  /* 0x00007100ff0a77ac */ /* 0x000e620008000800 */
[----:B------:R-:W-:Y:S02]  /*0b40*/  MOV R4, UR21 ;  /* 0x0000001500047c02 */ /* 0x000fe40008000f00 */
[----:B------:R-:W-:Y:S01]  /*0b50*/  MOV R5, UR11 ;  /* 0x0000000b00057c02 */ /* 0x000fe20008000f00 */
[----:B------:R-:W-:Y:S01]  /*0b60*/  USHF.L.U32 UR8, UR20, 0xb, URZ ;  /* 0x0000000b14087899 */ /* 0x000fe200080006ff */
[----:B------:R-:W-:Y:S02]  /*0b70*/  PRMT R24, RZ, 0x7610, R24 ;  /* 0x00007610ff187816 */ /* 0x000fe40000000018 */
[----:B------:R-:W-:Y:S01]  /*0b80*/  PRMT R31, RZ, 0x7610, R31 ;  /* 0x00007610ff1f7816 */ /* 0x000fe2000000001f */
[----:B------:R-:W-:Y:S01]  /*0b90*/  UIADD3 UR35, UPT, UPT, UR8, -0x800, URZ ;  /* 0xfffff80008237890 */ /* 0x000fe2000fffe0ff */
[----:B------:R-:W-:Y:S01]  /*0ba0*/  IMAD.WIDE.U32 R22, R2, 0x2, R4 ;  /* 0x0000000202167825 */ /* 0x000fe200078e0004 */
[----:B------:R-:W-:-:S02]  /*0bb0*/  PRMT R26, RZ, 0x7610, R26 ;  /* 0x00007610ff1a7816 */ /* 0x000fc4000000001a */
[----:B------:R-:W-:Y:S02]  /*0bc0*/  PRMT R27, RZ, 0x7610, R27 ;  /* 0x00007610ff1b7816 */ /* 0x000fe4000000001b */
[----:B------:R-:W-:Y:S02]  /*0bd0*/  PRMT R32, RZ, 0x7610, R32 ;  /* 0x00007610ff207816 */ /* 0x000fe40000000020 */
[----:B------:R-:W-:Y:S01]  /*0be0*/  PRMT R25, RZ, 0x7610, R25 ;  /* 0x00007610ff197816 */ /* 0x000fe20000000019 */
[----:B-1----:R-:W-:Y:S01]  /*0bf0*/  UIADD3 UR8, UPT, UPT, -UR35, UR10, URZ ;  /* 0x0000000a23087290 */ /* 0x002fe2000fffe1ff */
[----:B------:R-:W-:Y:S02]  /*0c00*/  PRMT R30, RZ, 0x7610, R30 ;  /* 0x00007610ff1e7816 */ /* 0x000fe4000000001e */
[----:B------:R-:W-:Y:S02]  /*0c10*/  PRMT R29, RZ, 0x7610, R29 ;  /* 0x00007610ff1d7816 */ /* 0x000fe4000000001d */
[----:B------:R-:W-:-:S02]  /*0c20*/  PRMT R28, RZ, 0x7610, R28 ;  /* 0x00007610ff1c7816 */ /* 0x000fc4000000001c */
[----:B------:R-:W-:Y:S01]  /*0c30*/  ISETP.GE.AND P0, PT, R2, UR8, PT ;  /* 0x0000000802007c0c */ /* 0x000fe2000bf06270 */
[----:B------:R-:W-:Y:S01]  /*0c40*/  BAR.SYNC.DEFER_BLOCKING 0x0 ;  /* 0x0000000000007b1d */ /* 0x000fe20000010000 */
[----:B------:R-:W-:Y:S02]  /*0c50*/  PRMT R33, RZ, 0x7610, R33 ;  /* 0x00007610ff217816 */ /* 0x000fe40000000021 */
[----:B------:R-:W-:Y:S02]  /*0c60*/  P2R R76, PR, RZ, 0x1 ;  /* 0x00000001ff4c7803 */ /* 0x000fe40000000000 */
[----:B0-----:R-:W-:Y:S02]  /*0c70*/  SHF.L.U32 R2, R189, 0x4, RZ ;  /* 0x00000004bd027819 */ /* 0x001fe400000006ff */
[----:B------:R-:W-:Y:S02]  /*0c80*/  PRMT R34, RZ, 0x7610, R34 ;  /* 0x00007610ff227816 */ /* 0x000fe40000000022 */
[----:B------:R-:W-:-:S02]  /*0c90*/  LOP3.LUT R41, R2, 0x3e00, RZ, 0xc0, !PT ;  /* 0x00003e0002297812 */ /* 0x000fc400078ec0ff */
[----:B------:R-:W-:Y:S02]  /*0ca0*/  PRMT R35, RZ, 0x7610, R35 ;  /* 0x00007610ff237816 */ /* 0x000fe40000000023 */
[C---:B------:R-:W-:Y:S02]  /*0cb0*/  LOP3.LUT R20, R41.reuse, 0x20, R0, 0xfe, !PT ;  /* 0x0000002029147812 */ /* 0x040fe400078efe00 */
[----:B------:R-:W-:Y:S02]  /*0cc0*/  LOP3.LUT R21, R41, R0, RZ, 0xfc, !PT ;  /* 0x0000000029157212 */ /* 0x000fe400078efcff */
[----:B------:R-:W-:Y:S02]  /*0cd0*/  PRMT R36, RZ, 0x7610, R36 ;  /* 0x00007610ff247816 */ /* 0x000fe40000000024 */
[----:B------:R-:W-:Y:S02]  /*0ce0*/  SHF.L.U32 R2, R21, 0x1, RZ ;  /* 0x0000000115027819 */ /* 0x000fe400000006ff */
[----:B------:R-:W-:-:S02]  /*0cf0*/  PRMT R37, RZ, 0x7610, R37 ;  /* 0x00007610ff257816 */ /* 0x000fc40000000025 */
[----:B------:R-:W-:Y:S01]  /*0d00*/  PRMT R38, RZ, 0x7610, R38 ;  /* 0x00007610ff267816 */ /* 0x000fe20000000026 */
[----:B------:R-:W2:Y:S01]  /*0d10*/  @!P0 LDG.E.U16 R24, desc[UR32][R22.64] ;  /* 0x0000002016188981 */ /* 0x000ea2000c1e1500 */
[----:B------:R-:W-:Y:S02]  /*0d20*/  ISETP.GE.AND P0, PT, R20, UR8, PT ;  /* 0x0000000814007c0c */ /* 0x000fe4000bf06270 */
[C---:B------:R-:W-:Y:S02]  /*0d30*/  IADD3 R4, P1, PT, R2.reuse, UR22, RZ ;  /* 0x0000001602047c10 */ /* 0x040fe4000ff3e0ff */
[----:B------:R-:W-:Y:S02]  /*0d40*/  P2R R75, PR, RZ, 0x1 ;  /* 0x00000001ff4b7803 */ /* 0x000fe40000000000 */
[----:B------:R-:W-:Y:S02]  /*0d50*/  IADD3 R2, P0, PT, R2, UR24, RZ ;  /* 0x0000001802027c10 */ /* 0x000fe4000ff1e0ff */
[----:B------:R-:W-:-:S02]  /*0d60*/  LOP3.LUT R11, R21, 0xe0, RZ, 0xfc, !PT ;  /* 0x000000e0150b7812 */ /* 0x000fc400078efcff */
        /* <DEDUP_REMOVED lines=47> */
[----:B------:R-:W-:-:S02]  /*1060*/  ISETP.GE.AND P4, PT, R19, UR8, PT ;  /* 0x0000000813007c0c */ /* 0x000fc4000bf86270 */
[----:B------:R-:W-:Y:S01]  /*1070*/  PRMT R39, RZ, 0x7610, R39 ;  /* 0x00007610ff277816 */ /* 0x000fe20000000027 */
        /* <DEDUP_REMOVED lines=81> */
[----:B0-----:R-:W-:Y:S01]  /*1590*/  PRMT R24, RZ, 0x7610, R24 ;  /* 0x00007610ff187816 */ /* 0x001fe20000000018 */
        /* <DEDUP_REMOVED lines=154> */
[----:B------:R-:W5:Y:S04]  /*1f40*/  @!P5 LDG.E.U16 R48, desc[UR32][R2.64+0x280] ;  /* 0x000280200230d981 */ /* 0x000f68000c1e1500 */
[----:B------:R-:W5:Y:S01]  /*1f50*/  @!P6 LDG.E.U16 R57, desc[UR32][R2.64+0x200] ;  /* 0x000200200239e981 */ /* 0x000f62000c1e1500 */
[----:B------:R-:W-:-:S03]  /*1f60*/  ISETP.NE.AND P6, PT, R89, RZ, PT ;  /* 0x000000ff5900720c */ /* 0x000fc60003fc5270 */
[----:B------:R-:W5:Y:S04]  /*1f70*/  @!P0 LDG.E.U16 R47, desc[UR32][R2.64+0x2c0] ;  /* 0x0002c020022f8981 */ /* 0x000f68000c1e1500 */
[----:B------:R-:W5:Y:S06]  /*1f80*/  @!P1 LDG.E.U16 R58, desc[UR32][R2.64+0x300] ;  /* 0x00030020023a9981 */ /* 0x000f6c000c1e1500 */
[----:B------:R-:W5:Y:S01]  /*1f90*/  @!P6 LDG.E.U16 R65, desc[UR32][R2.64+0x240] ;  /* 0x000240200241e981 */ /* 0x000f62000c1e1500 */
[----:B------:R-:W-:-:S02]  /*1fa0*/  PRMT R67, RZ, 0x7610, R67 ;  /* 0x00007610ff437816 */ /* 0x000fc40000000043 */
[----:B------:R-:W-:Y:S02]  /*1fb0*/  PRMT R66, RZ, 0x7610, R66 ;  /* 0x00007610ff427816 */ /* 0x000fe40000000042 */
[----:B------:R-:W-:Y:S02]  /*1fc0*/  PRMT R69, RZ, 0x7610, R69 ;  /* 0x00007610ff457816 */ /* 0x000fe40000000045 */
[----:B------:R-:W5:Y:S04]  /*1fd0*/  @!P2 LDG.E.U16 R67, desc[UR32][R2.64+0x340] ;  /* 0x000340200243a981 */ /* 0x000f68000c1e1500 */
[----:B------:R-:W5:Y:S04]  /*1fe0*/  @!P3 LDG.E.U16 R66, desc[UR32][R2.64+0x380] ;  /* 0x000380200242b981 */ /* 0x000f68000c1e1500 */
[----:B------:R5:W5:Y:S01]  /*1ff0*/  @!P4 LDG.E.U16 R69, desc[UR32][R2.64+0x3c0] ;  /* 0x0003c0200245c981 */ /* 0x000b62000c1e1500 */
[----:B--2---:R-:W-:-:S03]  /*2000*/  HADD2.F32 R4, -RZ, R4.H0_H0 ;  /* 0x20000004ff047230 */ /* 0x004fc60000004100 */
        /* <DEDUP_REMOVED lines=8> */
[----:B------:R-:W-:Y:S01]  /*2090*/  STL [R1], R138 ;  /* 0x0000008a01007387 */ /* 0x000fe20000100800 */
[----:B------:R-:W-:Y:S01]  /*20a0*/  P2R R72, PR, RZ, 0x20 ;  /* 0x00000020ff487803 */ /* 0x000fe20000000000 */
[----:B---3--:R-:W-:-:S02]  /*20b0*/  HADD2.F32 R43, -RZ, R43.H0_H0 ;  /* 0x2000002bff2b7230 */ /* 0x008fc40000004100 */
[----:B----4-:R-:W-:Y:S02]  /*20c0*/  HADD2.F32 R44, -RZ, R44.H0_H0 ;  /* 0x2000002cff2c7230 */ /* 0x010fe40000004100 */
        /* <DEDUP_REMOVED lines=11> */
[----:B-----5:R-:W-:Y:S02]  /*2180*/  HADD2.F32 R2, -RZ, R45.H0_H0 ;  /* 0x2000002dff027230 */ /* 0x020fe40000004100 */
[----:B------:R-:W-:Y:S01]  /*2190*/  HADD2.F32 R3, -RZ, R46.H0_H0 ;  /* 0x2000002eff037230 */ /* 0x000fe20000004100 */
[----:B------:R-:W-:Y:S01]  /*21a0*/  BSSY.RECONVERGENT B0, `(.L_x_2877) ;  /* 0x0000042000007945 */ /* 0x000fe20003800200 */
[----:B------:R-:W-:Y:S01]  /*21b0*/  FADD.FTZ R46, R43, UR7 ;  /* 0x000000072b2e7e21 */ /* 0x000fe20008010000 */
[----:B------:R-:W-:Y:S01]  /*21c0*/  FADD.FTZ R45, R44, UR7 ;  /* 0x000000072c2d7e21 */ /* 0x000fe20008010000 */
[----:B------:R-:W-:Y:S01]  /*21d0*/  FADD.FTZ R44, R2, UR7 ;  /* 0x00000007022c7e21 */ /* 0x000fe20008010000 */
[----:B------:R-:W-:Y:S01]  /*21e0*/  FADD.FTZ R43, R3, UR7 ;  /* 0x00000007032b7e21 */ /* 0x000fe20008010000 */
        /* <DEDUP_REMOVED lines=12> */
[----:B------:R0:W-:Y:S02]  /*22b0*/  STS.U16 [R243+0x300], R58 ;  /* 0x0003003af3007388 */ /* 0x0001e40000000400 */
[----:B0-----:R-:W-:-:S05]  /*22c0*/  FADD.FTZ R58, R4, UR7 ;  /* 0x00000007043a7e21 */ /* 0x001fca0008010000 */
[----:B------:R-:W-:Y:S01]  /*22d0*/  FSETP.GTU.FTZ.AND P5, PT, R58, 20, PT ;  /* 0x41a000003a00780b */ /* 0x000fe20003fbc000 */
[----:B------:R0:W-:Y:S04]  /*22e0*/  STS.U16 [R242+0x340], R67 ;  /* 0x00034043f2007388 */ /* 0x0001e80000000400 */
[----:B------:R0:W-:Y:S04]  /*22f0*/  STS.U16 [R241+0x380], R66 ;  /* 0x00038042f1007388 */ /* 0x0001e80000000400 */
[----:B------:R0:W-:Y:S01]  /*2300*/  STS.U16 [R240+0x3c0], R69 ;  /* 0x0003c045f0007388 */ /* 0x0001e20000000400 */
        /* <DEDUP_REMOVED lines=11> */
[----:B------:R-:W-:Y:S01]  /*23c0*/  NOP ;  /* 0x0000000000007918 */ /* 0x000fe20000000000 */
[----:B0-----:R-:W-:Y:S05]  /*23d0*/  @P5 BRA `(.L_x_2878) ;  /* 0x0000000000785947 */ /* 0x001fea0003800000 */
        /* <DEDUP_REMOVED lines=30> */
.L_x_2878:
[----:B------:R-:W-:Y:S05]  /*25c0*/  BSYNC.RECONVERGENT B0 ;  /* 0x0000000000007941 */ /* 0x000fea0003800200 */
.L_x_2877:
        /* <DEDUP_REMOVED lines=33> */
.L_x_2880:
[----:B------:R-:W-:Y:S05]  /*27e0*/  BSYNC.RECONVERGENT B0 ;  /* 0x0000000000007941 */ /* 0x000fea0003800200 */
.L_x_2879:
        /* <DEDUP_REMOVED lines=33> */
.L_x_2882:
[----:B------:R-:W-:Y:S05]  /*2a00*/  BSYNC.RECONVERGENT B0 ;  /* 0x0000000000007941 */ /* 0x000fea0003800200 */
.L_x_2881:
        /* <DEDUP_REMOVED lines=33> */
.L_x_2884:
[----:B------:R-:W-:Y:S05]  /*2c20*/  BSYNC.RECONVERGENT B0 ;  /* 0x0000000000007941 */ /* 0x000fea0003800200 */
.L_x_2883:
        /* <DEDUP_REMOVED lines=33> */
.L_x_2886:
[----:B------:R-:W-:Y:S05]  /*2e40*/  BSYNC.RECONVERGENT B0 ;  /* 0x0000000000007941 */ /* 0x000fea0003800200 */
.L_x_2885:
        /* <DEDUP_REMOVED lines=33> */
.L_x_2888:
[----:B------:R-:W-:Y:S05]  /*3060*/  BSYNC.RECONVERGENT B0 ;  /* 0x0000000000007941 */ /* 0x000fea0003800200 */
.L_x_2887:
        /* <DEDUP_REMOVED lines=33> */
.L_x_2890:
[----:B------:R-:W-:Y:S05]  /*3280*/  BSYNC.RECONVERGENT B0 ;  /* 0x0000000000007941 */ /* 0x000fea0003800200 */
.L_x_2889:
        /* <DEDUP_REMOVED lines=33> */
.L_x_2892:
[----:B------:R-:W-:Y:S05]  /*34a0*/  BSYNC.RECONVERGENT B0 ;  /* 0x0000000000007941 */ /* 0x000fea0003800200 */
.L_x_2891:
        /* <DEDUP_REMOVED lines=33> */
.L_x_2894:
[----:B------:R-:W-:Y:S05]  /*36c0*/  BSYNC.RECONVERGENT B0 ;  /* 0x0000000000007941 */ /* 0x000fea0003800200 */
.L_x_2893:
        /* <DEDUP_REMOVED lines=33> */
.L_x_2896:
[----:B------:R-:W-:Y:S05]  /*38e0*/  BSYNC.RECONVERGENT B0 ;  /* 0x0000000000007941 */ /* 0x000fea0003800200 */
.L_x_2895:
        /* <DEDUP_REMOVED lines=33> */
.L_x_2898:
[----:B------:R-:W-:Y:S05]  /*3b00*/  BSYNC.RECONVERGENT B0 ;  /* 0x0000000000007941 */ /* 0x000fea0003800200 */
.L_x_2897:
        /* <DEDUP_REMOVED lines=33> */
.L_x_2900:
[----:B------:R-:W-:Y:S05]  /*3d20*/  BSYNC.RECONVERGENT B0 ;  /* 0x0000000000007941 */ /* 0x000fea0003800200 */
.L_x_2899:
        /* <DEDUP_REMOVED lines=33> */
.L_x_2902:
[----:B------:R-:W-:Y:S05]  /*3f40*/  BSYNC.RECONVERGENT B0 ;  /* 0x0000000000007941 */ /* 0x000fea0003800200 */
.L_x_2901:
        /* <DEDUP_REMOVED lines=33> */
.L_x_2904:
[----:B------:R-:W-:Y:S05]  /*4160*/  BSYNC.RECONVERGENT B0 ;  /* 0x0000000000007941 */ /* 0x000fea0003800200 */
.L_x_2903:
        /* <DEDUP_REMOVED lines=33> */
.L_x_2906:
[----:B------:R-:W-:Y:S05]  /*4380*/  BSYNC.RECONVERGENT B0 ;  /* 0x0000000000007941 */ /* 0x000fea0003800200 */
.L_x_2905:
        /* <DEDUP_REMOVED lines=33> */
.L_x_2908:
[----:B------:R-:W-:Y:S05]  /*45a0*/  BSYNC.RECONVERGENT B0 ;  /* 0x0000000000007941 */ /* 0x000fea0003800200 */
.L_x_2907:
[----:B------:R-:W0:Y:S01]  /*45b0*/  S2UR UR34, SR_CTAID.X ;  /* 0x00000000002279c3 */ /* 0x000e220000002500 */
[----:B------:R-:W0:Y:S01]  /*45c0*/  LDCU.128 UR12, c[0x0][0x410] ;  /* 0x00008200ff0c77ac */ /* 0x000e220008000c00 */
[----:B------:R-:W-:Y:S01]  /*45d0*/  P2R R101, PR, RZ, 0x1 ;  /* 0x00000001ff657803 */ /* 0x000fe20000000000 */
[----:B------:R-:W1:Y:S01]  /*45e0*/  LDS.U16 R83, [R59] ;  /* 0x000000003b537984 */ /* 0x000e620000000400 */
        /* <DEDUP_REMOVED lines=12> */
[----:B------:R-:W-:Y:S01]  /*46b0*/  LDS.U16 R96, [R59+0x6] ;  /* 0x000006003b607984 */ /* 0x000fe20000000400 */
[----:B------:R-:W-:Y:S02]  /*46c0*/  PRMT R36, RZ, 0x7610, R36 ;  /* 0x00007610ff247816 */ /* 0x000fe40000000024 */
[----:B------:R-:W-:Y:S01]  /*46d0*/  P2R R95, PR, RZ, 0x1 ;  /* 0x00000001ff5f7803 */ /* 0x000fe20000000000 */
[----:B------:R-:W5:Y:S01]  /*46e0*/  LDS.U16 R97, [R59+0x8] ;  /* 0x000008003b617984 */ /* 0x000f620000000400 */
[----:B------:R-:W-:Y:S01]  /*46f0*/  ISETP.NE.AND P0, PT, R75, RZ, PT ;  /* 0x000000ff4b00720c */ /* 0x000fe20003f05270 */
[----:B0-----:R-:W-:Y:S01]  /*4700*/  UIMAD.WIDE.U32 UR36, UR34, UR12, UR8 ;  /* 0x0000000c222472a5 */ /* 0x001fe2000f8e0008 */
        /* <DEDUP_REMOVED lines=20> */
[----:B------:R-:W0:Y:S01]  /*4850*/  LDCU.128 UR12, c[0x0][0x420] ;  /* 0x00008400ff0c77ac */ /* 0x000e220008000c00 */
        /* <DEDUP_REMOVED lines=23> */
[----:B-1----:R-:W-:Y:S01]  /*49d0*/  HADD2.F32 R83, -RZ, R83.H0_H0 ;  /* 0x20000053ff537230 */ /* 0x002fe20000004100 */
        /* <DEDUP_REMOVED lines=77> */
[----:B------:R0:W-:Y:S01]  /*4eb0*/  STS.U16 [R240+0x3c0], R93 ;  /* 0x0003c05df0007388 */ /* 0x0001e20000000400 */
[----:B------:R-:W-:-:S03]  /*4ec0*/  NOP ;  /* 0x0000000000007918 */ /* 0x000fc60000000000 */
[----:B------:R-:W0:Y:S04]  /*4ed0*/  LDS.U16 R33, [R59] ;  /* 0x000000003b217984 */ /* 0x000e280000000400 */
        /* <DEDUP_REMOVED lines=12> */
[----:B------:R-:W0:Y:S04]  /*4fa0*/  LDS.U16 R76, [R59+0x1a] ;  /* 0x00001a003b4c7984 */ /* 0x000e280000000400 */
[----:B------:R-:W-:Y:S04]  /*4fb0*/  LDS.U16 R77, [R59+0x1c] ;  /* 0x00001c003b4d7984 */ /* 0x000fe80000000400 */
[----:B------:R-:W0:Y:S01]  /*4fc0*/  LDS.U16 R79, [R59+0x1e] ;  /* 0x00001e003b4f7984 */ /* 0x000e220000000400 */
        /* <DEDUP_REMOVED lines=41> */
[----:B------:R-:W-:-:S02]  /*5260*/  HADD2.F32 R33, -RZ, R33.H0_H0 ;  /* 0x20000021ff217230 */ /* 0x000fc40000004100 */
[----:B------:R-:W-:Y:S02]  /*5270*/  HADD2.F32 R76, -RZ, R76.H0_H0 ;  /* 0x2000004cff4c7230 */ /* 0x000fe40000004100 */
[----:B------:R-:W-:Y:S02]  /*5280*/  HADD2.F32 R32, -RZ, R32.H0_H0 ;  /* 0x20000020ff207230 */ /* 0x000fe40000004100 */
[----:B------:R-:W-:-:S03]  /*5290*/  FMUL.FTZ R102, R33, -1.4426950216293334961 ;  /* 0xbfb8aa3b21667820 */ /* 0x000fc60000410000 */
[----:B------:R-:W-:-:S03]  /*52a0*/  FMUL.FTZ R103, R32, -1.4426950216293334961 ;  /* 0xbfb8aa3b20677820 */ /* 0x000fc60000410000 */
[----:B------:R-:W1:Y:S01]  /*52b0*/  MUFU.EX2 R102, R102 ;  /* 0x0000006600667308 */ /* 0x000e620000000800 */
[----:B------:R-:W-:-:S07]  /*52c0*/  HADD2.F32 R36, -RZ, R36.H0_H0 ;  /* 0x20000024ff247230 */ /* 0x000fce0000004100 */
[----:B------:R-:W1:Y:S01]  /*52d0*/  MUFU.EX2 R103, R103 ;  /* 0x0000006700677308 */ /* 0x000e620000000800 */
[----:B------:R-:W-:Y:S02]  /*52e0*/  HADD2.F32 R41, -RZ, R41.H0_H0 ;  /* 0x20000029ff297230 */ /* 0x000fe40000004100 */
[----:B------:R-:W-:Y:S02]  /*52f0*/  HADD2.F32 R35, -RZ, R35.H0_H0 ;  /* 0x20000023ff237230 */ /* 0x000fe40000004100 */
[----:B0-----:R-:W-:Y:S01]  /*5300*/  FMUL.FTZ R2, R36, -1.4426950216293334961 ;  /* 0xbfb8aa3b24027820 */ /* 0x001fe20000410000 */
[----:B------:R-:W-:Y:S02]  /*5310*/  FMUL.FTZ R3, R41, -1.4426950216293334961 ;  /* 0xbfb8aa3b29037820 */ /* 0x000fe40000410000 */
[----:B------:R-:W-:-:S03]  /*5320*/  FMUL.FTZ R104, R35, -1.4426950216293334961 ;  /* 0xbfb8aa3b23687820 */ /* 0x000fc60000410000 */
[----:B------:R-:W0:Y:S01]  /*5330*/  MUFU.EX2 R2, R2 ;  /* 0x0000000200027308 */ /* 0x000e220000000800 */
[----:B------:R-:W-:-:S07]  /*5340*/  HADD2.F32 R79, -RZ, R79.H0_H0 ;  /* 0x2000004fff4f7230 */ /* 0x000fce0000004100 */
[----:B------:R-:W-:Y:S01]  /*5350*/  MUFU.EX2 R3, R3 ;  /* 0x0000000300037308 */ /* 0x000fe20000000800 */
[----:B------:R-:W-:-:S07]  /*5360*/  HADD2.F32 R77, -RZ, R77.H0_H0 ;  /* 0x2000004dff4d7230 */ /* 0x000fce0000004100 */
[----:B------:R-:W-:Y:S01]  /*5370*/  MUFU.EX2 R104, R104 ;  /* 0x0000006800687308 */ /* 0x000fe20000000800 */
[----:B------:R-:W-:Y:S02]  /*5380*/  HADD2.F32 R67, -RZ, R67.H0_H0 ;  /* 0x20000043ff437230 */ /* 0x000fe40000004100 */
[----:B------:R-:W-:Y:S02]  /*5390*/  HADD2.F32 R68, -RZ, R68.H0_H0 ;  /* 0x20000044ff447230 */ /* 0x000fe40000004100 */
[----:B------:R-:W-:Y:S02]  /*53a0*/  HADD2.F32 R65, -RZ, R65.H0_H0 ;  /* 0x20000041ff417230 */ /* 0x000fe40000004100 */
[----:B------:R-:W-:Y:S01]  /*53b0*/  FMUL.FTZ R107, R67, -1.4426950216293334961 ;  /* 0xbfb8aa3b436b7820 */ /* 0x000fe20000410000 */
[----:B------:R-:W-:Y:S02]  /*53c0*/  FMUL.FTZ R108, R68, -1.4426950216293334961 ;  /* 0xbfb8aa3b446c7820 */ /* 0x000fe40000410000 */
[----:B------:R-:W-:Y:S01]  /*53d0*/  FMUL.FTZ R105, R65, -1.4426950216293334961 ;  /* 0xbfb8aa3b41697820 */ /* 0x000fe20000410000 */
[----:B------:R-:W-:-:S02]  /*53e0*/  HADD2.F32 R66, -RZ, R66.H0_H0 ;  /* 0x20000042ff427230 */ /* 0x000fc40000004100 */
[----:B------:R-:W-:Y:S08]  /*53f0*/  MUFU.EX2 R107, R107 ;  /* 0x0000006b006b7308 */ /* 0x000ff00000000800 */
[----:B------:R-:W-:Y:S01]  /*5400*/  MUFU.EX2 R108, R108 ;  /* 0x0000006c006c7308 */ /* 0x000fe20000000800 */
[----:B------:R-:W-:Y:S01]  /*5410*/  FMUL.FTZ R106, R66, -1.4426950216293334961 ;  /* 0xbfb8aa3b426a7820 */ /* 0x000fe20000410000 */
[----:B------:R-:W-:-:S06]  /*5420*/  HADD2.F32 R75, -RZ, R75.H0_H0 ;  /* 0x2000004bff4b7230 */ /* 0x000fcc0000004100 */
[----:B------:R-:W-:Y:S01]  /*5430*/  MUFU.EX2 R105, R105 ;  /* 0x0000006900697308 */ /* 0x000fe20000000800 */
[----:B------:R-:W-:Y:S04]  /*5440*/  STS.U16 [R151], R78 ;  /* 0x0000004e97007388 */ /* 0x000fe80000000400 */
[----:B------:R1:W-:Y:S04]  /*5450*/  STS.U16 [R150+0x40], R81 ;  /* 0x0000405196007388 */ /* 0x0003e80000000400 */
[----:B--2---:R-:W-:Y:S04]  /*5460*/  STS.U16 [R149+0x80], R82 ;  /* 0x0000805295007388 */ /* 0x004fe80000000400 */
[----:B---3--:R2:W-:Y:S01]  /*5470*/  STS.U16 [R148+0xc0], R84 ;  /* 0x0000c05494007388 */ /* 0x0085e20000000400 */
[----:B-1----:R-:W-:-:S03]  /*5480*/  FMUL.FTZ R81, R76, -1.4426950216293334961 ;  /* 0xbfb8aa3b4c517820 */ /* 0x002fc60000410000 */
[----:B----4-:R1:W-:Y:S04]  /*5490*/  STS.U16 [R146+0x100], R85 ;  /* 0x0001005592007388 */ /* 0x0103e80000000400 */
[----:B-----5:R-:W-:Y:S04]  /*54a0*/  STS.U16 [R144+0x140], R86 ;  /* 0x0001405690007388 */ /* 0x020fe80000000400 */
[----:B------:R-:W-:Y:S04]  /*54b0*/  STS.U16 [R142+0x180], R87 ;  /* 0x000180578e007388 */ /* 0x000fe80000000400 */
[----:B------:R3:W-:Y:S01]  /*54c0*/  STS.U16 [R140+0x1c0], R88 ;  /* 0x0001c0588c007388 */ /* 0x0007e20000000400 */
[----:B------:R4:W-:Y:S03]  /*54d0*/  MUFU.EX2 R114, R81 ;  /* 0x0000005100727308 */ /* 0x0009e60000000800 */
        /* <DEDUP_REMOVED lines=9> */
[----:B------:R-:W5:Y:S04]  /*5570*/  LDS.U16 R78, [R59] ;  /* 0x000000003b4e7984 */ /* 0x000f680000000400 */
[----:B----4-:R-:W4:Y:S01]  /*5580*/  LDS.U16 R81, [R59+0x2] ;  /* 0x000002003b517984 */ /* 0x010f220000000400 */
[----:B--2---:R-:W-:Y:S01]  /*5590*/  FADD.FTZ R84, R102, 1 ;  /* 0x3f80000066547421 */ /* 0x004fe20000010000 */
[----:B-1----:R-:W-:Y:S02]  /*55a0*/  FADD.FTZ R85, R103, 1 ;  /* 0x3f80000067557421 */ /* 0x002fe40000010000 */
[----:B------:R-:W1:Y:S03]  /*55b0*/  LDS.U16 R82, [R59+0x4] ;  /* 0x000004003b527984 */ /* 0x000e660000000400 */
[----:B------:R-:W2:Y:S01]  /*55c0*/  MUFU.RCP R84, R84 ;  /* 0x0000005400547308 */ /* 0x000ea20000001000 */
[----:B---3--:R-:W-:Y:S01]  /*55d0*/  FMUL.FTZ R88, R79, -1.4426950216293334961 ;  /* 0xbfb8aa3b4f587820 */ /* 0x008fe20000410000 */
[----:B------:R-:W-:Y:S01]  /*55e0*/  FMUL.FTZ R86, R77, -1.4426950216293334961 ;  /* 0xbfb8aa3b4d567820 */ /* 0x000fe20000410000 */
[----:B0-----:R-:W-:Y:S01]  /*55f0*/  FADD.FTZ R87, R2, 1 ;  /* 0x3f80000002577421 */ /* 0x001fe20000010000 */
[----:B------:R-:W0:Y:S04]  /*5600*/  LDS.U16 R94, [R59+0x8] ;  /* 0x000008003b5e7984 */ /* 0x000e280000000400 */
[----:B------:R-:W3:Y:S01]  /*5610*/  MUFU.RCP R85, R85 ;  /* 0x0000005500557308 */ /* 0x000ee20000001000 */
[----:B------:R-:W-:Y:S04]  /*5620*/  LDS.U16 R91, [R59+0x6] ;  /* 0x000006003b5b7984 */ /* 0x000fe80000000400 */
[----:B------:R-:W-:Y:S03]  /*5630*/  LDS.U16 R95, [R59+0xa] ;  /* 0x00000a003b5f7984 */ /* 0x000fe60000000400 */
[----:B------:R3:W-:Y:S01]  /*5640*/  MUFU.EX2 R128, R88 ;  /* 0x0000005800807308 */ /* 0x0007e20000000800 */
[----:B--2---:R-:W-:Y:S01]  /*5650*/  FADD.FTZ R2, -R84, 1 ;  /* 0x3f80000054027421 */ /* 0x004fe20000010100 */
[----:B------:R-:W-:-:S02]  /*5660*/  HADD2.F32 R70, -RZ, R70.H0_H0 ;  /* 0x20000046ff467230 */ /* 0x000fc40000004100 */
[----:B------:R-:W-:-:S04]  /*5670*/  FMUL.FTZ R113, R75, -1.4426950216293334961 ;  /* 0xbfb8aa3b4b717820 */ /* 0x000fc80000410000 */
[----:B------:R-:W-:Y:S01]  /*5680*/  MUFU.EX2 R106, R106 ;  /* 0x0000006a006a7308 */ /* 0x000fe20000000800 */
[----:B---3--:R-:W-:Y:S01]  /*5690*/  FADD.FTZ R88, R3, 1 ;  /* 0x3f80000003587421 */ /* 0x008fe20000010000 */
[----:B-----5:R-:W-:Y:S01]  /*56a0*/  FADD.FTZ R100, R107, 1 ;  /* 0x3f8000006b647421 */ /* 0x020fe20000010000 */
[----:B------:R-:W-:Y:S02]  /*56b0*/  HADD2.F32 R69, -RZ, R69.H0_H0 ;  /* 0x20000045ff457230 */ /* 0x000fe40000004100 */
[----:B------:R-:W-:Y:S01]  /*56c0*/  FADD.FTZ R108, R108, 1 ;  /* 0x3f8000006c6c7421 */ /* 0x000fe20000010000 */
[----:B------:R-:W-:Y:S02]  /*56d0*/  HADD2.F32 R78, -RZ, R78.H0_H0 ;  /* 0x2000004eff4e7230 */ /* 0x000fe40000004100 */
[----:B------:R-:W-:Y:S01]  /*56e0*/  FADD.FTZ R92, R105, 1 ;  /* 0x3f800000695c7421 */ /* 0x000fe20000010000 */
[----:B------:R-:W-:Y:S01]  /*56f0*/  HADD2.F32 R73, -RZ, R73.H0_H0 ;  /* 0x20000049ff497230 */ /* 0x000fe20000004100 */
[----:B------:R2:W-:Y:S01]  /*5700*/  MUFU.EX2 R117, R86 ;  /* 0x0000005600757308 */ /* 0x0005e20000000800 */
[----:B----4-:R-:W-:-:S02]  /*5710*/  HADD2.F32 R81, -RZ, R81.H0_H0 ;  /* 0x20000051ff517230 */ /* 0x010fc40000004100 */
[----:B------:R-:W-:Y:S01]  /*5720*/  FMUL.FTZ R3, R83, R78 ;  /* 0x0000004e53037220 */ /* 0x000fe20000410000 */
[----:B------:R-:W-:Y:S01]  /*5730*/  FFMA.FTZ R99, R33, R2, 1 ;  /* 0x3f80000021637423 */ /* 0x000fe20000010002 */
[----:B------:R-:W-:Y:S02]  /*5740*/  LDS.U16 R107, [R59+0x10] ;  /* 0x000010003b6b7984 */ /* 0x000fe40000000400 */
[----:B------:R-:W-:Y:S01]  /*5750*/  FMUL.FTZ R2, R84, R3 ;  /* 0x0000000354027220 */ /* 0x000fe20000410000 */
[----:B------:R-:W-:Y:S01]  /*5760*/  HADD2.F32 R96, -RZ, R96.H0_H0 ;  /* 0x20000060ff607230 */ /* 0x000fe20000004100 */
[----:B------:R-:W-:Y:S01]  /*5770*/  LDS.U16 R115, [R59+0x14] ;  /* 0x000014003b737984 */ /* 0x000fe20000000400 */
[----:B--2---:R-:W-:Y:S01]  /*5780*/  FADD.FTZ R86, R104, 1 ;  /* 0x3f80000068567421 */ /* 0x004fe20000010000 */
[C---:B------:R-:W-:Y:S01]  /*5790*/  FADD.FTZ R3, -R85.reuse, 1 ;  /* 0x3f80000055037421 */ /* 0x040fe20000010100 */
[----:B------:R-:W-:Y:S01]  /*57a0*/  FMUL.FTZ R102, R90, R81 ;  /* 0x000000515a667220 */ /* 0x000fe20000410000 */
[----:B------:R-:W-:Y:S01]  /*57b0*/  HADD2.F32 R98, -RZ, R98.H0_H0 ;  /* 0x20000062ff627230 */ /* 0x000fe20000004100 */
[----:B------:R-:W-:Y:S02]  /*57c0*/  LDS.U16 R116, [R59+0x18] ;  /* 0x000018003b747984 */ /* 0x000fe40000000400 */
[----:B------:R-:W2:Y:S01]  /*57d0*/  MUFU.RCP R86, R86 ;  /* 0x0000005600567308 */ /* 0x000ea20000001000 */
[----:B------:R-:W-:Y:S01]  /*57e0*/  FFMA.FTZ R3, R32, R3, 1 ;  /* 0x3f80000020037423 */ /* 0x000fe20000010003 */
[----:B------:R-:W-:Y:S01]  /*57f0*/  FMUL.FTZ R102, R85, R102 ;  /* 0x0000006655667220 */ /* 0x000fe20000410000 */
[----:B------:R-:W-:Y:S01]  /*5800*/  FADD.FTZ R126, R114, 1 ;  /* 0x3f800000727e7421 */ /* 0x000fe20000010000 */
[----:B------:R-:W-:Y:S01]  /*5810*/  HADD2.F32 R74, -RZ, R74.H0_H0 ;  /* 0x2000004aff4a7230 */ /* 0x000fe20000004100 */
[----:B------:R-:W-:Y:S01]  /*5820*/  LDS.U16 R118, [R59+0x1c] ;  /* 0x00001c003b767984 */ /* 0x000fe20000000400 */
[----:B------:R-:W-:-:S03]  /*5830*/  FMUL.FTZ R121, R102, R3 ;  /* 0x0000000366797220 */ /* 0x000fc60000410000 */
[----:B------:R-:W3:Y:S01]  /*5840*/  LDS.U16 R3, [R59+0xc] ;  /* 0x00000c003b037984 */ /* 0x000ee20000000400 */
[----:B-1----:R-:W-:Y:S02]  /*5850*/  HADD2.F32 R82, -RZ, R82.H0_H0 ;  /* 0x20000052ff527230 */ /* 0x002fe40000004100 */
[----:B------:R-:W-:Y:S01]  /*5860*/  FMUL.FTZ R2, R2, R99 ;  /* 0x0000006302027220 */ /* 0x000fe20000410000 */
[----:B------:R-:W1:Y:S01]  /*5870*/  MUFU.RCP R88, R88 ;  /* 0x0000005800587308 */ /* 0x000e620000001000 */
[----:B------:R-:W-:Y:S01]  /*5880*/  LDS.U16 R119, [R59+0x1e] ;  /* 0x00001e003b777984 */ /* 0x000fe20000000400 */
[----:B------:R-:W-:Y:S01]  /*5890*/  FMUL.FTZ R99, R89, R82 ;  /* 0x0000005259637220 */ /* 0x000fe20000410000 */
[----:B--2---:R-:W-:-:S03]  /*58a0*/  FADD.FTZ R104, -R86, 1 ;  /* 0x3f80000056687421 */ /* 0x004fc60000010100 */
[----:B------:R-:W-:Y:S01]  /*58b0*/  FMUL.FTZ R101, R86, R99 ;  /* 0x0000006356657220 */ /* 0x000fe20000410000 */
[----:B------:R-:W-:-:S04]  /*58c0*/  FFMA.FTZ R104, R35, R104, 1 ;  /* 0x3f80000023687423 */ /* 0x000fc80000010068 */
[----:B------:R-:W-:Y:S02]  /*58d0*/  FMUL.FTZ R120, R101, R104 ;  /* 0x0000006865787220 */ /* 0x000fe40000410000 */
[----:B------:R-:W2:Y:S01]  /*58e0*/  LDS.U16 R104, [R59+0xe] ;  /* 0x00000e003b687984 */ /* 0x000ea20000000400 */
[----:B0-----:R-:W-:Y:S02]  /*58f0*/  HADD2.F32 R94, -RZ, R94.H0_H0 ;  /* 0x2000005eff5e7230 */ /* 0x001fe40000004100 */
[----:B------:R-:W-:Y:S01]  /*5900*/  FMUL.FTZ R110, R70, -1.4426950216293334961 ;  /* 0xbfb8aa3b466e7820 */ /* 0x000fe20000410000 */
[----:B------:R-:W0:Y:S01]  /*5910*/  MUFU.EX2 R113, R113 ;  /* 0x0000007100717308 */ /* 0x000e220000000800 */
[----:B------:R-:W-:Y:S01]  /*5920*/  FMUL.FTZ R109, R69, -1.4426950216293334961 ;  /* 0xbfb8aa3b456d7820 */ /* 0x000fe20000410000 */
[----:B------:R-:W-:-:S06]  /*5930*/  FMUL.FTZ R103, R97, R94 ;  /* 0x0000005e61677220 */ /* 0x000fcc0000410000 */
[----:B------:R4:W-:Y:S01]  /*5940*/  MUFU.RCP R99, R108 ;  /* 0x0000006c00637308 */ /* 0x0009e20000001000 */
[----:B-1----:R-:W-:Y:S01]  /*5950*/  FMUL.FTZ R103, R88, R103 ;  /* 0x0000006758677220 */ /* 0x002fe20000410000 */
[----:B------:R-:W-:Y:S01]  /*5960*/  FMUL.FTZ R111, R73, -1.4426950216293334961 ;  /* 0xbfb8aa3b496f7820 */ /* 0x000fe20000410000 */
[----:B------:R-:W-:-:S05]  /*5970*/  FADD.FTZ R93, R106, 1 ;  /* 0x3f8000006a5d7421 */ /* 0x000fca0000010000 */
[----:B------:R-:W1:Y:S01]  /*5980*/  MUFU.RCP R87, R87 ;  /* 0x0000005700577308 */ /* 0x000e620000001000 */
[----:B----4-:R-:W-:-:S04]  /*5990*/  FADD.FTZ R108, -R88, 1 ;  /* 0x3f800000586c7421 */ /* 0x010fc80000010100 */
[----:B------:R-:W-:-:S03]  /*59a0*/  FFMA.FTZ R108, R41, R108, 1 ;  /* 0x3f800000296c7423 */ /* 0x000fc6000001006c */
[----:B------:R-:W4:Y:S01]  /*59b0*/  MUFU.EX2 R110, R110 ;  /* 0x0000006e006e7308 */ /* 0x000f220000000800 */
[----:B------:R-:W-:Y:S01]  /*59c0*/  FMUL.FTZ R122, R103, R108 ;  /* 0x0000006c677a7220 */ /* 0x000fe20000410000 */
[----:B------:R-:W-:-:S06]  /*59d0*/  HADD2.F32 R103, -RZ, R71.H0_H0 ;  /* 0x20000047ff677230 */ /* 0x000fcc0000004100 */
[----:B------:R-:W5:Y:S01]  /*59e0*/  MUFU.RCP R92, R92 ;  /* 0x0000005c005c7308 */ /* 0x000f620000001000 */
[----:B---3--:R-:W-:Y:S02]  /*59f0*/  HADD2.F32 R71, -RZ, R3.H0_H0 ;  /* 0x20000003ff477230 */ /* 0x008fe40000004100 */
[----:B------:R-:W3:Y:S05]  /*5a00*/  LDS.U16 R3, [R59+0x16] ;  /* 0x000016003b037984 */ /* 0x000eea0000000400 */
[----:B------:R-:W2:Y:S01]  /*5a10*/  MUFU.EX2 R109, R109 ;  /* 0x0000006d006d7308 */ /* 0x000ea20000000800 */
[----:B------:R-:W-:Y:S02]  /*5a20*/  HADD2.F32 R91, -RZ, R91.H0_H0 ;  /* 0x2000005bff5b7230 */ /* 0x000fe40000004100 */
[----:B0-----:R-:W-:Y:S01]  /*5a30*/  FADD.FTZ R108, R113, 1 ;  /* 0x3f800000716c7421 */ /* 0x001fe20000010000 */
[----:B------:R-:W-:Y:S01]  /*5a40*/  HADD2.F32 R95, -RZ, R95.H0_H0 ;  /* 0x2000005fff5f7230 */ /* 0x000fe20000004100 */
[----:B------:R-:W0:Y:S03]  /*5a50*/  LDS.U16 R113, [R59+0x12] ;  /* 0x000012003b717984 */ /* 0x000e260000000400 */
[----:B------:R4:W2:Y:S01]  /*5a60*/  MUFU.EX2 R112, R111 ;  /* 0x0000006f00707308 */ /* 0x0008a20000000800 */
[----:B-1----:R-:W-:Y:S01]  /*5a70*/  FADD.FTZ R101, -R87, 1 ;  /* 0x3f80000057657421 */ /* 0x002fe20000010100 */
[----:B------:R-:W-:-:S06]  /*5a80*/  FMUL.FTZ R106, R96, R91 ;  /* 0x0000005b606a7220 */ /* 0x000fcc0000410000 */
[----:B------:R-:W1:Y:S01]  /*5a90*/  MUFU.RCP R93, R93 ;  /* 0x0000005d005d7308 */ /* 0x000e620000001000 */
[----:B----4-:R-:W-:Y:S01]  /*5aa0*/  FADD.FTZ R111, R110, 1 ;  /* 0x3f8000006e6f7421 */ /* 0x010fe20000010000 */
[----:B-----5:R-:W-:Y:S01]  /*5ab0*/  FADD.FTZ R110, -R92, 1 ;  /* 0x3f8000005c6e7421 */ /* 0x020fe20000010100 */
[----:B------:R-:W-:Y:S01]  /*5ac0*/  FMUL.FTZ R105, R98, R95 ;  /* 0x0000005f62697220 */ /* 0x000fe20000410000 */
[----:B------:R-:W-:Y:S01]  /*5ad0*/  FFMA.FTZ R101, R36, R101, 1 ;  /* 0x3f80000024657423 */ /* 0x000fe20000010065 */
[----:B------:R-:W-:Y:S01]  /*5ae0*/  FMUL.FTZ R106, R87, R106 ;  /* 0x0000006a576a7220 */ /* 0x000fe20000410000 */
[----:B--2---:R-:W-:Y:S01]  /*5af0*/  FADD.FTZ R102, R109, 1 ;  /* 0x3f8000006d667421 */ /* 0x004fe20000010000 */
[----:B------:R-:W-:Y:S01]  /*5b00*/  FFMA.FTZ R110, R65, R110, 1 ;  /* 0x3f800000416e7423 */ /* 0x000fe2000001006e */
[----:B------:R-:W2:Y:S01]  /*5b10*/  MUFU.RCP R100, R100 ;  /* 0x0000006400647308 */ /* 0x000ea20000001000 */
[----:B------:R-:W-:Y:S01]  /*5b20*/  FMUL.FTZ R109, R92, R105 ;  /* 0x000000695c6d7220 */ /* 0x000fe20000410000 */
[----:B------:R-:W-:Y:S01]  /*5b30*/  FADD.FTZ R114, R117, 1 ;  /* 0x3f80000075727421 */ /* 0x000fe20000010000 */
[----:B------:R-:W-:Y:S01]  /*5b40*/  FMUL.FTZ R123, R106, R101 ;  /* 0x000000656a7b7220 */ /* 0x000fe20000410000 */
[----:B------:R-:W4:Y:S01]  /*5b50*/  LDS.U16 R117, [R59+0x1a] ;  /* 0x00001a003b757984 */ /* 0x000f220000000400 */
[----:B------:R-:W-:Y:S01]  /*5b60*/  FADD.FTZ R106, R112, 1 ;  /* 0x3f800000706a7421 */ /* 0x000fe20000010000 */
[----:B------:R-:W-:Y:S01]  /*5b70*/  FMUL.FTZ R125, R109, R110 ;  /* 0x0000006e6d7d7220 */ /* 0x000fe20000410000 */
[----:B------:R-:W-:-:S02]  /*5b80*/  HADD2.F32 R101, -RZ, R72.H0_H0 ;  /* 0x20000048ff657230 */ /* 0x000fc40000004100 */
[C---:B-1----:R-:W-:Y:S01]  /*5b90*/  FADD.FTZ R109, -R93.reuse, 1 ;  /* 0x3f8000005d6d7421 */ /* 0x042fe20000010100 */
[----:B------:R-:W-:Y:S02]  /*5ba0*/  HADD2.F32 R72, -RZ, R104.H0_H0 ;  /* 0x20000068ff487230 */ /* 0x000fe40000004100 */
[----:B------:R-:W-:Y:S01]  /*5bb0*/  FMUL.FTZ R104, R74, R71 ;  /* 0x000000474a687220 */ /* 0x000fe20000410000 */
[----:B------:R-:W-:Y:S01]  /*5bc0*/  MUFU.RCP R102, R102 ;  /* 0x0000006600667308 */ /* 0x000fe20000001000 */
[----:B------:R-:W-:Y:S02]  /*5bd0*/  FFMA.FTZ R110, R66, R109, 1 ;  /* 0x3f800000426e7423 */ /* 0x000fe4000001006d */
[----:B------:R-:W-:Y:S01]  /*5be0*/  FMUL.FTZ R109, R93, R104 ;  /* 0x000000685d6d7220 */ /* 0x000fe20000410000 */
[----:B------:R-:W-:-:S04]  /*5bf0*/  HADD2.F32 R104, -RZ, R107.H0_H0 ;  /* 0x2000006bff687230 */ /* 0x000fc80000004100 */
[----:B------:R1:W5:Y:S01]  /*5c00*/  MUFU.RCP R105, R111 ;  /* 0x0000006f00697308 */ /* 0x0003620000001000 */
[----:B------:R-:W-:-:S07]  /*5c10*/  FMUL.FTZ R124, R109, R110 ;  /* 0x0000006e6d7c7220 */ /* 0x000fce0000410000 */
[----:B------:R-:W3:Y:S01]  /*5c20*/  MUFU.RCP R106, R106 ;  /* 0x0000006a006a7308 */ /* 0x000ee20000001000 */
[C---:B--2---:R-:W-:Y:S01]  /*5c30*/  FADD.FTZ R112, -R100.reuse, 1 ;  /* 0x3f80000064707421 */ /* 0x044fe20000010100 */
[----:B-1----:R-:W-:Y:S01]  /*5c40*/  FMUL.FTZ R111, R101, R72 ;  /* 0x00000048656f7220 */ /* 0x002fe20000410000 */
[----:B------:R-:W-:Y:S01]  /*5c50*/  FADD.FTZ R109, -R99, 1 ;  /* 0x3f800000636d7421 */ /* 0x000fe20000010100 */
[----:B------:R-:W-:Y:S01]  /*5c60*/  FMUL.FTZ R110, R103, R104 ;  /* 0x00000068676e7220 */ /* 0x000fe20000410000 */
[----:B------:R-:W-:Y:S01]  /*5c70*/  FFMA.FTZ R112, R67, R112, 1 ;  /* 0x3f80000043707423 */ /* 0x000fe20000010070 */
[----:B------:R-:W-:Y:S01]  /*5c80*/  FMUL.FTZ R107, R100, R111 ;  /* 0x0000006f646b7220 */ /* 0x000fe20000410000 */
[----:B------:R-:W-:Y:S01]  /*5c90*/  FFMA.FTZ R109, R68, R109, 1 ;  /* 0x3f800000446d7423 */ /* 0x000fe2000001006d */
[----:B------:R-:W1:Y:S01]  /*5ca0*/  MUFU.RCP R108, R108 ;  /* 0x0000006c006c7308 */ /* 0x000e620000001000 */
[----:B------:R-:W-:Y:S01]  /*5cb0*/  FMUL.FTZ R110, R99, R110 ;  /* 0x0000006e636e7220 */ /* 0x000fe20000410000 */
[----:B------:R-:W-:Y:S01]  /*5cc0*/  FMUL.FTZ R127, R107, R112 ;  /* 0x000000706b7f7220 */ /* 0x000fe20000410000 */
[----:B------:R-:W-:-:S02]  /*5cd0*/  HADD2.F32 R107, -RZ, R30.H0_H0 ;  /* 0x2000001eff6b7230 */ /* 0x000fc40000004100 */
[----:B------:R-:W-:-:S03]  /*5ce0*/  HADD2.F32 R112, -RZ, R27.H0_H0 ;  /* 0x2000001bff707230 */ /* 0x000fc60000004100 */
[----:B------:R2:W4:Y:S01]  /*5cf0*/  MUFU.RCP R111, R126 ;  /* 0x0000007e006f7308 */ /* 0x0005220000001000 */
[----:B-----5:R-:W-:Y:S01]  /*5d00*/  FADD.FTZ R27, -R105, 1 ;  /* 0x3f800000691b7421 */ /* 0x020fe20000010100 */
[----:B---3--:R-:W-:Y:S01]  /*5d10*/  FADD.FTZ R30, -R106, 1 ;  /* 0x3f8000006a1e7421 */ /* 0x008fe20000010100 */
[----:B------:R-:W-:Y:S01]  /*5d20*/  FADD.FTZ R131, R128, 1 ;  /* 0x3f80000080837421 */ /* 0x000fe20000010000 */
[----:B--2---:R-:W-:Y:S01]  /*5d30*/  FMUL.FTZ R126, R110, R109 ;  /* 0x0000006d6e7e7220 */ /* 0x004fe20000410000 */
[----:B------:R-:W-:Y:S02]  /*5d40*/  HADD2.F32 R109, -RZ, R26.H0_H0 ;  /* 0x2000001aff6d7230 */ /* 0x000fe40000004100 */
[----:B------:R-:W-:Y:S01]  /*5d50*/  FADD.FTZ R26, -R102, 1 ;  /* 0x3f800000661a7421 */ /* 0x000fe20000010100 */
[----:B------:R-:W-:Y:S02]  /*5d60*/  HADD2.F32 R110, -RZ, R29.H0_H0 ;  /* 0x2000001dff6e7230 */ /* 0x000fe40000004100 */
[----:B------:R-:W-:-:S02]  /*5d70*/  HADD2.F32 R29, -RZ, R3.H0_H0 ;  /* 0x20000003ff1d7230 */ /* 0x000fc40000004100 */
[----:B------:R-:W-:Y:S01]  /*5d80*/  FFMA.FTZ R128, R69, R26, 1 ;  /* 0x3f80000045807423 */ /* 0x000fe2000001001a */
[----:B------:R-:W-:Y:S01]  /*5d90*/  FFMA.FTZ R129, R70, R27, 1 ;  /* 0x3f80000046817423 */ /* 0x000fe2000001001b */
[----:B------:R-:W-:Y:S01]  /*5da0*/  FFMA.FTZ R130, R73, R30, 1 ;  /* 0x3f80000049827423 */ /* 0x000fe2000001001e */
[----:B0-----:R-:W-:Y:S02]  /*5db0*/  HADD2.F32 R26, -RZ, R113.H0_H0 ;  /* 0x20000071ff1a7230 */ /* 0x001fe40000004100 */
[----:B------:R-:W-:Y:S01]  /*5dc0*/  FMUL.FTZ R113, R112, R29 ;  /* 0x0000001d70717220 */ /* 0x000fe20000410000 */
[----:B------:R-:W-:Y:S02]  /*5dd0*/  HADD2.F32 R27, -RZ, R115.H0_H0 ;  /* 0x20000073ff1b7230 */ /* 0x000fe40000004100 */
[----:B------:R-:W-:Y:S01]  /*5de0*/  HADD2.F32 R30, -RZ, R116.H0_H0 ;  /* 0x20000074ff1e7230 */ /* 0x000fe20000004100 */
[----:B------:R-:W0:Y:S01]  /*5df0*/  MUFU.RCP R114, R114 ;  /* 0x0000007200727308 */ /* 0x000e220000001000 */
[----:B-1----:R-:W-:Y:S01]  /*5e00*/  FADD.FTZ R132, -R108, 1 ;  /* 0x3f8000006c847421 */ /* 0x002fe20000010100 */
[----:B------:R-:W-:Y:S01]  /*5e10*/  FMUL.FTZ R116, R110, R27 ;  /* 0x0000001b6e747220 */ /* 0x000fe20000410000 */
[----:B------:R-:W-:Y:S01]  /*5e20*/  FMUL.FTZ R113, R106, R113 ;  /* 0x000000716a717220 */ /* 0x000fe20000410000 */
[----:B------:R-:W-:-:S04]  /*5e30*/  FMUL.FTZ R115, R109, R30 ;  /* 0x0000001e6d737220 */ /* 0x000fc80000410000 */
[----:B------:R1:W2:Y:S01]  /*5e40*/  MUFU.RCP R134, R131 ;  /* 0x0000008300867308 */ /* 0x0002a20000001000 */
[----:B------:R-:W-:Y:S01]  /*5e50*/  FFMA.FTZ R132, R75, R132, 1 ;  /* 0x3f8000004b847423 */ /* 0x000fe20000010084 */
[----:B------:R-:W-:Y:S01]  /*5e60*/  FMUL.FTZ R116, R105, R116 ;  /* 0x0000007469747220 */ /* 0x000fe20000410000 */
[----:B------:R-:W-:Y:S01]  /*5e70*/  FMUL.FTZ R115, R108, R115 ;  /* 0x000000736c737220 */ /* 0x000fe20000410000 */
[----:B------:R-:W-:Y:S01]  /*5e80*/  FMUL.FTZ R130, R113, R130 ;  /* 0x0000008271827220 */ /* 0x000fe20000410000 */
[----:B------:R-:W-:Y:S02]  /*5e90*/  HADD2.F32 R113, -RZ, R24.H0_H0 ;  /* 0x20000018ff717230 */ /* 0x000fe40000004100 */
[----:B------:R-:W-:Y:S01]  /*5ea0*/  FMUL.FTZ R3, R107, R26 ;  /* 0x0000001a6b037220 */ /* 0x000fe20000410000 */
[----:B----4-:R-:W-:Y:S01]  /*5eb0*/  HADD2.F32 R24, -RZ, R117.H0_H0 ;  /* 0x20000075ff187230 */ /* 0x010fe20000004100 */
[----:B------:R-:W-:Y:S01]  /*5ec0*/  ISETP.NE.AND P1, PT, R189, RZ, PT ;  /* 0x000000ffbd00720c */ /* 0x000fe20003f25270 */
[----:B------:R-:W-:Y:S01]  /*5ed0*/  FMUL.FTZ R129, R116, R129 ;  /* 0x0000008174817220 */ /* 0x000fe20000410000 */
[----:B------:R-:W-:Y:S01]  /*5ee0*/  FMUL.FTZ R132, R115, R132 ;  /* 0x0000008473847220 */ /* 0x000fe20000410000 */
[----:B------:R-:W-:-:S02]  /*5ef0*/  HADD2.F32 R115, -RZ, R5.H0_H0 ;  /* 0x20000005ff737230 */ /* 0x000fc40000004100 */
[----:B------:R-:W-:Y:S01]  /*5f00*/  FMUL.FTZ R3, R102, R3 ;  /* 0x0000000366037220 */ /* 0x000fe20000410000 */
[----:B------:R-:W-:Y:S02]  /*5f10*/  HADD2.F32 R116, -RZ, R4.H0_H0 ;  /* 0x20000004ff747230 */ /* 0x000fe40000004100 */
[----:B-1----:R-:W-:Y:S01]  /*5f20*/  FADD.FTZ R131, -R111, 1 ;  /* 0x3f8000006f837421 */ /* 0x002fe20000010100 */
[----:B------:R-:W-:Y:S02]  /*5f30*/  HADD2.F32 R4, -RZ, R118.H0_H0 ;  /* 0x20000076ff047230 */ /* 0x000fe40000004100 */
[----:B------:R-:W-:Y:S01]  /*5f40*/  FMUL.FTZ R118, R113, R24 ;  /* 0x0000001871767220 */ /* 0x000fe20000410000 */
[----:B------:R-:W-:Y:S02]  /*5f50*/  HADD2.F32 R5, -RZ, R119.H0_H0 ;  /* 0x20000077ff057230 */ /* 0x000fe40000004100 */
[----:B------:R-:W-:Y:S01]  /*5f60*/  FMUL.FTZ R3, R3, R128 ;  /* 0x0000008003037220 */ /* 0x000fe20000410000 */
[----:B0-----:R-:W-:Y:S01]  /*5f70*/  FADD.FTZ R128, -R114, 1 ;  /* 0x3f80000072807421 */ /* 0x001fe20000010100 */
[----:B--2---:R-:W-:Y:S01]  /*5f80*/  FADD.FTZ R136, -R134, 1 ;  /* 0x3f80000086887421 */ /* 0x004fe20000010100 */
[----:B------:R-:W-:Y:S01]  /*5f90*/  FFMA.FTZ R131, R76, R131, 1 ;  /* 0x3f8000004c837423 */ /* 0x000fe20000010083 */
[----:B------:R-:W-:Y:S01]  /*5fa0*/  FMUL.FTZ R117, R115, R4 ;  /* 0x0000000473757220 */ /* 0x000fe20000410000 */
[----:B------:R-:W-:Y:S01]  /*5fb0*/  FMUL.FTZ R119, R116, R5 ;  /* 0x0000000574777220 */ /* 0x000fe20000410000 */
[----:B------:R-:W-:Y:S01]  /*5fc0*/  FMUL.FTZ R118, R111, R118 ;  /* 0x000000766f767220 */ /* 0x000fe20000410000 */
[----:B------:R-:W-:Y:S01]  /*5fd0*/  F2FP.F16.F32.PACK_AB R2, R121, R2 ;  /* 0x000000027902723e */ /* 0x000fe200000000ff */
[----:B------:R-:W-:Y:S01]  /*5fe0*/  BAR.SYNC.DEFER_BLOCKING 0x0 ;  /* 0x0000000000007b1d */ /* 0x000fe20000010000 */
[----:B------:R-:W-:Y:S01]  /*5ff0*/  FFMA.FTZ R128, R77, R128, 1 ;  /* 0x3f8000004d807423 */ /* 0x000fe20000010080 */
[----:B------:R-:W-:Y:S01]  /*6000*/  FFMA.FTZ R136, R79, R136, 1 ;  /* 0x3f8000004f887423 */ /* 0x000fe20000010088 */
[----:B------:R-:W-:Y:S01]  /*6010*/  FMUL.FTZ R117, R114, R117 ;  /* 0x0000007572757220 */ /* 0x000fe20000410000 */
[----:B------:R-:W-:Y:S01]  /*6020*/  FMUL.FTZ R119, R134, R119 ;  /* 0x0000007786777220 */ /* 0x000fe20000410000 */
[----:B------:R-:W-:Y:S01]  /*6030*/  FMUL.FTZ R131, R118, R131 ;  /* 0x0000008376837220 */ /* 0x000fe20000410000 */
[----:B------:R-:W-:Y:S01]  /*6040*/  PRMT R118, R2, 0x7632, R118 ;  /* 0x0000763202767816 */ /* 0x000fe20000000076 */
[----:B------:R-:W-:Y:S01]  /*6050*/  VOTEU.ALL UP0, P1 ;  /* 0x0000000000ff7886 */ /* 0x000fe20000800000 */
[----:B------:R-:W-:Y:S01]  /*6060*/  F2FP.F16.F32.PACK_AB R124, R127, R124 ;  /* 0x0000007c7f7c723e */ /* 0x000fe200000000ff */
[----:B------:R-:W-:Y:S01]  /*6070*/  FMUL.FTZ R117, R117, R128 ;  /* 0x0000008075757220 */ /* 0x000fe20000410000 */
[----:B------:R-:W-:Y:S01]  /*6080*/  F2FP.F16.F32.PACK_AB R120, R123, R120 ;  /* 0x000000787b78723e */ /* 0x000fe200000000ff */
[----:B------:R-:W-:Y:S01]  /*6090*/  FMUL.FTZ R136, R119, R136 ;  /* 0x0000008877887220 */ /* 0x000fe20000410000 */
[----:B------:R-:W-:Y:S01]  /*60a0*/  F2FP.F16.F32.PACK_AB R3, R3, R126 ;  /* 0x0000007e0303723e */ /* 0x000fe200000000ff */
[----:B------:R-:W-:Y:S01]  /*60b0*/  @!UP0 UIMAD UR12, UR20, -0x800, UR10 ;  /* 0xfffff800140c88a4 */ /* 0x000fe2000f8e020a */
[----:B------:R-:W-:-:S02]  /*60c0*/  PRMT R119, R120, 0x7632, R119 ;  /* 0x0000763278777816 */ /* 0x000fc40000000077 */
[----:B------:R-:W-:Y:S02]  /*60d0*/  F2FP.F16.F32.PACK_AB R122, R125, R122 ;  /* 0x0000007a7d7a723e */ /* 0x000fe400000000ff */
[----:B------:R-:W-:Y:S02]  /*60e0*/  F2FP.F16.F32.PACK_AB R129, R130, R129 ;  /* 0x000000818281723e */ /* 0x000fe400000000ff */
[----:B------:R-:W-:Y:S01]  /*60f0*/  F2FP.F16.F32.PACK_AB R131, R131, R132 ;  /* 0x000000848383723e */ /* 0x000fe200000000ff */
[----:B------:R0:W-:Y:S01]  /*6100*/  STS.U16 [R59], R2 ;  /* 0x000000023b007388 */ /* 0x0001e20000000400 */
[----:B------:R-:W-:-:S03]  /*6110*/  F2FP.F16.F32.PACK_AB R117, R136, R117 ;  /* 0x000000758875723e */ /* 0x000fc600000000ff */
[----:B------:R1:W-:Y:S01]  /*6120*/  STS.U16 [R59+0x2], R118 ;  /* 0x000002763b007388 */ /* 0x0003e20000000400 */
[----:B0-----:R-:W-:Y:S02]  /*6130*/  PRMT R2, R124, 0x7632, R2 ;  /* 0x000076327c027816 */ /* 0x001fe40000000002 */
[----:B-1----:R-:W-:-:S03]  /*6140*/  PRMT R118, R3, 0x7632, R118 ;  /* 0x0000763203767816 */ /* 0x002fc60000000076 */
[----:B------:R0:W-:Y:S01]  /*6150*/  STS.U16 [R59+0xe], R2 ;  /* 0x00000e023b007388 */ /* 0x0001e20000000400 */
[----:B------:R-:W-:-:S03]  /*6160*/  PRMT R121, R122, 0x7632, R121 ;  /* 0x000076327a797816 */ /* 0x000fc60000000079 */
[----:B------:R1:W-:Y:S04]  /*6170*/  STS.U16 [R59+0x4], R120 ;  /* 0x000004783b007388 */ /* 0x0003e80000000400 */
[----:B------:R2:W-:Y:S01]  /*6180*/  STS.U16 [R59+0x6], R119 ;  /* 0x000006773b007388 */ /* 0x0005e20000000400 */
[----:B0-----:R-:W-:-:S03]  /*6190*/  MOV R2, UR12 ;  /* 0x0000000c00027c02 */ /* 0x001fc60008000f00 */
[----:B------:R0:W-:Y:S01]  /*61a0*/  STS.U16 [R59+0x10], R3 ;  /* 0x000010033b007388 */ /* 0x0001e20000000400 */
[----:B-1----:R-:W-:-:S03]  /*61b0*/  PRMT R120, R131, 0x7632, R120 ;  /* 0x0000763283787816 */ /* 0x002fc60000000078 */
[----:B------:R1:W-:Y:S01]  /*61c0*/  STS.U16 [R59+0x12], R118 ;  /* 0x000012763b007388 */ /* 0x0003e20000000400 */
[----:B--2---:R-:W-:Y:S02]  /*61d0*/  PRMT R119, R129, 0x7632, R119 ;  /* 0x0000763281777816 */ /* 0x004fe40000000077 */
[C---:B0-----:R-:W-:Y:S02]  /*61e0*/  PRMT R3, R117.reuse, 0x7610, R3 ;  /* 0x0000761075037816 */ /* 0x041fe40000000003 */
[----:B-1----:R-:W-:Y:S02]  /*61f0*/  PRMT R118, R117, 0x7632, R118 ;  /* 0x0000763275767816 */ /* 0x002fe40000000076 */
[----:B------:R-:W-:Y:S01]  /*6200*/  @!P1 IADD3 R2, PT, PT, R2, 0x800, RZ ;  /* 0x0000080002029810 */ /* 0x000fe20007ffe0ff */
        /* <DEDUP_REMOVED lines=28> */
[----:B------:R-:W-:-:S05]  /*63d0*/  UIMAD.WIDE.U32 UR12, UR34, UR14, UR8 ;  /* 0x0000000e220c72a5 */ /* 0x000fca000f8e0008 */
[----:B------:R-:W2:Y:S01]  /*63e0*/  LDS R118, [UR30+0x1080] ;  /* 0x0010801eff767984 */ /* 0x000ea20008000800 */
[----:B------:R-:W-:Y:S01]  /*63f0*/  UIMAD UR13, UR34, UR15, UR13 ;  /* 0x0000000f220d72a4 */ /* 0x000fe2000f8e020d */
[----:B------:R-:W1:Y:S03]  /*6400*/  LDCU.64 UR14, c[0x0][0x558] ;  /* 0x0000ab00ff0e77ac */ /* 0x000e660008000a00 */
[----:B------:R-:W-:-:S04]  /*6410*/  UIMAD.WIDE.U32 UR12, UR31, UR36, UR12 ;  /* 0x000000241f0c72a5 */ /* 0x000fc8000f8e000c */
[----:B------:R-:W-:Y:S02]  /*6420*/  UIMAD UR13, UR31, UR37, UR13 ;  /* 0x000000251f0d72a4 */ /* 0x000fe4000f8e020d */
[----:B0-----:R-:W-:Y:S01]  /*6430*/  IADD3 R3, P0, PT, R21, UR12, RZ ;  /* 0x0000000c15037c10 */ /* 0x001fe2000ff1e0ff */
[----:B------:R-:W0:Y:S03]  /*6440*/  LDCU.64 UR36, c[0x0][0x490] ;  /* 0x00009200ff2477ac */ /* 0x000e260008000a00 */
[----:B------:R-:W-:Y:S02]  /*6450*/  IADD3.X R120, PT, PT, RZ, UR13, RZ, P0, !PT ;  /* 0x0000000dff787c10 */ /* 0x000fe400087fe4ff */
[----:B-1----:R-:W-:-:S04]  /*6460*/  LEA R2, P2, R3, UR14, 0x1 ;  /* 0x0000000e03027c11 */ /* 0x002fc8000f8408ff */
        /* <DEDUP_REMOVED lines=79> */
[----:B------:R-:W-:Y:S01]  /*6960*/  VOTEU.ALL UP0, P1 ;  /* 0x0000000000ff7886 */ /* 0x000fe20000800000 */
[----:B------:R-:W-:Y:S01]  /*6970*/  PRMT R2, R32, 0x7632, R2 ;  /* 0x0000763220027816 */ /* 0x000fe20000000002 */
        /* <DEDUP_REMOVED lines=11> */
[----:B------:R-:W-:Y:S01]  /*6a30*/  @!UP0 UIMAD UR12, UR20, -0x800, UR10 ;  /* 0xfffff800140c88a4 */ /* 0x000fe2000f8e020a */
[----:B------:R0:W-:Y:S01]  /*6a40*/  STS.U16 [R59+0x2], R2 ;  /* 0x000002023b007388 */ /* 0x0001e20000000400 */
[----:B------:R-:W-:-:S02]  /*6a50*/  PRMT R3, R35, 0x7632, R3 ;  /* 0x0000763223037816 */ /* 0x000fc40000000003 */
[----:B------:R-:W-:Y:S01]  /*6a60*/  PRMT R24, R41, 0x7632, R24 ;  /* 0x0000763229187816 */ /* 0x000fe20000000018 */
[----:B------:R1:W-:Y:S01]  /*6a70*/  STS.U16 [R59+0x10], R26 ;  /* 0x0000101a3b007388 */ /* 0x0003e20000000400 */
[----:B------:R-:W-:Y:S02]  /*6a80*/  F2FP.F16.F32.PACK_AB R71, R72, R71 ;  /* 0x000000474847723e */ /* 0x000fe400000000ff */
[----:B------:R-:W-:Y:S01]  /*6a90*/  F2FP.F16.F32.PACK_AB R27, R106, R27 ;  /* 0x0000001b6a1b723e */ /* 0x000fe200000000ff */
[----:B------:R2:W-:Y:S01]  /*6aa0*/  STS.U16 [R59+0x6], R3 ;  /* 0x000006033b007388 */ /* 0x0005e20000000400 */
[----:B------:R-:W-:Y:S02]  /*6ab0*/  F2FP.F16.F32.PACK_AB R30, R111, R30 ;  /* 0x0000001e6f1e723e */ /* 0x000fe400000000ff */
[----:B0-----:R-:W-:Y:S01]  /*6ac0*/  PRMT R2, R26, 0x7632, R2 ;  /* 0x000076321a027816 */ /* 0x001fe20000000002 */
[----:B------:R0:W-:Y:S01]  /*6ad0*/  STS.U16 [R59+0xa], R24 ;  /* 0x00000a183b007388 */ /* 0x0001e20000000400 */
[----:B------:R-:W-:-:S02]  /*6ae0*/  F2FP.F16.F32.PACK_AB R4, R5, R4 ;  /* 0x000000040504723e */ /* 0x000fc400000000ff */
[----:B------:R-:W-:Y:S01]  /*6af0*/  PRMT R29, R71, 0x7632, R29 ;  /* 0x00007632471d7816 */ /* 0x000fe2000000001d */
[----:B------:R3:W-:Y:S01]  /*6b00*/  STS.U16 [R59+0x12], R2 ;  /* 0x000012023b007388 */ /* 0x0007e20000000400 */
[----:B-1----:R-:W-:Y:S02]  /*6b10*/  PRMT R26, R4, 0x7632, R26 ;  /* 0x00007632041a7816 */ /* 0x002fe4000000001a */
[----:B--2---:R-:W-:Y:S01]  /*6b20*/  PRMT R3, R27, 0x7632, R3 ;  /* 0x000076321b037816 */ /* 0x004fe20000000003 */
[----:B------:R-:W-:Y:S01]  /*6b30*/  STS.U16 [R59], R32 ;  /* 0x000000203b007388 */ /* 0x000fe20000000400 */
[----:B0-----:R-:W-:-:S03]  /*6b40*/  PRMT R24, R30, 0x7632, R24 ;  /* 0x000076321e187816 */ /* 0x001fc60000000018 */
[----:B------:R-:W-:Y:S01]  /*6b50*/  STS.U16 [R59+0x4], R35 ;  /* 0x000004233b007388 */ /* 0x000fe20000000400 */
[----:B---3--:R-:W-:Y:S01]  /*6b60*/  MOV R2, UR12 ;  /* 0x0000000c00027c02 */ /* 0x008fe20008000f00 */
[----:B------:R-:W0:Y:S02]  /*6b70*/  LDCU.128 UR12, c[0x0][0x430] ;  /* 0x00008600ff0c77ac */ /* 0x000e240008000c00 */
[----:B------:R-:W-:Y:S01]  /*6b80*/  STS.U16 [R59+0x8], R41 ;  /* 0x000008293b007388 */ /* 0x000fe20000000400 */
[----:B------:R-:W-:-:S03]  /*6b90*/  @!P1 IADD3 R2, PT, PT, R2, 0x800, RZ ;  /* 0x0000080002029810 */ /* 0x000fc60007ffe0ff */
[----:B------:R-:W-:Y:S04]  /*6ba0*/  STS.U16 [R59+0xc], R71 ;  /* 0x00000c473b007388 */ /* 0x000fe80000000400 */
[----:B------:R-:W-:Y:S04]  /*6bb0*/  STS.U16 [R59+0xe], R29 ;  /* 0x00000e1d3b007388 */ /* 0x000fe80000000400 */
[----:B------:R-:W-:Y:S04]  /*6bc0*/  STS.U16 [R59+0x14], R27 ;  /* 0x0000141b3b007388 */ /* 0x000fe80000000400 */
[----:B------:R1:W-:Y:S01]  /*6bd0*/  STS.U16 [R59+0x16], R3 ;  /* 0x000016033b007388 */ /* 0x0003e20000000400 */
[----:B0-----:R-:W-:-:S03]  /*6be0*/  UIMAD.WIDE.U32 UR8, UR34, UR12, UR8 ;  /* 0x0000000c220872a5 */ /* 0x001fc6000f8e0008 */
[----:B------:R-:W-:Y:S01]  /*6bf0*/  STS.U16 [R59+0x18], R30 ;  /* 0x0000181e3b007388 */ /* 0x000fe20000000400 */
[----:B------:R-:W-:-:S03]  /*6c00*/  UIMAD UR9, UR34, UR13, UR9 ;  /* 0x0000000d220972a4 */ /* 0x000fc6000f8e0209 */
[----:B------:R0:W-:Y:S01]  /*6c10*/  STS.U16 [R59+0x1a], R24 ;  /* 0x00001a183b007388 */ /* 0x0001e20000000400 */
[----:B------:R-:W-:-:S03]  /*6c20*/  UIMAD.WIDE.U32 UR8, UR31, UR14, UR8 ;  /* 0x0000000e1f0872a5 */ /* 0x000fc6000f8e0008 */
[----:B------:R-:W-:Y:S01]  /*6c30*/  STS.U16 [R59+0x1c], R4 ;  /* 0x00001c043b007388 */ /* 0x000fe20000000400 */
[----:B------:R-:W-:Y:S02]  /*6c40*/  UIMAD UR15, UR31, UR15, UR9 ;  /* 0x0000000f1f0f72a4 */ /* 0x000fe4000f8e0209 */
[----:B-1----:R-:W-:Y:S01]  /*6c50*/  IADD3 R3, P0, PT, R21, UR8, RZ ;  /* 0x0000000815037c10 */ /* 0x002fe2000ff1e0ff */
[----:B------:R-:W-:Y:S01]  /*6c60*/  STS.U16 [R59+0x1e], R26 ;  /* 0x00001e1a3b007388 */ /* 0x000fe20000000400 */
[----:B------:R-:W-:-:S03]  /*6c70*/  NOP ;  /* 0x0000000000007918 */ /* 0x000fc60000000000 */
[----:B------:R-:W-:Y:S01]  /*6c80*/  LDS.U16 R5, [R151] ;  /* 0x0000000097057984 */ /* 0x000fe20000000400 */
[----:B0-----:R-:W-:-:S03]  /*6c90*/  IADD3.X R24, PT, PT, RZ, UR15, RZ, P0, !PT ;  /* 0x0000000fff187c10 */ /* 0x001fc600087fe4ff */
        /* <DEDUP_REMOVED lines=17> */
[----:B0-----:R-:W-:-:S04]  /*6db0*/  LEA R2, P0, R3, UR36, 0x1 ;  /* 0x0000002403027c11 */ /* 0x001fc8000f8008ff */
[----:B------:R-:W-:Y:S01]  /*6dc0*/  LEA.HI.X R3, R3, UR37, R24, 0x1, P0 ;  /* 0x0000002503037c11 */ /* 0x000fe200080f0c18 */
[----:B------:R-:W0:Y:S02]  /*6dd0*/  LDS R4, [UR30+0x1080] ;  /* 0x0010801eff047984 */ /* 0x000e240008000800 */
[-C--:B0-----:R-:W-:Y:S02]  /*6de0*/  ISETP.GE.AND P2, PT, R21, R4.reuse, PT ;  /* 0x000000041500720c */ /* 0x081fe40003f46270 */
        /* <DEDUP_REMOVED lines=31> */
.L_x_2909:
        /* <DEDUP_REMOVED lines=50> */
[----:B-1----:R-:W-:-:S04]  /*7300*/  FFMA.FTZ R3, R69, R40, R2 ;  /* 0x0000002845037223 */ /* 0x002fc80000010002 */
        /* <DEDUP_REMOVED lines=58> */
.L_x_3006:
[----:B------:R-:W-:Y:S01]  /*76b0*/  SHF.L.U32 R69, R189, 0x5, RZ ;  /* 0x00000005bd457819 */ /* 0x000fe200000006ff */
[----:B------:R-:W-:Y:S01]  /*76c0*/  HFMA2 R61, -RZ, RZ, 0, 0 ;  /* 0x00000000ff3d7431 */ /* 0x000fe200000001ff */
[----:B01----:R-:W-:Y:S02]  /*76d0*/  MOV R65, UR44 ;  /* 0x0000002c00417c02 */ /* 0x003fe40008000f00 */
        /* <DEDUP_REMOVED lines=31> */
[----:B----4-:R-:W4:Y:S01]  /*78d0*/  @!P0 LDG.E.U16 R108, desc[UR32][R62.64+0x1c0] ;  /* 0x0001c0203e6c8981 */ /* 0x010f22000c1e1500 */
[----:B------:R-:W-:-:S02]  /*78e0*/  ISETP.GE.AND P0, PT, R146, UR14, PT ;  /* 0x0000000e92007c0c */ /* 0x000fc4000bf06270 */
[----:B------:R-:W-:Y:S02]  /*78f0*/  PRMT R100, RZ, 0x7610, R100 ;  /* 0x00007610ff647816 */ /* 0x000fe40000000064 */
[C---:B------:R-:W-:Y:S02]  /*7900*/  LOP3.LUT R138, R68.reuse, 0x1c0, RZ, 0xfc, !PT ;  /* 0x000001c0448a7812 */ /* 0x040fe400078efcff */
[----:B------:R-:W-:Y:S02]  /*7910*/  PRMT R101, RZ, 0x7610, R101 ;  /* 0x00007610ff657816 */ /* 0x000fe40000000065 */
[C---:B------:R-:W-:Y:S02]  /*7920*/  LOP3.LUT R137, R68.reuse, 0x1e0, RZ, 0xfc, !PT ;  /* 0x000001e044897812 */ /* 0x040fe400078efcff */
[----:B------:R-:W-:Y:S02]  /*7930*/  PRMT R98, RZ, 0x7610, R98 ;  /* 0x00007610ff627816 */ /* 0x000fe40000000062 */
[----:B------:R-:W-:Y:S01]  /*7940*/  LOP3.LUT R136, R68, 0x200, RZ, 0xfc, !PT ;  /* 0x0000020044887812 */ /* 0x000fe200078efcff */
[----:B------:R-:W4:Y:S01]  /*7950*/  @!P0 LDG.E.U16 R105, desc[UR32][R62.64+0x200] ;  /* 0x000200203e698981 */ /* 0x000f22000c1e1500 */
        /* <DEDUP_REMOVED lines=19> */
[C---:B------:R-:W-:Y:S02]  /*7a90*/  LOP3.LUT R159, R68.reuse, 0x40, RZ, 0xfc, !PT ;  /* 0x00000040449f7812 */ /* 0x040fe400078efcff */
[C---:B------:R-:W-:Y:S02]  /*7aa0*/  LOP3.LUT R156, R68.reuse, 0x60, RZ, 0xfc, !PT ;  /* 0x00000060449c7812 */ /* 0x040fe400078efcff */
[----:B------:R-:W-:Y:S02]  /*7ab0*/  LOP3.LUT R145, R68, 0x80, RZ, 0xfc, !PT ;  /* 0x0000008044917812 */ /* 0x000fe400078efcff */
[----:B------:R-:W-:Y:S01]  /*7ac0*/  LOP3.LUT P2, RZ, R80, 0x4000000, RZ, 0xc0, !PT ;  /* 0x0400000050ff7812 */ /* 0x000fe2000784c0ff */
[----:B------:R-:W4:Y:S01]  /*7ad0*/  @!P0 LDG.E.U16 R102, desc[UR32][R62.64+0x2c0] ;  /* 0x0002c0203e668981 */ /* 0x000f22000c1e1500 */
[----:B------:R-:W-:-:S02]  /*7ae0*/  ISETP.GE.AND P0, PT, R140, UR14, PT ;  /* 0x0000000e8c007c0c */ /* 0x000fc4000bf06270 */
[----:B------:R-:W-:Y:S02]  /*7af0*/  LOP3.LUT R143, R68, 0xa0, RZ, 0xfc, !PT ;  /* 0x000000a0448f7812 */ /* 0x000fe400078efcff */
[----:B------:R-:W-:Y:S02]  /*7b00*/  ISETP.GE.AND P6, PT, R159, UR14, PT ;  /* 0x0000000e9f007c0c */ /* 0x000fe4000bfc6270 */
[----:B------:R-:W-:Y:S02]  /*7b10*/  ISETP.GE.AND P5, PT, R156, UR14, PT ;  /* 0x0000000e9c007c0c */ /* 0x000fe4000bfa6270 */
[----:B------:R-:W-:Y:S02]  /*7b20*/  ISETP.GE.AND P4, PT, R145, UR14, PT ;  /* 0x0000000e91007c0c */ /* 0x000fe4000bf86270 */
[----:B------:R-:W-:Y:S02]  /*7b30*/  PRMT R89, RZ, 0x7610, R89 ;  /* 0x00007610ff597816 */ /* 0x000fe40000000059 */
[----:B------:R-:W-:Y:S01]  /*7b40*/  ISETP.GE.AND P3, PT, R143, UR14, PT ;  /* 0x0000000e8f007c0c */ /* 0x000fe2000bf66270 */
[----:B------:R-:W4:Y:S01]  /*7b50*/  @!P0 LDG.E.U16 R95, desc[UR32][R62.64+0x300] ;  /* 0x000300203e5f8981 */ /* 0x000f22000c1e1500 */
[----:B------:R-:W-:-:S02]  /*7b60*/  ISETP.GE.AND P0, PT, R139, UR14, PT ;  /* 0x0000000e8b007c0c */ /* 0x000fc4000bf06270 */
[----:B------:R-:W-:Y:S02]  /*7b70*/  MOV R67, UR46 ;  /* 0x0000002e00437c02 */ /* 0x000fe40008000f00 */
[----:B------:R-:W-:Y:S02]  /*7b80*/  PRMT R71, RZ, 0x7610, R71 ;  /* 0x00007610ff477816 */ /* 0x000fe40000000047 */
[----:B------:R-:W-:Y:S01]  /*7b90*/  LOP3.LUT R120, R68, 0x300, RZ, 0xfc, !PT ;  /* 0x0000030044787812 */ /* 0x000fe200078efcff */
[----:B------:R-:W-:Y:S01]  /*7ba0*/  IMAD.WIDE.U32 R66, R67, UR8, R60 ;  /* 0x0000000843427c25 */ /* 0x000fe2000f8e003c */
[----:B------:R-:W-:Y:S02]  /*7bb0*/  PRMT R107, RZ, 0x7610, R107 ;  /* 0x00007610ff6b7816 */ /* 0x000fe4000000006b */
[----:B------:R-:W-:Y:S01]  /*7bc0*/  PRMT R78, RZ, 0x7610, R78 ;  /* 0x00007610ff4e7816 */ /* 0x000fe2000000004e */
[----:B------:R-:W5:Y:S01]  /*7bd0*/  @!P2 LDG.E.U16 R71, desc[UR32][R62.64] ;  /* 0x000000203e47a981 */ /* 0x000f62000c1e1500 */
[----:B------:R-:W-:-:S02]  /*7be0*/  PRMT R79, RZ, 0x7610, R79 ;  /* 0x00007610ff4f7816 */ /* 0x000fc4000000004f */
[----:B------:R-:W-:Y:S01]  /*7bf0*/  MOV R61, UR47 ;  /* 0x0000002f003d7c02 */ /* 0x000fe20008000f00 */
[----:B------:R-:W4:Y:S01]  /*7c00*/  @!P0 LDG.E.U16 R100, desc[UR32][R62.64+0x340] ;  /* 0x000340203e648981 */ /* 0x000f22000c1e1500 */
[----:B------:R-:W-:Y:S02]  /*7c10*/  ISETP.GE.AND P0, PT, R138, UR14, PT ;  /* 0x0000000e8a007c0c */ /* 0x000fe4000bf06270 */
[----:B------:R-:W-:Y:S01]  /*7c20*/  PRMT R76, RZ, 0x7610, R76 ;  /* 0x00007610ff4c7816 */ /* 0x000fe2000000004c */
[----:B------:R-:W2:Y:S01]  /*7c30*/  @!P6 LDG.E.U16 R107, desc[UR32][R62.64+0x80] ;  /* 0x000080203e6be981 */ /* 0x000ea2000c1e1500 */
[----:B------:R-:W-:Y:S01]  /*7c40*/  IMAD R61, R61, UR8, R67 ;  /* 0x000000083d3d7c24 */ /* 0x000fe2000f8e0243 */
[----:B------:R-:W-:Y:S02]  /*7c50*/  LEA R60, P1, R66, UR28, 0x1 ;  /* 0x0000001c423c7c11 */ /* 0x000fe4000f8208ff */
[----:B------:R-:W4:Y:S01]  /*7c60*/  @!P5 LDG.E.U16 R78, desc[UR32][R62.64+0xc0] ;  /* 0x0000c0203e4ed981 */ /* 0x000f22000c1e1500 */
[----:B------:R-:W-:-:S02]  /*7c70*/  PRMT R90, RZ, 0x7610, R90 ;  /* 0x00007610ff5a7816 */ /* 0x000fc4000000005a */
[----:B------:R-:W-:Y:S01]  /*7c80*/  LOP3.LUT R64, R68, 0x320, RZ, 0xfc, !PT ;  /* 0x0000032044407812 */ /* 0x000fe200078efcff */
[----:B------:R-:W4:Y:S01]  /*7c90*/  @!P4 LDG.E.U16 R79, desc[UR32][R62.64+0x100] ;  /* 0x000100203e4fc981 */ /* 0x000f22000c1e1500 */
[----:B------:R-:W-:Y:S02]  /*7ca0*/  LEA.HI.X R61, R66, UR29, R61, 0x1, P1 ;  /* 0x0000001d423d7c11 */ /* 0x000fe400088f0c3d */
[C---:B------:R-:W-:Y:S01]  /*7cb0*/  LOP3.LUT R65, R68.reuse, 0x340, RZ, 0xfc, !PT ;  /* 0x0000034044417812 */ /* 0x040fe200078efcff */
[----:B------:R-:W4:Y:S01]  /*7cc0*/  @!P0 LDG.E.U16 R101, desc[UR32][R62.64+0x380] ;  /* 0x000380203e658981 */ /* 0x000f22000c1e1500 */
[----:B------:R-:W-:Y:S02]  /*7cd0*/  ISETP.GE.AND P0, PT, R137, UR14, PT ;  /* 0x0000000e89007c0c */ /* 0x000fe4000bf06270 */
[----:B------:R-:W-:Y:S01]  /*7ce0*/  LOP3.LUT R66, R68, 0x360, RZ, 0xfc, !PT ;  /* 0x0000036044427812 */ /* 0x000fe200078efcff */
[----:B------:R-:W4:Y:S01]  /*7cf0*/  @!P3 LDG.E.U16 R76, desc[UR32][R62.64+0x140] ;  /* 0x000140203e4cb981 */ /* 0x000f22000c1e1500 */
[----:B------:R-:W-:-:S02]  /*7d00*/  LOP3.LUT R70, R69, 0x3e0, R177, 0xfe, !PT ;  /* 0x000003e045467812 */ /* 0x000fc400078efeb1 */
[C---:B------:R-:W-:Y:S02]  /*7d10*/  LOP3.LUT R67, R68.reuse, 0x380, RZ, 0xfc, !PT ;  /* 0x0000038044437812 */ /* 0x040fe400078efcff */
[C---:B------:R-:W-:Y:S02]  /*7d20*/  LOP3.LUT R69, R68.reuse, 0x3a0, RZ, 0xfc, !PT ;  /* 0x000003a044457812 */ /* 0x040fe400078efcff */
[----:B------:R-:W-:Y:S02]  /*7d30*/  LOP3.LUT R68, R68, 0x3c0, RZ, 0xfc, !PT ;  /* 0x000003c044447812 */ /* 0x000fe400078efcff */
[----:B------:R-:W-:Y:S01]  /*7d40*/  PRMT R87, RZ, 0x7610, R87 ;  /* 0x00007610ff577816 */ /* 0x000fe20000000057 */
[----:B------:R-:W4:Y:S01]  /*7d50*/  @!P0 LDG.E.U16 R98, desc[UR32][R62.64+0x3c0] ;  /* 0x0003c0203e628981 */ /* 0x000f22000c1e1500 */
[----:B------:R-:W-:Y:S02]  /*7d60*/  ISETP.GE.AND P0, PT, R136, UR14, PT ;  /* 0x0000000e88007c0c */ /* 0x000fe4000bf06270 */
[----:B------:R-:W-:-:S02]  /*7d70*/  PRMT R88, RZ, 0x7610, R88 ;  /* 0x00007610ff587816 */ /* 0x000fc40000000058 */
[----:B------:R-:W-:Y:S02]  /*7d80*/  PRMT R82, RZ, 0x7610, R82 ;  /* 0x00007610ff527816 */ /* 0x000fe40000000052 */
[----:B------:R-:W-:Y:S02]  /*7d90*/  PRMT R83, RZ, 0x7610, R83 ;  /* 0x00007610ff537816 */ /* 0x000fe40000000053 */
[----:B------:R-:W-:Y:S02]  /*7da0*/  PRMT R81, RZ, 0x7610, R81 ;  /* 0x00007610ff517816 */ /* 0x000fe40000000051 */
[----:B------:R-:W-:Y:S02]  /*7db0*/  PRMT R86, RZ, 0x7610, R86 ;  /* 0x00007610ff567816 */ /* 0x000fe40000000056 */
[----:B------:R-:W-:Y:S01]  /*7dc0*/  PRMT R84, RZ, 0x7610, R84 ;  /* 0x00007610ff547816 */ /* 0x000fe20000000054 */
[----:B------:R-:W4:Y:S01]  /*7dd0*/  @!P0 LDG.E.U16 R97, desc[UR32][R62.64+0x400] ;  /* 0x000400203e618981 */ /* 0x000f22000c1e1500 */
[----:B------:R-:W-:-:S13]  /*7de0*/  ISETP.GE.AND P0, PT, R135, UR14, PT ;  /* 0x0000000e87007c0c */ /* 0x000fda000bf06270 */
        /* <DEDUP_REMOVED lines=13> */
[----:B------:R-:W-:Y:S02]  /*7ec0*/  ISETP.GE.AND P0, PT, R120, UR14, PT ;  /* 0x0000000e78007c0c */ /* 0x000fe4000bf06270 */
[----:B------:R-:W-:Y:S02]  /*7ed0*/  ISETP.GE.AND P1, PT, R65, UR14, PT ;  /* 0x0000000e41007c0c */ /* 0x000fe4000bf26270 */
[----:B------:R-:W-:Y:S02]  /*7ee0*/  ISETP.GE.AND P2, PT, R66, UR14, PT ;  /* 0x0000000e42007c0c */ /* 0x000fe4000bf46270 */
[----:B------:R-:W-:Y:S02]  /*7ef0*/  ISETP.GE.AND P3, PT, R67, UR14, PT ;  /* 0x0000000e43007c0c */ /* 0x000fe4000bf66270 */
[----:B------:R-:W-:-:S05]  /*7f00*/  ISETP.GE.AND P4, PT, R69, UR14, PT ;  /* 0x0000000e45007c0c */ /* 0x000fca000bf86270 */
        /* <DEDUP_REMOVED lines=10> */
[----:B------:R0:W4:Y:S01]  /*7fb0*/  @!P6 LDG.E.U16 R84, desc[UR32][R62.64+0x7c0] ;  /* 0x0007c0203e54e981 */ /* 0x000122000c1e1500 */
[----:B------:R-:W1:Y:S01]  /*7fc0*/  S2UR UR15, SR_CgaCtaId ;  /* 0x00000000000f79c3 */ /* 0x000e620000008800 */
[----:B------:R-:W-:-:S04]  /*7fd0*/  LOP3.LUT R66, R189, 0x3e0, RZ, 0xc0, !PT ;  /* 0x000003e0bd427812 */ /* 0x000fc800078ec0ff */
[----:B------:R-:W-:Y:S01]  /*7fe0*/  IADD3 R99, PT, PT, R66, R239, RZ ;  /* 0x000000ef42637210 */ /* 0x000fe20007ffe0ff */
[----:B------:R-:W-:-:S04]  /*7ff0*/  UMOV UR30, UR12 ;  /* 0x0000000c001e7c82 */ /* 0x000fc80008000000 */
[----:B------:R-:W-:Y:S01]  /*8000*/  IMAD R66, R66, 0x1f, R99 ;  /* 0x0000001f42427824 */ /* 0x000fe200078e0263 */
[----:B---3--:R-:W-:-:S03]  /*8010*/  UIMAD.WIDE.U32 UR34, UR8, UR42, UR30 ;  /* 0x0000002a082272a5 */ /* 0x008fc6000f8e001e */
[----:B------:R-:W-:Y:S01]  /*8020*/  UMOV UR30, 0x400 ;  /* 0x00000400001e7882 */ /* 0x000fe20000000000 */
[C---:B------:R-:W-:Y:S02]  /*8030*/  IADD3 R65, PT, PT, R66.reuse, 0x20, RZ ;  /* 0x0000002042417810 */ /* 0x040fe40007ffe0ff */
[C---:B------:R-:W-:Y:S02]  /*8040*/  IADD3 R67, PT, PT, R66.reuse, 0x40, RZ ;  /* 0x0000004042437810 */ /* 0x040fe40007ffe0ff */
[C---:B------:R-:W-:Y:S02]  /*8050*/  IADD3 R73, PT, PT, R66.reuse, 0x80, RZ ;  /* 0x0000008042497810 */ /* 0x040fe40007ffe0ff */
[C---:B------:R-:W-:Y:S02]  /*8060*/  IADD3 R69, PT, PT, R66.reuse, 0x60, RZ ;  /* 0x0000006042457810 */ /* 0x040fe40007ffe0ff */
[C---:B------:R-:W-:Y:S01]  /*8070*/  IADD3 R115, PT, PT, R66.reuse, 0x120, RZ ;  /* 0x0000012042737810 */ /* 0x040fe20007ffe0ff */
[----:B-1----:R-:W-:Y:S01]  /*8080*/  ULEA UR30, UR15, UR30, 0x18 ;  /* 0x0000001e0f1e7291 */ /* 0x002fe2000f8ec0ff */
[----:B------:R-:W-:-:S02]  /*8090*/  LEA.HI.SX32 R64, R66, R66, 0x1b ;  /* 0x0000004242407211 */ /* 0x000fc400078fdaff */
        /* <DEDUP_REMOVED lines=68> */
[----:B----4-:R1:W-:Y:S01]  /*84e0*/  STS.U16 [R67+0xc0], R78 ;  /* 0x0000c04e43007388 */ /* 0x0103e20000000400 */
        /* <DEDUP_REMOVED lines=18> */
[----:B------:R-:W-:Y:S01]  /*8610*/  LEA R113, R133, UR30, 0x1 ;  /* 0x0000001e85717c11 */ /* 0x000fe2000f8e08ff */
[----:B------:R-:W-:Y:S02]  /*8620*/  UIMAD UR10, UR8, UR43, UR35 ;  /* 0x0000002b080a72a4 */ /* 0x000fe4000f8e0223 */
[----:B------:R-:W-:Y:S01]  /*8630*/  STS.U16 [R76+0x300], R95 ;  /* 0x0003005f4c007388 */ /* 0x000fe20000000400 */
[----:B------:R-:W-:Y:S01]  /*8640*/  LEA R114, R114, UR30, 0x1 ;  /* 0x0000001e72727c11 */ /* 0x000fe2000f8e08ff */
[----:B------:R-:W-:Y:S02]  /*8650*/  ULEA UR35, UP0, UR34, UR40, 0x3 ;  /* 0x0000002822237291 */ /* 0x000fe4000f8018ff */
[----:B------:R-:W-:Y:S01]  /*8660*/  STS.U16 [R77+0x340], R100 ;  /* 0x000340644d007388 */ /* 0x000fe20000000400 */
[----:B------:R-:W-:-:S03]  /*8670*/  LEA R115, R115, UR30, 0x1 ;  /* 0x0000001e73737c11 */ /* 0x000fc6000f8e08ff */
[----:B------:R-:W-:Y:S01]  /*8680*/  STS.U16 [R78+0x380], R101 ;  /* 0x000380654e007388 */ /* 0x000fe20000000400 */
[----:B------:R-:W-:-:S03]  /*8690*/  LEA R116, R116, UR30, 0x1 ;  /* 0x0000001e74747c11 */ /* 0x000fc6000f8e08ff */
[----:B------:R-:W-:Y:S01]  /*86a0*/  STS.U16 [R79+0x3c0], R98 ;  /* 0x0003c0624f007388 */ /* 0x000fe20000000400 */
[----:B------:R-:W-:-:S03]  /*86b0*/  LEA R122, R122, UR30, 0x1 ;  /* 0x0000001e7a7a7c11 */ /* 0x000fc6000f8e08ff */
[----:B------:R-:W-:Y:S01]  /*86c0*/  STS.U16 [R106+0x400], R97 ;  /* 0x000400616a007388 */ /* 0x000fe20000000400 */
[----:B------:R-:W-:Y:S01]  /*86d0*/  LEA R150, R150, UR30, 0x1 ;  /* 0x0000001e96967c11 */ /* 0x000fe2000f8e08ff */
[----:B------:R-:W-:Y:S02]  /*86e0*/  ULEA.HI.X UR34, UR34, UR41, UR10, 0x3, UP0 ;  /* 0x0000002922227291 */ /* 0x000fe400080f1c0a */
        /* <DEDUP_REMOVED lines=13> */
[----:B0-----:R-:W-:Y:S02]  /*87c0*/  MOV R62, UR35 ;  /* 0x00000023003e7c02 */ /* 0x001fe40008000f00 */
[----:B------:R-:W-:Y:S01]  /*87d0*/  MOV R63, UR34 ;  /* 0x00000022003f7c02 */ /* 0x000fe20008000f00 */
[----:B------:R0:W-:Y:S01]  /*87e0*/  STS.U16 [R122+0x580], R85 ;  /* 0x000580557a007388 */ /* 0x0001e20000000400 */
[----:B------:R-:W-:Y:S02]  /*87f0*/  LEA R153, R153, UR30, 0x1 ;  /* 0x0000001e99997c11 */ /* 0x000fe4000f8e08ff */
[----:B------:R-:W-:-:S02]  /*8800*/  LEA R151, R151, UR30, 0x1 ;  /* 0x0000001e97977c11 */ /* 0x000fc4000f8e08ff */
[----:B------:R-:W2:Y:S01]  /*8810*/  LDG.E.64 R62, desc[UR32][R62.64] ;  /* 0x000000203e3e7981 */ /* 0x000ea2000c1e1b00 */
[----:B------:R-:W-:-:S03]  /*8820*/  PRMT R191, RZ, 0x7610, R191 ;  /* 0x00007610ffbf7816 */ /* 0x000fc600000000bf */
        /* <DEDUP_REMOVED lines=260> */
[----:B------:R-:W-:Y:S01]  /*9870*/  STS.U16 [R64+0x2100], R191 ;  /* 0x002100bf40007388 */ /* 0x000fe20000000400 */
[----:B------:R-:W-:-:S03]  /*9880*/  UIADD3 UR10, UPT, UPT, UR20, -0x1, URZ ;  /* 0xffffffff140a7890 */ /* 0x000fc6000fffe0ff */
[----:B------:R0:W-:Y:S04]  /*9890*/  STS.U16 [R65+0x2140], R176 ;  /* 0x002140b041007388 */ /* 0x0001e80000000400 */
[----:B------:R-:W-:Y:S04]  /*98a0*/  STS.U16 [R66+0x2180], R179 ;  /* 0x002180b342007388 */ /* 0x000fe80000000400 */
[----:B------:R1:W-:Y:S01]  /*98b0*/  STS.U16 [R67+0x21c0], R174 ;  /* 0x0021c0ae43007388 */ /* 0x0003e20000000400 */
[----:B------:R-:W-:-:S03]  /*98c0*/  FMUL.FTZ R200, R58, UR34 ;  /* 0x000000223ac87c20 */ /* 0x000fc60008410000 */
[----:B------:R-:W-:Y:S01]  /*98d0*/  STS.U16 [R68+0x2200], R175 ;  /* 0x002200af44007388 */ /* 0x000fe20000000400 */
[----:B------:R-:W-:-:S03]  /*98e0*/  ULEA.HI UR15, UR10, UR10, URZ, 0x1 ;  /* 0x0000000a0a0f7291 */ /* 0x000fc6000f8f08ff */
[----:B------:R-:W-:Y:S01]  /*98f0*/  STS.U16 [R69+0x2240], R172 ;  /* 0x002240ac45007388 */ /* 0x000fe20000000400 */
[----:B------:R-:W-:-:S03]  /*9900*/  FMUL.FTZ R198, R198, R58 ;  /* 0x0000003ac6c67220 */ /* 0x000fc60000410000 */
[----:B------:R-:W-:Y:S04]  /*9910*/  STS.U16 [R70+0x2280], R173 ;  /* 0x002280ad46007388 */ /* 0x000fe80000000400 */
[----:B------:R-:W-:Y:S01]  /*9920*/  STS.U16 [R71+0x22c0], R170 ;  /* 0x0022c0aa47007388 */ /* 0x000fe20000000400 */
[----:B------:R-:W-:-:S03]  /*9930*/  FMUL.RZ R200, R200, 0.15915493667125701904 ;  /* 0x3e22f983c8c87820 */ /* 0x000fc6000040c000 */
[----:B------:R-:W-:Y:S01]  /*9940*/  STS.U16 [R72+0x2300], R171 ;  /* 0x002300ab48007388 */ /* 0x000fe20000000400 */
[----:B------:R-:W-:-:S03]  /*9950*/  ULOP3.LUT UR15, UR15, 0xfffffe, URZ, 0xc0, !UPT ;  /* 0x00fffffe0f0f7892 */ /* 0x000fc6000f8ec0ff */
[----:B------:R-:W-:Y:S04]  /*9960*/  STS.U16 [R73+0x2340], R168 ;  /* 0x002340a849007388 */ /* 0x000fe80000000400 */
[----:B------:R-:W-:Y:S04]  /*9970*/  STS.U16 [R74+0x2380], R169 ;  /* 0x002380a94a007388 */ /* 0x000fe80000000400 */
[----:B------:R-:W-:Y:S01]  /*9980*/  STS.U16 [R75+0x23c0], R166 ;  /* 0x0023c0a64b007388 */ /* 0x000fe20000000400 */
[----:B------:R-:W-:Y:S03]  /*9990*/  MUFU.EX2 R198, R198 ;  /* 0x000000c600c67308 */ /* 0x000fe60000000800 */
[----:B------:R-:W-:Y:S01]  /*99a0*/  STS.U16 [R76+0x2400], R167 ;  /* 0x002400a74c007388 */ /* 0x000fe20000000400 */
[----:B------:R-:W-:-:S03]  /*99b0*/  UIADD3 UR10, UPT, UPT, UR10, -UR15, URZ ;  /* 0x8000000f0a0a7290 */ /* 0x000fc6000fffe0ff */
[----:B------:R-:W-:Y:S01]  /*99c0*/  STS.U16 [R77+0x2440], R164 ;  /* 0x002440a44d007388 */ /* 0x000fe20000000400 */
[----:B0-----:R-:W0:Y:S03]  /*99d0*/  MUFU.SIN R65, R200 ;  /* 0x000000c800417308 */ /* 0x001e260000000400 */
[----:B------:R-:W-:Y:S04]  /*99e0*/  STS.U16 [R78+0x2480], R165 ;  /* 0x002480a54e007388 */ /* 0x000fe80000000400 */
[----:B------:R-:W-:Y:S01]  /*99f0*/  STS.U16 [R79+0x24c0], R160 ;  /* 0x0024c0a04f007388 */ /* 0x000fe20000000400 */
[----:B-1----:R-:W1:Y:S03]  /*9a00*/  MUFU.COS R67, R200 ;  /* 0x000000c800437308 */ /* 0x002e660000000000 */
[----:B------:R-:W-:Y:S01]  /*9a10*/  STS.U16 [R106+0x2500], R193 ;  /* 0x002500c16a007388 */ /* 0x000fe20000000400 */
[----:B------:R-:W-:-:S03]  /*9a20*/  ULEA UR10, UR10, UR8, 0x8 ;  /* 0x000000080a0a7291 */ /* 0x000fc6000f8e40ff */
        /* <DEDUP_REMOVED lines=166> */
.L_x_2912:
[----:B------:R-:W-:-:S06]  /*a490*/  LEA R106, R189, UR30, 0x3 ;  /* 0x0000001ebd6a7c11 */ /* 0x000fcc000f8e18ff */
[----:B------:R-:W0:Y:S02]  /*a4a0*/  LDS.64 R106, [R106+0xea88] ;  /* 0x00ea88006a6a7984 */ /* 0x000e240000000a00 */
.L_x_2913:
[----:B------:R-:W-:Y:S05]  /*a4b0*/  BSYNC.RECONVERGENT B0 ;  /* 0x0000000000007941 */ /* 0x000fea0003800200 */
.L_x_2911:
[----:B------:R-:W2:Y:S01]  /*a4c0*/  @P0 LDC R64, c[0x0][0x38c] ;  /* 0x0000e300ff400b82 */ /* 0x000ea20000000800 */
[-C--:B------:R-:W-:Y:S01]  /*a4d0*/  FMUL.FTZ R222, R114, R58.reuse ;  /* 0x0000003a72de7220 */ /* 0x080fe20000410000 */
[----:B------:R-:W-:Y:S01]  /*a4e0*/  MOV R61, UR20 ;  /* 0x00000014003d7c02 */ /* 0x000fe20008000f00 */
[----:B------:R-:W-:Y:S01]  /*a4f0*/  FMUL.FTZ R220, R113, R58 ;  /* 0x0000003a71dc7220 */ /* 0x000fe20000410000 */
[----:B------:R-:W-:Y:S02]  /*a500*/  HFMA2 R65, -RZ, RZ, 0, 9.5367431640625e-07 ;  /* 0x00000010ff417431 */ /* 0x000fe400000001ff */
[C---:B------:R-:W-:Y:S01]  /*a510*/  FMUL.FTZ R67, R42.reuse, R222 ;  /* 0x000000de2a437220 */ /* 0x040fe20000410000 */
[----:B------:R-:W-:Y:S01]  /*a520*/  @P0 IADD3 R61, PT, PT, R61, -0x2, RZ ;  /* 0xfffffffe3d3d0810 */ /* 0x000fe20007ffe0ff */
[----:B------:R-:W-:Y:S01]  /*a530*/  FMUL.FTZ R66, R42, R220 ;  /* 0x000000dc2a427220 */ /* 0x000fe20000410000 */
[----:B------:R-:W-:Y:S01]  /*a540*/  MOV R60, 0x3f800000 ;  /* 0x3f800000003c7802 */ /* 0x000fe20000000f00 */
[C---:B------:R-:W-:Y:S01]  /*a550*/  FMUL.FTZ R68, R82.reuse, R67 ;  /* 0x0000004352447220 */ /* 0x040fe20000410000 */
[-C--:B------:R-:W-:Y:S01]  /*a560*/  FMUL.FTZ R218, R115, R57.reuse ;  /* 0x0000003973da7220 */ /* 0x080fe20000410000 */
        /* <DEDUP_REMOVED lines=16> */
[-C--:B------:R-:W-:Y:S01]  /*a670*/  FMUL.FTZ R214, R119, R55.reuse ;  /* 0x0000003777d67220 */ /* 0x080fe20000410000 */
[----:B------:R-:W-:Y:S01]  /*a680*/  FMUL.FTZ R215, R120, R55 ;  /* 0x0000003778d77220 */ /* 0x000fe20000410000 */
[----:B------:R-:W-:Y:S01]  /*a690*/  FMUL.FTZ R212, R121, R54 ;  /* 0x0000003679d47220 */ /* 0x000fe20000410000 */
[----:B------:R-:W-:Y:S01]  /*a6a0*/  FMUL.FTZ R68, R86, R66 ;  /* 0x0000004256447220 */ /* 0x000fe20000410000 */
[----:B------:R-:W-:Y:S01]  /*a6b0*/  FMUL.FTZ R213, R124, R54 ;  /* 0x000000367cd57220 */ /* 0x000fe20000410000 */
[-C--:B------:R-:W-:Y:S01]  /*a6c0*/  FMUL.FTZ R211, R126, R53.reuse ;  /* 0x000000357ed37220 */ /* 0x080fe20000410000 */
[----:B------:R-:W-:Y:S01]  /*a6d0*/  FMUL.FTZ R210, R125, R53 ;  /* 0x000000357dd27220 */ /* 0x000fe20000410000 */
[----:B--2---:R-:W-:Y:S01]  /*a6e0*/  FMUL.FTZ R64, R84, R67 ;  /* 0x0000004354407220 */ /* 0x004fe20000410000 */
[----:B------:R-:W-:Y:S01]  /*a6f0*/  FMUL.FTZ R65, R123, R82 ;  /* 0x000000527b417220 */ /* 0x000fe20000410000 */
[-C--:B------:R-:W-:Y:S01]  /*a700*/  FMUL.FTZ R209, R128, R52.reuse ;  /* 0x0000003480d17220 */ /* 0x080fe20000410000 */
[----:B------:R-:W-:Y:S01]  /*a710*/  FMUL.FTZ R208, R127, R52 ;  /* 0x000000347fd07220 */ /* 0x000fe20000410000 */
[----:B------:R-:W-:Y:S01]  /*a720*/  FFMA.FTZ R69, R83, R69, -R64 ;  /* 0x0000004553457223 */ /* 0x000fe20000010840 */
[C---:B------:R-:W-:Y:S01]  /*a730*/  FMUL.FTZ R64, R122.reuse, R82 ;  /* 0x000000527a407220 */ /* 0x040fe20000410000 */
[----:B------:R-:W-:Y:S01]  /*a740*/  FFMA.FTZ R65, R122, R81, -R65 ;  /* 0x000000517a417223 */ /* 0x000fe20000010841 */
[----:B------:R-:W-:Y:S01]  /*a750*/  FMUL.FTZ R207, R130, R51 ;  /* 0x0000003382cf7220 */ /* 0x000fe20000410000 */
[----:B------:R-:W-:Y:S01]  /*a760*/  FFMA.FTZ R69, R39, R216, R69 ;  /* 0x000000d827457223 */ /* 0x000fe20000010045 */
[----:B------:R-:W-:Y:S01]  /*a770*/  FFMA.FTZ R64, R123, R81, R64 ;  /* 0x000000517b407223 */ /* 0x000fe20000010040 */
[----:B------:R-:W-:Y:S01]  /*a780*/  FMUL.FTZ R206, R129, R51 ;  /* 0x0000003381ce7220 */ /* 0x000fe20000410000 */
[-C--:B------:R-:W-:Y:S01]  /*a790*/  FMUL.FTZ R205, R132, R50.reuse ;  /* 0x0000003284cd7220 */ /* 0x080fe20000410000 */
[-C--:B------:R-:W-:Y:S01]  /*a7a0*/  FMUL.FTZ R67, R86, R69.reuse ;  /* 0x0000004556437220 */ /* 0x080fe20000410000 */
[----:B------:R-:W-:Y:S01]  /*a7b0*/  FFMA.FTZ R69, R85, R69, -R68 ;  /* 0x0000004555457223 */ /* 0x000fe20000010844 */
[C---:B------:R-:W-:Y:S01]  /*a7c0*/  FMUL.FTZ R68, R84.reuse, R65 ;  /* 0x0000004154447220 */ /* 0x040fe20000410000 */
[----:B------:R-:W-:Y:S01]  /*a7d0*/  FMUL.FTZ R204, R131, R50 ;  /* 0x0000003283cc7220 */ /* 0x000fe20000410000 */
[----:B------:R-:W-:Y:S01]  /*a7e0*/  FFMA.FTZ R67, R85, R66, R67 ;  /* 0x0000004255437223 */ /* 0x000fe20000010043 */
[-C--:B------:R-:W-:Y:S01]  /*a7f0*/  FMUL.FTZ R66, R84, R64.reuse ;  /* 0x0000004054427220 */ /* 0x080fe20000410000 */
[C---:B------:R-:W-:Y:S01]  /*a800*/  FFMA.FTZ R68, R83.reuse, R64, R68 ;  /* 0x0000004053447223 */ /* 0x040fe20000010044 */
[C---:B------:R-:W-:Y:S01]  /*a810*/  FFMA.FTZ R69, R38.reuse, R214, R69 ;  /* 0x000000d626457223 */ /* 0x040fe20000010045 */
[----:B------:R-:W-:Y:S01]  /*a820*/  FFMA.FTZ R67, R38, R215, R67 ;  /* 0x000000d726437223 */ /* 0x000fe20000010043 */
        /* <DEDUP_REMOVED lines=9> */
[C---:B------:R-:W-:Y:S01]  /*a8c0*/  FMUL.FTZ R66, R88.reuse, R64 ;  /* 0x0000004058427220 */ /* 0x040fe20000410000 */
[C---:B------:R-:W-:Y:S01]  /*a8d0*/  FFMA.FTZ R72, R37.reuse, R213, R72 ;  /* 0x000000d525487223 */ /* 0x040fe20000010048 */
[----:B------:R-:W-:Y:S01]  /*a8e0*/  FFMA.FTZ R69, R37, R212, R69 ;  /* 0x000000d425457223 */ /* 0x000fe20000010045 */
[-C--:B------:R-:W-:Y:S01]  /*a8f0*/  FMUL.FTZ R67, R88, R65.reuse ;  /* 0x0000004158437220 */ /* 0x080fe20000410000 */
[C---:B------:R-:W-:Y:S01]  /*a900*/  FFMA.FTZ R66, R87.reuse, R65, R66 ;  /* 0x0000004157427223 */ /* 0x040fe20000010042 */
[C---:B------:R-:W-:Y:S01]  /*a910*/  FMUL.FTZ R68, R90.reuse, R72 ;  /* 0x000000485a447220 */ /* 0x040fe20000410000 */
[CC--:B------:R-:W-:Y:S01]  /*a920*/  FMUL.FTZ R71, R90.reuse, R69.reuse ;  /* 0x000000455a477220 */ /* 0x0c0fe20000410000 */
[----:B------:R-:W-:Y:S01]  /*a930*/  FFMA.FTZ R67, R87, R64, -R67 ;  /* 0x0000004057437223 */ /* 0x000fe20000010843 */
[C---:B------:R-:W-:Y:S01]  /*a940*/  FMUL.FTZ R64, R90.reuse, R66 ;  /* 0x000000425a407220 */ /* 0x040fe20000410000 */
[C---:B------:R-:W-:Y:S01]  /*a950*/  FFMA.FTZ R69, R89.reuse, R69, -R68 ;  /* 0x0000004559457223 */ /* 0x040fe20000010844 */
[C---:B------:R-:W-:Y:S01]  /*a960*/  FFMA.FTZ R71, R89.reuse, R72, R71 ;  /* 0x0000004859477223 */ /* 0x040fe20000010047 */
[-C--:B------:R-:W-:Y:S01]  /*a970*/  FMUL.FTZ R65, R90, R67.reuse ;  /* 0x000000435a417220 */ /* 0x080fe20000410000 */
[C---:B------:R-:W-:Y:S01]  /*a980*/  FFMA.FTZ R64, R89.reuse, R67, -R64 ;  /* 0x0000004359407223 */ /* 0x040fe20000010840 */
[C---:B------:R-:W-:Y:S01]  /*a990*/  FFMA.FTZ R69, R34.reuse, R210, R69 ;  /* 0x000000d222457223 */ /* 0x040fe20000010045 */
[----:B------:R-:W-:Y:S01]  /*a9a0*/  FFMA.FTZ R71, R34, R211, R71 ;  /* 0x000000d322477223 */ /* 0x000fe20000010047 */
[----:B------:R-:W-:Y:S01]  /*a9b0*/  FFMA.FTZ R65, R89, R66, R65 ;  /* 0x0000004259417223 */ /* 0x000fe20000010041 */
[CC--:B------:R-:W-:Y:S01]  /*a9c0*/  FMUL.FTZ R66, R92.reuse, R64.reuse ;  /* 0x000000405c427220 */ /* 0x0c0fe20000410000 */
[----:B------:R-:W-:Y:S01]  /*a9d0*/  FMUL.FTZ R68, R92, R69 ;  /* 0x000000455c447220 */ /* 0x000fe20000410000 */
[----:B------:R-:W-:Y:S01]  /*a9e0*/  FMUL.FTZ R203, R134, R49 ;  /* 0x0000003186cb7220 */ /* 0x000fe20000410000 */
[-C--:B------:R-:W-:Y:S01]  /*a9f0*/  FMUL.FTZ R67, R92, R65.reuse ;  /* 0x000000415c437220 */ /* 0x080fe20000410000 */
[C---:B------:R-:W-:Y:S01]  /*aa00*/  FFMA.FTZ R66, R91.reuse, R65, R66 ;  /* 0x000000415b427223 */ /* 0x040fe20000010042 */
[----:B------:R-:W-:Y:S01]  /*aa10*/  FFMA.FTZ R68, R91, R71, R68 ;  /* 0x000000475b447223 */ /* 0x000fe20000010044 */
[----:B------:R-:W-:Y:S01]  /*aa20*/  FMUL.FTZ R202, R133, R49 ;  /* 0x0000003185ca7220 */ /* 0x000fe20000410000 */
[----:B------:R-:W-:Y:S01]  /*aa30*/  FFMA.FTZ R67, R91, R64, -R67 ;  /* 0x000000405b437223 */ /* 0x000fe20000010843 */
[----:B------:R-:W-:Y:S01]  /*aa40*/  FMUL.FTZ R70, R94, R66 ;  /* 0x000000425e467220 */ /* 0x000fe20000410000 */
[----:B------:R-:W-:Y:S01]  /*aa50*/  FMUL.FTZ R64, R92, R71 ;  /* 0x000000475c407220 */ /* 0x000fe20000410000 */
[----:B------:R-:W-:Y:S01]  /*aa60*/  FFMA.FTZ R68, R31, R209, R68 ;  /* 0x000000d11f447223 */ /* 0x000fe20000010044 */
[-C--:B------:R-:W-:Y:S01]  /*aa70*/  FMUL.FTZ R65, R94, R67.reuse ;  /* 0x000000435e417220 */ /* 0x080fe20000410000 */
[----:B------:R-:W-:Y:S01]  /*aa80*/  FFMA.FTZ R70, R93, R67, -R70 ;  /* 0x000000435d467223 */ /* 0x000fe20000010846 */
[----:B------:R-:W-:Y:S01]  /*aa90*/  FFMA.FTZ R69, R91, R69, -R64 ;  /* 0x000000455b457223 */ /* 0x000fe20000010840 */
[----:B------:R-:W-:Y:S01]  /*aaa0*/  FMUL.FTZ R201, R136, R48 ;  /* 0x0000003088c97220 */ /* 0x000fe20000410000 */
[----:B------:R-:W-:Y:S01]  /*aab0*/  FFMA.FTZ R65, R93, R66, R65 ;  /* 0x000000425d417223 */ /* 0x000fe20000010041 */
[C---:B------:R-:W-:Y:S01]  /*aac0*/  FMUL.FTZ R64, R96.reuse, R70 ;  /* 0x0000004660407220 */ /* 0x040fe20000410000 */
[----:B------:R-:W-:Y:S01]  /*aad0*/  FFMA.FTZ R69, R31, R208, R69 ;  /* 0x000000d01f457223 */ /* 0x000fe20000010045 */
[----:B------:R-:W-:Y:S01]  /*aae0*/  FMUL.FTZ R200, R135, R48 ;  /* 0x0000003087c87220 */ /* 0x000fe20000410000 */
[-C--:B------:R-:W-:Y:S01]  /*aaf0*/  FMUL.FTZ R67, R96, R65.reuse ;  /* 0x0000004160437220 */ /* 0x080fe20000410000 */
[C---:B------:R-:W-:Y:S01]  /*ab00*/  FFMA.FTZ R66, R95.reuse, R65, R64 ;  /* 0x000000415f427223 */ /* 0x040fe20000010040 */
[C---:B------:R-:W-:Y:S01]  /*ab10*/  FMUL.FTZ R64, R94.reuse, R68 ;  /* 0x000000445e407220 */ /* 0x040fe20000410000 */
[-C--:B------:R-:W-:Y:S01]  /*ab20*/  FMUL.FTZ R65, R94, R69.reuse ;  /* 0x000000455e417220 */ /* 0x080fe20000410000 */
[----:B------:R-:W-:Y:S01]  /*ab30*/  FFMA.FTZ R67, R95, R70, -R67 ;  /* 0x000000465f437223 */ /* 0x000fe20000010843 */
[C---:B------:R-:W-:Y:S01]  /*ab40*/  FMUL.FTZ R70, R98.reuse, R66 ;  /* 0x0000004262467220 */ /* 0x040fe20000410000 */
[C---:B------:R-:W-:Y:S01]  /*ab50*/  FFMA.FTZ R69, R93.reuse, R69, -R64 ;  /* 0x000000455d457223 */ /* 0x040fe20000010840 */
[----:B------:R-:W-:Y:S01]  /*ab60*/  FFMA.FTZ R65, R93, R68, R65 ;  /* 0x000000445d417223 */ /* 0x000fe20000010041 */
[-C--:B------:R-:W-:Y:S01]  /*ab70*/  FMUL.FTZ R71, R98, R67.reuse ;  /* 0x0000004362477220 */ /* 0x080fe20000410000 */
[C---:B------:R-:W-:Y:S01]  /*ab80*/  FFMA.FTZ R70, R97.reuse, R67, -R70 ;  /* 0x0000004361467223 */ /* 0x040fe20000010846 */
[C---:B------:R-:W-:Y:S01]  /*ab90*/  FFMA.FTZ R69, R28.reuse, R206, R69 ;  /* 0x000000ce1c457223 */ /* 0x040fe20000010045 */
[----:B------:R-:W-:Y:S01]  /*aba0*/  FFMA.FTZ R65, R28, R207, R65 ;  /* 0x000000cf1c417223 */ /* 0x000fe20000010041 */
[----:B------:R-:W-:Y:S01]  /*abb0*/  FFMA.FTZ R71, R97, R66, R71 ;  /* 0x0000004261477223 */ /* 0x000fe20000010047 */
[-C--:B------:R-:W-:Y:S01]  /*abc0*/  FMUL.FTZ R64, R100, R70.reuse ;  /* 0x0000004664407220 */ /* 0x080fe20000410000 */
[----:B------:R-:W-:Y:S01]  /*abd0*/  FMUL.FTZ R66, R96, R69 ;  /* 0x0000004560427220 */ /* 0x000fe20000410000 */
[----:B------:R-:W-:Y:S01]  /*abe0*/  FMUL.FTZ R199, R138, R47 ;  /* 0x0000002f8ac77220 */ /* 0x000fe20000410000 */
[-C--:B------:R-:W-:Y:S01]  /*abf0*/  FMUL.FTZ R67, R100, R71.reuse ;  /* 0x0000004764437220 */ /* 0x080fe20000410000 */
[----:B------:R-:W-:Y:S01]  /*ac00*/  FFMA.FTZ R71, R99, R71, R64 ;  /* 0x0000004763477223 */ /* 0x000fe20000010040 */
[-C--:B------:R-:W-:Y:S01]  /*ac10*/  FMUL.FTZ R64, R96, R65.reuse ;  /* 0x0000004160407220 */ /* 0x080fe20000410000 */
[----:B------:R-:W-:Y:S01]  /*ac20*/  FFMA.FTZ R66, R95, R65, R66 ;  /* 0x000000415f427223 */ /* 0x000fe20000010042 */
[----:B------:R-:W-:Y:S01]  /*ac30*/  FFMA.FTZ R67, R99, R70, -R67 ;  /* 0x0000004663437223 */ /* 0x000fe20000010843 */
[C---:B------:R-:W-:Y:S01]  /*ac40*/  FMUL.FTZ R68, R102.reuse, R71 ;  /* 0x0000004766447220 */ /* 0x040fe20000410000 */
[----:B------:R-:W-:Y:S01]  /*ac50*/  FFMA.FTZ R69, R95, R69, -R64 ;  /* 0x000000455f457223 */ /* 0x000fe20000010840 */
[----:B------:R-:W-:Y:S01]  /*ac60*/  FFMA.FTZ R66, R25, R205, R66 ;  /* 0x000000cd19427223 */ /* 0x000fe20000010042 */
[-C--:B------:R-:W-:Y:S01]  /*ac70*/  FMUL.FTZ R70, R102, R67.reuse ;  /* 0x0000004366467220 */ /* 0x080fe20000410000 */
[----:B------:R-:W-:Y:S01]  /*ac80*/  FFMA.FTZ R68, R101, R67, -R68 ;  /* 0x0000004365447223 */ /* 0x000fe20000010844 */
[----:B------:R-:W-:Y:S01]  /*ac90*/  FFMA.FTZ R69, R25, R204, R69 ;  /* 0x000000cc19457223 */ /* 0x000fe20000010045 */
[----:B------:R-:W-:Y:S01]  /*aca0*/  FMUL.FTZ R198, R137, R47 ;  /* 0x0000002f89c67220 */ /* 0x000fe20000410000 */
[----:B------:R-:W-:Y:S01]  /*acb0*/  FFMA.FTZ R70, R101, R71, R70 ;  /* 0x0000004765467223 */ /* 0x000fe20000010046 */
[----:B------:R-:W-:Y:S01]  /*acc0*/  FMUL.FTZ R64, R104, R68 ;  /* 0x0000004468407220 */ /* 0x000fe20000410000 */
[-C--:B------:R-:W-:Y:S01]  /*acd0*/  FMUL.FTZ R197, R140, R46.reuse ;  /* 0x0000002e8cc57220 */ /* 0x080fe20000410000 */
[----:B------:R-:W-:Y:S01]  /*ace0*/  FMUL.FTZ R196, R139, R46 ;  /* 0x0000002e8bc47220 */ /* 0x000fe20000410000 */
[-C--:B------:R-:W-:Y:S01]  /*acf0*/  FMUL.FTZ R65, R104, R70.reuse ;  /* 0x0000004668417220 */ /* 0x080fe20000410000 */
[C---:B------:R-:W-:Y:S01]  /*ad00*/  FFMA.FTZ R70, R103.reuse, R70, R64 ;  /* 0x0000004667467223 */ /* 0x040fe20000010040 */
        /* <DEDUP_REMOVED lines=11> */
[C---:B------:R-:W-:Y:S01]  /*adc0*/  FMUL.FTZ R68, R110.reuse, R72 ;  /* 0x000000486e447220 */ /* 0x040fe20000410000 */
[----:B------:R-:W-:Y:S01]  /*add0*/  FFMA.FTZ R66, R23, R203, R66 ;  /* 0x000000cb17427223 */ /* 0x000fe20000010042 */
[----:B------:R-:W-:Y:S01]  /*ade0*/  FMUL.FTZ R194, R141, R45 ;  /* 0x0000002d8dc27220 */ /* 0x000fe20000410000 */
[-C--:B------:R-:W-:Y:S01]  /*adf0*/  FMUL.FTZ R64, R110, R67.reuse ;  /* 0x000000436e407220 */ /* 0x080fe20000410000 */
[----:B------:R-:W-:Y:S01]  /*ae00*/  FFMA.FTZ R65, R109, R67, R68 ;  /* 0x000000436d417223 */ /* 0x000fe20000010044 */
[C---:B------:R-:W-:Y:S01]  /*ae10*/  FMUL.FTZ R68, R100.reuse, R66 ;  /* 0x0000004264447220 */ /* 0x040fe20000410000 */
[-C--:B------:R-:W-:Y:S01]  /*ae20*/  FMUL.FTZ R67, R100, R69.reuse ;  /* 0x0000004564437220 */ /* 0x080fe20000410000 */
[-C--:B------:R-:W-:Y:S01]  /*ae30*/  FMUL.FTZ R193, R144, R44.reuse ;  /* 0x0000002c90c17220 */ /* 0x080fe20000410000 */
[----:B------:R-:W-:Y:S01]  /*ae40*/  FMUL.FTZ R192, R143, R44 ;  /* 0x0000002c8fc07220 */ /* 0x000fe20000410000 */
[C---:B------:R-:W-:Y:S01]  /*ae50*/  FFMA.FTZ R69, R99.reuse, R69, -R68 ;  /* 0x0000004563457223 */ /* 0x040fe20000010844 */
[----:B------:R-:W-:Y:S01]  /*ae60*/  FFMA.FTZ R67, R99, R66, R67 ;  /* 0x0000004263437223 */ /* 0x000fe20000010043 */
[----:B------:R-:W-:Y:S01]  /*ae70*/  FFMA.FTZ R64, R109, R72, -R64 ;  /* 0x000000486d407223 */ /* 0x000fe20000010840 */
[C---:B------:R-:W-:Y:S01]  /*ae80*/  ISETP.GT.U32.AND P2, PT, R189.reuse, 0x1f, PT ;  /* 0x0000001fbd00780c */ /* 0x040fe20003f44070 */
[C---:B------:R-:W-:Y:S01]  /*ae90*/  FFMA.FTZ R69, R22.reuse, R200, R69 ;  /* 0x000000c816457223 */ /* 0x040fe20000010045 */
[----:B------:R-:W-:Y:S01]  /*aea0*/  FFMA.FTZ R67, R22, R201, R67 ;  /* 0x000000c916437223 */ /* 0x000fe20000010043 */
[----:B------:R-:W-:Y:S01]  /*aeb0*/  LEA.HI R221, R189, R189, RZ, 0x1e ;  /* 0x000000bdbddd7211 */ /* 0x000fe200078ff0ff */
[----:B------:R-:W-:Y:S01]  /*aec0*/  FMUL.FTZ R191, R146, R43 ;  /* 0x0000002b92bf7220 */ /* 0x000fe20000410000 */
[C---:B------:R-:W-:Y:S01]  /*aed0*/  FMUL.FTZ R68, R102.reuse, R69 ;  /* 0x0000004566447220 */ /* 0x040fe20000410000 */
[----:B------:R-:W-:Y:S01]  /*aee0*/  FMUL.FTZ R66, R102, R67 ;  /* 0x0000004366427220 */ /* 0x000fe20000410000 */
[----:B------:R-:W-:Y:S01]  /*aef0*/  FMUL.FTZ R190, R145, R43 ;  /* 0x0000002b91be7220 */ /* 0x000fe20000410000 */
[----:B------:R-:W-:Y:S01]  /*af00*/  LEA R221, R221, UR30, 0x4 ;  /* 0x0000001edddd7c11 */ /* 0x000fe2000f8e20ff */
[C---:B------:R-:W-:Y:S01]  /*af10*/  FFMA.FTZ R68, R101.reuse, R67, R68 ;  /* 0x0000004365447223 */ /* 0x040fe20000010044 */
[----:B------:R-:W-:Y:S01]  /*af20*/  FFMA.FTZ R69, R101, R69, -R66 ;  /* 0x0000004565457223 */ /* 0x000fe20000010842 */
[----:B------:R-:W-:-:S02]  /*af30*/  LOP3.LUT R80, R80, 0xfffffffd, RZ, 0xc0, !PT ;  /* 0xfffffffd50507812 */ /* 0x000fc400078ec0ff */
        /* <DEDUP_REMOVED lines=140> */
.L_x_3033:
        /* <DEDUP_REMOVED lines=13> */
.L_x_3036:
[----:B------:R-:W-:-:S03]  /*b8d0*/  UMOV UR10, 0xffffffff ;  /* 0xffffffff000a7882 */ /* 0x000fc60000000000 */
[----:B------:R-:W-:Y:S05]  /*b8e0*/  BRA.DIV UR10, `(.L_x_2917) ;  /* 0x000000920a387947 */ /* 0x000fea000b800000 */
.L_x_3039:
[----:B------:R-:W-:-:S03]  /*b8f0*/  UMOV UR10, 0xffffffff ;  /* 0xffffffff000a7882 */ /* 0x000fc60000000000 */
[----:B------:R-:W-:Y:S05]  /*b900*/  BRA.DIV UR10, `(.L_x_2918) ;  /* 0x000000920a587947 */ /* 0x000fea000b800000 */
.L_x_3042:
[----:B------:R-:W-:-:S03]  /*b910*/  UMOV UR10, 0xffffffff ;  /* 0xffffffff000a7882 */ /* 0x000fc60000000000 */
[----:B------:R-:W-:Y:S05]  /*b920*/  BRA.DIV UR10, `(.L_x_2919) ;  /* 0x000000920a787947 */ /* 0x000fea000b800000 */
.L_x_3045:
        /* <DEDUP_REMOVED lines=10> */
.L_x_3055:
        /* <DEDUP_REMOVED lines=45> */
.L_x_2914:
        /* <DEDUP_REMOVED lines=307> */
.L_x_3060:
        /* <DEDUP_REMOVED lines=14> */
.L_x_2924:
[----:B------:R-:W-:Y:S05]  /*d0b0*/  BSYNC.RECONVERGENT B0 ;  /* 0x0000000000007941 */ /* 0x000fea0003800200 */
.L_x_2923:
[----:B------:R-:W-:Y:S01]  /*d0c0*/  UMOV UR10, 0xffffffff ;  /* 0xffffffff000a7882 */ /* 0x000fe20000000000 */
[----:B------:R-:W-:Y:S02]  /*d0d0*/  ISETP.GT.U32.AND P2, PT, R177, 0x1d, PT ;  /* 0x0000001db100780c */ /* 0x000fe40003f44070 */
[----:B------:R-:W-:Y:S11]  /*d0e0*/  BRA.DIV UR10, `(.L_x_2925) ;  /* 0x0000007e0adc7947 */ /* 0x000ff6000b800000 */
[----:B-1----:R1:W0:Y:S04]  /*d0f0*/  SHFL.DOWN PT, R77, R245, 0x2, 0x1f ;  /* 0x08401f00f54d7f89 */ /* 0x00222800000e0000 */
[----:B--2---:R1:W2:Y:S04]  /*d100*/  SHFL.DOWN PT, R78, R246, 0x2, 0x1f ;  /* 0x08401f00f64e7f89 */ /* 0x0042a800000e0000 */
[----:B---3--:R1:W3:Y:S04]  /*d110*/  SHFL.DOWN PT, R123, R247, 0x2, 0x1f ;  /* 0x08401f00f77b7f89 */ /* 0x0082e800000e0000 */
[----:B------:R1:W0:Y:S02]  /*d120*/  SHFL.DOWN PT, R79, R248, 0x2, 0x1f ;  /* 0x08401f00f84f7f89 */ /* 0x00022400000e0000 */
.L_x_3066:
        /* <DEDUP_REMOVED lines=14> */
.L_x_2927:
[----:B------:R-:W-:Y:S05]  /*d210*/  BSYNC.RECONVERGENT B0 ;  /* 0x0000000000007941 */ /* 0x000fea0003800200 */
.L_x_2926:
[----:B------:R-:W-:Y:S01]  /*d220*/  UMOV UR10, 0xffffffff ;  /* 0xffffffff000a7882 */ /* 0x000fe20000000000 */
[----:B------:R-:W-:Y:S02]  /*d230*/  ISETP.GT.U32.AND P2, PT, R177, 0x1b, PT ;  /* 0x0000001bb100780c */ /* 0x000fe40003f44070 */
[----:B------:R-:W-:Y:S11]  /*d240*/  BRA.DIV UR10, `(.L_x_2928) ;  /* 0x0000007e0af87947 */ /* 0x000ff6000b800000 */
[----:B0-----:R0:W0:Y:S04]  /*d250*/  SHFL.DOWN PT, R77, R245, 0x4, 0x1f ;  /* 0x08801f00f54d7f89 */ /* 0x00102800000e0000 */
[----:B--2---:R2:W0:Y:S04]  /*d260*/  SHFL.DOWN PT, R78, R246, 0x4, 0x1f ;  /* 0x08801f00f64e7f89 */ /* 0x00442800000e0000 */
[----:B---3--:R2:W3:Y:S04]  /*d270*/  SHFL.DOWN PT, R123, R247, 0x4, 0x1f ;  /* 0x08801f00f77b7f89 */ /* 0x0084e800000e0000 */
[----:B------:R2:W0:Y:S02]  /*d280*/  SHFL.DOWN PT, R79, R248, 0x4, 0x1f ;  /* 0x08801f00f84f7f89 */ /* 0x00042400000e0000 */
.L_x_3072:
        /* <DEDUP_REMOVED lines=14> */
.L_x_2930:
[----:B------:R-:W-:Y:S05]  /*d370*/  BSYNC.RECONVERGENT B0 ;  /* 0x0000000000007941 */ /* 0x000fea0003800200 */
.L_x_2929:
[----:B------:R-:W-:Y:S01]  /*d380*/  UMOV UR10, 0xffffffff ;  /* 0xffffffff000a7882 */ /* 0x000fe20000000000 */
[----:B------:R-:W-:Y:S02]  /*d390*/  ISETP.GT.U32.AND P2, PT, R177, 0x17, PT ;  /* 0x00000017b100780c */ /* 0x000fe40003f44070 */
[----:B------:R-:W-:Y:S11]  /*d3a0*/  BRA.DIV UR10, `(.L_x_2931) ;  /* 0x000000820a147947 */ /* 0x000ff6000b800000 */
[----:B0-----:R0:W0:Y:S04]  /*d3b0*/  SHFL.DOWN PT, R77, R245, 0x8, 0x1f ;  /* 0x09001f00f54d7f89 */ /* 0x00102800000e0000 */
[----:B------:R0:W0:Y:S04]  /*d3c0*/  SHFL.DOWN PT, R78, R246, 0x8, 0x1f ;  /* 0x09001f00f64e7f89 */ /* 0x00002800000e0000 */
[----:B---3--:R3:W0:Y:S04]  /*d3d0*/  SHFL.DOWN PT, R123, R247, 0x8, 0x1f ;  /* 0x09001f00f77b7f89 */ /* 0x00862800000e0000 */
[----:B------:R3:W0:Y:S02]  /*d3e0*/  SHFL.DOWN PT, R79, R248, 0x8, 0x1f ;  /* 0x09001f00f84f7f89 */ /* 0x00062400000e0000 */
.L_x_3078:
        /* <DEDUP_REMOVED lines=14> */
.L_x_2933:
[----:B------:R-:W-:Y:S05]  /*d4d0*/  BSYNC.RECONVERGENT B0 ;  /* 0x0000000000007941 */ /* 0x000fea0003800200 */
.L_x_2932:
[----:B------:R-:W-:Y:S01]  /*d4e0*/  UMOV UR10, 0xffffffff ;  /* 0xffffffff000a7882 */ /* 0x000fe20000000000 */
[----:B------:R-:W-:Y:S02]  /*d4f0*/  ISETP.GT.U32.AND P2, PT, R177, 0xf, PT ;  /* 0x0000000fb100780c */ /* 0x000fe40003f44070 */
[----:B------:R-:W-:Y:S11]  /*d500*/  BRA.DIV UR10, `(.L_x_2934) ;  /* 0x000000820a307947 */ /* 0x000ff6000b800000 */
[----:B0-----:R0:W0:Y:S04]  /*d510*/  SHFL.DOWN PT, R77, R245, 0x10, 0x1f ;  /* 0x0a001f00f54d7f89 */ /* 0x00102800000e0000 */
[----:B------:R0:W0:Y:S04]  /*d520*/  SHFL.DOWN PT, R78, R246, 0x10, 0x1f ;  /* 0x0a001f00f64e7f89 */ /* 0x00002800000e0000 */
[----:B------:R0:W0:Y:S04]  /*d530*/  SHFL.DOWN PT, R123, R247, 0x10, 0x1f ;  /* 0x0a001f00f77b7f89 */ /* 0x00002800000e0000 */
[----:B------:R0:W0:Y:S02]  /*d540*/  SHFL.DOWN PT, R79, R248, 0x10, 0x1f ;  /* 0x0a001f00f84f7f89 */ /* 0x00002400000e0000 */
.L_x_3084:
        /* <DEDUP_REMOVED lines=14> */
.L_x_2936:
[----:B------:R-:W-:Y:S05]  /*d630*/  BSYNC.RECONVERGENT B0 ;  /* 0x0000000000007941 */ /* 0x000fea0003800200 */
.L_x_2935:
        /* <DEDUP_REMOVED lines=25> */
.L_x_3098:
        /* <DEDUP_REMOVED lines=13> */
.L_x_2939:
[----:B------:R-:W-:Y:S05]  /*d8a0*/  BSYNC.RECONVERGENT B0 ;  /* 0x0000000000007941 */ /* 0x000fea0003800200 */
.L_x_2938:
        /* <DEDUP_REMOVED lines=38> */
.L_x_2921:
        /* <DEDUP_REMOVED lines=28> */
[----:B------:R-:W-:Y:S01]  /*dcd0*/  IMAD R61, R61, UR8, R63 ;  /* 0x000000083d3d7c24 */ /* 0x000fe2000f8e023f */
[----:B------:R-:W-:Y:S01]  /*dce0*/  MOV R63, UR37 ;  /* 0x00000025003f7c02 */ /* 0x000fe20008000f00 */
[----:B------:R-:W-:Y:S01]  /*dcf0*/  FMUL.FTZ R72, R112, R180 ;  /* 0x000000b470487220 */ /* 0x000fe20000410000 */
        /* <DEDUP_REMOVED lines=9> */
[----:B------:R-:W-:Y:S01]  /*dd90*/  FADD.FTZ R175, R175, R72 ;  /* 0x00000048afaf7221 */ /* 0x000fe20000010000 */
[----:B------:R-:W-:Y:S01]  /*dda0*/  LEA.HI.X R63, R66, UR19, R63, 0x2, P2 ;  /* 0x00000013423f7c11 */ /* 0x000fe200090f143f */
[-C--:B------:R-:W-:Y:S01]  /*ddb0*/  FMUL.FTZ R66, R17, R43.reuse ;  /* 0x0000002b11427220 */ /* 0x080fe20000410000 */
[----:B------:R-:W-:-:S03]  /*ddc0*/  FMUL.FTZ R73, R180, R43 ;  /* 0x0000002bb4497220 */ /* 0x000fc60000410000 */
        /* <DEDUP_REMOVED lines=9> */
[----:B------:R-:W-:Y:S02]  /*de60*/  FMUL.FTZ R180, R6, -R201 ;  /* 0x800000c906b47220 */ /* 0x000fe40000410000 */
[----:B------:R-:W-:Y:S01]  /*de70*/  FMUL.FTZ R71, R146, R69 ;  /* 0x0000004592477220 */ /* 0x000fe20000410000 */
[----:B------:R-:W-:Y:S01]  /*de80*/  FFMA.FTZ R67, R70, UR35, R67 ;  /* 0x0000002346437c23 */ /* 0x000fe20008010043 */
[----:B------:R-:W-:Y:S01]  /*de90*/  FADD.FTZ R69, R176, R65 ;  /* 0x00000041b0457221 */ /* 0x000fe20000010000 */
[----:B------:R-:W-:Y:S01]  /*dea0*/  FMUL.FTZ R65, R146, R73 ;  /* 0x0000004992417220 */ /* 0x000fe20000410000 */
[----:B------:R-:W-:Y:S01]  /*deb0*/  FMUL.FTZ R176, R12, -R213 ;  /* 0x800000d50cb07220 */ /* 0x000fe20000410000 */
[----:B------:R-:W-:Y:S01]  /*dec0*/  FFMA.FTZ R74, R66, R67, R71 ;  /* 0x00000043424a7223 */ /* 0x000fe20000010047 */
[----:B------:R-:W-:Y:S01]  /*ded0*/  FMUL.FTZ R71, R70, R43 ;  /* 0x0000002b46477220 */ /* 0x000fe20000410000 */
[----:B------:R-:W-:-:S02]  /*dee0*/  HFMA2 R70, -RZ, RZ, 0, 7.8678131103515625e-06 ;  /* 0x00000084ff467431 */ /* 0x000fc400000001ff */
[----:B------:R-:W-:Y:S01]  /*def0*/  FMUL.FTZ R72, R144, R69 ;  /* 0x0000004590487220 */ /* 0x000fe20000410000 */
[-C--:B------:R-:W-:Y:S01]  /*df00*/  FMUL.FTZ R76, R17, R71.reuse ;  /* 0x00000047114c7220 */ /* 0x080fe20000410000 */
[-C--:B------:R-:W-:Y:S01]  /*df10*/  FMUL.FTZ R146, R146, R71.reuse ;  /* 0x0000004792927220 */ /* 0x080fe20000410000 */
[C---:B------:R-:W-:Y:S01]  /*df20*/  FFMA.FTZ R65, R66.reuse, R71, R65 ;  /* 0x0000004742417223 */ /* 0x040fe20000010041 */
[----:B------:R-:W-:Y:S02]  /*df30*/  FFMA.FTZ R72, R143, R175, R72 ;  /* 0x000000af8f487223 */ /* 0x000fe40000010048 */
[----:B------:R-:W-:Y:S01]  /*df40*/  FFMA.FTZ R66, R66, R73, -R146 ;  /* 0x0000004942427223 */ /* 0x000fe20000010892 */
[C---:B------:R-:W-:Y:S01]  /*df50*/  LOP3.LUT R146, R189.reuse, 0xc00, RZ, 0xfc, !PT ;  /* 0x00000c00bd927812 */ /* 0x040fe200078efcff */
[----:B------:R-:W-:Y:S02]  /*df60*/  IMAD R67, R189, R70, UR30 ;  /* 0x0000001ebd437e24 */ /* 0x000fe4000f8e0246 */
[C---:B------:R-:W-:Y:S01]  /*df70*/  FMUL.FTZ R70, R110.reuse, R69 ;  /* 0x000000456e467220 */ /* 0x040fe20000410000 */
[----:B------:R-:W-:Y:S01]  /*df80*/  FMUL.FTZ R110, R110, R175 ;  /* 0x000000af6e6e7220 */ /* 0x000fe20000410000 */
[----:B------:R-:W-:-:S02]  /*df90*/  FFMA.FTZ R187, R72, R44, R187 ;  /* 0x0000002c48bb7223 */ /* 0x000fc400000100bb */
[C---:B------:R-:W-:Y:S01]  /*dfa0*/  FFMA.FTZ R78, R109.reuse, R175, R70 ;  /* 0x000000af6d4e7223 */ /* 0x040fe20000010046 */
[----:B------:R0:W-:Y:S01]  /*dfb0*/  STS [R67+0x4278], R76 ;  /* 0x0042784c43007388 */ /* 0x0001e20000000800 */
[----:B------:R-:W-:Y:S01]  /*dfc0*/  FMUL.FTZ R70, R18, R44 ;  /* 0x0000002c12467220 */ /* 0x000fe20000410000 */
[----:B------:R-:W-:Y:S02]  /*dfd0*/  FFMA.FTZ R109, R109, R69, -R110 ;  /* 0x000000456d6d7223 */ /* 0x000fe4000001086e */
[----:B------:R1:W-:Y:S01]  /*dfe0*/  STS [R67+0x427c], R106 ;  /* 0x00427c6a43007388 */ /* 0x0003e20000000800 */
[-C--:B------:R-:W-:Y:S01]  /*dff0*/  FFMA.FTZ R144, R144, -R70.reuse, R193 ;  /* 0x8000004690907223 */ /* 0x080fe200000100c1 */
[----:B------:R-:W-:Y:S01]  /*e000*/  FFMA.FTZ R70, -R143, R70, R192 ;  /* 0x000000468f467223 */ /* 0x000fe200000101c0 */
[----:B------:R-:W-:Y:S01]  /*e010*/  FADD.FTZ R174, R174, R109 ;  /* 0x0000006daeae7221 */ /* 0x000fe20000010000 */
[----:B------:R-:W-:Y:S01]  /*e020*/  FMUL.FTZ R192, R2, R192 ;  /* 0x000000c002c07220 */ /* 0x000fe20000410000 */
[----:B0-----:R-:W-:Y:S01]  /*e030*/  FFMA.FTZ R76, R17, R145, R74 ;  /* 0x00000091114c7223 */ /* 0x001fe2000001004a */
[----:B------:R-:W-:Y:S01]  /*e040*/  FADD.FTZ R74, R173, R78 ;  /* 0x0000004ead4a7221 */ /* 0x000fe20000010000 */
[----:B------:R-:W-:Y:S01]  /*e050*/  FMUL.FTZ R78, R175, UR34 ;  /* 0x00000022af4e7c20 */ /* 0x000fe20008410000 */
[C---:B------:R-:W-:Y:S01]  /*e060*/  FMUL.FTZ R77, R142.reuse, R174 ;  /* 0x000000ae8e4d7220 */ /* 0x040fe20000410000 */
[-C--:B------:R-:W-:Y:S01]  /*e070*/  FFMA.FTZ R142, R142, -R75.reuse, R195 ;  /* 0x8000004b8e8e7223 */ /* 0x080fe200000100c3 */
[----:B------:R-:W-:Y:S01]  /*e080*/  FFMA.FTZ R75, -R141, R75, R194 ;  /* 0x0000004b8d4b7223 */ /* 0x000fe200000101c2 */
[C---:B------:R-:W-:Y:S01]  /*e090*/  FFMA.FTZ R73, R69.reuse, UR35, -R78 ;  /* 0x0000002345497c23 */ /* 0x040fe2000801084e */
[----:B------:R-:W-:Y:S01]  /*e0a0*/  FMUL.FTZ R78, R69, UR34 ;  /* 0x00000022454e7c20 */ /* 0x000fe20008410000 */
[----:B------:R-:W-:Y:S01]  /*e0b0*/  FADD.FTZ R41, R76, R41 ;  /* 0x000000294c297221 */ /* 0x000fe20000010000 */
[----:B------:R-:W-:Y:S01]  /*e0c0*/  FFMA.FTZ R141, R141, R74, R77 ;  /* 0x0000004a8d8d7223 */ /* 0x000fe2000001004d */
[----:B------:R-:W-:Y:S01]  /*e0d0*/  FMUL.FTZ R73, R144, R73 ;  /* 0x0000004990497220 */ /* 0x000fe20000410000 */
[C---:B------:R-:W-:Y:S01]  /*e0e0*/  FFMA.FTZ R71, R175.reuse, UR35, R78 ;  /* 0x00000023af477c23 */ /* 0x040fe2000801004e */
[----:B------:R-:W-:Y:S01]  /*e0f0*/  FMUL.FTZ R175, R175, R44 ;  /* 0x0000002cafaf7220 */ /* 0x000fe20000410000 */
[----:B------:R-:W-:Y:S01]  /*e100*/  FMUL.FTZ R76, R108, R174 ;  /* 0x000000ae6c4c7220 */ /* 0x000fe20000410000 */
[----:B------:R-:W-:Y:S01]  /*e110*/  FMUL.FTZ R77, R74, UR34 ;  /* 0x000000224a4d7c20 */ /* 0x000fe20008410000 */
[----:B------:R-:W-:Y:S01]  /*e120*/  FFMA.FTZ R71, R70, R71, R73 ;  /* 0x0000004746477223 */ /* 0x000fe20000010049 */
[----:B------:R-:W-:Y:S01]  /*e130*/  FMUL.FTZ R73, R69, R44 ;  /* 0x0000002c45497220 */ /* 0x000fe20000410000 */
[----:B------:R-:W-:Y:S01]  /*e140*/  FMUL.FTZ R78, R18, R175 ;  /* 0x000000af124e7220 */ /* 0x000fe20000410000 */
[-C--:B------:R-:W-:Y:S01]  /*e150*/  FFMA.FTZ R76, R105, R74.reuse, R76 ;  /* 0x0000004a694c7223 */ /* 0x080fe2000001004c */
[----:B------:R-:W-:Y:S01]  /*e160*/  FFMA.FTZ R77, R174, UR35, -R77 ;  /* 0x00000023ae4d7c23 */ /* 0x000fe2000801084d */
[C---:B------:R-:W-:Y:S01]  /*e170*/  FMUL.FTZ R69, R144.reuse, R73 ;  /* 0x0000004990457220 */ /* 0x040fe20000410000 */
[----:B------:R-:W-:Y:S01]  /*e180*/  FMUL.FTZ R144, R144, R175 ;  /* 0x000000af90907220 */ /* 0x000fe20000410000 */
[----:B-1----:R-:W-:Y:S01]  /*e190*/  FMUL.FTZ R106, R18, R73 ;  /* 0x00000049126a7220 */ /* 0x002fe20000410000 */
[----:B------:R0:W-:Y:S01]  /*e1a0*/  STS [R67+0x4270], R78 ;  /* 0x0042704e43007388 */ /* 0x0001e20000000800 */
[C---:B------:R-:W-:Y:S01]  /*e1b0*/  FFMA.FTZ R69, R70.reuse, R175, R69 ;  /* 0x000000af46457223 */ /* 0x040fe20000010045 */
[----:B------:R-:W-:Y:S01]  /*e1c0*/  FFMA.FTZ R70, R70, R73, -R144 ;  /* 0x0000004946467223 */ /* 0x000fe20000010890 */
[----:B------:R-:W-:Y:S01]  /*e1d0*/  FMUL.FTZ R73, R108, R74 ;  /* 0x0000004a6c497220 */ /* 0x000fe20000410000 */
[----:B------:R-:W-:Y:S01]  /*e1e0*/  FFMA.FTZ R108, R18, R72, R71 ;  /* 0x00000048126c7223 */ /* 0x000fe20000010047 */
[C---:B------:R-:W-:Y:S01]  /*e1f0*/  FMUL.FTZ R71, R174.reuse, UR34 ;  /* 0x00000022ae477c20 */ /* 0x040fe20008410000 */
[----:B------:R-:W-:Y:S01]  /*e200*/  FADD.FTZ R171, R171, R76 ;  /* 0x0000004cabab7221 */ /* 0x000fe20000010000 */
[----:B------:R-:W-:Y:S01]  /*e210*/  FFMA.FTZ R73, R105, R174, -R73 ;  /* 0x000000ae69497223 */ /* 0x000fe20000010849 */
[-C--:B------:R-:W-:Y:S01]  /*e220*/  FMUL.FTZ R174, R174, R45.reuse ;  /* 0x0000002daeae7220 */ /* 0x080fe20000410000 */
[C---:B------:R-:W-:Y:S01]  /*e230*/  FFMA.FTZ R76, R74.reuse, UR35, R71 ;  /* 0x000000234a4c7c23 */ /* 0x040fe20008010047 */
[----:B------:R-:W-:Y:S01]  /*e240*/  FMUL.FTZ R72, R74, R45 ;  /* 0x0000002d4a487220 */ /* 0x000fe20000410000 */
[C---:B------:R-:W-:Y:S01]  /*e250*/  FMUL.FTZ R74, R142.reuse, R77 ;  /* 0x0000004d8e4a7220 */ /* 0x040fe20000410000 */
[----:B0-----:R-:W-:Y:S01]  /*e260*/  FMUL.FTZ R78, R142, R174 ;  /* 0x000000ae8e4e7220 */ /* 0x001fe20000410000 */
[----:B------:R-:W-:Y:S01]  /*e270*/  FADD.FTZ R73, R172, R73 ;  /* 0x00000049ac497221 */ /* 0x000fe20000010000 */
[-C--:B------:R-:W-:Y:S01]  /*e280*/  FMUL.FTZ R77, R142, R72.reuse ;  /* 0x000000488e4d7220 */ /* 0x080fe20000410000 */
[----:B------:R0:W-:Y:S01]  /*e290*/  STS [R67+0x4274], R106 ;  /* 0x0042746a43007388 */ /* 0x0001e20000000800 */
[C---:B------:R-:W-:Y:S01]  /*e2a0*/  FFMA.FTZ R71, R75.reuse, R72, R78 ;  /* 0x000000484b477223 */ /* 0x040fe2000001004e */
[----:B------:R-:W-:Y:S01]  /*e2b0*/  FFMA.FTZ R78, R75, R76, R74 ;  /* 0x0000004c4b4e7223 */ /* 0x000fe2000001004a */
[C---:B------:R-:W-:Y:S01]  /*e2c0*/  FMUL.FTZ R74, R104.reuse, R73 ;  /* 0x00000049684a7220 */ /* 0x040fe20000410000 */
[----:B------:R-:W-:Y:S01]  /*e2d0*/  FMUL.FTZ R104, R104, R171 ;  /* 0x000000ab68687220 */ /* 0x000fe20000410000 */
[----:B------:R-:W-:Y:S01]  /*e2e0*/  FMUL.FTZ R76, R140, R73 ;  /* 0x000000498c4c7220 */ /* 0x000fe20000410000 */
[----:B------:R-:W-:Y:S01]  /*e2f0*/  FFMA.FTZ R188, R141, R45, R188 ;  /* 0x0000002d8dbc7223 */ /* 0x000fe200000100bc */
[C---:B------:R-:W-:Y:S01]  /*e300*/  FFMA.FTZ R74, R103.reuse, R171, R74 ;  /* 0x000000ab674a7223 */ /* 0x040fe2000001004a */
[----:B------:R-:W-:Y:S01]  /*e310*/  FFMA.FTZ R103, R103, R73, -R104 ;  /* 0x0000004967677223 */ /* 0x000fe20000010868 */
[----:B------:R-:W-:Y:S01]  /*e320*/  FMUL.FTZ R104, R171, UR34 ;  /* 0x00000022ab687c20 */ /* 0x000fe20008410000 */
[----:B0-----:R-:W-:Y:S01]  /*e330*/  FMUL.FTZ R106, R19, R72 ;  /* 0x00000048136a7220 */ /* 0x001fe20000410000 */
[----:B------:R-:W-:Y:S01]  /*e340*/  FFMA.FTZ R72, R75, R174, -R77 ;  /* 0x000000ae4b487223 */ /* 0x000fe2000001084d */
[-C--:B------:R-:W-:Y:S01]  /*e350*/  FMUL.FTZ R75, R20, R46.reuse ;  /* 0x0000002e144b7220 */ /* 0x080fe20000410000 */
[----:B------:R-:W-:Y:S01]  /*e360*/  FFMA.FTZ R141, R19, R141, R78 ;  /* 0x0000008d138d7223 */ /* 0x000fe2000001004e */
[C---:B------:R-:W-:Y:S01]  /*e370*/  FMUL.FTZ R78, R73.reuse, UR34 ;  /* 0x00000022494e7c20 */ /* 0x040fe20008410000 */
[C---:B------:R-:W-:Y:S01]  /*e380*/  FFMA.FTZ R77, R73.reuse, UR35, -R104 ;  /* 0x00000023494d7c23 */ /* 0x040fe20008010868 */
[-C--:B------:R-:W-:Y:S01]  /*e390*/  FFMA.FTZ R140, R140, -R75.reuse, R197 ;  /* 0x8000004b8c8c7223 */ /* 0x080fe200000100c5 */
[-C--:B------:R-:W-:Y:S01]  /*e3a0*/  FMUL.FTZ R79, R73, R46.reuse ;  /* 0x0000002e494f7220 */ /* 0x080fe20000410000 */
[----:B------:R-:W-:Y:S01]  /*e3b0*/  FFMA.FTZ R75, -R139, R75, R196 ;  /* 0x0000004b8b4b7223 */ /* 0x000fe200000101c4 */
[----:B------:R-:W-:Y:S01]  /*e3c0*/  FMUL.FTZ R73, R171, R46 ;  /* 0x0000002eab497220 */ /* 0x000fe20000410000 */
[----:B------:R-:W-:Y:S01]  /*e3d0*/  FFMA.FTZ R139, R139, R171, R76 ;  /* 0x000000ab8b8b7223 */ /* 0x000fe2000001004c */
[----:B------:R-:W-:Y:S01]  /*e3e0*/  FADD.FTZ R76, R169, R74 ;  /* 0x0000004aa94c7221 */ /* 0x000fe20000010000 */
[C---:B------:R-:W-:Y:S01]  /*e3f0*/  FMUL.FTZ R74, R140.reuse, R79 ;  /* 0x0000004f8c4a7220 */ /* 0x040fe20000410000 */
[C---:B------:R-:W-:Y:S01]  /*e400*/  FMUL.FTZ R104, R140.reuse, R77 ;  /* 0x0000004d8c687220 */ /* 0x040fe20000410000 */
[----:B------:R-:W-:Y:S01]  /*e410*/  FFMA.FTZ R78, R171, UR35, R78 ;  /* 0x00000023ab4e7c23 */ /* 0x000fe2000801004e */
[----:B------:R-:W-:Y:S01]  /*e420*/  FMUL.FTZ R140, R140, R73 ;  /* 0x000000498c8c7220 */ /* 0x000fe20000410000 */
[----:B------:R0:W-:Y:S01]  /*e430*/  STS [R67+0x4268], R106 ;  /* 0x0042686a43007388 */ /* 0x0001e20000000800 */
[----:B------:R-:W-:Y:S01]  /*e440*/  FADD.FTZ R170, R170, R103 ;  /* 0x00000067aaaa7221 */ /* 0x000fe20000010000 */
[----:B------:R-:W-:Y:S01]  /*e450*/  FFMA.FTZ R103, R75, R78, R104 ;  /* 0x0000004e4b677223 */ /* 0x000fe20000010068 */
[----:B------:R-:W-:Y:S01]  /*e460*/  FADD.FTZ R185, R108, R185 ;  /* 0x000000b96cb97221 */ /* 0x000fe20000010000 */
[----:B------:R-:W-:Y:S01]  /*e470*/  FMUL.FTZ R108, R20, R79 ;  /* 0x0000004f146c7220 */ /* 0x000fe20000410000 */
[-C--:B------:R-:W-:Y:S01]  /*e480*/  FMUL.FTZ R78, R102, R170.reuse ;  /* 0x000000aa664e7220 */ /* 0x080fe20000410000 */
[----:B------:R-:W-:Y:S01]  /*e490*/  FMUL.FTZ R77, R138, R170 ;  /* 0x000000aa8a4d7220 */ /* 0x000fe20000410000 */
[C---:B------:R-:W-:Y:S01]  /*e4a0*/  FFMA.FTZ R112, R20.reuse, R139, R103 ;  /* 0x0000008b14707223 */ /* 0x040fe20000010067 */
[----:B------:R-:W-:Y:S01]  /*e4b0*/  FFMA.FTZ R224, R139, R46, R224 ;  /* 0x0000002e8be07223 */ /* 0x000fe200000100e0 */
[----:B------:R1:W-:Y:S01]  /*e4c0*/  STS [R67+0x4264], R108 ;  /* 0x0042646c43007388 */ /* 0x0003e20000000800 */
[-C--:B0-----:R-:W-:Y:S01]  /*e4d0*/  FMUL.FTZ R106, R20, R73.reuse ;  /* 0x00000049146a7220 */ /* 0x081fe20000410000 */
[C---:B------:R-:W-:Y:S01]  /*e4e0*/  FFMA.FTZ R73, R75.reuse, R73, R74 ;  /* 0x000000494b497223 */ /* 0x040fe2000001004a */
[----:B------:R-:W-:Y:S01]  /*e4f0*/  FFMA.FTZ R74, R75, R79, -R140 ;  /* 0x0000004f4b4a7223 */ /* 0x000fe2000001088c */
[-C--:B------:R-:W-:Y:S01]  /*e500*/  FMUL.FTZ R75, R102, R76.reuse ;  /* 0x0000004c664b7220 */ /* 0x080fe20000410000 */
[-C--:B------:R-:W-:Y:S01]  /*e510*/  FFMA.FTZ R102, R101, R76.reuse, R78 ;  /* 0x0000004c65667223 */ /* 0x080fe2000001004e */
[----:B------:R-:W-:Y:S01]  /*e520*/  FMUL.FTZ R79, R21, R47 ;  /* 0x0000002f154f7220 */ /* 0x000fe20000410000 */
[----:B------:R-:W-:Y:S01]  /*e530*/  FFMA.FTZ R78, R137, R76, R77 ;  /* 0x0000004c894e7223 */ /* 0x000fe2000001004d */
[----:B------:R-:W-:Y:S01]  /*e540*/  FFMA.FTZ R75, R101, R170, -R75 ;  /* 0x000000aa654b7223 */ /* 0x000fe2000001084b */
[----:B------:R-:W-:Y:S01]  /*e550*/  FMUL.FTZ R101, R76, UR34 ;  /* 0x000000224c657c20 */ /* 0x000fe20008410000 */
[----:B------:R-:W-:Y:S01]  /*e560*/  FMUL.FTZ R77, R170, UR34 ;  /* 0x00000022aa4d7c20 */ /* 0x000fe20008410000 */
[----:B------:R-:W-:Y:S01]  /*e570*/  FFMA.FTZ R138, R138, -R79, R199 ;  /* 0x8000004f8a8a7223 */ /* 0x000fe200000100c7 */
[----:B------:R-:W-:Y:S01]  /*e580*/  FADD.FTZ R167, R167, R102 ;  /* 0x00000066a7a77221 */ /* 0x000fe20000010000 */
[C---:B------:R-:W-:Y:S01]  /*e590*/  FFMA.FTZ R101, R170.reuse, UR35, -R101 ;  /* 0x00000023aa657c23 */ /* 0x040fe20008010865 */
[-C--:B------:R-:W-:Y:S01]  /*e5a0*/  FMUL.FTZ R170, R170, R47.reuse ;  /* 0x0000002faaaa7220 */ /* 0x080fe20000410000 */
[----:B------:R0:W-:Y:S01]  /*e5b0*/  STS [R67+0x4260], R106 ;  /* 0x0042606a43007388 */ /* 0x0001e20000000800 */
[C---:B------:R-:W-:Y:S01]  /*e5c0*/  FMUL.FTZ R102, R76.reuse, R47 ;  /* 0x0000002f4c667220 */ /* 0x040fe20000410000 */
[----:B------:R-:W-:Y:S01]  /*e5d0*/  FFMA.FTZ R79, -R137, R79, R198 ;  /* 0x0000004f894f7223 */ /* 0x000fe200000101c6 */
[----:B------:R-:W-:Y:S01]  /*e5e0*/  FFMA.FTZ R104, R76, UR35, R77 ;  /* 0x000000234c687c23 */ /* 0x000fe2000801004d */
[----:B------:R-:W-:Y:S01]  /*e5f0*/  FMUL.FTZ R76, R138, R101 ;  /* 0x000000658a4c7220 */ /* 0x000fe20000410000 */
[----:B------:R-:W-:Y:S01]  /*e600*/  FADD.FTZ R105, R168, R75 ;  /* 0x0000004ba8697221 */ /* 0x000fe20000010000 */
[-C--:B------:R-:W-:Y:S01]  /*e610*/  FMUL.FTZ R75, R138, R102.reuse ;  /* 0x000000668a4b7220 */ /* 0x080fe20000410000 */
[----:B-1----:R-:W-:Y:S01]  /*e620*/  FMUL.FTZ R108, R21, R102 ;  /* 0x00000066156c7220 */ /* 0x002fe20000410000 */
[----:B------:R-:W-:Y:S01]  /*e630*/  FFMA.FTZ R225, R78, R47, R225 ;  /* 0x0000002f4ee17223 */ /* 0x000fe200000100e1 */
[----:B------:R-:W-:Y:S01]  /*e640*/  FMUL.FTZ R77, R167, UR34 ;  /* 0x00000022a74d7c20 */ /* 0x000fe20008410000 */
[----:B0-----:R-:W-:Y:S01]  /*e650*/  FMUL.FTZ R106, R138, R170 ;  /* 0x000000aa8a6a7220 */ /* 0x001fe20000410000 */
[----:B------:R-:W-:Y:S01]  /*e660*/  FADD.FTZ R183, R112, R183 ;  /* 0x000000b770b77221 */ /* 0x000fe20000010000 */
[----:B------:R0:W-:Y:S01]  /*e670*/  STS [R67+0x4258], R108 ;  /* 0x0042586c43007388 */ /* 0x0001e20000000800 */
[----:B------:R-:W-:Y:S01]  /*e680*/  FFMA.FTZ R77, R105, UR35, -R77 ;  /* 0x00000023694d7c23 */ /* 0x000fe2000801084d */
[C---:B------:R-:W-:Y:S01]  /*e690*/  FFMA.FTZ R101, R79.reuse, R102, R106 ;  /* 0x000000664f657223 */ /* 0x040fe2000001006a */
[C---:B------:R-:W-:Y:S01]  /*e6a0*/  FFMA.FTZ R106, R79.reuse, R104, R76 ;  /* 0x000000684f6a7223 */ /* 0x040fe2000001004c */
[----:B------:R-:W-:Y:S01]  /*e6b0*/  FFMA.FTZ R102, R79, R170, -R75 ;  /* 0x000000aa4f667223 */ /* 0x000fe2000001084b */
[----:B------:R-:W-:Y:S01]  /*e6c0*/  FMUL.FTZ R75, R22, R48 ;  /* 0x00000030164b7220 */ /* 0x000fe20000410000 */
[-C--:B------:R-:W-:Y:S01]  /*e6d0*/  FMUL.FTZ R76, R100, R105.reuse ;  /* 0x00000069644c7220 */ /* 0x080fe20000410000 */
[----:B------:R-:W-:Y:S01]  /*e6e0*/  FFMA.FTZ R103, R21, R78, R106 ;  /* 0x0000004e15677223 */ /* 0x000fe2000001006a */
[----:B------:R-:W-:Y:S01]  /*e6f0*/  FMUL.FTZ R104, R136, R105 ;  /* 0x0000006988687220 */ /* 0x000fe20000410000 */
[----:B------:R-:W-:Y:S01]  /*e700*/  FMUL.FTZ R78, R105, UR34 ;  /* 0x00000022694e7c20 */ /* 0x000fe20008410000 */
[----:B------:R-:W-:Y:S01]  /*e710*/  FMUL.FTZ R100, R100, R167 ;  /* 0x000000a764647220 */ /* 0x000fe20000410000 */
[-C--:B------:R-:W-:Y:S01]  /*e720*/  FFMA.FTZ R136, R136, -R75.reuse, R201 ;  /* 0x8000004b88887223 */ /* 0x080fe200000100c9 */
[----:B------:R-:W-:Y:S01]  /*e730*/  FFMA.FTZ R75, -R135, R75, R200 ;  /* 0x0000004b874b7223 */ /* 0x000fe200000101c8 */
[-C--:B------:R-:W-:Y:S01]  /*e740*/  FFMA.FTZ R76, R99, R167.reuse, R76 ;  /* 0x000000a7634c7223 */ /* 0x080fe2000001004c */
[----:B------:R-:W-:Y:S01]  /*e750*/  FFMA.FTZ R135, R135, R167, R104 ;  /* 0x000000a787877223 */ /* 0x000fe20000010068 */
[-C--:B------:R-:W-:Y:S01]  /*e760*/  FMUL.FTZ R79, R105, R48.reuse ;  /* 0x00000030694f7220 */ /* 0x080fe20000410000 */
[----:B------:R-:W-:Y:S01]  /*e770*/  FFMA.FTZ R78, R167, UR35, R78 ;  /* 0x00000023a74e7c23 */ /* 0x000fe2000801004e */
[----:B------:R-:W-:Y:S01]  /*e780*/  FFMA.FTZ R99, R99, R105, -R100 ;  /* 0x0000006963637223 */ /* 0x000fe20000010864 */
[----:B------:R-:W-:Y:S01]  /*e790*/  FMUL.FTZ R167, R167, R48 ;  /* 0x00000030a7a77220 */ /* 0x000fe20000410000 */
[C---:B------:R-:W-:Y:S01]  /*e7a0*/  FMUL.FTZ R100, R136.reuse, R79 ;  /* 0x0000004f88647220 */ /* 0x040fe20000410000 */
[----:B------:R-:W-:Y:S01]  /*e7b0*/  FMUL.FTZ R104, R136, R77 ;  /* 0x0000004d88687220 */ /* 0x000fe20000410000 */
[----:B------:R-:W-:Y:S01]  /*e7c0*/  FADD.FTZ R166, R166, R99 ;  /* 0x00000063a6a67221 */ /* 0x000fe20000010000 */
[-C--:B------:R-:W-:Y:S01]  /*e7d0*/  FMUL.FTZ R136, R136, R167.reuse ;  /* 0x000000a788887220 */ /* 0x080fe20000410000 */
[----:B------:R-:W-:Y:S01]  /*e7e0*/  FADD.FTZ R76, R165, R76 ;  /* 0x0000004ca54c7221 */ /* 0x000fe20000010000 */
[----:B------:R-:W-:Y:S01]  /*e7f0*/  FADD.FTZ R182, R103, R182 ;  /* 0x000000b667b67221 */ /* 0x000fe20000010000 */
[C---:B------:R-:W-:Y:S01]  /*e800*/  FFMA.FTZ R103, R75.reuse, R78, R104 ;  /* 0x0000004e4b677223 */ /* 0x040fe20000010068 */
[C---:B------:R-:W-:Y:S01]  /*e810*/  FFMA.FTZ R100, R75.reuse, R167, R100 ;  /* 0x000000a74b647223 */ /* 0x040fe20000010064 */
[-C--:B------:R-:W-:Y:S01]  /*e820*/  FFMA.FTZ R99, R75, R79.reuse, -R136 ;  /* 0x0000004f4b637223 */ /* 0x080fe20000010888 */
[C---:B------:R-:W-:Y:S01]  /*e830*/  FMUL.FTZ R78, R98.reuse, R166 ;  /* 0x000000a6624e7220 */ /* 0x040fe20000410000 */
[----:B------:R-:W-:Y:S01]  /*e840*/  FMUL.FTZ R98, R98, R76 ;  /* 0x0000004c62627220 */ /* 0x000fe20000410000 */
[----:B------:R-:W-:Y:S01]  /*e850*/  FMUL.FTZ R75, R134, R166 ;  /* 0x000000a6864b7220 */ /* 0x000fe20000410000 */
[----:B0-----:R-:W-:Y:S01]  /*e860*/  FMUL.FTZ R108, R22, R79 ;  /* 0x0000004f166c7220 */ /* 0x001fe20000410000 */
[----:B------:R-:W-:Y:S01]  /*e870*/  FMUL.FTZ R77, R23, R49 ;  /* 0x00000031174d7220 */ /* 0x000fe20000410000 */
[----:B------:R-:W-:Y:S01]  /*e880*/  FMUL.FTZ R79, R76, UR34 ;  /* 0x000000224c4f7c20 */ /* 0x000fe20008410000 */
[----:B------:R-:W-:Y:S01]  /*e890*/  FMUL.FTZ R106, R22, R167 ;  /* 0x000000a7166a7220 */ /* 0x000fe20000410000 */
[C---:B------:R-:W-:Y:S01]  /*e8a0*/  FFMA.FTZ R78, R97.reuse, R76, R78 ;  /* 0x0000004c614e7223 */ /* 0x040fe2000001004e */
[----:B------:R-:W-:Y:S01]  /*e8b0*/  FFMA.FTZ R97, R97, R166, -R98 ;  /* 0x000000a661617223 */ /* 0x000fe20000010862 */
[----:B------:R-:W-:Y:S01]  /*e8c0*/  FFMA.FTZ R104, R133, R76, R75 ;  /* 0x0000004c85687223 */ /* 0x000fe2000001004b */
[----:B------:R-:W-:Y:S01]  /*e8d0*/  FFMA.FTZ R134, R134, -R77, R203 ;  /* 0x8000004d86867223 */ /* 0x000fe200000100cb */
[----:B------:R-:W-:Y:S01]  /*e8e0*/  FMUL.FTZ R75, R166, UR34 ;  /* 0x00000022a64b7c20 */ /* 0x000fe20008410000 */
[----:B------:R-:W-:Y:S01]  /*e8f0*/  FMUL.FTZ R98, R76, R49 ;  /* 0x000000314c627220 */ /* 0x000fe20000410000 */
[----:B------:R-:W-:Y:S01]  /*e900*/  FFMA.FTZ R79, R166, UR35, -R79 ;  /* 0x00000023a64f7c23 */ /* 0x000fe2000801084f */
[----:B------:R-:W-:Y:S01]  /*e910*/  FFMA.FTZ R122, R22, R135, R103 ;  /* 0x00000087167a7223 */ /* 0x000fe20000010067 */
[----:B------:R0:W-:Y:S01]  /*e920*/  STS [R67+0x4250], R106 ;  /* 0x0042506a43007388 */ /* 0x0001e20000000800 */
[----:B------:R-:W-:Y:S01]  /*e930*/  FADD.FTZ R163, R163, R78 ;  /* 0x0000004ea3a37221 */ /* 0x000fe20000010000 */
[----:B------:R-:W-:Y:S01]  /*e940*/  FADD.FTZ R103, R164, R97 ;  /* 0x00000061a4677221 */ /* 0x000fe20000010000 */
[----:B------:R-:W-:Y:S01]  /*e950*/  FFMA.FTZ R77, -R133, R77, R202 ;  /* 0x0000004d854d7223 */ /* 0x000fe200000101ca */
[----:B------:R-:W-:Y:S01]  /*e960*/  FFMA.FTZ R78, R76, UR35, R75 ;  /* 0x000000234c4e7c23 */ /* 0x000fe2000801004b */
[C---:B------:R-:W-:Y:S01]  /*e970*/  FMUL.FTZ R97, R134.reuse, R98 ;  /* 0x0000006286617220 */ /* 0x040fe20000410000 */
[----:B------:R-:W-:Y:S01]  /*e980*/  FMUL.FTZ R76, R134, R79 ;  /* 0x0000004f864c7220 */ /* 0x000fe20000410000 */
[----:B------:R1:W-:Y:S01]  /*e990*/  STS [R67+0x4254], R108 ;  /* 0x0042546c43007388 */ /* 0x0003e20000000800 */
[----:B------:R-:W-:Y:S01]  /*e9a0*/  FMUL.FTZ R110, R21, R170 ;  /* 0x000000aa156e7220 */ /* 0x000fe20000410000 */
[----:B------:R-:W-:Y:S01]  /*e9b0*/  FMUL.FTZ R75, R25, R50 ;  /* 0x00000032194b7220 */ /* 0x000fe20000410000 */
[-C--:B0-----:R-:W-:Y:S01]  /*e9c0*/  FMUL.FTZ R106, R166, R49.reuse ;  /* 0x00000031a66a7220 */ /* 0x081fe20000410000 */
[----:B------:R-:W-:Y:S01]  /*e9d0*/  FMUL.FTZ R79, R163, UR34 ;  /* 0x00000022a34f7c20 */ /* 0x000fe20008410000 */
[----:B------:R-:W-:Y:S01]  /*e9e0*/  FFMA.FTZ R227, R104, R49, R227 ;  /* 0x0000003168e37223 */ /* 0x000fe200000100e3 */
[----:B------:R0:W-:Y:S01]  /*e9f0*/  STS [R67+0x425c], R110 ;  /* 0x00425c6e43007388 */ /* 0x0001e20000000800 */
[-C--:B------:R-:W-:Y:S01]  /*ea00*/  FMUL.FTZ R112, R23, R106.reuse ;  /* 0x0000006a17707220 */ /* 0x080fe20000410000 */
[-C--:B------:R-:W-:Y:S01]  /*ea10*/  FFMA.FTZ R97, R77, R106.reuse, -R97 ;  /* 0x0000006a4d617223 */ /* 0x080fe20000010861 */
[----:B------:R-:W-:Y:S01]  /*ea20*/  FFMA.FTZ R79, R103, UR35, -R79 ;  /* 0x00000023674f7c23 */ /* 0x000fe2000801084f */
[----:B-1----:R-:W-:Y:S01]  /*ea30*/  FMUL.FTZ R108, R134, R106 ;  /* 0x0000006a866c7220 */ /* 0x002fe20000410000 */
[----:B------:R-:W-:Y:S01]  /*ea40*/  FFMA.FTZ R106, R77, R78, R76 ;  /* 0x0000004e4d6a7223 */ /* 0x000fe2000001004c */
[C---:B------:R-:W-:Y:S01]  /*ea50*/  FMUL.FTZ R76, R96.reuse, R103 ;  /* 0x00000067604c7220 */ /* 0x040fe20000410000 */
[----:B------:R-:W-:Y:S01]  /*ea60*/  FMUL.FTZ R96, R96, R163 ;  /* 0x000000a360607220 */ /* 0x000fe20000410000 */
[C---:B------:R-:W-:Y:S01]  /*ea70*/  FMUL.FTZ R78, R132.reuse, R103 ;  /* 0x00000067844e7220 */ /* 0x040fe20000410000 */
[----:B------:R-:W-:Y:S01]  /*ea80*/  FFMA.FTZ R132, R132, -R75, R205 ;  /* 0x8000004b84847223 */ /* 0x000fe200000100cd */
[C---:B------:R-:W-:Y:S01]  /*ea90*/  FFMA.FTZ R76, R95.reuse, R163, R76 ;  /* 0x000000a35f4c7223 */ /* 0x040fe2000001004c */
[----:B------:R-:W-:Y:S01]  /*eaa0*/  FFMA.FTZ R95, R95, R103, -R96 ;  /* 0x000000675f5f7223 */ /* 0x000fe20000010860 */
[-C--:B0-----:R-:W-:Y:S01]  /*eab0*/  FMUL.FTZ R110, R23, R98.reuse ;  /* 0x00000062176e7220 */ /* 0x081fe20000410000 */
[----:B------:R-:W-:Y:S01]  /*eac0*/  FFMA.FTZ R98, R77, R98, R108 ;  /* 0x000000624d627223 */ /* 0x000fe2000001006c */
[----:B------:R-:W-:Y:S01]  /*ead0*/  FFMA.FTZ R77, -R131, R75, R204 ;  /* 0x0000004b834d7223 */ /* 0x000fe200000101cc */
[----:B------:R-:W-:Y:S01]  /*eae0*/  FADD.FTZ R162, R162, R95 ;  /* 0x0000005fa2a27221 */ /* 0x000fe20000010000 */
[----:B------:R-:W-:Y:S01]  /*eaf0*/  FADD.FTZ R76, R161, R76 ;  /* 0x0000004ca14c7221 */ /* 0x000fe20000010000 */
[----:B------:R-:W-:Y:S01]  /*eb00*/  FFMA.FTZ R131, R131, R163, R78 ;  /* 0x000000a383837223 */ /* 0x000fe2000001004e */
[----:B------:R-:W-:Y:S01]  /*eb10*/  FFMA.FTZ R105, R23, R104, R106 ;  /* 0x0000006817697223 */ /* 0x000fe2000001006a */
[C---:B------:R-:W-:Y:S01]  /*eb20*/  FMUL.FTZ R78, R94.reuse, R162 ;  /* 0x000000a25e4e7220 */ /* 0x040fe20000410000 */
[----:B------:R-:W-:Y:S01]  /*eb30*/  FMUL.FTZ R75, R94, R76 ;  /* 0x0000004c5e4b7220 */ /* 0x000fe20000410000 */
[-C--:B------:R-:W-:Y:S01]  /*eb40*/  FMUL.FTZ R106, R103, R50.reuse ;  /* 0x00000032676a7220 */ /* 0x080fe20000410000 */
[----:B------:R-:W-:Y:S01]  /*eb50*/  FMUL.FTZ R104, R163, R50 ;  /* 0x00000032a3687220 */ /* 0x000fe20000410000 */
[C---:B------:R-:W-:Y:S01]  /*eb60*/  FFMA.FTZ R78, R93.reuse, R76, R78 ;  /* 0x0000004c5d4e7223 */ /* 0x040fe2000001004e */
[----:B------:R-:W-:Y:S01]  /*eb70*/  FFMA.FTZ R75, R93, R162, -R75 ;  /* 0x000000a25d4b7223 */ /* 0x000fe2000001084b */
[C---:B------:R-:W-:Y:S01]  /*eb80*/  FMUL.FTZ R96, R132.reuse, R79 ;  /* 0x0000004f84607220 */ /* 0x040fe20000410000 */
[----:B------:R-:W-:Y:S01]  /*eb90*/  FMUL.FTZ R94, R103, UR34 ;  /* 0x00000022675e7c20 */ /* 0x000fe20008410000 */
[----:B------:R-:W-:Y:S01]  /*eba0*/  FADD.FTZ R159, R159, R78 ;  /* 0x0000004e9f9f7221 */ /* 0x000fe20000010000 */
[----:B------:R-:W-:Y:S01]  /*ebb0*/  FMUL.FTZ R78, R132, R106 ;  /* 0x0000006a844e7220 */ /* 0x000fe20000410000 */
[----:B------:R-:W-:Y:S01]  /*ebc0*/  FADD.FTZ R79, R160, R75 ;  /* 0x0000004ba04f7221 */ /* 0x000fe20000010000 */
[----:B------:R-:W-:Y:S01]  /*ebd0*/  FFMA.FTZ R94, R163, UR35, R94 ;  /* 0x00000023a35e7c23 */ /* 0x000fe2000801005e */
[----:B------:R-:W-:Y:S01]  /*ebe0*/  FMUL.FTZ R75, R130, R162 ;  /* 0x000000a2824b7220 */ /* 0x000fe20000410000 */
[C---:B------:R-:W-:Y:S01]  /*ebf0*/  FFMA.FTZ R103, R77.reuse, R104, R78 ;  /* 0x000000684d677223 */ /* 0x040fe2000001004e */
[C---:B------:R-:W-:Y:S01]  /*ec00*/  FMUL.FTZ R78, R92.reuse, R79 ;  /* 0x0000004f5c4e7220 */ /* 0x040fe20000410000 */
[-C--:B------:R-:W-:Y:S01]  /*ec10*/  FMUL.FTZ R92, R92, R159.reuse ;  /* 0x0000009f5c5c7220 */ /* 0x080fe20000410000 */
[----:B------:R-:W-:Y:S01]  /*ec20*/  FFMA.FTZ R96, R77, R94, R96 ;  /* 0x0000005e4d607223 */ /* 0x000fe20000010060 */
[----:B------:R-:W-:Y:S01]  /*ec30*/  FFMA.FTZ R94, R129, R76, R75 ;  /* 0x0000004c815e7223 */ /* 0x000fe2000001004b */
[C---:B------:R-:W-:Y:S01]  /*ec40*/  FFMA.FTZ R78, R91.reuse, R159, R78 ;  /* 0x0000009f5b4e7223 */ /* 0x040fe2000001004e */
[----:B------:R-:W-:Y:S01]  /*ec50*/  FFMA.FTZ R91, R91, R79, -R92 ;  /* 0x0000004f5b5b7223 */ /* 0x000fe2000001085c */
[-C--:B------:R-:W-:Y:S01]  /*ec60*/  FMUL.FTZ R95, R132, R104.reuse ;  /* 0x00000068845f7220 */ /* 0x080fe20000410000 */
[----:B------:R-:W-:Y:S01]  /*ec70*/  FMUL.FTZ R104, R25, R104 ;  /* 0x0000006819687220 */ /* 0x000fe20000410000 */
[----:B------:R-:W-:Y:S01]  /*ec80*/  FADD.FTZ R92, R157, R78 ;  /* 0x0000004e9d5c7221 */ /* 0x000fe20000010000 */
[----:B------:R-:W-:Y:S01]  /*ec90*/  FADD.FTZ R158, R158, R91 ;  /* 0x0000005b9e9e7221 */ /* 0x000fe20000010000 */
[----:B------:R-:W-:Y:S01]  /*eca0*/  FFMA.FTZ R95, R77, R106, -R95 ;  /* 0x0000006a4d5f7223 */ /* 0x000fe2000001085f */
[----:B------:R-:W-:Y:S01]  /*ecb0*/  FMUL.FTZ R77, R28, R51 ;  /* 0x000000331c4d7220 */ /* 0x000fe20000410000 */
[C---:B------:R-:W-:Y:S01]  /*ecc0*/  FMUL.FTZ R75, R90.reuse, R92 ;  /* 0x0000005c5a4b7220 */ /* 0x040fe20000410000 */
[-C--:B------:R-:W-:Y:S01]  /*ecd0*/  FMUL.FTZ R78, R90, R158.reuse ;  /* 0x0000009e5a4e7220 */ /* 0x080fe20000410000 */
[----:B------:R-:W-:Y:S01]  /*ece0*/  FMUL.FTZ R91, R76, UR34 ;  /* 0x000000224c5b7c20 */ /* 0x000fe20008410000 */
[----:B------:R-:W-:Y:S01]  /*ecf0*/  FFMA.FTZ R130, R130, -R77, R207 ;  /* 0x8000004d82827223 */ /* 0x000fe200000100cf */
[C---:B------:R-:W-:Y:S01]  /*ed00*/  FFMA.FTZ R75, R89.reuse, R158, -R75 ;  /* 0x0000009e594b7223 */ /* 0x040fe2000001084b */
[----:B------:R-:W-:Y:S01]  /*ed10*/  FFMA.FTZ R78, R89, R92, R78 ;  /* 0x0000005c594e7223 */ /* 0x000fe2000001004e */
[C---:B------:R-:W-:Y:S01]  /*ed20*/  FMUL.FTZ R89, R162.reuse, UR34 ;  /* 0x00000022a2597c20 */ /* 0x040fe20008410000 */
[----:B------:R-:W-:Y:S01]  /*ed30*/  FFMA.FTZ R91, R162, UR35, -R91 ;  /* 0x00000023a25b7c23 */ /* 0x000fe2000801085b */
[----:B------:R-:W-:Y:S01]  /*ed40*/  FADD.FTZ R75, R156, R75 ;  /* 0x0000004b9c4b7221 */ /* 0x000fe20000010000 */
[----:B------:R-:W-:Y:S01]  /*ed50*/  FADD.FTZ R155, R155, R78 ;  /* 0x0000004e9b9b7221 */ /* 0x000fe20000010000 */
[C---:B------:R-:W-:Y:S01]  /*ed60*/  FFMA.FTZ R78, R76.reuse, UR35, R89 ;  /* 0x000000234c4e7c23 */ /* 0x040fe20008010059 */
[----:B------:R-:W-:Y:S01]  /*ed70*/  FMUL.FTZ R89, R76, R51 ;  /* 0x000000334c597220 */ /* 0x000fe20000410000 */
[----:B------:R-:W-:Y:S01]  /*ed80*/  FMUL.FTZ R76, R88, R75 ;  /* 0x0000004b584c7220 */ /* 0x000fe20000410000 */
[----:B------:R-:W-:Y:S01]  /*ed90*/  FMUL.FTZ R93, R162, R51 ;  /* 0x00000033a25d7220 */ /* 0x000fe20000410000 */
[-C--:B------:R-:W-:Y:S01]  /*eda0*/  FMUL.FTZ R88, R88, R155.reuse ;  /* 0x0000009b58587220 */ /* 0x080fe20000410000 */
[----:B------:R0:W-:Y:S01]  /*edb0*/  STS [R67+0x4240], R104 ;  /* 0x0042406843007388 */ /* 0x0001e20000000800 */
[C---:B------:R-:W-:Y:S01]  /*edc0*/  FFMA.FTZ R76, R87.reuse, R155, R76 ;  /* 0x0000009b574c7223 */ /* 0x040fe2000001004c */
[----:B------:R-:W-:Y:S01]  /*edd0*/  FMUL.FTZ R90, R130, R91 ;  /* 0x0000005b825a7220 */ /* 0x000fe20000410000 */
[----:B------:R-:W-:Y:S01]  /*ede0*/  FFMA.FTZ R87, R87, R75, -R88 ;  /* 0x0000004b57577223 */ /* 0x000fe20000010858 */
[----:B------:R-:W-:Y:S01]  /*edf0*/  FFMA.FTZ R77, -R129, R77, R206 ;  /* 0x0000004d814d7223 */ /* 0x000fe200000101ce */
[----:B------:R-:W-:Y:S01]  /*ee00*/  FADD.FTZ R76, R153, R76 ;  /* 0x0000004c994c7221 */ /* 0x000fe20000010000 */
[----:B------:R-:W-:Y:S01]  /*ee10*/  FADD.FTZ R178, R105, R178 ;  /* 0x000000b269b27221 */ /* 0x000fe20000010000 */
[----:B------:R-:W-:Y:S01]  /*ee20*/  FADD.FTZ R154, R154, R87 ;  /* 0x000000579a9a7221 */ /* 0x000fe20000010000 */
[----:B------:R-:W-:Y:S01]  /*ee30*/  FFMA.FTZ R87, R77, R78, R90 ;  /* 0x0000004e4d577223 */ /* 0x000fe2000001005a */
[----:B------:R-:W-:Y:S01]  /*ee40*/  FMUL.FTZ R88, R128, R79 ;  /* 0x0000004f80587220 */ /* 0x000fe20000410000 */
[C---:B0-----:R-:W-:Y:S01]  /*ee50*/  FMUL.FTZ R104, R130.reuse, R93 ;  /* 0x0000005d82687220 */ /* 0x041fe20000410000 */
[-C--:B------:R-:W-:Y:S01]  /*ee60*/  FMUL.FTZ R130, R130, R89.reuse ;  /* 0x0000005982827220 */ /* 0x080fe20000410000 */
[C---:B------:R-:W-:Y:S01]  /*ee70*/  FMUL.FTZ R78, R86.reuse, R154 ;  /* 0x0000009a564e7220 */ /* 0x040fe20000410000 */
[----:B------:R-:W-:Y:S01]  /*ee80*/  FMUL.FTZ R106, R25, R106 ;  /* 0x0000006a196a7220 */ /* 0x000fe20000410000 */
[C---:B------:R-:W-:Y:S01]  /*ee90*/  FFMA.FTZ R104, R77.reuse, R89, R104 ;  /* 0x000000594d687223 */ /* 0x040fe20000010068 */
[----:B------:R-:W-:Y:S01]  /*eea0*/  FFMA.FTZ R105, R77, R93, -R130 ;  /* 0x0000005d4d697223 */ /* 0x000fe20000010882 */
[----:B------:R-:W-:Y:S01]  /*eeb0*/  FMUL.FTZ R77, R86, R76 ;  /* 0x0000004c564d7220 */ /* 0x000fe20000410000 */
[----:B------:R-:W-:Y:S01]  /*eec0*/  FMUL.FTZ R86, R31, R52 ;  /* 0x000000341f567220 */ /* 0x000fe20000410000 */
[----:B------:R-:W-:Y:S01]  /*eed0*/  FFMA.FTZ R78, R85, R76, R78 ;  /* 0x0000004c554e7223 */ /* 0x000fe2000001004e */
[----:B------:R-:W-:Y:S01]  /*eee0*/  FFMA.FTZ R228, R131, R50, R228 ;  /* 0x0000003283e47223 */ /* 0x000fe200000100e4 */
[----:B------:R-:W-:Y:S01]  /*eef0*/  FFMA.FTZ R77, R85, R154, -R77 ;  /* 0x0000009a554d7223 */ /* 0x000fe2000001084d */
[-C--:B------:R-:W-:Y:S01]  /*ef00*/  FFMA.FTZ R128, R128, -R86.reuse, R209 ;  /* 0x8000005680807223 */ /* 0x080fe200000100d1 */
[C---:B------:R-:W-:Y:S01]  /*ef10*/  FFMA.FTZ R86, -R127.reuse, R86, R208 ;  /* 0x000000567f567223 */ /* 0x040fe200000101d0 */
[----:B------:R-:W-:Y:S01]  /*ef20*/  FFMA.FTZ R127, R127, R159, R88 ;  /* 0x0000009f7f7f7223 */ /* 0x000fe20000010058 */
[----:B------:R-:W-:Y:S01]  /*ef30*/  FADD.FTZ R77, R152, R77 ;  /* 0x0000004d984d7221 */ /* 0x000fe20000010000 */
[----:B------:R-:W-:Y:S01]  /*ef40*/  FMUL.FTZ R90, R159, UR34 ;  /* 0x000000229f5a7c20 */ /* 0x000fe20008410000 */
[----:B------:R-:W-:Y:S01]  /*ef50*/  FFMA.FTZ R131, R25, R131, R96 ;  /* 0x0000008319837223 */ /* 0x000fe20000010060 */
[----:B------:R-:W-:Y:S01]  /*ef60*/  FADD.FTZ R151, R151, R78 ;  /* 0x0000004e97977221 */ /* 0x000fe20000010000 */
[C---:B------:R-:W-:Y:S01]  /*ef70*/  FMUL.FTZ R88, R79.reuse, UR34 ;  /* 0x000000224f587c20 */ /* 0x040fe20008410000 */
[----:B------:R-:W-:Y:S01]  /*ef80*/  FMUL.FTZ R96, R28, R89 ;  /* 0x000000591c607220 */ /* 0x000fe20000410000 */
[----:B------:R0:W-:Y:S01]  /*ef90*/  STS [R67+0x4244], R106 ;  /* 0x0042446a43007388 */ /* 0x0001e20000000800 */
[C---:B------:R-:W-:Y:S01]  /*efa0*/  FMUL.FTZ R78, R84.reuse, R77 ;  /* 0x0000004d544e7220 */ /* 0x040fe20000410000 */
[C---:B------:R-:W-:Y:S01]  /*efb0*/  FFMA.FTZ R85, R79.reuse, UR35, -R90 ;  /* 0x000000234f557c23 */ /* 0x040fe2000801085a */
[-C--:B------:R-:W-:Y:S01]  /*efc0*/  FMUL.FTZ R84, R84, R151.reuse ;  /* 0x0000009754547220 */ /* 0x080fe20000410000 */
[-C--:B------:R-:W-:Y:S01]  /*efd0*/  FMUL.FTZ R79, R79, R52.reuse ;  /* 0x000000344f4f7220 */ /* 0x080fe20000410000 */
[----:B------:R1:W-:Y:S01]  /*efe0*/  STS [R67+0x4238], R96 ;  /* 0x0042386043007388 */ /* 0x0003e20000000800 */
[----:B------:R-:W-:Y:S01]  /*eff0*/  FFMA.FTZ R78, R83, R151, R78 ;  /* 0x00000097534e7223 */ /* 0x000fe2000001004e */
[----:B------:R-:W-:Y:S01]  /*f000*/  FADD.FTZ R36, R131, R36 ;  /* 0x0000002483247221 */ /* 0x000fe20000010000 */
[----:B------:R-:W-:Y:S01]  /*f010*/  FFMA.FTZ R83, R83, R77, -R84 ;  /* 0x0000004d53537223 */ /* 0x000fe20000010854 */
[----:B------:R-:W-:Y:S01]  /*f020*/  FMUL.FTZ R131, R128, R85 ;  /* 0x0000005580837220 */ /* 0x000fe20000410000 */
[----:B0-----:R-:W-:Y:S01]  /*f030*/  FMUL.FTZ R106, R28, R93 ;  /* 0x0000005d1c6a7220 */ /* 0x001fe20000410000 */
[C---:B------:R-:W-:Y:S01]  /*f040*/  FFMA.FTZ R93, R159.reuse, UR35, R88 ;  /* 0x000000239f5d7c23 */ /* 0x040fe20008010058 */
[----:B------:R-:W-:Y:S01]  /*f050*/  FMUL.FTZ R159, R159, R52 ;  /* 0x000000349f9f7220 */ /* 0x000fe20000410000 */
[----:B------:R-:W-:Y:S01]  /*f060*/  FADD.FTZ R78, R149, R78 ;  /* 0x0000004e954e7221 */ /* 0x000fe20000010000 */
[----:B------:R-:W-:Y:S01]  /*f070*/  FFMA.FTZ R229, R94, R51, R229 ;  /* 0x000000335ee57223 */ /* 0x000fe200000100e5 */
[----:B-1----:R-:W-:Y:S01]  /*f080*/  FFMA.FTZ R96, R28, R94, R87 ;  /* 0x0000005e1c607223 */ /* 0x002fe20000010057 */
[C---:B------:R-:W-:Y:S01]  /*f090*/  FMUL.FTZ R87, R128.reuse, R79 ;  /* 0x0000004f80577220 */ /* 0x040fe20000410000 */
[----:B------:R-:W-:Y:S01]  /*f0a0*/  FMUL.FTZ R128, R128, R159 ;  /* 0x0000009f80807220 */ /* 0x000fe20000410000 */
[----:B------:R-:W-:Y:S01]  /*f0b0*/  FADD.FTZ R150, R150, R83 ;  /* 0x0000005396967221 */ /* 0x000fe20000010000 */
[CC--:B------:R-:W-:Y:S01]  /*f0c0*/  FMUL.FTZ R94, R31.reuse, R79.reuse ;  /* 0x0000004f1f5e7220 */ /* 0x0c0fe20000410000 */
[----:B------:R-:W-:Y:S01]  /*f0d0*/  FMUL.FTZ R83, R42, R58 ;  /* 0x0000003a2a537220 */ /* 0x000fe20000410000 */
[----:B------:R-:W-:Y:S01]  /*f0e0*/  FFMA.FTZ R107, R86, R79, -R128 ;  /* 0x0000004f566b7223 */ /* 0x000fe20000010880 */
[C---:B------:R-:W-:Y:S01]  /*f0f0*/  FMUL.FTZ R79, R82.reuse, R78 ;  /* 0x0000004e524f7220 */ /* 0x040fe20000410000 */
[-C--:B------:R-:W-:Y:S01]  /*f100*/  FMUL.FTZ R84, R82, R150.reuse ;  /* 0x0000009652547220 */ /* 0x080fe20000410000 */
[----:B------:R-:W-:Y:S01]  /*f110*/  FMUL.FTZ R90, R31, R159 ;  /* 0x0000009f1f5a7220 */ /* 0x000fe20000410000 */
[----:B------:R0:W-:Y:S01]  /*f120*/  STS [R67+0x423c], R106 ;  /* 0x00423c6a43007388 */ /* 0x0001e20000000800 */
[C---:B------:R-:W-:Y:S01]  /*f130*/  FFMA.FTZ R79, R81.reuse, R150, -R79 ;  /* 0x00000096514f7223 */ /* 0x040fe2000001084f */
[----:B------:R-:W-:Y:S01]  /*f140*/  FFMA.FTZ R84, R81, R78, R84 ;  /* 0x0000004e51547223 */ /* 0x000fe20000010054 */
[-C--:B------:R-:W-:Y:S01]  /*f150*/  FMUL.FTZ R81, R40, R57.reuse ;  /* 0x0000003928517220 */ /* 0x080fe20000410000 */
[----:B------:R-:W-:Y:S01]  /*f160*/  FMUL.FTZ R123, R150, R57 ;  /* 0x00000039967b7220 */ /* 0x000fe20000410000 */
[----:B------:R-:W-:Y:S01]  /*f170*/  FADD.FTZ R85, R148, R79 ;  /* 0x0000004f94557221 */ /* 0x000fe20000010000 */
[----:B------:R-:W-:Y:S01]  /*f180*/  FADD.FTZ R147, R147, R84 ;  /* 0x0000005493937221 */ /* 0x000fe20000010000 */
[-C--:B------:R-:W-:Y:S01]  /*f190*/  FFMA.FTZ R84, -R113, R83.reuse, R220 ;  /* 0x0000005371547223 */ /* 0x080fe200000101dc */
[----:B------:R-:W-:Y:S01]  /*f1a0*/  FFMA.FTZ R83, R114, -R83, R222 ;  /* 0x8000005372537223 */ /* 0x000fe200000100de */
[-C--:B------:R-:W-:Y:S01]  /*f1b0*/  FMUL.FTZ R109, R85, R58.reuse ;  /* 0x0000003a556d7220 */ /* 0x080fe20000410000 */
[-C--:B------:R-:W-:Y:S01]  /*f1c0*/  FFMA.FTZ R82, -R115, R81.reuse, R218 ;  /* 0x0000005173527223 */ /* 0x080fe200000101da */
[----:B------:R-:W-:Y:S01]  /*f1d0*/  FFMA.FTZ R81, R116, -R81, R219 ;  /* 0x8000005174517223 */ /* 0x000fe200000100db */
[----:B------:R-:W-:Y:S01]  /*f1e0*/  FMUL.FTZ R111, R147, R58 ;  /* 0x0000003a936f7220 */ /* 0x000fe20000410000 */
[----:B0-----:R-:W-:Y:S01]  /*f1f0*/  FFMA.FTZ R106, R86, R159, R87 ;  /* 0x0000009f566a7223 */ /* 0x001fe20000010057 */
[----:B------:R-:W-:Y:S01]  /*f200*/  FMUL.FTZ R88, R39, R56 ;  /* 0x0000003827587220 */ /* 0x000fe20000410000 */
[----:B------:R-:W-:Y:S01]  /*f210*/  FMUL.FTZ R129, R78, R57 ;  /* 0x000000394e817220 */ /* 0x000fe20000410000 */
[----:B------:R-:W-:Y:S01]  /*f220*/  FMUL.FTZ R87, R83, R109 ;  /* 0x0000006d53577220 */ /* 0x000fe20000410000 */
[----:B------:R0:W-:Y:S01]  /*f230*/  STS [R67+0x4230], R90 ;  /* 0x0042305a43007388 */ /* 0x0001e20000000800 */
[----:B------:R-:W-:Y:S01]  /*f240*/  FADD.FTZ R35, R96, R35 ;  /* 0x0000002360237221 */ /* 0x000fe20000010000 */
[----:B------:R-:W-:Y:S01]  /*f250*/  FMUL.FTZ R89, R81, R123 ;  /* 0x0000007b51597220 */ /* 0x000fe20000410000 */
[-C--:B------:R-:W-:Y:S01]  /*f260*/  FFMA.FTZ R79, -R117, R88.reuse, R216 ;  /* 0x00000058754f7223 */ /* 0x080fe200000101d8 */
[----:B------:R-:W-:Y:S01]  /*f270*/  FMUL.FTZ R96, R81, R129 ;  /* 0x0000008151607220 */ /* 0x000fe20000410000 */
[----:B------:R-:W-:Y:S01]  /*f280*/  FFMA.FTZ R88, R118, -R88, R217 ;  /* 0x8000005876587223 */ /* 0x000fe200000100d9 */
[----:B------:R-:W-:Y:S01]  /*f290*/  FMUL.FTZ R108, R77, R56 ;  /* 0x000000384d6c7220 */ /* 0x000fe20000410000 */
[----:B------:R-:W-:Y:S01]  /*f2a0*/  FFMA.FTZ R87, R84, R111, R87 ;  /* 0x0000006f54577223 */ /* 0x000fe20000010057 */
[----:B------:R1:W-:Y:S01]  /*f2b0*/  STS [R67+0x4234], R94 ;  /* 0x0042345e43007388 */ /* 0x0003e20000000800 */
[----:B------:R-:W-:Y:S01]  /*f2c0*/  FFMA.FTZ R132, R86, R93, R131 ;  /* 0x0000005d56847223 */ /* 0x000fe20000010083 */
[----:B0-----:R-:W-:Y:S01]  /*f2d0*/  FMUL.FTZ R90, R83, R111 ;  /* 0x0000006f535a7220 */ /* 0x001fe20000410000 */
[----:B------:R-:W-:Y:S01]  /*f2e0*/  FADD.FTZ R87, RZ, R87 ;  /* 0x00000057ff577221 */ /* 0x000fe20000010000 */
[----:B------:R0:W-:Y:S01]  /*f2f0*/  STS [R67+0x4248], R110 ;  /* 0x0042486e43007388 */ /* 0x0001e20000000800 */
[----:B------:R-:W-:Y:S01]  /*f300*/  FMUL.FTZ R86, R38, R55 ;  /* 0x0000003726567220 */ /* 0x000fe20000410000 */
[----:B------:R-:W-:Y:S01]  /*f310*/  FFMA.FTZ R90, R84, R109, -R90 ;  /* 0x0000006d545a7223 */ /* 0x000fe2000001085a */
[-C--:B------:R-:W-:Y:S01]  /*f320*/  FMUL.FTZ R133, R76, R55.reuse ;  /* 0x000000374c857220 */ /* 0x080fe20000410000 */
[----:B------:R-:W-:Y:S01]  /*f330*/  FMUL.FTZ R131, R154, R55 ;  /* 0x000000379a837220 */ /* 0x000fe20000410000 */
[----:B------:R2:W-:Y:S01]  /*f340*/  STS [R67+0x424c], R112 ;  /* 0x00424c7043007388 */ /* 0x0005e20000000800 */
[C---:B-1----:R-:W-:Y:S01]  /*f350*/  FFMA.FTZ R94, R82.reuse, R129, R89 ;  /* 0x00000081525e7223 */ /* 0x042fe20000010059 */
[----:B------:R-:W-:Y:S01]  /*f360*/  FFMA.FTZ R89, R82, R123, -R96 ;  /* 0x0000007b52597223 */ /* 0x000fe20000010860 */
[----:B------:R-:W-:Y:S01]  /*f370*/  FMUL.FTZ R96, R88, R108 ;  /* 0x0000006c58607220 */ /* 0x000fe20000410000 */
[----:B------:R-:W-:Y:S01]  /*f380*/  FADD.FTZ R90, RZ, R90 ;  /* 0x0000005aff5a7221 */ /* 0x000fe20000010000 */
[----:B0-----:R-:W-:Y:S01]  /*f390*/  FMUL.FTZ R110, R151, R56 ;  /* 0x00000038976e7220 */ /* 0x001fe20000410000 */
[----:B------:R-:W-:Y:S01]  /*f3a0*/  FADD.FTZ R87, R87, R94 ;  /* 0x0000005e57577221 */ /* 0x000fe20000010000 */
[----:B------:R-:W-:Y:S01]  /*f3b0*/  FADD.FTZ R181, R122, R181 ;  /* 0x000000b57ab57221 */ /* 0x000fe20000010000 */
[----:B------:R-:W-:Y:S01]  /*f3c0*/  FADD.FTZ R89, R90, R89 ;  /* 0x000000595a597221 */ /* 0x000fe20000010000 */
[-C--:B------:R-:W-:Y:S01]  /*f3d0*/  FMUL.FTZ R91, R88, R110.reuse ;  /* 0x0000006e585b7220 */ /* 0x080fe20000410000 */
[----:B------:R-:W-:Y:S01]  /*f3e0*/  FFMA.FTZ R96, R79, R110, R96 ;  /* 0x0000006e4f607223 */ /* 0x000fe20000010060 */
[----:B--2---:R-:W-:Y:S01]  /*f3f0*/  FMUL.FTZ R112, R34, R53 ;  /* 0x0000003522707220 */ /* 0x004fe20000410000 */
[----:B------:R-:W-:Y:S01]  /*f400*/  FMUL.FTZ R122, R37, R54 ;  /* 0x00000036257a7220 */ /* 0x000fe20000410000 */
[----:B------:R-:W-:Y:S01]  /*f410*/  FFMA.FTZ R90, R79, R108, -R91 ;  /* 0x0000006c4f5a7223 */ /* 0x000fe2000001085b */
[----:B------:R-:W-:Y:S01]  /*f420*/  FADD.FTZ R91, R87, R96 ;  /* 0x00000060575b7221 */ /* 0x000fe20000010000 */
[-C--:B------:R-:W-:Y:S01]  /*f430*/  FFMA.FTZ R87, R120, -R86.reuse, R215 ;  /* 0x8000005678577223 */ /* 0x080fe200000100d7 */
[----:B------:R-:W-:Y:S01]  /*f440*/  FFMA.FTZ R86, -R119, R86, R214 ;  /* 0x0000005677567223 */ /* 0x000fe200000101d6 */
[----:B------:R-:W-:Y:S01]  /*f450*/  FADD.FTZ R90, R89, R90 ;  /* 0x0000005a595a7221 */ /* 0x000fe20000010000 */
[----:B------:R-:W-:Y:S01]  /*f460*/  FFMA.FTZ R226, R135, R48, R226 ;  /* 0x0000003087e27223 */ /* 0x000fe200000100e2 */
[C---:B------:R-:W-:Y:S01]  /*f470*/  FMUL.FTZ R96, R87.reuse, R133 ;  /* 0x0000008557607220 */ /* 0x040fe20000410000 */
[-C--:B------:R-:W-:Y:S01]  /*f480*/  FMUL.FTZ R89, R87, R131.reuse ;  /* 0x0000008357597220 */ /* 0x080fe20000410000 */
[C---:B------:R-:W-:Y:S01]  /*f490*/  FMUL.FTZ R135, R126.reuse, R158 ;  /* 0x0000009e7e877220 */ /* 0x040fe20000410000 */
[----:B------:R-:W-:Y:S01]  /*f4a0*/  FFMA.FTZ R128, R126, -R112, R211 ;  /* 0x800000707e807223 */ /* 0x000fe200000100d3 */
[C---:B------:R-:W-:Y:S01]  /*f4b0*/  FFMA.FTZ R93, R86.reuse, R131, -R96 ;  /* 0x00000083565d7223 */ /* 0x040fe20000010860 */
[----:B------:R-:W-:Y:S01]  /*f4c0*/  FFMA.FTZ R94, R86, R133, R89 ;  /* 0x00000085565e7223 */ /* 0x000fe20000010059 */
[----:B------:R-:W-:Y:S01]  /*f4d0*/  FMUL.FTZ R126, R75, R54 ;  /* 0x000000364b7e7220 */ /* 0x000fe20000410000 */
[C---:B------:R-:W-:Y:S01]  /*f4e0*/  FFMA.FTZ R89, -R125.reuse, R112, R210 ;  /* 0x000000707d597223 */ /* 0x040fe200000101d2 */
[----:B------:R-:W-:Y:S01]  /*f4f0*/  FADD.FTZ R90, R90, R93 ;  /* 0x0000005d5a5a7221 */ /* 0x000fe20000010000 */
[----:B------:R-:W-:Y:S01]  /*f500*/  FFMA.FTZ R93, R124, -R122, R213 ;  /* 0x8000007a7c5d7223 */ /* 0x000fe200000100d5 */
[----:B------:R-:W-:Y:S01]  /*f510*/  FFMA.FTZ R96, R125, R92, R135 ;  /* 0x0000005c7d607223 */ /* 0x000fe20000010087 */
[----:B------:R-:W-:Y:S01]  /*f520*/  FADD.FTZ R112, R91, R94 ;  /* 0x0000005e5b707221 */ /* 0x000fe20000010000 */
[----:B------:R-:W-:Y:S01]  /*f530*/  FFMA.FTZ R94, -R121, R122, R212 ;  /* 0x0000007a795e7223 */ /* 0x000fe200000101d4 */
[----:B------:R-:W-:Y:S01]  /*f540*/  FMUL.FTZ R125, R92, UR34 ;  /* 0x000000225c7d7c20 */ /* 0x000fe20008410000 */
[----:B------:R-:W-:Y:S01]  /*f550*/  FMUL.FTZ R122, R155, R54 ;  /* 0x000000369b7a7220 */ /* 0x000fe20000410000 */
[C---:B------:R-:W-:Y:S01]  /*f560*/  FMUL.FTZ R91, R93.reuse, R126 ;  /* 0x0000007e5d5b7220 */ /* 0x040fe20000410000 */
[C---:B------:R-:W-:Y:S01]  /*f570*/  FMUL.FTZ R137, R158.reuse, UR34 ;  /* 0x000000229e897c20 */ /* 0x040fe20008410000 */
[----:B------:R-:W-:Y:S01]  /*f580*/  FFMA.FTZ R139, R158, UR35, -R125 ;  /* 0x000000239e8b7c23 */ /* 0x000fe2000801087d */
[-C--:B------:R-:W-:Y:S01]  /*f590*/  FMUL.FTZ R135, R93, R122.reuse ;  /* 0x0000007a5d877220 */ /* 0x080fe20000410000 */
[----:B------:R-:W-:Y:S01]  /*f5a0*/  FFMA.FTZ R125, R94, R122, R91 ;  /* 0x0000007a5e7d7223 */ /* 0x000fe2000001005b */
[C---:B------:R-:W-:Y:S01]  /*f5b0*/  FFMA.FTZ R91, R92.reuse, UR35, R137 ;  /* 0x000000235c5b7c23 */ /* 0x040fe20008010089 */
[-C--:B------:R-:W-:Y:S01]  /*f5c0*/  FMUL.FTZ R137, R92, R53.reuse ;  /* 0x000000355c897220 */ /* 0x080fe20000410000 */
[----:B------:R-:W-:Y:S01]  /*f5d0*/  FADD.FTZ R184, R141, R184 ;  /* 0x000000b88db87221 */ /* 0x000fe20000010000 */
[----:B------:R-:W-:Y:S01]  /*f5e0*/  FMUL.FTZ R141, R158, R53 ;  /* 0x000000359e8d7220 */ /* 0x000fe20000410000 */
[----:B------:R-:W-:Y:S01]  /*f5f0*/  FFMA.FTZ R135, R94, R126, -R135 ;  /* 0x0000007e5e877223 */ /* 0x000fe20000010887 */
[----:B------:R-:W-:Y:S01]  /*f600*/  FMUL.FTZ R130, R128, R137 ;  /* 0x0000008980827220 */ /* 0x000fe20000410000 */
[----:B------:R-:W-:Y:S01]  /*f610*/  FADD.FTZ R112, R112, R125 ;  /* 0x0000007d70707221 */ /* 0x000fe20000010000 */
[-C--:B------:R-:W-:Y:S01]  /*f620*/  FMUL.FTZ R92, R128, R141.reuse ;  /* 0x0000008d805c7220 */ /* 0x080fe20000410000 */
[----:B------:R-:W-:Y:S01]  /*f630*/  FADD.FTZ R135, R90, R135 ;  /* 0x000000875a877221 */ /* 0x000fe20000010000 */
[C---:B------:R-:W-:Y:S01]  /*f640*/  FFMA.FTZ R130, R89.reuse, R141, -R130 ;  /* 0x0000008d59827223 */ /* 0x040fe20000010882 */
        /* <DEDUP_REMOVED lines=26> */
[----:B------:R-:W-:Y:S01]  /*f7f0*/  FFMA.FTZ R92, R31, R127, R132 ;  /* 0x0000007f1f5c7223 */ /* 0x000fe20000010084 */
[----:B------:R-:W-:Y:S01]  /*f800*/  FADD.FTZ R99, R99, R102 ;  /* 0x0000006663637221 */ /* 0x000fe20000010000 */
[----:B------:R-:W-:Y:S01]  /*f810*/  STS [R67+0x422c], R128 ;  /* 0x00422c8043007388 */ /* 0x000fe20000000800 */
[----:B------:R-:W-:Y:S01]  /*f820*/  FADD.FTZ R100, R100, R101 ;  /* 0x0000006564647221 */ /* 0x000fe20000010000 */
[----:B------:R-:W-:Y:S01]  /*f830*/  LOP3.LUT R130, R189, 0x800, RZ, 0xfc, !PT ;  /* 0x00000800bd827812 */ /* 0x000fe200078efcff */
[----:B------:R-:W-:Y:S01]  /*f840*/  FADD.FTZ R99, R99, R74 ;  /* 0x0000004a63637221 */ /* 0x000fe20000010000 */
[----:B------:R-:W-:Y:S01]  /*f850*/  FMUL.FTZ R74, R42, R109 ;  /* 0x0000006d2a4a7220 */ /* 0x000fe20000410000 */
[----:B------:R-:W-:Y:S01]  /*f860*/  FADD.FTZ R102, R100, R73 ;  /* 0x0000004964667221 */ /* 0x000fe20000010000 */
[----:B------:R-:W-:Y:S01]  /*f870*/  FMUL.FTZ R100, R40, R123 ;  /* 0x0000007b28647220 */ /* 0x000fe20000410000 */
[----:B------:R-:W-:Y:S01]  /*f880*/  FADD.FTZ R99, R99, R72 ;  /* 0x0000004863637221 */ /* 0x000fe20000010000 */
[----:B------:R-:W-:Y:S01]  /*f890*/  FMUL.FTZ R72, R42, R111 ;  /* 0x0000006f2a487220 */ /* 0x000fe20000410000 */
[----:B------:R1:W-:Y:S01]  /*f8a0*/  STS [R67+0x4220], R122 ;  /* 0x0042207a43007388 */ /* 0x0003e20000000800 */
[----:B------:R-:W-:Y:S01]  /*f8b0*/  FADD.FTZ R102, R102, R71 ;  /* 0x0000004766667221 */ /* 0x000fe20000010000 */
[----:B------:R-:W-:Y:S01]  /*f8c0*/  FADD.FTZ R99, R99, R70 ;  /* 0x0000004663637221 */ /* 0x000fe20000010000 */
[C---:B------:R-:W-:Y:S01]  /*f8d0*/  IADD3 R70, PT, PT, R189.reuse, 0x80, RZ ;  /* 0x00000080bd467810 */ /* 0x040fe20007ffe0ff */
[----:B------:R2:W-:Y:S01]  /*f8e0*/  STS [R67+0x4224], R126 ;  /* 0x0042247e43007388 */ /* 0x0005e20000000800 */
[----:B------:R-:W-:Y:S01]  /*f8f0*/  FADD.FTZ R102, R102, R69 ;  /* 0x0000004566667221 */ /* 0x000fe20000010000 */
[----:B0-----:R-:W-:Y:S01]  /*f900*/  IADD3 R112, PT, PT, R189, 0x600, RZ ;  /* 0x00000600bd707810 */ /* 0x001fe20007ffe0ff */
[----:B------:R-:W-:Y:S01]  /*f910*/  FFMA.FTZ R230, R127, R52, R230 ;  /* 0x000000347fe67223 */ /* 0x000fe200000100e6 */
[----:B------:R0:W-:Y:S01]  /*f920*/  STS [R67+0x4218], R104 ;  /* 0x0042186843007388 */ /* 0x0001e20000000800 */
[----:B------:R-:W-:Y:S01]  /*f930*/  FADD.FTZ R69, R102, R65 ;  /* 0x0000004166457221 */ /* 0x000fe20000010000 */
[----:B------:R-:W-:Y:S01]  /*f940*/  IADD3 R102, PT, PT, R189, 0x380, RZ ;  /* 0x00000380bd667810 */ /* 0x000fe20007ffe0ff */
[----:B------:R-:W-:Y:S01]  /*f950*/  FADD.FTZ R66, R99, R66 ;  /* 0x0000004263427221 */ /* 0x000fe20000010000 */
[----:B------:R5:W-:Y:S01]  /*f960*/  STS [R67+0x421c], R106 ;  /* 0x00421c6a43007388 */ /* 0x000be20000000800 */
[----:B-1----:R-:W-:Y:S01]  /*f970*/  IADD3 R122, PT, PT, R189, 0x680, RZ ;  /* 0x00000680bd7a7810 */ /* 0x002fe20007ffe0ff */
[----:B------:R-:W-:Y:S01]  /*f980*/  FMUL.FTZ R174, R13, -R215 ;  /* 0x800000d70dae7220 */ /* 0x000fe20000410000 */
[C---:B--2---:R-:W-:Y:S01]  /*f990*/  IADD3 R126, PT, PT, R189.reuse, 0x700, RZ ;  /* 0x00000700bd7e7810 */ /* 0x044fe20007ffe0ff */
[----:B------:R1:W-:Y:S01]  /*f9a0*/  STS [R67+0x4210], R110 ;  /* 0x0042106e43007388 */ /* 0x0003e20000000800 */
[----:B------:R-:W-:Y:S01]  /*f9b0*/  IADD3 R128, PT, PT, R189, 0x780, RZ ;  /* 0x00000780bd807810 */ /* 0x000fe20007ffe0ff */
[----:B------:R-:W-:Y:S01]  /*f9c0*/  FMUL.FTZ R170, R15, -R219 ;  /* 0x800000db0faa7220 */ /* 0x000fe20000410000 */
[C---:B0-----:R-:W-:Y:S01]  /*f9d0*/  LOP3.LUT R104, R189.reuse, 0x400, RZ, 0xfc, !PT ;  /* 0x00000400bd687812 */ /* 0x041fe200078efcff */
[----:B------:R0:W-:Y:S01]  /*f9e0*/  STS [R67+0x4214], R108 ;  /* 0x0042146c43007388 */ /* 0x0001e20000000800 */
[C---:B------:R-:W-:Y:S01]  /*f9f0*/  IADD3 R132, PT, PT, R189.reuse, 0x880, RZ ;  /* 0x00000880bd847810 */ /* 0x040fe20007ffe0ff */
[----:B------:R-:W-:Y:S01]  /*fa00*/  FMUL.FTZ R172, R14, -R217 ;  /* 0x800000d90eac7220 */ /* 0x000fe20000410000 */
[C---:B-----5:R-:W-:Y:S01]  /*fa10*/  IADD3 R106, PT, PT, R189.reuse, 0x480, RZ ;  /* 0x00000480bd6a7810 */ /* 0x060fe20007ffe0ff */
[----:B------:R2:W-:Y:S01]  /*fa20*/  STS [R67+0x4208], R98 ;  /* 0x0042086243007388 */ /* 0x0005e20000000800 */
[----:B------:R-:W-:Y:S01]  /*fa30*/  IADD3 R134, PT, PT, R189, 0x900, RZ ;  /* 0x00000900bd867810 */ /* 0x000fe20007ffe0ff */
[----:B------:R-:W-:Y:S01]  /*fa40*/  FMUL.FTZ R198, R5, R198 ;  /* 0x000000c605c67220 */ /* 0x000fe20000410000 */
[C---:B-1----:R-:W-:Y:S01]  /*fa50*/  IADD3 R110, PT, PT, R189.reuse, 0x580, RZ ;  /* 0x00000580bd6e7810 */ /* 0x042fe20007ffe0ff */
[----:B------:R1:W-:Y:S01]  /*fa60*/  STS [R67+0x420c], R100 ;  /* 0x00420c6443007388 */ /* 0x0003e20000000800 */
[C---:B------:R-:W-:Y:S01]  /*fa70*/  IADD3 R136, PT, PT, R189.reuse, 0x980, RZ ;  /* 0x00000980bd887810 */ /* 0x040fe20007ffe0ff */
[C---:B------:R-:W-:Y:S01]  /*fa80*/  FMUL.FTZ R220, R16.reuse, R220 ;  /* 0x000000dc10dc7220 */ /* 0x040fe20000410000 */
[C---:B0-----:R-:W-:Y:S01]  /*fa90*/  IADD3 R108, PT, PT, R189.reuse, 0x500, RZ ;  /* 0x00000500bd6c7810 */ /* 0x041fe20007ffe0ff */
[----:B------:R0:W-:Y:S01]  /*faa0*/  STS [R67+0x4200], R72 ;  /* 0x0042004843007388 */ /* 0x0001e20000000800 */
[C---:B------:R-:W-:Y:S01]  /*fab0*/  IADD3 R138, PT, PT, R189.reuse, 0xa00, RZ ;  /* 0x00000a00bd8a7810 */ /* 0x040fe20007ffe0ff */
[----:B------:R-:W-:Y:S01]  /*fac0*/  FMUL.FTZ R222, R16, -R222 ;  /* 0x800000de10de7220 */ /* 0x000fe20000410000 */
[C---:B--2---:R-:W-:Y:S01]  /*fad0*/  IADD3 R98, PT, PT, R189.reuse, 0x100, RZ ;  /* 0x00000100bd627810 */ /* 0x044fe20007ffe0ff */
[----:B------:R2:W-:Y:S01]  /*fae0*/  STS [R67+0x4204], R74 ;  /* 0x0042044a43007388 */ /* 0x0005e20000000800 */
[----:B------:R-:W-:Y:S01]  /*faf0*/  IADD3 R140, PT, PT, R189, 0xa80, RZ ;  /* 0x00000a80bd8c7810 */ /* 0x000fe20007ffe0ff */
[----:B------:R-:W-:Y:S01]  /*fb00*/  FMUL.FTZ R218, R15, R218 ;  /* 0x000000da0fda7220 */ /* 0x000fe20000410000 */
[C---:B-1----:R-:W-:Y:S01]  /*fb10*/  IADD3 R100, PT, PT, R189.reuse, 0x180, RZ ;  /* 0x00000180bd647810 */ /* 0x042fe20007ffe0ff */
[----:B------:R-:W-:Y:S01]  /*fb20*/  FMUL.FTZ R216, R14, R216 ;  /* 0x000000d80ed87220 */ /* 0x000fe20000410000 */
[----:B------:R-:W-:Y:S01]  /*fb30*/  IADD3 R142, PT, PT, R189, 0xb00, RZ ;  /* 0x00000b00bd8e7810 */ /* 0x000fe20007ffe0ff */
[----:B------:R-:W-:Y:S01]  /*fb40*/  FMUL.FTZ R214, R13, R214 ;  /* 0x000000d60dd67220 */ /* 0x000fe20000410000 */
[C---:B0-----:R-:W-:Y:S01]  /*fb50*/  IADD3 R72, PT, PT, R189.reuse, 0x280, RZ ;  /* 0x00000280bd487810 */ /* 0x041fe20007ffe0ff */
[----:B------:R-:W-:Y:S01]  /*fb60*/  FMUL.FTZ R212, R12, R212 ;  /* 0x000000d40cd47220 */ /* 0x000fe20000410000 */
[----:B------:R-:W-:Y:S01]  /*fb70*/  IADD3 R144, PT, PT, R189, 0xb80, RZ ;  /* 0x00000b80bd907810 */ /* 0x000fe20007ffe0ff */
[----:B------:R-:W-:Y:S01]  /*fb80*/  FMUL.FTZ R210, R11, R210 ;  /* 0x000000d20bd27220 */ /* 0x000fe20000410000 */
[C---:B--2---:R-:W-:Y:S01]  /*fb90*/  IADD3 R74, PT, PT, R189.reuse, 0x300, RZ ;  /* 0x00000300bd4a7810 */ /* 0x044fe20007ffe0ff */
[----:B------:R-:W-:Y:S01]  /*fba0*/  FMUL.FTZ R208, R10, R208 ;  /* 0x000000d00ad07220 */ /* 0x000fe20000410000 */
[----:B------:R-:W-:Y:S01]  /*fbb0*/  IADD3 R148, PT, PT, R189, 0xc80, RZ ;  /* 0x00000c80bd947810 */ /* 0x000fe20007ffe0ff */
[----:B------:R-:W-:Y:S01]  /*fbc0*/  FMUL.FTZ R206, R9, R206 ;  /* 0x000000ce09ce7220 */ /* 0x000fe20000410000 */
[C---:B------:R-:W-:Y:S01]  /*fbd0*/  IADD3 R152, PT, PT, R189.reuse, 0xd00, RZ ;  /* 0x00000d00bd987810 */ /* 0x040fe20007ffe0ff */
[----:B------:R-:W-:Y:S01]  /*fbe0*/  FMUL.FTZ R204, R8, R204 ;  /* 0x000000cc08cc7220 */ /* 0x000fe20000410000 */
        /* <DEDUP_REMOVED lines=8> */
[----:B------:R-:W-:Y:S01]  /*fc70*/  IADD3 R164, PT, PT, R189, 0xf80, RZ ;  /* 0x00000f80bda47810 */ /* 0x000fe20007ffe0ff */
[----:B------:R-:W-:Y:S01]  /*fc80*/  FMUL.FTZ R171, R154, UR34 ;  /* 0x000000229aab7c20 */ /* 0x000fe20008410000 */
[----:B------:R-:W-:-:S02]  /*fc90*/  LEA.HI R70, R70, R189, RZ, 0x1b ;  /* 0x000000bd46467211 */ /* 0x000fc400078fd8ff */
[-C--:B------:R-:W-:Y:S01]  /*fca0*/  LEA.HI R98, R98, R189.reuse, RZ, 0x1b ;  /* 0x000000bd62627211 */ /* 0x080fe200078fd8ff */
[----:B------:R-:W-:Y:S01]  /*fcb0*/  FFMA.FTZ R171, R76, UR35, R171 ;  /* 0x000000234cab7c23 */ /* 0x000fe200080100ab */
        /* <DEDUP_REMOVED lines=29> */
[----:B------:R-:W-:Y:S02]  /*fe90*/  LEA.HI R127, R164, R189, RZ, 0x1b ;  /* 0x000000bda47f7211 */ /* 0x000fe400078fd8ff */
[----:B------:R-:W-:Y:S01]  /*fea0*/  LEA R164, R70, UR30, 0x2 ;  /* 0x0000001e46a47c11 */ /* 0x000fe2000f8e10ff */
[----:B------:R-:W-:Y:S01]  /*feb0*/  BAR.SYNC.DEFER_BLOCKING 0x0 ;  /* 0x0000000000007b1d */ /* 0x000fe20000010000 */
        /* <DEDUP_REMOVED lines=44> */
[----:B------:R-:W0:Y:S03]  /*10180*/  LDS R139, [R142+0x5800] ;  /* 0x005800008e8b7984 */ /* 0x000e260000000800 */
        /* <DEDUP_REMOVED lines=37> */
[----:B-----5:R-:W-:Y:S01]  /*103e0*/  FMUL.FTZ R180, R124, R75 ;  /* 0x0000004b7cb47220 */ /* 0x020fe20000410000 */
[----:B------:R-:W-:Y:S02]  /*103f0*/  FMUL.FTZ R124, R75, UR34 ;  /* 0x000000224b7c7c20 */ /* 0x000fe40008410000 */
[----:B------:R5:W-:Y:S01]  /*10400*/  STS [R67+0x8444], R170 ;  /* 0x008444aa43007388 */ /* 0x000be20000000800 */
[----:B---3--:R-:W-:Y:S01]  /*10410*/  FMUL.FTZ R172, R5, -R199 ;  /* 0x800000c705ac7220 */ /* 0x008fe20000410000 */
[----:B------:R-:W-:Y:S02]  /*10420*/  FFMA.FTZ R173, R155, UR35, R124 ;  /* 0x000000239bad7c23 */ /* 0x000fe4000801007c */
[----:B------:R3:W-:Y:S01]  /*10430*/  STS [R67+0x844c], R176 ;  /* 0x00844cb043007388 */ /* 0x0007e20000000800 */
[----:B------:R-:W-:Y:S01]  /*10440*/  FMUL.FTZ R124, R151, UR34 ;  /* 0x00000022977c7c20 */ /* 0x000fe20008410000 */
[----:B----4-:R-:W-:-:S02]  /*10450*/  FMUL.FTZ R174, R155, UR34 ;  /* 0x000000229bae7c20 */ /* 0x010fc40008410000 */
[----:B------:R4:W-:Y:S01]  /*10460*/  STS [R67+0x8458], R198 ;  /* 0x008458c643007388 */ /* 0x0009e20000000800 */
[----:B------:R-:W-:Y:S01]  /*10470*/  FFMA.FTZ R169, R77, UR35, -R124 ;  /* 0x000000234da97c23 */ /* 0x000fe2000801087c */
[----:B-----5:R-:W-:Y:S01]  /*10480*/  FMUL.FTZ R170, R3, -R195 ;  /* 0x800000c303aa7220 */ /* 0x020fe20000410000 */
[----:B------:R-:W-:Y:S01]  /*10490*/  FFMA.FTZ R174, R75, UR35, -R174 ;  /* 0x000000234bae7c23 */ /* 0x000fe200080108ae */
[----:B------:R-:W-:Y:S01]  /*104a0*/  FMUL.FTZ R75, R76, UR34 ;  /* 0x000000224c4b7c20 */ /* 0x000fe20008410000 */
[----:B------:R-:W-:Y:S01]  /*104b0*/  STS [R67+0x8400], R220 ;  /* 0x008400dc43007388 */ /* 0x000fe20000000800 */
[----:B---3--:R-:W-:Y:S01]  /*104c0*/  FMUL.FTZ R176, R2, -R193 ;  /* 0x800000c102b07220 */ /* 0x008fe20000410000 */
[----:B------:R-:W-:Y:S02]  /*104d0*/  FMUL.FTZ R124, R147, UR34 ;  /* 0x00000022937c7c20 */ /* 0x000fe40008410000 */
[----:B------:R-:W-:Y:S01]  /*104e0*/  STS [R67+0x8404], R222 ;  /* 0x008404de43007388 */ /* 0x000fe20000000800 */
[----:B----4-:R-:W-:Y:S01]  /*104f0*/  FMUL.FTZ R198, R0, -R191 ;  /* 0x800000bf00c67220 */ /* 0x010fe20000410000 */
[----:B------:R-:W-:-:S02]  /*10500*/  FFMA.FTZ R124, R85, UR35, -R124 ;  /* 0x00000023557c7c23 */ /* 0x000fc4000801087c */
        /* <DEDUP_REMOVED lines=12> */
[----:B------:R-:W-:Y:S01]  /*105d0*/  STS [R67+0x8468], R194 ;  /* 0x008468c243007388 */ /* 0x000fe20000000800 */
[----:B---3--:R-:W-:-:S03]  /*105e0*/  FMUL.FTZ R172, R77, UR34 ;  /* 0x000000224dac7c20 */ /* 0x008fc60008410000 */
[----:B------:R-:W-:Y:S01]  /*105f0*/  STS [R67+0x846c], R170 ;  /* 0x00846caa43007388 */ /* 0x000fe20000000800 */
[----:B------:R-:W-:-:S03]  /*10600*/  FFMA.FTZ R172, R151, UR35, R172 ;  /* 0x0000002397ac7c23 */ /* 0x000fc600080100ac */
[----:B------:R-:W-:Y:S04]  /*10610*/  STS [R67+0x8470], R192 ;  /* 0x008470c043007388 */ /* 0x000fe80000000800 */
[----:B------:R3:W-:Y:S04]  /*10620*/  STS [R67+0x8474], R176 ;  /* 0x008474b043007388 */ /* 0x0007e80000000800 */
[----:B------:R4:W-:Y:S04]  /*10630*/  STS [R67+0x8478], R190 ;  /* 0x008478be43007388 */ /* 0x0009e80000000800 */
[----:B------:R5:W-:Y:S01]  /*10640*/  STS [R67+0x847c], R198 ;  /* 0x00847cc643007388 */ /* 0x000be20000000800 */
[----:B---3--:R-:W-:Y:S01]  /*10650*/  FFMA.FTZ R176, R154, UR35, -R75 ;  /* 0x000000239ab07c23 */ /* 0x008fe2000801084b */
[----:B------:R-:W-:Y:S01]  /*10660*/  FMUL.FTZ R75, R150, UR34 ;  /* 0x00000022964b7c20 */ /* 0x000fe20008410000 */
[----:B----4-:R-:W-:-:S03]  /*10670*/  FMUL.FTZ R190, R85, UR34 ;  /* 0x0000002255be7c20 */ /* 0x010fc60008410000 */
[C---:B------:R-:W-:Y:S01]  /*10680*/  FFMA.FTZ R75, R78.reuse, UR35, R75 ;  /* 0x000000234e4b7c23 */ /* 0x040fe2000801004b */
[----:B-----5:R-:W-:-:S04]  /*10690*/  FMUL.FTZ R67, R78, UR34 ;  /* 0x000000224e437c20 */ /* 0x020fc80008410000 */
[----:B------:R-:W-:Y:S01]  /*106a0*/  FFMA.FTZ R170, R150, UR35, -R67 ;  /* 0x0000002396aa7c23 */ /* 0x000fe20008010843 */
[----:B------:R-:W-:Y:S01]  /*106b0*/  FFMA.FTZ R67, R147, UR35, R190 ;  /* 0x0000002393437c23 */ /* 0x000fe200080100be */
[----:B------:R-:W-:Y:S06]  /*106c0*/  BAR.SYNC.DEFER_BLOCKING 0x0 ;  /* 0x0000000000007b1d */ /* 0x000fec0000010000 */
[----:B012---:R-:W-:Y:S05]  /*106d0*/  @!P2 BRA `(.L_x_2941) ;  /* 0x00000000000ca947 */ /* 0x007fea0003800000 */
[----:B------:R-:W0:Y:S04]  /*106e0*/  LDS R175, [R166+0x8400] ;  /* 0x00840000a6af7984 */ /* 0x000e280000000800 */
[----:B------:R1:W-:Y:S04]  /*106f0*/  REDG.E.ADD.F32.FTZ.RN.STRONG.GPU desc[UR32][R60.64], R167 ;  /* 0x000000a73c0079a6 */ /* 0x0003e8000c12f320 */
[----:B0-----:R1:W-:Y:S02]  /*10700*/  REDG.E.ADD.F32.FTZ.RN.STRONG.GPU desc[UR32][R62.64], R175 ;  /* 0x000000af3e0079a6 */ /* 0x0013e4000c12f320 */
.L_x_2941:
[----:B------:R-:W-:Y:S05]  /*10710*/  BSYNC.RECONVERGENT B0 ;  /* 0x0000000000007941 */ /* 0x000fea0003800200 */
.L_x_2940:
[----:B-1----:R0:W1:Y:S01]  /*10720*/  LDS R167, [R164+0x8600] ;  /* 0x00860000a4a77984 */ /* 0x0020620000000800 */
[----:B------:R-:W-:Y:S04]  /*10730*/  BSSY.RECONVERGENT B0, `(.L_x_2942) ;  /* 0x0000004000007945 */ /* 0x000fe80003800200 */
[----:B------:R-:W-:Y:S05]  /*10740*/  @!P3 BRA `(.L_x_2943) ;  /* 0x000000000008b947 */ /* 0x000fea0003800000 */
[----:B------:R2:W-:Y:S04]  /*10750*/  REDG.E.ADD.F32.FTZ.RN.STRONG.GPU desc[UR32][R60.64+0x200], R165 ;  /* 0x000200a53c0079a6 */ /* 0x0005e8000c12f320 */
[----:B-1----:R2:W-:Y:S02]  /*10760*/  REDG.E.ADD.F32.FTZ.RN.STRONG.GPU desc[UR32][R62.64+0x200], R167 ;  /* 0x000200a73e0079a6 */ /* 0x0025e4000c12f320 */
.L_x_2943:
[----:B------:R-:W-:Y:S05]  /*10770*/  BSYNC.RECONVERGENT B0 ;  /* 0x0000000000007941 */ /* 0x000fea0003800200 */
.L_x_2942:
        /* <DEDUP_REMOVED lines=10> */
.L_x_2945:
[----:B------:R-:W-:Y:S05]  /*10820*/  BSYNC.RECONVERGENT B0 ;  /* 0x0000000000007941 */ /* 0x000fea0003800200 */
.L_x_2944:
[----:B--2---:R2:W4:Y:S01]  /*10830*/  LDS R163, [R160+0x8a00] ;  /* 0x008a0000a0a37984 */ /* 0x0045220000000800 */
[----:B------:R-:W-:Y:S04]  /*10840*/  BSSY.RECONVERGENT B0, `(.L_x_2946) ;  /* 0x0000004000007945 */ /* 0x000fe80003800200 */
[----:B------:R-:W-:Y:S05]  /*10850*/  @!P2 BRA `(.L_x_2947) ;  /* 0x000000000008a947 */ /* 0x000fea0003800000 */
[----:B------:R0:W-:Y:S04]  /*10860*/  REDG.E.ADD.F32.FTZ.RN.STRONG.GPU desc[UR32][R60.64+0x600], R161 ;  /* 0x000600a13c0079a6 */ /* 0x0001e8000c12f320 */
[----:B----4-:R0:W-:Y:S02]  /*10870*/  REDG.E.ADD.F32.FTZ.RN.STRONG.GPU desc[UR32][R62.64+0x600], R163 ;  /* 0x000600a33e0079a6 */ /* 0x0101e4000c12f320 */
.L_x_2947:
[----:B------:R-:W-:Y:S05]  /*10880*/  BSYNC.RECONVERGENT B0 ;  /* 0x0000000000007941 */ /* 0x000fea0003800200 */
.L_x_2946:
[----:B0-----:R0:W0:Y:S01]  /*10890*/  LDS R161, [R168+0x8c00] ;  /* 0x008c0000a8a17984 */ /* 0x0010220000000800 */
[----:B------:R-:W-:Y:S04]  /*108a0*/  BSSY.RECONVERGENT B0, `(.L_x_2948) ;  /* 0x0000004000007945 */ /* 0x000fe80003800200 */
[----:B------:R-:W-:Y:S05]  /*108b0*/  @!P3 BRA `(.L_x_2949) ;  /* 0x000000000008b947 */ /* 0x000fea0003800000 */
[----:B------:R1:W-:Y:S04]  /*108c0*/  REDG.E.ADD.F32.FTZ.RN.STRONG.GPU desc[UR32][R60.64+0x800], R159 ;  /* 0x0008009f3c0079a6 */ /* 0x0003e8000c12f320 */
[----:B0-----:R0:W-:Y:S02]  /*108d0*/  REDG.E.ADD.F32.FTZ.RN.STRONG.GPU desc[UR32][R62.64+0x800], R161 ;  /* 0x000800a13e0079a6 */ /* 0x0011e4000c12f320 */
.L_x_2949:
[----:B------:R-:W-:Y:S05]  /*108e0*/  BSYNC.RECONVERGENT B0 ;  /* 0x0000000000007941 */ /* 0x000fea0003800200 */
.L_x_2948:
[----:B-1----:R1:W0:Y:S01]  /*108f0*/  LDS R159, [R158+0x8e00] ;  /* 0x008e00009e9f7984 */ /* 0x0022220000000800 */
[----:B------:R-:W-:Y:S04]  /*10900*/  BSSY.RECONVERGENT B0, `(.L_x_2950) ;  /* 0x0000004000007945 */ /* 0x000fe80003800200 */
[----:B------:R-:W-:Y:S05]  /*10910*/  @!P4 BRA `(.L_x_2951) ;  /* 0x000000000008c947 */ /* 0x000fea0003800000 */
[----:B------:R1:W-:Y:S04]  /*10920*/  REDG.E.ADD.F32.FTZ.RN.STRONG.GPU desc[UR32][R60.64+0xa00], R157 ;  /* 0x000a009d3c0079a6 */ /* 0x0003e8000c12f320 */
[----:B0-----:R1:W-:Y:S02]  /*10930*/  REDG.E.ADD.F32.FTZ.RN.STRONG.GPU desc[UR32][R62.64+0xa00], R159 ;  /* 0x000a009f3e0079a6 */ /* 0x0013e4000c12f320 */
.L_x_2951:
[----:B------:R-:W-:Y:S05]  /*10940*/  BSYNC.RECONVERGENT B0 ;  /* 0x0000000000007941 */ /* 0x000fea0003800200 */
.L_x_2950:
[----:B-1----:R1:W0:Y:S01]  /*10950*/  LDS R157, [R156+0x9000] ;  /* 0x009000009c9d7984 */ /* 0x0022220000000800 */
[----:B------:R-:W-:Y:S04]  /*10960*/  BSSY.RECONVERGENT B0, `(.L_x_2952) ;  /* 0x0000004000007945 */ /* 0x000fe80003800200 */
[----:B------:R-:W-:Y:S05]  /*10970*/  @!P5 BRA `(.L_x_2953) ;  /* 0x000000000008d947 */ /* 0x000fea0003800000 */
[----:B------:R1:W-:Y:S04]  /*10980*/  REDG.E.ADD.F32.FTZ.RN.STRONG.GPU desc[UR32][R60.64+0xc00], R153 ;  /* 0x000c00993c0079a6 */ /* 0x0003e8000c12f320 */
[----:B0-----:R1:W-:Y:S02]  /*10990*/  REDG.E.ADD.F32.FTZ.RN.STRONG.GPU desc[UR32][R62.64+0xc00], R157 ;  /* 0x000c009d3e0079a6 */ /* 0x0013e4000c12f320 */
.L_x_2953:
[----:B------:R-:W-:Y:S05]  /*109a0*/  BSYNC.RECONVERGENT B0 ;  /* 0x0000000000007941 */ /* 0x000fea0003800200 */
.L_x_2952:
        /* <DEDUP_REMOVED lines=10> */
.L_x_2955:
[----:B------:R-:W-:Y:S05]  /*10a50*/  BSYNC.RECONVERGENT B0 ;  /* 0x0000000000007941 */ /* 0x000fea0003800200 */
.L_x_2954:
[----:B-1----:R1:W0:Y:S01]  /*10a60*/  LDS R149, [R148+0x9400] ;  /* 0x0094000094957984 */ /* 0x0022220000000800 */
[----:B------:R-:W-:Y:S04]  /*10a70*/  BSSY.RECONVERGENT B0, `(.L_x_2956) ;  /* 0x0000004000007945 */ /* 0x000fe80003800200 */
[----:B------:R-:W-:Y:S05]  /*10a80*/  @!P2 BRA `(.L_x_2957) ;  /* 0x000000000008a947 */ /* 0x000fea0003800000 */
[----:B------:R1:W-:Y:S04]  /*10a90*/  REDG.E.ADD.F32.FTZ.RN.STRONG.GPU desc[UR32][R60.64+0x1000], R145 ;  /* 0x001000913c0079a6 */ /* 0x0003e8000c12f320 */
[----:B0-----:R1:W-:Y:S02]  /*10aa0*/  REDG.E.ADD.F32.FTZ.RN.STRONG.GPU desc[UR32][R62.64+0x1000], R149 ;  /* 0x001000953e0079a6 */ /* 0x0013e4000c12f320 */
.L_x_2957:
[----:B------:R-:W-:Y:S05]  /*10ab0*/  BSYNC.RECONVERGENT B0 ;  /* 0x0000000000007941 */ /* 0x000fea0003800200 */
.L_x_2956:
[----:B-1----:R1:W0:Y:S01]  /*10ac0*/  LDS R145, [R146+0x9600] ;  /* 0x0096000092917984 */ /* 0x0022220000000800 */
[----:B------:R-:W-:Y:S04]  /*10ad0*/  BSSY.RECONVERGENT B0, `(.L_x_2958) ;  /* 0x0000004000007945 */ /* 0x000fe80003800200 */
[----:B------:R-:W-:Y:S05]  /*10ae0*/  @!P3 BRA `(.L_x_2959) ;  /* 0x000000000008b947 */ /* 0x000fea0003800000 */
[----:B------:R1:W-:Y:S04]  /*10af0*/  REDG.E.ADD.F32.FTZ.RN.STRONG.GPU desc[UR32][R60.64+0x1200], R143 ;  /* 0x0012008f3c0079a6 */ /* 0x0003e8000c12f320 */
[----:B0-----:R1:W-:Y:S02]  /*10b00*/  REDG.E.ADD.F32.FTZ.RN.STRONG.GPU desc[UR32][R62.64+0x1200], R145 ;  /* 0x001200913e0079a6 */ /* 0x0013e4000c12f320 */
.L_x_2959:
[----:B------:R-:W-:Y:S05]  /*10b10*/  BSYNC.RECONVERGENT B0 ;  /* 0x0000000000007941 */ /* 0x000fea0003800200 */
.L_x_2958:
[----:B-1----:R1:W0:Y:S01]  /*10b20*/  LDS R143, [R144+0x9800] ;  /* 0x00980000908f7984 */ /* 0x0022220000000800 */
[----:B------:R-:W-:Y:S04]  /*10b30*/  BSSY.RECONVERGENT B0, `(.L_x_2960) ;  /* 0x0000004000007945 */ /* 0x000fe80003800200 */
[----:B------:R-:W-:Y:S05]  /*10b40*/  @!P4 BRA `(.L_x_2961) ;  /* 0x000000000008c947 */ /* 0x000fea0003800000 */
[----:B------:R1:W-:Y:S04]  /*10b50*/  REDG.E.ADD.F32.FTZ.RN.STRONG.GPU desc[UR32][R60.64+0x1400], R141 ;  /* 0x0014008d3c0079a6 */ /* 0x0003e8000c12f320 */
[----:B0-----:R1:W-:Y:S02]  /*10b60*/  REDG.E.ADD.F32.FTZ.RN.STRONG.GPU desc[UR32][R62.64+0x1400], R143 ;  /* 0x0014008f3e0079a6 */ /* 0x0013e4000c12f320 */
.L_x_2961:
[----:B------:R-:W-:Y:S05]  /*10b70*/  BSYNC.RECONVERGENT B0 ;  /* 0x0000000000007941 */ /* 0x000fea0003800200 */
.L_x_2960:
[----:B-1----:R1:W0:Y:S01]  /*10b80*/  LDS R141, [R142+0x9a00] ;  /* 0x009a00008e8d7984 */ /* 0x0022220000000800 */
[----:B------:R-:W-:Y:S04]  /*10b90*/  BSSY.RECONVERGENT B0, `(.L_x_2962) ;  /* 0x0000004000007945 */ /* 0x000fe80003800200 */
[----:B------:R-:W-:Y:S05]  /*10ba0*/  @!P5 BRA `(.L_x_2963) ;  /* 0x000000000008d947 */ /* 0x000fea0003800000 */
[----:B------:R1:W-:Y:S04]  /*10bb0*/  REDG.E.ADD.F32.FTZ.RN.STRONG.GPU desc[UR32][R60.64+0x1600], R139 ;  /* 0x0016008b3c0079a6 */ /* 0x0003e8000c12f320 */
[----:B0-----:R1:W-:Y:S02]  /*10bc0*/  REDG.E.ADD.F32.FTZ.RN.STRONG.GPU desc[UR32][R62.64+0x1600], R141 ;  /* 0x0016008d3e0079a6 */ /* 0x0013e4000c12f320 */
.L_x_2963:
[----:B------:R-:W-:Y:S05]  /*10bd0*/  BSYNC.RECONVERGENT B0 ;  /* 0x0000000000007941 */ /* 0x000fea0003800200 */
.L_x_2962:
        /* <DEDUP_REMOVED lines=10> */
.L_x_2965:
[----:B------:R-:W-:Y:S05]  /*10c80*/  BSYNC.RECONVERGENT B0 ;  /* 0x0000000000007941 */ /* 0x000fea0003800200 */
.L_x_2964:
[----:B-1----:R1:W0:Y:S01]  /*10c90*/  LDS R137, [R138+0x9e00] ;  /* 0x009e00008a897984 */ /* 0x0022220000000800 */
[----:B------:R-:W-:Y:S04]  /*10ca0*/  BSSY.RECONVERGENT B0, `(.L_x_2966) ;  /* 0x0000004000007945 */ /* 0x000fe80003800200 */
[----:B------:R-:W-:Y:S05]  /*10cb0*/  @!P2 BRA `(.L_x_2967) ;  /* 0x000000000008a947 */ /* 0x000fea0003800000 */
[----:B------:R1:W-:Y:S04]  /*10cc0*/  REDG.E.ADD.F32.FTZ.RN.STRONG.GPU desc[UR32][R60.64+0x1a00], R135 ;  /* 0x001a00873c0079a6 */ /* 0x0003e8000c12f320 */
[----:B0-----:R1:W-:Y:S02]  /*10cd0*/  REDG.E.ADD.F32.FTZ.RN.STRONG.GPU desc[UR32][R62.64+0x1a00], R137 ;  /* 0x001a00893e0079a6 */ /* 0x0013e4000c12f320 */
.L_x_2967:
[----:B------:R-:W-:Y:S05]  /*10ce0*/  BSYNC.RECONVERGENT B0 ;  /* 0x0000000000007941 */ /* 0x000fea0003800200 */
.L_x_2966:
[----:B-1----:R1:W0:Y:S01]  /*10cf0*/  LDS R135, [R136+0xa000] ;  /* 0x00a0000088877984 */ /* 0x0022220000000800 */
[----:B------:R-:W-:Y:S04]  /*10d00*/  BSSY.RECONVERGENT B0, `(.L_x_2968) ;  /* 0x0000004000007945 */ /* 0x000fe80003800200 */
[----:B------:R-:W-:Y:S05]  /*10d10*/  @!P3 BRA `(.L_x_2969) ;  /* 0x000000000008b947 */ /* 0x000fea0003800000 */
[----:B------:R1:W-:Y:S04]  /*10d20*/  REDG.E.ADD.F32.FTZ.RN.STRONG.GPU desc[UR32][R60.64+0x1c00], R133 ;  /* 0x001c00853c0079a6 */ /* 0x0003e8000c12f320 */
[----:B0-----:R1:W-:Y:S02]  /*10d30*/  REDG.E.ADD.F32.FTZ.RN.STRONG.GPU desc[UR32][R62.64+0x1c00], R135 ;  /* 0x001c00873e0079a6 */ /* 0x0013e4000c12f320 */
.L_x_2969:
[----:B------:R-:W-:Y:S05]  /*10d40*/  BSYNC.RECONVERGENT B0 ;  /* 0x0000000000007941 */ /* 0x000fea0003800200 */
.L_x_2968:
[----:B-1----:R1:W0:Y:S01]  /*10d50*/  LDS R133, [R134+0xa200] ;  /* 0x00a2000086857984 */ /* 0x0022220000000800 */
[----:B------:R-:W-:Y:S04]  /*10d60*/  BSSY.RECONVERGENT B0, `(.L_x_2970) ;  /* 0x0000004000007945 */ /* 0x000fe80003800200 */
[----:B------:R-:W-:Y:S05]  /*10d70*/  @!P4 BRA `(.L_x_2971) ;  /* 0x000000000008c947 */ /* 0x000fea0003800000 */
[----:B------:R1:W-:Y:S04]  /*10d80*/  REDG.E.ADD.F32.FTZ.RN.STRONG.GPU desc[UR32][R60.64+0x1e00], R131 ;  /* 0x001e00833c0079a6 */ /* 0x0003e8000c12f320 */
[----:B0-----:R1:W-:Y:S02]  /*10d90*/  REDG.E.ADD.F32.FTZ.RN.STRONG.GPU desc[UR32][R62.64+0x1e00], R133 ;  /* 0x001e00853e0079a6 */ /* 0x0013e4000c12f320 */
.L_x_2971:
[----:B------:R-:W-:Y:S05]  /*10da0*/  BSYNC.RECONVERGENT B0 ;  /* 0x0000000000007941 */ /* 0x000fea0003800200 */
.L_x_2970:
[----:B-1----:R1:W0:Y:S01]  /*10db0*/  LDS R131, [R132+0xa400] ;  /* 0x00a4000084837984 */ /* 0x0022220000000800 */
[----:B------:R-:W-:Y:S04]  /*10dc0*/  BSSY.RECONVERGENT B0, `(.L_x_2972) ;  /* 0x0000004000007945 */ /* 0x000fe80003800200 */
[----:B------:R-:W-:Y:S05]  /*10dd0*/  @!P5 BRA `(.L_x_2973) ;  /* 0x000000000008d947 */ /* 0x000fea0003800000 */
[----:B------:R1:W-:Y:S04]  /*10de0*/  REDG.E.ADD.F32.FTZ.RN.STRONG.GPU desc[UR32][R60.64+0x2000], R129 ;  /* 0x002000813c0079a6 */ /* 0x0003e8000c12f320 */
[----:B0-----:R1:W-:Y:S02]  /*10df0*/  REDG.E.ADD.F32.FTZ.RN.STRONG.GPU desc[UR32][R62.64+0x2000], R131 ;  /* 0x002000833e0079a6 */ /* 0x0013e4000c12f320 */
.L_x_2973:
[----:B------:R-:W-:Y:S05]  /*10e00*/  BSYNC.RECONVERGENT B0 ;  /* 0x0000000000007941 */ /* 0x000fea0003800200 */
.L_x_2972:
        /* <DEDUP_REMOVED lines=10> */
.L_x_2975:
[----:B------:R-:W-:Y:S05]  /*10eb0*/  BSYNC.RECONVERGENT B0 ;  /* 0x0000000000007941 */ /* 0x000fea0003800200 */
.L_x_2974:
[----:B-1----:R1:W0:Y:S01]  /*10ec0*/  LDS R127, [R128+0xa800] ;  /* 0x00a80000807f7984 */ /* 0x0022220000000800 */
[----:B------:R-:W-:Y:S04]  /*10ed0*/  BSSY.RECONVERGENT B0, `(.L_x_2976) ;  /* 0x0000004000007945 */ /* 0x000fe80003800200 */
[----:B------:R-:W-:Y:S05]  /*10ee0*/  @!P2 BRA `(.L_x_2977) ;  /* 0x000000000008a947 */ /* 0x000fea0003800000 */
[----:B------:R1:W-:Y:S04]  /*10ef0*/  REDG.E.ADD.F32.FTZ.RN.STRONG.GPU desc[UR32][R60.64+0x2400], R125 ;  /* 0x0024007d3c0079a6 */ /* 0x0003e8000c12f320 */
[----:B0-----:R1:W-:Y:S02]  /*10f00*/  REDG.E.ADD.F32.FTZ.RN.STRONG.GPU desc[UR32][R62.64+0x2400], R127 ;  /* 0x0024007f3e0079a6 */ /* 0x0013e4000c12f320 */
.L_x_2977:
[----:B------:R-:W-:Y:S05]  /*10f10*/  BSYNC.RECONVERGENT B0 ;  /* 0x0000000000007941 */ /* 0x000fea0003800200 */
.L_x_2976:
[----:B-1----:R1:W0:Y:S01]  /*10f20*/  LDS R125, [R126+0xaa00] ;  /* 0x00aa00007e7d7984 */ /* 0x0022220000000800 */
[----:B------:R-:W-:Y:S04]  /*10f30*/  BSSY.RECONVERGENT B0, `(.L_x_2978) ;  /* 0x0000004000007945 */ /* 0x000fe80003800200 */
[----:B------:R-:W-:Y:S05]  /*10f40*/  @!P3 BRA `(.L_x_2979) ;  /* 0x000000000008b947 */ /* 0x000fea0003800000 */
[----:B------:R1:W-:Y:S04]  /*10f50*/  REDG.E.ADD.F32.FTZ.RN.STRONG.GPU desc[UR32][R60.64+0x2600], R123 ;  /* 0x0026007b3c0079a6 */ /* 0x0003e8000c12f320 */
[----:B0-----:R1:W-:Y:S02]  /*10f60*/  REDG.E.ADD.F32.FTZ.RN.STRONG.GPU desc[UR32][R62.64+0x2600], R125 ;  /* 0x0026007d3e0079a6 */ /* 0x0013e4000c12f320 */
.L_x_2979:
[----:B------:R-:W-:Y:S05]  /*10f70*/  BSYNC.RECONVERGENT B0 ;  /* 0x0000000000007941 */ /* 0x000fea0003800200 */
.L_x_2978:
[----:B-1----:R1:W0:Y:S01]  /*10f80*/  LDS R123, [R122+0xac00] ;  /* 0x00ac00007a7b7984 */ /* 0x0022220000000800 */
[----:B------:R-:W-:Y:S04]  /*10f90*/  BSSY.RECONVERGENT B0, `(.L_x_2980) ;  /* 0x0000004000007945 */ /* 0x000fe80003800200 */
[----:B------:R-:W-:Y:S05]  /*10fa0*/  @!P4 BRA `(.L_x_2981) ;  /* 0x000000000008c947 */ /* 0x000fea0003800000 */
[----:B------:R1:W-:Y:S04]  /*10fb0*/  REDG.E.ADD.F32.FTZ.RN.STRONG.GPU desc[UR32][R60.64+0x2800], R111 ;  /* 0x0028006f3c0079a6 */ /* 0x0003e8000c12f320 */
[----:B0-----:R1:W-:Y:S02]  /*10fc0*/  REDG.E.ADD.F32.FTZ.RN.STRONG.GPU desc[UR32][R62.64+0x2800], R123 ;  /* 0x0028007b3e0079a6 */ /* 0x0013e4000c12f320 */
.L_x_2981:
[----:B------:R-:W-:Y:S05]  /*10fd0*/  BSYNC.RECONVERGENT B0 ;  /* 0x0000000000007941 */ /* 0x000fea0003800200 */
.L_x_2980:
[----:B-1----:R1:W0:Y:S01]  /*10fe0*/  LDS R111, [R112+0xae00] ;  /* 0x00ae0000706f7984 */ /* 0x0022220000000800 */
[----:B------:R-:W-:Y:S04]  /*10ff0*/  BSSY.RECONVERGENT B0, `(.L_x_2982) ;  /* 0x0000004000007945 */ /* 0x000fe80003800200 */
[----:B------:R-:W-:Y:S05]  /*11000*/  @!P5 BRA `(.L_x_2983) ;  /* 0x000000000008d947 */ /* 0x000fea0003800000 */
[----:B------:R1:W-:Y:S04]  /*11010*/  REDG.E.ADD.F32.FTZ.RN.STRONG.GPU desc[UR32][R60.64+0x2a00], R109 ;  /* 0x002a006d3c0079a6 */ /* 0x0003e8000c12f320 */
[----:B0-----:R1:W-:Y:S02]  /*11020*/  REDG.E.ADD.F32.FTZ.RN.STRONG.GPU desc[UR32][R62.64+0x2a00], R111 ;  /* 0x002a006f3e0079a6 */ /* 0x0013e4000c12f320 */
.L_x_2983:
[----:B------:R-:W-:Y:S05]  /*11030*/  BSYNC.RECONVERGENT B0 ;  /* 0x0000000000007941 */ /* 0x000fea0003800200 */
.L_x_2982:
        /* <DEDUP_REMOVED lines=10> */
.L_x_2985:
[----:B------:R-:W-:Y:S05]  /*110e0*/  BSYNC.RECONVERGENT B0 ;  /* 0x0000000000007941 */ /* 0x000fea0003800200 */
.L_x_2984:
[----:B-1----:R1:W0:Y:S01]  /*110f0*/  LDS R107, [R108+0xb200] ;  /* 0x00b200006c6b7984 */ /* 0x0022220000000800 */
[----:B------:R-:W-:Y:S04]  /*11100*/  BSSY.RECONVERGENT B0, `(.L_x_2986) ;  /* 0x0000004000007945 */ /* 0x000fe80003800200 */
[----:B------:R-:W-:Y:S05]  /*11110*/  @!P2 BRA `(.L_x_2987) ;  /* 0x000000000008a947 */ /* 0x000fea0003800000 */
[----:B------:R1:W-:Y:S04]  /*11120*/  REDG.E.ADD.F32.FTZ.RN.STRONG.GPU desc[UR32][R60.64+0x2e00], R105 ;  /* 0x002e00693c0079a6 */ /* 0x0003e8000c12f320 */
[----:B0-----:R1:W-:Y:S02]  /*11130*/  REDG.E.ADD.F32.FTZ.RN.STRONG.GPU desc[UR32][R62.64+0x2e00], R107 ;  /* 0x002e006b3e0079a6 */ /* 0x0013e4000c12f320 */
.L_x_2987:
[----:B------:R-:W-:Y:S05]  /*11140*/  BSYNC.RECONVERGENT B0 ;  /* 0x0000000000007941 */ /* 0x000fea0003800200 */
.L_x_2986:
[----:B-1----:R1:W0:Y:S01]  /*11150*/  LDS R105, [R106+0xb400] ;  /* 0x00b400006a697984 */ /* 0x0022220000000800 */
[----:B------:R-:W-:Y:S04]  /*11160*/  BSSY.RECONVERGENT B0, `(.L_x_2988) ;  /* 0x0000004000007945 */ /* 0x000fe80003800200 */
[----:B------:R-:W-:Y:S05]  /*11170*/  @!P3 BRA `(.L_x_2989) ;  /* 0x000000000008b947 */ /* 0x000fea0003800000 */
[----:B------:R1:W-:Y:S04]  /*11180*/  REDG.E.ADD.F32.FTZ.RN.STRONG.GPU desc[UR32][R60.64+0x3000], R103 ;  /* 0x003000673c0079a6 */ /* 0x0003e8000c12f320 */
[----:B0-----:R1:W-:Y:S02]  /*11190*/  REDG.E.ADD.F32.FTZ.RN.STRONG.GPU desc[UR32][R62.64+0x3000], R105 ;  /* 0x003000693e0079a6 */ /* 0x0013e4000c12f320 */
.L_x_2989:
[----:B------:R-:W-:Y:S05]  /*111a0*/  BSYNC.RECONVERGENT B0 ;  /* 0x0000000000007941 */ /* 0x000fea0003800200 */
.L_x_2988:
[----:B-1----:R1:W0:Y:S01]  /*111b0*/  LDS R103, [R104+0xb600] ;  /* 0x00b6000068677984 */ /* 0x0022220000000800 */
[----:B------:R-:W-:Y:S04]  /*111c0*/  BSSY.RECONVERGENT B0, `(.L_x_2990) ;  /* 0x0000004000007945 */ /* 0x000fe80003800200 */
[----:B------:R-:W-:Y:S05]  /*111d0*/  @!P4 BRA `(.L_x_2991) ;  /* 0x000000000008c947 */ /* 0x000fea0003800000 */
[----:B------:R1:W-:Y:S04]  /*111e0*/  REDG.E.ADD.F32.FTZ.RN.STRONG.GPU desc[UR32][R60.64+0x3200], R101 ;  /* 0x003200653c0079a6 */ /* 0x0003e8000c12f320 */
[----:B0-----:R1:W-:Y:S02]  /*111f0*/  REDG.E.ADD.F32.FTZ.RN.STRONG.GPU desc[UR32][R62.64+0x3200], R103 ;  /* 0x003200673e0079a6 */ /* 0x0013e4000c12f320 */
.L_x_2991:
[----:B------:R-:W-:Y:S05]  /*11200*/  BSYNC.RECONVERGENT B0 ;  /* 0x0000000000007941 */ /* 0x000fea0003800200 */
.L_x_2990:
[----:B-1----:R1:W0:Y:S01]  /*11210*/  LDS R101, [R102+0xb800] ;  /* 0x00b8000066657984 */ /* 0x0022220000000800 */
[----:B------:R-:W-:Y:S04]  /*11220*/  BSSY.RECONVERGENT B0, `(.L_x_2992) ;  /* 0x0000004000007945 */ /* 0x000fe80003800200 */
[----:B------:R-:W-:Y:S05]  /*11230*/  @!P5 BRA `(.L_x_2993) ;  /* 0x000000000008d947 */ /* 0x000fea0003800000 */
[----:B------:R1:W-:Y:S04]  /*11240*/  REDG.E.ADD.F32.FTZ.RN.STRONG.GPU desc[UR32][R60.64+0x3400], R99 ;  /* 0x003400633c0079a6 */ /* 0x0003e8000c12f320 */
[----:B0-----:R1:W-:Y:S02]  /*11250*/  REDG.E.ADD.F32.FTZ.RN.STRONG.GPU desc[UR32][R62.64+0x3400], R101 ;  /* 0x003400653e0079a6 */ /* 0x0013e4000c12f320 */
.L_x_2993:
[----:B------:R-:W-:Y:S05]  /*11260*/  BSYNC.RECONVERGENT B0 ;  /* 0x0000000000007941 */ /* 0x000fea0003800200 */
.L_x_2992:
        /* <DEDUP_REMOVED lines=10> */
.L_x_2995:
[----:B------:R-:W-:Y:S05]  /*11310*/  BSYNC.RECONVERGENT B0 ;  /* 0x0000000000007941 */ /* 0x000fea0003800200 */
.L_x_2994:
[----:B-1----:R1:W0:Y:S01]  /*11320*/  LDS R97, [R98+0xbc00] ;  /* 0x00bc000062617984 */ /* 0x0022220000000800 */
[----:B------:R-:W-:Y:S04]  /*11330*/  BSSY.RECONVERGENT B0, `(.L_x_2996) ;  /* 0x0000004000007945 */ /* 0x000fe80003800200 */
[----:B------:R-:W-:Y:S05]  /*11340*/  @!P2 BRA `(.L_x_2997) ;  /* 0x000000000008a947 */ /* 0x000fea0003800000 */
[----:B------:R1:W-:Y:S04]  /*11350*/  REDG.E.ADD.F32.FTZ.RN.STRONG.GPU desc[UR32][R60.64+0x3800], R95 ;  /* 0x0038005f3c0079a6 */ /* 0x0003e8000c12f320 */
[----:B0-----:R1:W-:Y:S02]  /*11360*/  REDG.E.ADD.F32.FTZ.RN.STRONG.GPU desc[UR32][R62.64+0x3800], R97 ;  /* 0x003800613e0079a6 */ /* 0x0013e4000c12f320 */
.L_x_2997:
[----:B------:R-:W-:Y:S05]  /*11370*/  BSYNC.RECONVERGENT B0 ;  /* 0x0000000000007941 */ /* 0x000fea0003800200 */
.L_x_2996:
[----:B-1----:R1:W0:Y:S01]  /*11380*/  LDS R95, [R74+0xbe00] ;  /* 0x00be00004a5f7984 */ /* 0x0022220000000800 */
[----:B------:R-:W-:Y:S04]  /*11390*/  BSSY.RECONVERGENT B0, `(.L_x_2998) ;  /* 0x0000004000007945 */ /* 0x000fe80003800200 */
[----:B------:R-:W-:Y:S05]  /*113a0*/  @!P3 BRA `(.L_x_2999) ;  /* 0x000000000008b947 */ /* 0x000fea0003800000 */
[----:B------:R1:W-:Y:S04]  /*113b0*/  REDG.E.ADD.F32.FTZ.RN.STRONG.GPU desc[UR32][R60.64+0x3a00], R73 ;  /* 0x003a00493c0079a6 */ /* 0x0003e8000c12f320 */
[----:B0-----:R1:W-:Y:S02]  /*113c0*/  REDG.E.ADD.F32.FTZ.RN.STRONG.GPU desc[UR32][R62.64+0x3a00], R95 ;  /* 0x003a005f3e0079a6 */ /* 0x0013e4000c12f320 */
.L_x_2999:
[----:B------:R-:W-:Y:S05]  /*113d0*/  BSYNC.RECONVERGENT B0 ;  /* 0x0000000000007941 */ /* 0x000fea0003800200 */
.L_x_2998:
[----:B-1----:R1:W0:Y:S01]  /*113e0*/  LDS R73, [R72+0xc000] ;  /* 0x00c0000048497984 */ /* 0x0022220000000800 */
[----:B------:R-:W-:Y:S04]  /*113f0*/  BSSY.RECONVERGENT B0, `(.L_x_3000) ;  /* 0x0000004000007945 */ /* 0x000fe80003800200 */
[----:B------:R-:W-:Y:S05]  /*11400*/  @!P4 BRA `(.L_x_3001) ;  /* 0x000000000008c947 */ /* 0x000fea0003800000 */
[----:B------:R1:W-:Y:S04]  /*11410*/  REDG.E.ADD.F32.FTZ.RN.STRONG.GPU desc[UR32][R60.64+0x3c00], R71 ;  /* 0x003c00473c0079a6 */ /* 0x0003e8000c12f320 */
[----:B0-----:R1:W-:Y:S02]  /*11420*/  REDG.E.ADD.F32.FTZ.RN.STRONG.GPU desc[UR32][R62.64+0x3c00], R73 ;  /* 0x003c00493e0079a6 */ /* 0x0013e4000c12f320 */
.L_x_3001:
[----:B------:R-:W-:Y:S05]  /*11430*/  BSYNC.RECONVERGENT B0 ;  /* 0x0000000000007941 */ /* 0x000fea0003800200 */
.L_x_3000:
[----:B-1----:R1:W0:Y:S01]  /*11440*/  LDS R71, [R70+0xc200] ;  /* 0x00c2000046477984 */ /* 0x0022220000000800 */
[----:B------:R-:W-:Y:S04]  /*11450*/  BSSY.RECONVERGENT B0, `(.L_x_3002) ;  /* 0x0000004000007945 */ /* 0x000fe80003800200 */
[----:B------:R-:W-:Y:S05]  /*11460*/  @!P5 BRA `(.L_x_3003) ;  /* 0x000000000008d947 */ /* 0x000fea0003800000 */
[----:B------:R1:W-:Y:S04]  /*11470*/  REDG.E.ADD.F32.FTZ.RN.STRONG.GPU desc[UR32][R60.64+0x3e00], R65 ;  /* 0x003e00413c0079a6 */ /* 0x0003e8000c12f320 */
[----:B0-----:R1:W-:Y:S02]  /*11480*/  REDG.E.ADD.F32.FTZ.RN.STRONG.GPU desc[UR32][R62.64+0x3e00], R71 ;  /* 0x003e00473e0079a6 */ /* 0x0013e4000c12f320 */
.L_x_3003:
[----:B------:R-:W-:Y:S05]  /*11490*/  BSYNC.RECONVERGENT B0 ;  /* 0x0000000000007941 */ /* 0x000fea0003800200 */
.L_x_3002:
[----:B-1----:R-:W1:Y:S01]  /*114a0*/  SHFL.DOWN PT, R60, R69, 0x1, 0x1f ;  /* 0x08201f00453c7f89 */ /* 0x002e6200000e0000 */
[----:B------:R-:W-:Y:S01]  /*114b0*/  ISETP.GT.AND P2, PT, R239, 0x1e, PT ;  /* 0x0000001eef00780c */ /* 0x000fe20003f44270 */
[----:B------:R-:W-:Y:S01]  /*114c0*/  FMUL.FTZ R120, R120, R154 ;  /* 0x0000009a78787220 */ /* 0x000fe20000410000 */
[----:B------:R-:W-:Y:S01]  /*114d0*/  FMUL.FTZ R93, R93, R174 ;  /* 0x000000ae5d5d7220 */ /* 0x000fe20000410000 */
[----:B------:R-:W5:Y:S01]  /*114e0*/  SHFL.DOWN PT, R61, R66, 0x1, 0x1f ;  /* 0x08201f00423d7f89 */ /* 0x000f6200000e0000 */
[----:B------:R-:W-:Y:S01]  /*114f0*/  FMUL.FTZ R87, R87, R176 ;  /* 0x000000b057577220 */ /* 0x000fe20000410000 */
        /* <DEDUP_REMOVED lines=18> */
[----:B-1----:R-:W-:Y:S01]  /*11620*/  @!P2 FADD.FTZ R69, R69, R60 ;  /* 0x0000003c4545a221 */ /* 0x002fe20000010000 */
[----:B------:R-:W-:Y:S01]  /*11630*/  FFMA.FTZ R233, R120, R55, R233 ;  /* 0x0000003778e97223 */ /* 0x000fe200000100e9 */
[----:B------:R-:W-:Y:S01]  /*11640*/  FFMA.FTZ R91, R34, R96, R91 ;  /* 0x00000060225b7223 */ /* 0x000fe2000001005b */
        /* <DEDUP_REMOVED lines=9> */
[----:B------:R-:W-:Y:S01]  /*116e0*/  BSSY.RECONVERGENT B0, `(.L_x_3004) ;  /* 0x0000033000007945 */ /* 0x000fe20003800200 */
[----:B------:R-:W-:Y:S01]  /*116f0*/  FADD.FTZ R33, R92, R33 ;  /* 0x000000215c217221 */ /* 0x000fe20000010000 */
[----:B------:R-:W-:Y:S01]  /*11700*/  FFMA.FTZ R231, R96, R53, R231 ;  /* 0x0000003560e77223 */ /* 0x000fe200000100e7 */
[----:B------:R-:W-:Y:S01]  /*11710*/  FADD.FTZ R32, R91, R32 ;  /* 0x000000205b207221 */ /* 0x000fe20000010000 */
[----:B------:R-:W-:Y:S01]  /*11720*/  FADD.FTZ R30, R121, R30 ;  /* 0x0000001e791e7221 */ /* 0x000fe20000010000 */
[----:B------:R-:W-:Y:S01]  /*11730*/  FADD.FTZ R29, R120, R29 ;  /* 0x0000001d781d7221 */ /* 0x000fe20000010000 */
[----:B------:R-:W-:Y:S01]  /*11740*/  FFMA.FTZ R234, R117, R56, R234 ;  /* 0x0000003875ea7223 */ /* 0x000fe200000100ea */
[----:B------:R-:W-:Y:S01]  /*11750*/  FFMA.FTZ R237, R116, R57, R237 ;  /* 0x0000003974ed7223 */ /* 0x000fe200000100ed */
[----:B------:R-:W-:Y:S01]  /*11760*/  FADD.FTZ R27, R88, R27 ;  /* 0x0000001b581b7221 */ /* 0x000fe20000010000 */
[----:B------:R-:W-:Y:S01]  /*11770*/  FFMA.FTZ R238, R113, R58, R238 ;  /* 0x0000003a71ee7223 */ /* 0x000fe200000100ee */
[----:B------:R-:W-:Y:S01]  /*11780*/  FADD.FTZ R26, R75, R26 ;  /* 0x0000001a4b1a7221 */ /* 0x000fe20000010000 */
[----:B------:R-:W-:Y:S01]  /*11790*/  FADD.FTZ R24, R67, R24 ;  /* 0x0000001843187221 */ /* 0x000fe20000010000 */
        /* <DEDUP_REMOVED lines=13> */
[----:B------:R-:W-:-:S03]  /*11870*/  ISETP.NE.AND P2, PT, R239, RZ, PT ;  /* 0x000000ffef00720c */ /* 0x000fc60003f45270 */
[----:B------:R-:W5:Y:S10]  /*11880*/  SHFL.DOWN PT, R65, R66, 0x10, 0x1f ;  /* 0x0a001f0042417f89 */ /* 0x000f7400000e0000 */
[----:B------:R-:W-:Y:S01]  /*11890*/  @!P2 LOP3.LUT R68, R68, 0xf8, RZ, 0xc0, !PT ;  /* 0x000000f84444a812 */ /* 0x000fe200078ec0ff */
[----:B-1----:R-:W-:Y:S01]  /*118a0*/  FADD.FTZ R64, R69, R64 ;  /* 0x0000004045407221 */ /* 0x002fe20000010000 */
[----:B-----5:R-:W-:-:S05]  /*118b0*/  FADD.FTZ R65, R66, R65 ;  /* 0x0000004142417221 */ /* 0x020fca0000010000 */
[----:B------:R1:W-:Y:S01]  /*118c0*/  @!P2 STS.64 [R68+UR30+0xc608], R64 ;  /* 0x00c608404400a988 */ /* 0x0003e20008000a1e */
[----:B------:R-:W-:Y:S06]  /*118d0*/  BAR.SYNC.DEFER_BLOCKING 0x0 ;  /* 0x0000000000007b1d */ /* 0x000fec0000010000 */
[----:B------:R-:W-:Y:S05]  /*118e0*/  @P1 BRA `(.L_x_3005) ;  /* 0x0000000000481947 */ /* 0x000fea0003800000 */
[----:B------:R-:W-:Y:S01]  /*118f0*/  UISETP.NE.AND UP0, UPT, UR20, UR48, UPT ;  /* 0x000000301400728c */ /* 0x000fe2000bf05270 */
[----:B0-----:R-:W0:Y:S01]  /*11900*/  LDS.128 R60, [UR30+0xc610] ;  /* 0x00c6101eff3c7984 */ /* 0x001e220008000c00 */
[----:B------:R-:W-:Y:S01]  /*11910*/  ULEA UR15, UR8, UR30, 0x3 ;  /* 0x0000001e080f7291 */ /* 0x000fe2000f8e18ff */
[----:B------:R-:W-:Y:S02]  /*11920*/  ISETP.GT.AND P2, PT, R239, 0xf, PT ;  /* 0x0000000fef00780c */ /* 0x000fe40003f44270 */
[----:B------:R-:W5:Y:S01]  /*11930*/  LDS.64 R70, [UR30+0xc620] ;  /* 0x00c6201eff467984 */ /* 0x000f620008000a00 */
[----:B------:R-:W-:Y:S02]  /*11940*/  PLOP3.LUT P3, PT, PT, PT, UP0, 0x80, 0x8 ;  /* 0x000000000008781c */ /* 0x000fe40003f6f008 */
[----:B------:R-:W-:Y:S02]  /*11950*/  FSEL R69, R69, R64, P2 ;  /* 0x0000004045457208 */ /* 0x000fe40001000000 */
[----:B------:R-:W-:-:S09]  /*11960*/  FSEL R66, R66, R65, P2 ;  /* 0x0000004142427208 */ /* 0x000fd20001000000 */
[----:B------:R-:W2:Y:S01]  /*11970*/  @P3 LDS.64 R72, [UR15+0xfe80] ;  /* 0x00fe800fff483984 */ /* 0x000ea20008000a00 */
[----:B0-----:R-:W-:Y:S01]  /*11980*/  FADD.FTZ R69, R60, R69 ;  /* 0x000000453c457221 */ /* 0x001fe20000010000 */
        /* <DEDUP_REMOVED lines=8> */
.L_x_3005:
[----:B------:R-:W-:Y:S05]  /*11a10*/  BSYNC.RECONVERGENT B0 ;  /* 0x0000000000007941 */ /* 0x000fea0003800200 */
.L_x_3004:
[----:B------:R-:W-:-:S04]  /*11a20*/  UIADD3 UR8, UPT, UPT, UR8, 0x1, URZ ;  /* 0x0000000108087890 */ /* 0x000fc8000fffe0ff */
[----:B------:R-:W-:-:S09]  /*11a30*/  UISETP.GE.AND UP0, UPT, UR8, UR49, UPT ;  /* 0x000000310800728c */ /* 0x000fd2000bf06270 */
[----:B------:R-:W-:Y:S05]  /*11a40*/  BRA.U !UP0, `(.L_x_3006) ;  /* 0xffffff5d08187547 */ /* 0x000fea000b83ffff */
.L_x_2910:
[----:B------:R0:W5:Y:S01]  /*11a50*/  LDL.LU R61, [R1+0x24] ;  /* 0x00002400013d7983 */ /* 0x0001620000300800 */
[----:B------:R-:W-:Y:S01]  /*11a60*/  USHF.L.U32 UR8, UR20, 0xb, URZ ;  /* 0x0000000b14087899 */ /* 0x000fe200080006ff */
[C---:B------:R-:W-:Y:S02]  /*11a70*/  LOP3.LUT R0, R189.reuse, 0x1f, RZ, 0xc0, !PT ;  /* 0x0000001fbd007812 */ /* 0x040fe400078ec0ff */
[----:B------:R-:W-:Y:S01]  /*11a80*/  MOV R4, UR22 ;  /* 0x0000001600047c02 */ /* 0x000fe20008000f00 */
[----:B------:R-:W-:Y:S01]  /*11a90*/  UIADD3 UR8, UPT, UPT, UR8, -0x800, URZ ;  /* 0xfffff80008087890 */ /* 0x000fe2000fffe0ff */
[----:B------:R-:W-:Y:S01]  /*11aa0*/  SHF.L.U32 R189, R189, 0x4, RZ ;  /* 0x00000004bdbd7819 */ /* 0x000fe200000006ff */
[----:B------:R-:W2:Y:S01]  /*11ab0*/  LDL.LU R72, [R1+0x20] ;  /* 0x0000200001487983 */ /* 0x000ea20000300800 */
[----:B------:R-:W-:Y:S01]  /*11ac0*/  MOV R5, UR23 ;  /* 0x0000001700057c02 */ /* 0x000fe20008000f00 */
[----:B------:R-:W-:Y:S01]  /*11ad0*/  UIADD3 UR10, UPT, UPT, -UR8, UR10, URZ ;  /* 0x0000000a080a7290 */ /* 0x000fe2000fffe1ff */
[----:B0-----:R-:W-:Y:S01]  /*11ae0*/  LOP3.LUT R2, R0, 0x3e00, R189, 0xf8, !PT ;  /* 0x00003e0000027812 */ /* 0x001fe200078ef8bd */
[----:B------:R-:W3:Y:S01]  /*11af0*/  LDL.LU R71, [R1+0x1c] ;  /* 0x00001c0001477983 */ /* 0x000ee20000300800 */
        /* <DEDUP_REMOVED lines=28> */
[C---:B------:R-:W-:Y:S01]  /*11cc0*/  ISETP.GE.AND P2, PT, R2.reuse, UR10, PT ;  /* 0x0000000a02007c0c */ /* 0x040fe2000bf46270 */
[----:B------:R-:W-:Y:S01]  /*11cd0*/  IMAD.WIDE.U32 R18, R2, 0x2, R4 ;  /* 0x0000000202127825 */ /* 0x000fe200078e0004 */
[----:B------:R-:W-:Y:S01]  /*11ce0*/  ISETP.GE.AND P3, PT, R17, UR10, PT ;  /* 0x0000000a11007c0c */ /* 0x000fe2000bf66270 */
[----:B------:R-:W4:Y:S01]  /*11cf0*/  LDL.LU R70, [R1+0x18] ;  /* 0x0000180001467983 */ /* 0x000f220000300800 */
[----:B------:R-:W-:Y:S01]  /*11d00*/  ISETP.GE.AND P4, PT, R16, UR10, PT ;  /* 0x0000000a10007c0c */ /* 0x000fe2000bf86270 */
[----:B------:R-:W0:Y:S01]  /*11d10*/  LDCU.64 UR14, c[0x0][0x4f8] ;  /* 0x00009f00ff0e77ac */ /* 0x000e220008000a00 */
[----:B------:R-:W-:Y:S01]  /*11d20*/  ISETP.GE.AND P5, PT, R14, UR10, PT ;  /* 0x0000000a0e007c0c */ /* 0x000fe2000bfa6270 */
[----:B------:R-:W4:Y:S01]  /*11d30*/  LDL.LU R69, [R1+0x14] ;  /* 0x0000140001457983 */ /* 0x000f220000300800 */
[C---:B------:R-:W-:Y:S01]  /*11d40*/  LOP3.LUT R15, R2.reuse, 0x80, RZ, 0xfc, !PT ;  /* 0x00000080020f7812 */ /* 0x040fe200078efcff */
[----:B------:R-:W0:Y:S01]  /*11d50*/  LDCU.64 UR34, c[0x0][0x500] ;  /* 0x0000a000ff2277ac */ /* 0x000e220008000a00 */
[C---:B------:R-:W-:Y:S01]  /*11d60*/  LOP3.LUT R3, R2.reuse, 0xa0, RZ, 0xfc, !PT ;  /* 0x000000a002037812 */ /* 0x040fe200078efcff */
[----:B-1----:R-:W4:Y:S01]  /*11d70*/  LDL.LU R68, [R1+0x10] ;  /* 0x0000100001447983 */ /* 0x002f220000300800 */
[C---:B------:R-:W-:Y:S01]  /*11d80*/  LOP3.LUT R13, R2.reuse, 0xc0, RZ, 0xfc, !PT ;  /* 0x000000c0020d7812 */ /* 0x040fe200078efcff */
[----:B------:R-:W-:Y:S01]  /*11d90*/  UMOV UR9, URZ ;  /* 0x000000ff00097c82 */ /* 0x000fe20008000000 */
[C---:B------:R-:W-:Y:S01]  /*11da0*/  LOP3.LUT R12, R2.reuse, 0xe0, RZ, 0xfc, !PT ;  /* 0x000000e0020c7812 */ /* 0x040fe200078efcff */
[----:B------:R-:W2:Y:S01]  /*11db0*/  @!P2 LDG.E.U16 R20, desc[UR32][R18.64] ;  /* 0x000000201214a981 */ /* 0x000ea2000c1e1500 */
[C---:B------:R-:W-:Y:S01]  /*11dc0*/  LOP3.LUT R11, R2.reuse, 0x100, RZ, 0xfc, !PT ;  /* 0x00000100020b7812 */ /* 0x040fe200078efcff */
[----:B------:R-:W1:Y:S01]  /*11dd0*/  LDCU.64 UR36, c[0x0][0x550] ;  /* 0x0000aa00ff2477ac */ /* 0x000e620008000a00 */
[----:B------:R-:W-:Y:S01]  /*11de0*/  ISETP.GE.AND P6, PT, R15, UR10, PT ;  /* 0x0000000a0f007c0c */ /* 0x000fe2000bfc6270 */
[----:B------:R-:W3:Y:S01]  /*11df0*/  @!P3 LDG.E.U16 R21, desc[UR32][R18.64+0x40] ;  /* 0x000040201215b981 */ /* 0x000ee2000c1e1500 */
[----:B------:R-:W-:-:S02]  /*11e00*/  LOP3.LUT R10, R2, 0x120, RZ, 0xfc, !PT ;  /* 0x00000120020a7812 */ /* 0x000fc400078efcff */
[----:B------:R-:W-:Y:S01]  /*11e10*/  ISETP.GE.AND P0, PT, R3, UR10, PT ;  /* 0x0000000a03007c0c */ /* 0x000fe2000bf06270 */
[----:B------:R-:W4:Y:S01]  /*11e20*/  @!P4 LDG.E.U16 R22, desc[UR32][R18.64+0x80] ;  /* 0x000080201216c981 */ /* 0x000f22000c1e1500 */
[----:B------:R-:W-:Y:S02]  /*11e30*/  ISETP.GE.AND P2, PT, R13, UR10, PT ;  /* 0x0000000a0d007c0c */ /* 0x000fe4000bf46270 */
[----:B------:R-:W-:Y:S01]  /*11e40*/  ISETP.GE.AND P3, PT, R12, UR10, PT ;  /* 0x0000000a0c007c0c */ /* 0x000fe2000bf66270 */
[----:B------:R-:W4:Y:S01]  /*11e50*/  @!P5 LDG.E.U16 R23, desc[UR32][R18.64+0xc0] ;  /* 0x0000c0201217d981 */ /* 0x000f22000c1e1500 */
[----:B------:R-:W-:Y:S02]  /*11e60*/  ISETP.GE.AND P4, PT, R11, UR10, PT ;  /* 0x0000000a0b007c0c */ /* 0x000fe4000bf86270 */
[----:B------:R-:W-:Y:S01]  /*11e70*/  ISETP.GE.AND P5, PT, R10, UR10, PT ;  /* 0x0000000a0a007c0c */ /* 0x000fe2000bfa6270 */
[----:B------:R-:W4:Y:S01]  /*11e80*/  @!P6 LDG.E.U16 R25, desc[UR32][R18.64+0x100] ;  /* 0x000100201219e981 */ /* 0x000f22000c1e1500 */
[----:B------:R-:W-:-:S02]  /*11e90*/  LOP3.LUT R9, R2, 0x140, RZ, 0xfc, !PT ;  /* 0x0000014002097812 */ /* 0x000fc400078efcff */
[C---:B------:R-:W-:Y:S01]  /*11ea0*/  LOP3.LUT R8, R2.reuse, 0x160, RZ, 0xfc, !PT ;  /* 0x0000016002087812 */ /* 0x040fe200078efcff */
[----:B------:R-:W4:Y:S01]  /*11eb0*/  @!P0 LDG.E.U16 R28, desc[UR32][R18.64+0x140] ;  /* 0x00014020121c8981 */ /* 0x000f22000c1e1500 */
[C---:B------:R-:W-:Y:S02]  /*11ec0*/  LOP3.LUT R7, R2.reuse, 0x180, RZ, 0xfc, !PT ;  /* 0x0000018002077812 */ /* 0x040fe400078efcff */
[C---:B------:R-:W-:Y:S01]  /*11ed0*/  LOP3.LUT R6, R2.reuse, 0x1a0, RZ, 0xfc, !PT ;  /* 0x000001a002067812 */ /* 0x040fe200078efcff */
[----:B------:R-:W4:Y:S01]  /*11ee0*/  @!P2 LDG.E.U16 R31, desc[UR32][R18.64+0x180] ;  /* 0x00018020121fa981 */ /* 0x000f22000c1e1500 */
[C---:B------:R-:W-:Y:S02]  /*11ef0*/  LOP3.LUT R5, R2.reuse, 0x1c0, RZ, 0xfc, !PT ;  /* 0x000001c002057812 */ /* 0x040fe400078efcff */
[----:B------:R-:W-:Y:S01]  /*11f00*/  ISETP.GE.AND P6, PT, R9, UR10, PT ;  /* 0x0000000a09007c0c */ /* 0x000fe2000bfc6270 */
[----:B------:R-:W4:Y:S01]  /*11f10*/  @!P3 LDG.E.U16 R34, desc[UR32][R18.64+0x1c0] ;  /* 0x0001c0201222b981 */ /* 0x000f22000c1e1500 */
        /* <DEDUP_REMOVED lines=8> */
[----:B------:R-:W4:Y:S04]  /*11fa0*/  LDL.LU R66, [R1+0xc] ;  /* 0x00000c0001427983 */ /* 0x000f280000300800 */
        /* <DEDUP_REMOVED lines=30> */
[----:B------:R-:W-:Y:S04]  /*12190*/  @!P5 STL [R1+0x24], R61 ;  /* 0x0000243d0100d387 */ /* 0x000fe80000100800 */
[----:B------:R-:W-:Y:S04]  /*121a0*/  LDS.U16 R22, [R59+0x10] ;  /* 0x000010003b167984 */ /* 0x000fe80000000400 */
[----:B------:R-:W5:Y:S01]  /*121b0*/  LDL.LU R44, [R1+0x28] ;  /* 0x00002800012c7983 */ /* 0x000f620000300800 */
[----:B--2---:R-:W-:-:S02]  /*121c0*/  HADD2.F32 R18, -RZ, R18.H0_H0 ;  /* 0x20000012ff127230 */ /* 0x004fc40000004100 */
[----:B---3--:R-:W-:-:S03]  /*121d0*/  HADD2.F32 R19, -RZ, R19.H0_H0 ;  /* 0x20000013ff137230 */ /* 0x008fc60000004100 */
[----:B------:R-:W-:Y:S02]  /*121e0*/  FADD.FTZ R23, R18, UR7 ;  /* 0x0000000712177e21 */ /* 0x000fe40008010000 */
[----:B------:R-:W-:Y:S01]  /*121f0*/  LDS.U16 R18, [R59+0x8] ;  /* 0x000008003b127984 */ /* 0x000fe20000000400 */
[----:B----4-:R-:W-:Y:S02]  /*12200*/  HADD2.F32 R20, -RZ, R20.H0_H0 ;  /* 0x20000014ff147230 */ /* 0x010fe40000004100 */
[----:B------:R-:W-:Y:S01]  /*12210*/  FADD.FTZ R28, R19, UR7 ;  /* 0x00000007131c7e21 */ /* 0x000fe20008010000 */
[----:B------:R-:W-:Y:S01]  /*12220*/  FSETP.GTU.FTZ.AND P5, PT, R23, 20, PT ;  /* 0x41a000001700780b */ /* 0x000fe20003fbc000 */
[----:B------:R-:W-:Y:S01]  /*12230*/  LDS.U16 R19, [R59+0xa] ;  /* 0x00000a003b137984 */ /* 0x000fe20000000400 */
[----:B------:R-:W-:Y:S02]  /*12240*/  FADD.FTZ R31, R20, UR7 ;  /* 0x00000007141f7e21 */ /* 0x000fe40008010000 */
[----:B------:R-:W-:Y:S01]  /*12250*/  FSETP.GTU.FTZ.AND P6, PT, R28, 20, PT ;  /* 0x41a000001c00780b */ /* 0x000fe20003fdc000 */
[----:B-----5:R-:W-:Y:S01]  /*12260*/  HADD2.F32 R21, -RZ, R21.H0_H0 ;  /* 0x20000015ff157230 */ /* 0x020fe20000004100 */
[----:B------:R-:W-:Y:S01]  /*12270*/  LDS.U16 R20, [R59+0xc] ;  /* 0x00000c003b147984 */ /* 0x000fe20000000400 */
[----:B------:R-:W-:-:S03]  /*12280*/  FSETP.GTU.FTZ.AND P0, PT, R31, 20, PT ;  /* 0x41a000001f00780b */ /* 0x000fc60003f1c000 */
[----:B------:R-:W-:Y:S02]  /*12290*/  FADD.FTZ R34, R21, UR7 ;  /* 0x0000000715227e21 */ /* 0x000fe40008010000 */
[----:B------:R-:W2:Y:S01]  /*122a0*/  LDS.U16 R21, [R59+0xe] ;  /* 0x00000e003b157984 */ /* 0x000ea20000000400 */
[----:B------:R-:W-:-:S04]  /*122b0*/  @!P5 FMUL.FTZ R23, R23, -1.4426950216293334961 ;  /* 0xbfb8aa3b1717d820 */ /* 0x000fc80000410000 */
[----:B------:R3:W4:Y:S01]  /*122c0*/  @!P5 MUFU.EX2 R25, R23 ;  /* 0x000000170019d308 */ /* 0x0007220000000800 */
[----:B------:R-:W-:Y:S02]  /*122d0*/  @!P6 FMUL.FTZ R28, R28, -1.4426950216293334961 ;  /* 0xbfb8aa3b1c1ce820 */ /* 0x000fe40000410000 */
[----:B------:R-:W-:-:S05]  /*122e0*/  @!P0 FMUL.FTZ R31, R31, -1.4426950216293334961 ;  /* 0xbfb8aa3b1f1f8820 */ /* 0x000fca0000410000 */
[----:B------:R-:W5:Y:S01]  /*122f0*/  @!P6 MUFU.EX2 R28, R28 ;  /* 0x0000001c001ce308 */ /* 0x000f620000000800 */
[----:B------:R-:W-:Y:S01]  /*12300*/  FSETP.GTU.FTZ.AND P2, PT, R34, 20, PT ;  /* 0x41a000002200780b */ /* 0x000fe20003f5c000 */
[----:B---3--:R-:W3:Y:S06]  /*12310*/  LDS.U16 R23, [R59+0x12] ;  /* 0x000012003b177984 */ /* 0x008eec0000000400 */
[----:B------:R-:W0:Y:S01]  /*12320*/  @!P0 MUFU.EX2 R31, R31 ;  /* 0x0000001f001f8308 */ /* 0x000e220000000800 */
[----:B----4-:R-:W-:-:S05]  /*12330*/  @!P5 FADD.FTZ R25, R25, 1 ;  /* 0x3f8000001919d421 */ /* 0x010fca0000010000 */
[----:B------:R-:W-:Y:S02]  /*12340*/  @!P2 FMUL.FTZ R34, R34, -1.4426950216293334961 ;  /* 0xbfb8aa3b2222a820 */ /* 0x000fe40000410000 */
[----:B------:R-:W4:Y:S01]  /*12350*/  @!P5 MUFU.RCP R25, R25 ;  /* 0x000000190019d308 */ /* 0x000f220000001000 */
[----:B-----5:R-:W-:-:S07]  /*12360*/  @!P6 FADD.FTZ R28, R28, 1 ;  /* 0x3f8000001c1ce421 */ /* 0x020fce0000010000 */
[----:B------:R-:W5:Y:S01]  /*12370*/  @!P6 MUFU.RCP R37, R28 ;  /* 0x0000001c0025e308 */ /* 0x000f620000001000 */
[----:B0-----:R-:W-:-:S07]  /*12380*/  @!P0 FADD.FTZ R31, R31, 1 ;  /* 0x3f8000001f1f8421 */ /* 0x001fce0000010000 */
[----:B------:R-:W0:Y:S01]  /*12390*/  @!P2 MUFU.EX2 R34, R34 ;  /* 0x000000220022a308 */ /* 0x000e220000000800 */
[----:B--2---:R-:W-:-:S07]  /*123a0*/  HADD2.F32 R21, -RZ, R21.H0_H0 ;  /* 0x20000015ff157230 */ /* 0x004fce0000004100 */
[----:B------:R2:W1:Y:S01]  /*123b0*/  @!P0 MUFU.RCP R38, R31 ;  /* 0x0000001f00268308 */ /* 0x0004620000001000 */
[----:B----4-:R-:W-:Y:S01]  /*123c0*/  @!P5 FMUL.FTZ R24, R24, R25 ;  /* 0x000000191818d220 */ /* 0x010fe20000410000 */
[----:B------:R-:W-:Y:S02]  /*123d0*/  HADD2.F32 R22, -RZ, R22.H0_H0 ;  /* 0x20000016ff167230 */ /* 0x000fe40000004100 */
[----:B------:R-:W-:Y:S01]  /*123e0*/  FADD.FTZ R25, R21, UR7 ;  /* 0x0000000715197e21 */ /* 0x000fe20008010000 */
[----:B-----5:R-:W-:Y:S01]  /*123f0*/  @!P6 FMUL.FTZ R26, R26, R37 ;  /* 0x000000251a1ae220 */ /* 0x020fe20000410000 */
[----:B------:R-:W-:-:S03]  /*12400*/  HADD2.F32 R18, -RZ, R18.H0_H0 ;  /* 0x20000012ff127230 */ /* 0x000fc60000004100 */
[----:B------:R-:W-:Y:S01]  /*12410*/  FSETP.GTU.FTZ.AND P6, PT, R25, 20, PT ;  /* 0x41a000001900780b */ /* 0x000fe20003fdc000 */
[----:B--2---:R-:W-:Y:S01]  /*12420*/  FADD.FTZ R31, R22, UR7 ;  /* 0x00000007161f7e21 */ /* 0x004fe20008010000 */
[----:B0-----:R-:W-:Y:S01]  /*12430*/  @!P2 FADD.FTZ R34, R34, 1 ;  /* 0x3f8000002222a421 */ /* 0x001fe20000010000 */
[----:B------:R-:W-:Y:S01]  /*12440*/  FADD.FTZ R18, R18, UR7 ;  /* 0x0000000712127e21 */ /* 0x000fe20008010000 */
[----:B-1----:R-:W-:Y:S02]  /*12450*/  @!P0 FMUL.FTZ R27, R27, R38 ;  /* 0x000000261b1b8220 */ /* 0x002fe40000410000 */
[----:B------:R-:W-:Y:S02]  /*12460*/  FSETP.GTU.FTZ.AND P0, PT, R31, 20, PT ;  /* 0x41a000001f00780b */ /* 0x000fe40003f1c000 */
[----:B------:R-:W0:Y:S01]  /*12470*/  @!P2 MUFU.RCP R34, R34 ;  /* 0x000000220022a308 */ /* 0x000e220000001000 */
[----:B------:R-:W-:Y:S01]  /*12480*/  HADD2.F32 R19, -RZ, R19.H0_H0 ;  /* 0x20000013ff137230 */ /* 0x000fe20000004100 */
[----:B------:R-:W-:Y:S01]  /*12490*/  FSETP.GTU.FTZ.AND P3, PT, R18, 20, PT ;  /* 0x41a000001200780b */ /* 0x000fe20003f7c000 */
[----:B---3--:R-:W-:-:S02]  /*124a0*/  HADD2.F32 R23, -RZ, R23.H0_H0 ;  /* 0x20000017ff177230 */ /* 0x008fc40000004100 */
[----:B------:R-:W-:Y:S01]  /*124b0*/  @!P6 FMUL.FTZ R22, R25, -1.4426950216293334961 ;  /* 0xbfb8aa3b1916e820 */ /* 0x000fe20000410000 */
[----:B------:R-:W-:Y:S02]  /*124c0*/  HADD2.F32 R20, -RZ, R20.H0_H0 ;  /* 0x20000014ff147230 */ /* 0x000fe40000004100 */
[----:B------:R-:W-:Y:S01]  /*124d0*/  FADD.FTZ R19, R19, UR7 ;  /* 0x0000000713137e21 */ /* 0x000fe20008010000 */
[----:B------:R-:W-:Y:S02]  /*124e0*/  FADD.FTZ R37, R23, UR7 ;  /* 0x0000000717257e21 */ /* 0x000fe40008010000 */
[----:B------:R-:W-:Y:S01]  /*124f0*/  FADD.FTZ R28, R20, UR7 ;  /* 0x00000007141c7e21 */ /* 0x000fe20008010000 */
[----:B------:R-:W1:Y:S01]  /*12500*/  @!P6 MUFU.EX2 R22, R22 ;  /* 0x000000160016e308 */ /* 0x000e620000000800 */
[----:B------:R-:W-:Y:S01]  /*12510*/  @!P0 FMUL.FTZ R23, R31, -1.4426950216293334961 ;  /* 0xbfb8aa3b1f178820 */ /* 0x000fe20000410000 */
[----:B------:R-:W-:Y:S02]  /*12520*/  FSETP.GTU.FTZ.AND P4, PT, R19, 20, PT ;  /* 0x41a000001300780b */ /* 0x000fe40003f9c000 */
[----:B------:R-:W-:Y:S01]  /*12530*/  FSETP.GTU.FTZ.AND P5, PT, R28, 20, PT ;  /* 0x41a000001c00780b */ /* 0x000fe20003fbc000 */
[----:B------:R-:W-:Y:S01]  /*12540*/  @!P3 FMUL.FTZ R18, R18, -1.4426950216293334961 ;  /* 0xbfb8aa3b1212b820 */ /* 0x000fe20000410000 */
[----:B0-----:R-:W-:Y:S01]  /*12550*/  @!P2 FMUL.FTZ R29, R29, R34 ;  /* 0x000000221d1da220 */ /* 0x001fe20000410000 */
[----:B------:R-:W-:Y:S01]  /*12560*/  FSETP.GTU.FTZ.AND P2, PT, R37, 20, PT ;  /* 0x41a000002500780b */ /* 0x000fe20003f5c000 */
[----:B------:R-:W0:Y:S08]  /*12570*/  @!P0 MUFU.EX2 R23, R23 ;  /* 0x0000001700178308 */ /* 0x000e300000000800 */
[----:B------:R-:W2:Y:S01]  /*12580*/  @!P3 MUFU.EX2 R18, R18 ;  /* 0x000000120012b308 */ /* 0x000ea20000000800 */
[----:B------:R-:W-:Y:S01]  /*12590*/  @!P4 FMUL.FTZ R19, R19, -1.4426950216293334961 ;  /* 0xbfb8aa3b1313c820 */ /* 0x000fe20000410000 */
[----:B------:R-:W-:Y:S01]  /*125a0*/  @!P5 FMUL.FTZ R21, R28, -1.4426950216293334961 ;  /* 0xbfb8aa3b1c15d820 */ /* 0x000fe20000410000 */
[----:B-1----:R-:W-:Y:S01]  /*125b0*/  @!P6 FADD.FTZ R22, R22, 1 ;  /* 0x3f8000001616e421 */ /* 0x002fe20000010000 */
[----:B------:R-:W-:-:S04]  /*125c0*/  @!P2 FMUL.FTZ R25, R37, -1.4426950216293334961 ;  /* 0xbfb8aa3b2519a820 */ /* 0x000fc80000410000 */
[----:B------:R2:W1:Y:S01]  /*125d0*/  @!P4 MUFU.EX2 R20, R19 ;  /* 0x000000130014c308 */ /* 0x0004620000000800 */
[----:B0-----:R-:W-:-:S07]  /*125e0*/  @!P0 FADD.FTZ R23, R23, 1 ;  /* 0x3f80000017178421 */ /* 0x001fce0000010000 */
[----:B------:R-:W0:Y:S01]  /*125f0*/  @!P5 MUFU.EX2 R21, R21 ;  /* 0x000000150015d308 */ /* 0x000e220000000800 */
[----:B--2---:R-:W-:Y:S02]  /*12600*/  @!P3 FADD.FTZ R19, R18, 1 ;  /* 0x3f8000001213b421 */ /* 0x004fe40000010000 */
[----:B------:R-:W2:Y:S05]  /*12610*/  LDS.U16 R18, [R59+0x14] ;  /* 0x000014003b127984 */ /* 0x000eaa0000000400 */
[----:B------:R-:W3:Y:S08]  /*12620*/  @!P6 MUFU.RCP R22, R22 ;  /* 0x000000160016e308 */ /* 0x000ef00000001000 */
[----:B------:R-:W4:Y:S01]  /*12630*/  @!P2 MUFU.EX2 R25, R25 ;  /* 0x000000190019a308 */ /* 0x000f220000000800 */
[----:B-1----:R-:W-:-:S07]  /*12640*/  @!P4 FADD.FTZ R20, R20, 1 ;  /* 0x3f8000001414c421 */ /* 0x002fce0000010000 */
[----:B------:R-:W1:Y:S01]  /*12650*/  @!P0 MUFU.RCP R23, R23 ;  /* 0x0000001700178308 */ /* 0x000e620000001000 */
[----:B0-----:R-:W-:Y:S01]  /*12660*/  @!P5 FADD.FTZ R21, R21, 1 ;  /* 0x3f8000001515d421 */ /* 0x001fe20000010000 */
[----:B---3--:R-:W-:Y:S02]  /*12670*/  @!P6 FMUL.FTZ R35, R35, R22 ;  /* 0x000000162323e220 */ /* 0x008fe40000410000 */
[----:B------:R-:W-:Y:S04]  /*12680*/  LDS.U16 R22, [R59+0x1c] ;  /* 0x00001c003b167984 */ /* 0x000fe80000000400 */
[----:B------:R0:W-:Y:S01]  /*12690*/  @!P3 MUFU.RCP R31, R19 ;  /* 0x00000013001fb308 */ /* 0x0001e20000001000 */
[----:B----4-:R-:W-:Y:S01]  /*126a0*/  @!P2 FADD.FTZ R25, R25, 1 ;  /* 0x3f8000001919a421 */ /* 0x010fe20000010000 */
[----:B0-----:R-:W0:Y:S06]  /*126b0*/  LDS.U16 R19, [R59+0x16] ;  /* 0x000016003b137984 */ /* 0x001e2c0000000400 */
[----:B------:R3:W-:Y:S01]  /*126c0*/  @!P4 MUFU.RCP R37, R20 ;  /* 0x000000140025c308 */ /* 0x0007e20000001000 */
[----:B-1----:R-:W-:-:S02]  /*126d0*/  @!P0 FMUL.FTZ R36, R36, R23 ;  /* 0x0000001724248220 */ /* 0x002fc40000410000 */
[----:B------:R-:W-:Y:S04]  /*126e0*/  LDS.U16 R23, [R59+0x1e] ;  /* 0x00001e003b177984 */ /* 0x000fe80000000400 */
[----:B---3--:R-:W1:Y:S01]  /*126f0*/  LDS.U16 R20, [R59+0x18] ;  /* 0x000018003b147984 */ /* 0x008e620000000400 */
[----:B------:R3:W4:Y:S03]  /*12700*/  @!P5 MUFU.RCP R28, R21 ;  /* 0x00000015001cd308 */ /* 0x0007260000001000 */
[----:B---3--:R-:W3:Y:S05]  /*12710*/  LDS.U16 R21, [R59+0x1a] ;  /* 0x00001a003b157984 */ /* 0x008eea0000000400 */
[----:B------:R-:W5:Y:S01]  /*12720*/  @!P2 MUFU.RCP R25, R25 ;  /* 0x000000190019a308 */ /* 0x000f620000001000 */
[----:B------:R-:W-:Y:S01]  /*12730*/  BAR.SYNC.DEFER_BLOCKING 0x0 ;  /* 0x0000000000007b1d */ /* 0x000fe20000010000 */
[----:B----4-:R-:W-:Y:S01]  /*12740*/  @!P5 FMUL.FTZ R33, R33, R28 ;  /* 0x0000001c2121d220 */ /* 0x010fe20000410000 */
[----:B------:R-:W-:Y:S01]  /*12750*/  PRMT R28, R233, 0x7632, R28 ;  /* 0x00007632e91c7816 */ /* 0x000fe2000000001c */
[----:B--2---:R-:W-:-:S02]  /*12760*/  HADD2.F32 R18, -RZ, R18.H0_H0 ;  /* 0x20000012ff127230 */ /* 0x004fc40000004100 */
[----:B-----5:R-:W-:Y:S01]  /*12770*/  @!P2 FMUL.FTZ R178, R178, R25 ;  /* 0x00000019b2b2a220 */ /* 0x020fe20000410000 */
[----:B------:R-:W-:Y:S01]  /*12780*/  PRMT R25, R237, 0x7632, R25 ;  /* 0x00007632ed197816 */ /* 0x000fe20000000019 */
[----:B0-----:R-:W-:Y:S02]  /*12790*/  HADD2.F32 R19, -RZ, R19.H0_H0 ;  /* 0x20000013ff137230 */ /* 0x001fe40000004100 */
[----:B------:R-:W-:Y:S01]  /*127a0*/  FADD.FTZ R18, R18, UR7 ;  /* 0x0000000712127e21 */ /* 0x000fe20008010000 */
[----:B------:R-:W-:Y:S01]  /*127b0*/  @!P3 FMUL.FTZ R30, R30, R31 ;  /* 0x0000001f1e1eb220 */ /* 0x000fe20000410000 */
[----:B------:R0:W-:Y:S04]  /*127c0*/  STS.U16 [R59+0x2], R25 ;  /* 0x000002193b007388 */ /* 0x0001e80000000400 */
[----:B------:R2:W-:Y:S01]  /*127d0*/  STS.U16 [R59+0x6], R28 ;  /* 0x0000061c3b007388 */ /* 0x0005e20000000400 */
[----:B0-----:R-:W-:-:S02]  /*127e0*/  PRMT R25, R227, 0x7632, R25 ;  /* 0x00007632e3197816 */ /* 0x001fc40000000019 */
[----:B--2---:R-:W-:-:S03]  /*127f0*/  PRMT R28, R225, 0x7632, R28 ;  /* 0x00007632e11c7816 */ /* 0x004fc6000000001c */
[----:B------:R0:W-:Y:S01]  /*12800*/  STS.U16 [R59+0x12], R25 ;  /* 0x000012193b007388 */ /* 0x0001e20000000400 */
[----:B------:R-:W-:Y:S02]  /*12810*/  PRMT R31, R231, 0x7632, R31 ;  /* 0x00007632e71f7816 */ /* 0x000fe4000000001f */
[----:B------:R-:W-:Y:S01]  /*12820*/  PRMT R34, R229, 0x7632, R34 ;  /* 0x00007632e5227816 */ /* 0x000fe20000000022 */
[----:B------:R2:W-:Y:S01]  /*12830*/  STS.U16 [R59+0x16], R28 ;  /* 0x0000161c3b007388 */ /* 0x0005e20000000400 */
[----:B------:R-:W-:Y:S01]  /*12840*/  FADD.FTZ R19, R19, UR7 ;  /* 0x0000000713137e21 */ /* 0x000fe20008010000 */
[----:B------:R-:W-:Y:S01]  /*12850*/  FSETP.GTU.FTZ.AND P6, PT, R18, 20, PT ;  /* 0x41a000001200780b */ /* 0x000fe20003fdc000 */
[----:B-1----:R-:W-:Y:S01]  /*12860*/  HADD2.F32 R20, -RZ, R20.H0_H0 ;  /* 0x20000014ff147230 */ /* 0x002fe20000004100 */
[----:B0-----:R-:W-:Y:S01]  /*12870*/  PRMT R25, R188, 0x7632, R25 ;  /* 0x00007632bc197816 */ /* 0x001fe20000000019 */
[----:B------:R-:W-:Y:S01]  /*12880*/  HADD2.F32 R22, -RZ, R22.H0_H0 ;  /* 0x20000016ff167230 */ /* 0x000fe20000004100 */
[----:B--2---:R-:W-:-:S02]  /*12890*/  PRMT R28, R186, 0x7632, R28 ;  /* 0x00007632ba1c7816 */ /* 0x004fc4000000001c */
        /* <DEDUP_REMOVED lines=39> */
[----:B---3--:R-:W-:Y:S02]  /*12b10*/  HADD2.F32 R21, -RZ, R21.H0_H0 ;  /* 0x20000015ff157230 */ /* 0x008fe40000004100 */
[----:B------:R-:W-:Y:S01]  /*12b20*/  @!P3 FMUL.FTZ R19, R19, -1.4426950216293334961 ;  /* 0xbfb8aa3b1313b820 */ /* 0x000fe20000410000 */
[----:B------:R-:W-:Y:S02]  /*12b30*/  HADD2.F32 R23, -RZ, R23.H0_H0 ;  /* 0x20000017ff177230 */ /* 0x000fe40000004100 */
[----:B------:R-:W0:Y:S01]  /*12b40*/  @!P6 MUFU.EX2 R18, R18 ;  /* 0x000000120012e308 */ /* 0x000e220000000800 */
[----:B------:R-:W-:Y:S02]  /*12b50*/  FADD.FTZ R21, R21, UR7 ;  /* 0x0000000715157e21 */ /* 0x000fe40008010000 */
[----:B------:R-:W-:Y:S01]  /*12b60*/  FADD.FTZ R23, R23, UR7 ;  /* 0x0000000717177e21 */ /* 0x000fe20008010000 */
[----:B------:R-:W-:-:S02]  /*12b70*/  @!P2 FMUL.FTZ R20, R20, -1.4426950216293334961 ;  /* 0xbfb8aa3b1414a820 */ /* 0x000fc40000410000 */
[----:B------:R-:W-:Y:S01]  /*12b80*/  @!P0 FMUL.FTZ R22, R22, -1.4426950216293334961 ;  /* 0xbfb8aa3b16168820 */ /* 0x000fe20000410000 */
[----:B------:R-:W-:Y:S01]  /*12b90*/  FSETP.GTU.FTZ.AND P5, PT, R21, 20, PT ;  /* 0x41a000001500780b */ /* 0x000fe20003fbc000 */
[----:B------:R-:W1:Y:S01]  /*12ba0*/  @!P3 MUFU.EX2 R19, R19 ;  /* 0x000000130013b308 */ /* 0x000e620000000800 */
[----:B------:R-:W-:Y:S01]  /*12bb0*/  FSETP.GTU.FTZ.AND P4, PT, R23, 20, PT ;  /* 0x41a000001700780b */ /* 0x000fe20003f9c000 */
[----:B------:R-:W2:Y:S01]  /*12bc0*/  S2UR UR10, SR_CTAID.Y ;  /* 0x00000000000a79c3 */ /* 0x000ea20000002600 */
[----:B------:R-:W3:Y:S05]  /*12bd0*/  LDS R28, [UR30+0x1080] ;  /* 0x0010801eff1c7984 */ /* 0x000eea0008000800 */
[----:B------:R-:W4:Y:S01]  /*12be0*/  @!P2 MUFU.EX2 R20, R20 ;  /* 0x000000140014a308 */ /* 0x000f220000000800 */
[----:B0-----:R-:W-:-:S07]  /*12bf0*/  @!P6 FADD.FTZ R18, R18, 1 ;  /* 0x3f8000001212e421 */ /* 0x001fce0000010000 */
[----:B------:R-:W0:Y:S01]  /*12c00*/  @!P0 MUFU.EX2 R22, R22 ;  /* 0x0000001600168308 */ /* 0x000e220000000800 */
[----:B------:R-:W-:Y:S01]  /*12c10*/  @!P5 FMUL.FTZ R21, R21, -1.4426950216293334961 ;  /* 0xbfb8aa3b1515d820 */ /* 0x000fe20000410000 */
[----:B------:R-:W-:Y:S01]  /*12c20*/  @!P4 FMUL.FTZ R23, R23, -1.4426950216293334961 ;  /* 0xbfb8aa3b1717c820 */ /* 0x000fe20000410000 */
[----:B-1----:R-:W-:Y:S01]  /*12c30*/  @!P3 FADD.FTZ R19, R19, 1 ;  /* 0x3f8000001313b421 */ /* 0x002fe20000010000 */
[----:B------:R-:W-:-:S04]  /*12c40*/  UIMAD.WIDE.U32 UR12, UR31, UR14, UR8 ;  /* 0x0000000e1f0c72a5 */ /* 0x000fc8000f8e0008 */
[----:B------:R-:W1:Y:S01]  /*12c50*/  @!P6 MUFU.RCP R18, R18 ;  /* 0x000000120012e308 */ /* 0x000e620000001000 */
[----:B----4-:R-:W-:-:S07]  /*12c60*/  @!P2 FADD.FTZ R20, R20, 1 ;  /* 0x3f8000001414a421 */ /* 0x010fce0000010000 */
[----:B------:R-:W4:Y:S01]  /*12c70*/  @!P5 MUFU.EX2 R21, R21 ;  /* 0x000000150015d308 */ /* 0x000f220000000800 */
[----:B0-----:R-:W-:Y:S01]  /*12c80*/  @!P0 FADD.FTZ R22, R22, 1 ;  /* 0x3f80000016168421 */ /* 0x001fe20000010000 */
[----:B------:R-:W-:-:S06]  /*12c90*/  UIMAD UR13, UR31, UR15, UR13 ;  /* 0x0000000f1f0d72a4 */ /* 0x000fcc000f8e020d */
[----:B------:R-:W0:Y:S08]  /*12ca0*/  @!P4 MUFU.EX2 R23, R23 ;  /* 0x000000170017c308 */ /* 0x000e300000000800 */
[----:B------:R-:W5:Y:S01]  /*12cb0*/  @!P3 MUFU.RCP R19, R19 ;  /* 0x000000130013b308 */ /* 0x000f620000001000 */
[----:B--2---:R-:W-:Y:S02]  /*12cc0*/  UIMAD UR14, UR10, UR35, URZ ;  /* 0x000000230a0e72a4 */ /* 0x004fe4000f8e02ff */
[----:B------:R-:W-:-:S05]  /*12cd0*/  UIMAD.WIDE.U32 UR12, UR10, UR34, UR12 ;  /* 0x000000220a0c72a5 */ /* 0x000fca000f8e000c */
[----:B------:R-:W2:Y:S01]  /*12ce0*/  @!P2 MUFU.RCP R20, R20 ;  /* 0x000000140014a308 */ /* 0x000ea20000001000 */
[----:B-1----:R-:W-:-:S07]  /*12cf0*/  @!P6 FMUL.FTZ R181, R181, R18 ;  /* 0x00000012b5b5e220 */ /* 0x002fce0000410000 */
[----:B------:R-:W1:Y:S01]  /*12d00*/  @!P0 MUFU.RCP R22, R22 ;  /* 0x0000001600168308 */ /* 0x000e620000001000 */
[----:B----4-:R-:W-:Y:S01]  /*12d10*/  @!P5 FADD.FTZ R21, R21, 1 ;  /* 0x3f8000001515d421 */ /* 0x010fe20000010000 */
[----:B------:R-:W-:Y:S01]  /*12d20*/  MOV R18, UR14 ;  /* 0x0000000e00127c02 */ /* 0x000fe20008000f00 */
[----:B0-----:R-:W-:Y:S01]  /*12d30*/  @!P4 FADD.FTZ R23, R23, 1 ;  /* 0x3f8000001717c421 */ /* 0x001fe20000010000 */
[----:B------:R-:W-:Y:S01]  /*12d40*/  IADD3 R38, P6, PT, R2, UR12, RZ ;  /* 0x0000000c02267c10 */ /* 0x000fe2000ffde0ff */
[----:B-----5:R-:W-:Y:S01]  /*12d50*/  @!P3 FMUL.FTZ R182, R182, R19 ;  /* 0x00000013b6b6b220 */ /* 0x020fe20000410000 */
[----:B------:R-:W0:Y:S02]  /*12d60*/  LDCU.64 UR14, c[0x0][0x520] ;  /* 0x0000a400ff0e77ac */ /* 0x000e240008000a00 */
[----:B------:R-:W-:Y:S01]  /*12d70*/  IADD3.X R19, PT, PT, R18, UR13, RZ, P6, !PT ;  /* 0x0000000d12137c10 */ /* 0x000fe2000b7fe4ff */
[----:B------:R-:W4:Y:S01]  /*12d80*/  @!P5 MUFU.RCP R21, R21 ;  /* 0x000000150015d308 */ /* 0x000f220000001000 */
[----:B------:R-:W-:Y:S01]  /*12d90*/  LEA R18, P6, R38, UR36, 0x1 ;  /* 0x0000002426127c11 */ /* 0x000fe2000f8c08ff */
[----:B--2---:R-:W-:Y:S01]  /*12da0*/  @!P2 FMUL.FTZ R183, R183, R20 ;  /* 0x00000014b7b7a220 */ /* 0x004fe20000410000 */
[----:B---3--:R-:W-:Y:S01]  /*12db0*/  ISETP.GE.AND P2, PT, R2, R28, PT ;  /* 0x0000001c0200720c */ /* 0x008fe20003f46270 */
[----:B------:R-:W2:Y:S01]  /*12dc0*/  LDCU.64 UR12, c[0x0][0x518] ;  /* 0x0000a300ff0c77ac */ /* 0x000ea20008000a00 */
[----:B------:R-:W-:-:S03]  /*12dd0*/  LEA.HI.X R19, R38, UR37, R19, 0x1, P6 ;  /* 0x0000002526137c11 */ /* 0x000fc6000b0f0c13 */
[----:B------:R-:W3:Y:S01]  /*12de0*/  @!P4 MUFU.RCP R34, R23 ;  /* 0x000000170022c308 */ /* 0x000ee20000001000 */
[----:B-1----:R-:W-:Y:S01]  /*12df0*/  @!P0 FMUL.FTZ R185, R185, R22 ;  /* 0x00000016b9b98220 */ /* 0x002fe20000410000 */
[-C--:B------:R-:W-:Y:S02]  /*12e00*/  ISETP.GE.AND P3, PT, R17, R28.reuse, PT ;  /* 0x0000001c1100720c */ /* 0x080fe40003f66270 */
[-C--:B------:R-:W-:Y:S02]  /*12e10*/  ISETP.GE.AND P6, PT, R16, R28.reuse, PT ;  /* 0x0000001c1000720c */ /* 0x080fe40003fc6270 */
[-C--:B------:R-:W-:Y:S02]  /*12e20*/  ISETP.GE.AND P0, PT, R14, R28.reuse, PT ;  /* 0x0000001c0e00720c */ /* 0x080fe40003f06270 */
[----:B------:R-:W-:Y:S01]  /*12e30*/  @!P2 STG.E.U16 desc[UR32][R18.64], R25 ;  /* 0x000000191200a986 */ /* 0x000fe2000c101520 */
[----:B----4-:R-:W-:Y:S01]  /*12e40*/  @!P5 FMUL.FTZ R184, R184, R21 ;  /* 0x00000015b8b8d220 */ /* 0x010fe20000410000 */
        /* <DEDUP_REMOVED lines=50> */
[----:B------:R-:W-:-:S02]  /*13170*/  PRMT R42, R19, 0x7632, R42 ;  /* 0x00007632132a7816 */ /* 0x000fc4000000002a */
[----:B------:R-:W-:Y:S01]  /*13180*/  PRMT R38, R18, 0x7632, R38 ;  /* 0x0000763212267816 */ /* 0x000fe20000000026 */
[----:B------:R-:W-:Y:S01]  /*13190*/  STS.U16 [R59+0x4], R23 ;  /* 0x000004173b007388 */ /* 0x000fe20000000400 */
[----:B-1----:R-:W-:-:S03]  /*131a0*/  PRMT R28, R20, 0x7632, R28 ;  /* 0x00007632141c7816 */ /* 0x002fc6000000001c */
        /* <DEDUP_REMOVED lines=32> */
[----:B--2---:R-:W-:-:S04]  /*133b0*/  UIMAD.WIDE.U32 UR8, UR31, UR12, UR8 ;  /* 0x0000000c1f0872a5 */ /* 0x004fc8000f8e0008 */
[----:B------:R-:W1:Y:S01]  /*133c0*/  LDS R20, [UR30+0x1080] ;  /* 0x0010801eff147984 */ /* 0x000e620008000800 */
[----:B------:R-:W-:Y:S01]  /*133d0*/  FADD.FTZ R26, R19, R26 ;  /* 0x0000001a131a7221 */ /* 0x000fe20000010000 */
[----:B------:R-:W-:Y:S01]  /*133e0*/  UIMAD UR9, UR31, UR13, UR9 ;  /* 0x0000000d1f0972a4 */ /* 0x000fe2000f8e0209 */
[----:B------:R-:W2:Y:S02]  /*133f0*/  LDCU.64 UR12, c[0x0][0x560] ;  /* 0x0000ac00ff0c77ac */ /* 0x000ea40008000a00 */
[----:B------:R-:W-:-:S04]  /*13400*/  FADD.FTZ R26, R26, R27 ;  /* 0x0000001b1a1a7221 */ /* 0x000fc80000010000 */
[----:B------:R-:W-:Y:S01]  /*13410*/  FADD.FTZ R29, R26, R29 ;  /* 0x0000001d1a1d7221 */ /* 0x000fe20000010000 */
[----:B0-----:R-:W-:-:S03]  /*13420*/  UIMAD.WIDE.U32 UR8, UR10, UR14, UR8 ;  /* 0x0000000e0a0872a5 */ /* 0x001fc6000f8e0008 */
[----:B------:R-:W-:Y:S01]  /*13430*/  FADD.FTZ R29, R29, R30 ;  /* 0x0000001e1d1d7221 */ /* 0x000fe20000010000 */
[----:B------:R-:W-:-:S03]  /*13440*/  UIMAD UR9, UR10, UR15, UR9 ;  /* 0x0000000f0a0972a4 */ /* 0x000fc6000f8e0209 */
[----:B------:R-:W-:Y:S01]  /*13450*/  FADD.FTZ R32, R29, R32 ;  /* 0x000000201d207221 */ /* 0x000fe20000010000 */
[----:B------:R-:W-:-:S03]  /*13460*/  IADD3 R19, P0, PT, R2, UR8, RZ ;  /* 0x0000000802137c10 */ /* 0x000fc6000ff1e0ff */
[----:B------:R-:W-:Y:S01]  /*13470*/  FADD.FTZ R32, R32, R33 ;  /* 0x0000002120207221 */ /* 0x000fe20000010000 */
[----:B------:R-:W-:Y:S02]  /*13480*/  IADD3.X R22, PT, PT, RZ, UR9, RZ, P0, !PT ;  /* 0x00000009ff167c10 */ /* 0x000fe400087fe4ff */
[----:B--2---:R-:W-:Y:S01]  /*13490*/  LEA R18, P3, R19, UR12, 0x1 ;  /* 0x0000000c13127c11 */ /* 0x004fe2000f8608ff */
[----:B------:R-:W-:-:S03]  /*134a0*/  FADD.FTZ R35, R32, R35 ;  /* 0x0000002320237221 */ /* 0x000fc60000010000 */
[----:B------:R-:W-:Y:S01]  /*134b0*/  LEA.HI.X R19, R19, UR13, R22, 0x1, P3 ;  /* 0x0000000d13137c11 */ /* 0x000fe200098f0c16 */
[----:B------:R-:W-:Y:S01]  /*134c0*/  FADD.FTZ R35, R35, R36 ;  /* 0x0000002423237221 */ /* 0x000fe20000010000 */
[-C--:B-1----:R-:W-:Y:S02]  /*134d0*/  ISETP.GE.AND P2, PT, R2, R20.reuse, PT ;  /* 0x000000140200720c */ /* 0x082fe40003f46270 */
        /* <DEDUP_REMOVED lines=53> */
.L_x_2876:
        /* <DEDUP_REMOVED lines=45> */
.L_x_3009:
[----:B------:R-:W-:Y:S05]  /*13b00*/  BSYNC.RECONVERGENT B0 ;  /* 0x0000000000007941 */ /* 0x000fea0003800200 */
.L_x_3008:
        /* <DEDUP_REMOVED lines=43> */
.L_x_3011:
[----:B------:R-:W-:Y:S05]  /*13dc0*/  BSYNC.RECONVERGENT B0 ;  /* 0x0000000000007941 */ /* 0x000fea0003800200 */
.L_x_3010:
        /* <DEDUP_REMOVED lines=11> */
.L_x_3012:
        /* <DEDUP_REMOVED lines=19> */
.L_x_2915:
[----:B------:R-:W-:Y:S01]  /*13fb0*/  HFMA2 R77, -RZ, RZ, 0, 5.9604644775390625e-08 ;  /* 0x00000001ff4d7431 */ /* 0x000fe200000001ff */
[----:B------:R-:W-:Y:S02]  /*13fc0*/  MOV R248, R235 ;  /* 0x000000eb00f87202 */ /* 0x000fe40000000f00 */
[----:B------:R-:W-:Y:S02]  /*13fd0*/  MOV R76, RZ ;  /* 0x000000ff004c7202 */ /* 0x000fe40000000f00 */
[----:B------:R-:W-:-:S07]  /*13fe0*/  MOV R79, 0xffffffff ;  /* 0xffffffff004f7802 */ /* 0x000fce0000000f00 */
[----:B01---5:R-:W-:Y:S05]  /*13ff0*/  WARPSYNC.COLLECTIVE R79, `(.L_x_3013) ;  /* 0x000000004f087348 */ /* 0x023fea0003c00000 */
[----:B------:R2:W3:Y:S02]  /*14000*/  SHFL.UP P6, R251, R248, R77, R76 ;  /* 0x0400004df8fb7389 */ /* 0x0004e400000c004c */
[----:B0123-5:R-:W-:Y:S05]  /*14010*/  ENDCOLLECTIVE ;  /* 0x000000000000791b */ /* 0x02ffea0003800000 */
.L_x_3013:
[----:B------:R-:W-:Y:S02]  /*14020*/  MOV R248, R236 ;  /* 0x000000ec00f87202 */ /* 0x000fe40000000f00 */
[----:B------:R-:W-:-:S07]  /*14030*/  MOV R78, R251 ;  /* 0x000000fb004e7202 */ /* 0x000fce0000000f00 */
[----:B------:R-:W-:Y:S05]  /*14040*/  WARPSYNC.COLLECTIVE R79, `(.L_x_3014) ;  /* 0x000000004f087348 */ /* 0x000fea0003c00000 */
[----:B------:R0:W1:Y:S02]  /*14050*/  SHFL.UP P6, R251, R248, R77, R76 ;  /* 0x0400004df8fb7389 */ /* 0x00006400000c004c */
[----:B01----:R-:W-:Y:S05]  /*14060*/  ENDCOLLECTIVE ;  /* 0x000000000000791b */ /* 0x003fea0003800000 */
.L_x_3014:
[----:B------:R-:W-:Y:S02]  /*14070*/  MOV R248, R245 ;  /* 0x000000f500f87202 */ /* 0x000fe40000000f00 */
[----:B------:R-:W-:-:S07]  /*14080*/  MOV R223, R251 ;  /* 0x000000fb00df7202 */ /* 0x000fce0000000f00 */
[----:B------:R-:W-:Y:S05]  /*14090*/  WARPSYNC.COLLECTIVE R79, `(.L_x_3015) ;  /* 0x000000004f087348 */ /* 0x000fea0003c00000 */
[----:B------:R0:W1:Y:S02]  /*140a0*/  SHFL.UP P6, R251, R248, R77, R76 ;  /* 0x0400004df8fb7389 */ /* 0x00006400000c004c */
[----:B01----:R-:W-:Y:S05]  /*140b0*/  ENDCOLLECTIVE ;  /* 0x000000000000791b */ /* 0x003fea0003800000 */
.L_x_3015:
[----:B------:R-:W-:Y:S02]  /*140c0*/  MOV R248, R246 ;  /* 0x000000f600f87202 */ /* 0x000fe40000000f00 */
[----:B------:R-:W-:-:S07]  /*140d0*/  MOV R247, R251 ;  /* 0x000000fb00f77202 */ /* 0x000fce0000000f00 */
[----:B------:R-:W-:Y:S05]  /*140e0*/  WARPSYNC.COLLECTIVE R79, `(.L_x_3016) ;  /* 0x000000004f087348 */ /* 0x000fea0003c00000 */
[----:B------:R0:W1:Y:S02]  /*140f0*/  SHFL.UP P6, R251, R248, R77, R76 ;  /* 0x0400004df8fb7389 */ /* 0x00006400000c004c */
[----:B01----:R-:W-:Y:S05]  /*14100*/  ENDCOLLECTIVE ;  /* 0x000000000000791b */ /* 0x003fea0003800000 */
.L_x_3016:
        /* <DEDUP_REMOVED lines=17> */
.L_x_3017:
[----:B------:R-:W-:Y:S02]  /*14220*/  MOV R248, R236 ;  /* 0x000000ec00f87202 */ /* 0x000fe40000000f00 */
[----:B------:R-:W-:-:S07]  /*14230*/  MOV R78, R251 ;  /* 0x000000fb004e7202 */ /* 0x000fce0000000f00 */
[----:B------:R-:W-:Y:S05]  /*14240*/  WARPSYNC.COLLECTIVE R79, `(.L_x_3018) ;  /* 0x000000004f087348 */ /* 0x000fea0003c00000 */
[----:B------:R0:W1:Y:S02]  /*14250*/  SHFL.UP P6, R251, R248, R77, R76 ;  /* 0x0400004df8fb7389 */ /* 0x00006400000c004c */
[----:B01----:R-:W-:Y:S05]  /*14260*/  ENDCOLLECTIVE ;  /* 0x000000000000791b */ /* 0x003fea0003800000 */
.L_x_3018:
[----:B------:R-:W-:Y:S02]  /*14270*/  MOV R248, R245 ;  /* 0x000000f500f87202 */ /* 0x000fe40000000f00 */
[----:B------:R-:W-:-:S07]  /*14280*/  MOV R223, R251 ;  /* 0x000000fb00df7202 */ /* 0x000fce0000000f00 */
[----:B------:R-:W-:Y:S05]  /*14290*/  WARPSYNC.COLLECTIVE R79, `(.L_x_3019) ;  /* 0x000000004f087348 */ /* 0x000fea0003c00000 */
[----:B------:R0:W1:Y:S02]  /*142a0*/  SHFL.UP P6, R251, R248, R77, R76 ;  /* 0x0400004df8fb7389 */ /* 0x00006400000c004c */
[----:B01----:R-:W-:Y:S05]  /*142b0*/  ENDCOLLECTIVE ;  /* 0x000000000000791b */ /* 0x003fea0003800000 */
.L_x_3019:
[----:B------:R-:W-:Y:S02]  /*142c0*/  MOV R248, R246 ;  /* 0x000000f600f87202 */ /* 0x000fe40000000f00 */
[----:B------:R-:W-:-:S07]  /*142d0*/  MOV R247, R251 ;  /* 0x000000fb00f77202 */ /* 0x000fce0000000f00 */
[----:B------:R-:W-:Y:S05]  /*142e0*/  WARPSYNC.COLLECTIVE R79, `(.L_x_3020) ;  /* 0x000000004f087348 */ /* 0x000fea0003c00000 */
[----:B------:R0:W1:Y:S02]  /*142f0*/  SHFL.UP P6, R251, R248, R77, R76 ;  /* 0x0400004df8fb7389 */ /* 0x00006400000c004c */
[----:B01----:R-:W-:Y:S05]  /*14300*/  ENDCOLLECTIVE ;  /* 0x000000000000791b */ /* 0x003fea0003800000 */
.L_x_3020:
        /* <DEDUP_REMOVED lines=17> */
.L_x_3021:
[----:B------:R-:W-:Y:S02]  /*14420*/  MOV R248, R236 ;  /* 0x000000ec00f87202 */ /* 0x000fe40000000f00 */
[----:B------:R-:W-:-:S07]  /*14430*/  MOV R78, R251 ;  /* 0x000000fb004e7202 */ /* 0x000fce0000000f00 */
[----:B------:R-:W-:Y:S05]  /*14440*/  WARPSYNC.COLLECTIVE R79, `(.L_x_3022) ;  /* 0x000000004f087348 */ /* 0x000fea0003c00000 */
[----:B------:R0:W1:Y:S02]  /*14450*/  SHFL.UP P6, R251, R248, R77, R76 ;  /* 0x0400004df8fb7389 */ /* 0x00006400000c004c */
[----:B01----:R-:W-:Y:S05]  /*14460*/  ENDCOLLECTIVE ;  /* 0x000000000000791b */ /* 0x003fea0003800000 */
.L_x_3022:
[----:B------:R-:W-:Y:S02]  /*14470*/  MOV R248, R245 ;  /* 0x000000f500f87202 */ /* 0x000fe40000000f00 */
[----:B------:R-:W-:-:S07]  /*14480*/  MOV R223, R251 ;  /* 0x000000fb00df7202 */ /* 0x000fce0000000f00 */
[----:B------:R-:W-:Y:S05]  /*14490*/  WARPSYNC.COLLECTIVE R79, `(.L_x_3023) ;  /* 0x000000004f087348 */ /* 0x000fea0003c00000 */
[----:B------:R0:W1:Y:S02]  /*144a0*/  SHFL.UP P6, R251, R248, R77, R76 ;  /* 0x0400004df8fb7389 */ /* 0x00006400000c004c */
[----:B01----:R-:W-:Y:S05]  /*144b0*/  ENDCOLLECTIVE ;  /* 0x000000000000791b */ /* 0x003fea0003800000 */
.L_x_3023:
[----:B------:R-:W-:Y:S02]  /*144c0*/  MOV R248, R246 ;  /* 0x000000f600f87202 */ /* 0x000fe40000000f00 */
[----:B------:R-:W-:-:S07]  /*144d0*/  MOV R247, R251 ;  /* 0x000000fb00f77202 */ /* 0x000fce0000000f00 */
[----:B------:R-:W-:Y:S05]  /*144e0*/  WARPSYNC.COLLECTIVE R79, `(.L_x_3024) ;  /* 0x000000004f087348 */ /* 0x000fea0003c00000 */
[----:B------:R0:W1:Y:S02]  /*144f0*/  SHFL.UP P6, R251, R248, R77, R76 ;  /* 0x0400004df8fb7389 */ /* 0x00006400000c004c */
[----:B01----:R-:W-:Y:S05]  /*14500*/  ENDCOLLECTIVE ;  /* 0x000000000000791b */ /* 0x003fea0003800000 */
.L_x_3024:
        /* <DEDUP_REMOVED lines=17> */
.L_x_3025:
[----:B------:R-:W-:Y:S02]  /*14620*/  MOV R248, R236 ;  /* 0x000000ec00f87202 */ /* 0x000fe40000000f00 */
[----:B------:R-:W-:-:S07]  /*14630*/  MOV R78, R251 ;  /* 0x000000fb004e7202 */ /* 0x000fce0000000f00 */
[----:B------:R-:W-:Y:S05]  /*14640*/  WARPSYNC.COLLECTIVE R79, `(.L_x_3026) ;  /* 0x000000004f087348 */ /* 0x000fea0003c00000 */
[----:B------:R0:W1:Y:S02]  /*14650*/  SHFL.UP P6, R251, R248, R77, R76 ;  /* 0x0400004df8fb7389 */ /* 0x00006400000c004c */
[----:B01----:R-:W-:Y:S05]  /*14660*/  ENDCOLLECTIVE ;  /* 0x000000000000791b */ /* 0x003fea0003800000 */
.L_x_3026:
[----:B------:R-:W-:Y:S02]  /*14670*/  MOV R248, R245 ;  /* 0x000000f500f87202 */ /* 0x000fe40000000f00 */
[----:B------:R-:W-:-:S07]  /*14680*/  MOV R223, R251 ;  /* 0x000000fb00df7202 */ /* 0x000fce0000000f00 */
[----:B------:R-:W-:Y:S05]  /*14690*/  WARPSYNC.COLLECTIVE R79, `(.L_x_3027) ;  /* 0x000000004f087348 */ /* 0x000fea0003c00000 */
[----:B------:R0:W1:Y:S02]  /*146a0*/  SHFL.UP P6, R251, R248, R77, R76 ;  /* 0x0400004df8fb7389 */ /* 0x00006400000c004c */
[----:B01----:R-:W-:Y:S05]  /*146b0*/  ENDCOLLECTIVE ;  /* 0x000000000000791b */ /* 0x003fea0003800000 */
.L_x_3027:
[----:B------:R-:W-:Y:S02]  /*146c0*/  MOV R248, R246 ;  /* 0x000000f600f87202 */ /* 0x000fe40000000f00 */
[----:B------:R-:W-:-:S07]  /*146d0*/  MOV R247, R251 ;  /* 0x000000fb00f77202 */ /* 0x000fce0000000f00 */
[----:B------:R-:W-:Y:S05]  /*146e0*/  WARPSYNC.COLLECTIVE R79, `(.L_x_3028) ;  /* 0x000000004f087348 */ /* 0x000fea0003c00000 */
[----:B------:R0:W1:Y:S02]  /*146f0*/  SHFL.UP P6, R251, R248, R77, R76 ;  /* 0x0400004df8fb7389 */ /* 0x00006400000c004c */
[----:B01----:R-:W-:Y:S05]  /*14700*/  ENDCOLLECTIVE ;  /* 0x000000000000791b */ /* 0x003fea0003800000 */
.L_x_3028:
        /* <DEDUP_REMOVED lines=17> */
.L_x_3029:
[----:B------:R-:W-:Y:S02]  /*14820*/  MOV R248, R236 ;  /* 0x000000ec00f87202 */ /* 0x000fe40000000f00 */
[----:B------:R-:W-:-:S07]  /*14830*/  MOV R78, R251 ;  /* 0x000000fb004e7202 */ /* 0x000fce0000000f00 */
[----:B------:R-:W-:Y:S05]  /*14840*/  WARPSYNC.COLLECTIVE R79, `(.L_x_3030) ;  /* 0x000000004f087348 */ /* 0x000fea0003c00000 */
[----:B------:R0:W1:Y:S02]  /*14850*/  SHFL.UP P6, R251, R248, R77, R76 ;  /* 0x0400004df8fb7389 */ /* 0x00006400000c004c */
[----:B01----:R-:W-:Y:S05]  /*14860*/  ENDCOLLECTIVE ;  /* 0x000000000000791b */ /* 0x003fea0003800000 */
.L_x_3030:
[----:B------:R-:W-:Y:S02]  /*14870*/  MOV R248, R245 ;  /* 0x000000f500f87202 */ /* 0x000fe40000000f00 */
[----:B------:R-:W-:-:S07]  /*14880*/  MOV R223, R251 ;  /* 0x000000fb00df7202 */ /* 0x000fce0000000f00 */
[----:B------:R-:W-:Y:S05]  /*14890*/  WARPSYNC.COLLECTIVE R79, `(.L_x_3031) ;  /* 0x000000004f087348 */ /* 0x000fea0003c00000 */
[----:B------:R0:W1:Y:S02]  /*148a0*/  SHFL.UP P6, R251, R248, R77, R76 ;  /* 0x0400004df8fb7389 */ /* 0x00006400000c004c */
[----:B01----:R-:W-:Y:S05]  /*148b0*/  ENDCOLLECTIVE ;  /* 0x000000000000791b */ /* 0x003fea0003800000 */
.L_x_3031:
[----:B------:R-:W-:Y:S02]  /*148c0*/  MOV R248, R246 ;  /* 0x000000f600f87202 */ /* 0x000fe40000000f00 */
[----:B------:R-:W-:-:S07]  /*148d0*/  MOV R247, R251 ;  /* 0x000000fb00f77202 */ /* 0x000fce0000000f00 */
[----:B------:R-:W-:Y:S05]  /*148e0*/  WARPSYNC.COLLECTIVE R79, `(.L_x_3032) ;  /* 0x000000004f087348 */ /* 0x000fea0003c00000 */
[----:B------:R0:W1:Y:S02]  /*148f0*/  SHFL.UP P6, R251, R248, R77, R76 ;  /* 0x0400004df8fb7389 */ /* 0x00006400000c004c */
[----:B01----:R-:W-:Y:S05]  /*14900*/  ENDCOLLECTIVE ;  /* 0x000000000000791b */ /* 0x003fea0003800000 */
.L_x_3032:
[----:B------:R-:W-:Y:S01]  /*14910*/  MOV R76, R251 ;  /* 0x000000fb004c7202 */ /* 0x000fe20000000f00 */
[----:B------:R-:W-:Y:S06]  /*14920*/  BRA `(.L_x_3033) ;  /* 0xffffff6c00b47947 */ /* 0x000fec000383ffff */
.L_x_2916:
        /* <DEDUP_REMOVED lines=8> */
.L_x_3035:
[----:B------:R-:W-:Y:S05]  /*149b0*/  BSYNC B0 ;  /* 0x0000000000007941 */ /* 0x000fea0003800000 */
.L_x_3034:
[----:B------:R-:W-:Y:S05]  /*149c0*/  BRA `(.L_x_3036) ;  /* 0xffffff6c00c07947 */ /* 0x000fea000383ffff */
.L_x_2917:
        /* <DEDUP_REMOVED lines=8> */
.L_x_3038:
[----:B------:R-:W-:Y:S05]  /*14a50*/  BSYNC B0 ;  /* 0x0000000000007941 */ /* 0x000fea0003800000 */
.L_x_3037:
[----:B------:R-:W-:Y:S05]  /*14a60*/  BRA `(.L_x_3039) ;  /* 0xffffff6c00a07947 */ /* 0x000fea000383ffff */
.L_x_2918:
        /* <DEDUP_REMOVED lines=8> */
.L_x_3041:
[----:B------:R-:W-:Y:S05]  /*14af0*/  BSYNC B0 ;  /* 0x0000000000007941 */ /* 0x000fea0003800000 */
.L_x_3040:
[----:B------:R-:W-:Y:S05]  /*14b00*/  BRA `(.L_x_3042) ;  /* 0xffffff6c00807947 */ /* 0x000fea000383ffff */
.L_x_2919:
        /* <DEDUP_REMOVED lines=8> */
.L_x_3044:
[----:B------:R-:W-:Y:S05]  /*14b90*/  BSYNC B0 ;  /* 0x0000000000007941 */ /* 0x000fea0003800000 */
.L_x_3043:
[----:B------:R-:W-:Y:S05]  /*14ba0*/  BRA `(.L_x_3045) ;  /* 0xffffff6c00607947 */ /* 0x000fea000383ffff */
.L_x_2920:
        /* <DEDUP_REMOVED lines=8> */
.L_x_3047:
[----:B------:R-:W-:Y:S05]  /*14c30*/  BSYNC B0 ;  /* 0x0000000000007941 */ /* 0x000fea0003800000 */
.L_x_3046:
        /* <DEDUP_REMOVED lines=9> */
.L_x_3048:
[----:B------:R-:W-:Y:S02]  /*14cd0*/  MOV R248, R245 ;  /* 0x000000f500f87202 */ /* 0x000fe40000000f00 */
[----:B------:R-:W-:-:S07]  /*14ce0*/  MOV R236, R251 ;  /* 0x000000fb00ec7202 */ /* 0x000fce0000000f00 */
[----:B------:R-:W-:Y:S05]  /*14cf0*/  WARPSYNC.COLLECTIVE R79, `(.L_x_3049) ;  /* 0x000000004f087348 */ /* 0x000fea0003c00000 */
[----:B------:R0:W1:Y:S02]  /*14d00*/  SHFL.UP P6, R251, R248, R77, R76 ;  /* 0x0400004df8fb7389 */ /* 0x00006400000c004c */
[----:B01----:R-:W-:Y:S05]  /*14d10*/  ENDCOLLECTIVE ;  /* 0x000000000000791b */ /* 0x003fea0003800000 */
.L_x_3049:
[----:B------:R-:W-:Y:S02]  /*14d20*/  MOV R248, R246 ;  /* 0x000000f600f87202 */ /* 0x000fe40000000f00 */
[----:B------:R-:W-:-:S07]  /*14d30*/  MOV R245, R251 ;  /* 0x000000fb00f57202 */ /* 0x000fce0000000f00 */
[----:B------:R-:W-:Y:S05]  /*14d40*/  WARPSYNC.COLLECTIVE R79, `(.L_x_3050) ;  /* 0x000000004f087348 */ /* 0x000fea0003c00000 */
[----:B------:R0:W1:Y:S02]  /*14d50*/  SHFL.UP P6, R251, R248, R77, R76 ;  /* 0x0400004df8fb7389 */ /* 0x00006400000c004c */
[----:B01----:R-:W-:Y:S05]  /*14d60*/  ENDCOLLECTIVE ;  /* 0x000000000000791b */ /* 0x003fea0003800000 */
.L_x_3050:
[----:B------:R-:W-:Y:S01]  /*14d70*/  HFMA2 R77, -RZ, RZ, 0, 0 ;  /* 0x00000000ff4d7431 */ /* 0x000fe200000001ff */
[----:B------:R-:W-:-:S07]  /*14d80*/  MOV R76, 0x1f ;  /* 0x0000001f004c7802 */ /* 0x000fce0000000f00 */
[----:B------:R-:W-:Y:S05]  /*14d90*/  WARPSYNC.COLLECTIVE R79, `(.L_x_3051) ;  /* 0x000000004f087348 */ /* 0x000fea0003c00000 */
[----:B------:R0:W1:Y:S02]  /*14da0*/  SHFL.IDX P3, R223, R78, R77, R76 ;  /* 0x0000004d4edf7389 */ /* 0x000064000006004c */
[----:B01----:R-:W-:Y:S05]  /*14db0*/  ENDCOLLECTIVE ;  /* 0x000000000000791b */ /* 0x003fea0003800000 */
.L_x_3051:
[----:B------:R-:W-:Y:S02]  /*14dc0*/  MOV R246, R251 ;  /* 0x000000fb00f67202 */ /* 0x000fe40000000f00 */
[----:B------:R-:W-:Y:S02]  /*14dd0*/  MOV R78, R61 ;  /* 0x0000003d004e7202 */ /* 0x000fe40000000f00 */
[----:B------:R-:W-:-:S07]  /*14de0*/  MOV R60, R223 ;  /* 0x000000df003c7202 */ /* 0x000fce0000000f00 */
[----:B------:R-:W-:Y:S05]  /*14df0*/  WARPSYNC.COLLECTIVE R79, `(.L_x_3052) ;  /* 0x000000004f087348 */ /* 0x000fea0003c00000 */
[----:B------:R0:W1:Y:S02]  /*14e00*/  SHFL.IDX P3, R223, R78, R77, R76 ;  /* 0x0000004d4edf7389 */ /* 0x000064000006004c */
[----:B01----:R-:W-:Y:S05]  /*14e10*/  ENDCOLLECTIVE ;  /* 0x000000000000791b */ /* 0x003fea0003800000 */
.L_x_3052:
[----:B------:R-:W-:Y:S02]  /*14e20*/  MOV R78, R62 ;  /* 0x0000003e004e7202 */ /* 0x000fe40000000f00 */
[----:B------:R-:W-:-:S07]  /*14e30*/  MOV R61, R223 ;  /* 0x000000df003d7202 */ /* 0x000fce0000000f00 */
[----:B------:R-:W-:Y:S05]  /*14e40*/  WARPSYNC.COLLECTIVE R79, `(.L_x_3053) ;  /* 0x000000004f087348 */ /* 0x000fea0003c00000 */
[----:B------:R0:W1:Y:S02]  /*14e50*/  SHFL.IDX P3, R223, R78, R77, R76 ;  /* 0x0000004d4edf7389 */ /* 0x000064000006004c */
[----:B01----:R-:W-:Y:S05]  /*14e60*/  ENDCOLLECTIVE ;  /* 0x000000000000791b */ /* 0x003fea0003800000 */
.L_x_3053:
[----:B------:R-:W-:Y:S02]  /*14e70*/  MOV R78, R63 ;  /* 0x0000003f004e7202 */ /* 0x000fe40000000f00 */
[----:B------:R-:W-:-:S07]  /*14e80*/  MOV R62, R223 ;  /* 0x000000df003e7202 */ /* 0x000fce0000000f00 */
[----:B------:R-:W-:Y:S05]  /*14e90*/  WARPSYNC.COLLECTIVE R79, `(.L_x_3054) ;  /* 0x000000004f087348 */ /* 0x000fea0003c00000 */
[----:B------:R0:W1:Y:S02]  /*14ea0*/  SHFL.IDX P3, R223, R78, R77, R76 ;  /* 0x0000004d4edf7389 */ /* 0x000064000006004c */
[----:B01----:R-:W-:Y:S05]  /*14eb0*/  ENDCOLLECTIVE ;  /* 0x000000000000791b */ /* 0x003fea0003800000 */
.L_x_3054:
[----:B------:R-:W-:Y:S01]  /*14ec0*/  MOV R63, R223 ;  /* 0x000000df003f7202 */ /* 0x000fe20000000f00 */
[----:B------:R-:W-:Y:S06]  /*14ed0*/  BRA `(.L_x_3055) ;  /* 0xffffff6800bc7947 */ /* 0x000fec000383ffff */
.L_x_2922:
[----:B------:R-:W-:Y:S01]  /*14ee0*/  HFMA2 R251, -RZ, RZ, 0, 5.9604644775390625e-08 ;  /* 0x00000001fffb7431 */ /* 0x000fe200000001ff */
[----:B------:R-:W-:Y:S02]  /*14ef0*/  MOV R252, R245 ;  /* 0x000000f500fc7202 */ /* 0x000fe40000000f00 */
[----:B------:R-:W-:Y:S02]  /*14f00*/  MOV R76, 0x1f ;  /* 0x0000001f004c7802 */ /* 0x000fe40000000f00 */
[----:B------:R-:W-:-:S07]  /*14f10*/  MOV R79, 0xffffffff ;  /* 0xffffffff004f7802 */ /* 0x000fce0000000f00 */
[----:B------:R-:W-:Y:S05]  /*14f20*/  WARPSYNC.COLLECTIVE R79, `(.L_x_3056) ;  /* 0x000000004f087348 */ /* 0x000fea0003c00000 */
[----:B------:R0:W1:Y:S02]  /*14f30*/  SHFL.DOWN P1, R223, R252, R251, R76 ;  /* 0x080000fbfcdf7389 */ /* 0x000064000002004c */
[----:B01----:R-:W-:Y:S05]  /*14f40*/  ENDCOLLECTIVE ;  /* 0x000000000000791b */ /* 0x003fea0003800000 */
.L_x_3056:
[----:B------:R-:W-:Y:S02]  /*14f50*/  MOV R252, R246 ;  /* 0x000000f600fc7202 */ /* 0x000fe40000000f00 */
[----:B------:R-:W-:-:S07]  /*14f60*/  MOV R77, R223 ;  /* 0x000000df004d7202 */ /* 0x000fce0000000f00 */
[----:B------:R-:W-:Y:S05]  /*14f70*/  WARPSYNC.COLLECTIVE R79, `(.L_x_3057) ;  /* 0x000000004f087348 */ /* 0x000fea0003c00000 */
[----:B------:R0:W1:Y:S02]  /*14f80*/  SHFL.DOWN P1, R223, R252, R251, R76 ;  /* 0x080000fbfcdf7389 */ /* 0x000064000002004c */
[----:B01----:R-:W-:Y:S05]  /*14f90*/  ENDCOLLECTIVE ;  /* 0x000000000000791b */ /* 0x003fea0003800000 */
.L_x_3057:
[----:B------:R-:W-:Y:S02]  /*14fa0*/  MOV R252, R247 ;  /* 0x000000f700fc7202 */ /* 0x000fe40000000f00 */
[----:B------:R-:W-:-:S07]  /*14fb0*/  MOV R78, R223 ;  /* 0x000000df004e7202 */ /* 0x000fce0000000f00 */
[----:B------:R-:W-:Y:S05]  /*14fc0*/  WARPSYNC.COLLECTIVE R79, `(.L_x_3058) ;  /* 0x000000004f087348 */ /* 0x000fea0003c00000 */
[----:B------:R0:W1:Y:S02]  /*14fd0*/  SHFL.DOWN P1, R223, R252, R251, R76 ;  /* 0x080000fbfcdf7389 */ /* 0x000064000002004c */
[----:B01----:R-:W-:Y:S05]  /*14fe0*/  ENDCOLLECTIVE ;  /* 0x000000000000791b */ /* 0x003fea0003800000 */
.L_x_3058:
[----:B------:R-:W-:Y:S02]  /*14ff0*/  MOV R252, R248 ;  /* 0x000000f800fc7202 */ /* 0x000fe40000000f00 */
[----:B------:R-:W-:-:S07]  /*15000*/  MOV R123, R223 ;  /* 0x000000df007b7202 */ /* 0x000fce0000000f00 */
[----:B------:R-:W-:Y:S05]  /*15010*/  WARPSYNC.COLLECTIVE R79, `(.L_x_3059) ;  /* 0x000000004f087348 */ /* 0x000fea0003c00000 */
[----:B------:R0:W1:Y:S02]  /*15020*/  SHFL.DOWN P1, R223, R252, R251, R76 ;  /* 0x080000fbfcdf7389 */ /* 0x000064000002004c */
[----:B01----:R-:W-:Y:S05]  /*15030*/  ENDCOLLECTIVE ;  /* 0x000000000000791b */ /* 0x003fea0003800000 */
.L_x_3059:
[----:B------:R-:W-:Y:S01]  /*15040*/  MOV R76, R223 ;  /* 0x000000df004c7202 */ /* 0x000fe20000000f00 */
[----:B------:R-:W-:Y:S06]  /*15050*/  BRA `(.L_x_3060) ;  /* 0xffffff7c00dc7947 */ /* 0x000fec000383ffff */
.L_x_2925:
        /* <DEDUP_REMOVED lines=8> */
.L_x_3062:
[----:B------:R-:W-:Y:S05]  /*150e0*/  BSYNC B0 ;  /* 0x0000000000007941 */ /* 0x000fea0003800000 */
.L_x_3061:
        /* <DEDUP_REMOVED lines=8> */
.L_x_3063:
[----:B------:R-:W-:Y:S02]  /*15170*/  MOV R252, R247 ;  /* 0x000000f700fc7202 */ /* 0x000fe40000000f00 */
[----:B------:R-:W-:-:S07]  /*15180*/  MOV R78, R223 ;  /* 0x000000df004e7202 */ /* 0x000fce0000000f00 */
[----:B------:R-:W-:Y:S05]  /*15190*/  WARPSYNC.COLLECTIVE R79, `(.L_x_3064) ;  /* 0x000000004f087348 */ /* 0x000fea0003c00000 */
[----:B------:R0:W1:Y:S02]  /*151a0*/  SHFL.DOWN P1, R223, R252, R251, R76 ;  /* 0x080000fbfcdf7389 */ /* 0x000064000002004c */
[----:B01----:R-:W-:Y:S05]  /*151b0*/  ENDCOLLECTIVE ;  /* 0x000000000000791b */ /* 0x003fea0003800000 */
.L_x_3064:
[----:B------:R-:W-:Y:S02]  /*151c0*/  MOV R252, R248 ;  /* 0x000000f800fc7202 */ /* 0x000fe40000000f00 */
[----:B------:R-:W-:-:S07]  /*151d0*/  MOV R123, R223 ;  /* 0x000000df007b7202 */ /* 0x000fce0000000f00 */
[----:B------:R-:W-:Y:S05]  /*151e0*/  WARPSYNC.COLLECTIVE R79, `(.L_x_3065) ;  /* 0x000000004f087348 */ /* 0x000fea0003c00000 */
[----:B------:R0:W1:Y:S02]  /*151f0*/  SHFL.DOWN P1, R223, R252, R251, R76 ;  /* 0x080000fbfcdf7389 */ /* 0x000064000002004c */
[----:B01----:R-:W-:Y:S05]  /*15200*/  ENDCOLLECTIVE ;  /* 0x000000000000791b */ /* 0x003fea0003800000 */
.L_x_3065:
[----:B------:R-:W-:Y:S01]  /*15210*/  MOV R79, R223 ;  /* 0x000000df004f7202 */ /* 0x000fe20000000f00 */
[----:B------:R-:W-:Y:S06]  /*15220*/  BRA `(.L_x_3066) ;  /* 0xffffff7c00c07947 */ /* 0x000fec000383ffff */
.L_x_2928:
        /* <DEDUP_REMOVED lines=8> */
.L_x_3068:
[----:B------:R-:W-:Y:S05]  /*152b0*/  BSYNC B0 ;  /* 0x0000000000007941 */ /* 0x000fea0003800000 */
.L_x_3067:
        /* <DEDUP_REMOVED lines=8> */
.L_x_3069:
[----:B------:R-:W-:Y:S02]  /*15340*/  MOV R252, R247 ;  /* 0x000000f700fc7202 */ /* 0x000fe40000000f00 */
[----:B------:R-:W-:-:S07]  /*15350*/  MOV R78, R223 ;  /* 0x000000df004e7202 */ /* 0x000fce0000000f00 */
[----:B------:R-:W-:Y:S05]  /*15360*/  WARPSYNC.COLLECTIVE R79, `(.L_x_3070) ;  /* 0x000000004f087348 */ /* 0x000fea0003c00000 */
[----:B------:R0:W1:Y:S02]  /*15370*/  SHFL.DOWN P1, R223, R252, R251, R76 ;  /* 0x080000fbfcdf7389 */ /* 0x000064000002004c */
[----:B01----:R-:W-:Y:S05]  /*15380*/  ENDCOLLECTIVE ;  /* 0x000000000000791b */ /* 0x003fea0003800000 */
.L_x_3070:
[----:B------:R-:W-:Y:S02]  /*15390*/  MOV R252, R248 ;  /* 0x000000f800fc7202 */ /* 0x000fe40000000f00 */
[----:B------:R-:W-:-:S07]  /*153a0*/  MOV R123, R223 ;  /* 0x000000df007b7202 */ /* 0x000fce0000000f00 */
[----:B------:R-:W-:Y:S05]  /*153b0*/  WARPSYNC.COLLECTIVE R79, `(.L_x_3071) ;  /* 0x000000004f087348 */ /* 0x000fea0003c00000 */
[----:B------:R0:W1:Y:S02]  /*153c0*/  SHFL.DOWN P1, R223, R252, R251, R76 ;  /* 0x080000fbfcdf7389 */ /* 0x000064000002004c */
[----:B01----:R-:W-:Y:S05]  /*153d0*/  ENDCOLLECTIVE ;  /* 0x000000000000791b */ /* 0x003fea0003800000 */
.L_x_3071:
[----:B------:R-:W-:Y:S01]  /*153e0*/  MOV R79, R223 ;  /* 0x000000df004f7202 */ /* 0x000fe20000000f00 */
[----:B------:R-:W-:Y:S06]  /*153f0*/  BRA `(.L_x_3072) ;  /* 0xffffff7c00a47947 */ /* 0x000fec000383ffff */
.L_x_2931:
        /* <DEDUP_REMOVED lines=8> */
.L_x_3074:
[----:B------:R-:W-:Y:S05]  /*15480*/  BSYNC B0 ;  /* 0x0000000000007941 */ /* 0x000fea0003800000 */
.L_x_3073:
        /* <DEDUP_REMOVED lines=8> */
.L_x_3075:
[----:B------:R-:W-:Y:S02]  /*15510*/  MOV R252, R247 ;  /* 0x000000f700fc7202 */ /* 0x000fe40000000f00 */
[----:B------:R-:W-:-:S07]  /*15520*/  MOV R78, R223 ;  /* 0x000000df004e7202 */ /* 0x000fce0000000f00 */
[----:B------:R-:W-:Y:S05]  /*15530*/  WARPSYNC.COLLECTIVE R79, `(.L_x_3076) ;  /* 0x000000004f087348 */ /* 0x000fea0003c00000 */
[----:B------:R0:W1:Y:S02]  /*15540*/  SHFL.DOWN P1, R223, R252, R251, R76 ;  /* 0x080000fbfcdf7389 */ /* 0x000064000002004c */
[----:B01----:R-:W-:Y:S05]  /*15550*/  ENDCOLLECTIVE ;  /* 0x000000000000791b */ /* 0x003fea0003800000 */
.L_x_3076:
[----:B------:R-:W-:Y:S02]  /*15560*/  MOV R252, R248 ;  /* 0x000000f800fc7202 */ /* 0x000fe40000000f00 */
[----:B------:R-:W-:-:S07]  /*15570*/  MOV R123, R223 ;  /* 0x000000df007b7202 */ /* 0x000fce0000000f00 */
[----:B------:R-:W-:Y:S05]  /*15580*/  WARPSYNC.COLLECTIVE R79, `(.L_x_3077) ;  /* 0x000000004f087348 */ /* 0x000fea0003c00000 */
[----:B------:R0:W1:Y:S02]  /*15590*/  SHFL.DOWN P1, R223, R252, R251, R76 ;  /* 0x080000fbfcdf7389 */ /* 0x000064000002004c */
[----:B01----:R-:W-:Y:S05]  /*155a0*/  ENDCOLLECTIVE ;  /* 0x000000000000791b */ /* 0x003fea0003800000 */
.L_x_3077:
[----:B------:R-:W-:Y:S01]  /*155b0*/  MOV R79, R223 ;  /* 0x000000df004f7202 */ /* 0x000fe20000000f00 */
[----:B------:R-:W-:Y:S06]  /*155c0*/  BRA `(.L_x_3078) ;  /* 0xffffff7c00887947 */ /* 0x000fec000383ffff */
.L_x_2934:
        /* <DEDUP_REMOVED lines=8> */
.L_x_3080:
[----:B------:R-:W-:Y:S05]  /*15650*/  BSYNC B0 ;  /* 0x0000000000007941 */ /* 0x000fea0003800000 */
.L_x_3079:
        /* <DEDUP_REMOVED lines=8> */
.L_x_3081:
[----:B------:R-:W-:Y:S02]  /*156e0*/  MOV R252, R247 ;  /* 0x000000f700fc7202 */ /* 0x000fe40000000f00 */
[----:B------:R-:W-:-:S07]  /*156f0*/  MOV R78, R223 ;  /* 0x000000df004e7202 */ /* 0x000fce0000000f00 */
[----:B------:R-:W-:Y:S05]  /*15700*/  WARPSYNC.COLLECTIVE R79, `(.L_x_3082) ;  /* 0x000000004f087348 */ /* 0x000fea0003c00000 */
[----:B------:R0:W1:Y:S02]  /*15710*/  SHFL.DOWN P1, R223, R252, R251, R76 ;  /* 0x080000fbfcdf7389 */ /* 0x000064000002004c */
[----:B01----:R-:W-:Y:S05]  /*15720*/  ENDCOLLECTIVE ;  /* 0x000000000000791b */ /* 0x003fea0003800000 */
.L_x_3082:
[----:B------:R-:W-:Y:S02]  /*15730*/  MOV R252, R248 ;  /* 0x000000f800fc7202 */ /* 0x000fe40000000f00 */
[----:B------:R-:W-:-:S07]  /*15740*/  MOV R123, R223 ;  /* 0x000000df007b7202 */ /* 0x000fce0000000f00 */
[----:B------:R-:W-:Y:S05]  /*15750*/  WARPSYNC.COLLECTIVE R79, `(.L_x_3083) ;  /* 0x000000004f087348 */ /* 0x000fea0003c00000 */
[----:B------:R0:W1:Y:S02]  /*15760*/  SHFL.DOWN P1, R223, R252, R251, R76 ;  /* 0x080000fbfcdf7389 */ /* 0x000064000002004c */
[----:B01----:R-:W-:Y:S05]  /*15770*/  ENDCOLLECTIVE ;  /* 0x000000000000791b */ /* 0x003fea0003800000 */
.L_x_3083:
[----:B------:R-:W-:Y:S01]  /*15780*/  MOV R79, R223 ;  /* 0x000000df004f7202 */ /* 0x000fe20000000f00 */
[----:B------:R-:W-:Y:S06]  /*15790*/  BRA `(.L_x_3084) ;  /* 0xffffff7c006c7947 */ /* 0x000fec000383ffff */
.L_x_2937:
        /* <DEDUP_REMOVED lines=8> */
.L_x_3086:
[----:B------:R-:W-:Y:S05]  /*15820*/  BSYNC B0 ;  /* 0x0000000000007941 */ /* 0x000fea0003800000 */
.L_x_3085:
        /* <DEDUP_REMOVED lines=10> */
.L_x_3087:
[----:B------:R-:W-:Y:S02]  /*158d0*/  MOV R78, R247 ;  /* 0x000000f7004e7202 */ /* 0x000fe40000000f00 */
[----:B------:R-:W-:-:S07]  /*158e0*/  MOV R221, R223 ;  /* 0x000000df00dd7202 */ /* 0x000fce0000000f00 */
[----:B------:R-:W-:Y:S05]  /*158f0*/  WARPSYNC.COLLECTIVE R79, `(.L_x_3088) ;  /* 0x000000004f087348 */ /* 0x000fea0003c00000 */
[----:B------:R0:W1:Y:S02]  /*15900*/  SHFL.IDX P3, R223, R78, R77, R76 ;  /* 0x0000004d4edf7389 */ /* 0x000064000006004c */
[----:B01----:R-:W-:Y:S05]  /*15910*/  ENDCOLLECTIVE ;  /* 0x000000000000791b */ /* 0x003fea0003800000 */
.L_x_3088:
        /* <DEDUP_REMOVED lines=16> */
.L_x_3089:
[----:B------:R-:W-:Y:S01]  /*15a20*/  MOV R78, R72 ;  /* 0x00000048004e7202 */ /* 0x000fe20000000f00 */
[----:B------:R-:W-:-:S07]  /*15a30*/  FADD.FTZ R236, R223, R236 ;  /* 0x000000ecdfec7221 */ /* 0x000fce0000010000 */
[----:B------:R-:W-:Y:S05]  /*15a40*/  WARPSYNC.COLLECTIVE R79, `(.L_x_3090) ;  /* 0x000000004f087348 */ /* 0x000fea0003c00000 */
[----:B------:R0:W1:Y:S02]  /*15a50*/  SHFL.DOWN P1, R223, R252, R251, R76 ;  /* 0x080000fbfcdf7389 */ /* 0x000064000002004c */
[----:B01----:R-:W-:Y:S05]  /*15a60*/  ENDCOLLECTIVE ;  /* 0x000000000000791b */ /* 0x003fea0003800000 */
.L_x_3090:
[----:B------:R-:W-:Y:S02]  /*15a70*/  MOV R252, R246 ;  /* 0x000000f600fc7202 */ /* 0x000fe40000000f00 */
[----:B------:R-:W-:-:S07]  /*15a80*/  MOV R245, R223 ;  /* 0x000000df00f57202 */ /* 0x000fce0000000f00 */
[----:B------:R-:W-:Y:S05]  /*15a90*/  WARPSYNC.COLLECTIVE R79, `(.L_x_3091) ;  /* 0x000000004f087348 */ /* 0x000fea0003c00000 */
[----:B------:R0:W1:Y:S02]  /*15aa0*/  SHFL.DOWN P1, R223, R252, R251, R76 ;  /* 0x080000fbfcdf7389 */ /* 0x000064000002004c */
[----:B01----:R-:W-:Y:S05]  /*15ab0*/  ENDCOLLECTIVE ;  /* 0x000000000000791b */ /* 0x003fea0003800000 */
.L_x_3091:
[----:B------:R-:W-:Y:S02]  /*15ac0*/  MOV R252, R247 ;  /* 0x000000f700fc7202 */ /* 0x000fe40000000f00 */
[----:B------:R-:W-:-:S07]  /*15ad0*/  MOV R246, R223 ;  /* 0x000000df00f67202 */ /* 0x000fce0000000f00 */
[----:B------:R-:W-:Y:S05]  /*15ae0*/  WARPSYNC.COLLECTIVE R79, `(.L_x_3092) ;  /* 0x000000004f087348 */ /* 0x000fea0003c00000 */
[----:B------:R0:W1:Y:S02]  /*15af0*/  SHFL.DOWN P1, R223, R252, R251, R76 ;  /* 0x080000fbfcdf7389 */ /* 0x000064000002004c */
[----:B01----:R-:W-:Y:S05]  /*15b00*/  ENDCOLLECTIVE ;  /* 0x000000000000791b */ /* 0x003fea0003800000 */
.L_x_3092:
[----:B------:R-:W-:Y:S02]  /*15b10*/  MOV R252, R248 ;  /* 0x000000f800fc7202 */ /* 0x000fe40000000f00 */
[----:B------:R-:W-:-:S07]  /*15b20*/  MOV R247, R223 ;  /* 0x000000df00f77202 */ /* 0x000fce0000000f00 */
[----:B------:R-:W-:Y:S05]  /*15b30*/  WARPSYNC.COLLECTIVE R79, `(.L_x_3093) ;  /* 0x000000004f087348 */ /* 0x000fea0003c00000 */
[----:B------:R0:W1:Y:S02]  /*15b40*/  SHFL.DOWN P1, R223, R252, R251, R76 ;  /* 0x080000fbfcdf7389 */ /* 0x000064000002004c */
[----:B01----:R-:W-:Y:S05]  /*15b50*/  ENDCOLLECTIVE ;  /* 0x000000000000791b */ /* 0x003fea0003800000 */
.L_x_3093:
[----:B------:R-:W-:-:S07]  /*15b60*/  MOV R248, R223 ;  /* 0x000000df00f87202 */ /* 0x000fce0000000f00 */
[----:B------:R-:W-:Y:S05]  /*15b70*/  WARPSYNC.COLLECTIVE R79, `(.L_x_3094) ;  /* 0x000000004f087348 */ /* 0x000fea0003c00000 */
[----:B------:R0:W1:Y:S02]  /*15b80*/  SHFL.IDX P3, R223, R78, R77, R76 ;  /* 0x0000004d4edf7389 */ /* 0x000064000006004c */
[----:B01----:R-:W-:Y:S05]  /*15b90*/  ENDCOLLECTIVE ;  /* 0x000000000000791b */ /* 0x003fea0003800000 */
.L_x_3094:
[----:B------:R-:W-:Y:S02]  /*15ba0*/  MOV R78, R73 ;  /* 0x00000049004e7202 */ /* 0x000fe40000000f00 */
[----:B------:R-:W-:-:S07]  /*15bb0*/  MOV R72, R223 ;  /* 0x000000df00487202 */ /* 0x000fce0000000f00 */
[----:B------:R-:W-:Y:S05]  /*15bc0*/  WARPSYNC.COLLECTIVE R79, `(.L_x_3095) ;  /* 0x000000004f087348 */ /* 0x000fea0003c00000 */
[----:B------:R0:W1:Y:S02]  /*15bd0*/  SHFL.IDX P3, R223, R78, R77, R76 ;  /* 0x0000004d4edf7389 */ /* 0x000064000006004c */
[----:B01----:R-:W-:Y:S05]  /*15be0*/  ENDCOLLECTIVE ;  /* 0x000000000000791b */ /* 0x003fea0003800000 */
.L_x_3095:
[----:B------:R-:W-:Y:S02]  /*15bf0*/  MOV R78, R74 ;  /* 0x0000004a004e7202 */ /* 0x000fe40000000f00 */
[----:B------:R-:W-:-:S07]  /*15c00*/  MOV R73, R223 ;  /* 0x000000df00497202 */ /* 0x000fce0000000f00 */
[----:B------:R-:W-:Y:S05]  /*15c10*/  WARPSYNC.COLLECTIVE R79, `(.L_x_3096) ;  /* 0x000000004f087348 */ /* 0x000fea0003c00000 */
[----:B------:R0:W1:Y:S02]  /*15c20*/  SHFL.IDX P3, R223, R78, R77, R76 ;  /* 0x0000004d4edf7389 */ /* 0x000064000006004c */
[----:B01----:R-:W-:Y:S05]  /*15c30*/  ENDCOLLECTIVE ;  /* 0x000000000000791b */ /* 0x003fea0003800000 */
.L_x_3096:
[----:B------:R-:W-:Y:S02]  /*15c40*/  MOV R78, R75 ;  /* 0x0000004b004e7202 */ /* 0x000fe40000000f00 */
[----:B------:R-:W-:-:S07]  /*15c50*/  MOV R74, R223 ;  /* 0x000000df004a7202 */ /* 0x000fce0000000f00 */
[----:B------:R-:W-:Y:S05]  /*15c60*/  WARPSYNC.COLLECTIVE R79, `(.L_x_3097) ;  /* 0x000000004f087348 */ /* 0x000fea0003c00000 */
[----:B------:R0:W1:Y:S02]  /*15c70*/  SHFL.IDX P3, R223, R78, R77, R76 ;  /* 0x0000004d4edf7389 */ /* 0x000064000006004c */
[----:B01----:R-:W-:Y:S05]  /*15c80*/  ENDCOLLECTIVE ;  /* 0x000000000000791b */ /* 0x003fea0003800000 */
.L_x_3097:
[----:B------:R-:W-:Y:S01]  /*15c90*/  MOV R75, R223 ;  /* 0x000000df004b7202 */ /* 0x000fe20000000f00 */
[----:B------:R-:W-:Y:S06]  /*15ca0*/  BRA `(.L_x_3098) ;  /* 0xffffff7800c87947 */ /* 0x000fec000383ffff */
.L_x_3099:
        /* <DEDUP_REMOVED lines=13> */
.L_x_18678:


//--------------------- .text._Z25selective_scan_bwd_kernelI32Selective_Scan_bwd_kernel_traitsILi128ELi16ELb1ELb0ELb0ELb0ELb0EN3c104HalfENS1_7complexIfEEEEv12SSMParamsBwd --------------------------
	.section	.text._Z25selective_scan_bwd_kernelI32Selective_Scan_bwd_kernel_traitsILi128ELi16ELb1ELb0ELb0ELb0ELb0EN3c104HalfENS1_7complexIfEEEEv12SSMParamsBwd,"ax",@progbits
	.align	128
        .global         _Z25selective_scan_bwd_kernelI32Selective_Scan_bwd_kernel_traitsILi128ELi16ELb1ELb0ELb0ELb0ELb0EN3c104HalfENS1_7complexIfEEEEv12SSMParamsBwd
        .type           _Z25selective_scan_bwd_kernelI32Selective_Scan_bwd_kernel_traitsILi128ELi16ELb1ELb0ELb0ELb0ELb0EN3c104HalfENS1_7complexIfEEEEv12SSMParamsBwd,@function
        .size           _Z25selective_scan_bwd_kernelI32Selective_Scan_bwd_kernel_traitsILi128ELi16ELb1ELb0ELb0ELb0ELb0EN3c104HalfENS1_7complexIfEEEEv12SSMParamsBwd,(.L_x_18679 - _Z25selective_scan_bwd_kernelI32Selective_Scan_bwd_kernel_traitsILi128ELi16ELb1ELb0ELb0ELb0ELb0EN3c104HalfENS1_7complexIfEEEEv12SSMParamsBwd)
        .other          _Z25selective_scan_bwd_kernelI32Selective_Scan_bwd_kernel_traitsILi128ELi16ELb1ELb0ELb0ELb0ELb0EN3c104HalfENS1_7complexIfEEEEv12SSMParamsBwd,@"STO_CUDA_ENTRY STV_DEFAULT"
_Z25selective_scan_bwd_kernelI32Selective_Scan_bwd_kernel_traitsILi128ELi16ELb1ELb0ELb0ELb0ELb0EN3c104HalfENS1_7complexIfEEEEv12SSMParamsBwd:
.text._Z25selective_scan_bwd_kernelI32Selective_Scan_bwd_kernel_traitsILi128ELi16ELb1ELb0ELb0ELb0ELb0EN3c104HalfENS1_7complexIfEEEEv12SSMParamsBwd:
[----:B------:R-:W-:Y:S01]  /*0000*/  LDC R1, c[0x0][0x37c] ;  /* 0x0000df00ff017b82 */ /* 0x000fe20000000800 */
[----:B------:R-:W0:Y:S07]  /*0010*/  LDCU.128 UR4, c[0x0][0x450] ;  /* 0x00008a00ff0477ac */ /* 0x000e2e0008000c00 */
        /* <DEDUP_REMOVED lines=19> */
[----:B------:R-:W1:Y:S01]  /*0150*/  LDCU.128 UR12, c[0x0][0x460] ;  /* 0x00008c00ff0c77ac */ /* 0x000e620008000c00 */
        /* <DEDUP_REMOVED lines=11> */
[----:B0-----:R-:W-:-:S02]  /*0210*/  UISETP.NE.U32.AND UP0, UPT, UR18, URZ, UPT ;  /* 0x000000ff1200728c */ /* 0x001fc4000bf05070 */
[----:B------:R-:W-:Y:S02]  /*0220*/  UIMAD.WIDE.U32 UR10, UR9, UR22, UR6 ;  /* 0x00000016090a72a5 */ /* 0x000fe4000f8e0006 */
[----:B------:R-:W-:Y:S02]  /*0230*/  UIMAD UR17, UR30, UR33, UR17 ;  /* 0x000000211e1172a4 */ /* 0x000fe4000f8e0211 */
[----:B------:R-:W-:Y:S01]  /*0240*/  UIMAD UR26, UR9, UR23, UR11 ;  /* 0x00000017091a72a4 */ /* 0x000fe2000f8e020b */
[----:B------:R-:W0:Y:S01]  /*0250*/  LDCU.64 UR22, c[0x0][0x498] ;  /* 0x00009300ff1677ac */ /* 0x000e220008000a00 */
[----:B--2---:R-:W-:Y:S02]  /*0260*/  ULEA UR8, UR27, 0xfffff800, 0xb ;  /* 0xfffff8001b087891 */ /* 0x004fe4000f8e58ff */
[----:B------:R-:W-:Y:S01]  /*0270*/  UISETP.NE.AND.EX UP0, UPT, UR19, URZ, UPT, UP0 ;  /* 0x000000ff1300728c */ /* 0x000fe2000bf05300 */
[----:B------:R-:W2:Y:S01]  /*0280*/  LDCU.64 UR32, c[0x0][0x3b8] ;  /* 0x00007700ff2077ac */ /* 0x000ea20008000a00 */
[----:B------:R-:W-:-:S02]  /*0290*/  UIMAD.WIDE.U32 UR16, UR9, UR34, UR16 ;  /* 0x00000022091072a5 */ /* 0x000fc4000f8e0010 */
[----:B------:R-:W-:Y:S02]  /*02a0*/  UIADD3 UR10, UP1, UPT, UR8, UR10, URZ ;  /* 0x0000000a080a7290 */ /* 0x000fe4000ff3e0ff */
[----:B------:R-:W-:Y:S02]  /*02b0*/  USHF.R.S32.HI UR18, URZ, 0x1f, UR8 ;  /* 0x0000001fff127899 */ /* 0x000fe40008011408 */
[----:B------:R-:W-:Y:S02]  /*02c0*/  UIMAD UR21, UR9, UR35, UR17 ;  /* 0x00000023091572a4 */ /* 0x000fe4000f8e0211 */
[----:B-1----:R-:W-:Y:S02]  /*02d0*/  ULEA UR19, UP2, UR10, UR12, 0x1 ;  /* 0x0000000c0a137291 */ /* 0x002fe4000f8408ff */
[----:B------:R-:W-:Y:S01]  /*02e0*/  UIADD3.X UR26, UPT, UPT, UR18, UR26, URZ, UP1, !UPT ;  /* 0x0000001a121a7290 */ /* 0x000fe20008ffe4ff */
[----:B------:R-:W1:Y:S01]  /*02f0*/  LDCU.64 UR34, c[0x0][0x3d8] ;  /* 0x00007b00ff2277ac */ /* 0x000e620008000a00 */
[----:B------:R-:W-:-:S02]  /*0300*/  UIADD3 UR16, UP3, UPT, UR8, UR16, URZ ;  /* 0x0000001008107290 */ /* 0x000fc4000ff7e0ff */
[----:B------:R-:W-:Y:S02]  /*0310*/  ULEA.HI.X UR26, UR10, UR13, UR26, 0x1, UP2 ;  /* 0x0000000d0a1a7291 */ /* 0x000fe400090f0c1a */
[----:B0-----:R-:W-:Y:S01]  /*0320*/  UIMAD.WIDE.U32 UR12, UR30, UR22, URZ ;  /* 0x000000161e0c72a5 */ /* 0x001fe2000f8e00ff */
[----:B------:R-:W0:Y:S01]  /*0330*/  @UP0 LDCU UR22, c[0x0][0x384] ;  /* 0x00007080ff1607ac */ /* 0x000e220008000800 */
[----:B------:R-:W4:Y:S01]  /*0340*/  LDCU.64 UR6, c[0x0][0x448] ;  /* 0x00008900ff0677ac */ /* 0x000f220008000a00 */
[----:B------:R-:W-:Y:S02]  /*0350*/  ULEA UR20, UP4, UR16, UR14, 0x1 ;  /* 0x0000000e10147291 */ /* 0x000fe4000f8808ff */
[----:B------:R-:W-:Y:S01]  /*0360*/  UIADD3.X UR21, UPT, UPT, UR18, UR21, URZ, UP3, !UPT ;  /* 0x0000001512157290 */ /* 0x000fe20009ffe4ff */
[----:B------:R-:W5:Y:S03]  /*0370*/  @UP0 LDCU UR31, c[0x0][0x38c] ;  /* 0x00007180ff1f07ac */ /* 0x000f660008000800 */
[----:B------:R-:W-:-:S02]  /*0380*/  ULEA.HI.X UR21, UR16, UR15, UR21, 0x1, UP4 ;  /* 0x0000000f10157291 */ /* 0x000fc4000a0f0c15 */
[----:B--2---:R-:W-:Y:S02]  /*0390*/  UIMAD.WIDE.U32 UR16, UR9, UR32, URZ ;  /* 0x00000020091072a5 */ /* 0x004fe4000f8e00ff */
[----:B-1----:R-:W-:Y:S02]  /*03a0*/  UIMAD.WIDE.U32 UR14, UR9, UR34, URZ ;  /* 0x00000022090e72a5 */ /* 0x002fe4000f8e00ff */
[----:B------:R-:W-:Y:S01]  /*03b0*/  UIMAD UR17, UR9, UR33, UR17 ;  /* 0x00000021091172a4 */ /* 0x000fe2000f8e0211 */
[----:B------:R-:W1:Y:S01]  /*03c0*/  @UP0 LDCU.64 UR32, c[0x0][0x480] ;  /* 0x00009000ff2007ac */ /* 0x000e620008000a00 */
[----:B------:R-:W-:Y:S02]  /*03d0*/  UIMAD UR13, UR30, UR23, UR13 ;  /* 0x000000171e0d72a4 */ /* 0x000fe4000f8e020d */
[----:B------:R-:W-:Y:S02]  /*03e0*/  ULEA UR10, UP2, UR14, UR4, 0x3 ;  /* 0x000000040e0a7291 */ /* 0x000fe4000f8418ff */
[----:B0-----:R-:W-:-:S02]  /*03f0*/  @UP0 UIMAD UR4, UR30, UR22, UR9 ;  /* 0x000000161e0402a4 */ /* 0x001fc4000f8e0209 */
[----:B------:R-:W-:Y:S02]  /*0400*/  UIMAD UR15, UR9, UR35, UR15 ;  /* 0x00000023090f72a4 */ /* 0x000fe4000f8e020f */
[----:B----4-:R-:W-:Y:S02]  /*0410*/  ULEA UR11, UP1, UR16, UR6, 0x3 ;  /* 0x00000006100b7291 */ /* 0x010fe4000f8218ff */
[----:B------:R-:W-:Y:S02]  /*0420*/  UIMAD.WIDE.U32 UR12, UR9, UR28, UR12 ;  /* 0x0000001c090c72a5 */ /* 0x000fe4000f8e000c */
[----:B------:R-:W-:Y:S01]  /*0430*/  @UP0 UIMAD UR4, UR4, UR27, URZ ;  /* 0x0000001b040402a4 */ /* 0x000fe2000f8e02ff */
[----:B------:R-:W0:Y:S01]  /*0440*/  LDCU.64 UR34, c[0x0][0x528] ;  /* 0x0000a500ff2277ac */ /* 0x000e220008000a00 */
[----:B------:R-:W-:Y:S02]  /*0450*/  ULEA.HI.X UR14, UR14, UR5, UR15, 0x3, UP2 ;  /* 0x000000050e0e7291 */ /* 0x000fe400090f1c0f */
[----:B------:R-:W-:-:S02]  /*0460*/  ULEA.HI.X UR15, UR16, UR7, UR17, 0x3, UP1 ;  /* 0x00000007100f7291 */ /* 0x000fc400088f1c11 */
[----:B------:R-:W-:Y:S02]  /*0470*/  UIADD3 UR12, UP1, UPT, UR8, UR12, URZ ;  /* 0x0000000c080c7290 */ /* 0x000fe4000ff3e0ff */
[----:B-----5:R-:W-:Y:S01]  /*0480*/  @UP0 UIMAD UR8, UR4, UR31, URZ ;  /* 0x0000001f040802a4 */ /* 0x020fe2000f8e02ff */
[----:B------:R-:W-:Y:S02]  /*0490*/  UMOV UR5, URZ ;  /* 0x000000ff00057c82 */ /* 0x000fe40008000000 */
[----:B------:R-:W-:Y:S01]  /*04a0*/  UMOV UR4, URZ ;  /* 0x000000ff00047c82 */ /* 0x000fe20008000000 */
[----:B-1----:R-:W-:Y:S02]  /*04b0*/  @UP0 UIMAD.WIDE UR4, UR8, 0x10, UR32 ;  /* 0x00000010080408a5 */ /* 0x002fe4000f8e0220 */
[----:B------:R-:W-:Y:S01]  /*04c0*/  UISETP.GE.AND UP0, UPT, UR27, 0x1, UPT ;  /* 0x000000011b00788c */ /* 0x000fe2000bf06270 */
[----:B------:R-:W-:Y:S01]  /*04d0*/  UMOV UR6, URZ ;  /* 0x000000ff00067c82 */ /* 0x000fe20008000000 */
[----:B------:R-:W-:Y:S01]  /*04e0*/  UMOV UR7, URZ ;  /* 0x000000ff00077c82 */ /* 0x000fe20008000000 */
[----:B------:R-:W-:-:S04]  /*04f0*/  UIMAD UR23, UR9, UR29, UR13 ;  /* 0x0000001d091772a4 */ /* 0x000fc8000f8e020d */
[----:B------:R-:W-:Y:S02]  /*0500*/  UIADD3.X UR23, UPT, UPT, UR18, UR23, URZ, UP1, !UPT ;  /* 0x0000001712177290 */ /* 0x000fe40008ffe4ff */
[----:B0-----:R-:W-:-:S04]  /*0510*/  ULEA UR22, UP1, UR12, UR34, 0x1 ;  /* 0x000000220c167291 */ /* 0x001fc8000f8208ff */
[----:B------:R-:W-:Y:S01]  /*0520*/  ULEA.HI.X UR23, UR12, UR35, UR23, 0x1, UP1 ;  /* 0x000000230c177291 */ /* 0x000fe200088f0c17 */
[----:B---3--:R-:W-:Y:S02]  /*0530*/  @P0 R2UR UR6, R2 ;  /* 0x00000000020602ca */ /* 0x008fe400000e0000 */
[----:B------:R-:W-:Y:S01]  /*0540*/  @P1 R2UR UR7, R4 ;  /* 0x00000000040712ca */ /* 0x000fe200000e0000 */
[----:B------:R-:W-:-:S14]  /*0550*/  BRA.U !UP0, `(.L_x_3100) ;  /* 0x0000007108d07547 */ /* 0x000fdc000b800000 */
[----:B------:R-:W0:Y:S01]  /*0560*/  S2R R3, SR_CgaCtaId ;  /* 0x0000000000037919 */ /* 0x000e220000008800 */
[----:B------:R-:W1:Y:S01]  /*0570*/  LDCU.64 UR16, c[0x0][0x3a0] ;  /* 0x00007400ff1077ac */ /* 0x000e620008000a00 */
[----:B------:R-:W-:Y:S01]  /*0580*/  MOV R0, 0x400 ;  /* 0x0000040000007802 */ /* 0x000fe20000000f00 */
[----:B------:R-:W2:Y:S01]  /*0590*/  S2R R128, SR_TID.X ;  /* 0x0000000000807919 */ /* 0x000ea20000002100 */
[----:B------:R-:W-:Y:S01]  /*05a0*/  MOV R130, RZ ;  /* 0x000000ff00827202 */ /* 0x000fe20000000f00 */
[----:B------:R-:W-:Y:S01]  /*05b0*/  UMOV UR18, UR19 ;  /* 0x0000001300127c82 */ /* 0x000fe20008000000 */
[----:B------:R-:W-:Y:S01]  /*05c0*/  MOV R129, RZ ;  /* 0x000000ff00817202 */ /* 0x000fe20000000f00 */
[----:B------:R-:W-:Y:S01]  /*05d0*/  UMOV UR19, UR26 ;  /* 0x0000001a00137c82 */ /* 0x000fe20008000000 */
[----:B-1----:R-:W-:Y:S01]  /*05e0*/  UIMAD.WIDE.U32 UR12, UR9, UR16, URZ ;  /* 0x00000010090c72a5 */ /* 0x002fe2000f8e00ff */
[----:B------:R-:W1:Y:S03]  /*05f0*/  LDCU UR16, c[0x0][0x394] ;  /* 0x00007280ff1077ac */ /* 0x000e660008000800 */
[----:B------:R-:W-:Y:S01]  /*0600*/  UIMAD UR17, UR9, UR17, UR13 ;  /* 0x00000011091172a4 */ /* 0x000fe2000f8e020d */
[----:B0-----:R-:W-:-:S04]  /*0610*/  LEA R0, R3, R0, 0x18 ;  /* 0x0000000003007211 */ /* 0x001fc800078ec0ff */
[----:B------:R-:W-:Y:S02]  /*0620*/  IADD3 R0, PT, PT, R0, 0x1100, RZ ;  /* 0x0000110000007810 */ /* 0x000fe40007ffe0ff */
[C---:B--2---:R-:W-:Y:S02]  /*0630*/  LEA.HI R125, R128.reuse, R128, RZ, 0x1e ;  /* 0x00000080807d7211 */ /* 0x044fe400078ff0ff */
[C---:B------:R-:W-:Y:S01]  /*0640*/  SHF.L.U32 R126, R128.reuse, 0x1, RZ ;  /* 0x00000001807e7819 */ /* 0x040fe200000006ff */
[C---:B------:R-:W-:Y:S01]  /*0650*/  IMAD R124, R128.reuse, 0x50, R0 ;  /* 0x00000050807c7824 */ /* 0x040fe200078e0200 */
[----:B------:R-:W-:Y:S02]  /*0660*/  LOP3.LUT R127, R128, 0x1f, RZ, 0xc0, !PT ;  /* 0x0000001f807f7812 */ /* 0x000fe400078ec0ff */
[----:B------:R-:W-:Y:S02]  /*0670*/  LOP3.LUT R126, R126, 0x7c0, RZ, 0xc0, !PT ;  /* 0x000007c07e7e7812 */ /* 0x000fe400078ec0ff */
[----:B-1----:R-:W-:-:S07]  /*0680*/  LEA R125, R125, R0, 0x4 ;  /* 0x000000007d7d7211 */ /* 0x002fce00078e20ff */
.L_x_3136:
[----:B------:R-:W-:Y:S01]  /*0690*/  BAR.SYNC.DEFER_BLOCKING 0x0 ;  /* 0x0000000000007b1d */ /* 0x000fe20000010000 */
[----:B0-----:R-:W-:Y:S02]  /*06a0*/  MOV R2, UR18 ;  /* 0x0000001200027c02 */ /* 0x001fe40008000f00 */
[----:B------:R-:W-:Y:S02]  /*06b0*/  MOV R3, UR19 ;  /* 0x0000001300037c02 */ /* 0x000fe40008000f00 */
[----:B------:R-:W-:-:S05]  /*06c0*/  IADD3 R5, PT, PT, R127, R126, RZ ;  /* 0x0000007e7f057210 */ /* 0x000fca0007ffe0ff */
[----:B------:R-:W-:-:S05]  /*06d0*/  IMAD.WIDE.U32 R2, R5, 0x10, R2 ;  /* 0x0000001005027825 */ /* 0x000fca00078e0002 */
[----:B------:R-:W2:Y:S04]  /*06e0*/  LDG.E.128 R8, desc[UR24][R2.64] ;  /* 0x0000001802087981 */ /* 0x000ea8000c1e1d00 */
[----:B------:R-:W3:Y:S01]  /*06f0*/  LDG.E.128 R16, desc[UR24][R2.64+0x200] ;  /* 0x0002001802107981 */ /* 0x000ee2000c1e1d00 */
[----:B------:R-:W0:Y:S01]  /*0700*/  S2UR UR26, SR_CgaCtaId ;  /* 0x00000000001a79c3 */ /* 0x000e220000008800 */
[----:B------:R-:W-:Y:S01]  /*0710*/  UMOV UR8, 0x400 ;  /* 0x0000040000087882 */ /* 0x000fe20000000000 */
[----:B------:R-:W-:Y:S01]  /*0720*/  MOV R12, UR20 ;  /* 0x00000014000c7c02 */ /* 0x000fe20008000f00 */
[----:B------:R-:W1:Y:S01]  /*0730*/  S2R R123, SR_LANEID ;  /* 0x00000000007b7919 */ /* 0x000e620000000000 */
[----:B------:R-:W-:-:S03]  /*0740*/  MOV R13, UR21 ;  /* 0x00000015000d7c02 */ /* 0x000fc60008000f00 */
[----:B------:R-:W-:Y:S01]  /*0750*/  IMAD.WIDE.U32 R12, R5, 0x10, R12 ;  /* 0x00000010050c7825 */ /* 0x000fe200078e000c */
[----:B0-----:R-:W-:Y:S01]  /*0760*/  ULEA UR8, UR26, UR8, 0x18 ;  /* 0x000000081a087291 */ /* 0x001fe2000f8ec0ff */
[----:B-1----:R-:W-:-:S05]  /*0770*/  IADD3 R122, PT, PT, R126, R123, RZ ;  /* 0x0000007b7e7a7210 */ /* 0x002fca0007ffe0ff */
[----:B------:R-:W-:-:S05]  /*0780*/  LEA R122, R122, UR8, 0x4 ;  /* 0x000000087a7a7c11 */ /* 0x000fca000f8e20ff */
[----:B------:R-:W0:Y:S01]  /*0790*/  LDCU UR8, c[0x0][0x38c] ;  /* 0x00007180ff0877ac */ /* 0x000e220008000800 */
[----:B------:R-:W-:Y:S01]  /*07a0*/  LEA R121, R123, R122, 0x4 ;  /* 0x0000007a7b797211 */ /* 0x000fe200078e20ff */
[----:B--2---:R-:W-:Y:S04]  /*07b0*/  STS.128 [R122], R8 ;  /* 0x000000087a007388 */ /* 0x004fe80000000c00 */
[----:B---3--:R1:W-:Y:S01]  /*07c0*/  STS.128 [R122+0x200], R16 ;  /* 0x000200107a007388 */ /* 0x0083e20000000c00 */
[----:B------:R-:W-:-:S03]  /*07d0*/  NOP ;  /* 0x0000000000007918 */ /* 0x000fc60000000000 */
[----:B------:R-:W2:Y:S04]  /*07e0*/  LDS.128 R20, [R121] ;  /* 0x0000000079147984 */ /* 0x000ea80000000c00 */
[----:B------:R-:W3:Y:S01]  /*07f0*/  LDS.128 R100, [R121+0x10] ;  /* 0x0000100079647984 */ /* 0x000ee20000000c00 */
[----:B------:R-:W-:Y:S06]  /*0800*/  BAR.SYNC.DEFER_BLOCKING 0x0 ;  /* 0x0000000000007b1d */ /* 0x000fec0000010000 */
[----:B------:R-:W4:Y:S04]  /*0810*/  LDG.E.128 R24, desc[UR24][R12.64] ;  /* 0x000000180c187981 */ /* 0x000f28000c1e1d00 */
[----:B------:R-:W5:Y:S01]  /*0820*/  LDG.E.128 R28, desc[UR24][R12.64+0x200] ;  /* 0x000200180c1c7981 */ /* 0x000f62000c1e1d00 */
[----:B------:R-:W-:-:S02]  /*0830*/  MOV R2, UR22 ;  /* 0x0000001600027c02 */ /* 0x000fc40008000f00 */
[----:B------:R-:W-:-:S03]  /*0840*/  MOV R3, UR23 ;  /* 0x0000001700037c02 */ /* 0x000fc60008000f00 */
[----:B------:R-:W-:Y:S01]  /*0850*/  IMAD.WIDE.U32 R2, R5, 0x10, R2 ;  /* 0x0000001005027825 */ /* 0x000fe200078e0002 */
[----:B----4-:R-:W-:Y:S04]  /*0860*/  STS.128 [R122], R24 ;  /* 0x000000187a007388 */ /* 0x010fe80000000c00 */
[----:B-----5:R-:W-:Y:S01]  /*0870*/  STS.128 [R122+0x200], R28 ;  /* 0x0002001c7a007388 */ /* 0x020fe20000000c00 */
[----:B------:R-:W-:-:S03]  /*0880*/  NOP ;  /* 0x0000000000007918 */ /* 0x000fc60000000000 */
[----:B------:R-:W-:Y:S04]  /*0890*/  LDS.128 R8, [R121] ;  /* 0x0000000079087984 */ /* 0x000fe80000000c00 */
[----:B------:R-:W-:Y:S01]  /*08a0*/  LDS.128 R4, [R121+0x10] ;  /* 0x0000100079047984 */ /* 0x000fe20000000c00 */
[----:B------:R-:W-:Y:S06]  /*08b0*/  BAR.SYNC.DEFER_BLOCKING 0x0 ;  /* 0x0000000000007b1d */ /* 0x000fec0000010000 */
[----:B-1----:R-:W4:Y:S04]  /*08c0*/  LDG.E.128 R16, desc[UR24][R2.64] ;  /* 0x0000001802107981 */ /* 0x002f28000c1e1d00 */
[----:B------:R-:W5:Y:S01]  /*08d0*/  LDG.E.128 R12, desc[UR24][R2.64+0x200] ;  /* 0x00020018020c7981 */ /* 0x000f62000c1e1d00 */
[--C-:B--2---:R-:W-:Y:S01]  /*08e0*/  HADD2.F32 R120, -RZ, R20.reuse.H0_H0 ;  /* 0x20000014ff787230 */ /* 0x104fe20000004100 */
[----:B0-----:R-:W-:Y:S01]  /*08f0*/  UISETP.GE.AND UP0, UPT, UR8, 0x1, UPT ;  /* 0x000000010800788c */ /* 0x001fe2000bf06270 */
[----:B------:R-:W-:Y:S01]  /*0900*/  HADD2.F32 R119, -RZ, R20.H1_H1 ;  /* 0x30000014ff777230 */ /* 0x000fe20000004100 */
[----:B------:R-:W-:Y:S01]  /*0910*/  CS2R R98, SRZ ;  /* 0x0000000000627805 */ /* 0x000fe2000001ff00 */
[--C-:B------:R-:W-:Y:S01]  /*0920*/  HADD2.F32 R118, -RZ, R21.reuse.H0_H0 ;  /* 0x20000015ff767230 */ /* 0x100fe20000004100 */
[----:B------:R-:W-:Y:S01]  /*0930*/  CS2R R96, SRZ ;  /* 0x0000000000607805 */ /* 0x000fe2000001ff00 */
        /* <DEDUP_REMOVED lines=9> */
[----:B------:R-:W-:Y:S01]  /*09d0*/  MOV R87, RZ ;  /* 0x000000ff00577202 */ /* 0x000fe20000000f00 */
[----:B---3--:R-:W-:-:S02]  /*09e0*/  HADD2.F32 R112, -RZ, R100.H0_H0 ;  /* 0x20000064ff707230 */ /* 0x008fc40000004100 */
[----:B------:R-:W-:Y:S02]  /*09f0*/  HADD2.F32 R109, -RZ, R100.H1_H1 ;  /* 0x30000064ff6d7230 */ /* 0x000fe40000004100 */
[--C-:B------:R-:W-:Y:S02]  /*0a00*/  HADD2.F32 R108, -RZ, R101.reuse.H0_H0 ;  /* 0x20000065ff6c7230 */ /* 0x100fe40000004100 */
[----:B------:R-:W-:Y:S01]  /*0a10*/  HADD2.F32 R107, -RZ, R101.H1_H1 ;  /* 0x30000065ff6b7230 */ /* 0x000fe20000004100 */
[----:B------:R-:W-:Y:S01]  /*0a20*/  CS2R R100, SRZ ;  /* 0x0000000000647805 */ /* 0x000fe2000001ff00 */
[--C-:B------:R-:W-:Y:S02]  /*0a30*/  HADD2.F32 R106, -RZ, R102.reuse.H0_H0 ;  /* 0x20000066ff6a7230 */ /* 0x100fe40000004100 */
[----:B------:R-:W-:Y:S02]  /*0a40*/  HADD2.F32 R105, -RZ, R102.H1_H1 ;  /* 0x30000066ff697230 */ /* 0x000fe40000004100 */
[----:B------:R-:W-:-:S02]  /*0a50*/  HFMA2 R102, -RZ, RZ, 0, 0 ;  /* 0x00000000ff667431 */ /* 0x000fc400000001ff */
[--C-:B------:R-:W-:Y:S02]  /*0a60*/  HADD2.F32 R104, -RZ, R103.reuse.H0_H0 ;  /* 0x20000067ff687230 */ /* 0x100fe40000004100 */
[----:B------:R-:W-:Y:S01]  /*0a70*/  HADD2.F32 R103, -RZ, R103.H1_H1 ;  /* 0x30000067ff677230 */ /* 0x000fe20000004100 */
[----:B----4-:R-:W-:Y:S04]  /*0a80*/  STS.128 [R122], R16 ;  /* 0x000000107a007388 */ /* 0x010fe80000000c00 */
[----:B-----5:R-:W-:Y:S01]  /*0a90*/  STS.128 [R122+0x200], R12 ;  /* 0x0002000c7a007388 */ /* 0x020fe20000000c00 */
[----:B------:R-:W-:-:S03]  /*0aa0*/  NOP ;  /* 0x0000000000007918 */ /* 0x000fc60000000000 */
[----:B------:R-:W0:Y:S04]  /*0ab0*/  LDS.128 R24, [R121] ;  /* 0x0000000079187984 */ /* 0x000e280000000c00 */
[----:B------:R-:W1:Y:S01]  /*0ac0*/  LDS.128 R28, [R121+0x10] ;  /* 0x00001000791c7984 */ /* 0x000e620000000c00 */
[--C-:B0-----:R-:W-:Y:S02]  /*0ad0*/  HADD2.F32 R0, -RZ, R24.reuse.H0_H0 ;  /* 0x20000018ff007230 */ /* 0x101fe40000004100 */
[----:B------:R-:W-:Y:S02]  /*0ae0*/  HADD2.F32 R24, -RZ, R24.H1_H1 ;  /* 0x30000018ff187230 */ /* 0x000fe40000004100 */
[--C-:B------:R-:W-:Y:S02]  /*0af0*/  HADD2.F32 R45, -RZ, R25.reuse.H0_H0 ;  /* 0x20000019ff2d7230 */ /* 0x100fe40000004100 */
[----:B------:R-:W-:Y:S01]  /*0b00*/  FFMA.FTZ R129, R0, R120, R129 ;  /* 0x0000007800817223 */ /* 0x000fe20000010081 */
[----:B------:R-:W-:-:S02]  /*0b10*/  HADD2.F32 R44, -RZ, R25.H1_H1 ;  /* 0x30000019ff2c7230 */ /* 0x000fc40000004100 */
[----:B------:R-:W-:Y:S01]  /*0b20*/  FMUL.FTZ R86, R0, UR6 ;  /* 0x0000000600567c20 */ /* 0x000fe20008410000 */
[--C-:B------:R-:W-:Y:S02]  /*0b30*/  HADD2.F32 R43, -RZ, R26.reuse.H0_H0 ;  /* 0x2000001aff2b7230 */ /* 0x100fe40000004100 */
[C---:B------:R-:W-:Y:S01]  /*0b40*/  FFMA.FTZ R2, R24.reuse, R119, R129 ;  /* 0x0000007718027223 */ /* 0x040fe20000010081 */
[----:B------:R-:W-:Y:S02]  /*0b50*/  HADD2.F32 R26, -RZ, R26.H1_H1 ;  /* 0x3000001aff1a7230 */ /* 0x000fe40000004100 */
[----:B------:R-:W-:Y:S01]  /*0b60*/  FMUL.FTZ R85, R24, UR6 ;  /* 0x0000000618557c20 */ /* 0x000fe20008410000 */
[--C-:B------:R-:W-:Y:S02]  /*0b70*/  HADD2.F32 R41, -RZ, R27.reuse.H0_H0 ;  /* 0x2000001bff297230 */ /* 0x100fe40000004100 */
[----:B------:R-:W-:Y:S01]  /*0b80*/  FFMA.FTZ R3, R45, R118, R2 ;  /* 0x000000762d037223 */ /* 0x000fe20000010002 */
[----:B------:R-:W-:-:S02]  /*0b90*/  HADD2.F32 R40, -RZ, R27.H1_H1 ;  /* 0x3000001bff287230 */ /* 0x000fc40000004100 */
[----:B------:R-:W-:Y:S01]  /*0ba0*/  FMUL.FTZ R84, R45, UR6 ;  /* 0x000000062d547c20 */ /* 0x000fe20008410000 */
[--C-:B-1----:R-:W-:Y:S02]  /*0bb0*/  HADD2.F32 R39, -RZ, R28.reuse.H0_H0 ;  /* 0x2000001cff277230 */ /* 0x102fe40000004100 */
[C---:B------:R-:W-:Y:S01]  /*0bc0*/  FFMA.FTZ R2, R44.reuse, R117, R3 ;  /* 0x000000752c027223 */ /* 0x040fe20000010003 */
[----:B------:R-:W-:Y:S02]  /*0bd0*/  HADD2.F32 R38, -RZ, R28.H1_H1 ;  /* 0x3000001cff267230 */ /* 0x000fe40000004100 */
[----:B------:R-:W-:Y:S01]  /*0be0*/  FMUL.FTZ R59, R44, UR6 ;  /* 0x000000062c3b7c20 */ /* 0x000fe20008410000 */
        /* <DEDUP_REMOVED lines=12> */
[C---:B------:R-:W-:Y:S01]  /*0cb0*/  FMUL.FTZ R55, R40.reuse, UR6 ;  /* 0x0000000628377c20 */ /* 0x040fe20008410000 */
        /* <DEDUP_REMOVED lines=10> */
[----:B------:R-:W-:-:S02]  /*0d60*/  FMUL.FTZ R47, R32, UR6 ;  /* 0x00000006202f7c20 */ /* 0x000fc40008410000 */
[----:B------:R-:W-:-:S04]  /*0d70*/  FFMA.FTZ R3, R37, R108, R2 ;  /* 0x0000006c25037223 */ /* 0x000fc80000010002 */
[----:B------:R-:W-:-:S04]  /*0d80*/  FFMA.FTZ R2, R36, R107, R3 ;  /* 0x0000006b24027223 */ /* 0x000fc80000010003 */
[----:B------:R-:W-:-:S04]  /*0d90*/  FFMA.FTZ R3, R35, R106, R2 ;  /* 0x0000006a23037223 */ /* 0x000fc80000010002 */
[----:B------:R-:W-:-:S04]  /*0da0*/  FFMA.FTZ R2, R34, R105, R3 ;  /* 0x0000006922027223 */ /* 0x000fc80000010003 */
[----:B------:R-:W-:-:S04]  /*0db0*/  FFMA.FTZ R129, R33, R104, R2 ;  /* 0x0000006821817223 */ /* 0x000fc80000010002 */
[----:B------:R-:W-:Y:S01]  /*0dc0*/  FFMA.FTZ R129, R32, R103, R129 ;  /* 0x0000006720817223 */ /* 0x000fe20000010081 */
[----:B------:R-:W-:Y:S06]  /*0dd0*/  BAR.SYNC.DEFER_BLOCKING 0x0 ;  /* 0x0000000000007b1d */ /* 0x000fec0000010000 */
[----:B------:R-:W-:Y:S05]  /*0de0*/  BRA.U !UP0, `(.L_x_3101) ;  /* 0x0000006508547547 */ /* 0x000fea000b800000 */
[----:B------:R-:W-:Y:S01]  /*0df0*/  HADD2.F32 R27, -RZ, R10.H0_H0 ;  /* 0x2000000aff1b7230 */ /* 0x000fe20000004100 */
[----:B------:R-:W-:Y:S01]  /*0e00*/  UISETP.NE.AND UP0, UPT, UR16, 0x1, UPT ;  /* 0x000000011000788c */ /* 0x000fe2000bf05270 */
[----:B------:R-:W-:Y:S02]  /*0e10*/  HADD2.F32 R25, -RZ, R11.H0_H0 ;  /* 0x2000000bff197230 */ /* 0x000fe40000004100 */
[----:B------:R-:W-:Y:S01]  /*0e20*/  FADD.FTZ R46, R24, R24 ;  /* 0x00000018182e7221 */ /* 0x000fe20000010000 */
[--C-:B------:R-:W-:Y:S02]  /*0e30*/  HADD2.F32 R31, -RZ, R8.reuse.H0_H0 ;  /* 0x20000008ff1f7230 */ /* 0x100fe40000004100 */
[----:B------:R-:W-:Y:S01]  /*0e40*/  FADD.FTZ R42, R26, R26 ;  /* 0x0000001a1a2a7221 */ /* 0x000fe20000010000 */
[----:B------:R-:W-:Y:S01]  /*0e50*/  HADD2.F32 R30, -RZ, R8.H1_H1 ;  /* 0x30000008ff1e7230 */ /* 0x000fe20000004100 */
[----:B------:R-:W-:Y:S01]  /*0e60*/  PLOP3.LUT P1, PT, PT, PT, UP0, 0x80, 0x8 ;  /* 0x000000000008781c */ /* 0x000fe20003f2f008 */
[----:B------:R-:W-:-:S02]  /*0e70*/  HADD2.F32 R10, -RZ, R10.H1_H1 ;  /* 0x3000000aff0a7230 */ /* 0x000fc40000004100 */
[----:B------:R-:W-:Y:S01]  /*0e80*/  FADD.FTZ R31, R31, UR7 ;  /* 0x000000071f1f7e21 */ /* 0x000fe20008010000 */
[----:B------:R-:W-:Y:S02]  /*0e90*/  HADD2.F32 R11, -RZ, R11.H1_H1 ;  /* 0x3000000bff0b7230 */ /* 0x000fe40000004100 */
[----:B------:R-:W-:Y:S01]  /*0ea0*/  FADD.FTZ R30, R30, UR7 ;  /* 0x000000071e1e7e21 */ /* 0x000fe20008010000 */
[--C-:B------:R-:W-:Y:S02]  /*0eb0*/  HADD2.F32 R23, -RZ, R4.reuse.H0_H0 ;  /* 0x20000004ff177230 */ /* 0x100fe40000004100 */
[----:B------:R-:W-:Y:S01]  /*0ec0*/  FADD.FTZ R27, R27, UR7 ;  /* 0x000000071b1b7e21 */ /* 0x000fe20008010000 */
[----:B------:R-:W-:Y:S02]  /*0ed0*/  HADD2.F32 R22, -RZ, R4.H1_H1 ;  /* 0x30000004ff167230 */ /* 0x000fe40000004100 */
[----:B------:R-:W-:Y:S01]  /*0ee0*/  FADD.FTZ R26, R10, UR7 ;  /* 0x000000070a1a7e21 */ /* 0x000fe20008010000 */
[----:B------:R-:W-:-:S02]  /*0ef0*/  HADD2.F32 R21, -RZ, R5.H0_H0 ;  /* 0x20000005ff157230 */ /* 0x000fc40000004100 */
        /* <DEDUP_REMOVED lines=33> */
[----:B------:R-:W-:Y:S01]  /*1110*/  FADD.FTZ R28, R28, UR7 ;  /* 0x000000071c1c7e21 */ /* 0x000fe20008010000 */
[----:B------:R-:W-:Y:S01]  /*1120*/  ISETP.EQ.AND P1, PT, R127, RZ, P1 ;  /* 0x000000ff7f00720c */ /* 0x000fe20000f22270 */
        /* <DEDUP_REMOVED lines=15> */
[----:B------:R-:W1:Y:S01]  /*1220*/  LDCU UR41, c[0x0][0x38c] ;  /* 0x00007180ff2977ac */ /* 0x000e620008000800 */
[----:B------:R-:W2:Y:S01]  /*1230*/  LDCU.64 UR32, c[0x0][0x3e0] ;  /* 0x00007c00ff2077ac */ /* 0x000ea20008000a00 */
[----:B------:R-:W3:Y:S01]  /*1240*/  LDCU.64 UR34, c[0x0][0x3c0] ;  /* 0x00007800ff2277ac */ /* 0x000ee20008000a00 */
[----:B------:R-:W4:Y:S01]  /*1250*/  LDCU.64 UR36, c[0x0][0x440] ;  /* 0x00008800ff2477ac */ /* 0x000f220008000a00 */
[----:B------:R-:W0:Y:S01]  /*1260*/  LDCU.64 UR38, c[0x0][0x3a8] ;  /* 0x00007500ff2677ac */ /* 0x000e220008000a00 */
[----:B------:R-:W-:-:S05]  /*1270*/  UMOV UR8, URZ ;  /* 0x000000ff00087c82 */ /* 0x000fca0008000000 */
.L_x_3135:
[----:B------:R-:W-:Y:S01]  /*1280*/  UMOV UR26, UR12 ;  /* 0x0000000c001a7c82 */ /* 0x000fe20008000000 */
[----:B------:R-:W-:Y:S02]  /*1290*/  UMOV UR27, UR17 ;  /* 0x00000011001b7c82 */ /* 0x000fe40008000000 */
[----:B0-----:R-:W-:-:S04]  /*12a0*/  UIMAD.WIDE.U32 UR26, UR8, UR38, UR26 ;  /* 0x00000026081a72a5 */ /* 0x001fc8000f8e001a */
[----:B------:R-:W-:Y:S02]  /*12b0*/  UIMAD UR27, UR8, UR39, UR27 ;  /* 0x00000027081b72a4 */ /* 0x000fe4000f8e021b */
[----:B----4-:R-:W-:-:S04]  /*12c0*/  ULEA UR28, UP0, UR26, UR36, 0x3 ;  /* 0x000000241a1c7291 */ /* 0x010fc8000f8018ff */
[----:B------:R-:W-:Y:S02]  /*12d0*/  ULEA.HI.X UR26, UR26, UR37, UR27, 0x3, UP0 ;  /* 0x000000251a1a7291 */ /* 0x000fe400080f1c1b */
[----:B------:R-:W-:-:S04]  /*12e0*/  MOV R64, UR28 ;  /* 0x0000001c00407c02 */ /* 0x000fc80008000f00 */
[----:B------:R-:W-:-:S06]  /*12f0*/  MOV R65, UR26 ;  /* 0x0000001a00417c02 */ /* 0x000fcc0008000f00 */
[----:B------:R-:W4:Y:S01]  /*1300*/  LDG.E.64 R64, desc[UR24][R64.64] ;  /* 0x0000001840407981 */ /* 0x000f22000c1e1b00 */
[----:B---3--:R-:W-:Y:S02]  /*1310*/  UIMAD.WIDE.U32 UR26, UR8, UR34, URZ ;  /* 0x00000022081a72a5 */ /* 0x008fe4000f8e00ff */
[----:B--2---:R-:W-:Y:S02]  /*1320*/  UIMAD.WIDE.U32 UR28, UR8, UR32, URZ ;  /* 0x00000020081c72a5 */ /* 0x004fe4000f8e00ff */
[----:B------:R-:W-:Y:S02]  /*1330*/  UIMAD UR31, UR8, UR35, UR27 ;  /* 0x00000023081f72a4 */ /* 0x000fe4000f8e021b */
[----:B------:R-:W-:Y:S02]  /*1340*/  UIMAD UR27, UR8, UR33, UR29 ;  /* 0x00000021081b72a4 */ /* 0x000fe4000f8e021d */
[----:B------:R-:W-:Y:S02]  /*1350*/  ULEA UR42, UP0, UR26, UR11, 0x3 ;  /* 0x0000000b1a2a7291 */ /* 0x000fe4000f8018ff */
[----:B------:R-:W-:-:S02]  /*1360*/  ULEA UR29, UP1, UR28, UR10, 0x3 ;  /* 0x0000000a1c1d7291 */ /* 0x000fc4000f8218ff */
[----:B------:R-:W-:Y:S02]  /*1370*/  ULEA.HI.X UR26, UR26, UR15, UR31, 0x3, UP0 ;  /* 0x0000000f1a1a7291 */ /* 0x000fe400080f1c1f */
[----:B------:R-:W-:Y:S01]  /*1380*/  ULEA.HI.X UR28, UR28, UR14, UR27, 0x3, UP1 ;  /* 0x0000000e1c1c7291 */ /* 0x000fe200088f1c1b */
[----:B------:R-:W-:Y:S02]  /*1390*/  MOV R60, UR42 ;  /* 0x0000002a003c7c02 */ /* 0x000fe40008000f00 */
        /* <DEDUP_REMOVED lines=12> */
[----:B----4-:R-:W-:Y:S02]  /*1460*/  R2UR UR29, R65 ;  /* 0x00000000411d72ca */ /* 0x010fe400000e0000 */
[----:B------:R-:W-:-:S11]  /*1470*/  R2UR UR28, R64 ;  /* 0x00000000401c72ca */ /* 0x000fd600000e0000 */
[----:B------:R-:W-:Y:S01]  /*1480*/  FMUL.FTZ R65, R31, UR29 ;  /* 0x0000001d1f417c20 */ /* 0x000fe20008410000 */
[----:B------:R-:W-:-:S03]  /*1490*/  FMUL.FTZ R64, R17, UR29 ;  /* 0x0000001d11407c20 */ /* 0x000fc60008410000 */
[----:B------:R-:W-:Y:S01]  /*14a0*/  FMUL.RZ R66, R65, 0.15915493667125701904 ;  /* 0x3e22f98341427820 */ /* 0x000fe2000040c000 */
[----:B------:R-:W-:Y:S01]  /*14b0*/  FMUL.FTZ R65, R30, UR29 ;  /* 0x0000001d1e417c20 */ /* 0x000fe20008410000 */
[----:B------:R-:W-:Y:S01]  /*14c0*/  FMUL.RZ R76, R64, 0.15915493667125701904 ;  /* 0x3e22f983404c7820 */ /* 0x000fe2000040c000 */
[----:B------:R-:W-:Y:S01]  /*14d0*/  FMUL.FTZ R64, R16, UR29 ;  /* 0x0000001d10407c20 */ /* 0x000fe20008410000 */
[----:B------:R-:W-:Y:S01]  /*14e0*/  MUFU.SIN R68, R66 ;  /* 0x0000004200447308 */ /* 0x000fe20000000400 */
[----:B------:R-:W-:Y:S01]  /*14f0*/  FMUL.RZ R70, R65, 0.15915493667125701904 ;  /* 0x3e22f98341467820 */ /* 0x000fe2000040c000 */
[----:B------:R-:W-:Y:S01]  /*1500*/  FMUL.FTZ R65, R29, UR29 ;  /* 0x0000001d1d417c20 */ /* 0x000fe20008410000 */
[----:B------:R-:W-:-:S03]  /*1510*/  FMUL.RZ R138, R64, 0.15915493667125701904 ;  /* 0x3e22f983408a7820 */ /* 0x000fc6000040c000 */
[----:B------:R-:W-:Y:S01]  /*1520*/  FMUL.RZ R72, R65, 0.15915493667125701904 ;  /* 0x3e22f98341487820 */ /* 0x000fe2000040c000 */
[----:B------:R-:W-:Y:S01]  /*1530*/  FMUL.FTZ R65, R28, UR29 ;  /* 0x0000001d1c417c20 */ /* 0x000fe20008410000 */
[----:B------:R3:W-:Y:S03]  /*1540*/  MUFU.COS R80, R66 ;  /* 0x0000004200507308 */ /* 0x0007e60000000000 */
[----:B------:R-:W-:Y:S01]  /*1550*/  FMUL.RZ R74, R65, 0.15915493667125701904 ;  /* 0x3e22f983414a7820 */ /* 0x000fe2000040c000 */
[----:B------:R-:W-:-:S04]  /*1560*/  FMUL.FTZ R65, R27, UR29 ;  /* 0x0000001d1b417c20 */ /* 0x000fc80008410000 */
        /* <DEDUP_REMOVED lines=38> */
[----:B------:R-:W-:-:S05]  /*17d0*/  MOV R65, UR28 ;  /* 0x0000001c00417c02 */ /* 0x000fca0008000f00 */
[----:B------:R-:W-:Y:S01]  /*17e0*/  FMUL.FTZ R64, R65, 1.4426950216293334961 ;  /* 0x3fb8aa3b41407820 */ /* 0x000fe20000410000 */
[----:B------:R3:W-:Y:S03]  /*17f0*/  MUFU.COS R136, R66 ;  /* 0x0000004200887308 */ /* 0x0007e60000000000 */
[-C--:B------:R-:W-:Y:S01]  /*1800*/  FMUL.FTZ R65, R31, R64.reuse ;  /* 0x000000401f417220 */ /* 0x080fe20000410000 */
[-C--:B-1----:R-:W-:Y:S01]  /*1810*/  FMUL.FTZ R78, R24, R64.reuse ;  /* 0x00000040184e7220 */ /* 0x082fe20000410000 */
[-C--:B------:R-:W-:Y:S01]  /*1820*/  FMUL.FTZ R82, R23, R64.reuse ;  /* 0x0000004017527220 */ /* 0x080fe20000410000 */
[-C--:B------:R-:W-:Y:S01]  /*1830*/  FMUL.FTZ R110, R22, R64.reuse ;  /* 0x00000040166e7220 */ /* 0x080fe20000410000 */
[-C--:B------:R-:W-:Y:S01]  /*1840*/  FMUL.FTZ R132, R21, R64.reuse ;  /* 0x0000004015847220 */ /* 0x080fe20000410000 */
[----:B------:R4:W5:Y:S01]  /*1850*/  MUFU.EX2 R81, R65 ;  /* 0x0000004100517308 */ /* 0x0009620000000800 */
[-C--:B---3--:R-:W-:Y:S01]  /*1860*/  FMUL.FTZ R66, R30, R64.reuse ;  /* 0x000000401e427220 */ /* 0x088fe20000410000 */
[----:B------:R-:W-:-:S06]  /*1870*/  FMUL.FTZ R134, R20, R64 ;  /* 0x0000004014867220 */ /* 0x000fcc0000410000 */
[----:B------:R2:W3:Y:S01]  /*1880*/  MUFU.EX2 R174, R66 ;  /* 0x0000004200ae7308 */ /* 0x0004e20000000800 */
[----:B----4-:R-:W-:-:S07]  /*1890*/  FMUL.FTZ R65, R25, R64 ;  /* 0x0000004019417220 */ /* 0x010fce0000410000 */
[----:B------:R4:W1:Y:S01]  /*18a0*/  MUFU.EX2 R164, R65 ;  /* 0x0000004100a47308 */ /* 0x0008620000000800 */
[----:B--2---:R-:W-:Y:S01]  /*18b0*/  FMUL.FTZ R66, R60, R63 ;  /* 0x0000003f3c427220 */ /* 0x004fe20000410000 */
[C---:B-----5:R-:W-:Y:S01]  /*18c0*/  FMUL.FTZ R80, R81.reuse, R80 ;  /* 0x0000005051507220 */ /* 0x060fe20000410000 */
[----:B------:R-:W-:-:S05]  /*18d0*/  FMUL.FTZ R81, R81, R68 ;  /* 0x0000004451517220 */ /* 0x000fca0000410000 */
[----:B------:R-:W-:Y:S01]  /*18e0*/  MUFU.SIN R133, R72 ;  /* 0x0000004800857308 */ /* 0x000fe20000000400 */
[C---:B----4-:R-:W-:Y:S01]  /*18f0*/  FMUL.FTZ R65, R61.reuse, R63 ;  /* 0x0000003f3d417220 */ /* 0x050fe20000410000 */
[----:B------:R-:W-:Y:S01]  /*1900*/  FFMA.FTZ R61, R61, R62, R66 ;  /* 0x0000003e3d3d7223 */ /* 0x000fe20000010042 */
[----:B------:R-:W-:Y:S01]  /*1910*/  FMUL.FTZ R63, R19, R64 ;  /* 0x00000040133f7220 */ /* 0x000fe20000410000 */
[----:B---3--:R-:W-:Y:S01]  /*1920*/  FMUL.FTZ R176, R174, R69 ;  /* 0x00000045aeb07220 */ /* 0x008fe20000410000 */
[----:B------:R-:W-:Y:S01]  /*1930*/  FFMA.FTZ R65, R60, R62, -R65 ;  /* 0x0000003e3c417223 */ /* 0x000fe20000010841 */
[-C--:B------:R-:W-:Y:S01]  /*1940*/  FMUL.FTZ R60, R18, R64.reuse ;  /* 0x00000040123c7220 */ /* 0x080fe20000410000 */
[-C--:B------:R-:W-:Y:S01]  /*1950*/  FMUL.FTZ R62, R17, R64.reuse ;  /* 0x00000040113e7220 */ /* 0x080fe20000410000 */
[----:B------:R2:W-:Y:S01]  /*1960*/  MUFU.COS R157, R72 ;  /* 0x00000048009d7308 */ /* 0x0005e20000000000 */
[----:B------:R-:W-:Y:S01]  /*1970*/  FMUL.FTZ R174, R174, R67 ;  /* 0x00000043aeae7220 */ /* 0x000fe20000410000 */
[C---:B-1----:R-:W-:Y:S01]  /*1980*/  FMUL.FTZ R165, R164.reuse, R165 ;  /* 0x000000a5a4a57220 */ /* 0x042fe20000410000 */
[----:B------:R-:W-:Y:S01]  /*1990*/  FMUL.FTZ R164, R164, R79 ;  /* 0x0000004fa4a47220 */ /* 0x000fe20000410000 */
[-C--:B------:R-:W-:Y:S01]  /*19a0*/  FMUL.FTZ R192, R0, R65.reuse ;  /* 0x0000004100c07220 */ /* 0x080fe20000410000 */
[-C--:B------:R-:W-:Y:S01]  /*19b0*/  FMUL.FTZ R145, R46, R65.reuse ;  /* 0x000000412e917220 */ /* 0x080fe20000410000 */
[-C--:B------:R-:W-:Y:S01]  /*19c0*/  FMUL.FTZ R144, R45, R65.reuse ;  /* 0x000000412d907220 */ /* 0x080fe20000410000 */
[-C--:B------:R-:W-:Y:S01]  /*19d0*/  FMUL.FTZ R143, R44, R65.reuse ;  /* 0x000000412c8f7220 */ /* 0x080fe20000410000 */
[----:B------:R-:W-:Y:S01]  /*19e0*/  MUFU.SIN R135, R74 ;  /* 0x0000004a00877308 */ /* 0x000fe20000000400 */
[-C--:B--2---:R-:W-:Y:S01]  /*19f0*/  FMUL.FTZ R72, R28, R64.reuse ;  /* 0x000000401c487220 */ /* 0x084fe20000410000 */
[-C--:B------:R-:W-:Y:S01]  /*1a00*/  FMUL.FTZ R142, R43, R65.reuse ;  /* 0x000000412b8e7220 */ /* 0x080fe20000410000 */
[-C--:B------:R-:W-:Y:S01]  /*1a10*/  FMUL.FTZ R141, R42, R65.reuse ;  /* 0x000000412a8d7220 */ /* 0x080fe20000410000 */
[----:B------:R-:W-:Y:S01]  /*1a20*/  FMUL.FTZ R140, R41, R65 ;  /* 0x00000041298c7220 */ /* 0x000fe20000410000 */
[-C--:B------:R-:W-:Y:S01]  /*1a30*/  FMUL.FTZ R190, R0, -R61.reuse ;  /* 0x8000003d00be7220 */ /* 0x080fe20000410000 */
[-C--:B------:R-:W-:Y:S01]  /*1a40*/  FMUL.FTZ R175, R46, -R61.reuse ;  /* 0x8000003d2eaf7220 */ /* 0x080fe20000410000 */
[-C--:B------:R-:W-:Y:S01]  /*1a50*/  FMUL.FTZ R177, R45, -R61.reuse ;  /* 0x8000003d2db17220 */ /* 0x080fe20000410000 */
[----:B------:R1:W-:Y:S01]  /*1a60*/  MUFU.COS R155, R74 ;  /* 0x0000004a009b7308 */ /* 0x0003e20000000000 */
[-C--:B------:R-:W-:Y:S01]  /*1a70*/  FMUL.FTZ R178, R44, -R61.reuse ;  /* 0x8000003d2cb27220 */ /* 0x080fe20000410000 */
[-C--:B------:R-:W-:Y:S01]  /*1a80*/  FMUL.FTZ R179, R43, -R61.reuse ;  /* 0x8000003d2bb37220 */ /* 0x080fe20000410000 */
[-C--:B------:R-:W-:Y:S01]  /*1a90*/  FMUL.FTZ R180, R42, -R61.reuse ;  /* 0x8000003d2ab47220 */ /* 0x080fe20000410000 */
[-C--:B------:R-:W-:Y:S01]  /*1aa0*/  FMUL.FTZ R181, R41, -R61.reuse ;  /* 0x8000003d29b57220 */ /* 0x080fe20000410000 */
[-C--:B------:R-:W-:Y:S01]  /*1ab0*/  FMUL.FTZ R182, R40, -R61.reuse ;  /* 0x8000003d28b67220 */ /* 0x080fe20000410000 */
[-C--:B------:R-:W-:Y:S01]  /*1ac0*/  FMUL.FTZ R183, R39, -R61.reuse ;  /* 0x8000003d27b77220 */ /* 0x080fe20000410000 */
[-C--:B------:R-:W-:Y:S01]  /*1ad0*/  FMUL.FTZ R184, R38, -R61.reuse ;  /* 0x8000003d26b87220 */ /* 0x080fe20000410000 */
[----:B------:R-:W-:Y:S01]  /*1ae0*/  MUFU.SIN R137, R70 ;  /* 0x0000004600897308 */ /* 0x000fe20000000400 */
[-C--:B-1----:R-:W-:Y:S01]  /*1af0*/  FMUL.FTZ R74, R27, R64.reuse ;  /* 0x000000401b4a7220 */ /* 0x082fe20000410000 */
[-C--:B------:R-:W-:Y:S01]  /*1b00*/  FMUL.FTZ R185, R37, -R61.reuse ;  /* 0x8000003d25b97220 */ /* 0x080fe20000410000 */
[-C--:B------:R-:W-:Y:S01]  /*1b10*/  FMUL.FTZ R186, R36, -R61.reuse ;  /* 0x8000003d24ba7220 */ /* 0x080fe20000410000 */
[-C--:B------:R-:W-:Y:S01]  /*1b20*/  FMUL.FTZ R187, R35, -R61.reuse ;  /* 0x8000003d23bb7220 */ /* 0x080fe20000410000 */
[-C--:B------:R-:W-:Y:S01]  /*1b30*/  FMUL.FTZ R188, R34, -R61.reuse ;  /* 0x8000003d22bc7220 */ /* 0x080fe20000410000 */
[-C--:B------:R-:W-:Y:S01]  /*1b40*/  FMUL.FTZ R189, R33, -R61.reuse ;  /* 0x8000003d21bd7220 */ /* 0x080fe20000410000 */
[----:B------:R-:W-:Y:S01]  /*1b50*/  FMUL.FTZ R191, R32, -R61 ;  /* 0x8000003d20bf7220 */ /* 0x000fe20000410000 */
[----:B------:R1:W-:Y:S08]  /*1b60*/  MUFU.COS R151, R70 ;  /* 0x0000004600977308 */ /* 0x0003f00000000000 */
[----:B------:R-:W-:Y:S01]  /*1b70*/  MUFU.SIN R147, R76 ;  /* 0x0000004c00937308 */ /* 0x000fe20000000400 */
[----:B-1----:R-:W-:-:S07]  /*1b80*/  FMUL.FTZ R70, R29, R64 ;  /* 0x000000401d467220 */ /* 0x002fce0000410000 */
[----:B------:R1:W-:Y:S08]  /*1b90*/  MUFU.COS R149, R76 ;  /* 0x0000004c00957308 */ /* 0x0003f00000000000 */
[----:B------:R2:W3:Y:S01]  /*1ba0*/  MUFU.EX2 R150, R60 ;  /* 0x0000003c00967308 */ /* 0x0004e20000000800 */
[-C--:B-1----:R-:W-:Y:S01]  /*1bb0*/  FMUL.FTZ R76, R26, R64.reuse ;  /* 0x000000401a4c7220 */ /* 0x082fe20000410000 */
[----:B------:R-:W-:-:S06]  /*1bc0*/  FMUL.FTZ R64, R16, R64 ;  /* 0x0000004010407220 */ /* 0x000fcc0000410000 */
[----:B------:R-:W-:Y:S01]  /*1bd0*/  MUFU.COS R139, R138 ;  /* 0x0000008a008b7308 */ /* 0x000fe20000000000 */
[----:B--2---:R-:W-:Y:S01]  /*1be0*/  MOV R60, UR26 ;  /* 0x0000001a003c7c02 */ /* 0x004fe20008000f00 */
[----:B------:R-:W-:Y:S02]  /*1bf0*/  UMOV UR26, 0x400 ;  /* 0x00000400001a7882 */ /* 0x000fe40000000000 */
[----:B0-----:R-:W-:Y:S01]  /*1c00*/  ULEA UR27, UR27, UR26, 0x18 ;  /* 0x0000001a1b1b7291 */ /* 0x001fe2000f8ec0ff */
[----:B------:R-:W-:Y:S02]  /*1c10*/  IADD3 R60, PT, PT, R60, UR8, RZ ;  /* 0x000000083c3c7c10 */ /* 0x000fe4000fffe0ff */
[----:B------:R-:W-:Y:S01]  /*1c20*/  @P0 IADD3 R60, PT, PT, R128, 0x200, RZ ;  /* 0x00000200803c0810 */ /* 0x000fe20007ffe0ff */
[----:B------:R-:W0:Y:S01]  /*1c30*/  MUFU.EX2 R110, R110 ;  /* 0x0000006e006e7308 */ /* 0x000e220000000800 */
[C---:B---3--:R-:W-:Y:S01]  /*1c40*/  FMUL.FTZ R151, R150.reuse, R151 ;  /* 0x0000009796977220 */ /* 0x048fe20000410000 */
[----:B------:R-:W-:Y:S01]  /*1c50*/  FMUL.FTZ R150, R150, R137 ;  /* 0x0000008996967220 */ /* 0x000fe20000410000 */
[----:B------:R-:W-:Y:S01]  /*1c60*/  LEA R60, R60, UR27, 0x3 ;  /* 0x0000001b3c3c7c11 */ /* 0x000fe2000f8e18ff */
[----:B------:R-:W-:-:S04]  /*1c70*/  FMUL.FTZ R137, R38, R65 ;  /* 0x0000004126897220 */ /* 0x000fc80000410000 */
[----:B------:R-:W1:Y:S01]  /*1c80*/  MUFU.EX2 R132, R132 ;  /* 0x0000008400847308 */ /* 0x000e620000000800 */
[----:B------:R2:W-:Y:S07]  /*1c90*/  STS.64 [R60+0x2510], R80 ;  /* 0x002510503c007388 */ /* 0x0005ee0000000a00 */
[----:B------:R-:W3:Y:S01]  /*1ca0*/  MUFU.EX2 R134, R134 ;  /* 0x0000008600867308 */ /* 0x000ee20000000800 */
[C---:B0-----:R-:W-:Y:S01]  /*1cb0*/  FMUL.FTZ R158, R110.reuse, R131 ;  /* 0x000000836e9e7220 */ /* 0x041fe20000410000 */
[----:B------:R-:W-:Y:S01]  /*1cc0*/  FMUL.FTZ R159, R110, R159 ;  /* 0x0000009f6e9f7220 */ /* 0x000fe20000410000 */
[----:B------:R-:W-:-:S05]  /*1cd0*/  FMUL.FTZ R131, R32, R65 ;  /* 0x0000004120837220 */ /* 0x000fca0000410000 */
[----:B------:R-:W0:Y:S01]  /*1ce0*/  MUFU.EX2 R63, R63 ;  /* 0x0000003f003f7308 */ /* 0x000e220000000800 */
[C---:B-1----:R-:W-:Y:S01]  /*1cf0*/  FMUL.FTZ R157, R132.reuse, R157 ;  /* 0x0000009d849d7220 */ /* 0x042fe20000410000 */
[----:B------:R-:W-:Y:S01]  /*1d00*/  FMUL.FTZ R156, R132, R133 ;  /* 0x00000085849c7220 */ /* 0x000fe20000410000 */
[-C--:B------:R-:W-:Y:S01]  /*1d10*/  FMUL.FTZ R133, R34, R65.reuse ;  /* 0x0000004122857220 */ /* 0x080fe20000410000 */
[----:B------:R-:W-:-:S04]  /*1d20*/  FMUL.FTZ R132, R33, R65 ;  /* 0x0000004121847220 */ /* 0x000fc80000410000 */
[----:B------:R-:W1:Y:S01]  /*1d30*/  MUFU.EX2 R64, R64 ;  /* 0x0000004000407308 */ /* 0x000e620000000800 */
[C---:B---3--:R-:W-:Y:S01]  /*1d40*/  FMUL.FTZ R155, R134.reuse, R155 ;  /* 0x0000009b869b7220 */ /* 0x048fe20000410000 */
[----:B------:R-:W-:Y:S01]  /*1d50*/  FMUL.FTZ R154, R134, R135 ;  /* 0x00000087869a7220 */ /* 0x000fe20000410000 */
[-C--:B------:R-:W-:Y:S01]  /*1d60*/  FMUL.FTZ R135, R36, R65.reuse ;  /* 0x0000004124877220 */ /* 0x080fe20000410000 */
[----:B------:R-:W-:-:S04]  /*1d70*/  FMUL.FTZ R134, R35, R65 ;  /* 0x0000004123867220 */ /* 0x000fc80000410000 */
[----:B------:R-:W3:Y:S01]  /*1d80*/  MUFU.EX2 R70, R70 ;  /* 0x0000004600467308 */ /* 0x000ee20000000800 */
[C---:B0-----:R-:W-:Y:S01]  /*1d90*/  FMUL.FTZ R153, R63.reuse, R136 ;  /* 0x000000883f997220 */ /* 0x041fe20000410000 */
[----:B------:R-:W-:Y:S01]  /*1da0*/  FMUL.FTZ R152, R63, R152 ;  /* 0x000000983f987220 */ /* 0x000fe20000410000 */
[----:B------:R-:W-:-:S05]  /*1db0*/  FMUL.FTZ R136, R37, R65 ;  /* 0x0000004125887220 */ /* 0x000fca0000410000 */
[----:B------:R-:W0:Y:S01]  /*1dc0*/  MUFU.EX2 R72, R72 ;  /* 0x0000004800487308 */ /* 0x000e220000000800 */
[----:B-1----:R-:W-:Y:S01]  /*1dd0*/  FMUL.FTZ R148, R64, R139 ;  /* 0x0000008b40947220 */ /* 0x002fe20000410000 */
[----:B------:R-:W-:-:S06]  /*1de0*/  FMUL.FTZ R139, R40, R65 ;  /* 0x00000041288b7220 */ /* 0x000fcc0000410000 */
[----:B------:R-:W1:Y:S01]  /*1df0*/  MUFU.EX2 R74, R74 ;  /* 0x0000004a004a7308 */ /* 0x000e620000000800 */
[C---:B---3--:R-:W-:Y:S01]  /*1e00*/  FMUL.FTZ R173, R70.reuse, R173 ;  /* 0x000000ad46ad7220 */ /* 0x048fe20000410000 */
[----:B------:R-:W-:-:S06]  /*1e10*/  FMUL.FTZ R172, R70, R71 ;  /* 0x0000004746ac7220 */ /* 0x000fcc0000410000 */
[----:B------:R-:W3:Y:S01]  /*1e20*/  MUFU.EX2 R76, R76 ;  /* 0x0000004c004c7308 */ /* 0x000ee20000000800 */
[C---:B0-----:R-:W-:Y:S01]  /*1e30*/  FMUL.FTZ R171, R72.reuse, R171 ;  /* 0x000000ab48ab7220 */ /* 0x041fe20000410000 */
[----:B------:R-:W-:-:S06]  /*1e40*/  FMUL.FTZ R170, R72, R73 ;  /* 0x0000004948aa7220 */ /* 0x000fcc0000410000 */
[----:B------:R-:W0:Y:S01]  /*1e50*/  MUFU.EX2 R78, R78 ;  /* 0x0000004e004e7308 */ /* 0x000e220000000800 */
[C---:B-1----:R-:W-:Y:S01]  /*1e60*/  FMUL.FTZ R169, R74.reuse, R169 ;  /* 0x000000a94aa97220 */ /* 0x042fe20000410000 */
[----:B------:R-:W-:-:S06]  /*1e70*/  FMUL.FTZ R168, R74, R75 ;  /* 0x0000004b4aa87220 */ /* 0x000fcc0000410000 */
[----:B------:R-:W1:Y:S01]  /*1e80*/  MUFU.EX2 R82, R82 ;  /* 0x0000005200527308 */ /* 0x000e620000000800 */
[C---:B---3--:R-:W-:Y:S01]  /*1e90*/  FMUL.FTZ R167, R76.reuse, R167 ;  /* 0x000000a74ca77220 */ /* 0x048fe20000410000 */
[----:B------:R-:W-:-:S06]  /*1ea0*/  FMUL.FTZ R166, R76, R77 ;  /* 0x0000004d4ca67220 */ /* 0x000fcc0000410000 */
[----:B------:R-:W3:Y:S01]  /*1eb0*/  MUFU.EX2 R62, R62 ;  /* 0x0000003e003e7308 */ /* 0x000ee20000000800 */
[C---:B0-----:R-:W-:Y:S01]  /*1ec0*/  FMUL.FTZ R163, R78.reuse, R163 ;  /* 0x000000a34ea37220 */ /* 0x041fe20000410000 */
[----:B------:R-:W-:-:S06]  /*1ed0*/  FMUL.FTZ R162, R78, R83 ;  /* 0x000000534ea27220 */ /* 0x000fcc0000410000 */
[----:B------:R0:W4:Y:S01]  /*1ee0*/  MUFU.SIN R67, R138 ;  /* 0x0000008a00437308 */ /* 0x0001220000000400 */
[C---:B-1----:R-:W-:Y:S01]  /*1ef0*/  FMUL.FTZ R161, R82.reuse, R161 ;  /* 0x000000a152a17220 */ /* 0x042fe20000410000 */
[----:B------:R-:W-:Y:S01]  /*1f00*/  FMUL.FTZ R160, R82, R111 ;  /* 0x0000006f52a07220 */ /* 0x000fe20000410000 */
[C---:B---3--:R-:W-:Y:S01]  /*1f10*/  FMUL.FTZ R149, R62.reuse, R149 ;  /* 0x000000953e957220 */ /* 0x048fe20000410000 */
[----:B------:R-:W-:Y:S01]  /*1f20*/  FMUL.FTZ R147, R62, R147 ;  /* 0x000000933e937220 */ /* 0x000fe20000410000 */
[----:B0-----:R-:W-:Y:S01]  /*1f30*/  FMUL.FTZ R138, R39, R65 ;  /* 0x00000041278a7220 */ /* 0x001fe20000410000 */
[----:B----4-:R-:W-:Y:S01]  /*1f40*/  FMUL.FTZ R146, R64, R67 ;  /* 0x0000004340927220 */ /* 0x010fe20000410000 */
[----:B------:R-:W-:Y:S06]  /*1f50*/  BAR.SYNC.DEFER_BLOCKING 0x0 ;  /* 0x0000000000007b1d */ /* 0x000fec0000010000 */
[----:B--2---:R-:W-:Y:S05]  /*1f60*/  @P2 BRA `(.L_x_3103) ;  /* 0x0000000000242947 */ /* 0x004fea0003800000 */
        /* <DEDUP_REMOVED lines=9> */
.L_x_3103:
[----:B------:R-:W-:-:S06]  /*2000*/  LEA R110, R128, UR27, 0x3 ;  /* 0x0000001b806e7c11 */ /* 0x000fcc000f8e18ff */
[----:B------:R-:W0:Y:S02]  /*2010*/  LDS.64 R110, [R110+0x3518] ;  /* 0x003518006e6e7984 */ /* 0x000e240000000a00 */
.L_x_3104:
[----:B------:R-:W-:Y:S05]  /*2020*/  BSYNC.RECONVERGENT B0 ;  /* 0x0000000000007941 */ /* 0x000fea0003800200 */
.L_x_3102:
        /* <DEDUP_REMOVED lines=8> */
[----:B------:R-:W-:Y:S01]  /*20b0*/  FFMA.FTZ R65, R15, R176, -R62 ;  /* 0x000000b00f417223 */ /* 0x000fe2000001083e */
[----:B--2---:R-:W-:-:S04]  /*20c0*/  @P1 IMAD R60, R60, R61, UR8 ;  /* 0x000000083c3c1e24 */ /* 0x004fc8000f8e023d */
[----:B------:R-:W-:-:S04]  /*20d0*/  @P1 IMAD.WIDE R60, R60, R63, UR4 ;  /* 0x000000043c3c1e25 */ /* 0x000fc8000f8e023f */
[----:B------:R-:W-:Y:S01]  /*20e0*/  FMUL.FTZ R63, R15, R174 ;  /* 0x000000ae0f3f7220 */ /* 0x000fe20000410000 */
[----:B------:R-:W-:-:S03]  /*20f0*/  FADD.FTZ R65, R14, R65 ;  /* 0x000000410e417221 */ /* 0x000fc60000010000 */
[----:B------:R-:W-:Y:S01]  /*2100*/  FFMA.FTZ R63, RZ, R176, R63 ;  /* 0x000000b0ff3f7223 */ /* 0x000fe2000001003f */
[----:B------:R-:W-:Y:S01]  /*2110*/  FMUL.FTZ R64, R172, R65 ;  /* 0x00000041ac407220 */ /* 0x000fe20000410000 */
[----:B------:R2:W5:Y:S01]  /*2120*/  @P1 LDG.E.128 R76, desc[UR24][R60.64] ;  /* 0x000000183c4c1981 */ /* 0x000562000c1e1d00 */
[----:B------:R-:W-:Y:S01]  /*2130*/  ISETP.GT.U32.AND P2, PT, R128, 0x1f, PT ;  /* 0x0000001f8000780c */ /* 0x000fe20003f44070 */
[----:B------:R-:W-:-:S04]  /*2140*/  FADD.FTZ R63, RZ, R63 ;  /* 0x0000003fff3f7221 */ /* 0x000fc80000010000 */
        /* <DEDUP_REMOVED lines=16> */
[----:B------:R-:W-:Y:S01]  /*2250*/  FADD.FTZ R60, R13, R60 ;  /* 0x0000003c0d3c7221 */ /* 0x000fe20000010000 */
[----:B------:R-:W-:-:S03]  /*2260*/  FMUL.FTZ R64, R166, R62 ;  /* 0x0000003ea6407220 */ /* 0x000fc60000410000 */
[-C--:B------:R-:W-:Y:S01]  /*2270*/  FMUL.FTZ R63, R166, R60.reuse ;  /* 0x0000003ca63f7220 */ /* 0x080fe20000410000 */
[C---:B------:R-:W-:Y:S01]  /*2280*/  FFMA.FTZ R61, R167.reuse, R60, -R64 ;  /* 0x0000003ca73d7223 */ /* 0x040fe20000010840 */
[----:B------:R-:W-:Y:S02]  /*2290*/  FMUL.FTZ R60, R80, R174 ;  /* 0x000000ae503c7220 */ /* 0x000fe40000410000 */
[----:B------:R-:W-:Y:S01]  /*22a0*/  FFMA.FTZ R63, R167, R62, R63 ;  /* 0x0000003ea73f7223 */ /* 0x000fe2000001003f */
[----:B------:R-:W-:Y:S01]  /*22b0*/  FADD.FTZ R62, R12, R61 ;  /* 0x0000003d0c3e7221 */ /* 0x000fe20000010000 */
[C---:B------:R-:W-:Y:S01]  /*22c0*/  FMUL.FTZ R61, R81.reuse, R174 ;  /* 0x000000ae513d7220 */ /* 0x040fe20000410000 */
[----:B------:R-:W-:Y:S01]  /*22d0*/  FFMA.FTZ R60, R81, R176, R60 ;  /* 0x000000b0513c7223 */ /* 0x000fe2000001003c */
[----:B------:R-:W-:Y:S01]  /*22e0*/  FADD.FTZ R63, RZ, R63 ;  /* 0x0000003fff3f7221 */ /* 0x000fe20000010000 */
[----:B------:R-:W-:Y:S01]  /*22f0*/  FMUL.FTZ R64, R164, R62 ;  /* 0x0000003ea4407220 */ /* 0x000fe20000410000 */
[----:B------:R-:W-:-:S02]  /*2300*/  FFMA.FTZ R61, R80, R176, -R61 ;  /* 0x000000b0503d7223 */ /* 0x000fc4000001083d */
[-C--:B------:R-:W-:Y:S01]  /*2310*/  FMUL.FTZ R65, R164, R63.reuse ;  /* 0x0000003fa4417220 */ /* 0x080fe20000410000 */
[C---:B------:R-:W-:Y:S01]  /*2320*/  FFMA.FTZ R63, R165.reuse, R63, R64 ;  /* 0x0000003fa53f7223 */ /* 0x040fe20000010040 */
[CC--:B------:R-:W-:Y:S02]  /*2330*/  FMUL.FTZ R64, R172.reuse, R61.reuse ;  /* 0x0000003dac407220 */ /* 0x0c0fe40000410000 */
[----:B------:R-:W-:Y:S01]  /*2340*/  FFMA.FTZ R66, R165, R62, -R65 ;  /* 0x0000003ea5427223 */ /* 0x000fe20000010841 */
[-C--:B------:R-:W-:Y:S01]  /*2350*/  FMUL.FTZ R62, R172, R60.reuse ;  /* 0x0000003cac3e7220 */ /* 0x080fe20000410000 */
[----:B------:R-:W-:Y:S01]  /*2360*/  FADD.FTZ R63, RZ, R63 ;  /* 0x0000003fff3f7221 */ /* 0x000fe20000010000 */
[----:B------:R-:W-:Y:S01]  /*2370*/  FFMA.FTZ R64, R173, R60, R64 ;  /* 0x0000003cad407223 */ /* 0x000fe20000010040 */
[----:B------:R-:W-:Y:S01]  /*2380*/  FADD.FTZ R66, R11, R66 ;  /* 0x000000420b427221 */ /* 0x000fe20000010000 */
[----:B------:R-:W-:Y:S01]  /*2390*/  FFMA.FTZ R62, R173, R61, -R62 ;  /* 0x0000003dad3e7223 */ /* 0x000fe2000001083e */
[-C--:B------:R-:W-:Y:S01]  /*23a0*/  FMUL.FTZ R68, R162, R63.reuse ;  /* 0x0000003fa2447220 */ /* 0x080fe20000410000 */
[----:B------:R-:W-:Y:S01]  /*23b0*/  FMUL.FTZ R60, R170, R64 ;  /* 0x00000040aa3c7220 */ /* 0x000fe20000410000 */
[----:B------:R-:W-:Y:S01]  /*23c0*/  FMUL.FTZ R70, R162, R66 ;  /* 0x00000042a2467220 */ /* 0x000fe20000410000 */
[----:B------:R-:W-:Y:S01]  /*23d0*/  FMUL.FTZ R61, R170, R62 ;  /* 0x0000003eaa3d7220 */ /* 0x000fe20000410000 */
[----:B------:R-:W-:Y:S01]  /*23e0*/  FFMA.FTZ R65, R163, R66, -R68 ;  /* 0x00000042a3417223 */ /* 0x000fe20000010844 */
[----:B------:R-:W-:Y:S01]  /*23f0*/  FFMA.FTZ R60, R171, R62, -R60 ;  /* 0x0000003eab3c7223 */ /* 0x000fe2000001083c */
[----:B------:R-:W-:Y:S01]  /*2400*/  FFMA.FTZ R70, R163, R63, R70 ;  /* 0x0000003fa3467223 */ /* 0x000fe20000010046 */
[----:B------:R-:W-:Y:S01]  /*2410*/  FFMA.FTZ R61, R171, R64, R61 ;  /* 0x00000040ab3d7223 */ /* 0x000fe2000001003d */
[----:B------:R-:W-:Y:S01]  /*2420*/  FADD.FTZ R65, R10, R65 ;  /* 0x000000410a417221 */ /* 0x000fe20000010000 */
[C---:B------:R-:W-:Y:S01]  /*2430*/  FMUL.FTZ R62, R168.reuse, R60 ;  /* 0x0000003ca83e7220 */ /* 0x040fe20000410000 */
[----:B------:R-:W-:Y:S01]  /*2440*/  FADD.FTZ R70, RZ, R70 ;  /* 0x00000046ff467221 */ /* 0x000fe20000010000 */
[----:B------:R-:W-:Y:S01]  /*2450*/  FMUL.FTZ R63, R168, R61 ;  /* 0x0000003da83f7220 */ /* 0x000fe20000410000 */
[C---:B------:R-:W-:Y:S01]  /*2460*/  FMUL.FTZ R66, R160.reuse, R65 ;  /* 0x00000041a0427220 */ /* 0x040fe20000410000 */
[C---:B------:R-:W-:Y:S01]  /*2470*/  FFMA.FTZ R62, R169.reuse, R61, R62 ;  /* 0x0000003da93e7223 */ /* 0x040fe2000001003e */
[----:B------:R-:W-:Y:S01]  /*2480*/  FMUL.FTZ R64, R160, R70 ;  /* 0x00000046a0407220 */ /* 0x000fe20000410000 */
[----:B------:R-:W-:Y:S01]  /*2490*/  FFMA.FTZ R63, R169, R60, -R63 ;  /* 0x0000003ca93f7223 */ /* 0x000fe2000001083f */
[C---:B------:R-:W-:Y:S01]  /*24a0*/  FFMA.FTZ R66, R161.reuse, R70, R66 ;  /* 0x00000046a1427223 */ /* 0x040fe20000010042 */
[CC--:B------:R-:W-:Y:S01]  /*24b0*/  FMUL.FTZ R60, R166.reuse, R62.reuse ;  /* 0x0000003ea63c7220 */ /* 0x0c0fe20000410000 */
[----:B------:R-:W-:Y:S01]  /*24c0*/  FFMA.FTZ R64, R161, R65, -R64 ;  /* 0x00000041a1407223 */ /* 0x000fe20000010840 */
[-C--:B------:R-:W-:Y:S01]  /*24d0*/  FMUL.FTZ R61, R166, R63.reuse ;  /* 0x0000003fa63d7220 */ /* 0x080fe20000410000 */
[----:B------:R-:W-:Y:S01]  /*24e0*/  FADD.FTZ R66, RZ, R66 ;  /* 0x00000042ff427221 */ /* 0x000fe20000010000 */
[----:B------:R-:W-:Y:S01]  /*24f0*/  FFMA.FTZ R60, R167, R63, -R60 ;  /* 0x0000003fa73c7223 */ /* 0x000fe2000001083c */
[----:B------:R-:W-:Y:S01]  /*2500*/  FADD.FTZ R64, R9, R64 ;  /* 0x0000004009407221 */ /* 0x000fe20000010000 */
        /* <DEDUP_REMOVED lines=9> */
[----:B------:R-:W-:Y:S01]  /*25a0*/  FADD.FTZ R65, R8, R65 ;  /* 0x0000004108417221 */ /* 0x000fe20000010000 */
[CC--:B------:R-:W-:Y:S01]  /*25b0*/  FMUL.FTZ R60, R162.reuse, R62.reuse ;  /* 0x0000003ea23c7220 */ /* 0x0c0fe20000410000 */
[----:B------:R-:W-:Y:S01]  /*25c0*/  FADD.FTZ R67, RZ, R67 ;  /* 0x00000043ff437221 */ /* 0x000fe20000010000 */
[----:B------:R-:W-:Y:S01]  /*25d0*/  FMUL.FTZ R61, R162, R63 ;  /* 0x0000003fa23d7220 */ /* 0x000fe20000410000 */
[C---:B------:R-:W-:Y:S01]  /*25e0*/  FMUL.FTZ R66, R156.reuse, R65 ;  /* 0x000000419c427220 */ /* 0x040fe20000410000 */
[C---:B------:R-:W-:Y:S01]  /*25f0*/  FFMA.FTZ R60, R163.reuse, R63, -R60 ;  /* 0x0000003fa33c7223 */ /* 0x040fe2000001083c */
[-C--:B------:R-:W-:Y:S01]  /*2600*/  FMUL.FTZ R64, R156, R67.reuse ;  /* 0x000000439c407220 */ /* 0x080fe20000410000 */
[----:B------:R-:W-:Y:S01]  /*2610*/  FFMA.FTZ R61, R163, R62, R61 ;  /* 0x0000003ea33d7223 */ /* 0x000fe2000001003d */
[C---:B------:R-:W-:Y:S01]  /*2620*/  FFMA.FTZ R66, R157.reuse, R67, R66 ;  /* 0x000000439d427223 */ /* 0x040fe20000010042 */
[CC--:B------:R-:W-:Y:S01]  /*2630*/  FMUL.FTZ R62, R160.reuse, R60.reuse ;  /* 0x0000003ca03e7220 */ /* 0x0c0fe20000410000 */
[----:B------:R-:W-:Y:S01]  /*2640*/  FFMA.FTZ R64, R157, R65, -R64 ;  /* 0x000000419d407223 */ /* 0x000fe20000010840 */
[-C--:B------:R-:W-:Y:S01]  /*2650*/  FMUL.FTZ R63, R160, R61.reuse ;  /* 0x0000003da03f7220 */ /* 0x080fe20000410000 */
[----:B------:R-:W-:Y:S01]  /*2660*/  FADD.FTZ R66, RZ, R66 ;  /* 0x00000042ff427221 */ /* 0x000fe20000010000 */
[----:B------:R-:W-:Y:S01]  /*2670*/  FFMA.FTZ R62, R161, R61, R62 ;  /* 0x0000003da13e7223 */ /* 0x000fe2000001003e */
[----:B------:R-:W-:Y:S01]  /*2680*/  FADD.FTZ R64, R7, R64 ;  /* 0x0000004007407221 */ /* 0x000fe20000010000 */
        /* <DEDUP_REMOVED lines=9> */
[----:B------:R-:W-:Y:S01]  /*2720*/  FADD.FTZ R65, R6, R65 ;  /* 0x0000004106417221 */ /* 0x000fe20000010000 */
[CC--:B------:R-:W-:Y:S01]  /*2730*/  FMUL.FTZ R62, R156.reuse, R60.reuse ;  /* 0x0000003c9c3e7220 */ /* 0x0c0fe20000410000 */
[----:B------:R-:W-:Y:S01]  /*2740*/  FADD.FTZ R67, RZ, R67 ;  /* 0x00000043ff437221 */ /* 0x000fe20000010000 */
[----:B------:R-:W-:Y:S01]  /*2750*/  FMUL.FTZ R63, R156, R61 ;  /* 0x0000003d9c3f7220 */ /* 0x000fe20000410000 */
[C---:B------:R-:W-:Y:S01]  /*2760*/  FMUL.FTZ R66, R152.reuse, R65 ;  /* 0x0000004198427220 */ /* 0x040fe20000410000 */
[C---:B------:R-:W-:Y:S01]  /*2770*/  FFMA.FTZ R62, R157.reuse, R61, R62 ;  /* 0x0000003d9d3e7223 */ /* 0x040fe2000001003e */
[-C--:B------:R-:W-:Y:S01]  /*2780*/  FMUL.FTZ R64, R152, R67.reuse ;  /* 0x0000004398407220 */ /* 0x080fe20000410000 */
        /* <DEDUP_REMOVED lines=18> */
[C---:B------:R-:W-:Y:S01]  /*28b0*/  FMUL.FTZ R60, R150.reuse, R62 ;  /* 0x0000003e963c7220 */ /* 0x040fe20000410000 */
[----:B------:R-:W-:Y:S01]  /*28c0*/  FADD.FTZ R66, RZ, R67 ;  /* 0x00000043ff427221 */ /* 0x000fe20000010000 */
[-C--:B------:R-:W-:Y:S01]  /*28d0*/  FMUL.FTZ R61, R150, R63.reuse ;  /* 0x0000003f963d7220 */ /* 0x080fe20000410000 */
[----:B------:R-:W-:Y:S01]  /*28e0*/  FMUL.FTZ R68, R147, R64 ;  /* 0x0000004093447220 */ /* 0x000fe20000410000 */
[----:B------:R-:W-:Y:S01]  /*28f0*/  FFMA.FTZ R60, R151, R63, -R60 ;  /* 0x0000003f973c7223 */ /* 0x000fe2000001083c */
[----:B------:R-:W-:Y:S01]  /*2900*/  FMUL.FTZ R65, R147, R66 ;  /* 0x0000004293417220 */ /* 0x000fe20000410000 */
[----:B------:R-:W-:Y:S01]  /*2910*/  FFMA.FTZ R62, R151, R62, R61 ;  /* 0x0000003e973e7223 */ /* 0x000fe2000001003d */
[----:B------:R-:W-:-:S02]  /*2920*/  FFMA.FTZ R68, R149, R66, R68 ;  /* 0x0000004295447223 */ /* 0x000fc40000010044 */
[----:B------:R-:W-:Y:S01]  /*2930*/  FFMA.FTZ R66, R149, R64, -R65 ;  /* 0x0000004095427223 */ /* 0x000fe20000010841 */
[C---:B------:R-:W-:Y:S01]  /*2940*/  FMUL.FTZ R64, R147.reuse, R60 ;  /* 0x0000003c93407220 */ /* 0x040fe20000410000 */
[-C--:B------:R-:W-:Y:S01]  /*2950*/  FMUL.FTZ R61, R147, R62.reuse ;  /* 0x0000003e933d7220 */ /* 0x080fe20000410000 */
[----:B------:R-:W-:Y:S01]  /*2960*/  FADD.FTZ R67, RZ, R68 ;  /* 0x00000044ff437221 */ /* 0x000fe20000010000 */
        /* <DEDUP_REMOVED lines=12> */
[----:B------:R-:W-:-:S05]  /*2a30*/  FADD.FTZ R63, RZ, R64 ;  /* 0x00000040ff3f7221 */ /* 0x000fca0000010000 */
[----:B------:R2:W-:Y:S02]  /*2a40*/  STS.128 [R125], R60 ;  /* 0x0000003c7d007388 */ /* 0x0005e40000000c00 */
[----:B--2---:R-:W-:Y:S01]  /*2a50*/  P2R R60, PR, RZ, 0x4 ;  /* 0x00000004ff3c7803 */ /* 0x004fe20000000000 */
[----:B------:R-:W-:Y:S06]  /*2a60*/  BAR.SYNC.DEFER_BLOCKING 0x0 ;  /* 0x0000000000007b1d */ /* 0x000fec0000010000 */
[----:B------:R-:W-:Y:S05]  /*2a70*/  @P2 BRA `(.L_x_3105) ;  /* 0x0000000800c02947 */ /* 0x000fea0003800000 */
[----:B------:R-:W-:Y:S01]  /*2a80*/  LDS.128 R60, [R124] ;  /* 0x000000007c3c7984 */ /* 0x000fe20000000c00 */
[C---:B------:R-:W-:Y:S01]  /*2a90*/  ISETP.GE.AND P4, PT, R123.reuse, 0x10, PT ;  /* 0x000000107b00780c */ /* 0x040fe20003f86270 */
[----:B------:R-:W-:Y:S01]  /*2aa0*/  UMOV UR26, 0xffffffff ;  /* 0xffffffff001a7882 */ /* 0x000fe20000000000 */
[C---:B------:R-:W-:Y:S01]  /*2ab0*/  ISETP.GE.AND P2, PT, R123.reuse, 0x8, PT ;  /* 0x000000087b00780c */ /* 0x040fe20003f46270 */
[----:B------:R-:W2:Y:S01]  /*2ac0*/  LDS.128 R64, [R124+0x10] ;  /* 0x000010007c407984 */ /* 0x000ea20000000c00 */
[C---:B------:R-:W-:Y:S02]  /*2ad0*/  ISETP.GE.AND P3, PT, R123.reuse, 0x4, PT ;  /* 0x000000047b00780c */ /* 0x040fe40003f66270 */
[----:B------:R-:W-:Y:S01]  /*2ae0*/  ISETP.GE.AND P5, PT, R123, 0x1, PT ;  /* 0x000000017b00780c */ /* 0x000fe20003fa6270 */
        /* <DEDUP_REMOVED lines=44> */
[CC--:B----4-:R-:W-:Y:S01]  /*2db0*/  FMUL.FTZ R74, R82.reuse, R73.reuse ;  /* 0x00000049524a7220 */ /* 0x0d0fe20000410000 */
[----:B------:R-:W-:Y:S01]  /*2dc0*/  @P5 FADD.FTZ R193, R193, R196 ;  /* 0x000000c4c1c15221 */ /* 0x000fe20000010000 */
[C---:B------:R-:W-:Y:S02]  /*2dd0*/  FMUL.FTZ R75, R83.reuse, R73 ;  /* 0x00000049534b7220 */ /* 0x040fe40000410000 */
        /* <DEDUP_REMOVED lines=48> */
.L_x_3163:
[----:B------:R-:W-:Y:S01]  /*30e0*/  ISETP.GE.AND P2, PT, R123, 0x10, PT ;  /* 0x000000107b00780c */ /* 0x000fe20003f46270 */
[CC--:B0-----:R-:W-:Y:S01]  /*30f0*/  FMUL.FTZ R197, R83.reuse, R195.reuse ;  /* 0x000000c353c57220 */ /* 0x0c1fe20000410000 */
[C---:B------:R-:W-:Y:S01]  /*3100*/  FMUL.FTZ R198, R82.reuse, R195 ;  /* 0x000000c352c67220 */ /* 0x040fe20000410000 */
[CC--:B---3--:R-:W-:Y:S01]  /*3110*/  FMUL.FTZ R75, R83.reuse, R73.reuse ;  /* 0x00000049534b7220 */ /* 0x0c8fe20000410000 */
        /* <DEDUP_REMOVED lines=9> */
.L_x_3166:
[----:B------:R-:W-:-:S03]  /*31b0*/  UMOV UR26, 0xffffffff ;  /* 0xffffffff001a7882 */ /* 0x000fc60000000000 */
[----:B------:R-:W-:Y:S05]  /*31c0*/  BRA.DIV UR26, `(.L_x_3108) ;  /* 0x0000005a1af07947 */ /* 0x000fea000b800000 */
.L_x_3169:
[----:B------:R-:W-:-:S03]  /*31d0*/  UMOV UR26, 0xffffffff ;  /* 0xffffffff001a7882 */ /* 0x000fc60000000000 */
[----:B------:R-:W-:Y:S05]  /*31e0*/  BRA.DIV UR26, `(.L_x_3109) ;  /* 0x0000005e1a107947 */ /* 0x000fea000b800000 */
.L_x_3172:
[----:B------:R-:W-:-:S03]  /*31f0*/  UMOV UR26, 0xffffffff ;  /* 0xffffffff001a7882 */ /* 0x000fc60000000000 */
[----:B------:R-:W-:Y:S05]  /*3200*/  BRA.DIV UR26, `(.L_x_3110) ;  /* 0x0000005e1a307947 */ /* 0x000fea000b800000 */
.L_x_3175:
[----:B------:R-:W-:-:S03]  /*3210*/  UMOV UR26, 0xffffffff ;  /* 0xffffffff001a7882 */ /* 0x000fc60000000000 */
[----:B------:R-:W-:Y:S05]  /*3220*/  BRA.DIV UR26, `(.L_x_3111) ;  /* 0x0000005e1a507947 */ /* 0x000fea000b800000 */
[----:B-----5:R0:W2:Y:S04]  /*3230*/  SHFL.IDX PT, R196, R77, RZ, 0x1f ;  /* 0x00001fff4dc47589 */ /* 0x0200a800000e0000 */
[----:B------:R-:W3:Y:S04]  /*3240*/  SHFL.IDX PT, R76, R76, RZ, 0x1f ;  /* 0x00001fff4c4c7589 */ /* 0x000ee800000e0000 */
[----:B------:R-:W4:Y:S04]  /*3250*/  SHFL.IDX PT, R78, R78, RZ, 0x1f ;  /* 0x00001fff4e4e7589 */ /* 0x000f2800000e0000 */
[----:B------:R-:W0:Y:S04]  /*3260*/  SHFL.IDX PT, R79, R79, RZ, 0x1f ;  /* 0x00001fff4f4f7589 */ /* 0x000e2800000e0000 */
[----:B------:R0:W0:Y:S04]  /*3270*/  SHFL.UP PT, R195, R82, 0x1, RZ ;  /* 0x0420000052c37989 */ /* 0x00002800000e00ff */
[----:B------:R-:W0:Y:S04]  /*3280*/  SHFL.UP PT, R83, R83, 0x1, RZ ;  /* 0x0420000053537989 */ /* 0x000e2800000e00ff */
[----:B------:R-:W0:Y:S04]  /*3290*/  SHFL.UP PT, R193, R193, 0x1, RZ ;  /* 0x04200000c1c17989 */ /* 0x000e2800000e00ff */
[----:B--23--:R-:W0:Y:S02]  /*32a0*/  SHFL.UP PT, R194, R194, 0x1, RZ ;  /* 0x04200000c2c27989 */ /* 0x00ce2400000e00ff */
.L_x_3185:
        /* <DEDUP_REMOVED lines=41> */
[----:B------:R2:W-:Y:S04]  /*3540*/  STS.128 [R124], R76 ;  /* 0x0000004c7c007388 */ /* 0x0005e80000000c00 */
[----:B------:R2:W-:Y:S04]  /*3550*/  STS.128 [R124+0x10], R72 ;  /* 0x000010487c007388 */ /* 0x0005e80000000c00 */
[----:B------:R2:W-:Y:S04]  /*3560*/  STS.128 [R124+0x20], R64 ;  /* 0x000020407c007388 */ /* 0x0005e80000000c00 */
[----:B------:R2:W-:Y:S02]  /*3570*/  STS.128 [R124+0x30], R60 ;  /* 0x0000303c7c007388 */ /* 0x0005e40000000c00 */
.L_x_3105:
[----:B------:R-:W-:Y:S05]  /*3580*/  WARPSYNC.ALL ;  /* 0x0000000000007948 */ /* 0x000fea0003800000 */
[C---:B--2---:R-:W-:Y:S01]  /*3590*/  FMUL.FTZ R65, R146.reuse, R191 ;  /* 0x000000bf92417220 */ /* 0x044fe20000410000 */
[----:B------:R-:W-:Y:S01]  /*35a0*/  FMUL.FTZ R60, R146, R131 ;  /* 0x00000083923c7220 */ /* 0x000fe20000410000 */
[-C--:B01----:R-:W-:Y:S01]  /*35b0*/  FMUL.FTZ R63, R148, R111.reuse ;  /* 0x0000006f943f7220 */ /* 0x083fe20000410000 */
[----:B------:R-:W-:Y:S01]  /*35c0*/  FMUL.FTZ R61, R146, R111 ;  /* 0x0000006f923d7220 */ /* 0x000fe20000410000 */
[C---:B------:R-:W-:Y:S01]  /*35d0*/  FFMA.FTZ R65, R148.reuse, R131, R65 ;  /* 0x0000008394417223 */ /* 0x040fe20000010041 */
[----:B------:R-:W-:Y:S01]  /*35e0*/  FFMA.FTZ R64, R148, R191, -R60 ;  /* 0x000000bf94407223 */ /* 0x000fe2000001083c */
[-C--:B------:R-:W-:Y:S01]  /*35f0*/  FFMA.FTZ R62, -R146, R110.reuse, -R63 ;  /* 0x0000006e923e7223 */ /* 0x080fe2000001093f */
[----:B------:R-:W-:Y:S01]  /*3600*/  FFMA.FTZ R60, R148, R110, -R61 ;  /* 0x0000006e943c7223 */ /* 0x000fe2000001083d */
[----:B------:R-:W-:Y:S01]  /*3610*/  FADD.FTZ R66, R132, R65 ;  /* 0x0000004184427221 */ /* 0x000fe20000010000 */
[----:B------:R-:W-:Y:S01]  /*3620*/  FADD.FTZ R64, R189, R64 ;  /* 0x00000040bd407221 */ /* 0x000fe20000010000 */
[----:B------:R-:W-:Y:S01]  /*3630*/  BAR.SYNC.DEFER_BLOCKING 0x0 ;  /* 0x0000000000007b1d */ /* 0x000fe20000010000 */
[C---:B------:R-:W-:Y:S01]  /*3640*/  FMUL.FTZ R68, R147.reuse, R62 ;  /* 0x0000003e93447220 */ /* 0x040fe20000410000 */
[C---:B------:R-:W-:Y:S01]  /*3650*/  FMUL.FTZ R65, R147.reuse, R66 ;  /* 0x0000004293417220 */ /* 0x040fe20000410000 */
[C---:B------:R-:W-:Y:S01]  /*3660*/  FMUL.FTZ R61, R147.reuse, R60 ;  /* 0x0000003c933d7220 */ /* 0x040fe20000410000 */
[----:B------:R-:W-:Y:S01]  /*3670*/  FMUL.FTZ R63, R147, R64 ;  /* 0x00000040933f7220 */ /* 0x000fe20000410000 */
[C---:B------:R-:W-:Y:S01]  /*3680*/  FFMA.FTZ R68, R149.reuse, R60, R68 ;  /* 0x0000003c95447223 */ /* 0x040fe20000010044 */
[C---:B------:R-:W-:Y:S01]  /*3690*/  FFMA.FTZ R65, R149.reuse, R64, -R65 ;  /* 0x0000004095417223 */ /* 0x040fe20000010841 */
[C---:B------:R-:W-:Y:S01]  /*36a0*/  FFMA.FTZ R61, R149.reuse, R62, -R61 ;  /* 0x0000003e953d7223 */ /* 0x040fe2000001083d */
[----:B------:R-:W-:Y:S01]  /*36b0*/  FFMA.FTZ R66, R149, R66, R63 ;  /* 0x0000004295427223 */ /* 0x000fe2000001003f */
[-C--:B------:R-:W-:Y:S01]  /*36c0*/  FMUL.FTZ R60, R150, R68.reuse ;  /* 0x00000044963c7220 */ /* 0x080fe20000410000 */
[----:B------:R-:W-:Y:S01]  /*36d0*/  FADD.FTZ R65, R188, R65 ;  /* 0x00000041bc417221 */ /* 0x000fe20000010000 */
[CC--:B------:R-:W-:Y:S01]  /*36e0*/  FMUL.FTZ R63, R150.reuse, R61.reuse ;  /* 0x0000003d963f7220 */ /* 0x0c0fe20000410000 */
[----:B------:R-:W-:Y:S01]  /*36f0*/  FADD.FTZ R66, R133, R66 ;  /* 0x0000004285427221 */ /* 0x000fe20000010000 */
[C---:B------:R-:W-:Y:S01]  /*3700*/  FFMA.FTZ R60, R151.reuse, R61, -R60 ;  /* 0x0000003d973c7223 */ /* 0x040fe2000001083c */
[C---:B------:R-:W-:Y:S01]  /*3710*/  FMUL.FTZ R62, R150.reuse, R65 ;  /* 0x00000041963e7220 */ /* 0x040fe20000410000 */
[C---:B------:R-:W-:Y:S01]  /*3720*/  FFMA.FTZ R63, R151.reuse, R68, R63 ;  /* 0x00000044973f7223 */ /* 0x040fe2000001003f */
[----:B------:R-:W-:Y:S01]  /*3730*/  FMUL.FTZ R64, R150, R66 ;  /* 0x0000004296407220 */ /* 0x000fe20000410000 */
[C---:B------:R-:W-:Y:S01]  /*3740*/  FMUL.FTZ R68, R152.reuse, R60 ;  /* 0x0000003c98447220 */ /* 0x040fe20000410000 */
[C---:B------:R-:W-:Y:S01]  /*3750*/  FFMA.FTZ R61, R151.reuse, R66, R62 ;  /* 0x00000042973d7223 */ /* 0x040fe2000001003e */
[----:B------:R-:W-:Y:S01]  /*3760*/  FMUL.FTZ R67, R152, R63 ;  /* 0x0000003f98437220 */ /* 0x000fe20000410000 */
[----:B------:R-:W-:Y:S01]  /*3770*/  FFMA.FTZ R64, R151, R65, -R64 ;  /* 0x0000004197407223 */ /* 0x000fe20000010840 */
[C---:B------:R-:W-:Y:S01]  /*3780*/  FFMA.FTZ R68, R153.reuse, R63, R68 ;  /* 0x0000003f99447223 */ /* 0x040fe20000010044 */
[----:B------:R-:W-:Y:S01]  /*3790*/  FADD.FTZ R62, R134, R61 ;  /* 0x0000003d863e7221 */ /* 0x000fe20000010000 */
[----:B------:R-:W-:Y:S01]  /*37a0*/  FFMA.FTZ R67, R153, R60, -R67 ;  /* 0x0000003c99437223 */ /* 0x000fe20000010843 */
[----:B------:R-:W-:Y:S01]  /*37b0*/  FADD.FTZ R64, R187, R64 ;  /* 0x00000040bb407221 */ /* 0x000fe20000010000 */
[----:B------:R-:W0:Y:S01]  /*37c0*/  LDS.64 R60, [R125+0x8] ;  /* 0x000008007d3c7984 */ /* 0x000e220000000a00 */
[----:B------:R-:W-:Y:S01]  /*37d0*/  FMUL.FTZ R66, R152, R62 ;  /* 0x0000003e98427220 */ /* 0x000fe20000410000 */
[CC--:B------:R-:W-:Y:S01]  /*37e0*/  FMUL.FTZ R70, R154.reuse, R67.reuse ;  /* 0x000000439a467220 */ /* 0x0c0fe20000410000 */
[----:B------:R-:W-:Y:S01]  /*37f0*/  FMUL.FTZ R72, R154, R68 ;  /* 0x000000449a487220 */ /* 0x000fe20000410000 */
[-C--:B------:R-:W-:Y:S01]  /*3800*/  FMUL.FTZ R63, R152, R64.reuse ;  /* 0x00000040983f7220 */ /* 0x080fe20000410000 */
[----:B------:R-:W-:Y:S01]  /*3810*/  FFMA.FTZ R65, R153, R64, -R66 ;  /* 0x0000004099417223 */ /* 0x000fe20000010842 */
[C---:B------:R-:W-:Y:S01]  /*3820*/  FFMA.FTZ R70, R155.reuse, R68, R70 ;  /* 0x000000449b467223 */ /* 0x040fe20000010046 */
[----:B------:R-:W-:Y:S01]  /*3830*/  FFMA.FTZ R72, R155, R67, -R72 ;  /* 0x000000439b487223 */ /* 0x000fe20000010848 */
[----:B------:R-:W-:Y:S01]  /*3840*/  FFMA.FTZ R62, R153, R62, R63 ;  /* 0x0000003e993e7223 */ /* 0x000fe2000001003f */
[----:B------:R-:W-:Y:S01]  /*3850*/  FADD.FTZ R65, R186, R65 ;  /* 0x00000041ba417221 */ /* 0x000fe20000010000 */
[C---:B------:R-:W-:Y:S01]  /*3860*/  FMUL.FTZ R66, R156.reuse, R70 ;  /* 0x000000469c427220 */ /* 0x040fe20000410000 */
[-C--:B------:R-:W-:Y:S01]  /*3870*/  FMUL.FTZ R63, R156, R72.reuse ;  /* 0x000000489c3f7220 */ /* 0x080fe20000410000 */
[----:B------:R-:W-:Y:S01]  /*3880*/  FADD.FTZ R62, R135, R62 ;  /* 0x0000003e873e7221 */ /* 0x000fe20000010000 */
[CC--:B------:R-:W-:Y:S01]  /*3890*/  FMUL.FTZ R64, R154.reuse, R65.reuse ;  /* 0x000000419a407220 */ /* 0x0c0fe20000410000 */
[C---:B------:R-:W-:Y:S01]  /*38a0*/  FFMA.FTZ R72, R157.reuse, R72, -R66 ;  /* 0x000000489d487223 */ /* 0x040fe20000010842 */
[----:B------:R-:W-:Y:S01]  /*38b0*/  FFMA.FTZ R70, R157, R70, R63 ;  /* 0x000000469d467223 */ /* 0x000fe2000001003f */
[-C--:B------:R-:W-:Y:S01]  /*38c0*/  FMUL.FTZ R66, R154, R62.reuse ;  /* 0x0000003e9a427220 */ /* 0x080fe20000410000 */
[C---:B------:R-:W-:Y:S01]  /*38d0*/  FFMA.FTZ R63, R155.reuse, R62, R64 ;  /* 0x0000003e9b3f7223 */ /* 0x040fe20000010040 */
[C---:B------:R-:W-:Y:S01]  /*38e0*/  FMUL.FTZ R62, R158.reuse, R72 ;  /* 0x000000489e3e7220 */ /* 0x040fe20000410000 */
[-C--:B------:R-:W-:Y:S01]  /*38f0*/  FMUL.FTZ R67, R158, R70.reuse ;  /* 0x000000469e437220 */ /* 0x080fe20000410000 */
[----:B------:R-:W-:Y:S01]  /*3900*/  FFMA.FTZ R66, R155, R65, -R66 ;  /* 0x000000419b427223 */ /* 0x000fe20000010842 */
[----:B------:R-:W-:Y:S01]  /*3910*/  FADD.FTZ R63, R136, R63 ;  /* 0x0000003f883f7221 */ /* 0x000fe20000010000 */
[C---:B------:R-:W-:Y:S01]  /*3920*/  FFMA.FTZ R70, R159.reuse, R70, R62 ;  /* 0x000000469f467223 */ /* 0x040fe2000001003e */
[----:B------:R-:W-:Y:S01]  /*3930*/  FFMA.FTZ R67, R159, R72, -R67 ;  /* 0x000000489f437223 */ /* 0x000fe20000010843 */
[----:B------:R-:W-:Y:S01]  /*3940*/  FADD.FTZ R66, R185, R66 ;  /* 0x00000042b9427221 */ /* 0x000fe20000010000 */
[----:B------:R-:W-:Y:S01]  /*3950*/  FMUL.FTZ R64, R156, R63 ;  /* 0x0000003f9c407220 */ /* 0x000fe20000410000 */
[C---:B------:R-:W-:Y:S01]  /*3960*/  FMUL.FTZ R68, R160.reuse, R70 ;  /* 0x00000046a0447220 */ /* 0x040fe20000410000 */
[-C--:B------:R-:W-:Y:S01]  /*3970*/  FMUL.FTZ R69, R160, R67.reuse ;  /* 0x00000043a0457220 */ /* 0x080fe20000410000 */
[-C--:B------:R-:W-:Y:S01]  /*3980*/  FMUL.FTZ R62, R156, R66.reuse ;  /* 0x000000429c3e7220 */ /* 0x080fe20000410000 */
[----:B------:R-:W-:Y:S01]  /*3990*/  FFMA.FTZ R65, R157, R66, -R64 ;  /* 0x000000429d417223 */ /* 0x000fe20000010840 */
[C---:B------:R-:W-:Y:S01]  /*39a0*/  FFMA.FTZ R68, R161.reuse, R67, -R68 ;  /* 0x00000043a1447223 */ /* 0x040fe20000010844 */
[----:B------:R-:W-:Y:S01]  /*39b0*/  FFMA.FTZ R69, R161, R70, R69 ;  /* 0x00000046a1457223 */ /* 0x000fe20000010045 */
[----:B------:R-:W-:Y:S01]  /*39c0*/  FFMA.FTZ R62, R157, R63, R62 ;  /* 0x0000003f9d3e7223 */ /* 0x000fe2000001003e */
[----:B------:R-:W-:Y:S01]  /*39d0*/  FADD.FTZ R65, R184, R65 ;  /* 0x00000041b8417221 */ /* 0x000fe20000010000 */
[CC--:B------:R-:W-:Y:S01]  /*39e0*/  FMUL.FTZ R66, R162.reuse, R68.reuse ;  /* 0x00000044a2427220 */ /* 0x0c0fe20000410000 */
[----:B------:R-:W-:Y:S01]  /*39f0*/  FMUL.FTZ R63, R162, R69 ;  /* 0x00000045a23f7220 */ /* 0x000fe20000410000 */
[----:B------:R-:W-:Y:S01]  /*3a00*/  FADD.FTZ R62, R137, R62 ;  /* 0x0000003e893e7221 */ /* 0x000fe20000010000 */
[C---:B------:R-:W-:Y:S01]  /*3a10*/  FMUL.FTZ R64, R158.reuse, R65 ;  /* 0x000000419e407220 */ /* 0x040fe20000410000 */
[C---:B------:R-:W-:Y:S01]  /*3a20*/  FFMA.FTZ R69, R163.reuse, R69, R66 ;  /* 0x00000045a3457223 */ /* 0x040fe20000010042 */
[----:B------:R-:W-:Y:S01]  /*3a30*/  FFMA.FTZ R68, R163, R68, -R63 ;  /* 0x00000044a3447223 */ /* 0x000fe2000001083f */
[-C--:B------:R-:W-:Y:S01]  /*3a40*/  FMUL.FTZ R66, R158, R62.reuse ;  /* 0x0000003e9e427220 */ /* 0x080fe20000410000 */
[----:B------:R-:W-:Y:S01]  /*3a50*/  FFMA.FTZ R67, R159, R62, R64 ;  /* 0x0000003e9f437223 */ /* 0x000fe20000010040 */
[C---:B0-----:R-:W-:Y:S01]  /*3a60*/  FMUL.FTZ R62, R81.reuse, R60 ;  /* 0x0000003c513e7220 */ /* 0x041fe20000410000 */
[----:B------:R-:W-:Y:S01]  /*3a70*/  FMUL.FTZ R63, R81, R61 ;  /* 0x0000003d513f7220 */ /* 0x000fe20000410000 */
[C---:B------:R-:W-:Y:S01]  /*3a80*/  FMUL.FTZ R70, R164.reuse, R69 ;  /* 0x00000045a4467220 */ /* 0x040fe20000410000 */
[----:B------:R-:W-:Y:S01]  /*3a90*/  FMUL.FTZ R64, R164, R68 ;  /* 0x00000044a4407220 */ /* 0x000fe20000410000 */
[C---:B------:R-:W-:Y:S01]  /*3aa0*/  FFMA.FTZ R62, R80.reuse, R61, R62 ;  /* 0x0000003d503e7223 */ /* 0x040fe2000001003e */
[----:B------:R-:W-:Y:S01]  /*3ab0*/  FFMA.FTZ R60, R80, R60, -R63 ;  /* 0x0000003c503c7223 */ /* 0x000fe2000001083f */
[C---:B------:R-:W-:Y:S01]  /*3ac0*/  FFMA.FTZ R70, R165.reuse, R68, -R70 ;  /* 0x00000044a5467223 */ /* 0x040fe20000010846 */
[----:B------:R-:W-:Y:S01]  /*3ad0*/  FFMA.FTZ R64, R165, R69, R64 ;  /* 0x00000045a5407223 */ /* 0x000fe20000010040 */
[----:B------:R-:W-:Y:S01]  /*3ae0*/  FADD.FTZ R199, RZ, R62 ;  /* 0x0000003effc77221 */ /* 0x000fe20000010000 */
[----:B------:R-:W-:Y:S01]  /*3af0*/  FADD.FTZ R219, R15, R60 ;  /* 0x0000003c0fdb7221 */ /* 0x000fe20000010000 */
[----:B------:R-:W-:Y:S01]  /*3b00*/  FMUL.FTZ R62, R166, R70 ;  /* 0x00000046a63e7220 */ /* 0x000fe20000410000 */
[----:B------:R-:W-:Y:S01]  /*3b10*/  FFMA.FTZ R66, R159, R65, -R66 ;  /* 0x000000419f427223 */ /* 0x000fe20000010842 */
[C---:B------:R-:W-:Y:S01]  /*3b20*/  FMUL.FTZ R60, R174.reuse, R199 ;  /* 0x000000c7ae3c7220 */ /* 0x040fe20000410000 */
[-C--:B------:R-:W-:Y:S01]  /*3b30*/  FMUL.FTZ R61, R174, R219.reuse ;  /* 0x000000dbae3d7220 */ /* 0x080fe20000410000 */
[-C--:B------:R-:W-:Y:S01]  /*3b40*/  FFMA.FTZ R65, R167, R64.reuse, R62 ;  /* 0x00000040a7417223 */ /* 0x080fe2000001003e */
[----:B------:R-:W-:Y:S01]  /*3b50*/  FADD.FTZ R67, R138, R67 ;  /* 0x000000438a437221 */ /* 0x000fe20000010000 */
[C---:B------:R-:W-:Y:S01]  /*3b60*/  FFMA.FTZ R217, R176.reuse, R219, -R60 ;  /* 0x000000dbb0d97223 */ /* 0x040fe2000001083c */
[----:B------:R-:W-:Y:S01]  /*3b70*/  FFMA.FTZ R61, R176, R199, R61 ;  /* 0x000000c7b03d7223 */ /* 0x000fe2000001003d */
[----:B------:R-:W-:Y:S01]  /*3b80*/  FMUL.FTZ R63, R166, R64 ;  /* 0x00000040a63f7220 */ /* 0x000fe20000410000 */
[----:B------:R-:W-:Y:S01]  /*3b90*/  FADD.FTZ R66, R183, R66 ;  /* 0x00000042b7427221 */ /* 0x000fe20000010000 */
[----:B------:R-:W-:Y:S01]  /*3ba0*/  FADD.FTZ R217, R14, R217 ;  /* 0x000000d90ed97221 */ /* 0x000fe20000010000 */
[----:B------:R-:W-:Y:S01]  /*3bb0*/  FADD.FTZ R201, RZ, R61 ;  /* 0x0000003dffc97221 */ /* 0x000fe20000010000 */
[----:B------:R-:W-:Y:S01]  /*3bc0*/  FMUL.FTZ R61, R160, R67 ;  /* 0x00000043a03d7220 */ /* 0x000fe20000410000 */
[----:B------:R-:W-:Y:S01]  /*3bd0*/  FFMA.FTZ R70, R167, R70, -R63 ;  /* 0x00000046a7467223 */ /* 0x000fe2000001083f */
[C---:B------:R-:W-:Y:S01]  /*3be0*/  FMUL.FTZ R62, R172.reuse, R217 ;  /* 0x000000d9ac3e7220 */ /* 0x040fe20000410000 */
[-C--:B------:R-:W-:Y:S01]  /*3bf0*/  FMUL.FTZ R60, R172, R201.reuse ;  /* 0x000000c9ac3c7220 */ /* 0x080fe20000410000 */
[-C--:B------:R-:W-:Y:S01]  /*3c00*/  FMUL.FTZ R64, R160, R66.reuse ;  /* 0x00000042a0407220 */ /* 0x080fe20000410000 */
[----:B------:R-:W-:Y:S01]  /*3c10*/  FFMA.FTZ R63, R161, R66, -R61 ;  /* 0x00000042a13f7223 */ /* 0x000fe2000001083d */
[C---:B------:R-:W-:Y:S01]  /*3c20*/  FFMA.FTZ R62, R173.reuse, R201, R62 ;  /* 0x000000c9ad3e7223 */ /* 0x040fe2000001003e */
[----:B------:R-:W-:Y:S01]  /*3c30*/  FFMA.FTZ R60, R173, R217, -R60 ;  /* 0x000000d9ad3c7223 */ /* 0x000fe2000001083c */
[----:B------:R-:W-:Y:S01]  /*3c40*/  FFMA.FTZ R64, R161, R67, R64 ;  /* 0x00000043a1407223 */ /* 0x000fe20000010040 */
[----:B------:R-:W-:Y:S01]  /*3c50*/  FADD.FTZ R63, R182, R63 ;  /* 0x0000003fb63f7221 */ /* 0x000fe20000010000 */
[----:B------:R-:W-:Y:S01]  /*3c60*/  FADD.FTZ R200, RZ, R62 ;  /* 0x0000003effc87221 */ /* 0x000fe20000010000 */
[----:B------:R-:W-:Y:S01]  /*3c70*/  FFMA.FTZ R216, R29, R118, R60 ;  /* 0x000000761dd87223 */ /* 0x000fe2000001003c */
[----:B------:R-:W-:Y:S01]  /*3c80*/  FMUL.FTZ R66, R168, R70 ;  /* 0x00000046a8427220 */ /* 0x000fe20000410000 */
[----:B------:R-:W-:Y:S01]  /*3c90*/  FADD.FTZ R64, R139, R64 ;  /* 0x000000408b407221 */ /* 0x000fe20000010000 */
[C---:B------:R-:W-:Y:S01]  /*3ca0*/  FMUL.FTZ R61, R170.reuse, R200 ;  /* 0x000000c8aa3d7220 */ /* 0x040fe20000410000 */
[-C--:B------:R-:W-:Y:S01]  /*3cb0*/  FMUL.FTZ R60, R170, R216.reuse ;  /* 0x000000d8aa3c7220 */ /* 0x080fe20000410000 */
[----:B------:R-:W-:Y:S01]  /*3cc0*/  FMUL.FTZ R62, R162, R63 ;  /* 0x0000003fa23e7220 */ /* 0x000fe20000410000 */
[-C--:B------:R-:W-:Y:S01]  /*3cd0*/  FMUL.FTZ R69, R168, R65.reuse ;  /* 0x00000041a8457220 */ /* 0x080fe20000410000 */
[C---:B------:R-:W-:Y:S01]  /*3ce0*/  FFMA.FTZ R61, R171.reuse, R216, -R61 ;  /* 0x000000d8ab3d7223 */ /* 0x040fe2000001083d */
[----:B------:R-:W-:Y:S01]  /*3cf0*/  FFMA.FTZ R60, R171, R200, R60 ;  /* 0x000000c8ab3c7223 */ /* 0x000fe2000001003c */
[----:B------:R-:W-:Y:S01]  /*3d00*/  FFMA.FTZ R67, R169, R65, R66 ;  /* 0x00000041a9437223 */ /* 0x000fe20000010042 */
[-C--:B------:R-:W-:Y:S01]  /*3d10*/  FFMA.FTZ R65, R163, R64.reuse, R62 ;  /* 0x00000040a3417223 */ /* 0x080fe2000001003e */
[----:B------:R-:W-:Y:S01]  /*3d20*/  FFMA.FTZ R215, R28, R117, R61 ;  /* 0x000000751cd77223 */ /* 0x000fe2000001003d */
[----:B------:R-:W-:Y:S01]  /*3d30*/  FADD.FTZ R203, RZ, R60 ;  /* 0x0000003cffcb7221 */ /* 0x000fe20000010000 */
[----:B------:R-:W-:Y:S01]  /*3d40*/  FMUL.FTZ R66, R162, R64 ;  /* 0x00000040a2427220 */ /* 0x000fe20000410000 */
[----:B------:R-:W-:Y:S01]  /*3d50*/  FFMA.FTZ R69, R169, R70, -R69 ;  /* 0x00000046a9457223 */ /* 0x000fe20000010845 */
[C---:B------:R-:W-:Y:S01]  /*3d60*/  FMUL.FTZ R62, R168.reuse, R215 ;  /* 0x000000d7a83e7220 */ /* 0x040fe20000410000 */
[----:B------:R-:W-:Y:S01]  /*3d70*/  FMUL.FTZ R60, R168, R203 ;  /* 0x000000cba83c7220 */ /* 0x000fe20000410000 */
[----:B------:R-:W-:Y:S01]  /*3d80*/  FFMA.FTZ R66, R163, R63, -R66 ;  /* 0x0000003fa3427223 */ /* 0x000fe20000010842 */
[C---:B------:R-:W-:Y:S01]  /*3d90*/  FMUL.FTZ R68, R170.reuse, R67 ;  /* 0x00000043aa447220 */ /* 0x040fe20000410000 */
[C---:B------:R-:W-:Y:S01]  /*3da0*/  FFMA.FTZ R62, R169.reuse, R203, R62 ;  /* 0x000000cba93e7223 */ /* 0x040fe2000001003e */
[----:B------:R-:W-:Y:S01]  /*3db0*/  FFMA.FTZ R60, R169, R215, -R60 ;  /* 0x000000d7a93c7223 */ /* 0x000fe2000001083c */
[-C--:B------:R-:W-:Y:S01]  /*3dc0*/  FMUL.FTZ R64, R170, R69.reuse ;  /* 0x00000045aa407220 */ /* 0x080fe20000410000 */
[----:B------:R-:W-:Y:S01]  /*3dd0*/  FFMA.FTZ R68, R171, R69, -R68 ;  /* 0x00000045ab447223 */ /* 0x000fe20000010844 */
[----:B------:R-:W-:Y:S01]  /*3de0*/  FADD.FTZ R202, RZ, R62 ;  /* 0x0000003effca7221 */ /* 0x000fe20000010000 */
[----:B------:R-:W-:Y:S01]  /*3df0*/  FADD.FTZ R214, R13, R60 ;  /* 0x0000003c0dd67221 */ /* 0x000fe20000010000 */
[----:B------:R-:W-:Y:S01]  /*3e00*/  FFMA.FTZ R64, R171, R67, R64 ;  /* 0x00000043ab407223 */ /* 0x000fe20000010040 */
[----:B------:R-:W-:Y:S01]  /*3e10*/  FMUL.FTZ R62, R172, R68 ;  /* 0x00000044ac3e7220 */ /* 0x000fe20000410000 */
[C---:B------:R-:W-:Y:S01]  /*3e20*/  FMUL.FTZ R63, R166.reuse, R202 ;  /* 0x000000caa63f7220 */ /* 0x040fe20000410000 */
[----:B------:R-:W-:Y:S01]  /*3e30*/  FMUL.FTZ R60, R166, R214 ;  /* 0x000000d6a63c7220 */ /* 0x000fe20000410000 */
[-C--:B------:R-:W-:Y:S01]  /*3e40*/  FMUL.FTZ R67, R172, R64.reuse ;  /* 0x00000040ac437220 */ /* 0x080fe20000410000 */
[----:B------:R-:W-:Y:S01]  /*3e50*/  FFMA.FTZ R61, R173, R64, R62 ;  /* 0x00000040ad3d7223 */ /* 0x000fe2000001003e */
[C---:B------:R-:W-:Y:S01]  /*3e60*/  FFMA.FTZ R213, R167.reuse, R214, -R63 ;  /* 0x000000d6a7d57223 */ /* 0x040fe2000001083f */
[----:B------:R-:W-:Y:S01]  /*3e70*/  FFMA.FTZ R60, R167, R202, R60 ;  /* 0x000000caa73c7223 */ /* 0x000fe2000001003c */
[----:B------:R-:W-:Y:S01]  /*3e80*/  FADD.FTZ R65, R140, R65 ;  /* 0x000000418c417221 */ /* 0x000fe20000010000 */
[----:B------:R-:W-:Y:S01]  /*3e90*/  FADD.FTZ R66, R181, R66 ;  /* 0x00000042b5427221 */ /* 0x000fe20000010000 */
[----:B------:R-:W-:Y:S01]  /*3ea0*/  FADD.FTZ R213, R12, R213 ;  /* 0x000000d50cd57221 */ /* 0x000fe20000010000 */
[----:B------:R-:W-:Y:S01]  /*3eb0*/  FADD.FTZ R197, RZ, R60 ;  /* 0x0000003cffc57221 */ /* 0x000fe20000010000 */
[----:B------:R-:W-:Y:S01]  /*3ec0*/  FFMA.FTZ R63, R173, R68, -R67 ;  /* 0x00000044ad3f7223 */ /* 0x000fe20000010843 */
[C---:B------:R-:W-:Y:S01]  /*3ed0*/  FMUL.FTZ R68, R164.reuse, R65 ;  /* 0x00000041a4447220 */ /* 0x040fe20000410000 */
[C---:B------:R-:W-:Y:S01]  /*3ee0*/  FMUL.FTZ R62, R164.reuse, R213 ;  /* 0x000000d5a43e7220 */ /* 0x040fe20000410000 */
[CC--:B------:R-:W-:Y:S01]  /*3ef0*/  FMUL.FTZ R60, R164.reuse, R197.reuse ;  /* 0x000000c5a43c7220 */ /* 0x0c0fe20000410000 */
[-C--:B------:R-:W-:Y:S01]  /*3f00*/  FMUL.FTZ R64, R164, R66.reuse ;  /* 0x00000042a4407220 */ /* 0x080fe20000410000 */
[C---:B------:R-:W-:Y:S01]  /*3f10*/  FFMA.FTZ R67, R165.reuse, R66, -R68 ;  /* 0x00000042a5437223 */ /* 0x040fe20000010844 */
[C---:B------:R-:W-:Y:S01]  /*3f20*/  FFMA.FTZ R62, R165.reuse, R197, R62 ;  /* 0x000000c5a53e7223 */ /* 0x040fe2000001003e */
[C---:B------:R-:W-:Y:S01]  /*3f30*/  FFMA.FTZ R60, R165.reuse, R213, -R60 ;  /* 0x000000d5a53c7223 */ /* 0x040fe2000001083c */
[----:B------:R-:W-:Y:S01]  /*3f40*/  FFMA.FTZ R64, R165, R65, R64 ;  /* 0x00000041a5407223 */ /* 0x000fe20000010040 */
[----:B------:R-:W-:Y:S01]  /*3f50*/  FADD.FTZ R67, R180, R67 ;  /* 0x00000043b4437221 */ /* 0x000fe20000010000 */
[----:B------:R-:W-:Y:S01]  /*3f60*/  FADD.FTZ R198, RZ, R62 ;  /* 0x0000003effc67221 */ /* 0x000fe20000010000 */
[----:B------:R-:W-:Y:S01]  /*3f70*/  FADD.FTZ R212, R11, R60 ;  /* 0x0000003c0bd47221 */ /* 0x000fe20000010000 */
[----:B------:R-:W-:Y:S01]  /*3f80*/  FADD.FTZ R64, R141, R64 ;  /* 0x000000408d407221 */ /* 0x000fe20000010000 */
[-C--:B------:R-:W-:Y:S01]  /*3f90*/  FMUL.FTZ R62, R166, R67.reuse ;  /* 0x00000043a63e7220 */ /* 0x080fe20000410000 */
[C---:B------:R-:W-:Y:S01]  /*3fa0*/  FMUL.FTZ R65, R162.reuse, R198 ;  /* 0x000000c6a2417220 */ /* 0x040fe20000410000 */
[----:B------:R-:W-:Y:S01]  /*3fb0*/  FMUL.FTZ R60, R162, R212 ;  /* 0x000000d4a23c7220 */ /* 0x000fe20000410000 */
[-C--:B------:R-:W-:Y:S01]  /*3fc0*/  FMUL.FTZ R66, R166, R64.reuse ;  /* 0x00000040a6427220 */ /* 0x080fe20000410000 */
[----:B------:R-:W-:Y:S01]  /*3fd0*/  FFMA.FTZ R69, R167, R64, R62 ;  /* 0x00000040a7457223 */ /* 0x000fe2000001003e */
[C---:B------:R-:W-:Y:S01]  /*3fe0*/  FFMA.FTZ R65, R163.reuse, R212, -R65 ;  /* 0x000000d4a3417223 */ /* 0x040fe20000010841 */
[----:B------:R-:W-:Y:S01]  /*3ff0*/  FFMA.FTZ R60, R163, R198, R60 ;  /* 0x000000c6a33c7223 */ /* 0x000fe2000001003c */
[----:B------:R-:W-:Y:S01]  /*4000*/  FFMA.FTZ R66, R167, R67, -R66 ;  /* 0x00000043a7427223 */ /* 0x000fe20000010842 */
[----:B------:R-:W-:Y:S01]  /*4010*/  FADD.FTZ R69, R142, R69 ;  /* 0x000000458e457221 */ /* 0x000fe20000010000 */
[----:B------:R-:W-:Y:S01]  /*4020*/  FADD.FTZ R211, R10, R65 ;  /* 0x000000410ad37221 */ /* 0x000fe20000010000 */
[----:B------:R-:W-:Y:S01]  /*4030*/  FADD.FTZ R195, RZ, R60 ;  /* 0x0000003cffc37221 */ /* 0x000fe20000010000 */
[----:B------:R-:W-:Y:S01]  /*4040*/  FADD.FTZ R66, R179, R66 ;  /* 0x00000042b3427221 */ /* 0x000fe20000010000 */
        /* <DEDUP_REMOVED lines=10> */
[----:B------:R-:W-:Y:S01]  /*40f0*/  FADD.FTZ R210, R9, R60 ;  /* 0x0000003c09d27221 */ /* 0x000fe20000010000 */
[----:B------:R-:W-:Y:S01]  /*4100*/  FADD.FTZ R64, R143, R64 ;  /* 0x000000408f407221 */ /* 0x000fe20000010000 */
[----:B------:R-:W-:Y:S01]  /*4110*/  FMUL.FTZ R62, R170, R66 ;  /* 0x00000042aa3e7220 */ /* 0x000fe20000410000 */
[C---:B------:R-:W-:Y:S01]  /*4120*/  FMUL.FTZ R60, R158.reuse, R196 ;  /* 0x000000c49e3c7220 */ /* 0x040fe20000410000 */
[----:B------:R-:W-:Y:S01]  /*4130*/  FMUL.FTZ R65, R158, R210 ;  /* 0x000000d29e417220 */ /* 0x000fe20000410000 */
[----:B------:R-:W-:Y:S01]  /*4140*/  UISETP.GE.AND UP0, UPT, UR16, UR40, UPT ;  /* 0x000000281000728c */ /* 0x000fe2000bf06270 */
[----:B------:R-:W-:Y:S01]  /*4150*/  FFMA.FTZ R67, R171, R64, R62 ;  /* 0x00000040ab437223 */ /* 0x000fe2000001003e */
[C---:B------:R-:W-:Y:S01]  /*4160*/  FFMA.FTZ R209, R159.reuse, R210, -R60 ;  /* 0x000000d29fd17223 */ /* 0x040fe2000001083c */
[----:B------:R-:W-:Y:S01]  /*4170*/  FFMA.FTZ R65, R159, R196, R65 ;  /* 0x000000c49f417223 */ /* 0x000fe20000010041 */
[----:B------:R-:W-:Y:S01]  /*4180*/  FMUL.FTZ R64, R170, R64 ;  /* 0x00000040aa407220 */ /* 0x000fe20000410000 */
[----:B------:R-:W-:Y:S01]  /*4190*/  FADD.FTZ R67, R144, R67 ;  /* 0x0000004390437221 */ /* 0x000fe20000010000 */
[----:B------:R-:W-:Y:S01]  /*41a0*/  FADD.FTZ R209, R8, R209 ;  /* 0x000000d108d17221 */ /* 0x000fe20000010000 */
[----:B------:R-:W-:Y:S01]  /*41b0*/  FADD.FTZ R193, RZ, R65 ;  /* 0x00000041ffc17221 */ /* 0x000fe20000010000 */
[----:B------:R-:W-:Y:S01]  /*41c0*/  FFMA.FTZ R64, R171, R66, -R64 ;  /* 0x00000042ab407223 */ /* 0x000fe20000010840 */
[----:B------:R-:W-:Y:S01]  /*41d0*/  FMUL.FTZ R65, R172, R67 ;  /* 0x00000043ac417220 */ /* 0x000fe20000410000 */
[C---:B------:R-:W-:Y:S01]  /*41e0*/  FMUL.FTZ R62, R156.reuse, R209 ;  /* 0x000000d19c3e7220 */ /* 0x040fe20000410000 */
[-C--:B------:R-:W-:Y:S01]  /*41f0*/  FMUL.FTZ R60, R156, R193.reuse ;  /* 0x000000c19c3c7220 */ /* 0x080fe20000410000 */
[----:B------:R-:W-:Y:S01]  /*4200*/  FADD.FTZ R64, R177, R64 ;  /* 0x00000040b1407221 */ /* 0x000fe20000010000 */
[----:B------:R-:W-:Y:S01]  /*4210*/  PLOP3.LUT P0, PT, PT, PT, UP0, 0x80, 0x8 ;  /* 0x000000000008781c */ /* 0x000fe20003f0f008 */
[C---:B------:R-:W-:Y:S01]  /*4220*/  FFMA.FTZ R62, R157.reuse, R193, R62 ;  /* 0x000000c19d3e7223 */ /* 0x040fe2000001003e */
[----:B------:R-:W-:Y:S01]  /*4230*/  FFMA.FTZ R60, R157, R209, -R60 ;  /* 0x000000d19d3c7223 */ /* 0x000fe2000001083c */
[-C--:B------:R-:W-:Y:S01]  /*4240*/  FMUL.FTZ R66, R172, R64.reuse ;  /* 0x00000040ac427220 */ /* 0x080fe20000410000 */
[----:B------:R-:W-:Y:S01]  /*4250*/  FFMA.FTZ R64, R173, R64, -R65 ;  /* 0x00000040ad407223 */ /* 0x000fe20000010841 */
[----:B------:R-:W-:Y:S01]  /*4260*/  FADD.FTZ R194, RZ, R62 ;  /* 0x0000003effc27221 */ /* 0x000fe20000010000 */
[----:B------:R-:W-:Y:S01]  /*4270*/  FADD.FTZ R208, R7, R60 ;  /* 0x0000003c07d07221 */ /* 0x000fe20000010000 */
[----:B------:R-:W-:Y:S01]  /*4280*/  FFMA.FTZ R66, R173, R67, R66 ;  /* 0x00000043ad427223 */ /* 0x000fe20000010042 */
[----:B------:R-:W-:Y:S01]  /*4290*/  FADD.FTZ R67, R175, R64 ;  /* 0x00000040af437221 */ /* 0x000fe20000010000 */
[C---:B------:R-:W-:Y:S01]  /*42a0*/  FMUL.FTZ R60, R154.reuse, R194 ;  /* 0x000000c29a3c7220 */ /* 0x040fe20000410000 */
[-C--:B------:R-:W-:Y:S01]  /*42b0*/  FMUL.FTZ R65, R154, R208.reuse ;  /* 0x000000d09a417220 */ /* 0x080fe20000410000 */
[----:B------:R-:W-:Y:S01]  /*42c0*/  ISETP.NE.OR P0, PT, R127, RZ, P0 ;  /* 0x000000ff7f00720c */ /* 0x000fe20000705670 */
[----:B------:R-:W-:Y:S01]  /*42d0*/  FMUL.FTZ R69, R174, R67 ;  /* 0x00000043ae457220 */ /* 0x000fe20000410000 */
[C---:B------:R-:W-:Y:S01]  /*42e0*/  FFMA.FTZ R207, R155.reuse, R208, -R60 ;  /* 0x000000d09bcf7223 */ /* 0x040fe2000001083c */
[----:B------:R-:W-:Y:S01]  /*42f0*/  FFMA.FTZ R65, R155, R194, R65 ;  /* 0x000000c29b417223 */ /* 0x000fe20000010041 */
[----:B------:R-:W-:Y:S01]  /*4300*/  HFMA2 R80, -RZ, RZ, 1.875, 0 ;  /* 0x3f800000ff507431 */ /* 0x000fe200000001ff */
[----:B------:R-:W-:Y:S01]  /*4310*/  ISETP.GT.U32.AND P2, PT, R128, 0x1f, PT ;  /* 0x0000001f8000780c */ /* 0x000fe20003f44070 */
[----:B------:R-:W-:Y:S01]  /*4320*/  FADD.FTZ R207, R6, R207 ;  /* 0x000000cf06cf7221 */ /* 0x000fe20000010000 */
[----:B------:R-:W-:Y:S01]  /*4330*/  FADD.FTZ R205, RZ, R65 ;  /* 0x00000041ffcd7221 */ /* 0x000fe20000010000 */
[----:B------:R-:W-:Y:S01]  /*4340*/  FADD.FTZ R65, R145, R66 ;  /* 0x0000004291417221 */ /* 0x000fe20000010000 */
[----:B------:R-:W-:Y:S01]  /*4350*/  CS2R R82, SRZ ;  /* 0x0000000000527805 */ /* 0x000fe2000001ff00 */
[C---:B------:R-:W-:Y:S01]  /*4360*/  FMUL.FTZ R62, R152.reuse, R207 ;  /* 0x000000cf983e7220 */ /* 0x040fe20000410000 */
[----:B------:R-:W-:Y:S01]  /*4370*/  FMUL.FTZ R60, R152, R205 ;  /* 0x000000cd983c7220 */ /* 0x000fe20000410000 */
[-C--:B------:R-:W-:Y:S01]  /*4380*/  FMUL.FTZ R64, R174, R65.reuse ;  /* 0x00000041ae407220 */ /* 0x080fe20000410000 */
[C---:B------:R-:W-:Y:S01]  /*4390*/  FFMA.FTZ R71, R176.reuse, R65, R69 ;  /* 0x00000041b0477223 */ /* 0x040fe20000010045 */
[C---:B------:R-:W-:Y:S01]  /*43a0*/  FFMA.FTZ R62, R153.reuse, R205, R62 ;  /* 0x000000cd993e7223 */ /* 0x040fe2000001003e */
[----:B------:R-:W-:Y:S01]  /*43b0*/  FFMA.FTZ R60, R153, R207, -R60 ;  /* 0x000000cf993c7223 */ /* 0x000fe2000001083c */
[----:B------:R-:W-:Y:S01]  /*43c0*/  FFMA.FTZ R73, R176, R67, -R64 ;  /* 0x00000043b0497223 */ /* 0x000fe20000010840 */
[----:B------:R-:W-:Y:S01]  /*43d0*/  VOTEU.ALL UP0, P0 ;  /* 0x0000000000ff7886 */ /* 0x000fe20000000000 */
[----:B------:R-:W-:Y:S01]  /*43e0*/  FADD.FTZ R204, RZ, R62 ;  /* 0x0000003effcc7221 */ /* 0x000fe20000010000 */
[----:B------:R-:W-:Y:S01]  /*43f0*/  FADD.FTZ R206, R5, R60 ;  /* 0x0000003c05ce7221 */ /* 0x000fe20000010000 */
[C---:B------:R-:W-:Y:S01]  /*4400*/  FMUL.FTZ R69, R174.reuse, R63 ;  /* 0x0000003fae457220 */ /* 0x040fe20000410000 */
[-C--:B------:R-:W-:Y:S01]  /*4410*/  FMUL.FTZ R62, R174, R61.reuse ;  /* 0x0000003dae3e7220 */ /* 0x080fe20000410000 */
[C---:B------:R-:W-:Y:S01]  /*4420*/  FMUL.FTZ R60, R150.reuse, R204 ;  /* 0x000000cc963c7220 */ /* 0x040fe20000410000 */
[-C--:B------:R-:W-:Y:S01]  /*4430*/  FMUL.FTZ R67, R150, R206.reuse ;  /* 0x000000ce96437220 */ /* 0x080fe20000410000 */
[----:B------:R-:W-:Y:S01]  /*4440*/  @!UP0 ULEA UR26, UR8, UR27, 0x4 ;  /* 0x0000001b081a8291 */ /* 0x000fe2000f8e20ff */
[----:B------:R-:W-:Y:S01]  /*4450*/  MOV R81, RZ ;  /* 0x000000ff00517202 */ /* 0x000fe20000000f00 */
[C---:B------:R-:W-:Y:S01]  /*4460*/  FFMA.FTZ R65, R151.reuse, R206, -R60 ;  /* 0x000000ce97417223 */ /* 0x040fe2000001083c */
[----:B------:R-:W-:Y:S01]  /*4470*/  FFMA.FTZ R67, R151, R204, R67 ;  /* 0x000000cc97437223 */ /* 0x000fe20000010043 */
[C---:B------:R-:W-:Y:S01]  /*4480*/  FFMA.FTZ R60, R176.reuse, R61, R69 ;  /* 0x0000003db03c7223 */ /* 0x040fe20000010045 */
[----:B------:R-:W-:Y:S01]  /*4490*/  FFMA.FTZ R61, R176, R63, -R62 ;  /* 0x0000003fb03d7223 */ /* 0x000fe2000001083e */
[----:B------:R-:W-:Y:S01]  /*44a0*/  FADD.FTZ R220, R4, R65 ;  /* 0x0000004104dc7221 */ /* 0x000fe20000010000 */
[----:B------:R-:W-:Y:S01]  /*44b0*/  FADD.FTZ R218, RZ, R67 ;  /* 0x00000043ffda7221 */ /* 0x000fe20000010000 */
[----:B------:R-:W-:Y:S01]  /*44c0*/  FADD.FTZ R62, R192, R71 ;  /* 0x00000047c03e7221 */ /* 0x000fe20000010000 */
[----:B------:R-:W-:Y:S01]  /*44d0*/  FADD.FTZ R63, R190, R73 ;  /* 0x00000049be3f7221 */ /* 0x000fe20000010000 */
[C---:B------:R-:W-:Y:S01]  /*44e0*/  FMUL.FTZ R64, R147.reuse, R220 ;  /* 0x000000dc93407220 */ /* 0x040fe20000410000 */
[-C--:B------:R-:W-:Y:S01]  /*44f0*/  FMUL.FTZ R65, R147, R218.reuse ;  /* 0x000000da93417220 */ /* 0x080fe20000410000 */
[----:B------:R-:W0:Y:S02]  /*4500*/  @!P0 LDS.128 R80, [UR26+0x3910] ;  /* 0x0039101aff508984 */ /* 0x000e240008000c00 */
[C---:B------:R-:W-:Y:S01]  /*4510*/  FFMA.FTZ R225, R149.reuse, R218, R64 ;  /* 0x000000da95e17223 */ /* 0x040fe20000010040 */
[----:B------:R-:W-:Y:S01]  /*4520*/  FFMA.FTZ R64, R149, R220, -R65 ;  /* 0x000000dc95407223 */ /* 0x000fe20000010841 */
[----:B------:R1:W-:Y:S02]  /*4530*/  STS.128 [R125+0xa10], R60 ;  /* 0x000a103c7d007388 */ /* 0x0003e40000000c00 */
[----:B------:R-:W-:Y:S01]  /*4540*/  FADD.FTZ R225, RZ, R225 ;  /* 0x000000e1ffe17221 */ /* 0x000fe20000010000 */
[----:B------:R-:W-:-:S03]  /*4550*/  FADD.FTZ R223, R3, R64 ;  /* 0x0000004003df7221 */ /* 0x000fc60000010000 */
[C---:B------:R-:W-:Y:S01]  /*4560*/  FMUL.FTZ R65, R146.reuse, R225 ;  /* 0x000000e192417220 */ /* 0x040fe20000410000 */
[----:B------:R-:W-:-:S03]  /*4570*/  FMUL.FTZ R222, R146, R223 ;  /* 0x000000df92de7220 */ /* 0x000fc60000410000 */
[C---:B------:R-:W-:Y:S01]  /*4580*/  FFMA.FTZ R65, R148.reuse, R223, -R65 ;  /* 0x000000df94417223 */ /* 0x040fe20000010841 */
[----:B------:R-:W-:-:S03]  /*4590*/  FFMA.FTZ R222, R148, R225, R222 ;  /* 0x000000e194de7223 */ /* 0x000fc600000100de */
[----:B------:R-:W-:Y:S01]  /*45a0*/  FADD.FTZ R221, R2, R65 ;  /* 0x0000004102dd7221 */ /* 0x000fe20000010000 */
[----:B------:R-:W-:Y:S06]  /*45b0*/  BAR.SYNC.DEFER_BLOCKING 0x0 ;  /* 0x0000000000007b1d */ /* 0x000fec0000010000 */
[----:B-1----:R-:W-:Y:S05]  /*45c0*/  @P2 BRA `(.L_x_3112) ;  /* 0x0000000c005c2947 */ /* 0x002fea0003800000 */
[----:B------:R-:W-:Y:S01]  /*45d0*/  LDS.128 R60, [R124+0xa30] ;  /* 0x000a30007c3c7984 */ /* 0x000fe20000000c00 */
[----:B------:R-:W-:Y:S01]  /*45e0*/  UMOV UR26, 0xffffffff ;  /* 0xffffffff001a7882 */ /* 0x000fe20000000000 */
[----:B------:R-:W-:Y:S02]  /*45f0*/  ISETP.NE.AND P2, PT, R127, 0x1f, PT ;  /* 0x0000001f7f00780c */ /* 0x000fe40003f45270 */
[----:B------:R-:W1:Y:S04]  /*4600*/  LDS.128 R64, [R124+0xa40] ;  /* 0x000a40007c407984 */ /* 0x000e680000000c00 */
[----:B------:R-:W2:Y:S04]  /*4610*/  LDS.128 R68, [R124+0xa20] ;  /* 0x000a20007c447984 */ /* 0x000ea80000000c00 */
[----:B------:R-:W3:Y:S01]  /*4620*/  LDS.128 R72, [R124+0xa10] ;  /* 0x000a10007c487984 */ /* 0x000ee20000000c00 */
[C---:B-1---5:R-:W-:Y:S01]  /*4630*/  FMUL.FTZ R77, R61.reuse, R67 ;  /* 0x000000433d4d7220 */ /* 0x062fe20000410000 */
        /* <DEDUP_REMOVED lines=34> */
.L_x_3190:
        /* <DEDUP_REMOVED lines=13> */
.L_x_3115:
[----:B------:R-:W-:Y:S05]  /*4930*/  BSYNC.RECONVERGENT B0 ;  /* 0x0000000000007941 */ /* 0x000fea0003800200 */
.L_x_3114:
[----:B------:R-:W-:-:S03]  /*4940*/  UMOV UR26, 0xffffffff ;  /* 0xffffffff001a7882 */ /* 0x000fc60000000000 */
[----:B------:R-:W-:Y:S05]  /*4950*/  BRA.DIV UR26, `(.L_x_3116) ;  /* 0x0000004a1aac7947 */ /* 0x000fea000b800000 */
[----:B--2---:R2:W1:Y:S04]  /*4960*/  SHFL.DOWN PT, R72, R79, 0x2, 0x1f ;  /* 0x08401f004f487f89 */ /* 0x00446800000e0000 */
[----:B---3--:R2:W3:Y:S04]  /*4970*/  SHFL.DOWN PT, R73, R78, 0x2, 0x1f ;  /* 0x08401f004e497f89 */ /* 0x0084e800000e0000 */
[----:B----4-:R2:W4:Y:S04]  /*4980*/  SHFL.DOWN PT, R74, R77, 0x2, 0x1f ;  /* 0x08401f004d4a7f89 */ /* 0x01052800000e0000 */
[----:B0-----:R2:W0:Y:S02]  /*4990*/  SHFL.DOWN PT, R224, R76, 0x2, 0x1f ;  /* 0x08401f004ce07f89 */ /* 0x00142400000e0000 */
.L_x_3196:
        /* <DEDUP_REMOVED lines=13> */
.L_x_3118:
[----:B------:R-:W-:Y:S05]  /*4a70*/  BSYNC.RECONVERGENT B0 ;  /* 0x0000000000007941 */ /* 0x000fea0003800200 */
.L_x_3117:
[----:B------:R-:W-:-:S03]  /*4a80*/  UMOV UR26, 0xffffffff ;  /* 0xffffffff001a7882 */ /* 0x000fc60000000000 */
[----:B------:R-:W-:Y:S05]  /*4a90*/  BRA.DIV UR26, `(.L_x_3119) ;  /* 0x0000004a1acc7947 */ /* 0x000fea000b800000 */
[----:B-1----:R1:W1:Y:S04]  /*4aa0*/  SHFL.DOWN PT, R72, R79, 0x4, 0x1f ;  /* 0x08801f004f487f89 */ /* 0x00226800000e0000 */
[----:B---3--:R3:W1:Y:S04]  /*4ab0*/  SHFL.DOWN PT, R73, R78, 0x4, 0x1f ;  /* 0x08801f004e497f89 */ /* 0x00866800000e0000 */
[----:B----4-:R3:W4:Y:S04]  /*4ac0*/  SHFL.DOWN PT, R74, R77, 0x4, 0x1f ;  /* 0x08801f004d4a7f89 */ /* 0x01072800000e0000 */
[----:B0-----:R3:W0:Y:S02]  /*4ad0*/  SHFL.DOWN PT, R224, R76, 0x4, 0x1f ;  /* 0x08801f004ce07f89 */ /* 0x00162400000e0000 */
.L_x_3202:
        /* <DEDUP_REMOVED lines=13> */
.L_x_3121:
[----:B------:R-:W-:Y:S05]  /*4bb0*/  BSYNC.RECONVERGENT B0 ;  /* 0x0000000000007941 */ /* 0x000fea0003800200 */
.L_x_3120:
[----:B------:R-:W-:-:S03]  /*4bc0*/  UMOV UR26, 0xffffffff ;  /* 0xffffffff001a7882 */ /* 0x000fc60000000000 */
[----:B------:R-:W-:Y:S05]  /*4bd0*/  BRA.DIV UR26, `(.L_x_3122) ;  /* 0x0000004a1aec7947 */ /* 0x000fea000b800000 */
[----:B-1----:R1:W1:Y:S04]  /*4be0*/  SHFL.DOWN PT, R72, R79, 0x8, 0x1f ;  /* 0x09001f004f487f89 */ /* 0x00226800000e0000 */
[----:B------:R0:W1:Y:S04]  /*4bf0*/  SHFL.DOWN PT, R73, R78, 0x8, 0x1f ;  /* 0x09001f004e497f89 */ /* 0x00006800000e0000 */
[----:B----4-:R4:W1:Y:S04]  /*4c00*/  SHFL.DOWN PT, R74, R77, 0x8, 0x1f ;  /* 0x09001f004d4a7f89 */ /* 0x01086800000e0000 */
[----:B0-----:R4:W0:Y:S02]  /*4c10*/  SHFL.DOWN PT, R224, R76, 0x8, 0x1f ;  /* 0x09001f004ce07f89 */ /* 0x00182400000e0000 */
.L_x_3208:
        /* <DEDUP_REMOVED lines=13> */
.L_x_3124:
[----:B------:R-:W-:Y:S05]  /*4cf0*/  BSYNC.RECONVERGENT B0 ;  /* 0x0000000000007941 */ /* 0x000fea0003800200 */
.L_x_3123:
[----:B------:R-:W-:-:S03]  /*4d00*/  UMOV UR26, 0xffffffff ;  /* 0xffffffff001a7882 */ /* 0x000fc60000000000 */
[----:B------:R-:W-:Y:S05]  /*4d10*/  BRA.DIV UR26, `(.L_x_3125) ;  /* 0x0000004e1a0c7947 */ /* 0x000fea000b800000 */
[----:B-1----:R1:W1:Y:S04]  /*4d20*/  SHFL.DOWN PT, R72, R79, 0x10, 0x1f ;  /* 0x0a001f004f487f89 */ /* 0x00226800000e0000 */
[----:B------:R0:W1:Y:S04]  /*4d30*/  SHFL.DOWN PT, R73, R78, 0x10, 0x1f ;  /* 0x0a001f004e497f89 */ /* 0x00006800000e0000 */
[----:B------:R1:W1:Y:S04]  /*4d40*/  SHFL.DOWN PT, R74, R77, 0x10, 0x1f ;  /* 0x0a001f004d4a7f89 */ /* 0x00026800000e0000 */
[----:B0-----:R0:W0:Y:S02]  /*4d50*/  SHFL.DOWN PT, R224, R76, 0x10, 0x1f ;  /* 0x0a001f004ce07f89 */ /* 0x00102400000e0000 */
.L_x_3214:
[----:B------:R-:W-:Y:S01]  /*4d60*/  BSSY.RECONVERGENT B0, `(.L_x_3126) ;  /* 0x000000d000007945 */ /* 0x000fe20003800200 */
[----:B------:R-:W-:-:S03]  /*4d70*/  ISETP.NE.AND P3, PT, R128, 0x1f, PT ;  /* 0x0000001f8000780c */ /* 0x000fc60003f65270 */
        /* <DEDUP_REMOVED lines=11> */
.L_x_3127:
[----:B------:R-:W-:Y:S05]  /*4e30*/  BSYNC.RECONVERGENT B0 ;  /* 0x0000000000007941 */ /* 0x000fea0003800200 */
.L_x_3126:
[----:B------:R-:W-:-:S03]  /*4e40*/  UMOV UR26, 0xffffffff ;  /* 0xffffffff001a7882 */ /* 0x000fc60000000000 */
[----:B------:R-:W-:Y:S05]  /*4e50*/  BRA.DIV UR26, `(.L_x_3128) ;  /* 0x0000004e1a2c7947 */ /* 0x000fea000b800000 */
[----:B------:R-:W5:Y:S04]  /*4e60*/  SHFL.IDX PT, R226, R78, RZ, 0x1f ;  /* 0x00001fff4ee27589 */ /* 0x000f6800000e0000 */
[----:B------:R-:W2:Y:S04]  /*4e70*/  SHFL.IDX PT, R229, R79, RZ, 0x1f ;  /* 0x00001fff4fe57589 */ /* 0x000ea800000e0000 */
[----:B0-----:R-:W0:Y:S04]  /*4e80*/  SHFL.IDX PT, R224, R77, RZ, 0x1f ;  /* 0x00001fff4de07589 */ /* 0x001e2800000e0000 */
[----:B------:R-:W3:Y:S04]  /*4e90*/  SHFL.IDX PT, R234, R76, RZ, 0x1f ;  /* 0x00001fff4cea7589 */ /* 0x000ee800000e0000 */
[----:B------:R-:W-:Y:S04]  /*4ea0*/  SHFL.IDX PT, R235, R80, RZ, 0x1f ;  /* 0x00001fff50eb7589 */ /* 0x000fe800000e0000 */
[----:B------:R-:W4:Y:S04]  /*4eb0*/  SHFL.IDX PT, R236, R81, RZ, 0x1f ;  /* 0x00001fff51ec7589 */ /* 0x000f2800000e0000 */
[----:B------:R-:W3:Y:S01]  /*4ec0*/  SHFL.DOWN PT, R231, R78, 0x1, 0x1f ;  /* 0x08201f004ee77f89 */ /* 0x000ee200000e0000 */
[-C--:B-----5:R-:W-:Y:S01]  /*4ed0*/  FMUL.FTZ R75, R83, R226.reuse ;  /* 0x000000e2534b7220 */ /* 0x0a0fe20000410000 */
[-C--:B-1----:R-:W-:Y:S01]  /*4ee0*/  FMUL.FTZ R74, R82, R226.reuse ;  /* 0x000000e2524a7220 */ /* 0x082fe20000410000 */
[CC--:B------:R-:W-:Y:S01]  /*4ef0*/  FMUL.FTZ R73, R81.reuse, R226.reuse ;  /* 0x000000e251497220 */ /* 0x0c0fe20000410000 */
[----:B------:R-:W1:Y:S01]  /*4f00*/  SHFL.IDX PT, R237, R82, RZ, 0x1f ;  /* 0x00001fff52ed7589 */ /* 0x000e6200000e0000 */
[----:B------:R-:W-:Y:S01]  /*4f10*/  FMUL.FTZ R72, R80, R226 ;  /* 0x000000e250487220 */ /* 0x000fe20000410000 */
[-C--:B--2---:R-:W-:Y:S01]  /*4f20*/  FFMA.FTZ R75, R82, R229.reuse, -R75 ;  /* 0x000000e5524b7223 */ /* 0x084fe2000001084b */
[-C--:B------:R-:W-:Y:S01]  /*4f30*/  FFMA.FTZ R226, R80, R229.reuse, -R73 ;  /* 0x000000e550e27223 */ /* 0x080fe20000010849 */
[----:B------:R-:W2:Y:S01]  /*4f40*/  SHFL.IDX PT, R238, R83, RZ, 0x1f ;  /* 0x00001fff53ee7589 */ /* 0x000ea200000e0000 */
[----:B------:R-:W-:Y:S01]  /*4f50*/  FFMA.FTZ R227, R81, R229, R72 ;  /* 0x000000e551e37223 */ /* 0x000fe20000010048 */
[----:B0-----:R-:W-:-:S02]  /*4f60*/  FADD.FTZ R228, R224, R75 ;  /* 0x0000004be0e47221 */ /* 0x001fc40000010000 */
[----:B------:R0:W1:Y:S04]  /*4f70*/  SHFL.DOWN PT, R230, R79, 0x1, 0x1f ;  /* 0x08201f004fe67f89 */ /* 0x00006800000e0000 */
[----:B------:R4:W1:Y:S01]  /*4f80*/  SHFL.DOWN PT, R232, R77, 0x1, 0x1f ;  /* 0x08201f004de87f89 */ /* 0x00086200000e0000 */
[----:B0-----:R-:W-:-:S03]  /*4f90*/  FFMA.FTZ R79, R83, R229, R74 ;  /* 0x000000e5534f7223 */ /* 0x001fc6000001004a */
[----:B------:R0:W1:Y:S01]  /*4fa0*/  SHFL.DOWN PT, R233, R76, 0x1, 0x1f ;  /* 0x08201f004ce97f89 */ /* 0x00006200000e0000 */
[----:B---3--:R-:W-:Y:S01]  /*4fb0*/  FADD.FTZ R229, R234, R79 ;  /* 0x0000004feae57221 */ /* 0x008fe20000010000 */
[----:B----4-:R-:W-:Y:S02]  /*4fc0*/  MOV R77, R236 ;  /* 0x000000ec004d7202 */ /* 0x010fe40000000f00 */
[----:B0-----:R-:W-:-:S07]  /*4fd0*/  MOV R76, R235 ;  /* 0x000000eb004c7202 */ /* 0x001fce0000000f00 */
.L_x_3228:
[----:B------:R-:W-:Y:S01]  /*4fe0*/  BSSY.RECONVERGENT B0, `(.L_x_3129) ;  /* 0x000000f000007945 */ /* 0x000fe20003800200 */
[----:B-1----:R-:W-:Y:S02]  /*4ff0*/  MOV R78, R237 ;  /* 0x000000ed004e7202 */ /* 0x002fe40000000f00 */
[----:B--2---:R-:W-:Y:S01]  /*5000*/  MOV R79, R238 ;  /* 0x000000ee004f7202 */ /* 0x004fe20000000f00 */
        /* <DEDUP_REMOVED lines=10> */
[----:B------:R-:W-:Y:S01]  /*50b0*/  FADD.FTZ R79, R233, R72 ;  /* 0x00000048e94f7221 */ /* 0x000fe20000010000 */
[----:B------:R-:W-:-:S07]  /*50c0*/  MOV R76, R73 ;  /* 0x00000049004c7202 */ /* 0x000fce0000000f00 */
.L_x_3130:
[----:B------:R-:W-:Y:S05]  /*50d0*/  BSYNC.RECONVERGENT B0 ;  /* 0x0000000000007941 */ /* 0x000fea0003800200 */
.L_x_3129:
[C---:B------:R-:W-:Y:S01]  /*50e0*/  FMUL.FTZ R73, R65.reuse, R79 ;  /* 0x0000004f41497220 */ /* 0x040fe20000410000 */
[-C--:B------:R-:W-:Y:S01]  /*50f0*/  FMUL.FTZ R72, R65, R78.reuse ;  /* 0x0000004e41487220 */ /* 0x080fe20000410000 */
[----:B------:R1:W-:Y:S01]  /*5100*/  STS.128 [R124+0xa40], R76 ;  /* 0x000a404c7c007388 */ /* 0x0003e20000000c00 */
[----:B------:R-:W-:Y:S01]  /*5110*/  MOV R83, R229 ;  /* 0x000000e500537202 */ /* 0x000fe20000000f00 */
[C---:B------:R-:W-:Y:S01]  /*5120*/  FFMA.FTZ R73, R64.reuse, R78, -R73 ;  /* 0x0000004e40497223 */ /* 0x040fe20000010849 */
[----:B------:R-:W-:Y:S01]  /*5130*/  FFMA.FTZ R72, R64, R79, R72 ;  /* 0x0000004f40487223 */ /* 0x000fe20000010048 */
[----:B------:R-:W-:Y:S02]  /*5140*/  MOV R82, R228 ;  /* 0x000000e400527202 */ /* 0x000fe40000000f00 */
        /* <DEDUP_REMOVED lines=29> */
[----:B------:R1:W-:Y:S04]  /*5320*/  STS.128 [R124+0xa20], R60 ;  /* 0x000a203c7c007388 */ /* 0x0003e80000000c00 */
[----:B------:R1:W-:Y:S02]  /*5330*/  STS.128 [R124+0xa10], R64 ;  /* 0x000a10407c007388 */ /* 0x0003e40000000c00 */
.L_x_3112:
[----:B------:R-:W-:Y:S05]  /*5340*/  WARPSYNC.ALL ;  /* 0x0000000000007948 */ /* 0x000fea0003800000 */
[----:B------:R-:W-:Y:S01]  /*5350*/  BAR.SYNC.DEFER_BLOCKING 0x0 ;  /* 0x0000000000007b1d */ /* 0x000fe20000010000 */
[C---:B------:R-:W-:Y:S01]  /*5360*/  FFMA.FTZ R71, R0.reuse, R219, RZ ;  /* 0x000000db00477223 */ /* 0x040fe200000100ff */
[----:B-1----:R-:W-:Y:S01]  /*5370*/  FFMA.FTZ R73, R0, -R199, RZ ;  /* 0x800000c700497223 */ /* 0x002fe200000100ff */
[----:B------:R-:W-:Y:S02]  /*5380*/  ISETP.NE.AND P0, PT, R128, RZ, PT ;  /* 0x000000ff8000720c */ /* 0x000fe40003f05270 */
[----:B------:R-:W-:Y:S01]  /*5390*/  FFMA.FTZ R70, R46, R217, R71 ;  /* 0x000000d92e467223 */ /* 0x000fe20000010047 */
[----:B------:R-:W-:Y:S01]  /*53a0*/  FADD.FTZ R217, -R14, R217 ;  /* 0x000000d90ed97221 */ /* 0x000fe20000010100 */
[----:B------:R-:W-:Y:S01]  /*53b0*/  ISETP.GT.AND P2, PT, R123, 0x1e, PT ;  /* 0x0000001e7b00780c */ /* 0x000fe20003f44270 */
[----:B------:R-:W-:Y:S01]  /*53c0*/  BSSY.RECONVERGENT B0, `(.L_x_3131) ;  /* 0x00001c5000007945 */ /* 0x000fe20003800200 */
[----:B------:R-:W-:Y:S01]  /*53d0*/  FFMA.FTZ R71, R45, R216, R70 ;  /* 0x000000d82d477223 */ /* 0x000fe20000010046 */
[----:B------:R-:W-:-:S03]  /*53e0*/  FFMA.FTZ R216, -R29, R118, R216 ;  /* 0x000000761dd87223 */ /* 0x000fc600000101d8 */
[----:B------:R-:W-:Y:S01]  /*53f0*/  FFMA.FTZ R72, R44, R215, R71 ;  /* 0x000000d72c487223 */ /* 0x000fe20000010047 */
[----:B------:R-:W-:Y:S02]  /*5400*/  FFMA.FTZ R215, -R28, R117, R215 ;  /* 0x000000751cd77223 */ /* 0x000fe400000101d7 */
[----:B------:R-:W-:Y:S01]  /*5410*/  VOTEU.ALL UP0, P0 ;  /* 0x0000000000ff7886 */ /* 0x000fe20000000000 */
[----:B------:R-:W-:Y:S01]  /*5420*/  FFMA.FTZ R75, R43, R214, R72 ;  /* 0x000000d62b4b7223 */ /* 0x000fe20000010048 */
[----:B------:R-:W-:Y:S01]  /*5430*/  FFMA.FTZ R72, R46, -R201, R73 ;  /* 0x800000c92e487223 */ /* 0x000fe20000010049 */
[----:B------:R-:W-:Y:S02]  /*5440*/  FADD.FTZ R214, -R13, R214 ;  /* 0x000000d60dd67221 */ /* 0x000fe40000010100 */
[----:B------:R-:W-:Y:S01]  /*5450*/  FFMA.FTZ R74, R42, R213, R75 ;  /* 0x000000d52a4a7223 */ /* 0x000fe2000001004b */
[----:B------:R-:W-:Y:S01]  /*5460*/  FFMA.FTZ R73, R45, -R200, R72 ;  /* 0x800000c82d497223 */ /* 0x000fe20000010048 */
[----:B------:R-:W-:Y:S01]  /*5470*/  @!UP0 ULEA UR26, UR8, UR27, 0x4 ;  /* 0x0000001b081a8291 */ /* 0x000fe2000f8e20ff */
[----:B------:R-:W1:Y:S01]  /*5480*/  LDS.64 R60, [R125+0xa18] ;  /* 0x000a18007d3c7984 */ /* 0x000e620000000a00 */
[----:B------:R-:W-:Y:S01]  /*5490*/  FFMA.FTZ R75, R41, R212, R74 ;  /* 0x000000d4294b7223 */ /* 0x000fe2000001004a */
[----:B------:R-:W-:Y:S01]  /*54a0*/  FFMA.FTZ R72, R44, -R203, R73 ;  /* 0x800000cb2c487223 */ /* 0x000fe20000010049 */
[----:B------:R-:W-:Y:S01]  /*54b0*/  FADD.FTZ R213, -R12, R213 ;  /* 0x000000d50cd57221 */ /* 0x000fe20000010100 */
[----:B------:R-:W-:Y:S01]  /*54c0*/  FADD.FTZ R212, -R11, R212 ;  /* 0x000000d40bd47221 */ /* 0x000fe20000010100 */
[----:B------:R-:W-:Y:S01]  /*54d0*/  FFMA.FTZ R74, R40, R211, R75 ;  /* 0x000000d3284a7223 */ /* 0x000fe2000001004b */
[----:B------:R-:W-:Y:S01]  /*54e0*/  FFMA.FTZ R73, R43, -R202, R72 ;  /* 0x800000ca2b497223 */ /* 0x000fe20000010048 */
[----:B------:R-:W-:Y:S01]  /*54f0*/  FADD.FTZ R211, -R10, R211 ;  /* 0x000000d30ad37221 */ /* 0x000fe20000010100 */
[----:B0-----:R0:W-:Y:S01]  /*5500*/  @!P0 STS.128 [UR26+0x3910], R80 ;  /* 0x00391050ff008988 */ /* 0x0011e20008000c1a */
[----:B------:R-:W-:Y:S01]  /*5510*/  FFMA.FTZ R75, R39, R210, R74 ;  /* 0x000000d2274b7223 */ /* 0x000fe2000001004a */
[----:B------:R-:W-:Y:S01]  /*5520*/  FFMA.FTZ R74, R42, -R197, R73 ;  /* 0x800000c52a4a7223 */ /* 0x000fe20000010049 */
[----:B------:R-:W-:-:S02]  /*5530*/  FADD.FTZ R210, -R9, R210 ;  /* 0x000000d209d27221 */ /* 0x000fc40000010100 */
[----:B-----5:R-:W-:Y:S01]  /*5540*/  FFMA.FTZ R76, R38, R209, R75 ;  /* 0x000000d1264c7223 */ /* 0x020fe2000001004b */
[----:B------:R-:W-:Y:S01]  /*5550*/  FFMA.FTZ R75, R41, -R198, R74 ;  /* 0x800000c6294b7223 */ /* 0x000fe2000001004a */
[----:B------:R-:W-:Y:S02]  /*5560*/  FADD.FTZ R209, -R8, R209 ;  /* 0x000000d108d17221 */ /* 0x000fe40000010100 */
[----:B------:R-:W-:Y:S01]  /*5570*/  FFMA.FTZ R77, R37, R208, R76 ;  /* 0x000000d0254d7223 */ /* 0x000fe2000001004c */
[----:B------:R-:W-:Y:S01]  /*5580*/  FFMA.FTZ R74, R40, -R195, R75 ;  /* 0x800000c3284a7223 */ /* 0x000fe2000001004b */
[----:B------:R-:W-:Y:S02]  /*5590*/  FADD.FTZ R208, -R7, R208 ;  /* 0x000000d007d07221 */ /* 0x000fe40000010100 */
[----:B------:R-:W-:Y:S01]  /*55a0*/  FFMA.FTZ R76, R36, R207, R77 ;  /* 0x000000cf244c7223 */ /* 0x000fe2000001004d */
[----:B------:R-:W-:Y:S01]  /*55b0*/  FFMA.FTZ R75, R39, -R196, R74 ;  /* 0x800000c4274b7223 */ /* 0x000fe2000001004a */
[----:B0-----:R-:W-:Y:S01]  /*55c0*/  FADD.FTZ R80, -R2, R221 ;  /* 0x000000dd02507221 */ /* 0x001fe20000010100 */
[----:B------:R-:W-:Y:S01]  /*55d0*/  FADD.FTZ R207, -R6, R207 ;  /* 0x000000cf06cf7221 */ /* 0x000fe20000010100 */
[----:B------:R-:W-:Y:S01]  /*55e0*/  FFMA.FTZ R77, R35, R206, R76 ;  /* 0x000000ce234d7223 */ /* 0x000fe2000001004c */
[----:B------:R-:W-:Y:S01]  /*55f0*/  FFMA.FTZ R74, R38, -R193, R75 ;  /* 0x800000c1264a7223 */ /* 0x000fe2000001004b */
[----:B------:R-:W-:-:S02]  /*5600*/  FADD.FTZ R206, -R5, R206 ;  /* 0x000000ce05ce7221 */ /* 0x000fc40000010100 */
[----:B------:R-:W-:Y:S01]  /*5610*/  FFMA.FTZ R76, R34, R220, R77 ;  /* 0x000000dc224c7223 */ /* 0x000fe2000001004d */
[----:B------:R-:W-:Y:S01]  /*5620*/  FFMA.FTZ R75, R37, -R194, R74 ;  /* 0x800000c2254b7223 */ /* 0x000fe2000001004a */
[----:B------:R-:W-:Y:S02]  /*5630*/  FADD.FTZ R220, -R4, R220 ;  /* 0x000000dc04dc7221 */ /* 0x000fe40000010100 */
[----:B------:R-:W-:Y:S01]  /*5640*/  FFMA.FTZ R77, R33, R223, R76 ;  /* 0x000000df214d7223 */ /* 0x000fe2000001004c */
[----:B------:R-:W-:-:S03]  /*5650*/  FFMA.FTZ R74, R36, -R205, R75 ;  /* 0x800000cd244a7223 */ /* 0x000fc6000001004b */
[----:B------:R-:W-:Y:S01]  /*5660*/  FFMA.FTZ R77, R32, R221, R77 ;  /* 0x000000dd204d7223 */ /* 0x000fe2000001004d */
[----:B------:R-:W-:Y:S01]  /*5670*/  FFMA.FTZ R75, R35, -R204, R74 ;  /* 0x800000cc234b7223 */ /* 0x000fe2000001004a */
[-C--:B-1----:R-:W-:Y:S01]  /*5680*/  FMUL.FTZ R62, R60, R111.reuse ;  /* 0x0000006f3c3e7220 */ /* 0x082fe20000410000 */
[C---:B------:R-:W-:Y:S02]  /*5690*/  FMUL.FTZ R111, R61.reuse, R111 ;  /* 0x0000006f3d6f7220 */ /* 0x040fe40000410000 */
[----:B------:R-:W-:Y:S01]  /*56a0*/  FFMA.FTZ R74, R34, -R218, R75 ;  /* 0x800000da224a7223 */ /* 0x000fe2000001004b */
[-C--:B------:R-:W-:Y:S01]  /*56b0*/  FFMA.FTZ R62, R61, R110.reuse, -R62 ;  /* 0x0000006e3d3e7223 */ /* 0x080fe2000001083e */
[----:B------:R-:W-:Y:S02]  /*56c0*/  FFMA.FTZ R60, R60, R110, R111 ;  /* 0x0000006e3c3c7223 */ /* 0x000fe4000001006f */
[----:B------:R-:W-:Y:S01]  /*56d0*/  FFMA.FTZ R75, R33, -R225, R74 ;  /* 0x800000e1214b7223 */ /* 0x000fe2000001004a */
[----:B------:R-:W-:Y:S01]  /*56e0*/  FADD.FTZ R191, R191, R62 ;  /* 0x0000003ebfbf7221 */ /* 0x000fe20000010000 */
[----:B------:R-:W-:-:S03]  /*56f0*/  FADD.FTZ R131, R131, R60 ;  /* 0x0000003c83837221 */ /* 0x000fc60000010000 */
[C---:B------:R-:W-:Y:S01]  /*5700*/  FMUL.FTZ R61, R146.reuse, R191 ;  /* 0x000000bf923d7220 */ /* 0x040fe20000410000 */
[-C--:B------:R-:W-:Y:S01]  /*5710*/  FMUL.FTZ R146, R146, R131.reuse ;  /* 0x0000008392927220 */ /* 0x080fe20000410000 */
[----:B------:R-:W-:Y:S01]  /*5720*/  FMUL.FTZ R76, R131, UR29 ;  /* 0x0000001d834c7c20 */ /* 0x000fe20008410000 */
[C---:B------:R-:W-:Y:S01]  /*5730*/  FMUL.FTZ R78, R191.reuse, UR29 ;  /* 0x0000001dbf4e7c20 */ /* 0x040fe20008410000 */
[C---:B------:R-:W-:Y:S01]  /*5740*/  FFMA.FTZ R61, R148.reuse, R131, R61 ;  /* 0x00000083943d7223 */ /* 0x040fe2000001003d */
[-C--:B------:R-:W-:Y:S01]  /*5750*/  FFMA.FTZ R62, R148, R191.reuse, -R146 ;  /* 0x000000bf943e7223 */ /* 0x080fe20000010892 */
[----:B------:R-:W-:Y:S01]  /*5760*/  FFMA.FTZ R82, R191, UR28, -R76 ;  /* 0x0000001cbf527c23 */ /* 0x000fe2000801084c */
[----:B------:R-:W-:Y:S01]  /*5770*/  FMUL.FTZ R191, R16, R191 ;  /* 0x000000bf10bf7220 */ /* 0x000fe20000410000 */
[----:B------:R-:W-:Y:S01]  /*5780*/  FADD.FTZ R132, R132, R61 ;  /* 0x0000003d84847221 */ /* 0x000fe20000010000 */
[----:B------:R-:W-:Y:S01]  /*5790*/  FADD.FTZ R62, R189, R62 ;  /* 0x0000003ebd3e7221 */ /* 0x000fe20000010000 */
[----:B------:R-:W-:Y:S01]  /*57a0*/  FFMA.FTZ R79, R131, UR28, R78 ;  /* 0x0000001c834f7c23 */ /* 0x000fe2000801004e */
[----:B------:R-:W-:Y:S01]  /*57b0*/  FMUL.FTZ R76, R16, R131 ;  /* 0x00000083104c7220 */ /* 0x000fe20000410000 */
[C---:B------:R-:W-:Y:S01]  /*57c0*/  FMUL.FTZ R60, R147.reuse, R132 ;  /* 0x00000084933c7220 */ /* 0x040fe20000410000 */
[-C--:B------:R-:W-:Y:S01]  /*57d0*/  FMUL.FTZ R147, R147, R62.reuse ;  /* 0x0000003e93937220 */ /* 0x080fe20000410000 */
[----:B------:R-:W-:Y:S01]  /*57e0*/  FMUL.FTZ R110, R80, R79 ;  /* 0x0000004f506e7220 */ /* 0x000fe20000410000 */
[----:B------:R-:W-:Y:S01]  /*57f0*/  FADD.FTZ R47, R76, R47 ;  /* 0x0000002f4c2f7221 */ /* 0x000fe20000010000 */
[C---:B------:R-:W-:Y:S01]  /*5800*/  FFMA.FTZ R61, R149.reuse, R62, -R60 ;  /* 0x0000003e953d7223 */ /* 0x040fe2000001083c */
[----:B------:R-:W-:-:S03]  /*5810*/  FFMA.FTZ R60, R149, R132, R147 ;  /* 0x00000084953c7223 */ /* 0x000fc60000010093 */
[----:B------:R-:W-:Y:S01]  /*5820*/  FADD.FTZ R61, R188, R61 ;  /* 0x0000003dbc3d7221 */ /* 0x000fe20000010000 */
[----:B------:R-:W-:-:S03]  /*5830*/  FADD.FTZ R133, R133, R60 ;  /* 0x0000003c85857221 */ /* 0x000fc60000010000 */
[C---:B------:R-:W-:Y:S01]  /*5840*/  FMUL.FTZ R60, R150.reuse, R61 ;  /* 0x0000003d963c7220 */ /* 0x040fe20000410000 */
[----:B------:R-:W-:-:S03]  /*5850*/  FMUL.FTZ R150, R150, R133 ;  /* 0x0000008596967220 */ /* 0x000fc60000410000 */
[C---:B------:R-:W-:Y:S01]  /*5860*/  FFMA.FTZ R63, R151.reuse, R133, R60 ;  /* 0x00000085973f7223 */ /* 0x040fe2000001003c */
[----:B------:R-:W-:Y:S01]  /*5870*/  FFMA.FTZ R60, R151, R61, -R150 ;  /* 0x0000003d973c7223 */ /* 0x000fe20000010896 */
[----:B------:R-:W-:Y:S02]  /*5880*/  FMUL.FTZ R151, R18, R133 ;  /* 0x0000008512977220 */ /* 0x000fe40000410000 */
[----:B------:R-:W-:Y:S01]  /*5890*/  FADD.FTZ R134, R134, R63 ;  /* 0x0000003f86867221 */ /* 0x000fe20000010000 */
[----:B------:R-:W-:Y:S01]  /*58a0*/  FADD.FTZ R60, R187, R60 ;  /* 0x0000003cbb3c7221 */ /* 0x000fe20000010000 */
[----:B------:R-:W-:Y:S02]  /*58b0*/  FADD.FTZ R49, R151, R49 ;  /* 0x0000003197317221 */ /* 0x000fe40000010000 */
[C---:B------:R-:W-:Y:S01]  /*58c0*/  FMUL.FTZ R64, R152.reuse, R134 ;  /* 0x0000008698407220 */ /* 0x040fe20000410000 */
[----:B------:R-:W-:-:S03]  /*58d0*/  FMUL.FTZ R63, R152, R60 ;  /* 0x0000003c983f7220 */ /* 0x000fc60000410000 */
[C---:B------:R-:W-:Y:S01]  /*58e0*/  FFMA.FTZ R65, R153.reuse, R60, -R64 ;  /* 0x0000003c99417223 */ /* 0x040fe20000010840 */
[----:B------:R-:W-:Y:S01]  /*58f0*/  FFMA.FTZ R64, R153, R134, R63 ;  /* 0x0000008699407223 */ /* 0x000fe2000001003f */
[----:B------:R-:W-:Y:S02]  /*5900*/  FMUL.FTZ R153, R18, R61 ;  /* 0x0000003d12997220 */ /* 0x000fe40000410000 */
[----:B------:R-:W-:Y:S01]  /*5910*/  FADD.FTZ R63, R186, R65 ;  /* 0x00000041ba3f7221 */ /* 0x000fe20000010000 */
[----:B------:R-:W-:-:S03]  /*5920*/  FADD.FTZ R135, R135, R64 ;  /* 0x0000004087877221 */ /* 0x000fc60000010000 */
[C---:B------:R-:W-:Y:S01]  /*5930*/  FMUL.FTZ R64, R154.reuse, R63 ;  /* 0x0000003f9a407220 */ /* 0x040fe20000410000 */
[----:B------:R-:W-:-:S03]  /*5940*/  FMUL.FTZ R154, R154, R135 ;  /* 0x000000879a9a7220 */ /* 0x000fc60000410000 */
[C---:B------:R-:W-:Y:S01]  /*5950*/  FFMA.FTZ R65, R155.reuse, R135, R64 ;  /* 0x000000879b417223 */ /* 0x040fe20000010040 */
[----:B------:R-:W-:Y:S01]  /*5960*/  FFMA.FTZ R64, R155, R63, -R154 ;  /* 0x0000003f9b407223 */ /* 0x000fe2000001089a */
[----:B------:R-:W-:Y:S01]  /*5970*/  FMUL.FTZ R155, R218, R153 ;  /* 0x00000099da9b7220 */ /* 0x000fe20000410000 */
[----:B------:R-:W-:Y:S01]  /*5980*/  FMUL.FTZ R154, R133, UR29 ;  /* 0x0000001d859a7c20 */ /* 0x000fe20008410000 */
        /* <DEDUP_REMOVED lines=12> */
[C---:B------:R-:W-:Y:S01]  /*5a50*/  FFMA.FTZ R159, R61.reuse, UR28, -R154 ;  /* 0x0000001c3d9f7c23 */ /* 0x040fe2000801089a */
[----:B------:R-:W-:Y:S01]  /*5a60*/  FMUL.FTZ R154, R61, UR29 ;  /* 0x0000001d3d9a7c20 */ /* 0x000fe20008410000 */
[----:B------:R-:W-:Y:S01]  /*5a70*/  FADD.FTZ R138, R138, R67 ;  /* 0x000000438a8a7221 */ /* 0x000fe20000010000 */
[----:B------:R-:W-:Y:S01]  /*5a80*/  FADD.FTZ R66, R183, R66 ;  /* 0x00000042b7427221 */ /* 0x000fe20000010000 */
[----:B------:R-:W-:Y:S02]  /*5a90*/  FMUL.FTZ R158, R20, R63 ;  /* 0x0000003f149e7220 */ /* 0x000fe40000410000 */
        /* <DEDUP_REMOVED lines=31> */
[----:B------:R-:W-:Y:S01]  /*5c90*/  FMUL.FTZ R170, R170, R143 ;  /* 0x0000008faaaa7220 */ /* 0x000fe20000410000 */
[----:B------:R-:W-:Y:S02]  /*5ca0*/  FMUL.FTZ R148, R28, R71 ;  /* 0x000000471c947220 */ /* 0x000fe40000410000 */
[C---:B------:R-:W-:Y:S01]  /*5cb0*/  FFMA.FTZ R73, R171.reuse, R143, R72 ;  /* 0x0000008fab497223 */ /* 0x040fe20000010048 */
[----:B------:R-:W-:-:S03]  /*5cc0*/  FFMA.FTZ R72, R171, R71, -R170 ;  /* 0x00000047ab487223 */ /* 0x000fc600000108aa */
[----:B------:R-:W-:Y:S01]  /*5cd0*/  FADD.FTZ R144, R144, R73 ;  /* 0x0000004990907221 */ /* 0x000fe20000010000 */
[----:B------:R-:W-:Y:S01]  /*5ce0*/  FADD.FTZ R73, RZ, R222 ;  /* 0x000000deff497221 */ /* 0x000fe20000010000 */
[----:B------:R-:W-:-:S03]  /*5cf0*/  FADD.FTZ R72, R177, R72 ;  /* 0x00000048b1487221 */ /* 0x000fc60000010000 */
[C---:B------:R-:W-:Y:S01]  /*5d00*/  FMUL.FTZ R81, R73.reuse, R191 ;  /* 0x000000bf49517220 */ /* 0x040fe20000410000 */
[----:B------:R-:W-:Y:S01]  /*5d10*/  FFMA.FTZ R78, R32, -R73, R75 ;  /* 0x80000049204e7223 */ /* 0x000fe2000001004b */
[C---:B------:R-:W-:Y:S01]  /*5d20*/  FFMA.FTZ R82, R73.reuse, R82, R110 ;  /* 0x0000005249527223 */ /* 0x040fe2000001006e */
[----:B------:R-:W-:Y:S01]  /*5d30*/  FMUL.FTZ R74, R172, R72 ;  /* 0x00000048ac4a7220 */ /* 0x000fe20000410000 */
[-C--:B------:R-:W-:Y:S01]  /*5d40*/  FFMA.FTZ R79, R80, R76.reuse, R81 ;  /* 0x0000004c504f7223 */ /* 0x080fe20000010051 */
[----:B------:R-:W-:Y:S01]  /*5d50*/  FMUL.FTZ R81, R73, R76 ;  /* 0x0000004c49517220 */ /* 0x000fe20000410000 */
[-C--:B------:R-:W-:Y:S01]  /*5d60*/  FMUL.FTZ R73, R172, R144.reuse ;  /* 0x00000090ac497220 */ /* 0x080fe20000410000 */
[----:B------:R-:W-:Y:S01]  /*5d70*/  FFMA.FTZ R149, R103, R131, R82 ;  /* 0x0000008367957223 */ /* 0x000fe20000010052 */
[----:B------:R-:W-:Y:S01]  /*5d80*/  FFMA.FTZ R74, R173, R144, R74 ;  /* 0x00000090ad4a7223 */ /* 0x000fe2000001004a */
[----:B------:R-:W-:Y:S01]  /*5d90*/  FMUL.FTZ R110, R17, R62 ;  /* 0x0000003e116e7220 */ /* 0x000fe20000410000 */
[----:B------:R-:W-:Y:S01]  /*5da0*/  FFMA.FTZ R76, R173, R72, -R73 ;  /* 0x00000048ad4c7223 */ /* 0x000fe20000010849 */
[----:B------:R-:W-:Y:S01]  /*5db0*/  FMUL.FTZ R73, R132, UR29 ;  /* 0x0000001d84497c20 */ /* 0x000fe20008410000 */
[----:B------:R-:W-:Y:S01]  /*5dc0*/  FFMA.FTZ R80, R80, R191, -R81 ;  /* 0x000000bf50507223 */ /* 0x000fe20000010851 */
[----:B------:R-:W-:Y:S01]  /*5dd0*/  FADD.FTZ R145, R145, R74 ;  /* 0x0000004a91917221 */ /* 0x000fe20000010000 */
[----:B------:R-:W-:Y:S01]  /*5de0*/  FADD.FTZ R175, R175, R76 ;  /* 0x0000004cafaf7221 */ /* 0x000fe20000010000 */
[C---:B------:R-:W-:Y:S01]  /*5df0*/  FFMA.FTZ R82, R62.reuse, UR28, -R73 ;  /* 0x0000001c3e527c23 */ /* 0x040fe20008010849 */
[----:B------:R-:W-:Y:S01]  /*5e00*/  FMUL.FTZ R73, R62, UR29 ;  /* 0x0000001d3e497c20 */ /* 0x000fe20008410000 */
[----:B------:R-:W-:Y:S01]  /*5e10*/  FADD.FTZ R81, -R3, R223 ;  /* 0x000000df03517221 */ /* 0x000fe20000010100 */
[----:B------:R-:W-:Y:S01]  /*5e20*/  FMUL.FTZ R74, R17, R132 ;  /* 0x00000084114a7220 */ /* 0x000fe20000410000 */
[----:B------:R-:W-:Y:S01]  /*5e30*/  FMUL.FTZ R62, R225, R110 ;  /* 0x0000006ee13e7220 */ /* 0x000fe20000410000 */
[----:B------:R-:W-:Y:S01]  /*5e40*/  FFMA.FTZ R76, R132, UR28, R73 ;  /* 0x0000001c844c7c23 */ /* 0x000fe20008010049 */
[----:B------:R-:W-:Y:S01]  /*5e50*/  FMUL.FTZ R73, R174, R175 ;  /* 0x000000afae497220 */ /* 0x000fe20000410000 */
[----:B------:R-:W-:Y:S01]  /*5e60*/  FADD.FTZ R48, R74, R48 ;  /* 0x000000304a307221 */ /* 0x000fe20000010000 */
[-C--:B------:R-:W-:Y:S01]  /*5e70*/  FFMA.FTZ R62, R81, R74.reuse, R62 ;  /* 0x0000004a513e7223 */ /* 0x080fe2000001003e */
[-C--:B------:R-:W-:Y:S01]  /*5e80*/  FMUL.FTZ R174, R174, R145.reuse ;  /* 0x00000091aeae7220 */ /* 0x080fe20000410000 */
[C---:B------:R-:W-:Y:S01]  /*5e90*/  FFMA.FTZ R73, R176.reuse, R145, R73 ;  /* 0x00000091b0497223 */ /* 0x040fe20000010049 */
[----:B------:R-:W-:Y:S01]  /*5ea0*/  FMUL.FTZ R74, R225, R74 ;  /* 0x0000004ae14a7220 */ /* 0x000fe20000410000 */
[C---:B------:R-:W-:Y:S01]  /*5eb0*/  FMUL.FTZ R76, R81.reuse, R76 ;  /* 0x0000004c514c7220 */ /* 0x040fe20000410000 */
[----:B------:R-:W-:Y:S01]  /*5ec0*/  FFMA.FTZ R75, R176, R175, -R174 ;  /* 0x000000afb04b7223 */ /* 0x000fe200000108ae */
[----:B------:R-:W-:Y:S01]  /*5ed0*/  FADD.FTZ R192, R192, R73 ;  /* 0x00000049c0c07221 */ /* 0x000fe20000010000 */
[----:B------:R-:W-:Y:S01]  /*5ee0*/  FFMA.FTZ R81, R81, R110, -R74 ;  /* 0x0000006e51517223 */ /* 0x000fe2000001084a */
[----:B------:R-:W-:Y:S01]  /*5ef0*/  FMUL.FTZ R74, R30, R145 ;  /* 0x000000911e4a7220 */ /* 0x000fe20000410000 */
[----:B------:R-:W-:Y:S01]  /*5f00*/  FADD.FTZ R190, R190, R75 ;  /* 0x0000004bbebe7221 */ /* 0x000fe20000010000 */
[----:B------:R-:W-:Y:S01]  /*5f10*/  FMUL.FTZ R73, R31, R192 ;  /* 0x000000c01f497220 */ /* 0x000fe20000410000 */
[----:B------:R-:W-:Y:S01]  /*5f20*/  FMUL.FTZ R110, R30, R175 ;  /* 0x000000af1e6e7220 */ /* 0x000fe20000410000 */
[----:B------:R-:W-:Y:S01]  /*5f30*/  FMUL.FTZ R146, R201, R74 ;  /* 0x0000004ac9927220 */ /* 0x000fe20000410000 */
[----:B------:R-:W-:Y:S01]  /*5f40*/  FFMA.FTZ R225, R225, R82, R76 ;  /* 0x00000052e1e17223 */ /* 0x000fe2000001004c */
[----:B------:R-:W-:Y:S01]  /*5f50*/  FMUL.FTZ R75, R31, R190 ;  /* 0x000000be1f4b7220 */ /* 0x000fe20000410000 */
[----:B------:R-:W-:Y:S01]  /*5f60*/  FADD.FTZ R76, -R15, R219 ;  /* 0x000000db0f4c7221 */ /* 0x000fe20000010100 */
[----:B------:R-:W-:Y:S01]  /*5f70*/  FMUL.FTZ R82, R199, R73 ;  /* 0x00000049c7527220 */ /* 0x000fe20000410000 */
[-C--:B------:R-:W-:Y:S01]  /*5f80*/  FFMA.FTZ R111, R217, R110.reuse, -R146 ;  /* 0x0000006ed96f7223 */ /* 0x080fe20000010892 */
        /* <DEDUP_REMOVED lines=8> */
[----:B------:R-:W-:Y:S01]  /*6010*/  FMUL.FTZ R82, R28, R143 ;  /* 0x0000008f1c527220 */ /* 0x000fe20000410000 */
[----:B------:R-:W-:Y:S01]  /*6020*/  FADD.FTZ R83, RZ, R83 ;  /* 0x00000053ff537221 */ /* 0x000fe20000010000 */
[----:B------:R-:W-:Y:S01]  /*6030*/  FADD.FTZ R110, RZ, R110 ;  /* 0x0000006eff6e7221 */ /* 0x000fe20000010000 */
[-C--:B------:R-:W-:Y:S01]  /*6040*/  FFMA.FTZ R147, R216, R131.reuse, -R147 ;  /* 0x00000083d8937223 */ /* 0x080fe20000010893 */
[----:B------:R-:W-:Y:S01]  /*6050*/  FMUL.FTZ R131, R200, R131 ;  /* 0x00000083c8837220 */ /* 0x000fe20000410000 */
[----:B------:R-:W-:Y:S01]  /*6060*/  FADD.FTZ R83, R83, R146 ;  /* 0x0000009253537221 */ /* 0x000fe20000010000 */
[----:B------:R-:W-:Y:S01]  /*6070*/  FADD.FTZ R110, R110, R111 ;  /* 0x0000006f6e6e7221 */ /* 0x000fe20000010000 */
[C---:B------:R-:W-:Y:S01]  /*6080*/  FMUL.FTZ R150, R203.reuse, R82 ;  /* 0x00000052cb967220 */ /* 0x040fe20000410000 */
[----:B------:R-:W-:Y:S01]  /*6090*/  FFMA.FTZ R146, R216, R75, R131 ;  /* 0x0000004bd8927223 */ /* 0x000fe20000010083 */
[----:B------:R-:W-:Y:S01]  /*60a0*/  FMUL.FTZ R131, R203, R148 ;  /* 0x00000094cb837220 */ /* 0x000fe20000410000 */
[----:B------:R-:W-:Y:S01]  /*60b0*/  FADD.FTZ R110, R110, R147 ;  /* 0x000000936e6e7221 */ /* 0x000fe20000010000 */
[----:B------:R-:W-:Y:S01]  /*60c0*/  FADD.FTZ R102, R149, R102 ;  /* 0x0000006695667221 */ /* 0x000fe20000010000 */
[----:B------:R-:W-:Y:S01]  /*60d0*/  FADD.FTZ R83, R83, R146 ;  /* 0x0000009253537221 */ /* 0x000fe20000010000 */
[----:B------:R-:W-:Y:S01]  /*60e0*/  FFMA.FTZ R146, R215, R82, R131 ;  /* 0x00000052d7927223 */ /* 0x000fe20000010083 */
[----:B------:R-:W-:Y:S01]  /*60f0*/  FMUL.FTZ R147, R27, R70 ;  /* 0x000000461b937220 */ /* 0x000fe20000410000 */
[----:B------:R-:W-:Y:S01]  /*6100*/  FFMA.FTZ R111, R215, R148, -R150 ;  /* 0x00000094d76f7223 */ /* 0x000fe20000010896 */
[----:B------:R-:W-:Y:S01]  /*6110*/  FMUL.FTZ R150, R26, R69 ;  /* 0x000000451a967220 */ /* 0x000fe20000410000 */
[----:B------:R-:W-:Y:S01]  /*6120*/  FADD.FTZ R131, R83, R146 ;  /* 0x0000009253837221 */ /* 0x000fe20000010000 */
[----:B------:R-:W-:Y:S01]  /*6130*/  FMUL.FTZ R83, R27, R142 ;  /* 0x0000008e1b537220 */ /* 0x000fe20000410000 */
[----:B------:R-:W-:Y:S01]  /*6140*/  FADD.FTZ R111, R110, R111 ;  /* 0x0000006f6e6f7221 */ /* 0x000fe20000010000 */
[----:B------:R-:W-:Y:S01]  /*6150*/  FFMA.FTZ R156, R104, R132, R225 ;  /* 0x00000084689c7223 */ /* 0x000fe200000100e1 */
[----:B------:R-:W-:Y:S01]  /*6160*/  FMUL.FTZ R110, R26, R141 ;  /* 0x0000008d1a6e7220 */ /* 0x000fe20000410000 */
[----:B------:R-:W-:Y:S01]  /*6170*/  FMUL.FTZ R149, R202, R83 ;  /* 0x00000053ca957220 */ /* 0x000fe20000410000 */
[C---:B------:R-:W-:Y:S01]  /*6180*/  FMUL.FTZ R152, R197.reuse, R150 ;  /* 0x00000096c5987220 */ /* 0x040fe20000410000 */
[----:B------:R-:W-:Y:S01]  /*6190*/  FFMA.FTZ R146, R220, R151, R155 ;  /* 0x00000097dc927223 */ /* 0x000fe2000001009b */
[----:B------:R-:W-:Y:S01]  /*61a0*/  FADD.FTZ R101, R156, R101 ;  /* 0x000000659c657221 */ /* 0x000fe20000010000 */
[-C--:B------:R-:W-:Y:S01]  /*61b0*/  FFMA.FTZ R148, R214, R147.reuse, -R149 ;  /* 0x00000093d6947223 */ /* 0x080fe20000010895 */
[----:B------:R-:W-:Y:S01]  /*61c0*/  FMUL.FTZ R147, R202, R147 ;  /* 0x00000093ca937220 */ /* 0x000fe20000410000 */
[-C--:B------:R-:W-:Y:S01]  /*61d0*/  FMUL.FTZ R149, R197, R110.reuse ;  /* 0x0000006ec5957220 */ /* 0x080fe20000410000 */
[----:B------:R-:W-:Y:S01]  /*61e0*/  FFMA.FTZ R152, R213, R110, R152 ;  /* 0x0000006ed5987223 */ /* 0x000fe20000010098 */
[----:B------:R-:W-:Y:S01]  /*61f0*/  FADD.FTZ R148, R111, R148 ;  /* 0x000000946f947221 */ /* 0x000fe20000010000 */
[----:B------:R-:W-:Y:S01]  /*6200*/  FFMA.FTZ R132, R214, R83, R147 ;  /* 0x00000053d6847223 */ /* 0x000fe20000010093 */
[----:B------:R-:W-:Y:S01]  /*6210*/  FMUL.FTZ R147, R218, R151 ;  /* 0x00000097da937220 */ /* 0x000fe20000410000 */
[C---:B------:R-:W-:Y:S01]  /*6220*/  FMUL.FTZ R111, R25.reuse, R140 ;  /* 0x0000008c196f7220 */ /* 0x040fe20000410000 */
[----:B------:R-:W-:Y:S01]  /*6230*/  FMUL.FTZ R151, R25, R68 ;  /* 0x0000004419977220 */ /* 0x000fe20000410000 */
[----:B------:R-:W-:Y:S01]  /*6240*/  FADD.FTZ R131, R131, R132 ;  /* 0x0000008483837221 */ /* 0x000fe20000010000 */
[----:B------:R-:W-:Y:S01]  /*6250*/  FFMA.FTZ R147, R220, R153, -R147 ;  /* 0x00000099dc937223 */ /* 0x000fe20000010893 */
[----:B------:R-:W-:Y:S01]  /*6260*/  FMUL.FTZ R132, R24, R139 ;  /* 0x0000008b18847220 */ /* 0x000fe20000410000 */
[----:B------:R-:W-:Y:S01]  /*6270*/  FMUL.FTZ R153, R198, R111 ;  /* 0x0000006fc6997220 */ /* 0x000fe20000410000 */
[----:B------:R-:W-:Y:S01]  /*6280*/  FFMA.FTZ R149, R213, R150, -R149 ;  /* 0x00000096d5957223 */ /* 0x000fe20000010895 */
[----:B------:R-:W-:Y:S01]  /*6290*/  FADD.FTZ R131, R131, R152 ;  /* 0x0000009883837221 */ /* 0x000fe20000010000 */
        /* <DEDUP_REMOVED lines=14> */
[C---:B------:R-:W-:Y:S01]  /*6380*/  FMUL.FTZ R148, R22.reuse, R137 ;  /* 0x0000008916947220 */ /* 0x040fe20000410000 */
[----:B------:R-:W-:Y:S01]  /*6390*/  FADD.FTZ R152, R131, R152 ;  /* 0x0000009883987221 */ /* 0x000fe20000010000 */
[C---:B------:R-:W-:Y:S01]  /*63a0*/  FMUL.FTZ R131, R23.reuse, R138 ;  /* 0x0000008a17837220 */ /* 0x040fe20000410000 */
[----:B------:R-:W-:Y:S01]  /*63b0*/  FMUL.FTZ R149, R23, R66 ;  /* 0x0000004217957220 */ /* 0x000fe20000410000 */
[----:B------:R-:W-:Y:S01]  /*63c0*/  FMUL.FTZ R154, R22, R65 ;  /* 0x00000041169a7220 */ /* 0x000fe20000410000 */
[----:B------:R-:W-:Y:S01]  /*63d0*/  FMUL.FTZ R156, R193, R148 ;  /* 0x00000094c19c7220 */ /* 0x000fe20000410000 */
[----:B------:R-:W-:Y:S01]  /*63e0*/  FMUL.FTZ R151, R196, R131 ;  /* 0x00000083c4977220 */ /* 0x000fe20000410000 */
[----:B------:R-:W-:Y:S01]  /*63f0*/  FMUL.FTZ R153, R21, R64 ;  /* 0x0000004015997220 */ /* 0x000fe20000410000 */
[----:B------:R-:W-:Y:S01]  /*6400*/  FFMA.FTZ R218, R218, R159, R161 ;  /* 0x0000009fdada7223 */ /* 0x000fe200000100a1 */
[-C--:B------:R-:W-:Y:S01]  /*6410*/  FFMA.FTZ R156, R209, R154.reuse, -R156 ;  /* 0x0000009ad19c7223 */ /* 0x080fe2000001089c */
[-C--:B------:R-:W-:Y:S01]  /*6420*/  FFMA.FTZ R150, R210, R149.reuse, -R151 ;  /* 0x00000095d2967223 */ /* 0x080fe20000010897 */
[----:B------:R-:W-:Y:S01]  /*6430*/  FMUL.FTZ R149, R196, R149 ;  /* 0x00000095c4957220 */ /* 0x000fe20000410000 */
[----:B------:R-:W-:Y:S01]  /*6440*/  FMUL.FTZ R154, R193, R154 ;  /* 0x0000009ac19a7220 */ /* 0x000fe20000410000 */
[----:B------:R-:W-:Y:S01]  /*6450*/  FMUL.FTZ R151, R21, R136 ;  /* 0x0000008815977220 */ /* 0x000fe20000410000 */
[----:B------:R-:W-:Y:S01]  /*6460*/  FADD.FTZ R61, R61, R150 ;  /* 0x000000963d3d7221 */ /* 0x000fe20000010000 */
[----:B------:R-:W-:Y:S01]  /*6470*/  FFMA.FTZ R149, R210, R131, R149 ;  /* 0x00000083d2957223 */ /* 0x000fe20000010095 */
[----:B------:R-:W-:Y:S01]  /*6480*/  FFMA.FTZ R154, R209, R148, R154 ;  /* 0x00000094d19a7223 */ /* 0x000fe2000001009a */
[----:B------:R-:W-:Y:S01]  /*6490*/  FMUL.FTZ R155, R194, R151 ;  /* 0x00000097c29b7220 */ /* 0x000fe20000410000 */
[----:B------:R-:W-:Y:S01]  /*64a0*/  FADD.FTZ R61, R61, R156 ;  /* 0x0000009c3d3d7221 */ /* 0x000fe20000010000 */
[----:B------:R-:W-:Y:S01]  /*64b0*/  FADD.FTZ R149, R152, R149 ;  /* 0x0000009598957221 */ /* 0x000fe20000010000 */
[----:B------:R-:W-:Y:S01]  /*64c0*/  FFMA.FTZ R133, R105, R133, R218 ;  /* 0x0000008569857223 */ /* 0x000fe200000100da */
[-C--:B------:R-:W-:Y:S01]  /*64d0*/  FFMA.FTZ R152, R208, R153.reuse, -R155 ;  /* 0x00000099d0987223 */ /* 0x080fe2000001089b */
[----:B------:R-:W-:Y:S01]  /*64e0*/  FMUL.FTZ R153, R194, R153 ;  /* 0x00000099c2997220 */ /* 0x000fe20000410000 */
[----:B------:R-:W-:Y:S01]  /*64f0*/  FADD.FTZ R149, R149, R154 ;  /* 0x0000009a95957221 */ /* 0x000fe20000010000 */
[----:B------:R-:W-:Y:S01]  /*6500*/  FMUL.FTZ R154, R20, R135 ;  /* 0x00000087149a7220 */ /* 0x000fe20000410000 */
[C---:B------:R-:W-:Y:S01]  /*6510*/  FMUL.FTZ R155, R19.reuse, R60 ;  /* 0x0000003c139b7220 */ /* 0x040fe20000410000 */
[----:B------:R-:W-:Y:S01]  /*6520*/  FFMA.FTZ R150, R208, R151, R153 ;  /* 0x00000097d0967223 */ /* 0x000fe20000010099 */
[----:B------:R-:W-:Y:S01]  /*6530*/  FMUL.FTZ R153, R19, R134 ;  /* 0x0000008613997220 */ /* 0x000fe20000410000 */
[----:B------:R-:W-:Y:S01]  /*6540*/  FMUL.FTZ R160, R205, R154 ;  /* 0x0000009acda07220 */ /* 0x000fe20000410000 */
[----:B------:R-:W-:Y:S01]  /*6550*/  FADD.FTZ R61, R61, R152 ;  /* 0x000000983d3d7221 */ /* 0x000fe20000010000 */
[----:B------:R-:W-:Y:S01]  /*6560*/  FADD.FTZ R149, R149, R150 ;  /* 0x0000009695957221 */ /* 0x000fe20000010000 */
[C---:B------:R-:W-:Y:S01]  /*6570*/  FMUL.FTZ R157, R204.reuse, R153 ;  /* 0x00000099cc9d7220 */ /* 0x040fe20000410000 */
[-C--:B------:R-:W-:Y:S01]  /*6580*/  FFMA.FTZ R160, R207, R158.reuse, -R160 ;  /* 0x0000009ecfa07223 */ /* 0x080fe200000108a0 */
[----:B------:R-:W-:Y:S01]  /*6590*/  FMUL.FTZ R158, R205, R158 ;  /* 0x0000009ecd9e7220 */ /* 0x000fe20000410000 */
[-C--:B------:R-:W-:Y:S01]  /*65a0*/  FMUL.FTZ R150, R204, R155.reuse ;  /* 0x0000009bcc967220 */ /* 0x080fe20000410000 */
[C---:B------:R-:W-:Y:S01]  /*65b0*/  FFMA.FTZ R152, R206.reuse, R155, -R157 ;  /* 0x0000009bce987223 */ /* 0x040fe2000001089d */
[----:B------:R-:W-:Y:S01]  /*65c0*/  FADD.FTZ R61, R61, R160 ;  /* 0x000000a03d3d7221 */ /* 0x000fe20000010000 */
[----:B------:R-:W-:Y:S01]  /*65d0*/  FFMA.FTZ R158, R207, R154, R158 ;  /* 0x0000009acf9e7223 */ /* 0x000fe2000001009e */
[----:B------:R-:W-:Y:S01]  /*65e0*/  FFMA.FTZ R150, R206, R153, R150 ;  /* 0x00000099ce967223 */ /* 0x000fe20000010096 */
[----:B------:R-:W-:Y:S01]  /*65f0*/  FMUL.FTZ R155, R134, UR29 ;  /* 0x0000001d869b7c20 */ /* 0x000fe20008410000 */
[----:B------:R-:W-:Y:S01]  /*6600*/  FADD.FTZ R152, R61, R152 ;  /* 0x000000983d987221 */ /* 0x000fe20000010000 */
[----:B------:R-:W-:Y:S01]  /*6610*/  FADD.FTZ R149, R149, R158 ;  /* 0x0000009e95957221 */ /* 0x000fe20000010000 */
[C---:B------:R-:W-:Y:S01]  /*6620*/  FMUL.FTZ R61, R60.reuse, UR29 ;  /* 0x0000001d3c3d7c20 */ /* 0x040fe20008410000 */
[----:B------:R-:W-:Y:S01]  /*6630*/  FFMA.FTZ R155, R60, UR28, -R155 ;  /* 0x0000001c3c9b7c23 */ /* 0x000fe2000801089b */
[----:B------:R-:W-:Y:S01]  /*6640*/  FADD.FTZ R152, R152, R147 ;  /* 0x0000009398987221 */ /* 0x000fe20000010000 */
[----:B------:R-:W-:Y:S01]  /*6650*/  FADD.FTZ R149, R149, R150 ;  /* 0x0000009695957221 */ /* 0x000fe20000010000 */
[----:B------:R-:W-:Y:S01]  /*6660*/  FFMA.FTZ R61, R134, UR28, R61 ;  /* 0x0000001c863d7c23 */ /* 0x000fe2000801003d */
[----:B------:R-:W-:Y:S01]  /*6670*/  FADD.FTZ R100, R133, R100 ;  /* 0x0000006485647221 */ /* 0x000fe20000010000 */
[----:B------:R-:W-:Y:S01]  /*6680*/  FADD.FTZ R81, R152, R81 ;  /* 0x0000005198517221 */ /* 0x000fe20000010000 */
[----:B------:R-:W-:Y:S01]  /*6690*/  FADD.FTZ R149, R149, R146 ;  /* 0x0000009295957221 */ /* 0x000fe20000010000 */
[----:B------:R0:W1:Y:S01]  /*66a0*/  SHFL.DOWN PT, R147, R77, 0x1, 0x1f ;  /* 0x08201f004d937f89 */ /* 0x00006200000e0000 */
[----:B------:R-:W-:Y:S01]  /*66b0*/  FMUL.FTZ R61, R206, R61 ;  /* 0x0000003dce3d7220 */ /* 0x000fe20000410000 */
[----:B------:R-:W-:Y:S01]  /*66c0*/  FADD.FTZ R81, R81, R80 ;  /* 0x0000005051517221 */ /* 0x000fe20000010000 */
[----:B------:R-:W-:Y:S01]  /*66d0*/  FADD.FTZ R62, R149, R62 ;  /* 0x0000003e953e7221 */ /* 0x000fe20000010000 */
[----:B------:R2:W3:Y:S01]  /*66e0*/  SHFL.DOWN PT, R150, R78, 0x1, 0x1f ;  /* 0x08201f004e967f89 */ /* 0x0004e200000e0000 */
[----:B------:R-:W-:Y:S01]  /*66f0*/  FFMA.FTZ R61, R204, R155, R61 ;  /* 0x0000009bcc3d7223 */ /* 0x000fe2000001003d */
[----:B------:R-:W-:Y:S01]  /*6700*/  FMUL.FTZ R80, R135, UR29 ;  /* 0x0000001d87507c20 */ /* 0x000fe20008410000 */
[----:B------:R-:W-:Y:S01]  /*6710*/  FADD.FTZ R60, R62, R79 ;  /* 0x0000004f3e3c7221 */ /* 0x000fe20000010000 */
[----:B------:R-:W4:Y:S01]  /*6720*/  SHFL.DOWN PT, R146, R81, 0x1, 0x1f ;  /* 0x08201f0051927f89 */ /* 0x000f2200000e0000 */
[----:B------:R-:W-:Y:S01]  /*6730*/  FMUL.FTZ R62, R63, UR29 ;  /* 0x0000001d3f3e7c20 */ /* 0x000fe20008410000 */
[----:B------:R-:W-:Y:S01]  /*6740*/  FFMA.FTZ R134, R106, R134, R61 ;  /* 0x000000866a867223 */ /* 0x000fe2000001003d */
[----:B------:R-:W-:Y:S01]  /*6750*/  FMUL.FTZ R61, R64, UR29 ;  /* 0x0000001d403d7c20 */ /* 0x000fe20008410000 */
[----:B------:R-:W4:Y:S01]  /*6760*/  SHFL.DOWN PT, R133, R60, 0x1, 0x1f ;  /* 0x08201f003c857f89 */ /* 0x000f2200000e0000 */
[----:B------:R-:W-:Y:S01]  /*6770*/  FFMA.FTZ R62, R135, UR28, R62 ;  /* 0x0000001c873e7c23 */ /* 0x000fe2000801003e */
[----:B------:R-:W-:Y:S01]  /*6780*/  FFMA.FTZ R80, R63, UR28, -R80 ;  /* 0x0000001c3f507c23 */ /* 0x000fe20008010850 */
[C---:B------:R-:W-:Y:S01]  /*6790*/  FMUL.FTZ R63, R136.reuse, UR29 ;  /* 0x0000001d883f7c20 */ /* 0x040fe20008410000 */
[----:B------:R-:W-:Y:S01]  /*67a0*/  FFMA.FTZ R61, R136, UR28, R61 ;  /* 0x0000001c883d7c23 */ /* 0x000fe2000801003d */
[----:B------:R-:W-:Y:S01]  /*67b0*/  FMUL.FTZ R62, R207, R62 ;  /* 0x0000003ecf3e7220 */ /* 0x000fe20000410000 */
[----:B------:R-:W-:Y:S01]  /*67c0*/  FADD.FTZ R99, R134, R99 ;  /* 0x0000006386637221 */ /* 0x000fe20000010000 */
[----:B------:R-:W-:Y:S01]  /*67d0*/  FFMA.FTZ R79, R64, UR28, -R63 ;  /* 0x0000001c404f7c23 */ /* 0x000fe2000801083f */
[----:B------:R-:W-:Y:S01]  /*67e0*/  MOV R63, R78 ;  /* 0x0000004e003f7202 */ /* 0x000fe20000000f00 */
[----:B------:R-:W-:Y:S01]  /*67f0*/  FFMA.FTZ R80, R205, R80, R62 ;  /* 0x00000050cd507223 */ /* 0x000fe2000001003e */
[----:B------:R-:W-:Y:S01]  /*6800*/  MOV R62, R77 ;  /* 0x0000004d003e7202 */ /* 0x000fe20000000f00 */
[----:B0-----:R-:W-:Y:S01]  /*6810*/  FMUL.FTZ R77, R208, R61 ;  /* 0x0000003dd04d7220 */ /* 0x001fe20000410000 */
[----:B------:R-:W-:Y:S01]  /*6820*/  MOV R61, R81 ;  /* 0x00000051003d7202 */ /* 0x000fe20000000f00 */
[----:B------:R-:W-:Y:S01]  /*6830*/  FFMA.FTZ R135, R107, R135, R80 ;  /* 0x000000876b877223 */ /* 0x000fe20000010050 */
[----:B--2---:R-:W-:Y:S01]  /*6840*/  FMUL.FTZ R78, R137, UR29 ;  /* 0x0000001d894e7c20 */ /* 0x004fe20008410000 */
[----:B-1----:R-:W-:Y:S01]  /*6850*/  @!P2 FADD.FTZ R62, R62, R147 ;  /* 0x000000933e3ea221 */ /* 0x002fe20000010000 */
[----:B---3--:R-:W-:Y:S01]  /*6860*/  @!P2 FADD.FTZ R63, R63, R150 ;  /* 0x000000963f3fa221 */ /* 0x008fe20000010000 */
[C---:B------:R-:W-:Y:S01]  /*6870*/  FMUL.FTZ R64, R65.reuse, UR29 ;  /* 0x0000001d41407c20 */ /* 0x040fe20008410000 */
[----:B------:R-:W-:Y:S01]  /*6880*/  FFMA.FTZ R78, R65, UR28, -R78 ;  /* 0x0000001c414e7c23 */ /* 0x000fe2000801084e */
[----:B------:R-:W-:Y:S01]  /*6890*/  FMUL.FTZ R65, R66, UR29 ;  /* 0x0000001d42417c20 */ /* 0x000fe20008410000 */
[----:B----4-:R-:W-:Y:S01]  /*68a0*/  @!P2 FADD.FTZ R61, R61, R146 ;  /* 0x000000923d3da221 */ /* 0x010fe20000010000 */
[----:B------:R-:W0:Y:S01]  /*68b0*/  SHFL.DOWN PT, R134, R63, 0x2, 0x1f ;  /* 0x08401f003f867f89 */ /* 0x000e2200000e0000 */
[----:B------:R-:W-:Y:S01]  /*68c0*/  FFMA.FTZ R79, R194, R79, R77 ;  /* 0x0000004fc24f7223 */ /* 0x000fe2000001004d */
[C---:B------:R-:W-:Y:S01]  /*68d0*/  FMUL.FTZ R77, R138.reuse, UR29 ;  /* 0x0000001d8a4d7c20 */ /* 0x040fe20008410000 */
[----:B------:R-:W-:Y:S01]  /*68e0*/  @!P2 FADD.FTZ R60, R133, R60 ;  /* 0x0000003c853ca221 */ /* 0x000fe20000010000 */
[----:B------:R-:W1:Y:S01]  /*68f0*/  SHFL.DOWN PT, R80, R61, 0x2, 0x1f ;  /* 0x08401f003d507f89 */ /* 0x000e6200000e0000 */
[----:B------:R-:W-:Y:S01]  /*6900*/  ISETP.GT.AND P2, PT, R123, 0x1d, PT ;  /* 0x0000001d7b00780c */ /* 0x000fe20003f44270 */
[----:B------:R-:W-:Y:S01]  /*6910*/  FFMA.FTZ R64, R137, UR28, R64 ;  /* 0x0000001c89407c23 */ /* 0x000fe20008010040 */
[----:B------:R-:W-:Y:S01]  /*6920*/  FFMA.FTZ R65, R138, UR28, R65 ;  /* 0x0000001c8a417c23 */ /* 0x000fe20008010041 */
[----:B------:R-:W2:Y:S01]  /*6930*/  SHFL.DOWN PT, R133, R62, 0x2, 0x1f ;  /* 0x08401f003e857f89 */ /* 0x000ea200000e0000 */
[----:B------:R-:W-:Y:S01]  /*6940*/  FFMA.FTZ R77, R66, UR28, -R77 ;  /* 0x0000001c424d7c23 */ /* 0x000fe2000801084d */
[----:B------:R-:W-:Y:S01]  /*6950*/  FMUL.FTZ R64, R209, R64 ;  /* 0x00000040d1407220 */ /* 0x000fe20000410000 */
[----:B------:R-:W-:Y:S01]  /*6960*/  FMUL.FTZ R65, R210, R65 ;  /* 0x00000041d2417220 */ /* 0x000fe20000410000 */
[----:B------:R-:W3:Y:S01]  /*6970*/  SHFL.DOWN PT, R81, R60, 0x2, 0x1f ;  /* 0x08401f003c517f89 */ /* 0x000ee200000e0000 */
[----:B------:R-:W-:Y:S01]  /*6980*/  FFMA.FTZ R136, R108, R136, R79 ;  /* 0x000000886c887223 */ /* 0x000fe2000001004f */
[----:B------:R-:W-:Y:S01]  /*6990*/  FFMA.FTZ R64, R193, R78, R64 ;  /* 0x0000004ec1407223 */ /* 0x000fe20000010040 */
[----:B------:R-:W-:Y:S01]  /*69a0*/  FFMA.FTZ R65, R196, R77, R65 ;  /* 0x0000004dc4417223 */ /* 0x000fe20000010041 */
[----:B------:R-:W-:Y:S01]  /*69b0*/  FADD.FTZ R50, R153, R50 ;  /* 0x0000003299327221 */ /* 0x000fe20000010000 */
[----:B------:R-:W-:Y:S01]  /*69c0*/  FADD.FTZ R51, R154, R51 ;  /* 0x000000339a337221 */ /* 0x000fe20000010000 */
[----:B------:R-:W-:Y:S01]  /*69d0*/  FFMA.FTZ R137, R109, R137, R64 ;  /* 0x000000896d897223 */ /* 0x000fe20000010040 */
[----:B------:R-:W-:Y:S01]  /*69e0*/  FMUL.FTZ R64, R139, UR29 ;  /* 0x0000001d8b407c20 */ /* 0x000fe20008410000 */
[----:B------:R-:W-:Y:S01]  /*69f0*/  FFMA.FTZ R138, R112, R138, R65 ;  /* 0x0000008a708a7223 */ /* 0x000fe20000010041 */
[----:B------:R-:W-:Y:S01]  /*6a00*/  FMUL.FTZ R65, R68, UR29 ;  /* 0x0000001d44417c20 */ /* 0x000fe20008410000 */
[----:B------:R-:W-:Y:S01]  /*6a10*/  FADD.FTZ R52, R151, R52 ;  /* 0x0000003497347221 */ /* 0x000fe20000010000 */
[----:B------:R-:W-:Y:S01]  /*6a20*/  FFMA.FTZ R66, R67, UR28, -R64 ;  /* 0x0000001c43427c23 */ /* 0x000fe20008010840 */
[----:B0-----:R-:W-:Y:S01]  /*6a30*/  @!P2 FADD.FTZ R63, R63, R134 ;  /* 0x000000863f3fa221 */ /* 0x001fe20000010000 */
[----:B------:R-:W-:Y:S01]  /*6a40*/  FMUL.FTZ R64, R67, UR29 ;  /* 0x0000001d43407c20 */ /* 0x000fe20008410000 */
[C---:B------:R-:W-:Y:S01]  /*6a50*/  FMUL.FTZ R67, R140.reuse, UR29 ;  /* 0x0000001d8c437c20 */ /* 0x040fe20008410000 */
[----:B------:R-:W-:Y:S01]  /*6a60*/  FFMA.FTZ R65, R140, UR28, R65 ;  /* 0x0000001c8c417c23 */ /* 0x000fe20008010041 */
[----:B-1----:R-:W-:Y:S01]  /*6a70*/  @!P2 FADD.FTZ R61, R61, R80 ;  /* 0x000000503d3da221 */ /* 0x002fe20000010000 */
[----:B------:R-:W-:Y:S01]  /*6a80*/  FFMA.FTZ R64, R139, UR28, R64 ;  /* 0x0000001c8b407c23 */ /* 0x000fe20008010040 */
[----:B------:R-:W0:Y:S01]  /*6a90*/  SHFL.DOWN PT, R80, R63, 0x4, 0x1f ;  /* 0x08801f003f507f89 */ /* 0x000e2200000e0000 */
[----:B------:R-:W-:Y:S01]  /*6aa0*/  FFMA.FTZ R67, R68, UR28, -R67 ;  /* 0x0000001c44437c23 */ /* 0x000fe20008010843 */
[----:B--2---:R-:W-:Y:S01]  /*6ab0*/  @!P2 FADD.FTZ R62, R62, R133 ;  /* 0x000000853e3ea221 */ /* 0x004fe20000010000 */
[----:B------:R-:W-:Y:S01]  /*6ac0*/  FMUL.FTZ R64, R211, R64 ;  /* 0x00000040d3407220 */ /* 0x000fe20000410000 */
[----:B------:R-:W1:Y:S01]  /*6ad0*/  SHFL.DOWN PT, R78, R61, 0x4, 0x1f ;  /* 0x08801f003d4e7f89 */ /* 0x000e6200000e0000 */
[----:B------:R-:W-:Y:S01]  /*6ae0*/  FMUL.FTZ R65, R212, R65 ;  /* 0x00000041d4417220 */ /* 0x000fe20000410000 */
[----:B---3--:R-:W-:Y:S01]  /*6af0*/  @!P2 FADD.FTZ R60, R60, R81 ;  /* 0x000000513c3ca221 */ /* 0x008fe20000010000 */
[----:B------:R-:W-:Y:S01]  /*6b00*/  ISETP.GT.AND P2, PT, R123, 0x1b, PT ;  /* 0x0000001b7b00780c */ /* 0x000fe20003f44270 */
[----:B------:R-:W2:Y:S01]  /*6b10*/  SHFL.DOWN PT, R79, R62, 0x4, 0x1f ;  /* 0x08801f003e4f7f89 */ /* 0x000ea200000e0000 */
[----:B------:R-:W-:Y:S01]  /*6b20*/  FFMA.FTZ R64, R195, R66, R64 ;  /* 0x00000042c3407223 */ /* 0x000fe20000010040 */
[----:B------:R-:W-:Y:S01]  /*6b30*/  FMUL.FTZ R66, R141, UR29 ;  /* 0x0000001d8d427c20 */ /* 0x000fe20008410000 */
[----:B------:R-:W-:Y:S01]  /*6b40*/  FFMA.FTZ R65, R198, R67, R65 ;  /* 0x00000043c6417223 */ /* 0x000fe20000010041 */
[----:B------:R-:W3:Y:S01]  /*6b50*/  SHFL.DOWN PT, R77, R60, 0x4, 0x1f ;  /* 0x08801f003c4d7f89 */ /* 0x000ee200000e0000 */
[----:B------:R-:W-:Y:S01]  /*6b60*/  FFMA.FTZ R139, R113, R139, R64 ;  /* 0x0000008b718b7223 */ /* 0x000fe20000010040 */
[C---:B------:R-:W-:Y:S01]  /*6b70*/  FMUL.FTZ R64, R69.reuse, UR29 ;  /* 0x0000001d45407c20 */ /* 0x040fe20008410000 */
[----:B------:R-:W-:Y:S01]  /*6b80*/  FFMA.FTZ R66, R69, UR28, -R66 ;  /* 0x0000001c45427c23 */ /* 0x000fe20008010842 */
[----:B------:R-:W-:Y:S01]  /*6b90*/  FFMA.FTZ R140, R114, R140, R65 ;  /* 0x0000008c728c7223 */ /* 0x000fe20000010041 */
[----:B------:R-:W-:Y:S01]  /*6ba0*/  FMUL.FTZ R65, R70, UR29 ;  /* 0x0000001d46417c20 */ /* 0x000fe20008410000 */
[----:B------:R-:W-:Y:S01]  /*6bb0*/  FFMA.FTZ R64, R141, UR28, R64 ;  /* 0x0000001c8d407c23 */ /* 0x000fe20008010040 */
[C---:B------:R-:W-:Y:S01]  /*6bc0*/  FMUL.FTZ R67, R142.reuse, UR29 ;  /* 0x0000001d8e437c20 */ /* 0x040fe20008410000 */
[----:B------:R-:W-:Y:S01]  /*6bd0*/  FADD.FTZ R98, R135, R98 ;  /* 0x0000006287627221 */ /* 0x000fe20000010000 */
[----:B------:R-:W-:Y:S01]  /*6be0*/  FFMA.FTZ R65, R142, UR28, R65 ;  /* 0x0000001c8e417c23 */ /* 0x000fe20008010041 */
[----:B------:R-:W-:Y:S01]  /*6bf0*/  FMUL.FTZ R64, R213, R64 ;  /* 0x00000040d5407220 */ /* 0x000fe20000410000 */
[----:B------:R-:W-:Y:S01]  /*6c00*/  FFMA.FTZ R67, R70, UR28, -R67 ;  /* 0x0000001c46437c23 */ /* 0x000fe20008010843 */
[----:B0-----:R-:W-:Y:S01]  /*6c10*/  @!P2 FADD.FTZ R63, R63, R80 ;  /* 0x000000503f3fa221 */ /* 0x001fe20000010000 */
[----:B------:R-:W-:Y:S01]  /*6c20*/  FMUL.FTZ R65, R214, R65 ;  /* 0x00000041d6417220 */ /* 0x000fe20000410000 */
[----:B------:R-:W-:Y:S01]  /*6c30*/  FFMA.FTZ R68, R197, R66, R64 ;  /* 0x00000042c5447223 */ /* 0x000fe20000010040 */
[----:B------:R-:W-:Y:S01]  /*6c40*/  FMUL.FTZ R64, R71, UR29 ;  /* 0x0000001d47407c20 */ /* 0x000fe20008410000 */
[----:B-1----:R-:W-:Y:S01]  /*6c50*/  @!P2 FADD.FTZ R61, R61, R78 ;  /* 0x0000004e3d3da221 */ /* 0x002fe20000010000 */
[----:B------:R-:W0:Y:S01]  /*6c60*/  SHFL.DOWN PT, R80, R63, 0x8, 0x1f ;  /* 0x09001f003f507f89 */ /* 0x000e2200000e0000 */
[C---:B------:R-:W-:Y:S01]  /*6c70*/  FMUL.FTZ R66, R143.reuse, UR29 ;  /* 0x0000001d8f427c20 */ /* 0x040fe20008410000 */
[----:B------:R-:W-:Y:S01]  /*6c80*/  FFMA.FTZ R65, R202, R67, R65 ;  /* 0x00000043ca417223 */ /* 0x000fe20000010041 */
[----:B--2---:R-:W-:Y:S01]  /*6c90*/  @!P2 FADD.FTZ R62, R62, R79 ;  /* 0x0000004f3e3ea221 */ /* 0x004fe20000010000 */
[----:B------:R-:W1:Y:S01]  /*6ca0*/  SHFL.DOWN PT, R78, R61, 0x8, 0x1f ;  /* 0x09001f003d4e7f89 */ /* 0x000e6200000e0000 */
[----:B------:R-:W-:Y:S01]  /*6cb0*/  FFMA.FTZ R64, R143, UR28, R64 ;  /* 0x0000001c8f407c23 */ /* 0x000fe20008010040 */
[----:B------:R-:W-:Y:S01]  /*6cc0*/  FFMA.FTZ R66, R71, UR28, -R66 ;  /* 0x0000001c47427c23 */ /* 0x000fe20008010842 */
[----:B---3--:R-:W-:Y:S01]  /*6cd0*/  @!P2 FADD.FTZ R60, R60, R77 ;  /* 0x0000004d3c3ca221 */ /* 0x008fe20000010000 */
[----:B------:R-:W-:Y:S01]  /*6ce0*/  ISETP.GT.AND P2, PT, R123, 0x17, PT ;  /* 0x000000177b00780c */ /* 0x000fe20003f44270 */
[----:B------:R-:W2:Y:S01]  /*6cf0*/  SHFL.DOWN PT, R77, R62, 0x8, 0x1f ;  /* 0x09001f003e4d7f89 */ /* 0x000ea200000e0000 */
[----:B------:R-:W-:Y:S01]  /*6d00*/  FFMA.FTZ R142, R116, R142, R65 ;  /* 0x0000008e748e7223 */ /* 0x000fe20000010041 */
[----:B------:R-:W-:Y:S01]  /*6d10*/  FMUL.FTZ R64, R215, R64 ;  /* 0x00000040d7407220 */ /* 0x000fe20000410000 */
[----:B------:R-:W-:Y:S01]  /*6d20*/  FMUL.FTZ R65, R144, UR29 ;  /* 0x0000001d90417c20 */ /* 0x000fe20008410000 */
[----:B------:R-:W3:Y:S01]  /*6d30*/  SHFL.DOWN PT, R69, R60, 0x8, 0x1f ;  /* 0x09001f003c457f89 */ /* 0x000ee200000e0000 */
[----:B------:R-:W-:Y:S01]  /*6d40*/  FFMA.FTZ R141, R115, R141, R68 ;  /* 0x0000008d738d7223 */ /* 0x000fe20000010044 */
[----:B------:R-:W-:Y:S01]  /*6d50*/  FFMA.FTZ R70, R203, R66, R64 ;  /* 0x00000042cb467223 */ /* 0x000fe20000010040 */
[----:B------:R-:W-:Y:S01]  /*6d60*/  FMUL.FTZ R64, R145, UR29 ;  /* 0x0000001d91407c20 */ /* 0x000fe20008410000 */
[----:B------:R-:W-:Y:S01]  /*6d70*/  FMUL.FTZ R67, R72, UR29 ;  /* 0x0000001d48437c20 */ /* 0x000fe20008410000 */
[C---:B------:R-:W-:Y:S01]  /*6d80*/  FMUL.FTZ R66, R175.reuse, UR29 ;  /* 0x0000001daf427c20 */ /* 0x040fe20008410000 */
[----:B------:R-:W-:Y:S01]  /*6d90*/  FADD.FTZ R53, R148, R53 ;  /* 0x0000003594357221 */ /* 0x000fe20000010000 */
[----:B------:R-:W-:Y:S01]  /*6da0*/  FFMA.FTZ R68, R175, UR28, -R64 ;  /* 0x0000001caf447c23 */ /* 0x000fe20008010840 */
[----:B------:R-:W-:Y:S01]  /*6db0*/  FADD.FTZ R97, R136, R97 ;  /* 0x0000006188617221 */ /* 0x000fe20000010000 */
[----:B------:R-:W-:Y:S01]  /*6dc0*/  FADD.FTZ R54, R131, R54 ;  /* 0x0000003683367221 */ /* 0x000fe20000010000 */
[----:B------:R-:W-:Y:S01]  /*6dd0*/  FADD.FTZ R96, R137, R96 ;  /* 0x0000006089607221 */ /* 0x000fe20000010000 */
[----:B0-----:R-:W-:Y:S01]  /*6de0*/  @!P2 FADD.FTZ R63, R63, R80 ;  /* 0x000000503f3fa221 */ /* 0x001fe20000010000 */
[----:B------:R-:W-:Y:S01]  /*6df0*/  FADD.FTZ R55, R132, R55 ;  /* 0x0000003784377221 */ /* 0x000fe20000010000 */
[----:B------:R-:W-:Y:S01]  /*6e00*/  FADD.FTZ R95, R138, R95 ;  /* 0x0000005f8a5f7221 */ /* 0x000fe20000010000 */
[----:B------:R-:W-:Y:S01]  /*6e10*/  FADD.FTZ R56, R111, R56 ;  /* 0x000000386f387221 */ /* 0x000fe20000010000 */
[----:B-1----:R-:W-:Y:S01]  /*6e20*/  @!P2 FADD.FTZ R61, R61, R78 ;  /* 0x0000004e3d3da221 */ /* 0x002fe20000010000 */
[----:B------:R-:W-:Y:S01]  /*6e30*/  FADD.FTZ R94, R139, R94 ;  /* 0x0000005e8b5e7221 */ /* 0x000fe20000010000 */
[----:B------:R0:W1:Y:S01]  /*6e40*/  SHFL.DOWN PT, R78, R63, 0x10, 0x1f ;  /* 0x0a001f003f4e7f89 */ /* 0x00006200000e0000 */
[----:B------:R-:W-:Y:S01]  /*6e50*/  FADD.FTZ R57, R110, R57 ;  /* 0x000000396e397221 */ /* 0x000fe20000010000 */
[----:B------:R-:W-:Y:S01]  /*6e60*/  FADD.FTZ R93, R140, R93 ;  /* 0x0000005d8c5d7221 */ /* 0x000fe20000010000 */
[----:B--2---:R-:W-:Y:S01]  /*6e70*/  @!P2 FADD.FTZ R62, R62, R77 ;  /* 0x0000004d3e3ea221 */ /* 0x004fe20000010000 */
[----:B------:R-:W-:Y:S01]  /*6e80*/  FADD.FTZ R58, R83, R58 ;  /* 0x0000003a533a7221 */ /* 0x000fe20000010000 */
[----:B------:R-:W-:Y:S01]  /*6e90*/  FADD.FTZ R92, R141, R92 ;  /* 0x0000005c8d5c7221 */ /* 0x000fe20000010000 */
[----:B------:R-:W-:Y:S01]  /*6ea0*/  FADD.FTZ R59, R82, R59 ;  /* 0x0000003b523b7221 */ /* 0x000fe20000010000 */
[----:B---3--:R-:W-:Y:S01]  /*6eb0*/  @!P2 FADD.FTZ R60, R60, R69 ;  /* 0x000000453c3ca221 */ /* 0x008fe20000010000 */
[----:B------:R-:W-:Y:S01]  /*6ec0*/  ISETP.GT.AND P2, PT, R123, 0xf, PT ;  /* 0x0000000f7b00780c */ /* 0x000fe20003f44270 */
[----:B------:R-:W-:Y:S01]  /*6ed0*/  FFMA.FTZ R69, R72, UR28, -R65 ;  /* 0x0000001c48457c23 */ /* 0x000fe20008010841 */
[----:B------:R-:W-:Y:S01]  /*6ee0*/  FMUL.FTZ R65, R192, UR29 ;  /* 0x0000001dc0417c20 */ /* 0x000fe20008410000 */
[----:B------:R0:W2:Y:S01]  /*6ef0*/  SHFL.DOWN PT, R77, R62, 0x10, 0x1f ;  /* 0x0a001f003e4d7f89 */ /* 0x0000a200000e0000 */
[----:B------:R-:W-:Y:S01]  /*6f00*/  FADD.FTZ R91, R142, R91 ;  /* 0x0000005b8e5b7221 */ /* 0x000fe20000010000 */
[----:B------:R-:W-:Y:S01]  /*6f10*/  FFMA.FTZ R67, R144, UR28, R67 ;  /* 0x0000001c90437c23 */ /* 0x000fe20008010043 */
[C---:B------:R-:W-:Y:S01]  /*6f20*/  FFMA.FTZ R64, R190.reuse, UR28, -R65 ;  /* 0x0000001cbe407c23 */ /* 0x040fe20008010841 */
[----:B------:R-:W-:Y:S01]  /*6f30*/  FMUL.FTZ R65, R190, UR29 ;  /* 0x0000001dbe417c20 */ /* 0x000fe20008410000 */
[----:B------:R0:W3:Y:S01]  /*6f40*/  SHFL.DOWN PT, R71, R60, 0x10, 0x1f ;  /* 0x0a001f003c477f89 */ /* 0x0000e200000e0000 */
[----:B------:R-:W-:-:S02]  /*6f50*/  FFMA.FTZ R66, R145, UR28, R66 ;  /* 0x0000001c91427c23 */ /* 0x000fc40008010042 */
[----:B------:R-:W-:Y:S01]  /*6f60*/  FFMA.FTZ R65, R192, UR28, R65 ;  /* 0x0000001cc0417c23 */ /* 0x000fe20008010041 */
[----:B------:R0:W4:Y:S01]  /*6f70*/  SHFL.DOWN PT, R72, R61, 0x10, 0x1f ;  /* 0x0a001f003d487f89 */ /* 0x00012200000e0000 */
[----:B------:R-:W-:Y:S05]  /*6f80*/  @P2 BRA `(.L_x_3132) ;  /* 0x0000000000202947 */ /* 0x000fea0003800000 */
[----:B------:R-:W-:Y:S01]  /*6f90*/  ISETP.NE.AND P2, PT, R123, RZ, PT ;  /* 0x000000ff7b00720c */ /* 0x000fe20003f45270 */
[----:B0--3--:R-:W-:Y:S01]  /*6fa0*/  FADD.FTZ R60, R60, R71 ;  /* 0x000000473c3c7221 */ /* 0x009fe20000010000 */
[----:B----4-:R-:W-:Y:S01]  /*6fb0*/  FADD.FTZ R61, R61, R72 ;  /* 0x000000483d3d7221 */ /* 0x010fe20000010000 */
[----:B--2---:R-:W-:Y:S01]  /*6fc0*/  FADD.FTZ R62, R62, R77 ;  /* 0x0000004d3e3e7221 */ /* 0x004fe20000010000 */
[----:B-1----:R-:W-:-:S09]  /*6fd0*/  FADD.FTZ R63, R63, R78 ;  /* 0x0000004e3f3f7221 */ /* 0x002fd20000010000 */
[----:B------:R-:W-:-:S04]  /*6fe0*/  @!P2 SHF.R.U32.HI R71, RZ, 0x1, R128 ;  /* 0x00000001ff47a819 */ /* 0x000fc80000011680 */
[----:B------:R-:W-:-:S05]  /*6ff0*/  @!P2 LOP3.LUT R71, R71, 0x1f0, RZ, 0xc0, !PT ;  /* 0x000001f04747a812 */ /* 0x000fca00078ec0ff */
[----:B------:R0:W-:Y:S02]  /*7000*/  @!P2 STS.128 [R71+UR27+0x10a0], R60 ;  /* 0x0010a03c4700a988 */ /* 0x0001e40008000c1b */
.L_x_3132:
[----:B------:R-:W-:Y:S05]  /*7010*/  BSYNC.RECONVERGENT B0 ;  /* 0x0000000000007941 */ /* 0x000fea0003800200 */
.L_x_3131:
        /* <DEDUP_REMOVED lines=21> */
[----:B------:R-:W2:Y:S01]  /*7170*/  LDS.128 R64, [UR27+0x10b0] ;  /* 0x0010b01bff407984 */ /* 0x000ea20008000c00 */
[----:B------:R-:W-:-:S03]  /*7180*/  ULEA UR26, UR8, UR27, 0x3 ;  /* 0x0000001b081a7291 */ /* 0x000fc6000f8e18ff */
[----:B0--3--:R-:W0:Y:S01]  /*7190*/  LDS.128 R68, [UR27+0x10c0] ;  /* 0x0010c01bff447984 */ /* 0x009e220008000c00 */
[----:B------:R-:W-:-:S03]  /*71a0*/  PLOP3.LUT P0, PT, PT, PT, UP0, 0x80, 0x8 ;  /* 0x000000000008781c */ /* 0x000fc60003f0f008 */
[----:B----4-:R-:W3:Y:S10]  /*71b0*/  LDS.128 R72, [UR27+0x10d0] ;  /* 0x0010d01bff487984 */ /* 0x010ef40008000c00 */
[----:B-1----:R-:W1:Y:S04]  /*71c0*/  @P0 LDS.64 R78, [UR26+0x5110] ;  /* 0x0051101aff4e0984 */ /* 0x002e680008000a00 */
[----:B------:R-:W4:Y:S01]  /*71d0*/  @P0 LDS.64 R80, [UR26+0x4910] ;  /* 0x0049101aff500984 */ /* 0x000f220008000a00 */
        /* <DEDUP_REMOVED lines=12> */
[----:B-1----:R-:W-:Y:S01]  /*72a0*/  @P0 FADD.FTZ R74, R74, R78 ;  /* 0x0000004e4a4a0221 */ /* 0x002fe20000010000 */
[----:B------:R-:W-:Y:S01]  /*72b0*/  @P0 FADD.FTZ R75, R75, R79 ;  /* 0x0000004f4b4b0221 */ /* 0x000fe20000010000 */
[----:B----4-:R-:W-:Y:S01]  /*72c0*/  @P0 FADD.FTZ R72, R72, R80 ;  /* 0x0000005048480221 */ /* 0x010fe20000010000 */
[----:B------:R-:W-:-:S03]  /*72d0*/  @P0 FADD.FTZ R73, R73, R81 ;  /* 0x0000005149490221 */ /* 0x000fc60000010000 */
[----:B------:R0:W-:Y:S04]  /*72e0*/  STS.64 [UR26+0x5110], R74 ;  /* 0x0051104aff007988 */ /* 0x0001e80008000a1a */
[----:B------:R0:W-:Y:S02]  /*72f0*/  STS.64 [UR26+0x4910], R72 ;  /* 0x00491048ff007988 */ /* 0x0001e40008000a1a */
.L_x_3134:
[----:B------:R-:W-:Y:S05]  /*7300*/  BSYNC.RECONVERGENT B0 ;  /* 0x0000000000007941 */ /* 0x000fea0003800200 */
.L_x_3133:
[----:B------:R-:W-:-:S04]  /*7310*/  UIADD3 UR8, UPT, UPT, UR8, 0x1, URZ ;  /* 0x0000000108087890 */ /* 0x000fc8000fffe0ff */
[----:B------:R-:W-:-:S09]  /*7320*/  UISETP.GE.AND UP0, UPT, UR8, UR41, UPT ;  /* 0x000000290800728c */ /* 0x000fd2000bf06270 */
[----:B------:R-:W-:Y:S05]  /*7330*/  BRA.U !UP0, `(.L_x_3135) ;  /* 0xffffff9d08d07547 */ /* 0x000fea000b83ffff */
.L_x_3101:
[----:B------:R-:W-:Y:S01]  /*7340*/  BAR.SYNC.DEFER_BLOCKING 0x0 ;  /* 0x0000000000007b1d */ /* 0x000fe20000010000 */
[----:B------:R-:W-:Y:S01]  /*7350*/  F2FP.F16.F32.PACK_AB R7, R55, R56 ;  /* 0x000000383707723e */ /* 0x000fe200000000ff */
[----:B------:R-:W-:Y:S01]  /*7360*/  UIADD3 UR8, UPT, UPT, UR16, -0x1, URZ ;  /* 0xffffffff10087890 */ /* 0x000fe2000fffe0ff */
[----:B------:R-:W-:Y:S01]  /*7370*/  F2FP.F16.F32.PACK_AB R6, R57, R58 ;  /* 0x0000003a3906723e */ /* 0x000fe200000000ff */
[----:B------:R-:W-:Y:S01]  /*7380*/  FADD.FTZ R3, R130, R87 ;  /* 0x0000005782037221 */ /* 0x000fe20000010000 */
[----:B------:R-:W-:Y:S01]  /*7390*/  F2FP.F16.F32.PACK_AB R5, R59, R84 ;  /* 0x000000543b05723e */ /* 0x000fe200000000ff */
[----:B------:R-:W5:Y:S01]  /*73a0*/  LDCU.64 UR32, c[0x0][0x4f8] ;  /* 0x00009f00ff2077ac */ /* 0x000f620008000a00 */
[----:B------:R-:W-:Y:S01]  /*73b0*/  F2FP.F16.F32.PACK_AB R4, R85, R86 ;  /* 0x000000565504723e */ /* 0x000fe200000000ff */
[----:B------:R-:W-:Y:S01]  /*73c0*/  FADD.FTZ R0, R3, R88 ;  /* 0x0000005803007221 */ /* 0x000fe20000010000 */
[----:B------:R-:W-:Y:S01]  /*73d0*/  F2FP.F16.F32.PACK_AB R47, R47, R48 ;  /* 0x000000302f2f723e */ /* 0x000fe200000000ff */
[----:B------:R-:W0:Y:S01]  /*73e0*/  LDCU.64 UR34, c[0x0][0x500] ;  /* 0x0000a000ff2277ac */ /* 0x000e220008000a00 */
[----:B------:R-:W-:-:S02]  /*73f0*/  F2FP.F16.F32.PACK_AB R46, R49, R50 ;  /* 0x00000032312e723e */ /* 0x000fc400000000ff */
[----:B------:R-:W-:Y:S01]  /*7400*/  F2FP.F16.F32.PACK_AB R45, R51, R52 ;  /* 0x00000034332d723e */ /* 0x000fe200000000ff */
[----:B------:R-:W-:Y:S01]  /*7410*/  USHF.L.U32 UR28, UR8, 0xb, URZ ;  /* 0x0000000b081c7899 */ /* 0x000fe200080006ff */
[----:B------:R-:W-:Y:S01]  /*7420*/  F2FP.F16.F32.PACK_AB R44, R53, R54 ;  /* 0x00000036352c723e */ /* 0x000fe200000000ff */
[----:B------:R-:W1:Y:S01]  /*7430*/  LDCU.64 UR36, c[0x0][0x550] ;  /* 0x0000aa00ff2477ac */ /* 0x000e620008000a00 */
[----:B------:R-:W-:Y:S02]  /*7440*/  IADD3 R25, PT, PT, R127, R126, RZ ;  /* 0x0000007e7f197210 */ /* 0x000fe40007ffe0ff */
[----:B------:R-:W-:Y:S01]  /*7450*/  F2FP.F16.F32.PACK_AB R19, R102, R101 ;  /* 0x000000656613723e */ /* 0x000fe200000000ff */
[----:B------:R-:W-:Y:S01]  /*7460*/  USHF.R.S32.HI UR29, URZ, 0x1f, UR28 ;  /* 0x0000001fff1d7899 */ /* 0x000fe2000801141c */
[----:B------:R-:W-:Y:S01]  /*7470*/  F2FP.F16.F32.PACK_AB R18, R100, R99 ;  /* 0x000000636412723e */ /* 0x000fe200000000ff */
[----:B------:R-:W-:Y:S01]  /*7480*/  UIADD3 UR20, UP1, UPT, UR20, -0x1000, URZ ;  /* 0xfffff00014147890 */ /* 0x000fe2000ff3e0ff */
[----:B------:R-:W-:Y:S01]  /*7490*/  F2FP.F16.F32.PACK_AB R17, R98, R97 ;  /* 0x000000616211723e */ /* 0x000fe200000000ff */
[----:B------:R2:W-:Y:S01]  /*74a0*/  STS.128 [R121], R4 ;  /* 0x0000000479007388 */ /* 0x0005e20000000c00 */
[----:B-----5:R-:W-:Y:S01]  /*74b0*/  UIMAD.WIDE.U32 UR26, UR30, UR32, UR28 ;  /* 0x000000201e1a72a5 */ /* 0x020fe2000f8e001c */
[----:B------:R-:W-:Y:S01]  /*74c0*/  F2FP.F16.F32.PACK_AB R16, R96, R95 ;  /* 0x0000005f6010723e */ /* 0x000fe200000000ff */
[----:B------:R-:W-:Y:S01]  /*74d0*/  UIADD3 UR18, UP2, UPT, UR18, -0x1000, URZ ;  /* 0xfffff00012127890 */ /* 0x000fe2000ff5e0ff */
[----:B------:R-:W-:Y:S01]  /*74e0*/  STS.128 [R121+0x10], R44 ;  /* 0x0000102c79007388 */ /* 0x000fe20000000c00 */
[----:B------:R-:W-:-:S03]  /*74f0*/  NOP ;  /* 0x0000000000007918 */ /* 0x000fc60000000000 */
[----:B------:R-:W5:Y:S01]  /*7500*/  LDS.128 R8, [R122] ;  /* 0x000000007a087984 */ /* 0x000f620000000c00 */
[----:B------:R-:W-:Y:S01]  /*7510*/  UIMAD UR27, UR30, UR33, UR27 ;  /* 0x000000211e1b72a4 */ /* 0x000fe2000f8e021b */
[----:B------:R-:W3:Y:S02]  /*7520*/  LDCU.64 UR32, c[0x0][0x520] ;  /* 0x0000a400ff2077ac */ /* 0x000ee40008000a00 */
[----:B------:R-:W4:Y:S01]  /*7530*/  LDS.128 R12, [R122+0x200] ;  /* 0x000200007a0c7984 */ /* 0x000f220000000c00 */
[----:B--2---:R-:W-:Y:S01]  /*7540*/  FADD.FTZ R5, R0, R89 ;  /* 0x0000005900057221 */ /* 0x004fe20000010000 */
[----:B------:R-:W-:Y:S01]  /*7550*/  F2FP.F16.F32.PACK_AB R4, R88, R87 ;  /* 0x000000575804723e */ /* 0x000fe200000000ff */
[----:B0-----:R-:W-:Y:S01]  /*7560*/  UIMAD.WIDE.U32 UR26, UR9, UR34, UR26 ;  /* 0x00000022091a72a5 */ /* 0x001fe2000f8e001a */
[----:B------:R-:W-:Y:S01]  /*7570*/  F2FP.F16.F32.PACK_AB R7, R94, R93 ;  /* 0x0000005d5e07723e */ /* 0x000fe200000000ff */
[----:B------:R-:W-:Y:S01]  /*7580*/  FADD.FTZ R0, R5, R90 ;  /* 0x0000005a05007221 */ /* 0x000fe20000010000 */
[----:B------:R-:W-:Y:S01]  /*7590*/  F2FP.F16.F32.PACK_AB R5, R90, R89 ;  /* 0x000000595a05723e */ /* 0x000fe200000000ff */
[----:B------:R-:W-:Y:S01]  /*75a0*/  UIMAD UR31, UR9, UR35, UR27 ;  /* 0x00000023091f72a4 */ /* 0x000fe2000f8e021b */
[----:B------:R-:W-:Y:S01]  /*75b0*/  F2FP.F16.F32.PACK_AB R6, R92, R91 ;  /* 0x0000005b5c06723e */ /* 0x000fe200000000ff */
[----:B-1----:R-:W-:Y:S01]  /*75c0*/  ULEA UR27, UP0, UR26, UR36, 0x1 ;  /* 0x000000241a1b7291 */ /* 0x002fe2000f8008ff */
[----:B------:R-:W-:Y:S01]  /*75d0*/  FADD.FTZ R91, R0, R91 ;  /* 0x0000005b005b7221 */ /* 0x000fe20000010000 */
[----:B------:R-:W0:Y:S03]  /*75e0*/  LDCU.64 UR34, c[0x0][0x560] ;  /* 0x0000ac00ff2277ac */ /* 0x000e260008000a00 */
[----:B------:R-:W-:Y:S01]  /*75f0*/  FADD.FTZ R92, R91, R92 ;  /* 0x0000005c5b5c7221 */ /* 0x000fe20000010000 */
[----:B------:R-:W-:Y:S01]  /*7600*/  ULEA.HI.X UR26, UR26, UR37, UR31, 0x1, UP0 ;  /* 0x000000251a1a7291 */ /* 0x000fe200080f0c1f */
[----:B------:R-:W-:Y:S01]  /*7610*/  MOV R2, UR27 ;  /* 0x0000001b00027c02 */ /* 0x000fe20008000f00 */
[----:B------:R-:W-:Y:S01]  /*7620*/  UIADD3.X UR21, UPT, UPT, UR21, -0x1, URZ, UP1, !UPT ;  /* 0xffffffff15157890 */ /* 0x000fe20008ffe4ff */
[----:B------:R-:W-:Y:S01]  /*7630*/  FADD.FTZ R93, R92, R93 ;  /* 0x0000005d5c5d7221 */ /* 0x000fe20000010000 */
[----:B------:R-:W-:-:S02]  /*7640*/  UIADD3.X UR19, UPT, UPT, UR19, -0x1, URZ, UP2, !UPT ;  /* 0xffffffff13137890 */ /* 0x000fc400097fe4ff */
[----:B------:R-:W-:Y:S01]  /*7650*/  MOV R3, UR26 ;  /* 0x0000001a00037c02 */ /* 0x000fe20008000f00 */
[----:B------:R-:W-:Y:S02]  /*7660*/  FADD.FTZ R94, R93, R94 ;  /* 0x0000005e5d5e7221 */ /* 0x000fe40000010000 */
[----:B------:R-:W-:Y:S02]  /*7670*/  IMAD.WIDE.U32 R2, R25, 0x10, R2 ;  /* 0x0000001019027825 */ /* 0x000fe400078e0002 */
[----:B------:R-:W1:Y:S02]  /*7680*/  LDCU.64 UR26, c[0x0][0x518] ;  /* 0x0000a300ff1a77ac */ /* 0x000e640008000a00 */
[----:B------:R-:W-:-:S04]  /*7690*/  FADD.FTZ R95, R94, R95 ;  /* 0x0000005f5e5f7221 */ /* 0x000fc80000010000 */
[----:B------:R-:W-:Y:S01]  /*76a0*/  FADD.FTZ R96, R95, R96 ;  /* 0x000000605f607221 */ /* 0x000fe20000010000 */
[----:B-----5:R-:W-:Y:S03]  /*76b0*/  STG.E.128 desc[UR24][R2.64], R8 ;  /* 0x0000000802007986 */ /* 0x020fe6000c101d18 */
[----:B------:R-:W-:Y:S01]  /*76c0*/  FADD.FTZ R97, R96, R97 ;  /* 0x0000006160617221 */ /* 0x000fe20000010000 */
[----:B----4-:R2:W-:Y:S03]  /*76d0*/  STG.E.128 desc[UR24][R2.64+0x200], R12 ;  /* 0x0002000c02007986 */ /* 0x0105e6000c101d18 */
[----:B------:R-:W-:Y:S01]  /*76e0*/  FADD.FTZ R98, R97, R98 ;  /* 0x0000006261627221 */ /* 0x000fe20000010000 */
[----:B------:R-:W-:Y:S01]  /*76f0*/  BAR.SYNC.DEFER_BLOCKING 0x0 ;  /* 0x0000000000007b1d */ /* 0x000fe20000010000 */
[----:B-1----:R-:W-:-:S02]  /*7700*/  UIMAD.WIDE.U32 UR28, UR30, UR26, UR28 ;  /* 0x0000001a1e1c72a5 */ /* 0x002fc4000f8e001c */
[----:B------:R-:W-:Y:S02]  /*7710*/  FADD.FTZ R99, R98, R99 ;  /* 0x0000006362637221 */ /* 0x000fe40000010000 */
[----:B------:R-:W-:Y:S02]  /*7720*/  UIMAD UR27, UR30, UR27, UR29 ;  /* 0x0000001b1e1b72a4 */ /* 0x000fe4000f8e021d */
[----:B------:R-:W-:Y:S01]  /*7730*/  FADD.FTZ R100, R99, R100 ;  /* 0x0000006463647221 */ /* 0x000fe20000010000 */
[----:B------:R-:W-:Y:S02]  /*7740*/  UMOV UR26, UR28 ;  /* 0x0000001c001a7c82 */ /* 0x000fe40008000000 */
[----:B---3--:R-:W-:Y:S01]  /*7750*/  UIMAD.WIDE.U32 UR26, UR9, UR32, UR26 ;  /* 0x00000020091a72a5 */ /* 0x008fe2000f8e001a */
[----:B------:R-:W-:-:S03]  /*7760*/  FADD.FTZ R101, R100, R101 ;  /* 0x0000006564657221 */ /* 0x000fc60000010000 */
[----:B------:R-:W-:Y:S01]  /*7770*/  UIMAD UR28, UR9, UR33, UR27 ;  /* 0x00000021091c72a4 */ /* 0x000fe2000f8e021b */
[----:B------:R-:W-:Y:S01]  /*7780*/  FADD.FTZ R130, R101, R102 ;  /* 0x0000006665827221 */ /* 0x000fe20000010000 */
[----:B0-----:R-:W-:-:S04]  /*7790*/  ULEA UR27, UP0, UR26, UR34, 0x1 ;  /* 0x000000221a1b7291 */ /* 0x001fc8000f8008ff */
[----:B------:R-:W-:Y:S02]  /*77a0*/  ULEA.HI.X UR26, UR26, UR35, UR28, 0x1, UP0 ;  /* 0x000000231a1a7291 */ /* 0x000fe400080f0c1c */
[----:B--2---:R-:W-:Y:S01]  /*77b0*/  MOV R2, UR27 ;  /* 0x0000001b00027c02 */ /* 0x004fe20008000f00 */
[----:B------:R-:W-:Y:S01]  /*77c0*/  UIADD3 UR22, UP0, UPT, UR22, -0x1000, URZ ;  /* 0xfffff00016167890 */ /* 0x000fe2000ff1e0ff */
[----:B------:R-:W-:Y:S02]  /*77d0*/  STS.128 [R121], R4 ;  /* 0x0000000479007388 */ /* 0x000fe40000000c00 */
[----:B------:R-:W-:Y:S01]  /*77e0*/  MOV R3, UR26 ;  /* 0x0000001a00037c02 */ /* 0x000fe20008000f00 */
[----:B------:R-:W-:Y:S01]  /*77f0*/  UIADD3.X UR23, UPT, UPT, UR23, -0x1, URZ, UP0, !UPT ;  /* 0xffffffff17177890 */ /* 0x000fe200087fe4ff */
[----:B------:R-:W-:Y:S01]  /*7800*/  STS.128 [R121+0x10], R16 ;  /* 0x0000101079007388 */ /* 0x000fe20000000c00 */
[----:B------:R-:W-:-:S03]  /*7810*/  NOP ;  /* 0x0000000000007918 */ /* 0x000fc60000000000 */
[----:B------:R-:W0:Y:S01]  /*7820*/  LDS.128 R8, [R122] ;  /* 0x000000007a087984 */ /* 0x000e220000000c00 */
[----:B------:R-:W-:Y:S01]  /*7830*/  IMAD.WIDE.U32 R2, R25, 0x10, R2 ;  /* 0x0000001019027825 */ /* 0x000fe200078e0002 */
[----:B------:R-:W-:Y:S02]  /*7840*/  UISETP.GT.AND UP0, UPT, UR16, 0x1, UPT ;  /* 0x000000011000788c */ /* 0x000fe4000bf04270 */
[----:B------:R-:W1:Y:S01]  /*7850*/  LDS.128 R20, [R122+0x200] ;  /* 0x000200007a147984 */ /* 0x000e620000000c00 */
[----:B------:R-:W-:-:S03]  /*7860*/  UMOV UR16, UR8 ;  /* 0x0000000800107c82 */ /* 0x000fc60008000000 */
[----:B0-----:R0:W-:Y:S04]  /*7870*/  STG.E.128 desc[UR24][R2.64], R8 ;  /* 0x0000000802007986 */ /* 0x0011e8000c101d18 */
[----:B-1----:R0:W-:Y:S01]  /*7880*/  STG.E.128 desc[UR24][R2.64+0x200], R20 ;  /* 0x0002001402007986 */ /* 0x0021e2000c101d18 */
[----:B------:R-:W-:Y:S05]  /*7890*/  BRA.U UP0, `(.L_x_3136) ;  /* 0xffffff8d007c7547 */ /* 0x000fea000b83ffff */
.L_x_3100:
        /* <DEDUP_REMOVED lines=44> */
.L_x_3138:
[----:B------:R-:W-:Y:S05]  /*7b60*/  BSYNC.RECONVERGENT B0 ;  /* 0x0000000000007941 */ /* 0x000fea0003800200 */
.L_x_3137:
[----:B------:R-:W-:Y:S01]  /*7b70*/  UISETP.NE.U32.AND UP0, UPT, UR12, URZ, UPT ;  /* 0x000000ff0c00728c */ /* 0x000fe2000bf05070 */
[----:B0-----:R-:W-:-:S03]  /*7b80*/  ISETP.GE.AND P0, PT, R11, UR38, PT ;  /* 0x000000260b007c0c */ /* 0x001fc6000bf06270 */
[----:B------:R-:W-:-:S09]  /*7b90*/  UISETP.NE.AND.EX UP0, UPT, UR13, URZ, UPT, UP0 ;  /* 0x000000ff0d00728c */ /* 0x000fd2000bf05300 */
[----:B------:R-:W-:Y:S05]  /*7ba0*/  BRA.U !UP0, `(.L_x_3139) ;  /* 0x00000001089c7547 */ /* 0x000fea000b800000 */
[----:B------:R-:W-:Y:S06]  /*7bb0*/  BAR.SYNC.DEFER_BLOCKING 0x0 ;  /* 0x0000000000007b1d */ /* 0x000fec0000010000 */
[----:B------:R-:W-:Y:S01]  /*7bc0*/  BSSY.RECONVERGENT B0, `(.L_x_3139) ;  /* 0x0000025000007945 */ /* 0x000fe20003800200 */
[----:B-12---:R-:W0:Y:S01]  /*7bd0*/  SHFL.DOWN P1, R3, R130, 0x1, 0x1f ;  /* 0x08201f0082037f89 */ /* 0x006e220000020000 */
[----:B------:R-:W1:Y:S01]  /*7be0*/  S2R R4, SR_LANEID ;  /* 0x0000000000047919 */ /* 0x000e620000000000 */
[----:B0-----:R-:W-:-:S05]  /*7bf0*/  @P1 FADD R3, R3, R130 ;  /* 0x0000008203031221 */ /* 0x001fca0000000000 */
[----:B------:R-:W0:Y:S01]  /*7c00*/  SHFL.DOWN P1, R0, R3, 0x2, 0x1f ;  /* 0x08401f0003007f89 */ /* 0x000e220000020000 */
[----:B-1----:R-:W-:Y:S02]  /*7c10*/  ISETP.NE.AND P2, PT, R4, RZ, PT ;  /* 0x000000ff0400720c */ /* 0x002fe40003f45270 */
[----:B------:R-:W1:Y:S11]  /*7c20*/  S2R R4, SR_TID.X ;  /* 0x0000000000047919 */ /* 0x000e760000002100 */
[----:B------:R-:W2:Y:S01]  /*7c30*/  @!P2 S2R R9, SR_CgaCtaId ;  /* 0x000000000009a919 */ /* 0x000ea20000008800 */
[----:B------:R-:W-:Y:S01]  /*7c40*/  @!P2 MOV R6, 0x400 ;  /* 0x000004000006a802 */ /* 0x000fe20000000f00 */
[----:B0-----:R-:W-:-:S05]  /*7c50*/  @P1 FADD R0, R3, R0 ;  /* 0x0000000003001221 */ /* 0x001fca0000000000 */
[----:B------:R-:W0:Y:S01]  /*7c60*/  SHFL.DOWN P1, R5, R0, 0x4, 0x1f ;  /* 0x08801f0000057f89 */ /* 0x000e220000020000 */
[----:B-1----:R-:W-:-:S04]  /*7c70*/  @!P2 SHF.R.U32.HI R3, RZ, 0x3, R4 ;  /* 0x00000003ff03a819 */ /* 0x002fc80000011604 */
        /* <DEDUP_REMOVED lines=25> */
.L_x_3140:
[----:B------:R-:W-:Y:S05]  /*7e10*/  BSYNC.RECONVERGENT B0 ;  /* 0x0000000000007941 */ /* 0x000fea0003800200 */
.L_x_3139:
[----:B------:R-:W-:Y:S05]  /*7e20*/  @P0 EXIT ;  /* 0x000000000000094d */ /* 0x000fea0003800000 */
[----:B------:R-:W3:Y:S01]  /*7e30*/  LDCU.64 UR6, c[0x0][0x4e8] ;  /* 0x00009d00ff0677ac */ /* 0x000ee20008000a00 */
[----:B------:R-:W4:Y:S01]  /*7e40*/  S2UR UR22, SR_CgaCtaId ;  /* 0x00000000001679c3 */ /* 0x000f220000008800 */
[----:B------:R-:W-:Y:S01]  /*7e50*/  BSSY.RECONVERGENT B0, `(.L_x_3141) ;  /* 0x0000054000007945 */ /* 0x000fe20003800200 */
[----:B------:R-:W5:Y:S01]  /*7e60*/  LDCU.64 UR18, c[0x0][0x4c8] ;  /* 0x00009900ff1277ac */ /* 0x000f620008000a00 */
[----:B------:R-:W0:Y:S01]  /*7e70*/  LDCU.64 UR20, c[0x0][0x4a8] ;  /* 0x00009500ff1477ac */ /* 0x000e220008000a00 */
[----:B------:R-:W-:Y:S01]  /*7e80*/  UMOV UR17, 0x400 ;  /* 0x0000040000117882 */ /* 0x000fe20000000000 */
[----:B------:R-:W0:Y:S01]  /*7e90*/  LDCU UR23, c[0x0][0x360] ;  /* 0x00006c00ff1777ac */ /* 0x000e220008000800 */
[----:B------:R-:W0:Y:S01]  /*7ea0*/  LDCU.64 UR40, c[0x0][0x3e0] ;  /* 0x00007c00ff2877ac */ /* 0x000e220008000a00 */
[----:B---3--:R-:W-:Y:S01]  /*7eb0*/  UIMAD.WIDE.U32 UR4, UR9, UR6, URZ ;  /* 0x00000006090472a5 */ /* 0x008fe2000f8e00ff */
[----:B------:R-:W3:Y:S03]  /*7ec0*/  LDCU.64 UR42, c[0x0][0x3c0] ;  /* 0x00007800ff2a77ac */ /* 0x000ee60008000a00 */
[----:B------:R-:W-:-:S02]  /*7ed0*/  UIMAD UR16, UR9, UR7, UR5 ;  /* 0x00000007091072a4 */ /* 0x000fc4000f8e0205 */
[----:B-----5:R-:W-:Y:S02]  /*7ee0*/  UIMAD.WIDE.U32 UR6, UR9, UR18, URZ ;  /* 0x00000012090672a5 */ /* 0x020fe4000f8e00ff */
[----:B0-----:R-:W-:Y:S02]  /*7ef0*/  UIMAD.WIDE.U32 UR12, UR9, UR20, URZ ;  /* 0x00000014090c72a5 */ /* 0x001fe4000f8e00ff */
[----:B------:R-:W-:Y:S01]  /*7f00*/  UIMAD UR8, UR9, UR19, UR7 ;  /* 0x00000013090872a4 */ /* 0x000fe2000f8e0207 */
[----:B------:R-:W0:Y:S01]  /*7f10*/  LDCU.64 UR26, c[0x0][0x4b0] ;  /* 0x00009600ff1a77ac */ /* 0x000e220008000a00 */
[----:B------:R-:W0:Y:S01]  /*7f20*/  LDCU.64 UR32, c[0x0][0x4d0] ;  /* 0x00009a00ff2077ac */ /* 0x000e220008000a00 */
[----:B------:R-:W0:Y:S01]  /*7f30*/  LDCU.64 UR34, c[0x0][0x4f0] ;  /* 0x00009e00ff2277ac */ /* 0x000e220008000a00 */
[----:B------:R-:W0:Y:S01]  /*7f40*/  LDCU.64 UR36, c[0x0][0x540] ;  /* 0x0000a800ff2477ac */ /* 0x000e220008000a00 */
[----:B------:R-:W0:Y:S01]  /*7f50*/  LDCU.128 UR28, c[0x0][0x530] ;  /* 0x0000a600ff1c77ac */ /* 0x000e220008000c00 */
[----:B------:R-:W-:-:S02]  /*7f60*/  UIMAD UR9, UR9, UR21, UR13 ;  /* 0x00000015090972a4 */ /* 0x000fc4000f8e020d */
[----:B----4-:R-:W-:-:S12]  /*7f70*/  ULEA UR17, UR22, UR17, 0x18 ;  /* 0x0000001116117291 */ /* 0x010fd8000f8ec0ff */
.L_x_3142:
[C---:B------:R-:W-:Y:S01]  /*7f80*/  LEA R0, R11.reuse, UR17, 0x3 ;  /* 0x000000110b007c11 */ /* 0x040fe2000f8e18ff */
[C---:B----4-:R-:W-:Y:S01]  /*7f90*/  IMAD.WIDE.U32 R6, R11.reuse, UR40, RZ ;  /* 0x000000280b067c25 */ /* 0x050fe2000f8e00ff */
[----:B-12---:R-:W-:Y:S02]  /*7fa0*/  MOV R2, UR12 ;  /* 0x0000000c00027c02 */ /* 0x006fe40008000f00 */
[----:B------:R-:W-:Y:S01]  /*7fb0*/  SHF.R.S32.HI R10, RZ, 0x1f, R11 ;  /* 0x0000001fff0a7819 */ /* 0x000fe2000001140b */
[----:B------:R-:W1:Y:S01]  /*7fc0*/  LDS.64 R12, [R0+0x4910] ;  /* 0x00491000000c7984 */ /* 0x000e620000000a00 */
[----:B------:R-:W-:Y:S02]  /*7fd0*/  MOV R5, UR9 ;  /* 0x0000000900057c02 */ /* 0x000fe40008000f00 */
[----:B------:R-:W-:Y:S01]  /*7fe0*/  MOV R4, R2 ;  /* 0x0000000200047202 */ /* 0x000fe20000000f00 */
[C---:B0-----:R-:W-:Y:S01]  /*7ff0*/  IMAD R2, R10.reuse, UR26, RZ ;  /* 0x0000001a0a027c24 */ /* 0x041fe2000f8e02ff */
[----:B------:R-:W-:Y:S01]  /*8000*/  MOV R3, UR13 ;  /* 0x0000000d00037c02 */ /* 0x000fe20008000f00 */
[----:B------:R-:W-:Y:S01]  /*8010*/  IMAD R8, R10, UR40, RZ ;  /* 0x000000280a087c24 */ /* 0x000fe2000f8e02ff */
[----:B------:R-:W0:Y:S01]  /*8020*/  LDS.64 R14, [R0+0x5110] ;  /* 0x00511000000e7984 */ /* 0x000e220000000a00 */
[----:B------:R-:W-:-:S04]  /*8030*/  IMAD.WIDE.U32 R4, R11, UR26, R4 ;  /* 0x0000001a0b047c25 */ /* 0x000fc8000f8e0004 */
[C---:B------:R-:W-:Y:S01]  /*8040*/  IMAD R3, R11.reuse, UR27, R2 ;  /* 0x0000001b0b037c24 */ /* 0x040fe2000f8e0202 */
[----:B------:R-:W-:Y:S01]  /*8050*/  LEA R2, P0, R4, UR28, 0x3 ;  /* 0x0000001c04027c11 */ /* 0x000fe2000f8018ff */
        /* <DEDUP_REMOVED lines=8> */
[----:B------:R2:W0:Y:S01]  /*80e0*/  LDG.E.64 R16, desc[UR24][R8.64] ;  /* 0x0000001808107981 */ /* 0x000422000c1e1b00 */
[----:B------:R-:W-:Y:S01]  /*80f0*/  MOV R6, UR6 ;  /* 0x0000000600067c02 */ /* 0x000fe20008000f00 */
[C---:B------:R-:W-:Y:S01]  /*8100*/  IMAD R18, R10.reuse, UR32, RZ ;  /* 0x000000200a127c24 */ /* 0x040fe2000f8e02ff */
[----:B------:R-:W-:Y:S01]  /*8110*/  MOV R5, UR8 ;  /* 0x0000000800057c02 */ /* 0x000fe20008000f00 */
[----:B---3--:R-:W-:Y:S01]  /*8120*/  IMAD R20, R10, UR42, RZ ;  /* 0x0000002a0a147c24 */ /* 0x008fe2000f8e02ff */
[----:B------:R-:W-:Y:S01]  /*8130*/  MOV R4, R6 ;  /* 0x0000000600047202 */ /* 0x000fe20000000f00 */
[C---:B------:R-:W-:Y:S01]  /*8140*/  IMAD R19, R11.reuse, UR33, R18 ;  /* 0x000000210b137c24 */ /* 0x040fe2000f8e0212 */
[----:B------:R-:W-:Y:S01]  /*8150*/  MOV R7, UR7 ;  /* 0x0000000700077c02 */ /* 0x000fe20008000f00 */
[----:B------:R-:W-:-:S04]  /*8160*/  IMAD.WIDE.U32 R6, R11, UR42, RZ ;  /* 0x0000002a0b067c25 */ /* 0x000fc8000f8e00ff */
[----:B------:R-:W-:Y:S01]  /*8170*/  IMAD.WIDE.U32 R4, R11, UR32, R4 ;  /* 0x000000200b047c25 */ /* 0x000fe2000f8e0004 */
[----:B--2---:R-:W-:-:S03]  /*8180*/  LEA R8, P1, R6, UR11, 0x3 ;  /* 0x0000000b06087c11 */ /* 0x004fc6000f8218ff */
[----:B-1----:R-:W-:Y:S01]  /*8190*/  IMAD R13, R11, UR43, R20 ;  /* 0x0000002b0b0d7c24 */ /* 0x002fe2000f8e0214 */
[----:B------:R-:W-:Y:S02]  /*81a0*/  IADD3 R3, PT, PT, R5, R19, RZ ;  /* 0x0000001305037210 */ /* 0x000fe40007ffe0ff */
[C---:B------:R-:W-:Y:S02]  /*81b0*/  LEA R2, P0, R4.reuse, UR30, 0x3 ;  /* 0x0000001e04027c11 */ /* 0x040fe4000f8018ff */
[----:B------:R-:W-:Y:S02]  /*81c0*/  IADD3 R7, PT, PT, R7, R13, RZ ;  /* 0x0000000d07077210 */ /* 0x000fe40007ffe0ff */
[----:B------:R-:W-:Y:S02]  /*81d0*/  LEA.HI.X R3, R4, UR31, R3, 0x3, P0 ;  /* 0x0000001f04037c11 */ /* 0x000fe400080f1c03 */
[----:B------:R-:W-:Y:S01]  /*81e0*/  LEA.HI.X R9, R6, UR15, R7, 0x3, P1 ;  /* 0x0000000f06097c11 */ /* 0x000fe200088f1c07 */
[-C--:B0-----:R-:W-:Y:S01]  /*81f0*/  FMUL.FTZ R5, R15, R17.reuse ;  /* 0x000000110f057220 */ /* 0x081fe20000410000 */
        /* <DEDUP_REMOVED lines=26> */
.L_x_3141:
[----:B------:R-:W-:Y:S05]  /*83a0*/  EXIT ;  /* 0x000000000000794d */ /* 0x000fea0003800000 */
.L_x_3106:
[----:B------:R-:W-:Y:S01]  /*83b0*/  HFMA2 R199, -RZ, RZ, 0, 5.9604644775390625e-08 ;  /* 0x00000001ffc77431 */ /* 0x000fe200000001ff */
[----:B------:R-:W-:Y:S02]  /*83c0*/  MOV R200, R82 ;  /* 0x0000005200c87202 */ /* 0x000fe40000000f00 */
[----:B------:R-:W-:Y:S02]  /*83d0*/  MOV R202, RZ ;  /* 0x000000ff00ca7202 */ /* 0x000fe40000000f00 */
[----:B------:R-:W-:-:S07]  /*83e0*/  MOV R75, 0xffffffff ;  /* 0xffffffff004b7802 */ /* 0x000fce0000000f00 */
[----:B01---5:R-:W-:Y:S05]  /*83f0*/  WARPSYNC.COLLECTIVE R75, `(.L_x_3143) ;  /* 0x000000004b087348 */ /* 0x023fea0003c00000 */
[----:B------:R2:W3:Y:S02]  /*8400*/  SHFL.UP P6, R196, R200, R199, R202 ;  /* 0x040000c7c8c47389 */ /* 0x0004e400000c00ca */
[----:B0123-5:R-:W-:Y:S05]  /*8410*/  ENDCOLLECTIVE ;  /* 0x000000000000791b */ /* 0x02ffea0003800000 */
.L_x_3143:
[----:B------:R-:W-:Y:S02]  /*8420*/  MOV R200, R83 ;  /* 0x0000005300c87202 */ /* 0x000fe40000000f00 */
[----:B------:R-:W-:-:S07]  /*8430*/  MOV R72, R196 ;  /* 0x000000c400487202 */ /* 0x000fce0000000f00 */
[----:B------:R-:W-:Y:S05]  /*8440*/  WARPSYNC.COLLECTIVE R75, `(.L_x_3144) ;  /* 0x000000004b087348 */ /* 0x000fea0003c00000 */
[----:B------:R0:W1:Y:S02]  /*8450*/  SHFL.UP P6, R196, R200, R199, R202 ;  /* 0x040000c7c8c47389 */ /* 0x00006400000c00ca */
[----:B01----:R-:W-:Y:S05]  /*8460*/  ENDCOLLECTIVE ;  /* 0x000000000000791b */ /* 0x003fea0003800000 */
.L_x_3144:
[----:B------:R-:W-:Y:S02]  /*8470*/  MOV R200, R193 ;  /* 0x000000c100c87202 */ /* 0x000fe40000000f00 */
[----:B------:R-:W-:-:S07]  /*8480*/  MOV R73, R196 ;  /* 0x000000c400497202 */ /* 0x000fce0000000f00 */
[----:B------:R-:W-:Y:S05]  /*8490*/  WARPSYNC.COLLECTIVE R75, `(.L_x_3145) ;  /* 0x000000004b087348 */ /* 0x000fea0003c00000 */
[----:B------:R0:W1:Y:S02]  /*84a0*/  SHFL.UP P6, R196, R200, R199, R202 ;  /* 0x040000c7c8c47389 */ /* 0x00006400000c00ca */
[----:B01----:R-:W-:Y:S05]  /*84b0*/  ENDCOLLECTIVE ;  /* 0x000000000000791b */ /* 0x003fea0003800000 */
.L_x_3145:
[----:B------:R-:W-:Y:S02]  /*84c0*/  MOV R200, R194 ;  /* 0x000000c200c87202 */ /* 0x000fe40000000f00 */
[----:B------:R-:W-:-:S07]  /*84d0*/  MOV R74, R196 ;  /* 0x000000c4004a7202 */ /* 0x000fce0000000f00 */
[----:B------:R-:W-:Y:S05]  /*84e0*/  WARPSYNC.COLLECTIVE R75, `(.L_x_3146) ;  /* 0x000000004b087348 */ /* 0x000fea0003c00000 */
[----:B------:R0:W1:Y:S02]  /*84f0*/  SHFL.UP P6, R196, R200, R199, R202 ;  /* 0x040000c7c8c47389 */ /* 0x00006400000c00ca */
[----:B01----:R-:W-:Y:S05]  /*8500*/  ENDCOLLECTIVE ;  /* 0x000000000000791b */ /* 0x003fea0003800000 */
.L_x_3146:
[----:B------:R-:W-:Y:S01]  /*8510*/  HFMA2 R199, -RZ, RZ, 0, 1.1920928955078125e-07 ;  /* 0x00000002ffc77431 */ /* 0x000fe200000001ff */
[----:B------:R-:W-:-:S05]  /*8520*/  MOV R195, R196 ;  /* 0x000000c400c37202 */ /* 0x000fca0000000f00 */
[CC--:B------:R-:W-:Y:S01]  /*8530*/  FMUL.FTZ R197, R83.reuse, R195.reuse ;  /* 0x000000c353c57220 */ /* 0x0c0fe20000410000 */
[C---:B------:R-:W-:Y:S01]  /*8540*/  FMUL.FTZ R198, R82.reuse, R195 ;  /* 0x000000c352c67220 */ /* 0x040fe20000410000 */
[CC--:B------:R-:W-:Y:S01]  /*8550*/  FMUL.FTZ R195, R83.reuse, R73.reuse ;  /* 0x0000004953c37220 */ /* 0x0c0fe20000410000 */
[C---:B------:R-:W-:Y:S01]  /*8560*/  FMUL.FTZ R73, R82.reuse, R73 ;  /* 0x0000004952497220 */ /* 0x040fe20000410000 */
[CC--:B------:R-:W-:Y:S01]  /*8570*/  FFMA.FTZ R196, R82.reuse, R74.reuse, -R197 ;  /* 0x0000004a52c47223 */ /* 0x0c0fe200000108c5 */
[C---:B------:R-:W-:Y:S01]  /*8580*/  FFMA.FTZ R197, R83.reuse, R74, R198 ;  /* 0x0000004a53c57223 */ /* 0x040fe200000100c6 */
[-C--:B------:R-:W-:Y:S01]  /*8590*/  @P5 FFMA.FTZ R82, R82, R72.reuse, -R195 ;  /* 0x0000004852525223 */ /* 0x080fe200000108c3 */
[----:B------:R-:W-:Y:S01]  /*85a0*/  @P5 FFMA.FTZ R83, R83, R72, R73 ;  /* 0x0000004853535223 */ /* 0x000fe20000010049 */
[----:B------:R-:W-:Y:S01]  /*85b0*/  @P5 FADD.FTZ R193, R193, R196 ;  /* 0x000000c4c1c15221 */ /* 0x000fe20000010000 */
[----:B------:R-:W-:Y:S02]  /*85c0*/  @P5 FADD.FTZ R194, R194, R197 ;  /* 0x000000c5c2c25221 */ /* 0x000fe40000010000 */
[----:B------:R-:W-:-:S07]  /*85d0*/  MOV R200, R82 ;  /* 0x0000005200c87202 */ /* 0x000fce0000000f00 */
[----:B------:R-:W-:Y:S05]  /*85e0*/  WARPSYNC.COLLECTIVE R75, `(.L_x_3147) ;  /* 0x000000004b087348 */ /* 0x000fea0003c00000 */
[----:B------:R0:W1:Y:S02]  /*85f0*/  SHFL.UP P6, R196, R200, R199, R202 ;  /* 0x040000c7c8c47389 */ /* 0x00006400000c00ca */
[----:B01----:R-:W-:Y:S05]  /*8600*/  ENDCOLLECTIVE ;  /* 0x000000000000791b */ /* 0x003fea0003800000 */
.L_x_3147:
[----:B------:R-:W-:Y:S02]  /*8610*/  MOV R200, R83 ;  /* 0x0000005300c87202 */ /* 0x000fe40000000f00 */
[----:B------:R-:W-:-:S07]  /*8620*/  MOV R72, R196 ;  /* 0x000000c400487202 */ /* 0x000fce0000000f00 */
[----:B------:R-:W-:Y:S05]  /*8630*/  WARPSYNC.COLLECTIVE R75, `(.L_x_3148) ;  /* 0x000000004b087348 */ /* 0x000fea0003c00000 */
[----:B------:R0:W1:Y:S02]  /*8640*/  SHFL.UP P6, R196, R200, R199, R202 ;  /* 0x040000c7c8c47389 */ /* 0x00006400000c00ca */
[----:B01----:R-:W-:Y:S05]  /*8650*/  ENDCOLLECTIVE ;  /* 0x000000000000791b */ /* 0x003fea0003800000 */
.L_x_3148:
[----:B------:R-:W-:Y:S02]  /*8660*/  MOV R200, R193 ;  /* 0x000000c100c87202 */ /* 0x000fe40000000f00 */
[----:B------:R-:W-:-:S07]  /*8670*/  MOV R73, R196 ;  /* 0x000000c400497202 */ /* 0x000fce0000000f00 */
[----:B------:R-:W-:Y:S05]  /*8680*/  WARPSYNC.COLLECTIVE R75, `(.L_x_3149) ;  /* 0x000000004b087348 */ /* 0x000fea0003c00000 */
[----:B------:R0:W1:Y:S02]  /*8690*/  SHFL.UP P6, R196, R200, R199, R202 ;  /* 0x040000c7c8c47389 */ /* 0x00006400000c00ca */
[----:B01----:R-:W-:Y:S05]  /*86a0*/  ENDCOLLECTIVE ;  /* 0x000000000000791b */ /* 0x003fea0003800000 */
.L_x_3149:
[----:B------:R-:W-:Y:S02]  /*86b0*/  MOV R200, R194 ;  /* 0x000000c200c87202 */ /* 0x000fe40000000f00 */
[----:B------:R-:W-:-:S07]  /*86c0*/  MOV R74, R196 ;  /* 0x000000c4004a7202 */ /* 0x000fce0000000f00 */
[----:B------:R-:W-:Y:S05]  /*86d0*/  WARPSYNC.COLLECTIVE R75, `(.L_x_3150) ;  /* 0x000000004b087348 */ /* 0x000fea0003c00000 */
[----:B------:R0:W1:Y:S02]  /*86e0*/  SHFL.UP P6, R196, R200, R199, R202 ;  /* 0x040000c7c8c47389 */ /* 0x00006400000c00ca */
[----:B01----:R-:W-:Y:S05]  /*86f0*/  ENDCOLLECTIVE ;  /* 0x000000000000791b */ /* 0x003fea0003800000 */
.L_x_3150:
[----:B------:R-:W-:Y:S01]  /*8700*/  HFMA2 R199, -RZ, RZ, 0, 2.384185791015625e-07 ;  /* 0x00000004ffc77431 */ /* 0x000fe200000001ff */
        /* <DEDUP_REMOVED lines=15> */
.L_x_3151:
[----:B------:R-:W-:Y:S02]  /*8800*/  MOV R200, R83 ;  /* 0x0000005300c87202 */ /* 0x000fe40000000f00 */
[----:B------:R-:W-:-:S07]  /*8810*/  MOV R72, R196 ;  /* 0x000000c400487202 */ /* 0x000fce0000000f00 */
[----:B------:R-:W-:Y:S05]  /*8820*/  WARPSYNC.COLLECTIVE R75, `(.L_x_3152) ;  /* 0x000000004b087348 */ /* 0x000fea0003c00000 */
[----:B------:R0:W1:Y:S02]  /*8830*/  SHFL.UP P6, R196, R200, R199, R202 ;  /* 0x040000c7c8c47389 */ /* 0x00006400000c00ca */
[----:B01----:R-:W-:Y:S05]  /*8840*/  ENDCOLLECTIVE ;  /* 0x000000000000791b */ /* 0x003fea0003800000 */
.L_x_3152:
[----:B------:R-:W-:Y:S02]  /*8850*/  MOV R200, R193 ;  /* 0x000000c100c87202 */ /* 0x000fe40000000f00 */
[----:B------:R-:W-:-:S07]  /*8860*/  MOV R73, R196 ;  /* 0x000000c400497202 */ /* 0x000fce0000000f00 */
[----:B------:R-:W-:Y:S05]  /*8870*/  WARPSYNC.COLLECTIVE R75, `(.L_x_3153) ;  /* 0x000000004b087348 */ /* 0x000fea0003c00000 */
[----:B------:R0:W1:Y:S02]  /*8880*/  SHFL.UP P6, R196, R200, R199, R202 ;  /* 0x040000c7c8c47389 */ /* 0x00006400000c00ca */
[----:B01----:R-:W-:Y:S05]  /*8890*/  ENDCOLLECTIVE ;  /* 0x000000000000791b */ /* 0x003fea0003800000 */
.L_x_3153:
[----:B------:R-:W-:Y:S02]  /*88a0*/  MOV R200, R194 ;  /* 0x000000c200c87202 */ /* 0x000fe40000000f00 */
[----:B------:R-:W-:-:S07]  /*88b0*/  MOV R74, R196 ;  /* 0x000000c4004a7202 */ /* 0x000fce0000000f00 */
[----:B------:R-:W-:Y:S05]  /*88c0*/  WARPSYNC.COLLECTIVE R75, `(.L_x_3154) ;  /* 0x000000004b087348 */ /* 0x000fea0003c00000 */
[----:B------:R0:W1:Y:S02]  /*88d0*/  SHFL.UP P6, R196, R200, R199, R202 ;  /* 0x040000c7c8c47389 */ /* 0x00006400000c00ca */
[----:B01----:R-:W-:Y:S05]  /*88e0*/  ENDCOLLECTIVE ;  /* 0x000000000000791b */ /* 0x003fea0003800000 */
.L_x_3154:
[----:B------:R-:W-:Y:S01]  /*88f0*/  HFMA2 R199, -RZ, RZ, 0, 4.76837158203125e-07 ;  /* 0x00000008ffc77431 */ /* 0x000fe200000001ff */
        /* <DEDUP_REMOVED lines=15> */
.L_x_3155:
[----:B------:R-:W-:Y:S02]  /*89f0*/  MOV R200, R83 ;  /* 0x0000005300c87202 */ /* 0x000fe40000000f00 */
[----:B------:R-:W-:-:S07]  /*8a00*/  MOV R72, R196 ;  /* 0x000000c400487202 */ /* 0x000fce0000000f00 */
[----:B------:R-:W-:Y:S05]  /*8a10*/  WARPSYNC.COLLECTIVE R75, `(.L_x_3156) ;  /* 0x000000004b087348 */ /* 0x000fea0003c00000 */
[----:B------:R0:W1:Y:S02]  /*8a20*/  SHFL.UP P6, R196, R200, R199, R202 ;  /* 0x040000c7c8c47389 */ /* 0x00006400000c00ca */
[----:B01----:R-:W-:Y:S05]  /*8a30*/  ENDCOLLECTIVE ;  /* 0x000000000000791b */ /* 0x003fea0003800000 */
.L_x_3156:
[----:B------:R-:W-:Y:S02]  /*8a40*/  MOV R200, R193 ;  /* 0x000000c100c87202 */ /* 0x000fe40000000f00 */
[----:B------:R-:W-:-:S07]  /*8a50*/  MOV R73, R196 ;  /* 0x000000c400497202 */ /* 0x000fce0000000f00 */
[----:B------:R-:W-:Y:S05]  /*8a60*/  WARPSYNC.COLLECTIVE R75, `(.L_x_3157) ;  /* 0x000000004b087348 */ /* 0x000fea0003c00000 */
[----:B------:R0:W1:Y:S02]  /*8a70*/  SHFL.UP P6, R196, R200, R199, R202 ;  /* 0x040000c7c8c47389 */ /* 0x00006400000c00ca */
[----:B01----:R-:W-:Y:S05]  /*8a80*/  ENDCOLLECTIVE ;  /* 0x000000000000791b */ /* 0x003fea0003800000 */
.L_x_3157:
[----:B------:R-:W-:Y:S02]  /*8a90*/  MOV R200, R194 ;  /* 0x000000c200c87202 */ /* 0x000fe40000000f00 */
[----:B------:R-:W-:-:S07]  /*8aa0*/  MOV R74, R196 ;  /* 0x000000c4004a7202 */ /* 0x000fce0000000f00 */
[----:B------:R-:W-:Y:S05]  /*8ab0*/  WARPSYNC.COLLECTIVE R75, `(.L_x_3158) ;  /* 0x000000004b087348 */ /* 0x000fea0003c00000 */
[----:B------:R0:W1:Y:S02]  /*8ac0*/  SHFL.UP P6, R196, R200, R199, R202 ;  /* 0x040000c7c8c47389 */ /* 0x00006400000c00ca */
[----:B01----:R-:W-:Y:S05]  /*8ad0*/  ENDCOLLECTIVE ;  /* 0x000000000000791b */ /* 0x003fea0003800000 */
.L_x_3158:
[----:B------:R-:W-:Y:S01]  /*8ae0*/  HFMA2 R199, -RZ, RZ, 0, 9.5367431640625e-07 ;  /* 0x00000010ffc77431 */ /* 0x000fe200000001ff */
        /* <DEDUP_REMOVED lines=15> */
.L_x_3159:
[----:B------:R-:W-:Y:S02]  /*8be0*/  MOV R200, R83 ;  /* 0x0000005300c87202 */ /* 0x000fe40000000f00 */
[----:B------:R-:W-:-:S07]  /*8bf0*/  MOV R72, R196 ;  /* 0x000000c400487202 */ /* 0x000fce0000000f00 */
[----:B------:R-:W-:Y:S05]  /*8c00*/  WARPSYNC.COLLECTIVE R75, `(.L_x_3160) ;  /* 0x000000004b087348 */ /* 0x000fea0003c00000 */
[----:B------:R0:W1:Y:S02]  /*8c10*/  SHFL.UP P6, R196, R200, R199, R202 ;  /* 0x040000c7c8c47389 */ /* 0x00006400000c00ca */
[----:B01----:R-:W-:Y:S05]  /*8c20*/  ENDCOLLECTIVE ;  /* 0x000000000000791b */ /* 0x003fea0003800000 */
.L_x_3160:
[----:B------:R-:W-:Y:S02]  /*8c30*/  MOV R200, R193 ;  /* 0x000000c100c87202 */ /* 0x000fe40000000f00 */
[----:B------:R-:W-:-:S07]  /*8c40*/  MOV R73, R196 ;  /* 0x000000c400497202 */ /* 0x000fce0000000f00 */
[----:B------:R-:W-:Y:S05]  /*8c50*/  WARPSYNC.COLLECTIVE R75, `(.L_x_3161) ;  /* 0x000000004b087348 */ /* 0x000fea0003c00000 */
[----:B------:R0:W1:Y:S02]  /*8c60*/  SHFL.UP P6, R196, R200, R199, R202 ;  /* 0x040000c7c8c47389 */ /* 0x00006400000c00ca */
[----:B01----:R-:W-:Y:S05]  /*8c70*/  ENDCOLLECTIVE ;  /* 0x000000000000791b */ /* 0x003fea0003800000 */
.L_x_3161:
[----:B------:R-:W-:Y:S02]  /*8c80*/  MOV R200, R194 ;  /* 0x000000c200c87202 */ /* 0x000fe40000000f00 */
[----:B------:R-:W-:-:S07]  /*8c90*/  MOV R74, R196 ;  /* 0x000000c4004a7202 */ /* 0x000fce0000000f00 */
[----:B------:R-:W-:Y:S05]  /*8ca0*/  WARPSYNC.COLLECTIVE R75, `(.L_x_3162) ;  /* 0x000000004b087348 */ /* 0x000fea0003c00000 */
[----:B------:R0:W1:Y:S02]  /*8cb0*/  SHFL.UP P6, R196, R200, R199, R202 ;  /* 0x040000c7c8c47389 */ /* 0x00006400000c00ca */
[----:B01----:R-:W-:Y:S05]  /*8cc0*/  ENDCOLLECTIVE ;  /* 0x000000000000791b */ /* 0x003fea0003800000 */
.L_x_3162:
[----:B------:R-:W-:Y:S01]  /*8cd0*/  MOV R195, R196 ;  /* 0x000000c400c37202 */ /* 0x000fe20000000f00 */
[----:B------:R-:W-:Y:S06]  /*8ce0*/  BRA `(.L_x_3163) ;  /* 0xffffffa000fc7947 */ /* 0x000fec000383ffff */
.L_x_3107:
        /* <DEDUP_REMOVED lines=8> */
.L_x_3165:
[----:B------:R-:W-:Y:S05]  /*8d70*/  BSYNC B0 ;  /* 0x0000000000007941 */ /* 0x000fea0003800000 */
.L_x_3164:
[----:B------:R-:W-:Y:S05]  /*8d80*/  BRA `(.L_x_3166) ;  /* 0xffffffa400087947 */ /* 0x000fea000383ffff */
.L_x_3108:
        /* <DEDUP_REMOVED lines=8> */
.L_x_3168:
[----:B------:R-:W-:Y:S05]  /*8e10*/  BSYNC B0 ;  /* 0x0000000000007941 */ /* 0x000fea0003800000 */
.L_x_3167:
[----:B------:R-:W-:Y:S05]  /*8e20*/  BRA `(.L_x_3169) ;  /* 0xffffffa000e87947 */ /* 0x000fea000383ffff */
.L_x_3109:
        /* <DEDUP_REMOVED lines=8> */
.L_x_3171:
[----:B------:R-:W-:Y:S05]  /*8eb0*/  BSYNC B0 ;  /* 0x0000000000007941 */ /* 0x000fea0003800000 */
.L_x_3170:
[----:B------:R-:W-:Y:S05]  /*8ec0*/  BRA `(.L_x_3172) ;  /* 0xffffffa000c87947 */ /* 0x000fea000383ffff */
.L_x_3110:
        /* <DEDUP_REMOVED lines=8> */
.L_x_3174:
[----:B------:R-:W-:Y:S05]  /*8f50*/  BSYNC B0 ;  /* 0x0000000000007941 */ /* 0x000fea0003800000 */
.L_x_3173:
[----:B------:R-:W-:Y:S05]  /*8f60*/  BRA `(.L_x_3175) ;  /* 0xffffffa000a87947 */ /* 0x000fea000383ffff */
.L_x_3111:
        /* <DEDUP_REMOVED lines=8> */
.L_x_3177:
[----:B------:R-:W-:Y:S05]  /*8ff0*/  BSYNC B0 ;  /* 0x0000000000007941 */ /* 0x000fea0003800000 */
.L_x_3176:
        /* <DEDUP_REMOVED lines=10> */
.L_x_3178:
[----:B------:R-:W-:Y:S02]  /*90a0*/  MOV R72, 0x1f ;  /* 0x0000001f00487802 */ /* 0x000fe40000000f00 */
[----:B------:R-:W-:Y:S02]  /*90b0*/  MOV R200, R193 ;  /* 0x000000c100c87202 */ /* 0x000fe40000000f00 */
[----:B------:R-:W-:-:S07]  /*90c0*/  MOV R83, R196 ;  /* 0x000000c400537202 */ /* 0x000fce0000000f00 */
[----:B------:R-:W-:Y:S05]  /*90d0*/  WARPSYNC.COLLECTIVE R75, `(.L_x_3179) ;  /* 0x000000004b087348 */ /* 0x000fea0003c00000 */
[----:B------:R0:W1:Y:S02]  /*90e0*/  SHFL.UP P6, R196, R200, R199, R202 ;  /* 0x040000c7c8c47389 */ /* 0x00006400000c00ca */
[----:B01----:R-:W-:Y:S05]  /*90f0*/  ENDCOLLECTIVE ;  /* 0x000000000000791b */ /* 0x003fea0003800000 */
.L_x_3179:
[----:B------:R-:W-:Y:S02]  /*9100*/  MOV R200, R194 ;  /* 0x000000c200c87202 */ /* 0x000fe40000000f00 */
[----:B------:R-:W-:-:S07]  /*9110*/  MOV R193, R196 ;  /* 0x000000c400c17202 */ /* 0x000fce0000000f00 */
[----:B------:R-:W-:Y:S05]  /*9120*/  WARPSYNC.COLLECTIVE R75, `(.L_x_3180) ;  /* 0x000000004b087348 */ /* 0x000fea0003c00000 */
[----:B------:R0:W1:Y:S02]  /*9130*/  SHFL.UP P6, R196, R200, R199, R202 ;  /* 0x040000c7c8c47389 */ /* 0x00006400000c00ca */
[----:B01----:R-:W-:Y:S05]  /*9140*/  ENDCOLLECTIVE ;  /* 0x000000000000791b */ /* 0x003fea0003800000 */
.L_x_3180:
[----:B------:R-:W-:Y:S05]  /*9150*/  WARPSYNC.COLLECTIVE R75, `(.L_x_3181) ;  /* 0x000000004b087348 */ /* 0x000fea0003c00000 */
[----:B------:R0:W1:Y:S02]  /*9160*/  SHFL.IDX P2, R224, R74, R73, R72 ;  /* 0x000000494ae07389 */ /* 0x0000640000040048 */
[----:B01----:R-:W-:Y:S05]  /*9170*/  ENDCOLLECTIVE ;  /* 0x000000000000791b */ /* 0x003fea0003800000 */
.L_x_3181:
[----:B------:R-:W-:Y:S02]  /*9180*/  MOV R74, R77 ;  /* 0x0000004d004a7202 */ /* 0x000fe40000000f00 */
[----:B------:R-:W-:Y:S02]  /*9190*/  MOV R194, R196 ;  /* 0x000000c400c27202 */ /* 0x000fe40000000f00 */
[----:B------:R-:W-:-:S07]  /*91a0*/  MOV R76, R224 ;  /* 0x000000e0004c7202 */ /* 0x000fce0000000f00 */
[----:B------:R-:W-:Y:S05]  /*91b0*/  WARPSYNC.COLLECTIVE R75, `(.L_x_3182) ;  /* 0x000000004b087348 */ /* 0x000fea0003c00000 */
[----:B------:R0:W1:Y:S02]  /*91c0*/  SHFL.IDX P2, R224, R74, R73, R72 ;  /* 0x000000494ae07389 */ /* 0x0000640000040048 */
[----:B01----:R-:W-:Y:S05]  /*91d0*/  ENDCOLLECTIVE ;  /* 0x000000000000791b */ /* 0x003fea0003800000 */
.L_x_3182:
[----:B------:R-:W-:Y:S02]  /*91e0*/  MOV R74, R78 ;  /* 0x0000004e004a7202 */ /* 0x000fe40000000f00 */
[----:B------:R-:W-:-:S07]  /*91f0*/  MOV R196, R224 ;  /* 0x000000e000c47202 */ /* 0x000fce0000000f00 */
[----:B------:R-:W-:Y:S05]  /*9200*/  WARPSYNC.COLLECTIVE R75, `(.L_x_3183) ;  /* 0x000000004b087348 */ /* 0x000fea0003c00000 */
[----:B------:R0:W1:Y:S02]  /*9210*/  SHFL.IDX P2, R224, R74, R73, R72 ;  /* 0x000000494ae07389 */ /* 0x0000640000040048 */
[----:B01----:R-:W-:Y:S05]  /*9220*/  ENDCOLLECTIVE ;  /* 0x000000000000791b */ /* 0x003fea0003800000 */
.L_x_3183:
[----:B------:R-:W-:Y:S02]  /*9230*/  MOV R74, R79 ;  /* 0x0000004f004a7202 */ /* 0x000fe40000000f00 */
[----:B------:R-:W-:-:S07]  /*9240*/  MOV R78, R224 ;  /* 0x000000e0004e7202 */ /* 0x000fce0000000f00 */
[----:B------:R-:W-:Y:S05]  /*9250*/  WARPSYNC.COLLECTIVE R75, `(.L_x_3184) ;  /* 0x000000004b087348 */ /* 0x000fea0003c00000 */
[----:B------:R0:W1:Y:S02]  /*9260*/  SHFL.IDX P2, R224, R74, R73, R72 ;  /* 0x000000494ae07389 */ /* 0x0000640000040048 */
[----:B01----:R-:W-:Y:S05]  /*9270*/  ENDCOLLECTIVE ;  /* 0x000000000000791b */ /* 0x003fea0003800000 */
.L_x_3184:
[----:B------:R-:W-:Y:S01]  /*9280*/  MOV R79, R224 ;  /* 0x000000e0004f7202 */ /* 0x000fe20000000f00 */
[----:B------:R-:W-:Y:S06]  /*9290*/  BRA `(.L_x_3185) ;  /* 0xffffffa000047947 */ /* 0x000fec000383ffff */
.L_x_3113:
[----:B------:R-:W-:Y:S01]  /*92a0*/  HFMA2 R236, -RZ, RZ, 0, 5.9604644775390625e-08 ;  /* 0x00000001ffec7431 */ /* 0x000fe200000001ff */
[----:B------:R-:W-:Y:S02]  /*92b0*/  MOV R234, R79 ;  /* 0x0000004f00ea7202 */ /* 0x000fe40000000f00 */
[----:B------:R-:W-:Y:S02]  /*92c0*/  MOV R237, 0x1f ;  /* 0x0000001f00ed7802 */ /* 0x000fe40000000f00 */
[----:B------:R-:W-:-:S07]  /*92d0*/  MOV R75, 0xffffffff ;  /* 0xffffffff004b7802 */ /* 0x000fce0000000f00 */
[----:B0-----:R-:W-:Y:S05]  /*92e0*/  WARPSYNC.COLLECTIVE R75, `(.L_x_3186) ;  /* 0x000000004b087348 */ /* 0x001fea0003c00000 */
[----:B------:R1:W2:Y:S02]  /*92f0*/  SHFL.DOWN P0, R224, R234, R236, R237 ;  /* 0x080000eceae07389 */ /* 0x0002a400000000ed */
[----:B012---:R-:W-:Y:S05]  /*9300*/  ENDCOLLECTIVE ;  /* 0x000000000000791b */ /* 0x007fea0003800000 */
.L_x_3186:
[----:B------:R-:W-:Y:S02]  /*9310*/  MOV R234, R78 ;  /* 0x0000004e00ea7202 */ /* 0x000fe40000000f00 */
[----:B------:R-:W-:-:S07]  /*9320*/  MOV R72, R224 ;  /* 0x000000e000487202 */ /* 0x000fce0000000f00 */
[----:B------:R-:W-:Y:S05]  /*9330*/  WARPSYNC.COLLECTIVE R75, `(.L_x_3187) ;  /* 0x000000004b087348 */ /* 0x000fea0003c00000 */
[----:B------:R0:W1:Y:S02]  /*9340*/  SHFL.DOWN P0, R224, R234, R236, R237 ;  /* 0x080000eceae07389 */ /* 0x00006400000000ed */
[----:B01----:R-:W-:Y:S05]  /*9350*/  ENDCOLLECTIVE ;  /* 0x000000000000791b */ /* 0x003fea0003800000 */
.L_x_3187:
[----:B------:R-:W-:Y:S02]  /*9360*/  MOV R234, R77 ;  /* 0x0000004d00ea7202 */ /* 0x000fe40000000f00 */
[----:B------:R-:W-:-:S07]  /*9370*/  MOV R73, R224 ;  /* 0x000000e000497202 */ /* 0x000fce0000000f00 */
[----:B------:R-:W-:Y:S05]  /*9380*/  WARPSYNC.COLLECTIVE R75, `(.L_x_3188) ;  /* 0x000000004b087348 */ /* 0x000fea0003c00000 */
[----:B------:R0:W1:Y:S02]  /*9390*/  SHFL.DOWN P0, R224, R234, R236, R237 ;  /* 0x080000eceae07389 */ /* 0x00006400000000ed */
[----:B01----:R-:W-:Y:S05]  /*93a0*/  ENDCOLLECTIVE ;  /* 0x000000000000791b */ /* 0x003fea0003800000 */
.L_x_3188:
[----:B------:R-:W-:Y:S02]  /*93b0*/  MOV R234, R76 ;  /* 0x0000004c00ea7202 */ /* 0x000fe40000000f00 */
[----:B------:R-:W-:-:S07]  /*93c0*/  MOV R74, R224 ;  /* 0x000000e0004a7202 */ /* 0x000fce0000000f00 */
[----:B------:R-:W-:Y:S05]  /*93d0*/  WARPSYNC.COLLECTIVE R75, `(.L_x_3189) ;  /* 0x000000004b087348 */ /* 0x000fea0003c00000 */
[----:B------:R0:W1:Y:S02]  /*93e0*/  SHFL.DOWN P0, R224, R234, R236, R237 ;  /* 0x080000eceae07389 */ /* 0x00006400000000ed */
[----:B01----:R-:W-:Y:S05]  /*93f0*/  ENDCOLLECTIVE ;  /* 0x000000000000791b */ /* 0x003fea0003800000 */
.L_x_3189:
[----:B------:R-:W-:Y:S05]  /*9400*/  BRA `(.L_x_3190) ;  /* 0xffffffb400147947 */ /* 0x000fea000383ffff */
.L_x_3116:
        /* <DEDUP_REMOVED lines=8> */
.L_x_3192:
[----:B------:R-:W-:Y:S05]  /*9490*/  BSYNC B0 ;  /* 0x0000000000007941 */ /* 0x000fea0003800000 */
.L_x_3191:
        /* <DEDUP_REMOVED lines=8> */
.L_x_3193:
[----:B------:R-:W-:Y:S02]  /*9520*/  MOV R234, R77 ;  /* 0x0000004d00ea7202 */ /* 0x000fe40000000f00 */
[----:B------:R-:W-:-:S07]  /*9530*/  MOV R73, R224 ;  /* 0x000000e000497202 */ /* 0x000fce0000000f00 */
[----:B------:R-:W-:Y:S05]  /*9540*/  WARPSYNC.COLLECTIVE R75, `(.L_x_3194) ;  /* 0x000000004b087348 */ /* 0x000fea0003c00000 */
[----:B------:R0:W1:Y:S02]  /*9550*/  SHFL.DOWN P0, R224, R234, R236, R237 ;  /* 0x080000eceae07389 */ /* 0x00006400000000ed */
[----:B01----:R-:W-:Y:S05]  /*9560*/  ENDCOLLECTIVE ;  /* 0x000000000000791b */ /* 0x003fea0003800000 */
.L_x_3194:
[----:B------:R-:W-:Y:S02]  /*9570*/  MOV R234, R76 ;  /* 0x0000004c00ea7202 */ /* 0x000fe40000000f00 */
[----:B------:R-:W-:-:S07]  /*9580*/  MOV R74, R224 ;  /* 0x000000e0004a7202 */ /* 0x000fce0000000f00 */
[----:B------:R-:W-:Y:S05]  /*9590*/  WARPSYNC.COLLECTIVE R75, `(.L_x_3195) ;  /* 0x000000004b087348 */ /* 0x000fea0003c00000 */
[----:B------:R0:W1:Y:S02]  /*95a0*/  SHFL.DOWN P0, R224, R234, R236, R237 ;  /* 0x080000eceae07389 */ /* 0x00006400000000ed */
[----:B01----:R-:W-:Y:S05]  /*95b0*/  ENDCOLLECTIVE ;  /* 0x000000000000791b */ /* 0x003fea0003800000 */
.L_x_3195:
[----:B------:R-:W-:Y:S05]  /*95c0*/  BRA `(.L_x_3196) ;  /* 0xffffffb000f47947 */ /* 0x000fea000383ffff */
.L_x_3119:
        /* <DEDUP_REMOVED lines=8> */
.L_x_3198:
[----:B------:R-:W-:Y:S05]  /*9650*/  BSYNC B0 ;  /* 0x0000000000007941 */ /* 0x000fea0003800000 */
.L_x_3197:
        /* <DEDUP_REMOVED lines=8> */
.L_x_3199:
[----:B------:R-:W-:Y:S02]  /*96e0*/  MOV R234, R77 ;  /* 0x0000004d00ea7202 */ /* 0x000fe40000000f00 */
[----:B------:R-:W-:-:S07]  /*96f0*/  MOV R73, R224 ;  /* 0x000000e000497202 */ /* 0x000fce0000000f00 */
[----:B------:R-:W-:Y:S05]  /*9700*/  WARPSYNC.COLLECTIVE R75, `(.L_x_3200) ;  /* 0x000000004b087348 */ /* 0x000fea0003c00000 */
[----:B------:R0:W1:Y:S02]  /*9710*/  SHFL.DOWN P0, R224, R234, R236, R237 ;  /* 0x080000eceae07389 */ /* 0x00006400000000ed */
[----:B01----:R-:W-:Y:S05]  /*9720*/  ENDCOLLECTIVE ;  /* 0x000000000000791b */ /* 0x003fea0003800000 */
.L_x_3200:
[----:B------:R-:W-:Y:S02]  /*9730*/  MOV R234, R76 ;  /* 0x0000004c00ea7202 */ /* 0x000fe40000000f00 */
[----:B------:R-:W-:-:S07]  /*9740*/  MOV R74, R224 ;  /* 0x000000e0004a7202 */ /* 0x000fce0000000f00 */
[----:B------:R-:W-:Y:S05]  /*9750*/  WARPSYNC.COLLECTIVE R75, `(.L_x_3201) ;  /* 0x000000004b087348 */ /* 0x000fea0003c00000 */
[----:B------:R0:W1:Y:S02]  /*9760*/  SHFL.DOWN P0, R224, R234, R236, R237 ;  /* 0x080000eceae07389 */ /* 0x00006400000000ed */
[----:B01----:R-:W-:Y:S05]  /*9770*/  ENDCOLLECTIVE ;  /* 0x000000000000791b */ /* 0x003fea0003800000 */
.L_x_3201:
[----:B------:R-:W-:Y:S05]  /*9780*/  BRA `(.L_x_3202) ;  /* 0xffffffb000d47947 */ /* 0x000fea000383ffff */
.L_x_3122:
[----:B------:R-:W-:Y:S01]  /*9790*/  HFMA2 R236, -RZ, RZ, 0, 4.76837158203125e-07 ;  /* 0x00000008ffec7431 */ /* 0x000fe200000001ff */
[----:B------:R-:W-:Y:S01]  /*97a0*/  BSSY B0, `(.L_x_3203) ;  /* 0x0000007000007945 */ /* 0x000fe20003800000 */
[----:B------:R-:W-:Y:S02]  /*97b0*/  MOV R234, R79 ;  /* 0x0000004f00ea7202 */ /* 0x000fe40000000f00 */
[----:B------:R-:W-:Y:S02]  /*97c0*/  MOV R237, 0x1f ;  /* 0x0000001f00ed7802 */ /* 0x000fe40000000f00 */
[----:B------:R-:W-:-:S07]  /*97d0*/  MOV R75, 0xffffffff ;  /* 0xffffffff004b7802 */ /* 0x000fce0000000f00 */
[----:B01234-:R-:W-:Y:S05]  /*97e0*/  WARPSYNC.COLLECTIVE R75, `(.L_x_3204) ;  /* 0x000000004b087348 */ /* 0x01ffea0003c00000 */
[----:B0-----:R0:W0:Y:S02]  /*97f0*/  SHFL.DOWN P0, R224, R234, R236, R237 ;  /* 0x080000eceae07389 */ /* 0x00102400000000ed */
[----:B01234-:R-:W-:Y:S05]  /*9800*/  ENDCOLLECTIVE ;  /* 0x000000000000791b */ /* 0x01ffea0003800000 */
.L_x_3204:
[----:B------:R-:W-:Y:S05]  /*9810*/  BSYNC B0 ;  /* 0x0000000000007941 */ /* 0x000fea0003800000 */
.L_x_3203:
        /* <DEDUP_REMOVED lines=8> */
.L_x_3205:
[----:B------:R-:W-:Y:S02]  /*98a0*/  MOV R234, R77 ;  /* 0x0000004d00ea7202 */ /* 0x000fe40000000f00 */
[----:B------:R-:W-:-:S07]  /*98b0*/  MOV R73, R224 ;  /* 0x000000e000497202 */ /* 0x000fce0000000f00 */
[----:B------:R-:W-:Y:S05]  /*98c0*/  WARPSYNC.COLLECTIVE R75, `(.L_x_3206) ;  /* 0x000000004b087348 */ /* 0x000fea0003c00000 */
[----:B------:R0:W1:Y:S02]  /*98d0*/  SHFL.DOWN P0, R224, R234, R236, R237 ;  /* 0x080000eceae07389 */ /* 0x00006400000000ed */
[----:B01----:R-:W-:Y:S05]  /*98e0*/  ENDCOLLECTIVE ;  /* 0x000000000000791b */ /* 0x003fea0003800000 */
.L_x_3206:
[----:B------:R-:W-:Y:S02]  /*98f0*/  MOV R234, R76 ;  /* 0x0000004c00ea7202 */ /* 0x000fe40000000f00 */
[----:B------:R-:W-:-:S07]  /*9900*/  MOV R74, R224 ;  /* 0x000000e0004a7202 */ /* 0x000fce0000000f00 */
[----:B------:R-:W-:Y:S05]  /*9910*/  WARPSYNC.COLLECTIVE R75, `(.L_x_3207) ;  /* 0x000000004b087348 */ /* 0x000fea0003c00000 */
[----:B------:R0:W1:Y:S02]  /*9920*/  SHFL.DOWN P0, R224, R234, R236, R237 ;  /* 0x080000eceae07389 */ /* 0x00006400000000ed */
[----:B01----:R-:W-:Y:S05]  /*9930*/  ENDCOLLECTIVE ;  /* 0x000000000000791b */ /* 0x003fea0003800000 */
.L_x_3207:
[----:B------:R-:W-:Y:S05]  /*9940*/  BRA `(.L_x_3208) ;  /* 0xffffffb000b47947 */ /* 0x000fea000383ffff */
.L_x_3125:
[----:B------:R-:W-:Y:S01]  /*9950*/  HFMA2 R236, -RZ, RZ, 0, 9.5367431640625e-07 ;  /* 0x00000010ffec7431 */ /* 0x000fe200000001ff */
[----:B------:R-:W-:Y:S01]  /*9960*/  BSSY B0, `(.L_x_3209) ;  /* 0x0000007000007945 */ /* 0x000fe20003800000 */
[----:B------:R-:W-:Y:S02]  /*9970*/  MOV R234, R79 ;  /* 0x0000004f00ea7202 */ /* 0x000fe40000000f00 */
[----:B------:R-:W-:Y:S02]  /*9980*/  MOV R237, 0x1f ;  /* 0x0000001f00ed7802 */ /* 0x000fe40000000f00 */
[----:B------:R-:W-:-:S07]  /*9990*/  MOV R75, 0xffffffff ;  /* 0xffffffff004b7802 */ /* 0x000fce0000000f00 */
[----:B01234-:R-:W-:Y:S05]  /*99a0*/  WARPSYNC.COLLECTIVE R75, `(.L_x_3210) ;  /* 0x000000004b087348 */ /* 0x01ffea0003c00000 */
[----:B0-----:R0:W0:Y:S02]  /*99b0*/  SHFL.DOWN P0, R224, R234, R236, R237 ;  /* 0x080000eceae07389 */ /* 0x00102400000000ed */
[----:B01234-:R-:W-:Y:S05]  /*99c0*/  ENDCOLLECTIVE ;  /* 0x000000000000791b */ /* 0x01ffea0003800000 */
.L_x_3210:
[----:B------:R-:W-:Y:S05]  /*99d0*/  BSYNC B0 ;  /* 0x0000000000007941 */ /* 0x000fea0003800000 */
.L_x_3209:
        /* <DEDUP_REMOVED lines=8> */
.L_x_3211:
[----:B------:R-:W-:Y:S02]  /*9a60*/  MOV R234, R77 ;  /* 0x0000004d00ea7202 */ /* 0x000fe40000000f00 */
[----:B------:R-:W-:-:S07]  /*9a70*/  MOV R73, R224 ;  /* 0x000000e000497202 */ /* 0x000fce0000000f00 */
[----:B------:R-:W-:Y:S05]  /*9a80*/  WARPSYNC.COLLECTIVE R75, `(.L_x_3212) ;  /* 0x000000004b087348 */ /* 0x000fea0003c00000 */
[----:B------:R0:W1:Y:S02]  /*9a90*/  SHFL.DOWN P0, R224, R234, R236, R237 ;  /* 0x080000eceae07389 */ /* 0x00006400000000ed */
[----:B01----:R-:W-:Y:S05]  /*9aa0*/  ENDCOLLECTIVE ;  /* 0x000000000000791b */ /* 0x003fea0003800000 */
.L_x_3212:
[----:B------:R-:W-:Y:S02]  /*9ab0*/  MOV R234, R76 ;  /* 0x0000004c00ea7202 */ /* 0x000fe40000000f00 */
[----:B------:R-:W-:-:S07]  /*9ac0*/  MOV R74, R224 ;  /* 0x000000e0004a7202 */ /* 0x000fce0000000f00 */
[----:B------:R-:W-:Y:S05]  /*9ad0*/  WARPSYNC.COLLECTIVE R75, `(.L_x_3213) ;  /* 0x000000004b087348 */ /* 0x000fea0003c00000 */
[----:B------:R0:W1:Y:S02]  /*9ae0*/  SHFL.DOWN P0, R224, R234, R236, R237 ;  /* 0x080000eceae07389 */ /* 0x00006400000000ed */
[----:B01----:R-:W-:Y:S05]  /*9af0*/  ENDCOLLECTIVE ;  /* 0x000000000000791b */ /* 0x003fea0003800000 */
.L_x_3213:
[----:B------:R-:W-:Y:S05]  /*9b00*/  BRA `(.L_x_3214) ;  /* 0xffffffb000947947 */ /* 0x000fea000383ffff */
.L_x_3128:
[----:B-1----:R-:W-:Y:S01]  /*9b10*/  HFMA2 R73, -RZ, RZ, 0, 0 ;  /* 0x00000000ff497431 */ /* 0x002fe200000001ff */
[----:B------:R-:W-:Y:S01]  /*9b20*/  BSSY B0, `(.L_x_3215) ;  /* 0x0000007000007945 */ /* 0x000fe20003800000 */
[----:B------:R-:W-:Y:S02]  /*9b30*/  MOV R74, R79 ;  /* 0x0000004f004a7202 */ /* 0x000fe40000000f00 */
[----:B------:R-:W-:Y:S02]  /*9b40*/  MOV R72, 0x1f ;  /* 0x0000001f00487802 */ /* 0x000fe40000000f00 */
[----:B------:R-:W-:-:S07]  /*9b50*/  MOV R75, 0xffffffff ;  /* 0xffffffff004b7802 */ /* 0x000fce0000000f00 */
[----:B0-234-:R-:W-:Y:S05]  /*9b60*/  WARPSYNC.COLLECTIVE R75, `(.L_x_3216) ;  /* 0x000000004b087348 */ /* 0x01dfea0003c00000 */
[----:B0-----:R0:W1:Y:S02]  /*9b70*/  SHFL.IDX P2, R224, R74, R73, R72 ;  /* 0x000000494ae07389 */ /* 0x0010640000040048 */
[----:B01234-:R-:W-:Y:S05]  /*9b80*/  ENDCOLLECTIVE ;  /* 0x000000000000791b */ /* 0x01ffea0003800000 */
.L_x_3216:
[----:B------:R-:W-:Y:S05]  /*9b90*/  BSYNC B0 ;  /* 0x0000000000007941 */ /* 0x000fea0003800000 */
.L_x_3215:
        /* <DEDUP_REMOVED lines=10> */
.L_x_3217:
[----:B------:R-:W-:Y:S02]  /*9c40*/  MOV R74, R77 ;  /* 0x0000004d004a7202 */ /* 0x000fe40000000f00 */
[----:B------:R-:W-:-:S07]  /*9c50*/  MOV R226, R224 ;  /* 0x000000e000e27202 */ /* 0x000fce0000000f00 */
[----:B------:R-:W-:Y:S05]  /*9c60*/  WARPSYNC.COLLECTIVE R75, `(.L_x_3218) ;  /* 0x000000004b087348 */ /* 0x000fea0003c00000 */
[----:B------:R0:W1:Y:S02]  /*9c70*/  SHFL.IDX P2, R224, R74, R73, R72 ;  /* 0x000000494ae07389 */ /* 0x0000640000040048 */
[----:B01----:R-:W-:Y:S05]  /*9c80*/  ENDCOLLECTIVE ;  /* 0x000000000000791b */ /* 0x003fea0003800000 */
.L_x_3218:
        /* <DEDUP_REMOVED lines=13> */
.L_x_3219:
[----:B------:R-:W-:Y:S02]  /*9d60*/  MOV R74, R80 ;  /* 0x00000050004a7202 */ /* 0x000fe40000000f00 */
[----:B------:R-:W-:-:S05]  /*9d70*/  MOV R234, R224 ;  /* 0x000000e000ea7202 */ /* 0x000fca0000000f00 */
[----:B------:R-:W-:Y:S01]  /*9d80*/  FADD.FTZ R229, R234, R229 ;  /* 0x000000e5eae57221 */ /* 0x000fe20000010000 */
[----:B------:R-:W-:-:S07]  /*9d90*/  MOV R234, R79 ;  /* 0x0000004f00ea7202 */ /* 0x000fce0000000f00 */
[----:B------:R-:W-:Y:S05]  /*9da0*/  WARPSYNC.COLLECTIVE R75, `(.L_x_3220) ;  /* 0x000000004b087348 */ /* 0x000fea0003c00000 */
[----:B------:R0:W1:Y:S02]  /*9db0*/  SHFL.DOWN P0, R224, R234, R236, R237 ;  /* 0x080000eceae07389 */ /* 0x00006400000000ed */
[----:B01----:R-:W-:Y:S05]  /*9dc0*/  ENDCOLLECTIVE ;  /* 0x000000000000791b */ /* 0x003fea0003800000 */
.L_x_3220:
[----:B------:R-:W-:Y:S02]  /*9dd0*/  MOV R234, R78 ;  /* 0x0000004e00ea7202 */ /* 0x000fe40000000f00 */
[----:B------:R-:W-:-:S07]  /*9de0*/  MOV R230, R224 ;  /* 0x000000e000e67202 */ /* 0x000fce0000000f00 */
[----:B------:R-:W-:Y:S05]  /*9df0*/  WARPSYNC.COLLECTIVE R75, `(.L_x_3221) ;  /* 0x000000004b087348 */ /* 0x000fea0003c00000 */
[----:B------:R0:W1:Y:S02]  /*9e00*/  SHFL.DOWN P0, R224, R234, R236, R237 ;  /* 0x080000eceae07389 */ /* 0x00006400000000ed */
[----:B01----:R-:W-:Y:S05]  /*9e10*/  ENDCOLLECTIVE ;  /* 0x000000000000791b */ /* 0x003fea0003800000 */
.L_x_3221:
[----:B------:R-:W-:Y:S02]  /*9e20*/  MOV R234, R77 ;  /* 0x0000004d00ea7202 */ /* 0x000fe40000000f00 */
[----:B------:R-:W-:-:S07]  /*9e30*/  MOV R231, R224 ;  /* 0x000000e000e77202 */ /* 0x000fce0000000f00 */
[----:B------:R-:W-:Y:S05]  /*9e40*/  WARPSYNC.COLLECTIVE R75, `(.L_x_3222) ;  /* 0x000000004b087348 */ /* 0x000fea0003c00000 */
[----:B------:R0:W1:Y:S02]  /*9e50*/  SHFL.DOWN P0, R224, R234, R236, R237 ;  /* 0x080000eceae07389 */ /* 0x00006400000000ed */
[----:B01----:R-:W-:Y:S05]  /*9e60*/  ENDCOLLECTIVE ;  /* 0x000000000000791b */ /* 0x003fea0003800000 */
.L_x_3222:
[----:B------:R-:W-:Y:S02]  /*9e70*/  MOV R234, R76 ;  /* 0x0000004c00ea7202 */ /* 0x000fe40000000f00 */
[----:B------:R-:W-:-:S07]  /*9e80*/  MOV R232, R224 ;  /* 0x000000e000e87202 */ /* 0x000fce0000000f00 */
[----:B------:R-:W-:Y:S05]  /*9e90*/  WARPSYNC.COLLECTIVE R75, `(.L_x_3223) ;  /* 0x000000004b087348 */ /* 0x000fea0003c00000 */
[----:B------:R0:W1:Y:S02]  /*9ea0*/  SHFL.DOWN P0, R224, R234, R236, R237 ;  /* 0x080000eceae07389 */ /* 0x00006400000000ed */
[----:B01----:R-:W-:Y:S05]  /*9eb0*/  ENDCOLLECTIVE ;  /* 0x000000000000791b */ /* 0x003fea0003800000 */
.L_x_3223:
[----:B------:R-:W-:-:S07]  /*9ec0*/  MOV R233, R224 ;  /* 0x000000e000e97202 */ /* 0x000fce0000000f00 */
[----:B------:R-:W-:Y:S05]  /*9ed0*/  WARPSYNC.COLLECTIVE R75, `(.L_x_3224) ;  /* 0x000000004b087348 */ /* 0x000fea0003c00000 */
[----:B------:R0:W1:Y:S02]  /*9ee0*/  SHFL.IDX P2, R224, R74, R73, R72 ;  /* 0x000000494ae07389 */ /* 0x0000640000040048 */
[----:B01----:R-:W-:Y:S05]  /*9ef0*/  ENDCOLLECTIVE ;  /* 0x000000000000791b */ /* 0x003fea0003800000 */
.L_x_3224:
[----:B------:R-:W-:Y:S02]  /*9f00*/  MOV R74, R81 ;  /* 0x00000051004a7202 */ /* 0x000fe40000000f00 */
[----:B------:R-:W-:-:S07]  /*9f10*/  MOV R235, R224 ;  /* 0x000000e000eb7202 */ /* 0x000fce0000000f00 */
[----:B------:R-:W-:Y:S05]  /*9f20*/  WARPSYNC.COLLECTIVE R75, `(.L_x_3225) ;  /* 0x000000004b087348 */ /* 0x000fea0003c00000 */
[----:B------:R0:W1:Y:S02]  /*9f30*/  SHFL.IDX P2, R224, R74, R73, R72 ;  /* 0x000000494ae07389 */ /* 0x0000640000040048 */
[----:B01----:R-:W-:Y:S05]  /*9f40*/  ENDCOLLECTIVE ;  /* 0x000000000000791b */ /* 0x003fea0003800000 */
.L_x_3225:
[----:B------:R-:W-:Y:S02]  /*9f50*/  MOV R76, R235 ;  /* 0x000000eb004c7202 */ /* 0x000fe40000000f00 */
[----:B------:R-:W-:Y:S02]  /*9f60*/  MOV R74, R82 ;  /* 0x00000052004a7202 */ /* 0x000fe40000000f00 */
[----:B------:R-:W-:-:S07]  /*9f70*/  MOV R236, R224 ;  /* 0x000000e000ec7202 */ /* 0x000fce0000000f00 */
[----:B------:R-:W-:Y:S05]  /*9f80*/  WARPSYNC.COLLECTIVE R75, `(.L_x_3226) ;  /* 0x000000004b087348 */ /* 0x000fea0003c00000 */
[----:B------:R0:W1:Y:S02]  /*9f90*/  SHFL.IDX P2, R224, R74, R73, R72 ;  /* 0x000000494ae07389 */ /* 0x0000640000040048 */
[----:B01----:R-:W-:Y:S05]  /*9fa0*/  ENDCOLLECTIVE ;  /* 0x000000000000791b */ /* 0x003fea0003800000 */
.L_x_3226:
[----:B------:R-:W-:Y:S02]  /*9fb0*/  MOV R77, R236 ;  /* 0x000000ec004d7202 */ /* 0x000fe40000000f00 */
[----:B------:R-:W-:Y:S02]  /*9fc0*/  MOV R74, R83 ;  /* 0x00000053004a7202 */ /* 0x000fe40000000f00 */
[----:B------:R-:W-:-:S07]  /*9fd0*/  MOV R237, R224 ;  /* 0x000000e000ed7202 */ /* 0x000fce0000000f00 */
[----:B------:R-:W-:Y:S05]  /*9fe0*/  WARPSYNC.COLLECTIVE R75, `(.L_x_3227) ;  /* 0x000000004b087348 */ /* 0x000fea0003c00000 */
[----:B------:R0:W1:Y:S02]  /*9ff0*/  SHFL.IDX P2, R224, R74, R73, R72 ;  /* 0x000000494ae07389 */ /* 0x0000640000040048 */
[----:B01----:R-:W-:Y:S05]  /*a000*/  ENDCOLLECTIVE ;  /* 0x000000000000791b */ /* 0x003fea0003800000 */
.L_x_3227:
[----:B------:R-:W-:Y:S01]  /*a010*/  MOV R238, R224 ;  /* 0x000000e000ee7202 */ /* 0x000fe20000000f00 */
[----:B------:R-:W-:Y:S06]  /*a020*/  BRA `(.L_x_3228) ;  /* 0xffffffac00ec7947 */ /* 0x000fec000383ffff */
.L_x_3229:
        /* <DEDUP_REMOVED lines=13> */
.L_x_18679:


//--------------------- .text._Z25selective_scan_bwd_kernelI32Selective_Scan_bwd_kernel_traitsILi128ELi16ELb1ELb0ELb0ELb0ELb1EN3c104HalfENS1_7complexIfEEEEv12SSMParamsBwd --------------------------
	.section	.text._Z25selective_scan_bwd_kernelI32Selective_Scan_bwd_kernel_traitsILi128ELi16ELb1ELb0ELb0ELb0ELb1EN3c104HalfENS1_7complexIfEEEEv12SSMParamsBwd,"ax",@progbits
	.align	128
        .global         _Z25selective_scan_bwd_kernelI32Selective_Scan_bwd_kernel_traitsILi128ELi16ELb1ELb0ELb0ELb0ELb1EN3c104HalfENS1_7complexIfEEEEv12SSMParamsBwd
        .type           _Z25selective_scan_bwd_kernelI32Selective_Scan_bwd_kernel_traitsILi128ELi16ELb1ELb0ELb0ELb0ELb1EN3c104HalfENS1_7complexIfEEEEv12SSMParamsBwd,@function
        .size           _Z25selective_scan_bwd_kernelI32Selective_Scan_bwd_kernel_traitsILi128ELi16ELb1ELb0ELb0ELb0ELb1EN3c104HalfENS1_7complexIfEEEEv12SSMParamsBwd,(.L_x_18680 - _Z25selective_scan_bwd_kernelI32Selective_Scan_bwd_kernel_traitsILi128ELi16ELb1ELb0ELb0ELb0ELb1EN3c104HalfENS1_7complexIfEEEEv12SSMParamsBwd)
        .other          _Z25selective_scan_bwd_kernelI32Selective_Scan_bwd_kernel_traitsILi128ELi16ELb1ELb0ELb0ELb0ELb1EN3c104HalfENS1_7complexIfEEEEv12SSMParamsBwd,@"STO_CUDA_ENTRY STV_DEFAULT"
_Z25selective_scan_bwd_kernelI32Selective_Scan_bwd_kernel_traitsILi128ELi16ELb1ELb0ELb0ELb0ELb1EN3c104HalfENS1_7complexIfEEEEv12SSMParamsBwd:
.text._Z25selective_scan_bwd_kernelI32Selective_Scan_bwd_kernel_traitsILi128ELi16ELb1ELb0ELb0ELb0ELb1EN3c104HalfENS1_7complexIfEEEEv12SSMParamsBwd:
[----:B------:R-:W-:Y:S01]  /*0000*/  LDC R1, c[0x0][0x37c] ;  /* 0x0000df00ff017b82 */ /* 0x000fe20000000800 */
[----:B------:R-:W0:Y:S07]  /*0010*/  LDCU.64 UR8, c[0x0][0x470] ;  /* 0x00008e00ff0877ac */ /* 0x000e2e0008000a00 */
[----:B------:R-:W1:Y:S01]  /*0020*/  S2UR UR12, SR_CTAID.Y ;  /* 0x00000000000c79c3 */ /* 0x000e620000002600 */
[----:B------:R-:W-:Y:S02]  /*0030*/  CS2R R128, SRZ ;  /* 0x0000000000807805 */ /* 0x000fe4000001ff00 */
[----:B------:R-:W-:Y:S01]  /*0040*/  CS2R R126, SRZ ;  /* 0x00000000007e7805 */ /* 0x000fe2000001ff00 */
[----:B------:R-:W2:Y:S01]  /*0050*/  LDCU.128 UR4, c[0x0][0x450] ;  /* 0x00008a00ff0477ac */ /* 0x000ea20008000c00 */
[----:B------:R-:W3:Y:S03]  /*0060*/  LDCU.64 UR28, c[0x0][0x358] ;  /* 0x00006b00ff1c77ac */ /* 0x000ee60008000a00 */
[----:B------:R-:W4:Y:S01]  /*0070*/  S2UR UR32, SR_CTAID.X ;  /* 0x00000000002079c3 */ /* 0x000f220000002500 */
[----:B------:R-:W4:Y:S01]  /*0080*/  LDCU.128 UR24, c[0x0][0x400] ;  /* 0x00008000ff1877ac */ /* 0x000f220008000c00 */
[----:B------:R-:W4:Y:S01]  /*0090*/  LDCU.128 UR20, c[0x0][0x3f0] ;  /* 0x00007e00ff1477ac */ /* 0x000f220008000c00 */
        /* <DEDUP_REMOVED lines=15> */
[----:B------:R-:W-:Y:S01]  /*0190*/  MOV R5, UR9 ;  /* 0x0000000900057c02 */ /* 0x000fe20008000f00 */
[----:B------:R-:W1:Y:S01]  /*01a0*/  LDCU.64 UR38, c[0x0][0x528] ;  /* 0x0000a500ff2677ac */ /* 0x000e620008000a00 */
[----:B------:R-:W-:-:S03]  /*01b0*/  MOV R3, UR7 ;  /* 0x0000000700037c02 */ /* 0x000fc60008000f00 */
[----:B---3--:R3:W5:Y:S01]  /*01c0*/  @P1 LDG.E R126, desc[UR28][R4.64] ;  /* 0x0000001c047e1981 */ /* 0x008762000c1e1900 */
[----:B----4-:R-:W-:Y:S01]  /*01d0*/  UIMAD.WIDE.U32 UR14, UR32, UR24, URZ ;  /* 0x00000018200e72a5 */ /* 0x010fe2000f8e00ff */
[----:B------:R-:W4:Y:S02]  /*01e0*/  LDCU.128 UR8, c[0x0][0x460] ;  /* 0x00008c00ff0877ac */ /* 0x000f240008000c00 */
[----:B------:R3:W5:Y:S01]  /*01f0*/  @P0 LDG.E R128, desc[UR28][R2.64] ;  /* 0x0000001c02800981 */ /* 0x000762000c1e1900 */
[----:B------:R-:W-:Y:S02]  /*0200*/  UIMAD.WIDE.U32 UR6, UR32, UR20, URZ ;  /* 0x00000014200672a5 */ /* 0x000fe4000f8e00ff */
[----:B------:R-:W-:Y:S02]  /*0210*/  UIMAD UR15, UR32, UR25, UR15 ;  /* 0x00000019200f72a4 */ /* 0x000fe4000f8e020f */
[----:B------:R-:W-:Y:S02]  /*0220*/  UIMAD UR7, UR32, UR21, UR7 ;  /* 0x00000015200772a4 */ /* 0x000fe4000f8e0207 */
[----:B0-----:R-:W-:-:S02]  /*0230*/  UISETP.NE.U32.AND UP0, UPT, UR36, URZ, UPT ;  /* 0x000000ff2400728c */ /* 0x001fc4000bf05070 */
[----:B------:R-:W-:Y:S02]  /*0240*/  UIMAD.WIDE.U32 UR16, UR12, UR22, UR6 ;  /* 0x000000160c1072a5 */ /* 0x000fe4000f8e0006 */
[----:B------:R-:W-:Y:S02]  /*0250*/  UIMAD.WIDE.U32 UR18, UR12, UR26, UR14 ;  /* 0x0000001a0c1272a5 */ /* 0x000fe4000f8e000e */
[----:B--2---:R-:W-:Y:S02]  /*0260*/  ULEA UR22, UR30, 0xfffff800, 0xb ;  /* 0xfffff8001e167891 */ /* 0x004fe4000f8e58ff */
[----:B------:R-:W-:Y:S02]  /*0270*/  UISETP.NE.AND.EX UP0, UPT, UR37, URZ, UPT, UP0 ;  /* 0x000000ff2500728c */ /* 0x000fe4000bf05300 */
[----:B------:R-:W-:Y:S01]  /*0280*/  UIMAD UR26, UR12, UR23, UR17 ;  /* 0x000000170c1a72a4 */ /* 0x000fe2000f8e0211 */
[----:B------:R-:W0:Y:S01]  /*0290*/  LDCU.64 UR36, c[0x0][0x3d8] ;  /* 0x00007b00ff2477ac */ /* 0x000e220008000a00 */
[----:B------:R-:W2:Y:S01]  /*02a0*/  LDCU.64 UR14, c[0x0][0x3b8] ;  /* 0x00007700ff0e77ac */ /* 0x000ea20008000a00 */
[----:B-1----:R-:W-:-:S02]  /*02b0*/  UIMAD.WIDE.U32 UR20, UR32, UR34, URZ ;  /* 0x00000022201472a5 */ /* 0x002fc4000f8e00ff */
[----:B------:R-:W-:Y:S02]  /*02c0*/  UIADD3 UR18, UP3, UPT, UR22, UR18, URZ ;  /* 0x0000001216127290 */ /* 0x000fe4000ff7e0ff */
[----:B------:R-:W-:Y:S02]  /*02d0*/  UIADD3 UR13, UP1, UPT, UR22, UR16, URZ ;  /* 0x00000010160d7290 */ /* 0x000fe4000ff3e0ff */
[----:B------:R-:W-:Y:S02]  /*02e0*/  USHF.R.S32.HI UR23, URZ, 0x1f, UR22 ;  /* 0x0000001fff177899 */ /* 0x000fe40008011416 */
[----:B----4-:R-:W-:Y:S02]  /*02f0*/  ULEA UR25, UP4, UR18, UR10, 0x1 ;  /* 0x0000000a12197291 */ /* 0x010fe4000f8808ff */
[----:B------:R-:W-:Y:S02]  /*0300*/  ULEA UR24, UP2, UR13, UR8, 0x1 ;  /* 0x000000080d187291 */ /* 0x000fe4000f8408ff */
[----:B------:R-:W-:-:S02]  /*0310*/  UIADD3.X UR10, UPT, UPT, UR23, UR26, URZ, UP1, !UPT ;  /* 0x0000001a170a7290 */ /* 0x000fc40008ffe4ff */
[----:B------:R-:W-:Y:S02]  /*0320*/  UIMAD UR17, UR12, UR27, UR19 ;  /* 0x0000001b0c1172a4 */ /* 0x000fe4000f8e0213 */
[----:B------:R-:W-:Y:S02]  /*0330*/  ULEA.HI.X UR10, UR13, UR9, UR10, 0x1, UP2 ;  /* 0x000000090d0a7291 */ /* 0x000fe400090f0c0a */
[----:B------:R-:W-:Y:S01]  /*0340*/  UIMAD UR9, UR32, UR35, UR21 ;  /* 0x00000023200972a4 */ /* 0x000fe2000f8e0215 */
[----:B------:R-:W1:Y:S01]  /*0350*/  @UP0 LDCU UR21, c[0x0][0x384] ;  /* 0x00007080ff1507ac */ /* 0x000e620008000800 */
[----:B------:R-:W-:Y:S01]  /*0360*/  UIADD3.X UR8, UPT, UPT, UR23, UR17, URZ, UP3, !UPT ;  /* 0x0000001117087290 */ /* 0x000fe20009ffe4ff */
[----:B------:R-:W4:Y:S03]  /*0370*/  LDCU.64 UR6, c[0x0][0x4a0] ;  /* 0x00009400ff0677ac */ /* 0x000f260008000a00 */
[----:B------:R-:W-:-:S02]  /*0380*/  ULEA.HI.X UR11, UR18, UR11, UR8, 0x1, UP4 ;  /* 0x0000000b120b7291 */ /* 0x000fc4000a0f0c08 */
[----:B0-----:R-:W-:Y:S02]  /*0390*/  UIMAD.WIDE.U32 UR16, UR12, UR36, URZ ;  /* 0x000000240c1072a5 */ /* 0x001fe4000f8e00ff */
[----:B--2---:R-:W-:Y:S01]  /*03a0*/  UIMAD.WIDE.U32 UR18, UR12, UR14, URZ ;  /* 0x0000000e0c1272a5 */ /* 0x004fe2000f8e00ff */
[----:B------:R-:W0:Y:S01]  /*03b0*/  @UP0 LDCU UR14, c[0x0][0x38c] ;  /* 0x00007180ff0e07ac */ /* 0x000e220008000800 */
[----:B------:R-:W-:Y:S01]  /*03c0*/  UIMAD UR17, UR12, UR37, UR17 ;  /* 0x000000250c1172a4 */ /* 0x000fe2000f8e0211 */
[----:B------:R-:W2:Y:S01]  /*03d0*/  @UP0 LDCU.64 UR36, c[0x0][0x480] ;  /* 0x00009000ff2407ac */ /* 0x000ea20008000a00 */
[----:B------:R-:W-:Y:S02]  /*03e0*/  ULEA UR13, UP1, UR16, UR4, 0x3 ;  /* 0x00000004100d7291 */ /* 0x000fe4000f8218ff */
[----:B-1----:R-:W-:Y:S01]  /*03f0*/  @UP0 UIMAD UR4, UR32, UR21, UR12 ;  /* 0x00000015200402a4 */ /* 0x002fe2000f8e020c */
[----:B------:R-:W1:Y:S03]  /*0400*/  LDCU.64 UR34, c[0x0][0x448] ;  /* 0x00008900ff2277ac */ /* 0x000e660008000a00 */
[----:B------:R-:W-:Y:S01]  /*0410*/  @UP0 UIMAD UR4, UR4, UR30, URZ ;  /* 0x0000001e040402a4 */ /* 0x000fe2000f8e02ff */
[----:B------:R-:W-:-:S02]  /*0420*/  UMOV UR8, UR20 ;  /* 0x0000001400087c82 */ /* 0x000fc40008000000 */
[----:B----4-:R-:W-:Y:S02]  /*0430*/  UIMAD.WIDE.U32 UR8, UR12, UR6, UR8 ;  /* 0x000000060c0872a5 */ /* 0x010fe4000f8e0008 */
[----:B0-----:R-:W-:Y:S02]  /*0440*/  @UP0 UIMAD UR6, UR4, UR14, URZ ;  /* 0x0000000e040602a4 */ /* 0x001fe4000f8e02ff */
[----:B------:R-:W-:Y:S01]  /*0450*/  ULEA.HI.X UR16, UR16, UR5, UR17, 0x3, UP1 ;  /* 0x0000000510107291 */ /* 0x000fe200088f1c11 */
[----:B------:R-:W-:Y:S02]  /*0460*/  UMOV UR4, URZ ;  /* 0x000000ff00047c82 */ /* 0x000fe40008000000 */
[----:B------:R-:W-:Y:S01]  /*0470*/  UMOV UR5, URZ ;  /* 0x000000ff00057c82 */ /* 0x000fe20008000000 */
[----:B--2---:R-:W-:Y:S02]  /*0480*/  @UP0 UIMAD.WIDE UR4, UR6, 0x10, UR36 ;  /* 0x00000010060408a5 */ /* 0x004fe4000f8e0224 */
[----:B------:R-:W-:-:S02]  /*0490*/  UISETP.GE.AND UP0, UPT, UR30, 0x1, UPT ;  /* 0x000000011e00788c */ /* 0x000fc4000bf06270 */
[----:B------:R-:W-:Y:S02]  /*04a0*/  UIMAD UR7, UR12, UR7, UR9 ;  /* 0x000000070c0772a4 */ /* 0x000fe4000f8e0209 */
[----:B------:R-:W-:Y:S02]  /*04b0*/  UIADD3 UR8, UP2, UPT, UR22, UR8, URZ ;  /* 0x0000000816087290 */ /* 0x000fe4000ff5e0ff */
[----:B------:R-:W-:Y:S02]  /*04c0*/  UIMAD UR15, UR12, UR15, UR19 ;  /* 0x0000000f0c0f72a4 */ /* 0x000fe4000f8e0213 */
[----:B------:R-:W-:Y:S02]  /*04d0*/  UIADD3.X UR21, UPT, UPT, UR23, UR7, URZ, UP2, !UPT ;  /* 0x0000000717157290 */ /* 0x000fe400097fe4ff */
[----:B-1----:R-:W-:Y:S02]  /*04e0*/  ULEA UR17, UP1, UR18, UR34, 0x3 ;  /* 0x0000002212117291 */ /* 0x002fe4000f8218ff */
[----:B------:R-:W-:-:S02]  /*04f0*/  ULEA UR27, UP2, UR8, UR38, 0x1 ;  /* 0x00000026081b7291 */ /* 0x000fc4000f8408ff */
[----:B------:R-:W-:Y:S02]  /*0500*/  ULEA.HI.X UR18, UR18, UR35, UR15, 0x3, UP1 ;  /* 0x0000002312127291 */ /* 0x000fe400088f1c0f */
[----:B------:R-:W-:Y:S01]  /*0510*/  ULEA.HI.X UR21, UR8, UR39, UR21, 0x1, UP2 ;  /* 0x0000002708157291 */ /* 0x000fe200090f0c15 */
[----:B---3--:R-:W-:Y:S11]  /*0520*/  BRA.U !UP0, `(.L_x_3230) ;  /* 0x0000008508d47547 */ /* 0x008ff6000b800000 */
[----:B------:R-:W0:Y:S01]  /*0530*/  S2R R3, SR_CgaCtaId ;  /* 0x0000000000037919 */ /* 0x000e220000008800 */
[----:B------:R-:W1:Y:S01]  /*0540*/  LDCU.64 UR6, c[0x0][0x3a0] ;  /* 0x00007400ff0677ac */ /* 0x000e620008000a00 */
[----:B------:R-:W-:Y:S01]  /*0550*/  MOV R0, 0x400 ;  /* 0x0000040000007802 */ /* 0x000fe20000000f00 */
[----:B------:R-:W-:Y:S01]  /*0560*/  HFMA2 R127, -RZ, RZ, 0, 0 ;  /* 0x00000000ff7f7431 */ /* 0x000fe200000001ff */
[----:B------:R-:W2:Y:S01]  /*0570*/  S2R R125, SR_TID.X ;  /* 0x00000000007d7919 */ /* 0x000ea20000002100 */
[----:B------:R-:W-:Y:S01]  /*0580*/  MOV R129, RZ ;  /* 0x000000ff00817202 */ /* 0x000fe20000000f00 */
[----:B------:R-:W-:Y:S01]  /*0590*/  UMOV UR23, UR24 ;  /* 0x0000001800177c82 */ /* 0x000fe20008000000 */
[----:B------:R-:W3:Y:S01]  /*05a0*/  LDCU UR22, c[0x0][0x394] ;  /* 0x00007280ff1677ac */ /* 0x000ee20008000800 */
[----:B------:R-:W-:Y:S01]  /*05b0*/  UMOV UR24, UR10 ;  /* 0x0000000a00187c82 */ /* 0x000fe20008000000 */
[----:B------:R-:W-:Y:S01]  /*05c0*/  UMOV UR20, UR11 ;  /* 0x0000000b00147c82 */ /* 0x000fe20008000000 */
[----:B-1----:R-:W-:-:S04]  /*05d0*/  UIMAD.WIDE.U32 UR14, UR12, UR6, URZ ;  /* 0x000000060c0e72a5 */ /* 0x002fc8000f8e00ff */
        /* <DEDUP_REMOVED lines=8> */
[----:B---3--:R-:W-:-:S07]  /*0660*/  LEA R122, R122, R0, 0x4 ;  /* 0x000000007a7a7211 */ /* 0x008fce00078e20ff */
.L_x_3267:
[----:B------:R-:W-:Y:S01]  /*0670*/  BAR.SYNC.DEFER_BLOCKING 0x0 ;  /* 0x0000000000007b1d */ /* 0x000fe20000010000 */
[----:B0-----:R-:W-:Y:S02]  /*0680*/  MOV R2, UR23 ;  /* 0x0000001700027c02 */ /* 0x001fe40008000f00 */
[----:B------:R-:W-:Y:S02]  /*0690*/  MOV R3, UR24 ;  /* 0x0000001800037c02 */ /* 0x000fe40008000f00 */
[----:B------:R-:W-:Y:S01]  /*06a0*/  IADD3 R0, PT, PT, R124, R123, RZ ;  /* 0x0000007b7c007210 */ /* 0x000fe20007ffe0ff */
[----:B------:R-:W0:Y:S02]  /*06b0*/  S2R R120, SR_LANEID ;  /* 0x0000000000787919 */ /* 0x000e240000000000 */
[----:B------:R-:W1:Y:S02]  /*06c0*/  S2UR UR7, SR_CgaCtaId ;  /* 0x00000000000779c3 */ /* 0x000e640000008800 */
[C---:B------:R-:W-:Y:S01]  /*06d0*/  IMAD.WIDE.U32 R2, R0.reuse, 0x10, R2 ;  /* 0x0000001000027825 */ /* 0x040fe200078e0002 */
[----:B------:R-:W-:Y:S01]  /*06e0*/  UMOV UR6, 0x400 ;  /* 0x0000040000067882 */ /* 0x000fe20000000000 */
[----:B------:R-:W-:Y:S01]  /*06f0*/  MOV R16, UR25 ;  /* 0x0000001900107c02 */ /* 0x000fe20008000f00 */
[----:B------:R-:W2:Y:S01]  /*0700*/  LDCU.128 UR8, c[0x0][0x410] ;  /* 0x00008200ff0877ac */ /* 0x000ea20008000c00 */
[----:B------:R-:W-:Y:S01]  /*0710*/  MOV R17, UR20 ;  /* 0x0000001400117c02 */ /* 0x000fe20008000f00 */
[----:B------:R-:W-:Y:S01]  /*0720*/  UIADD3 UR26, UPT, UPT, UR22, -0x1, URZ ;  /* 0xffffffff161a7890 */ /* 0x000fe2000fffe0ff */
[----:B------:R-:W3:Y:S01]  /*0730*/  LDCU.64 UR34, c[0x0][0x488] ;  /* 0x00009100ff2277ac */ /* 0x000ee20008000a00 */
[----:B------:R-:W4:Y:S04]  /*0740*/  LDG.E.128 R4, desc[UR28][R2.64] ;  /* 0x0000001c02047981 */ /* 0x000f28000c1e1d00 */
[----:B------:R-:W2:Y:S01]  /*0750*/  LDG.E.128 R8, desc[UR28][R2.64+0x200] ;  /* 0x0002001c02087981 */ /* 0x000ea2000c1e1d00 */
[----:B------:R-:W-:Y:S01]  /*0760*/  IMAD.WIDE.U32 R16, R0, 0x10, R16 ;  /* 0x0000001000107825 */ /* 0x000fe200078e0010 */
[----:B-1----:R-:W-:Y:S01]  /*0770*/  ULEA UR6, UR7, UR6, 0x18 ;  /* 0x0000000607067291 */ /* 0x002fe2000f8ec0ff */
[----:B0-----:R-:W-:-:S05]  /*0780*/  IADD3 R119, PT, PT, R123, R120, RZ ;  /* 0x000000787b777210 */ /* 0x001fca0007ffe0ff */
[----:B------:R-:W-:-:S04]  /*0790*/  LEA R119, R119, UR6, 0x4 ;  /* 0x0000000677777c11 */ /* 0x000fc8000f8e20ff */
[----:B------:R-:W-:Y:S01]  /*07a0*/  LEA R118, R120, R119, 0x4 ;  /* 0x0000007778767211 */ /* 0x000fe200078e20ff */
[----:B----4-:R-:W-:Y:S04]  /*07b0*/  STS.128 [R119], R4 ;  /* 0x0000000477007388 */ /* 0x010fe80000000c00 */
[----:B--2---:R-:W-:Y:S01]  /*07c0*/  STS.128 [R119+0x200], R8 ;  /* 0x0002000877007388 */ /* 0x004fe20000000c00 */
[----:B------:R-:W-:-:S03]  /*07d0*/  NOP ;  /* 0x0000000000007918 */ /* 0x000fc60000000000 */
[----:B------:R-:W0:Y:S04]  /*07e0*/  LDS.128 R28, [R118] ;  /* 0x00000000761c7984 */ /* 0x000e280000000c00 */
[----:B------:R-:W-:Y:S01]  /*07f0*/  LDS.128 R12, [R118+0x10] ;  /* 0x00001000760c7984 */ /* 0x000fe20000000c00 */
[----:B------:R-:W-:Y:S06]  /*0800*/  BAR.SYNC.DEFER_BLOCKING 0x0 ;  /* 0x0000000000007b1d */ /* 0x000fec0000010000 */
[----:B------:R-:W2:Y:S04]  /*0810*/  LDG.E.128 R20, desc[UR28][R16.64] ;  /* 0x0000001c10147981 */ /* 0x000ea8000c1e1d00 */
[----:B------:R-:W4:Y:S01]  /*0820*/  LDG.E.128 R24, desc[UR28][R16.64+0x200] ;  /* 0x0002001c10187981 */ /* 0x000f22000c1e1d00 */
[----:B------:R-:W-:-:S02]  /*0830*/  MOV R2, UR27 ;  /* 0x0000001b00027c02 */ /* 0x000fc40008000f00 */
[----:B------:R-:W-:-:S03]  /*0840*/  MOV R3, UR21 ;  /* 0x0000001500037c02 */ /* 0x000fc60008000f00 */
[----:B------:R-:W-:Y:S01]  /*0850*/  IMAD.WIDE.U32 R2, R0, 0x10, R2 ;  /* 0x0000001000027825 */ /* 0x000fe200078e0002 */
[----:B--2---:R-:W-:Y:S04]  /*0860*/  STS.128 [R119], R20 ;  /* 0x0000001477007388 */ /* 0x004fe80000000c00 */
[----:B----4-:R-:W-:Y:S01]  /*0870*/  STS.128 [R119+0x200], R24 ;  /* 0x0002001877007388 */ /* 0x010fe20000000c00 */
[----:B------:R-:W-:-:S03]  /*0880*/  NOP ;  /* 0x0000000000007918 */ /* 0x000fc60000000000 */
[----:B------:R-:W-:Y:S04]  /*0890*/  LDS.128 R8, [R118] ;  /* 0x0000000076087984 */ /* 0x000fe80000000c00 */
[----:B------:R-:W-:Y:S01]  /*08a0*/  LDS.128 R4, [R118+0x10] ;  /* 0x0000100076047984 */ /* 0x000fe20000000c00 */
[----:B------:R-:W-:Y:S06]  /*08b0*/  BAR.SYNC.DEFER_BLOCKING 0x0 ;  /* 0x0000000000007b1d */ /* 0x000fec0000010000 */
[----:B------:R-:W2:Y:S04]  /*08c0*/  LDG.E.128 R32, desc[UR28][R2.64] ;  /* 0x0000001c02207981 */ /* 0x000ea8000c1e1d00 */
[----:B------:R1:W4:Y:S01]  /*08d0*/  LDG.E.128 R16, desc[UR28][R2.64+0x200] ;  /* 0x0002001c02107981 */ /* 0x000322000c1e1d00 */
[----:B------:R-:W-:Y:S01]  /*08e0*/  USHF.L.U32 UR6, UR26, 0xb, URZ ;  /* 0x0000000b1a067899 */ /* 0x000fe200080006ff */
[----:B------:R-:W-:-:S03]  /*08f0*/  UMOV UR7, URZ ;  /* 0x000000ff00077c82 */ /* 0x000fc60008000000 */
[----:B------:R-:W-:-:S04]  /*0900*/  UIMAD.WIDE.U32 UR30, UR32, UR8, UR6 ;  /* 0x00000008201e72a5 */ /* 0x000fc8000f8e0006 */
[----:B------:R-:W-:-:S03]  /*0910*/  UIMAD UR9, UR32, UR9, UR31 ;  /* 0x00000009200972a4 */ /* 0x000fc6000f8e021f */
[----:B------:R-:W-:Y:S02]  /*0920*/  UMOV UR8, UR30 ;  /* 0x0000001e00087c82 */ /* 0x000fe40008000000 */
[----:B------:R-:W-:-:S04]  /*0930*/  UIMAD.WIDE.U32 UR8, UR12, UR10, UR8 ;  /* 0x0000000a0c0872a5 */ /* 0x000fc8000f8e0008 */
[----:B------:R-:W-:Y:S02]  /*0940*/  UIMAD UR11, UR12, UR11, UR9 ;  /* 0x0000000b0c0b72a4 */ /* 0x000fe4000f8e0209 */
[----:B---3--:R-:W-:-:S04]  /*0950*/  ULEA UR9, UP0, UR8, UR34, 0x1 ;  /* 0x0000002208097291 */ /* 0x008fc8000f8008ff */
[----:B------:R-:W-:Y:S02]  /*0960*/  ULEA.HI.X UR8, UR8, UR35, UR11, 0x1, UP0 ;  /* 0x0000002308087291 */ /* 0x000fe400080f0c0b */
[----:B-1----:R-:W-:Y:S01]  /*0970*/  MOV R2, UR9 ;  /* 0x0000000900027c02 */ /* 0x002fe20008000f00 */
[----:B------:R-:W1:Y:S03]  /*0980*/  LDCU.64 UR34, c[0x0][0x478] ;  /* 0x00008f00ff2277ac */ /* 0x000e660008000a00 */
[----:B------:R-:W-:-:S03]  /*0990*/  MOV R3, UR8 ;  /* 0x0000000800037c02 */ /* 0x000fc60008000f00 */
[----:B------:R-:W-:Y:S02]  /*09a0*/  IMAD.WIDE.U32 R2, R0, 0x10, R2 ;  /* 0x0000001000027825 */ /* 0x000fe400078e0002 */
[----:B------:R-:W3:Y:S01]  /*09b0*/  LDCU.128 UR8, c[0x0][0x420] ;  /* 0x00008400ff0877ac */ /* 0x000ee20008000c00 */
[----:B--2---:R2:W-:Y:S04]  /*09c0*/  STS.128 [R119], R32 ;  /* 0x0000002077007388 */ /* 0x0045e80000000c00 */
[----:B----4-:R-:W-:Y:S01]  /*09d0*/  STS.128 [R119+0x200], R16 ;  /* 0x0002001077007388 */ /* 0x010fe20000000c00 */
[----:B------:R-:W-:-:S03]  /*09e0*/  NOP ;  /* 0x0000000000007918 */ /* 0x000fc60000000000 */
[----:B------:R-:W-:Y:S04]  /*09f0*/  LDS.128 R24, [R118] ;  /* 0x0000000076187984 */ /* 0x000fe80000000c00 */
[----:B------:R-:W-:Y:S01]  /*0a00*/  LDS.128 R20, [R118+0x10] ;  /* 0x0000100076147984 */ /* 0x000fe20000000c00 */
[----:B------:R-:W-:Y:S06]  /*0a10*/  BAR.SYNC.DEFER_BLOCKING 0x0 ;  /* 0x0000000000007b1d */ /* 0x000fec0000010000 */
[----:B------:R-:W4:Y:S04]  /*0a20*/  LDG.E.128 R44, desc[UR28][R2.64] ;  /* 0x0000001c022c7981 */ /* 0x000f28000c1e1d00 */
[----:B------:R-:W2:Y:S01]  /*0a30*/  LDG.E.128 R48, desc[UR28][R2.64+0x200] ;  /* 0x0002001c02307981 */ /* 0x000ea2000c1e1d00 */
[----:B---3--:R-:W-:-:S04]  /*0a40*/  UIMAD.WIDE.U32 UR30, UR32, UR8, UR6 ;  /* 0x00000008201e72a5 */ /* 0x008fc8000f8e0006 */
[----:B------:R-:W-:-:S03]  /*0a50*/  UIMAD UR9, UR32, UR9, UR31 ;  /* 0x00000009200972a4 */ /* 0x000fc6000f8e021f */
[----:B------:R-:W-:Y:S02]  /*0a60*/  UMOV UR8, UR30 ;  /* 0x0000001e00087c82 */ /* 0x000fe40008000000 */
[----:B------:R-:W-:Y:S01]  /*0a70*/  UIMAD.WIDE.U32 UR8, UR12, UR10, UR8 ;  /* 0x0000000a0c0872a5 */ /* 0x000fe2000f8e0008 */
[----:B0-----:R-:W-:Y:S01]  /*0a80*/  HADD2.F32 R116, -RZ, R28.H0_H0 ;  /* 0x2000001cff747230 */ /* 0x001fe20000004100 */
[----:B------:R-:W0:Y:S02]  /*0a90*/  LDCU.64 UR30, c[0x0][0x558] ;  /* 0x0000ab00ff1e77ac */ /* 0x000e240008000a00 */
[----:B------:R-:W-:Y:S02]  /*0aa0*/  UIMAD UR11, UR12, UR11, UR9 ;  /* 0x0000000b0c0b72a4 */ /* 0x000fe4000f8e0209 */
[----:B-1----:R-:W-:-:S04]  /*0ab0*/  ULEA UR9, UP0, UR8, UR34, 0x1 ;  /* 0x0000002208097291 */ /* 0x002fc8000f8008ff */
[----:B------:R-:W-:Y:S02]  /*0ac0*/  ULEA.HI.X UR8, UR8, UR35, UR11, 0x1, UP0 ;  /* 0x0000002308087291 */ /* 0x000fe400080f0c0b */
[----:B------:R-:W-:Y:S01]  /*0ad0*/  MOV R42, UR9 ;  /* 0x00000009002a7c02 */ /* 0x000fe20008000f00 */
[----:B------:R-:W-:Y:S01]  /*0ae0*/  HADD2.F32 R117, -RZ, R28.H1_H1 ;  /* 0x3000001cff757230 */ /* 0x000fe20000004100 */
[----:B------:R-:W1:Y:S02]  /*0af0*/  LDCU.64 UR34, c[0x0][0x490] ;  /* 0x00009200ff2277ac */ /* 0x000e640008000a00 */
[----:B------:R-:W-:Y:S01]  /*0b00*/  MOV R43, UR8 ;  /* 0x00000008002b7c02 */ /* 0x000fe20008000f00 */
[----:B------:R-:W-:Y:S01]  /*0b10*/  HADD2.F32 R114, -RZ, R29.H0_H0 ;  /* 0x2000001dff727230 */ /* 0x000fe20000004100 */
[----:B------:R-:W3:Y:S01]  /*0b20*/  LDCU.64 UR10, c[0x0][0x508] ;  /* 0x0000a100ff0a77ac */ /* 0x000ee20008000a00 */
[----:B------:R-:W-:Y:S01]  /*0b30*/  IMAD.WIDE.U32 R42, R0, 0x10, R42 ;  /* 0x00000010002a7825 */ /* 0x000fe200078e002a */
[----:B----4-:R-:W-:Y:S04]  /*0b40*/  STS.128 [R119], R44 ;  /* 0x0000002c77007388 */ /* 0x010fe80000000c00 */
[----:B--2---:R-:W-:Y:S01]  /*0b50*/  STS.128 [R119+0x200], R48 ;  /* 0x0002003077007388 */ /* 0x004fe20000000c00 */
[----:B------:R-:W-:-:S03]  /*0b60*/  NOP ;  /* 0x0000000000007918 */ /* 0x000fc60000000000 */
[----:B------:R-:W2:Y:S04]  /*0b70*/  LDS.128 R56, [R118] ;  /* 0x0000000076387984 */ /* 0x000ea80000000c00 */
[----:B------:R-:W4:Y:S01]  /*0b80*/  LDS.128 R16, [R118+0x10] ;  /* 0x0000100076107984 */ /* 0x000f220000000c00 */
[----:B------:R-:W-:Y:S06]  /*0b90*/  BAR.SYNC.DEFER_BLOCKING 0x0 ;  /* 0x0000000000007b1d */ /* 0x000fec0000010000 */
[----:B------:R-:W4:Y:S04]  /*0ba0*/  LDG.E.128 R32, desc[UR28][R42.64] ;  /* 0x0000001c2a207981 */ /* 0x000f28000c1e1d00 */
[----:B------:R0:W4:Y:S01]  /*0bb0*/  LDG.E.128 R36, desc[UR28][R42.64+0x200] ;  /* 0x0002001c2a247981 */ /* 0x000122000c1e1d00 */
[----:B------:R-:W-:Y:S01]  /*0bc0*/  HADD2.F32 R115, -RZ, R29.H1_H1 ;  /* 0x3000001dff737230 */ /* 0x000fe20000004100 */
[----:B---3--:R-:W-:Y:S01]  /*0bd0*/  UIMAD.WIDE.U32 UR8, UR32, UR10, UR6 ;  /* 0x0000000a200872a5 */ /* 0x008fe2000f8e0006 */
[----:B------:R-:W-:-:S02]  /*0be0*/  HADD2.F32 R112, -RZ, R30.H0_H0 ;  /* 0x2000001eff707230 */ /* 0x000fc40000004100 */
[--C-:B--2---:R-:W-:Y:S01]  /*0bf0*/  HADD2.F32 R53, -RZ, R56.reuse.H0_H0 ;  /* 0x20000038ff357230 */ /* 0x104fe20000004100 */
[----:B------:R-:W-:Y:S01]  /*0c00*/  UIMAD UR9, UR32, UR11, UR9 ;  /* 0x0000000b200972a4 */ /* 0x000fe2000f8e0209 */
[----:B------:R-:W-:Y:S01]  /*0c10*/  HADD2.F32 R52, -RZ, R56.H1_H1 ;  /* 0x30000038ff347230 */ /* 0x000fe20000004100 */
[----:B------:R-:W2:Y:S01]  /*0c20*/  LDCU.64 UR10, c[0x0][0x510] ;  /* 0x0000a200ff0a77ac */ /* 0x000ea20008000a00 */
[--C-:B------:R-:W-:Y:S02]  /*0c30*/  HADD2.F32 R2, -RZ, R57.reuse.H0_H0 ;  /* 0x20000039ff027230 */ /* 0x100fe40000004100 */
[----:B------:R-:W-:Y:S01]  /*0c40*/  FMUL.FTZ R41, R53, -1.4426950216293334961 ;  /* 0xbfb8aa3b35297820 */ /* 0x000fe20000410000 */
[--C-:B------:R-:W-:Y:S02]  /*0c50*/  HADD2.F32 R3, -RZ, R58.reuse.H0_H0 ;  /* 0x2000003aff037230 */ /* 0x100fe40000004100 */
[----:B------:R-:W-:Y:S01]  /*0c60*/  FMUL.FTZ R44, R52, -1.4426950216293334961 ;  /* 0xbfb8aa3b342c7820 */ /* 0x000fe20000410000 */
[----:B------:R-:W-:Y:S01]  /*0c70*/  HADD2.F32 R40, -RZ, R57.H1_H1 ;  /* 0x30000039ff287230 */ /* 0x000fe20000004100 */
[----:B------:R3:W1:Y:S01]  /*0c80*/  MUFU.EX2 R54, R41 ;  /* 0x0000002900367308 */ /* 0x0006620000000800 */
[----:B------:R-:W-:Y:S01]  /*0c90*/  FMUL.FTZ R46, R2, -1.4426950216293334961 ;  /* 0xbfb8aa3b022e7820 */ /* 0x000fe20000410000 */
[----:B0-----:R-:W-:-:S02]  /*0ca0*/  HADD2.F32 R43, -RZ, R58.H1_H1 ;  /* 0x3000003aff2b7230 */ /* 0x001fc40000004100 */
[--C-:B------:R-:W-:Y:S02]  /*0cb0*/  HADD2.F32 R42, -RZ, R59.reuse.H0_H0 ;  /* 0x2000003bff2a7230 */ /* 0x100fe40000004100 */
[----:B------:R-:W-:Y:S01]  /*0cc0*/  FMUL.FTZ R47, R40, -1.4426950216293334961 ;  /* 0xbfb8aa3b282f7820 */ /* 0x000fe20000410000 */
[----:B------:R-:W-:Y:S02]  /*0cd0*/  HADD2.F32 R45, -RZ, R59.H1_H1 ;  /* 0x3000003bff2d7230 */ /* 0x000fe40000004100 */
[----:B------:R-:W-:Y:S01]  /*0ce0*/  FMUL.FTZ R48, R43, -1.4426950216293334961 ;  /* 0xbfb8aa3b2b307820 */ /* 0x000fe20000410000 */
[----:B------:R4:W-:Y:S01]  /*0cf0*/  MUFU.EX2 R55, R44 ;  /* 0x0000002c00377308 */ /* 0x0009e20000000800 */
[----:B---3--:R-:W-:Y:S01]  /*0d00*/  FMUL.FTZ R41, R3, -1.4426950216293334961 ;  /* 0xbfb8aa3b03297820 */ /* 0x008fe20000410000 */
[----:B------:R-:W-:Y:S01]  /*0d10*/  FMUL.FTZ R49, R42, -1.4426950216293334961 ;  /* 0xbfb8aa3b2a317820 */ /* 0x000fe20000410000 */
[----:B------:R-:W-:Y:S01]  /*0d20*/  FMUL.FTZ R50, R45, -1.4426950216293334961 ;  /* 0xbfb8aa3b2d327820 */ /* 0x000fe20000410000 */
[----:B------:R-:W-:Y:S01]  /*0d30*/  HADD2.F32 R113, -RZ, R30.H1_H1 ;  /* 0x3000001eff717230 */ /* 0x000fe20000004100 */
[----:B--2---:R-:W-:Y:S01]  /*0d40*/  UIMAD.WIDE.U32 UR8, UR12, UR10, UR8 ;  /* 0x0000000a0c0872a5 */ /* 0x004fe2000f8e0008 */
[----:B------:R-:W-:-:S02]  /*0d50*/  HADD2.F32 R108, -RZ, R31.H0_H0 ;  /* 0x2000001fff6c7230 */ /* 0x000fc40000004100 */
[----:B------:R0:W-:Y:S01]  /*0d60*/  MUFU.EX2 R56, R46 ;  /* 0x0000002e00387308 */ /* 0x0001e20000000800 */
[----:B----4-:R-:W-:Y:S02]  /*0d70*/  HADD2.F32 R44, -RZ, R16.H1_H1 ;  /* 0x30000010ff2c7230 */ /* 0x010fe40000004100 */
[----:B-1----:R-:W-:Y:S01]  /*0d80*/  FADD.FTZ R54, R54, 1 ;  /* 0x3f80000036367421 */ /* 0x002fe20000010000 */
[----:B------:R-:W-:Y:S01]  /*0d90*/  HADD2.F32 R109, -RZ, R31.H1_H1 ;  /* 0x3000001fff6d7230 */ /* 0x000fe20000004100 */
[----:B------:R-:W-:Y:S01]  /*0da0*/  UIMAD UR10, UR12, UR11, UR9 ;  /* 0x0000000b0c0a72a4 */ /* 0x000fe2000f8e0209 */
[----:B------:R-:W-:Y:S02]  /*0db0*/  HADD2.F32 R28, -RZ, R20.H1_H1 ;  /* 0x30000014ff1c7230 */ /* 0x000fe40000004100 */
[----:B------:R-:W-:Y:S01]  /*0dc0*/  FMUL.FTZ R51, R44, -1.4426950216293334961 ;  /* 0xbfb8aa3b2c337820 */ /* 0x000fe20000410000 */
[--C-:B------:R-:W-:Y:S01]  /*0dd0*/  HADD2.F32 R29, -RZ, R21.reuse.H0_H0 ;  /* 0x20000015ff1d7230 */ /* 0x100fe20000004100 */
[----:B------:R1:W-:Y:S01]  /*0de0*/  MUFU.EX2 R58, R41 ;  /* 0x00000029003a7308 */ /* 0x0003e20000000800 */
[----:B0-----:R-:W-:Y:S01]  /*0df0*/  HADD2.F32 R46, -RZ, R16.H0_H0 ;  /* 0x20000010ff2e7230 */ /* 0x001fe20000004100 */
[----:B------:R-:W-:Y:S01]  /*0e00*/  ULEA UR9, UP0, UR8, UR30, 0x1 ;  /* 0x0000001e08097291 */ /* 0x000fe2000f8008ff */
[----:B------:R-:W-:-:S02]  /*0e10*/  HADD2.F32 R30, -RZ, R21.H1_H1 ;  /* 0x30000015ff1e7230 */ /* 0x000fc40000004100 */
[----:B------:R-:W-:Y:S02]  /*0e20*/  HADD2.F32 R31, -RZ, R22.H1_H1 ;  /* 0x30000016ff1f7230 */ /* 0x000fe40000004100 */
[----:B------:R-:W-:Y:S01]  /*0e30*/  FMUL.FTZ R16, R46, -1.4426950216293334961 ;  /* 0xbfb8aa3b2e107820 */ /* 0x000fe20000410000 */
[--C-:B------:R-:W-:Y:S01]  /*0e40*/  HADD2.F32 R106, -RZ, R12.reuse.H0_H0 ;  /* 0x2000000cff6a7230 */ /* 0x100fe20000004100 */
[----:B------:R0:W2:Y:S01]  /*0e50*/  MUFU.EX2 R57, R47 ;  /* 0x0000002f00397308 */ /* 0x0000a20000000800 */
[----:B-1----:R-:W-:Y:S01]  /*0e60*/  HADD2.F32 R41, -RZ, R17.H0_H0 ;  /* 0x20000011ff297230 */ /* 0x002fe20000004100 */
[----:B------:R-:W-:Y:S01]  /*0e70*/  ULEA.HI.X UR8, UR8, UR31, UR10, 0x1, UP0 ;  /* 0x0000001f08087291 */ /* 0x000fe200080f0c0a */
[----:B------:R-:W-:Y:S01]  /*0e80*/  HADD2.F32 R107, -RZ, R12.H1_H1 ;  /* 0x3000000cff6b7230 */ /* 0x000fe20000004100 */
[----:B------:R-:W-:Y:S01]  /*0e90*/  UISETP.NE.U32.AND UP0, UPT, UR34, URZ, UPT ;  /* 0x000000ff2200728c */ /* 0x000fe2000bf05070 */
[--C-:B------:R-:W-:Y:S02]  /*0ea0*/  HADD2.F32 R104, -RZ, R13.reuse.H0_H0 ;  /* 0x2000000dff687230 */ /* 0x100fe40000004100 */
[----:B------:R-:W-:Y:S01]  /*0eb0*/  HADD2.F32 R105, -RZ, R13.H1_H1 ;  /* 0x3000000dff697230 */ /* 0x000fe20000004100 */
[----:B------:R1:W-:Y:S01]  /*0ec0*/  MUFU.EX2 R60, R48 ;  /* 0x00000030003c7308 */ /* 0x0003e20000000800 */
[----:B0-----:R-:W-:-:S02]  /*0ed0*/  HADD2.F32 R47, -RZ, R17.H1_H1 ;  /* 0x30000011ff2f7230 */ /* 0x001fc40000004100 */
[----:B------:R-:W-:Y:S01]  /*0ee0*/  FMUL.FTZ R17, R41, -1.4426950216293334961 ;  /* 0xbfb8aa3b29117820 */ /* 0x000fe20000410000 */
[--C-:B------:R-:W-:Y:S01]  /*0ef0*/  HADD2.F32 R102, -RZ, R14.reuse.H0_H0 ;  /* 0x2000000eff667230 */ /* 0x100fe20000004100 */
[----:B------:R-:W-:Y:S01]  /*0f00*/  UISETP.NE.AND.EX UP0, UPT, UR35, URZ, UPT, UP0 ;  /* 0x000000ff2300728c */ /* 0x000fe2000bf05300 */
[----:B------:R-:W-:Y:S02]  /*0f10*/  HADD2.F32 R103, -RZ, R14.H1_H1 ;  /* 0x3000000eff677230 */ /* 0x000fe40000004100 */
[----:B------:R-:W-:Y:S01]  /*0f20*/  FMUL.FTZ R59, R47, -1.4426950216293334961 ;  /* 0xbfb8aa3b2f3b7820 */ /* 0x000fe20000410000 */
[--C-:B------:R-:W-:Y:S01]  /*0f30*/  HADD2.F32 R100, -RZ, R15.reuse.H0_H0 ;  /* 0x2000000fff647230 */ /* 0x100fe20000004100 */
[----:B------:R0:W3:Y:S01]  /*0f40*/  MUFU.EX2 R61, R49 ;  /* 0x00000031003d7308 */ /* 0x0000e20000000800 */
[----:B-1----:R-:W-:Y:S02]  /*0f50*/  HADD2.F32 R48, -RZ, R18.H0_H0 ;  /* 0x20000012ff307230 */ /* 0x002fe40000004100 */
[----:B--2---:R-:W-:Y:S01]  /*0f60*/  FADD.FTZ R57, R57, 1 ;  /* 0x3f80000039397421 */ /* 0x004fe20000010000 */
[----:B------:R-:W-:-:S02]  /*0f70*/  HADD2.F32 R101, -RZ, R15.H1_H1 ;  /* 0x3000000fff657230 */ /* 0x000fc40000004100 */
[--C-:B------:R-:W-:Y:S02]  /*0f80*/  HADD2.F32 R131, -RZ, R4.reuse.H0_H0 ;  /* 0x20000004ff837230 */ /* 0x100fe40000004100 */
[----:B------:R-:W-:Y:S01]  /*0f90*/  HADD2.F32 R133, -RZ, R4.H1_H1 ;  /* 0x30000004ff857230 */ /* 0x000fe20000004100 */
[----:B------:R1:W2:Y:S01]  /*0fa0*/  MUFU.EX2 R62, R50 ;  /* 0x00000032003e7308 */ /* 0x0002a20000000800 */
[----:B0-----:R-:W-:Y:S02]  /*0fb0*/  HADD2.F32 R49, -RZ, R18.H1_H1 ;  /* 0x30000012ff317230 */ /* 0x001fe40000004100 */
[--C-:B------:R-:W-:Y:S02]  /*0fc0*/  HADD2.F32 R135, -RZ, R5.reuse.H0_H0 ;  /* 0x20000005ff877230 */ /* 0x100fe40000004100 */
[----:B------:R-:W-:Y:S02]  /*0fd0*/  HADD2.F32 R137, -RZ, R5.H1_H1 ;  /* 0x30000005ff897230 */ /* 0x000fe40000004100 */
[----:B------:R-:W-:Y:S01]  /*0fe0*/  FMUL.FTZ R18, R49, -1.4426950216293334961 ;  /* 0xbfb8aa3b31127820 */ /* 0x000fe20000410000 */
[----:B------:R-:W-:Y:S01]  /*0ff0*/  HADD2.F32 R139, -RZ, R6.H0_H0 ;  /* 0x20000006ff8b7230 */ /* 0x000fe20000004100 */
[----:B------:R0:W4:Y:S01]  /*1000*/  MUFU.EX2 R64, R51 ;  /* 0x0000003300407308 */ /* 0x0001220000000800 */
[----:B-1----:R-:W-:-:S02]  /*1010*/  HADD2.F32 R50, -RZ, R19.H0_H0 ;  /* 0x20000013ff327230 */ /* 0x002fc40000004100 */
[----:B---3--:R-:W-:Y:S01]  /*1020*/  FADD.FTZ R61, R61, 1 ;  /* 0x3f8000003d3d7421 */ /* 0x008fe20000010000 */
[----:B------:R-:W-:Y:S02]  /*1030*/  HADD2.F32 R141, -RZ, R6.H1_H1 ;  /* 0x30000006ff8d7230 */ /* 0x000fe40000004100 */
[--C-:B------:R-:W-:Y:S02]  /*1040*/  HADD2.F32 R143, -RZ, R7.reuse.H0_H0 ;  /* 0x20000007ff8f7230 */ /* 0x100fe40000004100 */
[----:B------:R-:W-:Y:S01]  /*1050*/  HADD2.F32 R145, -RZ, R7.H1_H1 ;  /* 0x30000007ff917230 */ /* 0x000fe20000004100 */
[----:B------:R1:W3:Y:S01]  /*1060*/  MUFU.EX2 R63, R16 ;  /* 0x00000010003f7308 */ /* 0x0002e20000000800 */
[----:B0-----:R-:W-:Y:S02]  /*1070*/  HADD2.F32 R51, -RZ, R19.H1_H1 ;  /* 0x30000013ff337230 */ /* 0x001fe40000004100 */
[----:B--2---:R-:W-:Y:S01]  /*1080*/  FADD.FTZ R62, R62, 1 ;  /* 0x3f8000003e3e7421 */ /* 0x004fe20000010000 */
[----:B------:R-:W-:-:S02]  /*1090*/  HADD2.F32 R111, -RZ, R11.H1_H1 ;  /* 0x3000000bff6f7230 */ /* 0x000fc40000004100 */
[----:B------:R-:W-:Y:S02]  /*10a0*/  FMUL.FTZ R19, R51, -1.4426950216293334961 ;  /* 0xbfb8aa3b33137820 */ /* 0x000fe40000410000 */
[----:B------:R0:W2:Y:S01]  /*10b0*/  MUFU.EX2 R65, R17 ;  /* 0x0000001100417308 */ /* 0x0000a20000000800 */
[----:B-1----:R-:W-:Y:S01]  /*10c0*/  FMUL.FTZ R16, R48, -1.4426950216293334961 ;  /* 0xbfb8aa3b30107820 */ /* 0x002fe20000410000 */
[----:B----4-:R-:W-:-:S06]  /*10d0*/  FADD.FTZ R64, R64, 1 ;  /* 0x3f80000040407421 */ /* 0x010fcc0000010000 */
[----:B------:R-:W1:Y:S01]  /*10e0*/  MUFU.EX2 R72, R16 ;  /* 0x0000001000487308 */ /* 0x000e620000000800 */
[----:B0-----:R-:W-:Y:S01]  /*10f0*/  FMUL.FTZ R17, R50, -1.4426950216293334961 ;  /* 0xbfb8aa3b32117820 */ /* 0x001fe20000410000 */
[----:B---3--:R-:W-:-:S06]  /*1100*/  FADD.FTZ R63, R63, 1 ;  /* 0x3f8000003f3f7421 */ /* 0x008fcc0000010000 */
[----:B------:R-:W0:Y:S01]  /*1110*/  MUFU.EX2 R76, R18 ;  /* 0x00000012004c7308 */ /* 0x000e220000000800 */
[----:B--2---:R-:W-:-:S07]  /*1120*/  FADD.FTZ R65, R65, 1 ;  /* 0x3f80000041417421 */ /* 0x004fce0000010000 */
[----:B------:R-:W2:Y:S01]  /*1130*/  MUFU.EX2 R81, R17 ;  /* 0x0000001100517308 */ /* 0x000ea20000000800 */
[----:B-1----:R-:W-:-:S07]  /*1140*/  FADD.FTZ R74, R72, 1 ;  /* 0x3f800000484a7421 */ /* 0x002fce0000010000 */
[----:B------:R-:W1:Y:S01]  /*1150*/  MUFU.EX2 R83, R19 ;  /* 0x0000001300537308 */ /* 0x000e620000000800 */
[----:B0-----:R-:W-:-:S07]  /*1160*/  FADD.FTZ R80, R76, 1 ;  /* 0x3f8000004c507421 */ /* 0x001fce0000010000 */
[----:B------:R0:W3:Y:S01]  /*1170*/  MUFU.EX2 R66, R59 ;  /* 0x0000003b00427308 */ /* 0x0000e20000000800 */
[----:B--2---:R-:W-:-:S07]  /*1180*/  FADD.FTZ R81, R81, 1 ;  /* 0x3f80000051517421 */ /* 0x004fce0000010000 */
[----:B------:R-:W-:Y:S01]  /*1190*/  MUFU.RCP R54, R54 ;  /* 0x0000003600367308 */ /* 0x000fe20000001000 */
[----:B0-----:R-:W-:Y:S01]  /*11a0*/  FADD.FTZ R59, R55, 1 ;  /* 0x3f800000373b7421 */ /* 0x001fe20000010000 */
[----:B------:R-:W-:Y:S01]  /*11b0*/  FADD.FTZ R55, R56, 1 ;  /* 0x3f80000038377421 */ /* 0x000fe20000010000 */
[----:B------:R-:W-:Y:S01]  /*11c0*/  FADD.FTZ R56, R58, 1 ;  /* 0x3f8000003a387421 */ /* 0x000fe20000010000 */
[----:B------:R-:W-:Y:S01]  /*11d0*/  FADD.FTZ R58, R60, 1 ;  /* 0x3f8000003c3a7421 */ /* 0x000fe20000010000 */
[----:B------:R-:W-:Y:S02]  /*11e0*/  HADD2.F32 R60, -RZ, R24.H0_H0 ;  /* 0x20000018ff3c7230 */ /* 0x000fe40000004100 */
[----:B-1----:R-:W-:Y:S01]  /*11f0*/  FADD.FTZ R83, R83, 1 ;  /* 0x3f80000053537421 */ /* 0x002fe20000010000 */
[----:B------:R-:W0:Y:S01]  /*1200*/  MUFU.RCP R59, R59 ;  /* 0x0000003b003b7308 */ /* 0x000e220000001000 */
[----:B---3--:R-:W-:-:S07]  /*1210*/  FADD.FTZ R70, R66, 1 ;  /* 0x3f80000042467421 */ /* 0x008fce0000010000 */
[----:B------:R1:W2:Y:S08]  /*1220*/  MUFU.RCP R68, R62 ;  /* 0x0000003e00447308 */ /* 0x0002b00000001000 */
[----:B------:R-:W-:Y:S01]  /*1230*/  MUFU.RCP R57, R57 ;  /* 0x0000003900397308 */ /* 0x000fe20000001000 */
[----:B-1----:R-:W-:Y:S02]  /*1240*/  HADD2.F32 R62, -RZ, R24.H1_H1 ;  /* 0x30000018ff3e7230 */ /* 0x002fe40000004100 */
[----:B0-----:R-:W-:Y:S01]  /*1250*/  FADD.FTZ R69, -R59, 1 ;  /* 0x3f8000003b457421 */ /* 0x001fe20000010100 */
[----:B------:R-:W-:-:S03]  /*1260*/  HADD2.F32 R24, -RZ, R22.H0_H0 ;  /* 0x20000016ff187230 */ /* 0x000fc60000004100 */
[C---:B------:R-:W-:Y:S01]  /*1270*/  FFMA.FTZ R75, R52.reuse, R69, 1 ;  /* 0x3f800000344b7423 */ /* 0x040fe20000010045 */
[----:B------:R-:W-:Y:S01]  /*1280*/  FMUL.FTZ R52, R52, R59 ;  /* 0x0000003b34347220 */ /* 0x000fe20000410000 */
[----:B------:R-:W-:Y:S01]  /*1290*/  MUFU.RCP R55, R55 ;  /* 0x0000003700377308 */ /* 0x000fe20000001000 */
[----:B--2---:R-:W-:-:S04]  /*12a0*/  FADD.FTZ R76, -R68, 1 ;  /* 0x3f800000444c7421 */ /* 0x004fc80000010100 */
[C---:B------:R-:W-:Y:S01]  /*12b0*/  FFMA.FTZ R76, R45.reuse, R76, 1 ;  /* 0x3f8000002d4c7423 */ /* 0x040fe2000001004c */
[----:B------:R-:W-:Y:S02]  /*12c0*/  FMUL.FTZ R45, R45, R68 ;  /* 0x000000442d2d7220 */ /* 0x000fe40000410000 */
[----:B------:R-:W0:Y:S08]  /*12d0*/  MUFU.RCP R56, R56 ;  /* 0x0000003800387308 */ /* 0x000e300000001000 */
[----:B------:R-:W-:Y:S08]  /*12e0*/  MUFU.RCP R67, R61 ;  /* 0x0000003d00437308 */ /* 0x000ff00000001000 */
[----:B------:R-:W-:Y:S01]  /*12f0*/  MUFU.RCP R71, R63 ;  /* 0x0000003f00477308 */ /* 0x000fe20000001000 */
[----:B0-----:R-:W-:-:S04]  /*1300*/  FADD.FTZ R72, -R56, 1 ;  /* 0x3f80000038487421 */ /* 0x001fc80000010100 */
[----:B------:R-:W-:-:S03]  /*1310*/  FFMA.FTZ R72, R3, R72, 1 ;  /* 0x3f80000003487423 */ /* 0x000fc60000010048 */
[----:B------:R-:W-:Y:S08]  /*1320*/  MUFU.RCP R73, R64 ;  /* 0x0000004000497308 */ /* 0x000ff00000001000 */
[----:B------:R-:W-:Y:S08]  /*1330*/  MUFU.RCP R58, R58 ;  /* 0x0000003a003a7308 */ /* 0x000ff00000001000 */
[----:B------:R-:W-:Y:S08]  /*1340*/  MUFU.RCP R78, R65 ;  /* 0x00000041004e7308 */ /* 0x000ff00000001000 */
[----:B------:R-:W0:Y:S08]  /*1350*/  MUFU.RCP R82, R70 ;  /* 0x0000004600527308 */ /* 0x000e300000001000 */
[----:B------:R-:W1:Y:S08]  /*1360*/  MUFU.RCP R85, R74 ;  /* 0x0000004a00557308 */ /* 0x000e700000001000 */
[----:B------:R-:W2:Y:S01]  /*1370*/  MUFU.RCP R90, R80 ;  /* 0x00000050005a7308 */ /* 0x000ea20000001000 */
[----:B0-----:R-:W-:-:S04]  /*1380*/  FADD.FTZ R86, -R82, 1 ;  /* 0x3f80000052567421 */ /* 0x001fc80000010100 */
[C---:B------:R-:W-:Y:S01]  /*1390*/  FFMA.FTZ R86, R47.reuse, R86, 1 ;  /* 0x3f8000002f567423 */ /* 0x040fe20000010056 */
[----:B------:R-:W-:Y:S02]  /*13a0*/  FMUL.FTZ R47, R47, R82 ;  /* 0x000000522f2f7220 */ /* 0x000fe40000410000 */
[----:B------:R1:W-:Y:S08]  /*13b0*/  MUFU.RCP R91, R81 ;  /* 0x00000051005b7308 */ /* 0x0003f00000001000 */
[----:B------:R-:W0:Y:S01]  /*13c0*/  MUFU.RCP R94, R83 ;  /* 0x00000053005e7308 */ /* 0x000e220000001000 */
[----:B-1----:R-:W-:Y:S01]  /*13d0*/  FADD.FTZ R81, -R85, 1 ;  /* 0x3f80000055517421 */ /* 0x002fe20000010100 */
[----:B--2---:R-:W-:-:S03]  /*13e0*/  FADD.FTZ R92, -R90, 1 ;  /* 0x3f8000005a5c7421 */ /* 0x004fc60000010100 */
[----:B------:R-:W-:Y:S01]  /*13f0*/  FFMA.FTZ R81, R48, R81, 1 ;  /* 0x3f80000030517423 */ /* 0x000fe20000010051 */
[----:B------:R-:W-:Y:S01]  /*1400*/  FFMA.FTZ R92, R49, R92, 1 ;  /* 0x3f800000315c7423 */ /* 0x000fe2000001005c */
[----:B0-----:R-:W-:-:S04]  /*1410*/  FADD.FTZ R96, -R94, 1 ;  /* 0x3f8000005e607421 */ /* 0x001fc80000010100 */
[C---:B------:R-:W-:Y:S01]  /*1420*/  FFMA.FTZ R96, R51.reuse, R96, 1 ;  /* 0x3f80000033607423 */ /* 0x040fe20000010060 */
[----:B------:R-:W-:Y:S01]  /*1430*/  FMUL.FTZ R51, R51, R94 ;  /* 0x0000005e33337220 */ /* 0x000fe20000410000 */
[----:B------:R0:W-:Y:S04]  /*1440*/  STS.128 [R119], R32 ;  /* 0x0000002077007388 */ /* 0x0001e80000000c00 */
[----:B------:R1:W-:Y:S01]  /*1450*/  STS.128 [R119+0x200], R36 ;  /* 0x0002002477007388 */ /* 0x0003e20000000c00 */
[----:B------:R-:W-:-:S03]  /*1460*/  NOP ;  /* 0x0000000000007918 */ /* 0x000fc60000000000 */
[----:B------:R-:W2:Y:S01]  /*1470*/  LDS.128 R16, [R118] ;  /* 0x0000000076107984 */ /* 0x000ea20000000c00 */
[--C-:B0-----:R-:W-:Y:S02]  /*1480*/  HADD2.F32 R34, -RZ, R25.reuse.H0_H0 ;  /* 0x20000019ff227230 */ /* 0x101fe40000004100 */
[----:B------:R-:W-:Y:S02]  /*1490*/  HADD2.F32 R35, -RZ, R25.H1_H1 ;  /* 0x30000019ff237230 */ /* 0x000fe40000004100 */
[--C-:B-1----:R-:W-:Y:S02]  /*14a0*/  HADD2.F32 R36, -RZ, R26.reuse.H0_H0 ;  /* 0x2000001aff247230 */ /* 0x102fe40000004100 */
[----:B------:R-:W-:Y:S02]  /*14b0*/  HADD2.F32 R37, -RZ, R26.H1_H1 ;  /* 0x3000001aff257230 */ /* 0x000fe40000004100 */
[--C-:B------:R-:W-:Y:S02]  /*14c0*/  HADD2.F32 R26, -RZ, R27.reuse.H0_H0 ;  /* 0x2000001bff1a7230 */ /* 0x100fe40000004100 */
[----:B------:R-:W-:-:S02]  /*14d0*/  HADD2.F32 R38, -RZ, R27.H1_H1 ;  /* 0x3000001bff267230 */ /* 0x000fc40000004100 */
[----:B------:R-:W-:Y:S02]  /*14e0*/  HADD2.F32 R27, -RZ, R20.H0_H0 ;  /* 0x20000014ff1b7230 */ /* 0x000fe40000004100 */
[--C-:B------:R-:W-:Y:S02]  /*14f0*/  HADD2.F32 R25, -RZ, R23.reuse.H0_H0 ;  /* 0x20000017ff197230 */ /* 0x100fe40000004100 */
[----:B------:R-:W-:Y:S02]  /*1500*/  HADD2.F32 R32, -RZ, R23.H1_H1 ;  /* 0x30000017ff207230 */ /* 0x000fe40000004100 */
[----:B------:R-:W0:Y:S03]  /*1510*/  LDS.128 R20, [R118+0x10] ;  /* 0x0000100076147984 */ /* 0x000e260000000c00 */
[----:B------:R-:W-:Y:S01]  /*1520*/  FMUL.FTZ R110, R32, R51 ;  /* 0x00000033206e7220 */ /* 0x000fe20000410000 */
[----:B--2---:R-:W-:-:S02]  /*1530*/  HADD2.F32 R33, -RZ, R16.H0_H0 ;  /* 0x20000010ff217230 */ /* 0x004fc40000004100 */
[----:B------:R-:W-:Y:S02]  /*1540*/  HADD2.F32 R39, -RZ, R16.H1_H1 ;  /* 0x30000010ff277230 */ /* 0x000fe40000004100 */
[----:B------:R-:W-:Y:S01]  /*1550*/  FADD.FTZ R16, -R54, 1 ;  /* 0x3f80000036107421 */ /* 0x000fe20000010100 */
[--C-:B------:R-:W-:Y:S02]  /*1560*/  HADD2.F32 R61, -RZ, R17.reuse.H0_H0 ;  /* 0x20000011ff3d7230 */ /* 0x100fe40000004100 */
[----:B------:R-:W-:Y:S02]  /*1570*/  HADD2.F32 R64, -RZ, R17.H1_H1 ;  /* 0x30000011ff407230 */ /* 0x000fe40000004100 */
[----:B------:R-:W-:Y:S01]  /*1580*/  FMUL.FTZ R17, R60, R33 ;  /* 0x000000213c117220 */ /* 0x000fe20000410000 */
[--C-:B------:R-:W-:Y:S02]  /*1590*/  HADD2.F32 R63, -RZ, R18.reuse.H0_H0 ;  /* 0x20000012ff3f7230 */ /* 0x100fe40000004100 */
[----:B------:R-:W-:Y:S01]  /*15a0*/  FFMA.FTZ R16, R53, R16, 1 ;  /* 0x3f80000035107423 */ /* 0x000fe20000010010 */
[----:B------:R-:W-:-:S02]  /*15b0*/  HADD2.F32 R66, -RZ, R18.H1_H1 ;  /* 0x30000012ff427230 */ /* 0x000fc40000004100 */
[----:B------:R-:W-:Y:S01]  /*15c0*/  FMUL.FTZ R18, R62, R39 ;  /* 0x000000273e127220 */ /* 0x000fe20000410000 */
[----:B------:R-:W-:Y:S01]  /*15d0*/  FMUL.FTZ R17, R54, R17 ;  /* 0x0000001136117220 */ /* 0x000fe20000410000 */
[--C-:B------:R-:W-:Y:S02]  /*15e0*/  HADD2.F32 R65, -RZ, R19.reuse.H0_H0 ;  /* 0x20000013ff417230 */ /* 0x100fe40000004100 */
[----:B------:R-:W-:Y:S01]  /*15f0*/  FMUL.FTZ R70, R35, R64 ;  /* 0x0000004023467220 */ /* 0x000fe20000410000 */
[----:B------:R-:W-:Y:S01]  /*1600*/  FMUL.FTZ R18, R59, R18 ;  /* 0x000000123b127220 */ /* 0x000fe20000410000 */
[----:B------:R-:W-:Y:S02]  /*1610*/  HADD2.F32 R69, -RZ, R19.H1_H1 ;  /* 0x30000013ff457230 */ /* 0x000fe40000004100 */
[----:B------:R-:W-:Y:S01]  /*1620*/  FADD.FTZ R19, -R57, 1 ;  /* 0x3f80000039137421 */ /* 0x000fe20000010100 */
[----:B------:R-:W-:Y:S01]  /*1630*/  FMUL.FTZ R16, R17, R16 ;  /* 0x0000001011107220 */ /* 0x000fe20000410000 */
[----:B------:R-:W-:Y:S01]  /*1640*/  FMUL.FTZ R75, R18, R75 ;  /* 0x0000004b124b7220 */ /* 0x000fe20000410000 */
[----:B------:R-:W-:Y:S01]  /*1650*/  FADD.FTZ R17, -R55, 1 ;  /* 0x3f80000037117421 */ /* 0x000fe20000010100 */
[----:B------:R-:W-:Y:S01]  /*1660*/  FMUL.FTZ R18, R34, R61 ;  /* 0x0000003d22127220 */ /* 0x000fe20000410000 */
[----:B------:R-:W-:Y:S01]  /*1670*/  FFMA.FTZ R19, R40, R19, 1 ;  /* 0x3f80000028137423 */ /* 0x000fe20000010013 */
[----:B------:R-:W-:Y:S01]  /*1680*/  FMUL.FTZ R77, R36, R63 ;  /* 0x0000003f244d7220 */ /* 0x000fe20000410000 */
[----:B------:R-:W-:Y:S01]  /*1690*/  FMUL.FTZ R70, R57, R70 ;  /* 0x0000004639467220 */ /* 0x000fe20000410000 */
[----:B------:R-:W-:Y:S01]  /*16a0*/  FFMA.FTZ R17, R2, R17, 1 ;  /* 0x3f80000002117423 */ /* 0x000fe20000010011 */
[----:B------:R-:W-:Y:S01]  /*16b0*/  FMUL.FTZ R18, R55, R18 ;  /* 0x0000001237127220 */ /* 0x000fe20000410000 */
[----:B------:R-:W-:Y:S01]  /*16c0*/  FMUL.FTZ R77, R56, R77 ;  /* 0x0000004d384d7220 */ /* 0x000fe20000410000 */
[----:B------:R-:W-:Y:S01]  /*16d0*/  FMUL.FTZ R70, R70, R19 ;  /* 0x0000001346467220 */ /* 0x000fe20000410000 */
[----:B------:R-:W-:Y:S01]  /*16e0*/  FADD.FTZ R19, -R67, 1 ;  /* 0x3f80000043137421 */ /* 0x000fe20000010100 */
[----:B------:R-:W-:Y:S01]  /*16f0*/  FMUL.FTZ R17, R18, R17 ;  /* 0x0000001112117220 */ /* 0x000fe20000410000 */
[----:B------:R-:W-:Y:S01]  /*1700*/  FMUL.FTZ R18, R77, R72 ;  /* 0x000000484d127220 */ /* 0x000fe20000410000 */
[----:B------:R-:W-:Y:S01]  /*1710*/  FADD.FTZ R72, -R58, 1 ;  /* 0x3f8000003a487421 */ /* 0x000fe20000010100 */
[----:B------:R-:W-:Y:S01]  /*1720*/  FFMA.FTZ R77, R42, R19, 1 ;  /* 0x3f8000002a4d7423 */ /* 0x000fe20000010013 */
[----:B------:R-:W-:Y:S01]  /*1730*/  FMUL.FTZ R19, R37, R66 ;  /* 0x0000004225137220 */ /* 0x000fe20000410000 */
[----:B------:R-:W-:Y:S01]  /*1740*/  FMUL.FTZ R79, R38, R69 ;  /* 0x00000045264f7220 */ /* 0x000fe20000410000 */
[----:B------:R-:W-:Y:S01]  /*1750*/  FFMA.FTZ R72, R43, R72, 1 ;  /* 0x3f8000002b487423 */ /* 0x000fe20000010048 */
[----:B------:R-:W-:Y:S01]  /*1760*/  FMUL.FTZ R74, R26, R65 ;  /* 0x000000411a4a7220 */ /* 0x000fe20000410000 */
[----:B------:R-:W-:Y:S01]  /*1770*/  FMUL.FTZ R19, R58, R19 ;  /* 0x000000133a137220 */ /* 0x000fe20000410000 */
[----:B------:R-:W-:Y:S01]  /*1780*/  FMUL.FTZ R79, R68, R79 ;  /* 0x0000004f444f7220 */ /* 0x000fe20000410000 */
[----:B0-----:R-:W-:-:S02]  /*1790*/  HADD2.F32 R80, -RZ, R21.H0_H0 ;  /* 0x20000015ff507230 */ /* 0x001fc40000004100 */
[----:B------:R-:W-:Y:S01]  /*17a0*/  FMUL.FTZ R74, R67, R74 ;  /* 0x0000004a434a7220 */ /* 0x000fe20000410000 */
[----:B------:R-:W-:Y:S01]  /*17b0*/  FMUL.FTZ R19, R19, R72 ;  /* 0x0000004813137220 */ /* 0x000fe20000410000 */
[----:B------:R-:W-:Y:S01]  /*17c0*/  FMUL.FTZ R79, R79, R76 ;  /* 0x0000004c4f4f7220 */ /* 0x000fe20000410000 */
[--C-:B------:R-:W-:Y:S02]  /*17d0*/  HADD2.F32 R72, -RZ, R20.reuse.H0_H0 ;  /* 0x20000014ff487230 */ /* 0x100fe40000004100 */
[----:B------:R-:W-:Y:S01]  /*17e0*/  FMUL.FTZ R74, R74, R77 ;  /* 0x0000004d4a4a7220 */ /* 0x000fe20000410000 */
[----:B------:R-:W-:Y:S02]  /*17f0*/  HADD2.F32 R76, -RZ, R20.H1_H1 ;  /* 0x30000014ff4c7230 */ /* 0x000fe40000004100 */
[----:B------:R-:W-:Y:S01]  /*1800*/  FADD.FTZ R77, -R73, 1 ;  /* 0x3f800000494d7421 */ /* 0x000fe20000010100 */
[----:B------:R-:W-:Y:S02]  /*1810*/  HADD2.F32 R84, -RZ, R21.H1_H1 ;  /* 0x30000015ff547230 */ /* 0x000fe40000004100 */
[----:B------:R-:W-:Y:S01]  /*1820*/  FADD.FTZ R21, -R71, 1 ;  /* 0x3f80000047157421 */ /* 0x000fe20000010100 */
[----:B------:R-:W-:-:S02]  /*1830*/  HADD2.F32 R87, -RZ, R22.H0_H0 ;  /* 0x20000016ff577230 */ /* 0x000fc40000004100 */
[----:B------:R-:W-:Y:S01]  /*1840*/  FMUL.FTZ R20, R27, R72 ;  /* 0x000000481b147220 */ /* 0x000fe20000410000 */
[----:B------:R-:W-:Y:S02]  /*1850*/  HADD2.F32 R89, -RZ, R22.H1_H1 ;  /* 0x30000016ff597230 */ /* 0x000fe40000004100 */
[----:B------:R-:W-:Y:S01]  /*1860*/  FMUL.FTZ R22, R28, R76 ;  /* 0x0000004c1c167220 */ /* 0x000fe20000410000 */
[----:B------:R-:W-:Y:S01]  /*1870*/  FFMA.FTZ R21, R46, R21, 1 ;  /* 0x3f8000002e157423 */ /* 0x000fe20000010015 */
[----:B------:R-:W-:Y:S01]  /*1880*/  FFMA.FTZ R77, R44, R77, 1 ;  /* 0x3f8000002c4d7423 */ /* 0x000fe2000001004d */
[----:B------:R-:W-:Y:S01]  /*1890*/  FMUL.FTZ R20, R71, R20 ;  /* 0x0000001447147220 */ /* 0x000fe20000410000 */
[----:B------:R-:W-:Y:S01]  /*18a0*/  FMUL.FTZ R22, R73, R22 ;  /* 0x0000001649167220 */ /* 0x000fe20000410000 */
[--C-:B------:R-:W-:Y:S02]  /*18b0*/  HADD2.F32 R93, -RZ, R23.reuse.H0_H0 ;  /* 0x20000017ff5d7230 */ /* 0x100fe40000004100 */
[----:B------:R-:W-:Y:S01]  /*18c0*/  FMUL.FTZ R88, R24, R87 ;  /* 0x0000005718587220 */ /* 0x000fe20000410000 */
[----:B------:R-:W-:-:S02]  /*18d0*/  HADD2.F32 R95, -RZ, R23.H1_H1 ;  /* 0x30000017ff5f7230 */ /* 0x000fc40000004100 */
[----:B------:R-:W-:Y:S01]  /*18e0*/  FMUL.FTZ R23, R30, R84 ;  /* 0x000000541e177220 */ /* 0x000fe20000410000 */
[----:B------:R-:W-:Y:S01]  /*18f0*/  FMUL.FTZ R20, R20, R21 ;  /* 0x0000001514147220 */ /* 0x000fe20000410000 */
[----:B------:R-:W-:Y:S01]  /*1900*/  FMUL.FTZ R77, R22, R77 ;  /* 0x0000004d164d7220 */ /* 0x000fe20000410000 */
[----:B------:R-:W-:Y:S01]  /*1910*/  FADD.FTZ R22, -R78, 1 ;  /* 0x3f8000004e167421 */ /* 0x000fe20000010100 */
[----:B------:R-:W-:Y:S01]  /*1920*/  FMUL.FTZ R21, R29, R80 ;  /* 0x000000501d157220 */ /* 0x000fe20000410000 */
[----:B------:R-:W-:Y:S01]  /*1930*/  FMUL.FTZ R23, R82, R23 ;  /* 0x0000001752177220 */ /* 0x000fe20000410000 */
[----:B------:R-:W-:Y:S01]  /*1940*/  FMUL.FTZ R88, R85, R88 ;  /* 0x0000005855587220 */ /* 0x000fe20000410000 */
[----:B------:R-:W-:Y:S01]  /*1950*/  FFMA.FTZ R22, R41, R22, 1 ;  /* 0x3f80000029167423 */ /* 0x000fe20000010016 */
        /* <DEDUP_REMOVED lines=9> */
[----:B------:R-:W-:Y:S01]  /*19f0*/  FMUL.FTZ R83, R94, R83 ;  /* 0x000000535e537220 */ /* 0x000fe20000410000 */
[----:B------:R-:W-:Y:S01]  /*1a00*/  F2FP.F16.F32.PACK_AB R18, R19, R18 ;  /* 0x000000121312723e */ /* 0x000fe200000000ff */
[----:B------:R-:W-:Y:S01]  /*1a10*/  FMUL.FTZ R23, R90, R23 ;  /* 0x000000175a177220 */ /* 0x000fe20000410000 */
[----:B------:R-:W-:Y:S01]  /*1a20*/  FMUL.FTZ R88, R91, R88 ;  /* 0x000000585b587220 */ /* 0x000fe20000410000 */
[----:B------:R-:W-:Y:S01]  /*1a30*/  FMUL.FTZ R96, R83, R96 ;  /* 0x0000006053607220 */ /* 0x000fe20000410000 */
[----:B------:R-:W-:Y:S01]  /*1a40*/  F2FP.F16.F32.PACK_AB R16, R75, R16 ;  /* 0x000000104b10723e */ /* 0x000fe200000000ff */
[----:B------:R-:W-:Y:S01]  /*1a50*/  FMUL.FTZ R23, R23, R92 ;  /* 0x0000005c17177220 */ /* 0x000fe20000410000 */
[----:B------:R-:W-:Y:S01]  /*1a60*/  FMUL.FTZ R81, R88, R81 ;  /* 0x0000005158517220 */ /* 0x000fe20000410000 */
[----:B------:R-:W-:Y:S01]  /*1a70*/  F2FP.F16.F32.PACK_AB R17, R70, R17 ;  /* 0x000000114611723e */ /* 0x000fe200000000ff */
[----:B------:R-:W-:Y:S01]  /*1a80*/  FMUL.FTZ R55, R2, R55 ;  /* 0x0000003702377220 */ /* 0x000fe20000410000 */
[----:B------:R-:W-:Y:S01]  /*1a90*/  F2FP.F16.F32.PACK_AB R19, R79, R74 ;  /* 0x0000004a4f13723e */ /* 0x000fe200000000ff */
[----:B------:R-:W-:Y:S01]  /*1aa0*/  BAR.SYNC.DEFER_BLOCKING 0x0 ;  /* 0x0000000000007b1d */ /* 0x000fe20000010000 */
[----:B------:R-:W-:Y:S01]  /*1ab0*/  F2FP.F16.F32.PACK_AB R22, R23, R22 ;  /* 0x000000161716723e */ /* 0x000fe200000000ff */
[----:B------:R-:W-:Y:S01]  /*1ac0*/  FMUL.FTZ R56, R3, R56 ;  /* 0x0000003803387220 */ /* 0x000fe20000410000 */
[----:B------:R-:W-:Y:S01]  /*1ad0*/  F2FP.F16.F32.PACK_AB R20, R77, R20 ;  /* 0x000000144d14723e */ /* 0x000fe200000000ff */
[--C-:B------:R-:W-:Y:S01]  /*1ae0*/  HADD2.F32 R79, -RZ, R9.reuse.H0_H0 ;  /* 0x20000009ff4f7230 */ /* 0x100fe20000004100 */
[----:B------:R-:W-:Y:S01]  /*1af0*/  F2FP.F16.F32.PACK_AB R21, R86, R21 ;  /* 0x000000155615723e */ /* 0x000fe200000000ff */
[----:B------:R-:W-:Y:S01]  /*1b00*/  FMUL.FTZ R53, R53, R54 ;  /* 0x0000003635357220 */ /* 0x000fe20000410000 */
[----:B------:R-:W-:Y:S01]  /*1b10*/  F2FP.F16.F32.PACK_AB R23, R96, R81 ;  /* 0x000000516017723e */ /* 0x000fe200000000ff */
[----:B------:R-:W-:Y:S01]  /*1b20*/  HADD2.F32 R81, -RZ, R9.H1_H1 ;  /* 0x30000009ff517230 */ /* 0x000fe20000004100 */
[----:B------:R-:W-:Y:S01]  /*1b30*/  MOV R2, UR9 ;  /* 0x0000000900027c02 */ /* 0x000fe20008000f00 */
[----:B------:R-:W-:Y:S01]  /*1b40*/  FMUL.FTZ R40, R40, R57 ;  /* 0x0000003928287220 */ /* 0x000fe20000410000 */
[----:B------:R-:W-:Y:S01]  /*1b50*/  MOV R3, UR8 ;  /* 0x0000000800037c02 */ /* 0x000fe20008000f00 */
[----:B------:R-:W-:Y:S01]  /*1b60*/  FMUL.FTZ R43, R43, R58 ;  /* 0x0000003a2b2b7220 */ /* 0x000fe20000410000 */
[----:B------:R-:W-:Y:S01]  /*1b70*/  FMUL.FTZ R42, R42, R67 ;  /* 0x000000432a2a7220 */ /* 0x000fe20000410000 */
[----:B------:R-:W-:Y:S01]  /*1b80*/  FMUL.FTZ R46, R46, R71 ;  /* 0x000000472e2e7220 */ /* 0x000fe20000410000 */
[----:B------:R-:W-:Y:S01]  /*1b90*/  FMUL.FTZ R9, R44, R73 ;  /* 0x000000492c097220 */ /* 0x000fe20000410000 */
[----:B------:R-:W-:-:S04]  /*1ba0*/  IMAD.WIDE.U32 R2, R0, 0x10, R2 ;  /* 0x0000001000027825 */ /* 0x000fc800078e0002 */
[----:B------:R-:W-:Y:S01]  /*1bb0*/  FMUL.FTZ R78, R41, R78 ;  /* 0x0000004e294e7220 */ /* 0x000fe20000410000 */
[----:B------:R-:W-:Y:S01]  /*1bc0*/  FMUL.FTZ R85, R48, R85 ;  /* 0x0000005530557220 */ /* 0x000fe20000410000 */
[----:B------:R-:W-:Y:S01]  /*1bd0*/  FMUL.FTZ R90, R49, R90 ;  /* 0x0000005a315a7220 */ /* 0x000fe20000410000 */
[----:B------:R-:W-:Y:S01]  /*1be0*/  FMUL.FTZ R50, R50, R91 ;  /* 0x0000005b32327220 */ /* 0x000fe20000410000 */
[--C-:B------:R-:W-:Y:S02]  /*1bf0*/  HADD2.F32 R75, -RZ, R8.reuse.H0_H0 ;  /* 0x20000008ff4b7230 */ /* 0x100fe40000004100 */
[----:B------:R-:W-:Y:S01]  /*1c00*/  FMUL.FTZ R60, R60, R53 ;  /* 0x000000353c3c7220 */ /* 0x000fe20000410000 */
[----:B------:R-:W-:Y:S01]  /*1c10*/  HADD2.F32 R77, -RZ, R8.H1_H1 ;  /* 0x30000008ff4d7230 */ /* 0x000fe20000004100 */
[----:B------:R-:W-:Y:S01]  /*1c20*/  STS.128 [R118], R16 ;  /* 0x0000001076007388 */ /* 0x000fe20000000c00 */
[----:B------:R-:W-:Y:S02]  /*1c30*/  HADD2.F32 R83, -RZ, R10.H0_H0 ;  /* 0x2000000aff537230 */ /* 0x000fe40000004100 */
[----:B------:R-:W-:Y:S01]  /*1c40*/  FMUL.FTZ R62, R62, R52 ;  /* 0x000000343e3e7220 */ /* 0x000fe20000410000 */
[----:B------:R-:W-:Y:S01]  /*1c50*/  FMUL.FTZ R67, R34, R55 ;  /* 0x0000003722437220 */ /* 0x000fe20000410000 */
[----:B------:R0:W-:Y:S01]  /*1c60*/  STS.128 [R118+0x10], R20 ;  /* 0x0000101476007388 */ /* 0x0001e20000000c00 */
[----:B------:R-:W-:-:S03]  /*1c70*/  NOP ;  /* 0x0000000000007918 */ /* 0x000fc60000000000 */
[----:B------:R-:W1:Y:S01]  /*1c80*/  LDS.128 R12, [R119] ;  /* 0x00000000770c7984 */ /* 0x000e620000000c00 */
[----:B------:R-:W-:Y:S01]  /*1c90*/  FMUL.FTZ R71, R36, R56 ;  /* 0x0000003824477220 */ /* 0x000fe20000410000 */
[----:B------:R-:W-:Y:S01]  /*1ca0*/  FMUL.FTZ R73, R26, R42 ;  /* 0x0000002a1a497220 */ /* 0x000fe20000410000 */
[----:B------:R-:W-:Y:S01]  /*1cb0*/  FMUL.FTZ R68, R38, R45 ;  /* 0x0000002d26447220 */ /* 0x000fe20000410000 */
[----:B------:R-:W2:Y:S01]  /*1cc0*/  LDS.128 R4, [R119+0x200] ;  /* 0x0002000077047984 */ /* 0x000ea20000000c00 */
[----:B------:R-:W-:Y:S01]  /*1cd0*/  FMUL.FTZ R147, R27, R46 ;  /* 0x0000002e1b937220 */ /* 0x000fe20000410000 */
[----:B------:R-:W-:Y:S01]  /*1ce0*/  FMUL.FTZ R70, R28, R9 ;  /* 0x000000091c467220 */ /* 0x000fe20000410000 */
[----:B------:R-:W-:Y:S01]  /*1cf0*/  FMUL.FTZ R149, R29, R78 ;  /* 0x0000004e1d957220 */ /* 0x000fe20000410000 */
[----:B------:R-:W-:Y:S01]  /*1d00*/  FMUL.FTZ R74, R30, R47 ;  /* 0x0000002f1e4a7220 */ /* 0x000fe20000410000 */
[----:B0-----:R-:W-:Y:S02]  /*1d10*/  HADD2.F32 R21, -RZ, R10.H1_H1 ;  /* 0x3000000aff157230 */ /* 0x001fe40000004100 */
[----:B------:R-:W-:Y:S01]  /*1d20*/  FMUL.FTZ R20, R35, R40 ;  /* 0x0000002823147220 */ /* 0x000fe20000410000 */
[----:B------:R-:W-:-:S02]  /*1d30*/  HADD2.F32 R23, -RZ, R11.H0_H0 ;  /* 0x2000000bff177230 */ /* 0x000fc40000004100 */
[----:B------:R-:W-:Y:S01]  /*1d40*/  FMUL.FTZ R22, R37, R43 ;  /* 0x0000002b25167220 */ /* 0x000fe20000410000 */
[----:B------:R-:W-:Y:S01]  /*1d50*/  FMUL.FTZ R151, R24, R85 ;  /* 0x0000005518977220 */ /* 0x000fe20000410000 */
[----:B------:R-:W-:Y:S01]  /*1d60*/  FMUL.FTZ R82, R31, R90 ;  /* 0x0000005a1f527220 */ /* 0x000fe20000410000 */
[----:B------:R-:W-:Y:S01]  /*1d70*/  FMUL.FTZ R153, R25, R50 ;  /* 0x0000003219997220 */ /* 0x000fe20000410000 */
[----:B-1----:R0:W-:Y:S04]  /*1d80*/  STG.E.128 desc[UR28][R2.64], R12 ;  /* 0x0000000c02007986 */ /* 0x0021e8000c101d1c */
[----:B--2---:R0:W-:Y:S01]  /*1d90*/  STG.E.128 desc[UR28][R2.64+0x200], R4 ;  /* 0x0002000402007986 */ /* 0x0041e2000c101d1c */
[----:B------:R-:W-:Y:S05]  /*1da0*/  BRA.U !UP0, `(.L_x_3231) ;  /* 0x0000000108ac7547 */ /* 0x000fea000b800000 */
[----:B------:R-:W-:Y:S01]  /*1db0*/  BAR.SYNC.DEFER_BLOCKING 0x0 ;  /* 0x0000000000007b1d */ /* 0x000fe20000010000 */
[----:B0-----:R-:W-:Y:S01]  /*1dc0*/  FMUL.FTZ R12, R53, R33 ;  /* 0x00000021350c7220 */ /* 0x001fe20000410000 */
        /* <DEDUP_REMOVED lines=15> */
[----:B------:R-:W0:Y:S01]  /*1ec0*/  LDCU.128 UR8, c[0x0][0x430] ;  /* 0x00008600ff0877ac */ /* 0x000e220008000c00 */
[----:B------:R-:W-:-:S02]  /*1ed0*/  F2FP.F16.F32.PACK_AB R15, R2, R15 ;  /* 0x0000000f020f723e */ /* 0x000fc400000000ff */
[----:B------:R-:W-:Y:S02]  /*1ee0*/  F2FP.F16.F32.PACK_AB R14, R43, R14 ;  /* 0x0000000e2b0e723e */ /* 0x000fe400000000ff */
[----:B------:R-:W-:Y:S02]  /*1ef0*/  F2FP.F16.F32.PACK_AB R13, R40, R13 ;  /* 0x0000000d280d723e */ /* 0x000fe400000000ff */
[----:B------:R-:W-:Y:S02]  /*1f00*/  F2FP.F16.F32.PACK_AB R12, R39, R12 ;  /* 0x0000000c270c723e */ /* 0x000fe400000000ff */
[----:B------:R-:W-:Y:S02]  /*1f10*/  F2FP.F16.F32.PACK_AB R19, R4, R19 ;  /* 0x000000130413723e */ /* 0x000fe400000000ff */
[----:B------:R-:W-:Y:S01]  /*1f20*/  F2FP.F16.F32.PACK_AB R18, R89, R18 ;  /* 0x000000125912723e */ /* 0x000fe200000000ff */
[----:B------:R-:W-:Y:S01]  /*1f30*/  STS.128 [R118], R12 ;  /* 0x0000000c76007388 */ /* 0x000fe20000000c00 */
[----:B------:R-:W-:-:S02]  /*1f40*/  F2FP.F16.F32.PACK_AB R17, R84, R17 ;  /* 0x000000115411723e */ /* 0x000fc400000000ff */
[----:B------:R-:W-:Y:S01]  /*1f50*/  F2FP.F16.F32.PACK_AB R16, R9, R16 ;  /* 0x000000100910723e */ /* 0x000fe200000000ff */
[----:B0-----:R-:W-:-:S04]  /*1f60*/  UIMAD.WIDE.U32 UR30, UR32, UR8, UR6 ;  /* 0x00000008201e72a5 */ /* 0x001fc8000f8e0006 */
[----:B------:R-:W-:Y:S01]  /*1f70*/  STS.128 [R118+0x10], R16 ;  /* 0x0000101076007388 */ /* 0x000fe20000000c00 */
[----:B------:R-:W-:-:S03]  /*1f80*/  NOP ;  /* 0x0000000000007918 */ /* 0x000fc60000000000 */
[----:B------:R-:W0:Y:S01]  /*1f90*/  LDS.128 R4, [R119] ;  /* 0x0000000077047984 */ /* 0x000e220000000c00 */
[----:B------:R-:W-:Y:S01]  /*1fa0*/  UIMAD UR9, UR32, UR9, UR31 ;  /* 0x00000009200972a4 */ /* 0x000fe2000f8e021f */
[----:B------:R-:W-:Y:S02]  /*1fb0*/  UMOV UR8, UR30 ;  /* 0x0000001e00087c82 */ /* 0x000fe40008000000 */
[----:B------:R-:W1:Y:S01]  /*1fc0*/  LDS.128 R8, [R119+0x200] ;  /* 0x0002000077087984 */ /* 0x000e620000000c00 */
[----:B------:R-:W-:-:S04]  /*1fd0*/  UIMAD.WIDE.U32 UR8, UR12, UR10, UR8 ;  /* 0x0000000a0c0872a5 */ /* 0x000fc8000f8e0008 */
[----:B------:R-:W-:Y:S02]  /*1fe0*/  UIMAD UR11, UR12, UR11, UR9 ;  /* 0x0000000b0c0b72a4 */ /* 0x000fe4000f8e0209 */
[----:B------:R-:W-:-:S04]  /*1ff0*/  ULEA UR9, UP0, UR8, UR34, 0x1 ;  /* 0x0000002208097291 */ /* 0x000fc8000f8008ff */
[----:B------:R-:W-:Y:S02]  /*2000*/  ULEA.HI.X UR8, UR8, UR35, UR11, 0x1, UP0 ;  /* 0x0000002308087291 */ /* 0x000fe400080f0c0b */
[----:B------:R-:W-:-:S04]  /*2010*/  MOV R2, UR9 ;  /* 0x0000000900027c02 */ /* 0x000fc80008000f00 */
[----:B------:R-:W-:-:S03]  /*2020*/  MOV R3, UR8 ;  /* 0x0000000800037c02 */ /* 0x000fc60008000f00 */
[----:B------:R-:W-:-:S05]  /*2030*/  IMAD.WIDE.U32 R2, R0, 0x10, R2 ;  /* 0x0000001000027825 */ /* 0x000fca00078e0002 */
[----:B0-----:R2:W-:Y:S04]  /*2040*/  STG.E.128 desc[UR28][R2.64], R4 ;  /* 0x0000000402007986 */ /* 0x0015e8000c101d1c */
[----:B-1----:R2:W-:Y:S02]  /*2050*/  STG.E.128 desc[UR28][R2.64+0x200], R8 ;  /* 0x0002000802007986 */ /* 0x0025e4000c101d1c */
.L_x_3231:
[----:B------:R-:W-:Y:S01]  /*2060*/  FFMA.FTZ R129, R60, R116, R129 ;  /* 0x000000743c817223 */ /* 0x000fe20000010081 */
[----:B------:R-:W1:Y:S01]  /*2070*/  LDCU UR8, c[0x0][0x38c] ;  /* 0x00007180ff0877ac */ /* 0x000e620008000800 */
[----:B------:R-:W-:Y:S02]  /*2080*/  CS2R R98, SRZ ;  /* 0x0000000000627805 */ /* 0x000fe4000001ff00 */
[----:B------:R-:W-:Y:S01]  /*2090*/  CS2R R96, SRZ ;  /* 0x0000000000607805 */ /* 0x000fe2000001ff00 */
[----:B------:R-:W-:Y:S01]  /*20a0*/  FFMA.FTZ R0, R62, R117, R129 ;  /* 0x000000753e007223 */ /* 0x000fe20000010081 */
[----:B------:R-:W-:Y:S02]  /*20b0*/  CS2R R94, SRZ ;  /* 0x00000000005e7805 */ /* 0x000fe4000001ff00 */
[----:B------:R-:W-:Y:S02]  /*20c0*/  CS2R R92, SRZ ;  /* 0x00000000005c7805 */ /* 0x000fe4000001ff00 */
[----:B------:R-:W-:Y:S01]  /*20d0*/  CS2R R90, SRZ ;  /* 0x00000000005a7805 */ /* 0x000fe2000001ff00 */
[----:B0-2---:R-:W-:Y:S01]  /*20e0*/  FFMA.FTZ R3, R67, R114, R0 ;  /* 0x0000007243037223 */ /* 0x005fe20000010000 */
[----:B------:R-:W-:-:S02]  /*20f0*/  CS2R R88, SRZ ;  /* 0x0000000000587805 */ /* 0x000fc4000001ff00 */
[----:B------:R-:W-:Y:S02]  /*2100*/  CS2R R86, SRZ ;  /* 0x0000000000567805 */ /* 0x000fe4000001ff00 */
[----:B------:R-:W-:Y:S01]  /*2110*/  CS2R R84, SRZ ;  /* 0x0000000000547805 */ /* 0x000fe2000001ff00 */
[----:B------:R-:W-:Y:S01]  /*2120*/  FFMA.FTZ R0, R20, R115, R3 ;  /* 0x0000007314007223 */ /* 0x000fe20000010003 */
[--C-:B-----5:R-:W-:Y:S01]  /*2130*/  FADD.FTZ R59, R75, R126.reuse ;  /* 0x0000007e4b3b7221 */ /* 0x120fe20000010000 */
[--C-:B------:R-:W-:Y:S01]  /*2140*/  FADD.FTZ R58, R77, R126.reuse ;  /* 0x0000007e4d3a7221 */ /* 0x100fe20000010000 */
[----:B------:R-:W-:Y:S01]  /*2150*/  FADD.FTZ R57, R79, R126 ;  /* 0x0000007e4f397221 */ /* 0x000fe20000010000 */
[----:B------:R-:W-:Y:S01]  /*2160*/  FFMA.FTZ R3, R71, R112, R0 ;  /* 0x0000007047037223 */ /* 0x000fe20000010000 */
[--C-:B------:R-:W-:Y:S01]  /*2170*/  FADD.FTZ R56, R81, R126.reuse ;  /* 0x0000007e51387221 */ /* 0x100fe20000010000 */
[--C-:B------:R-:W-:Y:S01]  /*2180*/  FADD.FTZ R55, R83, R126.reuse ;  /* 0x0000007e53377221 */ /* 0x100fe20000010000 */
[----:B-1----:R-:W-:Y:S01]  /*2190*/  UISETP.GE.AND UP0, UPT, UR8, 0x1, UPT ;  /* 0x000000010800788c */ /* 0x002fe2000bf06270 */
[----:B------:R-:W-:Y:S01]  /*21a0*/  FFMA.FTZ R0, R22, R113, R3 ;  /* 0x0000007116007223 */ /* 0x000fe20000010003 */
[--C-:B------:R-:W-:Y:S01]  /*21b0*/  FADD.FTZ R54, R21, R126.reuse ;  /* 0x0000007e15367221 */ /* 0x100fe20000010000 */
[--C-:B------:R-:W-:Y:S01]  /*21c0*/  FADD.FTZ R53, R23, R126.reuse ;  /* 0x0000007e17357221 */ /* 0x100fe20000010000 */
[----:B------:R-:W-:Y:S01]  /*21d0*/  FADD.FTZ R52, R111, R126 ;  /* 0x0000007e6f347221 */ /* 0x000fe20000010000 */
[----:B------:R-:W-:Y:S01]  /*21e0*/  FFMA.FTZ R3, R73, R108, R0 ;  /* 0x0000006c49037223 */ /* 0x000fe20000010000 */
[--C-:B------:R-:W-:Y:S01]  /*21f0*/  FADD.FTZ R51, R131, R126.reuse ;  /* 0x0000007e83337221 */ /* 0x100fe20000010000 */
[--C-:B------:R-:W-:Y:S01]  /*2200*/  FADD.FTZ R50, R133, R126.reuse ;  /* 0x0000007e85327221 */ /* 0x100fe20000010000 */
[--C-:B------:R-:W-:Y:S01]  /*2210*/  FADD.FTZ R49, R135, R126.reuse ;  /* 0x0000007e87317221 */ /* 0x100fe20000010000 */
[----:B------:R-:W-:Y:S01]  /*2220*/  FFMA.FTZ R0, R68, R109, R3 ;  /* 0x0000006d44007223 */ /* 0x000fe20000010003 */
[--C-:B------:R-:W-:Y:S01]  /*2230*/  FADD.FTZ R48, R137, R126.reuse ;  /* 0x0000007e89307221 */ /* 0x100fe20000010000 */
[--C-:B------:R-:W-:Y:S01]  /*2240*/  FADD.FTZ R47, R139, R126.reuse ;  /* 0x0000007e8b2f7221 */ /* 0x100fe20000010000 */
[----:B------:R-:W-:Y:S01]  /*2250*/  FADD.FTZ R46, R141, R126 ;  /* 0x0000007e8d2e7221 */ /* 0x000fe20000010000 */
[----:B------:R-:W-:Y:S01]  /*2260*/  FFMA.FTZ R3, R147, R106, R0 ;  /* 0x0000006a93037223 */ /* 0x000fe20000010000 */
[--C-:B------:R-:W-:Y:S01]  /*2270*/  FADD.FTZ R45, R143, R126.reuse ;  /* 0x0000007e8f2d7221 */ /* 0x100fe20000010000 */
[----:B------:R-:W-:Y:S01]  /*2280*/  FADD.FTZ R44, R145, R126 ;  /* 0x0000007e912c7221 */ /* 0x000fe20000010000 */
[-C--:B------:R-:W-:Y:S01]  /*2290*/  FMUL.FTZ R43, R60, R128.reuse ;  /* 0x000000803c2b7220 */ /* 0x080fe20000410000 */
[----:B------:R-:W-:Y:S01]  /*22a0*/  FFMA.FTZ R0, R70, R107, R3 ;  /* 0x0000006b46007223 */ /* 0x000fe20000010003 */
[-C--:B------:R-:W-:Y:S01]  /*22b0*/  FMUL.FTZ R42, R62, R128.reuse ;  /* 0x000000803e2a7220 */ /* 0x080fe20000410000 */
[-C--:B------:R-:W-:Y:S01]  /*22c0*/  FMUL.FTZ R41, R67, R128.reuse ;  /* 0x0000008043297220 */ /* 0x080fe20000410000 */
[----:B------:R-:W-:Y:S01]  /*22d0*/  FMUL.FTZ R40, R20, R128 ;  /* 0x0000008014287220 */ /* 0x000fe20000410000 */
[----:B------:R-:W-:Y:S01]  /*22e0*/  FFMA.FTZ R3, R149, R104, R0 ;  /* 0x0000006895037223 */ /* 0x000fe20000010000 */
[-C--:B------:R-:W-:Y:S01]  /*22f0*/  FMUL.FTZ R39, R71, R128.reuse ;  /* 0x0000008047277220 */ /* 0x080fe20000410000 */
[-C--:B------:R-:W-:Y:S01]  /*2300*/  FMUL.FTZ R38, R22, R128.reuse ;  /* 0x0000008016267220 */ /* 0x080fe20000410000 */
        /* <DEDUP_REMOVED lines=9> */
[C---:B------:R-:W-:Y:S01]  /*23a0*/  FFMA.FTZ R0, R82.reuse, R103, R3 ;  /* 0x0000006752007223 */ /* 0x040fe20000010003 */
[-C--:B------:R-:W-:Y:S01]  /*23b0*/  FMUL.FTZ R30, R82, R128.reuse ;  /* 0x00000080521e7220 */ /* 0x080fe20000410000 */
[CC--:B------:R-:W-:Y:S01]  /*23c0*/  FMUL.FTZ R29, R153.reuse, R128.reuse ;  /* 0x00000080991d7220 */ /* 0x0c0fe20000410000 */
[----:B------:R-:W-:Y:S01]  /*23d0*/  FMUL.FTZ R28, R110, R128 ;  /* 0x000000806e1c7220 */ /* 0x000fe20000410000 */
[----:B------:R-:W-:-:S04]  /*23e0*/  FFMA.FTZ R129, R153, R100, R0 ;  /* 0x0000006499817223 */ /* 0x000fc80000010000 */
        /* <DEDUP_REMOVED lines=22> */
[----:B------:R-:W-:Y:S01]  /*2550*/  FMUL.FTZ R12, R56, R115 ;  /* 0x00000073380c7220 */ /* 0x000fe20000410000 */
[----:B------:R-:W-:Y:S01]  /*2560*/  FMUL.FTZ R11, R55, R112 ;  /* 0x00000070370b7220 */ /* 0x000fe20000410000 */
[----:B------:R-:W-:Y:S01]  /*2570*/  FMUL.FTZ R10, R54, R113 ;  /* 0x00000071360a7220 */ /* 0x000fe20000410000 */
[----:B------:R-:W-:Y:S01]  /*2580*/  FMUL.FTZ R9, R53, R108 ;  /* 0x0000006c35097220 */ /* 0x000fe20000410000 */
[----:B------:R-:W-:Y:S01]  /*2590*/  FMUL.FTZ R8, R52, R109 ;  /* 0x0000006d34087220 */ /* 0x000fe20000410000 */
[----:B------:R-:W-:Y:S01]  /*25a0*/  FMUL.FTZ R7, R51, R106 ;  /* 0x0000006a33077220 */ /* 0x000fe20000410000 */
[----:B------:R-:W-:Y:S01]  /*25b0*/  ISETP.EQ.AND P1, PT, R124, RZ, P1 ;  /* 0x000000ff7c00720c */ /* 0x000fe20000f22270 */
        /* <DEDUP_REMOVED lines=12> */
.L_x_3266:
        /* <DEDUP_REMOVED lines=9> */
[----:B--2---:R-:W-:Y:S02]  /*2710*/  UIMAD.WIDE.U32 UR30, UR8, UR34, URZ ;  /* 0x00000022081e72a5 */ /* 0x004fe4000f8e00ff */
[----:B---3--:R-:W-:Y:S02]  /*2720*/  UIMAD.WIDE.U32 UR10, UR8, UR36, URZ ;  /* 0x00000024080a72a5 */ /* 0x008fe4000f8e00ff */
        /* <DEDUP_REMOVED lines=17> */
[----:B------:R-:W-:Y:S01]  /*2840*/  ULOP3.LUT UR9, UR9, 0x100, URZ, 0xc0, !UPT ;  /* 0x0000010009097892 */ /* 0x000fe2000f8ec0ff */
[----:B----4-:R-:W-:-:S02]  /*2850*/  R2UR UR30, R65 ;  /* 0x00000000411e72ca */ /* 0x010fc400000e0000 */
        /* <DEDUP_REMOVED lines=11> */
[----:B-1----:R-:W-:Y:S01]  /*2910*/  FMUL.RZ R71, R65, 0.15915493667125701904 ;  /* 0x3e22f98341477820 */ /* 0x002fe2000040c000 */
        /* <DEDUP_REMOVED lines=46> */
[-C--:B------:R-:W-:Y:S01]  /*2c00*/  FMUL.FTZ R132, R47, R64.reuse ;  /* 0x000000402f847220 */ /* 0x080fe20000410000 */
[-C--:B------:R-:W-:Y:S01]  /*2c10*/  FMUL.FTZ R78, R51, R64.reuse ;  /* 0x00000040334e7220 */ /* 0x080fe20000410000 */
[-C--:B------:R-:W-:Y:S01]  /*2c20*/  FMUL.FTZ R82, R50, R64.reuse ;  /* 0x0000004032527220 */ /* 0x080fe20000410000 */
[-C--:B------:R-:W-:Y:S01]  /*2c30*/  FMUL.FTZ R110, R49, R64.reuse ;  /* 0x00000040316e7220 */ /* 0x080fe20000410000 */
[----:B------:R4:W5:Y:S01]  /*2c40*/  MUFU.EX2 R81, R65 ;  /* 0x0000004100517308 */ /* 0x0009620000000800 */
[-C--:B---3--:R-:W-:Y:S01]  /*2c50*/  FMUL.FTZ R66, R58, R64.reuse ;  /* 0x000000403a427220 */ /* 0x088fe20000410000 */
[----:B------:R-:W-:-:S06]  /*2c60*/  FMUL.FTZ R130, R48, R64 ;  /* 0x0000004030827220 */ /* 0x000fcc0000410000 */
[----:B------:R3:W1:Y:S01]  /*2c70*/  MUFU.EX2 R158, R66 ;  /* 0x00000042009e7308 */ /* 0x0006620000000800 */
[----:B----4-:R-:W-:-:S07]  /*2c80*/  FMUL.FTZ R65, R53, R64 ;  /* 0x0000004035417220 */ /* 0x010fce0000410000 */
[----:B------:R2:W4:Y:S01]  /*2c90*/  MUFU.EX2 R148, R65 ;  /* 0x0000004100947308 */ /* 0x0005220000000800 */
[----:B---3--:R-:W-:Y:S01]  /*2ca0*/  FMUL.FTZ R66, R52, R64 ;  /* 0x0000004034427220 */ /* 0x008fe20000410000 */
[C---:B-----5:R-:W-:Y:S01]  /*2cb0*/  FMUL.FTZ R80, R81.reuse, R80 ;  /* 0x0000005051507220 */ /* 0x060fe20000410000 */
[----:B------:R-:W-:-:S05]  /*2cc0*/  FMUL.FTZ R81, R81, R68 ;  /* 0x0000004451517220 */ /* 0x000fca0000410000 */
[----:B------:R3:W5:Y:S01]  /*2cd0*/  MUFU.EX2 R146, R66 ;  /* 0x0000004200927308 */ /* 0x0007620000000800 */
[----:B--2---:R-:W-:Y:S01]  /*2ce0*/  FMUL.FTZ R65, R61, R63 ;  /* 0x0000003f3d417220 */ /* 0x004fe20000410000 */
[C---:B-1----:R-:W-:Y:S01]  /*2cf0*/  FMUL.FTZ R159, R158.reuse, R159 ;  /* 0x0000009f9e9f7220 */ /* 0x042fe20000410000 */
[----:B------:R-:W-:Y:S02]  /*2d00*/  FMUL.FTZ R158, R158, R67 ;  /* 0x000000439e9e7220 */ /* 0x000fe40000410000 */
[----:B------:R-:W-:-:S03]  /*2d10*/  FFMA.FTZ R65, R60, R62, -R65 ;  /* 0x0000003e3c417223 */ /* 0x000fc60000010841 */
[----:B------:R-:W-:Y:S01]  /*2d20*/  MUFU.SIN R131, R71 ;  /* 0x0000004700837308 */ /* 0x000fe20000000400 */
[----:B---3--:R-:W-:Y:S01]  /*2d30*/  FMUL.FTZ R66, R60, R63 ;  /* 0x0000003f3c427220 */ /* 0x008fe20000410000 */
[----:B------:R-:W-:Y:S01]  /*2d40*/  FMUL.FTZ R60, R46, R64 ;  /* 0x000000402e3c7220 */ /* 0x000fe20000410000 */
[C---:B----4-:R-:W-:Y:S01]  /*2d50*/  FMUL.FTZ R149, R148.reuse, R149 ;  /* 0x0000009594957220 */ /* 0x050fe20000410000 */
[----:B------:R-:W-:Y:S01]  /*2d60*/  FMUL.FTZ R148, R148, R77 ;  /* 0x0000004d94947220 */ /* 0x000fe20000410000 */
[----:B------:R-:W-:Y:S01]  /*2d70*/  FFMA.FTZ R66, R61, R62, R66 ;  /* 0x0000003e3d427223 */ /* 0x000fe20000010042 */
[-C--:B------:R-:W-:Y:S01]  /*2d80*/  FMUL.FTZ R61, R45, R64.reuse ;  /* 0x000000402d3d7220 */ /* 0x080fe20000410000 */
[----:B------:R-:W-:Y:S01]  /*2d90*/  FMUL.FTZ R191, R0, R65 ;  /* 0x0000004100bf7220 */ /* 0x000fe20000410000 */
[----:B------:R1:W-:Y:S01]  /*2da0*/  MUFU.COS R141, R71 ;  /* 0x00000047008d7308 */ /* 0x0003e20000000000 */
[C---:B-----5:R-:W-:Y:S01]  /*2db0*/  FMUL.FTZ R147, R146.reuse, R147 ;  /* 0x0000009392937220 */ /* 0x060fe20000410000 */
[----:B------:R-:W-:Y:S01]  /*2dc0*/  FMUL.FTZ R146, R146, R79 ;  /* 0x0000004f92927220 */ /* 0x000fe20000410000 */
[-C--:B------:R-:W-:Y:S01]  /*2dd0*/  FMUL.FTZ R166, R21, R65.reuse ;  /* 0x0000004115a67220 */ /* 0x080fe20000410000 */
[-C--:B------:R-:W-:Y:S01]  /*2de0*/  FMUL.FTZ R167, R20, R65.reuse ;  /* 0x0000004114a77220 */ /* 0x080fe20000410000 */
[-C--:B------:R-:W-:Y:S01]  /*2df0*/  FMUL.FTZ R168, R19, R65.reuse ;  /* 0x0000004113a87220 */ /* 0x080fe20000410000 */
[-C--:B------:R-:W-:Y:S01]  /*2e00*/  FMUL.FTZ R169, R18, R65.reuse ;  /* 0x0000004112a97220 */ /* 0x080fe20000410000 */
[-C--:B------:R-:W-:Y:S01]  /*2e10*/  FMUL.FTZ R170, R17, R65.reuse ;  /* 0x0000004111aa7220 */ /* 0x080fe20000410000 */
[----:B------:R-:W-:Y:S01]  /*2e20*/  MUFU.SIN R133, R73 ;  /* 0x0000004900857308 */ /* 0x000fe20000000400 */
[----:B-1----:R-:W-:Y:S01]  /*2e30*/  FMUL.FTZ R71, R56, R64 ;  /* 0x0000004038477220 */ /* 0x002fe20000410000 */
[-C--:B------:R-:W-:Y:S01]  /*2e40*/  FMUL.FTZ R171, R16, R65.reuse ;  /* 0x0000004110ab7220 */ /* 0x080fe20000410000 */
[-C--:B------:R-:W-:Y:S01]  /*2e50*/  FMUL.FTZ R172, R15, R65.reuse ;  /* 0x000000410fac7220 */ /* 0x080fe20000410000 */
[-C--:B------:R-:W-:Y:S01]  /*2e60*/  FMUL.FTZ R173, R14, R65.reuse ;  /* 0x000000410ead7220 */ /* 0x080fe20000410000 */
[----:B------:R-:W-:Y:S01]  /*2e70*/  FMUL.FTZ R174, R13, R65 ;  /* 0x000000410dae7220 */ /* 0x000fe20000410000 */
        /* <DEDUP_REMOVED lines=9> */
[----:B------:R-:W-:Y:S01]  /*2f10*/  FMUL.FTZ R183, R20, -R66 ;  /* 0x8000004214b77220 */ /* 0x000fe20000410000 */
[----:B------:R-:W-:Y:S01]  /*2f20*/  MUFU.SIN R161, R69 ;  /* 0x0000004500a17308 */ /* 0x000fe20000000400 */
[----:B-1----:R-:W-:Y:S01]  /*2f30*/  FMUL.FTZ R73, R55, R64 ;  /* 0x0000004037497220 */ /* 0x002fe20000410000 */
[-C--:B------:R-:W-:Y:S01]  /*2f40*/  FMUL.FTZ R184, R19, -R66.reuse ;  /* 0x8000004213b87220 */ /* 0x080fe20000410000 */
[-C--:B------:R-:W-:Y:S01]  /*2f50*/  FMUL.FTZ R185, R18, -R66.reuse ;  /* 0x8000004212b97220 */ /* 0x080fe20000410000 */
[-C--:B------:R-:W-:Y:S01]  /*2f60*/  FMUL.FTZ R186, R17, -R66.reuse ;  /* 0x8000004211ba7220 */ /* 0x080fe20000410000 */
[-C--:B------:R-:W-:Y:S01]  /*2f70*/  FMUL.FTZ R187, R16, -R66.reuse ;  /* 0x8000004210bb7220 */ /* 0x080fe20000410000 */
[-C--:B------:R-:W-:Y:S01]  /*2f80*/  FMUL.FTZ R188, R15, -R66.reuse ;  /* 0x800000420fbc7220 */ /* 0x080fe20000410000 */
[-C--:B------:R-:W-:Y:S01]  /*2f90*/  FMUL.FTZ R189, R14, -R66.reuse ;  /* 0x800000420ebd7220 */ /* 0x080fe20000410000 */
[----:B------:R1:W-:Y:S01]  /*2fa0*/  MUFU.COS R163, R69 ;  /* 0x0000004500a37308 */ /* 0x0003e20000000000 */
[----:B------:R-:W-:-:S07]  /*2fb0*/  FMUL.FTZ R190, R13, -R66 ;  /* 0x800000420dbe7220 */ /* 0x000fce0000410000 */
[----:B------:R-:W-:Y:S01]  /*2fc0*/  MUFU.SIN R160, R75 ;  /* 0x0000004b00a07308 */ /* 0x000fe20000000400 */
[----:B-1----:R-:W-:-:S07]  /*2fd0*/  FMUL.FTZ R69, R57, R64 ;  /* 0x0000004039457220 */ /* 0x002fce0000410000 */
[----:B------:R1:W-:Y:S08]  /*2fe0*/  MUFU.COS R162, R75 ;  /* 0x0000004b00a27308 */ /* 0x0003f00000000000 */
[----:B------:R-:W2:Y:S01]  /*2ff0*/  MUFU.EX2 R132, R132 ;  /* 0x0000008400847308 */ /* 0x000ea20000000800 */
[-C--:B-1----:R-:W-:Y:S01]  /*3000*/  FMUL.FTZ R75, R54, R64.reuse ;  /* 0x00000040364b7220 */ /* 0x082fe20000410000 */
[----:B------:R-:W-:-:S06]  /*3010*/  FMUL.FTZ R64, R44, R64 ;  /* 0x000000402c407220 */ /* 0x000fcc0000410000 */
[----:B------:R-:W1:Y:S08]  /*3020*/  MUFU.EX2 R110, R110 ;  /* 0x0000006e006e7308 */ /* 0x000e700000000800 */
[----:B------:R-:W3:Y:S01]  /*3030*/  MUFU.EX2 R130, R130 ;  /* 0x0000008200827308 */ /* 0x000ee20000000800 */
[C---:B--2---:R-:W-:Y:S01]  /*3040*/  FMUL.FTZ R136, R132.reuse, R135 ;  /* 0x0000008784887220 */ /* 0x044fe20000410000 */
[----:B------:R-:W-:-:S06]  /*3050*/  FMUL.FTZ R137, R132, R137 ;  /* 0x0000008984897220 */ /* 0x000fcc0000410000 */
[----:B------:R2:W4:Y:S01]  /*3060*/  MUFU.EX2 R134, R60 ;  /* 0x0000003c00867308 */ /* 0x0005220000000800 */
[C---:B-1----:R-:W-:Y:S01]  /*3070*/  FMUL.FTZ R140, R110.reuse, R131 ;  /* 0x000000836e8c7220 */ /* 0x042fe20000410000 */
[----:B------:R-:W-:-:S06]  /*3080*/  FMUL.FTZ R141, R110, R141 ;  /* 0x0000008d6e8d7220 */ /* 0x000fcc0000410000 */
[----:B------:R-:W-:Y:S01]  /*3090*/  MUFU.COS R165, R164 ;  /* 0x000000a400a57308 */ /* 0x000fe20000000000 */
[----:B--2---:R-:W-:Y:S01]  /*30a0*/  MOV R60, UR9 ;  /* 0x00000009003c7c02 */ /* 0x004fe20008000f00 */
[----:B------:R-:W-:Y:S01]  /*30b0*/  UMOV UR9, 0x400 ;  /* 0x0000040000097882 */ /* 0x000fe20000000000 */
[----:B---3--:R-:W-:Y:S01]  /*30c0*/  FMUL.FTZ R138, R130, R133 ;  /* 0x00000085828a7220 */ /* 0x008fe20000410000 */
[----:B0-----:R-:W-:Y:S01]  /*30d0*/  ULEA UR10, UR10, UR9, 0x18 ;  /* 0x000000090a0a7291 */ /* 0x001fe2000f8ec0ff */
[----:B------:R-:W-:Y:S01]  /*30e0*/  IADD3 R60, PT, PT, R60, UR8, RZ ;  /* 0x000000083c3c7c10 */ /* 0x000fe2000fffe0ff */
[----:B------:R-:W-:Y:S01]  /*30f0*/  FMUL.FTZ R139, R130, R139 ;  /* 0x0000008b828b7220 */ /* 0x000fe20000410000 */
[----:B------:R-:W-:Y:S01]  /*3100*/  @P0 IADD3 R60, PT, PT, R125, 0x200, RZ ;  /* 0x000002007d3c0810 */ /* 0x000fe20007ffe0ff */
[----:B------:R-:W0:Y:S01]  /*3110*/  MUFU.EX2 R61, R61 ;  /* 0x0000003d003d7308 */ /* 0x000e220000000800 */
[C---:B----4-:R-:W-:Y:S01]  /*3120*/  FMUL.FTZ R135, R134.reuse, R163 ;  /* 0x000000a386877220 */ /* 0x050fe20000410000 */
[----:B------:R-:W-:Y:S01]  /*3130*/  FMUL.FTZ R134, R134, R161 ;  /* 0x000000a186867220 */ /* 0x000fe20000410000 */
[----:B------:R-:W-:Y:S01]  /*3140*/  LEA R60, R60, UR10, 0x3 ;  /* 0x0000000a3c3c7c11 */ /* 0x000fe2000f8e18ff */
[-C--:B------:R-:W-:Y:S01]  /*3150*/  FMUL.FTZ R161, R26, R65.reuse ;  /* 0x000000411aa17220 */ /* 0x080fe20000410000 */
[----:B------:R-:W-:-:S03]  /*3160*/  FMUL.FTZ R163, R24, R65 ;  /* 0x0000004118a37220 */ /* 0x000fc60000410000 */
[----:B------:R-:W1:Y:S01]  /*3170*/  MUFU.EX2 R64, R64 ;  /* 0x0000004000407308 */ /* 0x000e620000000800 */
[----:B------:R2:W-:Y:S07]  /*3180*/  STS.64 [R60+0x2510], R80 ;  /* 0x002510503c007388 */ /* 0x0005ee0000000a00 */
[----:B------:R-:W3:Y:S01]  /*3190*/  MUFU.EX2 R69, R69 ;  /* 0x0000004500457308 */ /* 0x000ee20000000800 */
[C---:B0-----:R-:W-:Y:S01]  /*31a0*/  FMUL.FTZ R133, R61.reuse, R162 ;  /* 0x000000a23d857220 */ /* 0x041fe20000410000 */
[----:B------:R-:W-:Y:S01]  /*31b0*/  FMUL.FTZ R132, R61, R160 ;  /* 0x000000a03d847220 */ /* 0x000fe20000410000 */
[-C--:B------:R-:W-:Y:S01]  /*31c0*/  FMUL.FTZ R160, R27, R65.reuse ;  /* 0x000000411ba07220 */ /* 0x080fe20000410000 */
[----:B------:R-:W-:-:S04]  /*31d0*/  FMUL.FTZ R162, R25, R65 ;  /* 0x0000004119a27220 */ /* 0x000fc80000410000 */
        /* <DEDUP_REMOVED lines=15> */
[----:B------:R3:W4:Y:S01]  /*32d0*/  MUFU.SIN R63, R164 ;  /* 0x000000a4003f7308 */ /* 0x0007220000000400 */
[C---:B0-----:R-:W-:Y:S01]  /*32e0*/  FMUL.FTZ R145, R78.reuse, R145 ;  /* 0x000000914e917220 */ /* 0x041fe20000410000 */
[----:B------:R-:W-:Y:S01]  /*32f0*/  FMUL.FTZ R144, R78, R83 ;  /* 0x000000534e907220 */ /* 0x000fe20000410000 */
[C---:B-1----:R-:W-:Y:S01]  /*3300*/  FMUL.FTZ R143, R82.reuse, R143 ;  /* 0x0000008f528f7220 */ /* 0x042fe20000410000 */
[----:B------:R-:W-:Y:S01]  /*3310*/  FMUL.FTZ R142, R82, R111 ;  /* 0x0000006f528e7220 */ /* 0x000fe20000410000 */
[----:B---3--:R-:W-:Y:S01]  /*3320*/  FMUL.FTZ R164, R23, R65 ;  /* 0x0000004117a47220 */ /* 0x008fe20000410000 */
[----:B----4-:R-:W-:Y:S01]  /*3330*/  FMUL.FTZ R130, R64, R63 ;  /* 0x0000003f40827220 */ /* 0x010fe20000410000 */
[----:B------:R-:W-:Y:S06]  /*3340*/  BAR.SYNC.DEFER_BLOCKING 0x0 ;  /* 0x0000000000007b1d */ /* 0x000fec0000010000 */
[----:B--2---:R-:W-:Y:S05]  /*3350*/  @P2 BRA `(.L_x_3234) ;  /* 0x0000000000282947 */ /* 0x004fea0003800000 */
[----:B------:R-:W-:Y:S01]  /*3360*/  UISETP.NE.AND UP0, UPT, UR22, UR33, UPT ;  /* 0x000000211600728c */ /* 0x000fe2000bf05270 */
[----:B------:R-:W-:Y:S01]  /*3370*/  HFMA2 R110, -RZ, RZ, 1.875, 0 ;  /* 0x3f800000ff6e7431 */ /* 0x000fe200000001ff */
[----:B------:R-:W-:-:S07]  /*3380*/  MOV R111, RZ ;  /* 0x000000ff006f7202 */ /* 0x000fce0000000f00 */
[----:B------:R-:W-:Y:S05]  /*3390*/  BRA.U !UP0, `(.L_x_3235) ;  /* 0x0000000108207547 */ /* 0x000fea000b800000 */
[----:B------:R-:W-:-:S04]  /*33a0*/  USHF.L.U32 UR9, UR22, 0x8, URZ ;  /* 0x0000000816097899 */ /* 0x000fc800080006ff */
[----:B------:R-:W-:-:S04]  /*33b0*/  ULOP3.LUT UR9, UR9, 0x100, URZ, 0xc0, !UPT ;  /* 0x0000010009097892 */ /* 0x000fc8000f8ec0ff */
[----:B------:R-:W-:-:S04]  /*33c0*/  UIADD3 UR9, UPT, UPT, UR9, UR8, URZ ;  /* 0x0000000809097290 */ /* 0x000fc8000fffe0ff */
[----:B------:R-:W-:-:S09]  /*33d0*/  ULEA UR9, UR9, UR10, 0x3 ;  /* 0x0000000a09097291 */ /* 0x000fd2000f8e18ff */
[----:B------:R-:W1:Y:S01]  /*33e0*/  LDS.64 R110, [UR9+0x2510] ;  /* 0x00251009ff6e7984 */ /* 0x000e620008000a00 */
[----:B------:R-:W-:Y:S05]  /*33f0*/  BRA `(.L_x_3235) ;  /* 0x0000000000087947 */ /* 0x000fea0003800000 */
.L_x_3234:
[----:B------:R-:W-:-:S06]  /*3400*/  LEA R110, R125, UR10, 0x3 ;  /* 0x0000000a7d6e7c11 */ /* 0x000fcc000f8e18ff */
[----:B------:R-:W0:Y:S02]  /*3410*/  LDS.64 R110, [R110+0x3518] ;  /* 0x003518006e6e7984 */ /* 0x000e240000000a00 */
.L_x_3235:
[----:B------:R-:W-:Y:S05]  /*3420*/  BSYNC.RECONVERGENT B0 ;  /* 0x0000000000007941 */ /* 0x000fea0003800200 */
.L_x_3233:
        /* <DEDUP_REMOVED lines=28> */
[----:B------:R-:W-:-:S03]  /*35f0*/  FADD.FTZ R61, R12, R61 ;  /* 0x0000003d0c3d7221 */ /* 0x000fc60000010000 */
        /* <DEDUP_REMOVED lines=14> */
[-C--:B------:R-:W-:Y:S01]  /*36e0*/  FFMA.FTZ R60, R81, R159.reuse, R60 ;  /* 0x0000009f513c7223 */ /* 0x080fe2000001003c */
        /* <DEDUP_REMOVED lines=81> */
[C---:B------:R-:W-:Y:S01]  /*3c00*/  FFMA.FTZ R60, R139.reuse, R63, -R60 ;  /* 0x0000003f8b3c7223 */ /* 0x040fe2000001083c */
[----:B------:R-:W-:Y:S01]  /*3c10*/  FADD.FTZ R65, R4, R65 ;  /* 0x0000004104417221 */ /* 0x000fe20000010000 */
[----:B------:R-:W-:Y:S01]  /*3c20*/  FFMA.FTZ R61, R139, R62, R61 ;  /* 0x0000003e8b3d7223 */ /* 0x000fe2000001003d */
[----:B------:R-:W-:Y:S01]  /*3c30*/  FMUL.FTZ R64, R134, R66 ;  /* 0x0000004286407220 */ /* 0x000fe20000410000 */
[----:B------:R-:W-:Y:S01]  /*3c40*/  FMUL.FTZ R62, R136, R60 ;  /* 0x0000003c883e7220 */ /* 0x000fe20000410000 */
[----:B------:R-:W-:Y:S01]  /*3c50*/  FMUL.FTZ R67, R134, R65 ;  /* 0x0000004186437220 */ /* 0x000fe20000410000 */
[----:B------:R-:W-:Y:S01]  /*3c60*/  FMUL.FTZ R63, R136, R61 ;  /* 0x0000003d883f7220 */ /* 0x000fe20000410000 */
        /* <DEDUP_REMOVED lines=8> */
[C---:B------:R-:W-:Y:S01]  /*3cf0*/  FMUL.FTZ R66, R132.reuse, R64 ;  /* 0x0000004084427220 */ /* 0x040fe20000410000 */
[C---:B------:R-:W-:Y:S01]  /*3d00*/  FFMA.FTZ R60, R135.reuse, R63, -R60 ;  /* 0x0000003f873c7223 */ /* 0x040fe2000001083c */
[CC--:B------:R-:W-:Y:S01]  /*3d10*/  FMUL.FTZ R65, R132.reuse, R67.reuse ;  /* 0x0000004384417220 */ /* 0x0c0fe20000410000 */
[----:B------:R-:W-:Y:S01]  /*3d20*/  FFMA.FTZ R61, R135, R62, R61 ;  /* 0x0000003e873d7223 */ /* 0x000fe2000001003d */
[C---:B------:R-:W-:Y:S01]  /*3d30*/  FFMA.FTZ R66, R133.reuse, R67, R66 ;  /* 0x0000004385427223 */ /* 0x040fe20000010042 */
[C---:B------:R-:W-:Y:S01]  /*3d40*/  FMUL.FTZ R62, R132.reuse, R60 ;  /* 0x0000003c843e7220 */ /* 0x040fe20000410000 */
[C---:B------:R-:W-:Y:S01]  /*3d50*/  FFMA.FTZ R64, R133.reuse, R64, -R65 ;  /* 0x0000004085407223 */ /* 0x040fe20000010841 */
[-C--:B------:R-:W-:Y:S01]  /*3d60*/  FMUL.FTZ R63, R132, R61.reuse ;  /* 0x0000003d843f7220 */ /* 0x080fe20000410000 */
[----:B------:R-:W-:Y:S01]  /*3d70*/  FADD.FTZ R66, RZ, R66 ;  /* 0x00000042ff427221 */ /* 0x000fe20000010000 */
[----:B------:R-:W-:Y:S01]  /*3d80*/  FFMA.FTZ R61, R133, R61, R62 ;  /* 0x0000003d853d7223 */ /* 0x000fe2000001003e */
[----:B------:R-:W-:Y:S01]  /*3d90*/  FFMA.FTZ R64, R45, R100, R64 ;  /* 0x000000642d407223 */ /* 0x000fe20000010040 */
[----:B------:R-:W-:Y:S01]  /*3da0*/  FFMA.FTZ R60, R133, R60, -R63 ;  /* 0x0000003c853c7223 */ /* 0x000fe2000001083f */
[C---:B------:R-:W-:Y:S01]  /*3db0*/  FMUL.FTZ R68, R130.reuse, R66 ;  /* 0x0000004282447220 */ /* 0x040fe20000410000 */
[CC--:B------:R-:W-:Y:S01]  /*3dc0*/  FMUL.FTZ R63, R130.reuse, R61.reuse ;  /* 0x0000003d823f7220 */ /* 0x0c0fe20000410000 */
[C---:B------:R-:W-:Y:S01]  /*3dd0*/  FMUL.FTZ R67, R130.reuse, R64 ;  /* 0x0000004082437220 */ /* 0x040fe20000410000 */
[----:B------:R-:W-:Y:S01]  /*3de0*/  FMUL.FTZ R62, R130, R60 ;  /* 0x0000003c823e7220 */ /* 0x000fe20000410000 */
[C---:B------:R-:W-:Y:S01]  /*3df0*/  FFMA.FTZ R65, R131.reuse, R64, -R68 ;  /* 0x0000004083417223 */ /* 0x040fe20000010844 */
[C---:B------:R-:W-:Y:S01]  /*3e00*/  FFMA.FTZ R60, R131.reuse, R60, -R63 ;  /* 0x0000003c833c7223 */ /* 0x040fe2000001083f */
[C---:B------:R-:W-:Y:S01]  /*3e10*/  FFMA.FTZ R67, R131.reuse, R66, R67 ;  /* 0x0000004283437223 */ /* 0x040fe20000010043 */
[----:B------:R-:W-:Y:S01]  /*3e20*/  FFMA.FTZ R61, R131, R61, R62 ;  /* 0x0000003d833d7223 */ /* 0x000fe2000001003e */
[----:B------:R-:W-:-:S02]  /*3e30*/  FADD.FTZ R62, R2, R65 ;  /* 0x00000041023e7221 */ /* 0x000fc40000010000 */
        /* <DEDUP_REMOVED lines=107> */
.L_x_3294:
        /* <DEDUP_REMOVED lines=13> */
.L_x_3297:
[----:B------:R-:W-:-:S03]  /*45c0*/  UMOV UR9, 0xffffffff ;  /* 0xffffffff00097882 */ /* 0x000fc60000000000 */
[----:B------:R-:W-:Y:S05]  /*45d0*/  BRA.DIV UR9, `(.L_x_3239) ;  /* 0x0000005a09d07947 */ /* 0x000fea000b800000 */
.L_x_3300:
[----:B------:R-:W-:-:S03]  /*45e0*/  UMOV UR9, 0xffffffff ;  /* 0xffffffff00097882 */ /* 0x000fc60000000000 */
[----:B------:R-:W-:Y:S05]  /*45f0*/  BRA.DIV UR9, `(.L_x_3240) ;  /* 0x0000005a09f07947 */ /* 0x000fea000b800000 */
.L_x_3303:
[----:B------:R-:W-:-:S03]  /*4600*/  UMOV UR9, 0xffffffff ;  /* 0xffffffff00097882 */ /* 0x000fc60000000000 */
[----:B------:R-:W-:Y:S05]  /*4610*/  BRA.DIV UR9, `(.L_x_3241) ;  /* 0x0000005e09107947 */ /* 0x000fea000b800000 */
.L_x_3306:
        /* <DEDUP_REMOVED lines=10> */
.L_x_3316:
        /* <DEDUP_REMOVED lines=45> */
.L_x_3236:
[----:B------:R-:W-:Y:S05]  /*4990*/  WARPSYNC.ALL ;  /* 0x0000000000007948 */ /* 0x000fea0003800000 */
[C---:B--2---:R-:W-:Y:S01]  /*49a0*/  FMUL.FTZ R62, R130.reuse, R190 ;  /* 0x000000be823e7220 */ /* 0x044fe20000410000 */
[CC--:B------:R-:W-:Y:S01]  /*49b0*/  FMUL.FTZ R63, R130.reuse, R174.reuse ;  /* 0x000000ae823f7220 */ /* 0x0c0fe20000410000 */
[CC--:B01----:R-:W-:Y:S01]  /*49c0*/  FMUL.FTZ R60, R130.reuse, R111.reuse ;  /* 0x0000006f823c7220 */ /* 0x0c3fe20000410000 */
[C---:B------:R-:W-:Y:S01]  /*49d0*/  FMUL.FTZ R61, R131.reuse, R111 ;  /* 0x0000006f833d7220 */ /* 0x040fe20000410000 */
[C---:B------:R-:W-:Y:S01]  /*49e0*/  FFMA.FTZ R62, R131.reuse, R174, R62 ;  /* 0x000000ae833e7223 */ /* 0x040fe2000001003e */
[C---:B------:R-:W-:Y:S01]  /*49f0*/  FFMA.FTZ R64, R131.reuse, R190, -R63 ;  /* 0x000000be83407223 */ /* 0x040fe2000001083f */
[-C--:B------:R-:W-:Y:S01]  /*4a00*/  FFMA.FTZ R60, R131, R110.reuse, -R60 ;  /* 0x0000006e833c7223 */ /* 0x080fe2000001083c */
[----:B------:R-:W-:Y:S01]  /*4a10*/  FFMA.FTZ R61, -R130, R110, -R61 ;  /* 0x0000006e823d7223 */ /* 0x000fe2000001093d */
[----:B------:R-:W-:Y:S01]  /*4a20*/  FADD.FTZ R62, R173, R62 ;  /* 0x0000003ead3e7221 */ /* 0x000fe20000010000 */
[----:B------:R-:W-:Y:S01]  /*4a30*/  FADD.FTZ R64, R189, R64 ;  /* 0x00000040bd407221 */ /* 0x000fe20000010000 */
[----:B------:R-:W-:Y:S01]  /*4a40*/  BAR.SYNC.DEFER_BLOCKING 0x0 ;  /* 0x0000000000007b1d */ /* 0x000fe20000010000 */
        /* <DEDUP_REMOVED lines=8> */
[----:B------:R-:W-:Y:S01]  /*4ad0*/  FMUL.FTZ R61, R134, R68 ;  /* 0x00000044863d7220 */ /* 0x000fe20000410000 */
[----:B------:R-:W-:Y:S01]  /*4ae0*/  FADD.FTZ R65, R188, R65 ;  /* 0x00000041bc417221 */ /* 0x000fe20000010000 */
[-C--:B------:R-:W-:Y:S01]  /*4af0*/  FMUL.FTZ R60, R134, R66.reuse ;  /* 0x00000042863c7220 */ /* 0x080fe20000410000 */
[----:B------:R-:W-:Y:S01]  /*4b00*/  FADD.FTZ R63, R172, R63 ;  /* 0x0000003fac3f7221 */ /* 0x000fe20000010000 */
[C---:B------:R-:W-:Y:S01]  /*4b10*/  FFMA.FTZ R61, R135.reuse, R66, R61 ;  /* 0x00000042873d7223 */ /* 0x040fe2000001003d */
[C---:B------:R-:W-:Y:S01]  /*4b20*/  FMUL.FTZ R62, R134.reuse, R65 ;  /* 0x00000041863e7220 */ /* 0x040fe20000410000 */
[C---:B------:R-:W-:Y:S01]  /*4b30*/  FFMA.FTZ R60, R135.reuse, R68, -R60 ;  /* 0x00000044873c7223 */ /* 0x040fe2000001083c */
[----:B------:R-:W-:Y:S01]  /*4b40*/  FMUL.FTZ R64, R134, R63 ;  /* 0x0000003f86407220 */ /* 0x000fe20000410000 */
[C---:B------:R-:W-:Y:S01]  /*4b50*/  FMUL.FTZ R67, R136.reuse, R61 ;  /* 0x0000003d88437220 */ /* 0x040fe20000410000 */
[C---:B------:R-:W-:Y:S01]  /*4b60*/  FFMA.FTZ R62, R135.reuse, R63, R62 ;  /* 0x0000003f873e7223 */ /* 0x040fe2000001003e */
[CC--:B------:R-:W-:Y:S01]  /*4b70*/  FMUL.FTZ R66, R136.reuse, R60.reuse ;  /* 0x0000003c88427220 */ /* 0x0c0fe20000410000 */
[----:B------:R-:W-:Y:S01]  /*4b80*/  FFMA.FTZ R64, R135, R65, -R64 ;  /* 0x0000004187407223 */ /* 0x000fe20000010840 */
[----:B------:R-:W-:Y:S01]  /*4b90*/  FFMA.FTZ R67, R137, R60, -R67 ;  /* 0x0000003c89437223 */ /* 0x000fe20000010843 */
[----:B------:R-:W-:Y:S01]  /*4ba0*/  FADD.FTZ R62, R171, R62 ;  /* 0x0000003eab3e7221 */ /* 0x000fe20000010000 */
[----:B------:R-:W-:Y:S01]  /*4bb0*/  FFMA.FTZ R66, R137, R61, R66 ;  /* 0x0000003d89427223 */ /* 0x000fe20000010042 */
[----:B------:R-:W-:Y:S01]  /*4bc0*/  FADD.FTZ R64, R187, R64 ;  /* 0x00000040bb407221 */ /* 0x000fe20000010000 */
[----:B------:R-:W0:Y:S01]  /*4bd0*/  LDS.64 R60, [R122+0x8] ;  /* 0x000008007a3c7984 */ /* 0x000e220000000a00 */
[----:B------:R-:W-:Y:S01]  /*4be0*/  FMUL.FTZ R68, R136, R62 ;  /* 0x0000003e88447220 */ /* 0x000fe20000410000 */
[-C--:B------:R-:W-:Y:S01]  /*4bf0*/  FMUL.FTZ R70, R138, R67.reuse ;  /* 0x000000438a467220 */ /* 0x080fe20000410000 */
[----:B------:R-:W-:Y:S01]  /*4c00*/  FMUL.FTZ R63, R136, R64 ;  /* 0x00000040883f7220 */ /* 0x000fe20000410000 */
[----:B------:R-:W-:Y:S01]  /*4c10*/  FMUL.FTZ R72, R138, R66 ;  /* 0x000000428a487220 */ /* 0x000fe20000410000 */
[----:B------:R-:W-:Y:S01]  /*4c20*/  FFMA.FTZ R65, R137, R64, -R68 ;  /* 0x0000004089417223 */ /* 0x000fe20000010844 */
[----:B------:R-:W-:Y:S01]  /*4c30*/  FFMA.FTZ R70, R139, R66, R70 ;  /* 0x000000428b467223 */ /* 0x000fe20000010046 */
[----:B------:R-:W-:Y:S01]  /*4c40*/  FFMA.FTZ R63, R137, R62, R63 ;  /* 0x0000003e893f7223 */ /* 0x000fe2000001003f */
[----:B------:R-:W-:Y:S01]  /*4c50*/  FFMA.FTZ R72, R139, R67, -R72 ;  /* 0x000000438b487223 */ /* 0x000fe20000010848 */
[----:B------:R-:W-:Y:S01]  /*4c60*/  FADD.FTZ R65, R186, R65 ;  /* 0x00000041ba417221 */ /* 0x000fe20000010000 */
[----:B------:R-:W-:Y:S01]  /*4c70*/  FMUL.FTZ R64, R140, R70 ;  /* 0x000000468c407220 */ /* 0x000fe20000410000 */
[----:B------:R-:W-:Y:S01]  /*4c80*/  FADD.FTZ R63, R170, R63 ;  /* 0x0000003faa3f7221 */ /* 0x000fe20000010000 */
[-C--:B------:R-:W-:Y:S01]  /*4c90*/  FMUL.FTZ R67, R140, R72.reuse ;  /* 0x000000488c437220 */ /* 0x080fe20000410000 */
        /* <DEDUP_REMOVED lines=8> */
[----:B------:R-:W-:Y:S01]  /*4d20*/  FADD.FTZ R62, R169, R62 ;  /* 0x0000003ea93e7221 */ /* 0x000fe20000010000 */
[----:B------:R-:W-:Y:S01]  /*4d30*/  FFMA.FTZ R67, R143, R67, R66 ;  /* 0x000000438f437223 */ /* 0x000fe20000010042 */
[----:B------:R-:W-:Y:S01]  /*4d40*/  FADD.FTZ R64, R185, R64 ;  /* 0x00000040b9407221 */ /* 0x000fe20000010000 */
[----:B------:R-:W-:Y:S01]  /*4d50*/  FFMA.FTZ R72, R143, R72, -R63 ;  /* 0x000000488f487223 */ /* 0x000fe2000001083f */
[----:B------:R-:W-:Y:S01]  /*4d60*/  FMUL.FTZ R66, R140, R62 ;  /* 0x0000003e8c427220 */ /* 0x000fe20000410000 */
[-C--:B------:R-:W-:Y:S01]  /*4d70*/  FMUL.FTZ R70, R144, R67.reuse ;  /* 0x0000004390467220 */ /* 0x080fe20000410000 */
[----:B------:R-:W-:Y:S01]  /*4d80*/  FMUL.FTZ R63, R140, R64 ;  /* 0x000000408c3f7220 */ /* 0x000fe20000410000 */
[----:B------:R-:W-:Y:S01]  /*4d90*/  FMUL.FTZ R68, R144, R72 ;  /* 0x0000004890447220 */ /* 0x000fe20000410000 */
[----:B------:R-:W-:Y:S01]  /*4da0*/  FFMA.FTZ R65, R141, R64, -R66 ;  /* 0x000000408d417223 */ /* 0x000fe20000010842 */
[----:B------:R-:W-:Y:S01]  /*4db0*/  FFMA.FTZ R70, R145, R72, -R70 ;  /* 0x0000004891467223 */ /* 0x000fe20000010846 */
[----:B------:R-:W-:Y:S01]  /*4dc0*/  FFMA.FTZ R63, R141, R62, R63 ;  /* 0x0000003e8d3f7223 */ /* 0x000fe2000001003f */
[----:B------:R-:W-:Y:S01]  /*4dd0*/  FFMA.FTZ R68, R145, R67, R68 ;  /* 0x0000004391447223 */ /* 0x000fe20000010044 */
[----:B------:R-:W-:Y:S01]  /*4de0*/  FADD.FTZ R65, R184, R65 ;  /* 0x00000041b8417221 */ /* 0x000fe20000010000 */
[----:B------:R-:W-:Y:S01]  /*4df0*/  FMUL.FTZ R64, R146, R70 ;  /* 0x0000004692407220 */ /* 0x000fe20000410000 */
[----:B------:R-:W-:Y:S01]  /*4e00*/  FADD.FTZ R63, R168, R63 ;  /* 0x0000003fa83f7221 */ /* 0x000fe20000010000 */
[-C--:B------:R-:W-:Y:S01]  /*4e10*/  FMUL.FTZ R67, R146, R68.reuse ;  /* 0x0000004492437220 */ /* 0x080fe20000410000 */
[C---:B------:R-:W-:Y:S01]  /*4e20*/  FMUL.FTZ R62, R142.reuse, R65 ;  /* 0x000000418e3e7220 */ /* 0x040fe20000410000 */
[C---:B------:R-:W-:Y:S01]  /*4e30*/  FFMA.FTZ R68, R147.reuse, R68, R64 ;  /* 0x0000004493447223 */ /* 0x040fe20000010040 */
[-C--:B------:R-:W-:Y:S01]  /*4e40*/  FMUL.FTZ R66, R142, R63.reuse ;  /* 0x0000003f8e427220 */ /* 0x080fe20000410000 */
[----:B------:R-:W-:Y:S01]  /*4e50*/  FFMA.FTZ R67, R147, R70, -R67 ;  /* 0x0000004693437223 */ /* 0x000fe20000010843 */
[----:B------:R-:W-:Y:S01]  /*4e60*/  FFMA.FTZ R64, R143, R63, R62 ;  /* 0x0000003f8f407223 */ /* 0x000fe2000001003e */
[C---:B0-----:R-:W-:Y:S01]  /*4e70*/  FMUL.FTZ R62, R81.reuse, R60 ;  /* 0x0000003c513e7220 */ /* 0x041fe20000410000 */
[----:B------:R-:W-:Y:S01]  /*4e80*/  FMUL.FTZ R63, R81, R61 ;  /* 0x0000003d513f7220 */ /* 0x000fe20000410000 */
[----:B------:R-:W-:Y:S01]  /*4e90*/  FMUL.FTZ R70, R148, R68 ;  /* 0x0000004494467220 */ /* 0x000fe20000410000 */
[----:B------:R-:W-:Y:S01]  /*4ea0*/  FFMA.FTZ R66, R143, R65, -R66 ;  /* 0x000000418f427223 */ /* 0x000fe20000010842 */
[C---:B------:R-:W-:Y:S01]  /*4eb0*/  FFMA.FTZ R62, R80.reuse, R61, R62 ;  /* 0x0000003d503e7223 */ /* 0x040fe2000001003e */
[----:B------:R-:W-:Y:S01]  /*4ec0*/  FFMA.FTZ R218, R80, R60, -R63 ;  /* 0x0000003c50da7223 */ /* 0x000fe2000001083f */
[-C--:B------:R-:W-:Y:S01]  /*4ed0*/  FMUL.FTZ R61, R148, R67.reuse ;  /* 0x00000043943d7220 */ /* 0x080fe20000410000 */
[----:B------:R-:W-:Y:S01]  /*4ee0*/  FFMA.FTZ R70, R149, R67, -R70 ;  /* 0x0000004395467223 */ /* 0x000fe20000010846 */
[----:B------:R-:W-:Y:S01]  /*4ef0*/  FADD.FTZ R203, RZ, R62 ;  /* 0x0000003effcb7221 */ /* 0x000fe20000010000 */
[----:B------:R-:W-:Y:S01]  /*4f00*/  FFMA.FTZ R218, R59, R116, R218 ;  /* 0x000000743bda7223 */ /* 0x000fe200000100da */
[----:B------:R-:W-:Y:S01]  /*4f10*/  FFMA.FTZ R68, R149, R68, R61 ;  /* 0x0000004495447223 */ /* 0x000fe2000001003d */
[----:B------:R-:W-:Y:S01]  /*4f20*/  FADD.FTZ R64, R167, R64 ;  /* 0x00000040a7407221 */ /* 0x000fe20000010000 */
[CC--:B------:R-:W-:Y:S01]  /*4f30*/  FMUL.FTZ R61, R158.reuse, R203.reuse ;  /* 0x000000cb9e3d7220 */ /* 0x0c0fe20000410000 */
[----:B------:R-:W-:Y:S01]  /*4f40*/  FMUL.FTZ R60, R158, R218 ;  /* 0x000000da9e3c7220 */ /* 0x000fe20000410000 */
[C---:B------:R-:W-:Y:S01]  /*4f50*/  FMUL.FTZ R62, R150.reuse, R70 ;  /* 0x00000046963e7220 */ /* 0x040fe20000410000 */
[----:B------:R-:W-:Y:S01]  /*4f60*/  FADD.FTZ R66, R183, R66 ;  /* 0x00000042b7427221 */ /* 0x000fe20000010000 */
[C---:B------:R-:W-:Y:S01]  /*4f70*/  FFMA.FTZ R61, R159.reuse, R218, -R61 ;  /* 0x000000da9f3d7223 */ /* 0x040fe2000001083d */
[----:B------:R-:W-:Y:S01]  /*4f80*/  FFMA.FTZ R60, R159, R203, R60 ;  /* 0x000000cb9f3c7223 */ /* 0x000fe2000001003c */
[----:B------:R-:W-:Y:S01]  /*4f90*/  FMUL.FTZ R63, R150, R68 ;  /* 0x00000044963f7220 */ /* 0x000fe20000410000 */
[----:B------:R-:W-:Y:S01]  /*4fa0*/  FMUL.FTZ R65, R144, R64 ;  /* 0x0000004090417220 */ /* 0x000fe20000410000 */
[----:B------:R-:W-:Y:S01]  /*4fb0*/  FFMA.FTZ R215, R58, R117, R61 ;  /* 0x000000753ad77223 */ /* 0x000fe2000001003d */
[----:B------:R-:W-:Y:S01]  /*4fc0*/  FADD.FTZ R200, RZ, R60 ;  /* 0x0000003cffc87221 */ /* 0x000fe20000010000 */
[C---:B------:R-:W-:Y:S01]  /*4fd0*/  FFMA.FTZ R68, R151.reuse, R68, R62 ;  /* 0x0000004497447223 */ /* 0x040fe2000001003e */
[----:B------:R-:W-:Y:S01]  /*4fe0*/  FMUL.FTZ R62, R144, R66 ;  /* 0x00000042903e7220 */ /* 0x000fe20000410000 */
[CC--:B------:R-:W-:Y:S01]  /*4ff0*/  FMUL.FTZ R61, R156.reuse, R215.reuse ;  /* 0x000000d79c3d7220 */ /* 0x0c0fe20000410000 */
[----:B------:R-:W-:Y:S01]  /*5000*/  FMUL.FTZ R60, R156, R200 ;  /* 0x000000c89c3c7220 */ /* 0x000fe20000410000 */
[----:B------:R-:W-:Y:S01]  /*5010*/  FFMA.FTZ R70, R151, R70, -R63 ;  /* 0x0000004697467223 */ /* 0x000fe2000001083f */
[----:B------:R-:W-:Y:S01]  /*5020*/  FFMA.FTZ R65, R145, R66, -R65 ;  /* 0x0000004291417223 */ /* 0x000fe20000010841 */
[C---:B------:R-:W-:Y:S01]  /*5030*/  FFMA.FTZ R61, R157.reuse, R200, R61 ;  /* 0x000000c89d3d7223 */ /* 0x040fe2000001003d */
[----:B------:R-:W-:Y:S01]  /*5040*/  FFMA.FTZ R60, R157, R215, -R60 ;  /* 0x000000d79d3c7223 */ /* 0x000fe2000001083c */
[----:B------:R-:W-:Y:S01]  /*5050*/  FFMA.FTZ R63, R145, R64, R62 ;  /* 0x00000040913f7223 */ /* 0x000fe2000001003e */
[----:B------:R-:W-:Y:S01]  /*5060*/  FMUL.FTZ R62, R152, R70 ;  /* 0x00000046983e7220 */ /* 0x000fe20000410000 */
[----:B------:R-:W-:Y:S01]  /*5070*/  FADD.FTZ R201, RZ, R61 ;  /* 0x0000003dffc97221 */ /* 0x000fe20000010000 */
[----:B------:R-:W-:Y:S01]  /*5080*/  FFMA.FTZ R216, R57, R114, R60 ;  /* 0x0000007239d87223 */ /* 0x000fe2000001003c */
[----:B------:R-:W-:Y:S01]  /*5090*/  FADD.FTZ R65, R182, R65 ;  /* 0x00000041b6417221 */ /* 0x000fe20000010000 */
[----:B------:R-:W-:Y:S01]  /*50a0*/  FMUL.FTZ R69, R152, R68 ;  /* 0x0000004498457220 */ /* 0x000fe20000410000 */
[CC--:B------:R-:W-:Y:S01]  /*50b0*/  FMUL.FTZ R61, R154.reuse, R201.reuse ;  /* 0x000000c99a3d7220 */ /* 0x0c0fe20000410000 */
[----:B------:R-:W-:Y:S01]  /*50c0*/  FMUL.FTZ R60, R154, R216 ;  /* 0x000000d89a3c7220 */ /* 0x000fe20000410000 */
[----:B------:R-:W-:Y:S01]  /*50d0*/  FADD.FTZ R63, R166, R63 ;  /* 0x0000003fa63f7221 */ /* 0x000fe20000010000 */
[----:B------:R-:W-:Y:S01]  /*50e0*/  FFMA.FTZ R67, R153, R68, R62 ;  /* 0x0000004499437223 */ /* 0x000fe2000001003e */
[C---:B------:R-:W-:Y:S01]  /*50f0*/  FFMA.FTZ R61, R155.reuse, R216, -R61 ;  /* 0x000000d89b3d7223 */ /* 0x040fe2000001083d */
[----:B------:R-:W-:Y:S01]  /*5100*/  FFMA.FTZ R60, R155, R201, R60 ;  /* 0x000000c99b3c7223 */ /* 0x000fe2000001003c */
[----:B------:R-:W-:Y:S01]  /*5110*/  FMUL.FTZ R62, R146, R65 ;  /* 0x00000041923e7220 */ /* 0x000fe20000410000 */
[----:B------:R-:W-:Y:S01]  /*5120*/  FFMA.FTZ R69, R153, R70, -R69 ;  /* 0x0000004699457223 */ /* 0x000fe20000010845 */
[----:B------:R-:W-:Y:S01]  /*5130*/  FADD.FTZ R214, R12, R61 ;  /* 0x0000003d0cd67221 */ /* 0x000fe20000010000 */
[----:B------:R-:W-:Y:S01]  /*5140*/  FADD.FTZ R198, RZ, R60 ;  /* 0x0000003cffc67221 */ /* 0x000fe20000010000 */
[-C--:B------:R-:W-:Y:S01]  /*5150*/  FMUL.FTZ R64, R146, R63.reuse ;  /* 0x0000003f92407220 */ /* 0x080fe20000410000 */
[C---:B------:R-:W-:Y:S01]  /*5160*/  FFMA.FTZ R66, R147.reuse, R63, R62 ;  /* 0x0000003f93427223 */ /* 0x040fe2000001003e */
[C---:B------:R-:W-:Y:S01]  /*5170*/  FMUL.FTZ R61, R152.reuse, R214 ;  /* 0x000000d6983d7220 */ /* 0x040fe20000410000 */
[-C--:B------:R-:W-:Y:S01]  /*5180*/  FMUL.FTZ R60, R152, R198.reuse ;  /* 0x000000c6983c7220 */ /* 0x080fe20000410000 */
[C---:B------:R-:W-:Y:S01]  /*5190*/  FMUL.FTZ R62, R154.reuse, R69 ;  /* 0x000000459a3e7220 */ /* 0x040fe20000410000 */
[----:B------:R-:W-:Y:S01]  /*51a0*/  FFMA.FTZ R68, R147, R65, -R64 ;  /* 0x0000004193447223 */ /* 0x000fe20000010840 */
[C---:B------:R-:W-:Y:S01]  /*51b0*/  FFMA.FTZ R61, R153.reuse, R198, R61 ;  /* 0x000000c6993d7223 */ /* 0x040fe2000001003d */
[----:B------:R-:W-:Y:S01]  /*51c0*/  FFMA.FTZ R60, R153, R214, -R60 ;  /* 0x000000d6993c7223 */ /* 0x000fe2000001083c */
[-C--:B------:R-:W-:Y:S01]  /*51d0*/  FMUL.FTZ R64, R154, R67.reuse ;  /* 0x000000439a407220 */ /* 0x080fe20000410000 */
[----:B------:R-:W-:Y:S01]  /*51e0*/  FADD.FTZ R66, R165, R66 ;  /* 0x00000042a5427221 */ /* 0x000fe20000010000 */
[----:B------:R-:W-:Y:S01]  /*51f0*/  FADD.FTZ R199, RZ, R61 ;  /* 0x0000003dffc77221 */ /* 0x000fe20000010000 */
[----:B------:R-:W-:Y:S01]  /*5200*/  FADD.FTZ R213, R11, R60 ;  /* 0x0000003c0bd57221 */ /* 0x000fe20000010000 */
[C---:B------:R-:W-:Y:S01]  /*5210*/  FFMA.FTZ R60, R155.reuse, R67, R62 ;  /* 0x000000439b3c7223 */ /* 0x040fe2000001003e */
[----:B------:R-:W-:Y:S01]  /*5220*/  FFMA.FTZ R69, R155, R69, -R64 ;  /* 0x000000459b457223 */ /* 0x000fe20000010840 */
[C---:B------:R-:W-:Y:S01]  /*5230*/  FMUL.FTZ R62, R150.reuse, R199 ;  /* 0x000000c7963e7220 */ /* 0x040fe20000410000 */
[-C--:B------:R-:W-:Y:S01]  /*5240*/  FMUL.FTZ R64, R150, R213.reuse ;  /* 0x000000d596407220 */ /* 0x080fe20000410000 */
[----:B------:R-:W-:Y:S01]  /*5250*/  FMUL.FTZ R72, R156, R60 ;  /* 0x0000003c9c487220 */ /* 0x000fe20000410000 */
[----:B------:R-:W-:Y:S01]  /*5260*/  FADD.FTZ R68, R181, R68 ;  /* 0x00000044b5447221 */ /* 0x000fe20000010000 */
[C---:B------:R-:W-:Y:S01]  /*5270*/  FFMA.FTZ R63, R151.reuse, R213, -R62 ;  /* 0x000000d5973f7223 */ /* 0x040fe2000001083e */
[----:B------:R-:W-:Y:S01]  /*5280*/  FFMA.FTZ R64, R151, R199, R64 ;  /* 0x000000c797407223 */ /* 0x000fe20000010040 */
[----:B------:R-:W-:Y:S01]  /*5290*/  FMUL.FTZ R62, R148, R66 ;  /* 0x00000042943e7220 */ /* 0x000fe20000410000 */
[-C--:B------:R-:W-:Y:S01]  /*52a0*/  FMUL.FTZ R70, R156, R69.reuse ;  /* 0x000000459c467220 */ /* 0x080fe20000410000 */
[----:B------:R-:W-:Y:S01]  /*52b0*/  FADD.FTZ R212, R10, R63 ;  /* 0x0000003f0ad47221 */ /* 0x000fe20000010000 */
[----:B------:R-:W-:Y:S01]  /*52c0*/  FADD.FTZ R196, RZ, R64 ;  /* 0x00000040ffc47221 */ /* 0x000fe20000010000 */
[----:B------:R-:W-:Y:S01]  /*52d0*/  FFMA.FTZ R61, R157, R69, -R72 ;  /* 0x000000459d3d7223 */ /* 0x000fe20000010848 */
[C---:B------:R-:W-:Y:S01]  /*52e0*/  FFMA.FTZ R69, R149.reuse, R68, -R62 ;  /* 0x0000004495457223 */ /* 0x040fe2000001083e */
[C---:B------:R-:W-:Y:S01]  /*52f0*/  FMUL.FTZ R65, R148.reuse, R212 ;  /* 0x000000d494417220 */ /* 0x040fe20000410000 */
[C---:B------:R-:W-:Y:S01]  /*5300*/  FMUL.FTZ R63, R148.reuse, R196 ;  /* 0x000000c4943f7220 */ /* 0x040fe20000410000 */
[----:B------:R-:W-:Y:S01]  /*5310*/  FMUL.FTZ R67, R148, R68 ;  /* 0x0000004494437220 */ /* 0x000fe20000410000 */
[----:B------:R-:W-:Y:S01]  /*5320*/  FADD.FTZ R69, R180, R69 ;  /* 0x00000045b4457221 */ /* 0x000fe20000010000 */
[C---:B------:R-:W-:Y:S01]  /*5330*/  FFMA.FTZ R65, R149.reuse, R196, R65 ;  /* 0x000000c495417223 */ /* 0x040fe20000010041 */
[C---:B------:R-:W-:Y:S01]  /*5340*/  FFMA.FTZ R62, R149.reuse, R212, -R63 ;  /* 0x000000d4953e7223 */ /* 0x040fe2000001083f */
[----:B------:R-:W-:Y:S01]  /*5350*/  FFMA.FTZ R67, R149, R66, R67 ;  /* 0x0000004295437223 */ /* 0x000fe20000010043 */
[----:B------:R-:W-:Y:S01]  /*5360*/  FMUL.FTZ R66, R150, R69 ;  /* 0x0000004596427220 */ /* 0x000fe20000410000 */
[----:B------:R-:W-:Y:S01]  /*5370*/  FADD.FTZ R197, RZ, R65 ;  /* 0x00000041ffc57221 */ /* 0x000fe20000010000 */
[----:B------:R-:W-:Y:S01]  /*5380*/  FADD.FTZ R211, R9, R62 ;  /* 0x0000003e09d37221 */ /* 0x000fe20000010000 */
[----:B------:R-:W-:Y:S01]  /*5390*/  FADD.FTZ R67, R164, R67 ;  /* 0x00000043a4437221 */ /* 0x000fe20000010000 */
[----:B------:R-:W-:Y:S01]  /*53a0*/  UISETP.GE.AND UP0, UPT, UR22, UR33, UPT ;  /* 0x000000211600728c */ /* 0x000fe2000bf06270 */
        /* <DEDUP_REMOVED lines=13> */
[----:B------:R-:W-:Y:S01]  /*5480*/  FMUL.FTZ R62, R144, R194 ;  /* 0x000000c2903e7220 */ /* 0x000fe20000410000 */
        /* <DEDUP_REMOVED lines=33> */
[----:B------:R-:W-:Y:S01]  /*56a0*/  PLOP3.LUT P0, PT, PT, PT, UP0, 0x80, 0x8 ;  /* 0x000000000008781c */ /* 0x000fe20003f0f008 */
[C---:B------:R-:W-:Y:S01]  /*56b0*/  FMUL.FTZ R62, R138.reuse, R193 ;  /* 0x000000c18a3e7220 */ /* 0x040fe20000410000 */
[-C--:B------:R-:W-:Y:S01]  /*56c0*/  FMUL.FTZ R64, R138, R204.reuse ;  /* 0x000000cc8a407220 */ /* 0x080fe20000410000 */
[----:B------:R-:W-:Y:S01]  /*56d0*/  FMUL.FTZ R66, R158, R65 ;  /* 0x000000419e427220 */ /* 0x000fe20000410000 */
[----:B------:R-:W-:Y:S01]  /*56e0*/  ISETP.NE.OR P0, PT, R124, RZ, P0 ;  /* 0x000000ff7c00720c */ /* 0x000fe20000705670 */
[C---:B------:R-:W-:Y:S01]  /*56f0*/  FFMA.FTZ R209, R139.reuse, R204, -R62 ;  /* 0x000000cc8bd17223 */ /* 0x040fe2000001083e */
[----:B------:R-:W-:Y:S01]  /*5700*/  FFMA.FTZ R64, R139, R193, R64 ;  /* 0x000000c18b407223 */ /* 0x000fe20000010040 */
[----:B------:R-:W-:Y:S01]  /*5710*/  FFMA.FTZ R60, R157, R60, R70 ;  /* 0x0000003c9d3c7223 */ /* 0x000fe20000010046 */
[----:B------:R-:W-:-:S02]  /*5720*/  HFMA2 R80, -RZ, RZ, 1.875, 0 ;  /* 0x3f800000ff507431 */ /* 0x000fc400000001ff */
[----:B------:R-:W-:Y:S01]  /*5730*/  FFMA.FTZ R209, R48, R105, R209 ;  /* 0x0000006930d17223 */ /* 0x000fe200000100d1 */
[----:B------:R-:W-:Y:S01]  /*5740*/  FADD.FTZ R202, RZ, R64 ;  /* 0x00000040ffca7221 */ /* 0x000fe20000010000 */
[----:B------:R-:W-:Y:S01]  /*5750*/  ISETP.GT.U32.AND P2, PT, R125, 0x1f, PT ;  /* 0x0000001f7d00780c */ /* 0x000fe20003f44070 */
[----:B------:R-:W-:Y:S01]  /*5760*/  FFMA.FTZ R70, R159, R63, R66 ;  /* 0x0000003f9f467223 */ /* 0x000fe20000010042 */
[C---:B------:R-:W-:Y:S01]  /*5770*/  FMUL.FTZ R64, R136.reuse, R209 ;  /* 0x000000d188407220 */ /* 0x040fe20000410000 */
[----:B------:R-:W-:Y:S01]  /*5780*/  FMUL.FTZ R62, R136, R202 ;  /* 0x000000ca883e7220 */ /* 0x000fe20000410000 */
[C---:B------:R-:W-:Y:S01]  /*5790*/  FMUL.FTZ R66, R158.reuse, R61 ;  /* 0x0000003d9e427220 */ /* 0x040fe20000410000 */
[C---:B------:R-:W-:Y:S01]  /*57a0*/  FMUL.FTZ R68, R158.reuse, R60 ;  /* 0x0000003c9e447220 */ /* 0x040fe20000410000 */
[C---:B------:R-:W-:Y:S01]  /*57b0*/  FFMA.FTZ R64, R137.reuse, R202, R64 ;  /* 0x000000ca89407223 */ /* 0x040fe20000010040 */
[----:B------:R-:W-:Y:S01]  /*57c0*/  FFMA.FTZ R207, R137, R209, -R62 ;  /* 0x000000d189cf7223 */ /* 0x000fe2000001083e */
[----:B------:R-:W-:Y:S01]  /*57d0*/  FMUL.FTZ R62, R158, R63 ;  /* 0x0000003f9e3e7220 */ /* 0x000fe20000410000 */
[----:B------:R-:W-:Y:S01]  /*57e0*/  VOTEU.ALL UP0, P0 ;  /* 0x0000000000ff7886 */ /* 0x000fe20000000000 */
[----:B------:R-:W-:Y:S01]  /*57f0*/  FADD.FTZ R205, RZ, R64 ;  /* 0x00000040ffcd7221 */ /* 0x000fe20000010000 */
[----:B------:R-:W-:Y:S01]  /*5800*/  FADD.FTZ R207, R4, R207 ;  /* 0x000000cf04cf7221 */ /* 0x000fe20000010000 */
[----:B------:R-:W-:Y:S01]  /*5810*/  FFMA.FTZ R72, R159, R65, -R62 ;  /* 0x000000419f487223 */ /* 0x000fe2000001083e */
[----:B------:R-:W-:Y:S01]  /*5820*/  CS2R R82, SRZ ;  /* 0x0000000000527805 */ /* 0x000fe2000001ff00 */
        /* <DEDUP_REMOVED lines=19> */
[----:B------:R-:W-:-:S03]  /*5960*/  FFMA.FTZ R224, R45, R100, R224 ;  /* 0x000000642de07223 */ /* 0x000fc600000100e0 */
        /* <DEDUP_REMOVED lines=48> */
.L_x_3321:
        /* <DEDUP_REMOVED lines=13> */
.L_x_3246:
[----:B------:R-:W-:Y:S05]  /*5d40*/  BSYNC.RECONVERGENT B0 ;  /* 0x0000000000007941 */ /* 0x000fea0003800200 */
.L_x_3245:
[----:B------:R-:W-:-:S03]  /*5d50*/  UMOV UR9, 0xffffffff ;  /* 0xffffffff00097882 */ /* 0x000fc60000000000 */
[----:B------:R-:W-:Y:S05]  /*5d60*/  BRA.DIV UR9, `(.L_x_3247) ;  /* 0x0000004a098c7947 */ /* 0x000fea000b800000 */
[----:B--2---:R2:W1:Y:S04]  /*5d70*/  SHFL.DOWN PT, R72, R79, 0x2, 0x1f ;  /* 0x08401f004f487f89 */ /* 0x00446800000e0000 */
[----:B---3--:R2:W3:Y:S04]  /*5d80*/  SHFL.DOWN PT, R73, R78, 0x2, 0x1f ;  /* 0x08401f004e497f89 */ /* 0x0084e800000e0000 */
[----:B----4-:R2:W4:Y:S04]  /*5d90*/  SHFL.DOWN PT, R74, R77, 0x2, 0x1f ;  /* 0x08401f004d4a7f89 */ /* 0x01052800000e0000 */
[----:B0-----:R2:W0:Y:S02]  /*5da0*/  SHFL.DOWN PT, R223, R76, 0x2, 0x1f ;  /* 0x08401f004cdf7f89 */ /* 0x00142400000e0000 */
.L_x_3327:
        /* <DEDUP_REMOVED lines=13> */
.L_x_3249:
[----:B------:R-:W-:Y:S05]  /*5e80*/  BSYNC.RECONVERGENT B0 ;  /* 0x0000000000007941 */ /* 0x000fea0003800200 */
.L_x_3248:
[----:B------:R-:W-:-:S03]  /*5e90*/  UMOV UR9, 0xffffffff ;  /* 0xffffffff00097882 */ /* 0x000fc60000000000 */
[----:B------:R-:W-:Y:S05]  /*5ea0*/  BRA.DIV UR9, `(.L_x_3250) ;  /* 0x0000004a09ac7947 */ /* 0x000fea000b800000 */
[----:B-1----:R1:W1:Y:S04]  /*5eb0*/  SHFL.DOWN PT, R72, R79, 0x4, 0x1f ;  /* 0x08801f004f487f89 */ /* 0x00226800000e0000 */
[----:B---3--:R3:W1:Y:S04]  /*5ec0*/  SHFL.DOWN PT, R73, R78, 0x4, 0x1f ;  /* 0x08801f004e497f89 */ /* 0x00866800000e0000 */
[----:B----4-:R3:W4:Y:S04]  /*5ed0*/  SHFL.DOWN PT, R74, R77, 0x4, 0x1f ;  /* 0x08801f004d4a7f89 */ /* 0x01072800000e0000 */
[----:B0-----:R3:W0:Y:S02]  /*5ee0*/  SHFL.DOWN PT, R223, R76, 0x4, 0x1f ;  /* 0x08801f004cdf7f89 */ /* 0x00162400000e0000 */
.L_x_3333:
        /* <DEDUP_REMOVED lines=13> */
.L_x_3252:
[----:B------:R-:W-:Y:S05]  /*5fc0*/  BSYNC.RECONVERGENT B0 ;  /* 0x0000000000007941 */ /* 0x000fea0003800200 */
.L_x_3251:
[----:B------:R-:W-:-:S03]  /*5fd0*/  UMOV UR9, 0xffffffff ;  /* 0xffffffff00097882 */ /* 0x000fc60000000000 */
[----:B------:R-:W-:Y:S05]  /*5fe0*/  BRA.DIV UR9, `(.L_x_3253) ;  /* 0x0000004a09cc7947 */ /* 0x000fea000b800000 */
[----:B-1----:R1:W1:Y:S04]  /*5ff0*/  SHFL.DOWN PT, R72, R79, 0x8, 0x1f ;  /* 0x09001f004f487f89 */ /* 0x00226800000e0000 */
[----:B------:R0:W1:Y:S04]  /*6000*/  SHFL.DOWN PT, R73, R78, 0x8, 0x1f ;  /* 0x09001f004e497f89 */ /* 0x00006800000e0000 */
[----:B----4-:R4:W1:Y:S04]  /*6010*/  SHFL.DOWN PT, R74, R77, 0x8, 0x1f ;  /* 0x09001f004d4a7f89 */ /* 0x01086800000e0000 */
[----:B0-----:R4:W0:Y:S02]  /*6020*/  SHFL.DOWN PT, R223, R76, 0x8, 0x1f ;  /* 0x09001f004cdf7f89 */ /* 0x00182400000e0000 */
.L_x_3339:
        /* <DEDUP_REMOVED lines=13> */
.L_x_3255:
[----:B------:R-:W-:Y:S05]  /*6100*/  BSYNC.RECONVERGENT B0 ;  /* 0x0000000000007941 */ /* 0x000fea0003800200 */
.L_x_3254:
[----:B------:R-:W-:-:S03]  /*6110*/  UMOV UR9, 0xffffffff ;  /* 0xffffffff00097882 */ /* 0x000fc60000000000 */
[----:B------:R-:W-:Y:S05]  /*6120*/  BRA.DIV UR9, `(.L_x_3256) ;  /* 0x0000004a09ec7947 */ /* 0x000fea000b800000 */
[----:B-1----:R1:W1:Y:S04]  /*6130*/  SHFL.DOWN PT, R72, R79, 0x10, 0x1f ;  /* 0x0a001f004f487f89 */ /* 0x00226800000e0000 */
[----:B------:R0:W1:Y:S04]  /*6140*/  SHFL.DOWN PT, R73, R78, 0x10, 0x1f ;  /* 0x0a001f004e497f89 */ /* 0x00006800000e0000 */
[----:B------:R1:W1:Y:S04]  /*6150*/  SHFL.DOWN PT, R74, R77, 0x10, 0x1f ;  /* 0x0a001f004d4a7f89 */ /* 0x00026800000e0000 */
[----:B0-----:R0:W0:Y:S02]  /*6160*/  SHFL.DOWN PT, R223, R76, 0x10, 0x1f ;  /* 0x0a001f004cdf7f89 */ /* 0x00102400000e0000 */
.L_x_3345:
        /* <DEDUP_REMOVED lines=13> */
.L_x_3258:
[----:B------:R-:W-:Y:S05]  /*6240*/  BSYNC.RECONVERGENT B0 ;  /* 0x0000000000007941 */ /* 0x000fea0003800200 */
.L_x_3257:
        /* <DEDUP_REMOVED lines=8> */
[----:B------:R-:W4:Y:S01]  /*62d0*/  SHFL.DOWN PT, R229, R79, 0x1, 0x1f ;  /* 0x08201f004fe57f89 */ /* 0x000f2200000e0000 */
[-C--:B-----5:R-:W-:Y:S01]  /*62e0*/  FMUL.FTZ R75, R83, R225.reuse ;  /* 0x000000e1534b7220 */ /* 0x0a0fe20000410000 */
[-C--:B-1----:R-:W-:Y:S01]  /*62f0*/  FMUL.FTZ R74, R82, R225.reuse ;  /* 0x000000e1524a7220 */ /* 0x082fe20000410000 */
[-C--:B------:R-:W-:Y:S01]  /*6300*/  FMUL.FTZ R73, R81, R225.reuse ;  /* 0x000000e151497220 */ /* 0x080fe20000410000 */
[----:B------:R-:W1:Y:S01]  /*6310*/  SHFL.DOWN PT, R230, R78, 0x1, 0x1f ;  /* 0x08201f004ee67f89 */ /* 0x000e6200000e0000 */
[----:B------:R-:W-:Y:S01]  /*6320*/  FMUL.FTZ R226, R80, R225 ;  /* 0x000000e150e27220 */ /* 0x000fe20000410000 */
[-C--:B--2---:R-:W-:Y:S01]  /*6330*/  FFMA.FTZ R72, R82, R228.reuse, -R75 ;  /* 0x000000e452487223 */ /* 0x084fe2000001084b */
[-C--:B------:R-:W-:Y:S01]  /*6340*/  FFMA.FTZ R74, R83, R228.reuse, R74 ;  /* 0x000000e4534a7223 */ /* 0x080fe2000001004a */
[----:B------:R-:W2:Y:S01]  /*6350*/  SHFL.IDX PT, R236, R82, RZ, 0x1f ;  /* 0x00001fff52ec7589 */ /* 0x000ea200000e0000 */
[-C--:B------:R-:W-:Y:S01]  /*6360*/  FFMA.FTZ R225, R80, R228.reuse, -R73 ;  /* 0x000000e450e17223 */ /* 0x080fe20000010849 */
[----:B------:R-:W-:Y:S01]  /*6370*/  FFMA.FTZ R226, R81, R228, R226 ;  /* 0x000000e451e27223 */ /* 0x000fe200000100e2 */
[----:B0-----:R-:W-:Y:S01]  /*6380*/  FADD.FTZ R227, R223, R72 ;  /* 0x00000048dfe37221 */ /* 0x001fe20000010000 */
[----:B------:R-:W0:Y:S01]  /*6390*/  SHFL.IDX PT, R237, R83, RZ, 0x1f ;  /* 0x00001fff53ed7589 */ /* 0x000e2200000e0000 */
[----:B---3--:R-:W-:-:S03]  /*63a0*/  FADD.FTZ R228, R233, R74 ;  /* 0x0000004ae9e47221 */ /* 0x008fc60000010000 */
[----:B------:R4:W3:Y:S04]  /*63b0*/  SHFL.DOWN PT, R231, R77, 0x1, 0x1f ;  /* 0x08201f004de77f89 */ /* 0x0008e800000e0000 */
[----:B------:R5:W0:Y:S01]  /*63c0*/  SHFL.DOWN PT, R232, R76, 0x1, 0x1f ;  /* 0x08201f004ce87f89 */ /* 0x000a2200000e0000 */
[----:B----4-:R-:W-:Y:S02]  /*63d0*/  MOV R77, R235 ;  /* 0x000000eb004d7202 */ /* 0x010fe40000000f00 */
[----:B-1---5:R-:W-:-:S07]  /*63e0*/  MOV R76, R234 ;  /* 0x000000ea004c7202 */ /* 0x022fce0000000f00 */
.L_x_3359:
[----:B------:R-:W-:Y:S01]  /*63f0*/  BSSY.RECONVERGENT B0, `(.L_x_3260) ;  /* 0x000000f000007945 */ /* 0x000fe20003800200 */
[----:B--2---:R-:W-:Y:S02]  /*6400*/  MOV R78, R236 ;  /* 0x000000ec004e7202 */ /* 0x004fe40000000f00 */
[----:B0-----:R-:W-:Y:S01]  /*6410*/  MOV R79, R237 ;  /* 0x000000ed004f7202 */ /* 0x001fe20000000f00 */
        /* <DEDUP_REMOVED lines=9> */
[----:B---3--:R-:W-:Y:S01]  /*64b0*/  FADD.FTZ R78, R231, R74 ;  /* 0x0000004ae74e7221 */ /* 0x008fe20000010000 */
[----:B------:R-:W-:Y:S01]  /*64c0*/  FADD.FTZ R79, R232, R79 ;  /* 0x0000004fe84f7221 */ /* 0x000fe20000010000 */
[----:B------:R-:W-:-:S07]  /*64d0*/  MOV R76, R72 ;  /* 0x00000048004c7202 */ /* 0x000fce0000000f00 */
.L_x_3261:
[----:B------:R-:W-:Y:S05]  /*64e0*/  BSYNC.RECONVERGENT B0 ;  /* 0x0000000000007941 */ /* 0x000fea0003800200 */
.L_x_3260:
[CC--:B------:R-:W-:Y:S01]  /*64f0*/  FMUL.FTZ R73, R65.reuse, R79.reuse ;  /* 0x0000004f41497220 */ /* 0x0c0fe20000410000 */
[----:B------:R-:W-:Y:S01]  /*6500*/  FMUL.FTZ R72, R65, R78 ;  /* 0x0000004e41487220 */ /* 0x000fe20000410000 */
        /* <DEDUP_REMOVED lines=36> */
.L_x_3243:
[----:B------:R-:W-:Y:S05]  /*6750*/  WARPSYNC.ALL ;  /* 0x0000000000007948 */ /* 0x000fea0003800000 */
[----:B------:R-:W-:Y:S01]  /*6760*/  BAR.SYNC.DEFER_BLOCKING 0x0 ;  /* 0x0000000000007b1d */ /* 0x000fe20000010000 */
[----:B------:R-:W-:Y:S01]  /*6770*/  FFMA.FTZ R70, R0, R218, RZ ;  /* 0x000000da00467223 */ /* 0x000fe200000100ff */
[----:B------:R-:W-:Y:S02]  /*6780*/  ISETP.NE.AND P0, PT, R125, RZ, PT ;  /* 0x000000ff7d00720c */ /* 0x000fe40003f05270 */
[----:B------:R-:W-:Y:S01]  /*6790*/  ISETP.GT.AND P2, PT, R120, 0x1e, PT ;  /* 0x0000001e7800780c */ /* 0x000fe20003f44270 */
[----:B------:R-:W-:Y:S01]  /*67a0*/  FFMA.FTZ R71, R27, R215, R70 ;  /* 0x000000d71b477223 */ /* 0x000fe20000010046 */
[----:B------:R-:W-:Y:S03]  /*67b0*/  BSSY.RECONVERGENT B0, `(.L_x_3262) ;  /* 0x00001c7000007945 */ /* 0x000fe60003800200 */
[----:B-1----:R-:W-:-:S04]  /*67c0*/  FFMA.FTZ R72, R26, R216, R71 ;  /* 0x000000d81a487223 */ /* 0x002fc80000010047 */
[----:B------:R-:W-:Y:S01]  /*67d0*/  FFMA.FTZ R73, R25, R214, R72 ;  /* 0x000000d619497223 */ /* 0x000fe20000010048 */
[----:B------:R-:W-:Y:S01]  /*67e0*/  FADD.FTZ R214, -R12, R214 ;  /* 0x000000d60cd67221 */ /* 0x000fe20000010100 */
[----:B------:R-:W-:Y:S02]  /*67f0*/  VOTEU.ALL UP0, P0 ;  /* 0x0000000000ff7886 */ /* 0x000fe40000000000 */
[----:B------:R-:W-:Y:S01]  /*6800*/  FFMA.FTZ R72, R24, R213, R73 ;  /* 0x000000d518487223 */ /* 0x000fe20000010049 */
[----:B------:R-:W-:Y:S02]  /*6810*/  FADD.FTZ R213, -R11, R213 ;  /* 0x000000d50bd57221 */ /* 0x000fe40000010100 */
[----:B------:R-:W-:Y:S01]  /*6820*/  @!UP0 ULEA UR9, UR8, UR10, 0x4 ;  /* 0x0000000a08098291 */ /* 0x000fe2000f8e20ff */
[----:B------:R-:W-:Y:S01]  /*6830*/  FFMA.FTZ R75, R23, R212, R72 ;  /* 0x000000d4174b7223 */ /* 0x000fe20000010048 */
[----:B------:R-:W-:Y:S01]  /*6840*/  FADD.FTZ R212, -R10, R212 ;  /* 0x000000d40ad47221 */ /* 0x000fe20000010100 */
[----:B------:R-:W1:Y:S02]  /*6850*/  LDS.64 R60, [R122+0xa18] ;  /* 0x000a18007a3c7984 */ /* 0x000e640000000a00 */
[----:B------:R-:W-:Y:S01]  /*6860*/  FFMA.FTZ R74, R22, R211, R75 ;  /* 0x000000d3164a7223 */ /* 0x000fe2000001004b */
[----:B------:R-:W-:-:S03]  /*6870*/  FADD.FTZ R211, -R9, R211 ;  /* 0x000000d309d37221 */ /* 0x000fc60000010100 */
[----:B------:R-:W-:Y:S01]  /*6880*/  FFMA.FTZ R75, R21, R210, R74 ;  /* 0x000000d2154b7223 */ /* 0x000fe2000001004a */
[----:B0-----:R0:W-:Y:S01]  /*6890*/  @!P0 STS.128 [UR9+0x3910], R80 ;  /* 0x00391050ff008988 */ /* 0x0011e20008000c09 */
[----:B------:R-:W-:Y:S02]  /*68a0*/  FADD.FTZ R210, -R8, R210 ;  /* 0x000000d208d27221 */ /* 0x000fe40000010100 */
[----:B-----5:R-:W-:-:S04]  /*68b0*/  FFMA.FTZ R76, R20, R208, R75 ;  /* 0x000000d0144c7223 */ /* 0x020fc8000001004b */
[----:B------:R-:W-:Y:S01]  /*68c0*/  FFMA.FTZ R77, R19, R206, R76 ;  /* 0x000000ce134d7223 */ /* 0x000fe2000001004c */
[----:B------:R-:W-:Y:S01]  /*68d0*/  FADD.FTZ R206, -R6, R206 ;  /* 0x000000ce06ce7221 */ /* 0x000fe20000010100 */
[-C--:B-1----:R-:W-:Y:S01]  /*68e0*/  FMUL.FTZ R62, R60, R111.reuse ;  /* 0x0000006f3c3e7220 */ /* 0x082fe20000410000 */
[----:B------:R-:W-:-:S03]  /*68f0*/  FMUL.FTZ R111, R61, R111 ;  /* 0x0000006f3d6f7220 */ /* 0x000fc60000410000 */
[-C--:B------:R-:W-:Y:S01]  /*6900*/  FFMA.FTZ R65, R61, R110.reuse, -R62 ;  /* 0x0000006e3d417223 */ /* 0x080fe2000001083e */
[----:B------:R-:W-:Y:S01]  /*6910*/  FFMA.FTZ R111, R60, R110, R111 ;  /* 0x0000006e3c6f7223 */ /* 0x000fe2000001006f */
[----:B------:R-:W-:Y:S02]  /*6920*/  FADD.FTZ R110, -R2, R217 ;  /* 0x000000d9026e7221 */ /* 0x000fe40000010100 */
[----:B------:R-:W-:Y:S01]  /*6930*/  FADD.FTZ R65, R190, R65 ;  /* 0x00000041be417221 */ /* 0x000fe20000010000 */
[----:B------:R-:W-:-:S03]  /*6940*/  FADD.FTZ R174, R174, R111 ;  /* 0x0000006faeae7221 */ /* 0x000fc60000010000 */
[CC--:B------:R-:W-:Y:S01]  /*6950*/  FMUL.FTZ R60, R130.reuse, R65.reuse ;  /* 0x00000041823c7220 */ /* 0x0c0fe20000410000 */
[-C--:B------:R-:W-:Y:S01]  /*6960*/  FMUL.FTZ R130, R130, R174.reuse ;  /* 0x000000ae82827220 */ /* 0x080fe20000410000 */
[----:B0-----:R-:W-:Y:S01]  /*6970*/  FMUL.FTZ R80, R174, UR30 ;  /* 0x0000001eae507c20 */ /* 0x001fe20008410000 */
[-C--:B------:R-:W-:Y:S01]  /*6980*/  FMUL.FTZ R111, R44, R65.reuse ;  /* 0x000000412c6f7220 */ /* 0x080fe20000410000 */
[C---:B------:R-:W-:Y:S01]  /*6990*/  FFMA.FTZ R60, R131.reuse, R174, R60 ;  /* 0x000000ae833c7223 */ /* 0x040fe2000001003c */
[----:B------:R-:W-:Y:S01]  /*69a0*/  FFMA.FTZ R62, R131, R65, -R130 ;  /* 0x00000041833e7223 */ /* 0x000fe20000010882 */
[----:B------:R-:W-:Y:S01]  /*69b0*/  FFMA.FTZ R79, R65, UR11, -R80 ;  /* 0x0000000b414f7c23 */ /* 0x000fe20008010850 */
[----:B------:R-:W-:Y:S01]  /*69c0*/  FFMA.FTZ R130, -R45, R100, R224 ;  /* 0x000000642d827223 */ /* 0x000fe200000101e0 */
        /* <DEDUP_REMOVED lines=43> */
[----:B------:R-:W-:-:S03]  /*6c80*/  FFMA.FTZ R145, R145, R167, R144 ;  /* 0x000000a791917223 */ /* 0x000fc60000010090 */
[----:B------:R-:W-:Y:S01]  /*6c90*/  FADD.FTZ R69, R182, R69 ;  /* 0x00000045b6457221 */ /* 0x000fe20000010000 */
[----:B------:R-:W-:Y:S01]  /*6ca0*/  FADD.FTZ R166, R166, R145 ;  /* 0x00000091a6a67221 */ /* 0x000fe20000010000 */
[----:B------:R-:W-:Y:S02]  /*6cb0*/  FMUL.FTZ R145, R46, R61 ;  /* 0x0000003d2e917220 */ /* 0x000fe40000410000 */
[C---:B------:R-:W-:Y:S01]  /*6cc0*/  FMUL.FTZ R68, R146.reuse, R69 ;  /* 0x0000004592447220 */ /* 0x040fe20000410000 */
[----:B------:R-:W-:-:S03]  /*6cd0*/  FMUL.FTZ R146, R146, R166 ;  /* 0x000000a692927220 */ /* 0x000fc60000410000 */
[C---:B------:R-:W-:Y:S01]  /*6ce0*/  FFMA.FTZ R68, R147.reuse, R166, R68 ;  /* 0x000000a693447223 */ /* 0x040fe20000010044 */
[----:B------:R-:W-:-:S03]  /*6cf0*/  FFMA.FTZ R146, R147, R69, -R146 ;  /* 0x0000004593927223 */ /* 0x000fc60000010892 */
[----:B------:R-:W-:Y:S01]  /*6d00*/  FADD.FTZ R165, R165, R68 ;  /* 0x00000044a5a57221 */ /* 0x000fe20000010000 */
[----:B------:R-:W-:Y:S01]  /*6d10*/  FADD.FTZ R68, R181, R146 ;  /* 0x00000092b5447221 */ /* 0x000fe20000010000 */
[----:B------:R-:W-:Y:S02]  /*6d20*/  FMUL.FTZ R146, R172, UR30 ;  /* 0x0000001eac927c20 */ /* 0x000fe40008410000 */
[C---:B------:R-:W-:Y:S01]  /*6d30*/  FMUL.FTZ R70, R148.reuse, R165 ;  /* 0x000000a594467220 */ /* 0x040fe20000410000 */
[-C--:B------:R-:W-:Y:S01]  /*6d40*/  FMUL.FTZ R148, R148, R68.reuse ;  /* 0x0000004494947220 */ /* 0x080fe20000410000 */
[-C--:B------:R-:W-:Y:S02]  /*6d50*/  FMUL.FTZ R142, R53, R68.reuse ;  /* 0x00000044358e7220 */ /* 0x080fe40000410000 */
[C---:B------:R-:W-:Y:S01]  /*6d60*/  FFMA.FTZ R71, R149.reuse, R68, -R70 ;  /* 0x0000004495477223 */ /* 0x040fe20000010846 */
[----:B------:R-:W-:Y:S01]  /*6d70*/  FFMA.FTZ R70, R0, -R203, RZ ;  /* 0x800000cb00467223 */ /* 0x000fe200000100ff */
[----:B------:R-:W-:-:S02]  /*6d80*/  FFMA.FTZ R149, R149, R165, R148 ;  /* 0x000000a595957223 */ /* 0x000fc40000010094 */
[----:B------:R-:W-:Y:S01]  /*6d90*/  FADD.FTZ R71, R180, R71 ;  /* 0x00000047b4477221 */ /* 0x000fe20000010000 */
[----:B------:R-:W-:Y:S01]  /*6da0*/  FFMA.FTZ R73, R27, -R200, R70 ;  /* 0x800000c81b497223 */ /* 0x000fe20000010046 */
[----:B------:R-:W-:Y:S01]  /*6db0*/  FADD.FTZ R164, R164, R149 ;  /* 0x00000095a4a47221 */ /* 0x000fe20000010000 */
[----:B------:R-:W-:Y:S01]  /*6dc0*/  FFMA.FTZ R149, R61, UR11, -R146 ;  /* 0x0000000b3d957c23 */ /* 0x000fe20008010892 */
[----:B------:R-:W-:Y:S01]  /*6dd0*/  FMUL.FTZ R70, R150, R71 ;  /* 0x0000004796467220 */ /* 0x000fe20000410000 */
[----:B------:R-:W-:Y:S01]  /*6de0*/  FFMA.FTZ R72, R26, -R201, R73 ;  /* 0x800000c91a487223 */ /* 0x000fe20000010049 */
[-C--:B------:R-:W-:Y:S01]  /*6df0*/  FMUL.FTZ R150, R150, R164.reuse ;  /* 0x000000a496967220 */ /* 0x080fe20000410000 */
[-C--:B------:R-:W-:Y:S01]  /*6e00*/  FMUL.FTZ R139, R54, R71.reuse ;  /* 0x00000047368b7220 */ /* 0x080fe20000410000 */
[----:B------:R-:W-:Y:S01]  /*6e10*/  FFMA.FTZ R70, R151, R164, R70 ;  /* 0x000000a497467223 */ /* 0x000fe20000010046 */
[----:B------:R-:W-:Y:S01]  /*6e20*/  FFMA.FTZ R73, R25, -R198, R72 ;  /* 0x800000c619497223 */ /* 0x000fe20000010048 */
[----:B------:R-:W-:Y:S01]  /*6e30*/  FFMA.FTZ R150, R151, R71, -R150 ;  /* 0x0000004797967223 */ /* 0x000fe20000010896 */
[----:B------:R-:W-:Y:S01]  /*6e40*/  FMUL.FTZ R141, R196, R139 ;  /* 0x0000008bc48d7220 */ /* 0x000fe20000410000 */
[----:B------:R-:W-:Y:S01]  /*6e50*/  FADD.FTZ R163, R163, R70 ;  /* 0x00000046a3a37221 */ /* 0x000fe20000010000 */
[----:B------:R-:W-:Y:S01]  /*6e60*/  FFMA.FTZ R74, R24, -R199, R73 ;  /* 0x800000c7184a7223 */ /* 0x000fe20000010049 */
[----:B------:R-:W-:Y:S01]  /*6e70*/  FADD.FTZ R70, R179, R150 ;  /* 0x00000096b3467221 */ /* 0x000fe20000010000 */
[----:B------:R-:W-:Y:S01]  /*6e80*/  FMUL.FTZ R150, R47, R60 ;  /* 0x0000003c2f967220 */ /* 0x000fe20000410000 */
[----:B------:R-:W-:Y:S01]  /*6e90*/  FMUL.FTZ R72, R152, R163 ;  /* 0x000000a398487220 */ /* 0x000fe20000410000 */
[----:B------:R-:W-:Y:S01]  /*6ea0*/  FFMA.FTZ R75, R23, -R196, R74 ;  /* 0x800000c4174b7223 */ /* 0x000fe2000001004a */
[----:B------:R-:W-:Y:S01]  /*6eb0*/  FFMA.FTZ R74, R18, R204, R77 ;  /* 0x000000cc124a7223 */ /* 0x000fe2000001004d */
[-C--:B------:R-:W-:Y:S01]  /*6ec0*/  FMUL.FTZ R152, R152, R70.reuse ;  /* 0x0000004698987220 */ /* 0x080fe20000410000 */
[----:B------:R-:W-:Y:S01]  /*6ed0*/  FFMA.FTZ R73, R153, R70, -R72 ;  /* 0x0000004699497223 */ /* 0x000fe20000010848 */
[----:B------:R-:W-:Y:S01]  /*6ee0*/  FFMA.FTZ R72, R22, -R197, R75 ;  /* 0x800000c516487223 */ /* 0x000fe2000001004b */
[----:B------:R-:W-:Y:S01]  /*6ef0*/  FFMA.FTZ R77, R17, R209, R74 ;  /* 0x000000d1114d7223 */ /* 0x000fe2000001004a */
[----:B------:R-:W-:Y:S01]  /*6f00*/  FFMA.FTZ R153, R153, R163, R152 ;  /* 0x000000a399997223 */ /* 0x000fe20000010098 */
[----:B------:R-:W-:Y:S01]  /*6f10*/  FADD.FTZ R73, R178, R73 ;  /* 0x00000049b2497221 */ /* 0x000fe20000010000 */
[----:B------:R-:W-:Y:S01]  /*6f20*/  FFMA.FTZ R75, R21, -R194, R72 ;  /* 0x800000c2154b7223 */ /* 0x000fe20000010048 */
[----:B------:R-:W-:Y:S01]  /*6f30*/  FFMA.FTZ R76, R16, R207, R77 ;  /* 0x000000cf104c7223 */ /* 0x000fe2000001004d */
[----:B------:R-:W-:Y:S01]  /*6f40*/  FADD.FTZ R162, R162, R153 ;  /* 0x00000099a2a27221 */ /* 0x000fe20000010000 */
[----:B------:R-:W-:Y:S01]  /*6f50*/  FMUL.FTZ R72, R154, R73 ;  /* 0x000000499a487220 */ /* 0x000fe20000410000 */
[----:B------:R-:W-:Y:S01]  /*6f60*/  FFMA.FTZ R74, R20, -R195, R75 ;  /* 0x800000c3144a7223 */ /* 0x000fe2000001004b */
[----:B------:R-:W-:Y:S01]  /*6f70*/  FFMA.FTZ R77, R15, R222, R76 ;  /* 0x000000de0f4d7223 */ /* 0x000fe2000001004c */
[----:B------:R-:W-:Y:S01]  /*6f80*/  FADD.FTZ R76, RZ, R219 ;  /* 0x000000dbff4c7221 */ /* 0x000fe20000010000 */
[----:B------:R-:W-:Y:S01]  /*6f90*/  FMUL.FTZ R154, R154, R162 ;  /* 0x000000a29a9a7220 */ /* 0x000fe20000410000 */
[----:B------:R-:W-:Y:S01]  /*6fa0*/  FFMA.FTZ R75, R19, -R192, R74 ;  /* 0x800000c0134b7223 */ /* 0x000fe2000001004a */
[----:B------:R-:W-:Y:S01]  /*6fb0*/  FFMA.FTZ R72, R155, R162, R72 ;  /* 0x000000a29b487223 */ /* 0x000fe20000010048 */
[----:B------:R-:W-:Y:S01]  /*6fc0*/  FFMA.FTZ R78, R14, R224, R77 ;  /* 0x000000e00e4e7223 */ /* 0x000fe2000001004d */
[----:B------:R-:W-:Y:S01]  /*6fd0*/  FMUL.FTZ R77, R65, UR30 ;  /* 0x0000001e414d7c20 */ /* 0x000fe20008410000 */
[----:B------:R-:W-:Y:S01]  /*6fe0*/  FFMA.FTZ R74, R18, -R193, R75 ;  /* 0x800000c1124a7223 */ /* 0x000fe2000001004b */
[----:B------:R-:W-:Y:S01]  /*6ff0*/  FMUL.FTZ R83, R76, R111 ;  /* 0x0000006f4c537220 */ /* 0x000fe20000410000 */
[----:B------:R-:W-:Y:S01]  /*7000*/  FFMA.FTZ R154, R155, R73, -R154 ;  /* 0x000000499b9a7223 */ /* 0x000fe2000001089a */
[----:B------:R-:W-:Y:S01]  /*7010*/  FADD.FTZ R161, R161, R72 ;  /* 0x00000048a1a17221 */ /* 0x000fe20000010000 */
[----:B------:R-:W-:Y:S01]  /*7020*/  FFMA.FTZ R75, R17, -R202, R74 ;  /* 0x800000ca114b7223 */ /* 0x000fe2000001004a */
[----:B------:R-:W-:Y:S01]  /*7030*/  FFMA.FTZ R77, R174, UR11, R77 ;  /* 0x0000000bae4d7c23 */ /* 0x000fe2000801004d */
[----:B------:R-:W-:Y:S01]  /*7040*/  FADD.FTZ R72, R177, R154 ;  /* 0x0000009ab1487221 */ /* 0x000fe20000010000 */
[----:B------:R-:W-:Y:S01]  /*7050*/  FFMA.FTZ R81, R13, R217, R78 ;  /* 0x000000d90d517223 */ /* 0x000fe2000001004e */
[----:B------:R-:W-:Y:S01]  /*7060*/  FFMA.FTZ R74, R16, -R205, R75 ;  /* 0x800000cd104a7223 */ /* 0x000fe2000001004b */
[----:B------:R-:W-:Y:S01]  /*7070*/  FMUL.FTZ R75, R44, R174 ;  /* 0x000000ae2c4b7220 */ /* 0x000fe20000410000 */
[C---:B------:R-:W-:Y:S01]  /*7080*/  FMUL.FTZ R77, R110.reuse, R77 ;  /* 0x0000004d6e4d7220 */ /* 0x040fe20000410000 */
[----:B------:R-:W-:Y:S01]  /*7090*/  FMUL.FTZ R136, R57, R72 ;  /* 0x0000004839887220 */ /* 0x000fe20000410000 */
[----:B------:R-:W-:Y:S01]  /*70a0*/  FFMA.FTZ R65, R15, -R220, R74 ;  /* 0x800000dc0f417223 */ /* 0x000fe2000001004a */
[----:B------:R-:W-:Y:S01]  /*70b0*/  FADD.FTZ R28, R75, R28 ;  /* 0x0000001c4b1c7221 */ /* 0x000fe20000010000 */
[----:B------:R-:W-:Y:S01]  /*70c0*/  FFMA.FTZ R83, R110, R75, R83 ;  /* 0x0000004b6e537223 */ /* 0x000fe20000010053 */
[----:B------:R-:W-:Y:S01]  /*70d0*/  FMUL.FTZ R74, R156, R72 ;  /* 0x000000489c4a7220 */ /* 0x000fe20000410000 */
[----:B------:R-:W-:Y:S01]  /*70e0*/  FFMA.FTZ R82, R14, -R221, R65 ;  /* 0x800000dd0e527223 */ /* 0x000fe20000010041 */
[----:B------:R-:W-:Y:S01]  /*70f0*/  FMUL.FTZ R65, R76, R75 ;  /* 0x0000004b4c417220 */ /* 0x000fe20000410000 */
[----:B------:R-:W-:Y:S01]  /*7100*/  FMUL.FTZ R75, R156, R161 ;  /* 0x000000a19c4b7220 */ /* 0x000fe20000410000 */
[----:B------:R-:W-:Y:S01]  /*7110*/  FMUL.FTZ R135, R56, R73 ;  /* 0x0000004938877220 */ /* 0x000fe20000410000 */
[----:B------:R-:W-:Y:S01]  /*7120*/  FFMA.FTZ R82, R13, -R76, R82 ;  /* 0x8000004c0d527223 */ /* 0x000fe20000010052 */
[----:B------:R-:W-:Y:S01]  /*7130*/  FFMA.FTZ R110, R110, R111, -R65 ;  /* 0x0000006f6e6e7223 */ /* 0x000fe20000010841 */
[C---:B------:R-:W-:Y:S01]  /*7140*/  FFMA.FTZ R75, R157.reuse, R72, -R75 ;  /* 0x000000489d4b7223 */ /* 0x040fe2000001084b */
[----:B------:R-:W-:Y:S01]  /*7150*/  FFMA.FTZ R76, R76, R79, R77 ;  /* 0x0000004f4c4c7223 */ /* 0x000fe2000001004d */
[----:B------:R-:W-:Y:S01]  /*7160*/  FFMA.FTZ R65, R157, R161, R74 ;  /* 0x000000a19d417223 */ /* 0x000fe2000001004a */
[----:B------:R-:W-:Y:S01]  /*7170*/  FMUL.FTZ R77, R173, UR30 ;  /* 0x0000001ead4d7c20 */ /* 0x000fe20008410000 */
[----:B------:R-:W-:Y:S01]  /*7180*/  FADD.FTZ R75, R176, R75 ;  /* 0x0000004bb04b7221 */ /* 0x000fe20000010000 */
[----:B------:R-:W-:Y:S01]  /*7190*/  FMUL.FTZ R79, R45, R62 ;  /* 0x0000003e2d4f7220 */ /* 0x000fe20000410000 */
[----:B------:R-:W-:Y:S01]  /*71a0*/  FADD.FTZ R160, R160, R65 ;  /* 0x00000041a0a07221 */ /* 0x000fe20000010000 */
[----:B------:R-:W-:Y:S01]  /*71b0*/  FFMA.FTZ R80, R62, UR11, -R77 ;  /* 0x0000000b3e507c23 */ /* 0x000fe2000801084d */
[----:B------:R-:W-:Y:S01]  /*71c0*/  FMUL.FTZ R74, R158, R75 ;  /* 0x0000004b9e4a7220 */ /* 0x000fe20000410000 */
[----:B------:R-:W-:Y:S01]  /*71d0*/  FMUL.FTZ R62, R62, UR30 ;  /* 0x0000001e3e3e7c20 */ /* 0x000fe20008410000 */
[----:B------:R-:W-:Y:S01]  /*71e0*/  FFMA.FTZ R174, R101, R174, R76 ;  /* 0x000000ae65ae7223 */ /* 0x000fe2000001004c */
[----:B------:R-:W-:Y:S01]  /*71f0*/  FMUL.FTZ R76, R45, R173 ;  /* 0x000000ad2d4c7220 */ /* 0x000fe20000410000 */
[----:B------:R-:W-:Y:S01]  /*7200*/  FMUL.FTZ R77, R221, R79 ;  /* 0x0000004fdd4d7220 */ /* 0x000fe20000410000 */
[-C--:B------:R-:W-:Y:S01]  /*7210*/  FMUL.FTZ R158, R158, R160.reuse ;  /* 0x000000a09e9e7220 */ /* 0x080fe20000410000 */
[----:B------:R-:W-:Y:S01]  /*7220*/  FFMA.FTZ R74, R159, R160, R74 ;  /* 0x000000a09f4a7223 */ /* 0x000fe2000001004a */
[----:B------:R-:W-:Y:S01]  /*7230*/  FFMA.FTZ R65, R173, UR11, R62 ;  /* 0x0000000bad417c23 */ /* 0x000fe2000801003e */
[-C--:B------:R-:W-:Y:S01]  /*7240*/  FFMA.FTZ R62, R130, R76.reuse, R77 ;  /* 0x0000004c823e7223 */ /* 0x080fe2000001004d */
[----:B------:R-:W-:Y:S01]  /*7250*/  FFMA.FTZ R78, R159, R75, -R158 ;  /* 0x0000004b9f4e7223 */ /* 0x000fe2000001089e */
[----:B------:R-:W-:Y:S01]  /*7260*/  FADD.FTZ R191, R191, R74 ;  /* 0x0000004abfbf7221 */ /* 0x000fe20000010000 */
[----:B------:R-:W-:Y:S01]  /*7270*/  FADD.FTZ R29, R76, R29 ;  /* 0x0000001d4c1d7221 */ /* 0x000fe20000010000 */
[----:B------:R-:W-:Y:S01]  /*7280*/  FMUL.FTZ R77, R221, R76 ;  /* 0x0000004cdd4d7220 */ /* 0x000fe20000410000 */
[----:B------:R-:W-:Y:S01]  /*7290*/  FMUL.FTZ R76, R130, R65 ;  /* 0x00000041824c7220 */ /* 0x000fe20000410000 */
[----:B------:R-:W-:Y:S01]  /*72a0*/  FMUL.FTZ R65, R58, R160 ;  /* 0x000000a03a417220 */ /* 0x000fe20000410000 */
[----:B------:R-:W-:Y:S01]  /*72b0*/  FADD.FTZ R78, R175, R78 ;  /* 0x0000004eaf4e7221 */ /* 0x000fe20000010000 */
[----:B------:R-:W-:Y:S01]  /*72c0*/  FMUL.FTZ R74, R59, R191 ;  /* 0x000000bf3b4a7220 */ /* 0x000fe20000410000 */
[----:B------:R-:W-:Y:S01]  /*72d0*/  FFMA.FTZ R221, R221, R80, R76 ;  /* 0x00000050dddd7223 */ /* 0x000fe2000001004c */
[----:B------:R-:W-:Y:S01]  /*72e0*/  FFMA.FTZ R130, R130, R79, -R77 ;  /* 0x0000004f82827223 */ /* 0x000fe2000001084d */
[C---:B------:R-:W-:Y:S01]  /*72f0*/  FFMA.FTZ R76, -R58.reuse, R117, R215 ;  /* 0x000000753a4c7223 */ /* 0x040fe200000101d7 */
[----:B------:R-:W-:Y:S01]  /*7300*/  FMUL.FTZ R111, R58, R75 ;  /* 0x0000004b3a6f7220 */ /* 0x000fe20000410000 */
[----:B------:R-:W-:Y:S01]  /*7310*/  FMUL.FTZ R131, R200, R65 ;  /* 0x00000041c8837220 */ /* 0x000fe20000410000 */
[C---:B------:R-:W-:Y:S01]  /*7320*/  FMUL.FTZ R80, R59.reuse, R78 ;  /* 0x0000004e3b507220 */ /* 0x040fe20000410000 */
[----:B------:R-:W-:Y:S01]  /*7330*/  FFMA.FTZ R77, -R59, R116, R218 ;  /* 0x000000743b4d7223 */ /* 0x000fe200000101da */
[C---:B------:R-:W-:Y:S01]  /*7340*/  FMUL.FTZ R79, R203.reuse, R74 ;  /* 0x0000004acb4f7220 */ /* 0x040fe20000410000 */
[-C--:B------:R-:W-:Y:S01]  /*7350*/  FFMA.FTZ R134, R76, R111.reuse, -R131 ;  /* 0x0000006f4c867223 */ /* 0x080fe20000010883 */
[-C--:B------:R-:W-:Y:S01]  /*7360*/  FMUL.FTZ R132, R203, R80.reuse ;  /* 0x00000050cb847220 */ /* 0x080fe20000410000 */
[----:B------:R-:W-:Y:S01]  /*7370*/  FMUL.FTZ R111, R200, R111 ;  /* 0x0000006fc86f7220 */ /* 0x000fe20000410000 */
[----:B------:R-:W-:Y:S01]  /*7380*/  FFMA.FTZ R131, R77, R80, -R79 ;  /* 0x000000504d837223 */ /* 0x000fe2000001084f */
[C---:B------:R-:W-:Y:S01]  /*7390*/  FMUL.FTZ R80, R57.reuse, R161 ;  /* 0x000000a139507220 */ /* 0x040fe20000410000 */
[----:B------:R-:W-:Y:S01]  /*73a0*/  FFMA.FTZ R79, -R57, R114, R216 ;  /* 0x00000072394f7223 */ /* 0x000fe200000101d8 */
[----:B------:R-:W-:Y:S01]  /*73b0*/  FFMA.FTZ R132, R77, R74, R132 ;  /* 0x0000004a4d847223 */ /* 0x000fe20000010084 */
[----:B------:R-:W-:Y:S01]  /*73c0*/  FFMA.FTZ R111, R76, R65, R111 ;  /* 0x000000414c6f7223 */ /* 0x000fe2000001006f */
[----:B------:R-:W-:Y:S01]  /*73d0*/  FMUL.FTZ R138, R201, R80 ;  /* 0x00000050c98a7220 */ /* 0x000fe20000410000 */
[----:B------:R-:W-:Y:S01]  /*73e0*/  FADD.FTZ R131, RZ, R131 ;  /* 0x00000083ff837221 */ /* 0x000fe20000010000 */
[----:B------:R-:W-:Y:S01]  /*73f0*/  FADD.FTZ R132, RZ, R132 ;  /* 0x00000084ff847221 */ /* 0x000fe20000010000 */
[----:B------:R-:W-:Y:S01]  /*7400*/  FADD.FTZ R222, -R3, R222 ;  /* 0x000000de03de7221 */ /* 0x000fe20000010100 */
[-C--:B------:R-:W-:Y:S01]  /*7410*/  FFMA.FTZ R138, R79, R136.reuse, -R138 ;  /* 0x000000884f8a7223 */ /* 0x080fe2000001088a */
[----:B------:R-:W-:Y:S01]  /*7420*/  FMUL.FTZ R136, R201, R136 ;  /* 0x00000088c9887220 */ /* 0x000fe20000410000 */
[----:B------:R-:W-:Y:S01]  /*7430*/  FADD.FTZ R132, R132, R111 ;  /* 0x0000006f84847221 */ /* 0x000fe20000010000 */
[----:B------:R-:W-:Y:S01]  /*7440*/  FMUL.FTZ R111, R56, R162 ;  /* 0x000000a2386f7220 */ /* 0x000fe20000410000 */
[----:B------:R-:W-:Y:S01]  /*7450*/  FADD.FTZ R131, R131, R134 ;  /* 0x0000008683837221 */ /* 0x000fe20000010000 */
[----:B------:R-:W-:Y:S01]  /*7460*/  FFMA.FTZ R133, R79, R80, R136 ;  /* 0x000000504f857223 */ /* 0x000fe20000010088 */
[C---:B------:R-:W-:Y:S01]  /*7470*/  FMUL.FTZ R136, R198.reuse, R135 ;  /* 0x00000087c6887220 */ /* 0x040fe20000410000 */
[-C--:B------:R-:W-:Y:S01]  /*7480*/  FMUL.FTZ R137, R198, R111.reuse ;  /* 0x0000006fc6897220 */ /* 0x080fe20000410000 */
[----:B------:R-:W-:Y:S01]  /*7490*/  FADD.FTZ R131, R131, R138 ;  /* 0x0000008a83837221 */ /* 0x000fe20000010000 */
[----:B------:R-:W-:Y:S01]  /*74a0*/  FADD.FTZ R132, R132, R133 ;  /* 0x0000008584847221 */ /* 0x000fe20000010000 */
[C---:B------:R-:W-:Y:S01]  /*74b0*/  FFMA.FTZ R133, R214.reuse, R111, R136 ;  /* 0x0000006fd6857223 */ /* 0x040fe20000010088 */
[C---:B------:R-:W-:Y:S01]  /*74c0*/  FMUL.FTZ R136, R55.reuse, R70 ;  /* 0x0000004637887220 */ /* 0x040fe20000410000 */
[----:B------:R-:W-:Y:S01]  /*74d0*/  FFMA.FTZ R134, R214, R135, -R137 ;  /* 0x00000087d6867223 */ /* 0x000fe20000010889 */
[----:B------:R-:W-:Y:S01]  /*74e0*/  FMUL.FTZ R137, R220, R145 ;  /* 0x00000091dc897220 */ /* 0x000fe20000410000 */
[----:B------:R-:W-:Y:S01]  /*74f0*/  FADD.FTZ R133, R132, R133 ;  /* 0x0000008584857221 */ /* 0x000fe20000010000 */
[----:B------:R-:W-:Y:S01]  /*7500*/  FMUL.FTZ R132, R55, R163 ;  /* 0x000000a337847220 */ /* 0x000fe20000410000 */
[----:B------:R-:W-:Y:S01]  /*7510*/  FADD.FTZ R134, R131, R134 ;  /* 0x0000008683867221 */ /* 0x000fe20000010000 */
[----:B------:R-:W-:Y:S01]  /*7520*/  FMUL.FTZ R131, R54, R164 ;  /* 0x000000a436837220 */ /* 0x000fe20000410000 */
[-C--:B------:R-:W-:Y:S01]  /*7530*/  FFMA.FTZ R137, R222, R143.reuse, R137 ;  /* 0x0000008fde897223 */ /* 0x080fe20000010089 */
[----:B------:R-:W-:Y:S01]  /*7540*/  FMUL.FTZ R138, R199, R132 ;  /* 0x00000084c78a7220 */ /* 0x000fe20000410000 */
[----:B------:R-:W-:Y:S01]  /*7550*/  FMUL.FTZ R143, R220, R143 ;  /* 0x0000008fdc8f7220 */ /* 0x000fe20000410000 */
[----:B------:R-:W-:Y:S01]  /*7560*/  FMUL.FTZ R140, R196, R131 ;  /* 0x00000083c48c7220 */ /* 0x000fe20000410000 */
[----:B------:R-:W-:Y:S01]  /*7570*/  FADD.FTZ R204, -R5, R204 ;  /* 0x000000cc05cc7221 */ /* 0x000fe20000010100 */
[-C--:B------:R-:W-:Y:S01]  /*7580*/  FFMA.FTZ R135, R213, R136.reuse, -R138 ;  /* 0x00000088d5877223 */ /* 0x080fe2000001088a */
[----:B------:R-:W-:Y:S01]  /*7590*/  FMUL.FTZ R136, R199, R136 ;  /* 0x00000088c7887220 */ /* 0x000fe20000410000 */
[----:B------:R-:W-:Y:S01]  /*75a0*/  FFMA.FTZ R140, R212, R139, -R140 ;  /* 0x0000008bd48c7223 */ /* 0x000fe2000001088c */
[----:B------:R-:W-:Y:S01]  /*75b0*/  FMUL.FTZ R139, R52, R69 ;  /* 0x00000045348b7220 */ /* 0x000fe20000410000 */
[----:B------:R-:W-:Y:S01]  /*75c0*/  FADD.FTZ R135, R134, R135 ;  /* 0x0000008786877221 */ /* 0x000fe20000010000 */
[----:B------:R-:W-:Y:S01]  /*75d0*/  FFMA.FTZ R136, R213, R132, R136 ;  /* 0x00000084d5887223 */ /* 0x000fe20000010088 */
[----:B------:R-:W-:Y:S01]  /*75e0*/  FMUL.FTZ R134, R53, R165 ;  /* 0x000000a535867220 */ /* 0x000fe20000410000 */
[----:B------:R-:W-:Y:S01]  /*75f0*/  FFMA.FTZ R138, R222, R145, -R143 ;  /* 0x00000091de8a7223 */ /* 0x000fe2000001088f */
[----:B------:R-:W-:Y:S01]  /*7600*/  FMUL.FTZ R143, R61, UR30 ;  /* 0x0000001e3d8f7c20 */ /* 0x000fe20008410000 */
[----:B------:R-:W-:Y:S01]  /*7610*/  FADD.FTZ R133, R133, R136 ;  /* 0x0000008885857221 */ /* 0x000fe20000010000 */
[----:B------:R-:W-:Y:S01]  /*7620*/  FFMA.FTZ R136, R212, R131, R141 ;  /* 0x00000083d4887223 */ /* 0x000fe2000001008d */
[----:B------:R-:W-:Y:S01]  /*7630*/  FMUL.FTZ R144, R197, R134 ;  /* 0x00000086c5907220 */ /* 0x000fe20000410000 */
[----:B------:R-:W-:Y:S01]  /*7640*/  FADD.FTZ R135, R135, R140 ;  /* 0x0000008c87877221 */ /* 0x000fe20000010000 */
[----:B------:R-:W-:Y:S01]  /*7650*/  FFMA.FTZ R143, R172, UR11, R143 ;  /* 0x0000000bac8f7c23 */ /* 0x000fe2000801008f */
[----:B------:R-:W-:Y:S01]  /*7660*/  FADD.FTZ R136, R133, R136 ;  /* 0x0000008885887221 */ /* 0x000fe20000010000 */
[----:B------:R-:W-:Y:S01]  /*7670*/  FMUL.FTZ R133, R52, R166 ;  /* 0x000000a634857220 */ /* 0x000fe20000410000 */
[-C--:B------:R-:W-:Y:S01]  /*7680*/  FFMA.FTZ R144, R211, R142.reuse, -R144 ;  /* 0x0000008ed3907223 */ /* 0x080fe20000010890 */
[----:B------:R-:W-:Y:S01]  /*7690*/  FMUL.FTZ R142, R197, R142 ;  /* 0x0000008ec58e7220 */ /* 0x000fe20000410000 */
[----:B------:R-:W-:Y:S01]  /*76a0*/  FMUL.FTZ R140, R51, R66 ;  /* 0x00000042338c7220 */ /* 0x000fe20000410000 */
[----:B------:R-:W-:Y:S01]  /*76b0*/  FMUL.FTZ R141, R194, R133 ;  /* 0x00000085c28d7220 */ /* 0x000fe20000410000 */
[----:B------:R-:W-:Y:S01]  /*76c0*/  FADD.FTZ R135, R135, R144 ;  /* 0x0000009087877221 */ /* 0x000fe20000010000 */
[----:B------:R-:W-:Y:S01]  /*76d0*/  FFMA.FTZ R61, R211, R134, R142 ;  /* 0x00000086d33d7223 */ /* 0x000fe2000001008e */
[----:B------:R-:W-:Y:S01]  /*76e0*/  FMUL.FTZ R151, R222, R143 ;  /* 0x0000008fde977220 */ /* 0x000fe20000410000 */
[-C--:B------:R-:W-:Y:S01]  /*76f0*/  FFMA.FTZ R146, R210, R139.reuse, -R141 ;  /* 0x0000008bd2927223 */ /* 0x080fe2000001088d */
[----:B------:R-:W-:Y:S01]  /*7700*/  FMUL.FTZ R139, R194, R139 ;  /* 0x0000008bc28b7220 */ /* 0x000fe20000410000 */
[----:B------:R-:W-:Y:S01]  /*7710*/  FADD.FTZ R61, R136, R61 ;  /* 0x0000003d883d7221 */ /* 0x000fe20000010000 */
[----:B------:R-:W-:Y:S01]  /*7720*/  FMUL.FTZ R143, R50, R67 ;  /* 0x00000043328f7220 */ /* 0x000fe20000410000 */
[----:B------:R-:W-:Y:S01]  /*7730*/  FADD.FTZ R146, R135, R146 ;  /* 0x0000009287927221 */ /* 0x000fe20000010000 */
[----:B------:R-:W-:Y:S01]  /*7740*/  FFMA.FTZ R136, R210, R133, R139 ;  /* 0x00000085d2887223 */ /* 0x000fe2000001008b */
[----:B------:R-:W-:Y:S01]  /*7750*/  FADD.FTZ R135, -R7, R208 ;  /* 0x000000d007877221 */ /* 0x000fe20000010100 */
[----:B------:R-:W-:Y:S01]  /*7760*/  FMUL.FTZ R139, R50, R168 ;  /* 0x000000a8328b7220 */ /* 0x000fe20000410000 */
[----:B------:R-:W-:Y:S01]  /*7770*/  FMUL.FTZ R144, R49, R169 ;  /* 0x000000a931907220 */ /* 0x000fe20000410000 */
[----:B------:R-:W-:Y:S01]  /*7780*/  FADD.FTZ R61, R61, R136 ;  /* 0x000000883d3d7221 */ /* 0x000fe20000010000 */
[----:B------:R-:W-:Y:S01]  /*7790*/  FMUL.FTZ R136, R51, R167 ;  /* 0x000000a733887220 */ /* 0x000fe20000410000 */
[----:B------:R-:W-:Y:S01]  /*77a0*/  FMUL.FTZ R145, R192, R139 ;  /* 0x0000008bc0917220 */ /* 0x000fe20000410000 */
[----:B------:R-:W-:Y:S01]  /*77b0*/  FMUL.FTZ R147, R193, R144 ;  /* 0x00000090c1937220 */ /* 0x000fe20000410000 */
[----:B------:R-:W-:Y:S01]  /*77c0*/  FFMA.FTZ R209, -R48, R105, R209 ;  /* 0x0000006930d17223 */ /* 0x000fe200000101d1 */
[----:B------:R-:W-:Y:S01]  /*77d0*/  FMUL.FTZ R142, R195, R136 ;  /* 0x00000088c38e7220 */ /* 0x000fe20000410000 */
[----:B------:R-:W-:Y:S01]  /*77e0*/  FADD.FTZ R207, -R4, R207 ;  /* 0x000000cf04cf7221 */ /* 0x000fe20000010100 */
[----:B------:R-:W-:Y:S01]  /*77f0*/  FADD.FTZ R36, R133, R36 ;  /* 0x0000002485247221 */ /* 0x000fe20000010000 */
[----:B------:R-:W-:Y:S01]  /*7800*/  FFMA.FTZ R220, R220, R149, R151 ;  /* 0x00000095dcdc7223 */ /* 0x000fe20000010097 */
[-C--:B------:R-:W-:Y:S01]  /*7810*/  FFMA.FTZ R141, R135, R140.reuse, -R142 ;  /* 0x0000008c878d7223 */ /* 0x080fe2000001088e */
[----:B------:R-:W-:Y:S01]  /*7820*/  FMUL.FTZ R140, R195, R140 ;  /* 0x0000008cc38c7220 */ /* 0x000fe20000410000 */
[-C--:B------:R-:W-:Y:S01]  /*7830*/  FFMA.FTZ R142, R206, R143.reuse, -R145 ;  /* 0x0000008fce8e7223 */ /* 0x080fe20000010891 */
[----:B------:R-:W-:Y:S01]  /*7840*/  FMUL.FTZ R143, R192, R143 ;  /* 0x0000008fc08f7220 */ /* 0x000fe20000410000 */
[----:B------:R-:W-:Y:S01]  /*7850*/  FMUL.FTZ R145, R49, R64 ;  /* 0x0000004031917220 */ /* 0x000fe20000410000 */
[----:B------:R-:W-:Y:S01]  /*7860*/  FFMA.FTZ R140, R135, R136, R140 ;  /* 0x00000088878c7223 */ /* 0x000fe2000001008c */
[----:B------:R-:W-:Y:S01]  /*7870*/  FADD.FTZ R141, R146, R141 ;  /* 0x0000008d928d7221 */ /* 0x000fe20000010000 */
[----:B------:R-:W-:Y:S01]  /*7880*/  FFMA.FTZ R221, R100, R173, R221 ;  /* 0x000000ad64dd7223 */ /* 0x000fe200000100dd */
[----:B------:R-:W-:Y:S01]  /*7890*/  FFMA.FTZ R146, R204, R145, -R147 ;  /* 0x00000091cc927223 */ /* 0x000fe20000010893 */
        /* <DEDUP_REMOVED lines=8> */
[C---:B------:R-:W-:Y:S01]  /*7920*/  FMUL.FTZ R148, R202.reuse, R143 ;  /* 0x0000008fca947220 */ /* 0x040fe20000410000 */
[----:B------:R-:W-:Y:S01]  /*7930*/  FMUL.FTZ R142, R47, R171 ;  /* 0x000000ab2f8e7220 */ /* 0x000fe20000410000 */
[----:B------:R-:W-:Y:S01]  /*7940*/  FADD.FTZ R61, R61, R140 ;  /* 0x0000008c3d3d7221 */ /* 0x000fe20000010000 */
[-C--:B------:R-:W-:Y:S01]  /*7950*/  FMUL.FTZ R140, R202, R145.reuse ;  /* 0x00000091ca8c7220 */ /* 0x080fe20000410000 */
[----:B------:R-:W-:Y:S01]  /*7960*/  FFMA.FTZ R148, R209, R145, -R148 ;  /* 0x00000091d1947223 */ /* 0x000fe20000010894 */
[----:B------:R-:W-:Y:S01]  /*7970*/  FMUL.FTZ R152, R205, R142 ;  /* 0x0000008ecd987220 */ /* 0x000fe20000410000 */
[----:B------:R-:W-:Y:S01]  /*7980*/  FADD.FTZ R141, R141, R146 ;  /* 0x000000928d8d7221 */ /* 0x000fe20000010000 */
[----:B------:R-:W-:Y:S01]  /*7990*/  FFMA.FTZ R140, R209, R143, R140 ;  /* 0x0000008fd18c7223 */ /* 0x000fe2000001008c */
[-C--:B------:R-:W-:Y:S01]  /*79a0*/  FMUL.FTZ R145, R205, R150.reuse ;  /* 0x00000096cd917220 */ /* 0x080fe20000410000 */
[----:B------:R-:W-:Y:S01]  /*79b0*/  FFMA.FTZ R152, R207, R150, -R152 ;  /* 0x00000096cf987223 */ /* 0x000fe20000010898 */
[----:B------:R-:W-:Y:S01]  /*79c0*/  FADD.FTZ R141, R141, R148 ;  /* 0x000000948d8d7221 */ /* 0x000fe20000010000 */
[----:B------:R-:W-:Y:S01]  /*79d0*/  FADD.FTZ R61, R61, R140 ;  /* 0x0000008c3d3d7221 */ /* 0x000fe20000010000 */
[----:B------:R-:W-:Y:S01]  /*79e0*/  FFMA.FTZ R140, R207, R142, R145 ;  /* 0x0000008ecf8c7223 */ /* 0x000fe20000010091 */
[----:B------:R-:W-:Y:S01]  /*79f0*/  FMUL.FTZ R145, R171, UR30 ;  /* 0x0000001eab917c20 */ /* 0x000fe20008410000 */
[----:B------:R-:W-:Y:S01]  /*7a00*/  FADD.FTZ R141, R141, R152 ;  /* 0x000000988d8d7221 */ /* 0x000fe20000010000 */
[----:B------:R-:W-:Y:S01]  /*7a10*/  FFMA.FTZ R220, R103, R172, R220 ;  /* 0x000000ac67dc7223 */ /* 0x000fe200000100dc */
        /* <DEDUP_REMOVED lines=9> */
[----:B------:R-:W-:Y:S01]  /*7ab0*/  FMUL.FTZ R61, R63, UR30 ;  /* 0x0000001e3f3d7c20 */ /* 0x000fe20008410000 */
[----:B------:R-:W-:Y:S01]  /*7ac0*/  FMUL.FTZ R62, R207, R60 ;  /* 0x0000003ccf3e7220 */ /* 0x000fe20000410000 */
[----:B------:R-:W-:Y:S01]  /*7ad0*/  FADD.FTZ R141, R141, R110 ;  /* 0x0000006e8d8d7221 */ /* 0x000fe20000010000 */
[----:B------:R-:W-:Y:S01]  /*7ae0*/  FADD.FTZ R60, R130, R83 ;  /* 0x00000053823c7221 */ /* 0x000fe20000010000 */
[----:B------:R1:W2:Y:S01]  /*7af0*/  SHFL.DOWN PT, R137, R81, 0x1, 0x1f ;  /* 0x08201f0051897f89 */ /* 0x0002a200000e0000 */
[----:B------:R-:W-:Y:S01]  /*7b00*/  FFMA.FTZ R205, R205, R140, R62 ;  /* 0x0000008ccdcd7223 */ /* 0x000fe2000001003e */
[C---:B------:R-:W-:Y:S01]  /*7b10*/  FFMA.FTZ R62, R170.reuse, UR11, R61 ;  /* 0x0000000baa3e7c23 */ /* 0x040fe2000801003d */
[----:B------:R-:W-:Y:S01]  /*7b20*/  FMUL.FTZ R110, R170, UR30 ;  /* 0x0000001eaa6e7c20 */ /* 0x000fe20008410000 */
[----:B------:R-:W4:Y:S01]  /*7b30*/  SHFL.DOWN PT, R83, R60, 0x1, 0x1f ;  /* 0x08201f003c537f89 */ /* 0x000f2200000e0000 */
[----:B------:R-:W-:Y:S01]  /*7b40*/  FMUL.FTZ R61, R169, UR30 ;  /* 0x0000001ea93d7c20 */ /* 0x000fe20008410000 */
[----:B------:R-:W-:Y:S01]  /*7b50*/  FMUL.FTZ R209, R209, R62 ;  /* 0x0000003ed1d17220 */ /* 0x000fe20000410000 */
[C---:B------:R-:W-:Y:S01]  /*7b60*/  FMUL.FTZ R62, R64.reuse, UR30 ;  /* 0x0000001e403e7c20 */ /* 0x040fe20008410000 */
[----:B------:R-:W3:Y:S01]  /*7b70*/  SHFL.DOWN PT, R130, R141, 0x1, 0x1f ;  /* 0x08201f008d827f89 */ /* 0x000ee200000e0000 */
[----:B------:R-:W-:Y:S01]  /*7b80*/  FFMA.FTZ R63, R63, UR11, -R110 ;  /* 0x0000000b3f3f7c23 */ /* 0x000fe2000801086e */
[----:B------:R-:W-:Y:S01]  /*7b90*/  FFMA.FTZ R110, R64, UR11, -R61 ;  /* 0x0000000b406e7c23 */ /* 0x000fe2000801083d */
[----:B------:R-:W-:Y:S01]  /*7ba0*/  FFMA.FTZ R61, R169, UR11, R62 ;  /* 0x0000000ba93d7c23 */ /* 0x000fe2000801003e */
[----:B------:R-:W-:Y:S01]  /*7bb0*/  MOV R62, R81 ;  /* 0x00000051003e7202 */ /* 0x000fe20000000f00 */
[----:B------:R-:W-:Y:S01]  /*7bc0*/  FFMA.FTZ R202, R202, R63, R209 ;  /* 0x0000003fcaca7223 */ /* 0x000fe200000100d1 */
[----:B------:R-:W-:Y:S01]  /*7bd0*/  MOV R63, R82 ;  /* 0x00000052003f7202 */ /* 0x000fe20000000f00 */
[----:B------:R-:W-:Y:S01]  /*7be0*/  FMUL.FTZ R204, R204, R61 ;  /* 0x0000003dcccc7220 */ /* 0x000fe20000410000 */
[----:B------:R-:W-:Y:S01]  /*7bf0*/  MOV R61, R141 ;  /* 0x0000008d003d7202 */ /* 0x000fe20000000f00 */
[----:B-1----:R-:W-:Y:S01]  /*7c00*/  FMUL.FTZ R81, R67, UR30 ;  /* 0x0000001e43517c20 */ /* 0x002fe20008410000 */
[C---:B------:R-:W-:Y:S01]  /*7c10*/  FMUL.FTZ R64, R168.reuse, UR30 ;  /* 0x0000001ea8407c20 */ /* 0x040fe20008410000 */
[----:B0-----:R-:W-:Y:S01]  /*7c20*/  @!P2 FADD.FTZ R63, R63, R138 ;  /* 0x0000008a3f3fa221 */ /* 0x001fe20000010000 */
[----:B------:R-:W-:Y:S01]  /*7c30*/  FFMA.FTZ R193, R193, R110, R204 ;  /* 0x0000006ec1c17223 */ /* 0x000fe200000100cc */
[----:B------:R-:W-:Y:S01]  /*7c40*/  FFMA.FTZ R81, R168, UR11, R81 ;  /* 0x0000000ba8517c23 */ /* 0x000fe20008010051 */
[----:B------:R-:W-:Y:S01]  /*7c50*/  FFMA.FTZ R205, R102, R171, R205 ;  /* 0x000000ab66cd7223 */ /* 0x000fe200000100cd */
[----:B------:R-:W-:Y:S01]  /*7c60*/  FFMA.FTZ R202, R105, R170, R202 ;  /* 0x000000aa69ca7223 */ /* 0x000fe200000100ca */
[----:B--2---:R-:W-:Y:S01]  /*7c70*/  @!P2 FADD.FTZ R62, R62, R137 ;  /* 0x000000893e3ea221 */ /* 0x004fe20000010000 */
[----:B------:R-:W-:Y:S01]  /*7c80*/  FMUL.FTZ R81, R206, R81 ;  /* 0x00000051ce517220 */ /* 0x000fe20000410000 */
[----:B------:R-:W-:Y:S01]  /*7c90*/  FFMA.FTZ R193, R104, R169, R193 ;  /* 0x000000a968c17223 */ /* 0x000fe200000100c1 */
[----:B------:R-:W-:Y:S01]  /*7ca0*/  FADD.FTZ R99, R174, R99 ;  /* 0x00000063ae637221 */ /* 0x000fe20000010000 */
[----:B----4-:R-:W-:Y:S01]  /*7cb0*/  @!P2 FADD.FTZ R60, R83, R60 ;  /* 0x0000003c533ca221 */ /* 0x010fe20000010000 */
[----:B------:R-:W0:Y:S01]  /*7cc0*/  SHFL.DOWN PT, R141, R62, 0x2, 0x1f ;  /* 0x08401f003e8d7f89 */ /* 0x000e2200000e0000 */
[----:B------:R-:W-:Y:S01]  /*7cd0*/  FFMA.FTZ R83, R67, UR11, -R64 ;  /* 0x0000000b43537c23 */ /* 0x000fe20008010840 */
[----:B------:R-:W-:Y:S01]  /*7ce0*/  FMUL.FTZ R64, R66, UR30 ;  /* 0x0000001e42407c20 */ /* 0x000fe20008410000 */
[----:B---3--:R-:W-:Y:S01]  /*7cf0*/  @!P2 FADD.FTZ R61, R61, R130 ;  /* 0x000000823d3da221 */ /* 0x008fe20000010000 */
[----:B------:R-:W1:Y:S01]  /*7d00*/  SHFL.DOWN PT, R137, R60, 0x2, 0x1f ;  /* 0x08401f003c897f89 */ /* 0x000e6200000e0000 */
[----:B------:R-:W-:Y:S01]  /*7d10*/  ISETP.GT.AND P2, PT, R120, 0x1d, PT ;  /* 0x0000001d7800780c */ /* 0x000fe20003f44270 */
[----:B------:R-:W-:Y:S01]  /*7d20*/  FFMA.FTZ R192, R192, R83, R81 ;  /* 0x00000053c0c07223 */ /* 0x000fe20000010051 */
[C---:B------:R-:W-:Y:S01]  /*7d30*/  FMUL.FTZ R67, R167.reuse, UR30 ;  /* 0x0000001ea7437c20 */ /* 0x040fe20008410000 */
[----:B------:R-:W2:Y:S01]  /*7d40*/  SHFL.DOWN PT, R130, R63, 0x2, 0x1f ;  /* 0x08401f003f827f89 */ /* 0x000ea200000e0000 */
[----:B------:R-:W-:Y:S01]  /*7d50*/  FFMA.FTZ R64, R167, UR11, R64 ;  /* 0x0000000ba7407c23 */ /* 0x000fe20008010040 */
[----:B------:R-:W-:Y:S01]  /*7d60*/  FFMA.FTZ R192, R107, R168, R192 ;  /* 0x000000a86bc07223 */ /* 0x000fe200000100c0 */
[----:B------:R-:W-:Y:S01]  /*7d70*/  FFMA.FTZ R66, R66, UR11, -R67 ;  /* 0x0000000b42427c23 */ /* 0x000fe20008010843 */
[----:B------:R-:W3:Y:S01]  /*7d80*/  SHFL.DOWN PT, R82, R61, 0x2, 0x1f ;  /* 0x08401f003d527f89 */ /* 0x000ee200000e0000 */
[----:B------:R-:W-:Y:S01]  /*7d90*/  FMUL.FTZ R64, R135, R64 ;  /* 0x0000004087407220 */ /* 0x000fe20000410000 */
[----:B------:R-:W-:Y:S01]  /*7da0*/  FMUL.FTZ R67, R165, UR30 ;  /* 0x0000001ea5437c20 */ /* 0x000fe20008410000 */
[----:B------:R-:W-:Y:S01]  /*7db0*/  FADD.FTZ R98, R221, R98 ;  /* 0x00000062dd627221 */ /* 0x000fe20000010000 */
[----:B------:R-:W-:Y:S01]  /*7dc0*/  FADD.FTZ R31, R142, R31 ;  /* 0x0000001f8e1f7221 */ /* 0x000fe20000010000 */
[----:B------:R-:W-:Y:S01]  /*7dd0*/  FFMA.FTZ R195, R195, R66, R64 ;  /* 0x00000042c3c37223 */ /* 0x000fe20000010040 */
[----:B------:R-:W-:Y:S01]  /*7de0*/  FMUL.FTZ R64, R166, UR30 ;  /* 0x0000001ea6407c20 */ /* 0x000fe20008410000 */
[----:B------:R-:W-:Y:S01]  /*7df0*/  FADD.FTZ R97, R220, R97 ;  /* 0x00000061dc617221 */ /* 0x000fe20000010000 */
[----:B------:R-:W-:Y:S01]  /*7e00*/  FADD.FTZ R32, R143, R32 ;  /* 0x000000208f207221 */ /* 0x000fe20000010000 */
[----:B------:R-:W-:Y:S01]  /*7e10*/  FFMA.FTZ R195, R106, R167, R195 ;  /* 0x000000a76ac37223 */ /* 0x000fe200000100c3 */
[C---:B------:R-:W-:Y:S01]  /*7e20*/  FFMA.FTZ R81, R69.reuse, UR11, -R64 ;  /* 0x0000000b45517c23 */ /* 0x040fe20008010840 */
[----:B------:R-:W-:Y:S01]  /*7e30*/  FMUL.FTZ R69, R69, UR30 ;  /* 0x0000001e45457c20 */ /* 0x000fe20008410000 */
[----:B0-----:R-:W-:Y:S01]  /*7e40*/  @!P2 FADD.FTZ R62, R62, R141 ;  /* 0x0000008d3e3ea221 */ /* 0x001fe20000010000 */
[C---:B------:R-:W-:Y:S01]  /*7e50*/  FMUL.FTZ R64, R68.reuse, UR30 ;  /* 0x0000001e44407c20 */ /* 0x040fe20008410000 */
[----:B------:R-:W-:Y:S01]  /*7e60*/  FFMA.FTZ R68, R68, UR11, -R67 ;  /* 0x0000000b44447c23 */ /* 0x000fe20008010843 */
[----:B------:R-:W-:Y:S01]  /*7e70*/  FFMA.FTZ R69, R166, UR11, R69 ;  /* 0x0000000ba6457c23 */ /* 0x000fe20008010045 */
[----:B-1----:R-:W-:Y:S01]  /*7e80*/  @!P2 FADD.FTZ R60, R60, R137 ;  /* 0x000000893c3ca221 */ /* 0x002fe20000010000 */
[----:B------:R-:W0:Y:S01]  /*7e90*/  SHFL.DOWN PT, R133, R62, 0x4, 0x1f ;  /* 0x08801f003e857f89 */ /* 0x000e2200000e0000 */
[----:B------:R-:W-:Y:S01]  /*7ea0*/  FFMA.FTZ R64, R165, UR11, R64 ;  /* 0x0000000ba5407c23 */ /* 0x000fe20008010040 */
[----:B------:R-:W-:Y:S01]  /*7eb0*/  FMUL.FTZ R69, R210, R69 ;  /* 0x00000045d2457220 */ /* 0x000fe20000410000 */
[----:B--2---:R-:W-:Y:S01]  /*7ec0*/  @!P2 FADD.FTZ R63, R63, R130 ;  /* 0x000000823f3fa221 */ /* 0x004fe20000010000 */
[----:B------:R-:W1:Y:S01]  /*7ed0*/  SHFL.DOWN PT, R83, R60, 0x4, 0x1f ;  /* 0x08801f003c537f89 */ /* 0x000e6200000e0000 */
[----:B------:R-:W-:Y:S01]  /*7ee0*/  FMUL.FTZ R66, R211, R64 ;  /* 0x00000040d3427220 */ /* 0x000fe20000410000 */
[----:B------:R-:W-:Y:S01]  /*7ef0*/  FFMA.FTZ R194, R194, R81, R69 ;  /* 0x00000051c2c27223 */ /* 0x000fe20000010045 */
[----:B---3--:R-:W-:Y:S01]  /*7f00*/  @!P2 FADD.FTZ R61, R61, R82 ;  /* 0x000000523d3da221 */ /* 0x008fe20000010000 */
[----:B------:R-:W2:Y:S01]  /*7f10*/  SHFL.DOWN PT, R110, R63, 0x4, 0x1f ;  /* 0x08801f003f6e7f89 */ /* 0x000ea200000e0000 */
[----:B------:R-:W-:Y:S01]  /*7f20*/  ISETP.GT.AND P2, PT, R120, 0x1b, PT ;  /* 0x0000001b7800780c */ /* 0x000fe20003f44270 */
[----:B------:R-:W-:Y:S01]  /*7f30*/  FMUL.FTZ R67, R71, UR30 ;  /* 0x0000001e47437c20 */ /* 0x000fe20008410000 */
[----:B------:R-:W-:Y:S01]  /*7f40*/  FFMA.FTZ R197, R197, R68, R66 ;  /* 0x00000044c5c57223 */ /* 0x000fe20000010042 */
[----:B------:R-:W3:Y:S01]  /*7f50*/  SHFL.DOWN PT, R82, R61, 0x4, 0x1f ;  /* 0x08801f003d527f89 */ /* 0x000ee200000e0000 */
[C---:B------:R-:W-:Y:S01]  /*7f60*/  FMUL.FTZ R64, R164.reuse, UR30 ;  /* 0x0000001ea4407c20 */ /* 0x040fe20008410000 */
[----:B------:R-:W-:Y:S01]  /*7f70*/  FFMA.FTZ R67, R164, UR11, R67 ;  /* 0x0000000ba4437c23 */ /* 0x000fe20008010043 */
[----:B------:R-:W-:Y:S01]  /*7f80*/  FFMA.FTZ R194, R109, R166, R194 ;  /* 0x000000a66dc27223 */ /* 0x000fe200000100c2 */
[----:B------:R-:W-:Y:S01]  /*7f90*/  FFMA.FTZ R197, R108, R165, R197 ;  /* 0x000000a56cc57223 */ /* 0x000fe200000100c5 */
[----:B------:R-:W-:Y:S01]  /*7fa0*/  FFMA.FTZ R71, R71, UR11, -R64 ;  /* 0x0000000b47477c23 */ /* 0x000fe20008010840 */
[----:B------:R-:W-:Y:S01]  /*7fb0*/  FMUL.FTZ R69, R212, R67 ;  /* 0x00000043d4457220 */ /* 0x000fe20000410000 */
[----:B------:R-:W-:Y:S01]  /*7fc0*/  FMUL.FTZ R64, R70, UR30 ;  /* 0x0000001e46407c20 */ /* 0x000fe20008410000 */
[----:B------:R-:W-:Y:S01]  /*7fd0*/  FMUL.FTZ R67, R163, UR30 ;  /* 0x0000001ea3437c20 */ /* 0x000fe20008410000 */
[----:B------:R-:W-:Y:S01]  /*7fe0*/  FADD.FTZ R96, R205, R96 ;  /* 0x00000060cd607221 */ /* 0x000fe20000010000 */
[----:B------:R-:W-:Y:S01]  /*7ff0*/  FFMA.FTZ R196, R196, R71, R69 ;  /* 0x00000047c4c47223 */ /* 0x000fe20000010045 */
[----:B------:R-:W-:Y:S01]  /*8000*/  FFMA.FTZ R64, R163, UR11, R64 ;  /* 0x0000000ba3407c23 */ /* 0x000fe20008010040 */
[----:B0-----:R-:W-:Y:S01]  /*8010*/  @!P2 FADD.FTZ R62, R62, R133 ;  /* 0x000000853e3ea221 */ /* 0x001fe20000010000 */
[----:B------:R-:W-:Y:S01]  /*8020*/  FFMA.FTZ R70, R70, UR11, -R67 ;  /* 0x0000000b46467c23 */ /* 0x000fe20008010843 */
[----:B------:R-:W-:Y:S01]  /*8030*/  FMUL.FTZ R67, R73, UR30 ;  /* 0x0000001e49437c20 */ /* 0x000fe20008410000 */
[----:B------:R-:W-:Y:S01]  /*8040*/  FMUL.FTZ R66, R213, R64 ;  /* 0x00000040d5427220 */ /* 0x000fe20000410000 */
[----:B-1----:R-:W-:Y:S01]  /*8050*/  @!P2 FADD.FTZ R60, R60, R83 ;  /* 0x000000533c3ca221 */ /* 0x002fe20000010000 */
[C---:B------:R-:W-:Y:S01]  /*8060*/  FMUL.FTZ R64, R162.reuse, UR30 ;  /* 0x0000001ea2407c20 */ /* 0x040fe20008410000 */
[----:B------:R-:W0:Y:S01]  /*8070*/  SHFL.DOWN PT, R83, R62, 0x8, 0x1f ;  /* 0x09001f003e537f89 */ /* 0x000e2200000e0000 */
[----:B------:R-:W-:Y:S01]  /*8080*/  FFMA.FTZ R67, R162, UR11, R67 ;  /* 0x0000000ba2437c23 */ /* 0x000fe20008010043 */
[----:B--2---:R-:W-:Y:S01]  /*8090*/  @!P2 FADD.FTZ R63, R63, R110 ;  /* 0x0000006e3f3fa221 */ /* 0x004fe20000010000 */
[----:B------:R-:W-:Y:S01]  /*80a0*/  FFMA.FTZ R73, R73, UR11, -R64 ;  /* 0x0000000b49497c23 */ /* 0x000fe20008010840 */
        /* <DEDUP_REMOVED lines=9> */
[----:B------:R-:W-:Y:S01]  /*8140*/  FMUL.FTZ R64, R160, UR30 ;  /* 0x0000001ea0407c20 */ /* 0x000fe20008410000 */
[----:B------:R-:W-:Y:S01]  /*8150*/  FFMA.FTZ R66, R72, UR11, -R67 ;  /* 0x0000000b48427c23 */ /* 0x000fe20008010843 */
[----:B------:R-:W-:Y:S01]  /*8160*/  FMUL.FTZ R67, R191, UR30 ;  /* 0x0000001ebf437c20 */ /* 0x000fe20008410000 */
[----:B------:R-:W-:Y:S01]  /*8170*/  FFMA.FTZ R196, R113, R164, R196 ;  /* 0x000000a471c47223 */ /* 0x000fe200000100c4 */
[C---:B------:R-:W-:Y:S01]  /*8180*/  FFMA.FTZ R69, R75.reuse, UR11, -R64 ;  /* 0x0000000b4b457c23 */ /* 0x040fe20008010840 */
[----:B------:R-:W-:Y:S01]  /*8190*/  FFMA.FTZ R199, R112, R163, R199 ;  /* 0x000000a370c77223 */ /* 0x000fe200000100c7 */
[----:B------:R-:W-:Y:S01]  /*81a0*/  FFMA.FTZ R64, R78, UR11, -R67 ;  /* 0x0000000b4e407c23 */ /* 0x000fe20008010843 */
[----:B------:R-:W-:Y:S01]  /*81b0*/  FMUL.FTZ R72, R72, UR30 ;  /* 0x0000001e48487c20 */ /* 0x000fe20008410000 */
[----:B------:R-:W-:Y:S01]  /*81c0*/  FMUL.FTZ R75, R75, UR30 ;  /* 0x0000001e4b4b7c20 */ /* 0x000fe20008410000 */
[----:B------:R-:W-:Y:S01]  /*81d0*/  FMUL.FTZ R78, R78, UR30 ;  /* 0x0000001e4e4e7c20 */ /* 0x000fe20008410000 */
[----:B------:R-:W-:Y:S01]  /*81e0*/  FADD.FTZ R33, R144, R33 ;  /* 0x0000002190217221 */ /* 0x000fe20000010000 */
[----:B0-----:R-:W-:Y:S01]  /*81f0*/  @!P2 FADD.FTZ R62, R62, R83 ;  /* 0x000000533e3ea221 */ /* 0x001fe20000010000 */
[----:B------:R-:W-:Y:S01]  /*8200*/  FADD.FTZ R95, R202, R95 ;  /* 0x0000005fca5f7221 */ /* 0x000fe20000010000 */
[----:B------:R-:W-:Y:S01]  /*8210*/  FADD.FTZ R34, R139, R34 ;  /* 0x000000228b227221 */ /* 0x000fe20000010000 */
[----:B------:R-:W-:Y:S01]  /*8220*/  FADD.FTZ R94, R193, R94 ;  /* 0x0000005ec15e7221 */ /* 0x000fe20000010000 */
[----:B-1----:R-:W-:Y:S01]  /*8230*/  @!P2 FADD.FTZ R60, R60, R81 ;  /* 0x000000513c3ca221 */ /* 0x002fe20000010000 */
[----:B------:R0:W1:Y:S01]  /*8240*/  SHFL.DOWN PT, R71, R62, 0x10, 0x1f ;  /* 0x0a001f003e477f89 */ /* 0x00006200000e0000 */
[----:B------:R-:W-:Y:S01]  /*8250*/  FADD.FTZ R35, R136, R35 ;  /* 0x0000002388237221 */ /* 0x000fe20000010000 */
[----:B------:R-:W-:Y:S01]  /*8260*/  FADD.FTZ R93, R192, R93 ;  /* 0x0000005dc05d7221 */ /* 0x000fe20000010000 */
[----:B--2---:R-:W-:Y:S01]  /*8270*/  @!P2 FADD.FTZ R63, R63, R82 ;  /* 0x000000523f3fa221 */ /* 0x004fe20000010000 */
[----:B------:R0:W2:Y:S01]  /*8280*/  SHFL.DOWN PT, R67, R60, 0x10, 0x1f ;  /* 0x0a001f003c437f89 */ /* 0x0000a200000e0000 */
[----:B------:R-:W-:Y:S01]  /*8290*/  FADD.FTZ R92, R195, R92 ;  /* 0x0000005cc35c7221 */ /* 0x000fe20000010000 */
[----:B------:R-:W-:Y:S01]  /*82a0*/  FADD.FTZ R37, R134, R37 ;  /* 0x0000002586257221 */ /* 0x000fe20000010000 */
[----:B---3--:R-:W-:Y:S01]  /*82b0*/  @!P2 FADD.FTZ R61, R61, R68 ;  /* 0x000000443d3da221 */ /* 0x008fe20000010000 */
[----:B------:R-:W-:Y:S01]  /*82c0*/  ISETP.GT.AND P2, PT, R120, 0xf, PT ;  /* 0x0000000f7800780c */ /* 0x000fe20003f44270 */
[----:B------:R0:W3:Y:S01]  /*82d0*/  SHFL.DOWN PT, R70, R63, 0x10, 0x1f ;  /* 0x0a001f003f467f89 */ /* 0x0000e200000e0000 */
[----:B------:R-:W-:Y:S01]  /*82e0*/  FADD.FTZ R91, R194, R91 ;  /* 0x0000005bc25b7221 */ /* 0x000fe20000010000 */
[----:B------:R-:W-:Y:S01]  /*82f0*/  FADD.FTZ R38, R131, R38 ;  /* 0x0000002683267221 */ /* 0x000fe20000010000 */
[----:B------:R-:W-:Y:S01]  /*8300*/  FADD.FTZ R90, R197, R90 ;  /* 0x0000005ac55a7221 */ /* 0x000fe20000010000 */
[----:B------:R0:W4:Y:S01]  /*8310*/  SHFL.DOWN PT, R68, R61, 0x10, 0x1f ;  /* 0x0a001f003d447f89 */ /* 0x00012200000e0000 */
[----:B------:R-:W-:Y:S01]  /*8320*/  FADD.FTZ R39, R132, R39 ;  /* 0x0000002784277221 */ /* 0x000fe20000010000 */
[----:B------:R-:W-:Y:S01]  /*8330*/  FADD.FTZ R89, R196, R89 ;  /* 0x00000059c4597221 */ /* 0x000fe20000010000 */
[----:B------:R-:W-:Y:S01]  /*8340*/  FADD.FTZ R40, R111, R40 ;  /* 0x000000286f287221 */ /* 0x000fe20000010000 */
[----:B------:R-:W-:Y:S01]  /*8350*/  FADD.FTZ R88, R199, R88 ;  /* 0x00000058c7587221 */ /* 0x000fe20000010000 */
[----:B------:R-:W-:Y:S01]  /*8360*/  FFMA.FTZ R72, R161, UR11, R72 ;  /* 0x0000000ba1487c23 */ /* 0x000fe20008010048 */
[----:B------:R-:W-:Y:S01]  /*8370*/  FFMA.FTZ R75, R160, UR11, R75 ;  /* 0x0000000ba04b7c23 */ /* 0x000fe2000801004b */
[----:B------:R-:W-:Y:S01]  /*8380*/  FFMA.FTZ R78, R191, UR11, R78 ;  /* 0x0000000bbf4e7c23 */ /* 0x000fe2000801004e */
[----:B0-----:R-:W-:Y:S06]  /*8390*/  @P2 BRA `(.L_x_3263) ;  /* 0x0000000000202947 */ /* 0x001fec0003800000 */
[----:B------:R-:W-:Y:S01]  /*83a0*/  ISETP.NE.AND P2, PT, R120, RZ, PT ;  /* 0x000000ff7800720c */ /* 0x000fe20003f45270 */
[----:B--2---:R-:W-:Y:S01]  /*83b0*/  FADD.FTZ R60, R60, R67 ;  /* 0x000000433c3c7221 */ /* 0x004fe20000010000 */
[----:B----4-:R-:W-:Y:S01]  /*83c0*/  FADD.FTZ R61, R61, R68 ;  /* 0x000000443d3d7221 */ /* 0x010fe20000010000 */
[----:B-1----:R-:W-:Y:S01]  /*83d0*/  FADD.FTZ R62, R62, R71 ;  /* 0x000000473e3e7221 */ /* 0x002fe20000010000 */
[----:B---3--:R-:W-:-:S09]  /*83e0*/  FADD.FTZ R63, R63, R70 ;  /* 0x000000463f3f7221 */ /* 0x008fd20000010000 */
[----:B------:R-:W-:-:S04]  /*83f0*/  @!P2 SHF.R.U32.HI R67, RZ, 0x1, R125 ;  /* 0x00000001ff43a819 */ /* 0x000fc8000001167d */
[----:B------:R-:W-:-:S05]  /*8400*/  @!P2 LOP3.LUT R67, R67, 0x1f0, RZ, 0xc0, !PT ;  /* 0x000001f04343a812 */ /* 0x000fca00078ec0ff */
[----:B------:R0:W-:Y:S02]  /*8410*/  @!P2 STS.128 [R67+UR10+0x10a0], R60 ;  /* 0x0010a03c4300a988 */ /* 0x0001e40008000c0a */
.L_x_3263:
[----:B------:R-:W-:Y:S05]  /*8420*/  BSYNC.RECONVERGENT B0 ;  /* 0x0000000000007941 */ /* 0x000fea0003800200 */
.L_x_3262:
        /* <DEDUP_REMOVED lines=23> */
[----:B-1-34-:R-:W1:Y:S01]  /*85a0*/  LDS.128 R68, [UR10+0x10c0] ;  /* 0x0010c00aff447984 */ /* 0x01ae620008000c00 */
[----:B------:R-:W-:-:S03]  /*85b0*/  PLOP3.LUT P0, PT, PT, PT, UP0, 0x80, 0x8 ;  /* 0x000000000008781c */ /* 0x000fc60003f0f008 */
[----:B------:R-:W2:Y:S10]  /*85c0*/  LDS.128 R72, [UR10+0x10d0] ;  /* 0x0010d00aff487984 */ /* 0x000eb40008000c00 */
[----:B------:R-:W3:Y:S04]  /*85d0*/  @P0 LDS.64 R78, [UR9+0x5110] ;  /* 0x00511009ff4e0984 */ /* 0x000ee80008000a00 */
[----:B------:R-:W4:Y:S01]  /*85e0*/  @P0 LDS.64 R80, [UR9+0x4910] ;  /* 0x00491009ff500984 */ /* 0x000f220008000a00 */
        /* <DEDUP_REMOVED lines=12> */
[----:B---3--:R-:W-:Y:S01]  /*86b0*/  @P0 FADD.FTZ R74, R74, R78 ;  /* 0x0000004e4a4a0221 */ /* 0x008fe20000010000 */
[----:B------:R-:W-:Y:S01]  /*86c0*/  @P0 FADD.FTZ R75, R75, R79 ;  /* 0x0000004f4b4b0221 */ /* 0x000fe20000010000 */
[----:B----4-:R-:W-:Y:S01]  /*86d0*/  @P0 FADD.FTZ R72, R72, R80 ;  /* 0x0000005048480221 */ /* 0x010fe20000010000 */
[----:B------:R-:W-:-:S03]  /*86e0*/  @P0 FADD.FTZ R73, R73, R81 ;  /* 0x0000005149490221 */ /* 0x000fc60000010000 */
[----:B------:R0:W-:Y:S04]  /*86f0*/  STS.64 [UR9+0x5110], R74 ;  /* 0x0051104aff007988 */ /* 0x0001e80008000a09 */
[----:B------:R0:W-:Y:S02]  /*8700*/  STS.64 [UR9+0x4910], R72 ;  /* 0x00491048ff007988 */ /* 0x0001e40008000a09 */
.L_x_3265:
[----:B------:R-:W-:Y:S05]  /*8710*/  BSYNC.RECONVERGENT B0 ;  /* 0x0000000000007941 */ /* 0x000fea0003800200 */
.L_x_3264:
[----:B------:R-:W-:-:S04]  /*8720*/  UIADD3 UR8, UPT, UPT, UR8, 0x1, URZ ;  /* 0x0000000108087890 */ /* 0x000fc8000fffe0ff */
[----:B------:R-:W-:-:S09]  /*8730*/  UISETP.GE.AND UP0, UPT, UR8, UR42, UPT ;  /* 0x0000002a0800728c */ /* 0x000fd2000bf06270 */
[----:B------:R-:W-:Y:S05]  /*8740*/  BRA.U !UP0, `(.L_x_3266) ;  /* 0xffffff9d08cc7547 */ /* 0x000fea000b83ffff */
.L_x_3232:
[----:B------:R-:W-:Y:S01]  /*8750*/  BAR.SYNC.DEFER_BLOCKING 0x0 ;  /* 0x0000000000007b1d */ /* 0x000fe20000010000 */
[----:B------:R-:W-:Y:S01]  /*8760*/  F2FP.F16.F32.PACK_AB R7, R36, R37 ;  /* 0x000000252407723e */ /* 0x000fe200000000ff */
[----:B------:R-:W-:Y:S01]  /*8770*/  FADD.FTZ R0, R127, R84 ;  /* 0x000000547f007221 */ /* 0x000fe20000010000 */
[----:B------:R-:W-:Y:S01]  /*8780*/  F2FP.F16.F32.PACK_AB R6, R38, R39 ;  /* 0x000000272606723e */ /* 0x000fe200000000ff */
[----:B------:R-:W-:Y:S01]  /*8790*/  UIADD3 UR25, UP1, UPT, UR25, -0x1000, URZ ;  /* 0xfffff00019197890 */ /* 0x000fe2000ff3e0ff */
[----:B------:R-:W-:Y:S01]  /*87a0*/  F2FP.F16.F32.PACK_AB R5, R40, R41 ;  /* 0x000000292805723e */ /* 0x000fe200000000ff */
[----:B------:R-:W5:Y:S01]  /*87b0*/  LDCU.64 UR10, c[0x0][0x4f8] ;  /* 0x00009f00ff0a77ac */ /* 0x000f620008000a00 */
[----:B------:R-:W-:Y:S02]  /*87c0*/  F2FP.F16.F32.PACK_AB R4, R42, R43 ;  /* 0x0000002b2a04723e */ /* 0x000fe400000000ff */
[----:B------:R-:W-:Y:S01]  /*87d0*/  F2FP.F16.F32.PACK_AB R11, R28, R29 ;  /* 0x0000001d1c0b723e */ /* 0x000fe200000000ff */
[----:B------:R-:W0:Y:S01]  /*87e0*/  LDCU.64 UR30, c[0x0][0x500] ;  /* 0x0000a000ff1e77ac */ /* 0x000e220008000a00 */
[----:B------:R-:W-:-:S02]  /*87f0*/  F2FP.F16.F32.PACK_AB R10, R30, R31 ;  /* 0x0000001f1e0a723e */ /* 0x000fc400000000ff */
[----:B------:R-:W-:Y:S01]  /*8800*/  F2FP.F16.F32.PACK_AB R9, R32, R33 ;  /* 0x000000212009723e */ /* 0x000fe200000000ff */
[----:B------:R-:W1:Y:S01]  /*8810*/  LDCU.64 UR34, c[0x0][0x550] ;  /* 0x0000aa00ff2277ac */ /* 0x000e620008000a00 */
[----:B------:R-:W-:Y:S02]  /*8820*/  F2FP.F16.F32.PACK_AB R8, R34, R35 ;  /* 0x000000232208723e */ /* 0x000fe400000000ff */
[----:B------:R-:W-:Y:S01]  /*8830*/  IADD3 R25, PT, PT, R124, R123, RZ ;  /* 0x0000007b7c197210 */ /* 0x000fe20007ffe0ff */
[----:B------:R-:W-:Y:S01]  /*8840*/  UMOV UR7, URZ ;  /* 0x000000ff00077c82 */ /* 0x000fe20008000000 */
[----:B------:R-:W-:Y:S02]  /*8850*/  UIADD3 UR23, UP2, UPT, UR23, -0x1000, URZ ;  /* 0xfffff00017177890 */ /* 0x000fe4000ff5e0ff */
[----:B------:R-:W-:Y:S02]  /*8860*/  UIADD3.X UR20, UPT, UPT, UR20, -0x1, URZ, UP1, !UPT ;  /* 0xffffffff14147890 */ /* 0x000fe40008ffe4ff */
[----:B------:R-:W-:Y:S01]  /*8870*/  UIADD3.X UR24, UPT, UPT, UR24, -0x1, URZ, UP2, !UPT ;  /* 0xffffffff18187890 */ /* 0x000fe200097fe4ff */
[----:B------:R2:W-:Y:S01]  /*8880*/  STS.128 [R118], R4 ;  /* 0x0000000476007388 */ /* 0x0005e20000000c00 */
[----:B-----5:R-:W-:-:S03]  /*8890*/  UIMAD.WIDE.U32 UR8, UR32, UR10, UR6 ;  /* 0x0000000a200872a5 */ /* 0x020fc6000f8e0006 */
[----:B------:R5:W-:Y:S01]  /*88a0*/  STS.128 [R118+0x10], R8 ;  /* 0x0000100876007388 */ /* 0x000be20000000c00 */
[----:B------:R-:W-:-:S03]  /*88b0*/  NOP ;  /* 0x0000000000007918 */ /* 0x000fc60000000000 */
[----:B------:R-:W3:Y:S01]  /*88c0*/  LDS.128 R12, [R119] ;  /* 0x00000000770c7984 */ /* 0x000ee20000000c00 */
[----:B------:R-:W-:-:S03]  /*88d0*/  UIMAD UR9, UR32, UR11, UR9 ;  /* 0x0000000b200972a4 */ /* 0x000fc6000f8e0209 */
[----:B------:R-:W4:Y:S01]  /*88e0*/  LDS.128 R16, [R119+0x200] ;  /* 0x0002000077107984 */ /* 0x000f220000000c00 */
[----:B0-----:R-:W-:Y:S01]  /*88f0*/  UIMAD.WIDE.U32 UR8, UR12, UR30, UR8 ;  /* 0x0000001e0c0872a5 */ /* 0x001fe2000f8e0008 */
[----:B--2---:R-:W-:Y:S01]  /*8900*/  FADD.FTZ R5, R0, R85 ;  /* 0x0000005500057221 */ /* 0x004fe20000010000 */
[----:B------:R-:W-:Y:S02]  /*8910*/  F2FP.F16.F32.PACK_AB R4, R85, R84 ;  /* 0x000000545504723e */ /* 0x000fe400000000ff */
[----:B------:R-:W-:Y:S01]  /*8920*/  UIMAD UR10, UR12, UR31, UR9 ;  /* 0x0000001f0c0a72a4 */ /* 0x000fe2000f8e0209 */
[----:B------:R-:W-:Y:S01]  /*8930*/  FADD.FTZ R0, R5, R86 ;  /* 0x0000005605007221 */ /* 0x000fe20000010000 */
[----:B-1----:R-:W-:Y:S01]  /*8940*/  ULEA UR9, UP0, UR8, UR34, 0x1 ;  /* 0x0000002208097291 */ /* 0x002fe2000f8008ff */
[----:B------:R-:W-:Y:S01]  /*8950*/  F2FP.F16.F32.PACK_AB R5, R87, R86 ;  /* 0x000000565705723e */ /* 0x000fe200000000ff */
[----:B------:R-:W0:Y:S01]  /*8960*/  LDCU.64 UR30, c[0x0][0x560] ;  /* 0x0000ac00ff1e77ac */ /* 0x000e220008000a00 */
[----:B------:R-:W-:Y:S01]  /*8970*/  F2FP.F16.F32.PACK_AB R7, R91, R90 ;  /* 0x0000005a5b07723e */ /* 0x000fe200000000ff */
[----:B------:R-:W-:Y:S01]  /*8980*/  FADD.FTZ R87, R0, R87 ;  /* 0x0000005700577221 */ /* 0x000fe20000010000 */
[----:B------:R-:W-:Y:S01]  /*8990*/  F2FP.F16.F32.PACK_AB R6, R89, R88 ;  /* 0x000000585906723e */ /* 0x000fe200000000ff */
[----:B------:R-:W-:Y:S01]  /*89a0*/  ULEA.HI.X UR8, UR8, UR35, UR10, 0x1, UP0 ;  /* 0x0000002308087291 */ /* 0x000fe200080f0c0a */
[----:B------:R-:W-:Y:S01]  /*89b0*/  MOV R2, UR9 ;  /* 0x0000000900027c02 */ /* 0x000fe20008000f00 */
[----:B------:R-:W-:Y:S01]  /*89c0*/  FADD.FTZ R88, R87, R88 ;  /* 0x0000005857587221 */ /* 0x000fe20000010000 */
[----:B-----5:R-:W-:Y:S01]  /*89d0*/  F2FP.F16.F32.PACK_AB R11, R99, R98 ;  /* 0x00000062630b723e */ /* 0x020fe200000000ff */
[----:B------:R-:W1:Y:S01]  /*89e0*/  LDCU.64 UR10, c[0x0][0x520] ;  /* 0x0000a400ff0a77ac */ /* 0x000e620008000a00 */
[----:B------:R-:W-:Y:S01]  /*89f0*/  F2FP.F16.F32.PACK_AB R10, R97, R96 ;  /* 0x00000060610a723e */ /* 0x000fe200000000ff */
[----:B------:R-:W-:Y:S01]  /*8a00*/  FADD.FTZ R89, R88, R89 ;  /* 0x0000005958597221 */ /* 0x000fe20000010000 */
[----:B------:R-:W-:-:S02]  /*8a10*/  MOV R3, UR8 ;  /* 0x0000000800037c02 */ /* 0x000fc40008000f00 */
[----:B------:R-:W-:Y:S01]  /*8a20*/  F2FP.F16.F32.PACK_AB R9, R95, R94 ;  /* 0x0000005e5f09723e */ /* 0x000fe200000000ff */
[----:B------:R-:W-:Y:S01]  /*8a30*/  FADD.FTZ R90, R89, R90 ;  /* 0x0000005a595a7221 */ /* 0x000fe20000010000 */
[----:B------:R-:W2:Y:S01]  /*8a40*/  LDCU.64 UR8, c[0x0][0x518] ;  /* 0x0000a300ff0877ac */ /* 0x000ea20008000a00 */
[----:B------:R-:W-:Y:S01]  /*8a50*/  IMAD.WIDE.U32 R2, R25, 0x10, R2 ;  /* 0x0000001019027825 */ /* 0x000fe200078e0002 */
[----:B------:R-:W-:-:S03]  /*8a60*/  F2FP.F16.F32.PACK_AB R8, R93, R92 ;  /* 0x0000005c5d08723e */ /* 0x000fc600000000ff */
[----:B------:R-:W-:-:S04]  /*8a70*/  FADD.FTZ R91, R90, R91 ;  /* 0x0000005b5a5b7221 */ /* 0x000fc80000010000 */
[----:B------:R-:W-:-:S04]  /*8a80*/  FADD.FTZ R92, R91, R92 ;  /* 0x0000005c5b5c7221 */ /* 0x000fc80000010000 */
[----:B------:R-:W-:Y:S01]  /*8a90*/  FADD.FTZ R93, R92, R93 ;  /* 0x0000005d5c5d7221 */ /* 0x000fe20000010000 */
[----:B---3--:R-:W-:Y:S03]  /*8aa0*/  STG.E.128 desc[UR28][R2.64], R12 ;  /* 0x0000000c02007986 */ /* 0x008fe6000c101d1c */
[----:B------:R-:W-:Y:S01]  /*8ab0*/  FADD.FTZ R94, R93, R94 ;  /* 0x0000005e5d5e7221 */ /* 0x000fe20000010000 */
[----:B----4-:R3:W-:Y:S01]  /*8ac0*/  STG.E.128 desc[UR28][R2.64+0x200], R16 ;  /* 0x0002001002007986 */ /* 0x0107e2000c101d1c */
[----:B--2---:R-:W-:Y:S02]  /*8ad0*/  UIMAD.WIDE.U32 UR6, UR32, UR8, UR6 ;  /* 0x00000008200672a5 */ /* 0x004fe4000f8e0006 */
[----:B------:R-:W-:Y:S01]  /*8ae0*/  FADD.FTZ R95, R94, R95 ;  /* 0x0000005f5e5f7221 */ /* 0x000fe20000010000 */
[----:B------:R-:W-:Y:S01]  /*8af0*/  BAR.SYNC.DEFER_BLOCKING 0x0 ;  /* 0x0000000000007b1d */ /* 0x000fe20000010000 */
[----:B------:R-:W-:-:S02]  /*8b00*/  UIMAD UR7, UR32, UR9, UR7 ;  /* 0x00000009200772a4 */ /* 0x000fc4000f8e0207 */
[----:B------:R-:W-:Y:S02]  /*8b10*/  FADD.FTZ R96, R95, R96 ;  /* 0x000000605f607221 */ /* 0x000fe40000010000 */
[----:B-1----:R-:W-:Y:S02]  /*8b20*/  UIMAD.WIDE.U32 UR6, UR12, UR10, UR6 ;  /* 0x0000000a0c0672a5 */ /* 0x002fe4000f8e0006 */
[----:B------:R-:W-:Y:S02]  /*8b30*/  FADD.FTZ R97, R96, R97 ;  /* 0x0000006160617221 */ /* 0x000fe40000010000 */
[----:B------:R-:W-:Y:S02]  /*8b40*/  UIMAD UR8, UR12, UR11, UR7 ;  /* 0x0000000b0c0872a4 */ /* 0x000fe4000f8e0207 */
[----:B------:R-:W-:Y:S01]  /*8b50*/  FADD.FTZ R98, R97, R98 ;  /* 0x0000006261627221 */ /* 0x000fe20000010000 */
[----:B0-----:R-:W-:-:S03]  /*8b60*/  ULEA UR7, UP0, UR6, UR30, 0x1 ;  /* 0x0000001e06077291 */ /* 0x001fc6000f8008ff */
[----:B------:R-:W-:Y:S01]  /*8b70*/  FADD.FTZ R127, R98, R99 ;  /* 0x00000063627f7221 */ /* 0x000fe20000010000 */
[----:B------:R-:W-:Y:S02]  /*8b80*/  ULEA.HI.X UR6, UR6, UR31, UR8, 0x1, UP0 ;  /* 0x0000001f06067291 */ /* 0x000fe400080f0c08 */
[----:B---3--:R-:W-:Y:S01]  /*8b90*/  MOV R2, UR7 ;  /* 0x0000000700027c02 */ /* 0x008fe20008000f00 */
[----:B------:R-:W-:-:S03]  /*8ba0*/  UIADD3 UR27, UP0, UPT, UR27, -0x1000, URZ ;  /* 0xfffff0001b1b7890 */ /* 0x000fc6000ff1e0ff */
[----:B------:R-:W-:Y:S01]  /*8bb0*/  MOV R3, UR6 ;  /* 0x0000000600037c02 */ /* 0x000fe20008000f00 */
[----:B------:R-:W-:Y:S01]  /*8bc0*/  UIADD3.X UR21, UPT, UPT, UR21, -0x1, URZ, UP0, !UPT ;  /* 0xffffffff15157890 */ /* 0x000fe200087fe4ff */
[----:B------:R-:W-:Y:S01]  /*8bd0*/  STS.128 [R118], R4 ;  /* 0x0000000476007388 */ /* 0x000fe20000000c00 */
[----:B------:R-:W-:Y:S01]  /*8be0*/  UISETP.GT.AND UP0, UPT, UR22, 0x1, UPT ;  /* 0x000000011600788c */ /* 0x000fe2000bf04270 */
[----:B------:R-:W-:Y:S02]  /*8bf0*/  IMAD.WIDE.U32 R2, R25, 0x10, R2 ;  /* 0x0000001019027825 */ /* 0x000fe400078e0002 */
[----:B------:R-:W-:Y:S01]  /*8c00*/  STS.128 [R118+0x10], R8 ;  /* 0x0000100876007388 */ /* 0x000fe20000000c00 */
[----:B------:R-:W-:-:S03]  /*8c10*/  NOP ;  /* 0x0000000000007918 */ /* 0x000fc60000000000 */
[----:B------:R-:W0:Y:S01]  /*8c20*/  LDS.128 R12, [R119] ;  /* 0x00000000770c7984 */ /* 0x000e220000000c00 */
[----:B------:R-:W-:-:S03]  /*8c30*/  UMOV UR22, UR26 ;  /* 0x0000001a00167c82 */ /* 0x000fc60008000000 */
[----:B------:R-:W1:Y:S04]  /*8c40*/  LDS.128 R20, [R119+0x200] ;  /* 0x0002000077147984 */ /* 0x000e680000000c00 */
[----:B0-----:R0:W-:Y:S04]  /*8c50*/  STG.E.128 desc[UR28][R2.64], R12 ;  /* 0x0000000c02007986 */ /* 0x0011e8000c101d1c */
[----:B-1----:R0:W-:Y:S01]  /*8c60*/  STG.E.128 desc[UR28][R2.64+0x200], R20 ;  /* 0x0002001402007986 */ /* 0x0021e2000c101d1c */
[----:B------:R-:W-:Y:S05]  /*8c70*/  BRA.U UP0, `(.L_x_3267) ;  /* 0xffffff79007c7547 */ /* 0x000fea000b83ffff */
.L_x_3230:
[----:B------:R-:W1:Y:S01]  /*8c80*/  LDCU.64 UR6, c[0x0][0x548] ;  /* 0x0000a900ff0677ac */ /* 0x000e620008000a00 */
[----:B------:R-:W2:Y:S01]  /*8c90*/  S2R R11, SR_TID.X ;  /* 0x00000000000b7919 */ /* 0x000ea20000002100 */
[----:B------:R-:W3:Y:S01]  /*8ca0*/  LDCU UR23, c[0x0][0x38c] ;  /* 0x00007180ff1777ac */ /* 0x000ee20008000800 */
[----:B------:R-:W4:Y:S01]  /*8cb0*/  LDCU.64 UR8, c[0x0][0x568] ;  /* 0x0000ad00ff0877ac */ /* 0x000f220008000a00 */
[----:B-1----:R-:W-:-:S04]  /*8cc0*/  UISETP.NE.U32.AND UP0, UPT, UR6, URZ, UPT ;  /* 0x000000ff0600728c */ /* 0x002fc8000bf05070 */
[----:B------:R-:W-:-:S09]  /*8cd0*/  UISETP.NE.AND.EX UP0, UPT, UR7, URZ, UPT, UP0 ;  /* 0x000000ff0700728c */ /* 0x000fd2000bf05300 */
[----:B---34-:R-:W-:Y:S05]  /*8ce0*/  BRA.U !UP0, `(.L_x_3268) ;  /* 0x0000000108987547 */ /* 0x018fea000b800000 */
[----:B------:R-:W1:Y:S01]  /*8cf0*/  SHFL.DOWN P0, R0, R129, 0x1, 0x1f ;  /* 0x08201f0081007f89 */ /* 0x000e620000000000 */
[----:B------:R-:W-:Y:S01]  /*8d00*/  BSSY.RECONVERGENT B0, `(.L_x_3268) ;  /* 0x0000024000007945 */ /* 0x000fe20003800200 */
[----:B------:R-:W3:Y:S01]  /*8d10*/  S2R R4, SR_LANEID ;  /* 0x0000000000047919 */ /* 0x000ee20000000000 */
[----:B------:R-:W4:Y:S01]  /*8d20*/  S2R R6, SR_TID.X ;  /* 0x0000000000067919 */ /* 0x000f220000002100 */
[----:B-1----:R-:W-:-:S05]  /*8d30*/  @P0 FADD R0, R0, R129 ;  /* 0x0000008100000221 */ /* 0x002fca0000000000 */
[----:B0-----:R-:W0:Y:S01]  /*8d40*/  SHFL.DOWN P0, R3, R0, 0x2, 0x1f ;  /* 0x08401f0000037f89 */ /* 0x001e220000000000 */
[----:B---3--:R-:W-:-:S13]  /*8d50*/  ISETP.NE.AND P1, PT, R4, RZ, PT ;  /* 0x000000ff0400720c */ /* 0x008fda0003f25270 */
[----:B------:R-:W1:Y:S01]  /*8d60*/  @!P1 S2R R8, SR_CgaCtaId ;  /* 0x0000000000089919 */ /* 0x000e620000008800 */
[----:B------:R-:W-:Y:S01]  /*8d70*/  @!P1 MOV R7, 0x400 ;  /* 0x0000040000079802 */ /* 0x000fe20000000f00 */
[----:B0-----:R-:W-:Y:S01]  /*8d80*/  @P0 FADD R3, R0, R3 ;  /* 0x0000000300030221 */ /* 0x001fe20000000000 */
[----:B----4-:R-:W-:-:S04]  /*8d90*/  @!P1 SHF.R.U32.HI R0, RZ, 0x3, R6 ;  /* 0x00000003ff009819 */ /* 0x010fc80000011606 */
        /* <DEDUP_REMOVED lines=26> */
.L_x_3269:
[----:B------:R-:W-:Y:S05]  /*8f40*/  BSYNC.RECONVERGENT B0 ;  /* 0x0000000000007941 */ /* 0x000fea0003800200 */
.L_x_3268:
[----:B------:R-:W-:Y:S01]  /*8f50*/  UISETP.NE.U32.AND UP0, UPT, UR8, URZ, UPT ;  /* 0x000000ff0800728c */ /* 0x000fe2000bf05070 */
[----:B--2---:R-:W-:-:S03]  /*8f60*/  ISETP.GE.AND P0, PT, R11, UR23, PT ;  /* 0x000000170b007c0c */ /* 0x004fc6000bf06270 */
[----:B------:R-:W-:-:S09]  /*8f70*/  UISETP.NE.AND.EX UP0, UPT, UR9, URZ, UPT, UP0 ;  /* 0x000000ff0900728c */ /* 0x000fd2000bf05300 */
[----:B------:R-:W-:Y:S05]  /*8f80*/  BRA.U !UP0, `(.L_x_3270) ;  /* 0x00000001089c7547 */ /* 0x000fea000b800000 */
[----:B------:R-:W-:Y:S06]  /*8f90*/  BAR.SYNC.DEFER_BLOCKING 0x0 ;  /* 0x0000000000007b1d */ /* 0x000fec0000010000 */
[----:B------:R-:W-:Y:S01]  /*8fa0*/  BSSY.RECONVERGENT B0, `(.L_x_3270) ;  /* 0x0000025000007945 */ /* 0x000fe20003800200 */
[----:B------:R-:W2:Y:S01]  /*8fb0*/  SHFL.DOWN P1, R0, R127, 0x1, 0x1f ;  /* 0x08201f007f007f89 */ /* 0x000ea20000020000 */
[----:B0-----:R-:W0:Y:S01]  /*8fc0*/  S2R R4, SR_LANEID ;  /* 0x0000000000047919 */ /* 0x001e220000000000 */
[----:B------:R-:W3:Y:S01]  /*8fd0*/  S2R R6, SR_TID.X ;  /* 0x0000000000067919 */ /* 0x000ee20000002100 */
[----:B--2---:R-:W-:-:S05]  /*8fe0*/  @P1 FADD R0, R0, R127 ;  /* 0x0000007f00001221 */ /* 0x004fca0000000000 */
[----:B-1----:R-:W1:Y:S01]  /*8ff0*/  SHFL.DOWN P1, R3, R0, 0x2, 0x1f ;  /* 0x08401f0000037f89 */ /* 0x002e620000020000 */
        /* <DEDUP_REMOVED lines=31> */
.L_x_3271:
[----:B------:R-:W-:Y:S05]  /*91f0*/  BSYNC.RECONVERGENT B0 ;  /* 0x0000000000007941 */ /* 0x000fea0003800200 */
.L_x_3270:
[----:B------:R-:W-:Y:S05]  /*9200*/  @P0 EXIT ;  /* 0x000000000000094d */ /* 0x000fea0003800000 */
[----:B------:R-:W2:Y:S01]  /*9210*/  S2UR UR19, SR_CgaCtaId ;  /* 0x00000000001379c3 */ /* 0x000ea20000008800 */
[----:B------:R-:W3:Y:S01]  /*9220*/  LDCU.64 UR10, c[0x0][0x4e8] ;  /* 0x00009d00ff0a77ac */ /* 0x000ee20008000a00 */
[----:B------:R-:W-:Y:S01]  /*9230*/  BSSY.RECONVERGENT B0, `(.L_x_3272) ;  /* 0x0000054000007945 */ /* 0x000fe20003800200 */
[----:B------:R-:W4:Y:S01]  /*9240*/  LDCU.64 UR14, c[0x0][0x4c8] ;  /* 0x00009900ff0e77ac */ /* 0x000f220008000a00 */
[----:B------:R-:W0:Y:S01]  /*9250*/  LDCU.64 UR20, c[0x0][0x4a8] ;  /* 0x00009500ff1477ac */ /* 0x000e220008000a00 */
[----:B------:R-:W0:Y:S01]  /*9260*/  LDCU UR22, c[0x0][0x360] ;  /* 0x00006c00ff1677ac */ /* 0x000e220008000800 */
[----:B------:R-:W0:Y:S01]  /*9270*/  LDCU.64 UR38, c[0x0][0x3e0] ;  /* 0x00007c00ff2677ac */ /* 0x000e220008000a00 */
[----:B---3--:R-:W-:Y:S02]  /*9280*/  UIMAD.WIDE.U32 UR4, UR12, UR10, URZ ;  /* 0x0000000a0c0472a5 */ /* 0x008fe4000f8e00ff */
[----:B----4-:R-:W-:Y:S02]  /*9290*/  UIMAD.WIDE.U32 UR6, UR12, UR14, URZ ;  /* 0x0000000e0c0672a5 */ /* 0x010fe4000f8e00ff */
[----:B------:R-:W-:-:S02]  /*92a0*/  UIMAD UR11, UR12, UR11, UR5 ;  /* 0x0000000b0c0b72a4 */ /* 0x000fc4000f8e0205 */
[----:B0-----:R-:W-:Y:S01]  /*92b0*/  UIMAD.WIDE.U32 UR8, UR12, UR20, URZ ;  /* 0x000000140c0872a5 */ /* 0x001fe2000f8e00ff */
[----:B------:R-:W-:Y:S01]  /*92c0*/  UMOV UR14, 0x400 ;  /* 0x00000400000e7882 */ /* 0x000fe20000000000 */
[----:B------:R-:W-:Y:S01]  /*92d0*/  UIMAD UR10, UR12, UR15, UR7 ;  /* 0x0000000f0c0a72a4 */ /* 0x000fe2000f8e0207 */
[----:B------:R-:W0:Y:S01]  /*92e0*/  LDCU.64 UR40, c[0x0][0x3c0] ;  /* 0x00007800ff2877ac */ /* 0x000e220008000a00 */
[----:B------:R-:W3:Y:S01]  /*92f0*/  LDCU.64 UR30, c[0x0][0x4b0] ;  /* 0x00009600ff1e77ac */ /* 0x000ee20008000a00 */
[----:B------:R-:W4:Y:S01]  /*9300*/  LDCU.64 UR32, c[0x0][0x4d0] ;  /* 0x00009a00ff2077ac */ /* 0x000f220008000a00 */
[----:B------:R-:W0:Y:S01]  /*9310*/  LDCU.64 UR34, c[0x0][0x4f0] ;  /* 0x00009e00ff2277ac */ /* 0x000e220008000a00 */
[----:B------:R-:W0:Y:S01]  /*9320*/  LDCU.64 UR36, c[0x0][0x540] ;  /* 0x0000a800ff2477ac */ /* 0x000e220008000a00 */
[----:B------:R-:W0:Y:S01]  /*9330*/  LDCU.128 UR24, c[0x0][0x530] ;  /* 0x0000a600ff1877ac */ /* 0x000e220008000c00 */
[----:B------:R-:W-:Y:S02]  /*9340*/  UIMAD UR12, UR12, UR21, UR9 ;  /* 0x000000150c0c72a4 */ /* 0x000fe4000f8e0209 */
[----:B--2---:R-:W-:-:S12]  /*9350*/  ULEA UR14, UR19, UR14, 0x18 ;  /* 0x0000000e130e7291 */ /* 0x004fd8000f8ec0ff */
.L_x_3273:
[C---:B------:R-:W-:Y:S01]  /*9360*/  LEA R0, R11.reuse, UR14, 0x3 ;  /* 0x0000000e0b007c11 */ /* 0x040fe2000f8e18ff */
[C---:B--2---:R-:W-:Y:S01]  /*9370*/  IMAD.WIDE.U32 R6, R11.reuse, UR38, RZ ;  /* 0x000000260b067c25 */ /* 0x044fe2000f8e00ff */
[----:B-1----:R-:W-:Y:S02]  /*9380*/  MOV R2, UR8 ;  /* 0x0000000800027c02 */ /* 0x002fe40008000f00 */
[----:B------:R-:W-:Y:S01]  /*9390*/  SHF.R.S32.HI R10, RZ, 0x1f, R11 ;  /* 0x0000001fff0a7819 */ /* 0x000fe2000001140b */
[----:B------:R-:W1:Y:S01]  /*93a0*/  LDS.64 R12, [R0+0x4910] ;  /* 0x00491000000c7984 */ /* 0x000e620000000a00 */
[----:B------:R-:W-:Y:S02]  /*93b0*/  MOV R5, UR12 ;  /* 0x0000000c00057c02 */ /* 0x000fe40008000f00 */
[----:B------:R-:W-:Y:S01]  /*93c0*/  MOV R4, R2 ;  /* 0x0000000200047202 */ /* 0x000fe20000000f00 */
[C---:B---3--:R-:W-:Y:S01]  /*93d0*/  IMAD R2, R10.reuse, UR30, RZ ;  /* 0x0000001e0a027c24 */ /* 0x048fe2000f8e02ff */
[----:B------:R-:W-:Y:S01]  /*93e0*/  MOV R3, UR9 ;  /* 0x0000000900037c02 */ /* 0x000fe20008000f00 */
[----:B------:R-:W-:Y:S01]  /*93f0*/  IMAD R8, R10, UR38, RZ ;  /* 0x000000260a087c24 */ /* 0x000fe2000f8e02ff */
[----:B------:R-:W2:Y:S01]  /*9400*/  LDS.64 R14, [R0+0x5110] ;  /* 0x00511000000e7984 */ /* 0x000ea20000000a00 */
        /* <DEDUP_REMOVED lines=11> */
[----:B------:R1:W2:Y:S01]  /*94c0*/  LDG.E.64 R16, desc[UR28][R8.64] ;  /* 0x0000001c08107981 */ /* 0x0002a2000c1e1b00 */
[----:B------:R-:W-:Y:S01]  /*94d0*/  MOV R6, UR6 ;  /* 0x0000000600067c02 */ /* 0x000fe20008000f00 */
[C---:B----4-:R-:W-:Y:S01]  /*94e0*/  IMAD R18, R10.reuse, UR32, RZ ;  /* 0x000000200a127c24 */ /* 0x050fe2000f8e02ff */
[----:B------:R-:W-:Y:S01]  /*94f0*/  MOV R5, UR10 ;  /* 0x0000000a00057c02 */ /* 0x000fe20008000f00 */
[----:B------:R-:W-:Y:S01]  /*9500*/  IMAD R20, R10, UR40, RZ ;  /* 0x000000280a147c24 */ /* 0x000fe2000f8e02ff */
        /* <DEDUP_REMOVED lines=12> */
[-C--:B--2---:R-:W-:Y:S01]  /*95d0*/  FMUL.FTZ R5, R15, R17.reuse ;  /* 0x000000110f057220 */ /* 0x084fe20000410000 */
[----:B------:R-:W-:-:S03]  /*95e0*/  FMUL.FTZ R0, R14, R17 ;  /* 0x000000110e007220 */ /* 0x000fc60000410000 */
[-C--:B------:R-:W-:Y:S01]  /*95f0*/  FFMA.FTZ R13, R14, R16.reuse, R5 ;  /* 0x000000100e0d7223 */ /* 0x080fe20000010005 */
[----:B------:R-:W-:-:S04]  /*9600*/  FFMA.FTZ R17, R15, R16, -R0 ;  /* 0x000000100f117223 */ /* 0x000fc80000010800 */
[----:B------:R2:W-:Y:S04]  /*9610*/  REDG.E.ADD.F32.FTZ.RN.STRONG.GPU desc[UR28][R2.64], R13 ;  /* 0x0000000d020079a6 */ /* 0x0005e8000c12f31c */
[----:B------:R2:W-:Y:S04]  /*9620*/  REDG.E.ADD.F32.FTZ.RN.STRONG.GPU desc[UR28][R2.64+0x4], R17 ;  /* 0x00000411020079a6 */ /* 0x0005e8000c12f31c */
[----:B------:R-:W3:Y:S01]  /*9630*/  LDG.E.64 R8, desc[UR28][R8.64] ;  /* 0x0000001c08087981 */ /* 0x000ee2000c1e1b00 */
        /* <DEDUP_REMOVED lines=12> */
[-C--:B---3--:R-:W-:Y:S01]  /*9700*/  FMUL.FTZ R7, R15, R9.reuse ;  /* 0x000000090f077220 */ /* 0x088fe20000410000 */
[----:B------:R-:W-:-:S03]  /*9710*/  FMUL.FTZ R0, R14, R9 ;  /* 0x000000090e007220 */ /* 0x000fc60000410000 */
[-C--:B------:R-:W-:Y:S01]  /*9720*/  FFMA.FTZ R7, R14, R8.reuse, R7 ;  /* 0x000000080e077223 */ /* 0x080fe20000010007 */
[----:B------:R-:W-:-:S04]  /*9730*/  FFMA.FTZ R15, R15, R8, -R0 ;  /* 0x000000080f0f7223 */ /* 0x000fc80000010800 */
[----:B------:R2:W-:Y:S04]  /*9740*/  REDG.E.ADD.F32.FTZ.RN.STRONG.GPU desc[UR28][R4.64], R7 ;  /* 0x00000007040079a6 */ /* 0x0005e8000c12f31c */
[----:B------:R2:W-:Y:S01]  /*9750*/  REDG.E.ADD.F32.FTZ.RN.STRONG.GPU desc[UR28][R4.64+0x4], R15 ;  /* 0x0000040f040079a6 */ /* 0x0005e2000c12f31c */
[----:B------:R-:W-:Y:S05]  /*9760*/  @!P0 BRA `(.L_x_3273) ;  /* 0xfffffff800fc8947 */ /* 0x000fea000383ffff */
[----:B------:R-:W-:Y:S05]  /*9770*/  BSYNC.RECONVERGENT B0 ;  /* 0x0000000000007941 */ /* 0x000fea0003800200 */
.L_x_3272:
[----:B------:R-:W-:Y:S05]  /*9780*/  EXIT ;  /* 0x000000000000794d */ /* 0x000fea0003800000 */
.L_x_3237:
[----:B------:R-:W-:Y:S01]  /*9790*/  HFMA2 R198, -RZ, RZ, 0, 5.9604644775390625e-08 ;  /* 0x00000001ffc67431 */ /* 0x000fe200000001ff */
[----:B------:R-:W-:Y:S02]  /*97a0*/  MOV R196, R82 ;  /* 0x0000005200c47202 */ /* 0x000fe40000000f00 */
[----:B------:R-:W-:Y:S02]  /*97b0*/  MOV R199, RZ ;  /* 0x000000ff00c77202 */ /* 0x000fe40000000f00 */
[----:B------:R-:W-:-:S07]  /*97c0*/  MOV R75, 0xffffffff ;  /* 0xffffffff004b7802 */ /* 0x000fce0000000f00 */
[----:B01---5:R-:W-:Y:S05]  /*97d0*/  WARPSYNC.COLLECTIVE R75, `(.L_x_3274) ;  /* 0x000000004b087348 */ /* 0x023fea0003c00000 */
[----:B------:R2:W3:Y:S02]  /*97e0*/  SHFL.UP P6, R194, R196, R198, R199 ;  /* 0x040000c6c4c27389 */ /* 0x0004e400000c00c7 */
[----:B0123-5:R-:W-:Y:S05]  /*97f0*/  ENDCOLLECTIVE ;  /* 0x000000000000791b */ /* 0x02ffea0003800000 */
.L_x_3274:
[----:B------:R-:W-:Y:S02]  /*9800*/  MOV R196, R83 ;  /* 0x0000005300c47202 */ /* 0x000fe40000000f00 */
[----:B------:R-:W-:-:S07]  /*9810*/  MOV R72, R194 ;  /* 0x000000c200487202 */ /* 0x000fce0000000f00 */
[----:B------:R-:W-:Y:S05]  /*9820*/  WARPSYNC.COLLECTIVE R75, `(.L_x_3275) ;  /* 0x000000004b087348 */ /* 0x000fea0003c00000 */
[----:B------:R0:W1:Y:S02]  /*9830*/  SHFL.UP P6, R194, R196, R198, R199 ;  /* 0x040000c6c4c27389 */ /* 0x00006400000c00c7 */
[----:B01----:R-:W-:Y:S05]  /*9840*/  ENDCOLLECTIVE ;  /* 0x000000000000791b */ /* 0x003fea0003800000 */
.L_x_3275:
[----:B------:R-:W-:Y:S02]  /*9850*/  MOV R196, R192 ;  /* 0x000000c000c47202 */ /* 0x000fe40000000f00 */
[----:B------:R-:W-:-:S07]  /*9860*/  MOV R73, R194 ;  /* 0x000000c200497202 */ /* 0x000fce0000000f00 */
[----:B------:R-:W-:Y:S05]  /*9870*/  WARPSYNC.COLLECTIVE R75, `(.L_x_3276) ;  /* 0x000000004b087348 */ /* 0x000fea0003c00000 */
[----:B------:R0:W1:Y:S02]  /*9880*/  SHFL.UP P6, R194, R196, R198, R199 ;  /* 0x040000c6c4c27389 */ /* 0x00006400000c00c7 */
[----:B01----:R-:W-:Y:S05]  /*9890*/  ENDCOLLECTIVE ;  /* 0x000000000000791b */ /* 0x003fea0003800000 */
.L_x_3276:
[-C--:B------:R-:W-:Y:S01]  /*98a0*/  FMUL.FTZ R195, R83, R73.reuse ;  /* 0x0000004953c37220 */ /* 0x080fe20000410000 */
[----:B------:R-:W-:Y:S01]  /*98b0*/  FMUL.FTZ R73, R82, R73 ;  /* 0x0000004952497220 */ /* 0x000fe20000410000 */
[----:B------:R-:W-:Y:S02]  /*98c0*/  MOV R196, R193 ;  /* 0x000000c100c47202 */ /* 0x000fe40000000f00 */
[----:B------:R-:W-:-:S07]  /*98d0*/  MOV R74, R194 ;  /* 0x000000c2004a7202 */ /* 0x000fce0000000f00 */
[----:B------:R-:W-:Y:S05]  /*98e0*/  WARPSYNC.COLLECTIVE R75, `(.L_x_3277) ;  /* 0x000000004b087348 */ /* 0x000fea0003c00000 */
[----:B------:R0:W1:Y:S02]  /*98f0*/  SHFL.UP P6, R194, R196, R198, R199 ;  /* 0x040000c6c4c27389 */ /* 0x00006400000c00c7 */
[----:B01----:R-:W-:Y:S05]  /*9900*/  ENDCOLLECTIVE ;  /* 0x000000000000791b */ /* 0x003fea0003800000 */
.L_x_3277:
        /* <DEDUP_REMOVED lines=13> */
.L_x_3278:
[----:B------:R-:W-:Y:S02]  /*99e0*/  MOV R196, R83 ;  /* 0x0000005300c47202 */ /* 0x000fe40000000f00 */
[----:B------:R-:W-:-:S07]  /*99f0*/  MOV R72, R194 ;  /* 0x000000c200487202 */ /* 0x000fce0000000f00 */
[----:B------:R-:W-:Y:S05]  /*9a00*/  WARPSYNC.COLLECTIVE R75, `(.L_x_3279) ;  /* 0x000000004b087348 */ /* 0x000fea0003c00000 */
[----:B------:R0:W1:Y:S02]  /*9a10*/  SHFL.UP P6, R194, R196, R198, R199 ;  /* 0x040000c6c4c27389 */ /* 0x00006400000c00c7 */
[----:B01----:R-:W-:Y:S05]  /*9a20*/  ENDCOLLECTIVE ;  /* 0x000000000000791b */ /* 0x003fea0003800000 */
.L_x_3279:
[----:B------:R-:W-:Y:S02]  /*9a30*/  MOV R196, R192 ;  /* 0x000000c000c47202 */ /* 0x000fe40000000f00 */
[----:B------:R-:W-:-:S07]  /*9a40*/  MOV R73, R194 ;  /* 0x000000c200497202 */ /* 0x000fce0000000f00 */
[----:B------:R-:W-:Y:S05]  /*9a50*/  WARPSYNC.COLLECTIVE R75, `(.L_x_3280) ;  /* 0x000000004b087348 */ /* 0x000fea0003c00000 */
[----:B------:R0:W1:Y:S02]  /*9a60*/  SHFL.UP P6, R194, R196, R198, R199 ;  /* 0x040000c6c4c27389 */ /* 0x00006400000c00c7 */
[----:B01----:R-:W-:Y:S05]  /*9a70*/  ENDCOLLECTIVE ;  /* 0x000000000000791b */ /* 0x003fea0003800000 */
.L_x_3280:
[-C--:B------:R-:W-:Y:S01]  /*9a80*/  FMUL.FTZ R195, R83, R73.reuse ;  /* 0x0000004953c37220 */ /* 0x080fe20000410000 */
[----:B------:R-:W-:Y:S01]  /*9a90*/  FMUL.FTZ R73, R82, R73 ;  /* 0x0000004952497220 */ /* 0x000fe20000410000 */
[----:B------:R-:W-:Y:S02]  /*9aa0*/  MOV R196, R193 ;  /* 0x000000c100c47202 */ /* 0x000fe40000000f00 */
[----:B------:R-:W-:-:S07]  /*9ab0*/  MOV R74, R194 ;  /* 0x000000c2004a7202 */ /* 0x000fce0000000f00 */
[----:B------:R-:W-:Y:S05]  /*9ac0*/  WARPSYNC.COLLECTIVE R75, `(.L_x_3281) ;  /* 0x000000004b087348 */ /* 0x000fea0003c00000 */
[----:B------:R0:W1:Y:S02]  /*9ad0*/  SHFL.UP P6, R194, R196, R198, R199 ;  /* 0x040000c6c4c27389 */ /* 0x00006400000c00c7 */
[----:B01----:R-:W-:Y:S05]  /*9ae0*/  ENDCOLLECTIVE ;  /* 0x000000000000791b */ /* 0x003fea0003800000 */
.L_x_3281:
        /* <DEDUP_REMOVED lines=13> */
.L_x_3282:
[----:B------:R-:W-:Y:S02]  /*9bc0*/  MOV R196, R83 ;  /* 0x0000005300c47202 */ /* 0x000fe40000000f00 */
[----:B------:R-:W-:-:S07]  /*9bd0*/  MOV R72, R194 ;  /* 0x000000c200487202 */ /* 0x000fce0000000f00 */
[----:B------:R-:W-:Y:S05]  /*9be0*/  WARPSYNC.COLLECTIVE R75, `(.L_x_3283) ;  /* 0x000000004b087348 */ /* 0x000fea0003c00000 */
[----:B------:R0:W1:Y:S02]  /*9bf0*/  SHFL.UP P6, R194, R196, R198, R199 ;  /* 0x040000c6c4c27389 */ /* 0x00006400000c00c7 */
[----:B01----:R-:W-:Y:S05]  /*9c00*/  ENDCOLLECTIVE ;  /* 0x000000000000791b */ /* 0x003fea0003800000 */
.L_x_3283:
[----:B------:R-:W-:Y:S02]  /*9c10*/  MOV R196, R192 ;  /* 0x000000c000c47202 */ /* 0x000fe40000000f00 */
[----:B------:R-:W-:-:S07]  /*9c20*/  MOV R73, R194 ;  /* 0x000000c200497202 */ /* 0x000fce0000000f00 */
[----:B------:R-:W-:Y:S05]  /*9c30*/  WARPSYNC.COLLECTIVE R75, `(.L_x_3284) ;  /* 0x000000004b087348 */ /* 0x000fea0003c00000 */
[----:B------:R0:W1:Y:S02]  /*9c40*/  SHFL.UP P6, R194, R196, R198, R199 ;  /* 0x040000c6c4c27389 */ /* 0x00006400000c00c7 */
[----:B01----:R-:W-:Y:S05]  /*9c50*/  ENDCOLLECTIVE ;  /* 0x000000000000791b */ /* 0x003fea0003800000 */
.L_x_3284:
[-C--:B------:R-:W-:Y:S01]  /*9c60*/  FMUL.FTZ R195, R83, R73.reuse ;  /* 0x0000004953c37220 */ /* 0x080fe20000410000 */
[----:B------:R-:W-:Y:S01]  /*9c70*/  FMUL.FTZ R73, R82, R73 ;  /* 0x0000004952497220 */ /* 0x000fe20000410000 */
[----:B------:R-:W-:Y:S02]  /*9c80*/  MOV R196, R193 ;  /* 0x000000c100c47202 */ /* 0x000fe40000000f00 */
[----:B------:R-:W-:-:S07]  /*9c90*/  MOV R74, R194 ;  /* 0x000000c2004a7202 */ /* 0x000fce0000000f00 */
[----:B------:R-:W-:Y:S05]  /*9ca0*/  WARPSYNC.COLLECTIVE R75, `(.L_x_3285) ;  /* 0x000000004b087348 */ /* 0x000fea0003c00000 */
[----:B------:R0:W1:Y:S02]  /*9cb0*/  SHFL.UP P6, R194, R196, R198, R199 ;  /* 0x040000c6c4c27389 */ /* 0x00006400000c00c7 */
[----:B01----:R-:W-:Y:S05]  /*9cc0*/  ENDCOLLECTIVE ;  /* 0x000000000000791b */ /* 0x003fea0003800000 */
.L_x_3285:
        /* <DEDUP_REMOVED lines=13> */
.L_x_3286:
[----:B------:R-:W-:Y:S02]  /*9da0*/  MOV R196, R83 ;  /* 0x0000005300c47202 */ /* 0x000fe40000000f00 */
[----:B------:R-:W-:-:S07]  /*9db0*/  MOV R72, R194 ;  /* 0x000000c200487202 */ /* 0x000fce0000000f00 */
[----:B------:R-:W-:Y:S05]  /*9dc0*/  WARPSYNC.COLLECTIVE R75, `(.L_x_3287) ;  /* 0x000000004b087348 */ /* 0x000fea0003c00000 */
[----:B------:R0:W1:Y:S02]  /*9dd0*/  SHFL.UP P6, R194, R196, R198, R199 ;  /* 0x040000c6c4c27389 */ /* 0x00006400000c00c7 */
[----:B01----:R-:W-:Y:S05]  /*9de0*/  ENDCOLLECTIVE ;  /* 0x000000000000791b */ /* 0x003fea0003800000 */
.L_x_3287:
[----:B------:R-:W-:Y:S02]  /*9df0*/  MOV R196, R192 ;  /* 0x000000c000c47202 */ /* 0x000fe40000000f00 */
[----:B------:R-:W-:-:S07]  /*9e00*/  MOV R73, R194 ;  /* 0x000000c200497202 */ /* 0x000fce0000000f00 */
[----:B------:R-:W-:Y:S05]  /*9e10*/  WARPSYNC.COLLECTIVE R75, `(.L_x_3288) ;  /* 0x000000004b087348 */ /* 0x000fea0003c00000 */
[----:B------:R0:W1:Y:S02]  /*9e20*/  SHFL.UP P6, R194, R196, R198, R199 ;  /* 0x040000c6c4c27389 */ /* 0x00006400000c00c7 */
[----:B01----:R-:W-:Y:S05]  /*9e30*/  ENDCOLLECTIVE ;  /* 0x000000000000791b */ /* 0x003fea0003800000 */
.L_x_3288:
[-C--:B------:R-:W-:Y:S01]  /*9e40*/  FMUL.FTZ R195, R83, R73.reuse ;  /* 0x0000004953c37220 */ /* 0x080fe20000410000 */
[----:B------:R-:W-:Y:S01]  /*9e50*/  FMUL.FTZ R73, R82, R73 ;  /* 0x0000004952497220 */ /* 0x000fe20000410000 */
[----:B------:R-:W-:Y:S02]  /*9e60*/  MOV R196, R193 ;  /* 0x000000c100c47202 */ /* 0x000fe40000000f00 */
[----:B------:R-:W-:-:S07]  /*9e70*/  MOV R74, R194 ;  /* 0x000000c2004a7202 */ /* 0x000fce0000000f00 */
[----:B------:R-:W-:Y:S05]  /*9e80*/  WARPSYNC.COLLECTIVE R75, `(.L_x_3289) ;  /* 0x000000004b087348 */ /* 0x000fea0003c00000 */
[----:B------:R0:W1:Y:S02]  /*9e90*/  SHFL.UP P6, R194, R196, R198, R199 ;  /* 0x040000c6c4c27389 */ /* 0x00006400000c00c7 */
[----:B01----:R-:W-:Y:S05]  /*9ea0*/  ENDCOLLECTIVE ;  /* 0x000000000000791b */ /* 0x003fea0003800000 */
.L_x_3289:
        /* <DEDUP_REMOVED lines=13> */
.L_x_3290:
[----:B------:R-:W-:Y:S02]  /*9f80*/  MOV R196, R83 ;  /* 0x0000005300c47202 */ /* 0x000fe40000000f00 */
[----:B------:R-:W-:-:S07]  /*9f90*/  MOV R72, R194 ;  /* 0x000000c200487202 */ /* 0x000fce0000000f00 */
[----:B------:R-:W-:Y:S05]  /*9fa0*/  WARPSYNC.COLLECTIVE R75, `(.L_x_3291) ;  /* 0x000000004b087348 */ /* 0x000fea0003c00000 */
[----:B------:R0:W1:Y:S02]  /*9fb0*/  SHFL.UP P6, R194, R196, R198, R199 ;  /* 0x040000c6c4c27389 */ /* 0x00006400000c00c7 */
[----:B01----:R-:W-:Y:S05]  /*9fc0*/  ENDCOLLECTIVE ;  /* 0x000000000000791b */ /* 0x003fea0003800000 */
.L_x_3291:
[----:B------:R-:W-:Y:S02]  /*9fd0*/  MOV R196, R192 ;  /* 0x000000c000c47202 */ /* 0x000fe40000000f00 */
[----:B------:R-:W-:-:S07]  /*9fe0*/  MOV R73, R194 ;  /* 0x000000c200497202 */ /* 0x000fce0000000f00 */
[----:B------:R-:W-:Y:S05]  /*9ff0*/  WARPSYNC.COLLECTIVE R75, `(.L_x_3292) ;  /* 0x000000004b087348 */ /* 0x000fea0003c00000 */
[----:B------:R0:W1:Y:S02]  /*a000*/  SHFL.UP P6, R194, R196, R198, R199 ;  /* 0x040000c6c4c27389 */ /* 0x00006400000c00c7 */
[----:B01----:R-:W-:Y:S05]  /*a010*/  ENDCOLLECTIVE ;  /* 0x000000000000791b */ /* 0x003fea0003800000 */
.L_x_3292:
[----:B------:R-:W-:Y:S02]  /*a020*/  MOV R196, R193 ;  /* 0x000000c100c47202 */ /* 0x000fe40000000f00 */
[----:B------:R-:W-:-:S07]  /*a030*/  MOV R74, R194 ;  /* 0x000000c2004a7202 */ /* 0x000fce0000000f00 */
[----:B------:R-:W-:Y:S05]  /*a040*/  WARPSYNC.COLLECTIVE R75, `(.L_x_3293) ;  /* 0x000000004b087348 */ /* 0x000fea0003c00000 */
[----:B------:R0:W1:Y:S02]  /*a050*/  SHFL.UP P6, R194, R196, R198, R199 ;  /* 0x040000c6c4c27389 */ /* 0x00006400000c00c7 */
[----:B01----:R-:W-:Y:S05]  /*a060*/  ENDCOLLECTIVE ;  /* 0x000000000000791b */ /* 0x003fea0003800000 */
.L_x_3293:
[----:B------:R-:W-:Y:S05]  /*a070*/  BRA `(.L_x_3294) ;  /* 0xffffffa4001c7947 */ /* 0x000fea000383ffff */
.L_x_3238:
        /* <DEDUP_REMOVED lines=8> */
.L_x_3296:
[----:B------:R-:W-:Y:S05]  /*a100*/  BSYNC B0 ;  /* 0x0000000000007941 */ /* 0x000fea0003800000 */
.L_x_3295:
[----:B------:R-:W-:Y:S05]  /*a110*/  BRA `(.L_x_3297) ;  /* 0xffffffa400287947 */ /* 0x000fea000383ffff */
.L_x_3239:
        /* <DEDUP_REMOVED lines=8> */
.L_x_3299:
[----:B------:R-:W-:Y:S05]  /*a1a0*/  BSYNC B0 ;  /* 0x0000000000007941 */ /* 0x000fea0003800000 */
.L_x_3298:
[----:B------:R-:W-:Y:S05]  /*a1b0*/  BRA `(.L_x_3300) ;  /* 0xffffffa400087947 */ /* 0x000fea000383ffff */
.L_x_3240:
        /* <DEDUP_REMOVED lines=8> */
.L_x_3302:
[----:B------:R-:W-:Y:S05]  /*a240*/  BSYNC B0 ;  /* 0x0000000000007941 */ /* 0x000fea0003800000 */
.L_x_3301:
[----:B------:R-:W-:Y:S05]  /*a250*/  BRA `(.L_x_3303) ;  /* 0xffffffa000e87947 */ /* 0x000fea000383ffff */
.L_x_3241:
        /* <DEDUP_REMOVED lines=8> */
.L_x_3305:
[----:B------:R-:W-:Y:S05]  /*a2e0*/  BSYNC B0 ;  /* 0x0000000000007941 */ /* 0x000fea0003800000 */
.L_x_3304:
[----:B------:R-:W-:Y:S05]  /*a2f0*/  BRA `(.L_x_3306) ;  /* 0xffffffa000c87947 */ /* 0x000fea000383ffff */
.L_x_3242:
        /* <DEDUP_REMOVED lines=8> */
.L_x_3308:
[----:B------:R-:W-:Y:S05]  /*a380*/  BSYNC B0 ;  /* 0x0000000000007941 */ /* 0x000fea0003800000 */
.L_x_3307:
        /* <DEDUP_REMOVED lines=10> */
.L_x_3309:
[----:B------:R-:W-:Y:S02]  /*a430*/  MOV R72, 0x1f ;  /* 0x0000001f00487802 */ /* 0x000fe40000000f00 */
[----:B------:R-:W-:Y:S02]  /*a440*/  MOV R196, R192 ;  /* 0x000000c000c47202 */ /* 0x000fe40000000f00 */
[----:B------:R-:W-:-:S07]  /*a450*/  MOV R83, R194 ;  /* 0x000000c200537202 */ /* 0x000fce0000000f00 */
[----:B------:R-:W-:Y:S05]  /*a460*/  WARPSYNC.COLLECTIVE R75, `(.L_x_3310) ;  /* 0x000000004b087348 */ /* 0x000fea0003c00000 */
[----:B------:R0:W1:Y:S02]  /*a470*/  SHFL.UP P6, R194, R196, R198, R199 ;  /* 0x040000c6c4c27389 */ /* 0x00006400000c00c7 */
[----:B01----:R-:W-:Y:S05]  /*a480*/  ENDCOLLECTIVE ;  /* 0x000000000000791b */ /* 0x003fea0003800000 */
.L_x_3310:
[----:B------:R-:W-:Y:S02]  /*a490*/  MOV R196, R193 ;  /* 0x000000c100c47202 */ /* 0x000fe40000000f00 */
[----:B------:R-:W-:-:S07]  /*a4a0*/  MOV R192, R194 ;  /* 0x000000c200c07202 */ /* 0x000fce0000000f00 */
[----:B------:R-:W-:Y:S05]  /*a4b0*/  WARPSYNC.COLLECTIVE R75, `(.L_x_3311) ;  /* 0x000000004b087348 */ /* 0x000fea0003c00000 */
[----:B------:R0:W1:Y:S02]  /*a4c0*/  SHFL.UP P6, R194, R196, R198, R199 ;  /* 0x040000c6c4c27389 */ /* 0x00006400000c00c7 */
[----:B01----:R-:W-:Y:S05]  /*a4d0*/  ENDCOLLECTIVE ;  /* 0x000000000000791b */ /* 0x003fea0003800000 */
.L_x_3311:
[----:B------:R-:W-:Y:S05]  /*a4e0*/  WARPSYNC.COLLECTIVE R75, `(.L_x_3312) ;  /* 0x000000004b087348 */ /* 0x000fea0003c00000 */
[----:B------:R0:W1:Y:S02]  /*a4f0*/  SHFL.IDX P2, R223, R74, R73, R72 ;  /* 0x000000494adf7389 */ /* 0x0000640000040048 */
[----:B01----:R-:W-:Y:S05]  /*a500*/  ENDCOLLECTIVE ;  /* 0x000000000000791b */ /* 0x003fea0003800000 */
.L_x_3312:
[----:B------:R-:W-:Y:S02]  /*a510*/  MOV R74, R77 ;  /* 0x0000004d004a7202 */ /* 0x000fe40000000f00 */
[----:B------:R-:W-:Y:S02]  /*a520*/  MOV R193, R194 ;  /* 0x000000c200c17202 */ /* 0x000fe40000000f00 */
[----:B------:R-:W-:-:S07]  /*a530*/  MOV R76, R223 ;  /* 0x000000df004c7202 */ /* 0x000fce0000000f00 */
[----:B------:R-:W-:Y:S05]  /*a540*/  WARPSYNC.COLLECTIVE R75, `(.L_x_3313) ;  /* 0x000000004b087348 */ /* 0x000fea0003c00000 */
[----:B------:R0:W1:Y:S02]  /*a550*/  SHFL.IDX P2, R223, R74, R73, R72 ;  /* 0x000000494adf7389 */ /* 0x0000640000040048 */
[----:B01----:R-:W-:Y:S05]  /*a560*/  ENDCOLLECTIVE ;  /* 0x000000000000791b */ /* 0x003fea0003800000 */
.L_x_3313:
[----:B------:R-:W-:Y:S02]  /*a570*/  MOV R74, R78 ;  /* 0x0000004e004a7202 */ /* 0x000fe40000000f00 */
[----:B------:R-:W-:-:S07]  /*a580*/  MOV R194, R223 ;  /* 0x000000df00c27202 */ /* 0x000fce0000000f00 */
[----:B------:R-:W-:Y:S05]  /*a590*/  WARPSYNC.COLLECTIVE R75, `(.L_x_3314) ;  /* 0x000000004b087348 */ /* 0x000fea0003c00000 */
[----:B------:R0:W1:Y:S02]  /*a5a0*/  SHFL.IDX P2, R223, R74, R73, R72 ;  /* 0x000000494adf7389 */ /* 0x0000640000040048 */
[----:B01----:R-:W-:Y:S05]  /*a5b0*/  ENDCOLLECTIVE ;  /* 0x000000000000791b */ /* 0x003fea0003800000 */
.L_x_3314:
[----:B------:R-:W-:Y:S02]  /*a5c0*/  MOV R74, R79 ;  /* 0x0000004f004a7202 */ /* 0x000fe40000000f00 */
[----:B------:R-:W-:-:S07]  /*a5d0*/  MOV R78, R223 ;  /* 0x000000df004e7202 */ /* 0x000fce0000000f00 */
[----:B------:R-:W-:Y:S05]  /*a5e0*/  WARPSYNC.COLLECTIVE R75, `(.L_x_3315) ;  /* 0x000000004b087348 */ /* 0x000fea0003c00000 */
[----:B------:R0:W1:Y:S02]  /*a5f0*/  SHFL.IDX P2, R223, R74, R73, R72 ;  /* 0x000000494adf7389 */ /* 0x0000640000040048 */
[----:B01----:R-:W-:Y:S05]  /*a600*/  ENDCOLLECTIVE ;  /* 0x000000000000791b */ /* 0x003fea0003800000 */
.L_x_3315:
[----:B------:R-:W-:Y:S01]  /*a610*/  MOV R79, R223 ;  /* 0x000000df004f7202 */ /* 0x000fe20000000f00 */
[----:B------:R-:W-:Y:S06]  /*a620*/  BRA `(.L_x_3316) ;  /* 0xffffffa000247947 */ /* 0x000fec000383ffff */
.L_x_3244:
[----:B------:R-:W-:Y:S01]  /*a630*/  HFMA2 R233, -RZ, RZ, 0, 5.9604644775390625e-08 ;  /* 0x00000001ffe97431 */ /* 0x000fe200000001ff */
[----:B------:R-:W-:Y:S02]  /*a640*/  MOV R236, R79 ;  /* 0x0000004f00ec7202 */ /* 0x000fe40000000f00 */
[----:B------:R-:W-:Y:S02]  /*a650*/  MOV R238, 0x1f ;  /* 0x0000001f00ee7802 */ /* 0x000fe40000000f00 */
[----:B------:R-:W-:-:S07]  /*a660*/  MOV R75, 0xffffffff ;  /* 0xffffffff004b7802 */ /* 0x000fce0000000f00 */
[----:B0-----:R-:W-:Y:S05]  /*a670*/  WARPSYNC.COLLECTIVE R75, `(.L_x_3317) ;  /* 0x000000004b087348 */ /* 0x001fea0003c00000 */
[----:B------:R1:W2:Y:S02]  /*a680*/  SHFL.DOWN P0, R223, R236, R233, R238 ;  /* 0x080000e9ecdf7389 */ /* 0x0002a400000000ee */
[----:B012---:R-:W-:Y:S05]  /*a690*/  ENDCOLLECTIVE ;  /* 0x000000000000791b */ /* 0x007fea0003800000 */
.L_x_3317:
[----:B------:R-:W-:Y:S02]  /*a6a0*/  MOV R236, R78 ;  /* 0x0000004e00ec7202 */ /* 0x000fe40000000f00 */
[----:B------:R-:W-:-:S07]  /*a6b0*/  MOV R72, R223 ;  /* 0x000000df00487202 */ /* 0x000fce0000000f00 */
[----:B------:R-:W-:Y:S05]  /*a6c0*/  WARPSYNC.COLLECTIVE R75, `(.L_x_3318) ;  /* 0x000000004b087348 */ /* 0x000fea0003c00000 */
[----:B------:R0:W1:Y:S02]  /*a6d0*/  SHFL.DOWN P0, R223, R236, R233, R238 ;  /* 0x080000e9ecdf7389 */ /* 0x00006400000000ee */
[----:B01----:R-:W-:Y:S05]  /*a6e0*/  ENDCOLLECTIVE ;  /* 0x000000000000791b */ /* 0x003fea0003800000 */
.L_x_3318:
[----:B------:R-:W-:Y:S02]  /*a6f0*/  MOV R236, R77 ;  /* 0x0000004d00ec7202 */ /* 0x000fe40000000f00 */
[----:B------:R-:W-:-:S07]  /*a700*/  MOV R73, R223 ;  /* 0x000000df00497202 */ /* 0x000fce0000000f00 */
[----:B------:R-:W-:Y:S05]  /*a710*/  WARPSYNC.COLLECTIVE R75, `(.L_x_3319) ;  /* 0x000000004b087348 */ /* 0x000fea0003c00000 */
[----:B------:R0:W1:Y:S02]  /*a720*/  SHFL.DOWN P0, R223, R236, R233, R238 ;  /* 0x080000e9ecdf7389 */ /* 0x00006400000000ee */
[----:B01----:R-:W-:Y:S05]  /*a730*/  ENDCOLLECTIVE ;  /* 0x000000000000791b */ /* 0x003fea0003800000 */
.L_x_3319:
[----:B------:R-:W-:Y:S02]  /*a740*/  MOV R236, R76 ;  /* 0x0000004c00ec7202 */ /* 0x000fe40000000f00 */
[----:B------:R-:W-:-:S07]  /*a750*/  MOV R74, R223 ;  /* 0x000000df004a7202 */ /* 0x000fce0000000f00 */
[----:B------:R-:W-:Y:S05]  /*a760*/  WARPSYNC.COLLECTIVE R75, `(.L_x_3320) ;  /* 0x000000004b087348 */ /* 0x000fea0003c00000 */
[----:B------:R0:W1:Y:S02]  /*a770*/  SHFL.DOWN P0, R223, R236, R233, R238 ;  /* 0x080000e9ecdf7389 */ /* 0x00006400000000ee */
[----:B01----:R-:W-:Y:S05]  /*a780*/  ENDCOLLECTIVE ;  /* 0x000000000000791b */ /* 0x003fea0003800000 */
.L_x_3320:
[----:B------:R-:W-:Y:S05]  /*a790*/  BRA `(.L_x_3321) ;  /* 0xffffffb400347947 */ /* 0x000fea000383ffff */
.L_x_3247:
        /* <DEDUP_REMOVED lines=8> */
.L_x_3323:
[----:B------:R-:W-:Y:S05]  /*a820*/  BSYNC B0 ;  /* 0x0000000000007941 */ /* 0x000fea0003800000 */
.L_x_3322:
        /* <DEDUP_REMOVED lines=8> */
.L_x_3324:
[----:B------:R-:W-:Y:S02]  /*a8b0*/  MOV R236, R77 ;  /* 0x0000004d00ec7202 */ /* 0x000fe40000000f00 */
[----:B------:R-:W-:-:S07]  /*a8c0*/  MOV R73, R223 ;  /* 0x000000df00497202 */ /* 0x000fce0000000f00 */
[----:B------:R-:W-:Y:S05]  /*a8d0*/  WARPSYNC.COLLECTIVE R75, `(.L_x_3325) ;  /* 0x000000004b087348 */ /* 0x000fea0003c00000 */
[----:B------:R0:W1:Y:S02]  /*a8e0*/  SHFL.DOWN P0, R223, R236, R233, R238 ;  /* 0x080000e9ecdf7389 */ /* 0x00006400000000ee */
[----:B01----:R-:W-:Y:S05]  /*a8f0*/  ENDCOLLECTIVE ;  /* 0x000000000000791b */ /* 0x003fea0003800000 */
.L_x_3325:
[----:B------:R-:W-:Y:S02]  /*a900*/  MOV R236, R76 ;  /* 0x0000004c00ec7202 */ /* 0x000fe40000000f00 */
[----:B------:R-:W-:-:S07]  /*a910*/  MOV R74, R223 ;  /* 0x000000df004a7202 */ /* 0x000fce0000000f00 */
[----:B------:R-:W-:Y:S05]  /*a920*/  WARPSYNC.COLLECTIVE R75, `(.L_x_3326) ;  /* 0x000000004b087348 */ /* 0x000fea0003c00000 */
[----:B------:R0:W1:Y:S02]  /*a930*/  SHFL.DOWN P0, R223, R236, R233, R238 ;  /* 0x080000e9ecdf7389 */ /* 0x00006400000000ee */
[----:B01----:R-:W-:Y:S05]  /*a940*/  ENDCOLLECTIVE ;  /* 0x000000000000791b */ /* 0x003fea0003800000 */
.L_x_3326:
[----:B------:R-:W-:Y:S05]  /*a950*/  BRA `(.L_x_3327) ;  /* 0xffffffb400147947 */ /* 0x000fea000383ffff */
.L_x_3250:
        /* <DEDUP_REMOVED lines=8> */
.L_x_3329:
[----:B------:R-:W-:Y:S05]  /*a9e0*/  BSYNC B0 ;  /* 0x0000000000007941 */ /* 0x000fea0003800000 */
.L_x_3328:
        /* <DEDUP_REMOVED lines=8> */
.L_x_3330:
[----:B------:R-:W-:Y:S02]  /*aa70*/  MOV R236, R77 ;  /* 0x0000004d00ec7202 */ /* 0x000fe40000000f00 */
[----:B------:R-:W-:-:S07]  /*aa80*/  MOV R73, R223 ;  /* 0x000000df00497202 */ /* 0x000fce0000000f00 */
[----:B------:R-:W-:Y:S05]  /*aa90*/  WARPSYNC.COLLECTIVE R75, `(.L_x_3331) ;  /* 0x000000004b087348 */ /* 0x000fea0003c00000 */
[----:B------:R0:W1:Y:S02]  /*aaa0*/  SHFL.DOWN P0, R223, R236, R233, R238 ;  /* 0x080000e9ecdf7389 */ /* 0x00006400000000ee */
[----:B01----:R-:W-:Y:S05]  /*aab0*/  ENDCOLLECTIVE ;  /* 0x000000000000791b */ /* 0x003fea0003800000 */
.L_x_3331:
[----:B------:R-:W-:Y:S02]  /*aac0*/  MOV R236, R76 ;  /* 0x0000004c00ec7202 */ /* 0x000fe40000000f00 */
[----:B------:R-:W-:-:S07]  /*aad0*/  MOV R74, R223 ;  /* 0x000000df004a7202 */ /* 0x000fce0000000f00 */
[----:B------:R-:W-:Y:S05]  /*aae0*/  WARPSYNC.COLLECTIVE R75, `(.L_x_3332) ;  /* 0x000000004b087348 */ /* 0x000fea0003c00000 */
[----:B------:R0:W1:Y:S02]  /*aaf0*/  SHFL.DOWN P0, R223, R236, R233, R238 ;  /* 0x080000e9ecdf7389 */ /* 0x00006400000000ee */
[----:B01----:R-:W-:Y:S05]  /*ab00*/  ENDCOLLECTIVE ;  /* 0x000000000000791b */ /* 0x003fea0003800000 */
.L_x_3332:
[----:B------:R-:W-:Y:S05]  /*ab10*/  BRA `(.L_x_3333) ;  /* 0xffffffb000f47947 */ /* 0x000fea000383ffff */
.L_x_3253:
        /* <DEDUP_REMOVED lines=8> */
.L_x_3335:
[----:B------:R-:W-:Y:S05]  /*aba0*/  BSYNC B0 ;  /* 0x0000000000007941 */ /* 0x000fea0003800000 */
.L_x_3334:
        /* <DEDUP_REMOVED lines=8> */
.L_x_3336:
[----:B------:R-:W-:Y:S02]  /*ac30*/  MOV R236, R77 ;  /* 0x0000004d00ec7202 */ /* 0x000fe40000000f00 */
[----:B------:R-:W-:-:S07]  /*ac40*/  MOV R73, R223 ;  /* 0x000000df00497202 */ /* 0x000fce0000000f00 */
[----:B------:R-:W-:Y:S05]  /*ac50*/  WARPSYNC.COLLECTIVE R75, `(.L_x_3337) ;  /* 0x000000004b087348 */ /* 0x000fea0003c00000 */
[----:B------:R0:W1:Y:S02]  /*ac60*/  SHFL.DOWN P0, R223, R236, R233, R238 ;  /* 0x080000e9ecdf7389 */ /* 0x00006400000000ee */
[----:B01----:R-:W-:Y:S05]  /*ac70*/  ENDCOLLECTIVE ;  /* 0x000000000000791b */ /* 0x003fea0003800000 */
.L_x_3337:
[----:B------:R-:W-:Y:S02]  /*ac80*/  MOV R236, R76 ;  /* 0x0000004c00ec7202 */ /* 0x000fe40000000f00 */
[----:B------:R-:W-:-:S07]  /*ac90*/  MOV R74, R223 ;  /* 0x000000df004a7202 */ /* 0x000fce0000000f00 */
[----:B------:R-:W-:Y:S05]  /*aca0*/  WARPSYNC.COLLECTIVE R75, `(.L_x_3338) ;  /* 0x000000004b087348 */ /* 0x000fea0003c00000 */
[----:B------:R0:W1:Y:S02]  /*acb0*/  SHFL.DOWN P0, R223, R236, R233, R238 ;  /* 0x080000e9ecdf7389 */ /* 0x00006400000000ee */
[----:B01----:R-:W-:Y:S05]  /*acc0*/  ENDCOLLECTIVE ;  /* 0x000000000000791b */ /* 0x003fea0003800000 */
.L_x_3338:
[----:B------:R-:W-:Y:S05]  /*acd0*/  BRA `(.L_x_3339) ;  /* 0xffffffb000d47947 */ /* 0x000fea000383ffff */
.L_x_3256:
        /* <DEDUP_REMOVED lines=8> */
.L_x_3341:
[----:B------:R-:W-:Y:S05]  /*ad60*/  BSYNC B0 ;  /* 0x0000000000007941 */ /* 0x000fea0003800000 */
.L_x_3340:
        /* <DEDUP_REMOVED lines=8> */
.L_x_3342:
[----:B------:R-:W-:Y:S02]  /*adf0*/  MOV R236, R77 ;  /* 0x0000004d00ec7202 */ /* 0x000fe40000000f00 */
[----:B------:R-:W-:-:S07]  /*ae00*/  MOV R73, R223 ;  /* 0x000000df00497202 */ /* 0x000fce0000000f00 */
[----:B------:R-:W-:Y:S05]  /*ae10*/  WARPSYNC.COLLECTIVE R75, `(.L_x_3343) ;  /* 0x000000004b087348 */ /* 0x000fea0003c00000 */
[----:B------:R0:W1:Y:S02]  /*ae20*/  SHFL.DOWN P0, R223, R236, R233, R238 ;  /* 0x080000e9ecdf7389 */ /* 0x00006400000000ee */
[----:B01----:R-:W-:Y:S05]  /*ae30*/  ENDCOLLECTIVE ;  /* 0x000000000000791b */ /* 0x003fea0003800000 */
.L_x_3343:
[----:B------:R-:W-:Y:S02]  /*ae40*/  MOV R236, R76 ;  /* 0x0000004c00ec7202 */ /* 0x000fe40000000f00 */
[----:B------:R-:W-:-:S07]  /*ae50*/  MOV R74, R223 ;  /* 0x000000df004a7202 */ /* 0x000fce0000000f00 */
[----:B------:R-:W-:Y:S05]  /*ae60*/  WARPSYNC.COLLECTIVE R75, `(.L_x_3344) ;  /* 0x000000004b087348 */ /* 0x000fea0003c00000 */
[----:B------:R0:W1:Y:S02]  /*ae70*/  SHFL.DOWN P0, R223, R236, R233, R238 ;  /* 0x080000e9ecdf7389 */ /* 0x00006400000000ee */
[----:B01----:R-:W-:Y:S05]  /*ae80*/  ENDCOLLECTIVE ;  /* 0x000000000000791b */ /* 0x003fea0003800000 */
.L_x_3344:
[----:B------:R-:W-:Y:S05]  /*ae90*/  BRA `(.L_x_3345) ;  /* 0xffffffb000b47947 */ /* 0x000fea000383ffff */
.L_x_3259:
        /* <DEDUP_REMOVED lines=8> */
.L_x_3347:
[----:B------:R-:W-:Y:S05]  /*af20*/  BSYNC B0 ;  /* 0x0000000000007941 */ /* 0x000fea0003800000 */
.L_x_3346:
        /* <DEDUP_REMOVED lines=9> */
.L_x_3348:
[----:B------:R-:W-:Y:S02]  /*afc0*/  MOV R238, 0x1f ;  /* 0x0000001f00ee7802 */ /* 0x000fe40000000f00 */
[----:B------:R-:W-:Y:S02]  /*afd0*/  MOV R74, R77 ;  /* 0x0000004d004a7202 */ /* 0x000fe40000000f00 */
[----:B------:R-:W-:-:S07]  /*afe0*/  MOV R225, R223 ;  /* 0x000000df00e17202 */ /* 0x000fce0000000f00 */
[----:B------:R-:W-:Y:S05]  /*aff0*/  WARPSYNC.COLLECTIVE R75, `(.L_x_3349) ;  /* 0x000000004b087348 */ /* 0x000fea0003c00000 */
[----:B------:R0:W1:Y:S02]  /*b000*/  SHFL.IDX P2, R223, R74, R73, R72 ;  /* 0x000000494adf7389 */ /* 0x0000640000040048 */
[----:B01----:R-:W-:Y:S05]  /*b010*/  ENDCOLLECTIVE ;  /* 0x000000000000791b */ /* 0x003fea0003800000 */
.L_x_3349:
        /* <DEDUP_REMOVED lines=8> */
[----:B------:R-:W-:-:S07]  /*b0a0*/  FFMA.FTZ R226, R81, R228, R226 ;  /* 0x000000e451e27223 */ /* 0x000fce00000100e2 */
[----:B------:R-:W-:Y:S05]  /*b0b0*/  WARPSYNC.COLLECTIVE R75, `(.L_x_3350) ;  /* 0x000000004b087348 */ /* 0x000fea0003c00000 */
[----:B------:R0:W1:Y:S02]  /*b0c0*/  SHFL.IDX P2, R223, R74, R73, R72 ;  /* 0x000000494adf7389 */ /* 0x0000640000040048 */
[----:B01----:R-:W-:Y:S05]  /*b0d0*/  ENDCOLLECTIVE ;  /* 0x000000000000791b */ /* 0x003fea0003800000 */
.L_x_3350:
[----:B------:R-:W-:Y:S01]  /*b0e0*/  FFMA.FTZ R228, R83, R228, R230 ;  /* 0x000000e453e47223 */ /* 0x000fe200000100e6 */
[----:B------:R-:W-:Y:S02]  /*b0f0*/  MOV R74, R80 ;  /* 0x00000050004a7202 */ /* 0x000fe40000000f00 */
[----:B------:R-:W-:-:S05]  /*b100*/  MOV R233, R223 ;  /* 0x000000df00e97202 */ /* 0x000fca0000000f00 */
[----:B------:R-:W-:Y:S01]  /*b110*/  FADD.FTZ R228, R233, R228 ;  /* 0x000000e4e9e47221 */ /* 0x000fe20000010000 */
[----:B------:R-:W-:-:S07]  /*b120*/  HFMA2 R233, -RZ, RZ, 0, 5.9604644775390625e-08 ;  /* 0x00000001ffe97431 */ /* 0x000fce00000001ff */
[----:B------:R-:W-:Y:S05]  /*b130*/  WARPSYNC.COLLECTIVE R75, `(.L_x_3351) ;  /* 0x000000004b087348 */ /* 0x000fea0003c00000 */
[----:B------:R0:W1:Y:S02]  /*b140*/  SHFL.DOWN P0, R223, R236, R233, R238 ;  /* 0x080000e9ecdf7389 */ /* 0x00006400000000ee */
[----:B01----:R-:W-:Y:S05]  /*b150*/  ENDCOLLECTIVE ;  /* 0x000000000000791b */ /* 0x003fea0003800000 */
.L_x_3351:
[----:B------:R-:W-:Y:S02]  /*b160*/  MOV R236, R78 ;  /* 0x0000004e00ec7202 */ /* 0x000fe40000000f00 */
[----:B------:R-:W-:-:S07]  /*b170*/  MOV R229, R223 ;  /* 0x000000df00e57202 */ /* 0x000fce0000000f00 */
[----:B------:R-:W-:Y:S05]  /*b180*/  WARPSYNC.COLLECTIVE R75, `(.L_x_3352) ;  /* 0x000000004b087348 */ /* 0x000fea0003c00000 */
[----:B------:R0:W1:Y:S02]  /*b190*/  SHFL.DOWN P0, R223, R236, R233, R238 ;  /* 0x080000e9ecdf7389 */ /* 0x00006400000000ee */
[----:B01----:R-:W-:Y:S05]  /*b1a0*/  ENDCOLLECTIVE ;  /* 0x000000000000791b */ /* 0x003fea0003800000 */
.L_x_3352:
[----:B------:R-:W-:Y:S02]  /*b1b0*/  MOV R236, R77 ;  /* 0x0000004d00ec7202 */ /* 0x000fe40000000f00 */
[----:B------:R-:W-:-:S07]  /*b1c0*/  MOV R230, R223 ;  /* 0x000000df00e67202 */ /* 0x000fce0000000f00 */
[----:B------:R-:W-:Y:S05]  /*b1d0*/  WARPSYNC.COLLECTIVE R75, `(.L_x_3353) ;  /* 0x000000004b087348 */ /* 0x000fea0003c00000 */
[----:B------:R0:W1:Y:S02]  /*b1e0*/  SHFL.DOWN P0, R223, R236, R233, R238 ;  /* 0x080000e9ecdf7389 */ /* 0x00006400000000ee */
[----:B01----:R-:W-:Y:S05]  /*b1f0*/  ENDCOLLECTIVE ;  /* 0x000000000000791b */ /* 0x003fea0003800000 */
.L_x_3353:
[----:B------:R-:W-:Y:S02]  /*b200*/  MOV R236, R76 ;  /* 0x0000004c00ec7202 */ /* 0x000fe40000000f00 */
[----:B------:R-:W-:-:S07]  /*b210*/  MOV R231, R223 ;  /* 0x000000df00e77202 */ /* 0x000fce0000000f00 */
[----:B------:R-:W-:Y:S05]  /*b220*/  WARPSYNC.COLLECTIVE R75, `(.L_x_3354) ;  /* 0x000000004b087348 */ /* 0x000fea0003c00000 */
[----:B------:R0:W1:Y:S02]  /*b230*/  SHFL.DOWN P0, R223, R236, R233, R238 ;  /* 0x080000e9ecdf7389 */ /* 0x00006400000000ee */
[----:B01----:R-:W-:Y:S05]  /*b240*/  ENDCOLLECTIVE ;  /* 0x000000000000791b */ /* 0x003fea0003800000 */
.L_x_3354:
[----:B------:R-:W-:-:S07]  /*b250*/  MOV R232, R223 ;  /* 0x000000df00e87202 */ /* 0x000fce0000000f00 */
[----:B------:R-:W-:Y:S05]  /*b260*/  WARPSYNC.COLLECTIVE R75, `(.L_x_3355) ;  /* 0x000000004b087348 */ /* 0x000fea0003c00000 */
[----:B------:R0:W1:Y:S02]  /*b270*/  SHFL.IDX P2, R223, R74, R73, R72 ;  /* 0x000000494adf7389 */ /* 0x0000640000040048 */
[----:B01----:R-:W-:Y:S05]  /*b280*/  ENDCOLLECTIVE ;  /* 0x000000000000791b */ /* 0x003fea0003800000 */
.L_x_3355:
[----:B------:R-:W-:Y:S02]  /*b290*/  MOV R74, R81 ;  /* 0x00000051004a7202 */ /* 0x000fe40000000f00 */
[----:B------:R-:W-:-:S07]  /*b2a0*/  MOV R234, R223 ;  /* 0x000000df00ea7202 */ /* 0x000fce0000000f00 */
[----:B------:R-:W-:Y:S05]  /*b2b0*/  WARPSYNC.COLLECTIVE R75, `(.L_x_3356) ;  /* 0x000000004b087348 */ /* 0x000fea0003c00000 */
[----:B------:R0:W1:Y:S02]  /*b2c0*/  SHFL.IDX P2, R223, R74, R73, R72 ;  /* 0x000000494adf7389 */ /* 0x0000640000040048 */
[----:B01----:R-:W-:Y:S05]  /*b2d0*/  ENDCOLLECTIVE ;  /* 0x000000000000791b */ /* 0x003fea0003800000 */
.L_x_3356:
[----:B------:R-:W-:Y:S02]  /*b2e0*/  MOV R76, R234 ;  /* 0x000000ea004c7202 */ /* 0x000fe40000000f00 */
[----:B------:R-:W-:Y:S02]  /*b2f0*/  MOV R74, R82 ;  /* 0x00000052004a7202 */ /* 0x000fe40000000f00 */
[----:B------:R-:W-:-:S07]  /*b300*/  MOV R235, R223 ;  /* 0x000000df00eb7202 */ /* 0x000fce0000000f00 */
[----:B------:R-:W-:Y:S05]  /*b310*/  WARPSYNC.COLLECTIVE R75, `(.L_x_3357) ;  /* 0x000000004b087348 */ /* 0x000fea0003c00000 */
[----:B------:R0:W1:Y:S02]  /*b320*/  SHFL.IDX P2, R223, R74, R73, R72 ;  /* 0x000000494adf7389 */ /* 0x0000640000040048 */
[----:B01----:R-:W-:Y:S05]  /*b330*/  ENDCOLLECTIVE ;  /* 0x000000000000791b */ /* 0x003fea0003800000 */
.L_x_3357:
[----:B------:R-:W-:Y:S02]  /*b340*/  MOV R77, R235 ;  /* 0x000000eb004d7202 */ /* 0x000fe40000000f00 */
[----:B------:R-:W-:Y:S02]  /*b350*/  MOV R74, R83 ;  /* 0x00000053004a7202 */ /* 0x000fe40000000f00 */
[----:B------:R-:W-:-:S07]  /*b360*/  MOV R236, R223 ;  /* 0x000000df00ec7202 */ /* 0x000fce0000000f00 */
[----:B------:R-:W-:Y:S05]  /*b370*/  WARPSYNC.COLLECTIVE R75, `(.L_x_3358) ;  /* 0x000000004b087348 */ /* 0x000fea0003c00000 */
[----:B------:R0:W1:Y:S02]  /*b380*/  SHFL.IDX P2, R223, R74, R73, R72 ;  /* 0x000000494adf7389 */ /* 0x0000640000040048 */
[----:B01----:R-:W-:Y:S05]  /*b390*/  ENDCOLLECTIVE ;  /* 0x000000000000791b */ /* 0x003fea0003800000 */
.L_x_3358:
[----:B------:R-:W-:Y:S01]  /*b3a0*/  MOV R237, R223 ;  /* 0x000000df00ed7202 */ /* 0x000fe20000000f00 */
[----:B------:R-:W-:Y:S06]  /*b3b0*/  BRA `(.L_x_3359) ;  /* 0xffffffb0000c7947 */ /* 0x000fec000383ffff */
.L_x_3360:
        /* <DEDUP_REMOVED lines=12> */
.L_x_18680:


//--------------------- .text._Z25selective_scan_bwd_kernelI32Selective_Scan_bwd_kernel_traitsILi128ELi16ELb1ELb0ELb0ELb1ELb0EN3c104HalfENS1_7complexIfEEEEv12SSMParamsBwd --------------------------
	.section	.text._Z25selective_scan_bwd_kernelI32Selective_Scan_bwd_kernel_traitsILi128ELi16ELb1ELb0ELb0ELb1ELb0EN3c104HalfENS1_7complexIfEEEEv12SSMParamsBwd,"ax",@progbits
	.align	128
        .global         _Z25selective_scan_bwd_kernelI32Selective_Scan_bwd_kernel_traitsILi128ELi16ELb1ELb0ELb0ELb1ELb0EN3c104HalfENS1_7complexIfEEEEv12SSMParamsBwd
        .type           _Z25selective_scan_bwd_kernelI32Selective_Scan_bwd_kernel_traitsILi128ELi16ELb1ELb0ELb0ELb1ELb0EN3c104HalfENS1_7complexIfEEEEv12SSMParamsBwd,@function
        .size           _Z25selective_scan_bwd_kernelI32Selective_Scan_bwd_kernel_traitsILi128ELi16ELb1ELb0ELb0ELb1ELb0EN3c104HalfENS1_7complexIfEEEEv12SSMParamsBwd,(.L_x_18681 - _Z25selective_scan_bwd_kernelI32Selective_Scan_bwd_kernel_traitsILi128ELi16ELb1ELb0ELb0ELb1ELb0EN3c104HalfENS1_7complexIfEEEEv12SSMParamsBwd)
        .other          _Z25selective_scan_bwd_kernelI32Selective_Scan_bwd_kernel_traitsILi128ELi16ELb1ELb0ELb0ELb1ELb0EN3c104HalfENS1_7complexIfEEEEv12SSMParamsBwd,@"STO_CUDA_ENTRY STV_DEFAULT"
_Z25selective_scan_bwd_kernelI32Selective_Scan_bwd_kernel_traitsILi128ELi16ELb1ELb0ELb0ELb1ELb0EN3c104HalfENS1_7complexIfEEEEv12SSMParamsBwd:
.text._Z25selective_scan_bwd_kernelI32Selective_Scan_bwd_kernel_traitsILi128ELi16ELb1ELb0ELb0ELb1ELb0EN3c104HalfENS1_7complexIfEEEEv12SSMParamsBwd:
        /* <DEDUP_REMOVED lines=105> */
.L_x_3429:
        /* <DEDUP_REMOVED lines=15> */
[----:B------:R-:W-:-:S04]  /*0780*/  LEA R120, R120, UR8, 0x4 ;  /* 0x0000000878787c11 */ /* 0x000fc8000f8e20ff */
[----:B------:R-:W-:Y:S01]  /*0790*/  LEA R119, R121, R120, 0x4 ;  /* 0x0000007879777211 */ /* 0x000fe200078e20ff */
[----:B--2---:R-:W-:Y:S04]  /*07a0*/  STS.128 [R120], R8 ;  /* 0x0000000878007388 */ /* 0x004fe80000000c00 */
[----:B---3--:R-:W-:Y:S01]  /*07b0*/  STS.128 [R120+0x200], R16 ;  /* 0x0002001078007388 */ /* 0x008fe20000000c00 */
[----:B------:R-:W-:-:S03]  /*07c0*/  NOP ;  /* 0x0000000000007918 */ /* 0x000fc60000000000 */
[----:B------:R-:W0:Y:S04]  /*07d0*/  LDS.128 R20, [R119] ;  /* 0x0000000077147984 */ /* 0x000e280000000c00 */
[----:B------:R-:W-:Y:S01]  /*07e0*/  LDS.128 R12, [R119+0x10] ;  /* 0x00001000770c7984 */ /* 0x000fe20000000c00 */
[----:B------:R-:W-:Y:S06]  /*07f0*/  BAR.SYNC.DEFER_BLOCKING 0x0 ;  /* 0x0000000000007b1d */ /* 0x000fec0000010000 */
[----:B------:R-:W2:Y:S04]  /*0800*/  LDG.E.128 R24, desc[UR24][R192.64] ;  /* 0x00000018c0187981 */ /* 0x000ea8000c1e1d00 */
[----:B------:R-:W3:Y:S01]  /*0810*/  LDG.E.128 R28, desc[UR24][R192.64+0x200] ;  /* 0x00020018c01c7981 */ /* 0x000ee2000c1e1d00 */
[----:B------:R-:W-:-:S02]  /*0820*/  MOV R2, UR22 ;  /* 0x0000001600027c02 */ /* 0x000fc40008000f00 */
[----:B------:R-:W-:-:S03]  /*0830*/  MOV R3, UR23 ;  /* 0x0000001700037c02 */ /* 0x000fc60008000f00 */
[----:B------:R-:W-:Y:S01]  /*0840*/  IMAD.WIDE.U32 R2, R5, 0x10, R2 ;  /* 0x0000001005027825 */ /* 0x000fe200078e0002 */
[----:B--2---:R-:W-:Y:S04]  /*0850*/  STS.128 [R120], R24 ;  /* 0x0000001878007388 */ /* 0x004fe80000000c00 */
[----:B---3--:R-:W-:Y:S01]  /*0860*/  STS.128 [R120+0x200], R28 ;  /* 0x0002001c78007388 */ /* 0x008fe20000000c00 */
[----:B------:R-:W-:-:S03]  /*0870*/  NOP ;  /* 0x0000000000007918 */ /* 0x000fc60000000000 */
[----:B------:R-:W1:Y:S04]  /*0880*/  LDS.128 R32, [R119] ;  /* 0x0000000077207984 */ /* 0x000e680000000c00 */
[----:B------:R2:W3:Y:S01]  /*0890*/  LDS.128 R16, [R119+0x10] ;  /* 0x0000100077107984 */ /* 0x0004e20000000c00 */
[----:B------:R-:W-:Y:S06]  /*08a0*/  BAR.SYNC.DEFER_BLOCKING 0x0 ;  /* 0x0000000000007b1d */ /* 0x000fec0000010000 */
[----:B------:R-:W4:Y:S04]  /*08b0*/  LDG.E.128 R36, desc[UR24][R2.64] ;  /* 0x0000001802247981 */ /* 0x000f28000c1e1d00 */
[----:B------:R-:W5:Y:S01]  /*08c0*/  LDG.E.128 R40, desc[UR24][R2.64+0x200] ;  /* 0x0002001802287981 */ /* 0x000f62000c1e1d00 */
[----:B------:R-:W-:Y:S01]  /*08d0*/  BSSY.RECONVERGENT B0, `(.L_x_3362) ;  /* 0x0000043000007945 */ /* 0x000fe20003800200 */
[----:B0-----:R-:W-:-:S02]  /*08e0*/  HADD2.F32 R117, -RZ, R20.H0_H0 ;  /* 0x20000014ff757230 */ /* 0x001fc40000004100 */
[----:B-1----:R-:W-:Y:S02]  /*08f0*/  HADD2.F32 R112, -RZ, R32.H0_H0 ;  /* 0x20000020ff707230 */ /* 0x002fe40000004100 */
[--C-:B------:R-:W-:Y:S02]  /*0900*/  HADD2.F32 R108, -RZ, R33.reuse.H0_H0 ;  /* 0x20000021ff6c7230 */ /* 0x100fe40000004100 */
[----:B------:R-:W-:Y:S02]  /*0910*/  HADD2.F32 R106, -RZ, R34.H0_H0 ;  /* 0x20000022ff6a7230 */ /* 0x000fe40000004100 */
[----:B------:R-:W-:Y:S01]  /*0920*/  FADD.FTZ R112, R112, UR7 ;  /* 0x0000000770707e21 */ /* 0x000fe20008010000 */
[----:B------:R-:W-:Y:S02]  /*0930*/  HADD2.F32 R32, -RZ, R32.H1_H1 ;  /* 0x30000020ff207230 */ /* 0x000fe40000004100 */
[----:B------:R-:W-:Y:S01]  /*0940*/  FADD.FTZ R108, R108, UR7 ;  /* 0x000000076c6c7e21 */ /* 0x000fe20008010000 */
[----:B------:R-:W-:-:S02]  /*0950*/  HADD2.F32 R33, -RZ, R33.H1_H1 ;  /* 0x30000021ff217230 */ /* 0x000fc40000004100 */
[----:B------:R-:W-:Y:S01]  /*0960*/  FADD.FTZ R106, R106, UR7 ;  /* 0x000000076a6a7e21 */ /* 0x000fe20008010000 */
[----:B------:R-:W-:Y:S01]  /*0970*/  FSETP.GTU.FTZ.AND P0, PT, R112, 20, PT ;  /* 0x41a000007000780b */ /* 0x000fe20003f1c000 */
[----:B------:R-:W-:Y:S02]  /*0980*/  HADD2.F32 R34, -RZ, R34.H1_H1 ;  /* 0x30000022ff227230 */ /* 0x000fe40000004100 */
[----:B------:R-:W-:Y:S01]  /*0990*/  FADD.FTZ R109, R32, UR7 ;  /* 0x00000007206d7e21 */ /* 0x000fe20008010000 */
[----:B------:R-:W-:Y:S01]  /*09a0*/  FADD.FTZ R107, R33, UR7 ;  /* 0x00000007216b7e21 */ /* 0x000fe20008010000 */
[----:B------:R-:W-:Y:S01]  /*09b0*/  HADD2.F32 R101, -RZ, R35.H0_H0 ;  /* 0x20000023ff657230 */ /* 0x000fe20000004100 */
[----:B------:R-:W-:Y:S01]  /*09c0*/  FSETP.GTU.FTZ.AND P2, PT, R108, 20, PT ;  /* 0x41a000006c00780b */ /* 0x000fe20003f5c000 */
[----:B------:R-:W-:Y:S01]  /*09d0*/  FADD.FTZ R105, R34, UR7 ;  /* 0x0000000722697e21 */ /* 0x000fe20008010000 */
[----:B------:R-:W-:Y:S01]  /*09e0*/  HADD2.F32 R118, -RZ, R20.H1_H1 ;  /* 0x30000014ff767230 */ /* 0x000fe20000004100 */
[----:B------:R-:W-:Y:S01]  /*09f0*/  FSETP.GTU.FTZ.AND P1, PT, R109, 20, PT ;  /* 0x41a000006d00780b */ /* 0x000fe20003f3c000 */
[--C-:B------:R-:W-:Y:S01]  /*0a00*/  HADD2.F32 R115, -RZ, R21.reuse.H0_H0 ;  /* 0x20000015ff737230 */ /* 0x100fe20000004100 */
[----:B------:R-:W-:Y:S01]  /*0a10*/  FSETP.GTU.FTZ.AND P3, PT, R107, 20, PT ;  /* 0x41a000006b00780b */ /* 0x000fe20003f7c000 */
[----:B------:R-:W-:Y:S01]  /*0a20*/  HADD2.F32 R116, -RZ, R21.H1_H1 ;  /* 0x30000015ff747230 */ /* 0x000fe20000004100 */
[----:B------:R-:W-:Y:S01]  /*0a30*/  FSETP.GTU.FTZ.AND P4, PT, R106, 20, PT ;  /* 0x41a000006a00780b */ /* 0x000fe20003f9c000 */
[--C-:B------:R-:W-:Y:S01]  /*0a40*/  HADD2.F32 R113, -RZ, R22.reuse.H0_H0 ;  /* 0x20000016ff717230 */ /* 0x100fe20000004100 */
[----:B------:R-:W-:Y:S01]  /*0a50*/  FSETP.GTU.FTZ.AND P5, PT, R105, 20, PT ;  /* 0x41a000006900780b */ /* 0x000fe20003fbc000 */
[----:B------:R-:W-:-:S02]  /*0a60*/  HADD2.F32 R114, -RZ, R22.H1_H1 ;  /* 0x30000016ff727230 */ /* 0x000fc40000004100 */
[----:B------:R-:W-:Y:S01]  /*0a70*/  FADD.FTZ R101, R101, UR7 ;  /* 0x0000000765657e21 */ /* 0x000fe20008010000 */
[--C-:B------:R-:W-:Y:S02]  /*0a80*/  HADD2.F32 R104, -RZ, R23.reuse.H0_H0 ;  /* 0x20000017ff687230 */ /* 0x100fe40000004100 */
[----:B------:R-:W-:Y:S02]  /*0a90*/  HADD2.F32 R102, -RZ, R23.H1_H1 ;  /* 0x30000017ff667230 */ /* 0x000fe40000004100 */
[----:B------:R-:W-:Y:S02]  /*0aa0*/  HADD2.F32 R35, -RZ, R35.H1_H1 ;  /* 0x30000023ff237230 */ /* 0x000fe40000004100 */
[----:B------:R-:W-:Y:S01]  /*0ab0*/  HADD2.F32 R103, -RZ, R12.H0_H0 ;  /* 0x2000000cff677230 */ /* 0x000fe20000004100 */
[----:B----4-:R2:W-:Y:S04]  /*0ac0*/  STS.128 [R120], R36 ;  /* 0x0000002478007388 */ /* 0x0105e80000000c00 */
[----:B-----5:R2:W-:Y:S01]  /*0ad0*/  STS.128 [R120+0x200], R40 ;  /* 0x0002002878007388 */ /* 0x0205e20000000c00 */
[----:B------:R-:W-:-:S03]  /*0ae0*/  NOP ;  /* 0x0000000000007918 */ /* 0x000fc60000000000 */
[----:B------:R2:W0:Y:S04]  /*0af0*/  LDS.128 R8, [R119] ;  /* 0x0000000077087984 */ /* 0x0004280000000c00 */
[----:B------:R2:W1:Y:S01]  /*0b00*/  LDS.128 R4, [R119+0x10] ;  /* 0x0000100077047984 */ /* 0x0004620000000c00 */
[----:B---3--:R-:W-:Y:S05]  /*0b10*/  @P0 BRA `(.L_x_3363) ;  /* 0x0000000000780947 */ /* 0x008fea0003800000 */
[----:B------:R-:W-:Y:S01]  /*0b20*/  FMUL.FTZ R112, R112, 1.4426950216293334961 ;  /* 0x3fb8aa3b70707820 */ /* 0x000fe20000410000 */
[----:B------:R-:W-:Y:S01]  /*0b30*/  HFMA2 R20, -RZ, RZ, 1.625, 0 ;  /* 0x3e800000ff147431 */ /* 0x000fe200000001ff */
[----:B------:R-:W-:Y:S02]  /*0b40*/  MOV R21, 0x3d39bf78 ;  /* 0x3d39bf7800157802 */ /* 0x000fe40000000f00 */
[----:B------:R-:W3:Y:S02]  /*0b50*/  MUFU.EX2 R23, R112 ;  /* 0x0000007000177308 */ /* 0x000ee40000000800 */
[C---:B---3--:R-:W-:Y:S01]  /*0b60*/  FADD.FTZ.RZ R0, R23.reuse, 1 ;  /* 0x3f80000017007421 */ /* 0x048fe2000001c000 */
        /* <DEDUP_REMOVED lines=25> */
.L_x_3363:
[----:B------:R-:W-:Y:S05]  /*0d00*/  BSYNC.RECONVERGENT B0 ;  /* 0x0000000000007941 */ /* 0x000fea0003800200 */
.L_x_3362:
[----:B------:R-:W-:Y:S01]  /*0d10*/  BSSY.RECONVERGENT B0, `(.L_x_3364) ;  /* 0x0000027000007945 */ /* 0x000fe20003800200 */
[----:B------:R-:W-:Y:S01]  /*0d20*/  FSETP.GTU.FTZ.AND P0, PT, R101, 20, PT ;  /* 0x41a000006500780b */ /* 0x000fe20003f1c000 */
[----:B------:R-:W-:Y:S02]  /*0d30*/  HADD2.F32 R100, -RZ, R12.H1_H1 ;  /* 0x3000000cff647230 */ /* 0x000fe40000004100 */
[----:B------:R-:W-:Y:S01]  /*0d40*/  FADD.FTZ R95, R35, UR7 ;  /* 0x00000007235f7e21 */ /* 0x000fe20008010000 */
[--C-:B------:R-:W-:Y:S02]  /*0d50*/  HADD2.F32 R98, -RZ, R13.reuse.H0_H0 ;  /* 0x2000000dff627230 */ /* 0x100fe40000004100 */
[----:B------:R-:W-:Y:S02]  /*0d60*/  HADD2.F32 R99, -RZ, R13.H1_H1 ;  /* 0x3000000dff637230 */ /* 0x000fe40000004100 */
[--C-:B------:R-:W-:Y:S02]  /*0d70*/  HADD2.F32 R96, -RZ, R14.reuse.H0_H0 ;  /* 0x2000000eff607230 */ /* 0x100fe40000004100 */
[----:B------:R-:W-:Y:S01]  /*0d80*/  HADD2.F32 R97, -RZ, R14.H1_H1 ;  /* 0x3000000eff617230 */ /* 0x000fe20000004100 */
[----:B------:R-:W-:Y:S06]  /*0d90*/  @P1 BRA `(.L_x_3365) ;  /* 0x0000000000781947 */ /* 0x000fec0003800000 */
        /* <DEDUP_REMOVED lines=30> */
.L_x_3365:
[----:B------:R-:W-:Y:S05]  /*0f80*/  BSYNC.RECONVERGENT B0 ;  /* 0x0000000000007941 */ /* 0x000fea0003800200 */
.L_x_3364:
[--C-:B------:R-:W-:Y:S01]  /*0f90*/  HADD2.F32 R92, -RZ, R16.reuse.H0_H0 ;  /* 0x20000010ff5c7230 */ /* 0x100fe20000004100 */
[----:B------:R-:W-:Y:S01]  /*0fa0*/  BSSY.RECONVERGENT B0, `(.L_x_3366) ;  /* 0x0000026000007945 */ /* 0x000fe20003800200 */
[----:B------:R-:W-:Y:S01]  /*0fb0*/  FSETP.GTU.FTZ.AND P1, PT, R95, 20, PT ;  /* 0x41a000005f00780b */ /* 0x000fe20003f3c000 */
[--C-:B------:R-:W-:Y:S02]  /*0fc0*/  HADD2.F32 R94, -RZ, R15.reuse.H0_H0 ;  /* 0x2000000fff5e7230 */ /* 0x100fe40000004100 */
[----:B------:R-:W-:Y:S02]  /*0fd0*/  HADD2.F32 R93, -RZ, R15.H1_H1 ;  /* 0x3000000fff5d7230 */ /* 0x000fe40000004100 */
[----:B------:R-:W-:Y:S01]  /*0fe0*/  FADD.FTZ R92, R92, UR7 ;  /* 0x000000075c5c7e21 */ /* 0x000fe20008010000 */
[----:B------:R-:W-:Y:S02]  /*0ff0*/  HADD2.F32 R16, -RZ, R16.H1_H1 ;  /* 0x30000010ff107230 */ /* 0x000fe40000004100 */
[----:B------:R-:W-:Y:S01]  /*1000*/  HADD2.F32 R89, -RZ, R17.H0_H0 ;  /* 0x20000011ff597230 */ /* 0x000fe20000004100 */
        /* <DEDUP_REMOVED lines=31> */
.L_x_3367:
[----:B------:R-:W-:Y:S05]  /*1200*/  BSYNC.RECONVERGENT B0 ;  /* 0x0000000000007941 */ /* 0x000fea0003800200 */
.L_x_3366:
        /* <DEDUP_REMOVED lines=39> */
.L_x_3369:
[----:B------:R-:W-:Y:S05]  /*1480*/  BSYNC.RECONVERGENT B0 ;  /* 0x0000000000007941 */ /* 0x000fea0003800200 */
.L_x_3368:
[----:B------:R-:W-:Y:S01]  /*1490*/  BSSY.RECONVERGENT B0, `(.L_x_3370) ;  /* 0x000002a000007945 */ /* 0x000fe20003800200 */
[--C-:B0-----:R-:W-:Y:S01]  /*14a0*/  HADD2.F32 R13, -RZ, R8.reuse.H0_H0 ;  /* 0x20000008ff0d7230 */ /* 0x101fe20000004100 */
[----:B------:R-:W-:Y:S01]  /*14b0*/  FSETP.GTU.FTZ.AND P3, PT, R91, 20, PT ;  /* 0x41a000005b00780b */ /* 0x000fe20003f7c000 */
[----:B------:R-:W-:Y:S02]  /*14c0*/  HADD2.F32 R15, -RZ, R8.H1_H1 ;  /* 0x30000008ff0f7230 */ /* 0x000fe40000004100 */
[----:B------:R-:W-:Y:S01]  /*14d0*/  FADD.FTZ R89, R89, UR7 ;  /* 0x0000000759597e21 */ /* 0x000fe20008010000 */
[----:B------:R-:W-:Y:S02]  /*14e0*/  HADD2.F32 R8, -RZ, R9.H0_H0 ;  /* 0x20000009ff087230 */ /* 0x000fe40000004100 */
[----:B------:R-:W-:Y:S02]  /*14f0*/  HADD2.F32 R23, -RZ, R11.H0_H0 ;  /* 0x2000000bff177230 */ /* 0x000fe40000004100 */
[----:B------:R-:W-:-:S02]  /*1500*/  HADD2.F32 R9, -RZ, R9.H1_H1 ;  /* 0x30000009ff097230 */ /* 0x000fc40000004100 */
[--C-:B------:R-:W-:Y:S02]  /*1510*/  HADD2.F32 R2, -RZ, R10.reuse.H0_H0 ;  /* 0x2000000aff027230 */ /* 0x100fe40000004100 */
[----:B------:R-:W-:Y:S02]  /*1520*/  HADD2.F32 R3, -RZ, R10.H1_H1 ;  /* 0x3000000aff037230 */ /* 0x000fe40000004100 */
[----:B------:R-:W-:Y:S01]  /*1530*/  HADD2.F32 R11, -RZ, R11.H1_H1 ;  /* 0x3000000bff0b7230 */ /* 0x000fe20000004100 */
        /* <DEDUP_REMOVED lines=31> */
.L_x_3371:
[----:B------:R-:W-:Y:S05]  /*1730*/  BSYNC.RECONVERGENT B0 ;  /* 0x0000000000007941 */ /* 0x000fea0003800200 */
.L_x_3370:
[----:B------:R-:W-:Y:S01]  /*1740*/  BSSY.RECONVERGENT B0, `(.L_x_3372) ;  /* 0x000002c000007945 */ /* 0x000fe20003800200 */
[----:B------:R-:W-:Y:S02]  /*1750*/  HFMA2 R90, -RZ, RZ, 0, 0 ;  /* 0x00000000ff5a7431 */ /* 0x000fe400000001ff */
[--C-:B-1----:R-:W-:Y:S01]  /*1760*/  HADD2.F32 R19, -RZ, R5.reuse.H0_H0 ;  /* 0x20000005ff137230 */ /* 0x102fe20000004100 */
[----:B------:R-:W-:Y:S01]  /*1770*/  FSETP.GTU.FTZ.AND P4, PT, R89, 20, PT ;  /* 0x41a000005900780b */ /* 0x000fe20003f9c000 */
[----:B------:R-:W-:Y:S02]  /*1780*/  HADD2.F32 R18, -RZ, R5.H1_H1 ;  /* 0x30000005ff127230 */ /* 0x000fe40000004100 */
[----:B------:R-:W-:Y:S01]  /*1790*/  FADD.FTZ R88, R88, UR7 ;  /* 0x0000000758587e21 */ /* 0x000fe20008010000 */
[----:B------:R-:W-:Y:S02]  /*17a0*/  HADD2.F32 R17, -RZ, R6.H0_H0 ;  /* 0x20000006ff117230 */ /* 0x000fe40000004100 */
[----:B------:R-:W-:Y:S01]  /*17b0*/  FFMA.FTZ R130, R13, R117, R130 ;  /* 0x000000750d827223 */ /* 0x000fe20000010082 */
[----:B------:R-:W-:-:S02]  /*17c0*/  HADD2.F32 R10, -RZ, R4.H0_H0 ;  /* 0x20000004ff0a7230 */ /* 0x000fc40000004100 */
[----:B------:R-:W-:Y:S02]  /*17d0*/  HADD2.F32 R61, -RZ, R4.H1_H1 ;  /* 0x30000004ff3d7230 */ /* 0x000fe40000004100 */
[----:B------:R-:W-:Y:S02]  /*17e0*/  HADD2.F32 R6, -RZ, R6.H1_H1 ;  /* 0x30000006ff067230 */ /* 0x000fe40000004100 */
[--C-:B------:R-:W-:Y:S02]  /*17f0*/  HADD2.F32 R5, -RZ, R7.reuse.H0_H0 ;  /* 0x20000007ff057230 */ /* 0x100fe40000004100 */
[----:B------:R-:W-:Y:S01]  /*1800*/  HADD2.F32 R14, -RZ, R7.H1_H1 ;  /* 0x30000007ff0e7230 */ /* 0x000fe20000004100 */
[----:B------:R-:W-:Y:S06]  /*1810*/  @P5 BRA `(.L_x_3373) ;  /* 0x0000000000785947 */ /* 0x000fec0003800000 */
        /* <DEDUP_REMOVED lines=30> */
.L_x_3373:
[----:B------:R-:W-:Y:S05]  /*1a00*/  BSYNC.RECONVERGENT B0 ;  /* 0x0000000000007941 */ /* 0x000fea0003800200 */
.L_x_3372:
[----:B------:R-:W-:Y:S01]  /*1a10*/  FFMA.FTZ R7, R15, R118, R130 ;  /* 0x000000760f077223 */ /* 0x000fe20000010082 */
[----:B------:R-:W-:Y:S01]  /*1a20*/  BSSY.RECONVERGENT B0, `(.L_x_3374) ;  /* 0x0000025000007945 */ /* 0x000fe20003800200 */
[----:B------:R-:W-:Y:S02]  /*1a30*/  FSETP.GTU.FTZ.AND P5, PT, R88, 20, PT ;  /* 0x41a000005800780b */ /* 0x000fe40003fbc000 */
[----:B------:R-:W-:Y:S02]  /*1a40*/  CS2R R86, SRZ ;  /* 0x0000000000567805 */ /* 0x000fe4000001ff00 */
[----:B------:R-:W-:Y:S01]  /*1a50*/  MOV R85, RZ ;  /* 0x000000ff00557202 */ /* 0x000fe20000000f00 */
[----:B------:R-:W-:Y:S01]  /*1a60*/  FADD.FTZ R59, R59, UR7 ;  /* 0x000000073b3b7e21 */ /* 0x000fe20008010000 */
        /* <DEDUP_REMOVED lines=32> */
.L_x_3375:
[----:B------:R-:W-:Y:S05]  /*1c70*/  BSYNC.RECONVERGENT B0 ;  /* 0x0000000000007941 */ /* 0x000fea0003800200 */
.L_x_3374:
[----:B------:R-:W-:Y:S01]  /*1c80*/  FFMA.FTZ R7, R9, R116, R12 ;  /* 0x0000007409077223 */ /* 0x000fe2000001000c */
[----:B------:R-:W-:Y:S01]  /*1c90*/  BSSY.RECONVERGENT B0, `(.L_x_3376) ;  /* 0x0000026000007945 */ /* 0x000fe20003800200 */
[----:B------:R-:W-:Y:S01]  /*1ca0*/  HFMA2 R84, -RZ, RZ, 0, 0 ;  /* 0x00000000ff547431 */ /* 0x000fe200000001ff */
[----:B------:R-:W-:Y:S01]  /*1cb0*/  FSETP.GTU.FTZ.AND P0, PT, R59, 20, PT ;  /* 0x41a000003b00780b */ /* 0x000fe20003f1c000 */
[----:B------:R-:W-:Y:S01]  /*1cc0*/  HFMA2 R58, -RZ, RZ, 0, 0 ;  /* 0x00000000ff3a7431 */ /* 0x000fe200000001ff */
[----:B------:R-:W-:Y:S01]  /*1cd0*/  MOV R57, RZ ;  /* 0x000000ff00397202 */ /* 0x000fe20000000f00 */
[----:B------:R-:W-:Y:S01]  /*1ce0*/  FADD.FTZ R56, R56, UR7 ;  /* 0x0000000738387e21 */ /* 0x000fe20008010000 */
[----:B------:R-:W-:Y:S01]  /*1cf0*/  FFMA.FTZ R12, R2, R113, R7 ;  /* 0x00000071020c7223 */ /* 0x000fe20000010007 */
[----:B------:R-:W-:Y:S08]  /*1d00*/  @P1 BRA `(.L_x_3377) ;  /* 0x0000000000781947 */ /* 0x000ff00003800000 */
        /* <DEDUP_REMOVED lines=30> */
.L_x_3377:
[----:B------:R-:W-:Y:S05]  /*1ef0*/  BSYNC.RECONVERGENT B0 ;  /* 0x0000000000007941 */ /* 0x000fea0003800200 */
.L_x_3376:
        /* <DEDUP_REMOVED lines=38> */
.L_x_3379:
[----:B------:R-:W-:Y:S05]  /*2160*/  BSYNC.RECONVERGENT B0 ;  /* 0x0000000000007941 */ /* 0x000fea0003800200 */
.L_x_3378:
        /* <DEDUP_REMOVED lines=39> */
.L_x_3381:
[----:B------:R-:W-:Y:S05]  /*23e0*/  BSYNC.RECONVERGENT B0 ;  /* 0x0000000000007941 */ /* 0x000fea0003800200 */
.L_x_3380:
[----:B------:R-:W-:Y:S01]  /*23f0*/  FFMA.FTZ R12, R61, R100, R12 ;  /* 0x000000643d0c7223 */ /* 0x000fe2000001000c */
[----:B------:R-:W-:Y:S01]  /*2400*/  BSSY.RECONVERGENT B0, `(.L_x_3382) ;  /* 0x0000025000007945 */ /* 0x000fe20003800200 */
[----:B------:R-:W-:Y:S02]  /*2410*/  FSETP.GTU.FTZ.AND P3, PT, R48, 20, PT ;  /* 0x41a000003000780b */ /* 0x000fe40003f7c000 */
[----:B------:R-:W-:Y:S02]  /*2420*/  CS2R R46, SRZ ;  /* 0x00000000002e7805 */ /* 0x000fe4000001ff00 */
[----:B------:R-:W-:Y:S01]  /*2430*/  MOV R45, RZ ;  /* 0x000000ff002d7202 */ /* 0x000fe20000000f00 */
[----:B------:R-:W-:Y:S01]  /*2440*/  FMUL.FTZ R44, R13, UR6 ;  /* 0x000000060d2c7c20 */ /* 0x000fe20008410000 */
        /* <DEDUP_REMOVED lines=32> */
.L_x_3383:
[----:B------:R-:W-:Y:S05]  /*2650*/  BSYNC.RECONVERGENT B0 ;  /* 0x0000000000007941 */ /* 0x000fea0003800200 */
.L_x_3382:
        /* <DEDUP_REMOVED lines=32> */
.L_x_3385:
[----:B------:R-:W-:Y:S05]  /*2860*/  BSYNC.RECONVERGENT B0 ;  /* 0x0000000000007941 */ /* 0x000fea0003800200 */
.L_x_3384:
        /* <DEDUP_REMOVED lines=32> */
.L_x_3387:
[----:B------:R-:W-:Y:S05]  /*2a70*/  BSYNC.RECONVERGENT B0 ;  /* 0x0000000000007941 */ /* 0x000fea0003800200 */
.L_x_3386:
        /* <DEDUP_REMOVED lines=32> */
.L_x_3389:
[----:B------:R-:W-:Y:S05]  /*2c80*/  BSYNC.RECONVERGENT B0 ;  /* 0x0000000000007941 */ /* 0x000fea0003800200 */
.L_x_3388:
        /* <DEDUP_REMOVED lines=32> */
.L_x_3391:
[----:B------:R-:W-:Y:S05]  /*2e90*/  BSYNC.RECONVERGENT B0 ;  /* 0x0000000000007941 */ /* 0x000fea0003800200 */
.L_x_3390:
        /* <DEDUP_REMOVED lines=32> */
.L_x_3393:
[----:B------:R-:W-:Y:S05]  /*30a0*/  BSYNC.RECONVERGENT B0 ;  /* 0x0000000000007941 */ /* 0x000fea0003800200 */
.L_x_3392:
[----:B------:R-:W0:Y:S01]  /*30b0*/  LDCU UR8, c[0x0][0x38c] ;  /* 0x00007180ff0877ac */ /* 0x000e220008000800 */
[----:B------:R-:W-:Y:S01]  /*30c0*/  FFMA.FTZ R0, R18, R99, R21 ;  /* 0x0000006312007223 */ /* 0x000fe20000010015 */
[----:B--2---:R-:W-:Y:S01]  /*30d0*/  FMUL.FTZ R43, R15, UR6 ;  /* 0x000000060f2b7c20 */ /* 0x004fe20008410000 */
        /* <DEDUP_REMOVED lines=22> */
[----:B------:R-:W-:Y:S01]  /*3240*/  FADD.FTZ R28, R15, R15 ;  /* 0x0000000f0f1c7221 */ /* 0x000fe20000010000 */
[----:B------:R-:W-:Y:S02]  /*3250*/  HFMA2 R90, -RZ, RZ, 0, 0 ;  /* 0x00000000ff5a7431 */ /* 0x000fe400000001ff */
        /* <DEDUP_REMOVED lines=36> */
.L_x_3428:
        /* <DEDUP_REMOVED lines=88> */
[C---:B------:R-:W-:Y:S01]  /*3a20*/  FMUL.FTZ R65, R64.reuse, R112 ;  /* 0x0000007040417220 */ /* 0x040fe20000410000 */
[C---:B-1----:R-:W-:Y:S01]  /*3a30*/  FMUL.FTZ R111, R64.reuse, R91 ;  /* 0x0000005b406f7220 */ /* 0x042fe20000410000 */
[C---:B------:R-:W-:Y:S01]  /*3a40*/  FMUL.FTZ R79, R64.reuse, R95 ;  /* 0x0000005f404f7220 */ /* 0x040fe20000410000 */
[C---:B------:R-:W-:Y:S01]  /*3a50*/  FMUL.FTZ R83, R64.reuse, R92 ;  /* 0x0000005c40537220 */ /* 0x040fe20000410000 */
[C---:B------:R-:W-:Y:S01]  /*3a60*/  FMUL.FTZ R131, R64.reuse, R89 ;  /* 0x0000005940837220 */ /* 0x040fe20000410000 */
[----:B------:R4:W5:Y:S01]  /*3a70*/  MUFU.EX2 R81, R65 ;  /* 0x0000004100517308 */ /* 0x0009620000000800 */
[C---:B---3--:R-:W-:Y:S01]  /*3a80*/  FMUL.FTZ R66, R64.reuse, R109 ;  /* 0x0000006d40427220 */ /* 0x048fe20000410000 */
        /* <DEDUP_REMOVED lines=9> */
[-C--:B------:R-:W-:Y:S01]  /*3b20*/  FFMA.FTZ R61, R61, R62.reuse, R66 ;  /* 0x0000003e3d3d7223 */ /* 0x080fe20000010042 */
[C---:B------:R-:W-:Y:S01]  /*3b30*/  FMUL.FTZ R63, R64.reuse, R59 ;  /* 0x0000003b403f7220 */ /* 0x040fe20000410000 */
[----:B------:R-:W-:Y:S01]  /*3b40*/  FMUL.FTZ R66, R64, R51 ;  /* 0x0000003340427220 */ /* 0x000fe20000410000 */
[----:B------:R-:W-:Y:S01]  /*3b50*/  FFMA.FTZ R65, R60, R62, -R65 ;  /* 0x0000003e3c417223 */ /* 0x000fe20000010841 */
[----:B------:R-:W-:Y:S01]  /*3b60*/  FMUL.FTZ R60, R64, R56 ;  /* 0x00000038403c7220 */ /* 0x000fe20000410000 */
[C---:B---3--:R-:W-:Y:S01]  /*3b70*/  FMUL.FTZ R132, R134.reuse, R69 ;  /* 0x0000004586847220 */ /* 0x048fe20000410000 */
[----:B------:R2:W-:Y:S01]  /*3b80*/  MUFU.COS R152, R71 ;  /* 0x0000004700987308 */ /* 0x0005e20000000000 */
[----:B------:R-:W-:Y:S01]  /*3b90*/  FMUL.FTZ R134, R134, R67 ;  /* 0x0000004386867220 */ /* 0x000fe20000410000 */
[C---:B-1----:R-:W-:Y:S01]  /*3ba0*/  FMUL.FTZ R139, R140.reuse, R139 ;  /* 0x0000008b8c8b7220 */ /* 0x042fe20000410000 */
[----:B------:R-:W-:Y:S01]  /*3bb0*/  FMUL.FTZ R140, R140, R77 ;  /* 0x0000004d8c8c7220 */ /* 0x000fe20000410000 */
[-C--:B------:R-:W-:Y:S01]  /*3bc0*/  FMUL.FTZ R163, R25, R65.reuse ;  /* 0x0000004119a37220 */ /* 0x080fe20000410000 */
[-C--:B------:R-:W-:Y:S01]  /*3bd0*/  FMUL.FTZ R164, R24, R65.reuse ;  /* 0x0000004118a47220 */ /* 0x080fe20000410000 */
[-C--:B------:R-:W-:Y:S01]  /*3be0*/  FMUL.FTZ R165, R23, R65.reuse ;  /* 0x0000004117a57220 */ /* 0x080fe20000410000 */
[----:B------:R-:W-:Y:S01]  /*3bf0*/  FMUL.FTZ R166, R22, R65 ;  /* 0x0000004116a67220 */ /* 0x000fe20000410000 */
[----:B------:R-:W-:Y:S01]  /*3c00*/  MUFU.SIN R154, R73 ;  /* 0x00000049009a7308 */ /* 0x000fe20000000400 */
[----:B--2---:R-:W-:Y:S01]  /*3c10*/  FMUL.FTZ R71, R64, R107 ;  /* 0x0000006b40477220 */ /* 0x004fe20000410000 */
[-C--:B------:R-:W-:Y:S01]  /*3c20*/  FMUL.FTZ R167, R21, R65.reuse ;  /* 0x0000004115a77220 */ /* 0x080fe20000410000 */
[-C--:B------:R-:W-:Y:S01]  /*3c30*/  FMUL.FTZ R168, R20, R65.reuse ;  /* 0x0000004114a87220 */ /* 0x080fe20000410000 */
[-C--:B------:R-:W-:Y:S01]  /*3c40*/  FMUL.FTZ R169, R19, R65.reuse ;  /* 0x0000004113a97220 */ /* 0x080fe20000410000 */
[-C--:B------:R-:W-:Y:S01]  /*3c50*/  FMUL.FTZ R170, R18, R65.reuse ;  /* 0x0000004112aa7220 */ /* 0x080fe20000410000 */
[-C--:B------:R-:W-:Y:S01]  /*3c60*/  FMUL.FTZ R171, R17, R65.reuse ;  /* 0x0000004111ab7220 */ /* 0x080fe20000410000 */
[-C--:B------:R-:W-:Y:S01]  /*3c70*/  FMUL.FTZ R172, R16, R65.reuse ;  /* 0x0000004110ac7220 */ /* 0x080fe20000410000 */
[----:B------:R1:W-:Y:S01]  /*3c80*/  MUFU.COS R156, R73 ;  /* 0x00000049009c7308 */ /* 0x0003e20000000000 */
[-C--:B------:R-:W-:Y:S01]  /*3c90*/  FMUL.FTZ R173, R15, R65.reuse ;  /* 0x000000410fad7220 */ /* 0x080fe20000410000 */
[----:B------:R-:W-:Y:S01]  /*3ca0*/  FMUL.FTZ R174, R14, R65 ;  /* 0x000000410eae7220 */ /* 0x000fe20000410000 */
[-C--:B------:R-:W-:Y:S01]  /*3cb0*/  FMUL.FTZ R175, R0, -R61.reuse ;  /* 0x8000003d00af7220 */ /* 0x080fe20000410000 */
[-C--:B------:R-:W-:Y:S01]  /*3cc0*/  FMUL.FTZ R176, R28, -R61.reuse ;  /* 0x8000003d1cb07220 */ /* 0x080fe20000410000 */
[-C--:B------:R-:W-:Y:S01]  /*3cd0*/  FMUL.FTZ R177, R27, -R61.reuse ;  /* 0x8000003d1bb17220 */ /* 0x080fe20000410000 */
[-C--:B------:R-:W-:Y:S01]  /*3ce0*/  FMUL.FTZ R178, R26, -R61.reuse ;  /* 0x8000003d1ab27220 */ /* 0x080fe20000410000 */
[-C--:B------:R-:W-:Y:S01]  /*3cf0*/  FMUL.FTZ R179, R25, -R61.reuse ;  /* 0x8000003d19b37220 */ /* 0x080fe20000410000 */
        /* <DEDUP_REMOVED lines=13> */
[----:B------:R-:W-:-:S03]  /*3dd0*/  FMUL.FTZ R190, R14, -R61 ;  /* 0x8000003d0ebe7220 */ /* 0x000fc60000410000 */
[----:B------:R-:W-:Y:S01]  /*3de0*/  MUFU.SIN R157, R75 ;  /* 0x0000004b009d7308 */ /* 0x000fe20000000400 */
[----:B-1----:R-:W-:-:S07]  /*3df0*/  FMUL.FTZ R70, R64, R108 ;  /* 0x0000006c40467220 */ /* 0x002fce0000410000 */
[----:B------:R1:W-:Y:S08]  /*3e00*/  MUFU.COS R159, R75 ;  /* 0x0000004b009f7308 */ /* 0x0003f00000000000 */
[----:B------:R-:W2:Y:S01]  /*3e10*/  MUFU.EX2 R111, R111 ;  /* 0x0000006f006f7308 */ /* 0x000ea20000000800 */
[C---:B-1----:R-:W-:Y:S01]  /*3e20*/  FMUL.FTZ R75, R64.reuse, R105 ;  /* 0x00000069404b7220 */ /* 0x042fe20000410000 */
        /* <DEDUP_REMOVED lines=8> */
[----:B------:R-:W1:Y:S01]  /*3eb0*/  MUFU.EX2 R66, R66 ;  /* 0x0000004200427308 */ /* 0x000e620000000800 */
[----:B--2---:R-:W-:Y:S01]  /*3ec0*/  MOV R60, UR26 ;  /* 0x0000001a003c7c02 */ /* 0x004fe20008000f00 */
[----:B------:R-:W-:Y:S01]  /*3ed0*/  UMOV UR26, 0x400 ;  /* 0x00000400001a7882 */ /* 0x000fe20000000000 */
[C---:B---3--:R-:W-:Y:S01]  /*3ee0*/  FMUL.FTZ R149, R151.reuse, R156 ;  /* 0x0000009c97957220 */ /* 0x048fe20000410000 */
[----:B0-----:R-:W-:Y:S01]  /*3ef0*/  ULEA UR27, UR27, UR26, 0x18 ;  /* 0x0000001a1b1b7291 */ /* 0x001fe2000f8ec0ff */
[----:B------:R-:W-:Y:S01]  /*3f00*/  IADD3 R60, PT, PT, R60, UR8, RZ ;  /* 0x000000083c3c7c10 */ /* 0x000fe2000fffe0ff */
[----:B------:R-:W-:Y:S01]  /*3f10*/  FMUL.FTZ R150, R151, R154 ;  /* 0x0000009a97967220 */ /* 0x000fe20000410000 */
[----:B------:R-:W-:Y:S01]  /*3f20*/  @P0 IADD3 R60, PT, PT, R126, 0x200, RZ ;  /* 0x000002007e3c0810 */ /* 0x000fe20007ffe0ff */
[----:B------:R-:W-:Y:S01]  /*3f30*/  MUFU.COS R161, R162 ;  /* 0x000000a200a17308 */ /* 0x000fe20000000000 */
[C---:B----4-:R-:W-:Y:S01]  /*3f40*/  FMUL.FTZ R154, R62.reuse, R155 ;  /* 0x0000009b3e9a7220 */ /* 0x050fe20000410000 */
[----:B------:R-:W-:Y:S01]  /*3f50*/  FMUL.FTZ R153, R62, R153 ;  /* 0x000000993e997220 */ /* 0x000fe20000410000 */
[----:B------:R-:W-:-:S05]  /*3f60*/  LEA R60, R60, UR27, 0x3 ;  /* 0x0000001b3c3c7c11 */ /* 0x000fca000f8e18ff */
[----:B------:R-:W0:Y:S01]  /*3f70*/  MUFU.EX2 R63, R63 ;  /* 0x0000003f003f7308 */ /* 0x000e220000000800 */
[----:B------:R2:W-:Y:S01]  /*3f80*/  STS.64 [R60+0x2510], R80 ;  /* 0x002510503c007388 */ /* 0x0005e20000000a00 */
[C---:B-1----:R-:W-:Y:S01]  /*3f90*/  FMUL.FTZ R156, R66.reuse, R157 ;  /* 0x0000009d429c7220 */ /* 0x042fe20000410000 */
[----:B------:R-:W-:Y:S01]  /*3fa0*/  FMUL.FTZ R155, R66, R159 ;  /* 0x0000009f429b7220 */ /* 0x000fe20000410000 */
[----:B------:R-:W-:-:S04]  /*3fb0*/  FMUL.FTZ R159, R0, R65 ;  /* 0x00000041009f7220 */ /* 0x000fc80000410000 */
[----:B------:R-:W1:Y:S08]  /*3fc0*/  MUFU.EX2 R64, R64 ;  /* 0x0000004000407308 */ /* 0x000e700000000800 */
        /* <DEDUP_REMOVED lines=37> */
.L_x_3396:
[----:B------:R-:W-:-:S06]  /*4220*/  LEA R110, R126, UR27, 0x3 ;  /* 0x0000001b7e6e7c11 */ /* 0x000fcc000f8e18ff */
[----:B------:R-:W0:Y:S02]  /*4230*/  LDS.64 R110, [R110+0x3518] ;  /* 0x003518006e6e7984 */ /* 0x000e240000000a00 */
.L_x_3397:
[----:B------:R-:W-:Y:S05]  /*4240*/  BSYNC.RECONVERGENT B0 ;  /* 0x0000000000007941 */ /* 0x000fea0003800200 */
.L_x_3395:
        /* <DEDUP_REMOVED lines=11> */
[----:B------:R-:W-:-:S04]  /*4300*/  FMUL.FTZ R63, R13, R134 ;  /* 0x000000860d3f7220 */ /* 0x000fc80000410000 */
[----:B------:R-:W-:Y:S01]  /*4310*/  FFMA.FTZ R63, RZ, R132, R63 ;  /* 0x00000084ff3f7223 */ /* 0x000fe2000001003f */
[----:B------:R-:W-:Y:S01]  /*4320*/  FADD.FTZ R62, R12, R65 ;  /* 0x000000410c3e7221 */ /* 0x000fe20000010000 */
[----:B------:R2:W5:Y:S01]  /*4330*/  @P1 LDG.E.128 R76, desc[UR24][R60.64] ;  /* 0x000000183c4c1981 */ /* 0x000562000c1e1d00 */
[----:B------:R-:W-:Y:S01]  /*4340*/  ISETP.GT.U32.AND P2, PT, R126, 0x1f, PT ;  /* 0x0000001f7e00780c */ /* 0x000fe20003f44070 */
[----:B------:R-:W-:Y:S01]  /*4350*/  FADD.FTZ R64, RZ, R63 ;  /* 0x0000003fff407221 */ /* 0x000fe20000010000 */
[----:B------:R-:W-:-:S03]  /*4360*/  FMUL.FTZ R66, R129, R62 ;  /* 0x0000003e81427220 */ /* 0x000fc60000410000 */
[-C--:B------:R-:W-:Y:S01]  /*4370*/  FMUL.FTZ R63, R129, R64.reuse ;  /* 0x00000040813f7220 */ /* 0x080fe20000410000 */
[----:B------:R-:W-:-:S03]  /*4380*/  FFMA.FTZ R66, R127, R64, R66 ;  /* 0x000000407f427223 */ /* 0x000fc60000010042 */
[----:B------:R-:W-:Y:S01]  /*4390*/  FFMA.FTZ R62, R127, R62, -R63 ;  /* 0x0000003e7f3e7223 */ /* 0x000fe2000001083f */
[----:B------:R-:W-:-:S03]  /*43a0*/  FADD.FTZ R66, RZ, R66 ;  /* 0x00000042ff427221 */ /* 0x000fc60000010000 */
[----:B------:R-:W-:Y:S01]  /*43b0*/  FADD.FTZ R62, R11, R62 ;  /* 0x0000003e0b3e7221 */ /* 0x000fe20000010000 */
        /* <DEDUP_REMOVED lines=14> */
[----:B------:R-:W-:-:S03]  /*44a0*/  FFMA.FTZ R61, R137, R60, -R64 ;  /* 0x0000003c893d7223 */ /* 0x000fc60000010840 */
[----:B------:R-:W-:Y:S01]  /*44b0*/  FFMA.FTZ R63, R137, R62, R63 ;  /* 0x0000003e893f7223 */ /* 0x000fe2000001003f */
[----:B------:R-:W-:Y:S01]  /*44c0*/  FFMA.FTZ R64, R114, R105, R61 ;  /* 0x0000006972407223 */ /* 0x000fe2000001003d */
[CC--:B------:R-:W-:Y:S01]  /*44d0*/  FMUL.FTZ R61, R81.reuse, R134.reuse ;  /* 0x00000086513d7220 */ /* 0x0c0fe20000410000 */
[----:B------:R-:W-:Y:S01]  /*44e0*/  FMUL.FTZ R62, R80, R134 ;  /* 0x00000086503e7220 */ /* 0x000fe20000410000 */
[----:B------:R-:W-:Y:S01]  /*44f0*/  FADD.FTZ R63, RZ, R63 ;  /* 0x0000003fff3f7221 */ /* 0x000fe20000010000 */
[----:B------:R-:W-:Y:S01]  /*4500*/  FMUL.FTZ R66, R140, R64 ;  /* 0x000000408c427220 */ /* 0x000fe20000410000 */
[-C--:B------:R-:W-:Y:S01]  /*4510*/  FFMA.FTZ R60, R80, R132.reuse, -R61 ;  /* 0x00000084503c7223 */ /* 0x080fe2000001083d */
[----:B------:R-:W-:Y:S01]  /*4520*/  FFMA.FTZ R62, R81, R132, R62 ;  /* 0x00000084513e7223 */ /* 0x000fe2000001003e */
[-C--:B------:R-:W-:Y:S01]  /*4530*/  FMUL.FTZ R65, R140, R63.reuse ;  /* 0x0000003f8c417220 */ /* 0x080fe20000410000 */
[----:B------:R-:W-:Y:S02]  /*4540*/  FFMA.FTZ R66, R139, R63, R66 ;  /* 0x0000003f8b427223 */ /* 0x000fe40000010042 */
[----:B------:R-:W-:Y:S01]  /*4550*/  FMUL.FTZ R61, R129, R62 ;  /* 0x0000003e813d7220 */ /* 0x000fe20000410000 */
[----:B------:R-:W-:Y:S01]  /*4560*/  FFMA.FTZ R65, R139, R64, -R65 ;  /* 0x000000408b417223 */ /* 0x000fe20000010841 */
[-C--:B------:R-:W-:Y:S01]  /*4570*/  FMUL.FTZ R64, R129, R60.reuse ;  /* 0x0000003c81407220 */ /* 0x080fe20000410000 */
[----:B------:R-:W-:Y:S01]  /*4580*/  FADD.FTZ R66, RZ, R66 ;  /* 0x00000042ff427221 */ /* 0x000fe20000010000 */
[C---:B------:R-:W-:Y:S01]  /*4590*/  FFMA.FTZ R60, R127.reuse, R60, -R61 ;  /* 0x0000003c7f3c7223 */ /* 0x040fe2000001083d */
[----:B------:R-:W-:Y:S01]  /*45a0*/  FFMA.FTZ R65, R104, R101, R65 ;  /* 0x0000006568417223 */ /* 0x000fe20000010041 */
[----:B------:R-:W-:Y:S01]  /*45b0*/  FFMA.FTZ R64, R127, R62, R64 ;  /* 0x0000003e7f407223 */ /* 0x000fe20000010040 */
[C---:B------:R-:W-:Y:S01]  /*45c0*/  FMUL.FTZ R68, R142.reuse, R66 ;  /* 0x000000428e447220 */ /* 0x040fe20000410000 */
[C---:B------:R-:W-:Y:S01]  /*45d0*/  FMUL.FTZ R61, R133.reuse, R60 ;  /* 0x0000003c853d7220 */ /* 0x040fe20000410000 */
[-C--:B------:R-:W-:Y:S01]  /*45e0*/  FMUL.FTZ R63, R142, R65.reuse ;  /* 0x000000418e3f7220 */ /* 0x080fe20000410000 */
[-C--:B------:R-:W-:Y:S01]  /*45f0*/  FMUL.FTZ R62, R133, R64.reuse ;  /* 0x00000040853e7220 */ /* 0x080fe20000410000 */
[----:B------:R-:W-:Y:S01]  /*4600*/  FFMA.FTZ R65, R141, R65, -R68 ;  /* 0x000000418d417223 */ /* 0x000fe20000010844 */
[----:B------:R-:W-:Y:S01]  /*4610*/  FFMA.FTZ R61, R131, R64, R61 ;  /* 0x00000040833d7223 */ /* 0x000fe2000001003d */
[----:B------:R-:W-:Y:S01]  /*4620*/  FFMA.FTZ R63, R141, R66, R63 ;  /* 0x000000428d3f7223 */ /* 0x000fe2000001003f */
[----:B------:R-:W-:Y:S01]  /*4630*/  FFMA.FTZ R62, R131, R60, -R62 ;  /* 0x0000003c833e7223 */ /* 0x000fe2000001083e */
[----:B------:R-:W-:-:S02]  /*4640*/  FFMA.FTZ R65, R102, R95, R65 ;  /* 0x0000005f66417223 */ /* 0x000fc40000010041 */
[----:B------:R-:W-:Y:S01]  /*4650*/  FADD.FTZ R64, RZ, R63 ;  /* 0x0000003fff407221 */ /* 0x000fe20000010000 */
[C---:B------:R-:W-:Y:S01]  /*4660*/  FMUL.FTZ R60, R136.reuse, R62 ;  /* 0x0000003e883c7220 */ /* 0x040fe20000410000 */
[----:B------:R-:W-:Y:S01]  /*4670*/  FMUL.FTZ R63, R136, R61 ;  /* 0x0000003d883f7220 */ /* 0x000fe20000410000 */
[C---:B------:R-:W-:Y:S01]  /*4680*/  FMUL.FTZ R68, R144.reuse, R65 ;  /* 0x0000004190447220 */ /* 0x040fe20000410000 */
[----:B------:R-:W-:Y:S01]  /*4690*/  FMUL.FTZ R66, R144, R64 ;  /* 0x0000004090427220 */ /* 0x000fe20000410000 */
[C---:B------:R-:W-:Y:S01]  /*46a0*/  FFMA.FTZ R60, R135.reuse, R61, R60 ;  /* 0x0000003d873c7223 */ /* 0x040fe2000001003c */
[----:B------:R-:W-:Y:S01]  /*46b0*/  FFMA.FTZ R63, R135, R62, -R63 ;  /* 0x0000003e873f7223 */ /* 0x000fe2000001083f */
        /* <DEDUP_REMOVED lines=9> */
[----:B------:R-:W-:Y:S01]  /*4750*/  FMUL.FTZ R67, R146, R66 ;  /* 0x0000004292437220 */ /* 0x000fe20000410000 */
[C---:B------:R-:W-:Y:S01]  /*4760*/  FMUL.FTZ R60, R140.reuse, R62 ;  /* 0x0000003e8c3c7220 */ /* 0x040fe20000410000 */
[-C--:B------:R-:W-:Y:S01]  /*4770*/  FMUL.FTZ R63, R140, R61.reuse ;  /* 0x0000003d8c3f7220 */ /* 0x080fe20000410000 */
[C---:B------:R-:W-:Y:S01]  /*4780*/  FFMA.FTZ R65, R145.reuse, R66, -R64 ;  /* 0x0000004291417223 */ /* 0x040fe20000010840 */
[----:B------:R-:W-:Y:S01]  /*4790*/  FFMA.FTZ R67, R145, R68, R67 ;  /* 0x0000004491437223 */ /* 0x000fe20000010043 */
[C---:B------:R-:W-:Y:S01]  /*47a0*/  FFMA.FTZ R60, R139.reuse, R61, R60 ;  /* 0x0000003d8b3c7223 */ /* 0x040fe2000001003c */
[----:B------:R-:W-:Y:S01]  /*47b0*/  FFMA.FTZ R63, R139, R62, -R63 ;  /* 0x0000003e8b3f7223 */ /* 0x000fe2000001083f */
[----:B------:R-:W-:Y:S01]  /*47c0*/  FADD.FTZ R65, R8, R65 ;  /* 0x0000004108417221 */ /* 0x000fe20000010000 */
[----:B------:R-:W-:Y:S01]  /*47d0*/  FADD.FTZ R67, RZ, R67 ;  /* 0x00000043ff437221 */ /* 0x000fe20000010000 */
[CC--:B------:R-:W-:Y:S01]  /*47e0*/  FMUL.FTZ R62, R142.reuse, R60.reuse ;  /* 0x0000003c8e3e7220 */ /* 0x0c0fe20000410000 */
[----:B------:R-:W-:Y:S01]  /*47f0*/  FMUL.FTZ R61, R142, R63 ;  /* 0x0000003f8e3d7220 */ /* 0x000fe20000410000 */
[C---:B------:R-:W-:Y:S01]  /*4800*/  FMUL.FTZ R66, R148.reuse, R65 ;  /* 0x0000004194427220 */ /* 0x040fe20000410000 */
[----:B------:R-:W-:Y:S01]  /*4810*/  FMUL.FTZ R64, R148, R67 ;  /* 0x0000004394407220 */ /* 0x000fe20000410000 */
[C---:B------:R-:W-:Y:S01]  /*4820*/  FFMA.FTZ R62, R141.reuse, R63, -R62 ;  /* 0x0000003f8d3e7223 */ /* 0x040fe2000001083e */
[----:B------:R-:W-:Y:S01]  /*4830*/  FFMA.FTZ R61, R141, R60, R61 ;  /* 0x0000003c8d3d7223 */ /* 0x000fe2000001003d */
[C---:B------:R-:W-:Y:S01]  /*4840*/  FFMA.FTZ R66, R147.reuse, R67, R66 ;  /* 0x0000004393427223 */ /* 0x040fe20000010042 */
[----:B------:R-:W-:Y:S01]  /*4850*/  FFMA.FTZ R64, R147, R65, -R64 ;  /* 0x0000004193407223 */ /* 0x000fe20000010840 */
[CC--:B------:R-:W-:Y:S01]  /*4860*/  FMUL.FTZ R60, R144.reuse, R62.reuse ;  /* 0x0000003e903c7220 */ /* 0x0c0fe20000410000 */
[-C--:B------:R-:W-:Y:S01]  /*4870*/  FMUL.FTZ R63, R144, R61.reuse ;  /* 0x0000003d903f7220 */ /* 0x080fe20000410000 */
[----:B------:R-:W-:Y:S01]  /*4880*/  FADD.FTZ R66, RZ, R66 ;  /* 0x00000042ff427221 */ /* 0x000fe20000010000 */
[----:B------:R-:W-:Y:S01]  /*4890*/  FADD.FTZ R64, R7, R64 ;  /* 0x0000004007407221 */ /* 0x000fe20000010000 */
[C---:B------:R-:W-:Y:S01]  /*48a0*/  FFMA.FTZ R60, R143.reuse, R61, R60 ;  /* 0x0000003d8f3c7223 */ /* 0x040fe2000001003c */
[----:B------:R-:W-:Y:S01]  /*48b0*/  FFMA.FTZ R63, R143, R62, -R63 ;  /* 0x0000003e8f3f7223 */ /* 0x000fe2000001083f */
[C---:B------:R-:W-:Y:S01]  /*48c0*/  FMUL.FTZ R68, R150.reuse, R66 ;  /* 0x0000004296447220 */ /* 0x040fe20000410000 */
[----:B------:R-:W-:Y:S01]  /*48d0*/  FMUL.FTZ R67, R150, R64 ;  /* 0x0000004096437220 */ /* 0x000fe20000410000 */
[C---:B------:R-:W-:Y:S01]  /*48e0*/  FMUL.FTZ R62, R146.reuse, R60 ;  /* 0x0000003c923e7220 */ /* 0x040fe20000410000 */
[-C--:B------:R-:W-:Y:S01]  /*48f0*/  FMUL.FTZ R61, R146, R63.reuse ;  /* 0x0000003f923d7220 */ /* 0x080fe20000410000 */
[C---:B------:R-:W-:Y:S01]  /*4900*/  FFMA.FTZ R65, R149.reuse, R64, -R68 ;  /* 0x0000004095417223 */ /* 0x040fe20000010844 */
[----:B------:R-:W-:Y:S01]  /*4910*/  FFMA.FTZ R67, R149, R66, R67 ;  /* 0x0000004295437223 */ /* 0x000fe20000010043 */
[C---:B------:R-:W-:Y:S01]  /*4920*/  FFMA.FTZ R62, R145.reuse, R63, -R62 ;  /* 0x0000003f913e7223 */ /* 0x040fe2000001083e */
[----:B------:R-:W-:Y:S01]  /*4930*/  FFMA.FTZ R61, R145, R60, R61 ;  /* 0x0000003c913d7223 */ /* 0x000fe2000001003d */
[----:B------:R-:W-:Y:S01]  /*4940*/  FADD.FTZ R65, R6, R65 ;  /* 0x0000004106417221 */ /* 0x000fe20000010000 */
[----:B------:R-:W-:Y:S01]  /*4950*/  FADD.FTZ R67, RZ, R67 ;  /* 0x00000043ff437221 */ /* 0x000fe20000010000 */
[CC--:B------:R-:W-:Y:S01]  /*4960*/  FMUL.FTZ R60, R148.reuse, R62.reuse ;  /* 0x0000003e943c7220 */ /* 0x0c0fe20000410000 */
[----:B------:R-:W-:Y:S01]  /*4970*/  FMUL.FTZ R63, R148, R61 ;  /* 0x0000003d943f7220 */ /* 0x000fe20000410000 */
[C---:B------:R-:W-:Y:S01]  /*4980*/  FMUL.FTZ R66, R152.reuse, R65 ;  /* 0x0000004198427220 */ /* 0x040fe20000410000 */
[----:B------:R-:W-:Y:S01]  /*4990*/  FMUL.FTZ R64, R152, R67 ;  /* 0x0000004398407220 */ /* 0x000fe20000410000 */
[C---:B------:R-:W-:Y:S01]  /*49a0*/  FFMA.FTZ R60, R147.reuse, R61, R60 ;  /* 0x0000003d933c7223 */ /* 0x040fe2000001003c */
[----:B------:R-:W-:Y:S01]  /*49b0*/  FFMA.FTZ R63, R147, R62, -R63 ;  /* 0x0000003e933f7223 */ /* 0x000fe2000001083f */
[C---:B------:R-:W-:Y:S01]  /*49c0*/  FFMA.FTZ R66, R151.reuse, R67, R66 ;  /* 0x0000004397427223 */ /* 0x040fe20000010042 */
[----:B------:R-:W-:Y:S01]  /*49d0*/  FFMA.FTZ R64, R151, R65, -R64 ;  /* 0x0000004197407223 */ /* 0x000fe20000010840 */
[CC--:B------:R-:W-:Y:S01]  /*49e0*/  FMUL.FTZ R62, R150.reuse, R60.reuse ;  /* 0x0000003c963e7220 */ /* 0x0c0fe20000410000 */
[-C--:B------:R-:W-:Y:S01]  /*49f0*/  FMUL.FTZ R61, R150, R63.reuse ;  /* 0x0000003f963d7220 */ /* 0x080fe20000410000 */
[----:B------:R-:W-:Y:S01]  /*4a00*/  FADD.FTZ R66, RZ, R66 ;  /* 0x00000042ff427221 */ /* 0x000fe20000010000 */
[----:B------:R-:W-:Y:S01]  /*4a10*/  FADD.FTZ R64, R5, R64 ;  /* 0x0000004005407221 */ /* 0x000fe20000010000 */
        /* <DEDUP_REMOVED lines=27> */
[CC--:B------:R-:W-:Y:S01]  /*4bd0*/  FMUL.FTZ R67, R158.reuse, R64.reuse ;  /* 0x000000409e437220 */ /* 0x0c0fe20000410000 */
[C---:B------:R-:W-:Y:S01]  /*4be0*/  FMUL.FTZ R60, R158.reuse, R61 ;  /* 0x0000003d9e3c7220 */ /* 0x040fe20000410000 */
[-C--:B------:R-:W-:Y:S01]  /*4bf0*/  FMUL.FTZ R62, R158, R63.reuse ;  /* 0x0000003f9e3e7220 */ /* 0x080fe20000410000 */
        /* <DEDUP_REMOVED lines=112> */
.L_x_3456:
        /* <DEDUP_REMOVED lines=13> */
.L_x_3459:
[----:B------:R-:W-:-:S03]  /*53d0*/  UMOV UR26, 0xffffffff ;  /* 0xffffffff001a7882 */ /* 0x000fc60000000000 */
[----:B------:R-:W-:Y:S05]  /*53e0*/  BRA.DIV UR26, `(.L_x_3401) ;  /* 0x000000661a107947 */ /* 0x000fea000b800000 */
.L_x_3462:
[----:B------:R-:W-:-:S03]  /*53f0*/  UMOV UR26, 0xffffffff ;  /* 0xffffffff001a7882 */ /* 0x000fc60000000000 */
[----:B------:R-:W-:Y:S05]  /*5400*/  BRA.DIV UR26, `(.L_x_3402) ;  /* 0x000000661a307947 */ /* 0x000fea000b800000 */
.L_x_3465:
[----:B------:R-:W-:-:S03]  /*5410*/  UMOV UR26, 0xffffffff ;  /* 0xffffffff001a7882 */ /* 0x000fc60000000000 */
[----:B------:R-:W-:Y:S05]  /*5420*/  BRA.DIV UR26, `(.L_x_3403) ;  /* 0x000000661a507947 */ /* 0x000fea000b800000 */
.L_x_3468:
        /* <DEDUP_REMOVED lines=10> */
.L_x_3478:
        /* <DEDUP_REMOVED lines=45> */
.L_x_3398:
        /* <DEDUP_REMOVED lines=92> */
[----:B------:R-:W-:Y:S01]  /*5d60*/  FMUL.FTZ R62, R138, R70 ;  /* 0x000000468a3e7220 */ /* 0x000fe20000410000 */
[----:B------:R-:W-:Y:S01]  /*5d70*/  FADD.FTZ R66, R183, R66 ;  /* 0x00000042b7427221 */ /* 0x000fe20000010000 */
[C---:B------:R-:W-:Y:S01]  /*5d80*/  FFMA.FTZ R217, R132.reuse, R219, -R60 ;  /* 0x000000db84d97223 */ /* 0x040fe2000001083c */
[----:B------:R-:W-:Y:S01]  /*5d90*/  FFMA.FTZ R61, R132, R199, R61 ;  /* 0x000000c7843d7223 */ /* 0x000fe2000001003d */
[----:B------:R-:W-:Y:S01]  /*5da0*/  FMUL.FTZ R63, R138, R68 ;  /* 0x000000448a3f7220 */ /* 0x000fe20000410000 */
[----:B------:R-:W-:Y:S01]  /*5db0*/  FMUL.FTZ R65, R144, R64 ;  /* 0x0000004090417220 */ /* 0x000fe20000410000 */
[----:B------:R-:W-:Y:S01]  /*5dc0*/  FADD.FTZ R217, R12, R217 ;  /* 0x000000d90cd97221 */ /* 0x000fe20000010000 */
[----:B------:R-:W-:Y:S01]  /*5dd0*/  FADD.FTZ R200, RZ, R61 ;  /* 0x0000003dffc87221 */ /* 0x000fe20000010000 */
[----:B------:R-:W-:Y:S01]  /*5de0*/  FFMA.FTZ R68, R137, R68, R62 ;  /* 0x0000004489447223 */ /* 0x000fe2000001003e */
        /* <DEDUP_REMOVED lines=10> */
[----:B------:R-:W-:Y:S01]  /*5e90*/  FADD.FTZ R216, R11, R60 ;  /* 0x0000003c0bd87221 */ /* 0x000fe20000010000 */
[----:B------:R-:W-:Y:S01]  /*5ea0*/  FADD.FTZ R65, R182, R65 ;  /* 0x00000041b6417221 */ /* 0x000fe20000010000 */
[----:B------:R-:W-:Y:S01]  /*5eb0*/  FMUL.FTZ R67, R136, R68 ;  /* 0x0000004488437220 */ /* 0x000fe20000410000 */
[C---:B------:R-:W-:Y:S01]  /*5ec0*/  FMUL.FTZ R61, R133.reuse, R202 ;  /* 0x000000ca853d7220 */ /* 0x040fe20000410000 */
[----:B------:R-:W-:Y:S01]  /*5ed0*/  FMUL.FTZ R60, R133, R216 ;  /* 0x000000d8853c7220 */ /* 0x000fe20000410000 */
[----:B------:R-:W-:Y:S01]  /*5ee0*/  FFMA.FTZ R68, R135, R68, R62 ;  /* 0x0000004487447223 */ /* 0x000fe2000001003e */
[----:B------:R-:W-:Y:S01]  /*5ef0*/  FADD.FTZ R63, R166, R63 ;  /* 0x0000003fa63f7221 */ /* 0x000fe20000010000 */
[C---:B------:R-:W-:Y:S01]  /*5f00*/  FFMA.FTZ R61, R131.reuse, R216, -R61 ;  /* 0x000000d8833d7223 */ /* 0x040fe2000001083d */
[----:B------:R-:W-:Y:S01]  /*5f10*/  FFMA.FTZ R60, R131, R202, R60 ;  /* 0x000000ca833c7223 */ /* 0x000fe2000001003c */
[----:B------:R-:W-:Y:S01]  /*5f20*/  FMUL.FTZ R62, R142, R65 ;  /* 0x000000418e3e7220 */ /* 0x000fe20000410000 */
[----:B------:R-:W-:Y:S01]  /*5f30*/  FFMA.FTZ R70, R135, R70, -R67 ;  /* 0x0000004687467223 */ /* 0x000fe20000010843 */
[----:B------:R-:W-:Y:S01]  /*5f40*/  FADD.FTZ R215, R10, R61 ;  /* 0x0000003d0ad77221 */ /* 0x000fe20000010000 */
[----:B------:R-:W-:Y:S01]  /*5f50*/  FADD.FTZ R201, RZ, R60 ;  /* 0x0000003cffc97221 */ /* 0x000fe20000010000 */
[----:B------:R-:W-:Y:S01]  /*5f60*/  FFMA.FTZ R64, R141, R63, R62 ;  /* 0x0000003f8d407223 */ /* 0x000fe2000001003e */
[C---:B------:R-:W-:Y:S01]  /*5f70*/  FMUL.FTZ R72, R133.reuse, R68 ;  /* 0x0000004485487220 */ /* 0x040fe20000410000 */
[C---:B------:R-:W-:Y:S01]  /*5f80*/  FMUL.FTZ R62, R136.reuse, R215 ;  /* 0x000000d7883e7220 */ /* 0x040fe20000410000 */
[----:B------:R-:W-:Y:S01]  /*5f90*/  FMUL.FTZ R60, R136, R201 ;  /* 0x000000c9883c7220 */ /* 0x000fe20000410000 */
[----:B------:R-:W-:Y:S01]  /*5fa0*/  FMUL.FTZ R66, R142, R63 ;  /* 0x0000003f8e427220 */ /* 0x000fe20000410000 */
[-C--:B------:R-:W-:Y:S01]  /*5fb0*/  FMUL.FTZ R61, R133, R70.reuse ;  /* 0x00000046853d7220 */ /* 0x080fe20000410000 */
[C---:B------:R-:W-:Y:S01]  /*5fc0*/  FFMA.FTZ R62, R135.reuse, R201, R62 ;  /* 0x000000c9873e7223 */ /* 0x040fe2000001003e */
[----:B------:R-:W-:Y:S01]  /*5fd0*/  FFMA.FTZ R60, R135, R215, -R60 ;  /* 0x000000d7873c7223 */ /* 0x000fe2000001083c */
[C---:B------:R-:W-:Y:S01]  /*5fe0*/  FFMA.FTZ R72, R131.reuse, R70, -R72 ;  /* 0x0000004683487223 */ /* 0x040fe20000010848 */
[----:B------:R-:W-:Y:S01]  /*5ff0*/  FFMA.FTZ R68, R131, R68, R61 ;  /* 0x0000004483447223 */ /* 0x000fe2000001003d */
[----:B------:R-:W-:Y:S01]  /*6000*/  FADD.FTZ R204, RZ, R62 ;  /* 0x0000003effcc7221 */ /* 0x000fe20000010000 */
[----:B------:R-:W-:Y:S01]  /*6010*/  FADD.FTZ R214, R9, R60 ;  /* 0x0000003c09d67221 */ /* 0x000fe20000010000 */
[----:B------:R-:W-:Y:S01]  /*6020*/  FFMA.FTZ R66, R141, R65, -R66 ;  /* 0x000000418d427223 */ /* 0x000fe20000010842 */
[----:B------:R-:W-:Y:S01]  /*6030*/  FMUL.FTZ R62, R129, R72 ;  /* 0x00000048813e7220 */ /* 0x000fe20000410000 */
[C---:B------:R-:W-:Y:S01]  /*6040*/  FMUL.FTZ R63, R138.reuse, R204 ;  /* 0x000000cc8a3f7220 */ /* 0x040fe20000410000 */
[----:B------:R-:W-:Y:S01]  /*6050*/  FMUL.FTZ R60, R138, R214 ;  /* 0x000000d68a3c7220 */ /* 0x000fe20000410000 */
[----:B------:R-:W-:Y:S01]  /*6060*/  FADD.FTZ R64, R165, R64 ;  /* 0x00000040a5407221 */ /* 0x000fe20000010000 */
[----:B------:R-:W-:Y:S01]  /*6070*/  FMUL.FTZ R65, R129, R68 ;  /* 0x0000004481417220 */ /* 0x000fe20000410000 */
[C---:B------:R-:W-:Y:S01]  /*6080*/  FFMA.FTZ R213, R137.reuse, R214, -R63 ;  /* 0x000000d689d57223 */ /* 0x040fe2000001083f */
[----:B------:R-:W-:Y:S01]  /*6090*/  FFMA.FTZ R60, R137, R204, R60 ;  /* 0x000000cc893c7223 */ /* 0x000fe2000001003c */
[----:B------:R-:W-:Y:S01]  /*60a0*/  FFMA.FTZ R61, R127, R68, R62 ;  /* 0x000000447f3d7223 */ /* 0x000fe2000001003e */
[----:B------:R-:W-:Y:S01]  /*60b0*/  FADD.FTZ R66, R181, R66 ;  /* 0x00000042b5427221 */ /* 0x000fe20000010000 */
[----:B------:R-:W-:Y:S01]  /*60c0*/  FFMA.FTZ R213, R114, R105, R213 ;  /* 0x0000006972d57223 */ /* 0x000fe200000100d5 */
[C---:B------:R-:W-:Y:S01]  /*60d0*/  FMUL.FTZ R68, R140.reuse, R64 ;  /* 0x000000408c447220 */ /* 0x040fe20000410000 */
[----:B------:R-:W-:Y:S01]  /*60e0*/  FADD.FTZ R197, RZ, R60 ;  /* 0x0000003cffc57221 */ /* 0x000fe20000010000 */
[----:B------:R-:W-:Y:S01]  /*60f0*/  FFMA.FTZ R63, R127, R72, -R65 ;  /* 0x000000487f3f7223 */ /* 0x000fe20000010841 */
[C---:B------:R-:W-:Y:S01]  /*6100*/  FMUL.FTZ R62, R140.reuse, R213 ;  /* 0x000000d58c3e7220 */ /* 0x040fe20000410000 */
[CC--:B------:R-:W-:Y:S01]  /*6110*/  FMUL.FTZ R65, R140.reuse, R66.reuse ;  /* 0x000000428c417220 */ /* 0x0c0fe20000410000 */
[C---:B------:R-:W-:Y:S01]  /*6120*/  FFMA.FTZ R67, R139.reuse, R66, -R68 ;  /* 0x000000428b437223 */ /* 0x040fe20000010844 */
[-C--:B------:R-:W-:Y:S01]  /*6130*/  FMUL.FTZ R60, R140, R197.reuse ;  /* 0x000000c58c3c7220 */ /* 0x080fe20000410000 */
[C---:B------:R-:W-:Y:S01]  /*6140*/  FFMA.FTZ R62, R139.reuse, R197, R62 ;  /* 0x000000c58b3e7223 */ /* 0x040fe2000001003e */
[C---:B------:R-:W-:Y:S01]  /*6150*/  FFMA.FTZ R65, R139.reuse, R64, R65 ;  /* 0x000000408b417223 */ /* 0x040fe20000010041 */
[----:B------:R-:W-:Y:S01]  /*6160*/  FADD.FTZ R67, R180, R67 ;  /* 0x00000043b4437221 */ /* 0x000fe20000010000 */
[----:B------:R-:W-:Y:S01]  /*6170*/  FFMA.FTZ R211, R139, R213, -R60 ;  /* 0x000000d58bd37223 */ /* 0x000fe2000001083c */
[----:B------:R-:W-:Y:S01]  /*6180*/  FADD.FTZ R198, RZ, R62 ;  /* 0x0000003effc67221 */ /* 0x000fe20000010000 */
[----:B------:R-:W-:Y:S01]  /*6190*/  FADD.FTZ R65, R164, R65 ;  /* 0x00000041a4417221 */ /* 0x000fe20000010000 */
[----:B------:R-:W-:Y:S01]  /*61a0*/  FMUL.FTZ R64, R138, R67 ;  /* 0x000000438a407220 */ /* 0x000fe20000410000 */
[----:B------:R-:W-:Y:S01]  /*61b0*/  FFMA.FTZ R211, R104, R101, R211 ;  /* 0x0000006568d37223 */ /* 0x000fe200000100d3 */
[-C--:B------:R-:W-:Y:S01]  /*61c0*/  FMUL.FTZ R60, R142, R198.reuse ;  /* 0x000000c68e3c7220 */ /* 0x080fe20000410000 */
[-C--:B------:R-:W-:Y:S01]  /*61d0*/  FMUL.FTZ R66, R138, R65.reuse ;  /* 0x000000418a427220 */ /* 0x080fe20000410000 */
[----:B------:R-:W-:Y:S01]  /*61e0*/  FFMA.FTZ R64, R137, R65, R64 ;  /* 0x0000004189407223 */ /* 0x000fe20000010040 */
[-C--:B------:R-:W-:Y:S01]  /*61f0*/  FMUL.FTZ R62, R142, R211.reuse ;  /* 0x000000d38e3e7220 */ /* 0x080fe20000410000 */
[----:B------:R-:W-:Y:S01]  /*6200*/  FFMA.FTZ R209, R141, R211, -R60 ;  /* 0x000000d38dd17223 */ /* 0x000fe2000001083c */
[----:B------:R-:W-:Y:S01]  /*6210*/  FFMA.FTZ R66, R137, R67, -R66 ;  /* 0x0000004389427223 */ /* 0x000fe20000010842 */
[----:B------:R-:W-:Y:S01]  /*6220*/  FADD.FTZ R64, R163, R64 ;  /* 0x00000040a3407221 */ /* 0x000fe20000010000 */
[----:B------:R-:W-:Y:S01]  /*6230*/  FFMA.FTZ R62, R141, R198, R62 ;  /* 0x000000c68d3e7223 */ /* 0x000fe2000001003e */
[----:B------:R-:W-:Y:S01]  /*6240*/  FFMA.FTZ R209, R102, R95, R209 ;  /* 0x0000005f66d17223 */ /* 0x000fe200000100d1 */
[----:B------:R-:W-:Y:S01]  /*6250*/  FADD.FTZ R66, R179, R66 ;  /* 0x00000042b3427221 */ /* 0x000fe20000010000 */
[----:B------:R-:W-:Y:S01]  /*6260*/  FMUL.FTZ R68, R136, R64 ;  /* 0x0000004088447220 */ /* 0x000fe20000410000 */
[----:B------:R-:W-:Y:S01]  /*6270*/  FADD.FTZ R195, RZ, R62 ;  /* 0x0000003effc37221 */ /* 0x000fe20000010000 */
[----:B------:R-:W-:Y:S01]  /*6280*/  FMUL.FTZ R62, R144, R209 ;  /* 0x000000d1903e7220 */ /* 0x000fe20000410000 */
[-C--:B------:R-:W-:Y:S01]  /*6290*/  FMUL.FTZ R65, R136, R66.reuse ;  /* 0x0000004288417220 */ /* 0x080fe20000410000 */
[----:B------:R-:W-:Y:S01]  /*62a0*/  FFMA.FTZ R67, R135, R66, -R68 ;  /* 0x0000004287437223 */ /* 0x000fe20000010844 */
[-C--:B------:R-:W-:Y:S01]  /*62b0*/  FMUL.FTZ R60, R144, R195.reuse ;  /* 0x000000c3903c7220 */ /* 0x080fe20000410000 */
[----:B------:R-:W-:Y:S01]  /*62c0*/  FFMA.FTZ R62, R143, R195, R62 ;  /* 0x000000c38f3e7223 */ /* 0x000fe2000001003e */
[----:B------:R-:W-:Y:S01]  /*62d0*/  FFMA.FTZ R65, R135, R64, R65 ;  /* 0x0000004087417223 */ /* 0x000fe20000010041 */
[----:B------:R-:W-:Y:S01]  /*62e0*/  FADD.FTZ R64, R178, R67 ;  /* 0x00000043b2407221 */ /* 0x000fe20000010000 */
[----:B------:R-:W-:Y:S01]  /*62f0*/  FFMA.FTZ R60, R143, R209, -R60 ;  /* 0x000000d18f3c7223 */ /* 0x000fe2000001083c */
[----:B------:R-:W-:Y:S01]  /*6300*/  FADD.FTZ R196, RZ, R62 ;  /* 0x0000003effc47221 */ /* 0x000fe20000010000 */
[----:B------:R-:W-:Y:S01]  /*6310*/  FADD.FTZ R62, R162, R65 ;  /* 0x00000041a23e7221 */ /* 0x000fe20000010000 */
[----:B------:R-:W-:Y:S01]  /*6320*/  FMUL.FTZ R66, R133, R64 ;  /* 0x0000004085427220 */ /* 0x000fe20000410000 */
[----:B------:R-:W-:Y:S01]  /*6330*/  FFMA.FTZ R212, R103, R92, R60 ;  /* 0x0000005c67d47223 */ /* 0x000fe2000001003c */
[C---:B------:R-:W-:Y:S01]  /*6340*/  FMUL.FTZ R60, R146.reuse, R196 ;  /* 0x000000c4923c7220 */ /* 0x040fe20000410000 */
[----:B------:R-:W-:Y:S01]  /*6350*/  UISETP.GE.AND UP0, UPT, UR16, UR40, UPT ;  /* 0x000000281000728c */ /* 0x000fe2000bf06270 */
[----:B------:R-:W-:Y:S01]  /*6360*/  FFMA.FTZ R66, R131, R62, R66 ;  /* 0x0000003e83427223 */ /* 0x000fe20000010042 */
[----:B------:R-:W-:Y:S01]  /*6370*/  FMUL.FTZ R65, R146, R212 ;  /* 0x000000d492417220 */ /* 0x000fe20000410000 */
[----:B------:R-:W-:Y:S01]  /*6380*/  FMUL.FTZ R62, R133, R62 ;  /* 0x0000003e853e7220 */ /* 0x000fe20000410000 */
[----:B------:R-:W-:Y:S01]  /*6390*/  FFMA.FTZ R207, R145, R212, -R60 ;  /* 0x000000d491cf7223 */ /* 0x000fe2000001083c */
[----:B------:R-:W-:Y:S01]  /*63a0*/  FADD.FTZ R66, R161, R66 ;  /* 0x00000042a1427221 */ /* 0x000fe20000010000 */
[----:B------:R-:W-:Y:S01]  /*63b0*/  FFMA.FTZ R65, R145, R196, R65 ;  /* 0x000000c491417223 */ /* 0x000fe20000010041 */
[----:B------:R-:W-:Y:S01]  /*63c0*/  FFMA.FTZ R62, R131, R64, -R62 ;  /* 0x00000040833e7223 */ /* 0x000fe2000001083e */
[----:B------:R-:W-:Y:S01]  /*63d0*/  FADD.FTZ R207, R8, R207 ;  /* 0x000000cf08cf7221 */ /* 0x000fe20000010000 */
[----:B------:R-:W-:Y:S01]  /*63e0*/  PLOP3.LUT P0, PT, PT, PT, UP0, 0x80, 0x8 ;  /* 0x000000000008781c */ /* 0x000fe20003f0f008 */
[----:B------:R-:W-:Y:S01]  /*63f0*/  FADD.FTZ R191, RZ, R65 ;  /* 0x00000041ffbf7221 */ /* 0x000fe20000010000 */
[----:B------:R-:W-:Y:S01]  /*6400*/  FADD.FTZ R64, R177, R62 ;  /* 0x0000003eb1407221 */ /* 0x000fe20000010000 */
[C---:B------:R-:W-:Y:S01]  /*6410*/  FMUL.FTZ R62, R148.reuse, R207 ;  /* 0x000000cf943e7220 */ /* 0x040fe20000410000 */
[C---:B------:R-:W-:Y:S01]  /*6420*/  FMUL.FTZ R65, R129.reuse, R66 ;  /* 0x0000004281417220 */ /* 0x040fe20000410000 */
[-C--:B------:R-:W-:Y:S01]  /*6430*/  FMUL.FTZ R60, R148, R191.reuse ;  /* 0x000000bf943c7220 */ /* 0x080fe20000410000 */
[-C--:B------:R-:W-:Y:S01]  /*6440*/  FMUL.FTZ R68, R129, R64.reuse ;  /* 0x0000004081447220 */ /* 0x080fe20000410000 */
[----:B------:R-:W-:Y:S01]  /*6450*/  FFMA.FTZ R62, R147, R191, R62 ;  /* 0x000000bf933e7223 */ /* 0x000fe2000001003e */
[----:B------:R-:W-:Y:S01]  /*6460*/  FFMA.FTZ R69, R127, R64, -R65 ;  /* 0x000000407f457223 */ /* 0x000fe20000010841 */
[----:B------:R-:W-:Y:S01]  /*6470*/  FFMA.FTZ R60, R147, R207, -R60 ;  /* 0x000000cf933c7223 */ /* 0x000fe2000001083c */
[----:B------:R-:W-:Y:S01]  /*6480*/  FFMA.FTZ R67, R127, R66, R68 ;  /* 0x000000427f437223 */ /* 0x000fe20000010044 */
[----:B------:R-:W-:Y:S01]  /*6490*/  FADD.FTZ R194, RZ, R62 ;  /* 0x0000003effc27221 */ /* 0x000fe20000010000 */
[----:B------:R-:W-:Y:S01]  /*64a0*/  FADD.FTZ R69, R176, R69 ;  /* 0x00000045b0457221 */ /* 0x000fe20000010000 */
[----:B------:R-:W-:Y:S01]  /*64b0*/  FADD.FTZ R210, R7, R60 ;  /* 0x0000003c07d27221 */ /* 0x000fe20000010000 */
[----:B------:R-:W-:Y:S01]  /*64c0*/  FADD.FTZ R67, R160, R67 ;  /* 0x00000043a0437221 */ /* 0x000fe20000010000 */
[C---:B------:R-:W-:Y:S01]  /*64d0*/  FMUL.FTZ R60, R150.reuse, R194 ;  /* 0x000000c2963c7220 */ /* 0x040fe20000410000 */
[----:B------:R-:W-:Y:S01]  /*64e0*/  ISETP.NE.OR P0, PT, R125, RZ, P0 ;  /* 0x000000ff7d00720c */ /* 0x000fe20000705670 */
[-C--:B------:R-:W-:Y:S01]  /*64f0*/  FMUL.FTZ R65, R150, R210.reuse ;  /* 0x000000d296417220 */ /* 0x080fe20000410000 */
[----:B------:R-:W-:Y:S01]  /*6500*/  FMUL.FTZ R66, R134, R67 ;  /* 0x0000004386427220 */ /* 0x000fe20000410000 */
[----:B------:R-:W-:Y:S01]  /*6510*/  FFMA.FTZ R205, R149, R210, -R60 ;  /* 0x000000d295cd7223 */ /* 0x000fe2000001083c */
[----:B------:R-:W-:-:S02]  /*6520*/  HFMA2 R80, -RZ, RZ, 1.875, 0 ;  /* 0x3f800000ff507431 */ /* 0x000fc400000001ff */
[----:B------:R-:W-:Y:S01]  /*6530*/  FFMA.FTZ R65, R149, R194, R65 ;  /* 0x000000c295417223 */ /* 0x000fe20000010041 */
[-C--:B------:R-:W-:Y:S01]  /*6540*/  FFMA.FTZ R66, R132, R69.reuse, -R66 ;  /* 0x0000004584427223 */ /* 0x080fe20000010842 */
[----:B------:R-:W-:Y:S01]  /*6550*/  FADD.FTZ R205, R6, R205 ;  /* 0x000000cd06cd7221 */ /* 0x000fe20000010000 */
[----:B------:R-:W-:Y:S01]  /*6560*/  ISETP.GT.U32.AND P2, PT, R126, 0x1f, PT ;  /* 0x0000001f7e00780c */ /* 0x000fe20003f44070 */
[----:B------:R-:W-:Y:S01]  /*6570*/  FADD.FTZ R203, RZ, R65 ;  /* 0x00000041ffcb7221 */ /* 0x000fe20000010000 */
[----:B------:R-:W-:Y:S01]  /*6580*/  FMUL.FTZ R65, R134, R69 ;  /* 0x0000004586417220 */ /* 0x000fe20000410000 */
[C---:B------:R-:W-:Y:S01]  /*6590*/  FMUL.FTZ R62, R152.reuse, R205 ;  /* 0x000000cd983e7220 */ /* 0x040fe20000410000 */
[----:B------:R-:W-:Y:S01]  /*65a0*/  CS2R R82, SRZ ;  /* 0x0000000000527805 */ /* 0x000fe2000001ff00 */
[----:B------:R-:W-:Y:S01]  /*65b0*/  FMUL.FTZ R60, R152, R203 ;  /* 0x000000cb983c7220 */ /* 0x000fe20000410000 */
[----:B------:R-:W-:Y:S01]  /*65c0*/  FFMA.FTZ R64, R132, R67, R65 ;  /* 0x0000004384407223 */ /* 0x000fe20000010041 */
[C---:B------:R-:W-:Y:S01]  /*65d0*/  FFMA.FTZ R62, R151.reuse, R203, R62 ;  /* 0x000000cb973e7223 */ /* 0x040fe2000001003e */
[C---:B------:R-:W-:Y:S01]  /*65e0*/  FMUL.FTZ R67, R134.reuse, R63 ;  /* 0x0000003f86437220 */ /* 0x040fe20000410000 */
[----:B------:R-:W-:Y:S01]  /*65f0*/  FFMA.FTZ R60, R151, R205, -R60 ;  /* 0x000000cd973c7223 */ /* 0x000fe2000001083c */
[----:B------:R-:W-:Y:S01]  /*6600*/  VOTEU.ALL UP0, P0 ;  /* 0x0000000000ff7886 */ /* 0x000fe20000000000 */
[----:B------:R-:W-:Y:S01]  /*6610*/  FADD.FTZ R206, RZ, R62 ;  /* 0x0000003effce7221 */ /* 0x000fe20000010000 */
[----:B------:R-:W-:Y:S01]  /*6620*/  FMUL.FTZ R62, R134, R61 ;  /* 0x0000003d863e7220 */ /* 0x000fe20000410000 */
[----:B------:R-:W-:Y:S01]  /*6630*/  FADD.FTZ R208, R5, R60 ;  /* 0x0000003c05d07221 */ /* 0x000fe20000010000 */
[----:B------:R-:W-:Y:S01]  /*6640*/  MOV R81, RZ ;  /* 0x000000ff00517202 */ /* 0x000fe20000000f00 */
[C---:B------:R-:W-:Y:S01]  /*6650*/  FMUL.FTZ R60, R154.reuse, R206 ;  /* 0x000000ce9a3c7220 */ /* 0x040fe20000410000 */
[----:B------:R-:W-:Y:S01]  /*6660*/  @!UP0 ULEA UR26, UR8, UR27, 0x4 ;  /* 0x0000001b081a8291 */ /* 0x000fe2000f8e20ff */
[----:B------:R-:W-:-:S02]  /*6670*/  FMUL.FTZ R65, R154, R208 ;  /* 0x000000d09a417220 */ /* 0x000fc40000410000 */
[C---:B------:R-:W-:Y:S01]  /*6680*/  FFMA.FTZ R223, R153.reuse, R208, -R60 ;  /* 0x000000d099df7223 */ /* 0x040fe2000001083c */
[C---:B------:R-:W-:Y:S01]  /*6690*/  FFMA.FTZ R60, R132.reuse, R61, R67 ;  /* 0x0000003d843c7223 */ /* 0x040fe20000010043 */
[----:B------:R-:W-:Y:S01]  /*66a0*/  FFMA.FTZ R65, R153, R206, R65 ;  /* 0x000000ce99417223 */ /* 0x000fe20000010041 */
[----:B------:R-:W-:Y:S01]  /*66b0*/  FFMA.FTZ R61, R132, R63, -R62 ;  /* 0x0000003f843d7223 */ /* 0x000fe2000001083e */
[----:B------:R-:W-:Y:S01]  /*66c0*/  FADD.FTZ R223, R4, R223 ;  /* 0x000000df04df7221 */ /* 0x000fe20000010000 */
        /* <DEDUP_REMOVED lines=10> */
[----:B------:R-:W-:Y:S02]  /*6770*/  FADD.FTZ R220, R3, R64 ;  /* 0x0000004003dc7221 */ /* 0x000fe40000010000 */
[C---:B------:R-:W-:Y:S02]  /*6780*/  FMUL.FTZ R64, R158.reuse, R222 ;  /* 0x000000de9e407220 */ /* 0x040fe40000410000 */
[----:B------:R-:W-:-:S02]  /*6790*/  FMUL.FTZ R65, R158, R220 ;  /* 0x000000dc9e417220 */ /* 0x000fc40000410000 */
[C---:B------:R-:W-:Y:S02]  /*67a0*/  FFMA.FTZ R225, R157.reuse, R220, -R64 ;  /* 0x000000dc9de17223 */ /* 0x040fe40000010840 */
[----:B------:R-:W-:Y:S02]  /*67b0*/  FFMA.FTZ R218, R157, R222, R65 ;  /* 0x000000de9dda7223 */ /* 0x000fe40000010041 */
        /* <DEDUP_REMOVED lines=44> */
.L_x_3483:
        /* <DEDUP_REMOVED lines=13> */
.L_x_3408:
[----:B------:R-:W-:Y:S05]  /*6b50*/  BSYNC.RECONVERGENT B0 ;  /* 0x0000000000007941 */ /* 0x000fea0003800200 */
.L_x_3407:
[----:B------:R-:W-:-:S03]  /*6b60*/  UMOV UR26, 0xffffffff ;  /* 0xffffffff001a7882 */ /* 0x000fc60000000000 */
[----:B------:R-:W-:Y:S05]  /*6b70*/  BRA.DIV UR26, `(.L_x_3409) ;  /* 0x000000521acc7947 */ /* 0x000fea000b800000 */
[----:B--2---:R2:W1:Y:S04]  /*6b80*/  SHFL.DOWN PT, R72, R79, 0x2, 0x1f ;  /* 0x08401f004f487f89 */ /* 0x00446800000e0000 */
[----:B---3--:R2:W3:Y:S04]  /*6b90*/  SHFL.DOWN PT, R73, R78, 0x2, 0x1f ;  /* 0x08401f004e497f89 */ /* 0x0084e800000e0000 */
[----:B----4-:R2:W4:Y:S04]  /*6ba0*/  SHFL.DOWN PT, R74, R77, 0x2, 0x1f ;  /* 0x08401f004d4a7f89 */ /* 0x01052800000e0000 */
[----:B0-----:R2:W0:Y:S02]  /*6bb0*/  SHFL.DOWN PT, R224, R76, 0x2, 0x1f ;  /* 0x08401f004ce07f89 */ /* 0x00142400000e0000 */
.L_x_3489:
        /* <DEDUP_REMOVED lines=13> */
.L_x_3411:
[----:B------:R-:W-:Y:S05]  /*6c90*/  BSYNC.RECONVERGENT B0 ;  /* 0x0000000000007941 */ /* 0x000fea0003800200 */
.L_x_3410:
[----:B------:R-:W-:-:S03]  /*6ca0*/  UMOV UR26, 0xffffffff ;  /* 0xffffffff001a7882 */ /* 0x000fc60000000000 */
[----:B------:R-:W-:Y:S05]  /*6cb0*/  BRA.DIV UR26, `(.L_x_3412) ;  /* 0x000000521aec7947 */ /* 0x000fea000b800000 */
[----:B-1----:R1:W1:Y:S04]  /*6cc0*/  SHFL.DOWN PT, R72, R79, 0x4, 0x1f ;  /* 0x08801f004f487f89 */ /* 0x00226800000e0000 */
[----:B---3--:R3:W1:Y:S04]  /*6cd0*/  SHFL.DOWN PT, R73, R78, 0x4, 0x1f ;  /* 0x08801f004e497f89 */ /* 0x00866800000e0000 */
[----:B----4-:R3:W4:Y:S04]  /*6ce0*/  SHFL.DOWN PT, R74, R77, 0x4, 0x1f ;  /* 0x08801f004d4a7f89 */ /* 0x01072800000e0000 */
[----:B0-----:R3:W0:Y:S02]  /*6cf0*/  SHFL.DOWN PT, R224, R76, 0x4, 0x1f ;  /* 0x08801f004ce07f89 */ /* 0x00162400000e0000 */
.L_x_3495:
        /* <DEDUP_REMOVED lines=13> */
.L_x_3414:
[----:B------:R-:W-:Y:S05]  /*6dd0*/  BSYNC.RECONVERGENT B0 ;  /* 0x0000000000007941 */ /* 0x000fea0003800200 */
.L_x_3413:
[----:B------:R-:W-:-:S03]  /*6de0*/  UMOV UR26, 0xffffffff ;  /* 0xffffffff001a7882 */ /* 0x000fc60000000000 */
[----:B------:R-:W-:Y:S05]  /*6df0*/  BRA.DIV UR26, `(.L_x_3415) ;  /* 0x000000561a0c7947 */ /* 0x000fea000b800000 */
[----:B-1----:R1:W1:Y:S04]  /*6e00*/  SHFL.DOWN PT, R72, R79, 0x8, 0x1f ;  /* 0x09001f004f487f89 */ /* 0x00226800000e0000 */
[----:B------:R0:W1:Y:S04]  /*6e10*/  SHFL.DOWN PT, R73, R78, 0x8, 0x1f ;  /* 0x09001f004e497f89 */ /* 0x00006800000e0000 */
[----:B----4-:R4:W1:Y:S04]  /*6e20*/  SHFL.DOWN PT, R74, R77, 0x8, 0x1f ;  /* 0x09001f004d4a7f89 */ /* 0x01086800000e0000 */
[----:B0-----:R4:W0:Y:S02]  /*6e30*/  SHFL.DOWN PT, R224, R76, 0x8, 0x1f ;  /* 0x09001f004ce07f89 */ /* 0x00182400000e0000 */
.L_x_3501:
        /* <DEDUP_REMOVED lines=13> */
.L_x_3417:
[----:B------:R-:W-:Y:S05]  /*6f10*/  BSYNC.RECONVERGENT B0 ;  /* 0x0000000000007941 */ /* 0x000fea0003800200 */
.L_x_3416:
[----:B------:R-:W-:-:S03]  /*6f20*/  UMOV UR26, 0xffffffff ;  /* 0xffffffff001a7882 */ /* 0x000fc60000000000 */
[----:B------:R-:W-:Y:S05]  /*6f30*/  BRA.DIV UR26, `(.L_x_3418) ;  /* 0x000000561a2c7947 */ /* 0x000fea000b800000 */
[----:B-1----:R1:W1:Y:S04]  /*6f40*/  SHFL.DOWN PT, R72, R79, 0x10, 0x1f ;  /* 0x0a001f004f487f89 */ /* 0x00226800000e0000 */
[----:B------:R0:W1:Y:S04]  /*6f50*/  SHFL.DOWN PT, R73, R78, 0x10, 0x1f ;  /* 0x0a001f004e497f89 */ /* 0x00006800000e0000 */
[----:B------:R1:W1:Y:S04]  /*6f60*/  SHFL.DOWN PT, R74, R77, 0x10, 0x1f ;  /* 0x0a001f004d4a7f89 */ /* 0x00026800000e0000 */
[----:B0-----:R0:W0:Y:S02]  /*6f70*/  SHFL.DOWN PT, R224, R76, 0x10, 0x1f ;  /* 0x0a001f004ce07f89 */ /* 0x00102400000e0000 */
.L_x_3507:
        /* <DEDUP_REMOVED lines=13> */
.L_x_3420:
[----:B------:R-:W-:Y:S05]  /*7050*/  BSYNC.RECONVERGENT B0 ;  /* 0x0000000000007941 */ /* 0x000fea0003800200 */
.L_x_3419:
        /* <DEDUP_REMOVED lines=26> */
.L_x_3521:
        /* <DEDUP_REMOVED lines=15> */
.L_x_3423:
[----:B------:R-:W-:Y:S05]  /*72f0*/  BSYNC.RECONVERGENT B0 ;  /* 0x0000000000007941 */ /* 0x000fea0003800200 */
.L_x_3422:
        /* <DEDUP_REMOVED lines=38> */
.L_x_3405:
[----:B------:R-:W-:Y:S05]  /*7560*/  WARPSYNC.ALL ;  /* 0x0000000000007948 */ /* 0x000fea0003800000 */
[----:B------:R-:W-:Y:S01]  /*7570*/  BAR.SYNC.DEFER_BLOCKING 0x0 ;  /* 0x0000000000007b1d */ /* 0x000fe20000010000 */
[----:B------:R-:W-:Y:S01]  /*7580*/  FFMA.FTZ R69, R0, R219, RZ ;  /* 0x000000db00457223 */ /* 0x000fe200000100ff */
[----:B------:R-:W-:Y:S01]  /*7590*/  ISETP.NE.AND P0, PT, R126, RZ, PT ;  /* 0x000000ff7e00720c */ /* 0x000fe20003f05270 */
[----:B-1---5:R-:W-:Y:S01]  /*75a0*/  FADD.FTZ R78, -R2, R225 ;  /* 0x000000e1024e7221 */ /* 0x022fe20000010100 */
[----:B------:R-:W-:Y:S01]  /*75b0*/  FADD.FTZ R79, -R3, R220 ;  /* 0x000000dc034f7221 */ /* 0x000fe20000010100 */
[----:B------:R-:W-:Y:S01]  /*75c0*/  FFMA.FTZ R70, R28, R217, R69 ;  /* 0x000000d91c467223 */ /* 0x000fe20000010045 */
[----:B------:R-:W-:Y:S01]  /*75d0*/  FFMA.FTZ R69, R0, -R199, RZ ;  /* 0x800000c700457223 */ /* 0x000fe200000100ff */
[----:B------:R-:W-:Y:S01]  /*75e0*/  ISETP.GT.AND P2, PT, R121, 0x1e, PT ;  /* 0x0000001e7900780c */ /* 0x000fe20003f44270 */
[----:B------:R-:W-:Y:S07]  /*75f0*/  BSSY.RECONVERGENT B0, `(.L_x_3424) ;  /* 0x00001c4000007945 */ /* 0x000fee0003800200 */
[----:B------:R-:W-:-:S05]  /*7600*/  VOTEU.ALL UP0, P0 ;  /* 0x0000000000ff7886 */ /* 0x000fca0000000000 */
[----:B------:R-:W-:Y:S01]  /*7610*/  @!UP0 ULEA UR26, UR8, UR27, 0x4 ;  /* 0x0000001b081a8291 */ /* 0x000fe2000f8e20ff */
[----:B------:R-:W1:Y:S08]  /*7620*/  LDS.64 R60, [R123+0xa18] ;  /* 0x000a18007b3c7984 */ /* 0x000e700000000a00 */
[----:B0-----:R0:W-:Y:S01]  /*7630*/  @!P0 STS.128 [UR26+0x3910], R80 ;  /* 0x00391050ff008988 */ /* 0x0011e20008000c1a */
[-C--:B-1----:R-:W-:Y:S01]  /*7640*/  FMUL.FTZ R62, R60, R111.reuse ;  /* 0x0000006f3c3e7220 */ /* 0x082fe20000410000 */
[----:B------:R-:W-:-:S03]  /*7650*/  FMUL.FTZ R111, R61, R111 ;  /* 0x0000006f3d6f7220 */ /* 0x000fc60000410000 */
[-C--:B------:R-:W-:Y:S01]  /*7660*/  FFMA.FTZ R65, R61, R110.reuse, -R62 ;  /* 0x0000006e3d417223 */ /* 0x080fe2000001083e */
[----:B------:R-:W-:-:S03]  /*7670*/  FFMA.FTZ R111, R60, R110, R111 ;  /* 0x0000006e3c6f7223 */ /* 0x000fc6000001006f */
[----:B------:R-:W-:Y:S01]  /*7680*/  FADD.FTZ R65, R190, R65 ;  /* 0x00000041be417221 */ /* 0x000fe20000010000 */
[----:B------:R-:W-:-:S03]  /*7690*/  FADD.FTZ R174, R174, R111 ;  /* 0x0000006faeae7221 */ /* 0x000fc60000010000 */
[CC--:B------:R-:W-:Y:S01]  /*76a0*/  FMUL.FTZ R60, R158.reuse, R65.reuse ;  /* 0x000000419e3c7220 */ /* 0x0c0fe20000410000 */
[----:B------:R-:W-:Y:S01]  /*76b0*/  FMUL.FTZ R158, R158, R174 ;  /* 0x000000ae9e9e7220 */ /* 0x000fe20000410000 */
[----:B------:R-:W-:Y:S02]  /*76c0*/  FMUL.FTZ R73, R65, R48 ;  /* 0x0000003041497220 */ /* 0x000fe40000410000 */
        /* <DEDUP_REMOVED lines=43> */
[----:B------:R-:W-:Y:S01]  /*7980*/  FFMA.FTZ R143, R143, R167, R144 ;  /* 0x000000a78f8f7223 */ /* 0x000fe20000010090 */
[----:B------:R-:W-:Y:S02]  /*7990*/  FMUL.FTZ R144, R172, UR29 ;  /* 0x0000001dac907c20 */ /* 0x000fe40008410000 */
[----:B------:R-:W-:Y:S01]  /*79a0*/  FADD.FTZ R182, R182, R67 ;  /* 0x00000043b6b67221 */ /* 0x000fe20000010000 */
[----:B------:R-:W-:Y:S01]  /*79b0*/  FADD.FTZ R166, R166, R143 ;  /* 0x0000008fa6a67221 */ /* 0x000fe20000010000 */
[----:B------:R-:W-:Y:S02]  /*79c0*/  FFMA.FTZ R146, R61, UR28, -R144 ;  /* 0x0000001c3d927c23 */ /* 0x000fe40008010890 */
[C---:B------:R-:W-:Y:S01]  /*79d0*/  FMUL.FTZ R66, R142.reuse, R182 ;  /* 0x000000b68e427220 */ /* 0x040fe20000410000 */
[----:B------:R-:W-:-:S03]  /*79e0*/  FMUL.FTZ R67, R142, R166 ;  /* 0x000000a68e437220 */ /* 0x000fc60000410000 */
[C---:B------:R-:W-:Y:S01]  /*79f0*/  FFMA.FTZ R66, R141.reuse, R166, R66 ;  /* 0x000000a68d427223 */ /* 0x040fe20000010042 */
[----:B------:R-:W-:Y:S01]  /*7a00*/  FFMA.FTZ R68, R141, R182, -R67 ;  /* 0x000000b68d447223 */ /* 0x000fe20000010843 */
[----:B------:R-:W-:Y:S01]  /*7a10*/  FFMA.FTZ R67, R27, R216, R70 ;  /* 0x000000d81b437223 */ /* 0x000fe20000010046 */
[----:B------:R-:W-:Y:S01]  /*7a20*/  FADD.FTZ R216, -R11, R216 ;  /* 0x000000d80bd87221 */ /* 0x000fe20000010100 */
[----:B------:R-:W-:Y:S01]  /*7a30*/  FADD.FTZ R165, R165, R66 ;  /* 0x00000042a5a57221 */ /* 0x000fe20000010000 */
[----:B------:R-:W-:Y:S01]  /*7a40*/  FADD.FTZ R66, R181, R68 ;  /* 0x00000044b5427221 */ /* 0x000fe20000010000 */
[----:B------:R-:W-:Y:S01]  /*7a50*/  FFMA.FTZ R70, R26, R215, R67 ;  /* 0x000000d71a467223 */ /* 0x000fe20000010043 */
[----:B------:R-:W-:Y:S01]  /*7a60*/  FADD.FTZ R215, -R10, R215 ;  /* 0x000000d70ad77221 */ /* 0x000fe20000010100 */
[CC--:B------:R-:W-:Y:S01]  /*7a70*/  FMUL.FTZ R68, R140.reuse, R165.reuse ;  /* 0x000000a58c447220 */ /* 0x0c0fe20000410000 */
[----:B------:R-:W-:Y:S01]  /*7a80*/  FMUL.FTZ R140, R140, R66 ;  /* 0x000000428c8c7220 */ /* 0x000fe20000410000 */
[----:B------:R-:W-:Y:S01]  /*7a90*/  FFMA.FTZ R71, R25, R214, R70 ;  /* 0x000000d619477223 */ /* 0x000fe20000010046 */
[----:B------:R-:W-:Y:S01]  /*7aa0*/  FFMA.FTZ R70, R28, -R200, R69 ;  /* 0x800000c81c467223 */ /* 0x000fe20000010045 */
[C---:B------:R-:W-:Y:S01]  /*7ab0*/  FFMA.FTZ R67, R139.reuse, R66, -R68 ;  /* 0x000000428b437223 */ /* 0x040fe20000010844 */
[----:B------:R-:W-:Y:S01]  /*7ac0*/  FFMA.FTZ R139, R139, R165, R140 ;  /* 0x000000a58b8b7223 */ /* 0x000fe2000001008c */
[----:B------:R-:W-:Y:S01]  /*7ad0*/  FFMA.FTZ R72, R24, R213, R71 ;  /* 0x000000d518487223 */ /* 0x000fe20000010047 */
[----:B------:R-:W-:Y:S01]  /*7ae0*/  FFMA.FTZ R69, R27, -R202, R70 ;  /* 0x800000ca1b457223 */ /* 0x000fe20000010046 */
[----:B------:R-:W-:Y:S01]  /*7af0*/  FADD.FTZ R180, R180, R67 ;  /* 0x00000043b4b47221 */ /* 0x000fe20000010000 */
[----:B------:R-:W-:Y:S01]  /*7b00*/  FADD.FTZ R164, R164, R139 ;  /* 0x0000008ba4a47221 */ /* 0x000fe20000010000 */
[----:B------:R-:W-:Y:S01]  /*7b10*/  FFMA.FTZ R71, R23, R211, R72 ;  /* 0x000000d317477223 */ /* 0x000fe20000010048 */
[----:B------:R-:W-:Y:S01]  /*7b20*/  FFMA.FTZ R72, R26, -R201, R69 ;  /* 0x800000c91a487223 */ /* 0x000fe20000010045 */
[C---:B------:R-:W-:Y:S01]  /*7b30*/  FMUL.FTZ R68, R138.reuse, R180 ;  /* 0x000000b48a447220 */ /* 0x040fe20000410000 */
[-C--:B------:R-:W-:Y:S01]  /*7b40*/  FMUL.FTZ R67, R138, R164.reuse ;  /* 0x000000a48a437220 */ /* 0x080fe20000410000 */
[----:B------:R-:W-:Y:S01]  /*7b50*/  FFMA.FTZ R74, R22, R209, R71 ;  /* 0x000000d1164a7223 */ /* 0x000fe20000010047 */
[----:B------:R-:W-:Y:S01]  /*7b60*/  FADD.FTZ R214, -R9, R214 ;  /* 0x000000d609d67221 */ /* 0x000fe20000010100 */
        /* <DEDUP_REMOVED lines=24> */
[----:B------:R-:W-:Y:S01]  /*7cf0*/  FMUL.FTZ R71, R65, UR29 ;  /* 0x0000001d41477c20 */ /* 0x000fe20008410000 */
[----:B------:R-:W-:Y:S01]  /*7d00*/  FFMA.FTZ R70, R131, R178, -R133 ;  /* 0x000000b283467223 */ /* 0x000fe20000010885 */
[----:B------:R-:W-:Y:S01]  /*7d10*/  FFMA.FTZ R69, R19, -R194, R72 ;  /* 0x800000c213457223 */ /* 0x000fe20000010048 */
[----:B------:R-:W-:Y:S01]  /*7d20*/  FFMA.FTZ R75, R15, R220, R74 ;  /* 0x000000dc0f4b7223 */ /* 0x000fe2000001004a */
[----:B------:R-:W-:Y:S01]  /*7d30*/  FFMA.FTZ R68, R131, R162, R68 ;  /* 0x000000a283447223 */ /* 0x000fe20000010044 */
[----:B------:R-:W-:Y:S01]  /*7d40*/  FMUL.FTZ R74, R174, UR29 ;  /* 0x0000001dae4a7c20 */ /* 0x000fe20008410000 */
[----:B------:R-:W-:Y:S01]  /*7d50*/  FFMA.FTZ R72, R18, -R203, R69 ;  /* 0x800000cb12487223 */ /* 0x000fe20000010045 */
[C---:B------:R-:W-:Y:S01]  /*7d60*/  FFMA.FTZ R71, R174.reuse, UR28, R71 ;  /* 0x0000001cae477c23 */ /* 0x040fe20008010047 */
[----:B------:R-:W-:Y:S01]  /*7d70*/  FADD.FTZ R70, R177, R70 ;  /* 0x00000046b1467221 */ /* 0x000fe20000010000 */
[----:B------:R-:W-:Y:S01]  /*7d80*/  FADD.FTZ R68, R161, R68 ;  /* 0x00000044a1447221 */ /* 0x000fe20000010000 */
[----:B------:R-:W-:Y:S01]  /*7d90*/  FFMA.FTZ R69, R17, -R206, R72 ;  /* 0x800000ce11457223 */ /* 0x000fe20000010048 */
[----:B------:R-:W-:Y:S01]  /*7da0*/  FADD.FTZ R67, RZ, R218 ;  /* 0x000000daff437221 */ /* 0x000fe20000010000 */
[----:B0-----:R-:W-:Y:S01]  /*7db0*/  FFMA.FTZ R80, R65, UR28, -R74 ;  /* 0x0000001c41507c23 */ /* 0x001fe2000801084a */
[----:B------:R-:W-:Y:S01]  /*7dc0*/  FMUL.FTZ R74, R174, R48 ;  /* 0x00000030ae4a7220 */ /* 0x000fe20000410000 */
[----:B------:R-:W-:Y:S01]  /*7dd0*/  FFMA.FTZ R72, R16, -R221, R69 ;  /* 0x800000dd10487223 */ /* 0x000fe20000010045 */
[----:B------:R-:W-:Y:S01]  /*7de0*/  FMUL.FTZ R82, R78, R71 ;  /* 0x000000474e527220 */ /* 0x000fe20000410000 */
[C---:B------:R-:W-:Y:S01]  /*7df0*/  FMUL.FTZ R77, R67.reuse, R73 ;  /* 0x00000049434d7220 */ /* 0x040fe20000410000 */
[----:B------:R-:W-:Y:S01]  /*7e00*/  FMUL.FTZ R69, R67, R74 ;  /* 0x0000004a43457220 */ /* 0x000fe20000410000 */
[----:B------:R-:W-:Y:S01]  /*7e10*/  FFMA.FTZ R65, R15, -R222, R72 ;  /* 0x800000de0f417223 */ /* 0x000fe20000010048 */
[C---:B------:R-:W-:Y:S01]  /*7e20*/  FMUL.FTZ R72, R129.reuse, R70 ;  /* 0x0000004681487220 */ /* 0x040fe20000410000 */
[----:B------:R-:W-:Y:S01]  /*7e30*/  FMUL.FTZ R129, R129, R68 ;  /* 0x0000004481817220 */ /* 0x000fe20000410000 */
[----:B------:R-:W-:Y:S01]  /*7e40*/  FFMA.FTZ R80, R67, R80, R82 ;  /* 0x0000005043507223 */ /* 0x000fe20000010052 */
[----:B------:R-:W-:Y:S01]  /*7e50*/  FFMA.FTZ R76, R14, -R67, R65 ;  /* 0x800000430e4c7223 */ /* 0x000fe20000010041 */
[----:B------:R-:W-:Y:S01]  /*7e60*/  FMUL.FTZ R67, R173, UR29 ;  /* 0x0000001dad437c20 */ /* 0x000fe20008410000 */
[----:B------:R-:W-:Y:S01]  /*7e70*/  FADD.FTZ R29, R74, R29 ;  /* 0x0000001d4a1d7221 */ /* 0x000fe20000010000 */
[C---:B------:R-:W-:Y:S01]  /*7e80*/  FFMA.FTZ R77, R78.reuse, R74, R77 ;  /* 0x0000004a4e4d7223 */ /* 0x040fe2000001004d */
[C---:B------:R-:W-:Y:S01]  /*7e90*/  FFMA.FTZ R71, R127.reuse, R70, -R129 ;  /* 0x000000467f477223 */ /* 0x040fe20000010881 */
[----:B------:R-:W-:Y:S01]  /*7ea0*/  FFMA.FTZ R78, R78, R73, -R69 ;  /* 0x000000494e4e7223 */ /* 0x000fe20000010845 */
[CC--:B------:R-:W-:Y:S01]  /*7eb0*/  FMUL.FTZ R74, R62.reuse, R51.reuse ;  /* 0x000000333e4a7220 */ /* 0x0c0fe20000410000 */
[C---:B------:R-:W-:Y:S01]  /*7ec0*/  FFMA.FTZ R73, R62.reuse, UR28, -R67 ;  /* 0x0000001c3e497c23 */ /* 0x040fe20008010843 */
[----:B------:R-:W-:Y:S01]  /*7ed0*/  FMUL.FTZ R62, R62, UR29 ;  /* 0x0000001d3e3e7c20 */ /* 0x000fe20008410000 */
[----:B------:R-:W-:Y:S01]  /*7ee0*/  FFMA.FTZ R65, R127, R68, R72 ;  /* 0x000000447f417223 */ /* 0x000fe20000010048 */
[----:B------:R-:W-:Y:S01]  /*7ef0*/  FFMA.FTZ R131, R93, R174, R80 ;  /* 0x000000ae5d837223 */ /* 0x000fe20000010050 */
[----:B------:R-:W-:Y:S01]  /*7f00*/  FADD.FTZ R71, R176, R71 ;  /* 0x00000047b0477221 */ /* 0x000fe20000010000 */
[C---:B------:R-:W-:Y:S01]  /*7f10*/  FMUL.FTZ R69, R173.reuse, R51 ;  /* 0x00000033ad457220 */ /* 0x040fe20000410000 */
[----:B------:R-:W-:Y:S01]  /*7f20*/  FMUL.FTZ R80, R222, R74 ;  /* 0x0000004ade507220 */ /* 0x000fe20000410000 */
[----:B------:R-:W-:Y:S01]  /*7f30*/  FFMA.FTZ R72, R173, UR28, R62 ;  /* 0x0000001cad487c23 */ /* 0x000fe2000801003e */
[----:B------:R-:W-:Y:S01]  /*7f40*/  FADD.FTZ R65, R160, R65 ;  /* 0x00000041a0417221 */ /* 0x000fe20000010000 */
[----:B------:R-:W-:Y:S01]  /*7f50*/  FMUL.FTZ R67, R134, R71 ;  /* 0x0000004786437220 */ /* 0x000fe20000410000 */
[-C--:B------:R-:W-:Y:S01]  /*7f60*/  FFMA.FTZ R62, R79, R69.reuse, R80 ;  /* 0x000000454f3e7223 */ /* 0x080fe20000010050 */
[----:B------:R-:W-:Y:S01]  /*7f70*/  FADD.FTZ R30, R69, R30 ;  /* 0x0000001e451e7221 */ /* 0x000fe20000010000 */
[----:B------:R-:W-:Y:S01]  /*7f80*/  FMUL.FTZ R80, R222, R69 ;  /* 0x00000045de507220 */ /* 0x000fe20000410000 */
[C---:B------:R-:W-:Y:S01]  /*7f90*/  FMUL.FTZ R69, R79.reuse, R72 ;  /* 0x000000484f457220 */ /* 0x040fe20000410000 */
[-C--:B------:R-:W-:Y:S01]  /*7fa0*/  FMUL.FTZ R134, R134, R65.reuse ;  /* 0x0000004186867220 */ /* 0x080fe20000410000 */
[----:B------:R-:W-:Y:S01]  /*7fb0*/  FFMA.FTZ R72, R132, R65, R67 ;  /* 0x0000004184487223 */ /* 0x000fe20000010043 */
[----:B------:R-:W-:Y:S01]  /*7fc0*/  FFMA.FTZ R79, R79, R74, -R80 ;  /* 0x0000004a4f4f7223 */ /* 0x000fe20000010850 */
[----:B------:R-:W-:Y:S01]  /*7fd0*/  FFMA.FTZ R129, R222, R73, R69 ;  /* 0x00000049de817223 */ /* 0x000fe20000010045 */
[----:B------:R-:W-:Y:S01]  /*7fe0*/  FFMA.FTZ R134, R132, R71, -R134 ;  /* 0x0000004784867223 */ /* 0x000fe20000010886 */
[----:B------:R-:W-:Y:S01]  /*7ff0*/  FADD.FTZ R159, R159, R72 ;  /* 0x000000489f9f7221 */ /* 0x000fe20000010000 */
[-C--:B------:R-:W-:Y:S01]  /*8000*/  FMUL.FTZ R69, R65, R109.reuse ;  /* 0x0000006d41457220 */ /* 0x080fe20000410000 */
[----:B------:R-:W-:Y:S01]  /*8010*/  FADD.FTZ R72, -R12, R217 ;  /* 0x000000d90c487221 */ /* 0x000fe20000010100 */
[----:B------:R-:W-:Y:S01]  /*8020*/  FADD.FTZ R175, R175, R134 ;  /* 0x00000086afaf7221 */ /* 0x000fe20000010000 */
[-C--:B------:R-:W-:Y:S01]  /*8030*/  FMUL.FTZ R67, R159, R112.reuse ;  /* 0x000000709f437220 */ /* 0x080fe20000410000 */
[----:B------:R-:W-:Y:S01]  /*8040*/  FMUL.FTZ R83, R71, R109 ;  /* 0x0000006d47537220 */ /* 0x000fe20000410000 */
[----:B------:R-:W-:Y:S01]  /*8050*/  FMUL.FTZ R111, R200, R69 ;  /* 0x00000045c86f7220 */ /* 0x000fe20000410000 */
[----:B------:R-:W-:Y:S01]  /*8060*/  FMUL.FTZ R73, R175, R112 ;  /* 0x00000070af497220 */ /* 0x000fe20000410000 */
[----:B------:R-:W-:Y:S01]  /*8070*/  FADD.FTZ R74, -R13, R219 ;  /* 0x000000db0d4a7221 */ /* 0x000fe20000010100 */
[C---:B------:R-:W-:Y:S01]  /*8080*/  FMUL.FTZ R80, R199.reuse, R67 ;  /* 0x00000043c7507220 */ /* 0x040fe20000410000 */
[----:B------:R-:W-:Y:S01]  /*8090*/  FFMA.FTZ R111, R72, R83, -R111 ;  /* 0x00000053486f7223 */ /* 0x000fe2000001086f */
[----:B------:R-:W-:Y:S01]  /*80a0*/  FMUL.FTZ R81, R199, R73 ;  /* 0x00000049c7517220 */ /* 0x000fe20000410000 */
[----:B------:R-:W-:Y:S01]  /*80b0*/  FMUL.FTZ R83, R200, R83 ;  /* 0x00000053c8537220 */ /* 0x000fe20000410000 */
[----:B------:R-:W-:Y:S01]  /*80c0*/  FFMA.FTZ R82, R74, R73, -R80 ;  /* 0x000000494a527223 */ /* 0x000fe20000010850 */
[-C--:B------:R-:W-:Y:S01]  /*80d0*/  FMUL.FTZ R73, R68, R108.reuse ;  /* 0x0000006c44497220 */ /* 0x080fe20000410000 */
[----:B------:R-:W-:Y:S01]  /*80e0*/  FFMA.FTZ R81, R74, R67, R81 ;  /* 0x000000434a517223 */ /* 0x000fe20000010051 */
[----:B------:R-:W-:Y:S01]  /*80f0*/  FFMA.FTZ R80, R72, R69, R83 ;  /* 0x0000004548507223 */ /* 0x000fe20000010053 */
[----:B------:R-:W-:Y:S01]  /*8100*/  FMUL.FTZ R83, R70, R108 ;  /* 0x0000006c46537220 */ /* 0x000fe20000410000 */
[----:B------:R-:W-:Y:S01]  /*8110*/  FMUL.FTZ R127, R202, R73 ;  /* 0x00000049ca7f7220 */ /* 0x000fe20000410000 */
[----:B------:R-:W-:Y:S01]  /*8120*/  FADD.FTZ R81, RZ, R81 ;  /* 0x00000051ff517221 */ /* 0x000fe20000010000 */
[----:B------:R-:W-:Y:S01]  /*8130*/  FMUL.FTZ R132, R178, R107 ;  /* 0x0000006bb2847220 */ /* 0x000fe20000410000 */
[----:B------:R-:W-:Y:S01]  /*8140*/  FADD.FTZ R82, RZ, R82 ;  /* 0x00000052ff527221 */ /* 0x000fe20000010000 */
        /* <DEDUP_REMOVED lines=11> */
[----:B------:R-:W-:Y:S01]  /*8200*/  FFMA.FTZ R111, R215, R132, -R134 ;  /* 0x00000084d76f7223 */ /* 0x000fe20000010886 */
[----:B------:R-:W-:Y:S01]  /*8210*/  FMUL.FTZ R140, R61, R56 ;  /* 0x000000383d8c7220 */ /* 0x000fe20000410000 */
[-C--:B------:R-:W-:Y:S01]  /*8220*/  FMUL.FTZ R83, R179, R106.reuse ;  /* 0x0000006ab3537220 */ /* 0x080fe20000410000 */
[----:B------:R-:W-:Y:S01]  /*8230*/  FADD.FTZ R110, R81, R110 ;  /* 0x0000006e516e7221 */ /* 0x000fe20000010000 */
[----:B------:R-:W-:Y:S01]  /*8240*/  FMUL.FTZ R81, R163, R106 ;  /* 0x0000006aa3517220 */ /* 0x000fe20000410000 */
[----:B------:R-:W-:Y:S01]  /*8250*/  FADD.FTZ R111, R82, R111 ;  /* 0x0000006f526f7221 */ /* 0x000fe20000010000 */
[----:B------:R-:W-:Y:S01]  /*8260*/  FMUL.FTZ R138, R172, R56 ;  /* 0x00000038ac8a7220 */ /* 0x000fe20000410000 */
[----:B------:R-:W-:Y:S01]  /*8270*/  FADD.FTZ R223, -R4, R223 ;  /* 0x000000df04df7221 */ /* 0x000fe20000010100 */
[----:B------:R-:W-:Y:S01]  /*8280*/  FMUL.FTZ R127, R204, R81 ;  /* 0x00000051cc7f7220 */ /* 0x000fe20000410000 */
[----:B------:R-:W-:Y:S01]  /*8290*/  FMUL.FTZ R82, R221, R140 ;  /* 0x0000008cdd527220 */ /* 0x000fe20000410000 */
[-C--:B------:R-:W-:Y:S01]  /*82a0*/  FMUL.FTZ R134, R180, R105.reuse ;  /* 0x00000069b4867220 */ /* 0x080fe20000410000 */
[----:B------:R-:W-:Y:S01]  /*82b0*/  FFMA.FTZ R213, R114, -R105, R213 ;  /* 0x8000006972d57223 */ /* 0x000fe200000100d5 */
        /* <DEDUP_REMOVED lines=8> */
[----:B------:R-:W-:Y:S01]  /*8340*/  FFMA.FTZ R136, R213, R82, R136 ;  /* 0x00000052d5887223 */ /* 0x000fe20000010088 */
[----:B------:R-:W-:Y:S01]  /*8350*/  FADD.FTZ R83, R110, R83 ;  /* 0x000000536e537221 */ /* 0x000fe20000010000 */
[----:B------:R-:W-:Y:S01]  /*8360*/  FADD.FTZ R31, R138, R31 ;  /* 0x0000001f8a1f7221 */ /* 0x000fe20000010000 */
[----:B------:R-:W-:Y:S01]  /*8370*/  FMUL.FTZ R138, R221, R138 ;  /* 0x0000008add8a7220 */ /* 0x000fe20000410000 */
[----:B------:R-:W-:Y:S01]  /*8380*/  FFMA.FTZ R134, R213, R134, -R131 ;  /* 0x00000086d5867223 */ /* 0x000fe20000010883 */
[----:B------:R-:W-:Y:S01]  /*8390*/  FADD.FTZ R136, R83, R136 ;  /* 0x0000008853887221 */ /* 0x000fe20000010000 */
[-C--:B------:R-:W-:Y:S01]  /*83a0*/  FMUL.FTZ R83, R165, R101.reuse ;  /* 0x00000065a5537220 */ /* 0x080fe20000410000 */
[----:B------:R-:W-:Y:S01]  /*83b0*/  FADD.FTZ R111, R111, R132 ;  /* 0x000000846f6f7221 */ /* 0x000fe20000010000 */
[----:B------:R-:W-:Y:S01]  /*83c0*/  FFMA.FTZ R211, R104, -R101, R211 ;  /* 0x8000006568d37223 */ /* 0x000fe200000100d3 */
[----:B------:R-:W-:Y:S01]  /*83d0*/  FMUL.FTZ R110, R166, R95 ;  /* 0x0000005fa66e7220 */ /* 0x000fe20000410000 */
[----:B------:R-:W-:Y:S01]  /*83e0*/  FMUL.FTZ R131, R66, R101 ;  /* 0x0000006542837220 */ /* 0x000fe20000410000 */
[----:B------:R-:W-:Y:S01]  /*83f0*/  FMUL.FTZ R132, R198, R83 ;  /* 0x00000053c6847220 */ /* 0x000fe20000410000 */
[----:B------:R-:W-:Y:S01]  /*8400*/  FFMA.FTZ R150, R94, R173, R129 ;  /* 0x000000ad5e967223 */ /* 0x000fe20000010081 */
[----:B------:R-:W-:Y:S01]  /*8410*/  FFMA.FTZ R129, R223, R140, -R138 ;  /* 0x0000008cdf817223 */ /* 0x000fe2000001088a */
[-C--:B------:R-:W-:Y:S01]  /*8420*/  FFMA.FTZ R209, R102, -R95.reuse, R209 ;  /* 0x8000005f66d17223 */ /* 0x080fe200000100d1 */
[----:B------:R-:W-:Y:S01]  /*8430*/  FMUL.FTZ R140, R182, R95 ;  /* 0x0000005fb68c7220 */ /* 0x000fe20000410000 */
[----:B------:R-:W-:Y:S01]  /*8440*/  FMUL.FTZ R142, R195, R110 ;  /* 0x0000006ec38e7220 */ /* 0x000fe20000410000 */
[-C--:B------:R-:W-:Y:S01]  /*8450*/  FFMA.FTZ R138, R211, R131.reuse, -R132 ;  /* 0x00000083d38a7223 */ /* 0x080fe20000010884 */
[----:B------:R-:W-:Y:S01]  /*8460*/  FADD.FTZ R111, R111, R134 ;  /* 0x000000866f6f7221 */ /* 0x000fe20000010000 */
[----:B------:R-:W-:Y:S01]  /*8470*/  FMUL.FTZ R132, R198, R131 ;  /* 0x00000083c6847220 */ /* 0x000fe20000410000 */
[----:B------:R-:W-:Y:S01]  /*8480*/  FMUL.FTZ R131, R61, UR29 ;  /* 0x0000001d3d837c20 */ /* 0x000fe20008410000 */
[----:B------:R-:W-:Y:S01]  /*8490*/  FFMA.FTZ R142, R209, R140, -R142 ;  /* 0x0000008cd18e7223 */ /* 0x000fe2000001088e */
[----:B------:R-:W-:Y:S01]  /*84a0*/  FADD.FTZ R111, R111, R138 ;  /* 0x0000008a6f6f7221 */ /* 0x000fe20000010000 */
[----:B------:R-:W-:Y:S01]  /*84b0*/  FFMA.FTZ R61, R211, R83, R132 ;  /* 0x00000053d33d7223 */ /* 0x000fe20000010084 */
[----:B------:R-:W-:Y:S01]  /*84c0*/  FFMA.FTZ R132, R172, UR28, R131 ;  /* 0x0000001cac847c23 */ /* 0x000fe20008010083 */
[-C--:B------:R-:W-:Y:S01]  /*84d0*/  FFMA.FTZ R212, R103, -R92.reuse, R212 ;  /* 0x8000005c67d47223 */ /* 0x080fe200000100d4 */
[----:B------:R-:W-:Y:S01]  /*84e0*/  FADD.FTZ R142, R111, R142 ;  /* 0x0000008e6f8e7221 */ /* 0x000fe20000010000 */
[----:B------:R-:W-:Y:S01]  /*84f0*/  FMUL.FTZ R111, R167, R92 ;  /* 0x0000005ca76f7220 */ /* 0x000fe20000410000 */
[----:B------:R-:W-:Y:S01]  /*8500*/  FMUL.FTZ R148, R223, R132 ;  /* 0x00000084df947220 */ /* 0x000fe20000410000 */
[----:B------:R-:W-:Y:S01]  /*8510*/  FMUL.FTZ R132, R168, R91 ;  /* 0x0000005ba8847220 */ /* 0x000fe20000410000 */
[----:B------:R-:W-:Y:S01]  /*8520*/  FMUL.FTZ R131, R183, R92 ;  /* 0x0000005cb7837220 */ /* 0x000fe20000410000 */
[----:B------:R-:W-:Y:S01]  /*8530*/  FMUL.FTZ R133, R196, R111 ;  /* 0x0000006fc4857220 */ /* 0x000fe20000410000 */
[----:B------:R-:W-:Y:S01]  /*8540*/  FMUL.FTZ R140, R195, R140 ;  /* 0x0000008cc38c7220 */ /* 0x000fe20000410000 */
[----:B------:R-:W-:Y:S01]  /*8550*/  FADD.FTZ R61, R136, R61 ;  /* 0x0000003d883d7221 */ /* 0x000fe20000010000 */
[----:B------:R-:W-:Y:S01]  /*8560*/  FADD.FTZ R207, -R8, R207 ;  /* 0x000000cf08cf7221 */ /* 0x000fe20000010100 */
[----:B------:R-:W-:Y:S01]  /*8570*/  FMUL.FTZ R136, R184, R91 ;  /* 0x0000005bb8887220 */ /* 0x000fe20000410000 */
[----:B------:R-:W-:Y:S01]  /*8580*/  FMUL.FTZ R134, R191, R132 ;  /* 0x00000084bf867220 */ /* 0x000fe20000410000 */
[-C--:B------:R-:W-:Y:S01]  /*8590*/  FFMA.FTZ R133, R212, R131.reuse, -R133 ;  /* 0x00000083d4857223 */ /* 0x080fe20000010885 */
[----:B------:R-:W-:Y:S01]  /*85a0*/  FFMA.FTZ R140, R209, R110, R140 ;  /* 0x0000006ed18c7223 */ /* 0x000fe2000001008c */
[----:B------:R-:W-:Y:S01]  /*85b0*/  FMUL.FTZ R131, R196, R131 ;  /* 0x00000083c4837220 */ /* 0x000fe20000410000 */
[-C--:B------:R-:W-:Y:S01]  /*85c0*/  FFMA.FTZ R138, R207, R136.reuse, -R134 ;  /* 0x00000088cf8a7223 */ /* 0x080fe20000010886 */
[----:B------:R-:W-:Y:S01]  /*85d0*/  FMUL.FTZ R136, R191, R136 ;  /* 0x00000088bf887220 */ /* 0x000fe20000410000 */
[----:B------:R-:W-:Y:S01]  /*85e0*/  FADD.FTZ R61, R61, R140 ;  /* 0x0000008c3d3d7221 */ /* 0x000fe20000010000 */
[----:B------:R-:W-:Y:S01]  /*85f0*/  FFMA.FTZ R134, R212, R111, R131 ;  /* 0x0000006fd4867223 */ /* 0x000fe20000010083 */
[-C--:B------:R-:W-:Y:S01]  /*8600*/  FMUL.FTZ R135, R169, R89.reuse ;  /* 0x00000059a9877220 */ /* 0x080fe20000410000 */
[----:B------:R-:W-:Y:S01]  /*8610*/  FFMA.FTZ R136, R207, R132, R136 ;  /* 0x00000084cf887223 */ /* 0x000fe20000010088 */
[----:B------:R-:W-:Y:S01]  /*8620*/  FADD.FTZ R210, -R7, R210 ;  /* 0x000000d207d27221 */ /* 0x000fe20000010100 */
[----:B------:R-:W-:Y:S01]  /*8630*/  FADD.FTZ R61, R61, R134 ;  /* 0x000000863d3d7221 */ /* 0x000fe20000010000 */
[----:B------:R-:W-:Y:S01]  /*8640*/  FMUL.FTZ R131, R64, R89 ;  /* 0x0000005940837220 */ /* 0x000fe20000410000 */
[----:B------:R-:W-:Y:S01]  /*8650*/  FMUL.FTZ R137, R194, R135 ;  /* 0x00000087c2897220 */ /* 0x000fe20000410000 */
[----:B------:R-:W-:Y:S01]  /*8660*/  FADD.FTZ R133, R142, R133 ;  /* 0x000000858e857221 */ /* 0x000fe20000010000 */
[----:B------:R-:W-:Y:S01]  /*8670*/  FADD.FTZ R61, R61, R136 ;  /* 0x000000883d3d7221 */ /* 0x000fe20000010000 */
[-C--:B------:R-:W-:Y:S01]  /*8680*/  FMUL.FTZ R136, R170, R88.reuse ;  /* 0x00000058aa887220 */ /* 0x080fe20000410000 */
[-C--:B------:R-:W-:Y:S01]  /*8690*/  FFMA.FTZ R140, R210, R131.reuse, -R137 ;  /* 0x00000083d28c7223 */ /* 0x080fe20000010889 */
[----:B------:R-:W-:Y:S01]  /*86a0*/  FMUL.FTZ R131, R194, R131 ;  /* 0x00000083c2837220 */ /* 0x000fe20000410000 */
[----:B------:R-:W-:Y:S01]  /*86b0*/  FADD.FTZ R205, -R6, R205 ;  /* 0x000000cd06cd7221 */ /* 0x000fe20000010100 */
[----:B------:R-:W-:Y:S01]  /*86c0*/  FMUL.FTZ R142, R63, R88 ;  /* 0x000000583f8e7220 */ /* 0x000fe20000410000 */
[----:B------:R-:W-:Y:S01]  /*86d0*/  FMUL.FTZ R144, R203, R136 ;  /* 0x00000088cb907220 */ /* 0x000fe20000410000 */
[----:B------:R-:W-:Y:S01]  /*86e0*/  FFMA.FTZ R134, R210, R135, R131 ;  /* 0x00000087d2867223 */ /* 0x000fe20000010083 */
[----:B------:R-:W-:Y:S01]  /*86f0*/  FADD.FTZ R133, R133, R138 ;  /* 0x0000008a85857221 */ /* 0x000fe20000010000 */
[-C--:B------:R-:W-:Y:S01]  /*8700*/  FMUL.FTZ R131, R171, R59.reuse ;  /* 0x0000003bab837220 */ /* 0x080fe20000410000 */
[-C--:B------:R-:W-:Y:S01]  /*8710*/  FFMA.FTZ R144, R205, R142.reuse, -R144 ;  /* 0x0000008ecd907223 */ /* 0x080fe20000010890 */
[----:B------:R-:W-:Y:S01]  /*8720*/  FMUL.FTZ R142, R203, R142 ;  /* 0x0000008ecb8e7220 */ /* 0x000fe20000410000 */
[----:B------:R-:W-:Y:S01]  /*8730*/  FMUL.FTZ R137, R60, R59 ;  /* 0x0000003b3c897220 */ /* 0x000fe20000410000 */
[----:B------:R-:W-:Y:S01]  /*8740*/  FADD.FTZ R61, R61, R134 ;  /* 0x000000863d3d7221 */ /* 0x000fe20000010000 */
[----:B------:R-:W-:Y:S01]  /*8750*/  FADD.FTZ R208, -R5, R208 ;  /* 0x000000d005d07221 */ /* 0x000fe20000010100 */
        /* <DEDUP_REMOVED lines=8> */
[----:B------:R-:W-:Y:S01]  /*87e0*/  FMUL.FTZ R137, R171, UR29 ;  /* 0x0000001dab897c20 */ /* 0x000fe20008410000 */
[----:B------:R-:W-:Y:S01]  /*87f0*/  FADD.FTZ R138, R133, R138 ;  /* 0x0000008a858a7221 */ /* 0x000fe20000010000 */
[----:B------:R-:W-:Y:S01]  /*8800*/  FADD.FTZ R32, R131, R32 ;  /* 0x0000002083207221 */ /* 0x000fe20000010000 */
[----:B------:R-:W-:Y:S01]  /*8810*/  FADD.FTZ R134, R61, R134 ;  /* 0x000000863d867221 */ /* 0x000fe20000010000 */
[----:B------:R-:W-:Y:S01]  /*8820*/  FFMA.FTZ R137, R60, UR28, -R137 ;  /* 0x0000001c3c897c23 */ /* 0x000fe20008010889 */
[----:B------:R-:W-:Y:S01]  /*8830*/  FADD.FTZ R138, R138, R129 ;  /* 0x000000818a8a7221 */ /* 0x000fe20000010000 */
[----:B------:R-:W-:Y:S01]  /*8840*/  FMUL.FTZ R60, R60, UR29 ;  /* 0x0000001d3c3c7c20 */ /* 0x000fe20008410000 */
[----:B------:R-:W-:Y:S01]  /*8850*/  FADD.FTZ R129, R134, R127 ;  /* 0x0000007f86817221 */ /* 0x000fe20000010000 */
[----:B------:R-:W-:Y:S01]  /*8860*/  FFMA.FTZ R75, R14, R225, R75 ;  /* 0x000000e10e4b7223 */ /* 0x000fe2000001004b */
[----:B------:R-:W-:Y:S01]  /*8870*/  FADD.FTZ R131, R138, R79 ;  /* 0x0000004f8a837221 */ /* 0x000fe20000010000 */
[----:B------:R-:W-:Y:S01]  /*8880*/  FFMA.FTZ R61, R171, UR28, R60 ;  /* 0x0000001cab3d7c23 */ /* 0x000fe2000801003c */
[----:B------:R-:W-:Y:S01]  /*8890*/  FADD.FTZ R62, R129, R62 ;  /* 0x0000003e813e7221 */ /* 0x000fe20000010000 */
[----:B------:R-:W-:Y:S01]  /*88a0*/  SHFL.DOWN PT, R140, R76, 0x1, 0x1f ;  /* 0x08201f004c8c7f89 */ /* 0x000fe200000e0000 */
[----:B------:R-:W-:Y:S01]  /*88b0*/  FADD.FTZ R131, R131, R78 ;  /* 0x0000004e83837221 */ /* 0x000fe20000010000 */
[----:B------:R-:W-:Y:S01]  /*88c0*/  FMUL.FTZ R79, R208, R61 ;  /* 0x0000003dd04f7220 */ /* 0x000fe20000410000 */
[----:B------:R-:W-:Y:S01]  /*88d0*/  FADD.FTZ R60, R62, R77 ;  /* 0x0000004d3e3c7221 */ /* 0x000fe20000010000 */
[----:B------:R-:W0:Y:S01]  /*88e0*/  SHFL.DOWN PT, R129, R75, 0x1, 0x1f ;  /* 0x08201f004b817f89 */ /* 0x000e2200000e0000 */
[----:B------:R-:W-:Y:S01]  /*88f0*/  FMUL.FTZ R61, R63, UR29 ;  /* 0x0000001d3f3d7c20 */ /* 0x000fe20008410000 */
[----:B------:R-:W-:Y:S01]  /*8900*/  FFMA.FTZ R79, R206, R137, R79 ;  /* 0x00000089ce4f7223 */ /* 0x000fe2000001004f */
[----:B------:R-:W-:Y:S01]  /*8910*/  FFMA.FTZ R146, R221, R146, R148 ;  /* 0x00000092dd927223 */ /* 0x000fe20000010094 */
[----:B------:R-:W1:Y:S01]  /*8920*/  SHFL.DOWN PT, R77, R60, 0x1, 0x1f ;  /* 0x08201f003c4d7f89 */ /* 0x000e6200000e0000 */
[----:B------:R-:W-:Y:S01]  /*8930*/  FFMA.FTZ R62, R170, UR28, R61 ;  /* 0x0000001caa3e7c23 */ /* 0x000fe2000801003d */
[----:B------:R-:W-:Y:S01]  /*8940*/  FMUL.FTZ R61, R169, UR29 ;  /* 0x0000001da93d7c20 */ /* 0x000fe20008410000 */
[----:B------:R-:W-:Y:S01]  /*8950*/  FADD.FTZ R33, R136, R33 ;  /* 0x0000002188217221 */ /* 0x000fe20000010000 */
[----:B------:R-:W2:Y:S01]  /*8960*/  SHFL.DOWN PT, R138, R131, 0x1, 0x1f ;  /* 0x08201f00838a7f89 */ /* 0x000ea200000e0000 */
[----:B------:R-:W-:Y:S01]  /*8970*/  FMUL.FTZ R134, R205, R62 ;  /* 0x0000003ecd867220 */ /* 0x000fe20000410000 */
[----:B------:R-:W-:Y:S01]  /*8980*/  FMUL.FTZ R62, R64, UR29 ;  /* 0x0000001d403e7c20 */ /* 0x000fe20008410000 */
[----:B------:R-:W-:Y:S01]  /*8990*/  FFMA.FTZ R136, R96, R171, R79 ;  /* 0x000000ab60887223 */ /* 0x000fe2000001004f */
[----:B------:R-:W-:Y:S01]  /*89a0*/  FFMA.FTZ R127, R97, R172, R146 ;  /* 0x000000ac617f7223 */ /* 0x000fe20000010092 */
[----:B------:R-:W-:Y:S01]  /*89b0*/  FFMA.FTZ R79, R64, UR28, -R61 ;  /* 0x0000001c404f7c23 */ /* 0x000fe2000801083d */
[----:B------:R-:W-:Y:S01]  /*89c0*/  FMUL.FTZ R78, R170, UR29 ;  /* 0x0000001daa4e7c20 */ /* 0x000fe20008410000 */
[----:B------:R-:W-:Y:S01]  /*89d0*/  FFMA.FTZ R61, R169, UR28, R62 ;  /* 0x0000001ca93d7c23 */ /* 0x000fe2000801003e */
[----:B------:R-:W-:Y:S01]  /*89e0*/  FADD.FTZ R86, R127, R86 ;  /* 0x000000567f567221 */ /* 0x000fe20000010000 */
[----:B------:R-:W-:Y:S01]  /*89f0*/  MOV R62, R75 ;  /* 0x0000004b003e7202 */ /* 0x000fe20000000f00 */
[----:B------:R-:W-:Y:S01]  /*8a00*/  FFMA.FTZ R78, R63, UR28, -R78 ;  /* 0x0000001c3f4e7c23 */ /* 0x000fe2000801084e */
[----:B------:R-:W-:Y:S01]  /*8a10*/  FMUL.FTZ R127, R210, R61 ;  /* 0x0000003dd27f7220 */ /* 0x000fe20000410000 */
[----:B------:R-:W-:Y:S01]  /*8a20*/  MOV R63, R76 ;  /* 0x0000004c003f7202 */ /* 0x000fe20000000f00 */
[----:B------:R-:W-:Y:S01]  /*8a30*/  FADD.FTZ R85, R136, R85 ;  /* 0x0000005588557221 */ /* 0x000fe20000010000 */
[----:B------:R-:W-:Y:S01]  /*8a40*/  MOV R61, R131 ;  /* 0x00000083003d7202 */ /* 0x000fe20000000f00 */
[----:B------:R-:W-:Y:S01]  /*8a50*/  FFMA.FTZ R78, R203, R78, R134 ;  /* 0x0000004ecb4e7223 */ /* 0x000fe20000010086 */
[----:B0-----:R-:W-:Y:S01]  /*8a60*/  @!P2 FADD.FTZ R62, R62, R129 ;  /* 0x000000813e3ea221 */ /* 0x001fe20000010000 */
[----:B------:R-:W-:Y:S01]  /*8a70*/  @!P2 FADD.FTZ R63, R63, R140 ;  /* 0x0000008c3f3fa221 */ /* 0x000fe20000010000 */
[----:B------:R-:W-:Y:S01]  /*8a80*/  FFMA.FTZ R79, R194, R79, R127 ;  /* 0x0000004fc24f7223 */ /* 0x000fe2000001007f */
[----:B------:R-:W-:Y:S01]  /*8a90*/  FFMA.FTZ R75, R99, R170, R78 ;  /* 0x000000aa634b7223 */ /* 0x000fe2000001004e */
[----:B-1----:R-:W-:Y:S01]  /*8aa0*/  @!P2 FADD.FTZ R60, R77, R60 ;  /* 0x0000003c4d3ca221 */ /* 0x002fe20000010000 */
[----:B------:R-:W0:Y:S01]  /*8ab0*/  SHFL.DOWN PT, R131, R62, 0x2, 0x1f ;  /* 0x08401f003e837f89 */ /* 0x000e2200000e0000 */
[----:B------:R-:W-:Y:S01]  /*8ac0*/  FADD.FTZ R35, R132, R35 ;  /* 0x0000002384237221 */ /* 0x000fe20000010000 */
[----:B------:R-:W-:Y:S01]  /*8ad0*/  FADD.FTZ R84, R75, R84 ;  /* 0x000000544b547221 */ /* 0x000fe20000010000 */
[----:B--2---:R-:W-:Y:S01]  /*8ae0*/  @!P2 FADD.FTZ R61, R61, R138 ;  /* 0x0000008a3d3da221 */ /* 0x004fe20000010000 */
[----:B------:R-:W1:Y:S01]  /*8af0*/  SHFL.DOWN PT, R136, R63, 0x2, 0x1f ;  /* 0x08401f003f887f89 */ /* 0x000e6200000e0000 */
[----:B------:R-:W-:Y:S01]  /*8b00*/  ISETP.GT.AND P2, PT, R121, 0x1d, PT ;  /* 0x0000001d7900780c */ /* 0x000fe20003f44270 */
[----:B------:R-:W-:Y:S01]  /*8b10*/  FMUL.FTZ R75, R184, UR29 ;  /* 0x0000001db84b7c20 */ /* 0x000fe20008410000 */
[----:B------:R-:W-:Y:S01]  /*8b20*/  FADD.FTZ R36, R111, R36 ;  /* 0x000000246f247221 */ /* 0x000fe20000010000 */
[----:B------:R-:W2:Y:S01]  /*8b30*/  SHFL.DOWN PT, R129, R60, 0x2, 0x1f ;  /* 0x08401f003c817f89 */ /* 0x000ea200000e0000 */
[----:B------:R-:W-:Y:S01]  /*8b40*/  FADD.FTZ R37, R110, R37 ;  /* 0x000000256e257221 */ /* 0x000fe20000010000 */
[C---:B------:R-:W-:Y:S01]  /*8b50*/  FFMA.FTZ R64, R168.reuse, UR28, R75 ;  /* 0x0000001ca8407c23 */ /* 0x040fe2000801004b */
[----:B------:R-:W-:Y:S01]  /*8b60*/  FMUL.FTZ R76, R167, UR29 ;  /* 0x0000001da74c7c20 */ /* 0x000fe20008410000 */
[----:B------:R-:W3:Y:S01]  /*8b70*/  SHFL.DOWN PT, R134, R61, 0x2, 0x1f ;  /* 0x08401f003d867f89 */ /* 0x000ee200000e0000 */
[----:B------:R-:W-:Y:S01]  /*8b80*/  FMUL.FTZ R77, R168, UR29 ;  /* 0x0000001da84d7c20 */ /* 0x000fe20008410000 */
[----:B------:R-:W-:Y:S01]  /*8b90*/  FMUL.FTZ R78, R207, R64 ;  /* 0x00000040cf4e7220 */ /* 0x000fe20000410000 */
[C---:B------:R-:W-:Y:S01]  /*8ba0*/  FMUL.FTZ R64, R183.reuse, UR29 ;  /* 0x0000001db7407c20 */ /* 0x040fe20008410000 */
[----:B------:R-:W-:Y:S01]  /*8bb0*/  FFMA.FTZ R183, R183, UR28, -R76 ;  /* 0x0000001cb7b77c23 */ /* 0x000fe2000801084c */
[----:B------:R-:W-:Y:S01]  /*8bc0*/  FFMA.FTZ R184, R184, UR28, -R77 ;  /* 0x0000001cb8b87c23 */ /* 0x000fe2000801084d */
[----:B------:R-:W-:Y:S01]  /*8bd0*/  FADD.FTZ R38, R83, R38 ;  /* 0x0000002653267221 */ /* 0x000fe20000010000 */
[----:B------:R-:W-:Y:S01]  /*8be0*/  FFMA.FTZ R75, R167, UR28, R64 ;  /* 0x0000001ca74b7c23 */ /* 0x000fe20008010040 */
[----:B------:R-:W-:Y:S01]  /*8bf0*/  FFMA.FTZ R64, R98, R169, R79 ;  /* 0x000000a962407223 */ /* 0x000fe2000001004f */
[----:B------:R-:W-:Y:S01]  /*8c00*/  FFMA.FTZ R191, R191, R184, R78 ;  /* 0x000000b8bfbf7223 */ /* 0x000fe2000001004e */
[----:B------:R-:W-:Y:S01]  /*8c10*/  FADD.FTZ R39, R82, R39 ;  /* 0x0000002752277221 */ /* 0x000fe20000010000 */
[----:B------:R-:W-:Y:S01]  /*8c20*/  FMUL.FTZ R75, R212, R75 ;  /* 0x0000004bd44b7220 */ /* 0x000fe20000410000 */
[----:B0-----:R-:W-:Y:S01]  /*8c30*/  @!P2 FADD.FTZ R62, R62, R131 ;  /* 0x000000833e3ea221 */ /* 0x001fe20000010000 */
[----:B------:R-:W-:Y:S01]  /*8c40*/  FADD.FTZ R57, R64, R57 ;  /* 0x0000003940397221 */ /* 0x000fe20000010000 */
[----:B------:R-:W-:Y:S01]  /*8c50*/  FMUL.FTZ R77, R164, UR29 ;  /* 0x0000001da44d7c20 */ /* 0x000fe20008410000 */
[----:B------:R-:W-:Y:S01]  /*8c60*/  FFMA.FTZ R196, R196, R183, R75 ;  /* 0x000000b7c4c47223 */ /* 0x000fe2000001004b */
[----:B-1----:R-:W-:Y:S01]  /*8c70*/  @!P2 FADD.FTZ R63, R63, R136 ;  /* 0x000000883f3fa221 */ /* 0x002fe20000010000 */
[----:B------:R-:W0:Y:S01]  /*8c80*/  SHFL.DOWN PT, R127, R62, 0x4, 0x1f ;  /* 0x08801f003e7f7f89 */ /* 0x000e2200000e0000 */
[----:B------:R-:W-:Y:S01]  /*8c90*/  FMUL.FTZ R75, R166, UR29 ;  /* 0x0000001da64b7c20 */ /* 0x000fe20008410000 */
[----:B------:R-:W-:Y:S01]  /*8ca0*/  FADD.FTZ R40, R81, R40 ;  /* 0x0000002851287221 */ /* 0x000fe20000010000 */
[----:B--2---:R-:W-:Y:S01]  /*8cb0*/  @!P2 FADD.FTZ R60, R60, R129 ;  /* 0x000000813c3ca221 */ /* 0x004fe20000010000 */
[----:B------:R-:W1:Y:S01]  /*8cc0*/  SHFL.DOWN PT, R132, R63, 0x4, 0x1f ;  /* 0x08801f003f847f89 */ /* 0x000e6200000e0000 */
[C---:B------:R-:W-:Y:S01]  /*8cd0*/  FFMA.FTZ R76, R182.reuse, UR28, -R75 ;  /* 0x0000001cb64c7c23 */ /* 0x040fe2000801084b */
[----:B------:R-:W-:Y:S01]  /*8ce0*/  FMUL.FTZ R75, R182, UR29 ;  /* 0x0000001db64b7c20 */ /* 0x000fe20008410000 */
[----:B---3--:R-:W-:Y:S01]  /*8cf0*/  @!P2 FADD.FTZ R61, R61, R134 ;  /* 0x000000863d3da221 */ /* 0x008fe20000010000 */
[----:B------:R-:W2:Y:S01]  /*8d00*/  SHFL.DOWN PT, R111, R60, 0x4, 0x1f ;  /* 0x08801f003c6f7f89 */ /* 0x000ea200000e0000 */
[----:B------:R-:W-:Y:S01]  /*8d10*/  ISETP.GT.AND P2, PT, R121, 0x1b, PT ;  /* 0x0000001b7900780c */ /* 0x000fe20003f44270 */
[----:B------:R-:W-:Y:S01]  /*8d20*/  FFMA.FTZ R64, R166, UR28, R75 ;  /* 0x0000001ca6407c23 */ /* 0x000fe2000801004b */
[----:B------:R-:W-:Y:S01]  /*8d30*/  FMUL.FTZ R75, R165, UR29 ;  /* 0x0000001da54b7c20 */ /* 0x000fe20008410000 */
[----:B------:R-:W3:Y:S01]  /*8d40*/  SHFL.DOWN PT, R110, R61, 0x4, 0x1f ;  /* 0x08801f003d6e7f89 */ /* 0x000ee200000e0000 */
[----:B------:R-:W-:Y:S01]  /*8d50*/  FFMA.FTZ R191, R100, R168, R191 ;  /* 0x000000a864bf7223 */ /* 0x000fe200000100bf */
[----:B------:R-:W-:Y:S01]  /*8d60*/  FMUL.FTZ R78, R209, R64 ;  /* 0x00000040d14e7220 */ /* 0x000fe20000410000 */
[C---:B------:R-:W-:Y:S01]  /*8d70*/  FMUL.FTZ R64, R66.reuse, UR29 ;  /* 0x0000001d42407c20 */ /* 0x040fe20008410000 */
[----:B------:R-:W-:Y:S01]  /*8d80*/  FFMA.FTZ R79, R66, UR28, -R75 ;  /* 0x0000001c424f7c23 */ /* 0x000fe2000801084b */
[C---:B------:R-:W-:Y:S01]  /*8d90*/  FMUL.FTZ R75, R180.reuse, UR29 ;  /* 0x0000001db44b7c20 */ /* 0x040fe20008410000 */
[----:B------:R-:W-:Y:S01]  /*8da0*/  FFMA.FTZ R195, R195, R76, R78 ;  /* 0x0000004cc3c37223 */ /* 0x000fe2000001004e */
[----:B------:R-:W-:Y:S01]  /*8db0*/  FFMA.FTZ R64, R165, UR28, R64 ;  /* 0x0000001ca5407c23 */ /* 0x000fe20008010040 */
[----:B------:R-:W-:Y:S01]  /*8dc0*/  FFMA.FTZ R180, R180, UR28, -R77 ;  /* 0x0000001cb4b47c23 */ /* 0x000fe2000801084d */
[----:B------:R-:W-:Y:S01]  /*8dd0*/  FMUL.FTZ R77, R162, UR29 ;  /* 0x0000001da24d7c20 */ /* 0x000fe20008410000 */
[----:B------:R-:W-:Y:S01]  /*8de0*/  FMUL.FTZ R66, R163, UR29 ;  /* 0x0000001da3427c20 */ /* 0x000fe20008410000 */
[----:B------:R-:W-:Y:S01]  /*8df0*/  FMUL.FTZ R211, R211, R64 ;  /* 0x00000040d3d37220 */ /* 0x000fe20000410000 */
[----:B0-----:R-:W-:Y:S01]  /*8e00*/  @!P2 FADD.FTZ R62, R62, R127 ;  /* 0x0000007f3e3ea221 */ /* 0x001fe20000010000 */
[----:B------:R-:W-:Y:S01]  /*8e10*/  FFMA.FTZ R64, R164, UR28, R75 ;  /* 0x0000001ca4407c23 */ /* 0x000fe2000801004b */
[----:B------:R-:W-:Y:S01]  /*8e20*/  FFMA.FTZ R196, R103, R167, R196 ;  /* 0x000000a767c47223 */ /* 0x000fe200000100c4 */
[----:B------:R-:W-:Y:S01]  /*8e30*/  FFMA.FTZ R79, R198, R79, R211 ;  /* 0x0000004fc64f7223 */ /* 0x000fe200000100d3 */
[----:B-1----:R-:W-:Y:S01]  /*8e40*/  @!P2 FADD.FTZ R63, R63, R132 ;  /* 0x000000843f3fa221 */ /* 0x002fe20000010000 */
[----:B------:R-:W-:Y:S01]  /*8e50*/  FMUL.FTZ R76, R213, R64 ;  /* 0x00000040d54c7220 */ /* 0x000fe20000410000 */
[C---:B------:R-:W-:Y:S01]  /*8e60*/  FMUL.FTZ R64, R179.reuse, UR29 ;  /* 0x0000001db3407c20 */ /* 0x040fe20008410000 */
[----:B------:R-:W-:Y:S01]  /*8e70*/  FFMA.FTZ R78, R104, R165, R79 ;  /* 0x000000a5684e7223 */ /* 0x000fe2000001004f */
[----:B--2---:R-:W-:Y:S01]  /*8e80*/  @!P2 FADD.FTZ R60, R60, R111 ;  /* 0x0000006f3c3ca221 */ /* 0x004fe20000010000 */
[----:B------:R-:W-:Y:S01]  /*8e90*/  FFMA.FTZ R179, R179, UR28, -R66 ;  /* 0x0000001cb3b37c23 */ /* 0x000fe20008010842 */
[----:B------:R-:W0:Y:S01]  /*8ea0*/  SHFL.DOWN PT, R111, R62, 0x8, 0x1f ;  /* 0x09001f003e6f7f89 */ /* 0x000e2200000e0000 */
[----:B------:R-:W-:Y:S01]  /*8eb0*/  FFMA.FTZ R75, R163, UR28, R64 ;  /* 0x0000001ca34b7c23 */ /* 0x000fe20008010040 */
[----:B---3--:R-:W-:Y:S01]  /*8ec0*/  @!P2 FADD.FTZ R61, R61, R110 ;  /* 0x0000006e3d3da221 */ /* 0x008fe20000010000 */
[----:B------:R-:W-:Y:S01]  /*8ed0*/  ISETP.GT.AND P2, PT, R121, 0x17, PT ;  /* 0x000000177900780c */ /* 0x000fe20003f44270 */
[----:B------:R-:W1:Y:S01]  /*8ee0*/  SHFL.DOWN PT, R110, R63, 0x8, 0x1f ;  /* 0x09001f003f6e7f89 */ /* 0x000e6200000e0000 */
[----:B------:R-:W-:Y:S01]  /*8ef0*/  FMUL.FTZ R79, R214, R75 ;  /* 0x0000004bd64f7220 */ /* 0x000fe20000410000 */
[C---:B------:R-:W-:Y:S01]  /*8f00*/  FMUL.FTZ R75, R178.reuse, UR29 ;  /* 0x0000001db24b7c20 */ /* 0x040fe20008410000 */
[----:B------:R-:W-:Y:S01]  /*8f10*/  FFMA.FTZ R178, R178, UR28, -R77 ;  /* 0x0000001cb2b27c23 */ /* 0x000fe2000801084d */
[----:B------:R-:W2:Y:S01]  /*8f20*/  SHFL.DOWN PT, R83, R60, 0x8, 0x1f ;  /* 0x09001f003c537f89 */ /* 0x000ea200000e0000 */
[----:B------:R-:W-:Y:S01]  /*8f30*/  FMUL.FTZ R66, R65, UR29 ;  /* 0x0000001d41427c20 */ /* 0x000fe20008410000 */
[----:B------:R-:W-:Y:S01]  /*8f40*/  FFMA.FTZ R64, R162, UR28, R75 ;  /* 0x0000001ca2407c23 */ /* 0x000fe2000801004b */
[----:B------:R-:W-:Y:S01]  /*8f50*/  FMUL.FTZ R75, R68, UR29 ;  /* 0x0000001d444b7c20 */ /* 0x000fe20008410000 */
[----:B------:R-:W3:Y:S01]  /*8f60*/  SHFL.DOWN PT, R82, R61, 0x8, 0x1f ;  /* 0x09001f003d527f89 */ /* 0x000ee200000e0000 */
[----:B------:R-:W-:Y:S01]  /*8f70*/  FFMA.FTZ R197, R197, R180, R76 ;  /* 0x000000b4c5c57223 */ /* 0x000fe2000001004c */
[----:B------:R-:W-:Y:S01]  /*8f80*/  FMUL.FTZ R64, R215, R64 ;  /* 0x00000040d7407220 */ /* 0x000fe20000410000 */
[C---:B------:R-:W-:Y:S01]  /*8f90*/  FFMA.FTZ R81, R70.reuse, UR28, -R75 ;  /* 0x0000001c46517c23 */ /* 0x040fe2000801084b */
[----:B------:R-:W-:Y:S01]  /*8fa0*/  FMUL.FTZ R75, R70, UR29 ;  /* 0x0000001d464b7c20 */ /* 0x000fe20008410000 */
[----:B------:R-:W-:Y:S01]  /*8fb0*/  FMUL.FTZ R70, R71, UR29 ;  /* 0x0000001d47467c20 */ /* 0x000fe20008410000 */
[----:B------:R-:W-:Y:S01]  /*8fc0*/  FFMA.FTZ R201, R201, R178, R64 ;  /* 0x000000b2c9c97223 */ /* 0x000fe20000010040 */
[----:B------:R-:W-:Y:S01]  /*8fd0*/  FMUL.FTZ R64, R159, UR29 ;  /* 0x0000001d9f407c20 */ /* 0x000fe20008410000 */
[----:B------:R-:W-:Y:S01]  /*8fe0*/  FFMA.FTZ R204, R204, R179, R79 ;  /* 0x000000b3cccc7223 */ /* 0x000fe2000001004f */
[----:B------:R-:W-:Y:S01]  /*8ff0*/  FFMA.FTZ R77, R71, UR28, -R66 ;  /* 0x0000001c474d7c23 */ /* 0x000fe20008010842 */
[----:B------:R-:W-:Y:S01]  /*9000*/  FFMA.FTZ R79, R68, UR28, R75 ;  /* 0x0000001c444f7c23 */ /* 0x000fe2000801004b */
[----:B------:R-:W-:Y:S01]  /*9010*/  FFMA.FTZ R66, R175, UR28, -R64 ;  /* 0x0000001caf427c23 */ /* 0x000fe20008010840 */
[----:B0-----:R-:W-:Y:S01]  /*9020*/  @!P2 FADD.FTZ R62, R62, R111 ;  /* 0x0000006f3e3ea221 */ /* 0x001fe20000010000 */
[----:B------:R-:W-:Y:S01]  /*9030*/  FFMA.FTZ R195, R102, R166, R195 ;  /* 0x000000a666c37223 */ /* 0x000fe200000100c3 */
[----:B------:R-:W-:Y:S01]  /*9040*/  FFMA.FTZ R197, R114, R164, R197 ;  /* 0x000000a472c57223 */ /* 0x000fe200000100c5 */
[----:B------:R-:W-:Y:S01]  /*9050*/  FFMA.FTZ R204, R113, R163, R204 ;  /* 0x000000a371cc7223 */ /* 0x000fe200000100cc */
[----:B-1----:R-:W-:Y:S01]  /*9060*/  @!P2 FADD.FTZ R63, R63, R110 ;  /* 0x0000006e3f3fa221 */ /* 0x002fe20000010000 */
[----:B------:R-:W-:Y:S01]  /*9070*/  FMUL.FTZ R64, R175, UR29 ;  /* 0x0000001daf407c20 */ /* 0x000fe20008410000 */
[----:B------:R-:W-:Y:S01]  /*9080*/  FFMA.FTZ R75, R65, UR28, R70 ;  /* 0x0000001c414b7c23 */ /* 0x000fe20008010046 */
[----:B------:R0:W1:Y:S01]  /*9090*/  SHFL.DOWN PT, R111, R62, 0x10, 0x1f ;  /* 0x0a001f003e6f7f89 */ /* 0x00006200000e0000 */
[----:B--2---:R-:W-:Y:S01]  /*90a0*/  @!P2 FADD.FTZ R60, R60, R83 ;  /* 0x000000533c3ca221 */ /* 0x004fe20000010000 */
[----:B------:R-:W-:Y:S01]  /*90b0*/  FADD.FTZ R87, R150, R87 ;  /* 0x0000005796577221 */ /* 0x000fe20000010000 */
[----:B------:R-:W-:Y:S01]  /*90c0*/  FADD.FTZ R34, R135, R34 ;  /* 0x0000002287227221 */ /* 0x000fe20000010000 */
[----:B------:R0:W2:Y:S01]  /*90d0*/  SHFL.DOWN PT, R76, R63, 0x10, 0x1f ;  /* 0x0a001f003f4c7f89 */ /* 0x0000a200000e0000 */
[----:B---3--:R-:W-:Y:S01]  /*90e0*/  @!P2 FADD.FTZ R61, R61, R82 ;  /* 0x000000523d3da221 */ /* 0x008fe20000010000 */
[----:B------:R-:W-:Y:S01]  /*90f0*/  ISETP.GT.AND P2, PT, R121, 0xf, PT ;  /* 0x0000000f7900780c */ /* 0x000fe20003f44270 */
[----:B------:R-:W-:Y:S01]  /*9100*/  FADD.FTZ R58, R191, R58 ;  /* 0x0000003abf3a7221 */ /* 0x000fe20000010000 */
        /* <DEDUP_REMOVED lines=8> */
[----:B------:R-:W-:-:S03]  /*9190*/  FFMA.FTZ R71, R159, UR28, R64 ;  /* 0x0000001c9f477c23 */ /* 0x000fc60008010040 */
[----:B------:R-:W-:Y:S05]  /*91a0*/  @P2 BRA `(.L_x_3425) ;  /* 0x0000000000202947 */ /* 0x000fea0003800000 */
[----:B------:R-:W-:Y:S01]  /*91b0*/  ISETP.NE.AND P2, PT, R121, RZ, PT ;  /* 0x000000ff7900720c */ /* 0x000fe20003f45270 */
[----:B0--3--:R-:W-:Y:S01]  /*91c0*/  FADD.FTZ R60, R60, R83 ;  /* 0x000000533c3c7221 */ /* 0x009fe20000010000 */
[----:B----4-:R-:W-:Y:S01]  /*91d0*/  FADD.FTZ R61, R61, R70 ;  /* 0x000000463d3d7221 */ /* 0x010fe20000010000 */
[----:B-1----:R-:W-:Y:S01]  /*91e0*/  FADD.FTZ R62, R62, R111 ;  /* 0x0000006f3e3e7221 */ /* 0x002fe20000010000 */
[----:B--2---:R-:W-:-:S09]  /*91f0*/  FADD.FTZ R63, R63, R76 ;  /* 0x0000004c3f3f7221 */ /* 0x004fd20000010000 */
[----:B------:R-:W-:-:S04]  /*9200*/  @!P2 SHF.R.U32.HI R64, RZ, 0x1, R126 ;  /* 0x00000001ff40a819 */ /* 0x000fc8000001167e */
[----:B------:R-:W-:-:S05]  /*9210*/  @!P2 LOP3.LUT R64, R64, 0x1f0, RZ, 0xc0, !PT ;  /* 0x000001f04040a812 */ /* 0x000fca00078ec0ff */
[----:B------:R0:W-:Y:S02]  /*9220*/  @!P2 STS.128 [R64+UR27+0x10a0], R60 ;  /* 0x0010a03c4000a988 */ /* 0x0001e40008000c1b */
.L_x_3425:
[----:B------:R-:W-:Y:S05]  /*9230*/  BSYNC.RECONVERGENT B0 ;  /* 0x0000000000007941 */ /* 0x000fea0003800200 */
.L_x_3424:
        /* <DEDUP_REMOVED lines=21> */
[----:B0-----:R-:W0:Y:S01]  /*9390*/  LDS.128 R64, [UR27+0x10b0] ;  /* 0x0010b01bff407984 */ /* 0x001e220008000c00 */
[----:B------:R-:W-:-:S03]  /*93a0*/  ULEA UR26, UR8, UR27, 0x3 ;  /* 0x0000001b081a7291 */ /* 0x000fc6000f8e18ff */
[----:B----4-:R-:W4:Y:S01]  /*93b0*/  LDS.128 R68, [UR27+0x10c0] ;  /* 0x0010c01bff447984 */ /* 0x010f220008000c00 */
[----:B------:R-:W-:-:S03]  /*93c0*/  PLOP3.LUT P0, PT, PT, PT, UP0, 0x80, 0x8 ;  /* 0x000000000008781c */ /* 0x000fc60003f0f008 */
[----:B------:R-:W5:Y:S10]  /*93d0*/  LDS.128 R72, [UR27+0x10d0] ;  /* 0x0010d01bff487984 */ /* 0x000f740008000c00 */
[----:B------:R-:W1:Y:S04]  /*93e0*/  @P0 LDS.64 R78, [UR26+0x5110] ;  /* 0x0051101aff4e0984 */ /* 0x000e680008000a00 */
[----:B------:R-:W2:Y:S01]  /*93f0*/  @P0 LDS.64 R80, [UR26+0x4910] ;  /* 0x0049101aff500984 */ /* 0x000ea20008000a00 */
        /* <DEDUP_REMOVED lines=8> */
[----:B-----5:R-:W-:Y:S01]  /*9480*/  FADD.FTZ R74, R77, R74 ;  /* 0x0000004a4d4a7221 */ /* 0x020fe20000010000 */
[----:B------:R-:W-:Y:S01]  /*9490*/  FADD.FTZ R75, R62, R75 ;  /* 0x0000004b3e4b7221 */ /* 0x000fe20000010000 */
[----:B------:R-:W-:Y:S01]  /*94a0*/  FADD.FTZ R72, R63, R72 ;  /* 0x000000483f487221 */ /* 0x000fe20000010000 */
[----:B------:R-:W-:Y:S01]  /*94b0*/  FADD.FTZ R73, R60, R73 ;  /* 0x000000493c497221 */ /* 0x000fe20000010000 */
[----:B-1----:R-:W-:Y:S01]  /*94c0*/  @P0 FADD.FTZ R74, R74, R78 ;  /* 0x0000004e4a4a0221 */ /* 0x002fe20000010000 */
[----:B------:R-:W-:Y:S01]  /*94d0*/  @P0 FADD.FTZ R75, R75, R79 ;  /* 0x0000004f4b4b0221 */ /* 0x000fe20000010000 */
[----:B--2---:R-:W-:Y:S01]  /*94e0*/  @P0 FADD.FTZ R72, R72, R80 ;  /* 0x0000005048480221 */ /* 0x004fe20000010000 */
[----:B------:R-:W-:-:S03]  /*94f0*/  @P0 FADD.FTZ R73, R73, R81 ;  /* 0x0000005149490221 */ /* 0x000fc60000010000 */
[----:B------:R0:W-:Y:S04]  /*9500*/  STS.64 [UR26+0x5110], R74 ;  /* 0x0051104aff007988 */ /* 0x0001e80008000a1a */
[----:B------:R0:W-:Y:S02]  /*9510*/  STS.64 [UR26+0x4910], R72 ;  /* 0x00491048ff007988 */ /* 0x0001e40008000a1a */
.L_x_3427:
[----:B------:R-:W-:Y:S05]  /*9520*/  BSYNC.RECONVERGENT B0 ;  /* 0x0000000000007941 */ /* 0x000fea0003800200 */
.L_x_3426:
[----:B------:R-:W-:-:S04]  /*9530*/  UIADD3 UR8, UPT, UPT, UR8, 0x1, URZ ;  /* 0x0000000108087890 */ /* 0x000fc8000fffe0ff */
[----:B------:R-:W-:-:S09]  /*9540*/  UISETP.GE.AND UP0, UPT, UR8, UR41, UPT ;  /* 0x000000290800728c */ /* 0x000fd2000bf06270 */
[----:B------:R-:W-:Y:S05]  /*9550*/  BRA.U !UP0, `(.L_x_3428) ;  /* 0xffffff9d08d07547 */ /* 0x000fea000b83ffff */
.L_x_3394:
[----:B------:R-:W-:Y:S01]  /*9560*/  BAR.SYNC.DEFER_BLOCKING 0x0 ;  /* 0x0000000000007b1d */ /* 0x000fe20000010000 */
[----:B------:R-:W-:-:S05]  /*9570*/  F2FP.F16.F32.PACK_AB R36, R35, R36 ;  /* 0x000000242324723e */ /* 0x000fca00000000ff */
[----:B------:R-:W5:Y:S01]  /*9580*/  LDCU.64 UR32, c[0x0][0x4f8] ;  /* 0x00009f00ff2077ac */ /* 0x000f620008000a00 */
[----:B------:R-:W-:Y:S01]  /*9590*/  UIADD3 UR8, UPT, UPT, UR16, -0x1, URZ ;  /* 0xffffffff10087890 */ /* 0x000fe2000fffe0ff */
[----:B------:R-:W0:Y:S01]  /*95a0*/  LDCU.64 UR34, c[0x0][0x500] ;  /* 0x0000a000ff2277ac */ /* 0x000e220008000a00 */
[----:B------:R-:W1:Y:S01]  /*95b0*/  LDCU.64 UR36, c[0x0][0x550] ;  /* 0x0000aa00ff2477ac */ /* 0x000e620008000a00 */
[----:B------:R-:W2:Y:S04]  /*95c0*/  LDG.E.128 R4, desc[UR24][R192.64] ;  /* 0x00000018c0047981 */ /* 0x000ea8000c1e1d00 */
[----:B------:R-:W3:Y:S01]  /*95d0*/  LDG.E.128 R12, desc[UR24][R192.64+0x200] ;  /* 0x00020018c00c7981 */ /* 0x000ee2000c1e1d00 */
[----:B------:R-:W-:Y:S02]  /*95e0*/  USHF.L.U32 UR28, UR8, 0xb, URZ ;  /* 0x0000000b081c7899 */ /* 0x000fe400080006ff */
[----:B------:R-:W-:-:S02]  /*95f0*/  UIADD3 UR18, UP1, UPT, UR18, -0x1000, URZ ;  /* 0xfffff00012127890 */ /* 0x000fc4000ff3e0ff */
[----:B------:R-:W-:Y:S02]  /*9600*/  USHF.R.S32.HI UR29, URZ, 0x1f, UR28 ;  /* 0x0000001fff1d7899 */ /* 0x000fe4000801141c */
[----:B------:R-:W-:Y:S02]  /*9610*/  UIADD3 UR20, UP2, UPT, UR20, -0x1000, URZ ;  /* 0xfffff00014147890 */ /* 0x000fe4000ff5e0ff */
[----:B-----5:R-:W-:Y:S02]  /*9620*/  UIMAD.WIDE.U32 UR26, UR30, UR32, UR28 ;  /* 0x000000201e1a72a5 */ /* 0x020fe4000f8e001c */
[----:B------:R-:W-:Y:S02]  /*9630*/  UIADD3.X UR19, UPT, UPT, UR19, -0x1, URZ, UP1, !UPT ;  /* 0xffffffff13137890 */ /* 0x000fe40008ffe4ff */
[----:B------:R-:W-:Y:S01]  /*9640*/  UIMAD UR27, UR30, UR33, UR27 ;  /* 0x000000211e1b72a4 */ /* 0x000fe2000f8e021b */
[----:B------:R-:W5:Y:S03]  /*9650*/  LDCU.64 UR32, c[0x0][0x520] ;  /* 0x0000a400ff2077ac */ /* 0x000f660008000a00 */
[----:B0-----:R-:W-:-:S02]  /*9660*/  UIMAD.WIDE.U32 UR26, UR9, UR34, UR26 ;  /* 0x00000022091a72a5 */ /* 0x001fc4000f8e001a */
[----:B------:R-:W-:Y:S02]  /*9670*/  UIADD3.X UR21, UPT, UPT, UR21, -0x1, URZ, UP2, !UPT ;  /* 0xffffffff15157890 */ /* 0x000fe400097fe4ff */
[----:B------:R-:W-:Y:S02]  /*9680*/  UIMAD UR31, UR9, UR35, UR27 ;  /* 0x00000023091f72a4 */ /* 0x000fe4000f8e021b */
[----:B-1----:R-:W-:Y:S01]  /*9690*/  ULEA UR27, UP0, UR26, UR36, 0x1 ;  /* 0x000000241a1b7291 */ /* 0x002fe2000f8008ff */
[----:B------:R-:W0:Y:S03]  /*96a0*/  LDCU.64 UR34, c[0x0][0x560] ;  /* 0x0000ac00ff2277ac */ /* 0x000e260008000a00 */
[----:B------:R-:W-:Y:S01]  /*96b0*/  ULEA.HI.X UR26, UR26, UR37, UR31, 0x1, UP0 ;  /* 0x000000251a1a7291 */ /* 0x000fe200080f0c1f */
[----:B--2---:R-:W-:Y:S04]  /*96c0*/  STS.128 [R120], R4 ;  /* 0x0000000478007388 */ /* 0x004fe80000000c00 */
[----:B---3--:R1:W-:Y:S01]  /*96d0*/  STS.128 [R120+0x200], R12 ;  /* 0x0002000c78007388 */ /* 0x0083e20000000c00 */
[----:B------:R-:W-:-:S03]  /*96e0*/  NOP ;  /* 0x0000000000007918 */ /* 0x000fc60000000000 */
[----:B------:R-:W2:Y:S04]  /*96f0*/  LDS.128 R8, [R119] ;  /* 0x0000000077087984 */ /* 0x000ea80000000c00 */
[----:B------:R-:W3:Y:S01]  /*9700*/  LDS.128 R4, [R119+0x10] ;  /* 0x0000100077047984 */ /* 0x000ee20000000c00 */
[----:B-1----:R-:W-:Y:S02]  /*9710*/  F2FP.F16.F32.PACK_AB R15, R37, R38 ;  /* 0x00000026250f723e */ /* 0x002fe400000000ff */
[----:B------:R-:W-:Y:S02]  /*9720*/  F2FP.F16.F32.PACK_AB R38, R31, R32 ;  /* 0x000000201f26723e */ /* 0x000fe400000000ff */
[----:B------:R-:W-:Y:S01]  /*9730*/  F2FP.F16.F32.PACK_AB R37, R33, R34 ;  /* 0x000000222125723e */ /* 0x000fe200000000ff */
[----:B--2---:R-:W-:-:S02]  /*9740*/  HADD2.F32 R0, -RZ, R8.H0_H0 ;  /* 0x20000008ff007230 */ /* 0x004fc40000004100 */
[----:B------:R-:W-:Y:S02]  /*9750*/  HADD2.F32 R8, -RZ, R8.H1_H1 ;  /* 0x30000008ff087230 */ /* 0x000fe40000004100 */
[--C-:B------:R-:W-:Y:S02]  /*9760*/  HADD2.F32 R12, -RZ, R10.reuse.H0_H0 ;  /* 0x2000000aff0c7230 */ /* 0x100fe40000004100 */
[----:B------:R-:W-:Y:S01]  /*9770*/  FADD.FTZ R2, R0, UR7 ;  /* 0x0000000700027e21 */ /* 0x000fe20008010000 */
[--C-:B------:R-:W-:Y:S02]  /*9780*/  HADD2.F32 R0, -RZ, R9.reuse.H0_H0 ;  /* 0x20000009ff007230 */ /* 0x100fe40000004100 */
[----:B------:R-:W-:Y:S01]  /*9790*/  FADD.FTZ R8, R8, UR7 ;  /* 0x0000000708087e21 */ /* 0x000fe20008010000 */
[----:B------:R-:W-:Y:S02]  /*97a0*/  HADD2.F32 R10, -RZ, R10.H1_H1 ;  /* 0x3000000aff0a7230 */ /* 0x000fe40000004100 */
[----:B------:R-:W-:Y:S01]  /*97b0*/  FADD.FTZ R12, R12, UR7 ;  /* 0x000000070c0c7e21 */ /* 0x000fe20008010000 */
[----:B------:R-:W-:Y:S01]  /*97c0*/  BAR.SYNC.DEFER_BLOCKING 0x0 ;  /* 0x0000000000007b1d */ /* 0x000fe20000010000 */
[----:B------:R-:W-:Y:S01]  /*97d0*/  FSETP.GTU.FTZ.AND P2, PT, R2, 20, PT ;  /* 0x41a000000200780b */ /* 0x000fe20003f5c000 */
[----:B------:R-:W-:Y:S01]  /*97e0*/  FADD.FTZ R16, R0, UR7 ;  /* 0x0000000700107e21 */ /* 0x000fe20008010000 */
[----:B------:R-:W-:Y:S01]  /*97f0*/  FSETP.GTU.FTZ.AND P1, PT, R8, 20, PT ;  /* 0x41a000000800780b */ /* 0x000fe20003f3c000 */
[----:B------:R-:W-:Y:S01]  /*9800*/  FADD.FTZ R10, R10, UR7 ;  /* 0x000000070a0a7e21 */ /* 0x000fe20008010000 */
[----:B------:R-:W-:Y:S01]  /*9810*/  HADD2.F32 R9, -RZ, R9.H1_H1 ;  /* 0x30000009ff097230 */ /* 0x000fe20000004100 */
[----:B------:R-:W-:-:S02]  /*9820*/  FSETP.GTU.FTZ.AND P6, PT, R12, 20, PT ;  /* 0x41a000000c00780b */ /* 0x000fc40003fdc000 */
[----:B------:R-:W-:Y:S02]  /*9830*/  FSETP.GTU.FTZ.AND P0, PT, R16, 20, PT ;  /* 0x41a000001000780b */ /* 0x000fe40003f1c000 */
[----:B------:R-:W-:Y:S01]  /*9840*/  FSETP.GTU.FTZ.AND P5, PT, R10, 20, PT ;  /* 0x41a000000a00780b */ /* 0x000fe20003fbc000 */
[----:B------:R-:W-:-:S03]  /*9850*/  FADD.FTZ R9, R9, UR7 ;  /* 0x0000000709097e21 */ /* 0x000fc60008010000 */
[----:B------:R-:W-:Y:S02]  /*9860*/  @!P2 FMUL.FTZ R0, R2, -1.4426950216293334961 ;  /* 0xbfb8aa3b0200a820 */ /* 0x000fe40000410000 */
[----:B------:R-:W-:Y:S01]  /*9870*/  @!P1 FMUL.FTZ R3, R8, -1.4426950216293334961 ;  /* 0xbfb8aa3b08039820 */ /* 0x000fe20000410000 */
[----:B------:R-:W-:-:S03]  /*9880*/  FSETP.GTU.FTZ.AND P4, PT, R9, 20, PT ;  /* 0x41a000000900780b */ /* 0x000fc60003f9c000 */
[----:B------:R-:W1:Y:S01]  /*9890*/  @!P2 MUFU.EX2 R0, R0 ;  /* 0x000000000000a308 */ /* 0x000e620000000800 */
[----:B------:R-:W-:-:S07]  /*98a0*/  @!P0 FMUL.FTZ R8, R16, -1.4426950216293334961 ;  /* 0xbfb8aa3b10088820 */ /* 0x000fce0000410000 */
[----:B------:R-:W2:Y:S02]  /*98b0*/  @!P1 MUFU.EX2 R3, R3 ;  /* 0x0000000300039308 */ /* 0x000ea40000000800 */
[----:B------:R-:W-:-:S06]  /*98c0*/  @!P4 FMUL.FTZ R9, R9, -1.4426950216293334961 ;  /* 0xbfb8aa3b0909c820 */ /* 0x000fcc0000410000 */
[----:B------:R-:W4:Y:S01]  /*98d0*/  @!P0 MUFU.EX2 R8, R8 ;  /* 0x0000000800088308 */ /* 0x000f220000000800 */
[----:B-1----:R-:W-:Y:S01]  /*98e0*/  @!P2 FADD.FTZ R2, R0, 1 ;  /* 0x3f8000000002a421 */ /* 0x002fe20000010000 */
[--C-:B------:R-:W-:Y:S02]  /*98f0*/  HADD2.F32 R0, -RZ, R11.reuse.H0_H0 ;  /* 0x2000000bff007230 */ /* 0x100fe40000004100 */
[----:B------:R-:W-:-:S03]  /*9900*/  HADD2.F32 R11, -RZ, R11.H1_H1 ;  /* 0x3000000bff0b7230 */ /* 0x000fc60000004100 */
[----:B------:R-:W-:Y:S01]  /*9910*/  FADD.FTZ R14, R0, UR7 ;  /* 0x00000007000e7e21 */ /* 0x000fe20008010000 */
[----:B------:R-:W1:Y:S01]  /*9920*/  @!P2 MUFU.RCP R2, R2 ;  /* 0x000000020002a308 */ /* 0x000e620000001000 */
[----:B--2---:R-:W-:Y:S01]  /*9930*/  @!P1 FADD.FTZ R3, R3, 1 ;  /* 0x3f80000003039421 */ /* 0x004fe20000010000 */
[----:B------:R-:W-:Y:S01]  /*9940*/  @!P6 FMUL.FTZ R0, R12, -1.4426950216293334961 ;  /* 0xbfb8aa3b0c00e820 */ /* 0x000fe20000410000 */
[----:B------:R-:W-:Y:S01]  /*9950*/  FADD.FTZ R11, R11, UR7 ;  /* 0x000000070b0b7e21 */ /* 0x000fe20008010000 */
[----:B------:R-:W-:-:S04]  /*9960*/  FSETP.GTU.FTZ.AND P3, PT, R14, 20, PT ;  /* 0x41a000000e00780b */ /* 0x000fc80003f7c000 */
[----:B------:R3:W2:Y:S01]  /*9970*/  @!P1 MUFU.RCP R13, R3 ;  /* 0x00000003000d9308 */ /* 0x0006a20000001000 */
[----:B----4-:R-:W-:-:S07]  /*9980*/  @!P0 FADD.FTZ R8, R8, 1 ;  /* 0x3f80000008088421 */ /* 0x010fce0000010000 */
[----:B------:R-:W4:Y:S01]  /*9990*/  @!P0 MUFU.RCP R8, R8 ;  /* 0x0000000800088308 */ /* 0x000f220000001000 */
[--C-:B---3--:R-:W-:Y:S02]  /*99a0*/  HADD2.F32 R3, -RZ, R4.reuse.H0_H0 ;  /* 0x20000004ff037230 */ /* 0x108fe40000004100 */
[----:B-1----:R-:W-:Y:S01]  /*99b0*/  @!P2 FMUL.FTZ R45, R45, R2 ;  /* 0x000000022d2da220 */ /* 0x002fe20000410000 */
[----:B------:R-:W-:Y:S01]  /*99c0*/  @!P5 FMUL.FTZ R2, R10, -1.4426950216293334961 ;  /* 0xbfb8aa3b0a02d820 */ /* 0x000fe20000410000 */
[----:B------:R-:W-:Y:S01]  /*99d0*/  HADD2.F32 R4, -RZ, R4.H1_H1 ;  /* 0x30000004ff047230 */ /* 0x000fe20000004100 */
[----:B------:R-:W-:Y:S01]  /*99e0*/  FSETP.GTU.FTZ.AND P2, PT, R11, 20, PT ;  /* 0x41a000000b00780b */ /* 0x000fe20003f5c000 */
[----:B------:R-:W-:Y:S01]  /*99f0*/  FADD.FTZ R10, R3, UR7 ;  /* 0x00000007030a7e21 */ /* 0x000fe20008010000 */
[----:B------:R-:W-:Y:S01]  /*9a00*/  @!P3 FMUL.FTZ R3, R14, -1.4426950216293334961 ;  /* 0xbfb8aa3b0e03b820 */ /* 0x000fe20000410000 */
[----:B------:R-:W1:Y:S01]  /*9a10*/  @!P6 MUFU.EX2 R0, R0 ;  /* 0x000000000000e308 */ /* 0x000e620000000800 */
[----:B--2---:R-:W-:Y:S01]  /*9a20*/  @!P1 FMUL.FTZ R46, R46, R13 ;  /* 0x0000000d2e2e9220 */ /* 0x004fe20000410000 */
[----:B------:R-:W-:Y:S01]  /*9a30*/  FADD.FTZ R12, R4, UR7 ;  /* 0x00000007040c7e21 */ /* 0x000fe20008010000 */
[----:B------:R-:W-:-:S05]  /*9a40*/  FSETP.GTU.FTZ.AND P1, PT, R10, 20, PT ;  /* 0x41a000000a00780b */ /* 0x000fca0003f3c000 */
[----:B------:R-:W2:Y:S01]  /*9a50*/  @!P4 MUFU.EX2 R9, R9 ;  /* 0x000000090009c308 */ /* 0x000ea20000000800 */
[----:B----4-:R-:W-:Y:S01]  /*9a60*/  @!P0 FMUL.FTZ R47, R47, R8 ;  /* 0x000000082f2f8220 */ /* 0x010fe20000410000 */
[----:B------:R-:W-:Y:S01]  /*9a70*/  FSETP.GTU.FTZ.AND P0, PT, R12, 20, PT ;  /* 0x41a000000c00780b */ /* 0x000fe20003f1c000 */
[----:B------:R-:W-:Y:S01]  /*9a80*/  @!P2 FMUL.FTZ R4, R11, -1.4426950216293334961 ;  /* 0xbfb8aa3b0b04a820 */ /* 0x000fe20000410000 */
[--C-:B------:R-:W-:Y:S02]  /*9a90*/  HADD2.F32 R11, -RZ, R5.reuse.H0_H0 ;  /* 0x20000005ff0b7230 */ /* 0x100fe40000004100 */
[----:B------:R-:W-:Y:S02]  /*9aa0*/  HADD2.F32 R5, -RZ, R5.H1_H1 ;  /* 0x30000005ff057230 */ /* 0x000fe40000004100 */
[----:B------:R-:W-:Y:S01]  /*9ab0*/  @!P1 FMUL.FTZ R8, R10, -1.4426950216293334961 ;  /* 0xbfb8aa3b0a089820 */ /* 0x000fe20000410000 */
[----:B------:R-:W3:Y:S01]  /*9ac0*/  @!P5 MUFU.EX2 R2, R2 ;  /* 0x000000020002d308 */ /* 0x000ee20000000800 */
[----:B-1----:R-:W-:Y:S01]  /*9ad0*/  @!P6 FADD.FTZ R0, R0, 1 ;  /* 0x3f8000000000e421 */ /* 0x002fe20000010000 */
[----:B------:R-:W-:Y:S01]  /*9ae0*/  FADD.FTZ R5, R5, UR7 ;  /* 0x0000000705057e21 */ /* 0x000fe20008010000 */
[----:B------:R-:W-:-:S03]  /*9af0*/  FADD.FTZ R11, R11, UR7 ;  /* 0x000000070b0b7e21 */ /* 0x000fc60008010000 */
[----:B------:R-:W-:Y:S02]  /*9b00*/  @!P0 FMUL.FTZ R10, R12, -1.4426950216293334961 ;  /* 0xbfb8aa3b0c0a8820 */ /* 0x000fe40000410000 */
[----:B------:R-:W1:Y:S01]  /*9b10*/  @!P1 MUFU.EX2 R8, R8 ;  /* 0x0000000800089308 */ /* 0x000e620000000800 */
[----:B--2---:R-:W-:-:S07]  /*9b20*/  @!P4 FADD.FTZ R9, R9, 1 ;  /* 0x3f8000000909c421 */ /* 0x004fce0000010000 */
[----:B------:R-:W2:Y:S01]  /*9b30*/  @!P3 MUFU.EX2 R3, R3 ;  /* 0x000000030003b308 */ /* 0x000ea20000000800 */
[----:B---3--:R-:W-:-:S07]  /*9b40*/  @!P5 FADD.FTZ R2, R2, 1 ;  /* 0x3f8000000202d421 */ /* 0x008fce0000010000 */
[----:B------:R3:W4:Y:S01]  /*9b50*/  @!P6 MUFU.RCP R12, R0 ;  /* 0x00000000000ce308 */ /* 0x0007220000001000 */
[----:B-1----:R-:W-:-:S07]  /*9b60*/  @!P1 FADD.FTZ R8, R8, 1 ;  /* 0x3f80000008089421 */ /* 0x002fce0000010000 */
[----:B------:R-:W1:Y:S01]  /*9b70*/  @!P2 MUFU.EX2 R4, R4 ;  /* 0x000000040004a308 */ /* 0x000e620000000800 */
[----:B--2---:R-:W-:Y:S01]  /*9b80*/  @!P3 FADD.FTZ R3, R3, 1 ;  /* 0x3f8000000303b421 */ /* 0x004fe20000010000 */
[--C-:B---3--:R-:W-:Y:S02]  /*9b90*/  HADD2.F32 R0, -RZ, R6.reuse.H0_H0 ;  /* 0x20000006ff007230 */ /* 0x108fe40000004100 */
[----:B------:R-:W-:-:S04]  /*9ba0*/  HADD2.F32 R6, -RZ, R6.H1_H1 ;  /* 0x30000006ff067230 */ /* 0x000fc80000004100 */
[----:B------:R-:W2:Y:S01]  /*9bb0*/  @!P5 MUFU.RCP R13, R2 ;  /* 0x00000002000dd308 */ /* 0x000ea20000001000 */
[----:B----4-:R-:W-:Y:S01]  /*9bc0*/  @!P6 FMUL.FTZ R49, R49, R12 ;  /* 0x0000000c3131e220 */ /* 0x010fe20000410000 */
[----:B------:R-:W-:Y:S01]  /*9bd0*/  FADD.FTZ R12, R0, UR7 ;  /* 0x00000007000c7e21 */ /* 0x000fe20008010000 */
[----:B------:R-:W-:Y:S01]  /*9be0*/  FSETP.GTU.FTZ.AND P6, PT, R5, 20, PT ;  /* 0x41a000000500780b */ /* 0x000fe20003fdc000 */
[----:B------:R-:W-:-:S04]  /*9bf0*/  FADD.FTZ R6, R6, UR7 ;  /* 0x0000000706067e21 */ /* 0x000fc80008010000 */
[----:B------:R-:W3:Y:S01]  /*9c00*/  @!P4 MUFU.RCP R9, R9 ;  /* 0x000000090009c308 */ /* 0x000ee20000001000 */
[----:B-1----:R-:W-:-:S07]  /*9c10*/  @!P2 FADD.FTZ R4, R4, 1 ;  /* 0x3f8000000404a421 */ /* 0x002fce0000010000 */
[----:B------:R1:W4:Y:S01]  /*9c20*/  @!P3 MUFU.RCP R14, R3 ;  /* 0x00000003000eb308 */ /* 0x0003220000001000 */
[----:B--2---:R-:W-:Y:S01]  /*9c30*/  @!P5 FMUL.FTZ R52, R52, R13 ;  /* 0x0000000d3434d220 */ /* 0x004fe20000410000 */
[----:B------:R-:W-:Y:S01]  /*9c40*/  FSETP.GTU.FTZ.AND P5, PT, R12, 20, PT ;  /* 0x41a000000c00780b */ /* 0x000fe20003fbc000 */
[----:B------:R-:W-:Y:S01]  /*9c50*/  @!P6 FMUL.FTZ R2, R5, -1.4426950216293334961 ;  /* 0xbfb8aa3b0502e820 */ /* 0x000fe20000410000 */
[----:B------:R-:W-:-:S04]  /*9c60*/  F2FP.F16.F32.PACK_AB R13, R41, R42 ;  /* 0x0000002a290d723e */ /* 0x000fc800000000ff */
[----:B------:R-:W2:Y:S01]  /*9c70*/  @!P1 MUFU.RCP R8, R8 ;  /* 0x0000000800089308 */ /* 0x000ea20000001000 */
[--C-:B-1----:R-:W-:Y:S02]  /*9c80*/  HADD2.F32 R3, -RZ, R7.reuse.H0_H0 ;  /* 0x20000007ff037230 */ /* 0x102fe40000004100 */
[----:B---3--:R-:W-:Y:S01]  /*9c90*/  @!P4 FMUL.FTZ R50, R50, R9 ;  /* 0x000000093232c220 */ /* 0x008fe20000410000 */
[----:B------:R-:W-:Y:S01]  /*9ca0*/  HADD2.F32 R7, -RZ, R7.H1_H1 ;  /* 0x30000007ff077230 */ /* 0x000fe20000004100 */
[----:B------:R-:W-:Y:S01]  /*9cb0*/  FSETP.GTU.FTZ.AND P4, PT, R11, 20, PT ;  /* 0x41a000000b00780b */ /* 0x000fe20003f9c000 */
[----:B------:R-:W-:Y:S01]  /*9cc0*/  FADD.FTZ R5, R3, UR7 ;  /* 0x0000000703057e21 */ /* 0x000fe20008010000 */
[----:B------:R-:W-:Y:S01]  /*9cd0*/  @!P5 FMUL.FTZ R3, R12, -1.4426950216293334961 ;  /* 0xbfb8aa3b0c03d820 */ /* 0x000fe20000410000 */
[----:B------:R-:W1:Y:S01]  /*9ce0*/  @!P0 MUFU.EX2 R10, R10 ;  /* 0x0000000a000a8308 */ /* 0x000e620000000800 */
[----:B------:R-:W-:Y:S01]  /*9cf0*/  FADD.FTZ R7, R7, UR7 ;  /* 0x0000000707077e21 */ /* 0x000fe20008010000 */
[----:B----4-:R-:W-:Y:S01]  /*9d00*/  @!P3 FMUL.FTZ R53, R53, R14 ;  /* 0x0000000e3535b220 */ /* 0x010fe20000410000 */
[----:B------:R-:W-:-:S02]  /*9d10*/  FSETP.GTU.FTZ.AND P3, PT, R6, 20, PT ;  /* 0x41a000000600780b */ /* 0x000fc40003f7c000 */
[----:B------:R-:W-:Y:S02]  /*9d20*/  F2FP.F16.F32.PACK_AB R14, R39, R40 ;  /* 0x00000028270e723e */ /* 0x000fe400000000ff */
[----:B------:R-:W-:Y:S01]  /*9d30*/  F2FP.F16.F32.PACK_AB R12, R43, R44 ;  /* 0x0000002c2b0c723e */ /* 0x000fe200000000ff */
[----:B------:R3:W4:Y:S01]  /*9d40*/  @!P2 MUFU.RCP R9, R4 ;  /* 0x000000040009a308 */ /* 0x0007220000001000 */
[----:B--2---:R-:W-:Y:S01]  /*9d50*/  @!P1 FMUL.FTZ R55, R55, R8 ;  /* 0x0000000837379220 */ /* 0x004fe20000410000 */
[----:B------:R-:W-:Y:S01]  /*9d60*/  FSETP.GTU.FTZ.AND P1, PT, R7, 20, PT ;  /* 0x41a000000700780b */ /* 0x000fe20003f3c000 */
[----:B------:R-:W-:Y:S01]  /*9d70*/  @!P4 FMUL.FTZ R0, R11, -1.4426950216293334961 ;  /* 0xbfb8aa3b0b00c820 */ /* 0x000fe20000410000 */
[----:B------:R-:W-:Y:S01]  /*9d80*/  F2FP.F16.F32.PACK_AB R39, R29, R30 ;  /* 0x0000001e1d27723e */ /* 0x000fe200000000ff */
[----:B------:R-:W-:Y:S03]  /*9d90*/  STS.128 [R119], R12 ;  /* 0x0000000c77007388 */ /* 0x000fe60000000c00 */
[----:B------:R-:W2:Y:S01]  /*9da0*/  @!P6 MUFU.EX2 R2, R2 ;  /* 0x000000020002e308 */ /* 0x000ea20000000800 */
[----:B-1----:R-:W-:Y:S01]  /*9db0*/  @!P0 FADD.FTZ R10, R10, 1 ;  /* 0x3f8000000a0a8421 */ /* 0x002fe20000010000 */
[----:B---3--:R-:W-:Y:S01]  /*9dc0*/  @!P3 FMUL.FTZ R4, R6, -1.4426950216293334961 ;  /* 0xbfb8aa3b0604b820 */ /* 0x008fe20000410000 */
[----:B------:R-:W-:Y:S01]  /*9dd0*/  STS.128 [R119+0x10], R36 ;  /* 0x0000102477007388 */ /* 0x000fe20000000c00 */
[----:B------:R-:W-:Y:S01]  /*9de0*/  NOP ;  /* 0x0000000000007918 */ /* 0x000fe20000000000 */
[----:B----4-:R-:W-:Y:S01]  /*9df0*/  @!P2 FMUL.FTZ R54, R54, R9 ;  /* 0x000000093636a220 */ /* 0x010fe20000410000 */
[----:B------:R-:W-:Y:S01]  /*9e00*/  FSETP.GTU.FTZ.AND P2, PT, R5, 20, PT ;  /* 0x41a000000500780b */ /* 0x000fe20003f5c000 */
[----:B------:R-:W-:Y:S01]  /*9e10*/  @!P1 FMUL.FTZ R6, R7, -1.4426950216293334961 ;  /* 0xbfb8aa3b07069820 */ /* 0x000fe20000410000 */
[----:B------:R-:W-:Y:S01]  /*9e20*/  LDS.128 R12, [R120+0x200] ;  /* 0x00020000780c7984 */ /* 0x000fe20000000c00 */
[----:B------:R1:W3:Y:S01]  /*9e30*/  @!P0 MUFU.RCP R7, R10 ;  /* 0x0000000a00078308 */ /* 0x0002e20000001000 */
[----:B--2---:R-:W-:-:S07]  /*9e40*/  @!P6 FADD.FTZ R2, R2, 1 ;  /* 0x3f8000000202e421 */ /* 0x004fce0000010000 */
[----:B------:R-:W2:Y:S01]  /*9e50*/  @!P5 MUFU.EX2 R3, R3 ;  /* 0x000000030003d308 */ /* 0x000ea20000000800 */
[----:B-1----:R-:W1:Y:S01]  /*9e60*/  LDS.128 R8, [R120] ;  /* 0x0000000078087984 */ /* 0x002e620000000c00 */
[----:B------:R-:W-:-:S06]  /*9e70*/  @!P2 FMUL.FTZ R5, R5, -1.4426950216293334961 ;  /* 0xbfb8aa3b0505a820 */ /* 0x000fcc0000410000 */
[----:B------:R-:W4:Y:S01]  /*9e80*/  @!P4 MUFU.EX2 R0, R0 ;  /* 0x000000000000c308 */ /* 0x000f220000000800 */
[----:B---3--:R-:W-:Y:S01]  /*9e90*/  @!P0 FMUL.FTZ R58, R58, R7 ;  /* 0x000000073a3a8220 */ /* 0x008fe20000410000 */
[----:B------:R-:W-:-:S04]  /*9ea0*/  IADD3 R7, PT, PT, R125, R124, RZ ;  /* 0x0000007c7d077210 */ /* 0x000fc80007ffe0ff */
[----:B------:R-:W-:Y:S02]  /*9eb0*/  F2FP.F16.F32.PACK_AB R20, R58, R55 ;  /* 0x000000373a14723e */ /* 0x000fe400000000ff */
[----:B------:R-:W3:Y:S01]  /*9ec0*/  @!P3 MUFU.EX2 R4, R4 ;  /* 0x000000040004b308 */ /* 0x000ee20000000800 */
[----:B--2---:R-:W-:-:S07]  /*9ed0*/  @!P5 FADD.FTZ R3, R3, 1 ;  /* 0x3f8000000303d421 */ /* 0x004fce0000010000 */
[----:B------:R-:W2:Y:S01]  /*9ee0*/  @!P2 MUFU.EX2 R5, R5 ;  /* 0x000000050005a308 */ /* 0x000ea20000000800 */
[----:B----4-:R-:W-:-:S07]  /*9ef0*/  @!P4 FADD.FTZ R0, R0, 1 ;  /* 0x3f8000000000c421 */ /* 0x010fce0000010000 */
[----:B------:R-:W4:Y:S01]  /*9f00*/  @!P1 MUFU.EX2 R6, R6 ;  /* 0x0000000600069308 */ /* 0x000f220000000800 */
[----:B---3--:R-:W-:-:S07]  /*9f10*/  @!P3 FADD.FTZ R4, R4, 1 ;  /* 0x3f8000000404b421 */ /* 0x008fce0000010000 */
[----:B------:R3:W5:Y:S01]  /*9f20*/  @!P6 MUFU.RCP R17, R2 ;  /* 0x000000020011e308 */ /* 0x0007620000001000 */
[----:B--2---:R-:W-:-:S07]  /*9f30*/  @!P2 FADD.FTZ R5, R5, 1 ;  /* 0x3f8000000505a421 */ /* 0x004fce0000010000 */
[----:B------:R2:W0:Y:S01]  /*9f40*/  @!P5 MUFU.RCP R16, R3 ;  /* 0x000000030010d308 */ /* 0x0004220000001000 */
[----:B---3--:R-:W-:Y:S01]  /*9f50*/  MOV R2, UR27 ;  /* 0x0000001b00027c02 */ /* 0x008fe20008000f00 */
[----:B----4-:R-:W-:-:S06]  /*9f60*/  @!P1 FADD.FTZ R6, R6, 1 ;  /* 0x3f80000006069421 */ /* 0x010fcc0000010000 */
[----:B------:R-:W3:Y:S01]  /*9f70*/  @!P4 MUFU.RCP R0, R0 ;  /* 0x000000000000c308 */ /* 0x000ee20000001000 */
[----:B--2---:R-:W-:Y:S01]  /*9f80*/  MOV R3, UR26 ;  /* 0x0000001a00037c02 */ /* 0x004fe20008000f00 */
[----:B-----5:R-:W-:Y:S01]  /*9f90*/  @!P6 FMUL.FTZ R84, R84, R17 ;  /* 0x000000115454e220 */ /* 0x020fe20000410000 */
[----:B------:R-:W2:Y:S01]  /*9fa0*/  LDCU.64 UR26, c[0x0][0x518] ;  /* 0x0000a300ff1a77ac */ /* 0x000ea20008000a00 */
[----:B------:R-:W-:Y:S01]  /*9fb0*/  F2FP.F16.F32.PACK_AB R17, R50, R47 ;  /* 0x0000002f3211723e */ /* 0x000fe200000000ff */
[----:B------:R-:W-:-:S03]  /*9fc0*/  IMAD.WIDE.U32 R2, R7, 0x10, R2 ;  /* 0x0000001007027825 */ /* 0x000fc600078e0002 */
[----:B------:R-:W4:Y:S01]  /*9fd0*/  @!P3 MUFU.RCP R19, R4 ;  /* 0x000000040013b308 */ /* 0x000f220000001000 */
[----:B0-----:R-:W-:Y:S01]  /*9fe0*/  @!P5 FMUL.FTZ R85, R85, R16 ;  /* 0x000000105555d220 */ /* 0x001fe20000410000 */
[----:B------:R-:W-:Y:S01]  /*9ff0*/  F2FP.F16.F32.PACK_AB R16, R46, R45 ;  /* 0x0000002d2e10723e */ /* 0x000fe200000000ff */
[----:B-1----:R-:W-:Y:S04]  /*a000*/  STG.E.128 desc[UR24][R2.64], R8 ;  /* 0x0000000802007986 */ /* 0x002fe8000c101d18 */
[----:B------:R0:W-:Y:S01]  /*a010*/  STG.E.128 desc[UR24][R2.64+0x200], R12 ;  /* 0x0002000c02007986 */ /* 0x0001e2000c101d18 */
[----:B------:R1:W5:Y:S01]  /*a020*/  @!P2 MUFU.RCP R18, R5 ;  /* 0x000000050012a308 */ /* 0x0003620000001000 */
[----:B---3--:R-:W-:Y:S01]  /*a030*/  @!P4 FMUL.FTZ R57, R57, R0 ;  /* 0x000000003939c220 */ /* 0x008fe20000410000 */
[----:B--2---:R-:W-:-:S06]  /*a040*/  UIMAD.WIDE.U32 UR28, UR30, UR26, UR28 ;  /* 0x0000001a1e1c72a5 */ /* 0x004fcc000f8e001c */
[----:B------:R-:W2:Y:S01]  /*a050*/  @!P1 MUFU.RCP R21, R6 ;  /* 0x0000000600159308 */ /* 0x000ea20000001000 */
[----:B----4-:R-:W-:Y:S01]  /*a060*/  @!P3 FMUL.FTZ R86, R86, R19 ;  /* 0x000000135656b220 */ /* 0x010fe20000410000 */
[----:B------:R-:W-:Y:S01]  /*a070*/  F2FP.F16.F32.PACK_AB R19, R54, R53 ;  /* 0x000000353613723e */ /* 0x000fe200000000ff */
[----:B-1----:R-:W-:Y:S01]  /*a080*/  FADD.FTZ R5, R45, R128 ;  /* 0x000000802d057221 */ /* 0x002fe20000010000 */
[----:B------:R-:W-:Y:S02]  /*a090*/  UIMAD UR27, UR30, UR27, UR29 ;  /* 0x0000001b1e1b72a4 */ /* 0x000fe4000f8e021d */
[----:B------:R-:W-:Y:S01]  /*a0a0*/  F2FP.F16.F32.PACK_AB R22, R86, R85 ;  /* 0x000000555616723e */ /* 0x000fe200000000ff */
[----:B------:R-:W-:Y:S01]  /*a0b0*/  FADD.FTZ R0, R5, R46 ;  /* 0x0000002e05007221 */ /* 0x000fe20000010000 */
[----:B------:R-:W-:Y:S01]  /*a0c0*/  UMOV UR26, UR28 ;  /* 0x0000001c001a7c82 */ /* 0x000fe20008000000 */
[----:B-----5:R-:W-:Y:S01]  /*a0d0*/  @!P2 FMUL.FTZ R87, R87, R18 ;  /* 0x000000125757a220 */ /* 0x020fe20000410000 */
[----:B------:R-:W-:Y:S01]  /*a0e0*/  F2FP.F16.F32.PACK_AB R18, R52, R49 ;  /* 0x000000313412723e */ /* 0x000fe200000000ff */
[----:B------:R-:W-:Y:S01]  /*a0f0*/  BAR.SYNC.DEFER_BLOCKING 0x0 ;  /* 0x0000000000007b1d */ /* 0x000fe20000010000 */
[----:B------:R-:W-:Y:S01]  /*a100*/  FADD.FTZ R5, R0, R47 ;  /* 0x0000002f00057221 */ /* 0x000fe20000010000 */
[----:B------:R-:W-:-:S03]  /*a110*/  UIMAD.WIDE.U32 UR26, UR9, UR32, UR26 ;  /* 0x00000020091a72a5 */ /* 0x000fc6000f8e001a */
[----:B------:R-:W-:Y:S01]  /*a120*/  FADD.FTZ R50, R5, R50 ;  /* 0x0000003205327221 */ /* 0x000fe20000010000 */
[----:B--2---:R-:W-:Y:S01]  /*a130*/  @!P1 FMUL.FTZ R90, R90, R21 ;  /* 0x000000155a5a9220 */ /* 0x004fe20000410000 */
[----:B------:R-:W-:Y:S01]  /*a140*/  F2FP.F16.F32.PACK_AB R21, R84, R57 ;  /* 0x000000395415723e */ /* 0x000fe200000000ff */
[----:B------:R-:W-:Y:S01]  /*a150*/  UIMAD UR28, UR9, UR33, UR27 ;  /* 0x00000021091c72a4 */ /* 0x000fe2000f8e021b */
[----:B------:R-:W-:Y:S01]  /*a160*/  FADD.FTZ R49, R50, R49 ;  /* 0x0000003132317221 */ /* 0x000fe20000010000 */
[----:B------:R-:W-:Y:S01]  /*a170*/  ULEA UR27, UP0, UR26, UR34, 0x1 ;  /* 0x000000221a1b7291 */ /* 0x000fe2000f8008ff */
[----:B------:R-:W-:Y:S02]  /*a180*/  F2FP.F16.F32.PACK_AB R23, R90, R87 ;  /* 0x000000575a17723e */ /* 0x000fe400000000ff */
[----:B------:R-:W-:Y:S01]  /*a190*/  FADD.FTZ R52, R49, R52 ;  /* 0x0000003431347221 */ /* 0x000fe20000010000 */
[----:B------:R-:W-:Y:S02]  /*a1a0*/  ULEA.HI.X UR26, UR26, UR35, UR28, 0x1, UP0 ;  /* 0x000000231a1a7291 */ /* 0x000fe400080f0c1c */
[----:B0-----:R-:W-:Y:S01]  /*a1b0*/  MOV R2, UR27 ;  /* 0x0000001b00027c02 */ /* 0x001fe20008000f00 */
[----:B------:R-:W-:Y:S01]  /*a1c0*/  FADD.FTZ R53, R52, R53 ;  /* 0x0000003534357221 */ /* 0x000fe20000010000 */
[----:B------:R-:W-:-:S02]  /*a1d0*/  UIADD3 UR22, UP0, UPT, UR22, -0x1000, URZ ;  /* 0xfffff00016167890 */ /* 0x000fc4000ff1e0ff */
[----:B------:R-:W-:Y:S01]  /*a1e0*/  MOV R3, UR26 ;  /* 0x0000001a00037c02 */ /* 0x000fe20008000f00 */
[----:B------:R-:W-:Y:S01]  /*a1f0*/  FADD.FTZ R54, R53, R54 ;  /* 0x0000003635367221 */ /* 0x000fe20000010000 */
[----:B------:R-:W-:Y:S01]  /*a200*/  UIADD3.X UR23, UPT, UPT, UR23, -0x1, URZ, UP0, !UPT ;  /* 0xffffffff17177890 */ /* 0x000fe200087fe4ff */
[----:B------:R-:W-:Y:S02]  /*a210*/  STS.128 [R119], R16 ;  /* 0x0000001077007388 */ /* 0x000fe40000000c00 */
[----:B------:R-:W-:Y:S01]  /*a220*/  FADD.FTZ R55, R54, R55 ;  /* 0x0000003736377221 */ /* 0x000fe20000010000 */
[----:B------:R-:W-:Y:S01]  /*a230*/  IMAD.WIDE.U32 R2, R7, 0x10, R2 ;  /* 0x0000001007027825 */ /* 0x000fe200078e0002 */
[----:B------:R-:W-:Y:S01]  /*a240*/  UISETP.GT.AND UP0, UPT, UR16, 0x1, UPT ;  /* 0x000000011000788c */ /* 0x000fe2000bf04270 */
[----:B------:R-:W-:Y:S01]  /*a250*/  STS.128 [R119+0x10], R20 ;  /* 0x0000101477007388 */ /* 0x000fe20000000c00 */
[----:B------:R-:W-:-:S03]  /*a260*/  NOP ;  /* 0x0000000000007918 */ /* 0x000fc60000000000 */
[----:B------:R-:W0:Y:S01]  /*a270*/  LDS.128 R8, [R120] ;  /* 0x0000000078087984 */ /* 0x000e220000000c00 */
[----:B------:R-:W-:Y:S01]  /*a280*/  FADD.FTZ R58, R55, R58 ;  /* 0x0000003a373a7221 */ /* 0x000fe20000010000 */
[----:B------:R-:W-:Y:S02]  /*a290*/  UMOV UR16, UR8 ;  /* 0x0000000800107c82 */ /* 0x000fe40008000000 */
[----:B------:R-:W1:Y:S01]  /*a2a0*/  LDS.128 R24, [R120+0x200] ;  /* 0x0002000078187984 */ /* 0x000e620000000c00 */
[----:B------:R-:W-:-:S04]  /*a2b0*/  FADD.FTZ R57, R58, R57 ;  /* 0x000000393a397221 */ /* 0x000fc80000010000 */
[----:B------:R-:W-:-:S04]  /*a2c0*/  FADD.FTZ R84, R57, R84 ;  /* 0x0000005439547221 */ /* 0x000fc80000010000 */
[----:B------:R-:W-:-:S04]  /*a2d0*/  FADD.FTZ R85, R84, R85 ;  /* 0x0000005554557221 */ /* 0x000fc80000010000 */
[----:B------:R-:W-:-:S04]  /*a2e0*/  FADD.FTZ R86, R85, R86 ;  /* 0x0000005655567221 */ /* 0x000fc80000010000 */
[----:B------:R-:W-:-:S04]  /*a2f0*/  FADD.FTZ R87, R86, R87 ;  /* 0x0000005756577221 */ /* 0x000fc80000010000 */
[----:B------:R-:W-:Y:S01]  /*a300*/  FADD.FTZ R128, R87, R90 ;  /* 0x0000005a57807221 */ /* 0x000fe20000010000 */
[----:B0-----:R0:W-:Y:S04]  /*a310*/  STG.E.128 desc[UR24][R2.64], R8 ;  /* 0x0000000802007986 */ /* 0x0011e8000c101d18 */
[----:B-1----:R0:W-:Y:S01]  /*a320*/  STG.E.128 desc[UR24][R2.64+0x200], R24 ;  /* 0x0002001802007986 */ /* 0x0021e2000c101d18 */
[----:B------:R-:W-:Y:S05]  /*a330*/  BRA.U UP0, `(.L_x_3429) ;  /* 0xffffff6100d47547 */ /* 0x000fea000b83ffff */
.L_x_3361:
        /* <DEDUP_REMOVED lines=44> */
.L_x_3431:
[----:B------:R-:W-:Y:S05]  /*a600*/  BSYNC.RECONVERGENT B0 ;  /* 0x0000000000007941 */ /* 0x000fea0003800200 */
.L_x_3430:
[----:B------:R-:W-:Y:S01]  /*a610*/  UISETP.NE.U32.AND UP0, UPT, UR12, URZ, UPT ;  /* 0x000000ff0c00728c */ /* 0x000fe2000bf05070 */
[----:B0-----:R-:W-:-:S03]  /*a620*/  ISETP.GE.AND P0, PT, R11, UR38, PT ;  /* 0x000000260b007c0c */ /* 0x001fc6000bf06270 */
[----:B------:R-:W-:-:S09]  /*a630*/  UISETP.NE.AND.EX UP0, UPT, UR13, URZ, UPT, UP0 ;  /* 0x000000ff0d00728c */ /* 0x000fd2000bf05300 */
[----:B------:R-:W-:Y:S05]  /*a640*/  BRA.U !UP0, `(.L_x_3432) ;  /* 0x00000001089c7547 */ /* 0x000fea000b800000 */
[----:B------:R-:W-:Y:S06]  /*a650*/  BAR.SYNC.DEFER_BLOCKING 0x0 ;  /* 0x0000000000007b1d */ /* 0x000fec0000010000 */
[----:B------:R-:W-:Y:S01]  /*a660*/  BSSY.RECONVERGENT B0, `(.L_x_3432) ;  /* 0x0000025000007945 */ /* 0x000fe20003800200 */
[----:B--2---:R-:W0:Y:S01]  /*a670*/  SHFL.DOWN P1, R3, R128, 0x1, 0x1f ;  /* 0x08201f0080037f89 */ /* 0x004e220000020000 */
[----:B------:R-:W2:Y:S01]  /*a680*/  S2R R4, SR_LANEID ;  /* 0x0000000000047919 */ /* 0x000ea20000000000 */
[----:B0-----:R-:W-:-:S05]  /*a690*/  @P1 FADD R3, R3, R128 ;  /* 0x0000008003031221 */ /* 0x001fca0000000000 */
[----:B-1----:R-:W0:Y:S01]  /*a6a0*/  SHFL.DOWN P1, R0, R3, 0x2, 0x1f ;  /* 0x08401f0003007f89 */ /* 0x002e220000020000 */
[----:B--2---:R-:W-:Y:S02]  /*a6b0*/  ISETP.NE.AND P2, PT, R4, RZ, PT ;  /* 0x000000ff0400720c */ /* 0x004fe40003f45270 */
        /* <DEDUP_REMOVED lines=31> */
.L_x_3433:
[----:B------:R-:W-:Y:S05]  /*a8b0*/  BSYNC.RECONVERGENT B0 ;  /* 0x0000000000007941 */ /* 0x000fea0003800200 */
.L_x_3432:
        /* <DEDUP_REMOVED lines=22> */
.L_x_3435:
[C---:B-1----:R-:W-:Y:S01]  /*aa20*/  LEA R0, R11.reuse, UR17, 0x3 ;  /* 0x000000110b007c11 */ /* 0x042fe2000f8e18ff */
[C---:B----4-:R-:W-:Y:S01]  /*aa30*/  IMAD.WIDE.U32 R6, R11.reuse, UR40, RZ ;  /* 0x000000280b067c25 */ /* 0x050fe2000f8e00ff */
[----:B--2---:R-:W-:Y:S02]  /*aa40*/  MOV R2, UR12 ;  /* 0x0000000c00027c02 */ /* 0x004fe40008000f00 */
        /* <DEDUP_REMOVED lines=63> */
.L_x_3434:
[----:B------:R-:W-:Y:S05]  /*ae40*/  EXIT ;  /* 0x000000000000794d */ /* 0x000fea0003800000 */
.L_x_3399:
[----:B------:R-:W-:Y:S01]  /*ae50*/  HFMA2 R199, -RZ, RZ, 0, 5.9604644775390625e-08 ;  /* 0x00000001ffc77431 */ /* 0x000fe200000001ff */
[----:B------:R-:W-:Y:S02]  /*ae60*/  MOV R200, R82 ;  /* 0x0000005200c87202 */ /* 0x000fe40000000f00 */
[----:B------:R-:W-:Y:S02]  /*ae70*/  MOV R202, RZ ;  /* 0x000000ff00ca7202 */ /* 0x000fe40000000f00 */
[----:B------:R-:W-:-:S07]  /*ae80*/  MOV R75, 0xffffffff ;  /* 0xffffffff004b7802 */ /* 0x000fce0000000f00 */
[----:B01---5:R-:W-:Y:S05]  /*ae90*/  WARPSYNC.COLLECTIVE R75, `(.L_x_3436) ;  /* 0x000000004b087348 */ /* 0x023fea0003c00000 */
[----:B------:R2:W3:Y:S02]  /*aea0*/  SHFL.UP P6, R196, R200, R199, R202 ;  /* 0x040000c7c8c47389 */ /* 0x0004e400000c00ca */
[----:B0123-5:R-:W-:Y:S05]  /*aeb0*/  ENDCOLLECTIVE ;  /* 0x000000000000791b */ /* 0x02ffea0003800000 */
.L_x_3436:
[----:B------:R-:W-:Y:S02]  /*aec0*/  MOV R200, R83 ;  /* 0x0000005300c87202 */ /* 0x000fe40000000f00 */
[----:B------:R-:W-:-:S07]  /*aed0*/  MOV R72, R196 ;  /* 0x000000c400487202 */ /* 0x000fce0000000f00 */
[----:B------:R-:W-:Y:S05]  /*aee0*/  WARPSYNC.COLLECTIVE R75, `(.L_x_3437) ;  /* 0x000000004b087348 */ /* 0x000fea0003c00000 */
[----:B------:R0:W1:Y:S02]  /*aef0*/  SHFL.UP P6, R196, R200, R199, R202 ;  /* 0x040000c7c8c47389 */ /* 0x00006400000c00ca */
[----:B01----:R-:W-:Y:S05]  /*af00*/  ENDCOLLECTIVE ;  /* 0x000000000000791b */ /* 0x003fea0003800000 */
.L_x_3437:
[----:B------:R-:W-:Y:S02]  /*af10*/  MOV R200, R191 ;  /* 0x000000bf00c87202 */ /* 0x000fe40000000f00 */
[----:B------:R-:W-:-:S07]  /*af20*/  MOV R73, R196 ;  /* 0x000000c400497202 */ /* 0x000fce0000000f00 */
[----:B------:R-:W-:Y:S05]  /*af30*/  WARPSYNC.COLLECTIVE R75, `(.L_x_3438) ;  /* 0x000000004b087348 */ /* 0x000fea0003c00000 */
[----:B------:R0:W1:Y:S02]  /*af40*/  SHFL.UP P6, R196, R200, R199, R202 ;  /* 0x040000c7c8c47389 */ /* 0x00006400000c00ca */
[----:B01----:R-:W-:Y:S05]  /*af50*/  ENDCOLLECTIVE ;  /* 0x000000000000791b */ /* 0x003fea0003800000 */
.L_x_3438:
[----:B------:R-:W-:Y:S02]  /*af60*/  MOV R200, R194 ;  /* 0x000000c200c87202 */ /* 0x000fe40000000f00 */
[----:B------:R-:W-:-:S07]  /*af70*/  MOV R74, R196 ;  /* 0x000000c4004a7202 */ /* 0x000fce0000000f00 */
[----:B------:R-:W-:Y:S05]  /*af80*/  WARPSYNC.COLLECTIVE R75, `(.L_x_3439) ;  /* 0x000000004b087348 */ /* 0x000fea0003c00000 */
[----:B------:R0:W1:Y:S02]  /*af90*/  SHFL.UP P6, R196, R200, R199, R202 ;  /* 0x040000c7c8c47389 */ /* 0x00006400000c00ca */
[----:B01----:R-:W-:Y:S05]  /*afa0*/  ENDCOLLECTIVE ;  /* 0x000000000000791b */ /* 0x003fea0003800000 */
.L_x_3439:
        /* <DEDUP_REMOVED lines=16> */
.L_x_3440:
[----:B------:R-:W-:Y:S02]  /*b0b0*/  MOV R200, R83 ;  /* 0x0000005300c87202 */ /* 0x000fe40000000f00 */
[----:B------:R-:W-:-:S07]  /*b0c0*/  MOV R72, R196 ;  /* 0x000000c400487202 */ /* 0x000fce0000000f00 */
[----:B------:R-:W-:Y:S05]  /*b0d0*/  WARPSYNC.COLLECTIVE R75, `(.L_x_3441) ;  /* 0x000000004b087348 */ /* 0x000fea0003c00000 */
[----:B------:R0:W1:Y:S02]  /*b0e0*/  SHFL.UP P6, R196, R200, R199, R202 ;  /* 0x040000c7c8c47389 */ /* 0x00006400000c00ca */
[----:B01----:R-:W-:Y:S05]  /*b0f0*/  ENDCOLLECTIVE ;  /* 0x000000000000791b */ /* 0x003fea0003800000 */
.L_x_3441:
[----:B------:R-:W-:Y:S02]  /*b100*/  MOV R200, R191 ;  /* 0x000000bf00c87202 */ /* 0x000fe40000000f00 */
[----:B------:R-:W-:-:S07]  /*b110*/  MOV R73, R196 ;  /* 0x000000c400497202 */ /* 0x000fce0000000f00 */
[----:B------:R-:W-:Y:S05]  /*b120*/  WARPSYNC.COLLECTIVE R75, `(.L_x_3442) ;  /* 0x000000004b087348 */ /* 0x000fea0003c00000 */
[----:B------:R0:W1:Y:S02]  /*b130*/  SHFL.UP P6, R196, R200, R199, R202 ;  /* 0x040000c7c8c47389 */ /* 0x00006400000c00ca */
[----:B01----:R-:W-:Y:S05]  /*b140*/  ENDCOLLECTIVE ;  /* 0x000000000000791b */ /* 0x003fea0003800000 */
.L_x_3442:
[----:B------:R-:W-:Y:S02]  /*b150*/  MOV R200, R194 ;  /* 0x000000c200c87202 */ /* 0x000fe40000000f00 */
[----:B------:R-:W-:-:S07]  /*b160*/  MOV R74, R196 ;  /* 0x000000c4004a7202 */ /* 0x000fce0000000f00 */
[----:B------:R-:W-:Y:S05]  /*b170*/  WARPSYNC.COLLECTIVE R75, `(.L_x_3443) ;  /* 0x000000004b087348 */ /* 0x000fea0003c00000 */
[----:B------:R0:W1:Y:S02]  /*b180*/  SHFL.UP P6, R196, R200, R199, R202 ;  /* 0x040000c7c8c47389 */ /* 0x00006400000c00ca */
[----:B01----:R-:W-:Y:S05]  /*b190*/  ENDCOLLECTIVE ;  /* 0x000000000000791b */ /* 0x003fea0003800000 */
.L_x_3443:
        /* <DEDUP_REMOVED lines=16> */
.L_x_3444:
[----:B------:R-:W-:Y:S02]  /*b2a0*/  MOV R200, R83 ;  /* 0x0000005300c87202 */ /* 0x000fe40000000f00 */
[----:B------:R-:W-:-:S07]  /*b2b0*/  MOV R72, R196 ;  /* 0x000000c400487202 */ /* 0x000fce0000000f00 */
[----:B------:R-:W-:Y:S05]  /*b2c0*/  WARPSYNC.COLLECTIVE R75, `(.L_x_3445) ;  /* 0x000000004b087348 */ /* 0x000fea0003c00000 */
[----:B------:R0:W1:Y:S02]  /*b2d0*/  SHFL.UP P6, R196, R200, R199, R202 ;  /* 0x040000c7c8c47389 */ /* 0x00006400000c00ca */
[----:B01----:R-:W-:Y:S05]  /*b2e0*/  ENDCOLLECTIVE ;  /* 0x000000000000791b */ /* 0x003fea0003800000 */
.L_x_3445:
[----:B------:R-:W-:Y:S02]  /*b2f0*/  MOV R200, R191 ;  /* 0x000000bf00c87202 */ /* 0x000fe40000000f00 */
[----:B------:R-:W-:-:S07]  /*b300*/  MOV R73, R196 ;  /* 0x000000c400497202 */ /* 0x000fce0000000f00 */
[----:B------:R-:W-:Y:S05]  /*b310*/  WARPSYNC.COLLECTIVE R75, `(.L_x_3446) ;  /* 0x000000004b087348 */ /* 0x000fea0003c00000 */
[----:B------:R0:W1:Y:S02]  /*b320*/  SHFL.UP P6, R196, R200, R199, R202 ;  /* 0x040000c7c8c47389 */ /* 0x00006400000c00ca */
[----:B01----:R-:W-:Y:S05]  /*b330*/  ENDCOLLECTIVE ;  /* 0x000000000000791b */ /* 0x003fea0003800000 */
.L_x_3446:
[----:B------:R-:W-:Y:S02]  /*b340*/  MOV R200, R194 ;  /* 0x000000c200c87202 */ /* 0x000fe40000000f00 */
[----:B------:R-:W-:-:S07]  /*b350*/  MOV R74, R196 ;  /* 0x000000c4004a7202 */ /* 0x000fce0000000f00 */
[----:B------:R-:W-:Y:S05]  /*b360*/  WARPSYNC.COLLECTIVE R75, `(.L_x_3447) ;  /* 0x000000004b087348 */ /* 0x000fea0003c00000 */
[----:B------:R0:W1:Y:S02]  /*b370*/  SHFL.UP P6, R196, R200, R199, R202 ;  /* 0x040000c7c8c47389 */ /* 0x00006400000c00ca */
[----:B01----:R-:W-:Y:S05]  /*b380*/  ENDCOLLECTIVE ;  /* 0x000000000000791b */ /* 0x003fea0003800000 */
.L_x_3447:
        /* <DEDUP_REMOVED lines=16> */
.L_x_3448:
[----:B------:R-:W-:Y:S02]  /*b490*/  MOV R200, R83 ;  /* 0x0000005300c87202 */ /* 0x000fe40000000f00 */
[----:B------:R-:W-:-:S07]  /*b4a0*/  MOV R72, R196 ;  /* 0x000000c400487202 */ /* 0x000fce0000000f00 */
[----:B------:R-:W-:Y:S05]  /*b4b0*/  WARPSYNC.COLLECTIVE R75, `(.L_x_3449) ;  /* 0x000000004b087348 */ /* 0x000fea0003c00000 */
[----:B------:R0:W1:Y:S02]  /*b4c0*/  SHFL.UP P6, R196, R200, R199, R202 ;  /* 0x040000c7c8c47389 */ /* 0x00006400000c00ca */
[----:B01----:R-:W-:Y:S05]  /*b4d0*/  ENDCOLLECTIVE ;  /* 0x000000000000791b */ /* 0x003fea0003800000 */
.L_x_3449:
[----:B------:R-:W-:Y:S02]  /*b4e0*/  MOV R200, R191 ;  /* 0x000000bf00c87202 */ /* 0x000fe40000000f00 */
[----:B------:R-:W-:-:S07]  /*b4f0*/  MOV R73, R196 ;  /* 0x000000c400497202 */ /* 0x000fce0000000f00 */
[----:B------:R-:W-:Y:S05]  /*b500*/  WARPSYNC.COLLECTIVE R75, `(.L_x_3450) ;  /* 0x000000004b087348 */ /* 0x000fea0003c00000 */
[----:B------:R0:W1:Y:S02]  /*b510*/  SHFL.UP P6, R196, R200, R199, R202 ;  /* 0x040000c7c8c47389 */ /* 0x00006400000c00ca */
[----:B01----:R-:W-:Y:S05]  /*b520*/  ENDCOLLECTIVE ;  /* 0x000000000000791b */ /* 0x003fea0003800000 */
.L_x_3450:
[----:B------:R-:W-:Y:S02]  /*b530*/  MOV R200, R194 ;  /* 0x000000c200c87202 */ /* 0x000fe40000000f00 */
[----:B------:R-:W-:-:S07]  /*b540*/  MOV R74, R196 ;  /* 0x000000c4004a7202 */ /* 0x000fce0000000f00 */
[----:B------:R-:W-:Y:S05]  /*b550*/  WARPSYNC.COLLECTIVE R75, `(.L_x_3451) ;  /* 0x000000004b087348 */ /* 0x000fea0003c00000 */
[----:B------:R0:W1:Y:S02]  /*b560*/  SHFL.UP P6, R196, R200, R199, R202 ;  /* 0x040000c7c8c47389 */ /* 0x00006400000c00ca */
[----:B01----:R-:W-:Y:S05]  /*b570*/  ENDCOLLECTIVE ;  /* 0x000000000000791b */ /* 0x003fea0003800000 */
.L_x_3451:
        /* <DEDUP_REMOVED lines=16> */
.L_x_3452:
[----:B------:R-:W-:Y:S02]  /*b680*/  MOV R200, R83 ;  /* 0x0000005300c87202 */ /* 0x000fe40000000f00 */
[----:B------:R-:W-:-:S07]  /*b690*/  MOV R72, R196 ;  /* 0x000000c400487202 */ /* 0x000fce0000000f00 */
[----:B------:R-:W-:Y:S05]  /*b6a0*/  WARPSYNC.COLLECTIVE R75, `(.L_x_3453) ;  /* 0x000000004b087348 */ /* 0x000fea0003c00000 */
[----:B------:R0:W1:Y:S02]  /*b6b0*/  SHFL.UP P6, R196, R200, R199, R202 ;  /* 0x040000c7c8c47389 */ /* 0x00006400000c00ca */
[----:B01----:R-:W-:Y:S05]  /*b6c0*/  ENDCOLLECTIVE ;  /* 0x000000000000791b */ /* 0x003fea0003800000 */
.L_x_3453:
[----:B------:R-:W-:Y:S02]  /*b6d0*/  MOV R200, R191 ;  /* 0x000000bf00c87202 */ /* 0x000fe40000000f00 */
[----:B------:R-:W-:-:S07]  /*b6e0*/  MOV R73, R196 ;  /* 0x000000c400497202 */ /* 0x000fce0000000f00 */
[----:B------:R-:W-:Y:S05]  /*b6f0*/  WARPSYNC.COLLECTIVE R75, `(.L_x_3454) ;  /* 0x000000004b087348 */ /* 0x000fea0003c00000 */
[----:B------:R0:W1:Y:S02]  /*b700*/  SHFL.UP P6, R196, R200, R199, R202 ;  /* 0x040000c7c8c47389 */ /* 0x00006400000c00ca */
[----:B01----:R-:W-:Y:S05]  /*b710*/  ENDCOLLECTIVE ;  /* 0x000000000000791b */ /* 0x003fea0003800000 */
.L_x_3454:
[----:B------:R-:W-:Y:S02]  /*b720*/  MOV R200, R194 ;  /* 0x000000c200c87202 */ /* 0x000fe40000000f00 */
[----:B------:R-:W-:-:S07]  /*b730*/  MOV R74, R196 ;  /* 0x000000c4004a7202 */ /* 0x000fce0000000f00 */
[----:B------:R-:W-:Y:S05]  /*b740*/  WARPSYNC.COLLECTIVE R75, `(.L_x_3455) ;  /* 0x000000004b087348 */ /* 0x000fea0003c00000 */
[----:B------:R0:W1:Y:S02]  /*b750*/  SHFL.UP P6, R196, R200, R199, R202 ;  /* 0x040000c7c8c47389 */ /* 0x00006400000c00ca */
[----:B01----:R-:W-:Y:S05]  /*b760*/  ENDCOLLECTIVE ;  /* 0x000000000000791b */ /* 0x003fea0003800000 */
.L_x_3455:
[----:B------:R-:W-:Y:S01]  /*b770*/  MOV R195, R196 ;  /* 0x000000c400c37202 */ /* 0x000fe20000000f00 */
[----:B------:R-:W-:Y:S06]  /*b780*/  BRA `(.L_x_3456) ;  /* 0xffffff9800dc7947 */ /* 0x000fec000383ffff */
.L_x_3400:
        /* <DEDUP_REMOVED lines=8> */
.L_x_3458:
[----:B------:R-:W-:Y:S05]  /*b810*/  BSYNC B0 ;  /* 0x0000000000007941 */ /* 0x000fea0003800000 */
.L_x_3457:
[----:B------:R-:W-:Y:S05]  /*b820*/  BRA `(.L_x_3459) ;  /* 0xffffff9800e87947 */ /* 0x000fea000383ffff */
.L_x_3401:
        /* <DEDUP_REMOVED lines=8> */
.L_x_3461:
[----:B------:R-:W-:Y:S05]  /*b8b0*/  BSYNC B0 ;  /* 0x0000000000007941 */ /* 0x000fea0003800000 */
.L_x_3460:
[----:B------:R-:W-:Y:S05]  /*b8c0*/  BRA `(.L_x_3462) ;  /* 0xffffff9800c87947 */ /* 0x000fea000383ffff */
.L_x_3402:
        /* <DEDUP_REMOVED lines=8> */
.L_x_3464:
[----:B------:R-:W-:Y:S05]  /*b950*/  BSYNC B0 ;  /* 0x0000000000007941 */ /* 0x000fea0003800000 */
.L_x_3463:
[----:B------:R-:W-:Y:S05]  /*b960*/  BRA `(.L_x_3465) ;  /* 0xffffff9800a87947 */ /* 0x000fea000383ffff */
.L_x_3403:
        /* <DEDUP_REMOVED lines=8> */
.L_x_3467:
[----:B------:R-:W-:Y:S05]  /*b9f0*/  BSYNC B0 ;  /* 0x0000000000007941 */ /* 0x000fea0003800000 */
.L_x_3466:
[----:B------:R-:W-:Y:S05]  /*ba00*/  BRA `(.L_x_3468) ;  /* 0xffffff9800887947 */ /* 0x000fea000383ffff */
.L_x_3404:
        /* <DEDUP_REMOVED lines=8> */
.L_x_3470:
[----:B------:R-:W-:Y:S05]  /*ba90*/  BSYNC B0 ;  /* 0x0000000000007941 */ /* 0x000fea0003800000 */
.L_x_3469:
        /* <DEDUP_REMOVED lines=10> */
.L_x_3471:
[----:B------:R-:W-:Y:S02]  /*bb40*/  MOV R72, 0x1f ;  /* 0x0000001f00487802 */ /* 0x000fe40000000f00 */
[----:B------:R-:W-:Y:S02]  /*bb50*/  MOV R200, R191 ;  /* 0x000000bf00c87202 */ /* 0x000fe40000000f00 */
[----:B------:R-:W-:-:S07]  /*bb60*/  MOV R83, R196 ;  /* 0x000000c400537202 */ /* 0x000fce0000000f00 */
[----:B------:R-:W-:Y:S05]  /*bb70*/  WARPSYNC.COLLECTIVE R75, `(.L_x_3472) ;  /* 0x000000004b087348 */ /* 0x000fea0003c00000 */
[----:B------:R0:W1:Y:S02]  /*bb80*/  SHFL.UP P6, R196, R200, R199, R202 ;  /* 0x040000c7c8c47389 */ /* 0x00006400000c00ca */
[----:B01----:R-:W-:Y:S05]  /*bb90*/  ENDCOLLECTIVE ;  /* 0x000000000000791b */ /* 0x003fea0003800000 */
.L_x_3472:
[----:B------:R-:W-:Y:S02]  /*bba0*/  MOV R200, R194 ;  /* 0x000000c200c87202 */ /* 0x000fe40000000f00 */
[----:B------:R-:W-:-:S07]  /*bbb0*/  MOV R191, R196 ;  /* 0x000000c400bf7202 */ /* 0x000fce0000000f00 */
[----:B------:R-:W-:Y:S05]  /*bbc0*/  WARPSYNC.COLLECTIVE R75, `(.L_x_3473) ;  /* 0x000000004b087348 */ /* 0x000fea0003c00000 */
[----:B------:R0:W1:Y:S02]  /*bbd0*/  SHFL.UP P6, R196, R200, R199, R202 ;  /* 0x040000c7c8c47389 */ /* 0x00006400000c00ca */
[----:B01----:R-:W-:Y:S05]  /*bbe0*/  ENDCOLLECTIVE ;  /* 0x000000000000791b */ /* 0x003fea0003800000 */
.L_x_3473:
[----:B------:R-:W-:Y:S05]  /*bbf0*/  WARPSYNC.COLLECTIVE R75, `(.L_x_3474) ;  /* 0x000000004b087348 */ /* 0x000fea0003c00000 */
[----:B------:R0:W1:Y:S02]  /*bc00*/  SHFL.IDX P2, R224, R74, R73, R72 ;  /* 0x000000494ae07389 */ /* 0x0000640000040048 */
[----:B01----:R-:W-:Y:S05]  /*bc10*/  ENDCOLLECTIVE ;  /* 0x000000000000791b */ /* 0x003fea0003800000 */
.L_x_3474:
[----:B------:R-:W-:Y:S02]  /*bc20*/  MOV R74, R77 ;  /* 0x0000004d004a7202 */ /* 0x000fe40000000f00 */
[----:B------:R-:W-:Y:S02]  /*bc30*/  MOV R194, R196 ;  /* 0x000000c400c27202 */ /* 0x000fe40000000f00 */
[----:B------:R-:W-:-:S07]  /*bc40*/  MOV R76, R224 ;  /* 0x000000e0004c7202 */ /* 0x000fce0000000f00 */
[----:B------:R-:W-:Y:S05]  /*bc50*/  WARPSYNC.COLLECTIVE R75, `(.L_x_3475) ;  /* 0x000000004b087348 */ /* 0x000fea0003c00000 */
[----:B------:R0:W1:Y:S02]  /*bc60*/  SHFL.IDX P2, R224, R74, R73, R72 ;  /* 0x000000494ae07389 */ /* 0x0000640000040048 */
[----:B01----:R-:W-:Y:S05]  /*bc70*/  ENDCOLLECTIVE ;  /* 0x000000000000791b */ /* 0x003fea0003800000 */
.L_x_3475:
[----:B------:R-:W-:Y:S02]  /*bc80*/  MOV R74, R78 ;  /* 0x0000004e004a7202 */ /* 0x000fe40000000f00 */
[----:B------:R-:W-:-:S07]  /*bc90*/  MOV R196, R224 ;  /* 0x000000e000c47202 */ /* 0x000fce0000000f00 */
[----:B------:R-:W-:Y:S05]  /*bca0*/  WARPSYNC.COLLECTIVE R75, `(.L_x_3476) ;  /* 0x000000004b087348 */ /* 0x000fea0003c00000 */
[----:B------:R0:W1:Y:S02]  /*bcb0*/  SHFL.IDX P2, R224, R74, R73, R72 ;  /* 0x000000494ae07389 */ /* 0x0000640000040048 */
[----:B01----:R-:W-:Y:S05]  /*bcc0*/  ENDCOLLECTIVE ;  /* 0x000000000000791b */ /* 0x003fea0003800000 */
.L_x_3476:
[----:B------:R-:W-:Y:S02]  /*bcd0*/  MOV R74, R79 ;  /* 0x0000004f004a7202 */ /* 0x000fe40000000f00 */
[----:B------:R-:W-:-:S07]  /*bce0*/  MOV R78, R224 ;  /* 0x000000e0004e7202 */ /* 0x000fce0000000f00 */
[----:B------:R-:W-:Y:S05]  /*bcf0*/  WARPSYNC.COLLECTIVE R75, `(.L_x_3477) ;  /* 0x000000004b087348 */ /* 0x000fea0003c00000 */
[----:B------:R0:W1:Y:S02]  /*bd00*/  SHFL.IDX P2, R224, R74, R73, R72 ;  /* 0x000000494ae07389 */ /* 0x0000640000040048 */
[----:B01----:R-:W-:Y:S05]  /*bd10*/  ENDCOLLECTIVE ;  /* 0x000000000000791b */ /* 0x003fea0003800000 */
.L_x_3477:
[----:B------:R-:W-:Y:S01]  /*bd20*/  MOV R79, R224 ;  /* 0x000000e0004f7202 */ /* 0x000fe20000000f00 */
[----:B------:R-:W-:Y:S06]  /*bd30*/  BRA `(.L_x_3478) ;  /* 0xffffff9400e47947 */ /* 0x000fec000383ffff */
.L_x_3406:
[----:B------:R-:W-:Y:S01]  /*bd40*/  HFMA2 R236, -RZ, RZ, 0, 5.9604644775390625e-08 ;  /* 0x00000001ffec7431 */ /* 0x000fe200000001ff */
[----:B------:R-:W-:Y:S02]  /*bd50*/  MOV R234, R79 ;  /* 0x0000004f00ea7202 */ /* 0x000fe40000000f00 */
[----:B------:R-:W-:Y:S02]  /*bd60*/  MOV R237, 0x1f ;  /* 0x0000001f00ed7802 */ /* 0x000fe40000000f00 */
[----:B------:R-:W-:-:S07]  /*bd70*/  MOV R75, 0xffffffff ;  /* 0xffffffff004b7802 */ /* 0x000fce0000000f00 */
[----:B0-----:R-:W-:Y:S05]  /*bd80*/  WARPSYNC.COLLECTIVE R75, `(.L_x_3479) ;  /* 0x000000004b087348 */ /* 0x001fea0003c00000 */
[----:B------:R1:W2:Y:S02]  /*bd90*/  SHFL.DOWN P0, R224, R234, R236, R237 ;  /* 0x080000eceae07389 */ /* 0x0002a400000000ed */
[----:B012---:R-:W-:Y:S05]  /*bda0*/  ENDCOLLECTIVE ;  /* 0x000000000000791b */ /* 0x007fea0003800000 */
.L_x_3479:
[----:B------:R-:W-:Y:S02]  /*bdb0*/  MOV R234, R78 ;  /* 0x0000004e00ea7202 */ /* 0x000fe40000000f00 */
[----:B------:R-:W-:-:S07]  /*bdc0*/  MOV R72, R224 ;  /* 0x000000e000487202 */ /* 0x000fce0000000f00 */
[----:B------:R-:W-:Y:S05]  /*bdd0*/  WARPSYNC.COLLECTIVE R75, `(.L_x_3480) ;  /* 0x000000004b087348 */ /* 0x000fea0003c00000 */
[----:B------:R0:W1:Y:S02]  /*bde0*/  SHFL.DOWN P0, R224, R234, R236, R237 ;  /* 0x080000eceae07389 */ /* 0x00006400000000ed */
[----:B01----:R-:W-:Y:S05]  /*bdf0*/  ENDCOLLECTIVE ;  /* 0x000000000000791b */ /* 0x003fea0003800000 */
.L_x_3480:
[----:B------:R-:W-:Y:S02]  /*be00*/  MOV R234, R77 ;  /* 0x0000004d00ea7202 */ /* 0x000fe40000000f00 */
[----:B------:R-:W-:-:S07]  /*be10*/  MOV R73, R224 ;  /* 0x000000e000497202 */ /* 0x000fce0000000f00 */
[----:B------:R-:W-:Y:S05]  /*be20*/  WARPSYNC.COLLECTIVE R75, `(.L_x_3481) ;  /* 0x000000004b087348 */ /* 0x000fea0003c00000 */
[----:B------:R0:W1:Y:S02]  /*be30*/  SHFL.DOWN P0, R224, R234, R236, R237 ;  /* 0x080000eceae07389 */ /* 0x00006400000000ed */
[----:B01----:R-:W-:Y:S05]  /*be40*/  ENDCOLLECTIVE ;  /* 0x000000000000791b */ /* 0x003fea0003800000 */
.L_x_3481:
[----:B------:R-:W-:Y:S02]  /*be50*/  MOV R234, R76 ;  /* 0x0000004c00ea7202 */ /* 0x000fe40000000f00 */
[----:B------:R-:W-:-:S07]  /*be60*/  MOV R74, R224 ;  /* 0x000000e0004a7202 */ /* 0x000fce0000000f00 */
[----:B------:R-:W-:Y:S05]  /*be70*/  WARPSYNC.COLLECTIVE R75, `(.L_x_3482) ;  /* 0x000000004b087348 */ /* 0x000fea0003c00000 */
[----:B------:R0:W1:Y:S02]  /*be80*/  SHFL.DOWN P0, R224, R234, R236, R237 ;  /* 0x080000eceae07389 */ /* 0x00006400000000ed */
[----:B01----:R-:W-:Y:S05]  /*be90*/  ENDCOLLECTIVE ;  /* 0x000000000000791b */ /* 0x003fea0003800000 */
.L_x_3482:
[----:B------:R-:W-:Y:S05]  /*bea0*/  BRA `(.L_x_3483) ;  /* 0xffffffa800f47947 */ /* 0x000fea000383ffff */
.L_x_3409:
        /* <DEDUP_REMOVED lines=8> */
.L_x_3485:
[----:B------:R-:W-:Y:S05]  /*bf30*/  BSYNC B0 ;  /* 0x0000000000007941 */ /* 0x000fea0003800000 */
.L_x_3484:
        /* <DEDUP_REMOVED lines=8> */
.L_x_3486:
[----:B------:R-:W-:Y:S02]  /*bfc0*/  MOV R234, R77 ;  /* 0x0000004d00ea7202 */ /* 0x000fe40000000f00 */
[----:B------:R-:W-:-:S07]  /*bfd0*/  MOV R73, R224 ;  /* 0x000000e000497202 */ /* 0x000fce0000000f00 */
[----:B------:R-:W-:Y:S05]  /*bfe0*/  WARPSYNC.COLLECTIVE R75, `(.L_x_3487) ;  /* 0x000000004b087348 */ /* 0x000fea0003c00000 */
[----:B------:R0:W1:Y:S02]  /*bff0*/  SHFL.DOWN P0, R224, R234, R236, R237 ;  /* 0x080000eceae07389 */ /* 0x00006400000000ed */
[----:B01----:R-:W-:Y:S05]  /*c000*/  ENDCOLLECTIVE ;  /* 0x000000000000791b */ /* 0x003fea0003800000 */
.L_x_3487:
[----:B------:R-:W-:Y:S02]  /*c010*/  MOV R234, R76 ;  /* 0x0000004c00ea7202 */ /* 0x000fe40000000f00 */
[----:B------:R-:W-:-:S07]  /*c020*/  MOV R74, R224 ;  /* 0x000000e0004a7202 */ /* 0x000fce0000000f00 */
[----:B------:R-:W-:Y:S05]  /*c030*/  WARPSYNC.COLLECTIVE R75, `(.L_x_3488) ;  /* 0x000000004b087348 */ /* 0x000fea0003c00000 */
[----:B------:R0:W1:Y:S02]  /*c040*/  SHFL.DOWN P0, R224, R234, R236, R237 ;  /* 0x080000eceae07389 */ /* 0x00006400000000ed */
[----:B01----:R-:W-:Y:S05]  /*c050*/  ENDCOLLECTIVE ;  /* 0x000000000000791b */ /* 0x003fea0003800000 */
.L_x_3488:
[----:B------:R-:W-:Y:S05]  /*c060*/  BRA `(.L_x_3489) ;  /* 0xffffffa800d47947 */ /* 0x000fea000383ffff */
.L_x_3412:
        /* <DEDUP_REMOVED lines=8> */
.L_x_3491:
[----:B------:R-:W-:Y:S05]  /*c0f0*/  BSYNC B0 ;  /* 0x0000000000007941 */ /* 0x000fea0003800000 */
.L_x_3490:
        /* <DEDUP_REMOVED lines=8> */
.L_x_3492:
[----:B------:R-:W-:Y:S02]  /*c180*/  MOV R234, R77 ;  /* 0x0000004d00ea7202 */ /* 0x000fe40000000f00 */
[----:B------:R-:W-:-:S07]  /*c190*/  MOV R73, R224 ;  /* 0x000000e000497202 */ /* 0x000fce0000000f00 */
[----:B------:R-:W-:Y:S05]  /*c1a0*/  WARPSYNC.COLLECTIVE R75, `(.L_x_3493) ;  /* 0x000000004b087348 */ /* 0x000fea0003c00000 */
[----:B------:R0:W1:Y:S02]  /*c1b0*/  SHFL.DOWN P0, R224, R234, R236, R237 ;  /* 0x080000eceae07389 */ /* 0x00006400000000ed */
[----:B01----:R-:W-:Y:S05]  /*c1c0*/  ENDCOLLECTIVE ;  /* 0x000000000000791b */ /* 0x003fea0003800000 */
.L_x_3493:
[----:B------:R-:W-:Y:S02]  /*c1d0*/  MOV R234, R76 ;  /* 0x0000004c00ea7202 */ /* 0x000fe40000000f00 */
[----:B------:R-:W-:-:S07]  /*c1e0*/  MOV R74, R224 ;  /* 0x000000e0004a7202 */ /* 0x000fce0000000f00 */
[----:B------:R-:W-:Y:S05]  /*c1f0*/  WARPSYNC.COLLECTIVE R75, `(.L_x_3494) ;  /* 0x000000004b087348 */ /* 0x000fea0003c00000 */
[----:B------:R0:W1:Y:S02]  /*c200*/  SHFL.DOWN P0, R224, R234, R236, R237 ;  /* 0x080000eceae07389 */ /* 0x00006400000000ed */
[----:B01----:R-:W-:Y:S05]  /*c210*/  ENDCOLLECTIVE ;  /* 0x000000000000791b */ /* 0x003fea0003800000 */
.L_x_3494:
[----:B------:R-:W-:Y:S05]  /*c220*/  BRA `(.L_x_3495) ;  /* 0xffffffa800b47947 */ /* 0x000fea000383ffff */
.L_x_3415:
        /* <DEDUP_REMOVED lines=8> */
.L_x_3497:
[----:B------:R-:W-:Y:S05]  /*c2b0*/  BSYNC B0 ;  /* 0x0000000000007941 */ /* 0x000fea0003800000 */
.L_x_3496:
        /* <DEDUP_REMOVED lines=8> */
.L_x_3498:
[----:B------:R-:W-:Y:S02]  /*c340*/  MOV R234, R77 ;  /* 0x0000004d00ea7202 */ /* 0x000fe40000000f00 */
[----:B------:R-:W-:-:S07]  /*c350*/  MOV R73, R224 ;  /* 0x000000e000497202 */ /* 0x000fce0000000f00 */
[----:B------:R-:W-:Y:S05]  /*c360*/  WARPSYNC.COLLECTIVE R75, `(.L_x_3499) ;  /* 0x000000004b087348 */ /* 0x000fea0003c00000 */
[----:B------:R0:W1:Y:S02]  /*c370*/  SHFL.DOWN P0, R224, R234, R236, R237 ;  /* 0x080000eceae07389 */ /* 0x00006400000000ed */
[----:B01----:R-:W-:Y:S05]  /*c380*/  ENDCOLLECTIVE ;  /* 0x000000000000791b */ /* 0x003fea0003800000 */
.L_x_3499:
[----:B------:R-:W-:Y:S02]  /*c390*/  MOV R234, R76 ;  /* 0x0000004c00ea7202 */ /* 0x000fe40000000f00 */
[----:B------:R-:W-:-:S07]  /*c3a0*/  MOV R74, R224 ;  /* 0x000000e0004a7202 */ /* 0x000fce0000000f00 */
[----:B------:R-:W-:Y:S05]  /*c3b0*/  WARPSYNC.COLLECTIVE R75, `(.L_x_3500) ;  /* 0x000000004b087348 */ /* 0x000fea0003c00000 */
[----:B------:R0:W1:Y:S02]  /*c3c0*/  SHFL.DOWN P0, R224, R234, R236, R237 ;  /* 0x080000eceae07389 */ /* 0x00006400000000ed */
[----:B01----:R-:W-:Y:S05]  /*c3d0*/  ENDCOLLECTIVE ;  /* 0x000000000000791b */ /* 0x003fea0003800000 */
.L_x_3500:
[----:B------:R-:W-:Y:S05]  /*c3e0*/  BRA `(.L_x_3501) ;  /* 0xffffffa800947947 */ /* 0x000fea000383ffff */
.L_x_3418:
        /* <DEDUP_REMOVED lines=8> */
.L_x_3503:
[----:B------:R-:W-:Y:S05]  /*c470*/  BSYNC B0 ;  /* 0x0000000000007941 */ /* 0x000fea0003800000 */
.L_x_3502:
        /* <DEDUP_REMOVED lines=8> */
.L_x_3504:
[----:B------:R-:W-:Y:S02]  /*c500*/  MOV R234, R77 ;  /* 0x0000004d00ea7202 */ /* 0x000fe40000000f00 */
[----:B------:R-:W-:-:S07]  /*c510*/  MOV R73, R224 ;  /* 0x000000e000497202 */ /* 0x000fce0000000f00 */
[----:B------:R-:W-:Y:S05]  /*c520*/  WARPSYNC.COLLECTIVE R75, `(.L_x_3505) ;  /* 0x000000004b087348 */ /* 0x000fea0003c00000 */
[----:B------:R0:W1:Y:S02]  /*c530*/  SHFL.DOWN P0, R224, R234, R236, R237 ;  /* 0x080000eceae07389 */ /* 0x00006400000000ed */
[----:B01----:R-:W-:Y:S05]  /*c540*/  ENDCOLLECTIVE ;  /* 0x000000000000791b */ /* 0x003fea0003800000 */
.L_x_3505:
[----:B------:R-:W-:Y:S02]  /*c550*/  MOV R234, R76 ;  /* 0x0000004c00ea7202 */ /* 0x000fe40000000f00 */
[----:B------:R-:W-:-:S07]  /*c560*/  MOV R74, R224 ;  /* 0x000000e0004a7202 */ /* 0x000fce0000000f00 */
[----:B------:R-:W-:Y:S05]  /*c570*/  WARPSYNC.COLLECTIVE R75, `(.L_x_3506) ;  /* 0x000000004b087348 */ /* 0x000fea0003c00000 */
[----:B------:R0:W1:Y:S02]  /*c580*/  SHFL.DOWN P0, R224, R234, R236, R237 ;  /* 0x080000eceae07389 */ /* 0x00006400000000ed */
[----:B01----:R-:W-:Y:S05]  /*c590*/  ENDCOLLECTIVE ;  /* 0x000000000000791b */ /* 0x003fea0003800000 */
.L_x_3506:
[----:B------:R-:W-:Y:S05]  /*c5a0*/  BRA `(.L_x_3507) ;  /* 0xffffffa800747947 */ /* 0x000fea000383ffff */
.L_x_3421:
        /* <DEDUP_REMOVED lines=8> */
.L_x_3509:
[----:B------:R-:W-:Y:S05]  /*c630*/  BSYNC B0 ;  /* 0x0000000000007941 */ /* 0x000fea0003800000 */
.L_x_3508:
        /* <DEDUP_REMOVED lines=10> */
.L_x_3510:
[----:B------:R-:W-:Y:S02]  /*c6e0*/  MOV R74, R77 ;  /* 0x0000004d004a7202 */ /* 0x000fe40000000f00 */
[----:B------:R-:W-:-:S07]  /*c6f0*/  MOV R226, R224 ;  /* 0x000000e000e27202 */ /* 0x000fce0000000f00 */
[----:B------:R-:W-:Y:S05]  /*c700*/  WARPSYNC.COLLECTIVE R75, `(.L_x_3511) ;  /* 0x000000004b087348 */ /* 0x000fea0003c00000 */
[----:B------:R0:W1:Y:S02]  /*c710*/  SHFL.IDX P2, R224, R74, R73, R72 ;  /* 0x000000494ae07389 */ /* 0x0000640000040048 */
[----:B01----:R-:W-:Y:S05]  /*c720*/  ENDCOLLECTIVE ;  /* 0x000000000000791b */ /* 0x003fea0003800000 */
.L_x_3511:
        /* <DEDUP_REMOVED lines=13> */
.L_x_3512:
[----:B------:R-:W-:Y:S02]  /*c800*/  MOV R74, R80 ;  /* 0x00000050004a7202 */ /* 0x000fe40000000f00 */
[----:B------:R-:W-:-:S05]  /*c810*/  MOV R234, R224 ;  /* 0x000000e000ea7202 */ /* 0x000fca0000000f00 */
[----:B------:R-:W-:Y:S01]  /*c820*/  FADD.FTZ R229, R234, R229 ;  /* 0x000000e5eae57221 */ /* 0x000fe20000010000 */
[----:B------:R-:W-:-:S07]  /*c830*/  MOV R234, R79 ;  /* 0x0000004f00ea7202 */ /* 0x000fce0000000f00 */
[----:B------:R-:W-:Y:S05]  /*c840*/  WARPSYNC.COLLECTIVE R75, `(.L_x_3513) ;  /* 0x000000004b087348 */ /* 0x000fea0003c00000 */
[----:B------:R0:W1:Y:S02]  /*c850*/  SHFL.DOWN P0, R224, R234, R236, R237 ;  /* 0x080000eceae07389 */ /* 0x00006400000000ed */
[----:B01----:R-:W-:Y:S05]  /*c860*/  ENDCOLLECTIVE ;  /* 0x000000000000791b */ /* 0x003fea0003800000 */
.L_x_3513:
[----:B------:R-:W-:Y:S02]  /*c870*/  MOV R234, R78 ;  /* 0x0000004e00ea7202 */ /* 0x000fe40000000f00 */
[----:B------:R-:W-:-:S07]  /*c880*/  MOV R230, R224 ;  /* 0x000000e000e67202 */ /* 0x000fce0000000f00 */
[----:B------:R-:W-:Y:S05]  /*c890*/  WARPSYNC.COLLECTIVE R75, `(.L_x_3514) ;  /* 0x000000004b087348 */ /* 0x000fea0003c00000 */
[----:B------:R0:W1:Y:S02]  /*c8a0*/  SHFL.DOWN P0, R224, R234, R236, R237 ;  /* 0x080000eceae07389 */ /* 0x00006400000000ed */
[----:B01----:R-:W-:Y:S05]  /*c8b0*/  ENDCOLLECTIVE ;  /* 0x000000000000791b */ /* 0x003fea0003800000 */
.L_x_3514:
[----:B------:R-:W-:Y:S02]  /*c8c0*/  MOV R234, R77 ;  /* 0x0000004d00ea7202 */ /* 0x000fe40000000f00 */
[----:B------:R-:W-:-:S07]  /*c8d0*/  MOV R231, R224 ;  /* 0x000000e000e77202 */ /* 0x000fce0000000f00 */
[----:B------:R-:W-:Y:S05]  /*c8e0*/  WARPSYNC.COLLECTIVE R75, `(.L_x_3515) ;  /* 0x000000004b087348 */ /* 0x000fea0003c00000 */
[----:B------:R0:W1:Y:S02]  /*c8f0*/  SHFL.DOWN P0, R224, R234, R236, R237 ;  /* 0x080000eceae07389 */ /* 0x00006400000000ed */
[----:B01----:R-:W-:Y:S05]  /*c900*/  ENDCOLLECTIVE ;  /* 0x000000000000791b */ /* 0x003fea0003800000 */
.L_x_3515:
[----:B------:R-:W-:Y:S02]  /*c910*/  MOV R234, R76 ;  /* 0x0000004c00ea7202 */ /* 0x000fe40000000f00 */
[----:B------:R-:W-:-:S07]  /*c920*/  MOV R232, R224 ;  /* 0x000000e000e87202 */ /* 0x000fce0000000f00 */
[----:B------:R-:W-:Y:S05]  /*c930*/  WARPSYNC.COLLECTIVE R75, `(.L_x_3516) ;  /* 0x000000004b087348 */ /* 0x000fea0003c00000 */
[----:B------:R0:W1:Y:S02]  /*c940*/  SHFL.DOWN P0, R224, R234, R236, R237 ;  /* 0x080000eceae07389 */ /* 0x00006400000000ed */
[----:B01----:R-:W-:Y:S05]  /*c950*/  ENDCOLLECTIVE ;  /* 0x000000000000791b */ /* 0x003fea0003800000 */
.L_x_3516:
[----:B------:R-:W-:-:S07]  /*c960*/  MOV R233, R224 ;  /* 0x000000e000e97202 */ /* 0x000fce0000000f00 */
[----:B------:R-:W-:Y:S05]  /*c970*/  WARPSYNC.COLLECTIVE R75, `(.L_x_3517) ;  /* 0x000000004b087348 */ /* 0x000fea0003c00000 */
[----:B------:R0:W1:Y:S02]  /*c980*/  SHFL.IDX P2, R224, R74, R73, R72 ;  /* 0x000000494ae07389 */ /* 0x0000640000040048 */
[----:B01----:R-:W-:Y:S05]  /*c990*/  ENDCOLLECTIVE ;  /* 0x000000000000791b */ /* 0x003fea0003800000 */
.L_x_3517:
[----:B------:R-:W-:Y:S02]  /*c9a0*/  MOV R74, R81 ;  /* 0x00000051004a7202 */ /* 0x000fe40000000f00 */
[----:B------:R-:W-:-:S07]  /*c9b0*/  MOV R235, R224 ;  /* 0x000000e000eb7202 */ /* 0x000fce0000000f00 */
[----:B------:R-:W-:Y:S05]  /*c9c0*/  WARPSYNC.COLLECTIVE R75, `(.L_x_3518) ;  /* 0x000000004b087348 */ /* 0x000fea0003c00000 */
[----:B------:R0:W1:Y:S02]  /*c9d0*/  SHFL.IDX P2, R224, R74, R73, R72 ;  /* 0x000000494ae07389 */ /* 0x0000640000040048 */
[----:B01----:R-:W-:Y:S05]  /*c9e0*/  ENDCOLLECTIVE ;  /* 0x000000000000791b */ /* 0x003fea0003800000 */
.L_x_3518:
[----:B------:R-:W-:Y:S02]  /*c9f0*/  MOV R76, R235 ;  /* 0x000000eb004c7202 */ /* 0x000fe40000000f00 */
[----:B------:R-:W-:Y:S02]  /*ca00*/  MOV R74, R82 ;  /* 0x00000052004a7202 */ /* 0x000fe40000000f00 */
[----:B------:R-:W-:-:S07]  /*ca10*/  MOV R236, R224 ;  /* 0x000000e000ec7202 */ /* 0x000fce0000000f00 */
[----:B------:R-:W-:Y:S05]  /*ca20*/  WARPSYNC.COLLECTIVE R75, `(.L_x_3519) ;  /* 0x000000004b087348 */ /* 0x000fea0003c00000 */
[----:B------:R0:W1:Y:S02]  /*ca30*/  SHFL.IDX P2, R224, R74, R73, R72 ;  /* 0x000000494ae07389 */ /* 0x0000640000040048 */
[----:B01----:R-:W-:Y:S05]  /*ca40*/  ENDCOLLECTIVE ;  /* 0x000000000000791b */ /* 0x003fea0003800000 */
.L_x_3519:
[----:B------:R-:W-:Y:S02]  /*ca50*/  MOV R77, R236 ;  /* 0x000000ec004d7202 */ /* 0x000fe40000000f00 */
[----:B------:R-:W-:Y:S02]  /*ca60*/  MOV R74, R83 ;  /* 0x00000053004a7202 */ /* 0x000fe40000000f00 */
[----:B------:R-:W-:-:S07]  /*ca70*/  MOV R237, R224 ;  /* 0x000000e000ed7202 */ /* 0x000fce0000000f00 */
[----:B------:R-:W-:Y:S05]  /*ca80*/  WARPSYNC.COLLECTIVE R75, `(.L_x_3520) ;  /* 0x000000004b087348 */ /* 0x000fea0003c00000 */
[----:B------:R0:W1:Y:S02]  /*ca90*/  SHFL.IDX P2, R224, R74, R73, R72 ;  /* 0x000000494ae07389 */ /* 0x0000640000040048 */
[----:B01----:R-:W-:Y:S05]  /*caa0*/  ENDCOLLECTIVE ;  /* 0x000000000000791b */ /* 0x003fea0003800000 */
.L_x_3520:
[----:B------:R-:W-:Y:S01]  /*cab0*/  MOV R238, R224 ;  /* 0x000000e000ee7202 */ /* 0x000fe20000000f00 */
[----:B------:R-:W-:Y:S06]  /*cac0*/  BRA `(.L_x_3521) ;  /* 0xffffffa400cc7947 */ /* 0x000fec000383ffff */
.L_x_3522:
        /* <DEDUP_REMOVED lines=11> */
.L_x_18681:


//--------------------- .text._Z25selective_scan_bwd_kernelI32Selective_Scan_bwd_kernel_traitsILi128ELi16ELb1ELb0ELb0ELb1ELb1EN3c104HalfENS1_7complexIfEEEEv12SSMParamsBwd --------------------------
	.section	.text._Z25selective_scan_bwd_kernelI32Selective_Scan_bwd_kernel_traitsILi128ELi16ELb1ELb0ELb0ELb1ELb1EN3c104HalfENS1_7complexIfEEEEv12SSMParamsBwd,"ax",@progbits
	.align	128
        .global         _Z25selective_scan_bwd_kernelI32Selective_Scan_bwd_kernel_traitsILi128ELi16ELb1ELb0ELb0ELb1ELb1EN3c104HalfENS1_7complexIfEEEEv12SSMParamsBwd
        .type           _Z25selective_scan_bwd_kernelI32Selective_Scan_bwd_kernel_traitsILi128ELi16ELb1ELb0ELb0ELb1ELb1EN3c104HalfENS1_7complexIfEEEEv12SSMParamsBwd,@function
        .size           _Z25selective_scan_bwd_kernelI32Selective_Scan_bwd_kernel_traitsILi128ELi16ELb1ELb0ELb0ELb1ELb1EN3c104HalfENS1_7complexIfEEEEv12SSMParamsBwd,(.L_x_18682 - _Z25selective_scan_bwd_kernelI32Selective_Scan_bwd_kernel_traitsILi128ELi16ELb1ELb0ELb0ELb1ELb1EN3c104HalfENS1_7complexIfEEEEv12SSMParamsBwd)
        .other          _Z25selective_scan_bwd_kernelI32Selective_Scan_bwd_kernel_traitsILi128ELi16ELb1ELb0ELb0ELb1ELb1EN3c104HalfENS1_7complexIfEEEEv12SSMParamsBwd,@"STO_CUDA_ENTRY STV_DEFAULT"
_Z25selective_scan_bwd_kernelI32Selective_Scan_bwd_kernel_traitsILi128ELi16ELb1ELb0ELb0ELb1ELb1EN3c104HalfENS1_7complexIfEEEEv12SSMParamsBwd:
.text._Z25selective_scan_bwd_kernelI32Selective_Scan_bwd_kernel_traitsILi128ELi16ELb1ELb0ELb0ELb1ELb1EN3c104HalfENS1_7complexIfEEEEv12SSMParamsBwd:
[----:B------:R-:W-:Y:S01]  /*0000*/  LDC R1, c[0x0][0x37c] ;  /* 0x0000df00ff017b82 */ /* 0x000fe20000000800 */
[----:B------:R-:W0:Y:S07]  /*0010*/  LDCU.64 UR8, c[0x0][0x470] ;  /* 0x00008e00ff0877ac */ /* 0x000e2e0008000a00 */
[----:B------:R-:W1:Y:S01]  /*0020*/  S2UR UR10, SR_CTAID.Y ;  /* 0x00000000000a79c3 */ /* 0x000e620000002600 */
[----:B------:R-:W2:Y:S01]  /*0030*/  LDCU.128 UR4, c[0x0][0x450] ;  /* 0x00008a00ff0477ac */ /* 0x000ea20008000c00 */
[----:B------:R-:W3:Y:S01]  /*0040*/  LDCU.64 UR30, c[0x0][0x358] ;  /* 0x00006b00ff1e77ac */ /* 0x000ee20008000a00 */
[----:B------:R-:W-:-:S05]  /*0050*/  CS2R R128, SRZ ;  /* 0x0000000000807805 */ /* 0x000fca000001ff00 */
[----:B------:R-:W4:Y:S01]  /*0060*/  S2UR UR29, SR_CTAID.X ;  /* 0x00000000001d79c3 */ /* 0x000f220000002500 */
[----:B------:R-:W4:Y:S01]  /*0070*/  LDCU.128 UR12, c[0x0][0x3f0] ;  /* 0x00007e00ff0c77ac */ /* 0x000f220008000c00 */
[----:B------:R-:W4:Y:S01]  /*0080*/  LDCU.128 UR16, c[0x0][0x400] ;  /* 0x00008000ff1077ac */ /* 0x000f220008000c00 */
[----:B0-----:R-:W-:Y:S02]  /*0090*/  UISETP.NE.U32.AND UP0, UPT, UR8, URZ, UPT ;  /* 0x000000ff0800728c */ /* 0x001fe4000bf05070 */
[----:B--2---:R-:W-:Y:S02]  /*00a0*/  UISETP.NE.U32.AND UP1, UPT, UR6, URZ, UPT ;  /* 0x000000ff0600728c */ /* 0x004fe4000bf25070 */
[----:B------:R-:W-:Y:S01]  /*00b0*/  UISETP.NE.AND.EX UP0, UPT, UR9, URZ, UPT, UP0 ;  /* 0x000000ff0900728c */ /* 0x000fe2000bf05300 */
[----:B------:R-:W0:Y:S05]  /*00c0*/  LDCU.64 UR20, c[0x0][0x3d8] ;  /* 0x00007b00ff1477ac */ /* 0x000e2a0008000a00 */
[----:B------:R-:W-:Y:S01]  /*00d0*/  PLOP3.LUT P1, PT, PT, PT, UP0, 0x80, 0x8 ;  /* 0x000000000008781c */ /* 0x000fe20003f2f008 */
[----:B------:R-:W2:Y:S04]  /*00e0*/  LDCU UR26, c[0x0][0x394] ;  /* 0x00007280ff1a77ac */ /* 0x000ea80008000800 */
[----:B-1----:R-:W-:Y:S01]  /*00f0*/  @UP0 ULEA UR8, UP2, UR10, UR8, 0x2 ;  /* 0x000000080a080291 */ /* 0x002fe2000f8410ff */
[----:B------:R-:W1:Y:S03]  /*0100*/  LDCU.64 UR24, c[0x0][0x498] ;  /* 0x00009300ff1877ac */ /* 0x000e660008000a00 */
[----:B------:R-:W-:-:S02]  /*0110*/  @UP0 ULEA.HI.X UR9, UR10, UR9, URZ, 0x2, UP2 ;  /* 0x000000090a090291 */ /* 0x000fc400090f14ff */
[----:B------:R-:W-:Y:S01]  /*0120*/  MOV R4, UR8 ;  /* 0x0000000800047c02 */ /* 0x000fe20008000f00 */
[----:B------:R-:W-:Y:S01]  /*0130*/  UISETP.NE.AND.EX UP0, UPT, UR7, URZ, UPT, UP1 ;  /* 0x000000ff0700728c */ /* 0x000fe2000bf05310 */
[----:B------:R-:W1:Y:S02]  /*0140*/  LDCU.64 UR32, c[0x0][0x480] ;  /* 0x00009000ff2077ac */ /* 0x000e640008000a00 */
[----:B------:R-:W-:-:S03]  /*0150*/  MOV R5, UR9 ;  /* 0x0000000900057c02 */ /* 0x000fc60008000f00 */
[----:B------:R-:W-:Y:S01]  /*0160*/  PLOP3.LUT P0, PT, PT, PT, UP0, 0x80, 0x8 ;  /* 0x000000000008781c */ /* 0x000fe20003f0f008 */
[----:B------:R-:W1:Y:S01]  /*0170*/  LDCU.64 UR34, c[0x0][0x528] ;  /* 0x0000a500ff2277ac */ /* 0x000e620008000a00 */
[----:B---3--:R-:W3:Y:S03]  /*0180*/  @P1 LDG.E R4, desc[UR30][R4.64] ;  /* 0x0000001e04041981 */ /* 0x008ee6000c1e1900 */
[----:B------:R-:W-:-:S04]  /*0190*/  @UP0 ULEA UR6, UP1, UR10, UR6, 0x2 ;  /* 0x000000060a060291 */ /* 0x000fc8000f8210ff */
[----:B------:R-:W-:Y:S02]  /*01a0*/  @UP0 ULEA.HI.X UR7, UR10, UR7, URZ, 0x2, UP1 ;  /* 0x000000070a070291 */ /* 0x000fe400088f14ff */
[----:B------:R-:W-:-:S04]  /*01b0*/  MOV R2, UR6 ;  /* 0x0000000600027c02 */ /* 0x000fc80008000f00 */
[----:B------:R-:W-:-:S05]  /*01c0*/  MOV R3, UR7 ;  /* 0x0000000700037c02 */ /* 0x000fca0008000f00 */
[----:B------:R0:W5:Y:S01]  /*01d0*/  @P0 LDG.E R129, desc[UR30][R2.64] ;  /* 0x0000001e02810981 */ /* 0x000162000c1e1900 */
[----:B----4-:R-:W-:-:S04]  /*01e0*/  UIMAD.WIDE.U32 UR6, UR29, UR12, URZ ;  /* 0x0000000c1d0672a5 */ /* 0x010fc8000f8e00ff */
[----:B------:R-:W-:-:S04]  /*01f0*/  UIMAD UR7, UR29, UR13, UR7 ;  /* 0x0000000d1d0772a4 */ /* 0x000fc8000f8e0207 */
[----:B------:R-:W-:Y:S02]  /*0200*/  UIMAD.WIDE.U32 UR8, UR10, UR14, UR6 ;  /* 0x0000000e0a0872a5 */ /* 0x000fe4000f8e0006 */
[----:B------:R-:W-:Y:S02]  /*0210*/  UIMAD.WIDE.U32 UR6, UR29, UR16, URZ ;  /* 0x000000101d0672a5 */ /* 0x000fe4000f8e00ff */
[----:B------:R-:W-:Y:S01]  /*0220*/  UIMAD UR11, UR10, UR15, UR9 ;  /* 0x0000000f0a0b72a4 */ /* 0x000fe2000f8e0209 */
[----:B------:R-:W4:Y:S01]  /*0230*/  LDCU.128 UR12, c[0x0][0x460] ;  /* 0x00008c00ff0c77ac */ /* 0x000f220008000c00 */
[----:B------:R-:W-:-:S04]  /*0240*/  UIMAD UR7, UR29, UR17, UR7 ;  /* 0x000000111d0772a4 */ /* 0x000fc8000f8e0207 */
[----:B------:R-:W-:Y:S02]  /*0250*/  UIMAD.WIDE.U32 UR16, UR10, UR18, UR6 ;  /* 0x000000120a1072a5 */ /* 0x000fe4000f8e0006 */
[----:B0-----:R-:W-:Y:S02]  /*0260*/  UIMAD.WIDE.U32 UR22, UR10, UR20, URZ ;  /* 0x000000140a1672a5 */ /* 0x001fe4000f8e00ff */
[----:B------:R-:W-:Y:S02]  /*0270*/  UIMAD UR19, UR10, UR19, UR17 ;  /* 0x000000130a1372a4 */ /* 0x000fe4000f8e0211 */
[----:B--2---:R-:W-:Y:S02]  /*0280*/  ULEA UR17, UR26, 0xfffff800, 0xb ;  /* 0xfffff8001a117891 */ /* 0x004fe4000f8e58ff */
[----:B------:R-:W-:Y:S02]  /*0290*/  UIMAD UR18, UR10, UR21, UR23 ;  /* 0x000000150a1272a4 */ /* 0x000fe4000f8e0217 */
[----:B-1----:R-:W-:-:S02]  /*02a0*/  UIMAD.WIDE.U32 UR20, UR29, UR24, URZ ;  /* 0x000000181d1472a5 */ /* 0x002fc4000f8e00ff */
[----:B------:R-:W-:Y:S02]  /*02b0*/  UISETP.NE.U32.AND UP0, UPT, UR32, URZ, UPT ;  /* 0x000000ff2000728c */ /* 0x000fe4000bf05070 */
[----:B------:R-:W-:Y:S02]  /*02c0*/  UIADD3 UR9, UP3, UPT, UR17, UR8, URZ ;  /* 0x0000000811097290 */ /* 0x000fe4000ff7e0ff */
[----:B------:R-:W-:Y:S02]  /*02d0*/  UIADD3 UR24, UP4, UPT, UR17, UR16, URZ ;  /* 0x0000001011187290 */ /* 0x000fe4000ff9e0ff */
[----:B------:R-:W-:Y:S02]  /*02e0*/  USHF.R.S32.HI UR16, URZ, 0x1f, UR17 ;  /* 0x0000001fff107899 */ /* 0x000fe40008011411 */
[----:B------:R-:W-:Y:S02]  /*02f0*/  UISETP.NE.AND.EX UP0, UPT, UR33, URZ, UPT, UP0 ;  /* 0x000000ff2100728c */ /* 0x000fe4000bf05300 */
[----:B----4-:R-:W-:Y:S01]  /*0300*/  ULEA UR27, UP1, UR9, UR12, 0x1 ;  /* 0x0000000c091b7291 */ /* 0x010fe2000f8208ff */
[----:B------:R-:W0:Y:S01]  /*0310*/  LDCU.64 UR32, c[0x0][0x3b8] ;  /* 0x00007700ff2077ac */ /* 0x000e220008000a00 */
[----:B------:R-:W-:Y:S01]  /*0320*/  UIADD3.X UR12, UPT, UPT, UR16, UR11, URZ, UP3, !UPT ;  /* 0x0000000b100c7290 */ /* 0x000fe20009ffe4ff */
[----:B------:R-:W1:Y:S01]  /*0330*/  LDCU.64 UR6, c[0x0][0x4a0] ;  /* 0x00009400ff0677ac */ /* 0x000e620008000a00 */
[----:B------:R-:W-:-:S02]  /*0340*/  ULEA UR23, UP2, UR24, UR14, 0x1 ;  /* 0x0000000e18177291 */ /* 0x000fc4000f8408ff */
[----:B------:R-:W-:Y:S02]  /*0350*/  UIADD3.X UR8, UPT, UPT, UR16, UR19, URZ, UP4, !UPT ;  /* 0x0000001310087290 */ /* 0x000fe4000a7fe4ff */
[----:B------:R-:W-:Y:S02]  /*0360*/  ULEA.HI.X UR13, UR9, UR13, UR12, 0x1, UP1 ;  /* 0x0000000d090d7291 */ /* 0x000fe400088f0c0c */
[----:B------:R-:W-:-:S03]  /*0370*/  ULEA.HI.X UR24, UR24, UR15, UR8, 0x1, UP2 ;  /* 0x0000000f18187291 */ /* 0x000fc600090f0c08 */
[----:B------:R-:W2:Y:S01]  /*0380*/  @UP0 LDCU UR12, c[0x0][0x384] ;  /* 0x00007080ff0c07ac */ /* 0x000ea20008000800 */
[----:B------:R-:W4:Y:S01]  /*0390*/  LDCU.64 UR14, c[0x0][0x448] ;  /* 0x00008900ff0e77ac */ /* 0x000f220008000a00 */
[----:B------:R-:W-:Y:S02]  /*03a0*/  ULEA UR11, UP3, UR22, UR4, 0x3 ;  /* 0x00000004160b7291 */ /* 0x000fe4000f8618ff */
[----:B0-----:R-:W-:Y:S02]  /*03b0*/  UIMAD.WIDE.U32 UR8, UR10, UR32, URZ ;  /* 0x000000200a0872a5 */ /* 0x001fe4000f8e00ff */
[----:B------:R-:W-:Y:S02]  /*03c0*/  ULEA.HI.X UR18, UR22, UR5, UR18, 0x3, UP3 ;  /* 0x0000000516127291 */ /* 0x000fe400098f1c12 */
[----:B------:R-:W-:Y:S01]  /*03d0*/  UIMAD UR5, UR29, UR25, UR21 ;  /* 0x000000191d0572a4 */ /* 0x000fe2000f8e0215 */
[----:B------:R-:W0:Y:S01]  /*03e0*/  @UP0 LDCU UR21, c[0x0][0x38c] ;  /* 0x00007180ff1507ac */ /* 0x000e220008000800 */
[----:B------:R-:W-:Y:S01]  /*03f0*/  UIMAD UR9, UR10, UR33, UR9 ;  /* 0x000000210a0972a4 */ /* 0x000fe2000f8e0209 */
[----:B------:R-:W-:Y:S01]  /*0400*/  UMOV UR4, UR20 ;  /* 0x0000001400047c82 */ /* 0x000fe20008000000 */
[----:B------:R-:W0:Y:S01]  /*0410*/  @UP0 LDCU.64 UR32, c[0x0][0x480] ;  /* 0x00009000ff2007ac */ /* 0x000e220008000a00 */
[----:B-1----:R-:W-:-:S02]  /*0420*/  UIMAD.WIDE.U32 UR4, UR10, UR6, UR4 ;  /* 0x000000060a0472a5 */ /* 0x002fc4000f8e0004 */
[----:B----4-:R-:W-:Y:S02]  /*0430*/  ULEA UR19, UP1, UR8, UR14, 0x3 ;  /* 0x0000000e08137291 */ /* 0x010fe4000f8218ff */
[----:B------:R-:W-:Y:S02]  /*0440*/  UIMAD UR7, UR10, UR7, UR5 ;  /* 0x000000070a0772a4 */ /* 0x000fe4000f8e0205 */
[----:B--2---:R-:W-:Y:S02]  /*0450*/  @UP0 UIMAD UR5, UR29, UR12, UR10 ;  /* 0x0000000c1d0502a4 */ /* 0x004fe4000f8e020a */
[----:B------:R-:W-:Y:S02]  /*0460*/  UIADD3 UR4, UP2, UPT, UR17, UR4, URZ ;  /* 0x0000000411047290 */ /* 0x000fe4000ff5e0ff */
[----:B------:R-:W-:Y:S02]  /*0470*/  @UP0 UIMAD UR5, UR5, UR26, URZ ;  /* 0x0000001a050502a4 */ /* 0x000fe4000f8e02ff */
[----:B------:R-:W-:-:S02]  /*0480*/  ULEA.HI.X UR20, UR8, UR15, UR9, 0x3, UP1 ;  /* 0x0000000f08147291 */ /* 0x000fc400088f1c09 */
[----:B------:R-:W-:Y:S02]  /*0490*/  UIADD3.X UR25, UPT, UPT, UR16, UR7, URZ, UP2, !UPT ;  /* 0x0000000710197290 */ /* 0x000fe400097fe4ff */
[----:B------:R-:W-:Y:S02]  /*04a0*/  ULEA UR28, UP1, UR4, UR34, 0x1 ;  /* 0x00000022041c7291 */ /* 0x000fe4000f8208ff */
[----:B0-----:R-:W-:Y:S02]  /*04b0*/  @UP0 UIMAD UR6, UR5, UR21, URZ ;  /* 0x00000015050602a4 */ /* 0x001fe4000f8e02ff */
[----:B------:R-:W-:Y:S01]  /*04c0*/  ULEA.HI.X UR25, UR4, UR35, UR25, 0x1, UP1 ;  /* 0x0000002304197291 */ /* 0x000fe200088f0c19 */
[----:B------:R-:W-:Y:S02]  /*04d0*/  UMOV UR5, URZ ;  /* 0x000000ff00057c82 */ /* 0x000fe40008000000 */
[----:B------:R-:W-:Y:S01]  /*04e0*/  UMOV UR4, URZ ;  /* 0x000000ff00047c82 */ /* 0x000fe20008000000 */
[----:B------:R-:W-:-:S02]  /*04f0*/  @UP0 UIMAD.WIDE UR4, UR6, 0x10, UR32 ;  /* 0x00000010060408a5 */ /* 0x000fc4000f8e0220 */
[----:B------:R-:W-:Y:S01]  /*0500*/  UISETP.GE.AND UP0, UPT, UR26, 0x1, UPT ;  /* 0x000000011a00788c */ /* 0x000fe2000bf06270 */
[----:B------:R-:W-:Y:S01]  /*0510*/  UMOV UR8, URZ ;  /* 0x000000ff00087c82 */ /* 0x000fe20008000000 */
[----:B------:R-:W-:Y:S01]  /*0520*/  HFMA2 R127, -RZ, RZ, 0, 0 ;  /* 0x00000000ff7f7431 */ /* 0x000fe200000001ff */
[----:B---3--:R-:W-:-:S06]  /*0530*/  @P1 R2UR UR8, R4 ;  /* 0x00000000040812ca */ /* 0x008fcc00000e0000 */
[----:B------:R-:W-:Y:S09]  /*0540*/  BRA.U !UP0, `(.L_x_3523) ;  /* 0x000000b108647547 */ /* 0x000ff2000b800000 */
[----:B------:R-:W0:Y:S01]  /*0550*/  S2R R3, SR_CgaCtaId ;  /* 0x0000000000037919 */ /* 0x000e220000008800 */
[----:B------:R-:W1:Y:S01]  /*0560*/  LDCU.64 UR6, c[0x0][0x3a0] ;  /* 0x00007400ff0677ac */ /* 0x000e620008000a00 */
[----:B------:R-:W-:Y:S01]  /*0570*/  MOV R0, 0x400 ;  /* 0x0000040000007802 */ /* 0x000fe20000000f00 */
[----:B------:R-:W2:Y:S01]  /*0580*/  S2R R126, SR_TID.X ;  /* 0x00000000007e7919 */ /* 0x000ea20000002100 */
[----:B------:R-:W-:Y:S01]  /*0590*/  MOV R128, RZ ;  /* 0x000000ff00807202 */ /* 0x000fe20000000f00 */
[----:B------:R-:W3:Y:S01]  /*05a0*/  LDCU UR26, c[0x0][0x394] ;  /* 0x00007280ff1a77ac */ /* 0x000ee20008000800 */
[----:B------:R-:W-:Y:S01]  /*05b0*/  MOV R127, RZ ;  /* 0x000000ff007f7202 */ /* 0x000fe20000000f00 */
        /* <DEDUP_REMOVED lines=11> */
.L_x_3592:
        /* <DEDUP_REMOVED lines=20> */
[----:B------:R-:W-:Y:S04]  /*07b0*/  LDS.128 R88, [R119] ;  /* 0x0000000077587984 */ /* 0x000fe80000000c00 */
        /* <DEDUP_REMOVED lines=10> */
[----:B------:R-:W0:Y:S04]  /*0860*/  LDS.128 R8, [R119] ;  /* 0x0000000077087984 */ /* 0x000e280000000c00 */
[----:B------:R1:W2:Y:S01]  /*0870*/  LDS.128 R4, [R119+0x10] ;  /* 0x0000100077047984 */ /* 0x0002a20000000c00 */
[----:B------:R-:W-:Y:S06]  /*0880*/  BAR.SYNC.DEFER_BLOCKING 0x0 ;  /* 0x0000000000007b1d */ /* 0x000fec0000010000 */
[----:B------:R-:W3:Y:S04]  /*0890*/  LDG.E.128 R20, desc[UR30][R2.64] ;  /* 0x0000001e02147981 */ /* 0x000ee8000c1e1d00 */
[----:B------:R-:W4:Y:S01]  /*08a0*/  LDG.E.128 R24, desc[UR30][R2.64+0x200] ;  /* 0x0002001e02187981 */ /* 0x000f22000c1e1d00 */
[----:B------:R-:W-:Y:S01]  /*08b0*/  BSSY.RECONVERGENT B0, `(.L_x_3524) ;  /* 0x0000037000007945 */ /* 0x000fe20003800200 */
[----:B0-----:R-:W-:-:S02]  /*08c0*/  HADD2.F32 R117, -RZ, R8.H0_H0 ;  /* 0x20000008ff757230 */ /* 0x001fc40000004100 */
[--C-:B------:R-:W-:Y:S02]  /*08d0*/  HADD2.F32 R115, -RZ, R9.reuse.H0_H0 ;  /* 0x20000009ff737230 */ /* 0x100fe40000004100 */
[----:B------:R-:W-:Y:S02]  /*08e0*/  HADD2.F32 R111, -RZ, R10.H0_H0 ;  /* 0x2000000aff6f7230 */ /* 0x000fe40000004100 */
[----:B------:R-:W-:Y:S01]  /*08f0*/  FADD.FTZ R117, R117, UR8 ;  /* 0x0000000875757e21 */ /* 0x000fe20008010000 */
[----:B------:R-:W-:Y:S02]  /*0900*/  HADD2.F32 R8, -RZ, R8.H1_H1 ;  /* 0x30000008ff087230 */ /* 0x000fe40000004100 */
[----:B------:R-:W-:Y:S01]  /*0910*/  FADD.FTZ R115, R115, UR8 ;  /* 0x0000000873737e21 */ /* 0x000fe20008010000 */
[----:B------:R-:W-:Y:S02]  /*0920*/  HADD2.F32 R9, -RZ, R9.H1_H1 ;  /* 0x30000009ff097230 */ /* 0x000fe40000004100 */
[----:B------:R-:W-:Y:S01]  /*0930*/  FADD.FTZ R111, R111, UR8 ;  /* 0x000000086f6f7e21 */ /* 0x000fe20008010000 */
[----:B------:R-:W-:Y:S01]  /*0940*/  FSETP.GTU.FTZ.AND P0, PT, R117, 20, PT ;  /* 0x41a000007500780b */ /* 0x000fe20003f1c000 */
[----:B------:R-:W-:-:S02]  /*0950*/  HADD2.F32 R10, -RZ, R10.H1_H1 ;  /* 0x3000000aff0a7230 */ /* 0x000fc40000004100 */
[----:B------:R-:W-:Y:S01]  /*0960*/  FADD.FTZ R118, R8, UR8 ;  /* 0x0000000808767e21 */ /* 0x000fe20008010000 */
[----:B------:R-:W-:Y:S02]  /*0970*/  HADD2.F32 R107, -RZ, R11.H0_H0 ;  /* 0x2000000bff6b7230 */ /* 0x000fe40000004100 */
[----:B------:R-:W-:Y:S01]  /*0980*/  FADD.FTZ R116, R9, UR8 ;  /* 0x0000000809747e21 */ /* 0x000fe20008010000 */
[----:B------:R-:W-:Y:S01]  /*0990*/  FSETP.GTU.FTZ.AND P2, PT, R115, 20, PT ;  /* 0x41a000007300780b */ /* 0x000fe20003f5c000 */
[----:B------:R-:W-:Y:S01]  /*09a0*/  FADD.FTZ R114, R10, UR8 ;  /* 0x000000080a727e21 */ /* 0x000fe20008010000 */
[----:B------:R-:W-:Y:S01]  /*09b0*/  FSETP.GTU.FTZ.AND P1, PT, R118, 20, PT ;  /* 0x41a000007600780b */ /* 0x000fe20003f3c000 */
[----:B------:R-:W-:Y:S01]  /*09c0*/  FADD.FTZ R107, R107, UR8 ;  /* 0x000000086b6b7e21 */ /* 0x000fe20008010000 */
[----:B------:R-:W-:Y:S02]  /*09d0*/  FSETP.GTU.FTZ.AND P3, PT, R116, 20, PT ;  /* 0x41a000007400780b */ /* 0x000fe40003f7c000 */
[----:B------:R-:W-:-:S02]  /*09e0*/  FSETP.GTU.FTZ.AND P4, PT, R111, 20, PT ;  /* 0x41a000006f00780b */ /* 0x000fc40003f9c000 */
[----:B------:R-:W-:Y:S01]  /*09f0*/  FSETP.GTU.FTZ.AND P5, PT, R114, 20, PT ;  /* 0x41a000007200780b */ /* 0x000fe20003fbc000 */
[----:B---3--:R1:W-:Y:S04]  /*0a00*/  STS.128 [R120], R20 ;  /* 0x0000001478007388 */ /* 0x0083e80000000c00 */
[----:B----4-:R1:W-:Y:S01]  /*0a10*/  STS.128 [R120+0x200], R24 ;  /* 0x0002001878007388 */ /* 0x0103e20000000c00 */
[----:B------:R-:W-:Y:S01]  /*0a20*/  NOP ;  /* 0x0000000000007918 */ /* 0x000fe20000000000 */
[----:B--2---:R-:W-:Y:S06]  /*0a30*/  @P0 BRA `(.L_x_3525) ;  /* 0x0000000000780947 */ /* 0x004fec0003800000 */
[----:B------:R-:W-:Y:S01]  /*0a40*/  FMUL.FTZ R117, R117, 1.4426950216293334961 ;  /* 0x3fb8aa3b75757820 */ /* 0x000fe20000410000 */
[----:B------:R-:W-:Y:S01]  /*0a50*/  MOV R9, 0x3e800000 ;  /* 0x3e80000000097802 */ /* 0x000fe20000000f00 */
[----:B------:R-:W-:Y:S02]  /*0a60*/  HFMA2 R10, -RZ, RZ, 1.3056640625, -1.8671875 ;  /* 0x3d39bf78ff0a7431 */ /* 0x000fe400000001ff */
        /* <DEDUP_REMOVED lines=27> */
.L_x_3525:
[----:B------:R-:W-:Y:S05]  /*0c20*/  BSYNC.RECONVERGENT B0 ;  /* 0x0000000000007941 */ /* 0x000fea0003800200 */
.L_x_3524:
[----:B------:R-:W-:Y:S01]  /*0c30*/  HADD2.F32 R11, -RZ, R11.H1_H1 ;  /* 0x3000000bff0b7230 */ /* 0x000fe20000004100 */
[----:B------:R-:W-:Y:S01]  /*0c40*/  BSSY.RECONVERGENT B0, `(.L_x_3526) ;  /* 0x0000022000007945 */ /* 0x000fe20003800200 */
[----:B------:R-:W-:-:S03]  /*0c50*/  FSETP.GTU.FTZ.AND P0, PT, R107, 20, PT ;  /* 0x41a000006b00780b */ /* 0x000fc60003f1c000 */
[----:B------:R-:W-:Y:S01]  /*0c60*/  FADD.FTZ R110, R11, UR8 ;  /* 0x000000080b6e7e21 */ /* 0x000fe20008010000 */
        /* <DEDUP_REMOVED lines=31> */
.L_x_3527:
[----:B------:R-:W-:Y:S05]  /*0e60*/  BSYNC.RECONVERGENT B0 ;  /* 0x0000000000007941 */ /* 0x000fea0003800200 */
.L_x_3526:
[----:B------:R-:W-:Y:S01]  /*0e70*/  HADD2.F32 R105, -RZ, R4.H0_H0 ;  /* 0x20000004ff697230 */ /* 0x000fe20000004100 */
        /* <DEDUP_REMOVED lines=34> */
.L_x_3529:
[----:B------:R-:W-:Y:S05]  /*10a0*/  BSYNC.RECONVERGENT B0 ;  /* 0x0000000000007941 */ /* 0x000fea0003800200 */
.L_x_3528:
        /* <DEDUP_REMOVED lines=35> */
.L_x_3531:
[----:B------:R-:W-:Y:S05]  /*12e0*/  BSYNC.RECONVERGENT B0 ;  /* 0x0000000000007941 */ /* 0x000fea0003800200 */
.L_x_3530:
        /* <DEDUP_REMOVED lines=35> */
.L_x_3533:
[----:B------:R-:W-:Y:S05]  /*1520*/  BSYNC.RECONVERGENT B0 ;  /* 0x0000000000007941 */ /* 0x000fea0003800200 */
.L_x_3532:
        /* <DEDUP_REMOVED lines=35> */
.L_x_3535:
[----:B------:R-:W-:Y:S05]  /*1760*/  BSYNC.RECONVERGENT B0 ;  /* 0x0000000000007941 */ /* 0x000fea0003800200 */
.L_x_3534:
        /* <DEDUP_REMOVED lines=35> */
.L_x_3537:
[----:B------:R-:W-:Y:S05]  /*19a0*/  BSYNC.RECONVERGENT B0 ;  /* 0x0000000000007941 */ /* 0x000fea0003800200 */
.L_x_3536:
        /* <DEDUP_REMOVED lines=35> */
.L_x_3539:
[----:B------:R-:W-:Y:S05]  /*1be0*/  BSYNC.RECONVERGENT B0 ;  /* 0x0000000000007941 */ /* 0x000fea0003800200 */
.L_x_3538:
        /* <DEDUP_REMOVED lines=35> */
.L_x_3541:
[----:B------:R-:W-:Y:S05]  /*1e20*/  BSYNC.RECONVERGENT B0 ;  /* 0x0000000000007941 */ /* 0x000fea0003800200 */
.L_x_3540:
        /* <DEDUP_REMOVED lines=35> */
.L_x_3543:
[----:B------:R-:W-:Y:S05]  /*2060*/  BSYNC.RECONVERGENT B0 ;  /* 0x0000000000007941 */ /* 0x000fea0003800200 */
.L_x_3542:
[----:B------:R-:W-:Y:S01]  /*2070*/  UIADD3 UR6, UPT, UPT, UR26, -0x1, URZ ;  /* 0xffffffff1a067890 */ /* 0x000fe2000fffe0ff */
[----:B------:R-:W-:Y:S01]  /*2080*/  BSSY.RECONVERGENT B0, `(.L_x_3544) ;  /* 0x0000021000007945 */ /* 0x000fe20003800200 */
[----:B------:R-:W-:-:S03]  /*2090*/  FSETP.GTU.FTZ.AND P3, PT, R100, 20, PT ;  /* 0x41a000006400780b */ /* 0x000fc60003f7c000 */
[----:B------:R-:W-:Y:S10]  /*20a0*/  @P4 BRA `(.L_x_3545) ;  /* 0x0000000000784947 */ /* 0x000ff40003800000 */
        /* <DEDUP_REMOVED lines=30> */
.L_x_3545:
[----:B------:R-:W-:Y:S05]  /*2290*/  BSYNC.RECONVERGENT B0 ;  /* 0x0000000000007941 */ /* 0x000fea0003800200 */
.L_x_3544:
        /* <DEDUP_REMOVED lines=32> */
.L_x_3547:
[----:B------:R-:W-:Y:S05]  /*24a0*/  BSYNC.RECONVERGENT B0 ;  /* 0x0000000000007941 */ /* 0x000fea0003800200 */
.L_x_3546:
        /* <DEDUP_REMOVED lines=32> */
.L_x_3549:
[----:B------:R-:W-:Y:S05]  /*26b0*/  BSYNC.RECONVERGENT B0 ;  /* 0x0000000000007941 */ /* 0x000fea0003800200 */
.L_x_3548:
        /* <DEDUP_REMOVED lines=32> */
.L_x_3551:
[----:B------:R-:W-:Y:S05]  /*28c0*/  BSYNC.RECONVERGENT B0 ;  /* 0x0000000000007941 */ /* 0x000fea0003800200 */
.L_x_3550:
        /* <DEDUP_REMOVED lines=32> */
.L_x_3553:
[----:B------:R-:W-:Y:S05]  /*2ad0*/  BSYNC.RECONVERGENT B0 ;  /* 0x0000000000007941 */ /* 0x000fea0003800200 */
.L_x_3552:
        /* <DEDUP_REMOVED lines=32> */
.L_x_3555:
[----:B------:R-:W-:Y:S05]  /*2ce0*/  BSYNC.RECONVERGENT B0 ;  /* 0x0000000000007941 */ /* 0x000fea0003800200 */
.L_x_3554:
[----:B------:R-:W0:Y:S01]  /*2cf0*/  LDCU.128 UR12, c[0x0][0x410] ;  /* 0x00008200ff0c77ac */ /* 0x000e220008000c00 */
[----:B------:R-:W-:Y:S01]  /*2d00*/  LDS.128 R12, [R119] ;  /* 0x00000000770c7984 */ /* 0x000fe20000000c00 */
[----:B------:R-:W2:Y:S03]  /*2d10*/  LDCU.64 UR34, c[0x0][0x488] ;  /* 0x00009100ff2277ac */ /* 0x000ea60008000a00 */
[----:B------:R-:W-:Y:S01]  /*2d20*/  LDS.128 R4, [R119+0x10] ;  /* 0x0000100077047984 */ /* 0x000fe20000000c00 */
[----:B------:R-:W-:Y:S01]  /*2d30*/  USHF.L.U32 UR6, UR6, 0xb, URZ ;  /* 0x0000000b06067899 */ /* 0x000fe200080006ff */
[----:B------:R-:W-:-:S03]  /*2d40*/  UMOV UR7, URZ ;  /* 0x000000ff00077c82 */ /* 0x000fc60008000000 */
[----:B0-----:R-:W-:-:S04]  /*2d50*/  UIMAD.WIDE.U32 UR32, UR29, UR12, UR6 ;  /* 0x0000000c1d2072a5 */ /* 0x001fc8000f8e0006 */
[----:B------:R-:W-:-:S03]  /*2d60*/  UIMAD UR13, UR29, UR13, UR33 ;  /* 0x0000000d1d0d72a4 */ /* 0x000fc6000f8e0221 */
[----:B------:R-:W-:Y:S02]  /*2d70*/  UMOV UR12, UR32 ;  /* 0x00000020000c7c82 */ /* 0x000fe40008000000 */
[----:B------:R-:W-:-:S04]  /*2d80*/  UIMAD.WIDE.U32 UR12, UR10, UR14, UR12 ;  /* 0x0000000e0a0c72a5 */ /* 0x000fc8000f8e000c */
[----:B------:R-:W-:Y:S02]  /*2d90*/  UIMAD UR15, UR10, UR15, UR13 ;  /* 0x0000000f0a0f72a4 */ /* 0x000fe4000f8e020d */
[----:B--2---:R-:W-:-:S04]  /*2da0*/  ULEA UR9, UP0, UR12, UR34, 0x1 ;  /* 0x000000220c097291 */ /* 0x004fc8000f8008ff */
[----:B------:R-:W-:Y:S02]  /*2db0*/  ULEA.HI.X UR12, UR12, UR35, UR15, 0x1, UP0 ;  /* 0x000000230c0c7291 */ /* 0x000fe400080f0c0f */
[----:B------:R-:W-:Y:S01]  /*2dc0*/  MOV R2, UR9 ;  /* 0x0000000900027c02 */ /* 0x000fe20008000f00 */
[----:B------:R-:W0:Y:S03]  /*2dd0*/  LDCU.64 UR34, c[0x0][0x478] ;  /* 0x00008f00ff2277ac */ /* 0x000e260008000a00 */
[----:B------:R-:W-:-:S03]  /*2de0*/  MOV R3, UR12 ;  /* 0x0000000c00037c02 */ /* 0x000fc60008000f00 */
[----:B------:R-:W-:Y:S01]  /*2df0*/  IMAD.WIDE.U32 R2, R0, 0x10, R2 ;  /* 0x0000001000027825 */ /* 0x000fe200078e0002 */
[----:B------:R-:W-:Y:S06]  /*2e00*/  BAR.SYNC.DEFER_BLOCKING 0x0 ;  /* 0x0000000000007b1d */ /* 0x000fec0000010000 */
[----:B------:R-:W2:Y:S01]  /*2e10*/  LDCU.128 UR12, c[0x0][0x420] ;  /* 0x00008400ff0c77ac */ /* 0x000ea20008000c00 */
[----:B-1----:R-:W3:Y:S04]  /*2e20*/  LDG.E.128 R24, desc[UR30][R2.64] ;  /* 0x0000001e02187981 */ /* 0x002ee8000c1e1d00 */
[----:B------:R1:W4:Y:S01]  /*2e30*/  LDG.E.128 R28, desc[UR30][R2.64+0x200] ;  /* 0x0002001e021c7981 */ /* 0x000322000c1e1d00 */
[----:B--2---:R-:W-:-:S04]  /*2e40*/  UIMAD.WIDE.U32 UR32, UR29, UR12, UR6 ;  /* 0x0000000c1d2072a5 */ /* 0x004fc8000f8e0006 */
[----:B------:R-:W-:-:S03]  /*2e50*/  UIMAD UR13, UR29, UR13, UR33 ;  /* 0x0000000d1d0d72a4 */ /* 0x000fc6000f8e0221 */
[----:B------:R-:W-:Y:S02]  /*2e60*/  UMOV UR12, UR32 ;  /* 0x00000020000c7c82 */ /* 0x000fe40008000000 */
[----:B------:R-:W-:Y:S02]  /*2e70*/  UIMAD.WIDE.U32 UR12, UR10, UR14, UR12 ;  /* 0x0000000e0a0c72a5 */ /* 0x000fe4000f8e000c */
[----:B------:R-:W2:Y:S02]  /*2e80*/  LDCU.64 UR32, c[0x0][0x510] ;  /* 0x0000a200ff2077ac */ /* 0x000ea40008000a00 */
[----:B------:R-:W-:Y:S02]  /*2e90*/  UIMAD UR15, UR10, UR15, UR13 ;  /* 0x0000000f0a0f72a4 */ /* 0x000fe4000f8e020d */
[----:B0-----:R-:W-:-:S04]  /*2ea0*/  ULEA UR9, UP0, UR12, UR34, 0x1 ;  /* 0x000000220c097291 */ /* 0x001fc8000f8008ff */
[----:B------:R-:W-:Y:S02]  /*2eb0*/  ULEA.HI.X UR12, UR12, UR35, UR15, 0x1, UP0 ;  /* 0x000000230c0c7291 */ /* 0x000fe400080f0c0f */
[----:B------:R-:W-:Y:S01]  /*2ec0*/  MOV R8, UR9 ;  /* 0x0000000900087c02 */ /* 0x000fe20008000f00 */
[----:B------:R-:W0:Y:S03]  /*2ed0*/  LDCU.64 UR34, c[0x0][0x490] ;  /* 0x00009200ff2277ac */ /* 0x000e260008000a00 */
[----:B------:R-:W-:Y:S01]  /*2ee0*/  MOV R9, UR12 ;  /* 0x0000000c00097c02 */ /* 0x000fe20008000f00 */
[----:B------:R-:W2:Y:S02]  /*2ef0*/  LDCU.64 UR14, c[0x0][0x508] ;  /* 0x0000a100ff0e77ac */ /* 0x000ea40008000a00 */
[----:B-1----:R-:W-:Y:S01]  /*2f00*/  IMAD.WIDE.U32 R2, R0, 0x10, R8 ;  /* 0x0000001000027825 */ /* 0x002fe200078e0008 */
[----:B---3--:R-:W-:Y:S04]  /*2f10*/  STS.128 [R120], R24 ;  /* 0x0000001878007388 */ /* 0x008fe80000000c00 */
[----:B----4-:R-:W-:Y:S01]  /*2f20*/  STS.128 [R120+0x200], R28 ;  /* 0x0002001c78007388 */ /* 0x010fe20000000c00 */
[----:B------:R-:W-:-:S03]  /*2f30*/  NOP ;  /* 0x0000000000007918 */ /* 0x000fc60000000000 */
[----:B------:R-:W1:Y:S04]  /*2f40*/  LDS.128 R36, [R119] ;  /* 0x0000000077247984 */ /* 0x000e680000000c00 */
[----:B------:R-:W3:Y:S01]  /*2f50*/  LDS.128 R8, [R119+0x10] ;  /* 0x0000100077087984 */ /* 0x000ee20000000c00 */
[----:B------:R-:W-:Y:S06]  /*2f60*/  BAR.SYNC.DEFER_BLOCKING 0x0 ;  /* 0x0000000000007b1d */ /* 0x000fec0000010000 */
[----:B------:R-:W4:Y:S04]  /*2f70*/  LDG.E.128 R16, desc[UR30][R2.64] ;  /* 0x0000001e02107981 */ /* 0x000f28000c1e1d00 */
[----:B------:R0:W4:Y:S01]  /*2f80*/  LDG.E.128 R20, desc[UR30][R2.64+0x200] ;  /* 0x0002001e02147981 */ /* 0x000122000c1e1d00 */
[----:B--2---:R-:W-:Y:S01]  /*2f90*/  UIMAD.WIDE.U32 UR12, UR29, UR14, UR6 ;  /* 0x0000000e1d0c72a5 */ /* 0x004fe2000f8e0006 */
[----:B------:R-:W-:-:S02]  /*2fa0*/  HADD2.F32 R98, -RZ, R88.H0_H0 ;  /* 0x20000058ff627230 */ /* 0x000fc40000004100 */
[--C-:B-1----:R-:W-:Y:S01]  /*2fb0*/  HADD2.F32 R32, -RZ, R37.reuse.H0_H0 ;  /* 0x20000025ff207230 */ /* 0x102fe20000004100 */
[----:B------:R-:W-:Y:S01]  /*2fc0*/  UIMAD UR13, UR29, UR15, UR13 ;  /* 0x0000000f1d0d72a4 */ /* 0x000fe2000f8e020d */
[----:B------:R-:W-:Y:S01]  /*2fd0*/  HADD2.F32 R37, -RZ, R37.H1_H1 ;  /* 0x30000025ff257230 */ /* 0x000fe20000004100 */
[----:B------:R-:W1:Y:S01]  /*2fe0*/  LDCU.64 UR14, c[0x0][0x558] ;  /* 0x0000ab00ff0e77ac */ /* 0x000e620008000a00 */
[--C-:B------:R-:W-:Y:S02]  /*2ff0*/  HADD2.F32 R34, -RZ, R36.reuse.H0_H0 ;  /* 0x20000024ff227230 */ /* 0x100fe40000004100 */
[----:B------:R-:W-:Y:S01]  /*3000*/  FMUL.FTZ R27, R32, -1.4426950216293334961 ;  /* 0xbfb8aa3b201b7820 */ /* 0x000fe20000410000 */
[----:B------:R-:W-:Y:S02]  /*3010*/  HADD2.F32 R33, -RZ, R36.H1_H1 ;  /* 0x30000024ff217230 */ /* 0x000fe40000004100 */
[----:B0-----:R-:W-:Y:S01]  /*3020*/  FMUL.FTZ R3, R37, -1.4426950216293334961 ;  /* 0xbfb8aa3b25037820 */ /* 0x001fe20000410000 */
[----:B------:R-:W-:-:S02]  /*3030*/  HADD2.F32 R36, -RZ, R38.H0_H0 ;  /* 0x20000026ff247230 */ /* 0x000fc40000004100 */
[----:B------:R-:W-:Y:S01]  /*3040*/  FMUL.FTZ R35, R34, -1.4426950216293334961 ;  /* 0xbfb8aa3b22237820 */ /* 0x000fe20000410000 */
[----:B------:R-:W-:Y:S01]  /*3050*/  HADD2.F32 R2, -RZ, R38.H1_H1 ;  /* 0x30000026ff027230 */ /* 0x000fe20000004100 */
[----:B------:R0:W2:Y:S01]  /*3060*/  MUFU.EX2 R43, R3 ;  /* 0x00000003002b7308 */ /* 0x0000a20000000800 */
[----:B------:R-:W-:Y:S01]  /*3070*/  FMUL.FTZ R24, R33, -1.4426950216293334961 ;  /* 0xbfb8aa3b21187820 */ /* 0x000fe20000410000 */
[--C-:B------:R-:W-:Y:S02]  /*3080*/  HADD2.F32 R25, -RZ, R39.reuse.H0_H0 ;  /* 0x20000027ff197230 */ /* 0x100fe40000004100 */
[----:B------:R-:W-:Y:S01]  /*3090*/  FMUL.FTZ R29, R36, -1.4426950216293334961 ;  /* 0xbfb8aa3b241d7820 */ /* 0x000fe20000410000 */
[----:B------:R-:W-:Y:S02]  /*30a0*/  HADD2.F32 R26, -RZ, R39.H1_H1 ;  /* 0x30000027ff1a7230 */ /* 0x000fe40000004100 */
[----:B------:R-:W-:Y:S01]  /*30b0*/  FMUL.FTZ R30, R2, -1.4426950216293334961 ;  /* 0xbfb8aa3b021e7820 */ /* 0x000fe20000410000 */
[--C-:B---3--:R-:W-:Y:S01]  /*30c0*/  HADD2.F32 R28, -RZ, R8.reuse.H0_H0 ;  /* 0x20000008ff1c7230 */ /* 0x108fe20000004100 */
[----:B------:R-:W-:Y:S01]  /*30d0*/  UIMAD.WIDE.U32 UR12, UR10, UR32, UR12 ;  /* 0x000000200a0c72a5 */ /* 0x000fe2000f8e000c */
[----:B------:R3:W2:Y:S01]  /*30e0*/  MUFU.EX2 R40, R35 ;  /* 0x0000002300287308 */ /* 0x0006a20000000800 */
[----:B0-----:R-:W-:-:S02]  /*30f0*/  HADD2.F32 R3, -RZ, R8.H1_H1 ;  /* 0x30000008ff037230 */ /* 0x001fc40000004100 */
[----:B------:R-:W-:Y:S01]  /*3100*/  FMUL.FTZ R31, R26, -1.4426950216293334961 ;  /* 0xbfb8aa3b1a1f7820 */ /* 0x000fe20000410000 */
[----:B------:R-:W-:Y:S01]  /*3110*/  FMUL.FTZ R8, R28, -1.4426950216293334961 ;  /* 0xbfb8aa3b1c087820 */ /* 0x000fe20000410000 */
[----:B------:R-:W-:Y:S01]  /*3120*/  UIMAD UR13, UR10, UR33, UR13 ;  /* 0x000000210a0d72a4 */ /* 0x000fe2000f8e020d */
[----:B------:R-:W-:Y:S01]  /*3130*/  HADD2.F32 R97, -RZ, R88.H1_H1 ;  /* 0x30000058ff617230 */ /* 0x000fe20000004100 */
[----:B-1----:R-:W-:Y:S01]  /*3140*/  ULEA UR9, UP0, UR12, UR14, 0x1 ;  /* 0x0000000e0c097291 */ /* 0x002fe2000f8008ff */
[--C-:B------:R-:W-:Y:S01]  /*3150*/  HADD2.F32 R96, -RZ, R89.reuse.H0_H0 ;  /* 0x20000059ff607230 */ /* 0x100fe20000004100 */
[----:B------:R0:W1:Y:S01]  /*3160*/  MUFU.EX2 R41, R24 ;  /* 0x0000001800297308 */ /* 0x0000620000000800 */
[----:B---3--:R-:W-:Y:S01]  /*3170*/  FMUL.FTZ R35, R3, -1.4426950216293334961 ;  /* 0xbfb8aa3b03237820 */ /* 0x008fe20000410000 */
[----:B--2---:R-:W-:Y:S01]  /*3180*/  FADD.FTZ R43, R43, 1 ;  /* 0x3f8000002b2b7421 */ /* 0x004fe20000010000 */
[----:B------:R-:W-:Y:S01]  /*3190*/  ULEA.HI.X UR12, UR12, UR15, UR13, 0x1, UP0 ;  /* 0x0000000f0c0c7291 */ /* 0x000fe200080f0c0d */
[----:B------:R-:W-:Y:S01]  /*31a0*/  HADD2.F32 R95, -RZ, R89.H1_H1 ;  /* 0x30000059ff5f7230 */ /* 0x000fe20000004100 */
[----:B------:R-:W-:Y:S01]  /*31b0*/  UISETP.NE.U32.AND UP0, UPT, UR34, URZ, UPT ;  /* 0x000000ff2200728c */ /* 0x000fe2000bf05070 */
[----:B------:R-:W-:-:S02]  /*31c0*/  HADD2.F32 R94, -RZ, R90.H0_H0 ;  /* 0x2000005aff5e7230 */ /* 0x000fc40000004100 */
[----:B------:R2:W3:Y:S01]  /*31d0*/  MUFU.EX2 R42, R27 ;  /* 0x0000001b002a7308 */ /* 0x0004e20000000800 */
[----:B0-----:R-:W-:Y:S02]  /*31e0*/  HADD2.F32 R24, -RZ, R9.H0_H0 ;  /* 0x20000009ff187230 */ /* 0x001fe40000004100 */
[----:B------:R-:W-:Y:S01]  /*31f0*/  FADD.FTZ R40, R40, 1 ;  /* 0x3f80000028287421 */ /* 0x000fe20000010000 */
[----:B------:R-:W-:Y:S01]  /*3200*/  UISETP.NE.AND.EX UP0, UPT, UR35, URZ, UPT, UP0 ;  /* 0x000000ff2300728c */ /* 0x000fe2000bf05300 */
[----:B------:R-:W-:Y:S02]  /*3210*/  HADD2.F32 R93, -RZ, R90.H1_H1 ;  /* 0x3000005aff5d7230 */ /* 0x000fe40000004100 */
[--C-:B------:R-:W-:Y:S01]  /*3220*/  HADD2.F32 R92, -RZ, R91.reuse.H0_H0 ;  /* 0x2000005bff5c7230 */ /* 0x100fe20000004100 */
[----:B------:R0:W3:Y:S01]  /*3230*/  MUFU.EX2 R38, R29 ;  /* 0x0000001d00267308 */ /* 0x0000e20000000800 */
[----:B--2---:R-:W-:Y:S01]  /*3240*/  FMUL.FTZ R27, R25, -1.4426950216293334961 ;  /* 0xbfb8aa3b191b7820 */ /* 0x004fe20000410000 */
[----:B-1----:R-:W-:Y:S01]  /*3250*/  FADD.FTZ R41, R41, 1 ;  /* 0x3f80000029297421 */ /* 0x002fe20000010000 */
[----:B------:R-:W-:-:S02]  /*3260*/  HADD2.F32 R91, -RZ, R91.H1_H1 ;  /* 0x3000005bff5b7230 */ /* 0x000fc40000004100 */
[--C-:B------:R-:W-:Y:S02]  /*3270*/  HADD2.F32 R90, -RZ, R56.reuse.H0_H0 ;  /* 0x20000038ff5a7230 */ /* 0x100fe40000004100 */
[----:B------:R-:W-:Y:S01]  /*3280*/  HADD2.F32 R89, -RZ, R56.H1_H1 ;  /* 0x30000038ff597230 */ /* 0x000fe20000004100 */
[----:B------:R1:W2:Y:S01]  /*3290*/  MUFU.EX2 R44, R30 ;  /* 0x0000001e002c7308 */ /* 0x0002a20000000800 */
[----:B0-----:R-:W-:Y:S02]  /*32a0*/  HADD2.F32 R29, -RZ, R9.H1_H1 ;  /* 0x30000009ff1d7230 */ /* 0x001fe40000004100 */
[----:B------:R-:W-:Y:S01]  /*32b0*/  FMUL.FTZ R9, R24, -1.4426950216293334961 ;  /* 0xbfb8aa3b18097820 */ /* 0x000fe20000410000 */
[----:B---3--:R-:W-:Y:S01]  /*32c0*/  FADD.FTZ R42, R42, 1 ;  /* 0x3f8000002a2a7421 */ /* 0x008fe20000010000 */
[----:B------:R-:W-:Y:S02]  /*32d0*/  HADD2.F32 R88, -RZ, R57.H0_H0 ;  /* 0x20000039ff587230 */ /* 0x000fe40000004100 */
[----:B------:R-:W-:Y:S01]  /*32e0*/  FMUL.FTZ R47, R29, -1.4426950216293334961 ;  /* 0xbfb8aa3b1d2f7820 */ /* 0x000fe20000410000 */
[----:B------:R0:W3:Y:S01]  /*32f0*/  MUFU.EX2 R39, R27 ;  /* 0x0000001b00277308 */ /* 0x0000e20000000800 */
[----:B-1----:R-:W-:-:S02]  /*3300*/  HADD2.F32 R30, -RZ, R10.H0_H0 ;  /* 0x2000000aff1e7230 */ /* 0x002fc40000004100 */
[----:B------:R-:W-:-:S05]  /*3310*/  FADD.FTZ R38, R38, 1 ;  /* 0x3f80000026267421 */ /* 0x000fca0000010000 */
[----:B------:R1:W3:Y:S01]  /*3320*/  MUFU.EX2 R45, R31 ;  /* 0x0000001f002d7308 */ /* 0x0002e20000000800 */
[----:B0-----:R-:W-:Y:S02]  /*3330*/  HADD2.F32 R27, -RZ, R10.H1_H1 ;  /* 0x3000000aff1b7230 */ /* 0x001fe40000004100 */
[----:B--2---:R-:W-:-:S03]  /*3340*/  FADD.FTZ R44, R44, 1 ;  /* 0x3f8000002c2c7421 */ /* 0x004fc60000010000 */
[----:B------:R-:W-:Y:S02]  /*3350*/  FMUL.FTZ R10, R27, -1.4426950216293334961 ;  /* 0xbfb8aa3b1b0a7820 */ /* 0x000fe40000410000 */
[----:B------:R0:W-:Y:S01]  /*3360*/  MUFU.EX2 R48, R35 ;  /* 0x0000002300307308 */ /* 0x0001e20000000800 */
[----:B-1----:R-:W-:Y:S02]  /*3370*/  HADD2.F32 R31, -RZ, R11.H0_H0 ;  /* 0x2000000bff1f7230 */ /* 0x002fe40000004100 */
[----:B---3--:R-:W-:-:S05]  /*3380*/  FADD.FTZ R39, R39, 1 ;  /* 0x3f80000027277421 */ /* 0x008fca0000010000 */
[----:B------:R1:W2:Y:S01]  /*3390*/  MUFU.EX2 R46, R8 ;  /* 0x00000008002e7308 */ /* 0x0002a20000000800 */
[----:B0-----:R-:W-:Y:S02]  /*33a0*/  HADD2.F32 R35, -RZ, R11.H1_H1 ;  /* 0x3000000bff237230 */ /* 0x001fe40000004100 */
[----:B------:R-:W-:Y:S01]  /*33b0*/  FADD.FTZ R65, R45, 1 ;  /* 0x3f8000002d417421 */ /* 0x000fe20000010000 */
[----:B------:R-:W-:Y:S02]  /*33c0*/  HADD2.F32 R45, -RZ, R12.H0_H0 ;  /* 0x2000000cff2d7230 */ /* 0x000fe40000004100 */
[----:B------:R-:W-:Y:S02]  /*33d0*/  FMUL.FTZ R11, R35, -1.4426950216293334961 ;  /* 0xbfb8aa3b230b7820 */ /* 0x000fe40000410000 */
[----:B------:R0:W-:Y:S01]  /*33e0*/  MUFU.EX2 R49, R9 ;  /* 0x0000000900317308 */ /* 0x0001e20000000800 */
[----:B-1----:R-:W-:-:S07]  /*33f0*/  FMUL.FTZ R8, R30, -1.4426950216293334961 ;  /* 0xbfb8aa3b1e087820 */ /* 0x002fce0000410000 */
[----:B------:R-:W1:Y:S01]  /*3400*/  MUFU.EX2 R64, R8 ;  /* 0x0000000800407308 */ /* 0x000e620000000800 */
[----:B0-----:R-:W-:Y:S01]  /*3410*/  FMUL.FTZ R9, R31, -1.4426950216293334961 ;  /* 0xbfb8aa3b1f097820 */ /* 0x001fe20000410000 */
[----:B--2---:R-:W-:-:S06]  /*3420*/  FADD.FTZ R46, R46, 1 ;  /* 0x3f8000002e2e7421 */ /* 0x004fcc0000010000 */
[----:B------:R-:W0:Y:S08]  /*3430*/  MUFU.EX2 R66, R10 ;  /* 0x0000000a00427308 */ /* 0x000e300000000800 */
[----:B------:R-:W-:Y:S01]  /*3440*/  MUFU.EX2 R74, R9 ;  /* 0x00000009004a7308 */ /* 0x000fe20000000800 */
[----:B-1----:R-:W-:-:S07]  /*3450*/  FADD.FTZ R64, R64, 1 ;  /* 0x3f80000040407421 */ /* 0x002fce0000010000 */
[----:B------:R-:W1:Y:S01]  /*3460*/  MUFU.EX2 R75, R11 ;  /* 0x0000000b004b7308 */ /* 0x000e620000000800 */
[----:B0-----:R-:W-:-:S07]  /*3470*/  FADD.FTZ R68, R66, 1 ;  /* 0x3f80000042447421 */ /* 0x001fce0000010000 */
[----:B------:R-:W0:Y:S08]  /*3480*/  MUFU.EX2 R51, R47 ;  /* 0x0000002f00337308 */ /* 0x000e300000000800 */
[----:B------:R2:W-:Y:S01]  /*3490*/  MUFU.RCP R47, R40 ;  /* 0x00000028002f7308 */ /* 0x0005e20000001000 */
[----:B-1----:R-:W-:-:S07]  /*34a0*/  FADD.FTZ R77, R75, 1 ;  /* 0x3f8000004b4d7421 */ /* 0x002fce0000010000 */
[----:B------:R1:W-:Y:S01]  /*34b0*/  MUFU.RCP R50, R41 ;  /* 0x0000002900327308 */ /* 0x0003e20000001000 */
[----:B--2---:R-:W-:-:S07]  /*34c0*/  HADD2.F32 R40, -RZ, R7.H1_H1 ;  /* 0x30000007ff287230 */ /* 0x004fce0000004100 */
[----:B------:R-:W-:Y:S01]  /*34d0*/  MUFU.RCP R71, R46 ;  /* 0x0000002e00477308 */ /* 0x000fe20000001000 */
[----:B-1----:R-:W-:Y:S02]  /*34e0*/  HADD2.F32 R41, -RZ, R12.H1_H1 ;  /* 0x3000000cff297230 */ /* 0x002fe40000004100 */
[----:B------:R-:W-:-:S05]  /*34f0*/  FADD.FTZ R12, R48, 1 ;  /* 0x3f800000300c7421 */ /* 0x000fca0000010000 */
[----:B------:R1:W-:Y:S08]  /*3500*/  MUFU.RCP R62, R39 ;  /* 0x00000027003e7308 */ /* 0x0003f00000001000 */
[----:B------:R2:W-:Y:S01]  /*3510*/  MUFU.RCP R53, R42 ;  /* 0x0000002a00357308 */ /* 0x0005e20000001000 */
[----:B-1----:R-:W-:-:S07]  /*3520*/  HADD2.F32 R39, -RZ, R5.H1_H1 ;  /* 0x30000005ff277230 */ /* 0x002fce0000004100 */
[----:B------:R1:W3:Y:S01]  /*3530*/  MUFU.RCP R60, R43 ;  /* 0x0000002b003c7308 */ /* 0x0002e20000001000 */
[----:B--2---:R-:W-:-:S07]  /*3540*/  HADD2.F32 R42, -RZ, R13.H0_H0 ;  /* 0x2000000dff2a7230 */ /* 0x004fce0000004100 */
[----:B------:R2:W-:Y:S01]  /*3550*/  MUFU.RCP R67, R38 ;  /* 0x0000002600437308 */ /* 0x0005e20000001000 */
[----:B-1----:R-:W-:Y:S02]  /*3560*/  HADD2.F32 R43, -RZ, R13.H1_H1 ;  /* 0x3000000dff2b7230 */ /* 0x002fe40000004100 */
[----:B0-----:R-:W-:-:S05]  /*3570*/  FADD.FTZ R13, R51, 1 ;  /* 0x3f800000330d7421 */ /* 0x001fca0000010000 */
[----:B------:R0:W-:Y:S01]  /*3580*/  MUFU.RCP R63, R44 ;  /* 0x0000002c003f7308 */ /* 0x0001e20000001000 */
[----:B--2---:R-:W-:-:S07]  /*3590*/  HADD2.F32 R38, -RZ, R15.H1_H1 ;  /* 0x3000000fff267230 */ /* 0x004fce0000004100 */
[----:B------:R-:W1:Y:S01]  /*35a0*/  MUFU.RCP R65, R65 ;  /* 0x0000004100417308 */ /* 0x000e620000001000 */
[----:B0-----:R-:W-:-:S07]  /*35b0*/  HADD2.F32 R44, -RZ, R14.H1_H1 ;  /* 0x3000000eff2c7230 */ /* 0x001fce0000004100 */
[----:B------:R3:W-:Y:S08]  /*35c0*/  MUFU.RCP R70, R12 ;  /* 0x0000000c00467308 */ /* 0x0007f00000001000 */
[----:B------:R-:W-:Y:S01]  /*35d0*/  MUFU.RCP R72, R13 ;  /* 0x0000000d00487308 */ /* 0x000fe20000001000 */
[----:B---3--:R-:W-:Y:S01]  /*35e0*/  FADD.FTZ R12, -R60, 1 ;  /* 0x3f8000003c0c7421 */ /* 0x008fe20000010100 */
[----:B-1----:R-:W-:-:S03]  /*35f0*/  FADD.FTZ R69, -R65, 1 ;  /* 0x3f80000041457421 */ /* 0x002fc60000010100 */
[C---:B------:R-:W-:Y:S01]  /*3600*/  FFMA.FTZ R12, R37.reuse, R12, 1 ;  /* 0x3f800000250c7423 */ /* 0x040fe2000001000c */
[----:B------:R-:W-:Y:S01]  /*3610*/  FFMA.FTZ R69, R26, R69, 1 ;  /* 0x3f8000001a457423 */ /* 0x000fe20000010045 */
[----:B------:R-:W-:Y:S01]  /*3620*/  FMUL.FTZ R37, R37, R60 ;  /* 0x0000003c25257220 */ /* 0x000fe20000410000 */
[----:B------:R-:W-:Y:S08]  /*3630*/  MUFU.RCP R78, R68 ;  /* 0x00000044004e7308 */ /* 0x000ff00000001000 */
[----:B------:R0:W-:Y:S08]  /*3640*/  MUFU.RCP R79, R64 ;  /* 0x00000040004f7308 */ /* 0x0001f00000001000 */
[----:B------:R-:W1:Y:S01]  /*3650*/  MUFU.RCP R108, R77 ;  /* 0x0000004d006c7308 */ /* 0x000e620000001000 */
[----:B0-----:R-:W-:-:S04]  /*3660*/  FADD.FTZ R64, -R62, 1 ;  /* 0x3f8000003e407421 */ /* 0x001fc80000010100 */
[----:B------:R-:W-:Y:S01]  /*3670*/  FFMA.FTZ R64, R25, R64, 1 ;  /* 0x3f80000019407423 */ /* 0x000fe20000010040 */
[----:B-1----:R-:W-:-:S04]  /*3680*/  FADD.FTZ R86, -R108, 1 ;  /* 0x3f8000006c567421 */ /* 0x002fc80000010100 */
[C---:B------:R-:W-:Y:S01]  /*3690*/  FFMA.FTZ R86, R35.reuse, R86, 1 ;  /* 0x3f80000023567423 */ /* 0x040fe20000010056 */
[----:B------:R-:W-:Y:S01]  /*36a0*/  FMUL.FTZ R35, R35, R108 ;  /* 0x0000006c23237220 */ /* 0x000fe20000410000 */
[----:B----4-:R0:W-:Y:S04]  /*36b0*/  STS.128 [R120], R16 ;  /* 0x0000001078007388 */ /* 0x0101e80000000c00 */
[----:B------:R1:W-:Y:S01]  /*36c0*/  STS.128 [R120+0x200], R20 ;  /* 0x0002001478007388 */ /* 0x0003e20000000c00 */
[----:B------:R-:W-:-:S03]  /*36d0*/  NOP ;  /* 0x0000000000007918 */ /* 0x000fc60000000000 */
[----:B------:R-:W2:Y:S01]  /*36e0*/  LDS.128 R8, [R119] ;  /* 0x0000000077087984 */ /* 0x000ea20000000c00 */
[----:B0-----:R-:W-:Y:S02]  /*36f0*/  HADD2.F32 R16, -RZ, R5.H0_H0 ;  /* 0x20000005ff107230 */ /* 0x001fe40000004100 */
[----:B------:R-:W-:Y:S01]  /*3700*/  FADD.FTZ R5, -R47, 1 ;  /* 0x3f8000002f057421 */ /* 0x000fe20000010100 */
[----:B------:R-:W-:Y:S02]  /*3710*/  HADD2.F32 R17, -RZ, R6.H0_H0 ;  /* 0x20000006ff117230 */ /* 0x000fe40000004100 */
[--C-:B-1----:R-:W-:Y:S02]  /*3720*/  HADD2.F32 R22, -RZ, R4.reuse.H0_H0 ;  /* 0x20000004ff167230 */ /* 0x102fe40000004100 */
[----:B------:R-:W-:Y:S02]  /*3730*/  HADD2.F32 R23, -RZ, R4.H1_H1 ;  /* 0x30000004ff177230 */ /* 0x000fe40000004100 */
[----:B------:R-:W-:Y:S01]  /*3740*/  FADD.FTZ R4, R49, 1 ;  /* 0x3f80000031047421 */ /* 0x000fe20000010000 */
[----:B------:R-:W-:-:S02]  /*3750*/  HADD2.F32 R18, -RZ, R6.H1_H1 ;  /* 0x30000006ff127230 */ /* 0x000fc40000004100 */
[----:B------:R-:W-:Y:S01]  /*3760*/  FADD.FTZ R6, -R50, 1 ;  /* 0x3f80000032067421 */ /* 0x000fe20000010100 */
[----:B------:R-:W-:Y:S01]  /*3770*/  HADD2.F32 R19, -RZ, R7.H0_H0 ;  /* 0x20000007ff137230 */ /* 0x000fe20000004100 */
[----:B------:R0:W1:Y:S01]  /*3780*/  MUFU.RCP R73, R4 ;  /* 0x0000000400497308 */ /* 0x0000620000001000 */
[----:B------:R-:W-:Y:S02]  /*3790*/  HADD2.F32 R20, -RZ, R14.H0_H0 ;  /* 0x2000000eff147230 */ /* 0x000fe40000004100 */
[----:B------:R-:W-:Y:S02]  /*37a0*/  HADD2.F32 R21, -RZ, R15.H0_H0 ;  /* 0x2000000fff157230 */ /* 0x000fe40000004100 */
[----:B------:R-:W-:-:S04]  /*37b0*/  FADD.FTZ R15, -R67, 1 ;  /* 0x3f800000430f7421 */ /* 0x000fc80000010100 */
[C---:B------:R-:W-:Y:S01]  /*37c0*/  FFMA.FTZ R15, R36.reuse, R15, 1 ;  /* 0x3f800000240f7423 */ /* 0x040fe2000001000f */
[----:B------:R-:W-:Y:S01]  /*37d0*/  FMUL.FTZ R36, R36, R67 ;  /* 0x0000004324247220 */ /* 0x000fe20000410000 */
[--C-:B--2---:R-:W-:Y:S02]  /*37e0*/  HADD2.F32 R46, -RZ, R8.reuse.H0_H0 ;  /* 0x20000008ff2e7230 */ /* 0x104fe40000004100 */
[----:B------:R-:W-:Y:S02]  /*37f0*/  HADD2.F32 R48, -RZ, R8.H1_H1 ;  /* 0x30000008ff307230 */ /* 0x000fe40000004100 */
[--C-:B------:R-:W-:Y:S02]  /*3800*/  HADD2.F32 R49, -RZ, R9.reuse.H0_H0 ;  /* 0x20000009ff317230 */ /* 0x100fe40000004100 */
[----:B0-----:R-:W-:Y:S01]  /*3810*/  FMUL.FTZ R4, R45, R46 ;  /* 0x0000002e2d047220 */ /* 0x001fe20000410000 */
[----:B------:R-:W-:Y:S02]  /*3820*/  HADD2.F32 R52, -RZ, R9.H1_H1 ;  /* 0x30000009ff347230 */ /* 0x000fe40000004100 */
[----:B------:R-:W-:Y:S01]  /*3830*/  FMUL.FTZ R7, R41, R48 ;  /* 0x0000003029077220 */ /* 0x000fe20000410000 */
[----:B------:R-:W-:-:S02]  /*3840*/  HADD2.F32 R51, -RZ, R10.H0_H0 ;  /* 0x2000000aff337230 */ /* 0x000fc40000004100 */
[----:B------:R-:W-:Y:S01]  /*3850*/  FFMA.FTZ R9, R34, R5, 1 ;  /* 0x3f80000022097423 */ /* 0x000fe20000010005 */
[----:B------:R-:W-:Y:S02]  /*3860*/  HADD2.F32 R55, -RZ, R10.H1_H1 ;  /* 0x3000000aff377230 */ /* 0x000fe40000004100 */
[----:B------:R-:W-:Y:S01]  /*3870*/  FMUL.FTZ R8, R47, R4 ;  /* 0x000000042f087220 */ /* 0x000fe20000410000 */
[--C-:B------:R-:W-:Y:S02]  /*3880*/  HADD2.F32 R54, -RZ, R11.reuse.H0_H0 ;  /* 0x2000000bff367230 */ /* 0x100fe40000004100 */
[----:B------:R-:W-:Y:S01]  /*3890*/  FMUL.FTZ R10, R50, R7 ;  /* 0x00000007320a7220 */ /* 0x000fe20000410000 */
[----:B------:R-:W-:Y:S02]  /*38a0*/  HADD2.F32 R61, -RZ, R11.H1_H1 ;  /* 0x3000000bff3d7230 */ /* 0x000fe40000004100 */
[----:B------:R-:W-:Y:S01]  /*38b0*/  FFMA.FTZ R11, R33, R6, 1 ;  /* 0x3f800000210b7423 */ /* 0x000fe20000010006 */
[----:B------:R-:W-:Y:S01]  /*38c0*/  FMUL.FTZ R8, R8, R9 ;  /* 0x0000000908087220 */ /* 0x000fe20000410000 */
[----:B------:R-:W0:Y:S01]  /*38d0*/  LDS.128 R4, [R119+0x10] ;  /* 0x0000100077047984 */ /* 0x000e220000000c00 */
[----:B------:R-:W-:Y:S01]  /*38e0*/  FADD.FTZ R9, -R53, 1 ;  /* 0x3f80000035097421 */ /* 0x000fe20000010100 */
[----:B------:R-:W-:Y:S01]  /*38f0*/  FMUL.FTZ R11, R10, R11 ;  /* 0x0000000b0a0b7220 */ /* 0x000fe20000410000 */
        /* <DEDUP_REMOVED lines=21> */
[----:B------:R-:W-:Y:S01]  /*3a50*/  FADD.FTZ R14, R74, 1 ;  /* 0x3f8000004a0e7421 */ /* 0x000fe20000010000 */
[----:B------:R-:W-:Y:S01]  /*3a60*/  FMUL.FTZ R15, R15, R64 ;  /* 0x000000400f0f7220 */ /* 0x000fe20000410000 */
[----:B------:R-:W-:Y:S01]  /*3a70*/  F2FP.F16.F32.PACK_AB R9, R12, R9 ;  /* 0x000000090c09723e */ /* 0x000fe200000000ff */
[----:B------:R-:W-:Y:S01]  /*3a80*/  FMUL.FTZ R63, R2, R63 ;  /* 0x0000003f023f7220 */ /* 0x000fe20000410000 */
[----:B------:R2:W3:Y:S01]  /*3a90*/  MUFU.RCP R82, R14 ;  /* 0x0000000e00527308 */ /* 0x0004e20000001000 */
[----:B------:R-:W-:Y:S01]  /*3aa0*/  F2FP.F16.F32.PACK_AB R10, R13, R10 ;  /* 0x0000000a0d0a723e */ /* 0x000fe200000000ff */
[----:B------:R-:W-:Y:S01]  /*3ab0*/  FMUL.FTZ R34, R34, R47 ;  /* 0x0000002f22227220 */ /* 0x000fe20000410000 */
[----:B------:R-:W-:Y:S01]  /*3ac0*/  F2FP.F16.F32.PACK_AB R11, R66, R15 ;  /* 0x0000000f420b723e */ /* 0x000fe200000000ff */
[----:B------:R-:W-:Y:S01]  /*3ad0*/  BAR.SYNC.DEFER_BLOCKING 0x0 ;  /* 0x0000000000007b1d */ /* 0x000fe20000010000 */
[----:B------:R-:W-:Y:S01]  /*3ae0*/  FMUL.FTZ R33, R33, R50 ;  /* 0x0000003221217220 */ /* 0x000fe20000410000 */
[----:B------:R-:W-:Y:S01]  /*3af0*/  FMUL.FTZ R65, R26, R65 ;  /* 0x000000411a417220 */ /* 0x000fe20000410000 */
[----:B------:R-:W-:Y:S01]  /*3b00*/  FMUL.FTZ R32, R32, R53 ;  /* 0x0000003520207220 */ /* 0x000fe20000410000 */
[----:B------:R-:W-:Y:S01]  /*3b10*/  FMUL.FTZ R60, R43, R37 ;  /* 0x000000252b3c7220 */ /* 0x000fe20000410000 */
[----:B--2---:R-:W-:Y:S01]  /*3b20*/  FADD.FTZ R14, -R72, 1 ;  /* 0x3f800000480e7421 */ /* 0x004fe20000010100 */
[----:B------:R-:W-:Y:S01]  /*3b30*/  FMUL.FTZ R26, R41, R33 ;  /* 0x00000021291a7220 */ /* 0x000fe20000410000 */
[----:B------:R-:W-:Y:S01]  /*3b40*/  FMUL.FTZ R20, R20, R36 ;  /* 0x0000002414147220 */ /* 0x000fe20000410000 */
[----:B0-----:R-:W-:-:S02]  /*3b50*/  HADD2.F32 R83, -RZ, R7.H0_H0 ;  /* 0x20000007ff537230 */ /* 0x001fc40000004100 */
[----:B------:R-:W-:Y:S01]  /*3b60*/  FFMA.FTZ R64, R29, R14, 1 ;  /* 0x3f8000001d407423 */ /* 0x000fe2000001000e */
[----:B------:R-:W-:Y:S02]  /*3b70*/  HADD2.F32 R109, -RZ, R7.H1_H1 ;  /* 0x30000007ff6d7230 */ /* 0x000fe40000004100 */
[----:B-1----:R-:W-:Y:S01]  /*3b80*/  FADD.FTZ R7, -R73, 1 ;  /* 0x3f80000049077421 */ /* 0x002fe20000010100 */
[--C-:B------:R-:W-:Y:S02]  /*3b90*/  HADD2.F32 R69, -RZ, R4.reuse.H1_H1 ;  /* 0x30000004ff457230 */ /* 0x100fe40000004100 */
[----:B---3--:R-:W-:Y:S01]  /*3ba0*/  FADD.FTZ R84, -R82, 1 ;  /* 0x3f80000052547421 */ /* 0x008fe20000010100 */
[----:B------:R-:W-:Y:S02]  /*3bb0*/  HADD2.F32 R68, -RZ, R4.H0_H0 ;  /* 0x20000004ff447230 */ /* 0x000fe40000004100 */
[----:B------:R-:W-:Y:S01]  /*3bc0*/  FFMA.FTZ R75, R24, R7, 1 ;  /* 0x3f800000184b7423 */ /* 0x000fe20000010007 */
[----:B------:R-:W-:-:S02]  /*3bd0*/  HADD2.F32 R76, -RZ, R5.H1_H1 ;  /* 0x30000005ff4c7230 */ /* 0x000fc40000004100 */
[C---:B------:R-:W-:Y:S01]  /*3be0*/  FADD.FTZ R4, -R70.reuse, 1 ;  /* 0x3f80000046047421 */ /* 0x040fe20000010100 */
[----:B------:R-:W-:Y:S02]  /*3bf0*/  HADD2.F32 R74, -RZ, R5.H0_H0 ;  /* 0x20000005ff4a7230 */ /* 0x000fe40000004100 */
[----:B------:R-:W-:Y:S01]  /*3c00*/  FMUL.FTZ R7, R23, R69 ;  /* 0x0000004517077220 */ /* 0x000fe20000410000 */
[--C-:B------:R-:W-:Y:S02]  /*3c10*/  HADD2.F32 R80, -RZ, R6.reuse.H0_H0 ;  /* 0x20000006ff507230 */ /* 0x100fe40000004100 */
[----:B------:R-:W-:Y:S01]  /*3c20*/  FMUL.FTZ R77, R39, R76 ;  /* 0x0000004c274d7220 */ /* 0x000fe20000410000 */
[----:B------:R-:W-:Y:S02]  /*3c30*/  HADD2.F32 R81, -RZ, R6.H1_H1 ;  /* 0x30000006ff517230 */ /* 0x000fe40000004100 */
[----:B------:R-:W-:Y:S01]  /*3c40*/  FFMA.FTZ R6, R3, R4, 1 ;  /* 0x3f80000003067423 */ /* 0x000fe20000010004 */
[----:B------:R-:W-:Y:S01]  /*3c50*/  FMUL.FTZ R7, R70, R7 ;  /* 0x0000000746077220 */ /* 0x000fe20000410000 */
        /* <DEDUP_REMOVED lines=13> */
[----:B------:R-:W-:Y:S01]  /*3d30*/  FADD.FTZ R5, -R79, 1 ;  /* 0x3f8000004f057421 */ /* 0x000fe20000010100 */
[----:B------:R-:W-:Y:S01]  /*3d40*/  FMUL.FTZ R6, R17, R80 ;  /* 0x0000005011067220 */ /* 0x000fe20000410000 */
[----:B------:R-:W-:Y:S01]  /*3d50*/  FMUL.FTZ R75, R18, R81 ;  /* 0x00000051124b7220 */ /* 0x000fe20000410000 */
[----:B------:R-:W-:Y:S01]  /*3d60*/  FMUL.FTZ R85, R19, R83 ;  /* 0x0000005313557220 */ /* 0x000fe20000410000 */
[----:B------:R-:W-:Y:S01]  /*3d70*/  FMUL.FTZ R87, R40, R109 ;  /* 0x0000006d28577220 */ /* 0x000fe20000410000 */
[----:B------:R-:W-:Y:S01]  /*3d80*/  FFMA.FTZ R5, R30, R5, 1 ;  /* 0x3f8000001e057423 */ /* 0x000fe20000010005 */
        /* <DEDUP_REMOVED lines=10> */
[----:B------:R-:W-:Y:S01]  /*3e30*/  STS.128 [R119], R8 ;  /* 0x0000000877007388 */ /* 0x000fe20000000c00 */
        /* <DEDUP_REMOVED lines=9> */
[----:B------:R0:W-:Y:S01]  /*3ed0*/  STS.128 [R119+0x10], R12 ;  /* 0x0000100c77007388 */ /* 0x0001e20000000c00 */
[----:B------:R-:W-:-:S03]  /*3ee0*/  NOP ;  /* 0x0000000000007918 */ /* 0x000fc60000000000 */
[----:B------:R-:W1:Y:S01]  /*3ef0*/  LDS.128 R8, [R120+0x200] ;  /* 0x0002000078087984 */ /* 0x000e620000000c00 */
[----:B------:R-:W-:Y:S01]  /*3f00*/  FFMA.FTZ R127, R24, R98, R127 ;  /* 0x00000062187f7223 */ /* 0x000fe2000001007f */
[----:B------:R-:W-:Y:S01]  /*3f10*/  FMUL.FTZ R27, R27, R78 ;  /* 0x0000004e1b1b7220 */ /* 0x000fe20000410000 */
[----:B------:R-:W-:Y:S01]  /*3f20*/  HADD2.F32 R84, -RZ, R59.H0_H0 ;  /* 0x2000003bff547230 */ /* 0x000fe20000004100 */
[----:B------:R-:W2:Y:S01]  /*3f30*/  LDS.128 R4, [R120] ;  /* 0x0000000078047984 */ /* 0x000ea20000000c00 */
[----:B------:R-:W-:Y:S01]  /*3f40*/  FMUL.FTZ R72, R23, R70 ;  /* 0x0000004617487220 */ /* 0x000fe20000410000 */
[----:B------:R-:W-:Y:S02]  /*3f50*/  HADD2.F32 R87, -RZ, R57.H1_H1 ;  /* 0x30000039ff577230 */ /* 0x000fe40000004100 */
[----:B------:R-:W-:Y:S01]  /*3f60*/  FMUL.FTZ R64, R38, R65 ;  /* 0x0000004126407220 */ /* 0x000fe20000410000 */
[--C-:B------:R-:W-:Y:S01]  /*3f70*/  HADD2.F32 R86, -RZ, R58.reuse.H0_H0 ;  /* 0x2000003aff567230 */ /* 0x100fe20000004100 */
[----:B0-----:R-:W-:Y:S01]  /*3f80*/  MOV R12, UR9 ;  /* 0x00000009000c7c02 */ /* 0x001fe20008000f00 */
[----:B------:R-:W-:Y:S01]  /*3f90*/  FMUL.FTZ R14, R25, R62 ;  /* 0x0000003e190e7220 */ /* 0x000fe20000410000 */
[----:B------:R-:W-:Y:S01]  /*3fa0*/  MOV R13, UR12 ;  /* 0x0000000c000d7c02 */ /* 0x000fe20008000f00 */
[----:B------:R-:W-:Y:S01]  /*3fb0*/  FMUL.FTZ R25, R42, R32 ;  /* 0x000000202a197220 */ /* 0x000fe20000410000 */
[----:B------:R-:W-:-:S02]  /*3fc0*/  HADD2.F32 R85, -RZ, R58.H1_H1 ;  /* 0x3000003aff557230 */ /* 0x000fc40000004100 */
[----:B------:R-:W-:Y:S01]  /*3fd0*/  FMUL.FTZ R62, R44, R63 ;  /* 0x0000003f2c3e7220 */ /* 0x000fe20000410000 */
[----:B------:R-:W-:Y:S02]  /*3fe0*/  HADD2.F32 R59, -RZ, R59.H1_H1 ;  /* 0x3000003bff3b7230 */ /* 0x000fe40000004100 */
[----:B------:R-:W-:Y:S01]  /*3ff0*/  FMUL.FTZ R21, R21, R14 ;  /* 0x0000000e15157220 */ /* 0x000fe20000410000 */
[----:B------:R-:W-:-:S04]  /*4000*/  IMAD.WIDE.U32 R2, R0, 0x10, R12 ;  /* 0x0000001000027825 */ /* 0x000fc800078e000c */
        /* <DEDUP_REMOVED lines=8> */
[----:B-1----:R-:W-:Y:S04]  /*4090*/  STG.E.128 desc[UR30][R2.64+0x200], R8 ;  /* 0x0002000802007986 */ /* 0x002fe8000c101d1e */
[----:B--2---:R0:W-:Y:S02]  /*40a0*/  STG.E.128 desc[UR30][R2.64], R4 ;  /* 0x0000000402007986 */ /* 0x0041e4000c101d1e */
[----:B0-----:R-:W-:-:S04]  /*40b0*/  FFMA.FTZ R4, R26, R97, R127 ;  /* 0x000000611a047223 */ /* 0x001fc8000001007f */
[----:B------:R-:W-:-:S04]  /*40c0*/  FFMA.FTZ R5, R25, R96, R4 ;  /* 0x0000006019057223 */ /* 0x000fc80000010004 */
[----:B------:R-:W-:Y:S01]  /*40d0*/  FFMA.FTZ R23, R60, R95, R5 ;  /* 0x0000005f3c177223 */ /* 0x000fe20000010005 */
[----:B------:R-:W-:Y:S06]  /*40e0*/  BRA.U !UP0, `(.L_x_3556) ;  /* 0x0000000108ac7547 */ /* 0x000fec000b800000 */
        /* <DEDUP_REMOVED lines=43> */
.L_x_3556:
[----:B------:R-:W-:Y:S01]  /*43a0*/  FFMA.FTZ R23, R20, R94, R23 ;  /* 0x0000005e14177223 */ /* 0x000fe20000010017 */
[----:B------:R-:W1:Y:S01]  /*43b0*/  LDCU UR9, c[0x0][0x38c] ;  /* 0x00007180ff0977ac */ /* 0x000e620008000800 */
[----:B------:R-:W-:Y:S01]  /*43c0*/  HFMA2 R58, -RZ, RZ, 0, 0 ;  /* 0x00000000ff3a7431 */ /* 0x000fe200000001ff */
[----:B------:R-:W-:Y:S01]  /*43d0*/  CS2R R56, SRZ ;  /* 0x0000000000387805 */ /* 0x000fe2000001ff00 */
[----:B------:R-:W-:Y:S01]  /*43e0*/  FFMA.FTZ R0, R62, R93, R23 ;  /* 0x0000005d3e007223 */ /* 0x000fe20000010017 */
[----:B------:R-:W-:Y:S02]  /*43f0*/  CS2R R54, SRZ ;  /* 0x0000000000367805 */ /* 0x000fe4000001ff00 */
[----:B------:R-:W-:Y:S02]  /*4400*/  CS2R R52, SRZ ;  /* 0x0000000000347805 */ /* 0x000fe4000001ff00 */
[----:B------:R-:W-:Y:S01]  /*4410*/  CS2R R50, SRZ ;  /* 0x0000000000327805 */ /* 0x000fe2000001ff00 */
[----:B0-----:R-:W-:Y:S01]  /*4420*/  FFMA.FTZ R3, R21, R92, R0 ;  /* 0x0000005c15037223 */ /* 0x001fe20000010000 */
[----:B------:R-:W-:-:S02]  /*4430*/  CS2R R48, SRZ ;  /* 0x0000000000307805 */ /* 0x000fc4000001ff00 */
[----:B------:R-:W-:Y:S02]  /*4440*/  CS2R R46, SRZ ;  /* 0x00000000002e7805 */ /* 0x000fe4000001ff00 */
[----:B------:R-:W-:Y:S01]  /*4450*/  CS2R R44, SRZ ;  /* 0x00000000002c7805 */ /* 0x000fe2000001ff00 */
[----:B------:R-:W-:Y:S01]  /*4460*/  FFMA.FTZ R3, R64, R91, R3 ;  /* 0x0000005b40037223 */ /* 0x000fe20000010003 */
[----:B------:R-:W-:Y:S01]  /*4470*/  MOV R43, RZ ;  /* 0x000000ff002b7202 */ /* 0x000fe20000000f00 */
[-C--:B-----5:R-:W-:Y:S01]  /*4480*/  FMUL.FTZ R42, R24, R129.reuse ;  /* 0x00000081182a7220 */ /* 0x0a0fe20000410000 */
[-C--:B------:R-:W-:Y:S01]  /*4490*/  FMUL.FTZ R41, R26, R129.reuse ;  /* 0x000000811a297220 */ /* 0x080fe20000410000 */
[----:B------:R-:W-:Y:S01]  /*44a0*/  FFMA.FTZ R3, R66, R90, R3 ;  /* 0x0000005a42037223 */ /* 0x000fe20000010003 */
[-C--:B------:R-:W-:Y:S01]  /*44b0*/  FMUL.FTZ R40, R25, R129.reuse ;  /* 0x0000008119287220 */ /* 0x080fe20000410000 */
[----:B------:R-:W-:Y:S01]  /*44c0*/  FMUL.FTZ R39, R60, R129 ;  /* 0x000000813c277220 */ /* 0x000fe20000410000 */
[----:B-1----:R-:W-:Y:S01]  /*44d0*/  UISETP.GE.AND UP0, UPT, UR9, 0x1, UPT ;  /* 0x000000010900788c */ /* 0x002fe2000bf06270 */
[----:B------:R-:W-:Y:S01]  /*44e0*/  FFMA.FTZ R0, R72, R89, R3 ;  /* 0x0000005948007223 */ /* 0x000fe20000010003 */
[-C--:B------:R-:W-:Y:S01]  /*44f0*/  FMUL.FTZ R38, R20, R129.reuse ;  /* 0x0000008114267220 */ /* 0x080fe20000410000 */
[-C--:B------:R-:W-:Y:S01]  /*4500*/  FMUL.FTZ R37, R62, R129.reuse ;  /* 0x000000813e257220 */ /* 0x080fe20000410000 */
[-C--:B------:R-:W-:Y:S01]  /*4510*/  FMUL.FTZ R36, R21, R129.reuse ;  /* 0x0000008115247220 */ /* 0x080fe20000410000 */
[C---:B------:R-:W-:Y:S01]  /*4520*/  FFMA.FTZ R3, R67.reuse, R88, R0 ;  /* 0x0000005843037223 */ /* 0x040fe20000010000 */
[-C--:B------:R-:W-:Y:S01]  /*4530*/  FMUL.FTZ R35, R64, R129.reuse ;  /* 0x0000008140237220 */ /* 0x080fe20000410000 */
[-C--:B------:R-:W-:Y:S01]  /*4540*/  FMUL.FTZ R34, R66, R129.reuse ;  /* 0x0000008142227220 */ /* 0x080fe20000410000 */
[----:B------:R-:W-:Y:S01]  /*4550*/  FMUL.FTZ R33, R72, R129 ;  /* 0x0000008148217220 */ /* 0x000fe20000410000 */
[C---:B------:R-:W-:Y:S01]  /*4560*/  FFMA.FTZ R0, R78.reuse, R87, R3 ;  /* 0x000000574e007223 */ /* 0x040fe20000010003 */
[-C--:B------:R-:W-:Y:S01]  /*4570*/  FMUL.FTZ R32, R67, R129.reuse ;  /* 0x0000008143207220 */ /* 0x080fe20000410000 */
[-C--:B------:R-:W-:Y:S01]  /*4580*/  FMUL.FTZ R31, R78, R129.reuse ;  /* 0x000000814e1f7220 */ /* 0x080fe20000410000 */
[CC--:B------:R-:W-:Y:S01]  /*4590*/  FMUL.FTZ R30, R75.reuse, R129.reuse ;  /* 0x000000814b1e7220 */ /* 0x0c0fe20000410000 */
[----:B------:R-:W-:Y:S01]  /*45a0*/  FFMA.FTZ R3, R75, R86, R0 ;  /* 0x000000564b037223 */ /* 0x000fe20000010000 */
[-C--:B------:R-:W-:Y:S01]  /*45b0*/  FMUL.FTZ R29, R82, R129.reuse ;  /* 0x00000081521d7220 */ /* 0x080fe20000410000 */
[-C--:B------:R-:W-:Y:S01]  /*45c0*/  FMUL.FTZ R28, R77, R129.reuse ;  /* 0x000000814d1c7220 */ /* 0x080fe20000410000 */
[----:B------:R-:W-:Y:S01]  /*45d0*/  FMUL.FTZ R27, R108, R129 ;  /* 0x000000816c1b7220 */ /* 0x000fe20000410000 */
[----:B------:R-:W-:-:S04]  /*45e0*/  FFMA.FTZ R0, R82, R85, R3 ;  /* 0x0000005552007223 */ /* 0x000fc80000010003 */
[----:B------:R-:W-:-:S04]  /*45f0*/  FFMA.FTZ R127, R77, R84, R0 ;  /* 0x000000544d7f7223 */ /* 0x000fc80000010000 */
        /* <DEDUP_REMOVED lines=32> */
[----:B------:R-:W-:Y:S01]  /*4800*/  MOV R58, RZ ;  /* 0x000000ff003a7202 */ /* 0x000fe20000000f00 */
[----:B------:R-:W0:Y:S01]  /*4810*/  LDCU UR33, c[0x0][0x394] ;  /* 0x00007280ff2177ac */ /* 0x000e220008000800 */
[----:B------:R-:W1:Y:S01]  /*4820*/  LDCU UR42, c[0x0][0x38c] ;  /* 0x00007180ff2a77ac */ /* 0x000e620008000800 */
[----:B------:R-:W2:Y:S01]  /*4830*/  LDCU.64 UR34, c[0x0][0x3e0] ;  /* 0x00007c00ff2277ac */ /* 0x000ea20008000a00 */
[----:B------:R-:W3:Y:S01]  /*4840*/  LDCU.64 UR36, c[0x0][0x3c0] ;  /* 0x00007800ff2477ac */ /* 0x000ee20008000a00 */
[----:B------:R-:W4:Y:S01]  /*4850*/  LDCU.64 UR38, c[0x0][0x440] ;  /* 0x00008800ff2677ac */ /* 0x000f220008000a00 */
[----:B------:R-:W0:Y:S01]  /*4860*/  LDCU.64 UR40, c[0x0][0x3a8] ;  /* 0x00007500ff2877ac */ /* 0x000e220008000a00 */
[----:B------:R-:W-:-:S05]  /*4870*/  UMOV UR9, URZ ;  /* 0x000000ff00097c82 */ /* 0x000fca0008000000 */
.L_x_3591:
        /* <DEDUP_REMOVED lines=30> */
[----:B----4-:R-:W-:Y:S01]  /*4a60*/  FMUL.FTZ R64, R109, R117 ;  /* 0x000000756d407220 */ /* 0x010fe20000410000 */
[----:B------:R-:W-:-:S03]  /*4a70*/  R2UR UR14, R108 ;  /* 0x000000006c0e72ca */ /* 0x000fc600000e0000 */
[----:B------:R-:W-:Y:S01]  /*4a80*/  FMUL.RZ R65, R64, 0.15915493667125701904 ;  /* 0x3e22f98340417820 */ /* 0x000fe2000040c000 */
[----:B------:R-:W-:-:S03]  /*4a90*/  FMUL.FTZ R64, R109, R118 ;  /* 0x000000766d407220 */ /* 0x000fc60000410000 */
[----:B------:R-:W-:Y:S01]  /*4aa0*/  MUFU.SIN R68, R65 ;  /* 0x0000004100447308 */ /* 0x000fe20000000400 */
[----:B------:R-:W-:Y:S01]  /*4ab0*/  FMUL.RZ R66, R64, 0.15915493667125701904 ;  /* 0x3e22f98340427820 */ /* 0x000fe2000040c000 */
[----:B------:R-:W-:-:S04]  /*4ac0*/  FMUL.FTZ R64, R109, R115 ;  /* 0x000000736d407220 */ /* 0x000fc80000410000 */
[----:B------:R-:W-:Y:S01]  /*4ad0*/  FMUL.RZ R70, R64, 0.15915493667125701904 ;  /* 0x3e22f98340467820 */ /* 0x000fe2000040c000 */
[C---:B------:R-:W-:Y:S01]  /*4ae0*/  FMUL.FTZ R64, R109.reuse, R116 ;  /* 0x000000746d407220 */ /* 0x040fe20000410000 */
[----:B------:R3:W-:Y:S03]  /*4af0*/  MUFU.COS R80, R65 ;  /* 0x0000004100507308 */ /* 0x0007e60000000000 */
[----:B-1----:R-:W-:Y:S01]  /*4b00*/  FMUL.RZ R72, R64, 0.15915493667125701904 ;  /* 0x3e22f98340487820 */ /* 0x002fe2000040c000 */
[----:B------:R-:W-:-:S04]  /*4b10*/  FMUL.FTZ R64, R109, R111 ;  /* 0x0000006f6d407220 */ /* 0x000fc80000410000 */
[----:B------:R-:W-:Y:S01]  /*4b20*/  MUFU.SIN R67, R66 ;  /* 0x0000004200437308 */ /* 0x000fe20000000400 */
[----:B---3--:R-:W-:Y:S01]  /*4b30*/  FMUL.RZ R65, R64, 0.15915493667125701904 ;  /* 0x3e22f98340417820 */ /* 0x008fe2000040c000 */
[----:B------:R-:W-:-:S06]  /*4b40*/  FMUL.FTZ R64, R109, R114 ;  /* 0x000000726d407220 */ /* 0x000fcc0000410000 */
[----:B------:R3:W-:Y:S08]  /*4b50*/  MUFU.COS R69, R66 ;  /* 0x0000004200457308 */ /* 0x0007f00000000000 */
        /* <DEDUP_REMOVED lines=34> */
[----:B------:R-:W-:-:S04]  /*4d80*/  FMUL.FTZ R64, R109, R99 ;  /* 0x000000636d407220 */ /* 0x000fc80000410000 */
[----:B------:R-:W-:Y:S01]  /*4d90*/  FMUL.RZ R74, R64, 0.15915493667125701904 ;  /* 0x3e22f983404a7820 */ /* 0x000fe2000040c000 */
[----:B------:R-:W-:Y:S01]  /*4da0*/  FMUL.FTZ R64, R109, R100 ;  /* 0x000000646d407220 */ /* 0x000fe20000410000 */
[----:B------:R3:W-:Y:S03]  /*4db0*/  MUFU.COS R151, R70 ;  /* 0x0000004600977308 */ /* 0x0007e60000000000 */
[----:B------:R-:W-:-:S05]  /*4dc0*/  FMUL.RZ R156, R64, 0.15915493667125701904 ;  /* 0x3e22f983409c7820 */ /* 0x000fca000040c000 */
[----:B------:R-:W-:Y:S01]  /*4dd0*/  MUFU.SIN R152, R65 ;  /* 0x0000004100987308 */ /* 0x000fe20000000400 */
[----:B---3--:R-:W-:-:S05]  /*4de0*/  MOV R70, UR14 ;  /* 0x0000000e00467c02 */ /* 0x008fca0008000f00 */
[----:B------:R-:W-:Y:S02]  /*4df0*/  FMUL.FTZ R64, R70, 1.4426950216293334961 ;  /* 0x3fb8aa3b46407820 */ /* 0x000fe40000410000 */
[----:B------:R3:W-:Y:S02]  /*4e00*/  MUFU.COS R154, R65 ;  /* 0x00000041009a7308 */ /* 0x0007e40000000000 */
[C---:B------:R-:W-:Y:S01]  /*4e10*/  FMUL.FTZ R108, R64.reuse, R106 ;  /* 0x0000006a406c7220 */ /* 0x040fe20000410000 */
[C---:B------:R-:W-:Y:S01]  /*4e20*/  FMUL.FTZ R112, R64.reuse, R103 ;  /* 0x0000006740707220 */ /* 0x040fe20000410000 */
[C---:B------:R-:W-:Y:S01]  /*4e30*/  FMUL.FTZ R70, R64.reuse, R115 ;  /* 0x0000007340467220 */ /* 0x040fe20000410000 */
[C---:B------:R-:W-:Y:S01]  /*4e40*/  FMUL.FTZ R76, R64.reuse, R114 ;  /* 0x00000072404c7220 */ /* 0x040fe20000410000 */
[C---:B------:R-:W-:Y:S01]  /*4e50*/  FMUL.FTZ R78, R64.reuse, R110 ;  /* 0x0000006e404e7220 */ /* 0x040fe20000410000 */
[C---:B------:R-:W-:Y:S01]  /*4e60*/  FMUL.FTZ R82, R64.reuse, R105 ;  /* 0x0000006940527220 */ /* 0x040fe20000410000 */
[----:B------:R-:W-:Y:S01]  /*4e70*/  MUFU.SIN R157, R66 ;  /* 0x00000042009d7308 */ /* 0x000fe20000000400 */
[C---:B---3--:R-:W-:Y:S01]  /*4e80*/  FMUL.FTZ R65, R64.reuse, R117 ;  /* 0x0000007540417220 */ /* 0x048fe20000410000 */
[----:B------:R-:W-:-:S06]  /*4e90*/  FMUL.FTZ R132, R64, R104 ;  /* 0x0000006840847220 */ /* 0x000fcc0000410000 */
[----:B------:R3:W-:Y:S08]  /*4ea0*/  MUFU.COS R159, R66 ;  /* 0x00000042009f7308 */ /* 0x0007f00000000000 */
[----:B------:R4:W5:Y:S01]  /*4eb0*/  MUFU.EX2 R81, R65 ;  /* 0x0000004100517308 */ /* 0x0009620000000800 */
[----:B---3--:R-:W-:-:S07]  /*4ec0*/  FMUL.FTZ R66, R64, R118 ;  /* 0x0000007640427220 */ /* 0x008fce0000410000 */
[----:B------:R2:W-:Y:S01]  /*4ed0*/  MUFU.EX2 R130, R66 ;  /* 0x0000004200827308 */ /* 0x0005e20000000800 */
[----:B----4-:R-:W-:-:S07]  /*4ee0*/  FMUL.FTZ R65, R64, R107 ;  /* 0x0000006b40417220 */ /* 0x010fce0000410000 */
[----:B------:R3:W4:Y:S01]  /*4ef0*/  MUFU.EX2 R140, R65 ;  /* 0x00000041008c7308 */ /* 0x0007220000000800 */
[----:B--2---:R-:W-:Y:S01]  /*4f00*/  FMUL.FTZ R66, R60, R63 ;  /* 0x0000003f3c427220 */ /* 0x004fe20000410000 */
[C---:B-----5:R-:W-:Y:S01]  /*4f10*/  FMUL.FTZ R80, R81.reuse, R80 ;  /* 0x0000005051507220 */ /* 0x060fe20000410000 */
[----:B------:R-:W-:-:S05]  /*4f20*/  FMUL.FTZ R81, R81, R68 ;  /* 0x0000004451517220 */ /* 0x000fca0000410000 */
[----:B------:R-:W-:Y:S01]  /*4f30*/  MUFU.SIN R153, R72 ;  /* 0x0000004800997308 */ /* 0x000fe20000000400 */
[C---:B---3--:R-:W-:Y:S01]  /*4f40*/  FMUL.FTZ R65, R61.reuse, R63 ;  /* 0x0000003f3d417220 */ /* 0x048fe20000410000 */
[C---:B------:R-:W-:Y:S01]  /*4f50*/  FMUL.FTZ R63, R64.reuse, R101 ;  /* 0x00000065403f7220 */ /* 0x040fe20000410000 */
[-C--:B------:R-:W-:Y:S01]  /*4f60*/  FFMA.FTZ R61, R61, R62.reuse, R66 ;  /* 0x0000003e3d3d7223 */ /* 0x080fe20000010042 */
[----:B------:R-:W-:Y:S01]  /*4f70*/  FMUL.FTZ R66, R64, R99 ;  /* 0x0000006340427220 */ /* 0x000fe20000410000 */
[----:B------:R-:W-:Y:S01]  /*4f80*/  FFMA.FTZ R65, R60, R62, -R65 ;  /* 0x0000003e3c417223 */ /* 0x000fe20000010841 */
[----:B------:R-:W-:Y:S01]  /*4f90*/  FMUL.FTZ R60, R64, R102 ;  /* 0x00000066403c7220 */ /* 0x000fe20000410000 */
[----:B------:R-:W-:Y:S01]  /*4fa0*/  FMUL.FTZ R175, R0, -R61 ;  /* 0x8000003d00af7220 */ /* 0x000fe20000410000 */
[----:B------:R2:W-:Y:S01]  /*4fb0*/  MUFU.COS R155, R72 ;  /* 0x00000048009b7308 */ /* 0x0005e20000000000 */
[C---:B----4-:R-:W-:Y:S01]  /*4fc0*/  FMUL.FTZ R139, R140.reuse, R139 ;  /* 0x0000008b8c8b7220 */ /* 0x050fe20000410000 */
[----:B------:R-:W-:Y:S01]  /*4fd0*/  FMUL.FTZ R140, R140, R79 ;  /* 0x0000004f8c8c7220 */ /* 0x000fe20000410000 */
[-C--:B------:R-:W-:Y:S01]  /*4fe0*/  FMUL.FTZ R160, R26, R65.reuse ;  /* 0x000000411aa07220 */ /* 0x080fe20000410000 */
[-C--:B------:R-:W-:Y:S01]  /*4ff0*/  FMUL.FTZ R162, R24, R65.reuse ;  /* 0x0000004118a27220 */ /* 0x080fe20000410000 */
[-C--:B------:R-:W-:Y:S01]  /*5000*/  FMUL.FTZ R164, R22, R65.reuse ;  /* 0x0000004116a47220 */ /* 0x080fe20000410000 */
[-C--:B------:R-:W-:Y:S01]  /*5010*/  FMUL.FTZ R166, R20, R65.reuse ;  /* 0x0000004114a67220 */ /* 0x080fe20000410000 */
[-C--:B------:R-:W-:Y:S01]  /*5020*/  FMUL.FTZ R167, R19, R65.reuse ;  /* 0x0000004113a77220 */ /* 0x080fe20000410000 */
        /* <DEDUP_REMOVED lines=9> */
[----:B------:R-:W-:Y:S01]  /*50c0*/  FMUL.FTZ R174, R12, R65 ;  /* 0x000000410cae7220 */ /* 0x000fe20000410000 */
[-C--:B------:R-:W-:Y:S01]  /*50d0*/  FMUL.FTZ R176, R26, -R61.reuse ;  /* 0x8000003d1ab07220 */ /* 0x080fe20000410000 */
[-C--:B------:R-:W-:Y:S01]  /*50e0*/  FMUL.FTZ R177, R25, -R61.reuse ;  /* 0x8000003d19b17220 */ /* 0x080fe20000410000 */
[-C--:B------:R-:W-:Y:S01]  /*50f0*/  FMUL.FTZ R178, R24, -R61.reuse ;  /* 0x8000003d18b27220 */ /* 0x080fe20000410000 */
[-C--:B------:R-:W-:Y:S01]  /*5100*/  FMUL.FTZ R179, R23, -R61.reuse ;  /* 0x8000003d17b37220 */ /* 0x080fe20000410000 */
[-C--:B------:R-:W-:Y:S01]  /*5110*/  FMUL.FTZ R180, R22, -R61.reuse ;  /* 0x8000003d16b47220 */ /* 0x080fe20000410000 */
[----:B------:R-:W-:Y:S01]  /*5120*/  FMUL.FTZ R181, R21, -R61 ;  /* 0x8000003d15b57220 */ /* 0x000fe20000410000 */
[----:B------:R3:W4:Y:S01]  /*5130*/  MUFU.EX2 R146, R108 ;  /* 0x0000006c00927308 */ /* 0x0007220000000800 */
[C---:B--2---:R-:W-:Y:S01]  /*5140*/  FMUL.FTZ R74, R64.reuse, R111 ;  /* 0x0000006f404a7220 */ /* 0x044fe20000410000 */
[----:B------:R-:W-:Y:S01]  /*5150*/  FMUL.FTZ R64, R64, R100 ;  /* 0x0000006440407220 */ /* 0x000fe20000410000 */
[-C--:B------:R-:W-:Y:S01]  /*5160*/  FMUL.FTZ R182, R20, -R61.reuse ;  /* 0x8000003d14b67220 */ /* 0x080fe20000410000 */
[-C--:B------:R-:W-:Y:S01]  /*5170*/  FMUL.FTZ R183, R19, -R61.reuse ;  /* 0x8000003d13b77220 */ /* 0x080fe20000410000 */
[-C--:B------:R-:W-:Y:S01]  /*5180*/  FMUL.FTZ R184, R18, -R61.reuse ;  /* 0x8000003d12b87220 */ /* 0x080fe20000410000 */
[-C--:B------:R-:W-:Y:S01]  /*5190*/  FMUL.FTZ R185, R17, -R61.reuse ;  /* 0x8000003d11b97220 */ /* 0x080fe20000410000 */
[----:B------:R-:W-:Y:S01]  /*51a0*/  FMUL.FTZ R186, R16, -R61 ;  /* 0x8000003d10ba7220 */ /* 0x000fe20000410000 */
[----:B------:R-:W2:Y:S01]  /*51b0*/  MUFU.EX2 R112, R112 ;  /* 0x0000007000707308 */ /* 0x000ea20000000800 */
[C---:B---3--:R-:W-:Y:S01]  /*51c0*/  FMUL.FTZ R108, R130.reuse, R69 ;  /* 0x00000045826c7220 */ /* 0x048fe20000410000 */
[----:B------:R-:W-:Y:S01]  /*51d0*/  FMUL.FTZ R130, R130, R67 ;  /* 0x0000004382827220 */ /* 0x000fe20000410000 */
[-C--:B------:R-:W-:Y:S01]  /*51e0*/  FMUL.FTZ R187, R15, -R61.reuse ;  /* 0x8000003d0fbb7220 */ /* 0x080fe20000410000 */
[-C--:B------:R-:W-:Y:S01]  /*51f0*/  FMUL.FTZ R188, R14, -R61.reuse ;  /* 0x8000003d0ebc7220 */ /* 0x080fe20000410000 */
[-C--:B------:R-:W-:Y:S01]  /*5200*/  FMUL.FTZ R189, R13, -R61.reuse ;  /* 0x8000003d0dbd7220 */ /* 0x080fe20000410000 */
[----:B------:R-:W-:-:S02]  /*5210*/  FMUL.FTZ R190, R12, -R61 ;  /* 0x8000003d0cbe7220 */ /* 0x000fc40000410000 */
[----:B------:R-:W3:Y:S01]  /*5220*/  MUFU.EX2 R150, R132 ;  /* 0x0000008400967308 */ /* 0x000ee20000000800 */
[C---:B----4-:R-:W-:Y:S01]  /*5230*/  FMUL.FTZ R145, R146.reuse, R145 ;  /* 0x0000009192917220 */ /* 0x050fe20000410000 */
[----:B------:R-:W-:-:S06]  /*5240*/  FMUL.FTZ R146, R146, R147 ;  /* 0x0000009392927220 */ /* 0x000fcc0000410000 */
[----:B------:R-:W4:Y:S01]  /*5250*/  MUFU.EX2 R63, R63 ;  /* 0x0000003f003f7308 */ /* 0x000f220000000800 */
[C---:B--2---:R-:W-:Y:S01]  /*5260*/  FMUL.FTZ R147, R112.reuse, R151 ;  /* 0x0000009770937220 */ /* 0x044fe20000410000 */
[----:B------:R-:W-:-:S06]  /*5270*/  FMUL.FTZ R148, R112, R149 ;  /* 0x0000009570947220 */ /* 0x000fcc0000410000 */
[----:B------:R2:W5:Y:S01]  /*5280*/  MUFU.EX2 R62, R60 ;  /* 0x0000003c003e7308 */ /* 0x0005620000000800 */
[C---:B---3--:R-:W-:Y:S01]  /*5290*/  FMUL.FTZ R149, R150.reuse, R155 ;  /* 0x0000009b96957220 */ /* 0x048fe20000410000 */
[----:B------:R-:W-:-:S06]  /*52a0*/  FMUL.FTZ R150, R150, R153 ;  /* 0x0000009996967220 */ /* 0x000fcc0000410000 */
[----:B------:R-:W-:Y:S01]  /*52b0*/  MUFU.COS R165, R156 ;  /* 0x0000009c00a57308 */ /* 0x000fe20000000000 */
[----:B--2---:R-:W-:Y:S01]  /*52c0*/  MOV R60, UR12 ;  /* 0x0000000c003c7c02 */ /* 0x004fe20008000f00 */
[----:B------:R-:W-:Y:S01]  /*52d0*/  UMOV UR12, 0x400 ;  /* 0x00000400000c7882 */ /* 0x000fe20000000000 */
[C---:B----4-:R-:W-:Y:S01]  /*52e0*/  FMUL.FTZ R151, R63.reuse, R154 ;  /* 0x0000009a3f977220 */ /* 0x050fe20000410000 */
[----:B0-----:R-:W-:Y:S01]  /*52f0*/  ULEA UR13, UR13, UR12, 0x18 ;  /* 0x0000000c0d0d7291 */ /* 0x001fe2000f8ec0ff */
[----:B------:R-:W-:Y:S01]  /*5300*/  IADD3 R60, PT, PT, R60, UR9, RZ ;  /* 0x000000093c3c7c10 */ /* 0x000fe2000fffe0ff */
[----:B------:R-:W-:Y:S01]  /*5310*/  FMUL.FTZ R152, R63, R152 ;  /* 0x000000983f987220 */ /* 0x000fe20000410000 */
[----:B------:R-:W-:Y:S01]  /*5320*/  @P0 IADD3 R60, PT, PT, R126, 0x200, RZ ;  /* 0x000002007e3c0810 */ /* 0x000fe20007ffe0ff */
[----:B------:R-:W0:Y:S01]  /*5330*/  MUFU.EX2 R66, R66 ;  /* 0x0000004200427308 */ /* 0x000e220000000800 */
[C---:B-----5:R-:W-:Y:S01]  /*5340*/  FMUL.FTZ R154, R62.reuse, R157 ;  /* 0x0000009d3e9a7220 */ /* 0x060fe20000410000 */
[----:B------:R-:W-:Y:S01]  /*5350*/  FMUL.FTZ R153, R62, R159 ;  /* 0x0000009f3e997220 */ /* 0x000fe20000410000 */
[----:B------:R-:W-:Y:S01]  /*5360*/  LEA R60, R60, UR13, 0x3 ;  /* 0x0000000d3c3c7c11 */ /* 0x000fe2000f8e18ff */
[----:B------:R-:W-:-:S04]  /*5370*/  FMUL.FTZ R159, R0, R65 ;  /* 0x00000041009f7220 */ /* 0x000fc80000410000 */
[----:B------:R-:W2:Y:S01]  /*5380*/  MUFU.EX2 R64, R64 ;  /* 0x0000004000407308 */ /* 0x000ea20000000800 */
[----:B------:R3:W-:Y:S07]  /*5390*/  STS.64 [R60+0x2510], R80 ;  /* 0x002510503c007388 */ /* 0x0007ee0000000a00 */
[----:B------:R-:W4:Y:S01]  /*53a0*/  MUFU.EX2 R70, R70 ;  /* 0x0000004600467308 */ /* 0x000f220000000800 */
[----:B0-----:R-:W-:Y:S01]  /*53b0*/  FMUL.FTZ R155, R66, R163 ;  /* 0x000000a3429b7220 */ /* 0x001fe20000410000 */
[----:B------:R-:W-:-:S06]  /*53c0*/  FMUL.FTZ R163, R23, R65 ;  /* 0x0000004117a37220 */ /* 0x000fcc0000410000 */
[----:B------:R-:W0:Y:S01]  /*53d0*/  MUFU.EX2 R72, R72 ;  /* 0x0000004800487308 */ /* 0x000e220000000800 */
[----:B--2---:R-:W-:Y:S01]  /*53e0*/  FMUL.FTZ R157, R64, R165 ;  /* 0x000000a5409d7220 */ /* 0x004fe20000410000 */
[----:B------:R-:W-:-:S06]  /*53f0*/  FMUL.FTZ R165, R21, R65 ;  /* 0x0000004115a57220 */ /* 0x000fcc0000410000 */
[----:B------:R-:W2:Y:S01]  /*5400*/  MUFU.EX2 R74, R74 ;  /* 0x0000004a004a7308 */ /* 0x000ea20000000800 */
[C---:B----4-:R-:W-:Y:S01]  /*5410*/  FMUL.FTZ R131, R70.reuse, R131 ;  /* 0x0000008346837220 */ /* 0x050fe20000410000 */
[----:B------:R-:W-:-:S06]  /*5420*/  FMUL.FTZ R132, R70, R71 ;  /* 0x0000004746847220 */ /* 0x000fcc0000410000 */
[----:B------:R-:W4:Y:S01]  /*5430*/  MUFU.EX2 R76, R76 ;  /* 0x0000004c004c7308 */ /* 0x000f220000000800 */
[C---:B0-----:R-:W-:Y:S01]  /*5440*/  FMUL.FTZ R133, R72.reuse, R133 ;  /* 0x0000008548857220 */ /* 0x041fe20000410000 */
[----:B------:R-:W-:-:S06]  /*5450*/  FMUL.FTZ R134, R72, R73 ;  /* 0x0000004948867220 */ /* 0x000fcc0000410000 */
[----:B------:R-:W0:Y:S01]  /*5460*/  MUFU.EX2 R78, R78 ;  /* 0x0000004e004e7308 */ /* 0x000e220000000800 */
[C---:B--2---:R-:W-:Y:S01]  /*5470*/  FMUL.FTZ R135, R74.reuse, R135 ;  /* 0x000000874a877220 */ /* 0x044fe20000410000 */
[----:B------:R-:W-:-:S06]  /*5480*/  FMUL.FTZ R136, R74, R75 ;  /* 0x0000004b4a887220 */ /* 0x000fcc0000410000 */
[----:B------:R-:W2:Y:S01]  /*5490*/  MUFU.EX2 R82, R82 ;  /* 0x0000005200527308 */ /* 0x000ea20000000800 */
[C---:B----4-:R-:W-:Y:S01]  /*54a0*/  FMUL.FTZ R137, R76.reuse, R137 ;  /* 0x000000894c897220 */ /* 0x050fe20000410000 */
[----:B------:R-:W-:-:S06]  /*54b0*/  FMUL.FTZ R138, R76, R77 ;  /* 0x0000004d4c8a7220 */ /* 0x000fcc0000410000 */
[----:B------:R4:W5:Y:S01]  /*54c0*/  MUFU.SIN R67, R156 ;  /* 0x0000009c00437308 */ /* 0x0009620000000400 */
[C---:B0-----:R-:W-:Y:S01]  /*54d0*/  FMUL.FTZ R141, R78.reuse, R141 ;  /* 0x0000008d4e8d7220 */ /* 0x041fe20000410000 */
[----:B------:R-:W-:Y:S01]  /*54e0*/  FMUL.FTZ R142, R78, R83 ;  /* 0x000000534e8e7220 */ /* 0x000fe20000410000 */
[----:B----4-:R-:W-:Y:S01]  /*54f0*/  FMUL.FTZ R156, R66, R161 ;  /* 0x000000a1429c7220 */ /* 0x010fe20000410000 */
[C---:B--2---:R-:W-:Y:S01]  /*5500*/  FMUL.FTZ R143, R82.reuse, R143 ;  /* 0x0000008f528f7220 */ /* 0x044fe20000410000 */
[----:B------:R-:W-:Y:S01]  /*5510*/  FMUL.FTZ R144, R82, R113 ;  /* 0x0000007152907220 */ /* 0x000fe20000410000 */
[----:B------:R-:W-:Y:S01]  /*5520*/  FMUL.FTZ R161, R25, R65 ;  /* 0x0000004119a17220 */ /* 0x000fe20000410000 */
[----:B-----5:R-:W-:Y:S01]  /*5530*/  FMUL.FTZ R158, R64, R67 ;  /* 0x00000043409e7220 */ /* 0x020fe20000410000 */
[----:B------:R-:W-:Y:S06]  /*5540*/  BAR.SYNC.DEFER_BLOCKING 0x0 ;  /* 0x0000000000007b1d */ /* 0x000fec0000010000 */
[----:B---3--:R-:W-:Y:S05]  /*5550*/  @P2 BRA `(.L_x_3559) ;  /* 0x0000000000242947 */ /* 0x008fea0003800000 */
        /* <DEDUP_REMOVED lines=9> */
.L_x_3559:
[----:B------:R-:W-:-:S06]  /*55f0*/  LEA R112, R126, UR13, 0x3 ;  /* 0x0000000d7e707c11 */ /* 0x000fcc000f8e18ff */
[----:B------:R-:W0:Y:S02]  /*5600*/  LDS.64 R112, [R112+0x3518] ;  /* 0x0035180070707984 */ /* 0x000e240000000a00 */
.L_x_3560:
[----:B-1----:R-:W-:Y:S05]  /*5610*/  BSYNC.RECONVERGENT B0 ;  /* 0x0000000000007941 */ /* 0x002fea0003800200 */
.L_x_3558:
[----:B------:R-:W1:Y:S01]  /*5620*/  @P1 LDC R61, c[0x0][0x38c] ;  /* 0x0000e300ff3d1b82 */ /* 0x000e620000000800 */
        /* <DEDUP_REMOVED lines=8> */
[----:B-1----:R-:W-:-:S04]  /*56b0*/  @P1 IMAD R60, R60, R61, UR9 ;  /* 0x000000093c3c1e24 */ /* 0x002fc8000f8e023d */
        /* <DEDUP_REMOVED lines=13> */
[----:B-1----:R-:W-:-:S03]  /*5790*/  FMUL.FTZ R60, R134, R64 ;  /* 0x00000040863c7220 */ /* 0x002fc60000410000 */
        /* <DEDUP_REMOVED lines=20> */
[-C--:B------:R-:W-:Y:S01]  /*58e0*/  FFMA.FTZ R60, R81, R108.reuse, R60 ;  /* 0x0000006c513c7223 */ /* 0x080fe2000001003c */
[-C--:B------:R-:W-:Y:S01]  /*58f0*/  FMUL.FTZ R65, R140, R63.reuse ;  /* 0x0000003f8c417220 */ /* 0x080fe20000410000 */
[----:B------:R-:W-:Y:S01]  /*5900*/  FFMA.FTZ R61, R80, R108, -R61 ;  /* 0x0000006c503d7223 */ /* 0x000fe2000001083d */
[----:B------:R-:W-:-:S02]  /*5910*/  FFMA.FTZ R63, R139, R63, R64 ;  /* 0x0000003f8b3f7223 */ /* 0x000fc40000010040 */
[----:B------:R-:W-:Y:S01]  /*5920*/  FFMA.FTZ R65, R139, R62, -R65 ;  /* 0x0000003e8b417223 */ /* 0x000fe20000010841 */
[C---:B------:R-:W-:Y:S01]  /*5930*/  FMUL.FTZ R64, R132.reuse, R61 ;  /* 0x0000003d84407220 */ /* 0x040fe20000410000 */
[-C--:B------:R-:W-:Y:S01]  /*5940*/  FMUL.FTZ R62, R132, R60.reuse ;  /* 0x0000003c843e7220 */ /* 0x080fe20000410000 */
[----:B------:R-:W-:Y:S01]  /*5950*/  FADD.FTZ R63, RZ, R63 ;  /* 0x0000003fff3f7221 */ /* 0x000fe20000010000 */
[----:B------:R-:W-:Y:S01]  /*5960*/  FFMA.FTZ R65, R92, R107, R65 ;  /* 0x0000006b5c417223 */ /* 0x000fe20000010041 */
[C---:B------:R-:W-:Y:S01]  /*5970*/  FFMA.FTZ R64, R131.reuse, R60, R64 ;  /* 0x0000003c83407223 */ /* 0x040fe20000010040 */
[----:B------:R-:W-:Y:S01]  /*5980*/  FFMA.FTZ R62, R131, R61, -R62 ;  /* 0x0000003d833e7223 */ /* 0x000fe2000001083e */
[C---:B------:R-:W-:Y:S01]  /*5990*/  FMUL.FTZ R66, R142.reuse, R63 ;  /* 0x0000003f8e427220 */ /* 0x040fe20000410000 */
[-C--:B------:R-:W-:Y:S01]  /*59a0*/  FMUL.FTZ R68, R142, R65.reuse ;  /* 0x000000418e447220 */ /* 0x080fe20000410000 */
[C---:B------:R-:W-:Y:S01]  /*59b0*/  FMUL.FTZ R60, R134.reuse, R64 ;  /* 0x00000040863c7220 */ /* 0x040fe20000410000 */
[-C--:B------:R-:W-:Y:S01]  /*59c0*/  FMUL.FTZ R61, R134, R62.reuse ;  /* 0x0000003e863d7220 */ /* 0x080fe20000410000 */
[C---:B------:R-:W-:Y:S01]  /*59d0*/  FFMA.FTZ R66, R141.reuse, R65, -R66 ;  /* 0x000000418d427223 */ /* 0x040fe20000010842 */
[----:B------:R-:W-:Y:S01]  /*59e0*/  FFMA.FTZ R68, R141, R63, R68 ;  /* 0x0000003f8d447223 */ /* 0x000fe20000010044 */
[C---:B------:R-:W-:Y:S01]  /*59f0*/  FFMA.FTZ R60, R133.reuse, R62, -R60 ;  /* 0x0000003e853c7223 */ /* 0x040fe2000001083c */
[----:B------:R-:W-:Y:S01]  /*5a00*/  FFMA.FTZ R61, R133, R64, R61 ;  /* 0x00000040853d7223 */ /* 0x000fe2000001003d */
[----:B------:R-:W-:Y:S01]  /*5a10*/  FFMA.FTZ R66, R91, R110, R66 ;  /* 0x0000006e5b427223 */ /* 0x000fe20000010042 */
[----:B------:R-:W-:Y:S01]  /*5a20*/  FADD.FTZ R68, RZ, R68 ;  /* 0x00000044ff447221 */ /* 0x000fe20000010000 */
[C---:B------:R-:W-:Y:S01]  /*5a30*/  FMUL.FTZ R62, R136.reuse, R60 ;  /* 0x0000003c883e7220 */ /* 0x040fe20000410000 */
[-C--:B------:R-:W-:Y:S01]  /*5a40*/  FMUL.FTZ R63, R136, R61.reuse ;  /* 0x0000003d883f7220 */ /* 0x080fe20000410000 */
        /* <DEDUP_REMOVED lines=18> */
[C---:B------:R-:W-:Y:S01]  /*5b70*/  FFMA.FTZ R62, R139.reuse, R61, R62 ;  /* 0x0000003d8b3e7223 */ /* 0x040fe2000001003e */
[----:B------:R-:W-:Y:S01]  /*5b80*/  FFMA.FTZ R63, R139, R60, -R63 ;  /* 0x0000003c8b3f7223 */ /* 0x000fe2000001083f */
[----:B------:R-:W-:Y:S01]  /*5b90*/  FADD.FTZ R66, R7, R66 ;  /* 0x0000004207427221 */ /* 0x000fe20000010000 */
[----:B------:R-:W-:Y:S01]  /*5ba0*/  FADD.FTZ R67, RZ, R67 ;  /* 0x00000043ff437221 */ /* 0x000fe20000010000 */
        /* <DEDUP_REMOVED lines=22> */
[----:B------:R-:W-:Y:S01]  /*5d10*/  FADD.FTZ R66, R5, R66 ;  /* 0x0000004205427221 */ /* 0x000fe20000010000 */
        /* <DEDUP_REMOVED lines=28> */
[C---:B------:R-:W-:Y:S01]  /*5ee0*/  FMUL.FTZ R65, R156.reuse, R67 ;  /* 0x000000439c417220 */ /* 0x040fe20000410000 */
[C---:B------:R-:W-:Y:S01]  /*5ef0*/  FFMA.FTZ R60, R153.reuse, R63, -R60 ;  /* 0x0000003f993c7223 */ /* 0x040fe2000001083c */
[----:B------:R-:W-:Y:S01]  /*5f00*/  FFMA.FTZ R61, R153, R62, R61 ;  /* 0x0000003e993d7223 */ /* 0x000fe2000001003d */
[C---:B------:R-:W-:Y:S01]  /*5f10*/  FFMA.FTZ R64, R155.reuse, R67, R64 ;  /* 0x000000439b407223 */ /* 0x040fe20000010040 */
[C---:B------:R-:W-:Y:S01]  /*5f20*/  FFMA.FTZ R65, R155.reuse, R66, -R65 ;  /* 0x000000429b417223 */ /* 0x040fe20000010841 */
[CC--:B------:R-:W-:Y:S01]  /*5f30*/  FMUL.FTZ R62, R156.reuse, R60.reuse ;  /* 0x0000003c9c3e7220 */ /* 0x0c0fe20000410000 */
        /* <DEDUP_REMOVED lines=13> */
[----:B------:R-:W-:Y:S01]  /*6010*/  FFMA.FTZ R62, R59, R100, R66 ;  /* 0x000000643b3e7223 */ /* 0x000fe20000010042 */
[----:B------:R-:W-:-:S05]  /*6020*/  FADD.FTZ R63, RZ, R67 ;  /* 0x00000043ff3f7221 */ /* 0x000fca0000010000 */
[----:B------:R1:W-:Y:S02]  /*6030*/  STS.128 [R123], R60 ;  /* 0x0000003c7b007388 */ /* 0x0003e40000000c00 */
[----:B-1----:R-:W-:Y:S01]  /*6040*/  P2R R60, PR, RZ, 0x4 ;  /* 0x00000004ff3c7803 */ /* 0x002fe20000000000 */
[----:B------:R-:W-:Y:S06]  /*6050*/  BAR.SYNC.DEFER_BLOCKING 0x0 ;  /* 0x0000000000007b1d */ /* 0x000fec0000010000 */
[----:B------:R-:W-:Y:S05]  /*6060*/  @P2 BRA `(.L_x_3561) ;  /* 0x0000000800c02947 */ /* 0x000fea0003800000 */
[----:B------:R-:W-:Y:S01]  /*6070*/  LDS.128 R60, [R122] ;  /* 0x000000007a3c7984 */ /* 0x000fe20000000c00 */
[C---:B------:R-:W-:Y:S01]  /*6080*/  ISETP.GE.AND P4, PT, R121.reuse, 0x10, PT ;  /* 0x000000107900780c */ /* 0x040fe20003f86270 */
[----:B------:R-:W-:Y:S01]  /*6090*/  UMOV UR12, 0xffffffff ;  /* 0xffffffff000c7882 */ /* 0x000fe20000000000 */
[C---:B------:R-:W-:Y:S01]  /*60a0*/  ISETP.GE.AND P2, PT, R121.reuse, 0x8, PT ;  /* 0x000000087900780c */ /* 0x040fe20003f46270 */
[----:B------:R-:W1:Y:S01]  /*60b0*/  LDS.128 R64, [R122+0x10] ;  /* 0x000010007a407984 */ /* 0x000e620000000c00 */
[C---:B------:R-:W-:Y:S02]  /*60c0*/  ISETP.GE.AND P3, PT, R121.reuse, 0x4, PT ;  /* 0x000000047900780c */ /* 0x040fe40003f66270 */
[----:B------:R-:W-:Y:S01]  /*60d0*/  ISETP.GE.AND P5, PT, R121, 0x1, PT ;  /* 0x000000017900780c */ /* 0x000fe20003fa6270 */
        /* <DEDUP_REMOVED lines=44> */
[CC--:B----4-:R-:W-:Y:S01]  /*63a0*/  FMUL.FTZ R74, R82.reuse, R73.reuse ;  /* 0x00000049524a7220 */ /* 0x0d0fe20000410000 */
[----:B------:R-:W-:Y:S01]  /*63b0*/  @P5 FADD.FTZ R191, R191, R196 ;  /* 0x000000c4bfbf5221 */ /* 0x000fe20000010000 */
[C---:B------:R-:W-:Y:S02]  /*63c0*/  FMUL.FTZ R75, R83.reuse, R73 ;  /* 0x00000049534b7220 */ /* 0x040fe40000410000 */
[----:B------:R-:W1:Y:S01]  /*63d0*/  SHFL.UP PT, R195, R194, 0x2, RZ ;  /* 0x04400000c2c37989 */ /* 0x000e6200000e00ff */
[-C--:B0-----:R-:W-:Y:S01]  /*63e0*/  @P5 FFMA.FTZ R83, R83, R72.reuse, R74 ;  /* 0x0000004853535223 */ /* 0x081fe2000001004a */
[----:B------:R-:W-:Y:S02]  /*63f0*/  @P5 FFMA.FTZ R82, R82, R72, -R75 ;  /* 0x0000004852525223 */ /* 0x000fe4000001084b */
        /* <DEDUP_REMOVED lines=19> */
[CC--:B-1----:R-:W-:Y:S01]  /*6530*/  FFMA.FTZ R75, R83.reuse, R74.reuse, R196 ;  /* 0x0000004a534b7223 */ /* 0x0c2fe200000100c4 */
        /* <DEDUP_REMOVED lines=8> */
[----:B------:R-:W1:Y:S04]  /*65c0*/  SHFL.UP PT, R73, R83, 0x8, RZ ;  /* 0x0500000053497989 */ /* 0x000e6800000e00ff */
[----:B------:R-:W3:Y:S04]  /*65d0*/  SHFL.UP PT, R74, R191, 0x8, RZ ;  /* 0x05000000bf4a7989 */ /* 0x000ee800000e00ff */
[----:B------:R-:W4:Y:S01]  /*65e0*/  SHFL.UP PT, R72, R82, 0x8, RZ ;  /* 0x0500000052487989 */ /* 0x000f2200000e00ff */
[CC--:B0-----:R-:W-:Y:S01]  /*65f0*/  FMUL.FTZ R197, R83.reuse, R195.reuse ;  /* 0x000000c353c57220 */ /* 0x0c1fe20000410000 */
[C---:B------:R-:W-:Y:S01]  /*6600*/  FMUL.FTZ R198, R82.reuse, R195 ;  /* 0x000000c352c67220 */ /* 0x040fe20000410000 */
[CC--:B-1----:R-:W-:Y:S01]  /*6610*/  FMUL.FTZ R75, R83.reuse, R73.reuse ;  /* 0x00000049534b7220 */ /* 0x0c2fe20000410000 */
[C---:B------:R-:W-:Y:S01]  /*6620*/  FMUL.FTZ R73, R82.reuse, R73 ;  /* 0x0000004952497220 */ /* 0x040fe20000410000 */
[CC--:B---3--:R-:W-:Y:S01]  /*6630*/  FFMA.FTZ R196, R82.reuse, R74.reuse, -R197 ;  /* 0x0000004a52c47223 */ /* 0x0c8fe200000108c5 */
[C---:B------:R-:W-:Y:S01]  /*6640*/  FFMA.FTZ R195, R83.reuse, R74, R198 ;  /* 0x0000004a53c37223 */ /* 0x040fe200000100c6 */
        /* <DEDUP_REMOVED lines=8> */
.L_x_3619:
        /* <DEDUP_REMOVED lines=13> */
.L_x_3622:
[----:B------:R-:W-:-:S03]  /*67a0*/  UMOV UR12, 0xffffffff ;  /* 0xffffffff000c7882 */ /* 0x000fc60000000000 */
[----:B------:R-:W-:Y:S05]  /*67b0*/  BRA.DIV UR12, `(.L_x_3564) ;  /* 0x000000660c047947 */ /* 0x000fea000b800000 */
.L_x_3625:
[----:B------:R-:W-:-:S03]  /*67c0*/  UMOV UR12, 0xffffffff ;  /* 0xffffffff000c7882 */ /* 0x000fc60000000000 */
[----:B------:R-:W-:Y:S05]  /*67d0*/  BRA.DIV UR12, `(.L_x_3565) ;  /* 0x000000660c247947 */ /* 0x000fea000b800000 */
.L_x_3628:
[----:B------:R-:W-:-:S03]  /*67e0*/  UMOV UR12, 0xffffffff ;  /* 0xffffffff000c7882 */ /* 0x000fc60000000000 */
[----:B------:R-:W-:Y:S05]  /*67f0*/  BRA.DIV UR12, `(.L_x_3566) ;  /* 0x000000660c447947 */ /* 0x000fea000b800000 */
.L_x_3631:
[----:B------:R-:W-:-:S03]  /*6800*/  UMOV UR12, 0xffffffff ;  /* 0xffffffff000c7882 */ /* 0x000fc60000000000 */
[----:B------:R-:W-:Y:S05]  /*6810*/  BRA.DIV UR12, `(.L_x_3567) ;  /* 0x000000660c647947 */ /* 0x000fea000b800000 */
[----:B-----5:R0:W1:Y:S04]  /*6820*/  SHFL.IDX PT, R196, R77, RZ, 0x1f ;  /* 0x00001fff4dc47589 */ /* 0x02006800000e0000 */
[----:B------:R-:W3:Y:S04]  /*6830*/  SHFL.IDX PT, R76, R76, RZ, 0x1f ;  /* 0x00001fff4c4c7589 */ /* 0x000ee800000e0000 */
[----:B------:R-:W4:Y:S04]  /*6840*/  SHFL.IDX PT, R78, R78, RZ, 0x1f ;  /* 0x00001fff4e4e7589 */ /* 0x000f2800000e0000 */
[----:B------:R-:W0:Y:S04]  /*6850*/  SHFL.IDX PT, R79, R79, RZ, 0x1f ;  /* 0x00001fff4f4f7589 */ /* 0x000e2800000e0000 */
[----:B------:R0:W0:Y:S04]  /*6860*/  SHFL.UP PT, R195, R82, 0x1, RZ ;  /* 0x0420000052c37989 */ /* 0x00002800000e00ff */
[----:B------:R-:W0:Y:S04]  /*6870*/  SHFL.UP PT, R83, R83, 0x1, RZ ;  /* 0x0420000053537989 */ /* 0x000e2800000e00ff */
[----:B------:R-:W0:Y:S04]  /*6880*/  SHFL.UP PT, R191, R191, 0x1, RZ ;  /* 0x04200000bfbf7989 */ /* 0x000e2800000e00ff */
[----:B-1-3--:R-:W0:Y:S02]  /*6890*/  SHFL.UP PT, R194, R194, 0x1, RZ ;  /* 0x04200000c2c27989 */ /* 0x00ae2400000e00ff */
.L_x_3641:
        /* <DEDUP_REMOVED lines=45> */
.L_x_3561:
[----:B------:R-:W-:Y:S05]  /*6b70*/  WARPSYNC.ALL ;  /* 0x0000000000007948 */ /* 0x000fea0003800000 */
[C---:B-1----:R-:W-:Y:S01]  /*6b80*/  FMUL.FTZ R62, R158.reuse, R190 ;  /* 0x000000be9e3e7220 */ /* 0x042fe20000410000 */
[CC--:B------:R-:W-:Y:S01]  /*6b90*/  FMUL.FTZ R63, R158.reuse, R174.reuse ;  /* 0x000000ae9e3f7220 */ /* 0x0c0fe20000410000 */
[CC--:B0-2---:R-:W-:Y:S01]  /*6ba0*/  FMUL.FTZ R60, R158.reuse, R113.reuse ;  /* 0x000000719e3c7220 */ /* 0x0c5fe20000410000 */
        /* <DEDUP_REMOVED lines=87> */
[-C--:B------:R-:W-:Y:S01]  /*7120*/  FMUL.FTZ R61, R130, R217.reuse ;  /* 0x000000d9823d7220 */ /* 0x080fe20000410000 */
[----:B------:R-:W-:Y:S01]  /*7130*/  FADD.FTZ R64, R167, R64 ;  /* 0x00000040a7407221 */ /* 0x000fe20000010000 */
[-C--:B------:R-:W-:Y:S01]  /*7140*/  FFMA.FTZ R67, R137, R68.reuse, R62 ;  /* 0x0000004489437223 */ /* 0x080fe2000001003e */
[C---:B------:R-:W-:Y:S01]  /*7150*/  FFMA.FTZ R215, R108.reuse, R217, -R60 ;  /* 0x000000d96cd77223 */ /* 0x040fe2000001083c */
[----:B------:R-:W-:Y:S01]  /*7160*/  FFMA.FTZ R61, R108, R199, R61 ;  /* 0x000000c76c3d7223 */ /* 0x000fe2000001003d */
[----:B------:R-:W-:Y:S01]  /*7170*/  FADD.FTZ R66, R183, R66 ;  /* 0x00000042b7427221 */ /* 0x000fe20000010000 */
[----:B------:R-:W-:Y:S01]  /*7180*/  FMUL.FTZ R63, R138, R68 ;  /* 0x000000448a3f7220 */ /* 0x000fe20000410000 */
[----:B------:R-:W-:Y:S01]  /*7190*/  FADD.FTZ R215, R10, R215 ;  /* 0x000000d70ad77221 */ /* 0x000fe20000010000 */
[----:B------:R-:W-:Y:S01]  /*71a0*/  FADD.FTZ R201, RZ, R61 ;  /* 0x0000003dffc97221 */ /* 0x000fe20000010000 */
[C---:B------:R-:W-:Y:S01]  /*71b0*/  FMUL.FTZ R61, R144.reuse, R64 ;  /* 0x00000040903d7220 */ /* 0x040fe20000410000 */
[-C--:B------:R-:W-:Y:S01]  /*71c0*/  FMUL.FTZ R68, R144, R66.reuse ;  /* 0x0000004290447220 */ /* 0x080fe20000410000 */
[C---:B------:R-:W-:Y:S01]  /*71d0*/  FMUL.FTZ R62, R132.reuse, R215 ;  /* 0x000000d7843e7220 */ /* 0x040fe20000410000 */
[-C--:B------:R-:W-:Y:S01]  /*71e0*/  FMUL.FTZ R60, R132, R201.reuse ;  /* 0x000000c9843c7220 */ /* 0x080fe20000410000 */
[----:B------:R-:W-:Y:S01]  /*71f0*/  FFMA.FTZ R65, R143, R66, -R61 ;  /* 0x000000428f417223 */ /* 0x000fe2000001083d */
[----:B------:R-:W-:Y:S01]  /*7200*/  FFMA.FTZ R70, R137, R70, -R63 ;  /* 0x0000004689467223 */ /* 0x000fe2000001083f */
[C---:B------:R-:W-:Y:S01]  /*7210*/  FFMA.FTZ R62, R131.reuse, R201, R62 ;  /* 0x000000c9833e7223 */ /* 0x040fe2000001003e */
[----:B------:R-:W-:Y:S01]  /*7220*/  FFMA.FTZ R60, R131, R215, -R60 ;  /* 0x000000d7833c7223 */ /* 0x000fe2000001083c */
[----:B------:R-:W-:Y:S01]  /*7230*/  FFMA.FTZ R63, R143, R64, R68 ;  /* 0x000000408f3f7223 */ /* 0x000fe20000010044 */
[----:B------:R-:W-:Y:S01]  /*7240*/  FADD.FTZ R65, R182, R65 ;  /* 0x00000041b6417221 */ /* 0x000fe20000010000 */
[----:B------:R-:W-:Y:S01]  /*7250*/  FADD.FTZ R198, RZ, R62 ;  /* 0x0000003effc67221 */ /* 0x000fe20000010000 */
[----:B------:R-:W-:Y:S01]  /*7260*/  FADD.FTZ R218, R9, R60 ;  /* 0x0000003c09da7221 */ /* 0x000fe20000010000 */
        /* <DEDUP_REMOVED lines=12> */
[----:B------:R-:W-:Y:S01]  /*7330*/  FFMA.FTZ R69, R135, R70, -R69 ;  /* 0x0000004687457223 */ /* 0x000fe20000010845 */
[----:B------:R-:W-:Y:S01]  /*7340*/  FMUL.FTZ R66, R142, R63 ;  /* 0x0000003f8e427220 */ /* 0x000fe20000410000 */
[CC--:B------:R-:W-:Y:S01]  /*7350*/  FMUL.FTZ R62, R136.reuse, R216.reuse ;  /* 0x000000d8883e7220 */ /* 0x0c0fe20000410000 */
[----:B------:R-:W-:Y:S01]  /*7360*/  FMUL.FTZ R60, R136, R203 ;  /* 0x000000cb883c7220 */ /* 0x000fe20000410000 */
[----:B------:R-:W-:Y:S01]  /*7370*/  FADD.FTZ R64, R165, R64 ;  /* 0x00000040a5407221 */ /* 0x000fe20000010000 */
[----:B------:R-:W-:Y:S01]  /*7380*/  FFMA.FTZ R66, R141, R65, -R66 ;  /* 0x000000418d427223 */ /* 0x000fe20000010842 */
[C---:B------:R-:W-:Y:S01]  /*7390*/  FFMA.FTZ R62, R135.reuse, R203, R62 ;  /* 0x000000cb873e7223 */ /* 0x040fe2000001003e */
[----:B------:R-:W-:Y:S01]  /*73a0*/  FFMA.FTZ R213, R135, R216, -R60 ;  /* 0x000000d887d57223 */ /* 0x000fe2000001083c */
[C---:B------:R-:W-:Y:S01]  /*73b0*/  FMUL.FTZ R60, R134.reuse, R69 ;  /* 0x00000045863c7220 */ /* 0x040fe20000410000 */
[----:B------:R-:W-:Y:S01]  /*73c0*/  FMUL.FTZ R68, R134, R67 ;  /* 0x0000004386447220 */ /* 0x000fe20000410000 */
[----:B------:R-:W-:Y:S01]  /*73d0*/  FADD.FTZ R200, RZ, R62 ;  /* 0x0000003effc87221 */ /* 0x000fe20000010000 */
[----:B------:R-:W-:Y:S01]  /*73e0*/  FFMA.FTZ R213, R94, R111, R213 ;  /* 0x0000006f5ed57223 */ /* 0x000fe200000100d5 */
[----:B------:R-:W-:Y:S01]  /*73f0*/  FFMA.FTZ R61, R133, R67, R60 ;  /* 0x00000043853d7223 */ /* 0x000fe2000001003c */
[----:B------:R-:W-:Y:S01]  /*7400*/  FADD.FTZ R66, R181, R66 ;  /* 0x00000042b5427221 */ /* 0x000fe20000010000 */
[C---:B------:R-:W-:Y:S01]  /*7410*/  FMUL.FTZ R60, R138.reuse, R200 ;  /* 0x000000c88a3c7220 */ /* 0x040fe20000410000 */
[----:B------:R-:W-:Y:S01]  /*7420*/  FMUL.FTZ R62, R138, R213 ;  /* 0x000000d58a3e7220 */ /* 0x000fe20000410000 */
[----:B------:R-:W-:Y:S01]  /*7430*/  FFMA.FTZ R68, R133, R69, -R68 ;  /* 0x0000004585447223 */ /* 0x000fe20000010844 */
[----:B------:R-:W-:Y:S01]  /*7440*/  FMUL.FTZ R67, R140, R66 ;  /* 0x000000428c437220 */ /* 0x000fe20000410000 */
[C---:B------:R-:W-:Y:S01]  /*7450*/  FFMA.FTZ R60, R137.reuse, R213, -R60 ;  /* 0x000000d5893c7223 */ /* 0x040fe2000001083c */
[----:B------:R-:W-:Y:S01]  /*7460*/  FFMA.FTZ R62, R137, R200, R62 ;  /* 0x000000c8893e7223 */ /* 0x000fe2000001003e */
[----:B------:R-:W-:Y:S01]  /*7470*/  FMUL.FTZ R63, R132, R61 ;  /* 0x0000003d843f7220 */ /* 0x000fe20000410000 */
[----:B------:R-:W-:Y:S01]  /*7480*/  FFMA.FTZ R67, R139, R64, R67 ;  /* 0x000000408b437223 */ /* 0x000fe20000010043 */
[----:B------:R-:W-:Y:S01]  /*7490*/  FFMA.FTZ R214, R93, R114, R60 ;  /* 0x000000725dd67223 */ /* 0x000fe2000001003c */
[----:B------:R-:W-:Y:S01]  /*74a0*/  FADD.FTZ R197, RZ, R62 ;  /* 0x0000003effc57221 */ /* 0x000fe20000010000 */
[----:B------:R-:W-:Y:S01]  /*74b0*/  FMUL.FTZ R62, R140, R64 ;  /* 0x000000408c3e7220 */ /* 0x000fe20000410000 */
[----:B------:R-:W-:Y:S01]  /*74c0*/  FADD.FTZ R67, R164, R67 ;  /* 0x00000043a4437221 */ /* 0x000fe20000010000 */
[C---:B------:R-:W-:Y:S01]  /*74d0*/  FMUL.FTZ R60, R140.reuse, R214 ;  /* 0x000000d68c3c7220 */ /* 0x040fe20000410000 */
[----:B------:R-:W-:Y:S01]  /*74e0*/  FMUL.FTZ R65, R140, R197 ;  /* 0x000000c58c417220 */ /* 0x000fe20000410000 */
[C---:B------:R-:W-:Y:S01]  /*74f0*/  FFMA.FTZ R69, R139.reuse, R66, -R62 ;  /* 0x000000428b457223 */ /* 0x040fe2000001083e */
[----:B------:R-:W-:Y:S01]  /*7500*/  FMUL.FTZ R66, R138, R67 ;  /* 0x000000438a427220 */ /* 0x000fe20000410000 */
[C---:B------:R-:W-:Y:S01]  /*7510*/  FFMA.FTZ R60, R139.reuse, R197, R60 ;  /* 0x000000c58b3c7223 */ /* 0x040fe2000001003c */
[----:B------:R-:W-:Y:S01]  /*7520*/  FFMA.FTZ R65, R139, R214, -R65 ;  /* 0x000000d68b417223 */ /* 0x000fe20000010841 */
[----:B------:R-:W-:Y:S01]  /*7530*/  FADD.FTZ R69, R180, R69 ;  /* 0x00000045b4457221 */ /* 0x000fe20000010000 */
[----:B------:R-:W-:Y:S01]  /*7540*/  FMUL.FTZ R70, R132, R68 ;  /* 0x0000004484467220 */ /* 0x000fe20000410000 */
[----:B------:R-:W-:Y:S01]  /*7550*/  FADD.FTZ R196, RZ, R60 ;  /* 0x0000003cffc47221 */ /* 0x000fe20000010000 */
[----:B------:R-:W-:Y:S01]  /*7560*/  FFMA.FTZ R211, R92, R107, R65 ;  /* 0x0000006b5cd37223 */ /* 0x000fe20000010041 */
[-C--:B------:R-:W-:Y:S01]  /*7570*/  FMUL.FTZ R64, R138, R69.reuse ;  /* 0x000000458a407220 */ /* 0x080fe20000410000 */
[C---:B------:R-:W-:Y:S01]  /*7580*/  FFMA.FTZ R66, R137.reuse, R69, -R66 ;  /* 0x0000004589427223 */ /* 0x040fe20000010842 */
[C---:B------:R-:W-:Y:S01]  /*7590*/  FMUL.FTZ R60, R142.reuse, R196 ;  /* 0x000000c48e3c7220 */ /* 0x040fe20000410000 */
[----:B------:R-:W-:Y:S01]  /*75a0*/  FMUL.FTZ R62, R142, R211 ;  /* 0x000000d38e3e7220 */ /* 0x000fe20000410000 */
[----:B------:R-:W-:Y:S01]  /*75b0*/  FFMA.FTZ R64, R137, R67, R64 ;  /* 0x0000004389407223 */ /* 0x000fe20000010040 */
[----:B------:R-:W-:Y:S01]  /*75c0*/  FFMA.FTZ R63, R131, R68, -R63 ;  /* 0x00000044833f7223 */ /* 0x000fe2000001083f */
[C---:B------:R-:W-:Y:S01]  /*75d0*/  FFMA.FTZ R60, R141.reuse, R211, -R60 ;  /* 0x000000d38d3c7223 */ /* 0x040fe2000001083c */
[----:B------:R-:W-:Y:S01]  /*75e0*/  FFMA.FTZ R62, R141, R196, R62 ;  /* 0x000000c48d3e7223 */ /* 0x000fe2000001003e */
[----:B------:R-:W-:Y:S01]  /*75f0*/  FADD.FTZ R64, R163, R64 ;  /* 0x00000040a3407221 */ /* 0x000fe20000010000 */
[----:B------:R-:W-:Y:S01]  /*7600*/  FADD.FTZ R66, R179, R66 ;  /* 0x00000042b3427221 */ /* 0x000fe20000010000 */
[----:B------:R-:W-:Y:S01]  /*7610*/  FFMA.FTZ R212, R91, R110, R60 ;  /* 0x0000006e5bd47223 */ /* 0x000fe2000001003c */
[----:B------:R-:W-:Y:S01]  /*7620*/  FADD.FTZ R195, RZ, R62 ;  /* 0x0000003effc37221 */ /* 0x000fe20000010000 */
        /* <DEDUP_REMOVED lines=9> */
[----:B------:R-:W-:Y:S01]  /*76c0*/  FADD.FTZ R67, R162, R67 ;  /* 0x00000043a2437221 */ /* 0x000fe20000010000 */
[----:B------:R-:W-:Y:S01]  /*76d0*/  FADD.FTZ R194, RZ, R62 ;  /* 0x0000003effc27221 */ /* 0x000fe20000010000 */
[----:B------:R-:W-:Y:S01]  /*76e0*/  FADD.FTZ R210, R8, R65 ;  /* 0x0000004108d27221 */ /* 0x000fe20000010000 */
[----:B------:R-:W-:Y:S01]  /*76f0*/  FMUL.FTZ R62, R134, R69 ;  /* 0x00000045863e7220 */ /* 0x000fe20000410000 */
[----:B------:R-:W-:Y:S01]  /*7700*/  UISETP.GE.AND UP0, UPT, UR26, UR33, UPT ;  /* 0x000000211a00728c */ /* 0x000fe2000bf06270 */
[C---:B------:R-:W-:Y:S01]  /*7710*/  FMUL.FTZ R60, R146.reuse, R194 ;  /* 0x000000c2923c7220 */ /* 0x040fe20000410000 */
[-C--:B------:R-:W-:Y:S01]  /*7720*/  FMUL.FTZ R65, R146, R210.reuse ;  /* 0x000000d292417220 */ /* 0x080fe20000410000 */
[-C--:B------:R-:W-:Y:S01]  /*7730*/  FFMA.FTZ R64, R133, R67.reuse, R62 ;  /* 0x0000004385407223 */ /* 0x080fe2000001003e */
[----:B------:R-:W-:Y:S01]  /*7740*/  FMUL.FTZ R62, R134, R67 ;  /* 0x00000043863e7220 */ /* 0x000fe20000410000 */
[C---:B------:R-:W-:Y:S01]  /*7750*/  FFMA.FTZ R60, R145.reuse, R210, -R60 ;  /* 0x000000d2913c7223 */ /* 0x040fe2000001083c */
[----:B------:R-:W-:Y:S01]  /*7760*/  FFMA.FTZ R65, R145, R194, R65 ;  /* 0x000000c291417223 */ /* 0x000fe20000010041 */
[----:B------:R-:W-:Y:S01]  /*7770*/  FADD.FTZ R64, R161, R64 ;  /* 0x00000040a1407221 */ /* 0x000fe20000010000 */
[----:B------:R-:W-:Y:S01]  /*7780*/  FFMA.FTZ R62, R133, R69, -R62 ;  /* 0x00000045853e7223 */ /* 0x000fe2000001083e */
[----:B------:R-:W-:Y:S01]  /*7790*/  FADD.FTZ R209, R7, R60 ;  /* 0x0000003c07d17221 */ /* 0x000fe20000010000 */
[----:B------:R-:W-:Y:S01]  /*77a0*/  FADD.FTZ R191, RZ, R65 ;  /* 0x00000041ffbf7221 */ /* 0x000fe20000010000 */
[----:B------:R-:W-:Y:S01]  /*77b0*/  FMUL.FTZ R69, R132, R64 ;  /* 0x0000004084457220 */ /* 0x000fe20000410000 */
[----:B------:R-:W-:Y:S01]  /*77c0*/  FADD.FTZ R66, R177, R62 ;  /* 0x0000003eb1427221 */ /* 0x000fe20000010000 */
[C---:B------:R-:W-:Y:S01]  /*77d0*/  FMUL.FTZ R62, R148.reuse, R209 ;  /* 0x000000d1943e7220 */ /* 0x040fe20000410000 */
[-C--:B------:R-:W-:Y:S01]  /*77e0*/  FMUL.FTZ R60, R148, R191.reuse ;  /* 0x000000bf943c7220 */ /* 0x080fe20000410000 */
[----:B------:R-:W-:Y:S01]  /*77f0*/  PLOP3.LUT P0, PT, PT, PT, UP0, 0x80, 0x8 ;  /* 0x000000000008781c */ /* 0x000fe20003f0f008 */
[-C--:B------:R-:W-:Y:S01]  /*7800*/  FMUL.FTZ R68, R132, R66.reuse ;  /* 0x0000004284447220 */ /* 0x080fe20000410000 */
[C---:B------:R-:W-:Y:S01]  /*7810*/  FFMA.FTZ R62, R147.reuse, R191, R62 ;  /* 0x000000bf933e7223 */ /* 0x040fe2000001003e */
[----:B------:R-:W-:Y:S01]  /*7820*/  FFMA.FTZ R65, R147, R209, -R60 ;  /* 0x000000d193417223 */ /* 0x000fe2000001083c */
[C---:B------:R-:W-:Y:S01]  /*7830*/  FFMA.FTZ R69, R131.reuse, R66, -R69 ;  /* 0x0000004283457223 */ /* 0x040fe20000010845 */
[----:B------:R-:W-:Y:S01]  /*7840*/  FFMA.FTZ R67, R131, R64, R68 ;  /* 0x0000004083437223 */ /* 0x000fe20000010044 */
[----:B------:R-:W-:Y:S01]  /*7850*/  FADD.FTZ R202, RZ, R62 ;  /* 0x0000003effca7221 */ /* 0x000fe20000010000 */
[----:B------:R-:W-:Y:S01]  /*7860*/  FADD.FTZ R208, R6, R65 ;  /* 0x0000004106d07221 */ /* 0x000fe20000010000 */
[----:B------:R-:W-:Y:S01]  /*7870*/  FADD.FTZ R69, R176, R69 ;  /* 0x00000045b0457221 */ /* 0x000fe20000010000 */
[----:B------:R-:W-:Y:S01]  /*7880*/  FADD.FTZ R67, R160, R67 ;  /* 0x00000043a0437221 */ /* 0x000fe20000010000 */
[C---:B------:R-:W-:Y:S01]  /*7890*/  FMUL.FTZ R60, R150.reuse, R202 ;  /* 0x000000ca963c7220 */ /* 0x040fe20000410000 */
[-C--:B------:R-:W-:Y:S01]  /*78a0*/  FMUL.FTZ R65, R150, R208.reuse ;  /* 0x000000d096417220 */ /* 0x080fe20000410000 */
[----:B------:R-:W-:Y:S01]  /*78b0*/  ISETP.NE.OR P0, PT, R125, RZ, P0 ;  /* 0x000000ff7d00720c */ /* 0x000fe20000705670 */
[----:B------:R-:W-:Y:S01]  /*78c0*/  FMUL.FTZ R71, R130, R69 ;  /* 0x0000004582477220 */ /* 0x000fe20000410000 */
[C---:B------:R-:W-:Y:S01]  /*78d0*/  FFMA.FTZ R60, R149.reuse, R208, -R60 ;  /* 0x000000d0953c7223 */ /* 0x040fe2000001083c */
[----:B------:R-:W-:Y:S01]  /*78e0*/  FFMA.FTZ R65, R149, R202, R65 ;  /* 0x000000ca95417223 */ /* 0x000fe20000010041 */
[----:B------:R-:W-:Y:S01]  /*78f0*/  FFMA.FTZ R61, R131, R61, R70 ;  /* 0x0000003d833d7223 */ /* 0x000fe20000010046 */
[----:B------:R-:W-:Y:S01]  /*7900*/  FFMA.FTZ R64, R108, R67, R71 ;  /* 0x000000436c407223 */ /* 0x000fe20000010047 */
[----:B------:R-:W-:Y:S01]  /*7910*/  FADD.FTZ R207, R5, R60 ;  /* 0x0000003c05cf7221 */ /* 0x000fe20000010000 */
[----:B------:R-:W-:Y:S01]  /*7920*/  FADD.FTZ R205, RZ, R65 ;  /* 0x00000041ffcd7221 */ /* 0x000fe20000010000 */
[----:B------:R-:W-:Y:S01]  /*7930*/  HFMA2 R80, -RZ, RZ, 1.875, 0 ;  /* 0x3f800000ff507431 */ /* 0x000fe200000001ff */
[----:B------:R-:W-:Y:S01]  /*7940*/  ISETP.GT.U32.AND P2, PT, R126, 0x1f, PT ;  /* 0x0000001f7e00780c */ /* 0x000fe20003f44070 */
[C---:B------:R-:W-:Y:S01]  /*7950*/  FMUL.FTZ R62, R152.reuse, R207 ;  /* 0x000000cf983e7220 */ /* 0x040fe20000410000 */
[-C--:B------:R-:W-:Y:S01]  /*7960*/  FMUL.FTZ R60, R152, R205.reuse ;  /* 0x000000cd983c7220 */ /* 0x080fe20000410000 */
[----:B------:R-:W-:Y:S01]  /*7970*/  CS2R R82, SRZ ;  /* 0x0000000000527805 */ /* 0x000fe2000001ff00 */
[----:B------:R-:W-:Y:S01]  /*7980*/  VOTEU.ALL UP0, P0 ;  /* 0x0000000000ff7886 */ /* 0x000fe20000000000 */
[C---:B------:R-:W-:Y:S01]  /*7990*/  FFMA.FTZ R62, R151.reuse, R205, R62 ;  /* 0x000000cd973e7223 */ /* 0x040fe2000001003e */
[----:B------:R-:W-:Y:S01]  /*79a0*/  FFMA.FTZ R65, R151, R207, -R60 ;  /* 0x000000cf97417223 */ /* 0x000fe2000001083c */
[C---:B------:R-:W-:Y:S01]  /*79b0*/  FMUL.FTZ R60, R130.reuse, R67 ;  /* 0x00000043823c7220 */ /* 0x040fe20000410000 */
[----:B------:R-:W-:Y:S01]  /*79c0*/  FMUL.FTZ R67, R130, R63 ;  /* 0x0000003f82437220 */ /* 0x000fe20000410000 */
[----:B------:R-:W-:Y:S01]  /*79d0*/  FADD.FTZ R206, RZ, R62 ;  /* 0x0000003effce7221 */ /* 0x000fe20000010000 */
[----:B------:R-:W-:Y:S01]  /*79e0*/  FADD.FTZ R204, R4, R65 ;  /* 0x0000004104cc7221 */ /* 0x000fe20000010000 */
[----:B------:R-:W-:Y:S01]  /*79f0*/  FFMA.FTZ R66, R108, R69, -R60 ;  /* 0x000000456c427223 */ /* 0x000fe2000001083c */
        /* <DEDUP_REMOVED lines=25> */
[----:B------:R-:W-:Y:S01]  /*7b90*/  FFMA.FTZ R222, R59, R100, R64 ;  /* 0x000000643bde7223 */ /* 0x000fe20000010040 */
        /* <DEDUP_REMOVED lines=43> */
.L_x_3646:
        /* <DEDUP_REMOVED lines=13> */
.L_x_3571:
[----:B------:R-:W-:Y:S05]  /*7f20*/  BSYNC.RECONVERGENT B0 ;  /* 0x0000000000007941 */ /* 0x000fea0003800200 */
.L_x_3570:
[----:B------:R-:W-:-:S03]  /*7f30*/  UMOV UR12, 0xffffffff ;  /* 0xffffffff000c7882 */ /* 0x000fc60000000000 */
[----:B------:R-:W-:Y:S05]  /*7f40*/  BRA.DIV UR12, `(.L_x_3572) ;  /* 0x000000520cc07947 */ /* 0x000fea000b800000 */
[----:B--2---:R2:W1:Y:S04]  /*7f50*/  SHFL.DOWN PT, R72, R79, 0x2, 0x1f ;  /* 0x08401f004f487f89 */ /* 0x00446800000e0000 */
[----:B---3--:R2:W3:Y:S04]  /*7f60*/  SHFL.DOWN PT, R73, R78, 0x2, 0x1f ;  /* 0x08401f004e497f89 */ /* 0x0084e800000e0000 */
[----:B----4-:R2:W4:Y:S04]  /*7f70*/  SHFL.DOWN PT, R74, R77, 0x2, 0x1f ;  /* 0x08401f004d4a7f89 */ /* 0x01052800000e0000 */
[----:B0-----:R2:W0:Y:S02]  /*7f80*/  SHFL.DOWN PT, R225, R76, 0x2, 0x1f ;  /* 0x08401f004ce17f89 */ /* 0x00142400000e0000 */
.L_x_3652:
        /* <DEDUP_REMOVED lines=13> */
.L_x_3574:
[----:B------:R-:W-:Y:S05]  /*8060*/  BSYNC.RECONVERGENT B0 ;  /* 0x0000000000007941 */ /* 0x000fea0003800200 */
.L_x_3573:
[----:B------:R-:W-:-:S03]  /*8070*/  UMOV UR12, 0xffffffff ;  /* 0xffffffff000c7882 */ /* 0x000fc60000000000 */
[----:B------:R-:W-:Y:S05]  /*8080*/  BRA.DIV UR12, `(.L_x_3575) ;  /* 0x000000520ce07947 */ /* 0x000fea000b800000 */
[----:B-1----:R1:W1:Y:S04]  /*8090*/  SHFL.DOWN PT, R72, R79, 0x4, 0x1f ;  /* 0x08801f004f487f89 */ /* 0x00226800000e0000 */
[----:B---3--:R3:W1:Y:S04]  /*80a0*/  SHFL.DOWN PT, R73, R78, 0x4, 0x1f ;  /* 0x08801f004e497f89 */ /* 0x00866800000e0000 */
[----:B----4-:R3:W4:Y:S04]  /*80b0*/  SHFL.DOWN PT, R74, R77, 0x4, 0x1f ;  /* 0x08801f004d4a7f89 */ /* 0x01072800000e0000 */
[----:B0-----:R3:W0:Y:S02]  /*80c0*/  SHFL.DOWN PT, R225, R76, 0x4, 0x1f ;  /* 0x08801f004ce17f89 */ /* 0x00162400000e0000 */
.L_x_3658:
        /* <DEDUP_REMOVED lines=13> */
.L_x_3577:
[----:B------:R-:W-:Y:S05]  /*81a0*/  BSYNC.RECONVERGENT B0 ;  /* 0x0000000000007941 */ /* 0x000fea0003800200 */
.L_x_3576:
[----:B------:R-:W-:-:S03]  /*81b0*/  UMOV UR12, 0xffffffff ;  /* 0xffffffff000c7882 */ /* 0x000fc60000000000 */
[----:B------:R-:W-:Y:S05]  /*81c0*/  BRA.DIV UR12, `(.L_x_3578) ;  /* 0x000000560c007947 */ /* 0x000fea000b800000 */
[----:B-1----:R1:W1:Y:S04]  /*81d0*/  SHFL.DOWN PT, R72, R79, 0x8, 0x1f ;  /* 0x09001f004f487f89 */ /* 0x00226800000e0000 */
[----:B------:R0:W1:Y:S04]  /*81e0*/  SHFL.DOWN PT, R73, R78, 0x8, 0x1f ;  /* 0x09001f004e497f89 */ /* 0x00006800000e0000 */
[----:B----4-:R4:W1:Y:S04]  /*81f0*/  SHFL.DOWN PT, R74, R77, 0x8, 0x1f ;  /* 0x09001f004d4a7f89 */ /* 0x01086800000e0000 */
[----:B0-----:R4:W0:Y:S02]  /*8200*/  SHFL.DOWN PT, R225, R76, 0x8, 0x1f ;  /* 0x09001f004ce17f89 */ /* 0x00182400000e0000 */
.L_x_3664:
        /* <DEDUP_REMOVED lines=13> */
.L_x_3580:
[----:B------:R-:W-:Y:S05]  /*82e0*/  BSYNC.RECONVERGENT B0 ;  /* 0x0000000000007941 */ /* 0x000fea0003800200 */
.L_x_3579:
[----:B------:R-:W-:-:S03]  /*82f0*/  UMOV UR12, 0xffffffff ;  /* 0xffffffff000c7882 */ /* 0x000fc60000000000 */
[----:B------:R-:W-:Y:S05]  /*8300*/  BRA.DIV UR12, `(.L_x_3581) ;  /* 0x000000560c207947 */ /* 0x000fea000b800000 */
[----:B-1----:R1:W1:Y:S04]  /*8310*/  SHFL.DOWN PT, R72, R79, 0x10, 0x1f ;  /* 0x0a001f004f487f89 */ /* 0x00226800000e0000 */
[----:B------:R0:W1:Y:S04]  /*8320*/  SHFL.DOWN PT, R73, R78, 0x10, 0x1f ;  /* 0x0a001f004e497f89 */ /* 0x00006800000e0000 */
[----:B------:R1:W1:Y:S04]  /*8330*/  SHFL.DOWN PT, R74, R77, 0x10, 0x1f ;  /* 0x0a001f004d4a7f89 */ /* 0x00026800000e0000 */
[----:B0-----:R0:W0:Y:S02]  /*8340*/  SHFL.DOWN PT, R225, R76, 0x10, 0x1f ;  /* 0x0a001f004ce17f89 */ /* 0x00102400000e0000 */
.L_x_3670:
        /* <DEDUP_REMOVED lines=13> */
.L_x_3583:
[----:B------:R-:W-:Y:S05]  /*8420*/  BSYNC.RECONVERGENT B0 ;  /* 0x0000000000007941 */ /* 0x000fea0003800200 */
.L_x_3582:
        /* <DEDUP_REMOVED lines=26> */
.L_x_3684:
        /* <DEDUP_REMOVED lines=15> */
.L_x_3586:
[----:B------:R-:W-:Y:S05]  /*86c0*/  BSYNC.RECONVERGENT B0 ;  /* 0x0000000000007941 */ /* 0x000fea0003800200 */
.L_x_3585:
        /* <DEDUP_REMOVED lines=38> */
.L_x_3568:
[----:B------:R-:W-:Y:S05]  /*8930*/  WARPSYNC.ALL ;  /* 0x0000000000007948 */ /* 0x000fea0003800000 */
[----:B------:R-:W-:Y:S01]  /*8940*/  BAR.SYNC.DEFER_BLOCKING 0x0 ;  /* 0x0000000000007b1d */ /* 0x000fe20000010000 */
[----:B------:R-:W-:Y:S01]  /*8950*/  ISETP.NE.AND P0, PT, R126, RZ, PT ;  /* 0x000000ff7e00720c */ /* 0x000fe20003f05270 */
[----:B------:R-:W-:Y:S01]  /*8960*/  FADD.FTZ R221, RZ, R221 ;  /* 0x000000ddffdd7221 */ /* 0x000fe20000010000 */
[----:B-1----:R-:W-:Y:S01]  /*8970*/  FFMA.FTZ R75, R59, -R100, R222 ;  /* 0x800000643b4b7223 */ /* 0x002fe200000100de */
[----:B------:R-:W-:Y:S02]  /*8980*/  ISETP.GT.AND P2, PT, R121, 0x1e, PT ;  /* 0x0000001e7900780c */ /* 0x000fe40003f44270 */
[----:B------:R-:W-:Y:S08]  /*8990*/  BSSY.RECONVERGENT B0, `(.L_x_3587) ;  /* 0x00001c6000007945 */ /* 0x000ff00003800200 */
        /* <DEDUP_REMOVED lines=18> */
[-C--:B------:R-:W-:Y:S01]  /*8ac0*/  FMUL.FTZ R71, R62, R99.reuse ;  /* 0x000000633e477220 */ /* 0x080fe20000410000 */
[----:B0-----:R-:W-:Y:S01]  /*8ad0*/  FMUL.FTZ R83, R66, R99 ;  /* 0x0000006342537220 */ /* 0x001fe20000410000 */
[C---:B------:R-:W-:Y:S01]  /*8ae0*/  FFMA.FTZ R63, R155.reuse, R66, -R60 ;  /* 0x000000429b3f7223 */ /* 0x040fe2000001083c */
[----:B------:R-:W-:Y:S01]  /*8af0*/  FFMA.FTZ R61, R155, R62, R61 ;  /* 0x0000003e9b3d7223 */ /* 0x000fe2000001003d */
[----:B-----5:R-:W-:Y:S01]  /*8b00*/  FMUL.FTZ R77, R109, R66 ;  /* 0x000000426d4d7220 */ /* 0x020fe20000410000 */
        /* <DEDUP_REMOVED lines=34> */
[----:B------:R-:W-:Y:S02]  /*8d30*/  FMUL.FTZ R147, R206, R145 ;  /* 0x00000091ce937220 */ /* 0x000fe40000410000 */
[C---:B------:R-:W-:Y:S01]  /*8d40*/  FMUL.FTZ R76, R144.reuse, R72 ;  /* 0x00000048904c7220 */ /* 0x040fe20000410000 */
[----:B------:R-:W-:Y:S01]  /*8d50*/  FMUL.FTZ R61, R144, R74 ;  /* 0x0000004a903d7220 */ /* 0x000fe20000410000 */
[----:B------:R-:W-:-:S02]  /*8d60*/  FMUL.FTZ R144, R190, R100 ;  /* 0x00000064be907220 */ /* 0x000fc40000410000 */
[C---:B------:R-:W-:Y:S01]  /*8d70*/  FFMA.FTZ R63, R143.reuse, R74, -R76 ;  /* 0x0000004a8f3f7223 */ /* 0x040fe2000001084c */
[----:B------:R-:W-:Y:S01]  /*8d80*/  FFMA.FTZ R61, R143, R72, R61 ;  /* 0x000000488f3d7223 */ /* 0x000fe2000001003d */
[----:B------:R-:W-:Y:S01]  /*8d90*/  FMUL.FTZ R146, R221, R144 ;  /* 0x00000090dd927220 */ /* 0x000fe20000410000 */
[----:B------:R-:W-:Y:S01]  /*8da0*/  FMUL.FTZ R143, R60, R101 ;  /* 0x000000653c8f7220 */ /* 0x000fe20000410000 */
[----:B------:R-:W-:Y:S01]  /*8db0*/  FADD.FTZ R182, R182, R63 ;  /* 0x0000003fb6b67221 */ /* 0x000fe20000010000 */
[----:B------:R-:W-:Y:S01]  /*8dc0*/  FADD.FTZ R166, R166, R61 ;  /* 0x0000003da6a67221 */ /* 0x000fe20000010000 */
[----:B------:R-:W-:Y:S01]  /*8dd0*/  FFMA.FTZ R63, R0, R217, RZ ;  /* 0x000000d9003f7223 */ /* 0x000fe200000100ff */
[----:B------:R-:W-:Y:S01]  /*8de0*/  FADD.FTZ R30, R143, R30 ;  /* 0x0000001e8f1e7221 */ /* 0x000fe20000010000 */
[C---:B------:R-:W-:Y:S01]  /*8df0*/  FMUL.FTZ R76, R142.reuse, R182 ;  /* 0x000000b68e4c7220 */ /* 0x040fe20000410000 */
[-C--:B------:R-:W-:Y:S01]  /*8e00*/  FMUL.FTZ R61, R142, R166.reuse ;  /* 0x000000a68e3d7220 */ /* 0x080fe20000410000 */
[----:B------:R-:W-:Y:S01]  /*8e10*/  FFMA.FTZ R112, R26, R215, R63 ;  /* 0x000000d71a707223 */ /* 0x000fe2000001003f */
[----:B------:R-:W-:Y:S01]  /*8e20*/  FADD.FTZ R215, -R10, R215 ;  /* 0x000000d70ad77221 */ /* 0x000fe20000010100 */
[C---:B------:R-:W-:Y:S01]  /*8e30*/  FFMA.FTZ R76, R141.reuse, R166, R76 ;  /* 0x000000a68d4c7223 */ /* 0x040fe2000001004c */
[----:B------:R-:W-:Y:S01]  /*8e40*/  FFMA.FTZ R78, R141, R182, -R61 ;  /* 0x000000b68d4e7223 */ /* 0x000fe2000001083d */
[----:B------:R-:W-:Y:S01]  /*8e50*/  FFMA.FTZ R63, R25, R218, R112 ;  /* 0x000000da193f7223 */ /* 0x000fe20000010070 */
[----:B------:R-:W-:Y:S01]  /*8e60*/  FADD.FTZ R218, -R9, R218 ;  /* 0x000000da09da7221 */ /* 0x000fe20000010100 */
[----:B------:R-:W-:Y:S01]  /*8e70*/  FADD.FTZ R76, R165, R76 ;  /* 0x0000004ca54c7221 */ /* 0x000fe20000010000 */
[----:B------:R-:W-:-:S03]  /*8e80*/  FADD.FTZ R78, R181, R78 ;  /* 0x0000004eb54e7221 */ /* 0x000fc60000010000 */
[C---:B------:R-:W-:Y:S01]  /*8e90*/  FMUL.FTZ R112, R140.reuse, R76 ;  /* 0x0000004c8c707220 */ /* 0x040fe20000410000 */
[----:B------:R-:W-:Y:S01]  /*8ea0*/  FMUL.FTZ R61, R140, R78 ;  /* 0x0000004e8c3d7220 */ /* 0x000fe20000410000 */
[----:B------:R-:W-:Y:S02]  /*8eb0*/  FFMA.FTZ R140, R24, R216, R63 ;  /* 0x000000d8188c7223 */ /* 0x000fe4000001003f */
[C---:B------:R-:W-:Y:S01]  /*8ec0*/  FFMA.FTZ R63, R139.reuse, R78, -R112 ;  /* 0x0000004e8b3f7223 */ /* 0x040fe20000010870 */
[----:B------:R-:W-:Y:S01]  /*8ed0*/  FFMA.FTZ R61, R139, R76, R61 ;  /* 0x0000004c8b3d7223 */ /* 0x000fe2000001003d */
[----:B------:R-:W-:Y:S01]  /*8ee0*/  FFMA.FTZ R65, R23, R213, R140 ;  /* 0x000000d517417223 */ /* 0x000fe2000001008c */
[----:B------:R-:W-:Y:S01]  /*8ef0*/  FFMA.FTZ R213, R94, -R111, R213 ;  /* 0x8000006f5ed57223 */ /* 0x000fe200000100d5 */
[----:B------:R-:W-:Y:S01]  /*8f00*/  FADD.FTZ R180, R180, R63 ;  /* 0x0000003fb4b47221 */ /* 0x000fe20000010000 */
[----:B------:R-:W-:Y:S01]  /*8f10*/  FFMA.FTZ R63, R0, -R199, RZ ;  /* 0x800000c7003f7223 */ /* 0x000fe200000100ff */
[----:B------:R-:W-:Y:S01]  /*8f20*/  FADD.FTZ R164, R164, R61 ;  /* 0x0000003da4a47221 */ /* 0x000fe20000010000 */
[----:B------:R-:W-:Y:S01]  /*8f30*/  FFMA.FTZ R142, R22, R214, R65 ;  /* 0x000000d6168e7223 */ /* 0x000fe20000010041 */
[----:B------:R-:W-:Y:S01]  /*8f40*/  FMUL.FTZ R112, R138, R180 ;  /* 0x000000b48a707220 */ /* 0x000fe20000410000 */
[----:B------:R-:W-:Y:S01]  /*8f50*/  FFMA.FTZ R140, R26, -R201, R63 ;  /* 0x800000c91a8c7223 */ /* 0x000fe2000001003f */
[-C--:B------:R-:W-:Y:S01]  /*8f60*/  FMUL.FTZ R61, R138, R164.reuse ;  /* 0x000000a48a3d7220 */ /* 0x080fe20000410000 */
[----:B------:R-:W-:Y:S01]  /*8f70*/  FFMA.FTZ R65, R21, R211, R142 ;  /* 0x000000d315417223 */ /* 0x000fe2000001008e */
[----:B------:R-:W-:Y:S01]  /*8f80*/  FFMA.FTZ R82, R137, R164, R112 ;  /* 0x000000a489527223 */ /* 0x000fe20000010070 */
[----:B------:R-:W-:Y:S01]  /*8f90*/  FFMA.FTZ R63, R25, -R198, R140 ;  /* 0x800000c6193f7223 */ /* 0x000fe2000001008c */
[----:B------:R-:W-:Y:S01]  /*8fa0*/  FFMA.FTZ R112, R137, R180, -R61 ;  /* 0x000000b489707223 */ /* 0x000fe2000001083d */
[----:B------:R-:W-:Y:S01]  /*8fb0*/  FFMA.FTZ R80, R20, R212, R65 ;  /* 0x000000d414507223 */ /* 0x000fe20000010041 */
[----:B------:R-:W-:Y:S01]  /*8fc0*/  FADD.FTZ R82, R163, R82 ;  /* 0x00000052a3527221 */ /* 0x000fe20000010000 */
[----:B------:R-:W-:Y:S01]  /*8fd0*/  FFMA.FTZ R138, R24, -R203, R63 ;  /* 0x800000cb188a7223 */ /* 0x000fe2000001003f */
[----:B------:R-:W-:Y:S01]  /*8fe0*/  FADD.FTZ R112, R179, R112 ;  /* 0x00000070b3707221 */ /* 0x000fe20000010000 */
[----:B------:R-:W-:Y:S01]  /*8ff0*/  FFMA.FTZ R63, R19, R210, R80 ;  /* 0x000000d2133f7223 */ /* 0x000fe20000010050 */
[C---:B------:R-:W-:Y:S01]  /*9000*/  FMUL.FTZ R80, R136.reuse, R82 ;  /* 0x0000005288507220 */ /* 0x040fe20000410000 */
[----:B------:R-:W-:Y:S01]  /*9010*/  FFMA.FTZ R65, R23, -R200, R138 ;  /* 0x800000c817417223 */ /* 0x000fe2000001008a */
[-C--:B------:R-:W-:Y:S01]  /*9020*/  FMUL.FTZ R61, R136, R112.reuse ;  /* 0x00000070883d7220 */ /* 0x080fe20000410000 */
[----:B------:R-:W-:Y:S01]  /*9030*/  FFMA.FTZ R136, R18, R209, R63 ;  /* 0x000000d112887223 */ /* 0x000fe2000001003f */
[C---:B------:R-:W-:Y:S01]  /*9040*/  FFMA.FTZ R63, R135.reuse, R112, -R80 ;  /* 0x00000070873f7223 */ /* 0x040fe20000010850 */
[----:B------:R-:W-:Y:S01]  /*9050*/  FFMA.FTZ R80, R22, -R197, R65 ;  /* 0x800000c516507223 */ /* 0x000fe20000010041 */
[----:B------:R-:W-:Y:S01]  /*9060*/  FFMA.FTZ R61, R135, R82, R61 ;  /* 0x00000052873d7223 */ /* 0x000fe2000001003d */
[----:B------:R-:W-:Y:S01]  /*9070*/  FFMA.FTZ R65, R17, R208, R136 ;  /* 0x000000d011417223 */ /* 0x000fe20000010088 */
[----:B------:R-:W-:Y:S01]  /*9080*/  FADD.FTZ R178, R178, R63 ;  /* 0x0000003fb2b27221 */ /* 0x000fe20000010000 */
[----:B------:R-:W-:Y:S01]  /*9090*/  FFMA.FTZ R63, R21, -R196, R80 ;  /* 0x800000c4153f7223 */ /* 0x000fe20000010050 */
[----:B------:R-:W-:Y:S01]  /*90a0*/  FADD.FTZ R162, R162, R61 ;  /* 0x0000003da2a27221 */ /* 0x000fe20000010000 */
[----:B------:R-:W-:Y:S01]  /*90b0*/  FFMA.FTZ R138, R16, R207, R65 ;  /* 0x000000cf108a7223 */ /* 0x000fe20000010041 */
[----:B------:R-:W-:Y:S01]  /*90c0*/  FMUL.FTZ R80, R134, R178 ;  /* 0x000000b286507220 */ /* 0x000fe20000410000 */
[----:B------:R-:W-:Y:S01]  /*90d0*/  FFMA.FTZ R136, R20, -R195, R63 ;  /* 0x800000c314887223 */ /* 0x000fe2000001003f */
[----:B------:R-:W-:Y:S01]  /*90e0*/  FMUL.FTZ R61, R134, R162 ;  /* 0x000000a2863d7220 */ /* 0x000fe20000410000 */
[----:B------:R-:W-:Y:S01]  /*90f0*/  FFMA.FTZ R65, R15, R204, R138 ;  /* 0x000000cc0f417223 */ /* 0x000fe2000001008a */
[----:B------:R-:W-:Y:S01]  /*9100*/  FFMA.FTZ R80, R133, R162, R80 ;  /* 0x000000a285507223 */ /* 0x000fe20000010050 */
[----:B------:R-:W-:Y:S01]  /*9110*/  FFMA.FTZ R63, R19, -R194, R136 ;  /* 0x800000c2133f7223 */ /* 0x000fe20000010088 */
[----:B------:R-:W-:Y:S01]  /*9120*/  FFMA.FTZ R134, R133, R178, -R61 ;  /* 0x000000b285867223 */ /* 0x000fe2000001083d */
[----:B------:R-:W-:Y:S01]  /*9130*/  FFMA.FTZ R138, R14, R220, R65 ;  /* 0x000000dc0e8a7223 */ /* 0x000fe20000010041 */
[----:B------:R-:W-:Y:S01]  /*9140*/  FADD.FTZ R80, R161, R80 ;  /* 0x00000050a1507221 */ /* 0x000fe20000010000 */
[----:B------:R-:W-:Y:S01]  /*9150*/  FFMA.FTZ R136, R18, -R191, R63 ;  /* 0x800000bf12887223 */ /* 0x000fe2000001003f */
[----:B------:R-:W-:Y:S01]  /*9160*/  FMUL.FTZ R65, R109, R174 ;  /* 0x000000ae6d417220 */ /* 0x000fe20000410000 */
[----:B------:R-:W-:Y:S01]  /*9170*/  FADD.FTZ R134, R177, R134 ;  /* 0x00000086b1867221 */ /* 0x000fe20000010000 */
[----:B------:R-:W-:Y:S01]  /*9180*/  FMUL.FTZ R67, R132, R80 ;  /* 0x0000005084437220 */ /* 0x000fe20000410000 */
[----:B------:R-:W-:Y:S01]  /*9190*/  FFMA.FTZ R63, R17, -R202, R136 ;  /* 0x800000ca113f7223 */ /* 0x000fe20000010088 */
[----:B------:R-:W-:Y:S01]  /*91a0*/  FFMA.FTZ R142, R190, UR14, -R65 ;  /* 0x0000000ebe8e7c23 */ /* 0x000fe20008010841 */
[----:B------:R-:W-:Y:S01]  /*91b0*/  FMUL.FTZ R65, R109, R190 ;  /* 0x000000be6d417220 */ /* 0x000fe20000410000 */
[----:B------:R-:W-:Y:S01]  /*91c0*/  FFMA.FTZ R67, R131, R134, -R67 ;  /* 0x0000008683437223 */ /* 0x000fe20000010843 */
[----:B------:R-:W-:Y:S01]  /*91d0*/  FFMA.FTZ R136, R16, -R205, R63 ;  /* 0x800000cd10887223 */ /* 0x000fe2000001003f */
[----:B------:R-:W-:Y:S01]  /*91e0*/  FFMA.FTZ R61, R13, R223, R138 ;  /* 0x000000df0d3d7223 */ /* 0x000fe2000001008a */
[----:B------:R-:W-:Y:S01]  /*91f0*/  FFMA.FTZ R140, R174, UR14, R65 ;  /* 0x0000000eae8c7c23 */ /* 0x000fe20008010041 */
[----:B------:R-:W-:Y:S01]  /*9200*/  FADD.FTZ R69, R176, R67 ;  /* 0x00000043b0457221 */ /* 0x000fe20000010000 */
[----:B------:R-:W-:Y:S01]  /*9210*/  FFMA.FTZ R63, R15, -R206, R136 ;  /* 0x800000ce0f3f7223 */ /* 0x000fe20000010088 */
[----:B------:R-:W-:Y:S01]  /*9220*/  FMUL.FTZ R67, R109, R62 ;  /* 0x0000003e6d437220 */ /* 0x000fe20000410000 */
[----:B------:R-:W-:Y:S01]  /*9230*/  FADD.FTZ R223, -R2, R223 ;  /* 0x000000df02df7221 */ /* 0x000fe20000010100 */
[----:B------:R-:W-:Y:S01]  /*9240*/  FMUL.FTZ R138, R174, R100 ;  /* 0x00000064ae8a7220 */ /* 0x000fe20000410000 */
[----:B------:R-:W-:Y:S01]  /*9250*/  FFMA.FTZ R136, R14, -R219, R63 ;  /* 0x800000db0e887223 */ /* 0x000fe2000001003f */
[----:B------:R-:W-:Y:S01]  /*9260*/  FFMA.FTZ R81, R66, UR14, -R67 ;  /* 0x0000000e42517c23 */ /* 0x000fe20008010843 */
[----:B------:R-:W-:Y:S01]  /*9270*/  FMUL.FTZ R66, R224, R71 ;  /* 0x00000047e0427220 */ /* 0x000fe20000410000 */
[----:B------:R-:W-:Y:S01]  /*9280*/  FMUL.FTZ R140, R75, R140 ;  /* 0x0000008c4b8c7220 */ /* 0x000fe20000410000 */
[----:B------:R-:W-:Y:S01]  /*9290*/  FFMA.FTZ R63, R13, -R224, R136 ;  /* 0x800000e00d3f7223 */ /* 0x000fe20000010088 */
[----:B------:R-:W-:Y:S01]  /*92a0*/  FMUL.FTZ R136, R132, R134 ;  /* 0x0000008684887220 */ /* 0x000fe20000410000 */
[-C--:B------:R-:W-:Y:S01]  /*92b0*/  FMUL.FTZ R132, R224, R83.reuse ;  /* 0x00000053e0847220 */ /* 0x080fe20000410000 */
[----:B------:R-:W-:Y:S01]  /*92c0*/  FFMA.FTZ R83, R223, R83, -R66 ;  /* 0x00000053df537223 */ /* 0x000fe20000010842 */
[----:B------:R-:W-:Y:S01]  /*92d0*/  FADD.FTZ R27, R138, R27 ;  /* 0x0000001b8a1b7221 */ /* 0x000fe20000010000 */
[----:B------:R-:W-:Y:S01]  /*92e0*/  FFMA.FTZ R65, R131, R80, R136 ;  /* 0x0000005083417223 */ /* 0x000fe20000010088 */
[----:B------:R-:W-:Y:S01]  /*92f0*/  FFMA.FTZ R79, R223, R71, R132 ;  /* 0x00000047df4f7223 */ /* 0x000fe20000010084 */
[----:B------:R-:W-:Y:S01]  /*9300*/  FFMA.FTZ R136, R62, UR14, R77 ;  /* 0x0000000e3e887c23 */ /* 0x000fe2000801004d */
[-C--:B------:R-:W-:Y:S01]  /*9310*/  FFMA.FTZ R73, R75, R138.reuse, R146 ;  /* 0x0000008a4b497223 */ /* 0x080fe20000010092 */
[----:B------:R-:W-:Y:S01]  /*9320*/  FADD.FTZ R65, R160, R65 ;  /* 0x00000041a0417221 */ /* 0x000fe20000010000 */
[----:B------:R-:W-:Y:S01]  /*9330*/  FMUL.FTZ R138, R221, R138 ;  /* 0x0000008add8a7220 */ /* 0x000fe20000410000 */
[----:B------:R-:W-:Y:S01]  /*9340*/  FMUL.FTZ R223, R223, R136 ;  /* 0x00000088dfdf7220 */ /* 0x000fe20000410000 */
[----:B------:R-:W-:Y:S01]  /*9350*/  FFMA.FTZ R140, R221, R142, R140 ;  /* 0x0000008edd8c7223 */ /* 0x000fe2000001008c */
[C---:B------:R-:W-:Y:S01]  /*9360*/  FMUL.FTZ R67, R130.reuse, R65 ;  /* 0x0000004182437220 */ /* 0x040fe20000410000 */
[----:B------:R-:W-:Y:S01]  /*9370*/  FMUL.FTZ R130, R130, R69 ;  /* 0x0000004582827220 */ /* 0x000fe20000410000 */
[----:B------:R-:W-:Y:S01]  /*9380*/  FFMA.FTZ R223, R224, R81, R223 ;  /* 0x00000051e0df7223 */ /* 0x000fe200000100df */
[----:B------:R-:W-:Y:S01]  /*9390*/  FMUL.FTZ R136, R69, R118 ;  /* 0x0000007645887220 */ /* 0x000fe20000410000 */
[C---:B------:R-:W-:Y:S01]  /*93a0*/  FFMA.FTZ R132, R108.reuse, R69, -R67 ;  /* 0x000000456c847223 */ /* 0x040fe20000010843 */
[----:B------:R-:W-:Y:S01]  /*93b0*/  FFMA.FTZ R66, R108, R65, R130 ;  /* 0x000000416c427223 */ /* 0x000fe20000010082 */
[----:B------:R-:W-:Y:S01]  /*93c0*/  FADD.FTZ R130, -R11, R217 ;  /* 0x000000d90b827221 */ /* 0x000fe20000010100 */
[----:B------:R-:W-:Y:S01]  /*93d0*/  FFMA.FTZ R75, R75, R144, -R138 ;  /* 0x000000904b4b7223 */ /* 0x000fe2000001088a */
[----:B------:R-:W-:Y:S01]  /*93e0*/  FADD.FTZ R132, R175, R132 ;  /* 0x00000084af847221 */ /* 0x000fe20000010000 */
[----:B------:R-:W-:Y:S01]  /*93f0*/  FADD.FTZ R66, R159, R66 ;  /* 0x000000429f427221 */ /* 0x000fe20000010000 */
[----:B------:R-:W-:Y:S01]  /*9400*/  FFMA.FTZ R113, R59, R174, R140 ;  /* 0x000000ae3b717223 */ /* 0x000fe2000001008c */
[----:B------:R-:W-:Y:S01]  /*9410*/  FMUL.FTZ R108, R65, R118 ;  /* 0x00000076416c7220 */ /* 0x000fe20000410000 */
[-C--:B------:R-:W-:Y:S01]  /*9420*/  FMUL.FTZ R71, R132, R117.reuse ;  /* 0x0000007584477220 */ /* 0x080fe20000410000 */
[----:B------:R-:W-:Y:S01]  /*9430*/  FMUL.FTZ R67, R66, R117 ;  /* 0x0000007542437220 */ /* 0x000fe20000410000 */
[----:B------:R-:W-:Y:S01]  /*9440*/  FMUL.FTZ R138, R201, R136 ;  /* 0x00000088c98a7220 */ /* 0x000fe20000410000 */
[----:B------:R-:W-:Y:S01]  /*9450*/  FADD.FTZ R58, R113, R58 ;  /* 0x0000003a713a7221 */ /* 0x000fe20000010000 */
[C---:B------:R-:W-:Y:S01]  /*9460*/  FMUL.FTZ R77, R199.reuse, R71 ;  /* 0x00000047c74d7220 */ /* 0x040fe20000410000 */
[-C--:B------:R-:W-:Y:S01]  /*9470*/  FMUL.FTZ R81, R199, R67.reuse ;  /* 0x00000043c7517220 */ /* 0x080fe20000410000 */
[-C--:B------:R-:W-:Y:S01]  /*9480*/  FMUL.FTZ R140, R201, R108.reuse ;  /* 0x0000006cc98c7220 */ /* 0x080fe20000410000 */
[----:B------:R-:W-:Y:S01]  /*9490*/  FFMA.FTZ R138, R215, R108, R138 ;  /* 0x0000006cd78a7223 */ /* 0x000fe2000001008a */
[C---:B------:R-:W-:Y:S01]  /*94a0*/  FFMA.FTZ R77, R130.reuse, R67, R77 ;  /* 0x00000043824d7223 */ /* 0x040fe2000001004d */
[----:B------:R-:W-:Y:S01]  /*94b0*/  FFMA.FTZ R81, R130, R71, -R81 ;  /* 0x0000004782517223 */ /* 0x000fe20000010851 */
[----:B------:R-:W-:Y:S01]  /*94c0*/  FMUL.FTZ R71, R109, R172 ;  /* 0x000000ac6d477220 */ /* 0x000fe20000410000 */
[----:B------:R-:W-:Y:S01]  /*94d0*/  FMUL.FTZ R146, R188, R102 ;  /* 0x00000066bc927220 */ /* 0x000fe20000410000 */
[----:B------:R-:W-:Y:S01]  /*94e0*/  FADD.FTZ R77, RZ, R77 ;  /* 0x0000004dff4d7221 */ /* 0x000fe20000010000 */
[-C--:B------:R-:W-:Y:S01]  /*94f0*/  FMUL.FTZ R113, R134, R115.reuse ;  /* 0x0000007386717220 */ /* 0x080fe20000410000 */
[----:B------:R-:W-:Y:S01]  /*9500*/  FFMA.FTZ R144, R188, UR14, -R71 ;  /* 0x0000000ebc907c23 */ /* 0x000fe20008010847 */
[----:B------:R-:W-:Y:S01]  /*9510*/  FMUL.FTZ R71, R80, R115 ;  /* 0x0000007350477220 */ /* 0x000fe20000410000 */
[----:B------:R-:W-:Y:S01]  /*9520*/  FFMA.FTZ R154, R84, R62, R223 ;  /* 0x0000003e549a7223 */ /* 0x000fe200000100df */
[----:B------:R-:W-:Y:S01]  /*9530*/  FFMA.FTZ R140, R215, R136, -R140 ;  /* 0x00000088d78c7223 */ /* 0x000fe2000001088c */
[----:B------:R-:W-:Y:S01]  /*9540*/  FADD.FTZ R77, R77, R138 ;  /* 0x0000008a4d4d7221 */ /* 0x000fe20000010000 */
[----:B------:R-:W-:Y:S01]  /*9550*/  FMUL.FTZ R131, R198, R71 ;  /* 0x00000047c6837220 */ /* 0x000fe20000410000 */
[----:B------:R-:W-:Y:S01]  /*9560*/  FADD.FTZ R133, -R3, R220 ;  /* 0x000000dc03857221 */ /* 0x000fe20000010100 */
[----:B------:R-:W-:Y:S01]  /*9570*/  FMUL.FTZ R136, R172, R102 ;  /* 0x00000066ac887220 */ /* 0x000fe20000410000 */
[----:B------:R-:W-:Y:S01]  /*9580*/  FMUL.FTZ R62, R219, R146 ;  /* 0x00000092db3e7220 */ /* 0x000fe20000410000 */
[-C--:B------:R-:W-:Y:S01]  /*9590*/  FFMA.FTZ R138, R218, R113.reuse, -R131 ;  /* 0x00000071da8a7223 */ /* 0x080fe20000010883 */
[----:B------:R-:W-:Y:S01]  /*95a0*/  FMUL.FTZ R113, R198, R113 ;  /* 0x00000071c6717220 */ /* 0x000fe20000410000 */
[----:B------:R-:W-:Y:S01]  /*95b0*/  FADD.FTZ R29, R136, R29 ;  /* 0x0000001d881d7221 */ /* 0x000fe20000010000 */
[-C--:B------:R-:W-:Y:S01]  /*95c0*/  FFMA.FTZ R62, R133, R136.reuse, R62 ;  /* 0x00000088853e7223 */ /* 0x080fe2000001003e */
[----:B------:R-:W-:Y:S01]  /*95d0*/  FMUL.FTZ R148, R219, R136 ;  /* 0x00000088db947220 */ /* 0x000fe20000410000 */
[----:B------:R-:W-:Y:S01]  /*95e0*/  FMUL.FTZ R135, R109, R188 ;  /* 0x000000bc6d877220 */ /* 0x000fe20000410000 */
[----:B------:R-:W-:Y:S01]  /*95f0*/  FADD.FTZ R81, RZ, R81 ;  /* 0x00000051ff517221 */ /* 0x000fe20000010000 */
[----:B------:R-:W-:Y:S01]  /*9600*/  FFMA.FTZ R136, R218, R71, R113 ;  /* 0x00000047da887223 */ /* 0x000fe20000010071 */
[----:B------:R-:W-:Y:S01]  /*9610*/  FFMA.FTZ R214, R93, -R114, R214 ;  /* 0x800000725dd67223 */ /* 0x000fe200000100d6 */
[----:B------:R-:W-:Y:S01]  /*9620*/  FFMA.FTZ R142, R172, UR14, R135 ;  /* 0x0000000eac8e7c23 */ /* 0x000fe20008010087 */
[----:B------:R-:W-:Y:S01]  /*9630*/  FADD.FTZ R81, R81, R140 ;  /* 0x0000008c51517221 */ /* 0x000fe20000010000 */
[----:B------:R-:W-:Y:S01]  /*9640*/  FADD.FTZ R113, R77, R136 ;  /* 0x000000884d717221 */ /* 0x000fe20000010000 */
[----:B------:R-:W-:Y:S01]  /*9650*/  FMUL.FTZ R136, R162, R116 ;  /* 0x00000074a2887220 */ /* 0x000fe20000410000 */
[----:B------:R-:W-:Y:S01]  /*9660*/  FMUL.FTZ R142, R133, R142 ;  /* 0x0000008e858e7220 */ /* 0x000fe20000410000 */
[----:B------:R-:W-:Y:S01]  /*9670*/  FADD.FTZ R131, R81, R138 ;  /* 0x0000008a51837221 */ /* 0x000fe20000010000 */
[-C--:B------:R-:W-:Y:S01]  /*9680*/  FFMA.FTZ R77, R95, -R116.reuse, R216 ;  /* 0x800000745f4d7223 */ /* 0x080fe200000100d8 */
[-C--:B------:R-:W-:Y:S01]  /*9690*/  FMUL.FTZ R81, R82, R111.reuse ;  /* 0x0000006f52517220 */ /* 0x080fe20000410000 */
[----:B------:R-:W-:Y:S01]  /*96a0*/  FMUL.FTZ R138, R178, R116 ;  /* 0x00000074b28a7220 */ /* 0x000fe20000410000 */
[----:B------:R-:W-:Y:S01]  /*96b0*/  FMUL.FTZ R140, R203, R136 ;  /* 0x00000088cb8c7220 */ /* 0x000fe20000410000 */
[----:B------:R-:W-:Y:S01]  /*96c0*/  FFMA.FTZ R152, R219, R144, R142 ;  /* 0x00000090db987223 */ /* 0x000fe2000001008e */
[----:B------:R-:W-:Y:S01]  /*96d0*/  FMUL.FTZ R135, R112, R111 ;  /* 0x0000006f70877220 */ /* 0x000fe20000410000 */
[----:B------:R-:W-:Y:S01]  /*96e0*/  FMUL.FTZ R144, R200, R81 ;  /* 0x00000051c8907220 */ /* 0x000fe20000410000 */
[-C--:B------:R-:W-:Y:S01]  /*96f0*/  FFMA.FTZ R142, R77, R138.reuse, -R140 ;  /* 0x0000008a4d8e7223 */ /* 0x080fe2000001088c */
[----:B------:R-:W-:Y:S01]  /*9700*/  FMUL.FTZ R140, R203, R138 ;  /* 0x0000008acb8c7220 */ /* 0x000fe20000410000 */
[----:B------:R-:W-:Y:S01]  /*9710*/  FFMA.FTZ R133, R133, R146, -R148 ;  /* 0x0000009285857223 */ /* 0x000fe20000010894 */
[----:B------:R-:W-:Y:S01]  /*9720*/  FMUL.FTZ R138, R164, R114 ;  /* 0x00000072a48a7220 */ /* 0x000fe20000410000 */
[-C--:B------:R-:W-:Y:S01]  /*9730*/  FFMA.FTZ R146, R213, R135.reuse, -R144 ;  /* 0x00000087d5927223 */ /* 0x080fe20000010890 */
[----:B------:R-:W-:Y:S01]  /*9740*/  FFMA.FTZ R140, R77, R136, R140 ;  /* 0x000000884d8c7223 */ /* 0x000fe2000001008c */
[----:B------:R-:W-:Y:S01]  /*9750*/  FMUL.FTZ R144, R200, R135 ;  /* 0x00000087c8907220 */ /* 0x000fe20000410000 */
[----:B------:R-:W-:Y:S01]  /*9760*/  FMUL.FTZ R135, R180, R114 ;  /* 0x00000072b4877220 */ /* 0x000fe20000410000 */
[-C--:B------:R-:W-:Y:S01]  /*9770*/  FMUL.FTZ R137, R197, R138.reuse ;  /* 0x0000008ac5897220 */ /* 0x080fe20000410000 */
[----:B------:R-:W-:Y:S01]  /*9780*/  FADD.FTZ R113, R113, R140 ;  /* 0x0000008c71717221 */ /* 0x000fe20000010000 */
[----:B------:R-:W-:Y:S01]  /*9790*/  FFMA.FTZ R144, R213, R81, R144 ;  /* 0x00000051d5907223 */ /* 0x000fe20000010090 */
[----:B------:R-:W-:Y:S01]  /*97a0*/  FADD.FTZ R131, R131, R142 ;  /* 0x0000008e83837221 */ /* 0x000fe20000010000 */
[-C--:B------:R-:W-:Y:S01]  /*97b0*/  FFMA.FTZ R137, R214, R135.reuse, -R137 ;  /* 0x00000087d6897223 */ /* 0x080fe20000010889 */
[----:B------:R-:W-:Y:S01]  /*97c0*/  FMUL.FTZ R135, R197, R135 ;  /* 0x00000087c5877220 */ /* 0x000fe20000410000 */
[----:B------:R-:W-:Y:S01]  /*97d0*/  FADD.FTZ R144, R113, R144 ;  /* 0x0000009071907221 */ /* 0x000fe20000010000 */
[-C--:B------:R-:W-:Y:S01]  /*97e0*/  FMUL.FTZ R113, R76, R107.reuse ;  /* 0x0000006b4c717220 */ /* 0x080fe20000410000 */
[-C--:B------:R-:W-:Y:S01]  /*97f0*/  FFMA.FTZ R211, R92, -R107.reuse, R211 ;  /* 0x8000006b5cd37223 */ /* 0x080fe200000100d3 */
[----:B------:R-:W-:Y:S01]  /*9800*/  FFMA.FTZ R135, R214, R138, R135 ;  /* 0x0000008ad6877223 */ /* 0x000fe20000010087 */
[----:B------:R-:W-:Y:S01]  /*9810*/  FMUL.FTZ R139, R78, R107 ;  /* 0x0000006b4e8b7220 */ /* 0x000fe20000410000 */
[----:B------:R-:W-:Y:S01]  /*9820*/  FMUL.FTZ R142, R196, R113 ;  /* 0x00000071c48e7220 */ /* 0x000fe20000410000 */
[-C--:B------:R-:W-:Y:S01]  /*9830*/  FMUL.FTZ R148, R182, R110.reuse ;  /* 0x0000006eb6947220 */ /* 0x080fe20000410000 */
[----:B------:R-:W-:Y:S01]  /*9840*/  FADD.FTZ R135, R144, R135 ;  /* 0x0000008790877221 */ /* 0x000fe20000010000 */
[----:B------:R-:W-:Y:S01]  /*9850*/  FADD.FTZ R146, R131, R146 ;  /* 0x0000009283927221 */ /* 0x000fe20000010000 */
[-C--:B------:R-:W-:Y:S01]  /*9860*/  FFMA.FTZ R144, R211, R139.reuse, -R142 ;  /* 0x0000008bd3907223 */ /* 0x080fe2000001088e */
[----:B------:R-:W-:Y:S01]  /*9870*/  FMUL.FTZ R142, R196, R139 ;  /* 0x0000008bc48e7220 */ /* 0x000fe20000410000 */
[-C--:B------:R-:W-:Y:S01]  /*9880*/  FMUL.FTZ R140, R166, R110.reuse ;  /* 0x0000006ea68c7220 */ /* 0x080fe20000410000 */
[----:B------:R-:W-:Y:S01]  /*9890*/  FFMA.FTZ R131, R91, -R110, R212 ;  /* 0x8000006e5b837223 */ /* 0x000fe200000100d4 */
[----:B------:R-:W-:Y:S01]  /*98a0*/  FMUL.FTZ R139, R195, R148 ;  /* 0x00000094c38b7220 */ /* 0x000fe20000410000 */
[----:B------:R-:W-:Y:S01]  /*98b0*/  FFMA.FTZ R142, R211, R113, R142 ;  /* 0x00000071d38e7223 */ /* 0x000fe2000001008e */
[-C--:B------:R-:W-:Y:S01]  /*98c0*/  FMUL.FTZ R150, R195, R140.reuse ;  /* 0x0000008cc3967220 */ /* 0x080fe20000410000 */
[----:B------:R-:W-:Y:S01]  /*98d0*/  FADD.FTZ R137, R146, R137 ;  /* 0x0000008992897221 */ /* 0x000fe20000010000 */
[----:B------:R-:W-:Y:S01]  /*98e0*/  FADD.FTZ R210, -R8, R210 ;  /* 0x000000d208d27221 */ /* 0x000fe20000010100 */
[----:B------:R-:W-:Y:S01]  /*98f0*/  FADD.FTZ R135, R135, R142 ;  /* 0x0000008e87877221 */ /* 0x000fe20000010000 */
[C---:B------:R-:W-:Y:S01]  /*9900*/  FFMA.FTZ R142, R131.reuse, R140, R139 ;  /* 0x0000008c838e7223 */ /* 0x040fe2000001008b */
[-C--:B------:R-:W-:Y:S01]  /*9910*/  FMUL.FTZ R139, R74, R105.reuse ;  /* 0x000000694a8b7220 */ /* 0x080fe20000410000 */
[----:B------:R-:W-:Y:S01]  /*9920*/  FMUL.FTZ R146, R168, R106 ;  /* 0x0000006aa8927220 */ /* 0x000fe20000410000 */
[----:B------:R-:W-:Y:S01]  /*9930*/  FFMA.FTZ R150, R131, R148, -R150 ;  /* 0x0000009483967223 */ /* 0x000fe20000010896 */
[----:B------:R-:W-:Y:S01]  /*9940*/  FADD.FTZ R142, R135, R142 ;  /* 0x0000008e878e7221 */ /* 0x000fe20000010000 */
[----:B------:R-:W-:Y:S01]  /*9950*/  FMUL.FTZ R135, R72, R105 ;  /* 0x0000006948877220 */ /* 0x000fe20000410000 */
[----:B------:R-:W-:Y:S01]  /*9960*/  FADD.FTZ R137, R137, R144 ;  /* 0x0000009089897221 */ /* 0x000fe20000010000 */
[----:B------:R-:W-:Y:S01]  /*9970*/  FADD.FTZ R204, -R4, R204 ;  /* 0x000000cc04cc7221 */ /* 0x000fe20000010100 */
[----:B------:R-:W-:Y:S01]  /*9980*/  FMUL.FTZ R148, R184, R106 ;  /* 0x0000006ab8947220 */ /* 0x000fe20000410000 */
[----:B------:R-:W-:Y:S01]  /*9990*/  FMUL.FTZ R141, R194, R135 ;  /* 0x00000087c28d7220 */ /* 0x000fe20000410000 */
[----:B------:R-:W-:Y:S01]  /*99a0*/  FADD.FTZ R209, -R7, R209 ;  /* 0x000000d107d17221 */ /* 0x000fe20000010100 */
[----:B------:R-:W-:Y:S01]  /*99b0*/  FADD.FTZ R137, R137, R150 ;  /* 0x0000009689897221 */ /* 0x000fe20000010000 */
[----:B------:R-:W-:Y:S01]  /*99c0*/  FFMA.FTZ R149, R204, R143, R147 ;  /* 0x0000008fcc957223 */ /* 0x000fe20000010093 */
[-C--:B------:R-:W-:Y:S01]  /*99d0*/  FFMA.FTZ R144, R210, R139.reuse, -R141 ;  /* 0x0000008bd2907223 */ /* 0x080fe2000001088d */
[C---:B------:R-:W-:Y:S01]  /*99e0*/  FMUL.FTZ R141, R191.reuse, R146 ;  /* 0x00000092bf8d7220 */ /* 0x040fe20000410000 */
[----:B------:R-:W-:Y:S01]  /*99f0*/  FMUL.FTZ R139, R194, R139 ;  /* 0x0000008bc28b7220 */ /* 0x000fe20000410000 */
[-C--:B------:R-:W-:Y:S01]  /*9a00*/  FMUL.FTZ R150, R191, R148.reuse ;  /* 0x00000094bf967220 */ /* 0x080fe20000410000 */
[----:B------:R-:W-:Y:S01]  /*9a10*/  FMUL.FTZ R143, R206, R143 ;  /* 0x0000008fce8f7220 */ /* 0x000fe20000410000 */
[C---:B------:R-:W-:Y:S01]  /*9a20*/  FFMA.FTZ R148, R209.reuse, R148, -R141 ;  /* 0x00000094d1947223 */ /* 0x040fe2000001088d */
[----:B------:R-:W-:Y:S01]  /*9a30*/  FFMA.FTZ R139, R210, R135, R139 ;  /* 0x00000087d28b7223 */ /* 0x000fe2000001008b */
[----:B------:R-:W-:Y:S01]  /*9a40*/  FMUL.FTZ R141, R68, R103 ;  /* 0x00000067448d7220 */ /* 0x000fe20000410000 */
[----:B------:R-:W-:Y:S01]  /*9a50*/  FFMA.FTZ R151, R204, R145, -R143 ;  /* 0x00000091cc977223 */ /* 0x000fe2000001088f */
[----:B------:R-:W-:Y:S01]  /*9a60*/  FFMA.FTZ R150, R209, R146, R150 ;  /* 0x00000092d1967223 */ /* 0x000fe20000010096 */
[----:B------:R-:W-:Y:S01]  /*9a70*/  FADD.FTZ R139, R142, R139 ;  /* 0x0000008b8e8b7221 */ /* 0x000fe20000010000 */
[----:B------:R-:W-:Y:S01]  /*9a80*/  FADD.FTZ R137, R137, R144 ;  /* 0x0000009089897221 */ /* 0x000fe20000010000 */
[----:B------:R-:W-:Y:S01]  /*9a90*/  FADD.FTZ R208, -R6, R208 ;  /* 0x000000d006d07221 */ /* 0x000fe20000010100 */
[----:B------:R-:W-:Y:S01]  /*9aa0*/  FMUL.FTZ R143, R70, R103 ;  /* 0x00000067468f7220 */ /* 0x000fe20000410000 */
[----:B------:R-:W-:Y:S01]  /*9ab0*/  FMUL.FTZ R145, R202, R141 ;  /* 0x0000008dca917220 */ /* 0x000fe20000410000 */
[----:B------:R-:W-:Y:S01]  /*9ac0*/  FMUL.FTZ R144, R170, R104 ;  /* 0x00000068aa907220 */ /* 0x000fe20000410000 */
[----:B------:R-:W-:Y:S01]  /*9ad0*/  FFMA.FTZ R153, R85, R172, R152 ;  /* 0x000000ac55997223 */ /* 0x000fe20000010098 */
[----:B------:R-:W-:Y:S01]  /*9ae0*/  FADD.FTZ R139, R139, R150 ;  /* 0x000000968b8b7221 */ /* 0x000fe20000010000 */
[----:B------:R-:W-:Y:S01]  /*9af0*/  FMUL.FTZ R147, R109, R60 ;  /* 0x0000003c6d937220 */ /* 0x000fe20000410000 */
[-C--:B------:R-:W-:Y:S01]  /*9b00*/  FFMA.FTZ R142, R208, R143.reuse, -R145 ;  /* 0x0000008fd08e7223 */ /* 0x080fe20000010891 */
[----:B------:R-:W-:Y:S01]  /*9b10*/  FADD.FTZ R207, -R5, R207 ;  /* 0x000000cf05cf7221 */ /* 0x000fe20000010100 */
[----:B------:R-:W-:Y:S01]  /*9b20*/  FMUL.FTZ R150, R186, R104 ;  /* 0x00000068ba967220 */ /* 0x000fe20000410000 */
[----:B------:R-:W-:Y:S01]  /*9b30*/  FMUL.FTZ R152, R205, R144 ;  /* 0x00000090cd987220 */ /* 0x000fe20000410000 */
[----:B------:R-:W-:Y:S01]  /*9b40*/  FMUL.FTZ R143, R202, R143 ;  /* 0x0000008fca8f7220 */ /* 0x000fe20000410000 */
[----:B------:R-:W-:Y:S01]  /*9b50*/  FFMA.FTZ R147, R64, UR14, -R147 ;  /* 0x0000000e40937c23 */ /* 0x000fe20008010893 */
[----:B------:R-:W-:Y:S01]  /*9b60*/  FMUL.FTZ R145, R109, R64 ;  /* 0x000000406d917220 */ /* 0x000fe20000410000 */
        /* <DEDUP_REMOVED lines=8> */
[----:B------:R-:W-:Y:S01]  /*9bf0*/  FMUL.FTZ R145, R204, R145 ;  /* 0x00000091cc917220 */ /* 0x000fe20000410000 */
[----:B------:R-:W-:Y:S01]  /*9c00*/  FFMA.FTZ R61, R12, R222, R61 ;  /* 0x000000de0c3d7223 */ /* 0x000fe2000001003d */
[----:B------:R-:W-:Y:S01]  /*9c10*/  FADD.FTZ R64, R64, R139 ;  /* 0x0000008b40407221 */ /* 0x000fe20000010000 */
[----:B------:R-:W-:Y:S01]  /*9c20*/  FADD.FTZ R152, R137, R152 ;  /* 0x0000009889987221 */ /* 0x000fe20000010000 */
[----:B------:R-:W-:Y:S01]  /*9c30*/  FFMA.FTZ R145, R206, R147, R145 ;  /* 0x00000093ce917223 */ /* 0x000fe20000010091 */
[----:B------:R-:W-:Y:S01]  /*9c40*/  FMUL.FTZ R137, R109, R170 ;  /* 0x000000aa6d897220 */ /* 0x000fe20000410000 */
[----:B------:R-:W-:Y:S01]  /*9c50*/  FADD.FTZ R149, R64, R149 ;  /* 0x0000009540957221 */ /* 0x000fe20000010000 */
[----:B------:R-:W-:Y:S01]  /*9c60*/  FADD.FTZ R152, R152, R151 ;  /* 0x0000009798987221 */ /* 0x000fe20000010000 */
[----:B------:R-:W-:Y:S01]  /*9c70*/  FFMA.FTZ R60, R86, R60, R145 ;  /* 0x0000003c563c7223 */ /* 0x000fe20000010091 */
[----:B------:R-:W-:Y:S01]  /*9c80*/  FFMA.FTZ R64, R186, UR14, -R137 ;  /* 0x0000000eba407c23 */ /* 0x000fe20008010889 */
[----:B------:R-:W-:Y:S01]  /*9c90*/  FADD.FTZ R142, R149, R62 ;  /* 0x0000003e958e7221 */ /* 0x000fe20000010000 */
[----:B------:R-:W-:Y:S01]  /*9ca0*/  FADD.FTZ R152, R152, R133 ;  /* 0x0000008598987221 */ /* 0x000fe20000010000 */
[C---:B------:R-:W-:Y:S01]  /*9cb0*/  FMUL.FTZ R137, R109.reuse, R186 ;  /* 0x000000ba6d897220 */ /* 0x040fe20000410000 */
[----:B------:R-:W-:Y:S01]  /*9cc0*/  FADD.FTZ R55, R60, R55 ;  /* 0x000000373c377221 */ /* 0x000fe20000010000 */
[----:B------:R-:W-:Y:S01]  /*9cd0*/  FADD.FTZ R142, R142, R79 ;  /* 0x0000004f8e8e7221 */ /* 0x000fe20000010000 */
[----:B------:R-:W-:Y:S01]  /*9ce0*/  FADD.FTZ R152, R152, R83 ;  /* 0x0000005398987221 */ /* 0x000fe20000010000 */
[----:B------:R-:W-:Y:S01]  /*9cf0*/  FFMA.FTZ R63, R12, -R221, R63 ;  /* 0x800000dd0c3f7223 */ /* 0x000fe2000001003f */
[----:B------:R-:W-:Y:S01]  /*9d00*/  FADD.FTZ R31, R144, R31 ;  /* 0x0000001f901f7221 */ /* 0x000fe20000010000 */
[----:B------:R-:W-:Y:S01]  /*9d10*/  FADD.FTZ R60, R142, R73 ;  /* 0x000000498e3c7221 */ /* 0x000fe20000010000 */
[----:B------:R-:W-:Y:S01]  /*9d20*/  FADD.FTZ R152, R152, R75 ;  /* 0x0000004b98987221 */ /* 0x000fe20000010000 */
[----:B------:R-:W-:Y:S01]  /*9d30*/  FFMA.FTZ R62, R170, UR14, R137 ;  /* 0x0000000eaa3e7c23 */ /* 0x000fe20008010089 */
[----:B------:R0:W1:Y:S01]  /*9d40*/  SHFL.DOWN PT, R139, R61, 0x1, 0x1f ;  /* 0x08201f003d8b7f89 */ /* 0x00006200000e0000 */
[C---:B------:R-:W-:Y:S01]  /*9d50*/  FMUL.FTZ R73, R109.reuse, R70 ;  /* 0x000000466d497220 */ /* 0x040fe20000410000 */
[----:B------:R-:W-:Y:S01]  /*9d60*/  FMUL.FTZ R75, R109, R68 ;  /* 0x000000446d4b7220 */ /* 0x000fe20000410000 */
[----:B------:R-:W-:Y:S01]  /*9d70*/  FMUL.FTZ R62, R207, R62 ;  /* 0x0000003ecf3e7220 */ /* 0x000fe20000410000 */
[----:B------:R-:W2:Y:S01]  /*9d80*/  SHFL.DOWN PT, R144, R63, 0x1, 0x1f ;  /* 0x08201f003f907f89 */ /* 0x000ea200000e0000 */
[----:B------:R-:W-:Y:S01]  /*9d90*/  FFMA.FTZ R73, R68, UR14, R73 ;  /* 0x0000000e44497c23 */ /* 0x000fe20008010049 */
[----:B------:R-:W-:Y:S01]  /*9da0*/  FFMA.FTZ R79, R70, UR14, -R75 ;  /* 0x0000000e464f7c23 */ /* 0x000fe2000801084b */
[----:B------:R-:W-:Y:S01]  /*9db0*/  FFMA.FTZ R62, R205, R64, R62 ;  /* 0x00000040cd3e7223 */ /* 0x000fe2000001003e */
[----:B------:R-:W4:Y:S01]  /*9dc0*/  SHFL.DOWN PT, R137, R60, 0x1, 0x1f ;  /* 0x08201f003c897f89 */ /* 0x000f2200000e0000 */
[----:B------:R-:W-:Y:S01]  /*9dd0*/  FMUL.FTZ R83, R208, R73 ;  /* 0x00000049d0537220 */ /* 0x000fe20000410000 */
[----:B------:R-:W-:Y:S01]  /*9de0*/  FMUL.FTZ R73, R109, R184 ;  /* 0x000000b86d497220 */ /* 0x000fe20000410000 */
[----:B------:R-:W-:Y:S01]  /*9df0*/  FFMA.FTZ R133, R87, R170, R62 ;  /* 0x000000aa57857223 */ /* 0x000fe2000001003e */
[----:B------:R-:W3:Y:S01]  /*9e00*/  SHFL.DOWN PT, R142, R152, 0x1, 0x1f ;  /* 0x08201f00988e7f89 */ /* 0x000ee200000e0000 */
[----:B------:R-:W-:Y:S01]  /*9e10*/  MOV R62, R61 ;  /* 0x0000003d003e7202 */ /* 0x000fe20000000f00 */
[----:B------:R-:W-:Y:S01]  /*9e20*/  FFMA.FTZ R79, R202, R79, R83 ;  /* 0x0000004fca4f7223 */ /* 0x000fe20000010053 */
[----:B0-----:R-:W-:Y:S01]  /*9e30*/  MOV R61, R152 ;  /* 0x00000098003d7202 */ /* 0x001fe20000000f00 */
[----:B------:R-:W-:Y:S01]  /*9e40*/  FADD.FTZ R54, R133, R54 ;  /* 0x0000003685367221 */ /* 0x000fe20000010000 */
[----:B------:R-:W-:Y:S01]  /*9e50*/  FFMA.FTZ R64, R168, UR14, R73 ;  /* 0x0000000ea8407c23 */ /* 0x000fe20008010049 */
[----:B------:R-:W-:Y:S01]  /*9e60*/  FFMA.FTZ R68, R88, R68, R79 ;  /* 0x0000004458447223 */ /* 0x000fe2000001004f */
[C---:B------:R-:W-:Y:S01]  /*9e70*/  FMUL.FTZ R75, R109.reuse, R168 ;  /* 0x000000a86d4b7220 */ /* 0x040fe20000410000 */
[----:B------:R-:W-:Y:S01]  /*9e80*/  FMUL.FTZ R73, R109, R74 ;  /* 0x0000004a6d497220 */ /* 0x000fe20000410000 */
[----:B------:R-:W-:Y:S01]  /*9e90*/  FADD.FTZ R36, R113, R36 ;  /* 0x0000002471247221 */ /* 0x000fe20000010000 */
[----:B------:R-:W-:Y:S01]  /*9ea0*/  FADD.FTZ R53, R68, R53 ;  /* 0x0000003544357221 */ /* 0x000fe20000010000 */
[----:B------:R-:W-:Y:S01]  /*9eb0*/  FFMA.FTZ R184, R184, UR14, -R75 ;  /* 0x0000000eb8b87c23 */ /* 0x000fe2000801084b */
[----:B-1----:R-:W-:Y:S01]  /*9ec0*/  @!P2 FADD.FTZ R62, R62, R139 ;  /* 0x0000008b3e3ea221 */ /* 0x002fe20000010000 */
[----:B------:R-:W-:Y:S01]  /*9ed0*/  FFMA.FTZ R73, R72, UR14, R73 ;  /* 0x0000000e48497c23 */ /* 0x000fe20008010049 */
[----:B------:R-:W-:Y:S01]  /*9ee0*/  FMUL.FTZ R75, R109, R72 ;  /* 0x000000486d4b7220 */ /* 0x000fe20000410000 */
[----:B------:R-:W-:Y:S01]  /*9ef0*/  FMUL.FTZ R64, R209, R64 ;  /* 0x00000040d1407220 */ /* 0x000fe20000410000 */
[----:B--2---:R-:W-:Y:S01]  /*9f00*/  @!P2 FADD.FTZ R63, R63, R144 ;  /* 0x000000903f3fa221 */ /* 0x004fe20000010000 */
[----:B------:R-:W-:Y:S01]  /*9f10*/  FMUL.FTZ R83, R210, R73 ;  /* 0x00000049d2537220 */ /* 0x000fe20000410000 */
[----:B------:R-:W-:Y:S01]  /*9f20*/  FFMA.FTZ R79, R74, UR14, -R75 ;  /* 0x0000000e4a4f7c23 */ /* 0x000fe2000801084b */
[----:B------:R-:W-:Y:S01]  /*9f30*/  FMUL.FTZ R73, R109, R182 ;  /* 0x000000b66d497220 */ /* 0x000fe20000410000 */
[----:B----4-:R-:W-:Y:S01]  /*9f40*/  @!P2 FADD.FTZ R60, R137, R60 ;  /* 0x0000003c893ca221 */ /* 0x010fe20000010000 */
[----:B------:R-:W0:Y:S01]  /*9f50*/  SHFL.DOWN PT, R70, R63, 0x2, 0x1f ;  /* 0x08401f003f467f89 */ /* 0x000e2200000e0000 */
[----:B------:R-:W-:Y:S01]  /*9f60*/  FFMA.FTZ R79, R194, R79, R83 ;  /* 0x0000004fc24f7223 */ /* 0x000fe20000010053 */
[----:B------:R-:W-:Y:S01]  /*9f70*/  FFMA.FTZ R184, R191, R184, R64 ;  /* 0x000000b8bfb87223 */ /* 0x000fe20000010040 */
[----:B---3--:R-:W-:Y:S01]  /*9f80*/  @!P2 FADD.FTZ R61, R61, R142 ;  /* 0x0000008e3d3da221 */ /* 0x008fe20000010000 */
[----:B------:R-:W1:Y:S01]  /*9f90*/  SHFL.DOWN PT, R137, R62, 0x2, 0x1f ;  /* 0x08401f003e897f89 */ /* 0x000e6200000e0000 */
[----:B------:R-:W-:Y:S01]  /*9fa0*/  ISETP.GT.AND P2, PT, R121, 0x1d, PT ;  /* 0x0000001d7900780c */ /* 0x000fe20003f44270 */
[----:B------:R-:W-:Y:S01]  /*9fb0*/  FFMA.FTZ R64, R166, UR14, R73 ;  /* 0x0000000ea6407c23 */ /* 0x000fe20008010049 */
[----:B------:R-:W-:Y:S01]  /*9fc0*/  FFMA.FTZ R73, R89, R168, R184 ;  /* 0x000000a859497223 */ /* 0x000fe200000100b8 */
[----:B------:R-:W2:Y:S01]  /*9fd0*/  SHFL.DOWN PT, R133, R60, 0x2, 0x1f ;  /* 0x08401f003c857f89 */ /* 0x000ea200000e0000 */
[----:B------:R-:W-:Y:S01]  /*9fe0*/  FMUL.FTZ R75, R109, R166 ;  /* 0x000000a66d4b7220 */ /* 0x000fe20000410000 */
[----:B------:R-:W-:Y:S01]  /*9ff0*/  FMUL.FTZ R64, R131, R64 ;  /* 0x0000004083407220 */ /* 0x000fe20000410000 */
[----:B------:R-:W-:Y:S01]  /*a000*/  FADD.FTZ R52, R73, R52 ;  /* 0x0000003449347221 */ /* 0x000fe20000010000 */
[----:B------:R-:W3:Y:S01]  /*a010*/  SHFL.DOWN PT, R68, R61, 0x2, 0x1f ;  /* 0x08401f003d447f89 */ /* 0x000ee200000e0000 */
[C---:B------:R-:W-:Y:S01]  /*a020*/  FMUL.FTZ R73, R109.reuse, R76 ;  /* 0x0000004c6d497220 */ /* 0x040fe20000410000 */
[----:B------:R-:W-:Y:S01]  /*a030*/  FFMA.FTZ R182, R182, UR14, -R75 ;  /* 0x0000000eb6b67c23 */ /* 0x000fe2000801084b */
[----:B------:R-:W-:Y:S01]  /*a040*/  FFMA.FTZ R72, R90, R72, R79 ;  /* 0x000000485a487223 */ /* 0x000fe2000001004f */
[C---:B------:R-:W-:Y:S01]  /*a050*/  FMUL.FTZ R75, R109.reuse, R164 ;  /* 0x000000a46d4b7220 */ /* 0x040fe20000410000 */
[----:B------:R-:W-:Y:S01]  /*a060*/  FFMA.FTZ R79, R78, UR14, -R73 ;  /* 0x0000000e4e4f7c23 */ /* 0x000fe20008010849 */
[----:B------:R-:W-:Y:S01]  /*a070*/  FMUL.FTZ R73, R109, R78 ;  /* 0x0000004e6d497220 */ /* 0x000fe20000410000 */
[----:B------:R-:W-:Y:S01]  /*a080*/  FFMA.FTZ R182, R195, R182, R64 ;  /* 0x000000b6c3b67223 */ /* 0x000fe20000010040 */
[----:B------:R-:W-:Y:S01]  /*a090*/  FADD.FTZ R51, R72, R51 ;  /* 0x0000003348337221 */ /* 0x000fe20000010000 */
[----:B------:R-:W-:Y:S01]  /*a0a0*/  FADD.FTZ R38, R81, R38 ;  /* 0x0000002651267221 */ /* 0x000fe20000010000 */
[----:B------:R-:W-:Y:S01]  /*a0b0*/  FFMA.FTZ R64, R76, UR14, R73 ;  /* 0x0000000e4c407c23 */ /* 0x000fe20008010049 */
[----:B------:R-:W-:Y:S01]  /*a0c0*/  FFMA.FTZ R73, R91, R166, R182 ;  /* 0x000000a65b497223 */ /* 0x000fe200000100b6 */
[----:B0-----:R-:W-:Y:S01]  /*a0d0*/  @!P2 FADD.FTZ R63, R63, R70 ;  /* 0x000000463f3fa221 */ /* 0x001fe20000010000 */
[----:B------:R-:W-:Y:S01]  /*a0e0*/  FADD.FTZ R57, R154, R57 ;  /* 0x000000399a397221 */ /* 0x000fe20000010000 */
[----:B------:R-:W-:Y:S01]  /*a0f0*/  FMUL.FTZ R211, R211, R64 ;  /* 0x00000040d3d37220 */ /* 0x000fe20000410000 */
[----:B------:R-:W-:Y:S01]  /*a100*/  FADD.FTZ R50, R73, R50 ;  /* 0x0000003249327221 */ /* 0x000fe20000010000 */
[----:B-1----:R-:W-:Y:S01]  /*a110*/  @!P2 FADD.FTZ R62, R62, R137 ;  /* 0x000000893e3ea221 */ /* 0x002fe20000010000 */
[----:B------:R-:W0:Y:S01]  /*a120*/  SHFL.DOWN PT, R70, R63, 0x4, 0x1f ;  /* 0x08801f003f467f89 */ /* 0x000e2200000e0000 */
[----:B------:R-:W-:Y:S01]  /*a130*/  FMUL.FTZ R73, R109, R180 ;  /* 0x000000b46d497220 */ /* 0x000fe20000410000 */
[----:B------:R-:W-:Y:S01]  /*a140*/  FFMA.FTZ R79, R196, R79, R211 ;  /* 0x0000004fc44f7223 */ /* 0x000fe200000100d3 */
[----:B--2---:R-:W-:Y:S01]  /*a150*/  @!P2 FADD.FTZ R60, R60, R133 ;  /* 0x000000853c3ca221 */ /* 0x004fe20000010000 */
[----:B------:R-:W1:Y:S01]  /*a160*/  SHFL.DOWN PT, R113, R62, 0x4, 0x1f ;  /* 0x08801f003e717f89 */ /* 0x000e6200000e0000 */
[----:B------:R-:W-:Y:S01]  /*a170*/  FFMA.FTZ R73, R164, UR14, R73 ;  /* 0x0000000ea4497c23 */ /* 0x000fe20008010049 */
[----:B------:R-:W-:Y:S01]  /*a180*/  FFMA.FTZ R180, R180, UR14, -R75 ;  /* 0x0000000eb4b47c23 */ /* 0x000fe2000801084b */
[----:B---3--:R-:W-:Y:S01]  /*a190*/  @!P2 FADD.FTZ R61, R61, R68 ;  /* 0x000000443d3da221 */ /* 0x008fe20000010000 */
[----:B------:R-:W2:Y:S01]  /*a1a0*/  SHFL.DOWN PT, R83, R60, 0x4, 0x1f ;  /* 0x08801f003c537f89 */ /* 0x000ea200000e0000 */
[----:B------:R-:W-:Y:S01]  /*a1b0*/  ISETP.GT.AND P2, PT, R121, 0x1b, PT ;  /* 0x0000001b7900780c */ /* 0x000fe20003f44270 */
[----:B------:R-:W-:Y:S01]  /*a1c0*/  FMUL.FTZ R214, R214, R73 ;  /* 0x00000049d6d67220 */ /* 0x000fe20000410000 */
[C---:B------:R-:W-:Y:S01]  /*a1d0*/  FMUL.FTZ R73, R109.reuse, R112 ;  /* 0x000000706d497220 */ /* 0x040fe20000410000 */
[----:B------:R-:W3:Y:S01]  /*a1e0*/  SHFL.DOWN PT, R68, R61, 0x4, 0x1f ;  /* 0x08801f003d447f89 */ /* 0x000ee200000e0000 */
[C---:B------:R-:W-:Y:S01]  /*a1f0*/  FMUL.FTZ R75, R109.reuse, R82 ;  /* 0x000000526d4b7220 */ /* 0x040fe20000410000 */
[----:B------:R-:W-:Y:S01]  /*a200*/  FFMA.FTZ R76, R92, R76, R79 ;  /* 0x0000004c5c4c7223 */ /* 0x000fe2000001004f */
[----:B------:R-:W-:Y:S01]  /*a210*/  FFMA.FTZ R64, R82, UR14, R73 ;  /* 0x0000000e52407c23 */ /* 0x000fe20008010049 */
[C---:B------:R-:W-:Y:S01]  /*a220*/  FMUL.FTZ R73, R109.reuse, R178 ;  /* 0x000000b26d497220 */ /* 0x040fe20000410000 */
[----:B------:R-:W-:Y:S01]  /*a230*/  FFMA.FTZ R79, R112, UR14, -R75 ;  /* 0x0000000e704f7c23 */ /* 0x000fe2000801084b */
[----:B------:R-:W-:Y:S01]  /*a240*/  FMUL.FTZ R75, R109, R162 ;  /* 0x000000a26d4b7220 */ /* 0x000fe20000410000 */
[----:B------:R-:W-:Y:S01]  /*a250*/  FMUL.FTZ R213, R213, R64 ;  /* 0x00000040d5d57220 */ /* 0x000fe20000410000 */
[----:B------:R-:W-:Y:S01]  /*a260*/  FFMA.FTZ R64, R162, UR14, R73 ;  /* 0x0000000ea2407c23 */ /* 0x000fe20008010049 */
[----:B------:R-:W-:Y:S01]  /*a270*/  FMUL.FTZ R73, R109, R80 ;  /* 0x000000506d497220 */ /* 0x000fe20000410000 */
[----:B------:R-:W-:Y:S01]  /*a280*/  FFMA.FTZ R178, R178, UR14, -R75 ;  /* 0x0000000eb2b27c23 */ /* 0x000fe2000801084b */
[----:B------:R-:W-:Y:S01]  /*a290*/  FFMA.FTZ R180, R197, R180, R214 ;  /* 0x000000b4c5b47223 */ /* 0x000fe200000100d6 */
[----:B0-----:R-:W-:Y:S01]  /*a2a0*/  @!P2 FADD.FTZ R63, R63, R70 ;  /* 0x000000463f3fa221 */ /* 0x001fe20000010000 */
[----:B------:R-:W-:Y:S01]  /*a2b0*/  FMUL.FTZ R64, R77, R64 ;  /* 0x000000404d407220 */ /* 0x000fe20000410000 */
[----:B------:R-:W-:Y:S01]  /*a2c0*/  FFMA.FTZ R77, R134, UR14, -R73 ;  /* 0x0000000e864d7c23 */ /* 0x000fe20008010849 */
[----:B------:R-:W-:Y:S01]  /*a2d0*/  FMUL.FTZ R73, R109, R66 ;  /* 0x000000426d497220 */ /* 0x000fe20000410000 */
[----:B-1----:R-:W-:Y:S01]  /*a2e0*/  @!P2 FADD.FTZ R62, R62, R113 ;  /* 0x000000713e3ea221 */ /* 0x002fe20000010000 */
[----:B------:R-:W0:Y:S01]  /*a2f0*/  SHFL.DOWN PT, R72, R63, 0x8, 0x1f ;  /* 0x09001f003f487f89 */ /* 0x000e2200000e0000 */
[----:B------:R-:W-:Y:S01]  /*a300*/  FFMA.FTZ R178, R203, R178, R64 ;  /* 0x000000b2cbb27223 */ /* 0x000fe20000010040 */
[C---:B------:R-:W-:Y:S01]  /*a310*/  FMUL.FTZ R64, R109.reuse, R65 ;  /* 0x000000416d407220 */ /* 0x040fe20000410000 */
[----:B--2---:R-:W-:Y:S01]  /*a320*/  @!P2 FADD.FTZ R60, R60, R83 ;  /* 0x000000533c3ca221 */ /* 0x004fe20000010000 */
[----:B------:R-:W1:Y:S01]  /*a330*/  SHFL.DOWN PT, R113, R62, 0x8, 0x1f ;  /* 0x09001f003e717f89 */ /* 0x000e6200000e0000 */
[----:B------:R-:W-:Y:S01]  /*a340*/  FFMA.FTZ R79, R200, R79, R213 ;  /* 0x0000004fc84f7223 */ /* 0x000fe200000100d5 */
[----:B------:R-:W-:Y:S01]  /*a350*/  FMUL.FTZ R75, R109, R134 ;  /* 0x000000866d4b7220 */ /* 0x000fe20000410000 */
[----:B---3--:R-:W-:Y:S01]  /*a360*/  @!P2 FADD.FTZ R61, R61, R68 ;  /* 0x000000443d3da221 */ /* 0x008fe20000010000 */
[----:B------:R-:W2:Y:S01]  /*a370*/  SHFL.DOWN PT, R83, R60, 0x8, 0x1f ;  /* 0x09001f003c537f89 */ /* 0x000ea200000e0000 */
[----:B------:R-:W-:Y:S01]  /*a380*/  ISETP.GT.AND P2, PT, R121, 0x17, PT ;  /* 0x000000177900780c */ /* 0x000fe20003f44270 */
[----:B------:R-:W-:Y:S01]  /*a390*/  FFMA.FTZ R68, R69, UR14, -R64 ;  /* 0x0000000e45447c23 */ /* 0x000fe20008010840 */
[C---:B------:R-:W-:Y:S01]  /*a3a0*/  FMUL.FTZ R64, R109.reuse, R69 ;  /* 0x000000456d407220 */ /* 0x040fe20000410000 */
[----:B------:R-:W3:Y:S01]  /*a3b0*/  SHFL.DOWN PT, R70, R61, 0x8, 0x1f ;  /* 0x09001f003d467f89 */ /* 0x000ee200000e0000 */
[----:B------:R-:W-:Y:S01]  /*a3c0*/  FMUL.FTZ R109, R109, R132 ;  /* 0x000000846d6d7220 */ /* 0x000fe20000410000 */
[----:B------:R-:W-:Y:S01]  /*a3d0*/  FFMA.FTZ R81, R93, R164, R180 ;  /* 0x000000a45d517223 */ /* 0x000fe200000100b4 */
[----:B------:R-:W-:Y:S01]  /*a3e0*/  FFMA.FTZ R82, R94, R82, R79 ;  /* 0x000000525e527223 */ /* 0x000fe2000001004f */
[----:B------:R-:W-:Y:S01]  /*a3f0*/  FFMA.FTZ R132, R132, UR14, -R73 ;  /* 0x0000000e84847c23 */ /* 0x000fe20008010849 */
        /* <DEDUP_REMOVED lines=12> */
[----:B------:R0:W1:Y:S01]  /*a4c0*/  SHFL.DOWN PT, R72, R63, 0x10, 0x1f ;  /* 0x0a001f003f487f89 */ /* 0x00006200000e0000 */
[----:B------:R-:W-:Y:S01]  /*a4d0*/  FFMA.FTZ R75, R80, UR14, R75 ;  /* 0x0000000e504b7c23 */ /* 0x000fe2000801004b */
[----:B------:R-:W-:Y:S01]  /*a4e0*/  FFMA.FTZ R64, R65, UR14, R64 ;  /* 0x0000000e41407c23 */ /* 0x000fe20008010040 */
[----:B--2---:R-:W-:Y:S01]  /*a4f0*/  @!P2 FADD.FTZ R60, R60, R83 ;  /* 0x000000533c3ca221 */ /* 0x004fe20000010000 */
[----:B------:R0:W2:Y:S01]  /*a500*/  SHFL.DOWN PT, R73, R62, 0x10, 0x1f ;  /* 0x0a001f003e497f89 */ /* 0x0000a200000e0000 */
[----:B------:R-:W-:Y:S01]  /*a510*/  FFMA.FTZ R109, R66, UR14, R109 ;  /* 0x0000000e426d7c23 */ /* 0x000fe2000801006d */
[----:B---3--:R-:W-:Y:S01]  /*a520*/  @!P2 FADD.FTZ R61, R61, R70 ;  /* 0x000000463d3da221 */ /* 0x008fe20000010000 */
[----:B------:R-:W-:Y:S01]  /*a530*/  ISETP.GT.AND P2, PT, R121, 0xf, PT ;  /* 0x0000000f7900780c */ /* 0x000fe20003f44270 */
[----:B------:R0:W3:Y:S04]  /*a540*/  SHFL.DOWN PT, R69, R60, 0x10, 0x1f ;  /* 0x0a001f003c457f89 */ /* 0x0000e800000e0000 */
[----:B------:R0:W4:Y:S08]  /*a550*/  SHFL.DOWN PT, R70, R61, 0x10, 0x1f ;  /* 0x0a001f003d467f89 */ /* 0x00013000000e0000 */
[----:B0-----:R-:W-:Y:S05]  /*a560*/  @P2 BRA `(.L_x_3588) ;  /* 0x0000000000202947 */ /* 0x001fea0003800000 */
[----:B------:R-:W-:Y:S01]  /*a570*/  ISETP.NE.AND P2, PT, R121, RZ, PT ;  /* 0x000000ff7900720c */ /* 0x000fe20003f45270 */
[----:B---3--:R-:W-:Y:S01]  /*a580*/  FADD.FTZ R60, R60, R69 ;  /* 0x000000453c3c7221 */ /* 0x008fe20000010000 */
[----:B----4-:R-:W-:Y:S01]  /*a590*/  FADD.FTZ R61, R61, R70 ;  /* 0x000000463d3d7221 */ /* 0x010fe20000010000 */
[----:B--2---:R-:W-:Y:S01]  /*a5a0*/  FADD.FTZ R62, R62, R73 ;  /* 0x000000493e3e7221 */ /* 0x004fe20000010000 */
[----:B-1----:R-:W-:-:S09]  /*a5b0*/  FADD.FTZ R63, R63, R72 ;  /* 0x000000483f3f7221 */ /* 0x002fd20000010000 */
[----:B------:R-:W-:-:S04]  /*a5c0*/  @!P2 SHF.R.U32.HI R69, RZ, 0x1, R126 ;  /* 0x00000001ff45a819 */ /* 0x000fc8000001167e */
[----:B------:R-:W-:-:S05]  /*a5d0*/  @!P2 LOP3.LUT R69, R69, 0x1f0, RZ, 0xc0, !PT ;  /* 0x000001f04545a812 */ /* 0x000fca00078ec0ff */
[----:B------:R0:W-:Y:S02]  /*a5e0*/  @!P2 STS.128 [R69+UR13+0x10a0], R60 ;  /* 0x0010a03c4500a988 */ /* 0x0001e40008000c0d */
.L_x_3588:
[----:B------:R-:W-:Y:S05]  /*a5f0*/  BSYNC.RECONVERGENT B0 ;  /* 0x0000000000007941 */ /* 0x000fea0003800200 */
.L_x_3587:
[----:B------:R-:W-:Y:S01]  /*a600*/  FMUL.FTZ R75, R218, R75 ;  /* 0x0000004bda4b7220 */ /* 0x000fe20000410000 */
[----:B------:R-:W-:Y:S01]  /*a610*/  FMUL.FTZ R64, R215, R64 ;  /* 0x00000040d7407220 */ /* 0x000fe20000410000 */
[----:B------:R-:W-:Y:S01]  /*a620*/  FMUL.FTZ R130, R130, R109 ;  /* 0x0000006d82827220 */ /* 0x000fe20000410000 */
[----:B0--3--:R-:W-:Y:S01]  /*a630*/  FFMA.FTZ R69, R95, R162, R178 ;  /* 0x000000a25f457223 */ /* 0x009fe200000100b2 */
        /* <DEDUP_REMOVED lines=17> */
[----:B------:R-:W0:Y:S01]  /*a750*/  LDS.128 R64, [UR13+0x10b0] ;  /* 0x0010b00dff407984 */ /* 0x000e220008000c00 */
[----:B------:R-:W-:-:S03]  /*a760*/  ULEA UR12, UR9, UR13, 0x3 ;  /* 0x0000000d090c7291 */ /* 0x000fc6000f8e18ff */
[----:B----4-:R-:W3:Y:S01]  /*a770*/  LDS.128 R68, [UR13+0x10c0] ;  /* 0x0010c00dff447984 */ /* 0x010ee20008000c00 */
[----:B------:R-:W-:-:S03]  /*a780*/  PLOP3.LUT P0, PT, PT, PT, UP0, 0x80, 0x8 ;  /* 0x000000000008781c */ /* 0x000fc60003f0f008 */
[----:B-12---:R-:W1:Y:S10]  /*a790*/  LDS.128 R72, [UR13+0x10d0] ;  /* 0x0010d00dff487984 */ /* 0x006e740008000c00 */
[----:B------:R-:W2:Y:S04]  /*a7a0*/  @P0 LDS.64 R78, [UR12+0x5110] ;  /* 0x0051100cff4e0984 */ /* 0x000ea80008000a00 */
[----:B------:R-:W4:Y:S01]  /*a7b0*/  @P0 LDS.64 R80, [UR12+0x4910] ;  /* 0x0049100cff500984 */ /* 0x000f220008000a00 */
        /* <DEDUP_REMOVED lines=18> */
.L_x_3590:
[----:B------:R-:W-:Y:S05]  /*a8e0*/  BSYNC.RECONVERGENT B0 ;  /* 0x0000000000007941 */ /* 0x000fea0003800200 */
.L_x_3589:
[----:B------:R-:W-:-:S04]  /*a8f0*/  UIADD3 UR9, UPT, UPT, UR9, 0x1, URZ ;  /* 0x0000000109097890 */ /* 0x000fc8000fffe0ff */
[----:B------:R-:W-:-:S09]  /*a900*/  UISETP.GE.AND UP0, UPT, UR9, UR42, UPT ;  /* 0x0000002a0900728c */ /* 0x000fd2000bf06270 */
[----:B------:R-:W-:Y:S05]  /*a910*/  BRA.U !UP0, `(.L_x_3591) ;  /* 0xffffff9d08d87547 */ /* 0x000fea000b83ffff */
.L_x_3557:
[----:B------:R-:W-:Y:S01]  /*a920*/  BAR.SYNC.DEFER_BLOCKING 0x0 ;  /* 0x0000000000007b1d */ /* 0x000fe20000010000 */
[----:B------:R-:W-:Y:S02]  /*a930*/  F2FP.F16.F32.PACK_AB R27, R27, R28 ;  /* 0x0000001c1b1b723e */ /* 0x000fe400000000ff */
[----:B------:R-:W-:-:S03]  /*a940*/  F2FP.F16.F32.PACK_AB R26, R29, R30 ;  /* 0x0000001e1d1a723e */ /* 0x000fc600000000ff */
[----:B------:R-:W3:Y:S01]  /*a950*/  LDCU.64 UR14, c[0x0][0x4f8] ;  /* 0x00009f00ff0e77ac */ /* 0x000ee20008000a00 */
[----:B------:R-:W-:Y:S02]  /*a960*/  F2FP.F16.F32.PACK_AB R25, R31, R32 ;  /* 0x000000201f19723e */ /* 0x000fe400000000ff */
[----:B------:R-:W-:Y:S01]  /*a970*/  F2FP.F16.F32.PACK_AB R24, R33, R34 ;  /* 0x000000222118723e */ /* 0x000fe200000000ff */
[----:B------:R-:W5:Y:S01]  /*a980*/  LDCU.64 UR32, c[0x0][0x500] ;  /* 0x0000a000ff2077ac */ /* 0x000f620008000a00 */
[----:B------:R-:W0:Y:S01]  /*a990*/  LDCU.64 UR34, c[0x0][0x550] ;  /* 0x0000aa00ff2277ac */ /* 0x000e220008000a00 */
[----:B------:R-:W2:Y:S04]  /*a9a0*/  LDG.E.128 R4, desc[UR30][R192.64] ;  /* 0x0000001ec0047981 */ /* 0x000ea8000c1e1d00 */
[----:B------:R-:W4:Y:S01]  /*a9b0*/  LDG.E.128 R12, desc[UR30][R192.64+0x200] ;  /* 0x0002001ec00c7981 */ /* 0x000f22000c1e1d00 */
[----:B------:R-:W-:Y:S01]  /*a9c0*/  UMOV UR7, URZ ;  /* 0x000000ff00077c82 */ /* 0x000fe20008000000 */
[----:B------:R-:W-:-:S02]  /*a9d0*/  UIADD3 UR27, UP1, UPT, UR27, -0x1000, URZ ;  /* 0xfffff0001b1b7890 */ /* 0x000fc4000ff3e0ff */
[----:B---3--:R-:W-:Y:S02]  /*a9e0*/  UIMAD.WIDE.U32 UR12, UR29, UR14, UR6 ;  /* 0x0000000e1d0c72a5 */ /* 0x008fe4000f8e0006 */
[----:B------:R-:W-:Y:S02]  /*a9f0*/  UIADD3 UR23, UP2, UPT, UR23, -0x1000, URZ ;  /* 0xfffff00017177890 */ /* 0x000fe4000ff5e0ff */
[----:B------:R-:W-:Y:S01]  /*aa00*/  UIMAD UR13, UR29, UR15, UR13 ;  /* 0x0000000f1d0d72a4 */ /* 0x000fe2000f8e020d */
[----:B------:R-:W3:Y:S03]  /*aa10*/  LDCU.64 UR14, c[0x0][0x520] ;  /* 0x0000a400ff0e77ac */ /* 0x000ee60008000a00 */
[----:B-----5:R-:W-:Y:S02]  /*aa20*/  UIMAD.WIDE.U32 UR12, UR10, UR32, UR12 ;  /* 0x000000200a0c72a5 */ /* 0x020fe4000f8e000c */
[----:B------:R-:W-:-:S02]  /*aa30*/  UIADD3.X UR22, UPT, UPT, UR22, -0x1, URZ, UP1, !UPT ;  /* 0xffffffff16167890 */ /* 0x000fc40008ffe4ff */
[----:B------:R-:W-:Y:S02]  /*aa40*/  UIMAD UR13, UR10, UR33, UR13 ;  /* 0x000000210a0d72a4 */ /* 0x000fe4000f8e020d */
[----:B0-----:R-:W-:Y:S01]  /*aa50*/  ULEA UR9, UP0, UR12, UR34, 0x1 ;  /* 0x000000220c097291 */ /* 0x001fe2000f8008ff */
[----:B------:R-:W0:Y:S03]  /*aa60*/  LDCU.64 UR32, c[0x0][0x560] ;  /* 0x0000ac00ff2077ac */ /* 0x000e260008000a00 */
[----:B------:R-:W-:Y:S02]  /*aa70*/  ULEA.HI.X UR12, UR12, UR35, UR13, 0x1, UP0 ;  /* 0x000000230c0c7291 */ /* 0x000fe400080f0c0d */
[----:B------:R-:W-:Y:S01]  /*aa80*/  UIADD3.X UR24, UPT, UPT, UR24, -0x1, URZ, UP2, !UPT ;  /* 0xffffffff18187890 */ /* 0x000fe200097fe4ff */
[----:B--2---:R-:W-:Y:S04]  /*aa90*/  STS.128 [R120], R4 ;  /* 0x0000000478007388 */ /* 0x004fe80000000c00 */
[----:B----4-:R2:W-:Y:S01]  /*aaa0*/  STS.128 [R120+0x200], R12 ;  /* 0x0002000c78007388 */ /* 0x0105e20000000c00 */
[----:B------:R-:W-:-:S03]  /*aab0*/  NOP ;  /* 0x0000000000007918 */ /* 0x000fc60000000000 */
[----:B------:R-:W4:Y:S04]  /*aac0*/  LDS.128 R8, [R119] ;  /* 0x0000000077087984 */ /* 0x000f280000000c00 */
[----:B------:R-:W5:Y:S01]  /*aad0*/  LDS.128 R4, [R119+0x10] ;  /* 0x0000100077047984 */ /* 0x000f620000000c00 */
[----:B------:R-:W-:Y:S01]  /*aae0*/  BAR.SYNC.DEFER_BLOCKING 0x0 ;  /* 0x0000000000007b1d */ /* 0x000fe20000010000 */
[----:B--2---:R-:W-:-:S05]  /*aaf0*/  F2FP.F16.F32.PACK_AB R15, R35, R36 ;  /* 0x00000024230f723e */ /* 0x004fca00000000ff */
[----:B------:R-:W-:Y:S01]  /*ab00*/  STS.128 [R119+0x10], R24 ;  /* 0x0000101877007388 */ /* 0x000fe20000000c00 */
[--C-:B----4-:R-:W-:Y:S02]  /*ab10*/  HADD2.F32 R0, -RZ, R8.reuse.H0_H0 ;  /* 0x20000008ff007230 */ /* 0x110fe40000004100 */
[----:B------:R-:W-:Y:S02]  /*ab20*/  HADD2.F32 R8, -RZ, R8.H1_H1 ;  /* 0x30000008ff087230 */ /* 0x000fe40000004100 */
[--C-:B------:R-:W-:Y:S02]  /*ab30*/  HADD2.F32 R12, -RZ, R10.reuse.H0_H0 ;  /* 0x2000000aff0c7230 */ /* 0x100fe40000004100 */
[----:B------:R-:W-:Y:S01]  /*ab40*/  FADD.FTZ R2, R0, UR8 ;  /* 0x0000000800027e21 */ /* 0x000fe20008010000 */
[----:B------:R-:W-:Y:S02]  /*ab50*/  HADD2.F32 R0, -RZ, R9.H0_H0 ;  /* 0x20000009ff007230 */ /* 0x000fe40000004100 */
[----:B------:R-:W-:Y:S01]  /*ab60*/  FADD.FTZ R8, R8, UR8 ;  /* 0x0000000808087e21 */ /* 0x000fe20008010000 */
[----:B------:R-:W-:-:S02]  /*ab70*/  HADD2.F32 R10, -RZ, R10.H1_H1 ;  /* 0x3000000aff0a7230 */ /* 0x000fc40000004100 */
[----:B------:R-:W-:Y:S01]  /*ab80*/  FADD.FTZ R12, R12, UR8 ;  /* 0x000000080c0c7e21 */ /* 0x000fe20008010000 */
[----:B------:R-:W-:Y:S01]  /*ab90*/  FSETP.GTU.FTZ.AND P2, PT, R2, 20, PT ;  /* 0x41a000000200780b */ /* 0x000fe20003f5c000 */
[----:B------:R-:W-:Y:S01]  /*aba0*/  FADD.FTZ R16, R0, UR8 ;  /* 0x0000000800107e21 */ /* 0x000fe20008010000 */
[----:B------:R-:W-:Y:S01]  /*abb0*/  FSETP.GTU.FTZ.AND P1, PT, R8, 20, PT ;  /* 0x41a000000800780b */ /* 0x000fe20003f3c000 */
[----:B------:R-:W-:Y:S01]  /*abc0*/  FADD.FTZ R10, R10, UR8 ;  /* 0x000000080a0a7e21 */ /* 0x000fe20008010000 */
[----:B------:R-:W-:Y:S01]  /*abd0*/  HADD2.F32 R9, -RZ, R9.H1_H1 ;  /* 0x30000009ff097230 */ /* 0x000fe20000004100 */
[----:B------:R-:W-:Y:S02]  /*abe0*/  FSETP.GTU.FTZ.AND P6, PT, R12, 20, PT ;  /* 0x41a000000c00780b */ /* 0x000fe40003fdc000 */
[----:B------:R-:W-:Y:S02]  /*abf0*/  FSETP.GTU.FTZ.AND P0, PT, R16, 20, PT ;  /* 0x41a000001000780b */ /* 0x000fe40003f1c000 */
[----:B------:R-:W-:Y:S01]  /*ac00*/  FSETP.GTU.FTZ.AND P5, PT, R10, 20, PT ;  /* 0x41a000000a00780b */ /* 0x000fe20003fbc000 */
[----:B------:R-:W-:-:S03]  /*ac10*/  FADD.FTZ R9, R9, UR8 ;  /* 0x0000000809097e21 */ /* 0x000fc60008010000 */
[----:B------:R-:W-:Y:S02]  /*ac20*/  @!P2 FMUL.FTZ R0, R2, -1.4426950216293334961 ;  /* 0xbfb8aa3b0200a820 */ /* 0x000fe40000410000 */
[----:B------:R-:W-:Y:S01]  /*ac30*/  @!P1 FMUL.FTZ R3, R8, -1.4426950216293334961 ;  /* 0xbfb8aa3b08039820 */ /* 0x000fe20000410000 */
[----:B------:R-:W-:-:S03]  /*ac40*/  FSETP.GTU.FTZ.AND P4, PT, R9, 20, PT ;  /* 0x41a000000900780b */ /* 0x000fc60003f9c000 */
[----:B------:R-:W2:Y:S01]  /*ac50*/  @!P2 MUFU.EX2 R0, R0 ;  /* 0x000000000000a308 */ /* 0x000ea20000000800 */
[----:B------:R-:W-:-:S07]  /*ac60*/  @!P0 FMUL.FTZ R8, R16, -1.4426950216293334961 ;  /* 0xbfb8aa3b10088820 */ /* 0x000fce0000410000 */
[----:B------:R-:W4:Y:S02]  /*ac70*/  @!P1 MUFU.EX2 R3, R3 ;  /* 0x0000000300039308 */ /* 0x000f240000000800 */
[----:B------:R-:W-:-:S06]  /*ac80*/  @!P4 FMUL.FTZ R9, R9, -1.4426950216293334961 ;  /* 0xbfb8aa3b0909c820 */ /* 0x000fcc0000410000 */
[----:B------:R-:W1:Y:S01]  /*ac90*/  @!P0 MUFU.EX2 R8, R8 ;  /* 0x0000000800088308 */ /* 0x000e620000000800 */
[----:B--2---:R-:W-:Y:S01]  /*aca0*/  @!P2 FADD.FTZ R2, R0, 1 ;  /* 0x3f8000000002a421 */ /* 0x004fe20000010000 */
[--C-:B------:R-:W-:Y:S02]  /*acb0*/  HADD2.F32 R0, -RZ, R11.reuse.H0_H0 ;  /* 0x2000000bff007230 */ /* 0x100fe40000004100 */
[----:B------:R-:W-:-:S03]  /*acc0*/  HADD2.F32 R11, -RZ, R11.H1_H1 ;  /* 0x3000000bff0b7230 */ /* 0x000fc60000004100 */
[----:B------:R-:W-:Y:S01]  /*acd0*/  FADD.FTZ R14, R0, UR8 ;  /* 0x00000008000e7e21 */ /* 0x000fe20008010000 */
[----:B------:R-:W2:Y:S01]  /*ace0*/  @!P2 MUFU.RCP R2, R2 ;  /* 0x000000020002a308 */ /* 0x000ea20000001000 */
[----:B----4-:R-:W-:Y:S01]  /*acf0*/  @!P1 FADD.FTZ R3, R3, 1 ;  /* 0x3f80000003039421 */ /* 0x010fe20000010000 */
[----:B------:R-:W-:Y:S01]  /*ad00*/  @!P6 FMUL.FTZ R0, R12, -1.4426950216293334961 ;  /* 0xbfb8aa3b0c00e820 */ /* 0x000fe20000410000 */
[----:B------:R-:W-:Y:S01]  /*ad10*/  FADD.FTZ R11, R11, UR8 ;  /* 0x000000080b0b7e21 */ /* 0x000fe20008010000 */
[----:B------:R-:W-:-:S04]  /*ad20*/  FSETP.GTU.FTZ.AND P3, PT, R14, 20, PT ;  /* 0x41a000000e00780b */ /* 0x000fc80003f7c000 */
[----:B------:R5:W4:Y:S01]  /*ad30*/  @!P1 MUFU.RCP R13, R3 ;  /* 0x00000003000d9308 */ /* 0x000b220000001000 */
[----:B-1----:R-:W-:-:S07]  /*ad40*/  @!P0 FADD.FTZ R8, R8, 1 ;  /* 0x3f80000008088421 */ /* 0x002fce0000010000 */
[----:B------:R-:W1:Y:S01]  /*ad50*/  @!P0 MUFU.RCP R8, R8 ;  /* 0x0000000800088308 */ /* 0x000e620000001000 */
[--C-:B-----5:R-:W-:Y:S02]  /*ad60*/  HADD2.F32 R3, -RZ, R4.reuse.H0_H0 ;  /* 0x20000004ff037230 */ /* 0x120fe40000004100 */
[----:B--2---:R-:W-:Y:S01]  /*ad70*/  @!P2 FMUL.FTZ R43, R43, R2 ;  /* 0x000000022b2ba220 */ /* 0x004fe20000410000 */
[----:B------:R-:W-:Y:S01]  /*ad80*/  @!P5 FMUL.FTZ R2, R10, -1.4426950216293334961 ;  /* 0xbfb8aa3b0a02d820 */ /* 0x000fe20000410000 */
[----:B------:R-:W-:Y:S01]  /*ad90*/  HADD2.F32 R4, -RZ, R4.H1_H1 ;  /* 0x30000004ff047230 */ /* 0x000fe20000004100 */
[----:B------:R-:W-:Y:S01]  /*ada0*/  FSETP.GTU.FTZ.AND P2, PT, R11, 20, PT ;  /* 0x41a000000b00780b */ /* 0x000fe20003f5c000 */
[----:B------:R-:W-:Y:S01]  /*adb0*/  FADD.FTZ R10, R3, UR8 ;  /* 0x00000008030a7e21 */ /* 0x000fe20008010000 */
[----:B------:R-:W-:Y:S01]  /*adc0*/  @!P3 FMUL.FTZ R3, R14, -1.4426950216293334961 ;  /* 0xbfb8aa3b0e03b820 */ /* 0x000fe20000410000 */
[----:B------:R-:W2:Y:S01]  /*add0*/  @!P6 MUFU.EX2 R0, R0 ;  /* 0x000000000000e308 */ /* 0x000ea20000000800 */
[----:B----4-:R-:W-:Y:S01]  /*ade0*/  @!P1 FMUL.FTZ R44, R44, R13 ;  /* 0x0000000d2c2c9220 */ /* 0x010fe20000410000 */
[----:B------:R-:W-:Y:S01]  /*adf0*/  FADD.FTZ R12, R4, UR8 ;  /* 0x00000008040c7e21 */ /* 0x000fe20008010000 */
[----:B------:R-:W-:-:S05]  /*ae00*/  FSETP.GTU.FTZ.AND P1, PT, R10, 20, PT ;  /* 0x41a000000a00780b */ /* 0x000fca0003f3c000 */
[----:B------:R-:W4:Y:S01]  /*ae10*/  @!P4 MUFU.EX2 R9, R9 ;  /* 0x000000090009c308 */ /* 0x000f220000000800 */
[----:B-1----:R-:W-:Y:S01]  /*ae20*/  @!P0 FMUL.FTZ R45, R45, R8 ;  /* 0x000000082d2d8220 */ /* 0x002fe20000410000 */
[----:B------:R-:W-:Y:S01]  /*ae30*/  FSETP.GTU.FTZ.AND P0, PT, R12, 20, PT ;  /* 0x41a000000c00780b */ /* 0x000fe20003f1c000 */
[----:B------:R-:W-:Y:S01]  /*ae40*/  @!P2 FMUL.FTZ R4, R11, -1.4426950216293334961 ;  /* 0xbfb8aa3b0b04a820 */ /* 0x000fe20000410000 */
[--C-:B------:R-:W-:Y:S02]  /*ae50*/  HADD2.F32 R11, -RZ, R5.reuse.H0_H0 ;  /* 0x20000005ff0b7230 */ /* 0x100fe40000004100 */
[----:B------:R-:W-:Y:S02]  /*ae60*/  HADD2.F32 R5, -RZ, R5.H1_H1 ;  /* 0x30000005ff057230 */ /* 0x000fe40000004100 */
[----:B------:R-:W-:Y:S01]  /*ae70*/  @!P1 FMUL.FTZ R8, R10, -1.4426950216293334961 ;  /* 0xbfb8aa3b0a089820 */ /* 0x000fe20000410000 */
[----:B------:R-:W1:Y:S01]  /*ae80*/  @!P5 MUFU.EX2 R2, R2 ;  /* 0x000000020002d308 */ /* 0x000e620000000800 */
[----:B--2---:R-:W-:Y:S01]  /*ae90*/  @!P6 FADD.FTZ R0, R0, 1 ;  /* 0x3f8000000000e421 */ /* 0x004fe20000010000 */
[----:B------:R-:W-:Y:S01]  /*aea0*/  FADD.FTZ R5, R5, UR8 ;  /* 0x0000000805057e21 */ /* 0x000fe20008010000 */
[----:B------:R-:W-:-:S03]  /*aeb0*/  FADD.FTZ R11, R11, UR8 ;  /* 0x000000080b0b7e21 */ /* 0x000fc60008010000 */
[----:B------:R-:W-:Y:S02]  /*aec0*/  @!P0 FMUL.FTZ R10, R12, -1.4426950216293334961 ;  /* 0xbfb8aa3b0c0a8820 */ /* 0x000fe40000410000 */
[----:B------:R-:W2:Y:S01]  /*aed0*/  @!P1 MUFU.EX2 R8, R8 ;  /* 0x0000000800089308 */ /* 0x000ea20000000800 */
[----:B----4-:R-:W-:-:S07]  /*aee0*/  @!P4 FADD.FTZ R9, R9, 1 ;  /* 0x3f8000000909c421 */ /* 0x010fce0000010000 */
[----:B------:R-:W4:Y:S01]  /*aef0*/  @!P3 MUFU.EX2 R3, R3 ;  /* 0x000000030003b308 */ /* 0x000f220000000800 */
[----:B-1----:R-:W-:-:S07]  /*af00*/  @!P5 FADD.FTZ R2, R2, 1 ;  /* 0x3f8000000202d421 */ /* 0x002fce0000010000 */
[----:B------:R1:W5:Y:S01]  /*af10*/  @!P6 MUFU.RCP R12, R0 ;  /* 0x00000000000ce308 */ /* 0x0003620000001000 */
[----:B--2---:R-:W-:-:S07]  /*af20*/  @!P1 FADD.FTZ R8, R8, 1 ;  /* 0x3f80000008089421 */ /* 0x004fce0000010000 */
[----:B------:R-:W2:Y:S01]  /*af30*/  @!P2 MUFU.EX2 R4, R4 ;  /* 0x000000040004a308 */ /* 0x000ea20000000800 */
[----:B----4-:R-:W-:Y:S01]  /*af40*/  @!P3 FADD.FTZ R3, R3, 1 ;  /* 0x3f8000000303b421 */ /* 0x010fe20000010000 */
[--C-:B-1----:R-:W-:Y:S02]  /*af50*/  HADD2.F32 R0, -RZ, R6.reuse.H0_H0 ;  /* 0x20000006ff007230 */ /* 0x102fe40000004100 */
[----:B------:R-:W-:-:S04]  /*af60*/  HADD2.F32 R6, -RZ, R6.H1_H1 ;  /* 0x30000006ff067230 */ /* 0x000fc80000004100 */
[----:B------:R-:W1:Y:S01]  /*af70*/  @!P5 MUFU.RCP R13, R2 ;  /* 0x00000002000dd308 */ /* 0x000e620000001000 */
[----:B-----5:R-:W-:Y:S01]  /*af80*/  @!P6 FMUL.FTZ R47, R47, R12 ;  /* 0x0000000c2f2fe220 */ /* 0x020fe20000410000 */
[----:B------:R-:W-:Y:S01]  /*af90*/  FADD.FTZ R12, R0, UR8 ;  /* 0x00000008000c7e21 */ /* 0x000fe20008010000 */
[----:B------:R-:W-:Y:S01]  /*afa0*/  FSETP.GTU.FTZ.AND P6, PT, R5, 20, PT ;  /* 0x41a000000500780b */ /* 0x000fe20003fdc000 */
[----:B------:R-:W-:-:S04]  /*afb0*/  FADD.FTZ R6, R6, UR8 ;  /* 0x0000000806067e21 */ /* 0x000fc80008010000 */
[----:B------:R-:W4:Y:S01]  /*afc0*/  @!P4 MUFU.RCP R9, R9 ;  /* 0x000000090009c308 */ /* 0x000f220000001000 */
[----:B--2---:R-:W-:-:S07]  /*afd0*/  @!P2 FADD.FTZ R4, R4, 1 ;  /* 0x3f8000000404a421 */ /* 0x004fce0000010000 */
[----:B------:R2:W5:Y:S01]  /*afe0*/  @!P3 MUFU.RCP R14, R3 ;  /* 0x00000003000eb308 */ /* 0x0005620000001000 */
[----:B-1----:R-:W-:Y:S01]  /*aff0*/  @!P5 FMUL.FTZ R48, R48, R13 ;  /* 0x0000000d3030d220 */ /* 0x002fe20000410000 */
[----:B------:R-:W-:Y:S01]  /*b000*/  FSETP.GTU.FTZ.AND P5, PT, R12, 20, PT ;  /* 0x41a000000c00780b */ /* 0x000fe20003fbc000 */
[----:B------:R-:W-:Y:S01]  /*b010*/  @!P6 FMUL.FTZ R2, R5, -1.4426950216293334961 ;  /* 0xbfb8aa3b0502e820 */ /* 0x000fe20000410000 */
[----:B------:R-:W-:-:S04]  /*b020*/  F2FP.F16.F32.PACK_AB R13, R39, R40 ;  /* 0x00000028270d723e */ /* 0x000fc800000000ff */
[----:B------:R-:W1:Y:S01]  /*b030*/  @!P1 MUFU.RCP R8, R8 ;  /* 0x0000000800089308 */ /* 0x000e620000001000 */
[--C-:B--2---:R-:W-:Y:S02]  /*b040*/  HADD2.F32 R3, -RZ, R7.reuse.H0_H0 ;  /* 0x20000007ff037230 */ /* 0x104fe40000004100 */
[----:B----4-:R-:W-:Y:S01]  /*b050*/  @!P4 FMUL.FTZ R46, R46, R9 ;  /* 0x000000092e2ec220 */ /* 0x010fe20000410000 */
[----:B------:R-:W-:Y:S01]  /*b060*/  HADD2.F32 R7, -RZ, R7.H1_H1 ;  /* 0x30000007ff077230 */ /* 0x000fe20000004100 */
[----:B------:R-:W-:Y:S01]  /*b070*/  FSETP.GTU.FTZ.AND P4, PT, R11, 20, PT ;  /* 0x41a000000b00780b */ /* 0x000fe20003f9c000 */
[----:B------:R-:W-:Y:S01]  /*b080*/  FADD.FTZ R5, R3, UR8 ;  /* 0x0000000803057e21 */ /* 0x000fe20008010000 */
[----:B------:R-:W-:Y:S01]  /*b090*/  @!P5 FMUL.FTZ R3, R12, -1.4426950216293334961 ;  /* 0xbfb8aa3b0c03d820 */ /* 0x000fe20000410000 */
[----:B------:R-:W2:Y:S01]  /*b0a0*/  @!P0 MUFU.EX2 R10, R10 ;  /* 0x0000000a000a8308 */ /* 0x000ea20000000800 */
[----:B------:R-:W-:Y:S01]  /*b0b0*/  FADD.FTZ R7, R7, UR8 ;  /* 0x0000000807077e21 */ /* 0x000fe20008010000 */
[----:B-----5:R-:W-:Y:S01]  /*b0c0*/  @!P3 FMUL.FTZ R49, R49, R14 ;  /* 0x0000000e3131b220 */ /* 0x020fe20000410000 */
[----:B------:R-:W-:-:S02]  /*b0d0*/  FSETP.GTU.FTZ.AND P3, PT, R6, 20, PT ;  /* 0x41a000000600780b */ /* 0x000fc40003f7c000 */
[----:B------:R-:W-:Y:S02]  /*b0e0*/  F2FP.F16.F32.PACK_AB R14, R37, R38 ;  /* 0x00000026250e723e */ /* 0x000fe400000000ff */
[----:B------:R-:W-:Y:S01]  /*b0f0*/  F2FP.F16.F32.PACK_AB R12, R41, R42 ;  /* 0x0000002a290c723e */ /* 0x000fe200000000ff */
[----:B------:R4:W5:Y:S01]  /*b100*/  @!P2 MUFU.RCP R9, R4 ;  /* 0x000000040009a308 */ /* 0x0009620000001000 */
[----:B-1----:R-:W-:Y:S01]  /*b110*/  @!P1 FMUL.FTZ R51, R51, R8 ;  /* 0x0000000833339220 */ /* 0x002fe20000410000 */
[----:B------:R-:W-:Y:S01]  /*b120*/  FSETP.GTU.FTZ.AND P1, PT, R7, 20, PT ;  /* 0x41a000000700780b */ /* 0x000fe20003f3c000 */
[----:B------:R-:W-:Y:S01]  /*b130*/  @!P4 FMUL.FTZ R0, R11, -1.4426950216293334961 ;  /* 0xbfb8aa3b0b00c820 */ /* 0x000fe20000410000 */
[----:B------:R-:W-:Y:S01]  /*b140*/  STS.128 [R119], R12 ;  /* 0x0000000c77007388 */ /* 0x000fe20000000c00 */
[----:B------:R-:W-:Y:S01]  /*b150*/  NOP ;  /* 0x0000000000007918 */ /* 0x000fe20000000000 */
[----:B--2---:R-:W-:Y:S02]  /*b160*/  @!P0 FADD.FTZ R10, R10, 1 ;  /* 0x3f8000000a0a8421 */ /* 0x004fe40000010000 */
[----:B----4-:R-:W-:Y:S01]  /*b170*/  @!P3 FMUL.FTZ R4, R6, -1.4426950216293334961 ;  /* 0xbfb8aa3b0604b820 */ /* 0x010fe20000410000 */
[----:B------:R-:W-:Y:S01]  /*b180*/  LDS.128 R12, [R120+0x200] ;  /* 0x00020000780c7984 */ /* 0x000fe20000000c00 */
[----:B------:R-:W1:Y:S05]  /*b190*/  @!P6 MUFU.EX2 R2, R2 ;  /* 0x000000020002e308 */ /* 0x000e6a0000000800 */
[----:B------:R-:W-:Y:S01]  /*b1a0*/  @!P1 FMUL.FTZ R6, R7, -1.4426950216293334961 ;  /* 0xbfb8aa3b07069820 */ /* 0x000fe20000410000 */
[----:B-----5:R-:W-:Y:S01]  /*b1b0*/  @!P2 FMUL.FTZ R50, R50, R9 ;  /* 0x000000093232a220 */ /* 0x020fe20000410000 */
[C---:B------:R-:W-:Y:S01]  /*b1c0*/  FSETP.GTU.FTZ.AND P2, PT, R5.reuse, 20, PT ;  /* 0x41a000000500780b */ /* 0x040fe20003f5c000 */
[----:B------:R2:W4:Y:S08]  /*b1d0*/  @!P0 MUFU.RCP R7, R10 ;  /* 0x0000000a00078308 */ /* 0x0005300000001000 */
[----:B------:R-:W5:Y:S01]  /*b1e0*/  @!P5 MUFU.EX2 R3, R3 ;  /* 0x000000030003d308 */ /* 0x000f620000000800 */
[----:B--2---:R-:W2:Y:S03]  /*b1f0*/  LDS.128 R8, [R120] ;  /* 0x0000000078087984 */ /* 0x004ea60000000c00 */
[----:B------:R-:W-:Y:S01]  /*b200*/  @!P2 FMUL.FTZ R5, R5, -1.4426950216293334961 ;  /* 0xbfb8aa3b0505a820 */ /* 0x000fe20000410000 */
[----:B-1----:R-:W-:-:S03]  /*b210*/  @!P6 FADD.FTZ R2, R2, 1 ;  /* 0x3f8000000202e421 */ /* 0x002fc60000010000 */
[----:B------:R-:W1:Y:S01]  /*b220*/  @!P4 MUFU.EX2 R0, R0 ;  /* 0x000000000000c308 */ /* 0x000e620000000800 */
[----:B----4-:R-:W-:Y:S01]  /*b230*/  @!P0 FMUL.FTZ R52, R52, R7 ;  /* 0x0000000734348220 */ /* 0x010fe20000410000 */
[----:B------:R-:W-:-:S04]  /*b240*/  IADD3 R7, PT, PT, R125, R124, RZ ;  /* 0x0000007c7d077210 */ /* 0x000fc80007ffe0ff */
[----:B------:R-:W-:Y:S02]  /*b250*/  F2FP.F16.F32.PACK_AB R20, R52, R51 ;  /* 0x000000333414723e */ /* 0x000fe400000000ff */
[----:B------:R-:W4:Y:S01]  /*b260*/  @!P3 MUFU.EX2 R4, R4 ;  /* 0x000000040004b308 */ /* 0x000f220000000800 */
[----:B-----5:R-:W-:-:S07]  /*b270*/  @!P5 FADD.FTZ R3, R3, 1 ;  /* 0x3f8000000303d421 */ /* 0x020fce0000010000 */
[----:B------:R-:W5:Y:S01]  /*b280*/  @!P2 MUFU.EX2 R5, R5 ;  /* 0x000000050005a308 */ /* 0x000f620000000800 */
[----:B-1----:R-:W-:-:S07]  /*b290*/  @!P4 FADD.FTZ R0, R0, 1 ;  /* 0x3f8000000000c421 */ /* 0x002fce0000010000 */
[----:B------:R-:W1:Y:S01]  /*b2a0*/  @!P1 MUFU.EX2 R6, R6 ;  /* 0x0000000600069308 */ /* 0x000e620000000800 */
[----:B----4-:R-:W-:-:S07]  /*b2b0*/  @!P3 FADD.FTZ R4, R4, 1 ;  /* 0x3f8000000404b421 */ /* 0x010fce0000010000 */
[----:B------:R4:W3:Y:S01]  /*b2c0*/  @!P6 MUFU.RCP R17, R2 ;  /* 0x000000020011e308 */ /* 0x0008e20000001000 */
[----:B-----5:R-:W-:-:S07]  /*b2d0*/  @!P2 FADD.FTZ R5, R5, 1 ;  /* 0x3f8000000505a421 */ /* 0x020fce0000010000 */
[----:B------:R5:W0:Y:S01]  /*b2e0*/  @!P5 MUFU.RCP R16, R3 ;  /* 0x000000030010d308 */ /* 0x000a220000001000 */
[----:B----4-:R-:W-:Y:S01]  /*b2f0*/  MOV R2, UR9 ;  /* 0x0000000900027c02 */ /* 0x010fe20008000f00 */
[----:B-1----:R-:W-:-:S06]  /*b300*/  @!P1 FADD.FTZ R6, R6, 1 ;  /* 0x3f80000006069421 */ /* 0x002fcc0000010000 */
[----:B------:R-:W1:Y:S01]  /*b310*/  @!P4 MUFU.RCP R0, R0 ;  /* 0x000000000000c308 */ /* 0x000e620000001000 */
[----:B-----5:R-:W-:Y:S01]  /*b320*/  MOV R3, UR12 ;  /* 0x0000000c00037c02 */ /* 0x020fe20008000f00 */
[----:B---3--:R-:W-:Y:S01]  /*b330*/  @!P6 FMUL.FTZ R54, R54, R17 ;  /* 0x000000113636e220 */ /* 0x008fe20000410000 */
[----:B------:R-:W3:Y:S01]  /*b340*/  LDCU.64 UR12, c[0x0][0x518] ;  /* 0x0000a300ff0c77ac */ /* 0x000ee20008000a00 */
[----:B------:R-:W-:Y:S01]  /*b350*/  F2FP.F16.F32.PACK_AB R17, R46, R45 ;  /* 0x0000002d2e11723e */ /* 0x000fe200000000ff */
[----:B------:R-:W-:-:S03]  /*b360*/  IMAD.WIDE.U32 R2, R7, 0x10, R2 ;  /* 0x0000001007027825 */ /* 0x000fc600078e0002 */
[----:B------:R-:W4:Y:S01]  /*b370*/  @!P3 MUFU.RCP R19, R4 ;  /* 0x000000040013b308 */ /* 0x000f220000001000 */
[----:B0-----:R-:W-:Y:S01]  /*b380*/  @!P5 FMUL.FTZ R55, R55, R16 ;  /* 0x000000103737d220 */ /* 0x001fe20000410000 */
[----:B------:R-:W-:Y:S01]  /*b390*/  F2FP.F16.F32.PACK_AB R16, R44, R43 ;  /* 0x0000002b2c10723e */ /* 0x000fe200000000ff */
[----:B--2---:R-:W-:Y:S04]  /*b3a0*/  STG.E.128 desc[UR30][R2.64], R8 ;  /* 0x0000000802007986 */ /* 0x004fe8000c101d1e */
[----:B------:R0:W-:Y:S01]  /*b3b0*/  STG.E.128 desc[UR30][R2.64+0x200], R12 ;  /* 0x0002000c02007986 */ /* 0x0001e2000c101d1e */
[----:B------:R2:W5:Y:S01]  /*b3c0*/  @!P2 MUFU.RCP R18, R5 ;  /* 0x000000050012a308 */ /* 0x0005620000001000 */
[----:B-1----:R-:W-:Y:S01]  /*b3d0*/  @!P4 FMUL.FTZ R53, R53, R0 ;  /* 0x000000003535c220 */ /* 0x002fe20000410000 */
[----:B---3--:R-:W-:-:S06]  /*b3e0*/  UIMAD.WIDE.U32 UR6, UR29, UR12, UR6 ;  /* 0x0000000c1d0672a5 */ /* 0x008fcc000f8e0006 */
[----:B------:R-:W1:Y:S01]  /*b3f0*/  @!P1 MUFU.RCP R21, R6 ;  /* 0x0000000600159308 */ /* 0x000e620000001000 */
[----:B----4-:R-:W-:Y:S01]  /*b400*/  @!P3 FMUL.FTZ R56, R56, R19 ;  /* 0x000000133838b220 */ /* 0x010fe20000410000 */
[----:B------:R-:W-:Y:S01]  /*b410*/  F2FP.F16.F32.PACK_AB R19, R50, R49 ;  /* 0x000000313213723e */ /* 0x000fe200000000ff */
[----:B--2---:R-:W-:Y:S01]  /*b420*/  FADD.FTZ R5, R43, R128 ;  /* 0x000000802b057221 */ /* 0x004fe20000010000 */
[----:B------:R-:W-:Y:S02]  /*b430*/  UIMAD UR7, UR29, UR13, UR7 ;  /* 0x0000000d1d0772a4 */ /* 0x000fe4000f8e0207 */
[----:B------:R-:W-:Y:S01]  /*b440*/  F2FP.F16.F32.PACK_AB R22, R56, R55 ;  /* 0x000000373816723e */ /* 0x000fe200000000ff */
[----:B------:R-:W-:Y:S01]  /*b450*/  FADD.FTZ R0, R5, R44 ;  /* 0x0000002c05007221 */ /* 0x000fe20000010000 */
[----:B------:R-:W-:Y:S01]  /*b460*/  UIMAD.WIDE.U32 UR6, UR10, UR14, UR6 ;  /* 0x0000000e0a0672a5 */ /* 0x000fe2000f8e0006 */
[----:B-----5:R-:W-:Y:S01]  /*b470*/  @!P2 FMUL.FTZ R57, R57, R18 ;  /* 0x000000123939a220 */ /* 0x020fe20000410000 */
[----:B------:R-:W-:Y:S01]  /*b480*/  F2FP.F16.F32.PACK_AB R18, R48, R47 ;  /* 0x0000002f3012723e */ /* 0x000fe200000000ff */
[----:B------:R-:W-:Y:S01]  /*b490*/  BAR.SYNC.DEFER_BLOCKING 0x0 ;  /* 0x0000000000007b1d */ /* 0x000fe20000010000 */
[----:B------:R-:W-:Y:S01]  /*b4a0*/  FADD.FTZ R5, R0, R45 ;  /* 0x0000002d00057221 */ /* 0x000fe20000010000 */
[----:B------:R-:W-:-:S02]  /*b4b0*/  UIMAD UR9, UR10, UR15, UR7 ;  /* 0x0000000f0a0972a4 */ /* 0x000fc4000f8e0207 */
[----:B------:R-:W-:Y:S01]  /*b4c0*/  ULEA UR7, UP0, UR6, UR32, 0x1 ;  /* 0x0000002006077291 */ /* 0x000fe2000f8008ff */
[----:B------:R-:W-:Y:S01]  /*b4d0*/  FADD.FTZ R46, R5, R46 ;  /* 0x0000002e052e7221 */ /* 0x000fe20000010000 */
[----:B-1----:R-:W-:Y:S01]  /*b4e0*/  @!P1 FMUL.FTZ R58, R58, R21 ;  /* 0x000000153a3a9220 */ /* 0x002fe20000410000 */
[----:B------:R-:W-:Y:S01]  /*b4f0*/  F2FP.F16.F32.PACK_AB R21, R54, R53 ;  /* 0x000000353615723e */ /* 0x000fe200000000ff */
[----:B------:R-:W-:Y:S01]  /*b500*/  ULEA.HI.X UR6, UR6, UR33, UR9, 0x1, UP0 ;  /* 0x0000002106067291 */ /* 0x000fe200080f0c09 */
[----:B------:R-:W-:Y:S01]  /*b510*/  FADD.FTZ R47, R46, R47 ;  /* 0x0000002f2e2f7221 */ /* 0x000fe20000010000 */
[----:B0-----:R-:W-:Y:S01]  /*b520*/  MOV R2, UR7 ;  /* 0x0000000700027c02 */ /* 0x001fe20008000f00 */
[----:B------:R-:W-:Y:S01]  /*b530*/  UIADD3 UR28, UP0, UPT, UR28, -0x1000, URZ ;  /* 0xfffff0001c1c7890 */ /* 0x000fe2000ff1e0ff */
[----:B------:R-:W-:Y:S01]  /*b540*/  F2FP.F16.F32.PACK_AB R23, R58, R57 ;  /* 0x000000393a17723e */ /* 0x000fe200000000ff */
[----:B------:R-:W-:Y:S01]  /*b550*/  FADD.FTZ R48, R47, R48 ;  /* 0x000000302f307221 */ /* 0x000fe20000010000 */
[----:B------:R-:W-:Y:S01]  /*b560*/  MOV R3, UR6 ;  /* 0x0000000600037c02 */ /* 0x000fe20008000f00 */
[----:B------:R-:W-:-:S02]  /*b570*/  UIADD3.X UR25, UPT, UPT, UR25, -0x1, URZ, UP0, !UPT ;  /* 0xffffffff19197890 */ /* 0x000fc400087fe4ff */
[----:B------:R-:W-:Y:S01]  /*b580*/  FADD.FTZ R49, R48, R49 ;  /* 0x0000003130317221 */ /* 0x000fe20000010000 */
[----:B------:R-:W-:Y:S01]  /*b590*/  UISETP.GT.AND UP0, UPT, UR26, 0x1, UPT ;  /* 0x000000011a00788c */ /* 0x000fe2000bf04270 */
[----:B------:R-:W-:Y:S01]  /*b5a0*/  IMAD.WIDE.U32 R2, R7, 0x10, R2 ;  /* 0x0000001007027825 */ /* 0x000fe200078e0002 */
[----:B------:R-:W-:-:S03]  /*b5b0*/  UIADD3 UR6, UPT, UPT, UR26, -0x1, URZ ;  /* 0xffffffff1a067890 */ /* 0x000fc6000fffe0ff */
[----:B------:R-:W-:Y:S01]  /*b5c0*/  FADD.FTZ R50, R49, R50 ;  /* 0x0000003231327221 */ /* 0x000fe20000010000 */
[----:B------:R-:W-:Y:S03]  /*b5d0*/  STS.128 [R119], R16 ;  /* 0x0000001077007388 */ /* 0x000fe60000000c00 */
[----:B------:R-:W-:Y:S01]  /*b5e0*/  FADD.FTZ R51, R50, R51 ;  /* 0x0000003332337221 */ /* 0x000fe20000010000 */
[----:B------:R-:W-:Y:S01]  /*b5f0*/  UMOV UR26, UR6 ;  /* 0x00000006001a7c82 */ /* 0x000fe20008000000 */
[----:B------:R-:W-:Y:S01]  /*b600*/  STS.128 [R119+0x10], R20 ;  /* 0x0000101477007388 */ /* 0x000fe20000000c00 */
[----:B------:R-:W-:-:S03]  /*b610*/  NOP ;  /* 0x0000000000007918 */ /* 0x000fc60000000000 */
[----:B------:R-:W0:Y:S01]  /*b620*/  LDS.128 R8, [R120] ;  /* 0x0000000078087984 */ /* 0x000e220000000c00 */
[----:B------:R-:W-:-:S03]  /*b630*/  FADD.FTZ R52, R51, R52 ;  /* 0x0000003433347221 */ /* 0x000fc60000010000 */
        /* <DEDUP_REMOVED lines=10> */
.L_x_3523:
        /* <DEDUP_REMOVED lines=44> */
.L_x_3594:
[----:B------:R-:W-:Y:S05]  /*b9a0*/  BSYNC.RECONVERGENT B0 ;  /* 0x0000000000007941 */ /* 0x000fea0003800200 */
.L_x_3593:
        /* <DEDUP_REMOVED lines=42> */
.L_x_3596:
[----:B------:R-:W-:Y:S05]  /*bc50*/  BSYNC.RECONVERGENT B0 ;  /* 0x0000000000007941 */ /* 0x000fea0003800200 */
.L_x_3595:
[----:B------:R-:W-:Y:S05]  /*bc60*/  @P0 EXIT ;  /* 0x000000000000094d */ /* 0x000fea0003800000 */
[----:B------:R-:W3:Y:S01]  /*bc70*/  S2UR UR21, SR_CgaCtaId ;  /* 0x00000000001579c3 */ /* 0x000ee20000008800 */
[----:B------:R-:W4:Y:S01]  /*bc80*/  LDCU.64 UR12, c[0x0][0x4e8] ;  /* 0x00009d00ff0c77ac */ /* 0x000f220008000a00 */
[----:B------:R-:W-:Y:S01]  /*bc90*/  BSSY.RECONVERGENT B0, `(.L_x_3597) ;  /* 0x0000054000007945 */ /* 0x000fe20003800200 */
[----:B------:R-:W0:Y:S01]  /*bca0*/  LDCU.64 UR14, c[0x0][0x4c8] ;  /* 0x00009900ff0e77ac */ /* 0x000e220008000a00 */
[----:B------:R-:W1:Y:S01]  /*bcb0*/  LDCU.64 UR16, c[0x0][0x4a8] ;  /* 0x00009500ff1077ac */ /* 0x000e620008000a00 */
[----:B------:R-:W1:Y:S01]  /*bcc0*/  LDCU UR22, c[0x0][0x360] ;  /* 0x00006c00ff1677ac */ /* 0x000e620008000800 */
[----:B------:R-:W1:Y:S01]  /*bcd0*/  LDCU.64 UR38, c[0x0][0x3e0] ;  /* 0x00007c00ff2677ac */ /* 0x000e620008000a00 */
[----:B----4-:R-:W-:Y:S02]  /*bce0*/  UIMAD.WIDE.U32 UR4, UR10, UR12, URZ ;  /* 0x0000000c0a0472a5 */ /* 0x010fe4000f8e00ff */
[----:B0-----:R-:W-:Y:S02]  /*bcf0*/  UIMAD.WIDE.U32 UR6, UR10, UR14, URZ ;  /* 0x0000000e0a0672a5 */ /* 0x001fe4000f8e00ff */
[----:B------:R-:W-:-:S02]  /*bd00*/  UIMAD UR13, UR10, UR13, UR5 ;  /* 0x0000000d0a0d72a4 */ /* 0x000fc4000f8e0205 */
[----:B-1----:R-:W-:Y:S01]  /*bd10*/  UIMAD.WIDE.U32 UR8, UR10, UR16, URZ ;  /* 0x000000100a0872a5 */ /* 0x002fe2000f8e00ff */
[----:B------:R-:W-:Y:S01]  /*bd20*/  UMOV UR14, 0x400 ;  /* 0x00000400000e7882 */ /* 0x000fe20000000000 */
[----:B------:R-:W-:Y:S01]  /*bd30*/  UIMAD UR12, UR10, UR15, UR7 ;  /* 0x0000000f0a0c72a4 */ /* 0x000fe2000f8e0207 */
[----:B------:R-:W0:Y:S01]  /*bd40*/  LDCU.64 UR40, c[0x0][0x3c0] ;  /* 0x00007800ff2877ac */ /* 0x000e220008000a00 */
[----:B------:R-:W1:Y:S01]  /*bd50*/  LDCU.64 UR28, c[0x0][0x4b0] ;  /* 0x00009600ff1c77ac */ /* 0x000e620008000a00 */
[----:B------:R-:W4:Y:S01]  /*bd60*/  LDCU.64 UR32, c[0x0][0x4d0] ;  /* 0x00009a00ff2077ac */ /* 0x000f220008000a00 */
[----:B------:R-:W0:Y:S01]  /*bd70*/  LDCU.64 UR34, c[0x0][0x4f0] ;  /* 0x00009e00ff2277ac */ /* 0x000e220008000a00 */
[----:B------:R-:W0:Y:S01]  /*bd80*/  LDCU.64 UR36, c[0x0][0x540] ;  /* 0x0000a800ff2477ac */ /* 0x000e220008000a00 */
[----:B------:R-:W0:Y:S01]  /*bd90*/  LDCU.128 UR24, c[0x0][0x530] ;  /* 0x0000a600ff1877ac */ /* 0x000e220008000c00 */
[----:B------:R-:W-:Y:S02]  /*bda0*/  UIMAD UR10, UR10, UR17, UR9 ;  /* 0x000000110a0a72a4 */ /* 0x000fe4000f8e0209 */
[----:B---3--:R-:W-:-:S12]  /*bdb0*/  ULEA UR14, UR21, UR14, 0x18 ;  /* 0x0000000e150e7291 */ /* 0x008fd8000f8ec0ff */
.L_x_3598:
[C---:B------:R-:W-:Y:S01]  /*bdc0*/  LEA R0, R11.reuse, UR14, 0x3 ;  /* 0x0000000e0b007c11 */ /* 0x040fe2000f8e18ff */
[C---:B---3--:R-:W-:Y:S01]  /*bdd0*/  IMAD.WIDE.U32 R6, R11.reuse, UR38, RZ ;  /* 0x000000260b067c25 */ /* 0x048fe2000f8e00ff */
[----:B--2---:R-:W-:Y:S02]  /*bde0*/  MOV R2, UR8 ;  /* 0x0000000800027c02 */ /* 0x004fe40008000f00 */
[----:B------:R-:W-:Y:S01]  /*bdf0*/  SHF.R.S32.HI R10, RZ, 0x1f, R11 ;  /* 0x0000001fff0a7819 */ /* 0x000fe2000001140b */
[----:B------:R-:W2:Y:S01]  /*be00*/  LDS.64 R12, [R0+0x4910] ;  /* 0x00491000000c7984 */ /* 0x000ea20000000a00 */
[----:B------:R-:W-:Y:S02]  /*be10*/  MOV R5, UR10 ;  /* 0x0000000a00057c02 */ /* 0x000fe40008000f00 */
[----:B------:R-:W-:Y:S01]  /*be20*/  MOV R4, R2 ;  /* 0x0000000200047202 */ /* 0x000fe20000000f00 */
[C---:B-1----:R-:W-:Y:S01]  /*be30*/  IMAD R2, R10.reuse, UR28, RZ ;  /* 0x0000001c0a027c24 */ /* 0x042fe2000f8e02ff */
[----:B------:R-:W-:Y:S01]  /*be40*/  MOV R3, UR9 ;  /* 0x0000000900037c02 */ /* 0x000fe20008000f00 */
[----:B------:R-:W-:Y:S01]  /*be50*/  IMAD R8, R10, UR38, RZ ;  /* 0x000000260a087c24 */ /* 0x000fe2000f8e02ff */
[----:B------:R-:W1:Y:S01]  /*be60*/  LDS.64 R14, [R0+0x5110] ;  /* 0x00511000000e7984 */ /* 0x000e620000000a00 */
        /* <DEDUP_REMOVED lines=9> */
[----:B--2---:R-:W-:Y:S04]  /*bf00*/  REDG.E.ADD.F32.FTZ.RN.STRONG.GPU desc[UR30][R2.64], R12 ;  /* 0x0000000c020079a6 */ /* 0x004fe8000c12f31e */
[----:B------:R0:W-:Y:S04]  /*bf10*/  REDG.E.ADD.F32.FTZ.RN.STRONG.GPU desc[UR30][R2.64+0x4], R13 ;  /* 0x0000040d020079a6 */ /* 0x0001e8000c12f31e */
[----:B------:R2:W1:Y:S01]  /*bf20*/  LDG.E.64 R16, desc[UR30][R8.64] ;  /* 0x0000001e08107981 */ /* 0x000462000c1e1b00 */
        /* <DEDUP_REMOVED lines=9> */
[----:B--2---:R-:W-:-:S03]  /*bfc0*/  LEA R8, P1, R6, UR19, 0x3 ;  /* 0x0000001306087c11 */ /* 0x004fc6000f8218ff */
[----:B0-----:R-:W-:Y:S01]  /*bfd0*/  IMAD R13, R11, UR41, R20 ;  /* 0x000000290b0d7c24 */ /* 0x001fe2000f8e0214 */
[----:B------:R-:W-:Y:S02]  /*bfe0*/  IADD3 R3, PT, PT, R5, R19, RZ ;  /* 0x0000001305037210 */ /* 0x000fe40007ffe0ff */
[C---:B------:R-:W-:Y:S02]  /*bff0*/  LEA R2, P0, R4.reuse, UR26, 0x3 ;  /* 0x0000001a04027c11 */ /* 0x040fe4000f8018ff */
[----:B------:R-:W-:Y:S02]  /*c000*/  IADD3 R7, PT, PT, R7, R13, RZ ;  /* 0x0000000d07077210 */ /* 0x000fe40007ffe0ff */
[----:B------:R-:W-:Y:S02]  /*c010*/  LEA.HI.X R3, R4, UR27, R3, 0x3, P0 ;  /* 0x0000001b04037c11 */ /* 0x000fe400080f1c03 */
[----:B------:R-:W-:Y:S01]  /*c020*/  LEA.HI.X R9, R6, UR20, R7, 0x3, P1 ;  /* 0x0000001406097c11 */ /* 0x000fe200088f1c07 */
[-C--:B-1----:R-:W-:Y:S01]  /*c030*/  FMUL.FTZ R5, R15, R17.reuse ;  /* 0x000000110f057220 */ /* 0x082fe20000410000 */
        /* <DEDUP_REMOVED lines=26> */
.L_x_3597:
[----:B------:R-:W-:Y:S05]  /*c1e0*/  EXIT ;  /* 0x000000000000794d */ /* 0x000fea0003800000 */
.L_x_3562:
[----:B------:R-:W-:Y:S01]  /*c1f0*/  HFMA2 R199, -RZ, RZ, 0, 5.9604644775390625e-08 ;  /* 0x00000001ffc77431 */ /* 0x000fe200000001ff */
[----:B------:R-:W-:Y:S02]  /*c200*/  MOV R200, R82 ;  /* 0x0000005200c87202 */ /* 0x000fe40000000f00 */
[----:B------:R-:W-:Y:S02]  /*c210*/  MOV R202, RZ ;  /* 0x000000ff00ca7202 */ /* 0x000fe40000000f00 */
[----:B------:R-:W-:-:S07]  /*c220*/  MOV R75, 0xffffffff ;  /* 0xffffffff004b7802 */ /* 0x000fce0000000f00 */
[----:B0-2--5:R-:W-:Y:S05]  /*c230*/  WARPSYNC.COLLECTIVE R75, `(.L_x_3599) ;  /* 0x000000004b087348 */ /* 0x025fea0003c00000 */
[----:B------:R1:W3:Y:S02]  /*c240*/  SHFL.UP P6, R196, R200, R199, R202 ;  /* 0x040000c7c8c47389 */ /* 0x0002e400000c00ca */
[----:B0123-5:R-:W-:Y:S05]  /*c250*/  ENDCOLLECTIVE ;  /* 0x000000000000791b */ /* 0x02ffea0003800000 */
.L_x_3599:
[----:B------:R-:W-:Y:S02]  /*c260*/  MOV R200, R83 ;  /* 0x0000005300c87202 */ /* 0x000fe40000000f00 */
[----:B------:R-:W-:-:S07]  /*c270*/  MOV R72, R196 ;  /* 0x000000c400487202 */ /* 0x000fce0000000f00 */
[----:B------:R-:W-:Y:S05]  /*c280*/  WARPSYNC.COLLECTIVE R75, `(.L_x_3600) ;  /* 0x000000004b087348 */ /* 0x000fea0003c00000 */
[----:B------:R0:W1:Y:S02]  /*c290*/  SHFL.UP P6, R196, R200, R199, R202 ;  /* 0x040000c7c8c47389 */ /* 0x00006400000c00ca */
[----:B01----:R-:W-:Y:S05]  /*c2a0*/  ENDCOLLECTIVE ;  /* 0x000000000000791b */ /* 0x003fea0003800000 */
.L_x_3600:
[----:B------:R-:W-:Y:S02]  /*c2b0*/  MOV R200, R191 ;  /* 0x000000bf00c87202 */ /* 0x000fe40000000f00 */
[----:B------:R-:W-:-:S07]  /*c2c0*/  MOV R73, R196 ;  /* 0x000000c400497202 */ /* 0x000fce0000000f00 */
[----:B------:R-:W-:Y:S05]  /*c2d0*/  WARPSYNC.COLLECTIVE R75, `(.L_x_3601) ;  /* 0x000000004b087348 */ /* 0x000fea0003c00000 */
[----:B------:R0:W1:Y:S02]  /*c2e0*/  SHFL.UP P6, R196, R200, R199, R202 ;  /* 0x040000c7c8c47389 */ /* 0x00006400000c00ca */
[----:B01----:R-:W-:Y:S05]  /*c2f0*/  ENDCOLLECTIVE ;  /* 0x000000000000791b */ /* 0x003fea0003800000 */
.L_x_3601:
[----:B------:R-:W-:Y:S02]  /*c300*/  MOV R200, R194 ;  /* 0x000000c200c87202 */ /* 0x000fe40000000f00 */
[----:B------:R-:W-:-:S07]  /*c310*/  MOV R74, R196 ;  /* 0x000000c4004a7202 */ /* 0x000fce0000000f00 */
[----:B------:R-:W-:Y:S05]  /*c320*/  WARPSYNC.COLLECTIVE R75, `(.L_x_3602) ;  /* 0x000000004b087348 */ /* 0x000fea0003c00000 */
[----:B------:R0:W1:Y:S02]  /*c330*/  SHFL.UP P6, R196, R200, R199, R202 ;  /* 0x040000c7c8c47389 */ /* 0x00006400000c00ca */
[----:B01----:R-:W-:Y:S05]  /*c340*/  ENDCOLLECTIVE ;  /* 0x000000000000791b */ /* 0x003fea0003800000 */
.L_x_3602:
        /* <DEDUP_REMOVED lines=16> */
.L_x_3603:
[----:B------:R-:W-:Y:S02]  /*c450*/  MOV R200, R83 ;  /* 0x0000005300c87202 */ /* 0x000fe40000000f00 */
[----:B------:R-:W-:-:S07]  /*c460*/  MOV R72, R196 ;  /* 0x000000c400487202 */ /* 0x000fce0000000f00 */
[----:B------:R-:W-:Y:S05]  /*c470*/  WARPSYNC.COLLECTIVE R75, `(.L_x_3604) ;  /* 0x000000004b087348 */ /* 0x000fea0003c00000 */
[----:B------:R0:W1:Y:S02]  /*c480*/  SHFL.UP P6, R196, R200, R199, R202 ;  /* 0x040000c7c8c47389 */ /* 0x00006400000c00ca */
[----:B01----:R-:W-:Y:S05]  /*c490*/  ENDCOLLECTIVE ;  /* 0x000000000000791b */ /* 0x003fea0003800000 */
.L_x_3604:
[----:B------:R-:W-:Y:S02]  /*c4a0*/  MOV R200, R191 ;  /* 0x000000bf00c87202 */ /* 0x000fe40000000f00 */
[----:B------:R-:W-:-:S07]  /*c4b0*/  MOV R73, R196 ;  /* 0x000000c400497202 */ /* 0x000fce0000000f00 */
[----:B------:R-:W-:Y:S05]  /*c4c0*/  WARPSYNC.COLLECTIVE R75, `(.L_x_3605) ;  /* 0x000000004b087348 */ /* 0x000fea0003c00000 */
[----:B------:R0:W1:Y:S02]  /*c4d0*/  SHFL.UP P6, R196, R200, R199, R202 ;  /* 0x040000c7c8c47389 */ /* 0x00006400000c00ca */
[----:B01----:R-:W-:Y:S05]  /*c4e0*/  ENDCOLLECTIVE ;  /* 0x000000000000791b */ /* 0x003fea0003800000 */
.L_x_3605:
[----:B------:R-:W-:Y:S02]  /*c4f0*/  MOV R200, R194 ;  /* 0x000000c200c87202 */ /* 0x000fe40000000f00 */
[----:B------:R-:W-:-:S07]  /*c500*/  MOV R74, R196 ;  /* 0x000000c4004a7202 */ /* 0x000fce0000000f00 */
[----:B------:R-:W-:Y:S05]  /*c510*/  WARPSYNC.COLLECTIVE R75, `(.L_x_3606) ;  /* 0x000000004b087348 */ /* 0x000fea0003c00000 */
[----:B------:R0:W1:Y:S02]  /*c520*/  SHFL.UP P6, R196, R200, R199, R202 ;  /* 0x040000c7c8c47389 */ /* 0x00006400000c00ca */
[----:B01----:R-:W-:Y:S05]  /*c530*/  ENDCOLLECTIVE ;  /* 0x000000000000791b */ /* 0x003fea0003800000 */
.L_x_3606:
        /* <DEDUP_REMOVED lines=16> */
.L_x_3607:
[----:B------:R-:W-:Y:S02]  /*c640*/  MOV R200, R83 ;  /* 0x0000005300c87202 */ /* 0x000fe40000000f00 */
[----:B------:R-:W-:-:S07]  /*c650*/  MOV R72, R196 ;  /* 0x000000c400487202 */ /* 0x000fce0000000f00 */
[----:B------:R-:W-:Y:S05]  /*c660*/  WARPSYNC.COLLECTIVE R75, `(.L_x_3608) ;  /* 0x000000004b087348 */ /* 0x000fea0003c00000 */
[----:B------:R0:W1:Y:S02]  /*c670*/  SHFL.UP P6, R196, R200, R199, R202 ;  /* 0x040000c7c8c47389 */ /* 0x00006400000c00ca */
[----:B01----:R-:W-:Y:S05]  /*c680*/  ENDCOLLECTIVE ;  /* 0x000000000000791b */ /* 0x003fea0003800000 */
.L_x_3608:
[----:B------:R-:W-:Y:S02]  /*c690*/  MOV R200, R191 ;  /* 0x000000bf00c87202 */ /* 0x000fe40000000f00 */
[----:B------:R-:W-:-:S07]  /*c6a0*/  MOV R73, R196 ;  /* 0x000000c400497202 */ /* 0x000fce0000000f00 */
[----:B------:R-:W-:Y:S05]  /*c6b0*/  WARPSYNC.COLLECTIVE R75, `(.L_x_3609) ;  /* 0x000000004b087348 */ /* 0x000fea0003c00000 */
[----:B------:R0:W1:Y:S02]  /*c6c0*/  SHFL.UP P6, R196, R200, R199, R202 ;  /* 0x040000c7c8c47389 */ /* 0x00006400000c00ca */
[----:B01----:R-:W-:Y:S05]  /*c6d0*/  ENDCOLLECTIVE ;  /* 0x000000000000791b */ /* 0x003fea0003800000 */
.L_x_3609:
[----:B------:R-:W-:Y:S02]  /*c6e0*/  MOV R200, R194 ;  /* 0x000000c200c87202 */ /* 0x000fe40000000f00 */
[----:B------:R-:W-:-:S07]  /*c6f0*/  MOV R74, R196 ;  /* 0x000000c4004a7202 */ /* 0x000fce0000000f00 */
[----:B------:R-:W-:Y:S05]  /*c700*/  WARPSYNC.COLLECTIVE R75, `(.L_x_3610) ;  /* 0x000000004b087348 */ /* 0x000fea0003c00000 */
[----:B------:R0:W1:Y:S02]  /*c710*/  SHFL.UP P6, R196, R200, R199, R202 ;  /* 0x040000c7c8c47389 */ /* 0x00006400000c00ca */
[----:B01----:R-:W-:Y:S05]  /*c720*/  ENDCOLLECTIVE ;  /* 0x000000000000791b */ /* 0x003fea0003800000 */
.L_x_3610:
        /* <DEDUP_REMOVED lines=16> */
.L_x_3611:
[----:B------:R-:W-:Y:S02]  /*c830*/  MOV R200, R83 ;  /* 0x0000005300c87202 */ /* 0x000fe40000000f00 */
[----:B------:R-:W-:-:S07]  /*c840*/  MOV R72, R196 ;  /* 0x000000c400487202 */ /* 0x000fce0000000f00 */
[----:B------:R-:W-:Y:S05]  /*c850*/  WARPSYNC.COLLECTIVE R75, `(.L_x_3612) ;  /* 0x000000004b087348 */ /* 0x000fea0003c00000 */
[----:B------:R0:W1:Y:S02]  /*c860*/  SHFL.UP P6, R196, R200, R199, R202 ;  /* 0x040000c7c8c47389 */ /* 0x00006400000c00ca */
[----:B01----:R-:W-:Y:S05]  /*c870*/  ENDCOLLECTIVE ;  /* 0x000000000000791b */ /* 0x003fea0003800000 */
.L_x_3612:
[----:B------:R-:W-:Y:S02]  /*c880*/  MOV R200, R191 ;  /* 0x000000bf00c87202 */ /* 0x000fe40000000f00 */
[----:B------:R-:W-:-:S07]  /*c890*/  MOV R73, R196 ;  /* 0x000000c400497202 */ /* 0x000fce0000000f00 */
[----:B------:R-:W-:Y:S05]  /*c8a0*/  WARPSYNC.COLLECTIVE R75, `(.L_x_3613) ;  /* 0x000000004b087348 */ /* 0x000fea0003c00000 */
[----:B------:R0:W1:Y:S02]  /*c8b0*/  SHFL.UP P6, R196, R200, R199, R202 ;  /* 0x040000c7c8c47389 */ /* 0x00006400000c00ca */
[----:B01----:R-:W-:Y:S05]  /*c8c0*/  ENDCOLLECTIVE ;  /* 0x000000000000791b */ /* 0x003fea0003800000 */
.L_x_3613:
[----:B------:R-:W-:Y:S02]  /*c8d0*/  MOV R200, R194 ;  /* 0x000000c200c87202 */ /* 0x000fe40000000f00 */
[----:B------:R-:W-:-:S07]  /*c8e0*/  MOV R74, R196 ;  /* 0x000000c4004a7202 */ /* 0x000fce0000000f00 */
[----:B------:R-:W-:Y:S05]  /*c8f0*/  WARPSYNC.COLLECTIVE R75, `(.L_x_3614) ;  /* 0x000000004b087348 */ /* 0x000fea0003c00000 */
[----:B------:R0:W1:Y:S02]  /*c900*/  SHFL.UP P6, R196, R200, R199, R202 ;  /* 0x040000c7c8c47389 */ /* 0x00006400000c00ca */
[----:B01----:R-:W-:Y:S05]  /*c910*/  ENDCOLLECTIVE ;  /* 0x000000000000791b */ /* 0x003fea0003800000 */
.L_x_3614:
        /* <DEDUP_REMOVED lines=16> */
.L_x_3615:
[----:B------:R-:W-:Y:S02]  /*ca20*/  MOV R200, R83 ;  /* 0x0000005300c87202 */ /* 0x000fe40000000f00 */
[----:B------:R-:W-:-:S07]  /*ca30*/  MOV R72, R196 ;  /* 0x000000c400487202 */ /* 0x000fce0000000f00 */
[----:B------:R-:W-:Y:S05]  /*ca40*/  WARPSYNC.COLLECTIVE R75, `(.L_x_3616) ;  /* 0x000000004b087348 */ /* 0x000fea0003c00000 */
[----:B------:R0:W1:Y:S02]  /*ca50*/  SHFL.UP P6, R196, R200, R199, R202 ;  /* 0x040000c7c8c47389 */ /* 0x00006400000c00ca */
[----:B01----:R-:W-:Y:S05]  /*ca60*/  ENDCOLLECTIVE ;  /* 0x000000000000791b */ /* 0x003fea0003800000 */
.L_x_3616:
[----:B------:R-:W-:Y:S02]  /*ca70*/  MOV R200, R191 ;  /* 0x000000bf00c87202 */ /* 0x000fe40000000f00 */
[----:B------:R-:W-:-:S07]  /*ca80*/  MOV R73, R196 ;  /* 0x000000c400497202 */ /* 0x000fce0000000f00 */
[----:B------:R-:W-:Y:S05]  /*ca90*/  WARPSYNC.COLLECTIVE R75, `(.L_x_3617) ;  /* 0x000000004b087348 */ /* 0x000fea0003c00000 */
[----:B------:R0:W1:Y:S02]  /*caa0*/  SHFL.UP P6, R196, R200, R199, R202 ;  /* 0x040000c7c8c47389 */ /* 0x00006400000c00ca */
[----:B01----:R-:W-:Y:S05]  /*cab0*/  ENDCOLLECTIVE ;  /* 0x000000000000791b */ /* 0x003fea0003800000 */
.L_x_3617:
[----:B------:R-:W-:Y:S02]  /*cac0*/  MOV R200, R194 ;  /* 0x000000c200c87202 */ /* 0x000fe40000000f00 */
[----:B------:R-:W-:-:S07]  /*cad0*/  MOV R74, R196 ;  /* 0x000000c4004a7202 */ /* 0x000fce0000000f00 */
[----:B------:R-:W-:Y:S05]  /*cae0*/  WARPSYNC.COLLECTIVE R75, `(.L_x_3618) ;  /* 0x000000004b087348 */ /* 0x000fea0003c00000 */
[----:B------:R0:W1:Y:S02]  /*caf0*/  SHFL.UP P6, R196, R200, R199, R202 ;  /* 0x040000c7c8c47389 */ /* 0x00006400000c00ca */
[----:B01----:R-:W-:Y:S05]  /*cb00*/  ENDCOLLECTIVE ;  /* 0x000000000000791b */ /* 0x003fea0003800000 */
.L_x_3618:
[----:B------:R-:W-:Y:S01]  /*cb10*/  MOV R195, R196 ;  /* 0x000000c400c37202 */ /* 0x000fe20000000f00 */
[----:B------:R-:W-:Y:S06]  /*cb20*/  BRA `(.L_x_3619) ;  /* 0xffffff9800e87947 */ /* 0x000fec000383ffff */
.L_x_3563:
        /* <DEDUP_REMOVED lines=8> */
.L_x_3621:
[----:B------:R-:W-:Y:S05]  /*cbb0*/  BSYNC B0 ;  /* 0x0000000000007941 */ /* 0x000fea0003800000 */
.L_x_3620:
[----:B------:R-:W-:Y:S05]  /*cbc0*/  BRA `(.L_x_3622) ;  /* 0xffffff9800f47947 */ /* 0x000fea000383ffff */
.L_x_3564:
        /* <DEDUP_REMOVED lines=8> */
.L_x_3624:
[----:B------:R-:W-:Y:S05]  /*cc50*/  BSYNC B0 ;  /* 0x0000000000007941 */ /* 0x000fea0003800000 */
.L_x_3623:
[----:B------:R-:W-:Y:S05]  /*cc60*/  BRA `(.L_x_3625) ;  /* 0xffffff9800d47947 */ /* 0x000fea000383ffff */
.L_x_3565:
        /* <DEDUP_REMOVED lines=8> */
.L_x_3627:
[----:B------:R-:W-:Y:S05]  /*ccf0*/  BSYNC B0 ;  /* 0x0000000000007941 */ /* 0x000fea0003800000 */
.L_x_3626:
[----:B------:R-:W-:Y:S05]  /*cd00*/  BRA `(.L_x_3628) ;  /* 0xffffff9800b47947 */ /* 0x000fea000383ffff */
.L_x_3566:
        /* <DEDUP_REMOVED lines=8> */
.L_x_3630:
[----:B------:R-:W-:Y:S05]  /*cd90*/  BSYNC B0 ;  /* 0x0000000000007941 */ /* 0x000fea0003800000 */
.L_x_3629:
[----:B------:R-:W-:Y:S05]  /*cda0*/  BRA `(.L_x_3631) ;  /* 0xffffff9800947947 */ /* 0x000fea000383ffff */
.L_x_3567:
        /* <DEDUP_REMOVED lines=8> */
.L_x_3633:
[----:B------:R-:W-:Y:S05]  /*ce30*/  BSYNC B0 ;  /* 0x0000000000007941 */ /* 0x000fea0003800000 */
.L_x_3632:
        /* <DEDUP_REMOVED lines=10> */
.L_x_3634:
[----:B------:R-:W-:Y:S02]  /*cee0*/  MOV R72, 0x1f ;  /* 0x0000001f00487802 */ /* 0x000fe40000000f00 */
[----:B------:R-:W-:Y:S02]  /*cef0*/  MOV R200, R191 ;  /* 0x000000bf00c87202 */ /* 0x000fe40000000f00 */
[----:B------:R-:W-:-:S07]  /*cf00*/  MOV R83, R196 ;  /* 0x000000c400537202 */ /* 0x000fce0000000f00 */
[----:B------:R-:W-:Y:S05]  /*cf10*/  WARPSYNC.COLLECTIVE R75, `(.L_x_3635) ;  /* 0x000000004b087348 */ /* 0x000fea0003c00000 */
[----:B------:R0:W1:Y:S02]  /*cf20*/  SHFL.UP P6, R196, R200, R199, R202 ;  /* 0x040000c7c8c47389 */ /* 0x00006400000c00ca */
[----:B01----:R-:W-:Y:S05]  /*cf30*/  ENDCOLLECTIVE ;  /* 0x000000000000791b */ /* 0x003fea0003800000 */
.L_x_3635:
[----:B------:R-:W-:Y:S02]  /*cf40*/  MOV R200, R194 ;  /* 0x000000c200c87202 */ /* 0x000fe40000000f00 */
[----:B------:R-:W-:-:S07]  /*cf50*/  MOV R191, R196 ;  /* 0x000000c400bf7202 */ /* 0x000fce0000000f00 */
[----:B------:R-:W-:Y:S05]  /*cf60*/  WARPSYNC.COLLECTIVE R75, `(.L_x_3636) ;  /* 0x000000004b087348 */ /* 0x000fea0003c00000 */
[----:B------:R0:W1:Y:S02]  /*cf70*/  SHFL.UP P6, R196, R200, R199, R202 ;  /* 0x040000c7c8c47389 */ /* 0x00006400000c00ca */
[----:B01----:R-:W-:Y:S05]  /*cf80*/  ENDCOLLECTIVE ;  /* 0x000000000000791b */ /* 0x003fea0003800000 */
.L_x_3636:
[----:B------:R-:W-:Y:S05]  /*cf90*/  WARPSYNC.COLLECTIVE R75, `(.L_x_3637) ;  /* 0x000000004b087348 */ /* 0x000fea0003c00000 */
[----:B------:R0:W1:Y:S02]  /*cfa0*/  SHFL.IDX P2, R225, R74, R73, R72 ;  /* 0x000000494ae17389 */ /* 0x0000640000040048 */
[----:B01----:R-:W-:Y:S05]  /*cfb0*/  ENDCOLLECTIVE ;  /* 0x000000000000791b */ /* 0x003fea0003800000 */
.L_x_3637:
[----:B------:R-:W-:Y:S02]  /*cfc0*/  MOV R74, R77 ;  /* 0x0000004d004a7202 */ /* 0x000fe40000000f00 */
[----:B------:R-:W-:Y:S02]  /*cfd0*/  MOV R194, R196 ;  /* 0x000000c400c27202 */ /* 0x000fe40000000f00 */
[----:B------:R-:W-:-:S07]  /*cfe0*/  MOV R76, R225 ;  /* 0x000000e1004c7202 */ /* 0x000fce0000000f00 */
[----:B------:R-:W-:Y:S05]  /*cff0*/  WARPSYNC.COLLECTIVE R75, `(.L_x_3638) ;  /* 0x000000004b087348 */ /* 0x000fea0003c00000 */
[----:B------:R0:W1:Y:S02]  /*d000*/  SHFL.IDX P2, R225, R74, R73, R72 ;  /* 0x000000494ae17389 */ /* 0x0000640000040048 */
[----:B01----:R-:W-:Y:S05]  /*d010*/  ENDCOLLECTIVE ;  /* 0x000000000000791b */ /* 0x003fea0003800000 */
.L_x_3638:
[----:B------:R-:W-:Y:S02]  /*d020*/  MOV R74, R78 ;  /* 0x0000004e004a7202 */ /* 0x000fe40000000f00 */
[----:B------:R-:W-:-:S07]  /*d030*/  MOV R196, R225 ;  /* 0x000000e100c47202 */ /* 0x000fce0000000f00 */
[----:B------:R-:W-:Y:S05]  /*d040*/  WARPSYNC.COLLECTIVE R75, `(.L_x_3639) ;  /* 0x000000004b087348 */ /* 0x000fea0003c00000 */
[----:B------:R0:W1:Y:S02]  /*d050*/  SHFL.IDX P2, R225, R74, R73, R72 ;  /* 0x000000494ae17389 */ /* 0x0000640000040048 */
[----:B01----:R-:W-:Y:S05]  /*d060*/  ENDCOLLECTIVE ;  /* 0x000000000000791b */ /* 0x003fea0003800000 */
.L_x_3639:
[----:B------:R-:W-:Y:S02]  /*d070*/  MOV R74, R79 ;  /* 0x0000004f004a7202 */ /* 0x000fe40000000f00 */
[----:B------:R-:W-:-:S07]  /*d080*/  MOV R78, R225 ;  /* 0x000000e1004e7202 */ /* 0x000fce0000000f00 */
[----:B------:R-:W-:Y:S05]  /*d090*/  WARPSYNC.COLLECTIVE R75, `(.L_x_3640) ;  /* 0x000000004b087348 */ /* 0x000fea0003c00000 */
[----:B------:R0:W1:Y:S02]  /*d0a0*/  SHFL.IDX P2, R225, R74, R73, R72 ;  /* 0x000000494ae17389 */ /* 0x0000640000040048 */
[----:B01----:R-:W-:Y:S05]  /*d0b0*/  ENDCOLLECTIVE ;  /* 0x000000000000791b */ /* 0x003fea0003800000 */
.L_x_3640:
[----:B------:R-:W-:Y:S01]  /*d0c0*/  MOV R79, R225 ;  /* 0x000000e1004f7202 */ /* 0x000fe20000000f00 */
[----:B------:R-:W-:Y:S06]  /*d0d0*/  BRA `(.L_x_3641) ;  /* 0xffffff9400f07947 */ /* 0x000fec000383ffff */
.L_x_3569:
[----:B------:R-:W-:Y:S01]  /*d0e0*/  HFMA2 R236, -RZ, RZ, 0, 5.9604644775390625e-08 ;  /* 0x00000001ffec7431 */ /* 0x000fe200000001ff */
[----:B------:R-:W-:Y:S02]  /*d0f0*/  MOV R234, R79 ;  /* 0x0000004f00ea7202 */ /* 0x000fe40000000f00 */
[----:B------:R-:W-:Y:S02]  /*d100*/  MOV R237, 0x1f ;  /* 0x0000001f00ed7802 */ /* 0x000fe40000000f00 */
[----:B------:R-:W-:-:S07]  /*d110*/  MOV R75, 0xffffffff ;  /* 0xffffffff004b7802 */ /* 0x000fce0000000f00 */
[----:B0-----:R-:W-:Y:S05]  /*d120*/  WARPSYNC.COLLECTIVE R75, `(.L_x_3642) ;  /* 0x000000004b087348 */ /* 0x001fea0003c00000 */
[----:B------:R1:W2:Y:S02]  /*d130*/  SHFL.DOWN P0, R225, R234, R236, R237 ;  /* 0x080000eceae17389 */ /* 0x0002a400000000ed */
[----:B012---:R-:W-:Y:S05]  /*d140*/  ENDCOLLECTIVE ;  /* 0x000000000000791b */ /* 0x007fea0003800000 */
.L_x_3642:
[----:B------:R-:W-:Y:S02]  /*d150*/  MOV R234, R78 ;  /* 0x0000004e00ea7202 */ /* 0x000fe40000000f00 */
[----:B------:R-:W-:-:S07]  /*d160*/  MOV R72, R225 ;  /* 0x000000e100487202 */ /* 0x000fce0000000f00 */
[----:B------:R-:W-:Y:S05]  /*d170*/  WARPSYNC.COLLECTIVE R75, `(.L_x_3643) ;  /* 0x000000004b087348 */ /* 0x000fea0003c00000 */
[----:B------:R0:W1:Y:S02]  /*d180*/  SHFL.DOWN P0, R225, R234, R236, R237 ;  /* 0x080000eceae17389 */ /* 0x00006400000000ed */
[----:B01----:R-:W-:Y:S05]  /*d190*/  ENDCOLLECTIVE ;  /* 0x000000000000791b */ /* 0x003fea0003800000 */
.L_x_3643:
[----:B------:R-:W-:Y:S02]  /*d1a0*/  MOV R234, R77 ;  /* 0x0000004d00ea7202 */ /* 0x000fe40000000f00 */
[----:B------:R-:W-:-:S07]  /*d1b0*/  MOV R73, R225 ;  /* 0x000000e100497202 */ /* 0x000fce0000000f00 */
[----:B------:R-:W-:Y:S05]  /*d1c0*/  WARPSYNC.COLLECTIVE R75, `(.L_x_3644) ;  /* 0x000000004b087348 */ /* 0x000fea0003c00000 */
[----:B------:R0:W1:Y:S02]  /*d1d0*/  SHFL.DOWN P0, R225, R234, R236, R237 ;  /* 0x080000eceae17389 */ /* 0x00006400000000ed */
[----:B01----:R-:W-:Y:S05]  /*d1e0*/  ENDCOLLECTIVE ;  /* 0x000000000000791b */ /* 0x003fea0003800000 */
.L_x_3644:
[----:B------:R-:W-:Y:S02]  /*d1f0*/  MOV R234, R76 ;  /* 0x0000004c00ea7202 */ /* 0x000fe40000000f00 */
[----:B------:R-:W-:-:S07]  /*d200*/  MOV R74, R225 ;  /* 0x000000e1004a7202 */ /* 0x000fce0000000f00 */
[----:B------:R-:W-:Y:S05]  /*d210*/  WARPSYNC.COLLECTIVE R75, `(.L_x_3645) ;  /* 0x000000004b087348 */ /* 0x000fea0003c00000 */
[----:B------:R0:W1:Y:S02]  /*d220*/  SHFL.DOWN P0, R225, R234, R236, R237 ;  /* 0x080000eceae17389 */ /* 0x00006400000000ed */
[----:B01----:R-:W-:Y:S05]  /*d230*/  ENDCOLLECTIVE ;  /* 0x000000000000791b */ /* 0x003fea0003800000 */
.L_x_3645:
[----:B------:R-:W-:Y:S05]  /*d240*/  BRA `(.L_x_3646) ;  /* 0xffffffac00007947 */ /* 0x000fea000383ffff */
.L_x_3572:
        /* <DEDUP_REMOVED lines=8> */
.L_x_3648:
[----:B------:R-:W-:Y:S05]  /*d2d0*/  BSYNC B0 ;  /* 0x0000000000007941 */ /* 0x000fea0003800000 */
.L_x_3647:
        /* <DEDUP_REMOVED lines=8> */
.L_x_3649:
[----:B------:R-:W-:Y:S02]  /*d360*/  MOV R234, R77 ;  /* 0x0000004d00ea7202 */ /* 0x000fe40000000f00 */
[----:B------:R-:W-:-:S07]  /*d370*/  MOV R73, R225 ;  /* 0x000000e100497202 */ /* 0x000fce0000000f00 */
[----:B------:R-:W-:Y:S05]  /*d380*/  WARPSYNC.COLLECTIVE R75, `(.L_x_3650) ;  /* 0x000000004b087348 */ /* 0x000fea0003c00000 */
[----:B------:R0:W1:Y:S02]  /*d390*/  SHFL.DOWN P0, R225, R234, R236, R237 ;  /* 0x080000eceae17389 */ /* 0x00006400000000ed */
[----:B01----:R-:W-:Y:S05]  /*d3a0*/  ENDCOLLECTIVE ;  /* 0x000000000000791b */ /* 0x003fea0003800000 */
.L_x_3650:
[----:B------:R-:W-:Y:S02]  /*d3b0*/  MOV R234, R76 ;  /* 0x0000004c00ea7202 */ /* 0x000fe40000000f00 */
[----:B------:R-:W-:-:S07]  /*d3c0*/  MOV R74, R225 ;  /* 0x000000e1004a7202 */ /* 0x000fce0000000f00 */
[----:B------:R-:W-:Y:S05]  /*d3d0*/  WARPSYNC.COLLECTIVE R75, `(.L_x_3651) ;  /* 0x000000004b087348 */ /* 0x000fea0003c00000 */
[----:B------:R0:W1:Y:S02]  /*d3e0*/  SHFL.DOWN P0, R225, R234, R236, R237 ;  /* 0x080000eceae17389 */ /* 0x00006400000000ed */
[----:B01----:R-:W-:Y:S05]  /*d3f0*/  ENDCOLLECTIVE ;  /* 0x000000000000791b */ /* 0x003fea0003800000 */
.L_x_3651:
[----:B------:R-:W-:Y:S05]  /*d400*/  BRA `(.L_x_3652) ;  /* 0xffffffa800e07947 */ /* 0x000fea000383ffff */
.L_x_3575:
        /* <DEDUP_REMOVED lines=8> */
.L_x_3654:
[----:B------:R-:W-:Y:S05]  /*d490*/  BSYNC B0 ;  /* 0x0000000000007941 */ /* 0x000fea0003800000 */
.L_x_3653:
        /* <DEDUP_REMOVED lines=8> */
.L_x_3655:
[----:B------:R-:W-:Y:S02]  /*d520*/  MOV R234, R77 ;  /* 0x0000004d00ea7202 */ /* 0x000fe40000000f00 */
[----:B------:R-:W-:-:S07]  /*d530*/  MOV R73, R225 ;  /* 0x000000e100497202 */ /* 0x000fce0000000f00 */
[----:B------:R-:W-:Y:S05]  /*d540*/  WARPSYNC.COLLECTIVE R75, `(.L_x_3656) ;  /* 0x000000004b087348 */ /* 0x000fea0003c00000 */
[----:B------:R0:W1:Y:S02]  /*d550*/  SHFL.DOWN P0, R225, R234, R236, R237 ;  /* 0x080000eceae17389 */ /* 0x00006400000000ed */
[----:B01----:R-:W-:Y:S05]  /*d560*/  ENDCOLLECTIVE ;  /* 0x000000000000791b */ /* 0x003fea0003800000 */
.L_x_3656:
[----:B------:R-:W-:Y:S02]  /*d570*/  MOV R234, R76 ;  /* 0x0000004c00ea7202 */ /* 0x000fe40000000f00 */
[----:B------:R-:W-:-:S07]  /*d580*/  MOV R74, R225 ;  /* 0x000000e1004a7202 */ /* 0x000fce0000000f00 */
[----:B------:R-:W-:Y:S05]  /*d590*/  WARPSYNC.COLLECTIVE R75, `(.L_x_3657) ;  /* 0x000000004b087348 */ /* 0x000fea0003c00000 */
[----:B------:R0:W1:Y:S02]  /*d5a0*/  SHFL.DOWN P0, R225, R234, R236, R237 ;  /* 0x080000eceae17389 */ /* 0x00006400000000ed */
[----:B01----:R-:W-:Y:S05]  /*d5b0*/  ENDCOLLECTIVE ;  /* 0x000000000000791b */ /* 0x003fea0003800000 */
.L_x_3657:
[----:B------:R-:W-:Y:S05]  /*d5c0*/  BRA `(.L_x_3658) ;  /* 0xffffffa800c07947 */ /* 0x000fea000383ffff */
.L_x_3578:
        /* <DEDUP_REMOVED lines=8> */
.L_x_3660:
[----:B------:R-:W-:Y:S05]  /*d650*/  BSYNC B0 ;  /* 0x0000000000007941 */ /* 0x000fea0003800000 */
.L_x_3659:
        /* <DEDUP_REMOVED lines=8> */
.L_x_3661:
[----:B------:R-:W-:Y:S02]  /*d6e0*/  MOV R234, R77 ;  /* 0x0000004d00ea7202 */ /* 0x000fe40000000f00 */
[----:B------:R-:W-:-:S07]  /*d6f0*/  MOV R73, R225 ;  /* 0x000000e100497202 */ /* 0x000fce0000000f00 */
[----:B------:R-:W-:Y:S05]  /*d700*/  WARPSYNC.COLLECTIVE R75, `(.L_x_3662) ;  /* 0x000000004b087348 */ /* 0x000fea0003c00000 */
[----:B------:R0:W1:Y:S02]  /*d710*/  SHFL.DOWN P0, R225, R234, R236, R237 ;  /* 0x080000eceae17389 */ /* 0x00006400000000ed */
[----:B01----:R-:W-:Y:S05]  /*d720*/  ENDCOLLECTIVE ;  /* 0x000000000000791b */ /* 0x003fea0003800000 */
.L_x_3662:
[----:B------:R-:W-:Y:S02]  /*d730*/  MOV R234, R76 ;  /* 0x0000004c00ea7202 */ /* 0x000fe40000000f00 */
[----:B------:R-:W-:-:S07]  /*d740*/  MOV R74, R225 ;  /* 0x000000e1004a7202 */ /* 0x000fce0000000f00 */
[----:B------:R-:W-:Y:S05]  /*d750*/  WARPSYNC.COLLECTIVE R75, `(.L_x_3663) ;  /* 0x000000004b087348 */ /* 0x000fea0003c00000 */
[----:B------:R0:W1:Y:S02]  /*d760*/  SHFL.DOWN P0, R225, R234, R236, R237 ;  /* 0x080000eceae17389 */ /* 0x00006400000000ed */
[----:B01----:R-:W-:Y:S05]  /*d770*/  ENDCOLLECTIVE ;  /* 0x000000000000791b */ /* 0x003fea0003800000 */
.L_x_3663:
[----:B------:R-:W-:Y:S05]  /*d780*/  BRA `(.L_x_3664) ;  /* 0xffffffa800a07947 */ /* 0x000fea000383ffff */
.L_x_3581:
        /* <DEDUP_REMOVED lines=8> */
.L_x_3666:
[----:B------:R-:W-:Y:S05]  /*d810*/  BSYNC B0 ;  /* 0x0000000000007941 */ /* 0x000fea0003800000 */
.L_x_3665:
        /* <DEDUP_REMOVED lines=8> */
.L_x_3667:
[----:B------:R-:W-:Y:S02]  /*d8a0*/  MOV R234, R77 ;  /* 0x0000004d00ea7202 */ /* 0x000fe40000000f00 */
[----:B------:R-:W-:-:S07]  /*d8b0*/  MOV R73, R225 ;  /* 0x000000e100497202 */ /* 0x000fce0000000f00 */
[----:B------:R-:W-:Y:S05]  /*d8c0*/  WARPSYNC.COLLECTIVE R75, `(.L_x_3668) ;  /* 0x000000004b087348 */ /* 0x000fea0003c00000 */
[----:B------:R0:W1:Y:S02]  /*d8d0*/  SHFL.DOWN P0, R225, R234, R236, R237 ;  /* 0x080000eceae17389 */ /* 0x00006400000000ed */
[----:B01----:R-:W-:Y:S05]  /*d8e0*/  ENDCOLLECTIVE ;  /* 0x000000000000791b */ /* 0x003fea0003800000 */
.L_x_3668:
[----:B------:R-:W-:Y:S02]  /*d8f0*/  MOV R234, R76 ;  /* 0x0000004c00ea7202 */ /* 0x000fe40000000f00 */
[----:B------:R-:W-:-:S07]  /*d900*/  MOV R74, R225 ;  /* 0x000000e1004a7202 */ /* 0x000fce0000000f00 */
[----:B------:R-:W-:Y:S05]  /*d910*/  WARPSYNC.COLLECTIVE R75, `(.L_x_3669) ;  /* 0x000000004b087348 */ /* 0x000fea0003c00000 */
[----:B------:R0:W1:Y:S02]  /*d920*/  SHFL.DOWN P0, R225, R234, R236, R237 ;  /* 0x080000eceae17389 */ /* 0x00006400000000ed */
[----:B01----:R-:W-:Y:S05]  /*d930*/  ENDCOLLECTIVE ;  /* 0x000000000000791b */ /* 0x003fea0003800000 */
.L_x_3669:
[----:B------:R-:W-:Y:S05]  /*d940*/  BRA `(.L_x_3670) ;  /* 0xffffffa800807947 */ /* 0x000fea000383ffff */
.L_x_3584:
        /* <DEDUP_REMOVED lines=8> */
.L_x_3672:
[----:B------:R-:W-:Y:S05]  /*d9d0*/  BSYNC B0 ;  /* 0x0000000000007941 */ /* 0x000fea0003800000 */
.L_x_3671:
        /* <DEDUP_REMOVED lines=10> */
.L_x_3673:
[----:B------:R-:W-:Y:S02]  /*da80*/  MOV R74, R77 ;  /* 0x0000004d004a7202 */ /* 0x000fe40000000f00 */
[----:B------:R-:W-:-:S07]  /*da90*/  MOV R226, R225 ;  /* 0x000000e100e27202 */ /* 0x000fce0000000f00 */
[----:B------:R-:W-:Y:S05]  /*daa0*/  WARPSYNC.COLLECTIVE R75, `(.L_x_3674) ;  /* 0x000000004b087348 */ /* 0x000fea0003c00000 */
[----:B------:R0:W1:Y:S02]  /*dab0*/  SHFL.IDX P2, R225, R74, R73, R72 ;  /* 0x000000494ae17389 */ /* 0x0000640000040048 */
[----:B01----:R-:W-:Y:S05]  /*dac0*/  ENDCOLLECTIVE ;  /* 0x000000000000791b */ /* 0x003fea0003800000 */
.L_x_3674:
[-C--:B------:R-:W-:Y:S01]  /*dad0*/  FMUL.FTZ R227, R83, R226.reuse ;  /* 0x000000e253e37220 */ /* 0x080fe20000410000 */
[-C--:B------:R-:W-:Y:S01]  /*dae0*/  FMUL.FTZ R230, R80, R226.reuse ;  /* 0x000000e250e67220 */ /* 0x080fe20000410000 */
[C---:B------:R-:W-:Y:S02]  /*daf0*/  FMUL.FTZ R232, R82.reuse, R226 ;  /* 0x000000e252e87220 */ /* 0x040fe40000410000 */
[-C--:B------:R-:W-:Y:S01]  /*db00*/  FFMA.FTZ R228, R82, R229.reuse, -R227 ;  /* 0x000000e552e47223 */ /* 0x080fe200000108e3 */
[----:B------:R-:W-:Y:S01]  /*db10*/  FFMA.FTZ R227, R81, R229, R230 ;  /* 0x000000e551e37223 */ /* 0x000fe200000100e6 */
[----:B------:R-:W-:Y:S02]  /*db20*/  MOV R74, R76 ;  /* 0x0000004c004a7202 */ /* 0x000fe40000000f00 */
[----:B------:R-:W-:Y:S01]  /*db30*/  FADD.FTZ R228, R225, R228 ;  /* 0x000000e4e1e47221 */ /* 0x000fe20000010000 */
[----:B------:R-:W-:-:S04]  /*db40*/  FMUL.FTZ R225, R81, R226 ;  /* 0x000000e251e17220 */ /* 0x000fc80000410000 */
[-C--:B------:R-:W-:Y:S01]  /*db50*/  FFMA.FTZ R226, R80, R229.reuse, -R225 ;  /* 0x000000e550e27223 */ /* 0x080fe200000108e1 */
[----:B------:R-:W-:-:S07]  /*db60*/  FFMA.FTZ R229, R83, R229, R232 ;  /* 0x000000e553e57223 */ /* 0x000fce00000100e8 */
[----:B------:R-:W-:Y:S05]  /*db70*/  WARPSYNC.COLLECTIVE R75, `(.L_x_3675) ;  /* 0x000000004b087348 */ /* 0x000fea0003c00000 */
[----:B------:R0:W1:Y:S02]  /*db80*/  SHFL.IDX P2, R225, R74, R73, R72 ;  /* 0x000000494ae17389 */ /* 0x0000640000040048 */
[----:B01----:R-:W-:Y:S05]  /*db90*/  ENDCOLLECTIVE ;  /* 0x000000000000791b */ /* 0x003fea0003800000 */
.L_x_3675:
[----:B------:R-:W-:Y:S02]  /*dba0*/  MOV R74, R80 ;  /* 0x00000050004a7202 */ /* 0x000fe40000000f00 */
[----:B------:R-:W-:-:S05]  /*dbb0*/  MOV R234, R225 ;  /* 0x000000e100ea7202 */ /* 0x000fca0000000f00 */
[----:B------:R-:W-:Y:S01]  /*dbc0*/  FADD.FTZ R229, R234, R229 ;  /* 0x000000e5eae57221 */ /* 0x000fe20000010000 */
[----:B------:R-:W-:-:S07]  /*dbd0*/  MOV R234, R79 ;  /* 0x0000004f00ea7202 */ /* 0x000fce0000000f00 */
[----:B------:R-:W-:Y:S05]  /*dbe0*/  WARPSYNC.COLLECTIVE R75, `(.L_x_3676) ;  /* 0x000000004b087348 */ /* 0x000fea0003c00000 */
[----:B------:R0:W1:Y:S02]  /*dbf0*/  SHFL.DOWN P0, R225, R234, R236, R237 ;  /* 0x080000eceae17389 */ /* 0x00006400000000ed */
[----:B01----:R-:W-:Y:S05]  /*dc00*/  ENDCOLLECTIVE ;  /* 0x000000000000791b */ /* 0x003fea0003800000 */
.L_x_3676:
[----:B------:R-:W-:Y:S02]  /*dc10*/  MOV R234, R78 ;  /* 0x0000004e00ea7202 */ /* 0x000fe40000000f00 */
[----:B------:R-:W-:-:S07]  /*dc20*/  MOV R230, R225 ;  /* 0x000000e100e67202 */ /* 0x000fce0000000f00 */
[----:B------:R-:W-:Y:S05]  /*dc30*/  WARPSYNC.COLLECTIVE R75, `(.L_x_3677) ;  /* 0x000000004b087348 */ /* 0x000fea0003c00000 */
[----:B------:R0:W1:Y:S02]  /*dc40*/  SHFL.DOWN P0, R225, R234, R236, R237 ;  /* 0x080000eceae17389 */ /* 0x00006400000000ed */
[----:B01----:R-:W-:Y:S05]  /*dc50*/  ENDCOLLECTIVE ;  /* 0x000000000000791b */ /* 0x003fea0003800000 */
.L_x_3677:
[----:B------:R-:W-:Y:S02]  /*dc60*/  MOV R234, R77 ;  /* 0x0000004d00ea7202 */ /* 0x000fe40000000f00 */
[----:B------:R-:W-:-:S07]  /*dc70*/  MOV R231, R225 ;  /* 0x000000e100e77202 */ /* 0x000fce0000000f00 */
[----:B------:R-:W-:Y:S05]  /*dc80*/  WARPSYNC.COLLECTIVE R75, `(.L_x_3678) ;  /* 0x000000004b087348 */ /* 0x000fea0003c00000 */
[----:B------:R0:W1:Y:S02]  /*dc90*/  SHFL.DOWN P0, R225, R234, R236, R237 ;  /* 0x080000eceae17389 */ /* 0x00006400000000ed */
[----:B01----:R-:W-:Y:S05]  /*dca0*/  ENDCOLLECTIVE ;  /* 0x000000000000791b */ /* 0x003fea0003800000 */
.L_x_3678:
[----:B------:R-:W-:Y:S02]  /*dcb0*/  MOV R234, R76 ;  /* 0x0000004c00ea7202 */ /* 0x000fe40000000f00 */
[----:B------:R-:W-:-:S07]  /*dcc0*/  MOV R232, R225 ;  /* 0x000000e100e87202 */ /* 0x000fce0000000f00 */
[----:B------:R-:W-:Y:S05]  /*dcd0*/  WARPSYNC.COLLECTIVE R75, `(.L_x_3679) ;  /* 0x000000004b087348 */ /* 0x000fea0003c00000 */
[----:B------:R0:W1:Y:S02]  /*dce0*/  SHFL.DOWN P0, R225, R234, R236, R237 ;  /* 0x080000eceae17389 */ /* 0x00006400000000ed */
[----:B01----:R-:W-:Y:S05]  /*dcf0*/  ENDCOLLECTIVE ;  /* 0x000000000000791b */ /* 0x003fea0003800000 */
.L_x_3679:
[----:B------:R-:W-:-:S07]  /*dd00*/  MOV R233, R225 ;  /* 0x000000e100e97202 */ /* 0x000fce0000000f00 */
[----:B------:R-:W-:Y:S05]  /*dd10*/  WARPSYNC.COLLECTIVE R75, `(.L_x_3680) ;  /* 0x000000004b087348 */ /* 0x000fea0003c00000 */
[----:B------:R0:W1:Y:S02]  /*dd20*/  SHFL.IDX P2, R225, R74, R73, R72 ;  /* 0x000000494ae17389 */ /* 0x0000640000040048 */
[----:B01----:R-:W-:Y:S05]  /*dd30*/  ENDCOLLECTIVE ;  /* 0x000000000000791b */ /* 0x003fea0003800000 */
.L_x_3680:
[----:B------:R-:W-:Y:S02]  /*dd40*/  MOV R74, R81 ;  /* 0x00000051004a7202 */ /* 0x000fe40000000f00 */
[----:B------:R-:W-:-:S07]  /*dd50*/  MOV R235, R225 ;  /* 0x000000e100eb7202 */ /* 0x000fce0000000f00 */
[----:B------:R-:W-:Y:S05]  /*dd60*/  WARPSYNC.COLLECTIVE R75, `(.L_x_3681) ;  /* 0x000000004b087348 */ /* 0x000fea0003c00000 */
[----:B------:R0:W1:Y:S02]  /*dd70*/  SHFL.IDX P2, R225, R74, R73, R72 ;  /* 0x000000494ae17389 */ /* 0x0000640000040048 */
[----:B01----:R-:W-:Y:S05]  /*dd80*/  ENDCOLLECTIVE ;  /* 0x000000000000791b */ /* 0x003fea0003800000 */
.L_x_3681:
[----:B------:R-:W-:Y:S02]  /*dd90*/  MOV R76, R235 ;  /* 0x000000eb004c7202 */ /* 0x000fe40000000f00 */
[----:B------:R-:W-:Y:S02]  /*dda0*/  MOV R74, R82 ;  /* 0x00000052004a7202 */ /* 0x000fe40000000f00 */
[----:B------:R-:W-:-:S07]  /*ddb0*/  MOV R236, R225 ;  /* 0x000000e100ec7202 */ /* 0x000fce0000000f00 */
[----:B------:R-:W-:Y:S05]  /*ddc0*/  WARPSYNC.COLLECTIVE R75, `(.L_x_3682) ;  /* 0x000000004b087348 */ /* 0x000fea0003c00000 */
[----:B------:R0:W1:Y:S02]  /*ddd0*/  SHFL.IDX P2, R225, R74, R73, R72 ;  /* 0x000000494ae17389 */ /* 0x0000640000040048 */
[----:B01----:R-:W-:Y:S05]  /*dde0*/  ENDCOLLECTIVE ;  /* 0x000000000000791b */ /* 0x003fea0003800000 */
.L_x_3682:
[----:B------:R-:W-:Y:S02]  /*ddf0*/  MOV R77, R236 ;  /* 0x000000ec004d7202 */ /* 0x000fe40000000f00 */
[----:B------:R-:W-:Y:S02]  /*de00*/  MOV R74, R83 ;  /* 0x00000053004a7202 */ /* 0x000fe40000000f00 */
[----:B------:R-:W-:-:S07]  /*de10*/  MOV R237, R225 ;  /* 0x000000e100ed7202 */ /* 0x000fce0000000f00 */
[----:B------:R-:W-:Y:S05]  /*de20*/  WARPSYNC.COLLECTIVE R75, `(.L_x_3683) ;  /* 0x000000004b087348 */ /* 0x000fea0003c00000 */
[----:B------:R0:W1:Y:S02]  /*de30*/  SHFL.IDX P2, R225, R74, R73, R72 ;  /* 0x000000494ae17389 */ /* 0x0000640000040048 */
[----:B01----:R-:W-:Y:S05]  /*de40*/  ENDCOLLECTIVE ;  /* 0x000000000000791b */ /* 0x003fea0003800000 */
.L_x_3683:
[----:B------:R-:W-:Y:S01]  /*de50*/  MOV R238, R225 ;  /* 0x000000e100ee7202 */ /* 0x000fe20000000f00 */
[----:B------:R-:W-:Y:S06]  /*de60*/  BRA `(.L_x_3684) ;  /* 0xffffffa400d87947 */ /* 0x000fec000383ffff */
.L_x_3685:
        /* <DEDUP_REMOVED lines=9> */
.L_x_18682:


//--------------------- .text._Z25selective_scan_bwd_kernelI32Selective_Scan_bwd_kernel_traitsILi128ELi16ELb1ELb0ELb1ELb0ELb0EN3c104HalfENS1_7complexIfEEEEv12SSMParamsBwd --------------------------
	.section	.text._Z25selective_scan_bwd_kernelI32Selective_Scan_bwd_kernel_traitsILi128ELi16ELb1ELb0ELb1ELb0ELb0EN3c104HalfENS1_7complexIfEEEEv12SSMParamsBwd,"ax",@progbits
	.align	128
        .global         _Z25selective_scan_bwd_kernelI32Selective_Scan_bwd_kernel_traitsILi128ELi16ELb1ELb0ELb1ELb0ELb0EN3c104HalfENS1_7complexIfEEEEv12SSMParamsBwd
        .type           _Z25selective_scan_bwd_kernelI32Selective_Scan_bwd_kernel_traitsILi128ELi16ELb1ELb0ELb1ELb0ELb0EN3c104HalfENS1_7complexIfEEEEv12SSMParamsBwd,@function
        .size           _Z25selective_scan_bwd_kernelI32Selective_Scan_bwd_kernel_traitsILi128ELi16ELb1ELb0ELb1ELb0ELb0EN3c104HalfENS1_7complexIfEEEEv12SSMParamsBwd,(.L_x_18683 - _Z25selective_scan_bwd_kernelI32Selective_Scan_bwd_kernel_traitsILi128ELi16ELb1ELb0ELb1ELb0ELb0EN3c104HalfENS1_7complexIfEEEEv12SSMParamsBwd)
        .other          _Z25selective_scan_bwd_kernelI32Selective_Scan_bwd_kernel_traitsILi128ELi16ELb1ELb0ELb1ELb0ELb0EN3c104HalfENS1_7complexIfEEEEv12SSMParamsBwd,@"STO_CUDA_ENTRY STV_DEFAULT"
_Z25selective_scan_bwd_kernelI32Selective_Scan_bwd_kernel_traitsILi128ELi16ELb1ELb0ELb1ELb0ELb0EN3c104HalfENS1_7complexIfEEEEv12SSMParamsBwd:
.text._Z25selective_scan_bwd_kernelI32Selective_Scan_bwd_kernel_traitsILi128ELi16ELb1ELb0ELb1ELb0ELb0EN3c104HalfENS1_7complexIfEEEEv12SSMParamsBwd:
[----:B------:R-:W-:Y:S01]  /*0000*/  LDC R1, c[0x0][0x37c] ;  /* 0x0000df00ff017b82 */ /* 0x000fe20000000800 */
[----:B------:R-:W0:Y:S07]  /*0010*/  LDCU.64 UR4, c[0x0][0x458] ;  /* 0x00008b00ff0477ac */ /* 0x000e2e0008000a00 */
[----:B------:R-:W1:Y:S01]  /*0020*/  S2UR UR32, SR_CTAID.Y ;  /* 0x00000000002079c3 */ /* 0x000e620000002600 */
[----:B------:R-:W2:Y:S01]  /*0030*/  LDCU.64 UR6, c[0x0][0x470] ;  /* 0x00008e00ff0677ac */ /* 0x000ea20008000a00 */
[----:B------:R-:W3:Y:S01]  /*0040*/  LDCU.64 UR22, c[0x0][0x358] ;  /* 0x00006b00ff1677ac */ /* 0x000ee20008000a00 */
[----:B------:R-:W4:Y:S01]  /*0050*/  LDCU UR29, c[0x0][0x398] ;  /* 0x00007300ff1d77ac */ /* 0x000f220008000800 */
[----:B------:R-:W5:Y:S01]  /*0060*/  LDCU.128 UR16, c[0x0][0x3f0] ;  /* 0x00007e00ff1077ac */ /* 0x000f620008000c00 */
        /* <DEDUP_REMOVED lines=17> */
[----:B------:R-:W-:-:S04]  /*0180*/  MOV R5, UR7 ;  /* 0x0000000700057c02 */ /* 0x000fc80008000f00 */
[----:B---3--:R3:W3:Y:S04]  /*0190*/  @P0 LDG.E R3, desc[UR22][R2.64] ;  /* 0x0000001602030981 */ /* 0x0086e8000c1e1900 */
[----:B------:R-:W3:Y:S01]  /*01a0*/  @P1 LDG.E R4, desc[UR22][R4.64] ;  /* 0x0000001604041981 */ /* 0x000ee2000c1e1900 */
[----:B----4-:R-:W-:Y:S01]  /*01b0*/  MOV R0, UR29 ;  /* 0x0000001d00007c02 */ /* 0x010fe20008000f00 */
[----:B------:R-:W5:Y:S01]  /*01c0*/  S2UR UR6, SR_CTAID.X ;  /* 0x00000000000679c3 */ /* 0x000f620000002500 */
[----:B------:R-:W-:Y:S02]  /*01d0*/  CS2R R112, SRZ ;  /* 0x0000000000707805 */ /* 0x000fe4000001ff00 */
[----:B------:R-:W-:-:S04]  /*01e0*/  IABS R0, R0 ;  /* 0x0000000000007213 */ /* 0x000fc80000000000 */
[----:B------:R-:W-:-:S13]  /*01f0*/  R2UR UR30, R0 ;  /* 0x00000000001e72ca */ /* 0x000fda00000e0000 */
[----:B------:R-:W4:Y:S01]  /*0200*/  I2F.RP R0, UR30 ;  /* 0x0000001e00007d06 */ /* 0x000f220008209400 */
[----:B-----5:R-:W-:Y:S02]  /*0210*/  UIMAD.WIDE.U32 UR4, UR6, UR16, URZ ;  /* 0x00000010060472a5 */ /* 0x020fe4000f8e00ff */
[----:B0-----:R-:W-:Y:S02]  /*0220*/  UIMAD.WIDE.U32 UR8, UR6, UR36, URZ ;  /* 0x00000024060872a5 */ /* 0x001fe4000f8e00ff */
[----:B------:R-:W-:Y:S02]  /*0230*/  UIMAD UR13, UR6, UR17, UR5 ;  /* 0x00000011060d72a4 */ /* 0x000fe4000f8e0205 */
[----:B------:R-:W-:Y:S01]  /*0240*/  UIMAD UR9, UR6, UR37, UR9 ;  /* 0x00000025060972a4 */ /* 0x000fe2000f8e0209 */
[----:B------:R-:W-:Y:S01]  /*0250*/  UMOV UR12, UR4 ;  /* 0x00000004000c7c82 */ /* 0x000fe20008000000 */
[----:B------:R-:W0:Y:S01]  /*0260*/  LDCU.64 UR16, c[0x0][0x3d0] ;  /* 0x00007a00ff1077ac */ /* 0x000e220008000a00 */
[----:B----4-:R-:W3:Y:S01]  /*0270*/  MUFU.RCP R0, R0 ;  /* 0x0000000000007308 */ /* 0x010ee20000001000 */
[----:B------:R-:W-:-:S02]  /*0280*/  UIMAD.WIDE.U32 UR14, UR32, UR38, UR8 ;  /* 0x00000026200e72a5 */ /* 0x000fc4000f8e0008 */
[----:B------:R-:W-:-:S05]  /*0290*/  UIMAD.WIDE.U32 UR12, UR32, UR18, UR12 ;  /* 0x00000012200c72a5 */ /* 0x000fca000f8e000c */
[----:B------:R-:W4:Y:S01]  /*02a0*/  LDCU.128 UR8, c[0x0][0x460] ;  /* 0x00008c00ff0877ac */ /* 0x000f220008000c00 */
[----:B------:R-:W-:Y:S02]  /*02b0*/  UIMAD UR26, UR32, UR39, UR15 ;  /* 0x00000027201a72a4 */ /* 0x000fe4000f8e020f */
[----:B--2---:R-:W-:Y:S02]  /*02c0*/  ULEA UR15, UR25, 0xfffff800, 0xb ;  /* 0xfffff800190f7891 */ /* 0x004fe4000f8e58ff */
[----:B------:R-:W-:Y:S02]  /*02d0*/  UIMAD UR27, UR32, UR19, UR13 ;  /* 0x00000013201b72a4 */ /* 0x000fe4000f8e020d */
[----:B------:R-:W-:Y:S01]  /*02e0*/  UIADD3 UR13, UP0, UPT, UR15, UR12, URZ ;  /* 0x0000000c0f0d7290 */ /* 0x000fe2000ff1e0ff */
[----:B---3--:R-:W-:Y:S01]  /*02f0*/  IADD3 R2, PT, PT, R0, 0xffffffe, RZ ;  /* 0x0ffffffe00027810 */ /* 0x008fe20007ffe0ff */
[----:B------:R-:W-:Y:S01]  /*0300*/  USHF.R.S32.HI UR24, URZ, 0x1f, UR15 ;  /* 0x0000001fff187899 */ /* 0x000fe2000801140f */
[----:B------:R-:W-:Y:S01]  /*0310*/  IABS R0, UR32 ;  /* 0x0000002000007c13 */ /* 0x000fe20008000000 */
[----:B------:R-:W-:Y:S01]  /*0320*/  UIADD3 UR7, UP2, UPT, UR15, UR14, URZ ;  /* 0x0000000e0f077290 */ /* 0x000fe2000ff5e0ff */
[----:B------:R-:W2:Y:S02]  /*0330*/  LDCU.64 UR18, c[0x0][0x4d8] ;  /* 0x00009b00ff1277ac */ /* 0x000ea40008000a00 */
[----:B------:R-:W3:Y:S01]  /*0340*/  F2I.FTZ.U32.TRUNC.NTZ R2, R2 ;  /* 0x0000000200027305 */ /* 0x000ee2000021f000 */
[----:B------:R-:W-:Y:S01]  /*0350*/  R2UR UR28, R0 ;  /* 0x00000000001c72ca */ /* 0x000fe200000e0000 */
[----:B----4-:R-:W-:-:S02]  /*0360*/  ULEA UR14, UP3, UR7, UR10, 0x1 ;  /* 0x0000000a070e7291 */ /* 0x010fc4000f8608ff */
[----:B------:R-:W-:Y:S01]  /*0370*/  UIADD3.X UR10, UPT, UPT, UR24, UR27, URZ, UP0, !UPT ;  /* 0x0000001b180a7290 */ /* 0x000fe200087fe4ff */
[----:B---3--:R-:W-:-:S13]  /*0380*/  R2UR UR5, R2 ;  /* 0x00000000020572ca */ /* 0x008fda00000e0000 */
[----:B------:R-:W-:-:S07]  /*0390*/  UIADD3 UR4, UPT, UPT, URZ, -UR5, URZ ;  /* 0x80000005ff047290 */ /* 0x000fce000fffe0ff */
[----:B------:R-:W-:Y:S01]  /*03a0*/  UMOV UR12, UR4 ;  /* 0x00000004000c7c82 */ /* 0x000fe20008000000 */
[----:B------:R-:W-:Y:S01]  /*03b0*/  UMOV UR4, URZ ;  /* 0x000000ff00047c82 */ /* 0x000fe20008000000 */
[----:B------:R-:W-:-:S04]  /*03c0*/  UIMAD UR12, UR12, UR30, URZ ;  /* 0x0000001e0c0c72a4 */ /* 0x000fc8000f8e02ff */
[----:B------:R-:W-:Y:S02]  /*03d0*/  UIMAD.WIDE.U32 UR4, UR5, UR12, UR4 ;  /* 0x0000000c050472a5 */ /* 0x000fe4000f8e0004 */
[----:B------:R-:W-:Y:S02]  /*03e0*/  ULEA UR12, UP1, UR13, UR8, 0x1 ;  /* 0x000000080d0c7291 */ /* 0x000fe4000f8208ff */
[----:B------:R-:W-:Y:S02]  /*03f0*/  UIMAD.WIDE.U32 UR4, UR5, UR28, URZ ;  /* 0x0000001c050472a5 */ /* 0x000fe4000f8e00ff */
[----:B------:R-:W-:Y:S02]  /*0400*/  UIADD3.X UR8, UPT, UPT, UR24, UR26, URZ, UP2, !UPT ;  /* 0x0000001a18087290 */ /* 0x000fe400097fe4ff */
[----:B------:R-:W-:Y:S02]  /*0410*/  ULEA.HI.X UR13, UR13, UR9, UR10, 0x1, UP1 ;  /* 0x000000090d0d7291 */ /* 0x000fe400088f0c0a */
[----:B------:R-:W-:Y:S01]  /*0420*/  ULEA.HI.X UR8, UR7, UR11, UR8, 0x1, UP3 ;  /* 0x0000000b07087291 */ /* 0x000fe200098f0c08 */
[----:B------:R-:W3:Y:S02]  /*0430*/  LDCU.64 UR26, c[0x0][0x4a0] ;  /* 0x00009400ff1a77ac */ /* 0x000ee40008000a00 */
[----:B------:R-:W-:Y:S01]  /*0440*/  UMOV UR7, UR5 ;  /* 0x0000000500077c82 */ /* 0x000fe20008000000 */
[----:B-1----:R-:W-:-:S02]  /*0450*/  UIMAD.WIDE.U32 UR4, UR6, UR20, URZ ;  /* 0x00000014060472a5 */ /* 0x002fc4000f8e00ff */
[----:B------:R-:W-:Y:S02]  /*0460*/  UIADD3 UR9, UPT, UPT, -UR7, URZ, URZ ;  /* 0x000000ff07097290 */ /* 0x000fe4000fffe1ff */
[----:B------:R-:W-:Y:S02]  /*0470*/  UIMAD UR5, UR6, UR21, UR5 ;  /* 0x00000015060572a4 */ /* 0x000fe4000f8e0205 */
[----:B------:R-:W-:Y:S02]  /*0480*/  UIMAD UR9, UR30, UR9, UR28 ;  /* 0x000000091e0972a4 */ /* 0x000fe4000f8e021c */
[----:B--2---:R-:W-:Y:S02]  /*0490*/  USHF.R.U64 UR20, UR18, 0x1, UR19 ;  /* 0x0000000112147899 */ /* 0x004fe40008001213 */
[----:B------:R-:W-:Y:S02]  /*04a0*/  UISETP.GT.U32.AND UP2, UPT, UR30, UR9, UPT ;  /* 0x000000091e00728c */ /* 0x000fe4000bf44070 */
[----:B------:R-:W-:-:S02]  /*04b0*/  USHF.R.U32.HI UR21, URZ, 0x1, UR19 ;  /* 0x00000001ff157899 */ /* 0x000fc40008011613 */
[----:B0-----:R-:W-:Y:S01]  /*04c0*/  UIMAD.WIDE.U32 UR10, UR6, UR16, URZ ;  /* 0x00000010060a72a5 */ /* 0x001fe2000f8e00ff */
[----:B------:R-:W0:Y:S01]  /*04d0*/  LDCU.64 UR18, c[0x0][0x528] ;  /* 0x0000a500ff1277ac */ /* 0x000e220008000a00 */
[----:B---3--:R-:W-:-:S05]  /*04e0*/  UIMAD.WIDE.U32 UR4, UR32, UR26, UR4 ;  /* 0x0000001a200472a5 */ /* 0x008fca000f8e0004 */
[----:B------:R-:W-:Y:S02]  /*04f0*/  @!UP2 UIADD3 UR9, UPT, UPT, UR9, -UR30, URZ ;  /* 0x8000001e0909a290 */ /* 0x000fe4000fffe0ff */
[----:B------:R-:W-:Y:S02]  /*0500*/  @!UP2 UIADD3 UR7, UPT, UPT, UR7, 0x1, URZ ;  /* 0x000000010707a890 */ /* 0x000fe4000fffe0ff */
[----:B------:R-:W-:Y:S02]  /*0510*/  UISETP.GE.U32.AND UP0, UPT, UR9, UR30, UPT ;  /* 0x0000001e0900728c */ /* 0x000fe4000bf06070 */
[----:B------:R-:W-:Y:S02]  /*0520*/  ULOP3.LUT UR9, UR32, UR29, URZ, 0x3c, !UPT ;  /* 0x0000001d20097292 */ /* 0x000fe4000f8e3cff */
[----:B------:R-:W-:Y:S02]  /*0530*/  UIMAD UR11, UR6, UR17, UR11 ;  /* 0x00000011060b72a4 */ /* 0x000fe4000f8e020b */
[----:B------:R-:W-:-:S02]  /*0540*/  UISETP.GE.AND UP2, UPT, UR9, URZ, UPT ;  /* 0x000000ff0900728c */ /* 0x000fc4000bf46270 */
[----:B------:R-:W-:Y:S02]  /*0550*/  UISETP.NE.AND UP1, UPT, UR29, URZ, UPT ;  /* 0x000000ff1d00728c */ /* 0x000fe4000bf25270 */
[----:B------:R-:W-:Y:S01]  /*0560*/  UIMAD UR5, UR32, UR27, UR5 ;  /* 0x0000001b200572a4 */ /* 0x000fe2000f8e0205 */
[----:B------:R-:W1:Y:S01]  /*0570*/  LDCU.64 UR16, c[0x0][0x3e8] ;  /* 0x00007d00ff1077ac */ /* 0x000e620008000a00 */
[----:B------:R-:W2:Y:S01]  /*0580*/  LDCU.64 UR26, c[0x0][0x4e0] ;  /* 0x00009c00ff1a77ac */ /* 0x000ea20008000a00 */
[----:B------:R-:W-:Y:S02]  /*0590*/  @UP0 UIADD3 UR7, UPT, UPT, UR7, 0x1, URZ ;  /* 0x0000000107070890 */ /* 0x000fe4000fffe0ff */
[----:B------:R-:W-:Y:S02]  /*05a0*/  UISETP.NE.U32.AND UP0, UPT, UR34, URZ, UPT ;  /* 0x000000ff2200728c */ /* 0x000fe4000bf05070 */
[----:B------:R-:W-:Y:S02]  /*05b0*/  UIADD3 UR15, UP3, UPT, UR15, UR4, URZ ;  /* 0x000000040f0f7290 */ /* 0x000fe4000ff7e0ff */
[----:B------:R-:W-:-:S02]  /*05c0*/  UISETP.NE.AND.EX UP0, UPT, UR35, URZ, UPT, UP0 ;  /* 0x000000ff2300728c */ /* 0x000fc4000bf05300 */
[----:B------:R-:W-:Y:S02]  /*05d0*/  UIADD3.X UR24, UPT, UPT, UR24, UR5, URZ, UP3, !UPT ;  /* 0x0000000518187290 */ /* 0x000fe40009ffe4ff */
[----:B------:R-:W-:Y:S02]  /*05e0*/  @!UP2 UIADD3 UR7, UPT, UPT, -UR7, URZ, URZ ;  /* 0x000000ff0707a290 */ /* 0x000fe4000fffe1ff */
[----:B------:R-:W-:Y:S02]  /*05f0*/  @!UP1 ULOP3.LUT UR7, URZ, UR29, URZ, 0x33, !UPT ;  /* 0x0000001dff079292 */ /* 0x000fe4000f8e33ff */
[----:B0-----:R-:W-:Y:S02]  /*0600*/  ULEA UR18, UP2, UR15, UR18, 0x1 ;  /* 0x000000120f127291 */ /* 0x001fe4000f8408ff */
[----:B------:R-:W-:Y:S02]  /*0610*/  USHF.R.S32.HI UR4, URZ, 0x1f, UR7 ;  /* 0x0000001fff047899 */ /* 0x000fe40008011407 */
[----:B------:R-:W-:-:S02]  /*0620*/  ULEA.HI.X UR15, UR15, UR19, UR24, 0x1, UP2 ;  /* 0x000000130f0f7291 */ /* 0x000fc400090f0c18 */
[----:B-1----:R-:W-:Y:S02]  /*0630*/  UIMAD.WIDE.U32 UR10, UR7, UR16, UR10 ;  /* 0x00000010070a72a5 */ /* 0x002fe4000f8e000a */
[----:B------:R-:W-:Y:S01]  /*0640*/  UIMAD UR5, UR4, UR16, URZ ;  /* 0x00000010040572a4 */ /* 0x000fe2000f8e02ff */
[----:B------:R-:W0:Y:S01]  /*0650*/  @UP0 LDCU UR24, c[0x0][0x384] ;  /* 0x00007080ff1807ac */ /* 0x000e220008000800 */
[----:B--2---:R-:W-:Y:S02]  /*0660*/  UIMAD UR16, UR4, UR26, URZ ;  /* 0x0000001a041072a4 */ /* 0x004fe4000f8e02ff */
[----:B------:R-:W-:Y:S02]  /*0670*/  UIMAD UR9, UR7, UR17, UR5 ;  /* 0x00000011070972a4 */ /* 0x000fe4000f8e0205 */
[----:B------:R-:W-:Y:S02]  /*0680*/  UIMAD.WIDE.U32 UR4, UR7, UR26, URZ ;  /* 0x0000001a070472a5 */ /* 0x000fe4000f8e00ff */
[----:B------:R-:W-:Y:S01]  /*0690*/  UIMAD UR17, UR7, UR27, UR16 ;  /* 0x0000001b071172a4 */ /* 0x000fe2000f8e0210 */
[----:B------:R-:W1:Y:S01]  /*06a0*/  LDCU.64 UR26, c[0x0][0x540] ;  /* 0x0000a800ff1a77ac */ /* 0x000e620008000a00 */
[----:B------:R-:W2:Y:S01]  /*06b0*/  @UP0 LDCU UR28, c[0x0][0x38c] ;  /* 0x00007180ff1c07ac */ /* 0x000ea20008000800 */
[----:B------:R-:W3:Y:S01]  /*06c0*/  LDCU.64 UR30, c[0x0][0x450] ;  /* 0x00008a00ff1e77ac */ /* 0x000ee20008000a00 */
[----:B------:R-:W-:Y:S01]  /*06d0*/  ULEA UR7, UR25, 0xfffff000, 0xc ;  /* 0xfffff00019077891 */ /* 0x000fe2000f8e60ff */
[----:B------:R-:W4:Y:S03]  /*06e0*/  @UP0 LDCU.64 UR34, c[0x0][0x480] ;  /* 0x00009000ff2207ac */ /* 0x000f260008000a00 */
[----:B------:R-:W-:-:S02]  /*06f0*/  UIADD3 UR16, UP1, UPT, UR7, UR10, URZ ;  /* 0x0000000a07107290 */ /* 0x000fc4000ff3e0ff */
[----:B------:R-:W-:Y:S02]  /*0700*/  UIADD3 UR9, UPT, UPT, UR11, UR9, URZ ;  /* 0x000000090b097290 */ /* 0x000fe4000fffe0ff */
[----:B------:R-:W-:Y:S02]  /*0710*/  UIADD3 UR5, UPT, UPT, UR5, UR17, URZ ;  /* 0x0000001105057290 */ /* 0x000fe4000fffe0ff */
[----:B------:R-:W-:Y:S02]  /*0720*/  ULEA.HI.X.SX32 UR7, UR7, UR9, 0x1, UP1 ;  /* 0x0000000907077291 */ /* 0x000fe400088f0eff */
[----:B------:R-:W-:Y:S02]  /*0730*/  UIMAD UR21, UR21, UR6, URZ ;  /* 0x00000006151572a4 */ /* 0x000fe4000f8e02ff */
[----:B0-----:R-:W-:Y:S02]  /*0740*/  @UP0 UIMAD UR9, UR6, UR24, UR32 ;  /* 0x00000018060902a4 */ /* 0x001fe4000f8e0220 */
[----:B------:R-:W-:-:S02]  /*0750*/  UIMAD.WIDE.U32 UR10, UR6, UR20, UR4 ;  /* 0x00000014060a72a5 */ /* 0x000fc4000f8e0004 */
[----:B------:R-:W-:Y:S02]  /*0760*/  @UP0 UIMAD UR4, UR9, UR25, URZ ;  /* 0x00000019090402a4 */ /* 0x000fe4000f8e02ff */
[----:B------:R-:W-:Y:S02]  /*0770*/  UIADD3 UR5, UPT, UPT, UR11, UR21, URZ ;  /* 0x000000150b057290 */ /* 0x000fe4000fffe0ff */
[----:B-1----:R-:W-:Y:S02]  /*0780*/  ULEA UR9, UP1, UR10, UR26, 0x3 ;  /* 0x0000001a0a097291 */ /* 0x002fe4000f8218ff */
[----:B--2---:R-:W-:Y:S02]  /*0790*/  @UP0 UIMAD UR11, UR4, UR28, URZ ;  /* 0x0000001c040b02a4 */ /* 0x004fe4000f8e02ff */
[----:B---3--:R-:W-:Y:S02]  /*07a0*/  ULEA UR19, UP2, UR16, UR30, 0x1 ;  /* 0x0000001e10137291 */ /* 0x008fe4000f8408ff */
[----:B------:R-:W-:Y:S01]  /*07b0*/  ULEA.HI.X UR10, UR10, UR27, UR5, 0x3, UP1 ;  /* 0x0000001b0a0a7291 */ /* 0x000fe200088f1c05 */
[----:B------:R-:W-:-:S02]  /*07c0*/  UMOV UR4, URZ ;  /* 0x000000ff00047c82 */ /* 0x000fc40008000000 */
[----:B------:R-:W-:Y:S01]  /*07d0*/  UMOV UR5, URZ ;  /* 0x000000ff00057c82 */ /* 0x000fe20008000000 */
[----:B----4-:R-:W-:Y:S02]  /*07e0*/  @UP0 UIMAD.WIDE UR4, UR11, 0x10, UR34 ;  /* 0x000000100b0408a5 */ /* 0x010fe4000f8e0222 */
[----:B------:R-:W-:Y:S02]  /*07f0*/  ULEA.HI.X UR16, UR16, UR31, UR7, 0x1, UP2 ;  /* 0x0000001f10107291 */ /* 0x000fe400090f0c07 */
[----:B------:R-:W-:Y:S01]  /*0800*/  UISETP.GE.AND UP0, UPT, UR25, 0x1, UPT ;  /* 0x000000011900788c */ /* 0x000fe2000bf06270 */
[----:B------:R-:W-:Y:S01]  /*0810*/  UMOV UR7, URZ ;  /* 0x000000ff00077c82 */ /* 0x000fe20008000000 */
[----:B------:R-:W-:Y:S01]  /*0820*/  UMOV UR6, URZ ;  /* 0x000000ff00067c82 */ /* 0x000fe20008000000 */
[----:B------:R-:W-:Y:S02]  /*0830*/  @P0 R2UR UR7, R3 ;  /* 0x00000000030702ca */ /* 0x000fe400000e0000 */
[----:B------:R-:W-:-:S04]  /*0840*/  @P1 R2UR UR6, R4 ;  /* 0x00000000040612ca */ /* 0x000fc800000e0000 */
[----:B------:R-:W-:Y:S11]  /*0850*/  BRA.U !UP0, `(.L_x_3686) ;  /* 0x00000099080c7547 */ /* 0x000ff6000b800000 */
[----:B------:R-:W0:Y:S01]  /*0860*/  S2R R3, SR_CgaCtaId ;  /* 0x0000000000037919 */ /* 0x000e220000008800 */
[----:B------:R-:W-:Y:S02]  /*0870*/  MOV R0, 0x400 ;  /* 0x0000040000007802 */ /* 0x000fe40000000f00 */
[----:B------:R-:W-:Y:S01]  /*0880*/  CS2R R112, SRZ ;  /* 0x0000000000707805 */ /* 0x000fe2000001ff00 */
[----:B------:R-:W1:Y:S01]  /*0890*/  LDCU UR11, c[0x0][0x394] ;  /* 0x00007280ff0b77ac */ /* 0x000e620008000800 */
[----:B------:R-:W2:Y:S01]  /*08a0*/  S2R R111, SR_TID.X ;  /* 0x00000000006f7919 */ /* 0x000ea20000002100 */
[----:B------:R-:W-:Y:S01]  /*08b0*/  UMOV UR17, UR8 ;  /* 0x0000000800117c82 */ /* 0x000fe20008000000 */
[----:B0-----:R-:W-:-:S04]  /*08c0*/  LEA R0, R3, R0, 0x18 ;  /* 0x0000000003007211 */ /* 0x001fc800078ec0ff */
[----:B------:R-:W-:Y:S02]  /*08d0*/  IADD3 R0, PT, PT, R0, 0x6370, RZ ;  /* 0x0000637000007810 */ /* 0x000fe40007ffe0ff */
[C---:B--2---:R-:W-:Y:S02]  /*08e0*/  LEA.HI R108, R111.reuse, R111, RZ, 0x1e ;  /* 0x0000006f6f6c7211 */ /* 0x044fe400078ff0ff */
[C---:B------:R-:W-:Y:S01]  /*08f0*/  LOP3.LUT R110, R111.reuse, 0x1f, RZ, 0xc0, !PT ;  /* 0x0000001f6f6e7812 */ /* 0x040fe200078ec0ff */
[C---:B------:R-:W-:Y:S01]  /*0900*/  IMAD R105, R111.reuse, 0x50, R0 ;  /* 0x000000506f697824 */ /* 0x040fe200078e0200 */
[----:B------:R-:W-:Y:S02]  /*0910*/  IADD3 R109, PT, PT, R111, 0x200, RZ ;  /* 0x000002006f6d7810 */ /* 0x000fe40007ffe0ff */
[----:B-1----:R-:W-:-:S07]  /*0920*/  LEA R108, R108, R0, 0x4 ;  /* 0x000000006c6c7211 */ /* 0x002fce00078e20ff */
.L_x_3787:
[----:B0-----:R-:W0:Y:S01]  /*0930*/  S2R R104, SR_TID.X ;  /* 0x0000000000687919 */ /* 0x001e220000002100 */
[----:B------:R-:W-:Y:S02]  /*0940*/  MOV R2, UR12 ;  /* 0x0000000c00027c02 */ /* 0x000fe40008000f00 */
[----:B------:R-:W-:Y:S01]  /*0950*/  MOV R3, UR13 ;  /* 0x0000000d00037c02 */ /* 0x000fe20008000f00 */
[----:B------:R-:W-:Y:S01]  /*0960*/  BAR.SYNC.DEFER_BLOCKING 0x0 ;  /* 0x0000000000007b1d */ /* 0x000fe20000010000 */
[----:B0-----:R-:W-:-:S04]  /*0970*/  SHF.L.U32 R0, R104, 0x1, RZ ;  /* 0x0000000168007819 */ /* 0x001fc800000006ff */
[----:B------:R-:W-:-:S04]  /*0980*/  LOP3.LUT R0, R0, 0x7c0, RZ, 0xc0, !PT ;  /* 0x000007c000007812 */ /* 0x000fc800078ec0ff */
[----:B------:R-:W-:-:S05]  /*0990*/  LOP3.LUT R5, R0, 0x1f, R111, 0xf8, !PT ;  /* 0x0000001f00057812 */ /* 0x000fca00078ef86f */
        /* <DEDUP_REMOVED lines=20> */
[----:B----4-:R-:W4:Y:S04]  /*0ae0*/  LDG.E.128 R28, desc[UR22][R12.64] ;  /* 0x000000160c1c7981 */ /* 0x010f28000c1e1d00 */
        /* <DEDUP_REMOVED lines=14> */
[----:B------:R-:W-:-:S02]  /*0bd0*/  HADD2.F32 R99, -RZ, R20.H1_H1 ;  /* 0x30000014ff637230 */ /* 0x000fc40000004100 */
[----:B------:R-:W-:Y:S02]  /*0be0*/  HFMA2 R84, -RZ, RZ, 0, 0 ;  /* 0x00000000ff547431 */ /* 0x000fe400000001ff */
        /* <DEDUP_REMOVED lines=8> */
[--C-:B---3--:R-:W-:Y:S01]  /*0c70*/  HADD2.F32 R86, -RZ, R27.reuse.H0_H0 ;  /* 0x2000001bff567230 */ /* 0x108fe20000004100 */
[----:B------:R-:W-:Y:S01]  /*0c80*/  CS2R R54, SRZ ;  /* 0x0000000000367805 */ /* 0x000fe2000001ff00 */
[----:B------:R-:W-:Y:S01]  /*0c90*/  HADD2.F32 R85, -RZ, R27.H1_H1 ;  /* 0x3000001bff557230 */ /* 0x000fe20000004100 */
[----:B------:R-:W-:Y:S01]  /*0ca0*/  CS2R R52, SRZ ;  /* 0x0000000000347805 */ /* 0x000fe2000001ff00 */
[----:B------:R-:W-:Y:S01]  /*0cb0*/  HADD2.F32 R94, -RZ, R23.H0_H0 ;  /* 0x20000017ff5e7230 */ /* 0x000fe20000004100 */
[----:B------:R-:W-:Y:S01]  /*0cc0*/  CS2R R50, SRZ ;  /* 0x0000000000327805 */ /* 0x000fe2000001ff00 */
[--C-:B------:R-:W-:Y:S01]  /*0cd0*/  HADD2.F32 R88, -RZ, R26.reuse.H0_H0 ;  /* 0x2000001aff587230 */ /* 0x100fe20000004100 */
[----:B------:R-:W-:Y:S01]  /*0ce0*/  MOV R49, RZ ;  /* 0x000000ff00317202 */ /* 0x000fe20000000f00 */
[----:B------:R-:W-:-:S02]  /*0cf0*/  HADD2.F32 R87, -RZ, R26.H1_H1 ;  /* 0x3000001aff577230 */ /* 0x000fc40000004100 */
[----:B------:R-:W-:Y:S02]  /*0d00*/  HADD2.F32 R93, -RZ, R23.H1_H1 ;  /* 0x30000017ff5d7230 */ /* 0x000fe40000004100 */
[--C-:B------:R-:W-:Y:S02]  /*0d10*/  HADD2.F32 R90, -RZ, R25.reuse.H0_H0 ;  /* 0x20000019ff5a7230 */ /* 0x100fe40000004100 */
[----:B------:R-:W-:Y:S02]  /*0d20*/  HADD2.F32 R89, -RZ, R25.H1_H1 ;  /* 0x30000019ff597230 */ /* 0x000fe40000004100 */
        /* <DEDUP_REMOVED lines=57> */
[----:B------:R-:W-:Y:S01]  /*10c0*/  UISETP.NE.AND UP0, UPT, UR11, 0x1, UPT ;  /* 0x000000010b00788c */ /* 0x000fe2000bf05270 */
[--C-:B------:R-:W-:Y:S02]  /*10d0*/  HADD2.F32 R17, -RZ, R8.reuse.H0_H0 ;  /* 0x20000008ff117230 */ /* 0x100fe40000004100 */
[----:B------:R-:W-:Y:S01]  /*10e0*/  FADD.FTZ R32, R28, R28 ;  /* 0x0000001c1c207221 */ /* 0x000fe20000010000 */
[----:B------:R-:W-:Y:S02]  /*10f0*/  HADD2.F32 R16, -RZ, R8.H1_H1 ;  /* 0x30000008ff107230 */ /* 0x000fe40000004100 */
[----:B------:R-:W-:Y:S01]  /*1100*/  FADD.FTZ R28, R12, R12 ;  /* 0x0000000c0c1c7221 */ /* 0x000fe20000010000 */
[----:B------:R-:W-:Y:S01]  /*1110*/  HADD2.F32 R13, -RZ, R10.H0_H0 ;  /* 0x2000000aff0d7230 */ /* 0x000fe20000004100 */
[----:B------:R-:W-:Y:S01]  /*1120*/  PLOP3.LUT P1, PT, PT, PT, UP0, 0x80, 0x8 ;  /* 0x000000000008781c */ /* 0x000fe20003f2f008 */
[--C-:B------:R-:W-:Y:S02]  /*1130*/  HADD2.F32 R15, -RZ, R9.reuse.H0_H0 ;  /* 0x20000009ff0f7230 */ /* 0x100fe40000004100 */
[----:B------:R-:W-:Y:S01]  /*1140*/  FADD.FTZ R31, R3, R3 ;  /* 0x00000003031f7221 */ /* 0x000fe20000010000 */
[----:B------:R-:W-:-:S02]  /*1150*/  HADD2.F32 R14, -RZ, R9.H1_H1 ;  /* 0x30000009ff0e7230 */ /* 0x000fc40000004100 */
[----:B------:R-:W-:Y:S01]  /*1160*/  FADD.FTZ R30, R2, R2 ;  /* 0x00000002021e7221 */ /* 0x000fe20000010000 */
[----:B------:R-:W-:Y:S02]  /*1170*/  HADD2.F32 R10, -RZ, R10.H1_H1 ;  /* 0x3000000aff0a7230 */ /* 0x000fe40000004100 */
[----:B------:R-:W-:Y:S01]  /*1180*/  FADD.FTZ R0, R0, R0 ;  /* 0x0000000000007221 */ /* 0x000fe20000010000 */
[----:B------:R-:W-:Y:S02]  /*1190*/  HADD2.F32 R8, -RZ, R11.H0_H0 ;  /* 0x2000000bff087230 */ /* 0x000fe40000004100 */
[----:B------:R-:W-:Y:S01]  /*11a0*/  FADD.FTZ R29, R29, R29 ;  /* 0x0000001d1d1d7221 */ /* 0x000fe20000010000 */
[----:B------:R-:W-:Y:S02]  /*11b0*/  HADD2.F32 R60, -RZ, R4.H0_H0 ;  /* 0x20000004ff3c7230 */ /* 0x000fe40000004100 */
[----:B------:R-:W-:Y:S01]  /*11c0*/  FADD.FTZ R12, R10, UR6 ;  /* 0x000000060a0c7e21 */ /* 0x000fe20008010000 */
[----:B------:R-:W-:-:S02]  /*11d0*/  HADD2.F32 R61, -RZ, R5.H0_H0 ;  /* 0x20000005ff3d7230 */ /* 0x000fc40000004100 */
[----:B------:R-:W-:Y:S01]  /*11e0*/  FADD.FTZ R27, R27, R27 ;  /* 0x0000001b1b1b7221 */ /* 0x000fe20000010000 */
[----:B------:R-:W-:Y:S02]  /*11f0*/  HADD2.F32 R9, -RZ, R11.H1_H1 ;  /* 0x3000000bff097230 */ /* 0x000fe40000004100 */
[----:B------:R-:W-:Y:S01]  /*1200*/  FADD.FTZ R11, R8, UR6 ;  /* 0x00000006080b7e21 */ /* 0x000fe20008010000 */
[----:B------:R-:W-:Y:S02]  /*1210*/  HADD2.F32 R4, -RZ, R4.H1_H1 ;  /* 0x30000004ff047230 */ /* 0x000fe40000004100 */
[----:B------:R-:W-:Y:S01]  /*1220*/  FADD.FTZ R26, R26, R26 ;  /* 0x0000001a1a1a7221 */ /* 0x000fe20000010000 */
[----:B------:R-:W-:Y:S02]  /*1230*/  HADD2.F32 R5, -RZ, R5.H1_H1 ;  /* 0x30000005ff057230 */ /* 0x000fe40000004100 */
[----:B------:R-:W-:Y:S01]  /*1240*/  FADD.FTZ R10, R9, UR6 ;  /* 0x00000006090a7e21 */ /* 0x000fe20008010000 */
[----:B------:R-:W-:-:S02]  /*1250*/  HADD2.F32 R62, -RZ, R6.H0_H0 ;  /* 0x20000006ff3e7230 */ /* 0x000fc40000004100 */
[----:B------:R-:W-:Y:S01]  /*1260*/  FADD.FTZ R8, R4, UR6 ;  /* 0x0000000604087e21 */ /* 0x000fe20008010000 */
[----:B------:R-:W-:Y:S02]  /*1270*/  HADD2.F32 R63, -RZ, R6.H1_H1 ;  /* 0x30000006ff3f7230 */ /* 0x000fe40000004100 */
[----:B------:R-:W-:Y:S01]  /*1280*/  FADD.FTZ R6, R5, UR6 ;  /* 0x0000000605067e21 */ /* 0x000fe20008010000 */
[--C-:B------:R-:W-:Y:S02]  /*1290*/  HADD2.F32 R64, -RZ, R7.reuse.H0_H0 ;  /* 0x20000007ff407230 */ /* 0x100fe40000004100 */
[----:B------:R-:W-:Y:S01]  /*12a0*/  FADD.FTZ R25, R25, R25 ;  /* 0x0000001919197221 */ /* 0x000fe20000010000 */
[----:B------:R-:W-:Y:S02]  /*12b0*/  HADD2.F32 R65, -RZ, R7.H1_H1 ;  /* 0x30000007ff417230 */ /* 0x000fe40000004100 */
        /* <DEDUP_REMOVED lines=10> */
[----:B------:R-:W-:Y:S01]  /*1360*/  FADD.FTZ R15, R15, UR6 ;  /* 0x000000060f0f7e21 */ /* 0x000fe20008010000 */
[----:B------:R-:W-:Y:S01]  /*1370*/  FADD.FTZ R14, R14, UR6 ;  /* 0x000000060e0e7e21 */ /* 0x000fe20008010000 */
[----:B------:R-:W-:Y:S01]  /*1380*/  FADD.FTZ R13, R13, UR6 ;  /* 0x000000060d0d7e21 */ /* 0x000fe20008010000 */
[----:B------:R-:W-:Y:S01]  /*1390*/  FADD.FTZ R9, R60, UR6 ;  /* 0x000000063c097e21 */ /* 0x000fe20008010000 */
[----:B------:R-:W-:Y:S01]  /*13a0*/  ISETP.EQ.AND P1, PT, R110, RZ, P1 ;  /* 0x000000ff6e00720c */ /* 0x000fe20000f22270 */
        /* <DEDUP_REMOVED lines=11> */
[----:B------:R-:W0:Y:S01]  /*1460*/  LDCU.128 UR24, c[0x0][0x3a0] ;  /* 0x00007400ff1877ac */ /* 0x000e220008000c00 */
[----:B------:R-:W0:Y:S01]  /*1470*/  LDCU.128 UR28, c[0x0][0x440] ;  /* 0x00008800ff1c77ac */ /* 0x000e220008000c00 */
[----:B------:R-:W-:-:S05]  /*1480*/  UMOV UR8, URZ ;  /* 0x000000ff00087c82 */ /* 0x000fca0008000000 */
.L_x_3786:
[----:B0-----:R-:W-:-:S04]  /*1490*/  UIMAD.WIDE.U32 UR20, UR32, UR24, URZ ;  /* 0x00000018201472a5 */ /* 0x001fc8000f8e00ff */
[----:B------:R-:W-:-:S04]  /*14a0*/  UIMAD UR21, UR32, UR25, UR21 ;  /* 0x00000019201572a4 */ /* 0x000fc8000f8e0215 */
[----:B------:R-:W-:-:S04]  /*14b0*/  UIMAD.WIDE.U32 UR20, UR8, UR26, UR20 ;  /* 0x0000001a081472a5 */ /* 0x000fc8000f8e0014 */
[----:B------:R-:W-:Y:S02]  /*14c0*/  UIMAD UR21, UR8, UR27, UR21 ;  /* 0x0000001b081572a4 */ /* 0x000fe4000f8e0215 */
[----:B------:R-:W-:-:S04]  /*14d0*/  ULEA UR33, UP0, UR20, UR28, 0x3 ;  /* 0x0000001c14217291 */ /* 0x000fc8000f8018ff */
[----:B------:R-:W-:Y:S02]  /*14e0*/  ULEA.HI.X UR20, UR20, UR29, UR21, 0x3, UP0 ;  /* 0x0000001d14147291 */ /* 0x000fe400080f1c15 */
[----:B------:R-:W-:-:S04]  /*14f0*/  MOV R78, UR33 ;  /* 0x00000021004e7c02 */ /* 0x000fc80008000f00 */
[----:B---3--:R-:W-:-:S06]  /*1500*/  MOV R79, UR20 ;  /* 0x00000014004f7c02 */ /* 0x008fcc0008000f00 */
[----:B------:R-:W5:Y:S01]  /*1510*/  LDG.E.64 R78, desc[UR22][R78.64] ;  /* 0x000000164e4e7981 */ /* 0x000f62000c1e1b00 */
[----:B--2---:R-:W-:Y:S01]  /*1520*/  UIMAD.WIDE.U32 UR20, UR8, UR34, URZ ;  /* 0x00000022081472a5 */ /* 0x004fe2000f8e00ff */
[----:B------:R-:W0:Y:S03]  /*1530*/  S2R R104, SR_TID.X ;  /* 0x0000000000687919 */ /* 0x000e260000002100 */
[----:B------:R-:W-:Y:S02]  /*1540*/  UIMAD UR21, UR8, UR35, UR21 ;  /* 0x00000023081572a4 */ /* 0x000fe4000f8e0215 */
[----:B------:R-:W-:-:S04]  /*1550*/  ULEA UR33, UP0, UR20, UR19, 0x1 ;  /* 0x0000001314217291 */ /* 0x000fc8000f8008ff */
[----:B------:R-:W-:Y:S02]  /*1560*/  ULEA.HI.X UR20, UR20, UR16, UR21, 0x1, UP0 ;  /* 0x0000001014147291 */ /* 0x000fe400080f0c15 */
[----:B------:R-:W-:-:S04]  /*1570*/  MOV R106, UR33 ;  /* 0x00000021006a7c02 */ /* 0x000fc80008000f00 */
[----:B------:R-:W-:Y:S02]  /*1580*/  MOV R107, UR20 ;  /* 0x00000014006b7c02 */ /* 0x000fe40008000f00 */
[----:B0-----:R-:W-:-:S04]  /*1590*/  SHF.L.U32 R60, R104, 0x2, RZ ;  /* 0x00000002683c7819 */ /* 0x001fc800000006ff */
[----:B------:R-:W-:-:S04]  /*15a0*/  LOP3.LUT R60, R60, 0xf80, RZ, 0xc0, !PT ;  /* 0x00000f803c3c7812 */ /* 0x000fc800078ec0ff */
[----:B------:R-:W-:-:S05]  /*15b0*/  LOP3.LUT R61, R60, 0x1f, R111, 0xf8, !PT ;  /* 0x0000001f3c3d7812 */ /* 0x000fca00078ef86f */
[----:B------:R-:W-:-:S05]  /*15c0*/  IMAD.WIDE.U32 R106, R61, 0x10, R106 ;  /* 0x000000103d6a7825 */ /* 0x000fca00078e006a */
[----:B----4-:R-:W2:Y:S04]  /*15d0*/  LDG.E.128 R68, desc[UR22][R106.64+0x400] ;  /* 0x000400166a447981 */ /* 0x010ea8000c1e1d00 */
[----:B------:R-:W2:Y:S04]  /*15e0*/  LDG.E.128 R72, desc[UR22][R106.64+0x600] ;  /* 0x000600166a487981 */ /* 0x000ea8000c1e1d00 */
[----:B------:R-:W2:Y:S04]  /*15f0*/  LDG.E.128 R60, desc[UR22][R106.64] ;  /* 0x000000166a3c7981 */ /* 0x000ea8000c1e1d00 */
[----:B------:R0:W2:Y:S01]  /*1600*/  LDG.E.128 R64, desc[UR22][R106.64+0x200] ;  /* 0x000200166a407981 */ /* 0x0000a2000c1e1d00 */
[----:B----4-:R-:W-:-:S04]  /*1610*/  UIMAD.WIDE.U32 UR20, UR32, UR38, URZ ;  /* 0x00000026201472a5 */ /* 0x010fc8000f8e00ff */
[----:B------:R-:W-:-:S04]  /*1620*/  UIMAD UR21, UR32, UR39, UR21 ;  /* 0x00000027201572a4 */ /* 0x000fc8000f8e0215 */
[----:B---3--:R-:W-:-:S04]  /*1630*/  UIMAD.WIDE.U32 UR20, UR8, UR36, UR20 ;  /* 0x00000024081472a5 */ /* 0x008fc8000f8e0014 */
[----:B------:R-:W-:Y:S02]  /*1640*/  UIMAD UR21, UR8, UR37, UR21 ;  /* 0x00000025081572a4 */ /* 0x000fe4000f8e0215 */
[----:B------:R-:W-:-:S04]  /*1650*/  ULEA UR33, UP0, UR20, UR30, 0x3 ;  /* 0x0000001e14217291 */ /* 0x000fc8000f8018ff */
[----:B------:R-:W-:Y:S02]  /*1660*/  ULEA.HI.X UR20, UR20, UR31, UR21, 0x3, UP0 ;  /* 0x0000001f14147291 */ /* 0x000fe400080f1c15 */
[----:B------:R-:W-:-:S04]  /*1670*/  MOV R76, UR33 ;  /* 0x00000021004c7c02 */ /* 0x000fc80008000f00 */
[----:B------:R-:W-:-:S06]  /*1680*/  MOV R77, UR20 ;  /* 0x00000014004d7c02 */ /* 0x000fcc0008000f00 */
[----:B------:R-:W3:Y:S01]  /*1690*/  LDG.E.64 R76, desc[UR22][R76.64] ;  /* 0x000000164c4c7981 */ /* 0x000ee2000c1e1b00 */
[----:B------:R-:W4:Y:S01]  /*16a0*/  S2UR UR33, SR_CgaCtaId ;  /* 0x00000000002179c3 */ /* 0x000f220000008800 */
[----:B------:R-:W-:-:S04]  /*16b0*/  USHF.L.U32 UR48, UR11, 0x8, URZ ;  /* 0x000000080b307899 */ /* 0x000fc800080006ff */
[----:B------:R-:W-:-:S04]  /*16c0*/  UIADD3 UR20, UPT, UPT, UR48, -0x100, URZ ;  /* 0xffffff0030147890 */ /* 0x000fc8000fffe0ff */
[----:B------:R-:W-:-:S04]  /*16d0*/  ULOP3.LUT UR20, UR20, 0x100, URZ, 0xc0, !UPT ;  /* 0x0000010014147892 */ /* 0x000fc8000f8ec0ff */
[----:B------:R-:W-:Y:S01]  /*16e0*/  UIADD3 UR20, UPT, UPT, UR20, UR8, URZ ;  /* 0x0000000814147290 */ /* 0x000fe2000fffe0ff */
[C---:B------:R-:W-:Y:S01]  /*16f0*/  ISETP.NE.AND P0, PT, R104.reuse, RZ, PT ;  /* 0x000000ff6800720c */ /* 0x040fe20003f05270 */
[----:B------:R-:W-:Y:S01]  /*1700*/  UMOV UR21, 0x400 ;  /* 0x0000040000157882 */ /* 0x000fe20000000000 */
[----:B------:R-:W-:Y:S02]  /*1710*/  ISETP.NE.AND P2, PT, R104, 0x7f, PT ;  /* 0x0000007f6800780c */ /* 0x000fe40003f45270 */
[----:B-----5:R-:W-:-:S13]  /*1720*/  R2UR UR44, R79 ;  /* 0x000000004f2c72ca */ /* 0x020fda00000e0000 */
[----:B------:R-:W-:-:S04]  /*1730*/  FMUL.FTZ R79, R16, UR44 ;  /* 0x0000002c104f7c20 */ /* 0x000fc80008410000 */
[----:B0-----:R-:W-:Y:S01]  /*1740*/  FMUL.RZ R106, R79, 0.15915493667125701904 ;  /* 0x3e22f9834f6a7820 */ /* 0x001fe2000040c000 */
[----:B------:R-:W-:-:S04]  /*1750*/  FMUL.FTZ R79, R15, UR44 ;  /* 0x0000002c0f4f7c20 */ /* 0x000fc80008410000 */
[----:B------:R-:W-:Y:S01]  /*1760*/  FMUL.RZ R107, R79, 0.15915493667125701904 ;  /* 0x3e22f9834f6b7820 */ /* 0x000fe2000040c000 */
[----:B------:R-:W-:-:S04]  /*1770*/  FMUL.FTZ R79, R14, UR44 ;  /* 0x0000002c0e4f7c20 */ /* 0x000fc80008410000 */
[----:B------:R-:W-:Y:S01]  /*1780*/  FMUL.RZ R114, R79, 0.15915493667125701904 ;  /* 0x3e22f9834f727820 */ /* 0x000fe2000040c000 */
[----:B------:R-:W-:-:S04]  /*1790*/  FMUL.FTZ R79, R13, UR44 ;  /* 0x0000002c0d4f7c20 */ /* 0x000fc80008410000 */
[----:B------:R-:W-:Y:S01]  /*17a0*/  FMUL.RZ R116, R79, 0.15915493667125701904 ;  /* 0x3e22f9834f747820 */ /* 0x000fe2000040c000 */
[----:B------:R-:W-:Y:S01]  /*17b0*/  FMUL.FTZ R79, R12, UR44 ;  /* 0x0000002c0c4f7c20 */ /* 0x000fe20008410000 */
[----:B------:R-:W-:Y:S08]  /*17c0*/  MUFU.SIN R115, R106 ;  /* 0x0000006a00737308 */ /* 0x000ff00000000400 */
        /* <DEDUP_REMOVED lines=33> */
[----:B------:R-:W-:Y:S01]  /*19e0*/  MUFU.SIN R147, R106 ;  /* 0x0000006a00937308 */ /* 0x000fe20000000400 */
[----:B------:R-:W-:Y:S01]  /*19f0*/  FMUL.RZ R118, R78, 0.15915493667125701904 ;  /* 0x3e22f9834e767820 */ /* 0x000fe2000040c000 */
[----:B------:R-:W-:-:S06]  /*1a00*/  FMUL.FTZ R78, R2, UR44 ;  /* 0x0000002c024e7c20 */ /* 0x000fcc0008410000 */
[----:B------:R0:W-:Y:S02]  /*1a10*/  MUFU.COS R149, R106 ;  /* 0x0000006a00957308 */ /* 0x0001e40000000000 */
[----:B0-----:R-:W-:Y:S01]  /*1a20*/  FMUL.RZ R106, R79, 0.15915493667125701904 ;  /* 0x3e22f9834f6a7820 */ /* 0x001fe2000040c000 */
[----:B------:R-:W-:Y:S01]  /*1a30*/  MOV R79, UR45 ;  /* 0x0000002d004f7c02 */ /* 0x000fe20008000f00 */
[----:B------:R-:W-:-:S04]  /*1a40*/  FMUL.RZ R156, R78, 0.15915493667125701904 ;  /* 0x3e22f9834e9c7820 */ /* 0x000fc8000040c000 */
[----:B------:R-:W-:-:S04]  /*1a50*/  FMUL.FTZ R79, R79, 1.4426950216293334961 ;  /* 0x3fb8aa3b4f4f7820 */ /* 0x000fc80000410000 */
[-C--:B------:R-:W-:Y:S01]  /*1a60*/  FMUL.FTZ R78, R16, R79.reuse ;  /* 0x0000004f104e7220 */ /* 0x080fe20000410000 */
[----:B------:R-:W-:Y:S08]  /*1a70*/  MUFU.SIN R155, R114 ;  /* 0x00000072009b7308 */ /* 0x000ff00000000400 */
[----:B------:R0:W5:Y:S08]  /*1a80*/  MUFU.EX2 R144, R78 ;  /* 0x0000004e00907308 */ /* 0x0001700000000800 */
[----:B-1----:R1:W-:Y:S01]  /*1a90*/  MUFU.COS R157, R114 ;  /* 0x00000072009d7308 */ /* 0x0023e20000000000 */
[----:B0-----:R-:W-:Y:S01]  /*1aa0*/  SHF.L.U32 R78, R104, 0x5, RZ ;  /* 0x00000005684e7819 */ /* 0x001fe200000006ff */
[----:B-1----:R-:W-:-:S06]  /*1ab0*/  FMUL.FTZ R114, R13, R79 ;  /* 0x0000004f0d727220 */ /* 0x002fcc0000410000 */
[----:B------:R-:W-:Y:S08]  /*1ac0*/  MUFU.SIN R151, R107 ;  /* 0x0000006b00977308 */ /* 0x000ff00000000400 */
[----:B------:R0:W-:Y:S08]  /*1ad0*/  MUFU.COS R153, R107 ;  /* 0x0000006b00997308 */ /* 0x0001f00000000000 */
[----:B------:R-:W1:Y:S01]  /*1ae0*/  MUFU.EX2 R114, R114 ;  /* 0x0000007200727308 */ /* 0x000e620000000800 */
[----:B0-----:R-:W-:Y:S01]  /*1af0*/  FMUL.FTZ R107, R14, R79 ;  /* 0x0000004f0e6b7220 */ /* 0x001fe20000410000 */
[----:B-----5:R-:W-:-:S06]  /*1b00*/  FMUL.FTZ R145, R144, R145 ;  /* 0x0000009190917220 */ /* 0x020fcc0000410000 */
[----:B------:R0:W-:Y:S01]  /*1b10*/  MUFU.EX2 R140, R107 ;  /* 0x0000006b008c7308 */ /* 0x0001e20000000800 */
[----:B------:R-:W-:Y:S01]  /*1b20*/  FMUL.FTZ R144, R144, R115 ;  /* 0x0000007390907220 */ /* 0x000fe20000410000 */
[----:B------:R-:W-:Y:S01]  /*1b30*/  FMUL.FTZ R115, R3, R79 ;  /* 0x0000004f03737220 */ /* 0x000fe20000410000 */
[----:B0-----:R-:W-:-:S05]  /*1b40*/  LOP3.LUT R107, R78, 0x7c00, RZ, 0xc0, !PT ;  /* 0x00007c004e6b7812 */ /* 0x001fca00078ec0ff */
[----:B------:R-:W-:Y:S01]  /*1b50*/  MUFU.SIN R159, R116 ;  /* 0x00000074009f7308 */ /* 0x000fe20000000400 */
[----:B------:R-:W-:Y:S02]  /*1b60*/  LOP3.LUT R78, R104, 0x3e0, RZ, 0xc0, !PT ;  /* 0x000003e0684e7812 */ /* 0x000fe400078ec0ff */
[----:B------:R-:W-:Y:S02]  /*1b70*/  IADD3 R107, PT, PT, R102, R107, RZ ;  /* 0x0000006b666b7210 */ /* 0x000fe40007ffe0ff */
[----:B------:R-:W-:-:S03]  /*1b80*/  IADD3 R78, PT, PT, R78, R103, RZ ;  /* 0x000000674e4e7210 */ /* 0x000fc60007ffe0ff */
[----:B------:R0:W-:Y:S01]  /*1b90*/  MUFU.COS R161, R116 ;  /* 0x0000007400a17308 */ /* 0x0001e20000000000 */
[----:B--2---:R2:W-:Y:S07]  /*1ba0*/  STS.128 [R107+0x400], R68 ;  /* 0x000400446b007388 */ /* 0x0045ee0000000c00 */
[----:B------:R-:W-:Y:S01]  /*1bb0*/  MUFU.SIN R163, R106 ;  /* 0x0000006a00a37308 */ /* 0x000fe20000000400 */
[----:B0-----:R-:W-:-:S07]  /*1bc0*/  FMUL.FTZ R116, R12, R79 ;  /* 0x0000004f0c747220 */ /* 0x001fce0000410000 */
[----:B------:R0:W-:Y:S01]  /*1bd0*/  MUFU.COS R165, R106 ;  /* 0x0000006a00a57308 */ /* 0x0001e20000000000 */
[----:B--2---:R-:W-:Y:S01]  /*1be0*/  FMUL.FTZ R68, R2, R79 ;  /* 0x0000004f02447220 */ /* 0x004fe20000410000 */
[----:B------:R-:W-:Y:S01]  /*1bf0*/  LEA R78, R78, R101, 0x5 ;  /* 0x000000654e4e7211 */ /* 0x000fe200078e28ff */
[----:B0-----:R-:W-:-:S05]  /*1c00*/  FMUL.FTZ R106, R15, R79 ;  /* 0x0000004f0f6a7220 */ /* 0x001fca0000410000 */
[----:B------:R-:W-:Y:S01]  /*1c10*/  MUFU.EX2 R116, R116 ;  /* 0x0000007400747308 */ /* 0x000fe20000000800 */
[C---:B-1----:R-:W-:Y:S01]  /*1c20*/  FMUL.FTZ R139, R114.reuse, R139 ;  /* 0x0000008b728b7220 */ /* 0x042fe20000410000 */
[----:B------:R-:W-:Y:S01]  /*1c30*/  FMUL.FTZ R138, R114, R121 ;  /* 0x00000079728a7220 */ /* 0x000fe20000410000 */
[----:B------:R0:W-:Y:S05]  /*1c40*/  STS.128 [R107+0x600], R72 ;  /* 0x000600486b007388 */ /* 0x0001ea0000000c00 */
[----:B------:R-:W1:Y:S01]  /*1c50*/  MUFU.EX2 R106, R106 ;  /* 0x0000006a006a7308 */ /* 0x000e620000000800 */
[----:B------:R-:W-:Y:S04]  /*1c60*/  STS.128 [R107], R60 ;  /* 0x0000003c6b007388 */ /* 0x000fe80000000c00 */
[----:B------:R-:W-:Y:S01]  /*1c70*/  STS.128 [R107+0x200], R64 ;  /* 0x000200406b007388 */ /* 0x000fe20000000c00 */
[----:B------:R-:W-:-:S02]  /*1c80*/  NOP ;  /* 0x0000000000007918 */ /* 0x000fc40000000000 */
[----:B------:R-:W-:Y:S01]  /*1c90*/  MUFU.SIN R152, R118 ;  /* 0x0000007600987308 */ /* 0x000fe20000000400 */
[----:B------:R-:W2:Y:S07]  /*1ca0*/  LDS.128 R60, [R78] ;  /* 0x000000004e3c7984 */ /* 0x000eae0000000c00 */
[----:B------:R-:W-:Y:S08]  /*1cb0*/  MUFU.COS R154, R118 ;  /* 0x00000076009a7308 */ /* 0x000ff00000000000 */
[----:B------:R-:W5:Y:S08]  /*1cc0*/  MUFU.EX2 R115, R115 ;  /* 0x0000007300737308 */ /* 0x000f700000000800 */
[----:B------:R-:W-:Y:S08]  /*1cd0*/  MUFU.COS R167, R156 ;  /* 0x0000009c00a77308 */ /* 0x000ff00000000000 */
[----:B------:R4:W3:Y:S08]  /*1ce0*/  MUFU.EX2 R114, R68 ;  /* 0x0000004400727308 */ /* 0x0008f00000000800 */
[----:B0-----:R-:W0:Y:S01]  /*1cf0*/  MUFU.SIN R73, R156 ;  /* 0x0000009c00497308 */ /* 0x001e220000000400 */
[----:B-1----:R-:W-:Y:S01]  /*1d00*/  FMUL.FTZ R142, R106, R117 ;  /* 0x000000756a8e7220 */ /* 0x002fe20000410000 */
[C---:B------:R-:W-:Y:S01]  /*1d10*/  FMUL.FTZ R137, R116.reuse, R137 ;  /* 0x0000008974897220 */ /* 0x040fe20000410000 */
[----:B------:R-:W-:Y:S01]  /*1d20*/  FMUL.FTZ R136, R116, R123 ;  /* 0x0000007b74887220 */ /* 0x000fe20000410000 */
[C---:B-----5:R-:W-:Y:S01]  /*1d30*/  FMUL.FTZ R117, R115.reuse, R154 ;  /* 0x0000009a73757220 */ /* 0x060fe20000410000 */
[----:B------:R-:W-:Y:S01]  /*1d40*/  FMUL.FTZ R116, R115, R152 ;  /* 0x0000009873747220 */ /* 0x000fe20000410000 */
[-C--:B------:R-:W-:Y:S01]  /*1d50*/  FMUL.FTZ R120, R10, R79.reuse ;  /* 0x0000004f0a787220 */ /* 0x080fe20000410000 */
[----:B------:R-:W-:Y:S01]  /*1d60*/  FMUL.FTZ R122, R9, R79 ;  /* 0x0000004f097a7220 */ /* 0x000fe20000410000 */
[----:B----4-:R-:W1:Y:S01]  /*1d70*/  LDS.128 R68, [R78+0x20] ;  /* 0x000020004e447984 */ /* 0x010e620000000c00 */
[----:B---3--:R-:W-:Y:S01]  /*1d80*/  FMUL.FTZ R115, R114, R167 ;  /* 0x000000a772737220 */ /* 0x008fe20000410000 */
[----:B------:R-:W-:-:S02]  /*1d90*/  FMUL.FTZ R124, R8, R79 ;  /* 0x0000004f087c7220 */ /* 0x000fc40000410000 */
[----:B------:R-:W3:Y:S01]  /*1da0*/  LDS.128 R64, [R78+0x10] ;  /* 0x000010004e407984 */ /* 0x000ee20000000c00 */
[-C--:B------:R-:W-:Y:S01]  /*1db0*/  FMUL.FTZ R128, R6, R79.reuse ;  /* 0x0000004f06807220 */ /* 0x080fe20000410000 */
[----:B------:R-:W-:Y:S01]  /*1dc0*/  FMUL.FTZ R130, R5, R79 ;  /* 0x0000004f05827220 */ /* 0x000fe20000410000 */
[----:B0-----:R-:W-:Y:S02]  /*1dd0*/  FMUL.FTZ R114, R114, R73 ;  /* 0x0000004972727220 */ /* 0x001fe40000410000 */
[----:B------:R-:W0:Y:S01]  /*1de0*/  LDS.128 R72, [R78+0x30] ;  /* 0x000030004e487984 */ /* 0x000e220000000c00 */
[----:B------:R-:W4:Y:S08]  /*1df0*/  MUFU.EX2 R120, R120 ;  /* 0x0000007800787308 */ /* 0x000f300000000800 */
[----:B------:R-:W5:Y:S01]  /*1e00*/  MUFU.EX2 R122, R122 ;  /* 0x0000007a007a7308 */ /* 0x000f620000000800 */
[----:B------:R-:W-:-:S07]  /*1e10*/  FMUL.FTZ R118, R11, R79 ;  /* 0x0000004f0b767220 */ /* 0x000fce0000410000 */
[----:B------:R-:W2:Y:S08]  /*1e20*/  MUFU.EX2 R146, R128 ;  /* 0x0000008000927308 */ /* 0x000eb00000000800 */
[----:B------:R1:W3:Y:S08]  /*1e30*/  MUFU.EX2 R148, R130 ;  /* 0x0000008200947308 */ /* 0x0002f00000000800 */
[----:B------:R-:W0:Y:S01]  /*1e40*/  MUFU.EX2 R124, R124 ;  /* 0x0000007c007c7308 */ /* 0x000e220000000800 */
[-C--:B------:R-:W-:Y:S01]  /*1e50*/  FMUL.FTZ R132, R4, R79.reuse ;  /* 0x0000004f04847220 */ /* 0x080fe20000410000 */
[----:B------:R-:W-:Y:S01]  /*1e60*/  R2UR UR46, R77 ;  /* 0x000000004d2e72ca */ /* 0x000fe200000e0000 */
[-C--:B------:R-:W-:Y:S01]  /*1e70*/  FMUL.FTZ R126, R7, R79.reuse ;  /* 0x0000004f077e7220 */ /* 0x080fe20000410000 */
[C---:B------:R-:W-:Y:S01]  /*1e80*/  FMUL.FTZ R77, R17.reuse, UR44 ;  /* 0x0000002c114d7c20 */ /* 0x040fe20008410000 */
[----:B------:R-:W-:-:S03]  /*1e90*/  FMUL.FTZ R79, R17, R79 ;  /* 0x0000004f114f7220 */ /* 0x000fc60000410000 */
[----:B------:R-:W0:Y:S01]  /*1ea0*/  MUFU.EX2 R118, R118 ;  /* 0x0000007600767308 */ /* 0x000e220000000800 */
[----:B------:R-:W-:Y:S01]  /*1eb0*/  FMUL.RZ R77, R77, 0.15915493667125701904 ;  /* 0x3e22f9834d4d7820 */ /* 0x000fe2000040c000 */
[----:B----4-:R-:W-:Y:S01]  /*1ec0*/  FMUL.FTZ R133, R120, R133 ;  /* 0x0000008578857220 */ /* 0x010fe20000410000 */
[C---:B-----5:R-:W-:Y:S01]  /*1ed0*/  FMUL.FTZ R131, R122.reuse, R131 ;  /* 0x000000837a837220 */ /* 0x060fe20000410000 */
[----:B-1----:R-:W-:Y:S01]  /*1ee0*/  FMUL.FTZ R130, R122, R129 ;  /* 0x000000817a827220 */ /* 0x002fe20000410000 */
[----:B--2---:R-:W-:-:S03]  /*1ef0*/  FMUL.FTZ R123, R146, R157 ;  /* 0x0000009d927b7220 */ /* 0x004fc60000410000 */
[----:B------:R1:W2:Y:S01]  /*1f00*/  MUFU.EX2 R150, R132 ;  /* 0x0000008400967308 */ /* 0x0002a20000000800 */
[----:B------:R-:W-:Y:S01]  /*1f10*/  FMUL.FTZ R122, R146, R155 ;  /* 0x0000009b927a7220 */ /* 0x000fe20000410000 */
[----:B---3--:R-:W-:Y:S01]  /*1f20*/  FMUL.FTZ R121, R148, R161 ;  /* 0x000000a194797220 */ /* 0x008fe20000410000 */
[--C-:B------:R-:W-:Y:S02]  /*1f30*/  HADD2.F32 R146, -RZ, R60.reuse.H0_H0 ;  /* 0x2000003cff927230 */ /* 0x100fe40000004100 */
[C---:B0-----:R-:W-:Y:S01]  /*1f40*/  FMUL.FTZ R129, R124.reuse, R149 ;  /* 0x000000957c817220 */ /* 0x041fe20000410000 */
[----:B------:R-:W-:Y:S02]  /*1f50*/  FMUL.FTZ R128, R124, R147 ;  /* 0x000000937c807220 */ /* 0x000fe40000410000 */
[----:B------:R-:W0:Y:S01]  /*1f60*/  MUFU.EX2 R126, R126 ;  /* 0x0000007e007e7308 */ /* 0x000e220000000800 */
[----:B-1----:R-:W-:Y:S01]  /*1f70*/  FMUL.FTZ R132, R120, R127 ;  /* 0x0000007f78847220 */ /* 0x002fe20000410000 */
[----:B------:R-:W-:Y:S01]  /*1f80*/  FMUL.FTZ R120, R148, R159 ;  /* 0x0000009f94787220 */ /* 0x000fe20000410000 */
[----:B------:R-:W-:-:S05]  /*1f90*/  HADD2.F32 R148, -RZ, R60.H1_H1 ;  /* 0x3000003cff947230 */ /* 0x000fca0000004100 */
[----:B------:R-:W-:Y:S01]  /*1fa0*/  MUFU.EX2 R79, R79 ;  /* 0x0000004f004f7308 */ /* 0x000fe20000000800 */
[----:B------:R-:W-:-:S07]  /*1fb0*/  R2UR UR47, R76 ;  /* 0x000000004c2f72ca */ /* 0x000fce00000e0000 */
[----:B------:R-:W1:Y:S08]  /*1fc0*/  MUFU.SIN R60, R77 ;  /* 0x0000004d003c7308 */ /* 0x000e700000000400 */
[----:B------:R-:W3:Y:S01]  /*1fd0*/  MUFU.COS R124, R77 ;  /* 0x0000004d007c7308 */ /* 0x000ee20000000000 */
[--C-:B------:R-:W-:Y:S02]  /*1fe0*/  HADD2.F32 R149, -RZ, R62.reuse.H0_H0 ;  /* 0x2000003eff957230 */ /* 0x100fe40000004100 */
[C---:B------:R-:W-:Y:S01]  /*1ff0*/  FMUL.FTZ R141, R140.reuse, R141 ;  /* 0x0000008d8c8d7220 */ /* 0x040fe20000410000 */
[----:B------:R-:W-:Y:S01]  /*2000*/  HADD2.F32 R152, -RZ, R62.H1_H1 ;  /* 0x3000003eff987230 */ /* 0x000fe20000004100 */
[----:B------:R-:W-:Y:S01]  /*2010*/  MOV R62, UR20 ;  /* 0x00000014003e7c02 */ /* 0x000fe20008000f00 */
[----:B------:R-:W-:Y:S01]  /*2020*/  FMUL.FTZ R140, R140, R119 ;  /* 0x000000778c8c7220 */ /* 0x000fe20000410000 */
[C---:B------:R-:W-:Y:S01]  /*2030*/  FMUL.FTZ R135, R118.reuse, R135 ;  /* 0x0000008776877220 */ /* 0x040fe20000410000 */
[----:B------:R-:W-:Y:S01]  /*2040*/  FMUL.FTZ R134, R118, R125 ;  /* 0x0000007d76867220 */ /* 0x000fe20000410000 */
[C---:B--2---:R-:W-:Y:S01]  /*2050*/  FMUL.FTZ R119, R150.reuse, R165 ;  /* 0x000000a596777220 */ /* 0x044fe20000410000 */
[----:B------:R-:W-:Y:S01]  /*2060*/  FMUL.FTZ R118, R150, R163 ;  /* 0x000000a396767220 */ /* 0x000fe20000410000 */
[----:B------:R-:W-:Y:S01]  /*2070*/  ULEA UR20, UR33, UR21, 0x18 ;  /* 0x0000001521147291 */ /* 0x000fe2000f8ec0ff */
[----:B------:R-:W-:-:S02]  /*2080*/  HADD2.F32 R147, -RZ, R61.H0_H0 ;  /* 0x2000003dff937230 */ /* 0x000fc40000004100 */
[----:B------:R-:W-:Y:S01]  /*2090*/  HADD2.F32 R150, -RZ, R61.H1_H1 ;  /* 0x3000003dff967230 */ /* 0x000fe20000004100 */
[----:B------:R-:W-:Y:S01]  /*20a0*/  SEL R61, R62, R109, !P0 ;  /* 0x0000006d3e3d7207 */ /* 0x000fe20004000000 */
[----:B------:R-:W-:Y:S02]  /*20b0*/  HADD2.F32 R154, -RZ, R63.H1_H1 ;  /* 0x3000003fff9a7230 */ /* 0x000fe40000004100 */
[C---:B0-----:R-:W-:Y:S01]  /*20c0*/  FMUL.FTZ R127, R126.reuse, R153 ;  /* 0x000000997e7f7220 */ /* 0x041fe20000410000 */
[----:B------:R-:W-:Y:S02]  /*20d0*/  HADD2.F32 R162, -RZ, R68.H1_H1 ;  /* 0x30000044ffa27230 */ /* 0x000fe40000004100 */
[----:B------:R-:W-:Y:S02]  /*20e0*/  HADD2.F32 R168, -RZ, R70.H1_H1 ;  /* 0x30000046ffa87230 */ /* 0x000fe40000004100 */
[----:B------:R-:W-:Y:S01]  /*20f0*/  FMUL.FTZ R126, R126, R151 ;  /* 0x000000977e7e7220 */ /* 0x000fe20000410000 */
[----:B------:R-:W-:-:S02]  /*2100*/  HADD2.F32 R157, -RZ, R64.H1_H1 ;  /* 0x30000040ff9d7230 */ /* 0x000fc40000004100 */
[----:B------:R-:W-:Y:S02]  /*2110*/  HADD2.F32 R160, -RZ, R65.H1_H1 ;  /* 0x30000041ffa07230 */ /* 0x000fe40000004100 */
[----:B------:R-:W-:Y:S02]  /*2120*/  HADD2.F32 R163, -RZ, R66.H1_H1 ;  /* 0x30000042ffa37230 */ /* 0x000fe40000004100 */
[----:B------:R-:W-:Y:S02]  /*2130*/  HADD2.F32 R166, -RZ, R67.H1_H1 ;  /* 0x30000043ffa67230 */ /* 0x000fe40000004100 */
[----:B------:R-:W-:Y:S02]  /*2140*/  HADD2.F32 R165, -RZ, R69.H1_H1 ;  /* 0x30000045ffa57230 */ /* 0x000fe40000004100 */
[----:B------:R-:W-:Y:S02]  /*2150*/  HADD2.F32 R170, -RZ, R71.H1_H1 ;  /* 0x30000047ffaa7230 */ /* 0x000fe40000004100 */
[----:B------:R-:W-:-:S02]  /*2160*/  HADD2.F32 R172, -RZ, R72.H1_H1 ;  /* 0x30000048ffac7230 */ /* 0x000fc40000004100 */
[----:B------:R-:W-:Y:S02]  /*2170*/  HADD2.F32 R174, -RZ, R73.H1_H1 ;  /* 0x30000049ffae7230 */ /* 0x000fe40000004100 */
[----:B------:R-:W-:Y:S02]  /*2180*/  HADD2.F32 R176, -RZ, R74.H1_H1 ;  /* 0x3000004affb07230 */ /* 0x000fe40000004100 */
[----:B------:R-:W-:Y:S02]  /*2190*/  HADD2.F32 R193, -RZ, R75.H1_H1 ;  /* 0x3000004bffc17230 */ /* 0x000fe40000004100 */
[C---:B-1----:R-:W-:Y:S01]  /*21a0*/  FMUL.FTZ R125, R79.reuse, R60 ;  /* 0x0000003c4f7d7220 */ /* 0x042fe20000410000 */
[----:B------:R-:W-:Y:S02]  /*21b0*/  HADD2.F32 R151, -RZ, R63.H0_H0 ;  /* 0x2000003fff977230 */ /* 0x000fe40000004100 */
[----:B---3--:R-:W-:Y:S01]  /*21c0*/  FMUL.FTZ R124, R79, R124 ;  /* 0x0000007c4f7c7220 */ /* 0x008fe20000410000 */
[----:B------:R-:W-:Y:S01]  /*21d0*/  HADD2.F32 R153, -RZ, R64.H0_H0 ;  /* 0x20000040ff997230 */ /* 0x000fe20000004100 */
[----:B------:R-:W-:Y:S01]  /*21e0*/  LEA R61, R61, UR20, 0x3 ;  /* 0x000000143d3d7c11 */ /* 0x000fe2000f8e18ff */
[----:B------:R-:W-:-:S02]  /*21f0*/  HADD2.F32 R155, -RZ, R67.H0_H0 ;  /* 0x20000043ff9b7230 */ /* 0x000fc40000004100 */
[----:B------:R-:W-:Y:S01]  /*2200*/  FMUL.FTZ R60, R150, UR47 ;  /* 0x0000002f963c7c20 */ /* 0x000fe20008410000 */
[----:B------:R-:W-:Y:S02]  /*2210*/  HADD2.F32 R158, -RZ, R68.H0_H0 ;  /* 0x20000044ff9e7230 */ /* 0x000fe40000004100 */
[----:B------:R-:W-:Y:S01]  /*2220*/  FMUL.FTZ R64, R154, UR47 ;  /* 0x0000002f9a407c20 */ /* 0x000fe20008410000 */
[----:B------:R-:W-:Y:S02]  /*2230*/  HADD2.F32 R161, -RZ, R69.H0_H0 ;  /* 0x20000045ffa17230 */ /* 0x000fe40000004100 */
[----:B------:R-:W-:Y:S01]  /*2240*/  FMUL.FTZ R143, R106, R143 ;  /* 0x0000008f6a8f7220 */ /* 0x000fe20000410000 */
        /* <DEDUP_REMOVED lines=19> */
[----:B------:R-:W-:Y:S01]  /*2380*/  FMUL.FTZ R78, R174, UR47 ;  /* 0x0000002fae4e7c20 */ /* 0x000fe20008410000 */
[----:B------:R-:W-:Y:S01]  /*2390*/  FMUL.FTZ R106, R176, UR47 ;  /* 0x0000002fb06a7c20 */ /* 0x000fe20008410000 */
[----:B------:R-:W-:Y:S01]  /*23a0*/  FMUL.FTZ R178, R193, UR47 ;  /* 0x0000002fc1b27c20 */ /* 0x000fe20008410000 */
[----:B------:R-:W-:Y:S01]  /*23b0*/  FFMA.FTZ R191, R147, UR46, R60 ;  /* 0x0000002e93bf7c23 */ /* 0x000fe2000801003c */
[----:B------:R-:W-:Y:S01]  /*23c0*/  FFMA.FTZ R189, R151, UR46, R64 ;  /* 0x0000002e97bd7c23 */ /* 0x000fe20008010040 */
        /* <DEDUP_REMOVED lines=12> */
[----:B0-----:R-:W-:Y:S01]  /*2490*/  FFMA.FTZ R61, R155, UR46, R70 ;  /* 0x0000002e9b3d7c23 */ /* 0x001fe20008010046 */
[----:B------:R-:W-:Y:S01]  /*24a0*/  FFMA.FTZ R106, R173, UR46, R106 ;  /* 0x0000002ead6a7c23 */ /* 0x000fe2000801006a */
[----:B------:R-:W-:Y:S01]  /*24b0*/  FFMA.FTZ R73, R175, UR46, R178 ;  /* 0x0000002eaf497c23 */ /* 0x000fe200080100b2 */
[----:B------:R-:W-:Y:S01]  /*24c0*/  BSSY.RECONVERGENT B0, `(.L_x_3688) ;  /* 0x000001e000007945 */ /* 0x000fe20003800200 */
        /* <DEDUP_REMOVED lines=27> */
.L_x_3689:
[----:B------:R-:W-:-:S06]  /*2680*/  LEA R106, R104, UR20, 0x3 ;  /* 0x00000014686a7c11 */ /* 0x000fcc000f8e18ff */
[----:B------:R-:W0:Y:S02]  /*2690*/  LDS.64 R106, [R106+0x8788] ;  /* 0x008788006a6a7984 */ /* 0x000e240000000a00 */
.L_x_3690:
[----:B------:R-:W-:Y:S05]  /*26a0*/  BSYNC.RECONVERGENT B0 ;  /* 0x0000000000007941 */ /* 0x000fea0003800200 */
.L_x_3688:
        /* <DEDUP_REMOVED lines=54> */
[----:B------:R-:W-:Y:S01]  /*2a10*/  FFMA.FTZ R66, R11, R94, R66 ;  /* 0x0000005e0b427223 */ /* 0x000fe20000010042 */
        /* <DEDUP_REMOVED lines=9> */
[----:B------:R-:W-:Y:S01]  /*2ab0*/  FFMA.FTZ R65, R10, R93, R65 ;  /* 0x0000005d0a417223 */ /* 0x000fe20000010041 */
        /* <DEDUP_REMOVED lines=8> */
[C---:B------:R-:W-:Y:S01]  /*2b40*/  FMUL.FTZ R60, R136.reuse, R62 ;  /* 0x0000003e883c7220 */ /* 0x040fe20000410000 */
[----:B------:R-:W-:Y:S01]  /*2b50*/  FFMA.FTZ R64, R131, R65, -R64 ;  /* 0x0000004183407223 */ /* 0x000fe20000010840 */
[-C--:B------:R-:W-:Y:S01]  /*2b60*/  FMUL.FTZ R61, R136, R63.reuse ;  /* 0x0000003f883d7220 */ /* 0x080fe20000410000 */
[----:B------:R-:W-:Y:S01]  /*2b70*/  FADD.FTZ R66, RZ, R66 ;  /* 0x00000042ff427221 */ /* 0x000fe20000010000 */
        /* <DEDUP_REMOVED lines=83> */
[----:B------:R-:W-:-:S02]  /*30b0*/  FFMA.FTZ R62, R2, R85, R65 ;  /* 0x00000055023e7223 */ /* 0x000fc40000010041 */
        /* <DEDUP_REMOVED lines=71> */
[C---:B------:R-:W-:Y:S01]  /*3530*/  FMUL.FTZ R195, R73.reuse, R195 ;  /* 0x000000c349c37220 */ /* 0x040fe20000410000 */
        /* <DEDUP_REMOVED lines=35> */
.L_x_3814:
        /* <DEDUP_REMOVED lines=13> */
.L_x_3817:
[----:B------:R-:W-:-:S03]  /*3840*/  UMOV UR21, 0xffffffff ;  /* 0xffffffff00157882 */ /* 0x000fc60000000000 */
[----:B------:R-:W-:Y:S05]  /*3850*/  BRA.DIV UR21, `(.L_x_3694) ;  /* 0x0000007a15807947 */ /* 0x000fea000b800000 */
.L_x_3820:
[----:B------:R-:W-:-:S03]  /*3860*/  UMOV UR21, 0xffffffff ;  /* 0xffffffff00157882 */ /* 0x000fc60000000000 */
[----:B------:R-:W-:Y:S05]  /*3870*/  BRA.DIV UR21, `(.L_x_3695) ;  /* 0x0000007a15a07947 */ /* 0x000fea000b800000 */
.L_x_3823:
[----:B------:R-:W-:-:S03]  /*3880*/  UMOV UR21, 0xffffffff ;  /* 0xffffffff00157882 */ /* 0x000fc60000000000 */
[----:B------:R-:W-:Y:S05]  /*3890*/  BRA.DIV UR21, `(.L_x_3696) ;  /* 0x0000007a15c07947 */ /* 0x000fea000b800000 */
.L_x_3826:
        /* <DEDUP_REMOVED lines=10> */
.L_x_3836:
        /* <DEDUP_REMOVED lines=45> */
.L_x_3691:
[----:B------:R-:W-:Y:S05]  /*3c10*/  WARPSYNC.ALL ;  /* 0x0000000000007948 */ /* 0x000fea0003800000 */
[----:B--2---:R-:W-:Y:S01]  /*3c20*/  FMUL.FTZ R62, R193, UR46 ;  /* 0x0000002ec13e7c20 */ /* 0x004fe20008410000 */
[CC--:B01----:R-:W-:Y:S01]  /*3c30*/  FMUL.FTZ R60, R114.reuse, R107.reuse ;  /* 0x0000006b723c7220 */ /* 0x0c3fe20000410000 */
[----:B------:R-:W-:Y:S01]  /*3c40*/  FMUL.FTZ R61, R115, R107 ;  /* 0x0000006b733d7220 */ /* 0x000fe20000410000 */
[C---:B------:R-:W-:Y:S01]  /*3c50*/  FMUL.FTZ R64, R114.reuse, R188 ;  /* 0x000000bc72407220 */ /* 0x040fe20000410000 */
[----:B------:R-:W-:Y:S01]  /*3c60*/  FFMA.FTZ R213, R175, UR47, -R62 ;  /* 0x0000002fafd57c23 */ /* 0x000fe2000801083e */
[-C--:B------:R-:W-:Y:S01]  /*3c70*/  FFMA.FTZ R60, R115, R106.reuse, -R60 ;  /* 0x0000006a733c7223 */ /* 0x080fe2000001083c */
[----:B------:R-:W-:Y:S01]  /*3c80*/  FFMA.FTZ R61, -R114, R106, -R61 ;  /* 0x0000006a723d7223 */ /* 0x000fe2000001093d */
[----:B------:R-:W-:Y:S01]  /*3c90*/  FMUL.FTZ R210, R176, UR46 ;  /* 0x0000002eb0d27c20 */ /* 0x000fe20008410000 */
[----:B------:R-:W-:Y:S01]  /*3ca0*/  FMUL.FTZ R62, R18, R213 ;  /* 0x000000d5123e7220 */ /* 0x000fe20000410000 */
[----:B------:R-:W-:Y:S01]  /*3cb0*/  FMUL.FTZ R66, R116, R60 ;  /* 0x0000003c74427220 */ /* 0x000fe20000410000 */
[----:B------:R-:W-:Y:S01]  /*3cc0*/  BAR.SYNC.DEFER_BLOCKING 0x0 ;  /* 0x0000000000007b1d */ /* 0x000fe20000010000 */
[----:B------:R-:W-:Y:S01]  /*3cd0*/  FFMA.FTZ R210, R173, UR47, -R210 ;  /* 0x0000002fadd27c23 */ /* 0x000fe200080108d2 */
[-C--:B------:R-:W-:Y:S01]  /*3ce0*/  FMUL.FTZ R63, R114, R62.reuse ;  /* 0x0000003e723f7220 */ /* 0x080fe20000410000 */
[-C--:B------:R-:W-:Y:S01]  /*3cf0*/  FFMA.FTZ R65, R117, R61.reuse, -R66 ;  /* 0x0000003d75417223 */ /* 0x080fe20000010842 */
[----:B------:R-:W-:Y:S01]  /*3d00*/  FMUL.FTZ R66, R116, R61 ;  /* 0x0000003d74427220 */ /* 0x000fe20000410000 */
[C---:B------:R-:W-:Y:S01]  /*3d10*/  FFMA.FTZ R64, R115.reuse, R62, R64 ;  /* 0x0000003e73407223 */ /* 0x040fe20000010040 */
[----:B------:R-:W-:Y:S01]  /*3d20*/  FFMA.FTZ R62, R115, R188, -R63 ;  /* 0x000000bc733e7223 */ /* 0x000fe2000001083f */
[----:B------:R-:W-:Y:S01]  /*3d30*/  FMUL.FTZ R208, R172, UR46 ;  /* 0x0000002eacd07c20 */ /* 0x000fe20008410000 */
[----:B------:R-:W-:Y:S01]  /*3d40*/  FFMA.FTZ R66, R117, R60, R66 ;  /* 0x0000003c75427223 */ /* 0x000fe20000010042 */
[CC--:B------:R-:W-:Y:S01]  /*3d50*/  FMUL.FTZ R60, R118.reuse, R65.reuse ;  /* 0x00000041763c7220 */ /* 0x0c0fe20000410000 */
[----:B------:R-:W-:Y:S01]  /*3d60*/  FADD.FTZ R62, R187, R62 ;  /* 0x0000003ebb3e7221 */ /* 0x000fe20000010000 */
[----:B------:R-:W-:Y:S01]  /*3d70*/  FFMA.FTZ R64, R19, R210, R64 ;  /* 0x000000d213407223 */ /* 0x000fe20000010040 */
[-C--:B------:R-:W-:Y:S01]  /*3d80*/  FMUL.FTZ R68, R118, R66.reuse ;  /* 0x0000004276447220 */ /* 0x080fe20000410000 */
[C---:B------:R-:W-:Y:S01]  /*3d90*/  FFMA.FTZ R67, R119.reuse, R66, R60 ;  /* 0x0000004277437223 */ /* 0x040fe2000001003c */
[----:B------:R-:W-:Y:S01]  /*3da0*/  FMUL.FTZ R61, R116, R62 ;  /* 0x0000003e743d7220 */ /* 0x000fe20000410000 */
[----:B------:R-:W-:Y:S01]  /*3db0*/  FMUL.FTZ R66, R174, UR46 ;  /* 0x0000002eae427c20 */ /* 0x000fe20008410000 */
[-C--:B------:R-:W-:Y:S01]  /*3dc0*/  FMUL.FTZ R60, R116, R64.reuse ;  /* 0x00000040743c7220 */ /* 0x080fe20000410000 */
[----:B------:R-:W-:Y:S01]  /*3dd0*/  FFMA.FTZ R68, R119, R65, -R68 ;  /* 0x0000004177447223 */ /* 0x000fe20000010844 */
[----:B------:R-:W-:Y:S01]  /*3de0*/  FFMA.FTZ R61, R117, R64, R61 ;  /* 0x00000040753d7223 */ /* 0x000fe2000001003d */
[----:B------:R-:W-:Y:S01]  /*3df0*/  FFMA.FTZ R211, R171, UR47, -R66 ;  /* 0x0000002fabd37c23 */ /* 0x000fe20008010842 */
[----:B------:R-:W-:Y:S01]  /*3e00*/  FFMA.FTZ R63, R117, R62, -R60 ;  /* 0x0000003e753f7223 */ /* 0x000fe2000001083c */
[CC--:B------:R-:W-:Y:S01]  /*3e10*/  FMUL.FTZ R60, R120.reuse, R68.reuse ;  /* 0x00000044783c7220 */ /* 0x0c0fe20000410000 */
[----:B------:R-:W-:Y:S01]  /*3e20*/  FMUL.FTZ R65, R120, R67 ;  /* 0x0000004378417220 */ /* 0x000fe20000410000 */
[----:B------:R-:W-:Y:S01]  /*3e30*/  FFMA.FTZ R61, R20, R211, R61 ;  /* 0x000000d3143d7223 */ /* 0x000fe2000001003d */
        /* <DEDUP_REMOVED lines=11> */
[----:B------:R-:W-:Y:S01]  /*3ef0*/  FFMA.FTZ R208, R169, UR47, -R208 ;  /* 0x0000002fa9d07c23 */ /* 0x000fe200080108d0 */
[----:B------:R-:W-:Y:S01]  /*3f00*/  FADD.FTZ R62, R185, R62 ;  /* 0x0000003eb93e7221 */ /* 0x000fe20000010000 */
[C---:B------:R-:W-:Y:S01]  /*3f10*/  FMUL.FTZ R68, R126.reuse, R66 ;  /* 0x000000427e447220 */ /* 0x040fe20000410000 */
[----:B------:R-:W-:Y:S01]  /*3f20*/  FMUL.FTZ R63, R126, R64 ;  /* 0x000000407e3f7220 */ /* 0x000fe20000410000 */
[----:B------:R-:W-:Y:S01]  /*3f30*/  FFMA.FTZ R60, R21, R208, R60 ;  /* 0x000000d0153c7223 */ /* 0x000fe2000001003c */
[C---:B------:R-:W-:Y:S01]  /*3f40*/  FMUL.FTZ R61, R120.reuse, R62 ;  /* 0x0000003e783d7220 */ /* 0x040fe20000410000 */
[C---:B------:R-:W-:Y:S01]  /*3f50*/  FFMA.FTZ R68, R127.reuse, R64, R68 ;  /* 0x000000407f447223 */ /* 0x040fe20000010044 */
[----:B------:R-:W-:Y:S01]  /*3f60*/  FFMA.FTZ R67, R127, R66, -R63 ;  /* 0x000000427f437223 */ /* 0x000fe2000001083f */
[-C--:B------:R-:W-:Y:S01]  /*3f70*/  FMUL.FTZ R64, R120, R60.reuse ;  /* 0x0000003c78407220 */ /* 0x080fe20000410000 */
[----:B------:R-:W-:Y:S01]  /*3f80*/  FMUL.FTZ R66, R170, UR46 ;  /* 0x0000002eaa427c20 */ /* 0x000fe20008410000 */
[----:B------:R-:W-:Y:S01]  /*3f90*/  FFMA.FTZ R63, R121, R60, R61 ;  /* 0x0000003c793f7223 */ /* 0x000fe2000001003d */
[----:B------:R-:W-:Y:S01]  /*3fa0*/  FMUL.FTZ R234, R163, UR46 ;  /* 0x0000002ea3ea7c20 */ /* 0x000fe20008410000 */
[----:B------:R-:W0:Y:S01]  /*3fb0*/  LDS.64 R60, [R108+0x8] ;  /* 0x000008006c3c7984 */ /* 0x000e220000000a00 */
[----:B------:R-:W-:Y:S01]  /*3fc0*/  FFMA.FTZ R65, R121, R62, -R64 ;  /* 0x0000003e79417223 */ /* 0x000fe20000010840 */
[----:B------:R-:W-:Y:S01]  /*3fd0*/  FFMA.FTZ R209, R167, UR47, -R66 ;  /* 0x0000002fa7d17c23 */ /* 0x000fe20008010842 */
[CC--:B------:R-:W-:Y:S01]  /*3fe0*/  FMUL.FTZ R66, R128.reuse, R68.reuse ;  /* 0x0000004480427220 */ /* 0x0c0fe20000410000 */
[----:B------:R-:W-:Y:S01]  /*3ff0*/  FMUL.FTZ R64, R128, R67 ;  /* 0x0000004380407220 */ /* 0x000fe20000410000 */
[----:B------:R-:W-:Y:S01]  /*4000*/  FADD.FTZ R65, R184, R65 ;  /* 0x00000041b8417221 */ /* 0x000fe20000010000 */
[----:B------:R-:W-:Y:S01]  /*4010*/  FFMA.FTZ R63, R22, R209, R63 ;  /* 0x000000d1163f7223 */ /* 0x000fe2000001003f */
[C---:B------:R-:W-:Y:S01]  /*4020*/  FFMA.FTZ R66, R129.reuse, R67, -R66 ;  /* 0x0000004381427223 */ /* 0x040fe20000010842 */
[----:B------:R-:W-:Y:S01]  /*4030*/  FFMA.FTZ R68, R129, R68, R64 ;  /* 0x0000004481447223 */ /* 0x000fe20000010040 */
[----:B------:R-:W-:Y:S01]  /*4040*/  FMUL.FTZ R62, R122, R65 ;  /* 0x000000417a3e7220 */ /* 0x000fe20000410000 */
[----:B------:R-:W-:Y:S01]  /*4050*/  FMUL.FTZ R67, R168, UR46 ;  /* 0x0000002ea8437c20 */ /* 0x000fe20008410000 */
[----:B------:R-:W-:Y:S01]  /*4060*/  FMUL.FTZ R70, R130, R66 ;  /* 0x0000004282467220 */ /* 0x000fe20000410000 */
[-C--:B------:R-:W-:Y:S01]  /*4070*/  FMUL.FTZ R64, R122, R63.reuse ;  /* 0x0000003f7a407220 */ /* 0x080fe20000410000 */
[----:B------:R-:W-:Y:S01]  /*4080*/  FFMA.FTZ R62, R123, R63, R62 ;  /* 0x0000003f7b3e7223 */ /* 0x000fe2000001003e */
[-C--:B------:R-:W-:Y:S01]  /*4090*/  FMUL.FTZ R63, R130, R68.reuse ;  /* 0x00000044823f7220 */ /* 0x080fe20000410000 */
[----:B------:R-:W-:Y:S01]  /*40a0*/  FFMA.FTZ R206, R164, UR47, -R67 ;  /* 0x0000002fa4ce7c23 */ /* 0x000fe20008010843 */
[----:B------:R-:W-:Y:S01]  /*40b0*/  FFMA.FTZ R70, R131, R68, R70 ;  /* 0x0000004483467223 */ /* 0x000fe20000010046 */
[----:B------:R-:W-:Y:S01]  /*40c0*/  FFMA.FTZ R64, R123, R65, -R64 ;  /* 0x000000417b407223 */ /* 0x000fe20000010840 */
[----:B------:R-:W-:Y:S01]  /*40d0*/  FFMA.FTZ R65, R131, R66, -R63 ;  /* 0x0000004283417223 */ /* 0x000fe2000001083f */
[----:B------:R-:W-:Y:S01]  /*40e0*/  FFMA.FTZ R62, R23, R206, R62 ;  /* 0x000000ce173e7223 */ /* 0x000fe2000001003e */
[----:B------:R-:W-:Y:S01]  /*40f0*/  FMUL.FTZ R72, R132, R70 ;  /* 0x0000004684487220 */ /* 0x000fe20000410000 */
[----:B------:R-:W-:Y:S01]  /*4100*/  FADD.FTZ R64, R183, R64 ;  /* 0x00000040b7407221 */ /* 0x000fe20000010000 */
[----:B------:R-:W-:Y:S01]  /*4110*/  FMUL.FTZ R68, R165, UR46 ;  /* 0x0000002ea5447c20 */ /* 0x000fe20008410000 */
[----:B------:R-:W-:Y:S01]  /*4120*/  FMUL.FTZ R66, R126, R62 ;  /* 0x0000003e7e427220 */ /* 0x000fe20000410000 */
[-C--:B------:R-:W-:Y:S01]  /*4130*/  FFMA.FTZ R67, R133, R65.reuse, -R72 ;  /* 0x0000004185437223 */ /* 0x080fe20000010848 */
[----:B------:R-:W-:Y:S01]  /*4140*/  FMUL.FTZ R72, R132, R65 ;  /* 0x0000004184487220 */ /* 0x000fe20000410000 */
[-C--:B------:R-:W-:Y:S01]  /*4150*/  FMUL.FTZ R63, R126, R64.reuse ;  /* 0x000000407e3f7220 */ /* 0x080fe20000410000 */
[----:B------:R-:W-:Y:S01]  /*4160*/  FFMA.FTZ R65, R127, R64, -R66 ;  /* 0x000000407f417223 */ /* 0x000fe20000010842 */
[----:B------:R-:W-:Y:S01]  /*4170*/  FFMA.FTZ R207, R161, UR47, -R68 ;  /* 0x0000002fa1cf7c23 */ /* 0x000fe20008010844 */
[----:B------:R-:W-:Y:S01]  /*4180*/  FFMA.FTZ R72, R133, R70, R72 ;  /* 0x0000004685487223 */ /* 0x000fe20000010048 */
[----:B------:R-:W-:Y:S01]  /*4190*/  FFMA.FTZ R63, R127, R62, R63 ;  /* 0x0000003e7f3f7223 */ /* 0x000fe2000001003f */
[----:B------:R-:W-:Y:S01]  /*41a0*/  FADD.FTZ R65, R182, R65 ;  /* 0x00000041b6417221 */ /* 0x000fe20000010000 */
[C---:B------:R-:W-:Y:S01]  /*41b0*/  FMUL.FTZ R64, R134.reuse, R67 ;  /* 0x0000004386407220 */ /* 0x040fe20000410000 */
[-C--:B------:R-:W-:Y:S01]  /*41c0*/  FMUL.FTZ R66, R134, R72.reuse ;  /* 0x0000004886427220 */ /* 0x080fe20000410000 */
[----:B------:R-:W-:Y:S01]  /*41d0*/  FFMA.FTZ R63, R24, R207, R63 ;  /* 0x000000cf183f7223 */ /* 0x000fe2000001003f */
[----:B------:R-:W-:Y:S01]  /*41e0*/  FMUL.FTZ R62, R128, R65 ;  /* 0x00000041803e7220 */ /* 0x000fe20000410000 */
[C---:B------:R-:W-:Y:S01]  /*41f0*/  FFMA.FTZ R72, R135.reuse, R72, R64 ;  /* 0x0000004887487223 */ /* 0x040fe20000010040 */
[----:B------:R-:W-:Y:S01]  /*4200*/  FFMA.FTZ R66, R135, R67, -R66 ;  /* 0x0000004387427223 */ /* 0x000fe20000010842 */
[----:B------:R-:W-:Y:S01]  /*4210*/  FMUL.FTZ R67, R162, UR46 ;  /* 0x0000002ea2437c20 */ /* 0x000fe20008410000 */
[-C--:B------:R-:W-:Y:S01]  /*4220*/  FMUL.FTZ R64, R128, R63.reuse ;  /* 0x0000003f80407220 */ /* 0x080fe20000410000 */
[----:B------:R-:W-:Y:S01]  /*4230*/  FFMA.FTZ R62, R129, R63, R62 ;  /* 0x0000003f813e7223 */ /* 0x000fe2000001003e */
[C---:B0-----:R-:W-:Y:S01]  /*4240*/  FMUL.FTZ R63, R125.reuse, R61 ;  /* 0x0000003d7d3f7220 */ /* 0x041fe20000410000 */
[----:B------:R-:W-:Y:S01]  /*4250*/  FFMA.FTZ R204, R158, UR47, -R67 ;  /* 0x0000002f9ecc7c23 */ /* 0x000fe20008010843 */
[-C--:B------:R-:W-:Y:S01]  /*4260*/  FMUL.FTZ R125, R125, R60.reuse ;  /* 0x0000003c7d7d7220 */ /* 0x080fe20000410000 */
[----:B------:R-:W-:Y:S01]  /*4270*/  FFMA.FTZ R64, R129, R65, -R64 ;  /* 0x0000004181407223 */ /* 0x000fe20000010840 */
[C---:B------:R-:W-:Y:S01]  /*4280*/  FFMA.FTZ R220, R124.reuse, R60, -R63 ;  /* 0x0000003c7cdc7223 */ /* 0x040fe2000001083f */
[----:B------:R-:W-:Y:S01]  /*4290*/  FFMA.FTZ R63, R25, R204, R62 ;  /* 0x000000cc193f7223 */ /* 0x000fe2000001003e */
[----:B------:R-:W-:Y:S01]  /*42a0*/  FFMA.FTZ R125, R124, R61, R125 ;  /* 0x0000003d7c7d7223 */ /* 0x000fe2000001007d */
[----:B------:R-:W-:Y:S01]  /*42b0*/  FADD.FTZ R64, R181, R64 ;  /* 0x00000040b5407221 */ /* 0x000fe20000010000 */
[----:B------:R-:W-:Y:S01]  /*42c0*/  FFMA.FTZ R220, R17, R100, R220 ;  /* 0x0000006411dc7223 */ /* 0x000fe200000100dc */
[----:B------:R-:W-:Y:S01]  /*42d0*/  FMUL.FTZ R60, R130, R63 ;  /* 0x0000003f823c7220 */ /* 0x000fe20000410000 */
[----:B------:R-:W-:Y:S01]  /*42e0*/  FADD.FTZ R205, RZ, R125 ;  /* 0x0000007dffcd7221 */ /* 0x000fe20000010000 */
[----:B------:R-:W-:Y:S01]  /*42f0*/  FMUL.FTZ R68, R136, R66 ;  /* 0x0000004288447220 */ /* 0x000fe20000410000 */
[C---:B------:R-:W-:Y:S01]  /*4300*/  FMUL.FTZ R62, R144.reuse, R220 ;  /* 0x000000dc903e7220 */ /* 0x040fe20000410000 */
[----:B------:R-:W-:Y:S01]  /*4310*/  FFMA.FTZ R61, R131, R64, -R60 ;  /* 0x00000040833d7223 */ /* 0x000fe2000001083c */
[-C--:B------:R-:W-:Y:S01]  /*4320*/  FMUL.FTZ R60, R144, R205.reuse ;  /* 0x000000cd903c7220 */ /* 0x080fe20000410000 */
[-C--:B------:R-:W-:Y:S01]  /*4330*/  FFMA.FTZ R68, R137, R72.reuse, R68 ;  /* 0x0000004889447223 */ /* 0x080fe20000010044 */
[C---:B------:R-:W-:Y:S01]  /*4340*/  FFMA.FTZ R62, R145.reuse, R205, R62 ;  /* 0x000000cd913e7223 */ /* 0x040fe2000001003e */
[----:B------:R-:W-:Y:S01]  /*4350*/  FMUL.FTZ R72, R136, R72 ;  /* 0x0000004888487220 */ /* 0x000fe20000410000 */
[----:B------:R-:W-:Y:S01]  /*4360*/  FFMA.FTZ R221, R145, R220, -R60 ;  /* 0x000000dc91dd7223 */ /* 0x000fe2000001083c */
[----:B------:R-:W-:Y:S01]  /*4370*/  FMUL.FTZ R64, R130, R64 ;  /* 0x0000004082407220 */ /* 0x000fe20000410000 */
[----:B------:R-:W-:Y:S01]  /*4380*/  FADD.FTZ R203, RZ, R62 ;  /* 0x0000003effcb7221 */ /* 0x000fe20000010000 */
[----:B------:R-:W-:Y:S01]  /*4390*/  FFMA.FTZ R72, R137, R66, -R72 ;  /* 0x0000004289487223 */ /* 0x000fe20000010848 */
[----:B------:R-:W-:Y:S01]  /*43a0*/  FFMA.FTZ R221, R16, R99, R221 ;  /* 0x0000006310dd7223 */ /* 0x000fe200000100dd */
[----:B------:R-:W-:Y:S01]  /*43b0*/  FMUL.FTZ R66, R166, UR46 ;  /* 0x0000002ea6427c20 */ /* 0x000fe20008410000 */
[C---:B------:R-:W-:Y:S01]  /*43c0*/  FMUL.FTZ R60, R142.reuse, R203 ;  /* 0x000000cb8e3c7220 */ /* 0x040fe20000410000 */
[----:B------:R-:W-:Y:S01]  /*43d0*/  FFMA.FTZ R63, R131, R63, R64 ;  /* 0x0000003f833f7223 */ /* 0x000fe20000010040 */
[-C--:B------:R-:W-:Y:S01]  /*43e0*/  FMUL.FTZ R62, R142, R221.reuse ;  /* 0x000000dd8e3e7220 */ /* 0x080fe20000410000 */
[----:B------:R-:W-:Y:S01]  /*43f0*/  FFMA.FTZ R237, R155, UR47, -R66 ;  /* 0x0000002f9bed7c23 */ /* 0x000fe20008010842 */
[----:B------:R-:W-:Y:S01]  /*4400*/  FADD.FTZ R61, R180, R61 ;  /* 0x0000003db43d7221 */ /* 0x000fe20000010000 */
[C---:B------:R-:W-:Y:S01]  /*4410*/  FFMA.FTZ R60, R143.reuse, R221, -R60 ;  /* 0x000000dd8f3c7223 */ /* 0x040fe2000001083c */
[----:B------:R-:W-:Y:S01]  /*4420*/  FFMA.FTZ R62, R143, R203, R62 ;  /* 0x000000cb8f3e7223 */ /* 0x000fe2000001003e */
[----:B------:R-:W-:Y:S01]  /*4430*/  FFMA.FTZ R63, R26, R237, R63 ;  /* 0x000000ed1a3f7223 */ /* 0x000fe2000001003f */
[C---:B------:R-:W-:Y:S01]  /*4440*/  FMUL.FTZ R64, R132.reuse, R61 ;  /* 0x0000003d84407220 */ /* 0x040fe20000410000 */
[----:B------:R-:W-:Y:S01]  /*4450*/  FFMA.FTZ R218, R15, R98, R60 ;  /* 0x000000620fda7223 */ /* 0x000fe2000001003c */
[----:B------:R-:W-:Y:S01]  /*4460*/  FADD.FTZ R202, RZ, R62 ;  /* 0x0000003effca7221 */ /* 0x000fe20000010000 */
[-C--:B------:R-:W-:Y:S01]  /*4470*/  FMUL.FTZ R66, R132, R63.reuse ;  /* 0x0000003f84427220 */ /* 0x080fe20000410000 */
[----:B------:R-:W-:Y:S01]  /*4480*/  FFMA.FTZ R64, R133, R63, R64 ;  /* 0x0000003f85407223 */ /* 0x000fe20000010040 */
[----:B------:R-:W-:Y:S01]  /*4490*/  FFMA.FTZ R234, R159, UR47, -R234 ;  /* 0x0000002f9fea7c23 */ /* 0x000fe200080108ea */
[----:B------:R-:W-:Y:S01]  /*44a0*/  FMUL.FTZ R62, R140, R218 ;  /* 0x000000da8c3e7220 */ /* 0x000fe20000410000 */
[----:B------:R-:W-:Y:S01]  /*44b0*/  FMUL.FTZ R70, R138, R72 ;  /* 0x000000488a467220 */ /* 0x000fe20000410000 */
[----:B------:R-:W-:Y:S01]  /*44c0*/  FMUL.FTZ R60, R140, R202 ;  /* 0x000000ca8c3c7220 */ /* 0x000fe20000410000 */
[----:B------:R-:W-:Y:S01]  /*44d0*/  FFMA.FTZ R66, R133, R61, -R66 ;  /* 0x0000003d85427223 */ /* 0x000fe20000010842 */
[----:B------:R-:W-:Y:S01]  /*44e0*/  FFMA.FTZ R64, R27, R234, R64 ;  /* 0x000000ea1b407223 */ /* 0x000fe20000010040 */
[----:B------:R-:W-:Y:S01]  /*44f0*/  FFMA.FTZ R62, R141, R202, R62 ;  /* 0x000000ca8d3e7223 */ /* 0x000fe2000001003e */
[-C--:B------:R-:W-:Y:S01]  /*4500*/  FFMA.FTZ R70, R139, R68.reuse, R70 ;  /* 0x000000448b467223 */ /* 0x080fe20000010046 */
[----:B------:R-:W-:Y:S01]  /*4510*/  FMUL.FTZ R74, R138, R68 ;  /* 0x000000448a4a7220 */ /* 0x000fe20000410000 */
[----:B------:R-:W-:Y:S01]  /*4520*/  FFMA.FTZ R219, R141, R218, -R60 ;  /* 0x000000da8ddb7223 */ /* 0x000fe2000001083c */
[----:B------:R-:W-:Y:S01]  /*4530*/  FADD.FTZ R66, R179, R66 ;  /* 0x00000042b3427221 */ /* 0x000fe20000010000 */
[----:B------:R-:W-:Y:S01]  /*4540*/  FMUL.FTZ R68, R134, R64 ;  /* 0x0000004086447220 */ /* 0x000fe20000410000 */
[----:B------:R-:W-:Y:S01]  /*4550*/  FADD.FTZ R201, RZ, R62 ;  /* 0x0000003effc97221 */ /* 0x000fe20000010000 */
[----:B------:R-:W-:Y:S01]  /*4560*/  FFMA.FTZ R219, R14, R97, R219 ;  /* 0x000000610edb7223 */ /* 0x000fe200000100db */
[----:B------:R-:W-:Y:S01]  /*4570*/  FMUL.FTZ R235, R160, UR46 ;  /* 0x0000002ea0eb7c20 */ /* 0x000fe20008410000 */
[CC--:B------:R-:W-:Y:S01]  /*4580*/  FFMA.FTZ R63, R135.reuse, R66.reuse, -R68 ;  /* 0x00000042873f7223 */ /* 0x0c0fe20000010844 */
[----:B------:R-:W-:Y:S01]  /*4590*/  FMUL.FTZ R66, R134, R66 ;  /* 0x0000004286427220 */ /* 0x000fe20000410000 */
[C---:B------:R-:W-:Y:S01]  /*45a0*/  FMUL.FTZ R60, R138.reuse, R201 ;  /* 0x000000c98a3c7220 */ /* 0x040fe20000410000 */
[-C--:B------:R-:W-:Y:S01]  /*45b0*/  FMUL.FTZ R62, R138, R219.reuse ;  /* 0x000000db8a3e7220 */ /* 0x080fe20000410000 */
[----:B------:R-:W-:Y:S01]  /*45c0*/  FFMA.FTZ R235, R156, UR47, -R235 ;  /* 0x0000002f9ceb7c23 */ /* 0x000fe200080108eb */
[----:B------:R-:W-:Y:S01]  /*45d0*/  FFMA.FTZ R61, R135, R64, R66 ;  /* 0x00000040873d7223 */ /* 0x000fe20000010042 */
[C---:B------:R-:W-:Y:S01]  /*45e0*/  FFMA.FTZ R60, R139.reuse, R219, -R60 ;  /* 0x000000db8b3c7223 */ /* 0x040fe2000001083c */
[----:B------:R-:W-:Y:S01]  /*45f0*/  FADD.FTZ R64, R178, R63 ;  /* 0x0000003fb2407221 */ /* 0x000fe20000010000 */
[----:B------:R-:W-:Y:S01]  /*4600*/  FFMA.FTZ R62, R139, R201, R62 ;  /* 0x000000c98b3e7223 */ /* 0x000fe2000001003e */
[----:B------:R-:W-:Y:S01]  /*4610*/  FFMA.FTZ R61, R28, R235, R61 ;  /* 0x000000eb1c3d7223 */ /* 0x000fe2000001003d */
[----:B------:R-:W-:Y:S01]  /*4620*/  FFMA.FTZ R216, R13, R96, R60 ;  /* 0x000000600dd87223 */ /* 0x000fe2000001003c */
[C---:B------:R-:W-:Y:S01]  /*4630*/  FMUL.FTZ R60, R136.reuse, R64 ;  /* 0x00000040883c7220 */ /* 0x040fe20000410000 */
[----:B------:R-:W-:Y:S01]  /*4640*/  FADD.FTZ R200, RZ, R62 ;  /* 0x0000003effc87221 */ /* 0x000fe20000010000 */
[CC--:B------:R-:W-:Y:S01]  /*4650*/  FMUL.FTZ R65, R136.reuse, R61.reuse ;  /* 0x0000003d88417220 */ /* 0x0c0fe20000410000 */
[C---:B------:R-:W-:Y:S01]  /*4660*/  FMUL.FTZ R63, R136.reuse, R216 ;  /* 0x000000d8883f7220 */ /* 0x040fe20000410000 */
[----:B------:R-:W-:Y:S01]  /*4670*/  FFMA.FTZ R62, R137, R61, R60 ;  /* 0x0000003d893e7223 */ /* 0x000fe2000001003c */
[-C--:B------:R-:W-:Y:S01]  /*4680*/  FMUL.FTZ R61, R136, R200.reuse ;  /* 0x000000c8883d7220 */ /* 0x080fe20000410000 */
[----:B------:R-:W-:Y:S01]  /*4690*/  FMUL.FTZ R232, R157, UR46 ;  /* 0x0000002e9de87c20 */ /* 0x000fe20008410000 */
[----:B------:R-:W-:Y:S01]  /*46a0*/  FFMA.FTZ R63, R137, R200, R63 ;  /* 0x000000c8893f7223 */ /* 0x000fe2000001003f */
[----:B------:R-:W-:Y:S01]  /*46b0*/  FFMA.FTZ R74, R139, R72, -R74 ;  /* 0x000000488b4a7223 */ /* 0x000fe2000001084a */
[----:B------:R-:W-:Y:S01]  /*46c0*/  FFMA.FTZ R61, R137, R216, -R61 ;  /* 0x000000d8893d7223 */ /* 0x000fe2000001083d */
[----:B------:R-:W-:Y:S01]  /*46d0*/  FFMA.FTZ R232, R153, UR47, -R232 ;  /* 0x0000002f99e87c23 */ /* 0x000fe200080108e8 */
[----:B------:R-:W-:Y:S01]  /*46e0*/  FADD.FTZ R199, RZ, R63 ;  /* 0x0000003fffc77221 */ /* 0x000fe20000010000 */
[----:B------:R-:W-:Y:S01]  /*46f0*/  FMUL.FTZ R66, R140, R74 ;  /* 0x0000004a8c427220 */ /* 0x000fe20000410000 */
[----:B------:R-:W-:Y:S01]  /*4700*/  FFMA.FTZ R217, R12, R95, R61 ;  /* 0x0000005f0cd97223 */ /* 0x000fe2000001003d */
[----:B------:R-:W-:Y:S01]  /*4710*/  FFMA.FTZ R61, R29, R232, R62 ;  /* 0x000000e81d3d7223 */ /* 0x000fe2000001003e */
[----:B------:R-:W-:Y:S01]  /*4720*/  FFMA.FTZ R64, R137, R64, -R65 ;  /* 0x0000004089407223 */ /* 0x000fe20000010841 */
[C---:B------:R-:W-:Y:S01]  /*4730*/  FMUL.FTZ R60, R134.reuse, R199 ;  /* 0x000000c7863c7220 */ /* 0x040fe20000410000 */
[----:B------:R-:W-:Y:S01]  /*4740*/  FMUL.FTZ R62, R134, R217 ;  /* 0x000000d9863e7220 */ /* 0x000fe20000410000 */
[----:B------:R-:W-:Y:S01]  /*4750*/  FFMA.FTZ R67, R141, R70, R66 ;  /* 0x000000468d437223 */ /* 0x000fe20000010042 */
[----:B------:R-:W-:Y:S01]  /*4760*/  FADD.FTZ R64, R177, R64 ;  /* 0x00000040b1407221 */ /* 0x000fe20000010000 */
[----:B------:R-:W-:Y:S01]  /*4770*/  FMUL.FTZ R66, R138, R61 ;  /* 0x0000003d8a427220 */ /* 0x000fe20000410000 */
[C---:B------:R-:W-:Y:S01]  /*4780*/  FFMA.FTZ R62, R135.reuse, R199, R62 ;  /* 0x000000c7873e7223 */ /* 0x040fe2000001003e */
[----:B------:R-:W-:Y:S01]  /*4790*/  FFMA.FTZ R60, R135, R217, -R60 ;  /* 0x000000d9873c7223 */ /* 0x000fe2000001083c */
[----:B------:R-:W-:Y:S01]  /*47a0*/  FMUL.FTZ R68, R154, UR46 ;  /* 0x0000002e9a447c20 */ /* 0x000fe20008410000 */
[-C--:B------:R-:W-:Y:S01]  /*47b0*/  FFMA.FTZ R66, R139, R64.reuse, -R66 ;  /* 0x000000408b427223 */ /* 0x080fe20000010842 */
[----:B------:R-:W-:Y:S01]  /*47c0*/  FADD.FTZ R198, RZ, R62 ;  /* 0x0000003effc67221 */ /* 0x000fe20000010000 */
[----:B------:R-:W-:Y:S01]  /*47d0*/  FMUL.FTZ R64, R138, R64 ;  /* 0x000000408a407220 */ /* 0x000fe20000410000 */
[----:B------:R-:W-:Y:S01]  /*47e0*/  FFMA.FTZ R214, R11, R94, R60 ;  /* 0x0000005e0bd67223 */ /* 0x000fe2000001003c */
[----:B------:R-:W-:Y:S01]  /*47f0*/  FFMA.FTZ R233, R151, UR47, -R68 ;  /* 0x0000002f97e97c23 */ /* 0x000fe20008010844 */
[C---:B------:R-:W-:Y:S01]  /*4800*/  FMUL.FTZ R60, R132.reuse, R198 ;  /* 0x000000c6843c7220 */ /* 0x040fe20000410000 */
[----:B------:R-:W-:Y:S01]  /*4810*/  FFMA.FTZ R63, R139, R61, R64 ;  /* 0x0000003d8b3f7223 */ /* 0x000fe20000010040 */
[-C--:B------:R-:W-:Y:S01]  /*4820*/  FMUL.FTZ R61, R132, R214.reuse ;  /* 0x000000d6843d7220 */ /* 0x080fe20000410000 */
[----:B------:R-:W-:Y:S01]  /*4830*/  FADD.FTZ R66, R189, R66 ;  /* 0x00000042bd427221 */ /* 0x000fe20000010000 */
[C---:B------:R-:W-:Y:S01]  /*4840*/  FFMA.FTZ R215, R133.reuse, R214, -R60 ;  /* 0x000000d685d77223 */ /* 0x040fe2000001083c */
[----:B------:R-:W-:Y:S01]  /*4850*/  FFMA.FTZ R63, R30, R233, R63 ;  /* 0x000000e91e3f7223 */ /* 0x000fe2000001003f */
[----:B------:R-:W-:Y:S01]  /*4860*/  FFMA.FTZ R61, R133, R198, R61 ;  /* 0x000000c6853d7223 */ /* 0x000fe2000001003d */
[----:B------:R-:W-:Y:S01]  /*4870*/  FMUL.FTZ R60, R140, R66 ;  /* 0x000000428c3c7220 */ /* 0x000fe20000410000 */
[----:B------:R-:W-:Y:S01]  /*4880*/  FFMA.FTZ R215, R10, R93, R215 ;  /* 0x0000005d0ad77223 */ /* 0x000fe200000100d7 */
[----:B------:R-:W-:Y:S01]  /*4890*/  FMUL.FTZ R230, R152, UR46 ;  /* 0x0000002e98e67c20 */ /* 0x000fe20008410000 */
[----:B------:R-:W-:Y:S01]  /*48a0*/  FADD.FTZ R196, RZ, R61 ;  /* 0x0000003dffc47221 */ /* 0x000fe20000010000 */
[----:B------:R-:W-:Y:S01]  /*48b0*/  FFMA.FTZ R64, R141, R63, R60 ;  /* 0x0000003f8d407223 */ /* 0x000fe2000001003c */
[----:B------:R-:W-:Y:S01]  /*48c0*/  FMUL.FTZ R62, R130, R215 ;  /* 0x000000d7823e7220 */ /* 0x000fe20000410000 */
[----:B------:R-:W-:Y:S01]  /*48d0*/  FMUL.FTZ R65, R140, R63 ;  /* 0x0000003f8c417220 */ /* 0x000fe20000410000 */
[-C--:B------:R-:W-:Y:S01]  /*48e0*/  FMUL.FTZ R60, R130, R196.reuse ;  /* 0x000000c4823c7220 */ /* 0x080fe20000410000 */
[----:B------:R-:W-:Y:S01]  /*48f0*/  FFMA.FTZ R230, R149, UR47, -R230 ;  /* 0x0000002f95e67c23 */ /* 0x000fe200080108e6 */
[----:B------:R-:W-:Y:S01]  /*4900*/  FFMA.FTZ R62, R131, R196, R62 ;  /* 0x000000c4833e7223 */ /* 0x000fe2000001003e */
[----:B------:R-:W-:Y:S01]  /*4910*/  FFMA.FTZ R61, R141, R66, -R65 ;  /* 0x000000428d3d7223 */ /* 0x000fe20000010841 */
[----:B------:R-:W-:Y:S01]  /*4920*/  FFMA.FTZ R60, R131, R215, -R60 ;  /* 0x000000d7833c7223 */ /* 0x000fe2000001083c */
[----:B------:R-:W-:Y:S01]  /*4930*/  FFMA.FTZ R64, R31, R230, R64 ;  /* 0x000000e61f407223 */ /* 0x000fe20000010040 */
[----:B------:R-:W-:Y:S01]  /*4940*/  FADD.FTZ R197, RZ, R62 ;  /* 0x0000003effc57221 */ /* 0x000fe20000010000 */
[----:B------:R-:W-:Y:S01]  /*4950*/  FADD.FTZ R61, R190, R61 ;  /* 0x0000003dbe3d7221 */ /* 0x000fe20000010000 */
[----:B------:R-:W-:Y:S01]  /*4960*/  FFMA.FTZ R222, R9, R92, R60 ;  /* 0x0000005c09de7223 */ /* 0x000fe2000001003c */
[----:B------:R-:W-:Y:S01]  /*4970*/  FMUL.FTZ R68, R142, R64 ;  /* 0x000000408e447220 */ /* 0x000fe20000410000 */
[----:B------:R-:W-:Y:S01]  /*4980*/  FMUL.FTZ R60, R128, R197 ;  /* 0x000000c5803c7220 */ /* 0x000fe20000410000 */
[----:B------:R-:W-:Y:S01]  /*4990*/  FMUL.FTZ R70, R140, R70 ;  /* 0x000000468c467220 */ /* 0x000fe20000410000 */
[-C--:B------:R-:W-:Y:S01]  /*49a0*/  FMUL.FTZ R62, R128, R222.reuse ;  /* 0x000000de803e7220 */ /* 0x080fe20000410000 */
[-C--:B------:R-:W-:Y:S01]  /*49b0*/  FFMA.FTZ R68, R143, R61.reuse, -R68 ;  /* 0x0000003d8f447223 */ /* 0x080fe20000010844 */
[C---:B------:R-:W-:Y:S01]  /*49c0*/  FFMA.FTZ R223, R129.reuse, R222, -R60 ;  /* 0x000000de81df7223 */ /* 0x040fe2000001083c */
[----:B------:R-:W-:Y:S01]  /*49d0*/  FMUL.FTZ R60, R142, R61 ;  /* 0x0000003d8e3c7220 */ /* 0x000fe20000410000 */
[----:B------:R-:W-:Y:S01]  /*49e0*/  FFMA.FTZ R62, R129, R197, R62 ;  /* 0x000000c5813e7223 */ /* 0x000fe2000001003e */
[----:B------:R-:W-:Y:S01]  /*49f0*/  FADD.FTZ R68, R191, R68 ;  /* 0x00000044bf447221 */ /* 0x000fe20000010000 */
[----:B------:R-:W-:Y:S01]  /*4a00*/  FFMA.FTZ R223, R8, R91, R223 ;  /* 0x0000005b08df7223 */ /* 0x000fe200000100df */
[----:B------:R-:W-:Y:S01]  /*4a10*/  FFMA.FTZ R61, R143, R64, R60 ;  /* 0x000000408f3d7223 */ /* 0x000fe2000001003c */
[----:B------:R-:W-:Y:S01]  /*4a20*/  FADD.FTZ R194, RZ, R62 ;  /* 0x0000003effc27221 */ /* 0x000fe20000010000 */
[----:B------:R-:W-:Y:S01]  /*4a30*/  FMUL.FTZ R64, R150, UR46 ;  /* 0x0000002e96407c20 */ /* 0x000fe20008410000 */
[CC--:B------:R-:W-:Y:S01]  /*4a40*/  FMUL.FTZ R62, R126.reuse, R223.reuse ;  /* 0x000000df7e3e7220 */ /* 0x0c0fe20000410000 */
[----:B------:R-:W-:Y:S01]  /*4a50*/  FFMA.FTZ R70, R141, R74, -R70 ;  /* 0x0000004a8d467223 */ /* 0x000fe20000010846 */
[-C--:B------:R-:W-:Y:S01]  /*4a60*/  FMUL.FTZ R60, R126, R194.reuse ;  /* 0x000000c27e3c7220 */ /* 0x080fe20000410000 */
[----:B------:R-:W-:Y:S01]  /*4a70*/  FFMA.FTZ R225, R147, UR47, -R64 ;  /* 0x0000002f93e17c23 */ /* 0x000fe20008010840 */
[C---:B------:R-:W-:Y:S01]  /*4a80*/  FFMA.FTZ R62, R127.reuse, R194, R62 ;  /* 0x000000c27f3e7223 */ /* 0x040fe2000001003e */
[----:B------:R-:W-:Y:S01]  /*4a90*/  FMUL.FTZ R64, R144, R68 ;  /* 0x0000004490407220 */ /* 0x000fe20000410000 */
[----:B------:R-:W-:Y:S01]  /*4aa0*/  FFMA.FTZ R60, R127, R223, -R60 ;  /* 0x000000df7f3c7223 */ /* 0x000fe2000001083c */
[----:B------:R-:W-:Y:S01]  /*4ab0*/  FFMA.FTZ R61, R32, R225, R61 ;  /* 0x000000e1203d7223 */ /* 0x000fe2000001003d */
[----:B------:R-:W-:Y:S01]  /*4ac0*/  FADD.FTZ R195, RZ, R62 ;  /* 0x0000003effc37221 */ /* 0x000fe20000010000 */
[----:B------:R-:W-:Y:S01]  /*4ad0*/  UISETP.GE.AND UP0, UPT, UR11, UR42, UPT ;  /* 0x0000002a0b00728c */ /* 0x000fe2000bf06270 */
[----:B------:R-:W-:Y:S01]  /*4ae0*/  FFMA.FTZ R224, R7, R90, R60 ;  /* 0x0000005a07e07223 */ /* 0x000fe2000001003c */
[----:B------:R-:W-:Y:S01]  /*4af0*/  FMUL.FTZ R63, R144, R61 ;  /* 0x0000003d903f7220 */ /* 0x000fe20000410000 */
[C---:B------:R-:W-:Y:S01]  /*4b00*/  FMUL.FTZ R60, R122.reuse, R195 ;  /* 0x000000c37a3c7220 */ /* 0x040fe20000410000 */
[C---:B------:R-:W-:Y:S01]  /*4b10*/  FFMA.FTZ R69, R145.reuse, R61, R64 ;  /* 0x0000003d91457223 */ /* 0x040fe20000010040 */
[----:B------:R-:W-:Y:S01]  /*4b20*/  FMUL.FTZ R62, R122, R224 ;  /* 0x000000e07a3e7220 */ /* 0x000fe20000410000 */
[----:B------:R-:W-:Y:S01]  /*4b30*/  FFMA.FTZ R71, R145, R68, -R63 ;  /* 0x0000004491477223 */ /* 0x000fe2000001083f */
[C---:B------:R-:W-:Y:S01]  /*4b40*/  FFMA.FTZ R227, R123.reuse, R224, -R60 ;  /* 0x000000e07be37223 */ /* 0x040fe2000001083c */
[-C--:B------:R-:W-:Y:S01]  /*4b50*/  FMUL.FTZ R66, R142, R70.reuse ;  /* 0x000000468e427220 */ /* 0x080fe20000410000 */
[----:B------:R-:W-:Y:S01]  /*4b60*/  FFMA.FTZ R62, R123, R195, R62 ;  /* 0x000000c37b3e7223 */ /* 0x000fe2000001003e */
[----:B------:R-:W-:Y:S01]  /*4b70*/  PLOP3.LUT P0, PT, PT, PT, UP0, 0x80, 0x8 ;  /* 0x000000000008781c */ /* 0x000fe20003f0f008 */
[----:B------:R-:W-:Y:S01]  /*4b80*/  FFMA.FTZ R227, R6, R89, R227 ;  /* 0x0000005906e37223 */ /* 0x000fe200000100e3 */
[CC--:B------:R-:W-:Y:S01]  /*4b90*/  FFMA.FTZ R65, R143.reuse, R67.reuse, R66 ;  /* 0x000000438f417223 */ /* 0x0c0fe20000010042 */
[----:B------:R-:W-:Y:S01]  /*4ba0*/  FADD.FTZ R125, RZ, R62 ;  /* 0x0000003eff7d7221 */ /* 0x000fe20000010000 */
[----:B------:R-:W-:Y:S01]  /*4bb0*/  FMUL.FTZ R66, R142, R67 ;  /* 0x000000438e427220 */ /* 0x000fe20000410000 */
[----:B------:R-:W-:Y:S01]  /*4bc0*/  FMUL.FTZ R68, R120, R227 ;  /* 0x000000e378447220 */ /* 0x000fe20000410000 */
[----:B------:R-:W-:Y:S01]  /*4bd0*/  ISETP.NE.OR P0, PT, R110, RZ, P0 ;  /* 0x000000ff6e00720c */ /* 0x000fe20000705670 */
[-C--:B------:R-:W-:Y:S01]  /*4be0*/  FMUL.FTZ R64, R120, R125.reuse ;  /* 0x0000007d78407220 */ /* 0x080fe20000410000 */
[----:B------:R-:W-:Y:S01]  /*4bf0*/  FFMA.FTZ R66, R143, R70, -R66 ;  /* 0x000000468f427223 */ /* 0x000fe20000010842 */
[C---:B------:R-:W-:Y:S01]  /*4c00*/  FFMA.FTZ R68, R121.reuse, R125, R68 ;  /* 0x0000007d79447223 */ /* 0x040fe20000010044 */
[----:B------:R-:W-:Y:S01]  /*4c10*/  FMUL.FTZ R70, R144, R65 ;  /* 0x0000004190467220 */ /* 0x000fe20000410000 */
[----:B------:R-:W-:Y:S01]  /*4c20*/  FFMA.FTZ R64, R121, R227, -R64 ;  /* 0x000000e379407223 */ /* 0x000fe20000010840 */
[----:B------:R-:W-:Y:S01]  /*4c30*/  FMUL.FTZ R229, R148, UR46 ;  /* 0x0000002e94e57c20 */ /* 0x000fe20008410000 */
[----:B------:R-:W-:Y:S01]  /*4c40*/  FADD.FTZ R124, RZ, R68 ;  /* 0x00000044ff7c7221 */ /* 0x000fe20000010000 */
[----:B------:R-:W-:-:S02]  /*4c50*/  HFMA2 R60, -RZ, RZ, 1.875, 0 ;  /* 0x3f800000ff3c7431 */ /* 0x000fc400000001ff */
[----:B------:R-:W-:Y:S01]  /*4c60*/  FFMA.FTZ R226, R5, R88, R64 ;  /* 0x0000005805e27223 */ /* 0x000fe20000010040 */
[----:B------:R-:W-:Y:S01]  /*4c70*/  FMUL.FTZ R64, R144, R66 ;  /* 0x0000004290407220 */ /* 0x000fe20000410000 */
[----:B------:R-:W-:Y:S01]  /*4c80*/  FMUL.FTZ R68, R118, R124 ;  /* 0x0000007c76447220 */ /* 0x000fe20000410000 */
[----:B------:R-:W-:Y:S01]  /*4c90*/  ISETP.GT.U32.AND P2, PT, R104, 0x1f, PT ;  /* 0x0000001f6800780c */ /* 0x000fe20003f44070 */
[-C--:B------:R-:W-:Y:S01]  /*4ca0*/  FMUL.FTZ R67, R118, R226.reuse ;  /* 0x000000e276437220 */ /* 0x080fe20000410000 */
[----:B------:R-:W-:Y:S01]  /*4cb0*/  FFMA.FTZ R64, R145, R65, R64 ;  /* 0x0000004191407223 */ /* 0x000fe20000010040 */
[----:B------:R-:W-:Y:S01]  /*4cc0*/  FFMA.FTZ R231, R119, R226, -R68 ;  /* 0x000000e277e77223 */ /* 0x000fe20000010844 */
[----:B------:R-:W-:Y:S01]  /*4cd0*/  FFMA.FTZ R65, R145, R66, -R70 ;  /* 0x0000004291417223 */ /* 0x000fe20000010846 */
[----:B------:R-:W-:Y:S01]  /*4ce0*/  FFMA.FTZ R67, R119, R124, R67 ;  /* 0x0000007c77437223 */ /* 0x000fe20000010043 */
[----:B------:R-:W-:Y:S01]  /*4cf0*/  VOTEU.ALL UP0, P0 ;  /* 0x0000000000ff7886 */ /* 0x000fe20000000000 */
[----:B------:R-:W-:Y:S01]  /*4d00*/  FFMA.FTZ R231, R4, R87, R231 ;  /* 0x0000005704e77223 */ /* 0x000fe200000100e7 */
[----:B------:R-:W-:Y:S01]  /*4d10*/  FFMA.FTZ R229, R146, UR47, -R229 ;  /* 0x0000002f92e57c23 */ /* 0x000fe200080108e5 */
[----:B------:R-:W-:Y:S01]  /*4d20*/  FADD.FTZ R212, RZ, R67 ;  /* 0x00000043ffd47221 */ /* 0x000fe20000010000 */
[----:B------:R-:W-:Y:S01]  /*4d30*/  CS2R R62, SRZ ;  /* 0x00000000003e7805 */ /* 0x000fe2000001ff00 */
[C---:B------:R-:W-:Y:S01]  /*4d40*/  FMUL.FTZ R70, R116.reuse, R231 ;  /* 0x000000e774467220 */ /* 0x040fe20000410000 */
[----:B------:R-:W-:Y:S01]  /*4d50*/  @!UP0 ULEA UR21, UR8, UR20, 0x4 ;  /* 0x0000001408158291 */ /* 0x000fe2000f8e20ff */
[-C--:B------:R-:W-:Y:S01]  /*4d60*/  FMUL.FTZ R68, R116, R212.reuse ;  /* 0x000000d474447220 */ /* 0x080fe20000410000 */
[----:B------:R-:W-:Y:S01]  /*4d70*/  MOV R61, RZ ;  /* 0x000000ff003d7202 */ /* 0x000fe20000000f00 */
[C---:B------:R-:W-:Y:S01]  /*4d80*/  FFMA.FTZ R70, R117.reuse, R212, R70 ;  /* 0x000000d475467223 */ /* 0x040fe20000010046 */
[----:B------:R-:W-:Y:S01]  /*4d90*/  FFMA.FTZ R66, R0, R229, R69 ;  /* 0x000000e500427223 */ /* 0x000fe20000010045 */
[----:B------:R-:W-:Y:S01]  /*4da0*/  FFMA.FTZ R68, R117, R231, -R68 ;  /* 0x000000e775447223 */ /* 0x000fe20000010844 */
[----:B------:R-:W-:Y:S01]  /*4db0*/  FADD.FTZ R67, R192, R71 ;  /* 0x00000047c0437221 */ /* 0x000fe20000010000 */
[----:B------:R-:W-:Y:S01]  /*4dc0*/  FADD.FTZ R228, RZ, R70 ;  /* 0x00000046ffe47221 */ /* 0x000fe20000010000 */
[----:B------:R-:W-:Y:S01]  /*4dd0*/  BSSY B0, `(.L_x_3698) ;  /* 0x00000e4000007945 */ /* 0x000fe20003800000 */
[----:B------:R-:W-:Y:S01]  /*4de0*/  FFMA.FTZ R240, R3, R86, R68 ;  /* 0x0000005603f07223 */ /* 0x000fe20000010044 */
[----:B------:R-:W0:Y:S01]  /*4df0*/  @!P0 LDS.128 R60, [UR21+0x8b80] ;  /* 0x008b8015ff3c8984 */ /* 0x000e220008000c00 */
[----:B------:R-:W-:-:S02]  /*4e00*/  FMUL.FTZ R68, R114, R228 ;  /* 0x000000e472447220 */ /* 0x000fc40000410000 */
[-C--:B------:R-:W-:Y:S01]  /*4e10*/  FMUL.FTZ R71, R114, R240.reuse ;  /* 0x000000f072477220 */ /* 0x080fe20000410000 */
[----:B------:R1:W-:Y:S01]  /*4e20*/  STS.128 [R108+0xa10], R64 ;  /* 0x000a10406c007388 */ /* 0x0003e20000000c00 */
[C---:B------:R-:W-:Y:S02]  /*4e30*/  FFMA.FTZ R69, R115.reuse, R240, -R68 ;  /* 0x000000f073457223 */ /* 0x040fe40000010844 */
[----:B------:R-:W-:Y:S02]  /*4e40*/  FFMA.FTZ R238, R115, R228, R71 ;  /* 0x000000e473ee7223 */ /* 0x000fe40000010047 */
[----:B------:R-:W-:Y:S01]  /*4e50*/  FFMA.FTZ R236, R2, R85, R69 ;  /* 0x0000005502ec7223 */ /* 0x000fe20000010045 */
[----:B------:R-:W-:Y:S06]  /*4e60*/  BAR.SYNC.DEFER_BLOCKING 0x0 ;  /* 0x0000000000007b1d */ /* 0x000fec0000010000 */
[----:B------:R-:W-:Y:S05]  /*4e70*/  @P2 BRA `(.L_x_3699) ;  /* 0x0000000c00642947 */ /* 0x000fea0003800000 */
[----:B-1----:R-:W-:Y:S01]  /*4e80*/  LDS.128 R64, [R105+0xa30] ;  /* 0x000a300069407984 */ /* 0x002fe20000000c00 */
[----:B------:R-:W-:Y:S01]  /*4e90*/  UMOV UR21, 0xffffffff ;  /* 0xffffffff00157882 */ /* 0x000fe20000000000 */
[----:B------:R-:W-:Y:S02]  /*4ea0*/  ISETP.NE.AND P2, PT, R110, 0x1f, PT ;  /* 0x0000001f6e00780c */ /* 0x000fe40003f45270 */
[----:B------:R-:W1:Y:S04]  /*4eb0*/  LDS.128 R68, [R105+0xa40] ;  /* 0x000a400069447984 */ /* 0x000e680000000c00 */
[----:B------:R-:W2:Y:S04]  /*4ec0*/  LDS.128 R72, [R105+0xa20] ;  /* 0x000a200069487984 */ /* 0x000ea80000000c00 */
[----:B-----5:R-:W3:Y:S01]  /*4ed0*/  LDS.128 R76, [R105+0xa10] ;  /* 0x000a1000694c7984 */ /* 0x020ee20000000c00 */
[C---:B-1----:R-:W-:Y:S01]  /*4ee0*/  FMUL.FTZ R241, R65.reuse, R68 ;  /* 0x0000004441f17220 */ /* 0x042fe20000410000 */
[C---:B------:R-:W-:Y:S01]  /*4ef0*/  FMUL.FTZ R239, R65.reuse, R69 ;  /* 0x0000004541ef7220 */ /* 0x040fe20000410000 */
[----:B------:R-:W-:-:S02]  /*4f00*/  FMUL.FTZ R245, R65, R70 ;  /* 0x0000004641f57220 */ /* 0x000fc40000410000 */
[C---:B------:R-:W-:Y:S01]  /*4f10*/  FFMA.FTZ R241, R64.reuse, R69, R241 ;  /* 0x0000004540f17223 */ /* 0x040fe200000100f1 */
[----:B------:R-:W-:-:S03]  /*4f20*/  FFMA.FTZ R239, R64, R68, -R239 ;  /* 0x0000004440ef7223 */ /* 0x000fc600000108ef */
[C---:B--2---:R-:W-:Y:S01]  /*4f30*/  FMUL.FTZ R243, R73.reuse, R241 ;  /* 0x000000f149f37220 */ /* 0x044fe20000410000 */
[----:B------:R-:W-:-:S03]  /*4f40*/  FMUL.FTZ R242, R73, R239 ;  /* 0x000000ef49f27220 */ /* 0x000fc60000410000 */
[C---:B------:R-:W-:Y:S01]  /*4f50*/  FFMA.FTZ R239, R72.reuse, R239, -R243 ;  /* 0x000000ef48ef7223 */ /* 0x040fe200000108f3 */
[----:B------:R-:W-:Y:S01]  /*4f60*/  FMUL.FTZ R243, R65, R71 ;  /* 0x0000004741f37220 */ /* 0x000fe20000410000 */
[----:B------:R-:W-:Y:S01]  /*4f70*/  FFMA.FTZ R241, R72, R241, R242 ;  /* 0x000000f148f17223 */ /* 0x000fe200000100f2 */
[C---:B------:R-:W-:Y:S01]  /*4f80*/  FFMA.FTZ R242, R64.reuse, R71, R245 ;  /* 0x0000004740f27223 */ /* 0x040fe200000100f5 */
[----:B---3--:R-:W-:Y:S01]  /*4f90*/  FMUL.FTZ R244, R77, R239 ;  /* 0x000000ef4df47220 */ /* 0x008fe20000410000 */
[----:B------:R-:W-:Y:S02]  /*4fa0*/  FFMA.FTZ R243, R64, R70, -R243 ;  /* 0x0000004640f37223 */ /* 0x000fe400000108f3 */
[----:B------:R-:W-:Y:S02]  /*4fb0*/  FADD.FTZ R242, R67, R242 ;  /* 0x000000f243f27221 */ /* 0x000fe40000010000 */
[----:B------:R-:W-:Y:S02]  /*4fc0*/  FADD.FTZ R243, R66, R243 ;  /* 0x000000f342f37221 */ /* 0x000fe40000010000 */
[----:B------:R-:W-:-:S02]  /*4fd0*/  FMUL.FTZ R245, R73, R242 ;  /* 0x000000f249f57220 */ /* 0x000fc40000410000 */
[-C--:B------:R-:W-:Y:S02]  /*4fe0*/  FMUL.FTZ R247, R73, R243.reuse ;  /* 0x000000f349f77220 */ /* 0x080fe40000410000 */
[C---:B------:R-:W-:Y:S01]  /*4ff0*/  FFMA.FTZ R245, R72.reuse, R243, -R245 ;  /* 0x000000f348f57223 */ /* 0x040fe200000108f5 */
[-C--:B------:R-:W-:Y:S01]  /*5000*/  FMUL.FTZ R243, R77, R241.reuse ;  /* 0x000000f14df37220 */ /* 0x080fe20000410000 */
[----:B------:R-:W-:Y:S01]  /*5010*/  FFMA.FTZ R242, R72, R242, R247 ;  /* 0x000000f248f27223 */ /* 0x000fe200000100f7 */
[----:B------:R-:W-:Y:S01]  /*5020*/  FFMA.FTZ R241, R76, R241, R244 ;  /* 0x000000f14cf17223 */ /* 0x000fe200000100f4 */
[----:B------:R-:W-:Y:S01]  /*5030*/  FADD.FTZ R245, R74, R245 ;  /* 0x000000f54af57221 */ /* 0x000fe20000010000 */
[----:B------:R-:W-:Y:S01]  /*5040*/  FFMA.FTZ R239, R76, R239, -R243 ;  /* 0x000000ef4cef7223 */ /* 0x000fe200000108f3 */
[----:B------:R-:W-:-:S04]  /*5050*/  FADD.FTZ R242, R75, R242 ;  /* 0x000000f24bf27221 */ /* 0x000fc80000010000 */
[C---:B------:R-:W-:Y:S01]  /*5060*/  FMUL.FTZ R243, R77.reuse, R242 ;  /* 0x000000f24df37220 */ /* 0x040fe20000410000 */
[----:B------:R-:W-:-:S03]  /*5070*/  FMUL.FTZ R77, R77, R245 ;  /* 0x000000f54d4d7220 */ /* 0x000fc60000410000 */
[C---:B------:R-:W-:Y:S01]  /*5080*/  FFMA.FTZ R243, R76.reuse, R245, -R243 ;  /* 0x000000f54cf37223 */ /* 0x040fe200000108f3 */
[----:B------:R-:W-:-:S03]  /*5090*/  FFMA.FTZ R76, R76, R242, R77 ;  /* 0x000000f24c4c7223 */ /* 0x000fc6000001004d */
[----:B------:R-:W-:Y:S01]  /*50a0*/  FADD.FTZ R77, R78, R243 ;  /* 0x000000f34e4d7221 */ /* 0x000fe20000010000 */
[----:B------:R-:W-:Y:S01]  /*50b0*/  FADD.FTZ R252, R79, R76 ;  /* 0x0000004c4ffc7221 */ /* 0x000fe20000010000 */
[----:B------:R-:W-:Y:S06]  /*50c0*/  BRA.DIV UR21, `(.L_x_3700) ;  /* 0x0000006615a87947 */ /* 0x000fec000b800000 */
[----:B------:R1:W2:Y:S01]  /*50d0*/  SHFL.DOWN PT, R242, R239, 0x1, 0x1f ;  /* 0x08201f00eff27f89 */ /* 0x0002a200000e0000 */
[----:B------:R-:W-:Y:S02]  /*50e0*/  MOV R79, R239 ;  /* 0x000000ef004f7202 */ /* 0x000fe40000000f00 */
[----:B------:R-:W-:Y:S01]  /*50f0*/  MOV R78, R241 ;  /* 0x000000f1004e7202 */ /* 0x000fe20000000f00 */
[----:B------:R1:W3:Y:S04]  /*5100*/  SHFL.DOWN PT, R245, R241, 0x1, 0x1f ;  /* 0x08201f00f1f57f89 */ /* 0x0002e800000e0000 */
[----:B------:R1:W4:Y:S04]  /*5110*/  SHFL.DOWN PT, R246, R77, 0x1, 0x1f ;  /* 0x08201f004df67f89 */ /* 0x00032800000e0000 */
[----:B------:R1:W0:Y:S02]  /*5120*/  SHFL.DOWN PT, R76, R252, 0x1, 0x1f ;  /* 0x08201f00fc4c7f89 */ /* 0x00022400000e0000 */
.L_x_3841:
[----:B------:R-:W-:Y:S04]  /*5130*/  BSSY.RECONVERGENT B1, `(.L_x_3701) ;  /* 0x000000c000017945 */ /* 0x000fe80003800200 */
[----:B------:R-:W-:Y:S05]  /*5140*/  @!P2 BRA `(.L_x_3702) ;  /* 0x000000000028a947 */ /* 0x000fea0003800000 */
[-C--:B01----:R-:W-:Y:S01]  /*5150*/  FMUL.FTZ R239, R79, R76.reuse ;  /* 0x0000004c4fef7220 */ /* 0x083fe20000410000 */
[----:B------:R-:W-:-:S03]  /*5160*/  FMUL.FTZ R244, R78, R76 ;  /* 0x0000004c4ef47220 */ /* 0x000fc60000410000 */
[CC--:B----4-:R-:W-:Y:S01]  /*5170*/  FFMA.FTZ R241, R78.reuse, R246.reuse, R239 ;  /* 0x000000f64ef17223 */ /* 0x0d0fe200000100ef */
[-C--:B---3--:R-:W-:Y:S01]  /*5180*/  FMUL.FTZ R239, R78, R245.reuse ;  /* 0x000000f54eef7220 */ /* 0x088fe20000410000 */
[C---:B------:R-:W-:Y:S01]  /*5190*/  FFMA.FTZ R244, R79.reuse, R246, -R244 ;  /* 0x000000f64ff47223 */ /* 0x040fe200000108f4 */
[----:B------:R-:W-:Y:S01]  /*51a0*/  FMUL.FTZ R245, R79, R245 ;  /* 0x000000f54ff57220 */ /* 0x000fe20000410000 */
[----:B------:R-:W-:Y:S01]  /*51b0*/  FADD.FTZ R252, R252, R241 ;  /* 0x000000f1fcfc7221 */ /* 0x000fe20000010000 */
[C---:B--2---:R-:W-:Y:S01]  /*51c0*/  FFMA.FTZ R79, R242.reuse, R79, -R239 ;  /* 0x0000004ff24f7223 */ /* 0x044fe200000108ef */
[----:B------:R-:W-:Y:S01]  /*51d0*/  FADD.FTZ R77, R77, R244 ;  /* 0x000000f44d4d7221 */ /* 0x000fe20000010000 */
[----:B------:R-:W-:-:S07]  /*51e0*/  FFMA.FTZ R78, R242, R78, R245 ;  /* 0x0000004ef24e7223 */ /* 0x000fce00000100f5 */
.L_x_3702:
[----:B------:R-:W-:Y:S05]  /*51f0*/  BSYNC.RECONVERGENT B1 ;  /* 0x0000000000017941 */ /* 0x000fea0003800200 */
.L_x_3701:
[----:B------:R-:W-:Y:S01]  /*5200*/  UMOV UR21, 0xffffffff ;  /* 0xffffffff00157882 */ /* 0x000fe20000000000 */
[----:B------:R-:W-:Y:S02]  /*5210*/  ISETP.GT.U32.AND P2, PT, R110, 0x1d, PT ;  /* 0x0000001d6e00780c */ /* 0x000fe40003f44070 */
[----:B------:R-:W-:Y:S11]  /*5220*/  BRA.DIV UR21, `(.L_x_3703) ;  /* 0x0000006615b47947 */ /* 0x000ff6000b800000 */
[----:B-1----:R1:W1:Y:S04]  /*5230*/  SHFL.DOWN PT, R239, R79, 0x2, 0x1f ;  /* 0x08401f004fef7f89 */ /* 0x00226800000e0000 */
[----:B------:R0:W1:Y:S04]  /*5240*/  SHFL.DOWN PT, R241, R78, 0x2, 0x1f ;  /* 0x08401f004ef17f89 */ /* 0x00006800000e0000 */
[----:B--2---:R2:W1:Y:S04]  /*5250*/  SHFL.DOWN PT, R242, R77, 0x2, 0x1f ;  /* 0x08401f004df27f89 */ /* 0x00446800000e0000 */
[----:B0-----:R2:W0:Y:S02]  /*5260*/  SHFL.DOWN PT, R76, R252, 0x2, 0x1f ;  /* 0x08401f00fc4c7f89 */ /* 0x00142400000e0000 */
.L_x_3847:
[----:B------:R-:W-:Y:S04]  /*5270*/  BSSY.RECONVERGENT B1, `(.L_x_3704) ;  /* 0x000000c000017945 */ /* 0x000fe80003800200 */
[----:B------:R-:W-:Y:S05]  /*5280*/  @P2 BRA `(.L_x_3705) ;  /* 0x0000000000282947 */ /* 0x000fea0003800000 */
[CC--:B0-----:R-:W-:Y:S01]  /*5290*/  FMUL.FTZ R244, R78.reuse, R76.reuse ;  /* 0x0000004c4ef47220 */ /* 0x0c1fe20000410000 */
[C---:B------:R-:W-:Y:S01]  /*52a0*/  FMUL.FTZ R243, R79.reuse, R76 ;  /* 0x0000004c4ff37220 */ /* 0x040fe20000410000 */
[CC--:B-1----:R-:W-:Y:S01]  /*52b0*/  FMUL.FTZ R76, R78.reuse, R241.reuse ;  /* 0x000000f14e4c7220 */ /* 0x0c2fe20000410000 */
[C---:B------:R-:W-:Y:S01]  /*52c0*/  FMUL.FTZ R241, R79.reuse, R241 ;  /* 0x000000f14ff17220 */ /* 0x040fe20000410000 */
[CC--:B------:R-:W-:Y:S01]  /*52d0*/  FFMA.FTZ R244, R79.reuse, R242.reuse, -R244 ;  /* 0x000000f24ff47223 */ /* 0x0c0fe200000108f4 */
[C---:B------:R-:W-:Y:S01]  /*52e0*/  FFMA.FTZ R243, R78.reuse, R242, R243 ;  /* 0x000000f24ef37223 */ /* 0x040fe200000100f3 */
[-C--:B------:R-:W-:Y:S01]  /*52f0*/  FFMA.FTZ R79, R79, R239.reuse, -R76 ;  /* 0x000000ef4f4f7223 */ /* 0x080fe2000001084c */
[----:B------:R-:W-:Y:S01]  /*5300*/  FFMA.FTZ R78, R78, R239, R241 ;  /* 0x000000ef4e4e7223 */ /* 0x000fe200000100f1 */
[----:B--2---:R-:W-:Y:S01]  /*5310*/  FADD.FTZ R77, R77, R244 ;  /* 0x000000f44d4d7221 */ /* 0x004fe20000010000 */
[----:B------:R-:W-:-:S07]  /*5320*/  FADD.FTZ R252, R252, R243 ;  /* 0x000000f3fcfc7221 */ /* 0x000fce0000010000 */
.L_x_3705:
[----:B------:R-:W-:Y:S05]  /*5330*/  BSYNC.RECONVERGENT B1 ;  /* 0x0000000000017941 */ /* 0x000fea0003800200 */
.L_x_3704:
[----:B------:R-:W-:Y:S01]  /*5340*/  UMOV UR21, 0xffffffff ;  /* 0xffffffff00157882 */ /* 0x000fe20000000000 */
[----:B------:R-:W-:Y:S02]  /*5350*/  ISETP.GT.U32.AND P2, PT, R110, 0x1b, PT ;  /* 0x0000001b6e00780c */ /* 0x000fe40003f44070 */
[----:B------:R-:W-:Y:S11]  /*5360*/  BRA.DIV UR21, `(.L_x_3706) ;  /* 0x0000006615d47947 */ /* 0x000ff6000b800000 */
[----:B-1----:R1:W1:Y:S04]  /*5370*/  SHFL.DOWN PT, R239, R79, 0x4, 0x1f ;  /* 0x08801f004fef7f89 */ /* 0x00226800000e0000 */
[----:B------:R0:W1:Y:S04]  /*5380*/  SHFL.DOWN PT, R241, R78, 0x4, 0x1f ;  /* 0x08801f004ef17f89 */ /* 0x00006800000e0000 */
[----:B------:R1:W1:Y:S04]  /*5390*/  SHFL.DOWN PT, R242, R77, 0x4, 0x1f ;  /* 0x08801f004df27f89 */ /* 0x00026800000e0000 */
[----:B0-----:R0:W0:Y:S02]  /*53a0*/  SHFL.DOWN PT, R76, R252, 0x4, 0x1f ;  /* 0x08801f00fc4c7f89 */ /* 0x00102400000e0000 */
.L_x_3853:
        /* <DEDUP_REMOVED lines=12> */
.L_x_3708:
[----:B------:R-:W-:Y:S05]  /*5470*/  BSYNC.RECONVERGENT B1 ;  /* 0x0000000000017941 */ /* 0x000fea0003800200 */
.L_x_3707:
[----:B------:R-:W-:Y:S01]  /*5480*/  UMOV UR21, 0xffffffff ;  /* 0xffffffff00157882 */ /* 0x000fe20000000000 */
[----:B------:R-:W-:Y:S02]  /*5490*/  ISETP.GT.U32.AND P2, PT, R110, 0x17, PT ;  /* 0x000000176e00780c */ /* 0x000fe40003f44070 */
[----:B------:R-:W-:Y:S11]  /*54a0*/  BRA.DIV UR21, `(.L_x_3709) ;  /* 0x0000006615f47947 */ /* 0x000ff6000b800000 */
[----:B-1----:R1:W1:Y:S04]  /*54b0*/  SHFL.DOWN PT, R239, R79, 0x8, 0x1f ;  /* 0x09001f004fef7f89 */ /* 0x00226800000e0000 */
[----:B------:R0:W1:Y:S04]  /*54c0*/  SHFL.DOWN PT, R241, R78, 0x8, 0x1f ;  /* 0x09001f004ef17f89 */ /* 0x00006800000e0000 */
[----:B------:R1:W1:Y:S04]  /*54d0*/  SHFL.DOWN PT, R242, R77, 0x8, 0x1f ;  /* 0x09001f004df27f89 */ /* 0x00026800000e0000 */
[----:B0-----:R0:W0:Y:S02]  /*54e0*/  SHFL.DOWN PT, R76, R252, 0x8, 0x1f ;  /* 0x09001f00fc4c7f89 */ /* 0x00102400000e0000 */
.L_x_3859:
        /* <DEDUP_REMOVED lines=12> */
.L_x_3711:
[----:B------:R-:W-:Y:S05]  /*55b0*/  BSYNC.RECONVERGENT B1 ;  /* 0x0000000000017941 */ /* 0x000fea0003800200 */
.L_x_3710:
[----:B------:R-:W-:Y:S01]  /*55c0*/  UMOV UR21, 0xffffffff ;  /* 0xffffffff00157882 */ /* 0x000fe20000000000 */
[----:B------:R-:W-:Y:S02]  /*55d0*/  ISETP.GT.U32.AND P2, PT, R110, 0xf, PT ;  /* 0x0000000f6e00780c */ /* 0x000fe40003f44070 */
[----:B------:R-:W-:Y:S11]  /*55e0*/  BRA.DIV UR21, `(.L_x_3712) ;  /* 0x0000006a15147947 */ /* 0x000ff6000b800000 */
[----:B-1----:R1:W1:Y:S04]  /*55f0*/  SHFL.DOWN PT, R239, R79, 0x10, 0x1f ;  /* 0x0a001f004fef7f89 */ /* 0x00226800000e0000 */
[----:B------:R0:W1:Y:S04]  /*5600*/  SHFL.DOWN PT, R241, R78, 0x10, 0x1f ;  /* 0x0a001f004ef17f89 */ /* 0x00006800000e0000 */
[----:B------:R1:W1:Y:S04]  /*5610*/  SHFL.DOWN PT, R242, R77, 0x10, 0x1f ;  /* 0x0a001f004df27f89 */ /* 0x00026800000e0000 */
[----:B0-----:R0:W0:Y:S02]  /*5620*/  SHFL.DOWN PT, R76, R252, 0x10, 0x1f ;  /* 0x0a001f00fc4c7f89 */ /* 0x00102400000e0000 */
.L_x_3865:
        /* <DEDUP_REMOVED lines=12> */
.L_x_3714:
[----:B------:R-:W-:Y:S05]  /*56f0*/  BSYNC.RECONVERGENT B1 ;  /* 0x0000000000017941 */ /* 0x000fea0003800200 */
.L_x_3713:
[----:B------:R-:W-:Y:S01]  /*5700*/  UMOV UR21, 0xffffffff ;  /* 0xffffffff00157882 */ /* 0x000fe20000000000 */
[----:B------:R-:W-:Y:S02]  /*5710*/  ISETP.NE.AND P2, PT, R104, 0x1f, PT ;  /* 0x0000001f6800780c */ /* 0x000fe40003f45270 */
[----:B------:R-:W-:Y:S11]  /*5720*/  BRA.DIV UR21, `(.L_x_3715) ;  /* 0x0000006a15347947 */ /* 0x000ff6000b800000 */
[----:B------:R-:W5:Y:S04]  /*5730*/  SHFL.IDX PT, R247, R78, RZ, 0x1f ;  /* 0x00001fff4ef77589 */ /* 0x000f6800000e0000 */
[----:B---3--:R-:W3:Y:S04]  /*5740*/  SHFL.IDX PT, R245, R79, RZ, 0x1f ;  /* 0x00001fff4ff57589 */ /* 0x008ee800000e0000 */
[----:B----4-:R-:W4:Y:S04]  /*5750*/  SHFL.IDX PT, R246, R77, RZ, 0x1f ;  /* 0x00001fff4df67589 */ /* 0x010f2800000e0000 */
[----:B-1----:R-:W1:Y:S04]  /*5760*/  SHFL.IDX PT, R239, R252, RZ, 0x1f ;  /* 0x00001ffffcef7589 */ /* 0x002e6800000e0000 */
[----:B------:R-:W1:Y:S04]  /*5770*/  SHFL.IDX PT, R251, R60, RZ, 0x1f ;  /* 0x00001fff3cfb7589 */ /* 0x000e6800000e0000 */
[----:B------:R-:W1:Y:S04]  /*5780*/  SHFL.IDX PT, R250, R61, RZ, 0x1f ;  /* 0x00001fff3dfa7589 */ /* 0x000e6800000e0000 */
[----:B------:R-:W1:Y:S01]  /*5790*/  SHFL.DOWN PT, R79, R79, 0x1, 0x1f ;  /* 0x08201f004f4f7f89 */ /* 0x000e6200000e0000 */
[-C--:B-----5:R-:W-:Y:S01]  /*57a0*/  FMUL.FTZ R242, R62, R247.reuse ;  /* 0x000000f73ef27220 */ /* 0x0a0fe20000410000 */
[-C--:B------:R-:W-:Y:S01]  /*57b0*/  FMUL.FTZ R241, R63, R247.reuse ;  /* 0x000000f73ff17220 */ /* 0x080fe20000410000 */
[----:B------:R-:W-:Y:S01]  /*57c0*/  FMUL.FTZ R248, R61, R247 ;  /* 0x000000f73df87220 */ /* 0x000fe20000410000 */
[----:B------:R-:W1:Y:S01]  /*57d0*/  SHFL.DOWN PT, R78, R78, 0x1, 0x1f ;  /* 0x08201f004e4e7f89 */ /* 0x000e6200000e0000 */
[----:B---3--:R-:W-:Y:S01]  /*57e0*/  FFMA.FTZ R244, R63, R245, R242 ;  /* 0x000000f53ff47223 */ /* 0x008fe200000100f2 */
[----:B------:R-:W-:Y:S01]  /*57f0*/  FMUL.FTZ R242, R60, R247 ;  /* 0x000000f73cf27220 */ /* 0x000fe20000410000 */
[-C--:B------:R-:W-:Y:S01]  /*5800*/  FFMA.FTZ R241, R62, R245.reuse, -R241 ;  /* 0x000000f53ef17223 */ /* 0x080fe200000108f1 */
[----:B--2---:R-:W2:Y:S01]  /*5810*/  SHFL.DOWN PT, R77, R77, 0x1, 0x1f ;  /* 0x08201f004d4d7f89 */ /* 0x004ea200000e0000 */
[-C--:B------:R-:W-:Y:S01]  /*5820*/  FFMA.FTZ R248, R60, R245.reuse, -R248 ;  /* 0x000000f53cf87223 */ /* 0x080fe200000108f8 */
[----:B------:R-:W-:Y:S01]  /*5830*/  FFMA.FTZ R247, R61, R245, R242 ;  /* 0x000000f53df77223 */ /* 0x000fe200000100f2 */
[----:B----4-:R-:W-:Y:S01]  /*5840*/  FADD.FTZ R246, R246, R241 ;  /* 0x000000f1f6f67221 */ /* 0x010fe20000010000 */
[----:B0-----:R0:W3:Y:S01]  /*5850*/  SHFL.DOWN PT, R76, R252, 0x1, 0x1f ;  /* 0x08201f00fc4c7f89 */ /* 0x0010e200000e0000 */
[----:B-1----:R-:W-:-:S03]  /*5860*/  FADD.FTZ R245, R239, R244 ;  /* 0x000000f4eff57221 */ /* 0x002fc60000010000 */
[----:B------:R0:W1:Y:S01]  /*5870*/  SHFL.IDX PT, R249, R62, RZ, 0x1f ;  /* 0x00001fff3ef97589 */ /* 0x00006200000e0000 */
[----:B------:R-:W-:-:S03]  /*5880*/  MOV R60, R251 ;  /* 0x000000fb003c7202 */ /* 0x000fc60000000f00 */
[----:B------:R0:W4:Y:S01]  /*5890*/  SHFL.IDX PT, R243, R63, RZ, 0x1f ;  /* 0x00001fff3ff37589 */ /* 0x00012200000e0000 */
[----:B------:R-:W-:-:S07]  /*58a0*/  MOV R61, R250 ;  /* 0x000000fa003d7202 */ /* 0x000fce0000000f00 */
.L_x_3879:
[----:B------:R-:W-:Y:S01]  /*58b0*/  BSSY.RECONVERGENT B1, `(.L_x_3716) ;  /* 0x000000f000017945 */ /* 0x000fe20003800200 */
[----:B01----:R-:W-:Y:S02]  /*58c0*/  MOV R62, R249 ;  /* 0x000000f9003e7202 */ /* 0x003fe40000000f00 */
[----:B----4-:R-:W-:Y:S01]  /*58d0*/  MOV R63, R243 ;  /* 0x000000f3003f7202 */ /* 0x010fe20000000f00 */
        /* <DEDUP_REMOVED lines=9> */
[----:B--2---:R-:W-:Y:S01]  /*5970*/  FADD.FTZ R62, R77, R244 ;  /* 0x000000f44d3e7221 */ /* 0x004fe20000010000 */
[----:B---3--:R-:W-:Y:S01]  /*5980*/  FADD.FTZ R63, R76, R63 ;  /* 0x0000003f4c3f7221 */ /* 0x008fe20000010000 */
[----:B------:R-:W-:-:S07]  /*5990*/  MOV R60, R242 ;  /* 0x000000f2003c7202 */ /* 0x000fce0000000f00 */
.L_x_3717:
[----:B------:R-:W-:Y:S05]  /*59a0*/  BSYNC.RECONVERGENT B1 ;  /* 0x0000000000017941 */ /* 0x000fea0003800200 */
.L_x_3716:
[CC--:B--2---:R-:W-:Y:S01]  /*59b0*/  FMUL.FTZ R77, R69.reuse, R63.reuse ;  /* 0x0000003f454d7220 */ /* 0x0c4fe20000410000 */
[-C--:B---3--:R-:W-:Y:S01]  /*59c0*/  FMUL.FTZ R76, R69, R62.reuse ;  /* 0x0000003e454c7220 */ /* 0x088fe20000410000 */
[----:B------:R0:W-:Y:S02]  /*59d0*/  STS.128 [R105+0xa40], R60 ;  /* 0x000a403c69007388 */ /* 0x0001e40000000c00 */
[C---:B------:R-:W-:Y:S01]  /*59e0*/  FFMA.FTZ R77, R68.reuse, R62, -R77 ;  /* 0x0000003e444d7223 */ /* 0x040fe2000001084d */
[----:B------:R-:W-:-:S03]  /*59f0*/  FFMA.FTZ R76, R68, R63, R76 ;  /* 0x0000003f444c7223 */ /* 0x000fc6000001004c */
[----:B------:R-:W-:Y:S01]  /*5a00*/  FADD.FTZ R78, R70, R77 ;  /* 0x0000004d464e7221 */ /* 0x000fe20000010000 */
[----:B------:R-:W-:Y:S01]  /*5a10*/  FADD.FTZ R79, R71, R76 ;  /* 0x0000004c474f7221 */ /* 0x000fe20000010000 */
[C---:B------:R-:W-:Y:S01]  /*5a20*/  FMUL.FTZ R71, R69.reuse, R61 ;  /* 0x0000003d45477220 */ /* 0x040fe20000410000 */
[-C--:B------:R-:W-:Y:S02]  /*5a30*/  FMUL.FTZ R70, R69, R60.reuse ;  /* 0x0000003c45467220 */ /* 0x080fe40000410000 */
[C---:B------:R-:W-:Y:S01]  /*5a40*/  FMUL.FTZ R69, R65.reuse, R79 ;  /* 0x0000004f41457220 */ /* 0x040fe20000410000 */
[C---:B------:R-:W-:Y:S01]  /*5a50*/  FFMA.FTZ R76, R68.reuse, R60, -R71 ;  /* 0x0000003c444c7223 */ /* 0x040fe20000010847 */
[----:B------:R-:W-:Y:S01]  /*5a60*/  FFMA.FTZ R77, R68, R61, R70 ;  /* 0x0000003d444d7223 */ /* 0x000fe20000010046 */
[CC--:B------:R-:W-:Y:S01]  /*5a70*/  FMUL.FTZ R68, R65.reuse, R78.reuse ;  /* 0x0000004e41447220 */ /* 0x0c0fe20000410000 */
[C---:B------:R-:W-:Y:S01]  /*5a80*/  FFMA.FTZ R69, R64.reuse, R78, -R69 ;  /* 0x0000004e40457223 */ /* 0x040fe20000010845 */
[CC--:B0-----:R-:W-:Y:S01]  /*5a90*/  FMUL.FTZ R63, R65.reuse, R76.reuse ;  /* 0x0000004c413f7220 */ /* 0x0c1fe20000410000 */
[----:B------:R-:W-:Y:S01]  /*5aa0*/  FMUL.FTZ R61, R65, R77 ;  /* 0x0000004d413d7220 */ /* 0x000fe20000410000 */
[----:B------:R-:W-:Y:S01]  /*5ab0*/  FFMA.FTZ R68, R64, R79, R68 ;  /* 0x0000004f40447223 */ /* 0x000fe20000010044 */
[----:B------:R-:W-:Y:S01]  /*5ac0*/  FADD.FTZ R66, R66, R69 ;  /* 0x0000004542427221 */ /* 0x000fe20000010000 */
[C---:B------:R-:W-:Y:S01]  /*5ad0*/  FFMA.FTZ R65, R64.reuse, R77, R63 ;  /* 0x0000004d40417223 */ /* 0x040fe2000001003f */
[----:B------:R-:W-:Y:S01]  /*5ae0*/  FFMA.FTZ R64, R64, R76, -R61 ;  /* 0x0000004c40407223 */ /* 0x000fe2000001083d */
[----:B------:R-:W-:Y:S01]  /*5af0*/  FADD.FTZ R67, R67, R68 ;  /* 0x0000004443437221 */ /* 0x000fe20000010000 */
[C---:B------:R-:W-:Y:S01]  /*5b00*/  FMUL.FTZ R62, R73.reuse, R66 ;  /* 0x00000042493e7220 */ /* 0x040fe20000410000 */
[C---:B------:R-:W-:Y:S01]  /*5b10*/  FMUL.FTZ R61, R73.reuse, R65 ;  /* 0x00000041493d7220 */ /* 0x040fe20000410000 */
[CC--:B------:R-:W-:Y:S01]  /*5b20*/  FMUL.FTZ R60, R73.reuse, R64.reuse ;  /* 0x00000040493c7220 */ /* 0x0c0fe20000410000 */
[-C--:B------:R-:W-:Y:S01]  /*5b30*/  FMUL.FTZ R63, R73, R67.reuse ;  /* 0x00000043493f7220 */ /* 0x080fe20000410000 */
[C---:B------:R-:W-:Y:S01]  /*5b40*/  FFMA.FTZ R62, R72.reuse, R67, R62 ;  /* 0x00000043483e7223 */ /* 0x040fe2000001003e */
[C---:B------:R-:W-:Y:S01]  /*5b50*/  FFMA.FTZ R68, R72.reuse, R64, -R61 ;  /* 0x0000004048447223 */ /* 0x040fe2000001083d */
[C---:B------:R-:W-:Y:S01]  /*5b60*/  FFMA.FTZ R69, R72.reuse, R65, R60 ;  /* 0x0000004148457223 */ /* 0x040fe2000001003c */
[----:B------:R-:W-:Y:S01]  /*5b70*/  FFMA.FTZ R63, R72, R66, -R63 ;  /* 0x00000042483f7223 */ /* 0x000fe2000001083f */
[----:B------:R-:W-:Y:S01]  /*5b80*/  FADD.FTZ R71, R75, R62 ;  /* 0x0000003e4b477221 */ /* 0x000fe20000010000 */
[----:B------:R2:W-:Y:S01]  /*5b90*/  STS.128 [R105+0xa30], R76 ;  /* 0x000a304c69007388 */ /* 0x0005e20000000c00 */
[----:B------:R-:W-:Y:S01]  /*5ba0*/  MOV R62, R246 ;  /* 0x000000f6003e7202 */ /* 0x000fe20000000f00 */
[----:B------:R-:W-:Y:S01]  /*5bb0*/  FADD.FTZ R70, R74, R63 ;  /* 0x0000003f4a467221 */ /* 0x000fe20000010000 */
[----:B------:R-:W-:Y:S01]  /*5bc0*/  MOV R63, R245 ;  /* 0x000000f5003f7202 */ /* 0x000fe20000000f00 */
[----:B------:R2:W-:Y:S01]  /*5bd0*/  STS.128 [R105+0xa20], R64 ;  /* 0x000a204069007388 */ /* 0x0005e20000000c00 */
[----:B------:R-:W-:-:S02]  /*5be0*/  MOV R61, R247 ;  /* 0x000000f7003d7202 */ /* 0x000fc40000000f00 */
[----:B------:R-:W-:Y:S01]  /*5bf0*/  MOV R60, R248 ;  /* 0x000000f8003c7202 */ /* 0x000fe20000000f00 */
[----:B------:R2:W-:Y:S06]  /*5c00*/  STS.128 [R105+0xa10], R68 ;  /* 0x000a104469007388 */ /* 0x0005ec0000000c00 */
.L_x_3699:
[----:B------:R-:W-:Y:S05]  /*5c10*/  BSYNC B0 ;  /* 0x0000000000007941 */ /* 0x000fea0003800000 */
.L_x_3698:
[----:B------:R-:W-:Y:S05]  /*5c20*/  WARPSYNC.ALL ;  /* 0x0000000000007948 */ /* 0x000fea0003800000 */
[----:B------:R-:W-:Y:S01]  /*5c30*/  BAR.SYNC.DEFER_BLOCKING 0x0 ;  /* 0x0000000000007b1d */ /* 0x000fe20000010000 */
[----:B-12---:R-:W-:Y:S01]  /*5c40*/  FMUL.FTZ R64, R150, R203 ;  /* 0x000000cb96407220 */ /* 0x006fe20000410000 */
[----:B------:R-:W-:Y:S01]  /*5c50*/  FMUL.FTZ R65, R152, R218 ;  /* 0x000000da98417220 */ /* 0x000fe20000410000 */
[C---:B------:R-:W-:Y:S01]  /*5c60*/  FMUL.FTZ R69, R148.reuse, R205 ;  /* 0x000000cd94457220 */ /* 0x040fe20000410000 */
[----:B------:R-:W-:Y:S01]  /*5c70*/  FMUL.FTZ R148, R148, R220 ;  /* 0x000000dc94947220 */ /* 0x000fe20000410000 */
[----:B-----5:R-:W-:Y:S01]  /*5c80*/  FFMA.FTZ R77, R147, R221, -R64 ;  /* 0x000000dd934d7223 */ /* 0x020fe20000010840 */
[----:B------:R-:W-:Y:S01]  /*5c90*/  FMUL.FTZ R64, R154, R201 ;  /* 0x000000c99a407220 */ /* 0x000fe20000410000 */
[----:B------:R-:W-:Y:S01]  /*5ca0*/  FFMA.FTZ R78, R149, R202, R65 ;  /* 0x000000ca954e7223 */ /* 0x000fe20000010041 */
[C---:B------:R-:W-:Y:S01]  /*5cb0*/  FMUL.FTZ R71, R160.reuse, R199 ;  /* 0x000000c7a0477220 */ /* 0x040fe20000410000 */
[----:B------:R-:W-:Y:S01]  /*5cc0*/  FMUL.FTZ R160, R160, R217 ;  /* 0x000000d9a0a07220 */ /* 0x000fe20000410000 */
[----:B------:R-:W-:Y:S01]  /*5cd0*/  FFMA.FTZ R79, R151, R219, -R64 ;  /* 0x000000db974f7223 */ /* 0x000fe20000010840 */
[C---:B------:R-:W-:Y:S01]  /*5ce0*/  FFMA.FTZ R69, R146.reuse, R220, -R69 ;  /* 0x000000dc92457223 */ /* 0x040fe20000010845 */
[----:B------:R-:W-:Y:S01]  /*5cf0*/  FFMA.FTZ R67, R146, R205, R148 ;  /* 0x000000cd92437223 */ /* 0x000fe20000010094 */
[----:B------:R-:W-:Y:S01]  /*5d00*/  FMUL.FTZ R150, R150, R221 ;  /* 0x000000dd96967220 */ /* 0x000fe20000410000 */
[C---:B------:R-:W-:Y:S01]  /*5d10*/  FFMA.FTZ R71, R156.reuse, R217, -R71 ;  /* 0x000000d99c477223 */ /* 0x040fe20000010847 */
[----:B------:R-:W-:Y:S01]  /*5d20*/  FFMA.FTZ R73, R156, R199, R160 ;  /* 0x000000c79c497223 */ /* 0x000fe200000100a0 */
[----:B------:R-:W-:Y:S01]  /*5d30*/  FMUL.FTZ R66, R152, R202 ;  /* 0x000000ca98427220 */ /* 0x000fe20000410000 */
[----:B------:R-:W-:Y:S01]  /*5d40*/  FFMA.FTZ R147, R147, R203, R150 ;  /* 0x000000cb93937223 */ /* 0x000fe20000010096 */
[C---:B------:R-:W-:Y:S01]  /*5d50*/  FFMA.FTZ R69, R0.reuse, R69, RZ ;  /* 0x0000004500457223 */ /* 0x040fe200000100ff */
[----:B------:R-:W-:Y:S01]  /*5d60*/  FFMA.FTZ R156, -R0, R67, RZ ;  /* 0x00000043009c7223 */ /* 0x000fe200000101ff */
[----:B------:R-:W-:Y:S01]  /*5d70*/  FFMA.FTZ R66, R149, R218, -R66 ;  /* 0x000000da95427223 */ /* 0x000fe20000010842 */
[----:B------:R-:W-:Y:S01]  /*5d80*/  ULEA UR21, UR11, 0xfffff000, 0xc ;  /* 0xfffff0000b157891 */ /* 0x000fe2000f8e60ff */
[C---:B------:R-:W-:Y:S01]  /*5d90*/  FFMA.FTZ R160, R32.reuse, R77, R69 ;  /* 0x0000004d20a07223 */ /* 0x040fe20000010045 */
[----:B------:R-:W-:Y:S01]  /*5da0*/  FFMA.FTZ R147, -R32, R147, R156 ;  /* 0x0000009320937223 */ /* 0x000fe2000001019c */
[----:B------:R-:W1:Y:S01]  /*5db0*/  LDS.64 R64, [R108+0xa18] ;  /* 0x000a18006c407984 */ /* 0x000e620000000a00 */
[----:B------:R-:W-:Y:S01]  /*5dc0*/  USHF.R.S32.HI UR33, URZ, 0x1f, UR21 ;  /* 0x0000001fff217899 */ /* 0x000fe20008011415 */
[----:B------:R-:W-:Y:S01]  /*5dd0*/  FFMA.FTZ R67, R31, R66, R160 ;  /* 0x000000421f437223 */ /* 0x000fe200000100a0 */
[----:B------:R-:W-:Y:S01]  /*5de0*/  FMUL.FTZ R154, R154, R219 ;  /* 0x000000db9a9a7220 */ /* 0x000fe20000410000 */
[----:B------:R-:W-:Y:S01]  /*5df0*/  FMUL.FTZ R68, R157, R200 ;  /* 0x000000c89d447220 */ /* 0x000fe20000410000 */
[----:B------:R-:W-:Y:S01]  /*5e00*/  FFMA.FTZ R147, -R31, R78, R147 ;  /* 0x0000004e1f937223 */ /* 0x000fe20000010193 */
[-C--:B------:R-:W-:Y:S01]  /*5e10*/  FMUL.FTZ R157, R157, R216.reuse ;  /* 0x000000d89d9d7220 */ /* 0x080fe20000410000 */
[----:B------:R-:W-:Y:S01]  /*5e20*/  FFMA.FTZ R151, R151, R201, R154 ;  /* 0x000000c997977223 */ /* 0x000fe2000001009a */
[----:B------:R-:W-:Y:S01]  /*5e30*/  MOV R69, UR41 ;  /* 0x0000002900457c02 */ /* 0x000fe20008000f00 */
[C---:B------:R-:W-:Y:S01]  /*5e40*/  FFMA.FTZ R68, R153.reuse, R216, -R68 ;  /* 0x000000d899447223 */ /* 0x040fe20000010844 */
[----:B------:R-:W-:Y:S01]  /*5e50*/  FFMA.FTZ R70, R153, R200, R157 ;  /* 0x000000c899467223 */ /* 0x000fe2000001009d */
[----:B------:R-:W-:Y:S01]  /*5e60*/  FMUL.FTZ R74, R163, R198 ;  /* 0x000000c6a34a7220 */ /* 0x000fe20000410000 */
[----:B------:R-:W-:Y:S01]  /*5e70*/  FMUL.FTZ R76, R166, R196 ;  /* 0x000000c4a64c7220 */ /* 0x000fe20000410000 */
[----:B------:R-:W-:Y:S01]  /*5e80*/  FMUL.FTZ R153, R162, R197 ;  /* 0x000000c5a2997220 */ /* 0x000fe20000410000 */
[-C--:B------:R-:W-:Y:S01]  /*5e90*/  FMUL.FTZ R149, R166, R215.reuse ;  /* 0x000000d7a6957220 */ /* 0x080fe20000410000 */
[----:B------:R-:W-:Y:S01]  /*5ea0*/  FFMA.FTZ R74, R159, R214, -R74 ;  /* 0x000000d69f4a7223 */ /* 0x000fe2000001084a */
[----:B------:R-:W-:Y:S01]  /*5eb0*/  FFMA.FTZ R75, R155, R215, -R76 ;  /* 0x000000d79b4b7223 */ /* 0x000fe2000001084c */
[----:B------:R-:W-:Y:S01]  /*5ec0*/  FFMA.FTZ R76, R158, R222, -R153 ;  /* 0x000000de9e4c7223 */ /* 0x000fe20000010899 */
[----:B------:R-:W-:Y:S01]  /*5ed0*/  FMUL.FTZ R146, R165, R194 ;  /* 0x000000c2a5927220 */ /* 0x000fe20000410000 */
[----:B------:R-:W-:Y:S01]  /*5ee0*/  FMUL.FTZ R163, R163, R214 ;  /* 0x000000d6a3a37220 */ /* 0x000fe20000410000 */
[----:B------:R-:W-:Y:S01]  /*5ef0*/  FFMA.FTZ R155, R155, R196, R149 ;  /* 0x000000c49b9b7223 */ /* 0x000fe20000010095 */
[----:B------:R-:W-:Y:S01]  /*5f00*/  FMUL.FTZ R153, R168, R195 ;  /* 0x000000c3a8997220 */ /* 0x000fe20000410000 */
[----:B------:R-:W-:Y:S01]  /*5f10*/  FFMA.FTZ R149, R161, R223, -R146 ;  /* 0x000000dfa1957223 */ /* 0x000fe20000010892 */
[----:B------:R-:W-:Y:S01]  /*5f20*/  FFMA.FTZ R72, R159, R198, R163 ;  /* 0x000000c69f487223 */ /* 0x000fe200000100a3 */
[----:B------:R-:W-:Y:S01]  /*5f30*/  FMUL.FTZ R148, R170, R125 ;  /* 0x0000007daa947220 */ /* 0x000fe20000410000 */
[----:B------:R-:W-:Y:S01]  /*5f40*/  FFMA.FTZ R146, R164, R224, -R153 ;  /* 0x000000e0a4927223 */ /* 0x000fe20000010899 */
[C---:B------:R-:W-:Y:S01]  /*5f50*/  FMUL.FTZ R152, R172.reuse, R124 ;  /* 0x0000007cac987220 */ /* 0x040fe20000410000 */
[----:B------:R-:W-:Y:S01]  /*5f60*/  FMUL.FTZ R157, R172, R226 ;  /* 0x000000e2ac9d7220 */ /* 0x000fe20000410000 */
[----:B------:R-:W-:Y:S01]  /*5f70*/  FFMA.FTZ R153, R167, R227, -R148 ;  /* 0x000000e3a7997223 */ /* 0x000fe20000010894 */
[----:B------:R-:W-:Y:S01]  /*5f80*/  FMUL.FTZ R150, R174, R212 ;  /* 0x000000d4ae967220 */ /* 0x000fe20000410000 */
[C---:B------:R-:W-:Y:S01]  /*5f90*/  FFMA.FTZ R152, R169.reuse, R226, -R152 ;  /* 0x000000e2a9987223 */ /* 0x040fe20000010898 */
[----:B------:R-:W-:Y:S01]  /*5fa0*/  FFMA.FTZ R148, R169, R124, R157 ;  /* 0x0000007ca9947223 */ /* 0x000fe2000001009d */
[----:B------:R-:W-:Y:S01]  /*5fb0*/  FMUL.FTZ R154, R176, R228 ;  /* 0x000000e4b09a7220 */ /* 0x000fe20000410000 */
[----:B------:R-:W-:Y:S01]  /*5fc0*/  FFMA.FTZ R157, R171, R231, -R150 ;  /* 0x000000e7ab9d7223 */ /* 0x000fe20000010896 */
[----:B------:R-:W-:Y:S01]  /*5fd0*/  ISETP.NE.AND P2, PT, R104, RZ, PT ;  /* 0x000000ff6800720c */ /* 0x000fe20003f45270 */
[----:B------:R-:W-:Y:S01]  /*5fe0*/  FMUL.FTZ R162, R162, R222 ;  /* 0x000000dea2a27220 */ /* 0x000fe20000410000 */
[----:B------:R-:W-:Y:S01]  /*5ff0*/  FFMA.FTZ R154, R173, R240, -R154 ;  /* 0x000000f0ad9a7223 */ /* 0x000fe2000001089a */
[----:B------:R-:W-:Y:S01]  /*6000*/  FMUL.FTZ R165, R165, R223 ;  /* 0x000000dfa5a57220 */ /* 0x000fe20000410000 */
[----:B------:R-:W-:Y:S01]  /*6010*/  FMUL.FTZ R168, R168, R224 ;  /* 0x000000e0a8a87220 */ /* 0x000fe20000410000 */
[----:B------:R-:W-:Y:S01]  /*6020*/  FMUL.FTZ R170, R170, R227 ;  /* 0x000000e3aaaa7220 */ /* 0x000fe20000410000 */
[-C--:B-1----:R-:W-:Y:S01]  /*6030*/  FMUL.FTZ R156, R64, R107.reuse ;  /* 0x0000006b409c7220 */ /* 0x082fe20000410000 */
[C---:B------:R-:W-:Y:S01]  /*6040*/  FMUL.FTZ R107, R65.reuse, R107 ;  /* 0x0000006b416b7220 */ /* 0x040fe20000410000 */
[----:B------:R-:W-:Y:S01]  /*6050*/  FADD.FTZ R238, RZ, R238 ;  /* 0x000000eeffee7221 */ /* 0x000fe20000010000 */
[----:B------:R-:W-:Y:S01]  /*6060*/  FFMA.FTZ R158, R158, R197, R162 ;  /* 0x000000c59e9e7223 */ /* 0x000fe200000100a2 */
[-C--:B------:R-:W-:Y:S01]  /*6070*/  FFMA.FTZ R65, R65, R106.reuse, -R156 ;  /* 0x0000006a41417223 */ /* 0x080fe2000001089c */
[----:B------:R-:W-:Y:S01]  /*6080*/  FFMA.FTZ R107, R64, R106, R107 ;  /* 0x0000006a406b7223 */ /* 0x000fe2000001006b */
[----:B------:R-:W-:Y:S01]  /*6090*/  FFMA.FTZ R106, R30, R79, R67 ;  /* 0x0000004f1e6a7223 */ /* 0x000fe20000010043 */
[----:B------:R-:W-:Y:S01]  /*60a0*/  LOP3.LUT R64, R104, UR21, RZ, 0xfc, !PT ;  /* 0x0000001568407c12 */ /* 0x000fe2000f8efcff */
[----:B------:R-:W-:Y:S01]  /*60b0*/  FADD.FTZ R79, R188, R65 ;  /* 0x00000041bc4f7221 */ /* 0x000fe20000010000 */
[----:B------:R-:W-:Y:S01]  /*60c0*/  FFMA.FTZ R213, R18, R213, R107 ;  /* 0x000000d512d57223 */ /* 0x000fe2000001006b */
[----:B------:R-:W-:Y:S01]  /*60d0*/  MOV R65, UR33 ;  /* 0x0000002100417c02 */ /* 0x000fe20008000f00 */
[----:B------:R-:W-:Y:S01]  /*60e0*/  FFMA.FTZ R156, -R30, R151, R147 ;  /* 0x000000971e9c7223 */ /* 0x000fe20000010193 */
[C---:B------:R-:W-:Y:S01]  /*60f0*/  FMUL.FTZ R66, R114.reuse, R79 ;  /* 0x0000004f72427220 */ /* 0x040fe20000410000 */
[-C--:B------:R-:W-:Y:S01]  /*6100*/  FMUL.FTZ R114, R114, R213.reuse ;  /* 0x000000d572727220 */ /* 0x080fe20000410000 */
[----:B------:R-:W-:Y:S01]  /*6110*/  MOV R67, UR40 ;  /* 0x0000002800437c02 */ /* 0x000fe20008000f00 */
[----:B------:R-:W-:Y:S01]  /*6120*/  FFMA.FTZ R156, -R29, R70, R156 ;  /* 0x000000461d9c7223 */ /* 0x000fe2000001019c */
[C---:B------:R-:W-:Y:S01]  /*6130*/  FFMA.FTZ R78, R115.reuse, R213, R66 ;  /* 0x000000d5734e7223 */ /* 0x040fe20000010042 */
[----:B------:R-:W-:Y:S01]  /*6140*/  FFMA.FTZ R114, R115, R79, -R114 ;  /* 0x0000004f73727223 */ /* 0x000fe20000010872 */
[----:B------:R-:W-:Y:S01]  /*6150*/  MOV R107, UR20 ;  /* 0x00000014006b7c02 */ /* 0x000fe20008000f00 */
[----:B------:R-:W-:-:S04]  /*6160*/  IMAD.WIDE.U32 R66, R67, UR8, R64 ;  /* 0x0000000843427c25 */ /* 0x000fc8000f8e0040 */
[----:B------:R-:W-:Y:S01]  /*6170*/  FFMA.FTZ R210, R19, R210, R78 ;  /* 0x000000d213d27223 */ /* 0x000fe2000001004e */
[----:B------:R-:W-:Y:S01]  /*6180*/  FADD.FTZ R78, R187, R114 ;  /* 0x00000072bb4e7221 */ /* 0x000fe20000010000 */
[----:B------:R-:W-:Y:S01]  /*6190*/  FFMA.FTZ R65, R29, R68, R106 ;  /* 0x000000441d417223 */ /* 0x000fe2000001006a */
[----:B------:R-:W-:Y:S01]  /*61a0*/  IMAD R69, R69, UR8, R67 ;  /* 0x0000000845457c24 */ /* 0x000fe2000f8e0243 */
[----:B------:R-:W-:Y:S01]  /*61b0*/  LEA R68, P0, R66, UR9, 0x2 ;  /* 0x0000000942447c11 */ /* 0x000fe2000f8010ff */
[C---:B------:R-:W-:Y:S01]  /*61c0*/  FMUL.FTZ R70, R116.reuse, R78 ;  /* 0x0000004e74467220 */ /* 0x040fe20000410000 */
[-C--:B------:R-:W-:Y:S01]  /*61d0*/  FMUL.FTZ R67, R116, R210.reuse ;  /* 0x000000d274437220 */ /* 0x080fe20000410000 */
[----:B------:R-:W-:Y:S01]  /*61e0*/  FFMA.FTZ R73, -R28, R73, R156 ;  /* 0x000000491c497223 */ /* 0x000fe2000001019c */
[----:B------:R-:W-:Y:S01]  /*61f0*/  LEA.HI.X R69, R66, UR10, R69, 0x2, P0 ;  /* 0x0000000a42457c11 */ /* 0x000fe200080f1445 */
[----:B------:R-:W-:Y:S01]  /*6200*/  FFMA.FTZ R66, R28, R71, R65 ;  /* 0x000000471c427223 */ /* 0x000fe20000010041 */
[C---:B------:R-:W-:Y:S01]  /*6210*/  FFMA.FTZ R65, R117.reuse, R210, R70 ;  /* 0x000000d275417223 */ /* 0x040fe20000010046 */
[----:B------:R-:W-:Y:S01]  /*6220*/  FFMA.FTZ R67, R117, R78, -R67 ;  /* 0x0000004e75437223 */ /* 0x000fe20000010843 */
[C---:B------:R-:W-:Y:S01]  /*6230*/  FFMA.FTZ R72, -R27.reuse, R72, R73 ;  /* 0x000000481b487223 */ /* 0x040fe20000010149 */
[----:B------:R-:W-:Y:S01]  /*6240*/  FFMA.FTZ R71, R27, R74, R66 ;  /* 0x0000004a1b477223 */ /* 0x000fe20000010042 */
[----:B------:R-:W-:Y:S01]  /*6250*/  FFMA.FTZ R211, R20, R211, R65 ;  /* 0x000000d314d37223 */ /* 0x000fe20000010041 */
[----:B------:R-:W-:Y:S01]  /*6260*/  FADD.FTZ R65, R186, R67 ;  /* 0x00000043ba417221 */ /* 0x000fe20000010000 */
[C---:B------:R-:W-:Y:S01]  /*6270*/  FFMA.FTZ R155, -R26.reuse, R155, R72 ;  /* 0x0000009b1a9b7223 */ /* 0x040fe20000010148 */
[----:B------:R-:W-:Y:S01]  /*6280*/  FFMA.FTZ R70, R26, R75, R71 ;  /* 0x0000004b1a467223 */ /* 0x000fe20000010047 */
[C---:B------:R-:W-:Y:S01]  /*6290*/  FMUL.FTZ R66, R118.reuse, R211 ;  /* 0x000000d376427220 */ /* 0x040fe20000410000 */
[-C--:B------:R-:W-:Y:S01]  /*62a0*/  FMUL.FTZ R118, R118, R65.reuse ;  /* 0x0000004176767220 */ /* 0x080fe20000410000 */
[----:B------:R-:W-:Y:S01]  /*62b0*/  VOTEU.ALL UP0, P2 ;  /* 0x0000000000ff7886 */ /* 0x000fe20001000000 */
[----:B------:R-:W-:Y:S01]  /*62c0*/  FFMA.FTZ R67, R25, R76, R70 ;  /* 0x0000004c19437223 */ /* 0x000fe20000010046 */
[C---:B------:R-:W-:Y:S01]  /*62d0*/  FFMA.FTZ R66, R119.reuse, R65, -R66 ;  /* 0x0000004177427223 */ /* 0x040fe20000010842 */
[----:B------:R-:W-:Y:S01]  /*62e0*/  FFMA.FTZ R118, R119, R211, R118 ;  /* 0x000000d377767223 */ /* 0x000fe20000010076 */
[----:B------:R-:W-:-:S02]  /*62f0*/  IMAD R74, R104, 0x84, R107 ;  /* 0x00000084684a7824 */ /* 0x000fc400078e026b */
[----:B------:R-:W-:Y:S01]  /*6300*/  FFMA.FTZ R70, R24, R149, R67 ;  /* 0x0000009518467223 */ /* 0x000fe20000010043 */
[----:B------:R-:W-:Y:S01]  /*6310*/  FADD.FTZ R66, R185, R66 ;  /* 0x00000042b9427221 */ /* 0x000fe20000010000 */
[----:B------:R-:W-:Y:S01]  /*6320*/  FFMA.FTZ R208, R21, R208, R118 ;  /* 0x000000d015d07223 */ /* 0x000fe20000010076 */
[----:B------:R-:W-:Y:S01]  /*6330*/  @!UP0 ULEA UR21, UR8, UR20, 0x4 ;  /* 0x0000001408158291 */ /* 0x000fe2000f8e20ff */
[----:B------:R-:W-:Y:S01]  /*6340*/  FFMA.FTZ R71, R23, R146, R70 ;  /* 0x0000009217477223 */ /* 0x000fe20000010046 */
[C---:B------:R-:W-:Y:S01]  /*6350*/  FMUL.FTZ R70, R120.reuse, R66 ;  /* 0x0000004278467220 */ /* 0x040fe20000410000 */
[-C--:B------:R-:W-:Y:S01]  /*6360*/  FMUL.FTZ R67, R120, R208.reuse ;  /* 0x000000d078437220 */ /* 0x080fe20000410000 */
[----:B------:R-:W-:Y:S01]  /*6370*/  FMUL.FTZ R114, R203, UR47 ;  /* 0x0000002fcb727c20 */ /* 0x000fe20008410000 */
[C---:B------:R-:W-:Y:S01]  /*6380*/  FFMA.FTZ R72, R22.reuse, R153, R71 ;  /* 0x0000009916487223 */ /* 0x040fe20000010047 */
[C---:B------:R-:W-:Y:S01]  /*6390*/  FFMA.FTZ R70, R121.reuse, R208, R70 ;  /* 0x000000d079467223 */ /* 0x040fe20000010046 */
[----:B------:R-:W-:Y:S01]  /*63a0*/  FFMA.FTZ R67, R121, R66, -R67 ;  /* 0x0000004279437223 */ /* 0x000fe20000010843 */
[----:B------:R-:W-:Y:S01]  /*63b0*/  FMUL.FTZ R106, R203, UR46 ;  /* 0x0000002ecb6a7c20 */ /* 0x000fe20008410000 */
[----:B------:R-:W-:Y:S01]  /*63c0*/  FFMA.FTZ R73, R21, R152, R72 ;  /* 0x0000009815497223 */ /* 0x000fe20000010048 */
[----:B------:R-:W-:Y:S01]  /*63d0*/  FFMA.FTZ R209, R22, R209, R70 ;  /* 0x000000d116d17223 */ /* 0x000fe20000010046 */
[----:B------:R-:W-:Y:S01]  /*63e0*/  FADD.FTZ R71, R184, R67 ;  /* 0x00000043b8477221 */ /* 0x000fe20000010000 */
[----:B------:R-:W-:Y:S01]  /*63f0*/  P2R R67, PR, RZ, 0x4 ;  /* 0x00000004ff437803 */ /* 0x000fe20000000000 */
[----:B------:R-:W-:Y:S01]  /*6400*/  FFMA.FTZ R72, R20, R157, R73 ;  /* 0x0000009d14487223 */ /* 0x000fe20000010049 */
[----:B------:R-:W-:Y:S01]  /*6410*/  FMUL.FTZ R73, R205, UR46 ;  /* 0x0000002ecd497c20 */ /* 0x000fe20008410000 */
[C---:B------:R-:W-:Y:S01]  /*6420*/  FMUL.FTZ R70, R122.reuse, R71 ;  /* 0x000000477a467220 */ /* 0x040fe20000410000 */
[-C--:B------:R-:W-:Y:S01]  /*6430*/  FMUL.FTZ R122, R122, R209.reuse ;  /* 0x000000d17a7a7220 */ /* 0x080fe20000410000 */
[----:B------:R-:W-:Y:S01]  /*6440*/  FFMA.FTZ R67, R19, R154, R72 ;  /* 0x0000009a13437223 */ /* 0x000fe20000010048 */
[----:B------:R-:W-:Y:S01]  /*6450*/  FFMA.FTZ R75, R220, UR47, -R73 ;  /* 0x0000002fdc4b7c23 */ /* 0x000fe20008010849 */
[C---:B------:R-:W-:Y:S01]  /*6460*/  FFMA.FTZ R70, R123.reuse, R209, R70 ;  /* 0x000000d17b467223 */ /* 0x040fe20000010046 */
[----:B------:R-:W-:Y:S01]  /*6470*/  FFMA.FTZ R72, R123, R71, -R122 ;  /* 0x000000477b487223 */ /* 0x000fe2000001087a */
[----:B0-----:R0:W-:Y:S01]  /*6480*/  @!P2 STS.128 [UR21+0x8b80], R60 ;  /* 0x008b803cff00a988 */ /* 0x0011e20008000c15 */
[----:B------:R-:W-:Y:S01]  /*6490*/  FMUL.FTZ R107, R0, R75 ;  /* 0x0000004b006b7220 */ /* 0x000fe20000410000 */
[----:B------:R-:W-:Y:S01]  /*64a0*/  FFMA.FTZ R206, R23, R206, R70 ;  /* 0x000000ce17ce7223 */ /* 0x000fe20000010046 */
[----:B------:R-:W-:Y:S01]  /*64b0*/  FADD.FTZ R72, R183, R72 ;  /* 0x00000048b7487221 */ /* 0x000fe20000010000 */
[C---:B------:R-:W-:Y:S01]  /*64c0*/  FMUL.FTZ R117, R202.reuse, UR46 ;  /* 0x0000002eca757c20 */ /* 0x040fe20008410000 */
[----:B------:R-:W-:Y:S01]  /*64d0*/  FMUL.FTZ R119, R202, UR47 ;  /* 0x0000002fca777c20 */ /* 0x000fe20008410000 */
[C---:B------:R-:W-:Y:S01]  /*64e0*/  FMUL.FTZ R76, R126.reuse, R206 ;  /* 0x000000ce7e4c7220 */ /* 0x040fe20000410000 */
[-C--:B------:R-:W-:Y:S01]  /*64f0*/  FMUL.FTZ R73, R126, R72.reuse ;  /* 0x000000487e497220 */ /* 0x080fe20000410000 */
[----:B------:R1:W-:Y:S01]  /*6500*/  STS [R74+0x2100], R107 ;  /* 0x0021006b4a007388 */ /* 0x0003e20000000800 */
[----:B------:R-:W-:Y:S01]  /*6510*/  FMUL.FTZ R121, R200, UR47 ;  /* 0x0000002fc8797c20 */ /* 0x000fe20008410000 */
[C---:B------:R-:W-:Y:S01]  /*6520*/  FFMA.FTZ R75, R127.reuse, R72, -R76 ;  /* 0x000000487f4b7223 */ /* 0x040fe2000001084c */
[----:B------:R-:W-:Y:S01]  /*6530*/  FFMA.FTZ R127, R127, R206, R73 ;  /* 0x000000ce7f7f7223 */ /* 0x000fe20000010049 */
[C---:B------:R-:W-:Y:S01]  /*6540*/  FMUL.FTZ R118, R196.reuse, UR47 ;  /* 0x0000002fc4767c20 */ /* 0x040fe20008410000 */
[----:B------:R-:W-:Y:S01]  /*6550*/  FMUL.FTZ R116, R196, UR46 ;  /* 0x0000002ec4747c20 */ /* 0x000fe20008410000 */
[----:B------:R-:W-:Y:S01]  /*6560*/  FADD.FTZ R73, R182, R75 ;  /* 0x0000004bb6497221 */ /* 0x000fe20000010000 */
[----:B------:R-:W-:Y:S01]  /*6570*/  FFMA.FTZ R207, R24, R207, R127 ;  /* 0x000000cf18cf7223 */ /* 0x000fe2000001007f */
[C---:B0-----:R-:W-:Y:S01]  /*6580*/  FFMA.FTZ R63, R221.reuse, UR46, R114 ;  /* 0x0000002edd3f7c23 */ /* 0x041fe20008010072 */
[----:B------:R-:W-:Y:S01]  /*6590*/  FFMA.FTZ R61, R221, UR47, -R106 ;  /* 0x0000002fdd3d7c23 */ /* 0x000fe2000801086a */
[C---:B------:R-:W-:Y:S01]  /*65a0*/  FMUL.FTZ R76, R128.reuse, R73 ;  /* 0x00000049804c7220 */ /* 0x040fe20000410000 */
[----:B------:R-:W-:Y:S01]  /*65b0*/  FMUL.FTZ R128, R128, R207 ;  /* 0x000000cf80807220 */ /* 0x000fe20000410000 */
[C---:B------:R-:W-:Y:S01]  /*65c0*/  FMUL.FTZ R115, R32.reuse, -R63 ;  /* 0x8000003f20737220 */ /* 0x040fe20000410000 */
[----:B-1----:R-:W-:Y:S01]  /*65d0*/  FMUL.FTZ R107, R32, R61 ;  /* 0x0000003d206b7220 */ /* 0x002fe20000410000 */
[C---:B------:R-:W-:Y:S01]  /*65e0*/  FFMA.FTZ R76, R129.reuse, R207, R76 ;  /* 0x000000cf814c7223 */ /* 0x040fe2000001004c */
[----:B------:R-:W-:Y:S01]  /*65f0*/  FFMA.FTZ R60, R129, R73, -R128 ;  /* 0x00000049813c7223 */ /* 0x000fe20000010880 */
[----:B------:R-:W-:Y:S01]  /*6600*/  FMUL.FTZ R75, R205, UR47 ;  /* 0x0000002fcd4b7c20 */ /* 0x000fe20008410000 */
[----:B------:R-:W-:Y:S01]  /*6610*/  FMUL.FTZ R106, R201, UR46 ;  /* 0x0000002ec96a7c20 */ /* 0x000fe20008410000 */
[----:B------:R-:W-:Y:S01]  /*6620*/  FFMA.FTZ R204, R25, R204, R76 ;  /* 0x000000cc19cc7223 */ /* 0x000fe2000001004c */
[----:B------:R-:W-:Y:S01]  /*6630*/  FADD.FTZ R60, R181, R60 ;  /* 0x0000003cb53c7221 */ /* 0x000fe20000010000 */
[----:B------:R-:W-:Y:S01]  /*6640*/  FFMA.FTZ R75, R220, UR46, R75 ;  /* 0x0000002edc4b7c23 */ /* 0x000fe2000801004b */
[----:B------:R-:W-:Y:S01]  /*6650*/  FFMA.FTZ R76, R218, UR46, R119 ;  /* 0x0000002eda4c7c23 */ /* 0x000fe20008010077 */
[C---:B------:R-:W-:Y:S01]  /*6660*/  FMUL.FTZ R63, R130.reuse, R204 ;  /* 0x000000cc823f7220 */ /* 0x040fe20000410000 */
[-C--:B------:R-:W-:Y:S01]  /*6670*/  FMUL.FTZ R62, R130, R60.reuse ;  /* 0x0000003c823e7220 */ /* 0x080fe20000410000 */
[----:B------:R-:W-:Y:S01]  /*6680*/  FMUL.FTZ R75, R0, -R75 ;  /* 0x8000004b004b7220 */ /* 0x000fe20000410000 */
[----:B------:R0:W-:Y:S01]  /*6690*/  STS [R74+0x2108], R107 ;  /* 0x0021086b4a007388 */ /* 0x0001e20000000800 */
[C---:B------:R-:W-:Y:S01]  /*66a0*/  FFMA.FTZ R63, R131.reuse, R60, -R63 ;  /* 0x0000003c833f7223 */ /* 0x040fe2000001083f */
[----:B------:R-:W-:Y:S01]  /*66b0*/  FFMA.FTZ R61, R131, R204, R62 ;  /* 0x000000cc833d7223 */ /* 0x000fe2000001003e */
[----:B------:R-:W-:Y:S01]  /*66c0*/  FFMA.FTZ R62, R218, UR47, -R117 ;  /* 0x0000002fda3e7c23 */ /* 0x000fe20008010875 */
[----:B------:R1:W-:Y:S01]  /*66d0*/  STS [R74+0x2104], R75 ;  /* 0x0021044b4a007388 */ /* 0x0003e20000000800 */
[----:B------:R-:W-:Y:S01]  /*66e0*/  FMUL.FTZ R119, R200, UR46 ;  /* 0x0000002ec8777c20 */ /* 0x000fe20008410000 */
[----:B------:R-:W-:Y:S01]  /*66f0*/  FFMA.FTZ R237, R26, R237, R61 ;  /* 0x000000ed1aed7223 */ /* 0x000fe2000001003d */
[----:B------:R-:W-:Y:S01]  /*6700*/  FADD.FTZ R61, R180, R63 ;  /* 0x0000003fb43d7221 */ /* 0x000fe20000010000 */
[C---:B------:R-:W-:Y:S01]  /*6710*/  FMUL.FTZ R63, R31.reuse, R62 ;  /* 0x0000003e1f3f7220 */ /* 0x040fe20000410000 */
[----:B------:R2:W-:Y:S01]  /*6720*/  STS [R74+0x210c], R115 ;  /* 0x00210c734a007388 */ /* 0x0005e20000000800 */
[C---:B------:R-:W-:Y:S01]  /*6730*/  FMUL.FTZ R62, R132.reuse, R237 ;  /* 0x000000ed843e7220 */ /* 0x040fe20000410000 */
[-C--:B------:R-:W-:Y:S01]  /*6740*/  FMUL.FTZ R132, R132, R61.reuse ;  /* 0x0000003d84847220 */ /* 0x080fe20000410000 */
[----:B0-----:R-:W-:Y:S01]  /*6750*/  FMUL.FTZ R107, R31, -R76 ;  /* 0x8000004c1f6b7220 */ /* 0x001fe20000410000 */
[----:B------:R0:W-:Y:S01]  /*6760*/  STS [R74+0x2110], R63 ;  /* 0x0021103f4a007388 */ /* 0x0001e20000000800 */
[C---:B------:R-:W-:Y:S01]  /*6770*/  FFMA.FTZ R62, R133.reuse, R61, -R62 ;  /* 0x0000003d853e7223 */ /* 0x040fe2000001083e */
[----:B------:R-:W-:Y:S01]  /*6780*/  FFMA.FTZ R132, R133, R237, R132 ;  /* 0x000000ed85847223 */ /* 0x000fe20000010084 */
[----:B-1----:R-:W-:Y:S01]  /*6790*/  FFMA.FTZ R75, R219, UR47, -R106 ;  /* 0x0000002fdb4b7c23 */ /* 0x002fe2000801086a */
[----:B------:R-:W-:Y:S01]  /*67a0*/  FMUL.FTZ R106, R201, UR47 ;  /* 0x0000002fc96a7c20 */ /* 0x000fe20008410000 */
[----:B------:R-:W-:Y:S01]  /*67b0*/  FADD.FTZ R62, R179, R62 ;  /* 0x0000003eb33e7221 */ /* 0x000fe20000010000 */
[----:B------:R-:W-:Y:S01]  /*67c0*/  FFMA.FTZ R234, R27, R234, R132 ;  /* 0x000000ea1bea7223 */ /* 0x000fe20000010084 */
[----:B------:R-:W-:Y:S01]  /*67d0*/  FMUL.FTZ R117, R30, R75 ;  /* 0x0000004b1e757220 */ /* 0x000fe20000410000 */
[----:B--2---:R-:W-:Y:S01]  /*67e0*/  FFMA.FTZ R115, R219, UR46, R106 ;  /* 0x0000002edb737c23 */ /* 0x004fe2000801006a */
[C---:B------:R-:W-:Y:S01]  /*67f0*/  FMUL.FTZ R76, R134.reuse, R62 ;  /* 0x0000003e864c7220 */ /* 0x040fe20000410000 */
[-C--:B------:R-:W-:Y:S01]  /*6800*/  FMUL.FTZ R75, R134, R234.reuse ;  /* 0x000000ea864b7220 */ /* 0x080fe20000410000 */
[C---:B------:R-:W-:Y:S01]  /*6810*/  FFMA.FTZ R106, R216.reuse, UR46, R121 ;  /* 0x0000002ed86a7c23 */ /* 0x040fe20008010079 */
[----:B------:R1:W-:Y:S01]  /*6820*/  STS [R74+0x2114], R107 ;  /* 0x0021146b4a007388 */ /* 0x0003e20000000800 */
[C---:B0-----:R-:W-:Y:S01]  /*6830*/  FFMA.FTZ R63, R135.reuse, R234, R76 ;  /* 0x000000ea873f7223 */ /* 0x041fe2000001004c */
[----:B------:R-:W-:Y:S01]  /*6840*/  FFMA.FTZ R75, R135, R62, -R75 ;  /* 0x0000003e874b7223 */ /* 0x000fe2000001084b */
[----:B------:R-:W-:Y:S01]  /*6850*/  FFMA.FTZ R76, R216, UR47, -R119 ;  /* 0x0000002fd84c7c23 */ /* 0x000fe20008010877 */
[----:B------:R-:W-:Y:S01]  /*6860*/  FMUL.FTZ R115, R30, -R115 ;  /* 0x800000731e737220 */ /* 0x000fe20000410000 */
[----:B------:R-:W-:Y:S01]  /*6870*/  FFMA.FTZ R235, R28, R235, R63 ;  /* 0x000000eb1ceb7223 */ /* 0x000fe2000001003f */
[----:B------:R-:W-:Y:S01]  /*6880*/  FADD.FTZ R63, R178, R75 ;  /* 0x0000004bb23f7221 */ /* 0x000fe20000010000 */
[----:B------:R-:W-:Y:S01]  /*6890*/  FMUL.FTZ R75, R29, R76 ;  /* 0x0000004c1d4b7220 */ /* 0x000fe20000410000 */
[----:B------:R-:W-:Y:S01]  /*68a0*/  FMUL.FTZ R114, R199, UR47 ;  /* 0x0000002fc7727c20 */ /* 0x000fe20008410000 */
[----:B------:R0:W-:Y:S01]  /*68b0*/  STS [R74+0x211c], R115 ;  /* 0x00211c734a007388 */ /* 0x0001e20000000800 */
[C---:B------:R-:W-:Y:S01]  /*68c0*/  FMUL.FTZ R76, R136.reuse, R63 ;  /* 0x0000003f884c7220 */ /* 0x040fe20000410000 */
[-C--:B------:R-:W-:Y:S01]  /*68d0*/  FMUL.FTZ R136, R136, R235.reuse ;  /* 0x000000eb88887220 */ /* 0x080fe20000410000 */
[----:B-1----:R-:W-:Y:S01]  /*68e0*/  FMUL.FTZ R107, R29, -R106 ;  /* 0x8000006a1d6b7220 */ /* 0x002fe20000410000 */
[----:B------:R-:W-:Y:S01]  /*68f0*/  FMUL.FTZ R106, R199, UR46 ;  /* 0x0000002ec76a7c20 */ /* 0x000fe20008410000 */
[C---:B------:R-:W-:Y:S01]  /*6900*/  FFMA.FTZ R76, R137.reuse, R235, R76 ;  /* 0x000000eb894c7223 */ /* 0x040fe2000001004c */
[----:B------:R-:W-:Y:S01]  /*6910*/  FFMA.FTZ R136, R137, R63, -R136 ;  /* 0x0000003f89887223 */ /* 0x000fe20000010888 */
[----:B------:R1:W-:Y:S01]  /*6920*/  STS [R74+0x2120], R75 ;  /* 0x0021204b4a007388 */ /* 0x0003e20000000800 */
[----:B------:R-:W-:Y:S01]  /*6930*/  FMUL.FTZ R119, R198, UR46 ;  /* 0x0000002ec6777c20 */ /* 0x000fe20008410000 */
[----:B------:R-:W-:Y:S01]  /*6940*/  FFMA.FTZ R232, R29, R232, R76 ;  /* 0x000000e81de87223 */ /* 0x000fe2000001004c */
[----:B------:R-:W-:Y:S01]  /*6950*/  FADD.FTZ R76, R177, R136 ;  /* 0x00000088b14c7221 */ /* 0x000fe20000010000 */
[----:B0-----:R-:W-:Y:S01]  /*6960*/  FFMA.FTZ R115, R217, UR47, -R106 ;  /* 0x0000002fd9737c23 */ /* 0x001fe2000801086a */
[----:B------:R0:W-:Y:S01]  /*6970*/  STS [R74+0x2118], R117 ;  /* 0x002118754a007388 */ /* 0x0001e20000000800 */
[----:B------:R-:W-:Y:S01]  /*6980*/  FMUL.FTZ R106, R138, R232 ;  /* 0x000000e88a6a7220 */ /* 0x000fe20000410000 */
[----:B------:R-:W-:Y:S01]  /*6990*/  FMUL.FTZ R121, R197, UR47 ;  /* 0x0000002fc5797c20 */ /* 0x000fe20008410000 */
[----:B------:R-:W-:Y:S01]  /*69a0*/  FMUL.FTZ R115, R28, R115 ;  /* 0x000000731c737220 */ /* 0x000fe20000410000 */
[----:B------:R2:W-:Y:S01]  /*69b0*/  STS [R74+0x2124], R107 ;  /* 0x0021246b4a007388 */ /* 0x0005e20000000800 */
[-C--:B-1----:R-:W-:Y:S01]  /*69c0*/  FMUL.FTZ R75, R138, R76.reuse ;  /* 0x0000004c8a4b7220 */ /* 0x082fe20000410000 */
[----:B------:R-:W-:Y:S01]  /*69d0*/  FFMA.FTZ R106, R139, R76, -R106 ;  /* 0x0000004c8b6a7223 */ /* 0x000fe2000001086a */
[----:B------:R-:W-:Y:S01]  /*69e0*/  FFMA.FTZ R220, -R17, R100, R220 ;  /* 0x0000006411dc7223 */ /* 0x000fe200000101dc */
[----:B------:R1:W-:Y:S01]  /*69f0*/  STS [R74+0x2128], R115 ;  /* 0x002128734a007388 */ /* 0x0003e20000000800 */
[----:B------:R-:W-:Y:S01]  /*6a00*/  FFMA.FTZ R75, R139, R232, R75 ;  /* 0x000000e88b4b7223 */ /* 0x000fe2000001004b */
[----:B------:R-:W-:Y:S01]  /*6a10*/  FADD.FTZ R189, R189, R106 ;  /* 0x0000006abdbd7221 */ /* 0x000fe20000010000 */
[----:B0-----:R-:W-:Y:S01]  /*6a20*/  FFMA.FTZ R117, R217, UR46, R114 ;  /* 0x0000002ed9757c23 */ /* 0x001fe20008010072 */
[----:B------:R-:W-:Y:S01]  /*6a30*/  FFMA.FTZ R114, R214, UR47, -R119 ;  /* 0x0000002fd6727c23 */ /* 0x000fe20008010877 */
[----:B------:R-:W-:Y:S01]  /*6a40*/  FFMA.FTZ R233, R30, R233, R75 ;  /* 0x000000e91ee97223 */ /* 0x000fe2000001004b */
[----:B------:R-:W-:Y:S01]  /*6a50*/  FMUL.FTZ R106, R140, R189 ;  /* 0x000000bd8c6a7220 */ /* 0x000fe20000410000 */
[----:B------:R-:W-:Y:S01]  /*6a60*/  FMUL.FTZ R75, R198, UR47 ;  /* 0x0000002fc64b7c20 */ /* 0x000fe20008410000 */
[----:B--2---:R-:W-:Y:S01]  /*6a70*/  FMUL.FTZ R107, R27, R114 ;  /* 0x000000721b6b7220 */ /* 0x004fe20000410000 */
[-C--:B------:R-:W-:Y:S01]  /*6a80*/  FMUL.FTZ R140, R140, R233.reuse ;  /* 0x000000e98c8c7220 */ /* 0x080fe20000410000 */
[C---:B------:R-:W-:Y:S01]  /*6a90*/  FFMA.FTZ R106, R141.reuse, R233, R106 ;  /* 0x000000e98d6a7223 */ /* 0x040fe2000001006a */
[----:B------:R-:W-:Y:S01]  /*6aa0*/  FMUL.FTZ R117, R28, -R117 ;  /* 0x800000751c757220 */ /* 0x000fe20000410000 */
[----:B------:R-:W-:Y:S01]  /*6ab0*/  FFMA.FTZ R114, R214, UR46, R75 ;  /* 0x0000002ed6727c23 */ /* 0x000fe2000801004b */
[----:B------:R-:W-:Y:S01]  /*6ac0*/  FFMA.FTZ R141, R141, R189, -R140 ;  /* 0x000000bd8d8d7223 */ /* 0x000fe2000001088c */
[----:B------:R0:W-:Y:S01]  /*6ad0*/  STS [R74+0x2130], R107 ;  /* 0x0021306b4a007388 */ /* 0x0001e20000000800 */
[----:B------:R-:W-:Y:S01]  /*6ae0*/  FFMA.FTZ R230, R31, R230, R106 ;  /* 0x000000e61fe67223 */ /* 0x000fe2000001006a */
[----:B------:R-:W-:Y:S01]  /*6af0*/  FFMA.FTZ R75, R215, UR47, -R116 ;  /* 0x0000002fd74b7c23 */ /* 0x000fe20008010874 */
[----:B------:R-:W-:Y:S01]  /*6b00*/  FADD.FTZ R190, R190, R141 ;  /* 0x0000008dbebe7221 */ /* 0x000fe20000010000 */
[----:B------:R2:W-:Y:S01]  /*6b10*/  STS [R74+0x212c], R117 ;  /* 0x00212c754a007388 */ /* 0x0005e20000000800 */
[----:B-1----:R-:W-:Y:S01]  /*6b20*/  FMUL.FTZ R115, R27, -R114 ;  /* 0x800000721b737220 */ /* 0x002fe20000410000 */
[----:B------:R-:W-:Y:S01]  /*6b30*/  FFMA.FTZ R116, R222, UR46, R121 ;  /* 0x0000002ede747c23 */ /* 0x000fe20008010079 */
[----:B------:R-:W-:Y:S01]  /*6b40*/  FMUL.FTZ R106, R142, R190 ;  /* 0x000000be8e6a7220 */ /* 0x000fe20000410000 */
[----:B------:R-:W-:Y:S01]  /*6b50*/  FFMA.FTZ R221, -R16, R99, R221 ;  /* 0x0000006310dd7223 */ /* 0x000fe200000101dd */
[----:B------:R-:W-:Y:S01]  /*6b60*/  FFMA.FTZ R218, -R15, R98, R218 ;  /* 0x000000620fda7223 */ /* 0x000fe200000101da */
[----:B0-----:R-:W-:Y:S01]  /*6b70*/  FFMA.FTZ R107, R215, UR46, R118 ;  /* 0x0000002ed76b7c23 */ /* 0x001fe20008010076 */
[----:B------:R-:W-:Y:S01]  /*6b80*/  FMUL.FTZ R118, R194, UR46 ;  /* 0x0000002ec2767c20 */ /* 0x000fe20008410000 */
[----:B------:R0:W-:Y:S01]  /*6b90*/  STS [R74+0x2134], R115 ;  /* 0x002134734a007388 */ /* 0x0001e20000000800 */
[----:B------:R-:W-:Y:S01]  /*6ba0*/  FMUL.FTZ R122, R125, UR46 ;  /* 0x0000002e7d7a7c20 */ /* 0x000fe20008410000 */
[----:B------:R-:W-:Y:S01]  /*6bb0*/  FMUL.FTZ R119, R26, -R107 ;  /* 0x8000006b1a777220 */ /* 0x000fe20000410000 */
[-C--:B------:R-:W-:Y:S01]  /*6bc0*/  FMUL.FTZ R107, R142, R230.reuse ;  /* 0x000000e68e6b7220 */ /* 0x080fe20000410000 */
[----:B--2---:R-:W-:Y:S01]  /*6bd0*/  FMUL.FTZ R117, R26, R75 ;  /* 0x0000004b1a757220 */ /* 0x004fe20000410000 */
[C---:B------:R-:W-:Y:S01]  /*6be0*/  FFMA.FTZ R75, R143.reuse, R230, R106 ;  /* 0x000000e68f4b7223 */ /* 0x040fe2000001006a */
[----:B------:R-:W-:Y:S01]  /*6bf0*/  FFMA.FTZ R219, -R14, R97, R219 ;  /* 0x000000610edb7223 */ /* 0x000fe200000101db */
[----:B------:R-:W-:Y:S01]  /*6c00*/  FFMA.FTZ R106, R143, R190, -R107 ;  /* 0x000000be8f6a7223 */ /* 0x000fe2000001086b */
[----:B------:R-:W-:Y:S01]  /*6c10*/  FMUL.FTZ R107, R197, UR46 ;  /* 0x0000002ec56b7c20 */ /* 0x000fe20008410000 */
[----:B------:R-:W-:Y:S01]  /*6c20*/  FFMA.FTZ R225, R32, R225, R75 ;  /* 0x000000e120e17223 */ /* 0x000fe2000001004b */
[----:B------:R-:W-:Y:S01]  /*6c30*/  FFMA.FTZ R75, R223, UR47, -R118 ;  /* 0x0000002fdf4b7c23 */ /* 0x000fe20008010876 */
[----:B------:R-:W-:Y:S01]  /*6c40*/  FADD.FTZ R191, R191, R106 ;  /* 0x0000006abfbf7221 */ /* 0x000fe20000010000 */
[----:B------:R1:W-:Y:S01]  /*6c50*/  STS [R74+0x2138], R117 ;  /* 0x002138754a007388 */ /* 0x0003e20000000800 */
[----:B------:R-:W-:Y:S01]  /*6c60*/  FFMA.FTZ R114, R222, UR47, -R107 ;  /* 0x0000002fde727c23 */ /* 0x000fe2000801086b */
[C---:B0-----:R-:W-:Y:S01]  /*6c70*/  FMUL.FTZ R115, R25.reuse, -R116 ;  /* 0x8000007419737220 */ /* 0x041fe20000410000 */
[C---:B------:R-:W-:Y:S01]  /*6c80*/  FMUL.FTZ R106, R144.reuse, R191 ;  /* 0x000000bf906a7220 */ /* 0x040fe20000410000 */
[----:B------:R-:W-:Y:S01]  /*6c90*/  FMUL.FTZ R144, R144, R225 ;  /* 0x000000e190907220 */ /* 0x000fe20000410000 */
[----:B------:R-:W-:Y:S01]  /*6ca0*/  FMUL.FTZ R107, R25, R114 ;  /* 0x00000072196b7220 */ /* 0x000fe20000410000 */
[----:B------:R-:W-:Y:S01]  /*6cb0*/  FMUL.FTZ R114, R194, UR47 ;  /* 0x0000002fc2727c20 */ /* 0x000fe20008410000 */
[----:B------:R-:W-:Y:S01]  /*6cc0*/  STS [R74+0x2144], R115 ;  /* 0x002144734a007388 */ /* 0x000fe20000000800 */
[----:B------:R-:W-:Y:S01]  /*6cd0*/  FMUL.FTZ R120, R14, R189 ;  /* 0x000000bd0e787220 */ /* 0x000fe20000410000 */
[----:B------:R-:W-:Y:S01]  /*6ce0*/  FMUL.FTZ R127, R195, UR47 ;  /* 0x0000002fc37f7c20 */ /* 0x000fe20008410000 */
[----:B-1----:R-:W-:Y:S01]  /*6cf0*/  FMUL.FTZ R117, R24, R75 ;  /* 0x0000004b18757220 */ /* 0x002fe20000410000 */
[C---:B------:R-:W-:Y:S01]  /*6d00*/  FFMA.FTZ R75, R145.reuse, R225, R106 ;  /* 0x000000e1914b7223 */ /* 0x040fe2000001006a */
[----:B------:R-:W-:Y:S01]  /*6d10*/  FFMA.FTZ R145, R145, R191, -R144 ;  /* 0x000000bf91917223 */ /* 0x000fe20000010890 */
[----:B------:R0:W-:Y:S01]  /*6d20*/  STS [R74+0x2140], R107 ;  /* 0x0021406b4a007388 */ /* 0x0001e20000000800 */
[----:B------:R-:W-:Y:S01]  /*6d30*/  FMUL.FTZ R106, R16, R225 ;  /* 0x000000e1106a7220 */ /* 0x000fe20000410000 */
[----:B------:R-:W-:Y:S01]  /*6d40*/  FFMA.FTZ R229, R0, R229, R75 ;  /* 0x000000e500e57223 */ /* 0x000fe2000001004b */
[----:B------:R-:W-:Y:S01]  /*6d50*/  FADD.FTZ R192, R192, R145 ;  /* 0x00000091c0c07221 */ /* 0x000fe20000010000 */
[----:B------:R1:W-:Y:S01]  /*6d60*/  STS [R74+0x2148], R117 ;  /* 0x002148754a007388 */ /* 0x0003e20000000800 */
[----:B------:R-:W-:Y:S01]  /*6d70*/  FMUL.FTZ R116, R203, R106 ;  /* 0x0000006acb747220 */ /* 0x000fe20000410000 */
[----:B------:R-:W-:Y:S01]  /*6d80*/  FMUL.FTZ R75, R17, R229 ;  /* 0x000000e5114b7220 */ /* 0x000fe20000410000 */
[----:B------:R-:W-:Y:S01]  /*6d90*/  FFMA.FTZ R126, R224, UR46, R127 ;  /* 0x0000002ee07e7c23 */ /* 0x000fe2000801007f */
[----:B------:R2:W-:Y:S01]  /*6da0*/  STS [R74+0x213c], R119 ;  /* 0x00213c774a007388 */ /* 0x0005e20000000800 */
[----:B------:R-:W-:Y:S01]  /*6db0*/  FFMA.FTZ R216, -R13, R96, R216 ;  /* 0x000000600dd87223 */ /* 0x000fe200000101d8 */
[----:B0-----:R-:W-:Y:S01]  /*6dc0*/  FMUL.FTZ R107, R17, R192 ;  /* 0x000000c0116b7220 */ /* 0x001fe20000410000 */
[----:B------:R-:W-:Y:S01]  /*6dd0*/  FMUL.FTZ R115, R205, R75 ;  /* 0x0000004bcd737220 */ /* 0x000fe20000410000 */
[----:B------:R-:W-:Y:S01]  /*6de0*/  FFMA.FTZ R217, -R12, R95, R217 ;  /* 0x0000005f0cd97223 */ /* 0x000fe200000101d9 */
[----:B------:R-:W-:Y:S01]  /*6df0*/  FFMA.FTZ R214, -R11, R94, R214 ;  /* 0x0000005e0bd67223 */ /* 0x000fe200000101d6 */
[----:B-1----:R-:W-:Y:S01]  /*6e00*/  FFMA.FTZ R117, R223, UR46, R114 ;  /* 0x0000002edf757c23 */ /* 0x002fe20008010072 */
[----:B------:R-:W-:Y:S01]  /*6e10*/  FMUL.FTZ R114, R16, R191 ;  /* 0x000000bf10727220 */ /* 0x000fe20000410000 */
[-C--:B------:R-:W-:Y:S01]  /*6e20*/  FFMA.FTZ R115, R220, R107.reuse, -R115 ;  /* 0x0000006bdc737223 */ /* 0x080fe20000010873 */
[----:B------:R-:W-:Y:S01]  /*6e30*/  FMUL.FTZ R107, R205, R107 ;  /* 0x0000006bcd6b7220 */ /* 0x000fe20000410000 */
[----:B------:R-:W-:Y:S01]  /*6e40*/  FMUL.FTZ R123, R24, -R117 ;  /* 0x80000075187b7220 */ /* 0x000fe20000410000 */
[-C--:B------:R-:W-:Y:S01]  /*6e50*/  FFMA.FTZ R116, R221, R114.reuse, -R116 ;  /* 0x00000072dd747223 */ /* 0x080fe20000010874 */
[----:B------:R-:W-:Y:S01]  /*6e60*/  FMUL.FTZ R114, R203, R114 ;  /* 0x00000072cb727220 */ /* 0x000fe20000410000 */
[----:B------:R-:W-:Y:S01]  /*6e70*/  FFMA.FTZ R107, R220, R75, R107 ;  /* 0x0000004bdc6b7223 */ /* 0x000fe2000001006b */
[----:B--2---:R-:W-:Y:S01]  /*6e80*/  FMUL.FTZ R119, R195, UR46 ;  /* 0x0000002ec3777c20 */ /* 0x004fe20008410000 */
[----:B------:R-:W-:Y:S01]  /*6e90*/  FADD.FTZ R115, RZ, R115 ;  /* 0x00000073ff737221 */ /* 0x000fe20000010000 */
[----:B------:R-:W-:Y:S01]  /*6ea0*/  FFMA.FTZ R114, R221, R106, R114 ;  /* 0x0000006add727223 */ /* 0x000fe20000010072 */
[----:B------:R-:W-:Y:S01]  /*6eb0*/  FADD.FTZ R107, RZ, R107 ;  /* 0x0000006bff6b7221 */ /* 0x000fe20000010000 */
[----:B------:R-:W-:Y:S01]  /*6ec0*/  FFMA.FTZ R118, R224, UR47, -R119 ;  /* 0x0000002fe0767c23 */ /* 0x000fe20008010877 */
[----:B------:R-:W-:Y:S01]  /*6ed0*/  FMUL.FTZ R119, R15, R190 ;  /* 0x000000be0f777220 */ /* 0x000fe20000410000 */
[----:B------:R-:W-:Y:S01]  /*6ee0*/  FADD.FTZ R115, R115, R116 ;  /* 0x0000007473737221 */ /* 0x000fe20000010000 */
[----:B------:R-:W-:Y:S01]  /*6ef0*/  FADD.FTZ R117, R107, R114 ;  /* 0x000000726b757221 */ /* 0x000fe20000010000 */
[----:B------:R-:W-:Y:S01]  /*6f00*/  FMUL.FTZ R107, R15, R230 ;  /* 0x000000e60f6b7220 */ /* 0x000fe20000410000 */
[----:B------:R-:W-:Y:S01]  /*6f10*/  FMUL.FTZ R114, R14, R233 ;  /* 0x000000e90e727220 */ /* 0x000fe20000410000 */
[----:B------:R-:W-:Y:S01]  /*6f20*/  FMUL.FTZ R129, R23, R118 ;  /* 0x0000007617817220 */ /* 0x000fe20000410000 */
[----:B------:R0:W-:Y:S01]  /*6f30*/  STS [R74+0x214c], R123 ;  /* 0x00214c7b4a007388 */ /* 0x0001e20000000800 */
[----:B------:R-:W-:Y:S01]  /*6f40*/  FMUL.FTZ R121, R202, R107 ;  /* 0x0000006bca797220 */ /* 0x000fe20000410000 */
[----:B------:R-:W-:Y:S01]  /*6f50*/  FMUL.FTZ R116, R201, R114 ;  /* 0x00000072c9747220 */ /* 0x000fe20000410000 */
[----:B------:R-:W-:Y:S01]  /*6f60*/  FFMA.FTZ R215, -R10, R93, R215 ;  /* 0x0000005d0ad77223 */ /* 0x000fe200000101d7 */
[----:B------:R1:W-:Y:S01]  /*6f70*/  STS [R74+0x2150], R129 ;  /* 0x002150814a007388 */ /* 0x0003e20000000800 */
[-C--:B------:R-:W-:Y:S01]  /*6f80*/  FFMA.FTZ R118, R218, R119.reuse, -R121 ;  /* 0x00000077da767223 */ /* 0x080fe20000010879 */
[----:B------:R-:W-:Y:S01]  /*6f90*/  FMUL.FTZ R119, R202, R119 ;  /* 0x00000077ca777220 */ /* 0x000fe20000410000 */
[----:B------:R-:W-:Y:S01]  /*6fa0*/  FFMA.FTZ R121, R227, UR47, -R122 ;  /* 0x0000002fe3797c23 */ /* 0x000fe2000801087a */
[-C--:B------:R-:W-:Y:S01]  /*6fb0*/  FFMA.FTZ R122, R219, R120.reuse, -R116 ;  /* 0x00000078db7a7223 */ /* 0x080fe20000010874 */
[----:B------:R-:W-:Y:S01]  /*6fc0*/  FMUL.FTZ R120, R201, R120 ;  /* 0x00000078c9787220 */ /* 0x000fe20000410000 */
[----:B------:R-:W-:Y:S01]  /*6fd0*/  FFMA.FTZ R116, R218, R107, R119 ;  /* 0x0000006bda747223 */ /* 0x000fe20000010077 */
[----:B------:R-:W-:Y:S01]  /*6fe0*/  FADD.FTZ R115, R115, R118 ;  /* 0x0000007673737221 */ /* 0x000fe20000010000 */
[----:B------:R-:W-:Y:S01]  /*6ff0*/  FMUL.FTZ R127, R22, R121 ;  /* 0x00000079167f7220 */ /* 0x000fe20000410000 */
[----:B------:R-:W-:Y:S01]  /*7000*/  FMUL.FTZ R119, R13, R76 ;  /* 0x0000004c0d777220 */ /* 0x000fe20000410000 */
[----:B------:R-:W-:Y:S01]  /*7010*/  FADD.FTZ R116, R117, R116 ;  /* 0x0000007475747221 */ /* 0x000fe20000010000 */
[----:B------:R-:W-:Y:S01]  /*7020*/  FFMA.FTZ R117, R219, R114, R120 ;  /* 0x00000072db757223 */ /* 0x000fe20000010078 */
[----:B------:R-:W-:Y:S01]  /*7030*/  FADD.FTZ R122, R115, R122 ;  /* 0x0000007a737a7221 */ /* 0x000fe20000010000 */
[----:B------:R-:W-:Y:S01]  /*7040*/  FMUL.FTZ R115, R13, R232 ;  /* 0x000000e80d737220 */ /* 0x000fe20000410000 */
[----:B0-----:R-:W-:Y:S01]  /*7050*/  FMUL.FTZ R123, R23, -R126 ;  /* 0x8000007e177b7220 */ /* 0x001fe20000410000 */
[----:B------:R-:W-:Y:S01]  /*7060*/  FADD.FTZ R117, R116, R117 ;  /* 0x0000007574757221 */ /* 0x000fe20000010000 */
[----:B------:R-:W-:Y:S01]  /*7070*/  FMUL.FTZ R116, R12, R235 ;  /* 0x000000eb0c747220 */ /* 0x000fe20000410000 */
[----:B------:R-:W-:Y:S01]  /*7080*/  FMUL.FTZ R121, R200, R115 ;  /* 0x00000073c8797220 */ /* 0x000fe20000410000 */
[----:B------:R-:W-:Y:S01]  /*7090*/  FMUL.FTZ R126, R125, UR47 ;  /* 0x0000002f7d7e7c20 */ /* 0x000fe20008410000 */
[----:B------:R-:W-:Y:S01]  /*70a0*/  FMUL.FTZ R120, R12, R63 ;  /* 0x0000003f0c787220 */ /* 0x000fe20000410000 */
[----:B------:R-:W-:Y:S01]  /*70b0*/  FMUL.FTZ R118, R199, R116 ;  /* 0x00000074c7767220 */ /* 0x000fe20000410000 */
[-C--:B------:R-:W-:Y:S01]  /*70c0*/  FFMA.FTZ R121, R216, R119.reuse, -R121 ;  /* 0x00000077d8797223 */ /* 0x080fe20000010879 */
[----:B------:R-:W-:Y:S01]  /*70d0*/  FMUL.FTZ R119, R200, R119 ;  /* 0x00000077c8777220 */ /* 0x000fe20000410000 */
[----:B------:R0:W-:Y:S01]  /*70e0*/  STS [R74+0x2154], R123 ;  /* 0x0021547b4a007388 */ /* 0x0001e20000000800 */
[----:B-1----:R-:W-:Y:S01]  /*70f0*/  FMUL.FTZ R129, R124, UR46 ;  /* 0x0000002e7c817c20 */ /* 0x002fe20008410000 */
[----:B------:R-:W-:Y:S01]  /*7100*/  FADD.FTZ R121, R122, R121 ;  /* 0x000000797a797221 */ /* 0x000fe20000010000 */
[----:B------:R-:W-:Y:S01]  /*7110*/  FMUL.FTZ R132, R212, UR46 ;  /* 0x0000002ed4847c20 */ /* 0x000fe20008410000 */
[----:B------:R1:W-:Y:S01]  /*7120*/  STS [R74+0x2158], R127 ;  /* 0x0021587f4a007388 */ /* 0x0003e20000000800 */
[----:B------:R-:W-:Y:S01]  /*7130*/  FFMA.FTZ R128, R226, UR47, -R129 ;  /* 0x0000002fe2807c23 */ /* 0x000fe20008010881 */
[----:B------:R-:W-:Y:S01]  /*7140*/  FMUL.FTZ R129, R124, UR47 ;  /* 0x0000002f7c817c20 */ /* 0x000fe20008410000 */
[----:B------:R-:W-:Y:S01]  /*7150*/  FFMA.FTZ R222, -R9, R92, R222 ;  /* 0x0000005c09de7223 */ /* 0x000fe200000101de */
[----:B------:R-:W-:Y:S01]  /*7160*/  FFMA.FTZ R223, -R8, R91, R223 ;  /* 0x0000005b08df7223 */ /* 0x000fe200000101df */
        /* <DEDUP_REMOVED lines=9> */
[C---:B------:R-:W-:Y:S01]  /*7200*/  FMUL.FTZ R118, R10.reuse, R237 ;  /* 0x000000ed0a767220 */ /* 0x040fe20000410000 */
        /* <DEDUP_REMOVED lines=8> */
[CC--:B------:R-:W-:Y:S01]  /*7290*/  FFMA.FTZ R128, R215.reuse, R126.reuse, -R128 ;  /* 0x0000007ed7807223 */ /* 0x0c0fe20000010880 */
[----:B------:R-:W-:Y:S01]  /*72a0*/  FMUL.FTZ R126, R196, R126 ;  /* 0x0000007ec47e7220 */ /* 0x000fe20000410000 */
[----:B------:R1:W-:Y:S01]  /*72b0*/  STS [R74+0x2160], R131 ;  /* 0x002160834a007388 */ /* 0x0003e20000000800 */
[-C--:B------:R-:W-:Y:S01]  /*72c0*/  FFMA.FTZ R122, R214, R119.reuse, -R123 ;  /* 0x00000077d67a7223 */ /* 0x080fe2000001087b */
[----:B------:R-:W-:Y:S01]  /*72d0*/  FMUL.FTZ R119, R198, R119 ;  /* 0x00000077c6777220 */ /* 0x000fe20000410000 */
[----:B------:R-:W-:Y:S01]  /*72e0*/  FFMA.FTZ R126, R215, R118, R126 ;  /* 0x00000076d77e7223 */ /* 0x000fe2000001007e */
[----:B------:R-:W-:Y:S01]  /*72f0*/  FFMA.FTZ R123, R231, UR47, -R132 ;  /* 0x0000002fe77b7c23 */ /* 0x000fe20008010884 */
[----:B------:R-:W-:Y:S01]  /*7300*/  FADD.FTZ R121, R121, R122 ;  /* 0x0000007a79797221 */ /* 0x000fe20000010000 */
[----:B------:R-:W-:Y:S01]  /*7310*/  FFMA.FTZ R119, R214, R117, R119 ;  /* 0x00000075d6777223 */ /* 0x000fe20000010077 */
[----:B0-----:R-:W-:Y:S01]  /*7320*/  FMUL.FTZ R127, R21, -R130 ;  /* 0x80000082157f7220 */ /* 0x001fe20000410000 */
[----:B------:R-:W-:Y:S01]  /*7330*/  FMUL.FTZ R129, R20, R123 ;  /* 0x0000007b14817220 */ /* 0x000fe20000410000 */
[----:B------:R-:W-:Y:S01]  /*7340*/  FMUL.FTZ R122, R9, R60 ;  /* 0x0000003c097a7220 */ /* 0x000fe20000410000 */
[----:B------:R-:W-:Y:S01]  /*7350*/  FADD.FTZ R119, R120, R119 ;  /* 0x0000007778777221 */ /* 0x000fe20000010000 */
[----:B------:R-:W-:Y:S01]  /*7360*/  FMUL.FTZ R120, R8, R207 ;  /* 0x000000cf08787220 */ /* 0x000fe20000410000 */
[----:B------:R-:W-:Y:S01]  /*7370*/  FADD.FTZ R121, R121, R128 ;  /* 0x0000008079797221 */ /* 0x000fe20000010000 */
[----:B------:R0:W-:Y:S01]  /*7380*/  STS [R74+0x2164], R127 ;  /* 0x0021647f4a007388 */ /* 0x0001e20000000800 */
[----:B------:R-:W-:Y:S01]  /*7390*/  FADD.FTZ R126, R119, R126 ;  /* 0x0000007e777e7221 */ /* 0x000fe20000010000 */
[----:B------:R-:W-:Y:S01]  /*73a0*/  FMUL.FTZ R119, R9, R204 ;  /* 0x000000cc09777220 */ /* 0x000fe20000410000 */
[----:B------:R-:W-:Y:S01]  /*73b0*/  FMUL.FTZ R130, R194, R120 ;  /* 0x00000078c2827220 */ /* 0x000fe20000410000 */
[----:B------:R-:W-:Y:S01]  /*73c0*/  FMUL.FTZ R132, R212, UR47 ;  /* 0x0000002fd4847c20 */ /* 0x000fe20008410000 */
[----:B------:R2:W-:Y:S01]  /*73d0*/  STS [R74+0x2168], R129 ;  /* 0x002168814a007388 */ /* 0x0005e20000000800 */
[----:B------:R-:W-:Y:S01]  /*73e0*/  FMUL.FTZ R123, R197, R119 ;  /* 0x00000077c57b7220 */ /* 0x000fe20000410000 */
[----:B-1----:R-:W-:Y:S01]  /*73f0*/  FMUL.FTZ R131, R228, UR46 ;  /* 0x0000002ee4837c20 */ /* 0x002fe20008410000 */
[----:B------:R-:W-:Y:S01]  /*7400*/  FFMA.FTZ R224, -R7, R90, R224 ;  /* 0x0000005a07e07223 */ /* 0x000fe200000101e0 */
[----:B------:R-:W-:Y:S01]  /*7410*/  FFMA.FTZ R227, -R6, R89, R227 ;  /* 0x0000005906e37223 */ /* 0x000fe200000101e3 */
[-C--:B------:R-:W-:Y:S01]  /*7420*/  FFMA.FTZ R128, R222, R122.reuse, -R123 ;  /* 0x0000007ade807223 */ /* 0x080fe2000001087b */
[----:B0-----:R-:W-:Y:S01]  /*7430*/  FMUL.FTZ R127, R8, R73 ;  /* 0x00000049087f7220 */ /* 0x001fe20000410000 */
[----:B------:R-:W-:Y:S01]  /*7440*/  FMUL.FTZ R123, R197, R122 ;  /* 0x0000007ac57b7220 */ /* 0x000fe20000410000 */
[----:B------:R-:W-:Y:S01]  /*7450*/  FMUL.FTZ R135, R238, UR46 ;  /* 0x0000002eee877c20 */ /* 0x000fe20008410000 */
[----:B------:R-:W-:Y:S01]  /*7460*/  FADD.FTZ R121, R121, R128 ;  /* 0x0000008079797221 */ /* 0x000fe20000010000 */
[----:B------:R-:W-:Y:S01]  /*7470*/  FFMA.FTZ R130, R223, R127, -R130 ;  /* 0x0000007fdf827223 */ /* 0x000fe20000010882 */
[----:B------:R-:W-:Y:S01]  /*7480*/  FFMA.FTZ R123, R222, R119, R123 ;  /* 0x00000077de7b7223 */ /* 0x000fe2000001007b */
[----:B------:R-:W-:Y:S01]  /*7490*/  FMUL.FTZ R122, R194, R127 ;  /* 0x0000007fc27a7220 */ /* 0x000fe20000410000 */
[----:B--2---:R-:W-:Y:S01]  /*74a0*/  FFMA.FTZ R129, R231, UR46, R132 ;  /* 0x0000002ee7817c23 */ /* 0x004fe20008010084 */
[----:B------:R-:W-:Y:S01]  /*74b0*/  FADD.FTZ R130, R121, R130 ;  /* 0x0000008279827221 */ /* 0x000fe20000010000 */
[----:B------:R-:W-:Y:S01]  /*74c0*/  FADD.FTZ R123, R126, R123 ;  /* 0x0000007b7e7b7221 */ /* 0x000fe20000010000 */
[----:B------:R-:W-:Y:S01]  /*74d0*/  FFMA.FTZ R122, R223, R120, R122 ;  /* 0x00000078df7a7223 */ /* 0x000fe2000001007a */
[----:B------:R-:W-:Y:S01]  /*74e0*/  FMUL.FTZ R121, R7, R206 ;  /* 0x000000ce07797220 */ /* 0x000fe20000410000 */
[----:B------:R-:W-:Y:S01]  /*74f0*/  FMUL.FTZ R129, R20, -R129 ;  /* 0x8000008114817220 */ /* 0x000fe20000410000 */
[----:B------:R-:W-:Y:S01]  /*7500*/  FFMA.FTZ R132, R240, UR47, -R131 ;  /* 0x0000002ff0847c23 */ /* 0x000fe20008010883 */
[----:B------:R-:W-:Y:S01]  /*7510*/  FADD.FTZ R123, R123, R122 ;  /* 0x0000007a7b7b7221 */ /* 0x000fe20000010000 */
[C---:B------:R-:W-:Y:S01]  /*7520*/  FMUL.FTZ R122, R6.reuse, R209 ;  /* 0x000000d1067a7220 */ /* 0x040fe20000410000 */
[----:B------:R-:W-:Y:S01]  /*7530*/  FMUL.FTZ R126, R7, R72 ;  /* 0x00000048077e7220 */ /* 0x000fe20000410000 */
[----:B------:R-:W-:Y:S01]  /*7540*/  FMUL.FTZ R127, R195, R121 ;  /* 0x00000079c37f7220 */ /* 0x000fe20000410000 */
[----:B------:R-:W-:Y:S01]  /*7550*/  FMUL.FTZ R133, R19, R132 ;  /* 0x0000008413857220 */ /* 0x000fe20000410000 */
[----:B------:R0:W-:Y:S01]  /*7560*/  STS [R74+0x216c], R129 ;  /* 0x00216c814a007388 */ /* 0x0001e20000000800 */
[----:B------:R-:W-:Y:S01]  /*7570*/  FMUL.FTZ R128, R6, R71 ;  /* 0x0000004706807220 */ /* 0x000fe20000410000 */
[----:B------:R-:W-:Y:S01]  /*7580*/  FMUL.FTZ R132, R125, R122 ;  /* 0x0000007a7d847220 */ /* 0x000fe20000410000 */
[----:B------:R-:W-:Y:S01]  /*7590*/  FMUL.FTZ R131, R228, UR47 ;  /* 0x0000002fe4837c20 */ /* 0x000fe20008410000 */
[----:B------:R-:W-:Y:S01]  /*75a0*/  FFMA.FTZ R161, R161, R194, R165 ;  /* 0x000000c2a1a17223 */ /* 0x000fe200000100a5 */
[----:B------:R-:W-:Y:S01]  /*75b0*/  FFMA.FTZ R158, -R25, R158, R155 ;  /* 0x0000009e199e7223 */ /* 0x000fe2000001019b */
[-C--:B------:R-:W-:Y:S01]  /*75c0*/  FFMA.FTZ R132, R227, R128.reuse, -R132 ;  /* 0x00000080e3847223 */ /* 0x080fe20000010884 */
[----:B------:R-:W-:Y:S01]  /*75d0*/  FMUL.FTZ R128, R125, R128 ;  /* 0x000000807d807220 */ /* 0x000fe20000410000 */
[----:B------:R-:W-:Y:S01]  /*75e0*/  FFMA.FTZ R134, R240, UR46, R131 ;  /* 0x0000002ef0867c23 */ /* 0x000fe20008010083 */
[----:B------:R1:W-:Y:S01]  /*75f0*/  STS [R74+0x2170], R133 ;  /* 0x002170854a007388 */ /* 0x0003e20000000800 */
[-C--:B0-----:R-:W-:Y:S01]  /*7600*/  FFMA.FTZ R129, R224, R126.reuse, -R127 ;  /* 0x0000007ee0817223 */ /* 0x081fe2000001087f */
[----:B------:R-:W-:Y:S01]  /*7610*/  FMUL.FTZ R127, R195, R126 ;  /* 0x0000007ec37f7220 */ /* 0x000fe20000410000 */
[----:B------:R-:W-:Y:S01]  /*7620*/  FFMA.FTZ R128, R227, R122, R128 ;  /* 0x0000007ae3807223 */ /* 0x000fe20000010080 */
[----:B------:R-:W-:Y:S01]  /*7630*/  FFMA.FTZ R135, R236, UR47, -R135 ;  /* 0x0000002fec877c23 */ /* 0x000fe20008010887 */
[----:B------:R-:W0:Y:S01]  /*7640*/  LDC R139, c[0x0][0x388] ;  /* 0x0000e200ff8b7b82 */ /* 0x000e220000000800 */
[----:B------:R-:W-:Y:S01]  /*7650*/  FFMA.FTZ R126, R224, R121, R127 ;  /* 0x00000079e07e7223 */ /* 0x000fe2000001007f */
[----:B------:R-:W-:Y:S01]  /*7660*/  FMUL.FTZ R127, R19, -R134 ;  /* 0x80000086137f7220 */ /* 0x000fe20000410000 */
[----:B------:R-:W-:Y:S01]  /*7670*/  FADD.FTZ R129, R130, R129 ;  /* 0x0000008182817221 */ /* 0x000fe20000010000 */
[----:B------:R-:W-:Y:S01]  /*7680*/  FFMA.FTZ R226, -R5, R88, R226 ;  /* 0x0000005805e27223 */ /* 0x000fe200000101e2 */
[----:B------:R-:W-:Y:S01]  /*7690*/  FADD.FTZ R123, R123, R126 ;  /* 0x0000007e7b7b7221 */ /* 0x000fe20000010000 */
[----:B------:R-:W-:Y:S01]  /*76a0*/  FMUL.FTZ R131, R5, R66 ;  /* 0x0000004205837220 */ /* 0x000fe20000410000 */
[----:B------:R-:W-:Y:S01]  /*76b0*/  FMUL.FTZ R137, R238, UR47 ;  /* 0x0000002fee897c20 */ /* 0x000fe20008410000 */
[----:B------:R-:W-:Y:S01]  /*76c0*/  FMUL.FTZ R126, R4, R211 ;  /* 0x000000d3047e7220 */ /* 0x000fe20000410000 */
[----:B------:R-:W-:Y:S01]  /*76d0*/  FADD.FTZ R128, R123, R128 ;  /* 0x000000807b807221 */ /* 0x000fe20000010000 */
[----:B------:R-:W-:Y:S01]  /*76e0*/  FMUL.FTZ R123, R5, R208 ;  /* 0x000000d0057b7220 */ /* 0x000fe20000410000 */
[----:B------:R-:W-:Y:S01]  /*76f0*/  FFMA.FTZ R164, R164, R195, R168 ;  /* 0x000000c3a4a47223 */ /* 0x000fe200000100a8 */
[----:B------:R-:W-:Y:S01]  /*7700*/  FFMA.FTZ R161, -R24, R161, R158 ;  /* 0x000000a118a17223 */ /* 0x000fe2000001019e */
[----:B------:R-:W-:Y:S01]  /*7710*/  FMUL.FTZ R135, R18, R135 ;  /* 0x0000008712877220 */ /* 0x000fe20000410000 */
[----:B-1----:R-:W-:Y:S01]  /*7720*/  FMUL.FTZ R133, R124, R123 ;  /* 0x0000007b7c857220 */ /* 0x002fe20000410000 */
[----:B------:R-:W-:Y:S01]  /*7730*/  FMUL.FTZ R159, R174, R231 ;  /* 0x000000e7ae9f7220 */ /* 0x000fe20000410000 */
[----:B------:R1:W-:Y:S01]  /*7740*/  STS [R74+0x2174], R127 ;  /* 0x0021747f4a007388 */ /* 0x0003e20000000800 */
[----:B------:R-:W-:Y:S01]  /*7750*/  FADD.FTZ R129, R129, R132 ;  /* 0x0000008481817221 */ /* 0x000fe20000010000 */
[----:B------:R-:W-:Y:S01]  /*7760*/  FFMA.FTZ R130, R226, R131, -R133 ;  /* 0x00000083e2827223 */ /* 0x000fe20000010885 */
[----:B------:R-:W-:Y:S01]  /*7770*/  FFMA.FTZ R137, R236, UR46, R137 ;  /* 0x0000002eec897c23 */ /* 0x000fe20008010089 */
[----:B------:R-:W-:Y:S01]  /*7780*/  FFMA.FTZ R231, -R4, R87, R231 ;  /* 0x0000005704e77223 */ /* 0x000fe200000101e7 */
[----:B------:R-:W-:Y:S01]  /*7790*/  FMUL.FTZ R131, R124, R131 ;  /* 0x000000837c837220 */ /* 0x000fe20000410000 */
[----:B------:R-:W-:Y:S01]  /*77a0*/  FMUL.FTZ R132, R4, R65 ;  /* 0x0000004104847220 */ /* 0x000fe20000410000 */
[----:B------:R-:W-:Y:S01]  /*77b0*/  FMUL.FTZ R134, R212, R126 ;  /* 0x0000007ed4867220 */ /* 0x000fe20000410000 */
[----:B------:R-:W-:Y:S01]  /*77c0*/  FFMA.FTZ R167, R167, R125, R170 ;  /* 0x0000007da7a77223 */ /* 0x000fe200000100aa */
[----:B------:R-:W-:Y:S01]  /*77d0*/  FFMA.FTZ R161, -R23, R164, R161 ;  /* 0x000000a417a17223 */ /* 0x000fe200000101a1 */
[C---:B-1----:R-:W-:Y:S01]  /*77e0*/  FMUL.FTZ R127, R3.reuse, R210 ;  /* 0x000000d2037f7220 */ /* 0x042fe20000410000 */
[----:B------:R-:W-:Y:S01]  /*77f0*/  FMUL.FTZ R163, R176, R240 ;  /* 0x000000f0b0a37220 */ /* 0x000fe20000410000 */
[----:B------:R1:W-:Y:S01]  /*7800*/  STS [R74+0x2178], R135 ;  /* 0x002178874a007388 */ /* 0x0003e20000000800 */
[----:B------:R-:W-:Y:S01]  /*7810*/  FMUL.FTZ R137, R18, -R137 ;  /* 0x8000008912897220 */ /* 0x000fe20000410000 */
[C---:B------:R-:W-:Y:S01]  /*7820*/  FFMA.FTZ R240, -R3.reuse, R86, R240 ;  /* 0x0000005603f07223 */ /* 0x040fe200000101f0 */
[----:B------:R-:W-:Y:S01]  /*7830*/  FMUL.FTZ R133, R3, R78 ;  /* 0x0000004e03857220 */ /* 0x000fe20000410000 */
[----:B------:R-:W-:Y:S01]  /*7840*/  FFMA.FTZ R131, R226, R123, R131 ;  /* 0x0000007be2837223 */ /* 0x000fe20000010083 */
[-C--:B------:R-:W-:Y:S01]  /*7850*/  FFMA.FTZ R134, R231, R132.reuse, -R134 ;  /* 0x00000084e7867223 */ /* 0x080fe20000010886 */
[----:B------:R-:W-:Y:S01]  /*7860*/  FFMA.FTZ R161, -R22, R167, R161 ;  /* 0x000000a716a17223 */ /* 0x000fe200000101a1 */
[----:B------:R-:W-:Y:S01]  /*7870*/  FMUL.FTZ R132, R212, R132 ;  /* 0x00000084d4847220 */ /* 0x000fe20000410000 */
[----:B------:R-:W-:Y:S01]  /*7880*/  FADD.FTZ R128, R128, R131 ;  /* 0x0000008380807221 */ /* 0x000fe20000010000 */
[----:B------:R2:W-:Y:S01]  /*7890*/  STS [R74+0x217c], R137 ;  /* 0x00217c894a007388 */ /* 0x0005e20000000800 */
[----:B-1----:R-:W-:Y:S01]  /*78a0*/  FMUL.FTZ R135, R228, R127 ;  /* 0x0000007fe4877220 */ /* 0x002fe20000410000 */
[----:B------:R-:W-:Y:S01]  /*78b0*/  FFMA.FTZ R171, R171, R212, R159 ;  /* 0x000000d4abab7223 */ /* 0x000fe2000001009f */
[----:B------:R-:W-:Y:S01]  /*78c0*/  FFMA.FTZ R148, -R21, R148, R161 ;  /* 0x0000009415947223 */ /* 0x000fe200000101a1 */
[----:B------:R-:W-:Y:S01]  /*78d0*/  FFMA.FTZ R131, R231, R126, R132 ;  /* 0x0000007ee7837223 */ /* 0x000fe20000010084 */
[-C--:B------:R-:W-:Y:S01]  /*78e0*/  FFMA.FTZ R135, R240, R133.reuse, -R135 ;  /* 0x00000085f0877223 */ /* 0x080fe20000010887 */
[----:B------:R-:W-:Y:S01]  /*78f0*/  FMUL.FTZ R133, R228, R133 ;  /* 0x00000085e4857220 */ /* 0x000fe20000410000 */
[----:B------:R-:W-:Y:S01]  /*7900*/  FFMA.FTZ R150, R173, R228, R163 ;  /* 0x000000e4ad967223 */ /* 0x000fe200000100a3 */
[----:B------:R-:W-:Y:S01]  /*7910*/  FFMA.FTZ R148, -R20, R171, R148 ;  /* 0x000000ab14947223 */ /* 0x000fe20000010194 */
[----:B------:R-:W-:Y:S01]  /*7920*/  FADD.FTZ R128, R128, R131 ;  /* 0x0000008380807221 */ /* 0x000fe20000010000 */
[----:B------:R-:W-:Y:S01]  /*7930*/  FFMA.FTZ R133, R240, R127, R133 ;  /* 0x0000007ff0857223 */ /* 0x000fe20000010085 */
[----:B------:R-:W-:Y:S01]  /*7940*/  FADD.FTZ R129, R129, R130 ;  /* 0x0000008281817221 */ /* 0x000fe20000010000 */
[----:B--2---:R-:W-:Y:S01]  /*7950*/  FMUL.FTZ R137, R208, UR44 ;  /* 0x0000002cd0897c20 */ /* 0x004fe20008410000 */
[----:B------:R-:W-:Y:S01]  /*7960*/  FFMA.FTZ R70, -R19, R150, R148 ;  /* 0x0000009613467223 */ /* 0x000fe20000010194 */
[----:B------:R-:W-:Y:S01]  /*7970*/  FADD.FTZ R130, R128, R133 ;  /* 0x0000008580827221 */ /* 0x000fe20000010000 */
[----:B------:R-:W-:Y:S01]  /*7980*/  FADD.FTZ R134, R129, R134 ;  /* 0x0000008681867221 */ /* 0x000fe20000010000 */
[----:B0-----:R-:W-:Y:S01]  /*7990*/  LEA R150, R139, -R64, 0x1 ;  /* 0x800000408b967211 */ /* 0x001fe200078e08ff */
[----:B------:R-:W-:Y:S01]  /*79a0*/  FMUL.FTZ R133, R210, UR44 ;  /* 0x0000002cd2857c20 */ /* 0x000fe20008410000 */
[C---:B------:R-:W-:Y:S01]  /*79b0*/  FFMA.FTZ R137, R66.reuse, UR45, -R137 ;  /* 0x0000002d42897c23 */ /* 0x040fe20008010889 */
[----:B------:R-:W-:Y:S01]  /*79c0*/  FMUL.FTZ R155, R66, UR44 ;  /* 0x0000002c429b7c20 */ /* 0x000fe20008410000 */
[----:B------:R-:W-:Y:S01]  /*79d0*/  FMUL.FTZ R64, R211, UR44 ;  /* 0x0000002cd3407c20 */ /* 0x000fe20008410000 */
[----:B------:R-:W-:Y:S01]  /*79e0*/  FMUL.FTZ R66, R207, UR44 ;  /* 0x0000002ccf427c20 */ /* 0x000fe20008410000 */
[----:B------:R-:W-:Y:S01]  /*79f0*/  IADD3 R129, PT, PT, R104, 0x80, RZ ;  /* 0x0000008068817810 */ /* 0x000fe20007ffe0ff */
[----:B------:R-:W-:Y:S01]  /*7a00*/  FADD.FTZ R134, R134, R135 ;  /* 0x0000008786867221 */ /* 0x000fe20000010000 */
[C---:B------:R-:W-:Y:S01]  /*7a10*/  FFMA.FTZ R133, R78.reuse, UR45, -R133 ;  /* 0x0000002d4e857c23 */ /* 0x040fe20008010885 */
[----:B------:R-:W-:Y:S01]  /*7a20*/  FMUL.FTZ R143, R78, UR44 ;  /* 0x0000002c4e8f7c20 */ /* 0x000fe20008410000 */
[----:B------:R-:W-:Y:S01]  /*7a30*/  ISETP.GE.AND P0, PT, R150, 0x1, PT ;  /* 0x000000019600780c */ /* 0x000fe20003f06270 */
[C---:B------:R-:W-:Y:S01]  /*7a40*/  FFMA.FTZ R131, R65.reuse, UR45, -R64 ;  /* 0x0000002d41837c23 */ /* 0x040fe20008010840 */
[----:B------:R-:W-:Y:S01]  /*7a50*/  FMUL.FTZ R138, R65, UR44 ;  /* 0x0000002c418a7c20 */ /* 0x000fe20008410000 */
[----:B------:R-:W-:Y:S01]  /*7a60*/  FMUL.FTZ R78, R209, UR44 ;  /* 0x0000002cd14e7c20 */ /* 0x000fe20008410000 */
[----:B------:R-:W-:Y:S01]  /*7a70*/  FFMA.FTZ R135, R73, UR45, -R66 ;  /* 0x0000002d49877c23 */ /* 0x000fe20008010842 */
[----:B------:R-:W-:Y:S01]  /*7a80*/  LEA.HI R129, R129, R104, RZ, 0x1b ;  /* 0x0000006881817211 */ /* 0x000fe200078fd8ff */
[----:B------:R-:W-:Y:S01]  /*7a90*/  FMUL.FTZ R65, R206, UR44 ;  /* 0x0000002cce417c20 */ /* 0x000fe20008410000 */
[----:B------:R-:W-:Y:S01]  /*7aa0*/  FMUL.FTZ R66, R237, UR44 ;  /* 0x0000002ced427c20 */ /* 0x000fe20008410000 */
[C---:B------:R-:W-:Y:S01]  /*7ab0*/  FFMA.FTZ R78, R71.reuse, UR45, -R78 ;  /* 0x0000002d474e7c23 */ /* 0x040fe2000801084e */
[----:B------:R-:W-:Y:S01]  /*7ac0*/  FMUL.FTZ R140, R71, UR44 ;  /* 0x0000002c478c7c20 */ /* 0x000fe20008410000 */
[----:B------:R-:W-:Y:S01]  /*7ad0*/  LEA R129, R129, UR20, 0x2 ;  /* 0x0000001481817c11 */ /* 0x000fe2000f8e10ff */
[----:B------:R-:W-:Y:S01]  /*7ae0*/  BAR.SYNC.DEFER_BLOCKING 0x0 ;  /* 0x0000000000007b1d */ /* 0x000fe20000010000 */
[----:B------:R-:W-:Y:S01]  /*7af0*/  FFMA.FTZ R64, R72, UR45, -R65 ;  /* 0x0000002d48407c23 */ /* 0x000fe20008010841 */
[----:B------:R-:W-:Y:S01]  /*7b00*/  FMUL.FTZ R148, R73, UR44 ;  /* 0x0000002c49947c20 */ /* 0x000fe20008410000 */
[C---:B------:R-:W-:Y:S01]  /*7b10*/  FFMA.FTZ R71, R61.reuse, UR45, -R66 ;  /* 0x0000002d3d477c23 */ /* 0x040fe20008010842 */
[----:B------:R-:W-:Y:S01]  /*7b20*/  FMUL.FTZ R136, R61, UR44 ;  /* 0x0000002c3d887c20 */ /* 0x000fe20008410000 */
[----:B------:R-:W-:Y:S01]  /*7b30*/  FMUL.FTZ R74, R213, UR44 ;  /* 0x0000002cd54a7c20 */ /* 0x000fe20008410000 */
[----:B------:R-:W-:Y:S01]  /*7b40*/  FMUL.FTZ R65, R204, UR44 ;  /* 0x0000002ccc417c20 */ /* 0x000fe20008410000 */
[----:B------:R-:W-:Y:S01]  /*7b50*/  FMUL.FTZ R73, R232, UR44 ;  /* 0x0000002ce8497c20 */ /* 0x000fe20008410000 */
[----:B------:R-:W-:Y:S01]  /*7b60*/  FMUL.FTZ R61, R229, UR44 ;  /* 0x0000002ce53d7c20 */ /* 0x000fe20008410000 */
[----:B------:R-:W-:Y:S01]  /*7b70*/  FMUL.FTZ R141, R72, UR44 ;  /* 0x0000002c488d7c20 */ /* 0x000fe20008410000 */
[----:B------:R-:W-:Y:S01]  /*7b80*/  FMUL.FTZ R162, R193, R236 ;  /* 0x000000ecc1a27220 */ /* 0x000fe20000410000 */
[----:B------:R-:W-:Y:S01]  /*7b90*/  FFMA.FTZ R139, R79, UR45, -R74 ;  /* 0x0000002d4f8b7c23 */ /* 0x000fe2000801084a */
[----:B------:R-:W-:Y:S01]  /*7ba0*/  FFMA.FTZ R128, R60, UR45, -R65 ;  /* 0x0000002d3c807c23 */ /* 0x000fe20008010841 */
[C---:B------:R-:W-:Y:S01]  /*7bb0*/  FFMA.FTZ R73, R76.reuse, UR45, -R73 ;  /* 0x0000002d4c497c23 */ /* 0x040fe20008010849 */
[----:B------:R-:W-:Y:S01]  /*7bc0*/  FMUL.FTZ R145, R76, UR44 ;  /* 0x0000002c4c917c20 */ /* 0x000fe20008410000 */
[----:B------:R-:W-:Y:S01]  /*7bd0*/  FFMA.FTZ R72, R192, UR45, -R61 ;  /* 0x0000002dc0487c23 */ /* 0x000fe2000801083d */
[-C--:B------:R-:W-:Y:S01]  /*7be0*/  FMUL.FTZ R193, R193, R238.reuse ;  /* 0x000000eec1c17220 */ /* 0x080fe20000410000 */
[----:B------:R-:W-:Y:S01]  /*7bf0*/  FMUL.FTZ R132, R79, UR44 ;  /* 0x0000002c4f847c20 */ /* 0x000fe20008410000 */
[----:B------:R-:W-:Y:S01]  /*7c00*/  FMUL.FTZ R151, R60, UR44 ;  /* 0x0000002c3c977c20 */ /* 0x000fe20008410000 */
[----:B------:R-:W-:Y:S01]  /*7c10*/  FMUL.FTZ R74, R235, UR44 ;  /* 0x0000002ceb4a7c20 */ /* 0x000fe20008410000 */
[----:B------:R-:W-:Y:S01]  /*7c20*/  FMUL.FTZ R147, R62, UR44 ;  /* 0x0000002c3e937c20 */ /* 0x000fe20008410000 */
[----:B------:R-:W-:Y:S01]  /*7c30*/  FMUL.FTZ R142, R63, UR44 ;  /* 0x0000002c3f8e7c20 */ /* 0x000fe20008410000 */
[----:B------:R-:W-:Y:S01]  /*7c40*/  FMUL.FTZ R76, R233, UR44 ;  /* 0x0000002ce94c7c20 */ /* 0x000fe20008410000 */
[----:B------:R-:W-:Y:S01]  /*7c50*/  FMUL.FTZ R65, R230, UR44 ;  /* 0x0000002ce6417c20 */ /* 0x000fe20008410000 */
[----:B------:R0:W1:Y:S01]  /*7c60*/  LDS R157, [R129+0x2300] ;  /* 0x00230000819d7984 */ /* 0x0000620000000800 */
[----:B------:R-:W-:Y:S01]  /*7c70*/  FMUL.FTZ R146, R189, UR44 ;  /* 0x0000002cbd927c20 */ /* 0x000fe20008410000 */
[----:B------:R-:W-:Y:S01]  /*7c80*/  FMUL.FTZ R66, R225, UR44 ;  /* 0x0000002ce1427c20 */ /* 0x000fe20008410000 */
[----:B------:R-:W-:Y:S01]  /*7c90*/  FMUL.FTZ R153, R190, UR44 ;  /* 0x0000002cbe997c20 */ /* 0x000fe20008410000 */
[----:B------:R-:W-:Y:S01]  /*7ca0*/  FMUL.FTZ R144, R191, UR44 ;  /* 0x0000002cbf907c20 */ /* 0x000fe20008410000 */
[----:B------:R-:W-:Y:S01]  /*7cb0*/  FMUL.FTZ R192, R192, UR44 ;  /* 0x0000002cc0c07c20 */ /* 0x000fe20008410000 */
[----:B------:R-:W-:Y:S01]  /*7cc0*/  BSSY.RECONVERGENT B0, `(.L_x_3718) ;  /* 0x0000021000007945 */ /* 0x000fe20003800200 */
[C---:B------:R-:W-:Y:S01]  /*7cd0*/  FFMA.FTZ R77, R175.reuse, R238, R162 ;  /* 0x000000eeaf4d7223 */ /* 0x040fe200000100a2 */
[----:B0-----:R-:W-:Y:S01]  /*7ce0*/  FMUL.FTZ R129, R234, UR44 ;  /* 0x0000002cea817c20 */ /* 0x001fe20008410000 */
[----:B------:R-:W-:Y:S01]  /*7cf0*/  FFMA.FTZ R175, R175, R236, -R193 ;  /* 0x000000ecafaf7223 */ /* 0x000fe200000108c1 */
[C---:B------:R-:W-:Y:S01]  /*7d00*/  IADD3 R159, PT, PT, R104.reuse, 0x100, RZ ;  /* 0x00000100689f7810 */ /* 0x040fe20007ffe0ff */
        /* <DEDUP_REMOVED lines=8> */
[----:B------:R-:W-:Y:S01]  /*7d90*/  FFMA.FTZ R148, R207, UR45, R148 ;  /* 0x0000002dcf947c23 */ /* 0x000fe20008010094 */
[----:B------:R-:W-:Y:S01]  /*7da0*/  FFMA.FTZ R151, R204, UR45, R151 ;  /* 0x0000002dcc977c23 */ /* 0x000fe20008010097 */
[----:B------:R-:W-:Y:S01]  /*7db0*/  FFMA.FTZ R136, R237, UR45, R136 ;  /* 0x0000002ded887c23 */ /* 0x000fe20008010088 */
[----:B------:R-:W-:Y:S01]  /*7dc0*/  FFMA.FTZ R129, R62, UR45, -R129 ;  /* 0x0000002d3e817c23 */ /* 0x000fe20008010881 */
[----:B------:R-:W-:Y:S01]  /*7dd0*/  FFMA.FTZ R74, R63, UR45, -R74 ;  /* 0x0000002d3f4a7c23 */ /* 0x000fe2000801084a */
[----:B------:R-:W-:Y:S01]  /*7de0*/  FFMA.FTZ R147, R234, UR45, R147 ;  /* 0x0000002dea937c23 */ /* 0x000fe20008010093 */
[----:B------:R-:W-:Y:S01]  /*7df0*/  FFMA.FTZ R142, R235, UR45, R142 ;  /* 0x0000002deb8e7c23 */ /* 0x000fe2000801008e */
[----:B------:R-:W-:Y:S01]  /*7e00*/  FFMA.FTZ R145, R232, UR45, R145 ;  /* 0x0000002de8917c23 */ /* 0x000fe20008010091 */
[----:B------:R-:W-:Y:S01]  /*7e10*/  FFMA.FTZ R76, R189, UR45, -R76 ;  /* 0x0000002dbd4c7c23 */ /* 0x000fe2000801084c */
[----:B------:R-:W-:Y:S01]  /*7e20*/  FFMA.FTZ R65, R190, UR45, -R65 ;  /* 0x0000002dbe417c23 */ /* 0x000fe20008010841 */
[----:B------:R-:W-:Y:S01]  /*7e30*/  FFMA.FTZ R66, R191, UR45, -R66 ;  /* 0x0000002dbf427c23 */ /* 0x000fe20008010842 */
[----:B------:R-:W-:Y:S01]  /*7e40*/  FFMA.FTZ R146, R233, UR45, R146 ;  /* 0x0000002de9927c23 */ /* 0x000fe20008010092 */
[----:B------:R-:W-:Y:S01]  /*7e50*/  FFMA.FTZ R153, R230, UR45, R153 ;  /* 0x0000002de6997c23 */ /* 0x000fe20008010099 */
[----:B------:R-:W-:Y:S01]  /*7e60*/  FFMA.FTZ R144, R225, UR45, R144 ;  /* 0x0000002de1907c23 */ /* 0x000fe20008010090 */
[----:B------:R-:W-:Y:S01]  /*7e70*/  FFMA.FTZ R149, R229, UR45, R192 ;  /* 0x0000002de5957c23 */ /* 0x000fe200080100c0 */
[----:B------:R-:W-:Y:S06]  /*7e80*/  @!P0 BRA `(.L_x_3719) ;  /* 0x0000000000108947 */ /* 0x000fec0003800000 */
[----:B------:R-:W-:-:S04]  /*7e90*/  LEA.HI R60, R104, R104, RZ, 0x1b ;  /* 0x00000068683c7211 */ /* 0x000fc800078fd8ff */
[----:B------:R-:W-:-:S05]  /*7ea0*/  LEA R60, R60, UR20, 0x2 ;  /* 0x000000143c3c7c11 */ /* 0x000fca000f8e10ff */
[----:B------:R-:W0:Y:S04]  /*7eb0*/  LDS R61, [R60+0x2100] ;  /* 0x002100003c3d7984 */ /* 0x000e280000000800 */
[----:B0-----:R0:W-:Y:S02]  /*7ec0*/  REDG.E.ADD.F32.FTZ.RN.STRONG.GPU desc[UR22][R68.64], R61 ;  /* 0x0000003d440079a6 */ /* 0x0011e4000c12f316 */
.L_x_3719:
[----:B------:R-:W-:Y:S05]  /*7ed0*/  BSYNC.RECONVERGENT B0 ;  /* 0x0000000000007941 */ /* 0x000fea0003800200 */
.L_x_3718:
[----:B------:R-:W-:Y:S04]  /*7ee0*/  BSSY.RECONVERGENT B0, `(.L_x_3720) ;  /* 0x0000003000007945 */ /* 0x000fe80003800200 */
[----:B------:R-:W-:Y:S05]  /*7ef0*/  @!P2 BRA `(.L_x_3721) ;  /* 0x000000000004a947 */ /* 0x000fea0003800000 */
[----:B-1----:R2:W-:Y:S02]  /*7f00*/  REDG.E.ADD.F32.FTZ.RN.STRONG.GPU desc[UR22][R68.64+0x200], R157 ;  /* 0x0002009d440079a6 */ /* 0x0025e4000c12f316 */
.L_x_3721:
[----:B------:R-:W-:Y:S05]  /*7f10*/  BSYNC.RECONVERGENT B0 ;  /* 0x0000000000007941 */ /* 0x000fea0003800200 */
.L_x_3720:
[-C--:B------:R-:W-:Y:S01]  /*7f20*/  LEA.HI R159, R159, R104.reuse, RZ, 0x1b ;  /* 0x000000689f9f7211 */ /* 0x080fe200078fd8ff */
[----:B------:R-:W-:Y:S01]  /*7f30*/  BSSY.RECONVERGENT B0, `(.L_x_3722) ;  /* 0x000000f000007945 */ /* 0x000fe20003800200 */
[----:B------:R-:W-:Y:S02]  /*7f40*/  ISETP.GE.AND P6, PT, R150, 0x101, PT ;  /* 0x000001019600780c */ /* 0x000fe40003fc6270 */
[----:B0-----:R-:W-:Y:S02]  /*7f50*/  LEA R61, R159, UR20, 0x2 ;  /* 0x000000149f3d7c11 */ /* 0x001fe4000f8e10ff */
[-C--:B------:R-:W-:Y:S02]  /*7f60*/  LEA.HI R161, R161, R104.reuse, RZ, 0x1b ;  /* 0x00000068a1a17211 */ /* 0x080fe400078fd8ff */
[----:B------:R-:W-:Y:S02]  /*7f70*/  LEA.HI R60, R109, R104, RZ, 0x1b ;  /* 0x000000686d3c7211 */ /* 0x000fe400078fd8ff */
[----:B------:R-:W0:Y:S01]  /*7f80*/  LDS R61, [R61+0x2500] ;  /* 0x002500003d3d7984 */ /* 0x000e220000000800 */
[----:B------:R-:W-:-:S02]  /*7f90*/  IADD3 R63, PT, PT, R104, 0x280, RZ ;  /* 0x00000280683f7810 */ /* 0x000fc40007ffe0ff */
[----:B------:R-:W-:Y:S02]  /*7fa0*/  LEA R161, R161, UR20, 0x2 ;  /* 0x00000014a1a17c11 */ /* 0x000fe4000f8e10ff */
[C---:B------:R-:W-:Y:S02]  /*7fb0*/  ISETP.GE.AND P0, PT, R150.reuse, 0x181, PT ;  /* 0x000001819600780c */ /* 0x040fe40003f06270 */
[C---:B------:R-:W-:Y:S02]  /*7fc0*/  ISETP.GE.AND P2, PT, R150.reuse, 0x201, PT ;  /* 0x000002019600780c */ /* 0x040fe40003f46270 */
[C---:B------:R-:W-:Y:S02]  /*7fd0*/  ISETP.GE.AND P3, PT, R150.reuse, 0x281, PT ;  /* 0x000002819600780c */ /* 0x040fe40003f66270 */
[C---:B------:R-:W-:Y:S02]  /*7fe0*/  ISETP.GE.AND P4, PT, R150.reuse, 0x301, PT ;  /* 0x000003019600780c */ /* 0x040fe40003f86270 */
[----:B------:R-:W-:Y:S01]  /*7ff0*/  ISETP.GE.AND P5, PT, R150, 0x381, PT ;  /* 0x000003819600780c */ /* 0x000fe20003fa6270 */
[----:B------:R-:W-:-:S12]  /*8000*/  @!P6 BRA `(.L_x_3723) ;  /* 0x000000000004e947 */ /* 0x000fd80003800000 */
[----:B0-----:R3:W-:Y:S02]  /*8010*/  REDG.E.ADD.F32.FTZ.RN.STRONG.GPU desc[UR22][R68.64+0x400], R61 ;  /* 0x0004003d440079a6 */ /* 0x0017e4000c12f316 */
.L_x_3723:
[----:B------:R-:W-:Y:S05]  /*8020*/  BSYNC.RECONVERGENT B0 ;  /* 0x0000000000007941 */ /* 0x000fea0003800200 */
.L_x_3722:
[----:B0--3--:R0:W3:Y:S01]  /*8030*/  LDS R61, [R161+0x2700] ;  /* 0x00270000a13d7984 */ /* 0x0090e20000000800 */
[----:B------:R-:W-:Y:S01]  /*8040*/  BSSY.RECONVERGENT B0, `(.L_x_3724) ;  /* 0x0000006000007945 */ /* 0x000fe20003800200 */
[----:B-12---:R-:W-:Y:S02]  /*8050*/  IADD3 R157, PT, PT, R104, 0x300, RZ ;  /* 0x00000300689d7810 */ /* 0x006fe40007ffe0ff */
[----:B------:R-:W-:Y:S02]  /*8060*/  LEA R60, R60, UR20, 0x2 ;  /* 0x000000143c3c7c11 */ /* 0x000fe4000f8e10ff */
[----:B------:R-:W-:Y:S01]  /*8070*/  LEA.HI R63, R63, R104, RZ, 0x1b ;  /* 0x000000683f3f7211 */ /* 0x000fe200078fd8ff */
[----:B------:R-:W-:Y:S06]  /*8080*/  @!P0 BRA `(.L_x_3725) ;  /* 0x0000000000048947 */ /* 0x000fec0003800000 */
[----:B---3--:R1:W-:Y:S02]  /*8090*/  REDG.E.ADD.F32.FTZ.RN.STRONG.GPU desc[UR22][R68.64+0x600], R61 ;  /* 0x0006003d440079a6 */ /* 0x0083e4000c12f316 */
.L_x_3725:
[----:B------:R-:W-:Y:S05]  /*80a0*/  BSYNC.RECONVERGENT B0 ;  /* 0x0000000000007941 */ /* 0x000fea0003800200 */
.L_x_3724:
[----:B-1-3--:R1:W2:Y:S01]  /*80b0*/  LDS R61, [R60+0x2900] ;  /* 0x002900003c3d7984 */ /* 0x00a2a20000000800 */
[----:B------:R-:W-:Y:S01]  /*80c0*/  BSSY.RECONVERGENT B0, `(.L_x_3726) ;  /* 0x0000006000007945 */ /* 0x000fe20003800200 */
[----:B------:R-:W-:Y:S02]  /*80d0*/  IADD3 R159, PT, PT, R104, 0x380, RZ ;  /* 0x00000380689f7810 */ /* 0x000fe40007ffe0ff */
[----:B------:R-:W-:Y:S02]  /*80e0*/  LEA.HI R157, R157, R104, RZ, 0x1b ;  /* 0x000000689d9d7211 */ /* 0x000fe400078fd8ff */
[----:B------:R-:W-:Y:S01]  /*80f0*/  LEA R63, R63, UR20, 0x2 ;  /* 0x000000143f3f7c11 */ /* 0x000fe2000f8e10ff */
[----:B------:R-:W-:Y:S06]  /*8100*/  @!P2 BRA `(.L_x_3727) ;  /* 0x000000000004a947 */ /* 0x000fec0003800000 */
[----:B--2---:R3:W-:Y:S02]  /*8110*/  REDG.E.ADD.F32.FTZ.RN.STRONG.GPU desc[UR22][R68.64+0x800], R61 ;  /* 0x0008003d440079a6 */ /* 0x0047e4000c12f316 */
.L_x_3727:
[----:B------:R-:W-:Y:S05]  /*8120*/  BSYNC.RECONVERGENT B0 ;  /* 0x0000000000007941 */ /* 0x000fea0003800200 */
.L_x_3726:
[----:B--23--:R2:W3:Y:S01]  /*8130*/  LDS R61, [R63+0x2b00] ;  /* 0x002b00003f3d7984 */ /* 0x00c4e20000000800 */
[----:B------:R-:W-:Y:S01]  /*8140*/  BSSY.RECONVERGENT B0, `(.L_x_3728) ;  /* 0x0000005000007945 */ /* 0x000fe20003800200 */
[----:B------:R-:W-:Y:S02]  /*8150*/  LEA.HI R159, R159, R104, RZ, 0x1b ;  /* 0x000000689f9f7211 */ /* 0x000fe400078fd8ff */
[----:B------:R-:W-:Y:S01]  /*8160*/  LEA R157, R157, UR20, 0x2 ;  /* 0x000000149d9d7c11 */ /* 0x000fe2000f8e10ff */
[----:B------:R-:W-:Y:S06]  /*8170*/  @!P3 BRA `(.L_x_3729) ;  /* 0x000000000004b947 */ /* 0x000fec0003800000 */
[----:B---3--:R4:W-:Y:S02]  /*8180*/  REDG.E.ADD.F32.FTZ.RN.STRONG.GPU desc[UR22][R68.64+0xa00], R61 ;  /* 0x000a003d440079a6 */ /* 0x0089e4000c12f316 */
.L_x_3729:
[----:B------:R-:W-:Y:S05]  /*8190*/  BSYNC.RECONVERGENT B0 ;  /* 0x0000000000007941 */ /* 0x000fea0003800200 */
.L_x_3728:
[----:B---34-:R3:W4:Y:S01]  /*81a0*/  LDS R61, [R157+0x2d00] ;  /* 0x002d00009d3d7984 */ /* 0x0187220000000800 */
[----:B------:R-:W-:Y:S01]  /*81b0*/  BSSY.RECONVERGENT B0, `(.L_x_3730) ;  /* 0x0000004000007945 */ /* 0x000fe20003800200 */
[----:B------:R-:W-:-:S03]  /*81c0*/  LEA R159, R159, UR20, 0x2 ;  /* 0x000000149f9f7c11 */ /* 0x000fc6000f8e10ff */
[----:B------:R-:W-:Y:S05]  /*81d0*/  @!P4 BRA `(.L_x_3731) ;  /* 0x000000000004c947 */ /* 0x000fea0003800000 */
[----:B----4-:R4:W-:Y:S02]  /*81e0*/  REDG.E.ADD.F32.FTZ.RN.STRONG.GPU desc[UR22][R68.64+0xc00], R61 ;  /* 0x000c003d440079a6 */ /* 0x0109e4000c12f316 */
.L_x_3731:
[----:B------:R-:W-:Y:S05]  /*81f0*/  BSYNC.RECONVERGENT B0 ;  /* 0x0000000000007941 */ /* 0x000fea0003800200 */
.L_x_3730:
[----:B----4-:R4:W0:Y:S01]  /*8200*/  LDS R61, [R159+0x2f00] ;  /* 0x002f00009f3d7984 */ /* 0x0108220000000800 */
[----:B------:R-:W-:Y:S01]  /*8210*/  BSSY.RECONVERGENT B0, `(.L_x_3732) ;  /* 0x0000005000007945 */ /* 0x000fe20003800200 */
[C---:B--2---:R-:W-:Y:S02]  /*8220*/  LOP3.LUT R63, R104.reuse, 0x400, RZ, 0xfc, !PT ;  /* 0x00000400683f7812 */ /* 0x044fe400078efcff */
[----:B---3--:R-:W-:Y:S01]  /*8230*/  IADD3 R157, PT, PT, R104, 0x480, RZ ;  /* 0x00000480689d7810 */ /* 0x008fe20007ffe0ff */
[----:B------:R-:W-:Y:S06]  /*8240*/  @!P5 BRA `(.L_x_3733) ;  /* 0x000000000004d947 */ /* 0x000fec0003800000 */
[----:B0-----:R2:W-:Y:S02]  /*8250*/  REDG.E.ADD.F32.FTZ.RN.STRONG.GPU desc[UR22][R68.64+0xe00], R61 ;  /* 0x000e003d440079a6 */ /* 0x0015e4000c12f316 */
.L_x_3733:
[----:B------:R-:W-:Y:S05]  /*8260*/  BSYNC.RECONVERGENT B0 ;  /* 0x0000000000007941 */ /* 0x000fea0003800200 */
.L_x_3732:
[----:B0-2---:R-:W-:Y:S01]  /*8270*/  IADD3 R61, PT, PT, R104, 0x500, RZ ;  /* 0x00000500683d7810 */ /* 0x005fe20007ffe0ff */
[----:B------:R-:W-:Y:S01]  /*8280*/  BSSY.RECONVERGENT B0, `(.L_x_3734) ;  /* 0x0000010000007945 */ /* 0x000fe20003800200 */
[-C--:B------:R-:W-:Y:S02]  /*8290*/  LEA.HI R63, R63, R104.reuse, RZ, 0x1b ;  /* 0x000000683f3f7211 */ /* 0x080fe400078fd8ff */
[-C--:B-1----:R-:W-:Y:S02]  /*82a0*/  LEA.HI R60, R61, R104.reuse, RZ, 0x1b ;  /* 0x000000683d3c7211 */ /* 0x082fe400078fd8ff */
[----:B------:R-:W-:Y:S02]  /*82b0*/  LEA R61, R63, UR20, 0x2 ;  /* 0x000000143f3d7c11 */ /* 0x000fe4000f8e10ff */
[----:B------:R-:W-:Y:S02]  /*82c0*/  ISETP.GE.AND P6, PT, R150, 0x401, PT ;  /* 0x000004019600780c */ /* 0x000fe40003fc6270 */
[----:B------:R-:W-:-:S02]  /*82d0*/  LEA.HI R157, R157, R104, RZ, 0x1b ;  /* 0x000000689d9d7211 */ /* 0x000fc400078fd8ff */
[----:B------:R-:W0:Y:S01]  /*82e0*/  LDS R61, [R61+0x3100] ;  /* 0x003100003d3d7984 */ /* 0x000e220000000800 */
[----:B----4-:R-:W-:Y:S02]  /*82f0*/  IADD3 R159, PT, PT, R104, 0x580, RZ ;  /* 0x00000580689f7810 */ /* 0x010fe40007ffe0ff */
[----:B------:R-:W-:Y:S02]  /*8300*/  LEA R157, R157, UR20, 0x2 ;  /* 0x000000149d9d7c11 */ /* 0x000fe4000f8e10ff */
[C---:B------:R-:W-:Y:S02]  /*8310*/  ISETP.GE.AND P0, PT, R150.reuse, 0x481, PT ;  /* 0x000004819600780c */ /* 0x040fe40003f06270 */
[C---:B------:R-:W-:Y:S02]  /*8320*/  ISETP.GE.AND P2, PT, R150.reuse, 0x501, PT ;  /* 0x000005019600780c */ /* 0x040fe40003f46270 */
[C---:B------:R-:W-:Y:S02]  /*8330*/  ISETP.GE.AND P3, PT, R150.reuse, 0x581, PT ;  /* 0x000005819600780c */ /* 0x040fe40003f66270 */
[----:B------:R-:W-:-:S02]  /*8340*/  ISETP.GE.AND P4, PT, R150, 0x601, PT ;  /* 0x000006019600780c */ /* 0x000fc40003f86270 */
[----:B------:R-:W-:Y:S01]  /*8350*/  ISETP.GE.AND P5, PT, R150, 0x681, PT ;  /* 0x000006819600780c */ /* 0x000fe20003fa6270 */
[----:B------:R-:W-:-:S12]  /*8360*/  @!P6 BRA `(.L_x_3735) ;  /* 0x000000000004e947 */ /* 0x000fd80003800000 */
[----:B0-----:R1:W-:Y:S02]  /*8370*/  REDG.E.ADD.F32.FTZ.RN.STRONG.GPU desc[UR22][R68.64+0x1000], R61 ;  /* 0x0010003d440079a6 */ /* 0x0013e4000c12f316 */
.L_x_3735:
[----:B------:R-:W-:Y:S05]  /*8380*/  BSYNC.RECONVERGENT B0 ;  /* 0x0000000000007941 */ /* 0x000fea0003800200 */
.L_x_3734:
[----:B01----:R0:W1:Y:S01]  /*8390*/  LDS R61, [R157+0x3300] ;  /* 0x003300009d3d7984 */ /* 0x0030620000000800 */
[----:B------:R-:W-:Y:S01]  /*83a0*/  BSSY.RECONVERGENT B0, `(.L_x_3736) ;  /* 0x0000006000007945 */ /* 0x000fe20003800200 */
[----:B------:R-:W-:Y:S02]  /*83b0*/  IADD3 R63, PT, PT, R104, 0x600, RZ ;  /* 0x00000600683f7810 */ /* 0x000fe40007ffe0ff */
[----:B------:R-:W-:Y:S02]  /*83c0*/  LEA.HI R159, R159, R104, RZ, 0x1b ;  /* 0x000000689f9f7211 */ /* 0x000fe400078fd8ff */
[----:B------:R-:W-:Y:S01]  /*83d0*/  LEA R60, R60, UR20, 0x2 ;  /* 0x000000143c3c7c11 */ /* 0x000fe2000f8e10ff */
[----:B------:R-:W-:Y:S06]  /*83e0*/  @!P0 BRA `(.L_x_3737) ;  /* 0x0000000000048947 */ /* 0x000fec0003800000 */
[----:B-1----:R2:W-:Y:S02]  /*83f0*/  REDG.E.ADD.F32.FTZ.RN.STRONG.GPU desc[UR22][R68.64+0x1200], R61 ;  /* 0x0012003d440079a6 */ /* 0x0025e4000c12f316 */
.L_x_3737:
[----:B------:R-:W-:Y:S05]  /*8400*/  BSYNC.RECONVERGENT B0 ;  /* 0x0000000000007941 */ /* 0x000fea0003800200 */
.L_x_3736:
[----:B-12---:R1:W2:Y:S01]  /*8410*/  LDS R61, [R60+0x3500] ;  /* 0x003500003c3d7984 */ /* 0x0062a20000000800 */
[----:B------:R-:W-:Y:S01]  /*8420*/  BSSY.RECONVERGENT B0, `(.L_x_3738) ;  /* 0x0000006000007945 */ /* 0x000fe20003800200 */
[----:B0-----:R-:W-:Y:S02]  /*8430*/  IADD3 R157, PT, PT, R104, 0x680, RZ ;  /* 0x00000680689d7810 */ /* 0x001fe40007ffe0ff */
[----:B------:R-:W-:Y:S02]  /*8440*/  LEA.HI R63, R63, R104, RZ, 0x1b ;  /* 0x000000683f3f7211 */ /* 0x000fe400078fd8ff */
[----:B------:R-:W-:Y:S01]  /*8450*/  LEA R159, R159, UR20, 0x2 ;  /* 0x000000149f9f7c11 */ /* 0x000fe2000f8e10ff */
[----:B------:R-:W-:Y:S06]  /*8460*/  @!P2 BRA `(.L_x_3739) ;  /* 0x000000000004a947 */ /* 0x000fec0003800000 */
[----:B--2---:R0:W-:Y:S02]  /*8470*/  REDG.E.ADD.F32.FTZ.RN.STRONG.GPU desc[UR22][R68.64+0x1400], R61 ;  /* 0x0014003d440079a6 */ /* 0x0041e4000c12f316 */
.L_x_3739:
[----:B------:R-:W-:Y:S05]  /*8480*/  BSYNC.RECONVERGENT B0 ;  /* 0x0000000000007941 */ /* 0x000fea0003800200 */
.L_x_3738:
[----:B0-2---:R0:W2:Y:S01]  /*8490*/  LDS R61, [R159+0x3700] ;  /* 0x003700009f3d7984 */ /* 0x0050a20000000800 */
[----:B------:R-:W-:Y:S01]  /*84a0*/  BSSY.RECONVERGENT B0, `(.L_x_3740) ;  /* 0x0000005000007945 */ /* 0x000fe20003800200 */
[----:B------:R-:W-:Y:S02]  /*84b0*/  LEA.HI R157, R157, R104, RZ, 0x1b ;  /* 0x000000689d9d7211 */ /* 0x000fe400078fd8ff */
[----:B------:R-:W-:Y:S01]  /*84c0*/  LEA R63, R63, UR20, 0x2 ;  /* 0x000000143f3f7c11 */ /* 0x000fe2000f8e10ff */
[----:B------:R-:W-:Y:S06]  /*84d0*/  @!P3 BRA `(.L_x_3741) ;  /* 0x000000000004b947 */ /* 0x000fec0003800000 */
[----:B--2---:R3:W-:Y:S02]  /*84e0*/  REDG.E.ADD.F32.FTZ.RN.STRONG.GPU desc[UR22][R68.64+0x1600], R61 ;  /* 0x0016003d440079a6 */ /* 0x0047e4000c12f316 */
.L_x_3741:
[----:B------:R-:W-:Y:S05]  /*84f0*/  BSYNC.RECONVERGENT B0 ;  /* 0x0000000000007941 */ /* 0x000fea0003800200 */
.L_x_3740:
[----:B--23--:R2:W3:Y:S01]  /*8500*/  LDS R61, [R63+0x3900] ;  /* 0x003900003f3d7984 */ /* 0x00c4e20000000800 */
[----:B------:R-:W-:Y:S01]  /*8510*/  BSSY.RECONVERGENT B0, `(.L_x_3742) ;  /* 0x0000004000007945 */ /* 0x000fe20003800200 */
[----:B-1----:R-:W-:-:S03]  /*8520*/  LEA R60, R157, UR20, 0x2 ;  /* 0x000000149d3c7c11 */ /* 0x002fc6000f8e10ff */
[----:B------:R-:W-:Y:S05]  /*8530*/  @!P4 BRA `(.L_x_3743) ;  /* 0x000000000004c947 */ /* 0x000fea0003800000 */
[----:B---3--:R1:W-:Y:S02]  /*8540*/  REDG.E.ADD.F32.FTZ.RN.STRONG.GPU desc[UR22][R68.64+0x1800], R61 ;  /* 0x0018003d440079a6 */ /* 0x0083e4000c12f316 */
.L_x_3743:
[----:B------:R-:W-:Y:S05]  /*8550*/  BSYNC.RECONVERGENT B0 ;  /* 0x0000000000007941 */ /* 0x000fea0003800200 */
.L_x_3742:
[----:B-1-3--:R1:W3:Y:S01]  /*8560*/  LDS R61, [R60+0x3b00] ;  /* 0x003b00003c3d7984 */ /* 0x00a2e20000000800 */
[----:B------:R-:W-:Y:S01]  /*8570*/  BSSY.RECONVERGENT B0, `(.L_x_3744) ;  /* 0x0000005000007945 */ /* 0x000fe20003800200 */
[C---:B--2---:R-:W-:Y:S02]  /*8580*/  IADD3 R63, PT, PT, R104.reuse, 0x700, RZ ;  /* 0x00000700683f7810 */ /* 0x044fe40007ffe0ff */
[----:B------:R-:W-:Y:S01]  /*8590*/  IADD3 R157, PT, PT, R104, 0x780, RZ ;  /* 0x00000780689d7810 */ /* 0x000fe20007ffe0ff */
[----:B------:R-:W-:Y:S06]  /*85a0*/  @!P5 BRA `(.L_x_3745) ;  /* 0x000000000004d947 */ /* 0x000fec0003800000 */
[----:B---3--:R2:W-:Y:S02]  /*85b0*/  REDG.E.ADD.F32.FTZ.RN.STRONG.GPU desc[UR22][R68.64+0x1a00], R61 ;  /* 0x001a003d440079a6 */ /* 0x0085e4000c12f316 */
.L_x_3745:
[----:B------:R-:W-:Y:S05]  /*85c0*/  BSYNC.RECONVERGENT B0 ;  /* 0x0000000000007941 */ /* 0x000fea0003800200 */
.L_x_3744:
[----:B--23--:R-:W-:Y:S01]  /*85d0*/  LOP3.LUT R61, R104, 0x800, RZ, 0xfc, !PT ;  /* 0x00000800683d7812 */ /* 0x00cfe200078efcff */
[----:B------:R-:W-:Y:S01]  /*85e0*/  BSSY.RECONVERGENT B0, `(.L_x_3746) ;  /* 0x0000010000007945 */ /* 0x000fe20003800200 */
[-C--:B------:R-:W-:Y:S02]  /*85f0*/  LEA.HI R63, R63, R104.reuse, RZ, 0x1b ;  /* 0x000000683f3f7211 */ /* 0x080fe400078fd8ff */
[-C--:B-1----:R-:W-:Y:S02]  /*8600*/  LEA.HI R60, R61, R104.reuse, RZ, 0x1b ;  /* 0x000000683d3c7211 */ /* 0x082fe400078fd8ff */
[----:B------:R-:W-:Y:S02]  /*8610*/  LEA R61, R63, UR20, 0x2 ;  /* 0x000000143f3d7c11 */ /* 0x000fe4000f8e10ff */
[----:B------:R-:W-:Y:S02]  /*8620*/  ISETP.GE.AND P6, PT, R150, 0x701, PT ;  /* 0x000007019600780c */ /* 0x000fe40003fc6270 */
[----:B------:R-:W-:-:S02]  /*8630*/  LEA.HI R157, R157, R104, RZ, 0x1b ;  /* 0x000000689d9d7211 */ /* 0x000fc400078fd8ff */
[----:B------:R-:W1:Y:S01]  /*8640*/  LDS R61, [R61+0x3d00] ;  /* 0x003d00003d3d7984 */ /* 0x000e620000000800 */
[----:B0-----:R-:W-:Y:S02]  /*8650*/  IADD3 R159, PT, PT, R104, 0x880, RZ ;  /* 0x00000880689f7810 */ /* 0x001fe40007ffe0ff */
[----:B------:R-:W-:Y:S02]  /*8660*/  LEA R157, R157, UR20, 0x2 ;  /* 0x000000149d9d7c11 */ /* 0x000fe4000f8e10ff */
[C---:B------:R-:W-:Y:S02]  /*8670*/  ISETP.GE.AND P0, PT, R150.reuse, 0x781, PT ;  /* 0x000007819600780c */ /* 0x040fe40003f06270 */
[C---:B------:R-:W-:Y:S02]  /*8680*/  ISETP.GE.AND P2, PT, R150.reuse, 0x801, PT ;  /* 0x000008019600780c */ /* 0x040fe40003f46270 */
[C---:B------:R-:W-:Y:S02]  /*8690*/  ISETP.GE.AND P3, PT, R150.reuse, 0x881, PT ;  /* 0x000008819600780c */ /* 0x040fe40003f66270 */
[----:B------:R-:W-:-:S02]  /*86a0*/  ISETP.GE.AND P4, PT, R150, 0x901, PT ;  /* 0x000009019600780c */ /* 0x000fc40003f86270 */
[----:B------:R-:W-:Y:S01]  /*86b0*/  ISETP.GE.AND P5, PT, R150, 0x981, PT ;  /* 0x000009819600780c */ /* 0x000fe20003fa6270 */
[----:B------:R-:W-:-:S12]  /*86c0*/  @!P6 BRA `(.L_x_3747) ;  /* 0x000000000004e947 */ /* 0x000fd80003800000 */
[----:B-1----:R0:W-:Y:S02]  /*86d0*/  REDG.E.ADD.F32.FTZ.RN.STRONG.GPU desc[UR22][R68.64+0x1c00], R61 ;  /* 0x001c003d440079a6 */ /* 0x0021e4000c12f316 */
.L_x_3747:
[----:B------:R-:W-:Y:S05]  /*86e0*/  BSYNC.RECONVERGENT B0 ;  /* 0x0000000000007941 */ /* 0x000fea0003800200 */
.L_x_3746:
[----:B01----:R0:W1:Y:S01]  /*86f0*/  LDS R61, [R157+0x3f00] ;  /* 0x003f00009d3d7984 */ /* 0x0030620000000800 */
[----:B------:R-:W-:Y:S01]  /*8700*/  BSSY.RECONVERGENT B0, `(.L_x_3748) ;  /* 0x0000006000007945 */ /* 0x000fe20003800200 */
[----:B------:R-:W-:Y:S02]  /*8710*/  IADD3 R63, PT, PT, R104, 0x900, RZ ;  /* 0x00000900683f7810 */ /* 0x000fe40007ffe0ff */
[----:B------:R-:W-:Y:S02]  /*8720*/  LEA.HI R159, R159, R104, RZ, 0x1b ;  /* 0x000000689f9f7211 */ /* 0x000fe400078fd8ff */
[----:B------:R-:W-:Y:S01]  /*8730*/  LEA R60, R60, UR20, 0x2 ;  /* 0x000000143c3c7c11 */ /* 0x000fe2000f8e10ff */
[----:B------:R-:W-:Y:S06]  /*8740*/  @!P0 BRA `(.L_x_3749) ;  /* 0x0000000000048947 */ /* 0x000fec0003800000 */
[----:B-1----:R2:W-:Y:S02]  /*8750*/  REDG.E.ADD.F32.FTZ.RN.STRONG.GPU desc[UR22][R68.64+0x1e00], R61 ;  /* 0x001e003d440079a6 */ /* 0x0025e4000c12f316 */
.L_x_3749:
[----:B------:R-:W-:Y:S05]  /*8760*/  BSYNC.RECONVERGENT B0 ;  /* 0x0000000000007941 */ /* 0x000fea0003800200 */
.L_x_3748:
[----:B-12---:R1:W2:Y:S01]  /*8770*/  LDS R61, [R60+0x4100] ;  /* 0x004100003c3d7984 */ /* 0x0062a20000000800 */
[----:B------:R-:W-:Y:S01]  /*8780*/  BSSY.RECONVERGENT B0, `(.L_x_3750) ;  /* 0x0000006000007945 */ /* 0x000fe20003800200 */
[----:B0-----:R-:W-:Y:S02]  /*8790*/  IADD3 R157, PT, PT, R104, 0x980, RZ ;  /* 0x00000980689d7810 */ /* 0x001fe40007ffe0ff */
[----:B------:R-:W-:Y:S02]  /*87a0*/  LEA.HI R63, R63, R104, RZ, 0x1b ;  /* 0x000000683f3f7211 */ /* 0x000fe400078fd8ff */
[----:B------:R-:W-:Y:S01]  /*87b0*/  LEA R159, R159, UR20, 0x2 ;  /* 0x000000149f9f7c11 */ /* 0x000fe2000f8e10ff */
[----:B------:R-:W-:Y:S06]  /*87c0*/  @!P2 BRA `(.L_x_3751) ;  /* 0x000000000004a947 */ /* 0x000fec0003800000 */
[----:B--2---:R0:W-:Y:S02]  /*87d0*/  REDG.E.ADD.F32.FTZ.RN.STRONG.GPU desc[UR22][R68.64+0x2000], R61 ;  /* 0x0020003d440079a6 */ /* 0x0041e4000c12f316 */
.L_x_3751:
[----:B------:R-:W-:Y:S05]  /*87e0*/  BSYNC.RECONVERGENT B0 ;  /* 0x0000000000007941 */ /* 0x000fea0003800200 */
.L_x_3750:
[----:B0-2---:R0:W2:Y:S01]  /*87f0*/  LDS R61, [R159+0x4300] ;  /* 0x004300009f3d7984 */ /* 0x0050a20000000800 */
[----:B------:R-:W-:Y:S01]  /*8800*/  BSSY.RECONVERGENT B0, `(.L_x_3752) ;  /* 0x0000005000007945 */ /* 0x000fe20003800200 */
[----:B------:R-:W-:Y:S02]  /*8810*/  LEA.HI R157, R157, R104, RZ, 0x1b ;  /* 0x000000689d9d7211 */ /* 0x000fe400078fd8ff */
[----:B------:R-:W-:Y:S01]  /*8820*/  LEA R63, R63, UR20, 0x2 ;  /* 0x000000143f3f7c11 */ /* 0x000fe2000f8e10ff */
[----:B------:R-:W-:Y:S06]  /*8830*/  @!P3 BRA `(.L_x_3753) ;  /* 0x000000000004b947 */ /* 0x000fec0003800000 */
[----:B--2---:R3:W-:Y:S02]  /*8840*/  REDG.E.ADD.F32.FTZ.RN.STRONG.GPU desc[UR22][R68.64+0x2200], R61 ;  /* 0x0022003d440079a6 */ /* 0x0047e4000c12f316 */
.L_x_3753:
[----:B------:R-:W-:Y:S05]  /*8850*/  BSYNC.RECONVERGENT B0 ;  /* 0x0000000000007941 */ /* 0x000fea0003800200 */
.L_x_3752:
[----:B--23--:R2:W3:Y:S01]  /*8860*/  LDS R61, [R63+0x4500] ;  /* 0x004500003f3d7984 */ /* 0x00c4e20000000800 */
[----:B------:R-:W-:Y:S01]  /*8870*/  BSSY.RECONVERGENT B0, `(.L_x_3754) ;  /* 0x0000004000007945 */ /* 0x000fe20003800200 */
[----:B-1----:R-:W-:-:S03]  /*8880*/  LEA R60, R157, UR20, 0x2 ;  /* 0x000000149d3c7c11 */ /* 0x002fc6000f8e10ff */
[----:B------:R-:W-:Y:S05]  /*8890*/  @!P4 BRA `(.L_x_3755) ;  /* 0x000000000004c947 */ /* 0x000fea0003800000 */
[----:B---3--:R1:W-:Y:S02]  /*88a0*/  REDG.E.ADD.F32.FTZ.RN.STRONG.GPU desc[UR22][R68.64+0x2400], R61 ;  /* 0x0024003d440079a6 */ /* 0x0083e4000c12f316 */
.L_x_3755:
[----:B------:R-:W-:Y:S05]  /*88b0*/  BSYNC.RECONVERGENT B0 ;  /* 0x0000000000007941 */ /* 0x000fea0003800200 */
.L_x_3754:
[----:B-1-3--:R1:W3:Y:S01]  /*88c0*/  LDS R61, [R60+0x4700] ;  /* 0x004700003c3d7984 */ /* 0x00a2e20000000800 */
[----:B------:R-:W-:Y:S01]  /*88d0*/  BSSY.RECONVERGENT B0, `(.L_x_3756) ;  /* 0x0000005000007945 */ /* 0x000fe20003800200 */
[C---:B--2---:R-:W-:Y:S02]  /*88e0*/  IADD3 R63, PT, PT, R104.reuse, 0xa00, RZ ;  /* 0x00000a00683f7810 */ /* 0x044fe40007ffe0ff */
[----:B------:R-:W-:Y:S01]  /*88f0*/  IADD3 R157, PT, PT, R104, 0xa80, RZ ;  /* 0x00000a80689d7810 */ /* 0x000fe20007ffe0ff */
[----:B------:R-:W-:Y:S06]  /*8900*/  @!P5 BRA `(.L_x_3757) ;  /* 0x000000000004d947 */ /* 0x000fec0003800000 */
[----:B---3--:R2:W-:Y:S02]  /*8910*/  REDG.E.ADD.F32.FTZ.RN.STRONG.GPU desc[UR22][R68.64+0x2600], R61 ;  /* 0x0026003d440079a6 */ /* 0x0085e4000c12f316 */
.L_x_3757:
[----:B------:R-:W-:Y:S05]  /*8920*/  BSYNC.RECONVERGENT B0 ;  /* 0x0000000000007941 */ /* 0x000fea0003800200 */
.L_x_3756:
[----:B--23--:R-:W-:Y:S01]  /*8930*/  IADD3 R61, PT, PT, R104, 0xb00, RZ ;  /* 0x00000b00683d7810 */ /* 0x00cfe20007ffe0ff */
        /* <DEDUP_REMOVED lines=16> */
.L_x_3759:
[----:B------:R-:W-:Y:S05]  /*8a40*/  BSYNC.RECONVERGENT B0 ;  /* 0x0000000000007941 */ /* 0x000fea0003800200 */
.L_x_3758:
[----:B01----:R0:W1:Y:S01]  /*8a50*/  LDS R61, [R157+0x4b00] ;  /* 0x004b00009d3d7984 */ /* 0x0030620000000800 */
[----:B------:R-:W-:Y:S01]  /*8a60*/  BSSY.RECONVERGENT B0, `(.L_x_3760) ;  /* 0x0000006000007945 */ /* 0x000fe20003800200 */
[----:B------:R-:W-:Y:S02]  /*8a70*/  LOP3.LUT R63, R104, 0xc00, RZ, 0xfc, !PT ;  /* 0x00000c00683f7812 */ /* 0x000fe400078efcff */
[----:B------:R-:W-:Y:S02]  /*8a80*/  LEA.HI R159, R159, R104, RZ, 0x1b ;  /* 0x000000689f9f7211 */ /* 0x000fe400078fd8ff */
[----:B------:R-:W-:Y:S01]  /*8a90*/  LEA R60, R60, UR20, 0x2 ;  /* 0x000000143c3c7c11 */ /* 0x000fe2000f8e10ff */
[----:B------:R-:W-:Y:S06]  /*8aa0*/  @!P0 BRA `(.L_x_3761) ;  /* 0x0000000000048947 */ /* 0x000fec0003800000 */
[----:B-1----:R2:W-:Y:S02]  /*8ab0*/  REDG.E.ADD.F32.FTZ.RN.STRONG.GPU desc[UR22][R68.64+0x2a00], R61 ;  /* 0x002a003d440079a6 */ /* 0x0025e4000c12f316 */
.L_x_3761:
[----:B------:R-:W-:Y:S05]  /*8ac0*/  BSYNC.RECONVERGENT B0 ;  /* 0x0000000000007941 */ /* 0x000fea0003800200 */
.L_x_3760:
[----:B-12---:R1:W2:Y:S01]  /*8ad0*/  LDS R61, [R60+0x4d00] ;  /* 0x004d00003c3d7984 */ /* 0x0062a20000000800 */
[----:B------:R-:W-:Y:S01]  /*8ae0*/  BSSY.RECONVERGENT B0, `(.L_x_3762) ;  /* 0x0000006000007945 */ /* 0x000fe20003800200 */
[----:B0-----:R-:W-:Y:S02]  /*8af0*/  IADD3 R157, PT, PT, R104, 0xc80, RZ ;  /* 0x00000c80689d7810 */ /* 0x001fe40007ffe0ff */
[----:B------:R-:W-:Y:S02]  /*8b00*/  LEA.HI R63, R63, R104, RZ, 0x1b ;  /* 0x000000683f3f7211 */ /* 0x000fe400078fd8ff */
[----:B------:R-:W-:Y:S01]  /*8b10*/  LEA R159, R159, UR20, 0x2 ;  /* 0x000000149f9f7c11 */ /* 0x000fe2000f8e10ff */
[----:B------:R-:W-:Y:S06]  /*8b20*/  @!P2 BRA `(.L_x_3763) ;  /* 0x000000000004a947 */ /* 0x000fec0003800000 */
[----:B--2---:R0:W-:Y:S02]  /*8b30*/  REDG.E.ADD.F32.FTZ.RN.STRONG.GPU desc[UR22][R68.64+0x2c00], R61 ;  /* 0x002c003d440079a6 */ /* 0x0041e4000c12f316 */
.L_x_3763:
[----:B------:R-:W-:Y:S05]  /*8b40*/  BSYNC.RECONVERGENT B0 ;  /* 0x0000000000007941 */ /* 0x000fea0003800200 */
.L_x_3762:
[----:B0-2---:R0:W2:Y:S01]  /*8b50*/  LDS R61, [R159+0x4f00] ;  /* 0x004f00009f3d7984 */ /* 0x0050a20000000800 */
[----:B------:R-:W-:Y:S01]  /*8b60*/  BSSY.RECONVERGENT B0, `(.L_x_3764) ;  /* 0x0000005000007945 */ /* 0x000fe20003800200 */
[----:B------:R-:W-:Y:S02]  /*8b70*/  LEA.HI R157, R157, R104, RZ, 0x1b ;  /* 0x000000689d9d7211 */ /* 0x000fe400078fd8ff */
[----:B-1----:R-:W-:Y:S01]  /*8b80*/  LEA R60, R63, UR20, 0x2 ;  /* 0x000000143f3c7c11 */ /* 0x002fe2000f8e10ff */
[----:B------:R-:W-:Y:S06]  /*8b90*/  @!P3 BRA `(.L_x_3765) ;  /* 0x000000000004b947 */ /* 0x000fec0003800000 */
[----:B--2---:R1:W-:Y:S02]  /*8ba0*/  REDG.E.ADD.F32.FTZ.RN.STRONG.GPU desc[UR22][R68.64+0x2e00], R61 ;  /* 0x002e003d440079a6 */ /* 0x0043e4000c12f316 */
.L_x_3765:
[----:B------:R-:W-:Y:S05]  /*8bb0*/  BSYNC.RECONVERGENT B0 ;  /* 0x0000000000007941 */ /* 0x000fea0003800200 */
.L_x_3764:
[----:B-12---:R1:W2:Y:S01]  /*8bc0*/  LDS R61, [R60+0x5100] ;  /* 0x005100003c3d7984 */ /* 0x0062a20000000800 */
[----:B------:R-:W-:Y:S01]  /*8bd0*/  BSSY.RECONVERGENT B0, `(.L_x_3766) ;  /* 0x0000006000007945 */ /* 0x000fe20003800200 */
[C---:B------:R-:W-:Y:S02]  /*8be0*/  IADD3 R63, PT, PT, R104.reuse, 0xd00, RZ ;  /* 0x00000d00683f7810 */ /* 0x040fe40007ffe0ff */
[----:B0-----:R-:W-:Y:S02]  /*8bf0*/  IADD3 R159, PT, PT, R104, 0xd80, RZ ;  /* 0x00000d80689f7810 */ /* 0x001fe40007ffe0ff */
[----:B------:R-:W-:Y:S01]  /*8c00*/  LEA R62, R157, UR20, 0x2 ;  /* 0x000000149d3e7c11 */ /* 0x000fe2000f8e10ff */
[----:B------:R-:W-:Y:S06]  /*8c10*/  @!P4 BRA `(.L_x_3767) ;  /* 0x000000000004c947 */ /* 0x000fec0003800000 */
[----:B--2---:R0:W-:Y:S02]  /*8c20*/  REDG.E.ADD.F32.FTZ.RN.STRONG.GPU desc[UR22][R68.64+0x3000], R61 ;  /* 0x0030003d440079a6 */ /* 0x0041e4000c12f316 */
.L_x_3767:
[----:B------:R-:W-:Y:S05]  /*8c30*/  BSYNC.RECONVERGENT B0 ;  /* 0x0000000000007941 */ /* 0x000fea0003800200 */
.L_x_3766:
[----:B0-2---:R0:W2:Y:S01]  /*8c40*/  LDS R61, [R62+0x5300] ;  /* 0x005300003e3d7984 */ /* 0x0050a20000000800 */
[----:B------:R-:W-:Y:S01]  /*8c50*/  BSSY.RECONVERGENT B0, `(.L_x_3768) ;  /* 0x0000006000007945 */ /* 0x000fe20003800200 */
[----:B------:R-:W-:Y:S02]  /*8c60*/  IADD3 R157, PT, PT, R104, 0xe00, RZ ;  /* 0x00000e00689d7810 */ /* 0x000fe40007ffe0ff */
[-C--:B------:R-:W-:Y:S02]  /*8c70*/  LEA.HI R63, R63, R104.reuse, RZ, 0x1b ;  /* 0x000000683f3f7211 */ /* 0x080fe400078fd8ff */
[----:B------:R-:W-:Y:S01]  /*8c80*/  LEA.HI R159, R159, R104, RZ, 0x1b ;  /* 0x000000689f9f7211 */ /* 0x000fe200078fd8ff */
[----:B------:R-:W-:Y:S06]  /*8c90*/  @!P5 BRA `(.L_x_3769) ;  /* 0x000000000004d947 */ /* 0x000fec0003800000 */
[----:B--2---:R3:W-:Y:S02]  /*8ca0*/  REDG.E.ADD.F32.FTZ.RN.STRONG.GPU desc[UR22][R68.64+0x3200], R61 ;  /* 0x0032003d440079a6 */ /* 0x0047e4000c12f316 */
.L_x_3769:
[----:B------:R-:W-:Y:S05]  /*8cb0*/  BSYNC.RECONVERGENT B0 ;  /* 0x0000000000007941 */ /* 0x000fea0003800200 */
.L_x_3768:
[----:B--23--:R-:W-:Y:S01]  /*8cc0*/  LEA R61, R63, UR20, 0x2 ;  /* 0x000000143f3d7c11 */ /* 0x00cfe2000f8e10ff */
[----:B------:R-:W-:Y:S01]  /*8cd0*/  BSSY.RECONVERGENT B0, `(.L_x_3770) ;  /* 0x000000c000007945 */ /* 0x000fe20003800200 */
[C---:B------:R-:W-:Y:S02]  /*8ce0*/  ISETP.GE.AND P6, PT, R150.reuse, 0xd01, PT ;  /* 0x00000d019600780c */ /* 0x040fe40003fc6270 */
[----:B------:R-:W-:Y:S02]  /*8cf0*/  LEA.HI R157, R157, R104, RZ, 0x1b ;  /* 0x000000689d9d7211 */ /* 0x000fe400078fd8ff */
[----:B------:R-:W2:Y:S01]  /*8d00*/  LDS R61, [R61+0x5500] ;  /* 0x005500003d3d7984 */ /* 0x000ea20000000800 */
[----:B------:R-:W-:Y:S02]  /*8d10*/  LEA R159, R159, UR20, 0x2 ;  /* 0x000000149f9f7c11 */ /* 0x000fe4000f8e10ff */
[C---:B------:R-:W-:Y:S02]  /*8d20*/  ISETP.GE.AND P0, PT, R150.reuse, 0xd81, PT ;  /* 0x00000d819600780c */ /* 0x040fe40003f06270 */
[----:B------:R-:W-:-:S02]  /*8d30*/  ISETP.GE.AND P2, PT, R150, 0xe01, PT ;  /* 0x00000e019600780c */ /* 0x000fc40003f46270 */
[C---:B------:R-:W-:Y:S02]  /*8d40*/  ISETP.GE.AND P3, PT, R150.reuse, 0xe81, PT ;  /* 0x00000e819600780c */ /* 0x040fe40003f66270 */
[C---:B------:R-:W-:Y:S02]  /*8d50*/  ISETP.GE.AND P4, PT, R150.reuse, 0xf01, PT ;  /* 0x00000f019600780c */ /* 0x040fe40003f86270 */
[----:B------:R-:W-:Y:S01]  /*8d60*/  ISETP.GE.AND P5, PT, R150, 0xf81, PT ;  /* 0x00000f819600780c */ /* 0x000fe20003fa6270 */
[----:B------:R-:W-:-:S12]  /*8d70*/  @!P6 BRA `(.L_x_3771) ;  /* 0x000000000004e947 */ /* 0x000fd80003800000 */
[----:B--2---:R3:W-:Y:S02]  /*8d80*/  REDG.E.ADD.F32.FTZ.RN.STRONG.GPU desc[UR22][R68.64+0x3400], R61 ;  /* 0x0034003d440079a6 */ /* 0x0047e4000c12f316 */
.L_x_3771:
[----:B------:R-:W-:Y:S05]  /*8d90*/  BSYNC.RECONVERGENT B0 ;  /* 0x0000000000007941 */ /* 0x000fea0003800200 */
.L_x_3770:
[----:B--23--:R2:W3:Y:S01]  /*8da0*/  LDS R61, [R159+0x5700] ;  /* 0x005700009f3d7984 */ /* 0x00c4e20000000800 */
[----:B------:R-:W-:Y:S01]  /*8db0*/  BSSY.RECONVERGENT B0, `(.L_x_3772) ;  /* 0x0000004000007945 */ /* 0x000fe20003800200 */
[----:B------:R-:W-:-:S03]  /*8dc0*/  LEA R157, R157, UR20, 0x2 ;  /* 0x000000149d9d7c11 */ /* 0x000fc6000f8e10ff */
[----:B------:R-:W-:Y:S05]  /*8dd0*/  @!P0 BRA `(.L_x_3773) ;  /* 0x0000000000048947 */ /* 0x000fea0003800000 */
[----:B---3--:R4:W-:Y:S02]  /*8de0*/  REDG.E.ADD.F32.FTZ.RN.STRONG.GPU desc[UR22][R68.64+0x3600], R61 ;  /* 0x0036003d440079a6 */ /* 0x0089e4000c12f316 */
.L_x_3773:
[----:B------:R-:W-:Y:S05]  /*8df0*/  BSYNC.RECONVERGENT B0 ;  /* 0x0000000000007941 */ /* 0x000fea0003800200 */
.L_x_3772:
[----:B---34-:R3:W4:Y:S01]  /*8e00*/  LDS R61, [R157+0x5900] ;  /* 0x005900009d3d7984 */ /* 0x0187220000000800 */
[----:B------:R-:W-:Y:S04]  /*8e10*/  BSSY.RECONVERGENT B0, `(.L_x_3774) ;  /* 0x0000003000007945 */ /* 0x000fe80003800200 */
[----:B------:R-:W-:Y:S05]  /*8e20*/  @!P2 BRA `(.L_x_3775) ;  /* 0x000000000004a947 */ /* 0x000fea0003800000 */
[----:B----4-:R4:W-:Y:S02]  /*8e30*/  REDG.E.ADD.F32.FTZ.RN.STRONG.GPU desc[UR22][R68.64+0x3800], R61 ;  /* 0x0038003d440079a6 */ /* 0x0109e4000c12f316 */
.L_x_3775:
[----:B------:R-:W-:Y:S05]  /*8e40*/  BSYNC.RECONVERGENT B0 ;  /* 0x0000000000007941 */ /* 0x000fea0003800200 */
.L_x_3774:
[----:B----4-:R-:W-:Y:S01]  /*8e50*/  IADD3 R61, PT, PT, R104, 0xe80, RZ ;  /* 0x00000e80683d7810 */ /* 0x010fe20007ffe0ff */
[----:B------:R-:W-:Y:S01]  /*8e60*/  FMUL.FTZ R150, R2, R213 ;  /* 0x000000d502967220 */ /* 0x000fe20000410000 */
[----:B------:R-:W-:Y:S01]  /*8e70*/  IADD3 R63, PT, PT, R104, 0xf00, RZ ;  /* 0x00000f00683f7810 */ /* 0x000fe20007ffe0ff */
[C---:B---3--:R-:W-:Y:S01]  /*8e80*/  FFMA.FTZ R157, -R2.reuse, R85, R236 ;  /* 0x00000055029d7223 */ /* 0x048fe200000101ec */
[-C--:B------:R-:W-:Y:S01]  /*8e90*/  LEA.HI R61, R61, R104.reuse, RZ, 0x1b ;  /* 0x000000683d3d7211 */ /* 0x080fe200078fd8ff */
[----:B------:R-:W-:Y:S01]  /*8ea0*/  FMUL.FTZ R79, R2, R79 ;  /* 0x0000004f024f7220 */ /* 0x000fe20000410000 */
[----:B------:R-:W-:Y:S01]  /*8eb0*/  LEA.HI R63, R63, R104, RZ, 0x1b ;  /* 0x000000683f3f7211 */ /* 0x000fe200078fd8ff */
[----:B-1----:R-:W-:Y:S01]  /*8ec0*/  FMUL.FTZ R60, R238, R150 ;  /* 0x00000096ee3c7220 */ /* 0x002fe20000410000 */
[----:B------:R-:W-:Y:S01]  /*8ed0*/  LEA R61, R61, UR20, 0x2 ;  /* 0x000000143d3d7c11 */ /* 0x000fe2000f8e10ff */
[----:B------:R-:W-:Y:S01]  /*8ee0*/  BSSY.RECONVERGENT B0, `(.L_x_3776) ;  /* 0x0000009000007945 */ /* 0x000fe20003800200 */
[----:B--2---:R-:W-:-:S02]  /*8ef0*/  IADD3 R159, PT, PT, R104, 0xf80, RZ ;  /* 0x00000f80689f7810 */ /* 0x004fc40007ffe0ff */
[----:B0-----:R-:W-:Y:S01]  /*8f00*/  LEA R62, R63, UR20, 0x2 ;  /* 0x000000143f3e7c11 */ /* 0x001fe2000f8e10ff */
[-C--:B------:R-:W-:Y:S01]  /*8f10*/  FFMA.FTZ R63, R157, R79.reuse, -R60 ;  /* 0x0000004f9d3f7223 */ /* 0x080fe2000001083c */
[----:B------:R-:W0:Y:S01]  /*8f20*/  LDS R61, [R61+0x5b00] ;  /* 0x005b00003d3d7984 */ /* 0x000e220000000800 */
[----:B------:R-:W-:Y:S01]  /*8f30*/  LEA.HI R159, R159, R104, RZ, 0x1b ;  /* 0x000000689f9f7211 */ /* 0x000fe200078fd8ff */
[----:B------:R-:W-:Y:S01]  /*8f40*/  FMUL.FTZ R60, R238, R79 ;  /* 0x0000004fee3c7220 */ /* 0x000fe20000410000 */
[----:B------:R-:W-:Y:S06]  /*8f50*/  @!P3 BRA `(.L_x_3777) ;  /* 0x000000000004b947 */ /* 0x000fec0003800000 */
[----:B0-----:R1:W-:Y:S02]  /*8f60*/  REDG.E.ADD.F32.FTZ.RN.STRONG.GPU desc[UR22][R68.64+0x3a00], R61 ;  /* 0x003a003d440079a6 */ /* 0x0013e4000c12f316 */
.L_x_3777:
[----:B------:R-:W-:Y:S05]  /*8f70*/  BSYNC.RECONVERGENT B0 ;  /* 0x0000000000007941 */ /* 0x000fea0003800200 */
.L_x_3776:
[----:B------:R2:W3:Y:S01]  /*8f80*/  LDS R79, [R62+0x5d00] ;  /* 0x005d00003e4f7984 */ /* 0x0004e20000000800 */
[----:B------:R-:W-:Y:S01]  /*8f90*/  BSSY.RECONVERGENT B0, `(.L_x_3778) ;  /* 0x0000005000007945 */ /* 0x000fe20003800200 */
[----:B------:R-:W-:Y:S01]  /*8fa0*/  LEA R159, R159, UR20, 0x2 ;  /* 0x000000149f9f7c11 */ /* 0x000fe2000f8e10ff */
[----:B01----:R-:W-:Y:S02]  /*8fb0*/  FFMA.FTZ R61, R157, R150, R60 ;  /* 0x000000969d3d7223 */ /* 0x003fe4000001003c */
[----:B------:R-:W-:Y:S05]  /*8fc0*/  @!P4 BRA `(.L_x_3779) ;  /* 0x000000000004c947 */ /* 0x000fea0003800000 */
[----:B---3--:R0:W-:Y:S02]  /*8fd0*/  REDG.E.ADD.F32.FTZ.RN.STRONG.GPU desc[UR22][R68.64+0x3c00], R79 ;  /* 0x003c004f440079a6 */ /* 0x0081e4000c12f316 */
.L_x_3779:
[----:B------:R-:W-:Y:S05]  /*8fe0*/  BSYNC.RECONVERGENT B0 ;  /* 0x0000000000007941 */ /* 0x000fea0003800200 */
.L_x_3778:
[----:B------:R-:W-:Y:S01]  /*8ff0*/  FADD.FTZ R60, R130, R61 ;  /* 0x0000003d823c7221 */ /* 0x000fe20000010000 */
[----:B------:R-:W-:Y:S01]  /*9000*/  BSSY.RECONVERGENT B0, `(.L_x_3780) ;  /* 0x0000004000007945 */ /* 0x000fe20003800200 */
[----:B------:R1:W4:Y:S03]  /*9010*/  LDS R61, [R159+0x5f00] ;  /* 0x005f00009f3d7984 */ /* 0x0003260000000800 */
[----:B------:R-:W-:Y:S05]  /*9020*/  @!P5 BRA `(.L_x_3781) ;  /* 0x000000000004d947 */ /* 0x000fea0003800000 */
[----:B----4-:R4:W-:Y:S02]  /*9030*/  REDG.E.ADD.F32.FTZ.RN.STRONG.GPU desc[UR22][R68.64+0x3e00], R61 ;  /* 0x003e003d440079a6 */ /* 0x0109e4000c12f316 */
.L_x_3781:
[----:B------:R-:W-:Y:S05]  /*9040*/  BSYNC.RECONVERGENT B0 ;  /* 0x0000000000007941 */ /* 0x000fea0003800200 */
.L_x_3780:
[----:B----4-:R-:W-:Y:S01]  /*9050*/  FADD.FTZ R61, R134, R63 ;  /* 0x0000003f863d7221 */ /* 0x010fe20000010000 */
[C---:B--2---:R-:W-:Y:S01]  /*9060*/  FFMA.FTZ R62, R18.reuse, R175, R67 ;  /* 0x000000af123e7223 */ /* 0x044fe20000010043 */
[----:B------:R-:W-:Y:S01]  /*9070*/  FFMA.FTZ R63, -R18, R77, R70 ;  /* 0x0000004d123f7223 */ /* 0x000fe20000010146 */
[----:B------:R-:W2:Y:S01]  /*9080*/  SHFL.DOWN PT, R67, R60, 0x1, 0x1f ;  /* 0x08201f003c437f89 */ /* 0x000ea200000e0000 */
[C---:B------:R-:W-:Y:S01]  /*9090*/  ISETP.GT.AND P0, PT, R103.reuse, 0x1e, PT ;  /* 0x0000001e6700780c */ /* 0x040fe20003f04270 */
[----:B------:R-:W-:Y:S01]  /*90a0*/  FMUL.FTZ R224, R224, R141 ;  /* 0x0000008de0e07220 */ /* 0x000fe20000410000 */
[----:B------:R-:W-:Y:S01]  /*90b0*/  ISETP.GT.AND P2, PT, R103, 0xf, PT ;  /* 0x0000000f6700780c */ /* 0x000fe20003f44270 */
[----:B0-----:R-:W0:Y:S01]  /*90c0*/  SHFL.DOWN PT, R68, R61, 0x1, 0x1f ;  /* 0x08201f003d447f89 */ /* 0x001e2200000e0000 */
[----:B------:R-:W-:Y:S01]  /*90d0*/  FMUL.FTZ R157, R157, R132 ;  /* 0x000000849d9d7220 */ /* 0x000fe20000410000 */
[----:B------:R-:W-:Y:S01]  /*90e0*/  FFMA.FTZ R195, R195, R64, R224 ;  /* 0x00000040c3c37223 */ /* 0x000fe200000100e0 */
[----:B------:R-:W-:Y:S01]  /*90f0*/  FMUL.FTZ R143, R240, R143 ;  /* 0x0000008ff08f7220 */ /* 0x000fe20000410000 */
[----:B------:R-:W4:Y:S01]  /*9100*/  SHFL.DOWN PT, R69, R62, 0x1, 0x1f ;  /* 0x08201f003e457f89 */ /* 0x000f2200000e0000 */
[----:B------:R-:W-:Y:S01]  /*9110*/  FMUL.FTZ R231, R231, R138 ;  /* 0x0000008ae7e77220 */ /* 0x000fe20000410000 */
        /* <DEDUP_REMOVED lines=17> */
[----:B------:R-:W-:Y:S01]  /*9230*/  FFMA.FTZ R196, R196, R71, R215 ;  /* 0x00000047c4c47223 */ /* 0x000fe200000100d7 */
[----:B0-----:R-:W-:Y:S01]  /*9240*/  @!P0 FADD.FTZ R61, R61, R68 ;  /* 0x000000443d3d8221 */ /* 0x001fe20000010000 */
[----:B------:R-:W0:Y:S01]  /*9250*/  SHFL.DOWN PT, R67, R60, 0x2, 0x1f ;  /* 0x08401f003c437f89 */ /* 0x000e2200000e0000 */
[----:B------:R-:W-:Y:S01]  /*9260*/  FFMA.FTZ R129, R198, R129, R147 ;  /* 0x00000081c6817223 */ /* 0x000fe20000010093 */
[----:B------:R-:W-:Y:S01]  /*9270*/  FFMA.FTZ R74, R199, R74, R142 ;  /* 0x0000004ac74a7223 */ /* 0x000fe2000001008e */
[----:B----4-:R-:W-:Y:S01]  /*9280*/  @!P0 FADD.FTZ R62, R62, R69 ;  /* 0x000000453e3e8221 */ /* 0x010fe20000010000 */
[----:B------:R-:W2:Y:S01]  /*9290*/  SHFL.DOWN PT, R68, R61, 0x2, 0x1f ;  /* 0x08401f003d447f89 */ /* 0x000ea200000e0000 */
        /* <DEDUP_REMOVED lines=18> */
[----:B------:R-:W-:Y:S01]  /*93c0*/  BSSY.RECONVERGENT B0, `(.L_x_3782) ;  /* 0x000003e000007945 */ /* 0x000fe20003800200 */
[----:B0-----:R-:W-:Y:S01]  /*93d0*/  @!P0 FADD.FTZ R60, R60, R67 ;  /* 0x000000433c3c8221 */ /* 0x001fe20000010000 */
[----:B------:R-:W-:Y:S01]  /*93e0*/  FADD.FTZ R33, R150, R33 ;  /* 0x0000002196217221 */ /* 0x000fe20000010000 */
[----:B------:R-:W-:Y:S01]  /*93f0*/  FADD.FTZ R34, R127, R34 ;  /* 0x000000227f227221 */ /* 0x000fe20000010000 */
[----:B------:R-:W-:Y:S01]  /*9400*/  FADD.FTZ R84, R213, R84 ;  /* 0x00000054d5547221 */ /* 0x000fe20000010000 */
[----:B--2---:R-:W-:Y:S01]  /*9410*/  @!P0 FADD.FTZ R61, R61, R68 ;  /* 0x000000443d3d8221 */ /* 0x004fe20000010000 */
[----:B------:R-:W0:Y:S01]  /*9420*/  SHFL.DOWN PT, R67, R60, 0x4, 0x1f ;  /* 0x08801f003c437f89 */ /* 0x000e2200000e0000 */
[----:B------:R-:W-:Y:S01]  /*9430*/  FADD.FTZ R35, R126, R35 ;  /* 0x000000237e237221 */ /* 0x000fe20000010000 */
[----:B------:R-:W-:Y:S01]  /*9440*/  FADD.FTZ R83, R210, R83 ;  /* 0x00000053d2537221 */ /* 0x000fe20000010000 */
[----:B----4-:R-:W-:Y:S01]  /*9450*/  @!P0 FADD.FTZ R62, R62, R69 ;  /* 0x000000453e3e8221 */ /* 0x010fe20000010000 */
[----:B------:R-:W2:Y:S01]  /*9460*/  SHFL.DOWN PT, R68, R61, 0x4, 0x1f ;  /* 0x08801f003d447f89 */ /* 0x000ea200000e0000 */
[----:B------:R-:W-:Y:S01]  /*9470*/  FADD.FTZ R36, R123, R36 ;  /* 0x000000247b247221 */ /* 0x000fe20000010000 */
[----:B------:R-:W-:Y:S01]  /*9480*/  FADD.FTZ R82, R211, R82 ;  /* 0x00000052d3527221 */ /* 0x000fe20000010000 */
[----:B-----5:R-:W-:Y:S01]  /*9490*/  @!P0 FADD.FTZ R63, R63, R70 ;  /* 0x000000463f3f8221 */ /* 0x020fe20000010000 */
[----:B------:R-:W4:Y:S01]  /*94a0*/  SHFL.DOWN PT, R69, R62, 0x4, 0x1f ;  /* 0x08801f003e457f89 */ /* 0x000f2200000e0000 */
        /* <DEDUP_REMOVED lines=25> */
[----:B------:R-:W-:Y:S01]  /*9640*/  FFMA.FTZ R76, R201, R76, R146 ;  /* 0x0000004cc94c7223 */ /* 0x000fe20000010092 */
[----:B-----5:R-:W-:-:S02]  /*9650*/  @!P0 FADD.FTZ R63, R63, R70 ;  /* 0x000000463f3f8221 */ /* 0x020fc40000010000 */
[----:B------:R-:W4:Y:S01]  /*9660*/  SHFL.DOWN PT, R69, R62, 0x8, 0x1f ;  /* 0x09001f003e457f89 */ /* 0x000f2200000e0000 */
[----:B------:R-:W-:-:S03]  /*9670*/  ISETP.GT.AND P0, PT, R103, 0x17, PT ;  /* 0x000000176700780c */ /* 0x000fc60003f04270 */
[----:B------:R-:W5:Y:S10]  /*9680*/  SHFL.DOWN PT, R68, R63, 0x8, 0x1f ;  /* 0x09001f003f447f89 */ /* 0x000f7400000e0000 */
[----:B0-----:R-:W-:Y:S01]  /*9690*/  @!P0 FADD.FTZ R60, R60, R67 ;  /* 0x000000433c3c8221 */ /* 0x001fe20000010000 */
[----:B--2---:R-:W-:-:S04]  /*96a0*/  @!P0 FADD.FTZ R61, R61, R64 ;  /* 0x000000403d3d8221 */ /* 0x004fc80000010000 */
[----:B------:R0:W2:Y:S01]  /*96b0*/  SHFL.DOWN PT, R67, R60, 0x10, 0x1f ;  /* 0x0a001f003c437f89 */ /* 0x0000a200000e0000 */
[----:B----4-:R-:W-:Y:S01]  /*96c0*/  @!P0 FADD.FTZ R62, R62, R69 ;  /* 0x000000453e3e8221 */ /* 0x010fe20000010000 */
[----:B-----5:R-:W-:-:S04]  /*96d0*/  @!P0 FADD.FTZ R63, R63, R68 ;  /* 0x000000443f3f8221 */ /* 0x020fc80000010000 */
[----:B------:R0:W4:Y:S04]  /*96e0*/  SHFL.DOWN PT, R69, R62, 0x10, 0x1f ;  /* 0x0a001f003e457f89 */ /* 0x00012800000e0000 */
[----:B------:R0:W0:Y:S04]  /*96f0*/  SHFL.DOWN PT, R68, R61, 0x10, 0x1f ;  /* 0x0a001f003d447f89 */ /* 0x00002800000e0000 */
[----:B------:R0:W0:Y:S01]  /*9700*/  SHFL.DOWN PT, R70, R63, 0x10, 0x1f ;  /* 0x0a001f003f467f89 */ /* 0x00002200000e0000 */
[----:B------:R-:W-:Y:S05]  /*9710*/  @P2 BRA `(.L_x_3783) ;  /* 0x0000000000202947 */ /* 0x000fea0003800000 */
[----:B------:R-:W-:Y:S01]  /*9720*/  ISETP.NE.AND P0, PT, R103, RZ, PT ;  /* 0x000000ff6700720c */ /* 0x000fe20003f05270 */
[----:B0-2---:R-:W-:Y:S01]  /*9730*/  FADD.FTZ R60, R60, R67 ;  /* 0x000000433c3c7221 */ /* 0x005fe20000010000 */
[----:B------:R-:W-:Y:S01]  /*9740*/  FADD.FTZ R61, R61, R68 ;  /* 0x000000443d3d7221 */ /* 0x000fe20000010000 */
[----:B----4-:R-:W-:Y:S01]  /*9750*/  FADD.FTZ R62, R62, R69 ;  /* 0x000000453e3e7221 */ /* 0x010fe20000010000 */
[----:B------:R-:W-:-:S09]  /*9760*/  FADD.FTZ R63, R63, R70 ;  /* 0x000000463f3f7221 */ /* 0x000fd20000010000 */
[----:B------:R-:W-:-:S04]  /*9770*/  @!P0 SHF.R.U32.HI R64, RZ, 0x1, R104 ;  /* 0x00000001ff408819 */ /* 0x000fc80000011668 */
[----:B------:R-:W-:-:S05]  /*9780*/  @!P0 LOP3.LUT R64, R64, 0x1f0, RZ, 0xc0, !PT ;  /* 0x000001f040408812 */ /* 0x000fca00078ec0ff */
[----:B------:R0:W-:Y:S02]  /*9790*/  @!P0 STS.128 [R64+UR20+0x6310], R60 ;  /* 0x0063103c40008988 */ /* 0x0001e40008000c14 */
.L_x_3783:
[----:B------:R-:W-:Y:S05]  /*97a0*/  BSYNC.RECONVERGENT B0 ;  /* 0x0000000000007941 */ /* 0x000fea0003800200 */
.L_x_3782:
[----:B------:R-:W-:Y:S01]  /*97b0*/  ISETP.NE.AND P0, PT, R104, RZ, PT ;  /* 0x000000ff6800720c */ /* 0x000fe20003f05270 */
        /* <DEDUP_REMOVED lines=10> */
[----:B0-----:R-:W-:Y:S01]  /*9860*/  FFMA.FTZ R64, R100, R229, R205 ;  /* 0x000000e564407223 */ /* 0x001fe200000100cd */
        /* <DEDUP_REMOVED lines=10> */
[----:B--2---:R-:W0:Y:S01]  /*9910*/  LDS.128 R64, [UR20+0x6320] ;  /* 0x00632014ff407984 */ /* 0x004e220008000c00 */
[----:B------:R-:W-:-:S03]  /*9920*/  ULEA UR21, UR8, UR20, 0x3 ;  /* 0x0000001408157291 */ /* 0x000fc6000f8e18ff */
[----:B----4-:R-:W2:Y:S01]  /*9930*/  LDS.128 R68, [UR20+0x6330] ;  /* 0x00633014ff447984 */ /* 0x010ea20008000c00 */
[----:B------:R-:W-:-:S03]  /*9940*/  PLOP3.LUT P0, PT, PT, PT, UP0, 0x80, 0x8 ;  /* 0x000000000008781c */ /* 0x000fc60003f0f008 */
[----:B------:R-:W4:Y:S10]  /*9950*/  LDS.128 R72, [UR20+0x6340] ;  /* 0x00634014ff487984 */ /* 0x000f340008000c00 */
[----:B---3--:R-:W3:Y:S04]  /*9960*/  @P0 LDS.64 R78, [UR21+0xa380] ;  /* 0x00a38015ff4e0984 */ /* 0x008ee80008000a00 */
[----:B------:R-:W5:Y:S01]  /*9970*/  @P0 LDS.64 R106, [UR21+0x9b80] ;  /* 0x009b8015ff6a0984 */ /* 0x000f620008000a00 */
        /* <DEDUP_REMOVED lines=12> */
[----:B---3--:R-:W-:Y:S01]  /*9a40*/  @P0 FADD.FTZ R74, R74, R78 ;  /* 0x0000004e4a4a0221 */ /* 0x008fe20000010000 */
[----:B------:R-:W-:Y:S01]  /*9a50*/  @P0 FADD.FTZ R75, R75, R79 ;  /* 0x0000004f4b4b0221 */ /* 0x000fe20000010000 */
[----:B-----5:R-:W-:Y:S01]  /*9a60*/  @P0 FADD.FTZ R72, R72, R106 ;  /* 0x0000006a48480221 */ /* 0x020fe20000010000 */
[----:B------:R-:W-:-:S03]  /*9a70*/  @P0 FADD.FTZ R73, R73, R107 ;  /* 0x0000006b49490221 */ /* 0x000fc60000010000 */
[----:B------:R0:W-:Y:S04]  /*9a80*/  STS.64 [UR21+0xa380], R74 ;  /* 0x00a3804aff007988 */ /* 0x0001e80008000a15 */
[----:B------:R0:W-:Y:S02]  /*9a90*/  STS.64 [UR21+0x9b80], R72 ;  /* 0x009b8048ff007988 */ /* 0x0001e40008000a15 */
.L_x_3785:
[----:B------:R-:W-:Y:S05]  /*9aa0*/  BSYNC.RECONVERGENT B0 ;  /* 0x0000000000007941 */ /* 0x000fea0003800200 */
.L_x_3784:
[----:B------:R-:W-:-:S04]  /*9ab0*/  UIADD3 UR8, UPT, UPT, UR8, 0x1, URZ ;  /* 0x0000000108087890 */ /* 0x000fc8000fffe0ff */
[----:B------:R-:W-:-:S09]  /*9ac0*/  UISETP.GE.AND UP0, UPT, UR8, UR43, UPT ;  /* 0x0000002b0800728c */ /* 0x000fd2000bf06270 */
[----:B------:R-:W-:Y:S05]  /*9ad0*/  BRA.U !UP0, `(.L_x_3786) ;  /* 0xffffff79086c7547 */ /* 0x000fea000b83ffff */
.L_x_3687:
[----:B------:R-:W-:Y:S01]  /*9ae0*/  BAR.SYNC.DEFER_BLOCKING 0x0 ;  /* 0x0000000000007b1d */ /* 0x000fe20000010000 */
[----:B------:R-:W-:Y:S01]  /*9af0*/  F2FP.F16.F32.PACK_AB R7, R41, R42 ;  /* 0x0000002a2907723e */ /* 0x000fe200000000ff */
[----:B------:R-:W-:Y:S01]  /*9b00*/  UIADD3 UR8, UPT, UPT, UR11, -0x1, URZ ;  /* 0xffffffff0b087890 */ /* 0x000fe2000fffe0ff */
[----:B------:R-:W-:Y:S01]  /*9b10*/  F2FP.F16.F32.PACK_AB R6, R43, R44 ;  /* 0x0000002c2b06723e */ /* 0x000fe200000000ff */
[----:B------:R-:W-:Y:S01]  /*9b20*/  FADD.FTZ R3, R112, R49 ;  /* 0x0000003170037221 */ /* 0x000fe20000010000 */
[----:B------:R-:W-:-:S03]  /*9b30*/  F2FP.F16.F32.PACK_AB R5, R45, R46 ;  /* 0x0000002e2d05723e */ /* 0x000fc600000000ff */
[----:B------:R-:W5:Y:S01]  /*9b40*/  S2UR UR33, SR_CTAID.X ;  /* 0x00000000002179c3 */ /* 0x000f620000002500 */
[----:B------:R-:W5:Y:S01]  /*9b50*/  LDCU.64 UR26, c[0x0][0x4f8] ;  /* 0x00009f00ff1a77ac */ /* 0x000f620008000a00 */
[----:B------:R-:W-:Y:S01]  /*9b60*/  F2FP.F16.F32.PACK_AB R4, R47, R48 ;  /* 0x000000302f04723e */ /* 0x000fe200000000ff */
[----:B------:R-:W-:Y:S01]  /*9b70*/  FADD.FTZ R0, R3, R50 ;  /* 0x0000003203007221 */ /* 0x000fe20000010000 */
[----:B------:R-:W-:Y:S01]  /*9b80*/  F2FP.F16.F32.PACK_AB R43, R33, R34 ;  /* 0x00000022212b723e */ /* 0x000fe200000000ff */
[----:B------:R-:W0:Y:S01]  /*9b90*/  LDCU.64 UR28, c[0x0][0x500] ;  /* 0x0000a000ff1c77ac */ /* 0x000e220008000a00 */
[----:B------:R-:W-:Y:S02]  /*9ba0*/  F2FP.F16.F32.PACK_AB R42, R35, R36 ;  /* 0x00000024232a723e */ /* 0x000fe400000000ff */
[----:B------:R-:W-:Y:S01]  /*9bb0*/  F2FP.F16.F32.PACK_AB R41, R37, R38 ;  /* 0x000000262529723e */ /* 0x000fe200000000ff */
[----:B------:R-:W-:Y:S01]  /*9bc0*/  USHF.L.U32 UR24, UR8, 0xb, URZ ;  /* 0x0000000b08187899 */ /* 0x000fe200080006ff */
[----:B------:R-:W-:Y:S01]  /*9bd0*/  F2FP.F16.F32.PACK_AB R40, R39, R40 ;  /* 0x000000282728723e */ /* 0x000fe200000000ff */
[----:B------:R-:W1:Y:S01]  /*9be0*/  LDCU.64 UR30, c[0x0][0x550] ;  /* 0x0000aa00ff1e77ac */ /* 0x000e620008000a00 */
[----:B------:R-:W-:-:S02]  /*9bf0*/  SHF.L.U32 R104, R104, 0x1, RZ ;  /* 0x0000000168687819 */ /* 0x000fc400000006ff */
[----:B------:R-:W-:Y:S01]  /*9c00*/  F2FP.F16.F32.PACK_AB R19, R84, R83 ;  /* 0x000000535413723e */ /* 0x000fe200000000ff */
[----:B------:R-:W-:Y:S01]  /*9c10*/  USHF.R.S32.HI UR25, URZ, 0x1f, UR24 ;  /* 0x0000001fff197899 */ /* 0x000fe20008011418 */
[----:B------:R-:W-:Y:S01]  /*9c20*/  LOP3.LUT R104, R104, 0x7c0, RZ, 0xc0, !PT ;  /* 0x000007c068687812 */ /* 0x000fe200078ec0ff */
[----:B------:R-:W-:Y:S01]  /*9c30*/  UIADD3 UR18, UP1, UPT, UR18, -0x1000, URZ ;  /* 0xfffff00012127890 */ /* 0x000fe2000ff3e0ff */
[----:B------:R2:W-:Y:S01]  /*9c40*/  STS.128 [R101], R4 ;  /* 0x0000000465007388 */ /* 0x0005e20000000c00 */
[----:B------:R-:W-:Y:S01]  /*9c50*/  F2FP.F16.F32.PACK_AB R18, R82, R81 ;  /* 0x000000515212723e */ /* 0x000fe200000000ff */
[----:B------:R-:W-:Y:S01]  /*9c60*/  UIADD3 UR14, UP2, UPT, UR14, -0x1000, URZ ;  /* 0xfffff0000e0e7890 */ /* 0x000fe2000ff5e0ff */
[----:B------:R-:W-:Y:S01]  /*9c70*/  LOP3.LUT R25, R104, 0x1f, R111, 0xf8, !PT ;  /* 0x0000001f68197812 */ /* 0x000fe200078ef86f */
[----:B------:R-:W-:Y:S01]  /*9c80*/  STS.128 [R101+0x10], R40 ;  /* 0x0000102865007388 */ /* 0x000fe20000000c00 */
[----:B------:R-:W-:-:S03]  /*9c90*/  NOP ;  /* 0x0000000000007918 */ /* 0x000fc60000000000 */
[----:B------:R-:W3:Y:S01]  /*9ca0*/  LDS.128 R8, [R102] ;  /* 0x0000000066087984 */ /* 0x000ee20000000c00 */
[----:B-----5:R-:W-:Y:S01]  /*9cb0*/  UIMAD.WIDE.U32 UR20, UR33, UR26, UR24 ;  /* 0x0000001a211472a5 */ /* 0x020fe2000f8e0018 */
[----:B------:R-:W-:Y:S01]  /*9cc0*/  F2FP.F16.F32.PACK_AB R17, R80, R59 ;  /* 0x0000003b5011723e */ /* 0x000fe200000000ff */
[----:B------:R-:W-:Y:S01]  /*9cd0*/  UIADD3 UR12, UP3, UPT, UR12, -0x1000, URZ ;  /* 0xfffff0000c0c7890 */ /* 0x000fe2000ff7e0ff */
[----:B------:R-:W5:Y:S01]  /*9ce0*/  LDS.128 R12, [R102+0x200] ;  /* 0x00020000660c7984 */ /* 0x000f620000000c00 */
[----:B------:R-:W-:Y:S01]  /*9cf0*/  UIMAD UR21, UR33, UR27, UR21 ;  /* 0x0000001b211572a4 */ /* 0x000fe2000f8e0215 */
[----:B--2---:R-:W-:Y:S01]  /*9d00*/  FADD.FTZ R5, R0, R51 ;  /* 0x0000003300057221 */ /* 0x004fe20000010000 */
[----:B------:R-:W-:Y:S01]  /*9d10*/  F2FP.F16.F32.PACK_AB R4, R50, R49 ;  /* 0x000000313204723e */ /* 0x000fe200000000ff */
[----:B------:R-:W-:Y:S01]  /*9d20*/  UIADD3.X UR15, UPT, UPT, UR15, -0x1, URZ, UP1, !UPT ;  /* 0xffffffff0f0f7890 */ /* 0x000fe20008ffe4ff */
[----:B------:R-:W-:Y:S01]  /*9d30*/  F2FP.F16.F32.PACK_AB R7, R56, R55 ;  /* 0x000000373807723e */ /* 0x000fe200000000ff */
[----:B0-----:R-:W-:Y:S01]  /*9d40*/  UIMAD.WIDE.U32 UR20, UR32, UR28, UR20 ;  /* 0x0000001c201472a5 */ /* 0x001fe2000f8e0014 */
[----:B------:R-:W-:Y:S01]  /*9d50*/  FADD.FTZ R0, R5, R52 ;  /* 0x0000003405007221 */ /* 0x000fe20000010000 */
[----:B------:R-:W-:Y:S01]  /*9d60*/  F2FP.F16.F32.PACK_AB R5, R52, R51 ;  /* 0x000000333405723e */ /* 0x000fe200000000ff */
[----:B------:R-:W-:Y:S01]  /*9d70*/  UIADD3.X UR17, UPT, UPT, UR17, -0x1, URZ, UP2, !UPT ;  /* 0xffffffff11117890 */ /* 0x000fe200097fe4ff */
        /* <DEDUP_REMOVED lines=11> */
[----:B------:R-:W1:Y:S02]  /*9e30*/  LDCU.64 UR26, c[0x0][0x520] ;  /* 0x0000a400ff1a77ac */ /* 0x000e640008000a00 */
[----:B------:R-:W-:Y:S01]  /*9e40*/  MOV R3, UR20 ;  /* 0x0000001400037c02 */ /* 0x000fe20008000f00 */
[----:B------:R-:W-:-:S02]  /*9e50*/  FADD.FTZ R56, R55, R56 ;  /* 0x0000003837387221 */ /* 0x000fc40000010000 */
[----:B------:R-:W-:Y:S02]  /*9e60*/  IMAD.WIDE.U32 R2, R25, 0x10, R2 ;  /* 0x0000001019027825 */ /* 0x000fe400078e0002 */
[----:B------:R-:W2:Y:S02]  /*9e70*/  LDCU.64 UR20, c[0x0][0x518] ;  /* 0x0000a300ff1477ac */ /* 0x000ea40008000a00 */
[----:B------:R-:W-:Y:S01]  /*9e80*/  FADD.FTZ R57, R56, R57 ;  /* 0x0000003938397221 */ /* 0x000fe20000010000 */
[----:B---3--:R-:W-:Y:S03]  /*9e90*/  STG.E.128 desc[UR22][R2.64], R8 ;  /* 0x0000000802007986 */ /* 0x008fe6000c101d16 */
[----:B------:R-:W-:Y:S01]  /*9ea0*/  FADD.FTZ R58, R57, R58 ;  /* 0x0000003a393a7221 */ /* 0x000fe20000010000 */
[----:B-----5:R3:W-:Y:S03]  /*9eb0*/  STG.E.128 desc[UR22][R2.64+0x200], R12 ;  /* 0x0002000c02007986 */ /* 0x0207e6000c101d16 */
[----:B------:R-:W-:Y:S01]  /*9ec0*/  FADD.FTZ R59, R58, R59 ;  /* 0x0000003b3a3b7221 */ /* 0x000fe20000010000 */
[----:B------:R-:W-:Y:S03]  /*9ed0*/  BAR.SYNC.DEFER_BLOCKING 0x0 ;  /* 0x0000000000007b1d */ /* 0x000fe60000010000 */
[----:B------:R-:W-:Y:S01]  /*9ee0*/  FADD.FTZ R80, R59, R80 ;  /* 0x000000503b507221 */ /* 0x000fe20000010000 */
[----:B--2---:R-:W-:-:S03]  /*9ef0*/  UIMAD.WIDE.U32 UR24, UR33, UR20, UR24 ;  /* 0x00000014211872a5 */ /* 0x004fc6000f8e0018 */
[----:B------:R-:W-:Y:S01]  /*9f00*/  FADD.FTZ R81, R80, R81 ;  /* 0x0000005150517221 */ /* 0x000fe20000010000 */
[----:B------:R-:W-:-:S03]  /*9f10*/  UIMAD UR21, UR33, UR21, UR25 ;  /* 0x00000015211572a4 */ /* 0x000fc6000f8e0219 */
[----:B------:R-:W-:Y:S01]  /*9f20*/  FADD.FTZ R82, R81, R82 ;  /* 0x0000005251527221 */ /* 0x000fe20000010000 */
[----:B------:R-:W-:Y:S02]  /*9f30*/  UMOV UR20, UR24 ;  /* 0x0000001800147c82 */ /* 0x000fe40008000000 */
[----:B-1----:R-:W-:Y:S01]  /*9f40*/  UIMAD.WIDE.U32 UR20, UR32, UR26, UR20 ;  /* 0x0000001a201472a5 */ /* 0x002fe2000f8e0014 */
[----:B------:R-:W-:-:S03]  /*9f50*/  FADD.FTZ R83, R82, R83 ;  /* 0x0000005352537221 */ /* 0x000fc60000010000 */
[----:B------:R-:W-:Y:S01]  /*9f60*/  UIMAD UR24, UR32, UR27, UR21 ;  /* 0x0000001b201872a4 */ /* 0x000fe2000f8e0215 */
[----:B------:R-:W-:Y:S01]  /*9f70*/  FADD.FTZ R112, R83, R84 ;  /* 0x0000005453707221 */ /* 0x000fe20000010000 */
[----:B0-----:R-:W-:Y:S01]  /*9f80*/  ULEA UR21, UP0, UR20, UR28, 0x1 ;  /* 0x0000001c14157291 */ /* 0x001fe2000f8008ff */
[----:B------:R-:W-:Y:S03]  /*9f90*/  STS.128 [R101], R4 ;  /* 0x0000000465007388 */ /* 0x000fe60000000c00 */
[----:B------:R-:W-:Y:S02]  /*9fa0*/  ULEA.HI.X UR20, UR20, UR29, UR24, 0x1, UP0 ;  /* 0x0000001d14147291 */ /* 0x000fe400080f0c18 */
[----:B---3--:R-:W-:Y:S01]  /*9fb0*/  MOV R2, UR21 ;  /* 0x0000001500027c02 */ /* 0x008fe20008000f00 */
[----:B------:R-:W-:Y:S01]  /*9fc0*/  UIADD3 UR19, UP0, UPT, UR19, -0x2000, URZ ;  /* 0xffffe00013137890 */ /* 0x000fe2000ff1e0ff */
[----:B------:R-:W-:Y:S01]  /*9fd0*/  STS.128 [R101+0x10], R16 ;  /* 0x0000101065007388 */ /* 0x000fe20000000c00 */
[----:B------:R-:W-:-:S03]  /*9fe0*/  NOP ;  /* 0x0000000000007918 */ /* 0x000fc60000000000 */
[----:B------:R-:W0:Y:S01]  /*9ff0*/  LDS.128 R8, [R102] ;  /* 0x0000000066087984 */ /* 0x000e220000000c00 */
[----:B------:R-:W-:Y:S01]  /*a000*/  MOV R3, UR20 ;  /* 0x0000001400037c02 */ /* 0x000fe20008000f00 */
[----:B------:R-:W-:Y:S02]  /*a010*/  UIADD3.X UR16, UPT, UPT, UR16, -0x1, URZ, UP0, !UPT ;  /* 0xffffffff10107890 */ /* 0x000fe400087fe4ff */
[----:B------:R-:W1:Y:S01]  /*a020*/  LDS.128 R20, [R102+0x200] ;  /* 0x0002000066147984 */ /* 0x000e620000000c00 */
[----:B------:R-:W-:Y:S01]  /*a030*/  UISETP.GT.AND UP0, UPT, UR11, 0x1, UPT ;  /* 0x000000010b00788c */ /* 0x000fe2000bf04270 */
[----:B------:R-:W-:Y:S02]  /*a040*/  IMAD.WIDE.U32 R2, R25, 0x10, R2 ;  /* 0x0000001019027825 */ /* 0x000fe400078e0002 */
[----:B------:R-:W-:-:S03]  /*a050*/  UMOV UR11, UR8 ;  /* 0x00000008000b7c82 */ /* 0x000fc60008000000 */
[----:B0-----:R0:W-:Y:S04]  /*a060*/  STG.E.128 desc[UR22][R2.64], R8 ;  /* 0x0000000802007986 */ /* 0x0011e8000c101d16 */
[----:B-1----:R0:W-:Y:S01]  /*a070*/  STG.E.128 desc[UR22][R2.64+0x200], R20 ;  /* 0x0002001402007986 */ /* 0x0021e2000c101d16 */
[----:B------:R-:W-:Y:S05]  /*a080*/  BRA.U UP0, `(.L_x_3787) ;  /* 0xffffff6900287547 */ /* 0x000fea000b83ffff */
.L_x_3686:
        /* <DEDUP_REMOVED lines=44> */
.L_x_3789:
[----:B------:R-:W-:Y:S05]  /*a350*/  BSYNC.RECONVERGENT B0 ;  /* 0x0000000000007941 */ /* 0x000fea0003800200 */
.L_x_3788:
        /* <DEDUP_REMOVED lines=42> */
.L_x_3791:
[----:B------:R-:W-:Y:S05]  /*a600*/  BSYNC.RECONVERGENT B0 ;  /* 0x0000000000007941 */ /* 0x000fea0003800200 */
.L_x_3790:
[----:B------:R-:W-:Y:S05]  /*a610*/  @P0 EXIT ;  /* 0x000000000000094d */ /* 0x000fea0003800000 */
[----:B------:R-:W3:Y:S01]  /*a620*/  S2UR UR12, SR_CTAID.Y ;  /* 0x00000000000c79c3 */ /* 0x000ee20000002600 */
[----:B------:R-:W3:Y:S01]  /*a630*/  LDCU.64 UR8, c[0x0][0x4a8] ;  /* 0x00009500ff0877ac */ /* 0x000ee20008000a00 */
[----:B------:R-:W-:Y:S01]  /*a640*/  BSSY.RECONVERGENT B0, `(.L_x_3792) ;  /* 0x0000027000007945 */ /* 0x000fe20003800200 */
[----:B------:R-:W-:Y:S01]  /*a650*/  MOV R0, R10 ;  /* 0x0000000a00007202 */ /* 0x000fe20000000f00 */
[----:B------:R-:W5:Y:S04]  /*a660*/  LDCU.64 UR10, c[0x0][0x4c8] ;  /* 0x00009900ff0a77ac */ /* 0x000f680008000a00 */
[----:B------:R-:W0:Y:S01]  /*a670*/  S2UR UR13, SR_CgaCtaId ;  /* 0x00000000000d79c3 */ /* 0x000e220000008800 */
[----:B------:R-:W0:Y:S01]  /*a680*/  LDCU UR14, c[0x0][0x360] ;  /* 0x00006c00ff0e77ac */ /* 0x000e220008000800 */
[----:B------:R-:W0:Y:S06]  /*a690*/  LDCU.128 UR16, c[0x0][0x530] ;  /* 0x0000a600ff1077ac */ /* 0x000e2c0008000c00 */
[----:B------:R-:W1:Y:S08]  /*a6a0*/  LDC.64 R14, c[0x0][0x4b0] ;  /* 0x00012c00ff0e7b82 */ /* 0x000e700000000a00 */
[----:B------:R-:W1:Y:S01]  /*a6b0*/  LDC.64 R16, c[0x0][0x4d0] ;  /* 0x00013400ff107b82 */ /* 0x000e620000000a00 */
[----:B---3--:R-:W-:-:S02]  /*a6c0*/  UIMAD.WIDE.U32 UR4, UR12, UR8, URZ ;  /* 0x000000080c0472a5 */ /* 0x008fc4000f8e00ff */
[----:B-----5:R-:W-:Y:S01]  /*a6d0*/  UIMAD.WIDE.U32 UR6, UR12, UR10, URZ ;  /* 0x0000000a0c0672a5 */ /* 0x020fe2000f8e00ff */
[----:B------:R-:W-:Y:S01]  /*a6e0*/  UMOV UR8, 0x400 ;  /* 0x0000040000087882 */ /* 0x000fe20000000000 */
[----:B------:R-:W-:Y:S02]  /*a6f0*/  UIMAD UR9, UR12, UR9, UR5 ;  /* 0x000000090c0972a4 */ /* 0x000fe4000f8e0205 */
[----:B------:R-:W-:Y:S02]  /*a700*/  UIMAD UR11, UR12, UR11, UR7 ;  /* 0x0000000b0c0b72a4 */ /* 0x000fe4000f8e0207 */
[----:B0-----:R-:W-:-:S12]  /*a710*/  ULEA UR13, UR13, UR8, 0x18 ;  /* 0x000000080d0d7291 */ /* 0x001fd8000f8ec0ff */
.L_x_3793:
[C---:B01----:R-:W-:Y:S01]  /*a720*/  LEA R4, R0.reuse, UR13, 0x3 ;  /* 0x0000000d00047c11 */ /* 0x043fe2000f8e18ff */
[----:B------:R-:W-:Y:S01]  /*a730*/  UMOV UR8, UR4 ;  /* 0x0000000400087c82 */ /* 0x000fe20008000000 */
[----:B--2---:R-:W-:Y:S01]  /*a740*/  SHF.R.S32.HI R3, RZ, 0x1f, R0 ;  /* 0x0000001fff037819 */ /* 0x004fe20000011400 */
[-C--:B------:R-:W-:Y:S01]  /*a750*/  IMAD.WIDE.U32 R6, R0, R14.reuse, UR8 ;  /* 0x0000000800067e25 */ /* 0x080fe2000f8e000e */
[----:B------:R-:W-:Y:S01]  /*a760*/  UMOV UR10, UR6 ;  /* 0x00000006000a7c82 */ /* 0x000fe20008000000 */
[----:B------:R-:W0:Y:S02]  /*a770*/  LDS.64 R10, [R4+0x9b80] ;  /* 0x009b8000040a7984 */ /* 0x000e240000000a00 */
[C---:B------:R-:W-:Y:S02]  /*a780*/  IMAD R2, R3.reuse, R14, RZ ;  /* 0x0000000e03027224 */ /* 0x040fe400078e02ff */
[----:B------:R1:W2:Y:S01]  /*a790*/  LDS.64 R12, [R4+0xa380] ;  /* 0x00a38000040c7984 */ /* 0x0002a20000000a00 */
[----:B------:R-:W-:-:S02]  /*a7a0*/  IMAD R5, R3, R16, RZ ;  /* 0x0000001003057224 */ /* 0x000fc400078e02ff */
[----:B------:R-:W-:Y:S01]  /*a7b0*/  IMAD R3, R0, R15, R2 ;  /* 0x0000000f00037224 */ /* 0x000fe200078e0202 */
[----:B------:R-:W-:Y:S01]  /*a7c0*/  LEA R2, P0, R6, UR16, 0x3 ;  /* 0x0000001006027c11 */ /* 0x000fe2000f8018ff */
[----:B------:R-:W-:-:S03]  /*a7d0*/  IMAD.WIDE.U32 R8, R0, R16, UR10 ;  /* 0x0000000a00087e25 */ /* 0x000fc6000f8e0010 */
[----:B------:R-:W-:Y:S01]  /*a7e0*/  IADD3 R3, PT, PT, R7, R3, RZ ;  /* 0x0000000307037210 */ /* 0x000fe20007ffe0ff */
[C---:B------:R-:W-:Y:S01]  /*a7f0*/  IMAD R5, R0.reuse, R17, R5 ;  /* 0x0000001100057224 */ /* 0x040fe200078e0205 */
[----:B------:R-:W-:Y:S02]  /*a800*/  IADD3 R0, PT, PT, R0, UR14, RZ ;  /* 0x0000000e00007c10 */ /* 0x000fe4000fffe0ff */
[----:B------:R-:W-:Y:S02]  /*a810*/  LEA.HI.X R3, R6, UR17, R3, 0x3, P0 ;  /* 0x0000001106037c11 */ /* 0x000fe400080f1c03 */
[----:B------:R-:W-:Y:S02]  /*a820*/  ISETP.GE.AND P0, PT, R0, UR15, PT ;  /* 0x0000000f00007c0c */ /* 0x000fe4000bf06270 */
[----:B-1----:R-:W-:Y:S02]  /*a830*/  LEA R4, P1, R8, UR18, 0x3 ;  /* 0x0000001208047c11 */ /* 0x002fe4000f8218ff */
[----:B------:R-:W-:-:S04]  /*a840*/  IADD3 R5, PT, PT, R9, R5, RZ ;  /* 0x0000000509057210 */ /* 0x000fc80007ffe0ff */
[----:B------:R-:W-:Y:S01]  /*a850*/  LEA.HI.X R5, R8, UR19, R5, 0x3, P1 ;  /* 0x0000001308057c11 */ /* 0x000fe200088f1c05 */
[----:B0-----:R0:W-:Y:S04]  /*a860*/  REDG.E.ADD.F32.FTZ.RN.STRONG.GPU desc[UR22][R2.64], R10 ;  /* 0x0000000a020079a6 */ /* 0x0011e8000c12f316 */
[----:B------:R0:W-:Y:S04]  /*a870*/  REDG.E.ADD.F32.FTZ.RN.STRONG.GPU desc[UR22][R2.64+0x4], R11 ;  /* 0x0000040b020079a6 */ /* 0x0001e8000c12f316 */
[----:B--2---:R0:W-:Y:S04]  /*a880*/  REDG.E.ADD.F32.FTZ.RN.STRONG.GPU desc[UR22][R4.64], R12 ;  /* 0x0000000c040079a6 */ /* 0x0041e8000c12f316 */
[----:B------:R0:W-:Y:S01]  /*a890*/  REDG.E.ADD.F32.FTZ.RN.STRONG.GPU desc[UR22][R4.64+0x4], R13 ;  /* 0x0000040d040079a6 */ /* 0x0001e2000c12f316 */
[----:B------:R-:W-:Y:S05]  /*a8a0*/  @!P0 BRA `(.L_x_3793) ;  /* 0xfffffffc009c8947 */ /* 0x000fea000383ffff */
[----:B------:R-:W-:Y:S05]  /*a8b0*/  BSYNC.RECONVERGENT B0 ;  /* 0x0000000000007941 */ /* 0x000fea0003800200 */
.L_x_3792:
[----:B------:R-:W-:Y:S05]  /*a8c0*/  EXIT ;  /* 0x000000000000794d */ /* 0x000fea0003800000 */
.L_x_3692:
[----:B------:R-:W-:Y:S01]  /*a8d0*/  HFMA2 R200, -RZ, RZ, 0, 5.9604644775390625e-08 ;  /* 0x00000001ffc87431 */ /* 0x000fe200000001ff */
[----:B------:R-:W-:Y:S02]  /*a8e0*/  MOV R203, R73 ;  /* 0x0000004900cb7202 */ /* 0x000fe40000000f00 */
[----:B------:R-:W-:Y:S02]  /*a8f0*/  MOV R205, RZ ;  /* 0x000000ff00cd7202 */ /* 0x000fe40000000f00 */
[----:B------:R-:W-:-:S07]  /*a900*/  MOV R244, 0xffffffff ;  /* 0xffffffff00f47802 */ /* 0x000fce0000000f00 */
[----:B01---5:R-:W-:Y:S05]  /*a910*/  WARPSYNC.COLLECTIVE R244, `(.L_x_3794) ;  /* 0x00000000f4087348 */ /* 0x023fea0003c00000 */
[----:B------:R2:W3:Y:S02]  /*a920*/  SHFL.UP P6, R197, R203, R200, R205 ;  /* 0x040000c8cbc57389 */ /* 0x0004e400000c00cd */
[----:B0123-5:R-:W-:Y:S05]  /*a930*/  ENDCOLLECTIVE ;  /* 0x000000000000791b */ /* 0x02ffea0003800000 */
.L_x_3794:
[----:B------:R-:W-:Y:S02]  /*a940*/  MOV R203, R72 ;  /* 0x0000004800cb7202 */ /* 0x000fe40000000f00 */
[----:B------:R-:W-:-:S07]  /*a950*/  MOV R194, R197 ;  /* 0x000000c500c27202 */ /* 0x000fce0000000f00 */
[----:B------:R-:W-:Y:S05]  /*a960*/  WARPSYNC.COLLECTIVE R244, `(.L_x_3795) ;  /* 0x00000000f4087348 */ /* 0x000fea0003c00000 */
[----:B------:R0:W1:Y:S02]  /*a970*/  SHFL.UP P6, R197, R203, R200, R205 ;  /* 0x040000c8cbc57389 */ /* 0x00006400000c00cd */
[----:B01----:R-:W-:Y:S05]  /*a980*/  ENDCOLLECTIVE ;  /* 0x000000000000791b */ /* 0x003fea0003800000 */
.L_x_3795:
[----:B------:R-:W-:Y:S02]  /*a990*/  MOV R203, R74 ;  /* 0x0000004a00cb7202 */ /* 0x000fe40000000f00 */
[----:B------:R-:W-:-:S07]  /*a9a0*/  MOV R195, R197 ;  /* 0x000000c500c37202 */ /* 0x000fce0000000f00 */
[----:B------:R-:W-:Y:S05]  /*a9b0*/  WARPSYNC.COLLECTIVE R244, `(.L_x_3796) ;  /* 0x00000000f4087348 */ /* 0x000fea0003c00000 */
[----:B------:R0:W1:Y:S02]  /*a9c0*/  SHFL.UP P6, R197, R203, R200, R205 ;  /* 0x040000c8cbc57389 */ /* 0x00006400000c00cd */
[----:B01----:R-:W-:Y:S05]  /*a9d0*/  ENDCOLLECTIVE ;  /* 0x000000000000791b */ /* 0x003fea0003800000 */
.L_x_3796:
[----:B------:R-:W-:Y:S02]  /*a9e0*/  MOV R203, R75 ;  /* 0x0000004b00cb7202 */ /* 0x000fe40000000f00 */
[----:B------:R-:W-:-:S07]  /*a9f0*/  MOV R196, R197 ;  /* 0x000000c500c47202 */ /* 0x000fce0000000f00 */
[----:B------:R-:W-:Y:S05]  /*aa00*/  WARPSYNC.COLLECTIVE R244, `(.L_x_3797) ;  /* 0x00000000f4087348 */ /* 0x000fea0003c00000 */
[----:B------:R0:W1:Y:S02]  /*aa10*/  SHFL.UP P6, R197, R203, R200, R205 ;  /* 0x040000c8cbc57389 */ /* 0x00006400000c00cd */
[----:B01----:R-:W-:Y:S05]  /*aa20*/  ENDCOLLECTIVE ;  /* 0x000000000000791b */ /* 0x003fea0003800000 */
.L_x_3797:
[----:B------:R-:W-:Y:S02]  /*aa30*/  HFMA2 R200, -RZ, RZ, 0, 1.1920928955078125e-07 ;  /* 0x00000002ffc87431 */ /* 0x000fe400000001ff */
        /* <DEDUP_REMOVED lines=9> */
[----:B------:R-:W-:-:S02]  /*aad0*/  @P5 FADD.FTZ R75, R75, R196 ;  /* 0x000000c44b4b5221 */ /* 0x000fc40000010000 */
[----:B------:R-:W-:-:S07]  /*aae0*/  MOV R203, R73 ;  /* 0x0000004900cb7202 */ /* 0x000fce0000000f00 */
[----:B------:R-:W-:Y:S05]  /*aaf0*/  WARPSYNC.COLLECTIVE R244, `(.L_x_3798) ;  /* 0x00000000f4087348 */ /* 0x000fea0003c00000 */
[----:B------:R0:W1:Y:S02]  /*ab00*/  SHFL.UP P6, R197, R203, R200, R205 ;  /* 0x040000c8cbc57389 */ /* 0x00006400000c00cd */
[----:B01----:R-:W-:Y:S05]  /*ab10*/  ENDCOLLECTIVE ;  /* 0x000000000000791b */ /* 0x003fea0003800000 */
.L_x_3798:
[----:B------:R-:W-:Y:S02]  /*ab20*/  MOV R203, R72 ;  /* 0x0000004800cb7202 */ /* 0x000fe40000000f00 */
[----:B------:R-:W-:-:S07]  /*ab30*/  MOV R194, R197 ;  /* 0x000000c500c27202 */ /* 0x000fce0000000f00 */
[----:B------:R-:W-:Y:S05]  /*ab40*/  WARPSYNC.COLLECTIVE R244, `(.L_x_3799) ;  /* 0x00000000f4087348 */ /* 0x000fea0003c00000 */
[----:B------:R0:W1:Y:S02]  /*ab50*/  SHFL.UP P6, R197, R203, R200, R205 ;  /* 0x040000c8cbc57389 */ /* 0x00006400000c00cd */
[----:B01----:R-:W-:Y:S05]  /*ab60*/  ENDCOLLECTIVE ;  /* 0x000000000000791b */ /* 0x003fea0003800000 */
.L_x_3799:
[----:B------:R-:W-:Y:S02]  /*ab70*/  MOV R203, R74 ;  /* 0x0000004a00cb7202 */ /* 0x000fe40000000f00 */
[----:B------:R-:W-:-:S07]  /*ab80*/  MOV R195, R197 ;  /* 0x000000c500c37202 */ /* 0x000fce0000000f00 */
[----:B------:R-:W-:Y:S05]  /*ab90*/  WARPSYNC.COLLECTIVE R244, `(.L_x_3800) ;  /* 0x00000000f4087348 */ /* 0x000fea0003c00000 */
[----:B------:R0:W1:Y:S02]  /*aba0*/  SHFL.UP P6, R197, R203, R200, R205 ;  /* 0x040000c8cbc57389 */ /* 0x00006400000c00cd */
[----:B01----:R-:W-:Y:S05]  /*abb0*/  ENDCOLLECTIVE ;  /* 0x000000000000791b */ /* 0x003fea0003800000 */
.L_x_3800:
[----:B------:R-:W-:Y:S02]  /*abc0*/  MOV R203, R75 ;  /* 0x0000004b00cb7202 */ /* 0x000fe40000000f00 */
[----:B------:R-:W-:-:S07]  /*abd0*/  MOV R196, R197 ;  /* 0x000000c500c47202 */ /* 0x000fce0000000f00 */
[----:B------:R-:W-:Y:S05]  /*abe0*/  WARPSYNC.COLLECTIVE R244, `(.L_x_3801) ;  /* 0x00000000f4087348 */ /* 0x000fea0003c00000 */
[----:B------:R0:W1:Y:S02]  /*abf0*/  SHFL.UP P6, R197, R203, R200, R205 ;  /* 0x040000c8cbc57389 */ /* 0x00006400000c00cd */
[----:B01----:R-:W-:Y:S05]  /*ac00*/  ENDCOLLECTIVE ;  /* 0x000000000000791b */ /* 0x003fea0003800000 */
.L_x_3801:
[----:B------:R-:W-:Y:S02]  /*ac10*/  HFMA2 R200, -RZ, RZ, 0, 2.384185791015625e-07 ;  /* 0x00000004ffc87431 */ /* 0x000fe400000001ff */
        /* <DEDUP_REMOVED lines=14> */
.L_x_3802:
[----:B------:R-:W-:Y:S02]  /*ad00*/  MOV R203, R72 ;  /* 0x0000004800cb7202 */ /* 0x000fe40000000f00 */
[----:B------:R-:W-:-:S07]  /*ad10*/  MOV R194, R197 ;  /* 0x000000c500c27202 */ /* 0x000fce0000000f00 */
[----:B------:R-:W-:Y:S05]  /*ad20*/  WARPSYNC.COLLECTIVE R244, `(.L_x_3803) ;  /* 0x00000000f4087348 */ /* 0x000fea0003c00000 */
[----:B------:R0:W1:Y:S02]  /*ad30*/  SHFL.UP P6, R197, R203, R200, R205 ;  /* 0x040000c8cbc57389 */ /* 0x00006400000c00cd */
[----:B01----:R-:W-:Y:S05]  /*ad40*/  ENDCOLLECTIVE ;  /* 0x000000000000791b */ /* 0x003fea0003800000 */
.L_x_3803:
[----:B------:R-:W-:Y:S02]  /*ad50*/  MOV R203, R74 ;  /* 0x0000004a00cb7202 */ /* 0x000fe40000000f00 */
[----:B------:R-:W-:-:S07]  /*ad60*/  MOV R195, R197 ;  /* 0x000000c500c37202 */ /* 0x000fce0000000f00 */
[----:B------:R-:W-:Y:S05]  /*ad70*/  WARPSYNC.COLLECTIVE R244, `(.L_x_3804) ;  /* 0x00000000f4087348 */ /* 0x000fea0003c00000 */
[----:B------:R0:W1:Y:S02]  /*ad80*/  SHFL.UP P6, R197, R203, R200, R205 ;  /* 0x040000c8cbc57389 */ /* 0x00006400000c00cd */
[----:B01----:R-:W-:Y:S05]  /*ad90*/  ENDCOLLECTIVE ;  /* 0x000000000000791b */ /* 0x003fea0003800000 */
.L_x_3804:
[----:B------:R-:W-:Y:S02]  /*ada0*/  MOV R203, R75 ;  /* 0x0000004b00cb7202 */ /* 0x000fe40000000f00 */
[----:B------:R-:W-:-:S07]  /*adb0*/  MOV R196, R197 ;  /* 0x000000c500c47202 */ /* 0x000fce0000000f00 */
[----:B------:R-:W-:Y:S05]  /*adc0*/  WARPSYNC.COLLECTIVE R244, `(.L_x_3805) ;  /* 0x00000000f4087348 */ /* 0x000fea0003c00000 */
[----:B------:R0:W1:Y:S02]  /*add0*/  SHFL.UP P6, R197, R203, R200, R205 ;  /* 0x040000c8cbc57389 */ /* 0x00006400000c00cd */
[----:B01----:R-:W-:Y:S05]  /*ade0*/  ENDCOLLECTIVE ;  /* 0x000000000000791b */ /* 0x003fea0003800000 */
.L_x_3805:
[----:B------:R-:W-:Y:S02]  /*adf0*/  HFMA2 R200, -RZ, RZ, 0, 4.76837158203125e-07 ;  /* 0x00000008ffc87431 */ /* 0x000fe400000001ff */
        /* <DEDUP_REMOVED lines=14> */
.L_x_3806:
[----:B------:R-:W-:Y:S02]  /*aee0*/  MOV R203, R72 ;  /* 0x0000004800cb7202 */ /* 0x000fe40000000f00 */
[----:B------:R-:W-:-:S07]  /*aef0*/  MOV R194, R197 ;  /* 0x000000c500c27202 */ /* 0x000fce0000000f00 */
[----:B------:R-:W-:Y:S05]  /*af00*/  WARPSYNC.COLLECTIVE R244, `(.L_x_3807) ;  /* 0x00000000f4087348 */ /* 0x000fea0003c00000 */
[----:B------:R0:W1:Y:S02]  /*af10*/  SHFL.UP P6, R197, R203, R200, R205 ;  /* 0x040000c8cbc57389 */ /* 0x00006400000c00cd */
[----:B01----:R-:W-:Y:S05]  /*af20*/  ENDCOLLECTIVE ;  /* 0x000000000000791b */ /* 0x003fea0003800000 */
.L_x_3807:
[----:B------:R-:W-:Y:S02]  /*af30*/  MOV R203, R74 ;  /* 0x0000004a00cb7202 */ /* 0x000fe40000000f00 */
[----:B------:R-:W-:-:S07]  /*af40*/  MOV R195, R197 ;  /* 0x000000c500c37202 */ /* 0x000fce0000000f00 */
[----:B------:R-:W-:Y:S05]  /*af50*/  WARPSYNC.COLLECTIVE R244, `(.L_x_3808) ;  /* 0x00000000f4087348 */ /* 0x000fea0003c00000 */
[----:B------:R0:W1:Y:S02]  /*af60*/  SHFL.UP P6, R197, R203, R200, R205 ;  /* 0x040000c8cbc57389 */ /* 0x00006400000c00cd */
[----:B01----:R-:W-:Y:S05]  /*af70*/  ENDCOLLECTIVE ;  /* 0x000000000000791b */ /* 0x003fea0003800000 */
.L_x_3808:
[----:B------:R-:W-:Y:S02]  /*af80*/  MOV R203, R75 ;  /* 0x0000004b00cb7202 */ /* 0x000fe40000000f00 */
[----:B------:R-:W-:-:S07]  /*af90*/  MOV R196, R197 ;  /* 0x000000c500c47202 */ /* 0x000fce0000000f00 */
[----:B------:R-:W-:Y:S05]  /*afa0*/  WARPSYNC.COLLECTIVE R244, `(.L_x_3809) ;  /* 0x00000000f4087348 */ /* 0x000fea0003c00000 */
[----:B------:R0:W1:Y:S02]  /*afb0*/  SHFL.UP P6, R197, R203, R200, R205 ;  /* 0x040000c8cbc57389 */ /* 0x00006400000c00cd */
[----:B01----:R-:W-:Y:S05]  /*afc0*/  ENDCOLLECTIVE ;  /* 0x000000000000791b */ /* 0x003fea0003800000 */
.L_x_3809:
[----:B------:R-:W-:Y:S02]  /*afd0*/  HFMA2 R200, -RZ, RZ, 0, 9.5367431640625e-07 ;  /* 0x00000010ffc87431 */ /* 0x000fe400000001ff */
        /* <DEDUP_REMOVED lines=14> */
.L_x_3810:
[----:B------:R-:W-:Y:S02]  /*b0c0*/  MOV R203, R72 ;  /* 0x0000004800cb7202 */ /* 0x000fe40000000f00 */
[----:B------:R-:W-:-:S07]  /*b0d0*/  MOV R194, R197 ;  /* 0x000000c500c27202 */ /* 0x000fce0000000f00 */
[----:B------:R-:W-:Y:S05]  /*b0e0*/  WARPSYNC.COLLECTIVE R244, `(.L_x_3811) ;  /* 0x00000000f4087348 */ /* 0x000fea0003c00000 */
[----:B------:R0:W1:Y:S02]  /*b0f0*/  SHFL.UP P6, R197, R203, R200, R205 ;  /* 0x040000c8cbc57389 */ /* 0x00006400000c00cd */
[----:B01----:R-:W-:Y:S05]  /*b100*/  ENDCOLLECTIVE ;  /* 0x000000000000791b */ /* 0x003fea0003800000 */
.L_x_3811:
[----:B------:R-:W-:Y:S02]  /*b110*/  MOV R203, R74 ;  /* 0x0000004a00cb7202 */ /* 0x000fe40000000f00 */
[----:B------:R-:W-:-:S07]  /*b120*/  MOV R195, R197 ;  /* 0x000000c500c37202 */ /* 0x000fce0000000f00 */
[----:B------:R-:W-:Y:S05]  /*b130*/  WARPSYNC.COLLECTIVE R244, `(.L_x_3812) ;  /* 0x00000000f4087348 */ /* 0x000fea0003c00000 */
[----:B------:R0:W1:Y:S02]  /*b140*/  SHFL.UP P6, R197, R203, R200, R205 ;  /* 0x040000c8cbc57389 */ /* 0x00006400000c00cd */
[----:B01----:R-:W-:Y:S05]  /*b150*/  ENDCOLLECTIVE ;  /* 0x000000000000791b */ /* 0x003fea0003800000 */
.L_x_3812:
[----:B------:R-:W-:Y:S02]  /*b160*/  MOV R203, R75 ;  /* 0x0000004b00cb7202 */ /* 0x000fe40000000f00 */
[----:B------:R-:W-:-:S07]  /*b170*/  MOV R196, R197 ;  /* 0x000000c500c47202 */ /* 0x000fce0000000f00 */
[----:B------:R-:W-:Y:S05]  /*b180*/  WARPSYNC.COLLECTIVE R244, `(.L_x_3813) ;  /* 0x00000000f4087348 */ /* 0x000fea0003c00000 */
[----:B------:R0:W1:Y:S02]  /*b190*/  SHFL.UP P6, R197, R203, R200, R205 ;  /* 0x040000c8cbc57389 */ /* 0x00006400000c00cd */
[----:B01----:R-:W-:Y:S05]  /*b1a0*/  ENDCOLLECTIVE ;  /* 0x000000000000791b */ /* 0x003fea0003800000 */
.L_x_3813:
[----:B------:R-:W-:Y:S05]  /*b1b0*/  BRA `(.L_x_3814) ;  /* 0xffffff84006c7947 */ /* 0x000fea000383ffff */
.L_x_3693:
        /* <DEDUP_REMOVED lines=8> */
.L_x_3816:
[----:B------:R-:W-:Y:S05]  /*b240*/  BSYNC B0 ;  /* 0x0000000000007941 */ /* 0x000fea0003800000 */
.L_x_3815:
[----:B------:R-:W-:Y:S05]  /*b250*/  BRA `(.L_x_3817) ;  /* 0xffffff8400787947 */ /* 0x000fea000383ffff */
.L_x_3694:
        /* <DEDUP_REMOVED lines=8> */
.L_x_3819:
[----:B------:R-:W-:Y:S05]  /*b2e0*/  BSYNC B0 ;  /* 0x0000000000007941 */ /* 0x000fea0003800000 */
.L_x_3818:
[----:B------:R-:W-:Y:S05]  /*b2f0*/  BRA `(.L_x_3820) ;  /* 0xffffff8400587947 */ /* 0x000fea000383ffff */
.L_x_3695:
        /* <DEDUP_REMOVED lines=8> */
.L_x_3822:
[----:B------:R-:W-:Y:S05]  /*b380*/  BSYNC B0 ;  /* 0x0000000000007941 */ /* 0x000fea0003800000 */
.L_x_3821:
[----:B------:R-:W-:Y:S05]  /*b390*/  BRA `(.L_x_3823) ;  /* 0xffffff8400387947 */ /* 0x000fea000383ffff */
.L_x_3696:
        /* <DEDUP_REMOVED lines=8> */
.L_x_3825:
[----:B------:R-:W-:Y:S05]  /*b420*/  BSYNC B0 ;  /* 0x0000000000007941 */ /* 0x000fea0003800000 */
.L_x_3824:
[----:B------:R-:W-:Y:S05]  /*b430*/  BRA `(.L_x_3826) ;  /* 0xffffff8400187947 */ /* 0x000fea000383ffff */
.L_x_3697:
        /* <DEDUP_REMOVED lines=8> */
.L_x_3828:
[----:B------:R-:W-:Y:S05]  /*b4c0*/  BSYNC B0 ;  /* 0x0000000000007941 */ /* 0x000fea0003800000 */
.L_x_3827:
        /* <DEDUP_REMOVED lines=10> */
.L_x_3829:
[----:B------:R-:W-:Y:S02]  /*b570*/  MOV R239, 0x1f ;  /* 0x0000001f00ef7802 */ /* 0x000fe40000000f00 */
[----:B------:R-:W-:Y:S02]  /*b580*/  MOV R203, R74 ;  /* 0x0000004a00cb7202 */ /* 0x000fe40000000f00 */
[----:B------:R-:W-:-:S07]  /*b590*/  MOV R195, R197 ;  /* 0x000000c500c37202 */ /* 0x000fce0000000f00 */
[----:B------:R-:W-:Y:S05]  /*b5a0*/  WARPSYNC.COLLECTIVE R244, `(.L_x_3830) ;  /* 0x00000000f4087348 */ /* 0x000fea0003c00000 */
[----:B------:R0:W1:Y:S02]  /*b5b0*/  SHFL.UP P6, R197, R203, R200, R205 ;  /* 0x040000c8cbc57389 */ /* 0x00006400000c00cd */
[----:B01----:R-:W-:Y:S05]  /*b5c0*/  ENDCOLLECTIVE ;  /* 0x000000000000791b */ /* 0x003fea0003800000 */
.L_x_3830:
[----:B------:R-:W-:Y:S02]  /*b5d0*/  MOV R203, R75 ;  /* 0x0000004b00cb7202 */ /* 0x000fe40000000f00 */
[----:B------:R-:W-:-:S07]  /*b5e0*/  MOV R74, R197 ;  /* 0x000000c5004a7202 */ /* 0x000fce0000000f00 */
[----:B------:R-:W-:Y:S05]  /*b5f0*/  WARPSYNC.COLLECTIVE R244, `(.L_x_3831) ;  /* 0x00000000f4087348 */ /* 0x000fea0003c00000 */
[----:B------:R0:W1:Y:S02]  /*b600*/  SHFL.UP P6, R197, R203, R200, R205 ;  /* 0x040000c8cbc57389 */ /* 0x00006400000c00cd */
[----:B01----:R-:W-:Y:S05]  /*b610*/  ENDCOLLECTIVE ;  /* 0x000000000000791b */ /* 0x003fea0003800000 */
.L_x_3831:
[----:B------:R-:W-:Y:S05]  /*b620*/  WARPSYNC.COLLECTIVE R244, `(.L_x_3832) ;  /* 0x00000000f4087348 */ /* 0x000fea0003c00000 */
[----:B------:R0:W1:Y:S02]  /*b630*/  SHFL.IDX P3, R243, R241, R242, R239 ;  /* 0x000000f2f1f37389 */ /* 0x00006400000600ef */
[----:B01----:R-:W-:Y:S05]  /*b640*/  ENDCOLLECTIVE ;  /* 0x000000000000791b */ /* 0x003fea0003800000 */
.L_x_3832:
[----:B------:R-:W-:Y:S02]  /*b650*/  MOV R241, R77 ;  /* 0x0000004d00f17202 */ /* 0x000fe40000000f00 */
[----:B------:R-:W-:Y:S02]  /*b660*/  MOV R75, R197 ;  /* 0x000000c5004b7202 */ /* 0x000fe40000000f00 */
[----:B------:R-:W-:-:S07]  /*b670*/  MOV R76, R243 ;  /* 0x000000f3004c7202 */ /* 0x000fce0000000f00 */
[----:B------:R-:W-:Y:S05]  /*b680*/  WARPSYNC.COLLECTIVE R244, `(.L_x_3833) ;  /* 0x00000000f4087348 */ /* 0x000fea0003c00000 */
[----:B------:R0:W1:Y:S02]  /*b690*/  SHFL.IDX P3, R243, R241, R242, R239 ;  /* 0x000000f2f1f37389 */ /* 0x00006400000600ef */
[----:B01----:R-:W-:Y:S05]  /*b6a0*/  ENDCOLLECTIVE ;  /* 0x000000000000791b */ /* 0x003fea0003800000 */
.L_x_3833:
[----:B------:R-:W-:Y:S02]  /*b6b0*/  MOV R241, R78 ;  /* 0x0000004e00f17202 */ /* 0x000fe40000000f00 */
[----:B------:R-:W-:-:S07]  /*b6c0*/  MOV R194, R243 ;  /* 0x000000f300c27202 */ /* 0x000fce0000000f00 */
[----:B------:R-:W-:Y:S05]  /*b6d0*/  WARPSYNC.COLLECTIVE R244, `(.L_x_3834) ;  /* 0x00000000f4087348 */ /* 0x000fea0003c00000 */
[----:B------:R0:W1:Y:S02]  /*b6e0*/  SHFL.IDX P3, R243, R241, R242, R239 ;  /* 0x000000f2f1f37389 */ /* 0x00006400000600ef */
[----:B01----:R-:W-:Y:S05]  /*b6f0*/  ENDCOLLECTIVE ;  /* 0x000000000000791b */ /* 0x003fea0003800000 */
.L_x_3834:
[----:B------:R-:W-:Y:S02]  /*b700*/  MOV R241, R79 ;  /* 0x0000004f00f17202 */ /* 0x000fe40000000f00 */
[----:B------:R-:W-:-:S07]  /*b710*/  MOV R78, R243 ;  /* 0x000000f3004e7202 */ /* 0x000fce0000000f00 */
[----:B------:R-:W-:Y:S05]  /*b720*/  WARPSYNC.COLLECTIVE R244, `(.L_x_3835) ;  /* 0x00000000f4087348 */ /* 0x000fea0003c00000 */
[----:B------:R0:W1:Y:S02]  /*b730*/  SHFL.IDX P3, R243, R241, R242, R239 ;  /* 0x000000f2f1f37389 */ /* 0x00006400000600ef */
[----:B01----:R-:W-:Y:S05]  /*b740*/  ENDCOLLECTIVE ;  /* 0x000000000000791b */ /* 0x003fea0003800000 */
.L_x_3835:
[----:B------:R-:W-:Y:S01]  /*b750*/  MOV R79, R243 ;  /* 0x000000f3004f7202 */ /* 0x000fe20000000f00 */
[----:B------:R-:W-:Y:S06]  /*b760*/  BRA `(.L_x_3836) ;  /* 0xffffff8000747947 */ /* 0x000fec000383ffff */
.L_x_3700:
[----:B------:R-:W-:Y:S01]  /*b770*/  HFMA2 R250, -RZ, RZ, 0, 5.9604644775390625e-08 ;  /* 0x00000001fffa7431 */ /* 0x000fe200000001ff */
[-C--:B------:R-:W-:Y:S02]  /*b780*/  MOV R243, R239.reuse ;  /* 0x000000ef00f37202 */ /* 0x080fe40000000f00 */
[----:B------:R-:W-:Y:S02]  /*b790*/  MOV R249, 0x1f ;  /* 0x0000001f00f97802 */ /* 0x000fe40000000f00 */
[----:B------:R-:W-:Y:S02]  /*b7a0*/  MOV R244, 0xffffffff ;  /* 0xffffffff00f47802 */ /* 0x000fe40000000f00 */
[----:B------:R-:W-:Y:S02]  /*b7b0*/  MOV R79, R239 ;  /* 0x000000ef004f7202 */ /* 0x000fe40000000f00 */
[----:B------:R-:W-:-:S07]  /*b7c0*/  MOV R78, R241 ;  /* 0x000000f1004e7202 */ /* 0x000fce0000000f00 */
[----:B0-----:R-:W-:Y:S05]  /*b7d0*/  WARPSYNC.COLLECTIVE R244, `(.L_x_3837) ;  /* 0x00000000f4087348 */ /* 0x001fea0003c00000 */
[----:B------:R1:W2:Y:S02]  /*b7e0*/  SHFL.DOWN P0, R76, R243, R250, R249 ;  /* 0x080000faf34c7389 */ /* 0x0002a400000000f9 */
[----:B012---:R-:W-:Y:S05]  /*b7f0*/  ENDCOLLECTIVE ;  /* 0x000000000000791b */ /* 0x007fea0003800000 */
.L_x_3837:
[----:B------:R-:W-:Y:S02]  /*b800*/  MOV R243, R241 ;  /* 0x000000f100f37202 */ /* 0x000fe40000000f00 */
[----:B------:R-:W-:-:S07]  /*b810*/  MOV R242, R76 ;  /* 0x0000004c00f27202 */ /* 0x000fce0000000f00 */
[----:B------:R-:W-:Y:S05]  /*b820*/  WARPSYNC.COLLECTIVE R244, `(.L_x_3838) ;  /* 0x00000000f4087348 */ /* 0x000fea0003c00000 */
[----:B------:R0:W1:Y:S02]  /*b830*/  SHFL.DOWN P0, R76, R243, R250, R249 ;  /* 0x080000faf34c7389 */ /* 0x00006400000000f9 */
[----:B01----:R-:W-:Y:S05]  /*b840*/  ENDCOLLECTIVE ;  /* 0x000000000000791b */ /* 0x003fea0003800000 */
.L_x_3838:
[----:B------:R-:W-:Y:S02]  /*b850*/  MOV R243, R77 ;  /* 0x0000004d00f37202 */ /* 0x000fe40000000f00 */
[----:B------:R-:W-:-:S07]  /*b860*/  MOV R245, R76 ;  /* 0x0000004c00f57202 */ /* 0x000fce0000000f00 */
[----:B------:R-:W-:Y:S05]  /*b870*/  WARPSYNC.COLLECTIVE R244, `(.L_x_3839) ;  /* 0x00000000f4087348 */ /* 0x000fea0003c00000 */
[----:B------:R0:W1:Y:S02]  /*b880*/  SHFL.DOWN P0, R76, R243, R250, R249 ;  /* 0x080000faf34c7389 */ /* 0x00006400000000f9 */
[----:B01----:R-:W-:Y:S05]  /*b890*/  ENDCOLLECTIVE ;  /* 0x000000000000791b */ /* 0x003fea0003800000 */
.L_x_3839:
[----:B------:R-:W-:Y:S02]  /*b8a0*/  MOV R243, R252 ;  /* 0x000000fc00f37202 */ /* 0x000fe40000000f00 */
[----:B------:R-:W-:-:S07]  /*b8b0*/  MOV R246, R76 ;  /* 0x0000004c00f67202 */ /* 0x000fce0000000f00 */
[----:B------:R-:W-:Y:S05]  /*b8c0*/  WARPSYNC.COLLECTIVE R244, `(.L_x_3840) ;  /* 0x00000000f4087348 */ /* 0x000fea0003c00000 */
[----:B------:R0:W1:Y:S02]  /*b8d0*/  SHFL.DOWN P0, R76, R243, R250, R249 ;  /* 0x080000faf34c7389 */ /* 0x00006400000000f9 */
[----:B01----:R-:W-:Y:S05]  /*b8e0*/  ENDCOLLECTIVE ;  /* 0x000000000000791b */ /* 0x003fea0003800000 */
.L_x_3840:
[----:B------:R-:W-:Y:S05]  /*b8f0*/  BRA `(.L_x_3841) ;  /* 0xffffff98000c7947 */ /* 0x000fea000383ffff */
.L_x_3703:
        /* <DEDUP_REMOVED lines=8> */
.L_x_3843:
[----:B------:R-:W-:Y:S05]  /*b980*/  BSYNC B1 ;  /* 0x0000000000017941 */ /* 0x000fea0003800000 */
.L_x_3842:
        /* <DEDUP_REMOVED lines=8> */
.L_x_3844:
[----:B------:R-:W-:Y:S02]  /*ba10*/  MOV R243, R77 ;  /* 0x0000004d00f37202 */ /* 0x000fe40000000f00 */
[----:B------:R-:W-:-:S07]  /*ba20*/  MOV R241, R76 ;  /* 0x0000004c00f17202 */ /* 0x000fce0000000f00 */
[----:B------:R-:W-:Y:S05]  /*ba30*/  WARPSYNC.COLLECTIVE R244, `(.L_x_3845) ;  /* 0x00000000f4087348 */ /* 0x000fea0003c00000 */
[----:B------:R0:W1:Y:S02]  /*ba40*/  SHFL.DOWN P0, R76, R243, R250, R249 ;  /* 0x080000faf34c7389 */ /* 0x00006400000000f9 */
[----:B01----:R-:W-:Y:S05]  /*ba50*/  ENDCOLLECTIVE ;  /* 0x000000000000791b */ /* 0x003fea0003800000 */
.L_x_3845:
[----:B------:R-:W-:Y:S02]  /*ba60*/  MOV R243, R252 ;  /* 0x000000fc00f37202 */ /* 0x000fe40000000f00 */
[----:B------:R-:W-:-:S07]  /*ba70*/  MOV R242, R76 ;  /* 0x0000004c00f27202 */ /* 0x000fce0000000f00 */
[----:B------:R-:W-:Y:S05]  /*ba80*/  WARPSYNC.COLLECTIVE R244, `(.L_x_3846) ;  /* 0x00000000f4087348 */ /* 0x000fea0003c00000 */
[----:B------:R0:W1:Y:S02]  /*ba90*/  SHFL.DOWN P0, R76, R243, R250, R249 ;  /* 0x080000faf34c7389 */ /* 0x00006400000000f9 */
[----:B01----:R-:W-:Y:S05]  /*baa0*/  ENDCOLLECTIVE ;  /* 0x000000000000791b */ /* 0x003fea0003800000 */
.L_x_3846:
[----:B------:R-:W-:Y:S05]  /*bab0*/  BRA `(.L_x_3847) ;  /* 0xffffff9400ec7947 */ /* 0x000fea000383ffff */
.L_x_3706:
        /* <DEDUP_REMOVED lines=8> */
.L_x_3849:
[----:B------:R-:W-:Y:S05]  /*bb40*/  BSYNC B1 ;  /* 0x0000000000017941 */ /* 0x000fea0003800000 */
.L_x_3848:
        /* <DEDUP_REMOVED lines=8> */
.L_x_3850:
[----:B------:R-:W-:Y:S02]  /*bbd0*/  MOV R243, R77 ;  /* 0x0000004d00f37202 */ /* 0x000fe40000000f00 */
[----:B------:R-:W-:-:S07]  /*bbe0*/  MOV R241, R76 ;  /* 0x0000004c00f17202 */ /* 0x000fce0000000f00 */
[----:B------:R-:W-:Y:S05]  /*bbf0*/  WARPSYNC.COLLECTIVE R244, `(.L_x_3851) ;  /* 0x00000000f4087348 */ /* 0x000fea0003c00000 */
[----:B------:R0:W1:Y:S02]  /*bc00*/  SHFL.DOWN P0, R76, R243, R250, R249 ;  /* 0x080000faf34c7389 */ /* 0x00006400000000f9 */
[----:B01----:R-:W-:Y:S05]  /*bc10*/  ENDCOLLECTIVE ;  /* 0x000000000000791b */ /* 0x003fea0003800000 */
.L_x_3851:
[----:B------:R-:W-:Y:S02]  /*bc20*/  MOV R243, R252 ;  /* 0x000000fc00f37202 */ /* 0x000fe40000000f00 */
[----:B------:R-:W-:-:S07]  /*bc30*/  MOV R242, R76 ;  /* 0x0000004c00f27202 */ /* 0x000fce0000000f00 */
[----:B------:R-:W-:Y:S05]  /*bc40*/  WARPSYNC.COLLECTIVE R244, `(.L_x_3852) ;  /* 0x00000000f4087348 */ /* 0x000fea0003c00000 */
[----:B------:R0:W1:Y:S02]  /*bc50*/  SHFL.DOWN P0, R76, R243, R250, R249 ;  /* 0x080000faf34c7389 */ /* 0x00006400000000f9 */
[----:B01----:R-:W-:Y:S05]  /*bc60*/  ENDCOLLECTIVE ;  /* 0x000000000000791b */ /* 0x003fea0003800000 */
.L_x_3852:
[----:B------:R-:W-:Y:S05]  /*bc70*/  BRA `(.L_x_3853) ;  /* 0xffffff9400cc7947 */ /* 0x000fea000383ffff */
.L_x_3709:
        /* <DEDUP_REMOVED lines=8> */
.L_x_3855:
[----:B------:R-:W-:Y:S05]  /*bd00*/  BSYNC B1 ;  /* 0x0000000000017941 */ /* 0x000fea0003800000 */
.L_x_3854:
        /* <DEDUP_REMOVED lines=8> */
.L_x_3856:
[----:B------:R-:W-:Y:S02]  /*bd90*/  MOV R243, R77 ;  /* 0x0000004d00f37202 */ /* 0x000fe40000000f00 */
[----:B------:R-:W-:-:S07]  /*bda0*/  MOV R241, R76 ;  /* 0x0000004c00f17202 */ /* 0x000fce0000000f00 */
[----:B------:R-:W-:Y:S05]  /*bdb0*/  WARPSYNC.COLLECTIVE R244, `(.L_x_3857) ;  /* 0x00000000f4087348 */ /* 0x000fea0003c00000 */
[----:B------:R0:W1:Y:S02]  /*bdc0*/  SHFL.DOWN P0, R76, R243, R250, R249 ;  /* 0x080000faf34c7389 */ /* 0x00006400000000f9 */
[----:B01----:R-:W-:Y:S05]  /*bdd0*/  ENDCOLLECTIVE ;  /* 0x000000000000791b */ /* 0x003fea0003800000 */
.L_x_3857:
[----:B------:R-:W-:Y:S02]  /*bde0*/  MOV R243, R252 ;  /* 0x000000fc00f37202 */ /* 0x000fe40000000f00 */
[----:B------:R-:W-:-:S07]  /*bdf0*/  MOV R242, R76 ;  /* 0x0000004c00f27202 */ /* 0x000fce0000000f00 */
[----:B------:R-:W-:Y:S05]  /*be00*/  WARPSYNC.COLLECTIVE R244, `(.L_x_3858) ;  /* 0x00000000f4087348 */ /* 0x000fea0003c00000 */
[----:B------:R0:W1:Y:S02]  /*be10*/  SHFL.DOWN P0, R76, R243, R250, R249 ;  /* 0x080000faf34c7389 */ /* 0x00006400000000f9 */
[----:B01----:R-:W-:Y:S05]  /*be20*/  ENDCOLLECTIVE ;  /* 0x000000000000791b */ /* 0x003fea0003800000 */
.L_x_3858:
[----:B------:R-:W-:Y:S05]  /*be30*/  BRA `(.L_x_3859) ;  /* 0xffffff9400ac7947 */ /* 0x000fea000383ffff */
.L_x_3712:
        /* <DEDUP_REMOVED lines=8> */
.L_x_3861:
[----:B------:R-:W-:Y:S05]  /*bec0*/  BSYNC B1 ;  /* 0x0000000000017941 */ /* 0x000fea0003800000 */
.L_x_3860:
        /* <DEDUP_REMOVED lines=8> */
.L_x_3862:
[----:B------:R-:W-:Y:S02]  /*bf50*/  MOV R243, R77 ;  /* 0x0000004d00f37202 */ /* 0x000fe40000000f00 */
[----:B------:R-:W-:-:S07]  /*bf60*/  MOV R241, R76 ;  /* 0x0000004c00f17202 */ /* 0x000fce0000000f00 */
[----:B------:R-:W-:Y:S05]  /*bf70*/  WARPSYNC.COLLECTIVE R244, `(.L_x_3863) ;  /* 0x00000000f4087348 */ /* 0x000fea0003c00000 */
[----:B------:R0:W1:Y:S02]  /*bf80*/  SHFL.DOWN P0, R76, R243, R250, R249 ;  /* 0x080000faf34c7389 */ /* 0x00006400000000f9 */
[----:B01----:R-:W-:Y:S05]  /*bf90*/  ENDCOLLECTIVE ;  /* 0x000000000000791b */ /* 0x003fea0003800000 */
.L_x_3863:
[----:B------:R-:W-:Y:S02]  /*bfa0*/  MOV R243, R252 ;  /* 0x000000fc00f37202 */ /* 0x000fe40000000f00 */
[----:B------:R-:W-:-:S07]  /*bfb0*/  MOV R242, R76 ;  /* 0x0000004c00f27202 */ /* 0x000fce0000000f00 */
[----:B------:R-:W-:Y:S05]  /*bfc0*/  WARPSYNC.COLLECTIVE R244, `(.L_x_3864) ;  /* 0x00000000f4087348 */ /* 0x000fea0003c00000 */
[----:B------:R0:W1:Y:S02]  /*bfd0*/  SHFL.DOWN P0, R76, R243, R250, R249 ;  /* 0x080000faf34c7389 */ /* 0x00006400000000f9 */
[----:B01----:R-:W-:Y:S05]  /*bfe0*/  ENDCOLLECTIVE ;  /* 0x000000000000791b */ /* 0x003fea0003800000 */
.L_x_3864:
[----:B------:R-:W-:Y:S05]  /*bff0*/  BRA `(.L_x_3865) ;  /* 0xffffff94008c7947 */ /* 0x000fea000383ffff */
.L_x_3715:
[----:B-1----:R-:W-:Y:S01]  /*c000*/  HFMA2 R242, -RZ, RZ, 0, 0 ;  /* 0x00000000fff27431 */ /* 0x002fe200000001ff */
[----:B------:R-:W-:Y:S01]  /*c010*/  BSSY B1, `(.L_x_3866) ;  /* 0x0000007000017945 */ /* 0x000fe20003800000 */
[----:B------:R-:W-:Y:S02]  /*c020*/  MOV R241, R79 ;  /* 0x0000004f00f17202 */ /* 0x000fe40000000f00 */
[----:B------:R-:W-:Y:S02]  /*c030*/  MOV R239, 0x1f ;  /* 0x0000001f00ef7802 */ /* 0x000fe40000000f00 */
[----:B------:R-:W-:-:S07]  /*c040*/  MOV R244, 0xffffffff ;  /* 0xffffffff00f47802 */ /* 0x000fce0000000f00 */
[----:B0-234-:R-:W-:Y:S05]  /*c050*/  WARPSYNC.COLLECTIVE R244, `(.L_x_3867) ;  /* 0x00000000f4087348 */ /* 0x01dfea0003c00000 */
[----:B------:R1:W0:Y:S02]  /*c060*/  SHFL.IDX P3, R243, R241, R242, R239 ;  /* 0x000000f2f1f37389 */ /* 0x00022400000600ef */
[----:B01234-:R-:W-:Y:S05]  /*c070*/  ENDCOLLECTIVE ;  /* 0x000000000000791b */ /* 0x01ffea0003800000 */
.L_x_3867:
[----:B------:R-:W-:Y:S05]  /*c080*/  BSYNC B1 ;  /* 0x0000000000017941 */ /* 0x000fea0003800000 */
.L_x_3866:
[----:B------:R-:W-:Y:S01]  /*c090*/  HFMA2 R242, -RZ, RZ, 0, 0 ;  /* 0x00000000fff27431 */ /* 0x000fe200000001ff */
[----:B------:R-:W-:Y:S02]  /*c0a0*/  MOV R241, R78 ;  /* 0x0000004e00f17202 */ /* 0x000fe40000000f00 */
[----:B------:R-:W-:Y:S02]  /*c0b0*/  MOV R239, 0x1f ;  /* 0x0000001f00ef7802 */ /* 0x000fe40000000f00 */
[----:B------:R-:W-:Y:S02]  /*c0c0*/  MOV R244, 0xffffffff ;  /* 0xffffffff00f47802 */ /* 0x000fe40000000f00 */
[----:B------:R-:W-:Y:S02]  /*c0d0*/  MOV R245, R243 ;  /* 0x000000f300f57202 */ /* 0x000fe40000000f00 */
[----:B------:R-:W-:-:S07]  /*c0e0*/  MOV R249, 0x1f ;  /* 0x0000001f00f97802 */ /* 0x000fce0000000f00 */
[----:B------:R-:W-:Y:S05]  /*c0f0*/  WARPSYNC.COLLECTIVE R244, `(.L_x_3868) ;  /* 0x00000000f4087348 */ /* 0x000fea0003c00000 */
[----:B------:R0:W1:Y:S02]  /*c100*/  SHFL.IDX P3, R243, R241, R242, R239 ;  /* 0x000000f2f1f37389 */ /* 0x00006400000600ef */
[----:B01----:R-:W-:Y:S05]  /*c110*/  ENDCOLLECTIVE ;  /* 0x000000000000791b */ /* 0x003fea0003800000 */
.L_x_3868:
[----:B------:R-:W-:Y:S02]  /*c120*/  MOV R241, R77 ;  /* 0x0000004d00f17202 */ /* 0x000fe40000000f00 */
[----:B------:R-:W-:-:S07]  /*c130*/  MOV R247, R243 ;  /* 0x000000f300f77202 */ /* 0x000fce0000000f00 */
[----:B------:R-:W-:Y:S05]  /*c140*/  WARPSYNC.COLLECTIVE R244, `(.L_x_3869) ;  /* 0x00000000f4087348 */ /* 0x000fea0003c00000 */
[----:B------:R0:W1:Y:S02]  /*c150*/  SHFL.IDX P3, R243, R241, R242, R239 ;  /* 0x000000f2f1f37389 */ /* 0x00006400000600ef */
[----:B01----:R-:W-:Y:S05]  /*c160*/  ENDCOLLECTIVE ;  /* 0x000000000000791b */ /* 0x003fea0003800000 */
.L_x_3869:
[-C--:B------:R-:W-:Y:S01]  /*c170*/  FMUL.FTZ R250, R62, R247.reuse ;  /* 0x000000f73efa7220 */ /* 0x080fe20000410000 */
[----:B------:R-:W-:-:S03]  /*c180*/  FMUL.FTZ R76, R60, R247 ;  /* 0x000000f73c4c7220 */ /* 0x000fc60000410000 */
[C---:B------:R-:W-:Y:S01]  /*c190*/  FFMA.FTZ R250, R63.reuse, R245, R250 ;  /* 0x000000f53ffa7223 */ /* 0x040fe200000100fa */
[----:B------:R-:W-:Y:S02]  /*c1a0*/  MOV R241, R252 ;  /* 0x000000fc00f17202 */ /* 0x000fe40000000f00 */
[----:B------:R-:W-:Y:S01]  /*c1b0*/  MOV R246, R243 ;  /* 0x000000f300f67202 */ /* 0x000fe20000000f00 */
[----:B------:R-:W-:-:S04]  /*c1c0*/  FMUL.FTZ R243, R63, R247 ;  /* 0x000000f73ff37220 */ /* 0x000fc80000410000 */
[----:B------:R-:W-:-:S04]  /*c1d0*/  FFMA.FTZ R243, R62, R245, -R243 ;  /* 0x000000f53ef37223 */ /* 0x000fc800000108f3 */
[----:B------:R-:W-:Y:S01]  /*c1e0*/  FADD.FTZ R246, R246, R243 ;  /* 0x000000f3f6f67221 */ /* 0x000fe20000010000 */
[C---:B------:R-:W-:Y:S01]  /*c1f0*/  FMUL.FTZ R243, R61.reuse, R247 ;  /* 0x000000f73df37220 */ /* 0x040fe20000410000 */
[----:B------:R-:W-:-:S03]  /*c200*/  FFMA.FTZ R247, R61, R245, R76 ;  /* 0x000000f53df77223 */ /* 0x000fc6000001004c */
[----:B------:R-:W-:-:S07]  /*c210*/  FFMA.FTZ R248, R60, R245, -R243 ;  /* 0x000000f53cf87223 */ /* 0x000fce00000108f3 */
[----:B------:R-:W-:Y:S05]  /*c220*/  WARPSYNC.COLLECTIVE R244, `(.L_x_3870) ;  /* 0x00000000f4087348 */ /* 0x000fea0003c00000 */
[----:B------:R0:W1:Y:S02]  /*c230*/  SHFL.IDX P3, R243, R241, R242, R239 ;  /* 0x000000f2f1f37389 */ /* 0x00006400000600ef */
[----:B01----:R-:W-:Y:S05]  /*c240*/  ENDCOLLECTIVE ;  /* 0x000000000000791b */ /* 0x003fea0003800000 */
.L_x_3870:
[----:B------:R-:W-:Y:S02]  /*c250*/  MOV R241, R60 ;  /* 0x0000003c00f17202 */ /* 0x000fe40000000f00 */
[----:B------:R-:W-:Y:S02]  /*c260*/  MOV R239, R243 ;  /* 0x000000f300ef7202 */ /* 0x000fe40000000f00 */
[----:B------:R-:W-:-:S03]  /*c270*/  MOV R243, R79 ;  /* 0x0000004f00f37202 */ /* 0x000fc60000000f00 */
[----:B------:R-:W-:Y:S01]  /*c280*/  FADD.FTZ R245, R239, R250 ;  /* 0x000000faeff57221 */ /* 0x000fe20000010000 */
[----:B------:R-:W-:Y:S02]  /*c290*/  HFMA2 R250, -RZ, RZ, 0, 5.9604644775390625e-08 ;  /* 0x00000001fffa7431 */ /* 0x000fe400000001ff */
[----:B------:R-:W-:-:S07]  /*c2a0*/  HFMA2 R239, -RZ, RZ, 0, 1.847743988037109375e-06 ;  /* 0x0000001fffef7431 */ /* 0x000fce00000001ff */
[----:B------:R-:W-:Y:S05]  /*c2b0*/  WARPSYNC.COLLECTIVE R244, `(.L_x_3871) ;  /* 0x00000000f4087348 */ /* 0x000fea0003c00000 */
[----:B------:R0:W1:Y:S02]  /*c2c0*/  SHFL.DOWN P0, R76, R243, R250, R249 ;  /* 0x080000faf34c7389 */ /* 0x00006400000000f9 */
[----:B01----:R-:W-:Y:S05]  /*c2d0*/  ENDCOLLECTIVE ;  /* 0x000000000000791b */ /* 0x003fea0003800000 */
.L_x_3871:
[----:B------:R-:W-:Y:S02]  /*c2e0*/  MOV R243, R78 ;  /* 0x0000004e00f37202 */ /* 0x000fe40000000f00 */
[----:B------:R-:W-:-:S07]  /*c2f0*/  MOV R79, R76 ;  /* 0x0000004c004f7202 */ /* 0x000fce0000000f00 */
[----:B------:R-:W-:Y:S05]  /*c300*/  WARPSYNC.COLLECTIVE R244, `(.L_x_3872) ;  /* 0x00000000f4087348 */ /* 0x000fea0003c00000 */
[----:B------:R0:W1:Y:S02]  /*c310*/  SHFL.DOWN P0, R76, R243, R250, R249 ;  /* 0x080000faf34c7389 */ /* 0x00006400000000f9 */
[----:B01----:R-:W-:Y:S05]  /*c320*/  ENDCOLLECTIVE ;  /* 0x000000000000791b */ /* 0x003fea0003800000 */
.L_x_3872:
[----:B------:R-:W-:Y:S02]  /*c330*/  MOV R243, R77 ;  /* 0x0000004d00f37202 */ /* 0x000fe40000000f00 */
[----:B------:R-:W-:-:S07]  /*c340*/  MOV R78, R76 ;  /* 0x0000004c004e7202 */ /* 0x000fce0000000f00 */
[----:B------:R-:W-:Y:S05]  /*c350*/  WARPSYNC.COLLECTIVE R244, `(.L_x_3873) ;  /* 0x00000000f4087348 */ /* 0x000fea0003c00000 */
[----:B------:R0:W1:Y:S02]  /*c360*/  SHFL.DOWN P0, R76, R243, R250, R249 ;  /* 0x080000faf34c7389 */ /* 0x00006400000000f9 */
[----:B01----:R-:W-:Y:S05]  /*c370*/  ENDCOLLECTIVE ;  /* 0x000000000000791b */ /* 0x003fea0003800000 */
.L_x_3873:
[----:B------:R-:W-:Y:S02]  /*c380*/  MOV R243, R252 ;  /* 0x000000fc00f37202 */ /* 0x000fe40000000f00 */
[----:B------:R-:W-:-:S07]  /*c390*/  MOV R77, R76 ;  /* 0x0000004c004d7202 */ /* 0x000fce0000000f00 */
[----:B------:R-:W-:Y:S05]  /*c3a0*/  WARPSYNC.COLLECTIVE R244, `(.L_x_3874) ;  /* 0x00000000f4087348 */ /* 0x000fea0003c00000 */
[----:B------:R0:W1:Y:S02]  /*c3b0*/  SHFL.DOWN P0, R76, R243, R250, R249 ;  /* 0x080000faf34c7389 */ /* 0x00006400000000f9 */
[----:B01----:R-:W-:Y:S05]  /*c3c0*/  ENDCOLLECTIVE ;  /* 0x000000000000791b */ /* 0x003fea0003800000 */
.L_x_3874:
[----:B------:R-:W-:Y:S05]  /*c3d0*/  WARPSYNC.COLLECTIVE R244, `(.L_x_3875) ;  /* 0x00000000f4087348 */ /* 0x000fea0003c00000 */
[----:B------:R0:W1:Y:S02]  /*c3e0*/  SHFL.IDX P3, R243, R241, R242, R239 ;  /* 0x000000f2f1f37389 */ /* 0x00006400000600ef */
[----:B01----:R-:W-:Y:S05]  /*c3f0*/  ENDCOLLECTIVE ;  /* 0x000000000000791b */ /* 0x003fea0003800000 */
.L_x_3875:
[----:B------:R-:W-:Y:S02]  /*c400*/  MOV R241, R61 ;  /* 0x0000003d00f17202 */ /* 0x000fe40000000f00 */
[----:B------:R-:W-:-:S07]  /*c410*/  MOV R251, R243 ;  /* 0x000000f300fb7202 */ /* 0x000fce0000000f00 */
[----:B------:R-:W-:Y:S05]  /*c420*/  WARPSYNC.COLLECTIVE R244, `(.L_x_3876) ;  /* 0x00000000f4087348 */ /* 0x000fea0003c00000 */
[----:B------:R0:W1:Y:S02]  /*c430*/  SHFL.IDX P3, R243, R241, R242, R239 ;  /* 0x000000f2f1f37389 */ /* 0x00006400000600ef */
[----:B01----:R-:W-:Y:S05]  /*c440*/  ENDCOLLECTIVE ;  /* 0x000000000000791b */ /* 0x003fea0003800000 */
.L_x_3876:
[----:B------:R-:W-:Y:S02]  /*c450*/  MOV R60, R251 ;  /* 0x000000fb003c7202 */ /* 0x000fe40000000f00 */
[----:B------:R-:W-:Y:S02]  /*c460*/  MOV R241, R62 ;  /* 0x0000003e00f17202 */ /* 0x000fe40000000f00 */
[----:B------:R-:W-:-:S07]  /*c470*/  MOV R250, R243 ;  /* 0x000000f300fa7202 */ /* 0x000fce0000000f00 */
[----:B------:R-:W-:Y:S05]  /*c480*/  WARPSYNC.COLLECTIVE R244, `(.L_x_3877) ;  /* 0x00000000f4087348 */ /* 0x000fea0003c00000 */
[----:B------:R0:W1:Y:S02]  /*c490*/  SHFL.IDX P3, R243, R241, R242, R239 ;  /* 0x000000f2f1f37389 */ /* 0x00006400000600ef */
[----:B01----:R-:W-:Y:S05]  /*c4a0*/  ENDCOLLECTIVE ;  /* 0x000000000000791b */ /* 0x003fea0003800000 */
.L_x_3877:
[----:B------:R-:W-:Y:S02]  /*c4b0*/  MOV R61, R250 ;  /* 0x000000fa003d7202 */ /* 0x000fe40000000f00 */
[----:B------:R-:W-:Y:S02]  /*c4c0*/  MOV R241, R63 ;  /* 0x0000003f00f17202 */ /* 0x000fe40000000f00 */
[----:B------:R-:W-:-:S07]  /*c4d0*/  MOV R249, R243 ;  /* 0x000000f300f97202 */ /* 0x000fce0000000f00 */
[----:B------:R-:W-:Y:S05]  /*c4e0*/  WARPSYNC.COLLECTIVE R244, `(.L_x_3878) ;  /* 0x00000000f4087348 */ /* 0x000fea0003c00000 */
[----:B------:R0:W1:Y:S02]  /*c4f0*/  SHFL.IDX P3, R243, R241, R242, R239 ;  /* 0x000000f2f1f37389 */ /* 0x00006400000600ef */
[----:B01----:R-:W-:Y:S05]  /*c500*/  ENDCOLLECTIVE ;  /* 0x000000000000791b */ /* 0x003fea0003800000 */
.L_x_3878:
[----:B------:R-:W-:Y:S05]  /*c510*/  BRA `(.L_x_3879) ;  /* 0xffffff9000e47947 */ /* 0x000fea000383ffff */
.L_x_3880:
        /* <DEDUP_REMOVED lines=14> */
.L_x_18683:


//--------------------- .text._Z25selective_scan_bwd_kernelI32Selective_Scan_bwd_kernel_traitsILi128ELi16ELb1ELb0ELb1ELb0ELb1EN3c104HalfENS1_7complexIfEEEEv12SSMParamsBwd --------------------------
	.section	.text._Z25selective_scan_bwd_kernelI32Selective_Scan_bwd_kernel_traitsILi128ELi16ELb1ELb0ELb1ELb0ELb1EN3c104HalfENS1_7complexIfEEEEv12SSMParamsBwd,"ax",@progbits
	.align	128
        .global         _Z25selective_scan_bwd_kernelI32Selective_Scan_bwd_kernel_traitsILi128ELi16ELb1ELb0ELb1ELb0ELb1EN3c104HalfENS1_7complexIfEEEEv12SSMParamsBwd
        .type           _Z25selective_scan_bwd_kernelI32Selective_Scan_bwd_kernel_traitsILi128ELi16ELb1ELb0ELb1ELb0ELb1EN3c104HalfENS1_7complexIfEEEEv12SSMParamsBwd,@function
        .size           _Z25selective_scan_bwd_kernelI32Selective_Scan_bwd_kernel_traitsILi128ELi16ELb1ELb0ELb1ELb0ELb1EN3c104HalfENS1_7complexIfEEEEv12SSMParamsBwd,(.L_x_18684 - _Z25selective_scan_bwd_kernelI32Selective_Scan_bwd_kernel_traitsILi128ELi16ELb1ELb0ELb1ELb0ELb1EN3c104HalfENS1_7complexIfEEEEv12SSMParamsBwd)
        .other          _Z25selective_scan_bwd_kernelI32Selective_Scan_bwd_kernel_traitsILi128ELi16ELb1ELb0ELb1ELb0ELb1EN3c104HalfENS1_7complexIfEEEEv12SSMParamsBwd,@"STO_CUDA_ENTRY STV_DEFAULT"
_Z25selective_scan_bwd_kernelI32Selective_Scan_bwd_kernel_traitsILi128ELi16ELb1ELb0ELb1ELb0ELb1EN3c104HalfENS1_7complexIfEEEEv12SSMParamsBwd:
.text._Z25selective_scan_bwd_kernelI32Selective_Scan_bwd_kernel_traitsILi128ELi16ELb1ELb0ELb1ELb0ELb1EN3c104HalfENS1_7complexIfEEEEv12SSMParamsBwd:
        /* <DEDUP_REMOVED lines=23> */
[----:B------:R-:W-:-:S04]  /*0170*/  MOV R5, UR7 ;  /* 0x0000000700057c02 */ /* 0x000fc80008000f00 */
[----:B---3--:R3:W3:Y:S04]  /*0180*/  @P0 LDG.E R3, desc[UR26][R2.64] ;  /* 0x0000001a02030981 */ /* 0x0086e8000c1e1900 */
[----:B------:R-:W3:Y:S01]  /*0190*/  @P1 LDG.E R4, desc[UR26][R4.64] ;  /* 0x0000001a04041981 */ /* 0x000ee2000c1e1900 */
[----:B----4-:R-:W-:Y:S01]  /*01a0*/  MOV R0, UR31 ;  /* 0x0000001f00007c02 */ /* 0x010fe20008000f00 */
[----:B------:R-:W5:Y:S01]  /*01b0*/  S2UR UR6, SR_CTAID.X ;  /* 0x00000000000679c3 */ /* 0x000f620000002500 */
[----:B------:R-:W-:Y:S01]  /*01c0*/  HFMA2 R117, -RZ, RZ, 0, 0 ;  /* 0x00000000ff757431 */ /* 0x000fe200000001ff */
[----:B------:R-:W-:Y:S02]  /*01d0*/  MOV R115, RZ ;  /* 0x000000ff00737202 */ /* 0x000fe40000000f00 */
        /* <DEDUP_REMOVED lines=8> */
[----:B--2---:R-:W-:Y:S02]  /*0260*/  ULEA UR21, UR28, 0xfffff800, 0xb ;  /* 0xfffff8001c157891 */ /* 0x004fe4000f8e58ff */
[----:B------:R-:W-:Y:S01]  /*0270*/  UIMAD.WIDE.U32 UR16, UR25, UR14, UR16 ;  /* 0x0000000e191072a5 */ /* 0x000fe2000f8e0010 */
[----:B----4-:R-:W3:Y:S01]  /*0280*/  MUFU.RCP R0, R0 ;  /* 0x0000000000007308 */ /* 0x010ee20000001000 */
[----:B------:R-:W-:-:S02]  /*0290*/  UIMAD.WIDE.U32 UR18, UR25, UR22, UR8 ;  /* 0x00000016191272a5 */ /* 0x000fc4000f8e0008 */
[----:B------:R-:W-:-:S03]  /*02a0*/  UIMAD UR29, UR25, UR15, UR17 ;  /* 0x0000000f191d72a4 */ /* 0x000fc6000f8e0211 */
[----:B------:R-:W0:Y:S01]  /*02b0*/  LDCU.128 UR8, c[0x0][0x460] ;  /* 0x00008c00ff0877ac */ /* 0x000e220008000c00 */
[----:B------:R-:W-:Y:S01]  /*02c0*/  UMOV UR4, URZ ;  /* 0x000000ff00047c82 */ /* 0x000fe20008000000 */
[----:B------:R-:W-:Y:S02]  /*02d0*/  UIMAD UR7, UR25, UR23, UR19 ;  /* 0x00000017190772a4 */ /* 0x000fe4000f8e0213 */
[----:B------:R-:W-:Y:S02]  /*02e0*/  USHF.R.S32.HI UR24, URZ, 0x1f, UR21 ;  /* 0x0000001fff187899 */ /* 0x000fe40008011415 */
[----:B------:R-:W-:Y:S01]  /*02f0*/  UIADD3 UR20, UP2, UPT, UR21, UR18, URZ ;  /* 0x0000001215147290 */ /* 0x000fe2000ff5e0ff */
[----:B------:R-:W2:Y:S01]  /*0300*/  LDCU.64 UR22, c[0x0][0x498] ;  /* 0x00009300ff1677ac */ /* 0x000ea20008000a00 */
[----:B---3--:R-:W-:Y:S02]  /*0310*/  IADD3 R2, PT, PT, R0, 0xffffffe, RZ ;  /* 0x0ffffffe00027810 */ /* 0x008fe40007ffe0ff */
[----:B------:R-:W-:Y:S01]  /*0320*/  IABS R0, UR25 ;  /* 0x0000001900007c13 */ /* 0x000fe20008000000 */
[----:B------:R-:W-:Y:S01]  /*0330*/  UIADD3.X UR7, UPT, UPT, UR24, UR7, URZ, UP2, !UPT ;  /* 0x0000000718077290 */ /* 0x000fe200097fe4ff */
[----:B------:R-:W3:Y:S02]  /*0340*/  LDCU.64 UR12, c[0x0][0x3d0] ;  /* 0x00007a00ff0c77ac */ /* 0x000ee40008000a00 */
[----:B------:R-:W4:Y:S01]  /*0350*/  F2I.FTZ.U32.TRUNC.NTZ R2, R2 ;  /* 0x0000000200027305 */ /* 0x000f22000021f000 */
[----:B------:R-:W-:Y:S01]  /*0360*/  R2UR UR30, R0 ;  /* 0x00000000001e72ca */ /* 0x000fe200000e0000 */
[----:B0-----:R-:W-:-:S02]  /*0370*/  ULEA UR19, UP3, UR20, UR10, 0x1 ;  /* 0x0000000a14137291 */ /* 0x001fc4000f8608ff */
[----:B------:R-:W-:Y:S02]  /*0380*/  UIADD3 UR16, UP0, UPT, UR21, UR16, URZ ;  /* 0x0000001015107290 */ /* 0x000fe4000ff1e0ff */
[----:B------:R-:W-:Y:S02]  /*0390*/  ULEA.HI.X UR20, UR20, UR11, UR7, 0x1, UP3 ;  /* 0x0000000b14147291 */ /* 0x000fe400098f0c07 */
[----:B------:R-:W-:Y:S01]  /*03a0*/  UIADD3.X UR18, UPT, UPT, UR24, UR29, URZ, UP0, !UPT ;  /* 0x0000001d18127290 */ /* 0x000fe200087fe4ff */
[----:B------:R-:W0:Y:S01]  /*03b0*/  LDCU.64 UR14, c[0x0][0x4d8] ;  /* 0x00009b00ff0e77ac */ /* 0x000e220008000a00 */
[----:B----4-:R-:W-:-:S13]  /*03c0*/  R2UR UR5, R2 ;  /* 0x00000000020572ca */ /* 0x010fda00000e0000 */
[----:B------:R-:W-:Y:S02]  /*03d0*/  UIADD3 UR17, UPT, UPT, URZ, -UR5, URZ ;  /* 0x80000005ff117290 */ /* 0x000fe4000fffe0ff */
[----:B0-----:R-:W-:Y:S02]  /*03e0*/  USHF.R.U64 UR14, UR14, 0x1, UR15 ;  /* 0x000000010e0e7899 */ /* 0x001fe4000800120f */
[----:B------:R-:W-:Y:S02]  /*03f0*/  UIMAD UR17, UR17, UR32, URZ ;  /* 0x00000020111172a4 */ /* 0x000fe4000f8e02ff */
[----:B------:R-:W-:Y:S02]  /*0400*/  USHF.R.U32.HI UR15, URZ, 0x1, UR15 ;  /* 0x00000001ff0f7899 */ /* 0x000fe4000801160f */
[----:B------:R-:W-:Y:S02]  /*0410*/  UIMAD.WIDE.U32 UR4, UR5, UR17, UR4 ;  /* 0x00000011050472a5 */ /* 0x000fe4000f8e0004 */
[----:B------:R-:W-:-:S02]  /*0420*/  ULEA UR17, UP1, UR16, UR8, 0x1 ;  /* 0x0000000810117291 */ /* 0x000fc4000f8208ff */
[----:B------:R-:W-:Y:S02]  /*0430*/  UIMAD.WIDE.U32 UR4, UR5, UR30, URZ ;  /* 0x0000001e050472a5 */ /* 0x000fe4000f8e00ff */
[----:B------:R-:W-:Y:S02]  /*0440*/  ULEA.HI.X UR18, UR16, UR9, UR18, 0x1, UP1 ;  /* 0x0000000910127291 */ /* 0x000fe400088f0c12 */
[----:B---3--:R-:W-:Y:S02]  /*0450*/  UIMAD.WIDE.U32 UR8, UR6, UR12, URZ ;  /* 0x0000000c060872a5 */ /* 0x008fe4000f8e00ff */
[----:B------:R-:W-:Y:S01]  /*0460*/  UISETP.NE.AND UP1, UPT, UR31, URZ, UPT ;  /* 0x000000ff1f00728c */ /* 0x000fe2000bf25270 */
[----:B------:R-:W-:Y:S01]  /*0470*/  UMOV UR7, UR5 ;  /* 0x0000000500077c82 */ /* 0x000fe20008000000 */
[----:B--2---:R-:W-:Y:S02]  /*0480*/  UIMAD.WIDE.U32 UR4, UR6, UR22, URZ ;  /* 0x00000016060472a5 */ /* 0x004fe4000f8e00ff */
[----:B------:R-:W-:-:S02]  /*0490*/  UIADD3 UR10, UPT, UPT, -UR7, URZ, URZ ;  /* 0x000000ff070a7290 */ /* 0x000fc4000fffe1ff */
[----:B------:R-:W-:Y:S02]  /*04a0*/  UIMAD UR5, UR6, UR23, UR5 ;  /* 0x00000017060572a4 */ /* 0x000fe4000f8e0205 */
[----:B------:R-:W-:Y:S02]  /*04b0*/  UIMAD UR10, UR32, UR10, UR30 ;  /* 0x0000000a200a72a4 */ /* 0x000fe4000f8e021e */
[----:B-1----:R-:W-:Y:S02]  /*04c0*/  UIMAD.WIDE.U32 UR4, UR25, UR34, UR4 ;  /* 0x00000022190472a5 */ /* 0x002fe4000f8e0004 */
        /* <DEDUP_REMOVED lines=9> */
[----:B------:R-:W1:Y:S04]  /*0560*/  LDCU.64 UR12, c[0x0][0x3e8] ;  /* 0x00007d00ff0c77ac */ /* 0x000e680008000a00 */
[----:B------:R-:W2:Y:S04]  /*0570*/  LDCU.64 UR10, c[0x0][0x528] ;  /* 0x0000a500ff0a77ac */ /* 0x000ea80008000a00 */
[----:B------:R-:W-:-:S02]  /*0580*/  @UP0 UIADD3 UR7, UPT, UPT, UR7, 0x1, URZ ;  /* 0x0000000107070890 */ /* 0x000fc4000fffe0ff */
[----:B0-----:R-:W-:Y:S02]  /*0590*/  UISETP.NE.U32.AND UP0, UPT, UR34, URZ, UPT ;  /* 0x000000ff2200728c */ /* 0x001fe4000bf05070 */
[----:B------:R-:W-:Y:S01]  /*05a0*/  UIADD3 UR4, UP3, UPT, UR21, UR4, URZ ;  /* 0x0000000415047290 */ /* 0x000fe2000ff7e0ff */
[----:B------:R-:W0:Y:S01]  /*05b0*/  LDCU.64 UR32, c[0x0][0x4e0] ;  /* 0x00009c00ff2077ac */ /* 0x000e220008000a00 */
[----:B------:R-:W-:Y:S02]  /*05c0*/  UISETP.NE.AND.EX UP0, UPT, UR35, URZ, UPT, UP0 ;  /* 0x000000ff2300728c */ /* 0x000fe4000bf05300 */
[----:B------:R-:W-:Y:S02]  /*05d0*/  @!UP2 UIADD3 UR7, UPT, UPT, -UR7, URZ, URZ ;  /* 0x000000ff0707a290 */ /* 0x000fe4000fffe1ff */
[----:B------:R-:W-:Y:S02]  /*05e0*/  UIADD3.X UR22, UPT, UPT, UR24, UR22, URZ, UP3, !UPT ;  /* 0x0000001618167290 */ /* 0x000fe40009ffe4ff */
[----:B--2---:R-:W-:-:S02]  /*05f0*/  ULEA UR21, UP2, UR4, UR10, 0x1 ;  /* 0x0000000a04157291 */ /* 0x004fc4000f8408ff */
[----:B------:R-:W-:Y:S02]  /*0600*/  @!UP1 ULOP3.LUT UR7, URZ, UR31, URZ, 0x33, !UPT ;  /* 0x0000001fff079292 */ /* 0x000fe4000f8e33ff */
[----:B------:R-:W-:Y:S02]  /*0610*/  ULEA.HI.X UR22, UR4, UR11, UR22, 0x1, UP2 ;  /* 0x0000000b04167291 */ /* 0x000fe400090f0c16 */
[----:B------:R-:W-:Y:S01]  /*0620*/  USHF.R.S32.HI UR4, URZ, 0x1f, UR7 ;  /* 0x0000001fff047899 */ /* 0x000fe20008011407 */
[----:B------:R-:W2:Y:S03]  /*0630*/  @UP0 LDCU UR16, c[0x0][0x384] ;  /* 0x00007080ff1007ac */ /* 0x000ea60008000800 */
[----:B-1----:R-:W-:Y:S02]  /*0640*/  UIMAD UR5, UR4, UR12, URZ ;  /* 0x0000000c040572a4 */ /* 0x002fe4000f8e02ff */
[----:B------:R-:W-:-:S02]  /*0650*/  UIMAD.WIDE.U32 UR8, UR7, UR12, UR8 ;  /* 0x0000000c070872a5 */ /* 0x000fc4000f8e0008 */
[----:B------:R-:W-:Y:S01]  /*0660*/  UIMAD UR10, UR7, UR13, UR5 ;  /* 0x0000000d070a72a4 */ /* 0x000fe2000f8e0205 */
[----:B------:R-:W1:Y:S01]  /*0670*/  LDCU.64 UR12, c[0x0][0x540] ;  /* 0x0000a800ff0c77ac */ /* 0x000e620008000a00 */
[----:B0-----:R-:W-:Y:S01]  /*0680*/  UIMAD UR11, UR4, UR32, URZ ;  /* 0x00000020040b72a4 */ /* 0x001fe2000f8e02ff */
[----:B------:R-:W0:Y:S01]  /*0690*/  @UP0 LDCU UR29, c[0x0][0x38c] ;  /* 0x00007180ff1d07ac */ /* 0x000e220008000800 */
[----:B------:R-:W3:Y:S01]  /*06a0*/  LDCU.64 UR30, c[0x0][0x450] ;  /* 0x00008a00ff1e77ac */ /* 0x000ee20008000a00 */
[----:B------:R-:W-:Y:S02]  /*06b0*/  UIMAD.WIDE.U32 UR4, UR7, UR32, URZ ;  /* 0x00000020070472a5 */ /* 0x000fe4000f8e00ff */
[----:B------:R-:W-:Y:S01]  /*06c0*/  UIMAD UR11, UR7, UR33, UR11 ;  /* 0x00000021070b72a4 */ /* 0x000fe2000f8e020b */
[----:B------:R-:W4:Y:S01]  /*06d0*/  @UP0 LDCU.64 UR32, c[0x0][0x480] ;  /* 0x00009000ff2007ac */ /* 0x000f220008000a00 */
[----:B------:R-:W-:Y:S02]  /*06e0*/  ULEA UR7, UR28, 0xfffff000, 0xc ;  /* 0xfffff0001c077891 */ /* 0x000fe4000f8e60ff */
[----:B------:R-:W-:-:S02]  /*06f0*/  UIADD3 UR5, UPT, UPT, UR5, UR11, URZ ;  /* 0x0000000b05057290 */ /* 0x000fc4000fffe0ff */
[----:B------:R-:W-:Y:S02]  /*0700*/  UIADD3 UR24, UP1, UPT, UR7, UR8, URZ ;  /* 0x0000000807187290 */ /* 0x000fe4000ff3e0ff */
[----:B--2---:R-:W-:Y:S02]  /*0710*/  @UP0 UIMAD UR8, UR6, UR16, UR25 ;  /* 0x00000010060802a4 */ /* 0x004fe4000f8e0219 */
[----:B------:R-:W-:Y:S02]  /*0720*/  UIADD3 UR10, UPT, UPT, UR9, UR10, URZ ;  /* 0x0000000a090a7290 */ /* 0x000fe4000fffe0ff */
[----:B------:R-:W-:Y:S02]  /*0730*/  UIMAD UR11, UR15, UR6, URZ ;  /* 0x000000060f0b72a4 */ /* 0x000fe4000f8e02ff */
[----:B------:R-:W-:Y:S02]  /*0740*/  UIMAD.WIDE.U32 UR4, UR6, UR14, UR4 ;  /* 0x0000000e060472a5 */ /* 0x000fe4000f8e0004 */
[----:B------:R-:W-:-:S02]  /*0750*/  @UP0 UIMAD UR8, UR8, UR28, URZ ;  /* 0x0000001c080802a4 */ /* 0x000fc4000f8e02ff */
[----:B------:R-:W-:Y:S02]  /*0760*/  ULEA.HI.X.SX32 UR7, UR7, UR10, 0x1, UP1 ;  /* 0x0000000a07077291 */ /* 0x000fe400088f0eff */
[----:B------:R-:W-:Y:S02]  /*0770*/  UIADD3 UR11, UPT, UPT, UR5, UR11, URZ ;  /* 0x0000000b050b7290 */ /* 0x000fe4000fffe0ff */
[----:B-1----:R-:W-:Y:S02]  /*0780*/  ULEA UR10, UP1, UR4, UR12, 0x3 ;  /* 0x0000000c040a7291 */ /* 0x002fe4000f8218ff */
[----:B0-----:R-:W-:Y:S02]  /*0790*/  @UP0 UIMAD UR8, UR8, UR29, URZ ;  /* 0x0000001d080802a4 */ /* 0x001fe4000f8e02ff */
        /* <DEDUP_REMOVED lines=12> */
[----:B------:R-:W0:Y:S01]  /*0860*/  S2R R113, SR_TID.X ;  /* 0x0000000000717919 */ /* 0x000e220000002100 */
[----:B------:R-:W1:Y:S01]  /*0870*/  S2UR UR9, SR_CgaCtaId ;  /* 0x00000000000979c3 */ /* 0x000e620000008800 */
[----:B------:R-:W-:Y:S01]  /*0880*/  UMOV UR8, 0x400 ;  /* 0x0000040000087882 */ /* 0x000fe20000000000 */
[----:B------:R-:W-:Y:S01]  /*0890*/  MOV R115, RZ ;  /* 0x000000ff00737202 */ /* 0x000fe20000000f00 */
[----:B------:R-:W2:Y:S01]  /*08a0*/  LDCU UR16, c[0x0][0x394] ;  /* 0x00007280ff1077ac */ /* 0x000ea20008000800 */
[----:B------:R-:W-:Y:S01]  /*08b0*/  MOV R117, RZ ;  /* 0x000000ff00757202 */ /* 0x000fe20000000f00 */
[----:B-1----:R-:W-:Y:S01]  /*08c0*/  ULEA UR8, UR9, UR8, 0x18 ;  /* 0x0000000809087291 */ /* 0x002fe2000f8ec0ff */
[C---:B0-----:R-:W-:Y:S02]  /*08d0*/  LEA.HI R109, R113.reuse, R113, RZ, 0x1e ;  /* 0x00000071716d7211 */ /* 0x041fe400078ff0ff */
[C---:B------:R-:W-:Y:S02]  /*08e0*/  SHF.L.U32 R0, R113.reuse, 0x1, RZ ;  /* 0x0000000171007819 */ /* 0x040fe400000006ff */
[----:B------:R-:W-:-:S02]  /*08f0*/  LOP3.LUT R112, R113, 0x1f, RZ, 0xc0, !PT ;  /* 0x0000001f71707812 */ /* 0x000fc400078ec0ff */
[----:B------:R-:W-:Y:S02]  /*0900*/  LEA R109, R109, UR8, 0x4 ;  /* 0x000000086d6d7c11 */ /* 0x000fe4000f8e20ff */
[----:B--2---:R-:W-:-:S07]  /*0910*/  LOP3.LUT R4, R0, 0x7c0, RZ, 0xc0, !PT ;  /* 0x000007c000047812 */ /* 0x004fce00078ec0ff */
.L_x_3983:
[----:B------:R-:W-:Y:S01]  /*0920*/  BAR.SYNC.DEFER_BLOCKING 0x0 ;  /* 0x0000000000007b1d */ /* 0x000fe20000010000 */
[----:B0-----:R-:W-:Y:S02]  /*0930*/  MOV R2, UR17 ;  /* 0x0000001100027c02 */ /* 0x001fe40008000f00 */
[----:B------:R-:W-:Y:S02]  /*0940*/  MOV R3, UR18 ;  /* 0x0000001200037c02 */ /* 0x000fe40008000f00 */
[----:B------:R-:W-:Y:S01]  /*0950*/  LOP3.LUT R0, R4, 0x1f, R113, 0xf8, !PT ;  /* 0x0000001f04007812 */ /* 0x000fe200078ef871 */
[----:B------:R-:W0:Y:S02]  /*0960*/  S2R R108, SR_LANEID ;  /* 0x00000000006c7919 */ /* 0x000e240000000000 */
[----:B------:R-:W1:Y:S02]  /*0970*/  S2UR UR9, SR_CgaCtaId ;  /* 0x00000000000979c3 */ /* 0x000e640000008800 */
[----:B------:R-:W-:Y:S01]  /*0980*/  IMAD.WIDE.U32 R2, R0, 0x10, R2 ;  /* 0x0000001000027825 */ /* 0x000fe200078e0002 */
[----:B------:R-:W-:Y:S01]  /*0990*/  UMOV UR8, 0x400 ;  /* 0x0000040000087882 */ /* 0x000fe20000000000 */
[----:B------:R-:W-:Y:S01]  /*09a0*/  MOV R12, UR19 ;  /* 0x00000013000c7c02 */ /* 0x000fe20008000f00 */
[----:B------:R-:W2:Y:S01]  /*09b0*/  LDCU.128 UR12, c[0x0][0x410] ;  /* 0x00008200ff0c77ac */ /* 0x000ea20008000c00 */
[----:B------:R-:W-:-:S02]  /*09c0*/  MOV R13, UR20 ;  /* 0x00000014000d7c02 */ /* 0x000fc40008000f00 */
[----:B------:R-:W2:Y:S01]  /*09d0*/  S2UR UR32, SR_CTAID.X ;  /* 0x00000000002079c3 */ /* 0x000ea20000002500 */
[----:B------:R-:W3:Y:S01]  /*09e0*/  LDCU.64 UR30, c[0x0][0x488] ;  /* 0x00009100ff1e77ac */ /* 0x000ee20008000a00 */
[----:B------:R-:W4:Y:S04]  /*09f0*/  LDG.E.128 R8, desc[UR26][R2.64] ;  /* 0x0000001a02087981 */ /* 0x000f28000c1e1d00 */
[----:B------:R-:W5:Y:S01]  /*0a00*/  LDG.E.128 R16, desc[UR26][R2.64+0x200] ;  /* 0x0002001a02107981 */ /* 0x000f62000c1e1d00 */
[----:B------:R-:W-:Y:S01]  /*0a10*/  IMAD.WIDE.U32 R12, R0, 0x10, R12 ;  /* 0x00000010000c7825 */ /* 0x000fe200078e000c */
[----:B-1----:R-:W-:Y:S01]  /*0a20*/  ULEA UR8, UR9, UR8, 0x18 ;  /* 0x0000000809087291 */ /* 0x002fe2000f8ec0ff */
[----:B0-----:R-:W-:-:S05]  /*0a30*/  IADD3 R107, PT, PT, R4, R108, RZ ;  /* 0x0000006c046b7210 */ /* 0x001fca0007ffe0ff */
[----:B------:R-:W-:-:S04]  /*0a40*/  LEA R107, R107, UR8, 0x4 ;  /* 0x000000086b6b7c11 */ /* 0x000fc8000f8e20ff */
[----:B------:R-:W-:Y:S01]  /*0a50*/  LEA R106, R108, R107, 0x4 ;  /* 0x0000006b6c6a7211 */ /* 0x000fe200078e20ff */
[----:B----4-:R-:W-:Y:S04]  /*0a60*/  STS.128 [R107], R8 ;  /* 0x000000086b007388 */ /* 0x010fe80000000c00 */
[----:B-----5:R-:W-:Y:S01]  /*0a70*/  STS.128 [R107+0x200], R16 ;  /* 0x000200106b007388 */ /* 0x020fe20000000c00 */
[----:B------:R-:W-:-:S03]  /*0a80*/  NOP ;  /* 0x0000000000007918 */ /* 0x000fc60000000000 */
[----:B------:R-:W-:Y:S04]  /*0a90*/  LDS.128 R96, [R106] ;  /* 0x000000006a607984 */ /* 0x000fe80000000c00 */
[----:B------:R-:W-:Y:S01]  /*0aa0*/  LDS.128 R88, [R106+0x10] ;  /* 0x000010006a587984 */ /* 0x000fe20000000c00 */
        /* <DEDUP_REMOVED lines=12> */
[----:B------:R-:W4:Y:S04]  /*0b70*/  LDG.E.128 R28, desc[UR26][R2.64] ;  /* 0x0000001a021c7981 */ /* 0x000f28000c1e1d00 */
[----:B------:R0:W5:Y:S01]  /*0b80*/  LDG.E.128 R12, desc[UR26][R2.64+0x200] ;  /* 0x0002001a020c7981 */ /* 0x000162000c1e1d00 */
[----:B------:R-:W-:Y:S01]  /*0b90*/  ULEA UR8, UR16, 0xfffff800, 0xb ;  /* 0xfffff80010087891 */ /* 0x000fe2000f8e58ff */
[----:B------:R-:W-:-:S03]  /*0ba0*/  UMOV UR9, URZ ;  /* 0x000000ff00097c82 */ /* 0x000fc60008000000 */
[----:B--2---:R-:W-:-:S04]  /*0bb0*/  UIMAD.WIDE.U32 UR28, UR32, UR12, UR8 ;  /* 0x0000000c201c72a5 */ /* 0x004fc8000f8e0008 */
[----:B------:R-:W-:-:S03]  /*0bc0*/  UIMAD UR13, UR32, UR13, UR29 ;  /* 0x0000000d200d72a4 */ /* 0x000fc6000f8e021d */
[----:B------:R-:W-:Y:S02]  /*0bd0*/  UMOV UR12, UR28 ;  /* 0x0000001c000c7c82 */ /* 0x000fe40008000000 */
[----:B------:R-:W-:-:S04]  /*0be0*/  UIMAD.WIDE.U32 UR12, UR25, UR14, UR12 ;  /* 0x0000000e190c72a5 */ /* 0x000fc8000f8e000c */
[----:B------:R-:W-:Y:S02]  /*0bf0*/  UIMAD UR15, UR25, UR15, UR13 ;  /* 0x0000000f190f72a4 */ /* 0x000fe4000f8e020d */
[----:B---3--:R-:W-:-:S04]  /*0c00*/  ULEA UR13, UP0, UR12, UR30, 0x1 ;  /* 0x0000001e0c0d7291 */ /* 0x008fc8000f8008ff */
[----:B------:R-:W-:Y:S02]  /*0c10*/  ULEA.HI.X UR12, UR12, UR31, UR15, 0x1, UP0 ;  /* 0x0000001f0c0c7291 */ /* 0x000fe400080f0c0f */
[----:B0-----:R-:W-:Y:S01]  /*0c20*/  MOV R2, UR13 ;  /* 0x0000000d00027c02 */ /* 0x001fe20008000f00 */
[----:B------:R-:W0:Y:S03]  /*0c30*/  LDCU.64 UR30, c[0x0][0x478] ;  /* 0x00008f00ff1e77ac */ /* 0x000e260008000a00 */
[----:B------:R-:W-:-:S03]  /*0c40*/  MOV R3, UR12 ;  /* 0x0000000c00037c02 */ /* 0x000fc60008000f00 */
[----:B------:R-:W-:Y:S02]  /*0c50*/  IMAD.WIDE.U32 R2, R0, 0x10, R2 ;  /* 0x0000001000027825 */ /* 0x000fe400078e0002 */
[----:B------:R-:W1:Y:S01]  /*0c60*/  LDCU.128 UR12, c[0x0][0x420] ;  /* 0x00008400ff0c77ac */ /* 0x000e620008000c00 */
[----:B----4-:R-:W-:Y:S04]  /*0c70*/  STS.128 [R107], R28 ;  /* 0x0000001c6b007388 */ /* 0x010fe80000000c00 */
[----:B-----5:R-:W-:Y:S01]  /*0c80*/  STS.128 [R107+0x200], R12 ;  /* 0x0002000c6b007388 */ /* 0x020fe20000000c00 */
[----:B------:R-:W-:-:S03]  /*0c90*/  NOP ;  /* 0x0000000000007918 */ /* 0x000fc60000000000 */
[----:B------:R-:W2:Y:S04]  /*0ca0*/  LDS.128 R20, [R106] ;  /* 0x000000006a147984 */ /* 0x000ea80000000c00 */
[----:B------:R-:W-:Y:S01]  /*0cb0*/  LDS.128 R16, [R106+0x10] ;  /* 0x000010006a107984 */ /* 0x000fe20000000c00 */
[----:B------:R-:W-:Y:S06]  /*0cc0*/  BAR.SYNC.DEFER_BLOCKING 0x0 ;  /* 0x0000000000007b1d */ /* 0x000fec0000010000 */
[----:B------:R-:W3:Y:S04]  /*0cd0*/  LDG.E.128 R36, desc[UR26][R2.64] ;  /* 0x0000001a02247981 */ /* 0x000ee8000c1e1d00 */
[----:B------:R-:W4:Y:S01]  /*0ce0*/  LDG.E.128 R40, desc[UR26][R2.64+0x200] ;  /* 0x0002001a02287981 */ /* 0x000f22000c1e1d00 */
[----:B-1----:R-:W-:-:S04]  /*0cf0*/  UIMAD.WIDE.U32 UR28, UR32, UR12, UR8 ;  /* 0x0000000c201c72a5 */ /* 0x002fc8000f8e0008 */
[----:B------:R-:W-:-:S03]  /*0d00*/  UIMAD UR13, UR32, UR13, UR29 ;  /* 0x0000000d200d72a4 */ /* 0x000fc6000f8e021d */
[----:B------:R-:W-:Y:S02]  /*0d10*/  UMOV UR12, UR28 ;  /* 0x0000001c000c7c82 */ /* 0x000fe40008000000 */
[----:B------:R-:W-:Y:S01]  /*0d20*/  UIMAD.WIDE.U32 UR12, UR25, UR14, UR12 ;  /* 0x0000000e190c72a5 */ /* 0x000fe2000f8e000c */
[----:B--2---:R-:W-:Y:S01]  /*0d30*/  HADD2.F32 R60, -RZ, R20.H0_H0 ;  /* 0x20000014ff3c7230 */ /* 0x004fe20000004100 */
[----:B------:R-:W1:Y:S02]  /*0d40*/  LDCU.64 UR28, c[0x0][0x558] ;  /* 0x0000ab00ff1c77ac */ /* 0x000e640008000a00 */
[----:B------:R-:W-:Y:S02]  /*0d50*/  UIMAD UR15, UR25, UR15, UR13 ;  /* 0x0000000f190f72a4 */ /* 0x000fe4000f8e020d */
[----:B0-----:R-:W-:-:S04]  /*0d60*/  ULEA UR13, UP0, UR12, UR30, 0x1 ;  /* 0x0000001e0c0d7291 */ /* 0x001fc8000f8008ff */
[----:B------:R-:W-:Y:S02]  /*0d70*/  ULEA.HI.X UR12, UR12, UR31, UR15, 0x1, UP0 ;  /* 0x0000001f0c0c7291 */ /* 0x000fe400080f0c0f */
[----:B------:R-:W-:Y:S01]  /*0d80*/  MOV R32, UR13 ;  /* 0x0000000d00207c02 */ /* 0x000fe20008000f00 */
[----:B------:R-:W-:Y:S01]  /*0d90*/  HADD2.F32 R64, -RZ, R20.H1_H1 ;  /* 0x30000014ff407230 */ /* 0x000fe20000004100 */
[----:B------:R-:W0:Y:S02]  /*0da0*/  LDCU.64 UR30, c[0x0][0x490] ;  /* 0x00009200ff1e77ac */ /* 0x000e240008000a00 */
[----:B------:R-:W-:Y:S01]  /*0db0*/  MOV R33, UR12 ;  /* 0x0000000c00217c02 */ /* 0x000fe20008000f00 */
[----:B------:R-:W2:Y:S02]  /*0dc0*/  LDCU.64 UR14, c[0x0][0x508] ;  /* 0x0000a100ff0e77ac */ /* 0x000ea40008000a00 */
[----:B------:R-:W-:Y:S01]  /*0dd0*/  IMAD.WIDE.U32 R32, R0, 0x10, R32 ;  /* 0x0000001000207825 */ /* 0x000fe200078e0020 */
[----:B---3--:R-:W-:Y:S04]  /*0de0*/  STS.128 [R107], R36 ;  /* 0x000000246b007388 */ /* 0x008fe80000000c00 */
[----:B----4-:R-:W-:Y:S01]  /*0df0*/  STS.128 [R107+0x200], R40 ;  /* 0x000200286b007388 */ /* 0x010fe20000000c00 */
[----:B------:R-:W-:-:S03]  /*0e00*/  NOP ;  /* 0x0000000000007918 */ /* 0x000fc60000000000 */
[----:B------:R-:W3:Y:S04]  /*0e10*/  LDS.128 R48, [R106] ;  /* 0x000000006a307984 */ /* 0x000ee80000000c00 */
[----:B------:R-:W4:Y:S01]  /*0e20*/  LDS.128 R12, [R106+0x10] ;  /* 0x000010006a0c7984 */ /* 0x000f220000000c00 */
[----:B------:R-:W-:Y:S06]  /*0e30*/  BAR.SYNC.DEFER_BLOCKING 0x0 ;  /* 0x0000000000007b1d */ /* 0x000fec0000010000 */
[----:B------:R-:W5:Y:S04]  /*0e40*/  LDG.E.128 R24, desc[UR26][R32.64] ;  /* 0x0000001a20187981 */ /* 0x000f68000c1e1d00 */
[----:B------:R1:W5:Y:S01]  /*0e50*/  LDG.E.128 R28, desc[UR26][R32.64+0x200] ;  /* 0x0002001a201c7981 */ /* 0x000362000c1e1d00 */
[----:B--2---:R-:W-:Y:S01]  /*0e60*/  UIMAD.WIDE.U32 UR12, UR32, UR14, UR8 ;  /* 0x0000000e200c72a5 */ /* 0x004fe2000f8e0008 */
[----:B------:R-:W-:-:S02]  /*0e70*/  HADD2.F32 R77, -RZ, R7.H1_H1 ;  /* 0x30000007ff4d7230 */ /* 0x000fc40000004100 */
[--C-:B---3--:R-:W-:Y:S01]  /*0e80*/  HADD2.F32 R45, -RZ, R48.reuse.H0_H0 ;  /* 0x20000030ff2d7230 */ /* 0x108fe20000004100 */
[----:B------:R-:W-:Y:S01]  /*0e90*/  UIMAD UR13, UR32, UR15, UR13 ;  /* 0x0000000f200d72a4 */ /* 0x000fe2000f8e020d */
[----:B------:R-:W-:Y:S01]  /*0ea0*/  HADD2.F32 R44, -RZ, R48.H1_H1 ;  /* 0x30000030ff2c7230 */ /* 0x000fe20000004100 */
[----:B------:R-:W2:Y:S01]  /*0eb0*/  LDCU.64 UR14, c[0x0][0x510] ;  /* 0x0000a200ff0e77ac */ /* 0x000ea20008000a00 */
[--C-:B------:R-:W-:Y:S02]  /*0ec0*/  HADD2.F32 R2, -RZ, R49.reuse.H0_H0 ;  /* 0x20000031ff027230 */ /* 0x100fe40000004100 */
[----:B------:R-:W-:Y:S01]  /*0ed0*/  FMUL.FTZ R34, R45, -1.4426950216293334961 ;  /* 0xbfb8aa3b2d227820 */ /* 0x000fe20000410000 */
[----:B------:R-:W-:Y:S02]  /*0ee0*/  HADD2.F32 R3, -RZ, R49.H1_H1 ;  /* 0x30000031ff037230 */ /* 0x000fe40000004100 */
[----:B------:R-:W-:Y:S01]  /*0ef0*/  FMUL.FTZ R36, R44, -1.4426950216293334961 ;  /* 0xbfb8aa3b2c247820 */ /* 0x000fe20000410000 */
[--C-:B------:R-:W-:Y:S01]  /*0f00*/  HADD2.F32 R35, -RZ, R50.reuse.H1_H1 ;  /* 0x30000032ff237230 */ /* 0x100fe20000004100 */
[----:B------:R3:W-:Y:S01]  /*0f10*/  MUFU.EX2 R46, R34 ;  /* 0x00000022002e7308 */ /* 0x0007e20000000800 */
[----:B------:R-:W-:Y:S01]  /*0f20*/  FMUL.FTZ R37, R2, -1.4426950216293334961 ;  /* 0xbfb8aa3b02257820 */ /* 0x000fe20000410000 */
[----:B-1----:R-:W-:Y:S01]  /*0f30*/  FMUL.FTZ R33, R3, -1.4426950216293334961 ;  /* 0xbfb8aa3b03217820 */ /* 0x002fe20000410000 */
[----:B------:R-:W-:-:S02]  /*0f40*/  HADD2.F32 R32, -RZ, R50.H0_H0 ;  /* 0x20000032ff207230 */ /* 0x000fc40000004100 */
[----:B------:R-:W-:Y:S01]  /*0f50*/  FMUL.FTZ R41, R35, -1.4426950216293334961 ;  /* 0xbfb8aa3b23297820 */ /* 0x000fe20000410000 */
[--C-:B------:R-:W-:Y:S02]  /*0f60*/  HADD2.F32 R39, -RZ, R51.reuse.H1_H1 ;  /* 0x30000033ff277230 */ /* 0x100fe40000004100 */
[----:B----4-:R-:W-:Y:S01]  /*0f70*/  HADD2.F32 R38, -RZ, R12.H0_H0 ;  /* 0x2000000cff267230 */ /* 0x010fe20000004100 */
[----:B------:R1:W4:Y:S01]  /*0f80*/  MUFU.EX2 R47, R36 ;  /* 0x00000024002f7308 */ /* 0x0003220000000800 */
[----:B---3--:R-:W-:Y:S02]  /*0f90*/  HADD2.F32 R34, -RZ, R51.H0_H0 ;  /* 0x20000033ff227230 */ /* 0x008fe40000004100 */
[----:B------:R-:W-:Y:S01]  /*0fa0*/  FMUL.FTZ R40, R32, -1.4426950216293334961 ;  /* 0xbfb8aa3b20287820 */ /* 0x000fe20000410000 */
[----:B------:R-:W-:Y:S01]  /*0fb0*/  FMUL.FTZ R42, R39, -1.4426950216293334961 ;  /* 0xbfb8aa3b272a7820 */ /* 0x000fe20000410000 */
[----:B--2---:R-:W-:Y:S01]  /*0fc0*/  UIMAD.WIDE.U32 UR12, UR25, UR14, UR12 ;  /* 0x0000000e190c72a5 */ /* 0x004fe2000f8e000c */
[----:B------:R-:W-:-:S02]  /*0fd0*/  HADD2.F32 R100, -RZ, R98.H0_H0 ;  /* 0x20000062ff647230 */ /* 0x000fc40000004100 */
[----:B------:R-:W-:Y:S01]  /*0fe0*/  HADD2.F32 R101, -RZ, R98.H1_H1 ;  /* 0x30000062ff657230 */ /* 0x000fe20000004100 */
[----:B------:R2:W3:Y:S01]  /*0ff0*/  MUFU.EX2 R49, R37 ;  /* 0x0000002500317308 */ /* 0x0004e20000000800 */
[----:B-1----:R-:W-:Y:S02]  /*1000*/  HADD2.F32 R36, -RZ, R12.H1_H1 ;  /* 0x3000000cff247230 */ /* 0x002fe40000004100 */
[----:B------:R-:W-:Y:S01]  /*1010*/  FMUL.FTZ R12, R38, -1.4426950216293334961 ;  /* 0xbfb8aa3b260c7820 */ /* 0x000fe20000410000 */
[----:B------:R-:W-:Y:S01]  /*1020*/  UIMAD UR14, UR25, UR15, UR13 ;  /* 0x0000000f190e72a4 */ /* 0x000fe2000f8e020d */
[--C-:B------:R-:W-:Y:S01]  /*1030*/  HADD2.F32 R92, -RZ, R90.reuse.H0_H0 ;  /* 0x2000005aff5c7230 */ /* 0x100fe20000004100 */
[----:B------:R-:W-:Y:S01]  /*1040*/  ULEA UR13, UP0, UR12, UR28, 0x1 ;  /* 0x0000001c0c0d7291 */ /* 0x000fe2000f8008ff */
[----:B------:R-:W-:Y:S01]  /*1050*/  FMUL.FTZ R43, R36, -1.4426950216293334961 ;  /* 0xbfb8aa3b242b7820 */ /* 0x000fe20000410000 */
[----:B------:R-:W-:Y:S01]  /*1060*/  HADD2.F32 R93, -RZ, R90.H1_H1 ;  /* 0x3000005aff5d7230 */ /* 0x000fe20000004100 */
[----:B------:R1:W-:Y:S01]  /*1070*/  MUFU.EX2 R52, R33 ;  /* 0x0000002100347308 */ /* 0x0003e20000000800 */
[----:B--2---:R-:W-:Y:S01]  /*1080*/  FMUL.FTZ R37, R34, -1.4426950216293334961 ;  /* 0xbfb8aa3b22257820 */ /* 0x004fe20000410000 */
[----:B----4-:R-:W-:Y:S01]  /*1090*/  FADD.FTZ R51, R47, 1 ;  /* 0x3f8000002f337421 */ /* 0x010fe20000010000 */
[----:B------:R-:W-:Y:S01]  /*10a0*/  ULEA.HI.X UR12, UR12, UR29, UR14, 0x1, UP0 ;  /* 0x0000001d0c0c7291 */ /* 0x000fe200080f0c0e */
[--C-:B------:R-:W-:Y:S01]  /*10b0*/  HADD2.F32 R104, -RZ, R96.reuse.H0_H0 ;  /* 0x20000060ff687230 */ /* 0x100fe20000004100 */
[----:B0-----:R-:W-:Y:S01]  /*10c0*/  UISETP.NE.U32.AND UP0, UPT, UR30, URZ, UPT ;  /* 0x000000ff1e00728c */ /* 0x001fe2000bf05070 */
[----:B------:R-:W-:-:S02]  /*10d0*/  HADD2.F32 R105, -RZ, R96.H1_H1 ;  /* 0x30000060ff697230 */ /* 0x000fc40000004100 */
[----:B------:R0:W-:Y:S01]  /*10e0*/  MUFU.EX2 R53, R41 ;  /* 0x0000002900357308 */ /* 0x0001e20000000800 */
[----:B-1----:R-:W-:Y:S02]  /*10f0*/  HADD2.F32 R33, -RZ, R13.H0_H0 ;  /* 0x2000000dff217230 */ /* 0x002fe40000004100 */
[----:B---3--:R-:W-:Y:S01]  /*1100*/  FADD.FTZ R47, R49, 1 ;  /* 0x3f800000312f7421 */ /* 0x008fe20000010000 */
[----:B------:R-:W-:Y:S01]  /*1110*/  UISETP.NE.AND.EX UP0, UPT, UR31, URZ, UPT, UP0 ;  /* 0x000000ff1f00728c */ /* 0x000fe2000bf05300 */
[--C-:B------:R-:W-:Y:S02]  /*1120*/  HADD2.F32 R102, -RZ, R97.reuse.H0_H0 ;  /* 0x20000061ff667230 */ /* 0x100fe40000004100 */
[----:B------:R-:W-:Y:S01]  /*1130*/  HADD2.F32 R103, -RZ, R97.H1_H1 ;  /* 0x30000061ff677230 */ /* 0x000fe20000004100 */
[----:B------:R1:W2:Y:S01]  /*1140*/  MUFU.EX2 R50, R40 ;  /* 0x0000002800327308 */ /* 0x0002a20000000800 */
[----:B0-----:R-:W-:Y:S02]  /*1150*/  HADD2.F32 R41, -RZ, R13.H1_H1 ;  /* 0x3000000dff297230 */ /* 0x001fe40000004100 */
[----:B------:R-:W-:Y:S01]  /*1160*/  FMUL.FTZ R13, R33, -1.4426950216293334961 ;  /* 0xbfb8aa3b210d7820 */ /* 0x000fe20000410000 */
[----:B------:R-:W-:-:S02]  /*1170*/  HADD2.F32 R98, -RZ, R99.H0_H0 ;  /* 0x20000063ff627230 */ /* 0x000fc40000004100 */
[----:B------:R-:W-:Y:S02]  /*1180*/  HADD2.F32 R90, -RZ, R91.H0_H0 ;  /* 0x2000005bff5a7230 */ /* 0x000fe40000004100 */
[----:B------:R-:W-:Y:S01]  /*1190*/  FMUL.FTZ R48, R41, -1.4426950216293334961 ;  /* 0xbfb8aa3b29307820 */ /* 0x000fe20000410000 */
[----:B------:R-:W-:Y:S01]  /*11a0*/  HADD2.F32 R99, -RZ, R99.H1_H1 ;  /* 0x30000063ff637230 */ /* 0x000fe20000004100 */
[----:B------:R0:W3:Y:S01]  /*11b0*/  MUFU.EX2 R54, R37 ;  /* 0x0000002500367308 */ /* 0x0000e20000000800 */
[----:B-1----:R-:W-:Y:S02]  /*11c0*/  HADD2.F32 R40, -RZ, R14.H1_H1 ;  /* 0x3000000eff287230 */ /* 0x002fe40000004100 */
[--C-:B------:R-:W-:Y:S02]  /*11d0*/  HADD2.F32 R96, -RZ, R88.reuse.H0_H0 ;  /* 0x20000058ff607230 */ /* 0x100fe40000004100 */
[----:B------:R-:W-:Y:S02]  /*11e0*/  HADD2.F32 R97, -RZ, R88.H1_H1 ;  /* 0x30000058ff617230 */ /* 0x000fe40000004100 */
[----:B------:R-:W-:Y:S01]  /*11f0*/  HADD2.F32 R94, -RZ, R89.H0_H0 ;  /* 0x20000059ff5e7230 */ /* 0x000fe20000004100 */
[----:B------:R1:W4:Y:S01]  /*1200*/  MUFU.EX2 R55, R42 ;  /* 0x0000002a00377308 */ /* 0x0003220000000800 */
[----:B0-----:R-:W-:-:S02]  /*1210*/  HADD2.F32 R37, -RZ, R15.H0_H0 ;  /* 0x2000000fff257230 */ /* 0x001fc40000004100 */
[----:B--2---:R-:W-:Y:S01]  /*1220*/  FADD.FTZ R49, R50, 1 ;  /* 0x3f80000032317421 */ /* 0x004fe20000010000 */
[----:B------:R-:W-:Y:S01]  /*1230*/  FADD.FTZ R50, R53, 1 ;  /* 0x3f80000035327421 */ /* 0x000fe20000010000 */
[----:B------:R-:W-:Y:S02]  /*1240*/  HADD2.F32 R95, -RZ, R89.H1_H1 ;  /* 0x30000059ff5f7230 */ /* 0x000fe40000004100 */
[----:B------:R-:W-:Y:S01]  /*1250*/  HADD2.F32 R91, -RZ, R91.H1_H1 ;  /* 0x3000005bff5b7230 */ /* 0x000fe20000004100 */
[----:B------:R0:W-:Y:S01]  /*1260*/  MUFU.EX2 R57, R43 ;  /* 0x0000002b00397308 */ /* 0x0001e20000000800 */
[----:B-1----:R-:W-:Y:S02]  /*1270*/  HADD2.F32 R42, -RZ, R14.H0_H0 ;  /* 0x2000000eff2a7230 */ /* 0x002fe40000004100 */
[----:B------:R-:W-:Y:S01]  /*1280*/  FMUL.FTZ R14, R40, -1.4426950216293334961 ;  /* 0xbfb8aa3b280e7820 */ /* 0x000fe20000410000 */
[----:B---3--:R-:W-:-:S04]  /*1290*/  FADD.FTZ R54, R54, 1 ;  /* 0x3f80000036367421 */ /* 0x008fc80000010000 */
[----:B------:R1:W-:Y:S01]  /*12a0*/  MUFU.EX2 R56, R12 ;  /* 0x0000000c00387308 */ /* 0x0003e20000000800 */
[----:B0-----:R-:W-:Y:S02]  /*12b0*/  HADD2.F32 R43, -RZ, R15.H1_H1 ;  /* 0x3000000fff2b7230 */ /* 0x001fe40000004100 */
[----:B----4-:R-:W-:-:S03]  /*12c0*/  FADD.FTZ R55, R55, 1 ;  /* 0x3f80000037377421 */ /* 0x010fc60000010000 */
[----:B------:R-:W-:Y:S02]  /*12d0*/  FMUL.FTZ R15, R43, -1.4426950216293334961 ;  /* 0xbfb8aa3b2b0f7820 */ /* 0x000fe40000410000 */
[----:B------:R0:W2:Y:S01]  /*12e0*/  MUFU.EX2 R58, R13 ;  /* 0x0000000d003a7308 */ /* 0x0000a20000000800 */
[----:B-1----:R-:W-:-:S07]  /*12f0*/  FMUL.FTZ R12, R42, -1.4426950216293334961 ;  /* 0xbfb8aa3b2a0c7820 */ /* 0x002fce0000410000 */
[----:B------:R-:W1:Y:S01]  /*1300*/  MUFU.EX2 R70, R12 ;  /* 0x0000000c00467308 */ /* 0x000e620000000800 */
[----:B0-----:R-:W-:-:S07]  /*1310*/  FMUL.FTZ R13, R37, -1.4426950216293334961 ;  /* 0xbfb8aa3b250d7820 */ /* 0x001fce0000410000 */
[----:B------:R-:W0:Y:S01]  /*1320*/  MUFU.EX2 R71, R14 ;  /* 0x0000000e00477308 */ /* 0x000e220000000800 */
[----:B--2---:R-:W-:Y:S01]  /*1330*/  FADD.FTZ R20, R58, 1 ;  /* 0x3f8000003a147421 */ /* 0x004fe20000010000 */
[----:B------:R-:W-:-:S06]  /*1340*/  HADD2.F32 R58, -RZ, R23.H1_H1 ;  /* 0x30000017ff3a7230 */ /* 0x000fcc0000004100 */
[----:B------:R-:W2:Y:S01]  /*1350*/  MUFU.EX2 R74, R13 ;  /* 0x0000000d004a7308 */ /* 0x000ea20000000800 */
[----:B-1----:R-:W-:-:S07]  /*1360*/  FADD.FTZ R70, R70, 1 ;  /* 0x3f80000046467421 */ /* 0x002fce0000010000 */
[----:B------:R-:W1:Y:S01]  /*1370*/  MUFU.EX2 R75, R15 ;  /* 0x0000000f004b7308 */ /* 0x000e620000000800 */
[----:B0-----:R-:W-:-:S07]  /*1380*/  FADD.FTZ R73, R71, 1 ;  /* 0x3f80000047497421 */ /* 0x001fce0000010000 */
[----:B------:R0:W-:Y:S01]  /*1390*/  MUFU.EX2 R59, R48 ;  /* 0x00000030003b7308 */ /* 0x0001e20000000800 */
[----:B--2---:R-:W-:-:S07]  /*13a0*/  FADD.FTZ R74, R74, 1 ;  /* 0x3f8000004a4a7421 */ /* 0x004fce0000010000 */
[----:B------:R-:W2:Y:S01]  /*13b0*/  MUFU.RCP R51, R51 ;  /* 0x0000003300337308 */ /* 0x000ea20000001000 */
[----:B0-----:R-:W-:Y:S01]  /*13c0*/  FADD.FTZ R48, R46, 1 ;  /* 0x3f8000002e307421 */ /* 0x001fe20000010000 */
[----:B------:R-:W-:Y:S01]  /*13d0*/  FADD.FTZ R46, R52, 1 ;  /* 0x3f800000342e7421 */ /* 0x000fe20000010000 */
[----:B------:R-:W-:Y:S01]  /*13e0*/  FADD.FTZ R52, R56, 1 ;  /* 0x3f80000038347421 */ /* 0x000fe20000010000 */
[----:B------:R-:W-:Y:S02]  /*13f0*/  HADD2.F32 R56, -RZ, R22.H0_H0 ;  /* 0x20000016ff387230 */ /* 0x000fe40000004100 */
[----:B-1----:R-:W-:Y:S02]  /*1400*/  FADD.FTZ R75, R75, 1 ;  /* 0x3f8000004b4b7421 */ /* 0x002fe40000010000 */
[----:B------:R0:W-:Y:S08]  /*1410*/  MUFU.RCP R79, R52 ;  /* 0x00000034004f7308 */ /* 0x0001f00000001000 */
[----:B------:R-:W-:Y:S01]  /*1420*/  MUFU.RCP R48, R48 ;  /* 0x0000003000307308 */ /* 0x000fe20000001000 */
[----:B0-----:R-:W-:-:S07]  /*1430*/  HADD2.F32 R52, -RZ, R19.H1_H1 ;  /* 0x30000013ff347230 */ /* 0x001fce0000004100 */
[----:B------:R-:W-:Y:S08]  /*1440*/  MUFU.RCP R46, R46 ;  /* 0x0000002e002e7308 */ /* 0x000ff00000001000 */
[----:B------:R-:W-:Y:S08]  /*1450*/  MUFU.RCP R47, R47 ;  /* 0x0000002f002f7308 */ /* 0x000ff00000001000 */
[----:B------:R-:W-:Y:S08]  /*1460*/  MUFU.RCP R49, R49 ;  /* 0x0000003100317308 */ /* 0x000ff00000001000 */
[----:B------:R0:W1:Y:S08]  /*1470*/  MUFU.RCP R68, R55 ;  /* 0x0000003700447308 */ /* 0x0000700000001000 */
[----:B------:R3:W-:Y:S01]  /*1480*/  MUFU.RCP R67, R54 ;  /* 0x0000003600437308 */ /* 0x0007e20000001000 */
[----:B0-----:R-:W-:-:S07]  /*1490*/  HADD2.F32 R55, -RZ, R21.H1_H1 ;  /* 0x30000015ff377230 */ /* 0x001fce0000004100 */
[----:B------:R-:W-:Y:S01]  /*14a0*/  MUFU.RCP R50, R50 ;  /* 0x0000003200327308 */ /* 0x000fe20000001000 */
[----:B---3--:R-:W-:Y:S02]  /*14b0*/  HADD2.F32 R54, -RZ, R21.H0_H0 ;  /* 0x20000015ff367230 */ /* 0x008fe40000004100 */
[----:B--2---:R-:W-:Y:S01]  /*14c0*/  FADD.FTZ R21, -R51, 1 ;  /* 0x3f80000033157421 */ /* 0x004fe20000010100 */
[----:B-1----:R-:W-:-:S03]  /*14d0*/  FADD.FTZ R72, -R68, 1 ;  /* 0x3f80000044487421 */ /* 0x002fc60000010100 */
[C---:B------:R-:W-:Y:S01]  /*14e0*/  FFMA.FTZ R21, R44.reuse, R21, 1 ;  /* 0x3f8000002c157423 */ /* 0x040fe20000010015 */
[C---:B------:R-:W-:Y:S01]  /*14f0*/  FFMA.FTZ R72, R39.reuse, R72, 1 ;  /* 0x3f80000027487423 */ /* 0x040fe20000010048 */
[----:B------:R0:W-:Y:S01]  /*1500*/  MUFU.RCP R78, R20 ;  /* 0x00000014004e7308 */ /* 0x0001e20000001000 */
[----:B------:R-:W-:Y:S01]  /*1510*/  FMUL.FTZ R44, R44, R51 ;  /* 0x000000332c2c7220 */ /* 0x000fe20000410000 */
[----:B------:R-:W-:-:S06]  /*1520*/  FMUL.FTZ R39, R39, R68 ;  /* 0x0000004427277220 */ /* 0x000fcc0000410000 */
[----:B------:R-:W1:Y:S01]  /*1530*/  MUFU.RCP R83, R70 ;  /* 0x0000004600537308 */ /* 0x000e620000001000 */
[----:B0-----:R-:W-:-:S04]  /*1540*/  FADD.FTZ R20, -R46, 1 ;  /* 0x3f8000002e147421 */ /* 0x001fc80000010100 */
[----:B------:R-:W-:-:S03]  /*1550*/  FFMA.FTZ R20, R3, R20, 1 ;  /* 0x3f80000003147423 */ /* 0x000fc60000010014 */
[----:B------:R1:W-:Y:S08]  /*1560*/  MUFU.RCP R111, R73 ;  /* 0x00000049006f7308 */ /* 0x0003f00000001000 */
[----:B------:R-:W0:Y:S01]  /*1570*/  MUFU.RCP R110, R74 ;  /* 0x0000004a006e7308 */ /* 0x000e220000001000 */
[----:B-1----:R-:W-:-:S04]  /*1580*/  FADD.FTZ R73, -R83, 1 ;  /* 0x3f80000053497421 */ /* 0x002fc80000010100 */
[----:B------:R-:W-:-:S03]  /*1590*/  FFMA.FTZ R73, R42, R73, 1 ;  /* 0x3f8000002a497423 */ /* 0x000fc60000010049 */
[----:B------:R-:W1:Y:S01]  /*15a0*/  MUFU.RCP R114, R75 ;  /* 0x0000004b00727308 */ /* 0x000e620000001000 */
[----:B0-----:R-:W-:-:S04]  /*15b0*/  FADD.FTZ R74, -R110, 1 ;  /* 0x3f8000006e4a7421 */ /* 0x001fc80000010100 */
[----:B------:R-:W-:Y:S01]  /*15c0*/  FFMA.FTZ R74, R37, R74, 1 ;  /* 0x3f800000254a7423 */ /* 0x000fe2000001004a */
[----:B-1----:R-:W-:-:S04]  /*15d0*/  FADD.FTZ R76, -R114, 1 ;  /* 0x3f800000724c7421 */ /* 0x002fc80000010100 */
[C---:B------:R-:W-:Y:S01]  /*15e0*/  FFMA.FTZ R76, R43.reuse, R76, 1 ;  /* 0x3f8000002b4c7423 */ /* 0x040fe2000001004c */
[----:B------:R-:W-:-:S04]  /*15f0*/  FMUL.FTZ R43, R43, R114 ;  /* 0x000000722b2b7220 */ /* 0x000fc80000410000 */
[----:B------:R-:W-:Y:S01]  /*1600*/  FMUL.FTZ R124, R52, R43 ;  /* 0x0000002b347c7220 */ /* 0x000fe20000410000 */
[----:B-----5:R0:W-:Y:S04]  /*1610*/  STS.128 [R107], R24 ;  /* 0x000000186b007388 */ /* 0x0201e80000000c00 */
[----:B------:R1:W-:Y:S01]  /*1620*/  STS.128 [R107+0x200], R28 ;  /* 0x0002001c6b007388 */ /* 0x0003e20000000c00 */
[----:B------:R-:W-:-:S03]  /*1630*/  NOP ;  /* 0x0000000000007918 */ /* 0x000fc60000000000 */
[----:B------:R-:W2:Y:S01]  /*1640*/  LDS.128 R12, [R106] ;  /* 0x000000006a0c7984 */ /* 0x000ea20000000c00 */
[----:B0-----:R-:W-:Y:S01]  /*1650*/  FADD.FTZ R24, R57, 1 ;  /* 0x3f80000039187421 */ /* 0x001fe20000010000 */
[--C-:B------:R-:W-:Y:S02]  /*1660*/  HADD2.F32 R27, -RZ, R16.reuse.H0_H0 ;  /* 0x20000010ff1b7230 */ /* 0x100fe40000004100 */
[----:B------:R-:W-:Y:S01]  /*1670*/  HADD2.F32 R25, -RZ, R19.H0_H0 ;  /* 0x20000013ff197230 */ /* 0x000fe20000004100 */
[----:B------:R0:W3:Y:S01]  /*1680*/  MUFU.RCP R81, R24 ;  /* 0x0000001800517308 */ /* 0x0000e20000001000 */
[----:B-1----:R-:W-:Y:S02]  /*1690*/  HADD2.F32 R28, -RZ, R16.H1_H1 ;  /* 0x30000010ff1c7230 */ /* 0x002fe40000004100 */
[--C-:B------:R-:W-:Y:S02]  /*16a0*/  HADD2.F32 R29, -RZ, R17.reuse.H0_H0 ;  /* 0x20000011ff1d7230 */ /* 0x100fe40000004100 */
[----:B------:R-:W-:-:S02]  /*16b0*/  HADD2.F32 R30, -RZ, R17.H1_H1 ;  /* 0x30000011ff1e7230 */ /* 0x000fc40000004100 */
[--C-:B------:R-:W-:Y:S02]  /*16c0*/  HADD2.F32 R31, -RZ, R18.reuse.H1_H1 ;  /* 0x30000012ff1f7230 */ /* 0x100fe40000004100 */
[----:B0-----:R-:W-:Y:S02]  /*16d0*/  HADD2.F32 R24, -RZ, R18.H0_H0 ;  /* 0x20000012ff187230 */ /* 0x001fe40000004100 */
[----:B------:R-:W0:Y:S01]  /*16e0*/  LDS.128 R16, [R106+0x10] ;  /* 0x000010006a107984 */ /* 0x000e220000000c00 */
[----:B------:R-:W-:Y:S02]  /*16f0*/  HADD2.F32 R57, -RZ, R22.H1_H1 ;  /* 0x30000016ff397230 */ /* 0x000fe40000004100 */
[----:B------:R-:W-:Y:S01]  /*1700*/  FADD.FTZ R22, R59, 1 ;  /* 0x3f8000003b167421 */ /* 0x000fe20000010000 */
[----:B------:R-:W-:Y:S02]  /*1710*/  HADD2.F32 R26, -RZ, R23.H0_H0 ;  /* 0x20000017ff1a7230 */ /* 0x000fe40000004100 */
[----:B------:R-:W-:Y:S01]  /*1720*/  FADD.FTZ R23, -R49, 1 ;  /* 0x3f80000031177421 */ /* 0x000fe20000010100 */
[----:B------:R1:W4:Y:S03]  /*1730*/  MUFU.RCP R80, R22 ;  /* 0x0000001600507308 */ /* 0x0003260000001000 */
[C---:B------:R-:W-:Y:S01]  /*1740*/  FFMA.FTZ R23, R32.reuse, R23, 1 ;  /* 0x3f80000020177423 */ /* 0x040fe20000010017 */
        /* <DEDUP_REMOVED lines=13> */
[----:B-1----:R-:W-:Y:S01]  /*1820*/  FMUL.FTZ R22, R56, R63 ;  /* 0x0000003f38167220 */ /* 0x002fe20000410000 */
[----:B------:R-:W-:Y:S01]  /*1830*/  FMUL.FTZ R14, R51, R14 ;  /* 0x0000000e330e7220 */ /* 0x000fe20000410000 */
[----:B------:R-:W-:Y:S02]  /*1840*/  HADD2.F32 R69, -RZ, R15.H1_H1 ;  /* 0x3000000fff457230 */ /* 0x000fe40000004100 */
[----:B------:R-:W-:Y:S01]  /*1850*/  FMUL.FTZ R15, R55, R62 ;  /* 0x0000003e370f7220 */ /* 0x000fe20000410000 */
[----:B------:R-:W-:Y:S01]  /*1860*/  FMUL.FTZ R12, R13, R12 ;  /* 0x0000000c0d0c7220 */ /* 0x000fe20000410000 */
[----:B------:R-:W-:Y:S01]  /*1870*/  FMUL.FTZ R21, R14, R21 ;  /* 0x000000150e157220 */ /* 0x000fe20000410000 */
[C---:B------:R-:W-:Y:S01]  /*1880*/  FADD.FTZ R13, -R47.reuse, 1 ;  /* 0x3f8000002f0d7421 */ /* 0x040fe20000010100 */
        /* <DEDUP_REMOVED lines=8> */
[----:B0-----:R-:W-:-:S02]  /*1910*/  HADD2.F32 R82, -RZ, R16.H0_H0 ;  /* 0x20000010ff527230 */ /* 0x001fc40000004100 */
[----:B------:R-:W-:Y:S01]  /*1920*/  FADD.FTZ R15, -R67, 1 ;  /* 0x3f800000430f7421 */ /* 0x000fe20000010100 */
[----:B------:R-:W-:Y:S02]  /*1930*/  HADD2.F32 R84, -RZ, R16.H1_H1 ;  /* 0x30000010ff547230 */ /* 0x000fe40000004100 */
[----:B------:R-:W-:Y:S01]  /*1940*/  FMUL.FTZ R13, R14, R13 ;  /* 0x0000000d0e0d7220 */ /* 0x000fe20000410000 */
[----:B------:R-:W-:Y:S01]  /*1950*/  FMUL.FTZ R14, R22, R23 ;  /* 0x00000017160e7220 */ /* 0x000fe20000410000 */
[----:B------:R-:W-:Y:S01]  /*1960*/  FMUL.FTZ R72, R71, R72 ;  /* 0x0000004847487220 */ /* 0x000fe20000410000 */
[--C-:B------:R-:W-:Y:S02]  /*1970*/  HADD2.F32 R85, -RZ, R17.reuse.H0_H0 ;  /* 0x20000011ff557230 */ /* 0x100fe40000004100 */
[----:B------:R-:W-:Y:S01]  /*1980*/  FFMA.FTZ R23, R34, R15, 1 ;  /* 0x3f80000022177423 */ /* 0x000fe2000001000f */
[----:B------:R-:W-:Y:S02]  /*1990*/  HADD2.F32 R86, -RZ, R17.H1_H1 ;  /* 0x30000011ff567230 */ /* 0x000fe40000004100 */
[----:B------:R-:W-:Y:S01]  /*19a0*/  FADD.FTZ R17, -R79, 1 ;  /* 0x3f8000004f117421 */ /* 0x000fe20000010100 */
[----:B------:R-:W-:-:S02]  /*19b0*/  HADD2.F32 R87, -RZ, R18.H0_H0 ;  /* 0x20000012ff577230 */ /* 0x000fc40000004100 */
[----:B---3--:R-:W-:Y:S01]  /*19c0*/  FADD.FTZ R71, -R81, 1 ;  /* 0x3f80000051477421 */ /* 0x008fe20000010100 */
[----:B------:R-:W-:Y:S02]  /*19d0*/  HADD2.F32 R116, -RZ, R18.H1_H1 ;  /* 0x30000012ff747230 */ /* 0x000fe40000004100 */
[----:B------:R-:W-:Y:S01]  /*19e0*/  FMUL.FTZ R16, R27, R82 ;  /* 0x000000521b107220 */ /* 0x000fe20000410000 */
[----:B------:R-:W-:Y:S01]  /*19f0*/  FMUL.FTZ R18, R28, R84 ;  /* 0x000000541c127220 */ /* 0x000fe20000410000 */
[----:B------:R-:W-:Y:S01]  /*1a00*/  FADD.FTZ R22, -R50, 1 ;  /* 0x3f80000032167421 */ /* 0x000fe20000010100 */
        /* <DEDUP_REMOVED lines=13> */
[----:B------:R-:W-:-:S02]  /*1ae0*/  HADD2.F32 R120, -RZ, R19.H0_H0 ;  /* 0x20000013ff787230 */ /* 0x000fc40000004100 */
[----:B------:R-:W-:Y:S01]  /*1af0*/  FADD.FTZ R18, -R78, 1 ;  /* 0x3f8000004e127421 */ /* 0x000fe20000010100 */
[----:B------:R-:W-:Y:S02]  /*1b00*/  HADD2.F32 R122, -RZ, R19.H1_H1 ;  /* 0x30000013ff7a7230 */ /* 0x000fe40000004100 */
[----:B------:R-:W-:Y:S01]  /*1b10*/  FMUL.FTZ R17, R29, R85 ;  /* 0x000000551d117220 */ /* 0x000fe20000410000 */
[----:B----4-:R-:W-:Y:S01]  /*1b20*/  FADD.FTZ R22, -R80, 1 ;  /* 0x3f80000050167421 */ /* 0x010fe20000010100 */
[----:B------:R-:W-:Y:S01]  /*1b30*/  FMUL.FTZ R19, R30, R86 ;  /* 0x000000561e137220 */ /* 0x000fe20000410000 */
[----:B------:R-:W-:Y:S01]  /*1b40*/  FMUL.FTZ R70, R24, R87 ;  /* 0x0000005718467220 */ /* 0x000fe20000410000 */
[----:B------:R-:W-:Y:S01]  /*1b50*/  FFMA.FTZ R18, R33, R18, 1 ;  /* 0x3f80000021127423 */ /* 0x000fe20000010012 */
        /* <DEDUP_REMOVED lines=19> */
[----:B------:R-:W-:Y:S01]  /*1c90*/  F2FP.F16.F32.PACK_AB R12, R21, R12 ;  /* 0x0000000c150c723e */ /* 0x000fe200000000ff */
[--C-:B------:R-:W-:Y:S01]  /*1ca0*/  HADD2.F32 R74, -RZ, R6.reuse.H0_H0 ;  /* 0x20000006ff4a7230 */ /* 0x100fe20000004100 */
[----:B------:R-:W-:Y:S01]  /*1cb0*/  F2FP.F16.F32.PACK_AB R13, R20, R13 ;  /* 0x0000000d140d723e */ /* 0x000fe200000000ff */
[----:B------:R-:W-:Y:S01]  /*1cc0*/  HADD2.F32 R75, -RZ, R6.H1_H1 ;  /* 0x30000006ff4b7230 */ /* 0x000fe20000004100 */
        /* <DEDUP_REMOVED lines=9> */
[----:B------:R-:W-:Y:S01]  /*1d60*/  HADD2.F32 R76, -RZ, R7.H0_H0 ;  /* 0x20000007ff4c7230 */ /* 0x000fe20000004100 */
[----:B------:R-:W-:Y:S01]  /*1d70*/  MOV R2, UR13 ;  /* 0x0000000d00027c02 */ /* 0x000fe20008000f00 */
[----:B------:R-:W-:Y:S01]  /*1d80*/  HADD2.F32 R71, -RZ, R8.H1_H1 ;  /* 0x30000008ff477230 */ /* 0x000fe20000004100 */
[----:B------:R-:W-:Y:S01]  /*1d90*/  MOV R3, UR12 ;  /* 0x0000000c00037c02 */ /* 0x000fe20008000f00 */
[----:B------:R-:W-:-:S02]  /*1da0*/  HADD2.F32 R72, -RZ, R9.H0_H0 ;  /* 0x20000009ff487230 */ /* 0x000fc40000004100 */
        /* <DEDUP_REMOVED lines=13> */
[----:B------:R0:W-:Y:S01]  /*1e80*/  STS.128 [R106], R12 ;  /* 0x0000000c6a007388 */ /* 0x0001e20000000c00 */
[----:B------:R-:W-:Y:S01]  /*1e90*/  FMUL.FTZ R68, R55, R46 ;  /* 0x0000002e37447220 */ /* 0x000fe20000410000 */
[----:B------:R-:W-:Y:S01]  /*1ea0*/  FMUL.FTZ R79, R56, R32 ;  /* 0x00000020384f7220 */ /* 0x000fe20000410000 */
[----:B------:R-:W-:Y:S01]  /*1eb0*/  FMUL.FTZ R78, R57, R35 ;  /* 0x00000023394e7220 */ /* 0x000fe20000410000 */
[----:B------:R1:W-:Y:S01]  /*1ec0*/  STS.128 [R106+0x10], R16 ;  /* 0x000010106a007388 */ /* 0x0003e20000000c00 */
[----:B------:R-:W-:-:S03]  /*1ed0*/  NOP ;  /* 0x0000000000007918 */ /* 0x000fc60000000000 */
[----:B------:R-:W2:Y:S01]  /*1ee0*/  LDS.128 R20, [R107] ;  /* 0x000000006b147984 */ /* 0x000ea20000000c00 */
[----:B------:R-:W-:Y:S01]  /*1ef0*/  FMUL.FTZ R81, R26, R34 ;  /* 0x000000221a517220 */ /* 0x000fe20000410000 */
[----:B------:R-:W-:Y:S01]  /*1f00*/  FMUL.FTZ R80, R58, R39 ;  /* 0x000000273a507220 */ /* 0x000fe20000410000 */
[----:B------:R-:W-:Y:S01]  /*1f10*/  FMUL.FTZ R111, R29, R8 ;  /* 0x000000081d6f7220 */ /* 0x000fe20000410000 */
[----:B------:R-:W-:Y:S01]  /*1f20*/  FMUL.FTZ R114, R30, R41 ;  /* 0x000000291e727220 */ /* 0x000fe20000410000 */
[--C-:B0-----:R-:W-:Y:S02]  /*1f30*/  HADD2.F32 R12, -RZ, R10.reuse.H0_H0 ;  /* 0x2000000aff0c7230 */ /* 0x101fe40000004100 */
[----:B------:R-:W-:Y:S01]  /*1f40*/  FMUL.FTZ R118, R31, R40 ;  /* 0x000000281f767220 */ /* 0x000fe20000410000 */
[----:B------:R-:W-:Y:S02]  /*1f50*/  HADD2.F32 R13, -RZ, R10.H1_H1 ;  /* 0x3000000aff0d7230 */ /* 0x000fe40000004100 */
[----:B------:R-:W-:Y:S01]  /*1f60*/  FMUL.FTZ R10, R37, R110 ;  /* 0x0000006e250a7220 */ /* 0x000fe20000410000 */
[----:B-1----:R-:W-:-:S02]  /*1f70*/  HADD2.F32 R16, -RZ, R4.H0_H0 ;  /* 0x20000004ff107230 */ /* 0x002fc40000004100 */
[----:B------:R-:W-:Y:S01]  /*1f80*/  FMUL.FTZ R110, R28, R9 ;  /* 0x000000091c6e7220 */ /* 0x000fe20000410000 */
[----:B------:R-:W-:Y:S02]  /*1f90*/  HADD2.F32 R17, -RZ, R4.H1_H1 ;  /* 0x30000004ff117230 */ /* 0x000fe40000004100 */
[----:B------:R-:W-:Y:S01]  /*1fa0*/  FMUL.FTZ R121, R25, R10 ;  /* 0x0000000a19797220 */ /* 0x000fe20000410000 */
[--C-:B------:R-:W-:Y:S02]  /*1fb0*/  HADD2.F32 R18, -RZ, R5.reuse.H0_H0 ;  /* 0x20000005ff127230 */ /* 0x100fe40000004100 */
[----:B------:R-:W-:Y:S02]  /*1fc0*/  HADD2.F32 R19, -RZ, R5.H1_H1 ;  /* 0x30000005ff137230 */ /* 0x000fe40000004100 */
[----:B------:R-:W0:Y:S01]  /*1fd0*/  LDS.128 R4, [R107+0x200] ;  /* 0x000200006b047984 */ /* 0x000e220000000c00 */
[--C-:B------:R-:W-:Y:S02]  /*1fe0*/  HADD2.F32 R14, -RZ, R11.reuse.H0_H0 ;  /* 0x2000000bff0e7230 */ /* 0x100fe40000004100 */
[----:B------:R-:W-:-:S02]  /*1ff0*/  HADD2.F32 R15, -RZ, R11.H1_H1 ;  /* 0x3000000bff0f7230 */ /* 0x000fc40000004100 */
[----:B------:R-:W-:Y:S01]  /*2000*/  FMUL.FTZ R11, R42, R83 ;  /* 0x000000532a0b7220 */ /* 0x000fe20000410000 */
[----:B------:R-:W-:-:S03]  /*2010*/  FMUL.FTZ R83, R27, R38 ;  /* 0x000000261b537220 */ /* 0x000fc60000410000 */
[----:B------:R-:W-:Y:S01]  /*2020*/  FMUL.FTZ R119, R24, R11 ;  /* 0x0000000b18777220 */ /* 0x000fe20000410000 */
[----:B--2---:R1:W-:Y:S04]  /*2030*/  STG.E.128 desc[UR26][R2.64], R20 ;  /* 0x0000001402007986 */ /* 0x0043e8000c101d1a */
[----:B0-----:R1:W-:Y:S01]  /*2040*/  STG.E.128 desc[UR26][R2.64+0x200], R4 ;  /* 0x0002000402007986 */ /* 0x0013e2000c101d1a */
[----:B------:R-:W-:Y:S05]  /*2050*/  BRA.U !UP0, `(.L_x_3882) ;  /* 0x0000000108a87547 */ /* 0x000fea000b800000 */
[----:B------:R-:W-:Y:S01]  /*2060*/  BAR.SYNC.DEFER_BLOCKING 0x0 ;  /* 0x0000000000007b1d */ /* 0x000fe20000010000 */
        /* <DEDUP_REMOVED lines=30> */
[----:B------:R-:W-:-:S03]  /*2250*/  UIMAD UR9, UR32, UR13, UR9 ;  /* 0x0000000d200972a4 */ /* 0x000fc6000f8e0209 */
        /* <DEDUP_REMOVED lines=10> */
.L_x_3882:
[----:B------:R-:W-:Y:S01]  /*2300*/  FFMA.FTZ R117, R60, R104, R117 ;  /* 0x000000683c757223 */ /* 0x000fe20000010075 */
[----:B------:R-:W2:Y:S01]  /*2310*/  LDCU UR8, c[0x0][0x38c] ;  /* 0x00007180ff0877ac */ /* 0x000ea20008000800 */
[----:B------:R-:W-:Y:S01]  /*2320*/  FADD.FTZ R39, R18, UR7 ;  /* 0x0000000712277e21 */ /* 0x000fe20008010000 */
[----:B------:R-:W-:Y:S01]  /*2330*/  FADD.FTZ R38, R19, UR7 ;  /* 0x0000000713267e21 */ /* 0x000fe20008010000 */
[----:B------:R-:W-:Y:S01]  /*2340*/  FFMA.FTZ R0, R64, R105, R117 ;  /* 0x0000006940007223 */ /* 0x000fe20000010075 */
[----:B------:R-:W-:Y:S02]  /*2350*/  CS2R R88, SRZ ;  /* 0x0000000000587805 */ /* 0x000fe4000001ff00 */
[----:B------:R-:W-:Y:S02]  /*2360*/  CS2R R86, SRZ ;  /* 0x0000000000567805 */ /* 0x000fe4000001ff00 */
[----:B------:R-:W-:Y:S01]  /*2370*/  CS2R R84, SRZ ;  /* 0x0000000000547805 */ /* 0x000fe2000001ff00 */
[----:B01----:R-:W-:Y:S01]  /*2380*/  FFMA.FTZ R3, R67, R102, R0 ;  /* 0x0000006643037223 */ /* 0x003fe20000010000 */
[----:B------:R-:W-:-:S02]  /*2390*/  CS2R R58, SRZ ;  /* 0x00000000003a7805 */ /* 0x000fc4000001ff00 */
[----:B------:R-:W-:Y:S02]  /*23a0*/  CS2R R56, SRZ ;  /* 0x0000000000387805 */ /* 0x000fe4000001ff00 */
[----:B------:R-:W-:Y:S01]  /*23b0*/  CS2R R54, SRZ ;  /* 0x0000000000367805 */ /* 0x000fe2000001ff00 */
[----:B------:R-:W-:Y:S01]  /*23c0*/  FFMA.FTZ R0, R68, R103, R3 ;  /* 0x0000006744007223 */ /* 0x000fe20000010003 */
[----:B------:R-:W-:Y:S02]  /*23d0*/  CS2R R52, SRZ ;  /* 0x0000000000347805 */ /* 0x000fe4000001ff00 */
[----:B------:R-:W-:Y:S01]  /*23e0*/  CS2R R50, SRZ ;  /* 0x0000000000327805 */ /* 0x000fe2000001ff00 */
[----:B------:R-:W-:Y:S01]  /*23f0*/  FADD.FTZ R49, R70, UR7 ;  /* 0x0000000746317e21 */ /* 0x000fe20008010000 */
[----:B------:R-:W-:Y:S01]  /*2400*/  FFMA.FTZ R3, R79, R100, R0 ;  /* 0x000000644f037223 */ /* 0x000fe20000010000 */
[----:B------:R-:W-:Y:S01]  /*2410*/  FADD.FTZ R48, R71, UR7 ;  /* 0x0000000747307e21 */ /* 0x000fe20008010000 */
[----:B------:R-:W-:Y:S01]  /*2420*/  FADD.FTZ R47, R72, UR7 ;  /* 0x00000007482f7e21 */ /* 0x000fe20008010000 */
[----:B--2---:R-:W-:Y:S01]  /*2430*/  UISETP.GE.AND UP0, UPT, UR8, 0x1, UPT ;  /* 0x000000010800788c */ /* 0x004fe2000bf06270 */
[----:B------:R-:W-:Y:S01]  /*2440*/  FFMA.FTZ R0, R78, R101, R3 ;  /* 0x000000654e007223 */ /* 0x000fe20000010003 */
[----:B------:R-:W-:Y:S01]  /*2450*/  FADD.FTZ R46, R73, UR7 ;  /* 0x00000007492e7e21 */ /* 0x000fe20008010000 */
[----:B------:R-:W-:Y:S01]  /*2460*/  FADD.FTZ R45, R12, UR7 ;  /* 0x000000070c2d7e21 */ /* 0x000fe20008010000 */
[----:B------:R-:W-:Y:S01]  /*2470*/  FADD.FTZ R44, R13, UR7 ;  /* 0x000000070d2c7e21 */ /* 0x000fe20008010000 */
        /* <DEDUP_REMOVED lines=30> */
[C---:B------:R-:W-:Y:S01]  /*2660*/  FMUL.FTZ R19, R121.reuse, UR6 ;  /* 0x0000000679137c20 */ /* 0x040fe20008410000 */
[----:B------:R-:W-:Y:S01]  /*2670*/  FMUL.FTZ R18, R124, UR6 ;  /* 0x000000067c127c20 */ /* 0x000fe20008410000 */
[----:B------:R-:W-:-:S04]  /*2680*/  FFMA.FTZ R117, R121, R90, R0 ;  /* 0x0000005a79757223 */ /* 0x000fc80000010000 */
[----:B------:R-:W-:Y:S01]  /*2690*/  FFMA.FTZ R117, R124, R91, R117 ;  /* 0x0000005b7c757223 */ /* 0x000fe20000010075 */
[----:B------:R-:W-:Y:S06]  /*26a0*/  BAR.SYNC.DEFER_BLOCKING 0x0 ;  /* 0x0000000000007b1d */ /* 0x000fec0000010000 */
[----:B------:R-:W-:Y:S05]  /*26b0*/  BRA.U !UP0, `(.L_x_3883) ;  /* 0x0000008908687547 */ /* 0x000fea000b800000 */
[----:B------:R-:W0:Y:S01]  /*26c0*/  LDC R14, c[0x0][0x388] ;  /* 0x0000e200ff0e7b82 */ /* 0x000e220000000800 */
        /* <DEDUP_REMOVED lines=20> */
[----:B------:R-:W1:Y:S01]  /*2810*/  LDCU UR42, c[0x0][0x394] ;  /* 0x00007280ff2a77ac */ /* 0x000e620008000800 */
[----:B------:R-:W2:Y:S01]  /*2820*/  LDCU UR43, c[0x0][0x38c] ;  /* 0x00007180ff2b77ac */ /* 0x000ea20008000800 */
[----:B------:R-:W3:Y:S01]  /*2830*/  LDCU.64 UR34, c[0x0][0x3e0] ;  /* 0x00007c00ff2277ac */ /* 0x000ee20008000a00 */
[----:B------:R-:W4:Y:S01]  /*2840*/  LDCU.64 UR36, c[0x0][0x3c0] ;  /* 0x00007800ff2477ac */ /* 0x000f220008000a00 */
[----:B------:R-:W0:Y:S01]  /*2850*/  LDCU.64 UR38, c[0x0][0x3b8] ;  /* 0x00007700ff2677ac */ /* 0x000e220008000a00 */
[----:B------:R-:W0:Y:S01]  /*2860*/  LDCU.64 UR40, c[0x0][0x4f0] ;  /* 0x00009e00ff2877ac */ /* 0x000e220008000a00 */
[----:B------:R-:W0:Y:S01]  /*2870*/  LDCU.128 UR28, c[0x0][0x3a0] ;  /* 0x00007400ff1c77ac */ /* 0x000e220008000c00 */
[----:B------:R-:W0:Y:S01]  /*2880*/  LDCU.128 UR12, c[0x0][0x440] ;  /* 0x00008800ff0c77ac */ /* 0x000e220008000c00 */
[----:B------:R-:W-:-:S05]  /*2890*/  UMOV UR8, URZ ;  /* 0x000000ff00087c82 */ /* 0x000fca0008000000 */
.L_x_3982:
        /* <DEDUP_REMOVED lines=9> */
[----:B---3--:R-:W-:Y:S01]  /*2930*/  UIMAD.WIDE.U32 UR32, UR8, UR34, URZ ;  /* 0x00000022082072a5 */ /* 0x008fe2000f8e00ff */
        /* <DEDUP_REMOVED lines=10> */
[----:B-1--4-:R-:W3:Y:S04]  /*29e0*/  LDG.E.128 R64, desc[UR26][R80.64+0x200] ;  /* 0x0002001a50407981 */ /* 0x012ee8000c1e1d00 */
[----:B--2---:R-:W2:Y:S04]  /*29f0*/  LDG.E.128 R68, desc[UR26][R80.64+0x400] ;  /* 0x0004001a50447981 */ /* 0x004ea8000c1e1d00 */
[----:B------:R-:W2:Y:S04]  /*2a00*/  LDG.E.128 R72, desc[UR26][R80.64+0x600] ;  /* 0x0006001a50487981 */ /* 0x000ea8000c1e1d00 */
[----:B------:R0:W2:Y:S01]  /*2a10*/  LDG.E.128 R60, desc[UR26][R80.64] ;  /* 0x0000001a503c7981 */ /* 0x0000a2000c1e1d00 */
[----:B------:R-:W-:-:S04]  /*2a20*/  UIMAD.WIDE.U32 UR32, UR25, UR38, URZ ;  /* 0x00000026192072a5 */ /* 0x000fc8000f8e00ff */
[----:B------:R-:W-:-:S04]  /*2a30*/  UIMAD UR33, UR25, UR39, UR33 ;  /* 0x00000027192172a4 */ /* 0x000fc8000f8e0221 */
[----:B----4-:R-:W-:-:S04]  /*2a40*/  UIMAD.WIDE.U32 UR32, UR8, UR36, UR32 ;  /* 0x00000024082072a5 */ /* 0x010fc8000f8e0020 */
[----:B------:R-:W-:Y:S02]  /*2a50*/  UIMAD UR9, UR8, UR37, UR33 ;  /* 0x00000025080972a4 */ /* 0x000fe4000f8e0221 */
[----:B------:R-:W-:-:S04]  /*2a60*/  ULEA UR33, UP0, UR32, UR14, 0x3 ;  /* 0x0000000e20217291 */ /* 0x000fc8000f8018ff */
[----:B------:R-:W-:Y:S02]  /*2a70*/  ULEA.HI.X UR32, UR32, UR15, UR9, 0x3, UP0 ;  /* 0x0000000f20207291 */ /* 0x000fe400080f1c09 */
[----:B------:R-:W-:-:S04]  /*2a80*/  MOV R76, UR33 ;  /* 0x00000021004c7c02 */ /* 0x000fc80008000f00 */
[----:B------:R-:W-:-:S06]  /*2a90*/  MOV R77, UR32 ;  /* 0x00000020004d7c02 */ /* 0x000fcc0008000f00 */
[----:B------:R-:W4:Y:S01]  /*2aa0*/  LDG.E.64 R76, desc[UR26][R76.64] ;  /* 0x0000001a4c4c7981 */ /* 0x000f22000c1e1b00 */
[----:B------:R-:W-:-:S04]  /*2ab0*/  USHF.L.U32 UR47, UR16, 0x8, URZ ;  /* 0x00000008102f7899 */ /* 0x000fc800080006ff */
[----:B------:R-:W-:-:S04]  /*2ac0*/  UIADD3 UR9, UPT, UPT, UR47, -0x100, URZ ;  /* 0xffffff002f097890 */ /* 0x000fc8000fffe0ff */
[----:B------:R-:W-:-:S04]  /*2ad0*/  ULOP3.LUT UR9, UR9, 0x100, URZ, 0xc0, !UPT ;  /* 0x0000010009097892 */ /* 0x000fc8000f8ec0ff */
[----:B------:R-:W-:Y:S01]  /*2ae0*/  UIADD3 UR9, UPT, UPT, UR9, UR8, URZ ;  /* 0x0000000809097290 */ /* 0x000fe2000fffe0ff */
[C---:B------:R-:W-:Y:S01]  /*2af0*/  ISETP.NE.AND P0, PT, R114.reuse, RZ, PT ;  /* 0x000000ff7200720c */ /* 0x040fe20003f05270 */
[----:B------:R-:W1:Y:S01]  /*2b00*/  S2UR UR32, SR_CgaCtaId ;  /* 0x00000000002079c3 */ /* 0x000e620000008800 */
[----:B------:R-:W-:Y:S01]  /*2b10*/  ISETP.NE.AND P2, PT, R114, 0x7f, PT ;  /* 0x0000007f7200780c */ /* 0x000fe20003f45270 */
[----:B------:R-:W-:Y:S01]  /*2b20*/  BSSY.RECONVERGENT B0, `(.L_x_3884) ;  /* 0x00000fa000007945 */ /* 0x000fe20003800200 */
        /* <DEDUP_REMOVED lines=41> */
[----:B------:R-:W-:-:S07]  /*2dc0*/  FMUL.RZ R111, R78, 0.15915493667125701904 ;  /* 0x3e22f9834e6f7820 */ /* 0x000fce000040c000 */
[----:B------:R0:W-:Y:S01]  /*2dd0*/  MUFU.COS R132, R83 ;  /* 0x0000005300847308 */ /* 0x0001e20000000000 */
[----:B------:R-:W-:Y:S01]  /*2de0*/  FMUL.FTZ R78, R34, UR33 ;  /* 0x00000021224e7c20 */ /* 0x000fe20008410000 */
[----:B0-----:R-:W-:Y:S01]  /*2df0*/  FMUL.RZ R83, R79, 0.15915493667125701904 ;  /* 0x3e22f9834f537820 */ /* 0x001fe2000040c000 */
[----:B------:R-:W-:-:S05]  /*2e00*/  FMUL.FTZ R79, R36, UR33 ;  /* 0x00000021244f7c20 */ /* 0x000fca0008410000 */
[----:B------:R-:W-:Y:S01]  /*2e10*/  MUFU.SIN R148, R80 ;  /* 0x0000005000947308 */ /* 0x000fe20000000400 */
[----:B------:R-:W-:-:S07]  /*2e20*/  FMUL.RZ R119, R78, 0.15915493667125701904 ;  /* 0x3e22f9834e777820 */ /* 0x000fce000040c000 */
[----:B------:R0:W-:Y:S02]  /*2e30*/  MUFU.COS R130, R80 ;  /* 0x0000005000827308 */ /* 0x0001e40000000000 */
[----:B0-----:R-:W-:Y:S01]  /*2e40*/  FMUL.RZ R80, R79, 0.15915493667125701904 ;  /* 0x3e22f9834f507820 */ /* 0x001fe2000040c000 */
[----:B------:R-:W-:-:S05]  /*2e50*/  MOV R79, UR44 ;  /* 0x0000002c004f7c02 */ /* 0x000fca0008000f00 */
[----:B------:R-:W-:Y:S01]  /*2e60*/  FMUL.FTZ R78, R79, 1.4426950216293334961 ;  /* 0x3fb8aa3b4f4e7820 */ /* 0x000fe20000410000 */
[----:B------:R-:W-:Y:S03]  /*2e70*/  MUFU.SIN R153, R80 ;  /* 0x0000005000997308 */ /* 0x000fe60000000400 */
[----:B------:R-:W-:-:S05]  /*2e80*/  FMUL.FTZ R79, R48, R78 ;  /* 0x0000004e304f7220 */ /* 0x000fca0000410000 */
[----:B------:R0:W-:Y:S08]  /*2e90*/  MUFU.COS R155, R80 ;  /* 0x00000050009b7308 */ /* 0x0001f00000000000 */
[----:B------:R5:W-:Y:S01]  /*2ea0*/  MUFU.EX2 R145, R79 ;  /* 0x0000004f00917308 */ /* 0x000be20000000800 */
[----:B0-----:R-:W-:Y:S01]  /*2eb0*/  FMUL.FTZ R80, R47, R78 ;  /* 0x0000004e2f507220 */ /* 0x001fe20000410000 */
[----:B-----5:R-:W-:-:S06]  /*2ec0*/  SHF.L.U32 R79, R114, 0x5, RZ ;  /* 0x00000005724f7819 */ /* 0x020fcc00000006ff */
[----:B------:R0:W5:Y:S01]  /*2ed0*/  MUFU.EX2 R143, R80 ;  /* 0x00000050008f7308 */ /* 0x0001620000000800 */
[----:B------:R-:W-:Y:S01]  /*2ee0*/  FMUL.FTZ R121, R41, R78 ;  /* 0x0000004e29797220 */ /* 0x000fe20000410000 */
[----:B0-----:R-:W-:-:S06]  /*2ef0*/  LOP3.LUT R80, R79, 0x7c00, RZ, 0xc0, !PT ;  /* 0x00007c004f507812 */ /* 0x001fcc00078ec0ff */
[----:B------:R-:W-:Y:S01]  /*2f00*/  MUFU.SIN R149, R83 ;  /* 0x0000005300957308 */ /* 0x000fe20000000400 */
[----:B------:R-:W-:-:S07]  /*2f10*/  IADD3 R80, PT, PT, R107, R80, RZ ;  /* 0x000000506b507210 */ /* 0x000fce0007ffe0ff */
[----:B------:R0:W-:Y:S01]  /*2f20*/  MUFU.COS R151, R83 ;  /* 0x0000005300977308 */ /* 0x0001e20000000000 */
[----:B---3--:R3:W-:Y:S04]  /*2f30*/  STS.128 [R80+0x200], R64 ;  /* 0x0002004050007388 */ /* 0x0087e80000000c00 */
[----:B--2---:R2:W-:Y:S03]  /*2f40*/  STS.128 [R80+0x400], R68 ;  /* 0x0004004450007388 */ /* 0x0045e60000000c00 */
[----:B------:R-:W-:Y:S01]  /*2f50*/  MUFU.SIN R157, R119 ;  /* 0x00000077009d7308 */ /* 0x000fe20000000400 */
[----:B0-----:R-:W-:-:S07]  /*2f60*/  FMUL.FTZ R83, R44, R78 ;  /* 0x0000004e2c537220 */ /* 0x001fce0000410000 */
[----:B------:R0:W-:Y:S01]  /*2f70*/  MUFU.COS R159, R119 ;  /* 0x00000077009f7308 */ /* 0x0001e20000000000 */
[-C--:B---3--:R-:W-:Y:S01]  /*2f80*/  FMUL.FTZ R64, R36, R78.reuse ;  /* 0x0000004e24407220 */ /* 0x088fe20000410000 */
[----:B------:R-:W-:Y:S01]  /*2f90*/  MOV R79, UR9 ;  /* 0x00000009004f7c02 */ /* 0x000fe20008000f00 */
[----:B--2---:R-:W-:-:S05]  /*2fa0*/  FMUL.FTZ R68, R35, R78 ;  /* 0x0000004e23447220 */ /* 0x004fca0000410000 */
[----:B------:R-:W-:Y:S01]  /*2fb0*/  MUFU.SIN R154, R82 ;  /* 0x00000052009a7308 */ /* 0x000fe20000000400 */
[-C--:B0-----:R-:W-:Y:S01]  /*2fc0*/  FMUL.FTZ R119, R42, R78.reuse ;  /* 0x0000004e2a777220 */ /* 0x081fe20000410000 */
[----:B------:R0:W-:Y:S06]  /*2fd0*/  STS.128 [R80+0x600], R72 ;  /* 0x0006004850007388 */ /* 0x0001ec0000000c00 */
[----:B------:R2:W-:Y:S02]  /*2fe0*/  MUFU.COS R156, R82 ;  /* 0x00000052009c7308 */ /* 0x0005e40000000000 */
[----:B--2---:R-:W-:-:S06]  /*2ff0*/  FMUL.FTZ R82, R45, R78 ;  /* 0x0000004e2d527220 */ /* 0x004fcc0000410000 */
[----:B------:R-:W-:Y:S08]  /*3000*/  MUFU.EX2 R83, R83 ;  /* 0x0000005300537308 */ /* 0x000ff00000000800 */
[----:B------:R2:W3:Y:S08]  /*3010*/  MUFU.EX2 R139, R82 ;  /* 0x00000052008b7308 */ /* 0x0004f00000000800 */
[----:B------:R-:W1:Y:S01]  /*3020*/  MUFU.EX2 R119, R119 ;  /* 0x0000007700777308 */ /* 0x000e620000000800 */
[----:B--2---:R-:W-:-:S07]  /*3030*/  IADD3 R82, PT, PT, R113, 0x200, RZ ;  /* 0x0000020071527810 */ /* 0x004fce0007ffe0ff */
[----:B------:R-:W2:Y:S01]  /*3040*/  MUFU.EX2 R121, R121 ;  /* 0x0000007900797308 */ /* 0x000ea20000000800 */
[----:B------:R-:W-:Y:S02]  /*3050*/  SEL R82, R79, R82, !P0 ;  /* 0x000000524f527207 */ /* 0x000fe40004000000 */
[----:B------:R-:W-:-:S05]  /*3060*/  LOP3.LUT R79, R114, 0x3e0, RZ, 0xc0, !PT ;  /* 0x000003e0724f7812 */ /* 0x000fca00078ec0ff */
[----:B------:R-:W-:Y:S08]  /*3070*/  MUFU.SIN R158, R111 ;  /* 0x0000006f009e7308 */ /* 0x000ff00000000400 */
[----:B------:R-:W-:Y:S08]  /*3080*/  MUFU.COS R160, R111 ;  /* 0x0000006f00a07308 */ /* 0x000ff00000000000 */
[----:B0-----:R-:W0:Y:S08]  /*3090*/  MUFU.EX2 R72, R64 ;  /* 0x0000004000487308 */ /* 0x001e300000000800 */
[----:B------:R-:W4:Y:S01]  /*30a0*/  MUFU.EX2 R73, R68 ;  /* 0x0000004400497308 */ /* 0x000f220000000800 */
[----:B------:R-:W-:Y:S01]  /*30b0*/  IADD3 R79, PT, PT, R79, R108, RZ ;  /* 0x0000006c4f4f7210 */ /* 0x000fe20007ffe0ff */
[----:B------:R-:W-:-:S03]  /*30c0*/  FMUL.FTZ R74, R34, R78 ;  /* 0x0000004e224a7220 */ /* 0x000fc60000410000 */
[----:B------:R-:W-:Y:S01]  /*30d0*/  LEA R79, R79, R106, 0x5 ;  /* 0x0000006a4f4f7211 */ /* 0x000fe200078e28ff */
[----:B------:R4:W-:Y:S01]  /*30e0*/  STS.128 [R80], R60 ;  /* 0x0000003c50007388 */ /* 0x0009e20000000c00 */
[----:B-----5:R-:W-:Y:S01]  /*30f0*/  FMUL.FTZ R144, R143, R144 ;  /* 0x000000908f907220 */ /* 0x020fe20000410000 */
[----:B---3--:R-:W-:Y:S01]  /*3100*/  FMUL.FTZ R140, R139, R140 ;  /* 0x0000008c8b8c7220 */ /* 0x008fe20000410000 */
[----:B------:R-:W-:Y:S01]  /*3110*/  FMUL.FTZ R143, R143, R116 ;  /* 0x000000748f8f7220 */ /* 0x000fe20000410000 */
[----:B------:R-:W-:Y:S01]  /*3120*/  NOP ;  /* 0x0000000000007918 */ /* 0x000fe20000000000 */
[----:B------:R-:W-:Y:S01]  /*3130*/  FMUL.FTZ R139, R139, R120 ;  /* 0x000000788b8b7220 */ /* 0x000fe20000410000 */
[----:B------:R-:W-:Y:S01]  /*3140*/  FMUL.FTZ R137, R83, R122 ;  /* 0x0000007a53897220 */ /* 0x000fe20000410000 */
[C---:B-1----:R-:W-:Y:S01]  /*3150*/  FMUL.FTZ R134, R119.reuse, R134 ;  /* 0x0000008677867220 */ /* 0x042fe20000410000 */
[----:B------:R-:W-:Y:S01]  /*3160*/  FMUL.FTZ R133, R119, R126 ;  /* 0x0000007e77857220 */ /* 0x000fe20000410000 */
[C---:B--2---:R-:W-:Y:S01]  /*3170*/  FMUL.FTZ R132, R121.reuse, R132 ;  /* 0x0000008479847220 */ /* 0x044fe20000410000 */
[----:B------:R-:W-:Y:S01]  /*3180*/  FMUL.FTZ R131, R121, R128 ;  /* 0x0000008079837220 */ /* 0x000fe20000410000 */
[----:B------:R-:W1:Y:S01]  /*3190*/  LDS.128 R60, [R79] ;  /* 0x000000004f3c7984 */ /* 0x000e620000000c00 */
[----:B------:R2:W-:Y:S01]  /*31a0*/  MUFU.EX2 R116, R74 ;  /* 0x0000004a00747308 */ /* 0x0005e20000000800 */
[C---:B0-----:R-:W-:Y:S01]  /*31b0*/  FMUL.FTZ R122, R72.reuse, R155 ;  /* 0x0000009b487a7220 */ /* 0x041fe20000410000 */
[----:B------:R-:W-:Y:S01]  /*31c0*/  FMUL.FTZ R121, R72, R153 ;  /* 0x0000009948797220 */ /* 0x000fe20000410000 */
[C---:B----4-:R-:W-:Y:S01]  /*31d0*/  FMUL.FTZ R120, R73.reuse, R160 ;  /* 0x000000a049787220 */ /* 0x050fe20000410000 */
[----:B------:R-:W-:Y:S01]  /*31e0*/  FMUL.FTZ R119, R73, R158 ;  /* 0x0000009e49777220 */ /* 0x000fe20000410000 */
[----:B------:R-:W-:Y:S04]  /*31f0*/  LDS.128 R64, [R79+0x10] ;  /* 0x000010004f407984 */ /* 0x000fe80000000c00 */
[----:B--2---:R-:W0:Y:S01]  /*3200*/  LDS.128 R72, [R79+0x30] ;  /* 0x000030004f487984 */ /* 0x004e220000000c00 */
[----:B------:R-:W-:Y:S03]  /*3210*/  MUFU.SIN R150, R81 ;  /* 0x0000005100967308 */ /* 0x000fe60000000400 */
[----:B------:R-:W2:Y:S05]  /*3220*/  LDS.128 R68, [R79+0x20] ;  /* 0x000020004f447984 */ /* 0x000eaa0000000c00 */
[----:B------:R3:W-:Y:S02]  /*3230*/  MUFU.COS R152, R81 ;  /* 0x0000005100987308 */ /* 0x0007e40000000000 */
[----:B---3--:R-:W-:Y:S01]  /*3240*/  FMUL.FTZ R81, R46, R78 ;  /* 0x0000004e2e517220 */ /* 0x008fe20000410000 */
[----:B------:R-:W-:Y:S01]  /*3250*/  FMUL.FTZ R146, R145, R146 ;  /* 0x0000009291927220 */ /* 0x000fe20000410000 */
[----:B------:R-:W-:-:S04]  /*3260*/  FMUL.FTZ R111, R43, R78 ;  /* 0x0000004e2b6f7220 */ /* 0x000fc80000410000 */
[----:B------:R-:W3:Y:S01]  /*3270*/  MUFU.EX2 R81, R81 ;  /* 0x0000005100517308 */ /* 0x000ee20000000800 */
[----:B------:R-:W-:Y:S01]  /*3280*/  FMUL.FTZ R145, R145, R110 ;  /* 0x0000006e91917220 */ /* 0x000fe20000410000 */
[-C--:B------:R-:W-:Y:S01]  /*3290*/  FMUL.FTZ R123, R40, R78.reuse ;  /* 0x0000004e287b7220 */ /* 0x080fe20000410000 */
[-C--:B------:R-:W-:Y:S01]  /*32a0*/  FMUL.FTZ R110, R37, R78.reuse ;  /* 0x0000004e256e7220 */ /* 0x080fe20000410000 */
[-C--:B------:R-:W-:Y:S01]  /*32b0*/  FMUL.FTZ R125, R39, R78.reuse ;  /* 0x0000004e277d7220 */ /* 0x080fe20000410000 */
[C---:B------:R-:W-:Y:S01]  /*32c0*/  FMUL.FTZ R80, R49.reuse, UR33 ;  /* 0x0000002131507c20 */ /* 0x040fe20008410000 */
[-C--:B------:R-:W-:Y:S02]  /*32d0*/  FMUL.FTZ R127, R38, R78.reuse ;  /* 0x0000004e267f7220 */ /* 0x080fe40000410000 */
[----:B------:R-:W4:Y:S01]  /*32e0*/  MUFU.EX2 R111, R111 ;  /* 0x0000006f006f7308 */ /* 0x000f220000000800 */
[----:B------:R-:W-:Y:S01]  /*32f0*/  FMUL.FTZ R78, R49, R78 ;  /* 0x0000004e314e7220 */ /* 0x000fe20000410000 */
[----:B------:R-:W-:-:S06]  /*3300*/  FMUL.RZ R80, R80, 0.15915493667125701904 ;  /* 0x3e22f98350507820 */ /* 0x000fcc000040c000 */
[----:B------:R-:W5:Y:S01]  /*3310*/  MUFU.EX2 R123, R123 ;  /* 0x0000007b007b7308 */ /* 0x000f620000000800 */
[C---:B---3--:R-:W-:Y:S01]  /*3320*/  FMUL.FTZ R142, R81.reuse, R142 ;  /* 0x0000008e518e7220 */ /* 0x048fe20000410000 */
[----:B------:R-:W-:-:S06]  /*3330*/  FMUL.FTZ R141, R81, R118 ;  /* 0x00000076518d7220 */ /* 0x000fcc0000410000 */
[----:B------:R-:W3:Y:S01]  /*3340*/  MUFU.EX2 R110, R110 ;  /* 0x0000006e006e7308 */ /* 0x000ee20000000800 */
[----:B------:R-:W-:Y:S01]  /*3350*/  FMUL.FTZ R138, R83, R138 ;  /* 0x0000008a538a7220 */ /* 0x000fe20000410000 */
[----:B------:R-:W-:-:S06]  /*3360*/  R2UR UR46, R76 ;  /* 0x000000004c2e72ca */ /* 0x000fcc00000e0000 */
[----:B------:R-:W2:Y:S08]  /*3370*/  MUFU.EX2 R125, R125 ;  /* 0x0000007d007d7308 */ /* 0x000eb00000000800 */
[----:B------:R2:W2:Y:S01]  /*3380*/  MUFU.EX2 R147, R127 ;  /* 0x0000007f00937308 */ /* 0x0004a20000000800 */
[----:B------:R-:W-:-:S07]  /*3390*/  R2UR UR45, R77 ;  /* 0x000000004d2d72ca */ /* 0x000fce00000e0000 */
[----:B------:R-:W-:Y:S08]  /*33a0*/  MUFU.COS R83, R80 ;  /* 0x0000005000537308 */ /* 0x000ff00000000000 */
[----:B------:R-:W2:Y:S08]  /*33b0*/  MUFU.EX2 R78, R78 ;  /* 0x0000004e004e7308 */ /* 0x000eb00000000800 */
[----:B------:R2:W2:Y:S01]  /*33c0*/  MUFU.SIN R81, R80 ;  /* 0x0000005000517308 */ /* 0x0004a20000000400 */
[----:B----4-:R-:W-:Y:S01]  /*33d0*/  FMUL.FTZ R135, R111, R124 ;  /* 0x0000007c6f877220 */ /* 0x010fe20000410000 */
[----:B------:R-:W-:Y:S01]  /*33e0*/  UMOV UR9, 0x400 ;  /* 0x0000040000097882 */ /* 0x000fe20000000000 */
[C---:B-----5:R-:W-:Y:S01]  /*33f0*/  FMUL.FTZ R130, R123.reuse, R130 ;  /* 0x000000827b827220 */ /* 0x060fe20000410000 */
[----:B------:R-:W-:Y:S01]  /*3400*/  FMUL.FTZ R129, R123, R148 ;  /* 0x000000947b817220 */ /* 0x000fe20000410000 */
[C---:B---3--:R-:W-:Y:S01]  /*3410*/  FMUL.FTZ R124, R110.reuse, R151 ;  /* 0x000000976e7c7220 */ /* 0x048fe20000410000 */
[----:B------:R-:W-:Y:S01]  /*3420*/  FMUL.FTZ R123, R110, R149 ;  /* 0x000000956e7b7220 */ /* 0x000fe20000410000 */
[C---:B------:R-:W-:Y:S01]  /*3430*/  FMUL.FTZ R118, R116.reuse, R159 ;  /* 0x0000009f74767220 */ /* 0x040fe20000410000 */
[----:B-1----:R-:W-:Y:S01]  /*3440*/  HADD2.F32 R151, -RZ, R61.H1_H1 ;  /* 0x3000003dff977230 */ /* 0x002fe20000004100 */
[----:B------:R-:W-:Y:S01]  /*3450*/  ULEA UR9, UR32, UR9, 0x18 ;  /* 0x0000000920097291 */ /* 0x000fe2000f8ec0ff */
[----:B------:R-:W-:Y:S01]  /*3460*/  FMUL.FTZ R116, R116, R157 ;  /* 0x0000009d74747220 */ /* 0x000fe20000410000 */
[----:B------:R-:W-:-:S02]  /*3470*/  HADD2.F32 R149, -RZ, R60.H1_H1 ;  /* 0x3000003cff957230 */ /* 0x000fc40000004100 */
[----:B0-----:R-:W-:Y:S02]  /*3480*/  HADD2.F32 R175, -RZ, R73.H1_H1 ;  /* 0x30000049ffaf7230 */ /* 0x001fe40000004100 */
[C---:B--2---:R-:W-:Y:S01]  /*3490*/  FMUL.FTZ R128, R125.reuse, R152 ;  /* 0x000000987d807220 */ /* 0x044fe20000410000 */
[----:B------:R-:W-:Y:S02]  /*34a0*/  HADD2.F32 R153, -RZ, R62.H1_H1 ;  /* 0x3000003eff997230 */ /* 0x000fe40000004100 */
[----:B------:R-:W-:Y:S01]  /*34b0*/  FMUL.FTZ R127, R125, R150 ;  /* 0x000000967d7f7220 */ /* 0x000fe20000410000 */
[----:B------:R-:W-:Y:S02]  /*34c0*/  HADD2.F32 R155, -RZ, R63.H1_H1 ;  /* 0x3000003fff9b7230 */ /* 0x000fe40000004100 */
[----:B------:R-:W-:Y:S02]  /*34d0*/  HADD2.F32 R157, -RZ, R64.H1_H1 ;  /* 0x30000040ff9d7230 */ /* 0x000fe40000004100 */
        /* <DEDUP_REMOVED lines=10> */
[C---:B------:R-:W-:Y:S01]  /*3580*/  FMUL.FTZ R126, R147.reuse, R156 ;  /* 0x0000009c937e7220 */ /* 0x040fe20000410000 */
[----:B------:R-:W-:Y:S01]  /*3590*/  FMUL.FTZ R125, R147, R154 ;  /* 0x0000009a937d7220 */ /* 0x000fe20000410000 */
[----:B------:R-:W-:Y:S02]  /*35a0*/  HADD2.F32 R148, -RZ, R61.H0_H0 ;  /* 0x2000003dff947230 */ /* 0x000fe40000004100 */
[----:B------:R-:W-:Y:S01]  /*35b0*/  FMUL.FTZ R61, R151, UR46 ;  /* 0x0000002e973d7c20 */ /* 0x000fe20008410000 */
[----:B------:R-:W-:-:S02]  /*35c0*/  HADD2.F32 R147, -RZ, R60.H0_H0 ;  /* 0x2000003cff937230 */ /* 0x000fc40000004100 */
[----:B------:R-:W-:Y:S01]  /*35d0*/  FMUL.FTZ R136, R111, R136 ;  /* 0x000000886f887220 */ /* 0x000fe20000410000 */
[----:B------:R-:W-:Y:S02]  /*35e0*/  HADD2.F32 R163, -RZ, R70.H0_H0 ;  /* 0x20000046ffa37230 */ /* 0x000fe40000004100 */
[C---:B------:R-:W-:Y:S01]  /*35f0*/  FMUL.FTZ R80, R78.reuse, R83 ;  /* 0x000000534e507220 */ /* 0x040fe20000410000 */
[----:B------:R-:W-:Y:S02]  /*3600*/  HADD2.F32 R171, -RZ, R73.H0_H0 ;  /* 0x20000049ffab7230 */ /* 0x000fe40000004100 */
[----:B------:R-:W-:Y:S01]  /*3610*/  FMUL.FTZ R81, R78, R81 ;  /* 0x000000514e517220 */ /* 0x000fe20000410000 */
[----:B------:R-:W-:Y:S01]  /*3620*/  HADD2.F32 R150, -RZ, R62.H0_H0 ;  /* 0x2000003eff967230 */ /* 0x000fe20000004100 */
[----:B------:R-:W-:Y:S01]  /*3630*/  LEA R82, R82, UR9, 0x3 ;  /* 0x0000000952527c11 */ /* 0x000fe2000f8e18ff */
        /* <DEDUP_REMOVED lines=22> */
[----:B------:R-:W-:Y:S01]  /*37a0*/  FMUL.FTZ R79, R169, UR46 ;  /* 0x0000002ea94f7c20 */ /* 0x000fe20008410000 */
[----:B------:R-:W-:Y:S01]  /*37b0*/  FMUL.FTZ R83, R172, UR46 ;  /* 0x0000002eac537c20 */ /* 0x000fe20008410000 */
[----:B------:R-:W-:Y:S01]  /*37c0*/  FMUL.FTZ R111, R177, UR46 ;  /* 0x0000002eb16f7c20 */ /* 0x000fe20008410000 */
[----:B------:R-:W-:Y:S01]  /*37d0*/  FMUL.FTZ R179, R194, UR46 ;  /* 0x0000002ec2b37c20 */ /* 0x000fe20008410000 */
[----:B------:R-:W-:Y:S01]  /*37e0*/  FFMA.FTZ R192, R148, UR45, R61 ;  /* 0x0000002d94c07c23 */ /* 0x000fe2000801003d */
        /* <DEDUP_REMOVED lines=43> */
.L_x_3885:
[----:B------:R-:W-:-:S06]  /*3aa0*/  LEA R110, R114, UR9, 0x3 ;  /* 0x00000009726e7c11 */ /* 0x000fcc000f8e18ff */
[----:B------:R-:W0:Y:S02]  /*3ab0*/  LDS.64 R110, [R110+0x8788] ;  /* 0x008788006e6e7984 */ /* 0x000e240000000a00 */
.L_x_3886:
[----:B------:R-:W-:Y:S05]  /*3ac0*/  BSYNC.RECONVERGENT B0 ;  /* 0x0000000000007941 */ /* 0x000fea0003800200 */
.L_x_3884:
        /* <DEDUP_REMOVED lines=12> */
[----:B------:R-:W-:-:S04]  /*3b90*/  FMUL.FTZ R63, R145, R62 ;  /* 0x0000003e913f7220 */ /* 0x000fc80000410000 */
[----:B------:R-:W-:Y:S01]  /*3ba0*/  FFMA.FTZ R63, RZ, R146, R63 ;  /* 0x00000092ff3f7223 */ /* 0x000fe2000001003f */
[----:B------:R-:W-:Y:S01]  /*3bb0*/  FFMA.FTZ R65, R48, R105, R65 ;  /* 0x0000006930417223 */ /* 0x000fe20000010041 */
        /* <DEDUP_REMOVED lines=33> */
[C---:B------:R-:W-:Y:S01]  /*3dd0*/  FFMA.FTZ R67, R136.reuse, R63, R67 ;  /* 0x0000003f88437223 */ /* 0x040fe20000010043 */
[CC--:B------:R-:W-:Y:S01]  /*3de0*/  FMUL.FTZ R63, R143.reuse, R61.reuse ;  /* 0x0000003d8f3f7220 */ /* 0x0c0fe20000410000 */
[----:B------:R-:W-:Y:S01]  /*3df0*/  FFMA.FTZ R64, R136, R62, -R65 ;  /* 0x0000003e88407223 */ /* 0x000fe20000010841 */
[-C--:B------:R-:W-:Y:S01]  /*3e00*/  FMUL.FTZ R62, R143, R60.reuse ;  /* 0x0000003c8f3e7220 */ /* 0x080fe20000410000 */
[----:B------:R-:W-:Y:S01]  /*3e10*/  FADD.FTZ R67, RZ, R67 ;  /* 0x00000043ff437221 */ /* 0x000fe20000010000 */
[C---:B------:R-:W-:Y:S01]  /*3e20*/  FFMA.FTZ R63, R144.reuse, R60, R63 ;  /* 0x0000003c903f7223 */ /* 0x040fe2000001003f */
[----:B------:R-:W-:Y:S01]  /*3e30*/  FFMA.FTZ R64, R43, R98, R64 ;  /* 0x000000622b407223 */ /* 0x000fe20000010040 */
[----:B------:R-:W-:Y:S01]  /*3e40*/  FFMA.FTZ R62, R144, R61, -R62 ;  /* 0x0000003d903e7223 */ /* 0x000fe2000001083e */
[----:B------:R-:W-:Y:S01]  /*3e50*/  FMUL.FTZ R65, R133, R67 ;  /* 0x0000004385417220 */ /* 0x000fe20000410000 */
        /* <DEDUP_REMOVED lines=10> */
[-C--:B------:R-:W-:Y:S01]  /*3f00*/  FMUL.FTZ R62, R139, R60.reuse ;  /* 0x0000003c8b3e7220 */ /* 0x080fe20000410000 */
        /* <DEDUP_REMOVED lines=9> */
[C---:B------:R-:W-:Y:S01]  /*3fa0*/  FFMA.FTZ R61, R138.reuse, R62, -R61 ;  /* 0x0000003e8a3d7223 */ /* 0x040fe2000001083d */
[----:B------:R-:W-:Y:S01]  /*3fb0*/  FFMA.FTZ R64, R41, R96, R64 ;  /* 0x0000006029407223 */ /* 0x000fe20000010040 */
        /* <DEDUP_REMOVED lines=9> */
[----:B------:R-:W-:Y:S01]  /*4050*/  FFMA.FTZ R65, R40, R97, R65 ;  /* 0x0000006128417223 */ /* 0x000fe20000010041 */
[C---:B------:R-:W-:Y:S01]  /*4060*/  FMUL.FTZ R61, R133.reuse, R63 ;  /* 0x0000003f853d7220 */ /* 0x040fe20000410000 */
[----:B------:R-:W-:Y:S01]  /*4070*/  FADD.FTZ R66, RZ, R66 ;  /* 0x00000042ff427221 */ /* 0x000fe20000010000 */
[-C--:B------:R-:W-:Y:S01]  /*4080*/  FMUL.FTZ R60, R133, R62.reuse ;  /* 0x0000003e853c7220 */ /* 0x080fe20000410000 */
        /* <DEDUP_REMOVED lines=60> */
[C---:B------:R-:W-:Y:S01]  /*4450*/  FMUL.FTZ R69, R116.reuse, R67 ;  /* 0x0000004374457220 */ /* 0x040fe20000410000 */
[C---:B------:R-:W-:Y:S01]  /*4460*/  FMUL.FTZ R60, R116.reuse, R63 ;  /* 0x0000003f743c7220 */ /* 0x040fe20000410000 */
        /* <DEDUP_REMOVED lines=8> */
[----:B------:R2:W-:Y:S02]  /*44f0*/  STS.128 [R109+0x6370], R60 ;  /* 0x0063703c6d007388 */ /* 0x0005e40000000c00 */
[----:B--2---:R-:W-:Y:S01]  /*4500*/  P2R R60, PR, RZ, 0x4 ;  /* 0x00000004ff3c7803 */ /* 0x004fe20000000000 */
[----:B------:R-:W-:Y:S06]  /*4510*/  BAR.SYNC.DEFER_BLOCKING 0x0 ;  /* 0x0000000000007b1d */ /* 0x000fec0000010000 */
[----:B------:R-:W-:Y:S05]  /*4520*/  @P2 BRA `(.L_x_3887) ;  /* 0x0000000800c82947 */ /* 0x000fea0003800000 */
[----:B------:R-:W-:Y:S01]  /*4530*/  MOV R61, 0x50 ;  /* 0x00000050003d7802 */ /* 0x000fe20000000f00 */
[----:B------:R-:W-:Y:S01]  /*4540*/  UMOV UR32, 0xffffffff ;  /* 0xffffffff00207882 */ /* 0x000fe20000000000 */
[C---:B------:R-:W-:Y:S02]  /*4550*/  ISETP.GE.AND P4, PT, R108.reuse, 0x10, PT ;  /* 0x000000106c00780c */ /* 0x040fe40003f86270 */
[----:B------:R-:W-:Y:S01]  /*4560*/  ISETP.GE.AND P2, PT, R108, 0x8, PT ;  /* 0x000000086c00780c */ /* 0x000fe20003f46270 */
        /* <DEDUP_REMOVED lines=27> */
[CC--:B----4-:R-:W-:Y:S01]  /*4720*/  FMUL.FTZ R199, R73.reuse, R200.reuse ;  /* 0x000000c849c77220 */ /* 0x0d0fe20000410000 */
        /* <DEDUP_REMOVED lines=72> */
.L_x_4010:
        /* <DEDUP_REMOVED lines=13> */
.L_x_4013:
[----:B------:R-:W-:-:S03]  /*4c80*/  UMOV UR32, 0xffffffff ;  /* 0xffffffff00207882 */ /* 0x000fc60000000000 */
[----:B------:R-:W-:Y:S05]  /*4c90*/  BRA.DIV UR32, `(.L_x_3890) ;  /* 0x0000007a20d07947 */ /* 0x000fea000b800000 */
.L_x_4016:
[----:B------:R-:W-:-:S03]  /*4ca0*/  UMOV UR32, 0xffffffff ;  /* 0xffffffff00207882 */ /* 0x000fc60000000000 */
[----:B------:R-:W-:Y:S05]  /*4cb0*/  BRA.DIV UR32, `(.L_x_3891) ;  /* 0x0000007a20f07947 */ /* 0x000fea000b800000 */
.L_x_4019:
[----:B------:R-:W-:-:S03]  /*4cc0*/  UMOV UR32, 0xffffffff ;  /* 0xffffffff00207882 */ /* 0x000fc60000000000 */
[----:B------:R-:W-:Y:S05]  /*4cd0*/  BRA.DIV UR32, `(.L_x_3892) ;  /* 0x0000007e20107947 */ /* 0x000fea000b800000 */
.L_x_4022:
        /* <DEDUP_REMOVED lines=10> */
.L_x_4032:
        /* <DEDUP_REMOVED lines=45> */
.L_x_3887:
[----:B------:R-:W-:Y:S05]  /*5050*/  WARPSYNC.ALL ;  /* 0x0000000000007948 */ /* 0x000fea0003800000 */
[----:B--2---:R-:W-:Y:S01]  /*5060*/  FMUL.FTZ R63, R194, UR45 ;  /* 0x0000002dc23f7c20 */ /* 0x004fe20008410000 */
[C---:B01----:R-:W-:Y:S01]  /*5070*/  FMUL.FTZ R61, R116.reuse, R111 ;  /* 0x0000006f743d7220 */ /* 0x043fe20000410000 */
[----:B------:R-:W-:Y:S01]  /*5080*/  FMUL.FTZ R67, R116, R191 ;  /* 0x000000bf74437220 */ /* 0x000fe20000410000 */
[----:B------:R-:W-:Y:S01]  /*5090*/  FMUL.FTZ R69, R177, UR45 ;  /* 0x0000002db1457c20 */ /* 0x000fe20008410000 */
[----:B------:R-:W-:Y:S01]  /*50a0*/  FFMA.FTZ R65, R176, UR46, -R63 ;  /* 0x0000002eb0417c23 */ /* 0x000fe2000801083f */
[C---:B------:R-:W-:Y:S01]  /*50b0*/  FMUL.FTZ R63, R118.reuse, R111 ;  /* 0x0000006f763f7220 */ /* 0x040fe20000410000 */
[-C--:B------:R-:W-:Y:S01]  /*50c0*/  FFMA.FTZ R61, R118, R110.reuse, -R61 ;  /* 0x0000006e763d7223 */ /* 0x080fe2000001083d */
[----:B------:R-:W-:Y:S01]  /*50d0*/  FFMA.FTZ R69, R174, UR46, -R69 ;  /* 0x0000002eae457c23 */ /* 0x000fe20008010845 */
[----:B------:R-:W-:Y:S01]  /*50e0*/  FMUL.FTZ R65, R2, R65 ;  /* 0x0000004102417220 */ /* 0x000fe20000410000 */
[----:B------:R-:W-:Y:S01]  /*50f0*/  FFMA.FTZ R63, -R116, R110, -R63 ;  /* 0x0000006e743f7223 */ /* 0x000fe2000001093f */
[C---:B------:R-:W-:Y:S01]  /*5100*/  FMUL.FTZ R71, R119.reuse, R61 ;  /* 0x0000003d77477220 */ /* 0x040fe20000410000 */
[----:B------:R-:W-:Y:S01]  /*5110*/  BAR.SYNC.DEFER_BLOCKING 0x0 ;  /* 0x0000000000007b1d */ /* 0x000fe20000010000 */
[----:B------:R-:W-:Y:S01]  /*5120*/  FFMA.FTZ R60, R118, R65, R67 ;  /* 0x00000041763c7223 */ /* 0x000fe20000010043 */
[----:B------:R-:W-:Y:S01]  /*5130*/  FMUL.FTZ R64, R119, R63 ;  /* 0x0000003f77407220 */ /* 0x000fe20000410000 */
[----:B------:R-:W-:Y:S01]  /*5140*/  FMUL.FTZ R65, R116, R65 ;  /* 0x0000004174417220 */ /* 0x000fe20000410000 */
[C---:B------:R-:W-:Y:S01]  /*5150*/  FFMA.FTZ R71, R120.reuse, R63, -R71 ;  /* 0x0000003f78477223 */ /* 0x040fe20000010847 */
[----:B------:R-:W-:Y:S01]  /*5160*/  FFMA.FTZ R60, R3, R69, R60 ;  /* 0x00000045033c7223 */ /* 0x000fe2000001003c */
[----:B------:R-:W-:Y:S01]  /*5170*/  FFMA.FTZ R64, R120, R61, R64 ;  /* 0x0000003d78407223 */ /* 0x000fe20000010040 */
[----:B------:R-:W-:Y:S01]  /*5180*/  FFMA.FTZ R62, R118, R191, -R65 ;  /* 0x000000bf763e7223 */ /* 0x000fe20000010841 */
[-C--:B------:R-:W-:Y:S01]  /*5190*/  FMUL.FTZ R61, R121, R71.reuse ;  /* 0x00000047793d7220 */ /* 0x080fe20000410000 */
[----:B------:R-:W-:Y:S01]  /*51a0*/  FMUL.FTZ R63, R119, R60 ;  /* 0x0000003c773f7220 */ /* 0x000fe20000410000 */
[-C--:B------:R-:W-:Y:S01]  /*51b0*/  FMUL.FTZ R66, R121, R64.reuse ;  /* 0x0000004079427220 */ /* 0x080fe20000410000 */
[----:B------:R-:W-:Y:S01]  /*51c0*/  FADD.FTZ R62, R189, R62 ;  /* 0x0000003ebd3e7221 */ /* 0x000fe20000010000 */
[C---:B------:R-:W-:Y:S01]  /*51d0*/  FFMA.FTZ R65, R122.reuse, R64, R61 ;  /* 0x000000407a417223 */ /* 0x040fe2000001003d */
[----:B------:R-:W-:Y:S01]  /*51e0*/  FMUL.FTZ R64, R175, UR45 ;  /* 0x0000002daf407c20 */ /* 0x000fe20008410000 */
[----:B------:R-:W-:Y:S01]  /*51f0*/  FFMA.FTZ R66, R122, R71, -R66 ;  /* 0x000000477a427223 */ /* 0x000fe20000010842 */
[-C--:B------:R-:W-:Y:S01]  /*5200*/  FMUL.FTZ R61, R119, R62.reuse ;  /* 0x0000003e773d7220 */ /* 0x080fe20000410000 */
[C---:B------:R-:W-:Y:S01]  /*5210*/  FFMA.FTZ R63, R120.reuse, R62, -R63 ;  /* 0x0000003e783f7223 */ /* 0x040fe2000001083f */
[----:B------:R-:W-:Y:S01]  /*5220*/  FFMA.FTZ R64, R171, UR46, -R64 ;  /* 0x0000002eab407c23 */ /* 0x000fe20008010840 */
[C---:B------:R-:W-:Y:S01]  /*5230*/  FMUL.FTZ R67, R123.reuse, R66 ;  /* 0x000000427b437220 */ /* 0x040fe20000410000 */
[----:B------:R-:W-:Y:S01]  /*5240*/  FFMA.FTZ R61, R120, R60, R61 ;  /* 0x0000003c783d7223 */ /* 0x000fe2000001003d */
[----:B------:R-:W-:Y:S01]  /*5250*/  FADD.FTZ R63, R188, R63 ;  /* 0x0000003fbc3f7221 */ /* 0x000fe20000010000 */
[-C--:B------:R-:W-:Y:S01]  /*5260*/  FMUL.FTZ R69, R123, R65.reuse ;  /* 0x000000417b457220 */ /* 0x080fe20000410000 */
[----:B------:R-:W-:Y:S01]  /*5270*/  FFMA.FTZ R68, R124, R65, R67 ;  /* 0x000000417c447223 */ /* 0x000fe20000010043 */
[----:B------:R-:W-:Y:S01]  /*5280*/  FFMA.FTZ R61, R4, R64, R61 ;  /* 0x00000040043d7223 */ /* 0x000fe2000001003d */
[----:B------:R-:W-:Y:S01]  /*5290*/  FMUL.FTZ R65, R121, R63 ;  /* 0x0000003f79417220 */ /* 0x000fe20000410000 */
[----:B------:R-:W-:Y:S01]  /*52a0*/  FFMA.FTZ R69, R124, R66, -R69 ;  /* 0x000000427c457223 */ /* 0x000fe20000010845 */
[----:B------:R-:W-:Y:S01]  /*52b0*/  FMUL.FTZ R67, R172, UR45 ;  /* 0x0000002dac437c20 */ /* 0x000fe20008410000 */
[-C--:B------:R-:W-:Y:S01]  /*52c0*/  FMUL.FTZ R71, R125, R68.reuse ;  /* 0x000000447d477220 */ /* 0x080fe20000410000 */
        /* <DEDUP_REMOVED lines=18> */
[C---:B------:R-:W-:Y:S01]  /*53f0*/  FMUL.FTZ R69, R129.reuse, R66 ;  /* 0x0000004281457220 */ /* 0x040fe20000410000 */
[----:B------:R-:W-:Y:S01]  /*5400*/  FFMA.FTZ R67, R166, UR46, -R67 ;  /* 0x0000002ea6437c23 */ /* 0x000fe20008010843 */
[-C--:B------:R-:W-:Y:S01]  /*5410*/  FMUL.FTZ R71, R129, R64.reuse ;  /* 0x0000004081477220 */ /* 0x080fe20000410000 */
[----:B------:R-:W0:Y:S01]  /*5420*/  LDS.64 R60, [R109+0x6378] ;  /* 0x006378006d3c7984 */ /* 0x000e220000000a00 */
[----:B------:R-:W-:Y:S01]  /*5430*/  FADD.FTZ R65, R186, R65 ;  /* 0x00000041ba417221 */ /* 0x000fe20000010000 */
[C---:B------:R-:W-:Y:S01]  /*5440*/  FFMA.FTZ R69, R130.reuse, R64, R69 ;  /* 0x0000004082457223 */ /* 0x040fe20000010045 */
[----:B------:R-:W-:Y:S01]  /*5450*/  FFMA.FTZ R71, R130, R66, -R71 ;  /* 0x0000004282477223 */ /* 0x000fe20000010847 */
[----:B------:R-:W-:Y:S01]  /*5460*/  FFMA.FTZ R63, R6, R67, R63 ;  /* 0x00000043063f7223 */ /* 0x000fe2000001003f */
[----:B------:R-:W-:Y:S01]  /*5470*/  FMUL.FTZ R67, R125, R65 ;  /* 0x000000417d437220 */ /* 0x000fe20000410000 */
[C---:B------:R-:W-:Y:S01]  /*5480*/  FMUL.FTZ R73, R131.reuse, R69 ;  /* 0x0000004583497220 */ /* 0x040fe20000410000 */
[----:B------:R-:W-:Y:S01]  /*5490*/  FMUL.FTZ R66, R131, R71 ;  /* 0x0000004783427220 */ /* 0x000fe20000410000 */
[----:B------:R-:W-:Y:S01]  /*54a0*/  FMUL.FTZ R64, R173, UR45 ;  /* 0x0000002dad407c20 */ /* 0x000fe20008410000 */
[-C--:B------:R-:W-:Y:S01]  /*54b0*/  FFMA.FTZ R62, R126, R63.reuse, R67 ;  /* 0x0000003f7e3e7223 */ /* 0x080fe20000010043 */
[----:B------:R-:W-:Y:S01]  /*54c0*/  FMUL.FTZ R63, R125, R63 ;  /* 0x0000003f7d3f7220 */ /* 0x000fe20000410000 */
[C---:B------:R-:W-:Y:S01]  /*54d0*/  FFMA.FTZ R73, R132.reuse, R71, -R73 ;  /* 0x0000004784497223 */ /* 0x040fe20000010849 */
[----:B------:R-:W-:Y:S01]  /*54e0*/  FFMA.FTZ R69, R132, R69, R66 ;  /* 0x0000004584457223 */ /* 0x000fe20000010042 */
[----:B------:R-:W-:Y:S01]  /*54f0*/  FFMA.FTZ R66, R163, UR46, -R64 ;  /* 0x0000002ea3427c23 */ /* 0x000fe20008010840 */
[----:B------:R-:W-:Y:S01]  /*5500*/  FFMA.FTZ R64, R126, R65, -R63 ;  /* 0x000000417e407223 */ /* 0x000fe2000001083f */
[----:B------:R-:W-:Y:S01]  /*5510*/  FMUL.FTZ R63, R133, R73 ;  /* 0x00000049853f7220 */ /* 0x000fe20000410000 */
[----:B------:R-:W-:Y:S01]  /*5520*/  FMUL.FTZ R67, R170, UR45 ;  /* 0x0000002daa437c20 */ /* 0x000fe20008410000 */
[----:B------:R-:W-:Y:S01]  /*5530*/  FFMA.FTZ R62, R7, R66, R62 ;  /* 0x00000042073e7223 */ /* 0x000fe2000001003e */
[----:B------:R-:W-:Y:S01]  /*5540*/  FADD.FTZ R64, R185, R64 ;  /* 0x00000040b9407221 */ /* 0x000fe20000010000 */
[-C--:B------:R-:W-:Y:S01]  /*5550*/  FFMA.FTZ R66, R134, R69.reuse, R63 ;  /* 0x0000004586427223 */ /* 0x080fe2000001003f */
[----:B------:R-:W-:Y:S01]  /*5560*/  FMUL.FTZ R69, R133, R69 ;  /* 0x0000004585457220 */ /* 0x000fe20000410000 */
[C---:B------:R-:W-:Y:S01]  /*5570*/  FMUL.FTZ R65, R127.reuse, R62 ;  /* 0x0000003e7f417220 */ /* 0x040fe20000410000 */
[-C--:B------:R-:W-:Y:S01]  /*5580*/  FMUL.FTZ R63, R127, R64.reuse ;  /* 0x000000407f3f7220 */ /* 0x080fe20000410000 */
[----:B------:R-:W-:Y:S01]  /*5590*/  FFMA.FTZ R67, R162, UR46, -R67 ;  /* 0x0000002ea2437c23 */ /* 0x000fe20008010843 */
[----:B------:R-:W-:Y:S01]  /*55a0*/  FFMA.FTZ R73, R134, R73, -R69 ;  /* 0x0000004986497223 */ /* 0x000fe20000010845 */
[C---:B------:R-:W-:Y:S01]  /*55b0*/  FFMA.FTZ R65, R128.reuse, R64, -R65 ;  /* 0x0000004080417223 */ /* 0x040fe20000010841 */
[----:B------:R-:W-:Y:S01]  /*55c0*/  FFMA.FTZ R63, R128, R62, R63 ;  /* 0x0000003e803f7223 */ /* 0x000fe2000001003f */
        /* <DEDUP_REMOVED lines=8> */
[-C--:B------:R-:W-:Y:S01]  /*5650*/  FMUL.FTZ R64, R129, R63.reuse ;  /* 0x0000003f81407220 */ /* 0x080fe20000410000 */
[----:B------:R-:W-:Y:S01]  /*5660*/  FMUL.FTZ R209, R159, UR45 ;  /* 0x0000002d9fd17c20 */ /* 0x000fe20008410000 */
[----:B------:R-:W-:Y:S01]  /*5670*/  FFMA.FTZ R62, R130, R63, R67 ;  /* 0x0000003f823e7223 */ /* 0x000fe20000010043 */
[----:B------:R-:W-:Y:S01]  /*5680*/  FFMA.FTZ R69, R164, UR46, -R69 ;  /* 0x0000002ea4457c23 */ /* 0x000fe20008010845 */
[----:B------:R-:W-:Y:S01]  /*5690*/  FFMA.FTZ R64, R130, R65, -R64 ;  /* 0x0000004182407223 */ /* 0x000fe20000010840 */
[----:B0-----:R-:W-:Y:S01]  /*56a0*/  FMUL.FTZ R63, R81, R61 ;  /* 0x0000003d513f7220 */ /* 0x001fe20000410000 */
[----:B------:R-:W-:Y:S01]  /*56b0*/  FMUL.FTZ R65, R137, R71 ;  /* 0x0000004789417220 */ /* 0x000fe20000410000 */
[----:B------:R-:W-:Y:S01]  /*56c0*/  FFMA.FTZ R69, R9, R69, R62 ;  /* 0x0000004509457223 */ /* 0x000fe2000001003e */
[-C--:B------:R-:W-:Y:S01]  /*56d0*/  FMUL.FTZ R62, R81, R60.reuse ;  /* 0x0000003c513e7220 */ /* 0x080fe20000410000 */
[C---:B------:R-:W-:Y:S01]  /*56e0*/  FFMA.FTZ R226, R80.reuse, R60, -R63 ;  /* 0x0000003c50e27223 */ /* 0x040fe2000001083f */
[----:B------:R-:W-:Y:S01]  /*56f0*/  FMUL.FTZ R63, R137, R68 ;  /* 0x00000044893f7220 */ /* 0x000fe20000410000 */
[----:B------:R-:W-:Y:S01]  /*5700*/  FADD.FTZ R64, R183, R64 ;  /* 0x00000040b7407221 */ /* 0x000fe20000010000 */
[----:B------:R-:W-:Y:S01]  /*5710*/  FFMA.FTZ R62, R80, R61, R62 ;  /* 0x0000003d503e7223 */ /* 0x000fe2000001003e */
[----:B------:R-:W-:Y:S01]  /*5720*/  FFMA.FTZ R226, R49, R104, R226 ;  /* 0x0000006831e27223 */ /* 0x000fe200000100e2 */
[----:B------:R-:W-:Y:S01]  /*5730*/  FMUL.FTZ R61, R131, R69 ;  /* 0x00000045833d7220 */ /* 0x000fe20000410000 */
[C---:B------:R-:W-:Y:S01]  /*5740*/  FFMA.FTZ R66, R138.reuse, R68, R65 ;  /* 0x000000448a427223 */ /* 0x040fe20000010041 */
[----:B------:R-:W-:Y:S01]  /*5750*/  FADD.FTZ R208, RZ, R62 ;  /* 0x0000003effd07221 */ /* 0x000fe20000010000 */
[----:B------:R-:W-:Y:S01]  /*5760*/  FFMA.FTZ R68, R138, R71, -R63 ;  /* 0x000000478a447223 */ /* 0x000fe2000001083f */
[C---:B------:R-:W-:Y:S01]  /*5770*/  FMUL.FTZ R63, R145.reuse, R226 ;  /* 0x000000e2913f7220 */ /* 0x040fe20000410000 */
[----:B------:R-:W-:Y:S01]  /*5780*/  FFMA.FTZ R67, R132, R64, -R61 ;  /* 0x0000004084437223 */ /* 0x000fe2000001083d */
[----:B------:R-:W-:Y:S01]  /*5790*/  FMUL.FTZ R61, R145, R208 ;  /* 0x000000d0913d7220 */ /* 0x000fe20000410000 */
[----:B------:R-:W-:Y:S01]  /*57a0*/  FMUL.FTZ R65, R131, R64 ;  /* 0x0000004083417220 */ /* 0x000fe20000410000 */
[C---:B------:R-:W-:Y:S01]  /*57b0*/  FFMA.FTZ R63, R146.reuse, R208, R63 ;  /* 0x000000d0923f7223 */ /* 0x040fe2000001003f */
[----:B------:R-:W-:Y:S01]  /*57c0*/  FMUL.FTZ R71, R165, UR45 ;  /* 0x0000002da5477c20 */ /* 0x000fe20008410000 */
[----:B------:R-:W-:Y:S01]  /*57d0*/  FFMA.FTZ R61, R146, R226, -R61 ;  /* 0x000000e2923d7223 */ /* 0x000fe2000001083d */
[----:B------:R-:W-:Y:S01]  /*57e0*/  FFMA.FTZ R65, R132, R69, R65 ;  /* 0x0000004584417223 */ /* 0x000fe20000010041 */
[----:B------:R-:W-:Y:S01]  /*57f0*/  FADD.FTZ R206, RZ, R63 ;  /* 0x0000003fffce7221 */ /* 0x000fe20000010000 */
[----:B------:R-:W-:Y:S01]  /*5800*/  FFMA.FTZ R71, R160, UR46, -R71 ;  /* 0x0000002ea0477c23 */ /* 0x000fe20008010847 */
[----:B------:R-:W-:Y:S01]  /*5810*/  FADD.FTZ R67, R182, R67 ;  /* 0x00000043b6437221 */ /* 0x000fe20000010000 */
[----:B------:R-:W-:Y:S01]  /*5820*/  FFMA.FTZ R213, R48, R105, R61 ;  /* 0x0000006930d57223 */ /* 0x000fe2000001003d */
[-C--:B------:R-:W-:Y:S01]  /*5830*/  FMUL.FTZ R60, R143, R206.reuse ;  /* 0x000000ce8f3c7220 */ /* 0x080fe20000410000 */
[----:B------:R-:W-:Y:S01]  /*5840*/  FFMA.FTZ R65, R10, R71, R65 ;  /* 0x000000470a417223 */ /* 0x000fe20000010041 */
[----:B------:R-:W-:Y:S01]  /*5850*/  FMUL.FTZ R63, R133, R67 ;  /* 0x00000043853f7220 */ /* 0x000fe20000410000 */
[-C--:B------:R-:W-:Y:S01]  /*5860*/  FMUL.FTZ R61, R143, R213.reuse ;  /* 0x000000d58f3d7220 */ /* 0x080fe20000410000 */
[----:B------:R-:W-:Y:S01]  /*5870*/  FFMA.FTZ R60, R144, R213, -R60 ;  /* 0x000000d5903c7223 */ /* 0x000fe2000001083c */
[-C--:B------:R-:W-:Y:S01]  /*5880*/  FMUL.FTZ R64, R133, R65.reuse ;  /* 0x0000004185407220 */ /* 0x080fe20000410000 */
[----:B------:R-:W-:Y:S01]  /*5890*/  FFMA.FTZ R62, R134, R65, R63 ;  /* 0x00000041863e7223 */ /* 0x000fe2000001003f */
[----:B------:R-:W-:Y:S01]  /*58a0*/  FFMA.FTZ R61, R144, R206, R61 ;  /* 0x000000ce903d7223 */ /* 0x000fe2000001003d */
[----:B------:R-:W-:Y:S01]  /*58b0*/  FMUL.FTZ R63, R161, UR45 ;  /* 0x0000002da13f7c20 */ /* 0x000fe20008410000 */
[----:B------:R-:W-:Y:S01]  /*58c0*/  FFMA.FTZ R212, R47, R102, R60 ;  /* 0x000000662fd47223 */ /* 0x000fe2000001003c */
[----:B------:R-:W-:Y:S01]  /*58d0*/  FFMA.FTZ R64, R134, R67, -R64 ;  /* 0x0000004386407223 */ /* 0x000fe20000010840 */
[----:B------:R-:W-:Y:S01]  /*58e0*/  FADD.FTZ R205, RZ, R61 ;  /* 0x0000003dffcd7221 */ /* 0x000fe20000010000 */
[----:B------:R-:W-:Y:S01]  /*58f0*/  FFMA.FTZ R230, R158, UR46, -R63 ;  /* 0x0000002e9ee67c23 */ /* 0x000fe2000801083f */
[----:B------:R-:W-:Y:S01]  /*5900*/  FMUL.FTZ R63, R141, R212 ;  /* 0x000000d48d3f7220 */ /* 0x000fe20000410000 */
[----:B------:R-:W-:Y:S01]  /*5910*/  FMUL.FTZ R65, R139, R68 ;  /* 0x000000448b417220 */ /* 0x000fe20000410000 */
[-C--:B------:R-:W-:Y:S01]  /*5920*/  FMUL.FTZ R61, R141, R205.reuse ;  /* 0x000000cd8d3d7220 */ /* 0x080fe20000410000 */
[----:B------:R-:W-:Y:S01]  /*5930*/  FFMA.FTZ R62, R11, R230, R62 ;  /* 0x000000e60b3e7223 */ /* 0x000fe2000001003e */
[C---:B------:R-:W-:Y:S01]  /*5940*/  FFMA.FTZ R63, R142.reuse, R205, R63 ;  /* 0x000000cd8e3f7223 */ /* 0x040fe2000001003f */
[----:B------:R-:W-:Y:S01]  /*5950*/  FADD.FTZ R64, R181, R64 ;  /* 0x00000040b5407221 */ /* 0x000fe20000010000 */
[----:B------:R-:W-:Y:S01]  /*5960*/  FFMA.FTZ R61, R142, R212, -R61 ;  /* 0x000000d48e3d7223 */ /* 0x000fe2000001083d */
[-C--:B------:R-:W-:Y:S01]  /*5970*/  FFMA.FTZ R69, R140, R66.reuse, R65 ;  /* 0x000000428c457223 */ /* 0x080fe20000010041 */
[----:B------:R-:W-:Y:S01]  /*5980*/  FMUL.FTZ R67, R139, R66 ;  /* 0x000000428b437220 */ /* 0x000fe20000410000 */
[C---:B------:R-:W-:Y:S01]  /*5990*/  FMUL.FTZ R65, R135.reuse, R62 ;  /* 0x0000003e87417220 */ /* 0x040fe20000410000 */
[----:B------:R-:W-:Y:S01]  /*59a0*/  FADD.FTZ R204, RZ, R63 ;  /* 0x0000003fffcc7221 */ /* 0x000fe20000010000 */
[----:B------:R-:W-:Y:S01]  /*59b0*/  FMUL.FTZ R63, R135, R64 ;  /* 0x00000040873f7220 */ /* 0x000fe20000410000 */
[----:B------:R-:W-:Y:S01]  /*59c0*/  FFMA.FTZ R215, R46, R103, R61 ;  /* 0x000000672ed77223 */ /* 0x000fe2000001003d */
[----:B------:R-:W-:Y:S01]  /*59d0*/  FFMA.FTZ R68, R140, R68, -R67 ;  /* 0x000000448c447223 */ /* 0x000fe20000010843 */
[C---:B------:R-:W-:Y:S01]  /*59e0*/  FFMA.FTZ R67, R136.reuse, R64, -R65 ;  /* 0x0000004088437223 */ /* 0x040fe20000010841 */
[----:B------:R-:W-:Y:S01]  /*59f0*/  FFMA.FTZ R65, R136, R62, R63 ;  /* 0x0000003e88417223 */ /* 0x000fe2000001003f */
[CC--:B------:R-:W-:Y:S01]  /*5a00*/  FMUL.FTZ R63, R139.reuse, R215.reuse ;  /* 0x000000d78b3f7220 */ /* 0x0c0fe20000410000 */
[-C--:B------:R-:W-:Y:S01]  /*5a10*/  FMUL.FTZ R61, R139, R204.reuse ;  /* 0x000000cc8b3d7220 */ /* 0x080fe20000410000 */
[----:B------:R-:W-:Y:S01]  /*5a20*/  FFMA.FTZ R209, R156, UR46, -R209 ;  /* 0x0000002e9cd17c23 */ /* 0x000fe200080108d1 */
[----:B------:R-:W-:Y:S01]  /*5a30*/  FADD.FTZ R67, R180, R67 ;  /* 0x00000043b4437221 */ /* 0x000fe20000010000 */
[C---:B------:R-:W-:Y:S01]  /*5a40*/  FFMA.FTZ R63, R140.reuse, R204, R63 ;  /* 0x000000cc8c3f7223 */ /* 0x040fe2000001003f */
[----:B------:R-:W-:Y:S01]  /*5a50*/  FFMA.FTZ R214, R140, R215, -R61 ;  /* 0x000000d78cd67223 */ /* 0x000fe2000001083d */
[----:B------:R-:W-:Y:S01]  /*5a60*/  FFMA.FTZ R65, R12, R209, R65 ;  /* 0x000000d10c417223 */ /* 0x000fe20000010041 */
[----:B------:R-:W-:Y:S01]  /*5a70*/  FMUL.FTZ R61, R137, R67 ;  /* 0x00000043893d7220 */ /* 0x000fe20000410000 */
[----:B------:R-:W-:Y:S01]  /*5a80*/  FADD.FTZ R203, RZ, R63 ;  /* 0x0000003fffcb7221 */ /* 0x000fe20000010000 */
[----:B------:R-:W-:Y:S01]  /*5a90*/  FFMA.FTZ R214, R45, R100, R214 ;  /* 0x000000642dd67223 */ /* 0x000fe200000100d6 */
[CC--:B------:R-:W-:Y:S01]  /*5aa0*/  FMUL.FTZ R64, R137.reuse, R65.reuse ;  /* 0x0000004189407220 */ /* 0x0c0fe20000410000 */
[C---:B------:R-:W-:Y:S01]  /*5ab0*/  FFMA.FTZ R62, R138.reuse, R65, R61 ;  /* 0x000000418a3e7223 */ /* 0x040fe2000001003d */
[C---:B------:R-:W-:Y:S01]  /*5ac0*/  FMUL.FTZ R61, R137.reuse, R203 ;  /* 0x000000cb893d7220 */ /* 0x040fe20000410000 */
[-C--:B------:R-:W-:Y:S01]  /*5ad0*/  FMUL.FTZ R60, R137, R214.reuse ;  /* 0x000000d6893c7220 */ /* 0x080fe20000410000 */
[----:B------:R-:W-:Y:S01]  /*5ae0*/  FMUL.FTZ R63, R157, UR45 ;  /* 0x0000002d9d3f7c20 */ /* 0x000fe20008410000 */
[C---:B------:R-:W-:Y:S01]  /*5af0*/  FFMA.FTZ R64, R138.reuse, R67, -R64 ;  /* 0x000000438a407223 */ /* 0x040fe20000010840 */
[C---:B------:R-:W-:Y:S01]  /*5b00*/  FFMA.FTZ R61, R138.reuse, R214, -R61 ;  /* 0x000000d68a3d7223 */ /* 0x040fe2000001083d */
[----:B------:R-:W-:Y:S01]  /*5b10*/  FFMA.FTZ R60, R138, R203, R60 ;  /* 0x000000cb8a3c7223 */ /* 0x000fe2000001003c */
[----:B------:R-:W-:Y:S01]  /*5b20*/  FFMA.FTZ R220, R154, UR46, -R63 ;  /* 0x0000002e9adc7c23 */ /* 0x000fe2000801083f */
[----:B------:R-:W-:Y:S01]  /*5b30*/  FADD.FTZ R64, R179, R64 ;  /* 0x00000040b3407221 */ /* 0x000fe20000010000 */
[----:B------:R-:W-:Y:S01]  /*5b40*/  FFMA.FTZ R217, R44, R101, R61 ;  /* 0x000000652cd97223 */ /* 0x000fe2000001003d */
[----:B------:R-:W-:Y:S01]  /*5b50*/  FADD.FTZ R202, RZ, R60 ;  /* 0x0000003cffca7221 */ /* 0x000fe20000010000 */
[----:B------:R-:W-:Y:S01]  /*5b60*/  FMUL.FTZ R65, R141, R68 ;  /* 0x000000448d417220 */ /* 0x000fe20000410000 */
[----:B------:R-:W-:Y:S01]  /*5b70*/  FFMA.FTZ R62, R13, R220, R62 ;  /* 0x000000dc0d3e7223 */ /* 0x000fe2000001003e */
        /* <DEDUP_REMOVED lines=8> */
[----:B------:R-:W-:Y:S01]  /*5c00*/  FADD.FTZ R201, RZ, R63 ;  /* 0x0000003fffc97221 */ /* 0x000fe20000010000 */
[----:B------:R-:W-:Y:S01]  /*5c10*/  FFMA.FTZ R218, R43, R98, R218 ;  /* 0x000000622bda7223 */ /* 0x000fe200000100da */
[----:B------:R-:W-:Y:S01]  /*5c20*/  FFMA.FTZ R62, R140, R62, R61 ;  /* 0x0000003e8c3e7223 */ /* 0x000fe2000001003d */
[----:B------:R-:W-:Y:S01]  /*5c30*/  FMUL.FTZ R67, R155, UR45 ;  /* 0x0000002d9b437c20 */ /* 0x000fe20008410000 */
[CC--:B------:R-:W-:Y:S01]  /*5c40*/  FMUL.FTZ R61, R133.reuse, R201.reuse ;  /* 0x000000c9853d7220 */ /* 0x0c0fe20000410000 */
[-C--:B------:R-:W-:Y:S01]  /*5c50*/  FMUL.FTZ R60, R133, R218.reuse ;  /* 0x000000da853c7220 */ /* 0x080fe20000410000 */
[----:B------:R-:W-:Y:S01]  /*5c60*/  FADD.FTZ R65, R178, R65 ;  /* 0x00000041b2417221 */ /* 0x000fe20000010000 */
[----:B------:R-:W-:Y:S01]  /*5c70*/  FFMA.FTZ R228, R152, UR46, -R67 ;  /* 0x0000002e98e47c23 */ /* 0x000fe20008010843 */
[C---:B------:R-:W-:Y:S01]  /*5c80*/  FFMA.FTZ R61, R134.reuse, R218, -R61 ;  /* 0x000000da863d7223 */ /* 0x040fe2000001083d */
[----:B------:R-:W-:Y:S01]  /*5c90*/  FFMA.FTZ R60, R134, R201, R60 ;  /* 0x000000c9863c7223 */ /* 0x000fe2000001003c */
[----:B------:R-:W-:Y:S01]  /*5ca0*/  FMUL.FTZ R63, R141, R65 ;  /* 0x000000418d3f7220 */ /* 0x000fe20000410000 */
[----:B------:R-:W-:Y:S01]  /*5cb0*/  FFMA.FTZ R62, R15, R228, R62 ;  /* 0x000000e40f3e7223 */ /* 0x000fe2000001003e */
[----:B------:R-:W-:Y:S01]  /*5cc0*/  FFMA.FTZ R219, R42, R99, R61 ;  /* 0x000000632adb7223 */ /* 0x000fe2000001003d */
[----:B------:R-:W-:Y:S01]  /*5cd0*/  FADD.FTZ R200, RZ, R60 ;  /* 0x0000003cffc87221 */ /* 0x000fe20000010000 */
[----:B------:R-:W-:Y:S01]  /*5ce0*/  FMUL.FTZ R211, R153, UR45 ;  /* 0x0000002d99d37c20 */ /* 0x000fe20008410000 */
[----:B------:R-:W-:Y:S01]  /*5cf0*/  FMUL.FTZ R64, R141, R62 ;  /* 0x0000003e8d407220 */ /* 0x000fe20000410000 */
[CC--:B------:R-:W-:Y:S01]  /*5d00*/  FMUL.FTZ R61, R131.reuse, R219.reuse ;  /* 0x000000db833d7220 */ /* 0x0c0fe20000410000 */
[----:B------:R-:W-:Y:S01]  /*5d10*/  FMUL.FTZ R60, R131, R200 ;  /* 0x000000c8833c7220 */ /* 0x000fe20000410000 */
[----:B------:R-:W-:Y:S01]  /*5d20*/  FFMA.FTZ R63, R142, R62, R63 ;  /* 0x0000003e8e3f7223 */ /* 0x000fe2000001003f */
[----:B------:R-:W-:Y:S01]  /*5d30*/  FFMA.FTZ R211, R150, UR46, -R211 ;  /* 0x0000002e96d37c23 */ /* 0x000fe200080108d3 */
[C---:B------:R-:W-:Y:S01]  /*5d40*/  FFMA.FTZ R61, R132.reuse, R200, R61 ;  /* 0x000000c8843d7223 */ /* 0x040fe2000001003d */
[----:B------:R-:W-:Y:S01]  /*5d50*/  FFMA.FTZ R60, R132, R219, -R60 ;  /* 0x000000db843c7223 */ /* 0x000fe2000001083c */
[----:B------:R-:W-:Y:S01]  /*5d60*/  FMUL.FTZ R69, R141, R69 ;  /* 0x000000458d457220 */ /* 0x000fe20000410000 */
[----:B------:R-:W-:Y:S01]  /*5d70*/  FFMA.FTZ R65, R142, R65, -R64 ;  /* 0x000000418e417223 */ /* 0x000fe20000010840 */
[----:B------:R-:W-:Y:S01]  /*5d80*/  FADD.FTZ R199, RZ, R61 ;  /* 0x0000003dffc77221 */ /* 0x000fe20000010000 */
[----:B------:R-:W-:Y:S01]  /*5d90*/  FFMA.FTZ R222, R41, R96, R60 ;  /* 0x0000006029de7223 */ /* 0x000fe2000001003c */
[----:B------:R-:W-:Y:S01]  /*5da0*/  FFMA.FTZ R63, R16, R211, R63 ;  /* 0x000000d3103f7223 */ /* 0x000fe2000001003f */
[----:B------:R-:W-:Y:S01]  /*5db0*/  FFMA.FTZ R69, R142, R68, -R69 ;  /* 0x000000448e457223 */ /* 0x000fe20000010845 */
[CC--:B------:R-:W-:Y:S01]  /*5dc0*/  FMUL.FTZ R61, R129.reuse, R199.reuse ;  /* 0x000000c7813d7220 */ /* 0x0c0fe20000410000 */
[----:B------:R-:W-:Y:S01]  /*5dd0*/  FMUL.FTZ R60, R129, R222 ;  /* 0x000000de813c7220 */ /* 0x000fe20000410000 */
[C---:B------:R-:W-:Y:S01]  /*5de0*/  FMUL.FTZ R71, R143.reuse, R66 ;  /* 0x000000428f477220 */ /* 0x040fe20000410000 */
[----:B------:R-:W-:Y:S01]  /*5df0*/  FADD.FTZ R65, R190, R65 ;  /* 0x00000041be417221 */ /* 0x000fe20000010000 */
[C---:B------:R-:W-:Y:S01]  /*5e00*/  FFMA.FTZ R61, R130.reuse, R222, -R61 ;  /* 0x000000de823d7223 */ /* 0x040fe2000001083d */
[----:B------:R-:W-:Y:S01]  /*5e10*/  FFMA.FTZ R60, R130, R199, R60 ;  /* 0x000000c7823c7223 */ /* 0x000fe2000001003c */
[C---:B------:R-:W-:Y:S01]  /*5e20*/  FMUL.FTZ R62, R143.reuse, R63 ;  /* 0x0000003f8f3e7220 */ /* 0x040fe20000410000 */
[----:B------:R-:W-:Y:S01]  /*5e30*/  FMUL.FTZ R67, R143, R69 ;  /* 0x000000458f437220 */ /* 0x000fe20000410000 */
[----:B------:R-:W-:Y:S01]  /*5e40*/  FFMA.FTZ R221, R40, R97, R61 ;  /* 0x0000006128dd7223 */ /* 0x000fe2000001003d */
[----:B------:R-:W-:Y:S01]  /*5e50*/  FADD.FTZ R197, RZ, R60 ;  /* 0x0000003cffc57221 */ /* 0x000fe20000010000 */
[C---:B------:R-:W-:Y:S01]  /*5e60*/  FFMA.FTZ R71, R144.reuse, R69, -R71 ;  /* 0x0000004590477223 */ /* 0x040fe20000010847 */
[----:B------:R-:W-:Y:S01]  /*5e70*/  FFMA.FTZ R69, R144, R65, -R62 ;  /* 0x0000004190457223 */ /* 0x000fe2000001083e */
[C---:B------:R-:W-:Y:S01]  /*5e80*/  FMUL.FTZ R61, R127.reuse, R221 ;  /* 0x000000dd7f3d7220 */ /* 0x040fe20000410000 */
[----:B------:R-:W-:Y:S01]  /*5e90*/  FMUL.FTZ R60, R127, R197 ;  /* 0x000000c57f3c7220 */ /* 0x000fe20000410000 */
[----:B------:R-:W-:Y:S01]  /*5ea0*/  FMUL.FTZ R65, R143, R65 ;  /* 0x000000418f417220 */ /* 0x000fe20000410000 */
[----:B------:R-:W-:Y:S01]  /*5eb0*/  FADD.FTZ R69, R192, R69 ;  /* 0x00000045c0457221 */ /* 0x000fe20000010000 */
[C---:B------:R-:W-:Y:S01]  /*5ec0*/  FFMA.FTZ R61, R128.reuse, R197, R61 ;  /* 0x000000c5803d7223 */ /* 0x040fe2000001003d */
[----:B------:R-:W-:Y:S01]  /*5ed0*/  FFMA.FTZ R60, R128, R221, -R60 ;  /* 0x000000dd803c7223 */ /* 0x000fe2000001083c */
[----:B------:R-:W-:Y:S01]  /*5ee0*/  FFMA.FTZ R62, R144, R63, R65 ;  /* 0x0000003f903e7223 */ /* 0x000fe20000010041 */
[----:B------:R-:W-:Y:S01]  /*5ef0*/  FMUL.FTZ R63, R151, UR45 ;  /* 0x0000002d973f7c20 */ /* 0x000fe20008410000 */
[----:B------:R-:W-:Y:S01]  /*5f00*/  FADD.FTZ R198, RZ, R61 ;  /* 0x0000003dffc67221 */ /* 0x000fe20000010000 */
[----:B------:R-:W-:Y:S01]  /*5f10*/  FFMA.FTZ R224, R39, R94, R60 ;  /* 0x0000005e27e07223 */ /* 0x000fe2000001003c */
[----:B------:R-:W-:Y:S01]  /*5f20*/  UISETP.GE.AND UP0, UPT, UR16, UR42, UPT ;  /* 0x0000002a1000728c */ /* 0x000fe2000bf06270 */
[----:B------:R-:W-:Y:S01]  /*5f30*/  FFMA.FTZ R216, R148, UR46, -R63 ;  /* 0x0000002e94d87c23 */ /* 0x000fe2000801083f */
[C---:B------:R-:W-:Y:S01]  /*5f40*/  FMUL.FTZ R61, R125.reuse, R198 ;  /* 0x000000c67d3d7220 */ /* 0x040fe20000410000 */
[----:B------:R-:W-:Y:S01]  /*5f50*/  FMUL.FTZ R63, R125, R224 ;  /* 0x000000e07d3f7220 */ /* 0x000fe20000410000 */
[----:B------:R-:W-:Y:S01]  /*5f60*/  FMUL.FTZ R65, R145, R69 ;  /* 0x0000004591417220 */ /* 0x000fe20000410000 */
[----:B------:R-:W-:Y:S01]  /*5f70*/  FFMA.FTZ R62, R17, R216, R62 ;  /* 0x000000d8113e7223 */ /* 0x000fe2000001003e */
[C---:B------:R-:W-:Y:S01]  /*5f80*/  FFMA.FTZ R61, R126.reuse, R224, -R61 ;  /* 0x000000e07e3d7223 */ /* 0x040fe2000001083d */
[----:B------:R-:W-:Y:S01]  /*5f90*/  FFMA.FTZ R63, R126, R198, R63 ;  /* 0x000000c67e3f7223 */ /* 0x000fe2000001003f */
[----:B------:R-:W-:Y:S01]  /*5fa0*/  PLOP3.LUT P0, PT, PT, PT, UP0, 0x80, 0x8 ;  /* 0x000000000008781c */ /* 0x000fe20003f0f008 */
[----:B------:R-:W-:Y:S01]  /*5fb0*/  FMUL.FTZ R60, R145, R62 ;  /* 0x0000003e913c7220 */ /* 0x000fe20000410000 */
[----:B------:R-:W-:Y:S01]  /*5fc0*/  FFMA.FTZ R223, R38, R95, R61 ;  /* 0x0000005f26df7223 */ /* 0x000fe2000001003d */
[----:B------:R-:W-:Y:S01]  /*5fd0*/  FADD.FTZ R196, RZ, R63 ;  /* 0x0000003fffc47221 */ /* 0x000fe20000010000 */
[----:B------:R-:W-:Y:S01]  /*5fe0*/  ISETP.NE.OR P0, PT, R112, RZ, P0 ;  /* 0x000000ff7000720c */ /* 0x000fe20000705670 */
[C---:B------:R-:W-:Y:S01]  /*5ff0*/  FFMA.FTZ R64, R146.reuse, R69, -R60 ;  /* 0x0000004592407223 */ /* 0x040fe2000001083c */
[CC--:B------:R-:W-:Y:S01]  /*6000*/  FMUL.FTZ R61, R123.reuse, R223.reuse ;  /* 0x000000df7b3d7220 */ /* 0x0c0fe20000410000 */
[----:B------:R-:W-:Y:S01]  /*6010*/  FMUL.FTZ R60, R123, R196 ;  /* 0x000000c47b3c7220 */ /* 0x000fe20000410000 */
[----:B------:R-:W-:Y:S01]  /*6020*/  FFMA.FTZ R65, R146, R62, R65 ;  /* 0x0000003e92417223 */ /* 0x000fe20000010041 */
[----:B------:R-:W-:Y:S01]  /*6030*/  FFMA.FTZ R67, R144, R66, R67 ;  /* 0x0000004290437223 */ /* 0x000fe20000010043 */
[C---:B------:R-:W-:Y:S01]  /*6040*/  FFMA.FTZ R61, R124.reuse, R196, R61 ;  /* 0x000000c47c3d7223 */ /* 0x040fe2000001003d */
[----:B------:R-:W-:Y:S01]  /*6050*/  FFMA.FTZ R60, R124, R223, -R60 ;  /* 0x000000df7c3c7223 */ /* 0x000fe2000001083c */
[----:B------:R-:W-:Y:S01]  /*6060*/  FMUL.FTZ R66, R149, UR45 ;  /* 0x0000002d95427c20 */ /* 0x000fe20008410000 */
[----:B------:R-:W-:Y:S01]  /*6070*/  FMUL.FTZ R63, R145, R71 ;  /* 0x00000047913f7220 */ /* 0x000fe20000410000 */
[----:B------:R-:W-:Y:S01]  /*6080*/  FADD.FTZ R195, RZ, R61 ;  /* 0x0000003dffc37221 */ /* 0x000fe20000010000 */
[----:B------:R-:W-:Y:S01]  /*6090*/  FFMA.FTZ R227, R37, R92, R60 ;  /* 0x0000005c25e37223 */ /* 0x000fe2000001003c */
[----:B------:R-:W-:Y:S01]  /*60a0*/  FFMA.FTZ R229, R147, UR46, -R66 ;  /* 0x0000002e93e57c23 */ /* 0x000fe20008010842 */
[----:B------:R-:W-:Y:S01]  /*60b0*/  VOTEU.ALL UP0, P0 ;  /* 0x0000000000ff7886 */ /* 0x000fe20000000000 */
[C---:B------:R-:W-:Y:S01]  /*60c0*/  FMUL.FTZ R61, R121.reuse, R195 ;  /* 0x000000c3793d7220 */ /* 0x040fe20000410000 */
[----:B------:R-:W-:Y:S01]  /*60d0*/  FMUL.FTZ R62, R121, R227 ;  /* 0x000000e3793e7220 */ /* 0x000fe20000410000 */
[----:B------:R-:W-:Y:S01]  /*60e0*/  FFMA.FTZ R60, R146, R67, R63 ;  /* 0x00000043923c7223 */ /* 0x000fe2000001003f */
[----:B------:R-:W-:Y:S01]  /*60f0*/  FADD.FTZ R63, R193, R64 ;  /* 0x00000040c13f7221 */ /* 0x000fe20000010000 */
[C---:B------:R-:W-:Y:S01]  /*6100*/  FFMA.FTZ R225, R122.reuse, R227, -R61 ;  /* 0x000000e37ae17223 */ /* 0x040fe2000001083d */
[----:B------:R-:W-:Y:S01]  /*6110*/  FFMA.FTZ R62, R122, R195, R62 ;  /* 0x000000c37a3e7223 */ /* 0x000fe2000001003e */
[----:B------:R-:W-:Y:S01]  /*6120*/  HFMA2 R80, -RZ, RZ, 1.875, 0 ;  /* 0x3f800000ff507431 */ /* 0x000fe200000001ff */
[----:B------:R-:W-:Y:S01]  /*6130*/  ISETP.GT.U32.AND P2, PT, R114, 0x1f, PT ;  /* 0x0000001f7200780c */ /* 0x000fe20003f44070 */
[----:B------:R-:W-:Y:S01]  /*6140*/  FFMA.FTZ R225, R36, R93, R225 ;  /* 0x0000005d24e17223 */ /* 0x000fe200000100e1 */
[----:B------:R-:W-:Y:S01]  /*6150*/  FADD.FTZ R210, RZ, R62 ;  /* 0x0000003effd27221 */ /* 0x000fe20000010000 */
[----:B------:R-:W-:Y:S01]  /*6160*/  FFMA.FTZ R62, R0, R229, R65 ;  /* 0x000000e5003e7223 */ /* 0x000fe20000010041 */
[----:B------:R-:W-:Y:S01]  /*6170*/  @!UP0 ULEA UR32, UR8, UR9, 0x4 ;  /* 0x0000000908208291 */ /* 0x000fe2000f8e20ff */
[C---:B------:R-:W-:Y:S01]  /*6180*/  FMUL.FTZ R65, R119.reuse, R225 ;  /* 0x000000e177417220 */ /* 0x040fe20000410000 */
[-C--:B------:R-:W-:Y:S01]  /*6190*/  FMUL.FTZ R64, R119, R210.reuse ;  /* 0x000000d277407220 */ /* 0x080fe20000410000 */
[----:B------:R-:W-:Y:S01]  /*61a0*/  FMUL.FTZ R67, R145, R67 ;  /* 0x0000004391437220 */ /* 0x000fe20000410000 */
[----:B------:R-:W-:Y:S01]  /*61b0*/  CS2R R82, SRZ ;  /* 0x0000000000527805 */ /* 0x000fe2000001ff00 */
[C---:B------:R-:W-:Y:S01]  /*61c0*/  FFMA.FTZ R65, R120.reuse, R210, R65 ;  /* 0x000000d278417223 */ /* 0x040fe20000010041 */
[----:B------:R-:W-:Y:S01]  /*61d0*/  FFMA.FTZ R64, R120, R225, -R64 ;  /* 0x000000e178407223 */ /* 0x000fe20000010840 */
[----:B------:R-:W-:Y:S01]  /*61e0*/  MOV R81, RZ ;  /* 0x000000ff00517202 */ /* 0x000fe20000000f00 */
[----:B------:R-:W-:Y:S01]  /*61f0*/  FFMA.FTZ R61, R146, R71, -R67 ;  /* 0x00000047923d7223 */ /* 0x000fe20000010843 */
[----:B------:R-:W-:Y:S01]  /*6200*/  FADD.FTZ R207, RZ, R65 ;  /* 0x00000041ffcf7221 */ /* 0x000fe20000010000 */
[----:B------:R-:W-:Y:S01]  /*6210*/  FFMA.FTZ R231, R35, R90, R64 ;  /* 0x0000005a23e77223 */ /* 0x000fe20000010040 */
[----:B------:R-:W-:Y:S02]  /*6220*/  BSSY B0, `(.L_x_3894) ;  /* 0x00000e5000007945 */ /* 0x000fe40003800000 */
[C---:B------:R-:W-:Y:S01]  /*6230*/  FMUL.FTZ R65, R116.reuse, R207 ;  /* 0x000000cf74417220 */ /* 0x040fe20000410000 */
[----:B------:R-:W0:Y:S01]  /*6240*/  @!P0 LDS.128 R80, [UR32+0x8b80] ;  /* 0x008b8020ff508984 */ /* 0x000e220008000c00 */
[----:B------:R-:W-:-:S02]  /*6250*/  FMUL.FTZ R232, R116, R231 ;  /* 0x000000e774e87220 */ /* 0x000fc40000410000 */
[C---:B------:R-:W-:Y:S01]  /*6260*/  FFMA.FTZ R65, R118.reuse, R231, -R65 ;  /* 0x000000e776417223 */ /* 0x040fe20000010841 */
[----:B------:R1:W-:Y:S01]  /*6270*/  STS.128 [R109+0x6d80], R60 ;  /* 0x006d803c6d007388 */ /* 0x0003e20000000c00 */
[----:B------:R-:W-:Y:S02]  /*6280*/  FFMA.FTZ R232, R118, R207, R232 ;  /* 0x000000cf76e87223 */ /* 0x000fe400000100e8 */
[----:B------:R-:W-:Y:S01]  /*6290*/  FFMA.FTZ R233, R34, R91, R65 ;  /* 0x0000005b22e97223 */ /* 0x000fe20000010041 */
[----:B------:R-:W-:Y:S06]  /*62a0*/  BAR.SYNC.DEFER_BLOCKING 0x0 ;  /* 0x0000000000007b1d */ /* 0x000fec0000010000 */
[----:B------:R-:W-:Y:S05]  /*62b0*/  @P2 BRA `(.L_x_3895) ;  /* 0x0000000c006c2947 */ /* 0x000fea0003800000 */
[----:B-1----:R-:W-:Y:S01]  /*62c0*/  MOV R61, 0x50 ;  /* 0x00000050003d7802 */ /* 0x002fe20000000f00 */
[----:B------:R-:W-:Y:S01]  /*62d0*/  UMOV UR32, 0xffffffff ;  /* 0xffffffff00207882 */ /* 0x000fe20000000000 */
[----:B------:R-:W-:-:S03]  /*62e0*/  ISETP.NE.AND P2, PT, R112, 0x1f, PT ;  /* 0x0000001f7000780c */ /* 0x000fc60003f45270 */
[----:B------:R-:W-:-:S05]  /*62f0*/  IMAD R234, R114, R61, UR9 ;  /* 0x0000000972ea7e24 */ /* 0x000fca000f8e023d */
[----:B------:R-:W-:Y:S04]  /*6300*/  LDS.128 R60, [R234+0x6da0] ;  /* 0x006da000ea3c7984 */ /* 0x000fe80000000c00 */
[----:B------:R-:W1:Y:S04]  /*6310*/  LDS.128 R64, [R234+0x6db0] ;  /* 0x006db000ea407984 */ /* 0x000e680000000c00 */
[----:B------:R-:W2:Y:S04]  /*6320*/  LDS.128 R68, [R234+0x6d90] ;  /* 0x006d9000ea447984 */ /* 0x000ea80000000c00 */
[----:B------:R-:W3:Y:S01]  /*6330*/  LDS.128 R72, [R234+0x6d80] ;  /* 0x006d8000ea487984 */ /* 0x000ee20000000c00 */
[C---:B-1---5:R-:W-:Y:S01]  /*6340*/  FMUL.FTZ R79, R61.reuse, R66 ;  /* 0x000000423d4f7220 */ /* 0x062fe20000410000 */
[----:B------:R-:W-:-:S03]  /*6350*/  FMUL.FTZ R77, R61, R67 ;  /* 0x000000433d4d7220 */ /* 0x000fc60000410000 */
[C---:B------:R-:W-:Y:S01]  /*6360*/  FFMA.FTZ R76, R60.reuse, R67, R79 ;  /* 0x000000433c4c7223 */ /* 0x040fe2000001004f */
[----:B------:R-:W-:-:S03]  /*6370*/  FFMA.FTZ R77, R60, R66, -R77 ;  /* 0x000000423c4d7223 */ /* 0x000fc6000001084d */
[----:B------:R-:W-:Y:S01]  /*6380*/  FADD.FTZ R76, R63, R76 ;  /* 0x0000004c3f4c7221 */ /* 0x000fe20000010000 */
[----:B------:R-:W-:-:S03]  /*6390*/  FADD.FTZ R77, R62, R77 ;  /* 0x0000004d3e4d7221 */ /* 0x000fc60000010000 */
[C---:B--2---:R-:W-:Y:S01]  /*63a0*/  FMUL.FTZ R79, R69.reuse, R76 ;  /* 0x0000004c454f7220 */ /* 0x044fe20000410000 */
[----:B------:R-:W-:-:S03]  /*63b0*/  FMUL.FTZ R235, R69, R77 ;  /* 0x0000004d45eb7220 */ /* 0x000fc60000410000 */
[C---:B------:R-:W-:Y:S01]  /*63c0*/  FFMA.FTZ R237, R68.reuse, R77, -R79 ;  /* 0x0000004d44ed7223 */ /* 0x040fe2000001084f */
[C---:B------:R-:W-:Y:S01]  /*63d0*/  FMUL.FTZ R79, R61.reuse, R64 ;  /* 0x000000403d4f7220 */ /* 0x040fe20000410000 */
[-C--:B------:R-:W-:Y:S01]  /*63e0*/  FMUL.FTZ R77, R61, R65.reuse ;  /* 0x000000413d4d7220 */ /* 0x080fe20000410000 */
[----:B------:R-:W-:Y:S01]  /*63f0*/  FFMA.FTZ R78, R68, R76, R235 ;  /* 0x0000004c444e7223 */ /* 0x000fe200000100eb */
[----:B------:R-:W-:Y:S01]  /*6400*/  FADD.FTZ R237, R70, R237 ;  /* 0x000000ed46ed7221 */ /* 0x000fe20000010000 */
[C---:B------:R-:W-:Y:S01]  /*6410*/  FFMA.FTZ R79, R60.reuse, R65, R79 ;  /* 0x000000413c4f7223 */ /* 0x040fe2000001004f */
[----:B------:R-:W-:Y:S01]  /*6420*/  FFMA.FTZ R77, R60, R64, -R77 ;  /* 0x000000403c4d7223 */ /* 0x000fe2000001084d */
[----:B------:R-:W-:Y:S02]  /*6430*/  FADD.FTZ R78, R71, R78 ;  /* 0x0000004e474e7221 */ /* 0x000fe40000010000 */
[C---:B------:R-:W-:Y:S01]  /*6440*/  FMUL.FTZ R235, R69.reuse, R79 ;  /* 0x0000004f45eb7220 */ /* 0x040fe20000410000 */
[----:B------:R-:W-:-:S03]  /*6450*/  FMUL.FTZ R76, R69, R77 ;  /* 0x0000004d454c7220 */ /* 0x000fc60000410000 */
[C---:B------:R-:W-:Y:S01]  /*6460*/  FFMA.FTZ R235, R68.reuse, R77, -R235 ;  /* 0x0000004d44eb7223 */ /* 0x040fe200000108eb */
[C---:B---3--:R-:W-:Y:S01]  /*6470*/  FMUL.FTZ R77, R73.reuse, R78 ;  /* 0x0000004e494d7220 */ /* 0x048fe20000410000 */
[----:B------:R-:W-:Y:S01]  /*6480*/  FFMA.FTZ R76, R68, R79, R76 ;  /* 0x0000004f444c7223 */ /* 0x000fe2000001004c */
[CC--:B------:R-:W-:Y:S02]  /*6490*/  FMUL.FTZ R79, R73.reuse, R237.reuse ;  /* 0x000000ed494f7220 */ /* 0x0c0fe40000410000 */
        /* <DEDUP_REMOVED lines=8> */
[----:B------:R-:W-:Y:S06]  /*6520*/  BRA.DIV UR32, `(.L_x_3896) ;  /* 0x0000006620f07947 */ /* 0x000fec000b800000 */
[----:B------:R1:W2:Y:S01]  /*6530*/  SHFL.DOWN PT, R72, R235, 0x1, 0x1f ;  /* 0x08201f00eb487f89 */ /* 0x0002a200000e0000 */
[----:B------:R-:W-:Y:S02]  /*6540*/  MOV R76, R235 ;  /* 0x000000eb004c7202 */ /* 0x000fe40000000f00 */
[----:B------:R-:W-:Y:S01]  /*6550*/  MOV R78, R74 ;  /* 0x0000004a004e7202 */ /* 0x000fe20000000f00 */
[----:B------:R1:W3:Y:S04]  /*6560*/  SHFL.DOWN PT, R73, R77, 0x1, 0x1f ;  /* 0x08201f004d497f89 */ /* 0x0002e800000e0000 */
[----:B------:R1:W4:Y:S04]  /*6570*/  SHFL.DOWN PT, R236, R74, 0x1, 0x1f ;  /* 0x08201f004aec7f89 */ /* 0x00032800000e0000 */
[----:B------:R1:W0:Y:S02]  /*6580*/  SHFL.DOWN PT, R239, R79, 0x1, 0x1f ;  /* 0x08201f004fef7f89 */ /* 0x00022400000e0000 */
.L_x_4037:
[----:B------:R-:W-:Y:S01]  /*6590*/  BSSY.RECONVERGENT B1, `(.L_x_3897) ;  /* 0x000000d000017945 */ /* 0x000fe20003800200 */
[----:B------:R-:W-:-:S03]  /*65a0*/  ISETP.GT.U32.AND P3, PT, R112, 0x1d, PT ;  /* 0x0000001d7000780c */ /* 0x000fc60003f64070 */
[----:B------:R-:W-:Y:S10]  /*65b0*/  @!P2 BRA `(.L_x_3898) ;  /* 0x000000000028a947 */ /* 0x000ff40003800000 */
[-C--:B0-----:R-:W-:Y:S01]  /*65c0*/  FMUL.FTZ R75, R77, R239.reuse ;  /* 0x000000ef4d4b7220 */ /* 0x081fe20000410000 */
[----:B-1----:R-:W-:-:S03]  /*65d0*/  FMUL.FTZ R74, R76, R239 ;  /* 0x000000ef4c4a7220 */ /* 0x002fc60000410000 */
[CC--:B----4-:R-:W-:Y:S01]  /*65e0*/  FFMA.FTZ R235, R76.reuse, R236.reuse, -R75 ;  /* 0x000000ec4ceb7223 */ /* 0x0d0fe2000001084b */
[C---:B------:R-:W-:Y:S01]  /*65f0*/  FFMA.FTZ R236, R77.reuse, R236, R74 ;  /* 0x000000ec4dec7223 */ /* 0x040fe2000001004a */
[-C--:B---3--:R-:W-:Y:S01]  /*6600*/  FMUL.FTZ R75, R77, R73.reuse ;  /* 0x000000494d4b7220 */ /* 0x088fe20000410000 */
[----:B------:R-:W-:Y:S01]  /*6610*/  FMUL.FTZ R74, R76, R73 ;  /* 0x000000494c4a7220 */ /* 0x000fe20000410000 */
[----:B------:R-:W-:Y:S01]  /*6620*/  FADD.FTZ R78, R78, R235 ;  /* 0x000000eb4e4e7221 */ /* 0x000fe20000010000 */
[----:B------:R-:W-:Y:S01]  /*6630*/  FADD.FTZ R79, R79, R236 ;  /* 0x000000ec4f4f7221 */ /* 0x000fe20000010000 */
[C---:B--2---:R-:W-:Y:S01]  /*6640*/  FFMA.FTZ R76, R72.reuse, R76, -R75 ;  /* 0x0000004c484c7223 */ /* 0x044fe2000001084b */
[----:B------:R-:W-:-:S07]  /*6650*/  FFMA.FTZ R77, R72, R77, R74 ;  /* 0x0000004d484d7223 */ /* 0x000fce000001004a */
.L_x_3898:
[----:B------:R-:W-:Y:S05]  /*6660*/  BSYNC.RECONVERGENT B1 ;  /* 0x0000000000017941 */ /* 0x000fea0003800200 */
.L_x_3897:
[----:B------:R-:W-:-:S03]  /*6670*/  UMOV UR32, 0xffffffff ;  /* 0xffffffff00207882 */ /* 0x000fc60000000000 */
[----:B------:R-:W-:Y:S05]  /*6680*/  BRA.DIV UR32, `(.L_x_3899) ;  /* 0x0000006620fc7947 */ /* 0x000fea000b800000 */
[----:B--2---:R2:W2:Y:S04]  /*6690*/  SHFL.DOWN PT, R72, R76, 0x2, 0x1f ;  /* 0x08401f004c487f89 */ /* 0x0044a800000e0000 */
[----:B---3--:R3:W2:Y:S04]  /*66a0*/  SHFL.DOWN PT, R73, R77, 0x2, 0x1f ;  /* 0x08401f004d497f89 */ /* 0x0086a800000e0000 */
[----:B-1----:R3:W1:Y:S04]  /*66b0*/  SHFL.DOWN PT, R74, R78, 0x2, 0x1f ;  /* 0x08401f004e4a7f89 */ /* 0x00266800000e0000 */
[----:B0-----:R3:W0:Y:S02]  /*66c0*/  SHFL.DOWN PT, R239, R79, 0x2, 0x1f ;  /* 0x08401f004fef7f89 */ /* 0x00162400000e0000 */
.L_x_4043:
[----:B------:R-:W-:Y:S01]  /*66d0*/  BSSY.RECONVERGENT B1, `(.L_x_3900) ;  /* 0x000000d000017945 */ /* 0x000fe20003800200 */
[----:B------:R-:W-:-:S03]  /*66e0*/  ISETP.GT.U32.AND P2, PT, R112, 0x1b, PT ;  /* 0x0000001b7000780c */ /* 0x000fc60003f44070 */
[----:B------:R-:W-:Y:S10]  /*66f0*/  @P3 BRA `(.L_x_3901) ;  /* 0x0000000000283947 */ /* 0x000ff40003800000 */
[-C--:B0-----:R-:W-:Y:S01]  /*6700*/  FMUL.FTZ R75, R77, R239.reuse ;  /* 0x000000ef4d4b7220 */ /* 0x081fe20000410000 */
[----:B----4-:R-:W-:-:S03]  /*6710*/  FMUL.FTZ R236, R76, R239 ;  /* 0x000000ef4cec7220 */ /* 0x010fc60000410000 */
[CC--:B-1----:R-:W-:Y:S01]  /*6720*/  FFMA.FTZ R235, R76.reuse, R74.reuse, -R75 ;  /* 0x0000004a4ceb7223 */ /* 0x0c2fe2000001084b */
[C---:B------:R-:W-:Y:S01]  /*6730*/  FFMA.FTZ R236, R77.reuse, R74, R236 ;  /* 0x0000004a4dec7223 */ /* 0x040fe200000100ec */
[-C--:B--2---:R-:W-:Y:S01]  /*6740*/  FMUL.FTZ R75, R77, R73.reuse ;  /* 0x000000494d4b7220 */ /* 0x084fe20000410000 */
[----:B------:R-:W-:Y:S01]  /*6750*/  FMUL.FTZ R74, R76, R73 ;  /* 0x000000494c4a7220 */ /* 0x000fe20000410000 */
[----:B---3--:R-:W-:Y:S01]  /*6760*/  FADD.FTZ R78, R78, R235 ;  /* 0x000000eb4e4e7221 */ /* 0x008fe20000010000 */
[----:B------:R-:W-:Y:S01]  /*6770*/  FADD.FTZ R79, R79, R236 ;  /* 0x000000ec4f4f7221 */ /* 0x000fe20000010000 */
[-C--:B------:R-:W-:Y:S01]  /*6780*/  FFMA.FTZ R76, R76, R72.reuse, -R75 ;  /* 0x000000484c4c7223 */ /* 0x080fe2000001084b */
[----:B------:R-:W-:-:S07]  /*6790*/  FFMA.FTZ R77, R77, R72, R74 ;  /* 0x000000484d4d7223 */ /* 0x000fce000001004a */
.L_x_3901:
[----:B------:R-:W-:Y:S05]  /*67a0*/  BSYNC.RECONVERGENT B1 ;  /* 0x0000000000017941 */ /* 0x000fea0003800200 */
.L_x_3900:
[----:B------:R-:W-:-:S03]  /*67b0*/  UMOV UR32, 0xffffffff ;  /* 0xffffffff00207882 */ /* 0x000fc60000000000 */
[----:B------:R-:W-:Y:S05]  /*67c0*/  BRA.DIV UR32, `(.L_x_3902) ;  /* 0x0000006a201c7947 */ /* 0x000fea000b800000 */
[----:B--2---:R2:W2:Y:S04]  /*67d0*/  SHFL.DOWN PT, R72, R76, 0x4, 0x1f ;  /* 0x08801f004c487f89 */ /* 0x0044a800000e0000 */
[----:B------:R0:W2:Y:S04]  /*67e0*/  SHFL.DOWN PT, R73, R77, 0x4, 0x1f ;  /* 0x08801f004d497f89 */ /* 0x0000a800000e0000 */
[----:B-1----:R1:W1:Y:S04]  /*67f0*/  SHFL.DOWN PT, R74, R78, 0x4, 0x1f ;  /* 0x08801f004e4a7f89 */ /* 0x00226800000e0000 */
[----:B0-----:R0:W0:Y:S02]  /*6800*/  SHFL.DOWN PT, R239, R79, 0x4, 0x1f ;  /* 0x08801f004fef7f89 */ /* 0x00102400000e0000 */
.L_x_4049:
        /* <DEDUP_REMOVED lines=13> */
.L_x_3904:
[----:B------:R-:W-:Y:S05]  /*68e0*/  BSYNC.RECONVERGENT B1 ;  /* 0x0000000000017941 */ /* 0x000fea0003800200 */
.L_x_3903:
[----:B------:R-:W-:-:S03]  /*68f0*/  UMOV UR32, 0xffffffff ;  /* 0xffffffff00207882 */ /* 0x000fc60000000000 */
[----:B------:R-:W-:Y:S05]  /*6900*/  BRA.DIV UR32, `(.L_x_3905) ;  /* 0x0000006a203c7947 */ /* 0x000fea000b800000 */
[----:B--2---:R2:W2:Y:S04]  /*6910*/  SHFL.DOWN PT, R72, R76, 0x8, 0x1f ;  /* 0x09001f004c487f89 */ /* 0x0044a800000e0000 */
[----:B------:R0:W2:Y:S04]  /*6920*/  SHFL.DOWN PT, R73, R77, 0x8, 0x1f ;  /* 0x09001f004d497f89 */ /* 0x0000a800000e0000 */
[----:B-1----:R1:W1:Y:S04]  /*6930*/  SHFL.DOWN PT, R74, R78, 0x8, 0x1f ;  /* 0x09001f004e4a7f89 */ /* 0x00226800000e0000 */
[----:B0-----:R0:W0:Y:S02]  /*6940*/  SHFL.DOWN PT, R239, R79, 0x8, 0x1f ;  /* 0x09001f004fef7f89 */ /* 0x00102400000e0000 */
.L_x_4055:
        /* <DEDUP_REMOVED lines=13> */
.L_x_3907:
[----:B------:R-:W-:Y:S05]  /*6a20*/  BSYNC.RECONVERGENT B1 ;  /* 0x0000000000017941 */ /* 0x000fea0003800200 */
.L_x_3906:
[----:B------:R-:W-:-:S03]  /*6a30*/  UMOV UR32, 0xffffffff ;  /* 0xffffffff00207882 */ /* 0x000fc60000000000 */
[----:B------:R-:W-:Y:S05]  /*6a40*/  BRA.DIV UR32, `(.L_x_3908) ;  /* 0x0000006a205c7947 */ /* 0x000fea000b800000 */
[----:B--2---:R2:W2:Y:S04]  /*6a50*/  SHFL.DOWN PT, R72, R76, 0x10, 0x1f ;  /* 0x0a001f004c487f89 */ /* 0x0044a800000e0000 */
[----:B------:R0:W2:Y:S04]  /*6a60*/  SHFL.DOWN PT, R73, R77, 0x10, 0x1f ;  /* 0x0a001f004d497f89 */ /* 0x0000a800000e0000 */
[----:B-1----:R1:W1:Y:S04]  /*6a70*/  SHFL.DOWN PT, R74, R78, 0x10, 0x1f ;  /* 0x0a001f004e4a7f89 */ /* 0x00226800000e0000 */
[----:B0-----:R0:W0:Y:S02]  /*6a80*/  SHFL.DOWN PT, R239, R79, 0x10, 0x1f ;  /* 0x0a001f004fef7f89 */ /* 0x00102400000e0000 */
.L_x_4061:
[----:B------:R-:W-:Y:S01]  /*6a90*/  BSSY.RECONVERGENT B1, `(.L_x_3909) ;  /* 0x000000d000017945 */ /* 0x000fe20003800200 */
[----:B------:R-:W-:-:S03]  /*6aa0*/  ISETP.NE.AND P3, PT, R114, 0x1f, PT ;  /* 0x0000001f7200780c */ /* 0x000fc60003f65270 */
        /* <DEDUP_REMOVED lines=11> */
.L_x_3910:
[----:B------:R-:W-:Y:S05]  /*6b60*/  BSYNC.RECONVERGENT B1 ;  /* 0x0000000000017941 */ /* 0x000fea0003800200 */
.L_x_3909:
[----:B------:R-:W-:-:S03]  /*6b70*/  UMOV UR32, 0xffffffff ;  /* 0xffffffff00207882 */ /* 0x000fc60000000000 */
[----:B------:R-:W-:Y:S05]  /*6b80*/  BRA.DIV UR32, `(.L_x_3911) ;  /* 0x0000006a207c7947 */ /* 0x000fea000b800000 */
[----:B----4-:R-:W2:Y:S04]  /*6b90*/  SHFL.IDX PT, R236, R77, RZ, 0x1f ;  /* 0x00001fff4dec7589 */ /* 0x010ea800000e0000 */
[----:B------:R-:W4:Y:S04]  /*6ba0*/  SHFL.IDX PT, R235, R76, RZ, 0x1f ;  /* 0x00001fff4ceb7589 */ /* 0x000f2800000e0000 */
[----:B0-----:R-:W0:Y:S04]  /*6bb0*/  SHFL.IDX PT, R239, R78, RZ, 0x1f ;  /* 0x00001fff4eef7589 */ /* 0x001e2800000e0000 */
[----:B------:R-:W5:Y:S04]  /*6bc0*/  SHFL.IDX PT, R246, R79, RZ, 0x1f ;  /* 0x00001fff4ff67589 */ /* 0x000f6800000e0000 */
[----:B------:R-:W1:Y:S04]  /*6bd0*/  SHFL.IDX PT, R245, R80, RZ, 0x1f ;  /* 0x00001fff50f57589 */ /* 0x000e6800000e0000 */
[----:B------:R-:W3:Y:S04]  /*6be0*/  SHFL.IDX PT, R243, R81, RZ, 0x1f ;  /* 0x00001fff51f37589 */ /* 0x000ee800000e0000 */
[----:B------:R-:W1:Y:S01]  /*6bf0*/  SHFL.DOWN PT, R242, R78, 0x1, 0x1f ;  /* 0x08201f004ef27f89 */ /* 0x000e6200000e0000 */
[-C--:B--2---:R-:W-:Y:S01]  /*6c00*/  FMUL.FTZ R73, R83, R236.reuse ;  /* 0x000000ec53497220 */ /* 0x084fe20000410000 */
[CC--:B------:R-:W-:Y:S01]  /*6c10*/  FMUL.FTZ R72, R82.reuse, R236.reuse ;  /* 0x000000ec52487220 */ /* 0x0c0fe20000410000 */
[-C--:B------:R-:W-:Y:S01]  /*6c20*/  FMUL.FTZ R237, R81, R236.reuse ;  /* 0x000000ec51ed7220 */ /* 0x080fe20000410000 */
[----:B------:R-:W2:Y:S01]  /*6c30*/  SHFL.DOWN PT, R247, R79, 0x1, 0x1f ;  /* 0x08201f004ff77f89 */ /* 0x000ea200000e0000 */
[-C--:B----4-:R-:W-:Y:S01]  /*6c40*/  FFMA.FTZ R238, R82, R235.reuse, -R73 ;  /* 0x000000eb52ee7223 */ /* 0x090fe20000010849 */
[C---:B------:R-:W-:Y:S01]  /*6c50*/  FMUL.FTZ R236, R80.reuse, R236 ;  /* 0x000000ec50ec7220 */ /* 0x040fe20000410000 */
[-C--:B------:R-:W-:Y:S01]  /*6c60*/  FFMA.FTZ R73, R83, R235.reuse, R72 ;  /* 0x000000eb53497223 */ /* 0x080fe20000010048 */
[----:B------:R-:W4:Y:S01]  /*6c70*/  SHFL.IDX PT, R244, R82, RZ, 0x1f ;  /* 0x00001fff52f47589 */ /* 0x000f2200000e0000 */
[-C--:B------:R-:W-:Y:S01]  /*6c80*/  FFMA.FTZ R237, R80, R235.reuse, -R237 ;  /* 0x000000eb50ed7223 */ /* 0x080fe200000108ed */
[----:B------:R-:W-:Y:S01]  /*6c90*/  FFMA.FTZ R236, R81, R235, R236 ;  /* 0x000000eb51ec7223 */ /* 0x000fe200000100ec */
[----:B0-----:R-:W-:Y:S01]  /*6ca0*/  FADD.FTZ R238, R239, R238 ;  /* 0x000000eeefee7221 */ /* 0x001fe20000010000 */
[----:B------:R-:W0:Y:S01]  /*6cb0*/  SHFL.IDX PT, R248, R83, RZ, 0x1f ;  /* 0x00001fff53f87589 */ /* 0x000e2200000e0000 */
[----:B-----5:R-:W-:-:S03]  /*6cc0*/  FADD.FTZ R235, R246, R73 ;  /* 0x00000049f6eb7221 */ /* 0x020fc60000010000 */
[----:B------:R1:W0:Y:S04]  /*6cd0*/  SHFL.DOWN PT, R240, R76, 0x1, 0x1f ;  /* 0x08201f004cf07f89 */ /* 0x00022800000e0000 */
[----:B------:R3:W0:Y:S01]  /*6ce0*/  SHFL.DOWN PT, R241, R77, 0x1, 0x1f ;  /* 0x08201f004df17f89 */ /* 0x00062200000e0000 */
[----:B-1----:R-:W-:Y:S02]  /*6cf0*/  MOV R76, R245 ;  /* 0x000000f5004c7202 */ /* 0x002fe40000000f00 */
[----:B--23--:R-:W-:-:S07]  /*6d00*/  MOV R77, R243 ;  /* 0x000000f3004d7202 */ /* 0x00cfce0000000f00 */
.L_x_4075:
[----:B------:R-:W-:Y:S01]  /*6d10*/  BSSY.RECONVERGENT B1, `(.L_x_3912) ;  /* 0x000000f000017945 */ /* 0x000fe20003800200 */
[----:B----4-:R-:W-:Y:S02]  /*6d20*/  MOV R78, R244 ;  /* 0x000000f4004e7202 */ /* 0x010fe40000000f00 */
        /* <DEDUP_REMOVED lines=13> */
.L_x_3913:
[----:B------:R-:W-:Y:S05]  /*6e00*/  BSYNC.RECONVERGENT B1 ;  /* 0x0000000000017941 */ /* 0x000fea0003800200 */
.L_x_3912:
        /* <DEDUP_REMOVED lines=38> */
.L_x_3895:
[----:B------:R-:W-:Y:S05]  /*7070*/  BSYNC B0 ;  /* 0x0000000000007941 */ /* 0x000fea0003800000 */
.L_x_3894:
[----:B-12---:R-:W-:Y:S01]  /*7080*/  FMUL.FTZ R60, R149, R208 ;  /* 0x000000d0953c7220 */ /* 0x006fe20000410000 */
[----:B------:R-:W-:Y:S01]  /*7090*/  FMUL.FTZ R61, R151, R206 ;  /* 0x000000ce973d7220 */ /* 0x000fe20000410000 */
[----:B------:R-:W-:Y:S05]  /*70a0*/  WARPSYNC.ALL ;  /* 0x0000000000007948 */ /* 0x000fea0003800000 */
[----:B------:R-:W-:Y:S01]  /*70b0*/  FFMA.FTZ R69, R147, R226, -R60 ;  /* 0x000000e293457223 */ /* 0x000fe2000001083c */
[----:B------:R-:W-:Y:S01]  /*70c0*/  FMUL.FTZ R60, R153, R212 ;  /* 0x000000d4993c7220 */ /* 0x000fe20000410000 */
[----:B------:R-:W-:Y:S01]  /*70d0*/  BAR.SYNC.DEFER_BLOCKING 0x0 ;  /* 0x0000000000007b1d */ /* 0x000fe20000010000 */
[----:B------:R-:W-:Y:S01]  /*70e0*/  FFMA.FTZ R70, R148, R213, -R61 ;  /* 0x000000d594467223 */ /* 0x000fe2000001083d */
[----:B------:R-:W-:Y:S01]  /*70f0*/  FMUL.FTZ R61, R155, R204 ;  /* 0x000000cc9b3d7220 */ /* 0x000fe20000410000 */
[----:B-----5:R-:W-:Y:S01]  /*7100*/  FFMA.FTZ R77, R150, R205, R60 ;  /* 0x000000cd964d7223 */ /* 0x020fe2000001003c */
        /* <DEDUP_REMOVED lines=8> */
[----:B------:R-:W-:Y:S01]  /*7190*/  FMUL.FTZ R63, R149, R226 ;  /* 0x000000e2953f7220 */ /* 0x000fe20000410000 */
[----:B------:R-:W-:Y:S01]  /*71a0*/  FMUL.FTZ R155, R155, R215 ;  /* 0x000000d79b9b7220 */ /* 0x000fe20000410000 */
[----:B------:R-:W-:Y:S01]  /*71b0*/  FFMA.FTZ R158, R158, R201, R60 ;  /* 0x000000c99e9e7223 */ /* 0x000fe2000001003c */
[----:B------:R-:W-:Y:S01]  /*71c0*/  FMUL.FTZ R60, R165, R200 ;  /* 0x000000c8a53c7220 */ /* 0x000fe20000410000 */
[C---:B------:R-:W-:Y:S01]  /*71d0*/  FMUL.FTZ R61, R167.reuse, R199 ;  /* 0x000000c7a73d7220 */ /* 0x040fe20000410000 */
[----:B------:R-:W-:Y:S01]  /*71e0*/  FFMA.FTZ R152, R152, R204, R155 ;  /* 0x000000cc98987223 */ /* 0x000fe2000001009b */
[C---:B------:R-:W-:Y:S01]  /*71f0*/  FMUL.FTZ R71, R167.reuse, UR45 ;  /* 0x0000002da7477c20 */ /* 0x040fe20008410000 */
[----:B------:R-:W-:Y:S01]  /*7200*/  FFMA.FTZ R149, R160, R219, -R60 ;  /* 0x000000dba0957223 */ /* 0x000fe2000001083c */
[----:B------:R-:W-:Y:S01]  /*7210*/  FMUL.FTZ R60, R170, R197 ;  /* 0x000000c5aa3c7220 */ /* 0x000fe20000410000 */
[CC--:B------:R-:W-:Y:S01]  /*7220*/  FFMA.FTZ R76, R164.reuse, R222.reuse, -R61 ;  /* 0x000000dea44c7223 */ /* 0x0c0fe2000001083d */
[----:B------:R-:W-:Y:S01]  /*7230*/  FMUL.FTZ R74, R167, R222 ;  /* 0x000000dea74a7220 */ /* 0x000fe20000410000 */
[----:B------:R-:W-:Y:S01]  /*7240*/  FFMA.FTZ R66, R164, UR46, -R71 ;  /* 0x0000002ea4427c23 */ /* 0x000fe20008010847 */
[----:B------:R-:W-:Y:S01]  /*7250*/  FFMA.FTZ R155, R162, R221, -R60 ;  /* 0x000000dda29b7223 */ /* 0x000fe2000001083c */
[----:B------:R-:W-:Y:S01]  /*7260*/  FMUL.FTZ R151, R151, R213 ;  /* 0x000000d597977220 */ /* 0x000fe20000410000 */
[----:B------:R-:W1:Y:S01]  /*7270*/  LDS.64 R60, [R109+0x6d88] ;  /* 0x006d88006d3c7984 */ /* 0x000e620000000a00 */
[----:B------:R-:W-:Y:S01]  /*7280*/  FFMA.FTZ R164, R164, R199, R74 ;  /* 0x000000c7a4a47223 */ /* 0x000fe2000001004a */
[C---:B------:R-:W-:Y:S01]  /*7290*/  FMUL.FTZ R74, R173.reuse, UR45 ;  /* 0x0000002dad4a7c20 */ /* 0x040fe20008410000 */
[----:B------:R-:W-:Y:S01]  /*72a0*/  FMUL.FTZ R71, R173, R198 ;  /* 0x000000c6ad477220 */ /* 0x000fe20000410000 */
[----:B------:R-:W-:Y:S01]  /*72b0*/  FMUL.FTZ R65, R153, R205 ;  /* 0x000000cd99417220 */ /* 0x000fe20000410000 */
[----:B------:R-:W-:Y:S01]  /*72c0*/  FMUL.FTZ R173, R173, R224 ;  /* 0x000000e0adad7220 */ /* 0x000fe20000410000 */
[----:B------:R-:W-:Y:S01]  /*72d0*/  FFMA.FTZ R68, R148, R206, R151 ;  /* 0x000000ce94447223 */ /* 0x000fe20000010097 */
[C---:B------:R-:W-:Y:S01]  /*72e0*/  FFMA.FTZ R74, R163.reuse, UR46, -R74 ;  /* 0x0000002ea34a7c23 */ /* 0x040fe2000801084a */
[----:B------:R-:W-:Y:S01]  /*72f0*/  FFMA.FTZ R65, R150, R212, -R65 ;  /* 0x000000d496417223 */ /* 0x000fe20000010841 */
[C---:B------:R-:W-:Y:S01]  /*7300*/  FFMA.FTZ R78, R163.reuse, R224, -R71 ;  /* 0x000000e0a34e7223 */ /* 0x040fe20000010847 */
[----:B------:R-:W-:Y:S01]  /*7310*/  FFMA.FTZ R148, R163, R198, R173 ;  /* 0x000000c6a3947223 */ /* 0x000fe200000100ad */
[C---:B------:R-:W-:Y:S01]  /*7320*/  FMUL.FTZ R157, R169.reuse, UR45 ;  /* 0x0000002da99d7c20 */ /* 0x040fe20008410000 */
[C---:B------:R-:W-:Y:S01]  /*7330*/  FMUL.FTZ R150, R169.reuse, R196 ;  /* 0x000000c4a9967220 */ /* 0x040fe20000410000 */
[----:B------:R-:W-:Y:S01]  /*7340*/  FMUL.FTZ R163, R169, R223 ;  /* 0x000000dfa9a37220 */ /* 0x000fe20000410000 */
[----:B------:R-:W-:Y:S01]  /*7350*/  FFMA.FTZ R63, R147, R208, R63 ;  /* 0x000000d0933f7223 */ /* 0x000fe2000001003f */
[C---:B------:R-:W-:Y:S01]  /*7360*/  FMUL.FTZ R79, R159.reuse, R202 ;  /* 0x000000ca9f4f7220 */ /* 0x040fe20000410000 */
[----:B------:R-:W-:Y:S01]  /*7370*/  FMUL.FTZ R147, R159, R217 ;  /* 0x000000d99f937220 */ /* 0x000fe20000410000 */
[----:B------:R-:W-:Y:S01]  /*7380*/  FMUL.FTZ R73, R170, UR45 ;  /* 0x0000002daa497c20 */ /* 0x000fe20008410000 */
[C---:B------:R-:W-:Y:S01]  /*7390*/  FFMA.FTZ R157, R166.reuse, UR46, -R157 ;  /* 0x0000002ea69d7c23 */ /* 0x040fe2000801089d */
[C---:B------:R-:W-:Y:S01]  /*73a0*/  FFMA.FTZ R159, R166.reuse, R223, -R150 ;  /* 0x000000dfa69f7223 */ /* 0x040fe20000010896 */
[----:B------:R-:W-:Y:S01]  /*73b0*/  FFMA.FTZ R163, R166, R196, R163 ;  /* 0x000000c4a6a37223 */ /* 0x000fe200000100a3 */
[----:B------:R-:W-:Y:S01]  /*73c0*/  FMUL.FTZ R170, R170, R221 ;  /* 0x000000ddaaaa7220 */ /* 0x000fe20000410000 */
[----:B------:R-:W-:Y:S01]  /*73d0*/  FFMA.FTZ R166, R0, R69, RZ ;  /* 0x0000004500a67223 */ /* 0x000fe200000100ff */
[----:B------:R-:W-:Y:S01]  /*73e0*/  FMUL.FTZ R71, R172, UR45 ;  /* 0x0000002dac477c20 */ /* 0x000fe20008410000 */
[C---:B------:R-:W-:Y:S01]  /*73f0*/  FFMA.FTZ R79, R156.reuse, R217, -R79 ;  /* 0x000000d99c4f7223 */ /* 0x040fe2000001084f */
[----:B------:R-:W-:Y:S01]  /*7400*/  FFMA.FTZ R147, R156, R202, R147 ;  /* 0x000000ca9c937223 */ /* 0x000fe20000010093 */
[C---:B------:R-:W-:Y:S01]  /*7410*/  FFMA.FTZ R73, R162.reuse, UR46, -R73 ;  /* 0x0000002ea2497c23 */ /* 0x040fe20008010849 */
[----:B------:R-:W-:Y:S01]  /*7420*/  FFMA.FTZ R153, R162, R197, R170 ;  /* 0x000000c5a2997223 */ /* 0x000fe200000100aa */
[----:B------:R-:W-:Y:S01]  /*7430*/  FFMA.FTZ R167, R17, R70, R166 ;  /* 0x0000004611a77223 */ /* 0x000fe200000100a6 */
[----:B------:R-:W-:Y:S01]  /*7440*/  FFMA.FTZ R156, R168, UR46, -R71 ;  /* 0x0000002ea89c7c23 */ /* 0x000fe20008010847 */
[----:B------:R-:W-:Y:S01]  /*7450*/  FMUL.FTZ R162, R175, UR45 ;  /* 0x0000002dafa27c20 */ /* 0x000fe20008410000 */
[----:B------:R-:W-:Y:S01]  /*7460*/  FFMA.FTZ R70, -R0, R63, RZ ;  /* 0x0000003f00467223 */ /* 0x000fe200000101ff */
[----:B------:R-:W-:Y:S01]  /*7470*/  FMUL.FTZ R71, R177, UR45 ;  /* 0x0000002db1477c20 */ /* 0x000fe20008410000 */
[C---:B------:R-:W-:Y:S01]  /*7480*/  FMUL.FTZ R67, R165.reuse, UR45 ;  /* 0x0000002da5437c20 */ /* 0x040fe20008410000 */
[----:B------:R-:W-:Y:S01]  /*7490*/  FMUL.FTZ R151, R165, R219 ;  /* 0x000000dba5977220 */ /* 0x000fe20000410000 */
[----:B------:R-:W-:Y:S01]  /*74a0*/  FFMA.FTZ R165, R171, UR46, -R162 ;  /* 0x0000002eaba57c23 */ /* 0x000fe200080108a2 */
[----:B------:R-:W-:Y:S01]  /*74b0*/  FFMA.FTZ R70, -R17, R68, R70 ;  /* 0x0000004411467223 */ /* 0x000fe20000010146 */
[----:B------:R-:W-:Y:S01]  /*74c0*/  FFMA.FTZ R162, R174, UR46, -R71 ;  /* 0x0000002eaea27c23 */ /* 0x000fe20008010847 */
[----:B------:R-:W-:Y:S01]  /*74d0*/  FMUL.FTZ R71, R194, UR45 ;  /* 0x0000002dc2477c20 */ /* 0x000fe20008410000 */
[----:B------:R-:W-:Y:S01]  /*74e0*/  ULEA UR32, UR16, 0xfffff000, 0xc ;  /* 0xfffff00010207891 */ /* 0x000fe2000f8e60ff */
[-C--:B-1----:R-:W-:Y:S01]  /*74f0*/  FMUL.FTZ R68, R60, R111.reuse ;  /* 0x0000006f3c447220 */ /* 0x082fe20000410000 */
[C---:B------:R-:W-:Y:S01]  /*7500*/  FMUL.FTZ R111, R61.reuse, R111 ;  /* 0x0000006f3d6f7220 */ /* 0x040fe20000410000 */
[----:B------:R-:W-:Y:S01]  /*7510*/  FFMA.FTZ R70, -R16, R77, R70 ;  /* 0x0000004d10467223 */ /* 0x000fe20000010146 */
[----:B------:R-:W-:Y:S01]  /*7520*/  FFMA.FTZ R63, R176, UR46, -R71 ;  /* 0x0000002eb03f7c23 */ /* 0x000fe20008010847 */
[-C--:B------:R-:W-:Y:S01]  /*7530*/  FFMA.FTZ R68, R61, R110.reuse, -R68 ;  /* 0x0000006e3d447223 */ /* 0x080fe20000010844 */
[----:B------:R-:W-:Y:S01]  /*7540*/  FFMA.FTZ R77, R60, R110, R111 ;  /* 0x0000006e3c4d7223 */ /* 0x000fe2000001006f */
[----:B------:R-:W-:Y:S01]  /*7550*/  FADD.FTZ R69, RZ, R232 ;  /* 0x000000e8ff457221 */ /* 0x000fe20000010000 */
[----:B------:R-:W-:Y:S01]  /*7560*/  FMUL.FTZ R166, R194, R233 ;  /* 0x000000e9c2a67220 */ /* 0x000fe20000410000 */
[----:B------:R-:W-:Y:S01]  /*7570*/  USHF.R.S32.HI UR47, URZ, 0x1f, UR32 ;  /* 0x0000001fff2f7899 */ /* 0x000fe20008011420 */
[----:B------:R-:W-:Y:S01]  /*7580*/  FADD.FTZ R191, R191, R68 ;  /* 0x00000044bfbf7221 */ /* 0x000fe20000010000 */
[----:B------:R-:W-:Y:S01]  /*7590*/  FFMA.FTZ R77, R2, R63, R77 ;  /* 0x0000003f024d7223 */ /* 0x000fe2000001004d */
[----:B------:R-:W-:Y:S01]  /*75a0*/  FFMA.FTZ R71, R176, R69, R166 ;  /* 0x00000045b0477223 */ /* 0x000fe200000100a6 */
[----:B------:R-:W-:Y:S01]  /*75b0*/  FFMA.FTZ R166, R16, R65, R167 ;  /* 0x0000004110a67223 */ /* 0x000fe200000100a7 */
[----:B------:R-:W-:Y:S01]  /*75c0*/  FMUL.FTZ R63, R116, R191 ;  /* 0x000000bf743f7220 */ /* 0x000fe20000410000 */
[----:B------:R-:W-:Y:S01]  /*75d0*/  LOP3.LUT R60, R114, UR32, RZ, 0xfc, !PT ;  /* 0x00000020723c7c12 */ /* 0x000fe2000f8efcff */
[-C--:B------:R-:W-:Y:S01]  /*75e0*/  FMUL.FTZ R116, R116, R77.reuse ;  /* 0x0000004d74747220 */ /* 0x080fe20000410000 */
[----:B------:R-:W-:Y:S01]  /*75f0*/  MOV R61, UR47 ;  /* 0x0000002f003d7c02 */ /* 0x000fe20008000f00 */
[C---:B------:R-:W-:Y:S01]  /*7600*/  FFMA.FTZ R152, -R15.reuse, R152, R70 ;  /* 0x000000980f987223 */ /* 0x040fe20000010146 */
[----:B------:R-:W-:Y:S01]  /*7610*/  MOV R65, UR40 ;  /* 0x0000002800417c02 */ /* 0x000fe20008000f00 */
[C---:B------:R-:W-:Y:S01]  /*7620*/  FFMA.FTZ R68, R118.reuse, R77, R63 ;  /* 0x0000004d76447223 */ /* 0x040fe2000001003f */
[----:B------:R-:W-:Y:S01]  /*7630*/  FFMA.FTZ R166, R15, R64, R166 ;  /* 0x000000400fa67223 */ /* 0x000fe200000100a6 */
        /* <DEDUP_REMOVED lines=10> */
[----:B------:R-:W-:Y:S01]  /*76e0*/  FFMA.FTZ R67, R160, UR46, -R67 ;  /* 0x0000002ea0437c23 */ /* 0x000fe20008010843 */
[----:B------:R-:W-:Y:S01]  /*76f0*/  LEA.HI.X R63, R64, UR11, R63, 0x2, P0 ;  /* 0x0000000b403f7c11 */ /* 0x000fe200080f143f */
[----:B------:R-:W-:Y:S01]  /*7700*/  FFMA.FTZ R64, R12, R79, R111 ;  /* 0x0000004f0c407223 */ /* 0x000fe2000001006f */
[C---:B------:R-:W-:Y:S01]  /*7710*/  FFMA.FTZ R61, R120.reuse, R68, R61 ;  /* 0x00000044783d7223 */ /* 0x040fe2000001003d */
[----:B------:R-:W-:Y:S01]  /*7720*/  FFMA.FTZ R119, R120, R70, -R119 ;  /* 0x0000004678777223 */ /* 0x000fe20000010877 */
[----:B------:R-:W-:Y:S01]  /*7730*/  FFMA.FTZ R151, R160, R200, R151 ;  /* 0x000000c8a0977223 */ /* 0x000fe20000010097 */
[----:B------:R-:W-:Y:S01]  /*7740*/  FFMA.FTZ R65, R11, R72, R64 ;  /* 0x000000480b417223 */ /* 0x000fe20000010040 */
[----:B------:R-:W-:Y:S01]  /*7750*/  FFMA.FTZ R64, R4, R165, R61 ;  /* 0x000000a504407223 */ /* 0x000fe2000001003d */
[----:B------:R-:W-:Y:S01]  /*7760*/  FADD.FTZ R61, R188, R119 ;  /* 0x00000077bc3d7221 */ /* 0x000fe20000010000 */
[----:B------:R-:W-:Y:S01]  /*7770*/  FMUL.FTZ R160, R172, R195 ;  /* 0x000000c3aca07220 */ /* 0x000fe20000410000 */
[----:B------:R-:W-:Y:S01]  /*7780*/  FFMA.FTZ R72, R10, R149, R65 ;  /* 0x000000950a487223 */ /* 0x000fe20000010041 */
[C---:B------:R-:W-:Y:S01]  /*7790*/  FMUL.FTZ R65, R121.reuse, R64 ;  /* 0x0000004079417220 */ /* 0x040fe20000410000 */
[----:B------:R-:W-:Y:S01]  /*77a0*/  FMUL.FTZ R121, R121, R61 ;  /* 0x0000003d79797220 */ /* 0x000fe20000410000 */
[----:B------:R-:W-:Y:S01]  /*77b0*/  FFMA.FTZ R150, R168, R227, -R160 ;  /* 0x000000e3a8967223 */ /* 0x000fe200000108a0 */
[----:B------:R-:W-:Y:S01]  /*77c0*/  FFMA.FTZ R79, R9, R76, R72 ;  /* 0x0000004c094f7223 */ /* 0x000fe20000010048 */
[C---:B------:R-:W-:Y:S01]  /*77d0*/  FFMA.FTZ R72, R122.reuse, R61, -R65 ;  /* 0x0000003d7a487223 */ /* 0x040fe20000010841 */
[----:B------:R-:W-:Y:S01]  /*77e0*/  FFMA.FTZ R122, R122, R64, R121 ;  /* 0x000000407a7a7223 */ /* 0x000fe20000010079 */
[----:B------:R-:W-:Y:S01]  /*77f0*/  FMUL.FTZ R160, R175, R210 ;  /* 0x000000d2afa07220 */ /* 0x000fe20000410000 */
[----:B------:R-:W-:Y:S01]  /*7800*/  FFMA.FTZ R76, R8, R155, R79 ;  /* 0x0000009b084c7223 */ /* 0x000fe2000001004f */
[----:B------:R-:W-:Y:S01]  /*7810*/  FADD.FTZ R72, R187, R72 ;  /* 0x00000048bb487221 */ /* 0x000fe20000010000 */
[----:B------:R-:W-:Y:S01]  /*7820*/  FFMA.FTZ R65, R5, R156, R122 ;  /* 0x0000009c05417223 */ /* 0x000fe2000001007a */
[----:B------:R-:W-:Y:S01]  /*7830*/  FFMA.FTZ R161, R171, R225, -R160 ;  /* 0x000000e1aba17223 */ /* 0x000fe200000108a0 */
[----:B------:R-:W-:Y:S01]  /*7840*/  FFMA.FTZ R111, R7, R78, R76 ;  /* 0x0000004e076f7223 */ /* 0x000fe2000001004c */
[CC--:B------:R-:W-:Y:S01]  /*7850*/  FMUL.FTZ R79, R123.reuse, R72.reuse ;  /* 0x000000487b4f7220 */ /* 0x0c0fe20000410000 */
[----:B------:R-:W-:Y:S01]  /*7860*/  FMUL.FTZ R123, R123, R65 ;  /* 0x000000417b7b7220 */ /* 0x000fe20000410000 */
[----:B------:R-:W-:Y:S01]  /*7870*/  ISETP.NE.AND P2, PT, R114, RZ, PT ;  /* 0x000000ff7200720c */ /* 0x000fe20003f45270 */
[----:B------:R-:W-:Y:S01]  /*7880*/  FFMA.FTZ R78, R6, R159, R111 ;  /* 0x0000009f064e7223 */ /* 0x000fe2000001006f */
[C---:B------:R-:W-:Y:S01]  /*7890*/  FFMA.FTZ R76, R124.reuse, R65, R79 ;  /* 0x000000417c4c7223 */ /* 0x040fe2000001004f */
[----:B------:R-:W-:Y:S01]  /*78a0*/  FFMA.FTZ R111, R124, R72, -R123 ;  /* 0x000000487c6f7223 */ /* 0x000fe2000001087b */
[----:B------:R-:W-:Y:S01]  /*78b0*/  FMUL.FTZ R160, R177, R207 ;  /* 0x000000cfb1a07220 */ /* 0x000fe20000410000 */
[----:B------:R-:W-:Y:S01]  /*78c0*/  FFMA.FTZ R79, R5, R150, R78 ;  /* 0x00000096054f7223 */ /* 0x000fe2000001004e */
[----:B------:R-:W-:Y:S01]  /*78d0*/  FFMA.FTZ R76, R6, R157, R76 ;  /* 0x0000009d064c7223 */ /* 0x000fe2000001004c */
[----:B------:R-:W-:Y:S01]  /*78e0*/  FADD.FTZ R111, R186, R111 ;  /* 0x0000006fba6f7221 */ /* 0x000fe20000010000 */
[----:B------:R-:W-:Y:S01]  /*78f0*/  P2R R78, PR, RZ, 0x4 ;  /* 0x00000004ff4e7803 */ /* 0x000fe20000000000 */
[----:B------:R-:W-:Y:S01]  /*7900*/  FFMA.FTZ R160, R174, R231, -R160 ;  /* 0x000000e7aea07223 */ /* 0x000fe200000108a0 */
[----:B------:R-:W-:Y:S01]  /*7910*/  FFMA.FTZ R78, R4, R161, R79 ;  /* 0x000000a1044e7223 */ /* 0x000fe2000001004f */
[CC--:B------:R-:W-:Y:S01]  /*7920*/  FMUL.FTZ R119, R125.reuse, R111.reuse ;  /* 0x0000006f7d777220 */ /* 0x0c0fe20000410000 */
[----:B------:R-:W-:Y:S01]  /*7930*/  FMUL.FTZ R110, R125, R76 ;  /* 0x0000004c7d6e7220 */ /* 0x000fe20000410000 */
[----:B------:R-:W-:Y:S01]  /*7940*/  VOTEU.ALL UP0, P2 ;  /* 0x0000000000ff7886 */ /* 0x000fe20001000000 */
[----:B------:R-:W-:Y:S01]  /*7950*/  FFMA.FTZ R79, R3, R160, R78 ;  /* 0x000000a0034f7223 */ /* 0x000fe2000001004e */
[C---:B------:R-:W-:Y:S01]  /*7960*/  FFMA.FTZ R78, R126.reuse, R76, R119 ;  /* 0x0000004c7e4e7223 */ /* 0x040fe20000010077 */
[----:B------:R-:W-:Y:S01]  /*7970*/  FFMA.FTZ R110, R126, R111, -R110 ;  /* 0x0000006f7e6e7223 */ /* 0x000fe2000001086e */
[----:B------:R-:W-:Y:S01]  /*7980*/  FMUL.FTZ R119, R208, UR45 ;  /* 0x0000002dd0777c20 */ /* 0x000fe20008410000 */
[----:B------:R-:W-:Y:S01]  /*7990*/  @!UP0 ULEA UR32, UR8, UR9, 0x4 ;  /* 0x0000000908208291 */ /* 0x000fe2000f8e20ff */
[----:B------:R-:W-:Y:S01]  /*79a0*/  FFMA.FTZ R74, R7, R74, R78 ;  /* 0x0000004a074a7223 */ /* 0x000fe2000001004e */
[----:B------:R-:W-:Y:S01]  /*79b0*/  FADD.FTZ R110, R185, R110 ;  /* 0x0000006eb96e7221 */ /* 0x000fe20000010000 */
[----:B------:R-:W-:Y:S01]  /*79c0*/  FFMA.FTZ R121, R226, UR46, -R119 ;  /* 0x0000002ee2797c23 */ /* 0x000fe20008010877 */
[----:B------:R-:W-:-:S02]  /*79d0*/  HFMA2 R123, -RZ, RZ, 0, 7.8678131103515625e-06 ;  /* 0x00000084ff7b7431 */ /* 0x000fc400000001ff */
[C---:B------:R-:W-:Y:S01]  /*79e0*/  FMUL.FTZ R119, R127.reuse, R74 ;  /* 0x0000004a7f777220 */ /* 0x040fe20000410000 */
[-C--:B------:R-:W-:Y:S01]  /*79f0*/  FMUL.FTZ R127, R127, R110.reuse ;  /* 0x0000006e7f7f7220 */ /* 0x080fe20000410000 */
[----:B------:R-:W-:Y:S01]  /*7a00*/  FMUL.FTZ R125, R0, R121 ;  /* 0x00000079007d7220 */ /* 0x000fe20000410000 */
[----:B------:R-:W-:Y:S01]  /*7a10*/  FMUL.FTZ R122, R206, UR45 ;  /* 0x0000002dce7a7c20 */ /* 0x000fe20008410000 */
[C---:B------:R-:W-:Y:S01]  /*7a20*/  FFMA.FTZ R119, R128.reuse, R110, -R119 ;  /* 0x0000006e80777223 */ /* 0x040fe20000010877 */
[----:B------:R-:W-:Y:S01]  /*7a30*/  FFMA.FTZ R127, R128, R74, R127 ;  /* 0x0000004a807f7223 */ /* 0x000fe2000001007f */
[----:B0-----:R0:W-:Y:S01]  /*7a40*/  @!P2 STS.128 [UR32+0x8b80], R80 ;  /* 0x008b8050ff00a988 */ /* 0x0011e20008000c20 */
[----:B------:R-:W-:Y:S01]  /*7a50*/  FMUL.FTZ R124, R206, UR46 ;  /* 0x0000002ece7c7c20 */ /* 0x000fe20008410000 */
[----:B------:R-:W-:Y:S01]  /*7a60*/  FADD.FTZ R119, R184, R119 ;  /* 0x00000077b8777221 */ /* 0x000fe20000010000 */
[----:B------:R-:W-:Y:S01]  /*7a70*/  FFMA.FTZ R73, R8, R73, R127 ;  /* 0x0000004908497223 */ /* 0x000fe2000001007f */
[C---:B------:R-:W-:Y:S01]  /*7a80*/  FFMA.FTZ R122, R213.reuse, UR46, -R122 ;  /* 0x0000002ed57a7c23 */ /* 0x040fe2000801087a */
[----:B------:R-:W-:Y:S01]  /*7a90*/  FFMA.FTZ R124, R213, UR45, R124 ;  /* 0x0000002dd57c7c23 */ /* 0x000fe2000801007c */
[C---:B------:R-:W-:Y:S01]  /*7aa0*/  FMUL.FTZ R121, R129.reuse, R119 ;  /* 0x0000007781797220 */ /* 0x040fe20000410000 */
[----:B------:R-:W-:Y:S01]  /*7ab0*/  FMUL.FTZ R120, R129, R73 ;  /* 0x0000004981787220 */ /* 0x000fe20000410000 */
[----:B------:R-:W-:-:S02]  /*7ac0*/  IMAD R116, R114, R123, UR9 ;  /* 0x0000000972747e24 */ /* 0x000fc4000f8e027b */
[----:B------:R-:W-:Y:S01]  /*7ad0*/  FMUL.FTZ R123, R208, UR46 ;  /* 0x0000002ed07b7c20 */ /* 0x000fe20008410000 */
[C---:B------:R-:W-:Y:S01]  /*7ae0*/  FFMA.FTZ R118, R130.reuse, R73, R121 ;  /* 0x0000004982767223 */ /* 0x040fe20000010079 */
[----:B------:R-:W-:Y:S01]  /*7af0*/  FMUL.FTZ R121, R17, -R124 ;  /* 0x8000007c11797220 */ /* 0x000fe20000410000 */
[----:B------:R-:W-:Y:S01]  /*7b00*/  FMUL.FTZ R127, R205, UR46 ;  /* 0x0000002ecd7f7c20 */ /* 0x000fe20008410000 */
[----:B------:R1:W-:Y:S01]  /*7b10*/  STS [R116+0x2100], R125 ;  /* 0x0021007d74007388 */ /* 0x0003e20000000800 */
[----:B0-----:R-:W-:Y:S01]  /*7b20*/  FFMA.FTZ R80, R130, R119, -R120 ;  /* 0x0000007782507223 */ /* 0x001fe20000010878 */
[----:B------:R-:W-:Y:S01]  /*7b30*/  FFMA.FTZ R66, R9, R66, R118 ;  /* 0x0000004209427223 */ /* 0x000fe20000010076 */
[----:B------:R-:W-:Y:S01]  /*7b40*/  FMUL.FTZ R83, R17, R122 ;  /* 0x0000007a11537220 */ /* 0x000fe20000410000 */
[----:B------:R-:W-:Y:S01]  /*7b50*/  FMUL.FTZ R82, R204, UR45 ;  /* 0x0000002dcc527c20 */ /* 0x000fe20008410000 */
[----:B------:R-:W-:Y:S01]  /*7b60*/  FADD.FTZ R80, R183, R80 ;  /* 0x00000050b7507221 */ /* 0x000fe20000010000 */
[----:B------:R-:W-:Y:S01]  /*7b70*/  FMUL.FTZ R81, R131, R66 ;  /* 0x0000004283517220 */ /* 0x000fe20000410000 */
[----:B------:R0:W-:Y:S01]  /*7b80*/  STS [R116+0x210c], R121 ;  /* 0x00210c7974007388 */ /* 0x0001e20000000800 */
[----:B------:R-:W-:Y:S01]  /*7b90*/  FFMA.FTZ R118, R215, UR46, -R82 ;  /* 0x0000002ed7767c23 */ /* 0x000fe20008010852 */
[-C--:B------:R-:W-:Y:S01]  /*7ba0*/  FMUL.FTZ R131, R131, R80.reuse ;  /* 0x0000005083837220 */ /* 0x080fe20000410000 */
[C---:B------:R-:W-:Y:S01]  /*7bb0*/  FFMA.FTZ R81, R132.reuse, R80, -R81 ;  /* 0x0000005084517223 */ /* 0x040fe20000010851 */
[----:B------:R2:W-:Y:S01]  /*7bc0*/  STS [R116+0x2108], R83 ;  /* 0x0021085374007388 */ /* 0x0005e20000000800 */
[----:B-1----:R-:W-:Y:S01]  /*7bd0*/  FMUL.FTZ R125, R205, UR45 ;  /* 0x0000002dcd7d7c20 */ /* 0x002fe20008410000 */
[----:B------:R-:W-:Y:S01]  /*7be0*/  FFMA.FTZ R131, R132, R66, R131 ;  /* 0x0000004284837223 */ /* 0x000fe20000010083 */
[----:B------:R-:W-:Y:S01]  /*7bf0*/  FADD.FTZ R81, R182, R81 ;  /* 0x00000051b6517221 */ /* 0x000fe20000010000 */
[----:B------:R-:W-:Y:S01]  /*7c00*/  FFMA.FTZ R123, R226, UR45, R123 ;  /* 0x0000002de27b7c23 */ /* 0x000fe2000801007b */
[----:B------:R-:W-:Y:S01]  /*7c10*/  FFMA.FTZ R125, R212, UR46, -R125 ;  /* 0x0000002ed47d7c23 */ /* 0x000fe2000801087d */
[----:B------:R-:W-:Y:S01]  /*7c20*/  FFMA.FTZ R67, R10, R67, R131 ;  /* 0x000000430a437223 */ /* 0x000fe20000010083 */
[----:B------:R-:W-:Y:S01]  /*7c30*/  FMUL.FTZ R82, R133, R81 ;  /* 0x0000005185527220 */ /* 0x000fe20000410000 */
[----:B0-----:R-:W-:Y:S01]  /*7c40*/  FMUL.FTZ R121, R15, R118 ;  /* 0x000000760f797220 */ /* 0x001fe20000410000 */
[----:B------:R-:W-:Y:S01]  /*7c50*/  FMUL.FTZ R123, R0, -R123 ;  /* 0x8000007b007b7220 */ /* 0x000fe20000410000 */
[----:B--2---:R-:W-:Y:S01]  /*7c60*/  FMUL.FTZ R83, R133, R67 ;  /* 0x0000004385537220 */ /* 0x004fe20000410000 */
[----:B------:R-:W-:Y:S01]  /*7c70*/  FMUL.FTZ R125, R16, R125 ;  /* 0x0000007d107d7220 */ /* 0x000fe20000410000 */
[----:B------:R-:W-:Y:S01]  /*7c80*/  FFMA.FTZ R127, R212, UR45, R127 ;  /* 0x0000002dd47f7c23 */ /* 0x000fe2000801007f */
[----:B------:R-:W-:Y:S01]  /*7c90*/  STS [R116+0x2118], R121 ;  /* 0x0021187974007388 */ /* 0x000fe20000000800 */
[C---:B------:R-:W-:Y:S01]  /*7ca0*/  FFMA.FTZ R118, R134.reuse, R81, -R83 ;  /* 0x0000005186767223 */ /* 0x040fe20000010853 */
[----:B------:R-:W-:Y:S01]  /*7cb0*/  FFMA.FTZ R134, R134, R67, R82 ;  /* 0x0000004386867223 */ /* 0x000fe20000010052 */
[----:B------:R-:W-:Y:S01]  /*7cc0*/  FMUL.FTZ R127, R16, -R127 ;  /* 0x8000007f107f7220 */ /* 0x000fe20000410000 */
[----:B------:R0:W-:Y:S01]  /*7cd0*/  STS [R116+0x2104], R123 ;  /* 0x0021047b74007388 */ /* 0x0001e20000000800 */
[----:B------:R-:W-:Y:S01]  /*7ce0*/  FADD.FTZ R82, R181, R118 ;  /* 0x00000076b5527221 */ /* 0x000fe20000010000 */
[----:B------:R-:W-:Y:S01]  /*7cf0*/  FFMA.FTZ R230, R11, R230, R134 ;  /* 0x000000e60be67223 */ /* 0x000fe20000010086 */
[----:B------:R-:W-:Y:S01]  /*7d00*/  FMUL.FTZ R118, R204, UR46 ;  /* 0x0000002ecc767c20 */ /* 0x000fe20008410000 */
[----:B------:R1:W-:Y:S01]  /*7d10*/  STS [R116+0x2110], R125 ;  /* 0x0021107d74007388 */ /* 0x0003e20000000800 */
[C---:B------:R-:W-:Y:S01]  /*7d20*/  FMUL.FTZ R83, R135.reuse, R82 ;  /* 0x0000005287537220 */ /* 0x040fe20000410000 */
[-C--:B------:R-:W-:Y:S01]  /*7d30*/  FMUL.FTZ R135, R135, R230.reuse ;  /* 0x000000e687877220 */ /* 0x080fe20000410000 */
[----:B------:R-:W-:Y:S01]  /*7d40*/  FFMA.FTZ R118, R215, UR45, R118 ;  /* 0x0000002dd7767c23 */ /* 0x000fe20008010076 */
[----:B------:R2:W-:Y:S01]  /*7d50*/  STS [R116+0x2114], R127 ;  /* 0x0021147f74007388 */ /* 0x0005e20000000800 */
[C---:B------:R-:W-:Y:S01]  /*7d60*/  FFMA.FTZ R83, R136.reuse, R230, R83 ;  /* 0x000000e688537223 */ /* 0x040fe20000010053 */
[----:B0-----:R-:W-:Y:S01]  /*7d70*/  FMUL.FTZ R123, R203, UR45 ;  /* 0x0000002dcb7b7c20 */ /* 0x001fe20008410000 */
[----:B------:R-:W-:Y:S01]  /*7d80*/  FFMA.FTZ R135, R136, R82, -R135 ;  /* 0x0000005288877223 */ /* 0x000fe20000010887 */
[----:B------:R-:W-:Y:S01]  /*7d90*/  FMUL.FTZ R129, R201, UR45 ;  /* 0x0000002dc9817c20 */ /* 0x000fe20008410000 */
[----:B------:R-:W-:Y:S01]  /*7da0*/  FFMA.FTZ R209, R12, R209, R83 ;  /* 0x000000d10cd17223 */ /* 0x000fe20000010053 */
[----:B-1----:R-:W-:Y:S01]  /*7db0*/  FMUL.FTZ R125, R203, UR46 ;  /* 0x0000002ecb7d7c20 */ /* 0x002fe20008410000 */
[----:B------:R-:W-:Y:S01]  /*7dc0*/  FFMA.FTZ R120, R214, UR46, -R123 ;  /* 0x0000002ed6787c23 */ /* 0x000fe2000801087b */
[----:B------:R-:W-:Y:S01]  /*7dd0*/  FADD.FTZ R83, R180, R135 ;  /* 0x00000087b4537221 */ /* 0x000fe20000010000 */
[----:B------:R-:W-:Y:S01]  /*7de0*/  FMUL.FTZ R123, R15, -R118 ;  /* 0x800000760f7b7220 */ /* 0x000fe20000410000 */
[----:B------:R-:W-:Y:S01]  /*7df0*/  FFMA.FTZ R122, R214, UR45, R125 ;  /* 0x0000002dd67a7c23 */ /* 0x000fe2000801007d */
[----:B------:R-:W-:Y:S01]  /*7e00*/  FMUL.FTZ R125, R13, R120 ;  /* 0x000000780d7d7220 */ /* 0x000fe20000410000 */
[C---:B------:R-:W-:Y:S01]  /*7e10*/  FMUL.FTZ R121, R137.reuse, R83 ;  /* 0x0000005389797220 */ /* 0x040fe20000410000 */
[-C--:B------:R-:W-:Y:S01]  /*7e20*/  FMUL.FTZ R120, R137, R209.reuse ;  /* 0x000000d189787220 */ /* 0x080fe20000410000 */
[----:B--2---:R-:W-:Y:S01]  /*7e30*/  FMUL.FTZ R127, R13, -R122 ;  /* 0x8000007a0d7f7220 */ /* 0x004fe20000410000 */
[----:B------:R-:W-:Y:S01]  /*7e40*/  FMUL.FTZ R122, R202, UR45 ;  /* 0x0000002dca7a7c20 */ /* 0x000fe20008410000 */
[C---:B------:R-:W-:Y:S01]  /*7e50*/  FFMA.FTZ R118, R138.reuse, R209, R121 ;  /* 0x000000d18a767223 */ /* 0x040fe20000010079 */
[----:B------:R-:W-:Y:S01]  /*7e60*/  FFMA.FTZ R120, R138, R83, -R120 ;  /* 0x000000538a787223 */ /* 0x000fe20000010878 */
[----:B------:R0:W-:Y:S01]  /*7e70*/  STS [R116+0x2120], R125 ;  /* 0x0021207d74007388 */ /* 0x0001e20000000800 */
[----:B------:R-:W-:Y:S01]  /*7e80*/  FFMA.FTZ R121, R217, UR46, -R122 ;  /* 0x0000002ed9797c23 */ /* 0x000fe2000801087a */
[----:B------:R-:W-:Y:S01]  /*7e90*/  FFMA.FTZ R220, R13, R220, R118 ;  /* 0x000000dc0ddc7223 */ /* 0x000fe20000010076 */
[----:B------:R-:W-:Y:S01]  /*7ea0*/  FADD.FTZ R118, R179, R120 ;  /* 0x00000078b3767221 */ /* 0x000fe20000010000 */
[----:B------:R-:W-:Y:S01]  /*7eb0*/  FMUL.FTZ R124, R202, UR46 ;  /* 0x0000002eca7c7c20 */ /* 0x000fe20008410000 */
[----:B------:R1:W-:Y:S01]  /*7ec0*/  STS [R116+0x211c], R123 ;  /* 0x00211c7b74007388 */ /* 0x0003e20000000800 */
[----:B------:R-:W-:Y:S01]  /*7ed0*/  FFMA.FTZ R120, R218, UR46, -R129 ;  /* 0x0000002eda787c23 */ /* 0x000fe20008010881 */
[----:B------:R-:W-:Y:S01]  /*7ee0*/  FMUL.FTZ R129, R201, UR46 ;  /* 0x0000002ec9817c20 */ /* 0x000fe20008410000 */
[----:B------:R-:W-:Y:S01]  /*7ef0*/  FMUL.FTZ R126, R200, UR46 ;  /* 0x0000002ec87e7c20 */ /* 0x000fe20008410000 */
[----:B------:R2:W-:Y:S01]  /*7f00*/  STS [R116+0x2124], R127 ;  /* 0x0021247f74007388 */ /* 0x0005e20000000800 */
[----:B0-----:R-:W-:Y:S01]  /*7f10*/  FMUL.FTZ R125, R12, R121 ;  /* 0x000000790c7d7220 */ /* 0x001fe20000410000 */
[C---:B------:R-:W-:Y:S01]  /*7f20*/  FMUL.FTZ R121, R139.reuse, R220 ;  /* 0x000000dc8b797220 */ /* 0x040fe20000410000 */
[----:B------:R-:W-:Y:S01]  /*7f30*/  FMUL.FTZ R139, R139, R118 ;  /* 0x000000768b8b7220 */ /* 0x000fe20000410000 */
[----:B------:R-:W-:Y:S01]  /*7f40*/  FMUL.FTZ R131, R11, R120 ;  /* 0x000000780b837220 */ /* 0x000fe20000410000 */
[----:B------:R-:W-:Y:S01]  /*7f50*/  FFMA.FTZ R122, R218, UR45, R129 ;  /* 0x0000002dda7a7c23 */ /* 0x000fe20008010081 */
[C---:B------:R-:W-:Y:S01]  /*7f60*/  FFMA.FTZ R121, R140.reuse, R118, -R121 ;  /* 0x000000768c797223 */ /* 0x040fe20000010879 */
[----:B------:R-:W-:Y:S01]  /*7f70*/  FFMA.FTZ R140, R140, R220, R139 ;  /* 0x000000dc8c8c7223 */ /* 0x000fe2000001008b */
[----:B-1----:R-:W-:Y:S01]  /*7f80*/  FFMA.FTZ R123, R217, UR45, R124 ;  /* 0x0000002dd97b7c23 */ /* 0x002fe2000801007c */
[----:B------:R0:W-:Y:S01]  /*7f90*/  STS [R116+0x2128], R125 ;  /* 0x0021287d74007388 */ /* 0x0001e20000000800 */
[----:B------:R-:W-:Y:S01]  /*7fa0*/  FADD.FTZ R121, R178, R121 ;  /* 0x00000079b2797221 */ /* 0x000fe20000010000 */
[----:B------:R-:W-:Y:S01]  /*7fb0*/  FFMA.FTZ R228, R15, R228, R140 ;  /* 0x000000e40fe47223 */ /* 0x000fe2000001008c */
[----:B--2---:R-:W-:Y:S01]  /*7fc0*/  FMUL.FTZ R127, R12, -R123 ;  /* 0x8000007b0c7f7220 */ /* 0x004fe20000410000 */
[----:B------:R-:W-:Y:S01]  /*7fd0*/  FMUL.FTZ R124, R200, UR45 ;  /* 0x0000002dc87c7c20 */ /* 0x000fe20008410000 */
[CC--:B------:R-:W-:Y:S01]  /*7fe0*/  FMUL.FTZ R123, R141.reuse, R121.reuse ;  /* 0x000000798d7b7220 */ /* 0x0c0fe20000410000 */
[----:B------:R-:W-:Y:S01]  /*7ff0*/  FMUL.FTZ R120, R141, R228 ;  /* 0x000000e48d787220 */ /* 0x000fe20000410000 */
[----:B------:R-:W-:Y:S01]  /*8000*/  FMUL.FTZ R129, R11, -R122 ;  /* 0x8000007a0b817220 */ /* 0x000fe20000410000 */
[----:B------:R1:W-:Y:S01]  /*8010*/  STS [R116+0x212c], R127 ;  /* 0x00212c7f74007388 */ /* 0x0003e20000000800 */
[C---:B------:R-:W-:Y:S01]  /*8020*/  FFMA.FTZ R123, R142.reuse, R228, R123 ;  /* 0x000000e48e7b7223 */ /* 0x040fe2000001007b */
[----:B0-----:R-:W-:Y:S01]  /*8030*/  FFMA.FTZ R125, R142, R121, -R120 ;  /* 0x000000798e7d7223 */ /* 0x001fe20000010878 */
[----:B------:R-:W-:Y:S01]  /*8040*/  FMUL.FTZ R133, R199, UR46 ;  /* 0x0000002ec7857c20 */ /* 0x000fe20008410000 */
[----:B------:R-:W-:Y:S01]  /*8050*/  STS [R116+0x2134], R129 ;  /* 0x0021348174007388 */ /* 0x000fe20000000800 */
[----:B------:R-:W-:Y:S01]  /*8060*/  FFMA.FTZ R211, R16, R211, R123 ;  /* 0x000000d310d37223 */ /* 0x000fe2000001007b */
[----:B------:R-:W-:Y:S01]  /*8070*/  FADD.FTZ R190, R190, R125 ;  /* 0x0000007dbebe7221 */ /* 0x000fe20000010000 */
[----:B------:R-:W-:Y:S01]  /*8080*/  FFMA.FTZ R122, R222, UR45, R133 ;  /* 0x0000002dde7a7c23 */ /* 0x000fe20008010085 */
[----:B------:R0:W-:Y:S01]  /*8090*/  STS [R116+0x2130], R131 ;  /* 0x0021308374007388 */ /* 0x0001e20000000800 */
[----:B------:R-:W-:Y:S01]  /*80a0*/  FMUL.FTZ R130, R197, UR46 ;  /* 0x0000002ec5827c20 */ /* 0x000fe20008410000 */
[----:B-1----:R-:W-:Y:S01]  /*80b0*/  FFMA.FTZ R127, R219, UR46, -R124 ;  /* 0x0000002edb7f7c23 */ /* 0x002fe2000801087c */
[CC--:B------:R-:W-:Y:S01]  /*80c0*/  FMUL.FTZ R123, R143.reuse, R190.reuse ;  /* 0x000000be8f7b7220 */ /* 0x0c0fe20000410000 */
[----:B------:R-:W-:Y:S01]  /*80d0*/  FMUL.FTZ R143, R143, R211 ;  /* 0x000000d38f8f7220 */ /* 0x000fe20000410000 */
[----:B------:R-:W-:Y:S01]  /*80e0*/  FMUL.FTZ R124, R197, UR45 ;  /* 0x0000002dc57c7c20 */ /* 0x000fe20008410000 */
[----:B------:R-:W-:Y:S01]  /*80f0*/  FMUL.FTZ R125, R10, R127 ;  /* 0x0000007f0a7d7220 */ /* 0x000fe20000410000 */
[C---:B------:R-:W-:Y:S01]  /*8100*/  FFMA.FTZ R120, R144.reuse, R211, R123 ;  /* 0x000000d390787223 */ /* 0x040fe2000001007b */
[----:B------:R-:W-:Y:S01]  /*8110*/  FFMA.FTZ R127, R144, R190, -R143 ;  /* 0x000000be907f7223 */ /* 0x000fe2000001088f */
[----:B------:R-:W-:Y:S01]  /*8120*/  FMUL.FTZ R123, R199, UR45 ;  /* 0x0000002dc77b7c20 */ /* 0x000fe20008410000 */
[----:B0-----:R-:W-:Y:S01]  /*8130*/  FFMA.FTZ R131, R219, UR45, R126 ;  /* 0x0000002ddb837c23 */ /* 0x001fe2000801007e */
[----:B------:R-:W-:Y:S01]  /*8140*/  FFMA.FTZ R216, R17, R216, R120 ;  /* 0x000000d811d87223 */ /* 0x000fe20000010078 */
[----:B------:R-:W-:Y:S01]  /*8150*/  FADD.FTZ R127, R192, R127 ;  /* 0x0000007fc07f7221 */ /* 0x000fe20000010000 */
[----:B------:R-:W-:Y:S01]  /*8160*/  FFMA.FTZ R120, R222, UR46, -R123 ;  /* 0x0000002ede787c23 */ /* 0x000fe2000801087b */
[----:B------:R-:W-:Y:S01]  /*8170*/  FMUL.FTZ R131, R10, -R131 ;  /* 0x800000830a837220 */ /* 0x000fe20000410000 */
[----:B------:R0:W-:Y:S01]  /*8180*/  STS [R116+0x2138], R125 ;  /* 0x0021387d74007388 */ /* 0x0001e20000000800 */
[-C--:B------:R-:W-:Y:S01]  /*8190*/  FMUL.FTZ R123, R145, R127.reuse ;  /* 0x0000007f917b7220 */ /* 0x080fe20000410000 */
[----:B------:R-:W-:Y:S01]  /*81a0*/  FMUL.FTZ R129, R9, R120 ;  /* 0x0000007809817220 */ /* 0x000fe20000410000 */
[-C--:B------:R-:W-:Y:S01]  /*81b0*/  FMUL.FTZ R120, R145, R216.reuse ;  /* 0x000000d891787220 */ /* 0x080fe20000410000 */
[----:B------:R1:W-:Y:S01]  /*81c0*/  STS [R116+0x213c], R131 ;  /* 0x00213c8374007388 */ /* 0x0003e20000000800 */
[-C--:B------:R-:W-:Y:S01]  /*81d0*/  FFMA.FTZ R123, R146, R216.reuse, R123 ;  /* 0x000000d8927b7223 */ /* 0x080fe2000001007b */
[----:B------:R-:W-:Y:S01]  /*81e0*/  FMUL.FTZ R135, R198, UR45 ;  /* 0x0000002dc6877c20 */ /* 0x000fe20008410000 */
[----:B------:R-:W-:Y:S01]  /*81f0*/  FFMA.FTZ R120, R146, R127, -R120 ;  /* 0x0000007f92787223 */ /* 0x000fe20000010878 */
[----:B------:R2:W-:Y:S01]  /*8200*/  STS [R116+0x2140], R129 ;  /* 0x0021408174007388 */ /* 0x0005e20000000800 */
[----:B------:R-:W-:Y:S01]  /*8210*/  FFMA.FTZ R229, R0, R229, R123 ;  /* 0x000000e500e57223 */ /* 0x000fe2000001007b */
[----:B0-----:R-:W-:Y:S01]  /*8220*/  FFMA.FTZ R125, R221, UR46, -R124 ;  /* 0x0000002edd7d7c23 */ /* 0x001fe2000801087c */
[----:B------:R-:W-:Y:S01]  /*8230*/  FADD.FTZ R124, R193, R120 ;  /* 0x00000078c17c7221 */ /* 0x000fe20000010000 */
[----:B------:R-:W-:Y:S01]  /*8240*/  FMUL.FTZ R123, R48, R216 ;  /* 0x000000d8307b7220 */ /* 0x000fe20000410000 */
[----:B------:R-:W-:Y:S01]  /*8250*/  FMUL.FTZ R120, R49, R229 ;  /* 0x000000e531787220 */ /* 0x000fe20000410000 */
[----:B-1----:R-:W-:Y:S01]  /*8260*/  FMUL.FTZ R131, R9, -R122 ;  /* 0x8000007a09837220 */ /* 0x002fe20000410000 */
[----:B------:R-:W-:Y:S01]  /*8270*/  FMUL.FTZ R133, R8, R125 ;  /* 0x0000007d08857220 */ /* 0x000fe20000410000 */
[C---:B------:R-:W-:Y:S01]  /*8280*/  FFMA.FTZ R125, -R49.reuse, R104, R226 ;  /* 0x00000068317d7223 */ /* 0x040fe200000101e2 */
[----:B------:R-:W-:Y:S01]  /*8290*/  FMUL.FTZ R126, R49, R124 ;  /* 0x0000007c317e7220 */ /* 0x000fe20000410000 */
[----:B------:R-:W-:Y:S01]  /*82a0*/  FMUL.FTZ R128, R208, R120 ;  /* 0x00000078d0807220 */ /* 0x000fe20000410000 */
[----:B------:R0:W-:Y:S01]  /*82b0*/  STS [R116+0x2144], R131 ;  /* 0x0021448374007388 */ /* 0x0001e20000000800 */
[C---:B------:R-:W-:Y:S01]  /*82c0*/  FFMA.FTZ R122, -R48.reuse, R105, R213 ;  /* 0x00000069307a7223 */ /* 0x040fe200000101d5 */
[----:B--2---:R-:W-:Y:S01]  /*82d0*/  FMUL.FTZ R129, R48, R127 ;  /* 0x0000007f30817220 */ /* 0x004fe20000410000 */
[-C--:B------:R-:W-:Y:S01]  /*82e0*/  FFMA.FTZ R128, R125, R126.reuse, -R128 ;  /* 0x0000007e7d807223 */ /* 0x080fe20000010880 */
[----:B------:R-:W-:Y:S01]  /*82f0*/  FMUL.FTZ R126, R208, R126 ;  /* 0x0000007ed07e7220 */ /* 0x000fe20000410000 */
[----:B------:R1:W-:Y:S01]  /*8300*/  STS [R116+0x2148], R133 ;  /* 0x0021488574007388 */ /* 0x0003e20000000800 */
[----:B------:R-:W-:Y:S01]  /*8310*/  FFMA.FTZ R212, -R47, R102, R212 ;  /* 0x000000662fd47223 */ /* 0x000fe200000101d4 */
[----:B------:R-:W-:Y:S01]  /*8320*/  FADD.FTZ R128, RZ, R128 ;  /* 0x00000080ff807221 */ /* 0x000fe20000010000 */
[----:B------:R-:W-:Y:S01]  /*8330*/  FFMA.FTZ R126, R125, R120, R126 ;  /* 0x000000787d7e7223 */ /* 0x000fe2000001007e */
[----:B------:R-:W-:Y:S01]  /*8340*/  FFMA.FTZ R215, -R46, R103, R215 ;  /* 0x000000672ed77223 */ /* 0x000fe200000101d7 */
[----:B0-----:R-:W-:Y:S01]  /*8350*/  FMUL.FTZ R131, R206, R123 ;  /* 0x0000007bce837220 */ /* 0x001fe20000410000 */
[----:B------:R-:W-:Y:S01]  /*8360*/  FMUL.FTZ R132, R46, R121 ;  /* 0x000000792e847220 */ /* 0x000fe20000410000 */
[----:B------:R-:W-:Y:S01]  /*8370*/  FADD.FTZ R126, RZ, R126 ;  /* 0x0000007eff7e7221 */ /* 0x000fe20000010000 */
[----:B------:R-:W-:Y:S01]  /*8380*/  FMUL.FTZ R137, R198, UR46 ;  /* 0x0000002ec6897c20 */ /* 0x000fe20008410000 */
[-C--:B------:R-:W-:Y:S01]  /*8390*/  FFMA.FTZ R131, R122, R129.reuse, -R131 ;  /* 0x000000817a837223 */ /* 0x080fe20000010883 */
[----:B------:R-:W-:Y:S01]  /*83a0*/  FMUL.FTZ R129, R206, R129 ;  /* 0x00000081ce817220 */ /* 0x000fe20000410000 */
[----:B-1----:R-:W-:Y:S01]  /*83b0*/  FFMA.FTZ R133, R221, UR45, R130 ;  /* 0x0000002ddd857c23 */ /* 0x002fe20008010082 */
[----:B------:R-:W-:Y:S01]  /*83c0*/  FFMA.FTZ R130, R224, UR46, -R135 ;  /* 0x0000002ee0827c23 */ /* 0x000fe20008010887 */
[----:B------:R-:W-:Y:S01]  /*83d0*/  FADD.FTZ R128, R128, R131 ;  /* 0x0000008380807221 */ /* 0x000fe20000010000 */
[----:B------:R-:W-:Y:S01]  /*83e0*/  FFMA.FTZ R129, R122, R123, R129 ;  /* 0x0000007b7a817223 */ /* 0x000fe20000010081 */
[----:B------:R-:W-:Y:S01]  /*83f0*/  FMUL.FTZ R135, R8, -R133 ;  /* 0x8000008508877220 */ /* 0x000fe20000410000 */
[----:B------:R-:W-:Y:S01]  /*8400*/  FMUL.FTZ R139, R7, R130 ;  /* 0x00000082078b7220 */ /* 0x000fe20000410000 */
[C---:B------:R-:W-:Y:S01]  /*8410*/  FMUL.FTZ R131, R47.reuse, R190 ;  /* 0x000000be2f837220 */ /* 0x040fe20000410000 */
[----:B------:R-:W-:Y:S01]  /*8420*/  FADD.FTZ R130, R126, R129 ;  /* 0x000000817e827221 */ /* 0x000fe20000010000 */
[----:B------:R-:W-:Y:S01]  /*8430*/  FMUL.FTZ R126, R47, R211 ;  /* 0x000000d32f7e7220 */ /* 0x000fe20000410000 */
[----:B------:R-:W-:Y:S01]  /*8440*/  FMUL.FTZ R129, R46, R228 ;  /* 0x000000e42e817220 */ /* 0x000fe20000410000 */
[----:B------:R0:W-:Y:S01]  /*8450*/  STS [R116+0x214c], R135 ;  /* 0x00214c8774007388 */ /* 0x0001e20000000800 */
[----:B------:R-:W-:Y:S01]  /*8460*/  FMUL.FTZ R138, R196, UR45 ;  /* 0x0000002dc48a7c20 */ /* 0x000fe20008410000 */
[C---:B------:R-:W-:Y:S01]  /*8470*/  FMUL.FTZ R133, R205.reuse, R126 ;  /* 0x0000007ecd857220 */ /* 0x040fe20000410000 */
[----:B------:R-:W-:Y:S01]  /*8480*/  FMUL.FTZ R134, R204, R129 ;  /* 0x00000081cc867220 */ /* 0x000fe20000410000 */
[----:B------:R1:W-:Y:S01]  /*8490*/  STS [R116+0x2150], R139 ;  /* 0x0021508b74007388 */ /* 0x0003e20000000800 */
[----:B------:R-:W-:Y:S01]  /*84a0*/  FFMA.FTZ R136, R224, UR45, R137 ;  /* 0x0000002de0887c23 */ /* 0x000fe20008010089 */
[CC--:B------:R-:W-:Y:S01]  /*84b0*/  FFMA.FTZ R133, R212.reuse, R131.reuse, -R133 ;  /* 0x00000083d4857223 */ /* 0x0c0fe20000010885 */
[----:B------:R-:W-:Y:S01]  /*84c0*/  FMUL.FTZ R131, R205, R131 ;  /* 0x00000083cd837220 */ /* 0x000fe20000410000 */
[----:B------:R-:W-:Y:S01]  /*84d0*/  FMUL.FTZ R140, R195, UR45 ;  /* 0x0000002dc38c7c20 */ /* 0x000fe20008410000 */
[----:B------:R-:W-:Y:S01]  /*84e0*/  FMUL.FTZ R137, R7, -R136 ;  /* 0x8000008807897220 */ /* 0x000fe20000410000 */
[----:B0-----:R-:W-:Y:S01]  /*84f0*/  FFMA.FTZ R135, R215, R132, -R134 ;  /* 0x00000084d7877223 */ /* 0x001fe20000010886 */
[----:B------:R-:W-:Y:S01]  /*8500*/  FFMA.FTZ R131, R212, R126, R131 ;  /* 0x0000007ed4837223 */ /* 0x000fe20000010083 */
[----:B------:R-:W-:Y:S01]  /*8510*/  FMUL.FTZ R132, R204, R132 ;  /* 0x00000084cc847220 */ /* 0x000fe20000410000 */
[----:B------:R-:W-:Y:S01]  /*8520*/  FADD.FTZ R128, R128, R133 ;  /* 0x0000008580807221 */ /* 0x000fe20000010000 */
[----:B-1----:R-:W-:Y:S01]  /*8530*/  FFMA.FTZ R139, R223, UR46, -R138 ;  /* 0x0000002edf8b7c23 */ /* 0x002fe2000801088a */
[----:B------:R-:W-:Y:S01]  /*8540*/  FADD.FTZ R130, R130, R131 ;  /* 0x0000008382827221 */ /* 0x000fe20000010000 */
[----:B------:R-:W-:Y:S01]  /*8550*/  FFMA.FTZ R131, R215, R129, R132 ;  /* 0x00000081d7837223 */ /* 0x000fe20000010084 */
[----:B------:R-:W-:Y:S01]  /*8560*/  FADD.FTZ R135, R128, R135 ;  /* 0x0000008780877221 */ /* 0x000fe20000010000 */
[C---:B------:R-:W-:Y:S01]  /*8570*/  FMUL.FTZ R128, R45.reuse, R220 ;  /* 0x000000dc2d807220 */ /* 0x040fe20000410000 */
[----:B------:R-:W-:Y:S01]  /*8580*/  FMUL.FTZ R139, R6, R139 ;  /* 0x0000008b068b7220 */ /* 0x000fe20000410000 */
[----:B------:R-:W-:Y:S01]  /*8590*/  FADD.FTZ R132, R130, R131 ;  /* 0x0000008382847221 */ /* 0x000fe20000010000 */
[C---:B------:R-:W-:Y:S01]  /*85a0*/  FFMA.FTZ R133, -R45.reuse, R100, R214 ;  /* 0x000000642d857223 */ /* 0x040fe200000101d6 */
[----:B------:R-:W-:Y:S01]  /*85b0*/  FMUL.FTZ R131, R44, R209 ;  /* 0x000000d12c837220 */ /* 0x000fe20000410000 */
[----:B------:R-:W-:Y:S01]  /*85c0*/  FMUL.FTZ R134, R45, R118 ;  /* 0x000000762d867220 */ /* 0x000fe20000410000 */
[----:B------:R-:W-:Y:S01]  /*85d0*/  FMUL.FTZ R136, R203, R128 ;  /* 0x00000080cb887220 */ /* 0x000fe20000410000 */
[----:B------:R0:W-:Y:S01]  /*85e0*/  STS [R116+0x2154], R137 ;  /* 0x0021548974007388 */ /* 0x0001e20000000800 */
[----:B------:R-:W-:Y:S01]  /*85f0*/  FMUL.FTZ R138, R196, UR46 ;  /* 0x0000002ec48a7c20 */ /* 0x000fe20008410000 */
[----:B------:R-:W-:Y:S01]  /*8600*/  FFMA.FTZ R130, -R44, R101, R217 ;  /* 0x000000652c827223 */ /* 0x000fe200000101d9 */
[-C--:B------:R-:W-:Y:S01]  /*8610*/  FFMA.FTZ R136, R133, R134.reuse, -R136 ;  /* 0x0000008685887223 */ /* 0x080fe20000010888 */
[----:B------:R1:W-:Y:S01]  /*8620*/  STS [R116+0x2158], R139 ;  /* 0x0021588b74007388 */ /* 0x0003e20000000800 */
[----:B------:R-:W-:Y:S01]  /*8630*/  FMUL.FTZ R134, R203, R134 ;  /* 0x00000086cb867220 */ /* 0x000fe20000410000 */
[----:B------:R-:W-:Y:S01]  /*8640*/  FFMA.FTZ R141, R223, UR45, R138 ;  /* 0x0000002ddf8d7c23 */ /* 0x000fe2000801008a */
[----:B------:R-:W-:Y:S01]  /*8650*/  FFMA.FTZ R140, R227, UR46, -R140 ;  /* 0x0000002ee38c7c23 */ /* 0x000fe2000801088c */
[----:B------:R-:W-:Y:S01]  /*8660*/  FADD.FTZ R135, R135, R136 ;  /* 0x0000008887877221 */ /* 0x000fe20000010000 */
[----:B------:R-:W-:Y:S01]  /*8670*/  FFMA.FTZ R218, -R43, R98, R218 ;  /* 0x000000622bda7223 */ /* 0x000fe200000101da */
[----:B0-----:R-:W-:Y:S01]  /*8680*/  FMUL.FTZ R137, R202, R131 ;  /* 0x00000083ca897220 */ /* 0x001fe20000410000 */
[----:B------:R-:W-:Y:S01]  /*8690*/  FMUL.FTZ R141, R6, -R141 ;  /* 0x8000008d068d7220 */ /* 0x000fe20000410000 */
[----:B------:R-:W-:Y:S01]  /*86a0*/  FMUL.FTZ R143, R5, R140 ;  /* 0x0000008c058f7220 */ /* 0x000fe20000410000 */
[----:B------:R-:W-:Y:S01]  /*86b0*/  FMUL.FTZ R136, R43, R82 ;  /* 0x000000522b887220 */ /* 0x000fe20000410000 */
[----:B-1----:R-:W-:Y:S01]  /*86c0*/  FMUL.FTZ R139, R44, R83 ;  /* 0x000000532c8b7220 */ /* 0x002fe20000410000 */
[----:B------:R-:W-:Y:S01]  /*86d0*/  FFMA.FTZ R152, -R13, R154, R152 ;  /* 0x0000009a0d987223 */ /* 0x000fe20000010198 */
[----:B------:R-:W-:Y:S01]  /*86e0*/  STS [R116+0x215c], R141 ;  /* 0x00215c8d74007388 */ /* 0x000fe20000000800 */
[----:B------:R-:W-:Y:S01]  /*86f0*/  FMUL.FTZ R140, R195, UR46 ;  /* 0x0000002ec38c7c20 */ /* 0x000fe20008410000 */
[-C--:B------:R-:W-:Y:S01]  /*8700*/  FFMA.FTZ R138, R130, R139.reuse, -R137 ;  /* 0x0000008b828a7223 */ /* 0x080fe20000010889 */
[----:B------:R-:W-:Y:S01]  /*8710*/  FFMA.FTZ R137, R133, R128, R134 ;  /* 0x0000008085897223 */ /* 0x000fe20000010086 */
[----:B------:R-:W-:Y:S01]  /*8720*/  FMUL.FTZ R139, R202, R139 ;  /* 0x0000008bca8b7220 */ /* 0x000fe20000410000 */
[----:B------:R0:W-:Y:S01]  /*8730*/  STS [R116+0x2160], R143 ;  /* 0x0021608f74007388 */ /* 0x0001e20000000800 */
[----:B------:R-:W-:Y:S01]  /*8740*/  FADD.FTZ R138, R135, R138 ;  /* 0x0000008a878a7221 */ /* 0x000fe20000010000 */
[----:B------:R-:W-:Y:S01]  /*8750*/  FADD.FTZ R132, R132, R137 ;  /* 0x0000008984847221 */ /* 0x000fe20000010000 */
[----:B------:R-:W-:Y:S01]  /*8760*/  FFMA.FTZ R139, R130, R131, R139 ;  /* 0x00000083828b7223 */ /* 0x000fe2000001008b */
[C---:B------:R-:W-:Y:S01]  /*8770*/  FMUL.FTZ R135, R42.reuse, R67 ;  /* 0x000000432a877220 */ /* 0x040fe20000410000 */
[----:B------:R-:W-:Y:S01]  /*8780*/  FFMA.FTZ R134, -R42, R99, R219 ;  /* 0x000000632a867223 */ /* 0x000fe200000101db */
[----:B------:R-:W-:Y:S01]  /*8790*/  FFMA.FTZ R147, -R12, R147, R152 ;  /* 0x000000930c937223 */ /* 0x000fe20000010198 */
[----:B------:R-:W-:Y:S01]  /*87a0*/  FADD.FTZ R139, R132, R139 ;  /* 0x0000008b848b7221 */ /* 0x000fe20000010000 */
[----:B------:R-:W-:Y:S01]  /*87b0*/  FMUL.FTZ R132, R43, R230 ;  /* 0x000000e62b847220 */ /* 0x000fe20000410000 */
[----:B------:R-:W-:Y:S01]  /*87c0*/  FMUL.FTZ R145, R200, R135 ;  /* 0x00000087c8917220 */ /* 0x000fe20000410000 */
[----:B0-----:R-:W-:Y:S01]  /*87d0*/  FMUL.FTZ R143, R42, R81 ;  /* 0x000000512a8f7220 */ /* 0x001fe20000410000 */
[----:B------:R-:W-:Y:S01]  /*87e0*/  FFMA.FTZ R140, R227, UR45, R140 ;  /* 0x0000002de38c7c23 */ /* 0x000fe2000801008c */
[C---:B------:R-:W-:Y:S01]  /*87f0*/  FMUL.FTZ R137, R201.reuse, R132 ;  /* 0x00000084c9897220 */ /* 0x040fe20000410000 */
[----:B------:R-:W-:Y:S01]  /*8800*/  FMUL.FTZ R142, R210, UR45 ;  /* 0x0000002dd28e7c20 */ /* 0x000fe20008410000 */
[-C--:B------:R-:W-:Y:S01]  /*8810*/  FFMA.FTZ R145, R134, R143.reuse, -R145 ;  /* 0x0000008f86917223 */ /* 0x080fe20000010891 */
[----:B------:R-:W-:Y:S01]  /*8820*/  FMUL.FTZ R143, R200, R143 ;  /* 0x0000008fc88f7220 */ /* 0x000fe20000410000 */
[-C--:B------:R-:W-:Y:S01]  /*8830*/  FFMA.FTZ R141, R218, R136.reuse, -R137 ;  /* 0x00000088da8d7223 */ /* 0x080fe20000010889 */
[----:B------:R-:W-:Y:S01]  /*8840*/  FMUL.FTZ R137, R201, R136 ;  /* 0x00000088c9897220 */ /* 0x000fe20000410000 */
[----:B------:R-:W-:Y:S01]  /*8850*/  FFMA.FTZ R158, -R11, R158, R147 ;  /* 0x0000009e0b9e7223 */ /* 0x000fe20000010193 */
[----:B------:R-:W-:Y:S01]  /*8860*/  FFMA.FTZ R143, R134, R135, R143 ;  /* 0x00000087868f7223 */ /* 0x000fe2000001008f */
[----:B------:R-:W-:Y:S01]  /*8870*/  FMUL.FTZ R147, R5, -R140 ;  /* 0x8000008c05937220 */ /* 0x000fe20000410000 */
[----:B------:R-:W-:Y:S01]  /*8880*/  FFMA.FTZ R136, R218, R132, R137 ;  /* 0x00000084da887223 */ /* 0x000fe20000010089 */
[----:B------:R-:W-:Y:S01]  /*8890*/  FFMA.FTZ R149, R225, UR46, -R142 ;  /* 0x0000002ee1957c23 */ /* 0x000fe2000801088e */
[----:B------:R-:W-:Y:S01]  /*88a0*/  FADD.FTZ R138, R138, R141 ;  /* 0x0000008d8a8a7221 */ /* 0x000fe20000010000 */
[----:B------:R-:W-:Y:S01]  /*88b0*/  FMUL.FTZ R137, R40, R73 ;  /* 0x0000004928897220 */ /* 0x000fe20000410000 */
[----:B------:R-:W-:Y:S01]  /*88c0*/  FADD.FTZ R136, R139, R136 ;  /* 0x000000888b887221 */ /* 0x000fe20000010000 */
[C---:B------:R-:W-:Y:S01]  /*88d0*/  FFMA.FTZ R139, -R41.reuse, R96, R222 ;  /* 0x00000060298b7223 */ /* 0x040fe200000101de */
[C---:B------:R-:W-:Y:S01]  /*88e0*/  FMUL.FTZ R140, R41.reuse, R80 ;  /* 0x00000050298c7220 */ /* 0x040fe20000410000 */
[----:B------:R0:W-:Y:S01]  /*88f0*/  STS [R116+0x2164], R147 ;  /* 0x0021649374007388 */ /* 0x0001e20000000800 */
[----:B------:R-:W-:Y:S01]  /*8900*/  FADD.FTZ R143, R136, R143 ;  /* 0x0000008f888f7221 */ /* 0x000fe20000010000 */
[----:B------:R-:W-:Y:S01]  /*8910*/  FMUL.FTZ R136, R41, R66 ;  /* 0x0000004229887220 */ /* 0x000fe20000410000 */
[----:B------:R-:W-:Y:S01]  /*8920*/  FADD.FTZ R145, R138, R145 ;  /* 0x000000918a917221 */ /* 0x000fe20000010000 */
[C---:B------:R-:W-:Y:S01]  /*8930*/  FFMA.FTZ R138, -R40.reuse, R97, R221 ;  /* 0x00000061288a7223 */ /* 0x040fe200000101dd */
[----:B------:R-:W-:Y:S01]  /*8940*/  FMUL.FTZ R141, R40, R119 ;  /* 0x00000077288d7220 */ /* 0x000fe20000410000 */
[----:B------:R-:W-:Y:S01]  /*8950*/  FMUL.FTZ R142, R199, R136 ;  /* 0x00000088c78e7220 */ /* 0x000fe20000410000 */
[----:B------:R-:W-:Y:S01]  /*8960*/  FMUL.FTZ R149, R4, R149 ;  /* 0x0000009504957220 */ /* 0x000fe20000410000 */
[----:B------:R-:W-:Y:S01]  /*8970*/  FMUL.FTZ R144, R210, UR46 ;  /* 0x0000002ed2907c20 */ /* 0x000fe20008410000 */
[----:B------:R-:W-:Y:S01]  /*8980*/  FMUL.FTZ R146, R207, UR45 ;  /* 0x0000002dcf927c20 */ /* 0x000fe20008410000 */
[----:B0-----:R-:W-:Y:S01]  /*8990*/  FMUL.FTZ R147, R197, R137 ;  /* 0x00000089c5937220 */ /* 0x001fe20000410000 */
[-C--:B------:R-:W-:Y:S01]  /*89a0*/  FFMA.FTZ R142, R139, R140.reuse, -R142 ;  /* 0x0000008c8b8e7223 */ /* 0x080fe2000001088e */
[----:B------:R-:W-:Y:S01]  /*89b0*/  FMUL.FTZ R140, R199, R140 ;  /* 0x0000008cc78c7220 */ /* 0x000fe20000410000 */
[----:B------:R0:W-:Y:S01]  /*89c0*/  STS [R116+0x2168], R149 ;  /* 0x0021689574007388 */ /* 0x0001e20000000800 */
[-C--:B------:R-:W-:Y:S01]  /*89d0*/  FFMA.FTZ R147, R138, R141.reuse, -R147 ;  /* 0x0000008d8a937223 */ /* 0x080fe20000010893 */
[----:B------:R-:W-:Y:S01]  /*89e0*/  FMUL.FTZ R141, R197, R141 ;  /* 0x0000008dc58d7220 */ /* 0x000fe20000410000 */
[----:B------:R-:W-:Y:S01]  /*89f0*/  FFMA.FTZ R140, R139, R136, R140 ;  /* 0x000000888b8c7223 */ /* 0x000fe2000001008c */
[----:B------:R-:W-:Y:S01]  /*8a00*/  FADD.FTZ R142, R145, R142 ;  /* 0x0000008e918e7221 */ /* 0x000fe20000010000 */
[----:B------:R-:W-:Y:S01]  /*8a10*/  FFMA.FTZ R151, -R10, R151, R158 ;  /* 0x000000970a977223 */ /* 0x000fe2000001019e */
[----:B------:R-:W-:Y:S01]  /*8a20*/  FFMA.FTZ R141, R138, R137, R141 ;  /* 0x000000898a8d7223 */ /* 0x000fe2000001008d */
[----:B------:R-:W-:Y:S01]  /*8a30*/  FADD.FTZ R140, R143, R140 ;  /* 0x0000008c8f8c7221 */ /* 0x000fe20000010000 */
[----:B------:R-:W-:Y:S01]  /*8a40*/  FADD.FTZ R142, R142, R147 ;  /* 0x000000938e8e7221 */ /* 0x000fe20000010000 */
[----:B------:R-:W-:Y:S01]  /*8a50*/  FFMA.FTZ R146, R231, UR46, -R146 ;  /* 0x0000002ee7927c23 */ /* 0x000fe20008010892 */
[----:B0-----:R-:W-:Y:S01]  /*8a60*/  FFMA.FTZ R149, R225, UR45, R144 ;  /* 0x0000002de1957c23 */ /* 0x001fe20008010090 */
[----:B------:R-:W-:Y:S01]  /*8a70*/  FADD.FTZ R140, R140, R141 ;  /* 0x0000008d8c8c7221 */ /* 0x000fe20000010000 */
[C---:B------:R-:W-:Y:S01]  /*8a80*/  FMUL.FTZ R141, R39.reuse, R74 ;  /* 0x0000004a278d7220 */ /* 0x040fe20000410000 */
[C---:B------:R-:W-:Y:S01]  /*8a90*/  FFMA.FTZ R224, -R39.reuse, R94, R224 ;  /* 0x0000005e27e07223 */ /* 0x040fe200000101e0 */
[----:B------:R-:W-:Y:S01]  /*8aa0*/  FMUL.FTZ R145, R39, R110 ;  /* 0x0000006e27917220 */ /* 0x000fe20000410000 */
[----:B------:R-:W-:Y:S01]  /*8ab0*/  FMUL.FTZ R143, R38, R76 ;  /* 0x0000004c268f7220 */ /* 0x000fe20000410000 */
[----:B------:R-:W-:Y:S01]  /*8ac0*/  FMUL.FTZ R147, R198, R141 ;  /* 0x0000008dc6937220 */ /* 0x000fe20000410000 */
[----:B------:R-:W-:Y:S01]  /*8ad0*/  FFMA.FTZ R164, -R9, R164, R151 ;  /* 0x000000a409a47223 */ /* 0x000fe20000010197 */
[----:B------:R-:W-:Y:S01]  /*8ae0*/  FMUL.FTZ R149, R4, -R149 ;  /* 0x8000009504957220 */ /* 0x000fe20000410000 */
[----:B------:R-:W-:Y:S01]  /*8af0*/  FMUL.FTZ R151, R3, R146 ;  /* 0x0000009203977220 */ /* 0x000fe20000410000 */
[----:B------:R-:W-:Y:S01]  /*8b00*/  FFMA.FTZ R147, R224, R145, -R147 ;  /* 0x00000091e0937223 */ /* 0x000fe20000010893 */
[C---:B------:R-:W-:Y:S01]  /*8b10*/  FFMA.FTZ R223, -R38.reuse, R95, R223 ;  /* 0x0000005f26df7223 */ /* 0x040fe200000101df */
[----:B------:R-:W-:Y:S01]  /*8b20*/  FMUL.FTZ R144, R38, R111 ;  /* 0x0000006f26907220 */ /* 0x000fe20000410000 */
[----:B------:R-:W-:Y:S01]  /*8b30*/  FMUL.FTZ R146, R196, R143 ;  /* 0x0000008fc4927220 */ /* 0x000fe20000410000 */
[----:B------:R-:W-:Y:S01]  /*8b40*/  FMUL.FTZ R145, R198, R145 ;  /* 0x00000091c6917220 */ /* 0x000fe20000410000 */
[----:B------:R0:W-:Y:S01]  /*8b50*/  STS [R116+0x216c], R149 ;  /* 0x00216c9574007388 */ /* 0x0001e20000000800 */
[----:B------:R-:W-:Y:S01]  /*8b60*/  FFMA.FTZ R153, -R8, R153, R164 ;  /* 0x0000009908997223 */ /* 0x000fe200000101a4 */
[----:B------:R-:W-:Y:S01]  /*8b70*/  FMUL.FTZ R172, R172, R227 ;  /* 0x000000e3acac7220 */ /* 0x000fe20000410000 */
[----:B------:R-:W-:Y:S01]  /*8b80*/  FFMA.FTZ R145, R224, R141, R145 ;  /* 0x0000008de0917223 */ /* 0x000fe20000010091 */
[----:B------:R-:W-:Y:S01]  /*8b90*/  FMUL.FTZ R150, R69, UR45 ;  /* 0x0000002d45967c20 */ /* 0x000fe20008410000 */
[----:B------:R-:W-:Y:S01]  /*8ba0*/  FFMA.FTZ R153, -R7, R148, R153 ;  /* 0x0000009407997223 */ /* 0x000fe20000010199 */
[----:B------:R-:W-:Y:S01]  /*8bb0*/  FMUL.FTZ R148, R207, UR46 ;  /* 0x0000002ecf947c20 */ /* 0x000fe20008410000 */
[----:B------:R-:W-:Y:S01]  /*8bc0*/  FADD.FTZ R140, R140, R145 ;  /* 0x000000918c8c7221 */ /* 0x000fe20000010000 */
[----:B------:R-:W-:Y:S01]  /*8bd0*/  FFMA.FTZ R168, R168, R195, R172 ;  /* 0x000000c3a8a87223 */ /* 0x000fe200000100ac */
[----:B------:R-:W-:Y:S01]  /*8be0*/  FFMA.FTZ R153, -R6, R163, R153 ;  /* 0x000000a306997223 */ /* 0x000fe20000010199 */
[-C--:B0-----:R-:W-:Y:S01]  /*8bf0*/  FFMA.FTZ R149, R223, R144.reuse, -R146 ;  /* 0x00000090df957223 */ /* 0x081fe20000010892 */
[----:B------:R-:W-:Y:S01]  /*8c00*/  FMUL.FTZ R144, R196, R144 ;  /* 0x00000090c4907220 */ /* 0x000fe20000410000 */
[----:B------:R-:W-:Y:S01]  /*8c10*/  FFMA.FTZ R148, R231, UR45, R148 ;  /* 0x0000002de7947c23 */ /* 0x000fe20008010094 */
[----:B------:R-:W-:Y:S01]  /*8c20*/  FMUL.FTZ R156, R69, UR46 ;  /* 0x0000002e459c7c20 */ /* 0x000fe20008410000 */
[----:B------:R-:W-:Y:S01]  /*8c30*/  FFMA.FTZ R168, -R5, R168, R153 ;  /* 0x000000a805a87223 */ /* 0x000fe20000010199 */
[----:B------:R-:W-:Y:S01]  /*8c40*/  FFMA.FTZ R145, R223, R143, R144 ;  /* 0x0000008fdf917223 */ /* 0x000fe20000010090 */
[----:B------:R0:W-:Y:S01]  /*8c50*/  STS [R116+0x2170], R151 ;  /* 0x0021709774007388 */ /* 0x0001e20000000800 */
[C---:B------:R-:W-:Y:S01]  /*8c60*/  FFMA.FTZ R153, R233.reuse, UR46, -R150 ;  /* 0x0000002ee9997c23 */ /* 0x040fe20008010896 */
[----:B------:R-:W-:Y:S01]  /*8c70*/  FFMA.FTZ R155, R233, UR45, R156 ;  /* 0x0000002de99b7c23 */ /* 0x000fe2000801009c */
[----:B------:R-:W-:Y:S01]  /*8c80*/  FADD.FTZ R144, R140, R145 ;  /* 0x000000918c907221 */ /* 0x000fe20000010000 */
[C---:B------:R-:W-:Y:S01]  /*8c90*/  FMUL.FTZ R140, R37.reuse, R65 ;  /* 0x00000041258c7220 */ /* 0x040fe20000410000 */
[C---:B------:R-:W-:Y:S01]  /*8ca0*/  FFMA.FTZ R227, -R37.reuse, R92, R227 ;  /* 0x0000005c25e37223 */ /* 0x040fe200000101e3 */
[----:B------:R-:W-:Y:S01]  /*8cb0*/  FMUL.FTZ R146, R37, R72 ;  /* 0x0000004825927220 */ /* 0x000fe20000410000 */
[----:B------:R-:W-:Y:S01]  /*8cc0*/  FADD.FTZ R142, R142, R147 ;  /* 0x000000938e8e7221 */ /* 0x000fe20000010000 */
[----:B------:R-:W-:Y:S01]  /*8cd0*/  FMUL.FTZ R145, R36, R64 ;  /* 0x0000004024917220 */ /* 0x000fe20000410000 */
[C---:B------:R-:W-:Y:S01]  /*8ce0*/  FMUL.FTZ R153, R2.reuse, R153 ;  /* 0x0000009902997220 */ /* 0x040fe20000410000 */
[----:B0-----:R-:W-:Y:S01]  /*8cf0*/  FMUL.FTZ R151, R3, -R148 ;  /* 0x8000009403977220 */ /* 0x001fe20000410000 */
[----:B------:R-:W-:Y:S01]  /*8d00*/  FMUL.FTZ R148, R195, R140 ;  /* 0x0000008cc3947220 */ /* 0x000fe20000410000 */
[----:B------:R-:W-:Y:S01]  /*8d10*/  FMUL.FTZ R155, R2, -R155 ;  /* 0x8000009b029b7220 */ /* 0x000fe20000410000 */
[----:B------:R-:W-:Y:S01]  /*8d20*/  FMUL.FTZ R175, R175, R225 ;  /* 0x000000e1afaf7220 */ /* 0x000fe20000410000 */
[----:B------:R-:W-:Y:S01]  /*8d30*/  FADD.FTZ R149, R142, R149 ;  /* 0x000000958e957221 */ /* 0x000fe20000010000 */
[-C--:B------:R-:W-:Y:S01]  /*8d40*/  FFMA.FTZ R148, R227, R146.reuse, -R148 ;  /* 0x00000092e3947223 */ /* 0x080fe20000010894 */
[C---:B------:R-:W-:Y:S01]  /*8d50*/  FFMA.FTZ R225, -R36.reuse, R93, R225 ;  /* 0x0000005d24e17223 */ /* 0x040fe200000101e1 */
[----:B------:R-:W-:Y:S01]  /*8d60*/  FMUL.FTZ R146, R195, R146 ;  /* 0x00000092c3927220 */ /* 0x000fe20000410000 */
[----:B------:R-:W-:Y:S01]  /*8d70*/  FMUL.FTZ R150, R36, R61 ;  /* 0x0000003d24967220 */ /* 0x000fe20000410000 */
[----:B------:R-:W-:Y:S01]  /*8d80*/  FMUL.FTZ R152, R210, R145 ;  /* 0x00000091d2987220 */ /* 0x000fe20000410000 */
[----:B------:R-:W-:Y:S01]  /*8d90*/  FMUL.FTZ R142, R35, R68 ;  /* 0x00000044238e7220 */ /* 0x000fe20000410000 */
[----:B------:R0:W-:Y:S01]  /*8da0*/  STS [R116+0x2174], R151 ;  /* 0x0021749774007388 */ /* 0x0001e20000000800 */
[----:B------:R-:W-:Y:S01]  /*8db0*/  FMUL.FTZ R170, R177, R231 ;  /* 0x000000e7b1aa7220 */ /* 0x000fe20000410000 */
[----:B------:R-:W-:Y:S01]  /*8dc0*/  FFMA.FTZ R147, R227, R140, R146 ;  /* 0x0000008ce3937223 */ /* 0x000fe20000010092 */
[C---:B------:R-:W-:Y:S01]  /*8dd0*/  FFMA.FTZ R231, -R35.reuse, R90, R231 ;  /* 0x0000005a23e77223 */ /* 0x040fe200000101e7 */
[----:B------:R1:W-:Y:S01]  /*8de0*/  STS [R116+0x2178], R153 ;  /* 0x0021789974007388 */ /* 0x0003e20000000800 */
[----:B------:R-:W-:Y:S01]  /*8df0*/  FMUL.FTZ R154, R35, R70 ;  /* 0x00000046239a7220 */ /* 0x000fe20000410000 */
[----:B------:R-:W-:Y:S01]  /*8e00*/  FMUL.FTZ R146, R207, R142 ;  /* 0x0000008ecf927220 */ /* 0x000fe20000410000 */
[----:B------:R-:W-:Y:S01]  /*8e10*/  FADD.FTZ R144, R144, R147 ;  /* 0x0000009390907221 */ /* 0x000fe20000010000 */
[----:B------:R2:W-:Y:S01]  /*8e20*/  STS [R116+0x217c], R155 ;  /* 0x00217c9b74007388 */ /* 0x0005e20000000800 */
[----:B------:R-:W-:Y:S01]  /*8e30*/  FADD.FTZ R148, R149, R148 ;  /* 0x0000009495947221 */ /* 0x000fe20000010000 */
[-C--:B0-----:R-:W-:Y:S01]  /*8e40*/  FFMA.FTZ R151, R225, R150.reuse, -R152 ;  /* 0x00000096e1977223 */ /* 0x081fe20000010898 */
[----:B------:R-:W-:Y:S01]  /*8e50*/  FMUL.FTZ R150, R210, R150 ;  /* 0x00000096d2967220 */ /* 0x000fe20000410000 */
[----:B------:R-:W-:Y:S01]  /*8e60*/  IADD3 R149, PT, PT, R114, 0x80, RZ ;  /* 0x0000008072957810 */ /* 0x000fe20007ffe0ff */
[----:B------:R-:W-:Y:S01]  /*8e70*/  FMUL.FTZ R164, R72, UR33 ;  /* 0x0000002148a47c20 */ /* 0x000fe20008410000 */
[-C--:B-1----:R-:W-:Y:S01]  /*8e80*/  FFMA.FTZ R153, R231, R154.reuse, -R146 ;  /* 0x0000009ae7997223 */ /* 0x082fe20000010892 */
[----:B------:R-:W-:Y:S01]  /*8e90*/  FFMA.FTZ R147, R225, R145, R150 ;  /* 0x00000091e1937223 */ /* 0x000fe20000010096 */
[----:B------:R-:W-:Y:S01]  /*8ea0*/  FMUL.FTZ R154, R207, R154 ;  /* 0x0000009acf9a7220 */ /* 0x000fe20000410000 */
[----:B------:R-:W-:Y:S01]  /*8eb0*/  FADD.FTZ R150, R148, R151 ;  /* 0x0000009794967221 */ /* 0x000fe20000010000 */
[----:B------:R-:W-:Y:S01]  /*8ec0*/  LEA.HI R149, R149, R114, RZ, 0x1b ;  /* 0x0000007295957211 */ /* 0x000fe200078fd8ff */
[----:B------:R-:W-:Y:S01]  /*8ed0*/  FADD.FTZ R144, R144, R147 ;  /* 0x0000009390907221 */ /* 0x000fe20000010000 */
[----:B------:R-:W-:Y:S01]  /*8ee0*/  FFMA.FTZ R147, R231, R142, R154 ;  /* 0x0000008ee7937223 */ /* 0x000fe2000001009a */
[----:B--2---:R-:W-:Y:S01]  /*8ef0*/  FMUL.FTZ R155, R110, UR33 ;  /* 0x000000216e9b7c20 */ /* 0x004fe20008410000 */
[----:B------:R-:W-:Y:S01]  /*8f00*/  LEA R167, R149, UR9, 0x2 ;  /* 0x0000000995a77c11 */ /* 0x000fe2000f8e10ff */
[----:B------:R-:W-:Y:S01]  /*8f10*/  BAR.SYNC.DEFER_BLOCKING 0x0 ;  /* 0x0000000000007b1d */ /* 0x000fe20000010000 */
[----:B------:R-:W-:Y:S01]  /*8f20*/  FADD.FTZ R148, R144, R147 ;  /* 0x0000009390947221 */ /* 0x000fe20000010000 */
[----:B------:R-:W-:Y:S01]  /*8f30*/  FMUL.FTZ R147, R68, UR33 ;  /* 0x0000002144937c20 */ /* 0x000fe20008410000 */
[----:B------:R-:W-:Y:S01]  /*8f40*/  FMUL.FTZ R144, R64, UR33 ;  /* 0x0000002140907c20 */ /* 0x000fe20008410000 */
[----:B------:R-:W-:Y:S01]  /*8f50*/  FMUL.FTZ R149, R70, UR33 ;  /* 0x0000002146957c20 */ /* 0x000fe20008410000 */
[----:B------:R-:W-:Y:S01]  /*8f60*/  LEA R60, R14, -R60, 0x1 ;  /* 0x8000003c0e3c7211 */ /* 0x000fe200078e08ff */
[----:B------:R-:W-:Y:S01]  /*8f70*/  FFMA.FTZ R116, R70, UR44, -R147 ;  /* 0x0000002c46747c23 */ /* 0x000fe20008010893 */
[C---:B------:R-:W-:Y:S01]  /*8f80*/  FFMA.FTZ R151, R61.reuse, UR44, -R144 ;  /* 0x0000002c3d977c23 */ /* 0x040fe20008010890 */
[----:B------:R-:W-:Y:S01]  /*8f90*/  FMUL.FTZ R147, R61, UR33 ;  /* 0x000000213d937c20 */ /* 0x000fe20008410000 */
[----:B------:R-:W-:Y:S01]  /*8fa0*/  FMUL.FTZ R61, R65, UR33 ;  /* 0x00000021413d7c20 */ /* 0x000fe20008410000 */
[----:B------:R-:W-:Y:S01]  /*8fb0*/  FMUL.FTZ R70, R76, UR33 ;  /* 0x000000214c467c20 */ /* 0x000fe20008410000 */
[----:B------:R-:W-:Y:S01]  /*8fc0*/  FFMA.FTZ R160, R68, UR44, R149 ;  /* 0x0000002c44a07c23 */ /* 0x000fe20008010095 */
[----:B------:R-:W-:Y:S01]  /*8fd0*/  FFMA.FTZ R158, R64, UR44, R147 ;  /* 0x0000002c409e7c23 */ /* 0x000fe20008010093 */
[----:B------:R-:W-:Y:S01]  /*8fe0*/  FFMA.FTZ R146, R72, UR44, -R61 ;  /* 0x0000002c48927c23 */ /* 0x000fe2000801083d */
[----:B------:R-:W-:Y:S01]  /*8ff0*/  FMUL.FTZ R61, R74, UR33 ;  /* 0x000000214a3d7c20 */ /* 0x000fe20008410000 */
[C---:B------:R-:W-:Y:S01]  /*9000*/  FFMA.FTZ R149, R111.reuse, UR44, -R70 ;  /* 0x0000002c6f957c23 */ /* 0x040fe20008010846 */
[----:B------:R-:W-:Y:S01]  /*9010*/  FMUL.FTZ R147, R111, UR33 ;  /* 0x000000216f937c20 */ /* 0x000fe20008410000 */
[----:B------:R-:W-:Y:S01]  /*9020*/  FMUL.FTZ R70, R67, UR33 ;  /* 0x0000002143467c20 */ /* 0x000fe20008410000 */
[----:B------:R-:W-:Y:S01]  /*9030*/  FFMA.FTZ R111, R110, UR44, -R61 ;  /* 0x0000002c6e6f7c23 */ /* 0x000fe2000801083d */
[----:B------:R-:W-:Y:S01]  /*9040*/  FMUL.FTZ R61, R66, UR33 ;  /* 0x00000021423d7c20 */ /* 0x000fe20008410000 */
[----:B------:R-:W-:Y:S01]  /*9050*/  FMUL.FTZ R110, R73, UR33 ;  /* 0x00000021496e7c20 */ /* 0x000fe20008410000 */
[----:B------:R-:W-:Y:S01]  /*9060*/  FFMA.FTZ R156, R76, UR44, R147 ;  /* 0x0000002c4c9c7c23 */ /* 0x000fe20008010093 */
[C---:B------:R-:W-:Y:S01]  /*9070*/  FMUL.FTZ R72, R119.reuse, UR33 ;  /* 0x0000002177487c20 */ /* 0x040fe20008410000 */
[----:B------:R-:W-:Y:S01]  /*9080*/  FFMA.FTZ R144, R80, UR44, -R61 ;  /* 0x0000002c50907c23 */ /* 0x000fe2000801083d */
[----:B------:R-:W0:Y:S01]  /*9090*/  LDS R167, [R167+0x2300] ;  /* 0x00230000a7a77984 */ /* 0x000e220000000800 */
[----:B------:R-:W-:Y:S01]  /*90a0*/  FMUL.FTZ R61, R230, UR33 ;  /* 0x00000021e63d7c20 */ /* 0x000fe20008410000 */
[----:B------:R-:W-:Y:S01]  /*90b0*/  FFMA.FTZ R110, R119, UR44, -R110 ;  /* 0x0000002c776e7c23 */ /* 0x000fe2000801086e */
[----:B------:R-:W-:Y:S01]  /*90c0*/  FMUL.FTZ R147, R80, UR33 ;  /* 0x0000002150937c20 */ /* 0x000fe20008410000 */
[C---:B------:R-:W-:Y:S01]  /*90d0*/  FFMA.FTZ R119, R81.reuse, UR44, -R70 ;  /* 0x0000002c51777c23 */ /* 0x040fe20008010846 */
[----:B------:R-:W-:Y:S01]  /*90e0*/  FMUL.FTZ R70, R81, UR33 ;  /* 0x0000002151467c20 */ /* 0x000fe20008410000 */
[----:B------:R-:W-:Y:S01]  /*90f0*/  FFMA.FTZ R80, R82, UR44, -R61 ;  /* 0x0000002c52507c23 */ /* 0x000fe2000801083d */
[----:B------:R-:W-:Y:S01]  /*9100*/  FMUL.FTZ R61, R220, UR33 ;  /* 0x00000021dc3d7c20 */ /* 0x000fe20008410000 */
[----:B------:R-:W-:Y:S01]  /*9110*/  FFMA.FTZ R163, R73, UR44, R72 ;  /* 0x0000002c49a37c23 */ /* 0x000fe20008010048 */
[----:B------:R-:W-:Y:S01]  /*9120*/  FFMA.FTZ R157, R67, UR44, R70 ;  /* 0x0000002c439d7c23 */ /* 0x000fe20008010046 */
[----:B------:R-:W-:Y:S01]  /*9130*/  FMUL.FTZ R159, R82, UR33 ;  /* 0x00000021529f7c20 */ /* 0x000fe20008410000 */
[----:B------:R-:W-:Y:S01]  /*9140*/  ISETP.GE.AND P0, PT, R60, 0x1, PT ;  /* 0x000000013c00780c */ /* 0x000fe20003f06270 */
[----:B------:R-:W-:Y:S01]  /*9150*/  FMUL.FTZ R70, R209, UR33 ;  /* 0x00000021d1467c20 */ /* 0x000fe20008410000 */
[C---:B------:R-:W-:Y:S01]  /*9160*/  FMUL.FTZ R82, R83.reuse, UR33 ;  /* 0x0000002153527c20 */ /* 0x040fe20008410000 */
[C---:B------:R-:W-:Y:S01]  /*9170*/  FFMA.FTZ R72, R118.reuse, UR44, -R61 ;  /* 0x0000002c76487c23 */ /* 0x040fe2000801083d */
[----:B------:R-:W-:Y:S01]  /*9180*/  FMUL.FTZ R61, R118, UR33 ;  /* 0x00000021763d7c20 */ /* 0x000fe20008410000 */
[----:B------:R-:W-:Y:S01]  /*9190*/  FFMA.FTZ R162, R66, UR44, R147 ;  /* 0x0000002c42a27c23 */ /* 0x000fe20008010093 */
[----:B------:R-:W-:Y:S01]  /*91a0*/  FFMA.FTZ R147, R83, UR44, -R70 ;  /* 0x0000002c53937c23 */ /* 0x000fe20008010846 */
[----:B------:R-:W-:Y:S01]  /*91b0*/  FFMA.FTZ R161, R209, UR44, R82 ;  /* 0x0000002cd1a17c23 */ /* 0x000fe20008010052 */
[----:B------:R-:W-:Y:S01]  /*91c0*/  FMUL.FTZ R70, R228, UR33 ;  /* 0x00000021e4467c20 */ /* 0x000fe20008410000 */
[----:B------:R-:W-:Y:S01]  /*91d0*/  FFMA.FTZ R82, R220, UR44, R61 ;  /* 0x0000002cdc527c23 */ /* 0x000fe2000801003d */
[----:B------:R-:W-:Y:S01]  /*91e0*/  FMUL.FTZ R61, R211, UR33 ;  /* 0x00000021d33d7c20 */ /* 0x000fe20008410000 */
[----:B------:R-:W-:Y:S01]  /*91f0*/  FMUL.FTZ R118, R216, UR33 ;  /* 0x00000021d8767c20 */ /* 0x000fe20008410000 */
[----:B------:R-:W-:Y:S01]  /*9200*/  FFMA.FTZ R171, R171, R210, R175 ;  /* 0x000000d2abab7223 */ /* 0x000fe200000100af */
[----:B------:R-:W-:Y:S01]  /*9210*/  FADD.FTZ R150, R150, R153 ;  /* 0x0000009996967221 */ /* 0x000fe20000010000 */
[C---:B------:R-:W-:Y:S01]  /*9220*/  FFMA.FTZ R153, R121.reuse, UR44, -R70 ;  /* 0x0000002c79997c23 */ /* 0x040fe20008010846 */
[----:B------:R-:W-:Y:S01]  /*9230*/  FMUL.FTZ R165, R121, UR33 ;  /* 0x0000002179a57c20 */ /* 0x000fe20008410000 */
[----:B------:R-:W-:Y:S01]  /*9240*/  FFMA.FTZ R70, R190, UR44, -R61 ;  /* 0x0000002cbe467c23 */ /* 0x000fe2000801083d */
[----:B------:R-:W-:Y:S01]  /*9250*/  FMUL.FTZ R83, R229, UR33 ;  /* 0x00000021e5537c20 */ /* 0x000fe20008410000 */
[----:B------:R-:W-:Y:S01]  /*9260*/  FFMA.FTZ R81, R127, UR44, -R118 ;  /* 0x0000002c7f517c23 */ /* 0x000fe20008010876 */
[----:B------:R-:W-:Y:S01]  /*9270*/  FFMA.FTZ R174, R174, R207, R170 ;  /* 0x000000cfaeae7223 */ /* 0x000fe200000100aa */
[----:B------:R-:W-:Y:S01]  /*9280*/  FMUL.FTZ R194, R194, R69 ;  /* 0x00000045c2c27220 */ /* 0x000fe20000410000 */
[----:B------:R-:W-:Y:S01]  /*9290*/  FFMA.FTZ R168, -R4, R171, R168 ;  /* 0x000000ab04a87223 */ /* 0x000fe200000101a8 */
[----:B------:R-:W-:Y:S01]  /*92a0*/  FMUL.FTZ R152, R191, UR33 ;  /* 0x00000021bf987c20 */ /* 0x000fe20008410000 */
[----:B------:R-:W-:Y:S01]  /*92b0*/  FMUL.FTZ R154, R77, UR33 ;  /* 0x000000214d9a7c20 */ /* 0x000fe20008410000 */
[----:B------:R-:W-:Y:S01]  /*92c0*/  FMUL.FTZ R190, R190, UR33 ;  /* 0x00000021bebe7c20 */ /* 0x000fe20008410000 */
[----:B------:R-:W-:Y:S01]  /*92d0*/  FMUL.FTZ R121, R127, UR33 ;  /* 0x000000217f797c20 */ /* 0x000fe20008410000 */
[C---:B------:R-:W-:Y:S01]  /*92e0*/  FMUL.FTZ R118, R124.reuse, UR33 ;  /* 0x000000217c767c20 */ /* 0x040fe20008410000 */
[----:B------:R-:W-:Y:S01]  /*92f0*/  BSSY.RECONVERGENT B0, `(.L_x_3914) ;  /* 0x0000015000007945 */ /* 0x000fe20003800200 */
[----:B------:R-:W-:Y:S01]  /*9300*/  FFMA.FTZ R83, R124, UR44, -R83 ;  /* 0x0000002c7c537c23 */ /* 0x000fe20008010853 */
[----:B------:R-:W-:Y:S01]  /*9310*/  FFMA.FTZ R75, R176, R233, -R194 ;  /* 0x000000e9b04b7223 */ /* 0x000fe200000108c2 */
[----:B------:R-:W-:Y:S01]  /*9320*/  FFMA.FTZ R78, -R3, R174, R168 ;  /* 0x000000ae034e7223 */ /* 0x000fe200000101a8 */
[C---:B------:R-:W-:Y:S01]  /*9330*/  IADD3 R169, PT, PT, R114.reuse, 0x100, RZ ;  /* 0x0000010072a97810 */ /* 0x040fe20007ffe0ff */
[----:B------:R-:W-:Y:S01]  /*9340*/  FFMA.FTZ R152, R77, UR44, R152 ;  /* 0x0000002c4d987c23 */ /* 0x000fe20008010098 */
[----:B------:R-:W-:Y:S01]  /*9350*/  IADD3 R171, PT, PT, R114, 0x180, RZ ;  /* 0x0000018072ab7810 */ /* 0x000fe20007ffe0ff */
[----:B------:R-:W-:Y:S01]  /*9360*/  FFMA.FTZ R154, R191, UR44, -R154 ;  /* 0x0000002cbf9a7c23 */ /* 0x000fe2000801089a */
        /* <DEDUP_REMOVED lines=8> */
[----:B0-----:R-:W-:Y:S06]  /*93f0*/  @!P0 BRA `(.L_x_3915) ;  /* 0x0000000000108947 */ /* 0x001fec0003800000 */
[----:B------:R-:W-:-:S04]  /*9400*/  LEA.HI R61, R114, R114, RZ, 0x1b ;  /* 0x00000072723d7211 */ /* 0x000fc800078fd8ff */
[----:B------:R-:W-:-:S06]  /*9410*/  LEA R61, R61, UR9, 0x2 ;  /* 0x000000093d3d7c11 */ /* 0x000fcc000f8e10ff */
[----:B------:R-:W0:Y:S04]  /*9420*/  LDS R61, [R61+0x2100] ;  /* 0x002100003d3d7984 */ /* 0x000e280000000800 */
[----:B0-----:R0:W-:Y:S02]  /*9430*/  REDG.E.ADD.F32.FTZ.RN.STRONG.GPU desc[UR26][R62.64], R61 ;  /* 0x0000003d3e0079a6 */ /* 0x0011e4000c12f31a */
.L_x_3915:
[----:B------:R-:W-:Y:S05]  /*9440*/  BSYNC.RECONVERGENT B0 ;  /* 0x0000000000007941 */ /* 0x000fea0003800200 */
.L_x_3914:
[----:B------:R-:W-:Y:S04]  /*9450*/  BSSY.RECONVERGENT B0, `(.L_x_3916) ;  /* 0x0000003000007945 */ /* 0x000fe80003800200 */
[----:B------:R-:W-:Y:S05]  /*9460*/  @!P2 BRA `(.L_x_3917) ;  /* 0x000000000004a947 */ /* 0x000fea0003800000 */
[----:B------:R1:W-:Y:S02]  /*9470*/  REDG.E.ADD.F32.FTZ.RN.STRONG.GPU desc[UR26][R62.64+0x200], R167 ;  /* 0x000200a73e0079a6 */ /* 0x0003e4000c12f31a */
.L_x_3917:
[----:B------:R-:W-:Y:S05]  /*9480*/  BSYNC.RECONVERGENT B0 ;  /* 0x0000000000007941 */ /* 0x000fea0003800200 */
.L_x_3916:
[-C--:B------:R-:W-:Y:S01]  /*9490*/  LEA.HI R169, R169, R114.reuse, RZ, 0x1b ;  /* 0x00000072a9a97211 */ /* 0x080fe200078fd8ff */
[----:B------:R-:W-:Y:S01]  /*94a0*/  BSSY.RECONVERGENT B0, `(.L_x_3918) ;  /* 0x0000010000007945 */ /* 0x000fe20003800200 */
[----:B------:R-:W-:Y:S02]  /*94b0*/  ISETP.GE.AND P6, PT, R60, 0x101, PT ;  /* 0x000001013c00780c */ /* 0x000fe40003fc6270 */
[----:B0-----:R-:W-:Y:S02]  /*94c0*/  LEA R61, R169, UR9, 0x2 ;  /* 0x00000009a93d7c11 */ /* 0x001fe4000f8e10ff */
[----:B------:R-:W-:Y:S02]  /*94d0*/  IADD3 R165, PT, PT, R113, 0x200, RZ ;  /* 0x0000020071a57810 */ /* 0x000fe40007ffe0ff */
[----:B------:R-:W-:Y:S02]  /*94e0*/  LEA.HI R171, R171, R114, RZ, 0x1b ;  /* 0x00000072abab7211 */ /* 0x000fe400078fd8ff */
[----:B------:R-:W0:Y:S01]  /*94f0*/  LDS R61, [R61+0x2500] ;  /* 0x002500003d3d7984 */ /* 0x000e220000000800 */
[----:B-1----:R-:W-:-:S02]  /*9500*/  IADD3 R167, PT, PT, R114, 0x280, RZ ;  /* 0x0000028072a77810 */ /* 0x002fc40007ffe0ff */
[----:B------:R-:W-:Y:S02]  /*9510*/  LEA.HI R165, R165, R114, RZ, 0x1b ;  /* 0x00000072a5a57211 */ /* 0x000fe400078fd8ff */
        /* <DEDUP_REMOVED lines=8> */
.L_x_3919:
[----:B------:R-:W-:Y:S05]  /*95a0*/  BSYNC.RECONVERGENT B0 ;  /* 0x0000000000007941 */ /* 0x000fea0003800200 */
.L_x_3918:
[----:B01----:R0:W1:Y:S01]  /*95b0*/  LDS R61, [R171+0x2700] ;  /* 0x00270000ab3d7984 */ /* 0x0030620000000800 */
[----:B------:R-:W-:Y:S01]  /*95c0*/  BSSY.RECONVERGENT B0, `(.L_x_3920) ;  /* 0x0000006000007945 */ /* 0x000fe20003800200 */
[----:B------:R-:W-:Y:S02]  /*95d0*/  IADD3 R169, PT, PT, R114, 0x300, RZ ;  /* 0x0000030072a97810 */ /* 0x000fe40007ffe0ff */
[----:B------:R-:W-:Y:S02]  /*95e0*/  LEA.HI R167, R167, R114, RZ, 0x1b ;  /* 0x00000072a7a77211 */ /* 0x000fe400078fd8ff */
[----:B------:R-:W-:Y:S01]  /*95f0*/  LEA R166, R165, UR9, 0x2 ;  /* 0x00000009a5a67c11 */ /* 0x000fe2000f8e10ff */
[----:B------:R-:W-:Y:S06]  /*9600*/  @!P0 BRA `(.L_x_3921) ;  /* 0x0000000000048947 */ /* 0x000fec0003800000 */
[----:B-1----:R2:W-:Y:S02]  /*9610*/  REDG.E.ADD.F32.FTZ.RN.STRONG.GPU desc[UR26][R62.64+0x600], R61 ;  /* 0x0006003d3e0079a6 */ /* 0x0025e4000c12f31a */
.L_x_3921:
[----:B------:R-:W-:Y:S05]  /*9620*/  BSYNC.RECONVERGENT B0 ;  /* 0x0000000000007941 */ /* 0x000fea0003800200 */
.L_x_3920:
[----:B-12---:R1:W2:Y:S01]  /*9630*/  LDS R61, [R166+0x2900] ;  /* 0x00290000a63d7984 */ /* 0x0062a20000000800 */
[----:B------:R-:W-:Y:S01]  /*9640*/  BSSY.RECONVERGENT B0, `(.L_x_3922) ;  /* 0x0000006000007945 */ /* 0x000fe20003800200 */
[----:B------:R-:W-:Y:S02]  /*9650*/  IADD3 R165, PT, PT, R114, 0x380, RZ ;  /* 0x0000038072a57810 */ /* 0x000fe40007ffe0ff */
[----:B------:R-:W-:Y:S02]  /*9660*/  LEA.HI R169, R169, R114, RZ, 0x1b ;  /* 0x00000072a9a97211 */ /* 0x000fe400078fd8ff */
[----:B------:R-:W-:Y:S01]  /*9670*/  LEA R167, R167, UR9, 0x2 ;  /* 0x00000009a7a77c11 */ /* 0x000fe2000f8e10ff */
[----:B------:R-:W-:Y:S06]  /*9680*/  @!P2 BRA `(.L_x_3923) ;  /* 0x000000000004a947 */ /* 0x000fec0003800000 */
[----:B--2---:R3:W-:Y:S02]  /*9690*/  REDG.E.ADD.F32.FTZ.RN.STRONG.GPU desc[UR26][R62.64+0x800], R61 ;  /* 0x0008003d3e0079a6 */ /* 0x0047e4000c12f31a */
.L_x_3923:
[----:B------:R-:W-:Y:S05]  /*96a0*/  BSYNC.RECONVERGENT B0 ;  /* 0x0000000000007941 */ /* 0x000fea0003800200 */
.L_x_3922:
[----:B--23--:R2:W3:Y:S01]  /*96b0*/  LDS R61, [R167+0x2b00] ;  /* 0x002b0000a73d7984 */ /* 0x00c4e20000000800 */
[----:B------:R-:W-:Y:S01]  /*96c0*/  BSSY.RECONVERGENT B0, `(.L_x_3924) ;  /* 0x0000005000007945 */ /* 0x000fe20003800200 */
[----:B------:R-:W-:Y:S02]  /*96d0*/  LEA.HI R165, R165, R114, RZ, 0x1b ;  /* 0x00000072a5a57211 */ /* 0x000fe400078fd8ff */
[----:B------:R-:W-:Y:S01]  /*96e0*/  LEA R169, R169, UR9, 0x2 ;  /* 0x00000009a9a97c11 */ /* 0x000fe2000f8e10ff */
[----:B------:R-:W-:Y:S06]  /*96f0*/  @!P3 BRA `(.L_x_3925) ;  /* 0x000000000004b947 */ /* 0x000fec0003800000 */
[----:B---3--:R4:W-:Y:S02]  /*9700*/  REDG.E.ADD.F32.FTZ.RN.STRONG.GPU desc[UR26][R62.64+0xa00], R61 ;  /* 0x000a003d3e0079a6 */ /* 0x0089e4000c12f31a */
.L_x_3925:
[----:B------:R-:W-:Y:S05]  /*9710*/  BSYNC.RECONVERGENT B0 ;  /* 0x0000000000007941 */ /* 0x000fea0003800200 */
.L_x_3924:
[----:B---34-:R3:W4:Y:S01]  /*9720*/  LDS R61, [R169+0x2d00] ;  /* 0x002d0000a93d7984 */ /* 0x0187220000000800 */
[----:B------:R-:W-:Y:S01]  /*9730*/  BSSY.RECONVERGENT B0, `(.L_x_3926) ;  /* 0x0000004000007945 */ /* 0x000fe20003800200 */
[----:B-1----:R-:W-:-:S03]  /*9740*/  LEA R166, R165, UR9, 0x2 ;  /* 0x00000009a5a67c11 */ /* 0x002fc6000f8e10ff */
[----:B------:R-:W-:Y:S05]  /*9750*/  @!P4 BRA `(.L_x_3927) ;  /* 0x000000000004c947 */ /* 0x000fea0003800000 */
[----:B----4-:R1:W-:Y:S02]  /*9760*/  REDG.E.ADD.F32.FTZ.RN.STRONG.GPU desc[UR26][R62.64+0xc00], R61 ;  /* 0x000c003d3e0079a6 */ /* 0x0103e4000c12f31a */
.L_x_3927:
[----:B------:R-:W-:Y:S05]  /*9770*/  BSYNC.RECONVERGENT B0 ;  /* 0x0000000000007941 */ /* 0x000fea0003800200 */
.L_x_3926:
[----:B-1--4-:R1:W4:Y:S01]  /*9780*/  LDS R61, [R166+0x2f00] ;  /* 0x002f0000a63d7984 */ /* 0x0123220000000800 */
[----:B------:R-:W-:Y:S01]  /*9790*/  BSSY.RECONVERGENT B0, `(.L_x_3928) ;  /* 0x0000005000007945 */ /* 0x000fe20003800200 */
[C---:B------:R-:W-:Y:S02]  /*97a0*/  LOP3.LUT R165, R114.reuse, 0x400, RZ, 0xfc, !PT ;  /* 0x0000040072a57812 */ /* 0x040fe400078efcff */
[----:B--2---:R-:W-:Y:S01]  /*97b0*/  IADD3 R167, PT, PT, R114, 0x480, RZ ;  /* 0x0000048072a77810 */ /* 0x004fe20007ffe0ff */
[----:B------:R-:W-:Y:S06]  /*97c0*/  @!P5 BRA `(.L_x_3929) ;  /* 0x000000000004d947 */ /* 0x000fec0003800000 */
[----:B----4-:R2:W-:Y:S02]  /*97d0*/  REDG.E.ADD.F32.FTZ.RN.STRONG.GPU desc[UR26][R62.64+0xe00], R61 ;  /* 0x000e003d3e0079a6 */ /* 0x0105e4000c12f31a */
.L_x_3929:
[----:B------:R-:W-:Y:S05]  /*97e0*/  BSYNC.RECONVERGENT B0 ;  /* 0x0000000000007941 */ /* 0x000fea0003800200 */
.L_x_3928:
[----:B--2-4-:R-:W-:Y:S01]  /*97f0*/  IADD3 R61, PT, PT, R114, 0x500, RZ ;  /* 0x00000500723d7810 */ /* 0x014fe20007ffe0ff */
[----:B------:R-:W-:Y:S01]  /*9800*/  BSSY.RECONVERGENT B0, `(.L_x_3930) ;  /* 0x0000010000007945 */ /* 0x000fe20003800200 */
[-C--:B------:R-:W-:Y:S02]  /*9810*/  LEA.HI R165, R165, R114.reuse, RZ, 0x1b ;  /* 0x00000072a5a57211 */ /* 0x080fe400078fd8ff */
[-C--:B-1----:R-:W-:Y:S02]  /*9820*/  LEA.HI R166, R61, R114.reuse, RZ, 0x1b ;  /* 0x000000723da67211 */ /* 0x082fe400078fd8ff */
[----:B------:R-:W-:Y:S02]  /*9830*/  LEA R61, R165, UR9, 0x2 ;  /* 0x00000009a53d7c11 */ /* 0x000fe4000f8e10ff */
[----:B------:R-:W-:Y:S02]  /*9840*/  ISETP.GE.AND P6, PT, R60, 0x401, PT ;  /* 0x000004013c00780c */ /* 0x000fe40003fc6270 */
[----:B------:R-:W-:-:S02]  /*9850*/  LEA.HI R167, R167, R114, RZ, 0x1b ;  /* 0x00000072a7a77211 */ /* 0x000fc400078fd8ff */
[----:B------:R-:W1:Y:S01]  /*9860*/  LDS R61, [R61+0x3100] ;  /* 0x003100003d3d7984 */ /* 0x000e620000000800 */
[----:B---3--:R-:W-:Y:S02]  /*9870*/  IADD3 R169, PT, PT, R114, 0x580, RZ ;  /* 0x0000058072a97810 */ /* 0x008fe40007ffe0ff */
        /* <DEDUP_REMOVED lines=8> */
.L_x_3931:
[----:B------:R-:W-:Y:S05]  /*9900*/  BSYNC.RECONVERGENT B0 ;  /* 0x0000000000007941 */ /* 0x000fea0003800200 */
.L_x_3930:
[----:B-12---:R1:W2:Y:S01]  /*9910*/  LDS R61, [R167+0x3300] ;  /* 0x00330000a73d7984 */ /* 0x0062a20000000800 */
[----:B------:R-:W-:Y:S01]  /*9920*/  BSSY.RECONVERGENT B0, `(.L_x_3932) ;  /* 0x0000006000007945 */ /* 0x000fe20003800200 */
[----:B------:R-:W-:Y:S02]  /*9930*/  IADD3 R165, PT, PT, R114, 0x600, RZ ;  /* 0x0000060072a57810 */ /* 0x000fe40007ffe0ff */
[----:B------:R-:W-:Y:S02]  /*9940*/  LEA.HI R169, R169, R114, RZ, 0x1b ;  /* 0x00000072a9a97211 */ /* 0x000fe400078fd8ff */
[----:B------:R-:W-:Y:S01]  /*9950*/  LEA R166, R166, UR9, 0x2 ;  /* 0x00000009a6a67c11 */ /* 0x000fe2000f8e10ff */
[----:B------:R-:W-:Y:S06]  /*9960*/  @!P0 BRA `(.L_x_3933) ;  /* 0x0000000000048947 */ /* 0x000fec0003800000 */
[----:B--2---:R3:W-:Y:S02]  /*9970*/  REDG.E.ADD.F32.FTZ.RN.STRONG.GPU desc[UR26][R62.64+0x1200], R61 ;  /* 0x0012003d3e0079a6 */ /* 0x0047e4000c12f31a */
.L_x_3933:
[----:B------:R-:W-:Y:S05]  /*9980*/  BSYNC.RECONVERGENT B0 ;  /* 0x0000000000007941 */ /* 0x000fea0003800200 */
.L_x_3932:
[----:B--23--:R2:W3:Y:S01]  /*9990*/  LDS R61, [R166+0x3500] ;  /* 0x00350000a63d7984 */ /* 0x00c4e20000000800 */
[----:B------:R-:W-:Y:S01]  /*99a0*/  BSSY.RECONVERGENT B0, `(.L_x_3934) ;  /* 0x0000006000007945 */ /* 0x000fe20003800200 */
[----:B-1----:R-:W-:Y:S02]  /*99b0*/  IADD3 R167, PT, PT, R114, 0x680, RZ ;  /* 0x0000068072a77810 */ /* 0x002fe40007ffe0ff */
[----:B------:R-:W-:Y:S02]  /*99c0*/  LEA.HI R165, R165, R114, RZ, 0x1b ;  /* 0x00000072a5a57211 */ /* 0x000fe400078fd8ff */
[----:B------:R-:W-:Y:S01]  /*99d0*/  LEA R169, R169, UR9, 0x2 ;  /* 0x00000009a9a97c11 */ /* 0x000fe2000f8e10ff */
[----:B------:R-:W-:Y:S06]  /*99e0*/  @!P2 BRA `(.L_x_3935) ;  /* 0x000000000004a947 */ /* 0x000fec0003800000 */
[----:B---3--:R1:W-:Y:S02]  /*99f0*/  REDG.E.ADD.F32.FTZ.RN.STRONG.GPU desc[UR26][R62.64+0x1400], R61 ;  /* 0x0014003d3e0079a6 */ /* 0x0083e4000c12f31a */
.L_x_3935:
[----:B------:R-:W-:Y:S05]  /*9a00*/  BSYNC.RECONVERGENT B0 ;  /* 0x0000000000007941 */ /* 0x000fea0003800200 */
.L_x_3934:
[----:B-1-3--:R1:W3:Y:S01]  /*9a10*/  LDS R61, [R169+0x3700] ;  /* 0x00370000a93d7984 */ /* 0x00a2e20000000800 */
[----:B------:R-:W-:Y:S01]  /*9a20*/  BSSY.RECONVERGENT B0, `(.L_x_3936) ;  /* 0x0000005000007945 */ /* 0x000fe20003800200 */
[----:B------:R-:W-:Y:S02]  /*9a30*/  LEA.HI R167, R167, R114, RZ, 0x1b ;  /* 0x00000072a7a77211 */ /* 0x000fe400078fd8ff */
[----:B------:R-:W-:Y:S01]  /*9a40*/  LEA R165, R165, UR9, 0x2 ;  /* 0x00000009a5a57c11 */ /* 0x000fe2000f8e10ff */
[----:B------:R-:W-:Y:S06]  /*9a50*/  @!P3 BRA `(.L_x_3937) ;  /* 0x000000000004b947 */ /* 0x000fec0003800000 */
[----:B---3--:R4:W-:Y:S02]  /*9a60*/  REDG.E.ADD.F32.FTZ.RN.STRONG.GPU desc[UR26][R62.64+0x1600], R61 ;  /* 0x0016003d3e0079a6 */ /* 0x0089e4000c12f31a */
.L_x_3937:
[----:B------:R-:W-:Y:S05]  /*9a70*/  BSYNC.RECONVERGENT B0 ;  /* 0x0000000000007941 */ /* 0x000fea0003800200 */
.L_x_3936:
[----:B---34-:R3:W4:Y:S01]  /*9a80*/  LDS R61, [R165+0x3900] ;  /* 0x00390000a53d7984 */ /* 0x0187220000000800 */
[----:B------:R-:W-:Y:S01]  /*9a90*/  BSSY.RECONVERGENT B0, `(.L_x_3938) ;  /* 0x0000004000007945 */ /* 0x000fe20003800200 */
[----:B--2---:R-:W-:-:S03]  /*9aa0*/  LEA R166, R167, UR9, 0x2 ;  /* 0x00000009a7a67c11 */ /* 0x004fc6000f8e10ff */
[----:B------:R-:W-:Y:S05]  /*9ab0*/  @!P4 BRA `(.L_x_3939) ;  /* 0x000000000004c947 */ /* 0x000fea0003800000 */
[----:B----4-:R2:W-:Y:S02]  /*9ac0*/  REDG.E.ADD.F32.FTZ.RN.STRONG.GPU desc[UR26][R62.64+0x1800], R61 ;  /* 0x0018003d3e0079a6 */ /* 0x0105e4000c12f31a */
.L_x_3939:
[----:B------:R-:W-:Y:S05]  /*9ad0*/  BSYNC.RECONVERGENT B0 ;  /* 0x0000000000007941 */ /* 0x000fea0003800200 */
.L_x_3938:
[----:B--2-4-:R2:W4:Y:S01]  /*9ae0*/  LDS R61, [R166+0x3b00] ;  /* 0x003b0000a63d7984 */ /* 0x0145220000000800 */
[----:B------:R-:W-:Y:S01]  /*9af0*/  BSSY.RECONVERGENT B0, `(.L_x_3940) ;  /* 0x0000005000007945 */ /* 0x000fe20003800200 */
[C---:B---3--:R-:W-:Y:S02]  /*9b00*/  IADD3 R165, PT, PT, R114.reuse, 0x700, RZ ;  /* 0x0000070072a57810 */ /* 0x048fe40007ffe0ff */
[----:B------:R-:W-:Y:S01]  /*9b10*/  IADD3 R167, PT, PT, R114, 0x780, RZ ;  /* 0x0000078072a77810 */ /* 0x000fe20007ffe0ff */
[----:B------:R-:W-:Y:S06]  /*9b20*/  @!P5 BRA `(.L_x_3941) ;  /* 0x000000000004d947 */ /* 0x000fec0003800000 */
[----:B----4-:R3:W-:Y:S02]  /*9b30*/  REDG.E.ADD.F32.FTZ.RN.STRONG.GPU desc[UR26][R62.64+0x1a00], R61 ;  /* 0x001a003d3e0079a6 */ /* 0x0107e4000c12f31a */
.L_x_3941:
[----:B------:R-:W-:Y:S05]  /*9b40*/  BSYNC.RECONVERGENT B0 ;  /* 0x0000000000007941 */ /* 0x000fea0003800200 */
.L_x_3940:
[----:B---34-:R-:W-:Y:S01]  /*9b50*/  LOP3.LUT R61, R114, 0x800, RZ, 0xfc, !PT ;  /* 0x00000800723d7812 */ /* 0x018fe200078efcff */
[----:B------:R-:W-:Y:S01]  /*9b60*/  BSSY.RECONVERGENT B0, `(.L_x_3942) ;  /* 0x0000010000007945 */ /* 0x000fe20003800200 */
[-C--:B------:R-:W-:Y:S02]  /*9b70*/  LEA.HI R165, R165, R114.reuse, RZ, 0x1b ;  /* 0x00000072a5a57211 */ /* 0x080fe400078fd8ff */
[-C--:B--2---:R-:W-:Y:S02]  /*9b80*/  LEA.HI R166, R61, R114.reuse, RZ, 0x1b ;  /* 0x000000723da67211 */ /* 0x084fe400078fd8ff */
[----:B------:R-:W-:Y:S02]  /*9b90*/  LEA R61, R165, UR9, 0x2 ;  /* 0x00000009a53d7c11 */ /* 0x000fe4000f8e10ff */
[----:B------:R-:W-:Y:S02]  /*9ba0*/  ISETP.GE.AND P6, PT, R60, 0x701, PT ;  /* 0x000007013c00780c */ /* 0x000fe40003fc6270 */
[----:B------:R-:W-:-:S02]  /*9bb0*/  LEA.HI R167, R167, R114, RZ, 0x1b ;  /* 0x00000072a7a77211 */ /* 0x000fc400078fd8ff */
[----:B------:R-:W2:Y:S01]  /*9bc0*/  LDS R61, [R61+0x3d00] ;  /* 0x003d00003d3d7984 */ /* 0x000ea20000000800 */
[----:B-1----:R-:W-:Y:S02]  /*9bd0*/  IADD3 R169, PT, PT, R114, 0x880, RZ ;  /* 0x0000088072a97810 */ /* 0x002fe40007ffe0ff */
[----:B------:R-:W-:Y:S02]  /*9be0*/  LEA R167, R167, UR9, 0x2 ;  /* 0x00000009a7a77c11 */ /* 0x000fe4000f8e10ff */
[C---:B------:R-:W-:Y:S02]  /*9bf0*/  ISETP.GE.AND P0, PT, R60.reuse, 0x781, PT ;  /* 0x000007813c00780c */ /* 0x040fe40003f06270 */
[C---:B------:R-:W-:Y:S02]  /*9c00*/  ISETP.GE.AND P2, PT, R60.reuse, 0x801, PT ;  /* 0x000008013c00780c */ /* 0x040fe40003f46270 */
[C---:B------:R-:W-:Y:S02]  /*9c10*/  ISETP.GE.AND P3, PT, R60.reuse, 0x881, PT ;  /* 0x000008813c00780c */ /* 0x040fe40003f66270 */
[----:B------:R-:W-:-:S02]  /*9c20*/  ISETP.GE.AND P4, PT, R60, 0x901, PT ;  /* 0x000009013c00780c */ /* 0x000fc40003f86270 */
[----:B------:R-:W-:Y:S01]  /*9c30*/  ISETP.GE.AND P5, PT, R60, 0x981, PT ;  /* 0x000009813c00780c */ /* 0x000fe20003fa6270 */
[----:B------:R-:W-:-:S12]  /*9c40*/  @!P6 BRA `(.L_x_3943) ;  /* 0x000000000004e947 */ /* 0x000fd80003800000 */
[----:B--2---:R1:W-:Y:S02]  /*9c50*/  REDG.E.ADD.F32.FTZ.RN.STRONG.GPU desc[UR26][R62.64+0x1c00], R61 ;  /* 0x001c003d3e0079a6 */ /* 0x0043e4000c12f31a */
.L_x_3943:
[----:B------:R-:W-:Y:S05]  /*9c60*/  BSYNC.RECONVERGENT B0 ;  /* 0x0000000000007941 */ /* 0x000fea0003800200 */
.L_x_3942:
[----:B-12---:R1:W2:Y:S01]  /*9c70*/  LDS R61, [R167+0x3f00] ;  /* 0x003f0000a73d7984 */ /* 0x0062a20000000800 */
[----:B------:R-:W-:Y:S01]  /*9c80*/  BSSY.RECONVERGENT B0, `(.L_x_3944) ;  /* 0x0000006000007945 */ /* 0x000fe20003800200 */
[----:B------:R-:W-:Y:S02]  /*9c90*/  IADD3 R165, PT, PT, R114, 0x900, RZ ;  /* 0x0000090072a57810 */ /* 0x000fe40007ffe0ff */
[----:B------:R-:W-:Y:S02]  /*9ca0*/  LEA.HI R169, R169, R114, RZ, 0x1b ;  /* 0x00000072a9a97211 */ /* 0x000fe400078fd8ff */
[----:B------:R-:W-:Y:S01]  /*9cb0*/  LEA R166, R166, UR9, 0x2 ;  /* 0x00000009a6a67c11 */ /* 0x000fe2000f8e10ff */
[----:B------:R-:W-:Y:S06]  /*9cc0*/  @!P0 BRA `(.L_x_3945) ;  /* 0x0000000000048947 */ /* 0x000fec0003800000 */
[----:B--2---:R3:W-:Y:S02]  /*9cd0*/  REDG.E.ADD.F32.FTZ.RN.STRONG.GPU desc[UR26][R62.64+0x1e00], R61 ;  /* 0x001e003d3e0079a6 */ /* 0x0047e4000c12f31a */
.L_x_3945:
[----:B------:R-:W-:Y:S05]  /*9ce0*/  BSYNC.RECONVERGENT B0 ;  /* 0x0000000000007941 */ /* 0x000fea0003800200 */
.L_x_3944:
[----:B--23--:R2:W3:Y:S01]  /*9cf0*/  LDS R61, [R166+0x4100] ;  /* 0x00410000a63d7984 */ /* 0x00c4e20000000800 */
[----:B------:R-:W-:Y:S01]  /*9d00*/  BSSY.RECONVERGENT B0, `(.L_x_3946) ;  /* 0x0000006000007945 */ /* 0x000fe20003800200 */
[----:B-1----:R-:W-:Y:S02]  /*9d10*/  IADD3 R167, PT, PT, R114, 0x980, RZ ;  /* 0x0000098072a77810 */ /* 0x002fe40007ffe0ff */
[----:B------:R-:W-:Y:S02]  /*9d20*/  LEA.HI R165, R165, R114, RZ, 0x1b ;  /* 0x00000072a5a57211 */ /* 0x000fe400078fd8ff */
[----:B------:R-:W-:Y:S01]  /*9d30*/  LEA R169, R169, UR9, 0x2 ;  /* 0x00000009a9a97c11 */ /* 0x000fe2000f8e10ff */
[----:B------:R-:W-:Y:S06]  /*9d40*/  @!P2 BRA `(.L_x_3947) ;  /* 0x000000000004a947 */ /* 0x000fec0003800000 */
[----:B---3--:R1:W-:Y:S02]  /*9d50*/  REDG.E.ADD.F32.FTZ.RN.STRONG.GPU desc[UR26][R62.64+0x2000], R61 ;  /* 0x0020003d3e0079a6 */ /* 0x0083e4000c12f31a */
.L_x_3947:
[----:B------:R-:W-:Y:S05]  /*9d60*/  BSYNC.RECONVERGENT B0 ;  /* 0x0000000000007941 */ /* 0x000fea0003800200 */
.L_x_3946:
[----:B-1-3--:R1:W3:Y:S01]  /*9d70*/  LDS R61, [R169+0x4300] ;  /* 0x00430000a93d7984 */ /* 0x00a2e20000000800 */
[----:B------:R-:W-:Y:S01]  /*9d80*/  BSSY.RECONVERGENT B0, `(.L_x_3948) ;  /* 0x0000005000007945 */ /* 0x000fe20003800200 */
[----:B------:R-:W-:Y:S02]  /*9d90*/  LEA.HI R167, R167, R114, RZ, 0x1b ;  /* 0x00000072a7a77211 */ /* 0x000fe400078fd8ff */
[----:B------:R-:W-:Y:S01]  /*9da0*/  LEA R165, R165, UR9, 0x2 ;  /* 0x00000009a5a57c11 */ /* 0x000fe2000f8e10ff */
[----:B------:R-:W-:Y:S06]  /*9db0*/  @!P3 BRA `(.L_x_3949) ;  /* 0x000000000004b947 */ /* 0x000fec0003800000 */
[----:B---3--:R4:W-:Y:S02]  /*9dc0*/  REDG.E.ADD.F32.FTZ.RN.STRONG.GPU desc[UR26][R62.64+0x2200], R61 ;  /* 0x0022003d3e0079a6 */ /* 0x0089e4000c12f31a */
.L_x_3949:
[----:B------:R-:W-:Y:S05]  /*9dd0*/  BSYNC.RECONVERGENT B0 ;  /* 0x0000000000007941 */ /* 0x000fea0003800200 */
.L_x_3948:
[----:B---34-:R3:W4:Y:S01]  /*9de0*/  LDS R61, [R165+0x4500] ;  /* 0x00450000a53d7984 */ /* 0x0187220000000800 */
[----:B------:R-:W-:Y:S01]  /*9df0*/  BSSY.RECONVERGENT B0, `(.L_x_3950) ;  /* 0x0000004000007945 */ /* 0x000fe20003800200 */
[----:B--2---:R-:W-:-:S03]  /*9e00*/  LEA R166, R167, UR9, 0x2 ;  /* 0x00000009a7a67c11 */ /* 0x004fc6000f8e10ff */
[----:B------:R-:W-:Y:S05]  /*9e10*/  @!P4 BRA `(.L_x_3951) ;  /* 0x000000000004c947 */ /* 0x000fea0003800000 */
[----:B----4-:R2:W-:Y:S02]  /*9e20*/  REDG.E.ADD.F32.FTZ.RN.STRONG.GPU desc[UR26][R62.64+0x2400], R61 ;  /* 0x0024003d3e0079a6 */ /* 0x0105e4000c12f31a */
.L_x_3951:
[----:B------:R-:W-:Y:S05]  /*9e30*/  BSYNC.RECONVERGENT B0 ;  /* 0x0000000000007941 */ /* 0x000fea0003800200 */
.L_x_3950:
[----:B--2-4-:R2:W4:Y:S01]  /*9e40*/  LDS R61, [R166+0x4700] ;  /* 0x00470000a63d7984 */ /* 0x0145220000000800 */
[----:B------:R-:W-:Y:S01]  /*9e50*/  BSSY.RECONVERGENT B0, `(.L_x_3952) ;  /* 0x0000005000007945 */ /* 0x000fe20003800200 */
[C---:B---3--:R-:W-:Y:S02]  /*9e60*/  IADD3 R165, PT, PT, R114.reuse, 0xa00, RZ ;  /* 0x00000a0072a57810 */ /* 0x048fe40007ffe0ff */
[----:B------:R-:W-:Y:S01]  /*9e70*/  IADD3 R167, PT, PT, R114, 0xa80, RZ ;  /* 0x00000a8072a77810 */ /* 0x000fe20007ffe0ff */
[----:B------:R-:W-:Y:S06]  /*9e80*/  @!P5 BRA `(.L_x_3953) ;  /* 0x000000000004d947 */ /* 0x000fec0003800000 */
[----:B----4-:R3:W-:Y:S02]  /*9e90*/  REDG.E.ADD.F32.FTZ.RN.STRONG.GPU desc[UR26][R62.64+0x2600], R61 ;  /* 0x0026003d3e0079a6 */ /* 0x0107e4000c12f31a */
.L_x_3953:
[----:B------:R-:W-:Y:S05]  /*9ea0*/  BSYNC.RECONVERGENT B0 ;  /* 0x0000000000007941 */ /* 0x000fea0003800200 */
.L_x_3952:
[----:B---34-:R-:W-:Y:S01]  /*9eb0*/  IADD3 R61, PT, PT, R114, 0xb00, RZ ;  /* 0x00000b00723d7810 */ /* 0x018fe20007ffe0ff */
        /* <DEDUP_REMOVED lines=16> */
.L_x_3955:
[----:B------:R-:W-:Y:S05]  /*9fc0*/  BSYNC.RECONVERGENT B0 ;  /* 0x0000000000007941 */ /* 0x000fea0003800200 */
.L_x_3954:
[----:B-12---:R1:W2:Y:S01]  /*9fd0*/  LDS R61, [R167+0x4b00] ;  /* 0x004b0000a73d7984 */ /* 0x0062a20000000800 */
[----:B------:R-:W-:Y:S01]  /*9fe0*/  BSSY.RECONVERGENT B0, `(.L_x_3956) ;  /* 0x0000006000007945 */ /* 0x000fe20003800200 */
[----:B------:R-:W-:Y:S02]  /*9ff0*/  LOP3.LUT R165, R114, 0xc00, RZ, 0xfc, !PT ;  /* 0x00000c0072a57812 */ /* 0x000fe400078efcff */
[----:B------:R-:W-:Y:S02]  /*a000*/  LEA.HI R169, R169, R114, RZ, 0x1b ;  /* 0x00000072a9a97211 */ /* 0x000fe400078fd8ff */
[----:B------:R-:W-:Y:S01]  /*a010*/  LEA R166, R166, UR9, 0x2 ;  /* 0x00000009a6a67c11 */ /* 0x000fe2000f8e10ff */
[----:B------:R-:W-:Y:S06]  /*a020*/  @!P0 BRA `(.L_x_3957) ;  /* 0x0000000000048947 */ /* 0x000fec0003800000 */
[----:B--2---:R3:W-:Y:S02]  /*a030*/  REDG.E.ADD.F32.FTZ.RN.STRONG.GPU desc[UR26][R62.64+0x2a00], R61 ;  /* 0x002a003d3e0079a6 */ /* 0x0047e4000c12f31a */
.L_x_3957:
[----:B------:R-:W-:Y:S05]  /*a040*/  BSYNC.RECONVERGENT B0 ;  /* 0x0000000000007941 */ /* 0x000fea0003800200 */
.L_x_3956:
[----:B--23--:R2:W3:Y:S01]  /*a050*/  LDS R61, [R166+0x4d00] ;  /* 0x004d0000a63d7984 */ /* 0x00c4e20000000800 */
[----:B------:R-:W-:Y:S01]  /*a060*/  BSSY.RECONVERGENT B0, `(.L_x_3958) ;  /* 0x0000006000007945 */ /* 0x000fe20003800200 */
[----:B-1----:R-:W-:Y:S02]  /*a070*/  IADD3 R167, PT, PT, R114, 0xc80, RZ ;  /* 0x00000c8072a77810 */ /* 0x002fe40007ffe0ff */
[----:B------:R-:W-:Y:S02]  /*a080*/  LEA.HI R165, R165, R114, RZ, 0x1b ;  /* 0x00000072a5a57211 */ /* 0x000fe400078fd8ff */
[----:B------:R-:W-:Y:S01]  /*a090*/  LEA R169, R169, UR9, 0x2 ;  /* 0x00000009a9a97c11 */ /* 0x000fe2000f8e10ff */
[----:B------:R-:W-:Y:S06]  /*a0a0*/  @!P2 BRA `(.L_x_3959) ;  /* 0x000000000004a947 */ /* 0x000fec0003800000 */
[----:B---3--:R1:W-:Y:S02]  /*a0b0*/  REDG.E.ADD.F32.FTZ.RN.STRONG.GPU desc[UR26][R62.64+0x2c00], R61 ;  /* 0x002c003d3e0079a6 */ /* 0x0083e4000c12f31a */
.L_x_3959:
[----:B------:R-:W-:Y:S05]  /*a0c0*/  BSYNC.RECONVERGENT B0 ;  /* 0x0000000000007941 */ /* 0x000fea0003800200 */
.L_x_3958:
[----:B-1-3--:R1:W3:Y:S01]  /*a0d0*/  LDS R61, [R169+0x4f00] ;  /* 0x004f0000a93d7984 */ /* 0x00a2e20000000800 */
[----:B------:R-:W-:Y:S01]  /*a0e0*/  BSSY.RECONVERGENT B0, `(.L_x_3960) ;  /* 0x0000005000007945 */ /* 0x000fe20003800200 */
[----:B------:R-:W-:Y:S02]  /*a0f0*/  LEA.HI R167, R167, R114, RZ, 0x1b ;  /* 0x00000072a7a77211 */ /* 0x000fe400078fd8ff */
[----:B--2---:R-:W-:Y:S01]  /*a100*/  LEA R166, R165, UR9, 0x2 ;  /* 0x00000009a5a67c11 */ /* 0x004fe2000f8e10ff */
[----:B------:R-:W-:Y:S06]  /*a110*/  @!P3 BRA `(.L_x_3961) ;  /* 0x000000000004b947 */ /* 0x000fec0003800000 */
[----:B---3--:R2:W-:Y:S02]  /*a120*/  REDG.E.ADD.F32.FTZ.RN.STRONG.GPU desc[UR26][R62.64+0x2e00], R61 ;  /* 0x002e003d3e0079a6 */ /* 0x0085e4000c12f31a */
.L_x_3961:
[----:B------:R-:W-:Y:S05]  /*a130*/  BSYNC.RECONVERGENT B0 ;  /* 0x0000000000007941 */ /* 0x000fea0003800200 */
.L_x_3960:
[----:B--23--:R2:W3:Y:S01]  /*a140*/  LDS R61, [R166+0x5100] ;  /* 0x00510000a63d7984 */ /* 0x00c4e20000000800 */
[----:B------:R-:W-:Y:S01]  /*a150*/  BSSY.RECONVERGENT B0, `(.L_x_3962) ;  /* 0x0000006000007945 */ /* 0x000fe20003800200 */
[C---:B------:R-:W-:Y:S02]  /*a160*/  IADD3 R165, PT, PT, R114.reuse, 0xd00, RZ ;  /* 0x00000d0072a57810 */ /* 0x040fe40007ffe0ff */
[----:B-1----:R-:W-:Y:S02]  /*a170*/  IADD3 R169, PT, PT, R114, 0xd80, RZ ;  /* 0x00000d8072a97810 */ /* 0x002fe40007ffe0ff */
[----:B------:R-:W-:Y:S01]  /*a180*/  LEA R168, R167, UR9, 0x2 ;  /* 0x00000009a7a87c11 */ /* 0x000fe2000f8e10ff */
[----:B------:R-:W-:Y:S06]  /*a190*/  @!P4 BRA `(.L_x_3963) ;  /* 0x000000000004c947 */ /* 0x000fec0003800000 */
[----:B---3--:R1:W-:Y:S02]  /*a1a0*/  REDG.E.ADD.F32.FTZ.RN.STRONG.GPU desc[UR26][R62.64+0x3000], R61 ;  /* 0x0030003d3e0079a6 */ /* 0x0083e4000c12f31a */
.L_x_3963:
[----:B------:R-:W-:Y:S05]  /*a1b0*/  BSYNC.RECONVERGENT B0 ;  /* 0x0000000000007941 */ /* 0x000fea0003800200 */
.L_x_3962:
[----:B-1-3--:R1:W3:Y:S01]  /*a1c0*/  LDS R61, [R168+0x5300] ;  /* 0x00530000a83d7984 */ /* 0x00a2e20000000800 */
[----:B------:R-:W-:Y:S01]  /*a1d0*/  BSSY.RECONVERGENT B0, `(.L_x_3964) ;  /* 0x0000006000007945 */ /* 0x000fe20003800200 */
[----:B------:R-:W-:Y:S02]  /*a1e0*/  IADD3 R167, PT, PT, R114, 0xe00, RZ ;  /* 0x00000e0072a77810 */ /* 0x000fe40007ffe0ff */
[-C--:B------:R-:W-:Y:S02]  /*a1f0*/  LEA.HI R165, R165, R114.reuse, RZ, 0x1b ;  /* 0x00000072a5a57211 */ /* 0x080fe400078fd8ff */
[----:B------:R-:W-:Y:S01]  /*a200*/  LEA.HI R169, R169, R114, RZ, 0x1b ;  /* 0x00000072a9a97211 */ /* 0x000fe200078fd8ff */
[----:B------:R-:W-:Y:S06]  /*a210*/  @!P5 BRA `(.L_x_3965) ;  /* 0x000000000004d947 */ /* 0x000fec0003800000 */
[----:B---3--:R4:W-:Y:S02]  /*a220*/  REDG.E.ADD.F32.FTZ.RN.STRONG.GPU desc[UR26][R62.64+0x3200], R61 ;  /* 0x0032003d3e0079a6 */ /* 0x0089e4000c12f31a */
.L_x_3965:
[----:B------:R-:W-:Y:S05]  /*a230*/  BSYNC.RECONVERGENT B0 ;  /* 0x0000000000007941 */ /* 0x000fea0003800200 */
.L_x_3964:
[----:B---34-:R-:W-:Y:S01]  /*a240*/  LEA R61, R165, UR9, 0x2 ;  /* 0x00000009a53d7c11 */ /* 0x018fe2000f8e10ff */
[----:B------:R-:W-:Y:S01]  /*a250*/  BSSY.RECONVERGENT B0, `(.L_x_3966) ;  /* 0x000000c000007945 */ /* 0x000fe20003800200 */
[C---:B------:R-:W-:Y:S02]  /*a260*/  ISETP.GE.AND P6, PT, R60.reuse, 0xd01, PT ;  /* 0x00000d013c00780c */ /* 0x040fe40003fc6270 */
[----:B------:R-:W-:Y:S02]  /*a270*/  LEA.HI R167, R167, R114, RZ, 0x1b ;  /* 0x00000072a7a77211 */ /* 0x000fe400078fd8ff */
[----:B------:R-:W3:Y:S01]  /*a280*/  LDS R61, [R61+0x5500] ;  /* 0x005500003d3d7984 */ /* 0x000ee20000000800 */
[----:B------:R-:W-:Y:S02]  /*a290*/  LEA R169, R169, UR9, 0x2 ;  /* 0x00000009a9a97c11 */ /* 0x000fe4000f8e10ff */
[C---:B------:R-:W-:Y:S02]  /*a2a0*/  ISETP.GE.AND P0, PT, R60.reuse, 0xd81, PT ;  /* 0x00000d813c00780c */ /* 0x040fe40003f06270 */
[----:B------:R-:W-:-:S02]  /*a2b0*/  ISETP.GE.AND P2, PT, R60, 0xe01, PT ;  /* 0x00000e013c00780c */ /* 0x000fc40003f46270 */
[C---:B------:R-:W-:Y:S02]  /*a2c0*/  ISETP.GE.AND P3, PT, R60.reuse, 0xe81, PT ;  /* 0x00000e813c00780c */ /* 0x040fe40003f66270 */
[C---:B------:R-:W-:Y:S02]  /*a2d0*/  ISETP.GE.AND P4, PT, R60.reuse, 0xf01, PT ;  /* 0x00000f013c00780c */ /* 0x040fe40003f86270 */
[----:B------:R-:W-:Y:S01]  /*a2e0*/  ISETP.GE.AND P5, PT, R60, 0xf81, PT ;  /* 0x00000f813c00780c */ /* 0x000fe20003fa6270 */
[----:B------:R-:W-:-:S12]  /*a2f0*/  @!P6 BRA `(.L_x_3967) ;  /* 0x000000000004e947 */ /* 0x000fd80003800000 */
[----:B---3--:R4:W-:Y:S02]  /*a300*/  REDG.E.ADD.F32.FTZ.RN.STRONG.GPU desc[UR26][R62.64+0x3400], R61 ;  /* 0x0034003d3e0079a6 */ /* 0x0089e4000c12f31a */
.L_x_3967:
[----:B------:R-:W-:Y:S05]  /*a310*/  BSYNC.RECONVERGENT B0 ;  /* 0x0000000000007941 */ /* 0x000fea0003800200 */
.L_x_3966:
[----:B---34-:R3:W4:Y:S01]  /*a320*/  LDS R61, [R169+0x5700] ;  /* 0x00570000a93d7984 */ /* 0x0187220000000800 */
[----:B------:R-:W-:Y:S01]  /*a330*/  BSSY.RECONVERGENT B0, `(.L_x_3968) ;  /* 0x0000004000007945 */ /* 0x000fe20003800200 */
[----:B------:R-:W-:-:S03]  /*a340*/  LEA R167, R167, UR9, 0x2 ;  /* 0x00000009a7a77c11 */ /* 0x000fc6000f8e10ff */
[----:B------:R-:W-:Y:S05]  /*a350*/  @!P0 BRA `(.L_x_3969) ;  /* 0x0000000000048947 */ /* 0x000fea0003800000 */
[----:B----4-:R4:W-:Y:S02]  /*a360*/  REDG.E.ADD.F32.FTZ.RN.STRONG.GPU desc[UR26][R62.64+0x3600], R61 ;  /* 0x0036003d3e0079a6 */ /* 0x0109e4000c12f31a */
.L_x_3969:
[----:B------:R-:W-:Y:S05]  /*a370*/  BSYNC.RECONVERGENT B0 ;  /* 0x0000000000007941 */ /* 0x000fea0003800200 */
.L_x_3968:
[----:B----4-:R4:W0:Y:S01]  /*a380*/  LDS R61, [R167+0x5900] ;  /* 0x00590000a73d7984 */ /* 0x0108220000000800 */
[----:B------:R-:W-:Y:S04]  /*a390*/  BSSY.RECONVERGENT B0, `(.L_x_3970) ;  /* 0x0000003000007945 */ /* 0x000fe80003800200 */
[----:B------:R-:W-:Y:S05]  /*a3a0*/  @!P2 BRA `(.L_x_3971) ;  /* 0x000000000004a947 */ /* 0x000fea0003800000 */
[----:B0-----:R0:W-:Y:S02]  /*a3b0*/  REDG.E.ADD.F32.FTZ.RN.STRONG.GPU desc[UR26][R62.64+0x3800], R61 ;  /* 0x0038003d3e0079a6 */ /* 0x0011e4000c12f31a */
.L_x_3971:
[----:B------:R-:W-:Y:S05]  /*a3c0*/  BSYNC.RECONVERGENT B0 ;  /* 0x0000000000007941 */ /* 0x000fea0003800200 */
.L_x_3970:
[----:B0-----:R-:W-:Y:S01]  /*a3d0*/  IADD3 R61, PT, PT, R114, 0xe80, RZ ;  /* 0x00000e80723d7810 */ /* 0x001fe20007ffe0ff */
[----:B--2---:R-:W-:Y:S01]  /*a3e0*/  FMUL.FTZ R166, R34, R77 ;  /* 0x0000004d22a67220 */ /* 0x004fe20000410000 */
[----:B------:R-:W-:Y:S01]  /*a3f0*/  IADD3 R165, PT, PT, R114, 0xf00, RZ ;  /* 0x00000f0072a57810 */ /* 0x000fe20007ffe0ff */
[C---:B------:R-:W-:Y:S01]  /*a400*/  FFMA.FTZ R233, -R34.reuse, R91, R233 ;  /* 0x0000005b22e97223 */ /* 0x040fe200000101e9 */
[-C--:B------:R-:W-:Y:S01]  /*a410*/  LEA.HI R61, R61, R114.reuse, RZ, 0x1b ;  /* 0x000000723d3d7211 */ /* 0x080fe200078fd8ff */
[----:B------:R-:W-:Y:S01]  /*a420*/  FMUL.FTZ R60, R34, R191 ;  /* 0x000000bf223c7220 */ /* 0x000fe20000410000 */
[----:B------:R-:W-:Y:S01]  /*a430*/  LEA.HI R165, R165, R114, RZ, 0x1b ;  /* 0x00000072a5a57211 */ /* 0x000fe200078fd8ff */
[----:B-1----:R-:W-:Y:S01]  /*a440*/  FMUL.FTZ R168, R69, R166 ;  /* 0x000000a645a87220 */ /* 0x002fe20000410000 */
[----:B------:R-:W-:Y:S01]  /*a450*/  LEA R61, R61, UR9, 0x2 ;  /* 0x000000093d3d7c11 */ /* 0x000fe2000f8e10ff */
[----:B------:R-:W-:Y:S01]  /*a460*/  BSSY.RECONVERGENT B0, `(.L_x_3972) ;  /* 0x0000009000007945 */ /* 0x000fe20003800200 */
[----:B----4-:R-:W-:-:S02]  /*a470*/  IADD3 R167, PT, PT, R114, 0xf80, RZ ;  /* 0x00000f8072a77810 */ /* 0x010fc40007ffe0ff */
[----:B---3--:R-:W-:Y:S01]  /*a480*/  LEA R169, R165, UR9, 0x2 ;  /* 0x00000009a5a97c11 */ /* 0x008fe2000f8e10ff */
[----:B------:R-:W-:Y:S01]  /*a490*/  FFMA.FTZ R165, R233, R60, -R168 ;  /* 0x0000003ce9a57223 */ /* 0x000fe200000108a8 */
[----:B------:R-:W0:Y:S01]  /*a4a0*/  LDS R61, [R61+0x5b00] ;  /* 0x005b00003d3d7984 */ /* 0x000e220000000800 */
[----:B------:R-:W-:Y:S01]  /*a4b0*/  LEA.HI R167, R167, R114, RZ, 0x1b ;  /* 0x00000072a7a77211 */ /* 0x000fe200078fd8ff */
[----:B------:R-:W-:Y:S01]  /*a4c0*/  FMUL.FTZ R60, R69, R60 ;  /* 0x0000003c453c7220 */ /* 0x000fe20000410000 */
[----:B------:R-:W-:Y:S06]  /*a4d0*/  @!P3 BRA `(.L_x_3973) ;  /* 0x000000000004b947 */ /* 0x000fec0003800000 */
[----:B0-----:R1:W-:Y:S02]  /*a4e0*/  REDG.E.ADD.F32.FTZ.RN.STRONG.GPU desc[UR26][R62.64+0x3a00], R61 ;  /* 0x003a003d3e0079a6 */ /* 0x0013e4000c12f31a */
.L_x_3973:
[----:B------:R-:W-:Y:S05]  /*a4f0*/  BSYNC.RECONVERGENT B0 ;  /* 0x0000000000007941 */ /* 0x000fea0003800200 */
.L_x_3972:
[----:B------:R-:W-:Y:S01]  /*a500*/  LEA R168, R167, UR9, 0x2 ;  /* 0x00000009a7a87c11 */ /* 0x000fe2000f8e10ff */
[----:B------:R-:W-:Y:S01]  /*a510*/  BSSY.RECONVERGENT B0, `(.L_x_3974) ;  /* 0x0000005000007945 */ /* 0x000fe20003800200 */
[----:B------:R2:W3:Y:S01]  /*a520*/  LDS R167, [R169+0x5d00] ;  /* 0x005d0000a9a77984 */ /* 0x0004e20000000800 */
[----:B01----:R-:W-:Y:S02]  /*a530*/  FFMA.FTZ R61, R233, R166, R60 ;  /* 0x000000a6e93d7223 */ /* 0x003fe4000001003c */
[----:B------:R-:W-:Y:S05]  /*a540*/  @!P4 BRA `(.L_x_3975) ;  /* 0x000000000004c947 */ /* 0x000fea0003800000 */
[----:B---3--:R0:W-:Y:S02]  /*a550*/  REDG.E.ADD.F32.FTZ.RN.STRONG.GPU desc[UR26][R62.64+0x3c00], R167 ;  /* 0x003c00a73e0079a6 */ /* 0x0081e4000c12f31a */
.L_x_3975:
[----:B------:R-:W-:Y:S05]  /*a560*/  BSYNC.RECONVERGENT B0 ;  /* 0x0000000000007941 */ /* 0x000fea0003800200 */
.L_x_3974:
[----:B------:R-:W-:Y:S01]  /*a570*/  FADD.FTZ R60, R148, R61 ;  /* 0x0000003d943c7221 */ /* 0x000fe20000010000 */
[----:B------:R-:W-:Y:S01]  /*a580*/  BSSY.RECONVERGENT B0, `(.L_x_3976) ;  /* 0x0000004000007945 */ /* 0x000fe20003800200 */
[----:B------:R1:W4:Y:S03]  /*a590*/  LDS R61, [R168+0x5f00] ;  /* 0x005f0000a83d7984 */ /* 0x0003260000000800 */
[----:B------:R-:W-:Y:S05]  /*a5a0*/  @!P5 BRA `(.L_x_3977) ;  /* 0x000000000004d947 */ /* 0x000fea0003800000 */
[----:B----4-:R4:W-:Y:S02]  /*a5b0*/  REDG.E.ADD.F32.FTZ.RN.STRONG.GPU desc[UR26][R62.64+0x3e00], R61 ;  /* 0x003e003d3e0079a6 */ /* 0x0109e4000c12f31a */
.L_x_3977:
[----:B------:R-:W-:Y:S05]  /*a5c0*/  BSYNC.RECONVERGENT B0 ;  /* 0x0000000000007941 */ /* 0x000fea0003800200 */
.L_x_3976:
[----:B----4-:R-:W-:Y:S01]  /*a5d0*/  FADD.FTZ R61, R150, R165 ;  /* 0x000000a5963d7221 */ /* 0x010fe20000010000 */
[C---:B0-----:R-:W-:Y:S01]  /*a5e0*/  FFMA.FTZ R62, R2.reuse, R75, R79 ;  /* 0x0000004b023e7223 */ /* 0x041fe2000001004f */
[----:B------:R-:W-:Y:S01]  /*a5f0*/  FFMA.FTZ R63, -R2, R71, R78 ;  /* 0x00000047023f7223 */ /* 0x000fe2000001014e */
[----:B------:R-:W-:Y:S01]  /*a600*/  ISETP.GT.AND P0, PT, R108, 0x1e, PT ;  /* 0x0000001e6c00780c */ /* 0x000fe20003f04270 */
[----:B------:R-:W0:Y:S01]  /*a610*/  SHFL.DOWN PT, R71, R60, 0x1, 0x1f ;  /* 0x08201f003c477f89 */ /* 0x000e2200000e0000 */
[----:B------:R-:W-:Y:S01]  /*a620*/  FMUL.FTZ R225, R225, R158 ;  /* 0x0000009ee1e17220 */ /* 0x000fe20000410000 */
        /* <DEDUP_REMOVED lines=12> */
[----:B------:R-:W-:Y:S01]  /*a6f0*/  FFMA.FTZ R64, R92, R65, R195 ;  /* 0x000000415c407223 */ /* 0x000fe200000100c3 */
[----:B------:R-:W-:Y:S01]  /*a700*/  FADD.FTZ R52, R69, R52 ;  /* 0x0000003445347221 */ /* 0x000fe20000010000 */
[----:B------:R-:W-:Y:S01]  /*a710*/  FMUL.FTZ R223, R223, R156 ;  /* 0x0000009cdfdf7220 */ /* 0x000fe20000410000 */
[----:B------:R-:W-:Y:S01]  /*a720*/  FADD.FTZ R51, R68, R51 ;  /* 0x0000003344337221 */ /* 0x000fe20000010000 */
[----:B------:R-:W-:Y:S01]  /*a730*/  FADD.FTZ R53, R64, R53 ;  /* 0x0000003540357221 */ /* 0x000fe20000010000 */
[----:B------:R-:W-:Y:S01]  /*a740*/  FMUL.FTZ R162, R139, R162 ;  /* 0x000000a28ba27220 */ /* 0x000fe20000410000 */
[----:B------:R-:W-:Y:S01]  /*a750*/  FFMA.FTZ R196, R196, R149, R223 ;  /* 0x00000095c4c47223 */ /* 0x000fe200000100df */
[----:B------:R-:W-:Y:S01]  /*a760*/  FMUL.FTZ R157, R134, R157 ;  /* 0x0000009d869d7220 */ /* 0x000fe20000410000 */
[----:B------:R-:W-:Y:S01]  /*a770*/  ISETP.GT.AND P2, PT, R108, 0xf, PT ;  /* 0x0000000f6c00780c */ /* 0x000fe20003f44270 */
[----:B------:R-:W-:Y:S01]  /*a780*/  FFMA.FTZ R199, R199, R144, R162 ;  /* 0x00000090c7c77223 */ /* 0x000fe200000100a2 */
[----:B0-----:R-:W-:Y:S01]  /*a790*/  @!P0 FADD.FTZ R60, R60, R71 ;  /* 0x000000473c3c8221 */ /* 0x001fe20000010000 */
[----:B------:R-:W-:Y:S01]  /*a7a0*/  FFMA.FTZ R65, R95, R76, R196 ;  /* 0x0000004c5f417223 */ /* 0x000fe200000100c4 */
[----:B------:R-:W-:Y:S01]  /*a7b0*/  FFMA.FTZ R200, R200, R119, R157 ;  /* 0x00000077c8c87223 */ /* 0x000fe2000001009d */
[----:B------:R-:W-:Y:S01]  /*a7c0*/  FFMA.FTZ R66, R96, R66, R199 ;  /* 0x0000004260427223 */ /* 0x000fe200000100c7 */
[----:B----4-:R-:W-:Y:S01]  /*a7d0*/  @!P0 FADD.FTZ R61, R61, R78 ;  /* 0x0000004e3d3d8221 */ /* 0x010fe20000010000 */
[----:B------:R-:W0:Y:S01]  /*a7e0*/  SHFL.DOWN PT, R71, R60, 0x2, 0x1f ;  /* 0x08401f003c477f89 */ /* 0x000e2200000e0000 */
[----:B------:R-:W-:Y:S01]  /*a7f0*/  FADD.FTZ R54, R65, R54 ;  /* 0x0000003641367221 */ /* 0x000fe20000010000 */
[----:B------:R-:W-:Y:S01]  /*a800*/  FADD.FTZ R57, R66, R57 ;  /* 0x0000003942397221 */ /* 0x000fe20000010000 */
[----:B-----5:R-:W-:Y:S01]  /*a810*/  @!P0 FADD.FTZ R62, R62, R75 ;  /* 0x0000004b3e3e8221 */ /* 0x020fe20000010000 */
[----:B------:R-:W4:Y:S01]  /*a820*/  SHFL.DOWN PT, R78, R61, 0x2, 0x1f ;  /* 0x08401f003d4e7f89 */ /* 0x000f2200000e0000 */
[----:B------:R-:W-:Y:S01]  /*a830*/  FMUL.FTZ R155, R224, R155 ;  /* 0x0000009be09b7220 */ /* 0x000fe20000410000 */
[----:B------:R-:W-:Y:S01]  /*a840*/  FMUL.FTZ R138, R138, R163 ;  /* 0x000000a38a8a7220 */ /* 0x000fe20000410000 */
[----:B-1----:R-:W-:Y:S01]  /*a850*/  @!P0 FADD.FTZ R63, R63, R148 ;  /* 0x000000943f3f8221 */ /* 0x002fe20000010000 */
[----:B------:R-:W1:Y:S01]  /*a860*/  SHFL.DOWN PT, R75, R62, 0x2, 0x1f ;  /* 0x08401f003e4b7f89 */ /* 0x000e6200000e0000 */
[----:B------:R-:W-:Y:S01]  /*a870*/  ISETP.GT.AND P0, PT, R108, 0x1d, PT ;  /* 0x0000001d6c00780c */ /* 0x000fe20003f04270 */
[----:B------:R-:W-:Y:S01]  /*a880*/  FMUL.FTZ R218, R218, R159 ;  /* 0x0000009fdada7220 */ /* 0x000fe20000410000 */
[----:B------:R-:W-:Y:S01]  /*a890*/  FMUL.FTZ R161, R130, R161 ;  /* 0x000000a182a17220 */ /* 0x000fe20000410000 */
[----:B------:R-:W5:Y:S01]  /*a8a0*/  SHFL.DOWN PT, R148, R63, 0x2, 0x1f ;  /* 0x08401f003f947f89 */ /* 0x000f6200000e0000 */
        /* <DEDUP_REMOVED lines=15> */
[----:B----4-:R-:W-:Y:S01]  /*a9a0*/  @!P0 FADD.FTZ R61, R61, R78 ;  /* 0x0000004e3d3d8221 */ /* 0x010fe20000010000 */
[----:B------:R-:W0:Y:S01]  /*a9b0*/  SHFL.DOWN PT, R69, R60, 0x4, 0x1f ;  /* 0x08801f003c457f89 */ /* 0x000e2200000e0000 */
[----:B------:R-:W-:Y:S01]  /*a9c0*/  FMUL.FTZ R215, R215, R124 ;  /* 0x0000007cd7d77220 */ /* 0x000fe20000410000 */
[----:B------:R-:W-:Y:S01]  /*a9d0*/  BSSY.RECONVERGENT B0, `(.L_x_3978) ;  /* 0x0000035000007945 */ /* 0x000fe20003800200 */
[----:B-1----:R-:W-:Y:S01]  /*a9e0*/  @!P0 FADD.FTZ R62, R62, R75 ;  /* 0x0000004b3e3e8221 */ /* 0x002fe20000010000 */
[----:B------:R-:W1:Y:S01]  /*a9f0*/  SHFL.DOWN PT, R64, R61, 0x4, 0x1f ;  /* 0x08801f003d407f89 */ /* 0x000e6200000e0000 */
        /* <DEDUP_REMOVED lines=24> */
[----:B------:R-:W0:Y:S01]  /*ab80*/  SHFL.DOWN PT, R65, R60, 0x8, 0x1f ;  /* 0x09001f003c417f89 */ /* 0x000e2200000e0000 */
[----:B------:R-:W-:Y:S01]  /*ab90*/  FADD.FTZ R88, R203, R88 ;  /* 0x00000058cb587221 */ /* 0x000fe20000010000 */
[----:B------:R-:W-:Y:S01]  /*aba0*/  FFMA.FTZ R204, R204, R153, R215 ;  /* 0x00000099cccc7223 */ /* 0x000fe200000100d7 */
[----:B----4-:R-:W-:Y:S01]  /*abb0*/  @!P0 FADD.FTZ R62, R62, R71 ;  /* 0x000000473e3e8221 */ /* 0x010fe20000010000 */
[----:B------:R-:W1:Y:S01]  /*abc0*/  SHFL.DOWN PT, R64, R61, 0x8, 0x1f ;  /* 0x09001f003d407f89 */ /* 0x000e6200000e0000 */
[----:B-----5:R-:W-:-:S03]  /*abd0*/  @!P0 FADD.FTZ R63, R63, R68 ;  /* 0x000000443f3f8221 */ /* 0x020fc60000010000 */
[----:B------:R-:W4:Y:S01]  /*abe0*/  SHFL.DOWN PT, R69, R62, 0x8, 0x1f ;  /* 0x09001f003e457f89 */ /* 0x000f2200000e0000 */
[----:B------:R-:W-:-:S03]  /*abf0*/  ISETP.GT.AND P0, PT, R108, 0x17, PT ;  /* 0x000000176c00780c */ /* 0x000fc60003f04270 */
[----:B------:R-:W5:Y:S10]  /*ac00*/  SHFL.DOWN PT, R66, R63, 0x8, 0x1f ;  /* 0x09001f003f427f89 */ /* 0x000f7400000e0000 */
[----:B0-----:R-:W-:Y:S01]  /*ac10*/  @!P0 FADD.FTZ R60, R60, R65 ;  /* 0x000000413c3c8221 */ /* 0x001fe20000010000 */
[----:B-1----:R-:W-:-:S04]  /*ac20*/  @!P0 FADD.FTZ R61, R61, R64 ;  /* 0x000000403d3d8221 */ /* 0x002fc80000010000 */
[----:B------:R0:W1:Y:S01]  /*ac30*/  SHFL.DOWN PT, R65, R60, 0x10, 0x1f ;  /* 0x0a001f003c417f89 */ /* 0x00006200000e0000 */
[----:B----4-:R-:W-:Y:S01]  /*ac40*/  @!P0 FADD.FTZ R62, R62, R69 ;  /* 0x000000453e3e8221 */ /* 0x010fe20000010000 */
[----:B-----5:R-:W-:-:S04]  /*ac50*/  @!P0 FADD.FTZ R63, R63, R66 ;  /* 0x000000423f3f8221 */ /* 0x020fc80000010000 */
[----:B------:R0:W4:Y:S04]  /*ac60*/  SHFL.DOWN PT, R67, R62, 0x10, 0x1f ;  /* 0x0a001f003e437f89 */ /* 0x00012800000e0000 */
[----:B------:R0:W0:Y:S04]  /*ac70*/  SHFL.DOWN PT, R66, R61, 0x10, 0x1f ;  /* 0x0a001f003d427f89 */ /* 0x00002800000e0000 */
[----:B------:R0:W0:Y:S01]  /*ac80*/  SHFL.DOWN PT, R68, R63, 0x10, 0x1f ;  /* 0x0a001f003f447f89 */ /* 0x00002200000e0000 */
[----:B------:R-:W-:Y:S05]  /*ac90*/  @P2 BRA `(.L_x_3979) ;  /* 0x0000000000202947 */ /* 0x000fea0003800000 */
[----:B------:R-:W-:Y:S01]  /*aca0*/  ISETP.NE.AND P0, PT, R108, RZ, PT ;  /* 0x000000ff6c00720c */ /* 0x000fe20003f05270 */
[----:B01----:R-:W-:Y:S01]  /*acb0*/  FADD.FTZ R60, R60, R65 ;  /* 0x000000413c3c7221 */ /* 0x003fe20000010000 */
[----:B------:R-:W-:Y:S01]  /*acc0*/  FADD.FTZ R61, R61, R66 ;  /* 0x000000423d3d7221 */ /* 0x000fe20000010000 */
[----:B----4-:R-:W-:Y:S01]  /*acd0*/  FADD.FTZ R62, R62, R67 ;  /* 0x000000433e3e7221 */ /* 0x010fe20000010000 */
[----:B------:R-:W-:-:S09]  /*ace0*/  FADD.FTZ R63, R63, R68 ;  /* 0x000000443f3f7221 */ /* 0x000fd20000010000 */
[----:B------:R-:W-:-:S04]  /*acf0*/  @!P0 SHF.R.U32.HI R64, RZ, 0x1, R114 ;  /* 0x00000001ff408819 */ /* 0x000fc80000011672 */
[----:B------:R-:W-:-:S05]  /*ad00*/  @!P0 LOP3.LUT R64, R64, 0x1f0, RZ, 0xc0, !PT ;  /* 0x000001f040408812 */ /* 0x000fca00078ec0ff */
[----:B------:R0:W-:Y:S02]  /*ad10*/  @!P0 STS.128 [R64+UR9+0x6310], R60 ;  /* 0x0063103c40008988 */ /* 0x0001e40008000c09 */
.L_x_3979:
[----:B------:R-:W-:Y:S05]  /*ad20*/  BSYNC.RECONVERGENT B0 ;  /* 0x0000000000007941 */ /* 0x000fea0003800200 */
.L_x_3978:
        /* <DEDUP_REMOVED lines=22> */
[----:B01--4-:R-:W0:Y:S01]  /*ae90*/  LDS.128 R64, [UR9+0x6320] ;  /* 0x00632009ff407984 */ /* 0x013e220008000c00 */
[----:B------:R-:W-:-:S03]  /*aea0*/  ULEA UR32, UR8, UR9, 0x3 ;  /* 0x0000000908207291 */ /* 0x000fc6000f8e18ff */
[----:B------:R-:W1:Y:S01]  /*aeb0*/  LDS.128 R68, [UR9+0x6330] ;  /* 0x00633009ff447984 */ /* 0x000e620008000c00 */
[----:B------:R-:W-:-:S03]  /*aec0*/  PLOP3.LUT P0, PT, PT, PT, UP0, 0x80, 0x8 ;  /* 0x000000000008781c */ /* 0x000fc60003f0f008 */
[----:B------:R-:W4:Y:S10]  /*aed0*/  LDS.128 R72, [UR9+0x6340] ;  /* 0x00634009ff487984 */ /* 0x000f340008000c00 */
[----:B------:R-:W5:Y:S04]  /*aee0*/  @P0 LDS.64 R78, [UR32+0xa380] ;  /* 0x00a38020ff4e0984 */ /* 0x000f680008000a00 */
[----:B------:R-:W2:Y:S01]  /*aef0*/  @P0 LDS.64 R80, [UR32+0x9b80] ;  /* 0x009b8020ff500984 */ /* 0x000ea20008000a00 */
        /* <DEDUP_REMOVED lines=14> */
[----:B--2---:R-:W-:Y:S01]  /*afe0*/  @P0 FADD.FTZ R72, R72, R80 ;  /* 0x0000005048480221 */ /* 0x004fe20000010000 */
[----:B------:R-:W-:-:S03]  /*aff0*/  @P0 FADD.FTZ R73, R73, R81 ;  /* 0x0000005149490221 */ /* 0x000fc60000010000 */
[----:B------:R0:W-:Y:S04]  /*b000*/  STS.64 [UR32+0xa380], R74 ;  /* 0x00a3804aff007988 */ /* 0x0001e80008000a20 */
[----:B------:R0:W-:Y:S02]  /*b010*/  STS.64 [UR32+0x9b80], R72 ;  /* 0x009b8048ff007988 */ /* 0x0001e40008000a20 */
.L_x_3981:
[----:B------:R-:W-:Y:S05]  /*b020*/  BSYNC.RECONVERGENT B0 ;  /* 0x0000000000007941 */ /* 0x000fea0003800200 */
.L_x_3980:
[----:B------:R-:W-:-:S04]  /*b030*/  UIADD3 UR8, UPT, UPT, UR8, 0x1, URZ ;  /* 0x0000000108087890 */ /* 0x000fc8000fffe0ff */
[----:B------:R-:W-:-:S09]  /*b040*/  UISETP.GE.AND UP0, UPT, UR8, UR43, UPT ;  /* 0x0000002b0800728c */ /* 0x000fd2000bf06270 */
[----:B------:R-:W-:Y:S05]  /*b050*/  BRA.U !UP0, `(.L_x_3982) ;  /* 0xffffff7908107547 */ /* 0x000fea000b83ffff */
.L_x_3883:
[----:B------:R-:W-:Y:S01]  /*b060*/  BAR.SYNC.DEFER_BLOCKING 0x0 ;  /* 0x0000000000007b1d */ /* 0x000fe20000010000 */
[----:B------:R-:W-:Y:S01]  /*b070*/  F2FP.F16.F32.PACK_AB R19, R18, R19 ;  /* 0x000000131213723e */ /* 0x000fe200000000ff */
[----:B------:R-:W-:Y:S01]  /*b080*/  UIADD3 UR14, UPT, UPT, UR16, -0x1, URZ ;  /* 0xffffffff100e7890 */ /* 0x000fe2000fffe0ff */
[----:B------:R-:W-:Y:S01]  /*b090*/  F2FP.F16.F32.PACK_AB R7, R26, R27 ;  /* 0x0000001b1a07723e */ /* 0x000fe200000000ff */
[----:B------:R-:W-:Y:S01]  /*b0a0*/  UIADD3 UR21, UP1, UPT, UR21, -0x1000, URZ ;  /* 0xfffff00015157890 */ /* 0x000fe2000ff3e0ff */
[----:B------:R-:W-:-:S03]  /*b0b0*/  F2FP.F16.F32.PACK_AB R6, R28, R29 ;  /* 0x0000001d1c06723e */ /* 0x000fc600000000ff */
[----:B------:R-:W5:Y:S01]  /*b0c0*/  S2UR UR34, SR_CTAID.X ;  /* 0x00000000002279c3 */ /* 0x000f620000002500 */
[----:B------:R-:W5:Y:S01]  /*b0d0*/  LDCU.64 UR28, c[0x0][0x4f8] ;  /* 0x00009f00ff1c77ac */ /* 0x000f620008000a00 */
[----:B------:R-:W0:Y:S01]  /*b0e0*/  S2R R0, SR_TID.X ;  /* 0x0000000000007919 */ /* 0x000e220000002100 */
[----:B------:R-:W-:Y:S02]  /*b0f0*/  F2FP.F16.F32.PACK_AB R5, R30, R31 ;  /* 0x0000001f1e05723e */ /* 0x000fe400000000ff */
[----:B------:R-:W-:Y:S01]  /*b100*/  F2FP.F16.F32.PACK_AB R4, R32, R33 ;  /* 0x000000212004723e */ /* 0x000fe200000000ff */
[----:B------:R-:W1:Y:S01]  /*b110*/  LDCU.64 UR30, c[0x0][0x500] ;  /* 0x0000a000ff1e77ac */ /* 0x000e620008000a00 */
[----:B------:R-:W-:Y:S02]  /*b120*/  F2FP.F16.F32.PACK_AB R18, R20, R21 ;  /* 0x000000151412723e */ /* 0x000fe400000000ff */
[----:B------:R-:W-:Y:S01]  /*b130*/  F2FP.F16.F32.PACK_AB R17, R22, R23 ;  /* 0x000000171611723e */ /* 0x000fe200000000ff */
[----:B------:R-:W2:Y:S01]  /*b140*/  LDCU.64 UR32, c[0x0][0x550] ;  /* 0x0000aa00ff2077ac */ /* 0x000ea20008000a00 */
[----:B------:R-:W-:-:S02]  /*b150*/  F2FP.F16.F32.PACK_AB R16, R24, R25 ;  /* 0x000000191810723e */ /* 0x000fc400000000ff */
[----:B------:R-:W-:Y:S01]  /*b160*/  F2FP.F16.F32.PACK_AB R23, R50, R51 ;  /* 0x000000333217723e */ /* 0x000fe200000000ff */
[----:B------:R-:W-:Y:S01]  /*b170*/  USHF.L.U32 UR8, UR14, 0xb, URZ ;  /* 0x0000000b0e087899 */ /* 0x000fe200080006ff */
[----:B------:R-:W-:Y:S01]  /*b180*/  F2FP.F16.F32.PACK_AB R22, R52, R53 ;  /* 0x000000353416723e */ /* 0x000fe200000000ff */
[----:B------:R-:W-:Y:S01]  /*b190*/  UMOV UR9, URZ ;  /* 0x000000ff00097c82 */ /* 0x000fe20008000000 */
[----:B------:R-:W-:Y:S01]  /*b1a0*/  F2FP.F16.F32.PACK_AB R21, R54, R55 ;  /* 0x000000373615723e */ /* 0x000fe200000000ff */
[----:B------:R0:W-:Y:S01]  /*b1b0*/  STS.128 [R106], R4 ;  /* 0x000000046a007388 */ /* 0x0001e20000000c00 */
[----:B------:R-:W-:Y:S01]  /*b1c0*/  F2FP.F16.F32.PACK_AB R20, R56, R57 ;  /* 0x000000393814723e */ /* 0x000fe200000000ff */
[----:B------:R-:W-:Y:S02]  /*b1d0*/  UIADD3 UR19, UP2, UPT, UR19, -0x1000, URZ ;  /* 0xfffff00013137890 */ /* 0x000fe4000ff5e0ff */
[----:B------:R3:W-:Y:S01]  /*b1e0*/  STS.128 [R106+0x10], R16 ;  /* 0x000010106a007388 */ /* 0x0007e20000000c00 */
[----:B------:R-:W-:-:S03]  /*b1f0*/  NOP ;  /* 0x0000000000007918 */ /* 0x000fc60000000000 */
[----:B------:R-:W4:Y:S01]  /*b200*/  LDS.128 R8, [R107] ;  /* 0x000000006b087984 */ /* 0x000f220000000c00 */
[----:B-----5:R-:W-:Y:S02]  /*b210*/  UIMAD.WIDE.U32 UR12, UR34, UR28, UR8 ;  /* 0x0000001c220c72a5 */ /* 0x020fe4000f8e0008 */
[----:B------:R-:W-:Y:S01]  /*b220*/  UIADD3 UR17, UP3, UPT, UR17, -0x1000, URZ ;  /* 0xfffff00011117890 */ /* 0x000fe2000ff7e0ff */
[----:B------:R-:W5:Y:S01]  /*b230*/  LDS.128 R12, [R107+0x200] ;  /* 0x000200006b0c7984 */ /* 0x000f620000000c00 */
[----:B------:R-:W-:Y:S01]  /*b240*/  UIMAD UR13, UR34, UR29, UR13 ;  /* 0x0000001d220d72a4 */ /* 0x000fe2000f8e020d */
[----:B0-----:R-:W-:Y:S01]  /*b250*/  SHF.L.U32 R4, R0, 0x1, RZ ;  /* 0x0000000100047819 */ /* 0x001fe200000006ff */
[----:B------:R-:W0:Y:S01]  /*b260*/  LDCU.64 UR28, c[0x0][0x520] ;  /* 0x0000a400ff1c77ac */ /* 0x000e220008000a00 */
[----:B------:R-:W-:Y:S01]  /*b270*/  FADD.FTZ R0, R115, R84 ;  /* 0x0000005473007221 */ /* 0x000fe20000010000 */
[----:B---3--:R-:W-:Y:S01]  /*b280*/  F2FP.F16.F32.PACK_AB R17, R87, R86 ;  /* 0x000000565711723e */ /* 0x008fe200000000ff */
[----:B-1----:R-:W-:Y:S01]  /*b290*/  UIMAD.WIDE.U32 UR12, UR25, UR30, UR12 ;  /* 0x0000001e190c72a5 */ /* 0x002fe2000f8e000c */
[----:B------:R-:W-:Y:S01]  /*b2a0*/  LOP3.LUT R4, R4, 0x7c0, RZ, 0xc0, !PT ;  /* 0x000007c004047812 */ /* 0x000fe200078ec0ff */
[----:B------:R-:W-:Y:S01]  /*b2b0*/  FADD.FTZ R5, R0, R85 ;  /* 0x0000005500057221 */ /* 0x000fe20000010000 */
[----:B------:R-:W-:Y:S01]  /*b2c0*/  F2FP.F16.F32.PACK_AB R16, R85, R84 ;  /* 0x000000545510723e */ /* 0x000fe200000000ff */
[----:B------:R-:W-:Y:S01]  /*b2d0*/  UIMAD UR15, UR25, UR31, UR13 ;  /* 0x0000001f190f72a4 */ /* 0x000fe2000f8e020d */
[----:B------:R-:W-:Y:S01]  /*b2e0*/  LOP3.LUT R7, R4, 0x1f, R113, 0xf8, !PT ;  /* 0x0000001f04077812 */ /* 0x000fe200078ef871 */
[----:B--2---:R-:W-:Y:S01]  /*b2f0*/  ULEA UR13, UP0, UR12, UR32, 0x1 ;  /* 0x000000200c0d7291 */ /* 0x004fe2000f8008ff */
[----:B------:R-:W-:Y:S01]  /*b300*/  F2FP.F16.F32.PACK_AB R19, R58, R59 ;  /* 0x0000003b3a13723e */ /* 0x000fe200000000ff */
[----:B------:R-:W1:Y:S01]  /*b310*/  LDCU.64 UR30, c[0x0][0x560] ;  /* 0x0000ac00ff1e77ac */ /* 0x000e620008000a00 */
[----:B------:R-:W-:Y:S01]  /*b320*/  F2FP.F16.F32.PACK_AB R18, R89, R88 ;  /* 0x000000585912723e */ /* 0x000fe200000000ff */
[----:B------:R-:W-:Y:S01]  /*b330*/  FADD.FTZ R0, R5, R86 ;  /* 0x0000005605007221 */ /* 0x000fe20000010000 */
[----:B------:R-:W-:Y:S01]  /*b340*/  ULEA.HI.X UR12, UR12, UR33, UR15, 0x1, UP0 ;  /* 0x000000210c0c7291 */ /* 0x000fe200080f0c0f */
[----:B------:R-:W-:-:S02]  /*b350*/  MOV R2, UR13 ;  /* 0x0000000d00027c02 */ /* 0x000fc40008000f00 */
[----:B------:R-:W-:Y:S01]  /*b360*/  FADD.FTZ R5, R0, R87 ;  /* 0x0000005700057221 */ /* 0x000fe20000010000 */
[----:B------:R-:W-:Y:S02]  /*b370*/  UIADD3.X UR22, UPT, UPT, UR22, -0x1, URZ, UP1, !UPT ;  /* 0xffffffff16167890 */ /* 0x000fe40008ffe4ff */
[----:B------:R-:W-:Y:S01]  /*b380*/  UIADD3.X UR20, UPT, UPT, UR20, -0x1, URZ, UP2, !UPT ;  /* 0xffffffff14147890 */ /* 0x000fe200097fe4ff */
[----:B------:R-:W-:Y:S01]  /*b390*/  MOV R3, UR12 ;  /* 0x0000000c00037c02 */ /* 0x000fe20008000f00 */
[----:B------:R-:W-:Y:S01]  /*b3a0*/  FADD.FTZ R88, R5, R88 ;  /* 0x0000005805587221 */ /* 0x000fe20000010000 */
[----:B------:R-:W-:Y:S01]  /*b3b0*/  UIADD3.X UR18, UPT, UPT, UR18, -0x1, URZ, UP3, !UPT ;  /* 0xffffffff12127890 */ /* 0x000fe20009ffe4ff */
[----:B------:R-:W-:Y:S01]  /*b3c0*/  IMAD.WIDE.U32 R2, R7, 0x10, R2 ;  /* 0x0000001007027825 */ /* 0x000fe200078e0002 */
[----:B------:R-:W2:Y:S03]  /*b3d0*/  LDCU.64 UR12, c[0x0][0x518] ;  /* 0x0000a300ff0c77ac */ /* 0x000ea60008000a00 */
[----:B------:R-:W-:Y:S01]  /*b3e0*/  FADD.FTZ R88, R88, R89 ;  /* 0x0000005958587221 */ /* 0x000fe20000010000 */
[----:B----4-:R-:W-:Y:S03]  /*b3f0*/  STG.E.128 desc[UR26][R2.64], R8 ;  /* 0x0000000802007986 */ /* 0x010fe6000c101d1a */
        /* <DEDUP_REMOVED lines=9> */
[----:B0-----:R-:W-:-:S03]  /*b490*/  UIMAD.WIDE.U32 UR8, UR25, UR28, UR8 ;  /* 0x0000001c190872a5 */ /* 0x001fc6000f8e0008 */
[----:B------:R-:W-:Y:S01]  /*b4a0*/  FADD.FTZ R54, R55, R54 ;  /* 0x0000003637367221 */ /* 0x000fe20000010000 */
[----:B------:R-:W-:-:S03]  /*b4b0*/  UIMAD UR12, UR25, UR29, UR9 ;  /* 0x0000001d190c72a4 */ /* 0x000fc6000f8e0209 */
[----:B------:R-:W-:Y:S01]  /*b4c0*/  FADD.FTZ R53, R54, R53 ;  /* 0x0000003536357221 */ /* 0x000fe20000010000 */
[----:B-1----:R-:W-:-:S03]  /*b4d0*/  ULEA UR9, UP0, UR8, UR30, 0x1 ;  /* 0x0000001e08097291 */ /* 0x002fc6000f8008ff */
[----:B------:R-:W-:Y:S01]  /*b4e0*/  FADD.FTZ R52, R53, R52 ;  /* 0x0000003435347221 */ /* 0x000fe20000010000 */
[----:B------:R-:W-:Y:S01]  /*b4f0*/  ULEA.HI.X UR8, UR8, UR31, UR12, 0x1, UP0 ;  /* 0x0000001f08087291 */ /* 0x000fe200080f0c0c */
[----:B------:R-:W-:Y:S01]  /*b500*/  STS.128 [R106], R16 ;  /* 0x000000106a007388 */ /* 0x000fe20000000c00 */
[----:B---3--:R-:W-:Y:S01]  /*b510*/  MOV R2, UR9 ;  /* 0x0000000900027c02 */ /* 0x008fe20008000f00 */
[----:B------:R-:W-:Y:S01]  /*b520*/  UIADD3 UR23, UP0, UPT, UR23, -0x2000, URZ ;  /* 0xffffe00017177890 */ /* 0x000fe2000ff1e0ff */
[----:B------:R-:W-:Y:S01]  /*b530*/  FADD.FTZ R51, R52, R51 ;  /* 0x0000003334337221 */ /* 0x000fe20000010000 */
[----:B------:R-:W-:Y:S01]  /*b540*/  STS.128 [R106+0x10], R20 ;  /* 0x000010146a007388 */ /* 0x000fe20000000c00 */
[----:B------:R-:W-:-:S03]  /*b550*/  NOP ;  /* 0x0000000000007918 */ /* 0x000fc60000000000 */
[----:B------:R-:W0:Y:S01]  /*b560*/  LDS.128 R8, [R107] ;  /* 0x000000006b087984 */ /* 0x000e220000000c00 */
[----:B------:R-:W-:Y:S01]  /*b570*/  MOV R3, UR8 ;  /* 0x0000000800037c02 */ /* 0x000fe20008000f00 */
[----:B------:R-:W-:Y:S01]  /*b580*/  UIADD3.X UR24, UPT, UPT, UR24, -0x1, URZ, UP0, !UPT ;  /* 0xffffffff18187890 */ /* 0x000fe200087fe4ff */
[----:B------:R-:W-:Y:S01]  /*b590*/  FADD.FTZ R115, R51, R50 ;  /* 0x0000003233737221 */ /* 0x000fe20000010000 */
[----:B------:R-:W1:Y:S01]  /*b5a0*/  LDS.128 R24, [R107+0x200] ;  /* 0x000200006b187984 */ /* 0x000e620000000c00 */
[----:B------:R-:W-:Y:S01]  /*b5b0*/  UISETP.GT.AND UP0, UPT, UR16, 0x1, UPT ;  /* 0x000000011000788c */ /* 0x000fe2000bf04270 */
[----:B------:R-:W-:Y:S02]  /*b5c0*/  IMAD.WIDE.U32 R2, R7, 0x10, R2 ;  /* 0x0000001007027825 */ /* 0x000fe400078e0002 */
[----:B------:R-:W-:-:S03]  /*b5d0*/  UMOV UR16, UR14 ;  /* 0x0000000e00107c82 */ /* 0x000fc60008000000 */
[----:B0-----:R0:W-:Y:S04]  /*b5e0*/  STG.E.128 desc[UR26][R2.64], R8 ;  /* 0x0000000802007986 */ /* 0x0011e8000c101d1a */
[----:B-1----:R0:W-:Y:S01]  /*b5f0*/  STG.E.128 desc[UR26][R2.64+0x200], R24 ;  /* 0x0002001802007986 */ /* 0x0021e2000c101d1a */
[----:B------:R-:W-:Y:S05]  /*b600*/  BRA.U UP0, `(.L_x_3983) ;  /* 0xffffff5100c47547 */ /* 0x000fea000b83ffff */
.L_x_3881:
        /* <DEDUP_REMOVED lines=44> */
.L_x_3985:
[----:B------:R-:W-:Y:S05]  /*b8d0*/  BSYNC.RECONVERGENT B0 ;  /* 0x0000000000007941 */ /* 0x000fea0003800200 */
.L_x_3984:
        /* <DEDUP_REMOVED lines=42> */
.L_x_3987:
[----:B------:R-:W-:Y:S05]  /*bb80*/  BSYNC.RECONVERGENT B0 ;  /* 0x0000000000007941 */ /* 0x000fea0003800200 */
.L_x_3986:
[----:B------:R-:W-:Y:S05]  /*bb90*/  @P0 EXIT ;  /* 0x000000000000094d */ /* 0x000fea0003800000 */
[----:B------:R-:W3:Y:S01]  /*bba0*/  S2UR UR12, SR_CTAID.Y ;  /* 0x00000000000c79c3 */ /* 0x000ee20000002600 */
[----:B------:R-:W3:Y:S01]  /*bbb0*/  LDCU.64 UR8, c[0x0][0x4a8] ;  /* 0x00009500ff0877ac */ /* 0x000ee20008000a00 */
[----:B------:R-:W-:Y:S01]  /*bbc0*/  BSSY.RECONVERGENT B0, `(.L_x_3988) ;  /* 0x0000027000007945 */ /* 0x000fe20003800200 */
[----:B------:R-:W-:Y:S01]  /*bbd0*/  MOV R0, R9 ;  /* 0x0000000900007202 */ /* 0x000fe20000000f00 */
[----:B------:R-:W4:Y:S04]  /*bbe0*/  LDCU.64 UR10, c[0x0][0x4c8] ;  /* 0x00009900ff0a77ac */ /* 0x000f280008000a00 */
[----:B------:R-:W5:Y:S01]  /*bbf0*/  S2UR UR13, SR_CgaCtaId ;  /* 0x00000000000d79c3 */ /* 0x000f620000008800 */
[----:B------:R-:W0:Y:S01]  /*bc00*/  LDCU UR14, c[0x0][0x360] ;  /* 0x00006c00ff0e77ac */ /* 0x000e220008000800 */
[----:B------:R-:W0:Y:S06]  /*bc10*/  LDCU.128 UR16, c[0x0][0x530] ;  /* 0x0000a600ff1077ac */ /* 0x000e2c0008000c00 */
[----:B------:R-:W0:Y:S08]  /*bc20*/  LDC.64 R14, c[0x0][0x4b0] ;  /* 0x00012c00ff0e7b82 */ /* 0x000e300000000a00 */
[----:B------:R-:W0:Y:S01]  /*bc30*/  LDC.64 R16, c[0x0][0x4d0] ;  /* 0x00013400ff107b82 */ /* 0x000e220000000a00 */
[----:B---3--:R-:W-:-:S02]  /*bc40*/  UIMAD.WIDE.U32 UR4, UR12, UR8, URZ ;  /* 0x000000080c0472a5 */ /* 0x008fc4000f8e00ff */
[----:B----4-:R-:W-:Y:S01]  /*bc50*/  UIMAD.WIDE.U32 UR6, UR12, UR10, URZ ;  /* 0x0000000a0c0672a5 */ /* 0x010fe2000f8e00ff */
[----:B------:R-:W-:Y:S01]  /*bc60*/  UMOV UR8, 0x400 ;  /* 0x0000040000087882 */ /* 0x000fe20000000000 */
[----:B------:R-:W-:Y:S02]  /*bc70*/  UIMAD UR9, UR12, UR9, UR5 ;  /* 0x000000090c0972a4 */ /* 0x000fe4000f8e0205 */
[----:B------:R-:W-:Y:S02]  /*bc80*/  UIMAD UR11, UR12, UR11, UR7 ;  /* 0x0000000b0c0b72a4 */ /* 0x000fe4000f8e0207 */
[----:B-----5:R-:W-:-:S12]  /*bc90*/  ULEA UR13, UR13, UR8, 0x18 ;  /* 0x000000080d0d7291 */ /* 0x020fd8000f8ec0ff */
.L_x_3989:
[C---:B01-3--:R-:W-:Y:S01]  /*bca0*/  LEA R4, R0.reuse, UR13, 0x3 ;  /* 0x0000000d00047c11 */ /* 0x04bfe2000f8e18ff */
        /* <DEDUP_REMOVED lines=25> */
.L_x_3988:
[----:B------:R-:W-:Y:S05]  /*be40*/  EXIT ;  /* 0x000000000000794d */ /* 0x000fea0003800000 */
.L_x_3888:
[----:B------:R-:W-:Y:S01]  /*be50*/  HFMA2 R201, -RZ, RZ, 0, 5.9604644775390625e-08 ;  /* 0x00000001ffc97431 */ /* 0x000fe200000001ff */
[----:B------:R-:W-:Y:S02]  /*be60*/  MOV R204, R83 ;  /* 0x0000005300cc7202 */ /* 0x000fe40000000f00 */
[----:B------:R-:W-:Y:S02]  /*be70*/  MOV R206, RZ ;  /* 0x000000ff00ce7202 */ /* 0x000fe40000000f00 */
[----:B------:R-:W-:-:S07]  /*be80*/  MOV R75, 0xffffffff ;  /* 0xffffffff004b7802 */ /* 0x000fce0000000f00 */
[----:B01---5:R-:W-:Y:S05]  /*be90*/  WARPSYNC.COLLECTIVE R75, `(.L_x_3990) ;  /* 0x000000004b087348 */ /* 0x023fea0003c00000 */
[----:B------:R2:W3:Y:S02]  /*bea0*/  SHFL.UP P6, R200, R204, R201, R206 ;  /* 0x040000c9ccc87389 */ /* 0x0004e400000c00ce */
[----:B0123-5:R-:W-:Y:S05]  /*beb0*/  ENDCOLLECTIVE ;  /* 0x000000000000791b */ /* 0x02ffea0003800000 */
.L_x_3990:
[----:B------:R-:W-:Y:S02]  /*bec0*/  MOV R204, R195 ;  /* 0x000000c300cc7202 */ /* 0x000fe40000000f00 */
[----:B------:R-:W-:-:S07]  /*bed0*/  MOV R72, R200 ;  /* 0x000000c800487202 */ /* 0x000fce0000000f00 */
[----:B------:R-:W-:Y:S05]  /*bee0*/  WARPSYNC.COLLECTIVE R75, `(.L_x_3991) ;  /* 0x000000004b087348 */ /* 0x000fea0003c00000 */
[----:B------:R0:W1:Y:S02]  /*bef0*/  SHFL.UP P6, R200, R204, R201, R206 ;  /* 0x040000c9ccc87389 */ /* 0x00006400000c00ce */
[----:B01----:R-:W-:Y:S05]  /*bf00*/  ENDCOLLECTIVE ;  /* 0x000000000000791b */ /* 0x003fea0003800000 */
.L_x_3991:
[----:B------:R-:W-:Y:S02]  /*bf10*/  MOV R204, R196 ;  /* 0x000000c400cc7202 */ /* 0x000fe40000000f00 */
[----:B------:R-:W-:-:S07]  /*bf20*/  MOV R74, R200 ;  /* 0x000000c8004a7202 */ /* 0x000fce0000000f00 */
[----:B------:R-:W-:Y:S05]  /*bf30*/  WARPSYNC.COLLECTIVE R75, `(.L_x_3992) ;  /* 0x000000004b087348 */ /* 0x000fea0003c00000 */
[----:B------:R0:W1:Y:S02]  /*bf40*/  SHFL.UP P6, R200, R204, R201, R206 ;  /* 0x040000c9ccc87389 */ /* 0x00006400000c00ce */
[----:B01----:R-:W-:Y:S05]  /*bf50*/  ENDCOLLECTIVE ;  /* 0x000000000000791b */ /* 0x003fea0003800000 */
.L_x_3992:
[-C--:B------:R-:W-:Y:S01]  /*bf60*/  FMUL.FTZ R73, R195, R74.reuse ;  /* 0x0000004ac3497220 */ /* 0x080fe20000410000 */
[----:B------:R-:W-:Y:S01]  /*bf70*/  FMUL.FTZ R74, R83, R74 ;  /* 0x0000004a534a7220 */ /* 0x000fe20000410000 */
[----:B------:R-:W-:Y:S02]  /*bf80*/  MOV R204, R197 ;  /* 0x000000c500cc7202 */ /* 0x000fe40000000f00 */
[----:B------:R-:W-:-:S07]  /*bf90*/  MOV R198, R200 ;  /* 0x000000c800c67202 */ /* 0x000fce0000000f00 */
[----:B------:R-:W-:Y:S05]  /*bfa0*/  WARPSYNC.COLLECTIVE R75, `(.L_x_3993) ;  /* 0x000000004b087348 */ /* 0x000fea0003c00000 */
[----:B------:R0:W1:Y:S02]  /*bfb0*/  SHFL.UP P6, R200, R204, R201, R206 ;  /* 0x040000c9ccc87389 */ /* 0x00006400000c00ce */
[----:B01----:R-:W-:Y:S05]  /*bfc0*/  ENDCOLLECTIVE ;  /* 0x000000000000791b */ /* 0x003fea0003800000 */
.L_x_3993:
        /* <DEDUP_REMOVED lines=13> */
.L_x_3994:
[----:B------:R-:W-:Y:S02]  /*c0a0*/  MOV R204, R195 ;  /* 0x000000c300cc7202 */ /* 0x000fe40000000f00 */
[----:B------:R-:W-:-:S07]  /*c0b0*/  MOV R72, R200 ;  /* 0x000000c800487202 */ /* 0x000fce0000000f00 */
[----:B------:R-:W-:Y:S05]  /*c0c0*/  WARPSYNC.COLLECTIVE R75, `(.L_x_3995) ;  /* 0x000000004b087348 */ /* 0x000fea0003c00000 */
[----:B------:R0:W1:Y:S02]  /*c0d0*/  SHFL.UP P6, R200, R204, R201, R206 ;  /* 0x040000c9ccc87389 */ /* 0x00006400000c00ce */
[----:B01----:R-:W-:Y:S05]  /*c0e0*/  ENDCOLLECTIVE ;  /* 0x000000000000791b */ /* 0x003fea0003800000 */
.L_x_3995:
[----:B------:R-:W-:Y:S02]  /*c0f0*/  MOV R204, R196 ;  /* 0x000000c400cc7202 */ /* 0x000fe40000000f00 */
[----:B------:R-:W-:-:S07]  /*c100*/  MOV R74, R200 ;  /* 0x000000c8004a7202 */ /* 0x000fce0000000f00 */
[----:B------:R-:W-:Y:S05]  /*c110*/  WARPSYNC.COLLECTIVE R75, `(.L_x_3996) ;  /* 0x000000004b087348 */ /* 0x000fea0003c00000 */
[----:B------:R0:W1:Y:S02]  /*c120*/  SHFL.UP P6, R200, R204, R201, R206 ;  /* 0x040000c9ccc87389 */ /* 0x00006400000c00ce */
[----:B01----:R-:W-:Y:S05]  /*c130*/  ENDCOLLECTIVE ;  /* 0x000000000000791b */ /* 0x003fea0003800000 */
.L_x_3996:
[-C--:B------:R-:W-:Y:S01]  /*c140*/  FMUL.FTZ R73, R195, R74.reuse ;  /* 0x0000004ac3497220 */ /* 0x080fe20000410000 */
[----:B------:R-:W-:Y:S01]  /*c150*/  FMUL.FTZ R74, R83, R74 ;  /* 0x0000004a534a7220 */ /* 0x000fe20000410000 */
[----:B------:R-:W-:Y:S02]  /*c160*/  MOV R204, R197 ;  /* 0x000000c500cc7202 */ /* 0x000fe40000000f00 */
[----:B------:R-:W-:-:S07]  /*c170*/  MOV R198, R200 ;  /* 0x000000c800c67202 */ /* 0x000fce0000000f00 */
[----:B------:R-:W-:Y:S05]  /*c180*/  WARPSYNC.COLLECTIVE R75, `(.L_x_3997) ;  /* 0x000000004b087348 */ /* 0x000fea0003c00000 */
[----:B------:R0:W1:Y:S02]  /*c190*/  SHFL.UP P6, R200, R204, R201, R206 ;  /* 0x040000c9ccc87389 */ /* 0x00006400000c00ce */
[----:B01----:R-:W-:Y:S05]  /*c1a0*/  ENDCOLLECTIVE ;  /* 0x000000000000791b */ /* 0x003fea0003800000 */
.L_x_3997:
        /* <DEDUP_REMOVED lines=13> */
.L_x_3998:
[----:B------:R-:W-:Y:S02]  /*c280*/  MOV R204, R195 ;  /* 0x000000c300cc7202 */ /* 0x000fe40000000f00 */
[----:B------:R-:W-:-:S07]  /*c290*/  MOV R72, R200 ;  /* 0x000000c800487202 */ /* 0x000fce0000000f00 */
[----:B------:R-:W-:Y:S05]  /*c2a0*/  WARPSYNC.COLLECTIVE R75, `(.L_x_3999) ;  /* 0x000000004b087348 */ /* 0x000fea0003c00000 */
[----:B------:R0:W1:Y:S02]  /*c2b0*/  SHFL.UP P6, R200, R204, R201, R206 ;  /* 0x040000c9ccc87389 */ /* 0x00006400000c00ce */
[----:B01----:R-:W-:Y:S05]  /*c2c0*/  ENDCOLLECTIVE ;  /* 0x000000000000791b */ /* 0x003fea0003800000 */
.L_x_3999:
[----:B------:R-:W-:Y:S02]  /*c2d0*/  MOV R204, R196 ;  /* 0x000000c400cc7202 */ /* 0x000fe40000000f00 */
[----:B------:R-:W-:-:S07]  /*c2e0*/  MOV R74, R200 ;  /* 0x000000c8004a7202 */ /* 0x000fce0000000f00 */
[----:B------:R-:W-:Y:S05]  /*c2f0*/  WARPSYNC.COLLECTIVE R75, `(.L_x_4000) ;  /* 0x000000004b087348 */ /* 0x000fea0003c00000 */
[----:B------:R0:W1:Y:S02]  /*c300*/  SHFL.UP P6, R200, R204, R201, R206 ;  /* 0x040000c9ccc87389 */ /* 0x00006400000c00ce */
[----:B01----:R-:W-:Y:S05]  /*c310*/  ENDCOLLECTIVE ;  /* 0x000000000000791b */ /* 0x003fea0003800000 */
.L_x_4000:
[-C--:B------:R-:W-:Y:S01]  /*c320*/  FMUL.FTZ R73, R195, R74.reuse ;  /* 0x0000004ac3497220 */ /* 0x080fe20000410000 */
[----:B------:R-:W-:Y:S01]  /*c330*/  FMUL.FTZ R74, R83, R74 ;  /* 0x0000004a534a7220 */ /* 0x000fe20000410000 */
[----:B------:R-:W-:Y:S02]  /*c340*/  MOV R204, R197 ;  /* 0x000000c500cc7202 */ /* 0x000fe40000000f00 */
[----:B------:R-:W-:-:S07]  /*c350*/  MOV R198, R200 ;  /* 0x000000c800c67202 */ /* 0x000fce0000000f00 */
[----:B------:R-:W-:Y:S05]  /*c360*/  WARPSYNC.COLLECTIVE R75, `(.L_x_4001) ;  /* 0x000000004b087348 */ /* 0x000fea0003c00000 */
[----:B------:R0:W1:Y:S02]  /*c370*/  SHFL.UP P6, R200, R204, R201, R206 ;  /* 0x040000c9ccc87389 */ /* 0x00006400000c00ce */
[----:B01----:R-:W-:Y:S05]  /*c380*/  ENDCOLLECTIVE ;  /* 0x000000000000791b */ /* 0x003fea0003800000 */
.L_x_4001:
        /* <DEDUP_REMOVED lines=13> */
.L_x_4002:
[----:B------:R-:W-:Y:S02]  /*c460*/  MOV R204, R195 ;  /* 0x000000c300cc7202 */ /* 0x000fe40000000f00 */
[----:B------:R-:W-:-:S07]  /*c470*/  MOV R72, R200 ;  /* 0x000000c800487202 */ /* 0x000fce0000000f00 */
[----:B------:R-:W-:Y:S05]  /*c480*/  WARPSYNC.COLLECTIVE R75, `(.L_x_4003) ;  /* 0x000000004b087348 */ /* 0x000fea0003c00000 */
[----:B------:R0:W1:Y:S02]  /*c490*/  SHFL.UP P6, R200, R204, R201, R206 ;  /* 0x040000c9ccc87389 */ /* 0x00006400000c00ce */
[----:B01----:R-:W-:Y:S05]  /*c4a0*/  ENDCOLLECTIVE ;  /* 0x000000000000791b */ /* 0x003fea0003800000 */
.L_x_4003:
[----:B------:R-:W-:Y:S02]  /*c4b0*/  MOV R204, R196 ;  /* 0x000000c400cc7202 */ /* 0x000fe40000000f00 */
[----:B------:R-:W-:-:S07]  /*c4c0*/  MOV R74, R200 ;  /* 0x000000c8004a7202 */ /* 0x000fce0000000f00 */
[----:B------:R-:W-:Y:S05]  /*c4d0*/  WARPSYNC.COLLECTIVE R75, `(.L_x_4004) ;  /* 0x000000004b087348 */ /* 0x000fea0003c00000 */
[----:B------:R0:W1:Y:S02]  /*c4e0*/  SHFL.UP P6, R200, R204, R201, R206 ;  /* 0x040000c9ccc87389 */ /* 0x00006400000c00ce */
[----:B01----:R-:W-:Y:S05]  /*c4f0*/  ENDCOLLECTIVE ;  /* 0x000000000000791b */ /* 0x003fea0003800000 */
.L_x_4004:
[-C--:B------:R-:W-:Y:S01]  /*c500*/  FMUL.FTZ R73, R195, R74.reuse ;  /* 0x0000004ac3497220 */ /* 0x080fe20000410000 */
[----:B------:R-:W-:Y:S01]  /*c510*/  FMUL.FTZ R74, R83, R74 ;  /* 0x0000004a534a7220 */ /* 0x000fe20000410000 */
[----:B------:R-:W-:Y:S02]  /*c520*/  MOV R204, R197 ;  /* 0x000000c500cc7202 */ /* 0x000fe40000000f00 */
[----:B------:R-:W-:-:S07]  /*c530*/  MOV R198, R200 ;  /* 0x000000c800c67202 */ /* 0x000fce0000000f00 */
[----:B------:R-:W-:Y:S05]  /*c540*/  WARPSYNC.COLLECTIVE R75, `(.L_x_4005) ;  /* 0x000000004b087348 */ /* 0x000fea0003c00000 */
[----:B------:R0:W1:Y:S02]  /*c550*/  SHFL.UP P6, R200, R204, R201, R206 ;  /* 0x040000c9ccc87389 */ /* 0x00006400000c00ce */
[----:B01----:R-:W-:Y:S05]  /*c560*/  ENDCOLLECTIVE ;  /* 0x000000000000791b */ /* 0x003fea0003800000 */
.L_x_4005:
        /* <DEDUP_REMOVED lines=13> */
.L_x_4006:
[----:B------:R-:W-:Y:S02]  /*c640*/  MOV R204, R195 ;  /* 0x000000c300cc7202 */ /* 0x000fe40000000f00 */
[----:B------:R-:W-:-:S07]  /*c650*/  MOV R72, R200 ;  /* 0x000000c800487202 */ /* 0x000fce0000000f00 */
[----:B------:R-:W-:Y:S05]  /*c660*/  WARPSYNC.COLLECTIVE R75, `(.L_x_4007) ;  /* 0x000000004b087348 */ /* 0x000fea0003c00000 */
[----:B------:R0:W1:Y:S02]  /*c670*/  SHFL.UP P6, R200, R204, R201, R206 ;  /* 0x040000c9ccc87389 */ /* 0x00006400000c00ce */
[----:B01----:R-:W-:Y:S05]  /*c680*/  ENDCOLLECTIVE ;  /* 0x000000000000791b */ /* 0x003fea0003800000 */
.L_x_4007:
[----:B------:R-:W-:Y:S02]  /*c690*/  MOV R204, R196 ;  /* 0x000000c400cc7202 */ /* 0x000fe40000000f00 */
[----:B------:R-:W-:-:S07]  /*c6a0*/  MOV R74, R200 ;  /* 0x000000c8004a7202 */ /* 0x000fce0000000f00 */
[----:B------:R-:W-:Y:S05]  /*c6b0*/  WARPSYNC.COLLECTIVE R75, `(.L_x_4008) ;  /* 0x000000004b087348 */ /* 0x000fea0003c00000 */
[----:B------:R0:W1:Y:S02]  /*c6c0*/  SHFL.UP P6, R200, R204, R201, R206 ;  /* 0x040000c9ccc87389 */ /* 0x00006400000c00ce */
[----:B01----:R-:W-:Y:S05]  /*c6d0*/  ENDCOLLECTIVE ;  /* 0x000000000000791b */ /* 0x003fea0003800000 */
.L_x_4008:
[----:B------:R-:W-:Y:S02]  /*c6e0*/  MOV R204, R197 ;  /* 0x000000c500cc7202 */ /* 0x000fe40000000f00 */
[----:B------:R-:W-:-:S07]  /*c6f0*/  MOV R198, R200 ;  /* 0x000000c800c67202 */ /* 0x000fce0000000f00 */
[----:B------:R-:W-:Y:S05]  /*c700*/  WARPSYNC.COLLECTIVE R75, `(.L_x_4009) ;  /* 0x000000004b087348 */ /* 0x000fea0003c00000 */
[----:B------:R0:W1:Y:S02]  /*c710*/  SHFL.UP P6, R200, R204, R201, R206 ;  /* 0x040000c9ccc87389 */ /* 0x00006400000c00ce */
[----:B01----:R-:W-:Y:S05]  /*c720*/  ENDCOLLECTIVE ;  /* 0x000000000000791b */ /* 0x003fea0003800000 */
.L_x_4009:
[----:B------:R-:W-:Y:S05]  /*c730*/  BRA `(.L_x_4010) ;  /* 0xffffff84001c7947 */ /* 0x000fea000383ffff */
.L_x_3889:
        /* <DEDUP_REMOVED lines=8> */
.L_x_4012:
[----:B------:R-:W-:Y:S05]  /*c7c0*/  BSYNC B0 ;  /* 0x0000000000007941 */ /* 0x000fea0003800000 */
.L_x_4011:
[----:B------:R-:W-:Y:S05]  /*c7d0*/  BRA `(.L_x_4013) ;  /* 0xffffff8400287947 */ /* 0x000fea000383ffff */
.L_x_3890:
        /* <DEDUP_REMOVED lines=8> */
.L_x_4015:
[----:B------:R-:W-:Y:S05]  /*c860*/  BSYNC B0 ;  /* 0x0000000000007941 */ /* 0x000fea0003800000 */
.L_x_4014:
[----:B------:R-:W-:Y:S05]  /*c870*/  BRA `(.L_x_4016) ;  /* 0xffffff8400087947 */ /* 0x000fea000383ffff */
.L_x_3891:
        /* <DEDUP_REMOVED lines=8> */
.L_x_4018:
[----:B------:R-:W-:Y:S05]  /*c900*/  BSYNC B0 ;  /* 0x0000000000007941 */ /* 0x000fea0003800000 */
.L_x_4017:
[----:B------:R-:W-:Y:S05]  /*c910*/  BRA `(.L_x_4019) ;  /* 0xffffff8000e87947 */ /* 0x000fea000383ffff */
.L_x_3892:
        /* <DEDUP_REMOVED lines=8> */
.L_x_4021:
[----:B------:R-:W-:Y:S05]  /*c9a0*/  BSYNC B0 ;  /* 0x0000000000007941 */ /* 0x000fea0003800000 */
.L_x_4020:
[----:B------:R-:W-:Y:S05]  /*c9b0*/  BRA `(.L_x_4022) ;  /* 0xffffff8000c87947 */ /* 0x000fea000383ffff */
.L_x_3893:
        /* <DEDUP_REMOVED lines=8> */
.L_x_4024:
[----:B------:R-:W-:Y:S05]  /*ca40*/  BSYNC B0 ;  /* 0x0000000000007941 */ /* 0x000fea0003800000 */
.L_x_4023:
        /* <DEDUP_REMOVED lines=10> */
.L_x_4025:
[----:B------:R-:W-:Y:S02]  /*caf0*/  MOV R72, 0x1f ;  /* 0x0000001f00487802 */ /* 0x000fe40000000f00 */
[----:B------:R-:W-:Y:S02]  /*cb00*/  MOV R204, R196 ;  /* 0x000000c400cc7202 */ /* 0x000fe40000000f00 */
[----:B------:R-:W-:-:S07]  /*cb10*/  MOV R195, R200 ;  /* 0x000000c800c37202 */ /* 0x000fce0000000f00 */
[----:B------:R-:W-:Y:S05]  /*cb20*/  WARPSYNC.COLLECTIVE R75, `(.L_x_4026) ;  /* 0x000000004b087348 */ /* 0x000fea0003c00000 */
[----:B------:R0:W1:Y:S02]  /*cb30*/  SHFL.UP P6, R200, R204, R201, R206 ;  /* 0x040000c9ccc87389 */ /* 0x00006400000c00ce */
[----:B01----:R-:W-:Y:S05]  /*cb40*/  ENDCOLLECTIVE ;  /* 0x000000000000791b */ /* 0x003fea0003800000 */
.L_x_4026:
[----:B------:R-:W-:Y:S02]  /*cb50*/  MOV R204, R197 ;  /* 0x000000c500cc7202 */ /* 0x000fe40000000f00 */
[----:B------:R-:W-:-:S07]  /*cb60*/  MOV R196, R200 ;  /* 0x000000c800c47202 */ /* 0x000fce0000000f00 */
[----:B------:R-:W-:Y:S05]  /*cb70*/  WARPSYNC.COLLECTIVE R75, `(.L_x_4027) ;  /* 0x000000004b087348 */ /* 0x000fea0003c00000 */
[----:B------:R0:W1:Y:S02]  /*cb80*/  SHFL.UP P6, R200, R204, R201, R206 ;  /* 0x040000c9ccc87389 */ /* 0x00006400000c00ce */
[----:B01----:R-:W-:Y:S05]  /*cb90*/  ENDCOLLECTIVE ;  /* 0x000000000000791b */ /* 0x003fea0003800000 */
.L_x_4027:
[----:B------:R-:W-:Y:S05]  /*cba0*/  WARPSYNC.COLLECTIVE R75, `(.L_x_4028) ;  /* 0x000000004b087348 */ /* 0x000fea0003c00000 */
[----:B------:R0:W1:Y:S02]  /*cbb0*/  SHFL.IDX P2, R239, R74, R73, R72 ;  /* 0x000000494aef7389 */ /* 0x0000640000040048 */
[----:B01----:R-:W-:Y:S05]  /*cbc0*/  ENDCOLLECTIVE ;  /* 0x000000000000791b */ /* 0x003fea0003800000 */
.L_x_4028:
[----:B------:R-:W-:Y:S02]  /*cbd0*/  MOV R74, R77 ;  /* 0x0000004d004a7202 */ /* 0x000fe40000000f00 */
[----:B------:R-:W-:Y:S02]  /*cbe0*/  MOV R197, R200 ;  /* 0x000000c800c57202 */ /* 0x000fe40000000f00 */
[----:B------:R-:W-:-:S07]  /*cbf0*/  MOV R76, R239 ;  /* 0x000000ef004c7202 */ /* 0x000fce0000000f00 */
[----:B------:R-:W-:Y:S05]  /*cc00*/  WARPSYNC.COLLECTIVE R75, `(.L_x_4029) ;  /* 0x000000004b087348 */ /* 0x000fea0003c00000 */
[----:B------:R0:W1:Y:S02]  /*cc10*/  SHFL.IDX P2, R239, R74, R73, R72 ;  /* 0x000000494aef7389 */ /* 0x0000640000040048 */
[----:B01----:R-:W-:Y:S05]  /*cc20*/  ENDCOLLECTIVE ;  /* 0x000000000000791b */ /* 0x003fea0003800000 */
.L_x_4029:
[----:B------:R-:W-:Y:S02]  /*cc30*/  MOV R74, R78 ;  /* 0x0000004e004a7202 */ /* 0x000fe40000000f00 */
[----:B------:R-:W-:-:S07]  /*cc40*/  MOV R198, R239 ;  /* 0x000000ef00c67202 */ /* 0x000fce0000000f00 */
[----:B------:R-:W-:Y:S05]  /*cc50*/  WARPSYNC.COLLECTIVE R75, `(.L_x_4030) ;  /* 0x000000004b087348 */ /* 0x000fea0003c00000 */
[----:B------:R0:W1:Y:S02]  /*cc60*/  SHFL.IDX P2, R239, R74, R73, R72 ;  /* 0x000000494aef7389 */ /* 0x0000640000040048 */
[----:B01----:R-:W-:Y:S05]  /*cc70*/  ENDCOLLECTIVE ;  /* 0x000000000000791b */ /* 0x003fea0003800000 */
.L_x_4030:
[----:B------:R-:W-:Y:S02]  /*cc80*/  MOV R74, R79 ;  /* 0x0000004f004a7202 */ /* 0x000fe40000000f00 */
[----:B------:R-:W-:-:S07]  /*cc90*/  MOV R78, R239 ;  /* 0x000000ef004e7202 */ /* 0x000fce0000000f00 */
[----:B------:R-:W-:Y:S05]  /*cca0*/  WARPSYNC.COLLECTIVE R75, `(.L_x_4031) ;  /* 0x000000004b087348 */ /* 0x000fea0003c00000 */
[----:B------:R0:W1:Y:S02]  /*ccb0*/  SHFL.IDX P2, R239, R74, R73, R72 ;  /* 0x000000494aef7389 */ /* 0x0000640000040048 */
[----:B01----:R-:W-:Y:S05]  /*ccc0*/  ENDCOLLECTIVE ;  /* 0x000000000000791b */ /* 0x003fea0003800000 */
.L_x_4031:
[----:B------:R-:W-:Y:S01]  /*ccd0*/  MOV R79, R239 ;  /* 0x000000ef004f7202 */ /* 0x000fe20000000f00 */
[----:B------:R-:W-:Y:S06]  /*cce0*/  BRA `(.L_x_4032) ;  /* 0xffffff8000247947 */ /* 0x000fec000383ffff */
.L_x_3896:
        /* <DEDUP_REMOVED lines=9> */
.L_x_4033:
[----:B------:R-:W-:Y:S02]  /*cd80*/  MOV R246, R77 ;  /* 0x0000004d00f67202 */ /* 0x000fe40000000f00 */
[----:B------:R-:W-:-:S07]  /*cd90*/  MOV R72, R239 ;  /* 0x000000ef00487202 */ /* 0x000fce0000000f00 */
[----:B------:R-:W-:Y:S05]  /*cda0*/  WARPSYNC.COLLECTIVE R75, `(.L_x_4034) ;  /* 0x000000004b087348 */ /* 0x000fea0003c00000 */
[----:B------:R0:W1:Y:S02]  /*cdb0*/  SHFL.DOWN P0, R239, R246, R243, R244 ;  /* 0x080000f3f6ef7389 */ /* 0x00006400000000f4 */
[----:B01----:R-:W-:Y:S05]  /*cdc0*/  ENDCOLLECTIVE ;  /* 0x000000000000791b */ /* 0x003fea0003800000 */
.L_x_4034:
[----:B------:R-:W-:Y:S02]  /*cdd0*/  MOV R246, R74 ;  /* 0x0000004a00f67202 */ /* 0x000fe40000000f00 */
[----:B------:R-:W-:-:S07]  /*cde0*/  MOV R73, R239 ;  /* 0x000000ef00497202 */ /* 0x000fce0000000f00 */
[----:B------:R-:W-:Y:S05]  /*cdf0*/  WARPSYNC.COLLECTIVE R75, `(.L_x_4035) ;  /* 0x000000004b087348 */ /* 0x000fea0003c00000 */
[----:B------:R0:W1:Y:S02]  /*ce00*/  SHFL.DOWN P0, R239, R246, R243, R244 ;  /* 0x080000f3f6ef7389 */ /* 0x00006400000000f4 */
[----:B01----:R-:W-:Y:S05]  /*ce10*/  ENDCOLLECTIVE ;  /* 0x000000000000791b */ /* 0x003fea0003800000 */
.L_x_4035:
[----:B------:R-:W-:Y:S02]  /*ce20*/  MOV R246, R79 ;  /* 0x0000004f00f67202 */ /* 0x000fe40000000f00 */
[----:B------:R-:W-:-:S07]  /*ce30*/  MOV R236, R239 ;  /* 0x000000ef00ec7202 */ /* 0x000fce0000000f00 */
[----:B------:R-:W-:Y:S05]  /*ce40*/  WARPSYNC.COLLECTIVE R75, `(.L_x_4036) ;  /* 0x000000004b087348 */ /* 0x000fea0003c00000 */
[----:B------:R0:W1:Y:S02]  /*ce50*/  SHFL.DOWN P0, R239, R246, R243, R244 ;  /* 0x080000f3f6ef7389 */ /* 0x00006400000000f4 */
[----:B01----:R-:W-:Y:S05]  /*ce60*/  ENDCOLLECTIVE ;  /* 0x000000000000791b */ /* 0x003fea0003800000 */
.L_x_4036:
[----:B------:R-:W-:Y:S05]  /*ce70*/  BRA `(.L_x_4037) ;  /* 0xffffff9400c47947 */ /* 0x000fea000383ffff */
.L_x_3899:
        /* <DEDUP_REMOVED lines=8> */
.L_x_4039:
[----:B------:R-:W-:Y:S05]  /*cf00*/  BSYNC B1 ;  /* 0x0000000000017941 */ /* 0x000fea0003800000 */
.L_x_4038:
        /* <DEDUP_REMOVED lines=8> */
.L_x_4040:
[----:B------:R-:W-:Y:S02]  /*cf90*/  MOV R246, R78 ;  /* 0x0000004e00f67202 */ /* 0x000fe40000000f00 */
[----:B------:R-:W-:-:S07]  /*cfa0*/  MOV R73, R239 ;  /* 0x000000ef00497202 */ /* 0x000fce0000000f00 */
[----:B------:R-:W-:Y:S05]  /*cfb0*/  WARPSYNC.COLLECTIVE R75, `(.L_x_4041) ;  /* 0x000000004b087348 */ /* 0x000fea0003c00000 */
[----:B------:R0:W1:Y:S02]  /*cfc0*/  SHFL.DOWN P0, R239, R246, R243, R244 ;  /* 0x080000f3f6ef7389 */ /* 0x00006400000000f4 */
[----:B01----:R-:W-:Y:S05]  /*cfd0*/  ENDCOLLECTIVE ;  /* 0x000000000000791b */ /* 0x003fea0003800000 */
.L_x_4041:
[----:B------:R-:W-:Y:S02]  /*cfe0*/  MOV R246, R79 ;  /* 0x0000004f00f67202 */ /* 0x000fe40000000f00 */
[----:B------:R-:W-:-:S07]  /*cff0*/  MOV R74, R239 ;  /* 0x000000ef004a7202 */ /* 0x000fce0000000f00 */
[----:B------:R-:W-:Y:S05]  /*d000*/  WARPSYNC.COLLECTIVE R75, `(.L_x_4042) ;  /* 0x000000004b087348 */ /* 0x000fea0003c00000 */
[----:B------:R0:W1:Y:S02]  /*d010*/  SHFL.DOWN P0, R239, R246, R243, R244 ;  /* 0x080000f3f6ef7389 */ /* 0x00006400000000f4 */
[----:B01----:R-:W-:Y:S05]  /*d020*/  ENDCOLLECTIVE ;  /* 0x000000000000791b */ /* 0x003fea0003800000 */
.L_x_4042:
[----:B------:R-:W-:Y:S05]  /*d030*/  BRA `(.L_x_4043) ;  /* 0xffffff9400a47947 */ /* 0x000fea000383ffff */
.L_x_3902:
        /* <DEDUP_REMOVED lines=8> */
.L_x_4045:
[----:B------:R-:W-:Y:S05]  /*d0c0*/  BSYNC B1 ;  /* 0x0000000000017941 */ /* 0x000fea0003800000 */
.L_x_4044:
        /* <DEDUP_REMOVED lines=8> */
.L_x_4046:
[----:B------:R-:W-:Y:S02]  /*d150*/  MOV R246, R78 ;  /* 0x0000004e00f67202 */ /* 0x000fe40000000f00 */
[----:B------:R-:W-:-:S07]  /*d160*/  MOV R73, R239 ;  /* 0x000000ef00497202 */ /* 0x000fce0000000f00 */
[----:B------:R-:W-:Y:S05]  /*d170*/  WARPSYNC.COLLECTIVE R75, `(.L_x_4047) ;  /* 0x000000004b087348 */ /* 0x000fea0003c00000 */
[----:B------:R0:W1:Y:S02]  /*d180*/  SHFL.DOWN P0, R239, R246, R243, R244 ;  /* 0x080000f3f6ef7389 */ /* 0x00006400000000f4 */
[----:B01----:R-:W-:Y:S05]  /*d190*/  ENDCOLLECTIVE ;  /* 0x000000000000791b */ /* 0x003fea0003800000 */
.L_x_4047:
[----:B------:R-:W-:Y:S02]  /*d1a0*/  MOV R246, R79 ;  /* 0x0000004f00f67202 */ /* 0x000fe40000000f00 */
[----:B------:R-:W-:-:S07]  /*d1b0*/  MOV R74, R239 ;  /* 0x000000ef004a7202 */ /* 0x000fce0000000f00 */
[----:B------:R-:W-:Y:S05]  /*d1c0*/  WARPSYNC.COLLECTIVE R75, `(.L_x_4048) ;  /* 0x000000004b087348 */ /* 0x000fea0003c00000 */
[----:B------:R0:W1:Y:S02]  /*d1d0*/  SHFL.DOWN P0, R239, R246, R243, R244 ;  /* 0x080000f3f6ef7389 */ /* 0x00006400000000f4 */
[----:B01----:R-:W-:Y:S05]  /*d1e0*/  ENDCOLLECTIVE ;  /* 0x000000000000791b */ /* 0x003fea0003800000 */
.L_x_4048:
[----:B------:R-:W-:Y:S05]  /*d1f0*/  BRA `(.L_x_4049) ;  /* 0xffffff9400847947 */ /* 0x000fea000383ffff */
.L_x_3905:
        /* <DEDUP_REMOVED lines=8> */
.L_x_4051:
[----:B------:R-:W-:Y:S05]  /*d280*/  BSYNC B1 ;  /* 0x0000000000017941 */ /* 0x000fea0003800000 */
.L_x_4050:
        /* <DEDUP_REMOVED lines=8> */
.L_x_4052:
[----:B------:R-:W-:Y:S02]  /*d310*/  MOV R246, R78 ;  /* 0x0000004e00f67202 */ /* 0x000fe40000000f00 */
[----:B------:R-:W-:-:S07]  /*d320*/  MOV R73, R239 ;  /* 0x000000ef00497202 */ /* 0x000fce0000000f00 */
[----:B------:R-:W-:Y:S05]  /*d330*/  WARPSYNC.COLLECTIVE R75, `(.L_x_4053) ;  /* 0x000000004b087348 */ /* 0x000fea0003c00000 */
[----:B------:R0:W1:Y:S02]  /*d340*/  SHFL.DOWN P0, R239, R246, R243, R244 ;  /* 0x080000f3f6ef7389 */ /* 0x00006400000000f4 */
[----:B01----:R-:W-:Y:S05]  /*d350*/  ENDCOLLECTIVE ;  /* 0x000000000000791b */ /* 0x003fea0003800000 */
.L_x_4053:
[----:B------:R-:W-:Y:S02]  /*d360*/  MOV R246, R79 ;  /* 0x0000004f00f67202 */ /* 0x000fe40000000f00 */
[----:B------:R-:W-:-:S07]  /*d370*/  MOV R74, R239 ;  /* 0x000000ef004a7202 */ /* 0x000fce0000000f00 */
[----:B------:R-:W-:Y:S05]  /*d380*/  WARPSYNC.COLLECTIVE R75, `(.L_x_4054) ;  /* 0x000000004b087348 */ /* 0x000fea0003c00000 */
[----:B------:R0:W1:Y:S02]  /*d390*/  SHFL.DOWN P0, R239, R246, R243, R244 ;  /* 0x080000f3f6ef7389 */ /* 0x00006400000000f4 */
[----:B01----:R-:W-:Y:S05]  /*d3a0*/  ENDCOLLECTIVE ;  /* 0x000000000000791b */ /* 0x003fea0003800000 */
.L_x_4054:
[----:B------:R-:W-:Y:S05]  /*d3b0*/  BRA `(.L_x_4055) ;  /* 0xffffff9400647947 */ /* 0x000fea000383ffff */
.L_x_3908:
        /* <DEDUP_REMOVED lines=8> */
.L_x_4057:
[----:B------:R-:W-:Y:S05]  /*d440*/  BSYNC B1 ;  /* 0x0000000000017941 */ /* 0x000fea0003800000 */
.L_x_4056:
        /* <DEDUP_REMOVED lines=8> */
.L_x_4058:
[----:B------:R-:W-:Y:S02]  /*d4d0*/  MOV R246, R78 ;  /* 0x0000004e00f67202 */ /* 0x000fe40000000f00 */
[----:B------:R-:W-:-:S07]  /*d4e0*/  MOV R73, R239 ;  /* 0x000000ef00497202 */ /* 0x000fce0000000f00 */
[----:B------:R-:W-:Y:S05]  /*d4f0*/  WARPSYNC.COLLECTIVE R75, `(.L_x_4059) ;  /* 0x000000004b087348 */ /* 0x000fea0003c00000 */
[----:B------:R0:W1:Y:S02]  /*d500*/  SHFL.DOWN P0, R239, R246, R243, R244 ;  /* 0x080000f3f6ef7389 */ /* 0x00006400000000f4 */
[----:B01----:R-:W-:Y:S05]  /*d510*/  ENDCOLLECTIVE ;  /* 0x000000000000791b */ /* 0x003fea0003800000 */
.L_x_4059:
[----:B------:R-:W-:Y:S02]  /*d520*/  MOV R246, R79 ;  /* 0x0000004f00f67202 */ /* 0x000fe40000000f00 */
[----:B------:R-:W-:-:S07]  /*d530*/  MOV R74, R239 ;  /* 0x000000ef004a7202 */ /* 0x000fce0000000f00 */
[----:B------:R-:W-:Y:S05]  /*d540*/  WARPSYNC.COLLECTIVE R75, `(.L_x_4060) ;  /* 0x000000004b087348 */ /* 0x000fea0003c00000 */
[----:B------:R0:W1:Y:S02]  /*d550*/  SHFL.DOWN P0, R239, R246, R243, R244 ;  /* 0x080000f3f6ef7389 */ /* 0x00006400000000f4 */
[----:B01----:R-:W-:Y:S05]  /*d560*/  ENDCOLLECTIVE ;  /* 0x000000000000791b */ /* 0x003fea0003800000 */
.L_x_4060:
[----:B------:R-:W-:Y:S05]  /*d570*/  BRA `(.L_x_4061) ;  /* 0xffffff9400447947 */ /* 0x000fea000383ffff */
.L_x_3911:
[----:B--2---:R-:W-:Y:S01]  /*d580*/  HFMA2 R73, -RZ, RZ, 0, 0 ;  /* 0x00000000ff497431 */ /* 0x004fe200000001ff */
[----:B------:R-:W-:Y:S01]  /*d590*/  BSSY B1, `(.L_x_4062) ;  /* 0x0000007000017945 */ /* 0x000fe20003800000 */
[----:B-1----:R-:W-:Y:S02]  /*d5a0*/  MOV R74, R76 ;  /* 0x0000004c004a7202 */ /* 0x002fe40000000f00 */
[----:B------:R-:W-:Y:S02]  /*d5b0*/  MOV R72, 0x1f ;  /* 0x0000001f00487802 */ /* 0x000fe40000000f00 */
[----:B------:R-:W-:-:S07]  /*d5c0*/  MOV R75, 0xffffffff ;  /* 0xffffffff004b7802 */ /* 0x000fce0000000f00 */
[----:B0--34-:R-:W-:Y:S05]  /*d5d0*/  WARPSYNC.COLLECTIVE R75, `(.L_x_4063) ;  /* 0x000000004b087348 */ /* 0x019fea0003c00000 */
[----:B0-----:R0:W1:Y:S02]  /*d5e0*/  SHFL.IDX P2, R239, R74, R73, R72 ;  /* 0x000000494aef7389 */ /* 0x0010640000040048 */
[----:B01-34-:R-:W-:Y:S05]  /*d5f0*/  ENDCOLLECTIVE ;  /* 0x000000000000791b */ /* 0x01bfea0003800000 */
.L_x_4063:
[----:B------:R-:W-:Y:S05]  /*d600*/  BSYNC B1 ;  /* 0x0000000000017941 */ /* 0x000fea0003800000 */
.L_x_4062:
        /* <DEDUP_REMOVED lines=10> */
.L_x_4064:
[----:B------:R-:W-:Y:S02]  /*d6b0*/  MOV R74, R78 ;  /* 0x0000004e004a7202 */ /* 0x000fe40000000f00 */
[----:B------:R-:W-:-:S07]  /*d6c0*/  MOV R236, R239 ;  /* 0x000000ef00ec7202 */ /* 0x000fce0000000f00 */
[----:B------:R-:W-:Y:S05]  /*d6d0*/  WARPSYNC.COLLECTIVE R75, `(.L_x_4065) ;  /* 0x000000004b087348 */ /* 0x000fea0003c00000 */
[----:B------:R0:W1:Y:S02]  /*d6e0*/  SHFL.IDX P2, R239, R74, R73, R72 ;  /* 0x000000494aef7389 */ /* 0x0000640000040048 */
[----:B01----:R-:W-:Y:S05]  /*d6f0*/  ENDCOLLECTIVE ;  /* 0x000000000000791b */ /* 0x003fea0003800000 */
.L_x_4065:
[-C--:B------:R-:W-:Y:S01]  /*d700*/  FMUL.FTZ R237, R83, R236.reuse ;  /* 0x000000ec53ed7220 */ /* 0x080fe20000410000 */
[-C--:B------:R-:W-:Y:S01]  /*d710*/  FMUL.FTZ R240, R80, R236.reuse ;  /* 0x000000ec50f07220 */ /* 0x080fe20000410000 */
[CC--:B------:R-:W-:Y:S02]  /*d720*/  FMUL.FTZ R242, R82.reuse, R236.reuse ;  /* 0x000000ec52f27220 */ /* 0x0c0fe40000410000 */
[-C--:B------:R-:W-:Y:S01]  /*d730*/  FFMA.FTZ R238, R82, R235.reuse, -R237 ;  /* 0x000000eb52ee7223 */ /* 0x080fe200000108ed */
[C---:B------:R-:W-:Y:S01]  /*d740*/  FMUL.FTZ R237, R81.reuse, R236 ;  /* 0x000000ec51ed7220 */ /* 0x040fe20000410000 */
[----:B------:R-:W-:-:S03]  /*d750*/  FFMA.FTZ R236, R81, R235, R240 ;  /* 0x000000eb51ec7223 */ /* 0x000fc600000100f0 */
[-C--:B------:R-:W-:Y:S01]  /*d760*/  FFMA.FTZ R237, R80, R235.reuse, -R237 ;  /* 0x000000eb50ed7223 */ /* 0x080fe200000108ed */
[----:B------:R-:W-:Y:S01]  /*d770*/  FFMA.FTZ R235, R83, R235, R242 ;  /* 0x000000eb53eb7223 */ /* 0x000fe200000100f2 */
[----:B------:R-:W-:Y:S01]  /*d780*/  MOV R74, R79 ;  /* 0x0000004f004a7202 */ /* 0x000fe20000000f00 */
[----:B------:R-:W-:-:S07]  /*d790*/  FADD.FTZ R238, R239, R238 ;  /* 0x000000eeefee7221 */ /* 0x000fce0000010000 */
[----:B------:R-:W-:Y:S05]  /*d7a0*/  WARPSYNC.COLLECTIVE R75, `(.L_x_4066) ;  /* 0x000000004b087348 */ /* 0x000fea0003c00000 */
[----:B------:R0:W1:Y:S02]  /*d7b0*/  SHFL.IDX P2, R239, R74, R73, R72 ;  /* 0x000000494aef7389 */ /* 0x0000640000040048 */
[----:B01----:R-:W-:Y:S05]  /*d7c0*/  ENDCOLLECTIVE ;  /* 0x000000000000791b */ /* 0x003fea0003800000 */
.L_x_4066:
[----:B------:R-:W-:Y:S02]  /*d7d0*/  MOV R74, R80 ;  /* 0x00000050004a7202 */ /* 0x000fe40000000f00 */
[----:B------:R-:W-:-:S05]  /*d7e0*/  MOV R246, R239 ;  /* 0x000000ef00f67202 */ /* 0x000fca0000000f00 */
[----:B------:R-:W-:Y:S01]  /*d7f0*/  FADD.FTZ R235, R246, R235 ;  /* 0x000000ebf6eb7221 */ /* 0x000fe20000010000 */
[----:B------:R-:W-:-:S07]  /*d800*/  MOV R246, R76 ;  /* 0x0000004c00f67202 */ /* 0x000fce0000000f00 */
[----:B------:R-:W-:Y:S05]  /*d810*/  WARPSYNC.COLLECTIVE R75, `(.L_x_4067) ;  /* 0x000000004b087348 */ /* 0x000fea0003c00000 */
[----:B------:R0:W1:Y:S02]  /*d820*/  SHFL.DOWN P0, R239, R246, R243, R244 ;  /* 0x080000f3f6ef7389 */ /* 0x00006400000000f4 */
[----:B01----:R-:W-:Y:S05]  /*d830*/  ENDCOLLECTIVE ;  /* 0x000000000000791b */ /* 0x003fea0003800000 */
.L_x_4067:
[----:B------:R-:W-:Y:S02]  /*d840*/  MOV R246, R77 ;  /* 0x0000004d00f67202 */ /* 0x000fe40000000f00 */
[----:B------:R-:W-:-:S07]  /*d850*/  MOV R240, R239 ;  /* 0x000000ef00f07202 */ /* 0x000fce0000000f00 */
[----:B------:R-:W-:Y:S05]  /*d860*/  WARPSYNC.COLLECTIVE R75, `(.L_x_4068) ;  /* 0x000000004b087348 */ /* 0x000fea0003c00000 */
[----:B------:R0:W1:Y:S02]  /*d870*/  SHFL.DOWN P0, R239, R246, R243, R244 ;  /* 0x080000f3f6ef7389 */ /* 0x00006400000000f4 */
[----:B01----:R-:W-:Y:S05]  /*d880*/  ENDCOLLECTIVE ;  /* 0x000000000000791b */ /* 0x003fea0003800000 */
.L_x_4068:
[----:B------:R-:W-:Y:S02]  /*d890*/  MOV R246, R78 ;  /* 0x0000004e00f67202 */ /* 0x000fe40000000f00 */
[----:B------:R-:W-:-:S07]  /*d8a0*/  MOV R241, R239 ;  /* 0x000000ef00f17202 */ /* 0x000fce0000000f00 */
[----:B------:R-:W-:Y:S05]  /*d8b0*/  WARPSYNC.COLLECTIVE R75, `(.L_x_4069) ;  /* 0x000000004b087348 */ /* 0x000fea0003c00000 */
[----:B------:R0:W1:Y:S02]  /*d8c0*/  SHFL.DOWN P0, R239, R246, R243, R244 ;  /* 0x080000f3f6ef7389 */ /* 0x00006400000000f4 */
[----:B01----:R-:W-:Y:S05]  /*d8d0*/  ENDCOLLECTIVE ;  /* 0x000000000000791b */ /* 0x003fea0003800000 */
.L_x_4069:
[----:B------:R-:W-:Y:S02]  /*d8e0*/  MOV R246, R79 ;  /* 0x0000004f00f67202 */ /* 0x000fe40000000f00 */
[----:B------:R-:W-:-:S07]  /*d8f0*/  MOV R242, R239 ;  /* 0x000000ef00f27202 */ /* 0x000fce0000000f00 */
[----:B------:R-:W-:Y:S05]  /*d900*/  WARPSYNC.COLLECTIVE R75, `(.L_x_4070) ;  /* 0x000000004b087348 */ /* 0x000fea0003c00000 */
[----:B------:R0:W1:Y:S02]  /*d910*/  SHFL.DOWN P0, R239, R246, R243, R244 ;  /* 0x080000f3f6ef7389 */ /* 0x00006400000000f4 */
[----:B01----:R-:W-:Y:S05]  /*d920*/  ENDCOLLECTIVE ;  /* 0x000000000000791b */ /* 0x003fea0003800000 */
.L_x_4070:
[----:B------:R-:W-:-:S07]  /*d930*/  MOV R247, R239 ;  /* 0x000000ef00f77202 */ /* 0x000fce0000000f00 */
[----:B------:R-:W-:Y:S05]  /*d940*/  WARPSYNC.COLLECTIVE R75, `(.L_x_4071) ;  /* 0x000000004b087348 */ /* 0x000fea0003c00000 */
[----:B------:R0:W1:Y:S02]  /*d950*/  SHFL.IDX P2, R239, R74, R73, R72 ;  /* 0x000000494aef7389 */ /* 0x0000640000040048 */
[----:B01----:R-:W-:Y:S05]  /*d960*/  ENDCOLLECTIVE ;  /* 0x000000000000791b */ /* 0x003fea0003800000 */
.L_x_4071:
[----:B------:R-:W-:Y:S02]  /*d970*/  MOV R74, R81 ;  /* 0x00000051004a7202 */ /* 0x000fe40000000f00 */
[----:B------:R-:W-:-:S07]  /*d980*/  MOV R245, R239 ;  /* 0x000000ef00f57202 */ /* 0x000fce0000000f00 */
[----:B------:R-:W-:Y:S05]  /*d990*/  WARPSYNC.COLLECTIVE R75, `(.L_x_4072) ;  /* 0x000000004b087348 */ /* 0x000fea0003c00000 */
[----:B------:R0:W1:Y:S02]  /*d9a0*/  SHFL.IDX P2, R239, R74, R73, R72 ;  /* 0x000000494aef7389 */ /* 0x0000640000040048 */
[----:B01----:R-:W-:Y:S05]  /*d9b0*/  ENDCOLLECTIVE ;  /* 0x000000000000791b */ /* 0x003fea0003800000 */
.L_x_4072:
[----:B------:R-:W-:Y:S02]  /*d9c0*/  MOV R76, R245 ;  /* 0x000000f5004c7202 */ /* 0x000fe40000000f00 */
[----:B------:R-:W-:Y:S02]  /*d9d0*/  MOV R74, R82 ;  /* 0x00000052004a7202 */ /* 0x000fe40000000f00 */
[----:B------:R-:W-:-:S07]  /*d9e0*/  MOV R243, R239 ;  /* 0x000000ef00f37202 */ /* 0x000fce0000000f00 */
[----:B------:R-:W-:Y:S05]  /*d9f0*/  WARPSYNC.COLLECTIVE R75, `(.L_x_4073) ;  /* 0x000000004b087348 */ /* 0x000fea0003c00000 */
[----:B------:R0:W1:Y:S02]  /*da00*/  SHFL.IDX P2, R239, R74, R73, R72 ;  /* 0x000000494aef7389 */ /* 0x0000640000040048 */
[----:B01----:R-:W-:Y:S05]  /*da10*/  ENDCOLLECTIVE ;  /* 0x000000000000791b */ /* 0x003fea0003800000 */
.L_x_4073:
[----:B------:R-:W-:Y:S02]  /*da20*/  MOV R77, R243 ;  /* 0x000000f3004d7202 */ /* 0x000fe40000000f00 */
[----:B------:R-:W-:Y:S02]  /*da30*/  MOV R74, R83 ;  /* 0x00000053004a7202 */ /* 0x000fe40000000f00 */
[----:B------:R-:W-:-:S07]  /*da40*/  MOV R244, R239 ;  /* 0x000000ef00f47202 */ /* 0x000fce0000000f00 */
[----:B------:R-:W-:Y:S05]  /*da50*/  WARPSYNC.COLLECTIVE R75, `(.L_x_4074) ;  /* 0x000000004b087348 */ /* 0x000fea0003c00000 */
[----:B------:R0:W1:Y:S02]  /*da60*/  SHFL.IDX P2, R239, R74, R73, R72 ;  /* 0x000000494aef7389 */ /* 0x0000640000040048 */
[----:B01----:R-:W-:Y:S05]  /*da70*/  ENDCOLLECTIVE ;  /* 0x000000000000791b */ /* 0x003fea0003800000 */
.L_x_4074:
[----:B------:R-:W-:Y:S01]  /*da80*/  MOV R248, R239 ;  /* 0x000000ef00f87202 */ /* 0x000fe20000000f00 */
[----:B------:R-:W-:Y:S06]  /*da90*/  BRA `(.L_x_4075) ;  /* 0xffffff90009c7947 */ /* 0x000fec000383ffff */
.L_x_4076:
        /* <DEDUP_REMOVED lines=14> */
.L_x_18684:


//--------------------- .text._Z25selective_scan_bwd_kernelI32Selective_Scan_bwd_kernel_traitsILi128ELi16ELb1ELb0ELb1ELb1ELb0EN3c104HalfENS1_7complexIfEEEEv12SSMParamsBwd --------------------------
	.section	.text._Z25selective_scan_bwd_kernelI32Selective_Scan_bwd_kernel_traitsILi128ELi16ELb1ELb0ELb1ELb1ELb0EN3c104HalfENS1_7complexIfEEEEv12SSMParamsBwd,"ax",@progbits
	.align	128
        .global         _Z25selective_scan_bwd_kernelI32Selective_Scan_bwd_kernel_traitsILi128ELi16ELb1ELb0ELb1ELb1ELb0EN3c104HalfENS1_7complexIfEEEEv12SSMParamsBwd
        .type           _Z25selective_scan_bwd_kernelI32Selective_Scan_bwd_kernel_traitsILi128ELi16ELb1ELb0ELb1ELb1ELb0EN3c104HalfENS1_7complexIfEEEEv12SSMParamsBwd,@function
        .size           _Z25selective_scan_bwd_kernelI32Selective_Scan_bwd_kernel_traitsILi128ELi16ELb1ELb0ELb1ELb1ELb0EN3c104HalfENS1_7complexIfEEEEv12SSMParamsBwd,(.L_x_18685 - _Z25selective_scan_bwd_kernelI32Selective_Scan_bwd_kernel_traitsILi128ELi16ELb1ELb0ELb1ELb1ELb0EN3c104HalfENS1_7complexIfEEEEv12SSMParamsBwd)
        .other          _Z25selective_scan_bwd_kernelI32Selective_Scan_bwd_kernel_traitsILi128ELi16ELb1ELb0ELb1ELb1ELb0EN3c104HalfENS1_7complexIfEEEEv12SSMParamsBwd,@"STO_CUDA_ENTRY STV_DEFAULT"
_Z25selective_scan_bwd_kernelI32Selective_Scan_bwd_kernel_traitsILi128ELi16ELb1ELb0ELb1ELb1ELb0EN3c104HalfENS1_7complexIfEEEEv12SSMParamsBwd:
.text._Z25selective_scan_bwd_kernelI32Selective_Scan_bwd_kernel_traitsILi128ELi16ELb1ELb0ELb1ELb1ELb0EN3c104HalfENS1_7complexIfEEEEv12SSMParamsBwd:
        /* <DEDUP_REMOVED lines=24> */
[----:B------:R-:W-:Y:S01]  /*0180*/  MOV R5, UR7 ;  /* 0x0000000700057c02 */ /* 0x000fe20008000f00 */
[----:B------:R-:W1:Y:S03]  /*0190*/  LDCU.64 UR34, c[0x0][0x480] ;  /* 0x00009000ff2277ac */ /* 0x000e660008000a00 */
[----:B---3--:R3:W3:Y:S04]  /*01a0*/  @P0 LDG.E R3, desc[UR22][R2.64] ;  /* 0x0000001602030981 */ /* 0x0086e8000c1e1900 */
[----:B------:R-:W3:Y:S01]  /*01b0*/  @P1 LDG.E R4, desc[UR22][R4.64] ;  /* 0x0000001604041981 */ /* 0x000ee2000c1e1900 */
[----:B----4-:R-:W-:Y:S01]  /*01c0*/  MOV R0, UR28 ;  /* 0x0000001c00007c02 */ /* 0x010fe20008000f00 */
[----:B------:R-:W5:Y:S01]  /*01d0*/  S2UR UR6, SR_CTAID.X ;  /* 0x00000000000679c3 */ /* 0x000f620000002500 */
[----:B------:R-:W-:Y:S01]  /*01e0*/  HFMA2 R114, -RZ, RZ, 0, 0 ;  /* 0x00000000ff727431 */ /* 0x000fe200000001ff */
[----:B------:R-:W-:-:S02]  /*01f0*/  MOV R112, RZ ;  /* 0x000000ff00707202 */ /* 0x000fc40000000f00 */
        /* <DEDUP_REMOVED lines=11> */
[----:B------:R-:W-:Y:S02]  /*02b0*/  UIMAD.WIDE.U32 UR14, UR32, UR18, UR14 ;  /* 0x00000012200e72a5 */ /* 0x000fe4000f8e000e */
[----:B------:R-:W-:-:S03]  /*02c0*/  UIMAD UR7, UR32, UR39, UR21 ;  /* 0x00000027200772a4 */ /* 0x000fc6000f8e0215 */
[----:B------:R-:W4:Y:S01]  /*02d0*/  LDCU.128 UR8, c[0x0][0x460] ;  /* 0x00008c00ff0877ac */ /* 0x000f220008000c00 */
[----:B--2---:R-:W-:Y:S02]  /*02e0*/  ULEA UR21, UR25, 0xfffff800, 0xb ;  /* 0xfffff80019157891 */ /* 0x004fe4000f8e58ff */
[----:B------:R-:W-:Y:S02]  /*02f0*/  UIMAD UR26, UR32, UR19, UR15 ;  /* 0x00000013201a72a4 */ /* 0x000fe4000f8e020f */
[----:B------:R-:W-:Y:S01]  /*0300*/  UIADD3 UR15, UP0, UPT, UR21, UR14, URZ ;  /* 0x0000000e150f7290 */ /* 0x000fe2000ff1e0ff */
[----:B---3--:R-:W-:Y:S01]  /*0310*/  IADD3 R2, PT, PT, R0, 0xffffffe, RZ ;  /* 0x0ffffffe00027810 */ /* 0x008fe20007ffe0ff */
[----:B------:R-:W2:Y:S01]  /*0320*/  LDCU.64 UR18, c[0x0][0x498] ;  /* 0x00009300ff1277ac */ /* 0x000ea20008000a00 */
[----:B------:R-:W-:Y:S01]  /*0330*/  IABS R0, UR32 ;  /* 0x0000002000007c13 */ /* 0x000fe20008000000 */
[----:B------:R-:W-:-:S03]  /*0340*/  USHF.R.S32.HI UR24, URZ, 0x1f, UR21 ;  /* 0x0000001fff187899 */ /* 0x000fc60008011415 */
[----:B------:R-:W3:Y:S01]  /*0350*/  F2I.FTZ.U32.TRUNC.NTZ R2, R2 ;  /* 0x0000000200027305 */ /* 0x000ee2000021f000 */
[----:B------:R-:W-:Y:S01]  /*0360*/  R2UR UR27, R0 ;  /* 0x00000000001b72ca */ /* 0x000fe200000e0000 */
[----:B------:R-:W-:-:S04]  /*0370*/  UIADD3 UR20, UP2, UPT, UR21, UR20, URZ ;  /* 0x0000001415147290 */ /* 0x000fc8000ff5e0ff */
[----:B------:R-:W-:Y:S02]  /*0380*/  UIADD3.X UR7, UPT, UPT, UR24, UR7, URZ, UP2, !UPT ;  /* 0x0000000718077290 */ /* 0x000fe400097fe4ff */
[----:B----4-:R-:W-:-:S04]  /*0390*/  ULEA UR10, UP3, UR20, UR10, 0x1 ;  /* 0x0000000a140a7291 */ /* 0x010fc8000f8608ff */
[----:B------:R-:W-:Y:S02]  /*03a0*/  ULEA.HI.X UR11, UR20, UR11, UR7, 0x1, UP3 ;  /* 0x0000000b140b7291 */ /* 0x000fe400098f0c07 */
[----:B0-----:R-:W-:Y:S01]  /*03b0*/  USHF.R.U32.HI UR20, URZ, 0x1, UR17 ;  /* 0x00000001ff147899 */ /* 0x001fe20008011611 */
[----:B---3--:R-:W-:-:S03]  /*03c0*/  R2UR UR5, R2 ;  /* 0x00000000020572ca */ /* 0x008fc600000e0000 */
[----:B------:R-:W-:-:S10]  /*03d0*/  UIMAD UR20, UR20, UR6, URZ ;  /* 0x00000006141472a4 */ /* 0x000fd4000f8e02ff */
[----:B------:R-:W-:-:S07]  /*03e0*/  UIADD3 UR4, UPT, UPT, URZ, -UR5, URZ ;  /* 0x80000005ff047290 */ /* 0x000fce000fffe0ff */
[----:B------:R-:W-:Y:S01]  /*03f0*/  UMOV UR14, UR4 ;  /* 0x00000004000e7c82 */ /* 0x000fe20008000000 */
[----:B------:R-:W-:Y:S01]  /*0400*/  UMOV UR4, URZ ;  /* 0x000000ff00047c82 */ /* 0x000fe20008000000 */
[----:B------:R-:W-:-:S04]  /*0410*/  UIMAD UR14, UR14, UR29, URZ ;  /* 0x0000001d0e0e72a4 */ /* 0x000fc8000f8e02ff */
[----:B------:R-:W-:Y:S02]  /*0420*/  UIMAD.WIDE.U32 UR4, UR5, UR14, UR4 ;  /* 0x0000000e050472a5 */ /* 0x000fe4000f8e0004 */
[----:B------:R-:W-:Y:S02]  /*0430*/  ULEA UR14, UP1, UR15, UR8, 0x1 ;  /* 0x000000080f0e7291 */ /* 0x000fe4000f8208ff */
[----:B------:R-:W-:Y:S02]  /*0440*/  UIMAD.WIDE.U32 UR4, UR5, UR27, URZ ;  /* 0x0000001b050472a5 */ /* 0x000fe4000f8e00ff */
[----:B------:R-:W-:-:S04]  /*0450*/  UIADD3.X UR8, UPT, UPT, UR24, UR26, URZ, UP0, !UPT ;  /* 0x0000001a18087290 */ /* 0x000fc800087fe4ff */
[----:B------:R-:W-:Y:S01]  /*0460*/  ULEA.HI.X UR15, UR15, UR9, UR8, 0x1, UP1 ;  /* 0x000000090f0f7291 */ /* 0x000fe200088f0c08 */
[----:B------:R-:W-:Y:S01]  /*0470*/  UMOV UR7, UR5 ;  /* 0x0000000500077c82 */ /* 0x000fe20008000000 */
[----:B--2---:R-:W-:Y:S02]  /*0480*/  UIMAD.WIDE.U32 UR4, UR6, UR18, URZ ;  /* 0x00000012060472a5 */ /* 0x004fe4000f8e00ff */
[----:B------:R-:W-:Y:S02]  /*0490*/  UIADD3 UR8, UPT, UPT, -UR7, URZ, URZ ;  /* 0x000000ff07087290 */ /* 0x000fe4000fffe1ff */
[----:B------:R-:W-:Y:S02]  /*04a0*/  UIMAD UR5, UR6, UR19, UR5 ;  /* 0x00000013060572a4 */ /* 0x000fe4000f8e0205 */
[----:B------:R-:W-:Y:S02]  /*04b0*/  UIMAD UR18, UR29, UR8, UR27 ;  /* 0x000000081d1272a4 */ /* 0x000fe4000f8e021b */
[----:B-1----:R-:W-:-:S02]  /*04c0*/  UIMAD.WIDE.U32 UR4, UR32, UR30, UR4 ;  /* 0x0000001e200472a5 */ /* 0x002fc4000f8e0004 */
[----:B------:R-:W-:Y:S02]  /*04d0*/  UISETP.GT.U32.AND UP2, UPT, UR29, UR18, UPT ;  /* 0x000000121d00728c */ /* 0x000fe4000bf44070 */
[----:B------:R-:W-:Y:S02]  /*04e0*/  UIMAD.WIDE.U32 UR8, UR6, UR12, URZ ;  /* 0x0000000c060872a5 */ /* 0x000fe4000f8e00ff */
[----:B------:R-:W-:Y:S02]  /*04f0*/  USHF.R.U64 UR12, UR16, 0x1, UR17 ;  /* 0x00000001100c7899 */ /* 0x000fe40008001211 */
[----:B------:R-:W-:Y:S02]  /*0500*/  UIMAD UR16, UR32, UR31, UR5 ;  /* 0x0000001f201072a4 */ /* 0x000fe4000f8e0205 */
[----:B------:R-:W-:Y:S02]  /*0510*/  ULOP3.LUT UR5, UR32, UR28, URZ, 0x3c, !UPT ;  /* 0x0000001c20057292 */ /* 0x000fe4000f8e3cff */
[----:B------:R-:W-:-:S02]  /*0520*/  UISETP.NE.AND UP1, UPT, UR28, URZ, UPT ;  /* 0x000000ff1c00728c */ /* 0x000fc4000bf25270 */
[----:B------:R-:W-:Y:S02]  /*0530*/  @!UP2 UIADD3 UR18, UPT, UPT, UR18, -UR29, URZ ;  /* 0x8000001d1212a290 */ /* 0x000fe4000fffe0ff */
[----:B------:R-:W-:Y:S02]  /*0540*/  @!UP2 UIADD3 UR7, UPT, UPT, UR7, 0x1, URZ ;  /* 0x000000010707a890 */ /* 0x000fe4000fffe0ff */
[----:B------:R-:W-:Y:S02]  /*0550*/  UISETP.GE.U32.AND UP0, UPT, UR18, UR29, UPT ;  /* 0x0000001d1200728c */ /* 0x000fe4000bf06070 */
[----:B------:R-:W-:Y:S01]  /*0560*/  UISETP.GE.AND UP2, UPT, UR5, URZ, UPT ;  /* 0x000000ff0500728c */ /* 0x000fe2000bf46270 */
[----:B------:R-:W0:Y:S04]  /*0570*/  LDCU.64 UR26, c[0x0][0x3e8] ;  /* 0x00007d00ff1a77ac */ /* 0x000e280008000a00 */
[----:B------:R-:W1:Y:S04]  /*0580*/  LDCU.64 UR18, c[0x0][0x528] ;  /* 0x0000a500ff1277ac */ /* 0x000e680008000a00 */
[----:B------:R-:W-:-:S02]  /*0590*/  @UP0 UIADD3 UR7, UPT, UPT, UR7, 0x1, URZ ;  /* 0x0000000107070890 */ /* 0x000fc4000fffe0ff */
[----:B------:R-:W-:Y:S01]  /*05a0*/  UISETP.NE.U32.AND UP0, UPT, UR34, URZ, UPT ;  /* 0x000000ff2200728c */ /* 0x000fe2000bf05070 */
[----:B------:R-:W2:Y:S01]  /*05b0*/  LDCU.64 UR30, c[0x0][0x4e0] ;  /* 0x00009c00ff1e77ac */ /* 0x000ea20008000a00 */
[----:B------:R-:W-:Y:S02]  /*05c0*/  UIADD3 UR4, UP3, UPT, UR21, UR4, URZ ;  /* 0x0000000415047290 */ /* 0x000fe4000ff7e0ff */
[----:B------:R-:W-:Y:S02]  /*05d0*/  UISETP.NE.AND.EX UP0, UPT, UR35, URZ, UPT, UP0 ;  /* 0x000000ff2300728c */ /* 0x000fe4000bf05300 */
[----:B------:R-:W-:Y:S02]  /*05e0*/  @!UP2 UIADD3 UR7, UPT, UPT, -UR7, URZ, URZ ;  /* 0x000000ff0707a290 */ /* 0x000fe4000fffe1ff */
[----:B------:R-:W-:Y:S02]  /*05f0*/  UIADD3.X UR16, UPT, UPT, UR24, UR16, URZ, UP3, !UPT ;  /* 0x0000001018107290 */ /* 0x000fe40009ffe4ff */
[----:B-1----:R-:W-:-:S02]  /*0600*/  ULEA UR18, UP2, UR4, UR18, 0x1 ;  /* 0x0000001204127291 */ /* 0x002fc4000f8408ff */
[----:B------:R-:W-:Y:S02]  /*0610*/  @!UP1 ULOP3.LUT UR7, URZ, UR28, URZ, 0x33, !UPT ;  /* 0x0000001cff079292 */ /* 0x000fe4000f8e33ff */
[----:B------:R-:W-:Y:S02]  /*0620*/  ULEA.HI.X UR16, UR4, UR19, UR16, 0x1, UP2 ;  /* 0x0000001304107291 */ /* 0x000fe400090f0c10 */
[----:B------:R-:W-:Y:S01]  /*0630*/  USHF.R.S32.HI UR4, URZ, 0x1f, UR7 ;  /* 0x0000001fff047899 */ /* 0x000fe20008011407 */
[----:B------:R-:W1:Y:S01]  /*0640*/  @UP0 LDCU UR24, c[0x0][0x384] ;  /* 0x00007080ff1807ac */ /* 0x000e620008000800 */
[----:B------:R-:W-:Y:S02]  /*0650*/  UIMAD UR9, UR6, UR13, UR9 ;  /* 0x0000000d060972a4 */ /* 0x000fe4000f8e0209 */
[----:B0-----:R-:W-:Y:S02]  /*0660*/  UIMAD UR5, UR4, UR26, URZ ;  /* 0x0000001a040572a4 */ /* 0x001fe4000f8e02ff */
[----:B--2---:R-:W-:-:S02]  /*0670*/  UIMAD UR17, UR4, UR30, URZ ;  /* 0x0000001e041172a4 */ /* 0x004fc4000f8e02ff */
[----:B------:R-:W-:Y:S02]  /*0680*/  UIMAD.WIDE.U32 UR8, UR7, UR26, UR8 ;  /* 0x0000001a070872a5 */ /* 0x000fe4000f8e0008 */
[----:B------:R-:W-:Y:S01]  /*0690*/  UIMAD UR13, UR7, UR27, UR5 ;  /* 0x0000001b070d72a4 */ /* 0x000fe2000f8e0205 */
[----:B------:R-:W0:Y:S01]  /*06a0*/  LDCU.64 UR26, c[0x0][0x540] ;  /* 0x0000a800ff1a77ac */ /* 0x000e220008000a00 */
[----:B------:R-:W-:Y:S02]  /*06b0*/  UIMAD.WIDE.U32 UR4, UR7, UR30, URZ ;  /* 0x0000001e070472a5 */ /* 0x000fe4000f8e00ff */
[----:B------:R-:W-:Y:S01]  /*06c0*/  UIMAD UR21, UR7, UR31, UR17 ;  /* 0x0000001f071572a4 */ /* 0x000fe2000f8e0211 */
        /* <DEDUP_REMOVED lines=8> */
[----:B-1----:R-:W-:Y:S02]  /*0750*/  @UP0 UIMAD UR8, UR6, UR24, UR32 ;  /* 0x00000018060802a4 */ /* 0x002fe4000f8e0220 */
[----:B------:R-:W-:Y:S02]  /*0760*/  UIMAD.WIDE.U32 UR12, UR6, UR12, UR4 ;  /* 0x0000000c060c72a5 */ /* 0x000fe4000f8e0004 */
[----:B------:R-:W-:-:S02]  /*0770*/  @UP0 UIMAD UR8, UR8, UR25, URZ ;  /* 0x00000019080802a4 */ /* 0x000fc4000f8e02ff */
[----:B------:R-:W-:Y:S02]  /*0780*/  UIADD3 UR4, UPT, UPT, UR13, UR20, URZ ;  /* 0x000000140d047290 */ /* 0x000fe4000fffe0ff */
[----:B0-----:R-:W-:Y:S02]  /*0790*/  ULEA UR9, UP1, UR12, UR26, 0x3 ;  /* 0x0000001a0c097291 */ /* 0x001fe4000f8218ff */
[----:B--2---:R-:W-:Y:S02]  /*07a0*/  @UP0 UIMAD UR8, UR8, UR28, URZ ;  /* 0x0000001c080802a4 */ /* 0x004fe4000f8e02ff */
[----:B---3--:R-:W-:Y:S02]  /*07b0*/  ULEA UR19, UP2, UR17, UR34, 0x1 ;  /* 0x0000002211137291 */ /* 0x008fe4000f8408ff */
[----:B------:R-:W-:Y:S01]  /*07c0*/  ULEA.HI.X UR12, UR12, UR27, UR4, 0x3, UP1 ;  /* 0x0000001b0c0c7291 */ /* 0x000fe200088f1c04 */
[----:B------:R-:W-:Y:S02]  /*07d0*/  UMOV UR5, URZ ;  /* 0x000000ff00057c82 */ /* 0x000fe40008000000 */
[----:B------:R-:W-:Y:S01]  /*07e0*/  UMOV UR4, URZ ;  /* 0x000000ff00047c82 */ /* 0x000fe20008000000 */
[----:B----4-:R-:W-:-:S02]  /*07f0*/  @UP0 UIMAD.WIDE UR4, UR8, 0x10, UR30 ;  /* 0x00000010080408a5 */ /* 0x010fc4000f8e021e */
        /* <DEDUP_REMOVED lines=8> */
[----:B------:R-:W-:Y:S01]  /*0880*/  MOV R0, 0x400 ;  /* 0x0000040000007802 */ /* 0x000fe20000000f00 */
[----:B------:R-:W1:Y:S01]  /*0890*/  LDCU UR13, c[0x0][0x394] ;  /* 0x00007280ff0d77ac */ /* 0x000e620008000800 */
[----:B------:R-:W-:Y:S01]  /*08a0*/  MOV R112, RZ ;  /* 0x000000ff00707202 */ /* 0x000fe20000000f00 */
[----:B------:R-:W2:Y:S01]  /*08b0*/  S2R R111, SR_TID.X ;  /* 0x00000000006f7919 */ /* 0x000ea20000002100 */
[----:B------:R-:W-:Y:S02]  /*08c0*/  MOV R114, RZ ;  /* 0x000000ff00727202 */ /* 0x000fe40000000f00 */
[----:B0-----:R-:W-:-:S04]  /*08d0*/  LEA R0, R3, R0, 0x18 ;  /* 0x0000000003007211 */ /* 0x001fc800078ec0ff */
[----:B------:R-:W-:Y:S02]  /*08e0*/  IADD3 R0, PT, PT, R0, 0x6370, RZ ;  /* 0x0000637000007810 */ /* 0x000fe40007ffe0ff */
[C---:B--2---:R-:W-:Y:S02]  /*08f0*/  LEA.HI R108, R111.reuse, R111, RZ, 0x1e ;  /* 0x0000006f6f6c7211 */ /* 0x044fe400078ff0ff */
[C---:B------:R-:W-:Y:S01]  /*0900*/  LOP3.LUT R110, R111.reuse, 0x1f, RZ, 0xc0, !PT ;  /* 0x0000001f6f6e7812 */ /* 0x040fe200078ec0ff */
[C---:B------:R-:W-:Y:S01]  /*0910*/  IMAD R105, R111.reuse, 0x50, R0 ;  /* 0x000000506f697824 */ /* 0x040fe200078e0200 */
[----:B------:R-:W-:Y:S02]  /*0920*/  IADD3 R109, PT, PT, R111, 0x200, RZ ;  /* 0x000002006f6d7810 */ /* 0x000fe40007ffe0ff */
[----:B-1----:R-:W-:-:S07]  /*0930*/  LEA R108, R108, R0, 0x4 ;  /* 0x000000006c6c7211 */ /* 0x002fce00078e20ff */
.L_x_4210:
        /* <DEDUP_REMOVED lines=12> */
[----:B------:R-:W-:Y:S01]  /*0a00*/  HFMA2 R4, -RZ, RZ, 0, 9.5367431640625e-07 ;  /* 0x00000010ff047431 */ /* 0x000fe200000001ff */
[----:B------:R-:W1:Y:S04]  /*0a10*/  S2R R103, SR_LANEID ;  /* 0x0000000000677919 */ /* 0x000e680000000000 */
[----:B------:R-:W-:Y:S01]  /*0a20*/  IMAD.WIDE.U32 R4, R7, R4, UR10 ;  /* 0x0000000a07047e25 */ /* 0x000fe2000f8e0004 */
        /* <DEDUP_REMOVED lines=61> */
[----:B------:R-:W-:Y:S02]  /*0e00*/  MOV R20, 0x3e800000 ;  /* 0x3e80000000147802 */ /* 0x000fe40000000f00 */
[----:B------:R-:W-:Y:S01]  /*0e10*/  MOV R21, 0x3d39bf78 ;  /* 0x3d39bf7800157802 */ /* 0x000fe20000000f00 */
        /* <DEDUP_REMOVED lines=27> */
.L_x_4079:
[----:B------:R-:W-:Y:S05]  /*0fd0*/  BSYNC.RECONVERGENT B0 ;  /* 0x0000000000007941 */ /* 0x000fea0003800200 */
.L_x_4078:
        /* <DEDUP_REMOVED lines=10> */
[----:B------:R-:W-:Y:S01]  /*1080*/  MOV R12, 0x3e800000 ;  /* 0x3e800000000c7802 */ /* 0x000fe20000000f00 */
[----:B------:R-:W-:Y:S02]  /*1090*/  HFMA2 R21, -RZ, RZ, 1.3056640625, -1.8671875 ;  /* 0x3d39bf78ff157431 */ /* 0x000fe400000001ff */
        /* <DEDUP_REMOVED lines=27> */
.L_x_4081:
[----:B------:R-:W-:Y:S05]  /*1250*/  BSYNC.RECONVERGENT B0 ;  /* 0x0000000000007941 */ /* 0x000fea0003800200 */
.L_x_4080:
        /* <DEDUP_REMOVED lines=39> */
.L_x_4083:
[----:B------:R-:W-:Y:S05]  /*14d0*/  BSYNC.RECONVERGENT B0 ;  /* 0x0000000000007941 */ /* 0x000fea0003800200 */
.L_x_4082:
[----:B------:R-:W-:Y:S01]  /*14e0*/  BSSY.RECONVERGENT B0, `(.L_x_4084) ;  /* 0x0000027000007945 */ /* 0x000fe20003800200 */
[--C-:B------:R-:W-:Y:S01]  /*14f0*/  HADD2.F32 R47, -RZ, R18.reuse.H0_H0 ;  /* 0x20000012ff2f7230 */ /* 0x100fe20000004100 */
[----:B------:R-:W-:Y:S01]  /*1500*/  FSETP.GTU.FTZ.AND P2, PT, R56, 20, PT ;  /* 0x41a000003800780b */ /* 0x000fe20003f5c000 */
[----:B--2---:R-:W-:Y:S02]  /*1510*/  HADD2.F32 R39, -RZ, R19.H0_H0 ;  /* 0x20000013ff277230 */ /* 0x004fe40000004100 */
[----:B------:R-:W-:Y:S01]  /*1520*/  FADD.FTZ R55, R16, UR6 ;  /* 0x0000000610377e21 */ /* 0x000fe20008010000 */
[----:B------:R-:W-:Y:S02]  /*1530*/  HADD2.F32 R17, -RZ, R17.H1_H1 ;  /* 0x30000011ff117230 */ /* 0x000fe40000004100 */
[----:B------:R-:W-:Y:S02]  /*1540*/  HADD2.F32 R18, -RZ, R18.H1_H1 ;  /* 0x30000012ff127230 */ /* 0x000fe40000004100 */
[----:B------:R-:W-:Y:S01]  /*1550*/  HADD2.F32 R19, -RZ, R19.H1_H1 ;  /* 0x30000013ff137230 */ /* 0x000fe20000004100 */
[----:B------:R-:W-:Y:S06]  /*1560*/  @P3 BRA `(.L_x_4085) ;  /* 0x0000000000783947 */ /* 0x000fec0003800000 */
[----:B------:R-:W-:Y:S01]  /*1570*/  FMUL.FTZ R91, R91, 1.4426950216293334961 ;  /* 0x3fb8aa3b5b5b7820 */ /* 0x000fe20000410000 */
[----:B------:R-:W-:Y:S01]  /*1580*/  HFMA2 R12, -RZ, RZ, 1.625, 0 ;  /* 0x3e800000ff0c7431 */ /* 0x000fe200000001ff */
[----:B------:R-:W-:Y:S02]  /*1590*/  MOV R15, 0x3d39bf78 ;  /* 0x3d39bf78000f7802 */ /* 0x000fe40000000f00 */
        /* <DEDUP_REMOVED lines=27> */
.L_x_4085:
[----:B------:R-:W-:Y:S05]  /*1750*/  BSYNC.RECONVERGENT B0 ;  /* 0x0000000000007941 */ /* 0x000fea0003800200 */
.L_x_4084:
[----:B------:R-:W-:Y:S01]  /*1760*/  BSSY.RECONVERGENT B0, `(.L_x_4086) ;  /* 0x000002a000007945 */ /* 0x000fe20003800200 */
[--C-:B0-----:R-:W-:Y:S01]  /*1770*/  HADD2.F32 R15, -RZ, R8.reuse.H0_H0 ;  /* 0x20000008ff0f7230 */ /* 0x101fe20000004100 */
[----:B------:R-:W-:Y:S01]  /*1780*/  FSETP.GTU.FTZ.AND P3, PT, R55, 20, PT ;  /* 0x41a000003700780b */ /* 0x000fe20003f7c000 */
[----:B------:R-:W-:Y:S02]  /*1790*/  HADD2.F32 R63, -RZ, R8.H1_H1 ;  /* 0x30000008ff3f7230 */ /* 0x000fe40000004100 */
[----:B------:R-:W-:Y:S01]  /*17a0*/  FADD.FTZ R53, R53, UR6 ;  /* 0x0000000635357e21 */ /* 0x000fe20008010000 */
[--C-:B------:R-:W-:Y:S02]  /*17b0*/  HADD2.F32 R8, -RZ, R9.reuse.H0_H0 ;  /* 0x20000009ff087230 */ /* 0x100fe40000004100 */
[----:B------:R-:W-:Y:S02]  /*17c0*/  HADD2.F32 R13, -RZ, R9.H1_H1 ;  /* 0x30000009ff0d7230 */ /* 0x000fe40000004100 */
[----:B------:R-:W-:-:S02]  /*17d0*/  HADD2.F32 R2, -RZ, R10.H0_H0 ;  /* 0x2000000aff027230 */ /* 0x000fc40000004100 */
[----:B------:R-:W-:Y:S02]  /*17e0*/  HADD2.F32 R61, -RZ, R10.H1_H1 ;  /* 0x3000000aff3d7230 */ /* 0x000fe40000004100 */
[--C-:B------:R-:W-:Y:S02]  /*17f0*/  HADD2.F32 R3, -RZ, R11.reuse.H0_H0 ;  /* 0x2000000bff037230 */ /* 0x100fe40000004100 */
        /* <DEDUP_REMOVED lines=32> */
.L_x_4087:
[----:B------:R-:W-:Y:S05]  /*1a00*/  BSYNC.RECONVERGENT B0 ;  /* 0x0000000000007941 */ /* 0x000fea0003800200 */
.L_x_4086:
[----:B------:R-:W-:Y:S01]  /*1a10*/  BSSY.RECONVERGENT B0, `(.L_x_4088) ;  /* 0x000002c000007945 */ /* 0x000fe20003800200 */
[----:B------:R-:W-:Y:S02]  /*1a20*/  HFMA2 R54, -RZ, RZ, 0, 0 ;  /* 0x00000000ff367431 */ /* 0x000fe400000001ff */
[--C-:B-1----:R-:W-:Y:S01]  /*1a30*/  HADD2.F32 R64, -RZ, R4.reuse.H0_H0 ;  /* 0x20000004ff407230 */ /* 0x102fe20000004100 */
[----:B------:R-:W-:Y:S01]  /*1a40*/  FSETP.GTU.FTZ.AND P4, PT, R53, 20, PT ;  /* 0x41a000003500780b */ /* 0x000fe20003f9c000 */
[----:B------:R-:W-:Y:S02]  /*1a50*/  HADD2.F32 R69, -RZ, R4.H1_H1 ;  /* 0x30000004ff457230 */ /* 0x000fe40000004100 */
[----:B------:R-:W-:Y:S01]  /*1a60*/  FADD.FTZ R52, R17, UR6 ;  /* 0x0000000611347e21 */ /* 0x000fe20008010000 */
[--C-:B------:R-:W-:Y:S02]  /*1a70*/  HADD2.F32 R67, -RZ, R5.reuse.H0_H0 ;  /* 0x20000005ff437230 */ /* 0x100fe40000004100 */
[----:B------:R-:W-:Y:S01]  /*1a80*/  FFMA.FTZ R114, R15, R99, R114 ;  /* 0x000000630f727223 */ /* 0x000fe20000010072 */
[----:B------:R-:W-:-:S02]  /*1a90*/  HADD2.F32 R62, -RZ, R5.H1_H1 ;  /* 0x30000005ff3e7230 */ /* 0x000fc40000004100 */
[--C-:B------:R-:W-:Y:S02]  /*1aa0*/  HADD2.F32 R5, -RZ, R6.reuse.H0_H0 ;  /* 0x20000006ff057230 */ /* 0x100fe40000004100 */
        /* <DEDUP_REMOVED lines=34> */
.L_x_4089:
[----:B------:R-:W-:Y:S05]  /*1cd0*/  BSYNC.RECONVERGENT B0 ;  /* 0x0000000000007941 */ /* 0x000fea0003800200 */
.L_x_4088:
        /* <DEDUP_REMOVED lines=38> */
.L_x_4091:
[----:B------:R-:W-:Y:S05]  /*1f40*/  BSYNC.RECONVERGENT B0 ;  /* 0x0000000000007941 */ /* 0x000fea0003800200 */
.L_x_4090:
        /* <DEDUP_REMOVED lines=39> */
.L_x_4093:
[----:B------:R-:W-:Y:S05]  /*21c0*/  BSYNC.RECONVERGENT B0 ;  /* 0x0000000000007941 */ /* 0x000fea0003800200 */
.L_x_4092:
        /* <DEDUP_REMOVED lines=38> */
.L_x_4095:
[----:B------:R-:W-:Y:S05]  /*2430*/  BSYNC.RECONVERGENT B0 ;  /* 0x0000000000007941 */ /* 0x000fea0003800200 */
.L_x_4094:
        /* <DEDUP_REMOVED lines=39> */
.L_x_4097:
[----:B------:R-:W-:Y:S05]  /*26b0*/  BSYNC.RECONVERGENT B0 ;  /* 0x0000000000007941 */ /* 0x000fea0003800200 */
.L_x_4096:
        /* <DEDUP_REMOVED lines=38> */
.L_x_4099:
[----:B------:R-:W-:Y:S05]  /*2920*/  BSYNC.RECONVERGENT B0 ;  /* 0x0000000000007941 */ /* 0x000fea0003800200 */
.L_x_4098:
        /* <DEDUP_REMOVED lines=32> */
.L_x_4101:
[----:B------:R-:W-:Y:S05]  /*2b30*/  BSYNC.RECONVERGENT B0 ;  /* 0x0000000000007941 */ /* 0x000fea0003800200 */
.L_x_4100:
        /* <DEDUP_REMOVED lines=32> */
.L_x_4103:
[----:B------:R-:W-:Y:S05]  /*2d40*/  BSYNC.RECONVERGENT B0 ;  /* 0x0000000000007941 */ /* 0x000fea0003800200 */
.L_x_4102:
        /* <DEDUP_REMOVED lines=32> */
.L_x_4105:
[----:B------:R-:W-:Y:S05]  /*2f50*/  BSYNC.RECONVERGENT B0 ;  /* 0x0000000000007941 */ /* 0x000fea0003800200 */
.L_x_4104:
        /* <DEDUP_REMOVED lines=32> */
.L_x_4107:
[----:B------:R-:W-:Y:S05]  /*3160*/  BSYNC.RECONVERGENT B0 ;  /* 0x0000000000007941 */ /* 0x000fea0003800200 */
.L_x_4106:
        /* <DEDUP_REMOVED lines=32> */
.L_x_4109:
[----:B------:R-:W-:Y:S05]  /*3370*/  BSYNC.RECONVERGENT B0 ;  /* 0x0000000000007941 */ /* 0x000fea0003800200 */
.L_x_4108:
        /* <DEDUP_REMOVED lines=27> */
[----:B------:R-:W-:Y:S02]  /*3530*/  HFMA2 R54, -RZ, RZ, 0, 0 ;  /* 0x00000000ff367431 */ /* 0x000fe400000001ff */
        /* <DEDUP_REMOVED lines=25> */
.L_x_4209:
        /* <DEDUP_REMOVED lines=21> */
[----:B------:R-:W2:Y:S01]  /*3820*/  LDG.E.128 R72, desc[UR22][R106.64+0x600] ;  /* 0x000600166a487981 */ /* 0x000ea2000c1e1d00 */
[----:B----4-:R-:W-:-:S03]  /*3830*/  UIMAD.WIDE.U32 UR20, UR32, UR38, URZ ;  /* 0x00000026201472a5 */ /* 0x010fc6000f8e00ff */
[----:B------:R-:W4:Y:S01]  /*3840*/  LDG.E.128 R60, desc[UR22][R106.64] ;  /* 0x000000166a3c7981 */ /* 0x000f22000c1e1d00 */
[----:B------:R-:W-:-:S03]  /*3850*/  UIMAD UR21, UR32, UR39, UR21 ;  /* 0x00000027201572a4 */ /* 0x000fc6000f8e0215 */
[----:B---3--:R0:W4:Y:S01]  /*3860*/  LDG.E.128 R64, desc[UR22][R106.64+0x200] ;  /* 0x000200166a407981 */ /* 0x008122000c1e1d00 */
[----:B---3--:R-:W-:-:S04]  /*3870*/  UIMAD.WIDE.U32 UR20, UR8, UR36, UR20 ;  /* 0x00000024081472a5 */ /* 0x008fc8000f8e0014 */
[----:B------:R-:W-:Y:S02]  /*3880*/  UIMAD UR21, UR8, UR37, UR21 ;  /* 0x00000025081572a4 */ /* 0x000fe4000f8e0215 */
[----:B------:R-:W-:-:S04]  /*3890*/  ULEA UR33, UP0, UR20, UR30, 0x3 ;  /* 0x0000001e14217291 */ /* 0x000fc8000f8018ff */
[----:B------:R-:W-:Y:S02]  /*38a0*/  ULEA.HI.X UR20, UR20, UR31, UR21, 0x3, UP0 ;  /* 0x0000001f14147291 */ /* 0x000fe400080f1c15 */
[----:B------:R-:W-:-:S04]  /*38b0*/  MOV R76, UR33 ;  /* 0x00000021004c7c02 */ /* 0x000fc80008000f00 */
[----:B------:R-:W-:-:S06]  /*38c0*/  MOV R77, UR20 ;  /* 0x00000014004d7c02 */ /* 0x000fcc0008000f00 */
[----:B------:R-:W3:Y:S01]  /*38d0*/  LDG.E.64 R76, desc[UR22][R76.64] ;  /* 0x000000164c4c7981 */ /* 0x000ee2000c1e1b00 */
[----:B-1----:R-:W1:Y:S01]  /*38e0*/  S2UR UR33, SR_CgaCtaId ;  /* 0x00000000002179c3 */ /* 0x002e620000008800 */
[----:B------:R-:W-:-:S04]  /*38f0*/  USHF.L.U32 UR48, UR13, 0x8, URZ ;  /* 0x000000080d307899 */ /* 0x000fc800080006ff */
[----:B------:R-:W-:-:S04]  /*3900*/  UIADD3 UR20, UPT, UPT, UR48, -0x100, URZ ;  /* 0xffffff0030147890 */ /* 0x000fc8000fffe0ff */
[----:B------:R-:W-:-:S04]  /*3910*/  ULOP3.LUT UR20, UR20, 0x100, URZ, 0xc0, !UPT ;  /* 0x0000010014147892 */ /* 0x000fc8000f8ec0ff */
[----:B------:R-:W-:Y:S01]  /*3920*/  UIADD3 UR20, UPT, UPT, UR20, UR8, URZ ;  /* 0x0000000814147290 */ /* 0x000fe2000fffe0ff */
[C---:B------:R-:W-:Y:S01]  /*3930*/  ISETP.NE.AND P0, PT, R104.reuse, RZ, PT ;  /* 0x000000ff6800720c */ /* 0x040fe20003f05270 */
[----:B------:R-:W-:Y:S01]  /*3940*/  UMOV UR21, 0x400 ;  /* 0x0000040000157882 */ /* 0x000fe20000000000 */
        /* <DEDUP_REMOVED lines=45> */
[----:B------:R0:W-:Y:S08]  /*3c20*/  MUFU.COS R126, R119 ;  /* 0x00000077007e7308 */ /* 0x0001f00000000000 */
[----:B------:R-:W-:Y:S01]  /*3c30*/  MUFU.SIN R128, R106 ;  /* 0x0000006a00807308 */ /* 0x000fe20000000400 */
[----:B0-----:R-:W-:Y:S01]  /*3c40*/  FMUL.RZ R119, R79, 0.15915493667125701904 ;  /* 0x3e22f9834f777820 */ /* 0x001fe2000040c000 */
[----:B------:R-:W-:-:S06]  /*3c50*/  FMUL.FTZ R79, R44, UR44 ;  /* 0x0000002c2c4f7c20 */ /* 0x000fcc0008410000 */
[----:B------:R0:W-:Y:S01]  /*3c60*/  MUFU.COS R146, R106 ;  /* 0x0000006a00927308 */ /* 0x0001e20000000000 */
[----:B------:R-:W-:Y:S01]  /*3c70*/  FMUL.RZ R79, R79, 0.15915493667125701904 ;  /* 0x3e22f9834f4f7820 */ /* 0x000fe2000040c000 */
[----:B0-----:R-:W-:-:S06]  /*3c80*/  MOV R106, UR45 ;  /* 0x0000002d006a7c02 */ /* 0x001fcc0008000f00 */
[----:B------:R-:W-:Y:S01]  /*3c90*/  MUFU.SIN R160, R79 ;  /* 0x0000004f00a07308 */ /* 0x000fe20000000400 */
[----:B------:R-:W-:Y:S01]  /*3ca0*/  FMUL.RZ R155, R78, 0.15915493667125701904 ;  /* 0x3e22f9834e9b7820 */ /* 0x000fe2000040c000 */
[----:B------:R-:W-:-:S06]  /*3cb0*/  FMUL.FTZ R106, R106, 1.4426950216293334961 ;  /* 0x3fb8aa3b6a6a7820 */ /* 0x000fcc0000410000 */
[----:B------:R0:W-:Y:S01]  /*3cc0*/  MUFU.COS R162, R79 ;  /* 0x0000004f00a27308 */ /* 0x0001e20000000000 */
[C---:B------:R-:W-:Y:S01]  /*3cd0*/  FMUL.FTZ R78, R106.reuse, R93 ;  /* 0x0000005d6a4e7220 */ /* 0x040fe20000410000 */
[----:B0-----:R-:W-:-:S06]  /*3ce0*/  FMUL.FTZ R79, R106, R92 ;  /* 0x0000005c6a4f7220 */ /* 0x001fcc0000410000 */
[----:B------:R0:W-:Y:S08]  /*3cf0*/  MUFU.EX2 R144, R78 ;  /* 0x0000004e00907308 */ /* 0x0001f00000000800 */
[----:B------:R5:W1:Y:S01]  /*3d00*/  MUFU.EX2 R142, R79 ;  /* 0x0000004f008e7308 */ /* 0x000a620000000800 */
[----:B0-----:R-:W-:-:S04]  /*3d10*/  SHF.L.U32 R78, R104, 0x5, RZ ;  /* 0x00000005684e7819 */ /* 0x001fc800000006ff */
[----:B-----5:R-:W-:-:S03]  /*3d20*/  LOP3.LUT R79, R78, 0x7c00, RZ, 0xc0, !PT ;  /* 0x00007c004e4f7812 */ /* 0x020fc600078ec0ff */
[----:B------:R-:W-:Y:S01]  /*3d30*/  MUFU.SIN R148, R115 ;  /* 0x0000007300947308 */ /* 0x000fe20000000400 */
[----:B------:R-:W-:-:S07]  /*3d40*/  IADD3 R79, PT, PT, R102, R79, RZ ;  /* 0x0000004f664f7210 */ /* 0x000fce0007ffe0ff */
[----:B------:R0:W-:Y:S01]  /*3d50*/  MUFU.COS R150, R115 ;  /* 0x0000007300967308 */ /* 0x0001e20000000000 */
[----:B--2---:R2:W-:Y:S01]  /*3d60*/  STS.128 [R79+0x400], R68 ;  /* 0x000400444f007388 */ /* 0x0045e20000000c00 */
[----:B-1----:R-:W-:Y:S01]  /*3d70*/  FMUL.FTZ R143, R142, R143 ;  /* 0x0000008f8e8f7220 */ /* 0x002fe20000410000 */
[----:B------:R-:W-:Y:S01]  /*3d80*/  LOP3.LUT R78, R104, 0x3e0, RZ, 0xc0, !PT ;  /* 0x000003e0684e7812 */ /* 0x000fe200078ec0ff */
[----:B0-----:R-:W-:Y:S01]  /*3d90*/  FMUL.FTZ R115, R106, R91 ;  /* 0x0000005b6a737220 */ /* 0x001fe20000410000 */
[----:B------:R-:W-:-:S03]  /*3da0*/  FMUL.FTZ R142, R142, R113 ;  /* 0x000000718e8e7220 */ /* 0x000fc60000410000 */
[----:B------:R-:W-:Y:S01]  /*3db0*/  MUFU.COS R168, R155 ;  /* 0x0000009b00a87308 */ /* 0x000fe20000000000 */
[----:B------:R0:W-:Y:S01]  /*3dc0*/  STS.128 [R79+0x600], R72 ;  /* 0x000600484f007388 */ /* 0x0001e20000000c00 */
[----:B--2---:R-:W-:-:S06]  /*3dd0*/  FMUL.FTZ R68, R106, R36 ;  /* 0x000000246a447220 */ /* 0x004fcc0000410000 */
[----:B------:R-:W1:Y:S01]  /*3de0*/  MUFU.EX2 R115, R115 ;  /* 0x0000007300737308 */ /* 0x000e620000000800 */
[----:B------:R-:W-:-:S07]  /*3df0*/  IADD3 R78, PT, PT, R78, R103, RZ ;  /* 0x000000674e4e7210 */ /* 0x000fce0007ffe0ff */
[----:B------:R-:W2:Y:S01]  /*3e00*/  MUFU.EX2 R113, R68 ;  /* 0x0000004400717308 */ /* 0x000ea20000000800 */
[----:B------:R-:W-:-:S07]  /*3e10*/  LEA R78, R78, R101, 0x5 ;  /* 0x000000654e4e7211 */ /* 0x000fce00078e28ff */
[----:B0-----:R-:W0:Y:S01]  /*3e20*/  MUFU.SIN R72, R155 ;  /* 0x0000009b00487308 */ /* 0x001e220000000400 */
[----:B----4-:R-:W-:Y:S04]  /*3e30*/  STS.128 [R79], R60 ;  /* 0x0000003c4f007388 */ /* 0x010fe80000000c00 */
[----:B------:R-:W-:Y:S01]  /*3e40*/  STS.128 [R79+0x200], R64 ;  /* 0x000200404f007388 */ /* 0x000fe20000000c00 */
[----:B------:R-:W-:-:S03]  /*3e50*/  NOP ;  /* 0x0000000000007918 */ /* 0x000fc60000000000 */
[----:B------:R-:W4:Y:S01]  /*3e60*/  LDS.128 R60, [R78] ;  /* 0x000000004e3c7984 */ /* 0x000f220000000c00 */
[C---:B------:R-:W-:Y:S01]  /*3e70*/  FMUL.FTZ R125, R106.reuse, R56 ;  /* 0x000000386a7d7220 */ /* 0x040fe20000410000 */
[C---:B-1----:R-:W-:Y:S01]  /*3e80*/  FMUL.FTZ R141, R115.reuse, R116 ;  /* 0x00000074738d7220 */ /* 0x042fe20000410000 */
[----:B------:R-:W-:Y:S01]  /*3e90*/  FMUL.FTZ R140, R115, R140 ;  /* 0x0000008c738c7220 */ /* 0x000fe20000410000 */
[C---:B--2---:R-:W-:Y:S01]  /*3ea0*/  FMUL.FTZ R115, R113.reuse, R168 ;  /* 0x000000a871737220 */ /* 0x044fe20000410000 */
[----:B------:R-:W1:Y:S01]  /*3eb0*/  LDS.128 R68, [R78+0x20] ;  /* 0x000020004e447984 */ /* 0x000e620000000c00 */
[----:B0-----:R-:W-:Y:S01]  /*3ec0*/  FMUL.FTZ R113, R113, R72 ;  /* 0x0000004871717220 */ /* 0x001fe20000410000 */
[----:B------:R-:W0:Y:S02]  /*3ed0*/  MUFU.EX2 R125, R125 ;  /* 0x0000007d007d7308 */ /* 0x000e240000000800 */
[----:B------:R-:W2:Y:S04]  /*3ee0*/  LDS.128 R64, [R78+0x10] ;  /* 0x000010004e407984 */ /* 0x000ea80000000c00 */
[----:B------:R-:W5:Y:S01]  /*3ef0*/  LDS.128 R72, [R78+0x30] ;  /* 0x000030004e487984 */ /* 0x000f620000000c00 */
[C---:B------:R-:W-:Y:S01]  /*3f00*/  FMUL.FTZ R127, R106.reuse, R55 ;  /* 0x000000376a7f7220 */ /* 0x040fe20000410000 */
[C---:B------:R-:W-:Y:S01]  /*3f10*/  FMUL.FTZ R129, R106.reuse, R53 ;  /* 0x000000356a817220 */ /* 0x040fe20000410000 */
[----:B------:R-:W-:Y:S01]  /*3f20*/  MUFU.SIN R156, R119 ;  /* 0x00000077009c7308 */ /* 0x000fe20000000400 */
[C---:B------:R-:W-:Y:S01]  /*3f30*/  FMUL.FTZ R131, R106.reuse, R52 ;  /* 0x000000346a837220 */ /* 0x040fe20000410000 */
[----:B------:R-:W-:Y:S01]  /*3f40*/  FMUL.FTZ R123, R106, R59 ;  /* 0x0000003b6a7b7220 */ /* 0x000fe20000410000 */
[C---:B------:R-:W-:Y:S01]  /*3f50*/  FMUL.FTZ R145, R144.reuse, R145 ;  /* 0x0000009190917220 */ /* 0x040fe20000410000 */
[----:B---3--:R-:W-:Y:S01]  /*3f60*/  R2UR UR46, R77 ;  /* 0x000000004d2e72ca */ /* 0x008fe200000e0000 */
[----:B------:R-:W-:Y:S01]  /*3f70*/  FMUL.FTZ R144, R144, R107 ;  /* 0x0000006b90907220 */ /* 0x000fe20000410000 */
[----:B------:R-:W-:-:S02]  /*3f80*/  FMUL.FTZ R77, R94, UR44 ;  /* 0x0000002c5e4d7c20 */ /* 0x000fc40008410000 */
[----:B------:R3:W-:Y:S01]  /*3f90*/  MUFU.COS R158, R119 ;  /* 0x00000077009e7308 */ /* 0x0007e20000000000 */
[C---:B------:R-:W-:Y:S01]  /*3fa0*/  FMUL.FTZ R107, R106.reuse, R39 ;  /* 0x000000276a6b7220 */ /* 0x040fe20000410000 */
[C---:B------:R-:W-:Y:S01]  /*3fb0*/  FMUL.FTZ R135, R106.reuse, R44 ;  /* 0x0000002c6a877220 */ /* 0x040fe20000410000 */
[----:B------:R-:W-:Y:S01]  /*3fc0*/  FMUL.FTZ R133, R106, R47 ;  /* 0x0000002f6a857220 */ /* 0x000fe20000410000 */
[----:B0-----:R-:W-:-:S04]  /*3fd0*/  FMUL.FTZ R130, R125, R130 ;  /* 0x000000827d827220 */ /* 0x001fc80000410000 */
[----:B------:R-:W-:Y:S01]  /*3fe0*/  MUFU.SIN R152, R117 ;  /* 0x0000007500987308 */ /* 0x000fe20000000400 */
[----:B---3--:R-:W-:-:S07]  /*3ff0*/  FMUL.FTZ R119, R106, R89 ;  /* 0x000000596a777220 */ /* 0x008fce0000410000 */
[----:B------:R0:W-:Y:S08]  /*4000*/  MUFU.COS R154, R117 ;  /* 0x00000075009a7308 */ /* 0x0001f00000000000 */
[----:B------:R-:W-:Y:S01]  /*4010*/  MUFU.SIN R164, R121 ;  /* 0x0000007900a47308 */ /* 0x000fe20000000400 */
[----:B0-----:R-:W-:-:S07]  /*4020*/  FMUL.FTZ R117, R106, R90 ;  /* 0x0000005a6a757220 */ /* 0x001fce0000410000 */
[----:B------:R0:W-:Y:S08]  /*4030*/  MUFU.COS R166, R121 ;  /* 0x0000007900a67308 */ /* 0x0001f00000000000 */
[----:B------:R-:W3:Y:S01]  /*4040*/  MUFU.EX2 R127, R127 ;  /* 0x0000007f007f7308 */ /* 0x000ee20000000800 */
[C---:B0-----:R-:W-:Y:S01]  /*4050*/  FMUL.FTZ R121, R106.reuse, R85 ;  /* 0x000000556a797220 */ /* 0x041fe20000410000 */
[----:B------:R-:W-:-:S06]  /*4060*/  FMUL.FTZ R106, R106, R94 ;  /* 0x0000005e6a6a7220 */ /* 0x000fcc0000410000 */
[----:B------:R-:W0:Y:S08]  /*4070*/  MUFU.EX2 R147, R129 ;  /* 0x0000008100937308 */ /* 0x000e300000000800 */
[----:B------:R4:W-:Y:S02]  /*4080*/  MUFU.EX2 R149, R131 ;  /* 0x0000008300957308 */ /* 0x0009e40000000800 */
[----:B----4-:R-:W-:Y:S01]  /*4090*/  FMUL.FTZ R131, R125, R126 ;  /* 0x0000007e7d837220 */ /* 0x010fe20000410000 */
[----:B------:R-:W-:-:S05]  /*40a0*/  FMUL.RZ R125, R77, 0.15915493667125701904 ;  /* 0x3e22f9834d7d7820 */ /* 0x000fca000040c000 */
[----:B------:R-:W4:Y:S08]  /*40b0*/  MUFU.EX2 R119, R119 ;  /* 0x0000007700777308 */ /* 0x000f300000000800 */
[----:B------:R-:W1:Y:S08]  /*40c0*/  MUFU.EX2 R123, R123 ;  /* 0x0000007b007b7308 */ /* 0x000e700000000800 */
[----:B------:R-:W2:Y:S08]  /*40d0*/  MUFU.EX2 R117, R117 ;  /* 0x0000007500757308 */ /* 0x000eb00000000800 */
[----:B------:R-:W5:Y:S08]  /*40e0*/  MUFU.EX2 R121, R121 ;  /* 0x0000007900797308 */ /* 0x000f700000000800 */
[----:B------:R-:W5:Y:S08]  /*40f0*/  MUFU.EX2 R153, R135 ;  /* 0x0000008700997308 */ /* 0x000f700000000800 */
[----:B------:R-:W5:Y:S01]  /*4100*/  MUFU.EX2 R107, R107 ;  /* 0x0000006b006b7308 */ /* 0x000f620000000800 */
[----:B------:R-:W-:-:S07]  /*4110*/  R2UR UR47, R76 ;  /* 0x000000004c2f72ca */ /* 0x000fce00000e0000 */
[----:B------:R-:W-:Y:S01]  /*4120*/  MUFU.COS R77, R125 ;  /* 0x0000007d004d7308 */ /* 0x000fe20000000000 */
[----:B---3--:R-:W-:-:S07]  /*4130*/  FMUL.FTZ R129, R127, R146 ;  /* 0x000000927f817220 */ /* 0x008fce0000410000 */
[----:B------:R1:W3:Y:S01]  /*4140*/  MUFU.EX2 R151, R133 ;  /* 0x0000008500977308 */ /* 0x0002e20000000800 */
[----:B0-----:R-:W-:-:S07]  /*4150*/  FMUL.FTZ R126, R147, R148 ;  /* 0x00000094937e7220 */ /* 0x001fce0000410000 */
[----:B------:R-:W0:Y:S08]  /*4160*/  MUFU.EX2 R106, R106 ;  /* 0x0000006a006a7308 */ /* 0x000e300000000800 */
[----:B------:R-:W0:Y:S01]  /*4170*/  MUFU.SIN R125, R125 ;  /* 0x0000007d007d7308 */ /* 0x000e220000000400 */
[--C-:B------:R-:W-:Y:S02]  /*4180*/  HADD2.F32 R146, -RZ, R60.reuse.H0_H0 ;  /* 0x2000003cff927230 */ /* 0x100fe40000004100 */
[----:B------:R-:W-:Y:S01]  /*4190*/  HADD2.F32 R148, -RZ, R60.H1_H1 ;  /* 0x3000003cff947230 */ /* 0x000fe20000004100 */
[----:B------:R-:W-:Y:S01]  /*41a0*/  MOV R60, UR20 ;  /* 0x00000014003c7c02 */ /* 0x000fe20008000f00 */
[----:B------:R-:W-:Y:S01]  /*41b0*/  FMUL.FTZ R128, R127, R128 ;  /* 0x000000807f807220 */ /* 0x000fe20000410000 */
[----:B------:R-:W-:Y:S01]  /*41c0*/  ULEA UR20, UR33, UR21, 0x18 ;  /* 0x0000001521147291 */ /* 0x000fe2000f8ec0ff */
[C---:B----4-:R-:W-:Y:S01]  /*41d0*/  FMUL.FTZ R137, R119.reuse, R120 ;  /* 0x0000007877897220 */ /* 0x050fe20000410000 */
[----:B------:R-:W-:Y:S01]  /*41e0*/  FMUL.FTZ R136, R119, R136 ;  /* 0x0000008877887220 */ /* 0x000fe20000410000 */
[C---:B-1----:R-:W-:Y:S01]  /*41f0*/  FMUL.FTZ R133, R123.reuse, R124 ;  /* 0x0000007c7b857220 */ /* 0x042fe20000410000 */
[----:B------:R-:W-:Y:S01]  /*4200*/  FMUL.FTZ R132, R123, R132 ;  /* 0x000000847b847220 */ /* 0x000fe20000410000 */
[----:B------:R-:W-:Y:S01]  /*4210*/  FMUL.FTZ R127, R147, R150 ;  /* 0x00000096937f7220 */ /* 0x000fe20000410000 */
[C---:B--2---:R-:W-:Y:S01]  /*4220*/  FMUL.FTZ R139, R117.reuse, R118 ;  /* 0x00000076758b7220 */ /* 0x044fe20000410000 */
[----:B------:R-:W-:Y:S01]  /*4230*/  FMUL.FTZ R138, R117, R138 ;  /* 0x0000008a758a7220 */ /* 0x000fe20000410000 */
[----:B-----5:R-:W-:Y:S01]  /*4240*/  FMUL.FTZ R135, R121, R122 ;  /* 0x0000007a79877220 */ /* 0x020fe20000410000 */
[----:B------:R-:W-:Y:S01]  /*4250*/  FMUL.FTZ R123, R149, R154 ;  /* 0x0000009a957b7220 */ /* 0x000fe20000410000 */
[----:B------:R-:W-:Y:S01]  /*4260*/  FMUL.FTZ R119, R153, R162 ;  /* 0x000000a299777220 */ /* 0x000fe20000410000 */
[----:B------:R-:W-:Y:S01]  /*4270*/  HADD2.F32 R150, -RZ, R61.H1_H1 ;  /* 0x3000003dff967230 */ /* 0x000fe20000004100 */
[----:B------:R-:W-:Y:S01]  /*4280*/  SEL R60, R60, R109, !P0 ;  /* 0x0000006d3c3c7207 */ /* 0x000fe20004000000 */
[----:B------:R-:W-:Y:S01]  /*4290*/  FMUL.FTZ R122, R149, R152 ;  /* 0x00000098957a7220 */ /* 0x000fe20000410000 */
[----:B------:R-:W-:Y:S01]  /*42a0*/  FMUL.FTZ R118, R153, R160 ;  /* 0x000000a099767220 */ /* 0x000fe20000410000 */
[----:B------:R-:W-:Y:S01]  /*42b0*/  FMUL.FTZ R117, R107, R166 ;  /* 0x000000a66b757220 */ /* 0x000fe20000410000 */
[----:B------:R-:W-:-:S02]  /*42c0*/  HADD2.F32 R154, -RZ, R63.H1_H1 ;  /* 0x3000003fff9a7230 */ /* 0x000fc40000004100 */
[----:B------:R-:W-:Y:S02]  /*42d0*/  HADD2.F32 R162, -RZ, R68.H1_H1 ;  /* 0x30000044ffa27230 */ /* 0x000fe40000004100 */
[----:B------:R-:W-:Y:S02]  /*42e0*/  HADD2.F32 R168, -RZ, R70.H1_H1 ;  /* 0x30000046ffa87230 */ /* 0x000fe40000004100 */
[----:B------:R-:W-:Y:S01]  /*42f0*/  FMUL.FTZ R134, R121, R134 ;  /* 0x0000008679867220 */ /* 0x000fe20000410000 */
[----:B------:R-:W-:Y:S02]  /*4300*/  HADD2.F32 R152, -RZ, R62.H1_H1 ;  /* 0x3000003eff987230 */ /* 0x000fe40000004100 */
        /* <DEDUP_REMOVED lines=10> */
[C---:B---3--:R-:W-:Y:S01]  /*43b0*/  FMUL.FTZ R121, R151.reuse, R158 ;  /* 0x0000009e97797220 */ /* 0x048fe20000410000 */
[----:B------:R-:W-:Y:S01]  /*43c0*/  FMUL.FTZ R120, R151, R156 ;  /* 0x0000009c97787220 */ /* 0x000fe20000410000 */
[----:B------:R-:W-:Y:S01]  /*43d0*/  FMUL.FTZ R116, R107, R164 ;  /* 0x000000a46b747220 */ /* 0x000fe20000410000 */
[----:B------:R-:W-:Y:S02]  /*43e0*/  HADD2.F32 R147, -RZ, R61.H0_H0 ;  /* 0x2000003dff937230 */ /* 0x000fe40000004100 */
[C---:B0-----:R-:W-:Y:S01]  /*43f0*/  FMUL.FTZ R124, R106.reuse, R77 ;  /* 0x0000004d6a7c7220 */ /* 0x041fe20000410000 */
[----:B------:R-:W-:Y:S02]  /*4400*/  HADD2.F32 R149, -RZ, R62.H0_H0 ;  /* 0x2000003eff957230 */ /* 0x000fe40000004100 */
        /* <DEDUP_REMOVED lines=75> */
.L_x_4112:
[----:B------:R-:W-:-:S06]  /*48c0*/  LEA R106, R104, UR20, 0x3 ;  /* 0x00000014686a7c11 */ /* 0x000fcc000f8e18ff */
[----:B------:R-:W0:Y:S02]  /*48d0*/  LDS.64 R106, [R106+0x8788] ;  /* 0x008788006a6a7984 */ /* 0x000e240000000a00 */
.L_x_4113:
[----:B------:R-:W-:Y:S05]  /*48e0*/  BSYNC.RECONVERGENT B0 ;  /* 0x0000000000007941 */ /* 0x000fea0003800200 */
.L_x_4111:
        /* <DEDUP_REMOVED lines=49> */
[C---:B------:R-:W-:Y:S02]  /*4c00*/  FMUL.FTZ R64, R142.reuse, R61 ;  /* 0x0000003d8e407220 */ /* 0x040fe40000410000 */
        /* <DEDUP_REMOVED lines=218> */
.L_x_4237:
        /* <DEDUP_REMOVED lines=13> */
.L_x_4240:
[----:B------:R-:W-:-:S03]  /*5a80*/  UMOV UR21, 0xffffffff ;  /* 0xffffffff00157882 */ /* 0x000fc60000000000 */
[----:B------:R-:W-:Y:S05]  /*5a90*/  BRA.DIV UR21, `(.L_x_4117) ;  /* 0x0000008215b07947 */ /* 0x000fea000b800000 */
.L_x_4243:
[----:B------:R-:W-:-:S03]  /*5aa0*/  UMOV UR21, 0xffffffff ;  /* 0xffffffff00157882 */ /* 0x000fc60000000000 */
[----:B------:R-:W-:Y:S05]  /*5ab0*/  BRA.DIV UR21, `(.L_x_4118) ;  /* 0x0000008215d07947 */ /* 0x000fea000b800000 */
.L_x_4246:
[----:B------:R-:W-:-:S03]  /*5ac0*/  UMOV UR21, 0xffffffff ;  /* 0xffffffff00157882 */ /* 0x000fc60000000000 */
[----:B------:R-:W-:Y:S05]  /*5ad0*/  BRA.DIV UR21, `(.L_x_4119) ;  /* 0x0000008215f07947 */ /* 0x000fea000b800000 */
.L_x_4249:
        /* <DEDUP_REMOVED lines=10> */
.L_x_4259:
        /* <DEDUP_REMOVED lines=45> */
.L_x_4114:
[----:B------:R-:W-:Y:S05]  /*5e50*/  WARPSYNC.ALL ;  /* 0x0000000000007948 */ /* 0x000fea0003800000 */
[-C--:B012---:R-:W-:Y:S01]  /*5e60*/  FMUL.FTZ R60, R113, R107.reuse ;  /* 0x0000006b713c7220 */ /* 0x087fe20000410000 */
[----:B------:R-:W-:Y:S01]  /*5e70*/  FMUL.FTZ R64, R193, UR46 ;  /* 0x0000002ec1407c20 */ /* 0x000fe20008410000 */
[----:B------:R-:W-:Y:S01]  /*5e80*/  FMUL.FTZ R62, R115, R107 ;  /* 0x0000006b733e7220 */ /* 0x000fe20000410000 */
[----:B------:R-:W-:Y:S01]  /*5e90*/  FMUL.FTZ R66, R113, R188 ;  /* 0x000000bc71427220 */ /* 0x000fe20000410000 */
[-C--:B------:R-:W-:Y:S01]  /*5ea0*/  FFMA.FTZ R60, R115, R106.reuse, -R60 ;  /* 0x0000006a733c7223 */ /* 0x080fe2000001083c */
[----:B------:R-:W-:Y:S01]  /*5eb0*/  FFMA.FTZ R213, R175, UR47, -R64 ;  /* 0x0000002fafd57c23 */ /* 0x000fe20008010840 */
[----:B------:R-:W-:Y:S01]  /*5ec0*/  FFMA.FTZ R62, -R113, R106, -R62 ;  /* 0x0000006a713e7223 */ /* 0x000fe2000001093e */
[----:B------:R-:W-:Y:S01]  /*5ed0*/  FMUL.FTZ R210, R176, UR46 ;  /* 0x0000002eb0d27c20 */ /* 0x000fe20008410000 */
[----:B------:R-:W-:Y:S01]  /*5ee0*/  FMUL.FTZ R68, R116, R60 ;  /* 0x0000003c74447220 */ /* 0x000fe20000410000 */
[----:B------:R-:W-:Y:S01]  /*5ef0*/  FMUL.FTZ R64, R2, R213 ;  /* 0x000000d502407220 */ /* 0x000fe20000410000 */
[----:B------:R-:W-:Y:S01]  /*5f00*/  BAR.SYNC.DEFER_BLOCKING 0x0 ;  /* 0x0000000000007b1d */ /* 0x000fe20000010000 */
[----:B------:R-:W-:Y:S01]  /*5f10*/  FFMA.FTZ R210, R173, UR47, -R210 ;  /* 0x0000002fadd27c23 */ /* 0x000fe200080108d2 */
[-C--:B------:R-:W-:Y:S01]  /*5f20*/  FFMA.FTZ R63, R117, R62.reuse, -R68 ;  /* 0x0000003e753f7223 */ /* 0x080fe20000010844 */
[----:B------:R-:W-:Y:S01]  /*5f30*/  FMUL.FTZ R68, R116, R62 ;  /* 0x0000003e74447220 */ /* 0x000fe20000410000 */
[-C--:B------:R-:W-:Y:S01]  /*5f40*/  FMUL.FTZ R61, R113, R64.reuse ;  /* 0x00000040713d7220 */ /* 0x080fe20000410000 */
[----:B------:R-:W-:Y:S01]  /*5f50*/  FFMA.FTZ R66, R115, R64, R66 ;  /* 0x0000004073427223 */ /* 0x000fe20000010042 */
[----:B------:R-:W-:Y:S01]  /*5f60*/  FMUL.FTZ R208, R172, UR46 ;  /* 0x0000002eacd07c20 */ /* 0x000fe20008410000 */
[----:B------:R-:W-:Y:S01]  /*5f70*/  FFMA.FTZ R68, R117, R60, R68 ;  /* 0x0000003c75447223 */ /* 0x000fe20000010044 */
[----:B------:R-:W-:Y:S01]  /*5f80*/  FFMA.FTZ R62, R115, R188, -R61 ;  /* 0x000000bc733e7223 */ /* 0x000fe2000001083d */
[CC--:B------:R-:W-:Y:S01]  /*5f90*/  FMUL.FTZ R60, R118.reuse, R63.reuse ;  /* 0x0000003f763c7220 */ /* 0x0c0fe20000410000 */
[----:B------:R-:W-:Y:S01]  /*5fa0*/  FFMA.FTZ R66, R3, R210, R66 ;  /* 0x000000d203427223 */ /* 0x000fe20000010042 */
[-C--:B------:R-:W-:Y:S01]  /*5fb0*/  FMUL.FTZ R64, R118, R68.reuse ;  /* 0x0000004476407220 */ /* 0x080fe20000410000 */
[----:B------:R-:W-:Y:S01]  /*5fc0*/  FADD.FTZ R62, R187, R62 ;  /* 0x0000003ebb3e7221 */ /* 0x000fe20000010000 */
[C---:B------:R-:W-:Y:S01]  /*5fd0*/  FFMA.FTZ R68, R119.reuse, R68, R60 ;  /* 0x0000004477447223 */ /* 0x040fe2000001003c */
[C---:B------:R-:W-:Y:S01]  /*5fe0*/  FMUL.FTZ R60, R116.reuse, R66 ;  /* 0x00000042743c7220 */ /* 0x040fe20000410000 */
[----:B------:R-:W-:Y:S01]  /*5ff0*/  FFMA.FTZ R65, R119, R63, -R64 ;  /* 0x0000003f77417223 */ /* 0x000fe20000010840 */
[-C--:B------:R-:W-:Y:S01]  /*6000*/  FMUL.FTZ R61, R116, R62.reuse ;  /* 0x0000003e743d7220 */ /* 0x080fe20000410000 */
[----:B------:R-:W-:Y:S01]  /*6010*/  FMUL.FTZ R64, R174, UR46 ;  /* 0x0000002eae407c20 */ /* 0x000fe20008410000 */
[C---:B------:R-:W-:Y:S01]  /*6020*/  FFMA.FTZ R63, R117.reuse, R62, -R60 ;  /* 0x0000003e753f7223 */ /* 0x040fe2000001083c */
[----:B------:R-:W-:Y:S01]  /*6030*/  FMUL.FTZ R60, R120, R65 ;  /* 0x00000041783c7220 */ /* 0x000fe20000410000 */
[----:B------:R-:W-:Y:S01]  /*6040*/  FFMA.FTZ R61, R117, R66, R61 ;  /* 0x00000042753d7223 */ /* 0x000fe2000001003d */
[----:B------:R-:W-:Y:S01]  /*6050*/  FFMA.FTZ R211, R171, UR47, -R64 ;  /* 0x0000002fabd37c23 */ /* 0x000fe20008010840 */
[----:B------:R-:W-:Y:S01]  /*6060*/  FADD.FTZ R63, R186, R63 ;  /* 0x0000003fba3f7221 */ /* 0x000fe20000010000 */
[-C--:B------:R-:W-:Y:S01]  /*6070*/  FMUL.FTZ R62, R120, R68.reuse ;  /* 0x00000044783e7220 */ /* 0x080fe20000410000 */
[C---:B------:R-:W-:Y:S01]  /*6080*/  FFMA.FTZ R68, R121.reuse, R68, R60 ;  /* 0x0000004479447223 */ /* 0x040fe2000001003c */
[----:B------:R-:W-:Y:S01]  /*6090*/  FFMA.FTZ R61, R4, R211, R61 ;  /* 0x000000d3043d7223 */ /* 0x000fe2000001003d */
[----:B------:R-:W-:Y:S01]  /*60a0*/  FMUL.FTZ R60, R118, R63 ;  /* 0x0000003f763c7220 */ /* 0x000fe20000410000 */
[----:B------:R-:W-:Y:S01]  /*60b0*/  FFMA.FTZ R65, R121, R65, -R62 ;  /* 0x0000004179417223 */ /* 0x000fe2000001083e */
[-C--:B------:R-:W-:Y:S01]  /*60c0*/  FMUL.FTZ R64, R122, R68.reuse ;  /* 0x000000447a407220 */ /* 0x080fe20000410000 */
[-C--:B------:R-:W-:Y:S01]  /*60d0*/  FMUL.FTZ R62, R118, R61.reuse ;  /* 0x0000003d763e7220 */ /* 0x080fe20000410000 */
[----:B------:R-:W-:Y:S01]  /*60e0*/  FFMA.FTZ R60, R119, R61, R60 ;  /* 0x0000003d773c7223 */ /* 0x000fe2000001003c */
[-C--:B------:R-:W-:Y:S01]  /*60f0*/  FMUL.FTZ R61, R122, R65.reuse ;  /* 0x000000417a3d7220 */ /* 0x080fe20000410000 */
[----:B------:R-:W-:Y:S01]  /*6100*/  FFMA.FTZ R65, R123, R65, -R64 ;  /* 0x000000417b417223 */ /* 0x000fe20000010840 */
[----:B------:R-:W-:Y:S01]  /*6110*/  FFMA.FTZ R62, R119, R63, -R62 ;  /* 0x0000003f773e7223 */ /* 0x000fe2000001083e */
[----:B------:R-:W-:Y:S01]  /*6120*/  FFMA.FTZ R208, R169, UR47, -R208 ;  /* 0x0000002fa9d07c23 */ /* 0x000fe200080108d0 */
[----:B------:R-:W-:Y:S01]  /*6130*/  FFMA.FTZ R61, R123, R68, R61 ;  /* 0x000000447b3d7223 */ /* 0x000fe2000001003d */
[C---:B------:R-:W-:Y:S01]  /*6140*/  FMUL.FTZ R64, R126.reuse, R65 ;  /* 0x000000417e407220 */ /* 0x040fe20000410000 */
[----:B------:R-:W-:Y:S01]  /*6150*/  FADD.FTZ R62, R185, R62 ;  /* 0x0000003eb93e7221 */ /* 0x000fe20000010000 */
[----:B------:R-:W-:Y:S01]  /*6160*/  FFMA.FTZ R60, R5, R208, R60 ;  /* 0x000000d0053c7223 */ /* 0x000fe2000001003c */
[-C--:B------:R-:W-:Y:S01]  /*6170*/  FMUL.FTZ R66, R126, R61.reuse ;  /* 0x0000003d7e427220 */ /* 0x080fe20000410000 */
[C---:B------:R-:W-:Y:S01]  /*6180*/  FFMA.FTZ R67, R127.reuse, R61, R64 ;  /* 0x0000003d7f437223 */ /* 0x040fe20000010040 */
[C---:B------:R-:W-:Y:S01]  /*6190*/  FMUL.FTZ R61, R120.reuse, R62 ;  /* 0x0000003e783d7220 */ /* 0x040fe20000410000 */
[-C--:B------:R-:W-:Y:S01]  /*61a0*/  FMUL.FTZ R64, R120, R60.reuse ;  /* 0x0000003c78407220 */ /* 0x080fe20000410000 */
[----:B------:R-:W-:Y:S01]  /*61b0*/  FFMA.FTZ R68, R127, R65, -R66 ;  /* 0x000000417f447223 */ /* 0x000fe20000010842 */
[----:B------:R-:W-:Y:S01]  /*61c0*/  FMUL.FTZ R66, R170, UR46 ;  /* 0x0000002eaa427c20 */ /* 0x000fe20008410000 */
[C---:B------:R-:W-:Y:S01]  /*61d0*/  FFMA.FTZ R63, R121.reuse, R60, R61 ;  /* 0x0000003c793f7223 */ /* 0x040fe2000001003d */
[----:B------:R-:W-:Y:S01]  /*61e0*/  FFMA.FTZ R65, R121, R62, -R64 ;  /* 0x0000003e79417223 */ /* 0x000fe20000010840 */
[----:B------:R-:W0:Y:S01]  /*61f0*/  LDS.64 R60, [R108+0x8] ;  /* 0x000008006c3c7984 */ /* 0x000e220000000a00 */
[CC--:B------:R-:W-:Y:S01]  /*6200*/  FMUL.FTZ R69, R128.reuse, R67.reuse ;  /* 0x0000004380457220 */ /* 0x0c0fe20000410000 */
[-C--:B------:R-:W-:Y:S01]  /*6210*/  FMUL.FTZ R64, R128, R68.reuse ;  /* 0x0000004480407220 */ /* 0x080fe20000410000 */
[----:B------:R-:W-:Y:S01]  /*6220*/  FFMA.FTZ R209, R167, UR47, -R66 ;  /* 0x0000002fa7d17c23 */ /* 0x000fe20008010842 */
[----:B------:R-:W-:Y:S01]  /*6230*/  FADD.FTZ R65, R184, R65 ;  /* 0x00000041b8417221 */ /* 0x000fe20000010000 */
[C---:B------:R-:W-:Y:S01]  /*6240*/  FFMA.FTZ R69, R129.reuse, R68, -R69 ;  /* 0x0000004481457223 */ /* 0x040fe20000010845 */
[----:B------:R-:W-:Y:S01]  /*6250*/  FFMA.FTZ R66, R129, R67, R64 ;  /* 0x0000004381427223 */ /* 0x000fe20000010040 */
[----:B------:R-:W-:Y:S01]  /*6260*/  FMUL.FTZ R67, R168, UR46 ;  /* 0x0000002ea8437c20 */ /* 0x000fe20008410000 */
[----:B------:R-:W-:Y:S01]  /*6270*/  FFMA.FTZ R63, R6, R209, R63 ;  /* 0x000000d1063f7223 */ /* 0x000fe2000001003f */
[----:B------:R-:W-:Y:S01]  /*6280*/  FMUL.FTZ R62, R122, R65 ;  /* 0x000000417a3e7220 */ /* 0x000fe20000410000 */
[----:B------:R-:W-:Y:S01]  /*6290*/  FMUL.FTZ R68, R130, R69 ;  /* 0x0000004582447220 */ /* 0x000fe20000410000 */
[----:B------:R-:W-:Y:S01]  /*62a0*/  FFMA.FTZ R206, R164, UR47, -R67 ;  /* 0x0000002fa4ce7c23 */ /* 0x000fe20008010843 */
[-C--:B------:R-:W-:Y:S01]  /*62b0*/  FMUL.FTZ R64, R122, R63.reuse ;  /* 0x0000003f7a407220 */ /* 0x080fe20000410000 */
[----:B------:R-:W-:Y:S01]  /*62c0*/  FFMA.FTZ R62, R123, R63, R62 ;  /* 0x0000003f7b3e7223 */ /* 0x000fe2000001003e */
[-C--:B------:R-:W-:Y:S01]  /*62d0*/  FMUL.FTZ R70, R130, R66.reuse ;  /* 0x0000004282467220 */ /* 0x080fe20000410000 */
[----:B------:R-:W-:Y:S01]  /*62e0*/  FFMA.FTZ R67, R131, R66, R68 ;  /* 0x0000004283437223 */ /* 0x000fe20000010044 */
[----:B------:R-:W-:Y:S01]  /*62f0*/  FFMA.FTZ R64, R123, R65, -R64 ;  /* 0x000000417b407223 */ /* 0x000fe20000010840 */
[----:B------:R-:W-:Y:S01]  /*6300*/  FFMA.FTZ R62, R7, R206, R62 ;  /* 0x000000ce073e7223 */ /* 0x000fe2000001003e */
[----:B------:R-:W-:Y:S01]  /*6310*/  FFMA.FTZ R70, R131, R69, -R70 ;  /* 0x0000004583467223 */ /* 0x000fe20000010846 */
[-C--:B------:R-:W-:Y:S01]  /*6320*/  FMUL.FTZ R72, R132, R67.reuse ;  /* 0x0000004384487220 */ /* 0x080fe20000410000 */
[----:B------:R-:W-:Y:S01]  /*6330*/  FADD.FTZ R64, R183, R64 ;  /* 0x00000040b7407221 */ /* 0x000fe20000010000 */
[----:B------:R-:W-:Y:S01]  /*6340*/  FMUL.FTZ R66, R126, R62 ;  /* 0x0000003e7e427220 */ /* 0x000fe20000410000 */
[----:B------:R-:W-:Y:S01]  /*6350*/  FMUL.FTZ R68, R165, UR46 ;  /* 0x0000002ea5447c20 */ /* 0x000fe20008410000 */
        /* <DEDUP_REMOVED lines=32> */
[----:B------:R-:W-:Y:S01]  /*6560*/  FFMA.FTZ R65, R137, R70, R66 ;  /* 0x0000004689417223 */ /* 0x000fe20000010042 */
[C---:B------:R-:W-:Y:S01]  /*6570*/  FFMA.FTZ R62, R145.reuse, R205, R62 ;  /* 0x000000cd913e7223 */ /* 0x040fe2000001003e */
[----:B------:R-:W-:Y:S01]  /*6580*/  FMUL.FTZ R64, R130, R64 ;  /* 0x0000004082407220 */ /* 0x000fe20000410000 */
[----:B------:R-:W-:Y:S01]  /*6590*/  FFMA.FTZ R221, R145, R220, -R60 ;  /* 0x000000dc91dd7223 */ /* 0x000fe2000001083c */
[----:B------:R-:W-:Y:S01]  /*65a0*/  FMUL.FTZ R66, R166, UR46 ;  /* 0x0000002ea6427c20 */ /* 0x000fe20008410000 */
[----:B------:R-:W-:Y:S01]  /*65b0*/  FADD.FTZ R203, RZ, R62 ;  /* 0x0000003effcb7221 */ /* 0x000fe20000010000 */
[----:B------:R-:W-:Y:S01]  /*65c0*/  FFMA.FTZ R63, R131, R63, R64 ;  /* 0x0000003f833f7223 */ /* 0x000fe20000010040 */
[----:B------:R-:W-:Y:S01]  /*65d0*/  FFMA.FTZ R221, R100, R93, R221 ;  /* 0x0000005d64dd7223 */ /* 0x000fe200000100dd */
[----:B------:R-:W-:Y:S01]  /*65e0*/  FFMA.FTZ R237, R155, UR47, -R66 ;  /* 0x0000002f9bed7c23 */ /* 0x000fe20008010842 */
[----:B------:R-:W-:Y:S01]  /*65f0*/  FMUL.FTZ R60, R142, R203 ;  /* 0x000000cb8e3c7220 */ /* 0x000fe20000410000 */
[----:B------:R-:W-:Y:S01]  /*6600*/  FADD.FTZ R61, R180, R61 ;  /* 0x0000003db43d7221 */ /* 0x000fe20000010000 */
[-C--:B------:R-:W-:Y:S01]  /*6610*/  FMUL.FTZ R62, R142, R221.reuse ;  /* 0x000000dd8e3e7220 */ /* 0x080fe20000410000 */
[----:B------:R-:W-:Y:S01]  /*6620*/  FMUL.FTZ R70, R136, R70 ;  /* 0x0000004688467220 */ /* 0x000fe20000410000 */
[C---:B------:R-:W-:Y:S01]  /*6630*/  FFMA.FTZ R60, R143.reuse, R221, -R60 ;  /* 0x000000dd8f3c7223 */ /* 0x040fe2000001083c */
[----:B------:R-:W-:Y:S01]  /*6640*/  FFMA.FTZ R63, R10, R237, R63 ;  /* 0x000000ed0a3f7223 */ /* 0x000fe2000001003f */
[----:B------:R-:W-:Y:S01]  /*6650*/  FFMA.FTZ R62, R143, R203, R62 ;  /* 0x000000cb8f3e7223 */ /* 0x000fe2000001003e */
[C---:B------:R-:W-:Y:S01]  /*6660*/  FMUL.FTZ R64, R132.reuse, R61 ;  /* 0x0000003d84407220 */ /* 0x040fe20000410000 */
[----:B------:R-:W-:Y:S01]  /*6670*/  FMUL.FTZ R234, R163, UR46 ;  /* 0x0000002ea3ea7c20 */ /* 0x000fe20008410000 */
[----:B------:R-:W-:Y:S01]  /*6680*/  FFMA.FTZ R218, R97, R92, R60 ;  /* 0x0000005c61da7223 */ /* 0x000fe2000001003c */
[----:B------:R-:W-:Y:S01]  /*6690*/  FFMA.FTZ R70, R137, R72, -R70 ;  /* 0x0000004889467223 */ /* 0x000fe20000010846 */
        /* <DEDUP_REMOVED lines=10> */
[----:B------:R-:W-:Y:S01]  /*6740*/  FFMA.FTZ R67, R139, R65, R68 ;  /* 0x000000418b437223 */ /* 0x000fe20000010044 */
        /* <DEDUP_REMOVED lines=17> */
[----:B------:R-:W-:Y:S01]  /*6860*/  FMUL.FTZ R60, R136, R64 ;  /* 0x00000040883c7220 */ /* 0x000fe20000410000 */
[----:B------:R-:W-:Y:S01]  /*6870*/  FADD.FTZ R200, RZ, R62 ;  /* 0x0000003effc87221 */ /* 0x000fe20000010000 */
[----:B------:R-:W-:Y:S01]  /*6880*/  FMUL.FTZ R72, R138, R65 ;  /* 0x000000418a487220 */ /* 0x000fe20000410000 */
[CC--:B------:R-:W-:Y:S01]  /*6890*/  FMUL.FTZ R65, R136.reuse, R61.reuse ;  /* 0x0000003d88417220 */ /* 0x0c0fe20000410000 */
[----:B------:R-:W-:Y:S01]  /*68a0*/  FFMA.FTZ R62, R137, R61, R60 ;  /* 0x0000003d893e7223 */ /* 0x000fe2000001003c */
[C---:B------:R-:W-:Y:S01]  /*68b0*/  FMUL.FTZ R61, R136.reuse, R200 ;  /* 0x000000c8883d7220 */ /* 0x040fe20000410000 */
[----:B------:R-:W-:Y:S01]  /*68c0*/  FMUL.FTZ R63, R136, R216 ;  /* 0x000000d8883f7220 */ /* 0x000fe20000410000 */
[----:B------:R-:W-:Y:S01]  /*68d0*/  FMUL.FTZ R232, R157, UR46 ;  /* 0x0000002e9de87c20 */ /* 0x000fe20008410000 */
[----:B------:R-:W-:Y:S01]  /*68e0*/  FFMA.FTZ R72, R139, R70, -R72 ;  /* 0x000000468b487223 */ /* 0x000fe20000010848 */
[C---:B------:R-:W-:Y:S01]  /*68f0*/  FFMA.FTZ R61, R137.reuse, R216, -R61 ;  /* 0x000000d8893d7223 */ /* 0x040fe2000001083d */
[----:B------:R-:W-:Y:S01]  /*6900*/  FFMA.FTZ R63, R137, R200, R63 ;  /* 0x000000c8893f7223 */ /* 0x000fe2000001003f */
[----:B------:R-:W-:Y:S01]  /*6910*/  FFMA.FTZ R232, R153, UR47, -R232 ;  /* 0x0000002f99e87c23 */ /* 0x000fe200080108e8 */
[----:B------:R-:W-:Y:S01]  /*6920*/  FMUL.FTZ R66, R140, R72 ;  /* 0x000000488c427220 */ /* 0x000fe20000410000 */
[----:B------:R-:W-:Y:S01]  /*6930*/  FFMA.FTZ R217, R96, R89, R61 ;  /* 0x0000005960d97223 */ /* 0x000fe2000001003d */
[----:B------:R-:W-:Y:S01]  /*6940*/  FADD.FTZ R199, RZ, R63 ;  /* 0x0000003fffc77221 */ /* 0x000fe20000010000 */
[----:B------:R-:W-:Y:S01]  /*6950*/  FFMA.FTZ R63, R13, R232, R62 ;  /* 0x000000e80d3f7223 */ /* 0x000fe2000001003e */
[----:B------:R-:W-:Y:S01]  /*6960*/  FFMA.FTZ R64, R137, R64, -R65 ;  /* 0x0000004089407223 */ /* 0x000fe20000010841 */
[C---:B------:R-:W-:Y:S01]  /*6970*/  FMUL.FTZ R62, R134.reuse, R217 ;  /* 0x000000d9863e7220 */ /* 0x040fe20000410000 */
[----:B------:R-:W-:Y:S01]  /*6980*/  FMUL.FTZ R60, R134, R199 ;  /* 0x000000c7863c7220 */ /* 0x000fe20000410000 */
[----:B------:R-:W-:Y:S01]  /*6990*/  FFMA.FTZ R68, R141, R67, R66 ;  /* 0x000000438d447223 */ /* 0x000fe20000010042 */
[----:B------:R-:W-:Y:S01]  /*69a0*/  FADD.FTZ R64, R177, R64 ;  /* 0x00000040b1407221 */ /* 0x000fe20000010000 */
[C---:B------:R-:W-:Y:S01]  /*69b0*/  FFMA.FTZ R62, R135.reuse, R199, R62 ;  /* 0x000000c7873e7223 */ /* 0x040fe2000001003e */
[----:B------:R-:W-:Y:S01]  /*69c0*/  FFMA.FTZ R61, R135, R217, -R60 ;  /* 0x000000d9873d7223 */ /* 0x000fe2000001083c */
[----:B------:R-:W-:Y:S01]  /*69d0*/  FMUL.FTZ R60, R154, UR46 ;  /* 0x0000002e9a3c7c20 */ /* 0x000fe20008410000 */
[----:B------:R-:W-:Y:S01]  /*69e0*/  FMUL.FTZ R66, R138, R63 ;  /* 0x0000003f8a427220 */ /* 0x000fe20000410000 */
[----:B------:R-:W-:Y:S01]  /*69f0*/  FADD.FTZ R198, RZ, R62 ;  /* 0x0000003effc67221 */ /* 0x000fe20000010000 */
[----:B------:R-:W-:Y:S01]  /*6a00*/  FFMA.FTZ R214, R88, R85, R61 ;  /* 0x0000005558d67223 */ /* 0x000fe2000001003d */
[----:B------:R-:W-:Y:S01]  /*6a10*/  FFMA.FTZ R233, R151, UR47, -R60 ;  /* 0x0000002f97e97c23 */ /* 0x000fe2000801083c */
[----:B------:R-:W-:Y:S01]  /*6a20*/  FFMA.FTZ R66, R139, R64, -R66 ;  /* 0x000000408b427223 */ /* 0x000fe20000010842 */
[----:B------:R-:W-:Y:S01]  /*6a30*/  FMUL.FTZ R60, R132, R198 ;  /* 0x000000c6843c7220 */ /* 0x000fe20000410000 */
[----:B------:R-:W-:Y:S01]  /*6a40*/  FMUL.FTZ R64, R138, R64 ;  /* 0x000000408a407220 */ /* 0x000fe20000410000 */
[-C--:B------:R-:W-:Y:S01]  /*6a50*/  FMUL.FTZ R61, R132, R214.reuse ;  /* 0x000000d6843d7220 */ /* 0x080fe20000410000 */
[----:B------:R-:W-:Y:S01]  /*6a60*/  FADD.FTZ R66, R189, R66 ;  /* 0x00000042bd427221 */ /* 0x000fe20000010000 */
[----:B------:R-:W-:Y:S01]  /*6a70*/  FFMA.FTZ R215, R133, R214, -R60 ;  /* 0x000000d685d77223 */ /* 0x000fe2000001083c */
[----:B------:R-:W-:Y:S01]  /*6a80*/  FFMA.FTZ R63, R139, R63, R64 ;  /* 0x0000003f8b3f7223 */ /* 0x000fe20000010040 */
[----:B------:R-:W-:Y:S01]  /*6a90*/  FFMA.FTZ R61, R133, R198, R61 ;  /* 0x000000c6853d7223 */ /* 0x000fe2000001003d */
[----:B------:R-:W-:Y:S01]  /*6aa0*/  FMUL.FTZ R60, R140, R66 ;  /* 0x000000428c3c7220 */ /* 0x000fe20000410000 */
[----:B------:R-:W-:Y:S01]  /*6ab0*/  FFMA.FTZ R215, R86, R59, R215 ;  /* 0x0000003b56d77223 */ /* 0x000fe200000100d7 */
[----:B------:R-:W-:Y:S01]  /*6ac0*/  FFMA.FTZ R63, R14, R233, R63 ;  /* 0x000000e90e3f7223 */ /* 0x000fe2000001003f */
[----:B------:R-:W-:Y:S01]  /*6ad0*/  FADD.FTZ R196, RZ, R61 ;  /* 0x0000003dffc47221 */ /* 0x000fe20000010000 */
[----:B------:R-:W-:Y:S01]  /*6ae0*/  FMUL.FTZ R70, R140, R67 ;  /* 0x000000438c467220 */ /* 0x000fe20000410000 */
[C---:B------:R-:W-:Y:S01]  /*6af0*/  FMUL.FTZ R62, R130.reuse, R215 ;  /* 0x000000d7823e7220 */ /* 0x040fe20000410000 */
[-C--:B------:R-:W-:Y:S01]  /*6b00*/  FFMA.FTZ R64, R141, R63.reuse, R60 ;  /* 0x0000003f8d407223 */ /* 0x080fe2000001003c */
[-C--:B------:R-:W-:Y:S01]  /*6b10*/  FMUL.FTZ R60, R130, R196.reuse ;  /* 0x000000c4823c7220 */ /* 0x080fe20000410000 */
[----:B------:R-:W-:Y:S01]  /*6b20*/  FMUL.FTZ R230, R152, UR46 ;  /* 0x0000002e98e67c20 */ /* 0x000fe20008410000 */
[C---:B------:R-:W-:Y:S01]  /*6b30*/  FFMA.FTZ R62, R131.reuse, R196, R62 ;  /* 0x000000c4833e7223 */ /* 0x040fe2000001003e */
[----:B------:R-:W-:Y:S01]  /*6b40*/  FMUL.FTZ R65, R140, R63 ;  /* 0x0000003f8c417220 */ /* 0x000fe20000410000 */
[----:B------:R-:W-:Y:S01]  /*6b50*/  FFMA.FTZ R60, R131, R215, -R60 ;  /* 0x000000d7833c7223 */ /* 0x000fe2000001083c */
[----:B------:R-:W-:Y:S01]  /*6b60*/  FFMA.FTZ R70, R141, R72, -R70 ;  /* 0x000000488d467223 */ /* 0x000fe20000010846 */
[----:B------:R-:W-:Y:S01]  /*6b70*/  FADD.FTZ R197, RZ, R62 ;  /* 0x0000003effc57221 */ /* 0x000fe20000010000 */
[----:B------:R-:W-:Y:S01]  /*6b80*/  FFMA.FTZ R230, R149, UR47, -R230 ;  /* 0x0000002f95e67c23 */ /* 0x000fe200080108e6 */
[----:B------:R-:W-:Y:S01]  /*6b90*/  FFMA.FTZ R222, R87, R56, R60 ;  /* 0x0000003857de7223 */ /* 0x000fe2000001003c */
[----:B------:R-:W-:Y:S01]  /*6ba0*/  FFMA.FTZ R61, R141, R66, -R65 ;  /* 0x000000428d3d7223 */ /* 0x000fe20000010841 */
[-C--:B------:R-:W-:Y:S01]  /*6bb0*/  FMUL.FTZ R60, R128, R197.reuse ;  /* 0x000000c5803c7220 */ /* 0x080fe20000410000 */
[----:B------:R-:W-:Y:S01]  /*6bc0*/  FMUL.FTZ R66, R142, R70 ;  /* 0x000000468e427220 */ /* 0x000fe20000410000 */
[----:B------:R-:W-:Y:S01]  /*6bd0*/  FMUL.FTZ R62, R128, R222 ;  /* 0x000000de803e7220 */ /* 0x000fe20000410000 */
[----:B------:R-:W-:Y:S01]  /*6be0*/  FFMA.FTZ R64, R15, R230, R64 ;  /* 0x000000e60f407223 */ /* 0x000fe20000010040 */
[C---:B------:R-:W-:Y:S01]  /*6bf0*/  FFMA.FTZ R223, R129.reuse, R222, -R60 ;  /* 0x000000de81df7223 */ /* 0x040fe2000001083c */
[----:B------:R-:W-:Y:S01]  /*6c00*/  FADD.FTZ R61, R190, R61 ;  /* 0x0000003dbe3d7221 */ /* 0x000fe20000010000 */
[----:B------:R-:W-:Y:S01]  /*6c10*/  FFMA.FTZ R62, R129, R197, R62 ;  /* 0x000000c5813e7223 */ /* 0x000fe2000001003e */
[CC--:B------:R-:W-:Y:S01]  /*6c20*/  FFMA.FTZ R65, R143.reuse, R68.reuse, R66 ;  /* 0x000000448f417223 */ /* 0x0c0fe20000010042 */
[----:B------:R-:W-:Y:S01]  /*6c30*/  FFMA.FTZ R223, R84, R55, R223 ;  /* 0x0000003754df7223 */ /* 0x000fe200000100df */
[C---:B------:R-:W-:Y:S01]  /*6c40*/  FMUL.FTZ R66, R142.reuse, R68 ;  /* 0x000000448e427220 */ /* 0x040fe20000410000 */
        /* <DEDUP_REMOVED lines=8> */
[----:B------:R-:W-:Y:S01]  /*6cd0*/  FMUL.FTZ R64, R150, UR46 ;  /* 0x0000002e96407c20 */ /* 0x000fe20008410000 */
[----:B------:R-:W-:Y:S01]  /*6ce0*/  FADD.FTZ R68, R191, R68 ;  /* 0x00000044bf447221 */ /* 0x000fe20000010000 */
[----:B------:R-:W-:Y:S01]  /*6cf0*/  FFMA.FTZ R227, R127, R223, -R60 ;  /* 0x000000df7fe37223 */ /* 0x000fe2000001083c */
[----:B------:R-:W-:Y:S01]  /*6d00*/  FADD.FTZ R195, RZ, R62 ;  /* 0x0000003effc37221 */ /* 0x000fe20000010000 */
[----:B------:R-:W-:Y:S01]  /*6d10*/  FFMA.FTZ R225, R147, UR47, -R64 ;  /* 0x0000002f93e17c23 */ /* 0x000fe20008010840 */
[----:B------:R-:W-:Y:S01]  /*6d20*/  FMUL.FTZ R64, R144, R68 ;  /* 0x0000004490407220 */ /* 0x000fe20000410000 */
[----:B------:R-:W-:Y:S01]  /*6d30*/  FFMA.FTZ R227, R82, R53, R227 ;  /* 0x0000003552e37223 */ /* 0x000fe200000100e3 */
[----:B------:R-:W-:Y:S01]  /*6d40*/  FMUL.FTZ R60, R122, R195 ;  /* 0x000000c37a3c7220 */ /* 0x000fe20000410000 */
[----:B------:R-:W-:Y:S01]  /*6d50*/  FFMA.FTZ R61, R16, R225, R61 ;  /* 0x000000e1103d7223 */ /* 0x000fe2000001003d */
[----:B------:R-:W-:Y:S01]  /*6d60*/  UISETP.GE.AND UP0, UPT, UR13, UR42, UPT ;  /* 0x0000002a0d00728c */ /* 0x000fe2000bf06270 */
[-C--:B------:R-:W-:Y:S01]  /*6d70*/  FMUL.FTZ R62, R122, R227.reuse ;  /* 0x000000e37a3e7220 */ /* 0x080fe20000410000 */
[----:B------:R-:W-:Y:S01]  /*6d80*/  FFMA.FTZ R60, R123, R227, -R60 ;  /* 0x000000e37b3c7223 */ /* 0x000fe2000001083c */
[-C--:B------:R-:W-:Y:S01]  /*6d90*/  FFMA.FTZ R69, R145, R61.reuse, R64 ;  /* 0x0000003d91457223 */ /* 0x080fe20000010040 */
[----:B------:R-:W-:Y:S01]  /*6da0*/  FMUL.FTZ R63, R144, R61 ;  /* 0x0000003d903f7220 */ /* 0x000fe20000410000 */
[----:B------:R-:W-:Y:S01]  /*6db0*/  FFMA.FTZ R62, R123, R195, R62 ;  /* 0x000000c37b3e7223 */ /* 0x000fe2000001003e */
[----:B------:R-:W-:Y:S01]  /*6dc0*/  FFMA.FTZ R224, R83, R52, R60 ;  /* 0x0000003453e07223 */ /* 0x000fe2000001003c */
[----:B------:R-:W-:Y:S01]  /*6dd0*/  PLOP3.LUT P0, PT, PT, PT, UP0, 0x80, 0x8 ;  /* 0x000000000008781c */ /* 0x000fe20003f0f008 */
[----:B------:R-:W-:Y:S01]  /*6de0*/  FFMA.FTZ R71, R145, R68, -R63 ;  /* 0x0000004491477223 */ /* 0x000fe2000001083f */
[----:B------:R-:W-:Y:S01]  /*6df0*/  FADD.FTZ R125, RZ, R62 ;  /* 0x0000003eff7d7221 */ /* 0x000fe20000010000 */
[----:B------:R-:W-:Y:S01]  /*6e00*/  FMUL.FTZ R64, R120, R224 ;  /* 0x000000e078407220 */ /* 0x000fe20000410000 */
[----:B------:R-:W-:Y:S01]  /*6e10*/  ISETP.NE.OR P0, PT, R110, RZ, P0 ;  /* 0x000000ff6e00720c */ /* 0x000fe20000705670 */
[----:B------:R-:W-:Y:S01]  /*6e20*/  FFMA.FTZ R66, R143, R70, -R66 ;  /* 0x000000468f427223 */ /* 0x000fe20000010842 */
[-C--:B------:R-:W-:Y:S01]  /*6e30*/  FMUL.FTZ R61, R120, R125.reuse ;  /* 0x0000007d783d7220 */ /* 0x080fe20000410000 */
[C---:B------:R-:W-:Y:S01]  /*6e40*/  FFMA.FTZ R64, R121.reuse, R125, R64 ;  /* 0x0000007d79407223 */ /* 0x040fe20000010040 */
[----:B------:R-:W-:Y:S01]  /*6e50*/  FMUL.FTZ R231, R148, UR46 ;  /* 0x0000002e94e77c20 */ /* 0x000fe20008410000 */
[C---:B------:R-:W-:Y:S01]  /*6e60*/  FMUL.FTZ R70, R144.reuse, R65 ;  /* 0x0000004190467220 */ /* 0x040fe20000410000 */
[----:B------:R-:W-:Y:S01]  /*6e70*/  FFMA.FTZ R229, R121, R224, -R61 ;  /* 0x000000e079e57223 */ /* 0x000fe2000001083d */
[----:B------:R-:W-:Y:S01]  /*6e80*/  FADD.FTZ R124, RZ, R64 ;  /* 0x00000040ff7c7221 */ /* 0x000fe20000010000 */
[----:B------:R-:W-:Y:S01]  /*6e90*/  FMUL.FTZ R64, R144, R66 ;  /* 0x0000004290407220 */ /* 0x000fe20000410000 */
[----:B------:R-:W-:Y:S01]  /*6ea0*/  FFMA.FTZ R231, R146, UR47, -R231 ;  /* 0x0000002f92e77c23 */ /* 0x000fe200080108e7 */
[----:B------:R-:W-:Y:S01]  /*6eb0*/  FFMA.FTZ R229, R80, R47, R229 ;  /* 0x0000002f50e57223 */ /* 0x000fe200000100e5 */
[C---:B------:R-:W-:Y:S01]  /*6ec0*/  FMUL.FTZ R68, R118.reuse, R124 ;  /* 0x0000007c76447220 */ /* 0x040fe20000410000 */
[----:B------:R-:W-:Y:S01]  /*6ed0*/  FFMA.FTZ R64, R145, R65, R64 ;  /* 0x0000004191407223 */ /* 0x000fe20000010040 */
[----:B------:R-:W-:Y:S01]  /*6ee0*/  VOTEU.ALL UP0, P0 ;  /* 0x0000000000ff7886 */ /* 0x000fe20000000000 */
[-C--:B------:R-:W-:Y:S01]  /*6ef0*/  FMUL.FTZ R67, R118, R229.reuse ;  /* 0x000000e576437220 */ /* 0x080fe20000410000 */
[----:B------:R-:W-:Y:S01]  /*6f00*/  FFMA.FTZ R68, R119, R229, -R68 ;  /* 0x000000e577447223 */ /* 0x000fe20000010844 */
[----:B------:R-:W-:Y:S01]  /*6f10*/  FFMA.FTZ R65, R145, R66, -R70 ;  /* 0x0000004291417223 */ /* 0x000fe20000010846 */
[----:B------:R-:W-:Y:S01]  /*6f20*/  FFMA.FTZ R66, R0, R231, R69 ;  /* 0x000000e700427223 */ /* 0x000fe20000010045 */
[----:B------:R-:W-:Y:S01]  /*6f30*/  FFMA.FTZ R67, R119, R124, R67 ;  /* 0x0000007c77437223 */ /* 0x000fe20000010043 */
[----:B------:R-:W-:Y:S01]  /*6f40*/  FFMA.FTZ R226, R81, R44, R68 ;  /* 0x0000002c51e27223 */ /* 0x000fe20000010044 */
[----:B------:R-:W-:Y:S01]  /*6f50*/  HFMA2 R60, -RZ, RZ, 1.875, 0 ;  /* 0x3f800000ff3c7431 */ /* 0x000fe200000001ff */
[----:B------:R-:W-:Y:S01]  /*6f60*/  ISETP.GT.U32.AND P2, PT, R104, 0x1f, PT ;  /* 0x0000001f6800780c */ /* 0x000fe20003f44070 */
[----:B------:R-:W-:Y:S01]  /*6f70*/  FADD.FTZ R212, RZ, R67 ;  /* 0x00000043ffd47221 */ /* 0x000fe20000010000 */
[C---:B------:R-:W-:Y:S01]  /*6f80*/  FMUL.FTZ R68, R116.reuse, R226 ;  /* 0x000000e274447220 */ /* 0x040fe20000410000 */
[----:B------:R-:W-:Y:S01]  /*6f90*/  @!UP0 ULEA UR21, UR8, UR20, 0x4 ;  /* 0x0000001408158291 */ /* 0x000fe2000f8e20ff */
[----:B------:R-:W-:Y:S01]  /*6fa0*/  CS2R R62, SRZ ;  /* 0x00000000003e7805 */ /* 0x000fe2000001ff00 */
[-C--:B------:R-:W-:Y:S01]  /*6fb0*/  FMUL.FTZ R69, R116, R212.reuse ;  /* 0x000000d474457220 */ /* 0x080fe20000410000 */
[C---:B------:R-:W-:Y:S01]  /*6fc0*/  FFMA.FTZ R68, R117.reuse, R212, R68 ;  /* 0x000000d475447223 */ /* 0x040fe20000010044 */
[----:B------:R-:W-:Y:S01]  /*6fd0*/  MOV R61, RZ ;  /* 0x000000ff003d7202 */ /* 0x000fe20000000f00 */
[----:B------:R-:W-:Y:S01]  /*6fe0*/  FADD.FTZ R67, R192, R71 ;  /* 0x00000047c0437221 */ /* 0x000fe20000010000 */
[----:B------:R-:W-:Y:S01]  /*6ff0*/  FFMA.FTZ R69, R117, R226, -R69 ;  /* 0x000000e275457223 */ /* 0x000fe20000010845 */
[----:B------:R-:W-:Y:S01]  /*7000*/  FADD.FTZ R228, RZ, R68 ;  /* 0x00000044ffe47221 */ /* 0x000fe20000010000 */
[----:B------:R-:W-:Y:S02]  /*7010*/  BSSY B0, `(.L_x_4121) ;  /* 0x00000e4000007945 */ /* 0x000fe40003800000 */
[----:B------:R-:W-:Y:S01]  /*7020*/  FFMA.FTZ R239, R58, R39, R69 ;  /* 0x000000273aef7223 */ /* 0x000fe20000010045 */
[CC--:B------:R-:W-:Y:S01]  /*7030*/  FMUL.FTZ R68, R113.reuse, R228.reuse ;  /* 0x000000e471447220 */ /* 0x0c0fe20000410000 */
[----:B------:R-:W0:Y:S02]  /*7040*/  @!P0 LDS.128 R60, [UR21+0x8b80] ;  /* 0x008b8015ff3c8984 */ /* 0x000e240008000c00 */
[-C--:B------:R-:W-:Y:S01]  /*7050*/  FMUL.FTZ R69, R113, R239.reuse ;  /* 0x000000ef71457220 */ /* 0x080fe20000410000 */
[C---:B------:R-:W-:Y:S01]  /*7060*/  FFMA.FTZ R68, R115.reuse, R239, -R68 ;  /* 0x000000ef73447223 */ /* 0x040fe20000010844 */
[----:B------:R1:W-:Y:S02]  /*7070*/  STS.128 [R108+0xa10], R64 ;  /* 0x000a10406c007388 */ /* 0x0003e40000000c00 */
[----:B------:R-:W-:Y:S01]  /*7080*/  FFMA.FTZ R238, R115, R228, R69 ;  /* 0x000000e473ee7223 */ /* 0x000fe20000010045 */
        /* <DEDUP_REMOVED lines=10> */
[----:B------:R-:W-:-:S03]  /*7130*/  FMUL.FTZ R241, R65, R69 ;  /* 0x0000004541f17220 */ /* 0x000fc60000410000 */
[C---:B------:R-:W-:Y:S01]  /*7140*/  FFMA.FTZ R243, R64.reuse, R69, R243 ;  /* 0x0000004540f37223 */ /* 0x040fe200000100f3 */
[----:B------:R-:W-:-:S03]  /*7150*/  FFMA.FTZ R241, R64, R68, -R241 ;  /* 0x0000004440f17223 */ /* 0x000fc600000108f1 */
[C---:B--2---:R-:W-:Y:S01]  /*7160*/  FMUL.FTZ R245, R73.reuse, R243 ;  /* 0x000000f349f57220 */ /* 0x044fe20000410000 */
[----:B------:R-:W-:-:S03]  /*7170*/  FMUL.FTZ R242, R73, R241 ;  /* 0x000000f149f27220 */ /* 0x000fc60000410000 */
[C---:B------:R-:W-:Y:S01]  /*7180*/  FFMA.FTZ R240, R72.reuse, R241, -R245 ;  /* 0x000000f148f07223 */ /* 0x040fe200000108f5 */
[----:B------:R-:W-:Y:S01]  /*7190*/  FFMA.FTZ R241, R72, R243, R242 ;  /* 0x000000f348f17223 */ /* 0x000fe200000100f2 */
[CC--:B------:R-:W-:Y:S01]  /*71a0*/  FMUL.FTZ R243, R65.reuse, R71.reuse ;  /* 0x0000004741f37220 */ /* 0x0c0fe20000410000 */
[----:B------:R-:W-:Y:S01]  /*71b0*/  FMUL.FTZ R245, R65, R70 ;  /* 0x0000004641f57220 */ /* 0x000fe20000410000 */
[----:B---3--:R-:W-:Y:S02]  /*71c0*/  FMUL.FTZ R244, R77, R240 ;  /* 0x000000f04df47220 */ /* 0x008fe40000410000 */
        /* <DEDUP_REMOVED lines=8> */
[-C--:B------:R-:W-:Y:S01]  /*7250*/  FMUL.FTZ R243, R77, R241.reuse ;  /* 0x000000f14df37220 */ /* 0x080fe20000410000 */
[----:B------:R-:W-:Y:S01]  /*7260*/  FFMA.FTZ R241, R76, R241, R244 ;  /* 0x000000f14cf17223 */ /* 0x000fe200000100f4 */
[----:B------:R-:W-:Y:S01]  /*7270*/  FADD.FTZ R242, R75, R242 ;  /* 0x000000f24bf27221 */ /* 0x000fe20000010000 */
[----:B------:R-:W-:Y:S01]  /*7280*/  FADD.FTZ R245, R74, R245 ;  /* 0x000000f54af57221 */ /* 0x000fe20000010000 */
[----:B------:R-:W-:Y:S02]  /*7290*/  FFMA.FTZ R240, R76, R240, -R243 ;  /* 0x000000f04cf07223 */ /* 0x000fe400000108f3 */
        /* <DEDUP_REMOVED lines=13> */
.L_x_4264:
        /* <DEDUP_REMOVED lines=12> */
.L_x_4125:
[----:B------:R-:W-:Y:S05]  /*7430*/  BSYNC.RECONVERGENT B1 ;  /* 0x0000000000017941 */ /* 0x000fea0003800200 */
.L_x_4124:
[----:B------:R-:W-:Y:S01]  /*7440*/  UMOV UR21, 0xffffffff ;  /* 0xffffffff00157882 */ /* 0x000fe20000000000 */
[----:B------:R-:W-:Y:S02]  /*7450*/  ISETP.GT.U32.AND P2, PT, R110, 0x1d, PT ;  /* 0x0000001d6e00780c */ /* 0x000fe40003f44070 */
[----:B------:R-:W-:Y:S11]  /*7460*/  BRA.DIV UR21, `(.L_x_4126) ;  /* 0x0000006e15e47947 */ /* 0x000ff6000b800000 */
[----:B-1----:R1:W1:Y:S04]  /*7470*/  SHFL.DOWN PT, R240, R79, 0x2, 0x1f ;  /* 0x08401f004ff07f89 */ /* 0x00226800000e0000 */
[----:B------:R0:W1:Y:S04]  /*7480*/  SHFL.DOWN PT, R241, R78, 0x2, 0x1f ;  /* 0x08401f004ef17f89 */ /* 0x00006800000e0000 */
[----:B--2---:R2:W1:Y:S04]  /*7490*/  SHFL.DOWN PT, R242, R77, 0x2, 0x1f ;  /* 0x08401f004df27f89 */ /* 0x00446800000e0000 */
[----:B0-----:R2:W0:Y:S02]  /*74a0*/  SHFL.DOWN PT, R76, R252, 0x2, 0x1f ;  /* 0x08401f00fc4c7f89 */ /* 0x00142400000e0000 */
.L_x_4270:
        /* <DEDUP_REMOVED lines=12> */
.L_x_4128:
[----:B------:R-:W-:Y:S05]  /*7570*/  BSYNC.RECONVERGENT B1 ;  /* 0x0000000000017941 */ /* 0x000fea0003800200 */
.L_x_4127:
[----:B------:R-:W-:Y:S01]  /*7580*/  UMOV UR21, 0xffffffff ;  /* 0xffffffff00157882 */ /* 0x000fe20000000000 */
[----:B------:R-:W-:Y:S02]  /*7590*/  ISETP.GT.U32.AND P2, PT, R110, 0x1b, PT ;  /* 0x0000001b6e00780c */ /* 0x000fe40003f44070 */
[----:B------:R-:W-:Y:S11]  /*75a0*/  BRA.DIV UR21, `(.L_x_4129) ;  /* 0x0000007215047947 */ /* 0x000ff6000b800000 */
[----:B-1----:R1:W1:Y:S04]  /*75b0*/  SHFL.DOWN PT, R240, R79, 0x4, 0x1f ;  /* 0x08801f004ff07f89 */ /* 0x00226800000e0000 */
[----:B------:R0:W1:Y:S04]  /*75c0*/  SHFL.DOWN PT, R241, R78, 0x4, 0x1f ;  /* 0x08801f004ef17f89 */ /* 0x00006800000e0000 */
[----:B------:R1:W1:Y:S04]  /*75d0*/  SHFL.DOWN PT, R242, R77, 0x4, 0x1f ;  /* 0x08801f004df27f89 */ /* 0x00026800000e0000 */
[----:B0-----:R0:W0:Y:S02]  /*75e0*/  SHFL.DOWN PT, R76, R252, 0x4, 0x1f ;  /* 0x08801f00fc4c7f89 */ /* 0x00102400000e0000 */
.L_x_4276:
        /* <DEDUP_REMOVED lines=12> */
.L_x_4131:
[----:B------:R-:W-:Y:S05]  /*76b0*/  BSYNC.RECONVERGENT B1 ;  /* 0x0000000000017941 */ /* 0x000fea0003800200 */
.L_x_4130:
[----:B------:R-:W-:Y:S01]  /*76c0*/  UMOV UR21, 0xffffffff ;  /* 0xffffffff00157882 */ /* 0x000fe20000000000 */
[----:B------:R-:W-:Y:S02]  /*76d0*/  ISETP.GT.U32.AND P2, PT, R110, 0x17, PT ;  /* 0x000000176e00780c */ /* 0x000fe40003f44070 */
[----:B------:R-:W-:Y:S11]  /*76e0*/  BRA.DIV UR21, `(.L_x_4132) ;  /* 0x0000007215247947 */ /* 0x000ff6000b800000 */
[----:B-1----:R1:W1:Y:S04]  /*76f0*/  SHFL.DOWN PT, R240, R79, 0x8, 0x1f ;  /* 0x09001f004ff07f89 */ /* 0x00226800000e0000 */
[----:B------:R0:W1:Y:S04]  /*7700*/  SHFL.DOWN PT, R241, R78, 0x8, 0x1f ;  /* 0x09001f004ef17f89 */ /* 0x00006800000e0000 */
[----:B------:R1:W1:Y:S04]  /*7710*/  SHFL.DOWN PT, R242, R77, 0x8, 0x1f ;  /* 0x09001f004df27f89 */ /* 0x00026800000e0000 */
[----:B0-----:R0:W0:Y:S02]  /*7720*/  SHFL.DOWN PT, R76, R252, 0x8, 0x1f ;  /* 0x09001f00fc4c7f89 */ /* 0x00102400000e0000 */
.L_x_4282:
        /* <DEDUP_REMOVED lines=12> */
.L_x_4134:
[----:B------:R-:W-:Y:S05]  /*77f0*/  BSYNC.RECONVERGENT B1 ;  /* 0x0000000000017941 */ /* 0x000fea0003800200 */
.L_x_4133:
[----:B------:R-:W-:Y:S01]  /*7800*/  UMOV UR21, 0xffffffff ;  /* 0xffffffff00157882 */ /* 0x000fe20000000000 */
[----:B------:R-:W-:Y:S02]  /*7810*/  ISETP.GT.U32.AND P2, PT, R110, 0xf, PT ;  /* 0x0000000f6e00780c */ /* 0x000fe40003f44070 */
[----:B------:R-:W-:Y:S11]  /*7820*/  BRA.DIV UR21, `(.L_x_4135) ;  /* 0x0000007215447947 */ /* 0x000ff6000b800000 */
[----:B-1----:R1:W1:Y:S04]  /*7830*/  SHFL.DOWN PT, R240, R79, 0x10, 0x1f ;  /* 0x0a001f004ff07f89 */ /* 0x00226800000e0000 */
[----:B------:R0:W1:Y:S04]  /*7840*/  SHFL.DOWN PT, R241, R78, 0x10, 0x1f ;  /* 0x0a001f004ef17f89 */ /* 0x00006800000e0000 */
[----:B------:R1:W1:Y:S04]  /*7850*/  SHFL.DOWN PT, R242, R77, 0x10, 0x1f ;  /* 0x0a001f004df27f89 */ /* 0x00026800000e0000 */
[----:B0-----:R0:W0:Y:S02]  /*7860*/  SHFL.DOWN PT, R76, R252, 0x10, 0x1f ;  /* 0x0a001f00fc4c7f89 */ /* 0x00102400000e0000 */
.L_x_4288:
        /* <DEDUP_REMOVED lines=12> */
.L_x_4137:
[----:B------:R-:W-:Y:S05]  /*7930*/  BSYNC.RECONVERGENT B1 ;  /* 0x0000000000017941 */ /* 0x000fea0003800200 */
.L_x_4136:
[----:B------:R-:W-:Y:S01]  /*7940*/  UMOV UR21, 0xffffffff ;  /* 0xffffffff00157882 */ /* 0x000fe20000000000 */
[----:B------:R-:W-:Y:S02]  /*7950*/  ISETP.NE.AND P2, PT, R104, 0x1f, PT ;  /* 0x0000001f6800780c */ /* 0x000fe40003f45270 */
[----:B------:R-:W-:Y:S11]  /*7960*/  BRA.DIV UR21, `(.L_x_4138) ;  /* 0x0000007215647947 */ /* 0x000ff6000b800000 */
[----:B------:R-:W5:Y:S04]  /*7970*/  SHFL.IDX PT, R247, R78, RZ, 0x1f ;  /* 0x00001fff4ef77589 */ /* 0x000f6800000e0000 */
[----:B---3--:R-:W3:Y:S04]  /*7980*/  SHFL.IDX PT, R245, R79, RZ, 0x1f ;  /* 0x00001fff4ff57589 */ /* 0x008ee800000e0000 */
[----:B----4-:R-:W4:Y:S04]  /*7990*/  SHFL.IDX PT, R246, R77, RZ, 0x1f ;  /* 0x00001fff4df67589 */ /* 0x010f2800000e0000 */
[----:B-1----:R-:W-:Y:S04]  /*79a0*/  SHFL.IDX PT, R240, R252, RZ, 0x1f ;  /* 0x00001ffffcf07589 */ /* 0x002fe800000e0000 */
[----:B------:R-:W1:Y:S04]  /*79b0*/  SHFL.IDX PT, R251, R60, RZ, 0x1f ;  /* 0x00001fff3cfb7589 */ /* 0x000e6800000e0000 */
[----:B------:R-:W1:Y:S04]  /*79c0*/  SHFL.IDX PT, R250, R61, RZ, 0x1f ;  /* 0x00001fff3dfa7589 */ /* 0x000e6800000e0000 */
[----:B------:R-:W1:Y:S01]  /*79d0*/  SHFL.DOWN PT, R79, R79, 0x1, 0x1f ;  /* 0x08201f004f4f7f89 */ /* 0x000e6200000e0000 */
[CC--:B-----5:R-:W-:Y:S01]  /*79e0*/  FMUL.FTZ R242, R62.reuse, R247.reuse ;  /* 0x000000f73ef27220 */ /* 0x0e0fe20000410000 */
[-C--:B------:R-:W-:Y:S01]  /*79f0*/  FMUL.FTZ R241, R63, R247.reuse ;  /* 0x000000f73ff17220 */ /* 0x080fe20000410000 */
[----:B------:R-:W-:Y:S01]  /*7a00*/  FMUL.FTZ R243, R61, R247 ;  /* 0x000000f73df37220 */ /* 0x000fe20000410000 */
[----:B------:R-:W1:Y:S02]  /*7a10*/  SHFL.DOWN PT, R78, R78, 0x1, 0x1f ;  /* 0x08201f004e4e7f89 */ /* 0x000e6400000e0000 */
[-C--:B---3--:R-:W-:Y:S01]  /*7a20*/  FFMA.FTZ R241, R62, R245.reuse, -R241 ;  /* 0x000000f53ef17223 */ /* 0x088fe200000108f1 */
[----:B------:R-:W-:Y:S01]  /*7a30*/  FFMA.FTZ R248, R60, R245, -R243 ;  /* 0x000000f53cf87223 */ /* 0x000fe200000108f3 */
[----:B--2---:R-:W2:Y:S02]  /*7a40*/  SHFL.DOWN PT, R77, R77, 0x1, 0x1f ;  /* 0x08201f004d4d7f89 */ /* 0x004ea400000e0000 */
[----:B----4-:R-:W-:-:S02]  /*7a50*/  FADD.FTZ R246, R246, R241 ;  /* 0x000000f1f6f67221 */ /* 0x010fc40000010000 */
[----:B0-----:R-:W0:Y:S04]  /*7a60*/  SHFL.DOWN PT, R76, R252, 0x1, 0x1f ;  /* 0x08201f00fc4c7f89 */ /* 0x001e2800000e0000 */
[----:B------:R-:W3:Y:S04]  /*7a70*/  SHFL.IDX PT, R249, R62, RZ, 0x1f ;  /* 0x00001fff3ef97589 */ /* 0x000ee800000e0000 */
[----:B------:R4:W0:Y:S02]  /*7a80*/  SHFL.IDX PT, R244, R63, RZ, 0x1f ;  /* 0x00001fff3ff47589 */ /* 0x00082400000e0000 */
[----:B----4-:R-:W-:Y:S01]  /*7a90*/  FFMA.FTZ R63, R63, R245, R242 ;  /* 0x000000f53f3f7223 */ /* 0x010fe200000100f2 */
[----:B------:R-:W-:Y:S01]  /*7aa0*/  FMUL.FTZ R242, R60, R247 ;  /* 0x000000f73cf27220 */ /* 0x000fe20000410000 */
[----:B-1----:R-:W-:-:S03]  /*7ab0*/  MOV R60, R251 ;  /* 0x000000fb003c7202 */ /* 0x002fc60000000f00 */
[----:B------:R-:W-:Y:S01]  /*7ac0*/  FFMA.FTZ R247, R61, R245, R242 ;  /* 0x000000f53df77223 */ /* 0x000fe200000100f2 */
[----:B------:R-:W-:Y:S01]  /*7ad0*/  FADD.FTZ R245, R240, R63 ;  /* 0x0000003ff0f57221 */ /* 0x000fe20000010000 */
[----:B--2---:R-:W-:-:S07]  /*7ae0*/  MOV R61, R250 ;  /* 0x000000fa003d7202 */ /* 0x004fce0000000f00 */
.L_x_4302:
[----:B------:R-:W-:Y:S01]  /*7af0*/  BSSY.RECONVERGENT B1, `(.L_x_4139) ;  /* 0x000000f000017945 */ /* 0x000fe20003800200 */
[----:B---3--:R-:W-:Y:S02]  /*7b00*/  MOV R62, R249 ;  /* 0x000000f9003e7202 */ /* 0x008fe40000000f00 */
        /* <DEDUP_REMOVED lines=13> */
.L_x_4140:
[----:B------:R-:W-:Y:S05]  /*7be0*/  BSYNC.RECONVERGENT B1 ;  /* 0x0000000000017941 */ /* 0x000fea0003800200 */
.L_x_4139:
        /* <DEDUP_REMOVED lines=38> */
.L_x_4122:
[----:B------:R-:W-:Y:S05]  /*7e50*/  BSYNC B0 ;  /* 0x0000000000007941 */ /* 0x000fea0003800000 */
.L_x_4121:
[----:B------:R-:W-:Y:S05]  /*7e60*/  WARPSYNC.ALL ;  /* 0x0000000000007948 */ /* 0x000fea0003800000 */
[----:B------:R-:W-:Y:S01]  /*7e70*/  BAR.SYNC.DEFER_BLOCKING 0x0 ;  /* 0x0000000000007b1d */ /* 0x000fe20000010000 */
[----:B-12---:R-:W-:Y:S01]  /*7e80*/  FMUL.FTZ R64, R150, R203 ;  /* 0x000000cb96407220 */ /* 0x006fe20000410000 */
[C---:B------:R-:W-:Y:S01]  /*7e90*/  FMUL.FTZ R66, R152.reuse, R202 ;  /* 0x000000ca98427220 */ /* 0x040fe20000410000 */
[-C--:B------:R-:W-:Y:S01]  /*7ea0*/  FMUL.FTZ R65, R152, R218.reuse ;  /* 0x000000da98417220 */ /* 0x080fe20000410000 */
[----:B------:R-:W-:Y:S01]  /*7eb0*/  FMUL.FTZ R69, R148, R205 ;  /* 0x000000cd94457220 */ /* 0x000fe20000410000 */
[----:B-----5:R-:W-:Y:S01]  /*7ec0*/  FFMA.FTZ R77, R147, R221, -R64 ;  /* 0x000000dd934d7223 */ /* 0x020fe20000010840 */
[----:B------:R-:W-:Y:S01]  /*7ed0*/  FMUL.FTZ R64, R154, R201 ;  /* 0x000000c99a407220 */ /* 0x000fe20000410000 */
[C---:B------:R-:W-:Y:S01]  /*7ee0*/  FFMA.FTZ R66, R149.reuse, R218, -R66 ;  /* 0x000000da95427223 */ /* 0x040fe20000010842 */
[----:B------:R-:W-:Y:S01]  /*7ef0*/  FFMA.FTZ R78, R149, R202, R65 ;  /* 0x000000ca954e7223 */ /* 0x000fe20000010041 */
[-C--:B------:R-:W-:Y:S01]  /*7f00*/  FMUL.FTZ R148, R148, R220.reuse ;  /* 0x000000dc94947220 */ /* 0x080fe20000410000 */
[----:B------:R-:W-:Y:S01]  /*7f10*/  FFMA.FTZ R149, R151, R219, -R64 ;  /* 0x000000db97957223 */ /* 0x000fe20000010840 */
[C---:B------:R-:W-:Y:S01]  /*7f20*/  FMUL.FTZ R71, R160.reuse, R199 ;  /* 0x000000c7a0477220 */ /* 0x040fe20000410000 */
[----:B------:R-:W-:Y:S01]  /*7f30*/  FMUL.FTZ R160, R160, R217 ;  /* 0x000000d9a0a07220 */ /* 0x000fe20000410000 */
[----:B------:R-:W-:Y:S01]  /*7f40*/  FFMA.FTZ R67, R146, R205, R148 ;  /* 0x000000cd92437223 */ /* 0x000fe20000010094 */
[----:B------:R-:W-:Y:S01]  /*7f50*/  FMUL.FTZ R150, R150, R221 ;  /* 0x000000dd96967220 */ /* 0x000fe20000410000 */
[C---:B------:R-:W-:Y:S01]  /*7f60*/  FFMA.FTZ R71, R156.reuse, R217, -R71 ;  /* 0x000000d99c477223 */ /* 0x040fe20000010847 */
[----:B------:R-:W-:Y:S01]  /*7f70*/  FFMA.FTZ R73, R156, R199, R160 ;  /* 0x000000c79c497223 */ /* 0x000fe200000100a0 */
[----:B------:R-:W-:Y:S01]  /*7f80*/  FFMA.FTZ R156, -R0, R67, RZ ;  /* 0x00000043009c7223 */ /* 0x000fe200000101ff */
[----:B------:R-:W-:Y:S01]  /*7f90*/  FFMA.FTZ R147, R147, R203, R150 ;  /* 0x000000cb93937223 */ /* 0x000fe20000010096 */
[----:B------:R-:W-:Y:S01]  /*7fa0*/  FFMA.FTZ R69, R146, R220, -R69 ;  /* 0x000000dc92457223 */ /* 0x000fe20000010845 */
[C---:B------:R-:W-:Y:S01]  /*7fb0*/  FMUL.FTZ R68, R157.reuse, R200 ;  /* 0x000000c89d447220 */ /* 0x040fe20000410000 */
[----:B------:R-:W-:Y:S01]  /*7fc0*/  ULEA UR21, UR13, 0xfffff000, 0xc ;  /* 0xfffff0000d157891 */ /* 0x000fe2000f8e60ff */
[----:B------:R-:W-:Y:S01]  /*7fd0*/  FFMA.FTZ R147, -R16, R147, R156 ;  /* 0x0000009310937223 */ /* 0x000fe2000001019c */
[----:B------:R-:W-:Y:S01]  /*7fe0*/  FFMA.FTZ R69, R0, R69, RZ ;  /* 0x0000004500457223 */ /* 0x000fe200000100ff */
[----:B------:R-:W1:Y:S01]  /*7ff0*/  LDS.64 R64, [R108+0xa18] ;  /* 0x000a18006c407984 */ /* 0x000e620000000a00 */
[-C--:B------:R-:W-:Y:S01]  /*8000*/  FMUL.FTZ R157, R157, R216.reuse ;  /* 0x000000d89d9d7220 */ /* 0x080fe20000410000 */
[----:B------:R-:W-:Y:S01]  /*8010*/  USHF.R.S32.HI UR33, URZ, 0x1f, UR21 ;  /* 0x0000001fff217899 */ /* 0x000fe20008011415 */
[----:B------:R-:W-:Y:S01]  /*8020*/  FFMA.FTZ R160, R16, R77, R69 ;  /* 0x0000004d10a07223 */ /* 0x000fe20000010045 */
[C---:B------:R-:W-:Y:S01]  /*8030*/  FFMA.FTZ R68, R153.reuse, R216, -R68 ;  /* 0x000000d899447223 */ /* 0x040fe20000010844 */
[----:B------:R-:W-:Y:S01]  /*8040*/  FFMA.FTZ R70, R153, R200, R157 ;  /* 0x000000c899467223 */ /* 0x000fe2000001009d */
[----:B------:R-:W-:Y:S01]  /*8050*/  FMUL.FTZ R76, R166, R196 ;  /* 0x000000c4a64c7220 */ /* 0x000fe20000410000 */
[C---:B------:R-:W-:Y:S01]  /*8060*/  FFMA.FTZ R67, R15.reuse, R66, R160 ;  /* 0x000000420f437223 */ /* 0x040fe200000100a0 */
[----:B------:R-:W-:Y:S01]  /*8070*/  FFMA.FTZ R147, -R15, R78, R147 ;  /* 0x0000004e0f937223 */ /* 0x000fe20000010193 */
[C---:B------:R-:W-:Y:S01]  /*8080*/  FMUL.FTZ R153, R162.reuse, R197 ;  /* 0x000000c5a2997220 */ /* 0x040fe20000410000 */
[-C--:B------:R-:W-:Y:S01]  /*8090*/  FMUL.FTZ R162, R162, R222.reuse ;  /* 0x000000dea2a27220 */ /* 0x080fe20000410000 */
[----:B------:R-:W-:Y:S01]  /*80a0*/  FMUL.FTZ R154, R154, R219 ;  /* 0x000000db9a9a7220 */ /* 0x000fe20000410000 */
[----:B------:R-:W-:Y:S01]  /*80b0*/  FFMA.FTZ R75, R155, R215, -R76 ;  /* 0x000000d79b4b7223 */ /* 0x000fe2000001084c */
[----:B------:R-:W-:Y:S01]  /*80c0*/  FFMA.FTZ R160, R14, R149, R67 ;  /* 0x000000950ea07223 */ /* 0x000fe20000010043 */
[C---:B------:R-:W-:Y:S01]  /*80d0*/  FFMA.FTZ R76, R158.reuse, R222, -R153 ;  /* 0x000000de9e4c7223 */ /* 0x040fe20000010899 */
[----:B------:R-:W-:Y:S01]  /*80e0*/  MOV R67, UR40 ;  /* 0x0000002800437c02 */ /* 0x000fe20008000f00 */
[----:B------:R-:W-:Y:S01]  /*80f0*/  FFMA.FTZ R158, R158, R197, R162 ;  /* 0x000000c59e9e7223 */ /* 0x000fe200000100a2 */
[----:B------:R-:W-:Y:S01]  /*8100*/  FADD.FTZ R238, RZ, R238 ;  /* 0x000000eeffee7221 */ /* 0x000fe20000010000 */
[----:B------:R-:W-:Y:S01]  /*8110*/  FMUL.FTZ R162, R193, R236 ;  /* 0x000000ecc1a27220 */ /* 0x000fe20000410000 */
[----:B------:R-:W-:Y:S01]  /*8120*/  FFMA.FTZ R151, R151, R201, R154 ;  /* 0x000000c997977223 */ /* 0x000fe2000001009a */
[----:B------:R-:W-:Y:S01]  /*8130*/  MOV R69, UR41 ;  /* 0x0000002900457c02 */ /* 0x000fe20008000f00 */
[----:B------:R-:W-:Y:S01]  /*8140*/  FMUL.FTZ R74, R163, R198 ;  /* 0x000000c6a34a7220 */ /* 0x000fe20000410000 */
[----:B------:R-:W-:Y:S01]  /*8150*/  FFMA.FTZ R77, R175, R238, R162 ;  /* 0x000000eeaf4d7223 */ /* 0x000fe200000100a2 */
[----:B------:R-:W-:Y:S01]  /*8160*/  FFMA.FTZ R162, -R14, R151, R147 ;  /* 0x000000970ea27223 */ /* 0x000fe20000010193 */
[----:B------:R-:W-:Y:S01]  /*8170*/  FMUL.FTZ R79, R166, R215 ;  /* 0x000000d7a64f7220 */ /* 0x000fe20000410000 */
[----:B------:R-:W-:Y:S01]  /*8180*/  FFMA.FTZ R74, R159, R214, -R74 ;  /* 0x000000d69f4a7223 */ /* 0x000fe2000001084a */
[----:B------:R-:W-:Y:S01]  /*8190*/  FMUL.FTZ R146, R165, R194 ;  /* 0x000000c2a5927220 */ /* 0x000fe20000410000 */
[----:B------:R-:W-:Y:S01]  /*81a0*/  FFMA.FTZ R162, -R13, R70, R162 ;  /* 0x000000460da27223 */ /* 0x000fe200000101a2 */
[----:B------:R-:W-:Y:S01]  /*81b0*/  FMUL.FTZ R163, R163, R214 ;  /* 0x000000d6a3a37220 */ /* 0x000fe20000410000 */
[----:B------:R-:W-:Y:S01]  /*81c0*/  FFMA.FTZ R155, R155, R196, R79 ;  /* 0x000000c49b9b7223 */ /* 0x000fe2000001004f */
[----:B------:R-:W-:Y:S01]  /*81d0*/  FMUL.FTZ R153, R168, R195 ;  /* 0x000000c3a8997220 */ /* 0x000fe20000410000 */
[----:B------:R-:W-:Y:S01]  /*81e0*/  FFMA.FTZ R79, R161, R223, -R146 ;  /* 0x000000dfa14f7223 */ /* 0x000fe20000010892 */
[----:B------:R-:W-:Y:S01]  /*81f0*/  FFMA.FTZ R72, R159, R198, R163 ;  /* 0x000000c69f487223 */ /* 0x000fe200000100a3 */
[----:B------:R-:W-:Y:S01]  /*8200*/  FFMA.FTZ R73, -R12, R73, R162 ;  /* 0x000000490c497223 */ /* 0x000fe200000101a2 */
[----:B------:R-:W-:Y:S01]  /*8210*/  FFMA.FTZ R146, R164, R227, -R153 ;  /* 0x000000e3a4927223 */ /* 0x000fe20000010899 */
[----:B------:R-:W-:Y:S01]  /*8220*/  FMUL.FTZ R148, R170, R125 ;  /* 0x0000007daa947220 */ /* 0x000fe20000410000 */
[C---:B------:R-:W-:Y:S01]  /*8230*/  FMUL.FTZ R152, R172.reuse, R124 ;  /* 0x0000007cac987220 */ /* 0x040fe20000410000 */
[----:B------:R-:W-:Y:S01]  /*8240*/  FFMA.FTZ R72, -R11, R72, R73 ;  /* 0x000000480b487223 */ /* 0x000fe20000010149 */
[----:B------:R-:W-:Y:S01]  /*8250*/  FMUL.FTZ R157, R172, R229 ;  /* 0x000000e5ac9d7220 */ /* 0x000fe20000410000 */
[----:B------:R-:W-:Y:S01]  /*8260*/  FFMA.FTZ R153, R167, R224, -R148 ;  /* 0x000000e0a7997223 */ /* 0x000fe20000010894 */
[-C--:B-1----:R-:W-:Y:S01]  /*8270*/  FMUL.FTZ R156, R64, R107.reuse ;  /* 0x0000006b409c7220 */ /* 0x082fe20000410000 */
[----:B------:R-:W-:Y:S01]  /*8280*/  FMUL.FTZ R107, R65, R107 ;  /* 0x0000006b416b7220 */ /* 0x000fe20000410000 */
[----:B------:R-:W-:Y:S01]  /*8290*/  FFMA.FTZ R155, -R10, R155, R72 ;  /* 0x0000009b0a9b7223 */ /* 0x000fe20000010148 */
[----:B------:R-:W-:Y:S01]  /*82a0*/  FFMA.FTZ R152, R169, R229, -R152 ;  /* 0x000000e5a9987223 */ /* 0x000fe20000010898 */
[-C--:B------:R-:W-:Y:S01]  /*82b0*/  FFMA.FTZ R65, R65, R106.reuse, -R156 ;  /* 0x0000006a41417223 */ /* 0x080fe2000001089c */
[----:B------:R-:W-:Y:S01]  /*82c0*/  FFMA.FTZ R107, R64, R106, R107 ;  /* 0x0000006a406b7223 */ /* 0x000fe2000001006b */
[----:B------:R-:W-:Y:S01]  /*82d0*/  LOP3.LUT R64, R104, UR21, RZ, 0xfc, !PT ;  /* 0x0000001568407c12 */ /* 0x000fe2000f8efcff */
[----:B------:R-:W-:Y:S01]  /*82e0*/  FMUL.FTZ R150, R174, R212 ;  /* 0x000000d4ae967220 */ /* 0x000fe20000410000 */
[----:B------:R-:W-:Y:S01]  /*82f0*/  FADD.FTZ R188, R188, R65 ;  /* 0x00000041bcbc7221 */ /* 0x000fe20000010000 */
[----:B------:R-:W-:Y:S01]  /*8300*/  FFMA.FTZ R78, R2, R213, R107 ;  /* 0x000000d5024e7223 */ /* 0x000fe2000001006b */
[----:B------:R-:W-:Y:S01]  /*8310*/  MOV R65, UR33 ;  /* 0x0000002100417c02 */ /* 0x000fe20008000f00 */
[----:B------:R-:W-:Y:S01]  /*8320*/  FFMA.FTZ R148, R169, R124, R157 ;  /* 0x0000007ca9947223 */ /* 0x000fe2000001009d */
[C---:B------:R-:W-:Y:S01]  /*8330*/  FMUL.FTZ R66, R113.reuse, R188 ;  /* 0x000000bc71427220 */ /* 0x040fe20000410000 */
[----:B------:R-:W-:Y:S01]  /*8340*/  FMUL.FTZ R113, R113, R78 ;  /* 0x0000004e71717220 */ /* 0x000fe20000410000 */
[----:B------:R-:W-:Y:S01]  /*8350*/  FMUL.FTZ R154, R176, R228 ;  /* 0x000000e4b09a7220 */ /* 0x000fe20000410000 */
[----:B------:R-:W-:Y:S01]  /*8360*/  FFMA.FTZ R157, R171, R226, -R150 ;  /* 0x000000e2ab9d7223 */ /* 0x000fe20000010896 */
[C---:B------:R-:W-:Y:S01]  /*8370*/  FFMA.FTZ R106, R115.reuse, R78, R66 ;  /* 0x0000004e736a7223 */ /* 0x040fe20000010042 */
[----:B------:R-:W-:Y:S01]  /*8380*/  FFMA.FTZ R156, R115, R188, -R113 ;  /* 0x000000bc739c7223 */ /* 0x000fe20000010871 */
[----:B------:R-:W-:-:S04]  /*8390*/  IMAD.WIDE.U32 R66, R67, UR8, R64 ;  /* 0x0000000843427c25 */ /* 0x000fc8000f8e0040 */
[----:B------:R-:W-:Y:S01]  /*83a0*/  FFMA.FTZ R65, R13, R68, R160 ;  /* 0x000000440d417223 */ /* 0x000fe200000100a0 */
[----:B------:R-:W-:Y:S01]  /*83b0*/  FFMA.FTZ R210, R3, R210, R106 ;  /* 0x000000d203d27223 */ /* 0x000fe2000001006a */
[----:B------:R-:W-:Y:S01]  /*83c0*/  FADD.FTZ R106, R187, R156 ;  /* 0x0000009cbb6a7221 */ /* 0x000fe20000010000 */
[----:B------:R-:W-:Y:S01]  /*83d0*/  IMAD R69, R69, UR8, R67 ;  /* 0x0000000845457c24 */ /* 0x000fe2000f8e0243 */
[----:B------:R-:W-:Y:S01]  /*83e0*/  LEA R68, P0, R66, UR9, 0x2 ;  /* 0x0000000942447c11 */ /* 0x000fe2000f8010ff */
[C---:B------:R-:W-:Y:S01]  /*83f0*/  FMUL.FTZ R67, R116.reuse, R210 ;  /* 0x000000d274437220 */ /* 0x040fe20000410000 */
[----:B------:R-:W-:Y:S01]  /*8400*/  FMUL.FTZ R70, R116, R106 ;  /* 0x0000006a74467220 */ /* 0x000fe20000410000 */
[----:B------:R-:W-:Y:S01]  /*8410*/  ISETP.NE.AND P2, PT, R104, RZ, PT ;  /* 0x000000ff6800720c */ /* 0x000fe20003f45270 */
[----:B------:R-:W-:Y:S01]  /*8420*/  FFMA.FTZ R154, R173, R239, -R154 ;  /* 0x000000efad9a7223 */ /* 0x000fe2000001089a */
[----:B------:R-:W-:Y:S01]  /*8430*/  LEA.HI.X R69, R66, UR12, R69, 0x2, P0 ;  /* 0x0000000c42457c11 */ /* 0x000fe200080f1445 */
[----:B------:R-:W-:Y:S01]  /*8440*/  FFMA.FTZ R66, R12, R71, R65 ;  /* 0x000000470c427223 */ /* 0x000fe20000010041 */
[C---:B------:R-:W-:Y:S01]  /*8450*/  FFMA.FTZ R65, R117.reuse, R210, R70 ;  /* 0x000000d275417223 */ /* 0x040fe20000010046 */
[----:B------:R-:W-:Y:S01]  /*8460*/  FFMA.FTZ R67, R117, R106, -R67 ;  /* 0x0000006a75437223 */ /* 0x000fe20000010843 */
[----:B------:R-:W-:Y:S01]  /*8470*/  FMUL.FTZ R116, R203, UR46 ;  /* 0x0000002ecb747c20 */ /* 0x000fe20008410000 */
[----:B------:R-:W-:Y:S01]  /*8480*/  FFMA.FTZ R71, R11, R74, R66 ;  /* 0x0000004a0b477223 */ /* 0x000fe20000010042 */
[----:B------:R-:W-:Y:S01]  /*8490*/  FFMA.FTZ R211, R4, R211, R65 ;  /* 0x000000d304d37223 */ /* 0x000fe20000010041 */
[----:B------:R-:W-:Y:S01]  /*84a0*/  FADD.FTZ R65, R186, R67 ;  /* 0x00000043ba417221 */ /* 0x000fe20000010000 */
[----:B------:R-:W-:Y:S01]  /*84b0*/  FMUL.FTZ R107, R200, UR47 ;  /* 0x0000002fc86b7c20 */ /* 0x000fe20008410000 */
[----:B------:R-:W-:Y:S01]  /*84c0*/  FFMA.FTZ R70, R10, R75, R71 ;  /* 0x0000004b0a467223 */ /* 0x000fe20000010047 */
[C---:B------:R-:W-:Y:S01]  /*84d0*/  FMUL.FTZ R66, R118.reuse, R211 ;  /* 0x000000d376427220 */ /* 0x040fe20000410000 */
[-C--:B------:R-:W-:Y:S01]  /*84e0*/  FMUL.FTZ R118, R118, R65.reuse ;  /* 0x0000004176767220 */ /* 0x080fe20000410000 */
[----:B------:R-:W-:Y:S01]  /*84f0*/  MOV R75, UR20 ;  /* 0x00000014004b7c02 */ /* 0x000fe20008000f00 */
[----:B------:R-:W-:Y:S01]  /*8500*/  FFMA.FTZ R67, R9, R76, R70 ;  /* 0x0000004c09437223 */ /* 0x000fe20000010046 */
[C---:B------:R-:W-:Y:S01]  /*8510*/  FFMA.FTZ R66, R119.reuse, R65, -R66 ;  /* 0x0000004177427223 */ /* 0x040fe20000010842 */
[----:B------:R-:W-:Y:S01]  /*8520*/  FFMA.FTZ R118, R119, R211, R118 ;  /* 0x000000d377767223 */ /* 0x000fe20000010076 */
[----:B------:R-:W-:Y:S01]  /*8530*/  VOTEU.ALL UP0, P2 ;  /* 0x0000000000ff7886 */ /* 0x000fe20001000000 */
[----:B------:R-:W-:Y:S01]  /*8540*/  FFMA.FTZ R70, R8, R79, R67 ;  /* 0x0000004f08467223 */ /* 0x000fe20000010043 */
[----:B------:R-:W-:Y:S01]  /*8550*/  FADD.FTZ R66, R185, R66 ;  /* 0x00000042b9427221 */ /* 0x000fe20000010000 */
[----:B------:R-:W-:Y:S01]  /*8560*/  FFMA.FTZ R208, R5, R208, R118 ;  /* 0x000000d005d07223 */ /* 0x000fe20000010076 */
[----:B------:R-:W-:Y:S01]  /*8570*/  FMUL.FTZ R118, R203, UR47 ;  /* 0x0000002fcb767c20 */ /* 0x000fe20008410000 */
[----:B------:R-:W-:Y:S01]  /*8580*/  FFMA.FTZ R71, R7, R146, R70 ;  /* 0x0000009207477223 */ /* 0x000fe20000010046 */
[C---:B------:R-:W-:Y:S01]  /*8590*/  FMUL.FTZ R70, R120.reuse, R66 ;  /* 0x0000004278467220 */ /* 0x040fe20000410000 */
[-C--:B------:R-:W-:Y:S01]  /*85a0*/  FMUL.FTZ R67, R120, R208.reuse ;  /* 0x000000d078437220 */ /* 0x080fe20000410000 */
[----:B------:R-:W-:Y:S01]  /*85b0*/  @!UP0 ULEA UR21, UR8, UR20, 0x4 ;  /* 0x0000001408158291 */ /* 0x000fe2000f8e20ff */
        /* <DEDUP_REMOVED lines=16> */
[----:B------:R-:W-:-:S02]  /*86c0*/  IMAD R73, R104, 0x84, R75 ;  /* 0x0000008468497824 */ /* 0x000fc400078e024b */
[----:B------:R-:W-:Y:S01]  /*86d0*/  FMUL.FTZ R76, R0, R79 ;  /* 0x0000004f004c7220 */ /* 0x000fe20000410000 */
[----:B------:R-:W-:Y:S01]  /*86e0*/  FFMA.FTZ R206, R7, R206, R70 ;  /* 0x000000ce07ce7223 */ /* 0x000fe20000010046 */
[----:B------:R-:W-:Y:S01]  /*86f0*/  FADD.FTZ R72, R183, R72 ;  /* 0x00000048b7487221 */ /* 0x000fe20000010000 */
[----:B0-----:R0:W-:Y:S01]  /*8700*/  @!P2 STS.128 [UR21+0x8b80], R60 ;  /* 0x008b803cff00a988 */ /* 0x0011e20008000c15 */
[----:B------:R-:W-:Y:S01]  /*8710*/  FMUL.FTZ R122, R199, UR47 ;  /* 0x0000002fc77a7c20 */ /* 0x000fe20008410000 */
[C---:B------:R-:W-:Y:S01]  /*8720*/  FMUL.FTZ R74, R126.reuse, R206 ;  /* 0x000000ce7e4a7220 */ /* 0x040fe20000410000 */
[-C--:B------:R-:W-:Y:S01]  /*8730*/  FMUL.FTZ R75, R126, R72.reuse ;  /* 0x000000487e4b7220 */ /* 0x080fe20000410000 */
[----:B------:R1:W-:Y:S01]  /*8740*/  STS [R73+0x2100], R76 ;  /* 0x0021004c49007388 */ /* 0x0003e20000000800 */
[----:B------:R-:W-:Y:S01]  /*8750*/  FMUL.FTZ R119, R125, UR46 ;  /* 0x0000002e7d777c20 */ /* 0x000fe20008410000 */
[C---:B------:R-:W-:Y:S01]  /*8760*/  FFMA.FTZ R79, R127.reuse, R72, -R74 ;  /* 0x000000487f4f7223 */ /* 0x040fe2000001084a */
[----:B------:R-:W-:Y:S01]  /*8770*/  FFMA.FTZ R75, R127, R206, R75 ;  /* 0x000000ce7f4b7223 */ /* 0x000fe2000001004b */
[----:B------:R-:W-:Y:S01]  /*8780*/  FMUL.FTZ R168, R168, R227 ;  /* 0x000000e3a8a87220 */ /* 0x000fe20000410000 */
[----:B------:R-:W-:Y:S01]  /*8790*/  FFMA.FTZ R119, R224, UR47, -R119 ;  /* 0x0000002fe0777c23 */ /* 0x000fe20008010877 */
[----:B------:R-:W-:Y:S01]  /*87a0*/  FADD.FTZ R182, R182, R79 ;  /* 0x0000004fb6b67221 */ /* 0x000fe20000010000 */
[----:B------:R-:W-:Y:S01]  /*87b0*/  FFMA.FTZ R207, R8, R207, R75 ;  /* 0x000000cf08cf7223 */ /* 0x000fe2000001004b */
[----:B------:R-:W-:Y:S01]  /*87c0*/  FMUL.FTZ R79, R205, UR47 ;  /* 0x0000002fcd4f7c20 */ /* 0x000fe20008410000 */
[----:B------:R-:W-:Y:S01]  /*87d0*/  FMUL.FTZ R170, R170, R224 ;  /* 0x000000e0aaaa7220 */ /* 0x000fe20000410000 */
[CC--:B------:R-:W-:Y:S01]  /*87e0*/  FMUL.FTZ R74, R128.reuse, R182.reuse ;  /* 0x000000b6804a7220 */ /* 0x0c0fe20000410000 */
[-C--:B------:R-:W-:Y:S01]  /*87f0*/  FMUL.FTZ R75, R128, R207.reuse ;  /* 0x000000cf804b7220 */ /* 0x080fe20000410000 */
[C---:B0-----:R-:W-:Y:S01]  /*8800*/  FFMA.FTZ R63, R221.reuse, UR46, R118 ;  /* 0x0000002edd3f7c23 */ /* 0x041fe20008010076 */
[----:B------:R-:W-:Y:S01]  /*8810*/  FFMA.FTZ R61, R221, UR47, -R116 ;  /* 0x0000002fdd3d7c23 */ /* 0x000fe20008010874 */
[C---:B------:R-:W-:Y:S01]  /*8820*/  FFMA.FTZ R74, R129.reuse, R207, R74 ;  /* 0x000000cf814a7223 */ /* 0x040fe2000001004a */
[----:B------:R-:W-:Y:S01]  /*8830*/  FFMA.FTZ R60, R129, R182, -R75 ;  /* 0x000000b6813c7223 */ /* 0x000fe2000001084b */
[----:B-1----:R-:W-:Y:S01]  /*8840*/  FMUL.FTZ R76, R16, -R63 ;  /* 0x8000003f104c7220 */ /* 0x002fe20000410000 */
[----:B------:R-:W-:Y:S01]  /*8850*/  FMUL.FTZ R63, R202, UR46 ;  /* 0x0000002eca3f7c20 */ /* 0x000fe20008410000 */
[----:B------:R-:W-:Y:S01]  /*8860*/  FFMA.FTZ R204, R9, R204, R74 ;  /* 0x000000cc09cc7223 */ /* 0x000fe2000001004a */
[----:B------:R-:W-:Y:S01]  /*8870*/  FADD.FTZ R181, R181, R60 ;  /* 0x0000003cb5b57221 */ /* 0x000fe20000010000 */
[----:B------:R-:W-:Y:S01]  /*8880*/  FMUL.FTZ R74, R16, R61 ;  /* 0x0000003d104a7220 */ /* 0x000fe20000410000 */
[----:B------:R-:W-:Y:S01]  /*8890*/  FFMA.FTZ R79, R220, UR46, R79 ;  /* 0x0000002edc4f7c23 */ /* 0x000fe2000801004f */
[----:B------:R-:W-:Y:S01]  /*88a0*/  FMUL.FTZ R75, R202, UR47 ;  /* 0x0000002fca4b7c20 */ /* 0x000fe20008410000 */
[C---:B------:R-:W-:Y:S01]  /*88b0*/  FMUL.FTZ R60, R130.reuse, R181 ;  /* 0x000000b5823c7220 */ /* 0x040fe20000410000 */
[-C--:B------:R-:W-:Y:S01]  /*88c0*/  FMUL.FTZ R130, R130, R204.reuse ;  /* 0x000000cc82827220 */ /* 0x080fe20000410000 */
[----:B------:R0:W-:Y:S01]  /*88d0*/  STS [R73+0x2108], R74 ;  /* 0x0021084a49007388 */ /* 0x0001e20000000800 */
[----:B------:R-:W-:Y:S01]  /*88e0*/  FMUL.FTZ R62, R0, -R79 ;  /* 0x8000004f003e7220 */ /* 0x000fe20000410000 */
[C---:B------:R-:W-:Y:S01]  /*88f0*/  FFMA.FTZ R61, R131.reuse, R204, R60 ;  /* 0x000000cc833d7223 */ /* 0x040fe2000001003c */
[----:B------:R-:W-:Y:S01]  /*8900*/  FFMA.FTZ R131, R131, R181, -R130 ;  /* 0x000000b583837223 */ /* 0x000fe20000010882 */
[----:B------:R-:W-:Y:S01]  /*8910*/  FFMA.FTZ R60, R218, UR47, -R63 ;  /* 0x0000002fda3c7c23 */ /* 0x000fe2000801083f */
[----:B------:R-:W-:Y:S01]  /*8920*/  FMUL.FTZ R116, R201, UR46 ;  /* 0x0000002ec9747c20 */ /* 0x000fe20008410000 */
[----:B------:R-:W-:Y:S01]  /*8930*/  FFMA.FTZ R237, R10, R237, R61 ;  /* 0x000000ed0aed7223 */ /* 0x000fe2000001003d */
[----:B------:R-:W-:Y:S01]  /*8940*/  FADD.FTZ R180, R180, R131 ;  /* 0x00000083b4b47221 */ /* 0x000fe20000010000 */
[----:B------:R1:W-:Y:S01]  /*8950*/  STS [R73+0x2104], R62 ;  /* 0x0021043e49007388 */ /* 0x0003e20000000800 */
[----:B------:R-:W-:Y:S01]  /*8960*/  FFMA.FTZ R61, R219, UR47, -R116 ;  /* 0x0000002fdb3d7c23 */ /* 0x000fe20008010874 */
[----:B0-----:R-:W-:Y:S01]  /*8970*/  FMUL.FTZ R74, R15, R60 ;  /* 0x0000003c0f4a7220 */ /* 0x001fe20000410000 */
[C---:B------:R-:W-:Y:S01]  /*8980*/  FMUL.FTZ R60, R132.reuse, R237 ;  /* 0x000000ed843c7220 */ /* 0x040fe20000410000 */
[-C--:B------:R-:W-:Y:S01]  /*8990*/  FMUL.FTZ R132, R132, R180.reuse ;  /* 0x000000b484847220 */ /* 0x080fe20000410000 */
[----:B------:R0:W-:Y:S01]  /*89a0*/  STS [R73+0x210c], R76 ;  /* 0x00210c4c49007388 */ /* 0x0001e20000000800 */
[----:B------:R-:W-:Y:S01]  /*89b0*/  FMUL.FTZ R118, R14, R61 ;  /* 0x0000003d0e767220 */ /* 0x000fe20000410000 */
[C---:B------:R-:W-:Y:S01]  /*89c0*/  FFMA.FTZ R60, R133.reuse, R180, -R60 ;  /* 0x000000b4853c7223 */ /* 0x040fe2000001083c */
[----:B------:R-:W-:Y:S01]  /*89d0*/  FFMA.FTZ R132, R133, R237, R132 ;  /* 0x000000ed85847223 */ /* 0x000fe20000010084 */
[----:B------:R-:W-:Y:S01]  /*89e0*/  FMUL.FTZ R79, R200, UR46 ;  /* 0x0000002ec84f7c20 */ /* 0x000fe20008410000 */
[----:B-1----:R-:W-:Y:S01]  /*89f0*/  FFMA.FTZ R62, R218, UR46, R75 ;  /* 0x0000002eda3e7c23 */ /* 0x002fe2000801004b */
[----:B------:R-:W-:Y:S01]  /*8a00*/  FADD.FTZ R60, R179, R60 ;  /* 0x0000003cb33c7221 */ /* 0x000fe20000010000 */
[----:B------:R-:W-:Y:S01]  /*8a10*/  FFMA.FTZ R234, R11, R234, R132 ;  /* 0x000000ea0bea7223 */ /* 0x000fe20000010084 */
[----:B------:R-:W-:Y:S01]  /*8a20*/  FMUL.FTZ R116, R201, UR47 ;  /* 0x0000002fc9747c20 */ /* 0x000fe20008410000 */
[----:B------:R1:W-:Y:S01]  /*8a30*/  STS [R73+0x2110], R74 ;  /* 0x0021104a49007388 */ /* 0x0003e20000000800 */
[----:B0-----:R-:W-:Y:S01]  /*8a40*/  FMUL.FTZ R76, R15, -R62 ;  /* 0x8000003e0f4c7220 */ /* 0x001fe20000410000 */
[C---:B------:R-:W-:Y:S01]  /*8a50*/  FMUL.FTZ R62, R134.reuse, R60 ;  /* 0x0000003c863e7220 */ /* 0x040fe20000410000 */
[-C--:B------:R-:W-:Y:S01]  /*8a60*/  FMUL.FTZ R63, R134, R234.reuse ;  /* 0x000000ea863f7220 */ /* 0x080fe20000410000 */
[----:B------:R-:W-:Y:S01]  /*8a70*/  FFMA.FTZ R75, R219, UR46, R116 ;  /* 0x0000002edb4b7c23 */ /* 0x000fe20008010074 */
[----:B------:R0:W-:Y:S01]  /*8a80*/  STS [R73+0x2118], R118 ;  /* 0x0021187649007388 */ /* 0x0001e20000000800 */
[C---:B------:R-:W-:Y:S01]  /*8a90*/  FFMA.FTZ R61, R135.reuse, R234, R62 ;  /* 0x000000ea873d7223 */ /* 0x040fe2000001003e */
[----:B------:R-:W-:Y:S01]  /*8aa0*/  FFMA.FTZ R63, R135, R60, -R63 ;  /* 0x0000003c873f7223 */ /* 0x000fe2000001083f */
[----:B------:R-:W-:Y:S01]  /*8ab0*/  FFMA.FTZ R62, R216, UR47, -R79 ;  /* 0x0000002fd83e7c23 */ /* 0x000fe2000801084f */
[----:B------:R2:W-:Y:S01]  /*8ac0*/  STS [R73+0x2114], R76 ;  /* 0x0021144c49007388 */ /* 0x0005e20000000800 */
[----:B------:R-:W-:Y:S01]  /*8ad0*/  FFMA.FTZ R235, R12, R235, R61 ;  /* 0x000000eb0ceb7223 */ /* 0x000fe2000001003d */
[----:B------:R-:W-:Y:S01]  /*8ae0*/  FADD.FTZ R178, R178, R63 ;  /* 0x0000003fb2b27221 */ /* 0x000fe20000010000 */
[----:B-1----:R-:W-:Y:S01]  /*8af0*/  FFMA.FTZ R74, R216, UR46, R107 ;  /* 0x0000002ed84a7c23 */ /* 0x002fe2000801006b */
[C---:B------:R-:W-:Y:S01]  /*8b00*/  FMUL.FTZ R116, R13.reuse, R62 ;  /* 0x0000003e0d747220 */ /* 0x040fe20000410000 */
[C---:B------:R-:W-:Y:S01]  /*8b10*/  FMUL.FTZ R61, R136.reuse, R235 ;  /* 0x000000eb883d7220 */ /* 0x040fe20000410000 */
[----:B------:R-:W-:Y:S01]  /*8b20*/  FMUL.FTZ R62, R136, R178 ;  /* 0x000000b2883e7220 */ /* 0x000fe20000410000 */
[----:B0-----:R-:W-:Y:S01]  /*8b30*/  FMUL.FTZ R118, R13, -R74 ;  /* 0x8000004a0d767220 */ /* 0x001fe20000410000 */
[----:B------:R-:W-:Y:S01]  /*8b40*/  FFMA.FTZ R63, R217, UR46, R122 ;  /* 0x0000002ed93f7c23 */ /* 0x000fe2000801007a */
[C---:B------:R-:W-:Y:S01]  /*8b50*/  FFMA.FTZ R74, R137.reuse, R178, -R61 ;  /* 0x000000b2894a7223 */ /* 0x040fe2000001083d */
[----:B--2---:R-:W-:Y:S01]  /*8b60*/  FMUL.FTZ R76, R14, -R75 ;  /* 0x8000004b0e4c7220 */ /* 0x004fe20000410000 */
[----:B------:R-:W-:Y:S01]  /*8b70*/  FFMA.FTZ R62, R137, R235, R62 ;  /* 0x000000eb893e7223 */ /* 0x000fe2000001003e */
[----:B------:R-:W-:Y:S01]  /*8b80*/  FFMA.FTZ R61, R217, UR47, -R120 ;  /* 0x0000002fd93d7c23 */ /* 0x000fe20008010878 */
[----:B------:R-:W-:Y:S01]  /*8b90*/  FADD.FTZ R177, R177, R74 ;  /* 0x0000004ab1b17221 */ /* 0x000fe20000010000 */
[----:B------:R-:W-:Y:S01]  /*8ba0*/  FMUL.FTZ R75, R198, UR46 ;  /* 0x0000002ec64b7c20 */ /* 0x000fe20008410000 */
[----:B------:R-:W-:Y:S01]  /*8bb0*/  FFMA.FTZ R232, R13, R232, R62 ;  /* 0x000000e80de87223 */ /* 0x000fe2000001003e */
[----:B------:R0:W-:Y:S01]  /*8bc0*/  STS [R73+0x211c], R76 ;  /* 0x00211c4c49007388 */ /* 0x0001e20000000800 */
[----:B------:R-:W-:Y:S01]  /*8bd0*/  FMUL.FTZ R122, R196, UR47 ;  /* 0x0000002fc47a7c20 */ /* 0x000fe20008410000 */
[----:B------:R-:W-:Y:S01]  /*8be0*/  FFMA.FTZ R74, R214, UR47, -R75 ;  /* 0x0000002fd64a7c23 */ /* 0x000fe2000801084b */
[----:B------:R-:W-:Y:S01]  /*8bf0*/  FMUL.FTZ R62, R138, R232 ;  /* 0x000000e88a3e7220 */ /* 0x000fe20000410000 */
[----:B------:R1:W-:Y:S01]  /*8c00*/  STS [R73+0x2124], R118 ;  /* 0x0021247649007388 */ /* 0x0003e20000000800 */
[----:B------:R-:W-:Y:S01]  /*8c10*/  FMUL.FTZ R120, R196, UR46 ;  /* 0x0000002ec4787c20 */ /* 0x000fe20008410000 */
[----:B------:R-:W-:Y:S01]  /*8c20*/  FFMA.FTZ R75, R215, UR46, R122 ;  /* 0x0000002ed74b7c23 */ /* 0x000fe2000801007a */
[----:B------:R-:W-:Y:S01]  /*8c30*/  FFMA.FTZ R62, R139, R177, -R62 ;  /* 0x000000b18b3e7223 */ /* 0x000fe2000001083e */
[----:B------:R2:W-:Y:S01]  /*8c40*/  STS [R73+0x2120], R116 ;  /* 0x0021207449007388 */ /* 0x0005e20000000800 */
[----:B------:R-:W-:Y:S01]  /*8c50*/  FMUL.FTZ R122, R194, UR46 ;  /* 0x0000002ec27a7c20 */ /* 0x000fe20008410000 */
[----:B0-----:R-:W-:Y:S01]  /*8c60*/  FMUL.FTZ R76, R12, R61 ;  /* 0x0000003d0c4c7220 */ /* 0x001fe20000410000 */
[----:B------:R-:W-:Y:S01]  /*8c70*/  FMUL.FTZ R61, R138, R177 ;  /* 0x000000b18a3d7220 */ /* 0x000fe20000410000 */
[----:B------:R-:W-:Y:S01]  /*8c80*/  FADD.FTZ R62, R189, R62 ;  /* 0x0000003ebd3e7221 */ /* 0x000fe20000010000 */
[----:B------:R-:W-:Y:S01]  /*8c90*/  FMUL.FTZ R79, R197, UR47 ;  /* 0x0000002fc54f7c20 */ /* 0x000fe20008410000 */
[----:B-1----:R-:W-:Y:S01]  /*8ca0*/  FMUL.FTZ R118, R11, R74 ;  /* 0x0000004a0b767220 */ /* 0x002fe20000410000 */
[----:B------:R-:W-:Y:S01]  /*8cb0*/  FFMA.FTZ R61, R139, R232, R61 ;  /* 0x000000e88b3d7223 */ /* 0x000fe2000001003d */
[-C--:B------:R-:W-:Y:S01]  /*8cc0*/  FMUL.FTZ R74, R140, R62.reuse ;  /* 0x0000003e8c4a7220 */ /* 0x080fe20000410000 */
[----:B------:R0:W-:Y:S01]  /*8cd0*/  STS [R73+0x2128], R76 ;  /* 0x0021284c49007388 */ /* 0x0001e20000000800 */
[----:B--2---:R-:W-:Y:S01]  /*8ce0*/  FMUL.FTZ R116, R12, -R63 ;  /* 0x8000003f0c747220 */ /* 0x004fe20000410000 */
[----:B------:R-:W-:Y:S01]  /*8cf0*/  FFMA.FTZ R233, R14, R233, R61 ;  /* 0x000000e90ee97223 */ /* 0x000fe2000001003d */
[----:B------:R-:W-:Y:S01]  /*8d00*/  FMUL.FTZ R63, R198, UR47 ;  /* 0x0000002fc63f7c20 */ /* 0x000fe20008410000 */
[----:B------:R1:W-:Y:S01]  /*8d10*/  STS [R73+0x2130], R118 ;  /* 0x0021307649007388 */ /* 0x0003e20000000800 */
[----:B------:R-:W-:Y:S01]  /*8d20*/  FFMA.FTZ R221, R100, -R93, R221 ;  /* 0x8000005d64dd7223 */ /* 0x000fe200000100dd */
[-C--:B------:R-:W-:Y:S01]  /*8d30*/  FMUL.FTZ R61, R140, R233.reuse ;  /* 0x000000e98c3d7220 */ /* 0x080fe20000410000 */
[----:B------:R-:W-:Y:S01]  /*8d40*/  FFMA.FTZ R74, R141, R233, R74 ;  /* 0x000000e98d4a7223 */ /* 0x000fe2000001004a */
[----:B------:R2:W-:Y:S01]  /*8d50*/  STS [R73+0x212c], R116 ;  /* 0x00212c7449007388 */ /* 0x0005e20000000800 */
[----:B------:R-:W-:Y:S01]  /*8d60*/  FMUL.FTZ R128, R195, UR46 ;  /* 0x0000002ec3807c20 */ /* 0x000fe20008410000 */
[----:B------:R-:W-:Y:S01]  /*8d70*/  FFMA.FTZ R61, R141, R62, -R61 ;  /* 0x0000003e8d3d7223 */ /* 0x000fe2000001083d */
[----:B------:R-:W-:Y:S01]  /*8d80*/  FFMA.FTZ R230, R15, R230, R74 ;  /* 0x000000e60fe67223 */ /* 0x000fe2000001004a */
[----:B0-----:R-:W-:Y:S01]  /*8d90*/  FFMA.FTZ R76, R214, UR46, R63 ;  /* 0x0000002ed64c7c23 */ /* 0x001fe2000801003f */
[----:B------:R-:W-:Y:S01]  /*8da0*/  FFMA.FTZ R63, R215, UR47, -R120 ;  /* 0x0000002fd73f7c23 */ /* 0x000fe20008010878 */
[----:B------:R-:W-:Y:S01]  /*8db0*/  FADD.FTZ R61, R190, R61 ;  /* 0x0000003dbe3d7221 */ /* 0x000fe20000010000 */
[C---:B------:R-:W-:Y:S01]  /*8dc0*/  FMUL.FTZ R120, R10.reuse, -R75 ;  /* 0x8000004b0a787220 */ /* 0x040fe20000410000 */
[----:B------:R-:W-:Y:S01]  /*8dd0*/  FMUL.FTZ R75, R197, UR46 ;  /* 0x0000002ec54b7c20 */ /* 0x000fe20008410000 */
[----:B-1----:R-:W-:Y:S01]  /*8de0*/  FMUL.FTZ R118, R10, R63 ;  /* 0x0000003f0a767220 */ /* 0x002fe20000410000 */
[CC--:B------:R-:W-:Y:S01]  /*8df0*/  FMUL.FTZ R74, R142.reuse, R61.reuse ;  /* 0x0000003d8e4a7220 */ /* 0x0c0fe20000410000 */
[----:B------:R-:W-:Y:S01]  /*8e00*/  FMUL.FTZ R142, R142, R230 ;  /* 0x000000e68e8e7220 */ /* 0x000fe20000410000 */
[----:B------:R-:W-:Y:S01]  /*8e10*/  FMUL.FTZ R76, R11, -R76 ;  /* 0x8000004c0b4c7220 */ /* 0x000fe20000410000 */
[----:B------:R-:W-:Y:S01]  /*8e20*/  STS [R73+0x213c], R120 ;  /* 0x00213c7849007388 */ /* 0x000fe20000000800 */
[C---:B------:R-:W-:Y:S01]  /*8e30*/  FFMA.FTZ R63, R143.reuse, R230, R74 ;  /* 0x000000e68f3f7223 */ /* 0x040fe2000001004a */
[----:B--2---:R-:W-:Y:S01]  /*8e40*/  FFMA.FTZ R116, R143, R61, -R142 ;  /* 0x0000003d8f747223 */ /* 0x004fe2000001088e */
[----:B------:R-:W-:Y:S01]  /*8e50*/  FFMA.FTZ R74, R222, UR47, -R75 ;  /* 0x0000002fde4a7c23 */ /* 0x000fe2000801084b */
[----:B------:R0:W-:Y:S01]  /*8e60*/  STS [R73+0x2138], R118 ;  /* 0x0021387649007388 */ /* 0x0001e20000000800 */
[----:B------:R-:W-:Y:S01]  /*8e70*/  FFMA.FTZ R225, R16, R225, R63 ;  /* 0x000000e110e17223 */ /* 0x000fe2000001003f */
[----:B------:R-:W-:Y:S01]  /*8e80*/  FADD.FTZ R116, R191, R116 ;  /* 0x00000074bf747221 */ /* 0x000fe20000010000 */
[----:B------:R-:W-:Y:S01]  /*8e90*/  FFMA.FTZ R63, R223, UR47, -R122 ;  /* 0x0000002fdf3f7c23 */ /* 0x000fe2000801087a */
[----:B------:R1:W-:Y:S01]  /*8ea0*/  STS [R73+0x2134], R76 ;  /* 0x0021344c49007388 */ /* 0x0003e20000000800 */
[----:B------:R-:W-:Y:S01]  /*8eb0*/  FMUL.FTZ R75, R144, R225 ;  /* 0x000000e1904b7220 */ /* 0x000fe20000410000 */
[----:B------:R-:W-:Y:S01]  /*8ec0*/  FMUL.FTZ R122, R194, UR47 ;  /* 0x0000002fc27a7c20 */ /* 0x000fe20008410000 */
[----:B------:R-:W-:Y:S01]  /*8ed0*/  FMUL.FTZ R126, R8, R63 ;  /* 0x0000003f087e7220 */ /* 0x000fe20000410000 */
[----:B------:R-:W-:Y:S01]  /*8ee0*/  FFMA.FTZ R128, R227, UR47, -R128 ;  /* 0x0000002fe3807c23 */ /* 0x000fe20008010880 */
[----:B------:R-:W-:Y:S01]  /*8ef0*/  FFMA.FTZ R75, R145, R116, -R75 ;  /* 0x00000074914b7223 */ /* 0x000fe2000001084b */
[----:B0-----:R-:W-:Y:S01]  /*8f00*/  FMUL.FTZ R118, R9, R74 ;  /* 0x0000004a09767220 */ /* 0x001fe20000410000 */
[----:B------:R-:W-:Y:S01]  /*8f10*/  FMUL.FTZ R74, R144, R116 ;  /* 0x00000074904a7220 */ /* 0x000fe20000410000 */
[----:B------:R-:W-:Y:S01]  /*8f20*/  STS [R73+0x2148], R126 ;  /* 0x0021487e49007388 */ /* 0x000fe20000000800 */
[----:B------:R-:W-:Y:S01]  /*8f30*/  FFMA.FTZ R218, R97, -R92, R218 ;  /* 0x8000005c61da7223 */ /* 0x000fe200000100da */
[----:B-1----:R-:W-:Y:S01]  /*8f40*/  FFMA.FTZ R76, R222, UR46, R79 ;  /* 0x0000002ede4c7c23 */ /* 0x002fe2000801004f */
[----:B------:R-:W-:Y:S01]  /*8f50*/  FFMA.FTZ R63, R145, R225, R74 ;  /* 0x000000e1913f7223 */ /* 0x000fe2000001004a */
[----:B------:R0:W-:Y:S01]  /*8f60*/  STS [R73+0x2140], R118 ;  /* 0x0021407649007388 */ /* 0x0001e20000000800 */
[----:B------:R-:W-:Y:S01]  /*8f70*/  FFMA.FTZ R79, R223, UR46, R122 ;  /* 0x0000002edf4f7c23 */ /* 0x000fe2000801007a */
[----:B------:R-:W-:Y:S01]  /*8f80*/  FMUL.FTZ R120, R9, -R76 ;  /* 0x8000004c09787220 */ /* 0x000fe20000410000 */
[----:B------:R-:W-:Y:S01]  /*8f90*/  FFMA.FTZ R231, R0, R231, R63 ;  /* 0x000000e700e77223 */ /* 0x000fe2000001003f */
[----:B------:R-:W-:Y:S01]  /*8fa0*/  FADD.FTZ R63, R192, R75 ;  /* 0x0000004bc03f7221 */ /* 0x000fe20000010000 */
[-C--:B------:R-:W-:Y:S01]  /*8fb0*/  FFMA.FTZ R75, R99, -R94.reuse, R220 ;  /* 0x8000005e634b7223 */ /* 0x080fe200000100dc */
[-C--:B------:R-:W-:Y:S01]  /*8fc0*/  FMUL.FTZ R76, R225, R93.reuse ;  /* 0x0000005de14c7220 */ /* 0x080fe20000410000 */
[-C--:B------:R-:W-:Y:S01]  /*8fd0*/  FMUL.FTZ R74, R231, R94.reuse ;  /* 0x0000005ee74a7220 */ /* 0x080fe20000410000 */
[----:B------:R1:W-:Y:S01]  /*8fe0*/  STS [R73+0x2144], R120 ;  /* 0x0021447849007388 */ /* 0x0003e20000000800 */
[----:B------:R-:W-:Y:S01]  /*8ff0*/  FMUL.FTZ R122, R116, R93 ;  /* 0x0000005d747a7220 */ /* 0x000fe20000410000 */
[----:B0-----:R-:W-:Y:S01]  /*9000*/  FMUL.FTZ R118, R63, R94 ;  /* 0x0000005e3f767220 */ /* 0x001fe20000410000 */
[----:B------:R-:W-:Y:S01]  /*9010*/  FMUL.FTZ R126, R203, R76 ;  /* 0x0000004ccb7e7220 */ /* 0x000fe20000410000 */
[----:B------:R-:W-:Y:S01]  /*9020*/  FMUL.FTZ R115, R61, R92 ;  /* 0x0000005c3d737220 */ /* 0x000fe20000410000 */
[----:B------:R-:W-:Y:S01]  /*9030*/  FMUL.FTZ R130, R7, R128 ;  /* 0x0000008007827220 */ /* 0x000fe20000410000 */
[----:B------:R-:W-:Y:S01]  /*9040*/  FMUL.FTZ R128, R195, UR47 ;  /* 0x0000002fc3807c20 */ /* 0x000fe20008410000 */
[-C--:B------:R-:W-:Y:S01]  /*9050*/  FFMA.FTZ R107, R221, R122.reuse, -R126 ;  /* 0x0000007add6b7223 */ /* 0x080fe2000001087e */
[----:B------:R-:W-:Y:S01]  /*9060*/  FMUL.FTZ R122, R203, R122 ;  /* 0x0000007acb7a7220 */ /* 0x000fe20000410000 */
[----:B------:R-:W-:Y:S01]  /*9070*/  FMUL.FTZ R126, R8, -R79 ;  /* 0x8000004f087e7220 */ /* 0x000fe20000410000 */
[----:B-1----:R-:W-:Y:S01]  /*9080*/  FMUL.FTZ R120, R205, R74 ;  /* 0x0000004acd787220 */ /* 0x002fe20000410000 */
[----:B------:R-:W-:Y:S01]  /*9090*/  FFMA.FTZ R219, R98, -R91, R219 ;  /* 0x8000005b62db7223 */ /* 0x000fe200000100db */
[----:B------:R-:W-:Y:S01]  /*90a0*/  FFMA.FTZ R79, R221, R76, R122 ;  /* 0x0000004cdd4f7223 */ /* 0x000fe2000001007a */
[----:B------:R0:W-:Y:S01]  /*90b0*/  STS [R73+0x2150], R130 ;  /* 0x0021508249007388 */ /* 0x0001e20000000800 */
[-C--:B------:R-:W-:Y:S01]  /*90c0*/  FFMA.FTZ R120, R75, R118.reuse, -R120 ;  /* 0x000000764b787223 */ /* 0x080fe20000010878 */
[----:B------:R-:W-:Y:S01]  /*90d0*/  FMUL.FTZ R118, R205, R118 ;  /* 0x00000076cd767220 */ /* 0x000fe20000410000 */
[----:B------:R-:W-:Y:S01]  /*90e0*/  FFMA.FTZ R216, R95, -R90, R216 ;  /* 0x8000005a5fd87223 */ /* 0x000fe200000100d8 */
[----:B------:R1:W-:Y:S01]  /*90f0*/  STS [R73+0x214c], R126 ;  /* 0x00214c7e49007388 */ /* 0x0003e20000000800 */
[----:B------:R-:W-:Y:S01]  /*9100*/  FADD.FTZ R120, RZ, R120 ;  /* 0x00000078ff787221 */ /* 0x000fe20000010000 */
[----:B------:R-:W-:Y:S01]  /*9110*/  FFMA.FTZ R118, R75, R74, R118 ;  /* 0x0000004a4b767223 */ /* 0x000fe20000010076 */
[----:B------:R-:W-:Y:S01]  /*9120*/  FFMA.FTZ R217, R96, -R89, R217 ;  /* 0x8000005960d97223 */ /* 0x000fe200000100d9 */
[----:B------:R-:W-:Y:S01]  /*9130*/  FMUL.FTZ R132, R6, R119 ;  /* 0x0000007706847220 */ /* 0x000fe20000410000 */
[----:B------:R-:W-:Y:S01]  /*9140*/  FADD.FTZ R107, R120, R107 ;  /* 0x0000006b786b7221 */ /* 0x000fe20000010000 */
[----:B------:R-:W-:Y:S01]  /*9150*/  FADD.FTZ R118, RZ, R118 ;  /* 0x00000076ff767221 */ /* 0x000fe20000010000 */
[----:B0-----:R-:W-:Y:S01]  /*9160*/  FFMA.FTZ R130, R227, UR46, R128 ;  /* 0x0000002ee3827c23 */ /* 0x001fe20008010080 */
[----:B------:R-:W-:Y:S01]  /*9170*/  FMUL.FTZ R119, R125, UR47 ;  /* 0x0000002f7d777c20 */ /* 0x000fe20008410000 */
[----:B------:R0:W-:Y:S01]  /*9180*/  STS [R73+0x2158], R132 ;  /* 0x0021588449007388 */ /* 0x0001e20000000800 */
[----:B------:R-:W-:Y:S01]  /*9190*/  FADD.FTZ R113, R118, R79 ;  /* 0x0000004f76717221 */ /* 0x000fe20000010000 */
[----:B------:R-:W-:Y:S01]  /*91a0*/  FMUL.FTZ R79, R230, R92 ;  /* 0x0000005ce64f7220 */ /* 0x000fe20000410000 */
[-C--:B------:R-:W-:Y:S01]  /*91b0*/  FMUL.FTZ R118, R233, R91.reuse ;  /* 0x0000005be9767220 */ /* 0x080fe20000410000 */
[----:B-1----:R-:W-:Y:S01]  /*91c0*/  FMUL.FTZ R126, R62, R91 ;  /* 0x0000005b3e7e7220 */ /* 0x002fe20000410000 */
[----:B------:R-:W-:Y:S01]  /*91d0*/  FMUL.FTZ R130, R7, -R130 ;  /* 0x8000008207827220 */ /* 0x000fe20000410000 */
        /* <DEDUP_REMOVED lines=9> */
[----:B------:R-:W-:Y:S01]  /*9270*/  FFMA.FTZ R120, R218, R79, R115 ;  /* 0x0000004fda787223 */ /* 0x000fe20000010073 */
[----:B------:R-:W-:Y:S01]  /*9280*/  FMUL.FTZ R115, R177, R90 ;  /* 0x0000005ab1737220 */ /* 0x000fe20000410000 */
[----:B------:R-:W-:Y:S01]  /*9290*/  FFMA.FTZ R126, R219, R118, R126 ;  /* 0x00000076db7e7223 */ /* 0x000fe2000001007e */
[----:B------:R-:W-:Y:S01]  /*92a0*/  FADD.FTZ R128, R107, R128 ;  /* 0x000000806b807221 */ /* 0x000fe20000010000 */
[----:B------:R-:W-:Y:S01]  /*92b0*/  FMUL.FTZ R107, R232, R90 ;  /* 0x0000005ae86b7220 */ /* 0x000fe20000410000 */
[----:B------:R-:W-:Y:S01]  /*92c0*/  FADD.FTZ R113, R113, R120 ;  /* 0x0000007871717221 */ /* 0x000fe20000010000 */
[----:B------:R-:W-:Y:S01]  /*92d0*/  FMUL.FTZ R120, R235, R89 ;  /* 0x00000059eb787220 */ /* 0x000fe20000410000 */
[----:B------:R1:W-:Y:S01]  /*92e0*/  STS [R73+0x2154], R130 ;  /* 0x0021548249007388 */ /* 0x0003e20000000800 */
[----:B------:R-:W-:Y:S01]  /*92f0*/  FMUL.FTZ R117, R200, R107 ;  /* 0x0000006bc8757220 */ /* 0x000fe20000410000 */
[----:B------:R-:W-:Y:S01]  /*9300*/  FADD.FTZ R113, R113, R126 ;  /* 0x0000007e71717221 */ /* 0x000fe20000010000 */
[----:B------:R-:W-:Y:S01]  /*9310*/  FMUL.FTZ R126, R178, R89 ;  /* 0x00000059b27e7220 */ /* 0x000fe20000410000 */
[----:B------:R-:W-:Y:S01]  /*9320*/  FMUL.FTZ R122, R199, R120 ;  /* 0x00000078c77a7220 */ /* 0x000fe20000410000 */
[-C--:B------:R-:W-:Y:S01]  /*9330*/  FFMA.FTZ R117, R216, R115.reuse, -R117 ;  /* 0x00000073d8757223 */ /* 0x080fe20000010875 */
[----:B------:R-:W-:Y:S01]  /*9340*/  FMUL.FTZ R115, R200, R115 ;  /* 0x00000073c8737220 */ /* 0x000fe20000410000 */
[----:B0-----:R-:W-:Y:S01]  /*9350*/  FMUL.FTZ R132, R6, -R119 ;  /* 0x8000007706847220 */ /* 0x001fe20000410000 */
[----:B------:R-:W-:Y:S01]  /*9360*/  FMUL.FTZ R119, R60, R85 ;  /* 0x000000553c777220 */ /* 0x000fe20000410000 */
[----:B------:R-:W-:Y:S01]  /*9370*/  FADD.FTZ R117, R128, R117 ;  /* 0x0000007580757221 */ /* 0x000fe20000010000 */
[----:B-1----:R-:W-:Y:S01]  /*9380*/  FMUL.FTZ R130, R124, UR46 ;  /* 0x0000002e7c827c20 */ /* 0x002fe20008410000 */
[----:B------:R-:W-:Y:S01]  /*9390*/  FMUL.FTZ R123, R180, R59 ;  /* 0x0000003bb47b7220 */ /* 0x000fe20000410000 */
[----:B------:R0:W-:Y:S01]  /*93a0*/  STS [R73+0x215c], R132 ;  /* 0x00215c8449007388 */ /* 0x0001e20000000800 */
[----:B------:R-:W-:Y:S01]  /*93b0*/  FMUL.FTZ R129, R212, UR46 ;  /* 0x0000002ed4817c20 */ /* 0x000fe20008410000 */
[----:B------:R-:W-:Y:S01]  /*93c0*/  FFMA.FTZ R134, R229, UR47, -R130 ;  /* 0x0000002fe5867c23 */ /* 0x000fe20008010882 */
[-C--:B------:R-:W-:Y:S01]  /*93d0*/  FFMA.FTZ R130, R217, R126.reuse, -R122 ;  /* 0x0000007ed9827223 */ /* 0x080fe2000001087a */
[----:B------:R-:W-:Y:S01]  /*93e0*/  FFMA.FTZ R122, R216, R107, R115 ;  /* 0x0000006bd87a7223 */ /* 0x000fe20000010073 */
[----:B------:R-:W-:Y:S01]  /*93f0*/  FMUL.FTZ R126, R199, R126 ;  /* 0x0000007ec77e7220 */ /* 0x000fe20000410000 */
[-C--:B------:R-:W-:Y:S01]  /*9400*/  FMUL.FTZ R115, R237, R59.reuse ;  /* 0x0000003bed737220 */ /* 0x080fe20000410000 */
[----:B------:R-:W-:Y:S01]  /*9410*/  FADD.FTZ R117, R117, R130 ;  /* 0x0000008275757221 */ /* 0x000fe20000010000 */
[----:B------:R-:W-:Y:S01]  /*9420*/  FADD.FTZ R113, R113, R122 ;  /* 0x0000007a71717221 */ /* 0x000fe20000010000 */
[----:B------:R-:W-:Y:S01]  /*9430*/  FFMA.FTZ R126, R217, R120, R126 ;  /* 0x00000078d97e7223 */ /* 0x000fe2000001007e */
[----:B------:R-:W-:Y:S01]  /*9440*/  FMUL.FTZ R130, R124, UR47 ;  /* 0x0000002f7c827c20 */ /* 0x000fe20008410000 */
[----:B------:R-:W-:Y:S01]  /*9450*/  FFMA.FTZ R122, R86, -R59, R215 ;  /* 0x8000003b567a7223 */ /* 0x000fe200000100d7 */
[----:B------:R-:W-:Y:S01]  /*9460*/  FMUL.FTZ R127, R196, R115 ;  /* 0x00000073c47f7220 */ /* 0x000fe20000410000 */
[----:B------:R-:W-:Y:S01]  /*9470*/  FADD.FTZ R126, R113, R126 ;  /* 0x0000007e717e7221 */ /* 0x000fe20000010000 */
[----:B------:R-:W-:Y:S01]  /*9480*/  FMUL.FTZ R113, R234, R85 ;  /* 0x00000055ea717220 */ /* 0x000fe20000410000 */
[----:B0-----:R-:W-:Y:S01]  /*9490*/  FFMA.FTZ R132, R229, UR46, R130 ;  /* 0x0000002ee5847c23 */ /* 0x001fe20008010082 */
[-C--:B------:R-:W-:Y:S01]  /*94a0*/  FFMA.FTZ R130, R122, R123.reuse, -R127 ;  /* 0x0000007b7a827223 */ /* 0x080fe2000001087f */
[----:B------:R-:W-:Y:S01]  /*94b0*/  FMUL.FTZ R123, R196, R123 ;  /* 0x0000007bc47b7220 */ /* 0x000fe20000410000 */
[----:B------:R-:W-:Y:S01]  /*94c0*/  FMUL.FTZ R121, R198, R113 ;  /* 0x00000071c6797220 */ /* 0x000fe20000410000 */
[----:B------:R-:W-:Y:S01]  /*94d0*/  FMUL.FTZ R134, R5, R134 ;  /* 0x0000008605867220 */ /* 0x000fe20000410000 */
[----:B------:R-:W-:Y:S01]  /*94e0*/  FFMA.FTZ R129, R226, UR47, -R129 ;  /* 0x0000002fe2817c23 */ /* 0x000fe20008010881 */
[----:B------:R-:W-:Y:S01]  /*94f0*/  FFMA.FTZ R222, R87, -R56, R222 ;  /* 0x8000003857de7223 */ /* 0x000fe200000100de */
[-C--:B------:R-:W-:Y:S01]  /*9500*/  FFMA.FTZ R128, R214, R119.reuse, -R121 ;  /* 0x00000077d6807223 */ /* 0x080fe20000010879 */
[----:B------:R-:W-:Y:S01]  /*9510*/  FMUL.FTZ R119, R198, R119 ;  /* 0x00000077c6777220 */ /* 0x000fe20000410000 */
[----:B------:R0:W-:Y:S01]  /*9520*/  STS [R73+0x2160], R134 ;  /* 0x0021608649007388 */ /* 0x0001e20000000800 */
[----:B------:R-:W-:Y:S01]  /*9530*/  FMUL.FTZ R132, R5, -R132 ;  /* 0x8000008405847220 */ /* 0x000fe20000410000 */
[----:B------:R-:W-:Y:S01]  /*9540*/  FADD.FTZ R117, R117, R128 ;  /* 0x0000008075757221 */ /* 0x000fe20000010000 */
[----:B------:R-:W-:Y:S01]  /*9550*/  FFMA.FTZ R119, R214, R113, R119 ;  /* 0x00000071d6777223 */ /* 0x000fe20000010077 */
[----:B------:R-:W-:Y:S01]  /*9560*/  FMUL.FTZ R128, R228, UR46 ;  /* 0x0000002ee4807c20 */ /* 0x000fe20008410000 */
[----:B------:R-:W-:Y:S01]  /*9570*/  FMUL.FTZ R133, R212, UR47 ;  /* 0x0000002fd4857c20 */ /* 0x000fe20008410000 */
[----:B------:R-:W-:Y:S01]  /*9580*/  FADD.FTZ R130, R117, R130 ;  /* 0x0000008275827221 */ /* 0x000fe20000010000 */
[----:B------:R-:W-:Y:S01]  /*9590*/  FADD.FTZ R119, R126, R119 ;  /* 0x000000777e777221 */ /* 0x000fe20000010000 */
[----:B------:R-:W-:Y:S01]  /*95a0*/  FFMA.FTZ R126, R122, R115, R123 ;  /* 0x000000737a7e7223 */ /* 0x000fe2000001007b */
[-C--:B------:R-:W-:Y:S01]  /*95b0*/  FMUL.FTZ R117, R204, R56.reuse ;  /* 0x00000038cc757220 */ /* 0x080fe20000410000 */
[----:B------:R-:W-:Y:S01]  /*95c0*/  FMUL.FTZ R123, R181, R56 ;  /* 0x00000038b57b7220 */ /* 0x000fe20000410000 */
[----:B0-----:R-:W-:Y:S01]  /*95d0*/  FMUL.FTZ R134, R4, R129 ;  /* 0x0000008104867220 */ /* 0x001fe20000410000 */
[----:B------:R-:W-:Y:S01]  /*95e0*/  FADD.FTZ R121, R119, R126 ;  /* 0x0000007e77797221 */ /* 0x000fe20000010000 */
[----:B------:R-:W-:Y:S01]  /*95f0*/  FMUL.FTZ R127, R197, R117 ;  /* 0x00000075c57f7220 */ /* 0x000fe20000410000 */
[-C--:B------:R-:W-:Y:S01]  /*9600*/  FMUL.FTZ R119, R207, R55.reuse ;  /* 0x00000037cf777220 */ /* 0x080fe20000410000 */
[-C--:B------:R-:W-:Y:S01]  /*9610*/  FFMA.FTZ R126, R84, -R55.reuse, R223 ;  /* 0x80000037547e7223 */ /* 0x080fe200000100df */
[----:B------:R-:W-:Y:S01]  /*9620*/  FMUL.FTZ R129, R182, R55 ;  /* 0x00000037b6817220 */ /* 0x000fe20000410000 */
[----:B------:R-:W-:Y:S01]  /*9630*/  FFMA.FTZ R127, R222, R123, -R127 ;  /* 0x0000007bde7f7223 */ /* 0x000fe2000001087f */
[----:B------:R-:W-:Y:S01]  /*9640*/  FMUL.FTZ R131, R194, R119 ;  /* 0x00000077c2837220 */ /* 0x000fe20000410000 */
[----:B------:R-:W-:Y:S01]  /*9650*/  FMUL.FTZ R123, R197, R123 ;  /* 0x0000007bc57b7220 */ /* 0x000fe20000410000 */
[----:B------:R0:W-:Y:S01]  /*9660*/  STS [R73+0x2168], R134 ;  /* 0x0021688649007388 */ /* 0x0001e20000000800 */
[----:B------:R-:W-:Y:S01]  /*9670*/  FADD.FTZ R127, R130, R127 ;  /* 0x0000007f827f7221 */ /* 0x000fe20000010000 */
[----:B------:R-:W-:Y:S01]  /*9680*/  FFMA.FTZ R133, R226, UR46, R133 ;  /* 0x0000002ee2857c23 */ /* 0x000fe20008010085 */
[----:B------:R-:W-:Y:S01]  /*9690*/  FFMA.FTZ R227, R82, -R53, R227 ;  /* 0x8000003552e37223 */ /* 0x000fe200000100e3 */
[----:B------:R1:W-:Y:S01]  /*96a0*/  STS [R73+0x2164], R132 ;  /* 0x0021648449007388 */ /* 0x0003e20000000800 */
[-C--:B------:R-:W-:Y:S01]  /*96b0*/  FMUL.FTZ R130, R209, R52.reuse ;  /* 0x00000034d1827220 */ /* 0x080fe20000410000 */
[----:B------:R-:W-:Y:S01]  /*96c0*/  FMUL.FTZ R136, R4, -R133 ;  /* 0x8000008504887220 */ /* 0x000fe20000410000 */
[-C--:B------:R-:W-:Y:S01]  /*96d0*/  FFMA.FTZ R224, R83, -R52.reuse, R224 ;  /* 0x8000003453e07223 */ /* 0x080fe200000100e0 */
[----:B------:R-:W-:Y:S01]  /*96e0*/  FMUL.FTZ R138, R228, UR47 ;  /* 0x0000002fe48a7c20 */ /* 0x000fe20008410000 */
[----:B------:R-:W-:Y:S01]  /*96f0*/  FMUL.FTZ R141, R238, UR47 ;  /* 0x0000002fee8d7c20 */ /* 0x000fe20008410000 */
[----:B0-----:R-:W-:Y:S01]  /*9700*/  FFMA.FTZ R134, R239, UR47, -R128 ;  /* 0x0000002fef867c23 */ /* 0x001fe20008010880 */
[----:B------:R-:W-:Y:S01]  /*9710*/  FFMA.FTZ R128, R222, R117, R123 ;  /* 0x00000075de807223 */ /* 0x000fe2000001007b */
[----:B------:R-:W-:Y:S01]  /*9720*/  FMUL.FTZ R123, R71, R52 ;  /* 0x00000034477b7220 */ /* 0x000fe20000410000 */
[----:B------:R0:W-:Y:S01]  /*9730*/  STS [R73+0x216c], R136 ;  /* 0x00216c8849007388 */ /* 0x0001e20000000800 */
[-C--:B-1----:R-:W-:Y:S01]  /*9740*/  FFMA.FTZ R132, R126, R129.reuse, -R131 ;  /* 0x000000817e847223 */ /* 0x082fe20000010883 */
[----:B------:R-:W-:Y:S01]  /*9750*/  FMUL.FTZ R129, R194, R129 ;  /* 0x00000081c2817220 */ /* 0x000fe20000410000 */
[----:B------:R-:W-:Y:S01]  /*9760*/  FADD.FTZ R121, R121, R128 ;  /* 0x0000008079797221 */ /* 0x000fe20000010000 */
[----:B------:R-:W-:Y:S01]  /*9770*/  FMUL.FTZ R140, R3, R134 ;  /* 0x00000086038c7220 */ /* 0x000fe20000410000 */
[----:B------:R-:W-:Y:S01]  /*9780*/  FADD.FTZ R127, R127, R132 ;  /* 0x000000847f7f7221 */ /* 0x000fe20000010000 */
[----:B------:R-:W-:Y:S01]  /*9790*/  FFMA.FTZ R128, R126, R119, R129 ;  /* 0x000000777e807223 */ /* 0x000fe20000010081 */
[-C--:B------:R-:W-:Y:S01]  /*97a0*/  FMUL.FTZ R132, R72, R53.reuse ;  /* 0x0000003548847220 */ /* 0x080fe20000410000 */
[----:B------:R-:W-:Y:S01]  /*97b0*/  FMUL.FTZ R129, R125, R130 ;  /* 0x000000827d817220 */ /* 0x000fe20000410000 */
[----:B------:R-:W-:Y:S01]  /*97c0*/  FMUL.FTZ R131, R238, UR46 ;  /* 0x0000002eee837c20 */ /* 0x000fe20008410000 */
[----:B------:R-:W-:Y:S01]  /*97d0*/  FADD.FTZ R121, R121, R128 ;  /* 0x0000008079797221 */ /* 0x000fe20000010000 */
[----:B------:R-:W-:Y:S01]  /*97e0*/  FMUL.FTZ R128, R206, R53 ;  /* 0x00000035ce807220 */ /* 0x000fe20000410000 */
[-C--:B0-----:R-:W-:Y:S01]  /*97f0*/  FFMA.FTZ R136, R224, R123.reuse, -R129 ;  /* 0x0000007be0887223 */ /* 0x081fe20000010881 */
[----:B------:R-:W-:Y:S01]  /*9800*/  FMUL.FTZ R123, R125, R123 ;  /* 0x0000007b7d7b7220 */ /* 0x000fe20000410000 */
[C---:B------:R-:W-:Y:S01]  /*9810*/  FFMA.FTZ R131, R236.reuse, UR47, -R131 ;  /* 0x0000002fec837c23 */ /* 0x040fe20008010883 */
[----:B------:R-:W-:Y:S01]  /*9820*/  FMUL.FTZ R134, R195, R128 ;  /* 0x00000080c3867220 */ /* 0x000fe20000410000 */
[----:B------:R0:W-:Y:S01]  /*9830*/  STS [R73+0x2170], R140 ;  /* 0x0021708c49007388 */ /* 0x0001e20000000800 */
[----:B------:R-:W-:Y:S01]  /*9840*/  FFMA.FTZ R138, R239, UR46, R138 ;  /* 0x0000002eef8a7c23 */ /* 0x000fe2000801008a */
[----:B------:R-:W-:Y:S01]  /*9850*/  FFMA.FTZ R141, R236, UR46, R141 ;  /* 0x0000002eec8d7c23 */ /* 0x000fe2000801008d */
[-C--:B------:R-:W-:Y:S01]  /*9860*/  FFMA.FTZ R134, R227, R132.reuse, -R134 ;  /* 0x00000084e3867223 */ /* 0x080fe20000010886 */
[----:B------:R-:W-:Y:S01]  /*9870*/  FMUL.FTZ R132, R195, R132 ;  /* 0x00000084c3847220 */ /* 0x000fe20000410000 */
[----:B------:R-:W-:Y:S01]  /*9880*/  FMUL.FTZ R138, R3, -R138 ;  /* 0x8000008a038a7220 */ /* 0x000fe20000410000 */
[----:B------:R-:W-:Y:S01]  /*9890*/  FMUL.FTZ R165, R165, R223 ;  /* 0x000000dfa5a57220 */ /* 0x000fe20000410000 */
[----:B------:R-:W-:Y:S01]  /*98a0*/  FADD.FTZ R127, R127, R134 ;  /* 0x000000867f7f7221 */ /* 0x000fe20000010000 */
[----:B------:R-:W-:Y:S01]  /*98b0*/  FFMA.FTZ R132, R227, R128, R132 ;  /* 0x00000080e3847223 */ /* 0x000fe20000010084 */
[----:B------:R-:W-:Y:S01]  /*98c0*/  FFMA.FTZ R158, -R9, R158, R155 ;  /* 0x0000009e099e7223 */ /* 0x000fe2000001019b */
[----:B0-----:R-:W-:Y:S01]  /*98d0*/  FMUL.FTZ R140, R2, R131 ;  /* 0x00000083028c7220 */ /* 0x001fe20000410000 */
[-C--:B------:R-:W-:Y:S01]  /*98e0*/  FMUL.FTZ R131, R66, R47.reuse ;  /* 0x0000002f42837220 */ /* 0x080fe20000410000 */
[----:B------:R-:W-:Y:S01]  /*98f0*/  FADD.FTZ R121, R121, R132 ;  /* 0x0000008479797221 */ /* 0x000fe20000010000 */
[----:B------:R-:W-:Y:S01]  /*9900*/  FFMA.FTZ R132, R224, R130, R123 ;  /* 0x00000082e0847223 */ /* 0x000fe2000001007b */
[----:B------:R-:W-:Y:S01]  /*9910*/  FADD.FTZ R136, R127, R136 ;  /* 0x000000887f887221 */ /* 0x000fe20000010000 */
[----:B------:R-:W-:Y:S01]  /*9920*/  STS [R73+0x2174], R138 ;  /* 0x0021748a49007388 */ /* 0x000fe20000000800 */
[----:B------:R-:W-:Y:S01]  /*9930*/  FFMA.FTZ R161, R161, R194, R165 ;  /* 0x000000c2a1a17223 */ /* 0x000fe200000100a5 */
[----:B------:R-:W-:Y:S01]  /*9940*/  FADD.FTZ R129, R121, R132 ;  /* 0x0000008479817221 */ /* 0x000fe20000010000 */
[-C--:B------:R-:W-:Y:S01]  /*9950*/  FMUL.FTZ R121, R208, R47.reuse ;  /* 0x0000002fd0797220 */ /* 0x080fe20000410000 */
[----:B------:R-:W-:Y:S01]  /*9960*/  FFMA.FTZ R132, R80, -R47, R229 ;  /* 0x8000002f50847223 */ /* 0x000fe200000100e5 */
[----:B------:R0:W-:Y:S01]  /*9970*/  STS [R73+0x2178], R140 ;  /* 0x0021788c49007388 */ /* 0x0001e20000000800 */
[----:B------:R-:W1:Y:S01]  /*9980*/  LDC R143, c[0x0][0x388] ;  /* 0x0000e200ff8f7b82 */ /* 0x000e620000000800 */
[----:B------:R-:W-:Y:S01]  /*9990*/  FMUL.FTZ R133, R124, R121 ;  /* 0x000000797c857220 */ /* 0x000fe20000410000 */
[----:B------:R-:W-:Y:S01]  /*99a0*/  FFMA.FTZ R164, R164, R195, R168 ;  /* 0x000000c3a4a47223 */ /* 0x000fe200000100a8 */
[----:B------:R-:W-:Y:S01]  /*99b0*/  FFMA.FTZ R161, -R8, R161, R158 ;  /* 0x000000a108a17223 */ /* 0x000fe2000001019e */
[----:B------:R-:W-:Y:S01]  /*99c0*/  FFMA.FTZ R167, R167, R125, R170 ;  /* 0x0000007da7a77223 */ /* 0x000fe200000100aa */
[-C--:B------:R-:W-:Y:S01]  /*99d0*/  FFMA.FTZ R133, R132, R131.reuse, -R133 ;  /* 0x0000008384857223 */ /* 0x080fe20000010885 */
[----:B------:R-:W-:Y:S01]  /*99e0*/  FMUL.FTZ R131, R124, R131 ;  /* 0x000000837c837220 */ /* 0x000fe20000410000 */
[----:B------:R-:W-:Y:S01]  /*99f0*/  FFMA.FTZ R161, -R7, R164, R161 ;  /* 0x000000a407a17223 */ /* 0x000fe200000101a1 */
[----:B------:R-:W-:Y:S01]  /*9a00*/  FMUL.FTZ R123, R211, R44 ;  /* 0x0000002cd37b7220 */ /* 0x000fe20000410000 */
[----:B------:R-:W-:Y:S01]  /*9a10*/  FADD.FTZ R133, R136, R133 ;  /* 0x0000008588857221 */ /* 0x000fe20000010000 */
[----:B------:R-:W-:Y:S01]  /*9a20*/  FMUL.FTZ R136, R2, -R141 ;  /* 0x8000008d02887220 */ /* 0x000fe20000410000 */
[----:B------:R-:W-:Y:S01]  /*9a30*/  FFMA.FTZ R134, R132, R121, R131 ;  /* 0x0000007984867223 */ /* 0x000fe20000010083 */
[----:B------:R-:W-:Y:S01]  /*9a40*/  IADD3 R131, PT, PT, R104, 0x80, RZ ;  /* 0x0000008068837810 */ /* 0x000fe20007ffe0ff */
[----:B------:R-:W-:Y:S01]  /*9a50*/  FFMA.FTZ R161, -R6, R167, R161 ;  /* 0x000000a706a17223 */ /* 0x000fe200000101a1 */
[----:B------:R-:W-:Y:S01]  /*9a60*/  FMUL.FTZ R159, R174, R226 ;  /* 0x000000e2ae9f7220 */ /* 0x000fe20000410000 */
[----:B------:R2:W-:Y:S01]  /*9a70*/  STS [R73+0x217c], R136 ;  /* 0x00217c8849007388 */ /* 0x0005e20000000800 */
[----:B------:R-:W-:Y:S01]  /*9a80*/  LEA.HI R131, R131, R104, RZ, 0x1b ;  /* 0x0000006883837211 */ /* 0x000fe200078fd8ff */
[----:B------:R-:W-:Y:S01]  /*9a90*/  FFMA.FTZ R148, -R5, R148, R161 ;  /* 0x0000009405947223 */ /* 0x000fe200000101a1 */
[-C--:B------:R-:W-:Y:S01]  /*9aa0*/  FFMA.FTZ R226, R81, -R44.reuse, R226 ;  /* 0x8000002c51e27223 */ /* 0x080fe200000100e2 */
[----:B------:R-:W-:Y:S01]  /*9ab0*/  FMUL.FTZ R127, R210, R39 ;  /* 0x00000027d27f7220 */ /* 0x000fe20000410000 */
[----:B------:R-:W-:Y:S01]  /*9ac0*/  LEA R161, R131, UR20, 0x2 ;  /* 0x0000001483a17c11 */ /* 0x000fe2000f8e10ff */
[----:B------:R-:W-:Y:S01]  /*9ad0*/  BAR.SYNC.DEFER_BLOCKING 0x0 ;  /* 0x0000000000007b1d */ /* 0x000fe20000010000 */
[----:B------:R-:W-:Y:S01]  /*9ae0*/  FMUL.FTZ R135, R65, R44 ;  /* 0x0000002c41877220 */ /* 0x000fe20000410000 */
[----:B------:R-:W-:Y:S01]  /*9af0*/  FMUL.FTZ R137, R212, R123 ;  /* 0x0000007bd4897220 */ /* 0x000fe20000410000 */
[----:B-1----:R-:W-:Y:S01]  /*9b00*/  LEA R154, R143, -R64, 0x1 ;  /* 0x800000408f9a7211 */ /* 0x002fe200078e08ff */
[----:B------:R-:W-:Y:S01]  /*9b10*/  FMUL.FTZ R64, R211, UR44 ;  /* 0x0000002cd3407c20 */ /* 0x000fe20008410000 */
[----:B------:R-:W-:Y:S01]  /*9b20*/  FMUL.FTZ R163, R176, R239 ;  /* 0x000000efb0a37220 */ /* 0x000fe20000410000 */
[-C--:B------:R-:W-:Y:S01]  /*9b30*/  FFMA.FTZ R239, R58, -R39.reuse, R239 ;  /* 0x800000273aef7223 */ /* 0x080fe200000100ef */
[----:B------:R-:W-:Y:S01]  /*9b40*/  FMUL.FTZ R139, R106, R39 ;  /* 0x000000276a8b7220 */ /* 0x000fe20000410000 */
[----:B0-----:R-:W-:Y:S01]  /*9b50*/  FMUL.FTZ R140, R228, R127 ;  /* 0x0000007fe48c7220 */ /* 0x001fe20000410000 */
[-C--:B------:R-:W-:Y:S01]  /*9b60*/  FFMA.FTZ R138, R226, R135.reuse, -R137 ;  /* 0x00000087e28a7223 */ /* 0x080fe20000010889 */
[----:B------:R-:W-:Y:S01]  /*9b70*/  FMUL.FTZ R135, R212, R135 ;  /* 0x00000087d4877220 */ /* 0x000fe20000410000 */
[C---:B------:R-:W-:Y:S01]  /*9b80*/  FFMA.FTZ R131, R65.reuse, UR45, -R64 ;  /* 0x0000002d41837c23 */ /* 0x040fe20008010840 */
[----:B------:R-:W-:Y:S01]  /*9b90*/  FMUL.FTZ R64, R65, UR44 ;  /* 0x0000002c41407c20 */ /* 0x000fe20008410000 */
[----:B------:R-:W-:Y:S01]  /*9ba0*/  FMUL.FTZ R65, R206, UR44 ;  /* 0x0000002cce417c20 */ /* 0x000fe20008410000 */
[----:B------:R-:W-:Y:S01]  /*9bb0*/  FADD.FTZ R129, R129, R134 ;  /* 0x0000008681817221 */ /* 0x000fe20000010000 */
[----:B------:R-:W-:Y:S01]  /*9bc0*/  FFMA.FTZ R142, R239, R139, -R140 ;  /* 0x0000008bef8e7223 */ /* 0x000fe2000001088c */
[----:B------:R-:W-:Y:S01]  /*9bd0*/  FFMA.FTZ R134, R226, R123, R135 ;  /* 0x0000007be2867223 */ /* 0x000fe20000010087 */
[----:B------:R-:W-:Y:S01]  /*9be0*/  FMUL.FTZ R140, R228, R139 ;  /* 0x0000008be48c7220 */ /* 0x000fe20000410000 */
[----:B------:R-:W-:Y:S01]  /*9bf0*/  FFMA.FTZ R145, R211, UR45, R64 ;  /* 0x0000002dd3917c23 */ /* 0x000fe20008010040 */
[----:B------:R-:W-:Y:S01]  /*9c00*/  FADD.FTZ R133, R133, R138 ;  /* 0x0000008a85857221 */ /* 0x000fe20000010000 */
[----:B------:R-:W-:Y:S01]  /*9c10*/  FFMA.FTZ R64, R72, UR45, -R65 ;  /* 0x0000002d48407c23 */ /* 0x000fe20008010841 */
[----:B------:R-:W-:Y:S01]  /*9c20*/  FMUL.FTZ R139, R208, UR44 ;  /* 0x0000002cd08b7c20 */ /* 0x000fe20008410000 */
[----:B------:R-:W-:Y:S01]  /*9c30*/  FMUL.FTZ R65, R72, UR44 ;  /* 0x0000002c48417c20 */ /* 0x000fe20008410000 */
[----:B------:R-:W-:Y:S01]  /*9c40*/  FADD.FTZ R129, R129, R134 ;  /* 0x0000008681817221 */ /* 0x000fe20000010000 */
[----:B------:R-:W0:Y:S01]  /*9c50*/  LDS R161, [R161+0x2300] ;  /* 0x00230000a1a17984 */ /* 0x000e220000000800 */
[----:B------:R-:W-:Y:S01]  /*9c60*/  FFMA.FTZ R140, R239, R127, R140 ;  /* 0x0000007fef8c7223 */ /* 0x000fe2000001008c */
[----:B------:R-:W-:Y:S01]  /*9c70*/  FFMA.FTZ R171, R171, R212, R159 ;  /* 0x000000d4abab7223 */ /* 0x000fe2000001009f */
[----:B------:R-:W-:Y:S01]  /*9c80*/  FADD.FTZ R142, R133, R142 ;  /* 0x0000008e858e7221 */ /* 0x000fe20000010000 */
[----:B--2---:R-:W-:Y:S01]  /*9c90*/  FMUL.FTZ R73, R188, UR44 ;  /* 0x0000002cbc497c20 */ /* 0x004fe20008410000 */
[----:B------:R-:W-:Y:S01]  /*9ca0*/  FMUL.FTZ R133, R210, UR44 ;  /* 0x0000002cd2857c20 */ /* 0x000fe20008410000 */
[C---:B------:R-:W-:Y:S01]  /*9cb0*/  FFMA.FTZ R139, R66.reuse, UR45, -R139 ;  /* 0x0000002d428b7c23 */ /* 0x040fe2000801088b */
[----:B------:R-:W-:Y:S01]  /*9cc0*/  FMUL.FTZ R159, R66, UR44 ;  /* 0x0000002c429f7c20 */ /* 0x000fe20008410000 */
[----:B------:R-:W-:Y:S01]  /*9cd0*/  FFMA.FTZ R144, R206, UR45, R65 ;  /* 0x0000002dce907c23 */ /* 0x000fe20008010041 */
[----:B------:R-:W-:Y:S01]  /*9ce0*/  FADD.FTZ R137, R129, R140 ;  /* 0x0000008c81897221 */ /* 0x000fe20000010000 */
[----:B------:R-:W-:Y:S01]  /*9cf0*/  ISETP.GE.AND P0, PT, R154, 0x1, PT ;  /* 0x000000019a00780c */ /* 0x000fe20003f06270 */
[----:B------:R-:W-:Y:S01]  /*9d00*/  FMUL.FTZ R66, R71, UR44 ;  /* 0x0000002c47427c20 */ /* 0x000fe20008410000 */
[----:B------:R-:W-:Y:S01]  /*9d10*/  FMUL.FTZ R65, R235, UR44 ;  /* 0x0000002ceb417c20 */ /* 0x000fe20008410000 */
[C---:B------:R-:W-:Y:S01]  /*9d20*/  FMUL.FTZ R134, R209.reuse, UR44 ;  /* 0x0000002cd1867c20 */ /* 0x040fe20008410000 */
[----:B------:R-:W-:Y:S01]  /*9d30*/  FMUL.FTZ R129, R234, UR44 ;  /* 0x0000002cea817c20 */ /* 0x000fe20008410000 */
[----:B------:R-:W-:Y:S01]  /*9d40*/  FFMA.FTZ R140, R78, UR45, R73 ;  /* 0x0000002d4e8c7c23 */ /* 0x000fe20008010049 */
[C---:B------:R-:W-:Y:S01]  /*9d50*/  FFMA.FTZ R133, R106.reuse, UR45, -R133 ;  /* 0x0000002d6a857c23 */ /* 0x040fe20008010885 */
[----:B------:R-:W-:Y:S01]  /*9d60*/  FMUL.FTZ R73, R106, UR44 ;  /* 0x0000002c6a497c20 */ /* 0x000fe20008410000 */
[----:B------:R-:W-:Y:S01]  /*9d70*/  FFMA.FTZ R147, R209, UR45, R66 ;  /* 0x0000002dd1937c23 */ /* 0x000fe20008010042 */
[----:B------:R-:W-:Y:S01]  /*9d80*/  FFMA.FTZ R106, R178, UR45, -R65 ;  /* 0x0000002db26a7c23 */ /* 0x000fe20008010841 */
[----:B------:R-:W-:Y:S01]  /*9d90*/  FFMA.FTZ R134, R71, UR45, -R134 ;  /* 0x0000002d47867c23 */ /* 0x000fe20008010886 */
[----:B------:R-:W-:Y:S01]  /*9da0*/  FFMA.FTZ R129, R60, UR45, -R129 ;  /* 0x0000002d3c817c23 */ /* 0x000fe20008010881 */
[----:B------:R-:W-:Y:S01]  /*9db0*/  FMUL.FTZ R66, R232, UR44 ;  /* 0x0000002ce8427c20 */ /* 0x000fe20008410000 */
[----:B------:R-:W-:Y:S01]  /*9dc0*/  FMUL.FTZ R151, R60, UR44 ;  /* 0x0000002c3c977c20 */ /* 0x000fe20008410000 */
[----:B------:R-:W-:Y:S01]  /*9dd0*/  FMUL.FTZ R65, R233, UR44 ;  /* 0x0000002ce9417c20 */ /* 0x000fe20008410000 */
[----:B------:R-:W-:Y:S01]  /*9de0*/  FFMA.FTZ R150, R173, R228, R163 ;  /* 0x000000e4ad967223 */ /* 0x000fe200000100a3 */
[----:B------:R-:W-:Y:S01]  /*9df0*/  FFMA.FTZ R148, -R4, R171, R148 ;  /* 0x000000ab04947223 */ /* 0x000fe20000010194 */
[----:B------:R-:W-:Y:S01]  /*9e00*/  FMUL.FTZ R135, R207, UR44 ;  /* 0x0000002ccf877c20 */ /* 0x000fe20008410000 */
[----:B------:R-:W-:Y:S01]  /*9e10*/  FMUL.FTZ R71, R237, UR44 ;  /* 0x0000002ced477c20 */ /* 0x000fe20008410000 */
[----:B------:R-:W-:Y:S01]  /*9e20*/  FMUL.FTZ R60, R230, UR44 ;  /* 0x0000002ce63c7c20 */ /* 0x000fe20008410000 */
[----:B------:R-:W-:Y:S01]  /*9e30*/  FMUL.FTZ R155, R225, UR44 ;  /* 0x0000002ce19b7c20 */ /* 0x000fe20008410000 */
[----:B------:R-:W-:Y:S01]  /*9e40*/  FFMA.FTZ R146, R210, UR45, R73 ;  /* 0x0000002dd2927c23 */ /* 0x000fe20008010049 */
[----:B------:R-:W-:Y:S01]  /*9e50*/  FFMA.FTZ R73, R177, UR45, -R66 ;  /* 0x0000002db1497c23 */ /* 0x000fe20008010842 */
[----:B------:R-:W-:Y:S01]  /*9e60*/  FFMA.FTZ R136, R62, UR45, -R65 ;  /* 0x0000002d3e887c23 */ /* 0x000fe20008010841 */
[----:B------:R-:W-:Y:S01]  /*9e70*/  FFMA.FTZ R70, -R3, R150, R148 ;  /* 0x0000009603467223 */ /* 0x000fe20000010194 */
[----:B------:R-:W-:Y:S01]  /*9e80*/  FFMA.FTZ R135, R182, UR45, -R135 ;  /* 0x0000002db6877c23 */ /* 0x000fe20008010887 */
[----:B------:R-:W-:Y:S01]  /*9e90*/  FFMA.FTZ R71, R180, UR45, -R71 ;  /* 0x0000002db4477c23 */ /* 0x000fe20008010847 */
[----:B------:R-:W-:Y:S01]  /*9ea0*/  FFMA.FTZ R65, R61, UR45, -R60 ;  /* 0x0000002d3d417c23 */ /* 0x000fe2000801083c */
[----:B------:R-:W-:Y:S01]  /*9eb0*/  FFMA.FTZ R66, R116, UR45, -R155 ;  /* 0x0000002d74427c23 */ /* 0x000fe2000801089b */
[----:B------:R-:W-:Y:S01]  /*9ec0*/  FMUL.FTZ R193, R193, R238 ;  /* 0x000000eec1c17220 */ /* 0x000fe20000410000 */
        /* <DEDUP_REMOVED lines=12> */
[----:B------:R-:W-:Y:S01]  /*9f90*/  BSSY.RECONVERGENT B0, `(.L_x_4141) ;  /* 0x0000018000007945 */ /* 0x000fe20003800200 */
[----:B------:R-:W-:Y:S01]  /*9fa0*/  FFMA.FTZ R175, R175, R236, -R193 ;  /* 0x000000ecafaf7223 */ /* 0x000fe200000108c1 */
[----:B------:R-:W-:Y:S01]  /*9fb0*/  IADD3 R163, PT, PT, R104, 0x100, RZ ;  /* 0x0000010068a37810 */ /* 0x000fe20007ffe0ff */
[----:B------:R-:W-:Y:S01]  /*9fc0*/  FFMA.FTZ R141, R188, UR45, -R141 ;  /* 0x0000002dbc8d7c23 */ /* 0x000fe2000801088d */
        /* <DEDUP_REMOVED lines=8> */
[----:B------:R-:W-:Y:S01]  /*a050*/  FFMA.FTZ R148, R235, UR45, R148 ;  /* 0x0000002deb947c23 */ /* 0x000fe20008010094 */
[----:B------:R-:W-:Y:S01]  /*a060*/  FFMA.FTZ R149, R232, UR45, R149 ;  /* 0x0000002de8957c23 */ /* 0x000fe20008010095 */
[----:B------:R-:W-:Y:S01]  /*a070*/  FFMA.FTZ R72, R63, UR45, -R72 ;  /* 0x0000002d3f487c23 */ /* 0x000fe20008010848 */
        /* <DEDUP_REMOVED lines=9> */
.L_x_4142:
[----:B------:R-:W-:Y:S05]  /*a110*/  BSYNC.RECONVERGENT B0 ;  /* 0x0000000000007941 */ /* 0x000fea0003800200 */
.L_x_4141:
[----:B------:R-:W-:Y:S04]  /*a120*/  BSSY.RECONVERGENT B0, `(.L_x_4143) ;  /* 0x0000003000007945 */ /* 0x000fe80003800200 */
[----:B------:R-:W-:Y:S05]  /*a130*/  @!P2 BRA `(.L_x_4144) ;  /* 0x000000000004a947 */ /* 0x000fea0003800000 */
[----:B------:R1:W-:Y:S02]  /*a140*/  REDG.E.ADD.F32.FTZ.RN.STRONG.GPU desc[UR22][R68.64+0x200], R161 ;  /* 0x000200a1440079a6 */ /* 0x0003e4000c12f316 */
.L_x_4144:
[----:B------:R-:W-:Y:S05]  /*a150*/  BSYNC.RECONVERGENT B0 ;  /* 0x0000000000007941 */ /* 0x000fea0003800200 */
.L_x_4143:
        /* <DEDUP_REMOVED lines=16> */
.L_x_4146:
[----:B------:R-:W-:Y:S05]  /*a260*/  BSYNC.RECONVERGENT B0 ;  /* 0x0000000000007941 */ /* 0x000fea0003800200 */
.L_x_4145:
[----:B0-2---:R0:W2:Y:S01]  /*a270*/  LDS R61, [R165+0x2700] ;  /* 0x00270000a53d7984 */ /* 0x0050a20000000800 */
[----:B------:R-:W-:Y:S01]  /*a280*/  BSSY.RECONVERGENT B0, `(.L_x_4147) ;  /* 0x0000006000007945 */ /* 0x000fe20003800200 */
[----:B-1----:R-:W-:Y:S02]  /*a290*/  IADD3 R161, PT, PT, R104, 0x300, RZ ;  /* 0x0000030068a17810 */ /* 0x002fe40007ffe0ff */
[----:B------:R-:W-:Y:S02]  /*a2a0*/  LEA R60, R60, UR20, 0x2 ;  /* 0x000000143c3c7c11 */ /* 0x000fe4000f8e10ff */
[----:B------:R-:W-:Y:S01]  /*a2b0*/  LEA.HI R63, R63, R104, RZ, 0x1b ;  /* 0x000000683f3f7211 */ /* 0x000fe200078fd8ff */
[----:B------:R-:W-:Y:S06]  /*a2c0*/  @!P0 BRA `(.L_x_4148) ;  /* 0x0000000000048947 */ /* 0x000fec0003800000 */
[----:B--2---:R1:W-:Y:S02]  /*a2d0*/  REDG.E.ADD.F32.FTZ.RN.STRONG.GPU desc[UR22][R68.64+0x600], R61 ;  /* 0x0006003d440079a6 */ /* 0x0043e4000c12f316 */
.L_x_4148:
[----:B------:R-:W-:Y:S05]  /*a2e0*/  BSYNC.RECONVERGENT B0 ;  /* 0x0000000000007941 */ /* 0x000fea0003800200 */
.L_x_4147:
[----:B-12---:R1:W2:Y:S01]  /*a2f0*/  LDS R61, [R60+0x2900] ;  /* 0x002900003c3d7984 */ /* 0x0062a20000000800 */
[----:B------:R-:W-:Y:S01]  /*a300*/  BSSY.RECONVERGENT B0, `(.L_x_4149) ;  /* 0x0000006000007945 */ /* 0x000fe20003800200 */
[----:B------:R-:W-:Y:S02]  /*a310*/  IADD3 R163, PT, PT, R104, 0x380, RZ ;  /* 0x0000038068a37810 */ /* 0x000fe40007ffe0ff */
[----:B------:R-:W-:Y:S02]  /*a320*/  LEA.HI R161, R161, R104, RZ, 0x1b ;  /* 0x00000068a1a17211 */ /* 0x000fe400078fd8ff */
[----:B------:R-:W-:Y:S01]  /*a330*/  LEA R63, R63, UR20, 0x2 ;  /* 0x000000143f3f7c11 */ /* 0x000fe2000f8e10ff */
[----:B------:R-:W-:Y:S06]  /*a340*/  @!P2 BRA `(.L_x_4150) ;  /* 0x000000000004a947 */ /* 0x000fec0003800000 */
[----:B--2---:R3:W-:Y:S02]  /*a350*/  REDG.E.ADD.F32.FTZ.RN.STRONG.GPU desc[UR22][R68.64+0x800], R61 ;  /* 0x0008003d440079a6 */ /* 0x0047e4000c12f316 */
.L_x_4150:
[----:B------:R-:W-:Y:S05]  /*a360*/  BSYNC.RECONVERGENT B0 ;  /* 0x0000000000007941 */ /* 0x000fea0003800200 */
.L_x_4149:
[----:B--23--:R2:W3:Y:S01]  /*a370*/  LDS R61, [R63+0x2b00] ;  /* 0x002b00003f3d7984 */ /* 0x00c4e20000000800 */
[----:B------:R-:W-:Y:S01]  /*a380*/  BSSY.RECONVERGENT B0, `(.L_x_4151) ;  /* 0x0000005000007945 */ /* 0x000fe20003800200 */
[----:B------:R-:W-:Y:S02]  /*a390*/  LEA.HI R163, R163, R104, RZ, 0x1b ;  /* 0x00000068a3a37211 */ /* 0x000fe400078fd8ff */
[----:B------:R-:W-:Y:S01]  /*a3a0*/  LEA R161, R161, UR20, 0x2 ;  /* 0x00000014a1a17c11 */ /* 0x000fe2000f8e10ff */
[----:B------:R-:W-:Y:S06]  /*a3b0*/  @!P3 BRA `(.L_x_4152) ;  /* 0x000000000004b947 */ /* 0x000fec0003800000 */
[----:B---3--:R4:W-:Y:S02]  /*a3c0*/  REDG.E.ADD.F32.FTZ.RN.STRONG.GPU desc[UR22][R68.64+0xa00], R61 ;  /* 0x000a003d440079a6 */ /* 0x0089e4000c12f316 */
.L_x_4152:
[----:B------:R-:W-:Y:S05]  /*a3d0*/  BSYNC.RECONVERGENT B0 ;  /* 0x0000000000007941 */ /* 0x000fea0003800200 */
.L_x_4151:
[----:B---34-:R3:W4:Y:S01]  /*a3e0*/  LDS R61, [R161+0x2d00] ;  /* 0x002d0000a13d7984 */ /* 0x0187220000000800 */
[----:B------:R-:W-:Y:S01]  /*a3f0*/  BSSY.RECONVERGENT B0, `(.L_x_4153) ;  /* 0x0000004000007945 */ /* 0x000fe20003800200 */
[----:B------:R-:W-:-:S03]  /*a400*/  LEA R163, R163, UR20, 0x2 ;  /* 0x00000014a3a37c11 */ /* 0x000fc6000f8e10ff */
[----:B------:R-:W-:Y:S05]  /*a410*/  @!P4 BRA `(.L_x_4154) ;  /* 0x000000000004c947 */ /* 0x000fea0003800000 */
[----:B----4-:R4:W-:Y:S02]  /*a420*/  REDG.E.ADD.F32.FTZ.RN.STRONG.GPU desc[UR22][R68.64+0xc00], R61 ;  /* 0x000c003d440079a6 */ /* 0x0109e4000c12f316 */
.L_x_4154:
[----:B------:R-:W-:Y:S05]  /*a430*/  BSYNC.RECONVERGENT B0 ;  /* 0x0000000000007941 */ /* 0x000fea0003800200 */
.L_x_4153:
[----:B----4-:R4:W0:Y:S01]  /*a440*/  LDS R61, [R163+0x2f00] ;  /* 0x002f0000a33d7984 */ /* 0x0108220000000800 */
[----:B------:R-:W-:Y:S01]  /*a450*/  BSSY.RECONVERGENT B0, `(.L_x_4155) ;  /* 0x0000005000007945 */ /* 0x000fe20003800200 */
[C---:B--2---:R-:W-:Y:S02]  /*a460*/  LOP3.LUT R63, R104.reuse, 0x400, RZ, 0xfc, !PT ;  /* 0x00000400683f7812 */ /* 0x044fe400078efcff */
[----:B---3--:R-:W-:Y:S01]  /*a470*/  IADD3 R161, PT, PT, R104, 0x480, RZ ;  /* 0x0000048068a17810 */ /* 0x008fe20007ffe0ff */
[----:B------:R-:W-:Y:S06]  /*a480*/  @!P5 BRA `(.L_x_4156) ;  /* 0x000000000004d947 */ /* 0x000fec0003800000 */
[----:B0-----:R2:W-:Y:S02]  /*a490*/  REDG.E.ADD.F32.FTZ.RN.STRONG.GPU desc[UR22][R68.64+0xe00], R61 ;  /* 0x000e003d440079a6 */ /* 0x0015e4000c12f316 */
.L_x_4156:
[----:B------:R-:W-:Y:S05]  /*a4a0*/  BSYNC.RECONVERGENT B0 ;  /* 0x0000000000007941 */ /* 0x000fea0003800200 */
.L_x_4155:
        /* <DEDUP_REMOVED lines=17> */
.L_x_4158:
[----:B------:R-:W-:Y:S05]  /*a5c0*/  BSYNC.RECONVERGENT B0 ;  /* 0x0000000000007941 */ /* 0x000fea0003800200 */
.L_x_4157:
[----:B01----:R0:W1:Y:S01]  /*a5d0*/  LDS R61, [R161+0x3300] ;  /* 0x00330000a13d7984 */ /* 0x0030620000000800 */
[----:B------:R-:W-:Y:S01]  /*a5e0*/  BSSY.RECONVERGENT B0, `(.L_x_4159) ;  /* 0x0000006000007945 */ /* 0x000fe20003800200 */
[----:B------:R-:W-:Y:S02]  /*a5f0*/  IADD3 R63, PT, PT, R104, 0x600, RZ ;  /* 0x00000600683f7810 */ /* 0x000fe40007ffe0ff */
[----:B------:R-:W-:Y:S02]  /*a600*/  LEA.HI R163, R163, R104, RZ, 0x1b ;  /* 0x00000068a3a37211 */ /* 0x000fe400078fd8ff */
[----:B------:R-:W-:Y:S01]  /*a610*/  LEA R60, R60, UR20, 0x2 ;  /* 0x000000143c3c7c11 */ /* 0x000fe2000f8e10ff */
[----:B------:R-:W-:Y:S06]  /*a620*/  @!P0 BRA `(.L_x_4160) ;  /* 0x0000000000048947 */ /* 0x000fec0003800000 */
[----:B-1----:R2:W-:Y:S02]  /*a630*/  REDG.E.ADD.F32.FTZ.RN.STRONG.GPU desc[UR22][R68.64+0x1200], R61 ;  /* 0x0012003d440079a6 */ /* 0x0025e4000c12f316 */
.L_x_4160:
[----:B------:R-:W-:Y:S05]  /*a640*/  BSYNC.RECONVERGENT B0 ;  /* 0x0000000000007941 */ /* 0x000fea0003800200 */
.L_x_4159:
[----:B-12---:R1:W2:Y:S01]  /*a650*/  LDS R61, [R60+0x3500] ;  /* 0x003500003c3d7984 */ /* 0x0062a20000000800 */
[----:B------:R-:W-:Y:S01]  /*a660*/  BSSY.RECONVERGENT B0, `(.L_x_4161) ;  /* 0x0000006000007945 */ /* 0x000fe20003800200 */
[----:B0-----:R-:W-:Y:S02]  /*a670*/  IADD3 R161, PT, PT, R104, 0x680, RZ ;  /* 0x0000068068a17810 */ /* 0x001fe40007ffe0ff */
[----:B------:R-:W-:Y:S02]  /*a680*/  LEA.HI R63, R63, R104, RZ, 0x1b ;  /* 0x000000683f3f7211 */ /* 0x000fe400078fd8ff */
[----:B------:R-:W-:Y:S01]  /*a690*/  LEA R163, R163, UR20, 0x2 ;  /* 0x00000014a3a37c11 */ /* 0x000fe2000f8e10ff */
[----:B------:R-:W-:Y:S06]  /*a6a0*/  @!P2 BRA `(.L_x_4162) ;  /* 0x000000000004a947 */ /* 0x000fec0003800000 */
[----:B--2---:R0:W-:Y:S02]  /*a6b0*/  REDG.E.ADD.F32.FTZ.RN.STRONG.GPU desc[UR22][R68.64+0x1400], R61 ;  /* 0x0014003d440079a6 */ /* 0x0041e4000c12f316 */
.L_x_4162:
[----:B------:R-:W-:Y:S05]  /*a6c0*/  BSYNC.RECONVERGENT B0 ;  /* 0x0000000000007941 */ /* 0x000fea0003800200 */
.L_x_4161:
[----:B0-2---:R0:W2:Y:S01]  /*a6d0*/  LDS R61, [R163+0x3700] ;  /* 0x00370000a33d7984 */ /* 0x0050a20000000800 */
[----:B------:R-:W-:Y:S01]  /*a6e0*/  BSSY.RECONVERGENT B0, `(.L_x_4163) ;  /* 0x0000005000007945 */ /* 0x000fe20003800200 */
[----:B------:R-:W-:Y:S02]  /*a6f0*/  LEA.HI R161, R161, R104, RZ, 0x1b ;  /* 0x00000068a1a17211 */ /* 0x000fe400078fd8ff */
[----:B------:R-:W-:Y:S01]  /*a700*/  LEA R63, R63, UR20, 0x2 ;  /* 0x000000143f3f7c11 */ /* 0x000fe2000f8e10ff */
[----:B------:R-:W-:Y:S06]  /*a710*/  @!P3 BRA `(.L_x_4164) ;  /* 0x000000000004b947 */ /* 0x000fec0003800000 */
[----:B--2---:R3:W-:Y:S02]  /*a720*/  REDG.E.ADD.F32.FTZ.RN.STRONG.GPU desc[UR22][R68.64+0x1600], R61 ;  /* 0x0016003d440079a6 */ /* 0x0047e4000c12f316 */
.L_x_4164:
[----:B------:R-:W-:Y:S05]  /*a730*/  BSYNC.RECONVERGENT B0 ;  /* 0x0000000000007941 */ /* 0x000fea0003800200 */
.L_x_4163:
[----:B--23--:R2:W3:Y:S01]  /*a740*/  LDS R61, [R63+0x3900] ;  /* 0x003900003f3d7984 */ /* 0x00c4e20000000800 */
[----:B------:R-:W-:Y:S01]  /*a750*/  BSSY.RECONVERGENT B0, `(.L_x_4165) ;  /* 0x0000004000007945 */ /* 0x000fe20003800200 */
[----:B-1----:R-:W-:-:S03]  /*a760*/  LEA R60, R161, UR20, 0x2 ;  /* 0x00000014a13c7c11 */ /* 0x002fc6000f8e10ff */
[----:B------:R-:W-:Y:S05]  /*a770*/  @!P4 BRA `(.L_x_4166) ;  /* 0x000000000004c947 */ /* 0x000fea0003800000 */
[----:B---3--:R1:W-:Y:S02]  /*a780*/  REDG.E.ADD.F32.FTZ.RN.STRONG.GPU desc[UR22][R68.64+0x1800], R61 ;  /* 0x0018003d440079a6 */ /* 0x0083e4000c12f316 */
.L_x_4166:
[----:B------:R-:W-:Y:S05]  /*a790*/  BSYNC.RECONVERGENT B0 ;  /* 0x0000000000007941 */ /* 0x000fea0003800200 */
.L_x_4165:
[----:B-1-3--:R1:W3:Y:S01]  /*a7a0*/  LDS R61, [R60+0x3b00] ;  /* 0x003b00003c3d7984 */ /* 0x00a2e20000000800 */
[----:B------:R-:W-:Y:S01]  /*a7b0*/  BSSY.RECONVERGENT B0, `(.L_x_4167) ;  /* 0x0000005000007945 */ /* 0x000fe20003800200 */
[C---:B--2---:R-:W-:Y:S02]  /*a7c0*/  IADD3 R63, PT, PT, R104.reuse, 0x700, RZ ;  /* 0x00000700683f7810 */ /* 0x044fe40007ffe0ff */
[----:B------:R-:W-:Y:S01]  /*a7d0*/  IADD3 R161, PT, PT, R104, 0x780, RZ ;  /* 0x0000078068a17810 */ /* 0x000fe20007ffe0ff */
[----:B------:R-:W-:Y:S06]  /*a7e0*/  @!P5 BRA `(.L_x_4168) ;  /* 0x000000000004d947 */ /* 0x000fec0003800000 */
[----:B---3--:R2:W-:Y:S02]  /*a7f0*/  REDG.E.ADD.F32.FTZ.RN.STRONG.GPU desc[UR22][R68.64+0x1a00], R61 ;  /* 0x001a003d440079a6 */ /* 0x0085e4000c12f316 */
.L_x_4168:
[----:B------:R-:W-:Y:S05]  /*a800*/  BSYNC.RECONVERGENT B0 ;  /* 0x0000000000007941 */ /* 0x000fea0003800200 */
.L_x_4167:
        /* <DEDUP_REMOVED lines=17> */
.L_x_4170:
[----:B------:R-:W-:Y:S05]  /*a920*/  BSYNC.RECONVERGENT B0 ;  /* 0x0000000000007941 */ /* 0x000fea0003800200 */
.L_x_4169:
[----:B01----:R0:W1:Y:S01]  /*a930*/  LDS R61, [R161+0x3f00] ;  /* 0x003f0000a13d7984 */ /* 0x0030620000000800 */
[----:B------:R-:W-:Y:S01]  /*a940*/  BSSY.RECONVERGENT B0, `(.L_x_4171) ;  /* 0x0000006000007945 */ /* 0x000fe20003800200 */
[----:B------:R-:W-:Y:S02]  /*a950*/  IADD3 R63, PT, PT, R104, 0x900, RZ ;  /* 0x00000900683f7810 */ /* 0x000fe40007ffe0ff */
[----:B------:R-:W-:Y:S02]  /*a960*/  LEA.HI R163, R163, R104, RZ, 0x1b ;  /* 0x00000068a3a37211 */ /* 0x000fe400078fd8ff */
[----:B------:R-:W-:Y:S01]  /*a970*/  LEA R60, R60, UR20, 0x2 ;  /* 0x000000143c3c7c11 */ /* 0x000fe2000f8e10ff */
[----:B------:R-:W-:Y:S06]  /*a980*/  @!P0 BRA `(.L_x_4172) ;  /* 0x0000000000048947 */ /* 0x000fec0003800000 */
[----:B-1----:R2:W-:Y:S02]  /*a990*/  REDG.E.ADD.F32.FTZ.RN.STRONG.GPU desc[UR22][R68.64+0x1e00], R61 ;  /* 0x001e003d440079a6 */ /* 0x0025e4000c12f316 */
.L_x_4172:
[----:B------:R-:W-:Y:S05]  /*a9a0*/  BSYNC.RECONVERGENT B0 ;  /* 0x0000000000007941 */ /* 0x000fea0003800200 */
.L_x_4171:
[----:B-12---:R1:W2:Y:S01]  /*a9b0*/  LDS R61, [R60+0x4100] ;  /* 0x004100003c3d7984 */ /* 0x0062a20000000800 */
[----:B------:R-:W-:Y:S01]  /*a9c0*/  BSSY.RECONVERGENT B0, `(.L_x_4173) ;  /* 0x0000006000007945 */ /* 0x000fe20003800200 */
[----:B0-----:R-:W-:Y:S02]  /*a9d0*/  IADD3 R161, PT, PT, R104, 0x980, RZ ;  /* 0x0000098068a17810 */ /* 0x001fe40007ffe0ff */
[----:B------:R-:W-:Y:S02]  /*a9e0*/  LEA.HI R63, R63, R104, RZ, 0x1b ;  /* 0x000000683f3f7211 */ /* 0x000fe400078fd8ff */
[----:B------:R-:W-:Y:S01]  /*a9f0*/  LEA R163, R163, UR20, 0x2 ;  /* 0x00000014a3a37c11 */ /* 0x000fe2000f8e10ff */
[----:B------:R-:W-:Y:S06]  /*aa00*/  @!P2 BRA `(.L_x_4174) ;  /* 0x000000000004a947 */ /* 0x000fec0003800000 */
[----:B--2---:R0:W-:Y:S02]  /*aa10*/  REDG.E.ADD.F32.FTZ.RN.STRONG.GPU desc[UR22][R68.64+0x2000], R61 ;  /* 0x0020003d440079a6 */ /* 0x0041e4000c12f316 */
.L_x_4174:
[----:B------:R-:W-:Y:S05]  /*aa20*/  BSYNC.RECONVERGENT B0 ;  /* 0x0000000000007941 */ /* 0x000fea0003800200 */
.L_x_4173:
[----:B0-2---:R0:W2:Y:S01]  /*aa30*/  LDS R61, [R163+0x4300] ;  /* 0x00430000a33d7984 */ /* 0x0050a20000000800 */
[----:B------:R-:W-:Y:S01]  /*aa40*/  BSSY.RECONVERGENT B0, `(.L_x_4175) ;  /* 0x0000005000007945 */ /* 0x000fe20003800200 */
[----:B------:R-:W-:Y:S02]  /*aa50*/  LEA.HI R161, R161, R104, RZ, 0x1b ;  /* 0x00000068a1a17211 */ /* 0x000fe400078fd8ff */
[----:B------:R-:W-:Y:S01]  /*aa60*/  LEA R63, R63, UR20, 0x2 ;  /* 0x000000143f3f7c11 */ /* 0x000fe2000f8e10ff */
[----:B------:R-:W-:Y:S06]  /*aa70*/  @!P3 BRA `(.L_x_4176) ;  /* 0x000000000004b947 */ /* 0x000fec0003800000 */
[----:B--2---:R3:W-:Y:S02]  /*aa80*/  REDG.E.ADD.F32.FTZ.RN.STRONG.GPU desc[UR22][R68.64+0x2200], R61 ;  /* 0x0022003d440079a6 */ /* 0x0047e4000c12f316 */
.L_x_4176:
[----:B------:R-:W-:Y:S05]  /*aa90*/  BSYNC.RECONVERGENT B0 ;  /* 0x0000000000007941 */ /* 0x000fea0003800200 */
.L_x_4175:
[----:B--23--:R2:W3:Y:S01]  /*aaa0*/  LDS R61, [R63+0x4500] ;  /* 0x004500003f3d7984 */ /* 0x00c4e20000000800 */
[----:B------:R-:W-:Y:S01]  /*aab0*/  BSSY.RECONVERGENT B0, `(.L_x_4177) ;  /* 0x0000004000007945 */ /* 0x000fe20003800200 */
[----:B-1----:R-:W-:-:S03]  /*aac0*/  LEA R60, R161, UR20, 0x2 ;  /* 0x00000014a13c7c11 */ /* 0x002fc6000f8e10ff */
[----:B------:R-:W-:Y:S05]  /*aad0*/  @!P4 BRA `(.L_x_4178) ;  /* 0x000000000004c947 */ /* 0x000fea0003800000 */
[----:B---3--:R1:W-:Y:S02]  /*aae0*/  REDG.E.ADD.F32.FTZ.RN.STRONG.GPU desc[UR22][R68.64+0x2400], R61 ;  /* 0x0024003d440079a6 */ /* 0x0083e4000c12f316 */
.L_x_4178:
[----:B------:R-:W-:Y:S05]  /*aaf0*/  BSYNC.RECONVERGENT B0 ;  /* 0x0000000000007941 */ /* 0x000fea0003800200 */
.L_x_4177:
[----:B-1-3--:R1:W3:Y:S01]  /*ab00*/  LDS R61, [R60+0x4700] ;  /* 0x004700003c3d7984 */ /* 0x00a2e20000000800 */
[----:B------:R-:W-:Y:S01]  /*ab10*/  BSSY.RECONVERGENT B0, `(.L_x_4179) ;  /* 0x0000005000007945 */ /* 0x000fe20003800200 */
[C---:B--2---:R-:W-:Y:S02]  /*ab20*/  IADD3 R63, PT, PT, R104.reuse, 0xa00, RZ ;  /* 0x00000a00683f7810 */ /* 0x044fe40007ffe0ff */
[----:B------:R-:W-:Y:S01]  /*ab30*/  IADD3 R161, PT, PT, R104, 0xa80, RZ ;  /* 0x00000a8068a17810 */ /* 0x000fe20007ffe0ff */
[----:B------:R-:W-:Y:S06]  /*ab40*/  @!P5 BRA `(.L_x_4180) ;  /* 0x000000000004d947 */ /* 0x000fec0003800000 */
[----:B---3--:R2:W-:Y:S02]  /*ab50*/  REDG.E.ADD.F32.FTZ.RN.STRONG.GPU desc[UR22][R68.64+0x2600], R61 ;  /* 0x0026003d440079a6 */ /* 0x0085e4000c12f316 */
.L_x_4180:
[----:B------:R-:W-:Y:S05]  /*ab60*/  BSYNC.RECONVERGENT B0 ;  /* 0x0000000000007941 */ /* 0x000fea0003800200 */
.L_x_4179:
        /* <DEDUP_REMOVED lines=17> */
.L_x_4182:
[----:B------:R-:W-:Y:S05]  /*ac80*/  BSYNC.RECONVERGENT B0 ;  /* 0x0000000000007941 */ /* 0x000fea0003800200 */
.L_x_4181:
[----:B01----:R0:W1:Y:S01]  /*ac90*/  LDS R61, [R161+0x4b00] ;  /* 0x004b0000a13d7984 */ /* 0x0030620000000800 */
[----:B------:R-:W-:Y:S01]  /*aca0*/  BSSY.RECONVERGENT B0, `(.L_x_4183) ;  /* 0x0000006000007945 */ /* 0x000fe20003800200 */
[----:B------:R-:W-:Y:S02]  /*acb0*/  LOP3.LUT R63, R104, 0xc00, RZ, 0xfc, !PT ;  /* 0x00000c00683f7812 */ /* 0x000fe400078efcff */
[----:B------:R-:W-:Y:S02]  /*acc0*/  LEA.HI R163, R163, R104, RZ, 0x1b ;  /* 0x00000068a3a37211 */ /* 0x000fe400078fd8ff */
[----:B------:R-:W-:Y:S01]  /*acd0*/  LEA R60, R60, UR20, 0x2 ;  /* 0x000000143c3c7c11 */ /* 0x000fe2000f8e10ff */
[----:B------:R-:W-:Y:S06]  /*ace0*/  @!P0 BRA `(.L_x_4184) ;  /* 0x0000000000048947 */ /* 0x000fec0003800000 */
[----:B-1----:R2:W-:Y:S02]  /*acf0*/  REDG.E.ADD.F32.FTZ.RN.STRONG.GPU desc[UR22][R68.64+0x2a00], R61 ;  /* 0x002a003d440079a6 */ /* 0x0025e4000c12f316 */
.L_x_4184:
[----:B------:R-:W-:Y:S05]  /*ad00*/  BSYNC.RECONVERGENT B0 ;  /* 0x0000000000007941 */ /* 0x000fea0003800200 */
.L_x_4183:
[----:B-12---:R1:W2:Y:S01]  /*ad10*/  LDS R61, [R60+0x4d00] ;  /* 0x004d00003c3d7984 */ /* 0x0062a20000000800 */
[----:B------:R-:W-:Y:S01]  /*ad20*/  BSSY.RECONVERGENT B0, `(.L_x_4185) ;  /* 0x0000006000007945 */ /* 0x000fe20003800200 */
[----:B0-----:R-:W-:Y:S02]  /*ad30*/  IADD3 R161, PT, PT, R104, 0xc80, RZ ;  /* 0x00000c8068a17810 */ /* 0x001fe40007ffe0ff */
[----:B------:R-:W-:Y:S02]  /*ad40*/  LEA.HI R63, R63, R104, RZ, 0x1b ;  /* 0x000000683f3f7211 */ /* 0x000fe400078fd8ff */
[----:B------:R-:W-:Y:S01]  /*ad50*/  LEA R163, R163, UR20, 0x2 ;  /* 0x00000014a3a37c11 */ /* 0x000fe2000f8e10ff */
[----:B------:R-:W-:Y:S06]  /*ad60*/  @!P2 BRA `(.L_x_4186) ;  /* 0x000000000004a947 */ /* 0x000fec0003800000 */
[----:B--2---:R0:W-:Y:S02]  /*ad70*/  REDG.E.ADD.F32.FTZ.RN.STRONG.GPU desc[UR22][R68.64+0x2c00], R61 ;  /* 0x002c003d440079a6 */ /* 0x0041e4000c12f316 */
.L_x_4186:
[----:B------:R-:W-:Y:S05]  /*ad80*/  BSYNC.RECONVERGENT B0 ;  /* 0x0000000000007941 */ /* 0x000fea0003800200 */
.L_x_4185:
[----:B0-2---:R0:W2:Y:S01]  /*ad90*/  LDS R61, [R163+0x4f00] ;  /* 0x004f0000a33d7984 */ /* 0x0050a20000000800 */
[----:B------:R-:W-:Y:S01]  /*ada0*/  BSSY.RECONVERGENT B0, `(.L_x_4187) ;  /* 0x0000005000007945 */ /* 0x000fe20003800200 */
[----:B------:R-:W-:Y:S02]  /*adb0*/  LEA.HI R161, R161, R104, RZ, 0x1b ;  /* 0x00000068a1a17211 */ /* 0x000fe400078fd8ff */
[----:B-1----:R-:W-:Y:S01]  /*adc0*/  LEA R60, R63, UR20, 0x2 ;  /* 0x000000143f3c7c11 */ /* 0x002fe2000f8e10ff */
[----:B------:R-:W-:Y:S06]  /*add0*/  @!P3 BRA `(.L_x_4188) ;  /* 0x000000000004b947 */ /* 0x000fec0003800000 */
[----:B--2---:R1:W-:Y:S02]  /*ade0*/  REDG.E.ADD.F32.FTZ.RN.STRONG.GPU desc[UR22][R68.64+0x2e00], R61 ;  /* 0x002e003d440079a6 */ /* 0x0043e4000c12f316 */
.L_x_4188:
[----:B------:R-:W-:Y:S05]  /*adf0*/  BSYNC.RECONVERGENT B0 ;  /* 0x0000000000007941 */ /* 0x000fea0003800200 */
.L_x_4187:
[----:B-12---:R1:W2:Y:S01]  /*ae00*/  LDS R61, [R60+0x5100] ;  /* 0x005100003c3d7984 */ /* 0x0062a20000000800 */
[----:B------:R-:W-:Y:S01]  /*ae10*/  BSSY.RECONVERGENT B0, `(.L_x_4189) ;  /* 0x0000006000007945 */ /* 0x000fe20003800200 */
[C---:B------:R-:W-:Y:S02]  /*ae20*/  IADD3 R63, PT, PT, R104.reuse, 0xd00, RZ ;  /* 0x00000d00683f7810 */ /* 0x040fe40007ffe0ff */
[----:B0-----:R-:W-:Y:S02]  /*ae30*/  IADD3 R163, PT, PT, R104, 0xd80, RZ ;  /* 0x00000d8068a37810 */ /* 0x001fe40007ffe0ff */
[----:B------:R-:W-:Y:S01]  /*ae40*/  LEA R62, R161, UR20, 0x2 ;  /* 0x00000014a13e7c11 */ /* 0x000fe2000f8e10ff */
[----:B------:R-:W-:Y:S06]  /*ae50*/  @!P4 BRA `(.L_x_4190) ;  /* 0x000000000004c947 */ /* 0x000fec0003800000 */
[----:B--2---:R0:W-:Y:S02]  /*ae60*/  REDG.E.ADD.F32.FTZ.RN.STRONG.GPU desc[UR22][R68.64+0x3000], R61 ;  /* 0x0030003d440079a6 */ /* 0x0041e4000c12f316 */
.L_x_4190:
[----:B------:R-:W-:Y:S05]  /*ae70*/  BSYNC.RECONVERGENT B0 ;  /* 0x0000000000007941 */ /* 0x000fea0003800200 */
.L_x_4189:
[----:B0-2---:R0:W2:Y:S01]  /*ae80*/  LDS R61, [R62+0x5300] ;  /* 0x005300003e3d7984 */ /* 0x0050a20000000800 */
[----:B------:R-:W-:Y:S01]  /*ae90*/  BSSY.RECONVERGENT B0, `(.L_x_4191) ;  /* 0x0000006000007945 */ /* 0x000fe20003800200 */
[----:B------:R-:W-:Y:S02]  /*aea0*/  IADD3 R161, PT, PT, R104, 0xe00, RZ ;  /* 0x00000e0068a17810 */ /* 0x000fe40007ffe0ff */
[-C--:B------:R-:W-:Y:S02]  /*aeb0*/  LEA.HI R63, R63, R104.reuse, RZ, 0x1b ;  /* 0x000000683f3f7211 */ /* 0x080fe400078fd8ff */
[----:B------:R-:W-:Y:S01]  /*aec0*/  LEA.HI R163, R163, R104, RZ, 0x1b ;  /* 0x00000068a3a37211 */ /* 0x000fe200078fd8ff */
[----:B------:R-:W-:Y:S06]  /*aed0*/  @!P5 BRA `(.L_x_4192) ;  /* 0x000000000004d947 */ /* 0x000fec0003800000 */
[----:B--2---:R3:W-:Y:S02]  /*aee0*/  REDG.E.ADD.F32.FTZ.RN.STRONG.GPU desc[UR22][R68.64+0x3200], R61 ;  /* 0x0032003d440079a6 */ /* 0x0047e4000c12f316 */
.L_x_4192:
[----:B------:R-:W-:Y:S05]  /*aef0*/  BSYNC.RECONVERGENT B0 ;  /* 0x0000000000007941 */ /* 0x000fea0003800200 */
.L_x_4191:
        /* <DEDUP_REMOVED lines=13> */
.L_x_4194:
[----:B------:R-:W-:Y:S05]  /*afd0*/  BSYNC.RECONVERGENT B0 ;  /* 0x0000000000007941 */ /* 0x000fea0003800200 */
.L_x_4193:
[----:B--23--:R2:W3:Y:S01]  /*afe0*/  LDS R61, [R163+0x5700] ;  /* 0x00570000a33d7984 */ /* 0x00c4e20000000800 */
[----:B------:R-:W-:Y:S01]  /*aff0*/  BSSY.RECONVERGENT B0, `(.L_x_4195) ;  /* 0x0000004000007945 */ /* 0x000fe20003800200 */
[----:B------:R-:W-:-:S03]  /*b000*/  LEA R161, R161, UR20, 0x2 ;  /* 0x00000014a1a17c11 */ /* 0x000fc6000f8e10ff */
[----:B------:R-:W-:Y:S05]  /*b010*/  @!P0 BRA `(.L_x_4196) ;  /* 0x0000000000048947 */ /* 0x000fea0003800000 */
[----:B---3--:R4:W-:Y:S02]  /*b020*/  REDG.E.ADD.F32.FTZ.RN.STRONG.GPU desc[UR22][R68.64+0x3600], R61 ;  /* 0x0036003d440079a6 */ /* 0x0089e4000c12f316 */
.L_x_4196:
[----:B------:R-:W-:Y:S05]  /*b030*/  BSYNC.RECONVERGENT B0 ;  /* 0x0000000000007941 */ /* 0x000fea0003800200 */
.L_x_4195:
[----:B---34-:R3:W4:Y:S01]  /*b040*/  LDS R61, [R161+0x5900] ;  /* 0x00590000a13d7984 */ /* 0x0187220000000800 */
[----:B------:R-:W-:Y:S04]  /*b050*/  BSSY.RECONVERGENT B0, `(.L_x_4197) ;  /* 0x0000003000007945 */ /* 0x000fe80003800200 */
[----:B------:R-:W-:Y:S05]  /*b060*/  @!P2 BRA `(.L_x_4198) ;  /* 0x000000000004a947 */ /* 0x000fea0003800000 */
[----:B----4-:R4:W-:Y:S02]  /*b070*/  REDG.E.ADD.F32.FTZ.RN.STRONG.GPU desc[UR22][R68.64+0x3800], R61 ;  /* 0x0038003d440079a6 */ /* 0x0109e4000c12f316 */
.L_x_4198:
[----:B------:R-:W-:Y:S05]  /*b080*/  BSYNC.RECONVERGENT B0 ;  /* 0x0000000000007941 */ /* 0x000fea0003800200 */
.L_x_4197:
[----:B----4-:R-:W-:Y:S01]  /*b090*/  IADD3 R61, PT, PT, R104, 0xe80, RZ ;  /* 0x00000e80683d7810 */ /* 0x010fe20007ffe0ff */
[-C--:B------:R-:W-:Y:S01]  /*b0a0*/  FMUL.FTZ R154, R78, R36.reuse ;  /* 0x000000244e9a7220 */ /* 0x080fe20000410000 */
[----:B------:R-:W-:Y:S01]  /*b0b0*/  IADD3 R63, PT, PT, R104, 0xf00, RZ ;  /* 0x00000f00683f7810 */ /* 0x000fe20007ffe0ff */
[----:B---3--:R-:W-:Y:S01]  /*b0c0*/  FFMA.FTZ R161, R57, -R36, R236 ;  /* 0x8000002439a17223 */ /* 0x008fe200000100ec */
[----:B------:R-:W-:Y:S01]  /*b0d0*/  LEA.HI R61, R61, R104, RZ, 0x1b ;  /* 0x000000683d3d7211 */ /* 0x000fe200078fd8ff */
[----:B------:R-:W-:Y:S01]  /*b0e0*/  FMUL.FTZ R188, R188, R36 ;  /* 0x00000024bcbc7220 */ /* 0x000fe20000410000 */
[----:B------:R-:W-:Y:S01]  /*b0f0*/  LEA.HI R63, R63, R104, RZ, 0x1b ;  /* 0x000000683f3f7211 */ /* 0x000fe200078fd8ff */
[----:B-1----:R-:W-:Y:S01]  /*b100*/  FMUL.FTZ R60, R238, R154 ;  /* 0x0000009aee3c7220 */ /* 0x002fe20000410000 */
[----:B0-----:R-:W-:Y:S01]  /*b110*/  LEA R62, R61, UR20, 0x2 ;  /* 0x000000143d3e7c11 */ /* 0x001fe2000f8e10ff */
[----:B------:R-:W-:Y:S01]  /*b120*/  BSSY.RECONVERGENT B0, `(.L_x_4199) ;  /* 0x0000009000007945 */ /* 0x000fe20003800200 */
[----:B------:R-:W-:Y:S01]  /*b130*/  LEA R156, R63, UR20, 0x2 ;  /* 0x000000143f9c7c11 */ /* 0x000fe2000f8e10ff */
[-C--:B------:R-:W-:Y:S01]  /*b140*/  FFMA.FTZ R61, R161, R188.reuse, -R60 ;  /* 0x000000bca13d7223 */ /* 0x080fe2000001083c */
[----:B--2---:R-:W-:Y:S01]  /*b150*/  IADD3 R163, PT, PT, R104, 0xf80, RZ ;  /* 0x00000f8068a37810 */ /* 0x004fe20007ffe0ff */
[----:B------:R0:W1:Y:S01]  /*b160*/  LDS R63, [R62+0x5b00] ;  /* 0x005b00003e3f7984 */ /* 0x0000620000000800 */
[----:B------:R-:W-:-:S02]  /*b170*/  FMUL.FTZ R188, R238, R188 ;  /* 0x000000bceebc7220 */ /* 0x000fc40000410000 */
[----:B------:R-:W-:Y:S01]  /*b180*/  LEA.HI R163, R163, R104, RZ, 0x1b ;  /* 0x00000068a3a37211 */ /* 0x000fe200078fd8ff */
[----:B------:R-:W-:Y:S06]  /*b190*/  @!P3 BRA `(.L_x_4200) ;  /* 0x000000000004b947 */ /* 0x000fec0003800000 */
[----:B-1----:R2:W-:Y:S02]  /*b1a0*/  REDG.E.ADD.F32.FTZ.RN.STRONG.GPU desc[UR22][R68.64+0x3a00], R63 ;  /* 0x003a003f440079a6 */ /* 0x0025e4000c12f316 */
.L_x_4200:
[----:B------:R-:W-:Y:S05]  /*b1b0*/  BSYNC.RECONVERGENT B0 ;  /* 0x0000000000007941 */ /* 0x000fea0003800200 */
.L_x_4199:
[----:B-12---:R1:W2:Y:S01]  /*b1c0*/  LDS R63, [R156+0x5d00] ;  /* 0x005d00009c3f7984 */ /* 0x0062a20000000800 */
[----:B------:R-:W-:Y:S01]  /*b1d0*/  BSSY.RECONVERGENT B0, `(.L_x_4201) ;  /* 0x0000005000007945 */ /* 0x000fe20003800200 */
[----:B------:R-:W-:Y:S01]  /*b1e0*/  LEA R163, R163, UR20, 0x2 ;  /* 0x00000014a3a37c11 */ /* 0x000fe2000f8e10ff */
[----:B------:R-:W-:Y:S02]  /*b1f0*/  FFMA.FTZ R188, R161, R154, R188 ;  /* 0x0000009aa1bc7223 */ /* 0x000fe400000100bc */
[----:B------:R-:W-:Y:S05]  /*b200*/  @!P4 BRA `(.L_x_4202) ;  /* 0x000000000004c947 */ /* 0x000fea0003800000 */
[----:B--2---:R3:W-:Y:S02]  /*b210*/  REDG.E.ADD.F32.FTZ.RN.STRONG.GPU desc[UR22][R68.64+0x3c00], R63 ;  /* 0x003c003f440079a6 */ /* 0x0047e4000c12f316 */
.L_x_4202:
[----:B------:R-:W-:Y:S05]  /*b220*/  BSYNC.RECONVERGENT B0 ;  /* 0x0000000000007941 */ /* 0x000fea0003800200 */
.L_x_4201:
[----:B--23--:R2:W3:Y:S01]  /*b230*/  LDS R63, [R163+0x5f00] ;  /* 0x005f0000a33f7984 */ /* 0x00c4e20000000800 */
[----:B------:R-:W-:Y:S01]  /*b240*/  BSSY.RECONVERGENT B0, `(.L_x_4203) ;  /* 0x0000004000007945 */ /* 0x000fe20003800200 */
[----:B------:R-:W-:-:S03]  /*b250*/  FADD.FTZ R60, R137, R188 ;  /* 0x000000bc893c7221 */ /* 0x000fc60000010000 */
[----:B------:R-:W-:Y:S05]  /*b260*/  @!P5 BRA `(.L_x_4204) ;  /* 0x000000000004d947 */ /* 0x000fea0003800000 */
[----:B---3--:R4:W-:Y:S02]  /*b270*/  REDG.E.ADD.F32.FTZ.RN.STRONG.GPU desc[UR22][R68.64+0x3e00], R63 ;  /* 0x003e003f440079a6 */ /* 0x0089e4000c12f316 */
.L_x_4204:
[----:B------:R-:W-:Y:S05]  /*b280*/  BSYNC.RECONVERGENT B0 ;  /* 0x0000000000007941 */ /* 0x000fea0003800200 */
.L_x_4203:
[----:B------:R-:W-:Y:S01]  /*b290*/  FADD.FTZ R61, R142, R61 ;  /* 0x0000003d8e3d7221 */ /* 0x000fe20000010000 */
[C---:B0-----:R-:W-:Y:S01]  /*b2a0*/  FFMA.FTZ R62, R2.reuse, R175, R67 ;  /* 0x000000af023e7223 */ /* 0x041fe20000010043 */
[----:B---34-:R-:W-:Y:S01]  /*b2b0*/  FFMA.FTZ R63, -R2, R77, R70 ;  /* 0x0000004d023f7223 */ /* 0x018fe20000010146 */
[----:B------:R-:W0:Y:S01]  /*b2c0*/  SHFL.DOWN PT, R67, R60, 0x1, 0x1f ;  /* 0x08201f003c437f89 */ /* 0x000e2200000e0000 */
[----:B------:R-:W-:Y:S01]  /*b2d0*/  ISETP.GT.AND P0, PT, R103, 0x1e, PT ;  /* 0x0000001e6700780c */ /* 0x000fe20003f04270 */
[----:B------:R-:W-:Y:S01]  /*b2e0*/  FMUL.FTZ R161, R161, R140 ;  /* 0x0000008ca1a17220 */ /* 0x000fe20000410000 */
[----:B------:R-:W-:Y:S01]  /*b2f0*/  FMUL.FTZ R144, R227, R144 ;  /* 0x00000090e3907220 */ /* 0x000fe20000410000 */
[----:B------:R-:W3:Y:S01]  /*b300*/  SHFL.DOWN PT, R68, R61, 0x1, 0x1f ;  /* 0x08201f003d447f89 */ /* 0x000ee200000e0000 */
[----:B------:R-:W-:Y:S01]  /*b310*/  ISETP.GT.AND P2, PT, R103, 0xf, PT ;  /* 0x0000000f6700780c */ /* 0x000fe20003f44270 */
[----:B------:R-:W-:Y:S01]  /*b320*/  FFMA.FTZ R238, R238, R141, R161 ;  /* 0x0000008deeee7223 */ /* 0x000fe200000100a1 */
[----:B------:R-:W-:Y:S01]  /*b330*/  FFMA.FTZ R195, R195, R64, R144 ;  /* 0x00000040c3c37223 */ /* 0x000fe20000010090 */
        /* <DEDUP_REMOVED lines=20> */
[----:B---3--:R-:W-:Y:S01]  /*b480*/  @!P0 FADD.FTZ R61, R61, R68 ;  /* 0x000000443d3d8221 */ /* 0x008fe20000010000 */
[----:B------:R-:W-:Y:S01]  /*b490*/  FADD.FTZ R54, R67, R54 ;  /* 0x0000003643367221 */ /* 0x000fe20000010000 */
[----:B------:R-:W-:Y:S01]  /*b4a0*/  FFMA.FTZ R71, R196, R71, R143 ;  /* 0x00000047c4477223 */ /* 0x000fe2000001008f */
[----:B------:R-:W-:Y:S01]  /*b4b0*/  FFMA.FTZ R129, R198, R129, R151 ;  /* 0x00000081c6817223 */ /* 0x000fe20000010097 */
[----:B----4-:R-:W-:Y:S01]  /*b4c0*/  @!P0 FADD.FTZ R62, R62, R69 ;  /* 0x000000453e3e8221 */ /* 0x010fe20000010000 */
[----:B------:R-:W0:Y:S01]  /*b4d0*/  SHFL.DOWN PT, R68, R61, 0x2, 0x1f ;  /* 0x08401f003d447f89 */ /* 0x000e2200000e0000 */
[----:B------:R-:W-:Y:S01]  /*b4e0*/  FFMA.FTZ R199, R199, R106, R148 ;  /* 0x0000006ac7c77223 */ /* 0x000fe20000010094 */
[----:B------:R-:W-:Y:S01]  /*b4f0*/  FFMA.FTZ R200, R200, R73, R149 ;  /* 0x00000049c8c87223 */ /* 0x000fe20000010095 */
[----:B-----5:R-:W-:Y:S01]  /*b500*/  @!P0 FADD.FTZ R63, R63, R70 ;  /* 0x000000463f3f8221 */ /* 0x020fe20000010000 */
[----:B------:R-:W3:Y:S01]  /*b510*/  SHFL.DOWN PT, R69, R60, 0x2, 0x1f ;  /* 0x08401f003c457f89 */ /* 0x000ee200000e0000 */
[----:B------:R-:W-:Y:S01]  /*b520*/  ISETP.GT.AND P0, PT, R103, 0x1d, PT ;  /* 0x0000001d6700780c */ /* 0x000fe20003f04270 */
[----:B------:R-:W-:Y:S01]  /*b530*/  FFMA.FTZ R210, R58, R210, R133 ;  /* 0x000000d23ad27223 */ /* 0x000fe20000010085 */
[----:B------:R-:W-:Y:S01]  /*b540*/  FFMA.FTZ R211, R81, R211, R212 ;  /* 0x000000d351d37223 */ /* 0x000fe200000100d4 */
[----:B------:R-:W4:Y:S01]  /*b550*/  SHFL.DOWN PT, R77, R62, 0x2, 0x1f ;  /* 0x08401f003e4d7f89 */ /* 0x000f2200000e0000 */
[----:B------:R-:W-:Y:S01]  /*b560*/  FFMA.FTZ R208, R80, R208, R139 ;  /* 0x000000d050d07223 */ /* 0x000fe2000001008b */
        /* <DEDUP_REMOVED lines=11> */
[----:B------:R-:W-:Y:S01]  /*b620*/  FADD.FTZ R17, R154, R17 ;  /* 0x000000119a117221 */ /* 0x000fe20000010000 */
[----:B------:R-:W-:Y:S01]  /*b630*/  FADD.FTZ R18, R127, R18 ;  /* 0x000000127f127221 */ /* 0x000fe20000010000 */
[----:B------:R-:W-:Y:S01]  /*b640*/  FADD.FTZ R19, R123, R19 ;  /* 0x000000137b137221 */ /* 0x000fe20000010000 */
[----:B0-----:R-:W-:Y:S01]  /*b650*/  @!P0 FADD.FTZ R61, R61, R68 ;  /* 0x000000443d3d8221 */ /* 0x001fe20000010000 */
[----:B------:R-:W-:Y:S01]  /*b660*/  FADD.FTZ R51, R210, R51 ;  /* 0x00000033d2337221 */ /* 0x000fe20000010000 */
[----:B------:R-:W-:Y:S01]  /*b670*/  FADD.FTZ R20, R121, R20 ;  /* 0x0000001479147221 */ /* 0x000fe20000010000 */
[----:B------:R-:W-:Y:S01]  /*b680*/  FADD.FTZ R50, R211, R50 ;  /* 0x00000032d3327221 */ /* 0x000fe20000010000 */
[----:B---3--:R-:W-:Y:S01]  /*b690*/  @!P0 FADD.FTZ R60, R60, R69 ;  /* 0x000000453c3c8221 */ /* 0x008fe20000010000 */
[----:B------:R-:W0:Y:S01]  /*b6a0*/  SHFL.DOWN PT, R68, R61, 0x4, 0x1f ;  /* 0x08801f003d447f89 */ /* 0x000e2200000e0000 */
[----:B------:R-:W-:Y:S01]  /*b6b0*/  FADD.FTZ R21, R130, R21 ;  /* 0x0000001582157221 */ /* 0x000fe20000010000 */
[----:B------:R-:W-:Y:S01]  /*b6c0*/  FADD.FTZ R49, R208, R49 ;  /* 0x00000031d0317221 */ /* 0x000fe20000010000 */
[----:B----4-:R-:W-:Y:S01]  /*b6d0*/  @!P0 FADD.FTZ R62, R62, R77 ;  /* 0x0000004d3e3e8221 */ /* 0x010fe20000010000 */
[----:B------:R-:W3:Y:S01]  /*b6e0*/  SHFL.DOWN PT, R67, R60, 0x4, 0x1f ;  /* 0x08801f003c437f89 */ /* 0x000ee200000e0000 */
        /* <DEDUP_REMOVED lines=21> */
[----:B------:R-:W-:Y:S01]  /*b840*/  FFMA.FTZ R201, R201, R136, R152 ;  /* 0x00000088c9c97223 */ /* 0x000fe20000010098 */
[----:B---3--:R-:W-:-:S02]  /*b850*/  @!P0 FADD.FTZ R60, R60, R67 ;  /* 0x000000433c3c8221 */ /* 0x008fc40000010000 */
[----:B------:R-:W0:Y:S01]  /*b860*/  SHFL.DOWN PT, R64, R61, 0x8, 0x1f ;  /* 0x09001f003d407f89 */ /* 0x000e2200000e0000 */
[----:B----4-:R-:W-:-:S03]  /*b870*/  @!P0 FADD.FTZ R62, R62, R69 ;  /* 0x000000453e3e8221 */ /* 0x010fc60000010000 */
[----:B------:R-:W3:Y:S01]  /*b880*/  SHFL.DOWN PT, R67, R60, 0x8, 0x1f ;  /* 0x09001f003c437f89 */ /* 0x000ee200000e0000 */
[----:B-----5:R-:W-:-:S03]  /*b890*/  @!P0 FADD.FTZ R63, R63, R70 ;  /* 0x000000463f3f8221 */ /* 0x020fc60000010000 */
[----:B------:R-:W4:Y:S01]  /*b8a0*/  SHFL.DOWN PT, R69, R62, 0x8, 0x1f ;  /* 0x09001f003e457f89 */ /* 0x000f2200000e0000 */
[----:B------:R-:W-:-:S03]  /*b8b0*/  ISETP.GT.AND P0, PT, R103, 0x17, PT ;  /* 0x000000176700780c */ /* 0x000fc60003f04270 */
[----:B------:R-:W5:Y:S10]  /*b8c0*/  SHFL.DOWN PT, R68, R63, 0x8, 0x1f ;  /* 0x09001f003f447f89 */ /* 0x000f7400000e0000 */
[----:B0-----:R-:W-:Y:S01]  /*b8d0*/  @!P0 FADD.FTZ R61, R61, R64 ;  /* 0x000000403d3d8221 */ /* 0x001fe20000010000 */
        /* <DEDUP_REMOVED lines=9> */
[----:B0--3--:R-:W-:Y:S01]  /*b970*/  FADD.FTZ R60, R60, R67 ;  /* 0x000000433c3c7221 */ /* 0x009fe20000010000 */
[----:B------:R-:W-:Y:S01]  /*b980*/  FADD.FTZ R61, R61, R68 ;  /* 0x000000443d3d7221 */ /* 0x000fe20000010000 */
[----:B----4-:R-:W-:Y:S01]  /*b990*/  FADD.FTZ R62, R62, R69 ;  /* 0x000000453e3e7221 */ /* 0x010fe20000010000 */
[----:B------:R-:W-:-:S09]  /*b9a0*/  FADD.FTZ R63, R63, R70 ;  /* 0x000000463f3f7221 */ /* 0x000fd20000010000 */
[----:B------:R-:W-:-:S04]  /*b9b0*/  @!P0 SHF.R.U32.HI R64, RZ, 0x1, R104 ;  /* 0x00000001ff408819 */ /* 0x000fc80000011668 */
[----:B------:R-:W-:-:S05]  /*b9c0*/  @!P0 LOP3.LUT R64, R64, 0x1f0, RZ, 0xc0, !PT ;  /* 0x000001f040408812 */ /* 0x000fca00078ec0ff */
[----:B------:R0:W-:Y:S02]  /*b9d0*/  @!P0 STS.128 [R64+UR20+0x6310], R60 ;  /* 0x0063103c40008988 */ /* 0x0001e40008000c14 */
.L_x_4206:
[----:B------:R-:W-:Y:S05]  /*b9e0*/  BSYNC.RECONVERGENT B0 ;  /* 0x0000000000007941 */ /* 0x000fea0003800200 */
.L_x_4205:
        /* <DEDUP_REMOVED lines=22> */
[----:B0--3--:R-:W0:Y:S01]  /*bb50*/  LDS.128 R64, [UR20+0x6320] ;  /* 0x00632014ff407984 */ /* 0x009e220008000c00 */
[----:B------:R-:W-:-:S03]  /*bb60*/  ULEA UR21, UR8, UR20, 0x3 ;  /* 0x0000001408157291 */ /* 0x000fc6000f8e18ff */
[----:B----4-:R-:W3:Y:S01]  /*bb70*/  LDS.128 R68, [UR20+0x6330] ;  /* 0x00633014ff447984 */ /* 0x010ee20008000c00 */
        /* <DEDUP_REMOVED lines=22> */
.L_x_4208:
[----:B------:R-:W-:Y:S05]  /*bce0*/  BSYNC.RECONVERGENT B0 ;  /* 0x0000000000007941 */ /* 0x000fea0003800200 */
.L_x_4207:
[----:B------:R-:W-:-:S04]  /*bcf0*/  UIADD3 UR8, UPT, UPT, UR8, 0x1, URZ ;  /* 0x0000000108087890 */ /* 0x000fc8000fffe0ff */
[----:B------:R-:W-:-:S09]  /*bd00*/  UISETP.GE.AND UP0, UPT, UR8, UR43, UPT ;  /* 0x0000002b0800728c */ /* 0x000fd2000bf06270 */
[----:B------:R-:W-:Y:S05]  /*bd10*/  BRA.U !UP0, `(.L_x_4209) ;  /* 0xffffff79086c7547 */ /* 0x000fea000b83ffff */
.L_x_4110:
[----:B------:R-:W-:Y:S01]  /*bd20*/  BAR.SYNC.DEFER_BLOCKING 0x0 ;  /* 0x0000000000007b1d */ /* 0x000fe20000010000 */
[----:B------:R-:W-:Y:S01]  /*bd30*/  SHF.L.U32 R0, R104, 0x1, RZ ;  /* 0x0000000168007819 */ /* 0x000fe200000006ff */
[----:B------:R-:W-:-:S03]  /*bd40*/  HFMA2 R3, -RZ, RZ, 0, 9.5367431640625e-07 ;  /* 0x00000010ff037431 */ /* 0x000fc600000001ff */
[----:B------:R-:W-:-:S03]  /*bd50*/  LOP3.LUT R0, R0, 0x7c0, RZ, 0xc0, !PT ;  /* 0x000007c000007812 */ /* 0x000fc600078ec0ff */
[----:B------:R-:W5:Y:S01]  /*bd60*/  S2UR UR33, SR_CTAID.X ;  /* 0x00000000002179c3 */ /* 0x000f620000002500 */
[----:B------:R-:W5:Y:S01]  /*bd70*/  LDCU.64 UR26, c[0x0][0x4f8] ;  /* 0x00009f00ff1a77ac */ /* 0x000f620008000a00 */
[----:B------:R-:W-:Y:S02]  /*bd80*/  LOP3.LUT R0, R0, 0x1f, R111, 0xf8, !PT ;  /* 0x0000001f00007812 */ /* 0x000fe400078ef86f */
[----:B------:R-:W-:Y:S01]  /*bd90*/  F2FP.F16.F32.PACK_AB R24, R23, R24 ;  /* 0x000000181718723e */ /* 0x000fe200000000ff */
[----:B------:R-:W-:Y:S02]  /*bda0*/  UIADD3 UR8, UPT, UPT, UR13, -0x1, URZ ;  /* 0xffffffff0d087890 */ /* 0x000fe4000fffe0ff */
[----:B------:R-:W-:Y:S01]  /*bdb0*/  IMAD.WIDE.U32 R2, R0, R3, UR10 ;  /* 0x0000000a00027e25 */ /* 0x000fe2000f8e0003 */
[----:B------:R-:W0:Y:S01]  /*bdc0*/  LDCU.64 UR28, c[0x0][0x500] ;  /* 0x0000a000ff1c77ac */ /* 0x000e220008000a00 */
[----:B------:R-:W1:Y:S03]  /*bdd0*/  LDCU.64 UR30, c[0x0][0x550] ;  /* 0x0000aa00ff1e77ac */ /* 0x000e660008000a00 */
[----:B------:R-:W2:Y:S04]  /*bde0*/  LDG.E.128 R4, desc[UR22][R2.64] ;  /* 0x0000001602047981 */ /* 0x000ea8000c1e1d00 */
[----:B------:R-:W3:Y:S01]  /*bdf0*/  LDG.E.128 R12, desc[UR22][R2.64+0x200] ;  /* 0x00020016020c7981 */ /* 0x000ee2000c1e1d00 */
[----:B------:R-:W-:Y:S01]  /*be00*/  USHF.L.U32 UR24, UR8, 0xb, URZ ;  /* 0x0000000b08187899 */ /* 0x000fe200080006ff */
[----:B------:R-:W-:Y:S01]  /*be10*/  LOP3.LUT R23, R104, 0x3e0, RZ, 0xc0, !PT ;  /* 0x000003e068177812 */ /* 0x000fe200078ec0ff */
[----:B------:R-:W-:-:S02]  /*be20*/  UIADD3 UR18, UP1, UPT, UR18, -0x1000, URZ ;  /* 0xfffff00012127890 */ /* 0x000fc4000ff3e0ff */
[----:B------:R-:W-:Y:S02]  /*be30*/  USHF.R.S32.HI UR25, URZ, 0x1f, UR24 ;  /* 0x0000001fff197899 */ /* 0x000fe40008011418 */
[----:B------:R-:W-:Y:S02]  /*be40*/  UIADD3 UR14, UP2, UPT, UR14, -0x1000, URZ ;  /* 0xfffff0000e0e7890 */ /* 0x000fe4000ff5e0ff */
[----:B-----5:R-:W-:Y:S02]  /*be50*/  UIMAD.WIDE.U32 UR20, UR33, UR26, UR24 ;  /* 0x0000001a211472a5 */ /* 0x020fe4000f8e0018 */
[----:B------:R-:W-:Y:S02]  /*be60*/  UIADD3 UR10, UP3, UPT, UR10, -0x1000, URZ ;  /* 0xfffff0000a0a7890 */ /* 0x000fe4000ff7e0ff */
[----:B------:R-:W-:Y:S02]  /*be70*/  UIMAD UR21, UR33, UR27, UR21 ;  /* 0x0000001b211572a4 */ /* 0x000fe4000f8e0215 */
[----:B------:R-:W-:-:S02]  /*be80*/  UIADD3.X UR16, UPT, UPT, UR16, -0x1, URZ, UP1, !UPT ;  /* 0xffffffff10107890 */ /* 0x000fc40008ffe4ff */
[----:B0-----:R-:W-:Y:S02]  /*be90*/  UIMAD.WIDE.U32 UR20, UR32, UR28, UR20 ;  /* 0x0000001c201472a5 */ /* 0x001fe4000f8e0014 */
[----:B------:R-:W-:Y:S02]  /*bea0*/  UIADD3.X UR15, UPT, UPT, UR15, -0x1, URZ, UP2, !UPT ;  /* 0xffffffff0f0f7890 */ /* 0x000fe400097fe4ff */
[----:B------:R-:W-:Y:S02]  /*beb0*/  UIMAD UR26, UR32, UR29, UR21 ;  /* 0x0000001d201a72a4 */ /* 0x000fe4000f8e0215 */
[----:B-1----:R-:W-:Y:S01]  /*bec0*/  ULEA UR21, UP0, UR20, UR30, 0x1 ;  /* 0x0000001e14157291 */ /* 0x002fe2000f8008ff */
[----:B------:R-:W0:Y:S03]  /*bed0*/  LDCU.64 UR28, c[0x0][0x560] ;  /* 0x0000ac00ff1c77ac */ /* 0x000e260008000a00 */
[----:B------:R-:W-:-:S02]  /*bee0*/  ULEA.HI.X UR20, UR20, UR31, UR26, 0x1, UP0 ;  /* 0x0000001f14147291 */ /* 0x000fc400080f0c1a */
[----:B------:R-:W-:-:S03]  /*bef0*/  UIADD3.X UR11, UPT, UPT, UR11, -0x1, URZ, UP3, !UPT ;  /* 0xffffffff0b0b7890 */ /* 0x000fc60009ffe4ff */
[----:B------:R-:W1:Y:S01]  /*bf00*/  LDCU.64 UR26, c[0x0][0x520] ;  /* 0x0000a400ff1a77ac */ /* 0x000e620008000a00 */
[----:B--2---:R-:W-:Y:S04]  /*bf10*/  STS.128 [R102], R4 ;  /* 0x0000000466007388 */ /* 0x004fe80000000c00 */
[----:B---3--:R2:W-:Y:S01]  /*bf20*/  STS.128 [R102+0x200], R12 ;  /* 0x0002000c66007388 */ /* 0x0085e20000000c00 */
[----:B------:R-:W-:-:S03]  /*bf30*/  NOP ;  /* 0x0000000000007918 */ /* 0x000fc60000000000 */
[----:B------:R-:W3:Y:S04]  /*bf40*/  LDS.128 R8, [R101] ;  /* 0x0000000065087984 */ /* 0x000ee80000000c00 */
[----:B------:R-:W5:Y:S01]  /*bf50*/  LDS.128 R4, [R101+0x10] ;  /* 0x0000100065047984 */ /* 0x000f620000000c00 */
[----:B--2---:R-:W-:Y:S02]  /*bf60*/  F2FP.F16.F32.PACK_AB R15, R25, R26 ;  /* 0x0000001a190f723e */ /* 0x004fe400000000ff */
[----:B------:R-:W-:Y:S02]  /*bf70*/  F2FP.F16.F32.PACK_AB R26, R19, R20 ;  /* 0x00000014131a723e */ /* 0x000fe400000000ff */
[----:B------:R-:W-:Y:S01]  /*bf80*/  F2FP.F16.F32.PACK_AB R25, R21, R22 ;  /* 0x000000161519723e */ /* 0x000fe200000000ff */
[----:B---3--:R-:W-:-:S02]  /*bf90*/  HADD2.F32 R0, -RZ, R8.H0_H0 ;  /* 0x20000008ff007230 */ /* 0x008fc40000004100 */
        /* <DEDUP_REMOVED lines=22> */
[----:B------:R-:W3:Y:S02]  /*c100*/  @!P1 MUFU.EX2 R3, R3 ;  /* 0x0000000300039308 */ /* 0x000ee40000000800 */
[----:B------:R-:W-:-:S06]  /*c110*/  @!P4 FMUL.FTZ R9, R9, -1.4426950216293334961 ;  /* 0xbfb8aa3b0909c820 */ /* 0x000fcc0000410000 */
[----:B------:R-:W4:Y:S01]  /*c120*/  @!P0 MUFU.EX2 R8, R8 ;  /* 0x0000000800088308 */ /* 0x000f220000000800 */
[----:B--2---:R-:W-:Y:S01]  /*c130*/  @!P2 FADD.FTZ R2, R0, 1 ;  /* 0x3f8000000002a421 */ /* 0x004fe20000010000 */
[--C-:B------:R-:W-:Y:S02]  /*c140*/  HADD2.F32 R0, -RZ, R11.reuse.H0_H0 ;  /* 0x2000000bff007230 */ /* 0x100fe40000004100 */
[----:B------:R-:W-:-:S03]  /*c150*/  HADD2.F32 R11, -RZ, R11.H1_H1 ;  /* 0x3000000bff0b7230 */ /* 0x000fc60000004100 */
[----:B------:R-:W-:Y:S01]  /*c160*/  FADD.FTZ R14, R0, UR6 ;  /* 0x00000006000e7e21 */ /* 0x000fe20008010000 */
[----:B------:R-:W2:Y:S01]  /*c170*/  @!P2 MUFU.RCP R2, R2 ;  /* 0x000000020002a308 */ /* 0x000ea20000001000 */
[----:B---3--:R-:W-:Y:S01]  /*c180*/  @!P1 FADD.FTZ R3, R3, 1 ;  /* 0x3f80000003039421 */ /* 0x008fe20000010000 */
[----:B------:R-:W-:Y:S01]  /*c190*/  @!P6 FMUL.FTZ R0, R12, -1.4426950216293334961 ;  /* 0xbfb8aa3b0c00e820 */ /* 0x000fe20000410000 */
[----:B------:R-:W-:Y:S01]  /*c1a0*/  FADD.FTZ R11, R11, UR6 ;  /* 0x000000060b0b7e21 */ /* 0x000fe20008010000 */
[----:B------:R-:W-:-:S04]  /*c1b0*/  FSETP.GTU.FTZ.AND P3, PT, R14, 20, PT ;  /* 0x41a000000e00780b */ /* 0x000fc80003f7c000 */
[----:B------:R5:W3:Y:S01]  /*c1c0*/  @!P1 MUFU.RCP R13, R3 ;  /* 0x00000003000d9308 */ /* 0x000ae20000001000 */
[----:B----4-:R-:W-:-:S07]  /*c1d0*/  @!P0 FADD.FTZ R8, R8, 1 ;  /* 0x3f80000008088421 */ /* 0x010fce0000010000 */
[----:B------:R-:W4:Y:S01]  /*c1e0*/  @!P0 MUFU.RCP R8, R8 ;  /* 0x0000000800088308 */ /* 0x000f220000001000 */
        /* <DEDUP_REMOVED lines=8> */
[----:B---3--:R-:W-:Y:S01]  /*c270*/  @!P1 FMUL.FTZ R34, R34, R13 ;  /* 0x0000000d22229220 */ /* 0x008fe20000410000 */
[----:B------:R-:W-:Y:S01]  /*c280*/  FADD.FTZ R12, R4, UR6 ;  /* 0x00000006040c7e21 */ /* 0x000fe20008010000 */
[----:B------:R-:W-:-:S05]  /*c290*/  FSETP.GTU.FTZ.AND P1, PT, R10, 20, PT ;  /* 0x41a000000a00780b */ /* 0x000fca0003f3c000 */
[----:B------:R-:W3:Y:S01]  /*c2a0*/  @!P4 MUFU.EX2 R9, R9 ;  /* 0x000000090009c308 */ /* 0x000ee20000000800 */
[----:B----4-:R-:W-:Y:S01]  /*c2b0*/  @!P0 FMUL.FTZ R35, R35, R8 ;  /* 0x0000000823238220 */ /* 0x010fe20000410000 */
[----:B------:R-:W-:Y:S01]  /*c2c0*/  FSETP.GTU.FTZ.AND P0, PT, R12, 20, PT ;  /* 0x41a000000c00780b */ /* 0x000fe20003f1c000 */
[----:B------:R-:W-:Y:S01]  /*c2d0*/  @!P2 FMUL.FTZ R4, R11, -1.4426950216293334961 ;  /* 0xbfb8aa3b0b04a820 */ /* 0x000fe20000410000 */
[--C-:B------:R-:W-:Y:S02]  /*c2e0*/  HADD2.F32 R11, -RZ, R5.reuse.H0_H0 ;  /* 0x20000005ff0b7230 */ /* 0x100fe40000004100 */
[----:B------:R-:W-:Y:S02]  /*c2f0*/  HADD2.F32 R5, -RZ, R5.H1_H1 ;  /* 0x30000005ff057230 */ /* 0x000fe40000004100 */
[----:B------:R-:W-:Y:S01]  /*c300*/  @!P1 FMUL.FTZ R8, R10, -1.4426950216293334961 ;  /* 0xbfb8aa3b0a089820 */ /* 0x000fe20000410000 */
[----:B------:R-:W4:Y:S01]  /*c310*/  @!P5 MUFU.EX2 R2, R2 ;  /* 0x000000020002d308 */ /* 0x000f220000000800 */
[----:B--2---:R-:W-:Y:S01]  /*c320*/  @!P6 FADD.FTZ R0, R0, 1 ;  /* 0x3f8000000000e421 */ /* 0x004fe20000010000 */
[----:B------:R-:W-:Y:S01]  /*c330*/  FADD.FTZ R5, R5, UR6 ;  /* 0x0000000605057e21 */ /* 0x000fe20008010000 */
[----:B------:R-:W-:-:S03]  /*c340*/  FADD.FTZ R11, R11, UR6 ;  /* 0x000000060b0b7e21 */ /* 0x000fc60008010000 */
[----:B------:R-:W-:Y:S02]  /*c350*/  @!P0 FMUL.FTZ R10, R12, -1.4426950216293334961 ;  /* 0xbfb8aa3b0c0a8820 */ /* 0x000fe40000410000 */
[----:B------:R-:W2:Y:S01]  /*c360*/  @!P1 MUFU.EX2 R8, R8 ;  /* 0x0000000800089308 */ /* 0x000ea20000000800 */
[----:B---3--:R-:W-:-:S07]  /*c370*/  @!P4 FADD.FTZ R9, R9, 1 ;  /* 0x3f8000000909c421 */ /* 0x008fce0000010000 */
[----:B------:R-:W3:Y:S01]  /*c380*/  @!P3 MUFU.EX2 R3, R3 ;  /* 0x000000030003b308 */ /* 0x000ee20000000800 */
[----:B----4-:R-:W-:-:S07]  /*c390*/  @!P5 FADD.FTZ R2, R2, 1 ;  /* 0x3f8000000202d421 */ /* 0x010fce0000010000 */
[----:B------:R4:W5:Y:S01]  /*c3a0*/  @!P6 MUFU.RCP R12, R0 ;  /* 0x00000000000ce308 */ /* 0x0009620000001000 */
[----:B--2---:R-:W-:-:S07]  /*c3b0*/  @!P1 FADD.FTZ R8, R8, 1 ;  /* 0x3f80000008089421 */ /* 0x004fce0000010000 */
[----:B------:R-:W2:Y:S01]  /*c3c0*/  @!P2 MUFU.EX2 R4, R4 ;  /* 0x000000040004a308 */ /* 0x000ea20000000800 */
[----:B---3--:R-:W-:Y:S01]  /*c3d0*/  @!P3 FADD.FTZ R3, R3, 1 ;  /* 0x3f8000000303b421 */ /* 0x008fe20000010000 */
[--C-:B----4-:R-:W-:Y:S02]  /*c3e0*/  HADD2.F32 R0, -RZ, R6.reuse.H0_H0 ;  /* 0x20000006ff007230 */ /* 0x110fe40000004100 */
[----:B------:R-:W-:-:S04]  /*c3f0*/  HADD2.F32 R6, -RZ, R6.H1_H1 ;  /* 0x30000006ff067230 */ /* 0x000fc80000004100 */
[----:B------:R-:W3:Y:S01]  /*c400*/  @!P5 MUFU.RCP R13, R2 ;  /* 0x00000002000dd308 */ /* 0x000ee20000001000 */
[----:B-----5:R-:W-:Y:S01]  /*c410*/  @!P6 FMUL.FTZ R37, R37, R12 ;  /* 0x0000000c2525e220 */ /* 0x020fe20000410000 */
[----:B------:R-:W-:Y:S01]  /*c420*/  FADD.FTZ R12, R0, UR6 ;  /* 0x00000006000c7e21 */ /* 0x000fe20008010000 */
[----:B------:R-:W-:Y:S01]  /*c430*/  FSETP.GTU.FTZ.AND P6, PT, R5, 20, PT ;  /* 0x41a000000500780b */ /* 0x000fe20003fdc000 */
[----:B------:R-:W-:-:S04]  /*c440*/  FADD.FTZ R6, R6, UR6 ;  /* 0x0000000606067e21 */ /* 0x000fc80008010000 */
[----:B------:R-:W4:Y:S01]  /*c450*/  @!P4 MUFU.RCP R9, R9 ;  /* 0x000000090009c308 */ /* 0x000f220000001000 */
[----:B--2---:R-:W-:-:S07]  /*c460*/  @!P2 FADD.FTZ R4, R4, 1 ;  /* 0x3f8000000404a421 */ /* 0x004fce0000010000 */
[----:B------:R2:W5:Y:S01]  /*c470*/  @!P3 MUFU.RCP R14, R3 ;  /* 0x00000003000eb308 */ /* 0x0005620000001000 */
[----:B---3--:R-:W-:Y:S01]  /*c480*/  @!P5 FMUL.FTZ R40, R40, R13 ;  /* 0x0000000d2828d220 */ /* 0x008fe20000410000 */
[----:B------:R-:W-:Y:S01]  /*c490*/  FSETP.GTU.FTZ.AND P5, PT, R12, 20, PT ;  /* 0x41a000000c00780b */ /* 0x000fe20003fbc000 */
[----:B------:R-:W-:Y:S01]  /*c4a0*/  @!P6 FMUL.FTZ R2, R5, -1.4426950216293334961 ;  /* 0xbfb8aa3b0502e820 */ /* 0x000fe20000410000 */
[----:B------:R-:W-:-:S04]  /*c4b0*/  F2FP.F16.F32.PACK_AB R13, R29, R30 ;  /* 0x0000001e1d0d723e */ /* 0x000fc800000000ff */
[----:B------:R-:W3:Y:S01]  /*c4c0*/  @!P1 MUFU.RCP R8, R8 ;  /* 0x0000000800089308 */ /* 0x000ee20000001000 */
        /* <DEDUP_REMOVED lines=13> */
[----:B---3--:R-:W-:Y:S01]  /*c5a0*/  @!P1 FMUL.FTZ R43, R43, R8 ;  /* 0x000000082b2b9220 */ /* 0x008fe20000410000 */
[----:B------:R-:W-:Y:S01]  /*c5b0*/  FSETP.GTU.FTZ.AND P1, PT, R7, 20, PT ;  /* 0x41a000000700780b */ /* 0x000fe20003f3c000 */
[----:B------:R-:W-:Y:S01]  /*c5c0*/  @!P4 FMUL.FTZ R0, R11, -1.4426950216293334961 ;  /* 0xbfb8aa3b0b00c820 */ /* 0x000fe20000410000 */
[----:B------:R-:W-:Y:S01]  /*c5d0*/  F2FP.F16.F32.PACK_AB R27, R17, R18 ;  /* 0x00000012111b723e */ /* 0x000fe200000000ff */
[----:B------:R-:W-:Y:S03]  /*c5e0*/  STS.128 [R101], R12 ;  /* 0x0000000c65007388 */ /* 0x000fe60000000c00 */
[----:B------:R-:W3:Y:S01]  /*c5f0*/  @!P6 MUFU.EX2 R2, R2 ;  /* 0x000000020002e308 */ /* 0x000ee20000000800 */
[----:B--2---:R-:W-:Y:S01]  /*c600*/  @!P0 FADD.FTZ R10, R10, 1 ;  /* 0x3f8000000a0a8421 */ /* 0x004fe20000010000 */
[----:B----4-:R-:W-:Y:S01]  /*c610*/  @!P3 FMUL.FTZ R4, R6, -1.4426950216293334961 ;  /* 0xbfb8aa3b0604b820 */ /* 0x010fe20000410000 */
[----:B------:R-:W-:Y:S01]  /*c620*/  STS.128 [R101+0x10], R24 ;  /* 0x0000101865007388 */ /* 0x000fe20000000c00 */
[----:B------:R-:W-:Y:S01]  /*c630*/  NOP ;  /* 0x0000000000007918 */ /* 0x000fe20000000000 */
[----:B-----5:R-:W-:Y:S01]  /*c640*/  @!P2 FMUL.FTZ R42, R42, R9 ;  /* 0x000000092a2aa220 */ /* 0x020fe20000410000 */
[----:B------:R-:W-:Y:S01]  /*c650*/  FSETP.GTU.FTZ.AND P2, PT, R5, 20, PT ;  /* 0x41a000000500780b */ /* 0x000fe20003f5c000 */
[----:B------:R-:W-:Y:S01]  /*c660*/  @!P1 FMUL.FTZ R6, R7, -1.4426950216293334961 ;  /* 0xbfb8aa3b07069820 */ /* 0x000fe20000410000 */
[----:B------:R-:W-:Y:S01]  /*c670*/  LDS.128 R12, [R102+0x200] ;  /* 0x00020000660c7984 */ /* 0x000fe20000000c00 */
[----:B------:R2:W4:Y:S01]  /*c680*/  @!P0 MUFU.RCP R7, R10 ;  /* 0x0000000a00078308 */ /* 0x0005220000001000 */
[----:B---3--:R-:W-:-:S07]  /*c690*/  @!P6 FADD.FTZ R2, R2, 1 ;  /* 0x3f8000000202e421 */ /* 0x008fce0000010000 */
[----:B------:R-:W3:Y:S01]  /*c6a0*/  @!P5 MUFU.EX2 R3, R3 ;  /* 0x000000030003d308 */ /* 0x000ee20000000800 */
[----:B--2---:R-:W2:Y:S01]  /*c6b0*/  LDS.128 R8, [R102] ;  /* 0x0000000066087984 */ /* 0x004ea20000000c00 */
[----:B------:R-:W-:-:S06]  /*c6c0*/  @!P2 FMUL.FTZ R5, R5, -1.4426950216293334961 ;  /* 0xbfb8aa3b0505a820 */ /* 0x000fcc0000410000 */
[----:B------:R-:W5:Y:S01]  /*c6d0*/  @!P4 MUFU.EX2 R0, R0 ;  /* 0x000000000000c308 */ /* 0x000f620000000800 */
[----:B----4-:R-:W-:Y:S01]  /*c6e0*/  @!P0 FMUL.FTZ R46, R46, R7 ;  /* 0x000000072e2e8220 */ /* 0x010fe20000410000 */
[----:B------:R-:W-:-:S04]  /*c6f0*/  LEA R7, R23, R110, 0x1 ;  /* 0x0000006e17077211 */ /* 0x000fc800078e08ff */
[----:B------:R-:W-:Y:S02]  /*c700*/  F2FP.F16.F32.PACK_AB R20, R46, R43 ;  /* 0x0000002b2e14723e */ /* 0x000fe400000000ff */
[----:B------:R-:W4:Y:S01]  /*c710*/  @!P3 MUFU.EX2 R4, R4 ;  /* 0x000000040004b308 */ /* 0x000f220000000800 */
[----:B---3--:R-:W-:-:S07]  /*c720*/  @!P5 FADD.FTZ R3, R3, 1 ;  /* 0x3f8000000303d421 */ /* 0x008fce0000010000 */
[----:B------:R-:W3:Y:S01]  /*c730*/  @!P2 MUFU.EX2 R5, R5 ;  /* 0x000000050005a308 */ /* 0x000ee20000000800 */
[----:B-----5:R-:W-:-:S07]  /*c740*/  @!P4 FADD.FTZ R0, R0, 1 ;  /* 0x3f8000000000c421 */ /* 0x020fce0000010000 */
[----:B------:R-:W5:Y:S01]  /*c750*/  @!P1 MUFU.EX2 R6, R6 ;  /* 0x0000000600069308 */ /* 0x000f620000000800 */
[----:B----4-:R-:W-:-:S07]  /*c760*/  @!P3 FADD.FTZ R4, R4, 1 ;  /* 0x3f8000000404b421 */ /* 0x010fce0000010000 */
[----:B------:R4:W0:Y:S01]  /*c770*/  @!P6 MUFU.RCP R17, R2 ;  /* 0x000000020011e308 */ /* 0x0008220000001000 */
[----:B---3--:R-:W-:-:S07]  /*c780*/  @!P2 FADD.FTZ R5, R5, 1 ;  /* 0x3f8000000505a421 */ /* 0x008fce0000010000 */
[----:B------:R3:W1:Y:S01]  /*c790*/  @!P5 MUFU.RCP R16, R3 ;  /* 0x000000030010d308 */ /* 0x0006620000001000 */
[----:B----4-:R-:W-:Y:S01]  /*c7a0*/  MOV R2, UR21 ;  /* 0x0000001500027c02 */ /* 0x010fe20008000f00 */
[----:B-----5:R-:W-:-:S06]  /*c7b0*/  @!P1 FADD.FTZ R6, R6, 1 ;  /* 0x3f80000006069421 */ /* 0x020fcc0000010000 */
[----:B------:R-:W4:Y:S01]  /*c7c0*/  @!P4 MUFU.RCP R0, R0 ;  /* 0x000000000000c308 */ /* 0x000f220000001000 */
[----:B---3--:R-:W-:Y:S01]  /*c7d0*/  MOV R3, UR20 ;  /* 0x0000001400037c02 */ /* 0x008fe20008000f00 */
[----:B0-----:R-:W-:Y:S01]  /*c7e0*/  @!P6 FMUL.FTZ R48, R48, R17 ;  /* 0x000000113030e220 */ /* 0x001fe20000410000 */
[----:B------:R-:W0:Y:S01]  /*c7f0*/  LDCU.64 UR20, c[0x0][0x518] ;  /* 0x0000a300ff1477ac */ /* 0x000e220008000a00 */
[----:B------:R-:W-:Y:S01]  /*c800*/  F2FP.F16.F32.PACK_AB R17, R38, R35 ;  /* 0x000000232611723e */ /* 0x000fe200000000ff */
[----:B------:R-:W-:-:S03]  /*c810*/  IMAD.WIDE.U32 R2, R7, 0x10, R2 ;  /* 0x0000001007027825 */ /* 0x000fc600078e0002 */
[----:B------:R-:W3:Y:S01]  /*c820*/  @!P3 MUFU.RCP R19, R4 ;  /* 0x000000040013b308 */ /* 0x000ee20000001000 */
[----:B-1----:R-:W-:Y:S01]  /*c830*/  @!P5 FMUL.FTZ R49, R49, R16 ;  /* 0x000000103131d220 */ /* 0x002fe20000410000 */
[----:B------:R-:W-:Y:S01]  /*c840*/  F2FP.F16.F32.PACK_AB R16, R34, R33 ;  /* 0x000000212210723e */ /* 0x000fe200000000ff */
[----:B--2---:R-:W-:Y:S04]  /*c850*/  STG.E.128 desc[UR22][R2.64], R8 ;  /* 0x0000000802007986 */ /* 0x004fe8000c101d16 */
[----:B------:R1:W-:Y:S01]  /*c860*/  STG.E.128 desc[UR22][R2.64+0x200], R12 ;  /* 0x0002000c02007986 */ /* 0x0003e2000c101d16 */
[----:B------:R2:W5:Y:S01]  /*c870*/  @!P2 MUFU.RCP R18, R5 ;  /* 0x000000050012a308 */ /* 0x0005620000001000 */
[----:B----4-:R-:W-:Y:S01]  /*c880*/  @!P4 FMUL.FTZ R45, R45, R0 ;  /* 0x000000002d2dc220 */ /* 0x010fe20000410000 */
[----:B0-----:R-:W-:-:S06]  /*c890*/  UIMAD.WIDE.U32 UR24, UR33, UR20, UR24 ;  /* 0x00000014211872a5 */ /* 0x001fcc000f8e0018 */
[----:B------:R-:W0:Y:S01]  /*c8a0*/  @!P1 MUFU.RCP R21, R6 ;  /* 0x0000000600159308 */ /* 0x000e220000001000 */
[----:B---3--:R-:W-:Y:S01]  /*c8b0*/  @!P3 FMUL.FTZ R50, R50, R19 ;  /* 0x000000133232b220 */ /* 0x008fe20000410000 */
[----:B------:R-:W-:Y:S01]  /*c8c0*/  F2FP.F16.F32.PACK_AB R19, R42, R41 ;  /* 0x000000292a13723e */ /* 0x000fe200000000ff */
[----:B--2---:R-:W-:Y:S01]  /*c8d0*/  FADD.FTZ R5, R33, R112 ;  /* 0x0000007021057221 */ /* 0x004fe20000010000 */
        /* <DEDUP_REMOVED lines=10> */
[----:B0-----:R-:W-:Y:S01]  /*c980*/  @!P1 FMUL.FTZ R54, R54, R21 ;  /* 0x0000001536369220 */ /* 0x001fe20000410000 */
[----:B------:R-:W-:Y:S01]  /*c990*/  F2FP.F16.F32.PACK_AB R21, R48, R45 ;  /* 0x0000002d3015723e */ /* 0x000fe200000000ff */
[----:B------:R-:W-:Y:S01]  /*c9a0*/  UIMAD UR24, UR32, UR27, UR21 ;  /* 0x0000001b201872a4 */ /* 0x000fe2000f8e0215 */
[----:B------:R-:W-:Y:S01]  /*c9b0*/  FADD.FTZ R37, R38, R37 ;  /* 0x0000002526257221 */ /* 0x000fe20000010000 */
[----:B------:R-:W-:Y:S01]  /*c9c0*/  ULEA UR21, UP0, UR20, UR28, 0x1 ;  /* 0x0000001c14157291 */ /* 0x000fe2000f8008ff */
[----:B------:R-:W-:Y:S02]  /*c9d0*/  F2FP.F16.F32.PACK_AB R23, R54, R51 ;  /* 0x000000333617723e */ /* 0x000fe400000000ff */
[----:B------:R-:W-:Y:S01]  /*c9e0*/  FADD.FTZ R40, R37, R40 ;  /* 0x0000002825287221 */ /* 0x000fe20000010000 */
[----:B------:R-:W-:Y:S02]  /*c9f0*/  ULEA.HI.X UR20, UR20, UR29, UR24, 0x1, UP0 ;  /* 0x0000001d14147291 */ /* 0x000fe400080f0c18 */
[----:B-1----:R-:W-:Y:S01]  /*ca00*/  MOV R2, UR21 ;  /* 0x0000001500027c02 */ /* 0x002fe20008000f00 */
        /* <DEDUP_REMOVED lines=24> */
.L_x_4077:
        /* <DEDUP_REMOVED lines=44> */
.L_x_4212:
[----:B------:R-:W-:Y:S05]  /*ce50*/  BSYNC.RECONVERGENT B0 ;  /* 0x0000000000007941 */ /* 0x000fea0003800200 */
.L_x_4211:
        /* <DEDUP_REMOVED lines=42> */
.L_x_4214:
[----:B------:R-:W-:Y:S05]  /*d100*/  BSYNC.RECONVERGENT B0 ;  /* 0x0000000000007941 */ /* 0x000fea0003800200 */
.L_x_4213:
[----:B------:R-:W-:Y:S05]  /*d110*/  @P0 EXIT ;  /* 0x000000000000094d */ /* 0x000fea0003800000 */
[----:B------:R-:W3:Y:S01]  /*d120*/  S2UR UR12, SR_CTAID.Y ;  /* 0x00000000000c79c3 */ /* 0x000ee20000002600 */
[----:B------:R-:W3:Y:S01]  /*d130*/  LDCU.64 UR8, c[0x0][0x4a8] ;  /* 0x00009500ff0877ac */ /* 0x000ee20008000a00 */
[----:B------:R-:W-:Y:S01]  /*d140*/  BSSY.RECONVERGENT B0, `(.L_x_4215) ;  /* 0x0000027000007945 */ /* 0x000fe20003800200 */
[----:B-1----:R-:W-:Y:S01]  /*d150*/  MOV R0, R8 ;  /* 0x0000000800007202 */ /* 0x002fe20000000f00 */
[----:B------:R-:W1:Y:S04]  /*d160*/  LDCU.64 UR10, c[0x0][0x4c8] ;  /* 0x00009900ff0a77ac */ /* 0x000e680008000a00 */
[----:B------:R-:W4:Y:S01]  /*d170*/  S2UR UR13, SR_CgaCtaId ;  /* 0x00000000000d79c3 */ /* 0x000f220000008800 */
[----:B------:R-:W0:Y:S01]  /*d180*/  LDCU UR14, c[0x0][0x360] ;  /* 0x00006c00ff0e77ac */ /* 0x000e220008000800 */
[----:B------:R-:W0:Y:S06]  /*d190*/  LDCU.128 UR16, c[0x0][0x530] ;  /* 0x0000a600ff1077ac */ /* 0x000e2c0008000c00 */
[----:B------:R-:W0:Y:S08]  /*d1a0*/  LDC.64 R14, c[0x0][0x4b0] ;  /* 0x00012c00ff0e7b82 */ /* 0x000e300000000a00 */
[----:B------:R-:W0:Y:S01]  /*d1b0*/  LDC.64 R16, c[0x0][0x4d0] ;  /* 0x00013400ff107b82 */ /* 0x000e220000000a00 */
[----:B---3--:R-:W-:-:S02]  /*d1c0*/  UIMAD.WIDE.U32 UR4, UR12, UR8, URZ ;  /* 0x000000080c0472a5 */ /* 0x008fc4000f8e00ff */
[----:B-1----:R-:W-:Y:S01]  /*d1d0*/  UIMAD.WIDE.U32 UR6, UR12, UR10, URZ ;  /* 0x0000000a0c0672a5 */ /* 0x002fe2000f8e00ff */
[----:B------:R-:W-:Y:S01]  /*d1e0*/  UMOV UR8, 0x400 ;  /* 0x0000040000087882 */ /* 0x000fe20000000000 */
[----:B------:R-:W-:Y:S02]  /*d1f0*/  UIMAD UR9, UR12, UR9, UR5 ;  /* 0x000000090c0972a4 */ /* 0x000fe4000f8e0205 */
[----:B------:R-:W-:Y:S02]  /*d200*/  UIMAD UR11, UR12, UR11, UR7 ;  /* 0x0000000b0c0b72a4 */ /* 0x000fe4000f8e0207 */
[----:B----4-:R-:W-:-:S12]  /*d210*/  ULEA UR13, UR13, UR8, 0x18 ;  /* 0x000000080d0d7291 */ /* 0x010fd8000f8ec0ff */
.L_x_4216:
[C---:B-1----:R-:W-:Y:S01]  /*d220*/  LEA R4, R0.reuse, UR13, 0x3 ;  /* 0x0000000d00047c11 */ /* 0x042fe2000f8e18ff */
[----:B------:R-:W-:Y:S01]  /*d230*/  UMOV UR8, UR4 ;  /* 0x0000000400087c82 */ /* 0x000fe20008000000 */
[----:B--2---:R-:W-:Y:S01]  /*d240*/  SHF.R.S32.HI R3, RZ, 0x1f, R0 ;  /* 0x0000001fff037819 */ /* 0x004fe20000011400 */
[-C--:B0-----:R-:W-:Y:S01]  /*d250*/  IMAD.WIDE.U32 R6, R0, R14.reuse, UR8 ;  /* 0x0000000800067e25 */ /* 0x081fe2000f8e000e */
        /* <DEDUP_REMOVED lines=22> */
.L_x_4215:
[----:B------:R-:W-:Y:S05]  /*d3c0*/  EXIT ;  /* 0x000000000000794d */ /* 0x000fea0003800000 */
.L_x_4115:
[----:B------:R-:W-:Y:S01]  /*d3d0*/  HFMA2 R202, -RZ, RZ, 0, 5.9604644775390625e-08 ;  /* 0x00000001ffca7431 */ /* 0x000fe200000001ff */
[----:B------:R-:W-:Y:S02]  /*d3e0*/  MOV R200, R73 ;  /* 0x0000004900c87202 */ /* 0x000fe40000000f00 */
[----:B------:R-:W-:Y:S02]  /*d3f0*/  MOV R203, RZ ;  /* 0x000000ff00cb7202 */ /* 0x000fe40000000f00 */
[----:B------:R-:W-:-:S07]  /*d400*/  MOV R243, 0xffffffff ;  /* 0xffffffff00f37802 */ /* 0x000fce0000000f00 */
[----:B01---5:R-:W-:Y:S05]  /*d410*/  WARPSYNC.COLLECTIVE R243, `(.L_x_4217) ;  /* 0x00000000f3087348 */ /* 0x023fea0003c00000 */
[----:B------:R2:W3:Y:S02]  /*d420*/  SHFL.UP P6, R197, R200, R202, R203 ;  /* 0x040000cac8c57389 */ /* 0x0004e400000c00cb */
[----:B0123-5:R-:W-:Y:S05]  /*d430*/  ENDCOLLECTIVE ;  /* 0x000000000000791b */ /* 0x02ffea0003800000 */
.L_x_4217:
[----:B------:R-:W-:Y:S02]  /*d440*/  MOV R200, R72 ;  /* 0x0000004800c87202 */ /* 0x000fe40000000f00 */
[----:B------:R-:W-:-:S07]  /*d450*/  MOV R194, R197 ;  /* 0x000000c500c27202 */ /* 0x000fce0000000f00 */
[----:B------:R-:W-:Y:S05]  /*d460*/  WARPSYNC.COLLECTIVE R243, `(.L_x_4218) ;  /* 0x00000000f3087348 */ /* 0x000fea0003c00000 */
[----:B------:R0:W1:Y:S02]  /*d470*/  SHFL.UP P6, R197, R200, R202, R203 ;  /* 0x040000cac8c57389 */ /* 0x00006400000c00cb */
[----:B01----:R-:W-:Y:S05]  /*d480*/  ENDCOLLECTIVE ;  /* 0x000000000000791b */ /* 0x003fea0003800000 */
.L_x_4218:
[----:B------:R-:W-:Y:S02]  /*d490*/  MOV R200, R74 ;  /* 0x0000004a00c87202 */ /* 0x000fe40000000f00 */
[----:B------:R-:W-:-:S07]  /*d4a0*/  MOV R195, R197 ;  /* 0x000000c500c37202 */ /* 0x000fce0000000f00 */
[----:B------:R-:W-:Y:S05]  /*d4b0*/  WARPSYNC.COLLECTIVE R243, `(.L_x_4219) ;  /* 0x00000000f3087348 */ /* 0x000fea0003c00000 */
[----:B------:R0:W1:Y:S02]  /*d4c0*/  SHFL.UP P6, R197, R200, R202, R203 ;  /* 0x040000cac8c57389 */ /* 0x00006400000c00cb */
[----:B01----:R-:W-:Y:S05]  /*d4d0*/  ENDCOLLECTIVE ;  /* 0x000000000000791b */ /* 0x003fea0003800000 */
.L_x_4219:
[----:B------:R-:W-:Y:S02]  /*d4e0*/  MOV R200, R75 ;  /* 0x0000004b00c87202 */ /* 0x000fe40000000f00 */
[----:B------:R-:W-:-:S07]  /*d4f0*/  MOV R196, R197 ;  /* 0x000000c500c47202 */ /* 0x000fce0000000f00 */
[----:B------:R-:W-:Y:S05]  /*d500*/  WARPSYNC.COLLECTIVE R243, `(.L_x_4220) ;  /* 0x00000000f3087348 */ /* 0x000fea0003c00000 */
[----:B------:R0:W1:Y:S02]  /*d510*/  SHFL.UP P6, R197, R200, R202, R203 ;  /* 0x040000cac8c57389 */ /* 0x00006400000c00cb */
[----:B01----:R-:W-:Y:S05]  /*d520*/  ENDCOLLECTIVE ;  /* 0x000000000000791b */ /* 0x003fea0003800000 */
.L_x_4220:
        /* <DEDUP_REMOVED lines=15> */
.L_x_4221:
[----:B------:R-:W-:Y:S02]  /*d620*/  MOV R200, R72 ;  /* 0x0000004800c87202 */ /* 0x000fe40000000f00 */
[----:B------:R-:W-:-:S07]  /*d630*/  MOV R194, R197 ;  /* 0x000000c500c27202 */ /* 0x000fce0000000f00 */
[----:B------:R-:W-:Y:S05]  /*d640*/  WARPSYNC.COLLECTIVE R243, `(.L_x_4222) ;  /* 0x00000000f3087348 */ /* 0x000fea0003c00000 */
[----:B------:R0:W1:Y:S02]  /*d650*/  SHFL.UP P6, R197, R200, R202, R203 ;  /* 0x040000cac8c57389 */ /* 0x00006400000c00cb */
[----:B01----:R-:W-:Y:S05]  /*d660*/  ENDCOLLECTIVE ;  /* 0x000000000000791b */ /* 0x003fea0003800000 */
.L_x_4222:
[----:B------:R-:W-:Y:S02]  /*d670*/  MOV R200, R74 ;  /* 0x0000004a00c87202 */ /* 0x000fe40000000f00 */
[----:B------:R-:W-:-:S07]  /*d680*/  MOV R195, R197 ;  /* 0x000000c500c37202 */ /* 0x000fce0000000f00 */
[----:B------:R-:W-:Y:S05]  /*d690*/  WARPSYNC.COLLECTIVE R243, `(.L_x_4223) ;  /* 0x00000000f3087348 */ /* 0x000fea0003c00000 */
[----:B------:R0:W1:Y:S02]  /*d6a0*/  SHFL.UP P6, R197, R200, R202, R203 ;  /* 0x040000cac8c57389 */ /* 0x00006400000c00cb */
[----:B01----:R-:W-:Y:S05]  /*d6b0*/  ENDCOLLECTIVE ;  /* 0x000000000000791b */ /* 0x003fea0003800000 */
.L_x_4223:
[----:B------:R-:W-:Y:S02]  /*d6c0*/  MOV R200, R75 ;  /* 0x0000004b00c87202 */ /* 0x000fe40000000f00 */
[----:B------:R-:W-:-:S07]  /*d6d0*/  MOV R196, R197 ;  /* 0x000000c500c47202 */ /* 0x000fce0000000f00 */
[----:B------:R-:W-:Y:S05]  /*d6e0*/  WARPSYNC.COLLECTIVE R243, `(.L_x_4224) ;  /* 0x00000000f3087348 */ /* 0x000fea0003c00000 */
[----:B------:R0:W1:Y:S02]  /*d6f0*/  SHFL.UP P6, R197, R200, R202, R203 ;  /* 0x040000cac8c57389 */ /* 0x00006400000c00cb */
[----:B01----:R-:W-:Y:S05]  /*d700*/  ENDCOLLECTIVE ;  /* 0x000000000000791b */ /* 0x003fea0003800000 */
.L_x_4224:
        /* <DEDUP_REMOVED lines=15> */
.L_x_4225:
[----:B------:R-:W-:Y:S02]  /*d800*/  MOV R200, R72 ;  /* 0x0000004800c87202 */ /* 0x000fe40000000f00 */
[----:B------:R-:W-:-:S07]  /*d810*/  MOV R194, R197 ;  /* 0x000000c500c27202 */ /* 0x000fce0000000f00 */
[----:B------:R-:W-:Y:S05]  /*d820*/  WARPSYNC.COLLECTIVE R243, `(.L_x_4226) ;  /* 0x00000000f3087348 */ /* 0x000fea0003c00000 */
[----:B------:R0:W1:Y:S02]  /*d830*/  SHFL.UP P6, R197, R200, R202, R203 ;  /* 0x040000cac8c57389 */ /* 0x00006400000c00cb */
[----:B01----:R-:W-:Y:S05]  /*d840*/  ENDCOLLECTIVE ;  /* 0x000000000000791b */ /* 0x003fea0003800000 */
.L_x_4226:
[----:B------:R-:W-:Y:S02]  /*d850*/  MOV R200, R74 ;  /* 0x0000004a00c87202 */ /* 0x000fe40000000f00 */
[----:B------:R-:W-:-:S07]  /*d860*/  MOV R195, R197 ;  /* 0x000000c500c37202 */ /* 0x000fce0000000f00 */
[----:B------:R-:W-:Y:S05]  /*d870*/  WARPSYNC.COLLECTIVE R243, `(.L_x_4227) ;  /* 0x00000000f3087348 */ /* 0x000fea0003c00000 */
[----:B------:R0:W1:Y:S02]  /*d880*/  SHFL.UP P6, R197, R200, R202, R203 ;  /* 0x040000cac8c57389 */ /* 0x00006400000c00cb */
[----:B01----:R-:W-:Y:S05]  /*d890*/  ENDCOLLECTIVE ;  /* 0x000000000000791b */ /* 0x003fea0003800000 */
.L_x_4227:
[----:B------:R-:W-:Y:S02]  /*d8a0*/  MOV R200, R75 ;  /* 0x0000004b00c87202 */ /* 0x000fe40000000f00 */
[----:B------:R-:W-:-:S07]  /*d8b0*/  MOV R196, R197 ;  /* 0x000000c500c47202 */ /* 0x000fce0000000f00 */
[----:B------:R-:W-:Y:S05]  /*d8c0*/  WARPSYNC.COLLECTIVE R243, `(.L_x_4228) ;  /* 0x00000000f3087348 */ /* 0x000fea0003c00000 */
[----:B------:R0:W1:Y:S02]  /*d8d0*/  SHFL.UP P6, R197, R200, R202, R203 ;  /* 0x040000cac8c57389 */ /* 0x00006400000c00cb */
[----:B01----:R-:W-:Y:S05]  /*d8e0*/  ENDCOLLECTIVE ;  /* 0x000000000000791b */ /* 0x003fea0003800000 */
.L_x_4228:
        /* <DEDUP_REMOVED lines=15> */
.L_x_4229:
[----:B------:R-:W-:Y:S02]  /*d9e0*/  MOV R200, R72 ;  /* 0x0000004800c87202 */ /* 0x000fe40000000f00 */
[----:B------:R-:W-:-:S07]  /*d9f0*/  MOV R194, R197 ;  /* 0x000000c500c27202 */ /* 0x000fce0000000f00 */
[----:B------:R-:W-:Y:S05]  /*da00*/  WARPSYNC.COLLECTIVE R243, `(.L_x_4230) ;  /* 0x00000000f3087348 */ /* 0x000fea0003c00000 */
[----:B------:R0:W1:Y:S02]  /*da10*/  SHFL.UP P6, R197, R200, R202, R203 ;  /* 0x040000cac8c57389 */ /* 0x00006400000c00cb */
[----:B01----:R-:W-:Y:S05]  /*da20*/  ENDCOLLECTIVE ;  /* 0x000000000000791b */ /* 0x003fea0003800000 */
.L_x_4230:
[----:B------:R-:W-:Y:S02]  /*da30*/  MOV R200, R74 ;  /* 0x0000004a00c87202 */ /* 0x000fe40000000f00 */
[----:B------:R-:W-:-:S07]  /*da40*/  MOV R195, R197 ;  /* 0x000000c500c37202 */ /* 0x000fce0000000f00 */
[----:B------:R-:W-:Y:S05]  /*da50*/  WARPSYNC.COLLECTIVE R243, `(.L_x_4231) ;  /* 0x00000000f3087348 */ /* 0x000fea0003c00000 */
[----:B------:R0:W1:Y:S02]  /*da60*/  SHFL.UP P6, R197, R200, R202, R203 ;  /* 0x040000cac8c57389 */ /* 0x00006400000c00cb */
[----:B01----:R-:W-:Y:S05]  /*da70*/  ENDCOLLECTIVE ;  /* 0x000000000000791b */ /* 0x003fea0003800000 */
.L_x_4231:
[----:B------:R-:W-:Y:S02]  /*da80*/  MOV R200, R75 ;  /* 0x0000004b00c87202 */ /* 0x000fe40000000f00 */
[----:B------:R-:W-:-:S07]  /*da90*/  MOV R196, R197 ;  /* 0x000000c500c47202 */ /* 0x000fce0000000f00 */
[----:B------:R-:W-:Y:S05]  /*daa0*/  WARPSYNC.COLLECTIVE R243, `(.L_x_4232) ;  /* 0x00000000f3087348 */ /* 0x000fea0003c00000 */
[----:B------:R0:W1:Y:S02]  /*dab0*/  SHFL.UP P6, R197, R200, R202, R203 ;  /* 0x040000cac8c57389 */ /* 0x00006400000c00cb */
[----:B01----:R-:W-:Y:S05]  /*dac0*/  ENDCOLLECTIVE ;  /* 0x000000000000791b */ /* 0x003fea0003800000 */
.L_x_4232:
        /* <DEDUP_REMOVED lines=15> */
.L_x_4233:
[----:B------:R-:W-:Y:S02]  /*dbc0*/  MOV R200, R72 ;  /* 0x0000004800c87202 */ /* 0x000fe40000000f00 */
[----:B------:R-:W-:-:S07]  /*dbd0*/  MOV R194, R197 ;  /* 0x000000c500c27202 */ /* 0x000fce0000000f00 */
[----:B------:R-:W-:Y:S05]  /*dbe0*/  WARPSYNC.COLLECTIVE R243, `(.L_x_4234) ;  /* 0x00000000f3087348 */ /* 0x000fea0003c00000 */
[----:B------:R0:W1:Y:S02]  /*dbf0*/  SHFL.UP P6, R197, R200, R202, R203 ;  /* 0x040000cac8c57389 */ /* 0x00006400000c00cb */
[----:B01----:R-:W-:Y:S05]  /*dc00*/  ENDCOLLECTIVE ;  /* 0x000000000000791b */ /* 0x003fea0003800000 */
.L_x_4234:
[----:B------:R-:W-:Y:S02]  /*dc10*/  MOV R200, R74 ;  /* 0x0000004a00c87202 */ /* 0x000fe40000000f00 */
[----:B------:R-:W-:-:S07]  /*dc20*/  MOV R195, R197 ;  /* 0x000000c500c37202 */ /* 0x000fce0000000f00 */
[----:B------:R-:W-:Y:S05]  /*dc30*/  WARPSYNC.COLLECTIVE R243, `(.L_x_4235) ;  /* 0x00000000f3087348 */ /* 0x000fea0003c00000 */
[----:B------:R0:W1:Y:S02]  /*dc40*/  SHFL.UP P6, R197, R200, R202, R203 ;  /* 0x040000cac8c57389 */ /* 0x00006400000c00cb */
[----:B01----:R-:W-:Y:S05]  /*dc50*/  ENDCOLLECTIVE ;  /* 0x000000000000791b */ /* 0x003fea0003800000 */
.L_x_4235:
[----:B------:R-:W-:Y:S02]  /*dc60*/  MOV R200, R75 ;  /* 0x0000004b00c87202 */ /* 0x000fe40000000f00 */
[----:B------:R-:W-:-:S07]  /*dc70*/  MOV R196, R197 ;  /* 0x000000c500c47202 */ /* 0x000fce0000000f00 */
[----:B------:R-:W-:Y:S05]  /*dc80*/  WARPSYNC.COLLECTIVE R243, `(.L_x_4236) ;  /* 0x00000000f3087348 */ /* 0x000fea0003c00000 */
[----:B------:R0:W1:Y:S02]  /*dc90*/  SHFL.UP P6, R197, R200, R202, R203 ;  /* 0x040000cac8c57389 */ /* 0x00006400000c00cb */
[----:B01----:R-:W-:Y:S05]  /*dca0*/  ENDCOLLECTIVE ;  /* 0x000000000000791b */ /* 0x003fea0003800000 */
.L_x_4236:
[----:B------:R-:W-:Y:S05]  /*dcb0*/  BRA `(.L_x_4237) ;  /* 0xffffff7c003c7947 */ /* 0x000fea000383ffff */
.L_x_4116:
        /* <DEDUP_REMOVED lines=8> */
.L_x_4239:
[----:B------:R-:W-:Y:S05]  /*dd40*/  BSYNC B0 ;  /* 0x0000000000007941 */ /* 0x000fea0003800000 */
.L_x_4238:
[----:B------:R-:W-:Y:S05]  /*dd50*/  BRA `(.L_x_4240) ;  /* 0xffffff7c00487947 */ /* 0x000fea000383ffff */
.L_x_4117:
        /* <DEDUP_REMOVED lines=8> */
.L_x_4242:
[----:B------:R-:W-:Y:S05]  /*dde0*/  BSYNC B0 ;  /* 0x0000000000007941 */ /* 0x000fea0003800000 */
.L_x_4241:
[----:B------:R-:W-:Y:S05]  /*ddf0*/  BRA `(.L_x_4243) ;  /* 0xffffff7c00287947 */ /* 0x000fea000383ffff */
.L_x_4118:
        /* <DEDUP_REMOVED lines=8> */
.L_x_4245:
[----:B------:R-:W-:Y:S05]  /*de80*/  BSYNC B0 ;  /* 0x0000000000007941 */ /* 0x000fea0003800000 */
.L_x_4244:
[----:B------:R-:W-:Y:S05]  /*de90*/  BRA `(.L_x_4246) ;  /* 0xffffff7c00087947 */ /* 0x000fea000383ffff */
.L_x_4119:
        /* <DEDUP_REMOVED lines=8> */
.L_x_4248:
[----:B------:R-:W-:Y:S05]  /*df20*/  BSYNC B0 ;  /* 0x0000000000007941 */ /* 0x000fea0003800000 */
.L_x_4247:
[----:B------:R-:W-:Y:S05]  /*df30*/  BRA `(.L_x_4249) ;  /* 0xffffff7800e87947 */ /* 0x000fea000383ffff */
.L_x_4120:
        /* <DEDUP_REMOVED lines=8> */
.L_x_4251:
[----:B------:R-:W-:Y:S05]  /*dfc0*/  BSYNC B0 ;  /* 0x0000000000007941 */ /* 0x000fea0003800000 */
.L_x_4250:
        /* <DEDUP_REMOVED lines=10> */
.L_x_4252:
[----:B------:R-:W-:Y:S02]  /*e070*/  MOV R240, 0x1f ;  /* 0x0000001f00f07802 */ /* 0x000fe40000000f00 */
[----:B------:R-:W-:Y:S02]  /*e080*/  MOV R200, R74 ;  /* 0x0000004a00c87202 */ /* 0x000fe40000000f00 */
[----:B------:R-:W-:-:S07]  /*e090*/  MOV R195, R197 ;  /* 0x000000c500c37202 */ /* 0x000fce0000000f00 */
[----:B------:R-:W-:Y:S05]  /*e0a0*/  WARPSYNC.COLLECTIVE R243, `(.L_x_4253) ;  /* 0x00000000f3087348 */ /* 0x000fea0003c00000 */
[----:B------:R0:W1:Y:S02]  /*e0b0*/  SHFL.UP P6, R197, R200, R202, R203 ;  /* 0x040000cac8c57389 */ /* 0x00006400000c00cb */
[----:B01----:R-:W-:Y:S05]  /*e0c0*/  ENDCOLLECTIVE ;  /* 0x000000000000791b */ /* 0x003fea0003800000 */
.L_x_4253:
[----:B------:R-:W-:Y:S02]  /*e0d0*/  MOV R200, R75 ;  /* 0x0000004b00c87202 */ /* 0x000fe40000000f00 */
[----:B------:R-:W-:-:S07]  /*e0e0*/  MOV R74, R197 ;  /* 0x000000c5004a7202 */ /* 0x000fce0000000f00 */
[----:B------:R-:W-:Y:S05]  /*e0f0*/  WARPSYNC.COLLECTIVE R243, `(.L_x_4254) ;  /* 0x00000000f3087348 */ /* 0x000fea0003c00000 */
[----:B------:R0:W1:Y:S02]  /*e100*/  SHFL.UP P6, R197, R200, R202, R203 ;  /* 0x040000cac8c57389 */ /* 0x00006400000c00cb */
[----:B01----:R-:W-:Y:S05]  /*e110*/  ENDCOLLECTIVE ;  /* 0x000000000000791b */ /* 0x003fea0003800000 */
.L_x_4254:
[----:B------:R-:W-:Y:S05]  /*e120*/  WARPSYNC.COLLECTIVE R243, `(.L_x_4255) ;  /* 0x00000000f3087348 */ /* 0x000fea0003c00000 */
[----:B------:R0:W1:Y:S02]  /*e130*/  SHFL.IDX P3, R244, R242, R241, R240 ;  /* 0x000000f1f2f47389 */ /* 0x00006400000600f0 */
[----:B01----:R-:W-:Y:S05]  /*e140*/  ENDCOLLECTIVE ;  /* 0x000000000000791b */ /* 0x003fea0003800000 */
.L_x_4255:
[----:B------:R-:W-:Y:S02]  /*e150*/  MOV R242, R77 ;  /* 0x0000004d00f27202 */ /* 0x000fe40000000f00 */
[----:B------:R-:W-:Y:S02]  /*e160*/  MOV R75, R197 ;  /* 0x000000c5004b7202 */ /* 0x000fe40000000f00 */
[----:B------:R-:W-:-:S07]  /*e170*/  MOV R76, R244 ;  /* 0x000000f4004c7202 */ /* 0x000fce0000000f00 */
[----:B------:R-:W-:Y:S05]  /*e180*/  WARPSYNC.COLLECTIVE R243, `(.L_x_4256) ;  /* 0x00000000f3087348 */ /* 0x000fea0003c00000 */
[----:B------:R0:W1:Y:S02]  /*e190*/  SHFL.IDX P3, R244, R242, R241, R240 ;  /* 0x000000f1f2f47389 */ /* 0x00006400000600f0 */
[----:B01----:R-:W-:Y:S05]  /*e1a0*/  ENDCOLLECTIVE ;  /* 0x000000000000791b */ /* 0x003fea0003800000 */
.L_x_4256:
[----:B------:R-:W-:Y:S02]  /*e1b0*/  MOV R242, R78 ;  /* 0x0000004e00f27202 */ /* 0x000fe40000000f00 */
[----:B------:R-:W-:-:S07]  /*e1c0*/  MOV R194, R244 ;  /* 0x000000f400c27202 */ /* 0x000fce0000000f00 */
[----:B------:R-:W-:Y:S05]  /*e1d0*/  WARPSYNC.COLLECTIVE R243, `(.L_x_4257) ;  /* 0x00000000f3087348 */ /* 0x000fea0003c00000 */
[----:B------:R0:W1:Y:S02]  /*e1e0*/  SHFL.IDX P3, R244, R242, R241, R240 ;  /* 0x000000f1f2f47389 */ /* 0x00006400000600f0 */
[----:B01----:R-:W-:Y:S05]  /*e1f0*/  ENDCOLLECTIVE ;  /* 0x000000000000791b */ /* 0x003fea0003800000 */
.L_x_4257:
[----:B------:R-:W-:Y:S02]  /*e200*/  MOV R242, R79 ;  /* 0x0000004f00f27202 */ /* 0x000fe40000000f00 */
[----:B------:R-:W-:-:S07]  /*e210*/  MOV R78, R244 ;  /* 0x000000f4004e7202 */ /* 0x000fce0000000f00 */
[----:B------:R-:W-:Y:S05]  /*e220*/  WARPSYNC.COLLECTIVE R243, `(.L_x_4258) ;  /* 0x00000000f3087348 */ /* 0x000fea0003c00000 */
[----:B------:R0:W1:Y:S02]  /*e230*/  SHFL.IDX P3, R244, R242, R241, R240 ;  /* 0x000000f1f2f47389 */ /* 0x00006400000600f0 */
[----:B01----:R-:W-:Y:S05]  /*e240*/  ENDCOLLECTIVE ;  /* 0x000000000000791b */ /* 0x003fea0003800000 */
.L_x_4258:
[----:B------:R-:W-:Y:S01]  /*e250*/  MOV R79, R244 ;  /* 0x000000f4004f7202 */ /* 0x000fe20000000f00 */
[----:B------:R-:W-:Y:S06]  /*e260*/  BRA `(.L_x_4259) ;  /* 0xffffff7800447947 */ /* 0x000fec000383ffff */
.L_x_4123:
        /* <DEDUP_REMOVED lines=9> */
.L_x_4260:
[----:B------:R-:W-:Y:S02]  /*e300*/  MOV R244, R241 ;  /* 0x000000f100f47202 */ /* 0x000fe40000000f00 */
[----:B------:R-:W-:-:S07]  /*e310*/  MOV R242, R76 ;  /* 0x0000004c00f27202 */ /* 0x000fce0000000f00 */
[----:B------:R-:W-:Y:S05]  /*e320*/  WARPSYNC.COLLECTIVE R243, `(.L_x_4261) ;  /* 0x00000000f3087348 */ /* 0x000fea0003c00000 */
[----:B------:R0:W1:Y:S02]  /*e330*/  SHFL.DOWN P0, R76, R244, R249, R250 ;  /* 0x080000f9f44c7389 */ /* 0x00006400000000fa */
[----:B01----:R-:W-:Y:S05]  /*e340*/  ENDCOLLECTIVE ;  /* 0x000000000000791b */ /* 0x003fea0003800000 */
.L_x_4261:
[----:B------:R-:W-:Y:S02]  /*e350*/  MOV R244, R77 ;  /* 0x0000004d00f47202 */ /* 0x000fe40000000f00 */
[----:B------:R-:W-:-:S07]  /*e360*/  MOV R245, R76 ;  /* 0x0000004c00f57202 */ /* 0x000fce0000000f00 */
[----:B------:R-:W-:Y:S05]  /*e370*/  WARPSYNC.COLLECTIVE R243, `(.L_x_4262) ;  /* 0x00000000f3087348 */ /* 0x000fea0003c00000 */
[----:B------:R0:W1:Y:S02]  /*e380*/  SHFL.DOWN P0, R76, R244, R249, R250 ;  /* 0x080000f9f44c7389 */ /* 0x00006400000000fa */
[----:B01----:R-:W-:Y:S05]  /*e390*/  ENDCOLLECTIVE ;  /* 0x000000000000791b */ /* 0x003fea0003800000 */
.L_x_4262:
[----:B------:R-:W-:Y:S02]  /*e3a0*/  MOV R244, R252 ;  /* 0x000000fc00f47202 */ /* 0x000fe40000000f00 */
[----:B------:R-:W-:-:S07]  /*e3b0*/  MOV R246, R76 ;  /* 0x0000004c00f67202 */ /* 0x000fce0000000f00 */
[----:B------:R-:W-:Y:S05]  /*e3c0*/  WARPSYNC.COLLECTIVE R243, `(.L_x_4263) ;  /* 0x00000000f3087348 */ /* 0x000fea0003c00000 */
[----:B------:R0:W1:Y:S02]  /*e3d0*/  SHFL.DOWN P0, R76, R244, R249, R250 ;  /* 0x080000f9f44c7389 */ /* 0x00006400000000fa */
[----:B01----:R-:W-:Y:S05]  /*e3e0*/  ENDCOLLECTIVE ;  /* 0x000000000000791b */ /* 0x003fea0003800000 */
.L_x_4263:
[----:B------:R-:W-:Y:S05]  /*e3f0*/  BRA `(.L_x_4264) ;  /* 0xffffff8c00dc7947 */ /* 0x000fea000383ffff */
.L_x_4126:
        /* <DEDUP_REMOVED lines=8> */
.L_x_4266:
[----:B------:R-:W-:Y:S05]  /*e480*/  BSYNC B1 ;  /* 0x0000000000017941 */ /* 0x000fea0003800000 */
.L_x_4265:
        /* <DEDUP_REMOVED lines=8> */
.L_x_4267:
[----:B------:R-:W-:Y:S02]  /*e510*/  MOV R244, R77 ;  /* 0x0000004d00f47202 */ /* 0x000fe40000000f00 */
[----:B------:R-:W-:-:S07]  /*e520*/  MOV R241, R76 ;  /* 0x0000004c00f17202 */ /* 0x000fce0000000f00 */
[----:B------:R-:W-:Y:S05]  /*e530*/  WARPSYNC.COLLECTIVE R243, `(.L_x_4268) ;  /* 0x00000000f3087348 */ /* 0x000fea0003c00000 */
[----:B------:R0:W1:Y:S02]  /*e540*/  SHFL.DOWN P0, R76, R244, R249, R250 ;  /* 0x080000f9f44c7389 */ /* 0x00006400000000fa */
[----:B01----:R-:W-:Y:S05]  /*e550*/  ENDCOLLECTIVE ;  /* 0x000000000000791b */ /* 0x003fea0003800000 */
.L_x_4268:
[----:B------:R-:W-:Y:S02]  /*e560*/  MOV R244, R252 ;  /* 0x000000fc00f47202 */ /* 0x000fe40000000f00 */
[----:B------:R-:W-:-:S07]  /*e570*/  MOV R242, R76 ;  /* 0x0000004c00f27202 */ /* 0x000fce0000000f00 */
[----:B------:R-:W-:Y:S05]  /*e580*/  WARPSYNC.COLLECTIVE R243, `(.L_x_4269) ;  /* 0x00000000f3087348 */ /* 0x000fea0003c00000 */
[----:B------:R0:W1:Y:S02]  /*e590*/  SHFL.DOWN P0, R76, R244, R249, R250 ;  /* 0x080000f9f44c7389 */ /* 0x00006400000000fa */
[----:B01----:R-:W-:Y:S05]  /*e5a0*/  ENDCOLLECTIVE ;  /* 0x000000000000791b */ /* 0x003fea0003800000 */
.L_x_4269:
[----:B------:R-:W-:Y:S05]  /*e5b0*/  BRA `(.L_x_4270) ;  /* 0xffffff8c00bc7947 */ /* 0x000fea000383ffff */
.L_x_4129:
        /* <DEDUP_REMOVED lines=8> */
.L_x_4272:
[----:B------:R-:W-:Y:S05]  /*e640*/  BSYNC B1 ;  /* 0x0000000000017941 */ /* 0x000fea0003800000 */
.L_x_4271:
        /* <DEDUP_REMOVED lines=8> */
.L_x_4273:
[----:B------:R-:W-:Y:S02]  /*e6d0*/  MOV R244, R77 ;  /* 0x0000004d00f47202 */ /* 0x000fe40000000f00 */
[----:B------:R-:W-:-:S07]  /*e6e0*/  MOV R241, R76 ;  /* 0x0000004c00f17202 */ /* 0x000fce0000000f00 */
[----:B------:R-:W-:Y:S05]  /*e6f0*/  WARPSYNC.COLLECTIVE R243, `(.L_x_4274) ;  /* 0x00000000f3087348 */ /* 0x000fea0003c00000 */
[----:B------:R0:W1:Y:S02]  /*e700*/  SHFL.DOWN P0, R76, R244, R249, R250 ;  /* 0x080000f9f44c7389 */ /* 0x00006400000000fa */
[----:B01----:R-:W-:Y:S05]  /*e710*/  ENDCOLLECTIVE ;  /* 0x000000000000791b */ /* 0x003fea0003800000 */
.L_x_4274:
[----:B------:R-:W-:Y:S02]  /*e720*/  MOV R244, R252 ;  /* 0x000000fc00f47202 */ /* 0x000fe40000000f00 */
[----:B------:R-:W-:-:S07]  /*e730*/  MOV R242, R76 ;  /* 0x0000004c00f27202 */ /* 0x000fce0000000f00 */
[----:B------:R-:W-:Y:S05]  /*e740*/  WARPSYNC.COLLECTIVE R243, `(.L_x_4275) ;  /* 0x00000000f3087348 */ /* 0x000fea0003c00000 */
[----:B------:R0:W1:Y:S02]  /*e750*/  SHFL.DOWN P0, R76, R244, R249, R250 ;  /* 0x080000f9f44c7389 */ /* 0x00006400000000fa */
[----:B01----:R-:W-:Y:S05]  /*e760*/  ENDCOLLECTIVE ;  /* 0x000000000000791b */ /* 0x003fea0003800000 */
.L_x_4275:
[----:B------:R-:W-:Y:S05]  /*e770*/  BRA `(.L_x_4276) ;  /* 0xffffff8c009c7947 */ /* 0x000fea000383ffff */
.L_x_4132:
        /* <DEDUP_REMOVED lines=8> */
.L_x_4278:
[----:B------:R-:W-:Y:S05]  /*e800*/  BSYNC B1 ;  /* 0x0000000000017941 */ /* 0x000fea0003800000 */
.L_x_4277:
        /* <DEDUP_REMOVED lines=8> */
.L_x_4279:
[----:B------:R-:W-:Y:S02]  /*e890*/  MOV R244, R77 ;  /* 0x0000004d00f47202 */ /* 0x000fe40000000f00 */
[----:B------:R-:W-:-:S07]  /*e8a0*/  MOV R241, R76 ;  /* 0x0000004c00f17202 */ /* 0x000fce0000000f00 */
[----:B------:R-:W-:Y:S05]  /*e8b0*/  WARPSYNC.COLLECTIVE R243, `(.L_x_4280) ;  /* 0x00000000f3087348 */ /* 0x000fea0003c00000 */
[----:B------:R0:W1:Y:S02]  /*e8c0*/  SHFL.DOWN P0, R76, R244, R249, R250 ;  /* 0x080000f9f44c7389 */ /* 0x00006400000000fa */
[----:B01----:R-:W-:Y:S05]  /*e8d0*/  ENDCOLLECTIVE ;  /* 0x000000000000791b */ /* 0x003fea0003800000 */
.L_x_4280:
[----:B------:R-:W-:Y:S02]  /*e8e0*/  MOV R244, R252 ;  /* 0x000000fc00f47202 */ /* 0x000fe40000000f00 */
[----:B------:R-:W-:-:S07]  /*e8f0*/  MOV R242, R76 ;  /* 0x0000004c00f27202 */ /* 0x000fce0000000f00 */
[----:B------:R-:W-:Y:S05]  /*e900*/  WARPSYNC.COLLECTIVE R243, `(.L_x_4281) ;  /* 0x00000000f3087348 */ /* 0x000fea0003c00000 */
[----:B------:R0:W1:Y:S02]  /*e910*/  SHFL.DOWN P0, R76, R244, R249, R250 ;  /* 0x080000f9f44c7389 */ /* 0x00006400000000fa */
[----:B01----:R-:W-:Y:S05]  /*e920*/  ENDCOLLECTIVE ;  /* 0x000000000000791b */ /* 0x003fea0003800000 */
.L_x_4281:
[----:B------:R-:W-:Y:S05]  /*e930*/  BRA `(.L_x_4282) ;  /* 0xffffff8c007c7947 */ /* 0x000fea000383ffff */
.L_x_4135:
        /* <DEDUP_REMOVED lines=8> */
.L_x_4284:
[----:B------:R-:W-:Y:S05]  /*e9c0*/  BSYNC B1 ;  /* 0x0000000000017941 */ /* 0x000fea0003800000 */
.L_x_4283:
        /* <DEDUP_REMOVED lines=8> */
.L_x_4285:
[----:B------:R-:W-:Y:S02]  /*ea50*/  MOV R244, R77 ;  /* 0x0000004d00f47202 */ /* 0x000fe40000000f00 */
[----:B------:R-:W-:-:S07]  /*ea60*/  MOV R241, R76 ;  /* 0x0000004c00f17202 */ /* 0x000fce0000000f00 */
[----:B------:R-:W-:Y:S05]  /*ea70*/  WARPSYNC.COLLECTIVE R243, `(.L_x_4286) ;  /* 0x00000000f3087348 */ /* 0x000fea0003c00000 */
[----:B------:R0:W1:Y:S02]  /*ea80*/  SHFL.DOWN P0, R76, R244, R249, R250 ;  /* 0x080000f9f44c7389 */ /* 0x00006400000000fa */
[----:B01----:R-:W-:Y:S05]  /*ea90*/  ENDCOLLECTIVE ;  /* 0x000000000000791b */ /* 0x003fea0003800000 */
.L_x_4286:
[----:B------:R-:W-:Y:S02]  /*eaa0*/  MOV R244, R252 ;  /* 0x000000fc00f47202 */ /* 0x000fe40000000f00 */
[----:B------:R-:W-:-:S07]  /*eab0*/  MOV R242, R76 ;  /* 0x0000004c00f27202 */ /* 0x000fce0000000f00 */
[----:B------:R-:W-:Y:S05]  /*eac0*/  WARPSYNC.COLLECTIVE R243, `(.L_x_4287) ;  /* 0x00000000f3087348 */ /* 0x000fea0003c00000 */
[----:B------:R0:W1:Y:S02]  /*ead0*/  SHFL.DOWN P0, R76, R244, R249, R250 ;  /* 0x080000f9f44c7389 */ /* 0x00006400000000fa */
[----:B01----:R-:W-:Y:S05]  /*eae0*/  ENDCOLLECTIVE ;  /* 0x000000000000791b */ /* 0x003fea0003800000 */
.L_x_4287:
[----:B------:R-:W-:Y:S05]  /*eaf0*/  BRA `(.L_x_4288) ;  /* 0xffffff8c005c7947 */ /* 0x000fea000383ffff */
.L_x_4138:
        /* <DEDUP_REMOVED lines=8> */
.L_x_4290:
[----:B------:R-:W-:Y:S05]  /*eb80*/  BSYNC B1 ;  /* 0x0000000000017941 */ /* 0x000fea0003800000 */
.L_x_4289:
        /* <DEDUP_REMOVED lines=9> */
.L_x_4291:
[----:B------:R-:W-:Y:S02]  /*ec20*/  MOV R242, R77 ;  /* 0x0000004d00f27202 */ /* 0x000fe40000000f00 */
[----:B------:R-:W-:-:S07]  /*ec30*/  MOV R247, R244 ;  /* 0x000000f400f77202 */ /* 0x000fce0000000f00 */
[----:B------:R-:W-:Y:S05]  /*ec40*/  WARPSYNC.COLLECTIVE R243, `(.L_x_4292) ;  /* 0x00000000f3087348 */ /* 0x000fea0003c00000 */
[----:B------:R0:W1:Y:S02]  /*ec50*/  SHFL.IDX P3, R244, R242, R241, R240 ;  /* 0x000000f1f2f47389 */ /* 0x00006400000600f0 */
[----:B01----:R-:W-:Y:S05]  /*ec60*/  ENDCOLLECTIVE ;  /* 0x000000000000791b */ /* 0x003fea0003800000 */
.L_x_4292:
[-C--:B------:R-:W-:Y:S01]  /*ec70*/  FMUL.FTZ R249, R63, R247.reuse ;  /* 0x000000f73ff97220 */ /* 0x080fe20000410000 */
[----:B------:R-:W-:-:S03]  /*ec80*/  FMUL.FTZ R76, R60, R247 ;  /* 0x000000f73c4c7220 */ /* 0x000fc60000410000 */
[C---:B------:R-:W-:Y:S01]  /*ec90*/  FFMA.FTZ R249, R62.reuse, R245, -R249 ;  /* 0x000000f53ef97223 */ /* 0x040fe200000108f9 */
[----:B------:R-:W-:Y:S02]  /*eca0*/  MOV R242, R252 ;  /* 0x000000fc00f27202 */ /* 0x000fe40000000f00 */
[----:B------:R-:W-:Y:S01]  /*ecb0*/  MOV R246, R244 ;  /* 0x000000f400f67202 */ /* 0x000fe20000000f00 */
[----:B------:R-:W-:-:S04]  /*ecc0*/  FMUL.FTZ R244, R62, R247 ;  /* 0x000000f73ef47220 */ /* 0x000fc80000410000 */
[----:B------:R-:W-:Y:S01]  /*ecd0*/  FADD.FTZ R246, R246, R249 ;  /* 0x000000f9f6f67221 */ /* 0x000fe20000010000 */
[C---:B------:R-:W-:Y:S01]  /*ece0*/  FMUL.FTZ R249, R61.reuse, R247 ;  /* 0x000000f73df97220 */ /* 0x040fe20000410000 */
[----:B------:R-:W-:-:S03]  /*ecf0*/  FFMA.FTZ R247, R61, R245, R76 ;  /* 0x000000f53df77223 */ /* 0x000fc6000001004c */
[-C--:B------:R-:W-:Y:S01]  /*ed00*/  FFMA.FTZ R248, R60, R245.reuse, -R249 ;  /* 0x000000f53cf87223 */ /* 0x080fe200000108f9 */
[----:B------:R-:W-:Y:S01]  /*ed10*/  FFMA.FTZ R245, R63, R245, R244 ;  /* 0x000000f53ff57223 */ /* 0x000fe200000100f4 */
[----:B------:R-:W-:-:S07]  /*ed20*/  HFMA2 R249, -RZ, RZ, 0, 5.9604644775390625e-08 ;  /* 0x00000001fff97431 */ /* 0x000fce00000001ff */
[----:B------:R-:W-:Y:S05]  /*ed30*/  WARPSYNC.COLLECTIVE R243, `(.L_x_4293) ;  /* 0x00000000f3087348 */ /* 0x000fea0003c00000 */
[----:B------:R0:W1:Y:S02]  /*ed40*/  SHFL.IDX P3, R244, R242, R241, R240 ;  /* 0x000000f1f2f47389 */ /* 0x00006400000600f0 */
[----:B01----:R-:W-:Y:S05]  /*ed50*/  ENDCOLLECTIVE ;  /* 0x000000000000791b */ /* 0x003fea0003800000 */
.L_x_4293:
[----:B------:R-:W-:Y:S02]  /*ed60*/  MOV R242, R60 ;  /* 0x0000003c00f27202 */ /* 0x000fe40000000f00 */
[----:B------:R-:W-:Y:S02]  /*ed70*/  MOV R240, R244 ;  /* 0x000000f400f07202 */ /* 0x000fe40000000f00 */
[----:B------:R-:W-:-:S03]  /*ed80*/  MOV R244, R79 ;  /* 0x0000004f00f47202 */ /* 0x000fc60000000f00 */
[----:B------:R-:W-:Y:S01]  /*ed90*/  FADD.FTZ R245, R240, R245 ;  /* 0x000000f5f0f57221 */ /* 0x000fe20000010000 */
[----:B------:R-:W-:-:S07]  /*eda0*/  HFMA2 R240, -RZ, RZ, 0, 1.847743988037109375e-06 ;  /* 0x0000001ffff07431 */ /* 0x000fce00000001ff */
[----:B------:R-:W-:Y:S05]  /*edb0*/  WARPSYNC.COLLECTIVE R243, `(.L_x_4294) ;  /* 0x00000000f3087348 */ /* 0x000fea0003c00000 */
[----:B------:R0:W1:Y:S02]  /*edc0*/  SHFL.DOWN P0, R76, R244, R249, R250 ;  /* 0x080000f9f44c7389 */ /* 0x00006400000000fa */
[----:B01----:R-:W-:Y:S05]  /*edd0*/  ENDCOLLECTIVE ;  /* 0x000000000000791b */ /* 0x003fea0003800000 */
.L_x_4294:
[----:B------:R-:W-:Y:S02]  /*ede0*/  MOV R244, R78 ;  /* 0x0000004e00f47202 */ /* 0x000fe40000000f00 */
[----:B------:R-:W-:-:S07]  /*edf0*/  MOV R79, R76 ;  /* 0x0000004c004f7202 */ /* 0x000fce0000000f00 */
[----:B------:R-:W-:Y:S05]  /*ee00*/  WARPSYNC.COLLECTIVE R243, `(.L_x_4295) ;  /* 0x00000000f3087348 */ /* 0x000fea0003c00000 */
[----:B------:R0:W1:Y:S02]  /*ee10*/  SHFL.DOWN P0, R76, R244, R249, R250 ;  /* 0x080000f9f44c7389 */ /* 0x00006400000000fa */
[----:B01----:R-:W-:Y:S05]  /*ee20*/  ENDCOLLECTIVE ;  /* 0x000000000000791b */ /* 0x003fea0003800000 */
.L_x_4295:
[----:B------:R-:W-:Y:S02]  /*ee30*/  MOV R244, R77 ;  /* 0x0000004d00f47202 */ /* 0x000fe40000000f00 */
[----:B------:R-:W-:-:S07]  /*ee40*/  MOV R78, R76 ;  /* 0x0000004c004e7202 */ /* 0x000fce0000000f00 */
[----:B------:R-:W-:Y:S05]  /*ee50*/  WARPSYNC.COLLECTIVE R243, `(.L_x_4296) ;  /* 0x00000000f3087348 */ /* 0x000fea0003c00000 */
[----:B------:R0:W1:Y:S02]  /*ee60*/  SHFL.DOWN P0, R76, R244, R249, R250 ;  /* 0x080000f9f44c7389 */ /* 0x00006400000000fa */
[----:B01----:R-:W-:Y:S05]  /*ee70*/  ENDCOLLECTIVE ;  /* 0x000000000000791b */ /* 0x003fea0003800000 */
.L_x_4296:
[----:B------:R-:W-:Y:S02]  /*ee80*/  MOV R244, R252 ;  /* 0x000000fc00f47202 */ /* 0x000fe40000000f00 */
[----:B------:R-:W-:-:S07]  /*ee90*/  MOV R77, R76 ;  /* 0x0000004c004d7202 */ /* 0x000fce0000000f00 */
[----:B------:R-:W-:Y:S05]  /*eea0*/  WARPSYNC.COLLECTIVE R243, `(.L_x_4297) ;  /* 0x00000000f3087348 */ /* 0x000fea0003c00000 */
[----:B------:R0:W1:Y:S02]  /*eeb0*/  SHFL.DOWN P0, R76, R244, R249, R250 ;  /* 0x080000f9f44c7389 */ /* 0x00006400000000fa */
[----:B01----:R-:W-:Y:S05]  /*eec0*/  ENDCOLLECTIVE ;  /* 0x000000000000791b */ /* 0x003fea0003800000 */
.L_x_4297:
[----:B------:R-:W-:Y:S05]  /*eed0*/  WARPSYNC.COLLECTIVE R243, `(.L_x_4298) ;  /* 0x00000000f3087348 */ /* 0x000fea0003c00000 */
[----:B------:R0:W1:Y:S02]  /*eee0*/  SHFL.IDX P3, R244, R242, R241, R240 ;  /* 0x000000f1f2f47389 */ /* 0x00006400000600f0 */
[----:B01----:R-:W-:Y:S05]  /*eef0*/  ENDCOLLECTIVE ;  /* 0x000000000000791b */ /* 0x003fea0003800000 */
.L_x_4298:
[----:B------:R-:W-:Y:S02]  /*ef00*/  MOV R242, R61 ;  /* 0x0000003d00f27202 */ /* 0x000fe40000000f00 */
[----:B------:R-:W-:-:S07]  /*ef10*/  MOV R251, R244 ;  /* 0x000000f400fb7202 */ /* 0x000fce0000000f00 */
[----:B------:R-:W-:Y:S05]  /*ef20*/  WARPSYNC.COLLECTIVE R243, `(.L_x_4299) ;  /* 0x00000000f3087348 */ /* 0x000fea0003c00000 */
[----:B------:R0:W1:Y:S02]  /*ef30*/  SHFL.IDX P3, R244, R242, R241, R240 ;  /* 0x000000f1f2f47389 */ /* 0x00006400000600f0 */
[----:B01----:R-:W-:Y:S05]  /*ef40*/  ENDCOLLECTIVE ;  /* 0x000000000000791b */ /* 0x003fea0003800000 */
.L_x_4299:
[----:B------:R-:W-:Y:S02]  /*ef50*/  MOV R60, R251 ;  /* 0x000000fb003c7202 */ /* 0x000fe40000000f00 */
[----:B------:R-:W-:Y:S02]  /*ef60*/  MOV R242, R62 ;  /* 0x0000003e00f27202 */ /* 0x000fe40000000f00 */
[----:B------:R-:W-:-:S07]  /*ef70*/  MOV R250, R244 ;  /* 0x000000f400fa7202 */ /* 0x000fce0000000f00 */
[----:B------:R-:W-:Y:S05]  /*ef80*/  WARPSYNC.COLLECTIVE R243, `(.L_x_4300) ;  /* 0x00000000f3087348 */ /* 0x000fea0003c00000 */
[----:B------:R0:W1:Y:S02]  /*ef90*/  SHFL.IDX P3, R244, R242, R241, R240 ;  /* 0x000000f1f2f47389 */ /* 0x00006400000600f0 */
[----:B01----:R-:W-:Y:S05]  /*efa0*/  ENDCOLLECTIVE ;  /* 0x000000000000791b */ /* 0x003fea0003800000 */
.L_x_4300:
[----:B------:R-:W-:Y:S02]  /*efb0*/  MOV R61, R250 ;  /* 0x000000fa003d7202 */ /* 0x000fe40000000f00 */
[----:B------:R-:W-:Y:S02]  /*efc0*/  MOV R242, R63 ;  /* 0x0000003f00f27202 */ /* 0x000fe40000000f00 */
[----:B------:R-:W-:-:S07]  /*efd0*/  MOV R249, R244 ;  /* 0x000000f400f97202 */ /* 0x000fce0000000f00 */
[----:B------:R-:W-:Y:S05]  /*efe0*/  WARPSYNC.COLLECTIVE R243, `(.L_x_4301) ;  /* 0x00000000f3087348 */ /* 0x000fea0003c00000 */
[----:B------:R0:W1:Y:S02]  /*eff0*/  SHFL.IDX P3, R244, R242, R241, R240 ;  /* 0x000000f1f2f47389 */ /* 0x00006400000600f0 */
[----:B01----:R-:W-:Y:S05]  /*f000*/  ENDCOLLECTIVE ;  /* 0x000000000000791b */ /* 0x003fea0003800000 */
.L_x_4301:
[----:B------:R-:W-:Y:S05]  /*f010*/  BRA `(.L_x_4302) ;  /* 0xffffff8800b47947 */ /* 0x000fea000383ffff */
.L_x_4303:
        /* <DEDUP_REMOVED lines=14> */
.L_x_18685:


//--------------------- .text._Z25selective_scan_bwd_kernelI32Selective_Scan_bwd_kernel_traitsILi128ELi16ELb1ELb0ELb1ELb1ELb1EN3c104HalfENS1_7complexIfEEEEv12SSMParamsBwd --------------------------
	.section	.text._Z25selective_scan_bwd_kernelI32Selective_Scan_bwd_kernel_traitsILi128ELi16ELb1ELb0ELb1ELb1ELb1EN3c104HalfENS1_7complexIfEEEEv12SSMParamsBwd,"ax",@progbits
	.align	128
        .global         _Z25selective_scan_bwd_kernelI32Selective_Scan_bwd_kernel_traitsILi128ELi16ELb1ELb0ELb1ELb1ELb1EN3c104HalfENS1_7complexIfEEEEv12SSMParamsBwd
        .type           _Z25selective_scan_bwd_kernelI32Selective_Scan_bwd_kernel_traitsILi128ELi16ELb1ELb0ELb1ELb1ELb1EN3c104HalfENS1_7complexIfEEEEv12SSMParamsBwd,@function
        .size           _Z25selective_scan_bwd_kernelI32Selective_Scan_bwd_kernel_traitsILi128ELi16ELb1ELb0ELb1ELb1ELb1EN3c104HalfENS1_7complexIfEEEEv12SSMParamsBwd,(.L_x_18686 - _Z25selective_scan_bwd_kernelI32Selective_Scan_bwd_kernel_traitsILi128ELi16ELb1ELb0ELb1ELb1ELb1EN3c104HalfENS1_7complexIfEEEEv12SSMParamsBwd)
        .other          _Z25selective_scan_bwd_kernelI32Selective_Scan_bwd_kernel_traitsILi128ELi16ELb1ELb0ELb1ELb1ELb1EN3c104HalfENS1_7complexIfEEEEv12SSMParamsBwd,@"STO_CUDA_ENTRY STV_DEFAULT"
_Z25selective_scan_bwd_kernelI32Selective_Scan_bwd_kernel_traitsILi128ELi16ELb1ELb0ELb1ELb1ELb1EN3c104HalfENS1_7complexIfEEEEv12SSMParamsBwd:
.text._Z25selective_scan_bwd_kernelI32Selective_Scan_bwd_kernel_traitsILi128ELi16ELb1ELb0ELb1ELb1ELb1EN3c104HalfENS1_7complexIfEEEEv12SSMParamsBwd:
[----:B------:R-:W-:Y:S08]  /*0000*/  LDC R1, c[0x0][0x37c] ;  /* 0x0000df00ff017b82 */ /* 0x000ff00000000800 */
[----:B------:R-:W0:Y:S01]  /*0010*/  LDC.64 R2, c[0x0][0x458] ;  /* 0x00011600ff027b82 */ /* 0x000e220000000a00 */
[----:B------:R-:W1:Y:S01]  /*0020*/  LDCU.64 UR16, c[0x0][0x358] ;  /* 0x00006b00ff1077ac */ /* 0x000e620008000a00 */
[----:B------:R-:W2:Y:S06]  /*0030*/  LDCU.128 UR20, c[0x0][0x400] ;  /* 0x00008000ff1477ac */ /* 0x000eac0008000c00 */
[----:B------:R-:W3:Y:S01]  /*0040*/  LDC.64 R4, c[0x0][0x470] ;  /* 0x00011c00ff047b82 */ /* 0x000ee20000000a00 */
[----:B------:R-:W4:Y:S01]  /*0050*/  LDCU.128 UR8, c[0x0][0x3f0] ;  /* 0x00007e00ff0877ac */ /* 0x000f220008000c00 */
[----:B------:R-:W5:Y:S06]  /*0060*/  LDCU UR26, c[0x0][0x394] ;  /* 0x00007280ff1a77ac */ /* 0x000f6c0008000800 */
[----:B------:R-:W1:Y:S01]  /*0070*/  S2UR UR15, SR_CTAID.Y ;  /* 0x00000000000f79c3 */ /* 0x000e620000002600 */
[----:B------:R-:W5:Y:S01]  /*0080*/  LDCU.64 UR18, c[0x0][0x498] ;  /* 0x00009300ff1277ac */ /* 0x000f620008000a00 */
[----:B0-----:R-:W-:-:S06]  /*0090*/  ISETP.NE.U32.AND P0, PT, R2, RZ, PT ;  /* 0x000000ff0200720c */ /* 0x001fcc0003f05070 */
[----:B------:R-:W0:Y:S01]  /*00a0*/  LDC R10, c[0x0][0x398] ;  /* 0x0000e600ff0a7b82 */ /* 0x000e220000000800 */
[----:B------:R-:W-:Y:S02]  /*00b0*/  ISETP.NE.AND.EX P0, PT, R3, RZ, PT, P0 ;  /* 0x000000ff0300720c */ /* 0x000fe40003f05300 */
[----:B---3--:R-:W-:-:S05]  /*00c0*/  ISETP.NE.U32.AND P1, PT, R4, RZ, PT ;  /* 0x000000ff0400720c */ /* 0x008fca0003f25070 */
[----:B------:R-:W2:Y:S01]  /*00d0*/  S2UR UR12, SR_CTAID.X ;  /* 0x00000000000c79c3 */ /* 0x000ea20000002500 */
[----:B------:R-:W-:Y:S02]  /*00e0*/  ISETP.NE.AND.EX P1, PT, R5, RZ, PT, P1 ;  /* 0x000000ff0500720c */ /* 0x000fe40003f25310 */
[----:B-1----:R-:W-:-:S05]  /*00f0*/  MOV R7, UR15 ;  /* 0x0000000f00077c02 */ /* 0x002fca0008000f00 */
[----:B------:R-:W1:Y:S01]  /*0100*/  LDC.64 R16, c[0x0][0x480] ;  /* 0x00012000ff107b82 */ /* 0x000e620000000a00 */
[----:B------:R-:W-:Y:S02]  /*0110*/  MOV R0, UR15 ;  /* 0x0000000f00007c02 */ /* 0x000fe40008000f00 */
[----:B------:R-:W-:-:S04]  /*0120*/  @P0 LEA R2, P2, R7, R2, 0x2 ;  /* 0x0000000207020211 */ /* 0x000fc800078410ff */
[----:B------:R-:W-:Y:S01]  /*0130*/  @P0 LEA.HI.X R3, R0, R3, RZ, 0x2, P2 ;  /* 0x0000000300030211 */ /* 0x000fe200010f14ff */
[----:B------:R-:W3:Y:S01]  /*0140*/  LDC.64 R14, c[0x0][0x3e8] ;  /* 0x0000fa00ff0e7b82 */ /* 0x000ee20000000a00 */
[----:B------:R-:W-:-:S03]  /*0150*/  @P1 LEA R4, P3, R7, R4, 0x2 ;  /* 0x0000000407041211 */ /* 0x000fc600078610ff */
[----:B------:R4:W3:Y:S01]  /*0160*/  @P0 LDG.E R8, desc[UR16][R2.64] ;  /* 0x0000001002080981 */ /* 0x0008e2000c1e1900 */
[----:B------:R-:W-:-:S05]  /*0170*/  @P1 LEA.HI.X R5, R0, R5, RZ, 0x2, P3 ;  /* 0x0000000500051211 */ /* 0x000fca00018f14ff */
[----:B------:R5:W3:Y:S01]  /*0180*/  @P1 LDG.E R9, desc[UR16][R4.64] ;  /* 0x0000001004091981 */ /* 0x000ae2000c1e1900 */
[----:B0-----:R-:W-:-:S04]  /*0190*/  IABS R11, R10 ;  /* 0x0000000a000b7213 */ /* 0x001fc80000000000 */
[----:B------:R-:W0:Y:S08]  /*01a0*/  I2F.RP R0, R11 ;  /* 0x0000000b00007306 */ /* 0x000e300000209400 */
[----:B0-----:R-:W0:Y:S02]  /*01b0*/  MUFU.RCP R0, R0 ;  /* 0x0000000000007308 */ /* 0x001e240000001000 */
[----:B0-----:R-:W-:-:S06]  /*01c0*/  IADD3 R6, PT, PT, R0, 0xffffffe, RZ ;  /* 0x0ffffffe00067810 */ /* 0x001fcc0007ffe0ff */
[----:B------:R0:W2:Y:S02]  /*01d0*/  F2I.FTZ.U32.TRUNC.NTZ R7, R6 ;  /* 0x0000000600077305 */ /* 0x0000a4000021f000 */
[----:B0-----:R-:W-:Y:S01]  /*01e0*/  HFMA2 R6, -RZ, RZ, 0, 0 ;  /* 0x00000000ff067431 */ /* 0x001fe200000001ff */
[----:B--2---:R-:W-:-:S05]  /*01f0*/  IADD3 R12, PT, PT, RZ, -R7, RZ ;  /* 0x80000007ff0c7210 */ /* 0x004fca0007ffe0ff */
[----:B----4-:R-:W-:Y:S01]  /*0200*/  IMAD R3, R12, R11, RZ ;  /* 0x0000000b0c037224 */ /* 0x010fe200078e02ff */
[----:B------:R-:W-:Y:S01]  /*0210*/  IABS R2, UR15 ;  /* 0x0000000f00027c13 */ /* 0x000fe20008000000 */
[----:B------:R-:W0:Y:S02]  /*0220*/  LDC.64 R12, c[0x0][0x3d0] ;  /* 0x0000f400ff0c7b82 */ /* 0x000e240000000a00 */
[----:B------:R-:W-:-:S06]  /*0230*/  IMAD.HI.U32 R7, R7, R3, R6 ;  /* 0x0000000307077227 */ /* 0x000fcc00078e0006 */
[----:B------:R-:W-:-:S05]  /*0240*/  IMAD.HI.U32 R7, R7, R2, RZ ;  /* 0x0000000207077227 */ /* 0x000fca00078e00ff */
[----:B------:R-:W-:-:S05]  /*0250*/  IADD3 R0, PT, PT, -R7, RZ, RZ ;  /* 0x000000ff07007210 */ /* 0x000fca0007ffe1ff */
[----:B------:R-:W-:-:S05]  /*0260*/  IMAD R0, R11, R0, R2 ;  /* 0x000000000b007224 */ /* 0x000fca00078e0202 */
[----:B------:R-:W-:Y:S01]  /*0270*/  ISETP.GT.U32.AND P3, PT, R11, R0, PT ;  /* 0x000000000b00720c */ /* 0x000fe20003f64070 */
[----:B------:R-:W-:Y:S01]  /*0280*/  UIMAD.WIDE.U32 UR6, UR12, UR20, URZ ;  /* 0x000000140c0672a5 */ /* 0x000fe2000f8e00ff */
[----:B------:R-:W-:Y:S01]  /*0290*/  ISETP.NE.AND P4, PT, R10, RZ, PT ;  /* 0x000000ff0a00720c */ /* 0x000fe20003f85270 */
[----:B------:R-:W-:-:S10]  /*02a0*/  UIMAD.WIDE.U32 UR4, UR12, UR8, URZ ;  /* 0x000000080c0472a5 */ /* 0x000fd4000f8e00ff */
[----:B------:R-:W-:-:S04]  /*02b0*/  @!P3 IADD3 R0, PT, PT, R0, -R11, RZ ;  /* 0x8000000b0000b210 */ /* 0x000fc80007ffe0ff */
[----:B------:R-:W-:Y:S02]  /*02c0*/  ISETP.GE.U32.AND P2, PT, R0, R11, PT ;  /* 0x0000000b0000720c */ /* 0x000fe40003f46070 */
[----:B------:R-:W-:Y:S01]  /*02d0*/  LOP3.LUT R0, R10, UR15, RZ, 0x3c, !PT ;  /* 0x0000000f0a007c12 */ /* 0x000fe2000f8e3cff */
[----:B------:R-:W-:Y:S01]  /*02e0*/  UIMAD UR8, UR12, UR21, UR7 ;  /* 0x000000150c0872a4 */ /* 0x000fe2000f8e0207 */
[----:B------:R-:W-:Y:S01]  /*02f0*/  @!P3 IADD3 R7, PT, PT, R7, 0x1, RZ ;  /* 0x000000010707b810 */ /* 0x000fe20007ffe0ff */
[----:B------:R-:W-:Y:S01]  /*0300*/  UIMAD UR5, UR12, UR9, UR5 ;  /* 0x000000090c0572a4 */ /* 0x000fe2000f8e0205 */
[----:B------:R-:W-:Y:S01]  /*0310*/  ISETP.GE.AND P5, PT, R0, RZ, PT ;  /* 0x000000ff0000720c */ /* 0x000fe20003fa6270 */
[----:B------:R-:W2:Y:S01]  /*0320*/  LDCU.64 UR20, c[0x0][0x4e0] ;  /* 0x00009c00ff1477ac */ /* 0x000ea20008000a00 */
[----:B------:R-:W-:Y:S02]  /*0330*/  MOV R3, UR7 ;  /* 0x0000000700037c02 */ /* 0x000fe40008000f00 */
[----:B-----5:R-:W-:-:S02]  /*0340*/  MOV R5, UR22 ;  /* 0x0000001600057c02 */ /* 0x020fc40008000f00 */
[----:B------:R-:W-:Y:S02]  /*0350*/  MOV R2, UR6 ;  /* 0x0000000600027c02 */ /* 0x000fe40008000f00 */
[----:B------:R-:W-:Y:S02]  /*0360*/  MOV R3, UR8 ;  /* 0x0000000800037c02 */ /* 0x000fe40008000f00 */
[----:B------:R-:W-:Y:S02]  /*0370*/  @P2 IADD3 R7, PT, PT, R7, 0x1, RZ ;  /* 0x0000000107072810 */ /* 0x000fe40007ffe0ff */
[----:B------:R-:W-:Y:S01]  /*0380*/  MOV R11, UR23 ;  /* 0x00000017000b7c02 */ /* 0x000fe20008000f00 */
[----:B------:R-:W-:Y:S01]  /*0390*/  IMAD.WIDE.U32 R2, R5, UR15, R2 ;  /* 0x0000000f05027c25 */ /* 0x000fe2000f8e0002 */
[----:B-1----:R-:W-:Y:S02]  /*03a0*/  ISETP.NE.U32.AND P2, PT, R16, RZ, PT ;  /* 0x000000ff1000720c */ /* 0x002fe40003f45070 */
[----:B------:R-:W-:-:S02]  /*03b0*/  @!P5 IADD3 R7, PT, PT, -R7, RZ, RZ ;  /* 0x000000ff0707d210 */ /* 0x000fc40007ffe1ff */
[----:B------:R-:W-:Y:S01]  /*03c0*/  @!P4 LOP3.LUT R7, RZ, R10, RZ, 0x33, !PT ;  /* 0x0000000aff07c212 */ /* 0x000fe200078e33ff */
[----:B------:R-:W-:Y:S01]  /*03d0*/  UIMAD.WIDE.U32 UR8, UR15, UR10, UR4 ;  /* 0x0000000a0f0872a5 */ /* 0x000fe2000f8e0004 */
[----:B------:R-:W-:Y:S01]  /*03e0*/  ISETP.NE.AND.EX P2, PT, R17, RZ, PT, P2 ;  /* 0x000000ff1100720c */ /* 0x000fe20003f45320 */
[----:B------:R-:W-:Y:S01]  /*03f0*/  IMAD R11, R11, UR15, R3 ;  /* 0x0000000f0b0b7c24 */ /* 0x000fe2000f8e0203 */
[----:B------:R-:W1:Y:S01]  /*0400*/  LDCU.128 UR4, c[0x0][0x460] ;  /* 0x00008c00ff0477ac */ /* 0x000e620008000c00 */
[----:B------:R-:W-:Y:S01]  /*0410*/  SHF.R.S32.HI R3, RZ, 0x1f, R7 ;  /* 0x0000001fff037819 */ /* 0x000fe20000011407 */
[----:B0-----:R-:W-:Y:S01]  /*0420*/  IMAD.WIDE.U32 R4, R12, UR12, RZ ;  /* 0x0000000c0c047c25 */ /* 0x001fe2000f8e00ff */
[----:B------:R-:W0:Y:S01]  /*0430*/  S2R R19, SR_CTAID.X ;  /* 0x0000000000137919 */ /* 0x000e220000002500 */
[----:B------:R-:W-:Y:S01]  /*0440*/  ULEA UR24, UR26, 0xfffff800, 0xb ;  /* 0xfffff8001a187891 */ /* 0x000fe2000f8e58ff */
[----:B------:R-:W-:Y:S01]  /*0450*/  R2UR UR22, R3 ;  /* 0x00000000031672ca */ /* 0x000fe200000e0000 */
[----:B------:R-:W-:Y:S01]  /*0460*/  IMAD R5, R13, UR12, R5 ;  /* 0x0000000c0d057c24 */ /* 0x000fe2000f8e0205 */
[----:B------:R-:W-:Y:S01]  /*0470*/  UIMAD UR14, UR15, UR11, UR9 ;  /* 0x0000000b0f0e72a4 */ /* 0x000fe2000f8e0209 */
[-C--:B---3--:R-:W-:Y:S01]  /*0480*/  IMAD R0, R3, R14.reuse, RZ ;  /* 0x0000000e03007224 */ /* 0x088fe200078e02ff */
[C---:B------:R-:W-:Y:S01]  /*0490*/  R2UR UR9, R7.reuse ;  /* 0x00000000070972ca */ /* 0x040fe200000e0000 */
[C---:B------:R-:W-:Y:S01]  /*04a0*/  IMAD.WIDE.U32 R4, R7.reuse, R14, R4 ;  /* 0x0000000e07047225 */ /* 0x040fe200078e0004 */
[C---:B------:R-:W-:Y:S01]  /*04b0*/  R2UR UR23, R7.reuse ;  /* 0x00000000071772ca */ /* 0x040fe200000e0000 */
[----:B------:R-:W3:Y:S01]  /*04c0*/  LDC.64 R12, c[0x0][0x4a0] ;  /* 0x00012800ff0c7b82 */ /* 0x000ee20000000a00 */
[----:B------:R-:W-:Y:S01]  /*04d0*/  UIMAD.WIDE.U32 UR10, UR12, UR18, URZ ;  /* 0x000000120c0a72a5 */ /* 0x000fe2000f8e00ff */
[----:B------:R-:W-:Y:S01]  /*04e0*/  IMAD R7, R7, R15, R0 ;  /* 0x0000000f07077224 */ /* 0x000fe200078e0200 */
[----:B------:R-:W-:Y:S01]  /*04f0*/  USHF.R.S32.HI UR25, URZ, 0x1f, UR24 ;  /* 0x0000001fff197899 */ /* 0x000fe20008011418 */
[----:B------:R-:W-:Y:S01]  /*0500*/  MOV R3, UR26 ;  /* 0x0000001a00037c02 */ /* 0x000fe20008000f00 */
[----:B------:R-:W-:-:S03]  /*0510*/  UIADD3 UR8, UP0, UPT, UR24, UR8, URZ ;  /* 0x0000000818087290 */ /* 0x000fc6000ff1e0ff */
[----:B------:R-:W0:Y:S01]  /*0520*/  @P2 LDC R0, c[0x0][0x384] ;  /* 0x0000e100ff002b82 */ /* 0x000e220000000800 */
[----:B------:R-:W-:Y:S01]  /*0530*/  IADD3 R2, P3, PT, R2, UR24, RZ ;  /* 0x0000001802027c10 */ /* 0x000fe2000ff7e0ff */
[----:B------:R-:W-:Y:S01]  /*0540*/  UIMAD UR11, UR12, UR19, UR11 ;  /* 0x000000130c0b72a4 */ /* 0x000fe2000f8e020b */
[C---:B------:R-:W-:Y:S01]  /*0550*/  ISETP.GE.AND P4, PT, R3.reuse, 0x1, PT ;  /* 0x000000010300780c */ /* 0x040fe20003f86270 */
[----:B------:R-:W4:Y:S01]  /*0560*/  LDCU.64 UR18, c[0x0][0x4d8] ;  /* 0x00009b00ff1277ac */ /* 0x000f220008000a00 */
[----:B------:R-:W-:Y:S02]  /*0570*/  LEA R3, R3, 0xfffff000, 0xc ;  /* 0xfffff00003037811 */ /* 0x000fe400078e60ff */
[----:B------:R-:W-:Y:S01]  /*0580*/  IADD3 R10, PT, PT, R5, R7, RZ ;  /* 0x00000007050a7210 */ /* 0x000fe20007ffe0ff */
[----:B-1----:R-:W-:Y:S01]  /*0590*/  ULEA UR13, UP1, UR8, UR4, 0x1 ;  /* 0x00000004080d7291 */ /* 0x002fe2000f8208ff */
[----:B------:R-:W-:Y:S01]  /*05a0*/  LEA R18, P5, R2, UR6, 0x1 ;  /* 0x0000000602127c11 */ /* 0x000fe2000f8a08ff */
[----:B------:R-:W-:-:S02]  /*05b0*/  UIADD3.X UR14, UPT, UPT, UR25, UR14, URZ, UP0, !UPT ;  /* 0x0000000e190e7290 */ /* 0x000fc400087fe4ff */
[----:B------:R-:W-:Y:S01]  /*05c0*/  IADD3.X R11, PT, PT, R11, UR25, RZ, P3, !PT ;  /* 0x000000190b0b7c10 */ /* 0x000fe20009ffe4ff */
[----:B------:R-:W1:Y:S01]  /*05d0*/  @P2 LDC R7, c[0x0][0x38c] ;  /* 0x0000e300ff072b82 */ /* 0x000e620000000800 */
[----:B--2---:R-:W-:Y:S01]  /*05e0*/  UIMAD UR4, UR22, UR20, URZ ;  /* 0x00000014160472a4 */ /* 0x004fe2000f8e02ff */
[----:B------:R-:W-:Y:S01]  /*05f0*/  IADD3 R6, P6, PT, R3, R4, RZ ;  /* 0x0000000403067210 */ /* 0x000fe20007fde0ff */
[----:B------:R-:W-:Y:S01]  /*0600*/  ULEA.HI.X UR14, UR8, UR5, UR14, 0x1, UP1 ;  /* 0x00000005080e7291 */ /* 0x000fe200088f0c0e */
[----:B------:R-:W-:Y:S01]  /*0610*/  LEA.HI.X R11, R2, UR7, R11, 0x1, P5 ;  /* 0x00000007020b7c11 */ /* 0x000fe2000a8f0c0b */
[----:B------:R-:W-:-:S03]  /*0620*/  UIMAD.WIDE.U32 UR6, UR9, UR20, URZ ;  /* 0x00000014090672a5 */ /* 0x000fc6000f8e00ff */
[----:B------:R-:W2:Y:S01]  /*0630*/  LDC.64 R14, c[0x0][0x528] ;  /* 0x00014a00ff0e7b82 */ /* 0x000ea20000000a00 */
[----:B------:R-:W-:Y:S01]  /*0640*/  UIMAD UR8, UR23, UR21, UR4 ;  /* 0x00000015170872a4 */ /* 0x000fe2000f8e0204 */
[----:B------:R-:W5:Y:S06]  /*0650*/  LDCU.64 UR20, c[0x0][0x540] ;  /* 0x0000a800ff1477ac */ /* 0x000f6c0008000a00 */
[----:B------:R-:W2:Y:S01]  /*0660*/  LDC.64 R16, c[0x0][0x450] ;  /* 0x00011400ff107b82 */ /* 0x000ea20000000a00 */
[----:B------:R-:W-:-:S07]  /*0670*/  LEA.HI.X.SX32 R10, R3, R10, 0x1, P6 ;  /* 0x0000000a030a7211 */ /* 0x000fce00030f0eff */
[----:B------:R-:W2:Y:S01]  /*0680*/  @P2 LDC.64 R4, c[0x0][0x480] ;  /* 0x00012000ff042b82 */ /* 0x000ea20000000a00 */
[----:B------:R-:W-:Y:S02]  /*0690*/  MOV R2, UR10 ;  /* 0x0000000a00027c02 */ /* 0x000fe40008000f00 */
[----:B------:R-:W-:Y:S01]  /*06a0*/  MOV R3, UR11 ;  /* 0x0000000b00037c02 */ /* 0x000fe20008000f00 */
[----:B------:R-:W-:Y:S01]  /*06b0*/  UIADD3 UR7, UPT, UPT, UR7, UR8, URZ ;  /* 0x0000000807077290 */ /* 0x000fe2000fffe0ff */
[----:B0-----:R-:W-:Y:S01]  /*06c0*/  @P2 IMAD R0, R19, R0, UR15 ;  /* 0x0000000f13002e24 */ /* 0x001fe2000f8e0200 */
[----:B----4-:R-:W-:Y:S01]  /*06d0*/  USHF.R.U32.HI UR9, URZ, 0x1, UR19 ;  /* 0x00000001ff097899 */ /* 0x010fe20008011613 */
[----:B---3--:R-:W-:Y:S01]  /*06e0*/  IMAD.WIDE.U32 R2, R12, UR15, R2 ;  /* 0x0000000f0c027c25 */ /* 0x008fe2000f8e0002 */
[----:B------:R-:W-:Y:S01]  /*06f0*/  USHF.R.U64 UR8, UR18, 0x1, UR19 ;  /* 0x0000000112087899 */ /* 0x000fe20008001213 */
[----:B------:R-:W-:Y:S01]  /*0700*/  UMOV UR4, URZ ;  /* 0x000000ff00047c82 */ /* 0x000fe20008000000 */
[----:B------:R-:W-:Y:S01]  /*0710*/  UIMAD UR9, UR9, UR12, URZ ;  /* 0x0000000c090972a4 */ /* 0x000fe2000f8e02ff */
[----:B------:R-:W-:Y:S01]  /*0720*/  @P2 IMAD R0, R0, UR26, RZ ;  /* 0x0000001a00002c24 */ /* 0x000fe2000f8e02ff */
[----:B------:R-:W-:Y:S01]  /*0730*/  UIMAD.WIDE.U32 UR6, UR12, UR8, UR6 ;  /* 0x000000080c0672a5 */ /* 0x000fe2000f8e0006 */
[----:B------:R-:W-:-:S02]  /*0740*/  UMOV UR5, URZ ;  /* 0x000000ff00057c82 */ /* 0x000fc40008000000 */
[----:B-1----:R-:W-:Y:S01]  /*0750*/  @P2 IMAD R7, R0, R7, RZ ;  /* 0x0000000700072224 */ /* 0x002fe200078e02ff */
[----:B------:R-:W-:Y:S02]  /*0760*/  UIADD3 UR7, UPT, UPT, UR7, UR9, URZ ;  /* 0x0000000907077290 */ /* 0x000fe4000fffe0ff */
[----:B-----5:R-:W-:Y:S01]  /*0770*/  ULEA UR20, UP0, UR6, UR20, 0x3 ;  /* 0x0000001406147291 */ /* 0x020fe2000f8018ff */
[----:B------:R-:W-:Y:S01]  /*0780*/  CS2R R198, SRZ ;  /* 0x0000000000c67805 */ /* 0x000fe2000001ff00 */
[----:B------:R-:W-:Y:S02]  /*0790*/  HFMA2 R116, -RZ, RZ, 0, 0 ;  /* 0x00000000ff747431 */ /* 0x000fe400000001ff */
[----:B------:R-:W-:Y:S01]  /*07a0*/  ULEA.HI.X UR21, UR6, UR21, UR7, 0x3, UP0 ;  /* 0x0000001506157291 */ /* 0x000fe200080f1c07 */
[----:B--2---:R-:W-:Y:S01]  /*07b0*/  @P2 IMAD.WIDE R198, R7, 0x10, R4 ;  /* 0x0000001007c62825 */ /* 0x004fe200078e0204 */
[----:B------:R-:W-:Y:S02]  /*07c0*/  MOV R115, RZ ;  /* 0x000000ff00737202 */ /* 0x000fe40000000f00 */
[----:B------:R-:W-:Y:S01]  /*07d0*/  @P0 R2UR UR4, R8 ;  /* 0x00000000080402ca */ /* 0x000fe200000e0000 */
[----:B------:R-:W-:Y:S01]  /*07e0*/  IMAD R8, R13, UR15, R3 ;  /* 0x0000000f0d087c24 */ /* 0x000fe2000f8e0203 */
[----:B------:R-:W-:-:S04]  /*07f0*/  IADD3 R2, P0, PT, R2, UR24, RZ ;  /* 0x0000001802027c10 */ /* 0x000fc8000ff1e0ff */
[----:B------:R-:W-:Y:S02]  /*0800*/  IADD3.X R8, PT, PT, R8, UR25, RZ, P0, !PT ;  /* 0x0000001908087c10 */ /* 0x000fe400087fe4ff */
[----:B------:R-:W-:Y:S02]  /*0810*/  @P1 R2UR UR5, R9 ;  /* 0x00000000090512ca */ /* 0x000fe400000e0000 */
[----:B------:R-:W-:Y:S02]  /*0820*/  LEA R3, P0, R2, R14, 0x1 ;  /* 0x0000000e02037211 */ /* 0x000fe400078008ff */
[----:B------:R-:W-:Y:S02]  /*0830*/  LEA R0, P1, R6, R16, 0x1 ;  /* 0x0000001006007211 */ /* 0x000fe400078208ff */
[----:B------:R-:W-:Y:S02]  /*0840*/  LEA.HI.X R4, R2, R15, R8, 0x1, P0 ;  /* 0x0000000f02047211 */ /* 0x000fe400000f0c08 */
[----:B------:R-:W-:Y:S01]  /*0850*/  LEA.HI.X R2, R6, R17, R10, 0x1, P1 ;  /* 0x0000001106027211 */ /* 0x000fe200008f0c0a */
[----:B------:R-:W-:Y:S08]  /*0860*/  @!P4 BRA `(.L_x_4304) ;  /* 0x000000d400f4c947 */ /* 0x000ff00003800000 */
[----:B------:R-:W0:Y:S01]  /*0870*/  S2R R114, SR_TID.X ;  /* 0x0000000000727919 */ /* 0x000e220000002100 */
[----:B------:R-:W1:Y:S01]  /*0880*/  S2UR UR7, SR_CgaCtaId ;  /* 0x00000000000779c3 */ /* 0x000e620000008800 */
[----:B------:R-:W2:Y:S01]  /*0890*/  LDCU UR10, c[0x0][0x394] ;  /* 0x00007280ff0a77ac */ /* 0x000ea20008000800 */
[----:B------:R-:W-:Y:S02]  /*08a0*/  R2UR UR8, R18 ;  /* 0x00000000120872ca */ /* 0x000fe400000e0000 */
[----:B------:R-:W-:Y:S01]  /*08b0*/  R2UR UR9, R11 ;  /* 0x000000000b0972ca */ /* 0x000fe200000e0000 */
[----:B------:R-:W-:Y:S01]  /*08c0*/  UMOV UR6, 0x400 ;  /* 0x0000040000067882 */ /* 0x000fe20000000000 */
[----:B------:R-:W-:Y:S01]  /*08d0*/  R2UR UR19, R3 ;  /* 0x00000000031372ca */ /* 0x000fe200000e0000 */
[----:B------:R-:W-:Y:S01]  /*08e0*/  UMOV UR11, UR14 ;  /* 0x0000000e000b7c82 */ /* 0x000fe20008000000 */
[----:B------:R-:W-:Y:S02]  /*08f0*/  R2UR UR22, R4 ;  /* 0x00000000041672ca */ /* 0x000fe400000e0000 */
[----:B------:R-:W-:-:S02]  /*0900*/  R2UR UR12, R0 ;  /* 0x00000000000c72ca */ /* 0x000fc400000e0000 */
[----:B------:R-:W-:Y:S02]  /*0910*/  R2UR UR18, R2 ;  /* 0x00000000021272ca */ /* 0x000fe400000e0000 */
[----:B------:R-:W-:Y:S02]  /*0920*/  MOV R115, RZ ;  /* 0x000000ff00737202 */ /* 0x000fe40000000f00 */
[----:B------:R-:W-:Y:S02]  /*0930*/  MOV R116, RZ ;  /* 0x000000ff00747202 */ /* 0x000fe40000000f00 */
[----:B--2---:R-:W-:Y:S01]  /*0940*/  MOV R113, UR10 ;  /* 0x0000000a00717c02 */ /* 0x004fe20008000f00 */
[----:B------:R-:W-:Y:S01]  /*0950*/  UMOV UR10, UR13 ;  /* 0x0000000d000a7c82 */ /* 0x000fe20008000000 */
[----:B-1----:R-:W-:Y:S01]  /*0960*/  ULEA UR6, UR7, UR6, 0x18 ;  /* 0x0000000607067291 */ /* 0x002fe2000f8ec0ff */
[C---:B0-----:R-:W-:Y:S02]  /*0970*/  LEA.HI R109, R114.reuse, R114, RZ, 0x1e ;  /* 0x00000072726d7211 */ /* 0x041fe400078ff0ff */
[----:B------:R-:W-:-:S02]  /*0980*/  SHF.L.U32 R13, R114, 0x1, RZ ;  /* 0x00000001720d7819 */ /* 0x000fc400000006ff */
[----:B------:R-:W-:Y:S02]  /*0990*/  LOP3.LUT R112, R114, 0x1f, RZ, 0xc0, !PT ;  /* 0x0000001f72707812 */ /* 0x000fe400078ec0ff */
[----:B------:R-:W-:Y:S02]  /*09a0*/  LEA R109, R109, UR6, 0x4 ;  /* 0x000000066d6d7c11 */ /* 0x000fe4000f8e20ff */
[----:B------:R-:W-:-:S07]  /*09b0*/  LOP3.LUT R13, R13, 0x7c0, RZ, 0xc0, !PT ;  /* 0x000007c00d0d7812 */ /* 0x000fce00078ec0ff */
.L_x_4438:
[----:B------:R-:W-:Y:S01]  /*09c0*/  BAR.SYNC.DEFER_BLOCKING 0x0 ;  /* 0x0000000000007b1d */ /* 0x000fe20000010000 */
[----:B0-----:R-:W-:Y:S02]  /*09d0*/  MOV R2, UR10 ;  /* 0x0000000a00027c02 */ /* 0x001fe40008000f00 */
[----:B------:R-:W-:Y:S02]  /*09e0*/  MOV R3, UR11 ;  /* 0x0000000b00037c02 */ /* 0x000fe40008000f00 */
[----:B------:R-:W-:-:S05]  /*09f0*/  LOP3.LUT R0, R13, 0x1f, R114, 0xf8, !PT ;  /* 0x0000001f0d007812 */ /* 0x000fca00078ef872 */
[----:B------:R-:W-:-:S05]  /*0a00*/  IMAD.WIDE.U32 R2, R0, 0x10, R2 ;  /* 0x0000001000027825 */ /* 0x000fca00078e0002 */
[----:B------:R-:W2:Y:S04]  /*0a10*/  LDG.E.128 R20, desc[UR16][R2.64] ;  /* 0x0000001002147981 */ /* 0x000ea8000c1e1d00 */
[----:B------:R-:W3:Y:S01]  /*0a20*/  LDG.E.128 R24, desc[UR16][R2.64+0x200] ;  /* 0x0002001002187981 */ /* 0x000ee2000c1e1d00 */
[----:B------:R-:W0:Y:S01]  /*0a30*/  S2UR UR7, SR_CgaCtaId ;  /* 0x00000000000779c3 */ /* 0x000e220000008800 */
[----:B------:R-:W-:Y:S01]  /*0a40*/  UMOV UR6, 0x400 ;  /* 0x0000040000067882 */ /* 0x000fe20000000000 */
[----:B------:R-:W-:Y:S01]  /*0a50*/  HFMA2 R17, -RZ, RZ, 0, 9.5367431640625e-07 ;  /* 0x00000010ff117431 */ /* 0x000fe200000001ff */
[----:B------:R-:W1:Y:S01]  /*0a60*/  S2R R108, SR_LANEID ;  /* 0x00000000006c7919 */ /* 0x000e620000000000 */
[----:B0-----:R-:W-:-:S03]  /*0a70*/  ULEA UR6, UR7, UR6, 0x18 ;  /* 0x0000000607067291 */ /* 0x001fc6000f8ec0ff */
[----:B------:R-:W-:Y:S01]  /*0a80*/  UMOV UR7, UR9 ;  /* 0x0000000900077c82 */ /* 0x000fe20008000000 */
[----:B-1----:R-:W-:-:S04]  /*0a90*/  IADD3 R107, PT, PT, R13, R108, RZ ;  /* 0x0000006c0d6b7210 */ /* 0x002fc80007ffe0ff */
[----:B------:R-:W-:Y:S01]  /*0aa0*/  LEA R107, R107, UR6, 0x4 ;  /* 0x000000066b6b7c11 */ /* 0x000fe2000f8e20ff */
[----:B------:R-:W-:Y:S02]  /*0ab0*/  UMOV UR6, UR8 ;  /* 0x0000000800067c82 */ /* 0x000fe40008000000 */
[----:B------:R-:W-:Y:S01]  /*0ac0*/  IMAD.WIDE.U32 R16, R0, R17, UR6 ;  /* 0x0000000600107e25 */ /* 0x000fe2000f8e0011 */
[----:B------:R-:W-:Y:S01]  /*0ad0*/  LEA R106, R108, R107, 0x4 ;  /* 0x0000006b6c6a7211 */ /* 0x000fe200078e20ff */
[----:B--2---:R-:W-:Y:S04]  /*0ae0*/  STS.128 [R107], R20 ;  /* 0x000000146b007388 */ /* 0x004fe80000000c00 */
[----:B---3--:R0:W-:Y:S01]  /*0af0*/  STS.128 [R107+0x200], R24 ;  /* 0x000200186b007388 */ /* 0x0081e20000000c00 */
[----:B------:R-:W-:-:S03]  /*0b00*/  NOP ;  /* 0x0000000000007918 */ /* 0x000fc60000000000 */
[----:B------:R-:W-:Y:S04]  /*0b10*/  LDS.128 R8, [R106] ;  /* 0x000000006a087984 */ /* 0x000fe80000000c00 */
[----:B------:R-:W-:Y:S01]  /*0b20*/  LDS.128 R4, [R106+0x10] ;  /* 0x000010006a047984 */ /* 0x000fe20000000c00 */
[----:B------:R-:W-:Y:S06]  /*0b30*/  BAR.SYNC.DEFER_BLOCKING 0x0 ;  /* 0x0000000000007b1d */ /* 0x000fec0000010000 */
[----:B------:R-:W2:Y:S04]  /*0b40*/  LDG.E.128 R28, desc[UR16][R16.64] ;  /* 0x00000010101c7981 */ /* 0x000ea8000c1e1d00 */
[----:B------:R1:W3:Y:S01]  /*0b50*/  LDG.E.128 R32, desc[UR16][R16.64+0x200] ;  /* 0x0002001010207981 */ /* 0x0002e2000c1e1d00 */
[----:B------:R-:W-:-:S02]  /*0b60*/  MOV R2, UR19 ;  /* 0x0000001300027c02 */ /* 0x000fc40008000f00 */
[----:B------:R-:W-:-:S03]  /*0b70*/  MOV R3, UR22 ;  /* 0x0000001600037c02 */ /* 0x000fc60008000f00 */
[----:B------:R-:W-:Y:S01]  /*0b80*/  IMAD.WIDE.U32 R2, R0, 0x10, R2 ;  /* 0x0000001000027825 */ /* 0x000fe200078e0002 */
[----:B-1----:R-:W1:Y:S01]  /*0b90*/  LDC.64 R16, c[0x0][0x410] ;  /* 0x00010400ff107b82 */ /* 0x002e620000000a00 */
[----:B--2---:R-:W-:Y:S04]  /*0ba0*/  STS.128 [R107], R28 ;  /* 0x0000001c6b007388 */ /* 0x004fe80000000c00 */
[----:B---3--:R-:W-:Y:S01]  /*0bb0*/  STS.128 [R107+0x200], R32 ;  /* 0x000200206b007388 */ /* 0x008fe20000000c00 */
[----:B------:R-:W-:-:S03]  /*0bc0*/  NOP ;  /* 0x0000000000007918 */ /* 0x000fc60000000000 */
[----:B------:R-:W2:Y:S04]  /*0bd0*/  LDS.128 R20, [R106] ;  /* 0x000000006a147984 */ /* 0x000ea80000000c00 */
[----:B------:R3:W4:Y:S01]  /*0be0*/  LDS.128 R12, [R106+0x10] ;  /* 0x000010006a0c7984 */ /* 0x0007220000000c00 */
[----:B------:R-:W-:Y:S06]  /*0bf0*/  BAR.SYNC.DEFER_BLOCKING 0x0 ;  /* 0x0000000000007b1d */ /* 0x000fec0000010000 */
[----:B0-----:R-:W5:Y:S04]  /*0c00*/  LDG.E.128 R24, desc[UR16][R2.64] ;  /* 0x0000001002187981 */ /* 0x001f68000c1e1d00 */
[----:B------:R-:W3:Y:S01]  /*0c10*/  LDG.E.128 R36, desc[UR16][R2.64+0x200] ;  /* 0x0002001002247981 */ /* 0x000ee2000c1e1d00 */
[----:B------:R-:W-:Y:S01]  /*0c20*/  BSSY.RECONVERGENT B0, `(.L_x_4305) ;  /* 0x0000037000007945 */ /* 0x000fe20003800200 */
[----:B--2---:R-:W-:-:S02]  /*0c30*/  HADD2.F32 R104, -RZ, R20.H0_H0 ;  /* 0x20000014ff687230 */ /* 0x004fc40000004100 */
        /* <DEDUP_REMOVED lines=19> */
[----:B-----5:R0:W-:Y:S04]  /*0d70*/  STS.128 [R107], R24 ;  /* 0x000000186b007388 */ /* 0x0201e80000000c00 */
[----:B---3--:R0:W-:Y:S01]  /*0d80*/  STS.128 [R107+0x200], R36 ;  /* 0x000200246b007388 */ /* 0x0081e20000000c00 */
[----:B------:R-:W-:Y:S01]  /*0d90*/  NOP ;  /* 0x0000000000007918 */ /* 0x000fe20000000000 */
[----:B-1--4-:R-:W-:Y:S06]  /*0da0*/  @P0 BRA `(.L_x_4306) ;  /* 0x0000000000780947 */ /* 0x012fec0003800000 */
        /* <DEDUP_REMOVED lines=30> */
.L_x_4306:
[----:B------:R-:W-:Y:S05]  /*0f90*/  BSYNC.RECONVERGENT B0 ;  /* 0x0000000000007941 */ /* 0x000fea0003800200 */
.L_x_4305:
        /* <DEDUP_REMOVED lines=35> */
.L_x_4308:
[----:B------:R-:W-:Y:S05]  /*11d0*/  BSYNC.RECONVERGENT B0 ;  /* 0x0000000000007941 */ /* 0x000fea0003800200 */
.L_x_4307:
        /* <DEDUP_REMOVED lines=35> */
.L_x_4310:
[----:B------:R-:W-:Y:S05]  /*1410*/  BSYNC.RECONVERGENT B0 ;  /* 0x0000000000007941 */ /* 0x000fea0003800200 */
.L_x_4309:
        /* <DEDUP_REMOVED lines=35> */
.L_x_4312:
[----:B------:R-:W-:Y:S05]  /*1650*/  BSYNC.RECONVERGENT B0 ;  /* 0x0000000000007941 */ /* 0x000fea0003800200 */
.L_x_4311:
        /* <DEDUP_REMOVED lines=35> */
.L_x_4314:
[----:B------:R-:W-:Y:S05]  /*1890*/  BSYNC.RECONVERGENT B0 ;  /* 0x0000000000007941 */ /* 0x000fea0003800200 */
.L_x_4313:
        /* <DEDUP_REMOVED lines=35> */
.L_x_4316:
[----:B------:R-:W-:Y:S05]  /*1ad0*/  BSYNC.RECONVERGENT B0 ;  /* 0x0000000000007941 */ /* 0x000fea0003800200 */
.L_x_4315:
        /* <DEDUP_REMOVED lines=35> */
.L_x_4318:
[----:B------:R-:W-:Y:S05]  /*1d10*/  BSYNC.RECONVERGENT B0 ;  /* 0x0000000000007941 */ /* 0x000fea0003800200 */
.L_x_4317:
        /* <DEDUP_REMOVED lines=35> */
.L_x_4320:
[----:B------:R-:W-:Y:S05]  /*1f50*/  BSYNC.RECONVERGENT B0 ;  /* 0x0000000000007941 */ /* 0x000fea0003800200 */
.L_x_4319:
        /* <DEDUP_REMOVED lines=35> */
.L_x_4322:
[----:B------:R-:W-:Y:S05]  /*2190*/  BSYNC.RECONVERGENT B0 ;  /* 0x0000000000007941 */ /* 0x000fea0003800200 */
.L_x_4321:
        /* <DEDUP_REMOVED lines=35> */
.L_x_4324:
[----:B------:R-:W-:Y:S05]  /*23d0*/  BSYNC.RECONVERGENT B0 ;  /* 0x0000000000007941 */ /* 0x000fea0003800200 */
.L_x_4323:
[----:B------:R-:W-:Y:S01]  /*23e0*/  BSSY.RECONVERGENT B0, `(.L_x_4325) ;  /* 0x0000021000007945 */ /* 0x000fe20003800200 */
[----:B------:R-:W-:-:S03]  /*23f0*/  FSETP.GTU.FTZ.AND P3, PT, R91, 20, PT ;  /* 0x41a000005b00780b */ /* 0x000fc60003f7c000 */
[----:B------:R-:W-:Y:S10]  /*2400*/  @P4 BRA `(.L_x_4326) ;  /* 0x0000000000784947 */ /* 0x000ff40003800000 */
        /* <DEDUP_REMOVED lines=30> */
.L_x_4326:
[----:B------:R-:W-:Y:S05]  /*25f0*/  BSYNC.RECONVERGENT B0 ;  /* 0x0000000000007941 */ /* 0x000fea0003800200 */
.L_x_4325:
[----:B------:R-:W-:Y:S04]  /*2600*/  BSSY.RECONVERGENT B0, `(.L_x_4327) ;  /* 0x0000020000007945 */ /* 0x000fe80003800200 */
        /* <DEDUP_REMOVED lines=31> */
.L_x_4328:
[----:B------:R-:W-:Y:S05]  /*2800*/  BSYNC.RECONVERGENT B0 ;  /* 0x0000000000007941 */ /* 0x000fea0003800200 */
.L_x_4327:
        /* <DEDUP_REMOVED lines=32> */
.L_x_4330:
[----:B------:R-:W-:Y:S05]  /*2a10*/  BSYNC.RECONVERGENT B0 ;  /* 0x0000000000007941 */ /* 0x000fea0003800200 */
.L_x_4329:
        /* <DEDUP_REMOVED lines=32> */
.L_x_4332:
[----:B------:R-:W-:Y:S05]  /*2c20*/  BSYNC.RECONVERGENT B0 ;  /* 0x0000000000007941 */ /* 0x000fea0003800200 */
.L_x_4331:
        /* <DEDUP_REMOVED lines=32> */
.L_x_4334:
[----:B------:R-:W-:Y:S05]  /*2e30*/  BSYNC.RECONVERGENT B0 ;  /* 0x0000000000007941 */ /* 0x000fea0003800200 */
.L_x_4333:
        /* <DEDUP_REMOVED lines=32> */
.L_x_4336:
[----:B------:R-:W-:Y:S05]  /*3040*/  BSYNC.RECONVERGENT B0 ;  /* 0x0000000000007941 */ /* 0x000fea0003800200 */
.L_x_4335:
[----:B------:R-:W1:Y:S01]  /*3050*/  S2UR UR13, SR_CTAID.X ;  /* 0x00000000000d79c3 */ /* 0x000e620000002500 */
[----:B------:R-:W-:Y:S01]  /*3060*/  HFMA2 R3, -RZ, RZ, 0, 0 ;  /* 0x00000000ff037431 */ /* 0x000fe200000001ff */
[----:B------:R-:W-:Y:S01]  /*3070*/  IADD3 R2, PT, PT, R113, -0x1, RZ ;  /* 0xffffffff71027810 */ /* 0x000fe20007ffe0ff */
[----:B------:R-:W2:Y:S01]  /*3080*/  LDS.128 R20, [R106] ;  /* 0x000000006a147984 */ /* 0x000ea20000000c00 */
[----:B------:R-:W3:Y:S02]  /*3090*/  LDCU.64 UR8, c[0x0][0x510] ;  /* 0x0000a200ff0877ac */ /* 0x000ee40008000a00 */
[----:B------:R-:W-:Y:S02]  /*30a0*/  SHF.L.U32 R2, R2, 0xb, RZ ;  /* 0x0000000b02027819 */ /* 0x000fe400000006ff */
[----:B------:R-:W4:Y:S08]  /*30b0*/  LDC.64 R14, c[0x0][0x418] ;  /* 0x00010600ff0e7b82 */ /* 0x000f300000000a00 */
[----:B------:R-:W5:Y:S01]  /*30c0*/  LDC.64 R18, c[0x0][0x488] ;  /* 0x00012200ff127b82 */ /* 0x000f620000000a00 */
[----:B-1----:R-:W-:-:S07]  /*30d0*/  IMAD.WIDE.U32 R12, R16, UR13, R2 ;  /* 0x0000000d100c7c25 */ /* 0x002fce000f8e0002 */
[----:B0-----:R-:W0:Y:S01]  /*30e0*/  LDC.64 R24, c[0x0][0x420] ;  /* 0x00010800ff187b82 */ /* 0x001e220000000a00 */
[----:B------:R-:W-:Y:S02]  /*30f0*/  IMAD R13, R17, UR13, R13 ;  /* 0x0000000d110d7c24 */ /* 0x000fe4000f8e020d */
[----:B----4-:R-:W-:-:S05]  /*3100*/  IMAD.WIDE.U32 R12, R14, UR15, R12 ;  /* 0x0000000f0e0c7c25 */ /* 0x010fca000f8e000c */
[----:B------:R-:W1:Y:S01]  /*3110*/  LDC.64 R26, c[0x0][0x428] ;  /* 0x00010a00ff1a7b82 */ /* 0x000e620000000a00 */
[----:B------:R-:W-:Y:S01]  /*3120*/  IMAD R13, R15, UR15, R13 ;  /* 0x0000000f0f0d7c24 */ /* 0x000fe2000f8e020d */
[----:B-----5:R-:W-:-:S06]  /*3130*/  LEA R16, P0, R12, R18, 0x1 ;  /* 0x000000120c107211 */ /* 0x020fcc00078008ff */
[----:B------:R-:W4:Y:S01]  /*3140*/  LDC.64 R34, c[0x0][0x478] ;  /* 0x00011e00ff227b82 */ /* 0x000f220000000a00 */
[----:B------:R-:W-:Y:S02]  /*3150*/  LEA.HI.X R17, R12, R19, R13, 0x1, P0 ;  /* 0x000000130c117211 */ /* 0x000fe400000f0c0d */
[----:B------:R-:W-:Y:S01]  /*3160*/  LDS.128 R12, [R106+0x10] ;  /* 0x000010006a0c7984 */ /* 0x000fe20000000c00 */
[----:B------:R-:W-:-:S04]  /*3170*/  IMAD.WIDE.U32 R16, R0, 0x10, R16 ;  /* 0x0000001000107825 */ /* 0x000fc800078e0010 */
[----:B------:R-:W-:Y:S08]  /*3180*/  BAR.SYNC.DEFER_BLOCKING 0x0 ;  /* 0x0000000000007b1d */ /* 0x000ff00000010000 */
[----:B------:R-:W5:Y:S01]  /*3190*/  LDC.64 R130, c[0x0][0x558] ;  /* 0x00015600ff827b82 */ /* 0x000f620000000a00 */
[----:B------:R-:W3:Y:S04]  /*31a0*/  LDG.E.128 R36, desc[UR16][R16.64] ;  /* 0x0000001010247981 */ /* 0x000ee8000c1e1d00 */
[----:B------:R-:W2:Y:S01]  /*31b0*/  LDG.E.128 R44, desc[UR16][R16.64+0x200] ;  /* 0x00020010102c7981 */ /* 0x000ea2000c1e1d00 */
[----:B0-----:R-:W-:-:S04]  /*31c0*/  IMAD.WIDE.U32 R18, R24, UR13, R2 ;  /* 0x0000000d18127c25 */ /* 0x001fc8000f8e0002 */
[----:B------:R-:W-:Y:S02]  /*31d0*/  IMAD R19, R25, UR13, R19 ;  /* 0x0000000d19137c24 */ /* 0x000fe4000f8e0213 */
[----:B-1----:R-:W-:-:S04]  /*31e0*/  IMAD.WIDE.U32 R18, R26, UR15, R18 ;  /* 0x0000000f1a127c25 */ /* 0x002fc8000f8e0012 */
[----:B------:R-:W-:Y:S01]  /*31f0*/  IMAD R19, R27, UR15, R19 ;  /* 0x0000000f1b137c24 */ /* 0x000fe2000f8e0213 */
[----:B----4-:R-:W-:-:S04]  /*3200*/  LEA R34, P0, R18, R34, 0x1 ;  /* 0x0000002212227211 */ /* 0x010fc800078008ff */
[----:B------:R-:W-:-:S03]  /*3210*/  LEA.HI.X R35, R18, R35, R19, 0x1, P0 ;  /* 0x0000002312237211 */ /* 0x000fc600000f0c13 */
[----:B------:R-:W-:Y:S01]  /*3220*/  IMAD.WIDE.U32 R34, R0, 0x10, R34 ;  /* 0x0000001000227825 */ /* 0x000fe200078e0022 */
[----:B---3--:R-:W-:Y:S04]  /*3230*/  STS.128 [R107], R36 ;  /* 0x000000246b007388 */ /* 0x008fe80000000c00 */
[----:B--2---:R-:W-:Y:S01]  /*3240*/  STS.128 [R107+0x200], R44 ;  /* 0x0002002c6b007388 */ /* 0x004fe20000000c00 */
[----:B------:R-:W-:-:S03]  /*3250*/  NOP ;  /* 0x0000000000007918 */ /* 0x000fc60000000000 */
[----:B------:R-:W0:Y:S04]  /*3260*/  LDS.128 R48, [R106] ;  /* 0x000000006a307984 */ /* 0x000e280000000c00 */
[----:B------:R-:W1:Y:S01]  /*3270*/  LDS.128 R16, [R106+0x10] ;  /* 0x000010006a107984 */ /* 0x000e620000000c00 */
[----:B------:R-:W-:Y:S06]  /*3280*/  BAR.SYNC.DEFER_BLOCKING 0x0 ;  /* 0x0000000000007b1d */ /* 0x000fec0000010000 */
[----:B------:R-:W2:Y:S04]  /*3290*/  LDG.E.128 R24, desc[UR16][R34.64] ;  /* 0x0000001022187981 */ /* 0x000ea8000c1e1d00 */
[----:B------:R3:W4:Y:S01]  /*32a0*/  LDG.E.128 R28, desc[UR16][R34.64+0x200] ;  /* 0x00020010221c7981 */ /* 0x000722000c1e1d00 */
[----:B------:R-:W-:-:S02]  /*32b0*/  HADD2.F32 R69, -RZ, R20.H0_H0 ;  /* 0x20000014ff457230 */ /* 0x000fc40000004100 */
[----:B------:R-:W-:Y:S02]  /*32c0*/  HADD2.F32 R64, -RZ, R20.H1_H1 ;  /* 0x30000014ff407230 */ /* 0x000fe40000004100 */
[--C-:B0-----:R-:W-:Y:S02]  /*32d0*/  HADD2.F32 R42, -RZ, R48.reuse.H0_H0 ;  /* 0x20000030ff2a7230 */ /* 0x101fe40000004100 */
[----:B------:R-:W-:Y:S02]  /*32e0*/  HADD2.F32 R41, -RZ, R48.H1_H1 ;  /* 0x30000030ff297230 */ /* 0x000fe40000004100 */
[--C-:B------:R-:W-:Y:S02]  /*32f0*/  HADD2.F32 R32, -RZ, R49.reuse.H0_H0 ;  /* 0x20000031ff207230 */ /* 0x100fe40000004100 */
[----:B------:R-:W-:Y:S01]  /*3300*/  FMUL.FTZ R40, R42, -1.4426950216293334961 ;  /* 0xbfb8aa3b2a287820 */ /* 0x000fe20000410000 */
[----:B------:R-:W-:Y:S02]  /*3310*/  HADD2.F32 R33, -RZ, R49.H1_H1 ;  /* 0x30000031ff217230 */ /* 0x000fe40000004100 */
[----:B------:R-:W-:Y:S01]  /*3320*/  FMUL.FTZ R36, R41, -1.4426950216293334961 ;  /* 0xbfb8aa3b29247820 */ /* 0x000fe20000410000 */
[--C-:B---3--:R-:W-:Y:S01]  /*3330*/  HADD2.F32 R34, -RZ, R50.reuse.H0_H0 ;  /* 0x20000032ff227230 */ /* 0x108fe20000004100 */
[----:B------:R1:W0:Y:S01]  /*3340*/  MUFU.EX2 R48, R40 ;  /* 0x0000002800307308 */ /* 0x0002220000000800 */
[----:B------:R-:W-:Y:S01]  /*3350*/  FMUL.FTZ R38, R32, -1.4426950216293334961 ;  /* 0xbfb8aa3b20267820 */ /* 0x000fe20000410000 */
[----:B------:R-:W-:Y:S01]  /*3360*/  FMUL.FTZ R39, R33, -1.4426950216293334961 ;  /* 0xbfb8aa3b21277820 */ /* 0x000fe20000410000 */
[----:B------:R-:W-:-:S02]  /*3370*/  HADD2.F32 R35, -RZ, R50.H1_H1 ;  /* 0x30000032ff237230 */ /* 0x000fc40000004100 */
[----:B------:R-:W-:Y:S01]  /*3380*/  FMUL.FTZ R43, R34, -1.4426950216293334961 ;  /* 0xbfb8aa3b222b7820 */ /* 0x000fe20000410000 */
[----:B------:R-:W-:Y:S02]  /*3390*/  HADD2.F32 R37, -RZ, R51.H1_H1 ;  /* 0x30000033ff257230 */ /* 0x000fe40000004100 */
[----:B------:R-:W-:Y:S01]  /*33a0*/  HADD2.F32 R62, -RZ, R13.H1_H1 ;  /* 0x3000000dff3e7230 */ /* 0x000fe20000004100 */
[----:B------:R3:W5:Y:S01]  /*33b0*/  MUFU.EX2 R52, R36 ;  /* 0x0000002400347308 */ /* 0x0007620000000800 */
[----:B-1----:R-:W-:Y:S02]  /*33c0*/  HADD2.F32 R40, -RZ, R16.H1_H1 ;  /* 0x30000010ff287230 */ /* 0x002fe40000004100 */
[----:B------:R-:W-:Y:S01]  /*33d0*/  FMUL.FTZ R44, R35, -1.4426950216293334961 ;  /* 0xbfb8aa3b232c7820 */ /* 0x000fe20000410000 */
[----:B------:R-:W-:Y:S01]  /*33e0*/  FMUL.FTZ R46, R37, -1.4426950216293334961 ;  /* 0xbfb8aa3b252e7820 */ /* 0x000fe20000410000 */
[--C-:B------:R-:W-:Y:S02]  /*33f0*/  HADD2.F32 R63, -RZ, R15.reuse.H0_H0 ;  /* 0x2000000fff3f7230 */ /* 0x100fe40000004100 */
[----:B------:R-:W-:Y:S01]  /*3400*/  FMUL.FTZ R47, R40, -1.4426950216293334961 ;  /* 0xbfb8aa3b282f7820 */ /* 0x000fe20000410000 */
[----:B------:R-:W-:Y:S01]  /*3410*/  HADD2.F32 R68, -RZ, R15.H1_H1 ;  /* 0x3000000fff447230 */ /* 0x000fe20000004100 */
[----:B------:R1:W5:Y:S01]  /*3420*/  MUFU.EX2 R49, R38 ;  /* 0x0000002600317308 */ /* 0x0003620000000800 */
[----:B---3--:R-:W-:-:S02]  /*3430*/  HADD2.F32 R36, -RZ, R51.H0_H0 ;  /* 0x20000033ff247230 */ /* 0x008fc40000004100 */
[----:B0-----:R-:W-:Y:S01]  /*3440*/  FADD.FTZ R61, R48, 1 ;  /* 0x3f800000303d7421 */ /* 0x001fe20000010000 */
[--C-:B------:R-:W-:Y:S02]  /*3450*/  HADD2.F32 R65, -RZ, R21.reuse.H0_H0 ;  /* 0x20000015ff417230 */ /* 0x100fe40000004100 */
[----:B------:R-:W-:Y:S02]  /*3460*/  HADD2.F32 R67, -RZ, R22.H1_H1 ;  /* 0x30000016ff437230 */ /* 0x000fe40000004100 */
[----:B------:R-:W-:Y:S01]  /*3470*/  FMUL.FTZ R45, R36, -1.4426950216293334961 ;  /* 0xbfb8aa3b242d7820 */ /* 0x000fe20000410000 */
[----:B------:R-:W-:Y:S01]  /*3480*/  HADD2.F32 R66, -RZ, R21.H1_H1 ;  /* 0x30000015ff427230 */ /* 0x000fe20000004100 */
[----:B------:R0:W3:Y:S01]  /*3490*/  MUFU.EX2 R53, R39 ;  /* 0x0000002700357308 */ /* 0x0000e20000000800 */
[----:B-1----:R-:W-:Y:S02]  /*34a0*/  HADD2.F32 R38, -RZ, R16.H0_H0 ;  /* 0x20000010ff267230 */ /* 0x002fe40000004100 */
[----:B-----5:R-:W-:Y:S01]  /*34b0*/  FADD.FTZ R52, R52, 1 ;  /* 0x3f80000034347421 */ /* 0x020fe20000010000 */
[----:B------:R-:W-:-:S02]  /*34c0*/  HADD2.F32 R89, -RZ, R8.H0_H0 ;  /* 0x20000008ff597230 */ /* 0x000fc40000004100 */
[----:B------:R-:W-:Y:S02]  /*34d0*/  HADD2.F32 R88, -RZ, R8.H1_H1 ;  /* 0x30000008ff587230 */ /* 0x000fe40000004100 */
[----:B------:R-:W-:Y:S01]  /*34e0*/  FMUL.FTZ R16, R38, -1.4426950216293334961 ;  /* 0xbfb8aa3b26107820 */ /* 0x000fe20000410000 */
[----:B------:R1:W5:Y:S01]  /*34f0*/  MUFU.EX2 R50, R43 ;  /* 0x0000002b00327308 */ /* 0x0003620000000800 */
[----:B0-----:R-:W-:Y:S02]  /*3500*/  HADD2.F32 R39, -RZ, R17.H0_H0 ;  /* 0x20000011ff277230 */ /* 0x001fe40000004100 */
[----:B------:R-:W-:-:S05]  /*3510*/  FADD.FTZ R49, R49, 1 ;  /* 0x3f80000031317421 */ /* 0x000fca0000010000 */
[----:B------:R0:W5:Y:S01]  /*3520*/  MUFU.EX2 R54, R44 ;  /* 0x0000002c00367308 */ /* 0x0001620000000800 */
[----:B-1----:R-:W-:Y:S02]  /*3530*/  HADD2.F32 R43, -RZ, R17.H1_H1 ;  /* 0x30000011ff2b7230 */ /* 0x002fe40000004100 */
[----:B------:R-:W-:Y:S01]  /*3540*/  FMUL.FTZ R17, R39, -1.4426950216293334961 ;  /* 0xbfb8aa3b27117820 */ /* 0x000fe20000410000 */
[----:B---3--:R-:W-:Y:S02]  /*3550*/  FADD.FTZ R48, R53, 1 ;  /* 0x3f80000035307421 */ /* 0x008fe40000010000 */
[----:B------:R-:W-:Y:S02]  /*3560*/  FMUL.FTZ R59, R43, -1.4426950216293334961 ;  /* 0xbfb8aa3b2b3b7820 */ /* 0x000fe40000410000 */
[----:B------:R1:W3:Y:S01]  /*3570*/  MUFU.EX2 R51, R45 ;  /* 0x0000002d00337308 */ /* 0x0002e20000000800 */
[----:B0-----:R-:W-:Y:S02]  /*3580*/  HADD2.F32 R44, -RZ, R18.H0_H0 ;  /* 0x20000012ff2c7230 */ /* 0x001fe40000004100 */
[----:B-----5:R-:W-:-:S05]  /*3590*/  FADD.FTZ R50, R50, 1 ;  /* 0x3f80000032327421 */ /* 0x020fca0000010000 */
[----:B------:R0:W5:Y:S01]  /*35a0*/  MUFU.EX2 R55, R46 ;  /* 0x0000002e00377308 */ /* 0x0001620000000800 */
[----:B-1----:R-:W-:Y:S02]  /*35b0*/  HADD2.F32 R45, -RZ, R18.H1_H1 ;  /* 0x30000012ff2d7230 */ /* 0x002fe40000004100 */
[----:B------:R-:W-:-:S03]  /*35c0*/  FADD.FTZ R54, R54, 1 ;  /* 0x3f80000036367421 */ /* 0x000fc60000010000 */
[----:B------:R-:W-:Y:S02]  /*35d0*/  FMUL.FTZ R18, R45, -1.4426950216293334961 ;  /* 0xbfb8aa3b2d127820 */ /* 0x000fe40000410000 */
[----:B------:R1:W5:Y:S01]  /*35e0*/  MUFU.EX2 R57, R47 ;  /* 0x0000002f00397308 */ /* 0x0003620000000800 */
[----:B0-----:R-:W-:Y:S02]  /*35f0*/  HADD2.F32 R46, -RZ, R19.H0_H0 ;  /* 0x20000013ff2e7230 */ /* 0x001fe40000004100 */
[----:B---3--:R-:W-:-:S05]  /*3600*/  FADD.FTZ R51, R51, 1 ;  /* 0x3f80000033337421 */ /* 0x008fca0000010000 */
[----:B------:R0:W3:Y:S01]  /*3610*/  MUFU.EX2 R56, R16 ;  /* 0x0000001000387308 */ /* 0x0000e20000000800 */
[----:B-1----:R-:W-:Y:S02]  /*3620*/  HADD2.F32 R47, -RZ, R19.H1_H1 ;  /* 0x30000013ff2f7230 */ /* 0x002fe40000004100 */
[----:B-----5:R-:W-:-:S03]  /*3630*/  FADD.FTZ R55, R55, 1 ;  /* 0x3f80000037377421 */ /* 0x020fc60000010000 */
[----:B------:R-:W-:Y:S02]  /*3640*/  FMUL.FTZ R19, R47, -1.4426950216293334961 ;  /* 0xbfb8aa3b2f137820 */ /* 0x000fe40000410000 */
[----:B------:R1:W5:Y:S01]  /*3650*/  MUFU.EX2 R58, R17 ;  /* 0x00000011003a7308 */ /* 0x0003620000000800 */
[----:B0-----:R-:W-:Y:S01]  /*3660*/  FMUL.FTZ R16, R44, -1.4426950216293334961 ;  /* 0xbfb8aa3b2c107820 */ /* 0x001fe20000410000 */
[----:B------:R-:W-:-:S06]  /*3670*/  FADD.FTZ R57, R57, 1 ;  /* 0x3f80000039397421 */ /* 0x000fcc0000010000 */
[----:B------:R-:W0:Y:S01]  /*3680*/  MUFU.EX2 R84, R16 ;  /* 0x0000001000547308 */ /* 0x000e220000000800 */
[----:B-1----:R-:W-:Y:S01]  /*3690*/  FMUL.FTZ R17, R46, -1.4426950216293334961 ;  /* 0xbfb8aa3b2e117820 */ /* 0x002fe20000410000 */
[----:B---3--:R-:W-:-:S06]  /*36a0*/  FADD.FTZ R56, R56, 1 ;  /* 0x3f80000038387421 */ /* 0x008fcc0000010000 */
[----:B------:R-:W1:Y:S01]  /*36b0*/  MUFU.EX2 R85, R18 ;  /* 0x0000001200557308 */ /* 0x000e620000000800 */
[----:B-----5:R-:W-:-:S07]  /*36c0*/  FADD.FTZ R58, R58, 1 ;  /* 0x3f8000003a3a7421 */ /* 0x020fce0000010000 */
[----:B------:R-:W3:Y:S01]  /*36d0*/  MUFU.EX2 R86, R17 ;  /* 0x0000001100567308 */ /* 0x000ee20000000800 */
[----:B0-----:R-:W-:-:S07]  /*36e0*/  FADD.FTZ R84, R84, 1 ;  /* 0x3f80000054547421 */ /* 0x001fce0000010000 */
[----:B------:R-:W0:Y:S01]  /*36f0*/  MUFU.EX2 R87, R19 ;  /* 0x0000001300577308 */ /* 0x000e220000000800 */
[----:B-1----:R-:W-:-:S07]  /*3700*/  FADD.FTZ R85, R85, 1 ;  /* 0x3f80000055557421 */ /* 0x002fce0000010000 */
[----:B------:R-:W-:Y:S01]  /*3710*/  MUFU.RCP R61, R61 ;  /* 0x0000003d003d7308 */ /* 0x000fe20000001000 */
[----:B---3--:R-:W-:-:S07]  /*3720*/  FADD.FTZ R86, R86, 1 ;  /* 0x3f80000056567421 */ /* 0x008fce0000010000 */
[----:B------:R-:W-:Y:S01]  /*3730*/  MUFU.RCP R60, R52 ;  /* 0x00000034003c7308 */ /* 0x000fe20000001000 */
[----:B0-----:R-:W-:-:S07]  /*3740*/  FADD.FTZ R87, R87, 1 ;  /* 0x3f80000057577421 */ /* 0x001fce0000010000 */
[----:B------:R-:W0:Y:S08]  /*3750*/  MUFU.EX2 R59, R59 ;  /* 0x0000003b003b7308 */ /* 0x000e300000000800 */
[----:B------:R-:W-:Y:S08]  /*3760*/  MUFU.RCP R49, R49 ;  /* 0x0000003100317308 */ /* 0x000ff00000001000 */
[----:B------:R-:W-:Y:S01]  /*3770*/  MUFU.RCP R77, R50 ;  /* 0x00000032004d7308 */ /* 0x000fe20000001000 */
[----:B0-----:R-:W-:-:S07]  /*3780*/  FADD.FTZ R59, R59, 1 ;  /* 0x3f8000003b3b7421 */ /* 0x001fce0000010000 */
[----:B------:R-:W0:Y:S08]  /*3790*/  MUFU.RCP R48, R48 ;  /* 0x0000003000307308 */ /* 0x000e300000001000 */
[----:B------:R-:W-:Y:S08]  /*37a0*/  MUFU.RCP R79, R51 ;  /* 0x00000033004f7308 */ /* 0x000ff00000001000 */
[----:B------:R-:W-:Y:S01]  /*37b0*/  MUFU.RCP R110, R58 ;  /* 0x0000003a006e7308 */ /* 0x000fe20000001000 */
[----:B0-----:R-:W-:-:S04]  /*37c0*/  FADD.FTZ R20, -R48, 1 ;  /* 0x3f80000030147421 */ /* 0x001fc80000010100 */
[C---:B------:R-:W-:Y:S01]  /*37d0*/  FFMA.FTZ R20, R33.reuse, R20, 1 ;  /* 0x3f80000021147423 */ /* 0x040fe20000010014 */
[----:B------:R-:W-:Y:S02]  /*37e0*/  FMUL.FTZ R33, R33, R48 ;  /* 0x0000003021217220 */ /* 0x000fe40000410000 */
[----:B------:R-:W-:Y:S08]  /*37f0*/  MUFU.RCP R80, R54 ;  /* 0x0000003600507308 */ /* 0x000ff00000001000 */
[----:B------:R-:W-:Y:S08]  /*3800*/  MUFU.RCP R120, R59 ;  /* 0x0000003b00787308 */ /* 0x000ff00000001000 */
[----:B------:R-:W-:Y:S08]  /*3810*/  MUFU.RCP R81, R56 ;  /* 0x0000003800517308 */ /* 0x000ff00000001000 */
[----:B------:R-:W-:Y:S08]  /*3820*/  MUFU.RCP R83, R57 ;  /* 0x0000003900537308 */ /* 0x000ff00000001000 */
[----:B------:R-:W0:Y:S08]  /*3830*/  MUFU.RCP R82, R55 ;  /* 0x0000003700527308 */ /* 0x000e300000001000 */
[----:B------:R1:W-:Y:S08]  /*3840*/  MUFU.RCP R124, R85 ;  /* 0x00000055007c7308 */ /* 0x0003f00000001000 */
[----:B------:R3:W5:Y:S01]  /*3850*/  MUFU.RCP R128, R87 ;  /* 0x0000005700807308 */ /* 0x0007620000001000 */
[----:B0-----:R-:W-:Y:S01]  /*3860*/  FADD.FTZ R52, -R82, 1 ;  /* 0x3f80000052347421 */ /* 0x001fe20000010100 */
[----:B-1----:R-:W-:-:S03]  /*3870*/  HADD2.F32 R85, -RZ, R10.H0_H0 ;  /* 0x2000000aff557230 */ /* 0x002fc60000004100 */
[C---:B------:R-:W-:Y:S01]  /*3880*/  FFMA.FTZ R52, R37.reuse, R52, 1 ;  /* 0x3f80000025347423 */ /* 0x040fe20000010034 */
[----:B------:R-:W-:Y:S02]  /*3890*/  FMUL.FTZ R37, R37, R82 ;  /* 0x0000005225257220 */ /* 0x000fe40000410000 */
[----:B------:R0:W-:Y:S01]  /*38a0*/  MUFU.RCP R121, R84 ;  /* 0x0000005400797308 */ /* 0x0001e20000001000 */
[----:B---3--:R-:W-:-:S07]  /*38b0*/  HADD2.F32 R87, -RZ, R9.H0_H0 ;  /* 0x20000009ff577230 */ /* 0x008fce0000004100 */
[----:B------:R1:W3:Y:S01]  /*38c0*/  MUFU.RCP R125, R86 ;  /* 0x00000056007d7308 */ /* 0x0002e20000001000 */
[----:B-----5:R-:W-:Y:S01]  /*38d0*/  FADD.FTZ R56, -R128, 1 ;  /* 0x3f80000080387421 */ /* 0x020fe20000010100 */
[----:B0-----:R-:W-:-:S03]  /*38e0*/  HADD2.F32 R84, -RZ, R10.H1_H1 ;  /* 0x3000000aff547230 */ /* 0x001fc60000004100 */
[C---:B------:R-:W-:Y:S01]  /*38f0*/  FFMA.FTZ R58, R47.reuse, R56, 1 ;  /* 0x3f8000002f3a7423 */ /* 0x040fe20000010038 */
[----:B------:R-:W-:Y:S01]  /*3900*/  FMUL.FTZ R47, R47, R128 ;  /* 0x000000802f2f7220 */ /* 0x000fe20000410000 */
[----:B-1----:R-:W-:Y:S01]  /*3910*/  HADD2.F32 R86, -RZ, R9.H1_H1 ;  /* 0x30000009ff567230 */ /* 0x002fe20000004100 */
[----:B------:R-:W-:Y:S01]  /*3920*/  MOV R9, UR8 ;  /* 0x0000000800097c02 */ /* 0x000fe20008000f00 */
[----:B---3--:R-:W-:-:S04]  /*3930*/  FADD.FTZ R55, -R125, 1 ;  /* 0x3f8000007d377421 */ /* 0x008fc80000010100 */
[C---:B------:R-:W-:Y:S01]  /*3940*/  FFMA.FTZ R57, R46.reuse, R55, 1 ;  /* 0x3f8000002e397423 */ /* 0x040fe20000010037 */
[----:B------:R-:W-:Y:S01]  /*3950*/  FMUL.FTZ R46, R46, R125 ;  /* 0x0000007d2e2e7220 */ /* 0x000fe20000410000 */
[----:B--2---:R0:W-:Y:S04]  /*3960*/  STS.128 [R107], R24 ;  /* 0x000000186b007388 */ /* 0x0041e80000000c00 */
[----:B----4-:R1:W-:Y:S01]  /*3970*/  STS.128 [R107+0x200], R28 ;  /* 0x0002001c6b007388 */ /* 0x0103e20000000c00 */
[----:B------:R-:W-:-:S03]  /*3980*/  NOP ;  /* 0x0000000000007918 */ /* 0x000fc60000000000 */
[----:B------:R-:W2:Y:S01]  /*3990*/  LDS.128 R16, [R106] ;  /* 0x000000006a107984 */ /* 0x000ea20000000c00 */
[----:B0-----:R-:W-:Y:S02]  /*39a0*/  HADD2.F32 R25, -RZ, R13.H0_H0 ;  /* 0x2000000dff197230 */ /* 0x001fe40000004100 */
[----:B------:R-:W-:Y:S01]  /*39b0*/  FADD.FTZ R13, -R61, 1 ;  /* 0x3f8000003d0d7421 */ /* 0x000fe20000010100 */
[----:B------:R-:W-:Y:S02]  /*39c0*/  HADD2.F32 R24, -RZ, R14.H0_H0 ;  /* 0x2000000eff187230 */ /* 0x000fe40000004100 */
[--C-:B-1----:R-:W-:Y:S02]  /*39d0*/  HADD2.F32 R29, -RZ, R12.reuse.H0_H0 ;  /* 0x2000000cff1d7230 */ /* 0x102fe40000004100 */
[----:B------:R-:W-:Y:S02]  /*39e0*/  HADD2.F32 R30, -RZ, R12.H1_H1 ;  /* 0x3000000cff1e7230 */ /* 0x000fe40000004100 */
[----:B------:R-:W-:-:S02]  /*39f0*/  HADD2.F32 R26, -RZ, R14.H1_H1 ;  /* 0x3000000eff1a7230 */ /* 0x000fc40000004100 */
[----:B------:R-:W-:Y:S01]  /*3a00*/  FADD.FTZ R14, -R60, 1 ;  /* 0x3f8000003c0e7421 */ /* 0x000fe20000010100 */
[----:B------:R-:W-:Y:S02]  /*3a10*/  HADD2.F32 R27, -RZ, R22.H0_H0 ;  /* 0x20000016ff1b7230 */ /* 0x000fe40000004100 */
[--C-:B------:R-:W-:Y:S02]  /*3a20*/  HADD2.F32 R28, -RZ, R23.reuse.H0_H0 ;  /* 0x20000017ff1c7230 */ /* 0x100fe40000004100 */
[----:B------:R-:W-:Y:S02]  /*3a30*/  HADD2.F32 R31, -RZ, R23.H1_H1 ;  /* 0x30000017ff1f7230 */ /* 0x000fe40000004100 */
[----:B------:R-:W-:-:S04]  /*3a40*/  FADD.FTZ R23, -R77, 1 ;  /* 0x3f8000004d177421 */ /* 0x000fc80000010100 */
[C---:B------:R-:W-:Y:S01]  /*3a50*/  FFMA.FTZ R23, R34.reuse, R23, 1 ;  /* 0x3f80000022177423 */ /* 0x040fe20000010017 */
[----:B------:R-:W-:Y:S01]  /*3a60*/  FMUL.FTZ R34, R34, R77 ;  /* 0x0000004d22227220 */ /* 0x000fe20000410000 */
[--C-:B--2---:R-:W-:Y:S02]  /*3a70*/  HADD2.F32 R70, -RZ, R16.reuse.H0_H0 ;  /* 0x20000010ff467230 */ /* 0x104fe40000004100 */
[----:B------:R-:W-:Y:S02]  /*3a80*/  HADD2.F32 R71, -RZ, R16.H1_H1 ;  /* 0x30000010ff477230 */ /* 0x000fe40000004100 */
[--C-:B------:R-:W-:Y:S02]  /*3a90*/  HADD2.F32 R72, -RZ, R17.reuse.H0_H0 ;  /* 0x20000011ff487230 */ /* 0x100fe40000004100 */
[----:B------:R-:W-:Y:S01]  /*3aa0*/  FMUL.FTZ R12, R69, R70 ;  /* 0x00000046450c7220 */ /* 0x000fe20000410000 */
        /* <DEDUP_REMOVED lines=24> */
[C---:B------:R-:W-:Y:S01]  /*3c30*/  FADD.FTZ R23, -R79.reuse, 1 ;  /* 0x3f8000004f177421 */ /* 0x040fe20000010100 */
        /* <DEDUP_REMOVED lines=21> */
[----:B------:R-:W-:-:S02]  /*3d90*/  HADD2.F32 R52, -RZ, R6.H1_H1 ;  /* 0x30000006ff347230 */ /* 0x000fc40000004100 */
[----:B------:R-:W-:Y:S01]  /*3da0*/  FMUL.FTZ R61, R64, R41 ;  /* 0x00000029403d7220 */ /* 0x000fe20000410000 */
[----:B------:R-:W-:Y:S01]  /*3db0*/  FFMA.FTZ R116, R69, R89, R116 ;  /* 0x0000005945747223 */ /* 0x000fe20000010074 */
[----:B------:R-:W-:Y:S01]  /*3dc0*/  FMUL.FTZ R60, R65, R32 ;  /* 0x00000020413c7220 */ /* 0x000fe20000410000 */
[----:B------:R-:W-:Y:S01]  /*3dd0*/  FMUL.FTZ R35, R35, R80 ;  /* 0x0000005023237220 */ /* 0x000fe20000410000 */
[--C-:B0-----:R-:W-:Y:S02]  /*3de0*/  HADD2.F32 R111, -RZ, R12.reuse.H0_H0 ;  /* 0x2000000cff6f7230 */ /* 0x101fe40000004100 */
[----:B------:R-:W-:Y:S01]  /*3df0*/  FMUL.FTZ R36, R36, R79 ;  /* 0x0000004f24247220 */ /* 0x000fe20000410000 */
[----:B------:R-:W-:Y:S02]  /*3e00*/  HADD2.F32 R117, -RZ, R12.H1_H1 ;  /* 0x3000000cff757230 */ /* 0x000fe40000004100 */
[----:B------:R-:W-:Y:S01]  /*3e10*/  FADD.FTZ R12, -R110, 1 ;  /* 0x3f8000006e0c7421 */ /* 0x000fe20000010100 */
[----:B------:R-:W-:-:S02]  /*3e20*/  HADD2.F32 R122, -RZ, R14.H0_H0 ;  /* 0x2000000eff7a7230 */ /* 0x000fc40000004100 */
[----:B------:R-:W-:Y:S01]  /*3e30*/  FMUL.FTZ R65, R66, R33 ;  /* 0x0000002142417220 */ /* 0x000fe20000410000 */
[----:B------:R-:W-:Y:S02]  /*3e40*/  HADD2.F32 R123, -RZ, R14.H1_H1 ;  /* 0x3000000eff7b7230 */ /* 0x000fe40000004100 */
[----:B------:R-:W-:Y:S01]  /*3e50*/  FADD.FTZ R14, -R120, 1 ;  /* 0x3f800000780e7421 */ /* 0x000fe20000010100 */
[--C-:B------:R-:W-:Y:S02]  /*3e60*/  HADD2.F32 R118, -RZ, R13.reuse.H0_H0 ;  /* 0x2000000dff767230 */ /* 0x100fe40000004100 */
[----:B------:R-:W-:Y:S01]  /*3e70*/  FFMA.FTZ R50, R39, R12, 1 ;  /* 0x3f80000027327423 */ /* 0x000fe2000001000c */
[----:B------:R-:W-:Y:S02]  /*3e80*/  HADD2.F32 R119, -RZ, R13.H1_H1 ;  /* 0x3000000dff777230 */ /* 0x000fe40000004100 */
[----:B------:R-:W-:Y:S01]  /*3e90*/  FADD.FTZ R13, -R81, 1 ;  /* 0x3f800000510d7421 */ /* 0x000fe20000010100 */
[----:B------:R-:W-:Y:S01]  /*3ea0*/  FMUL.FTZ R12, R29, R111 ;  /* 0x0000006f1d0c7220 */ /* 0x000fe20000410000 */
[----:B------:R-:W-:-:S02]  /*3eb0*/  HADD2.F32 R126, -RZ, R15.H0_H0 ;  /* 0x2000000fff7e7230 */ /* 0x000fc40000004100 */
[----:B------:R-:W-:Y:S01]  /*3ec0*/  FFMA.FTZ R54, R43, R14, 1 ;  /* 0x3f8000002b367423 */ /* 0x000fe2000001000e */
[----:B------:R-:W-:Y:S02]  /*3ed0*/  HADD2.F32 R127, -RZ, R15.H1_H1 ;  /* 0x3000000fff7f7230 */ /* 0x000fe40000004100 */
        /* <DEDUP_REMOVED lines=9> */
[----:B------:R-:W0:Y:S01]  /*3f70*/  LDC.64 R12, c[0x0][0x508] ;  /* 0x00014200ff0c7b82 */ /* 0x000e220000000a00 */
        /* <DEDUP_REMOVED lines=12> */
[----:B------:R-:W-:Y:S01]  /*4040*/  FFMA.FTZ R51, R44, R51, 1 ;  /* 0x3f8000002c337423 */ /* 0x000fe20000010033 */
        /* <DEDUP_REMOVED lines=8> */
[----:B------:R-:W-:Y:S01]  /*40d0*/  HADD2.F32 R58, -RZ, R11.H1_H1 ;  /* 0x3000000bff3a7230 */ /* 0x000fe20000004100 */
[----:B------:R-:W-:Y:S01]  /*40e0*/  F2FP.F16.F32.PACK_AB R20, R15, R14 ;  /* 0x0000000e0f14723e */ /* 0x000fe200000000ff */
[----:B0-----:R-:W-:Y:S01]  /*40f0*/  IMAD.WIDE.U32 R50, R12, UR13, R2 ;  /* 0x0000000d0c327c25 */ /* 0x001fe2000f8e0002 */
[----:B------:R-:W-:-:S03]  /*4100*/  F2FP.F16.F32.PACK_AB R23, R59, R56 ;  /* 0x000000383b17723e */ /* 0x000fc600000000ff */
[----:B------:R-:W-:Y:S01]  /*4110*/  FMUL.FTZ R55, R55, R54 ;  /* 0x0000003637377220 */ /* 0x000fe20000410000 */
[----:B------:R-:W-:Y:S01]  /*4120*/  STS.128 [R106], R16 ;  /* 0x000000106a007388 */ /* 0x000fe20000000c00 */
[----:B------:R-:W-:Y:S02]  /*4130*/  IMAD R51, R13, UR13, R51 ;  /* 0x0000000d0d337c24 */ /* 0x000fe4000f8e0233 */
[----:B------:R-:W-:Y:S01]  /*4140*/  FMUL.FTZ R43, R43, R120 ;  /* 0x000000782b2b7220 */ /* 0x000fe20000410000 */
[----:B------:R-:W-:Y:S01]  /*4150*/  HADD2.F32 R59, -RZ, R11.H0_H0 ;  /* 0x2000000bff3b7230 */ /* 0x000fe20000004100 */
[----:B------:R-:W-:Y:S01]  /*4160*/  F2FP.F16.F32.PACK_AB R22, R55, R22 ;  /* 0x000000163716723e */ /* 0x000fe200000000ff */
[----:B------:R-:W-:Y:S01]  /*4170*/  IMAD.WIDE.U32 R10, R9, UR15, R50 ;  /* 0x0000000f090a7c25 */ /* 0x000fe2000f8e0032 */
[----:B------:R-:W-:Y:S01]  /*4180*/  MOV R9, UR9 ;  /* 0x0000000900097c02 */ /* 0x000fe20008000f00 */
[----:B------:R-:W0:Y:S02]  /*4190*/  LDCU.64 UR8, c[0x0][0x490] ;  /* 0x00009200ff0877ac */ /* 0x000e240008000a00 */
[----:B------:R-:W-:Y:S01]  /*41a0*/  FMUL.FTZ R38, R38, R81 ;  /* 0x0000005126267220 */ /* 0x000fe20000410000 */
[--C-:B------:R-:W-:Y:S01]  /*41b0*/  HADD2.F32 R57, -RZ, R4.reuse.H0_H0 ;  /* 0x20000004ff397230 */ /* 0x100fe20000004100 */
[----:B------:R-:W-:Y:S01]  /*41c0*/  LEA R8, P0, R10, R130, 0x1 ;  /* 0x000000820a087211 */ /* 0x000fe200078008ff */
[----:B------:R-:W-:Y:S01]  /*41d0*/  HADD2.F32 R56, -RZ, R4.H1_H1 ;  /* 0x30000004ff387230 */ /* 0x000fe20000004100 */
[----:B------:R1:W-:Y:S01]  /*41e0*/  STS.128 [R106+0x10], R20 ;  /* 0x000010146a007388 */ /* 0x0003e20000000c00 */
[----:B------:R-:W-:Y:S01]  /*41f0*/  IMAD R4, R9, UR15, R11 ;  /* 0x0000000f09047c24 */ /* 0x000fe2000f8e020b */
[----:B------:R-:W-:Y:S01]  /*4200*/  NOP ;  /* 0x0000000000007918 */ /* 0x000fe20000000000 */
[----:B------:R-:W-:-:S03]  /*4210*/  HADD2.F32 R55, -RZ, R5.H0_H0 ;  /* 0x20000005ff377230 */ /* 0x000fc60000004100 */
[----:B------:R-:W-:Y:S01]  /*4220*/  LEA.HI.X R9, R10, R131, R4, 0x1, P0 ;  /* 0x000000830a097211 */ /* 0x000fe200000f0c04 */
[----:B------:R-:W-:Y:S01]  /*4230*/  HADD2.F32 R54, -RZ, R5.H1_H1 ;  /* 0x30000005ff367230 */ /* 0x000fe20000004100 */
[----:B------:R-:W2:Y:S01]  /*4240*/  LDS.128 R12, [R107] ;  /* 0x000000006b0c7984 */ /* 0x000ea20000000c00 */
[----:B------:R-:W-:Y:S01]  /*4250*/  HADD2.F32 R53, -RZ, R6.H0_H0 ;  /* 0x20000006ff357230 */ /* 0x000fe20000004100 */
[----:B0-----:R-:W-:Y:S01]  /*4260*/  UISETP.NE.U32.AND UP0, UPT, UR8, URZ, UPT ;  /* 0x000000ff0800728c */ /* 0x001fe2000bf05070 */
[--C-:B------:R-:W-:Y:S02]  /*4270*/  HADD2.F32 R51, -RZ, R7.reuse.H0_H0 ;  /* 0x20000007ff337230 */ /* 0x100fe40000004100 */
[----:B------:R-:W-:Y:S01]  /*4280*/  FFMA.FTZ R11, R61, R88, R116 ;  /* 0x000000583d0b7223 */ /* 0x000fe20000010074 */
[----:B------:R-:W-:Y:S01]  /*4290*/  HADD2.F32 R50, -RZ, R7.H1_H1 ;  /* 0x30000007ff327230 */ /* 0x000fe20000004100 */
[----:B------:R-:W-:Y:S01]  /*42a0*/  UISETP.NE.AND.EX UP0, UPT, UR9, URZ, UPT, UP0 ;  /* 0x000000ff0900728c */ /* 0x000fe2000bf05300 */
[----:B------:R-:W0:Y:S01]  /*42b0*/  LDS.128 R4, [R107+0x200] ;  /* 0x000200006b047984 */ /* 0x000e220000000c00 */
[----:B------:R-:W-:-:S04]  /*42c0*/  IMAD.WIDE.U32 R8, R0, 0x10, R8 ;  /* 0x0000001000087825 */ /* 0x000fc800078e0008 */
[----:B------:R-:W-:Y:S01]  /*42d0*/  FMUL.FTZ R83, R40, R83 ;  /* 0x0000005328537220 */ /* 0x000fe20000410000 */
[----:B------:R-:W-:Y:S01]  /*42e0*/  FMUL.FTZ R110, R39, R110 ;  /* 0x0000006e276e7220 */ /* 0x000fe20000410000 */
[----:B------:R-:W-:Y:S01]  /*42f0*/  FMUL.FTZ R121, R44, R121 ;  /* 0x000000792c797220 */ /* 0x000fe20000410000 */
[----:B------:R-:W-:Y:S01]  /*4300*/  FMUL.FTZ R45, R45, R124 ;  /* 0x0000007c2d2d7220 */ /* 0x000fe20000410000 */
[----:B------:R-:W-:Y:S01]  /*4310*/  FFMA.FTZ R10, R60, R87, R11 ;  /* 0x000000573c0a7223 */ /* 0x000fe2000001000b */
        /* <DEDUP_REMOVED lines=12> */
[----:B-1----:R-:W-:Y:S01]  /*43e0*/  FFMA.FTZ R21, R65, R86, R10 ;  /* 0x0000005641157223 */ /* 0x002fe2000001000a */
        /* <DEDUP_REMOVED lines=20> */
[----:B------:R-:W0:Y:S01]  /*4530*/  LDC.64 R22, c[0x0][0x430] ;  /* 0x00010c00ff167b82 */ /* 0x000e220000000a00 */
[----:B------:R-:W-:-:S02]  /*4540*/  F2FP.F16.F32.PACK_AB R15, R78, R15 ;  /* 0x0000000f4e0f723e */ /* 0x000fc400000000ff */
[----:B------:R-:W-:Y:S02]  /*4550*/  F2FP.F16.F32.PACK_AB R14, R35, R14 ;  /* 0x0000000e230e723e */ /* 0x000fe400000000ff */
[----:B------:R-:W-:Y:S02]  /*4560*/  F2FP.F16.F32.PACK_AB R13, R4, R13 ;  /* 0x0000000d040d723e */ /* 0x000fe400000000ff */
[----:B------:R-:W-:Y:S01]  /*4570*/  F2FP.F16.F32.PACK_AB R12, R41, R12 ;  /* 0x0000000c290c723e */ /* 0x000fe200000000ff */
[----:B------:R-:W1:Y:S01]  /*4580*/  LDC.64 R24, c[0x0][0x438] ;  /* 0x00010e00ff187b82 */ /* 0x000e620000000a00 */
[----:B------:R-:W-:Y:S02]  /*4590*/  F2FP.F16.F32.PACK_AB R19, R8, R19 ;  /* 0x000000130813723e */ /* 0x000fe400000000ff */
[----:B------:R-:W-:Y:S01]  /*45a0*/  F2FP.F16.F32.PACK_AB R18, R45, R18 ;  /* 0x000000122d12723e */ /* 0x000fe200000000ff */
[----:B------:R2:W-:Y:S01]  /*45b0*/  STS.128 [R106], R12 ;  /* 0x0000000c6a007388 */ /* 0x0005e20000000c00 */
[----:B------:R-:W-:-:S02]  /*45c0*/  F2FP.F16.F32.PACK_AB R17, R6, R17 ;  /* 0x000000110611723e */ /* 0x000fc400000000ff */
[----:B------:R-:W-:-:S05]  /*45d0*/  F2FP.F16.F32.PACK_AB R16, R83, R16 ;  /* 0x000000105310723e */ /* 0x000fca00000000ff */
[----:B------:R-:W-:Y:S01]  /*45e0*/  STS.128 [R106+0x10], R16 ;  /* 0x000010106a007388 */ /* 0x000fe20000000c00 */
[----:B------:R-:W-:-:S03]  /*45f0*/  NOP ;  /* 0x0000000000007918 */ /* 0x000fc60000000000 */
[----:B------:R-:W3:Y:S01]  /*4600*/  LDS.128 R4, [R107] ;  /* 0x000000006b047984 */ /* 0x000ee20000000c00 */
[----:B0-----:R-:W-:-:S03]  /*4610*/  IMAD.WIDE.U32 R2, R22, UR13, R2 ;  /* 0x0000000d16027c25 */ /* 0x001fc6000f8e0002 */
[----:B------:R-:W0:Y:S01]  /*4620*/  LDS.128 R8, [R107+0x200] ;  /* 0x000200006b087984 */ /* 0x000e220000000c00 */
[----:B------:R-:W-:Y:S02]  /*4630*/  IMAD R3, R23, UR13, R3 ;  /* 0x0000000d17037c24 */ /* 0x000fe4000f8e0203 */
[----:B-1----:R-:W-:-:S04]  /*4640*/  IMAD.WIDE.U32 R2, R24, UR15, R2 ;  /* 0x0000000f18027c25 */ /* 0x002fc8000f8e0002 */
[----:B------:R-:W-:Y:S01]  /*4650*/  IMAD R3, R25, UR15, R3 ;  /* 0x0000000f19037c24 */ /* 0x000fe2000f8e0203 */
[----:B--2---:R-:W-:-:S04]  /*4660*/  LEA R12, P0, R2, UR8, 0x1 ;  /* 0x00000008020c7c11 */ /* 0x004fc8000f8008ff */
[----:B------:R-:W-:-:S03]  /*4670*/  LEA.HI.X R13, R2, UR9, R3, 0x1, P0 ;  /* 0x00000009020d7c11 */ /* 0x000fc600080f0c03 */
[----:B------:R-:W-:-:S05]  /*4680*/  IMAD.WIDE.U32 R2, R0, 0x10, R12 ;  /* 0x0000001000027825 */ /* 0x000fca00078e000c */
[----:B---3--:R2:W-:Y:S04]  /*4690*/  STG.E.128 desc[UR16][R2.64], R4 ;  /* 0x0000000402007986 */ /* 0x0085e8000c101d10 */
[----:B0-----:R2:W-:Y:S02]  /*46a0*/  STG.E.128 desc[UR16][R2.64+0x200], R8 ;  /* 0x0002000802007986 */ /* 0x0015e4000c101d10 */
.L_x_4337:
[----:B------:R-:W-:Y:S01]  /*46b0*/  FFMA.FTZ R0, R64, R85, R21 ;  /* 0x0000005540007223 */ /* 0x000fe20000010015 */
[----:B------:R-:W0:Y:S01]  /*46c0*/  LDCU UR8, c[0x0][0x38c] ;  /* 0x00007180ff0877ac */ /* 0x000e220008000800 */
[----:B------:R-:W-:Y:S02]  /*46d0*/  CS2R R48, SRZ ;  /* 0x0000000000307805 */ /* 0x000fe4000001ff00 */
[----:B------:R-:W-:Y:S01]  /*46e0*/  CS2R R46, SRZ ;  /* 0x00000000002e7805 */ /* 0x000fe2000001ff00 */
[----:B--2---:R-:W-:Y:S01]  /*46f0*/  FFMA.FTZ R3, R67, R84, R0 ;  /* 0x0000005443037223 */ /* 0x004fe20000010000 */
[----:B------:R-:W-:Y:S02]  /*4700*/  CS2R R44, SRZ ;  /* 0x00000000002c7805 */ /* 0x000fe4000001ff00 */
[----:B------:R-:W-:Y:S02]  /*4710*/  CS2R R42, SRZ ;  /* 0x00000000002a7805 */ /* 0x000fe4000001ff00 */
[----:B------:R-:W-:Y:S01]  /*4720*/  CS2R R40, SRZ ;  /* 0x0000000000287805 */ /* 0x000fe2000001ff00 */
[----:B------:R-:W-:Y:S01]  /*4730*/  FFMA.FTZ R0, R66, R59, R3 ;  /* 0x0000003b42007223 */ /* 0x000fe20000010003 */
[----:B------:R-:W-:-:S02]  /*4740*/  CS2R R38, SRZ ;  /* 0x0000000000267805 */ /* 0x000fc4000001ff00 */
[----:B------:R-:W-:Y:S02]  /*4750*/  CS2R R36, SRZ ;  /* 0x0000000000247805 */ /* 0x000fe4000001ff00 */
[----:B------:R-:W-:Y:S01]  /*4760*/  CS2R R34, SRZ ;  /* 0x0000000000227805 */ /* 0x000fe2000001ff00 */
        /* <DEDUP_REMOVED lines=20> */
[----:B------:R-:W-:Y:S01]  /*48b0*/  FFMA.FTZ R0, R62, R53, R3 ;  /* 0x000000353e007223 */ /* 0x000fe20000010003 */
[----:B------:R-:W-:Y:S01]  /*48c0*/  FMUL.FTZ R19, R120, UR4 ;  /* 0x0000000478137c20 */ /* 0x000fe20008410000 */
[----:B------:R-:W-:-:S02]  /*48d0*/  FMUL.FTZ R18, R63, UR4 ;  /* 0x000000043f127c20 */ /* 0x000fc40008410000 */
[----:B------:R-:W-:-:S04]  /*48e0*/  FFMA.FTZ R3, R125, R52, R0 ;  /* 0x000000347d037223 */ /* 0x000fc80000010000 */
[----:B------:R-:W-:-:S04]  /*48f0*/  FFMA.FTZ R116, R120, R51, R3 ;  /* 0x0000003378747223 */ /* 0x000fc80000010003 */
[----:B------:R-:W-:Y:S01]  /*4900*/  FFMA.FTZ R116, R63, R50, R116 ;  /* 0x000000323f747223 */ /* 0x000fe20000010074 */
[----:B------:R-:W-:Y:S06]  /*4910*/  BAR.SYNC.DEFER_BLOCKING 0x0 ;  /* 0x0000000000007b1d */ /* 0x000fec0000010000 */
[----:B------:R-:W-:Y:S05]  /*4920*/  BRA.U !UP0, `(.L_x_4338) ;  /* 0x0000008908287547 */ /* 0x000fea000b800000 */
[----:B------:R-:W-:Y:S01]  /*4930*/  ISETP.NE.AND P1, PT, R113, 0x1, PT ;  /* 0x000000017100780c */ /* 0x000fe20003f25270 */
[----:B------:R-:W-:Y:S02]  /*4940*/  HFMA2 R49, -RZ, RZ, 0, 0 ;  /* 0x00000000ff317431 */ /* 0x000fe400000001ff */
[----:B------:R-:W-:Y:S01]  /*4950*/  FADD.FTZ R0, R69, R69 ;  /* 0x0000004545007221 */ /* 0x000fe20000010000 */
[----:B------:R-:W-:Y:S01]  /*4960*/  FADD.FTZ R17, R61, R61 ;  /* 0x0000003d3d117221 */ /* 0x000fe20000010000 */
[----:B------:R-:W-:Y:S01]  /*4970*/  FADD.FTZ R16, R60, R60 ;  /* 0x0000003c3c107221 */ /* 0x000fe20000010000 */
[----:B-1----:R-:W-:Y:S01]  /*4980*/  FADD.FTZ R15, R65, R65 ;  /* 0x00000041410f7221 */ /* 0x002fe20000010000 */
        /* <DEDUP_REMOVED lines=20> */
[----:B------:R-:W0:Y:S02]  /*4ad0*/  LDCU.128 UR24, c[0x0][0x3a0] ;  /* 0x00007400ff1877ac */ /* 0x000e240008000c00 */
.L_x_4437:
[----:B------:R-:W5:Y:S01]  /*4ae0*/  LDC.64 R78, c[0x0][0x440] ;  /* 0x00011000ff4e7b82 */ /* 0x000f620000000a00 */
[----:B0-----:R-:W-:Y:S02]  /*4af0*/  MOV R60, UR24 ;  /* 0x00000018003c7c02 */ /* 0x001fe40008000f00 */
[----:B--2---:R-:W-:-:S03]  /*4b00*/  MOV R63, UR25 ;  /* 0x00000019003f7c02 */ /* 0x004fc60008000f00 */
[----:B------:R-:W-:Y:S01]  /*4b10*/  IMAD.WIDE.U32 R60, R60, UR15, RZ ;  /* 0x0000000f3c3c7c25 */ /* 0x000fe2000f8e00ff */
[----:B------:R-:W0:Y:S01]  /*4b20*/  S2R R118, SR_TID.X ;  /* 0x0000000000767919 */ /* 0x000e220000002100 */
[----:B-1----:R-:W1:Y:S02]  /*4b30*/  LDC.64 R82, c[0x0][0x448] ;  /* 0x00011200ff527b82 */ /* 0x002e640000000a00 */
[----:B------:R-:W-:Y:S02]  /*4b40*/  IMAD R61, R63, UR15, R61 ;  /* 0x0000000f3f3d7c24 */ /* 0x000fe4000f8e023d */
[----:B------:R-:W-:-:S04]  /*4b50*/  IMAD.WIDE.U32 R60, R2, UR26, R60 ;  /* 0x0000001a023c7c25 */ /* 0x000fc8000f8e003c */
[----:B------:R-:W-:Y:S01]  /*4b60*/  IMAD R61, R2, UR27, R61 ;  /* 0x0000001b023d7c24 */ /* 0x000fe2000f8e023d */
[----:B-----5:R-:W-:-:S04]  /*4b70*/  LEA R78, P0, R60, R78, 0x3 ;  /* 0x0000004e3c4e7211 */ /* 0x020fc800078018ff */
[----:B------:R-:W-:-:S06]  /*4b80*/  LEA.HI.X R79, R60, R79, R61, 0x3, P0 ;  /* 0x0000004f3c4f7211 */ /* 0x000fcc00000f1c3d */
[----:B------:R-:W5:Y:S01]  /*4b90*/  LDG.E.64 R78, desc[UR16][R78.64] ;  /* 0x000000104e4e7981 */ /* 0x000f62000c1e1b00 */
[----:B--2---:R-:W-:Y:S01]  /*4ba0*/  IMAD.WIDE.U32 R60, R2, UR30, RZ ;  /* 0x0000001e023c7c25 */ /* 0x004fe2000f8e00ff */
[----:B0-----:R-:W-:-:S03]  /*4bb0*/  SHF.L.U32 R62, R118, 0x2, RZ ;  /* 0x00000002763e7819 */ /* 0x001fc600000006ff */
[----:B------:R-:W-:Y:S01]  /*4bc0*/  IMAD R63, R2, UR31, R61 ;  /* 0x0000001f023f7c24 */ /* 0x000fe2000f8e023d */
[----:B------:R-:W-:Y:S02]  /*4bd0*/  LEA R76, P0, R60, UR12, 0x1 ;  /* 0x0000000c3c4c7c11 */ /* 0x000fe4000f8008ff */
[----:B------:R-:W-:Y:S02]  /*4be0*/  LOP3.LUT R61, R62, 0xf80, RZ, 0xc0, !PT ;  /* 0x00000f803e3d7812 */ /* 0x000fe400078ec0ff */
[----:B------:R-:W-:Y:S02]  /*4bf0*/  LEA.HI.X R77, R60, UR18, R63, 0x1, P0 ;  /* 0x000000123c4d7c11 */ /* 0x000fe400080f0c3f */
[----:B------:R-:W-:-:S05]  /*4c00*/  LOP3.LUT R61, R61, 0x1f, R114, 0xf8, !PT ;  /* 0x0000001f3d3d7812 */ /* 0x000fca00078ef872 */
[----:B------:R-:W-:-:S05]  /*4c10*/  IMAD.WIDE.U32 R76, R61, 0x10, R76 ;  /* 0x000000103d4c7825 */ /* 0x000fca00078e004c */
[----:B------:R-:W2:Y:S04]  /*4c20*/  LDG.E.128 R60, desc[UR16][R76.64] ;  /* 0x000000104c3c7981 */ /* 0x000ea8000c1e1d00 */
[----:B----4-:R-:W2:Y:S04]  /*4c30*/  LDG.E.128 R64, desc[UR16][R76.64+0x200] ;  /* 0x000200104c407981 */ /* 0x010ea8000c1e1d00 */
[----:B------:R-:W2:Y:S04]  /*4c40*/  LDG.E.128 R68, desc[UR16][R76.64+0x400] ;  /* 0x000400104c447981 */ /* 0x000ea8000c1e1d00 */
[----:B------:R-:W2:Y:S01]  /*4c50*/  LDG.E.128 R72, desc[UR16][R76.64+0x600] ;  /* 0x000600104c487981 */ /* 0x000ea2000c1e1d00 */
[----:B----4-:R-:W-:-:S02]  /*4c60*/  MOV R80, UR8 ;  /* 0x0000000800507c02 */ /* 0x010fc40008000f00 */
[----:B------:R-:W-:-:S03]  /*4c70*/  MOV R111, UR9 ;  /* 0x00000009006f7c02 */ /* 0x000fc60008000f00 */
[----:B------:R-:W-:-:S04]  /*4c80*/  IMAD.WIDE.U32 R80, R80, UR15, RZ ;  /* 0x0000000f50507c25 */ /* 0x000fc8000f8e00ff */
[----:B------:R-:W-:Y:S02]  /*4c90*/  IMAD R81, R111, UR15, R81 ;  /* 0x0000000f6f517c24 */ /* 0x000fe4000f8e0251 */
[----:B---3--:R-:W-:-:S04]  /*4ca0*/  IMAD.WIDE.U32 R80, R2, UR28, R80 ;  /* 0x0000001c02507c25 */ /* 0x008fc8000f8e0050 */
[----:B------:R-:W-:Y:S01]  /*4cb0*/  IMAD R81, R2, UR29, R81 ;  /* 0x0000001d02517c24 */ /* 0x000fe2000f8e0251 */
[----:B-1----:R-:W-:-:S04]  /*4cc0*/  LEA R82, P0, R80, R82, 0x3 ;  /* 0x0000005250527211 */ /* 0x002fc800078018ff */
[----:B------:R-:W-:-:S05]  /*4cd0*/  LEA.HI.X R83, R80, R83, R81, 0x3, P0 ;  /* 0x0000005350537211 */ /* 0x000fca00000f1c51 */
[----:B------:R0:W3:Y:S01]  /*4ce0*/  LDG.E.64 R76, desc[UR16][R82.64] ;  /* 0x00000010524c7981 */ /* 0x0000e2000c1e1b00 */
[----:B------:R-:W-:Y:S01]  /*4cf0*/  IADD3 R168, PT, PT, R114, 0x200, RZ ;  /* 0x0000020072a87810 */ /* 0x000fe20007ffe0ff */
[----:B------:R-:W-:Y:S01]  /*4d00*/  BSSY.RECONVERGENT B0, `(.L_x_4339) ;  /* 0x00000ff000007945 */ /* 0x000fe20003800200 */
[C---:B------:R-:W-:Y:S01]  /*4d10*/  ISETP.NE.AND P0, PT, R118.reuse, RZ, PT ;  /* 0x000000ff7600720c */ /* 0x040fe20003f05270 */
[----:B------:R-:W1:Y:S01]  /*4d20*/  S2R R131, SR_CgaCtaId ;  /* 0x0000000000837919 */ /* 0x000e620000008800 */
[----:B------:R-:W-:Y:S02]  /*4d30*/  ISETP.NE.AND P2, PT, R118, 0x7f, PT ;  /* 0x0000007f7600780c */ /* 0x000fe40003f45270 */
[----:B-----5:R-:W-:Y:S02]  /*4d40*/  R2UR UR14, R79 ;  /* 0x000000004f0e72ca */ /* 0x020fe400000e0000 */
        /* <DEDUP_REMOVED lines=11> */
[----:B0-----:R-:W-:Y:S01]  /*4e00*/  FMUL.RZ R82, R79, 0.15915493667125701904 ;  /* 0x3e22f9834f527820 */ /* 0x001fe2000040c000 */
[----:B------:R-:W-:Y:S01]  /*4e10*/  FMUL.FTZ R79, R100, UR14 ;  /* 0x0000000e644f7c20 */ /* 0x000fe20008410000 */
[----:B------:R0:W-:Y:S03]  /*4e20*/  MUFU.COS R122, R80 ;  /* 0x00000050007a7308 */ /* 0x0001e60000000000 */
[----:B------:R-:W-:Y:S01]  /*4e30*/  FMUL.RZ R83, R79, 0.15915493667125701904 ;  /* 0x3e22f9834f537820 */ /* 0x000fe2000040c000 */
[----:B------:R-:W-:-:S04]  /*4e40*/  FMUL.FTZ R79, R101, UR14 ;  /* 0x0000000e654f7c20 */ /* 0x000fc80008410000 */
[----:B------:R-:W-:Y:S01]  /*4e50*/  MUFU.SIN R124, R81 ;  /* 0x00000051007c7308 */ /* 0x000fe20000000400 */
[----:B0-----:R-:W-:Y:S01]  /*4e60*/  FMUL.RZ R80, R79, 0.15915493667125701904 ;  /* 0x3e22f9834f507820 */ /* 0x001fe2000040c000 */
[----:B------:R-:W-:-:S06]  /*4e70*/  FMUL.FTZ R79, R98, UR14 ;  /* 0x0000000e624f7c20 */ /* 0x000fcc0008410000 */
[----:B------:R0:W-:Y:S08]  /*4e80*/  MUFU.COS R126, R81 ;  /* 0x00000051007e7308 */ /* 0x0001f00000000000 */
[----:B------:R-:W-:Y:S01]  /*4e90*/  MUFU.SIN R128, R82 ;  /* 0x0000005200807308 */ /* 0x000fe20000000400 */
[----:B0-----:R-:W-:Y:S01]  /*4ea0*/  FMUL.RZ R81, R79, 0.15915493667125701904 ;  /* 0x3e22f9834f517820 */ /* 0x001fe2000040c000 */
[----:B------:R-:W-:-:S06]  /*4eb0*/  FMUL.FTZ R79, R99, UR14 ;  /* 0x0000000e634f7c20 */ /* 0x000fcc0008410000 */
[----:B------:R0:W-:Y:S01]  /*4ec0*/  MUFU.COS R148, R82 ;  /* 0x0000005200947308 */ /* 0x0001e20000000000 */
[----:B---3--:R-:W-:Y:S02]  /*4ed0*/  R2UR UR23, R76 ;  /* 0x000000004c1772ca */ /* 0x008fe400000e0000 */
[----:B------:R-:W-:-:S05]  /*4ee0*/  R2UR UR34, R77 ;  /* 0x000000004d2272ca */ /* 0x000fca00000e0000 */
        /* <DEDUP_REMOVED lines=21> */
[----:B0-----:R-:W-:-:S05]  /*5040*/  MOV R80, UR13 ;  /* 0x0000000d00507c02 */ /* 0x001fca0008000f00 */
[----:B------:R-:W-:Y:S02]  /*5050*/  FMUL.FTZ R80, R80, 1.4426950216293334961 ;  /* 0x3fb8aa3b50507820 */ /* 0x000fe40000410000 */
[----:B------:R0:W-:Y:S02]  /*5060*/  MUFU.COS R138, R83 ;  /* 0x00000053008a7308 */ /* 0x0001e40000000000 */
[C---:B------:R-:W-:Y:S01]  /*5070*/  FMUL.FTZ R78, R80.reuse, R105 ;  /* 0x00000069504e7220 */ /* 0x040fe20000410000 */
[C---:B------:R-:W-:Y:S01]  /*5080*/  FMUL.FTZ R117, R80.reuse, R96 ;  /* 0x0000006050757220 */ /* 0x040fe20000410000 */
[C---:B------:R-:W-:Y:S01]  /*5090*/  FMUL.FTZ R125, R80.reuse, R94 ;  /* 0x0000005e507d7220 */ /* 0x040fe20000410000 */
[----:B------:R-:W-:-:S03]  /*50a0*/  FMUL.FTZ R123, R80, R97 ;  /* 0x00000061507b7220 */ /* 0x000fc60000410000 */
[----:B------:R3:W4:Y:S01]  /*50b0*/  MUFU.EX2 R121, R78 ;  /* 0x0000004e00797308 */ /* 0x0007220000000800 */
[----:B0-----:R-:W-:Y:S01]  /*50c0*/  FMUL.RZ R83, R79, 0.15915493667125701904 ;  /* 0x3e22f9834f537820 */ /* 0x001fe2000040c000 */
[----:B------:R-:W-:-:S04]  /*50d0*/  FMUL.FTZ R79, R93, UR14 ;  /* 0x0000000e5d4f7c20 */ /* 0x000fc80008410000 */
[----:B------:R-:W-:Y:S02]  /*50e0*/  FMUL.RZ R79, R79, 0.15915493667125701904 ;  /* 0x3e22f9834f4f7820 */ /* 0x000fe4000040c000 */
[----:B------:R-:W-:Y:S01]  /*50f0*/  MUFU.SIN R156, R81 ;  /* 0x00000051009c7308 */ /* 0x000fe20000000400 */
[----:B---3--:R-:W-:-:S07]  /*5100*/  SHF.L.U32 R78, R113, 0x8, RZ ;  /* 0x00000008714e7819 */ /* 0x008fce00000006ff */
[----:B------:R-:W-:Y:S01]  /*5110*/  MUFU.SIN R149, R79 ;  /* 0x0000004f00957308 */ /* 0x000fe20000000400 */
[C---:B----4-:R-:W-:Y:S01]  /*5120*/  FMUL.FTZ R122, R121.reuse, R122 ;  /* 0x0000007a797a7220 */ /* 0x050fe20000410000 */
[----:B------:R-:W-:-:S06]  /*5130*/  FMUL.FTZ R121, R121, R120 ;  /* 0x0000007879797220 */ /* 0x000fcc0000410000 */
[----:B------:R0:W-:Y:S08]  /*5140*/  MUFU.COS R151, R79 ;  /* 0x0000004f00977308 */ /* 0x0001f00000000000 */
[----:B------:R3:W-:Y:S01]  /*5150*/  MUFU.COS R158, R81 ;  /* 0x00000051009e7308 */ /* 0x0007e20000000000 */
[----:B0-----:R-:W-:-:S07]  /*5160*/  FMUL.FTZ R79, R80, R102 ;  /* 0x00000066504f7220 */ /* 0x001fce0000410000 */
[----:B------:R0:W4:Y:S01]  /*5170*/  MUFU.EX2 R119, R79 ;  /* 0x0000004f00777308 */ /* 0x0001220000000800 */
[----:B---3--:R-:W-:-:S07]  /*5180*/  FMUL.FTZ R81, R80, R103 ;  /* 0x0000006750517220 */ /* 0x008fce0000410000 */
[----:B------:R-:W-:Y:S01]  /*5190*/  MUFU.SIN R160, R82 ;  /* 0x0000005200a07308 */ /* 0x000fe20000000400 */
[----:B0-----:R-:W-:-:S04]  /*51a0*/  IADD3 R79, PT, PT, R78, -0x100, RZ ;  /* 0xffffff004e4f7810 */ /* 0x001fc80007ffe0ff */
[----:B------:R-:W-:-:S03]  /*51b0*/  LOP3.LUT R79, R79, 0x100, RZ, 0xc0, !PT ;  /* 0x000001004f4f7812 */ /* 0x000fc600078ec0ff */
[----:B------:R0:W-:Y:S01]  /*51c0*/  MUFU.COS R162, R82 ;  /* 0x0000005200a27308 */ /* 0x0001e20000000000 */
[C---:B----4-:R-:W-:Y:S01]  /*51d0*/  FMUL.FTZ R120, R119.reuse, R126 ;  /* 0x0000007e77787220 */ /* 0x050fe20000410000 */
[----:B------:R-:W-:Y:S01]  /*51e0*/  FMUL.FTZ R119, R119, R124 ;  /* 0x0000007c77777220 */ /* 0x000fe20000410000 */
[C---:B------:R-:W-:Y:S01]  /*51f0*/  FMUL.FTZ R124, R80.reuse, R92 ;  /* 0x0000005c507c7220 */ /* 0x040fe20000410000 */
[----:B------:R-:W-:-:S04]  /*5200*/  FMUL.FTZ R126, R80, R93 ;  /* 0x0000005d507e7220 */ /* 0x000fc80000410000 */
[----:B------:R3:W4:Y:S01]  /*5210*/  MUFU.EX2 R147, R81 ;  /* 0x0000005100937308 */ /* 0x0007220000000800 */
[----:B0-----:R-:W-:-:S07]  /*5220*/  FMUL.FTZ R82, R80, R100 ;  /* 0x0000006450527220 */ /* 0x001fce0000410000 */
[----:B------:R0:W5:Y:S01]  /*5230*/  MUFU.EX2 R145, R82 ;  /* 0x0000005200917308 */ /* 0x0001620000000800 */
[----:B---3--:R-:W-:Y:S02]  /*5240*/  IADD3 R81, PT, PT, R79, R2, RZ ;  /* 0x000000024f517210 */ /* 0x008fe40007ffe0ff */
[----:B------:R-:W-:-:S05]  /*5250*/  SHF.L.U32 R79, R118, 0x5, RZ ;  /* 0x00000005764f7819 */ /* 0x000fca00000006ff */
[----:B------:R1:W3:Y:S01]  /*5260*/  MUFU.EX2 R137, R117 ;  /* 0x0000007500897308 */ /* 0x0002e20000000800 */
[----:B0-----:R-:W-:Y:S01]  /*5270*/  MOV R82, 0x400 ;  /* 0x0000040000527802 */ /* 0x001fe20000000f00 */
[C---:B----4-:R-:W-:Y:S01]  /*5280*/  FMUL.FTZ R148, R147.reuse, R148 ;  /* 0x0000009493947220 */ /* 0x050fe20000410000 */
[----:B------:R-:W-:-:S05]  /*5290*/  FMUL.FTZ R147, R147, R128 ;  /* 0x0000008093937220 */ /* 0x000fca0000410000 */
[----:B------:R-:W-:Y:S01]  /*52a0*/  MUFU.SIN R153, R110 ;  /* 0x0000006e00997308 */ /* 0x000fe20000000400 */
[----:B-1----:R-:W-:Y:S01]  /*52b0*/  LEA R117, R131, R82, 0x18 ;  /* 0x0000005283757211 */ /* 0x002fe200078ec0ff */
[----:B-----5:R-:W-:Y:S01]  /*52c0*/  FMUL.FTZ R146, R145, R146 ;  /* 0x0000009291927220 */ /* 0x020fe20000410000 */
[----:B------:R-:W-:Y:S01]  /*52d0*/  LOP3.LUT R82, R79, 0x7c00, RZ, 0xc0, !PT ;  /* 0x00007c004f527812 */ /* 0x000fe200078ec0ff */
[----:B------:R-:W-:Y:S01]  /*52e0*/  FMUL.FTZ R145, R145, R130 ;  /* 0x0000008291917220 */ /* 0x000fe20000410000 */
[----:B------:R-:W-:Y:S02]  /*52f0*/  LOP3.LUT R79, R118, 0x3e0, RZ, 0xc0, !PT ;  /* 0x000003e0764f7812 */ /* 0x000fe400078ec0ff */
[----:B------:R-:W-:Y:S01]  /*5300*/  IADD3 R82, PT, PT, R107, R82, RZ ;  /* 0x000000526b527210 */ /* 0x000fe20007ffe0ff */
[----:B------:R0:W-:Y:S01]  /*5310*/  MUFU.COS R155, R110 ;  /* 0x0000006e009b7308 */ /* 0x0001e20000000000 */
[----:B------:R-:W-:Y:S01]  /*5320*/  IADD3 R79, PT, PT, R79, R108, RZ ;  /* 0x0000006c4f4f7210 */ /* 0x000fe20007ffe0ff */
[C---:B---3--:R-:W-:Y:S01]  /*5330*/  FMUL.FTZ R138, R137.reuse, R138 ;  /* 0x0000008a898a7220 */ /* 0x048fe20000410000 */
[----:B------:R-:W-:Y:S01]  /*5340*/  FMUL.FTZ R137, R137, R150 ;  /* 0x0000009689897220 */ /* 0x000fe20000410000 */
[----:B--2---:R-:W-:Y:S01]  /*5350*/  STS.128 [R82], R60 ;  /* 0x0000003c52007388 */ /* 0x004fe20000000c00 */
[----:B------:R-:W-:-:S03]  /*5360*/  LEA R79, R79, R106, 0x5 ;  /* 0x0000006a4f4f7211 */ /* 0x000fc600078e28ff */
[----:B------:R-:W-:Y:S01]  /*5370*/  STS.128 [R82+0x200], R64 ;  /* 0x0002004052007388 */ /* 0x000fe20000000c00 */
[----:B0-----:R-:W-:Y:S01]  /*5380*/  FMUL.FTZ R110, R80, R98 ;  /* 0x00000062506e7220 */ /* 0x001fe20000410000 */
[----:B------:R-:W-:Y:S02]  /*5390*/  MUFU.SIN R129, R83 ;  /* 0x0000005300817308 */ /* 0x000fe40000000400 */
[----:B------:R-:W-:Y:S04]  /*53a0*/  STS.128 [R82+0x400], R68 ;  /* 0x0004004452007388 */ /* 0x000fe80000000c00 */
[----:B------:R0:W-:Y:S01]  /*53b0*/  STS.128 [R82+0x600], R72 ;  /* 0x0006004852007388 */ /* 0x0001e20000000c00 */
[----:B------:R-:W-:-:S03]  /*53c0*/  NOP ;  /* 0x0000000000007918 */ /* 0x000fc60000000000 */
[----:B------:R-:W1:Y:S01]  /*53d0*/  LDS.128 R60, [R79] ;  /* 0x000000004f3c7984 */ /* 0x000e620000000c00 */
[----:B------:R2:W-:Y:S03]  /*53e0*/  MUFU.COS R127, R83 ;  /* 0x00000053007f7308 */ /* 0x0005e60000000000 */
[----:B------:R-:W3:Y:S04]  /*53f0*/  LDS.128 R64, [R79+0x10] ;  /* 0x000010004f407984 */ /* 0x000ee80000000c00 */
[----:B------:R-:W4:Y:S01]  /*5400*/  LDS.128 R68, [R79+0x20] ;  /* 0x000020004f447984 */ /* 0x000f220000000c00 */
[----:B------:R5:W5:Y:S01]  /*5410*/  MUFU.EX2 R141, R110 ;  /* 0x0000006e008d7308 */ /* 0x000b620000000800 */
[C---:B--2---:R-:W-:Y:S01]  /*5420*/  FMUL.FTZ R83, R80.reuse, R101 ;  /* 0x0000006550537220 */ /* 0x044fe20000410000 */
[----:B0-----:R-:W-:-:S06]  /*5430*/  FMUL.FTZ R72, R80, R90 ;  /* 0x0000005a50487220 */ /* 0x001fcc0000410000 */
[----:B------:R-:W-:Y:S01]  /*5440*/  MUFU.SIN R164, R111 ;  /* 0x0000006f00a47308 */ /* 0x000fe20000000400 */
[----:B-----5:R-:W-:Y:S01]  /*5450*/  SEL R110, R81, R168, !P0 ;  /* 0x000000a8516e7207 */ /* 0x020fe20004000000 */
[----:B------:R-:W-:-:S03]  /*5460*/  FMUL.FTZ R81, R80, R95 ;  /* 0x0000005f50517220 */ /* 0x000fc60000410000 */
[----:B------:R-:W-:-:S03]  /*5470*/  LEA R110, R110, R117, 0x3 ;  /* 0x000000756e6e7211 */ /* 0x000fc600078e18ff */
[----:B------:R0:W-:Y:S01]  /*5480*/  MUFU.COS R166, R111 ;  /* 0x0000006f00a67308 */ /* 0x0001e20000000000 */
[C---:B------:R-:W-:Y:S01]  /*5490*/  FMUL.FTZ R142, R141.reuse, R142 ;  /* 0x0000008e8d8e7220 */ /* 0x040fe20000410000 */
[----:B------:R-:W-:-:S06]  /*54a0*/  FMUL.FTZ R141, R141, R134 ;  /* 0x000000868d8d7220 */ /* 0x000fcc0000410000 */
[----:B------:R-:W2:Y:S01]  /*54b0*/  MUFU.EX2 R83, R83 ;  /* 0x0000005300537308 */ /* 0x000ea20000000800 */
[----:B0-----:R-:W-:Y:S01]  /*54c0*/  FMUL.FTZ R111, R80, R99 ;  /* 0x00000063506f7220 */ /* 0x001fe20000410000 */
[----:B-1----:R-:W-:-:S06]  /*54d0*/  HADD2.F32 R157, -RZ, R63.H1_H1 ;  /* 0x3000003fff9d7230 */ /* 0x002fcc0000004100 */
[----:B------:R0:W-:Y:S01]  /*54e0*/  MUFU.EX2 R82, R72 ;  /* 0x0000004800527308 */ /* 0x0001e20000000800 */
[----:B------:R-:W-:Y:S02]  /*54f0*/  HADD2.F32 R150, -RZ, R61.H0_H0 ;  /* 0x2000003dff967230 */ /* 0x000fe40000004100 */
[----:B---3--:R-:W-:Y:S02]  /*5500*/  HADD2.F32 R159, -RZ, R64.H1_H1 ;  /* 0x30000040ff9f7230 */ /* 0x008fe40000004100 */
[----:B------:R-:W-:Y:S02]  /*5510*/  HADD2.F32 R161, -RZ, R65.H1_H1 ;  /* 0x30000041ffa17230 */ /* 0x000fe40000004100 */
[----:B------:R-:W-:Y:S01]  /*5520*/  HADD2.F32 R163, -RZ, R66.H1_H1 ;  /* 0x30000042ffa37230 */ /* 0x000fe20000004100 */
[----:B------:R-:W1:Y:S01]  /*5530*/  MUFU.EX2 R81, R81 ;  /* 0x0000005100517308 */ /* 0x000e620000000800 */
[----:B0-----:R-:W0:Y:S01]  /*5540*/  LDS.128 R72, [R79+0x30] ;  /* 0x000030004f487984 */ /* 0x001e220000000c00 */
[C---:B--2---:R-:W-:Y:S01]  /*5550*/  FMUL.FTZ R144, R83.reuse, R144 ;  /* 0x0000009053907220 */ /* 0x044fe20000410000 */
[----:B------:R-:W-:Y:S01]  /*5560*/  FMUL.FTZ R143, R83, R132 ;  /* 0x00000084538f7220 */ /* 0x000fe20000410000 */
[C---:B------:R-:W-:Y:S01]  /*5570*/  FMUL.FTZ R83, R80.reuse, R91 ;  /* 0x0000005b50537220 */ /* 0x040fe20000410000 */
[----:B------:R-:W-:Y:S01]  /*5580*/  FMUL.FTZ R80, R80, R104 ;  /* 0x0000006850507220 */ /* 0x000fe20000410000 */
[----:B----4-:R-:W-:-:S02]  /*5590*/  HADD2.F32 R169, -RZ, R68.H1_H1 ;  /* 0x30000044ffa97230 */ /* 0x010fc40000004100 */
[----:B------:R-:W2:Y:S01]  /*55a0*/  MUFU.EX2 R111, R111 ;  /* 0x0000006f006f7308 */ /* 0x000ea20000000800 */
[----:B------:R-:W-:Y:S02]  /*55b0*/  HADD2.F32 R172, -RZ, R69.H1_H1 ;  /* 0x30000045ffac7230 */ /* 0x000fe40000004100 */
[----:B------:R-:W-:Y:S02]  /*55c0*/  HADD2.F32 R175, -RZ, R70.H1_H1 ;  /* 0x30000046ffaf7230 */ /* 0x000fe40000004100 */
[----:B------:R-:W-:Y:S02]  /*55d0*/  HADD2.F32 R171, -RZ, R71.H1_H1 ;  /* 0x30000047ffab7230 */ /* 0x000fe40000004100 */
[----:B------:R-:W-:Y:S01]  /*55e0*/  HADD2.F32 R165, -RZ, R68.H0_H0 ;  /* 0x20000044ffa57230 */ /* 0x000fe20000004100 */
[----:B------:R-:W3:Y:S01]  /*55f0*/  MUFU.EX2 R124, R124 ;  /* 0x0000007c007c7308 */ /* 0x000ee20000000800 */
[C---:B-1----:R-:W-:Y:S01]  /*5600*/  FMUL.FTZ R132, R81.reuse, R162 ;  /* 0x000000a251847220 */ /* 0x042fe20000410000 */
[----:B------:R-:W-:Y:S01]  /*5610*/  FMUL.FTZ R131, R81, R160 ;  /* 0x000000a051837220 */ /* 0x000fe20000410000 */
[----:B------:R-:W-:Y:S01]  /*5620*/  FMUL.FTZ R81, R104, UR14 ;  /* 0x0000000e68517c20 */ /* 0x000fe20008410000 */
[----:B------:R-:W-:-:S02]  /*5630*/  HADD2.F32 R160, -RZ, R66.H0_H0 ;  /* 0x20000042ffa07230 */ /* 0x000fc40000004100 */
[----:B------:R-:W-:Y:S01]  /*5640*/  FMUL.FTZ R77, R175, UR23 ;  /* 0x00000017af4d7c20 */ /* 0x000fe20008410000 */
[----:B------:R-:W-:Y:S01]  /*5650*/  HADD2.F32 R162, -RZ, R67.H0_H0 ;  /* 0x20000043ffa27230 */ /* 0x000fe20000004100 */
[----:B------:R-:W1:Y:S01]  /*5660*/  MUFU.EX2 R125, R125 ;  /* 0x0000007d007d7308 */ /* 0x000e620000000800 */
[C---:B--2---:R-:W-:Y:S01]  /*5670*/  FMUL.FTZ R140, R111.reuse, R140 ;  /* 0x0000008c6f8c7220 */ /* 0x044fe20000410000 */
[----:B------:R-:W-:Y:S01]  /*5680*/  FMUL.FTZ R139, R111, R136 ;  /* 0x000000886f8b7220 */ /* 0x000fe20000410000 */
[----:B------:R-:W-:Y:S01]  /*5690*/  FMUL.RZ R111, R81, 0.15915493667125701904 ;  /* 0x3e22f983516f7820 */ /* 0x000fe2000040c000 */
[----:B------:R-:W-:Y:S02]  /*56a0*/  HADD2.F32 R168, -RZ, R69.H0_H0 ;  /* 0x20000045ffa87230 */ /* 0x000fe40000004100 */
[----:B------:R-:W-:Y:S01]  /*56b0*/  FMUL.FTZ R69, R161, UR23 ;  /* 0x00000017a1457c20 */ /* 0x000fe20008410000 */
[----:B------:R-:W-:Y:S02]  /*56c0*/  HADD2.F32 R167, -RZ, R71.H0_H0 ;  /* 0x20000047ffa77230 */ /* 0x000fe40000004100 */
[----:B------:R-:W-:Y:S01]  /*56d0*/  FMUL.FTZ R71, R163, UR23 ;  /* 0x00000017a3477c20 */ /* 0x000fe20008410000 */
[----:B------:R-:W2:Y:S01]  /*56e0*/  MUFU.EX2 R126, R126 ;  /* 0x0000007e007e7308 */ /* 0x000ea20000000800 */
[C---:B---3--:R-:W-:Y:S01]  /*56f0*/  FMUL.FTZ R130, R124.reuse, R127 ;  /* 0x0000007f7c827220 */ /* 0x048fe20000410000 */
[----:B------:R-:W-:Y:S01]  /*5700*/  FMUL.FTZ R129, R124, R129 ;  /* 0x000000817c817220 */ /* 0x000fe20000410000 */
[----:B------:R-:W-:-:S04]  /*5710*/  FFMA.FTZ R71, R160, UR34, R71 ;  /* 0x00000022a0477c23 */ /* 0x000fc80008010047 */
[----:B------:R-:W-:Y:S01]  /*5720*/  FMUL.FTZ R181, R12, -R71 ;  /* 0x800000470cb57220 */ /* 0x000fe20000410000 */
[----:B------:R-:W3:Y:S01]  /*5730*/  MUFU.EX2 R83, R83 ;  /* 0x0000005300537308 */ /* 0x000ee20000000800 */
[C---:B-1----:R-:W-:Y:S01]  /*5740*/  FMUL.FTZ R134, R125.reuse, R158 ;  /* 0x0000009e7d867220 */ /* 0x042fe20000410000 */
[----:B------:R-:W-:Y:S01]  /*5750*/  FMUL.FTZ R133, R125, R156 ;  /* 0x0000009c7d857220 */ /* 0x000fe20000410000 */
[----:B------:R-:W-:Y:S01]  /*5760*/  FMUL.FTZ R125, R82, R153 ;  /* 0x00000099527d7220 */ /* 0x000fe20000410000 */
[----:B------:R-:W-:Y:S02]  /*5770*/  HADD2.F32 R153, -RZ, R61.H1_H1 ;  /* 0x3000003dff997230 */ /* 0x000fe40000004100 */
[----:B0-----:R-:W-:Y:S02]  /*5780*/  HADD2.F32 R174, -RZ, R72.H1_H1 ;  /* 0x30000048ffae7230 */ /* 0x001fe40000004100 */
[----:B------:R-:W0:Y:S01]  /*5790*/  MUFU.EX2 R123, R123 ;  /* 0x0000007b007b7308 */ /* 0x000e220000000800 */
[C---:B--2---:R-:W-:Y:S01]  /*57a0*/  FMUL.FTZ R128, R126.reuse, R151 ;  /* 0x000000977e807220 */ /* 0x044fe20000410000 */
[----:B------:R-:W-:Y:S01]  /*57b0*/  FMUL.FTZ R127, R126, R149 ;  /* 0x000000957e7f7220 */ /* 0x000fe20000410000 */
[----:B------:R-:W-:Y:S01]  /*57c0*/  FMUL.FTZ R126, R82, R155 ;  /* 0x0000009b527e7220 */ /* 0x000fe20000410000 */
[----:B------:R-:W-:-:S02]  /*57d0*/  HADD2.F32 R149, -RZ, R60.H0_H0 ;  /* 0x2000003cff957230 */ /* 0x000fc40000004100 */
[----:B------:R-:W-:Y:S01]  /*57e0*/  FMUL.FTZ R61, R153, UR23 ;  /* 0x00000017993d7c20 */ /* 0x000fe20008410000 */
[----:B------:R-:W-:Y:S02]  /*57f0*/  HADD2.F32 R151, -RZ, R60.H1_H1 ;  /* 0x3000003cff977230 */ /* 0x000fe40000004100 */
[----:B------:R-:W-:Y:S01]  /*5800*/  FMUL.FTZ R79, R174, UR23 ;  /* 0x00000017ae4f7c20 */ /* 0x000fe20008410000 */
[----:B------:R-:W-:Y:S01]  /*5810*/  MUFU.COS R82, R111 ;  /* 0x0000006f00527308 */ /* 0x000fe20000000000 */
[----:B---3--:R-:W-:Y:S01]  /*5820*/  FMUL.FTZ R124, R83, R166 ;  /* 0x000000a6537c7220 */ /* 0x008fe20000410000 */
[----:B------:R-:W-:Y:S02]  /*5830*/  HADD2.F32 R155, -RZ, R62.H1_H1 ;  /* 0x3000003eff9b7230 */ /* 0x000fe40000004100 */
[----:B------:R-:W-:Y:S01]  /*5840*/  FFMA.FTZ R194, R150, UR34, R61 ;  /* 0x0000002296c27c23 */ /* 0x000fe2000801003d */
[----:B------:R-:W-:Y:S02]  /*5850*/  HADD2.F32 R166, -RZ, R67.H1_H1 ;  /* 0x30000043ffa67230 */ /* 0x000fe40000004100 */
[----:B------:R-:W-:Y:S01]  /*5860*/  FMUL.FTZ R67, R159, UR23 ;  /* 0x000000179f437c20 */ /* 0x000fe20008410000 */
[----:B------:R-:W-:-:S02]  /*5870*/  HADD2.F32 R177, -RZ, R73.H1_H1 ;  /* 0x30000049ffb17230 */ /* 0x000fc40000004100 */
[----:B------:R-:W-:Y:S01]  /*5880*/  FMUL.FTZ R194, R17, -R194 ;  /* 0x800000c211c27220 */ /* 0x000fe20000410000 */
[----:B------:R-:W1:Y:S01]  /*5890*/  MUFU.EX2 R81, R80 ;  /* 0x0000005000517308 */ /* 0x000e620000000800 */
[----:B------:R-:W-:Y:S02]  /*58a0*/  HADD2.F32 R179, -RZ, R74.H1_H1 ;  /* 0x3000004affb37230 */ /* 0x000fe40000004100 */
[C---:B0-----:R-:W-:Y:S01]  /*58b0*/  FMUL.FTZ R136, R123.reuse, R154 ;  /* 0x0000009a7b887220 */ /* 0x041fe20000410000 */
[----:B------:R-:W-:Y:S02]  /*58c0*/  HADD2.F32 R196, -RZ, R75.H1_H1 ;  /* 0x3000004bffc47230 */ /* 0x000fe40000004100 */
[----:B------:R-:W-:Y:S01]  /*58d0*/  FMUL.FTZ R135, R123, R152 ;  /* 0x000000987b877220 */ /* 0x000fe20000410000 */
[----:B------:R-:W-:Y:S01]  /*58e0*/  FMUL.FTZ R123, R83, R164 ;  /* 0x000000a4537b7220 */ /* 0x000fe20000410000 */
[----:B------:R-:W-:Y:S02]  /*58f0*/  HADD2.F32 R152, -RZ, R62.H0_H0 ;  /* 0x2000003eff987230 */ /* 0x000fe40000004100 */
[----:B------:R-:W-:Y:S01]  /*5900*/  FMUL.FTZ R62, R169, UR23 ;  /* 0x00000017a93e7c20 */ /* 0x000fe20008410000 */
[----:B------:R0:W2:Y:S01]  /*5910*/  MUFU.SIN R60, R111 ;  /* 0x0000006f003c7308 */ /* 0x0000a20000000400 */
        /* <DEDUP_REMOVED lines=8> */
[----:B-1----:R-:W-:Y:S01]  /*59a0*/  FMUL.FTZ R80, R81, R82 ;  /* 0x0000005251507220 */ /* 0x002fe20000410000 */
[----:B------:R-:W-:-:S02]  /*59b0*/  HADD2.F32 R170, -RZ, R72.H0_H0 ;  /* 0x20000048ffaa7230 */ /* 0x000fc40000004100 */
[----:B------:R-:W-:Y:S01]  /*59c0*/  FMUL.FTZ R83, R179, UR23 ;  /* 0x00000017b3537c20 */ /* 0x000fe20008410000 */
[----:B------:R-:W-:Y:S02]  /*59d0*/  HADD2.F32 R173, -RZ, R73.H0_H0 ;  /* 0x20000049ffad7230 */ /* 0x000fe40000004100 */
[----:B------:R-:W-:Y:S01]  /*59e0*/  FMUL.FTZ R73, R166, UR23 ;  /* 0x00000017a6497c20 */ /* 0x000fe20008410000 */
[----:B------:R-:W-:Y:S02]  /*59f0*/  HADD2.F32 R176, -RZ, R74.H0_H0 ;  /* 0x2000004affb07230 */ /* 0x000fe40000004100 */
[----:B0-----:R-:W-:Y:S01]  /*5a00*/  FMUL.FTZ R111, R196, UR23 ;  /* 0x00000017c46f7c20 */ /* 0x001fe20008410000 */
[----:B------:R-:W-:Y:S02]  /*5a10*/  HADD2.F32 R178, -RZ, R75.H0_H0 ;  /* 0x2000004bffb27230 */ /* 0x000fe40000004100 */
[----:B--2---:R-:W-:Y:S01]  /*5a20*/  FMUL.FTZ R81, R81, R60 ;  /* 0x0000003c51517220 */ /* 0x004fe20000410000 */
        /* <DEDUP_REMOVED lines=33> */
[----:B------:R-:W-:Y:S01]  /*5c40*/  ISETP.NE.AND P2, PT, R113, UR35, PT ;  /* 0x0000002371007c0c */ /* 0x000fe2000bf45270 */
[----:B------:R-:W-:Y:S01]  /*5c50*/  HFMA2 R111, -RZ, RZ, 0, 0 ;  /* 0x00000000ff6f7431 */ /* 0x000fe200000001ff */
[----:B------:R-:W-:-:S11]  /*5c60*/  MOV R110, 0x3f800000 ;  /* 0x3f800000006e7802 */ /* 0x000fd60000000f00 */
[----:B------:R-:W-:Y:S05]  /*5c70*/  @!P2 BRA `(.L_x_4341) ;  /* 0x00000000001ca947 */ /* 0x000fea0003800000 */
[----:B------:R-:W-:-:S04]  /*5c80*/  LOP3.LUT R61, R78, 0x100, RZ, 0xc0, !PT ;  /* 0x000001004e3d7812 */ /* 0x000fc800078ec0ff */
[----:B------:R-:W-:-:S04]  /*5c90*/  IADD3 R60, PT, PT, R61, R2, RZ ;  /* 0x000000023d3c7210 */ /* 0x000fc80007ffe0ff */
[----:B------:R-:W-:-:S05]  /*5ca0*/  LEA R60, R60, R117, 0x3 ;  /* 0x000000753c3c7211 */ /* 0x000fca00078e18ff */
[----:B------:R1:W2:Y:S01]  /*5cb0*/  LDS.64 R110, [R60+0x7780] ;  /* 0x007780003c6e7984 */ /* 0x0002a20000000a00 */
[----:B------:R-:W-:Y:S05]  /*5cc0*/  BRA `(.L_x_4341) ;  /* 0x0000000000087947 */ /* 0x000fea0003800000 */
.L_x_4340:
[----:B------:R-:W-:-:S06]  /*5cd0*/  LEA R110, R118, R117, 0x3 ;  /* 0x00000075766e7211 */ /* 0x000fcc00078e18ff */
[----:B------:R-:W0:Y:S02]  /*5ce0*/  LDS.64 R110, [R110+0x8788] ;  /* 0x008788006e6e7984 */ /* 0x000e240000000a00 */
.L_x_4341:
[----:B------:R-:W-:Y:S05]  /*5cf0*/  BSYNC.RECONVERGENT B0 ;  /* 0x0000000000007941 */ /* 0x000fea0003800200 */
.L_x_4339:
[----:B-1----:R-:W1:Y:S01]  /*5d00*/  @P1 LDC R60, c[0x0][0x38c] ;  /* 0x0000e300ff3c1b82 */ /* 0x002e620000000800 */
[----:B------:R-:W-:Y:S01]  /*5d10*/  FMUL.FTZ R62, R89, R104 ;  /* 0x00000068593e7220 */ /* 0x000fe20000410000 */
[----:B------:R-:W-:Y:S01]  /*5d20*/  FMUL.FTZ R65, RZ, R121 ;  /* 0x00000079ff417220 */ /* 0x000fe20000410000 */
[----:B------:R-:W-:Y:S01]  /*5d30*/  @P1 IADD3 R61, PT, PT, R113, -0x2, RZ ;  /* 0xfffffffe713d1810 */ /* 0x000fe20007ffe0ff */
[----:B------:R-:W-:Y:S02]  /*5d40*/  HFMA2 R77, -RZ, RZ, 0, 0 ;  /* 0x00000000ff4d7431 */ /* 0x000fe400000001ff */
[-C--:B------:R-:W-:Y:S01]  /*5d50*/  FMUL.FTZ R63, R121, R62.reuse ;  /* 0x0000003e793f7220 */ /* 0x080fe20000410000 */
[----:B------:R-:W-:Y:S01]  /*5d60*/  FFMA.FTZ R65, R122, R62, -R65 ;  /* 0x0000003e7a417223 */ /* 0x000fe20000010841 */
[----:B------:R-:W-:Y:S02]  /*5d70*/  MOV R76, 0x3f800000 ;  /* 0x3f800000004c7802 */ /* 0x000fe40000000f00 */
[----:B------:R-:W-:Y:S01]  /*5d80*/  CS2R R78, SRZ ;  /* 0x00000000004e7805 */ /* 0x000fe2000001ff00 */
[----:B------:R-:W-:Y:S01]  /*5d90*/  FFMA.FTZ R63, RZ, R122, R63 ;  /* 0x0000007aff3f7223 */ /* 0x000fe2000001003f */
[----:B------:R-:W-:-:S03]  /*5da0*/  FFMA.FTZ R65, R88, R105, R65 ;  /* 0x0000006958417223 */ /* 0x000fc60000010041 */
[----:B------:R-:W-:Y:S01]  /*5db0*/  FADD.FTZ R63, RZ, R63 ;  /* 0x0000003fff3f7221 */ /* 0x000fe20000010000 */
[----:B------:R-:W-:-:S03]  /*5dc0*/  FMUL.FTZ R67, R119, R65 ;  /* 0x0000004177437220 */ /* 0x000fc60000410000 */
[-C--:B------:R-:W-:Y:S01]  /*5dd0*/  FMUL.FTZ R62, R119, R63.reuse ;  /* 0x0000003f773e7220 */ /* 0x080fe20000410000 */
[----:B------:R-:W-:-:S03]  /*5de0*/  FFMA.FTZ R67, R120, R63, R67 ;  /* 0x0000003f78437223 */ /* 0x000fc60000010043 */
[----:B------:R-:W-:Y:S01]  /*5df0*/  FFMA.FTZ R62, R120, R65, -R62 ;  /* 0x00000041783e7223 */ /* 0x000fe2000001083e */
[----:B-1----:R-:W-:Y:S02]  /*5e00*/  @P1 IMAD R61, R61, R60, R2 ;  /* 0x0000003c3d3d1224 */ /* 0x002fe400078e0202 */
[----:B------:R-:W-:Y:S01]  /*5e10*/  FADD.FTZ R67, RZ, R67 ;  /* 0x00000043ff437221 */ /* 0x000fe20000010000 */
[----:B------:R-:W-:Y:S01]  /*5e20*/  FFMA.FTZ R62, R87, R102, R62 ;  /* 0x00000066573e7223 */ /* 0x000fe2000001003e */
[----:B------:R-:W-:-:S05]  /*5e30*/  @P1 IMAD.WIDE R60, R61, 0x10, R198 ;  /* 0x000000103d3c1825 */ /* 0x000fca00078e02c6 */
[----:B------:R1:W5:Y:S01]  /*5e40*/  @P1 LDG.E.128 R76, desc[UR16][R60.64] ;  /* 0x000000103c4c1981 */ /* 0x000362000c1e1d00 */
[----:B------:R-:W-:Y:S01]  /*5e50*/  ISETP.GT.U32.AND P2, PT, R118, 0x1f, PT ;  /* 0x0000001f7600780c */ /* 0x000fe20003f44070 */
[C---:B-1----:R-:W-:Y:S01]  /*5e60*/  FMUL.FTZ R61, R147.reuse, R67 ;  /* 0x00000043933d7220 */ /* 0x042fe20000410000 */
[----:B------:R-:W-:-:S03]  /*5e70*/  FMUL.FTZ R60, R147, R62 ;  /* 0x0000003e933c7220 */ /* 0x000fc60000410000 */
[C---:B------:R-:W-:Y:S01]  /*5e80*/  FFMA.FTZ R61, R148.reuse, R62, -R61 ;  /* 0x0000003e943d7223 */ /* 0x040fe2000001083d */
[----:B------:R-:W-:-:S03]  /*5e90*/  FFMA.FTZ R60, R148, R67, R60 ;  /* 0x00000043943c7223 */ /* 0x000fc6000001003c */
[----:B------:R-:W-:Y:S01]  /*5ea0*/  FFMA.FTZ R61, R86, R103, R61 ;  /* 0x00000067563d7223 */ /* 0x000fe2000001003d */
[----:B------:R-:W-:-:S03]  /*5eb0*/  FADD.FTZ R60, RZ, R60 ;  /* 0x0000003cff3c7221 */ /* 0x000fc60000010000 */
[C---:B------:R-:W-:Y:S01]  /*5ec0*/  FMUL.FTZ R63, R145.reuse, R61 ;  /* 0x0000003d913f7220 */ /* 0x040fe20000410000 */
[----:B------:R-:W-:-:S03]  /*5ed0*/  FMUL.FTZ R62, R145, R60 ;  /* 0x0000003c913e7220 */ /* 0x000fc60000410000 */
        /* <DEDUP_REMOVED lines=9> */
[----:B------:R-:W-:Y:S01]  /*5f70*/  FADD.FTZ R63, RZ, R60 ;  /* 0x0000003cff3f7221 */ /* 0x000fe20000010000 */
[-C--:B------:R-:W-:Y:S01]  /*5f80*/  FMUL.FTZ R61, R81, R121.reuse ;  /* 0x00000079513d7220 */ /* 0x080fe20000410000 */
[C---:B------:R-:W-:Y:S01]  /*5f90*/  FMUL.FTZ R60, R80.reuse, R121 ;  /* 0x00000079503c7220 */ /* 0x040fe20000410000 */
[C---:B------:R-:W-:Y:S01]  /*5fa0*/  FMUL.FTZ R67, R141.reuse, R62 ;  /* 0x0000003e8d437220 */ /* 0x040fe20000410000 */
[-C--:B------:R-:W-:Y:S01]  /*5fb0*/  FMUL.FTZ R65, R141, R63.reuse ;  /* 0x0000003f8d417220 */ /* 0x080fe20000410000 */
[-C--:B------:R-:W-:Y:S01]  /*5fc0*/  FFMA.FTZ R61, R80, R122.reuse, -R61 ;  /* 0x0000007a503d7223 */ /* 0x080fe2000001083d */
[----:B------:R-:W-:Y:S01]  /*5fd0*/  FFMA.FTZ R60, R81, R122, R60 ;  /* 0x0000007a513c7223 */ /* 0x000fe2000001003c */
[C---:B------:R-:W-:Y:S01]  /*5fe0*/  FFMA.FTZ R67, R142.reuse, R63, R67 ;  /* 0x0000003f8e437223 */ /* 0x040fe20000010043 */
[----:B------:R-:W-:Y:S01]  /*5ff0*/  FFMA.FTZ R64, R142, R62, -R65 ;  /* 0x0000003e8e407223 */ /* 0x000fe20000010841 */
[CC--:B------:R-:W-:Y:S01]  /*6000*/  FMUL.FTZ R63, R119.reuse, R61.reuse ;  /* 0x0000003d773f7220 */ /* 0x0c0fe20000410000 */
[----:B------:R-:W-:Y:S01]  /*6010*/  FMUL.FTZ R62, R119, R60 ;  /* 0x0000003c773e7220 */ /* 0x000fe20000410000 */
[----:B------:R-:W-:Y:S01]  /*6020*/  FADD.FTZ R67, RZ, R67 ;  /* 0x00000043ff437221 */ /* 0x000fe20000010000 */
[----:B------:R-:W-:Y:S01]  /*6030*/  FFMA.FTZ R64, R59, R98, R64 ;  /* 0x000000623b407223 */ /* 0x000fe20000010040 */
        /* <DEDUP_REMOVED lines=10> */
[----:B------:R-:W-:Y:S01]  /*60e0*/  FFMA.FTZ R65, R58, R99, R65 ;  /* 0x000000633a417223 */ /* 0x000fe20000010041 */
        /* <DEDUP_REMOVED lines=10> */
[----:B------:R-:W-:Y:S01]  /*6190*/  FMUL.FTZ R60, R143, R62 ;  /* 0x0000003e8f3c7220 */ /* 0x000fe20000410000 */
[----:B------:R-:W-:Y:S01]  /*61a0*/  FADD.FTZ R67, RZ, R67 ;  /* 0x00000043ff437221 */ /* 0x000fe20000010000 */
[----:B------:R-:W-:Y:S01]  /*61b0*/  FFMA.FTZ R64, R57, R96, R64 ;  /* 0x0000006039407223 */ /* 0x000fe20000010040 */
        /* <DEDUP_REMOVED lines=10> */
[----:B------:R-:W-:Y:S01]  /*6260*/  FFMA.FTZ R65, R56, R97, R65 ;  /* 0x0000006138417223 */ /* 0x000fe20000010041 */
        /* <DEDUP_REMOVED lines=58> */
[----:B------:R-:W-:Y:S01]  /*6610*/  FMUL.FTZ R62, R125, R60 ;  /* 0x0000003c7d3e7220 */ /* 0x000fe20000410000 */
[----:B------:R-:W-:Y:S01]  /*6620*/  FADD.FTZ R67, RZ, R67 ;  /* 0x00000043ff437221 */ /* 0x000fe20000010000 */
[----:B------:R-:W-:Y:S01]  /*6630*/  FFMA.FTZ R64, R51, R90, R64 ;  /* 0x0000005a33407223 */ /* 0x000fe20000010040 */
        /* <DEDUP_REMOVED lines=12> */
[----:B------:R1:W-:Y:S02]  /*6700*/  STS.128 [R109+0x6370], R60 ;  /* 0x0063703c6d007388 */ /* 0x0003e40000000c00 */
[----:B-1----:R-:W-:Y:S01]  /*6710*/  P2R R60, PR, RZ, 0x4 ;  /* 0x00000004ff3c7803 */ /* 0x002fe20000000000 */
[----:B------:R-:W-:Y:S06]  /*6720*/  BAR.SYNC.DEFER_BLOCKING 0x0 ;  /* 0x0000000000007b1d */ /* 0x000fec0000010000 */
[----:B------:R-:W-:Y:S05]  /*6730*/  @P2 BRA `(.L_x_4342) ;  /* 0x0000000800c42947 */ /* 0x000fea0003800000 */
[----:B------:R-:W-:Y:S01]  /*6740*/  IMAD R82, R118, 0x50, R117 ;  /* 0x0000005076527824 */ /* 0x000fe200078e0275 */
[C---:B------:R-:W-:Y:S01]  /*6750*/  ISETP.GE.AND P4, PT, R108.reuse, 0x10, PT ;  /* 0x000000106c00780c */ /* 0x040fe20003f86270 */
[----:B------:R-:W-:Y:S01]  /*6760*/  UMOV UR37, 0xffffffff ;  /* 0xffffffff00257882 */ /* 0x000fe20000000000 */
[C---:B------:R-:W-:Y:S02]  /*6770*/  ISETP.GE.AND P2, PT, R108.reuse, 0x8, PT ;  /* 0x000000086c00780c */ /* 0x040fe40003f46270 */
[----:B------:R-:W-:Y:S01]  /*6780*/  LDS.128 R60, [R82+0x6370] ;  /* 0x00637000523c7984 */ /* 0x000fe20000000c00 */
[C---:B------:R-:W-:Y:S02]  /*6790*/  ISETP.GE.AND P3, PT, R108.reuse, 0x4, PT ;  /* 0x000000046c00780c */ /* 0x040fe40003f66270 */
[----:B------:R-:W-:Y:S01]  /*67a0*/  ISETP.GE.AND P5, PT, R108, 0x1, PT ;  /* 0x000000016c00780c */ /* 0x000fe20003fa6270 */
        /* <DEDUP_REMOVED lines=96> */
.L_x_4465:
        /* <DEDUP_REMOVED lines=13> */
.L_x_4468:
[----:B------:R-:W-:-:S03]  /*6e80*/  UMOV UR37, 0xffffffff ;  /* 0xffffffff00257882 */ /* 0x000fc60000000000 */
[----:B------:R-:W-:Y:S05]  /*6e90*/  BRA.DIV UR37, `(.L_x_4345) ;  /* 0x0000008225dc7947 */ /* 0x000fea000b800000 */
.L_x_4471:
[----:B------:R-:W-:-:S03]  /*6ea0*/  UMOV UR37, 0xffffffff ;  /* 0xffffffff00257882 */ /* 0x000fc60000000000 */
[----:B------:R-:W-:Y:S05]  /*6eb0*/  BRA.DIV UR37, `(.L_x_4346) ;  /* 0x0000008225fc7947 */ /* 0x000fea000b800000 */
.L_x_4474:
[----:B------:R-:W-:-:S03]  /*6ec0*/  UMOV UR37, 0xffffffff ;  /* 0xffffffff00257882 */ /* 0x000fc60000000000 */
[----:B------:R-:W-:Y:S05]  /*6ed0*/  BRA.DIV UR37, `(.L_x_4347) ;  /* 0x00000086251c7947 */ /* 0x000fea000b800000 */
.L_x_4477:
        /* <DEDUP_REMOVED lines=10> */
.L_x_4487:
        /* <DEDUP_REMOVED lines=45> */
.L_x_4342:
[----:B------:R-:W-:Y:S05]  /*7250*/  WARPSYNC.ALL ;  /* 0x0000000000007948 */ /* 0x000fea0003800000 */
[-C--:B012---:R-:W-:Y:S01]  /*7260*/  FMUL.FTZ R61, R123, R111.reuse ;  /* 0x0000006f7b3d7220 */ /* 0x087fe20000410000 */
[----:B------:R-:W-:Y:S01]  /*7270*/  FMUL.FTZ R63, R196, UR34 ;  /* 0x00000022c43f7c20 */ /* 0x000fe20008410000 */
[C---:B------:R-:W-:Y:S01]  /*7280*/  FMUL.FTZ R60, R124.reuse, R111 ;  /* 0x0000006f7c3c7220 */ /* 0x040fe20000410000 */
[----:B------:R-:W-:Y:S01]  /*7290*/  FMUL.FTZ R67, R179, UR34 ;  /* 0x00000022b3437c20 */ /* 0x000fe20008410000 */
[-C--:B------:R-:W-:Y:S01]  /*72a0*/  FFMA.FTZ R61, R124, R110.reuse, -R61 ;  /* 0x0000006e7c3d7223 */ /* 0x080fe2000001083d */
[----:B------:R-:W-:Y:S01]  /*72b0*/  FFMA.FTZ R62, R178, UR23, -R63 ;  /* 0x00000017b23e7c23 */ /* 0x000fe2000801083f */
[C---:B------:R-:W-:Y:S01]  /*72c0*/  FFMA.FTZ R60, -R123.reuse, R110, -R60 ;  /* 0x0000006e7b3c7223 */ /* 0x040fe2000001093c */
[----:B------:R-:W-:Y:S01]  /*72d0*/  FMUL.FTZ R63, R123, R190 ;  /* 0x000000be7b3f7220 */ /* 0x000fe20000410000 */
[-C--:B------:R-:W-:Y:S01]  /*72e0*/  FMUL.FTZ R69, R125, R61.reuse ;  /* 0x0000003d7d457220 */ /* 0x080fe20000410000 */
[----:B------:R-:W-:Y:S01]  /*72f0*/  FMUL.FTZ R62, R3, R62 ;  /* 0x0000003e033e7220 */ /* 0x000fe20000410000 */
[-C--:B------:R-:W-:Y:S01]  /*7300*/  FMUL.FTZ R64, R125, R60.reuse ;  /* 0x0000003c7d407220 */ /* 0x080fe20000410000 */
[----:B------:R-:W-:Y:S01]  /*7310*/  FFMA.FTZ R67, R176, UR23, -R67 ;  /* 0x00000017b0437c23 */ /* 0x000fe20008010843 */
[----:B------:R-:W-:Y:S01]  /*7320*/  FFMA.FTZ R69, R126, R60, -R69 ;  /* 0x0000003c7e457223 */ /* 0x000fe20000010845 */
[-C--:B------:R-:W-:Y:S01]  /*7330*/  FFMA.FTZ R63, R124, R62.reuse, R63 ;  /* 0x0000003e7c3f7223 */ /* 0x080fe2000001003f */
[----:B------:R-:W-:Y:S01]  /*7340*/  FMUL.FTZ R65, R123, R62 ;  /* 0x0000003e7b417220 */ /* 0x000fe20000410000 */
[----:B------:R-:W-:Y:S01]  /*7350*/  FFMA.FTZ R64, R126, R61, R64 ;  /* 0x0000003d7e407223 */ /* 0x000fe20000010040 */
[C---:B------:R-:W-:Y:S01]  /*7360*/  FMUL.FTZ R61, R127.reuse, R69 ;  /* 0x000000457f3d7220 */ /* 0x040fe20000410000 */
[----:B------:R-:W-:Y:S01]  /*7370*/  FFMA.FTZ R63, R4, R67, R63 ;  /* 0x00000043043f7223 */ /* 0x000fe2000001003f */
[----:B------:R-:W-:Y:S01]  /*7380*/  FFMA.FTZ R60, R124, R190, -R65 ;  /* 0x000000be7c3c7223 */ /* 0x000fe20000010841 */
[-C--:B------:R-:W-:Y:S01]  /*7390*/  FMUL.FTZ R67, R127, R64.reuse ;  /* 0x000000407f437220 */ /* 0x080fe20000410000 */
[C---:B------:R-:W-:Y:S01]  /*73a0*/  FFMA.FTZ R65, R128.reuse, R64, R61 ;  /* 0x0000004080417223 */ /* 0x040fe2000001003d */
[----:B------:R-:W-:Y:S01]  /*73b0*/  FMUL.FTZ R61, R125, R63 ;  /* 0x0000003f7d3d7220 */ /* 0x000fe20000410000 */
[----:B------:R-:W-:Y:S01]  /*73c0*/  FADD.FTZ R60, R189, R60 ;  /* 0x0000003cbd3c7221 */ /* 0x000fe20000010000 */
[----:B------:R-:W-:Y:S01]  /*73d0*/  FMUL.FTZ R64, R177, UR34 ;  /* 0x00000022b1407c20 */ /* 0x000fe20008410000 */
[----:B------:R-:W-:Y:S01]  /*73e0*/  FFMA.FTZ R67, R128, R69, -R67 ;  /* 0x0000004580437223 */ /* 0x000fe20000010843 */
[----:B------:R-:W-:Y:S01]  /*73f0*/  BAR.SYNC.DEFER_BLOCKING 0x0 ;  /* 0x0000000000007b1d */ /* 0x000fe20000010000 */
[-C--:B------:R-:W-:Y:S01]  /*7400*/  FMUL.FTZ R62, R125, R60.reuse ;  /* 0x0000003c7d3e7220 */ /* 0x080fe20000410000 */
[C---:B------:R-:W-:Y:S01]  /*7410*/  FFMA.FTZ R61, R126.reuse, R60, -R61 ;  /* 0x0000003c7e3d7223 */ /* 0x040fe2000001083d */
[----:B------:R-:W-:Y:S01]  /*7420*/  FFMA.FTZ R64, R173, UR23, -R64 ;  /* 0x00000017ad407c23 */ /* 0x000fe20008010840 */
[C---:B------:R-:W-:Y:S01]  /*7430*/  FMUL.FTZ R60, R129.reuse, R65 ;  /* 0x00000041813c7220 */ /* 0x040fe20000410000 */
[----:B------:R-:W-:Y:S01]  /*7440*/  FFMA.FTZ R62, R126, R63, R62 ;  /* 0x0000003f7e3e7223 */ /* 0x000fe2000001003e */
[----:B------:R-:W-:Y:S01]  /*7450*/  FADD.FTZ R61, R188, R61 ;  /* 0x0000003dbc3d7221 */ /* 0x000fe20000010000 */
[----:B------:R-:W-:Y:S01]  /*7460*/  FMUL.FTZ R69, R129, R67 ;  /* 0x0000004381457220 */ /* 0x000fe20000410000 */
[----:B------:R-:W-:Y:S01]  /*7470*/  FMUL.FTZ R231, R163, UR34 ;  /* 0x00000022a3e77c20 */ /* 0x000fe20008410000 */
[----:B------:R-:W-:Y:S01]  /*7480*/  FFMA.FTZ R62, R5, R64, R62 ;  /* 0x00000040053e7223 */ /* 0x000fe2000001003e */
[C---:B------:R-:W-:Y:S01]  /*7490*/  FMUL.FTZ R63, R127.reuse, R61 ;  /* 0x0000003d7f3f7220 */ /* 0x040fe20000410000 */
[C---:B------:R-:W-:Y:S01]  /*74a0*/  FFMA.FTZ R64, R130.reuse, R67, -R60 ;  /* 0x0000004382407223 */ /* 0x040fe2000001083c */
[----:B------:R-:W-:Y:S01]  /*74b0*/  FFMA.FTZ R69, R130, R65, R69 ;  /* 0x0000004182457223 */ /* 0x000fe20000010045 */
[----:B------:R-:W-:Y:S01]  /*74c0*/  FMUL.FTZ R67, R174, UR34 ;  /* 0x00000022ae437c20 */ /* 0x000fe20008410000 */
[-C--:B------:R-:W-:Y:S01]  /*74d0*/  FFMA.FTZ R63, R128, R62.reuse, R63 ;  /* 0x0000003e803f7223 */ /* 0x080fe2000001003f */
[----:B------:R-:W-:Y:S01]  /*74e0*/  FMUL.FTZ R65, R127, R62 ;  /* 0x0000003e7f417220 */ /* 0x000fe20000410000 */
[CC--:B------:R-:W-:Y:S01]  /*74f0*/  FMUL.FTZ R62, R131.reuse, R64.reuse ;  /* 0x00000040833e7220 */ /* 0x0c0fe20000410000 */
[----:B------:R-:W-:Y:S01]  /*7500*/  FMUL.FTZ R71, R131, R69 ;  /* 0x0000004583477220 */ /* 0x000fe20000410000 */
[----:B------:R-:W-:Y:S01]  /*7510*/  FFMA.FTZ R67, R170, UR23, -R67 ;  /* 0x00000017aa437c23 */ /* 0x000fe20008010843 */
[----:B------:R-:W-:Y:S01]  /*7520*/  FFMA.FTZ R60, R128, R61, -R65 ;  /* 0x0000003d803c7223 */ /* 0x000fe20000010841 */
[C---:B------:R-:W-:Y:S01]  /*7530*/  FFMA.FTZ R69, R132.reuse, R69, R62 ;  /* 0x0000004584457223 */ /* 0x040fe2000001003e */
[----:B------:R-:W-:Y:S01]  /*7540*/  FFMA.FTZ R71, R132, R64, -R71 ;  /* 0x0000004084477223 */ /* 0x000fe20000010847 */
[----:B------:R-:W-:Y:S01]  /*7550*/  FFMA.FTZ R63, R6, R67, R63 ;  /* 0x00000043063f7223 */ /* 0x000fe2000001003f */
[----:B------:R-:W-:Y:S01]  /*7560*/  FADD.FTZ R60, R187, R60 ;  /* 0x0000003cbb3c7221 */ /* 0x000fe20000010000 */
        /* <DEDUP_REMOVED lines=8> */
[----:B------:R-:W-:Y:S01]  /*75f0*/  FMUL.FTZ R64, R171, UR34 ;  /* 0x00000022ab407c20 */ /* 0x000fe20008410000 */
[----:B------:R-:W0:Y:S01]  /*7600*/  LDS.64 R60, [R109+0x6378] ;  /* 0x006378006d3c7984 */ /* 0x000e220000000a00 */
[C---:B------:R-:W-:Y:S01]  /*7610*/  FMUL.FTZ R63, R135.reuse, R71 ;  /* 0x00000047873f7220 */ /* 0x040fe20000410000 */
[-C--:B------:R-:W-:Y:S01]  /*7620*/  FMUL.FTZ R68, R135, R69.reuse ;  /* 0x0000004587447220 */ /* 0x080fe20000410000 */
[----:B------:R-:W-:Y:S01]  /*7630*/  FFMA.FTZ R64, R167, UR23, -R64 ;  /* 0x00000017a7407c23 */ /* 0x000fe20008010840 */
[----:B------:R-:W-:Y:S01]  /*7640*/  FADD.FTZ R65, R186, R65 ;  /* 0x00000041ba417221 */ /* 0x000fe20000010000 */
[C---:B------:R-:W-:Y:S01]  /*7650*/  FFMA.FTZ R66, R136.reuse, R69, R63 ;  /* 0x0000004588427223 */ /* 0x040fe2000001003f */
[----:B------:R-:W-:Y:S01]  /*7660*/  FFMA.FTZ R68, R136, R71, -R68 ;  /* 0x0000004788447223 */ /* 0x000fe20000010844 */
[----:B------:R-:W-:Y:S01]  /*7670*/  FFMA.FTZ R62, R7, R64, R62 ;  /* 0x00000040073e7223 */ /* 0x000fe2000001003e */
[-C--:B------:R-:W-:Y:S01]  /*7680*/  FMUL.FTZ R63, R131, R65.reuse ;  /* 0x00000041833f7220 */ /* 0x080fe20000410000 */
[----:B------:R-:W-:Y:S01]  /*7690*/  FMUL.FTZ R73, R137, R66 ;  /* 0x0000004289497220 */ /* 0x000fe20000410000 */
[----:B------:R-:W-:Y:S01]  /*76a0*/  FMUL.FTZ R69, R175, UR34 ;  /* 0x00000022af457c20 */ /* 0x000fe20008410000 */
[----:B------:R-:W-:Y:S01]  /*76b0*/  FMUL.FTZ R67, R131, R62 ;  /* 0x0000003e83437220 */ /* 0x000fe20000410000 */
[-C--:B------:R-:W-:Y:S01]  /*76c0*/  FMUL.FTZ R71, R137, R68.reuse ;  /* 0x0000004489477220 */ /* 0x080fe20000410000 */
[----:B------:R-:W-:Y:S01]  /*76d0*/  FFMA.FTZ R73, R138, R68, -R73 ;  /* 0x000000448a497223 */ /* 0x000fe20000010849 */
[----:B------:R-:W-:Y:S01]  /*76e0*/  FFMA.FTZ R63, R132, R62, R63 ;  /* 0x0000003e843f7223 */ /* 0x000fe2000001003f */
[----:B------:R-:W-:Y:S01]  /*76f0*/  FFMA.FTZ R69, R164, UR23, -R69 ;  /* 0x00000017a4457c23 */ /* 0x000fe20008010845 */
[----:B------:R-:W-:Y:S01]  /*7700*/  FFMA.FTZ R62, R132, R65, -R67 ;  /* 0x00000041843e7223 */ /* 0x000fe20000010843 */
[----:B------:R-:W-:Y:S01]  /*7710*/  FFMA.FTZ R71, R138, R66, R71 ;  /* 0x000000428a477223 */ /* 0x000fe20000010047 */
[----:B------:R-:W-:Y:S01]  /*7720*/  FMUL.FTZ R65, R139, R73 ;  /* 0x000000498b417220 */ /* 0x000fe20000410000 */
[----:B------:R-:W-:Y:S01]  /*7730*/  FFMA.FTZ R63, R8, R69, R63 ;  /* 0x00000045083f7223 */ /* 0x000fe2000001003f */
[----:B------:R-:W-:Y:S01]  /*7740*/  FADD.FTZ R62, R185, R62 ;  /* 0x0000003eb93e7221 */ /* 0x000fe20000010000 */
[----:B------:R-:W-:Y:S01]  /*7750*/  FMUL.FTZ R67, R172, UR34 ;  /* 0x00000022ac437c20 */ /* 0x000fe20008410000 */
        /* <DEDUP_REMOVED lines=14> */
[CC--:B------:R-:W-:Y:S01]  /*7840*/  FMUL.FTZ R63, R135.reuse, R65.reuse ;  /* 0x00000041873f7220 */ /* 0x0c0fe20000410000 */
[-C--:B------:R-:W-:Y:S01]  /*7850*/  FMUL.FTZ R62, R135, R64.reuse ;  /* 0x00000040873e7220 */ /* 0x080fe20000410000 */
[----:B------:R-:W-:Y:S01]  /*7860*/  FMUL.FTZ R66, R169, UR34 ;  /* 0x00000022a9427c20 */ /* 0x000fe20008410000 */
[----:B------:R-:W-:Y:S01]  /*7870*/  FMUL.FTZ R69, R166, UR34 ;  /* 0x00000022a6457c20 */ /* 0x000fe20008410000 */
[C---:B------:R-:W-:Y:S01]  /*7880*/  FFMA.FTZ R67, R136.reuse, R64, R63 ;  /* 0x0000004088437223 */ /* 0x040fe2000001003f */
[----:B------:R-:W-:Y:S01]  /*7890*/  FFMA.FTZ R64, R136, R65, -R62 ;  /* 0x0000004188407223 */ /* 0x000fe2000001083e */
[CC--:B0-----:R-:W-:Y:S01]  /*78a0*/  FMUL.FTZ R62, R81.reuse, R60.reuse ;  /* 0x0000003c513e7220 */ /* 0x0c1fe20000410000 */
[-C--:B------:R-:W-:Y:S01]  /*78b0*/  FMUL.FTZ R63, R81, R61.reuse ;  /* 0x0000003d513f7220 */ /* 0x080fe20000410000 */
[----:B------:R-:W-:Y:S01]  /*78c0*/  FFMA.FTZ R66, R165, UR23, -R66 ;  /* 0x00000017a5427c23 */ /* 0x000fe20008010842 */
        /* <DEDUP_REMOVED lines=11> */
[----:B------:R-:W-:Y:S01]  /*7980*/  FFMA.FTZ R66, R10, R66, R67 ;  /* 0x000000420a427223 */ /* 0x000fe20000010043 */
[----:B------:R-:W-:Y:S01]  /*7990*/  FFMA.FTZ R69, R162, UR23, -R69 ;  /* 0x00000017a2457c23 */ /* 0x000fe20008010845 */
[C---:B------:R-:W-:Y:S01]  /*79a0*/  FFMA.FTZ R61, R122.reuse, R234, -R61 ;  /* 0x000000ea7a3d7223 */ /* 0x040fe2000001083d */
[----:B------:R-:W-:Y:S01]  /*79b0*/  FFMA.FTZ R63, R122, R202, R63 ;  /* 0x000000ca7a3f7223 */ /* 0x000fe2000001003f */
[C---:B------:R-:W-:Y:S01]  /*79c0*/  FMUL.FTZ R65, R137.reuse, R66 ;  /* 0x0000004289417220 */ /* 0x040fe20000410000 */
[----:B------:R-:W-:Y:S01]  /*79d0*/  FFMA.FTZ R231, R160, UR23, -R231 ;  /* 0x00000017a0e77c23 */ /* 0x000fe200080108e7 */
[----:B------:R-:W-:Y:S01]  /*79e0*/  FFMA.FTZ R233, R88, R105, R61 ;  /* 0x0000006958e97223 */ /* 0x000fe2000001003d */
[----:B------:R-:W-:Y:S01]  /*79f0*/  FADD.FTZ R200, RZ, R63 ;  /* 0x0000003fffc87221 */ /* 0x000fe20000010000 */
[-C--:B------:R-:W-:Y:S01]  /*7a00*/  FFMA.FTZ R67, R138, R64.reuse, -R65 ;  /* 0x000000408a437223 */ /* 0x080fe20000010841 */
[----:B------:R-:W-:Y:S01]  /*7a10*/  FMUL.FTZ R65, R137, R64 ;  /* 0x0000004089417220 */ /* 0x000fe20000410000 */
[CC--:B------:R-:W-:Y:S01]  /*7a20*/  FMUL.FTZ R61, R119.reuse, R233.reuse ;  /* 0x000000e9773d7220 */ /* 0x0c0fe20000410000 */
[----:B------:R-:W-:Y:S01]  /*7a30*/  FMUL.FTZ R60, R119, R200 ;  /* 0x000000c8773c7220 */ /* 0x000fe20000410000 */
[----:B------:R-:W-:Y:S01]  /*7a40*/  FADD.FTZ R67, R182, R67 ;  /* 0x00000043b6437221 */ /* 0x000fe20000010000 */
[----:B------:R-:W-:Y:S01]  /*7a50*/  FFMA.FTZ R66, R138, R66, R65 ;  /* 0x000000428a427223 */ /* 0x000fe20000010041 */
[C---:B------:R-:W-:Y:S01]  /*7a60*/  FFMA.FTZ R61, R120.reuse, R200, R61 ;  /* 0x000000c8783d7223 */ /* 0x040fe2000001003d */
[----:B------:R-:W-:Y:S01]  /*7a70*/  FFMA.FTZ R60, R120, R233, -R60 ;  /* 0x000000e9783c7223 */ /* 0x000fe2000001083c */
[----:B------:R-:W-:Y:S01]  /*7a80*/  FMUL.FTZ R63, R139, R67 ;  /* 0x000000438b3f7220 */ /* 0x000fe20000410000 */
[----:B------:R-:W-:Y:S01]  /*7a90*/  FFMA.FTZ R66, R11, R69, R66 ;  /* 0x000000450b427223 */ /* 0x000fe20000010042 */
[----:B------:R-:W-:Y:S01]  /*7aa0*/  FADD.FTZ R197, RZ, R61 ;  /* 0x0000003dffc57221 */ /* 0x000fe20000010000 */
[----:B------:R-:W-:Y:S01]  /*7ab0*/  FFMA.FTZ R232, R87, R102, R60 ;  /* 0x0000006657e87223 */ /* 0x000fe2000001003c */
[----:B------:R-:W-:Y:S01]  /*7ac0*/  FMUL.FTZ R65, R145, R71 ;  /* 0x0000004791417220 */ /* 0x000fe20000410000 */
[----:B------:R-:W-:Y:S01]  /*7ad0*/  FMUL.FTZ R62, R139, R66 ;  /* 0x000000428b3e7220 */ /* 0x000fe20000410000 */
[C---:B------:R-:W-:Y:S01]  /*7ae0*/  FMUL.FTZ R61, R147.reuse, R197 ;  /* 0x000000c5933d7220 */ /* 0x040fe20000410000 */
[----:B------:R-:W-:Y:S01]  /*7af0*/  FMUL.FTZ R60, R147, R232 ;  /* 0x000000e8933c7220 */ /* 0x000fe20000410000 */
[C---:B------:R-:W-:Y:S01]  /*7b00*/  FFMA.FTZ R63, R140.reuse, R66, R63 ;  /* 0x000000428c3f7223 */ /* 0x040fe2000001003f */
[----:B------:R-:W-:Y:S01]  /*7b10*/  FFMA.FTZ R62, R140, R67, -R62 ;  /* 0x000000438c3e7223 */ /* 0x000fe2000001083e */
[C---:B------:R-:W-:Y:S01]  /*7b20*/  FFMA.FTZ R61, R148.reuse, R232, -R61 ;  /* 0x000000e8943d7223 */ /* 0x040fe2000001083d */
[----:B------:R-:W-:Y:S01]  /*7b30*/  FFMA.FTZ R60, R148, R197, R60 ;  /* 0x000000c5943c7223 */ /* 0x000fe2000001003c */
[----:B------:R-:W-:Y:S01]  /*7b40*/  FFMA.FTZ R63, R12, R231, R63 ;  /* 0x000000e70c3f7223 */ /* 0x000fe2000001003f */
[-C--:B------:R-:W-:Y:S01]  /*7b50*/  FFMA.FTZ R64, R146, R70.reuse, R65 ;  /* 0x0000004692407223 */ /* 0x080fe20000010041 */
[----:B------:R-:W-:Y:S01]  /*7b60*/  FFMA.FTZ R229, R86, R103, R61 ;  /* 0x0000006756e57223 */ /* 0x000fe2000001003d */
[----:B------:R-:W-:Y:S01]  /*7b70*/  FADD.FTZ R201, RZ, R60 ;  /* 0x0000003cffc97221 */ /* 0x000fe20000010000 */
[----:B------:R-:W-:Y:S01]  /*7b80*/  FMUL.FTZ R67, R145, R70 ;  /* 0x0000004691437220 */ /* 0x000fe20000410000 */
[----:B------:R-:W-:Y:S01]  /*7b90*/  FADD.FTZ R62, R181, R62 ;  /* 0x0000003eb53e7221 */ /* 0x000fe20000010000 */
[C---:B------:R-:W-:Y:S01]  /*7ba0*/  FMUL.FTZ R60, R145.reuse, R229 ;  /* 0x000000e5913c7220 */ /* 0x040fe20000410000 */
[----:B------:R-:W-:Y:S01]  /*7bb0*/  FMUL.FTZ R61, R145, R201 ;  /* 0x000000c9913d7220 */ /* 0x000fe20000410000 */
[----:B------:R-:W-:Y:S01]  /*7bc0*/  FMUL.FTZ R65, R141, R63 ;  /* 0x0000003f8d417220 */ /* 0x000fe20000410000 */
[C---:B------:R-:W-:Y:S01]  /*7bd0*/  FFMA.FTZ R71, R146.reuse, R71, -R67 ;  /* 0x0000004792477223 */ /* 0x040fe20000010843 */
[C---:B------:R-:W-:Y:S01]  /*7be0*/  FFMA.FTZ R60, R146.reuse, R201, R60 ;  /* 0x000000c9923c7223 */ /* 0x040fe2000001003c */
[----:B------:R-:W-:Y:S01]  /*7bf0*/  FFMA.FTZ R230, R146, R229, -R61 ;  /* 0x000000e592e67223 */ /* 0x000fe2000001083d */
[-C--:B------:R-:W-:Y:S01]  /*7c00*/  FFMA.FTZ R67, R142, R62.reuse, -R65 ;  /* 0x0000003e8e437223 */ /* 0x080fe20000010841 */
[----:B------:R-:W-:Y:S01]  /*7c10*/  FMUL.FTZ R61, R161, UR34 ;  /* 0x00000022a13d7c20 */ /* 0x000fe20008410000 */
[----:B------:R-:W-:Y:S01]  /*7c20*/  FMUL.FTZ R65, R141, R62 ;  /* 0x0000003e8d417220 */ /* 0x000fe20000410000 */
[----:B------:R-:W-:Y:S01]  /*7c30*/  FADD.FTZ R203, RZ, R60 ;  /* 0x0000003cffcb7221 */ /* 0x000fe20000010000 */
[----:B------:R-:W-:Y:S01]  /*7c40*/  FFMA.FTZ R230, R85, R100, R230 ;  /* 0x0000006455e67223 */ /* 0x000fe200000100e6 */
[----:B------:R-:W-:Y:S01]  /*7c50*/  FFMA.FTZ R228, R158, UR23, -R61 ;  /* 0x000000179ee47c23 */ /* 0x000fe2000801083d */
        /* <DEDUP_REMOVED lines=10> */
[----:B------:R-:W-:Y:S01]  /*7d00*/  FFMA.FTZ R227, R84, R101, R61 ;  /* 0x0000006554e37223 */ /* 0x000fe2000001003d */
[----:B------:R-:W-:Y:S01]  /*7d10*/  FADD.FTZ R204, RZ, R63 ;  /* 0x0000003fffcc7221 */ /* 0x000fe20000010000 */
[----:B------:R-:W-:Y:S01]  /*7d20*/  FFMA.FTZ R65, R144, R62, R65 ;  /* 0x0000003e90417223 */ /* 0x000fe20000010041 */
[----:B------:R-:W-:Y:S01]  /*7d30*/  FFMA.FTZ R225, R156, UR23, -R225 ;  /* 0x000000179ce17c23 */ /* 0x000fe200080108e1 */
[----:B------:R-:W-:Y:S01]  /*7d40*/  FFMA.FTZ R60, R144, R67, -R60 ;  /* 0x00000043903c7223 */ /* 0x000fe2000001083c */
[----:B------:R-:W-:Y:S01]  /*7d50*/  FMUL.FTZ R63, R141, R227 ;  /* 0x000000e38d3f7220 */ /* 0x000fe20000410000 */
[----:B------:R-:W-:Y:S01]  /*7d60*/  FMUL.FTZ R67, R147, R71 ;  /* 0x0000004793437220 */ /* 0x000fe20000410000 */
[-C--:B------:R-:W-:Y:S01]  /*7d70*/  FMUL.FTZ R61, R141, R204.reuse ;  /* 0x000000cc8d3d7220 */ /* 0x080fe20000410000 */
[----:B------:R-:W-:Y:S01]  /*7d80*/  FFMA.FTZ R65, R14, R225, R65 ;  /* 0x000000e10e417223 */ /* 0x000fe20000010041 */
[----:B------:R-:W-:Y:S01]  /*7d90*/  FFMA.FTZ R63, R142, R204, R63 ;  /* 0x000000cc8e3f7223 */ /* 0x000fe2000001003f */
[-C--:B------:R-:W-:Y:S01]  /*7da0*/  FFMA.FTZ R66, R148, R64.reuse, R67 ;  /* 0x0000004094427223 */ /* 0x080fe20000010043 */
[----:B------:R-:W-:Y:S01]  /*7db0*/  FFMA.FTZ R226, R142, R227, -R61 ;  /* 0x000000e38ee27223 */ /* 0x000fe2000001083d */
[----:B------:R-:W-:Y:S01]  /*7dc0*/  FMUL.FTZ R67, R147, R64 ;  /* 0x0000004093437220 */ /* 0x000fe20000410000 */
[----:B------:R-:W-:Y:S01]  /*7dd0*/  FADD.FTZ R60, R191, R60 ;  /* 0x0000003cbf3c7221 */ /* 0x000fe20000010000 */
[----:B------:R-:W-:Y:S01]  /*7de0*/  FMUL.FTZ R61, R145, R65 ;  /* 0x00000041913d7220 */ /* 0x000fe20000410000 */
[----:B------:R-:W-:Y:S01]  /*7df0*/  FADD.FTZ R205, RZ, R63 ;  /* 0x0000003fffcd7221 */ /* 0x000fe20000010000 */
[----:B------:R-:W-:Y:S01]  /*7e00*/  FFMA.FTZ R71, R148, R71, -R67 ;  /* 0x0000004794477223 */ /* 0x000fe20000010843 */
[----:B------:R-:W-:Y:S01]  /*7e10*/  FFMA.FTZ R226, R59, R98, R226 ;  /* 0x000000623be27223 */ /* 0x000fe200000100e2 */
[-C--:B------:R-:W-:Y:S01]  /*7e20*/  FFMA.FTZ R67, R146, R60.reuse, -R61 ;  /* 0x0000003c92437223 */ /* 0x080fe2000001083d */
[----:B------:R-:W-:Y:S01]  /*7e30*/  FMUL.FTZ R61, R139, R205 ;  /* 0x000000cd8b3d7220 */ /* 0x000fe20000410000 */
[----:B------:R-:W-:Y:S01]  /*7e40*/  FMUL.FTZ R63, R145, R60 ;  /* 0x0000003c913f7220 */ /* 0x000fe20000410000 */
[-C--:B------:R-:W-:Y:S01]  /*7e50*/  FMUL.FTZ R60, R139, R226.reuse ;  /* 0x000000e28b3c7220 */ /* 0x080fe20000410000 */
[----:B------:R-:W-:Y:S01]  /*7e60*/  FMUL.FTZ R69, R157, UR34 ;  /* 0x000000229d457c20 */ /* 0x000fe20008410000 */
[----:B------:R-:W-:Y:S01]  /*7e70*/  FFMA.FTZ R61, R140, R226, -R61 ;  /* 0x000000e28c3d7223 */ /* 0x000fe2000001083d */
[----:B------:R-:W-:Y:S01]  /*7e80*/  FFMA.FTZ R62, R146, R65, R63 ;  /* 0x00000041923e7223 */ /* 0x000fe2000001003f */
[----:B------:R-:W-:Y:S01]  /*7e90*/  FFMA.FTZ R60, R140, R205, R60 ;  /* 0x000000cd8c3c7223 */ /* 0x000fe2000001003c */
[----:B------:R-:W-:Y:S01]  /*7ea0*/  FFMA.FTZ R224, R154, UR23, -R69 ;  /* 0x000000179ae07c23 */ /* 0x000fe20008010845 */
[----:B------:R-:W-:Y:S01]  /*7eb0*/  FFMA.FTZ R223, R58, R99, R61 ;  /* 0x000000633adf7223 */ /* 0x000fe2000001003d */
[----:B------:R-:W-:Y:S01]  /*7ec0*/  FADD.FTZ R67, R192, R67 ;  /* 0x00000043c0437221 */ /* 0x000fe20000010000 */
[----:B------:R-:W-:Y:S01]  /*7ed0*/  FADD.FTZ R207, RZ, R60 ;  /* 0x0000003cffcf7221 */ /* 0x000fe20000010000 */
[----:B------:R-:W-:Y:S01]  /*7ee0*/  FFMA.FTZ R62, R15, R224, R62 ;  /* 0x000000e00f3e7223 */ /* 0x000fe2000001003e */
[----:B------:R-:W-:Y:S01]  /*7ef0*/  FMUL.FTZ R61, R137, R223 ;  /* 0x000000df893d7220 */ /* 0x000fe20000410000 */
[----:B------:R-:W-:Y:S01]  /*7f00*/  FMUL.FTZ R63, R147, R67 ;  /* 0x00000043933f7220 */ /* 0x000fe20000410000 */
[-C--:B------:R-:W-:Y:S01]  /*7f10*/  FMUL.FTZ R60, R137, R207.reuse ;  /* 0x000000cf893c7220 */ /* 0x080fe20000410000 */
[-C--:B------:R-:W-:Y:S01]  /*7f20*/  FMUL.FTZ R64, R147, R62.reuse ;  /* 0x0000003e93407220 */ /* 0x080fe20000410000 */
[----:B------:R-:W-:Y:S01]  /*7f30*/  FFMA.FTZ R61, R138, R207, R61 ;  /* 0x000000cf8a3d7223 */ /* 0x000fe2000001003d */
[----:B------:R-:W-:Y:S01]  /*7f40*/  FFMA.FTZ R65, R148, R62, R63 ;  /* 0x0000003e94417223 */ /* 0x000fe2000001003f */
[----:B------:R-:W-:Y:S01]  /*7f50*/  FFMA.FTZ R60, R138, R223, -R60 ;  /* 0x000000df8a3c7223 */ /* 0x000fe2000001083c */
[----:B------:R-:W-:Y:S01]  /*7f60*/  FMUL.FTZ R63, R119, R71 ;  /* 0x00000047773f7220 */ /* 0x000fe20000410000 */
[----:B------:R-:W-:Y:S01]  /*7f70*/  FADD.FTZ R206, RZ, R61 ;  /* 0x0000003dffce7221 */ /* 0x000fe20000010000 */
[----:B------:R-:W-:Y:S01]  /*7f80*/  FFMA.FTZ R64, R148, R67, -R64 ;  /* 0x0000004394407223 */ /* 0x000fe20000010840 */
[----:B------:R-:W-:Y:S01]  /*7f90*/  FFMA.FTZ R222, R57, R96, R60 ;  /* 0x0000006039de7223 */ /* 0x000fe2000001003c */
[----:B------:R-:W-:Y:S01]  /*7fa0*/  FFMA.FTZ R67, R120, R66, R63 ;  /* 0x0000004278437223 */ /* 0x000fe2000001003f */
[----:B------:R-:W-:Y:S01]  /*7fb0*/  FMUL.FTZ R61, R135, R206 ;  /* 0x000000ce873d7220 */ /* 0x000fe20000410000 */
[----:B------:R-:W-:Y:S01]  /*7fc0*/  FMUL.FTZ R221, R155, UR34 ;  /* 0x000000229bdd7c20 */ /* 0x000fe20008410000 */
[-C--:B------:R-:W-:Y:S01]  /*7fd0*/  FMUL.FTZ R63, R135, R222.reuse ;  /* 0x000000de873f7220 */ /* 0x080fe20000410000 */
[----:B------:R-:W-:Y:S01]  /*7fe0*/  FADD.FTZ R64, R193, R64 ;  /* 0x00000040c1407221 */ /* 0x000fe20000010000 */
[----:B------:R-:W-:Y:S01]  /*7ff0*/  FFMA.FTZ R61, R136, R222, -R61 ;  /* 0x000000de883d7223 */ /* 0x000fe2000001083d */
[----:B------:R-:W-:Y:S01]  /*8000*/  FFMA.FTZ R221, R152, UR23, -R221 ;  /* 0x0000001798dd7c23 */ /* 0x000fe200080108dd */
[----:B------:R-:W-:Y:S01]  /*8010*/  FFMA.FTZ R63, R136, R206, R63 ;  /* 0x000000ce883f7223 */ /* 0x000fe2000001003f */
[C---:B------:R-:W-:Y:S01]  /*8020*/  FMUL.FTZ R69, R119.reuse, R66 ;  /* 0x0000004277457220 */ /* 0x040fe20000410000 */
[----:B------:R-:W-:Y:S01]  /*8030*/  FFMA.FTZ R219, R56, R97, R61 ;  /* 0x0000006138db7223 */ /* 0x000fe2000001003d */
[----:B------:R-:W-:Y:S01]  /*8040*/  FFMA.FTZ R65, R16, R221, R65 ;  /* 0x000000dd10417223 */ /* 0x000fe20000010041 */
[----:B------:R-:W-:Y:S01]  /*8050*/  FADD.FTZ R209, RZ, R63 ;  /* 0x0000003fffd17221 */ /* 0x000fe20000010000 */
[-C--:B------:R-:W-:Y:S01]  /*8060*/  FMUL.FTZ R63, R119, R64.reuse ;  /* 0x00000040773f7220 */ /* 0x080fe20000410000 */
[----:B------:R-:W-:Y:S01]  /*8070*/  FMUL.FTZ R61, R133, R219 ;  /* 0x000000db853d7220 */ /* 0x000fe20000410000 */
[----:B------:R-:W-:Y:S01]  /*8080*/  FMUL.FTZ R73, R119, R65 ;  /* 0x0000004177497220 */ /* 0x000fe20000410000 */
[----:B------:R-:W-:Y:S01]  /*8090*/  FMUL.FTZ R60, R133, R209 ;  /* 0x000000d1853c7220 */ /* 0x000fe20000410000 */
[----:B------:R-:W-:Y:S01]  /*80a0*/  FFMA.FTZ R62, R120, R65, R63 ;  /* 0x00000041783e7223 */ /* 0x000fe2000001003f */
[----:B------:R-:W-:Y:S01]  /*80b0*/  FFMA.FTZ R61, R134, R209, R61 ;  /* 0x000000d1863d7223 */ /* 0x000fe2000001003d */
[----:B------:R-:W-:Y:S01]  /*80c0*/  FFMA.FTZ R73, R120, R64, -R73 ;  /* 0x0000004078497223 */ /* 0x000fe20000010849 */
[----:B------:R-:W-:Y:S01]  /*80d0*/  FFMA.FTZ R60, R134, R219, -R60 ;  /* 0x000000db863c7223 */ /* 0x000fe2000001083c */
[----:B------:R-:W-:Y:S01]  /*80e0*/  FMUL.FTZ R65, R153, UR34 ;  /* 0x0000002299417c20 */ /* 0x000fe20008410000 */
[----:B------:R-:W-:Y:S01]  /*80f0*/  FADD.FTZ R208, RZ, R61 ;  /* 0x0000003dffd07221 */ /* 0x000fe20000010000 */
[----:B------:R-:W-:Y:S01]  /*8100*/  FADD.FTZ R73, R194, R73 ;  /* 0x00000049c2497221 */ /* 0x000fe20000010000 */
[----:B------:R-:W-:Y:S01]  /*8110*/  FFMA.FTZ R220, R55, R94, R60 ;  /* 0x0000005e37dc7223 */ /* 0x000fe2000001003c */
[----:B------:R-:W-:Y:S01]  /*8120*/  FFMA.FTZ R218, R150, UR23, -R65 ;  /* 0x0000001796da7c23 */ /* 0x000fe20008010841 */
[C---:B------:R-:W-:Y:S01]  /*8130*/  FMUL.FTZ R61, R131.reuse, R208 ;  /* 0x000000d0833d7220 */ /* 0x040fe20000410000 */
[----:B------:R-:W-:Y:S01]  /*8140*/  FFMA.FTZ R69, R120, R71, -R69 ;  /* 0x0000004778457223 */ /* 0x000fe20000010845 */
[----:B------:R-:W-:Y:S01]  /*8150*/  FMUL.FTZ R63, R131, R220 ;  /* 0x000000dc833f7220 */ /* 0x000fe20000410000 */
[----:B------:R-:W-:Y:S01]  /*8160*/  FFMA.FTZ R62, R17, R218, R62 ;  /* 0x000000da113e7223 */ /* 0x000fe2000001003e */
[C---:B------:R-:W-:Y:S01]  /*8170*/  FFMA.FTZ R61, R132.reuse, R220, -R61 ;  /* 0x000000dc843d7223 */ /* 0x040fe2000001083d */
[----:B------:R-:W-:Y:S01]  /*8180*/  ISETP.GE.AND P0, PT, R113, UR35, PT ;  /* 0x0000002371007c0c */ /* 0x000fe2000bf06270 */
[----:B------:R-:W-:Y:S01]  /*8190*/  FFMA.FTZ R63, R132, R208, R63 ;  /* 0x000000d0843f7223 */ /* 0x000fe2000001003f */
[----:B------:R-:W-:Y:S01]  /*81a0*/  FMUL.FTZ R66, R121, R62 ;  /* 0x0000003e79427220 */ /* 0x000fe20000410000 */
[----:B------:R-:W-:Y:S01]  /*81b0*/  FFMA.FTZ R217, R54, R95, R61 ;  /* 0x0000005f36d97223 */ /* 0x000fe2000001003d */
[----:B------:R-:W-:Y:S01]  /*81c0*/  FMUL.FTZ R68, R151, UR34 ;  /* 0x0000002297447c20 */ /* 0x000fe20008410000 */
[----:B------:R-:W-:Y:S01]  /*81d0*/  FADD.FTZ R210, RZ, R63 ;  /* 0x0000003fffd27221 */ /* 0x000fe20000010000 */
[----:B------:R-:W-:Y:S01]  /*81e0*/  FMUL.FTZ R63, R121, R73 ;  /* 0x00000049793f7220 */ /* 0x000fe20000410000 */
[C---:B------:R-:W-:Y:S01]  /*81f0*/  FMUL.FTZ R61, R129.reuse, R217 ;  /* 0x000000d9813d7220 */ /* 0x040fe20000410000 */
[----:B------:R-:W-:Y:S01]  /*8200*/  ISETP.NE.OR P0, PT, R112, RZ, P0 ;  /* 0x000000ff7000720c */ /* 0x000fe20000705670 */
[----:B------:R-:W-:Y:S01]  /*8210*/  FMUL.FTZ R60, R129, R210 ;  /* 0x000000d2813c7220 */ /* 0x000fe20000410000 */
[----:B------:R-:W-:Y:S01]  /*8220*/  FFMA.FTZ R65, R122, R62, R63 ;  /* 0x0000003e7a417223 */ /* 0x000fe2000001003f */
[C---:B------:R-:W-:Y:S01]  /*8230*/  FFMA.FTZ R61, R130.reuse, R210, R61 ;  /* 0x000000d2823d7223 */ /* 0x040fe2000001003d */
[----:B------:R-:W-:Y:S01]  /*8240*/  FMUL.FTZ R63, R121, R69 ;  /* 0x00000045793f7220 */ /* 0x000fe20000410000 */
[----:B------:R-:W-:Y:S01]  /*8250*/  FFMA.FTZ R60, R130, R217, -R60 ;  /* 0x000000d9823c7223 */ /* 0x000fe2000001083c */
[----:B------:R-:W-:Y:S01]  /*8260*/  FFMA.FTZ R215, R149, UR23, -R68 ;  /* 0x0000001795d77c23 */ /* 0x000fe20008010844 */
[----:B------:R-:W-:Y:S01]  /*8270*/  FADD.FTZ R211, RZ, R61 ;  /* 0x0000003dffd37221 */ /* 0x000fe20000010000 */
[----:B------:R-:W-:-:S02]  /*8280*/  HFMA2 R80, -RZ, RZ, 1.875, 0 ;  /* 0x3f800000ff507431 */ /* 0x000fc400000001ff */
[----:B------:R-:W-:Y:S01]  /*8290*/  FFMA.FTZ R216, R53, R92, R60 ;  /* 0x0000005c35d87223 */ /* 0x000fe2000001003c */
[----:B------:R-:W-:Y:S01]  /*82a0*/  FFMA.FTZ R60, R122, R67, R63 ;  /* 0x000000437a3c7223 */ /* 0x000fe2000001003f */
[----:B------:R-:W-:Y:S01]  /*82b0*/  FMUL.FTZ R61, R127, R211 ;  /* 0x000000d37f3d7220 */ /* 0x000fe20000410000 */
[----:B------:R-:W-:Y:S01]  /*82c0*/  FMUL.FTZ R67, R121, R67 ;  /* 0x0000004379437220 */ /* 0x000fe20000410000 */
[-C--:B------:R-:W-:Y:S01]  /*82d0*/  FMUL.FTZ R62, R127, R216.reuse ;  /* 0x000000d87f3e7220 */ /* 0x080fe20000410000 */
[----:B------:R-:W-:Y:S01]  /*82e0*/  ISETP.GT.U32.AND P2, PT, R118, 0x1f, PT ;  /* 0x0000001f7600780c */ /* 0x000fe20003f44070 */
[----:B------:R-:W-:Y:S01]  /*82f0*/  FFMA.FTZ R63, R128, R216, -R61 ;  /* 0x000000d8803f7223 */ /* 0x000fe2000001083d */
[----:B------:R-:W-:Y:S01]  /*8300*/  FFMA.FTZ R61, R122, R69, -R67 ;  /* 0x000000457a3d7223 */ /* 0x000fe20000010843 */
[----:B------:R-:W-:Y:S01]  /*8310*/  FFMA.FTZ R62, R128, R211, R62 ;  /* 0x000000d3803e7223 */ /* 0x000fe2000001003e */
[----:B------:R-:W-:Y:S01]  /*8320*/  FFMA.FTZ R66, R122, R73, -R66 ;  /* 0x000000497a427223 */ /* 0x000fe20000010842 */
[----:B------:R-:W-:Y:S01]  /*8330*/  FFMA.FTZ R214, R52, R93, R63 ;  /* 0x0000005d34d67223 */ /* 0x000fe2000001003f */
[----:B------:R-:W-:Y:S01]  /*8340*/  CS2R R82, SRZ ;  /* 0x0000000000527805 */ /* 0x000fe2000001ff00 */
[----:B------:R-:W-:Y:S01]  /*8350*/  FADD.FTZ R212, RZ, R62 ;  /* 0x0000003effd47221 */ /* 0x000fe20000010000 */
[----:B------:R-:W-:Y:S01]  /*8360*/  FFMA.FTZ R62, R0, R215, R65 ;  /* 0x000000d7003e7223 */ /* 0x000fe20000010041 */
[C---:B------:R-:W-:Y:S01]  /*8370*/  FMUL.FTZ R67, R125.reuse, R214 ;  /* 0x000000d67d437220 */ /* 0x040fe20000410000 */
[----:B------:R-:W-:Y:S01]  /*8380*/  MOV R81, RZ ;  /* 0x000000ff00517202 */ /* 0x000fe20000000f00 */
[-C--:B------:R-:W-:Y:S01]  /*8390*/  FMUL.FTZ R65, R125, R212.reuse ;  /* 0x000000d47d417220 */ /* 0x080fe20000410000 */
[----:B------:R-:W-:Y:S01]  /*83a0*/  @!P0 LEA R64, R2, R117, 0x4 ;  /* 0x0000007502408211 */ /* 0x000fe200078e20ff */
[C---:B------:R-:W-:Y:S01]  /*83b0*/  FFMA.FTZ R67, R126.reuse, R212, R67 ;  /* 0x000000d47e437223 */ /* 0x040fe20000010043 */
[----:B------:R-:W-:Y:S01]  /*83c0*/  FADD.FTZ R63, R195, R66 ;  /* 0x00000042c33f7221 */ /* 0x000fe20000010000 */
[----:B------:R-:W-:Y:S01]  /*83d0*/  FFMA.FTZ R236, R126, R214, -R65 ;  /* 0x000000d67eec7223 */ /* 0x000fe20000010841 */
[----:B------:R-:W-:Y:S01]  /*83e0*/  BSSY B0, `(.L_x_4349) ;  /* 0x00000e4000007945 */ /* 0x000fe20003800000 */
[----:B------:R-:W-:Y:S01]  /*83f0*/  FADD.FTZ R213, RZ, R67 ;  /* 0x00000043ffd57221 */ /* 0x000fe20000010000 */
[----:B------:R0:W1:Y:S01]  /*8400*/  @!P0 LDS.128 R80, [R64+0x8b80] ;  /* 0x008b800040508984 */ /* 0x0000620000000c00 */
[----:B------:R-:W-:-:S02]  /*8410*/  FFMA.FTZ R236, R51, R90, R236 ;  /* 0x0000005a33ec7223 */ /* 0x000fc400000100ec */
[C---:B------:R-:W-:Y:S01]  /*8420*/  FMUL.FTZ R65, R123.reuse, R213 ;  /* 0x000000d57b417220 */ /* 0x040fe20000410000 */
[----:B------:R2:W-:Y:S03]  /*8430*/  STS.128 [R109+0x6d80], R60 ;  /* 0x006d803c6d007388 */ /* 0x0005e60000000c00 */
[-C--:B------:R-:W-:Y:S01]  /*8440*/  FFMA.FTZ R65, R124, R236.reuse, -R65 ;  /* 0x000000ec7c417223 */ /* 0x080fe20000010841 */
[----:B0-----:R-:W-:-:S03]  /*8450*/  FMUL.FTZ R64, R123, R236 ;  /* 0x000000ec7b407220 */ /* 0x001fc60000410000 */
[----:B------:R-:W-:Y:S01]  /*8460*/  FFMA.FTZ R237, R50, R91, R65 ;  /* 0x0000005b32ed7223 */ /* 0x000fe20000010041 */
[----:B------:R-:W-:Y:S01]  /*8470*/  FFMA.FTZ R235, R124, R213, R64 ;  /* 0x000000d57ceb7223 */ /* 0x000fe20000010040 */
[----:B------:R-:W-:Y:S06]  /*8480*/  BAR.SYNC.DEFER_BLOCKING 0x0 ;  /* 0x0000000000007b1d */ /* 0x000fec0000010000 */
[----:B------:R-:W-:Y:S05]  /*8490*/  @P2 BRA `(.L_x_4350) ;  /* 0x0000000c00602947 */ /* 0x000fea0003800000 */
[----:B------:R-:W-:Y:S01]  /*84a0*/  IMAD R238, R118, 0x50, R117 ;  /* 0x0000005076ee7824 */ /* 0x000fe200078e0275 */
[----:B------:R-:W-:Y:S01]  /*84b0*/  UMOV UR37, 0xffffffff ;  /* 0xffffffff00257882 */ /* 0x000fe20000000000 */
[----:B------:R-:W-:-:S03]  /*84c0*/  ISETP.NE.AND P2, PT, R112, 0x1f, PT ;  /* 0x0000001f7000780c */ /* 0x000fc60003f45270 */
[----:B--2---:R-:W-:Y:S04]  /*84d0*/  LDS.128 R60, [R238+0x6da0] ;  /* 0x006da000ee3c7984 */ /* 0x004fe80000000c00 */
[----:B------:R-:W0:Y:S04]  /*84e0*/  LDS.128 R64, [R238+0x6db0] ;  /* 0x006db000ee407984 */ /* 0x000e280000000c00 */
[----:B------:R-:W2:Y:S04]  /*84f0*/  LDS.128 R68, [R238+0x6d90] ;  /* 0x006d9000ee447984 */ /* 0x000ea80000000c00 */
[----:B------:R-:W3:Y:S01]  /*8500*/  LDS.128 R72, [R238+0x6d80] ;  /* 0x006d8000ee487984 */ /* 0x000ee20000000c00 */
[C---:B0----5:R-:W-:Y:S01]  /*8510*/  FMUL.FTZ R79, R61.reuse, R64 ;  /* 0x000000403d4f7220 */ /* 0x061fe20000410000 */
        /* <DEDUP_REMOVED lines=17> */
[CC--:B---3--:R-:W-:Y:S01]  /*8630*/  FMUL.FTZ R79, R73.reuse, R78.reuse ;  /* 0x0000004e494f7220 */ /* 0x0c8fe20000410000 */
        /* <DEDUP_REMOVED lines=12> */
[----:B------:R0:W2:Y:S04]  /*8700*/  SHFL.DOWN PT, R72, R79, 0x1, 0x1f ;  /* 0x08201f004f487f89 */ /* 0x0000a800000e0000 */
[----:B------:R0:W3:Y:S04]  /*8710*/  SHFL.DOWN PT, R73, R78, 0x1, 0x1f ;  /* 0x08201f004e497f89 */ /* 0x0000e800000e0000 */
[----:B------:R0:W4:Y:S04]  /*8720*/  SHFL.DOWN PT, R74, R77, 0x1, 0x1f ;  /* 0x08201f004d4a7f89 */ /* 0x00012800000e0000 */
[----:B------:R0:W0:Y:S02]  /*8730*/  SHFL.DOWN PT, R249, R76, 0x1, 0x1f ;  /* 0x08201f004cf97f89 */ /* 0x00002400000e0000 */
.L_x_4492:
[----:B------:R-:W-:Y:S04]  /*8740*/  BSSY.RECONVERGENT B1, `(.L_x_4352) ;  /* 0x000000c000017945 */ /* 0x000fe80003800200 */
[----:B------:R-:W-:Y:S05]  /*8750*/  @!P2 BRA `(.L_x_4353) ;  /* 0x000000000028a947 */ /* 0x000fea0003800000 */
[CC--:B0-----:R-:W-:Y:S01]  /*8760*/  FMUL.FTZ R240, R78.reuse, R249.reuse ;  /* 0x000000f94ef07220 */ /* 0x0c1fe20000410000 */
[C---:B------:R-:W-:Y:S01]  /*8770*/  FMUL.FTZ R249, R79.reuse, R249 ;  /* 0x000000f94ff97220 */ /* 0x040fe20000410000 */
[CC--:B---3--:R-:W-:Y:S01]  /*8780*/  FMUL.FTZ R75, R78.reuse, R73.reuse ;  /* 0x000000494e4b7220 */ /* 0x0c8fe20000410000 */
[C---:B------:R-:W-:Y:S01]  /*8790*/  FMUL.FTZ R73, R79.reuse, R73 ;  /* 0x000000494f497220 */ /* 0x040fe20000410000 */
[-C--:B----4-:R-:W-:Y:S01]  /*87a0*/  FFMA.FTZ R240, R79, R74.reuse, -R240 ;  /* 0x0000004a4ff07223 */ /* 0x090fe200000108f0 */
[----:B------:R-:W-:Y:S01]  /*87b0*/  FFMA.FTZ R249, R78, R74, R249 ;  /* 0x0000004a4ef97223 */ /* 0x000fe200000100f9 */
[C---:B--2---:R-:W-:Y:S01]  /*87c0*/  FFMA.FTZ R79, R72.reuse, R79, -R75 ;  /* 0x0000004f484f7223 */ /* 0x044fe2000001084b */
[----:B------:R-:W-:Y:S01]  /*87d0*/  FFMA.FTZ R78, R72, R78, R73 ;  /* 0x0000004e484e7223 */ /* 0x000fe20000010049 */
[----:B------:R-:W-:Y:S01]  /*87e0*/  FADD.FTZ R77, R77, R240 ;  /* 0x000000f04d4d7221 */ /* 0x000fe20000010000 */
[----:B------:R-:W-:-:S07]  /*87f0*/  FADD.FTZ R76, R76, R249 ;  /* 0x000000f94c4c7221 */ /* 0x000fce0000010000 */
.L_x_4353:
[----:B------:R-:W-:Y:S05]  /*8800*/  BSYNC.RECONVERGENT B1 ;  /* 0x0000000000017941 */ /* 0x000fea0003800200 */
.L_x_4352:
[----:B------:R-:W-:Y:S01]  /*8810*/  UMOV UR37, 0xffffffff ;  /* 0xffffffff00257882 */ /* 0x000fe20000000000 */
[----:B------:R-:W-:Y:S02]  /*8820*/  ISETP.GT.U32.AND P2, PT, R112, 0x1d, PT ;  /* 0x0000001d7000780c */ /* 0x000fe40003f44070 */
[----:B------:R-:W-:Y:S11]  /*8830*/  BRA.DIV UR37, `(.L_x_4354) ;  /* 0x0000007225147947 */ /* 0x000ff6000b800000 */
[----:B--2---:R2:W1:Y:S04]  /*8840*/  SHFL.DOWN PT, R72, R79, 0x2, 0x1f ;  /* 0x08401f004f487f89 */ /* 0x00446800000e0000 */
[----:B---3--:R2:W3:Y:S04]  /*8850*/  SHFL.DOWN PT, R73, R78, 0x2, 0x1f ;  /* 0x08401f004e497f89 */ /* 0x0084e800000e0000 */
[----:B----4-:R2:W4:Y:S04]  /*8860*/  SHFL.DOWN PT, R74, R77, 0x2, 0x1f ;  /* 0x08401f004d4a7f89 */ /* 0x01052800000e0000 */
[----:B0-----:R2:W0:Y:S02]  /*8870*/  SHFL.DOWN PT, R249, R76, 0x2, 0x1f ;  /* 0x08401f004cf97f89 */ /* 0x00142400000e0000 */
.L_x_4498:
[----:B------:R-:W-:Y:S04]  /*8880*/  BSSY.RECONVERGENT B1, `(.L_x_4355) ;  /* 0x000000c000017945 */ /* 0x000fe80003800200 */
[----:B------:R-:W-:Y:S05]  /*8890*/  @P2 BRA `(.L_x_4356) ;  /* 0x0000000000282947 */ /* 0x000fea0003800000 */
[-C--:B0-----:R-:W-:Y:S01]  /*88a0*/  FMUL.FTZ R240, R78, R249.reuse ;  /* 0x000000f94ef07220 */ /* 0x081fe20000410000 */
[----:B------:R-:W-:-:S03]  /*88b0*/  FMUL.FTZ R249, R79, R249 ;  /* 0x000000f94ff97220 */ /* 0x000fc60000410000 */
[CC--:B----4-:R-:W-:Y:S01]  /*88c0*/  FFMA.FTZ R240, R79.reuse, R74.reuse, -R240 ;  /* 0x0000004a4ff07223 */ /* 0x0d0fe200000108f0 */
[C---:B------:R-:W-:Y:S01]  /*88d0*/  FFMA.FTZ R249, R78.reuse, R74, R249 ;  /* 0x0000004a4ef97223 */ /* 0x040fe200000100f9 */
[-C--:B---3--:R-:W-:Y:S01]  /*88e0*/  FMUL.FTZ R74, R78, R73.reuse ;  /* 0x000000494e4a7220 */ /* 0x088fe20000410000 */
[----:B------:R-:W-:Y:S01]  /*88f0*/  FMUL.FTZ R73, R79, R73 ;  /* 0x000000494f497220 */ /* 0x000fe20000410000 */
[----:B--2---:R-:W-:Y:S01]  /*8900*/  FADD.FTZ R77, R77, R240 ;  /* 0x000000f04d4d7221 */ /* 0x004fe20000010000 */
[----:B------:R-:W-:Y:S01]  /*8910*/  FADD.FTZ R76, R76, R249 ;  /* 0x000000f94c4c7221 */ /* 0x000fe20000010000 */
[-C--:B-1----:R-:W-:Y:S01]  /*8920*/  FFMA.FTZ R79, R79, R72.reuse, -R74 ;  /* 0x000000484f4f7223 */ /* 0x082fe2000001084a */
[----:B------:R-:W-:-:S07]  /*8930*/  FFMA.FTZ R78, R78, R72, R73 ;  /* 0x000000484e4e7223 */ /* 0x000fce0000010049 */
.L_x_4356:
[----:B------:R-:W-:Y:S05]  /*8940*/  BSYNC.RECONVERGENT B1 ;  /* 0x0000000000017941 */ /* 0x000fea0003800200 */
.L_x_4355:
[----:B------:R-:W-:Y:S01]  /*8950*/  UMOV UR37, 0xffffffff ;  /* 0xffffffff00257882 */ /* 0x000fe20000000000 */
[----:B------:R-:W-:Y:S02]  /*8960*/  ISETP.GT.U32.AND P2, PT, R112, 0x1b, PT ;  /* 0x0000001b7000780c */ /* 0x000fe40003f44070 */
[----:B------:R-:W-:Y:S11]  /*8970*/  BRA.DIV UR37, `(.L_x_4357) ;  /* 0x0000007225347947 */ /* 0x000ff6000b800000 */
[----:B-1----:R1:W1:Y:S04]  /*8980*/  SHFL.DOWN PT, R72, R79, 0x4, 0x1f ;  /* 0x08801f004f487f89 */ /* 0x00226800000e0000 */
[----:B---3--:R3:W1:Y:S04]  /*8990*/  SHFL.DOWN PT, R73, R78, 0x4, 0x1f ;  /* 0x08801f004e497f89 */ /* 0x00866800000e0000 */
[----:B----4-:R3:W4:Y:S04]  /*89a0*/  SHFL.DOWN PT, R74, R77, 0x4, 0x1f ;  /* 0x08801f004d4a7f89 */ /* 0x01072800000e0000 */
[----:B0-----:R3:W0:Y:S02]  /*89b0*/  SHFL.DOWN PT, R249, R76, 0x4, 0x1f ;  /* 0x08801f004cf97f89 */ /* 0x00162400000e0000 */
.L_x_4504:
[----:B------:R-:W-:Y:S04]  /*89c0*/  BSSY.RECONVERGENT B1, `(.L_x_4358) ;  /* 0x000000c000017945 */ /* 0x000fe80003800200 */
[----:B------:R-:W-:Y:S05]  /*89d0*/  @P2 BRA `(.L_x_4359) ;  /* 0x0000000000282947 */ /* 0x000fea0003800000 */
[-C--:B0-----:R-:W-:Y:S01]  /*89e0*/  FMUL.FTZ R240, R78, R249.reuse ;  /* 0x000000f94ef07220 */ /* 0x081fe20000410000 */
[----:B------:R-:W-:-:S03]  /*89f0*/  FMUL.FTZ R249, R79, R249 ;  /* 0x000000f94ff97220 */ /* 0x000fc60000410000 */
[CC--:B----4-:R-:W-:Y:S01]  /*8a00*/  FFMA.FTZ R240, R79.reuse, R74.reuse, -R240 ;  /* 0x0000004a4ff07223 */ /* 0x0d0fe200000108f0 */
[C---:B------:R-:W-:Y:S01]  /*8a10*/  FFMA.FTZ R249, R78.reuse, R74, R249 ;  /* 0x0000004a4ef97223 */ /* 0x040fe200000100f9 */
[-C--:B-1----:R-:W-:Y:S01]  /*8a20*/  FMUL.FTZ R74, R78, R73.reuse ;  /* 0x000000494e4a7220 */ /* 0x082fe20000410000 */
[----:B------:R-:W-:Y:S01]  /*8a30*/  FMUL.FTZ R73, R79, R73 ;  /* 0x000000494f497220 */ /* 0x000fe20000410000 */
[----:B--23--:R-:W-:Y:S01]  /*8a40*/  FADD.FTZ R77, R77, R240 ;  /* 0x000000f04d4d7221 */ /* 0x00cfe20000010000 */
[----:B------:R-:W-:Y:S01]  /*8a50*/  FADD.FTZ R76, R76, R249 ;  /* 0x000000f94c4c7221 */ /* 0x000fe20000010000 */
[-C--:B------:R-:W-:Y:S01]  /*8a60*/  FFMA.FTZ R79, R79, R72.reuse, -R74 ;  /* 0x000000484f4f7223 */ /* 0x080fe2000001084a */
[----:B------:R-:W-:-:S07]  /*8a70*/  FFMA.FTZ R78, R78, R72, R73 ;  /* 0x000000484e4e7223 */ /* 0x000fce0000010049 */
.L_x_4359:
[----:B------:R-:W-:Y:S05]  /*8a80*/  BSYNC.RECONVERGENT B1 ;  /* 0x0000000000017941 */ /* 0x000fea0003800200 */
.L_x_4358:
[----:B------:R-:W-:Y:S01]  /*8a90*/  UMOV UR37, 0xffffffff ;  /* 0xffffffff00257882 */ /* 0x000fe20000000000 */
[----:B------:R-:W-:Y:S02]  /*8aa0*/  ISETP.GT.U32.AND P2, PT, R112, 0x17, PT ;  /* 0x000000177000780c */ /* 0x000fe40003f44070 */
[----:B------:R-:W-:Y:S11]  /*8ab0*/  BRA.DIV UR37, `(.L_x_4360) ;  /* 0x0000007225547947 */ /* 0x000ff6000b800000 */
[----:B-1----:R1:W1:Y:S04]  /*8ac0*/  SHFL.DOWN PT, R72, R79, 0x8, 0x1f ;  /* 0x09001f004f487f89 */ /* 0x00226800000e0000 */
[----:B------:R0:W1:Y:S04]  /*8ad0*/  SHFL.DOWN PT, R73, R78, 0x8, 0x1f ;  /* 0x09001f004e497f89 */ /* 0x00006800000e0000 */
[----:B----4-:R4:W1:Y:S04]  /*8ae0*/  SHFL.DOWN PT, R74, R77, 0x8, 0x1f ;  /* 0x09001f004d4a7f89 */ /* 0x01086800000e0000 */
[----:B0-----:R4:W0:Y:S02]  /*8af0*/  SHFL.DOWN PT, R249, R76, 0x8, 0x1f ;  /* 0x09001f004cf97f89 */ /* 0x00182400000e0000 */
.L_x_4510:
[----:B------:R-:W-:Y:S04]  /*8b00*/  BSSY.RECONVERGENT B1, `(.L_x_4361) ;  /* 0x000000c000017945 */ /* 0x000fe80003800200 */
[----:B------:R-:W-:Y:S05]  /*8b10*/  @P2 BRA `(.L_x_4362) ;  /* 0x0000000000282947 */ /* 0x000fea0003800000 */
[-C--:B0-----:R-:W-:Y:S01]  /*8b20*/  FMUL.FTZ R240, R78, R249.reuse ;  /* 0x000000f94ef07220 */ /* 0x081fe20000410000 */
[----:B------:R-:W-:-:S03]  /*8b30*/  FMUL.FTZ R249, R79, R249 ;  /* 0x000000f94ff97220 */ /* 0x000fc60000410000 */
[CC--:B-1----:R-:W-:Y:S01]  /*8b40*/  FFMA.FTZ R240, R79.reuse, R74.reuse, -R240 ;  /* 0x0000004a4ff07223 */ /* 0x0c2fe200000108f0 */
[C---:B------:R-:W-:Y:S01]  /*8b50*/  FFMA.FTZ R249, R78.reuse, R74, R249 ;  /* 0x0000004a4ef97223 */ /* 0x040fe200000100f9 */
[-C--:B------:R-:W-:Y:S01]  /*8b60*/  FMUL.FTZ R74, R78, R73.reuse ;  /* 0x000000494e4a7220 */ /* 0x080fe20000410000 */
[----:B------:R-:W-:Y:S01]  /*8b70*/  FMUL.FTZ R73, R79, R73 ;  /* 0x000000494f497220 */ /* 0x000fe20000410000 */
[----:B--234-:R-:W-:Y:S01]  /*8b80*/  FADD.FTZ R77, R77, R240 ;  /* 0x000000f04d4d7221 */ /* 0x01cfe20000010000 */
[----:B------:R-:W-:Y:S01]  /*8b90*/  FADD.FTZ R76, R76, R249 ;  /* 0x000000f94c4c7221 */ /* 0x000fe20000010000 */
[-C--:B------:R-:W-:Y:S01]  /*8ba0*/  FFMA.FTZ R79, R79, R72.reuse, -R74 ;  /* 0x000000484f4f7223 */ /* 0x080fe2000001084a */
[----:B------:R-:W-:-:S07]  /*8bb0*/  FFMA.FTZ R78, R78, R72, R73 ;  /* 0x000000484e4e7223 */ /* 0x000fce0000010049 */
.L_x_4362:
[----:B------:R-:W-:Y:S05]  /*8bc0*/  BSYNC.RECONVERGENT B1 ;  /* 0x0000000000017941 */ /* 0x000fea0003800200 */
.L_x_4361:
[----:B------:R-:W-:Y:S01]  /*8bd0*/  UMOV UR37, 0xffffffff ;  /* 0xffffffff00257882 */ /* 0x000fe20000000000 */
[----:B------:R-:W-:Y:S02]  /*8be0*/  ISETP.GT.U32.AND P2, PT, R112, 0xf, PT ;  /* 0x0000000f7000780c */ /* 0x000fe40003f44070 */
[----:B------:R-:W-:Y:S11]  /*8bf0*/  BRA.DIV UR37, `(.L_x_4363) ;  /* 0x0000007225747947 */ /* 0x000ff6000b800000 */
[----:B-1----:R1:W1:Y:S04]  /*8c00*/  SHFL.DOWN PT, R72, R79, 0x10, 0x1f ;  /* 0x0a001f004f487f89 */ /* 0x00226800000e0000 */
[----:B------:R0:W1:Y:S04]  /*8c10*/  SHFL.DOWN PT, R73, R78, 0x10, 0x1f ;  /* 0x0a001f004e497f89 */ /* 0x00006800000e0000 */
[----:B------:R1:W1:Y:S04]  /*8c20*/  SHFL.DOWN PT, R74, R77, 0x10, 0x1f ;  /* 0x0a001f004d4a7f89 */ /* 0x00026800000e0000 */
[----:B0-----:R0:W0:Y:S02]  /*8c30*/  SHFL.DOWN PT, R249, R76, 0x10, 0x1f ;  /* 0x0a001f004cf97f89 */ /* 0x00102400000e0000 */
.L_x_4516:
        /* <DEDUP_REMOVED lines=12> */
.L_x_4365:
[----:B------:R-:W-:Y:S05]  /*8d00*/  BSYNC.RECONVERGENT B1 ;  /* 0x0000000000017941 */ /* 0x000fea0003800200 */
.L_x_4364:
[----:B------:R-:W-:Y:S01]  /*8d10*/  UMOV UR37, 0xffffffff ;  /* 0xffffffff00257882 */ /* 0x000fe20000000000 */
[----:B------:R-:W-:Y:S02]  /*8d20*/  ISETP.NE.AND P2, PT, R118, 0x1f, PT ;  /* 0x0000001f7600780c */ /* 0x000fe40003f45270 */
[----:B------:R-:W-:Y:S11]  /*8d30*/  BRA.DIV UR37, `(.L_x_4366) ;  /* 0x0000007225947947 */ /* 0x000ff6000b800000 */
[----:B------:R-:W1:Y:S04]  /*8d40*/  SHFL.IDX PT, R242, R78, RZ, 0x1f ;  /* 0x00001fff4ef27589 */ /* 0x000e6800000e0000 */
[----:B------:R-:W5:Y:S04]  /*8d50*/  SHFL.IDX PT, R240, R79, RZ, 0x1f ;  /* 0x00001fff4ff07589 */ /* 0x000f6800000e0000 */
[----:B------:R-:W0:Y:S04]  /*8d60*/  SHFL.IDX PT, R241, R77, RZ, 0x1f ;  /* 0x00001fff4df17589 */ /* 0x000e2800000e0000 */
[----:B------:R-:W2:Y:S04]  /*8d70*/  SHFL.IDX PT, R251, R76, RZ, 0x1f ;  /* 0x00001fff4cfb7589 */ /* 0x000ea800000e0000 */
[----:B------:R-:W-:Y:S04]  /*8d80*/  SHFL.IDX PT, R248, R80, RZ, 0x1f ;  /* 0x00001fff50f87589 */ /* 0x000fe800000e0000 */
[----:B------:R-:W3:Y:S04]  /*8d90*/  SHFL.IDX PT, R247, R81, RZ, 0x1f ;  /* 0x00001fff51f77589 */ /* 0x000ee800000e0000 */
[----:B------:R-:W3:Y:S01]  /*8da0*/  SHFL.DOWN PT, R244, R79, 0x1, 0x1f ;  /* 0x08201f004ff47f89 */ /* 0x000ee200000e0000 */
[-C--:B-1----:R-:W-:Y:S01]  /*8db0*/  FMUL.FTZ R73, R83, R242.reuse ;  /* 0x000000f253497220 */ /* 0x082fe20000410000 */
[-C--:B------:R-:W-:Y:S01]  /*8dc0*/  FMUL.FTZ R74, R82, R242.reuse ;  /* 0x000000f2524a7220 */ /* 0x080fe20000410000 */
[-C--:B------:R-:W-:Y:S01]  /*8dd0*/  FMUL.FTZ R243, R81, R242.reuse ;  /* 0x000000f251f37220 */ /* 0x080fe20000410000 */
[----:B------:R-:W1:Y:S01]  /*8de0*/  SHFL.DOWN PT, R245, R78, 0x1, 0x1f ;  /* 0x08201f004ef57f89 */ /* 0x000e6200000e0000 */
[----:B------:R-:W-:Y:S01]  /*8df0*/  FMUL.FTZ R242, R80, R242 ;  /* 0x000000f250f27220 */ /* 0x000fe20000410000 */
[-C--:B-----5:R-:W-:Y:S01]  /*8e00*/  FFMA.FTZ R72, R82, R240.reuse, -R73 ;  /* 0x000000f052487223 */ /* 0x0a0fe20000010849 */
[-C--:B------:R-:W-:Y:S01]  /*8e10*/  FFMA.FTZ R74, R83, R240.reuse, R74 ;  /* 0x000000f0534a7223 */ /* 0x080fe2000001004a */
[----:B------:R-:W1:Y:S01]  /*8e20*/  SHFL.IDX PT, R250, R82, RZ, 0x1f ;  /* 0x00001fff52fa7589 */ /* 0x000e6200000e0000 */
[-C--:B------:R-:W-:Y:S01]  /*8e30*/  FFMA.FTZ R243, R80, R240.reuse, -R243 ;  /* 0x000000f050f37223 */ /* 0x080fe200000108f3 */
[----:B------:R-:W-:Y:S01]  /*8e40*/  FFMA.FTZ R242, R81, R240, R242 ;  /* 0x000000f051f27223 */ /* 0x000fe200000100f2 */
[----:B0-----:R-:W-:Y:S01]  /*8e50*/  FADD.FTZ R241, R241, R72 ;  /* 0x00000048f1f17221 */ /* 0x001fe20000010000 */
[----:B------:R-:W0:Y:S01]  /*8e60*/  SHFL.IDX PT, R239, R83, RZ, 0x1f ;  /* 0x00001fff53ef7589 */ /* 0x000e2200000e0000 */
[----:B--2---:R-:W-:-:S03]  /*8e70*/  FADD.FTZ R240, R251, R74 ;  /* 0x0000004afbf07221 */ /* 0x004fc60000010000 */
[----:B------:R3:W2:Y:S04]  /*8e80*/  SHFL.DOWN PT, R246, R77, 0x1, 0x1f ;  /* 0x08201f004df67f89 */ /* 0x0006a800000e0000 */
[----:B------:R5:W0:Y:S01]  /*8e90*/  SHFL.DOWN PT, R249, R76, 0x1, 0x1f ;  /* 0x08201f004cf97f89 */ /* 0x000a2200000e0000 */
[----:B---34-:R-:W-:Y:S02]  /*8ea0*/  MOV R77, R247 ;  /* 0x000000f7004d7202 */ /* 0x018fe40000000f00 */
[----:B-----5:R-:W-:-:S07]  /*8eb0*/  MOV R76, R248 ;  /* 0x000000f8004c7202 */ /* 0x020fce0000000f00 */
.L_x_4530:
[----:B------:R-:W-:Y:S01]  /*8ec0*/  BSSY.RECONVERGENT B1, `(.L_x_4367) ;  /* 0x000000f000017945 */ /* 0x000fe20003800200 */
[----:B-1----:R-:W-:Y:S02]  /*8ed0*/  MOV R78, R250 ;  /* 0x000000fa004e7202 */ /* 0x002fe40000000f00 */
        /* <DEDUP_REMOVED lines=11> */
[----:B------:R-:W-:Y:S01]  /*8f90*/  FADD.FTZ R79, R249, R72 ;  /* 0x00000048f94f7221 */ /* 0x000fe20000010000 */
[----:B------:R-:W-:-:S07]  /*8fa0*/  MOV R76, R73 ;  /* 0x00000049004c7202 */ /* 0x000fce0000000f00 */
.L_x_4368:
[----:B------:R-:W-:Y:S05]  /*8fb0*/  BSYNC.RECONVERGENT B1 ;  /* 0x0000000000017941 */ /* 0x000fea0003800200 */
.L_x_4367:
        /* <DEDUP_REMOVED lines=11> */
[----:B------:R-:W-:Y:S01]  /*9070*/  MOV R81, R242 ;  /* 0x000000f200517202 */ /* 0x000fe20000000f00 */
[C---:B------:R-:W-:Y:S01]  /*9080*/  FMUL.FTZ R65, R61.reuse, R75 ;  /* 0x0000004b3d417220 */ /* 0x040fe20000410000 */
[C---:B------:R-:W-:Y:S01]  /*9090*/  FFMA.FTZ R72, R64.reuse, R76, -R67 ;  /* 0x0000004c40487223 */ /* 0x040fe20000010843 */
[----:B------:R-:W-:Y:S01]  /*90a0*/  FFMA.FTZ R73, R64, R77, R66 ;  /* 0x0000004d40497223 */ /* 0x000fe20000010042 */
[CC--:B------:R-:W-:Y:S01]  /*90b0*/  FMUL.FTZ R64, R61.reuse, R74.reuse ;  /* 0x0000004a3d407220 */ /* 0x0c0fe20000410000 */
[----:B------:R-:W-:Y:S01]  /*90c0*/  FFMA.FTZ R65, R60, R74, -R65 ;  /* 0x0000004a3c417223 */ /* 0x000fe20000010841 */
[----:B------:R-:W-:-:S02]  /*90d0*/  FMUL.FTZ R67, R61, R72 ;  /* 0x000000483d437220 */ /* 0x000fc40000410000 */
[----:B------:R-:W-:Y:S01]  /*90e0*/  FFMA.FTZ R64, R60, R75, R64 ;  /* 0x0000004b3c407223 */ /* 0x000fe20000010040 */
[----:B------:R-:W-:Y:S01]  /*90f0*/  FADD.FTZ R62, R62, R65 ;  /* 0x000000413e3e7221 */ /* 0x000fe20000010000 */
[-C--:B------:R-:W-:Y:S01]  /*9100*/  FMUL.FTZ R65, R61, R73.reuse ;  /* 0x000000493d417220 */ /* 0x080fe20000410000 */
[C---:B------:R-:W-:Y:S01]  /*9110*/  FFMA.FTZ R61, R60.reuse, R73, R67 ;  /* 0x000000493c3d7223 */ /* 0x040fe20000010043 */
[----:B------:R-:W-:Y:S01]  /*9120*/  FADD.FTZ R63, R63, R64 ;  /* 0x000000403f3f7221 */ /* 0x000fe20000010000 */
[C---:B------:R-:W-:Y:S01]  /*9130*/  FMUL.FTZ R64, R69.reuse, R62 ;  /* 0x0000003e45407220 */ /* 0x040fe20000410000 */
[----:B------:R-:W-:Y:S01]  /*9140*/  FFMA.FTZ R60, R60, R72, -R65 ;  /* 0x000000483c3c7223 */ /* 0x000fe20000010841 */
[C---:B------:R-:W-:Y:S01]  /*9150*/  FMUL.FTZ R65, R69.reuse, R61 ;  /* 0x0000003d45417220 */ /* 0x040fe20000410000 */
[CC--:B------:R-:W-:Y:S01]  /*9160*/  FMUL.FTZ R67, R69.reuse, R63.reuse ;  /* 0x0000003f45437220 */ /* 0x0c0fe20000410000 */
[C---:B------:R-:W-:Y:S01]  /*9170*/  FFMA.FTZ R80, R68.reuse, R63, R64 ;  /* 0x0000003f44507223 */ /* 0x040fe20000010040 */
[-C--:B------:R-:W-:Y:S01]  /*9180*/  FMUL.FTZ R66, R69, R60.reuse ;  /* 0x0000003c45427220 */ /* 0x080fe20000410000 */
[C---:B------:R-:W-:Y:S01]  /*9190*/  FFMA.FTZ R64, R68.reuse, R60, -R65 ;  /* 0x0000003c44407223 */ /* 0x040fe20000010841 */
[C---:B------:R-:W-:Y:S01]  /*91a0*/  FFMA.FTZ R67, R68.reuse, R62, -R67 ;  /* 0x0000003e44437223 */ /* 0x040fe20000010843 */
[----:B------:R0:W-:Y:S01]  /*91b0*/  STS.128 [R238+0x6da0], R72 ;  /* 0x006da048ee007388 */ /* 0x0001e20000000c00 */
[----:B------:R-:W-:-:S02]  /*91c0*/  FFMA.FTZ R65, R68, R61, R66 ;  /* 0x0000003d44417223 */ /* 0x000fc40000010042 */
[----:B------:R-:W-:Y:S01]  /*91d0*/  FADD.FTZ R66, R70, R67 ;  /* 0x0000004346427221 */ /* 0x000fe20000010000 */
[----:B------:R-:W-:Y:S01]  /*91e0*/  FADD.FTZ R67, R71, R80 ;  /* 0x0000005047437221 */ /* 0x000fe20000010000 */
[----:B------:R0:W-:Y:S01]  /*91f0*/  STS.128 [R238+0x6d90], R60 ;  /* 0x006d903cee007388 */ /* 0x0001e20000000c00 */
[----:B------:R-:W-:-:S03]  /*9200*/  MOV R80, R243 ;  /* 0x000000f300507202 */ /* 0x000fc60000000f00 */
[----:B------:R0:W-:Y:S04]  /*9210*/  STS.128 [R238+0x6d80], R64 ;  /* 0x006d8040ee007388 */ /* 0x0001e80000000c00 */
.L_x_4350:
[----:B------:R-:W-:Y:S05]  /*9220*/  BSYNC B0 ;  /* 0x0000000000007941 */ /* 0x000fea0003800000 */
.L_x_4349:
[----:B0-2---:R-:W-:Y:S01]  /*9230*/  FMUL.FTZ R60, R151, R202 ;  /* 0x000000ca973c7220 */ /* 0x005fe20000410000 */
[----:B------:R-:W-:Y:S01]  /*9240*/  FMUL.FTZ R61, R153, R200 ;  /* 0x000000c8993d7220 */ /* 0x000fe20000410000 */
[----:B------:R-:W-:Y:S05]  /*9250*/  WARPSYNC.ALL ;  /* 0x0000000000007948 */ /* 0x000fea0003800000 */
[----:B------:R-:W-:Y:S01]  /*9260*/  BAR.SYNC.DEFER_BLOCKING 0x0 ;  /* 0x0000000000007b1d */ /* 0x000fe20000010000 */
[----:B------:R-:W-:Y:S01]  /*9270*/  FFMA.FTZ R69, R149, R234, -R60 ;  /* 0x000000ea95457223 */ /* 0x000fe2000001083c */
[----:B------:R-:W-:Y:S01]  /*9280*/  FFMA.FTZ R64, R150, R233, -R61 ;  /* 0x000000e996407223 */ /* 0x000fe2000001083d */
[----:B------:R-:W-:Y:S01]  /*9290*/  FMUL.FTZ R60, R155, R232 ;  /* 0x000000e89b3c7220 */ /* 0x000fe20000410000 */
[----:B------:R-:W-:Y:S01]  /*92a0*/  FMUL.FTZ R61, R157, R201 ;  /* 0x000000c99d3d7220 */ /* 0x000fe20000410000 */
[----:B------:R-:W-:Y:S01]  /*92b0*/  FMUL.FTZ R151, R151, R234 ;  /* 0x000000ea97977220 */ /* 0x000fe20000410000 */
[-C--:B------:R-:W-:Y:S01]  /*92c0*/  FMUL.FTZ R73, R155, R197.reuse ;  /* 0x000000c59b497220 */ /* 0x080fe20000410000 */
[----:B------:R-:W-:Y:S01]  /*92d0*/  FFMA.FTZ R65, R152, R197, R60 ;  /* 0x000000c598417223 */ /* 0x000fe2000001003c */
[----:B------:R-:W-:Y:S01]  /*92e0*/  FFMA.FTZ R70, R154, R229, -R61 ;  /* 0x000000e59a467223 */ /* 0x000fe2000001083d */
[----:B------:R-:W-:Y:S01]  /*92f0*/  FMUL.FTZ R60, R159, R230 ;  /* 0x000000e69f3c7220 */ /* 0x000fe20000410000 */
[----:B------:R-:W-:Y:S01]  /*9300*/  FMUL.FTZ R61, R161, R204 ;  /* 0x000000cca13d7220 */ /* 0x000fe20000410000 */
[-C--:B------:R-:W-:Y:S01]  /*9310*/  FMUL.FTZ R71, R159, R203.reuse ;  /* 0x000000cb9f477220 */ /* 0x080fe20000410000 */
[----:B------:R-:W-:Y:S01]  /*9320*/  FFMA.FTZ R149, R149, R202, R151 ;  /* 0x000000ca95957223 */ /* 0x000fe20000010097 */
[----:B------:R-:W-:Y:S01]  /*9330*/  FFMA.FTZ R75, R156, R203, R60 ;  /* 0x000000cb9c4b7223 */ /* 0x000fe2000001003c */
[----:B------:R-:W-:Y:S01]  /*9340*/  FFMA.FTZ R72, R158, R227, -R61 ;  /* 0x000000e39e487223 */ /* 0x000fe2000001083d */
[----:B------:R-:W-:Y:S01]  /*9350*/  FMUL.FTZ R60, R163, R226 ;  /* 0x000000e2a33c7220 */ /* 0x000fe20000410000 */
[----:B------:R-:W-:Y:S01]  /*9360*/  FMUL.FTZ R61, R166, UR34 ;  /* 0x00000022a63d7c20 */ /* 0x000fe20008410000 */
[----:B------:R-:W-:Y:S01]  /*9370*/  FFMA.FTZ R73, R152, R232, -R73 ;  /* 0x000000e898497223 */ /* 0x000fe20000010849 */
[----:B------:R-:W-:Y:S01]  /*9380*/  FFMA.FTZ R71, R156, R230, -R71 ;  /* 0x000000e69c477223 */ /* 0x000fe20000010847 */
[-C--:B-----5:R-:W-:Y:S01]  /*9390*/  FFMA.FTZ R77, R160, R205.reuse, R60 ;  /* 0x000000cda04d7223 */ /* 0x0a0fe2000001003c */
[----:B------:R-:W-:Y:S01]  /*93a0*/  FFMA.FTZ R66, R162, UR23, -R61 ;  /* 0x00000017a2427c23 */ /* 0x000fe2000801083d */
[----:B------:R-:W-:Y:S01]  /*93b0*/  FMUL.FTZ R60, R169, UR34 ;  /* 0x00000022a93c7c20 */ /* 0x000fe20008410000 */
[----:B------:R-:W-:Y:S01]  /*93c0*/  FMUL.FTZ R61, R172, UR34 ;  /* 0x00000022ac3d7c20 */ /* 0x000fe20008410000 */
[----:B------:R-:W-:Y:S01]  /*93d0*/  FMUL.FTZ R151, R163, R205 ;  /* 0x000000cda3977220 */ /* 0x000fe20000410000 */
[----:B------:R-:W-:Y:S01]  /*93e0*/  FMUL.FTZ R152, R171, UR34 ;  /* 0x00000022ab987c20 */ /* 0x000fe20008410000 */
[----:B------:R-:W-:Y:S01]  /*93f0*/  FFMA.FTZ R67, R165, UR23, -R60 ;  /* 0x00000017a5437c23 */ /* 0x000fe2000801083c */
[----:B------:R-:W-:Y:S01]  /*9400*/  FFMA.FTZ R68, R168, UR23, -R61 ;  /* 0x00000017a8447c23 */ /* 0x000fe2000801083d */
[C---:B------:R-:W-:Y:S01]  /*9410*/  FMUL.FTZ R156, R171.reuse, R210 ;  /* 0x000000d2ab9c7220 */ /* 0x040fe20000410000 */
[----:B------:R-:W0:Y:S01]  /*9420*/  LDS.64 R60, [R109+0x6d88] ;  /* 0x006d88006d3c7984 */ /* 0x000e220000000a00 */
[----:B------:R-:W-:Y:S01]  /*9430*/  FMUL.FTZ R171, R171, R217 ;  /* 0x000000d9abab7220 */ /* 0x000fe20000410000 */
[----:B------:R-:W-:Y:S01]  /*9440*/  FMUL.FTZ R62, R157, R229 ;  /* 0x000000e59d3e7220 */ /* 0x000fe20000410000 */
[----:B------:R-:W-:Y:S01]  /*9450*/  FFMA.FTZ R151, R160, R226, -R151 ;  /* 0x000000e2a0977223 */ /* 0x000fe20000010897 */
[C---:B------:R-:W-:Y:S01]  /*9460*/  FFMA.FTZ R152, R167.reuse, UR23, -R152 ;  /* 0x00000017a7987c23 */ /* 0x040fe20008010898 */
[C---:B------:R-:W-:Y:S01]  /*9470*/  FFMA.FTZ R156, R167.reuse, R217, -R156 ;  /* 0x000000d9a79c7223 */ /* 0x040fe2000001089c */
[----:B------:R-:W-:Y:S01]  /*9480*/  FFMA.FTZ R160, R167, R210, R171 ;  /* 0x000000d2a7a07223 */ /* 0x000fe200000100ab */
[----:B------:R-:W-:Y:S01]  /*9490*/  FMUL.FTZ R161, R161, R227 ;  /* 0x000000e3a1a17220 */ /* 0x000fe20000410000 */
[C---:B------:R-:W-:Y:S01]  /*94a0*/  FMUL.FTZ R167, R174.reuse, UR34 ;  /* 0x00000022aea77c20 */ /* 0x040fe20008410000 */
[----:B------:R-:W-:Y:S01]  /*94b0*/  FMUL.FTZ R163, R174, R211 ;  /* 0x000000d3aea37220 */ /* 0x000fe20000410000 */
[----:B------:R-:W-:Y:S01]  /*94c0*/  FFMA.FTZ R154, R154, R201, R62 ;  /* 0x000000c99a9a7223 */ /* 0x000fe2000001003e */
[----:B------:R-:W-:Y:S01]  /*94d0*/  FMUL.FTZ R174, R174, R216 ;  /* 0x000000d8aeae7220 */ /* 0x000fe20000410000 */
[C---:B------:R-:W-:Y:S01]  /*94e0*/  FMUL.FTZ R76, R166.reuse, R207 ;  /* 0x000000cfa64c7220 */ /* 0x040fe20000410000 */
[C---:B------:R-:W-:Y:S01]  /*94f0*/  FMUL.FTZ R79, R175.reuse, UR34 ;  /* 0x00000022af4f7c20 */ /* 0x040fe20008410000 */
[C---:B------:R-:W-:Y:S01]  /*9500*/  FMUL.FTZ R155, R175.reuse, R208 ;  /* 0x000000d0af9b7220 */ /* 0x040fe20000410000 */
[----:B------:R-:W-:Y:S01]  /*9510*/  FMUL.FTZ R157, R175, R220 ;  /* 0x000000dcaf9d7220 */ /* 0x000fe20000410000 */
[C---:B------:R-:W-:Y:S01]  /*9520*/  FMUL.FTZ R62, R177.reuse, UR34 ;  /* 0x00000022b13e7c20 */ /* 0x040fe20008410000 */
[----:B------:R-:W-:Y:S01]  /*9530*/  FMUL.FTZ R166, R166, R223 ;  /* 0x000000dfa6a67220 */ /* 0x000fe20000410000 */
[C---:B------:R-:W-:Y:S01]  /*9540*/  FMUL.FTZ R63, R177.reuse, R212 ;  /* 0x000000d4b13f7220 */ /* 0x040fe20000410000 */
[----:B------:R-:W-:Y:S01]  /*9550*/  FFMA.FTZ R158, R158, R204, R161 ;  /* 0x000000cc9e9e7223 */ /* 0x000fe200000100a1 */
[----:B------:R-:W-:Y:S01]  /*9560*/  FMUL.FTZ R177, R177, R214 ;  /* 0x000000d6b1b17220 */ /* 0x000fe20000410000 */
[C---:B------:R-:W-:Y:S01]  /*9570*/  FFMA.FTZ R167, R170.reuse, UR23, -R167 ;  /* 0x00000017aaa77c23 */ /* 0x040fe200080108a7 */
[C---:B------:R-:W-:Y:S01]  /*9580*/  FFMA.FTZ R163, R170.reuse, R216, -R163 ;  /* 0x000000d8aaa37223 */ /* 0x040fe200000108a3 */
[----:B------:R-:W-:Y:S01]  /*9590*/  FFMA.FTZ R161, R170, R211, R174 ;  /* 0x000000d3aaa17223 */ /* 0x000fe200000100ae */
[----:B------:R-:W-:Y:S01]  /*95a0*/  FFMA.FTZ R76, R162, R223, -R76 ;  /* 0x000000dfa24c7223 */ /* 0x000fe2000001084c */
[----:B------:R-:W-:Y:S01]  /*95b0*/  FMUL.FTZ R78, R172, R209 ;  /* 0x000000d1ac4e7220 */ /* 0x000fe20000410000 */
[C---:B------:R-:W-:Y:S01]  /*95c0*/  FFMA.FTZ R79, R164.reuse, UR23, -R79 ;  /* 0x00000017a44f7c23 */ /* 0x040fe2000801084f */
[C---:B------:R-:W-:Y:S01]  /*95d0*/  FFMA.FTZ R155, R164.reuse, R220, -R155 ;  /* 0x000000dca49b7223 */ /* 0x040fe2000001089b */
[----:B------:R-:W-:Y:S01]  /*95e0*/  FFMA.FTZ R157, R164, R208, R157 ;  /* 0x000000d0a49d7223 */ /* 0x000fe2000001009d */
[C---:B------:R-:W-:Y:S01]  /*95f0*/  FFMA.FTZ R170, R173.reuse, UR23, -R62 ;  /* 0x00000017adaa7c23 */ /* 0x040fe2000801083e */
[----:B------:R-:W-:Y:S01]  /*9600*/  FFMA.FTZ R162, R162, R207, R166 ;  /* 0x000000cfa2a27223 */ /* 0x000fe200000100a6 */
[-C--:B------:R-:W-:Y:S01]  /*9610*/  FMUL.FTZ R172, R172, R219.reuse ;  /* 0x000000dbacac7220 */ /* 0x080fe20000410000 */
[----:B------:R-:W-:Y:S01]  /*9620*/  FFMA.FTZ R164, R173, R214, -R63 ;  /* 0x000000d6ada47223 */ /* 0x000fe2000001083f */
[----:B------:R-:W-:Y:S01]  /*9630*/  FMUL.FTZ R62, R179, R236 ;  /* 0x000000ecb33e7220 */ /* 0x000fe20000410000 */
[----:B------:R-:W-:Y:S01]  /*9640*/  FFMA.FTZ R166, R173, R212, R177 ;  /* 0x000000d4ada67223 */ /* 0x000fe200000100b1 */
[----:B------:R-:W-:Y:S01]  /*9650*/  LEA R63, R113, 0xfffff000, 0xc ;  /* 0xfffff000713f7811 */ /* 0x000fe200078e60ff */
[----:B------:R-:W-:Y:S01]  /*9660*/  FMUL.FTZ R173, R196, UR34 ;  /* 0x00000022c4ad7c20 */ /* 0x000fe20008410000 */
[----:B------:R-:W-:Y:S01]  /*9670*/  FFMA.FTZ R78, R168, R219, -R78 ;  /* 0x000000dba84e7223 */ /* 0x000fe2000001084e */
[----:B------:R-:W-:Y:S01]  /*9680*/  FFMA.FTZ R174, R0, R69, RZ ;  /* 0x0000004500ae7223 */ /* 0x000fe200000100ff */
[----:B------:R-:W-:Y:S01]  /*9690*/  FFMA.FTZ R168, R168, R209, R172 ;  /* 0x000000d1a8a87223 */ /* 0x000fe200000100ac */
[----:B------:R-:W-:Y:S01]  /*96a0*/  FFMA.FTZ R159, R176, R213, R62 ;  /* 0x000000d5b09f7223 */ /* 0x000fe2000001003e */
[-C--:B0-----:R-:W-:Y:S01]  /*96b0*/  FMUL.FTZ R69, R61, R111.reuse ;  /* 0x0000006f3d457220 */ /* 0x081fe20000410000 */
[----:B------:R-:W-:Y:S01]  /*96c0*/  LOP3.LUT R62, R63, R118, RZ, 0xfc, !PT ;  /* 0x000000763f3e7212 */ /* 0x000fe200078efcff */
[----:B------:R-:W-:Y:S01]  /*96d0*/  FMUL.FTZ R172, R60, R111 ;  /* 0x0000006f3cac7220 */ /* 0x000fe20000410000 */
[----:B------:R-:W-:Y:S01]  /*96e0*/  FFMA.FTZ R175, R178, UR23, -R173 ;  /* 0x00000017b2af7c23 */ /* 0x000fe200080108ad */
[----:B------:R-:W-:Y:S01]  /*96f0*/  SHF.R.S32.HI R63, RZ, 0x1f, R63 ;  /* 0x0000001fff3f7819 */ /* 0x000fe2000001143f */
[----:B------:R-:W-:Y:S01]  /*9700*/  FFMA.FTZ R173, R17, R64, R174 ;  /* 0x0000004011ad7223 */ /* 0x000fe200000100ae */
[-C--:B------:R-:W-:Y:S01]  /*9710*/  FFMA.FTZ R64, R60, R110.reuse, R69 ;  /* 0x0000006e3c407223 */ /* 0x080fe20000010045 */
[----:B------:R-:W-:Y:S01]  /*9720*/  FMUL.FTZ R153, R153, R233 ;  /* 0x000000e999997220 */ /* 0x000fe20000410000 */
[----:B------:R-:W-:Y:S01]  /*9730*/  FFMA.FTZ R111, R61, R110, -R172 ;  /* 0x0000006e3d6f7223 */ /* 0x000fe200000108ac */
[----:B------:R-:W-:-:S04]  /*9740*/  IMAD.WIDE.U32 R60, R2, UR32, R62 ;  /* 0x00000020023c7c25 */ /* 0x000fc8000f8e003e */
[----:B------:R-:W-:Y:S01]  /*9750*/  FFMA.FTZ R69, R3, R175, R64 ;  /* 0x000000af03457223 */ /* 0x000fe20000010040 */
[----:B------:R-:W-:Y:S01]  /*9760*/  FFMA.FTZ R150, R150, R200, R153 ;  /* 0x000000c896967223 */ /* 0x000fe20000010099 */
[----:B------:R-:W-:Y:S01]  /*9770*/  FFMA.FTZ R149, -R0, R149, RZ ;  /* 0x0000009500957223 */ /* 0x000fe200000101ff */
[----:B------:R-:W-:Y:S01]  /*9780*/  FADD.FTZ R190, R190, R111 ;  /* 0x0000006fbebe7221 */ /* 0x000fe20000010000 */
[----:B------:R-:W-:Y:S02]  /*9790*/  IMAD R63, R2, UR33, R61 ;  /* 0x00000021023f7c24 */ /* 0x000fe4000f8e023d */
[----:B------:R-:W-:Y:S01]  /*97a0*/  FMUL.FTZ R61, R123, R69 ;  /* 0x000000457b3d7220 */ /* 0x000fe20000410000 */
[----:B------:R-:W-:Y:S01]  /*97b0*/  FMUL.FTZ R171, R179, UR34 ;  /* 0x00000022b3ab7c20 */ /* 0x000fe20008410000 */
[----:B------:R-:W-:Y:S01]  /*97c0*/  FFMA.FTZ R149, -R17, R150, R149 ;  /* 0x0000009611957223 */ /* 0x000fe20000010195 */
[-C--:B------:R-:W-:Y:S01]  /*97d0*/  FMUL.FTZ R110, R123, R190.reuse ;  /* 0x000000be7b6e7220 */ /* 0x080fe20000410000 */
[----:B------:R-:W-:Y:S01]  /*97e0*/  LEA R64, P0, R60, UR20, 0x2 ;  /* 0x000000143c407c11 */ /* 0x000fe2000f8010ff */
[----:B------:R-:W-:Y:S01]  /*97f0*/  FFMA.FTZ R172, R16, R73, R173 ;  /* 0x0000004910ac7223 */ /* 0x000fe200000100ad */
[----:B------:R-:W-:Y:S01]  /*9800*/  FFMA.FTZ R150, R124, R190, -R61 ;  /* 0x000000be7c967223 */ /* 0x000fe2000001083d */
[----:B------:R-:W-:Y:S01]  /*9810*/  FFMA.FTZ R171, R176, UR23, -R171 ;  /* 0x00000017b0ab7c23 */ /* 0x000fe200080108ab */
[----:B------:R-:W-:Y:S01]  /*9820*/  FFMA.FTZ R149, -R16, R65, R149 ;  /* 0x0000004110957223 */ /* 0x000fe20000010195 */
[----:B------:R-:W-:Y:S01]  /*9830*/  FFMA.FTZ R61, R124, R69, R110 ;  /* 0x000000457c3d7223 */ /* 0x000fe2000001006e */
[----:B------:R-:W-:Y:S01]  /*9840*/  LEA.HI.X R65, R60, UR21, R63, 0x2, P0 ;  /* 0x000000153c417c11 */ /* 0x000fe200080f143f */
[----:B------:R-:W-:Y:S01]  /*9850*/  FFMA.FTZ R63, R15, R70, R172 ;  /* 0x000000460f3f7223 */ /* 0x000fe200000100ac */
[----:B------:R-:W-:Y:S01]  /*9860*/  FADD.FTZ R189, R189, R150 ;  /* 0x00000096bdbd7221 */ /* 0x000fe20000010000 */
[----:B------:R-:W-:Y:S01]  /*9870*/  FFMA.FTZ R70, R4, R171, R61 ;  /* 0x000000ab04467223 */ /* 0x000fe2000001003d */
[----:B------:R-:W-:Y:S01]  /*9880*/  FMUL.FTZ R153, R169, R206 ;  /* 0x000000cea9997220 */ /* 0x000fe20000410000 */
[----:B------:R-:W-:Y:S01]  /*9890*/  FFMA.FTZ R60, R14, R71, R63 ;  /* 0x000000470e3c7223 */ /* 0x000fe2000001003f */
[CC--:B------:R-:W-:Y:S01]  /*98a0*/  FMUL.FTZ R61, R125.reuse, R189.reuse ;  /* 0x000000bd7d3d7220 */ /* 0x0c0fe20000410000 */
[----:B------:R-:W-:Y:S01]  /*98b0*/  FMUL.FTZ R110, R125, R70 ;  /* 0x000000467d6e7220 */ /* 0x000fe20000410000 */
[----:B------:R-:W-:Y:S01]  /*98c0*/  FFMA.FTZ R153, R165, R222, -R153 ;  /* 0x000000dea5997223 */ /* 0x000fe20000010899 */
[----:B------:R-:W-:Y:S01]  /*98d0*/  FFMA.FTZ R63, R13, R72, R60 ;  /* 0x000000480d3f7223 */ /* 0x000fe2000001003c */
[C---:B------:R-:W-:Y:S01]  /*98e0*/  FFMA.FTZ R60, R126.reuse, R70, R61 ;  /* 0x000000467e3c7223 */ /* 0x040fe2000001003d */
[----:B------:R-:W-:Y:S01]  /*98f0*/  FFMA.FTZ R61, R126, R189, -R110 ;  /* 0x000000bd7e3d7223 */ /* 0x000fe2000001086e */
[----:B------:R-:W-:Y:S01]  /*9900*/  FMUL.FTZ R169, R169, R222 ;  /* 0x000000dea9a97220 */ /* 0x000fe20000410000 */
[----:B------:R-:W-:Y:S01]  /*9910*/  FFMA.FTZ R72, R12, R151, R63 ;  /* 0x000000970c487223 */ /* 0x000fe2000001003f */
[----:B------:R-:W-:Y:S01]  /*9920*/  FFMA.FTZ R71, R5, R170, R60 ;  /* 0x000000aa05477223 */ /* 0x000fe2000001003c */
[----:B------:R-:W-:Y:S01]  /*9930*/  FADD.FTZ R188, R188, R61 ;  /* 0x0000003dbcbc7221 */ /* 0x000fe20000010000 */
[----:B------:R-:W-:Y:S01]  /*9940*/  FFMA.FTZ R165, R165, R206, R169 ;  /* 0x000000cea5a57223 */ /* 0x000fe200000100a9 */
[----:B------:R-:W-:Y:S01]  /*9950*/  FFMA.FTZ R63, R11, R76, R72 ;  /* 0x0000004c0b3f7223 */ /* 0x000fe20000010048 */
[C---:B------:R-:W-:Y:S01]  /*9960*/  FMUL.FTZ R61, R127.reuse, R71 ;  /* 0x000000477f3d7220 */ /* 0x040fe20000410000 */
[-C--:B------:R-:W-:Y:S01]  /*9970*/  FMUL.FTZ R60, R127, R188.reuse ;  /* 0x000000bc7f3c7220 */ /* 0x080fe20000410000 */
[----:B------:R-:W-:Y:S01]  /*9980*/  FMUL.FTZ R169, R179, R213 ;  /* 0x000000d5b3a97220 */ /* 0x000fe20000410000 */
[----:B------:R-:W-:Y:S01]  /*9990*/  FFMA.FTZ R76, R10, R153, R63 ;  /* 0x000000990a4c7223 */ /* 0x000fe2000001003f */
[C---:B------:R-:W-:Y:S01]  /*99a0*/  FFMA.FTZ R72, R128.reuse, R188, -R61 ;  /* 0x000000bc80487223 */ /* 0x040fe2000001083d */
[----:B------:R-:W-:Y:S01]  /*99b0*/  FFMA.FTZ R61, R128, R71, R60 ;  /* 0x00000047803d7223 */ /* 0x000fe2000001003c */
[----:B------:R-:W-:Y:S01]  /*99c0*/  FFMA.FTZ R154, -R15, R154, R149 ;  /* 0x0000009a0f9a7223 */ /* 0x000fe20000010195 */
[----:B------:R-:W-:Y:S01]  /*99d0*/  FFMA.FTZ R63, R9, R78, R76 ;  /* 0x0000004e093f7223 */ /* 0x000fe2000001004c */
[----:B------:R-:W-:Y:S01]  /*99e0*/  FADD.FTZ R187, R187, R72 ;  /* 0x00000048bbbb7221 */ /* 0x000fe20000010000 */
[----:B------:R-:W-:Y:S01]  /*99f0*/  FFMA.FTZ R72, R6, R167, R61 ;  /* 0x000000a706487223 */ /* 0x000fe2000001003d */
[----:B------:R-:W-:Y:S01]  /*9a00*/  ISETP.NE.AND P2, PT, R118, RZ, PT ;  /* 0x000000ff7600720c */ /* 0x000fe20003f45270 */
[----:B------:R-:W-:Y:S01]  /*9a10*/  FFMA.FTZ R76, R8, R155, R63 ;  /* 0x0000009b084c7223 */ /* 0x000fe2000001003f */
[CC--:B------:R-:W-:Y:S01]  /*9a20*/  FMUL.FTZ R61, R129.reuse, R187.reuse ;  /* 0x000000bb813d7220 */ /* 0x0c0fe20000410000 */
[----:B------:R-:W-:Y:S01]  /*9a30*/  FMUL.FTZ R60, R129, R72 ;  /* 0x00000048813c7220 */ /* 0x000fe20000410000 */
[----:B------:R-:W-:Y:S01]  /*9a40*/  FFMA.FTZ R169, R176, R236, -R169 ;  /* 0x000000ecb0a97223 */ /* 0x000fe200000108a9 */
[C---:B------:R-:W-:Y:S01]  /*9a50*/  FFMA.FTZ R73, R7.reuse, R156, R76 ;  /* 0x0000009c07497223 */ /* 0x040fe2000001004c */
[C---:B------:R-:W-:Y:S01]  /*9a60*/  FFMA.FTZ R61, R130.reuse, R72, R61 ;  /* 0x00000048823d7223 */ /* 0x040fe2000001003d */
[----:B------:R-:W-:Y:S01]  /*9a70*/  FFMA.FTZ R63, R130, R187, -R60 ;  /* 0x000000bb823f7223 */ /* 0x000fe2000001083c */
[----:B------:R-:W-:Y:S01]  /*9a80*/  FFMA.FTZ R75, -R14, R75, R154 ;  /* 0x0000004b0e4b7223 */ /* 0x000fe2000001019a */
[----:B------:R-:W-:Y:S01]  /*9a90*/  FFMA.FTZ R76, R6, R163, R73 ;  /* 0x000000a3064c7223 */ /* 0x000fe20000010049 */
[----:B------:R-:W-:Y:S01]  /*9aa0*/  FFMA.FTZ R73, R7, R152, R61 ;  /* 0x0000009807497223 */ /* 0x000fe2000001003d */
[----:B------:R-:W-:Y:S01]  /*9ab0*/  FADD.FTZ R186, R186, R63 ;  /* 0x0000003fbaba7221 */ /* 0x000fe20000010000 */
[----:B------:R-:W-:Y:S01]  /*9ac0*/  FFMA.FTZ R158, -R13, R158, R75 ;  /* 0x0000009e0d9e7223 */ /* 0x000fe2000001014b */
[----:B------:R-:W-:Y:S01]  /*9ad0*/  FFMA.FTZ R63, R5, R164, R76 ;  /* 0x000000a4053f7223 */ /* 0x000fe2000001004c */
[C---:B------:R-:W-:Y:S01]  /*9ae0*/  FMUL.FTZ R61, R131.reuse, R73 ;  /* 0x00000049833d7220 */ /* 0x040fe20000410000 */
[-C--:B------:R-:W-:Y:S01]  /*9af0*/  FMUL.FTZ R60, R131, R186.reuse ;  /* 0x000000ba833c7220 */ /* 0x080fe20000410000 */
[----:B------:R-:W-:Y:S01]  /*9b00*/  FFMA.FTZ R77, -R12, R77, R158 ;  /* 0x0000004d0c4d7223 */ /* 0x000fe2000001019e */
[----:B------:R-:W-:Y:S01]  /*9b10*/  FFMA.FTZ R76, R4, R169, R63 ;  /* 0x000000a9044c7223 */ /* 0x000fe2000001003f */
[C---:B------:R-:W-:Y:S01]  /*9b20*/  FFMA.FTZ R78, R132.reuse, R186, -R61 ;  /* 0x000000ba844e7223 */ /* 0x040fe2000001083d */
[----:B------:R-:W-:Y:S01]  /*9b30*/  FFMA.FTZ R61, R132, R73, R60 ;  /* 0x00000049843d7223 */ /* 0x000fe2000001003c */
[----:B------:R-:W-:Y:S01]  /*9b40*/  FMUL.FTZ R63, R202, UR34 ;  /* 0x00000022ca3f7c20 */ /* 0x000fe20008410000 */
[----:B------:R-:W-:Y:S01]  /*9b50*/  FFMA.FTZ R162, -R11, R162, R77 ;  /* 0x000000a20ba27223 */ /* 0x000fe2000001014d */
[----:B------:R-:W-:Y:S01]  /*9b60*/  FADD.FTZ R185, R185, R78 ;  /* 0x0000004eb9b97221 */ /* 0x000fe20000010000 */
[----:B------:R-:W-:Y:S01]  /*9b70*/  FFMA.FTZ R79, R8, R79, R61 ;  /* 0x0000004f084f7223 */ /* 0x000fe2000001003d */
[----:B------:R-:W-:Y:S01]  /*9b80*/  FFMA.FTZ R63, R234, UR23, -R63 ;  /* 0x00000017ea3f7c23 */ /* 0x000fe2000801083f */
[----:B------:R-:W-:Y:S01]  /*9b90*/  @!P2 LEA R111, R2, R117, 0x4 ;  /* 0x00000075026fa211 */ /* 0x000fe200078e20ff */
[C---:B------:R-:W-:Y:S01]  /*9ba0*/  FMUL.FTZ R78, R133.reuse, R185 ;  /* 0x000000b9854e7220 */ /* 0x040fe20000410000 */
[----:B------:R-:W-:Y:S01]  /*9bb0*/  FMUL.FTZ R61, R133, R79 ;  /* 0x0000004f853d7220 */ /* 0x000fe20000410000 */
[----:B------:R-:W-:-:S02]  /*9bc0*/  IMAD R60, R118, 0x84, R117 ;  /* 0x00000084763c7824 */ /* 0x000fc400078e0275 */
[----:B------:R-:W-:Y:S01]  /*9bd0*/  FMUL.FTZ R77, R0, R63 ;  /* 0x0000003f004d7220 */ /* 0x000fe20000410000 */
[C---:B------:R-:W-:Y:S01]  /*9be0*/  FFMA.FTZ R78, R134.reuse, R79, R78 ;  /* 0x0000004f864e7223 */ /* 0x040fe2000001004e */
[----:B------:R-:W-:Y:S01]  /*9bf0*/  FFMA.FTZ R61, R134, R185, -R61 ;  /* 0x000000b9863d7223 */ /* 0x000fe2000001083d */
[----:B-1----:R-:W-:Y:S01]  /*9c00*/  @!P2 STS.128 [R111+0x8b80], R80 ;  /* 0x008b80506f00a388 */ /* 0x002fe20000000c00 */
[----:B------:R-:W-:Y:S01]  /*9c10*/  P2R R75, PR, RZ, 0x4 ;  /* 0x00000004ff4b7803 */ /* 0x000fe20000000000 */
[----:B------:R-:W-:Y:S01]  /*9c20*/  FFMA.FTZ R68, R9, R68, R78 ;  /* 0x0000004409447223 */ /* 0x000fe2000001004e */
[----:B------:R-:W-:Y:S01]  /*9c30*/  FADD.FTZ R184, R184, R61 ;  /* 0x0000003db8b87221 */ /* 0x000fe20000010000 */
[----:B------:R-:W-:Y:S01]  /*9c40*/  FMUL.FTZ R78, R200, UR34 ;  /* 0x00000022c84e7c20 */ /* 0x000fe20008410000 */
[----:B------:R0:W-:Y:S01]  /*9c50*/  STS [R60+0x2100], R77 ;  /* 0x0021004d3c007388 */ /* 0x0001e20000000800 */
[----:B------:R-:W-:Y:S01]  /*9c60*/  FMUL.FTZ R75, R202, UR23 ;  /* 0x00000017ca4b7c20 */ /* 0x000fe20008410000 */
[C---:B------:R-:W-:Y:S01]  /*9c70*/  FMUL.FTZ R61, R135.reuse, R184 ;  /* 0x000000b8873d7220 */ /* 0x040fe20000410000 */
[-C--:B------:R-:W-:Y:S01]  /*9c80*/  FMUL.FTZ R135, R135, R68.reuse ;  /* 0x0000004487877220 */ /* 0x080fe20000410000 */
[----:B------:R-:W-:Y:S01]  /*9c90*/  FFMA.FTZ R78, R233, UR23, -R78 ;  /* 0x00000017e94e7c23 */ /* 0x000fe2000801084e */
[----:B------:R-:W-:Y:S01]  /*9ca0*/  FFMA.FTZ R75, R234, UR34, R75 ;  /* 0x00000022ea4b7c23 */ /* 0x000fe2000801004b */
[C---:B------:R-:W-:Y:S01]  /*9cb0*/  FFMA.FTZ R61, R136.reuse, R68, R61 ;  /* 0x00000044883d7223 */ /* 0x040fe2000001003d */
[----:B------:R-:W-:Y:S01]  /*9cc0*/  FFMA.FTZ R136, R136, R184, -R135 ;  /* 0x000000b888887223 */ /* 0x000fe20000010887 */
[----:B------:R-:W-:Y:S01]  /*9cd0*/  FMUL.FTZ R110, R200, UR23 ;  /* 0x00000017c86e7c20 */ /* 0x000fe20008410000 */
[----:B------:R-:W-:Y:S01]  /*9ce0*/  FMUL.FTZ R75, R0, -R75 ;  /* 0x8000004b004b7220 */ /* 0x000fe20000410000 */
[----:B------:R-:W-:Y:S01]  /*9cf0*/  FFMA.FTZ R67, R10, R67, R61 ;  /* 0x000000430a437223 */ /* 0x000fe2000001003d */
[----:B------:R-:W-:Y:S01]  /*9d00*/  FADD.FTZ R183, R183, R136 ;  /* 0x00000088b7b77221 */ /* 0x000fe20000010000 */
[----:B0-----:R-:W-:Y:S01]  /*9d10*/  FMUL.FTZ R77, R17, R78 ;  /* 0x0000004e114d7220 */ /* 0x001fe20000410000 */
[----:B------:R-:W-:Y:S01]  /*9d20*/  FMUL.FTZ R80, R201, UR34 ;  /* 0x00000022c9507c20 */ /* 0x000fe20008410000 */
[C---:B------:R-:W-:Y:S01]  /*9d30*/  FMUL.FTZ R61, R137.reuse, R67 ;  /* 0x00000043893d7220 */ /* 0x040fe20000410000 */
[-C--:B------:R-:W-:Y:S01]  /*9d40*/  FMUL.FTZ R78, R137, R183.reuse ;  /* 0x000000b7894e7220 */ /* 0x080fe20000410000 */
[----:B------:R0:W-:Y:S01]  /*9d50*/  STS [R60+0x2104], R75 ;  /* 0x0021044b3c007388 */ /* 0x0001e20000000800 */
[----:B------:R-:W-:Y:S01]  /*9d60*/  FFMA.FTZ R80, R229, UR23, -R80 ;  /* 0x00000017e5507c23 */ /* 0x000fe20008010850 */
[C---:B------:R-:W-:Y:S01]  /*9d70*/  FFMA.FTZ R61, R138.reuse, R183, -R61 ;  /* 0x000000b78a3d7223 */ /* 0x040fe2000001083d */
[----:B------:R-:W-:Y:S01]  /*9d80*/  FFMA.FTZ R78, R138, R67, R78 ;  /* 0x000000438a4e7223 */ /* 0x000fe2000001004e */
[----:B------:R-:W-:Y:S01]  /*9d90*/  FMUL.FTZ R83, R197, UR34 ;  /* 0x00000022c5537c20 */ /* 0x000fe20008410000 */
[----:B------:R1:W-:Y:S01]  /*9da0*/  STS [R60+0x2108], R77 ;  /* 0x0021084d3c007388 */ /* 0x0003e20000000800 */
[----:B------:R-:W-:Y:S01]  /*9db0*/  FADD.FTZ R182, R182, R61 ;  /* 0x0000003db6b67221 */ /* 0x000fe20000010000 */
[----:B------:R-:W-:Y:S01]  /*9dc0*/  FFMA.FTZ R66, R11, R66, R78 ;  /* 0x000000420b427223 */ /* 0x000fe2000001004e */
[----:B------:R-:W-:Y:S01]  /*9dd0*/  FFMA.FTZ R83, R232, UR23, -R83 ;  /* 0x00000017e8537c23 */ /* 0x000fe20008010853 */
[----:B------:R-:W-:Y:S01]  /*9de0*/  FFMA.FTZ R110, R233, UR34, R110 ;  /* 0x00000022e96e7c23 */ /* 0x000fe2000801006e */
[----:B0-----:R-:W-:Y:S01]  /*9df0*/  FMUL.FTZ R75, R15, R80 ;  /* 0x000000500f4b7220 */ /* 0x001fe20000410000 */
[C---:B------:R-:W-:Y:S01]  /*9e00*/  FMUL.FTZ R61, R139.reuse, R66 ;  /* 0x000000428b3d7220 */ /* 0x040fe20000410000 */
[----:B------:R-:W-:Y:S01]  /*9e10*/  FMUL.FTZ R139, R139, R182 ;  /* 0x000000b68b8b7220 */ /* 0x000fe20000410000 */
[----:B------:R-:W-:Y:S01]  /*9e20*/  FMUL.FTZ R83, R16, R83 ;  /* 0x0000005310537220 */ /* 0x000fe20000410000 */
[----:B------:R-:W-:Y:S01]  /*9e30*/  FMUL.FTZ R81, R17, -R110 ;  /* 0x8000006e11517220 */ /* 0x000fe20000410000 */
[C---:B------:R-:W-:Y:S01]  /*9e40*/  FFMA.FTZ R78, R140.reuse, R182, -R61 ;  /* 0x000000b68c4e7223 */ /* 0x040fe2000001083d */
[----:B------:R-:W-:Y:S01]  /*9e50*/  FFMA.FTZ R139, R140, R66, R139 ;  /* 0x000000428c8b7223 */ /* 0x000fe2000001008b */
[----:B------:R0:W-:Y:S01]  /*9e60*/  STS [R60+0x2118], R75 ;  /* 0x0021184b3c007388 */ /* 0x0001e20000000800 */
[----:B-1----:R-:W-:Y:S01]  /*9e70*/  FMUL.FTZ R77, R203, UR34 ;  /* 0x00000022cb4d7c20 */ /* 0x002fe20008410000 */
[----:B------:R-:W-:Y:S01]  /*9e80*/  FADD.FTZ R181, R181, R78 ;  /* 0x0000004eb5b57221 */ /* 0x000fe20000010000 */
[----:B------:R-:W-:Y:S01]  /*9e90*/  FFMA.FTZ R231, R12, R231, R139 ;  /* 0x000000e70ce77223 */ /* 0x000fe2000001008b */
[----:B------:R-:W-:Y:S01]  /*9ea0*/  FMUL.FTZ R78, R201, UR23 ;  /* 0x00000017c94e7c20 */ /* 0x000fe20008410000 */
[----:B------:R-:W-:Y:S01]  /*9eb0*/  STS [R60+0x2110], R83 ;  /* 0x002110533c007388 */ /* 0x000fe20000000800 */
[C---:B------:R-:W-:Y:S01]  /*9ec0*/  FMUL.FTZ R61, R141.reuse, R181 ;  /* 0x000000b58d3d7220 */ /* 0x040fe20000410000 */
[-C--:B------:R-:W-:Y:S01]  /*9ed0*/  FMUL.FTZ R80, R141, R231.reuse ;  /* 0x000000e78d507220 */ /* 0x080fe20000410000 */
[----:B------:R-:W-:Y:S01]  /*9ee0*/  FFMA.FTZ R82, R229, UR34, R78 ;  /* 0x00000022e5527c23 */ /* 0x000fe2000801004e */
[----:B------:R-:W-:Y:S01]  /*9ef0*/  FFMA.FTZ R77, R230, UR23, -R77 ;  /* 0x00000017e64d7c23 */ /* 0x000fe2000801084d */
[C---:B------:R-:W-:Y:S01]  /*9f00*/  FFMA.FTZ R78, R142.reuse, R231, R61 ;  /* 0x000000e78e4e7223 */ /* 0x040fe2000001003d */
[----:B------:R-:W-:Y:S01]  /*9f10*/  FFMA.FTZ R61, R142, R181, -R80 ;  /* 0x000000b58e3d7223 */ /* 0x000fe20000010850 */
[----:B0-----:R-:W-:Y:S01]  /*9f20*/  FMUL.FTZ R75, R15, -R82 ;  /* 0x800000520f4b7220 */ /* 0x001fe20000410000 */
[----:B------:R-:W-:Y:S01]  /*9f30*/  FMUL.FTZ R80, R204, UR23 ;  /* 0x00000017cc507c20 */ /* 0x000fe20008410000 */
[----:B------:R-:W-:Y:S01]  /*9f40*/  FFMA.FTZ R228, R13, R228, R78 ;  /* 0x000000e40de47223 */ /* 0x000fe2000001004e */
[----:B------:R-:W-:Y:S01]  /*9f50*/  FADD.FTZ R180, R180, R61 ;  /* 0x0000003db4b47221 */ /* 0x000fe20000010000 */
[----:B------:R-:W-:Y:S01]  /*9f60*/  FMUL.FTZ R78, R204, UR34 ;  /* 0x00000022cc4e7c20 */ /* 0x000fe20008410000 */
[----:B------:R0:W-:Y:S01]  /*9f70*/  STS [R60+0x211c], R75 ;  /* 0x00211c4b3c007388 */ /* 0x0001e20000000800 */
[----:B------:R-:W-:Y:S01]  /*9f80*/  FMUL.FTZ R77, R14, R77 ;  /* 0x0000004d0e4d7220 */ /* 0x000fe20000410000 */
[C---:B------:R-:W-:Y:S01]  /*9f90*/  FMUL.FTZ R61, R143.reuse, R180 ;  /* 0x000000b48f3d7220 */ /* 0x040fe20000410000 */
[-C--:B------:R-:W-:Y:S01]  /*9fa0*/  FMUL.FTZ R143, R143, R228.reuse ;  /* 0x000000e48f8f7220 */ /* 0x080fe20000410000 */
[C---:B------:R-:W-:Y:S01]  /*9fb0*/  FFMA.FTZ R78, R227.reuse, UR23, -R78 ;  /* 0x00000017e34e7c23 */ /* 0x040fe2000801084e */
[----:B------:R-:W-:Y:S01]  /*9fc0*/  FFMA.FTZ R80, R227, UR34, R80 ;  /* 0x00000022e3507c23 */ /* 0x000fe20008010050 */
[C---:B------:R-:W-:Y:S01]  /*9fd0*/  FFMA.FTZ R61, R144.reuse, R228, R61 ;  /* 0x000000e4903d7223 */ /* 0x040fe2000001003d */
[----:B------:R-:W-:Y:S01]  /*9fe0*/  FFMA.FTZ R144, R144, R180, -R143 ;  /* 0x000000b490907223 */ /* 0x000fe2000001088f */
[----:B------:R1:W-:Y:S01]  /*9ff0*/  STS [R60+0x2120], R77 ;  /* 0x0021204d3c007388 */ /* 0x0003e20000000800 */
[----:B------:R-:W-:Y:S01]  /*a000*/  FMUL.FTZ R111, R197, UR23 ;  /* 0x00000017c56f7c20 */ /* 0x000fe20008410000 */
[----:B------:R-:W-:Y:S01]  /*a010*/  FFMA.FTZ R225, R14, R225, R61 ;  /* 0x000000e10ee17223 */ /* 0x000fe2000001003d */
[----:B------:R-:W-:Y:S01]  /*a020*/  FMUL.FTZ R61, R205, UR34 ;  /* 0x00000022cd3d7c20 */ /* 0x000fe20008410000 */
[----:B------:R-:W-:Y:S01]  /*a030*/  FADD.FTZ R191, R191, R144 ;  /* 0x00000090bfbf7221 */ /* 0x000fe20000010000 */
[----:B0-----:R-:W-:Y:S01]  /*a040*/  FMUL.FTZ R75, R13, R78 ;  /* 0x0000004e0d4b7220 */ /* 0x001fe20000410000 */
[----:B------:R0:W-:Y:S01]  /*a050*/  STS [R60+0x210c], R81 ;  /* 0x00210c513c007388 */ /* 0x0001e20000000800 */
[----:B------:R-:W-:Y:S01]  /*a060*/  FFMA.FTZ R83, R226, UR23, -R61 ;  /* 0x00000017e2537c23 */ /* 0x000fe2000801083d */
[C---:B------:R-:W-:Y:S01]  /*a070*/  FMUL.FTZ R61, R145.reuse, R225 ;  /* 0x000000e1913d7220 */ /* 0x040fe20000410000 */
[-C--:B------:R-:W-:Y:S01]  /*a080*/  FMUL.FTZ R78, R145, R191.reuse ;  /* 0x000000bf914e7220 */ /* 0x080fe20000410000 */
[----:B-1----:R-:W-:Y:S01]  /*a090*/  FMUL.FTZ R77, R13, -R80 ;  /* 0x800000500d4d7220 */ /* 0x002fe20000410000 */
[----:B------:R-:W-:Y:S01]  /*a0a0*/  FMUL.FTZ R80, R207, UR23 ;  /* 0x00000017cf507c20 */ /* 0x000fe20008410000 */
[C---:B------:R-:W-:Y:S01]  /*a0b0*/  FFMA.FTZ R61, R146.reuse, R191, -R61 ;  /* 0x000000bf923d7223 */ /* 0x040fe2000001083d */
[----:B------:R-:W-:Y:S01]  /*a0c0*/  FFMA.FTZ R78, R146, R225, R78 ;  /* 0x000000e1924e7223 */ /* 0x000fe2000001004e */
[----:B------:R1:W-:Y:S01]  /*a0d0*/  STS [R60+0x2128], R75 ;  /* 0x0021284b3c007388 */ /* 0x0003e20000000800 */
[----:B------:R-:W-:Y:S01]  /*a0e0*/  FFMA.FTZ R80, R223, UR34, R80 ;  /* 0x00000022df507c23 */ /* 0x000fe20008010050 */
[----:B------:R-:W-:Y:S01]  /*a0f0*/  FADD.FTZ R192, R192, R61 ;  /* 0x0000003dc0c07221 */ /* 0x000fe20000010000 */
[----:B------:R-:W-:Y:S01]  /*a100*/  FFMA.FTZ R224, R15, R224, R78 ;  /* 0x000000e00fe07223 */ /* 0x000fe2000001004e */
[----:B------:R-:W-:Y:S01]  /*a110*/  FMUL.FTZ R78, R207, UR34 ;  /* 0x00000022cf4e7c20 */ /* 0x000fe20008410000 */
[----:B------:R2:W-:Y:S01]  /*a120*/  STS [R60+0x212c], R77 ;  /* 0x00212c4d3c007388 */ /* 0x0005e20000000800 */
[C---:B------:R-:W-:Y:S01]  /*a130*/  FMUL.FTZ R61, R147.reuse, R192 ;  /* 0x000000c0933d7220 */ /* 0x040fe20000410000 */
[-C--:B------:R-:W-:Y:S01]  /*a140*/  FMUL.FTZ R147, R147, R224.reuse ;  /* 0x000000e093937220 */ /* 0x080fe20000410000 */
[----:B------:R-:W-:Y:S01]  /*a150*/  FFMA.FTZ R78, R223, UR23, -R78 ;  /* 0x00000017df4e7c23 */ /* 0x000fe2000801084e */
[----:B0-----:R-:W-:Y:S01]  /*a160*/  FMUL.FTZ R81, R203, UR23 ;  /* 0x00000017cb517c20 */ /* 0x001fe20008410000 */
[C---:B------:R-:W-:Y:S01]  /*a170*/  FFMA.FTZ R61, R148.reuse, R224, R61 ;  /* 0x000000e0943d7223 */ /* 0x040fe2000001003d */
[----:B------:R-:W-:Y:S01]  /*a180*/  FFMA.FTZ R148, R148, R192, -R147 ;  /* 0x000000c094947223 */ /* 0x000fe20000010893 */
[----:B-1----:R-:W-:Y:S01]  /*a190*/  FMUL.FTZ R75, R11, R78 ;  /* 0x0000004e0b4b7220 */ /* 0x002fe20000410000 */
[----:B------:R-:W-:Y:S01]  /*a1a0*/  FFMA.FTZ R81, R230, UR34, R81 ;  /* 0x00000022e6517c23 */ /* 0x000fe20008010051 */
[----:B------:R-:W-:Y:S01]  /*a1b0*/  FFMA.FTZ R221, R16, R221, R61 ;  /* 0x000000dd10dd7223 */ /* 0x000fe2000001003d */
[----:B------:R-:W-:Y:S01]  /*a1c0*/  FADD.FTZ R193, R193, R148 ;  /* 0x00000094c1c17221 */ /* 0x000fe20000010000 */
[----:B--2---:R-:W-:Y:S01]  /*a1d0*/  FMUL.FTZ R77, R11, -R80 ;  /* 0x800000500b4d7220 */ /* 0x004fe20000410000 */
[----:B------:R-:W-:Y:S01]  /*a1e0*/  FFMA.FTZ R111, R232, UR34, R111 ;  /* 0x00000022e86f7c23 */ /* 0x000fe2000801006f */
[C---:B------:R-:W-:Y:S01]  /*a1f0*/  FMUL.FTZ R80, R119.reuse, R221 ;  /* 0x000000dd77507220 */ /* 0x040fe20000410000 */
[----:B------:R-:W-:Y:S01]  /*a200*/  FMUL.FTZ R61, R119, R193 ;  /* 0x000000c1773d7220 */ /* 0x000fe20000410000 */
[----:B------:R-:W-:Y:S01]  /*a210*/  FMUL.FTZ R81, R14, -R81 ;  /* 0x800000510e517220 */ /* 0x000fe20000410000 */
[----:B------:R-:W-:Y:S01]  /*a220*/  FMUL.FTZ R111, R16, -R111 ;  /* 0x8000006f106f7220 */ /* 0x000fe20000410000 */
[----:B------:R-:W-:Y:S01]  /*a230*/  FMUL.FTZ R83, R12, R83 ;  /* 0x000000530c537220 */ /* 0x000fe20000410000 */
[C---:B------:R-:W-:Y:S01]  /*a240*/  FFMA.FTZ R78, R120.reuse, R221, R61 ;  /* 0x000000dd784e7223 */ /* 0x040fe2000001003d */
[----:B------:R-:W-:Y:S01]  /*a250*/  FFMA.FTZ R61, R120, R193, -R80 ;  /* 0x000000c1783d7223 */ /* 0x000fe20000010850 */
[----:B------:R0:W-:Y:S01]  /*a260*/  STS [R60+0x2124], R81 ;  /* 0x002124513c007388 */ /* 0x0001e20000000800 */
[----:B------:R-:W-:Y:S01]  /*a270*/  FFMA.FTZ R234, R89, -R104, R234 ;  /* 0x8000006859ea7223 */ /* 0x000fe200000100ea */
[----:B------:R-:W-:Y:S01]  /*a280*/  FFMA.FTZ R218, R17, R218, R78 ;  /* 0x000000da11da7223 */ /* 0x000fe2000001004e */
[----:B------:R-:W-:Y:S01]  /*a290*/  FADD.FTZ R194, R194, R61 ;  /* 0x0000003dc2c27221 */ /* 0x000fe20000010000 */
[----:B------:R1:W-:Y:S01]  /*a2a0*/  STS [R60+0x2114], R111 ;  /* 0x0021146f3c007388 */ /* 0x0003e20000000800 */
[C---:B------:R-:W-:Y:S01]  /*a2b0*/  FMUL.FTZ R78, R209.reuse, UR34 ;  /* 0x00000022d14e7c20 */ /* 0x040fe20008410000 */
[----:B------:R-:W-:Y:S01]  /*a2c0*/  FMUL.FTZ R80, R209, UR23 ;  /* 0x00000017d1507c20 */ /* 0x000fe20008410000 */
[C---:B------:R-:W-:Y:S01]  /*a2d0*/  FMUL.FTZ R61, R121.reuse, R194 ;  /* 0x000000c2793d7220 */ /* 0x040fe20000410000 */
[-C--:B------:R-:W-:Y:S01]  /*a2e0*/  FMUL.FTZ R121, R121, R218.reuse ;  /* 0x000000da79797220 */ /* 0x080fe20000410000 */
[----:B------:R2:W-:Y:S01]  /*a2f0*/  STS [R60+0x2130], R83 ;  /* 0x002130533c007388 */ /* 0x0005e20000000800 */
[----:B0-----:R-:W-:Y:S01]  /*a300*/  FMUL.FTZ R81, R205, UR23 ;  /* 0x00000017cd517c20 */ /* 0x001fe20008410000 */
[C---:B------:R-:W-:Y:S01]  /*a310*/  FFMA.FTZ R61, R122.reuse, R218, R61 ;  /* 0x000000da7a3d7223 */ /* 0x040fe2000001003d */
[----:B------:R-:W-:Y:S01]  /*a320*/  FFMA.FTZ R122, R122, R194, -R121 ;  /* 0x000000c27a7a7223 */ /* 0x000fe20000010879 */
[----:B------:R0:W-:Y:S01]  /*a330*/  STS [R60+0x2138], R75 ;  /* 0x0021384b3c007388 */ /* 0x0001e20000000800 */
[----:B------:R-:W-:Y:S01]  /*a340*/  FFMA.FTZ R81, R226, UR34, R81 ;  /* 0x00000022e2517c23 */ /* 0x000fe20008010051 */
[----:B-1----:R-:W-:Y:S01]  /*a350*/  FMUL.FTZ R111, R206, UR23 ;  /* 0x00000017ce6f7c20 */ /* 0x002fe20008410000 */
[----:B------:R-:W-:Y:S01]  /*a360*/  FFMA.FTZ R215, R0, R215, R61 ;  /* 0x000000d700d77223 */ /* 0x000fe2000001003d */
[----:B------:R-:W-:Y:S01]  /*a370*/  FADD.FTZ R195, R195, R122 ;  /* 0x0000007ac3c37221 */ /* 0x000fe20000010000 */
[----:B------:R-:W-:Y:S01]  /*a380*/  FMUL.FTZ R81, R12, -R81 ;  /* 0x800000510c517220 */ /* 0x000fe20000410000 */
[----:B--2---:R-:W-:Y:S01]  /*a390*/  FMUL.FTZ R83, R206, UR34 ;  /* 0x00000022ce537c20 */ /* 0x004fe20008410000 */
[C---:B------:R-:W-:Y:S01]  /*a3a0*/  FFMA.FTZ R111, R222.reuse, UR34, R111 ;  /* 0x00000022de6f7c23 */ /* 0x040fe2000801006f */
[----:B------:R1:W-:Y:S01]  /*a3b0*/  STS [R60+0x213c], R77 ;  /* 0x00213c4d3c007388 */ /* 0x0003e20000000800 */
[----:B------:R-:W-:Y:S01]  /*a3c0*/  FFMA.FTZ R78, R219, UR23, -R78 ;  /* 0x00000017db4e7c23 */ /* 0x000fe2000801084e */
[----:B------:R-:W-:Y:S01]  /*a3d0*/  FFMA.FTZ R83, R222, UR23, -R83 ;  /* 0x00000017de537c23 */ /* 0x000fe20008010853 */
[-C--:B0-----:R-:W-:Y:S01]  /*a3e0*/  FMUL.FTZ R75, R215, R104.reuse ;  /* 0x00000068d74b7220 */ /* 0x081fe20000410000 */
[C---:B------:R-:W-:Y:S01]  /*a3f0*/  FMUL.FTZ R111, R10.reuse, -R111 ;  /* 0x8000006f0a6f7220 */ /* 0x040fe20000410000 */
[----:B------:R0:W-:Y:S01]  /*a400*/  STS [R60+0x2134], R81 ;  /* 0x002134513c007388 */ /* 0x0001e20000000800 */
[----:B------:R-:W-:Y:S01]  /*a410*/  FMUL.FTZ R83, R10, R83 ;  /* 0x000000530a537220 */ /* 0x000fe20000410000 */
[----:B------:R-:W-:Y:S01]  /*a420*/  FMUL.FTZ R61, R195, R104 ;  /* 0x00000068c33d7220 */ /* 0x000fe20000410000 */
[----:B------:R-:W-:Y:S01]  /*a430*/  FMUL.FTZ R119, R9, R78 ;  /* 0x0000004e09777220 */ /* 0x000fe20000410000 */
[----:B------:R2:W-:Y:S01]  /*a440*/  STS [R60+0x2144], R111 ;  /* 0x0021446f3c007388 */ /* 0x0005e20000000800 */
[-C--:B-1----:R-:W-:Y:S01]  /*a450*/  FMUL.FTZ R77, R218, R105.reuse ;  /* 0x00000069da4d7220 */ /* 0x082fe20000410000 */
[----:B------:R-:W-:Y:S01]  /*a460*/  FFMA.FTZ R78, R88, -R105, R233 ;  /* 0x80000069584e7223 */ /* 0x000fe200000100e9 */
[----:B------:R-:W-:Y:S01]  /*a470*/  FFMA.FTZ R80, R219, UR34, R80 ;  /* 0x00000022db507c23 */ /* 0x000fe20008010050 */
[----:B------:R1:W-:Y:S01]  /*a480*/  STS [R60+0x2140], R83 ;  /* 0x002140533c007388 */ /* 0x0003e20000000800 */
[----:B------:R-:W-:Y:S01]  /*a490*/  FMUL.FTZ R121, R208, UR34 ;  /* 0x00000022d0797c20 */ /* 0x000fe20008410000 */
[----:B0-----:R-:W-:Y:S01]  /*a4a0*/  FMUL.FTZ R81, R202, R75 ;  /* 0x0000004bca517220 */ /* 0x001fe20000410000 */
[----:B------:R-:W-:Y:S01]  /*a4b0*/  FFMA.FTZ R232, R87, -R102, R232 ;  /* 0x8000006657e87223 */ /* 0x000fe200000100e8 */
[----:B------:R0:W-:Y:S01]  /*a4c0*/  STS [R60+0x2148], R119 ;  /* 0x002148773c007388 */ /* 0x0001e20000000800 */
[----:B------:R-:W-:Y:S01]  /*a4d0*/  FMUL.FTZ R124, R210, UR34 ;  /* 0x00000022d27c7c20 */ /* 0x000fe20008410000 */
[----:B--2---:R-:W-:Y:S01]  /*a4e0*/  FMUL.FTZ R111, R200, R77 ;  /* 0x0000004dc86f7220 */ /* 0x004fe20000410000 */
[-C--:B------:R-:W-:Y:S01]  /*a4f0*/  FFMA.FTZ R81, R234, R61.reuse, -R81 ;  /* 0x0000003dea517223 */ /* 0x080fe20000010851 */
[----:B------:R-:W-:Y:S01]  /*a500*/  FMUL.FTZ R61, R202, R61 ;  /* 0x0000003dca3d7220 */ /* 0x000fe20000410000 */
[----:B------:R-:W-:Y:S01]  /*a510*/  FFMA.FTZ R121, R220, UR23, -R121 ;  /* 0x00000017dc797c23 */ /* 0x000fe20008010879 */
[----:B-1----:R-:W-:Y:S01]  /*a520*/  FMUL.FTZ R83, R194, R105 ;  /* 0x00000069c2537220 */ /* 0x002fe20000410000 */
[----:B------:R-:W-:Y:S01]  /*a530*/  FADD.FTZ R81, RZ, R81 ;  /* 0x00000051ff517221 */ /* 0x000fe20000010000 */
[----:B------:R-:W-:Y:S01]  /*a540*/  FFMA.FTZ R61, R234, R75, R61 ;  /* 0x0000004bea3d7223 */ /* 0x000fe2000001003d */
[----:B------:R-:W-:Y:S01]  /*a550*/  FFMA.FTZ R229, R86, -R103, R229 ;  /* 0x8000006756e57223 */ /* 0x000fe200000100e5 */
[-C--:B------:R-:W-:Y:S01]  /*a560*/  FFMA.FTZ R82, R78, R83.reuse, -R111 ;  /* 0x000000534e527223 */ /* 0x080fe2000001086f */
[----:B------:R-:W-:Y:S01]  /*a570*/  FMUL.FTZ R83, R200, R83 ;  /* 0x00000053c8537220 */ /* 0x000fe20000410000 */
[----:B0-----:R-:W-:Y:S01]  /*a580*/  FMUL.FTZ R119, R9, -R80 ;  /* 0x8000005009777220 */ /* 0x001fe20000410000 */
[----:B------:R-:W-:Y:S01]  /*a590*/  FADD.FTZ R61, RZ, R61 ;  /* 0x0000003dff3d7221 */ /* 0x000fe20000010000 */
[----:B------:R-:W-:Y:S01]  /*a5a0*/  FADD.FTZ R81, R81, R82 ;  /* 0x0000005251517221 */ /* 0x000fe20000010000 */
[----:B------:R-:W-:Y:S01]  /*a5b0*/  FFMA.FTZ R80, R78, R77, R83 ;  /* 0x0000004d4e507223 */ /* 0x000fe20000010053 */
[-C--:B------:R-:W-:Y:S01]  /*a5c0*/  FMUL.FTZ R82, R224, R103.reuse ;  /* 0x00000067e0527220 */ /* 0x080fe20000410000 */
[-C--:B------:R-:W-:Y:S01]  /*a5d0*/  FMUL.FTZ R83, R193, R102.reuse ;  /* 0x00000066c1537220 */ /* 0x080fe20000410000 */
[----:B------:R-:W-:Y:S01]  /*a5e0*/  FMUL.FTZ R122, R192, R103 ;  /* 0x00000067c07a7220 */ /* 0x000fe20000410000 */
[----:B------:R-:W-:Y:S01]  /*a5f0*/  FADD.FTZ R61, R61, R80 ;  /* 0x000000503d3d7221 */ /* 0x000fe20000010000 */
[----:B------:R-:W-:Y:S01]  /*a600*/  FMUL.FTZ R80, R221, R102 ;  /* 0x00000066dd507220 */ /* 0x000fe20000410000 */
[----:B------:R-:W-:Y:S01]  /*a610*/  FMUL.FTZ R110, R201, R82 ;  /* 0x00000052c96e7220 */ /* 0x000fe20000410000 */
[----:B------:R-:W-:Y:S01]  /*a620*/  FFMA.FTZ R126, R217, UR23, -R124 ;  /* 0x00000017d97e7c23 */ /* 0x000fe2000801087c */
[----:B------:R-:W-:Y:S01]  /*a630*/  FMUL.FTZ R123, R8, R121 ;  /* 0x00000079087b7220 */ /* 0x000fe20000410000 */
[----:B------:R-:W-:Y:S01]  /*a640*/  FMUL.FTZ R111, R197, R80 ;  /* 0x00000050c56f7220 */ /* 0x000fe20000410000 */
[-C--:B------:R-:W-:Y:S01]  /*a650*/  FFMA.FTZ R124, R229, R122.reuse, -R110 ;  /* 0x0000007ae57c7223 */ /* 0x080fe2000001086e */
[----:B------:R-:W-:Y:S01]  /*a660*/  FMUL.FTZ R121, R208, UR23 ;  /* 0x00000017d0797c20 */ /* 0x000fe20008410000 */
[----:B------:R-:W-:Y:S01]  /*a670*/  FMUL.FTZ R122, R201, R122 ;  /* 0x0000007ac97a7220 */ /* 0x000fe20000410000 */
[-C--:B------:R-:W-:Y:S01]  /*a680*/  FFMA.FTZ R120, R232, R83.reuse, -R111 ;  /* 0x00000053e8787223 */ /* 0x080fe2000001086f */
[----:B------:R-:W-:Y:S01]  /*a690*/  FMUL.FTZ R83, R197, R83 ;  /* 0x00000053c5537220 */ /* 0x000fe20000410000 */
[----:B------:R-:W-:Y:S01]  /*a6a0*/  FFMA.FTZ R121, R220, UR34, R121 ;  /* 0x00000022dc797c23 */ /* 0x000fe20008010079 */
[----:B------:R-:W-:Y:S01]  /*a6b0*/  FFMA.FTZ R122, R229, R82, R122 ;  /* 0x00000052e57a7223 */ /* 0x000fe2000001007a */
[----:B------:R-:W-:Y:S01]  /*a6c0*/  FADD.FTZ R81, R81, R120 ;  /* 0x0000007851517221 */ /* 0x000fe20000010000 */
[----:B------:R-:W-:Y:S01]  /*a6d0*/  FFMA.FTZ R110, R232, R80, R83 ;  /* 0x00000050e86e7223 */ /* 0x000fe20000010053 */
[----:B------:R-:W-:Y:S01]  /*a6e0*/  FMUL.FTZ R111, R7, R126 ;  /* 0x0000007e076f7220 */ /* 0x000fe20000410000 */
[----:B------:R-:W-:Y:S01]  /*a6f0*/  FMUL.FTZ R121, R8, -R121 ;  /* 0x8000007908797220 */ /* 0x000fe20000410000 */
[----:B------:R-:W-:Y:S01]  /*a700*/  FADD.FTZ R124, R81, R124 ;  /* 0x0000007c517c7221 */ /* 0x000fe20000010000 */
[----:B------:R-:W-:Y:S01]  /*a710*/  FADD.FTZ R61, R61, R110 ;  /* 0x0000006e3d3d7221 */ /* 0x000fe20000010000 */
[-C--:B------:R-:W-:Y:S01]  /*a720*/  FMUL.FTZ R110, R225, R100.reuse ;  /* 0x00000064e16e7220 */ /* 0x080fe20000410000 */
[-C--:B------:R-:W-:Y:S01]  /*a730*/  FFMA.FTZ R81, R85, -R100.reuse, R230 ;  /* 0x8000006455517223 */ /* 0x080fe200000100e6 */
[-C--:B------:R-:W-:Y:S01]  /*a740*/  FMUL.FTZ R83, R228, R101.reuse ;  /* 0x00000065e4537220 */ /* 0x080fe20000410000 */
[----:B------:R-:W-:Y:S01]  /*a750*/  FADD.FTZ R61, R61, R122 ;  /* 0x0000007a3d3d7221 */ /* 0x000fe20000010000 */
[----:B------:R-:W-:Y:S01]  /*a760*/  FMUL.FTZ R122, R191, R100 ;  /* 0x00000064bf7a7220 */ /* 0x000fe20000410000 */
[----:B------:R-:W-:Y:S01]  /*a770*/  FMUL.FTZ R126, R203, R110 ;  /* 0x0000006ecb7e7220 */ /* 0x000fe20000410000 */
[----:B------:R0:W-:Y:S01]  /*a780*/  STS [R60+0x2158], R111 ;  /* 0x0021586f3c007388 */ /* 0x0001e20000000800 */
[----:B------:R-:W-:Y:S01]  /*a790*/  FFMA.FTZ R120, R84, -R101, R227 ;  /* 0x8000006554787223 */ /* 0x000fe200000100e3 */
[----:B------:R-:W-:Y:S01]  /*a7a0*/  FMUL.FTZ R128, R210, UR23 ;  /* 0x00000017d2807c20 */ /* 0x000fe20008410000 */
[----:B------:R-:W-:Y:S01]  /*a7b0*/  FFMA.FTZ R226, R59, -R98, R226 ;  /* 0x800000623be27223 */ /* 0x000fe200000100e2 */
[----:B------:R1:W-:Y:S01]  /*a7c0*/  STS [R60+0x214c], R119 ;  /* 0x00214c773c007388 */ /* 0x0003e20000000800 */
[-C--:B------:R-:W-:Y:S01]  /*a7d0*/  FFMA.FTZ R223, R58, -R99.reuse, R223 ;  /* 0x800000633adf7223 */ /* 0x080fe200000100df */
[----:B------:R-:W-:Y:S01]  /*a7e0*/  FFMA.FTZ R128, R217, UR34, R128 ;  /* 0x00000022d9807c23 */ /* 0x000fe20008010080 */
[----:B------:R-:W-:Y:S01]  /*a7f0*/  FMUL.FTZ R130, R182, R99 ;  /* 0x00000063b6827220 */ /* 0x000fe20000410000 */
[----:B------:R2:W-:Y:S01]  /*a800*/  STS [R60+0x2154], R121 ;  /* 0x002154793c007388 */ /* 0x0005e20000000800 */
[----:B------:R-:W-:Y:S01]  /*a810*/  FFMA.FTZ R222, R57, -R96, R222 ;  /* 0x8000006039de7223 */ /* 0x000fe200000100de */
[-C--:B0-----:R-:W-:Y:S01]  /*a820*/  FFMA.FTZ R111, R81, R122.reuse, -R126 ;  /* 0x0000007a516f7223 */ /* 0x081fe2000001087e */
[----:B------:R-:W-:Y:S01]  /*a830*/  FMUL.FTZ R122, R203, R122 ;  /* 0x0000007acb7a7220 */ /* 0x000fe20000410000 */
[----:B------:R0:W-:Y:S01]  /*a840*/  STS [R60+0x2150], R123 ;  /* 0x0021507b3c007388 */ /* 0x0001e20000000800 */
[----:B------:R-:W-:Y:S01]  /*a850*/  FMUL.FTZ R129, R212, UR23 ;  /* 0x00000017d4817c20 */ /* 0x000fe20008410000 */
[----:B-1----:R-:W-:Y:S01]  /*a860*/  FMUL.FTZ R119, R180, R101 ;  /* 0x00000065b4777220 */ /* 0x002fe20000410000 */
[----:B------:R-:W-:Y:S01]  /*a870*/  FFMA.FTZ R122, R81, R110, R122 ;  /* 0x0000006e517a7223 */ /* 0x000fe2000001007a */
[----:B------:R-:W-:Y:S01]  /*a880*/  FADD.FTZ R111, R124, R111 ;  /* 0x0000006f7c6f7221 */ /* 0x000fe20000010000 */
[----:B------:R-:W-:Y:S01]  /*a890*/  FMUL.FTZ R124, R66, R99 ;  /* 0x00000063427c7220 */ /* 0x000fe20000410000 */
[----:B--2---:R-:W-:Y:S01]  /*a8a0*/  FMUL.FTZ R121, R204, R83 ;  /* 0x00000053cc797220 */ /* 0x004fe20000410000 */
[----:B------:R-:W-:Y:S01]  /*a8b0*/  FADD.FTZ R61, R61, R122 ;  /* 0x0000007a3d3d7221 */ /* 0x000fe20000010000 */
[----:B------:R-:W-:Y:S01]  /*a8c0*/  FMUL.FTZ R131, R213, UR34 ;  /* 0x00000022d5837c20 */ /* 0x000fe20008410000 */
[----:B------:R-:W-:Y:S01]  /*a8d0*/  FFMA.FTZ R220, R55, -R94, R220 ;  /* 0x8000005e37dc7223 */ /* 0x000fe200000100dc */
[-C--:B------:R-:W-:Y:S01]  /*a8e0*/  FFMA.FTZ R126, R120, R119.reuse, -R121 ;  /* 0x00000077787e7223 */ /* 0x080fe20000010879 */
[----:B------:R-:W-:Y:S01]  /*a8f0*/  FMUL.FTZ R119, R204, R119 ;  /* 0x00000077cc777220 */ /* 0x000fe20000410000 */
[----:B0-----:R-:W-:Y:S01]  /*a900*/  FMUL.FTZ R123, R211, UR34 ;  /* 0x00000022d37b7c20 */ /* 0x001fe20008410000 */
[----:B------:R-:W-:Y:S01]  /*a910*/  FFMA.FTZ R131, R236, UR23, -R131 ;  /* 0x00000017ec837c23 */ /* 0x000fe20008010883 */
[----:B------:R-:W-:Y:S01]  /*a920*/  FADD.FTZ R111, R111, R126 ;  /* 0x0000007e6f6f7221 */ /* 0x000fe20000010000 */
[----:B------:R-:W-:Y:S01]  /*a930*/  FFMA.FTZ R122, R120, R83, R119 ;  /* 0x00000053787a7223 */ /* 0x000fe20000010077 */
[----:B------:R-:W-:Y:S01]  /*a940*/  FMUL.FTZ R119, R181, R98 ;  /* 0x00000062b5777220 */ /* 0x000fe20000410000 */
[----:B------:R-:W-:Y:S01]  /*a950*/  FFMA.FTZ R125, R216, UR23, -R123 ;  /* 0x00000017d87d7c23 */ /* 0x000fe2000801087b */
[----:B------:R-:W-:Y:S01]  /*a960*/  FMUL.FTZ R123, R7, -R128 ;  /* 0x80000080077b7220 */ /* 0x000fe20000410000 */
[----:B------:R-:W-:Y:S01]  /*a970*/  FADD.FTZ R61, R61, R122 ;  /* 0x0000007a3d3d7221 */ /* 0x000fe20000010000 */
[----:B------:R-:W-:Y:S01]  /*a980*/  FMUL.FTZ R122, R231, R98 ;  /* 0x00000062e77a7220 */ /* 0x000fe20000410000 */
[----:B------:R-:W-:Y:S01]  /*a990*/  FMUL.FTZ R126, R207, R124 ;  /* 0x0000007ccf7e7220 */ /* 0x000fe20000410000 */
[----:B------:R-:W-:Y:S01]  /*a9a0*/  FMUL.FTZ R127, R6, R125 ;  /* 0x0000007d067f7220 */ /* 0x000fe20000410000 */
[----:B------:R0:W-:Y:S01]  /*a9b0*/  STS [R60+0x215c], R123 ;  /* 0x00215c7b3c007388 */ /* 0x0001e20000000800 */
[----:B------:R-:W-:Y:S01]  /*a9c0*/  FMUL.FTZ R121, R205, R122 ;  /* 0x0000007acd797220 */ /* 0x000fe20000410000 */
[----:B------:R-:W-:Y:S01]  /*a9d0*/  FMUL.FTZ R125, R211, UR23 ;  /* 0x00000017d37d7c20 */ /* 0x000fe20008410000 */
[-C--:B------:R-:W-:Y:S01]  /*a9e0*/  FFMA.FTZ R132, R223, R130.reuse, -R126 ;  /* 0x00000082df847223 */ /* 0x080fe2000001087e */
[----:B------:R1:W-:Y:S01]  /*a9f0*/  STS [R60+0x2160], R127 ;  /* 0x0021607f3c007388 */ /* 0x0003e20000000800 */
[-C--:B------:R-:W-:Y:S01]  /*aa00*/  FFMA.FTZ R128, R226, R119.reuse, -R121 ;  /* 0x00000077e2807223 */ /* 0x080fe20000010879 */
[----:B------:R-:W-:Y:S01]  /*aa10*/  FFMA.FTZ R125, R216, UR34, R125 ;  /* 0x00000022d87d7c23 */ /* 0x000fe2000801007d */
[----:B------:R-:W-:Y:S01]  /*aa20*/  FMUL.FTZ R119, R205, R119 ;  /* 0x00000077cd777220 */ /* 0x000fe20000410000 */
[----:B------:R-:W-:Y:S01]  /*aa30*/  FMUL.FTZ R130, R207, R130 ;  /* 0x00000082cf827220 */ /* 0x000fe20000410000 */
[----:B------:R-:W-:Y:S01]  /*aa40*/  FADD.FTZ R111, R111, R128 ;  /* 0x000000806f6f7221 */ /* 0x000fe20000010000 */
[----:B0-----:R-:W-:Y:S01]  /*aa50*/  FMUL.FTZ R123, R212, UR34 ;  /* 0x00000022d47b7c20 */ /* 0x001fe20008410000 */
[----:B------:R-:W-:Y:S01]  /*aa60*/  FMUL.FTZ R125, R6, -R125 ;  /* 0x8000007d067d7220 */ /* 0x000fe20000410000 */
[----:B------:R-:W-:Y:S01]  /*aa70*/  FFMA.FTZ R126, R226, R122, R119 ;  /* 0x0000007ae27e7223 */ /* 0x000fe20000010077 */
[----:B------:R-:W-:Y:S01]  /*aa80*/  FADD.FTZ R132, R111, R132 ;  /* 0x000000846f847221 */ /* 0x000fe20000010000 */
[----:B------:R-:W-:Y:S01]  /*aa90*/  FFMA.FTZ R134, R214, UR23, -R123 ;  /* 0x00000017d6867c23 */ /* 0x000fe2000801087b */
[-C--:B------:R-:W-:Y:S01]  /*aaa0*/  FMUL.FTZ R111, R67, R96.reuse ;  /* 0x00000060436f7220 */ /* 0x080fe20000410000 */
[----:B------:R-:W-:Y:S01]  /*aab0*/  FMUL.FTZ R121, R183, R96 ;  /* 0x00000060b7797220 */ /* 0x000fe20000410000 */
[----:B------:R-:W-:Y:S01]  /*aac0*/  FMUL.FTZ R119, R68, R97 ;  /* 0x0000006144777220 */ /* 0x000fe20000410000 */
[----:B-1----:R-:W-:Y:S01]  /*aad0*/  FMUL.FTZ R127, R5, R134 ;  /* 0x00000086057f7220 */ /* 0x002fe20000410000 */
[----:B------:R-:W-:Y:S01]  /*aae0*/  FMUL.FTZ R123, R206, R111 ;  /* 0x0000006fce7b7220 */ /* 0x000fe20000410000 */
[----:B------:R-:W-:Y:S01]  /*aaf0*/  FADD.FTZ R61, R61, R126 ;  /* 0x0000007e3d3d7221 */ /* 0x000fe20000010000 */
[----:B------:R-:W-:Y:S01]  /*ab00*/  FFMA.FTZ R130, R223, R124, R130 ;  /* 0x0000007cdf827223 */ /* 0x000fe20000010082 */
[----:B------:R0:W-:Y:S01]  /*ab10*/  STS [R60+0x2164], R125 ;  /* 0x0021647d3c007388 */ /* 0x0001e20000000800 */
[----:B------:R-:W-:Y:S01]  /*ab20*/  FFMA.FTZ R123, R222, R121, -R123 ;  /* 0x00000079de7b7223 */ /* 0x000fe2000001087b */
[----:B------:R-:W-:Y:S01]  /*ab30*/  FFMA.FTZ R126, R56, -R97, R219 ;  /* 0x80000061387e7223 */ /* 0x000fe200000100db */
[----:B------:R-:W-:Y:S01]  /*ab40*/  FMUL.FTZ R121, R206, R121 ;  /* 0x00000079ce797220 */ /* 0x000fe20000410000 */
[----:B------:R1:W-:Y:S01]  /*ab50*/  STS [R60+0x2168], R127 ;  /* 0x0021687f3c007388 */ /* 0x0003e20000000800 */
[----:B------:R-:W-:Y:S01]  /*ab60*/  FADD.FTZ R61, R61, R130 ;  /* 0x000000823d3d7221 */ /* 0x000fe20000010000 */
[----:B------:R-:W-:Y:S01]  /*ab70*/  FFMA.FTZ R134, R214, UR34, R129 ;  /* 0x00000022d6867c23 */ /* 0x000fe20008010081 */
[----:B------:R-:W-:Y:S01]  /*ab80*/  FFMA.FTZ R128, R222, R111, R121 ;  /* 0x0000006fde807223 */ /* 0x000fe20000010079 */
[----:B------:R-:W-:Y:S01]  /*ab90*/  FADD.FTZ R123, R132, R123 ;  /* 0x0000007b847b7221 */ /* 0x000fe20000010000 */
[----:B------:R-:W-:Y:S01]  /*aba0*/  FMUL.FTZ R121, R79, R94 ;  /* 0x0000005e4f797220 */ /* 0x000fe20000410000 */
[----:B0-----:R-:W-:Y:S01]  /*abb0*/  FMUL.FTZ R125, R184, R97 ;  /* 0x00000061b87d7220 */ /* 0x001fe20000410000 */
[----:B------:R-:W-:Y:S01]  /*abc0*/  FMUL.FTZ R129, R5, -R134 ;  /* 0x8000008605817220 */ /* 0x000fe20000410000 */
[----:B------:R-:W-:Y:S01]  /*abd0*/  FADD.FTZ R61, R61, R128 ;  /* 0x000000803d3d7221 */ /* 0x000fe20000010000 */
[----:B------:R-:W-:Y:S01]  /*abe0*/  FFMA.FTZ R217, R54, -R95, R217 ;  /* 0x8000005f36d97223 */ /* 0x000fe200000100d9 */
[C---:B-1----:R-:W-:Y:S01]  /*abf0*/  FMUL.FTZ R127, R209.reuse, R119 ;  /* 0x00000077d17f7220 */ /* 0x042fe20000410000 */
[----:B------:R-:W-:Y:S01]  /*ac00*/  FADD.FTZ R235, RZ, R235 ;  /* 0x000000ebffeb7221 */ /* 0x000fe20000010000 */
[----:B------:R0:W-:Y:S01]  /*ac10*/  STS [R60+0x216c], R129 ;  /* 0x00216c813c007388 */ /* 0x0001e20000000800 */
[----:B------:R-:W-:Y:S01]  /*ac20*/  FMUL.FTZ R133, R4, R131 ;  /* 0x0000008304857220 */ /* 0x000fe20000410000 */
[-C--:B------:R-:W-:Y:S01]  /*ac30*/  FFMA.FTZ R130, R126, R125.reuse, -R127 ;  /* 0x0000007d7e827223 */ /* 0x080fe2000001087f */
[----:B------:R-:W-:Y:S01]  /*ac40*/  FMUL.FTZ R125, R209, R125 ;  /* 0x0000007dd17d7220 */ /* 0x000fe20000410000 */
[----:B------:R-:W-:Y:S01]  /*ac50*/  FMUL.FTZ R127, R208, R121 ;  /* 0x00000079d07f7220 */ /* 0x000fe20000410000 */
[----:B------:R-:W-:Y:S01]  /*ac60*/  FMUL.FTZ R131, R213, UR23 ;  /* 0x00000017d5837c20 */ /* 0x000fe20008410000 */
[----:B------:R-:W-:Y:S01]  /*ac70*/  FADD.FTZ R130, R123, R130 ;  /* 0x000000827b827221 */ /* 0x000fe20000010000 */
[----:B------:R-:W-:Y:S01]  /*ac80*/  FFMA.FTZ R128, R126, R119, R125 ;  /* 0x000000777e807223 */ /* 0x000fe2000001007d */
[-C--:B------:R-:W-:Y:S01]  /*ac90*/  FMUL.FTZ R123, R73, R95.reuse ;  /* 0x0000005f497b7220 */ /* 0x080fe20000410000 */
[----:B------:R-:W-:Y:S01]  /*aca0*/  FMUL.FTZ R125, R185, R94 ;  /* 0x0000005eb97d7220 */ /* 0x000fe20000410000 */
[----:B0-----:R-:W-:Y:S01]  /*acb0*/  FMUL.FTZ R129, R186, R95 ;  /* 0x0000005fba817220 */ /* 0x001fe20000410000 */
[----:B------:R-:W-:Y:S01]  /*acc0*/  FADD.FTZ R61, R61, R128 ;  /* 0x000000803d3d7221 */ /* 0x000fe20000010000 */
[----:B------:R-:W-:Y:S01]  /*acd0*/  FMUL.FTZ R128, R210, R123 ;  /* 0x0000007bd2807220 */ /* 0x000fe20000410000 */
[-C--:B------:R-:W-:Y:S01]  /*ace0*/  FFMA.FTZ R127, R220, R125.reuse, -R127 ;  /* 0x0000007ddc7f7223 */ /* 0x080fe2000001087f */
[----:B------:R-:W-:Y:S01]  /*acf0*/  FMUL.FTZ R125, R208, R125 ;  /* 0x0000007dd07d7220 */ /* 0x000fe20000410000 */
[----:B------:R-:W-:Y:S01]  /*ad00*/  FMUL.FTZ R132, R235, UR34 ;  /* 0x00000022eb847c20 */ /* 0x000fe20008410000 */
[----:B------:R-:W-:Y:S01]  /*ad10*/  FFMA.FTZ R134, R217, R129, -R128 ;  /* 0x00000081d9867223 */ /* 0x000fe20000010880 */
[----:B------:R-:W-:Y:S01]  /*ad20*/  FFMA.FTZ R131, R236, UR34, R131 ;  /* 0x00000022ec837c23 */ /* 0x000fe20008010083 */
[----:B------:R-:W-:Y:S01]  /*ad30*/  FFMA.FTZ R128, R220, R121, R125 ;  /* 0x00000079dc807223 */ /* 0x000fe2000001007d */
[----:B------:R-:W-:Y:S01]  /*ad40*/  FFMA.FTZ R136, R237, UR23, -R132 ;  /* 0x00000017ed887c23 */ /* 0x000fe20008010884 */
[----:B------:R-:W-:Y:S01]  /*ad50*/  FMUL.FTZ R132, R210, R129 ;  /* 0x00000081d2847220 */ /* 0x000fe20000410000 */
[----:B------:R-:W-:Y:S01]  /*ad60*/  FMUL.FTZ R125, R4, -R131 ;  /* 0x80000083047d7220 */ /* 0x000fe20000410000 */
[----:B------:R-:W-:Y:S01]  /*ad70*/  FADD.FTZ R61, R61, R128 ;  /* 0x000000803d3d7221 */ /* 0x000fe20000010000 */
[-C--:B------:R-:W-:Y:S01]  /*ad80*/  FMUL.FTZ R128, R72, R92.reuse ;  /* 0x0000005c48807220 */ /* 0x080fe20000410000 */
[----:B------:R-:W-:Y:S01]  /*ad90*/  FADD.FTZ R127, R130, R127 ;  /* 0x0000007f827f7221 */ /* 0x000fe20000010000 */
[-C--:B------:R-:W-:Y:S01]  /*ada0*/  FFMA.FTZ R216, R53, -R92.reuse, R216 ;  /* 0x8000005c35d87223 */ /* 0x080fe200000100d8 */
[----:B------:R-:W-:Y:S01]  /*adb0*/  FMUL.FTZ R129, R187, R92 ;  /* 0x0000005cbb817220 */ /* 0x000fe20000410000 */
[----:B------:R-:W-:Y:S01]  /*adc0*/  FMUL.FTZ R131, R211, R128 ;  /* 0x00000080d3837220 */ /* 0x000fe20000410000 */
[----:B------:R-:W-:Y:S01]  /*add0*/  FADD.FTZ R127, R127, R134 ;  /* 0x000000867f7f7221 */ /* 0x000fe20000010000 */
[----:B------:R-:W-:Y:S01]  /*ade0*/  FFMA.FTZ R132, R217, R123, R132 ;  /* 0x0000007bd9847223 */ /* 0x000fe20000010084 */
[----:B------:R0:W-:Y:S01]  /*adf0*/  STS [R60+0x2170], R133 ;  /* 0x002170853c007388 */ /* 0x0001e20000000800 */
[-C--:B------:R-:W-:Y:S01]  /*ae00*/  FFMA.FTZ R134, R216, R129.reuse, -R131 ;  /* 0x00000081d8867223 */ /* 0x080fe20000010883 */
[----:B------:R-:W-:Y:S01]  /*ae10*/  FMUL.FTZ R129, R211, R129 ;  /* 0x00000081d3817220 */ /* 0x000fe20000410000 */
[----:B------:R-:W-:Y:S01]  /*ae20*/  FMUL.FTZ R130, R70, R90 ;  /* 0x0000005a46827220 */ /* 0x000fe20000410000 */
[----:B------:R1:W-:Y:S01]  /*ae30*/  STS [R60+0x2174], R125 ;  /* 0x0021747d3c007388 */ /* 0x0003e20000000800 */
[----:B------:R-:W-:Y:S01]  /*ae40*/  FMUL.FTZ R138, R235, UR23 ;  /* 0x00000017eb8a7c20 */ /* 0x000fe20008410000 */
[----:B------:R-:W-:Y:S01]  /*ae50*/  FADD.FTZ R61, R61, R132 ;  /* 0x000000843d3d7221 */ /* 0x000fe20000010000 */
[----:B------:R-:W-:Y:S01]  /*ae60*/  FFMA.FTZ R132, R216, R128, R129 ;  /* 0x00000080d8847223 */ /* 0x000fe20000010081 */
[-C--:B------:R-:W-:Y:S01]  /*ae70*/  FFMA.FTZ R236, R51, -R90.reuse, R236 ;  /* 0x8000005a33ec7223 */ /* 0x080fe200000100ec */
[----:B------:R-:W-:Y:S01]  /*ae80*/  FMUL.FTZ R135, R189, R90 ;  /* 0x0000005abd877220 */ /* 0x000fe20000410000 */
[----:B0-----:R-:W-:Y:S01]  /*ae90*/  FMUL.FTZ R133, R3, R136 ;  /* 0x0000008803857220 */ /* 0x001fe20000410000 */
[----:B------:R-:W-:Y:S01]  /*aea0*/  FMUL.FTZ R129, R213, R130 ;  /* 0x00000082d5817220 */ /* 0x000fe20000410000 */
[----:B------:R-:W-:Y:S01]  /*aeb0*/  FFMA.FTZ R140, R237, UR34, R138 ;  /* 0x00000022ed8c7c23 */ /* 0x000fe2000801008a */
[-C--:B------:R-:W-:Y:S01]  /*aec0*/  FFMA.FTZ R214, R52, -R93.reuse, R214 ;  /* 0x8000005d34d67223 */ /* 0x080fe200000100d6 */
[-C--:B-1----:R-:W-:Y:S01]  /*aed0*/  FMUL.FTZ R125, R71, R93.reuse ;  /* 0x0000005d477d7220 */ /* 0x082fe20000410000 */
[----:B------:R0:W-:Y:S01]  /*aee0*/  STS [R60+0x2178], R133 ;  /* 0x002178853c007388 */ /* 0x0001e20000000800 */
[----:B------:R-:W-:Y:S01]  /*aef0*/  FMUL.FTZ R131, R188, R93 ;  /* 0x0000005dbc837220 */ /* 0x000fe20000410000 */
[----:B------:R-:W-:Y:S01]  /*af00*/  FFMA.FTZ R138, R236, R135, -R129 ;  /* 0x00000087ec8a7223 */ /* 0x000fe20000010881 */
[----:B------:R-:W-:Y:S01]  /*af10*/  FMUL.FTZ R129, R3, -R140 ;  /* 0x8000008c03817220 */ /* 0x000fe20000410000 */
[----:B------:R-:W-:Y:S01]  /*af20*/  FADD.FTZ R127, R127, R134 ;  /* 0x000000867f7f7221 */ /* 0x000fe20000010000 */
[----:B------:R-:W1:Y:S01]  /*af30*/  LDC R137, c[0x0][0x388] ;  /* 0x0000e200ff897b82 */ /* 0x000e620000000800 */
[----:B------:R-:W-:Y:S01]  /*af40*/  FFMA.FTZ R165, -R10, R165, R162 ;  /* 0x000000a50aa57223 */ /* 0x000fe200000101a2 */
[----:B------:R-:W-:Y:S01]  /*af50*/  FADD.FTZ R61, R61, R132 ;  /* 0x000000843d3d7221 */ /* 0x000fe20000010000 */
[----:B------:R2:W-:Y:S01]  /*af60*/  STS [R60+0x217c], R129 ;  /* 0x00217c813c007388 */ /* 0x0005e20000000800 */
[----:B------:R-:W-:Y:S01]  /*af70*/  FMUL.FTZ R135, R213, R135 ;  /* 0x00000087d5877220 */ /* 0x000fe20000410000 */
[----:B0-----:R-:W-:Y:S01]  /*af80*/  FMUL.FTZ R133, R212, R125 ;  /* 0x0000007dd4857220 */ /* 0x001fe20000410000 */
[----:B------:R-:W-:Y:S01]  /*af90*/  FFMA.FTZ R168, -R9, R168, R165 ;  /* 0x000000a809a87223 */ /* 0x000fe200000101a5 */
[----:B------:R-:W-:Y:S01]  /*afa0*/  FMUL.FTZ R74, R196, R237 ;  /* 0x000000edc44a7220 */ /* 0x000fe20000410000 */
[----:B------:R-:W-:Y:S01]  /*afb0*/  FMUL.FTZ R151, R192, UR14 ;  /* 0x0000000ec0977c20 */ /* 0x000fe20008410000 */
[----:B------:R-:W-:Y:S01]  /*afc0*/  FFMA.FTZ R136, R214, R131, -R133 ;  /* 0x00000083d6887223 */ /* 0x000fe20000010885 */
[----:B------:R-:W-:Y:S01]  /*afd0*/  FFMA.FTZ R157, -R8, R157, R168 ;  /* 0x0000009d089d7223 */ /* 0x000fe200000101a8 */
[----:B------:R-:W-:Y:S01]  /*afe0*/  FMUL.FTZ R131, R212, R131 ;  /* 0x00000083d4837220 */ /* 0x000fe20000410000 */
[----:B------:R-:W-:Y:S01]  /*aff0*/  FMUL.FTZ R196, R196, R235 ;  /* 0x000000ebc4c47220 */ /* 0x000fe20000410000 */
[----:B------:R-:W-:Y:S01]  /*b000*/  FADD.FTZ R127, R127, R136 ;  /* 0x000000887f7f7221 */ /* 0x000fe20000010000 */
[----:B--2---:R-:W-:Y:S01]  /*b010*/  FMUL.FTZ R60, R190, UR14 ;  /* 0x0000000ebe3c7c20 */ /* 0x004fe20008410000 */
[----:B------:R-:W-:Y:S01]  /*b020*/  FFMA.FTZ R160, -R7, R160, R157 ;  /* 0x000000a007a07223 */ /* 0x000fe2000001019d */
[----:B------:R-:W-:Y:S01]  /*b030*/  FFMA.FTZ R132, R214, R125, R131 ;  /* 0x0000007dd6847223 */ /* 0x000fe20000010083 */
[----:B------:R-:W-:Y:S01]  /*b040*/  FADD.FTZ R141, R127, R138 ;  /* 0x0000008a7f8d7221 */ /* 0x000fe20000010000 */
[C---:B------:R-:W-:Y:S01]  /*b050*/  FMUL.FTZ R127, R69.reuse, UR14 ;  /* 0x0000000e457f7c20 */ /* 0x040fe20008410000 */
[----:B------:R-:W-:Y:S01]  /*b060*/  FFMA.FTZ R139, R69, UR13, R60 ;  /* 0x0000000d458b7c23 */ /* 0x000fe2000801003c */
[----:B------:R-:W-:Y:S01]  /*b070*/  FMUL.FTZ R60, R79, UR14 ;  /* 0x0000000e4f3c7c20 */ /* 0x000fe20008410000 */
[----:B------:R-:W-:Y:S01]  /*b080*/  FFMA.FTZ R161, -R6, R161, R160 ;  /* 0x000000a106a17223 */ /* 0x000fe200000101a0 */
[----:B------:R-:W-:Y:S01]  /*b090*/  FFMA.FTZ R152, R190, UR13, -R127 ;  /* 0x0000000dbe987c23 */ /* 0x000fe2000801087f */
[----:B------:R-:W-:Y:S01]  /*b0a0*/  FMUL.FTZ R129, R68, UR14 ;  /* 0x0000000e44817c20 */ /* 0x000fe20008410000 */
[C---:B------:R-:W-:Y:S01]  /*b0b0*/  FFMA.FTZ R127, R185.reuse, UR13, -R60 ;  /* 0x0000000db97f7c23 */ /* 0x040fe2000801083c */
[----:B------:R-:W-:Y:S01]  /*b0c0*/  FMUL.FTZ R60, R185, UR14 ;  /* 0x0000000eb93c7c20 */ /* 0x000fe20008410000 */
[----:B------:R-:W-:Y:S01]  /*b0d0*/  FFMA.FTZ R161, -R5, R166, R161 ;  /* 0x000000a605a17223 */ /* 0x000fe200000101a1 */
[----:B------:R-:W-:Y:S01]  /*b0e0*/  FADD.FTZ R61, R61, R132 ;  /* 0x000000843d3d7221 */ /* 0x000fe20000010000 */
[----:B------:R-:W-:Y:S01]  /*b0f0*/  FFMA.FTZ R144, R184, UR13, -R129 ;  /* 0x0000000db8907c23 */ /* 0x000fe20008010881 */
[----:B------:R-:W-:Y:S01]  /*b100*/  FFMA.FTZ R145, R79, UR13, R60 ;  /* 0x0000000d4f917c23 */ /* 0x000fe2000801003c */
[----:B------:R-:W-:Y:S01]  /*b110*/  FMUL.FTZ R60, R67, UR14 ;  /* 0x0000000e433c7c20 */ /* 0x000fe20008410000 */
[----:B------:R-:W-:Y:S01]  /*b120*/  FFMA.FTZ R132, R236, R130, R135 ;  /* 0x00000082ec847223 */ /* 0x000fe20000010087 */
[----:B-1----:R-:W-:Y:S01]  /*b130*/  LEA R62, R137, -R62, 0x1 ;  /* 0x8000003e893e7211 */ /* 0x002fe200078e08ff */
[----:B------:R-:W-:Y:S01]  /*b140*/  FMUL.FTZ R129, R66, UR14 ;  /* 0x0000000e42817c20 */ /* 0x000fe20008410000 */
[C---:B------:R-:W-:Y:S01]  /*b150*/  FFMA.FTZ R143, R183.reuse, UR13, -R60 ;  /* 0x0000000db78f7c23 */ /* 0x040fe2000801083c */
[----:B------:R-:W-:Y:S01]  /*b160*/  FMUL.FTZ R60, R183, UR14 ;  /* 0x0000000eb73c7c20 */ /* 0x000fe20008410000 */
[----:B------:R-:W-:Y:S01]  /*b170*/  IADD3 R131, PT, PT, R118, 0x80, RZ ;  /* 0x0000008076837810 */ /* 0x000fe20007ffe0ff */
[----:B------:R-:W-:Y:S01]  /*b180*/  FFMA.FTZ R63, -R4, R159, R161 ;  /* 0x0000009f043f7223 */ /* 0x000fe200000101a1 */
[----:B------:R-:W-:Y:S01]  /*b190*/  FADD.FTZ R61, R61, R132 ;  /* 0x000000843d3d7221 */ /* 0x000fe20000010000 */
[----:B------:R-:W-:Y:S01]  /*b1a0*/  ISETP.GE.AND P0, PT, R62, 0x1, PT ;  /* 0x000000013e00780c */ /* 0x000fe20003f06270 */
[C---:B------:R-:W-:Y:S01]  /*b1b0*/  FFMA.FTZ R134, R182.reuse, UR13, -R129 ;  /* 0x0000000db6867c23 */ /* 0x040fe20008010881 */
[----:B------:R-:W-:Y:S01]  /*b1c0*/  FFMA.FTZ R159, R67, UR13, R60 ;  /* 0x0000000d439f7c23 */ /* 0x000fe2000801003c */
[----:B------:R-:W-:Y:S01]  /*b1d0*/  LEA.HI R132, R131, R118, RZ, 0x1b ;  /* 0x0000007683847211 */ /* 0x000fe200078fd8ff */
[----:B------:R-:W-:Y:S01]  /*b1e0*/  FMUL.FTZ R129, R182, UR14 ;  /* 0x0000000eb6817c20 */ /* 0x000fe20008410000 */
[----:B------:R-:W-:Y:S01]  /*b1f0*/  FMUL.FTZ R60, R181, UR14 ;  /* 0x0000000eb53c7c20 */ /* 0x000fe20008410000 */
[----:B------:R-:W-:Y:S01]  /*b200*/  FMUL.FTZ R137, R71, UR14 ;  /* 0x0000000e47897c20 */ /* 0x000fe20008410000 */
[----:B------:R-:W-:Y:S01]  /*b210*/  LEA R132, R132, R117, 0x2 ;  /* 0x0000007584847211 */ /* 0x000fe200078e10ff */
[----:B------:R-:W-:Y:S01]  /*b220*/  BAR.SYNC.DEFER_BLOCKING 0x0 ;  /* 0x0000000000007b1d */ /* 0x000fe20000010000 */
[----:B------:R-:W-:Y:S01]  /*b230*/  FFMA.FTZ R148, R66, UR13, R129 ;  /* 0x0000000d42947c23 */ /* 0x000fe20008010081 */
[----:B------:R-:W-:Y:S01]  /*b240*/  FFMA.FTZ R157, R231, UR13, R60 ;  /* 0x0000000de79d7c23 */ /* 0x000fe2000801003c */
[----:B------:R-:W-:Y:S01]  /*b250*/  FMUL.FTZ R129, R224, UR14 ;  /* 0x0000000ee0817c20 */ /* 0x000fe20008410000 */
[----:B------:R-:W-:Y:S01]  /*b260*/  FMUL.FTZ R60, R215, UR14 ;  /* 0x0000000ed73c7c20 */ /* 0x000fe20008410000 */
[----:B------:R-:W-:Y:S01]  /*b270*/  FFMA.FTZ R137, R188, UR13, -R137 ;  /* 0x0000000dbc897c23 */ /* 0x000fe20008010889 */
[----:B------:R-:W-:Y:S01]  /*b280*/  FMUL.FTZ R140, R70, UR14 ;  /* 0x0000000e468c7c20 */ /* 0x000fe20008410000 */
[----:B------:R-:W-:Y:S01]  /*b290*/  FFMA.FTZ R142, R192, UR13, -R129 ;  /* 0x0000000dc08e7c23 */ /* 0x000fe20008010881 */
[----:B------:R-:W-:Y:S01]  /*b2a0*/  FFMA.FTZ R131, R195, UR13, -R60 ;  /* 0x0000000dc3837c23 */ /* 0x000fe2000801083c */
        /* <DEDUP_REMOVED lines=17> */
[----:B------:R-:W-:Y:S01]  /*b3c0*/  BSSY.RECONVERGENT B0, `(.L_x_4369) ;  /* 0x000001f000007945 */ /* 0x000fe20003800200 */
[----:B------:R-:W-:Y:S01]  /*b3d0*/  FFMA.FTZ R74, R178, R235, R74 ;  /* 0x000000ebb24a7223 */ /* 0x000fe2000001004a */
[----:B------:R-:W-:Y:S01]  /*b3e0*/  FFMA.FTZ R156, R224, UR13, R151 ;  /* 0x0000000de09c7c23 */ /* 0x000fe20008010097 */
[----:B------:R-:W-:Y:S01]  /*b3f0*/  FFMA.FTZ R178, R178, R237, -R196 ;  /* 0x000000edb2b27223 */ /* 0x000fe200000108c4 */
[C---:B------:R-:W-:Y:S01]  /*b400*/  IADD3 R169, PT, PT, R118.reuse, 0x100, RZ ;  /* 0x0000010076a97810 */ /* 0x040fe20007ffe0ff */
[----:B------:R-:W-:Y:S01]  /*b410*/  FFMA.FTZ R140, R189, UR13, -R140 ;  /* 0x0000000dbd8c7c23 */ /* 0x000fe2000801088c */
[----:B0-----:R-:W-:Y:S01]  /*b420*/  FMUL.FTZ R132, R221, UR14 ;  /* 0x0000000edd847c20 */ /* 0x001fe20008410000 */
[----:B------:R-:W-:Y:S01]  /*b430*/  IADD3 R167, PT, PT, R118, 0x180, RZ ;  /* 0x0000018076a77810 */ /* 0x000fe20007ffe0ff */
[----:B------:R-:W-:Y:S01]  /*b440*/  FFMA.FTZ R149, R70, UR13, R149 ;  /* 0x0000000d46957c23 */ /* 0x000fe20008010095 */
[----:B------:R-:W-:Y:S01]  /*b450*/  ISETP.GE.AND P2, PT, R62, 0x81, PT ;  /* 0x000000813e00780c */ /* 0x000fe20003f46270 */
        /* <DEDUP_REMOVED lines=11> */
[----:B------:R-:W-:Y:S01]  /*b510*/  FFMA.FTZ R132, R193, UR13, -R132 ;  /* 0x0000000dc1847c23 */ /* 0x000fe20008010884 */
[----:B------:R-:W-:Y:S01]  /*b520*/  FFMA.FTZ R129, R194, UR13, -R129 ;  /* 0x0000000dc2817c23 */ /* 0x000fe20008010881 */
[----:B------:R-:W-:Y:S01]  /*b530*/  FFMA.FTZ R161, R221, UR13, R158 ;  /* 0x0000000ddda17c23 */ /* 0x000fe2000801009e */
[----:B------:R-:W-:Y:S01]  /*b540*/  FFMA.FTZ R153, R218, UR13, R153 ;  /* 0x0000000dda997c23 */ /* 0x000fe20008010099 */
[----:B------:R-:W-:Y:S01]  /*b550*/  FFMA.FTZ R151, R215, UR13, R60 ;  /* 0x0000000dd7977c23 */ /* 0x000fe2000801003c */
[----:B------:R-:W-:Y:S06]  /*b560*/  @!P0 BRA `(.L_x_4370) ;  /* 0x0000000000108947 */ /* 0x000fec0003800000 */
[----:B------:R-:W-:-:S04]  /*b570*/  LEA.HI R60, R118, R118, RZ, 0x1b ;  /* 0x00000076763c7211 */ /* 0x000fc800078fd8ff */
[----:B------:R-:W-:-:S05]  /*b580*/  LEA R60, R60, R117, 0x2 ;  /* 0x000000753c3c7211 */ /* 0x000fca00078e10ff */
[----:B------:R-:W0:Y:S04]  /*b590*/  LDS R173, [R60+0x2100] ;  /* 0x002100003cad7984 */ /* 0x000e280000000800 */
[----:B0-----:R0:W-:Y:S02]  /*b5a0*/  REDG.E.ADD.F32.FTZ.RN.STRONG.GPU desc[UR16][R64.64], R173 ;  /* 0x000000ad400079a6 */ /* 0x0011e4000c12f310 */
.L_x_4370:
[----:B------:R-:W-:Y:S05]  /*b5b0*/  BSYNC.RECONVERGENT B0 ;  /* 0x0000000000007941 */ /* 0x000fea0003800200 */
.L_x_4369:
[----:B------:R-:W-:Y:S04]  /*b5c0*/  BSSY.RECONVERGENT B0, `(.L_x_4371) ;  /* 0x0000003000007945 */ /* 0x000fe80003800200 */
[----:B------:R-:W-:Y:S05]  /*b5d0*/  @!P2 BRA `(.L_x_4372) ;  /* 0x000000000004a947 */ /* 0x000fea0003800000 */
[----:B-1----:R2:W-:Y:S02]  /*b5e0*/  REDG.E.ADD.F32.FTZ.RN.STRONG.GPU desc[UR16][R64.64+0x200], R171 ;  /* 0x000200ab400079a6 */ /* 0x0025e4000c12f310 */
.L_x_4372:
[----:B------:R-:W-:Y:S05]  /*b5f0*/  BSYNC.RECONVERGENT B0 ;  /* 0x0000000000007941 */ /* 0x000fea0003800200 */
.L_x_4371:
[-C--:B------:R-:W-:Y:S01]  /*b600*/  LEA.HI R60, R169, R118.reuse, RZ, 0x1b ;  /* 0x00000076a93c7211 */ /* 0x080fe200078fd8ff */
[----:B------:R-:W-:Y:S01]  /*b610*/  BSSY.RECONVERGENT B0, `(.L_x_4373) ;  /* 0x0000010000007945 */ /* 0x000fe20003800200 */
[----:B------:R-:W-:Y:S02]  /*b620*/  LEA.HI R158, R167, R118, RZ, 0x1b ;  /* 0x00000076a79e7211 */ /* 0x000fe400078fd8ff */
[----:B------:R-:W-:Y:S02]  /*b630*/  LEA R60, R60, R117, 0x2 ;  /* 0x000000753c3c7211 */ /* 0x000fe400078e10ff */
[----:B------:R-:W-:Y:S02]  /*b640*/  ISETP.GE.AND P6, PT, R62, 0x101, PT ;  /* 0x000001013e00780c */ /* 0x000fe40003fc6270 */
[----:B-12---:R-:W-:Y:S01]  /*b650*/  IADD3 R171, PT, PT, R114, 0x200, RZ ;  /* 0x0000020072ab7810 */ /* 0x006fe20007ffe0ff */
[----:B------:R1:W2:Y:S01]  /*b660*/  LDS R167, [R60+0x2500] ;  /* 0x002500003ca77984 */ /* 0x0002a20000000800 */
[----:B------:R-:W-:-:S02]  /*b670*/  IADD3 R169, PT, PT, R118, 0x280, RZ ;  /* 0x0000028076a97810 */ /* 0x000fc40007ffe0ff */
[----:B------:R-:W-:Y:S02]  /*b680*/  LEA.HI R160, R171, R118, RZ, 0x1b ;  /* 0x00000076aba07211 */ /* 0x000fe400078fd8ff */
[----:B------:R-:W-:Y:S02]  /*b690*/  LEA R158, R158, R117, 0x2 ;  /* 0x000000759e9e7211 */ /* 0x000fe400078e10ff */
[C---:B------:R-:W-:Y:S02]  /*b6a0*/  ISETP.GE.AND P0, PT, R62.reuse, 0x181, PT ;  /* 0x000001813e00780c */ /* 0x040fe40003f06270 */
[C---:B------:R-:W-:Y:S02]  /*b6b0*/  ISETP.GE.AND P2, PT, R62.reuse, 0x201, PT ;  /* 0x000002013e00780c */ /* 0x040fe40003f46270 */
[C---:B------:R-:W-:Y:S02]  /*b6c0*/  ISETP.GE.AND P3, PT, R62.reuse, 0x281, PT ;  /* 0x000002813e00780c */ /* 0x040fe40003f66270 */
[----:B------:R-:W-:-:S02]  /*b6d0*/  ISETP.GE.AND P4, PT, R62, 0x301, PT ;  /* 0x000003013e00780c */ /* 0x000fc40003f86270 */
[----:B------:R-:W-:Y:S01]  /*b6e0*/  ISETP.GE.AND P5, PT, R62, 0x381, PT ;  /* 0x000003813e00780c */ /* 0x000fe20003fa6270 */
[----:B-1----:R-:W-:-:S12]  /*b6f0*/  @!P6 BRA `(.L_x_4374) ;  /* 0x000000000004e947 */ /* 0x002fd80003800000 */
[----:B--2---:R1:W-:Y:S02]  /*b700*/  REDG.E.ADD.F32.FTZ.RN.STRONG.GPU desc[UR16][R64.64+0x400], R167 ;  /* 0x000400a7400079a6 */ /* 0x0043e4000c12f310 */
.L_x_4374:
[----:B------:R-:W-:Y:S05]  /*b710*/  BSYNC.RECONVERGENT B0 ;  /* 0x0000000000007941 */ /* 0x000fea0003800200 */
.L_x_4373:
[----:B-12---:R1:W2:Y:S01]  /*b720*/  LDS R167, [R158+0x2700] ;  /* 0x002700009ea77984 */ /* 0x0062a20000000800 */
[----:B------:R-:W-:Y:S01]  /*b730*/  BSSY.RECONVERGENT B0, `(.L_x_4375) ;  /* 0x0000006000007945 */ /* 0x000fe20003800200 */
[----:B------:R-:W-:Y:S02]  /*b740*/  IADD3 R171, PT, PT, R118, 0x300, RZ ;  /* 0x0000030076ab7810 */ /* 0x000fe40007ffe0ff */
[----:B------:R-:W-:Y:S02]  /*b750*/  LEA.HI R60, R169, R118, RZ, 0x1b ;  /* 0x00000076a93c7211 */ /* 0x000fe400078fd8ff */
[----:B------:R-:W-:Y:S01]  /*b760*/  LEA R160, R160, R117, 0x2 ;  /* 0x00000075a0a07211 */ /* 0x000fe200078e10ff */
[----:B------:R-:W-:Y:S06]  /*b770*/  @!P0 BRA `(.L_x_4376) ;  /* 0x0000000000048947 */ /* 0x000fec0003800000 */
[----:B--2---:R3:W-:Y:S02]  /*b780*/  REDG.E.ADD.F32.FTZ.RN.STRONG.GPU desc[UR16][R64.64+0x600], R167 ;  /* 0x000600a7400079a6 */ /* 0x0047e4000c12f310 */
.L_x_4376:
[----:B------:R-:W-:Y:S05]  /*b790*/  BSYNC.RECONVERGENT B0 ;  /* 0x0000000000007941 */ /* 0x000fea0003800200 */
.L_x_4375:
[----:B--23--:R2:W3:Y:S01]  /*b7a0*/  LDS R167, [R160+0x2900] ;  /* 0x00290000a0a77984 */ /* 0x00c4e20000000800 */
[----:B------:R-:W-:Y:S01]  /*b7b0*/  BSSY.RECONVERGENT B0, `(.L_x_4377) ;  /* 0x0000006000007945 */ /* 0x000fe20003800200 */
[----:B------:R-:W-:Y:S02]  /*b7c0*/  IADD3 R169, PT, PT, R118, 0x380, RZ ;  /* 0x0000038076a97810 */ /* 0x000fe40007ffe0ff */
[----:B-1----:R-:W-:Y:S02]  /*b7d0*/  LEA.HI R158, R171, R118, RZ, 0x1b ;  /* 0x00000076ab9e7211 */ /* 0x002fe400078fd8ff */
[----:B------:R-:W-:Y:S01]  /*b7e0*/  LEA R162, R60, R117, 0x2 ;  /* 0x000000753ca27211 */ /* 0x000fe200078e10ff */
[----:B------:R-:W-:Y:S06]  /*b7f0*/  @!P2 BRA `(.L_x_4378) ;  /* 0x000000000004a947 */ /* 0x000fec0003800000 */
[----:B---3--:R1:W-:Y:S02]  /*b800*/  REDG.E.ADD.F32.FTZ.RN.STRONG.GPU desc[UR16][R64.64+0x800], R167 ;  /* 0x000800a7400079a6 */ /* 0x0083e4000c12f310 */
.L_x_4378:
[----:B------:R-:W-:Y:S05]  /*b810*/  BSYNC.RECONVERGENT B0 ;  /* 0x0000000000007941 */ /* 0x000fea0003800200 */
.L_x_4377:
[----:B-1-3--:R1:W3:Y:S01]  /*b820*/  LDS R167, [R162+0x2b00] ;  /* 0x002b0000a2a77984 */ /* 0x00a2e20000000800 */
[----:B------:R-:W-:Y:S01]  /*b830*/  BSSY.RECONVERGENT B0, `(.L_x_4379) ;  /* 0x0000005000007945 */ /* 0x000fe20003800200 */
[----:B------:R-:W-:Y:S02]  /*b840*/  LEA.HI R60, R169, R118, RZ, 0x1b ;  /* 0x00000076a93c7211 */ /* 0x000fe400078fd8ff */
[----:B------:R-:W-:Y:S01]  /*b850*/  LEA R158, R158, R117, 0x2 ;  /* 0x000000759e9e7211 */ /* 0x000fe200078e10ff */
[----:B------:R-:W-:Y:S06]  /*b860*/  @!P3 BRA `(.L_x_4380) ;  /* 0x000000000004b947 */ /* 0x000fec0003800000 */
[----:B---3--:R4:W-:Y:S02]  /*b870*/  REDG.E.ADD.F32.FTZ.RN.STRONG.GPU desc[UR16][R64.64+0xa00], R167 ;  /* 0x000a00a7400079a6 */ /* 0x0089e4000c12f310 */
.L_x_4380:
[----:B------:R-:W-:Y:S05]  /*b880*/  BSYNC.RECONVERGENT B0 ;  /* 0x0000000000007941 */ /* 0x000fea0003800200 */
.L_x_4379:
[----:B---34-:R3:W4:Y:S01]  /*b890*/  LDS R167, [R158+0x2d00] ;  /* 0x002d00009ea77984 */ /* 0x0187220000000800 */
[----:B------:R-:W-:Y:S01]  /*b8a0*/  BSSY.RECONVERGENT B0, `(.L_x_4381) ;  /* 0x0000004000007945 */ /* 0x000fe20003800200 */
[----:B------:R-:W-:-:S03]  /*b8b0*/  LEA R60, R60, R117, 0x2 ;  /* 0x000000753c3c7211 */ /* 0x000fc600078e10ff */
[----:B------:R-:W-:Y:S05]  /*b8c0*/  @!P4 BRA `(.L_x_4382) ;  /* 0x000000000004c947 */ /* 0x000fea0003800000 */
[----:B----4-:R4:W-:Y:S02]  /*b8d0*/  REDG.E.ADD.F32.FTZ.RN.STRONG.GPU desc[UR16][R64.64+0xc00], R167 ;  /* 0x000c00a7400079a6 */ /* 0x0109e4000c12f310 */
.L_x_4382:
[----:B------:R-:W-:Y:S05]  /*b8e0*/  BSYNC.RECONVERGENT B0 ;  /* 0x0000000000007941 */ /* 0x000fea0003800200 */
.L_x_4381:
[----:B----4-:R4:W0:Y:S01]  /*b8f0*/  LDS R167, [R60+0x2f00] ;  /* 0x002f00003ca77984 */ /* 0x0108220000000800 */
[----:B------:R-:W-:Y:S01]  /*b900*/  BSSY.RECONVERGENT B0, `(.L_x_4383) ;  /* 0x0000005000007945 */ /* 0x000fe20003800200 */
[C---:B------:R-:W-:Y:S02]  /*b910*/  LOP3.LUT R169, R118.reuse, 0x400, RZ, 0xfc, !PT ;  /* 0x0000040076a97812 */ /* 0x040fe400078efcff */
[----:B------:R-:W-:Y:S01]  /*b920*/  IADD3 R171, PT, PT, R118, 0x480, RZ ;  /* 0x0000048076ab7810 */ /* 0x000fe20007ffe0ff */
[----:B------:R-:W-:Y:S06]  /*b930*/  @!P5 BRA `(.L_x_4384) ;  /* 0x000000000004d947 */ /* 0x000fec0003800000 */
[----:B0-----:R0:W-:Y:S02]  /*b940*/  REDG.E.ADD.F32.FTZ.RN.STRONG.GPU desc[UR16][R64.64+0xe00], R167 ;  /* 0x000e00a7400079a6 */ /* 0x0011e4000c12f310 */
.L_x_4384:
[----:B------:R-:W-:Y:S05]  /*b950*/  BSYNC.RECONVERGENT B0 ;  /* 0x0000000000007941 */ /* 0x000fea0003800200 */
.L_x_4383:
[-C--:B----4-:R-:W-:Y:S01]  /*b960*/  LEA.HI R60, R169, R118.reuse, RZ, 0x1b ;  /* 0x00000076a93c7211 */ /* 0x090fe200078fd8ff */
[----:B------:R-:W-:Y:S01]  /*b970*/  BSSY.RECONVERGENT B0, `(.L_x_4385) ;  /* 0x0000010000007945 */ /* 0x000fe20003800200 */
[----:B0-----:R-:W-:Y:S02]  /*b980*/  IADD3 R167, PT, PT, R118, 0x500, RZ ;  /* 0x0000050076a77810 */ /* 0x001fe40007ffe0ff */
[----:B------:R-:W-:Y:S02]  /*b990*/  LEA R60, R60, R117, 0x2 ;  /* 0x000000753c3c7211 */ /* 0x000fe400078e10ff */
[-C--:B--2---:R-:W-:Y:S02]  /*b9a0*/  LEA.HI R160, R167, R118.reuse, RZ, 0x1b ;  /* 0x00000076a7a07211 */ /* 0x084fe400078fd8ff */
[----:B------:R-:W-:Y:S01]  /*b9b0*/  ISETP.GE.AND P6, PT, R62, 0x401, PT ;  /* 0x000004013e00780c */ /* 0x000fe20003fc6270 */
[----:B------:R0:W2:Y:S01]  /*b9c0*/  LDS R167, [R60+0x3100] ;  /* 0x003100003ca77984 */ /* 0x0000a20000000800 */
[----:B---3--:R-:W-:-:S02]  /*b9d0*/  LEA.HI R158, R171, R118, RZ, 0x1b ;  /* 0x00000076ab9e7211 */ /* 0x008fc400078fd8ff */
[----:B------:R-:W-:Y:S02]  /*b9e0*/  IADD3 R169, PT, PT, R118, 0x580, RZ ;  /* 0x0000058076a97810 */ /* 0x000fe40007ffe0ff */
[----:B------:R-:W-:Y:S02]  /*b9f0*/  LEA R158, R158, R117, 0x2 ;  /* 0x000000759e9e7211 */ /* 0x000fe400078e10ff */
[C---:B------:R-:W-:Y:S02]  /*ba00*/  ISETP.GE.AND P0, PT, R62.reuse, 0x481, PT ;  /* 0x000004813e00780c */ /* 0x040fe40003f06270 */
[C---:B------:R-:W-:Y:S02]  /*ba10*/  ISETP.GE.AND P2, PT, R62.reuse, 0x501, PT ;  /* 0x000005013e00780c */ /* 0x040fe40003f46270 */
[C---:B------:R-:W-:Y:S02]  /*ba20*/  ISETP.GE.AND P3, PT, R62.reuse, 0x581, PT ;  /* 0x000005813e00780c */ /* 0x040fe40003f66270 */
[----:B------:R-:W-:-:S02]  /*ba30*/  ISETP.GE.AND P4, PT, R62, 0x601, PT ;  /* 0x000006013e00780c */ /* 0x000fc40003f86270 */
[----:B------:R-:W-:Y:S01]  /*ba40*/  ISETP.GE.AND P5, PT, R62, 0x681, PT ;  /* 0x000006813e00780c */ /* 0x000fe20003fa6270 */
[----:B0-----:R-:W-:-:S12]  /*ba50*/  @!P6 BRA `(.L_x_4386) ;  /* 0x000000000004e947 */ /* 0x001fd80003800000 */
[----:B--2---:R0:W-:Y:S02]  /*ba60*/  REDG.E.ADD.F32.FTZ.RN.STRONG.GPU desc[UR16][R64.64+0x1000], R167 ;  /* 0x001000a7400079a6 */ /* 0x0041e4000c12f310 */
.L_x_4386:
[----:B------:R-:W-:Y:S05]  /*ba70*/  BSYNC.RECONVERGENT B0 ;  /* 0x0000000000007941 */ /* 0x000fea0003800200 */
.L_x_4385:
[----:B0-2---:R0:W2:Y:S01]  /*ba80*/  LDS R167, [R158+0x3300] ;  /* 0x003300009ea77984 */ /* 0x0050a20000000800 */
[----:B------:R-:W-:Y:S01]  /*ba90*/  BSSY.RECONVERGENT B0, `(.L_x_4387) ;  /* 0x0000006000007945 */ /* 0x000fe20003800200 */
[----:B------:R-:W-:Y:S02]  /*baa0*/  IADD3 R171, PT, PT, R118, 0x600, RZ ;  /* 0x0000060076ab7810 */ /* 0x000fe40007ffe0ff */
[----:B------:R-:W-:Y:S02]  /*bab0*/  LEA.HI R60, R169, R118, RZ, 0x1b ;  /* 0x00000076a93c7211 */ /* 0x000fe400078fd8ff */
[----:B------:R-:W-:Y:S01]  /*bac0*/  LEA R160, R160, R117, 0x2 ;  /* 0x00000075a0a07211 */ /* 0x000fe200078e10ff */
[----:B------:R-:W-:Y:S06]  /*bad0*/  @!P0 BRA `(.L_x_4388) ;  /* 0x0000000000048947 */ /* 0x000fec0003800000 */
[----:B--2---:R3:W-:Y:S02]  /*bae0*/  REDG.E.ADD.F32.FTZ.RN.STRONG.GPU desc[UR16][R64.64+0x1200], R167 ;  /* 0x001200a7400079a6 */ /* 0x0047e4000c12f310 */
.L_x_4388:
[----:B------:R-:W-:Y:S05]  /*baf0*/  BSYNC.RECONVERGENT B0 ;  /* 0x0000000000007941 */ /* 0x000fea0003800200 */
.L_x_4387:
[----:B--23--:R2:W3:Y:S01]  /*bb00*/  LDS R167, [R160+0x3500] ;  /* 0x00350000a0a77984 */ /* 0x00c4e20000000800 */
[----:B------:R-:W-:Y:S01]  /*bb10*/  BSSY.RECONVERGENT B0, `(.L_x_4389) ;  /* 0x0000006000007945 */ /* 0x000fe20003800200 */
[----:B------:R-:W-:Y:S02]  /*bb20*/  IADD3 R169, PT, PT, R118, 0x680, RZ ;  /* 0x0000068076a97810 */ /* 0x000fe40007ffe0ff */
[----:B0-----:R-:W-:Y:S02]  /*bb30*/  LEA.HI R158, R171, R118, RZ, 0x1b ;  /* 0x00000076ab9e7211 */ /* 0x001fe400078fd8ff */
[----:B-1----:R-:W-:Y:S01]  /*bb40*/  LEA R162, R60, R117, 0x2 ;  /* 0x000000753ca27211 */ /* 0x002fe200078e10ff */
[----:B------:R-:W-:Y:S06]  /*bb50*/  @!P2 BRA `(.L_x_4390) ;  /* 0x000000000004a947 */ /* 0x000fec0003800000 */
[----:B---3--:R0:W-:Y:S02]  /*bb60*/  REDG.E.ADD.F32.FTZ.RN.STRONG.GPU desc[UR16][R64.64+0x1400], R167 ;  /* 0x001400a7400079a6 */ /* 0x0081e4000c12f310 */
.L_x_4390:
[----:B------:R-:W-:Y:S05]  /*bb70*/  BSYNC.RECONVERGENT B0 ;  /* 0x0000000000007941 */ /* 0x000fea0003800200 */
.L_x_4389:
[----:B0--3--:R0:W1:Y:S01]  /*bb80*/  LDS R167, [R162+0x3700] ;  /* 0x00370000a2a77984 */ /* 0x0090620000000800 */
[----:B------:R-:W-:Y:S01]  /*bb90*/  BSSY.RECONVERGENT B0, `(.L_x_4391) ;  /* 0x0000005000007945 */ /* 0x000fe20003800200 */
[----:B------:R-:W-:Y:S02]  /*bba0*/  LEA.HI R60, R169, R118, RZ, 0x1b ;  /* 0x00000076a93c7211 */ /* 0x000fe400078fd8ff */
[----:B------:R-:W-:Y:S01]  /*bbb0*/  LEA R158, R158, R117, 0x2 ;  /* 0x000000759e9e7211 */ /* 0x000fe200078e10ff */
[----:B------:R-:W-:Y:S06]  /*bbc0*/  @!P3 BRA `(.L_x_4392) ;  /* 0x000000000004b947 */ /* 0x000fec0003800000 */
[----:B-1----:R3:W-:Y:S02]  /*bbd0*/  REDG.E.ADD.F32.FTZ.RN.STRONG.GPU desc[UR16][R64.64+0x1600], R167 ;  /* 0x001600a7400079a6 */ /* 0x0027e4000c12f310 */
.L_x_4392:
[----:B------:R-:W-:Y:S05]  /*bbe0*/  BSYNC.RECONVERGENT B0 ;  /* 0x0000000000007941 */ /* 0x000fea0003800200 */
.L_x_4391:
[----:B-1-3--:R1:W3:Y:S01]  /*bbf0*/  LDS R167, [R158+0x3900] ;  /* 0x003900009ea77984 */ /* 0x00a2e20000000800 */
[----:B------:R-:W-:Y:S01]  /*bc00*/  BSSY.RECONVERGENT B0, `(.L_x_4393) ;  /* 0x0000004000007945 */ /* 0x000fe20003800200 */
[----:B------:R-:W-:-:S03]  /*bc10*/  LEA R60, R60, R117, 0x2 ;  /* 0x000000753c3c7211 */ /* 0x000fc600078e10ff */
[----:B------:R-:W-:Y:S05]  /*bc20*/  @!P4 BRA `(.L_x_4394) ;  /* 0x000000000004c947 */ /* 0x000fea0003800000 */
[----:B---3--:R4:W-:Y:S02]  /*bc30*/  REDG.E.ADD.F32.FTZ.RN.STRONG.GPU desc[UR16][R64.64+0x1800], R167 ;  /* 0x001800a7400079a6 */ /* 0x0089e4000c12f310 */
.L_x_4394:
[----:B------:R-:W-:Y:S05]  /*bc40*/  BSYNC.RECONVERGENT B0 ;  /* 0x0000000000007941 */ /* 0x000fea0003800200 */
.L_x_4393:
[----:B---34-:R3:W4:Y:S01]  /*bc50*/  LDS R167, [R60+0x3b00] ;  /* 0x003b00003ca77984 */ /* 0x0187220000000800 */
[----:B------:R-:W-:Y:S01]  /*bc60*/  BSSY.RECONVERGENT B0, `(.L_x_4395) ;  /* 0x0000005000007945 */ /* 0x000fe20003800200 */
[C---:B------:R-:W-:Y:S02]  /*bc70*/  IADD3 R169, PT, PT, R118.reuse, 0x700, RZ ;  /* 0x0000070076a97810 */ /* 0x040fe40007ffe0ff */
[----:B------:R-:W-:Y:S01]  /*bc80*/  IADD3 R171, PT, PT, R118, 0x780, RZ ;  /* 0x0000078076ab7810 */ /* 0x000fe20007ffe0ff */
[----:B------:R-:W-:Y:S06]  /*bc90*/  @!P5 BRA `(.L_x_4396) ;  /* 0x000000000004d947 */ /* 0x000fec0003800000 */
[----:B----4-:R4:W-:Y:S02]  /*bca0*/  REDG.E.ADD.F32.FTZ.RN.STRONG.GPU desc[UR16][R64.64+0x1a00], R167 ;  /* 0x001a00a7400079a6 */ /* 0x0109e4000c12f310 */
.L_x_4396:
[----:B------:R-:W-:Y:S05]  /*bcb0*/  BSYNC.RECONVERGENT B0 ;  /* 0x0000000000007941 */ /* 0x000fea0003800200 */
.L_x_4395:
[-C--:B---3--:R-:W-:Y:S01]  /*bcc0*/  LEA.HI R60, R169, R118.reuse, RZ, 0x1b ;  /* 0x00000076a93c7211 */ /* 0x088fe200078fd8ff */
[----:B------:R-:W-:Y:S01]  /*bcd0*/  BSSY.RECONVERGENT B0, `(.L_x_4397) ;  /* 0x0000010000007945 */ /* 0x000fe20003800200 */
[----:B----4-:R-:W-:Y:S02]  /*bce0*/  LOP3.LUT R167, R118, 0x800, RZ, 0xfc, !PT ;  /* 0x0000080076a77812 */ /* 0x010fe400078efcff */
[----:B------:R-:W-:Y:S02]  /*bcf0*/  LEA R60, R60, R117, 0x2 ;  /* 0x000000753c3c7211 */ /* 0x000fe400078e10ff */
[-C--:B--2---:R-:W-:Y:S02]  /*bd00*/  LEA.HI R160, R167, R118.reuse, RZ, 0x1b ;  /* 0x00000076a7a07211 */ /* 0x084fe400078fd8ff */
[----:B------:R-:W-:Y:S01]  /*bd10*/  ISETP.GE.AND P6, PT, R62, 0x701, PT ;  /* 0x000007013e00780c */ /* 0x000fe20003fc6270 */
[----:B------:R2:W3:Y:S01]  /*bd20*/  LDS R167, [R60+0x3d00] ;  /* 0x003d00003ca77984 */ /* 0x0004e20000000800 */
[----:B-1----:R-:W-:-:S02]  /*bd30*/  LEA.HI R158, R171, R118, RZ, 0x1b ;  /* 0x00000076ab9e7211 */ /* 0x002fc400078fd8ff */
[----:B------:R-:W-:Y:S02]  /*bd40*/  IADD3 R169, PT, PT, R118, 0x880, RZ ;  /* 0x0000088076a97810 */ /* 0x000fe40007ffe0ff */
[----:B------:R-:W-:Y:S02]  /*bd50*/  LEA R158, R158, R117, 0x2 ;  /* 0x000000759e9e7211 */ /* 0x000fe400078e10ff */
[C---:B------:R-:W-:Y:S02]  /*bd60*/  ISETP.GE.AND P0, PT, R62.reuse, 0x781, PT ;  /* 0x000007813e00780c */ /* 0x040fe40003f06270 */
[C---:B------:R-:W-:Y:S02]  /*bd70*/  ISETP.GE.AND P2, PT, R62.reuse, 0x801, PT ;  /* 0x000008013e00780c */ /* 0x040fe40003f46270 */
[C---:B------:R-:W-:Y:S02]  /*bd80*/  ISETP.GE.AND P3, PT, R62.reuse, 0x881, PT ;  /* 0x000008813e00780c */ /* 0x040fe40003f66270 */
[----:B------:R-:W-:-:S02]  /*bd90*/  ISETP.GE.AND P4, PT, R62, 0x901, PT ;  /* 0x000009013e00780c */ /* 0x000fc40003f86270 */
[----:B------:R-:W-:Y:S01]  /*bda0*/  ISETP.GE.AND P5, PT, R62, 0x981, PT ;  /* 0x000009813e00780c */ /* 0x000fe20003fa6270 */
[----:B--2---:R-:W-:-:S12]  /*bdb0*/  @!P6 BRA `(.L_x_4398) ;  /* 0x000000000004e947 */ /* 0x004fd80003800000 */
[----:B---3--:R1:W-:Y:S02]  /*bdc0*/  REDG.E.ADD.F32.FTZ.RN.STRONG.GPU desc[UR16][R64.64+0x1c00], R167 ;  /* 0x001c00a7400079a6 */ /* 0x0083e4000c12f310 */
.L_x_4398:
[----:B------:R-:W-:Y:S05]  /*bdd0*/  BSYNC.RECONVERGENT B0 ;  /* 0x0000000000007941 */ /* 0x000fea0003800200 */
.L_x_4397:
[----:B-1-3--:R1:W2:Y:S01]  /*bde0*/  LDS R167, [R158+0x3f00] ;  /* 0x003f00009ea77984 */ /* 0x00a2a20000000800 */
[----:B------:R-:W-:Y:S01]  /*bdf0*/  BSSY.RECONVERGENT B0, `(.L_x_4399) ;  /* 0x0000006000007945 */ /* 0x000fe20003800200 */
[----:B------:R-:W-:Y:S02]  /*be00*/  IADD3 R171, PT, PT, R118, 0x900, RZ ;  /* 0x0000090076ab7810 */ /* 0x000fe40007ffe0ff */
[----:B------:R-:W-:Y:S02]  /*be10*/  LEA.HI R60, R169, R118, RZ, 0x1b ;  /* 0x00000076a93c7211 */ /* 0x000fe400078fd8ff */
[----:B------:R-:W-:Y:S01]  /*be20*/  LEA R160, R160, R117, 0x2 ;  /* 0x00000075a0a07211 */ /* 0x000fe200078e10ff */
[----:B------:R-:W-:Y:S06]  /*be30*/  @!P0 BRA `(.L_x_4400) ;  /* 0x0000000000048947 */ /* 0x000fec0003800000 */
[----:B--2---:R3:W-:Y:S02]  /*be40*/  REDG.E.ADD.F32.FTZ.RN.STRONG.GPU desc[UR16][R64.64+0x1e00], R167 ;  /* 0x001e00a7400079a6 */ /* 0x0047e4000c12f310 */
.L_x_4400:
[----:B------:R-:W-:Y:S05]  /*be50*/  BSYNC.RECONVERGENT B0 ;  /* 0x0000000000007941 */ /* 0x000fea0003800200 */
.L_x_4399:
[----:B--23--:R2:W3:Y:S01]  /*be60*/  LDS R167, [R160+0x4100] ;  /* 0x00410000a0a77984 */ /* 0x00c4e20000000800 */
[----:B------:R-:W-:Y:S01]  /*be70*/  BSSY.RECONVERGENT B0, `(.L_x_4401) ;  /* 0x0000006000007945 */ /* 0x000fe20003800200 */
[----:B------:R-:W-:Y:S02]  /*be80*/  IADD3 R169, PT, PT, R118, 0x980, RZ ;  /* 0x0000098076a97810 */ /* 0x000fe40007ffe0ff */
[----:B-1----:R-:W-:Y:S02]  /*be90*/  LEA.HI R158, R171, R118, RZ, 0x1b ;  /* 0x00000076ab9e7211 */ /* 0x002fe400078fd8ff */
[----:B0-----:R-:W-:Y:S01]  /*bea0*/  LEA R162, R60, R117, 0x2 ;  /* 0x000000753ca27211 */ /* 0x001fe200078e10ff */
[----:B------:R-:W-:Y:S06]  /*beb0*/  @!P2 BRA `(.L_x_4402) ;  /* 0x000000000004a947 */ /* 0x000fec0003800000 */
[----:B---3--:R0:W-:Y:S02]  /*bec0*/  REDG.E.ADD.F32.FTZ.RN.STRONG.GPU desc[UR16][R64.64+0x2000], R167 ;  /* 0x002000a7400079a6 */ /* 0x0081e4000c12f310 */
.L_x_4402:
[----:B------:R-:W-:Y:S05]  /*bed0*/  BSYNC.RECONVERGENT B0 ;  /* 0x0000000000007941 */ /* 0x000fea0003800200 */
.L_x_4401:
[----:B0--3--:R0:W1:Y:S01]  /*bee0*/  LDS R167, [R162+0x4300] ;  /* 0x00430000a2a77984 */ /* 0x0090620000000800 */
[----:B------:R-:W-:Y:S01]  /*bef0*/  BSSY.RECONVERGENT B0, `(.L_x_4403) ;  /* 0x0000005000007945 */ /* 0x000fe20003800200 */
[----:B------:R-:W-:Y:S02]  /*bf00*/  LEA.HI R60, R169, R118, RZ, 0x1b ;  /* 0x00000076a93c7211 */ /* 0x000fe400078fd8ff */
[----:B------:R-:W-:Y:S01]  /*bf10*/  LEA R158, R158, R117, 0x2 ;  /* 0x000000759e9e7211 */ /* 0x000fe200078e10ff */
[----:B------:R-:W-:Y:S06]  /*bf20*/  @!P3 BRA `(.L_x_4404) ;  /* 0x000000000004b947 */ /* 0x000fec0003800000 */
[----:B-1----:R3:W-:Y:S02]  /*bf30*/  REDG.E.ADD.F32.FTZ.RN.STRONG.GPU desc[UR16][R64.64+0x2200], R167 ;  /* 0x002200a7400079a6 */ /* 0x0027e4000c12f310 */
.L_x_4404:
[----:B------:R-:W-:Y:S05]  /*bf40*/  BSYNC.RECONVERGENT B0 ;  /* 0x0000000000007941 */ /* 0x000fea0003800200 */
.L_x_4403:
[----:B-1-3--:R1:W3:Y:S01]  /*bf50*/  LDS R167, [R158+0x4500] ;  /* 0x004500009ea77984 */ /* 0x00a2e20000000800 */
[----:B------:R-:W-:Y:S01]  /*bf60*/  BSSY.RECONVERGENT B0, `(.L_x_4405) ;  /* 0x0000004000007945 */ /* 0x000fe20003800200 */
[----:B------:R-:W-:-:S03]  /*bf70*/  LEA R60, R60, R117, 0x2 ;  /* 0x000000753c3c7211 */ /* 0x000fc600078e10ff */
[----:B------:R-:W-:Y:S05]  /*bf80*/  @!P4 BRA `(.L_x_4406) ;  /* 0x000000000004c947 */ /* 0x000fea0003800000 */
[----:B---3--:R4:W-:Y:S02]  /*bf90*/  REDG.E.ADD.F32.FTZ.RN.STRONG.GPU desc[UR16][R64.64+0x2400], R167 ;  /* 0x002400a7400079a6 */ /* 0x0089e4000c12f310 */
.L_x_4406:
[----:B------:R-:W-:Y:S05]  /*bfa0*/  BSYNC.RECONVERGENT B0 ;  /* 0x0000000000007941 */ /* 0x000fea0003800200 */
.L_x_4405:
[----:B---34-:R3:W4:Y:S01]  /*bfb0*/  LDS R167, [R60+0x4700] ;  /* 0x004700003ca77984 */ /* 0x0187220000000800 */
[----:B------:R-:W-:Y:S01]  /*bfc0*/  BSSY.RECONVERGENT B0, `(.L_x_4407) ;  /* 0x0000005000007945 */ /* 0x000fe20003800200 */
[C---:B------:R-:W-:Y:S02]  /*bfd0*/  IADD3 R169, PT, PT, R118.reuse, 0xa00, RZ ;  /* 0x00000a0076a97810 */ /* 0x040fe40007ffe0ff */
[----:B------:R-:W-:Y:S01]  /*bfe0*/  IADD3 R171, PT, PT, R118, 0xa80, RZ ;  /* 0x00000a8076ab7810 */ /* 0x000fe20007ffe0ff */
[----:B------:R-:W-:Y:S06]  /*bff0*/  @!P5 BRA `(.L_x_4408) ;  /* 0x000000000004d947 */ /* 0x000fec0003800000 */
[----:B----4-:R4:W-:Y:S02]  /*c000*/  REDG.E.ADD.F32.FTZ.RN.STRONG.GPU desc[UR16][R64.64+0x2600], R167 ;  /* 0x002600a7400079a6 */ /* 0x0109e4000c12f310 */
.L_x_4408:
[----:B------:R-:W-:Y:S05]  /*c010*/  BSYNC.RECONVERGENT B0 ;  /* 0x0000000000007941 */ /* 0x000fea0003800200 */
.L_x_4407:
[-C--:B---3--:R-:W-:Y:S01]  /*c020*/  LEA.HI R60, R169, R118.reuse, RZ, 0x1b ;  /* 0x00000076a93c7211 */ /* 0x088fe200078fd8ff */
[----:B------:R-:W-:Y:S01]  /*c030*/  BSSY.RECONVERGENT B0, `(.L_x_4409) ;  /* 0x0000010000007945 */ /* 0x000fe20003800200 */
[----:B----4-:R-:W-:Y:S02]  /*c040*/  IADD3 R167, PT, PT, R118, 0xb00, RZ ;  /* 0x00000b0076a77810 */ /* 0x010fe40007ffe0ff */
        /* <DEDUP_REMOVED lines=14> */
.L_x_4410:
[----:B------:R-:W-:Y:S05]  /*c130*/  BSYNC.RECONVERGENT B0 ;  /* 0x0000000000007941 */ /* 0x000fea0003800200 */
.L_x_4409:
[----:B-1-3--:R1:W2:Y:S01]  /*c140*/  LDS R167, [R158+0x4b00] ;  /* 0x004b00009ea77984 */ /* 0x00a2a20000000800 */
[----:B------:R-:W-:Y:S01]  /*c150*/  BSSY.RECONVERGENT B0, `(.L_x_4411) ;  /* 0x0000006000007945 */ /* 0x000fe20003800200 */
[----:B------:R-:W-:Y:S02]  /*c160*/  LOP3.LUT R171, R118, 0xc00, RZ, 0xfc, !PT ;  /* 0x00000c0076ab7812 */ /* 0x000fe400078efcff */
[----:B------:R-:W-:Y:S02]  /*c170*/  LEA.HI R60, R169, R118, RZ, 0x1b ;  /* 0x00000076a93c7211 */ /* 0x000fe400078fd8ff */
[----:B------:R-:W-:Y:S01]  /*c180*/  LEA R160, R160, R117, 0x2 ;  /* 0x00000075a0a07211 */ /* 0x000fe200078e10ff */
[----:B------:R-:W-:Y:S06]  /*c190*/  @!P0 BRA `(.L_x_4412) ;  /* 0x0000000000048947 */ /* 0x000fec0003800000 */
[----:B--2---:R3:W-:Y:S02]  /*c1a0*/  REDG.E.ADD.F32.FTZ.RN.STRONG.GPU desc[UR16][R64.64+0x2a00], R167 ;  /* 0x002a00a7400079a6 */ /* 0x0047e4000c12f310 */
.L_x_4412:
[----:B------:R-:W-:Y:S05]  /*c1b0*/  BSYNC.RECONVERGENT B0 ;  /* 0x0000000000007941 */ /* 0x000fea0003800200 */
.L_x_4411:
[----:B--23--:R2:W3:Y:S01]  /*c1c0*/  LDS R167, [R160+0x4d00] ;  /* 0x004d0000a0a77984 */ /* 0x00c4e20000000800 */
[----:B------:R-:W-:Y:S01]  /*c1d0*/  BSSY.RECONVERGENT B0, `(.L_x_4413) ;  /* 0x0000006000007945 */ /* 0x000fe20003800200 */
[----:B------:R-:W-:Y:S02]  /*c1e0*/  IADD3 R169, PT, PT, R118, 0xc80, RZ ;  /* 0x00000c8076a97810 */ /* 0x000fe40007ffe0ff */
[----:B-1----:R-:W-:Y:S02]  /*c1f0*/  LEA.HI R158, R171, R118, RZ, 0x1b ;  /* 0x00000076ab9e7211 */ /* 0x002fe400078fd8ff */
[----:B0-----:R-:W-:Y:S01]  /*c200*/  LEA R162, R60, R117, 0x2 ;  /* 0x000000753ca27211 */ /* 0x001fe200078e10ff */
[----:B------:R-:W-:Y:S06]  /*c210*/  @!P2 BRA `(.L_x_4414) ;  /* 0x000000000004a947 */ /* 0x000fec0003800000 */
[----:B---3--:R0:W-:Y:S02]  /*c220*/  REDG.E.ADD.F32.FTZ.RN.STRONG.GPU desc[UR16][R64.64+0x2c00], R167 ;  /* 0x002c00a7400079a6 */ /* 0x0081e4000c12f310 */
.L_x_4414:
[----:B------:R-:W-:Y:S05]  /*c230*/  BSYNC.RECONVERGENT B0 ;  /* 0x0000000000007941 */ /* 0x000fea0003800200 */
.L_x_4413:
[----:B0--3--:R0:W1:Y:S01]  /*c240*/  LDS R167, [R162+0x4f00] ;  /* 0x004f0000a2a77984 */ /* 0x0090620000000800 */
[----:B------:R-:W-:Y:S01]  /*c250*/  BSSY.RECONVERGENT B0, `(.L_x_4415) ;  /* 0x0000005000007945 */ /* 0x000fe20003800200 */
[----:B------:R-:W-:Y:S02]  /*c260*/  LEA.HI R60, R169, R118, RZ, 0x1b ;  /* 0x00000076a93c7211 */ /* 0x000fe400078fd8ff */
[----:B------:R-:W-:Y:S01]  /*c270*/  LEA R158, R158, R117, 0x2 ;  /* 0x000000759e9e7211 */ /* 0x000fe200078e10ff */
[----:B------:R-:W-:Y:S06]  /*c280*/  @!P3 BRA `(.L_x_4416) ;  /* 0x000000000004b947 */ /* 0x000fec0003800000 */
[----:B-1----:R3:W-:Y:S02]  /*c290*/  REDG.E.ADD.F32.FTZ.RN.STRONG.GPU desc[UR16][R64.64+0x2e00], R167 ;  /* 0x002e00a7400079a6 */ /* 0x0027e4000c12f310 */
.L_x_4416:
[----:B------:R-:W-:Y:S05]  /*c2a0*/  BSYNC.RECONVERGENT B0 ;  /* 0x0000000000007941 */ /* 0x000fea0003800200 */
.L_x_4415:
[----:B-1-3--:R1:W3:Y:S01]  /*c2b0*/  LDS R167, [R158+0x5100] ;  /* 0x005100009ea77984 */ /* 0x00a2e20000000800 */
[----:B------:R-:W-:Y:S01]  /*c2c0*/  BSSY.RECONVERGENT B0, `(.L_x_4417) ;  /* 0x0000006000007945 */ /* 0x000fe20003800200 */
[C---:B------:R-:W-:Y:S02]  /*c2d0*/  IADD3 R169, PT, PT, R118.reuse, 0xd00, RZ ;  /* 0x00000d0076a97810 */ /* 0x040fe40007ffe0ff */
[----:B------:R-:W-:Y:S02]  /*c2e0*/  IADD3 R171, PT, PT, R118, 0xd80, RZ ;  /* 0x00000d8076ab7810 */ /* 0x000fe40007ffe0ff */
[----:B--2---:R-:W-:Y:S01]  /*c2f0*/  LEA R160, R60, R117, 0x2 ;  /* 0x000000753ca07211 */ /* 0x004fe200078e10ff */
[----:B------:R-:W-:Y:S06]  /*c300*/  @!P4 BRA `(.L_x_4418) ;  /* 0x000000000004c947 */ /* 0x000fec0003800000 */
[----:B---3--:R2:W-:Y:S02]  /*c310*/  REDG.E.ADD.F32.FTZ.RN.STRONG.GPU desc[UR16][R64.64+0x3000], R167 ;  /* 0x003000a7400079a6 */ /* 0x0085e4000c12f310 */
.L_x_4418:
[----:B------:R-:W-:Y:S05]  /*c320*/  BSYNC.RECONVERGENT B0 ;  /* 0x0000000000007941 */ /* 0x000fea0003800200 */
.L_x_4417:
[----:B--23--:R2:W3:Y:S01]  /*c330*/  LDS R167, [R160+0x5300] ;  /* 0x00530000a0a77984 */ /* 0x00c4e20000000800 */
[----:B------:R-:W-:Y:S01]  /*c340*/  BSSY.RECONVERGENT B0, `(.L_x_4419) ;  /* 0x0000006000007945 */ /* 0x000fe20003800200 */
[----:B------:R-:W-:Y:S02]  /*c350*/  IADD3 R173, PT, PT, R118, 0xe00, RZ ;  /* 0x00000e0076ad7810 */ /* 0x000fe40007ffe0ff */
[-C--:B------:R-:W-:Y:S02]  /*c360*/  LEA.HI R60, R169, R118.reuse, RZ, 0x1b ;  /* 0x00000076a93c7211 */ /* 0x080fe400078fd8ff */
[----:B-1----:R-:W-:Y:S01]  /*c370*/  LEA.HI R158, R171, R118, RZ, 0x1b ;  /* 0x00000076ab9e7211 */ /* 0x002fe200078fd8ff */
[----:B------:R-:W-:Y:S06]  /*c380*/  @!P5 BRA `(.L_x_4420) ;  /* 0x000000000004d947 */ /* 0x000fec0003800000 */
[----:B---3--:R1:W-:Y:S02]  /*c390*/  REDG.E.ADD.F32.FTZ.RN.STRONG.GPU desc[UR16][R64.64+0x3200], R167 ;  /* 0x003200a7400079a6 */ /* 0x0083e4000c12f310 */
.L_x_4420:
[----:B------:R-:W-:Y:S05]  /*c3a0*/  BSYNC.RECONVERGENT B0 ;  /* 0x0000000000007941 */ /* 0x000fea0003800200 */
.L_x_4419:
[-C--:B------:R-:W-:Y:S01]  /*c3b0*/  LEA R60, R60, R117.reuse, 0x2 ;  /* 0x000000753c3c7211 */ /* 0x080fe200078e10ff */
[----:B------:R-:W-:Y:S01]  /*c3c0*/  BSSY.RECONVERGENT B0, `(.L_x_4421) ;  /* 0x000000c000007945 */ /* 0x000fe20003800200 */
[----:B------:R-:W-:Y:S02]  /*c3d0*/  ISETP.GE.AND P6, PT, R62, 0xd01, PT ;  /* 0x00000d013e00780c */ /* 0x000fe40003fc6270 */
[----:B--2---:R-:W-:Y:S01]  /*c3e0*/  LEA.HI R160, R173, R118, RZ, 0x1b ;  /* 0x00000076ada07211 */ /* 0x004fe200078fd8ff */
[----:B-1-3--:R1:W2:Y:S01]  /*c3f0*/  LDS R167, [R60+0x5500] ;  /* 0x005500003ca77984 */ /* 0x00a2a20000000800 */
[----:B------:R-:W-:Y:S02]  /*c400*/  LEA R158, R158, R117, 0x2 ;  /* 0x000000759e9e7211 */ /* 0x000fe400078e10ff */
[C---:B------:R-:W-:Y:S02]  /*c410*/  ISETP.GE.AND P0, PT, R62.reuse, 0xd81, PT ;  /* 0x00000d813e00780c */ /* 0x040fe40003f06270 */
[----:B------:R-:W-:-:S02]  /*c420*/  ISETP.GE.AND P2, PT, R62, 0xe01, PT ;  /* 0x00000e013e00780c */ /* 0x000fc40003f46270 */
[C---:B------:R-:W-:Y:S02]  /*c430*/  ISETP.GE.AND P3, PT, R62.reuse, 0xe81, PT ;  /* 0x00000e813e00780c */ /* 0x040fe40003f66270 */
[C---:B------:R-:W-:Y:S02]  /*c440*/  ISETP.GE.AND P4, PT, R62.reuse, 0xf01, PT ;  /* 0x00000f013e00780c */ /* 0x040fe40003f86270 */
[----:B------:R-:W-:Y:S01]  /*c450*/  ISETP.GE.AND P5, PT, R62, 0xf81, PT ;  /* 0x00000f813e00780c */ /* 0x000fe20003fa6270 */
[----:B-1----:R-:W-:-:S12]  /*c460*/  @!P6 BRA `(.L_x_4422) ;  /* 0x000000000004e947 */ /* 0x002fd80003800000 */
[----:B--2---:R1:W-:Y:S02]  /*c470*/  REDG.E.ADD.F32.FTZ.RN.STRONG.GPU desc[UR16][R64.64+0x3400], R167 ;  /* 0x003400a7400079a6 */ /* 0x0043e4000c12f310 */
.L_x_4422:
[----:B------:R-:W-:Y:S05]  /*c480*/  BSYNC.RECONVERGENT B0 ;  /* 0x0000000000007941 */ /* 0x000fea0003800200 */
.L_x_4421:
[----:B-12---:R1:W2:Y:S01]  /*c490*/  LDS R167, [R158+0x5700] ;  /* 0x005700009ea77984 */ /* 0x0062a20000000800 */
[----:B------:R-:W-:Y:S01]  /*c4a0*/  BSSY.RECONVERGENT B0, `(.L_x_4423) ;  /* 0x0000004000007945 */ /* 0x000fe20003800200 */
[----:B------:R-:W-:-:S03]  /*c4b0*/  LEA R160, R160, R117, 0x2 ;  /* 0x00000075a0a07211 */ /* 0x000fc600078e10ff */
[----:B------:R-:W-:Y:S05]  /*c4c0*/  @!P0 BRA `(.L_x_4424) ;  /* 0x0000000000048947 */ /* 0x000fea0003800000 */
[----:B--2---:R3:W-:Y:S02]  /*c4d0*/  REDG.E.ADD.F32.FTZ.RN.STRONG.GPU desc[UR16][R64.64+0x3600], R167 ;  /* 0x003600a7400079a6 */ /* 0x0047e4000c12f310 */
.L_x_4424:
[----:B------:R-:W-:Y:S05]  /*c4e0*/  BSYNC.RECONVERGENT B0 ;  /* 0x0000000000007941 */ /* 0x000fea0003800200 */
.L_x_4423:
[----:B--23--:R2:W3:Y:S01]  /*c4f0*/  LDS R167, [R160+0x5900] ;  /* 0x00590000a0a77984 */ /* 0x00c4e20000000800 */
[----:B------:R-:W-:Y:S04]  /*c500*/  BSSY.RECONVERGENT B0, `(.L_x_4425) ;  /* 0x0000003000007945 */ /* 0x000fe80003800200 */
[----:B------:R-:W-:Y:S05]  /*c510*/  @!P2 BRA `(.L_x_4426) ;  /* 0x000000000004a947 */ /* 0x000fea0003800000 */
[----:B---3--:R4:W-:Y:S02]  /*c520*/  REDG.E.ADD.F32.FTZ.RN.STRONG.GPU desc[UR16][R64.64+0x3800], R167 ;  /* 0x003800a7400079a6 */ /* 0x0089e4000c12f310 */
.L_x_4426:
[----:B------:R-:W-:Y:S05]  /*c530*/  BSYNC.RECONVERGENT B0 ;  /* 0x0000000000007941 */ /* 0x000fea0003800200 */
.L_x_4425:
[C---:B------:R-:W-:Y:S01]  /*c540*/  IADD3 R169, PT, PT, R118.reuse, 0xe80, RZ ;  /* 0x00000e8076a97810 */ /* 0x040fe20007ffe0ff */
[-C--:B---34-:R-:W-:Y:S01]  /*c550*/  FMUL.FTZ R167, R69, R91.reuse ;  /* 0x0000005b45a77220 */ /* 0x098fe20000410000 */
[----:B------:R-:W-:Y:S01]  /*c560*/  IADD3 R171, PT, PT, R118, 0xf00, RZ ;  /* 0x00000f0076ab7810 */ /* 0x000fe20007ffe0ff */
[-C--:B-1----:R-:W-:Y:S01]  /*c570*/  FFMA.FTZ R158, R50, -R91.reuse, R237 ;  /* 0x8000005b329e7223 */ /* 0x082fe200000100ed */
[-C--:B------:R-:W-:Y:S01]  /*c580*/  LEA.HI R60, R169, R118.reuse, RZ, 0x1b ;  /* 0x00000076a93c7211 */ /* 0x080fe200078fd8ff */
[----:B------:R-:W-:Y:S01]  /*c590*/  FMUL.FTZ R190, R190, R91 ;  /* 0x0000005bbebe7220 */ /* 0x000fe20000410000 */
[----:B------:R-:W-:Y:S01]  /*c5a0*/  LEA.HI R62, R171, R118, RZ, 0x1b ;  /* 0x00000076ab3e7211 */ /* 0x000fe200078fd8ff */
[----:B------:R-:W-:Y:S01]  /*c5b0*/  FMUL.FTZ R169, R235, R167 ;  /* 0x000000a7eba97220 */ /* 0x000fe20000410000 */
[----:B------:R-:W-:Y:S01]  /*c5c0*/  LEA R171, R60, R117, 0x2 ;  /* 0x000000753cab7211 */ /* 0x000fe200078e10ff */
[----:B------:R-:W-:Y:S01]  /*c5d0*/  BSSY.RECONVERGENT B0, `(.L_x_4427) ;  /* 0x0000009000007945 */ /* 0x000fe20003800200 */
[----:B------:R-:W-:-:S02]  /*c5e0*/  IADD3 R173, PT, PT, R118, 0xf80, RZ ;  /* 0x00000f8076ad7810 */ /* 0x000fc40007ffe0ff */
[----:B--2---:R-:W-:Y:S01]  /*c5f0*/  LEA R160, R62, R117, 0x2 ;  /* 0x000000753ea07211 */ /* 0x004fe200078e10ff */
[----:B------:R-:W-:Y:S01]  /*c600*/  FFMA.FTZ R62, R158, R190, -R169 ;  /* 0x000000be9e3e7223 */ /* 0x000fe200000108a9 */
[----:B------:R-:W1:Y:S01]  /*c610*/  LDS R171, [R171+0x5b00] ;  /* 0x005b0000abab7984 */ /* 0x000e620000000800 */
[----:B------:R-:W-:Y:S01]  /*c620*/  LEA.HI R60, R173, R118, RZ, 0x1b ;  /* 0x00000076ad3c7211 */ /* 0x000fe200078fd8ff */
[----:B------:R-:W-:Y:S01]  /*c630*/  FMUL.FTZ R169, R235, R190 ;  /* 0x000000beeba97220 */ /* 0x000fe20000410000 */
[----:B------:R-:W-:Y:S06]  /*c640*/  @!P3 BRA `(.L_x_4428) ;  /* 0x000000000004b947 */ /* 0x000fec0003800000 */
[----:B-1----:R2:W-:Y:S02]  /*c650*/  REDG.E.ADD.F32.FTZ.RN.STRONG.GPU desc[UR16][R64.64+0x3a00], R171 ;  /* 0x003a00ab400079a6 */ /* 0x0025e4000c12f310 */
.L_x_4428:
[----:B------:R-:W-:Y:S05]  /*c660*/  BSYNC.RECONVERGENT B0 ;  /* 0x0000000000007941 */ /* 0x000fea0003800200 */
.L_x_4427:
[----:B0-----:R-:W-:Y:S01]  /*c670*/  LEA R162, R60, R117, 0x2 ;  /* 0x000000753ca27211 */ /* 0x001fe200078e10ff */
[----:B------:R-:W-:Y:S01]  /*c680*/  FFMA.FTZ R60, R158, R167, R169 ;  /* 0x000000a79e3c7223 */ /* 0x000fe200000100a9 */
[----:B------:R-:W-:Y:S01]  /*c690*/  BSSY.RECONVERGENT B0, `(.L_x_4429) ;  /* 0x0000004000007945 */ /* 0x000fe20003800200 */
[----:B------:R0:W3:Y:S03]  /*c6a0*/  LDS R169, [R160+0x5d00] ;  /* 0x005d0000a0a97984 */ /* 0x0000e60000000800 */
[----:B------:R-:W-:Y:S05]  /*c6b0*/  @!P4 BRA `(.L_x_4430) ;  /* 0x000000000004c947 */ /* 0x000fea0003800000 */
[----:B---3--:R4:W-:Y:S02]  /*c6c0*/  REDG.E.ADD.F32.FTZ.RN.STRONG.GPU desc[UR16][R64.64+0x3c00], R169 ;  /* 0x003c00a9400079a6 */ /* 0x0089e4000c12f310 */
.L_x_4430:
[----:B------:R-:W-:Y:S05]  /*c6d0*/  BSYNC.RECONVERGENT B0 ;  /* 0x0000000000007941 */ /* 0x000fea0003800200 */
.L_x_4429:
[----:B------:R-:W-:Y:S01]  /*c6e0*/  FADD.FTZ R60, R61, R60 ;  /* 0x0000003c3d3c7221 */ /* 0x000fe20000010000 */
[----:B------:R-:W-:Y:S01]  /*c6f0*/  BSSY.RECONVERGENT B0, `(.L_x_4431) ;  /* 0x0000004000007945 */ /* 0x000fe20003800200 */
[----:B------:R0:W0:Y:S03]  /*c700*/  LDS R61, [R162+0x5f00] ;  /* 0x005f0000a23d7984 */ /* 0x0000260000000800 */
[----:B------:R-:W-:Y:S05]  /*c710*/  @!P5 BRA `(.L_x_4432) ;  /* 0x000000000004d947 */ /* 0x000fea0003800000 */
[----:B0-----:R0:W-:Y:S02]  /*c720*/  REDG.E.ADD.F32.FTZ.RN.STRONG.GPU desc[UR16][R64.64+0x3e00], R61 ;  /* 0x003e003d400079a6 */ /* 0x0011e4000c12f310 */
.L_x_4432:
[----:B------:R-:W-:Y:S05]  /*c730*/  BSYNC.RECONVERGENT B0 ;  /* 0x0000000000007941 */ /* 0x000fea0003800200 */
.L_x_4431:
[----:B0-----:R-:W-:Y:S01]  /*c740*/  FADD.FTZ R61, R141, R62 ;  /* 0x0000003e8d3d7221 */ /* 0x001fe20000010000 */
[C---:B------:R-:W-:Y:S01]  /*c750*/  FFMA.FTZ R62, R3.reuse, R178, R76 ;  /* 0x000000b2033e7223 */ /* 0x040fe2000001004c */
[----:B------:R-:W-:Y:S01]  /*c760*/  FFMA.FTZ R63, -R3, R74, R63 ;  /* 0x0000004a033f7223 */ /* 0x000fe2000001013f */
[----:B--2-4-:R-:W0:Y:S01]  /*c770*/  SHFL.DOWN PT, R65, R60, 0x1, 0x1f ;  /* 0x08201f003c417f89 */ /* 0x014e2200000e0000 */
[----:B------:R-:W-:Y:S01]  /*c780*/  ISETP.GT.AND P0, PT, R108, 0x1e, PT ;  /* 0x0000001e6c00780c */ /* 0x000fe20003f04270 */
[----:B------:R-:W-:Y:S01]  /*c790*/  FMUL.FTZ R158, R158, R139 ;  /* 0x0000008b9e9e7220 */ /* 0x000fe20000410000 */
[----:B------:R-:W-:Y:S01]  /*c7a0*/  FMUL.FTZ R236, R236, R149 ;  /* 0x00000095ecec7220 */ /* 0x000fe20000410000 */
[----:B------:R-:W2:Y:S01]  /*c7b0*/  SHFL.DOWN PT, R64, R61, 0x1, 0x1f ;  /* 0x08201f003d407f89 */ /* 0x000ea200000e0000 */
[----:B------:R-:W-:Y:S01]  /*c7c0*/  FMUL.FTZ R216, R216, R165 ;  /* 0x000000a5d8d87220 */ /* 0x000fe20000410000 */
[----:B------:R-:W-:Y:S01]  /*c7d0*/  FFMA.FTZ R235, R235, R152, R158 ;  /* 0x00000098ebeb7223 */ /* 0x000fe2000001009e */
[----:B------:R-:W-:Y:S01]  /*c7e0*/  FFMA.FTZ R140, R213, R140, R236 ;  /* 0x0000008cd58c7223 */ /* 0x000fe200000100ec */
[----:B------:R-:W4:Y:S01]  /*c7f0*/  SHFL.DOWN PT, R141, R62, 0x1, 0x1f ;  /* 0x08201f003e8d7f89 */ /* 0x000f2200000e0000 */
[----:B------:R-:W-:Y:S01]  /*c800*/  FFMA.FTZ R146, R211, R146, R216 ;  /* 0x00000092d3927223 */ /* 0x000fe200000100d8 */
[----:B------:R-:W-:Y:S01]  /*c810*/  FMUL.FTZ R147, R214, R147 ;  /* 0x00000093d6937220 */ /* 0x000fe20000410000 */
[----:B------:R-:W-:Y:S01]  /*c820*/  FMUL.FTZ R217, R217, R150 ;  /* 0x00000096d9d97220 */ /* 0x000fe20000410000 */
[----:B------:R-:W5:Y:S01]  /*c830*/  SHFL.DOWN PT, R74, R63, 0x1, 0x1f ;  /* 0x08201f003f4a7f89 */ /* 0x000f6200000e0000 */
[----:B------:R-:W-:Y:S01]  /*c840*/  FMUL.FTZ R126, R126, R163 ;  /* 0x000000a37e7e7220 */ /* 0x000fe20000410000 */
[----:B------:R-:W-:Y:S01]  /*c850*/  FFMA.FTZ R137, R212, R137, R147 ;  /* 0x00000089d4897223 */ /* 0x000fe20000010093 */
[----:B------:R-:W-:Y:S01]  /*c860*/  FMUL.FTZ R159, R222, R159 ;  /* 0x0000009fde9f7220 */ /* 0x000fe20000410000 */
[----:B------:R-:W-:Y:S01]  /*c870*/  FFMA.FTZ R135, R210, R135, R217 ;  /* 0x00000087d2877223 */ /* 0x000fe200000100d9 */
[----:B------:R-:W-:Y:S01]  /*c880*/  FFMA.FTZ R209, R209, R144, R126 ;  /* 0x00000090d1d17223 */ /* 0x000fe2000001007e */
[----:B------:R-:W-:Y:S01]  /*c890*/  FMUL.FTZ R148, R223, R148 ;  /* 0x00000094df947220 */ /* 0x000fe20000410000 */
[----:B------:R-:W-:Y:S01]  /*c8a0*/  FFMA.FTZ R206, R206, R143, R159 ;  /* 0x0000008fcece7223 */ /* 0x000fe2000001009f */
[----:B------:R-:W-:Y:S01]  /*c8b0*/  ISETP.GT.AND P2, PT, R108, 0xf, PT ;  /* 0x0000000f6c00780c */ /* 0x000fe20003f44270 */
[----:B------:R-:W-:Y:S01]  /*c8c0*/  FFMA.FTZ R68, R56, R68, R209 ;  /* 0x0000004438447223 */ /* 0x000fe200000100d1 */
[----:B------:R-:W-:Y:S01]  /*c8d0*/  FFMA.FTZ R207, R207, R134, R148 ;  /* 0x00000086cfcf7223 */ /* 0x000fe20000010094 */
[----:B------:R-:W-:Y:S01]  /*c8e0*/  FFMA.FTZ R67, R57, R67, R206 ;  /* 0x0000004339437223 */ /* 0x000fe200000100ce */
[----:B0-----:R-:W-:Y:S01]  /*c8f0*/  @!P0 FADD.FTZ R60, R60, R65 ;  /* 0x000000413c3c8221 */ /* 0x001fe20000010000 */
[----:B------:R-:W-:Y:S01]  /*c900*/  FFMA.FTZ R65, R51, R70, R140 ;  /* 0x0000004633417223 */ /* 0x000fe2000001008c */
[----:B------:R-:W-:Y:S01]  /*c910*/  FADD.FTZ R43, R68, R43 ;  /* 0x0000002b442b7221 */ /* 0x000fe20000010000 */
[----:B------:R-:W-:Y:S01]  /*c920*/  FADD.FTZ R42, R67, R42 ;  /* 0x0000002a432a7221 */ /* 0x000fe20000010000 */
[----:B--2---:R-:W-:Y:S01]  /*c930*/  @!P0 FADD.FTZ R61, R61, R64 ;  /* 0x000000403d3d8221 */ /* 0x004fe20000010000 */
[----:B------:R-:W-:Y:S01]  /*c940*/  FFMA.FTZ R64, R50, R69, R235 ;  /* 0x0000004532407223 */ /* 0x000fe200000100eb */
[----:B------:R-:W0:Y:S01]  /*c950*/  SHFL.DOWN PT, R139, R60, 0x2, 0x1f ;  /* 0x08401f003c8b7f89 */ /* 0x000e2200000e0000 */
[----:B------:R-:W-:Y:S01]  /*c960*/  FADD.FTZ R48, R65, R48 ;  /* 0x0000003041307221 */ /* 0x000fe20000010000 */
[----:B----4-:R-:W-:Y:S01]  /*c970*/  @!P0 FADD.FTZ R62, R62, R141 ;  /* 0x0000008d3e3e8221 */ /* 0x010fe20000010000 */
[----:B------:R-:W-:Y:S01]  /*c980*/  FFMA.FTZ R65, R53, R72, R146 ;  /* 0x0000004835417223 */ /* 0x000fe20000010092 */
[----:B------:R-:W-:Y:S01]  /*c990*/  FADD.FTZ R49, R64, R49 ;  /* 0x0000003140317221 */ /* 0x000fe20000010000 */
[----:B------:R-:W-:Y:S01]  /*c9a0*/  FFMA.FTZ R64, R52, R71, R137 ;  /* 0x0000004734407223 */ /* 0x000fe20000010089 */
[----:B-----5:R-:W-:Y:S01]  /*c9b0*/  @!P0 FADD.FTZ R63, R63, R74 ;  /* 0x0000004a3f3f8221 */ /* 0x020fe20000010000 */
[----:B------:R-:W2:Y:S01]  /*c9c0*/  SHFL.DOWN PT, R69, R62, 0x2, 0x1f ;  /* 0x08401f003e457f89 */ /* 0x000ea200000e0000 */
[----:B------:R-:W-:Y:S01]  /*c9d0*/  ISETP.GT.AND P0, PT, R108, 0x1d, PT ;  /* 0x0000001d6c00780c */ /* 0x000fe20003f04270 */
[----:B------:R-:W-:Y:S01]  /*c9e0*/  FADD.FTZ R46, R65, R46 ;  /* 0x0000002e412e7221 */ /* 0x000fe20000010000 */
[----:B------:R-:W-:Y:S01]  /*c9f0*/  FADD.FTZ R47, R64, R47 ;  /* 0x0000002f402f7221 */ /* 0x000fe20000010000 */
[----:B------:R-:W4:Y:S01]  /*ca00*/  SHFL.DOWN PT, R74, R61, 0x2, 0x1f ;  /* 0x08401f003d4a7f89 */ /* 0x000f2200000e0000 */
[----:B------:R-:W-:Y:S01]  /*ca10*/  FFMA.FTZ R64, R54, R73, R135 ;  /* 0x0000004936407223 */ /* 0x000fe20000010087 */
[----:B------:R-:W-:Y:S01]  /*ca20*/  FMUL.FTZ R145, R220, R145 ;  /* 0x00000091dc917220 */ /* 0x000fe20000410000 */
[----:B------:R-:W-:Y:S01]  /*ca30*/  FMUL.FTZ R226, R226, R157 ;  /* 0x0000009de2e27220 */ /* 0x000fe20000410000 */
[----:B------:R-:W5:Y:S01]  /*ca40*/  SHFL.DOWN PT, R76, R63, 0x2, 0x1f ;  /* 0x08401f003f4c7f89 */ /* 0x000f6200000e0000 */
[----:B------:R-:W-:Y:S01]  /*ca50*/  FADD.FTZ R45, R64, R45 ;  /* 0x0000002d402d7221 */ /* 0x000fe20000010000 */
[----:B------:R-:W-:Y:S01]  /*ca60*/  FMUL.FTZ R155, R120, R155 ;  /* 0x0000009b789b7220 */ /* 0x000fe20000410000 */
[----:B------:R-:W-:Y:S01]  /*ca70*/  FMUL.FTZ R154, R81, R154 ;  /* 0x0000009a519a7220 */ /* 0x000fe20000410000 */
        /* <DEDUP_REMOVED lines=8> */
[----:B------:R-:W-:Y:S01]  /*cb00*/  FFMA.FTZ R231, R59, R231, R138 ;  /* 0x000000e73be77223 */ /* 0x000fe2000001008a */
[----:B------:R-:W-:Y:S01]  /*cb10*/  FFMA.FTZ R228, R84, R228, R133 ;  /* 0x000000e454e47223 */ /* 0x000fe20000010085 */
[----:B------:R-:W0:Y:S01]  /*cb20*/  SHFL.DOWN PT, R65, R60, 0x4, 0x1f ;  /* 0x08801f003c417f89 */ /* 0x000e2200000e0000 */
[----:B------:R-:W-:Y:S01]  /*cb30*/  FFMA.FTZ R225, R85, R225, R136 ;  /* 0x000000e155e17223 */ /* 0x000fe20000010088 */
[----:B--2---:R-:W-:Y:S01]  /*cb40*/  @!P0 FADD.FTZ R62, R62, R69 ;  /* 0x000000453e3e8221 */ /* 0x004fe20000010000 */
[----:B------:R-:W-:Y:S01]  /*cb50*/  FMUL.FTZ R156, R229, R156 ;  /* 0x0000009ce59c7220 */ /* 0x000fe20000410000 */
[----:B------:R-:W-:Y:S01]  /*cb60*/  BSSY.RECONVERGENT B0, `(.L_x_4433) ;  /* 0x0000034000007945 */ /* 0x000fe20003800200 */
        /* <DEDUP_REMOVED lines=26> */
[----:B--2---:R-:W-:Y:S01]  /*cd10*/  @!P0 FADD.FTZ R62, R62, R69 ;  /* 0x000000453e3e8221 */ /* 0x004fe20000010000 */
[----:B----4-:R-:W-:-:S04]  /*cd20*/  @!P0 FADD.FTZ R61, R61, R70 ;  /* 0x000000463d3d8221 */ /* 0x010fc80000010000 */
[----:B------:R-:W2:Y:S01]  /*cd30*/  SHFL.DOWN PT, R67, R62, 0x8, 0x1f ;  /* 0x09001f003e437f89 */ /* 0x000ea200000e0000 */
[----:B-----5:R-:W-:-:S03]  /*cd40*/  @!P0 FADD.FTZ R63, R63, R72 ;  /* 0x000000483f3f8221 */ /* 0x020fc60000010000 */
[----:B------:R-:W4:Y:S01]  /*cd50*/  SHFL.DOWN PT, R64, R61, 0x8, 0x1f ;  /* 0x09001f003d407f89 */ /* 0x000f2200000e0000 */
[----:B------:R-:W-:-:S03]  /*cd60*/  ISETP.GT.AND P0, PT, R108, 0x17, PT ;  /* 0x000000176c00780c */ /* 0x000fc60003f04270 */
[----:B------:R-:W5:Y:S10]  /*cd70*/  SHFL.DOWN PT, R68, R63, 0x8, 0x1f ;  /* 0x09001f003f447f89 */ /* 0x000f7400000e0000 */
[----:B0-----:R-:W-:-:S05]  /*cd80*/  @!P0 FADD.FTZ R60, R60, R65 ;  /* 0x000000413c3c8221 */ /* 0x001fca0000010000 */
[----:B------:R0:W0:Y:S01]  /*cd90*/  SHFL.DOWN PT, R65, R60, 0x10, 0x1f ;  /* 0x0a001f003c417f89 */ /* 0x00002200000e0000 */
[----:B--2---:R-:W-:Y:S01]  /*cda0*/  @!P0 FADD.FTZ R62, R62, R67 ;  /* 0x000000433e3e8221 */ /* 0x004fe20000010000 */
[----:B----4-:R-:W-:-:S04]  /*cdb0*/  @!P0 FADD.FTZ R61, R61, R64 ;  /* 0x000000403d3d8221 */ /* 0x010fc80000010000 */
[----:B------:R2:W4:Y:S01]  /*cdc0*/  SHFL.DOWN PT, R67, R62, 0x10, 0x1f ;  /* 0x0a001f003e437f89 */ /* 0x00052200000e0000 */
[----:B-----5:R-:W-:-:S03]  /*cdd0*/  @!P0 FADD.FTZ R63, R63, R68 ;  /* 0x000000443f3f8221 */ /* 0x020fc60000010000 */
[----:B------:R2:W0:Y:S04]  /*cde0*/  SHFL.DOWN PT, R66, R61, 0x10, 0x1f ;  /* 0x0a001f003d427f89 */ /* 0x00042800000e0000 */
[----:B------:R2:W0:Y:S01]  /*cdf0*/  SHFL.DOWN PT, R68, R63, 0x10, 0x1f ;  /* 0x0a001f003f447f89 */ /* 0x00042200000e0000 */
[----:B------:R-:W-:Y:S05]  /*ce00*/  @P2 BRA `(.L_x_4434) ;  /* 0x0000000000242947 */ /* 0x000fea0003800000 */
[----:B------:R-:W-:Y:S01]  /*ce10*/  ISETP.NE.AND P0, PT, R108, RZ, PT ;  /* 0x000000ff6c00720c */ /* 0x000fe20003f05270 */
[----:B0-----:R-:W-:Y:S01]  /*ce20*/  FADD.FTZ R60, R60, R65 ;  /* 0x000000413c3c7221 */ /* 0x001fe20000010000 */
[----:B--2---:R-:W-:Y:S01]  /*ce30*/  FADD.FTZ R61, R61, R66 ;  /* 0x000000423d3d7221 */ /* 0x004fe20000010000 */
[----:B----4-:R-:W-:Y:S01]  /*ce40*/  FADD.FTZ R62, R62, R67 ;  /* 0x000000433e3e7221 */ /* 0x010fe20000010000 */
[----:B------:R-:W-:-:S09]  /*ce50*/  FADD.FTZ R63, R63, R68 ;  /* 0x000000443f3f7221 */ /* 0x000fd20000010000 */
[----:B------:R-:W-:-:S04]  /*ce60*/  @!P0 SHF.R.U32.HI R64, RZ, 0x1, R118 ;  /* 0x00000001ff408819 */ /* 0x000fc80000011676 */
[----:B------:R-:W-:-:S04]  /*ce70*/  @!P0 LOP3.LUT R64, R64, 0x1f0, RZ, 0xc0, !PT ;  /* 0x000001f040408812 */ /* 0x000fc800078ec0ff */
[----:B------:R-:W-:-:S05]  /*ce80*/  @!P0 IADD3 R64, PT, PT, R117, R64, RZ ;  /* 0x0000004075408210 */ /* 0x000fca0007ffe0ff */
[----:B------:R0:W-:Y:S02]  /*ce90*/  @!P0 STS.128 [R64+0x6310], R60 ;  /* 0x0063103c40008388 */ /* 0x0001e40000000c00 */
.L_x_4434:
[----:B------:R-:W-:Y:S05]  /*cea0*/  BSYNC.RECONVERGENT B0 ;  /* 0x0000000000007941 */ /* 0x000fea0003800200 */
.L_x_4433:
        /* <DEDUP_REMOVED lines=21> */
[----:B0---4-:R-:W0:Y:S01]  /*d000*/  LDS.128 R64, [R117+0x6320] ;  /* 0x0063200075407984 */ /* 0x011e220000000c00 */
[----:B------:R-:W-:Y:S02]  /*d010*/  ISETP.NE.AND P0, PT, R113, UR35, PT ;  /* 0x0000002371007c0c */ /* 0x000fe4000bf05270 */
[----:B------:R-:W-:Y:S01]  /*d020*/  LEA R76, R2, R117, 0x3 ;  /* 0x00000075024c7211 */ /* 0x000fe200078e18ff */
[----:B------:R-:W4:Y:S04]  /*d030*/  LDS.128 R68, [R117+0x6330] ;  /* 0x0063300075447984 */ /* 0x000f280000000c00 */
[----:B------:R-:W5:Y:S06]  /*d040*/  LDS.128 R72, [R117+0x6340] ;  /* 0x0063400075487984 */ /* 0x000f6c0000000c00 */
[----:B------:R-:W1:Y:S04]  /*d050*/  @P0 LDS.64 R78, [R76+0xa380] ;  /* 0x00a380004c4e0984 */ /* 0x000e680000000a00 */
[----:B------:R-:W3:Y:S01]  /*d060*/  @P0 LDS.64 R80, [R76+0x9b80] ;  /* 0x009b80004c500984 */ /* 0x000ee20000000a00 */
[----:B0-----:R-:W-:Y:S01]  /*d070*/  FADD.FTZ R77, R66, R62 ;  /* 0x0000003e424d7221 */ /* 0x001fe20000010000 */
[----:B--2---:R-:W-:Y:S01]  /*d080*/  FADD.FTZ R62, R67, R63 ;  /* 0x0000003f433e7221 */ /* 0x004fe20000010000 */
        /* <DEDUP_REMOVED lines=12> */
[----:B---3--:R-:W-:Y:S01]  /*d150*/  @P0 FADD.FTZ R72, R72, R80 ;  /* 0x0000005048480221 */ /* 0x008fe20000010000 */
[----:B------:R-:W-:-:S03]  /*d160*/  @P0 FADD.FTZ R73, R73, R81 ;  /* 0x0000005149490221 */ /* 0x000fc60000010000 */
[----:B------:R0:W-:Y:S04]  /*d170*/  STS.64 [R76+0xa380], R74 ;  /* 0x00a3804a4c007388 */ /* 0x0001e80000000a00 */
[----:B------:R0:W-:Y:S02]  /*d180*/  STS.64 [R76+0x9b80], R72 ;  /* 0x009b80484c007388 */ /* 0x0001e40000000a00 */
.L_x_4436:
[----:B------:R-:W-:Y:S05]  /*d190*/  BSYNC.RECONVERGENT B0 ;  /* 0x0000000000007941 */ /* 0x000fea0003800200 */
.L_x_4435:
[----:B------:R-:W-:-:S04]  /*d1a0*/  IADD3 R2, PT, PT, R2, 0x1, RZ ;  /* 0x0000000102027810 */ /* 0x000fc80007ffe0ff */
[----:B------:R-:W-:-:S13]  /*d1b0*/  ISETP.GE.AND P0, PT, R2, UR36, PT ;  /* 0x0000002402007c0c */ /* 0x000fda000bf06270 */
[----:B------:R-:W-:Y:S05]  /*d1c0*/  @!P0 BRA `(.L_x_4437) ;  /* 0xffffff7800448947 */ /* 0x000fea000383ffff */
.L_x_4338:
[----:B------:R-:W1:Y:S01]  /*d1d0*/  S2R R57, SR_TID.X ;  /* 0x0000000000397919 */ /* 0x000e620000002100 */
[----:B------:R-:W-:Y:S01]  /*d1e0*/  HFMA2 R3, -RZ, RZ, 0, 9.5367431640625e-07 ;  /* 0x00000010ff037431 */ /* 0x000fe200000001ff */
[----:B------:R-:W-:Y:S08]  /*d1f0*/  BAR.SYNC.DEFER_BLOCKING 0x0 ;  /* 0x0000000000007b1d */ /* 0x000ff00000010000 */
[----:B------:R-:W5:Y:S01]  /*d200*/  S2UR UR13, SR_CTAID.X ;  /* 0x00000000000d79c3 */ /* 0x000f620000002500 */
[----:B------:R-:W0:Y:S07]  /*d210*/  LDCU.64 UR8, c[0x0][0x500] ;  /* 0x0000a000ff0877ac */ /* 0x000e2e0008000a00 */
[----:B------:R-:W5:Y:S01]  /*d220*/  LDC.64 R50, c[0x0][0x4f8] ;  /* 0x00013e00ff327b82 */ /* 0x000f620000000a00 */
[----:B-1----:R-:W-:-:S04]  /*d230*/  SHF.L.U32 R13, R57, 0x1, RZ ;  /* 0x00000001390d7819 */ /* 0x002fc800000006ff */
[----:B------:R-:W-:-:S04]  /*d240*/  LOP3.LUT R13, R13, 0x7c0, RZ, 0xc0, !PT ;  /* 0x000007c00d0d7812 */ /* 0x000fc800078ec0ff */
[----:B------:R-:W-:-:S05]  /*d250*/  LOP3.LUT R2, R13, 0x1f, R114, 0xf8, !PT ;  /* 0x0000001f0d027812 */ /* 0x000fca00078ef872 */
[----:B------:R-:W-:-:S05]  /*d260*/  IMAD.WIDE.U32 R2, R2, R3, UR6 ;  /* 0x0000000602027e25 */ /* 0x000fca000f8e0003 */
[----:B------:R-:W2:Y:S04]  /*d270*/  LDG.E.128 R8, desc[UR16][R2.64] ;  /* 0x0000001002087981 */ /* 0x000ea8000c1e1d00 */
[----:B------:R-:W3:Y:S01]  /*d280*/  LDG.E.128 R52, desc[UR16][R2.64+0x200] ;  /* 0x0002001002347981 */ /* 0x000ee2000c1e1d00 */
[----:B------:R-:W-:Y:S01]  /*d290*/  IADD3 R58, PT, PT, R113, -0x1, RZ ;  /* 0xffffffff713a7810 */ /* 0x000fe20007ffe0ff */
[----:B------:R-:W-:Y:S01]  /*d2a0*/  UIADD3 UR12, UP0, UPT, UR12, -0x2000, URZ ;  /* 0xffffe0000c0c7890 */ /* 0x000fe2000ff1e0ff */
[----:B0-----:R-:W-:Y:S01]  /*d2b0*/  MOV R59, UR9 ;  /* 0x00000009003b7c02 */ /* 0x001fe20008000f00 */
[----:B------:R-:W-:Y:S01]  /*d2c0*/  UIADD3 UR19, UP1, UPT, UR19, -0x1000, URZ ;  /* 0xfffff00013137890 */ /* 0x000fe2000ff3e0ff */
[----:B------:R-:W-:Y:S01]  /*d2d0*/  F2FP.F16.F32.PACK_AB R19, R18, R19 ;  /* 0x000000131213723e */ /* 0x000fe200000000ff */
[----:B------:R-:W-:Y:S01]  /*d2e0*/  UIADD3 UR10, UP2, UPT, UR10, -0x1000, URZ ;  /* 0xfffff0000a0a7890 */ /* 0x000fe2000ff5e0ff */
[----:B------:R-:W-:Y:S01]  /*d2f0*/  F2FP.F16.F32.PACK_AB R18, R20, R21 ;  /* 0x000000151412723e */ /* 0x000fe200000000ff */
[----:B------:R-:W-:Y:S01]  /*d300*/  UIADD3.X UR18, UPT, UPT, UR18, -0x1, URZ, UP0, !UPT ;  /* 0xffffffff12127890 */ /* 0x000fe200087fe4ff */
[----:B------:R-:W-:Y:S01]  /*d310*/  LOP3.LUT R57, R57, 0x3e0, RZ, 0xc0, !PT ;  /* 0x000003e039397812 */ /* 0x000fe200078ec0ff */
[----:B------:R-:W-:-:S02]  /*d320*/  UIADD3.X UR22, UPT, UPT, UR22, -0x1, URZ, UP1, !UPT ;  /* 0xffffffff16167890 */ /* 0x000fc40008ffe4ff */
[----:B------:R-:W-:Y:S01]  /*d330*/  UIADD3.X UR11, UPT, UPT, UR11, -0x1, URZ, UP2, !UPT ;  /* 0xffffffff0b0b7890 */ /* 0x000fe200097fe4ff */
[----:B--2---:R-:W-:Y:S04]  /*d340*/  STS.128 [R107], R8 ;  /* 0x000000086b007388 */ /* 0x004fe80000000c00 */
[----:B---3--:R0:W-:Y:S01]  /*d350*/  STS.128 [R107+0x200], R52 ;  /* 0x000200346b007388 */ /* 0x0081e20000000c00 */
[----:B------:R-:W-:-:S03]  /*d360*/  NOP ;  /* 0x0000000000007918 */ /* 0x000fc60000000000 */
[----:B------:R-:W1:Y:S04]  /*d370*/  LDS.128 R4, [R106] ;  /* 0x000000006a047984 */ /* 0x000e680000000c00 */
[----:B------:R-:W2:Y:S01]  /*d380*/  LDS.128 R8, [R106+0x10] ;  /* 0x000010006a087984 */ /* 0x000ea20000000c00 */
[----:B0-----:R-:W0:Y:S01]  /*d390*/  LDC.64 R54, c[0x0][0x550] ;  /* 0x00015400ff367b82 */ /* 0x001e220000000a00 */
[--C-:B-1----:R-:W-:Y:S02]  /*d3a0*/  HADD2.F32 R0, -RZ, R4.reuse.H1_H1 ;  /* 0x30000004ff007230 */ /* 0x102fe40000004100 */
[----:B------:R-:W-:Y:S02]  /*d3b0*/  HADD2.F32 R4, -RZ, R4.H0_H0 ;  /* 0x20000004ff047230 */ /* 0x000fe40000004100 */
[----:B------:R-:W-:-:S02]  /*d3c0*/  HADD2.F32 R15, -RZ, R6.H1_H1 ;  /* 0x30000006ff0f7230 */ /* 0x000fc40000004100 */
[----:B------:R-:W-:Y:S01]  /*d3d0*/  FADD.FTZ R12, R0, UR5 ;  /* 0x00000005000c7e21 */ /* 0x000fe20008010000 */
[--C-:B------:R-:W-:Y:S02]  /*d3e0*/  HADD2.F32 R0, -RZ, R5.reuse.H1_H1 ;  /* 0x30000005ff007230 */ /* 0x100fe40000004100 */
[----:B------:R-:W-:Y:S01]  /*d3f0*/  FADD.FTZ R14, R4, UR5 ;  /* 0x00000005040e7e21 */ /* 0x000fe20008010000 */
[----:B------:R-:W-:Y:S02]  /*d400*/  HADD2.F32 R5, -RZ, R5.H0_H0 ;  /* 0x20000005ff057230 */ /* 0x000fe40000004100 */
[----:B------:R-:W-:Y:S01]  /*d410*/  FADD.FTZ R56, R15, UR5 ;  /* 0x000000050f387e21 */ /* 0x000fe20008010000 */
[----:B------:R-:W-:Y:S01]  /*d420*/  BAR.SYNC.DEFER_BLOCKING 0x0 ;  /* 0x0000000000007b1d */ /* 0x000fe20000010000 */
[----:B------:R-:W-:Y:S01]  /*d430*/  FSETP.GTU.FTZ.AND P2, PT, R12, 20, PT ;  /* 0x41a000000c00780b */ /* 0x000fe20003f5c000 */
[----:B------:R-:W-:Y:S01]  /*d440*/  FADD.FTZ R2, R0, UR5 ;  /* 0x0000000500027e21 */ /* 0x000fe20008010000 */
[----:B------:R-:W-:Y:S01]  /*d450*/  FADD.FTZ R5, R5, UR5 ;  /* 0x0000000505057e21 */ /* 0x000fe20008010000 */
[----:B------:R-:W-:Y:S01]  /*d460*/  FSETP.GTU.FTZ.AND P1, PT, R14, 20, PT ;  /* 0x41a000000e00780b */ /* 0x000fe20003f3c000 */
[----:B------:R-:W-:Y:S01]  /*d470*/  HADD2.F32 R6, -RZ, R6.H0_H0 ;  /* 0x20000006ff067230 */ /* 0x000fe20000004100 */
[----:B------:R-:W-:-:S02]  /*d480*/  FSETP.GTU.FTZ.AND P6, PT, R56, 20, PT ;  /* 0x41a000003800780b */ /* 0x000fc40003fdc000 */
[----:B------:R-:W-:Y:S02]  /*d490*/  FSETP.GTU.FTZ.AND P4, PT, R5, 20, PT ;  /* 0x41a000000500780b */ /* 0x000fe40003f9c000 */
[----:B------:R-:W-:Y:S01]  /*d4a0*/  FSETP.GTU.FTZ.AND P0, PT, R2, 20, PT ;  /* 0x41a000000200780b */ /* 0x000fe20003f1c000 */
[----:B------:R-:W-:-:S03]  /*d4b0*/  FADD.FTZ R53, R6, UR5 ;  /* 0x0000000506357e21 */ /* 0x000fc60008010000 */
[----:B------:R-:W-:Y:S02]  /*d4c0*/  @!P2 FMUL.FTZ R4, R12, -1.4426950216293334961 ;  /* 0xbfb8aa3b0c04a820 */ /* 0x000fe40000410000 */
[----:B------:R-:W-:Y:S01]  /*d4d0*/  FSETP.GTU.FTZ.AND P5, PT, R53, 20, PT ;  /* 0x41a000003500780b */ /* 0x000fe20003fbc000 */
[----:B------:R-:W-:Y:S01]  /*d4e0*/  @!P1 FMUL.FTZ R0, R14, -1.4426950216293334961 ;  /* 0xbfb8aa3b0e009820 */ /* 0x000fe20000410000 */
[----:B------:R-:W1:Y:S01]  /*d4f0*/  @!P2 MUFU.EX2 R12, R4 ;  /* 0x00000004000ca308 */ /* 0x000e620000000800 */
[----:B------:R-:W-:Y:S02]  /*d500*/  @!P6 FMUL.FTZ R6, R56, -1.4426950216293334961 ;  /* 0xbfb8aa3b3806e820 */ /* 0x000fe40000410000 */
[----:B------:R-:W-:Y:S02]  /*d510*/  @!P4 FMUL.FTZ R3, R5, -1.4426950216293334961 ;  /* 0xbfb8aa3b0503c820 */ /* 0x000fe40000410000 */
[----:B------:R-:W-:Y:S01]  /*d520*/  @!P0 FMUL.FTZ R14, R2, -1.4426950216293334961 ;  /* 0xbfb8aa3b020e8820 */ /* 0x000fe20000410000 */
[----:B------:R-:W-:-:S02]  /*d530*/  SHF.L.U32 R2, R58, 0xb, RZ ;  /* 0x0000000b3a027819 */ /* 0x000fc400000006ff */
[----:B------:R3:W4:Y:S08]  /*d540*/  @!P4 MUFU.EX2 R16, R3 ;  /* 0x000000030010c308 */ /* 0x0007300000000800 */
[----:B------:R-:W2:Y:S01]  /*d550*/  @!P1 MUFU.EX2 R0, R0 ;  /* 0x0000000000009308 */ /* 0x000ea20000000800 */
[----:B---3--:R-:W-:Y:S01]  /*d560*/  MOV R3, RZ ;  /* 0x000000ff00037202 */ /* 0x008fe20000000f00 */
[----:B-1----:R-:W-:-:S02]  /*d570*/  @!P2 FADD.FTZ R12, R12, 1 ;  /* 0x3f8000000c0ca421 */ /* 0x002fc40000010000 */
[----:B-----5:R-:W-:-:S04]  /*d580*/  IMAD.WIDE.U32 R4, R50, UR13, R2 ;  /* 0x0000000d32047c25 */ /* 0x020fc8000f8e0002 */
[----:B------:R1:W3:Y:S01]  /*d590*/  @!P0 MUFU.EX2 R17, R14 ;  /* 0x0000000e00118308 */ /* 0x0002e20000000800 */
[----:B----4-:R-:W-:Y:S01]  /*d5a0*/  @!P4 FADD.FTZ R16, R16, 1 ;  /* 0x3f8000001010c421 */ /* 0x010fe20000010000 */
[----:B------:R-:W-:Y:S01]  /*d5b0*/  IMAD R5, R51, UR13, R5 ;  /* 0x0000000d33057c24 */ /* 0x000fe2000f8e0205 */
[----:B------:R-:W-:Y:S01]  /*d5c0*/  MOV R51, UR8 ;  /* 0x0000000800337c02 */ /* 0x000fe20008000f00 */
[----:B------:R-:W4:Y:S04]  /*d5d0*/  LDCU.64 UR8, c[0x0][0x520] ;  /* 0x0000a400ff0877ac */ /* 0x000f280008000a00 */
[----:B------:R5:W4:Y:S01]  /*d5e0*/  @!P2 MUFU.RCP R50, R12 ;  /* 0x0000000c0032a308 */ /* 0x000b220000001000 */
[----:B-1----:R-:W-:-:S04]  /*d5f0*/  IMAD.WIDE.U32 R14, R51, UR15, R4 ;  /* 0x0000000f330e7c25 */ /* 0x002fc8000f8e0004 */
[----:B--2---:R-:W-:Y:S01]  /*d600*/  @!P1 FADD.FTZ R0, R0, 1 ;  /* 0x3f80000000009421 */ /* 0x004fe20000010000 */
[--C-:B------:R-:W-:Y:S01]  /*d610*/  HADD2.F32 R5, -RZ, R7.reuse.H1_H1 ;  /* 0x30000007ff057230 */ /* 0x100fe20000004100 */
[----:B0-----:R-:W-:Y:S01]  /*d620*/  LEA R4, P3, R14, R54, 0x1 ;  /* 0x000000360e047211 */ /* 0x001fe200078608ff */
[----:B------:R-:W-:Y:S01]  /*d630*/  HADD2.F32 R7, -RZ, R7.H0_H0 ;  /* 0x20000007ff077230 */ /* 0x000fe20000004100 */
[----:B------:R0:W1:Y:S01]  /*d640*/  @!P1 MUFU.RCP R51, R0 ;  /* 0x0000000000339308 */ /* 0x0000620000001000 */
[----:B-----5:R-:W-:Y:S02]  /*d650*/  IMAD R12, R59, UR15, R15 ;  /* 0x0000000f3b0c7c24 */ /* 0x020fe4000f8e020f */
[----:B------:R-:W-:Y:S01]  /*d660*/  FADD.FTZ R15, R5, UR5 ;  /* 0x00000005050f7e21 */ /* 0x000fe20008010000 */
[----:B---3--:R-:W-:Y:S01]  /*d670*/  @!P0 FADD.FTZ R17, R17, 1 ;  /* 0x3f80000011118421 */ /* 0x008fe20000010000 */
[----:B------:R-:W-:Y:S01]  /*d680*/  FADD.FTZ R7, R7, UR5 ;  /* 0x0000000507077e21 */ /* 0x000fe20008010000 */
[----:B------:R-:W-:-:S02]  /*d690*/  F2FP.F16.F32.PACK_AB R54, R28, R29 ;  /* 0x0000001d1c36723e */ /* 0x000fc400000000ff */
[----:B------:R-:W-:Y:S01]  /*d6a0*/  LEA.HI.X R5, R14, R55, R12, 0x1, P3 ;  /* 0x000000370e057211 */ /* 0x000fe200018f0c0c */
[--C-:B------:R-:W-:Y:S01]  /*d6b0*/  HADD2.F32 R12, -RZ, R8.reuse.H1_H1 ;  /* 0x30000008ff0c7230 */ /* 0x100fe20000004100 */
[----:B------:R-:W-:Y:S01]  /*d6c0*/  FSETP.GTU.FTZ.AND P3, PT, R15, 20, PT ;  /* 0x41a000000f00780b */ /* 0x000fe20003f7c000 */
[----:B------:R-:W-:Y:S01]  /*d6d0*/  HADD2.F32 R8, -RZ, R8.H0_H0 ;  /* 0x20000008ff087230 */ /* 0x000fe20000004100 */
[----:B------:R-:W2:Y:S01]  /*d6e0*/  @!P6 MUFU.EX2 R6, R6 ;  /* 0x000000060006e308 */ /* 0x000ea20000000800 */
[----:B0-----:R-:W-:Y:S01]  /*d6f0*/  @!P5 FMUL.FTZ R0, R53, -1.4426950216293334961 ;  /* 0xbfb8aa3b3500d820 */ /* 0x001fe20000410000 */
[----:B------:R-:W-:Y:S01]  /*d700*/  FADD.FTZ R14, R12, UR5 ;  /* 0x000000050c0e7e21 */ /* 0x000fe20008010000 */
[----:B----4-:R-:W-:Y:S01]  /*d710*/  @!P2 FMUL.FTZ R35, R35, R50 ;  /* 0x000000322323a220 */ /* 0x010fe20000410000 */
[----:B------:R-:W-:Y:S01]  /*d720*/  FADD.FTZ R12, R8, UR5 ;  /* 0x00000005080c7e21 */ /* 0x000fe20008010000 */
[----:B------:R-:W-:Y:S01]  /*d730*/  FSETP.GTU.FTZ.AND P2, PT, R7, 20, PT ;  /* 0x41a000000700780b */ /* 0x000fe20003f5c000 */
[----:B-1----:R-:W-:Y:S01]  /*d740*/  @!P1 FMUL.FTZ R34, R34, R51 ;  /* 0x0000003322229220 */ /* 0x002fe20000410000 */
[----:B------:R-:W-:Y:S01]  /*d750*/  FSETP.GTU.FTZ.AND P1, PT, R14, 20, PT ;  /* 0x41a000000e00780b */ /* 0x000fe20003f3c000 */
[----:B------:R-:W0:Y:S01]  /*d760*/  @!P5 MUFU.EX2 R0, R0 ;  /* 0x000000000000d308 */ /* 0x000e220000000800 */
[----:B------:R-:W-:-:S02]  /*d770*/  F2FP.F16.F32.PACK_AB R55, R26, R27 ;  /* 0x0000001b1a37723e */ /* 0x000fc400000000ff */
[----:B------:R-:W-:Y:S01]  /*d780*/  @!P3 FMUL.FTZ R8, R15, -1.4426950216293334961 ;  /* 0xbfb8aa3b0f08b820 */ /* 0x000fe20000410000 */
[--C-:B------:R-:W-:Y:S01]  /*d790*/  HADD2.F32 R15, -RZ, R9.reuse.H1_H1 ;  /* 0x30000009ff0f7230 */ /* 0x100fe20000004100 */
[----:B------:R-:W-:Y:S01]  /*d7a0*/  F2FP.F16.F32.PACK_AB R53, R30, R31 ;  /* 0x0000001f1e35723e */ /* 0x000fe200000000ff */
[----:B------:R-:W-:Y:S02]  /*d7b0*/  HADD2.F32 R9, -RZ, R9.H0_H0 ;  /* 0x20000009ff097230 */ /* 0x000fe40000004100 */
[----:B------:R-:W1:Y:S01]  /*d7c0*/  @!P0 MUFU.RCP R52, R17 ;  /* 0x0000001100348308 */ /* 0x000e620000001000 */
[----:B--2---:R-:W-:Y:S01]  /*d7d0*/  @!P6 FADD.FTZ R6, R6, 1 ;  /* 0x3f8000000606e421 */ /* 0x004fe20000010000 */
[----:B------:R-:W-:Y:S01]  /*d7e0*/  @!P2 FMUL.FTZ R7, R7, -1.4426950216293334961 ;  /* 0xbfb8aa3b0707a820 */ /* 0x000fe20000410000 */
[----:B------:R-:W-:Y:S01]  /*d7f0*/  FADD.FTZ R9, R9, UR5 ;  /* 0x0000000509097e21 */ /* 0x000fe20008010000 */
[----:B------:R-:W-:Y:S01]  /*d800*/  @!P1 FMUL.FTZ R14, R14, -1.4426950216293334961 ;  /* 0xbfb8aa3b0e0e9820 */ /* 0x000fe20000410000 */
[----:B------:R-:W-:-:S03]  /*d810*/  FADD.FTZ R50, R15, UR5 ;  /* 0x000000050f327e21 */ /* 0x000fc60008010000 */
[----:B------:R-:W2:Y:S01]  /*d820*/  @!P3 MUFU.EX2 R8, R8 ;  /* 0x000000080008b308 */ /* 0x000ea20000000800 */
[----:B0-----:R-:W-:-:S07]  /*d830*/  @!P5 FADD.FTZ R0, R0, 1 ;  /* 0x3f8000000000d421 */ /* 0x001fce0000010000 */
[----:B------:R-:W0:Y:S01]  /*d840*/  @!P6 MUFU.RCP R6, R6 ;  /* 0x000000060006e308 */ /* 0x000e220000001000 */
[----:B-1----:R-:W-:Y:S01]  /*d850*/  @!P0 FMUL.FTZ R37, R37, R52 ;  /* 0x0000003425258220 */ /* 0x002fe20000410000 */
[----:B------:R-:W-:Y:S02]  /*d860*/  F2FP.F16.F32.PACK_AB R52, R32, R33 ;  /* 0x000000212034723e */ /* 0x000fe400000000ff */
[----:B------:R-:W-:Y:S01]  /*d870*/  FSETP.GTU.FTZ.AND P0, PT, R12, 20, PT ;  /* 0x41a000000c00780b */ /* 0x000fe20003f1c000 */
[----:B------:R-:W1:Y:S02]  /*d880*/  LDC.64 R32, c[0x0][0x560] ;  /* 0x00015800ff207b82 */ /* 0x000e640000000a00 */
[----:B------:R-:W-:Y:S01]  /*d890*/  STS.128 [R106], R52 ;  /* 0x000000346a007388 */ /* 0x000fe20000000c00 */
[----:B------:R-:W3:Y:S01]  /*d8a0*/  @!P2 MUFU.EX2 R7, R7 ;  /* 0x000000070007a308 */ /* 0x000ee20000000800 */
[----:B--2---:R-:W-:-:S07]  /*d8b0*/  @!P3 FADD.FTZ R8, R8, 1 ;  /* 0x3f8000000808b421 */ /* 0x004fce0000010000 */
[----:B------:R-:W2:Y:S01]  /*d8c0*/  @!P3 MUFU.RCP R8, R8 ;  /* 0x000000080008b308 */ /* 0x000ea20000001000 */
[----:B0-----:R-:W-:Y:S01]  /*d8d0*/  @!P6 FMUL.FTZ R39, R39, R6 ;  /* 0x000000062727e220 */ /* 0x001fe20000410000 */
[----:B------:R-:W-:Y:S01]  /*d8e0*/  FSETP.GTU.FTZ.AND P6, PT, R9, 20, PT ;  /* 0x41a000000900780b */ /* 0x000fe20003fdc000 */
[----:B------:R-:W-:-:S05]  /*d8f0*/  @!P0 FMUL.FTZ R12, R12, -1.4426950216293334961 ;  /* 0xbfb8aa3b0c0c8820 */ /* 0x000fca0000410000 */
[----:B------:R-:W0:Y:S01]  /*d900*/  @!P1 MUFU.EX2 R14, R14 ;  /* 0x0000000e000e9308 */ /* 0x000e220000000800 */
[----:B---3--:R-:W-:-:S07]  /*d910*/  @!P2 FADD.FTZ R7, R7, 1 ;  /* 0x3f8000000707a421 */ /* 0x008fce0000010000 */
[----:B------:R3:W4:Y:S01]  /*d920*/  @!P5 MUFU.RCP R51, R0 ;  /* 0x000000000033d308 */ /* 0x0007220000001000 */
[----:B--2---:R-:W-:-:S07]  /*d930*/  @!P3 FMUL.FTZ R41, R41, R8 ;  /* 0x000000082929b220 */ /* 0x004fce0000410000 */
[----:B------:R2:W5:Y:S01]  /*d940*/  @!P4 MUFU.RCP R17, R16 ;  /* 0x000000100011c308 */ /* 0x0005620000001000 */
[--C-:B---3--:R-:W-:Y:S02]  /*d950*/  HADD2.F32 R0, -RZ, R10.reuse.H1_H1 ;  /* 0x3000000aff007230 */ /* 0x108fe40000004100 */
[----:B0-----:R-:W-:Y:S01]  /*d960*/  @!P1 FADD.FTZ R14, R14, 1 ;  /* 0x3f8000000e0e9421 */ /* 0x001fe20000010000 */
[----:B------:R-:W-:-:S05]  /*d970*/  HADD2.F32 R10, -RZ, R10.H0_H0 ;  /* 0x2000000aff0a7230 */ /* 0x000fca0000004100 */
[----:B------:R-:W-:Y:S01]  /*d980*/  FADD.FTZ R10, R10, UR5 ;  /* 0x000000050a0a7e21 */ /* 0x000fe20008010000 */
[----:B--2---:R-:W-:Y:S01]  /*d990*/  FADD.FTZ R16, R0, UR5 ;  /* 0x0000000500107e21 */ /* 0x004fe20008010000 */
[----:B------:R0:W2:Y:S01]  /*d9a0*/  @!P2 MUFU.RCP R15, R7 ;  /* 0x00000007000fa308 */ /* 0x0000a20000001000 */
[----:B----4-:R-:W-:Y:S01]  /*d9b0*/  @!P5 FMUL.FTZ R38, R38, R51 ;  /* 0x000000332626d220 */ /* 0x010fe20000410000 */
[----:B------:R-:W-:Y:S01]  /*d9c0*/  @!P6 FMUL.FTZ R0, R9, -1.4426950216293334961 ;  /* 0xbfb8aa3b0900e820 */ /* 0x000fe20000410000 */
[----:B------:R-:W-:Y:S02]  /*d9d0*/  FSETP.GTU.FTZ.AND P3, PT, R10, 20, PT ;  /* 0x41a000000a00780b */ /* 0x000fe40003f7c000 */
[----:B------:R-:W-:Y:S01]  /*d9e0*/  FSETP.GTU.FTZ.AND P5, PT, R16, 20, PT ;  /* 0x41a000001000780b */ /* 0x000fe20003fbc000 */
[----:B-----5:R-:W-:Y:S02]  /*d9f0*/  @!P4 FMUL.FTZ R36, R36, R17 ;  /* 0x000000112424c220 */ /* 0x020fe40000410000 */
[----:B------:R-:W3:Y:S01]  /*da00*/  @!P1 MUFU.RCP R14, R14 ;  /* 0x0000000e000e9308 */ /* 0x000ee20000001000 */
[--C-:B0-----:R-:W-:Y:S01]  /*da10*/  HADD2.F32 R7, -RZ, R11.reuse.H1_H1 ;  /* 0x3000000bff077230 */ /* 0x101fe20000004100 */
[----:B------:R-:W-:Y:S01]  /*da20*/  F2FP.F16.F32.PACK_AB R17, R22, R23 ;  /* 0x000000171611723e */ /* 0x000fe200000000ff */
[----:B------:R-:W-:Y:S01]  /*da30*/  HADD2.F32 R11, -RZ, R11.H0_H0 ;  /* 0x2000000bff0b7230 */ /* 0x000fe20000004100 */
[----:B------:R-:W-:-:S02]  /*da40*/  FSETP.GTU.FTZ.AND P4, PT, R50, 20, PT ;  /* 0x41a000003200780b */ /* 0x000fc40003f9c000 */
[----:B------:R-:W-:Y:S02]  /*da50*/  FADD.FTZ R9, R7, UR5 ;  /* 0x0000000507097e21 */ /* 0x000fe40008010000 */
[----:B------:R-:W-:Y:S01]  /*da60*/  @!P3 FMUL.FTZ R7, R10, -1.4426950216293334961 ;  /* 0xbfb8aa3b0a07b820 */ /* 0x000fe20000410000 */
[----:B------:R-:W-:Y:S01]  /*da70*/  FADD.FTZ R11, R11, UR5 ;  /* 0x000000050b0b7e21 */ /* 0x000fe20008010000 */
[----:B------:R-:W-:Y:S01]  /*da80*/  @!P5 FMUL.FTZ R8, R16, -1.4426950216293334961 ;  /* 0xbfb8aa3b1008d820 */ /* 0x000fe20000410000 */
[----:B------:R-:W-:Y:S01]  /*da90*/  F2FP.F16.F32.PACK_AB R16, R24, R25 ;  /* 0x000000191810723e */ /* 0x000fe200000000ff */
[----:B--2---:R-:W-:Y:S01]  /*daa0*/  @!P2 FMUL.FTZ R40, R40, R15 ;  /* 0x0000000f2828a220 */ /* 0x004fe20000410000 */
[----:B------:R-:W-:Y:S01]  /*dab0*/  FSETP.GTU.FTZ.AND P2, PT, R9, 20, PT ;  /* 0x41a000000900780b */ /* 0x000fe20003f5c000 */
[----:B------:R-:W0:Y:S02]  /*dac0*/  @!P3 MUFU.EX2 R7, R7 ;  /* 0x000000070007b308 */ /* 0x000e240000000800 */
[----:B------:R-:W-:Y:S01]  /*dad0*/  STS.128 [R106+0x10], R16 ;  /* 0x000010106a007388 */ /* 0x000fe20000000c00 */
[----:B---3--:R-:W-:Y:S01]  /*dae0*/  @!P1 FMUL.FTZ R43, R43, R14 ;  /* 0x0000000e2b2b9220 */ /* 0x008fe20000410000 */
[----:B------:R-:W-:Y:S01]  /*daf0*/  FSETP.GTU.FTZ.AND P1, PT, R11, 20, PT ;  /* 0x41a000000b00780b */ /* 0x000fe20003f3c000 */
[----:B------:R-:W-:Y:S01]  /*db00*/  NOP ;  /* 0x0000000000007918 */ /* 0x000fe20000000000 */
[----:B------:R-:W2:Y:S06]  /*db10*/  LDS.128 R20, [R107] ;  /* 0x000000006b147984 */ /* 0x000eac0000000c00 */
[----:B------:R-:W-:Y:S01]  /*db20*/  @!P2 FMUL.FTZ R10, R9, -1.4426950216293334961 ;  /* 0xbfb8aa3b090aa820 */ /* 0x000fe20000410000 */
[----:B------:R-:W-:Y:S01]  /*db30*/  @!P4 FMUL.FTZ R6, R50, -1.4426950216293334961 ;  /* 0xbfb8aa3b3206c820 */ /* 0x000fe20000410000 */
[----:B------:R-:W3:Y:S01]  /*db40*/  @!P5 MUFU.EX2 R8, R8 ;  /* 0x000000080008d308 */ /* 0x000ee20000000800 */
[----:B------:R-:W4:Y:S01]  /*db50*/  LDS.128 R24, [R107+0x200] ;  /* 0x000200006b187984 */ /* 0x000f220000000c00 */
[----:B0-----:R-:W-:Y:S01]  /*db60*/  @!P3 FADD.FTZ R7, R7, 1 ;  /* 0x3f8000000707b421 */ /* 0x001fe20000010000 */
[----:B------:R-:W-:-:S05]  /*db70*/  @!P1 FMUL.FTZ R9, R11, -1.4426950216293334961 ;  /* 0xbfb8aa3b0b099820 */ /* 0x000fca0000410000 */
[----:B------:R-:W0:Y:S08]  /*db80*/  @!P4 MUFU.EX2 R6, R6 ;  /* 0x000000060006c308 */ /* 0x000e300000000800 */
[----:B------:R-:W5:Y:S01]  /*db90*/  @!P3 MUFU.RCP R7, R7 ;  /* 0x000000070007b308 */ /* 0x000f620000001000 */
[----:B---3--:R-:W-:-:S07]  /*dba0*/  @!P5 FADD.FTZ R8, R8, 1 ;  /* 0x3f8000000808d421 */ /* 0x008fce0000010000 */
[----:B------:R-:W3:Y:S01]  /*dbb0*/  @!P2 MUFU.EX2 R10, R10 ;  /* 0x0000000a000aa308 */ /* 0x000ee20000000800 */
[----:B0-----:R-:W-:-:S07]  /*dbc0*/  @!P4 FADD.FTZ R6, R6, 1 ;  /* 0x3f8000000606c421 */ /* 0x001fce0000010000 */
[----:B------:R-:W0:Y:S01]  /*dbd0*/  @!P1 MUFU.EX2 R9, R9 ;  /* 0x0000000900099308 */ /* 0x000e220000000800 */
[----:B-----5:R-:W-:Y:S01]  /*dbe0*/  @!P3 FMUL.FTZ R46, R46, R7 ;  /* 0x000000072e2eb220 */ /* 0x020fe20000410000 */
[----:B------:R-:W-:-:S05]  /*dbf0*/  LEA R7, R57, R112, 0x1 ;  /* 0x0000007039077211 */ /* 0x000fca00078e08ff */
[----:B------:R-:W-:Y:S01]  /*dc00*/  IMAD.WIDE.U32 R4, R7, 0x10, R4 ;  /* 0x0000001007047825 */ /* 0x000fe200078e0004 */
[----:B------:R-:W5:Y:S03]  /*dc10*/  @!P0 MUFU.EX2 R12, R12 ;  /* 0x0000000c000c8308 */ /* 0x000f660000000800 */
[----:B---3--:R-:W-:Y:S01]  /*dc20*/  @!P2 FADD.FTZ R10, R10, 1 ;  /* 0x3f8000000a0aa421 */ /* 0x008fe20000010000 */
[----:B--2---:R-:W-:Y:S04]  /*dc30*/  STG.E.128 desc[UR16][R4.64], R20 ;  /* 0x0000001404007986 */ /* 0x004fe8000c101d10 */
[----:B------:R-:W2:Y:S01]  /*dc40*/  @!P6 MUFU.EX2 R0, R0 ;  /* 0x000000000000e308 */ /* 0x000ea20000000800 */
[----:B0-----:R-:W-:Y:S01]  /*dc50*/  @!P1 FADD.FTZ R9, R9, 1 ;  /* 0x3f80000009099421 */ /* 0x001fe20000010000 */
[----:B----4-:R0:W-:Y:S06]  /*dc60*/  STG.E.128 desc[UR16][R4.64+0x200], R24 ;  /* 0x0002001804007986 */ /* 0x0101ec000c101d10 */
[----:B------:R-:W3:Y:S01]  /*dc70*/  @!P4 MUFU.RCP R6, R6 ;  /* 0x000000060006c308 */ /* 0x000ee20000001000 */
[----:B-----5:R-:W-:-:S07]  /*dc80*/  @!P0 FADD.FTZ R12, R12, 1 ;  /* 0x3f8000000c0c8421 */ /* 0x020fce0000010000 */
[----:B------:R-:W4:Y:S01]  /*dc90*/  @!P0 MUFU.RCP R11, R12 ;  /* 0x0000000c000b8308 */ /* 0x000f220000001000 */
[----:B--2---:R-:W-:Y:S01]  /*dca0*/  @!P6 FADD.FTZ R0, R0, 1 ;  /* 0x3f8000000000e421 */ /* 0x004fe20000010000 */
[----:B0-----:R-:W-:Y:S01]  /*dcb0*/  MOV R5, UR8 ;  /* 0x0000000800057c02 */ /* 0x001fe20008000f00 */
[----:B------:R-:W-:-:S05]  /*dcc0*/  UIADD3 UR8, UP3, UPT, UR6, -0x1000, URZ ;  /* 0xfffff00006087890 */ /* 0x000fca000ff7e0ff */
[----:B------:R0:W2:Y:S01]  /*dcd0*/  @!P6 MUFU.RCP R15, R0 ;  /* 0x00000000000fe308 */ /* 0x0000a20000001000 */
[----:B---3--:R-:W-:-:S07]  /*dce0*/  @!P4 FMUL.FTZ R45, R45, R6 ;  /* 0x000000062d2dc220 */ /* 0x008fce0000410000 */
[----:B------:R-:W3:Y:S01]  /*dcf0*/  @!P5 MUFU.RCP R8, R8 ;  /* 0x000000080008d308 */ /* 0x000ee20000001000 */
[----:B----4-:R-:W-:Y:S01]  /*dd00*/  @!P0 FMUL.FTZ R42, R42, R11 ;  /* 0x0000000b2a2a8220 */ /* 0x010fe20000410000 */
[----:B------:R-:W-:Y:S01]  /*dd10*/  F2FP.F16.F32.PACK_AB R11, R41, R40 ;  /* 0x00000028290b723e */ /* 0x000fe200000000ff */
[----:B0-----:R-:W-:-:S03]  /*dd20*/  FADD.FTZ R0, R34, R115 ;  /* 0x0000007322007221 */ /* 0x001fc60000010000 */
[----:B------:R-:W-:Y:S02]  /*dd30*/  F2FP.F16.F32.PACK_AB R16, R43, R42 ;  /* 0x0000002a2b10723e */ /* 0x000fe400000000ff */
[----:B------:R-:W0:Y:S01]  /*dd40*/  @!P2 MUFU.RCP R10, R10 ;  /* 0x0000000a000aa308 */ /* 0x000e220000001000 */
[----:B--2---:R-:W-:Y:S02]  /*dd50*/  @!P6 FMUL.FTZ R44, R44, R15 ;  /* 0x0000000f2c2ce220 */ /* 0x004fe40000410000 */
[----:B------:R-:W2:Y:S03]  /*dd60*/  LDC.64 R14, c[0x0][0x518] ;  /* 0x00014600ff0e7b82 */ /* 0x000ea60000000a00 */
[----:B------:R-:W-:Y:S02]  /*dd70*/  F2FP.F16.F32.PACK_AB R17, R45, R44 ;  /* 0x0000002c2d11723e */ /* 0x000fe400000000ff */
[----:B------:R-:W4:Y:S01]  /*dd80*/  @!P1 MUFU.RCP R9, R9 ;  /* 0x0000000900099308 */ /* 0x000f220000001000 */
[----:B---3--:R-:W-:Y:S01]  /*dd90*/  @!P5 FMUL.FTZ R47, R47, R8 ;  /* 0x000000082f2fd220 */ /* 0x008fe20000410000 */
[----:B------:R-:W-:Y:S01]  /*dda0*/  F2FP.F16.F32.PACK_AB R8, R35, R34 ;  /* 0x000000222308723e */ /* 0x000fe200000000ff */
[----:B------:R-:W-:-:S03]  /*ddb0*/  FADD.FTZ R35, R0, R35 ;  /* 0x0000002300237221 */ /* 0x000fc60000010000 */
[----:B------:R-:W-:Y:S01]  /*ddc0*/  F2FP.F16.F32.PACK_AB R18, R47, R46 ;  /* 0x0000002e2f12723e */ /* 0x000fe200000000ff */
[----:B0-----:R-:W-:Y:S01]  /*ddd0*/  @!P2 FMUL.FTZ R49, R49, R10 ;  /* 0x0000000a3131a220 */ /* 0x001fe20000410000 */
[----:B------:R-:W-:Y:S01]  /*dde0*/  F2FP.F16.F32.PACK_AB R10, R39, R38 ;  /* 0x00000026270a723e */ /* 0x000fe200000000ff */
[----:B----4-:R-:W-:Y:S01]  /*ddf0*/  @!P1 FMUL.FTZ R48, R48, R9 ;  /* 0x0000000930309220 */ /* 0x010fe20000410000 */
[----:B------:R-:W-:Y:S01]  /*de00*/  F2FP.F16.F32.PACK_AB R9, R37, R36 ;  /* 0x000000242509723e */ /* 0x000fe200000000ff */
[----:B------:R-:W-:Y:S01]  /*de10*/  BAR.SYNC.DEFER_BLOCKING 0x0 ;  /* 0x0000000000007b1d */ /* 0x000fe20000010000 */
[----:B------:R-:W-:Y:S01]  /*de20*/  FADD.FTZ R36, R35, R36 ;  /* 0x0000002423247221 */ /* 0x000fe20000010000 */
[----:B--2---:R-:W-:Y:S01]  /*de30*/  IMAD.WIDE.U32 R2, R14, UR13, R2 ;  /* 0x0000000d0e027c25 */ /* 0x004fe2000f8e0002 */
[----:B------:R-:W-:-:S03]  /*de40*/  F2FP.F16.F32.PACK_AB R19, R49, R48 ;  /* 0x000000303113723e */ /* 0x000fc600000000ff */
[----:B------:R-:W-:Y:S01]  /*de50*/  FADD.FTZ R37, R36, R37 ;  /* 0x0000002524257221 */ /* 0x000fe20000010000 */
[----:B------:R-:W-:-:S03]  /*de60*/  IMAD R3, R15, UR13, R3 ;  /* 0x0000000d0f037c24 */ /* 0x000fc6000f8e0203 */
[----:B------:R-:W-:Y:S01]  /*de70*/  FADD.FTZ R38, R37, R38 ;  /* 0x0000002625267221 */ /* 0x000fe20000010000 */
[----:B------:R-:W-:-:S04]  /*de80*/  IMAD.WIDE.U32 R2, R5, UR15, R2 ;  /* 0x0000000f05027c25 */ /* 0x000fc8000f8e0002 */
[----:B------:R-:W-:Y:S01]  /*de90*/  FADD.FTZ R39, R38, R39 ;  /* 0x0000002726277221 */ /* 0x000fe20000010000 */
[----:B-1----:R-:W-:-:S03]  /*dea0*/  LEA R4, P0, R2, R32, 0x1 ;  /* 0x0000002002047211 */ /* 0x002fc600078008ff */
[----:B------:R-:W-:-:S04]  /*deb0*/  FADD.FTZ R40, R39, R40 ;  /* 0x0000002827287221 */ /* 0x000fc80000010000 */
[----:B------:R-:W-:Y:S01]  /*dec0*/  FADD.FTZ R41, R40, R41 ;  /* 0x0000002928297221 */ /* 0x000fe20000010000 */
[----:B------:R0:W-:Y:S03]  /*ded0*/  STS.128 [R106], R8 ;  /* 0x000000086a007388 */ /* 0x0001e60000000c00 */
[----:B------:R-:W-:Y:S01]  /*dee0*/  FADD.FTZ R42, R41, R42 ;  /* 0x0000002a292a7221 */ /* 0x000fe20000010000 */
[----:B------:R-:W-:Y:S01]  /*def0*/  STS.128 [R106+0x10], R16 ;  /* 0x000010106a007388 */ /* 0x000fe20000000c00 */
[----:B------:R-:W-:-:S03]  /*df00*/  NOP ;  /* 0x0000000000007918 */ /* 0x000fc60000000000 */
[----:B------:R-:W1:Y:S01]  /*df10*/  LDS.128 R28, [R107] ;  /* 0x000000006b1c7984 */ /* 0x000e620000000c00 */
[----:B------:R-:W-:-:S03]  /*df20*/  FADD.FTZ R43, R42, R43 ;  /* 0x0000002b2a2b7221 */ /* 0x000fc60000010000 */
[----:B------:R-:W2:Y:S01]  /*df30*/  LDS.128 R52, [R107+0x200] ;  /* 0x000200006b347984 */ /* 0x000ea20000000c00 */
[----:B0-----:R-:W-:Y:S01]  /*df40*/  MOV R9, UR9 ;  /* 0x0000000900097c02 */ /* 0x001fe20008000f00 */
[----:B------:R-:W-:Y:S01]  /*df50*/  FADD.FTZ R44, R43, R44 ;  /* 0x0000002c2b2c7221 */ /* 0x000fe20000010000 */
[----:B------:R-:W-:-:S03]  /*df60*/  UIADD3.X UR9, UPT, UPT, UR7, -0x1, URZ, UP3, !UPT ;  /* 0xffffffff07097890 */ /* 0x000fc60009ffe4ff */
[----:B------:R-:W-:Y:S02]  /*df70*/  IMAD R0, R9, UR15, R3 ;  /* 0x0000000f09007c24 */ /* 0x000fe4000f8e0203 */
[----:B------:R-:W-:-:S03]  /*df80*/  FADD.FTZ R45, R44, R45 ;  /* 0x0000002d2c2d7221 */ /* 0x000fc60000010000 */
[----:B------:R-:W-:Y:S01]  /*df90*/  LEA.HI.X R5, R2, R33, R0, 0x1, P0 ;  /* 0x0000002102057211 */ /* 0x000fe200000f0c00 */
[----:B------:R-:W-:Y:S01]  /*dfa0*/  FADD.FTZ R46, R45, R46 ;  /* 0x0000002e2d2e7221 */ /* 0x000fe20000010000 */
[----:B------:R-:W-:Y:S02]  /*dfb0*/  ISETP.GT.AND P0, PT, R113, 0x1, PT ;  /* 0x000000017100780c */ /* 0x000fe40003f04270 */
[----:B------:R-:W-:Y:S01]  /*dfc0*/  MOV R113, R58 ;  /* 0x0000003a00717202 */ /* 0x000fe20000000f00 */
[----:B------:R-:W-:-:S04]  /*dfd0*/  IMAD.WIDE.U32 R2, R7, 0x10, R4 ;  /* 0x0000001007027825 */ /* 0x000fc800078e0004 */
[----:B------:R-:W-:-:S04]  /*dfe0*/  FADD.FTZ R47, R46, R47 ;  /* 0x0000002f2e2f7221 */ /* 0x000fc80000010000 */
[----:B------:R-:W-:-:S04]  /*dff0*/  FADD.FTZ R48, R47, R48 ;  /* 0x000000302f307221 */ /* 0x000fc80000010000 */
[----:B------:R-:W-:Y:S01]  /*e000*/  FADD.FTZ R115, R48, R49 ;  /* 0x0000003130737221 */ /* 0x000fe20000010000 */
[----:B-1----:R0:W-:Y:S04]  /*e010*/  STG.E.128 desc[UR16][R2.64], R28 ;  /* 0x0000001c02007986 */ /* 0x0021e8000c101d10 */
[----:B--2---:R0:W-:Y:S01]  /*e020*/  STG.E.128 desc[UR16][R2.64+0x200], R52 ;  /* 0x0002003402007986 */ /* 0x0041e2000c101d10 */
[----:B------:R-:W-:Y:S05]  /*e030*/  @P0 BRA `(.L_x_4438) ;  /* 0xffffff2800600947 */ /* 0x000fea000383ffff */
.L_x_4304:
[----:B------:R-:W1:Y:S01]  /*e040*/  LDC.64 R8, c[0x0][0x548] ;  /* 0x00015200ff087b82 */ /* 0x000e620000000a00 */
[----:B------:R-:W2:Y:S01]  /*e050*/  S2R R12, SR_TID.X ;  /* 0x00000000000c7919 */ /* 0x000ea20000002100 */
[----:B------:R-:W2:Y:S06]  /*e060*/  LDCU UR18, c[0x0][0x38c] ;  /* 0x00007180ff1277ac */ /* 0x000eac0008000800 */
[----:B------:R-:W3:Y:S01]  /*e070*/  LDC.64 R10, c[0x0][0x568] ;  /* 0x00015a00ff0a7b82 */ /* 0x000ee20000000a00 */
[----:B-1----:R-:W-:-:S04]  /*e080*/  ISETP.NE.U32.AND P1, PT, R8, RZ, PT ;  /* 0x000000ff0800720c */ /* 0x002fc80003f25070 */
[----:B------:R-:W-:Y:S02]  /*e090*/  ISETP.NE.AND.EX P1, PT, R9, RZ, PT, P1 ;  /* 0x000000ff0900720c */ /* 0x000fe40003f25310 */
[----:B---3--:R-:W-:Y:S02]  /*e0a0*/  ISETP.NE.U32.AND P0, PT, R10, RZ, PT ;  /* 0x000000ff0a00720c */ /* 0x008fe40003f05070 */
[----:B--2---:R-:W-:Y:S02]  /*e0b0*/  ISETP.GE.AND P2, PT, R12, UR18, PT ;  /* 0x000000120c007c0c */ /* 0x004fe4000bf46270 */
[----:B------:R-:W-:-:S07]  /*e0c0*/  ISETP.NE.AND.EX P0, PT, R11, RZ, PT, P0 ;  /* 0x000000ff0b00720c */ /* 0x000fce0003f05300 */
[----:B------:R-:W-:Y:S06]  /*e0d0*/  @!P1 BRA `(.L_x_4439) ;  /* 0x0000000000989947 */ /* 0x000fec0003800000 */
[----:B0-----:R-:W0:Y:S01]  /*e0e0*/  SHFL.DOWN P1, R3, R116, 0x1, 0x1f ;  /* 0x08201f0074037f89 */ /* 0x001e220000020000 */
[----:B------:R-:W-:Y:S01]  /*e0f0*/  BSSY.RECONVERGENT B0, `(.L_x_4439) ;  /* 0x0000024000007945 */ /* 0x000fe20003800200 */
        /* <DEDUP_REMOVED lines=23> */
[----:B------:R-:W-:Y:S01]  /*e270*/  UMOV UR4, 0x400 ;  /* 0x0000040000047882 */ /* 0x000fe20000000000 */
[----:B------:R-:W-:Y:S02]  /*e280*/  MOV R13, UR15 ;  /* 0x0000000f000d7c02 */ /* 0x000fe40008000f00 */
[----:B------:R-:W-:Y:S01]  /*e290*/  MOV R4, UR15 ;  /* 0x0000000f00047c02 */ /* 0x000fe20008000f00 */
[----:B-1----:R-:W-:-:S09]  /*e2a0*/  ULEA UR4, UR5, UR4, 0x18 ;  /* 0x0000000405047291 */ /* 0x002fd2000f8ec0ff */
[----:B------:R-:W0:Y:S04]  /*e2b0*/  LDS.64 R2, [UR4+0x6308] ;  /* 0x00630804ff027984 */ /* 0x000e280008000a00 */
[----:B------:R-:W1:Y:S01]  /*e2c0*/  LDS R5, [UR4+0x6310] ;  /* 0x00631004ff057984 */ /* 0x000e620008000800 */
[----:B0-----:R-:W-:Y:S01]  /*e2d0*/  FADD.FTZ R0, R7, R2 ;  /* 0x0000000207007221 */ /* 0x001fe20000010000 */
[----:B------:R-:W-:-:S03]  /*e2e0*/  LEA R2, P1, R13, R8, 0x2 ;  /* 0x000000080d027211 */ /* 0x000fc600078210ff */
[----:B------:R-:W-:Y:S01]  /*e2f0*/  FADD.FTZ R0, R3, R0 ;  /* 0x0000000003007221 */ /* 0x000fe20000010000 */
[----:B------:R-:W-:-:S03]  /*e300*/  LEA.HI.X R3, R4, R9, RZ, 0x2, P1 ;  /* 0x0000000904037211 */ /* 0x000fc600008f14ff */
[----:B-1----:R-:W-:-:S05]  /*e310*/  FADD.FTZ R5, R0, R5 ;  /* 0x0000000500057221 */ /* 0x002fca0000010000 */
[----:B------:R1:W-:Y:S02]  /*e320*/  REDG.E.ADD.F32.FTZ.RN.STRONG.GPU desc[UR16][R2.64], R5 ;  /* 0x00000005020079a6 */ /* 0x0003e4000c12f310 */
.L_x_4440:
[----:B------:R-:W-:Y:S05]  /*e330*/  BSYNC.RECONVERGENT B0 ;  /* 0x0000000000007941 */ /* 0x000fea0003800200 */
.L_x_4439:
[----:B------:R-:W-:Y:S05]  /*e340*/  @!P0 BRA `(.L_x_4441) ;  /* 0x00000000009c8947 */ /* 0x000fea0003800000 */
[----:B------:R-:W-:Y:S06]  /*e350*/  BAR.SYNC.DEFER_BLOCKING 0x0 ;  /* 0x0000000000007b1d */ /* 0x000fec0000010000 */
[----:B------:R-:W-:Y:S01]  /*e360*/  BSSY.RECONVERGENT B0, `(.L_x_4441) ;  /* 0x0000025000007945 */ /* 0x000fe20003800200 */
[----:B0-----:R-:W0:Y:S01]  /*e370*/  SHFL.DOWN P0, R0, R115, 0x1, 0x1f ;  /* 0x08201f0073007f89 */ /* 0x001e220000000000 */
[----:B------:R-:W2:Y:S01]  /*e380*/  S2R R4, SR_LANEID ;  /* 0x0000000000047919 */ /* 0x000ea20000000000 */
[----:B------:R-:W3:Y:S01]  /*e390*/  S2R R6, SR_TID.X ;  /* 0x0000000000067919 */ /* 0x000ee20000002100 */
[----:B0-----:R-:W-:-:S05]  /*e3a0*/  @P0 FADD R0, R0, R115 ;  /* 0x0000007300000221 */ /* 0x001fca0000000000 */
[----:B-1----:R-:W0:Y:S01]  /*e3b0*/  SHFL.DOWN P0, R3, R0, 0x2, 0x1f ;  /* 0x08401f0000037f89 */ /* 0x002e220000000000 */
[----:B--2---:R-:W-:-:S13]  /*e3c0*/  ISETP.NE.AND P1, PT, R4, RZ, PT ;  /* 0x000000ff0400720c */ /* 0x004fda0003f25270 */
        /* <DEDUP_REMOVED lines=19> */
[----:B0-----:R-:W-:Y:S02]  /*e500*/  MOV R7, UR15 ;  /* 0x0000000f00077c02 */ /* 0x001fe40008000f00 */
        /* <DEDUP_REMOVED lines=10> */
.L_x_4442:
[----:B------:R-:W-:Y:S05]  /*e5b0*/  BSYNC.RECONVERGENT B0 ;  /* 0x0000000000007941 */ /* 0x000fea0003800200 */
.L_x_4441:
[----:B------:R-:W-:Y:S05]  /*e5c0*/  @P2 EXIT ;  /* 0x000000000000294d */ /* 0x000fea0003800000 */
[----:B------:R-:W2:Y:S01]  /*e5d0*/  S2UR UR12, SR_CTAID.Y ;  /* 0x00000000000c79c3 */ /* 0x000ea20000002600 */
[----:B------:R-:W2:Y:S01]  /*e5e0*/  LDCU.64 UR8, c[0x0][0x4a8] ;  /* 0x00009500ff0877ac */ /* 0x000ea20008000a00 */
[----:B------:R-:W-:Y:S01]  /*e5f0*/  BSSY.RECONVERGENT B0, `(.L_x_4443) ;  /* 0x0000027000007945 */ /* 0x000fe20003800200 */
[----:B0-----:R-:W-:Y:S01]  /*e600*/  MOV R0, R12 ;  /* 0x0000000c00007202 */ /* 0x001fe20000000f00 */
[----:B------:R-:W0:Y:S04]  /*e610*/  LDCU.64 UR10, c[0x0][0x4c8] ;  /* 0x00009900ff0a77ac */ /* 0x000e280008000a00 */
[----:B------:R-:W3:Y:S01]  /*e620*/  S2UR UR13, SR_CgaCtaId ;  /* 0x00000000000d79c3 */ /* 0x000ee20000008800 */
[----:B------:R-:W4:Y:S01]  /*e630*/  LDCU UR14, c[0x0][0x360] ;  /* 0x00006c00ff0e77ac */ /* 0x000f220008000800 */
[----:B------:R-:W1:Y:S06]  /*e640*/  LDCU.128 UR20, c[0x0][0x530] ;  /* 0x0000a600ff1477ac */ /* 0x000e6c0008000c00 */
[----:B------:R-:W1:Y:S08]  /*e650*/  LDC.64 R14, c[0x0][0x4b0] ;  /* 0x00012c00ff0e7b82 */ /* 0x000e700000000a00 */
[----:B------:R-:W1:Y:S01]  /*e660*/  LDC.64 R16, c[0x0][0x4d0] ;  /* 0x00013400ff107b82 */ /* 0x000e620000000a00 */
[----:B--2---:R-:W-:-:S02]  /*e670*/  UIMAD.WIDE.U32 UR4, UR12, UR8, URZ ;  /* 0x000000080c0472a5 */ /* 0x004fc4000f8e00ff */
[----:B0-----:R-:W-:Y:S01]  /*e680*/  UIMAD.WIDE.U32 UR6, UR12, UR10, URZ ;  /* 0x0000000a0c0672a5 */ /* 0x001fe2000f8e00ff */
[----:B------:R-:W-:Y:S01]  /*e690*/  UMOV UR8, 0x400 ;  /* 0x0000040000087882 */ /* 0x000fe20000000000 */
[----:B------:R-:W-:Y:S02]  /*e6a0*/  UIMAD UR9, UR12, UR9, UR5 ;  /* 0x000000090c0972a4 */ /* 0x000fe4000f8e0205 */
[----:B------:R-:W-:Y:S02]  /*e6b0*/  UIMAD UR11, UR12, UR11, UR7 ;  /* 0x0000000b0c0b72a4 */ /* 0x000fe4000f8e0207 */
[----:B---34-:R-:W-:-:S12]  /*e6c0*/  ULEA UR13, UR13, UR8, 0x18 ;  /* 0x000000080d0d7291 */ /* 0x018fd8000f8ec0ff */
.L_x_4444:
[C---:B0-----:R-:W-:Y:S01]  /*e6d0*/  LEA R4, R0.reuse, UR13, 0x3 ;  /* 0x0000000d00047c11 */ /* 0x041fe2000f8e18ff */
[----:B------:R-:W-:Y:S01]  /*e6e0*/  UMOV UR8, UR4 ;  /* 0x0000000400087c82 */ /* 0x000fe20008000000 */
[----:B-1----:R-:W-:Y:S01]  /*e6f0*/  SHF.R.S32.HI R3, RZ, 0x1f, R0 ;  /* 0x0000001fff037819 */ /* 0x002fe20000011400 */
        /* <DEDUP_REMOVED lines=23> */
.L_x_4443:
[----:B------:R-:W-:Y:S05]  /*e870*/  EXIT ;  /* 0x000000000000794d */ /* 0x000fea0003800000 */
.L_x_4343:
[----:B------:R-:W-:Y:S01]  /*e880*/  HFMA2 R203, -RZ, RZ, 0, 5.9604644775390625e-08 ;  /* 0x00000001ffcb7431 */ /* 0x000fe200000001ff */
[----:B------:R-:W-:Y:S02]  /*e890*/  MOV R208, R83 ;  /* 0x0000005300d07202 */ /* 0x000fe40000000f00 */
[----:B------:R-:W-:Y:S02]  /*e8a0*/  MOV R210, RZ ;  /* 0x000000ff00d27202 */ /* 0x000fe40000000f00 */
[----:B------:R-:W-:-:S07]  /*e8b0*/  MOV R75, 0xffffffff ;  /* 0xffffffff004b7802 */ /* 0x000fce0000000f00 */
[----:B0-2--5:R-:W-:Y:S05]  /*e8c0*/  WARPSYNC.COLLECTIVE R75, `(.L_x_4445) ;  /* 0x000000004b087348 */ /* 0x025fea0003c00000 */
[----:B------:R1:W3:Y:S02]  /*e8d0*/  SHFL.UP P6, R204, R208, R203, R210 ;  /* 0x040000cbd0cc7389 */ /* 0x0002e400000c00d2 */
[----:B0123-5:R-:W-:Y:S05]  /*e8e0*/  ENDCOLLECTIVE ;  /* 0x000000000000791b */ /* 0x02ffea0003800000 */
.L_x_4445:
[----:B------:R-:W-:Y:S02]  /*e8f0*/  MOV R208, R197 ;  /* 0x000000c500d07202 */ /* 0x000fe40000000f00 */
[----:B------:R-:W-:-:S07]  /*e900*/  MOV R72, R204 ;  /* 0x000000cc00487202 */ /* 0x000fce0000000f00 */
[----:B------:R-:W-:Y:S05]  /*e910*/  WARPSYNC.COLLECTIVE R75, `(.L_x_4446) ;  /* 0x000000004b087348 */ /* 0x000fea0003c00000 */
[----:B------:R0:W1:Y:S02]  /*e920*/  SHFL.UP P6, R204, R208, R203, R210 ;  /* 0x040000cbd0cc7389 */ /* 0x00006400000c00d2 */
[----:B01----:R-:W-:Y:S05]  /*e930*/  ENDCOLLECTIVE ;  /* 0x000000000000791b */ /* 0x003fea0003800000 */
.L_x_4446:
[----:B------:R-:W-:Y:S02]  /*e940*/  MOV R208, R200 ;  /* 0x000000c800d07202 */ /* 0x000fe40000000f00 */
[----:B------:R-:W-:-:S07]  /*e950*/  MOV R74, R204 ;  /* 0x000000cc004a7202 */ /* 0x000fce0000000f00 */
[----:B------:R-:W-:Y:S05]  /*e960*/  WARPSYNC.COLLECTIVE R75, `(.L_x_4447) ;  /* 0x000000004b087348 */ /* 0x000fea0003c00000 */
[----:B------:R0:W1:Y:S02]  /*e970*/  SHFL.UP P6, R204, R208, R203, R210 ;  /* 0x040000cbd0cc7389 */ /* 0x00006400000c00d2 */
[----:B01----:R-:W-:Y:S05]  /*e980*/  ENDCOLLECTIVE ;  /* 0x000000000000791b */ /* 0x003fea0003800000 */
.L_x_4447:
[----:B------:R-:W-:Y:S02]  /*e990*/  MOV R208, R201 ;  /* 0x000000c900d07202 */ /* 0x000fe40000000f00 */
[----:B------:R-:W-:-:S07]  /*e9a0*/  MOV R202, R204 ;  /* 0x000000cc00ca7202 */ /* 0x000fce0000000f00 */
[----:B------:R-:W-:Y:S05]  /*e9b0*/  WARPSYNC.COLLECTIVE R75, `(.L_x_4448) ;  /* 0x000000004b087348 */ /* 0x000fea0003c00000 */
[----:B------:R0:W1:Y:S02]  /*e9c0*/  SHFL.UP P6, R204, R208, R203, R210 ;  /* 0x040000cbd0cc7389 */ /* 0x00006400000c00d2 */
[----:B01----:R-:W-:Y:S05]  /*e9d0*/  ENDCOLLECTIVE ;  /* 0x000000000000791b */ /* 0x003fea0003800000 */
.L_x_4448:
[----:B------:R-:W-:Y:S02]  /*e9e0*/  HFMA2 R203, -RZ, RZ, 0, 1.1920928955078125e-07 ;  /* 0x00000002ffcb7431 */ /* 0x000fe400000001ff */
[-C--:B------:R-:W-:Y:S01]  /*e9f0*/  FMUL.FTZ R206, R197, R204.reuse ;  /* 0x000000ccc5ce7220 */ /* 0x080fe20000410000 */
[----:B------:R-:W-:-:S03]  /*ea00*/  FMUL.FTZ R204, R83, R204 ;  /* 0x000000cc53cc7220 */ /* 0x000fc60000410000 */
[-C--:B------:R-:W-:Y:S01]  /*ea10*/  FFMA.FTZ R73, R83, R202.reuse, -R206 ;  /* 0x000000ca53497223 */ /* 0x080fe200000108ce */
        /* <DEDUP_REMOVED lines=11> */
.L_x_4449:
[----:B------:R-:W-:Y:S02]  /*ead0*/  MOV R208, R197 ;  /* 0x000000c500d07202 */ /* 0x000fe40000000f00 */
[----:B------:R-:W-:-:S07]  /*eae0*/  MOV R72, R204 ;  /* 0x000000cc00487202 */ /* 0x000fce0000000f00 */
[----:B------:R-:W-:Y:S05]  /*eaf0*/  WARPSYNC.COLLECTIVE R75, `(.L_x_4450) ;  /* 0x000000004b087348 */ /* 0x000fea0003c00000 */
[----:B------:R0:W1:Y:S02]  /*eb00*/  SHFL.UP P6, R204, R208, R203, R210 ;  /* 0x040000cbd0cc7389 */ /* 0x00006400000c00d2 */
[----:B01----:R-:W-:Y:S05]  /*eb10*/  ENDCOLLECTIVE ;  /* 0x000000000000791b */ /* 0x003fea0003800000 */
.L_x_4450:
[----:B------:R-:W-:Y:S02]  /*eb20*/  MOV R208, R200 ;  /* 0x000000c800d07202 */ /* 0x000fe40000000f00 */
[----:B------:R-:W-:-:S07]  /*eb30*/  MOV R74, R204 ;  /* 0x000000cc004a7202 */ /* 0x000fce0000000f00 */
[----:B------:R-:W-:Y:S05]  /*eb40*/  WARPSYNC.COLLECTIVE R75, `(.L_x_4451) ;  /* 0x000000004b087348 */ /* 0x000fea0003c00000 */
[----:B------:R0:W1:Y:S02]  /*eb50*/  SHFL.UP P6, R204, R208, R203, R210 ;  /* 0x040000cbd0cc7389 */ /* 0x00006400000c00d2 */
[----:B01----:R-:W-:Y:S05]  /*eb60*/  ENDCOLLECTIVE ;  /* 0x000000000000791b */ /* 0x003fea0003800000 */
.L_x_4451:
[----:B------:R-:W-:Y:S02]  /*eb70*/  MOV R208, R201 ;  /* 0x000000c900d07202 */ /* 0x000fe40000000f00 */
[----:B------:R-:W-:-:S07]  /*eb80*/  MOV R202, R204 ;  /* 0x000000cc00ca7202 */ /* 0x000fce0000000f00 */
[----:B------:R-:W-:Y:S05]  /*eb90*/  WARPSYNC.COLLECTIVE R75, `(.L_x_4452) ;  /* 0x000000004b087348 */ /* 0x000fea0003c00000 */
[----:B------:R0:W1:Y:S02]  /*eba0*/  SHFL.UP P6, R204, R208, R203, R210 ;  /* 0x040000cbd0cc7389 */ /* 0x00006400000c00d2 */
[----:B01----:R-:W-:Y:S05]  /*ebb0*/  ENDCOLLECTIVE ;  /* 0x000000000000791b */ /* 0x003fea0003800000 */
.L_x_4452:
[----:B------:R-:W-:Y:S02]  /*ebc0*/  HFMA2 R203, -RZ, RZ, 0, 2.384185791015625e-07 ;  /* 0x00000004ffcb7431 */ /* 0x000fe400000001ff */
        /* <DEDUP_REMOVED lines=14> */
.L_x_4453:
[----:B------:R-:W-:Y:S02]  /*ecb0*/  MOV R208, R197 ;  /* 0x000000c500d07202 */ /* 0x000fe40000000f00 */
[----:B------:R-:W-:-:S07]  /*ecc0*/  MOV R72, R204 ;  /* 0x000000cc00487202 */ /* 0x000fce0000000f00 */
[----:B------:R-:W-:Y:S05]  /*ecd0*/  WARPSYNC.COLLECTIVE R75, `(.L_x_4454) ;  /* 0x000000004b087348 */ /* 0x000fea0003c00000 */
[----:B------:R0:W1:Y:S02]  /*ece0*/  SHFL.UP P6, R204, R208, R203, R210 ;  /* 0x040000cbd0cc7389 */ /* 0x00006400000c00d2 */
[----:B01----:R-:W-:Y:S05]  /*ecf0*/  ENDCOLLECTIVE ;  /* 0x000000000000791b */ /* 0x003fea0003800000 */
.L_x_4454:
[----:B------:R-:W-:Y:S02]  /*ed00*/  MOV R208, R200 ;  /* 0x000000c800d07202 */ /* 0x000fe40000000f00 */
[----:B------:R-:W-:-:S07]  /*ed10*/  MOV R74, R204 ;  /* 0x000000cc004a7202 */ /* 0x000fce0000000f00 */
[----:B------:R-:W-:Y:S05]  /*ed20*/  WARPSYNC.COLLECTIVE R75, `(.L_x_4455) ;  /* 0x000000004b087348 */ /* 0x000fea0003c00000 */
[----:B------:R0:W1:Y:S02]  /*ed30*/  SHFL.UP P6, R204, R208, R203, R210 ;  /* 0x040000cbd0cc7389 */ /* 0x00006400000c00d2 */
[----:B01----:R-:W-:Y:S05]  /*ed40*/  ENDCOLLECTIVE ;  /* 0x000000000000791b */ /* 0x003fea0003800000 */
.L_x_4455:
[----:B------:R-:W-:Y:S02]  /*ed50*/  MOV R208, R201 ;  /* 0x000000c900d07202 */ /* 0x000fe40000000f00 */
[----:B------:R-:W-:-:S07]  /*ed60*/  MOV R202, R204 ;  /* 0x000000cc00ca7202 */ /* 0x000fce0000000f00 */
[----:B------:R-:W-:Y:S05]  /*ed70*/  WARPSYNC.COLLECTIVE R75, `(.L_x_4456) ;  /* 0x000000004b087348 */ /* 0x000fea0003c00000 */
[----:B------:R0:W1:Y:S02]  /*ed80*/  SHFL.UP P6, R204, R208, R203, R210 ;  /* 0x040000cbd0cc7389 */ /* 0x00006400000c00d2 */
[----:B01----:R-:W-:Y:S05]  /*ed90*/  ENDCOLLECTIVE ;  /* 0x000000000000791b */ /* 0x003fea0003800000 */
.L_x_4456:
[----:B------:R-:W-:Y:S02]  /*eda0*/  HFMA2 R203, -RZ, RZ, 0, 4.76837158203125e-07 ;  /* 0x00000008ffcb7431 */ /* 0x000fe400000001ff */
        /* <DEDUP_REMOVED lines=14> */
.L_x_4457:
[----:B------:R-:W-:Y:S02]  /*ee90*/  MOV R208, R197 ;  /* 0x000000c500d07202 */ /* 0x000fe40000000f00 */
[----:B------:R-:W-:-:S07]  /*eea0*/  MOV R72, R204 ;  /* 0x000000cc00487202 */ /* 0x000fce0000000f00 */
[----:B------:R-:W-:Y:S05]  /*eeb0*/  WARPSYNC.COLLECTIVE R75, `(.L_x_4458) ;  /* 0x000000004b087348 */ /* 0x000fea0003c00000 */
[----:B------:R0:W1:Y:S02]  /*eec0*/  SHFL.UP P6, R204, R208, R203, R210 ;  /* 0x040000cbd0cc7389 */ /* 0x00006400000c00d2 */
[----:B01----:R-:W-:Y:S05]  /*eed0*/  ENDCOLLECTIVE ;  /* 0x000000000000791b */ /* 0x003fea0003800000 */
.L_x_4458:
[----:B------:R-:W-:Y:S02]  /*eee0*/  MOV R208, R200 ;  /* 0x000000c800d07202 */ /* 0x000fe40000000f00 */
[----:B------:R-:W-:-:S07]  /*eef0*/  MOV R74, R204 ;  /* 0x000000cc004a7202 */ /* 0x000fce0000000f00 */
[----:B------:R-:W-:Y:S05]  /*ef00*/  WARPSYNC.COLLECTIVE R75, `(.L_x_4459) ;  /* 0x000000004b087348 */ /* 0x000fea0003c00000 */
[----:B------:R0:W1:Y:S02]  /*ef10*/  SHFL.UP P6, R204, R208, R203, R210 ;  /* 0x040000cbd0cc7389 */ /* 0x00006400000c00d2 */
[----:B01----:R-:W-:Y:S05]  /*ef20*/  ENDCOLLECTIVE ;  /* 0x000000000000791b */ /* 0x003fea0003800000 */
.L_x_4459:
[----:B------:R-:W-:Y:S02]  /*ef30*/  MOV R208, R201 ;  /* 0x000000c900d07202 */ /* 0x000fe40000000f00 */
[----:B------:R-:W-:-:S07]  /*ef40*/  MOV R202, R204 ;  /* 0x000000cc00ca7202 */ /* 0x000fce0000000f00 */
[----:B------:R-:W-:Y:S05]  /*ef50*/  WARPSYNC.COLLECTIVE R75, `(.L_x_4460) ;  /* 0x000000004b087348 */ /* 0x000fea0003c00000 */
[----:B------:R0:W1:Y:S02]  /*ef60*/  SHFL.UP P6, R204, R208, R203, R210 ;  /* 0x040000cbd0cc7389 */ /* 0x00006400000c00d2 */
[----:B01----:R-:W-:Y:S05]  /*ef70*/  ENDCOLLECTIVE ;  /* 0x000000000000791b */ /* 0x003fea0003800000 */
.L_x_4460:
[----:B------:R-:W-:Y:S02]  /*ef80*/  HFMA2 R203, -RZ, RZ, 0, 9.5367431640625e-07 ;  /* 0x00000010ffcb7431 */ /* 0x000fe400000001ff */
        /* <DEDUP_REMOVED lines=14> */
.L_x_4461:
[----:B------:R-:W-:Y:S02]  /*f070*/  MOV R208, R197 ;  /* 0x000000c500d07202 */ /* 0x000fe40000000f00 */
[----:B------:R-:W-:-:S07]  /*f080*/  MOV R72, R204 ;  /* 0x000000cc00487202 */ /* 0x000fce0000000f00 */
[----:B------:R-:W-:Y:S05]  /*f090*/  WARPSYNC.COLLECTIVE R75, `(.L_x_4462) ;  /* 0x000000004b087348 */ /* 0x000fea0003c00000 */
[----:B------:R0:W1:Y:S02]  /*f0a0*/  SHFL.UP P6, R204, R208, R203, R210 ;  /* 0x040000cbd0cc7389 */ /* 0x00006400000c00d2 */
[----:B01----:R-:W-:Y:S05]  /*f0b0*/  ENDCOLLECTIVE ;  /* 0x000000000000791b */ /* 0x003fea0003800000 */
.L_x_4462:
[----:B------:R-:W-:Y:S02]  /*f0c0*/  MOV R208, R200 ;  /* 0x000000c800d07202 */ /* 0x000fe40000000f00 */
[----:B------:R-:W-:-:S07]  /*f0d0*/  MOV R74, R204 ;  /* 0x000000cc004a7202 */ /* 0x000fce0000000f00 */
[----:B------:R-:W-:Y:S05]  /*f0e0*/  WARPSYNC.COLLECTIVE R75, `(.L_x_4463) ;  /* 0x000000004b087348 */ /* 0x000fea0003c00000 */
[----:B------:R0:W1:Y:S02]  /*f0f0*/  SHFL.UP P6, R204, R208, R203, R210 ;  /* 0x040000cbd0cc7389 */ /* 0x00006400000c00d2 */
[----:B01----:R-:W-:Y:S05]  /*f100*/  ENDCOLLECTIVE ;  /* 0x000000000000791b */ /* 0x003fea0003800000 */
.L_x_4463:
[----:B------:R-:W-:Y:S02]  /*f110*/  MOV R208, R201 ;  /* 0x000000c900d07202 */ /* 0x000fe40000000f00 */
[----:B------:R-:W-:-:S07]  /*f120*/  MOV R202, R204 ;  /* 0x000000cc00ca7202 */ /* 0x000fce0000000f00 */
[----:B------:R-:W-:Y:S05]  /*f130*/  WARPSYNC.COLLECTIVE R75, `(.L_x_4464) ;  /* 0x000000004b087348 */ /* 0x000fea0003c00000 */
[----:B------:R0:W1:Y:S02]  /*f140*/  SHFL.UP P6, R204, R208, R203, R210 ;  /* 0x040000cbd0cc7389 */ /* 0x00006400000c00d2 */
[----:B01----:R-:W-:Y:S05]  /*f150*/  ENDCOLLECTIVE ;  /* 0x000000000000791b */ /* 0x003fea0003800000 */
.L_x_4464:
[----:B------:R-:W-:Y:S05]  /*f160*/  BRA `(.L_x_4465) ;  /* 0xffffff7c00107947 */ /* 0x000fea000383ffff */
.L_x_4344:
        /* <DEDUP_REMOVED lines=8> */
.L_x_4467:
[----:B------:R-:W-:Y:S05]  /*f1f0*/  BSYNC B0 ;  /* 0x0000000000007941 */ /* 0x000fea0003800000 */
.L_x_4466:
[----:B------:R-:W-:Y:S05]  /*f200*/  BRA `(.L_x_4468) ;  /* 0xffffff7c001c7947 */ /* 0x000fea000383ffff */
.L_x_4345:
        /* <DEDUP_REMOVED lines=8> */
.L_x_4470:
[----:B------:R-:W-:Y:S05]  /*f290*/  BSYNC B0 ;  /* 0x0000000000007941 */ /* 0x000fea0003800000 */
.L_x_4469:
[----:B------:R-:W-:Y:S05]  /*f2a0*/  BRA `(.L_x_4471) ;  /* 0xffffff7800fc7947 */ /* 0x000fea000383ffff */
.L_x_4346:
        /* <DEDUP_REMOVED lines=8> */
.L_x_4473:
[----:B------:R-:W-:Y:S05]  /*f330*/  BSYNC B0 ;  /* 0x0000000000007941 */ /* 0x000fea0003800000 */
.L_x_4472:
[----:B------:R-:W-:Y:S05]  /*f340*/  BRA `(.L_x_4474) ;  /* 0xffffff7800dc7947 */ /* 0x000fea000383ffff */
.L_x_4347:
        /* <DEDUP_REMOVED lines=8> */
.L_x_4476:
[----:B------:R-:W-:Y:S05]  /*f3d0*/  BSYNC B0 ;  /* 0x0000000000007941 */ /* 0x000fea0003800000 */
.L_x_4475:
[----:B------:R-:W-:Y:S05]  /*f3e0*/  BRA `(.L_x_4477) ;  /* 0xffffff7800bc7947 */ /* 0x000fea000383ffff */
.L_x_4348:
        /* <DEDUP_REMOVED lines=8> */
.L_x_4479:
[----:B------:R-:W-:Y:S05]  /*f470*/  BSYNC B0 ;  /* 0x0000000000007941 */ /* 0x000fea0003800000 */
.L_x_4478:
        /* <DEDUP_REMOVED lines=10> */
.L_x_4480:
[----:B------:R-:W-:Y:S02]  /*f520*/  MOV R74, 0x1f ;  /* 0x0000001f004a7802 */ /* 0x000fe40000000f00 */
[----:B------:R-:W-:Y:S02]  /*f530*/  MOV R208, R200 ;  /* 0x000000c800d07202 */ /* 0x000fe40000000f00 */
[----:B------:R-:W-:-:S07]  /*f540*/  MOV R197, R204 ;  /* 0x000000cc00c57202 */ /* 0x000fce0000000f00 */
[----:B------:R-:W-:Y:S05]  /*f550*/  WARPSYNC.COLLECTIVE R75, `(.L_x_4481) ;  /* 0x000000004b087348 */ /* 0x000fea0003c00000 */
[----:B------:R0:W1:Y:S02]  /*f560*/  SHFL.UP P6, R204, R208, R203, R210 ;  /* 0x040000cbd0cc7389 */ /* 0x00006400000c00d2 */
[----:B01----:R-:W-:Y:S05]  /*f570*/  ENDCOLLECTIVE ;  /* 0x000000000000791b */ /* 0x003fea0003800000 */
.L_x_4481:
[----:B------:R-:W-:Y:S02]  /*f580*/  MOV R208, R201 ;  /* 0x000000c900d07202 */ /* 0x000fe40000000f00 */
[----:B------:R-:W-:-:S07]  /*f590*/  MOV R200, R204 ;  /* 0x000000cc00c87202 */ /* 0x000fce0000000f00 */
[----:B------:R-:W-:Y:S05]  /*f5a0*/  WARPSYNC.COLLECTIVE R75, `(.L_x_4482) ;  /* 0x000000004b087348 */ /* 0x000fea0003c00000 */
[----:B------:R0:W1:Y:S02]  /*f5b0*/  SHFL.UP P6, R204, R208, R203, R210 ;  /* 0x040000cbd0cc7389 */ /* 0x00006400000c00d2 */
[----:B01----:R-:W-:Y:S05]  /*f5c0*/  ENDCOLLECTIVE ;  /* 0x000000000000791b */ /* 0x003fea0003800000 */
.L_x_4482:
[----:B------:R-:W-:Y:S05]  /*f5d0*/  WARPSYNC.COLLECTIVE R75, `(.L_x_4483) ;  /* 0x000000004b087348 */ /* 0x000fea0003c00000 */
[----:B------:R0:W1:Y:S02]  /*f5e0*/  SHFL.IDX P3, R239, R72, R73, R74 ;  /* 0x0000004948ef7389 */ /* 0x000064000006004a */
[----:B01----:R-:W-:Y:S05]  /*f5f0*/  ENDCOLLECTIVE ;  /* 0x000000000000791b */ /* 0x003fea0003800000 */
.L_x_4483:
[----:B------:R-:W-:Y:S02]  /*f600*/  MOV R72, R77 ;  /* 0x0000004d00487202 */ /* 0x000fe40000000f00 */
[----:B------:R-:W-:Y:S02]  /*f610*/  MOV R201, R204 ;  /* 0x000000cc00c97202 */ /* 0x000fe40000000f00 */
[----:B------:R-:W-:-:S07]  /*f620*/  MOV R76, R239 ;  /* 0x000000ef004c7202 */ /* 0x000fce0000000f00 */
[----:B------:R-:W-:Y:S05]  /*f630*/  WARPSYNC.COLLECTIVE R75, `(.L_x_4484) ;  /* 0x000000004b087348 */ /* 0x000fea0003c00000 */
[----:B------:R0:W1:Y:S02]  /*f640*/  SHFL.IDX P3, R239, R72, R73, R74 ;  /* 0x0000004948ef7389 */ /* 0x000064000006004a */
[----:B01----:R-:W-:Y:S05]  /*f650*/  ENDCOLLECTIVE ;  /* 0x000000000000791b */ /* 0x003fea0003800000 */
.L_x_4484:
[----:B------:R-:W-:Y:S02]  /*f660*/  MOV R72, R78 ;  /* 0x0000004e00487202 */ /* 0x000fe40000000f00 */
[----:B------:R-:W-:-:S07]  /*f670*/  MOV R202, R239 ;  /* 0x000000ef00ca7202 */ /* 0x000fce0000000f00 */
[----:B------:R-:W-:Y:S05]  /*f680*/  WARPSYNC.COLLECTIVE R75, `(.L_x_4485) ;  /* 0x000000004b087348 */ /* 0x000fea0003c00000 */
[----:B------:R0:W1:Y:S02]  /*f690*/  SHFL.IDX P3, R239, R72, R73, R74 ;  /* 0x0000004948ef7389 */ /* 0x000064000006004a */
[----:B01----:R-:W-:Y:S05]  /*f6a0*/  ENDCOLLECTIVE ;  /* 0x000000000000791b */ /* 0x003fea0003800000 */
.L_x_4485:
[----:B------:R-:W-:Y:S02]  /*f6b0*/  MOV R72, R79 ;  /* 0x0000004f00487202 */ /* 0x000fe40000000f00 */
[----:B------:R-:W-:-:S07]  /*f6c0*/  MOV R78, R239 ;  /* 0x000000ef004e7202 */ /* 0x000fce0000000f00 */
[----:B------:R-:W-:Y:S05]  /*f6d0*/  WARPSYNC.COLLECTIVE R75, `(.L_x_4486) ;  /* 0x000000004b087348 */ /* 0x000fea0003c00000 */
[----:B------:R0:W1:Y:S02]  /*f6e0*/  SHFL.IDX P3, R239, R72, R73, R74 ;  /* 0x0000004948ef7389 */ /* 0x000064000006004a */
[----:B01----:R-:W-:Y:S05]  /*f6f0*/  ENDCOLLECTIVE ;  /* 0x000000000000791b */ /* 0x003fea0003800000 */
.L_x_4486:
[----:B------:R-:W-:Y:S01]  /*f700*/  MOV R79, R239 ;  /* 0x000000ef004f7202 */ /* 0x000fe20000000f00 */
[----:B------:R-:W-:Y:S06]  /*f710*/  BRA `(.L_x_4487) ;  /* 0xffffff7800187947 */ /* 0x000fec000383ffff */
.L_x_4351:
[----:B------:R-:W-:Y:S01]  /*f720*/  HFMA2 R247, -RZ, RZ, 0, 5.9604644775390625e-08 ;  /* 0x00000001fff77431 */ /* 0x000fe200000001ff */
[----:B------:R-:W-:Y:S02]  /*f730*/  MOV R252, R79 ;  /* 0x0000004f00fc7202 */ /* 0x000fe40000000f00 */
[----:B------:R-:W-:Y:S02]  /*f740*/  MOV R250, 0x1f ;  /* 0x0000001f00fa7802 */ /* 0x000fe40000000f00 */
[----:B------:R-:W-:-:S07]  /*f750*/  MOV R75, 0xffffffff ;  /* 0xffffffff004b7802 */ /* 0x000fce0000000f00 */
[----:B-1----:R-:W-:Y:S05]  /*f760*/  WARPSYNC.COLLECTIVE R75, `(.L_x_4488) ;  /* 0x000000004b087348 */ /* 0x002fea0003c00000 */
[----:B------:R0:W2:Y:S02]  /*f770*/  SHFL.DOWN P0, R249, R252, R247, R250 ;  /* 0x080000f7fcf97389 */ /* 0x0000a400000000fa */
[----:B012---:R-:W-:Y:S05]  /*f780*/  ENDCOLLECTIVE ;  /* 0x000000000000791b */ /* 0x007fea0003800000 */
.L_x_4488:
[----:B------:R-:W-:Y:S02]  /*f790*/  MOV R252, R78 ;  /* 0x0000004e00fc7202 */ /* 0x000fe40000000f00 */
[----:B------:R-:W-:-:S07]  /*f7a0*/  MOV R72, R249 ;  /* 0x000000f900487202 */ /* 0x000fce0000000f00 */
[----:B------:R-:W-:Y:S05]  /*f7b0*/  WARPSYNC.COLLECTIVE R75, `(.L_x_4489) ;  /* 0x000000004b087348 */ /* 0x000fea0003c00000 */
[----:B------:R0:W1:Y:S02]  /*f7c0*/  SHFL.DOWN P0, R249, R252, R247, R250 ;  /* 0x080000f7fcf97389 */ /* 0x00006400000000fa */
[----:B01----:R-:W-:Y:S05]  /*f7d0*/  ENDCOLLECTIVE ;  /* 0x000000000000791b */ /* 0x003fea0003800000 */
.L_x_4489:
[----:B------:R-:W-:Y:S02]  /*f7e0*/  MOV R252, R77 ;  /* 0x0000004d00fc7202 */ /* 0x000fe40000000f00 */
[----:B------:R-:W-:-:S07]  /*f7f0*/  MOV R73, R249 ;  /* 0x000000f900497202 */ /* 0x000fce0000000f00 */
[----:B------:R-:W-:Y:S05]  /*f800*/  WARPSYNC.COLLECTIVE R75, `(.L_x_4490) ;  /* 0x000000004b087348 */ /* 0x000fea0003c00000 */
[----:B------:R0:W1:Y:S02]  /*f810*/  SHFL.DOWN P0, R249, R252, R247, R250 ;  /* 0x080000f7fcf97389 */ /* 0x00006400000000fa */
[----:B01----:R-:W-:Y:S05]  /*f820*/  ENDCOLLECTIVE ;  /* 0x000000000000791b */ /* 0x003fea0003800000 */
.L_x_4490:
[----:B------:R-:W-:Y:S02]  /*f830*/  MOV R252, R76 ;  /* 0x0000004c00fc7202 */ /* 0x000fe40000000f00 */
[----:B------:R-:W-:-:S07]  /*f840*/  MOV R74, R249 ;  /* 0x000000f9004a7202 */ /* 0x000fce0000000f00 */
[----:B------:R-:W-:Y:S05]  /*f850*/  WARPSYNC.COLLECTIVE R75, `(.L_x_4491) ;  /* 0x000000004b087348 */ /* 0x000fea0003c00000 */
[----:B------:R0:W1:Y:S02]  /*f860*/  SHFL.DOWN P0, R249, R252, R247, R250 ;  /* 0x080000f7fcf97389 */ /* 0x00006400000000fa */
[----:B01----:R-:W-:Y:S05]  /*f870*/  ENDCOLLECTIVE ;  /* 0x000000000000791b */ /* 0x003fea0003800000 */
.L_x_4491:
[----:B------:R-:W-:Y:S05]  /*f880*/  BRA `(.L_x_4492) ;  /* 0xffffff8c00ac7947 */ /* 0x000fea000383ffff */
.L_x_4354:
        /* <DEDUP_REMOVED lines=8> */
.L_x_4494:
[----:B------:R-:W-:Y:S05]  /*f910*/  BSYNC B1 ;  /* 0x0000000000017941 */ /* 0x000fea0003800000 */
.L_x_4493:
        /* <DEDUP_REMOVED lines=8> */
.L_x_4495:
[----:B------:R-:W-:Y:S02]  /*f9a0*/  MOV R252, R77 ;  /* 0x0000004d00fc7202 */ /* 0x000fe40000000f00 */
[----:B------:R-:W-:-:S07]  /*f9b0*/  MOV R73, R249 ;  /* 0x000000f900497202 */ /* 0x000fce0000000f00 */
[----:B------:R-:W-:Y:S05]  /*f9c0*/  WARPSYNC.COLLECTIVE R75, `(.L_x_4496) ;  /* 0x000000004b087348 */ /* 0x000fea0003c00000 */
[----:B------:R0:W1:Y:S02]  /*f9d0*/  SHFL.DOWN P0, R249, R252, R247, R250 ;  /* 0x080000f7fcf97389 */ /* 0x00006400000000fa */
[----:B01----:R-:W-:Y:S05]  /*f9e0*/  ENDCOLLECTIVE ;  /* 0x000000000000791b */ /* 0x003fea0003800000 */
.L_x_4496:
[----:B------:R-:W-:Y:S02]  /*f9f0*/  MOV R252, R76 ;  /* 0x0000004c00fc7202 */ /* 0x000fe40000000f00 */
[----:B------:R-:W-:-:S07]  /*fa00*/  MOV R74, R249 ;  /* 0x000000f9004a7202 */ /* 0x000fce0000000f00 */
[----:B------:R-:W-:Y:S05]  /*fa10*/  WARPSYNC.COLLECTIVE R75, `(.L_x_4497) ;  /* 0x000000004b087348 */ /* 0x000fea0003c00000 */
[----:B------:R0:W1:Y:S02]  /*fa20*/  SHFL.DOWN P0, R249, R252, R247, R250 ;  /* 0x080000f7fcf97389 */ /* 0x00006400000000fa */
[----:B01----:R-:W-:Y:S05]  /*fa30*/  ENDCOLLECTIVE ;  /* 0x000000000000791b */ /* 0x003fea0003800000 */
.L_x_4497:
[----:B------:R-:W-:Y:S05]  /*fa40*/  BRA `(.L_x_4498) ;  /* 0xffffff8c008c7947 */ /* 0x000fea000383ffff */
.L_x_4357:
        /* <DEDUP_REMOVED lines=8> */
.L_x_4500:
[----:B------:R-:W-:Y:S05]  /*fad0*/  BSYNC B1 ;  /* 0x0000000000017941 */ /* 0x000fea0003800000 */
.L_x_4499:
        /* <DEDUP_REMOVED lines=8> */
.L_x_4501:
[----:B------:R-:W-:Y:S02]  /*fb60*/  MOV R252, R77 ;  /* 0x0000004d00fc7202 */ /* 0x000fe40000000f00 */
[----:B------:R-:W-:-:S07]  /*fb70*/  MOV R73, R249 ;  /* 0x000000f900497202 */ /* 0x000fce0000000f00 */
[----:B------:R-:W-:Y:S05]  /*fb80*/  WARPSYNC.COLLECTIVE R75, `(.L_x_4502) ;  /* 0x000000004b087348 */ /* 0x000fea0003c00000 */
[----:B------:R0:W1:Y:S02]  /*fb90*/  SHFL.DOWN P0, R249, R252, R247, R250 ;  /* 0x080000f7fcf97389 */ /* 0x00006400000000fa */
[----:B01----:R-:W-:Y:S05]  /*fba0*/  ENDCOLLECTIVE ;  /* 0x000000000000791b */ /* 0x003fea0003800000 */
.L_x_4502:
[----:B------:R-:W-:Y:S02]  /*fbb0*/  MOV R252, R76 ;  /* 0x0000004c00fc7202 */ /* 0x000fe40000000f00 */
[----:B------:R-:W-:-:S07]  /*fbc0*/  MOV R74, R249 ;  /* 0x000000f9004a7202 */ /* 0x000fce0000000f00 */
[----:B------:R-:W-:Y:S05]  /*fbd0*/  WARPSYNC.COLLECTIVE R75, `(.L_x_4503) ;  /* 0x000000004b087348 */ /* 0x000fea0003c00000 */
[----:B------:R0:W1:Y:S02]  /*fbe0*/  SHFL.DOWN P0, R249, R252, R247, R250 ;  /* 0x080000f7fcf97389 */ /* 0x00006400000000fa */
[----:B01----:R-:W-:Y:S05]  /*fbf0*/  ENDCOLLECTIVE ;  /* 0x000000000000791b */ /* 0x003fea0003800000 */
.L_x_4503:
[----:B------:R-:W-:Y:S05]  /*fc00*/  BRA `(.L_x_4504) ;  /* 0xffffff8c006c7947 */ /* 0x000fea000383ffff */
.L_x_4360:
        /* <DEDUP_REMOVED lines=8> */
.L_x_4506:
[----:B------:R-:W-:Y:S05]  /*fc90*/  BSYNC B1 ;  /* 0x0000000000017941 */ /* 0x000fea0003800000 */
.L_x_4505:
        /* <DEDUP_REMOVED lines=8> */
.L_x_4507:
[----:B------:R-:W-:Y:S02]  /*fd20*/  MOV R252, R77 ;  /* 0x0000004d00fc7202 */ /* 0x000fe40000000f00 */
[----:B------:R-:W-:-:S07]  /*fd30*/  MOV R73, R249 ;  /* 0x000000f900497202 */ /* 0x000fce0000000f00 */
[----:B------:R-:W-:Y:S05]  /*fd40*/  WARPSYNC.COLLECTIVE R75, `(.L_x_4508) ;  /* 0x000000004b087348 */ /* 0x000fea0003c00000 */
[----:B------:R0:W1:Y:S02]  /*fd50*/  SHFL.DOWN P0, R249, R252, R247, R250 ;  /* 0x080000f7fcf97389 */ /* 0x00006400000000fa */
[----:B01----:R-:W-:Y:S05]  /*fd60*/  ENDCOLLECTIVE ;  /* 0x000000000000791b */ /* 0x003fea0003800000 */
.L_x_4508:
[----:B------:R-:W-:Y:S02]  /*fd70*/  MOV R252, R76 ;  /* 0x0000004c00fc7202 */ /* 0x000fe40000000f00 */
[----:B------:R-:W-:-:S07]  /*fd80*/  MOV R74, R249 ;  /* 0x000000f9004a7202 */ /* 0x000fce0000000f00 */
[----:B------:R-:W-:Y:S05]  /*fd90*/  WARPSYNC.COLLECTIVE R75, `(.L_x_4509) ;  /* 0x000000004b087348 */ /* 0x000fea0003c00000 */
[----:B------:R0:W1:Y:S02]  /*fda0*/  SHFL.DOWN P0, R249, R252, R247, R250 ;  /* 0x080000f7fcf97389 */ /* 0x00006400000000fa */
[----:B01----:R-:W-:Y:S05]  /*fdb0*/  ENDCOLLECTIVE ;  /* 0x000000000000791b */ /* 0x003fea0003800000 */
.L_x_4509:
[----:B------:R-:W-:Y:S05]  /*fdc0*/  BRA `(.L_x_4510) ;  /* 0xffffff8c004c7947 */ /* 0x000fea000383ffff */
.L_x_4363:
        /* <DEDUP_REMOVED lines=8> */
.L_x_4512:
[----:B------:R-:W-:Y:S05]  /*fe50*/  BSYNC B1 ;  /* 0x0000000000017941 */ /* 0x000fea0003800000 */
.L_x_4511:
        /* <DEDUP_REMOVED lines=8> */
.L_x_4513:
[----:B------:R-:W-:Y:S02]  /*fee0*/  MOV R252, R77 ;  /* 0x0000004d00fc7202 */ /* 0x000fe40000000f00 */
[----:B------:R-:W-:-:S07]  /*fef0*/  MOV R73, R249 ;  /* 0x000000f900497202 */ /* 0x000fce0000000f00 */
[----:B------:R-:W-:Y:S05]  /*ff00*/  WARPSYNC.COLLECTIVE R75, `(.L_x_4514) ;  /* 0x000000004b087348 */ /* 0x000fea0003c00000 */
[----:B------:R0:W1:Y:S02]  /*ff10*/  SHFL.DOWN P0, R249, R252, R247, R250 ;  /* 0x080000f7fcf97389 */ /* 0x00006400000000fa */
[----:B01----:R-:W-:Y:S05]  /*ff20*/  ENDCOLLECTIVE ;  /* 0x000000000000791b */ /* 0x003fea0003800000 */
.L_x_4514:
[----:B------:R-:W-:Y:S02]  /*ff30*/  MOV R252, R76 ;  /* 0x0000004c00fc7202 */ /* 0x000fe40000000f00 */
[----:B------:R-:W-:-:S07]  /*ff40*/  MOV R74, R249 ;  /* 0x000000f9004a7202 */ /* 0x000fce0000000f00 */
[----:B------:R-:W-:Y:S05]  /*ff50*/  WARPSYNC.COLLECTIVE R75, `(.L_x_4515) ;  /* 0x000000004b087348 */ /* 0x000fea0003c00000 */
[----:B------:R0:W1:Y:S02]  /*ff60*/  SHFL.DOWN P0, R249, R252, R247, R250 ;  /* 0x080000f7fcf97389 */ /* 0x00006400000000fa */
[----:B01----:R-:W-:Y:S05]  /*ff70*/  ENDCOLLECTIVE ;  /* 0x000000000000791b */ /* 0x003fea0003800000 */
.L_x_4515:
[----:B------:R-:W-:Y:S05]  /*ff80*/  BRA `(.L_x_4516) ;  /* 0xffffff8c002c7947 */ /* 0x000fea000383ffff */
.L_x_4366:
        /* <DEDUP_REMOVED lines=8> */
.L_x_4518:
[----:B------:R-:W-:Y:S05]  /*10010*/  BSYNC B1 ;  /* 0x0000000000017941 */ /* 0x000fea0003800000 */
.L_x_4517:
        /* <DEDUP_REMOVED lines=10> */
.L_x_4519:
[----:B------:R-:W-:Y:S02]  /*100c0*/  MOV R250, 0x1f ;  /* 0x0000001f00fa7802 */ /* 0x000fe40000000f00 */
[----:B------:R-:W-:Y:S02]  /*100d0*/  MOV R72, R77 ;  /* 0x0000004d00487202 */ /* 0x000fe40000000f00 */
[----:B------:R-:W-:-:S07]  /*100e0*/  MOV R242, R239 ;  /* 0x000000ef00f27202 */ /* 0x000fce0000000f00 */
[----:B------:R-:W-:Y:S05]  /*100f0*/  WARPSYNC.COLLECTIVE R75, `(.L_x_4520) ;  /* 0x000000004b087348 */ /* 0x000fea0003c00000 */
[----:B------:R0:W1:Y:S02]  /*10100*/  SHFL.IDX P3, R239, R72, R73, R74 ;  /* 0x0000004948ef7389 */ /* 0x000064000006004a */
[----:B01----:R-:W-:Y:S05]  /*10110*/  ENDCOLLECTIVE ;  /* 0x000000000000791b */ /* 0x003fea0003800000 */
.L_x_4520:
[-C--:B------:R-:W-:Y:S01]  /*10120*/  FMUL.FTZ R243, R81, R242.reuse ;  /* 0x000000f251f37220 */ /* 0x080fe20000410000 */
[----:B------:R-:W-:-:S03]  /*10130*/  FMUL.FTZ R246, R82, R242 ;  /* 0x000000f252f67220 */ /* 0x000fc60000410000 */
[----:B------:R-:W-:Y:S01]  /*10140*/  FFMA.FTZ R243, R80, R240, -R243 ;  /* 0x000000f050f37223 */ /* 0x000fe200000108f3 */
[----:B------:R-:W-:Y:S02]  /*10150*/  MOV R72, R76 ;  /* 0x0000004c00487202 */ /* 0x000fe40000000f00 */
[----:B------:R-:W-:Y:S01]  /*10160*/  MOV R241, R239 ;  /* 0x000000ef00f17202 */ /* 0x000fe20000000f00 */
[----:B------:R-:W-:-:S04]  /*10170*/  FMUL.FTZ R239, R83, R242 ;  /* 0x000000f253ef7220 */ /* 0x000fc80000410000 */
[----:B------:R-:W-:-:S07]  /*10180*/  FFMA.FTZ R244, R82, R240, -R239 ;  /* 0x000000f052f47223 */ /* 0x000fce00000108ef */
[----:B------:R-:W-:Y:S05]  /*10190*/  WARPSYNC.COLLECTIVE R75, `(.L_x_4521) ;  /* 0x000000004b087348 */ /* 0x000fea0003c00000 */
[----:B------:R0:W1:Y:S02]  /*101a0*/  SHFL.IDX P3, R239, R72, R73, R74 ;  /* 0x0000004948ef7389 */ /* 0x000064000006004a */
[----:B01----:R-:W-:Y:S05]  /*101b0*/  ENDCOLLECTIVE ;  /* 0x000000000000791b */ /* 0x003fea0003800000 */
.L_x_4521:
[----:B------:R-:W-:Y:S01]  /*101c0*/  FADD.FTZ R241, R241, R244 ;  /* 0x000000f4f1f17221 */ /* 0x000fe20000010000 */
[----:B------:R-:W-:-:S07]  /*101d0*/  FMUL.FTZ R244, R80, R242 ;  /* 0x000000f250f47220 */ /* 0x000fce0000410000 */
[----:B------:R-:W-:Y:S05]  /*101e0*/  WARPSYNC.COLLECTIVE R75, `(.L_x_4522) ;  /* 0x000000004b087348 */ /* 0x000fea0003c00000 */
[----:B------:R0:W1:Y:S02]  /*101f0*/  SHFL.DOWN P0, R249, R252, R247, R250 ;  /* 0x080000f7fcf97389 */ /* 0x00006400000000fa */
[----:B01----:R-:W-:Y:S05]  /*10200*/  ENDCOLLECTIVE ;  /* 0x000000000000791b */ /* 0x003fea0003800000 */
.L_x_4522:
[-C--:B------:R-:W-:Y:S01]  /*10210*/  FFMA.FTZ R242, R81, R240.reuse, R244 ;  /* 0x000000f051f27223 */ /* 0x080fe200000100f4 */
[----:B------:R-:W-:Y:S01]  /*10220*/  FFMA.FTZ R240, R83, R240, R246 ;  /* 0x000000f053f07223 */ /* 0x000fe200000100f6 */
[----:B------:R-:W-:Y:S02]  /*10230*/  MOV R72, R80 ;  /* 0x0000005000487202 */ /* 0x000fe40000000f00 */
[----:B------:R-:W-:Y:S02]  /*10240*/  MOV R252, R78 ;  /* 0x0000004e00fc7202 */ /* 0x000fe40000000f00 */
[----:B------:R-:W-:Y:S02]  /*10250*/  MOV R251, R239 ;  /* 0x000000ef00fb7202 */ /* 0x000fe40000000f00 */
[----:B------:R-:W-:-:S03]  /*10260*/  MOV R244, R249 ;  /* 0x000000f900f47202 */ /* 0x000fc60000000f00 */
[----:B------:R-:W-:-:S07]  /*10270*/  FADD.FTZ R240, R251, R240 ;  /* 0x000000f0fbf07221 */ /* 0x000fce0000010000 */
[----:B------:R-:W-:Y:S05]  /*10280*/  WARPSYNC.COLLECTIVE R75, `(.L_x_4523) ;  /* 0x000000004b087348 */ /* 0x000fea0003c00000 */
[----:B------:R0:W1:Y:S02]  /*10290*/  SHFL.DOWN P0, R249, R252, R247, R250 ;  /* 0x080000f7fcf97389 */ /* 0x00006400000000fa */
[----:B01----:R-:W-:Y:S05]  /*102a0*/  ENDCOLLECTIVE ;  /* 0x000000000000791b */ /* 0x003fea0003800000 */
.L_x_4523:
[----:B------:R-:W-:Y:S02]  /*102b0*/  MOV R252, R77 ;  /* 0x0000004d00fc7202 */ /* 0x000fe40000000f00 */
[----:B------:R-:W-:-:S07]  /*102c0*/  MOV R245, R249 ;  /* 0x000000f900f57202 */ /* 0x000fce0000000f00 */
[----:B------:R-:W-:Y:S05]  /*102d0*/  WARPSYNC.COLLECTIVE R75, `(.L_x_4524) ;  /* 0x000000004b087348 */ /* 0x000fea0003c00000 */
[----:B------:R0:W1:Y:S02]  /*102e0*/  SHFL.DOWN P0, R249, R252, R247, R250 ;  /* 0x080000f7fcf97389 */ /* 0x00006400000000fa */
[----:B01----:R-:W-:Y:S05]  /*102f0*/  ENDCOLLECTIVE ;  /* 0x000000000000791b */ /* 0x003fea0003800000 */
.L_x_4524:
[----:B------:R-:W-:Y:S02]  /*10300*/  MOV R252, R76 ;  /* 0x0000004c00fc7202 */ /* 0x000fe40000000f00 */
[----:B------:R-:W-:-:S07]  /*10310*/  MOV R246, R249 ;  /* 0x000000f900f67202 */ /* 0x000fce0000000f00 */
[----:B------:R-:W-:Y:S05]  /*10320*/  WARPSYNC.COLLECTIVE R75, `(.L_x_4525) ;  /* 0x000000004b087348 */ /* 0x000fea0003c00000 */
[----:B------:R0:W1:Y:S02]  /*10330*/  SHFL.DOWN P0, R249, R252, R247, R250 ;  /* 0x080000f7fcf97389 */ /* 0x00006400000000fa */
[----:B01----:R-:W-:Y:S05]  /*10340*/  ENDCOLLECTIVE ;  /* 0x000000000000791b */ /* 0x003fea0003800000 */
.L_x_4525:
[----:B------:R-:W-:Y:S05]  /*10350*/  WARPSYNC.COLLECTIVE R75, `(.L_x_4526) ;  /* 0x000000004b087348 */ /* 0x000fea0003c00000 */
[----:B------:R0:W1:Y:S02]  /*10360*/  SHFL.IDX P3, R239, R72, R73, R74 ;  /* 0x0000004948ef7389 */ /* 0x000064000006004a */
[----:B01----:R-:W-:Y:S05]  /*10370*/  ENDCOLLECTIVE ;  /* 0x000000000000791b */ /* 0x003fea0003800000 */
.L_x_4526:
[----:B------:R-:W-:Y:S02]  /*10380*/  MOV R72, R81 ;  /* 0x0000005100487202 */ /* 0x000fe40000000f00 */
[----:B------:R-:W-:-:S07]  /*10390*/  MOV R248, R239 ;  /* 0x000000ef00f87202 */ /* 0x000fce0000000f00 */
[----:B------:R-:W-:Y:S05]  /*103a0*/  WARPSYNC.COLLECTIVE R75, `(.L_x_4527) ;  /* 0x000000004b087348 */ /* 0x000fea0003c00000 */
[----:B------:R0:W1:Y:S02]  /*103b0*/  SHFL.IDX P3, R239, R72, R73, R74 ;  /* 0x0000004948ef7389 */ /* 0x000064000006004a */
[----:B01----:R-:W-:Y:S05]  /*103c0*/  ENDCOLLECTIVE ;  /* 0x000000000000791b */ /* 0x003fea0003800000 */
.L_x_4527:
[----:B------:R-:W-:Y:S02]  /*103d0*/  MOV R76, R248 ;  /* 0x000000f8004c7202 */ /* 0x000fe40000000f00 */
[----:B------:R-:W-:Y:S02]  /*103e0*/  MOV R72, R82 ;  /* 0x0000005200487202 */ /* 0x000fe40000000f00 */
[----:B------:R-:W-:-:S07]  /*103f0*/  MOV R247, R239 ;  /* 0x000000ef00f77202 */ /* 0x000fce0000000f00 */
[----:B------:R-:W-:Y:S05]  /*10400*/  WARPSYNC.COLLECTIVE R75, `(.L_x_4528) ;  /* 0x000000004b087348 */ /* 0x000fea0003c00000 */
[----:B------:R0:W1:Y:S02]  /*10410*/  SHFL.IDX P3, R239, R72, R73, R74 ;  /* 0x0000004948ef7389 */ /* 0x000064000006004a */
[----:B01----:R-:W-:Y:S05]  /*10420*/  ENDCOLLECTIVE ;  /* 0x000000000000791b */ /* 0x003fea0003800000 */
.L_x_4528:
[----:B------:R-:W-:Y:S02]  /*10430*/  MOV R77, R247 ;  /* 0x000000f7004d7202 */ /* 0x000fe40000000f00 */
[----:B------:R-:W-:Y:S02]  /*10440*/  MOV R72, R83 ;  /* 0x0000005300487202 */ /* 0x000fe40000000f00 */
[----:B------:R-:W-:-:S07]  /*10450*/  MOV R250, R239 ;  /* 0x000000ef00fa7202 */ /* 0x000fce0000000f00 */
[----:B------:R-:W-:Y:S05]  /*10460*/  WARPSYNC.COLLECTIVE R75, `(.L_x_4529) ;  /* 0x000000004b087348 */ /* 0x000fea0003c00000 */
[----:B------:R0:W1:Y:S02]  /*10470*/  SHFL.IDX P3, R239, R72, R73, R74 ;  /* 0x0000004948ef7389 */ /* 0x000064000006004a */
[----:B01----:R-:W-:Y:S05]  /*10480*/  ENDCOLLECTIVE ;  /* 0x000000000000791b */ /* 0x003fea0003800000 */
.L_x_4529:
[----:B------:R-:W-:Y:S05]  /*10490*/  BRA `(.L_x_4530) ;  /* 0xffffff8800887947 */ /* 0x000fea000383ffff */
.L_x_4531:
        /* <DEDUP_REMOVED lines=14> */
.L_x_18686:


//--------------------- .text._Z25selective_scan_bwd_kernelI32Selective_Scan_bwd_kernel_traitsILi128ELi16ELb1ELb1ELb0ELb0ELb0EN3c104HalfENS1_7complexIfEEEEv12SSMParamsBwd --------------------------
	.section	.text._Z25selective_scan_bwd_kernelI32Selective_Scan_bwd_kernel_traitsILi128ELi16ELb1ELb1ELb0ELb0ELb0EN3c104HalfENS1_7complexIfEEEEv12SSMParamsBwd,"ax",@progbits
	.align	128
        .global         _Z25selective_scan_bwd_kernelI32Selective_Scan_bwd_kernel_traitsILi128ELi16ELb1ELb1ELb0ELb0ELb0EN3c104HalfENS1_7complexIfEEEEv12SSMParamsBwd
        .type           _Z25selective_scan_bwd_kernelI32Selective_Scan_bwd_kernel_traitsILi128ELi16ELb1ELb1ELb0ELb0ELb0EN3c104HalfENS1_7complexIfEEEEv12SSMParamsBwd,@function
        .size           _Z25selective_scan_bwd_kernelI32Selective_Scan_bwd_kernel_traitsILi128ELi16ELb1ELb1ELb0ELb0ELb0EN3c104HalfENS1_7complexIfEEEEv12SSMParamsBwd,(.L_x_18687 - _Z25selective_scan_bwd_kernelI32Selective_Scan_bwd_kernel_traitsILi128ELi16ELb1ELb1ELb0ELb0ELb0EN3c104HalfENS1_7complexIfEEEEv12SSMParamsBwd)
        .other          _Z25selective_scan_bwd_kernelI32Selective_Scan_bwd_kernel_traitsILi128ELi16ELb1ELb1ELb0ELb0ELb0EN3c104HalfENS1_7complexIfEEEEv12SSMParamsBwd,@"STO_CUDA_ENTRY STV_DEFAULT"
_Z25selective_scan_bwd_kernelI32Selective_Scan_bwd_kernel_traitsILi128ELi16ELb1ELb1ELb0ELb0ELb0EN3c104HalfENS1_7complexIfEEEEv12SSMParamsBwd:
.text._Z25selective_scan_bwd_kernelI32Selective_Scan_bwd_kernel_traitsILi128ELi16ELb1ELb1ELb0ELb0ELb0EN3c104HalfENS1_7complexIfEEEEv12SSMParamsBwd:
        /* <DEDUP_REMOVED lines=43> */
[----:B--2---:R-:W-:Y:S01]  /*02b0*/  ULEA UR21, UR25, 0xfffff800, 0xb ;  /* 0xfffff80019157891 */ /* 0x004fe2000f8e58ff */
[----:B------:R-:W2:Y:S03]  /*02c0*/  LDCU.64 UR18, c[0x0][0x498] ;  /* 0x00009300ff1277ac */ /* 0x000ea60008000a00 */
        /* <DEDUP_REMOVED lines=11> */
[----:B------:R-:W-:Y:S02]  /*0380*/  ULEA UR14, UP3, UR20, UR14, 0x1 ;  /* 0x0000000e140e7291 */ /* 0x000fe4000f8608ff */
[----:B------:R-:W-:Y:S02]  /*0390*/  UIADD3.X UR26, UPT, UPT, UR24, UR26, URZ, UP0, !UPT ;  /* 0x0000001a181a7290 */ /* 0x000fe400087fe4ff */
[----:B------:R-:W-:Y:S02]  /*03a0*/  ULEA.HI.X UR15, UR20, UR15, UR7, 0x1, UP3 ;  /* 0x0000000f140f7291 */ /* 0x000fe400098f0c07 */
[----:B------:R-:W-:Y:S01]  /*03b0*/  ULEA.HI.X UR13, UR9, UR13, UR26, 0x1, UP1 ;  /* 0x0000000d090d7291 */ /* 0x000fe200088f0c1a */
[----:B------:R-:W0:Y:S01]  /*03c0*/  LDCU.64 UR10, c[0x0][0x3b0] ;  /* 0x00007600ff0a77ac */ /* 0x000e220008000a00 */
[----:B---3--:R-:W-:Y:S01]  /*03d0*/  R2UR UR5, R2 ;  /* 0x00000000020572ca */ /* 0x008fe200000e0000 */
[----:B------:R-:W3:Y:S01]  /*03e0*/  LDCU.64 UR16, c[0x0][0x4b8] ;  /* 0x00009700ff1077ac */ /* 0x000ee20008000a00 */
[----:B------:R-:W-:-:S11]  /*03f0*/  UISETP.NE.AND UP1, UPT, UR29, URZ, UPT ;  /* 0x000000ff1d00728c */ /* 0x000fd6000bf25270 */
[----:B------:R-:W-:-:S04]  /*0400*/  UIADD3 UR27, UPT, UPT, URZ, -UR5, URZ ;  /* 0x80000005ff1b7290 */ /* 0x000fc8000fffe0ff */
[----:B------:R-:W-:-:S04]  /*0410*/  UIMAD UR27, UR27, UR30, URZ ;  /* 0x0000001e1b1b72a4 */ /* 0x000fc8000f8e02ff */
[----:B------:R-:W-:Y:S02]  /*0420*/  UIMAD.WIDE.U32 UR4, UR5, UR27, UR4 ;  /* 0x0000001b050472a5 */ /* 0x000fe4000f8e0004 */
[----:B---3--:R-:W-:Y:S02]  /*0430*/  USHF.R.U32.HI UR20, URZ, 0x1, UR17 ;  /* 0x00000001ff147899 */ /* 0x008fe40008011611 */
[----:B------:R-:W-:Y:S02]  /*0440*/  UIMAD.WIDE.U32 UR4, UR5, UR28, URZ ;  /* 0x0000001c050472a5 */ /* 0x000fe4000f8e00ff */
[----:B------:R-:W-:Y:S01]  /*0450*/  UIMAD UR20, UR20, UR6, URZ ;  /* 0x00000006141472a4 */ /* 0x000fe2000f8e02ff */
[----:B------:R-:W3:Y:S04]  /*0460*/  LDCU.64 UR26, c[0x0][0x3c8] ;  /* 0x00007900ff1a77ac */ /* 0x000ee80008000a00 */
[----:B------:R-:W-:Y:S01]  /*0470*/  UMOV UR7, UR5 ;  /* 0x0000000500077c82 */ /* 0x000fe20008000000 */
[----:B--2---:R-:W-:-:S02]  /*0480*/  UIMAD.WIDE.U32 UR4, UR6, UR18, URZ ;  /* 0x00000012060472a5 */ /* 0x004fc4000f8e00ff */
[----:B------:R-:W-:Y:S02]  /*0490*/  UIADD3 UR9, UPT, UPT, -UR7, URZ, URZ ;  /* 0x000000ff07097290 */ /* 0x000fe4000fffe1ff */
[----:B------:R-:W-:Y:S02]  /*04a0*/  UIMAD UR5, UR6, UR19, UR5 ;  /* 0x00000013060572a4 */ /* 0x000fe4000f8e0205 */
[----:B------:R-:W-:Y:S02]  /*04b0*/  UIMAD UR9, UR30, UR9, UR28 ;  /* 0x000000091e0972a4 */ /* 0x000fe4000f8e021c */
[----:B-1----:R-:W-:Y:S02]  /*04c0*/  UIMAD.WIDE.U32 UR4, UR8, UR32, UR4 ;  /* 0x00000020080472a5 */ /* 0x002fe4000f8e0004 */
[----:B------:R-:W-:Y:S02]  /*04d0*/  UISETP.GT.U32.AND UP2, UPT, UR30, UR9, UPT ;  /* 0x000000091e00728c */ /* 0x000fe4000bf44070 */
[----:B0-----:R-:W-:-:S02]  /*04e0*/  UIMAD.WIDE.U32 UR18, UR6, UR10, URZ ;  /* 0x0000000a061272a5 */ /* 0x001fc4000f8e00ff */
[----:B------:R-:W-:Y:S02]  /*04f0*/  USHF.R.U64 UR10, UR16, 0x1, UR17 ;  /* 0x00000001100a7899 */ /* 0x000fe40008001211 */
[----:B------:R-:W-:Y:S01]  /*0500*/  UIMAD UR17, UR8, UR33, UR5 ;  /* 0x00000021081172a4 */ /* 0x000fe2000f8e0205 */
[----:B------:R-:W0:Y:S04]  /*0510*/  LDCU.64 UR32, c[0x0][0x528] ;  /* 0x0000a500ff2077ac */ /* 0x000e280008000a00 */
[----:B------:R-:W-:Y:S02]  /*0520*/  @!UP2 UIADD3 UR9, UPT, UPT, UR9, -UR30, URZ ;  /* 0x8000001e0909a290 */ /* 0x000fe4000fffe0ff */
[----:B------:R-:W-:Y:S02]  /*0530*/  ULOP3.LUT UR5, UR8, UR29, URZ, 0x3c, !UPT ;  /* 0x0000001d08057292 */ /* 0x000fe4000f8e3cff */
[----:B------:R-:W-:-:S02]  /*0540*/  UISETP.GE.U32.AND UP0, UPT, UR9, UR30, UPT ;  /* 0x0000001e0900728c */ /* 0x000fc4000bf06070 */
[----:B------:R-:W-:Y:S02]  /*0550*/  @!UP2 UIADD3 UR7, UPT, UPT, UR7, 0x1, URZ ;  /* 0x000000010707a890 */ /* 0x000fe4000fffe0ff */
[----:B------:R-:W-:Y:S01]  /*0560*/  UISETP.GE.AND UP2, UPT, UR5, URZ, UPT ;  /* 0x000000ff0500728c */ /* 0x000fe2000bf46270 */
[----:B------:R-:W1:Y:S01]  /*0570*/  LDCU.64 UR30, c[0x0][0x4c0] ;  /* 0x00009800ff1e77ac */ /* 0x000e620008000a00 */
[----:B------:R-:W-:-:S05]  /*0580*/  UIADD3 UR4, UP3, UPT, UR21, UR4, URZ ;  /* 0x0000000415047290 */ /* 0x000fca000ff7e0ff */
[----:B------:R-:W-:Y:S02]  /*0590*/  @UP0 UIADD3 UR7, UPT, UPT, UR7, 0x1, URZ ;  /* 0x0000000107070890 */ /* 0x000fe4000fffe0ff */
[----:B------:R-:W-:Y:S02]  /*05a0*/  UISETP.NE.U32.AND UP0, UPT, UR34, URZ, UPT ;  /* 0x000000ff2200728c */ /* 0x000fe4000bf05070 */
[----:B------:R-:W-:Y:S02]  /*05b0*/  @!UP2 UIADD3 UR7, UPT, UPT, -UR7, URZ, URZ ;  /* 0x000000ff0707a290 */ /* 0x000fe4000fffe1ff */
[----:B------:R-:W-:Y:S02]  /*05c0*/  UISETP.NE.AND.EX UP0, UPT, UR35, URZ, UPT, UP0 ;  /* 0x000000ff2300728c */ /* 0x000fe4000bf05300 */
[----:B------:R-:W-:Y:S02]  /*05d0*/  UIADD3.X UR17, UPT, UPT, UR24, UR17, URZ, UP3, !UPT ;  /* 0x0000001118117290 */ /* 0x000fe40009ffe4ff */
[----:B0-----:R-:W-:-:S02]  /*05e0*/  ULEA UR16, UP2, UR4, UR32, 0x1 ;  /* 0x0000002004107291 */ /* 0x001fc4000f8408ff */
[----:B------:R-:W-:Y:S02]  /*05f0*/  @!UP1 ULOP3.LUT UR7, URZ, UR29, URZ, 0x33, !UPT ;  /* 0x0000001dff079292 */ /* 0x000fe4000f8e33ff */
[----:B------:R-:W-:Y:S02]  /*0600*/  ULEA.HI.X UR17, UR4, UR33, UR17, 0x1, UP2 ;  /* 0x0000002104117291 */ /* 0x000fe400090f0c11 */
[----:B------:R-:W-:Y:S01]  /*0610*/  USHF.R.S32.HI UR4, URZ, 0x1f, UR7 ;  /* 0x0000001fff047899 */ /* 0x000fe20008011407 */
[----:B------:R-:W0:Y:S01]  /*0620*/  @UP0 LDCU UR21, c[0x0][0x384] ;  /* 0x00007080ff1507ac */ /* 0x000e220008000800 */
[----:B------:R-:W-:Y:S02]  /*0630*/  UIMAD UR19, UR6, UR11, UR19 ;  /* 0x0000000b061372a4 */ /* 0x000fe4000f8e0213 */
[----:B---3--:R-:W-:Y:S02]  /*0640*/  UIMAD UR5, UR4, UR26, URZ ;  /* 0x0000001a040572a4 */ /* 0x008fe4000f8e02ff */
[----:B-1----:R-:W-:-:S02]  /*0650*/  UIMAD UR11, UR4, UR30, URZ ;  /* 0x0000001e040b72a4 */ /* 0x002fc4000f8e02ff */
[----:B------:R-:W-:Y:S02]  /*0660*/  UIMAD.WIDE.U32 UR18, UR7, UR26, UR18 ;  /* 0x0000001a071272a5 */ /* 0x000fe4000f8e0012 */
[----:B------:R-:W-:Y:S01]  /*0670*/  UIMAD UR9, UR7, UR27, UR5 ;  /* 0x0000001b070972a4 */ /* 0x000fe2000f8e0205 */
[----:B------:R-:W1:Y:S01]  /*0680*/  LDCU.64 UR26, c[0x0][0x538] ;  /* 0x0000a700ff1a77ac */ /* 0x000e620008000a00 */
        /* <DEDUP_REMOVED lines=14> */
[----:B-1----:R-:W-:Y:S02]  /*0770*/  ULEA UR9, UP1, UR10, UR26, 0x3 ;  /* 0x0000001a0a097291 */ /* 0x002fe4000f8218ff */
        /* <DEDUP_REMOVED lines=15> */
[----:B------:R-:W-:Y:S01]  /*0870*/  CS2R R104, SRZ ;  /* 0x0000000000687805 */ /* 0x000fe2000001ff00 */
[----:B------:R-:W-:Y:S01]  /*0880*/  UMOV UR20, 0x400 ;  /* 0x0000040000147882 */ /* 0x000fe20000000000 */
[----:B------:R-:W2:Y:S01]  /*0890*/  LDCU UR11, c[0x0][0x394] ;  /* 0x00007280ff0b77ac */ /* 0x000ea20008000800 */
[----:B-1----:R-:W-:Y:S01]  /*08a0*/  ULEA UR20, UR8, UR20, 0x18 ;  /* 0x0000001408147291 */ /* 0x002fe2000f8ec0ff */
[C---:B0-----:R-:W-:Y:S02]  /*08b0*/  SHF.L.U32 R2, R0.reuse, 0x1, RZ ;  /* 0x0000000100027819 */ /* 0x041fe400000006ff */
[----:B------:R-:W-:Y:S02]  /*08c0*/  LOP3.LUT R0, R0, 0x1f, RZ, 0xc0, !PT ;  /* 0x0000001f00007812 */ /* 0x000fe400078ec0ff */
[----:B------:R-:W-:-:S04]  /*08d0*/  LOP3.LUT R5, R2, 0x7c0, RZ, 0xc0, !PT ;  /* 0x000007c002057812 */ /* 0x000fc800078ec0ff */
[----:B--2---:R-:W-:-:S07]  /*08e0*/  LOP3.LUT R7, R5, R0, RZ, 0xfc, !PT ;  /* 0x0000000005077212 */ /* 0x004fce00078efcff */
.L_x_4633:
[----:B------:R-:W-:Y:S01]  /*08f0*/  BAR.SYNC.DEFER_BLOCKING 0x0 ;  /* 0x0000000000007b1d */ /* 0x000fe20000010000 */
[----:B0-----:R-:W-:Y:S02]  /*0900*/  MOV R2, UR12 ;  /* 0x0000000c00027c02 */ /* 0x001fe40008000f00 */
[----:B------:R-:W-:-:S03]  /*0910*/  MOV R3, UR13 ;  /* 0x0000000d00037c02 */ /* 0x000fc60008000f00 */
[----:B------:R-:W0:Y:S01]  /*0920*/  S2R R103, SR_LANEID ;  /* 0x0000000000677919 */ /* 0x000e220000000000 */
[----:B------:R-:W-:Y:S01]  /*0930*/  IMAD.WIDE.U32 R2, R7, 0x10, R2 ;  /* 0x0000001007027825 */ /* 0x000fe200078e0002 */
[----:B------:R-:W-:Y:S01]  /*0940*/  MOV R12, UR14 ;  /* 0x0000000e000c7c02 */ /* 0x000fe20008000f00 */
[----:B------:R-:W1:Y:S03]  /*0950*/  LDCU UR8, c[0x0][0x38c] ;  /* 0x00007180ff0877ac */ /* 0x000e660008000800 */
[----:B------:R-:W2:Y:S04]  /*0960*/  LDG.E.128 R8, desc[UR22][R2.64] ;  /* 0x0000001602087981 */ /* 0x000ea8000c1e1d00 */
[----:B------:R-:W3:Y:S01]  /*0970*/  LDG.E.128 R16, desc[UR22][R2.64+0x200] ;  /* 0x0002001602107981 */ /* 0x000ee2000c1e1d00 */
[----:B------:R-:W-:-:S03]  /*0980*/  MOV R13, UR15 ;  /* 0x0000000f000d7c02 */ /* 0x000fc60008000f00 */
[----:B------:R-:W-:Y:S01]  /*0990*/  IMAD.WIDE.U32 R12, R7, 0x10, R12 ;  /* 0x00000010070c7825 */ /* 0x000fe200078e000c */
[----:B0-----:R-:W-:-:S04]  /*09a0*/  IADD3 R102, PT, PT, R5, R103, RZ ;  /* 0x0000006705667210 */ /* 0x001fc80007ffe0ff */
[----:B------:R-:W-:-:S04]  /*09b0*/  LEA R102, R102, UR20, 0x4 ;  /* 0x0000001466667c11 */ /* 0x000fc8000f8e20ff */
        /* <DEDUP_REMOVED lines=18> */
[----:B0-----:R-:W4:Y:S04]  /*0ae0*/  LDG.E.128 R16, desc[UR22][R2.64] ;  /* 0x0000001602107981 */ /* 0x001f28000c1e1d00 */
[----:B------:R-:W5:Y:S01]  /*0af0*/  LDG.E.128 R12, desc[UR22][R2.64+0x200] ;  /* 0x00020016020c7981 */ /* 0x000f62000c1e1d00 */
[--C-:B--2---:R-:W-:Y:S01]  /*0b00*/  HADD2.F32 R100, -RZ, R20.reuse.H0_H0 ;  /* 0x20000014ff647230 */ /* 0x104fe20000004100 */
[----:B-1----:R-:W-:Y:S01]  /*0b10*/  UISETP.GE.AND UP0, UPT, UR8, 0x1, UPT ;  /* 0x000000010800788c */ /* 0x002fe2000bf06270 */
        /* <DEDUP_REMOVED lines=84> */
[--C-:B------:R-:W-:Y:S01]  /*1060*/  HADD2.F32 R15, -RZ, R5.reuse.H0_H0 ;  /* 0x20000005ff0f7230 */ /* 0x100fe20000004100 */
[----:B------:R-:W-:Y:S01]  /*1070*/  PLOP3.LUT P1, PT, PT, PT, UP0, 0x80, 0x8 ;  /* 0x000000000008781c */ /* 0x000fe20003f2f008 */
[----:B------:R-:W-:Y:S02]  /*1080*/  HADD2.F32 R14, -RZ, R5.H1_H1 ;  /* 0x30000005ff0e7230 */ /* 0x000fe40000004100 */
[----:B------:R-:W-:Y:S01]  /*1090*/  FADD.FTZ R31, R3, R3 ;  /* 0x00000003031f7221 */ /* 0x000fe20000010000 */
[----:B------:R-:W-:Y:S01]  /*10a0*/  HADD2.F32 R13, -RZ, R6.H0_H0 ;  /* 0x20000006ff0d7230 */ /* 0x000fe20000004100 */
[----:B------:R-:W-:Y:S01]  /*10b0*/  ISETP.EQ.AND P1, PT, R0, RZ, P1 ;  /* 0x000000ff0000720c */ /* 0x000fe20000f22270 */
[----:B------:R-:W-:-:S02]  /*10c0*/  HADD2.F32 R4, -RZ, R7.H0_H0 ;  /* 0x20000007ff047230 */ /* 0x000fc40000004100 */
[----:B------:R-:W-:Y:S01]  /*10d0*/  FADD.FTZ R0, R2, R2 ;  /* 0x0000000202007221 */ /* 0x000fe20000010000 */
[----:B------:R-:W-:Y:S02]  /*10e0*/  HADD2.F32 R6, -RZ, R6.H1_H1 ;  /* 0x30000006ff067230 */ /* 0x000fe40000004100 */
[----:B------:R-:W-:Y:S01]  /*10f0*/  FADD.FTZ R28, R18, R18 ;  /* 0x00000012121c7221 */ /* 0x000fe20000010000 */
[----:B------:R-:W-:Y:S02]  /*1100*/  HADD2.F32 R7, -RZ, R7.H1_H1 ;  /* 0x30000007ff077230 */ /* 0x000fe40000004100 */
[----:B------:R-:W-:Y:S01]  /*1110*/  FADD.FTZ R29, R29, R29 ;  /* 0x0000001d1d1d7221 */ /* 0x000fe20000010000 */
[--C-:B------:R-:W-:Y:S02]  /*1120*/  HADD2.F32 R5, -RZ, R8.reuse.H0_H0 ;  /* 0x20000008ff057230 */ /* 0x100fe40000004100 */
[----:B------:R-:W-:Y:S01]  /*1130*/  FADD.FTZ R12, R6, UR6 ;  /* 0x00000006060c7e21 */ /* 0x000fe20008010000 */
[----:B------:R-:W-:-:S02]  /*1140*/  HADD2.F32 R8, -RZ, R8.H1_H1 ;  /* 0x30000008ff087230 */ /* 0x000fc40000004100 */
[----:B------:R-:W-:Y:S01]  /*1150*/  FADD.FTZ R27, R27, R27 ;  /* 0x0000001b1b1b7221 */ /* 0x000fe20000010000 */
[--C-:B------:R-:W-:Y:S02]  /*1160*/  HADD2.F32 R60, -RZ, R9.reuse.H0_H0 ;  /* 0x20000009ff3c7230 */ /* 0x100fe40000004100 */
[----:B------:R-:W-:Y:S01]  /*1170*/  FADD.FTZ R26, R26, R26 ;  /* 0x0000001a1a1a7221 */ /* 0x000fe20000010000 */
[----:B------:R-:W-:Y:S02]  /*1180*/  HADD2.F32 R61, -RZ, R9.H1_H1 ;  /* 0x30000009ff3d7230 */ /* 0x000fe40000004100 */
[----:B------:R-:W-:Y:S01]  /*1190*/  FADD.FTZ R9, R5, UR6 ;  /* 0x0000000605097e21 */ /* 0x000fe20008010000 */
[--C-:B------:R-:W-:Y:S02]  /*11a0*/  HADD2.F32 R62, -RZ, R10.reuse.H0_H0 ;  /* 0x2000000aff3e7230 */ /* 0x100fe40000004100 */
[----:B------:R-:W-:Y:S01]  /*11b0*/  FADD.FTZ R25, R25, R25 ;  /* 0x0000001919197221 */ /* 0x000fe20000010000 */
[----:B------:R-:W-:-:S02]  /*11c0*/  HADD2.F32 R63, -RZ, R10.H1_H1 ;  /* 0x3000000aff3f7230 */ /* 0x000fc40000004100 */
[----:B------:R-:W-:Y:S01]  /*11d0*/  FADD.FTZ R10, R7, UR6 ;  /* 0x00000006070a7e21 */ /* 0x000fe20008010000 */
[--C-:B------:R-:W-:Y:S02]  /*11e0*/  HADD2.F32 R64, -RZ, R11.reuse.H0_H0 ;  /* 0x2000000bff407230 */ /* 0x100fe40000004100 */
[----:B------:R-:W-:Y:S01]  /*11f0*/  FADD.FTZ R24, R24, R24 ;  /* 0x0000001818187221 */ /* 0x000fe20000010000 */
[----:B------:R-:W-:Y:S02]  /*1200*/  HADD2.F32 R65, -RZ, R11.H1_H1 ;  /* 0x3000000bff417230 */ /* 0x000fe40000004100 */
[----:B------:R-:W-:Y:S01]  /*1210*/  FADD.FTZ R11, R4, UR6 ;  /* 0x00000006040b7e21 */ /* 0x000fe20008010000 */
        /* <DEDUP_REMOVED lines=26> */
[----:B------:R-:W0:Y:S01]  /*13c0*/  LDCU.64 UR40, c[0x0][0x4d0] ;  /* 0x00009a00ff2877ac */ /* 0x000e220008000a00 */
[----:B------:R-:W0:Y:S01]  /*13d0*/  LDCU.128 UR24, c[0x0][0x3a0] ;  /* 0x00007400ff1877ac */ /* 0x000e220008000c00 */
[----:B------:R-:W-:-:S05]  /*13e0*/  UMOV UR8, URZ ;  /* 0x000000ff00087c82 */ /* 0x000fca0008000000 */
.L_x_4632:
[----:B------:R-:W5:Y:S01]  /*13f0*/  S2R R108, SR_TID.X ;  /* 0x00000000006c7919 */ /* 0x000f620000002100 */
[----:B--2---:R-:W-:Y:S01]  /*1400*/  UIMAD.WIDE.U32 UR28, UR8, UR30, URZ ;  /* 0x0000001e081c72a5 */ /* 0x004fe2000f8e00ff */
[----:B0-----:R-:W0:Y:S03]  /*1410*/  S2UR UR42, SR_CTAID.Y ;  /* 0x00000000002a79c3 */ /* 0x001e260000002600 */
[----:B------:R-:W-:Y:S02]  /*1420*/  UIMAD UR29, UR8, UR31, UR29 ;  /* 0x0000001f081d72a4 */ /* 0x000fe4000f8e021d */
[----:B------:R-:W-:-:S04]  /*1430*/  ULEA UR45, UP1, UR28, UR19, 0x1 ;  /* 0x000000131c2d7291 */ /* 0x000fc8000f8208ff */
[----:B------:R-:W-:Y:S02]  /*1440*/  ULEA.HI.X UR28, UR28, UR18, UR29, 0x1, UP1 ;  /* 0x000000121c1c7291 */ /* 0x000fe400088f0c1d */
[----:B------:R-:W-:-:S04]  /*1450*/  MOV R76, UR45 ;  /* 0x0000002d004c7c02 */ /* 0x000fc80008000f00 */
[----:B------:R-:W-:Y:S01]  /*1460*/  MOV R77, UR28 ;  /* 0x0000001c004d7c02 */ /* 0x000fe20008000f00 */
[----:B0-----:R-:W-:-:S04]  /*1470*/  UIMAD.WIDE.U32 UR20, UR42, UR24, URZ ;  /* 0x000000182a1472a5 */ /* 0x001fc8000f8e00ff */
[----:B------:R-:W-:Y:S01]  /*1480*/  UIMAD UR21, UR42, UR25, UR21 ;  /* 0x000000192a1572a4 */ /* 0x000fe2000f8e0215 */
[----:B-----5:R-:W-:-:S03]  /*1490*/  SHF.L.U32 R60, R108, 0x2, RZ ;  /* 0x000000026c3c7819 */ /* 0x020fc600000006ff */
[----:B------:R-:W-:Y:S01]  /*14a0*/  UIMAD.WIDE.U32 UR20, UR8, UR26, UR20 ;  /* 0x0000001a081472a5 */ /* 0x000fe2000f8e0014 */
[----:B------:R-:W-:-:S03]  /*14b0*/  LOP3.LUT R61, R60, 0xf80, RZ, 0xc0, !PT ;  /* 0x00000f803c3d7812 */ /* 0x000fc600078ec0ff */
[----:B------:R-:W-:Y:S01]  /*14c0*/  UIMAD UR21, UR8, UR27, UR21 ;  /* 0x0000001b081572a4 */ /* 0x000fe2000f8e0215 */
[----:B------:R-:W-:Y:S01]  /*14d0*/  LOP3.LUT R61, R61, 0x1f, R108, 0xf8, !PT ;  /* 0x0000001f3d3d7812 */ /* 0x000fe200078ef86c */
[----:B---3--:R-:W-:-:S04]  /*14e0*/  ULEA UR46, UP0, UR20, UR32, 0x3 ;  /* 0x00000020142e7291 */ /* 0x008fc8000f8018ff */
[----:B------:R-:W-:Y:S01]  /*14f0*/  IMAD.WIDE.U32 R76, R61, 0x10, R76 ;  /* 0x000000103d4c7825 */ /* 0x000fe200078e004c */
[----:B------:R-:W-:Y:S01]  /*1500*/  ULEA.HI.X UR20, UR20, UR33, UR21, 0x3, UP0 ;  /* 0x0000002114147291 */ /* 0x000fe200080f1c15 */
[----:B------:R-:W-:-:S03]  /*1510*/  MOV R78, UR46 ;  /* 0x0000002e004e7c02 */ /* 0x000fc60008000f00 */
[----:B------:R-:W2:Y:S02]  /*1520*/  LDG.E.128 R60, desc[UR22][R76.64] ;  /* 0x000000164c3c7981 */ /* 0x000ea4000c1e1d00 */
[----:B------:R-:W-:Y:S02]  /*1530*/  MOV R79, UR20 ;  /* 0x00000014004f7c02 */ /* 0x000fe40008000f00 */
[----:B------:R-:W3:Y:S04]  /*1540*/  LDG.E.128 R64, desc[UR22][R76.64+0x200] ;  /* 0x000200164c407981 */ /* 0x000ee8000c1e1d00 */
[----:B----4-:R-:W5:Y:S04]  /*1550*/  LDG.E.128 R68, desc[UR22][R76.64+0x400] ;  /* 0x000400164c447981 */ /* 0x010f68000c1e1d00 */
[----:B------:R0:W5:Y:S04]  /*1560*/  LDG.E.128 R72, desc[UR22][R76.64+0x600] ;  /* 0x000600164c487981 */ /* 0x000168000c1e1d00 */
[----:B------:R-:W5:Y:S01]  /*1570*/  LDG.E.64 R78, desc[UR22][R78.64] ;  /* 0x000000164e4e7981 */ /* 0x000f62000c1e1b00 */
[----:B------:R-:W-:-:S04]  /*1580*/  UIMAD.WIDE.U32 UR20, UR42, UR38, URZ ;  /* 0x000000262a1472a5 */ /* 0x000fc8000f8e00ff */
[----:B------:R-:W-:-:S04]  /*1590*/  UIMAD UR21, UR42, UR39, UR21 ;  /* 0x000000272a1572a4 */ /* 0x000fc8000f8e0215 */
[----:B------:R-:W-:Y:S01]  /*15a0*/  UIMAD.WIDE.U32 UR20, UR8, UR36, UR20 ;  /* 0x00000024081472a5 */ /* 0x000fe2000f8e0014 */
[----:B------:R-:W-:-:S03]  /*15b0*/  SHF.L.U32 R106, R108, 0x5, RZ ;  /* 0x000000056c6a7819 */ /* 0x000fc600000006ff */
[----:B------:R-:W-:Y:S02]  /*15c0*/  UIMAD UR21, UR8, UR37, UR21 ;  /* 0x00000025081572a4 */ /* 0x000fe4000f8e0215 */
[----:B----4-:R-:W-:Y:S01]  /*15d0*/  ULEA UR29, UP0, UR20, UR34, 0x3 ;  /* 0x00000022141d7291 */ /* 0x010fe2000f8018ff */
[----:B------:R-:W-:-:S03]  /*15e0*/  LOP3.LUT R107, R106, 0x7c00, RZ, 0xc0, !PT ;  /* 0x00007c006a6b7812 */ /* 0x000fc600078ec0ff */
[----:B------:R-:W-:Y:S01]  /*15f0*/  ULEA.HI.X UR20, UR20, UR35, UR21, 0x3, UP0 ;  /* 0x0000002314147291 */ /* 0x000fe200080f1c15 */
[----:B------:R-:W-:Y:S02]  /*1600*/  IADD3 R107, PT, PT, R102, R107, RZ ;  /* 0x0000006b666b7210 */ /* 0x000fe40007ffe0ff */
[----:B0-----:R-:W-:-:S03]  /*1610*/  MOV R76, UR29 ;  /* 0x0000001d004c7c02 */ /* 0x001fc60008000f00 */
[----:B------:R-:W-:Y:S01]  /*1620*/  MOV R77, UR20 ;  /* 0x00000014004d7c02 */ /* 0x000fe20008000f00 */
[----:B------:R-:W-:-:S04]  /*1630*/  USHF.L.U32 UR42, UR11, 0x8, URZ ;  /* 0x000000080b2a7899 */ /* 0x000fc800080006ff */
[----:B------:R-:W-:-:S04]  /*1640*/  UIADD3 UR20, UPT, UPT, UR42, -0x100, URZ ;  /* 0xffffff002a147890 */ /* 0x000fc8000fffe0ff */
[----:B------:R-:W-:Y:S01]  /*1650*/  ULOP3.LUT UR20, UR20, 0x100, URZ, 0xc0, !UPT ;  /* 0x0000010014147892 */ /* 0x000fe2000f8ec0ff */
[----:B--2---:R0:W-:Y:S04]  /*1660*/  STS.128 [R107], R60 ;  /* 0x0000003c6b007388 */ /* 0x0041e80000000c00 */
[----:B---3--:R2:W-:Y:S04]  /*1670*/  STS.128 [R107+0x200], R64 ;  /* 0x000200406b007388 */ /* 0x0085e80000000c00 */
[----:B-----5:R3:W-:Y:S04]  /*1680*/  STS.128 [R107+0x400], R68 ;  /* 0x000400446b007388 */ /* 0x0207e80000000c00 */
[----:B------:R4:W-:Y:S01]  /*1690*/  STS.128 [R107+0x600], R72 ;  /* 0x000600486b007388 */ /* 0x0009e20000000c00 */
[----:B------:R-:W-:-:S03]  /*16a0*/  NOP ;  /* 0x0000000000007918 */ /* 0x000fc60000000000 */
[----:B------:R-:W5:Y:S01]  /*16b0*/  LDG.E.64 R76, desc[UR22][R76.64] ;  /* 0x000000164c4c7981 */ /* 0x000f62000c1e1b00 */
[----:B------:R-:W-:-:S13]  /*16c0*/  R2UR UR28, R79 ;  /* 0x000000004f1c72ca */ /* 0x000fda00000e0000 */
[----:B0-----:R-:W-:-:S04]  /*16d0*/  FMUL.FTZ R60, R14, UR28 ;  /* 0x0000001c0e3c7c20 */ /* 0x001fc80008410000 */
[----:B------:R-:W-:Y:S01]  /*16e0*/  FMUL.RZ R61, R60, 0.15915493667125701904 ;  /* 0x3e22f9833c3d7820 */ /* 0x000fe2000040c000 */
[----:B------:R-:W-:-:S04]  /*16f0*/  FMUL.FTZ R60, R13, UR28 ;  /* 0x0000001c0d3c7c20 */ /* 0x000fc80008410000 */
[----:B------:R-:W-:Y:S01]  /*1700*/  FMUL.RZ R62, R60, 0.15915493667125701904 ;  /* 0x3e22f9833c3e7820 */ /* 0x000fe2000040c000 */
[----:B------:R-:W-:-:S04]  /*1710*/  FMUL.FTZ R60, R12, UR28 ;  /* 0x0000001c0c3c7c20 */ /* 0x000fc80008410000 */
[----:B------:R-:W-:Y:S01]  /*1720*/  FMUL.RZ R63, R60, 0.15915493667125701904 ;  /* 0x3e22f9833c3f7820 */ /* 0x000fe2000040c000 */
[----:B------:R-:W-:-:S04]  /*1730*/  FMUL.FTZ R60, R11, UR28 ;  /* 0x0000001c0b3c7c20 */ /* 0x000fc80008410000 */
[----:B--2---:R-:W-:Y:S01]  /*1740*/  FMUL.RZ R64, R60, 0.15915493667125701904 ;  /* 0x3e22f9833c407820 */ /* 0x004fe2000040c000 */
[----:B------:R-:W-:Y:S01]  /*1750*/  FMUL.FTZ R60, R10, UR28 ;  /* 0x0000001c0a3c7c20 */ /* 0x000fe20008410000 */
[----:B------:R-:W-:Y:S08]  /*1760*/  MUFU.SIN R67, R61 ;  /* 0x0000003d00437308 */ /* 0x000ff00000000400 */
[----:B------:R0:W-:Y:S02]  /*1770*/  MUFU.COS R145, R61 ;  /* 0x0000003d00917308 */ /* 0x0001e40000000000 */
[----:B0-----:R-:W-:Y:S01]  /*1780*/  FMUL.RZ R61, R60, 0.15915493667125701904 ;  /* 0x3e22f9833c3d7820 */ /* 0x001fe2000040c000 */
[----:B------:R-:W-:-:S05]  /*1790*/  FMUL.FTZ R60, R9, UR28 ;  /* 0x0000001c093c7c20 */ /* 0x000fca0008410000 */
[----:B---3--:R-:W-:Y:S08]  /*17a0*/  MUFU.SIN R69, R62 ;  /* 0x0000003e00457308 */ /* 0x008ff00000000400 */
[----:B------:R0:W-:Y:S02]  /*17b0*/  MUFU.COS R143, R62 ;  /* 0x0000003e008f7308 */ /* 0x0001e40000000000 */
[----:B0-----:R-:W-:Y:S01]  /*17c0*/  FMUL.RZ R62, R60, 0.15915493667125701904 ;  /* 0x3e22f9833c3e7820 */ /* 0x001fe2000040c000 */
[----:B------:R-:W-:-:S05]  /*17d0*/  FMUL.FTZ R60, R8, UR28 ;  /* 0x0000001c083c7c20 */ /* 0x000fca0008410000 */
[----:B------:R-:W-:Y:S08]  /*17e0*/  MUFU.SIN R71, R63 ;  /* 0x0000003f00477308 */ /* 0x000ff00000000400 */
[----:B------:R0:W-:Y:S02]  /*17f0*/  MUFU.COS R141, R63 ;  /* 0x0000003f008d7308 */ /* 0x0001e40000000000 */
[----:B0-----:R-:W-:Y:S01]  /*1800*/  FMUL.RZ R63, R60, 0.15915493667125701904 ;  /* 0x3e22f9833c3f7820 */ /* 0x001fe2000040c000 */
[----:B------:R-:W-:-:S05]  /*1810*/  FMUL.FTZ R60, R7, UR28 ;  /* 0x0000001c073c7c20 */ /* 0x000fca0008410000 */
[----:B----4-:R-:W-:Y:S01]  /*1820*/  MUFU.SIN R73, R64 ;  /* 0x0000004000497308 */ /* 0x010fe20000000400 */
[----:B------:R-:W-:Y:S01]  /*1830*/  FMUL.FTZ R79, R16, UR28 ;  /* 0x0000001c104f7c20 */ /* 0x000fe20008410000 */
[----:B------:R-:W-:-:S06]  /*1840*/  R2UR UR29, R78 ;  /* 0x000000004e1d72ca */ /* 0x000fcc00000e0000 */
[----:B------:R0:W-:Y:S01]  /*1850*/  MUFU.COS R139, R64 ;  /* 0x00000040008b7308 */ /* 0x0001e20000000000 */
[----:B------:R-:W-:Y:S01]  /*1860*/  FMUL.RZ R109, R79, 0.15915493667125701904 ;  /* 0x3e22f9834f6d7820 */ /* 0x000fe2000040c000 */
        /* <DEDUP_REMOVED lines=8> */
[----:B------:R-:W-:Y:S01]  /*18f0*/  MOV R78, UR29 ;  /* 0x0000001d004e7c02 */ /* 0x000fe20008000f00 */
[----:B0-----:R-:W-:Y:S01]  /*1900*/  FMUL.RZ R62, R60, 0.15915493667125701904 ;  /* 0x3e22f9833c3e7820 */ /* 0x001fe2000040c000 */
[----:B------:R-:W-:-:S05]  /*1910*/  FMUL.FTZ R60, R4, UR28 ;  /* 0x0000001c043c7c20 */ /* 0x000fca0008410000 */
[----:B------:R-:W-:Y:S08]  /*1920*/  MUFU.SIN R79, R109 ;  /* 0x0000006d004f7308 */ /* 0x000ff00000000400 */
[----:B------:R-:W-:Y:S08]  /*1930*/  MUFU.COS R149, R109 ;  /* 0x0000006d00957308 */ /* 0x000ff00000000000 */
[----:B------:R-:W-:Y:S08]  /*1940*/  MUFU.SIN R109, R63 ;  /* 0x0000003f006d7308 */ /* 0x000ff00000000400 */
[----:B------:R0:W-:Y:S01]  /*1950*/  MUFU.COS R133, R63 ;  /* 0x0000003f00857308 */ /* 0x0001e20000000000 */
[----:B------:R-:W-:Y:S01]  /*1960*/  FMUL.FTZ R78, R78, 1.4426950216293334961 ;  /* 0x3fb8aa3b4e4e7820 */ /* 0x000fe20000410000 */
[----:B0-----:R-:W-:Y:S01]  /*1970*/  FMUL.RZ R63, R60, 0.15915493667125701904 ;  /* 0x3e22f9833c3f7820 */ /* 0x001fe2000040c000 */
[----:B------:R-:W-:-:S05]  /*1980*/  FMUL.FTZ R60, R3, UR28 ;  /* 0x0000001c033c7c20 */ /* 0x000fca0008410000 */
[----:B------:R-:W-:Y:S01]  /*1990*/  MUFU.SIN R111, R64 ;  /* 0x00000040006f7308 */ /* 0x000fe20000000400 */
[----:B------:R-:W-:-:S07]  /*19a0*/  FMUL.FTZ R106, R15, UR28 ;  /* 0x0000001c0f6a7c20 */ /* 0x000fce0008410000 */
[----:B------:R0:W-:Y:S02]  /*19b0*/  MUFU.COS R131, R64 ;  /* 0x0000004000837308 */ /* 0x0001e40000000000 */
[----:B0-----:R-:W-:Y:S01]  /*19c0*/  FMUL.RZ R64, R60, 0.15915493667125701904 ;  /* 0x3e22f9833c407820 */ /* 0x001fe2000040c000 */
[----:B------:R-:W-:-:S04]  /*19d0*/  FMUL.FTZ R60, R2, UR28 ;  /* 0x0000001c023c7c20 */ /* 0x000fc80008410000 */
[----:B------:R-:W-:Y:S01]  /*19e0*/  FMUL.RZ R112, R60, 0.15915493667125701904 ;  /* 0x3e22f9833c707820 */ /* 0x000fe2000040c000 */
[-C--:B------:R-:W-:Y:S01]  /*19f0*/  FMUL.FTZ R60, R16, R78.reuse ;  /* 0x0000004e103c7220 */ /* 0x080fe20000410000 */
[----:B------:R-:W-:Y:S01]  /*1a00*/  MUFU.SIN R119, R64 ;  /* 0x0000004000777308 */ /* 0x000fe20000000400 */
[----:B------:R-:W-:Y:S01]  /*1a10*/  FMUL.RZ R106, R106, 0.15915493667125701904 ;  /* 0x3e22f9836a6a7820 */ /* 0x000fe2000040c000 */
[----:B------:R-:W-:-:S06]  /*1a20*/  FMUL.FTZ R66, R11, R78 ;  /* 0x0000004e0b427220 */ /* 0x000fcc0000410000 */
        /* <DEDUP_REMOVED lines=10> */
[----:B------:R2:W-:Y:S01]  /*1ad0*/  MUFU.EX2 R148, R60 ;  /* 0x0000003c00947308 */ /* 0x0005e20000000800 */
[-C--:B0-----:R-:W-:Y:S01]  /*1ae0*/  FMUL.FTZ R63, R13, R78.reuse ;  /* 0x0000004e0d3f7220 */ /* 0x081fe20000410000 */
[----:B--2---:R-:W-:-:S06]  /*1af0*/  FMUL.FTZ R60, R10, R78 ;  /* 0x0000004e0a3c7220 */ /* 0x004fcc0000410000 */
[----:B------:R-:W-:Y:S01]  /*1b00*/  MUFU.COS R147, R106 ;  /* 0x0000006a00937308 */ /* 0x000fe20000000000 */
[----:B------:R-:W-:-:S07]  /*1b10*/  FMUL.FTZ R68, R6, R78 ;  /* 0x0000004e06447220 */ /* 0x000fce0000410000 */
[----:B------:R0:W2:Y:S08]  /*1b20*/  MUFU.EX2 R146, R61 ;  /* 0x0000003d00927308 */ /* 0x0000b00000000800 */
[----:B------:R3:W4:Y:S08]  /*1b30*/  MUFU.EX2 R144, R62 ;  /* 0x0000003e00907308 */ /* 0x0007300000000800 */
[----:B------:R-:W1:Y:S01]  /*1b40*/  MUFU.EX2 R142, R63 ;  /* 0x0000003f008e7308 */ /* 0x000e620000000800 */
[----:B0-----:R-:W-:-:S07]  /*1b50*/  FMUL.FTZ R61, R9, R78 ;  /* 0x0000004e093d7220 */ /* 0x001fce0000410000 */
[----:B------:R-:W0:Y:S01]  /*1b60*/  MUFU.SIN R65, R106 ;  /* 0x0000006a00417308 */ /* 0x000e220000000400 */
[----:B------:R-:W-:-:S07]  /*1b70*/  UIADD3 UR20, UPT, UPT, UR20, UR8, URZ ;  /* 0x0000000814147290 */ /* 0x000fce000fffe0ff */
[----:B------:R-:W5:Y:S08]  /*1b80*/  MUFU.EX2 R64, R64 ;  /* 0x0000004000407308 */ /* 0x000f700000000800 */
[----:B------:R-:W5:Y:S08]  /*1b90*/  MUFU.EX2 R138, R66 ;  /* 0x00000042008a7308 */ /* 0x000f700000000800 */
[----:B------:R2:W5:Y:S01]  /*1ba0*/  MUFU.EX2 R136, R60 ;  /* 0x0000003c00887308 */ /* 0x0005620000000800 */
[-C--:B------:R-:W-:Y:S01]  /*1bb0*/  FMUL.FTZ R74, R2, R78.reuse ;  /* 0x0000004e024a7220 */ /* 0x080fe20000410000 */
[----:B---3--:R-:W-:Y:S01]  /*1bc0*/  FMUL.FTZ R62, R8, R78 ;  /* 0x0000004e083e7220 */ /* 0x008fe20000410000 */
[----:B--2---:R-:W-:-:S05]  /*1bd0*/  LOP3.LUT R60, R108, 0x3e0, RZ, 0xc0, !PT ;  /* 0x000003e06c3c7812 */ /* 0x004fca00078ec0ff */
[----:B------:R2:W-:Y:S01]  /*1be0*/  MUFU.EX2 R128, R68 ;  /* 0x0000004400807308 */ /* 0x0005e20000000800 */
[----:B------:R-:W-:Y:S01]  /*1bf0*/  IADD3 R60, PT, PT, R60, R103, RZ ;  /* 0x000000673c3c7210 */ /* 0x000fe20007ffe0ff */
[-C--:B------:R-:W-:Y:S01]  /*1c00*/  FMUL.FTZ R63, R7, R78.reuse ;  /* 0x0000004e073f7220 */ /* 0x080fe20000410000 */
[-C--:B------:R-:W-:Y:S01]  /*1c10*/  FMUL.FTZ R66, R5, R78.reuse ;  /* 0x0000004e05427220 */ /* 0x080fe20000410000 */
[-C--:B------:R-:W-:Y:S01]  /*1c20*/  FMUL.FTZ R70, R4, R78.reuse ;  /* 0x0000004e04467220 */ /* 0x080fe20000410000 */
[----:B--2---:R-:W-:-:S03]  /*1c30*/  FMUL.FTZ R68, R3, R78 ;  /* 0x0000004e03447220 */ /* 0x004fc60000410000 */
[----:B------:R2:W-:Y:S01]  /*1c40*/  MUFU.EX2 R134, R61 ;  /* 0x0000003d00867308 */ /* 0x0005e20000000800 */
[----:B------:R-:W-:Y:S02]  /*1c50*/  ISETP.NE.AND P0, PT, R108, RZ, PT ;  /* 0x000000ff6c00720c */ /* 0x000fe40003f05270 */
[----:B------:R-:W-:Y:S02]  /*1c60*/  MOV R106, UR20 ;  /* 0x00000014006a7c02 */ /* 0x000fe40008000f00 */
[----:B------:R-:W-:-:S03]  /*1c70*/  LEA R72, R60, R101, 0x5 ;  /* 0x000000653c487211 */ /* 0x000fc600078e28ff */
[----:B------:R-:W3:Y:S01]  /*1c80*/  MUFU.EX2 R120, R68 ;  /* 0x0000004400787308 */ /* 0x000ee20000000800 */
[----:B--2---:R-:W-:Y:S01]  /*1c90*/  IADD3 R61, PT, PT, R108, 0x200, RZ ;  /* 0x000002006c3d7810 */ /* 0x004fe20007ffe0ff */
[----:B------:R-:W-:Y:S01]  /*1ca0*/  FMUL.FTZ R147, R146, R147 ;  /* 0x0000009392937220 */ /* 0x000fe20000410000 */
[----:B----4-:R-:W-:Y:S01]  /*1cb0*/  FMUL.FTZ R145, R144, R145 ;  /* 0x0000009190917220 */ /* 0x010fe20000410000 */
[----:B-1----:R-:W-:Y:S01]  /*1cc0*/  FMUL.FTZ R143, R142, R143 ;  /* 0x0000008f8e8f7220 */ /* 0x002fe20000410000 */
[----:B------:R-:W-:Y:S01]  /*1cd0*/  SEL R106, R106, R61, !P0 ;  /* 0x0000003d6a6a7207 */ /* 0x000fe20004000000 */
[----:B0-----:R-:W-:Y:S02]  /*1ce0*/  FMUL.FTZ R146, R146, R65 ;  /* 0x0000004192927220 */ /* 0x001fe40000410000 */
[----:B------:R-:W-:Y:S01]  /*1cf0*/  MUFU.COS R125, R112 ;  /* 0x00000070007d7308 */ /* 0x000fe20000000000 */
[----:B------:R-:W-:Y:S01]  /*1d00*/  FMUL.FTZ R144, R144, R67 ;  /* 0x0000004390907220 */ /* 0x000fe20000410000 */
[----:B------:R-:W-:Y:S01]  /*1d10*/  FMUL.FTZ R142, R142, R69 ;  /* 0x000000458e8e7220 */ /* 0x000fe20000410000 */
[C---:B-----5:R-:W-:Y:S01]  /*1d20*/  FMUL.FTZ R141, R64.reuse, R141 ;  /* 0x0000008d408d7220 */ /* 0x060fe20000410000 */
[----:B------:R-:W-:Y:S01]  /*1d30*/  FMUL.FTZ R140, R64, R71 ;  /* 0x00000047408c7220 */ /* 0x000fe20000410000 */
[----:B------:R-:W-:Y:S01]  /*1d40*/  FMUL.FTZ R139, R138, R139 ;  /* 0x0000008b8a8b7220 */ /* 0x000fe20000410000 */
[----:B------:R-:W-:-:S02]  /*1d50*/  FMUL.FTZ R137, R136, R137 ;  /* 0x0000008988897220 */ /* 0x000fc40000410000 */
[----:B------:R-:W0:Y:S01]  /*1d60*/  MUFU.EX2 R110, R74 ;  /* 0x0000004a006e7308 */ /* 0x000e220000000800 */
[----:B------:R-:W-:Y:S01]  /*1d70*/  FMUL.FTZ R138, R138, R73 ;  /* 0x000000498a8a7220 */ /* 0x000fe20000410000 */
[----:B------:R-:W-:Y:S01]  /*1d80*/  FMUL.FTZ R136, R136, R75 ;  /* 0x0000004b88887220 */ /* 0x000fe20000410000 */
[----:B------:R-:W1:Y:S05]  /*1d90*/  S2UR UR21, SR_CgaCtaId ;  /* 0x00000000001579c3 */ /* 0x000e6a0000008800 */
[----:B------:R-:W-:Y:S01]  /*1da0*/  MUFU.EX2 R132, R62 ;  /* 0x0000003e00847308 */ /* 0x000fe20000000800 */
[----:B------:R-:W-:-:S07]  /*1db0*/  FMUL.FTZ R149, R148, R149 ;  /* 0x0000009594957220 */ /* 0x000fce0000410000 */
[----:B------:R2:W-:Y:S01]  /*1dc0*/  MUFU.EX2 R130, R63 ;  /* 0x0000003f00827308 */ /* 0x0005e20000000800 */
[----:B------:R-:W-:-:S07]  /*1dd0*/  FMUL.FTZ R148, R148, R79 ;  /* 0x0000004f94947220 */ /* 0x000fce0000410000 */
[----:B------:R4:W-:Y:S01]  /*1de0*/  MUFU.EX2 R126, R66 ;  /* 0x00000042007e7308 */ /* 0x0009e20000000800 */
[----:B--2---:R-:W2:Y:S07]  /*1df0*/  LDS.128 R60, [R72] ;  /* 0x00000000483c7984 */ /* 0x004eae0000000c00 */
[----:B------:R5:W-:Y:S01]  /*1e00*/  MUFU.EX2 R122, R70 ;  /* 0x00000046007a7308 */ /* 0x000be20000000800 */
[----:B----4-:R-:W4:Y:S01]  /*1e10*/  LDS.128 R64, [R72+0x10] ;  /* 0x0000100048407984 */ /* 0x010f220000000c00 */
[----:B------:R-:W-:-:S03]  /*1e20*/  FMUL.FTZ R79, R17, UR28 ;  /* 0x0000001c114f7c20 */ /* 0x000fc60008410000 */
[----:B-----5:R-:W5:Y:S04]  /*1e30*/  LDS.128 R68, [R72+0x20] ;  /* 0x0000200048447984 */ /* 0x020f680000000c00 */
[----:B------:R-:W5:Y:S01]  /*1e40*/  LDS.128 R72, [R72+0x30] ;  /* 0x0000300048487984 */ /* 0x000f620000000c00 */
[----:B------:R-:W-:Y:S01]  /*1e50*/  FMUL.FTZ R78, R17, R78 ;  /* 0x0000004e114e7220 */ /* 0x000fe20000410000 */
[----:B------:R-:W-:Y:S01]  /*1e60*/  FMUL.RZ R124, R79, 0.15915493667125701904 ;  /* 0x3e22f9834f7c7820 */ /* 0x000fe2000040c000 */
[C---:B---3--:R-:W-:Y:S01]  /*1e70*/  FMUL.FTZ R121, R120.reuse, R121 ;  /* 0x0000007978797220 */ /* 0x048fe20000410000 */
[----:B------:R-:W-:Y:S01]  /*1e80*/  FMUL.FTZ R120, R120, R119 ;  /* 0x0000007778787220 */ /* 0x000fe20000410000 */
[----:B0-----:R-:W-:Y:S01]  /*1e90*/  FMUL.FTZ R119, R110, R125 ;  /* 0x0000007d6e777220 */ /* 0x001fe20000410000 */
[----:B------:R-:W-:Y:S01]  /*1ea0*/  MUFU.COS R79, R124 ;  /* 0x0000007c004f7308 */ /* 0x000fe20000000000 */
[----:B------:R-:W-:-:S07]  /*1eb0*/  FMUL.FTZ R135, R134, R135 ;  /* 0x0000008786877220 */ /* 0x000fce0000410000 */
[----:B------:R-:W0:Y:S01]  /*1ec0*/  MUFU.EX2 R78, R78 ;  /* 0x0000004e004e7308 */ /* 0x000e220000000800 */
[----:B------:R-:W-:-:S07]  /*1ed0*/  FMUL.FTZ R134, R134, R107 ;  /* 0x0000006b86867220 */ /* 0x000fce0000410000 */
[----:B------:R0:W3:Y:S01]  /*1ee0*/  MUFU.SIN R125, R124 ;  /* 0x0000007c007d7308 */ /* 0x0000e20000000400 */
[----:B------:R-:W-:Y:S01]  /*1ef0*/  UMOV UR20, 0x400 ;  /* 0x0000040000147882 */ /* 0x000fe20000000000 */
[----:B------:R-:W-:Y:S01]  /*1f00*/  ISETP.NE.AND P2, PT, R108, 0x7f, PT ;  /* 0x0000007f6c00780c */ /* 0x000fe20003f45270 */
[----:B-1----:R-:W-:-:S05]  /*1f10*/  ULEA UR20, UR21, UR20, 0x18 ;  /* 0x0000001415147291 */ /* 0x002fca000f8ec0ff */
[----:B------:R-:W1:Y:S01]  /*1f20*/  MUFU.SIN R107, R112 ;  /* 0x00000070006b7308 */ /* 0x000e620000000400 */
[----:B0-----:R-:W-:Y:S01]  /*1f30*/  FMUL.FTZ R124, R78, R79 ;  /* 0x0000004f4e7c7220 */ /* 0x001fe20000410000 */
[----:B------:R-:W-:Y:S01]  /*1f40*/  LEA R106, R106, UR20, 0x3 ;  /* 0x000000146a6a7c11 */ /* 0x000fe2000f8e18ff */
[----:B------:R-:W-:Y:S01]  /*1f50*/  FMUL.FTZ R123, R122, R123 ;  /* 0x0000007b7a7b7220 */ /* 0x000fe20000410000 */
[----:B---3--:R-:W-:Y:S01]  /*1f60*/  FMUL.FTZ R125, R78, R125 ;  /* 0x0000007d4e7d7220 */ /* 0x008fe20000410000 */
[----:B------:R-:W-:Y:S01]  /*1f70*/  BSSY.RECONVERGENT B0, `(.L_x_4534) ;  /* 0x000005a000007945 */ /* 0x000fe20003800200 */
[----:B------:R-:W-:Y:S01]  /*1f80*/  FMUL.FTZ R133, R132, R133 ;  /* 0x0000008584857220 */ /* 0x000fe20000410000 */
[----:B------:R-:W-:Y:S02]  /*1f90*/  FMUL.FTZ R131, R130, R131 ;  /* 0x0000008382837220 */ /* 0x000fe40000410000 */
[----:B------:R0:W-:Y:S01]  /*1fa0*/  STS.64 [R106+0x7780], R124 ;  /* 0x0077807c6a007388 */ /* 0x0001e20000000a00 */
        /* <DEDUP_REMOVED lines=8> */
[----:B--2---:R-:W-:-:S02]  /*2030*/  HADD2.F32 R110, -RZ, R60.H0_H0 ;  /* 0x2000003cff6e7230 */ /* 0x004fc40000004100 */
[-C--:B------:R-:W-:Y:S01]  /*2040*/  FMUL.FTZ R172, R0, R76.reuse ;  /* 0x0000004c00ac7220 */ /* 0x080fe20000410000 */
[----:B------:R-:W-:Y:S02]  /*2050*/  HADD2.F32 R112, -RZ, R60.H1_H1 ;  /* 0x3000003cff707230 */ /* 0x000fe40000004100 */
[-C--:B------:R-:W-:Y:S01]  /*2060*/  FMUL.FTZ R173, R32, R76.reuse ;  /* 0x0000004c20ad7220 */ /* 0x080fe20000410000 */
[--C-:B------:R-:W-:Y:S02]  /*2070*/  HADD2.F32 R109, -RZ, R61.reuse.H0_H0 ;  /* 0x2000003dff6d7230 */ /* 0x100fe40000004100 */
[-C--:B------:R-:W-:Y:S01]  /*2080*/  FMUL.FTZ R174, R31, R76.reuse ;  /* 0x0000004c1fae7220 */ /* 0x080fe20000410000 */
[----:B------:R-:W-:Y:S02]  /*2090*/  HADD2.F32 R111, -RZ, R61.H1_H1 ;  /* 0x3000003dff6f7230 */ /* 0x000fe40000004100 */
[----:B------:R-:W-:Y:S01]  /*20a0*/  FMUL.FTZ R175, R30, R76 ;  /* 0x0000004c1eaf7220 */ /* 0x000fe20000410000 */
[----:B------:R-:W-:-:S02]  /*20b0*/  HADD2.F32 R114, -RZ, R62.H0_H0 ;  /* 0x2000003eff727230 */ /* 0x000fc40000004100 */
[-C--:B------:R-:W-:Y:S01]  /*20c0*/  FMUL.FTZ R176, R29, R76.reuse ;  /* 0x0000004c1db07220 */ /* 0x080fe20000410000 */
[----:B------:R-:W-:Y:S02]  /*20d0*/  HADD2.F32 R116, -RZ, R62.H1_H1 ;  /* 0x3000003eff747230 */ /* 0x000fe40000004100 */
[-C--:B------:R-:W-:Y:S01]  /*20e0*/  FMUL.FTZ R177, R28, R76.reuse ;  /* 0x0000004c1cb17220 */ /* 0x080fe20000410000 */
[--C-:B------:R-:W-:Y:S02]  /*20f0*/  HADD2.F32 R113, -RZ, R63.reuse.H0_H0 ;  /* 0x2000003fff717230 */ /* 0x100fe40000004100 */
[-C--:B------:R-:W-:Y:S01]  /*2100*/  FMUL.FTZ R178, R27, R76.reuse ;  /* 0x0000004c1bb27220 */ /* 0x080fe20000410000 */
[----:B------:R-:W-:Y:S02]  /*2110*/  HADD2.F32 R115, -RZ, R63.H1_H1 ;  /* 0x3000003fff737230 */ /* 0x000fe40000004100 */
[----:B------:R-:W-:Y:S01]  /*2120*/  FMUL.FTZ R179, R26, R76 ;  /* 0x0000004c1ab37220 */ /* 0x000fe20000410000 */
[----:B----4-:R-:W-:-:S02]  /*2130*/  HADD2.F32 R118, -RZ, R64.H0_H0 ;  /* 0x20000040ff767230 */ /* 0x010fc40000004100 */
        /* <DEDUP_REMOVED lines=15> */
[----:B-----5:R-:W-:-:S02]  /*2230*/  HADD2.F32 R156, -RZ, R68.H0_H0 ;  /* 0x20000044ff9c7230 */ /* 0x020fc40000004100 */
[-C--:B------:R-:W-:Y:S01]  /*2240*/  FMUL.FTZ R203, R0, -R77.reuse ;  /* 0x8000004d00cb7220 */ /* 0x080fe20000410000 */
[----:B------:R-:W-:Y:S02]  /*2250*/  HADD2.F32 R158, -RZ, R68.H1_H1 ;  /* 0x30000044ff9e7230 */ /* 0x000fe40000004100 */
[-C--:B------:R-:W-:Y:S01]  /*2260*/  FMUL.FTZ R202, R32, -R77.reuse ;  /* 0x8000004d20ca7220 */ /* 0x080fe20000410000 */
[--C-:B------:R-:W-:Y:S02]  /*2270*/  HADD2.F32 R159, -RZ, R69.reuse.H0_H0 ;  /* 0x20000045ff9f7230 */ /* 0x100fe40000004100 */
[-C--:B------:R-:W-:Y:S01]  /*2280*/  FMUL.FTZ R201, R31, -R77.reuse ;  /* 0x8000004d1fc97220 */ /* 0x080fe20000410000 */
[----:B------:R-:W-:Y:S02]  /*2290*/  HADD2.F32 R161, -RZ, R69.H1_H1 ;  /* 0x30000045ffa17230 */ /* 0x000fe40000004100 */
[----:B------:R-:W-:Y:S01]  /*22a0*/  FMUL.FTZ R200, R30, -R77 ;  /* 0x8000004d1ec87220 */ /* 0x000fe20000410000 */
[----:B------:R-:W-:-:S02]  /*22b0*/  HADD2.F32 R160, -RZ, R70.H0_H0 ;  /* 0x20000046ffa07230 */ /* 0x000fc40000004100 */
        /* <DEDUP_REMOVED lines=23> */
[----:B------:R-:W-:Y:S01]  /*2430*/  LOP3.LUT R206, R108, 0x1f, RZ, 0xc0, !PT ;  /* 0x0000001f6cce7812 */ /* 0x000fe200078ec0ff */
        /* <DEDUP_REMOVED lines=11> */
.L_x_4535:
[----:B------:R-:W-:-:S06]  /*24f0*/  LEA R106, R108, UR20, 0x3 ;  /* 0x000000146c6a7c11 */ /* 0x000fcc000f8e18ff */
[----:B------:R-:W0:Y:S02]  /*2500*/  LDS.64 R106, [R106+0x8788] ;  /* 0x008788006a6a7984 */ /* 0x000e240000000a00 */
.L_x_4536:
[----:B------:R-:W-:Y:S05]  /*2510*/  BSYNC.RECONVERGENT B0 ;  /* 0x0000000000007941 */ /* 0x000fea0003800200 */
.L_x_4534:
[----:B------:R-:W2:Y:S01]  /*2520*/  @P1 LDC R61, c[0x0][0x38c] ;  /* 0x0000e300ff3d1b82 */ /* 0x000ea20000000800 */
[----:B------:R-:W-:Y:S01]  /*2530*/  MOV R60, UR11 ;  /* 0x0000000b003c7c02 */ /* 0x000fe20008000f00 */
[----:B------:R-:W-:Y:S01]  /*2540*/  HFMA2 R63, -RZ, RZ, 0, 9.5367431640625e-07 ;  /* 0x00000010ff3f7431 */ /* 0x000fe200000001ff */
[----:B------:R-:W-:Y:S01]  /*2550*/  MOV R76, 0x3f800000 ;  /* 0x3f800000004c7802 */ /* 0x000fe20000000f00 */
[----:B------:R-:W-:Y:S01]  /*2560*/  HFMA2 R77, -RZ, RZ, 0, 0 ;  /* 0x00000000ff4d7431 */ /* 0x000fe200000001ff */
[----:B------:R-:W-:Y:S01]  /*2570*/  @P1 IADD3 R60, PT, PT, R60, -0x2, RZ ;  /* 0xfffffffe3c3c1810 */ /* 0x000fe20007ffe0ff */
[----:B------:R-:W-:Y:S01]  /*2580*/  FMUL.FTZ R65, R17, R112 ;  /* 0x0000007011417220 */ /* 0x000fe20000410000 */
[----:B------:R-:W-:-:S03]  /*2590*/  CS2R R78, SRZ ;  /* 0x00000000004e7805 */ /* 0x000fc6000001ff00 */
[----:B------:R-:W-:Y:S01]  /*25a0*/  FMUL.FTZ R65, R100, R65 ;  /* 0x0000004164417220 */ /* 0x000fe20000410000 */
[----:B--2---:R-:W-:-:S04]  /*25b0*/  @P1 IMAD R60, R60, R61, UR8 ;  /* 0x000000083c3c1e24 */ /* 0x004fc8000f8e023d */
[----:B------:R-:W-:-:S04]  /*25c0*/  @P1 IMAD.WIDE R60, R60, R63, UR4 ;  /* 0x000000043c3c1e25 */ /* 0x000fc8000f8e023f */
[----:B------:R-:W-:-:S04]  /*25d0*/  FMUL.FTZ R63, R17, R110 ;  /* 0x0000006e113f7220 */ /* 0x000fc80000410000 */
[----:B------:R-:W-:Y:S01]  /*25e0*/  FMUL.FTZ R63, R100, R63 ;  /* 0x0000003f643f7220 */ /* 0x000fe20000410000 */
[----:B------:R-:W-:Y:S01]  /*25f0*/  FMUL.FTZ R62, R148, R65 ;  /* 0x00000041943e7220 */ /* 0x000fe20000410000 */
[----:B------:R2:W5:Y:S01]  /*2600*/  @P1 LDG.E.128 R76, desc[UR22][R60.64] ;  /* 0x000000163c4c1981 */ /* 0x000562000c1e1d00 */
[----:B------:R-:W-:Y:S01]  /*2610*/  FMUL.FTZ R232, R14, R115 ;  /* 0x000000730ee87220 */ /* 0x000fe20000410000 */
[-C--:B------:R-:W-:Y:S01]  /*2620*/  FMUL.FTZ R64, R148, R63.reuse ;  /* 0x0000003f94407220 */ /* 0x080fe20000410000 */
[----:B------:R-:W-:Y:S01]  /*2630*/  FFMA.FTZ R62, R149, R63, -R62 ;  /* 0x0000003f953e7223 */ /* 0x000fe2000001083e */
[C---:B------:R-:W-:Y:S01]  /*2640*/  FMUL.FTZ R63, R16.reuse, R109 ;  /* 0x0000006d103f7220 */ /* 0x040fe20000410000 */
[----:B------:R-:W-:Y:S01]  /*2650*/  FMUL.FTZ R211, R13, R150 ;  /* 0x000000960dd37220 */ /* 0x000fe20000410000 */
[----:B------:R-:W-:Y:S01]  /*2660*/  FFMA.FTZ R64, R149, R65, R64 ;  /* 0x0000004195407223 */ /* 0x000fe20000010040 */
[----:B------:R-:W-:Y:S01]  /*2670*/  FMUL.FTZ R65, R16, R111 ;  /* 0x0000006f10417220 */ /* 0x000fe20000410000 */
[----:B------:R-:W-:Y:S01]  /*2680*/  FFMA.FTZ R62, R99, R63, R62 ;  /* 0x0000003f633e7223 */ /* 0x000fe2000001003e */
[----:B------:R-:W-:Y:S01]  /*2690*/  FMUL.FTZ R213, R13, R118 ;  /* 0x000000760dd57220 */ /* 0x000fe20000410000 */
[----:B------:R-:W-:Y:S01]  /*26a0*/  FMUL.FTZ R218, R12, R151 ;  /* 0x000000970cda7220 */ /* 0x000fe20000410000 */
[----:B------:R-:W-:Y:S01]  /*26b0*/  FFMA.FTZ R64, R99, R65, R64 ;  /* 0x0000004163407223 */ /* 0x000fe20000010040 */
[----:B------:R-:W-:Y:S01]  /*26c0*/  FMUL.FTZ R63, R146, R62 ;  /* 0x0000003e923f7220 */ /* 0x000fe20000410000 */
[----:B------:R-:W-:Y:S01]  /*26d0*/  FMUL.FTZ R216, R12, R153 ;  /* 0x000000990cd87220 */ /* 0x000fe20000410000 */
[----:B------:R-:W-:Y:S01]  /*26e0*/  FMUL.FTZ R215, R11, R154 ;  /* 0x0000009a0bd77220 */ /* 0x000fe20000410000 */
[-C--:B--2---:R-:W-:Y:S01]  /*26f0*/  FMUL.FTZ R60, R146, R64.reuse ;  /* 0x00000040923c7220 */ /* 0x084fe20000410000 */
[----:B------:R-:W-:Y:S01]  /*2700*/  FFMA.FTZ R63, R147, R64, R63 ;  /* 0x00000040933f7223 */ /* 0x000fe2000001003f */
[----:B------:R-:W-:Y:S01]  /*2710*/  FMUL.FTZ R217, R11, R152 ;  /* 0x000000980bd97220 */ /* 0x000fe20000410000 */
[C---:B------:R-:W-:Y:S01]  /*2720*/  FMUL.FTZ R222, R10.reuse, R155 ;  /* 0x0000009b0ade7220 */ /* 0x040fe20000410000 */
[----:B------:R-:W-:Y:S01]  /*2730*/  FFMA.FTZ R61, R147, R62, -R60 ;  /* 0x0000003e933d7223 */ /* 0x000fe2000001083c */
[C---:B------:R-:W-:Y:S01]  /*2740*/  FMUL.FTZ R60, R15.reuse, R114 ;  /* 0x000000720f3c7220 */ /* 0x040fe20000410000 */
[----:B------:R-:W-:Y:S01]  /*2750*/  FMUL.FTZ R62, R15, R116 ;  /* 0x000000740f3e7220 */ /* 0x000fe20000410000 */
[----:B------:R-:W-:Y:S01]  /*2760*/  FMUL.FTZ R220, R10, R157 ;  /* 0x0000009d0adc7220 */ /* 0x000fe20000410000 */
[C---:B------:R-:W-:Y:S01]  /*2770*/  FMUL.FTZ R221, R9.reuse, R156 ;  /* 0x0000009c09dd7220 */ /* 0x040fe20000410000 */
[C---:B------:R-:W-:Y:S01]  /*2780*/  FFMA.FTZ R60, R98.reuse, R60, R61 ;  /* 0x0000003c623c7223 */ /* 0x040fe2000001003d */
[----:B------:R-:W-:Y:S01]  /*2790*/  FFMA.FTZ R62, R98, R62, R63 ;  /* 0x0000003e623e7223 */ /* 0x000fe2000001003f */
[----:B------:R-:W-:Y:S01]  /*27a0*/  FMUL.FTZ R219, R9, R158 ;  /* 0x0000009e09db7220 */ /* 0x000fe20000410000 */
[----:B------:R-:W-:Y:S01]  /*27b0*/  FMUL.FTZ R224, R8, R161 ;  /* 0x000000a108e07220 */ /* 0x000fe20000410000 */
[C---:B------:R-:W-:Y:S01]  /*27c0*/  FMUL.FTZ R61, R144.reuse, R60 ;  /* 0x0000003c903d7220 */ /* 0x040fe20000410000 */
[----:B------:R-:W-:Y:S01]  /*27d0*/  FMUL.FTZ R64, R144, R62 ;  /* 0x0000003e90407220 */ /* 0x000fe20000410000 */
[----:B------:R-:W-:Y:S01]  /*27e0*/  FMUL.FTZ R226, R8, R159 ;  /* 0x0000009f08e27220 */ /* 0x000fe20000410000 */
[----:B------:R-:W-:Y:S01]  /*27f0*/  FMUL.FTZ R223, R7, R162 ;  /* 0x000000a207df7220 */ /* 0x000fe20000410000 */
[C---:B------:R-:W-:Y:S01]  /*2800*/  FFMA.FTZ R62, R145.reuse, R62, R61 ;  /* 0x0000003e913e7223 */ /* 0x040fe2000001003d */
[----:B------:R-:W-:Y:S01]  /*2810*/  FFMA.FTZ R64, R145, R60, -R64 ;  /* 0x0000003c91407223 */ /* 0x000fe20000010840 */
[----:B------:R-:W-:Y:S01]  /*2820*/  FMUL.FTZ R61, R14, R113 ;  /* 0x000000710e3d7220 */ /* 0x000fe20000410000 */
[----:B------:R-:W-:Y:S01]  /*2830*/  FMUL.FTZ R225, R7, R160 ;  /* 0x000000a007e17220 */ /* 0x000fe20000410000 */
[C---:B------:R-:W-:Y:S01]  /*2840*/  FFMA.FTZ R62, R97.reuse, R232, R62 ;  /* 0x000000e8613e7223 */ /* 0x040fe2000001003e */
[C---:B------:R-:W-:Y:S01]  /*2850*/  FMUL.FTZ R228, R6.reuse, R165 ;  /* 0x000000a506e47220 */ /* 0x040fe20000410000 */
[----:B------:R-:W-:Y:S01]  /*2860*/  FFMA.FTZ R61, R97, R61, R64 ;  /* 0x0000003d613d7223 */ /* 0x000fe20000010040 */
[----:B------:R-:W-:Y:S01]  /*2870*/  FMUL.FTZ R230, R6, R163 ;  /* 0x000000a306e67220 */ /* 0x000fe20000410000 */
[C---:B------:R-:W-:Y:S01]  /*2880*/  FMUL.FTZ R60, R142.reuse, R62 ;  /* 0x0000003e8e3c7220 */ /* 0x040fe20000410000 */
[C---:B------:R-:W-:Y:S01]  /*2890*/  FMUL.FTZ R227, R5.reuse, R166 ;  /* 0x000000a605e37220 */ /* 0x040fe20000410000 */
[-C--:B------:R-:W-:Y:S01]  /*28a0*/  FMUL.FTZ R63, R142, R61.reuse ;  /* 0x0000003d8e3f7220 */ /* 0x080fe20000410000 */
[----:B------:R-:W-:Y:S01]  /*28b0*/  FMUL.FTZ R229, R5, R164 ;  /* 0x000000a405e57220 */ /* 0x000fe20000410000 */
[C---:B------:R-:W-:Y:S01]  /*28c0*/  FFMA.FTZ R60, R143.reuse, R61, -R60 ;  /* 0x0000003d8f3c7223 */ /* 0x040fe2000001083c */
[C---:B------:R-:W-:Y:S01]  /*28d0*/  FMUL.FTZ R212, R4.reuse, R169 ;  /* 0x000000a904d47220 */ /* 0x040fe20000410000 */
[----:B------:R-:W-:Y:S01]  /*28e0*/  FFMA.FTZ R63, R143, R62, R63 ;  /* 0x0000003e8f3f7223 */ /* 0x000fe2000001003f */
[----:B------:R-:W-:Y:S01]  /*28f0*/  FMUL.FTZ R214, R4, R167 ;  /* 0x000000a704d67220 */ /* 0x000fe20000410000 */
[C---:B------:R-:W-:Y:S01]  /*2900*/  FFMA.FTZ R60, R96.reuse, R213, R60 ;  /* 0x000000d5603c7223 */ /* 0x040fe2000001003c */
[C---:B------:R-:W-:Y:S01]  /*2910*/  FMUL.FTZ R207, R3.reuse, R170 ;  /* 0x000000aa03cf7220 */ /* 0x040fe20000410000 */
[----:B------:R-:W-:Y:S01]  /*2920*/  FFMA.FTZ R63, R96, R211, R63 ;  /* 0x000000d3603f7223 */ /* 0x000fe2000001003f */
[----:B------:R-:W-:Y:S01]  /*2930*/  FMUL.FTZ R209, R3, R168 ;  /* 0x000000a803d17220 */ /* 0x000fe20000410000 */
[----:B------:R-:W-:Y:S01]  /*2940*/  FMUL.FTZ R64, R140, R60 ;  /* 0x0000003c8c407220 */ /* 0x000fe20000410000 */
[----:B------:R-:W-:Y:S01]  /*2950*/  ISETP.GT.U32.AND P2, PT, R108, 0x1f, PT ;  /* 0x0000001f6c00780c */ /* 0x000fe20003f44070 */
[-C--:B------:R-:W-:Y:S01]  /*2960*/  FMUL.FTZ R62, R140, R63.reuse ;  /* 0x0000003f8c3e7220 */ /* 0x080fe20000410000 */
[----:B------:R-:W-:Y:S01]  /*2970*/  LEA.HI R205, R108, R108, RZ, 0x1e ;  /* 0x0000006c6ccd7211 */ /* 0x000fe200078ff0ff */
[C---:B------:R-:W-:Y:S01]  /*2980*/  FFMA.FTZ R64, R141.reuse, R63, R64 ;  /* 0x0000003f8d407223 */ /* 0x040fe20000010040 */
[C---:B------:R-:W-:Y:S01]  /*2990*/  FMUL.FTZ R208, R2.reuse, R187 ;  /* 0x000000bb02d07220 */ /* 0x040fe20000410000 */
[----:B------:R-:W-:Y:S01]  /*29a0*/  FFMA.FTZ R61, R141, R60, -R62 ;  /* 0x0000003c8d3d7223 */ /* 0x000fe2000001083e */
[----:B------:R-:W-:Y:S01]  /*29b0*/  FMUL.FTZ R210, R2, R171 ;  /* 0x000000ab02d27220 */ /* 0x000fe20000410000 */
[----:B------:R-:W-:Y:S01]  /*29c0*/  FFMA.FTZ R64, R95, R216, R64 ;  /* 0x000000d85f407223 */ /* 0x000fe20000010040 */
[----:B------:R-:W-:Y:S01]  /*29d0*/  LEA R205, R205, UR20, 0x4 ;  /* 0x00000014cdcd7c11 */ /* 0x000fe2000f8e20ff */
[----:B------:R-:W-:-:S02]  /*29e0*/  FFMA.FTZ R61, R95, R218, R61 ;  /* 0x000000da5f3d7223 */ /* 0x000fc4000001003d */
[CC--:B------:R-:W-:Y:S02]  /*29f0*/  FMUL.FTZ R60, R138.reuse, R64.reuse ;  /* 0x000000408a3c7220 */ /* 0x0c0fe40000410000 */
[-C--:B------:R-:W-:Y:S02]  /*2a00*/  FMUL.FTZ R63, R138, R61.reuse ;  /* 0x0000003d8a3f7220 */ /* 0x080fe40000410000 */
[C---:B------:R-:W-:Y:S02]  /*2a10*/  FFMA.FTZ R60, R139.reuse, R61, -R60 ;  /* 0x0000003d8b3c7223 */ /* 0x040fe4000001083c */
[----:B------:R-:W-:Y:S02]  /*2a20*/  FFMA.FTZ R63, R139, R64, R63 ;  /* 0x000000408b3f7223 */ /* 0x000fe4000001003f */
[C---:B------:R-:W-:Y:S02]  /*2a30*/  FFMA.FTZ R60, R94.reuse, R217, R60 ;  /* 0x000000d95e3c7223 */ /* 0x040fe4000001003c */
[----:B------:R-:W-:-:S02]  /*2a40*/  FFMA.FTZ R63, R94, R215, R63 ;  /* 0x000000d75e3f7223 */ /* 0x000fc4000001003f */
[CC--:B------:R-:W-:Y:S02]  /*2a50*/  FMUL.FTZ R64, R136.reuse, R60.reuse ;  /* 0x0000003c88407220 */ /* 0x0c0fe40000410000 */
[-C--:B------:R-:W-:Y:S02]  /*2a60*/  FMUL.FTZ R62, R136, R63.reuse ;  /* 0x0000003f883e7220 */ /* 0x080fe40000410000 */
[C---:B------:R-:W-:Y:S02]  /*2a70*/  FFMA.FTZ R64, R137.reuse, R63, R64 ;  /* 0x0000003f89407223 */ /* 0x040fe40000010040 */
[----:B------:R-:W-:Y:S01]  /*2a80*/  FFMA.FTZ R61, R137, R60, -R62 ;  /* 0x0000003c893d7223 */ /* 0x000fe2000001083e */
[----:B------:R-:W-:Y:S01]  /*2a90*/  FMUL.FTZ R60, R124, R148 ;  /* 0x000000947c3c7220 */ /* 0x000fe20000410000 */
[C---:B------:R-:W-:Y:S02]  /*2aa0*/  FFMA.FTZ R64, R93.reuse, R220, R64 ;  /* 0x000000dc5d407223 */ /* 0x040fe40000010040 */
[----:B------:R-:W-:Y:S01]  /*2ab0*/  FFMA.FTZ R62, R93, R222, R61 ;  /* 0x000000de5d3e7223 */ /* 0x000fe2000001003d */
[C---:B------:R-:W-:Y:S01]  /*2ac0*/  FMUL.FTZ R61, R125.reuse, R148 ;  /* 0x000000947d3d7220 */ /* 0x040fe20000410000 */
[C---:B------:R-:W-:Y:S01]  /*2ad0*/  FMUL.FTZ R66, R134.reuse, R64 ;  /* 0x0000004086427220 */ /* 0x040fe20000410000 */
[-C--:B------:R-:W-:Y:S01]  /*2ae0*/  FFMA.FTZ R60, R125, R149.reuse, R60 ;  /* 0x000000957d3c7223 */ /* 0x080fe2000001003c */
[-C--:B------:R-:W-:Y:S01]  /*2af0*/  FMUL.FTZ R63, R134, R62.reuse ;  /* 0x0000003e863f7220 */ /* 0x080fe20000410000 */
[----:B------:R-:W-:Y:S01]  /*2b00*/  FFMA.FTZ R61, R124, R149, -R61 ;  /* 0x000000957c3d7223 */ /* 0x000fe2000001083d */
[C---:B------:R-:W-:Y:S01]  /*2b10*/  FFMA.FTZ R66, R135.reuse, R62, -R66 ;  /* 0x0000003e87427223 */ /* 0x040fe20000010842 */
[C---:B------:R-:W-:Y:S01]  /*2b20*/  FMUL.FTZ R62, R146.reuse, R60 ;  /* 0x0000003c923e7220 */ /* 0x040fe20000410000 */
[----:B------:R-:W-:Y:S01]  /*2b30*/  FFMA.FTZ R63, R135, R64, R63 ;  /* 0x00000040873f7223 */ /* 0x000fe2000001003f */
[----:B------:R-:W-:Y:S01]  /*2b40*/  FMUL.FTZ R64, R146, R61 ;  /* 0x0000003d92407220 */ /* 0x000fe20000410000 */
[C---:B------:R-:W-:Y:S01]  /*2b50*/  FFMA.FTZ R66, R92.reuse, R221, R66 ;  /* 0x000000dd5c427223 */ /* 0x040fe20000010042 */
[C---:B------:R-:W-:Y:S01]  /*2b60*/  FFMA.FTZ R62, R147.reuse, R61, -R62 ;  /* 0x0000003d933e7223 */ /* 0x040fe2000001083e */
[----:B------:R-:W-:Y:S01]  /*2b70*/  FFMA.FTZ R63, R92, R219, R63 ;  /* 0x000000db5c3f7223 */ /* 0x000fe2000001003f */
        /* <DEDUP_REMOVED lines=9> */
[C---:B------:R-:W-:Y:S01]  /*2c10*/  FFMA.FTZ R70, R91.reuse, R224, R70 ;  /* 0x000000e05b467223 */ /* 0x040fe20000010046 */
[C---:B------:R-:W-:Y:S01]  /*2c20*/  FMUL.FTZ R63, R142.reuse, R61 ;  /* 0x0000003d8e3f7220 */ /* 0x040fe20000410000 */
[----:B------:R-:W-:Y:S01]  /*2c30*/  FFMA.FTZ R65, R91, R226, R65 ;  /* 0x000000e25b417223 */ /* 0x000fe20000010041 */
[----:B------:R-:W-:Y:S01]  /*2c40*/  FMUL.FTZ R62, R142, R60 ;  /* 0x0000003c8e3e7220 */ /* 0x000fe20000410000 */
[C---:B------:R-:W-:Y:S01]  /*2c50*/  FMUL.FTZ R64, R130.reuse, R70 ;  /* 0x0000004682407220 */ /* 0x040fe20000410000 */
[C---:B------:R-:W-:Y:S01]  /*2c60*/  FFMA.FTZ R63, R143.reuse, R60, -R63 ;  /* 0x0000003c8f3f7223 */ /* 0x040fe2000001083f */
[----:B------:R-:W-:Y:S01]  /*2c70*/  FMUL.FTZ R67, R130, R65 ;  /* 0x0000004182437220 */ /* 0x000fe20000410000 */
[----:B------:R-:W-:Y:S01]  /*2c80*/  FFMA.FTZ R62, R143, R61, R62 ;  /* 0x0000003d8f3e7223 */ /* 0x000fe2000001003e */
[C---:B------:R-:W-:Y:S01]  /*2c90*/  FFMA.FTZ R64, R131.reuse, R65, -R64 ;  /* 0x0000004183407223 */ /* 0x040fe20000010840 */
[C---:B------:R-:W-:Y:S01]  /*2ca0*/  FMUL.FTZ R61, R140.reuse, R63 ;  /* 0x0000003f8c3d7220 */ /* 0x040fe20000410000 */
[----:B------:R-:W-:Y:S01]  /*2cb0*/  FFMA.FTZ R67, R131, R70, R67 ;  /* 0x0000004683437223 */ /* 0x000fe20000010043 */
[-C--:B------:R-:W-:Y:S01]  /*2cc0*/  FMUL.FTZ R60, R140, R62.reuse ;  /* 0x0000003e8c3c7220 */ /* 0x080fe20000410000 */
[C---:B------:R-:W-:Y:S01]  /*2cd0*/  FFMA.FTZ R64, R90.reuse, R225, R64 ;  /* 0x000000e15a407223 */ /* 0x040fe20000010040 */
[C---:B------:R-:W-:Y:S01]  /*2ce0*/  FFMA.FTZ R61, R141.reuse, R62, R61 ;  /* 0x0000003e8d3d7223 */ /* 0x040fe2000001003d */
[----:B------:R-:W-:Y:S01]  /*2cf0*/  FFMA.FTZ R67, R90, R223, R67 ;  /* 0x000000df5a437223 */ /* 0x000fe20000010043 */
[----:B------:R-:W-:Y:S01]  /*2d00*/  FFMA.FTZ R60, R141, R63, -R60 ;  /* 0x0000003f8d3c7223 */ /* 0x000fe2000001083c */
[----:B------:R-:W-:Y:S01]  /*2d10*/  FMUL.FTZ R68, R128, R64 ;  /* 0x0000004080447220 */ /* 0x000fe20000410000 */
[----:B------:R-:W-:Y:S01]  /*2d20*/  FMUL.FTZ R63, R138, R61 ;  /* 0x0000003d8a3f7220 */ /* 0x000fe20000410000 */
[-C--:B------:R-:W-:Y:S01]  /*2d30*/  FMUL.FTZ R66, R128, R67.reuse ;  /* 0x0000004380427220 */ /* 0x080fe20000410000 */
[-C--:B------:R-:W-:Y:S01]  /*2d40*/  FMUL.FTZ R62, R138, R60.reuse ;  /* 0x0000003c8a3e7220 */ /* 0x080fe20000410000 */
[----:B------:R-:W-:Y:S01]  /*2d50*/  FFMA.FTZ R68, R129, R67, R68 ;  /* 0x0000004381447223 */ /* 0x000fe20000010044 */
[----:B------:R-:W-:Y:S01]  /*2d60*/  FFMA.FTZ R63, R139, R60, -R63 ;  /* 0x0000003c8b3f7223 */ /* 0x000fe2000001083f */
[----:B------:R-:W-:Y:S01]  /*2d70*/  FFMA.FTZ R65, R129, R64, -R66 ;  /* 0x0000004081417223 */ /* 0x000fe20000010842 */
[----:B------:R-:W-:Y:S01]  /*2d80*/  FFMA.FTZ R62, R139, R61, R62 ;  /* 0x0000003d8b3e7223 */ /* 0x000fe2000001003e */
[C---:B------:R-:W-:Y:S01]  /*2d90*/  FFMA.FTZ R68, R89.reuse, R228, R68 ;  /* 0x000000e459447223 */ /* 0x040fe20000010044 */
[C---:B------:R-:W-:Y:S01]  /*2da0*/  FMUL.FTZ R61, R136.reuse, R63 ;  /* 0x0000003f883d7220 */ /* 0x040fe20000410000 */
[----:B------:R-:W-:Y:S01]  /*2db0*/  FFMA.FTZ R65, R89, R230, R65 ;  /* 0x000000e659417223 */ /* 0x000fe20000010041 */
[----:B------:R-:W-:Y:S01]  /*2dc0*/  FMUL.FTZ R60, R136, R62 ;  /* 0x0000003e883c7220 */ /* 0x000fe20000410000 */
[C---:B------:R-:W-:Y:S01]  /*2dd0*/  FMUL.FTZ R64, R126.reuse, R68 ;  /* 0x000000447e407220 */ /* 0x040fe20000410000 */
[C---:B------:R-:W-:Y:S01]  /*2de0*/  FFMA.FTZ R61, R137.reuse, R62, R61 ;  /* 0x0000003e893d7223 */ /* 0x040fe2000001003d */
[----:B------:R-:W-:Y:S01]  /*2df0*/  FMUL.FTZ R67, R126, R65 ;  /* 0x000000417e437220 */ /* 0x000fe20000410000 */
[----:B------:R-:W-:Y:S01]  /*2e00*/  FFMA.FTZ R60, R137, R63, -R60 ;  /* 0x0000003f893c7223 */ /* 0x000fe2000001083c */
[C---:B------:R-:W-:Y:S01]  /*2e10*/  FFMA.FTZ R64, R127.reuse, R65, -R64 ;  /* 0x000000417f407223 */ /* 0x040fe20000010840 */
[C---:B------:R-:W-:Y:S01]  /*2e20*/  FMUL.FTZ R63, R134.reuse, R61 ;  /* 0x0000003d863f7220 */ /* 0x040fe20000410000 */
[----:B------:R-:W-:Y:S01]  /*2e30*/  FFMA.FTZ R67, R127, R68, R67 ;  /* 0x000000447f437223 */ /* 0x000fe20000010043 */
[-C--:B------:R-:W-:Y:S01]  /*2e40*/  FMUL.FTZ R62, R134, R60.reuse ;  /* 0x0000003c863e7220 */ /* 0x080fe20000410000 */
        /* <DEDUP_REMOVED lines=27> */
[----:B------:R-:W-:-:S02]  /*3000*/  FFMA.FTZ R60, R129, R63, -R60 ;  /* 0x0000003f813c7223 */ /* 0x000fc4000001083c */
[CC--:B------:R-:W-:Y:S02]  /*3010*/  FMUL.FTZ R63, R126.reuse, R61.reuse ;  /* 0x0000003d7e3f7220 */ /* 0x0c0fe40000410000 */
[-C--:B------:R-:W-:Y:S02]  /*3020*/  FMUL.FTZ R62, R126, R60.reuse ;  /* 0x0000003c7e3e7220 */ /* 0x080fe40000410000 */
[C---:B------:R-:W-:Y:S02]  /*3030*/  FFMA.FTZ R63, R127.reuse, R60, -R63 ;  /* 0x0000003c7f3f7223 */ /* 0x040fe4000001083f */
[----:B------:R-:W-:Y:S02]  /*3040*/  FFMA.FTZ R62, R127, R61, R62 ;  /* 0x0000003d7f3e7223 */ /* 0x000fe4000001003e */
[C---:B------:R-:W-:Y:S02]  /*3050*/  FMUL.FTZ R61, R122.reuse, R63 ;  /* 0x0000003f7a3d7220 */ /* 0x040fe40000410000 */
[----:B------:R-:W-:-:S02]  /*3060*/  FMUL.FTZ R60, R122, R62 ;  /* 0x0000003e7a3c7220 */ /* 0x000fc40000410000 */
[C---:B------:R-:W-:Y:S02]  /*3070*/  FFMA.FTZ R61, R123.reuse, R62, R61 ;  /* 0x0000003e7b3d7223 */ /* 0x040fe4000001003d */
[----:B------:R-:W-:Y:S02]  /*3080*/  FFMA.FTZ R60, R123, R63, -R60 ;  /* 0x0000003f7b3c7223 */ /* 0x000fe4000001083c */
[C---:B------:R-:W-:Y:S02]  /*3090*/  FMUL.FTZ R63, R120.reuse, R61 ;  /* 0x0000003d783f7220 */ /* 0x040fe40000410000 */
[----:B------:R-:W-:-:S04]  /*30a0*/  FMUL.FTZ R62, R120, R60 ;  /* 0x0000003c783e7220 */ /* 0x000fc80000410000 */
[C---:B------:R-:W-:Y:S01]  /*30b0*/  FFMA.FTZ R64, R121.reuse, R61, R62 ;  /* 0x0000003d79407223 */ /* 0x040fe2000001003e */
[----:B------:R-:W-:Y:S01]  /*30c0*/  FFMA.FTZ R62, R121, R60, -R63 ;  /* 0x0000003c793e7223 */ /* 0x000fe2000001083f */
[C---:B------:R-:W-:Y:S01]  /*30d0*/  FMUL.FTZ R60, R117.reuse, R68 ;  /* 0x00000044753c7220 */ /* 0x040fe20000410000 */
[C---:B------:R-:W-:Y:S01]  /*30e0*/  FMUL.FTZ R63, R117.reuse, R66 ;  /* 0x00000042753f7220 */ /* 0x040fe20000410000 */
[----:B------:R-:W-:Y:S02]  /*30f0*/  FMUL.FTZ R61, R117, R64 ;  /* 0x00000040753d7220 */ /* 0x000fe40000410000 */
[C---:B------:R-:W-:Y:S01]  /*3100*/  FFMA.FTZ R65, R119.reuse, R66, -R60 ;  /* 0x0000004277417223 */ /* 0x040fe2000001083c */
[C---:B------:R-:W-:Y:S01]  /*3110*/  FFMA.FTZ R68, R119.reuse, R68, R63 ;  /* 0x0000004477447223 */ /* 0x040fe2000001003f */
[-C--:B------:R-:W-:Y:S01]  /*3120*/  FFMA.FTZ R60, R119, R62.reuse, -R61 ;  /* 0x0000003e773c7223 */ /* 0x080fe2000001083d */
[----:B------:R-:W-:Y:S02]  /*3130*/  FMUL.FTZ R62, R117, R62 ;  /* 0x0000003e753e7220 */ /* 0x000fe40000410000 */
[----:B------:R-:W-:-:S02]  /*3140*/  FFMA.FTZ R63, R85, R208, R68 ;  /* 0x000000d0553f7223 */ /* 0x000fc40000010044 */
[----:B------:R-:W-:Y:S01]  /*3150*/  FFMA.FTZ R61, R119, R64, R62 ;  /* 0x00000040773d7223 */ /* 0x000fe2000001003e */
[----:B------:R-:W-:-:S05]  /*3160*/  FFMA.FTZ R62, R85, R210, R65 ;  /* 0x000000d2553e7223 */ /* 0x000fca0000010041 */
[----:B------:R2:W-:Y:S02]  /*3170*/  STS.128 [R205+0x6370], R60 ;  /* 0x0063703ccd007388 */ /* 0x0005e40000000c00 */
[----:B--2---:R-:W-:Y:S01]  /*3180*/  P2R R60, PR, RZ, 0x4 ;  /* 0x00000004ff3c7803 */ /* 0x004fe20000000000 */
        /* <DEDUP_REMOVED lines=18> */
[----:B------:R-:W-:-:S03]  /*32b0*/  FADD.FTZ R234, R67, R234 ;  /* 0x000000ea43ea7221 */ /* 0x000fc60000010000 */
[C---:B---3--:R-:W-:Y:S01]  /*32c0*/  FMUL.FTZ R237, R69.reuse, R233 ;  /* 0x000000e945ed7220 */ /* 0x048fe20000410000 */
[----:B------:R-:W-:-:S03]  /*32d0*/  FMUL.FTZ R235, R69, R234 ;  /* 0x000000ea45eb7220 */ /* 0x000fc60000410000 */
[----:B------:R-:W-:Y:S01]  /*32e0*/  FFMA.FTZ R236, R68, R234, R237 ;  /* 0x000000ea44ec7223 */ /* 0x000fe200000100ed */
[----:B------:R-:W-:Y:S01]  /*32f0*/  FMUL.FTZ R234, R60, R65 ;  /* 0x000000413cea7220 */ /* 0x000fe20000410000 */
[----:B------:R-:W-:Y:S01]  /*3300*/  FFMA.FTZ R239, R68, R233, -R235 ;  /* 0x000000e944ef7223 */ /* 0x000fe200000108eb */
[----:B------:R-:W-:Y:S01]  /*3310*/  FMUL.FTZ R233, R61, R65 ;  /* 0x000000413de97220 */ /* 0x000fe20000410000 */
[----:B------:R-:W-:Y:S01]  /*3320*/  FADD.FTZ R236, R71, R236 ;  /* 0x000000ec47ec7221 */ /* 0x000fe20000010000 */
[-C--:B------:R-:W-:Y:S01]  /*3330*/  FFMA.FTZ R234, R61, R64.reuse, R234 ;  /* 0x000000403dea7223 */ /* 0x080fe200000100ea */
[----:B------:R-:W-:Y:S01]  /*3340*/  FADD.FTZ R239, R70, R239 ;  /* 0x000000ef46ef7221 */ /* 0x000fe20000010000 */
[----:B------:R-:W-:Y:S02]  /*3350*/  FFMA.FTZ R233, R60, R64, -R233 ;  /* 0x000000403ce97223 */ /* 0x000fe400000108e9 */
[----:B------:R-:W-:Y:S01]  /*3360*/  FMUL.FTZ R235, R69, R234 ;  /* 0x000000ea45eb7220 */ /* 0x000fe20000410000 */
[----:B----4-:R-:W-:Y:S01]  /*3370*/  FMUL.FTZ R241, R73, R239 ;  /* 0x000000ef49f17220 */ /* 0x010fe20000410000 */
[----:B------:R-:W-:-:S02]  /*3380*/  FMUL.FTZ R237, R69, R233 ;  /* 0x000000e945ed7220 */ /* 0x000fc40000410000 */
[C---:B------:R-:W-:Y:S01]  /*3390*/  FFMA.FTZ R235, R68.reuse, R233, -R235 ;  /* 0x000000e944eb7223 */ /* 0x040fe200000108eb */
[C---:B------:R-:W-:Y:S01]  /*33a0*/  FMUL.FTZ R233, R73.reuse, R236 ;  /* 0x000000ec49e97220 */ /* 0x040fe20000410000 */
[----:B------:R-:W-:Y:S01]  /*33b0*/  FFMA.FTZ R237, R68, R234, R237 ;  /* 0x000000ea44ed7223 */ /* 0x000fe200000100ed */
[C---:B------:R-:W-:Y:S01]  /*33c0*/  FFMA.FTZ R238, R72.reuse, R236, R241 ;  /* 0x000000ec48ee7223 */ /* 0x040fe200000100f1 */
[C---:B------:R-:W-:Y:S01]  /*33d0*/  FMUL.FTZ R236, R73.reuse, R235 ;  /* 0x000000eb49ec7220 */ /* 0x040fe20000410000 */
[----:B------:R-:W-:Y:S01]  /*33e0*/  FFMA.FTZ R233, R72, R239, -R233 ;  /* 0x000000ef48e97223 */ /* 0x000fe200000108e9 */
[----:B------:R-:W-:Y:S01]  /*33f0*/  FMUL.FTZ R234, R73, R237 ;  /* 0x000000ed49ea7220 */ /* 0x000fe20000410000 */
[----:B------:R-:W-:Y:S02]  /*3400*/  FADD.FTZ R75, R75, R238 ;  /* 0x000000ee4b4b7221 */ /* 0x000fe40000010000 */
[----:B------:R-:W-:Y:S01]  /*3410*/  FADD.FTZ R74, R74, R233 ;  /* 0x000000e94a4a7221 */ /* 0x000fe20000010000 */
[C---:B------:R-:W-:Y:S01]  /*3420*/  FFMA.FTZ R73, R72.reuse, R235, -R234 ;  /* 0x000000eb48497223 */ /* 0x040fe200000108ea */
[----:B------:R-:W-:Y:S01]  /*3430*/  P2R R233, PR, RZ, 0x10 ;  /* 0x00000010ffe97803 */ /* 0x000fe20000000000 */
[----:B------:R-:W-:Y:S01]  /*3440*/  FFMA.FTZ R72, R72, R237, R236 ;  /* 0x000000ed48487223 */ /* 0x000fe200000100ec */
        /* <DEDUP_REMOVED lines=11> */
[----:B------:R-:W-:Y:S01]  /*3500*/  @P5 FADD.FTZ R74, R74, R233 ;  /* 0x000000e94a4a5221 */ /* 0x000fe20000010000 */
[CC--:B----4-:R-:W-:Y:S01]  /*3510*/  FMUL.FTZ R234, R72.reuse, R237.reuse ;  /* 0x000000ed48ea7220 */ /* 0x0d0fe20000410000 */
        /* <DEDUP_REMOVED lines=9> */
[-C--:B0-----:R-:W-:Y:S01]  /*35b0*/  FFMA.FTZ R233, R73, R238.reuse, -R234 ;  /* 0x000000ee49e97223 */ /* 0x081fe200000108ea */
[C---:B------:R-:W-:Y:S01]  /*35c0*/  FFMA.FTZ R238, R72.reuse, R238, R239 ;  /* 0x000000ee48ee7223 */ /* 0x040fe200000100ef */
[----:B---3--:R-:W-:-:S03]  /*35d0*/  FMUL.FTZ R234, R72, R237 ;  /* 0x000000ed48ea7220 */ /* 0x008fc60000410000 */
[----:B------:R-:W-:Y:S01]  /*35e0*/  @P4 FADD.FTZ R75, R75, R238 ;  /* 0x000000ee4b4b4221 */ /* 0x000fe20000010000 */
[C---:B------:R-:W-:Y:S01]  /*35f0*/  FMUL.FTZ R237, R73.reuse, R237 ;  /* 0x000000ed49ed7220 */ /* 0x040fe20000410000 */
        /* <DEDUP_REMOVED lines=26> */
[----:B------:R-:W-:Y:S01]  /*37a0*/  FMUL.FTZ R237, R73, R237 ;  /* 0x000000ed49ed7220 */ /* 0x000fe20000410000 */
[----:B------:R-:W-:Y:S01]  /*37b0*/  @P2 FADD.FTZ R74, R74, R233 ;  /* 0x000000e94a4a2221 */ /* 0x000fe20000010000 */
[----:B------:R-:W-:Y:S01]  /*37c0*/  @P2 FADD.FTZ R75, R75, R238 ;  /* 0x000000ee4b4b2221 */ /* 0x000fe20000010000 */
[-C--:B----4-:R-:W-:Y:S01]  /*37d0*/  @P2 FFMA.FTZ R73, R73, R236.reuse, -R234 ;  /* 0x000000ec49492223 */ /* 0x090fe200000108ea */
[----:B------:R-:W-:Y:S02]  /*37e0*/  @P2 FFMA.FTZ R72, R72, R236, R237 ;  /* 0x000000ec48482223 */ /* 0x000fe400000100ed */
[----:B------:R0:W2:Y:S04]  /*37f0*/  SHFL.UP PT, R238, R74, 0x10, RZ ;  /* 0x060000004aee7989 */ /* 0x0000a800000e00ff */
[----:B------:R0:W3:Y:S04]  /*3800*/  SHFL.UP PT, R236, R73, 0x10, RZ ;  /* 0x0600000049ec7989 */ /* 0x0000e800000e00ff */
[----:B------:R0:W4:Y:S04]  /*3810*/  SHFL.UP PT, R237, R72, 0x10, RZ ;  /* 0x0600000048ed7989 */ /* 0x00012800000e00ff */
[----:B------:R0:W0:Y:S02]  /*3820*/  SHFL.UP PT, R239, R75, 0x10, RZ ;  /* 0x060000004bef7989 */ /* 0x00002400000e00ff */
.L_x_4660:
[----:B------:R-:W-:Y:S01]  /*3830*/  ISETP.GE.AND P2, PT, R103, 0x10, PT ;  /* 0x000000106700780c */ /* 0x000fe20003f46270 */
[CC--:B0-----:R-:W-:Y:S01]  /*3840*/  FMUL.FTZ R234, R72.reuse, R239.reuse ;  /* 0x000000ef48ea7220 */ /* 0x0c1fe20000410000 */
[C---:B------:R-:W-:Y:S01]  /*3850*/  FMUL.FTZ R239, R73.reuse, R239 ;  /* 0x000000ef49ef7220 */ /* 0x040fe20000410000 */
[----:B------:R-:W-:Y:S02]  /*3860*/  UMOV UR21, 0xffffffff ;  /* 0xffffffff00157882 */ /* 0x000fe40000000000 */
[CC--:B--2---:R-:W-:Y:S01]  /*3870*/  FFMA.FTZ R233, R73.reuse, R238.reuse, -R234 ;  /* 0x000000ee49e97223 */ /* 0x0c4fe200000108ea */
[CC--:B----4-:R-:W-:Y:S01]  /*3880*/  FMUL.FTZ R234, R72.reuse, R237.reuse ;  /* 0x000000ed48ea7220 */ /* 0x0d0fe20000410000 */
[----:B------:R-:W-:Y:S01]  /*3890*/  FFMA.FTZ R238, R72, R238, R239 ;  /* 0x000000ee48ee7223 */ /* 0x000fe200000100ef */
[----:B------:R-:W-:-:S05]  /*38a0*/  FMUL.FTZ R237, R73, R237 ;  /* 0x000000ed49ed7220 */ /* 0x000fca0000410000 */
[-C--:B---3--:R-:W-:Y:S01]  /*38b0*/  @P2 FFMA.FTZ R73, R73, R236.reuse, -R234 ;  /* 0x000000ec49492223 */ /* 0x088fe200000108ea */
[----:B------:R-:W-:Y:S01]  /*38c0*/  @P2 FFMA.FTZ R72, R72, R236, R237 ;  /* 0x000000ec48482223 */ /* 0x000fe200000100ed */
[----:B------:R-:W-:Y:S01]  /*38d0*/  @P2 FADD.FTZ R74, R74, R233 ;  /* 0x000000e94a4a2221 */ /* 0x000fe20000010000 */
[----:B------:R-:W-:Y:S01]  /*38e0*/  @P2 FADD.FTZ R75, R75, R238 ;  /* 0x000000ee4b4b2221 */ /* 0x000fe20000010000 */
[----:B------:R-:W-:Y:S06]  /*38f0*/  BRA.DIV UR21, `(.L_x_4539) ;  /* 0x0000007615247947 */ /* 0x000fec000b800000 */
.L_x_4663:
[----:B------:R-:W-:-:S03]  /*3900*/  UMOV UR21, 0xffffffff ;  /* 0xffffffff00157882 */ /* 0x000fc60000000000 */
[----:B------:R-:W-:Y:S05]  /*3910*/  BRA.DIV UR21, `(.L_x_4540) ;  /* 0x0000007615447947 */ /* 0x000fea000b800000 */
.L_x_4666:
[----:B------:R-:W-:-:S03]  /*3920*/  UMOV UR21, 0xffffffff ;  /* 0xffffffff00157882 */ /* 0x000fc60000000000 */
[----:B------:R-:W-:Y:S05]  /*3930*/  BRA.DIV UR21, `(.L_x_4541) ;  /* 0x0000007615647947 */ /* 0x000fea000b800000 */
.L_x_4669:
[----:B------:R-:W-:-:S03]  /*3940*/  UMOV UR21, 0xffffffff ;  /* 0xffffffff00157882 */ /* 0x000fc60000000000 */
[----:B------:R-:W-:Y:S05]  /*3950*/  BRA.DIV UR21, `(.L_x_4542) ;  /* 0x0000007615847947 */ /* 0x000fea000b800000 */
.L_x_4672:
        /* <DEDUP_REMOVED lines=10> */
.L_x_4682:
[----:B0-----:R-:W-:-:S04]  /*3a00*/  FMUL.FTZ R72, R73, R79 ;  /* 0x0000004f49487220 */ /* 0x001fc80000410000 */
[C---:B----4-:R-:W-:Y:S01]  /*3a10*/  FFMA.FTZ R236, R243.reuse, R78, R72 ;  /* 0x0000004ef3ec7223 */ /* 0x050fe20000010048 */
[----:B------:R-:W-:-:S03]  /*3a20*/  FMUL.FTZ R72, R243, R79 ;  /* 0x0000004ff3487220 */ /* 0x000fc60000410000 */
[----:B------:R-:W-:Y:S01]  /*3a30*/  @P0 FADD.FTZ R79, R75, R236 ;  /* 0x000000ec4b4f0221 */ /* 0x000fe20000010000 */
[C---:B------:R-:W-:Y:S01]  /*3a40*/  FFMA.FTZ R75, R73.reuse, R78, -R72 ;  /* 0x0000004e494b7223 */ /* 0x040fe20000010848 */
[----:B------:R-:W-:-:S03]  /*3a50*/  FMUL.FTZ R72, R73, R234 ;  /* 0x000000ea49487220 */ /* 0x000fc60000410000 */
[----:B------:R-:W-:Y:S01]  /*3a60*/  @P0 FADD.FTZ R78, R74, R75 ;  /* 0x0000004b4a4e0221 */ /* 0x000fe20000010000 */
[----:B------:R-:W-:Y:S01]  /*3a70*/  FFMA.FTZ R77, R243, R76, R72 ;  /* 0x0000004cf34d7223 */ /* 0x000fe20000010048 */
[----:B------:R-:W-:Y:S01]  /*3a80*/  FMUL.FTZ R75, R61, R79 ;  /* 0x0000004f3d4b7220 */ /* 0x000fe20000410000 */
[----:B------:R-:W-:Y:S01]  /*3a90*/  FMUL.FTZ R72, R243, R234 ;  /* 0x000000eaf3487220 */ /* 0x000fe20000410000 */
[-C--:B------:R-:W-:Y:S02]  /*3aa0*/  FMUL.FTZ R74, R61, R78.reuse ;  /* 0x0000004e3d4a7220 */ /* 0x080fe40000410000 */
[----:B------:R-:W-:Y:S01]  /*3ab0*/  FSEL R77, R234, R77, !P0 ;  /* 0x0000004dea4d7208 */ /* 0x000fe20004000000 */
[C---:B------:R-:W-:Y:S01]  /*3ac0*/  FFMA.FTZ R75, R60.reuse, R78, -R75 ;  /* 0x0000004e3c4b7223 */ /* 0x040fe2000001084b */
[----:B------:R-:W-:Y:S01]  /*3ad0*/  FFMA.FTZ R234, R60, R79, R74 ;  /* 0x0000004f3cea7223 */ /* 0x000fe2000001004a */
[----:B------:R-:W-:Y:S02]  /*3ae0*/  @P0 FFMA.FTZ R76, R73, R76, -R72 ;  /* 0x0000004c494c0223 */ /* 0x000fe40000010848 */
        /* <DEDUP_REMOVED lines=30> */
.L_x_4537:
[----:B------:R-:W-:Y:S05]  /*3cd0*/  WARPSYNC.ALL ;  /* 0x0000000000007948 */ /* 0x000fea0003800000 */
[----:B------:R-:W-:Y:S01]  /*3ce0*/  FMUL.FTZ R236, R14, R113 ;  /* 0x000000710eec7220 */ /* 0x000fe20000410000 */
[C---:B------:R-:W-:Y:S01]  /*3cf0*/  FMUL.FTZ R235, R17.reuse, R110 ;  /* 0x0000006e11eb7220 */ /* 0x040fe20000410000 */
[----:B------:R-:W-:Y:S01]  /*3d00*/  FMUL.FTZ R233, R17, R112 ;  /* 0x0000007011e97220 */ /* 0x000fe20000410000 */
[C---:B------:R-:W-:Y:S01]  /*3d10*/  FMUL.FTZ R234, R16.reuse, R109 ;  /* 0x0000006d10ea7220 */ /* 0x040fe20000410000 */
[C---:B--2---:R-:W-:Y:S01]  /*3d20*/  FMUL.FTZ R63, R15.reuse, R114 ;  /* 0x000000720f3f7220 */ /* 0x044fe20000410000 */
[----:B------:R-:W-:Y:S01]  /*3d30*/  FMUL.FTZ R231, R15, R116 ;  /* 0x000000740fe77220 */ /* 0x000fe20000410000 */
[----:B------:R-:W-:Y:S01]  /*3d40*/  FMUL.FTZ R62, R16, R111 ;  /* 0x0000006f103e7220 */ /* 0x000fe20000410000 */
[----:B------:R-:W-:Y:S01]  /*3d50*/  BAR.SYNC.DEFER_BLOCKING 0x0 ;  /* 0x0000000000007b1d */ /* 0x000fe20000010000 */
[-C--:B01----:R-:W-:Y:S01]  /*3d60*/  FMUL.FTZ R60, R117, R107.reuse ;  /* 0x0000006b753c7220 */ /* 0x083fe20000410000 */
[----:B------:R-:W-:Y:S01]  /*3d70*/  FMUL.FTZ R64, R119, R107 ;  /* 0x0000006b77407220 */ /* 0x000fe20000410000 */
[C---:B------:R-:W-:Y:S01]  /*3d80*/  FMUL.FTZ R65, R117.reuse, R188 ;  /* 0x000000bc75417220 */ /* 0x040fe20000410000 */
[----:B------:R-:W-:Y:S01]  /*3d90*/  FMUL.FTZ R61, R117, R204 ;  /* 0x000000cc753d7220 */ /* 0x000fe20000410000 */
[-C--:B------:R-:W-:Y:S01]  /*3da0*/  FFMA.FTZ R60, R119, R106.reuse, -R60 ;  /* 0x0000006a773c7223 */ /* 0x080fe2000001083c */
[----:B------:R-:W-:Y:S01]  /*3db0*/  FFMA.FTZ R64, -R117, R106, -R64 ;  /* 0x0000006a75407223 */ /* 0x000fe20000010940 */
[C---:B------:R-:W-:Y:S01]  /*3dc0*/  FFMA.FTZ R66, R119.reuse, R204, -R65 ;  /* 0x000000cc77427223 */ /* 0x040fe20000010841 */
[----:B------:R-:W-:Y:S01]  /*3dd0*/  FFMA.FTZ R61, R119, R188, R61 ;  /* 0x000000bc773d7223 */ /* 0x000fe2000001003d */
[C---:B------:R-:W-:Y:S01]  /*3de0*/  FMUL.FTZ R68, R120.reuse, R60 ;  /* 0x0000003c78447220 */ /* 0x040fe20000410000 */
[-C--:B------:R-:W-:Y:S01]  /*3df0*/  FMUL.FTZ R65, R120, R64.reuse ;  /* 0x0000004078417220 */ /* 0x080fe20000410000 */
[----:B------:R-:W-:Y:S01]  /*3e00*/  FADD.FTZ R66, R189, R66 ;  /* 0x00000042bd427221 */ /* 0x000fe20000010000 */
[----:B------:R-:W-:Y:S01]  /*3e10*/  FADD.FTZ R61, R186, R61 ;  /* 0x0000003dba3d7221 */ /* 0x000fe20000010000 */
[C---:B------:R-:W-:Y:S01]  /*3e20*/  FFMA.FTZ R68, R121.reuse, R64, -R68 ;  /* 0x0000004079447223 */ /* 0x040fe20000010844 */
[C---:B------:R-:W-:Y:S01]  /*3e30*/  FFMA.FTZ R65, R121.reuse, R60, R65 ;  /* 0x0000003c79417223 */ /* 0x040fe20000010041 */
        /* <DEDUP_REMOVED lines=8> */
[----:B------:R-:W-:Y:S01]  /*3ec0*/  FADD.FTZ R64, R185, R60 ;  /* 0x0000003cb9407221 */ /* 0x000fe20000010000 */
[----:B------:R-:W-:Y:S01]  /*3ed0*/  FADD.FTZ R67, R190, R67 ;  /* 0x00000043be437221 */ /* 0x000fe20000010000 */
[----:B------:R-:W0:Y:S01]  /*3ee0*/  LDS.64 R60, [R205+0x6378] ;  /* 0x00637800cd3c7984 */ /* 0x000e220000000a00 */
[----:B------:R-:W-:Y:S01]  /*3ef0*/  FMUL.FTZ R68, R126, R69 ;  /* 0x000000457e447220 */ /* 0x000fe20000410000 */
[----:B------:R-:W-:Y:S01]  /*3f00*/  FMUL.FTZ R66, R122, R64 ;  /* 0x000000407a427220 */ /* 0x000fe20000410000 */
[-C--:B------:R-:W-:Y:S01]  /*3f10*/  FMUL.FTZ R70, R126, R65.reuse ;  /* 0x000000417e467220 */ /* 0x080fe20000410000 */
[----:B------:R-:W-:Y:S01]  /*3f20*/  UISETP.GE.AND UP0, UPT, UR11, UR43, UPT ;  /* 0x0000002b0b00728c */ /* 0x000fe2000bf06270 */
[----:B------:R-:W-:Y:S01]  /*3f30*/  FFMA.FTZ R68, R127, R65, R68 ;  /* 0x000000417f447223 */ /* 0x000fe20000010044 */
[-C--:B------:R-:W-:Y:S01]  /*3f40*/  FMUL.FTZ R65, R122, R67.reuse ;  /* 0x000000437a417220 */ /* 0x080fe20000410000 */
[----:B------:R-:W-:Y:S01]  /*3f50*/  FFMA.FTZ R66, R123, R67, -R66 ;  /* 0x000000437b427223 */ /* 0x000fe20000010842 */
[----:B------:R-:W-:Y:S01]  /*3f60*/  FFMA.FTZ R70, R127, R69, -R70 ;  /* 0x000000457f467223 */ /* 0x000fe20000010846 */
[C---:B------:R-:W-:Y:S01]  /*3f70*/  FMUL.FTZ R72, R128.reuse, R68 ;  /* 0x0000004480487220 */ /* 0x040fe20000410000 */
[----:B------:R-:W-:Y:S01]  /*3f80*/  FFMA.FTZ R65, R123, R64, R65 ;  /* 0x000000407b417223 */ /* 0x000fe20000010041 */
[----:B------:R-:W-:Y:S01]  /*3f90*/  FADD.FTZ R66, R191, R66 ;  /* 0x00000042bf427221 */ /* 0x000fe20000010000 */
[-C--:B------:R-:W-:Y:S01]  /*3fa0*/  FMUL.FTZ R67, R128, R70.reuse ;  /* 0x0000004680437220 */ /* 0x080fe20000410000 */
[C---:B------:R-:W-:Y:S01]  /*3fb0*/  FFMA.FTZ R72, R129.reuse, R70, -R72 ;  /* 0x0000004681487223 */ /* 0x040fe20000010848 */
[----:B------:R-:W-:Y:S01]  /*3fc0*/  FADD.FTZ R65, R184, R65 ;  /* 0x00000041b8417221 */ /* 0x000fe20000010000 */
[----:B------:R-:W-:Y:S01]  /*3fd0*/  FMUL.FTZ R64, R126, R66 ;  /* 0x000000427e407220 */ /* 0x000fe20000410000 */
[----:B------:R-:W-:Y:S01]  /*3fe0*/  FFMA.FTZ R68, R129, R68, R67 ;  /* 0x0000004481447223 */ /* 0x000fe20000010043 */
[----:B------:R-:W-:Y:S01]  /*3ff0*/  FMUL.FTZ R70, R130, R72 ;  /* 0x0000004882467220 */ /* 0x000fe20000410000 */
[-C--:B------:R-:W-:Y:S01]  /*4000*/  FMUL.FTZ R67, R126, R65.reuse ;  /* 0x000000417e437220 */ /* 0x080fe20000410000 */
[----:B------:R-:W-:Y:S01]  /*4010*/  FFMA.FTZ R64, R127, R65, R64 ;  /* 0x000000417f407223 */ /* 0x000fe20000010040 */
[-C--:B------:R-:W-:Y:S01]  /*4020*/  FMUL.FTZ R65, R130, R68.reuse ;  /* 0x0000004482417220 */ /* 0x080fe20000410000 */
[----:B------:R-:W-:Y:S01]  /*4030*/  FFMA.FTZ R70, R131, R68, R70 ;  /* 0x0000004483467223 */ /* 0x000fe20000010046 */
[----:B------:R-:W-:Y:S01]  /*4040*/  FFMA.FTZ R67, R127, R66, -R67 ;  /* 0x000000427f437223 */ /* 0x000fe20000010843 */
[----:B------:R-:W-:Y:S01]  /*4050*/  FADD.FTZ R64, R183, R64 ;  /* 0x00000040b7407221 */ /* 0x000fe20000010000 */
[----:B------:R-:W-:Y:S01]  /*4060*/  FFMA.FTZ R65, R131, R72, -R65 ;  /* 0x0000004883417223 */ /* 0x000fe20000010841 */
[----:B------:R-:W-:Y:S01]  /*4070*/  FMUL.FTZ R68, R132, R70 ;  /* 0x0000004684447220 */ /* 0x000fe20000410000 */
[----:B------:R-:W-:Y:S01]  /*4080*/  FADD.FTZ R67, R192, R67 ;  /* 0x00000043c0437221 */ /* 0x000fe20000010000 */
        /* <DEDUP_REMOVED lines=8> */
[----:B------:R-:W-:Y:S01]  /*4110*/  FADD.FTZ R66, R193, R66 ;  /* 0x00000042c1427221 */ /* 0x000fe20000010000 */
[-C--:B------:R-:W-:Y:S01]  /*4120*/  FMUL.FTZ R70, R134, R69.reuse ;  /* 0x0000004586467220 */ /* 0x080fe20000410000 */
[----:B------:R-:W-:Y:S01]  /*4130*/  FFMA.FTZ R69, R135, R69, R68 ;  /* 0x0000004587457223 */ /* 0x000fe20000010044 */
[----:B------:R-:W-:Y:S01]  /*4140*/  FADD.FTZ R64, R182, R65 ;  /* 0x00000041b6407221 */ /* 0x000fe20000010000 */
[C---:B------:R-:W-:Y:S01]  /*4150*/  FMUL.FTZ R68, R130.reuse, R66 ;  /* 0x0000004282447220 */ /* 0x040fe20000410000 */
[----:B0-----:R-:W-:Y:S01]  /*4160*/  FMUL.FTZ R65, R125, R61 ;  /* 0x0000003d7d417220 */ /* 0x001fe20000410000 */
[----:B------:R-:W-:Y:S01]  /*4170*/  FFMA.FTZ R70, R135, R71, -R70 ;  /* 0x0000004787467223 */ /* 0x000fe20000010846 */
[-C--:B------:R-:W-:Y:S01]  /*4180*/  FMUL.FTZ R67, R130, R64.reuse ;  /* 0x0000004082437220 */ /* 0x080fe20000410000 */
[----:B------:R-:W-:Y:S01]  /*4190*/  FFMA.FTZ R68, R131, R64, R68 ;  /* 0x0000004083447223 */ /* 0x000fe20000010044 */
[-C--:B------:R-:W-:Y:S01]  /*41a0*/  FMUL.FTZ R64, R125, R60.reuse ;  /* 0x0000003c7d407220 */ /* 0x080fe20000410000 */
[----:B------:R-:W-:Y:S01]  /*41b0*/  FFMA.FTZ R65, R124, R60, -R65 ;  /* 0x0000003c7c417223 */ /* 0x000fe20000010841 */
[----:B------:R-:W-:Y:S01]  /*41c0*/  FMUL.FTZ R60, R136, R70 ;  /* 0x00000046883c7220 */ /* 0x000fe20000410000 */
[----:B------:R-:W-:Y:S01]  /*41d0*/  FFMA.FTZ R67, R131, R66, -R67 ;  /* 0x0000004283437223 */ /* 0x000fe20000010843 */
[----:B------:R-:W-:Y:S01]  /*41e0*/  FFMA.FTZ R64, R124, R61, R64 ;  /* 0x0000003d7c407223 */ /* 0x000fe20000010040 */
[----:B------:R-:W-:Y:S01]  /*41f0*/  FFMA.FTZ R235, R100, R235, R65 ;  /* 0x000000eb64eb7223 */ /* 0x000fe20000010041 */
[-C--:B------:R-:W-:Y:S01]  /*4200*/  FMUL.FTZ R61, R136, R69.reuse ;  /* 0x00000045883d7220 */ /* 0x080fe20000410000 */
[C---:B------:R-:W-:Y:S01]  /*4210*/  FFMA.FTZ R69, R137.reuse, R69, R60 ;  /* 0x0000004589457223 */ /* 0x040fe2000001003c */
[----:B------:R-:W-:Y:S01]  /*4220*/  FFMA.FTZ R233, R100, R233, R64 ;  /* 0x000000e964e97223 */ /* 0x000fe20000010040 */
[----:B------:R-:W-:Y:S01]  /*4230*/  FMUL.FTZ R64, R148, R235 ;  /* 0x000000eb94407220 */ /* 0x000fe20000410000 */
[----:B------:R-:W-:Y:S01]  /*4240*/  FFMA.FTZ R70, R137, R70, -R61 ;  /* 0x0000004689467223 */ /* 0x000fe2000001083d */
[----:B------:R-:W-:Y:S01]  /*4250*/  FADD.FTZ R67, R194, R67 ;  /* 0x00000043c2437221 */ /* 0x000fe20000010000 */
[-C--:B------:R-:W-:Y:S01]  /*4260*/  FMUL.FTZ R60, R148, R233.reuse ;  /* 0x000000e9943c7220 */ /* 0x080fe20000410000 */
[----:B------:R-:W-:Y:S01]  /*4270*/  FFMA.FTZ R64, R149, R233, R64 ;  /* 0x000000e995407223 */ /* 0x000fe20000010040 */
[----:B------:R-:W-:Y:S01]  /*4280*/  FADD.FTZ R68, R181, R68 ;  /* 0x00000044b5447221 */ /* 0x000fe20000010000 */
        /* <DEDUP_REMOVED lines=16> */
[-C--:B------:R-:W-:Y:S01]  /*4390*/  FMUL.FTZ R68, R140, R66.reuse ;  /* 0x000000428c447220 */ /* 0x080fe20000410000 */
        /* <DEDUP_REMOVED lines=9> */
[C---:B------:R-:W-:Y:S01]  /*4430*/  FFMA.FTZ R232, R97.reuse, R232, R62 ;  /* 0x000000e861e87223 */ /* 0x040fe2000001003e */
[----:B------:R-:W-:Y:S01]  /*4440*/  FADD.FTZ R65, R180, R65 ;  /* 0x00000041b4417221 */ /* 0x000fe20000010000 */
[----:B------:R-:W-:Y:S01]  /*4450*/  FMUL.FTZ R62, R134, R64 ;  /* 0x00000040863e7220 */ /* 0x000fe20000410000 */
[----:B------:R-:W-:Y:S01]  /*4460*/  FFMA.FTZ R236, R97, R236, R61 ;  /* 0x000000ec61ec7223 */ /* 0x000fe2000001003d */
[----:B------:R-:W-:Y:S01]  /*4470*/  FMUL.FTZ R60, R142, R232 ;  /* 0x000000e88e3c7220 */ /* 0x000fe20000410000 */
[-C--:B------:R-:W-:Y:S01]  /*4480*/  FMUL.FTZ R67, R134, R65.reuse ;  /* 0x0000004186437220 */ /* 0x080fe20000410000 */
[----:B------:R-:W-:Y:S01]  /*4490*/  FFMA.FTZ R66, R135, R65, R62 ;  /* 0x0000004187427223 */ /* 0x000fe2000001003e */
[CC--:B------:R-:W-:Y:S01]  /*44a0*/  FMUL.FTZ R63, R142.reuse, R236.reuse ;  /* 0x000000ec8e3f7220 */ /* 0x0c0fe20000410000 */
[----:B------:R-:W-:Y:S01]  /*44b0*/  FFMA.FTZ R61, R143, R236, -R60 ;  /* 0x000000ec8f3d7223 */ /* 0x000fe2000001083c */
[----:B------:R-:W-:Y:S01]  /*44c0*/  FFMA.FTZ R67, R135, R64, -R67 ;  /* 0x0000004087437223 */ /* 0x000fe20000010843 */
[----:B------:R-:W-:Y:S01]  /*44d0*/  FMUL.FTZ R65, R142, R69 ;  /* 0x000000458e417220 */ /* 0x000fe20000410000 */
[----:B------:R-:W-:Y:S01]  /*44e0*/  FFMA.FTZ R60, R143, R232, R63 ;  /* 0x000000e88f3c7223 */ /* 0x000fe2000001003f */
[----:B------:R-:W-:Y:S01]  /*44f0*/  FFMA.FTZ R213, R96, R213, R61 ;  /* 0x000000d560d57223 */ /* 0x000fe2000001003d */
[-C--:B------:R-:W-:Y:S01]  /*4500*/  FMUL.FTZ R64, R142, R68.reuse ;  /* 0x000000448e407220 */ /* 0x080fe20000410000 */
[----:B------:R-:W-:Y:S01]  /*4510*/  FADD.FTZ R67, R196, R67 ;  /* 0x00000043c4437221 */ /* 0x000fe20000010000 */
[----:B------:R-:W-:Y:S01]  /*4520*/  FFMA.FTZ R211, R96, R211, R60 ;  /* 0x000000d360d37223 */ /* 0x000fe2000001003c */
[C---:B------:R-:W-:Y:S01]  /*4530*/  FMUL.FTZ R62, R140.reuse, R213 ;  /* 0x000000d58c3e7220 */ /* 0x040fe20000410000 */
[----:B------:R-:W-:Y:S01]  /*4540*/  FADD.FTZ R66, R179, R66 ;  /* 0x00000042b3427221 */ /* 0x000fe20000010000 */
        /* <DEDUP_REMOVED lines=20> */
[----:B------:R-:W-:Y:S01]  /*4690*/  FADD.FTZ R69, R178, R69 ;  /* 0x00000045b2457221 */ /* 0x000fe20000010000 */
[----:B------:R-:W-:Y:S01]  /*46a0*/  FFMA.FTZ R215, R94, R215, R60 ;  /* 0x000000d75ed77223 */ /* 0x000fe2000001003c */
[----:B------:R-:W-:Y:S01]  /*46b0*/  FMUL.FTZ R62, R136, R217 ;  /* 0x000000d9883e7220 */ /* 0x000fe20000410000 */
[C---:B------:R-:W-:Y:S01]  /*46c0*/  FMUL.FTZ R65, R146.reuse, R64 ;  /* 0x0000004092417220 */ /* 0x040fe20000410000 */
[-C--:B------:R-:W-:Y:S01]  /*46d0*/  FMUL.FTZ R70, R146, R68.reuse ;  /* 0x0000004492467220 */ /* 0x080fe20000410000 */
[-C--:B------:R-:W-:Y:S01]  /*46e0*/  FMUL.FTZ R60, R136, R215.reuse ;  /* 0x000000d7883c7220 */ /* 0x080fe20000410000 */
[----:B------:R-:W-:Y:S01]  /*46f0*/  FFMA.FTZ R62, R137, R215, R62 ;  /* 0x000000d7893e7223 */ /* 0x000fe2000001003e */
[----:B------:R-:W-:Y:S01]  /*4700*/  FFMA.FTZ R65, R147, R68, -R65 ;  /* 0x0000004493417223 */ /* 0x000fe20000010841 */
[----:B------:R-:W-:Y:S01]  /*4710*/  FADD.FTZ R66, R197, R66 ;  /* 0x00000042c5427221 */ /* 0x000fe20000010000 */
[----:B------:R-:W-:Y:S01]  /*4720*/  FFMA.FTZ R61, R137, R217, -R60 ;  /* 0x000000d9893d7223 */ /* 0x000fe2000001083c */
[C---:B------:R-:W-:Y:S01]  /*4730*/  FFMA.FTZ R220, R93.reuse, R220, R62 ;  /* 0x000000dc5ddc7223 */ /* 0x040fe2000001003e */
[CC--:B------:R-:W-:Y:S01]  /*4740*/  FMUL.FTZ R68, R138.reuse, R69.reuse ;  /* 0x000000458a447220 */ /* 0x0c0fe20000410000 */
[----:B------:R-:W-:Y:S01]  /*4750*/  FMUL.FTZ R62, R138, R66 ;  /* 0x000000428a3e7220 */ /* 0x000fe20000410000 */
[----:B------:R-:W-:Y:S01]  /*4760*/  FFMA.FTZ R222, R93, R222, R61 ;  /* 0x000000de5dde7223 */ /* 0x000fe2000001003d */
[C---:B------:R-:W-:Y:S01]  /*4770*/  FMUL.FTZ R60, R134.reuse, R220 ;  /* 0x000000dc863c7220 */ /* 0x040fe20000410000 */
[C---:B------:R-:W-:Y:S01]  /*4780*/  FFMA.FTZ R67, R139.reuse, R66, -R68 ;  /* 0x000000428b437223 */ /* 0x040fe20000010844 */
[----:B------:R-:W-:Y:S01]  /*4790*/  FFMA.FTZ R62, R139, R69, R62 ;  /* 0x000000458b3e7223 */ /* 0x000fe2000001003e */
[-C--:B------:R-:W-:Y:S01]  /*47a0*/  FMUL.FTZ R63, R134, R222.reuse ;  /* 0x000000de863f7220 */ /* 0x080fe20000410000 */
[C---:B------:R-:W-:Y:S01]  /*47b0*/  FFMA.FTZ R61, R135.reuse, R222, -R60 ;  /* 0x000000de873d7223 */ /* 0x040fe2000001083c */
[----:B------:R-:W-:Y:S01]  /*47c0*/  FADD.FTZ R67, R198, R67 ;  /* 0x00000043c6437221 */ /* 0x000fe20000010000 */
[----:B------:R-:W-:Y:S01]  /*47d0*/  PLOP3.LUT P0, PT, PT, PT, UP0, 0x80, 0x8 ;  /* 0x000000000008781c */ /* 0x000fe20003f0f008 */
[----:B------:R-:W-:Y:S01]  /*47e0*/  FFMA.FTZ R60, R135, R220, R63 ;  /* 0x000000dc873c7223 */ /* 0x000fe2000001003f */
[----:B------:R-:W-:Y:S01]  /*47f0*/  FFMA.FTZ R221, R92, R221, R61 ;  /* 0x000000dd5cdd7223 */ /* 0x000fe2000001003d */
        /* <DEDUP_REMOVED lines=11> */
[----:B------:R-:W-:Y:S01]  /*48b0*/  FFMA.FTZ R224, R91, R224, R62 ;  /* 0x000000e05be07223 */ /* 0x000fe2000001003e */
[----:B------:R-:W-:Y:S01]  /*48c0*/  FADD.FTZ R68, R199, R68 ;  /* 0x00000044c7447221 */ /* 0x000fe20000010000 */
[----:B------:R-:W-:Y:S01]  /*48d0*/  FMUL.FTZ R62, R142, R66 ;  /* 0x000000428e3e7220 */ /* 0x000fe20000410000 */
[----:B------:R-:W-:Y:S01]  /*48e0*/  FFMA.FTZ R226, R91, R226, R61 ;  /* 0x000000e25be27223 */ /* 0x000fe2000001003d */
[----:B------:R-:W-:Y:S01]  /*48f0*/  FMUL.FTZ R60, R130, R224 ;  /* 0x000000e0823c7220 */ /* 0x000fe20000410000 */
[-C--:B------:R-:W-:Y:S01]  /*4900*/  FMUL.FTZ R67, R142, R68.reuse ;  /* 0x000000448e437220 */ /* 0x080fe20000410000 */
[----:B------:R-:W-:Y:S01]  /*4910*/  FFMA.FTZ R69, R143, R68, -R62 ;  /* 0x000000448f457223 */ /* 0x000fe2000001083e */
[-C--:B------:R-:W-:Y:S01]  /*4920*/  FMUL.FTZ R63, R130, R226.reuse ;  /* 0x000000e2823f7220 */ /* 0x080fe20000410000 */
[----:B------:R-:W-:Y:S01]  /*4930*/  FFMA.FTZ R61, R131, R226, -R60 ;  /* 0x000000e2833d7223 */ /* 0x000fe2000001083c */
[----:B------:R-:W-:Y:S01]  /*4940*/  FFMA.FTZ R66, R143, R66, R67 ;  /* 0x000000428f427223 */ /* 0x000fe20000010043 */
[----:B------:R-:W-:Y:S01]  /*4950*/  FADD.FTZ R69, R200, R69 ;  /* 0x00000045c8457221 */ /* 0x000fe20000010000 */
[----:B------:R-:W-:Y:S01]  /*4960*/  FFMA.FTZ R60, R131, R224, R63 ;  /* 0x000000e0833c7223 */ /* 0x000fe2000001003f */
[----:B------:R-:W-:Y:S01]  /*4970*/  FFMA.FTZ R225, R90, R225, R61 ;  /* 0x000000e15ae17223 */ /* 0x000fe2000001003d */
[----:B------:R-:W-:Y:S01]  /*4980*/  FADD.FTZ R66, R175, R66 ;  /* 0x00000042af427221 */ /* 0x000fe20000010000 */
[----:B------:R-:W-:Y:S01]  /*4990*/  FMUL.FTZ R68, R144, R69 ;  /* 0x0000004590447220 */ /* 0x000fe20000410000 */
[----:B------:R-:W-:Y:S01]  /*49a0*/  FFMA.FTZ R223, R90, R223, R60 ;  /* 0x000000df5adf7223 */ /* 0x000fe2000001003c */
[----:B------:R-:W-:Y:S01]  /*49b0*/  FMUL.FTZ R62, R128, R225 ;  /* 0x000000e1803e7220 */ /* 0x000fe20000410000 */
[----:B------:R-:W-:Y:S01]  /*49c0*/  FFMA.FTZ R64, R147, R64, R70 ;  /* 0x0000004093407223 */ /* 0x000fe20000010046 */
[-C--:B------:R-:W-:Y:S01]  /*49d0*/  FFMA.FTZ R63, R145, R66.reuse, R68 ;  /* 0x00000042913f7223 */ /* 0x080fe20000010044 */
[----:B------:R-:W-:Y:S01]  /*49e0*/  FMUL.FTZ R66, R144, R66 ;  /* 0x0000004290427220 */ /* 0x000fe20000410000 */
[-C--:B------:R-:W-:Y:S01]  /*49f0*/  FFMA.FTZ R62, R129, R223.reuse, R62 ;  /* 0x000000df813e7223 */ /* 0x080fe2000001003e */
[----:B------:R-:W-:Y:S01]  /*4a00*/  FMUL.FTZ R60, R128, R223 ;  /* 0x000000df803c7220 */ /* 0x000fe20000410000 */
[----:B------:R-:W-:Y:S01]  /*4a10*/  ISETP.NE.OR P0, PT, R206, RZ, P0 ;  /* 0x000000ffce00720c */ /* 0x000fe20000705670 */
[----:B------:R-:W-:Y:S01]  /*4a20*/  FFMA.FTZ R66, R145, R69, -R66 ;  /* 0x0000004591427223 */ /* 0x000fe20000010842 */
[----:B------:R-:W-:Y:S01]  /*4a30*/  FFMA.FTZ R228, R89, R228, R62 ;  /* 0x000000e459e47223 */ /* 0x000fe2000001003e */
[----:B------:R-:W-:Y:S01]  /*4a40*/  FADD.FTZ R62, R174, R63 ;  /* 0x0000003fae3e7221 */ /* 0x000fe20000010000 */
[----:B------:R-:W-:Y:S01]  /*4a50*/  FFMA.FTZ R61, R129, R225, -R60 ;  /* 0x000000e1813d7223 */ /* 0x000fe2000001083c */
[----:B------:R-:W-:Y:S01]  /*4a60*/  FADD.FTZ R66, R201, R66 ;  /* 0x00000042c9427221 */ /* 0x000fe20000010000 */
[----:B------:R-:W-:Y:S01]  /*4a70*/  FMUL.FTZ R60, R126, R228 ;  /* 0x000000e47e3c7220 */ /* 0x000fe20000410000 */
[C---:B------:R-:W-:Y:S01]  /*4a80*/  FMUL.FTZ R67, R146.reuse, R62 ;  /* 0x0000003e92437220 */ /* 0x040fe20000410000 */
[----:B------:R-:W-:Y:S01]  /*4a90*/  FFMA.FTZ R230, R89, R230, R61 ;  /* 0x000000e659e67223 */ /* 0x000fe2000001003d */
[-C--:B------:R-:W-:Y:S01]  /*4aa0*/  FMUL.FTZ R68, R146, R66.reuse ;  /* 0x0000004292447220 */ /* 0x080fe20000410000 */
[----:B------:R-:W-:Y:S01]  /*4ab0*/  ISETP.GT.U32.AND P2, PT, R108, 0x1f, PT ;  /* 0x0000001f6c00780c */ /* 0x000fe20003f44070 */
        /* <DEDUP_REMOVED lines=10> */
[----:B------:R-:W-:Y:S01]  /*4b60*/  VOTEU.ALL UP0, P0 ;  /* 0x0000000000ff7886 */ /* 0x000fe20000000000 */
        /* <DEDUP_REMOVED lines=8> */
[----:B------:R-:W-:Y:S01]  /*4bf0*/  FMUL.FTZ R68, R148, R65 ;  /* 0x0000004194447220 */ /* 0x000fe20000410000 */
[----:B------:R-:W-:-:S02]  /*4c00*/  HFMA2 R60, -RZ, RZ, 1.875, 0 ;  /* 0x3f800000ff3c7431 */ /* 0x000fc400000001ff */
[C---:B------:R-:W-:Y:S01]  /*4c10*/  FFMA.FTZ R214, R87.reuse, R214, R66 ;  /* 0x000000d657d67223 */ /* 0x040fe20000010042 */
[----:B------:R-:W-:Y:S01]  /*4c20*/  FFMA.FTZ R212, R87, R212, R67 ;  /* 0x000000d457d47223 */ /* 0x000fe20000010043 */
[----:B------:R-:W-:Y:S01]  /*4c30*/  FFMA.FTZ R64, R149, R64, R68 ;  /* 0x0000004095407223 */ /* 0x000fe20000010044 */
[----:B------:R-:W-:Y:S01]  /*4c40*/  FADD.FTZ R66, R172, R69 ;  /* 0x00000045ac427221 */ /* 0x000fe20000010000 */
[C---:B------:R-:W-:Y:S01]  /*4c50*/  FMUL.FTZ R68, R120.reuse, R214 ;  /* 0x000000d678447220 */ /* 0x040fe20000410000 */
[-C--:B------:R-:W-:Y:S01]  /*4c60*/  FMUL.FTZ R69, R120, R212.reuse ;  /* 0x000000d478457220 */ /* 0x080fe20000410000 */
[----:B------:R-:W-:Y:S01]  /*4c70*/  @!UP0 ULEA UR21, UR8, UR20, 0x4 ;  /* 0x0000001408158291 */ /* 0x000fe2000f8e20ff */
[----:B------:R-:W-:Y:S01]  /*4c80*/  CS2R R62, SRZ ;  /* 0x00000000003e7805 */ /* 0x000fe2000001ff00 */
[C---:B------:R-:W-:Y:S01]  /*4c90*/  FFMA.FTZ R71, R121.reuse, R212, R68 ;  /* 0x000000d479477223 */ /* 0x040fe20000010044 */
[----:B------:R-:W-:Y:S01]  /*4ca0*/  FFMA.FTZ R68, R121, R214, -R69 ;  /* 0x000000d679447223 */ /* 0x000fe20000010845 */
[----:B------:R-:W-:Y:S01]  /*4cb0*/  MOV R61, RZ ;  /* 0x000000ff003d7202 */ /* 0x000fe20000000f00 */
[----:B------:R-:W-:Y:S01]  /*4cc0*/  FFMA.FTZ R65, R149, R65, -R70 ;  /* 0x0000004195417223 */ /* 0x000fe20000010846 */
[C---:B------:R-:W-:Y:S01]  /*4cd0*/  FFMA.FTZ R207, R86.reuse, R207, R71 ;  /* 0x000000cf56cf7223 */ /* 0x040fe20000010047 */
[----:B------:R-:W-:Y:S01]  /*4ce0*/  FFMA.FTZ R209, R86, R209, R68 ;  /* 0x000000d156d17223 */ /* 0x000fe20000010044 */
[----:B------:R-:W-:Y:S01]  /*4cf0*/  FADD.FTZ R67, R203, R72 ;  /* 0x00000048cb437221 */ /* 0x000fe20000010000 */
[----:B------:R-:W-:Y:S01]  /*4d00*/  BSSY B0, `(.L_x_4544) ;  /* 0x00000e4000007945 */ /* 0x000fe20003800000 */
[C---:B------:R-:W-:Y:S01]  /*4d10*/  FMUL.FTZ R68, R117.reuse, R207 ;  /* 0x000000cf75447220 */ /* 0x040fe20000410000 */
[-C--:B------:R-:W-:Y:S01]  /*4d20*/  FMUL.FTZ R70, R117, R209.reuse ;  /* 0x000000d175467220 */ /* 0x080fe20000410000 */
[----:B------:R-:W0:Y:S02]  /*4d30*/  @!P0 LDS.128 R60, [UR21+0x8b80] ;  /* 0x008b8015ff3c8984 */ /* 0x000e240008000c00 */
[C---:B------:R-:W-:Y:S01]  /*4d40*/  FFMA.FTZ R68, R119.reuse, R209, -R68 ;  /* 0x000000d177447223 */ /* 0x040fe20000010844 */
[----:B------:R-:W-:Y:S01]  /*4d50*/  FFMA.FTZ R69, R119, R207, R70 ;  /* 0x000000cf77457223 */ /* 0x000fe20000010046 */
[----:B------:R1:W-:Y:S02]  /*4d60*/  STS.128 [R205+0x6d80], R64 ;  /* 0x006d8040cd007388 */ /* 0x0003e40000000c00 */
[C---:B------:R-:W-:Y:S01]  /*4d70*/  FFMA.FTZ R210, R85.reuse, R210, R68 ;  /* 0x000000d255d27223 */ /* 0x040fe20000010044 */
        /* <DEDUP_REMOVED lines=46> */
.L_x_4687:
        /* <DEDUP_REMOVED lines=12> */
.L_x_4548:
[----:B------:R-:W-:Y:S05]  /*5120*/  BSYNC.RECONVERGENT B1 ;  /* 0x0000000000017941 */ /* 0x000fea0003800200 */
.L_x_4547:
[----:B------:R-:W-:Y:S01]  /*5130*/  UMOV UR21, 0xffffffff ;  /* 0xffffffff00157882 */ /* 0x000fe20000000000 */
[----:B------:R-:W-:Y:S02]  /*5140*/  ISETP.GT.U32.AND P2, PT, R206, 0x1d, PT ;  /* 0x0000001dce00780c */ /* 0x000fe40003f44070 */
[----:B------:R-:W-:Y:S11]  /*5150*/  BRA.DIV UR21, `(.L_x_4549) ;  /* 0x0000006215d47947 */ /* 0x000ff6000b800000 */
[----:B--2---:R2:W1:Y:S04]  /*5160*/  SHFL.DOWN PT, R76, R249, 0x2, 0x1f ;  /* 0x08401f00f94c7f89 */ /* 0x00446800000e0000 */
[----:B---3--:R2:W3:Y:S04]  /*5170*/  SHFL.DOWN PT, R77, R248, 0x2, 0x1f ;  /* 0x08401f00f84d7f89 */ /* 0x0084e800000e0000 */
[----:B----4-:R2:W4:Y:S04]  /*5180*/  SHFL.DOWN PT, R78, R247, 0x2, 0x1f ;  /* 0x08401f00f74e7f89 */ /* 0x01052800000e0000 */
[----:B0-----:R2:W0:Y:S02]  /*5190*/  SHFL.DOWN PT, R251, R246, 0x2, 0x1f ;  /* 0x08401f00f6fb7f89 */ /* 0x00142400000e0000 */
.L_x_4693:
        /* <DEDUP_REMOVED lines=8> */
[----:B-12---:R-:W-:Y:S01]  /*5220*/  FADD.FTZ R247, R247, R238 ;  /* 0x000000eef7f77221 */ /* 0x006fe20000010000 */
[----:B------:R-:W-:Y:S01]  /*5230*/  FADD.FTZ R246, R246, R251 ;  /* 0x000000fbf6f67221 */ /* 0x000fe20000010000 */
[-C--:B------:R-:W-:Y:S01]  /*5240*/  FFMA.FTZ R249, R249, R76.reuse, -R78 ;  /* 0x0000004cf9f97223 */ /* 0x080fe2000001084e */
[----:B------:R-:W-:-:S07]  /*5250*/  FFMA.FTZ R248, R248, R76, R77 ;  /* 0x0000004cf8f87223 */ /* 0x000fce000001004d */
.L_x_4551:
[----:B------:R-:W-:Y:S05]  /*5260*/  BSYNC.RECONVERGENT B1 ;  /* 0x0000000000017941 */ /* 0x000fea0003800200 */
.L_x_4550:
[----:B------:R-:W-:Y:S01]  /*5270*/  UMOV UR21, 0xffffffff ;  /* 0xffffffff00157882 */ /* 0x000fe20000000000 */
[----:B------:R-:W-:Y:S02]  /*5280*/  ISETP.GT.U32.AND P2, PT, R206, 0x1b, PT ;  /* 0x0000001bce00780c */ /* 0x000fe40003f44070 */
[----:B------:R-:W-:Y:S11]  /*5290*/  BRA.DIV UR21, `(.L_x_4552) ;  /* 0x0000006215f47947 */ /* 0x000ff6000b800000 */
[----:B-1----:R1:W1:Y:S04]  /*52a0*/  SHFL.DOWN PT, R76, R249, 0x4, 0x1f ;  /* 0x08801f00f94c7f89 */ /* 0x00226800000e0000 */
[----:B---3--:R3:W1:Y:S04]  /*52b0*/  SHFL.DOWN PT, R77, R248, 0x4, 0x1f ;  /* 0x08801f00f84d7f89 */ /* 0x00866800000e0000 */
[----:B----4-:R3:W4:Y:S04]  /*52c0*/  SHFL.DOWN PT, R78, R247, 0x4, 0x1f ;  /* 0x08801f00f74e7f89 */ /* 0x01072800000e0000 */
[----:B0-----:R3:W0:Y:S02]  /*52d0*/  SHFL.DOWN PT, R251, R246, 0x4, 0x1f ;  /* 0x08801f00f6fb7f89 */ /* 0x00162400000e0000 */
.L_x_4699:
        /* <DEDUP_REMOVED lines=12> */
.L_x_4554:
[----:B------:R-:W-:Y:S05]  /*53a0*/  BSYNC.RECONVERGENT B1 ;  /* 0x0000000000017941 */ /* 0x000fea0003800200 */
.L_x_4553:
[----:B------:R-:W-:Y:S01]  /*53b0*/  UMOV UR21, 0xffffffff ;  /* 0xffffffff00157882 */ /* 0x000fe20000000000 */
[----:B------:R-:W-:Y:S02]  /*53c0*/  ISETP.GT.U32.AND P2, PT, R206, 0x17, PT ;  /* 0x00000017ce00780c */ /* 0x000fe40003f44070 */
[----:B------:R-:W-:Y:S11]  /*53d0*/  BRA.DIV UR21, `(.L_x_4555) ;  /* 0x0000006615147947 */ /* 0x000ff6000b800000 */
[----:B-1----:R1:W1:Y:S04]  /*53e0*/  SHFL.DOWN PT, R76, R249, 0x8, 0x1f ;  /* 0x09001f00f94c7f89 */ /* 0x00226800000e0000 */
[----:B------:R0:W1:Y:S04]  /*53f0*/  SHFL.DOWN PT, R77, R248, 0x8, 0x1f ;  /* 0x09001f00f84d7f89 */ /* 0x00006800000e0000 */
[----:B----4-:R4:W1:Y:S04]  /*5400*/  SHFL.DOWN PT, R78, R247, 0x8, 0x1f ;  /* 0x09001f00f74e7f89 */ /* 0x01086800000e0000 */
[----:B0-----:R4:W0:Y:S02]  /*5410*/  SHFL.DOWN PT, R251, R246, 0x8, 0x1f ;  /* 0x09001f00f6fb7f89 */ /* 0x00182400000e0000 */
.L_x_4705:
        /* <DEDUP_REMOVED lines=12> */
.L_x_4557:
[----:B------:R-:W-:Y:S05]  /*54e0*/  BSYNC.RECONVERGENT B1 ;  /* 0x0000000000017941 */ /* 0x000fea0003800200 */
.L_x_4556:
[----:B------:R-:W-:Y:S01]  /*54f0*/  UMOV UR21, 0xffffffff ;  /* 0xffffffff00157882 */ /* 0x000fe20000000000 */
[----:B------:R-:W-:Y:S02]  /*5500*/  ISETP.GT.U32.AND P2, PT, R206, 0xf, PT ;  /* 0x0000000fce00780c */ /* 0x000fe40003f44070 */
[----:B------:R-:W-:Y:S11]  /*5510*/  BRA.DIV UR21, `(.L_x_4558) ;  /* 0x0000006615347947 */ /* 0x000ff6000b800000 */
[----:B-1----:R1:W1:Y:S04]  /*5520*/  SHFL.DOWN PT, R76, R249, 0x10, 0x1f ;  /* 0x0a001f00f94c7f89 */ /* 0x00226800000e0000 */
[----:B------:R0:W1:Y:S04]  /*5530*/  SHFL.DOWN PT, R77, R248, 0x10, 0x1f ;  /* 0x0a001f00f84d7f89 */ /* 0x00006800000e0000 */
[----:B------:R1:W1:Y:S04]  /*5540*/  SHFL.DOWN PT, R78, R247, 0x10, 0x1f ;  /* 0x0a001f00f74e7f89 */ /* 0x00026800000e0000 */
[----:B0-----:R0:W0:Y:S02]  /*5550*/  SHFL.DOWN PT, R251, R246, 0x10, 0x1f ;  /* 0x0a001f00f6fb7f89 */ /* 0x00102400000e0000 */
.L_x_4711:
        /* <DEDUP_REMOVED lines=12> */
.L_x_4560:
[----:B------:R-:W-:Y:S05]  /*5620*/  BSYNC.RECONVERGENT B1 ;  /* 0x0000000000017941 */ /* 0x000fea0003800200 */
.L_x_4559:
[----:B------:R-:W-:Y:S01]  /*5630*/  UMOV UR21, 0xffffffff ;  /* 0xffffffff00157882 */ /* 0x000fe20000000000 */
[----:B------:R-:W-:Y:S02]  /*5640*/  ISETP.NE.AND P2, PT, R108, 0x1f, PT ;  /* 0x0000001f6c00780c */ /* 0x000fe40003f45270 */
[----:B------:R-:W-:Y:S11]  /*5650*/  BRA.DIV UR21, `(.L_x_4561) ;  /* 0x0000006615547947 */ /* 0x000ff6000b800000 */
[----:B------:R-:W5:Y:S04]  /*5660*/  SHFL.IDX PT, R244, R248, RZ, 0x1f ;  /* 0x00001ffff8f47589 */ /* 0x000f6800000e0000 */
[----:B------:R-:W0:Y:S04]  /*5670*/  SHFL.IDX PT, R206, R249, RZ, 0x1f ;  /* 0x00001ffff9ce7589 */ /* 0x000e2800000e0000 */
[----:B------:R-:W2:Y:S04]  /*5680*/  SHFL.IDX PT, R243, R247, RZ, 0x1f ;  /* 0x00001ffff7f37589 */ /* 0x000ea800000e0000 */
[----:B------:R-:W3:Y:S04]  /*5690*/  SHFL.IDX PT, R237, R246, RZ, 0x1f ;  /* 0x00001ffff6ed7589 */ /* 0x000ee800000e0000 */
[----:B------:R-:W4:Y:S04]  /*56a0*/  SHFL.IDX PT, R250, R60, RZ, 0x1f ;  /* 0x00001fff3cfa7589 */ /* 0x000f2800000e0000 */
[----:B------:R-:W4:Y:S04]  /*56b0*/  SHFL.IDX PT, R79, R61, RZ, 0x1f ;  /* 0x00001fff3d4f7589 */ /* 0x000f2800000e0000 */
[----:B-1----:R1:W1:Y:S01]  /*56c0*/  SHFL.DOWN PT, R76, R249, 0x1, 0x1f ;  /* 0x08201f00f94c7f89 */ /* 0x00226200000e0000 */
[-C--:B-----5:R-:W-:Y:S01]  /*56d0*/  FMUL.FTZ R239, R63, R244.reuse ;  /* 0x000000f43fef7220 */ /* 0x0a0fe20000410000 */
[-C--:B------:R-:W-:Y:S01]  /*56e0*/  FMUL.FTZ R240, R62, R244.reuse ;  /* 0x000000f43ef07220 */ /* 0x080fe20000410000 */
[-C--:B------:R-:W-:Y:S01]  /*56f0*/  FMUL.FTZ R245, R61, R244.reuse ;  /* 0x000000f43df57220 */ /* 0x080fe20000410000 */
[----:B------:R1:W1:Y:S01]  /*5700*/  SHFL.DOWN PT, R77, R248, 0x1, 0x1f ;  /* 0x08201f00f84d7f89 */ /* 0x00026200000e0000 */
[----:B------:R-:W-:Y:S01]  /*5710*/  FMUL.FTZ R244, R60, R244 ;  /* 0x000000f43cf47220 */ /* 0x000fe20000410000 */
[-C--:B0-----:R-:W-:Y:S01]  /*5720*/  FFMA.FTZ R238, R62, R206.reuse, -R239 ;  /* 0x000000ce3eee7223 */ /* 0x081fe200000108ef */
[-C--:B------:R-:W-:Y:S01]  /*5730*/  FFMA.FTZ R240, R63, R206.reuse, R240 ;  /* 0x000000ce3ff07223 */ /* 0x080fe200000100f0 */
[----:B------:R0:W0:Y:S01]  /*5740*/  SHFL.DOWN PT, R78, R247, 0x1, 0x1f ;  /* 0x08201f00f74e7f89 */ /* 0x00002200000e0000 */
[-C--:B------:R-:W-:Y:S01]  /*5750*/  FFMA.FTZ R245, R60, R206.reuse, -R245 ;  /* 0x000000ce3cf57223 */ /* 0x080fe200000108f5 */
[----:B------:R-:W-:Y:S01]  /*5760*/  FFMA.FTZ R244, R61, R206, R244 ;  /* 0x000000ce3df47223 */ /* 0x000fe200000100f4 */
[----:B--2---:R-:W-:Y:S01]  /*5770*/  FADD.FTZ R243, R243, R238 ;  /* 0x000000eef3f37221 */ /* 0x004fe20000010000 */
[----:B------:R2:W0:Y:S01]  /*5780*/  SHFL.DOWN PT, R251, R246, 0x1, 0x1f ;  /* 0x08201f00f6fb7f89 */ /* 0x00042200000e0000 */
[----:B---3--:R-:W-:-:S03]  /*5790*/  FADD.FTZ R206, R237, R240 ;  /* 0x000000f0edce7221 */ /* 0x008fc60000010000 */
[----:B------:R2:W3:Y:S01]  /*57a0*/  SHFL.IDX PT, R252, R62, RZ, 0x1f ;  /* 0x00001fff3efc7589 */ /* 0x0004e200000e0000 */
[----:B----4-:R-:W-:-:S03]  /*57b0*/  MOV R60, R250 ;  /* 0x000000fa003c7202 */ /* 0x010fc60000000f00 */
[----:B------:R2:W4:Y:S01]  /*57c0*/  SHFL.IDX PT, R241, R63, RZ, 0x1f ;  /* 0x00001fff3ff17589 */ /* 0x00052200000e0000 */
[----:B------:R-:W-:-:S07]  /*57d0*/  MOV R61, R79 ;  /* 0x0000004f003d7202 */ /* 0x000fce0000000f00 */
.L_x_4725:
[----:B------:R-:W-:Y:S01]  /*57e0*/  BSSY.RECONVERGENT B1, `(.L_x_4562) ;  /* 0x000000f000017945 */ /* 0x000fe20003800200 */
[----:B--23--:R-:W-:Y:S02]  /*57f0*/  MOV R62, R252 ;  /* 0x000000fc003e7202 */ /* 0x00cfe40000000f00 */
[----:B----4-:R-:W-:Y:S01]  /*5800*/  MOV R63, R241 ;  /* 0x000000f1003f7202 */ /* 0x010fe20000000f00 */
[----:B------:R-:W-:Y:S06]  /*5810*/  @!P2 BRA `(.L_x_4563) ;  /* 0x00000000002ca947 */ /* 0x000fec0003800000 */
[C---:B-1----:R-:W-:Y:S01]  /*5820*/  FMUL.FTZ R79, R77.reuse, R61 ;  /* 0x0000003d4d4f7220 */ /* 0x042fe20000410000 */
[CC--:B------:R-:W-:Y:S01]  /*5830*/  FMUL.FTZ R237, R77.reuse, R63.reuse ;  /* 0x0000003f4ded7220 */ /* 0x0c0fe20000410000 */
[C---:B------:R-:W-:Y:S01]  /*5840*/  FMUL.FTZ R238, R76.reuse, R63 ;  /* 0x0000003f4cee7220 */ /* 0x040fe20000410000 */
[C---:B------:R-:W-:Y:S01]  /*5850*/  FMUL.FTZ R61, R76.reuse, R61 ;  /* 0x0000003d4c3d7220 */ /* 0x040fe20000410000 */
[C---:B------:R-:W-:Y:S01]  /*5860*/  FFMA.FTZ R79, R76.reuse, R60, -R79 ;  /* 0x0000003c4c4f7223 */ /* 0x040fe2000001084f */
[-C--:B------:R-:W-:Y:S01]  /*5870*/  FFMA.FTZ R237, R76, R62.reuse, -R237 ;  /* 0x0000003e4ced7223 */ /* 0x080fe200000108ed */
[C---:B------:R-:W-:Y:S01]  /*5880*/  FFMA.FTZ R238, R77.reuse, R62, R238 ;  /* 0x0000003e4dee7223 */ /* 0x040fe200000100ee */
[----:B------:R-:W-:Y:S02]  /*5890*/  FFMA.FTZ R61, R77, R60, R61 ;  /* 0x0000003c4d3d7223 */ /* 0x000fe4000001003d */
[----:B0-----:R-:W-:Y:S01]  /*58a0*/  FADD.FTZ R62, R78, R237 ;  /* 0x000000ed4e3e7221 */ /* 0x001fe20000010000 */
[----:B------:R-:W-:Y:S01]  /*58b0*/  FADD.FTZ R63, R251, R238 ;  /* 0x000000eefb3f7221 */ /* 0x000fe20000010000 */
[----:B------:R-:W-:-:S07]  /*58c0*/  MOV R60, R79 ;  /* 0x0000004f003c7202 */ /* 0x000fce0000000f00 */
.L_x_4563:
[----:B------:R-:W-:Y:S05]  /*58d0*/  BSYNC.RECONVERGENT B1 ;  /* 0x0000000000017941 */ /* 0x000fea0003800200 */
.L_x_4562:
[CC--:B-1----:R-:W-:Y:S01]  /*58e0*/  FMUL.FTZ R77, R69.reuse, R63.reuse ;  /* 0x0000003f454d7220 */ /* 0x0c2fe20000410000 */
[-C--:B------:R-:W-:Y:S01]  /*58f0*/  FMUL.FTZ R76, R69, R62.reuse ;  /* 0x0000003e454c7220 */ /* 0x080fe20000410000 */
[----:B------:R1:W-:Y:S02]  /*5900*/  STS.128 [R242+0x6db0], R60 ;  /* 0x006db03cf2007388 */ /* 0x0003e40000000c00 */
[C---:B------:R-:W-:Y:S01]  /*5910*/  FFMA.FTZ R77, R68.reuse, R62, -R77 ;  /* 0x0000003e444d7223 */ /* 0x040fe2000001084d */
[----:B------:R-:W-:-:S03]  /*5920*/  FFMA.FTZ R238, R68, R63, R76 ;  /* 0x0000003f44ee7223 */ /* 0x000fc6000001004c */
[----:B0-----:R-:W-:Y:S01]  /*5930*/  FADD.FTZ R78, R70, R77 ;  /* 0x0000004d464e7221 */ /* 0x001fe20000010000 */
[CC--:B------:R-:W-:Y:S01]  /*5940*/  FMUL.FTZ R77, R69.reuse, R61.reuse ;  /* 0x0000003d454d7220 */ /* 0x0c0fe20000410000 */
[----:B------:R-:W-:Y:S01]  /*5950*/  FMUL.FTZ R70, R69, R60 ;  /* 0x0000003c45467220 */ /* 0x000fe20000410000 */
[----:B------:R-:W-:Y:S01]  /*5960*/  FADD.FTZ R79, R71, R238 ;  /* 0x000000ee474f7221 */ /* 0x000fe20000010000 */
[C---:B------:R-:W-:Y:S01]  /*5970*/  FMUL.FTZ R69, R65.reuse, R78 ;  /* 0x0000004e41457220 */ /* 0x040fe20000410000 */
[C---:B------:R-:W-:Y:S01]  /*5980*/  FFMA.FTZ R76, R68.reuse, R60, -R77 ;  /* 0x0000003c444c7223 */ /* 0x040fe2000001084d */
[----:B------:R-:W-:Y:S02]  /*5990*/  FFMA.FTZ R77, R68, R61, R70 ;  /* 0x0000003d444d7223 */ /* 0x000fe40000010046 */
[CC--:B------:R-:W-:Y:S01]  /*59a0*/  FFMA.FTZ R68, R64.reuse, R79.reuse, R69 ;  /* 0x0000004f40447223 */ /* 0x0c0fe20000010045 */
[C---:B------:R-:W-:Y:S01]  /*59b0*/  FMUL.FTZ R69, R65.reuse, R79 ;  /* 0x0000004f41457220 */ /* 0x040fe20000410000 */
[C---:B-1----:R-:W-:Y:S01]  /*59c0*/  FMUL.FTZ R63, R65.reuse, R76 ;  /* 0x0000004c413f7220 */ /* 0x042fe20000410000 */
[-C--:B------:R-:W-:Y:S01]  /*59d0*/  FMUL.FTZ R61, R65, R77.reuse ;  /* 0x0000004d413d7220 */ /* 0x080fe20000410000 */
[----:B------:R-:W-:Y:S01]  /*59e0*/  FADD.FTZ R67, R67, R68 ;  /* 0x0000004443437221 */ /* 0x000fe20000010000 */
[C---:B------:R-:W-:Y:S01]  /*59f0*/  FFMA.FTZ R69, R64.reuse, R78, -R69 ;  /* 0x0000004e40457223 */ /* 0x040fe20000010845 */
[C---:B------:R-:W-:Y:S01]  /*5a00*/  FFMA.FTZ R65, R64.reuse, R77, R63 ;  /* 0x0000004d40417223 */ /* 0x040fe2000001003f */
[----:B------:R-:W-:Y:S01]  /*5a10*/  FFMA.FTZ R64, R64, R76, -R61 ;  /* 0x0000004c40407223 */ /* 0x000fe2000001083d */
[C---:B------:R-:W-:Y:S01]  /*5a20*/  FMUL.FTZ R63, R73.reuse, R67 ;  /* 0x00000043493f7220 */ /* 0x040fe20000410000 */
[----:B------:R-:W-:Y:S01]  /*5a30*/  FADD.FTZ R66, R66, R69 ;  /* 0x0000004542427221 */ /* 0x000fe20000010000 */
[CC--:B------:R-:W-:Y:S01]  /*5a40*/  FMUL.FTZ R61, R73.reuse, R65.reuse ;  /* 0x00000041493d7220 */ /* 0x0c0fe20000410000 */
[C---:B------:R-:W-:Y:S01]  /*5a50*/  FMUL.FTZ R60, R73.reuse, R64 ;  /* 0x00000040493c7220 */ /* 0x040fe20000410000 */
[----:B------:R2:W-:Y:S01]  /*5a60*/  STS.128 [R242+0x6da0], R76 ;  /* 0x006da04cf2007388 */ /* 0x0005e20000000c00 */
[-C--:B------:R-:W-:Y:S01]  /*5a70*/  FMUL.FTZ R62, R73, R66.reuse ;  /* 0x00000042493e7220 */ /* 0x080fe20000410000 */
[C---:B------:R-:W-:Y:S01]  /*5a80*/  FFMA.FTZ R63, R72.reuse, R66, -R63 ;  /* 0x00000042483f7223 */ /* 0x040fe2000001083f */
[C---:B------:R-:W-:Y:S01]  /*5a90*/  FFMA.FTZ R68, R72.reuse, R64, -R61 ;  /* 0x0000004048447223 */ /* 0x040fe2000001083d */
[C---:B------:R-:W-:Y:S01]  /*5aa0*/  FFMA.FTZ R69, R72.reuse, R65, R60 ;  /* 0x0000004148457223 */ /* 0x040fe2000001003c */
[----:B------:R-:W-:Y:S01]  /*5ab0*/  FFMA.FTZ R62, R72, R67, R62 ;  /* 0x00000043483e7223 */ /* 0x000fe2000001003e */
[----:B------:R-:W-:Y:S01]  /*5ac0*/  FADD.FTZ R70, R74, R63 ;  /* 0x0000003f4a467221 */ /* 0x000fe20000010000 */
[----:B------:R2:W-:Y:S01]  /*5ad0*/  STS.128 [R242+0x6d90], R64 ;  /* 0x006d9040f2007388 */ /* 0x0005e20000000c00 */
[----:B------:R-:W-:Y:S01]  /*5ae0*/  MOV R63, R206 ;  /* 0x000000ce003f7202 */ /* 0x000fe20000000f00 */
[----:B------:R-:W-:Y:S01]  /*5af0*/  FADD.FTZ R71, R75, R62 ;  /* 0x0000003e4b477221 */ /* 0x000fe20000010000 */
[----:B------:R-:W-:-:S02]  /*5b00*/  MOV R62, R243 ;  /* 0x000000f3003e7202 */ /* 0x000fc40000000f00 */
[----:B------:R-:W-:Y:S02]  /*5b10*/  MOV R61, R244 ;  /* 0x000000f4003d7202 */ /* 0x000fe40000000f00 */
[----:B------:R2:W-:Y:S01]  /*5b20*/  STS.128 [R242+0x6d80], R68 ;  /* 0x006d8044f2007388 */ /* 0x0005e20000000c00 */
[----:B------:R-:W-:-:S07]  /*5b30*/  MOV R60, R245 ;  /* 0x000000f5003c7202 */ /* 0x000fce0000000f00 */
.L_x_4545:
[----:B------:R-:W-:Y:S05]  /*5b40*/  BSYNC B0 ;  /* 0x0000000000007941 */ /* 0x000fea0003800000 */
.L_x_4544:
[----:B------:R-:W-:Y:S05]  /*5b50*/  WARPSYNC.ALL ;  /* 0x0000000000007948 */ /* 0x000fea0003800000 */
[----:B------:R-:W-:Y:S01]  /*5b60*/  BAR.SYNC.DEFER_BLOCKING 0x0 ;  /* 0x0000000000007b1d */ /* 0x000fe20000010000 */
[----:B-12---:R-:W-:Y:S01]  /*5b70*/  FMUL.FTZ R64, R17, R100 ;  /* 0x0000006411407220 */ /* 0x006fe20000410000 */
[C---:B------:R-:W-:Y:S01]  /*5b80*/  FFMA.FTZ R65, R0.reuse, R235, RZ ;  /* 0x000000eb00417223 */ /* 0x040fe200000100ff */
[----:B------:R-:W-:Y:S01]  /*5b90*/  FFMA.FTZ R67, R0, -R233, RZ ;  /* 0x800000e900437223 */ /* 0x000fe200000100ff */
[----:B------:R-:W-:Y:S01]  /*5ba0*/  ULEA UR21, UR11, 0xfffff000, 0xc ;  /* 0xfffff0000b157891 */ /* 0x000fe2000f8e60ff */
[-C--:B------:R-:W-:Y:S01]  /*5bb0*/  FFMA.FTZ R235, -R110, R64.reuse, R235 ;  /* 0x000000406eeb7223 */ /* 0x080fe200000101eb */
[----:B------:R-:W-:Y:S01]  /*5bc0*/  FFMA.FTZ R233, R112, -R64, R233 ;  /* 0x8000004070e97223 */ /* 0x000fe200000100e9 */
[C---:B------:R-:W-:Y:S01]  /*5bd0*/  FFMA.FTZ R64, R32.reuse, R234, R65 ;  /* 0x000000ea20407223 */ /* 0x040fe20000010041 */
[----:B------:R-:W-:Y:S01]  /*5be0*/  FMUL.FTZ R72, R15, R98 ;  /* 0x000000620f487220 */ /* 0x000fe20000410000 */
[----:B------:R-:W-:Y:S01]  /*5bf0*/  USHF.R.S32.HI UR42, URZ, 0x1f, UR21 ;  /* 0x0000001fff2a7899 */ /* 0x000fe20008011415 */
[----:B------:R-:W-:Y:S01]  /*5c00*/  FFMA.FTZ R66, R32, -R124, R67 ;  /* 0x8000007c20427223 */ /* 0x000fe20000010043 */
[C---:B------:R-:W-:Y:S01]  /*5c10*/  FFMA.FTZ R65, R31.reuse, R125, R64 ;  /* 0x0000007d1f417223 */ /* 0x040fe20000010040 */
[-C--:B------:R-:W-:Y:S01]  /*5c20*/  FFMA.FTZ R125, -R114, R72.reuse, R125 ;  /* 0x00000048727d7223 */ /* 0x080fe2000001017d */
[----:B------:R-:W-:Y:S01]  /*5c30*/  FFMA.FTZ R72, R116, -R72, R231 ;  /* 0x8000004874487223 */ /* 0x000fe200000100e7 */
[----:B------:R-:W-:Y:S01]  /*5c40*/  FFMA.FTZ R231, R31, -R231, R66 ;  /* 0x800000e71fe77223 */ /* 0x000fe20000010042 */
[----:B------:R-:W-:Y:S01]  /*5c50*/  FFMA.FTZ R64, R30, R236, R65 ;  /* 0x000000ec1e407223 */ /* 0x000fe20000010041 */
[----:B------:R-:W-:Y:S01]  /*5c60*/  FMUL.FTZ R68, R16, R99 ;  /* 0x0000006310447220 */ /* 0x000fe20000410000 */
[----:B------:R-:W-:Y:S01]  /*5c70*/  MOV R69, UR40 ;  /* 0x0000002800457c02 */ /* 0x000fe20008000f00 */
[----:B-----5:R-:W-:Y:S01]  /*5c80*/  FMUL.FTZ R76, R11, R94 ;  /* 0x0000005e0b4c7220 */ /* 0x020fe20000410000 */
[----:B------:R-:W-:Y:S01]  /*5c90*/  FFMA.FTZ R71, R29, R213, R64 ;  /* 0x000000d51d477223 */ /* 0x000fe20000010040 */
[----:B------:R-:W-:Y:S01]  /*5ca0*/  LOP3.LUT R66, R108, UR21, RZ, 0xfc, !PT ;  /* 0x000000156c427c12 */ /* 0x000fe2000f8efcff */
[-C--:B------:R-:W-:Y:S01]  /*5cb0*/  FFMA.FTZ R234, -R109, R68.reuse, R234 ;  /* 0x000000446dea7223 */ /* 0x080fe200000101ea */
[----:B------:R-:W-:Y:S01]  /*5cc0*/  MOV R67, UR42 ;  /* 0x0000002a00437c02 */ /* 0x000fe20008000f00 */
[----:B------:R-:W-:Y:S01]  /*5cd0*/  FFMA.FTZ R124, R111, -R68, R124 ;  /* 0x800000446f7c7223 */ /* 0x000fe2000001007c */
[----:B------:R1:W2:Y:S01]  /*5ce0*/  LDS.64 R64, [R205+0x6d88] ;  /* 0x006d8800cd407984 */ /* 0x0002a20000000a00 */
[----:B------:R-:W-:Y:S01]  /*5cf0*/  MOV R77, UR41 ;  /* 0x00000029004d7c02 */ /* 0x000fe20008000f00 */
[----:B------:R-:W-:Y:S01]  /*5d00*/  FFMA.FTZ R70, R28, R218, R71 ;  /* 0x000000da1c467223 */ /* 0x000fe20000010047 */
[----:B------:R-:W-:-:S04]  /*5d10*/  IMAD.WIDE.U32 R68, R69, UR8, R66 ;  /* 0x0000000845447c25 */ /* 0x000fc8000f8e0042 */
[----:B------:R-:W-:Y:S01]  /*5d20*/  FMUL.FTZ R78, R9, R92 ;  /* 0x0000005c094e7220 */ /* 0x000fe20000410000 */
[----:B------:R-:W-:Y:S01]  /*5d30*/  FMUL.FTZ R73, R14, R97 ;  /* 0x000000610e497220 */ /* 0x000fe20000410000 */
[----:B------:R-:W-:Y:S01]  /*5d40*/  FFMA.FTZ R75, R27, R217, R70 ;  /* 0x000000d91b4b7223 */ /* 0x000fe20000010046 */
[----:B------:R-:W-:Y:S01]  /*5d50*/  IMAD R71, R77, UR8, R69 ;  /* 0x000000084d477c24 */ /* 0x000fe2000f8e0245 */
[----:B------:R-:W-:Y:S01]  /*5d60*/  LEA R70, P0, R68, UR9, 0x2 ;  /* 0x0000000944467c11 */ /* 0x000fe2000f8010ff */
[-C--:B------:R-:W-:Y:S01]  /*5d70*/  FFMA.FTZ R217, -R152, R76.reuse, R217 ;  /* 0x0000004c98d97223 */ /* 0x080fe200000101d9 */
[----:B------:R-:W-:Y:S01]  /*5d80*/  FFMA.FTZ R69, R154, -R76, R215 ;  /* 0x8000004c9a457223 */ /* 0x000fe200000100d7 */
[----:B------:R-:W-:Y:S01]  /*5d90*/  FMUL.FTZ R77, R10, R93 ;  /* 0x0000005d0a4d7220 */ /* 0x000fe20000410000 */
[----:B------:R-:W-:Y:S01]  /*5da0*/  FFMA.FTZ R76, R26, R222, R75 ;  /* 0x000000de1a4c7223 */ /* 0x000fe2000001004b */
[----:B------:R-:W-:Y:S01]  /*5db0*/  LEA.HI.X R71, R68, UR10, R71, 0x2, P0 ;  /* 0x0000000a44477c11 */ /* 0x000fe200080f1447 */
[----:B------:R-:W-:Y:S01]  /*5dc0*/  FMUL.FTZ R79, R8, R91 ;  /* 0x0000005b084f7220 */ /* 0x000fe20000410000 */
[-C--:B------:R-:W-:Y:S01]  /*5dd0*/  FFMA.FTZ R222, -R155, R77.reuse, R222 ;  /* 0x0000004d9bde7223 */ /* 0x080fe200000101de */
[----:B------:R-:W-:Y:S01]  /*5de0*/  FFMA.FTZ R68, R157, -R77, R220 ;  /* 0x8000004d9d447223 */ /* 0x000fe200000100dc */
[----:B------:R-:W-:Y:S01]  /*5df0*/  FFMA.FTZ R77, R25, R221, R76 ;  /* 0x000000dd194d7223 */ /* 0x000fe2000001004c */
[-C--:B------:R-:W-:Y:S01]  /*5e00*/  FFMA.FTZ R221, -R156, R78.reuse, R221 ;  /* 0x0000004e9cdd7223 */ /* 0x080fe200000101dd */
[----:B------:R-:W-:Y:S01]  /*5e10*/  FFMA.FTZ R75, R158, -R78, R219 ;  /* 0x8000004e9e4b7223 */ /* 0x000fe200000100db */
[-C--:B------:R-:W-:Y:S01]  /*5e20*/  FFMA.FTZ R236, -R113, R73.reuse, R236 ;  /* 0x0000004971ec7223 */ /* 0x080fe200000101ec */
[----:B------:R-:W-:Y:S01]  /*5e30*/  FFMA.FTZ R78, R24, R226, R77 ;  /* 0x000000e2184e7223 */ /* 0x000fe2000001004d */
[----:B------:R-:W-:Y:S01]  /*5e40*/  FMUL.FTZ R74, R13, R96 ;  /* 0x000000600d4a7220 */ /* 0x000fe20000410000 */
[----:B------:R-:W-:Y:S01]  /*5e50*/  FFMA.FTZ R73, R115, -R73, R232 ;  /* 0x8000004973497223 */ /* 0x000fe200000100e8 */
[----:B------:R-:W-:Y:S01]  /*5e60*/  FFMA.FTZ R232, R30, -R232, R231 ;  /* 0x800000e81ee87223 */ /* 0x000fe200000100e7 */
[-C--:B------:R-:W-:Y:S01]  /*5e70*/  FFMA.FTZ R226, -R159, R79.reuse, R226 ;  /* 0x0000004f9fe27223 */ /* 0x080fe200000101e2 */
[----:B------:R-:W-:Y:S01]  /*5e80*/  FFMA.FTZ R76, R161, -R79, R224 ;  /* 0x8000004fa14c7223 */ /* 0x000fe200000100e0 */
[----:B------:R-:W-:Y:S01]  /*5e90*/  FFMA.FTZ R79, R23, R225, R78 ;  /* 0x000000e1174f7223 */ /* 0x000fe2000001004e */
[-C--:B------:R-:W-:Y:S01]  /*5ea0*/  FFMA.FTZ R213, -R118, R74.reuse, R213 ;  /* 0x0000004a76d57223 */ /* 0x080fe200000101d5 */
[----:B------:R-:W-:Y:S01]  /*5eb0*/  FMUL.FTZ R67, R12, R95 ;  /* 0x0000005f0c437220 */ /* 0x000fe20000410000 */
[----:B------:R-:W-:Y:S01]  /*5ec0*/  FFMA.FTZ R74, R150, -R74, R211 ;  /* 0x8000004a964a7223 */ /* 0x000fe200000100d3 */
[----:B-1----:R-:W-:Y:S01]  /*5ed0*/  FMUL.FTZ R205, R7, R90 ;  /* 0x0000005a07cd7220 */ /* 0x002fe20000410000 */
[----:B------:R-:W-:Y:S01]  /*5ee0*/  FFMA.FTZ R211, R29, -R211, R232 ;  /* 0x800000d31dd37223 */ /* 0x000fe200000100e8 */
[----:B------:R-:W-:Y:S01]  /*5ef0*/  FFMA.FTZ R206, R22, R230, R79 ;  /* 0x000000e616ce7223 */ /* 0x000fe2000001004f */
[-C--:B------:R-:W-:Y:S01]  /*5f00*/  FFMA.FTZ R218, -R151, R67.reuse, R218 ;  /* 0x0000004397da7223 */ /* 0x080fe200000101da */
[----:B------:R-:W-:Y:S01]  /*5f10*/  FFMA.FTZ R67, R153, -R67, R216 ;  /* 0x8000004399437223 */ /* 0x000fe200000100d8 */
[-C--:B------:R-:W-:Y:S01]  /*5f20*/  FFMA.FTZ R225, -R160, R205.reuse, R225 ;  /* 0x000000cda0e17223 */ /* 0x080fe200000101e1 */
[----:B------:R-:W-:Y:S01]  /*5f30*/  FFMA.FTZ R77, R162, -R205, R223 ;  /* 0x800000cda24d7223 */ /* 0x000fe200000100df */
[----:B------:R-:W-:Y:S01]  /*5f40*/  FFMA.FTZ R216, R28, -R216, R211 ;  /* 0x800000d81cd87223 */ /* 0x000fe200000100d3 */
[----:B------:R-:W-:Y:S01]  /*5f50*/  FFMA.FTZ R211, R21, R229, R206 ;  /* 0x000000e515d37223 */ /* 0x000fe200000100ce */
[-C--:B--2---:R-:W-:Y:S01]  /*5f60*/  FMUL.FTZ R205, R65, R107.reuse ;  /* 0x0000006b41cd7220 */ /* 0x084fe20000410000 */
[----:B------:R-:W-:Y:S01]  /*5f70*/  FMUL.FTZ R206, R64, R107 ;  /* 0x0000006b40ce7220 */ /* 0x000fe20000410000 */
[----:B------:R-:W-:Y:S01]  /*5f80*/  FFMA.FTZ R215, R27, -R215, R216 ;  /* 0x800000d71bd77223 */ /* 0x000fe200000100d8 */
[----:B------:R-:W-:Y:S01]  /*5f90*/  ISETP.NE.AND P2, PT, R108, RZ, PT ;  /* 0x000000ff6c00720c */ /* 0x000fe20003f45270 */
[-C--:B------:R-:W-:Y:S01]  /*5fa0*/  FFMA.FTZ R205, R64, R106.reuse, R205 ;  /* 0x0000006a40cd7223 */ /* 0x080fe200000100cd */
[----:B------:R-:W-:Y:S01]  /*5fb0*/  FFMA.FTZ R65, R65, R106, -R206 ;  /* 0x0000006a41417223 */ /* 0x000fe200000108ce */
[----:B------:R-:W-:Y:S01]  /*5fc0*/  FFMA.FTZ R220, R26, -R220, R215 ;  /* 0x800000dc1adc7223 */ /* 0x000fe200000100d7 */
[----:B------:R-:W-:Y:S01]  /*5fd0*/  FFMA.FTZ R106, R20, R214, R211 ;  /* 0x000000d6146a7223 */ /* 0x000fe200000100d3 */
[----:B------:R-:W-:Y:S01]  /*5fe0*/  FADD.FTZ R205, R188, R205 ;  /* 0x000000cdbccd7221 */ /* 0x000fe20000010000 */
[----:B------:R-:W-:Y:S01]  /*5ff0*/  FADD.FTZ R216, R204, R65 ;  /* 0x00000041ccd87221 */ /* 0x000fe20000010000 */
[----:B------:R-:W-:Y:S01]  /*6000*/  FFMA.FTZ R219, R25, -R219, R220 ;  /* 0x800000db19db7223 */ /* 0x000fe200000100dc */
[----:B------:R-:W-:Y:S01]  /*6010*/  FMUL.FTZ R107, R3, R86 ;  /* 0x00000056036b7220 */ /* 0x000fe20000410000 */
[C---:B------:R-:W-:Y:S01]  /*6020*/  FMUL.FTZ R204, R117.reuse, R205 ;  /* 0x000000cd75cc7220 */ /* 0x040fe20000410000 */
[----:B------:R-:W-:Y:S01]  /*6030*/  FMUL.FTZ R188, R117, R216 ;  /* 0x000000d875bc7220 */ /* 0x000fe20000410000 */
[----:B------:R-:W-:Y:S01]  /*6040*/  FFMA.FTZ R224, R24, -R224, R219 ;  /* 0x800000e018e07223 */ /* 0x000fe200000100db */
[----:B------:R-:W-:Y:S01]  /*6050*/  FFMA.FTZ R65, R19, R209, R106 ;  /* 0x000000d113417223 */ /* 0x000fe2000001006a */
[C---:B------:R-:W-:Y:S01]  /*6060*/  FFMA.FTZ R204, R119.reuse, R216, -R204 ;  /* 0x000000d877cc7223 */ /* 0x040fe200000108cc */
[----:B------:R-:W-:Y:S01]  /*6070*/  FFMA.FTZ R119, R119, R205, R188 ;  /* 0x000000cd77777223 */ /* 0x000fe200000100bc */
[----:B------:R-:W-:Y:S01]  /*6080*/  VOTEU.ALL UP0, P2 ;  /* 0x0000000000ff7886 */ /* 0x000fe20001000000 */
[-C--:B------:R-:W-:Y:S01]  /*6090*/  FFMA.FTZ R209, -R168, R107.reuse, R209 ;  /* 0x0000006ba8d17223 */ /* 0x080fe200000101d1 */
[----:B------:R-:W-:Y:S01]  /*60a0*/  FADD.FTZ R189, R189, R204 ;  /* 0x000000ccbdbd7221 */ /* 0x000fe20000010000 */
[----:B------:R-:W-:Y:S01]  /*60b0*/  FADD.FTZ R186, R186, R119 ;  /* 0x00000077baba7221 */ /* 0x000fe20000010000 */
[----:B------:R-:W-:Y:S01]  /*60c0*/  FFMA.FTZ R106, R170, -R107, R207 ;  /* 0x8000006baa6a7223 */ /* 0x000fe200000100cf */
[----:B------:R-:W-:Y:S01]  /*60d0*/  FMUL.FTZ R78, R6, R89 ;  /* 0x00000059064e7220 */ /* 0x000fe20000410000 */
[C---:B------:R-:W-:Y:S01]  /*60e0*/  FMUL.FTZ R188, R120.reuse, R189 ;  /* 0x000000bd78bc7220 */ /* 0x040fe20000410000 */
[-C--:B------:R-:W-:Y:S01]  /*60f0*/  FMUL.FTZ R120, R120, R186.reuse ;  /* 0x000000ba78787220 */ /* 0x080fe20000410000 */
[----:B------:R-:W-:Y:S01]  /*6100*/  FMUL.FTZ R107, R2, R85 ;  /* 0x00000055026b7220 */ /* 0x000fe20000410000 */
[----:B------:R-:W-:Y:S01]  /*6110*/  FMUL.FTZ R119, R205, UR28 ;  /* 0x0000001ccd777c20 */ /* 0x000fe20008410000 */
[----:B------:R-:W-:Y:S01]  /*6120*/  FFMA.FTZ R188, R121, R186, R188 ;  /* 0x000000ba79bc7223 */ /* 0x000fe200000100bc */
[----:B------:R-:W-:Y:S01]  /*6130*/  FFMA.FTZ R223, R23, -R223, R224 ;  /* 0x800000df17df7223 */ /* 0x000fe200000100e0 */
[----:B------:R-:W-:Y:S01]  /*6140*/  @!UP0 ULEA UR21, UR8, UR20, 0x4 ;  /* 0x0000001408158291 */ /* 0x000fe2000f8e20ff */
[----:B------:R-:W-:Y:S01]  /*6150*/  FFMA.FTZ R121, R121, R189, -R120 ;  /* 0x000000bd79797223 */ /* 0x000fe20000010878 */
[----:B------:R-:W-:Y:S01]  /*6160*/  FFMA.FTZ R230, -R163, R78, R230 ;  /* 0x0000004ea3e67223 */ /* 0x000fe200000101e6 */
[----:B------:R-:W-:Y:S01]  /*6170*/  FFMA.FTZ R117, R187, -R107, R208 ;  /* 0x8000006bbb757223 */ /* 0x000fe200000100d0 */
[----:B------:R-:W-:Y:S01]  /*6180*/  FFMA.FTZ R120, R216, UR29, -R119 ;  /* 0x0000001dd8787c23 */ /* 0x000fe20008010877 */
[----:B------:R-:W-:Y:S01]  /*6190*/  FMUL.FTZ R215, R5, R88 ;  /* 0x0000005805d77220 */ /* 0x000fe20000410000 */
[----:B------:R-:W-:Y:S01]  /*61a0*/  FFMA.FTZ R78, R165, -R78, R228 ;  /* 0x8000004ea54e7223 */ /* 0x000fe200000100e4 */
[----:B------:R-:W-:Y:S01]  /*61b0*/  FADD.FTZ R185, R185, R188 ;  /* 0x000000bcb9b97221 */ /* 0x000fe20000010000 */
[----:B------:R-:W-:Y:S01]  /*61c0*/  FFMA.FTZ R228, R22, -R228, R223 ;  /* 0x800000e416e47223 */ /* 0x000fe200000100df */
[----:B------:R-:W-:Y:S01]  /*61d0*/  P2R R79, PR, RZ, 0x4 ;  /* 0x00000004ff4f7803 */ /* 0x000fe20000000000 */
[----:B------:R-:W-:Y:S01]  /*61e0*/  FMUL.FTZ R64, R4, R87 ;  /* 0x0000005704407220 */ /* 0x000fe20000410000 */
[----:B------:R-:W-:Y:S01]  /*61f0*/  FADD.FTZ R190, R190, R121 ;  /* 0x00000079bebe7221 */ /* 0x000fe20000010000 */
[----:B------:R-:W-:Y:S01]  /*6200*/  FMUL.FTZ R206, R117, R120 ;  /* 0x0000007875ce7220 */ /* 0x000fe20000410000 */
[----:B------:R-:W-:Y:S01]  /*6210*/  FFMA.FTZ R79, R166, -R215, R227 ;  /* 0x800000d7a64f7223 */ /* 0x000fe200000100e3 */
[C---:B------:R-:W-:Y:S01]  /*6220*/  FMUL.FTZ R120, R122.reuse, R185 ;  /* 0x000000b97a787220 */ /* 0x040fe20000410000 */
[----:B------:R-:W-:Y:S01]  /*6230*/  FFMA.FTZ R227, R21, -R227, R228 ;  /* 0x800000e315e37223 */ /* 0x000fe200000100e4 */
[----:B0-----:R0:W-:Y:S01]  /*6240*/  @!P2 STS.128 [UR21+0x8b80], R60 ;  /* 0x008b803cff00a988 */ /* 0x0011e20008000c15 */
[----:B------:R-:W-:Y:S01]  /*6250*/  FFMA.FTZ R214, -R167, R64, R214 ;  /* 0x00000040a7d67223 */ /* 0x000fe200000101d6 */
[----:B------:R-:W-:Y:S01]  /*6260*/  FMUL.FTZ R122, R122, R190 ;  /* 0x000000be7a7a7220 */ /* 0x000fe20000410000 */
[----:B------:R-:W-:Y:S01]  /*6270*/  FFMA.FTZ R64, R169, -R64, R212 ;  /* 0x80000040a9407223 */ /* 0x000fe200000100d4 */
[C---:B------:R-:W-:Y:S01]  /*6280*/  FFMA.FTZ R120, R123.reuse, R190, -R120 ;  /* 0x000000be7b787223 */ /* 0x040fe20000010878 */
[----:B------:R-:W-:Y:S01]  /*6290*/  FFMA.FTZ R212, R20, -R212, R227 ;  /* 0x800000d414d47223 */ /* 0x000fe200000100e3 */
[----:B------:R-:W-:Y:S01]  /*62a0*/  FFMA.FTZ R123, R123, R185, R122 ;  /* 0x000000b97b7b7223 */ /* 0x000fe2000001007a */
[----:B------:R-:W-:Y:S01]  /*62b0*/  FMUL.FTZ R204, R187, R216 ;  /* 0x000000d8bbcc7220 */ /* 0x000fe20000410000 */
[----:B------:R-:W-:Y:S01]  /*62c0*/  FADD.FTZ R191, R191, R120 ;  /* 0x00000078bfbf7221 */ /* 0x000fe20000010000 */
[----:B------:R-:W-:Y:S01]  /*62d0*/  FFMA.FTZ R207, R19, -R207, R212 ;  /* 0x800000cf13cf7223 */ /* 0x000fe200000100d4 */
[----:B------:R-:W-:Y:S01]  /*62e0*/  FMUL.FTZ R212, R2, R205 ;  /* 0x000000cd02d47220 */ /* 0x000fe20000410000 */
[----:B------:R-:W-:Y:S01]  /*62f0*/  FADD.FTZ R184, R184, R123 ;  /* 0x0000007bb8b87221 */ /* 0x000fe20000010000 */
[----:B------:R-:W-:Y:S01]  /*6300*/  FMUL.FTZ R120, R126, R191 ;  /* 0x000000bf7e787220 */ /* 0x000fe20000410000 */
[----:B------:R-:W-:Y:S01]  /*6310*/  FMUL.FTZ R122, R186, UR28 ;  /* 0x0000001cba7a7c20 */ /* 0x000fe20008410000 */
[----:B0-----:R-:W-:-:S02]  /*6320*/  HFMA2 R61, -RZ, RZ, 0, 7.8678131103515625e-06 ;  /* 0x00000084ff3d7431 */ /* 0x001fc400000001ff */
[----:B------:R-:W-:Y:S01]  /*6330*/  FMUL.FTZ R60, R216, UR28 ;  /* 0x0000001cd83c7c20 */ /* 0x000fe20008410000 */
[----:B------:R-:W-:Y:S01]  /*6340*/  FMUL.FTZ R216, R2, R216 ;  /* 0x000000d802d87220 */ /* 0x000fe20000410000 */
[----:B------:R-:W-:Y:S01]  /*6350*/  FMUL.FTZ R63, R170, R189 ;  /* 0x000000bdaa3f7220 */ /* 0x000fe20000410000 */
[----:B------:R-:W-:Y:S01]  /*6360*/  FMUL.FTZ R126, R126, R184 ;  /* 0x000000b87e7e7220 */ /* 0x000fe20000410000 */
[----:B------:R-:W-:Y:S01]  /*6370*/  FFMA.FTZ R188, R205, UR29, R60 ;  /* 0x0000001dcdbc7c23 */ /* 0x000fe2000801003c */
[----:B------:R-:W-:Y:S01]  /*6380*/  FMUL.FTZ R60, R117, R216 ;  /* 0x000000d8753c7220 */ /* 0x000fe20000410000 */
[----:B------:R-:W-:Y:S01]  /*6390*/  FFMA.FTZ R123, R168, R186, R63 ;  /* 0x000000baa87b7223 */ /* 0x000fe2000001003f */
[----:B------:R-:W-:Y:S01]  /*63a0*/  FFMA.FTZ R120, R127, R184, R120 ;  /* 0x000000b87f787223 */ /* 0x000fe20000010078 */
[----:B------:R-:W-:Y:S01]  /*63b0*/  FMUL.FTZ R63, R189, UR28 ;  /* 0x0000001cbd3f7c20 */ /* 0x000fe20008410000 */
[----:B------:R-:W-:Y:S02]  /*63c0*/  IMAD R62, R108, R61, UR20 ;  /* 0x000000146c3e7e24 */ /* 0x000fe4000f8e023d */
[-C--:B------:R-:W-:Y:S01]  /*63d0*/  FMUL.FTZ R61, R117, R212.reuse ;  /* 0x000000d4753d7220 */ /* 0x080fe20000410000 */
[----:B------:R-:W-:Y:S01]  /*63e0*/  FMUL.FTZ R117, R85, R212 ;  /* 0x000000d455757220 */ /* 0x000fe20000410000 */
[----:B------:R-:W-:Y:S01]  /*63f0*/  FFMA.FTZ R127, R127, R191, -R126 ;  /* 0x000000bf7f7f7223 */ /* 0x000fe2000001087e */
[----:B------:R-:W-:Y:S01]  /*6400*/  FADD.FTZ R183, R183, R120 ;  /* 0x00000078b7b77221 */ /* 0x000fe20000010000 */
[----:B------:R-:W-:Y:S01]  /*6410*/  FFMA.FTZ R120, R186, UR29, R63 ;  /* 0x0000001dba787c23 */ /* 0x000fe2000801003f */
[----:B------:R-:W-:Y:S01]  /*6420*/  FMUL.FTZ R63, R3, R186 ;  /* 0x000000ba033f7220 */ /* 0x000fe20000410000 */
[----:B------:R0:W-:Y:S01]  /*6430*/  STS [R62+0x2178], R117 ;  /* 0x002178753e007388 */ /* 0x0001e20000000800 */
[----:B------:R-:W-:Y:S01]  /*6440*/  FADD.FTZ R192, R192, R127 ;  /* 0x0000007fc0c07221 */ /* 0x000fe20000010000 */
[----:B------:R-:W-:Y:S01]  /*6450*/  FMUL.FTZ R119, R85, R216 ;  /* 0x000000d855777220 */ /* 0x000fe20000410000 */
[----:B------:R-:W-:Y:S01]  /*6460*/  FMUL.FTZ R168, R106, R63 ;  /* 0x0000003f6aa87220 */ /* 0x000fe20000410000 */
[----:B------:R-:W-:Y:S01]  /*6470*/  FMUL.FTZ R121, R128, R183 ;  /* 0x000000b780797220 */ /* 0x000fe20000410000 */
[----:B------:R-:W-:Y:S01]  /*6480*/  FMUL.FTZ R127, R86, R63 ;  /* 0x0000003f567f7220 */ /* 0x000fe20000410000 */
[----:B------:R-:W-:Y:S01]  /*6490*/  FFMA.FTZ R34, R3, R123, R34 ;  /* 0x0000007b03227223 */ /* 0x000fe20000010022 */
[----:B------:R1:W-:Y:S01]  /*64a0*/  STS [R62+0x217c], R119 ;  /* 0x00217c773e007388 */ /* 0x0003e20000000800 */
[----:B------:R-:W-:Y:S01]  /*64b0*/  FFMA.FTZ R229, -R164, R215, R229 ;  /* 0x000000d7a4e57223 */ /* 0x000fe200000101e5 */
[----:B------:R-:W-:Y:S01]  /*64c0*/  FFMA.FTZ R107, -R171, R107, R210 ;  /* 0x0000006bab6b7223 */ /* 0x000fe200000101d2 */
[----:B0-----:R-:W-:Y:S01]  /*64d0*/  FFMA.FTZ R117, R189, UR29, -R122 ;  /* 0x0000001dbd757c23 */ /* 0x001fe2000801087a */
[----:B------:R-:W-:Y:S01]  /*64e0*/  FMUL.FTZ R189, R3, R189 ;  /* 0x000000bd03bd7220 */ /* 0x000fe20000410000 */
[----:B------:R0:W-:Y:S01]  /*64f0*/  STS [R62+0x2170], R127 ;  /* 0x0021707f3e007388 */ /* 0x0001e20000000800 */
[----:B------:R-:W-:Y:S01]  /*6500*/  FFMA.FTZ R204, R171, R205, R204 ;  /* 0x000000cdabcc7223 */ /* 0x000fe200000100cc */
[C---:B------:R-:W-:Y:S01]  /*6510*/  FMUL.FTZ R122, R106.reuse, R117 ;  /* 0x000000756a7a7220 */ /* 0x040fe20000410000 */
[----:B------:R-:W-:Y:S01]  /*6520*/  FMUL.FTZ R126, R106, R189 ;  /* 0x000000bd6a7e7220 */ /* 0x000fe20000410000 */
[-C--:B------:R-:W-:Y:S01]  /*6530*/  FMUL.FTZ R106, R128, R192.reuse ;  /* 0x000000c0806a7220 */ /* 0x080fe20000410000 */
[----:B------:R-:W-:Y:S01]  /*6540*/  FMUL.FTZ R128, R5, R191 ;  /* 0x000000bf05807220 */ /* 0x000fe20000410000 */
[----:B------:R-:W-:Y:S01]  /*6550*/  FMUL.FTZ R171, R86, R189 ;  /* 0x000000bd56ab7220 */ /* 0x000fe20000410000 */
[----:B------:R-:W-:Y:S01]  /*6560*/  FFMA.FTZ R117, R209, R63, R126 ;  /* 0x0000003fd1757223 */ /* 0x000fe2000001007e */
[C---:B-1----:R-:W-:Y:S01]  /*6570*/  FFMA.FTZ R119, R129.reuse, R183, R106 ;  /* 0x000000b781777223 */ /* 0x042fe2000001006a */
[----:B------:R-:W-:Y:S01]  /*6580*/  FFMA.FTZ R106, R129, R192, -R121 ;  /* 0x000000c0816a7223 */ /* 0x000fe20000010879 */
[C---:B------:R-:W-:Y:S01]  /*6590*/  FFMA.FTZ R63, R209.reuse, R189, -R168 ;  /* 0x000000bdd13f7223 */ /* 0x040fe200000108a8 */
[----:B------:R-:W-:Y:S01]  /*65a0*/  FFMA.FTZ R209, R209, R120, R122 ;  /* 0x00000078d1d17223 */ /* 0x000fe2000001007a */
[----:B------:R-:W-:Y:S01]  /*65b0*/  FADD.FTZ R182, R182, R119 ;  /* 0x00000077b6b67221 */ /* 0x000fe20000010000 */
[----:B------:R-:W-:Y:S01]  /*65c0*/  FADD.FTZ R193, R193, R106 ;  /* 0x0000006ac1c17221 */ /* 0x000fe20000010000 */
[----:B------:R-:W-:Y:S01]  /*65d0*/  FMUL.FTZ R121, R4, R185 ;  /* 0x000000b904797220 */ /* 0x000fe20000410000 */
[----:B------:R-:W-:Y:S01]  /*65e0*/  FFMA.FTZ R106, R86, R123, R209 ;  /* 0x0000007b566a7223 */ /* 0x000fe200000100d1 */
[----:B------:R-:W-:Y:S01]  /*65f0*/  FMUL.FTZ R123, R4, R190 ;  /* 0x000000be047b7220 */ /* 0x000fe20000410000 */
[C---:B------:R-:W-:Y:S01]  /*6600*/  FMUL.FTZ R120, R130.reuse, R193 ;  /* 0x000000c182787220 */ /* 0x040fe20000410000 */
[-C--:B------:R-:W-:Y:S01]  /*6610*/  FMUL.FTZ R130, R130, R182.reuse ;  /* 0x000000b682827220 */ /* 0x080fe20000410000 */
[C---:B0-----:R-:W-:Y:S01]  /*6620*/  FMUL.FTZ R127, R64.reuse, R121 ;  /* 0x00000079407f7220 */ /* 0x041fe20000410000 */
[----:B------:R-:W-:Y:S01]  /*6630*/  FMUL.FTZ R119, R64, R123 ;  /* 0x0000007b40777220 */ /* 0x000fe20000410000 */
[C---:B------:R-:W-:Y:S01]  /*6640*/  FFMA.FTZ R120, R131.reuse, R182, R120 ;  /* 0x000000b683787223 */ /* 0x040fe20000010078 */
[----:B------:R-:W-:Y:S01]  /*6650*/  FFMA.FTZ R131, R131, R193, -R130 ;  /* 0x000000c183837223 */ /* 0x000fe20000010882 */
[-C--:B------:R-:W-:Y:S01]  /*6660*/  FMUL.FTZ R129, R87, R121.reuse ;  /* 0x0000007957817220 */ /* 0x080fe20000410000 */
[----:B------:R-:W-:Y:S01]  /*6670*/  FFMA.FTZ R119, R214, R121, R119 ;  /* 0x00000079d6777223 */ /* 0x000fe20000010077 */
[----:B------:R-:W-:Y:S01]  /*6680*/  FADD.FTZ R181, R181, R120 ;  /* 0x00000078b5b57221 */ /* 0x000fe20000010000 */
[----:B------:R-:W-:Y:S01]  /*6690*/  FADD.FTZ R194, R194, R131 ;  /* 0x00000083c2c27221 */ /* 0x000fe20000010000 */
[-C--:B------:R-:W-:Y:S01]  /*66a0*/  FMUL.FTZ R131, R87, R123.reuse ;  /* 0x0000007b57837220 */ /* 0x080fe20000410000 */
[----:B------:R-:W-:Y:S01]  /*66b0*/  FFMA.FTZ R120, R214, R123, -R127 ;  /* 0x0000007bd6787223 */ /* 0x000fe2000001087f */
[CC--:B------:R-:W-:Y:S01]  /*66c0*/  FMUL.FTZ R123, R132.reuse, R181.reuse ;  /* 0x000000b5847b7220 */ /* 0x0c0fe20000410000 */
[----:B------:R-:W-:Y:S01]  /*66d0*/  FMUL.FTZ R122, R132, R194 ;  /* 0x000000c2847a7220 */ /* 0x000fe20000410000 */
[----:B------:R-:W-:Y:S01]  /*66e0*/  FMUL.FTZ R126, R5, R184 ;  /* 0x000000b8057e7220 */ /* 0x000fe20000410000 */
[----:B------:R-:W-:Y:S01]  /*66f0*/  FMUL.FTZ R130, R79, R128 ;  /* 0x000000804f827220 */ /* 0x000fe20000410000 */
[----:B------:R0:W-:Y:S01]  /*6700*/  STS [R62+0x2168], R129 ;  /* 0x002168813e007388 */ /* 0x0001e20000000800 */
[C---:B------:R-:W-:Y:S01]  /*6710*/  FFMA.FTZ R121, R133.reuse, R181, R122 ;  /* 0x000000b585797223 */ /* 0x040fe2000001007a */
[----:B------:R-:W-:Y:S01]  /*6720*/  FFMA.FTZ R122, R133, R194, -R123 ;  /* 0x000000c2857a7223 */ /* 0x000fe2000001087b */
[----:B------:R-:W-:Y:S01]  /*6730*/  FMUL.FTZ R133, R6, R192 ;  /* 0x000000c006857220 */ /* 0x000fe20000410000 */
[----:B------:R1:W-:Y:S01]  /*6740*/  STS [R62+0x2174], R171 ;  /* 0x002174ab3e007388 */ /* 0x0003e20000000800 */
[----:B------:R-:W-:Y:S01]  /*6750*/  FADD.FTZ R180, R180, R121 ;  /* 0x00000079b4b47221 */ /* 0x000fe20000010000 */
[----:B------:R-:W-:Y:S01]  /*6760*/  FADD.FTZ R195, R195, R122 ;  /* 0x0000007ac3c37221 */ /* 0x000fe20000010000 */
[-C--:B------:R-:W-:Y:S01]  /*6770*/  FMUL.FTZ R121, R79, R126.reuse ;  /* 0x0000007e4f797220 */ /* 0x080fe20000410000 */
[CC--:B------:R-:W-:Y:S01]  /*6780*/  FFMA.FTZ R122, R229.reuse, R126.reuse, R130 ;  /* 0x0000007ee57a7223 */ /* 0x0c0fe20000010082 */
[----:B------:R2:W-:Y:S01]  /*6790*/  STS [R62+0x216c], R131 ;  /* 0x00216c833e007388 */ /* 0x0005e20000000800 */
[----:B0-----:R-:W-:Y:S01]  /*67a0*/  FMUL.FTZ R129, R88, R126 ;  /* 0x0000007e58817220 */ /* 0x001fe20000410000 */
[C---:B------:R-:W-:Y:S01]  /*67b0*/  FMUL.FTZ R126, R134.reuse, R180 ;  /* 0x000000b4867e7220 */ /* 0x040fe20000410000 */
[-C--:B------:R-:W-:Y:S01]  /*67c0*/  FMUL.FTZ R123, R134, R195.reuse ;  /* 0x000000c3867b7220 */ /* 0x080fe20000410000 */
[-C--:B------:R-:W-:Y:S01]  /*67d0*/  FFMA.FTZ R121, R229, R128.reuse, -R121 ;  /* 0x00000080e5797223 */ /* 0x080fe20000010879 */
[----:B-1----:R-:W-:Y:S01]  /*67e0*/  FMUL.FTZ R171, R88, R128 ;  /* 0x0000008058ab7220 */ /* 0x002fe20000410000 */
[C---:B------:R-:W-:Y:S01]  /*67f0*/  FFMA.FTZ R127, R135.reuse, R195, -R126 ;  /* 0x000000c3877f7223 */ /* 0x040fe2000001087e */
[----:B------:R-:W-:Y:S01]  /*6800*/  FFMA.FTZ R126, R135, R180, R123 ;  /* 0x000000b4877e7223 */ /* 0x000fe2000001007b */
[----:B------:R0:W-:Y:S01]  /*6810*/  STS [R62+0x2160], R129 ;  /* 0x002160813e007388 */ /* 0x0001e20000000800 */
[----:B------:R-:W-:Y:S01]  /*6820*/  FMUL.FTZ R123, R78, R133 ;  /* 0x000000854e7b7220 */ /* 0x000fe20000410000 */
[----:B------:R-:W-:Y:S01]  /*6830*/  FADD.FTZ R196, R196, R127 ;  /* 0x0000007fc4c47221 */ /* 0x000fe20000010000 */
[----:B------:R-:W-:Y:S01]  /*6840*/  FADD.FTZ R179, R179, R126 ;  /* 0x0000007eb3b37221 */ /* 0x000fe20000010000 */
[----:B--2---:R-:W-:Y:S01]  /*6850*/  FMUL.FTZ R131, R6, R183 ;  /* 0x000000b706837220 */ /* 0x004fe20000410000 */
[C---:B------:R-:W-:Y:S01]  /*6860*/  FMUL.FTZ R132, R7.reuse, R193 ;  /* 0x000000c107847220 */ /* 0x040fe20000410000 */
[----:B------:R-:W-:Y:S01]  /*6870*/  FMUL.FTZ R126, R136, R196 ;  /* 0x000000c4887e7220 */ /* 0x000fe20000410000 */
[----:B------:R-:W-:Y:S01]  /*6880*/  FMUL.FTZ R130, R7, R182 ;  /* 0x000000b607827220 */ /* 0x000fe20000410000 */
[-C--:B------:R-:W-:Y:S01]  /*6890*/  FMUL.FTZ R135, R78, R131.reuse ;  /* 0x000000834e877220 */ /* 0x080fe20000410000 */
[----:B------:R-:W-:Y:S01]  /*68a0*/  FFMA.FTZ R123, R230, R131, R123 ;  /* 0x00000083e67b7223 */ /* 0x000fe2000001007b */
[-C--:B0-----:R-:W-:Y:S01]  /*68b0*/  FMUL.FTZ R129, R136, R179.reuse ;  /* 0x000000b388817220 */ /* 0x081fe20000410000 */
[----:B------:R-:W-:Y:S01]  /*68c0*/  FFMA.FTZ R127, R137, R179, R126 ;  /* 0x000000b3897f7223 */ /* 0x000fe2000001007e */
[----:B------:R-:W-:Y:S01]  /*68d0*/  FMUL.FTZ R131, R89, R131 ;  /* 0x0000008359837220 */ /* 0x000fe20000410000 */
[----:B------:R-:W-:Y:S01]  /*68e0*/  FMUL.FTZ R134, R77, R132 ;  /* 0x000000844d867220 */ /* 0x000fe20000410000 */
[----:B------:R-:W-:Y:S01]  /*68f0*/  FFMA.FTZ R128, R137, R196, -R129 ;  /* 0x000000c489807223 */ /* 0x000fe20000010881 */
[----:B------:R-:W-:Y:S01]  /*6900*/  FADD.FTZ R178, R178, R127 ;  /* 0x0000007fb2b27221 */ /* 0x000fe20000010000 */
[----:B------:R-:W-:Y:S01]  /*6910*/  FMUL.FTZ R129, R89, R133 ;  /* 0x0000008559817220 */ /* 0x000fe20000410000 */
[-C--:B------:R-:W-:Y:S01]  /*6920*/  FMUL.FTZ R136, R77, R130.reuse ;  /* 0x000000824d887220 */ /* 0x080fe20000410000 */
[----:B------:R-:W-:Y:S01]  /*6930*/  FADD.FTZ R197, R197, R128 ;  /* 0x00000080c5c57221 */ /* 0x000fe20000010000 */
[-C--:B------:R-:W-:Y:S01]  /*6940*/  FFMA.FTZ R127, R225, R130.reuse, R134 ;  /* 0x00000082e17f7223 */ /* 0x080fe20000010086 */
[----:B------:R-:W-:Y:S01]  /*6950*/  FMUL.FTZ R137, R90, R130 ;  /* 0x000000825a897220 */ /* 0x000fe20000410000 */
[----:B------:R0:W-:Y:S01]  /*6960*/  STS [R62+0x2158], R131 ;  /* 0x002158833e007388 */ /* 0x0001e20000000800 */
[C---:B------:R-:W-:Y:S01]  /*6970*/  FMUL.FTZ R128, R138.reuse, R197 ;  /* 0x000000c58a807220 */ /* 0x040fe20000410000 */
[-C--:B------:R-:W-:Y:S01]  /*6980*/  FMUL.FTZ R138, R138, R178.reuse ;  /* 0x000000b28a8a7220 */ /* 0x080fe20000410000 */
[----:B------:R-:W-:Y:S01]  /*6990*/  FFMA.FTZ R126, R230, R133, -R135 ;  /* 0x00000085e67e7223 */ /* 0x000fe20000010887 */
[----:B------:R1:W-:Y:S01]  /*69a0*/  STS [R62+0x215c], R129 ;  /* 0x00215c813e007388 */ /* 0x0003e20000000800 */
[C---:B------:R-:W-:Y:S01]  /*69b0*/  FFMA.FTZ R128, R139.reuse, R178, R128 ;  /* 0x000000b28b807223 */ /* 0x040fe20000010080 */
[----:B------:R-:W-:Y:S01]  /*69c0*/  FFMA.FTZ R139, R139, R197, -R138 ;  /* 0x000000c58b8b7223 */ /* 0x000fe2000001088a */
[----:B------:R-:W-:Y:S01]  /*69d0*/  FMUL.FTZ R133, R8, R194 ;  /* 0x000000c208857220 */ /* 0x000fe20000410000 */
[----:B------:R2:W-:Y:S01]  /*69e0*/  STS [R62+0x2150], R137 ;  /* 0x002150893e007388 */ /* 0x0005e20000000800 */
[----:B------:R-:W-:Y:S01]  /*69f0*/  FADD.FTZ R177, R177, R128 ;  /* 0x00000080b1b17221 */ /* 0x000fe20000010000 */
[----:B------:R-:W-:Y:S01]  /*6a00*/  FADD.FTZ R198, R198, R139 ;  /* 0x0000008bc6c67221 */ /* 0x000fe20000010000 */
[----:B------:R-:W-:Y:S01]  /*6a10*/  FMUL.FTZ R135, R76, R133 ;  /* 0x000000854c877220 */ /* 0x000fe20000410000 */
[----:B------:R-:W-:Y:S01]  /*6a20*/  FMUL.FTZ R139, R90, R132 ;  /* 0x000000845a8b7220 */ /* 0x000fe20000410000 */
[C---:B0-----:R-:W-:Y:S01]  /*6a30*/  FMUL.FTZ R131, R140.reuse, R177 ;  /* 0x000000b18c837220 */ /* 0x041fe20000410000 */
[----:B------:R-:W-:Y:S01]  /*6a40*/  FMUL.FTZ R130, R140, R198 ;  /* 0x000000c68c827220 */ /* 0x000fe20000410000 */
[----:B------:R-:W-:Y:S01]  /*6a50*/  FFMA.FTZ R128, R225, R132, -R136 ;  /* 0x00000084e1807223 */ /* 0x000fe20000010888 */
[C---:B------:R-:W-:Y:S01]  /*6a60*/  FMUL.FTZ R136, R9.reuse, R195 ;  /* 0x000000c309887220 */ /* 0x040fe20000410000 */
[----:B------:R-:W-:Y:S01]  /*6a70*/  FMUL.FTZ R134, R9, R180 ;  /* 0x000000b409867220 */ /* 0x000fe20000410000 */
[C---:B-1----:R-:W-:Y:S01]  /*6a80*/  FFMA.FTZ R129, R141.reuse, R177, R130 ;  /* 0x000000b18d817223 */ /* 0x042fe20000010082 */
[----:B------:R-:W-:Y:S01]  /*6a90*/  FFMA.FTZ R130, R141, R198, -R131 ;  /* 0x000000c68d827223 */ /* 0x000fe20000010883 */
[----:B------:R-:W-:Y:S01]  /*6aa0*/  FMUL.FTZ R131, R8, R181 ;  /* 0x000000b508837220 */ /* 0x000fe20000410000 */
[----:B--2---:R-:W-:Y:S01]  /*6ab0*/  FMUL.FTZ R137, R91, R133 ;  /* 0x000000855b897220 */ /* 0x004fe20000410000 */
[----:B------:R-:W-:Y:S01]  /*6ac0*/  FADD.FTZ R176, R176, R129 ;  /* 0x00000081b0b07221 */ /* 0x000fe20000010000 */
[----:B------:R-:W-:Y:S01]  /*6ad0*/  FADD.FTZ R199, R199, R130 ;  /* 0x00000082c7c77221 */ /* 0x000fe20000010000 */
[-C--:B------:R-:W-:Y:S01]  /*6ae0*/  FMUL.FTZ R130, R76, R131.reuse ;  /* 0x000000834c827220 */ /* 0x080fe20000410000 */
[-C--:B------:R-:W-:Y:S01]  /*6af0*/  FFMA.FTZ R129, R226, R131.reuse, R135 ;  /* 0x00000083e2817223 */ /* 0x080fe20000010087 */
[----:B------:R-:W-:Y:S01]  /*6b00*/  FMUL.FTZ R135, R91, R131 ;  /* 0x000000835b877220 */ /* 0x000fe20000410000 */
[C---:B------:R-:W-:Y:S01]  /*6b10*/  FMUL.FTZ R132, R142.reuse, R176 ;  /* 0x000000b08e847220 */ /* 0x040fe20000410000 */
[----:B------:R-:W-:Y:S01]  /*6b20*/  FMUL.FTZ R131, R142, R199 ;  /* 0x000000c78e837220 */ /* 0x000fe20000410000 */
[----:B------:R-:W-:Y:S01]  /*6b30*/  FFMA.FTZ R130, R226, R133, -R130 ;  /* 0x00000085e2827223 */ /* 0x000fe20000010882 */
[----:B------:R-:W-:Y:S01]  /*6b40*/  FMUL.FTZ R138, R75, R136 ;  /* 0x000000884b8a7220 */ /* 0x000fe20000410000 */
[C---:B------:R-:W-:Y:S01]  /*6b50*/  FFMA.FTZ R133, R143.reuse, R199, -R132 ;  /* 0x000000c78f857223 */ /* 0x040fe20000010884 */
[----:B------:R-:W-:Y:S01]  /*6b60*/  FFMA.FTZ R132, R143, R176, R131 ;  /* 0x000000b08f847223 */ /* 0x000fe20000010083 */
[----:B------:R0:W-:Y:S01]  /*6b70*/  STS [R62+0x2148], R135 ;  /* 0x002148873e007388 */ /* 0x0001e20000000800 */
[-C--:B------:R-:W-:Y:S01]  /*6b80*/  FMUL.FTZ R140, R75, R134.reuse ;  /* 0x000000864b8c7220 */ /* 0x080fe20000410000 */
[----:B------:R-:W-:Y:S01]  /*6b90*/  FADD.FTZ R200, R200, R133 ;  /* 0x00000085c8c87221 */ /* 0x000fe20000010000 */
[----:B------:R-:W-:Y:S01]  /*6ba0*/  FADD.FTZ R175, R175, R132 ;  /* 0x00000084afaf7221 */ /* 0x000fe20000010000 */
[----:B------:R1:W-:Y:S01]  /*6bb0*/  STS [R62+0x2154], R139 ;  /* 0x0021548b3e007388 */ /* 0x0003e20000000800 */
[----:B------:R-:W-:Y:S01]  /*6bc0*/  FFMA.FTZ R131, R221, R134, R138 ;  /* 0x00000086dd837223 */ /* 0x000fe2000001008a */
[----:B------:R-:W-:Y:S01]  /*6bd0*/  FMUL.FTZ R132, R144, R200 ;  /* 0x000000c890847220 */ /* 0x000fe20000410000 */
[----:B------:R-:W-:Y:S01]  /*6be0*/  FMUL.FTZ R143, R92, R136 ;  /* 0x000000885c8f7220 */ /* 0x000fe20000410000 */
[----:B------:R2:W-:Y:S01]  /*6bf0*/  STS [R62+0x214c], R137 ;  /* 0x00214c893e007388 */ /* 0x0005e20000000800 */
[----:B------:R-:W-:Y:S01]  /*6c00*/  FMUL.FTZ R138, R11, R178 ;  /* 0x000000b20b8a7220 */ /* 0x000fe20000410000 */
[-C--:B0-----:R-:W-:Y:S01]  /*6c10*/  FMUL.FTZ R135, R144, R175.reuse ;  /* 0x000000af90877220 */ /* 0x081fe20000410000 */
[----:B------:R-:W-:Y:S01]  /*6c20*/  FFMA.FTZ R133, R145, R175, R132 ;  /* 0x000000af91857223 */ /* 0x000fe20000010084 */
[----:B------:R-:W-:Y:S01]  /*6c30*/  FFMA.FTZ R132, R221, R136, -R140 ;  /* 0x00000088dd847223 */ /* 0x000fe2000001088c */
[----:B------:R0:W-:Y:S01]  /*6c40*/  STS [R62+0x2144], R143 ;  /* 0x0021448f3e007388 */ /* 0x0001e20000000800 */
[----:B-1----:R-:W-:Y:S01]  /*6c50*/  FMUL.FTZ R139, R92, R134 ;  /* 0x000000865c8b7220 */ /* 0x002fe20000410000 */
[----:B------:R-:W-:Y:S01]  /*6c60*/  FFMA.FTZ R134, R145, R200, -R135 ;  /* 0x000000c891867223 */ /* 0x000fe20000010887 */
[----:B------:R-:W-:Y:S01]  /*6c70*/  FADD.FTZ R174, R174, R133 ;  /* 0x00000085aeae7221 */ /* 0x000fe20000010000 */
[C---:B------:R-:W-:Y:S01]  /*6c80*/  FMUL.FTZ R135, R10.reuse, R179 ;  /* 0x000000b30a877220 */ /* 0x040fe20000410000 */
[----:B--2---:R-:W-:Y:S01]  /*6c90*/  FMUL.FTZ R137, R10, R196 ;  /* 0x000000c40a897220 */ /* 0x004fe20000410000 */
[----:B------:R-:W-:Y:S01]  /*6ca0*/  FADD.FTZ R201, R201, R134 ;  /* 0x00000086c9c97221 */ /* 0x000fe20000010000 */
[----:B------:R1:W-:Y:S01]  /*6cb0*/  STS [R62+0x2140], R139 ;  /* 0x0021408b3e007388 */ /* 0x0003e20000000800 */
[C---:B------:R-:W-:Y:S01]  /*6cc0*/  FMUL.FTZ R141, R93.reuse, R135 ;  /* 0x000000875d8d7220 */ /* 0x040fe20000410000 */
[----:B------:R-:W-:Y:S01]  /*6cd0*/  FMUL.FTZ R133, R68, R137 ;  /* 0x0000008944857220 */ /* 0x000fe20000410000 */
[C---:B------:R-:W-:Y:S01]  /*6ce0*/  FMUL.FTZ R134, R146.reuse, R201 ;  /* 0x000000c992867220 */ /* 0x040fe20000410000 */
[-C--:B------:R-:W-:Y:S01]  /*6cf0*/  FMUL.FTZ R146, R146, R174.reuse ;  /* 0x000000ae92927220 */ /* 0x080fe20000410000 */
[----:B0-----:R-:W-:Y:S01]  /*6d00*/  FMUL.FTZ R143, R93, R137 ;  /* 0x000000895d8f7220 */ /* 0x001fe20000410000 */
[----:B------:R-:W-:Y:S01]  /*6d10*/  FFMA.FTZ R133, R222, R135, R133 ;  /* 0x00000087de857223 */ /* 0x000fe20000010085 */
[C---:B------:R-:W-:Y:S01]  /*6d20*/  FFMA.FTZ R134, R147.reuse, R174, R134 ;  /* 0x000000ae93867223 */ /* 0x040fe20000010086 */
[----:B------:R-:W-:Y:S01]  /*6d30*/  FFMA.FTZ R147, R147, R201, -R146 ;  /* 0x000000c993937223 */ /* 0x000fe20000010892 */
[----:B------:R-:W-:Y:S01]  /*6d40*/  FMUL.FTZ R144, R11, R197 ;  /* 0x000000c50b907220 */ /* 0x000fe20000410000 */
[----:B-1----:R-:W-:Y:S01]  /*6d50*/  FMUL.FTZ R139, R68, R135 ;  /* 0x00000087448b7220 */ /* 0x002fe20000410000 */
[----:B------:R-:W-:Y:S01]  /*6d60*/  FADD.FTZ R173, R173, R134 ;  /* 0x00000086adad7221 */ /* 0x000fe20000010000 */
[----:B------:R-:W-:Y:S01]  /*6d70*/  FADD.FTZ R202, R202, R147 ;  /* 0x00000093caca7221 */ /* 0x000fe20000010000 */
[----:B------:R-:W-:Y:S01]  /*6d80*/  FMUL.FTZ R140, R69, R144 ;  /* 0x00000090458c7220 */ /* 0x000fe20000410000 */
[----:B------:R-:W-:Y:S01]  /*6d90*/  FFMA.FTZ R134, R222, R137, -R139 ;  /* 0x00000089de867223 */ /* 0x000fe2000001088b */
[CC--:B------:R-:W-:Y:S01]  /*6da0*/  FMUL.FTZ R137, R148.reuse, R173.reuse ;  /* 0x000000ad94897220 */ /* 0x0c0fe20000410000 */
[----:B------:R-:W-:Y:S01]  /*6db0*/  FMUL.FTZ R136, R148, R202 ;  /* 0x000000ca94887220 */ /* 0x000fe20000410000 */
[-C--:B------:R-:W-:Y:S01]  /*6dc0*/  FFMA.FTZ R139, R217, R138.reuse, R140 ;  /* 0x0000008ad98b7223 */ /* 0x080fe2000001008c */
[----:B------:R-:W-:Y:S01]  /*6dd0*/  FMUL.FTZ R145, R94, R138 ;  /* 0x0000008a5e917220 */ /* 0x000fe20000410000 */
[----:B------:R0:W-:Y:S01]  /*6de0*/  STS [R62+0x2138], R141 ;  /* 0x0021388d3e007388 */ /* 0x0001e20000000800 */
[CC--:B------:R-:W-:Y:S01]  /*6df0*/  FFMA.FTZ R135, R149.reuse, R173.reuse, R136 ;  /* 0x000000ad95877223 */ /* 0x0c0fe20000010088 */
[----:B------:R-:W-:Y:S01]  /*6e00*/  FFMA.FTZ R136, R149, R202, -R137 ;  /* 0x000000ca95887223 */ /* 0x000fe20000010889 */
[----:B------:R-:W-:Y:S01]  /*6e10*/  FMUL.FTZ R137, R16, R173 ;  /* 0x000000ad10897220 */ /* 0x000fe20000410000 */
[----:B------:R-:W-:Y:S01]  /*6e20*/  FMUL.FTZ R147, R94, R144 ;  /* 0x000000905e937220 */ /* 0x000fe20000410000 */
[----:B------:R-:W-:Y:S01]  /*6e30*/  FADD.FTZ R172, R172, R135 ;  /* 0x00000087acac7221 */ /* 0x000fe20000010000 */
[----:B------:R-:W-:Y:S01]  /*6e40*/  FADD.FTZ R203, R203, R136 ;  /* 0x00000088cbcb7221 */ /* 0x000fe20000010000 */
[----:B------:R-:W-:Y:S01]  /*6e50*/  FMUL.FTZ R135, R69, R138 ;  /* 0x0000008a45877220 */ /* 0x000fe20000410000 */
[----:B------:R1:W-:Y:S01]  /*6e60*/  STS [R62+0x213c], R143 ;  /* 0x00213c8f3e007388 */ /* 0x0003e20000000800 */
[C---:B------:R-:W-:Y:S01]  /*6e70*/  FMUL.FTZ R138, R17.reuse, R172 ;  /* 0x000000ac118a7220 */ /* 0x040fe20000410000 */
[----:B------:R-:W-:Y:S01]  /*6e80*/  FMUL.FTZ R136, R17, R203 ;  /* 0x000000cb11887220 */ /* 0x000fe20000410000 */
[----:B------:R-:W-:Y:S01]  /*6e90*/  FFMA.FTZ R140, R217, R144, -R135 ;  /* 0x00000090d98c7223 */ /* 0x000fe20000010887 */
[----:B------:R-:W-:Y:S01]  /*6ea0*/  FMUL.FTZ R135, R16, R202 ;  /* 0x000000ca10877220 */ /* 0x000fe20000410000 */
[C---:B------:R-:W-:Y:S01]  /*6eb0*/  FMUL.FTZ R144, R233.reuse, R138 ;  /* 0x0000008ae9907220 */ /* 0x040fe20000410000 */
[-C--:B------:R-:W-:Y:S01]  /*6ec0*/  FMUL.FTZ R142, R233, R136.reuse ;  /* 0x00000088e98e7220 */ /* 0x080fe20000410000 */
[----:B------:R2:W-:Y:S01]  /*6ed0*/  STS [R62+0x2130], R145 ;  /* 0x002130913e007388 */ /* 0x0005e20000000800 */
[C---:B0-----:R-:W-:Y:S01]  /*6ee0*/  FMUL.FTZ R141, R124.reuse, R135 ;  /* 0x000000877c8d7220 */ /* 0x041fe20000410000 */
[C---:B------:R-:W-:Y:S01]  /*6ef0*/  FFMA.FTZ R144, R235.reuse, R136, -R144 ;  /* 0x00000088eb907223 */ /* 0x040fe20000010890 */
[----:B------:R-:W-:Y:S01]  /*6f00*/  FFMA.FTZ R142, R235, R138, R142 ;  /* 0x0000008aeb8e7223 */ /* 0x000fe2000001008e */
[-C--:B-1----:R-:W-:Y:S01]  /*6f10*/  FMUL.FTZ R143, R124, R137.reuse ;  /* 0x000000897c8f7220 */ /* 0x082fe20000410000 */
[C---:B------:R-:W-:Y:S01]  /*6f20*/  FFMA.FTZ R141, R234.reuse, R137, R141 ;  /* 0x00000089ea8d7223 */ /* 0x040fe2000001008d */
[----:B------:R-:W-:Y:S01]  /*6f30*/  FADD.FTZ R144, RZ, R144 ;  /* 0x00000090ff907221 */ /* 0x000fe20000010000 */
[----:B------:R-:W-:Y:S01]  /*6f40*/  FADD.FTZ R142, RZ, R142 ;  /* 0x0000008eff8e7221 */ /* 0x000fe20000010000 */
[----:B------:R-:W-:Y:S01]  /*6f50*/  FFMA.FTZ R143, R234, R135, -R143 ;  /* 0x00000087ea8f7223 */ /* 0x000fe2000001088f */
[----:B------:R-:W-:Y:S01]  /*6f60*/  FMUL.FTZ R148, R14, R200 ;  /* 0x000000c80e947220 */ /* 0x000fe20000410000 */
[C---:B--2---:R-:W-:Y:S01]  /*6f70*/  FMUL.FTZ R145, R15.reuse, R174 ;  /* 0x000000ae0f917220 */ /* 0x044fe20000410000 */
[----:B------:R-:W-:Y:S01]  /*6f80*/  FADD.FTZ R142, R142, R141 ;  /* 0x0000008d8e8e7221 */ /* 0x000fe20000010000 */
[----:B------:R-:W-:Y:S01]  /*6f90*/  FMUL.FTZ R141, R15, R201 ;  /* 0x000000c90f8d7220 */ /* 0x000fe20000410000 */
[----:B------:R0:W-:Y:S01]  /*6fa0*/  STS [R62+0x2134], R147 ;  /* 0x002134933e007388 */ /* 0x0001e20000000800 */
[----:B------:R-:W-:Y:S01]  /*6fb0*/  FADD.FTZ R143, R144, R143 ;  /* 0x0000008f908f7221 */ /* 0x000fe20000010000 */
[----:B------:R-:W-:Y:S01]  /*6fc0*/  FMUL.FTZ R170, R12, R198 ;  /* 0x000000c60caa7220 */ /* 0x000fe20000410000 */
[C---:B------:R-:W-:Y:S01]  /*6fd0*/  FMUL.FTZ R146, R72.reuse, R141 ;  /* 0x0000008d48927220 */ /* 0x040fe20000410000 */
[----:B------:R-:W-:Y:S01]  /*6fe0*/  FMUL.FTZ R144, R72, R145 ;  /* 0x0000009148907220 */ /* 0x000fe20000410000 */
[----:B------:R-:W-:Y:S01]  /*6ff0*/  FMUL.FTZ R149, R73, R148 ;  /* 0x0000009449957220 */ /* 0x000fe20000410000 */
[----:B------:R1:W-:Y:S01]  /*7000*/  STS [R62+0x2164], R171 ;  /* 0x002164ab3e007388 */ /* 0x0003e20000000800 */
[----:B------:R-:W-:Y:S01]  /*7010*/  FMUL.FTZ R168, R12, R177 ;  /* 0x000000b10ca87220 */ /* 0x000fe20000410000 */
[----:B------:R-:W-:Y:S01]  /*7020*/  FFMA.FTZ R144, R125, R141, -R144 ;  /* 0x0000008d7d907223 */ /* 0x000fe20000010890 */
[----:B------:R-:W-:Y:S01]  /*7030*/  FMUL.FTZ R187, R13, R199 ;  /* 0x000000c70dbb7220 */ /* 0x000fe20000410000 */
[----:B0-----:R-:W-:Y:S01]  /*7040*/  FFMA.FTZ R147, R125, R145, R146 ;  /* 0x000000917d937223 */ /* 0x001fe20000010092 */
[----:B------:R-:W-:Y:S01]  /*7050*/  FMUL.FTZ R146, R14, R175 ;  /* 0x000000af0e927220 */ /* 0x000fe20000410000 */
[----:B------:R-:W-:Y:S01]  /*7060*/  FADD.FTZ R143, R143, R144 ;  /* 0x000000908f8f7221 */ /* 0x000fe20000010000 */
[----:B------:R-:W-:Y:S01]  /*7070*/  FMUL.FTZ R144, R74, R187 ;  /* 0x000000bb4a907220 */ /* 0x000fe20000410000 */
[----:B------:R-:W-:Y:S01]  /*7080*/  FADD.FTZ R142, R142, R147 ;  /* 0x000000938e8e7221 */ /* 0x000fe20000010000 */
[----:B------:R-:W-:Y:S01]  /*7090*/  FFMA.FTZ R149, R236, R146, R149 ;  /* 0x00000092ec957223 */ /* 0x000fe20000010095 */
[----:B-1----:R-:W-:Y:S01]  /*70a0*/  FMUL.FTZ R171, R67, R170 ;  /* 0x000000aa43ab7220 */ /* 0x002fe20000410000 */
[----:B------:R-:W-:Y:S01]  /*70b0*/  FMUL.FTZ R147, R73, R146 ;  /* 0x0000009249937220 */ /* 0x000fe20000410000 */
[-C--:B------:R-:W-:Y:S01]  /*70c0*/  FMUL.FTZ R205, R95, R168.reuse ;  /* 0x000000a85fcd7220 */ /* 0x080fe20000410000 */
[----:B------:R-:W-:Y:S01]  /*70d0*/  FADD.FTZ R149, R142, R149 ;  /* 0x000000958e957221 */ /* 0x000fe20000010000 */
[----:B------:R-:W-:Y:S01]  /*70e0*/  FFMA.FTZ R189, R218, R168, R171 ;  /* 0x000000a8dabd7223 */ /* 0x000fe200000100ab */
[----:B------:R-:W-:Y:S01]  /*70f0*/  FMUL.FTZ R171, R13, R176 ;  /* 0x000000b00dab7220 */ /* 0x000fe20000410000 */
[----:B------:R-:W-:Y:S01]  /*7100*/  FFMA.FTZ R142, R236, R148, -R147 ;  /* 0x00000094ec8e7223 */ /* 0x000fe20000010893 */
[----:B------:R-:W-:Y:S01]  /*7110*/  FMUL.FTZ R147, R67, R168 ;  /* 0x000000a843937220 */ /* 0x000fe20000410000 */
[----:B------:R0:W-:Y:S01]  /*7120*/  STS [R62+0x2128], R205 ;  /* 0x002128cd3e007388 */ /* 0x0001e20000000800 */
[-C--:B------:R-:W-:Y:S01]  /*7130*/  FMUL.FTZ R168, R74, R171.reuse ;  /* 0x000000ab4aa87220 */ /* 0x080fe20000410000 */
[----:B------:R-:W-:Y:S01]  /*7140*/  FFMA.FTZ R144, R213, R171, R144 ;  /* 0x000000abd5907223 */ /* 0x000fe20000010090 */
[----:B------:R-:W-:Y:S01]  /*7150*/  FADD.FTZ R142, R143, R142 ;  /* 0x0000008e8f8e7221 */ /* 0x000fe20000010000 */
[-C--:B------:R-:W-:Y:S01]  /*7160*/  FFMA.FTZ R147, R218, R170.reuse, -R147 ;  /* 0x000000aada937223 */ /* 0x080fe20000010893 */
[----:B------:R-:W-:Y:S01]  /*7170*/  FFMA.FTZ R143, R213, R187, -R168 ;  /* 0x000000bbd58f7223 */ /* 0x000fe200000108a8 */
[----:B------:R-:W-:Y:S01]  /*7180*/  FADD.FTZ R144, R149, R144 ;  /* 0x0000009095907221 */ /* 0x000fe20000010000 */
[C---:B------:R-:W-:Y:S01]  /*7190*/  FMUL.FTZ R171, R96.reuse, R171 ;  /* 0x000000ab60ab7220 */ /* 0x040fe20000410000 */
[----:B------:R-:W-:Y:S01]  /*71a0*/  FMUL.FTZ R187, R96, R187 ;  /* 0x000000bb60bb7220 */ /* 0x000fe20000410000 */
[----:B------:R-:W-:Y:S01]  /*71b0*/  FADD.FTZ R142, R142, R143 ;  /* 0x0000008f8e8e7221 */ /* 0x000fe20000010000 */
[----:B------:R-:W-:Y:S01]  /*71c0*/  FADD.FTZ R144, R144, R189 ;  /* 0x000000bd90907221 */ /* 0x000fe20000010000 */
[----:B0-----:R-:W-:Y:S01]  /*71d0*/  FMUL.FTZ R205, R95, R170 ;  /* 0x000000aa5fcd7220 */ /* 0x001fe20000410000 */
[C---:B------:R-:W-:Y:S01]  /*71e0*/  FMUL.FTZ R143, R97.reuse, R146 ;  /* 0x00000092618f7220 */ /* 0x040fe20000410000 */
[----:B------:R-:W-:Y:S01]  /*71f0*/  FADD.FTZ R147, R142, R147 ;  /* 0x000000938e937221 */ /* 0x000fe20000010000 */
        /* <DEDUP_REMOVED lines=10> */
[----:B------:R-:W0:Y:S01]  /*72a0*/  LDC R131, c[0x0][0x388] ;  /* 0x0000e200ff837b82 */ /* 0x000e220000000800 */
[----:B------:R-:W-:Y:S01]  /*72b0*/  FADD.FTZ R147, R147, R132 ;  /* 0x0000008493937221 */ /* 0x000fe20000010000 */
[----:B------:R-:W-:Y:S01]  /*72c0*/  FADD.FTZ R144, R144, R129 ;  /* 0x0000008190907221 */ /* 0x000fe20000010000 */
[----:B------:R1:W-:Y:S01]  /*72d0*/  STS [R62+0x211c], R139 ;  /* 0x00211c8b3e007388 */ /* 0x0003e20000000800 */
[----:B------:R-:W-:Y:S01]  /*72e0*/  FMUL.FTZ R168, R169, R190 ;  /* 0x000000bea9a87220 */ /* 0x000fe20000410000 */
[----:B------:R-:W-:Y:S01]  /*72f0*/  FADD.FTZ R147, R147, R130 ;  /* 0x0000008293937221 */ /* 0x000fe20000010000 */
[----:B------:R-:W-:Y:S01]  /*7300*/  FADD.FTZ R144, R144, R127 ;  /* 0x0000007f90907221 */ /* 0x000fe20000010000 */
[----:B------:R-:W-:Y:S01]  /*7310*/  STS [R62+0x212c], R205 ;  /* 0x00212ccd3e007388 */ /* 0x000fe20000000800 */
[----:B------:R-:W-:Y:S01]  /*7320*/  FFMA.FTZ R188, R107, R188, R206 ;  /* 0x000000bc6bbc7223 */ /* 0x000fe200000100ce */
[----:B------:R-:W-:Y:S01]  /*7330*/  FADD.FTZ R147, R147, R128 ;  /* 0x0000008093937221 */ /* 0x000fe20000010000 */
[----:B------:R-:W-:Y:S01]  /*7340*/  FADD.FTZ R127, R144, R123 ;  /* 0x0000007b907f7221 */ /* 0x000fe20000010000 */
[----:B------:R-:W-:Y:S01]  /*7350*/  FMUL.FTZ R123, R100, R138 ;  /* 0x0000008a647b7220 */ /* 0x000fe20000410000 */
[----:B------:R-:W-:Y:S01]  /*7360*/  STS [R62+0x2120], R171 ;  /* 0x002120ab3e007388 */ /* 0x000fe20000000800 */
[----:B------:R-:W-:Y:S01]  /*7370*/  FADD.FTZ R126, R147, R126 ;  /* 0x0000007e937e7221 */ /* 0x000fe20000010000 */
[----:B------:R-:W-:Y:S01]  /*7380*/  FADD.FTZ R122, R127, R122 ;  /* 0x0000007a7f7a7221 */ /* 0x000fe20000010000 */
[----:B------:R-:W-:Y:S01]  /*7390*/  FMUL.FTZ R147, R185, UR28 ;  /* 0x0000001cb9937c20 */ /* 0x000fe20008410000 */
[----:B------:R-:W-:Y:S01]  /*73a0*/  STS [R62+0x2124], R187 ;  /* 0x002124bb3e007388 */ /* 0x000fe20000000800 */
[----:B------:R-:W-:Y:S01]  /*73b0*/  FADD.FTZ R127, R126, R121 ;  /* 0x000000797e7f7221 */ /* 0x000fe20000010000 */
[----:B------:R-:W-:Y:S01]  /*73c0*/  FMUL.FTZ R121, R100, R136 ;  /* 0x0000008864797220 */ /* 0x000fe20000410000 */
[----:B------:R-:W-:Y:S01]  /*73d0*/  FADD.FTZ R122, R122, R119 ;  /* 0x000000777a7a7221 */ /* 0x000fe20000010000 */
[----:B------:R-:W-:Y:S01]  /*73e0*/  STS [R62+0x2118], R143 ;  /* 0x0021188f3e007388 */ /* 0x000fe20000000800 */
[----:B------:R-:W-:Y:S01]  /*73f0*/  FADD.FTZ R120, R127, R120 ;  /* 0x000000787f787221 */ /* 0x000fe20000010000 */
[----:B------:R-:W-:Y:S01]  /*7400*/  IADD3 R119, PT, PT, R108, 0x80, RZ ;  /* 0x000000806c777810 */ /* 0x000fe20007ffe0ff */
[----:B-1----:R-:W-:Y:S01]  /*7410*/  FADD.FTZ R139, R122, R117 ;  /* 0x000000757a8b7221 */ /* 0x002fe20000010000 */
[----:B------:R-:W-:Y:S01]  /*7420*/  STS [R62+0x2110], R145 ;  /* 0x002110913e007388 */ /* 0x000fe20000000800 */
[----:B------:R-:W-:Y:S01]  /*7430*/  FMUL.FTZ R117, R191, UR28 ;  /* 0x0000001cbf757c20 */ /* 0x000fe20008410000 */
[----:B------:R-:W-:Y:S01]  /*7440*/  FADD.FTZ R144, R120, R63 ;  /* 0x0000003f78907221 */ /* 0x000fe20000010000 */
[----:B------:R-:W-:Y:S01]  /*7450*/  LEA.HI R119, R119, R108, RZ, 0x1b ;  /* 0x0000006c77777211 */ /* 0x000fe200078fd8ff */
[----:B------:R-:W-:Y:S01]  /*7460*/  STS [R62+0x2114], R141 ;  /* 0x0021148d3e007388 */ /* 0x000fe20000000800 */
[----:B------:R-:W-:Y:S01]  /*7470*/  FFMA.FTZ R146, R184, UR29, R117 ;  /* 0x0000001db8927c23 */ /* 0x000fe20008010075 */
[----:B------:R-:W-:Y:S01]  /*7480*/  FMUL.FTZ R117, R193, UR28 ;  /* 0x0000001cc1757c20 */ /* 0x000fe20008410000 */
[----:B0-----:R-:W-:Y:S01]  /*7490*/  LEA R63, R131, -R66, 0x1 ;  /* 0x80000042833f7211 */ /* 0x001fe200078e08ff */
[----:B------:R-:W-:Y:S01]  /*74a0*/  STS [R62+0x2108], R137 ;  /* 0x002108893e007388 */ /* 0x000fe20000000800 */
[----:B------:R-:W-:Y:S01]  /*74b0*/  LEA R120, R119, UR20, 0x2 ;  /* 0x0000001477787c11 */ /* 0x000fe2000f8e10ff */
[----:B------:R-:W-:Y:S01]  /*74c0*/  FFMA.FTZ R140, R182, UR29, R117 ;  /* 0x0000001db68c7c23 */ /* 0x000fe20008010075 */
[----:B------:R-:W-:Y:S01]  /*74d0*/  FMUL.FTZ R117, R195, UR28 ;  /* 0x0000001cc3757c20 */ /* 0x000fe20008410000 */
[----:B------:R-:W-:Y:S01]  /*74e0*/  STS [R62+0x210c], R135 ;  /* 0x00210c873e007388 */ /* 0x000fe20000000800 */
[----:B------:R-:W-:Y:S01]  /*74f0*/  ISETP.GE.AND P0, PT, R63, 0x1, PT ;  /* 0x000000013f00780c */ /* 0x000fe20003f06270 */
[----:B------:R-:W-:Y:S01]  /*7500*/  FMUL.FTZ R119, R177, UR28 ;  /* 0x0000001cb1777c20 */ /* 0x000fe20008410000 */
[----:B------:R-:W-:Y:S01]  /*7510*/  FFMA.FTZ R136, R180, UR29, R117 ;  /* 0x0000001db4887c23 */ /* 0x000fe20008010075 */
[----:B------:R-:W-:Y:S01]  /*7520*/  STS [R62+0x2100], R123 ;  /* 0x0021007b3e007388 */ /* 0x000fe20000000800 */
[----:B------:R-:W-:Y:S01]  /*7530*/  FMUL.FTZ R117, R197, UR28 ;  /* 0x0000001cc5757c20 */ /* 0x000fe20008410000 */
[C---:B------:R-:W-:Y:S01]  /*7540*/  FMUL.FTZ R66, R198.reuse, UR28 ;  /* 0x0000001cc6427c20 */ /* 0x040fe20008410000 */
[----:B------:R-:W-:Y:S01]  /*7550*/  FFMA.FTZ R130, R198, UR29, -R119 ;  /* 0x0000001dc6827c23 */ /* 0x000fe20008010877 */
[----:B------:R0:W-:Y:S01]  /*7560*/  STS [R62+0x2104], R121 ;  /* 0x002104793e007388 */ /* 0x0001e20000000800 */
[----:B------:R-:W-:Y:S01]  /*7570*/  FFMA.FTZ R132, R178, UR29, R117 ;  /* 0x0000001db2847c23 */ /* 0x000fe20008010075 */
[----:B------:R-:W-:Y:S01]  /*7580*/  FMUL.FTZ R117, R199, UR28 ;  /* 0x0000001cc7757c20 */ /* 0x000fe20008410000 */
[----:B------:R-:W-:Y:S01]  /*7590*/  FMUL.FTZ R119, R175, UR28 ;  /* 0x0000001caf777c20 */ /* 0x000fe20008410000 */
[----:B------:R-:W-:Y:S01]  /*75a0*/  BAR.SYNC.DEFER_BLOCKING 0x0 ;  /* 0x0000000000007b1d */ /* 0x000fe20000010000 */
[----:B------:R-:W-:Y:S01]  /*75b0*/  FFMA.FTZ R129, R177, UR29, R66 ;  /* 0x0000001db1817c23 */ /* 0x000fe20008010042 */
[----:B------:R-:W-:Y:S01]  /*75c0*/  FFMA.FTZ R126, R176, UR29, R117 ;  /* 0x0000001db07e7c23 */ /* 0x000fe20008010075 */
[----:B------:R-:W-:Y:S01]  /*75d0*/  FFMA.FTZ R147, R190, UR29, -R147 ;  /* 0x0000001dbe937c23 */ /* 0x000fe20008010893 */
[----:B------:R-:W-:Y:S01]  /*75e0*/  FMUL.FTZ R66, R200, UR28 ;  /* 0x0000001cc8427c20 */ /* 0x000fe20008410000 */
[----:B------:R-:W-:Y:S01]  /*75f0*/  FMUL.FTZ R117, R201, UR28 ;  /* 0x0000001cc9757c20 */ /* 0x000fe20008410000 */
[----:B0-----:R-:W-:Y:S01]  /*7600*/  FMUL.FTZ R62, R192, UR28 ;  /* 0x0000001cc03e7c20 */ /* 0x001fe20008410000 */
[----:B------:R-:W-:Y:S01]  /*7610*/  FFMA.FTZ R128, R200, UR29, -R119 ;  /* 0x0000001dc8807c23 */ /* 0x000fe20008010877 */
[----:B------:R-:W-:Y:S01]  /*7620*/  FMUL.FTZ R190, R190, UR28 ;  /* 0x0000001cbebe7c20 */ /* 0x000fe20008410000 */
[----:B------:R-:W-:Y:S01]  /*7630*/  FMUL.FTZ R148, R184, UR28 ;  /* 0x0000001cb8947c20 */ /* 0x000fe20008410000 */
[C---:B------:R-:W-:Y:S01]  /*7640*/  FFMA.FTZ R141, R183.reuse, UR29, R62 ;  /* 0x0000001db78d7c23 */ /* 0x040fe2000801003e */
[----:B------:R-:W-:Y:S01]  /*7650*/  FMUL.FTZ R62, R194, UR28 ;  /* 0x0000001cc23e7c20 */ /* 0x000fe20008410000 */
[----:B------:R-:W-:Y:S01]  /*7660*/  FMUL.FTZ R143, R183, UR28 ;  /* 0x0000001cb78f7c20 */ /* 0x000fe20008410000 */
[----:B------:R-:W-:Y:S01]  /*7670*/  FMUL.FTZ R142, R182, UR28 ;  /* 0x0000001cb68e7c20 */ /* 0x000fe20008410000 */
[C---:B------:R-:W-:Y:S01]  /*7680*/  FMUL.FTZ R137, R181.reuse, UR28 ;  /* 0x0000001cb5897c20 */ /* 0x040fe20008410000 */
[----:B------:R-:W-:Y:S01]  /*7690*/  FFMA.FTZ R135, R181, UR29, R62 ;  /* 0x0000001db5877c23 */ /* 0x000fe2000801003e */
[----:B------:R-:W-:Y:S01]  /*76a0*/  FMUL.FTZ R62, R196, UR28 ;  /* 0x0000001cc43e7c20 */ /* 0x000fe20008410000 */
[----:B------:R-:W-:Y:S01]  /*76b0*/  FMUL.FTZ R138, R180, UR28 ;  /* 0x0000001cb48a7c20 */ /* 0x000fe20008410000 */
[C---:B------:R-:W-:Y:S01]  /*76c0*/  FMUL.FTZ R133, R179.reuse, UR28 ;  /* 0x0000001cb3857c20 */ /* 0x040fe20008410000 */
[----:B------:R-:W-:Y:S01]  /*76d0*/  FMUL.FTZ R134, R178, UR28 ;  /* 0x0000001cb2867c20 */ /* 0x000fe20008410000 */
[----:B------:R-:W-:Y:S01]  /*76e0*/  FFMA.FTZ R131, R179, UR29, R62 ;  /* 0x0000001db3837c23 */ /* 0x000fe2000801003e */
[----:B------:R-:W-:Y:S01]  /*76f0*/  FMUL.FTZ R62, R176, UR28 ;  /* 0x0000001cb03e7c20 */ /* 0x000fe20008410000 */
[----:B------:R-:W-:Y:S01]  /*7700*/  FMUL.FTZ R119, R173, UR28 ;  /* 0x0000001cad777c20 */ /* 0x000fe20008410000 */
[----:B------:R-:W-:Y:S01]  /*7710*/  FMUL.FTZ R149, R203, UR28 ;  /* 0x0000001ccb957c20 */ /* 0x000fe20008410000 */
[----:B------:R0:W1:Y:S01]  /*7720*/  LDS R169, [R120+0x2300] ;  /* 0x0023000078a97984 */ /* 0x0000620000000800 */
[----:B------:R-:W-:Y:S01]  /*7730*/  FFMA.FTZ R127, R199, UR29, -R62 ;  /* 0x0000001dc77f7c23 */ /* 0x000fe2000801083e */
[----:B------:R-:W-:Y:S01]  /*7740*/  FMUL.FTZ R62, R174, UR28 ;  /* 0x0000001cae3e7c20 */ /* 0x000fe20008410000 */
[----:B------:R-:W-:Y:S01]  /*7750*/  BSSY.RECONVERGENT B0, `(.L_x_4564) ;  /* 0x000001e000007945 */ /* 0x000fe20003800200 */
[C---:B------:R-:W-:Y:S01]  /*7760*/  FFMA.FTZ R60, R107.reuse, R212, R60 ;  /* 0x000000d46b3c7223 */ /* 0x040fe2000001003c */
[----:B------:R-:W-:Y:S01]  /*7770*/  FFMA.FTZ R61, R107, R216, -R61 ;  /* 0x000000d86b3d7223 */ /* 0x000fe2000001083d */
[----:B------:R-:W-:Y:S01]  /*7780*/  FFMA.FTZ R121, R201, UR29, -R62 ;  /* 0x0000001dc9797c23 */ /* 0x000fe2000801083e */
[----:B------:R-:W-:Y:S01]  /*7790*/  FMUL.FTZ R62, R202, UR28 ;  /* 0x0000001cca3e7c20 */ /* 0x000fe20008410000 */
[----:B0-----:R-:W-:Y:S01]  /*77a0*/  FMUL.FTZ R120, R172, UR28 ;  /* 0x0000001cac787c20 */ /* 0x001fe20008410000 */
[----:B------:R-:W-:Y:S01]  /*77b0*/  FFMA.FTZ R123, R175, UR29, R66 ;  /* 0x0000001daf7b7c23 */ /* 0x000fe20008010042 */
[----:B------:R-:W-:Y:S01]  /*77c0*/  FFMA.FTZ R122, R174, UR29, R117 ;  /* 0x0000001dae7a7c23 */ /* 0x000fe20008010075 */
[-C--:B------:R-:W-:Y:S01]  /*77d0*/  FFMA.FTZ R33, R2, R204.reuse, R33 ;  /* 0x000000cc02217223 */ /* 0x080fe20000010021 */
[----:B------:R-:W-:Y:S01]  /*77e0*/  FFMA.FTZ R107, R85, R204, R188 ;  /* 0x000000cc556b7223 */ /* 0x000fe200000100bc */
[C---:B------:R-:W-:Y:S01]  /*77f0*/  IADD3 R171, PT, PT, R108.reuse, 0x100, RZ ;  /* 0x000001006cab7810 */ /* 0x040fe20007ffe0ff */
[----:B------:R-:W-:Y:S01]  /*7800*/  FFMA.FTZ R145, R185, UR29, R190 ;  /* 0x0000001db9917c23 */ /* 0x000fe200080100be */
[----:B------:R-:W-:Y:S01]  /*7810*/  IADD3 R187, PT, PT, R108, 0x180, RZ ;  /* 0x000001806cbb7810 */ /* 0x000fe20007ffe0ff */
[----:B------:R-:W-:Y:S01]  /*7820*/  FFMA.FTZ R148, R191, UR29, -R148 ;  /* 0x0000001dbf947c23 */ /* 0x000fe20008010894 */
        /* <DEDUP_REMOVED lines=9> */
[----:B------:R-:W-:Y:S01]  /*78c0*/  FFMA.FTZ R120, R203, UR29, -R120 ;  /* 0x0000001dcb787c23 */ /* 0x000fe20008010878 */
[----:B------:R-:W-:Y:S01]  /*78d0*/  FFMA.FTZ R66, R172, UR29, R149 ;  /* 0x0000001dac427c23 */ /* 0x000fe20008010095 */
[----:B------:R-:W-:Y:S06]  /*78e0*/  @!P0 BRA `(.L_x_4565) ;  /* 0x0000000000108947 */ /* 0x000fec0003800000 */
[----:B------:R-:W-:-:S04]  /*78f0*/  LEA.HI R62, R108, R108, RZ, 0x1b ;  /* 0x0000006c6c3e7211 */ /* 0x000fc800078fd8ff */
[----:B------:R-:W-:-:S05]  /*7900*/  LEA R62, R62, UR20, 0x2 ;  /* 0x000000143e3e7c11 */ /* 0x000fca000f8e10ff */
[----:B------:R-:W0:Y:S04]  /*7910*/  LDS R149, [R62+0x2100] ;  /* 0x002100003e957984 */ /* 0x000e280000000800 */
[----:B0-----:R0:W-:Y:S02]  /*7920*/  REDG.E.ADD.F32.FTZ.RN.STRONG.GPU desc[UR22][R70.64], R149 ;  /* 0x00000095460079a6 */ /* 0x0011e4000c12f316 */
.L_x_4565:
[----:B------:R-:W-:Y:S05]  /*7930*/  BSYNC.RECONVERGENT B0 ;  /* 0x0000000000007941 */ /* 0x000fea0003800200 */
.L_x_4564:
[----:B------:R-:W-:Y:S04]  /*7940*/  BSSY.RECONVERGENT B0, `(.L_x_4566) ;  /* 0x0000003000007945 */ /* 0x000fe80003800200 */
[----:B------:R-:W-:Y:S05]  /*7950*/  @!P2 BRA `(.L_x_4567) ;  /* 0x000000000004a947 */ /* 0x000fea0003800000 */
[----:B-1----:R2:W-:Y:S02]  /*7960*/  REDG.E.ADD.F32.FTZ.RN.STRONG.GPU desc[UR22][R70.64+0x200], R169 ;  /* 0x000200a9460079a6 */ /* 0x0025e4000c12f316 */
.L_x_4567:
[----:B------:R-:W-:Y:S05]  /*7970*/  BSYNC.RECONVERGENT B0 ;  /* 0x0000000000007941 */ /* 0x000fea0003800200 */
.L_x_4566:
        /* <DEDUP_REMOVED lines=17> */
.L_x_4569:
[----:B------:R-:W-:Y:S05]  /*7a90*/  BSYNC.RECONVERGENT B0 ;  /* 0x0000000000007941 */ /* 0x000fea0003800200 */
.L_x_4568:
[----:B01----:R0:W1:Y:S01]  /*7aa0*/  LDS R149, [R187+0x2700] ;  /* 0x00270000bb957984 */ /* 0x0030620000000800 */
[----:B------:R-:W-:Y:S01]  /*7ab0*/  BSSY.RECONVERGENT B0, `(.L_x_4570) ;  /* 0x0000006000007945 */ /* 0x000fe20003800200 */
[----:B------:R-:W-:Y:S02]  /*7ac0*/  IADD3 R171, PT, PT, R108, 0x300, RZ ;  /* 0x000003006cab7810 */ /* 0x000fe40007ffe0ff */
[----:B------:R-:W-:Y:S02]  /*7ad0*/  LEA.HI R169, R169, R108, RZ, 0x1b ;  /* 0x0000006ca9a97211 */ /* 0x000fe400078fd8ff */
[----:B------:R-:W-:Y:S01]  /*7ae0*/  LEA R62, R62, UR20, 0x2 ;  /* 0x000000143e3e7c11 */ /* 0x000fe2000f8e10ff */
[----:B------:R-:W-:Y:S06]  /*7af0*/  @!P0 BRA `(.L_x_4571) ;  /* 0x0000000000048947 */ /* 0x000fec0003800000 */
[----:B-1----:R2:W-:Y:S02]  /*7b00*/  REDG.E.ADD.F32.FTZ.RN.STRONG.GPU desc[UR22][R70.64+0x600], R149 ;  /* 0x00060095460079a6 */ /* 0x0025e4000c12f316 */
.L_x_4571:
[----:B------:R-:W-:Y:S05]  /*7b10*/  BSYNC.RECONVERGENT B0 ;  /* 0x0000000000007941 */ /* 0x000fea0003800200 */
.L_x_4570:
[----:B-12---:R1:W2:Y:S01]  /*7b20*/  LDS R149, [R62+0x2900] ;  /* 0x002900003e957984 */ /* 0x0062a20000000800 */
[----:B------:R-:W-:Y:S01]  /*7b30*/  BSSY.RECONVERGENT B0, `(.L_x_4572) ;  /* 0x0000006000007945 */ /* 0x000fe20003800200 */
[----:B0-----:R-:W-:Y:S02]  /*7b40*/  IADD3 R187, PT, PT, R108, 0x380, RZ ;  /* 0x000003806cbb7810 */ /* 0x001fe40007ffe0ff */
[----:B------:R-:W-:Y:S02]  /*7b50*/  LEA.HI R171, R171, R108, RZ, 0x1b ;  /* 0x0000006cabab7211 */ /* 0x000fe400078fd8ff */
[----:B------:R-:W-:Y:S01]  /*7b60*/  LEA R169, R169, UR20, 0x2 ;  /* 0x00000014a9a97c11 */ /* 0x000fe2000f8e10ff */
[----:B------:R-:W-:Y:S06]  /*7b70*/  @!P2 BRA `(.L_x_4573) ;  /* 0x000000000004a947 */ /* 0x000fec0003800000 */
[----:B--2---:R0:W-:Y:S02]  /*7b80*/  REDG.E.ADD.F32.FTZ.RN.STRONG.GPU desc[UR22][R70.64+0x800], R149 ;  /* 0x00080095460079a6 */ /* 0x0041e4000c12f316 */
.L_x_4573:
[----:B------:R-:W-:Y:S05]  /*7b90*/  BSYNC.RECONVERGENT B0 ;  /* 0x0000000000007941 */ /* 0x000fea0003800200 */
.L_x_4572:
[----:B0-2---:R0:W2:Y:S01]  /*7ba0*/  LDS R149, [R169+0x2b00] ;  /* 0x002b0000a9957984 */ /* 0x0050a20000000800 */
[----:B------:R-:W-:Y:S01]  /*7bb0*/  BSSY.RECONVERGENT B0, `(.L_x_4574) ;  /* 0x0000005000007945 */ /* 0x000fe20003800200 */
[----:B------:R-:W-:Y:S02]  /*7bc0*/  LEA.HI R187, R187, R108, RZ, 0x1b ;  /* 0x0000006cbbbb7211 */ /* 0x000fe400078fd8ff */
[----:B------:R-:W-:Y:S01]  /*7bd0*/  LEA R171, R171, UR20, 0x2 ;  /* 0x00000014abab7c11 */ /* 0x000fe2000f8e10ff */
[----:B------:R-:W-:Y:S06]  /*7be0*/  @!P3 BRA `(.L_x_4575) ;  /* 0x000000000004b947 */ /* 0x000fec0003800000 */
[----:B--2---:R3:W-:Y:S02]  /*7bf0*/  REDG.E.ADD.F32.FTZ.RN.STRONG.GPU desc[UR22][R70.64+0xa00], R149 ;  /* 0x000a0095460079a6 */ /* 0x0047e4000c12f316 */
.L_x_4575:
[----:B------:R-:W-:Y:S05]  /*7c00*/  BSYNC.RECONVERGENT B0 ;  /* 0x0000000000007941 */ /* 0x000fea0003800200 */
.L_x_4574:
[----:B--23--:R2:W3:Y:S01]  /*7c10*/  LDS R149, [R171+0x2d00] ;  /* 0x002d0000ab957984 */ /* 0x00c4e20000000800 */
[----:B------:R-:W-:Y:S01]  /*7c20*/  BSSY.RECONVERGENT B0, `(.L_x_4576) ;  /* 0x0000004000007945 */ /* 0x000fe20003800200 */
[----:B------:R-:W-:-:S03]  /*7c30*/  LEA R187, R187, UR20, 0x2 ;  /* 0x00000014bbbb7c11 */ /* 0x000fc6000f8e10ff */
[----:B------:R-:W-:Y:S05]  /*7c40*/  @!P4 BRA `(.L_x_4577) ;  /* 0x000000000004c947 */ /* 0x000fea0003800000 */
[----:B---3--:R4:W-:Y:S02]  /*7c50*/  REDG.E.ADD.F32.FTZ.RN.STRONG.GPU desc[UR22][R70.64+0xc00], R149 ;  /* 0x000c0095460079a6 */ /* 0x0089e4000c12f316 */
.L_x_4577:
[----:B------:R-:W-:Y:S05]  /*7c60*/  BSYNC.RECONVERGENT B0 ;  /* 0x0000000000007941 */ /* 0x000fea0003800200 */
.L_x_4576:
[----:B---34-:R3:W4:Y:S01]  /*7c70*/  LDS R149, [R187+0x2f00] ;  /* 0x002f0000bb957984 */ /* 0x0187220000000800 */
[----:B------:R-:W-:Y:S01]  /*7c80*/  BSSY.RECONVERGENT B0, `(.L_x_4578) ;  /* 0x0000005000007945 */ /* 0x000fe20003800200 */
[C---:B0-----:R-:W-:Y:S02]  /*7c90*/  LOP3.LUT R169, R108.reuse, 0x400, RZ, 0xfc, !PT ;  /* 0x000004006ca97812 */ /* 0x041fe400078efcff */
[----:B--2---:R-:W-:Y:S01]  /*7ca0*/  IADD3 R171, PT, PT, R108, 0x480, RZ ;  /* 0x000004806cab7810 */ /* 0x004fe20007ffe0ff */
[----:B------:R-:W-:Y:S06]  /*7cb0*/  @!P5 BRA `(.L_x_4579) ;  /* 0x000000000004d947 */ /* 0x000fec0003800000 */
[----:B----4-:R0:W-:Y:S02]  /*7cc0*/  REDG.E.ADD.F32.FTZ.RN.STRONG.GPU desc[UR22][R70.64+0xe00], R149 ;  /* 0x000e0095460079a6 */ /* 0x0101e4000c12f316 */
.L_x_4579:
[----:B------:R-:W-:Y:S05]  /*7cd0*/  BSYNC.RECONVERGENT B0 ;  /* 0x0000000000007941 */ /* 0x000fea0003800200 */
.L_x_4578:
[----:B0---4-:R-:W-:Y:S01]  /*7ce0*/  IADD3 R149, PT, PT, R108, 0x500, RZ ;  /* 0x000005006c957810 */ /* 0x011fe20007ffe0ff */
[----:B------:R-:W-:Y:S01]  /*7cf0*/  BSSY.RECONVERGENT B0, `(.L_x_4580) ;  /* 0x0000010000007945 */ /* 0x000fe20003800200 */
[-C--:B------:R-:W-:Y:S02]  /*7d00*/  LEA.HI R169, R169, R108.reuse, RZ, 0x1b ;  /* 0x0000006ca9a97211 */ /* 0x080fe400078fd8ff */
[-C--:B-1----:R-:W-:Y:S02]  /*7d10*/  LEA.HI R62, R149, R108.reuse, RZ, 0x1b ;  /* 0x0000006c953e7211 */ /* 0x082fe400078fd8ff */
        /* <DEDUP_REMOVED lines=13> */
.L_x_4581:
[----:B------:R-:W-:Y:S05]  /*7df0*/  BSYNC.RECONVERGENT B0 ;  /* 0x0000000000007941 */ /* 0x000fea0003800200 */
.L_x_4580:
[----:B01----:R0:W1:Y:S01]  /*7e00*/  LDS R149, [R171+0x3300] ;  /* 0x00330000ab957984 */ /* 0x0030620000000800 */
[----:B------:R-:W-:Y:S01]  /*7e10*/  BSSY.RECONVERGENT B0, `(.L_x_4582) ;  /* 0x0000006000007945 */ /* 0x000fe20003800200 */
[----:B------:R-:W-:Y:S02]  /*7e20*/  IADD3 R169, PT, PT, R108, 0x600, RZ ;  /* 0x000006006ca97810 */ /* 0x000fe40007ffe0ff */
[----:B------:R-:W-:Y:S02]  /*7e30*/  LEA.HI R187, R187, R108, RZ, 0x1b ;  /* 0x0000006cbbbb7211 */ /* 0x000fe400078fd8ff */
[----:B------:R-:W-:Y:S01]  /*7e40*/  LEA R62, R62, UR20, 0x2 ;  /* 0x000000143e3e7c11 */ /* 0x000fe2000f8e10ff */
[----:B------:R-:W-:Y:S06]  /*7e50*/  @!P0 BRA `(.L_x_4583) ;  /* 0x0000000000048947 */ /* 0x000fec0003800000 */
[----:B-1----:R2:W-:Y:S02]  /*7e60*/  REDG.E.ADD.F32.FTZ.RN.STRONG.GPU desc[UR22][R70.64+0x1200], R149 ;  /* 0x00120095460079a6 */ /* 0x0025e4000c12f316 */
.L_x_4583:
[----:B------:R-:W-:Y:S05]  /*7e70*/  BSYNC.RECONVERGENT B0 ;  /* 0x0000000000007941 */ /* 0x000fea0003800200 */
.L_x_4582:
[----:B-12---:R1:W2:Y:S01]  /*7e80*/  LDS R149, [R62+0x3500] ;  /* 0x003500003e957984 */ /* 0x0062a20000000800 */
[----:B------:R-:W-:Y:S01]  /*7e90*/  BSSY.RECONVERGENT B0, `(.L_x_4584) ;  /* 0x0000006000007945 */ /* 0x000fe20003800200 */
[----:B0-----:R-:W-:Y:S02]  /*7ea0*/  IADD3 R171, PT, PT, R108, 0x680, RZ ;  /* 0x000006806cab7810 */ /* 0x001fe40007ffe0ff */
[----:B------:R-:W-:Y:S02]  /*7eb0*/  LEA.HI R169, R169, R108, RZ, 0x1b ;  /* 0x0000006ca9a97211 */ /* 0x000fe400078fd8ff */
[----:B------:R-:W-:Y:S01]  /*7ec0*/  LEA R187, R187, UR20, 0x2 ;  /* 0x00000014bbbb7c11 */ /* 0x000fe2000f8e10ff */
[----:B------:R-:W-:Y:S06]  /*7ed0*/  @!P2 BRA `(.L_x_4585) ;  /* 0x000000000004a947 */ /* 0x000fec0003800000 */
[----:B--2---:R0:W-:Y:S02]  /*7ee0*/  REDG.E.ADD.F32.FTZ.RN.STRONG.GPU desc[UR22][R70.64+0x1400], R149 ;  /* 0x00140095460079a6 */ /* 0x0041e4000c12f316 */
.L_x_4585:
[----:B------:R-:W-:Y:S05]  /*7ef0*/  BSYNC.RECONVERGENT B0 ;  /* 0x0000000000007941 */ /* 0x000fea0003800200 */
.L_x_4584:
[----:B0-2---:R0:W2:Y:S01]  /*7f00*/  LDS R149, [R187+0x3700] ;  /* 0x00370000bb957984 */ /* 0x0050a20000000800 */
[----:B------:R-:W-:Y:S01]  /*7f10*/  BSSY.RECONVERGENT B0, `(.L_x_4586) ;  /* 0x0000005000007945 */ /* 0x000fe20003800200 */
[----:B------:R-:W-:Y:S02]  /*7f20*/  LEA.HI R171, R171, R108, RZ, 0x1b ;  /* 0x0000006cabab7211 */ /* 0x000fe400078fd8ff */
[----:B------:R-:W-:Y:S01]  /*7f30*/  LEA R169, R169, UR20, 0x2 ;  /* 0x00000014a9a97c11 */ /* 0x000fe2000f8e10ff */
[----:B------:R-:W-:Y:S06]  /*7f40*/  @!P3 BRA `(.L_x_4587) ;  /* 0x000000000004b947 */ /* 0x000fec0003800000 */
[----:B--2---:R3:W-:Y:S02]  /*7f50*/  REDG.E.ADD.F32.FTZ.RN.STRONG.GPU desc[UR22][R70.64+0x1600], R149 ;  /* 0x00160095460079a6 */ /* 0x0047e4000c12f316 */
.L_x_4587:
[----:B------:R-:W-:Y:S05]  /*7f60*/  BSYNC.RECONVERGENT B0 ;  /* 0x0000000000007941 */ /* 0x000fea0003800200 */
.L_x_4586:
[----:B--23--:R2:W3:Y:S01]  /*7f70*/  LDS R149, [R169+0x3900] ;  /* 0x00390000a9957984 */ /* 0x00c4e20000000800 */
[----:B------:R-:W-:Y:S01]  /*7f80*/  BSSY.RECONVERGENT B0, `(.L_x_4588) ;  /* 0x0000004000007945 */ /* 0x000fe20003800200 */
[----:B-1----:R-:W-:-:S03]  /*7f90*/  LEA R62, R171, UR20, 0x2 ;  /* 0x00000014ab3e7c11 */ /* 0x002fc6000f8e10ff */
[----:B------:R-:W-:Y:S05]  /*7fa0*/  @!P4 BRA `(.L_x_4589) ;  /* 0x000000000004c947 */ /* 0x000fea0003800000 */
[----:B---3--:R1:W-:Y:S02]  /*7fb0*/  REDG.E.ADD.F32.FTZ.RN.STRONG.GPU desc[UR22][R70.64+0x1800], R149 ;  /* 0x00180095460079a6 */ /* 0x0083e4000c12f316 */
.L_x_4589:
[----:B------:R-:W-:Y:S05]  /*7fc0*/  BSYNC.RECONVERGENT B0 ;  /* 0x0000000000007941 */ /* 0x000fea0003800200 */
.L_x_4588:
[----:B-1-3--:R1:W3:Y:S01]  /*7fd0*/  LDS R149, [R62+0x3b00] ;  /* 0x003b00003e957984 */ /* 0x00a2e20000000800 */
[----:B------:R-:W-:Y:S01]  /*7fe0*/  BSSY.RECONVERGENT B0, `(.L_x_4590) ;  /* 0x0000005000007945 */ /* 0x000fe20003800200 */
[C---:B--2---:R-:W-:Y:S02]  /*7ff0*/  IADD3 R169, PT, PT, R108.reuse, 0x700, RZ ;  /* 0x000007006ca97810 */ /* 0x044fe40007ffe0ff */
[----:B------:R-:W-:Y:S01]  /*8000*/  IADD3 R171, PT, PT, R108, 0x780, RZ ;  /* 0x000007806cab7810 */ /* 0x000fe20007ffe0ff */
[----:B------:R-:W-:Y:S06]  /*8010*/  @!P5 BRA `(.L_x_4591) ;  /* 0x000000000004d947 */ /* 0x000fec0003800000 */
[----:B---3--:R2:W-:Y:S02]  /*8020*/  REDG.E.ADD.F32.FTZ.RN.STRONG.GPU desc[UR22][R70.64+0x1a00], R149 ;  /* 0x001a0095460079a6 */ /* 0x0085e4000c12f316 */
.L_x_4591:
[----:B------:R-:W-:Y:S05]  /*8030*/  BSYNC.RECONVERGENT B0 ;  /* 0x0000000000007941 */ /* 0x000fea0003800200 */
.L_x_4590:
        /* <DEDUP_REMOVED lines=17> */
.L_x_4593:
[----:B------:R-:W-:Y:S05]  /*8150*/  BSYNC.RECONVERGENT B0 ;  /* 0x0000000000007941 */ /* 0x000fea0003800200 */
.L_x_4592:
[----:B01----:R0:W1:Y:S01]  /*8160*/  LDS R149, [R171+0x3f00] ;  /* 0x003f0000ab957984 */ /* 0x0030620000000800 */
[----:B------:R-:W-:Y:S01]  /*8170*/  BSSY.RECONVERGENT B0, `(.L_x_4594) ;  /* 0x0000006000007945 */ /* 0x000fe20003800200 */
[----:B------:R-:W-:Y:S02]  /*8180*/  IADD3 R169, PT, PT, R108, 0x900, RZ ;  /* 0x000009006ca97810 */ /* 0x000fe40007ffe0ff */
[----:B------:R-:W-:Y:S02]  /*8190*/  LEA.HI R187, R187, R108, RZ, 0x1b ;  /* 0x0000006cbbbb7211 */ /* 0x000fe400078fd8ff */
[----:B------:R-:W-:Y:S01]  /*81a0*/  LEA R62, R62, UR20, 0x2 ;  /* 0x000000143e3e7c11 */ /* 0x000fe2000f8e10ff */
[----:B------:R-:W-:Y:S06]  /*81b0*/  @!P0 BRA `(.L_x_4595) ;  /* 0x0000000000048947 */ /* 0x000fec0003800000 */
[----:B-1----:R2:W-:Y:S02]  /*81c0*/  REDG.E.ADD.F32.FTZ.RN.STRONG.GPU desc[UR22][R70.64+0x1e00], R149 ;  /* 0x001e0095460079a6 */ /* 0x0025e4000c12f316 */
.L_x_4595:
[----:B------:R-:W-:Y:S05]  /*81d0*/  BSYNC.RECONVERGENT B0 ;  /* 0x0000000000007941 */ /* 0x000fea0003800200 */
.L_x_4594:
[----:B-12---:R1:W2:Y:S01]  /*81e0*/  LDS R149, [R62+0x4100] ;  /* 0x004100003e957984 */ /* 0x0062a20000000800 */
[----:B------:R-:W-:Y:S01]  /*81f0*/  BSSY.RECONVERGENT B0, `(.L_x_4596) ;  /* 0x0000006000007945 */ /* 0x000fe20003800200 */
[----:B0-----:R-:W-:Y:S02]  /*8200*/  IADD3 R171, PT, PT, R108, 0x980, RZ ;  /* 0x000009806cab7810 */ /* 0x001fe40007ffe0ff */
[----:B------:R-:W-:Y:S02]  /*8210*/  LEA.HI R169, R169, R108, RZ, 0x1b ;  /* 0x0000006ca9a97211 */ /* 0x000fe400078fd8ff */
[----:B------:R-:W-:Y:S01]  /*8220*/  LEA R187, R187, UR20, 0x2 ;  /* 0x00000014bbbb7c11 */ /* 0x000fe2000f8e10ff */
[----:B------:R-:W-:Y:S06]  /*8230*/  @!P2 BRA `(.L_x_4597) ;  /* 0x000000000004a947 */ /* 0x000fec0003800000 */
[----:B--2---:R0:W-:Y:S02]  /*8240*/  REDG.E.ADD.F32.FTZ.RN.STRONG.GPU desc[UR22][R70.64+0x2000], R149 ;  /* 0x00200095460079a6 */ /* 0x0041e4000c12f316 */
.L_x_4597:
[----:B------:R-:W-:Y:S05]  /*8250*/  BSYNC.RECONVERGENT B0 ;  /* 0x0000000000007941 */ /* 0x000fea0003800200 */
.L_x_4596:
[----:B0-2---:R0:W2:Y:S01]  /*8260*/  LDS R149, [R187+0x4300] ;  /* 0x00430000bb957984 */ /* 0x0050a20000000800 */
[----:B------:R-:W-:Y:S01]  /*8270*/  BSSY.RECONVERGENT B0, `(.L_x_4598) ;  /* 0x0000005000007945 */ /* 0x000fe20003800200 */
[----:B------:R-:W-:Y:S02]  /*8280*/  LEA.HI R171, R171, R108, RZ, 0x1b ;  /* 0x0000006cabab7211 */ /* 0x000fe400078fd8ff */
[----:B------:R-:W-:Y:S01]  /*8290*/  LEA R169, R169, UR20, 0x2 ;  /* 0x00000014a9a97c11 */ /* 0x000fe2000f8e10ff */
[----:B------:R-:W-:Y:S06]  /*82a0*/  @!P3 BRA `(.L_x_4599) ;  /* 0x000000000004b947 */ /* 0x000fec0003800000 */
[----:B--2---:R3:W-:Y:S02]  /*82b0*/  REDG.E.ADD.F32.FTZ.RN.STRONG.GPU desc[UR22][R70.64+0x2200], R149 ;  /* 0x00220095460079a6 */ /* 0x0047e4000c12f316 */
.L_x_4599:
[----:B------:R-:W-:Y:S05]  /*82c0*/  BSYNC.RECONVERGENT B0 ;  /* 0x0000000000007941 */ /* 0x000fea0003800200 */
.L_x_4598:
[----:B--23--:R2:W3:Y:S01]  /*82d0*/  LDS R149, [R169+0x4500] ;  /* 0x00450000a9957984 */ /* 0x00c4e20000000800 */
[----:B------:R-:W-:Y:S01]  /*82e0*/  BSSY.RECONVERGENT B0, `(.L_x_4600) ;  /* 0x0000004000007945 */ /* 0x000fe20003800200 */
[----:B-1----:R-:W-:-:S03]  /*82f0*/  LEA R62, R171, UR20, 0x2 ;  /* 0x00000014ab3e7c11 */ /* 0x002fc6000f8e10ff */
[----:B------:R-:W-:Y:S05]  /*8300*/  @!P4 BRA `(.L_x_4601) ;  /* 0x000000000004c947 */ /* 0x000fea0003800000 */
[----:B---3--:R1:W-:Y:S02]  /*8310*/  REDG.E.ADD.F32.FTZ.RN.STRONG.GPU desc[UR22][R70.64+0x2400], R149 ;  /* 0x00240095460079a6 */ /* 0x0083e4000c12f316 */
.L_x_4601:
[----:B------:R-:W-:Y:S05]  /*8320*/  BSYNC.RECONVERGENT B0 ;  /* 0x0000000000007941 */ /* 0x000fea0003800200 */
.L_x_4600:
[----:B-1-3--:R1:W3:Y:S01]  /*8330*/  LDS R149, [R62+0x4700] ;  /* 0x004700003e957984 */ /* 0x00a2e20000000800 */
[----:B------:R-:W-:Y:S01]  /*8340*/  BSSY.RECONVERGENT B0, `(.L_x_4602) ;  /* 0x0000005000007945 */ /* 0x000fe20003800200 */
[C---:B--2---:R-:W-:Y:S02]  /*8350*/  IADD3 R169, PT, PT, R108.reuse, 0xa00, RZ ;  /* 0x00000a006ca97810 */ /* 0x044fe40007ffe0ff */
[----:B------:R-:W-:Y:S01]  /*8360*/  IADD3 R171, PT, PT, R108, 0xa80, RZ ;  /* 0x00000a806cab7810 */ /* 0x000fe20007ffe0ff */
[----:B------:R-:W-:Y:S06]  /*8370*/  @!P5 BRA `(.L_x_4603) ;  /* 0x000000000004d947 */ /* 0x000fec0003800000 */
[----:B---3--:R2:W-:Y:S02]  /*8380*/  REDG.E.ADD.F32.FTZ.RN.STRONG.GPU desc[UR22][R70.64+0x2600], R149 ;  /* 0x00260095460079a6 */ /* 0x0085e4000c12f316 */
.L_x_4603:
[----:B------:R-:W-:Y:S05]  /*8390*/  BSYNC.RECONVERGENT B0 ;  /* 0x0000000000007941 */ /* 0x000fea0003800200 */
.L_x_4602:
        /* <DEDUP_REMOVED lines=17> */
.L_x_4605:
[----:B------:R-:W-:Y:S05]  /*84b0*/  BSYNC.RECONVERGENT B0 ;  /* 0x0000000000007941 */ /* 0x000fea0003800200 */
.L_x_4604:
[----:B01----:R0:W1:Y:S01]  /*84c0*/  LDS R149, [R171+0x4b00] ;  /* 0x004b0000ab957984 */ /* 0x0030620000000800 */
[----:B------:R-:W-:Y:S01]  /*84d0*/  BSSY.RECONVERGENT B0, `(.L_x_4606) ;  /* 0x0000006000007945 */ /* 0x000fe20003800200 */
[----:B------:R-:W-:Y:S02]  /*84e0*/  LOP3.LUT R169, R108, 0xc00, RZ, 0xfc, !PT ;  /* 0x00000c006ca97812 */ /* 0x000fe400078efcff */
[----:B------:R-:W-:Y:S02]  /*84f0*/  LEA.HI R187, R187, R108, RZ, 0x1b ;  /* 0x0000006cbbbb7211 */ /* 0x000fe400078fd8ff */
[----:B------:R-:W-:Y:S01]  /*8500*/  LEA R62, R62, UR20, 0x2 ;  /* 0x000000143e3e7c11 */ /* 0x000fe2000f8e10ff */
[----:B------:R-:W-:Y:S06]  /*8510*/  @!P0 BRA `(.L_x_4607) ;  /* 0x0000000000048947 */ /* 0x000fec0003800000 */
[----:B-1----:R2:W-:Y:S02]  /*8520*/  REDG.E.ADD.F32.FTZ.RN.STRONG.GPU desc[UR22][R70.64+0x2a00], R149 ;  /* 0x002a0095460079a6 */ /* 0x0025e4000c12f316 */
.L_x_4607:
[----:B------:R-:W-:Y:S05]  /*8530*/  BSYNC.RECONVERGENT B0 ;  /* 0x0000000000007941 */ /* 0x000fea0003800200 */
.L_x_4606:
[----:B-12---:R1:W2:Y:S01]  /*8540*/  LDS R149, [R62+0x4d00] ;  /* 0x004d00003e957984 */ /* 0x0062a20000000800 */
[----:B------:R-:W-:Y:S01]  /*8550*/  BSSY.RECONVERGENT B0, `(.L_x_4608) ;  /* 0x0000006000007945 */ /* 0x000fe20003800200 */
[----:B0-----:R-:W-:Y:S02]  /*8560*/  IADD3 R171, PT, PT, R108, 0xc80, RZ ;  /* 0x00000c806cab7810 */ /* 0x001fe40007ffe0ff */
[----:B------:R-:W-:Y:S02]  /*8570*/  LEA.HI R169, R169, R108, RZ, 0x1b ;  /* 0x0000006ca9a97211 */ /* 0x000fe400078fd8ff */
[----:B------:R-:W-:Y:S01]  /*8580*/  LEA R187, R187, UR20, 0x2 ;  /* 0x00000014bbbb7c11 */ /* 0x000fe2000f8e10ff */
[----:B------:R-:W-:Y:S06]  /*8590*/  @!P2 BRA `(.L_x_4609) ;  /* 0x000000000004a947 */ /* 0x000fec0003800000 */
[----:B--2---:R0:W-:Y:S02]  /*85a0*/  REDG.E.ADD.F32.FTZ.RN.STRONG.GPU desc[UR22][R70.64+0x2c00], R149 ;  /* 0x002c0095460079a6 */ /* 0x0041e4000c12f316 */
.L_x_4609:
[----:B------:R-:W-:Y:S05]  /*85b0*/  BSYNC.RECONVERGENT B0 ;  /* 0x0000000000007941 */ /* 0x000fea0003800200 */
.L_x_4608:
[----:B0-2---:R0:W2:Y:S01]  /*85c0*/  LDS R149, [R187+0x4f00] ;  /* 0x004f0000bb957984 */ /* 0x0050a20000000800 */
[----:B------:R-:W-:Y:S01]  /*85d0*/  BSSY.RECONVERGENT B0, `(.L_x_4610) ;  /* 0x0000005000007945 */ /* 0x000fe20003800200 */
[----:B------:R-:W-:Y:S02]  /*85e0*/  LEA.HI R171, R171, R108, RZ, 0x1b ;  /* 0x0000006cabab7211 */ /* 0x000fe400078fd8ff */
[----:B------:R-:W-:Y:S01]  /*85f0*/  LEA R169, R169, UR20, 0x2 ;  /* 0x00000014a9a97c11 */ /* 0x000fe2000f8e10ff */
[----:B------:R-:W-:Y:S06]  /*8600*/  @!P3 BRA `(.L_x_4611) ;  /* 0x000000000004b947 */ /* 0x000fec0003800000 */
[----:B--2---:R3:W-:Y:S02]  /*8610*/  REDG.E.ADD.F32.FTZ.RN.STRONG.GPU desc[UR22][R70.64+0x2e00], R149 ;  /* 0x002e0095460079a6 */ /* 0x0047e4000c12f316 */
.L_x_4611:
[----:B------:R-:W-:Y:S05]  /*8620*/  BSYNC.RECONVERGENT B0 ;  /* 0x0000000000007941 */ /* 0x000fea0003800200 */
.L_x_4610:
[----:B--23--:R2:W3:Y:S01]  /*8630*/  LDS R149, [R169+0x5100] ;  /* 0x00510000a9957984 */ /* 0x00c4e20000000800 */
[----:B------:R-:W-:Y:S01]  /*8640*/  BSSY.RECONVERGENT B0, `(.L_x_4612) ;  /* 0x0000004000007945 */ /* 0x000fe20003800200 */
[----:B-1----:R-:W-:-:S03]  /*8650*/  LEA R62, R171, UR20, 0x2 ;  /* 0x00000014ab3e7c11 */ /* 0x002fc6000f8e10ff */
[----:B------:R-:W-:Y:S05]  /*8660*/  @!P4 BRA `(.L_x_4613) ;  /* 0x000000000004c947 */ /* 0x000fea0003800000 */
[----:B---3--:R1:W-:Y:S02]  /*8670*/  REDG.E.ADD.F32.FTZ.RN.STRONG.GPU desc[UR22][R70.64+0x3000], R149 ;  /* 0x00300095460079a6 */ /* 0x0083e4000c12f316 */
.L_x_4613:
[----:B------:R-:W-:Y:S05]  /*8680*/  BSYNC.RECONVERGENT B0 ;  /* 0x0000000000007941 */ /* 0x000fea0003800200 */
.L_x_4612:
[----:B-1-3--:R1:W3:Y:S01]  /*8690*/  LDS R149, [R62+0x5300] ;  /* 0x005300003e957984 */ /* 0x00a2e20000000800 */
[----:B------:R-:W-:Y:S01]  /*86a0*/  BSSY.RECONVERGENT B0, `(.L_x_4614) ;  /* 0x0000005000007945 */ /* 0x000fe20003800200 */
[C---:B--2---:R-:W-:Y:S02]  /*86b0*/  IADD3 R169, PT, PT, R108.reuse, 0xd00, RZ ;  /* 0x00000d006ca97810 */ /* 0x044fe40007ffe0ff */
[----:B------:R-:W-:Y:S01]  /*86c0*/  IADD3 R171, PT, PT, R108, 0xd80, RZ ;  /* 0x00000d806cab7810 */ /* 0x000fe20007ffe0ff */
[----:B------:R-:W-:Y:S06]  /*86d0*/  @!P5 BRA `(.L_x_4615) ;  /* 0x000000000004d947 */ /* 0x000fec0003800000 */
[----:B---3--:R2:W-:Y:S02]  /*86e0*/  REDG.E.ADD.F32.FTZ.RN.STRONG.GPU desc[UR22][R70.64+0x3200], R149 ;  /* 0x00320095460079a6 */ /* 0x0085e4000c12f316 */
.L_x_4615:
[----:B------:R-:W-:Y:S05]  /*86f0*/  BSYNC.RECONVERGENT B0 ;  /* 0x0000000000007941 */ /* 0x000fea0003800200 */
.L_x_4614:
        /* <DEDUP_REMOVED lines=17> */
.L_x_4617:
[----:B------:R-:W-:Y:S05]  /*8810*/  BSYNC.RECONVERGENT B0 ;  /* 0x0000000000007941 */ /* 0x000fea0003800200 */
.L_x_4616:
[----:B------:R2:W3:Y:S01]  /*8820*/  LDS R63, [R171+0x5700] ;  /* 0x00570000ab3f7984 */ /* 0x0004e20000000800 */
[----:B------:R-:W-:Y:S01]  /*8830*/  BSSY.RECONVERGENT B0, `(.L_x_4618) ;  /* 0x0000006000007945 */ /* 0x000fe20003800200 */
[----:B01----:R-:W-:Y:S02]  /*8840*/  IADD3 R149, PT, PT, R108, 0xf00, RZ ;  /* 0x00000f006c957810 */ /* 0x003fe40007ffe0ff */
[----:B------:R-:W-:Y:S02]  /*8850*/  LEA.HI R187, R187, R108, RZ, 0x1b ;  /* 0x0000006cbbbb7211 */ /* 0x000fe400078fd8ff */
[----:B------:R-:W-:Y:S01]  /*8860*/  LEA R62, R62, UR20, 0x2 ;  /* 0x000000143e3e7c11 */ /* 0x000fe2000f8e10ff */
[----:B------:R-:W-:Y:S06]  /*8870*/  @!P0 BRA `(.L_x_4619) ;  /* 0x0000000000048947 */ /* 0x000fec0003800000 */
[----:B---3--:R0:W-:Y:S02]  /*8880*/  REDG.E.ADD.F32.FTZ.RN.STRONG.GPU desc[UR22][R70.64+0x3600], R63 ;  /* 0x0036003f460079a6 */ /* 0x0081e4000c12f316 */
.L_x_4619:
[----:B------:R-:W-:Y:S05]  /*8890*/  BSYNC.RECONVERGENT B0 ;  /* 0x0000000000007941 */ /* 0x000fea0003800200 */
.L_x_4618:
[----:B0--3--:R0:W1:Y:S01]  /*88a0*/  LDS R63, [R62+0x5900] ;  /* 0x005900003e3f7984 */ /* 0x0090620000000800 */
[----:B------:R-:W-:Y:S01]  /*88b0*/  BSSY.RECONVERGENT B0, `(.L_x_4620) ;  /* 0x0000005000007945 */ /* 0x000fe20003800200 */
[----:B------:R-:W-:Y:S02]  /*88c0*/  LEA.HI R149, R149, R108, RZ, 0x1b ;  /* 0x0000006c95957211 */ /* 0x000fe400078fd8ff */
[----:B------:R-:W-:Y:S01]  /*88d0*/  LEA R187, R187, UR20, 0x2 ;  /* 0x00000014bbbb7c11 */ /* 0x000fe2000f8e10ff */
[----:B------:R-:W-:Y:S06]  /*88e0*/  @!P2 BRA `(.L_x_4621) ;  /* 0x000000000004a947 */ /* 0x000fec0003800000 */
[----:B-1----:R3:W-:Y:S02]  /*88f0*/  REDG.E.ADD.F32.FTZ.RN.STRONG.GPU desc[UR22][R70.64+0x3800], R63 ;  /* 0x0038003f460079a6 */ /* 0x0027e4000c12f316 */
.L_x_4621:
[----:B------:R-:W-:Y:S05]  /*8900*/  BSYNC.RECONVERGENT B0 ;  /* 0x0000000000007941 */ /* 0x000fea0003800200 */
.L_x_4620:
[----:B-1-3--:R1:W3:Y:S01]  /*8910*/  LDS R63, [R187+0x5b00] ;  /* 0x005b0000bb3f7984 */ /* 0x00a2e20000000800 */
[----:B------:R-:W-:Y:S01]  /*8920*/  BSSY.RECONVERGENT B0, `(.L_x_4622) ;  /* 0x0000005000007945 */ /* 0x000fe20003800200 */
[----:B------:R-:W-:Y:S02]  /*8930*/  IADD3 R169, PT, PT, R108, 0xf80, RZ ;  /* 0x00000f806ca97810 */ /* 0x000fe40007ffe0ff */
[----:B------:R-:W-:Y:S01]  /*8940*/  LEA R149, R149, UR20, 0x2 ;  /* 0x0000001495957c11 */ /* 0x000fe2000f8e10ff */
[----:B------:R-:W-:Y:S06]  /*8950*/  @!P3 BRA `(.L_x_4623) ;  /* 0x000000000004b947 */ /* 0x000fec0003800000 */
[----:B---3--:R4:W-:Y:S02]  /*8960*/  REDG.E.ADD.F32.FTZ.RN.STRONG.GPU desc[UR22][R70.64+0x3a00], R63 ;  /* 0x003a003f460079a6 */ /* 0x0089e4000c12f316 */
.L_x_4623:
[----:B------:R-:W-:Y:S05]  /*8970*/  BSYNC.RECONVERGENT B0 ;  /* 0x0000000000007941 */ /* 0x000fea0003800200 */
.L_x_4622:
[----:B---34-:R3:W4:Y:S01]  /*8980*/  LDS R63, [R149+0x5d00] ;  /* 0x005d0000953f7984 */ /* 0x0187220000000800 */
[----:B------:R-:W-:Y:S01]  /*8990*/  BSSY.RECONVERGENT B0, `(.L_x_4624) ;  /* 0x0000004000007945 */ /* 0x000fe20003800200 */
[----:B------:R-:W-:-:S03]  /*89a0*/  LEA.HI R169, R169, R108, RZ, 0x1b ;  /* 0x0000006ca9a97211 */ /* 0x000fc600078fd8ff */
[----:B------:R-:W-:Y:S05]  /*89b0*/  @!P4 BRA `(.L_x_4625) ;  /* 0x000000000004c947 */ /* 0x000fea0003800000 */
[----:B----4-:R4:W-:Y:S02]  /*89c0*/  REDG.E.ADD.F32.FTZ.RN.STRONG.GPU desc[UR22][R70.64+0x3c00], R63 ;  /* 0x003c003f460079a6 */ /* 0x0109e4000c12f316 */
.L_x_4625:
[----:B------:R-:W-:Y:S05]  /*89d0*/  BSYNC.RECONVERGENT B0 ;  /* 0x0000000000007941 */ /* 0x000fea0003800200 */
.L_x_4624:
[----:B------:R-:W-:Y:S01]  /*89e0*/  LEA R169, R169, UR20, 0x2 ;  /* 0x00000014a9a97c11 */ /* 0x000fe2000f8e10ff */
[C---:B0-----:R-:W-:Y:S01]  /*89f0*/  FFMA.FTZ R62, R18.reuse, R210, R65 ;  /* 0x000000d2123e7223 */ /* 0x041fe20000010041 */
[----:B------:R-:W-:Y:S01]  /*8a00*/  BSSY.RECONVERGENT B0, `(.L_x_4626) ;  /* 0x0000007000007945 */ /* 0x000fe20003800200 */
[----:B----4-:R-:W-:Y:S01]  /*8a10*/  FFMA.FTZ R63, R18, -R208, R207 ;  /* 0x800000d0123f7223 */ /* 0x010fe200000100cf */
[----:B------:R-:W-:Y:S01]  /*8a20*/  FADD.FTZ R60, R139, R60 ;  /* 0x0000003c8b3c7221 */ /* 0x000fe20000010000 */
[----:B------:R0:W4:Y:S01]  /*8a30*/  LDS R65, [R169+0x5f00] ;  /* 0x005f0000a9417984 */ /* 0x0001220000000800 */
[----:B------:R-:W-:Y:S01]  /*8a40*/  FADD.FTZ R61, R144, R61 ;  /* 0x0000003d903d7221 */ /* 0x000fe20000010000 */
[----:B------:R-:W-:Y:S06]  /*8a50*/  @!P5 BRA `(.L_x_4627) ;  /* 0x000000000004d947 */ /* 0x000fec0003800000 */
[----:B----4-:R4:W-:Y:S02]  /*8a60*/  REDG.E.ADD.F32.FTZ.RN.STRONG.GPU desc[UR22][R70.64+0x3e00], R65 ;  /* 0x003e0041460079a6 */ /* 0x0109e4000c12f316 */
.L_x_4627:
[----:B------:R-:W-:Y:S05]  /*8a70*/  BSYNC.RECONVERGENT B0 ;  /* 0x0000000000007941 */ /* 0x000fea0003800200 */
.L_x_4626:
[----:B----4-:R-:W4:Y:S01]  /*8a80*/  SHFL.DOWN PT, R71, R60, 0x1, 0x1f ;  /* 0x08201f003c477f89 */ /* 0x010f2200000e0000 */
[----:B------:R-:W-:Y:S01]  /*8a90*/  ISETP.GT.AND P0, PT, R103, 0x1e, PT ;  /* 0x0000001e6700780c */ /* 0x000fe20003f04270 */
[----:B------:R-:W-:Y:S01]  /*8aa0*/  FMUL.FTZ R148, R79, R148 ;  /* 0x000000944f947220 */ /* 0x000fe20000410000 */
[----:B------:R-:W-:Y:S01]  /*8ab0*/  FMUL.FTZ R143, R78, R143 ;  /* 0x0000008f4e8f7220 */ /* 0x000fe20000410000 */
[----:B------:R-:W5:Y:S01]  /*8ac0*/  SHFL.DOWN PT, R70, R61, 0x1, 0x1f ;  /* 0x08201f003d467f89 */ /* 0x000f6200000e0000 */
[----:B------:R-:W-:Y:S01]  /*8ad0*/  FMUL.FTZ R137, R76, R137 ;  /* 0x000000894c897220 */ /* 0x000fe20000410000 */
[----:B------:R-:W-:Y:S01]  /*8ae0*/  FMUL.FTZ R138, R75, R138 ;  /* 0x0000008a4b8a7220 */ /* 0x000fe20000410000 */
[----:B------:R-:W-:Y:S01]  /*8af0*/  FMUL.FTZ R147, R64, R147 ;  /* 0x0000009340937220 */ /* 0x000fe20000410000 */
[----:B------:R-:W0:Y:S01]  /*8b00*/  SHFL.DOWN PT, R139, R62, 0x1, 0x1f ;  /* 0x08201f003e8b7f89 */ /* 0x000e2200000e0000 */
[----:B------:R-:W-:Y:S01]  /*8b10*/  FFMA.FTZ R168, R167, R185, R168 ;  /* 0x000000b9a7a87223 */ /* 0x000fe200000100a8 */
[----:B------:R-:W-:Y:S01]  /*8b20*/  FMUL.FTZ R67, R67, R130 ;  /* 0x0000008243437220 */ /* 0x000fe20000410000 */
[----:B------:R-:W-:Y:S01]  /*8b30*/  FFMA.FTZ R214, R214, R145, R147 ;  /* 0x00000091d6d67223 */ /* 0x000fe20000010093 */
[----:B------:R-:W1:Y:S01]  /*8b40*/  SHFL.DOWN PT, R144, R63, 0x1, 0x1f ;  /* 0x08201f003f907f89 */ /* 0x000e6200000e0000 */
[----:B------:R-:W-:Y:S01]  /*8b50*/  FMUL.FTZ R192, R165, R192 ;  /* 0x000000c0a5c07220 */ /* 0x000fe20000410000 */
[----:B------:R-:W-:Y:S01]  /*8b60*/  FFMA.FTZ R230, R230, R141, R143 ;  /* 0x0000008de6e67223 */ /* 0x000fe2000001008f */
[----:B------:R-:W-:Y:S01]  /*8b70*/  FFMA.FTZ R65, R87, R168, R214 ;  /* 0x000000a857417223 */ /* 0x000fe200000100d6 */
[----:B------:R-:W-:Y:S01]  /*8b80*/  FMUL.FTZ R133, R68, R133 ;  /* 0x0000008544857220 */ /* 0x000fe20000410000 */
[----:B------:R-:W-:Y:S01]  /*8b90*/  FFMA.FTZ R192, R163, R183, R192 ;  /* 0x000000b7a3c07223 */ /* 0x000fe200000100c0 */
[----:B------:R-:W-:Y:S01]  /*8ba0*/  FMUL.FTZ R134, R69, R134 ;  /* 0x0000008645867220 */ /* 0x000fe20000410000 */
[----:B------:R-:W-:Y:S01]  /*8bb0*/  FFMA.FTZ R218, R218, R129, R67 ;  /* 0x00000081dada7223 */ /* 0x000fe20000010043 */
[----:B------:R-:W-:Y:S01]  /*8bc0*/  FMUL.FTZ R191, R166, R191 ;  /* 0x000000bfa6bf7220 */ /* 0x000fe20000410000 */
[----:B------:R-:W-:Y:S01]  /*8bd0*/  FMUL.FTZ R194, R161, R194 ;  /* 0x000000c2a1c27220 */ /* 0x000fe20000410000 */
[----:B------:R-:W-:Y:S01]  /*8be0*/  FADD.FTZ R82, R65, R82 ;  /* 0x0000005241527221 */ /* 0x000fe20000010000 */
[----:B------:R-:W-:Y:S01]  /*8bf0*/  FFMA.FTZ R65, R89, R192, R230 ;  /* 0x000000c059417223 */ /* 0x000fe200000100e6 */
[----:B----4-:R-:W-:Y:S01]  /*8c00*/  @!P0 FADD.FTZ R60, R60, R71 ;  /* 0x000000473c3c8221 */ /* 0x010fe20000010000 */
[----:B------:R-:W-:Y:S01]  /*8c10*/  FFMA.FTZ R191, R164, R184, R191 ;  /* 0x000000b8a4bf7223 */ /* 0x000fe200000100bf */
[----:B------:R-:W-:Y:S01]  /*8c20*/  FFMA.FTZ R229, R229, R146, R148 ;  /* 0x00000092e5e57223 */ /* 0x000fe20000010094 */
[----:B------:R-:W-:Y:S01]  /*8c30*/  FFMA.FTZ R194, R159, R181, R194 ;  /* 0x000000b59fc27223 */ /* 0x000fe200000100c2 */
[----:B-----5:R-:W-:Y:S01]  /*8c40*/  @!P0 FADD.FTZ R61, R61, R70 ;  /* 0x000000463d3d8221 */ /* 0x020fe20000010000 */
[----:B------:R-:W4:Y:S01]  /*8c50*/  SHFL.DOWN PT, R71, R60, 0x2, 0x1f ;  /* 0x08401f003c477f89 */ /* 0x000f2200000e0000 */
[----:B------:R-:W-:Y:S01]  /*8c60*/  FFMA.FTZ R226, R226, R135, R137 ;  /* 0x00000087e2e27223 */ /* 0x000fe20000010089 */
[----:B------:R-:W-:Y:S01]  /*8c70*/  FMUL.FTZ R193, R162, R193 ;  /* 0x000000c1a2c17220 */ /* 0x000fe20000410000 */
[----:B0-----:R-:W-:Y:S01]  /*8c80*/  @!P0 FADD.FTZ R62, R62, R139 ;  /* 0x0000008b3e3e8221 */ /* 0x001fe20000010000 */
[----:B------:R-:W0:Y:S01]  /*8c90*/  SHFL.DOWN PT, R70, R61, 0x2, 0x1f ;  /* 0x08401f003d467f89 */ /* 0x000e2200000e0000 */
[----:B------:R-:W-:Y:S01]  /*8ca0*/  FMUL.FTZ R142, R77, R142 ;  /* 0x0000008e4d8e7220 */ /* 0x000fe20000410000 */
[----:B------:R-:W-:Y:S01]  /*8cb0*/  FMUL.FTZ R196, R157, R196 ;  /* 0x000000c49dc47220 */ /* 0x000fe20000410000 */
[----:B-1----:R-:W-:Y:S01]  /*8cc0*/  @!P0 FADD.FTZ R63, R63, R144 ;  /* 0x000000903f3f8221 */ /* 0x002fe20000010000 */
[----:B------:R-:W1:Y:S01]  /*8cd0*/  SHFL.DOWN PT, R79, R62, 0x2, 0x1f ;  /* 0x08401f003e4f7f89 */ /* 0x000e6200000e0000 */
[----:B------:R-:W-:Y:S01]  /*8ce0*/  ISETP.GT.AND P0, PT, R103, 0x1d, PT ;  /* 0x0000001d6700780c */ /* 0x000fe20003f04270 */
[----:B------:R-:W-:Y:S01]  /*8cf0*/  FADD.FTZ R80, R65, R80 ;  /* 0x0000005041507221 */ /* 0x000fe20000010000 */
        /* <DEDUP_REMOVED lines=8> */
[----:B------:R-:W-:Y:S01]  /*8d80*/  FMUL.FTZ R198, R153, R198 ;  /* 0x000000c699c67220 */ /* 0x000fe20000410000 */
[----:B------:R-:W-:Y:S01]  /*8d90*/  FADD.FTZ R81, R64, R81 ;  /* 0x0000005140517221 */ /* 0x000fe20000010000 */
[----:B------:R-:W-:Y:S01]  /*8da0*/  FADD.FTZ R58, R65, R58 ;  /* 0x0000003a413a7221 */ /* 0x000fe20000010000 */
[----:B------:R-:W-:Y:S01]  /*8db0*/  FFMA.FTZ R64, R90, R193, R225 ;  /* 0x000000c15a407223 */ /* 0x000fe200000100e1 */
[----:B------:R-:W-:Y:S01]  /*8dc0*/  FFMA.FTZ R65, R93, R196, R222 ;  /* 0x000000c45d417223 */ /* 0x000fe200000100de */
[----:B----4-:R-:W-:Y:S01]  /*8dd0*/  @!P0 FADD.FTZ R60, R60, R71 ;  /* 0x000000473c3c8221 */ /* 0x010fe20000010000 */
[----:B------:R-:W-:Y:S01]  /*8de0*/  FFMA.FTZ R195, R156, R180, R195 ;  /* 0x000000b49cc37223 */ /* 0x000fe200000100c3 */
[----:B------:R-:W-:Y:S01]  /*8df0*/  FFMA.FTZ R221, R221, R136, R138 ;  /* 0x00000088dddd7223 */ /* 0x000fe2000001008a */
[----:B------:R-:W-:Y:S01]  /*8e00*/  FFMA.FTZ R198, R151, R177, R198 ;  /* 0x000000b197c67223 */ /* 0x000fe200000100c6 */
[----:B0-----:R-:W-:Y:S01]  /*8e10*/  @!P0 FADD.FTZ R61, R61, R70 ;  /* 0x000000463d3d8221 */ /* 0x001fe20000010000 */
[----:B------:R-:W0:Y:S01]  /*8e20*/  SHFL.DOWN PT, R71, R60, 0x4, 0x1f ;  /* 0x08801f003c477f89 */ /* 0x000e2200000e0000 */
[----:B------:R-:W-:Y:S01]  /*8e30*/  FMUL.FTZ R197, R154, R197 ;  /* 0x000000c59ac57220 */ /* 0x000fe20000410000 */
[----:B------:R-:W-:Y:S01]  /*8e40*/  FMUL.FTZ R200, R115, R200 ;  /* 0x000000c873c87220 */ /* 0x000fe20000410000 */
[----:B-1----:R-:W-:Y:S01]  /*8e50*/  @!P0 FADD.FTZ R62, R62, R79 ;  /* 0x0000004f3e3e8221 */ /* 0x002fe20000010000 */
[----:B------:R-:W1:Y:S01]  /*8e60*/  SHFL.DOWN PT, R70, R61, 0x4, 0x1f ;  /* 0x08801f003d467f89 */ /* 0x000e6200000e0000 */
[----:B------:R-:W-:Y:S01]  /*8e70*/  FMUL.FTZ R73, R73, R128 ;  /* 0x0000008049497220 */ /* 0x000fe20000410000 */
[----:B------:R-:W-:Y:S01]  /*8e80*/  FADD.FTZ R59, R64, R59 ;  /* 0x0000003b403b7221 */ /* 0x000fe20000010000 */
[----:B-----5:R-:W-:Y:S01]  /*8e90*/  @!P0 FADD.FTZ R63, R63, R78 ;  /* 0x0000004e3f3f8221 */ /* 0x020fe20000010000 */
[----:B------:R-:W4:Y:S01]  /*8ea0*/  SHFL.DOWN PT, R75, R62, 0x4, 0x1f ;  /* 0x08801f003e4b7f89 */ /* 0x000f2200000e0000 */
[----:B------:R-:W-:Y:S01]  /*8eb0*/  ISETP.GT.AND P0, PT, R103, 0x1b, PT ;  /* 0x0000001b6700780c */ /* 0x000fe20003f04270 */
[----:B------:R-:W-:Y:S01]  /*8ec0*/  FADD.FTZ R56, R65, R56 ;  /* 0x0000003841387221 */ /* 0x000fe20000010000 */
[----:B------:R-:W-:Y:S01]  /*8ed0*/  ISETP.GT.AND P2, PT, R103, 0xf, PT ;  /* 0x0000000f6700780c */ /* 0x000fe20003f44270 */
        /* <DEDUP_REMOVED lines=20> */
[----:B----4-:R-:W-:Y:S01]  /*9020*/  @!P0 FADD.FTZ R62, R62, R75 ;  /* 0x0000004b3e3e8221 */ /* 0x010fe20000010000 */
[----:B------:R-:W1:Y:S01]  /*9030*/  SHFL.DOWN PT, R68, R61, 0x8, 0x1f ;  /* 0x09001f003d447f89 */ /* 0x000e6200000e0000 */
[----:B------:R-:W-:Y:S01]  /*9040*/  FMUL.FTZ R201, R116, R201 ;  /* 0x000000c974c97220 */ /* 0x000fe20000410000 */
[----:B------:R-:W-:Y:S01]  /*9050*/  FMUL.FTZ R72, R72, R121 ;  /* 0x0000007948487220 */ /* 0x000fe20000410000 */
[----:B-----5:R-:W-:Y:S01]  /*9060*/  @!P0 FADD.FTZ R63, R63, R76 ;  /* 0x0000004c3f3f8221 */ /* 0x020fe20000010000 */
[----:B------:R-:W4:Y:S01]  /*9070*/  SHFL.DOWN PT, R69, R62, 0x8, 0x1f ;  /* 0x09001f003e457f89 */ /* 0x000f2200000e0000 */
[----:B------:R-:W-:Y:S01]  /*9080*/  ISETP.GT.AND P0, PT, R103, 0x17, PT ;  /* 0x000000176700780c */ /* 0x000fe20003f04270 */
[----:B------:R-:W-:Y:S01]  /*9090*/  FADD.FTZ R52, R65, R52 ;  /* 0x0000003441347221 */ /* 0x000fe20000010000 */
[----:B------:R-:W-:Y:S01]  /*90a0*/  BSSY.RECONVERGENT B0, `(.L_x_4628) ;  /* 0x0000023000007945 */ /* 0x000fe20003800200 */
[----:B------:R-:W5:Y:S01]  /*90b0*/  SHFL.DOWN PT, R70, R63, 0x8, 0x1f ;  /* 0x09001f003f467f89 */ /* 0x000f6200000e0000 */
[----:B------:R-:W-:Y:S01]  /*90c0*/  FADD.FTZ R84, R107, R84 ;  /* 0x000000546b547221 */ /* 0x000fe20000010000 */
        /* <DEDUP_REMOVED lines=13> */
[----:B------:R-:W-:Y:S01]  /*91a0*/  FADD.FTZ R53, R64, R53 ;  /* 0x0000003540357221 */ /* 0x000fe20000010000 */
[----:B-1----:R-:W-:Y:S01]  /*91b0*/  @!P0 FADD.FTZ R61, R61, R68 ;  /* 0x000000443d3d8221 */ /* 0x002fe20000010000 */
[----:B------:R0:W1:Y:S01]  /*91c0*/  SHFL.DOWN PT, R65, R60, 0x10, 0x1f ;  /* 0x0a001f003c417f89 */ /* 0x00006200000e0000 */
[----:B------:R-:W-:Y:S01]  /*91d0*/  FFMA.FTZ R201, R114, R174, R201 ;  /* 0x000000ae72c97223 */ /* 0x000fe200000100c9 */
[----:B------:R-:W-:Y:S01]  /*91e0*/  FFMA.FTZ R125, R125, R122, R72 ;  /* 0x0000007a7d7d7223 */ /* 0x000fe20000010048 */
[----:B----4-:R-:W-:Y:S01]  /*91f0*/  @!P0 FADD.FTZ R62, R62, R69 ;  /* 0x000000453e3e8221 */ /* 0x010fe20000010000 */
[----:B------:R0:W4:Y:S01]  /*9200*/  SHFL.DOWN PT, R68, R61, 0x10, 0x1f ;  /* 0x0a001f003d447f89 */ /* 0x00012200000e0000 */
[----:B-----5:R-:W-:-:S03]  /*9210*/  @!P0 FADD.FTZ R63, R63, R70 ;  /* 0x000000463f3f8221 */ /* 0x020fc60000010000 */
[----:B------:R0:W0:Y:S04]  /*9220*/  SHFL.DOWN PT, R67, R62, 0x10, 0x1f ;  /* 0x0a001f003e437f89 */ /* 0x00002800000e0000 */
[----:B------:R0:W0:Y:S01]  /*9230*/  SHFL.DOWN PT, R70, R63, 0x10, 0x1f ;  /* 0x0a001f003f467f89 */ /* 0x00002200000e0000 */
[----:B------:R-:W-:Y:S05]  /*9240*/  @P2 BRA `(.L_x_4629) ;  /* 0x0000000000202947 */ /* 0x000fea0003800000 */
[----:B------:R-:W-:Y:S01]  /*9250*/  ISETP.NE.AND P0, PT, R103, RZ, PT ;  /* 0x000000ff6700720c */ /* 0x000fe20003f05270 */
[----:B01----:R-:W-:Y:S01]  /*9260*/  FADD.FTZ R60, R60, R65 ;  /* 0x000000413c3c7221 */ /* 0x003fe20000010000 */
[----:B----4-:R-:W-:Y:S01]  /*9270*/  FADD.FTZ R61, R61, R68 ;  /* 0x000000443d3d7221 */ /* 0x010fe20000010000 */
[----:B------:R-:W-:Y:S01]  /*9280*/  FADD.FTZ R62, R62, R67 ;  /* 0x000000433e3e7221 */ /* 0x000fe20000010000 */
[----:B------:R-:W-:-:S09]  /*9290*/  FADD.FTZ R63, R63, R70 ;  /* 0x000000463f3f7221 */ /* 0x000fd20000010000 */
[----:B------:R-:W-:-:S04]  /*92a0*/  @!P0 SHF.R.U32.HI R64, RZ, 0x1, R108 ;  /* 0x00000001ff408819 */ /* 0x000fc8000001166c */
[----:B------:R-:W-:-:S05]  /*92b0*/  @!P0 LOP3.LUT R64, R64, 0x1f0, RZ, 0xc0, !PT ;  /* 0x000001f040408812 */ /* 0x000fca00078ec0ff */
[----:B------:R0:W-:Y:S02]  /*92c0*/  @!P0 STS.128 [R64+UR20+0x6310], R60 ;  /* 0x0063103c40008988 */ /* 0x0001e40008000c14 */
.L_x_4629:
[----:B------:R-:W-:Y:S05]  /*92d0*/  BSYNC.RECONVERGENT B0 ;  /* 0x0000000000007941 */ /* 0x000fea0003800200 */
.L_x_4628:
[----:B------:R-:W-:Y:S01]  /*92e0*/  BAR.SYNC.DEFER_BLOCKING 0x0 ;  /* 0x0000000000007b1d */ /* 0x000fe20000010000 */
[----:B------:R-:W-:Y:S01]  /*92f0*/  ISETP.NE.AND P0, PT, R108, RZ, PT ;  /* 0x000000ff6c00720c */ /* 0x000fe20003f05270 */
        /* <DEDUP_REMOVED lines=9> */
[-C--:B-1----:R-:W-:Y:S01]  /*9390*/  FFMA.FTZ R65, R99, R202.reuse, R234 ;  /* 0x000000ca63417223 */ /* 0x082fe200000100ea */
[----:B------:R-:W-:Y:S01]  /*93a0*/  BSSY.RECONVERGENT B0, `(.L_x_4630) ;  /* 0x0000023000007945 */ /* 0x000fe20003800200 */
[----:B0-----:R-:W-:Y:S01]  /*93b0*/  FFMA.FTZ R64, R100, R203, R235 ;  /* 0x000000cb64407223 */ /* 0x001fe200000100eb */
[----:B------:R-:W-:Y:S01]  /*93c0*/  FFMA.FTZ R46, R15, R201, R46 ;  /* 0x000000c90f2e7223 */ /* 0x000fe2000001002e */
[----:B------:R-:W-:Y:S01]  /*93d0*/  FFMA.FTZ R47, R16, R202, R47 ;  /* 0x000000ca102f7223 */ /* 0x000fe2000001002f */
[----:B------:R-:W-:Y:S01]  /*93e0*/  FADD.FTZ R51, R66, R51 ;  /* 0x0000003342337221 */ /* 0x000fe20000010000 */
[----:B------:R-:W-:Y:S01]  /*93f0*/  FFMA.FTZ R48, R17, R203, R48 ;  /* 0x000000cb11307223 */ /* 0x000fe20000010030 */
[----:B------:R-:W-:Y:S01]  /*9400*/  FADD.FTZ R50, R65, R50 ;  /* 0x0000003241327221 */ /* 0x000fe20000010000 */
[----:B------:R-:W-:Y:S01]  /*9410*/  FADD.FTZ R49, R64, R49 ;  /* 0x0000003140317221 */ /* 0x000fe20000010000 */
[----:B------:R-:W-:Y:S06]  /*9420*/  @P0 BRA `(.L_x_4631) ;  /* 0x0000000000680947 */ /* 0x000fec0003800000 */
[----:B------:R-:W-:Y:S01]  /*9430*/  UISETP.NE.AND UP0, UPT, UR11, UR43, UPT ;  /* 0x0000002b0b00728c */ /* 0x000fe2000bf05270 */
[----:B------:R-:W0:Y:S01]  /*9440*/  LDS.128 R64, [UR20+0x6320] ;  /* 0x00632014ff407984 */ /* 0x000e220008000c00 */
[----:B------:R-:W-:-:S03]  /*9450*/  ULEA UR21, UR8, UR20, 0x3 ;  /* 0x0000001408157291 */ /* 0x000fc6000f8e18ff */
[----:B----4-:R-:W1:Y:S01]  /*9460*/  LDS.128 R68, [UR20+0x6330] ;  /* 0x00633014ff447984 */ /* 0x010e620008000c00 */
        /* <DEDUP_REMOVED lines=22> */
.L_x_4631:
[----:B------:R-:W-:Y:S05]  /*95d0*/  BSYNC.RECONVERGENT B0 ;  /* 0x0000000000007941 */ /* 0x000fea0003800200 */
.L_x_4630:
[----:B------:R-:W-:-:S04]  /*95e0*/  UIADD3 UR8, UPT, UPT, UR8, 0x1, URZ ;  /* 0x0000000108087890 */ /* 0x000fc8000fffe0ff */
[----:B------:R-:W-:-:S09]  /*95f0*/  UISETP.GE.AND UP0, UPT, UR8, UR44, UPT ;  /* 0x0000002c0800728c */ /* 0x000fd2000bf06270 */
[----:B------:R-:W-:Y:S05]  /*9600*/  BRA.U !UP0, `(.L_x_4632) ;  /* 0xffffff7d08787547 */ /* 0x000fea000b83ffff */
.L_x_4533:
[----:B------:R-:W-:Y:S01]  /*9610*/  BAR.SYNC.DEFER_BLOCKING 0x0 ;  /* 0x0000000000007b1d */ /* 0x000fe20000010000 */
[----:B------:R-:W-:Y:S01]  /*9620*/  F2FP.F16.F32.PACK_AB R7, R41, R42 ;  /* 0x0000002a2907723e */ /* 0x000fe200000000ff */
[----:B------:R-:W-:Y:S01]  /*9630*/  UIADD3 UR21, UPT, UPT, UR11, -0x1, URZ ;  /* 0xffffffff0b157890 */ /* 0x000fe2000fffe0ff */
[----:B------:R-:W-:Y:S01]  /*9640*/  F2FP.F16.F32.PACK_AB R6, R43, R44 ;  /* 0x0000002c2b06723e */ /* 0x000fe200000000ff */
[----:B------:R-:W-:Y:S01]  /*9650*/  FADD.FTZ R3, R104, R49 ;  /* 0x0000003168037221 */ /* 0x000fe20000010000 */
[----:B------:R-:W-:-:S03]  /*9660*/  F2FP.F16.F32.PACK_AB R5, R45, R46 ;  /* 0x0000002e2d05723e */ /* 0x000fc600000000ff */
[----:B------:R-:W1:Y:S01]  /*9670*/  S2UR UR34, SR_CTAID.X ;  /* 0x00000000002279c3 */ /* 0x000e620000002500 */
[----:B------:R-:W1:Y:S01]  /*9680*/  LDCU.64 UR28, c[0x0][0x4f8] ;  /* 0x00009f00ff1c77ac */ /* 0x000e620008000a00 */
[----:B------:R-:W5:Y:S01]  /*9690*/  S2R R0, SR_TID.X ;  /* 0x0000000000007919 */ /* 0x000f620000002100 */
[----:B------:R-:W-:Y:S02]  /*96a0*/  F2FP.F16.F32.PACK_AB R4, R47, R48 ;  /* 0x000000302f04723e */ /* 0x000fe400000000ff */
[----:B------:R-:W-:Y:S01]  /*96b0*/  F2FP.F16.F32.PACK_AB R43, R33, R34 ;  /* 0x00000022212b723e */ /* 0x000fe200000000ff */
[----:B------:R-:W0:Y:S01]  /*96c0*/  LDCU.64 UR30, c[0x0][0x500] ;  /* 0x0000a000ff1e77ac */ /* 0x000e220008000a00 */
[----:B------:R-:W-:Y:S01]  /*96d0*/  F2FP.F16.F32.PACK_AB R42, R35, R36 ;  /* 0x00000024232a723e */ /* 0x000fe200000000ff */
[----:B------:R-:W0:Y:S01]  /*96e0*/  S2UR UR8, SR_CTAID.Y ;  /* 0x00000000000879c3 */ /* 0x000e220000002600 */
[----:B------:R-:W-:Y:S01]  /*96f0*/  F2FP.F16.F32.PACK_AB R41, R37, R38 ;  /* 0x000000262529723e */ /* 0x000fe200000000ff */
[----:B------:R-:W-:Y:S01]  /*9700*/  USHF.L.U32 UR26, UR21, 0xb, URZ ;  /* 0x0000000b151a7899 */ /* 0x000fe200080006ff */
[----:B------:R-:W-:Y:S01]  /*9710*/  F2FP.F16.F32.PACK_AB R40, R39, R40 ;  /* 0x000000282728723e */ /* 0x000fe200000000ff */
[----:B------:R-:W2:Y:S01]  /*9720*/  LDCU.64 UR32, c[0x0][0x550] ;  /* 0x0000aa00ff2077ac */ /* 0x000ea20008000a00 */
[----:B------:R-:W-:-:S02]  /*9730*/  F2FP.F16.F32.PACK_AB R8, R50, R49 ;  /* 0x000000313208723e */ /* 0x000fc400000000ff */
[----:B------:R-:W-:Y:S01]  /*9740*/  F2FP.F16.F32.PACK_AB R11, R56, R55 ;  /* 0x00000037380b723e */ /* 0x000fe200000000ff */
[----:B------:R-:W-:Y:S01]  /*9750*/  USHF.R.S32.HI UR27, URZ, 0x1f, UR26 ;  /* 0x0000001fff1b7899 */ /* 0x000fe2000801141a */
[----:B------:R-:W-:Y:S01]  /*9760*/  F2FP.F16.F32.PACK_AB R10, R54, R53 ;  /* 0x00000035360a723e */ /* 0x000fe200000000ff */
[----:B------:R5:W-:Y:S01]  /*9770*/  STS.128 [R101], R4 ;  /* 0x0000000465007388 */ /* 0x000be20000000c00 */
[----:B------:R-:W-:Y:S01]  /*9780*/  F2FP.F16.F32.PACK_AB R23, R84, R83 ;  /* 0x000000535417723e */ /* 0x000fe200000000ff */
[----:B------:R-:W-:Y:S01]  /*9790*/  UIADD3 UR16, UP1, UPT, UR16, -0x1000, URZ ;  /* 0xfffff00010107890 */ /* 0x000fe2000ff3e0ff */
[----:B------:R-:W-:Y:S01]  /*97a0*/  F2FP.F16.F32.PACK_AB R22, R82, R81 ;  /* 0x000000515216723e */ /* 0x000fe200000000ff */
[----:B------:R-:W-:Y:S01]  /*97b0*/  STS.128 [R101+0x10], R40 ;  /* 0x0000102865007388 */ /* 0x000fe20000000c00 */
[----:B------:R-:W-:-:S03]  /*97c0*/  NOP ;  /* 0x0000000000007918 */ /* 0x000fc60000000000 */
[----:B------:R-:W3:Y:S01]  /*97d0*/  LDS.128 R12, [R102] ;  /* 0x00000000660c7984 */ /* 0x000ee20000000c00 */
[----:B-1----:R-:W-:Y:S01]  /*97e0*/  UIMAD.WIDE.U32 UR24, UR34, UR28, UR26 ;  /* 0x0000001c221872a5 */ /* 0x002fe2000f8e001a */
[----:B------:R-:W-:Y:S01]  /*97f0*/  F2FP.F16.F32.PACK_AB R21, R80, R59 ;  /* 0x0000003b5015723e */ /* 0x000fe200000000ff */
[----:B0-----:R-:W-:Y:S01]  /*9800*/  UIMAD UR28, UR8, UR31, URZ ;  /* 0x0000001f081c72a4 */ /* 0x001fe2000f8e02ff */
[----:B------:R-:W0:Y:S01]  /*9810*/  LDS.128 R16, [R102+0x200] ;  /* 0x0002000066107984 */ /* 0x000e220000000c00 */
[----:B------:R-:W-:Y:S01]  /*9820*/  UIMAD UR25, UR34, UR29, UR25 ;  /* 0x0000001d221972a4 */ /* 0x000fe2000f8e0219 */
[C---:B-----5:R-:W-:Y:S01]  /*9830*/  SHF.L.U32 R5, R0.reuse, 0x1, RZ ;  /* 0x0000000100057819 */ /* 0x060fe200000006ff */
[----:B------:R-:W-:Y:S01]  /*9840*/  FADD.FTZ R4, R3, R50 ;  /* 0x0000003203047221 */ /* 0x000fe20000010000 */
[----:B------:R-:W-:Y:S01]  /*9850*/  LOP3.LUT R0, R0, 0x1f, RZ, 0xc0, !PT ;  /* 0x0000001f00007812 */ /* 0x000fe200078ec0ff */
[----:B------:R-:W-:Y:S01]  /*9860*/  UIMAD.WIDE.U32 UR24, UR8, UR30, UR24 ;  /* 0x0000001e081872a5 */ /* 0x000fe2000f8e0018 */
[----:B------:R-:W-:Y:S01]  /*9870*/  LOP3.LUT R5, R5, 0x7c0, RZ, 0xc0, !PT ;  /* 0x000007c005057812 */ /* 0x000fe200078ec0ff */
[----:B------:R-:W-:Y:S01]  /*9880*/  FADD.FTZ R9, R4, R51 ;  /* 0x0000003304097221 */ /* 0x000fe20000010000 */
[----:B------:R-:W-:Y:S01]  /*9890*/  F2FP.F16.F32.PACK_AB R20, R58, R57 ;  /* 0x000000393a14723e */ /* 0x000fe200000000ff */
[----:B------:R-:W-:Y:S01]  /*98a0*/  UIADD3 UR28, UPT, UPT, UR25, UR28, URZ ;  /* 0x0000001c191c7290 */ /* 0x000fe2000fffe0ff */
[----:B------:R-:W-:Y:S01]  /*98b0*/  LOP3.LUT R7, R5, R0, RZ, 0xfc, !PT ;  /* 0x0000000005077212 */ /* 0x000fe200078efcff */
[----:B--2---:R-:W-:Y:S01]  /*98c0*/  ULEA UR25, UP0, UR24, UR32, 0x1 ;  /* 0x0000002018197291 */ /* 0x004fe2000f8008ff */
[----:B------:R-:W-:Y:S01]  /*98d0*/  FADD.FTZ R4, R9, R52 ;  /* 0x0000003409047221 */ /* 0x000fe20000010000 */
[----:B------:R-:W-:Y:S01]  /*98e0*/  F2FP.F16.F32.PACK_AB R9, R52, R51 ;  /* 0x000000333409723e */ /* 0x000fe200000000ff */
[----:B------:R-:W1:Y:S02]  /*98f0*/  LDCU.64 UR30, c[0x0][0x560] ;  /* 0x0000ac00ff1e77ac */ /* 0x000e640008000a00 */
[----:B------:R-:W-:Y:S01]  /*9900*/  FADD.FTZ R53, R4, R53 ;  /* 0x0000003504357221 */ /* 0x000fe20000010000 */
[----:B------:R-:W-:Y:S01]  /*9910*/  MOV R2, UR25 ;  /* 0x0000001900027c02 */ /* 0x000fe20008000f00 */
[----:B------:R-:W-:-:S02]  /*9920*/  ULEA.HI.X UR24, UR24, UR33, UR28, 0x1, UP0 ;  /* 0x0000002118187291 */ /* 0x000fc400080f0c1c */
[----:B------:R-:W2:Y:S01]  /*9930*/  LDCU.64 UR28, c[0x0][0x520] ;  /* 0x0000a400ff1c77ac */ /* 0x000ea20008000a00 */
[----:B------:R-:W-:-:S03]  /*9940*/  FADD.FTZ R54, R53, R54 ;  /* 0x0000003635367221 */ /* 0x000fc60000010000 */
[----:B------:R-:W-:Y:S01]  /*9950*/  MOV R3, UR24 ;  /* 0x0000001800037c02 */ /* 0x000fe20008000f00 */
[----:B------:R-:W-:Y:S01]  /*9960*/  FADD.FTZ R55, R54, R55 ;  /* 0x0000003736377221 */ /* 0x000fe20000010000 */
[----:B------:R-:W-:Y:S02]  /*9970*/  UIADD3 UR14, UP2, UPT, UR14, -0x1000, URZ ;  /* 0xfffff0000e0e7890 */ /* 0x000fe4000ff5e0ff */
[----:B------:R-:W-:Y:S01]  /*9980*/  UIADD3 UR12, UP3, UPT, UR12, -0x1000, URZ ;  /* 0xfffff0000c0c7890 */ /* 0x000fe2000ff7e0ff */
[----:B------:R-:W-:Y:S01]  /*9990*/  IMAD.WIDE.U32 R2, R7, 0x10, R2 ;  /* 0x0000001007027825 */ /* 0x000fe200078e0002 */
[----:B------:R-:W5:Y:S03]  /*99a0*/  LDCU.64 UR24, c[0x0][0x518] ;  /* 0x0000a300ff1877ac */ /* 0x000f660008000a00 */
[----:B------:R-:W-:Y:S01]  /*99b0*/  FADD.FTZ R56, R55, R56 ;  /* 0x0000003837387221 */ /* 0x000fe20000010000 */
[----:B------:R-:W-:-:S03]  /*99c0*/  UIADD3.X UR17, UPT, UPT, UR17, -0x1, URZ, UP1, !UPT ;  /* 0xffffffff11117890 */ /* 0x000fc60008ffe4ff */
[----:B------:R-:W-:Y:S01]  /*99d0*/  FADD.FTZ R57, R56, R57 ;  /* 0x0000003938397221 */ /* 0x000fe20000010000 */
[----:B---3--:R-:W-:Y:S01]  /*99e0*/  STG.E.128 desc[UR22][R2.64], R12 ;  /* 0x0000000c02007986 */ /* 0x008fe2000c101d16 */
[----:B------:R-:W-:Y:S02]  /*99f0*/  UIADD3.X UR15, UPT, UPT, UR15, -0x1, URZ, UP2, !UPT ;  /* 0xffffffff0f0f7890 */ /* 0x000fe400097fe4ff */
[----:B------:R-:W-:Y:S01]  /*9a00*/  FADD.FTZ R58, R57, R58 ;  /* 0x0000003a393a7221 */ /* 0x000fe20000010000 */
[----:B0-----:R0:W-:Y:S01]  /*9a10*/  STG.E.128 desc[UR22][R2.64+0x200], R16 ;  /* 0x0002001002007986 */ /* 0x0011e2000c101d16 */
[----:B------:R-:W-:Y:S02]  /*9a20*/  UIADD3.X UR13, UPT, UPT, UR13, -0x1, URZ, UP3, !UPT ;  /* 0xffffffff0d0d7890 */ /* 0x000fe40009ffe4ff */
[----:B------:R-:W-:Y:S01]  /*9a30*/  FADD.FTZ R59, R58, R59 ;  /* 0x0000003b3a3b7221 */ /* 0x000fe20000010000 */
[----:B------:R-:W-:Y:S03]  /*9a40*/  BAR.SYNC.DEFER_BLOCKING 0x0 ;  /* 0x0000000000007b1d */ /* 0x000fe60000010000 */
[----:B------:R-:W-:Y:S01]  /*9a50*/  FADD.FTZ R80, R59, R80 ;  /* 0x000000503b507221 */ /* 0x000fe20000010000 */
[----:B-----5:R-:W-:-:S03]  /*9a60*/  UIMAD.WIDE.U32 UR26, UR34, UR24, UR26 ;  /* 0x00000018221a72a5 */ /* 0x020fc6000f8e001a */
[----:B------:R-:W-:Y:S01]  /*9a70*/  FADD.FTZ R81, R80, R81 ;  /* 0x0000005150517221 */ /* 0x000fe20000010000 */
[----:B------:R-:W-:Y:S02]  /*9a80*/  UIMAD UR25, UR34, UR25, UR27 ;  /* 0x00000019221972a4 */ /* 0x000fe4000f8e021b */
[----:B--2---:R-:W-:Y:S01]  /*9a90*/  UIMAD UR27, UR8, UR29, URZ ;  /* 0x0000001d081b72a4 */ /* 0x004fe2000f8e02ff */
[----:B------:R-:W-:Y:S01]  /*9aa0*/  FADD.FTZ R82, R81, R82 ;  /* 0x0000005251527221 */ /* 0x000fe20000010000 */
[----:B------:R-:W-:Y:S02]  /*9ab0*/  UMOV UR24, UR26 ;  /* 0x0000001a00187c82 */ /* 0x000fe40008000000 */
[----:B------:R-:W-:Y:S01]  /*9ac0*/  UIMAD.WIDE.U32 UR24, UR8, UR28, UR24 ;  /* 0x0000001c081872a5 */ /* 0x000fe2000f8e0018 */
[----:B------:R-:W-:-:S03]  /*9ad0*/  FADD.FTZ R83, R82, R83 ;  /* 0x0000005352537221 */ /* 0x000fc60000010000 */
[----:B------:R-:W-:Y:S01]  /*9ae0*/  UIADD3 UR26, UPT, UPT, UR25, UR27, URZ ;  /* 0x0000001b191a7290 */ /* 0x000fe2000fffe0ff */
[----:B------:R-:W-:Y:S01]  /*9af0*/  FADD.FTZ R104, R83, R84 ;  /* 0x0000005453687221 */ /* 0x000fe20000010000 */
[----:B-1----:R-:W-:Y:S01]  /*9b00*/  ULEA UR25, UP0, UR24, UR30, 0x1 ;  /* 0x0000001e18197291 */ /* 0x002fe2000f8008ff */
[----:B------:R-:W-:Y:S03]  /*9b10*/  STS.128 [R101], R8 ;  /* 0x0000000865007388 */ /* 0x000fe60000000c00 */
[----:B------:R-:W-:Y:S02]  /*9b20*/  ULEA.HI.X UR24, UR24, UR31, UR26, 0x1, UP0 ;  /* 0x0000001f18187291 */ /* 0x000fe400080f0c1a */
[----:B0-----:R-:W-:Y:S01]  /*9b30*/  MOV R2, UR25 ;  /* 0x0000001900027c02 */ /* 0x001fe20008000f00 */
        /* <DEDUP_REMOVED lines=13> */
.L_x_4532:
[----:B------:R-:W1:Y:S01]  /*9c10*/  LDCU.64 UR6, c[0x0][0x548] ;  /* 0x0000a900ff0677ac */ /* 0x000e620008000a00 */
[----:B------:R-:W2:Y:S01]  /*9c20*/  S2R R11, SR_TID.X ;  /* 0x00000000000b7919 */ /* 0x000ea20000002100 */
[----:B------:R-:W3:Y:S01]  /*9c30*/  LDCU UR26, c[0x0][0x38c] ;  /* 0x00007180ff1a77ac */ /* 0x000ee20008000800 */
[----:B------:R-:W0:Y:S01]  /*9c40*/  LDCU.64 UR10, c[0x0][0x568] ;  /* 0x0000ad00ff0a77ac */ /* 0x000e220008000a00 */
[----:B-1----:R-:W-:-:S04]  /*9c50*/  UISETP.NE.U32.AND UP0, UPT, UR6, URZ, UPT ;  /* 0x000000ff0600728c */ /* 0x002fc8000bf05070 */
[----:B------:R-:W-:-:S09]  /*9c60*/  UISETP.NE.AND.EX UP0, UPT, UR7, URZ, UPT, UP0 ;  /* 0x000000ff0700728c */ /* 0x000fd2000bf05300 */
[----:B0--3--:R-:W-:Y:S05]  /*9c70*/  BRA.U !UP0, `(.L_x_4634) ;  /* 0x0000000108987547 */ /* 0x009fea000b800000 */
[----:B------:R-:W0:Y:S01]  /*9c80*/  SHFL.DOWN P0, R0, R105, 0x1, 0x1f ;  /* 0x08201f0069007f89 */ /* 0x000e220000000000 */
[----:B------:R-:W-:Y:S01]  /*9c90*/  BSSY.RECONVERGENT B0, `(.L_x_4634) ;  /* 0x0000024000007945 */ /* 0x000fe20003800200 */
[----:B------:R-:W1:Y:S01]  /*9ca0*/  S2R R4, SR_LANEID ;  /* 0x0000000000047919 */ /* 0x000e620000000000 */
[----:B------:R-:W3:Y:S01]  /*9cb0*/  S2R R6, SR_TID.X ;  /* 0x0000000000067919 */ /* 0x000ee20000002100 */
[----:B0-----:R-:W-:-:S05]  /*9cc0*/  @P0 FADD R0, R0, R105 ;  /* 0x0000006900000221 */ /* 0x001fca0000000000 */
[----:B------:R-:W0:Y:S01]  /*9cd0*/  SHFL.DOWN P0, R3, R0, 0x2, 0x1f ;  /* 0x08401f0000037f89 */ /* 0x000e220000000000 */
        /* <DEDUP_REMOVED lines=31> */
.L_x_4635:
[----:B------:R-:W-:Y:S05]  /*9ed0*/  BSYNC.RECONVERGENT B0 ;  /* 0x0000000000007941 */ /* 0x000fea0003800200 */
.L_x_4634:
[----:B------:R-:W-:Y:S01]  /*9ee0*/  UISETP.NE.U32.AND UP0, UPT, UR10, URZ, UPT ;  /* 0x000000ff0a00728c */ /* 0x000fe2000bf05070 */
[----:B--2---:R-:W-:-:S03]  /*9ef0*/  ISETP.GE.AND P0, PT, R11, UR26, PT ;  /* 0x0000001a0b007c0c */ /* 0x004fc6000bf06270 */
[----:B------:R-:W-:-:S09]  /*9f00*/  UISETP.NE.AND.EX UP0, UPT, UR11, URZ, UPT, UP0 ;  /* 0x000000ff0b00728c */ /* 0x000fd2000bf05300 */
[----:B------:R-:W-:Y:S05]  /*9f10*/  BRA.U !UP0, `(.L_x_4636) ;  /* 0x00000001089c7547 */ /* 0x000fea000b800000 */
[----:B------:R-:W-:Y:S06]  /*9f20*/  BAR.SYNC.DEFER_BLOCKING 0x0 ;  /* 0x0000000000007b1d */ /* 0x000fec0000010000 */
[----:B------:R-:W-:Y:S01]  /*9f30*/  BSSY.RECONVERGENT B0, `(.L_x_4636) ;  /* 0x0000025000007945 */ /* 0x000fe20003800200 */
[----:B01----:R-:W0:Y:S01]  /*9f40*/  SHFL.DOWN P1, R3, R104, 0x1, 0x1f ;  /* 0x08201f0068037f89 */ /* 0x003e220000020000 */
        /* <DEDUP_REMOVED lines=35> */
.L_x_4637:
[----:B------:R-:W-:Y:S05]  /*a180*/  BSYNC.RECONVERGENT B0 ;  /* 0x0000000000007941 */ /* 0x000fea0003800200 */
.L_x_4636:
[----:B------:R-:W-:Y:S05]  /*a190*/  @P0 EXIT ;  /* 0x000000000000094d */ /* 0x000fea0003800000 */
[----:B------:R-:W2:Y:S01]  /*a1a0*/  S2UR UR14, SR_CgaCtaId ;  /* 0x00000000000e79c3 */ /* 0x000ea20000008800 */
[----:B------:R-:W3:Y:S01]  /*a1b0*/  LDCU.64 UR10, c[0x0][0x4e8] ;  /* 0x00009d00ff0a77ac */ /* 0x000ee20008000a00 */
[----:B------:R-:W-:Y:S01]  /*a1c0*/  BSSY.RECONVERGENT B0, `(.L_x_4638) ;  /* 0x000002c000007945 */ /* 0x000fe20003800200 */
[----:B------:R-:W5:Y:S01]  /*a1d0*/  LDCU.64 UR12, c[0x0][0x4a8] ;  /* 0x00009500ff0c77ac */ /* 0x000f620008000a00 */
[----:B------:R-:W0:Y:S01]  /*a1e0*/  LDCU UR15, c[0x0][0x360] ;  /* 0x00006c00ff0f77ac */ /* 0x000e220008000800 */
[----:B------:R-:W0:Y:S01]  /*a1f0*/  LDCU.64 UR16, c[0x0][0x4b0] ;  /* 0x00009600ff1077ac */ /* 0x000e220008000a00 */
[----:B------:R-:W0:Y:S01]  /*a200*/  LDCU.64 UR18, c[0x0][0x530] ;  /* 0x0000a600ff1277ac */ /* 0x000e220008000a00 */
[----:B---3--:R-:W-:Y:S02]  /*a210*/  UIMAD.WIDE.U32 UR4, UR8, UR10, URZ ;  /* 0x0000000a080472a5 */ /* 0x008fe4000f8e00ff */
[----:B-----5:R-:W-:Y:S01]  /*a220*/  UIMAD.WIDE.U32 UR6, UR8, UR12, URZ ;  /* 0x0000000c080672a5 */ /* 0x020fe2000f8e00ff */
[----:B------:R-:W-:Y:S01]  /*a230*/  UMOV UR10, 0x400 ;  /* 0x00000400000a7882 */ /* 0x000fe20000000000 */
[----:B------:R-:W-:Y:S01]  /*a240*/  UIMAD UR9, UR8, UR11, UR5 ;  /* 0x0000000b080972a4 */ /* 0x000fe2000f8e0205 */
[----:B------:R-:W3:Y:S01]  /*a250*/  LDCU.64 UR20, c[0x0][0x4f0] ;  /* 0x00009e00ff1477ac */ /* 0x000ee20008000a00 */
[----:B------:R-:W0:Y:S01]  /*a260*/  LDCU.64 UR24, c[0x0][0x540] ;  /* 0x0000a800ff1877ac */ /* 0x000e220008000a00 */
[----:B------:R-:W-:-:S02]  /*a270*/  UIMAD UR8, UR8, UR13, UR7 ;  /* 0x0000000d080872a4 */ /* 0x000fc4000f8e0207 */
[----:B--2---:R-:W-:-:S12]  /*a280*/  ULEA UR10, UR14, UR10, 0x18 ;  /* 0x0000000a0e0a7291 */ /* 0x004fd8000f8ec0ff */
.L_x_4639:
        /* <DEDUP_REMOVED lines=32> */
.L_x_4638:
[----:B------:R-:W-:Y:S05]  /*a490*/  EXIT ;  /* 0x000000000000794d */ /* 0x000fea0003800000 */
.L_x_4538:
[----:B------:R-:W-:Y:S01]  /*a4a0*/  HFMA2 R234, -RZ, RZ, 0, 5.9604644775390625e-08 ;  /* 0x00000001ffea7431 */ /* 0x000fe200000001ff */
[----:B------:R-:W-:Y:S02]  /*a4b0*/  MOV R235, R73 ;  /* 0x0000004900eb7202 */ /* 0x000fe40000000f00 */
[----:B------:R-:W-:Y:S02]  /*a4c0*/  MOV R233, RZ ;  /* 0x000000ff00e97202 */ /* 0x000fe40000000f00 */
[----:B------:R-:W-:-:S07]  /*a4d0*/  MOV R240, 0xffffffff ;  /* 0xffffffff00f07802 */ /* 0x000fce0000000f00 */
[----:B01---5:R-:W-:Y:S05]  /*a4e0*/  WARPSYNC.COLLECTIVE R240, `(.L_x_4640) ;  /* 0x00000000f0087348 */ /* 0x023fea0003c00000 */
[----:B------:R2:W3:Y:S02]  /*a4f0*/  SHFL.UP P6, R239, R235, R234, R233 ;  /* 0x040000eaebef7389 */ /* 0x0004e400000c00e9 */
[----:B0123-5:R-:W-:Y:S05]  /*a500*/  ENDCOLLECTIVE ;  /* 0x000000000000791b */ /* 0x02ffea0003800000 */
.L_x_4640:
[----:B------:R-:W-:Y:S02]  /*a510*/  MOV R235, R72 ;  /* 0x0000004800eb7202 */ /* 0x000fe40000000f00 */
[----:B------:R-:W-:-:S07]  /*a520*/  MOV R236, R239 ;  /* 0x000000ef00ec7202 */ /* 0x000fce0000000f00 */
[----:B------:R-:W-:Y:S05]  /*a530*/  WARPSYNC.COLLECTIVE R240, `(.L_x_4641) ;  /* 0x00000000f0087348 */ /* 0x000fea0003c00000 */
[----:B------:R0:W1:Y:S02]  /*a540*/  SHFL.UP P6, R239, R235, R234, R233 ;  /* 0x040000eaebef7389 */ /* 0x00006400000c00e9 */
[----:B01----:R-:W-:Y:S05]  /*a550*/  ENDCOLLECTIVE ;  /* 0x000000000000791b */ /* 0x003fea0003800000 */
.L_x_4641:
[----:B------:R-:W-:Y:S02]  /*a560*/  MOV R235, R74 ;  /* 0x0000004a00eb7202 */ /* 0x000fe40000000f00 */
[----:B------:R-:W-:-:S07]  /*a570*/  MOV R237, R239 ;  /* 0x000000ef00ed7202 */ /* 0x000fce0000000f00 */
[----:B------:R-:W-:Y:S05]  /*a580*/  WARPSYNC.COLLECTIVE R240, `(.L_x_4642) ;  /* 0x00000000f0087348 */ /* 0x000fea0003c00000 */
[----:B------:R0:W1:Y:S02]  /*a590*/  SHFL.UP P6, R239, R235, R234, R233 ;  /* 0x040000eaebef7389 */ /* 0x00006400000c00e9 */
[----:B01----:R-:W-:Y:S05]  /*a5a0*/  ENDCOLLECTIVE ;  /* 0x000000000000791b */ /* 0x003fea0003800000 */
.L_x_4642:
[----:B------:R-:W-:Y:S02]  /*a5b0*/  MOV R235, R75 ;  /* 0x0000004b00eb7202 */ /* 0x000fe40000000f00 */
[----:B------:R-:W-:-:S07]  /*a5c0*/  MOV R238, R239 ;  /* 0x000000ef00ee7202 */ /* 0x000fce0000000f00 */
[----:B------:R-:W-:Y:S05]  /*a5d0*/  WARPSYNC.COLLECTIVE R240, `(.L_x_4643) ;  /* 0x00000000f0087348 */ /* 0x000fea0003c00000 */
[----:B------:R0:W1:Y:S02]  /*a5e0*/  SHFL.UP P6, R239, R235, R234, R233 ;  /* 0x040000eaebef7389 */ /* 0x00006400000c00e9 */
[----:B01----:R-:W-:Y:S05]  /*a5f0*/  ENDCOLLECTIVE ;  /* 0x000000000000791b */ /* 0x003fea0003800000 */
.L_x_4643:
        /* <DEDUP_REMOVED lines=15> */
.L_x_4644:
[----:B------:R-:W-:Y:S02]  /*a6f0*/  MOV R235, R72 ;  /* 0x0000004800eb7202 */ /* 0x000fe40000000f00 */
[----:B------:R-:W-:-:S07]  /*a700*/  MOV R236, R239 ;  /* 0x000000ef00ec7202 */ /* 0x000fce0000000f00 */
[----:B------:R-:W-:Y:S05]  /*a710*/  WARPSYNC.COLLECTIVE R240, `(.L_x_4645) ;  /* 0x00000000f0087348 */ /* 0x000fea0003c00000 */
[----:B------:R0:W1:Y:S02]  /*a720*/  SHFL.UP P6, R239, R235, R234, R233 ;  /* 0x040000eaebef7389 */ /* 0x00006400000c00e9 */
[----:B01----:R-:W-:Y:S05]  /*a730*/  ENDCOLLECTIVE ;  /* 0x000000000000791b */ /* 0x003fea0003800000 */
.L_x_4645:
[----:B------:R-:W-:Y:S02]  /*a740*/  MOV R235, R74 ;  /* 0x0000004a00eb7202 */ /* 0x000fe40000000f00 */
[----:B------:R-:W-:-:S07]  /*a750*/  MOV R237, R239 ;  /* 0x000000ef00ed7202 */ /* 0x000fce0000000f00 */
[----:B------:R-:W-:Y:S05]  /*a760*/  WARPSYNC.COLLECTIVE R240, `(.L_x_4646) ;  /* 0x00000000f0087348 */ /* 0x000fea0003c00000 */
[----:B------:R0:W1:Y:S02]  /*a770*/  SHFL.UP P6, R239, R235, R234, R233 ;  /* 0x040000eaebef7389 */ /* 0x00006400000c00e9 */
[----:B01----:R-:W-:Y:S05]  /*a780*/  ENDCOLLECTIVE ;  /* 0x000000000000791b */ /* 0x003fea0003800000 */
.L_x_4646:
[----:B------:R-:W-:Y:S02]  /*a790*/  MOV R235, R75 ;  /* 0x0000004b00eb7202 */ /* 0x000fe40000000f00 */
[----:B------:R-:W-:-:S07]  /*a7a0*/  MOV R238, R239 ;  /* 0x000000ef00ee7202 */ /* 0x000fce0000000f00 */
[----:B------:R-:W-:Y:S05]  /*a7b0*/  WARPSYNC.COLLECTIVE R240, `(.L_x_4647) ;  /* 0x00000000f0087348 */ /* 0x000fea0003c00000 */
[----:B------:R0:W1:Y:S02]  /*a7c0*/  SHFL.UP P6, R239, R235, R234, R233 ;  /* 0x040000eaebef7389 */ /* 0x00006400000c00e9 */
[----:B01----:R-:W-:Y:S05]  /*a7d0*/  ENDCOLLECTIVE ;  /* 0x000000000000791b */ /* 0x003fea0003800000 */
.L_x_4647:
        /* <DEDUP_REMOVED lines=15> */
.L_x_4648:
[----:B------:R-:W-:Y:S02]  /*a8d0*/  MOV R235, R72 ;  /* 0x0000004800eb7202 */ /* 0x000fe40000000f00 */
[----:B------:R-:W-:-:S07]  /*a8e0*/  MOV R236, R239 ;  /* 0x000000ef00ec7202 */ /* 0x000fce0000000f00 */
[----:B------:R-:W-:Y:S05]  /*a8f0*/  WARPSYNC.COLLECTIVE R240, `(.L_x_4649) ;  /* 0x00000000f0087348 */ /* 0x000fea0003c00000 */
[----:B------:R0:W1:Y:S02]  /*a900*/  SHFL.UP P6, R239, R235, R234, R233 ;  /* 0x040000eaebef7389 */ /* 0x00006400000c00e9 */
[----:B01----:R-:W-:Y:S05]  /*a910*/  ENDCOLLECTIVE ;  /* 0x000000000000791b */ /* 0x003fea0003800000 */
.L_x_4649:
[----:B------:R-:W-:Y:S02]  /*a920*/  MOV R235, R74 ;  /* 0x0000004a00eb7202 */ /* 0x000fe40000000f00 */
[----:B------:R-:W-:-:S07]  /*a930*/  MOV R237, R239 ;  /* 0x000000ef00ed7202 */ /* 0x000fce0000000f00 */
[----:B------:R-:W-:Y:S05]  /*a940*/  WARPSYNC.COLLECTIVE R240, `(.L_x_4650) ;  /* 0x00000000f0087348 */ /* 0x000fea0003c00000 */
[----:B------:R0:W1:Y:S02]  /*a950*/  SHFL.UP P6, R239, R235, R234, R233 ;  /* 0x040000eaebef7389 */ /* 0x00006400000c00e9 */
[----:B01----:R-:W-:Y:S05]  /*a960*/  ENDCOLLECTIVE ;  /* 0x000000000000791b */ /* 0x003fea0003800000 */
.L_x_4650:
[----:B------:R-:W-:Y:S02]  /*a970*/  MOV R235, R75 ;  /* 0x0000004b00eb7202 */ /* 0x000fe40000000f00 */
[----:B------:R-:W-:-:S07]  /*a980*/  MOV R238, R239 ;  /* 0x000000ef00ee7202 */ /* 0x000fce0000000f00 */
[----:B------:R-:W-:Y:S05]  /*a990*/  WARPSYNC.COLLECTIVE R240, `(.L_x_4651) ;  /* 0x00000000f0087348 */ /* 0x000fea0003c00000 */
[----:B------:R0:W1:Y:S02]  /*a9a0*/  SHFL.UP P6, R239, R235, R234, R233 ;  /* 0x040000eaebef7389 */ /* 0x00006400000c00e9 */
[----:B01----:R-:W-:Y:S05]  /*a9b0*/  ENDCOLLECTIVE ;  /* 0x000000000000791b */ /* 0x003fea0003800000 */
.L_x_4651:
        /* <DEDUP_REMOVED lines=15> */
.L_x_4652:
[----:B------:R-:W-:Y:S02]  /*aab0*/  MOV R235, R72 ;  /* 0x0000004800eb7202 */ /* 0x000fe40000000f00 */
[----:B------:R-:W-:-:S07]  /*aac0*/  MOV R236, R239 ;  /* 0x000000ef00ec7202 */ /* 0x000fce0000000f00 */
[----:B------:R-:W-:Y:S05]  /*aad0*/  WARPSYNC.COLLECTIVE R240, `(.L_x_4653) ;  /* 0x00000000f0087348 */ /* 0x000fea0003c00000 */
[----:B------:R0:W1:Y:S02]  /*aae0*/  SHFL.UP P6, R239, R235, R234, R233 ;  /* 0x040000eaebef7389 */ /* 0x00006400000c00e9 */
[----:B01----:R-:W-:Y:S05]  /*aaf0*/  ENDCOLLECTIVE ;  /* 0x000000000000791b */ /* 0x003fea0003800000 */
.L_x_4653:
[----:B------:R-:W-:Y:S02]  /*ab00*/  MOV R235, R74 ;  /* 0x0000004a00eb7202 */ /* 0x000fe40000000f00 */
[----:B------:R-:W-:-:S07]  /*ab10*/  MOV R237, R239 ;  /* 0x000000ef00ed7202 */ /* 0x000fce0000000f00 */
[----:B------:R-:W-:Y:S05]  /*ab20*/  WARPSYNC.COLLECTIVE R240, `(.L_x_4654) ;  /* 0x00000000f0087348 */ /* 0x000fea0003c00000 */
[----:B------:R0:W1:Y:S02]  /*ab30*/  SHFL.UP P6, R239, R235, R234, R233 ;  /* 0x040000eaebef7389 */ /* 0x00006400000c00e9 */
[----:B01----:R-:W-:Y:S05]  /*ab40*/  ENDCOLLECTIVE ;  /* 0x000000000000791b */ /* 0x003fea0003800000 */
.L_x_4654:
[----:B------:R-:W-:Y:S02]  /*ab50*/  MOV R235, R75 ;  /* 0x0000004b00eb7202 */ /* 0x000fe40000000f00 */
[----:B------:R-:W-:-:S07]  /*ab60*/  MOV R238, R239 ;  /* 0x000000ef00ee7202 */ /* 0x000fce0000000f00 */
[----:B------:R-:W-:Y:S05]  /*ab70*/  WARPSYNC.COLLECTIVE R240, `(.L_x_4655) ;  /* 0x00000000f0087348 */ /* 0x000fea0003c00000 */
[----:B------:R0:W1:Y:S02]  /*ab80*/  SHFL.UP P6, R239, R235, R234, R233 ;  /* 0x040000eaebef7389 */ /* 0x00006400000c00e9 */
[----:B01----:R-:W-:Y:S05]  /*ab90*/  ENDCOLLECTIVE ;  /* 0x000000000000791b */ /* 0x003fea0003800000 */
.L_x_4655:
        /* <DEDUP_REMOVED lines=15> */
.L_x_4656:
[----:B------:R-:W-:Y:S02]  /*ac90*/  MOV R235, R72 ;  /* 0x0000004800eb7202 */ /* 0x000fe40000000f00 */
[----:B------:R-:W-:-:S07]  /*aca0*/  MOV R236, R239 ;  /* 0x000000ef00ec7202 */ /* 0x000fce0000000f00 */
[----:B------:R-:W-:Y:S05]  /*acb0*/  WARPSYNC.COLLECTIVE R240, `(.L_x_4657) ;  /* 0x00000000f0087348 */ /* 0x000fea0003c00000 */
[----:B------:R0:W1:Y:S02]  /*acc0*/  SHFL.UP P6, R239, R235, R234, R233 ;  /* 0x040000eaebef7389 */ /* 0x00006400000c00e9 */
[----:B01----:R-:W-:Y:S05]  /*acd0*/  ENDCOLLECTIVE ;  /* 0x000000000000791b */ /* 0x003fea0003800000 */
.L_x_4657:
[----:B------:R-:W-:Y:S02]  /*ace0*/  MOV R235, R74 ;  /* 0x0000004a00eb7202 */ /* 0x000fe40000000f00 */
[----:B------:R-:W-:-:S07]  /*acf0*/  MOV R237, R239 ;  /* 0x000000ef00ed7202 */ /* 0x000fce0000000f00 */
[----:B------:R-:W-:Y:S05]  /*ad00*/  WARPSYNC.COLLECTIVE R240, `(.L_x_4658) ;  /* 0x00000000f0087348 */ /* 0x000fea0003c00000 */
[----:B------:R0:W1:Y:S02]  /*ad10*/  SHFL.UP P6, R239, R235, R234, R233 ;  /* 0x040000eaebef7389 */ /* 0x00006400000c00e9 */
[----:B01----:R-:W-:Y:S05]  /*ad20*/  ENDCOLLECTIVE ;  /* 0x000000000000791b */ /* 0x003fea0003800000 */
.L_x_4658:
[----:B------:R-:W-:Y:S02]  /*ad30*/  MOV R235, R75 ;  /* 0x0000004b00eb7202 */ /* 0x000fe40000000f00 */
[----:B------:R-:W-:-:S07]  /*ad40*/  MOV R238, R239 ;  /* 0x000000ef00ee7202 */ /* 0x000fce0000000f00 */
[----:B------:R-:W-:Y:S05]  /*ad50*/  WARPSYNC.COLLECTIVE R240, `(.L_x_4659) ;  /* 0x00000000f0087348 */ /* 0x000fea0003c00000 */
[----:B------:R0:W1:Y:S02]  /*ad60*/  SHFL.UP P6, R239, R235, R234, R233 ;  /* 0x040000eaebef7389 */ /* 0x00006400000c00e9 */
[----:B01----:R-:W-:Y:S05]  /*ad70*/  ENDCOLLECTIVE ;  /* 0x000000000000791b */ /* 0x003fea0003800000 */
.L_x_4659:
[----:B------:R-:W-:Y:S05]  /*ad80*/  BRA `(.L_x_4660) ;  /* 0xffffff8800a87947 */ /* 0x000fea000383ffff */
.L_x_4539:
        /* <DEDUP_REMOVED lines=8> */
.L_x_4662:
[----:B------:R-:W-:Y:S05]  /*ae10*/  BSYNC B0 ;  /* 0x0000000000007941 */ /* 0x000fea0003800000 */
.L_x_4661:
[----:B------:R-:W-:Y:S05]  /*ae20*/  BRA `(.L_x_4663) ;  /* 0xffffff8800b47947 */ /* 0x000fea000383ffff */
.L_x_4540:
        /* <DEDUP_REMOVED lines=8> */
.L_x_4665:
[----:B------:R-:W-:Y:S05]  /*aeb0*/  BSYNC B0 ;  /* 0x0000000000007941 */ /* 0x000fea0003800000 */
.L_x_4664:
[----:B------:R-:W-:Y:S05]  /*aec0*/  BRA `(.L_x_4666) ;  /* 0xffffff8800947947 */ /* 0x000fea000383ffff */
.L_x_4541:
        /* <DEDUP_REMOVED lines=8> */
.L_x_4668:
[----:B------:R-:W-:Y:S05]  /*af50*/  BSYNC B0 ;  /* 0x0000000000007941 */ /* 0x000fea0003800000 */
.L_x_4667:
[----:B------:R-:W-:Y:S05]  /*af60*/  BRA `(.L_x_4669) ;  /* 0xffffff8800747947 */ /* 0x000fea000383ffff */
.L_x_4542:
        /* <DEDUP_REMOVED lines=8> */
.L_x_4671:
[----:B------:R-:W-:Y:S05]  /*aff0*/  BSYNC B0 ;  /* 0x0000000000007941 */ /* 0x000fea0003800000 */
.L_x_4670:
[----:B------:R-:W-:Y:S05]  /*b000*/  BRA `(.L_x_4672) ;  /* 0xffffff8800547947 */ /* 0x000fea000383ffff */
.L_x_4543:
        /* <DEDUP_REMOVED lines=8> */
.L_x_4674:
[----:B------:R-:W-:Y:S05]  /*b090*/  BSYNC B0 ;  /* 0x0000000000007941 */ /* 0x000fea0003800000 */
.L_x_4673:
        /* <DEDUP_REMOVED lines=10> */
.L_x_4675:
[----:B------:R-:W-:Y:S02]  /*b140*/  MOV R235, R74 ;  /* 0x0000004a00eb7202 */ /* 0x000fe40000000f00 */
[----:B------:R-:W-:-:S07]  /*b150*/  MOV R243, R239 ;  /* 0x000000ef00f37202 */ /* 0x000fce0000000f00 */
[----:B------:R-:W-:Y:S05]  /*b160*/  WARPSYNC.COLLECTIVE R240, `(.L_x_4676) ;  /* 0x00000000f0087348 */ /* 0x000fea0003c00000 */
[----:B------:R0:W1:Y:S02]  /*b170*/  SHFL.UP P6, R239, R235, R234, R233 ;  /* 0x040000eaebef7389 */ /* 0x00006400000c00e9 */
[----:B01----:R-:W-:Y:S05]  /*b180*/  ENDCOLLECTIVE ;  /* 0x000000000000791b */ /* 0x003fea0003800000 */
.L_x_4676:
[----:B------:R-:W-:Y:S02]  /*b190*/  MOV R235, R75 ;  /* 0x0000004b00eb7202 */ /* 0x000fe40000000f00 */
[----:B------:R-:W-:-:S07]  /*b1a0*/  MOV R74, R239 ;  /* 0x000000ef004a7202 */ /* 0x000fce0000000f00 */
[----:B------:R-:W-:Y:S05]  /*b1b0*/  WARPSYNC.COLLECTIVE R240, `(.L_x_4677) ;  /* 0x00000000f0087348 */ /* 0x000fea0003c00000 */
[----:B------:R0:W1:Y:S02]  /*b1c0*/  SHFL.UP P6, R239, R235, R234, R233 ;  /* 0x040000eaebef7389 */ /* 0x00006400000c00e9 */
[----:B01----:R-:W-:Y:S05]  /*b1d0*/  ENDCOLLECTIVE ;  /* 0x000000000000791b */ /* 0x003fea0003800000 */
.L_x_4677:
[----:B------:R-:W-:Y:S02]  /*b1e0*/  MOV R75, R239 ;  /* 0x000000ef004b7202 */ /* 0x000fe40000000f00 */
[----:B------:R-:W-:-:S07]  /*b1f0*/  MOV R239, R76 ;  /* 0x0000004c00ef7202 */ /* 0x000fce0000000f00 */
[----:B------:R-:W-:Y:S05]  /*b200*/  WARPSYNC.COLLECTIVE R240, `(.L_x_4678) ;  /* 0x00000000f0087348 */ /* 0x000fea0003c00000 */
[----:B------:R0:W1:Y:S02]  /*b210*/  SHFL.IDX P3, R241, R239, R238, R237 ;  /* 0x000000eeeff17389 */ /* 0x00006400000600ed */
[----:B01----:R-:W-:Y:S05]  /*b220*/  ENDCOLLECTIVE ;  /* 0x000000000000791b */ /* 0x003fea0003800000 */
.L_x_4678:
[----:B------:R-:W-:Y:S02]  /*b230*/  MOV R239, R77 ;  /* 0x0000004d00ef7202 */ /* 0x000fe40000000f00 */
[----:B------:R-:W-:-:S07]  /*b240*/  MOV R76, R241 ;  /* 0x000000f1004c7202 */ /* 0x000fce0000000f00 */
[----:B------:R-:W-:Y:S05]  /*b250*/  WARPSYNC.COLLECTIVE R240, `(.L_x_4679) ;  /* 0x00000000f0087348 */ /* 0x000fea0003c00000 */
[----:B------:R0:W1:Y:S02]  /*b260*/  SHFL.IDX P3, R241, R239, R238, R237 ;  /* 0x000000eeeff17389 */ /* 0x00006400000600ed */
[----:B01----:R-:W-:Y:S05]  /*b270*/  ENDCOLLECTIVE ;  /* 0x000000000000791b */ /* 0x003fea0003800000 */
.L_x_4679:
[----:B------:R-:W-:Y:S02]  /*b280*/  MOV R239, R78 ;  /* 0x0000004e00ef7202 */ /* 0x000fe40000000f00 */
[----:B------:R-:W-:-:S07]  /*b290*/  MOV R234, R241 ;  /* 0x000000f100ea7202 */ /* 0x000fce0000000f00 */
[----:B------:R-:W-:Y:S05]  /*b2a0*/  WARPSYNC.COLLECTIVE R240, `(.L_x_4680) ;  /* 0x00000000f0087348 */ /* 0x000fea0003c00000 */
[----:B------:R0:W1:Y:S02]  /*b2b0*/  SHFL.IDX P3, R241, R239, R238, R237 ;  /* 0x000000eeeff17389 */ /* 0x00006400000600ed */
[----:B01----:R-:W-:Y:S05]  /*b2c0*/  ENDCOLLECTIVE ;  /* 0x000000000000791b */ /* 0x003fea0003800000 */
.L_x_4680:
[----:B------:R-:W-:Y:S02]  /*b2d0*/  MOV R239, R79 ;  /* 0x0000004f00ef7202 */ /* 0x000fe40000000f00 */
[----:B------:R-:W-:-:S07]  /*b2e0*/  MOV R78, R241 ;  /* 0x000000f1004e7202 */ /* 0x000fce0000000f00 */
[----:B------:R-:W-:Y:S05]  /*b2f0*/  WARPSYNC.COLLECTIVE R240, `(.L_x_4681) ;  /* 0x00000000f0087348 */ /* 0x000fea0003c00000 */
[----:B------:R0:W1:Y:S02]  /*b300*/  SHFL.IDX P3, R241, R239, R238, R237 ;  /* 0x000000eeeff17389 */ /* 0x00006400000600ed */
[----:B01----:R-:W-:Y:S05]  /*b310*/  ENDCOLLECTIVE ;  /* 0x000000000000791b */ /* 0x003fea0003800000 */
.L_x_4681:
[----:B------:R-:W-:Y:S01]  /*b320*/  MOV R79, R241 ;  /* 0x000000f1004f7202 */ /* 0x000fe20000000f00 */
[----:B------:R-:W-:Y:S06]  /*b330*/  BRA `(.L_x_4682) ;  /* 0xffffff8400b07947 */ /* 0x000fec000383ffff */
.L_x_4546:
[----:B------:R-:W-:Y:S01]  /*b340*/  HFMA2 R252, -RZ, RZ, 0, 5.9604644775390625e-08 ;  /* 0x00000001fffc7431 */ /* 0x000fe200000001ff */
[----:B------:R-:W-:Y:S02]  /*b350*/  MOV R241, R249 ;  /* 0x000000f900f17202 */ /* 0x000fe40000000f00 */
[----:B------:R-:W-:Y:S02]  /*b360*/  MOV R79, 0x1f ;  /* 0x0000001f004f7802 */ /* 0x000fe40000000f00 */
[----:B------:R-:W-:-:S07]  /*b370*/  MOV R240, 0xffffffff ;  /* 0xffffffff00f07802 */ /* 0x000fce0000000f00 */
[----:B0-----:R-:W-:Y:S05]  /*b380*/  WARPSYNC.COLLECTIVE R240, `(.L_x_4683) ;  /* 0x00000000f0087348 */ /* 0x001fea0003c00000 */
[----:B------:R1:W2:Y:S02]  /*b390*/  SHFL.DOWN P0, R251, R241, R252, R79 ;  /* 0x080000fcf1fb7389 */ /* 0x0002a4000000004f */
[----:B012---:R-:W-:Y:S05]  /*b3a0*/  ENDCOLLECTIVE ;  /* 0x000000000000791b */ /* 0x007fea0003800000 */
.L_x_4683:
[----:B------:R-:W-:Y:S02]  /*b3b0*/  MOV R241, R248 ;  /* 0x000000f800f17202 */ /* 0x000fe40000000f00 */
[----:B------:R-:W-:-:S07]  /*b3c0*/  MOV R76, R251 ;  /* 0x000000fb004c7202 */ /* 0x000fce0000000f00 */
[----:B------:R-:W-:Y:S05]  /*b3d0*/  WARPSYNC.COLLECTIVE R240, `(.L_x_4684) ;  /* 0x00000000f0087348 */ /* 0x000fea0003c00000 */
[----:B------:R0:W1:Y:S02]  /*b3e0*/  SHFL.DOWN P0, R251, R241, R252, R79 ;  /* 0x080000fcf1fb7389 */ /* 0x000064000000004f */
[----:B01----:R-:W-:Y:S05]  /*b3f0*/  ENDCOLLECTIVE ;  /* 0x000000000000791b */ /* 0x003fea0003800000 */
.L_x_4684:
[----:B------:R-:W-:Y:S02]  /*b400*/  MOV R241, R247 ;  /* 0x000000f700f17202 */ /* 0x000fe40000000f00 */
[----:B------:R-:W-:-:S07]  /*b410*/  MOV R77, R251 ;  /* 0x000000fb004d7202 */ /* 0x000fce0000000f00 */
[----:B------:R-:W-:Y:S05]  /*b420*/  WARPSYNC.COLLECTIVE R240, `(.L_x_4685) ;  /* 0x00000000f0087348 */ /* 0x000fea0003c00000 */
[----:B------:R0:W1:Y:S02]  /*b430*/  SHFL.DOWN P0, R251, R241, R252, R79 ;  /* 0x080000fcf1fb7389 */ /* 0x000064000000004f */
[----:B01----:R-:W-:Y:S05]  /*b440*/  ENDCOLLECTIVE ;  /* 0x000000000000791b */ /* 0x003fea0003800000 */
.L_x_4685:
[----:B------:R-:W-:Y:S02]  /*b450*/  MOV R241, R246 ;  /* 0x000000f600f17202 */ /* 0x000fe40000000f00 */
[----:B------:R-:W-:-:S07]  /*b460*/  MOV R78, R251 ;  /* 0x000000fb004e7202 */ /* 0x000fce0000000f00 */
[----:B------:R-:W-:Y:S05]  /*b470*/  WARPSYNC.COLLECTIVE R240, `(.L_x_4686) ;  /* 0x00000000f0087348 */ /* 0x000fea0003c00000 */
[----:B------:R0:W1:Y:S02]  /*b480*/  SHFL.DOWN P0, R251, R241, R252, R79 ;  /* 0x080000fcf1fb7389 */ /* 0x000064000000004f */
[----:B01----:R-:W-:Y:S05]  /*b490*/  ENDCOLLECTIVE ;  /* 0x000000000000791b */ /* 0x003fea0003800000 */
.L_x_4686:
[----:B------:R-:W-:Y:S05]  /*b4a0*/  BRA `(.L_x_4687) ;  /* 0xffffff9800ec7947 */ /* 0x000fea000383ffff */
.L_x_4549:
        /* <DEDUP_REMOVED lines=8> */
.L_x_4689:
[----:B------:R-:W-:Y:S05]  /*b530*/  BSYNC B1 ;  /* 0x0000000000017941 */ /* 0x000fea0003800000 */
.L_x_4688:
        /* <DEDUP_REMOVED lines=8> */
.L_x_4690:
[----:B------:R-:W-:Y:S02]  /*b5c0*/  MOV R241, R247 ;  /* 0x000000f700f17202 */ /* 0x000fe40000000f00 */
[----:B------:R-:W-:-:S07]  /*b5d0*/  MOV R77, R251 ;  /* 0x000000fb004d7202 */ /* 0x000fce0000000f00 */
[----:B------:R-:W-:Y:S05]  /*b5e0*/  WARPSYNC.COLLECTIVE R240, `(.L_x_4691) ;  /* 0x00000000f0087348 */ /* 0x000fea0003c00000 */
[----:B------:R0:W1:Y:S02]  /*b5f0*/  SHFL.DOWN P0, R251, R241, R252, R79 ;  /* 0x080000fcf1fb7389 */ /* 0x000064000000004f */
[----:B01----:R-:W-:Y:S05]  /*b600*/  ENDCOLLECTIVE ;  /* 0x000000000000791b */ /* 0x003fea0003800000 */
.L_x_4691:
[----:B------:R-:W-:Y:S02]  /*b610*/  MOV R241, R246 ;  /* 0x000000f600f17202 */ /* 0x000fe40000000f00 */
[----:B------:R-:W-:-:S07]  /*b620*/  MOV R78, R251 ;  /* 0x000000fb004e7202 */ /* 0x000fce0000000f00 */
[----:B------:R-:W-:Y:S05]  /*b630*/  WARPSYNC.COLLECTIVE R240, `(.L_x_4692) ;  /* 0x00000000f0087348 */ /* 0x000fea0003c00000 */
[----:B------:R0:W1:Y:S02]  /*b640*/  SHFL.DOWN P0, R251, R241, R252, R79 ;  /* 0x080000fcf1fb7389 */ /* 0x000064000000004f */
[----:B01----:R-:W-:Y:S05]  /*b650*/  ENDCOLLECTIVE ;  /* 0x000000000000791b */ /* 0x003fea0003800000 */
.L_x_4692:
[----:B------:R-:W-:Y:S05]  /*b660*/  BRA `(.L_x_4693) ;  /* 0xffffff9800cc7947 */ /* 0x000fea000383ffff */
.L_x_4552:
        /* <DEDUP_REMOVED lines=8> */
.L_x_4695:
[----:B------:R-:W-:Y:S05]  /*b6f0*/  BSYNC B1 ;  /* 0x0000000000017941 */ /* 0x000fea0003800000 */
.L_x_4694:
        /* <DEDUP_REMOVED lines=8> */
.L_x_4696:
[----:B------:R-:W-:Y:S02]  /*b780*/  MOV R241, R247 ;  /* 0x000000f700f17202 */ /* 0x000fe40000000f00 */
[----:B------:R-:W-:-:S07]  /*b790*/  MOV R77, R251 ;  /* 0x000000fb004d7202 */ /* 0x000fce0000000f00 */
[----:B------:R-:W-:Y:S05]  /*b7a0*/  WARPSYNC.COLLECTIVE R240, `(.L_x_4697) ;  /* 0x00000000f0087348 */ /* 0x000fea0003c00000 */
[----:B------:R0:W1:Y:S02]  /*b7b0*/  SHFL.DOWN P0, R251, R241, R252, R79 ;  /* 0x080000fcf1fb7389 */ /* 0x000064000000004f */
[----:B01----:R-:W-:Y:S05]  /*b7c0*/  ENDCOLLECTIVE ;  /* 0x000000000000791b */ /* 0x003fea0003800000 */
.L_x_4697:
[----:B------:R-:W-:Y:S02]  /*b7d0*/  MOV R241, R246 ;  /* 0x000000f600f17202 */ /* 0x000fe40000000f00 */
[----:B------:R-:W-:-:S07]  /*b7e0*/  MOV R78, R251 ;  /* 0x000000fb004e7202 */ /* 0x000fce0000000f00 */
[----:B------:R-:W-:Y:S05]  /*b7f0*/  WARPSYNC.COLLECTIVE R240, `(.L_x_4698) ;  /* 0x00000000f0087348 */ /* 0x000fea0003c00000 */
[----:B------:R0:W1:Y:S02]  /*b800*/  SHFL.DOWN P0, R251, R241, R252, R79 ;  /* 0x080000fcf1fb7389 */ /* 0x000064000000004f */
[----:B01----:R-:W-:Y:S05]  /*b810*/  ENDCOLLECTIVE ;  /* 0x000000000000791b */ /* 0x003fea0003800000 */
.L_x_4698:
[----:B------:R-:W-:Y:S05]  /*b820*/  BRA `(.L_x_4699) ;  /* 0xffffff9800ac7947 */ /* 0x000fea000383ffff */
.L_x_4555:
        /* <DEDUP_REMOVED lines=8> */
.L_x_4701:
[----:B------:R-:W-:Y:S05]  /*b8b0*/  BSYNC B1 ;  /* 0x0000000000017941 */ /* 0x000fea0003800000 */
.L_x_4700:
        /* <DEDUP_REMOVED lines=8> */
.L_x_4702:
[----:B------:R-:W-:Y:S02]  /*b940*/  MOV R241, R247 ;  /* 0x000000f700f17202 */ /* 0x000fe40000000f00 */
[----:B------:R-:W-:-:S07]  /*b950*/  MOV R77, R251 ;  /* 0x000000fb004d7202 */ /* 0x000fce0000000f00 */
[----:B------:R-:W-:Y:S05]  /*b960*/  WARPSYNC.COLLECTIVE R240, `(.L_x_4703) ;  /* 0x00000000f0087348 */ /* 0x000fea0003c00000 */
[----:B------:R0:W1:Y:S02]  /*b970*/  SHFL.DOWN P0, R251, R241, R252, R79 ;  /* 0x080000fcf1fb7389 */ /* 0x000064000000004f */
[----:B01----:R-:W-:Y:S05]  /*b980*/  ENDCOLLECTIVE ;  /* 0x000000000000791b */ /* 0x003fea0003800000 */
.L_x_4703:
[----:B------:R-:W-:Y:S02]  /*b990*/  MOV R241, R246 ;  /* 0x000000f600f17202 */ /* 0x000fe40000000f00 */
[----:B------:R-:W-:-:S07]  /*b9a0*/  MOV R78, R251 ;  /* 0x000000fb004e7202 */ /* 0x000fce0000000f00 */
[----:B------:R-:W-:Y:S05]  /*b9b0*/  WARPSYNC.COLLECTIVE R240, `(.L_x_4704) ;  /* 0x00000000f0087348 */ /* 0x000fea0003c00000 */
[----:B------:R0:W1:Y:S02]  /*b9c0*/  SHFL.DOWN P0, R251, R241, R252, R79 ;  /* 0x080000fcf1fb7389 */ /* 0x000064000000004f */
[----:B01----:R-:W-:Y:S05]  /*b9d0*/  ENDCOLLECTIVE ;  /* 0x000000000000791b */ /* 0x003fea0003800000 */
.L_x_4704:
[----:B------:R-:W-:Y:S05]  /*b9e0*/  BRA `(.L_x_4705) ;  /* 0xffffff98008c7947 */ /* 0x000fea000383ffff */
.L_x_4558:
        /* <DEDUP_REMOVED lines=8> */
.L_x_4707:
[----:B------:R-:W-:Y:S05]  /*ba70*/  BSYNC B1 ;  /* 0x0000000000017941 */ /* 0x000fea0003800000 */
.L_x_4706:
        /* <DEDUP_REMOVED lines=8> */
.L_x_4708:
[----:B------:R-:W-:Y:S02]  /*bb00*/  MOV R241, R247 ;  /* 0x000000f700f17202 */ /* 0x000fe40000000f00 */
[----:B------:R-:W-:-:S07]  /*bb10*/  MOV R77, R251 ;  /* 0x000000fb004d7202 */ /* 0x000fce0000000f00 */
[----:B------:R-:W-:Y:S05]  /*bb20*/  WARPSYNC.COLLECTIVE R240, `(.L_x_4709) ;  /* 0x00000000f0087348 */ /* 0x000fea0003c00000 */
[----:B------:R0:W1:Y:S02]  /*bb30*/  SHFL.DOWN P0, R251, R241, R252, R79 ;  /* 0x080000fcf1fb7389 */ /* 0x000064000000004f */
[----:B01----:R-:W-:Y:S05]  /*bb40*/  ENDCOLLECTIVE ;  /* 0x000000000000791b */ /* 0x003fea0003800000 */
.L_x_4709:
[----:B------:R-:W-:Y:S02]  /*bb50*/  MOV R241, R246 ;  /* 0x000000f600f17202 */ /* 0x000fe40000000f00 */
[----:B------:R-:W-:-:S07]  /*bb60*/  MOV R78, R251 ;  /* 0x000000fb004e7202 */ /* 0x000fce0000000f00 */
[----:B------:R-:W-:Y:S05]  /*bb70*/  WARPSYNC.COLLECTIVE R240, `(.L_x_4710) ;  /* 0x00000000f0087348 */ /* 0x000fea0003c00000 */
[----:B------:R0:W1:Y:S02]  /*bb80*/  SHFL.DOWN P0, R251, R241, R252, R79 ;  /* 0x080000fcf1fb7389 */ /* 0x000064000000004f */
[----:B01----:R-:W-:Y:S05]  /*bb90*/  ENDCOLLECTIVE ;  /* 0x000000000000791b */ /* 0x003fea0003800000 */
.L_x_4710:
[----:B------:R-:W-:Y:S05]  /*bba0*/  BRA `(.L_x_4711) ;  /* 0xffffff98006c7947 */ /* 0x000fea000383ffff */
.L_x_4561:
        /* <DEDUP_REMOVED lines=8> */
.L_x_4713:
[----:B------:R-:W-:Y:S05]  /*bc30*/  BSYNC B1 ;  /* 0x0000000000017941 */ /* 0x000fea0003800000 */
.L_x_4712:
        /* <DEDUP_REMOVED lines=10> */
.L_x_4714:
[----:B------:R-:W-:Y:S02]  /*bce0*/  MOV R239, R247 ;  /* 0x000000f700ef7202 */ /* 0x000fe40000000f00 */
[----:B------:R-:W-:-:S07]  /*bcf0*/  MOV R244, R241 ;  /* 0x000000f100f47202 */ /* 0x000fce0000000f00 */
[----:B------:R-:W-:Y:S05]  /*bd00*/  WARPSYNC.COLLECTIVE R240, `(.L_x_4715) ;  /* 0x00000000f0087348 */ /* 0x000fea0003c00000 */
[----:B------:R0:W1:Y:S02]  /*bd10*/  SHFL.IDX P3, R241, R239, R238, R237 ;  /* 0x000000eeeff17389 */ /* 0x00006400000600ed */
[----:B01----:R-:W-:Y:S05]  /*bd20*/  ENDCOLLECTIVE ;  /* 0x000000000000791b */ /* 0x003fea0003800000 */
.L_x_4715:
[-C--:B------:R-:W-:Y:S01]  /*bd30*/  FMUL.FTZ R77, R63, R244.reuse ;  /* 0x000000f43f4d7220 */ /* 0x080fe20000410000 */
[-C--:B------:R-:W-:Y:S01]  /*bd40*/  FMUL.FTZ R245, R61, R244.reuse ;  /* 0x000000f43df57220 */ /* 0x080fe20000410000 */
[C---:B------:R-:W-:Y:S02]  /*bd50*/  FMUL.FTZ R78, R62.reuse, R244 ;  /* 0x000000f43e4e7220 */ /* 0x040fe40000410000 */
[-C--:B------:R-:W-:Y:S01]  /*bd60*/  FFMA.FTZ R76, R62, R206.reuse, -R77 ;  /* 0x000000ce3e4c7223 */ /* 0x080fe2000001084d */
[-C--:B------:R-:W-:Y:S01]  /*bd70*/  FFMA.FTZ R245, R60, R206.reuse, -R245 ;  /* 0x000000ce3cf57223 */ /* 0x080fe200000108f5 */
[----:B------:R-:W-:Y:S01]  /*bd80*/  FFMA.FTZ R78, R63, R206, R78 ;  /* 0x000000ce3f4e7223 */ /* 0x000fe2000001004e */
[----:B------:R-:W-:Y:S02]  /*bd90*/  MOV R239, R246 ;  /* 0x000000f600ef7202 */ /* 0x000fe40000000f00 */
[----:B------:R-:W-:-:S07]  /*bda0*/  MOV R243, R241 ;  /* 0x000000f100f37202 */ /* 0x000fce0000000f00 */
[----:B------:R-:W-:Y:S05]  /*bdb0*/  WARPSYNC.COLLECTIVE R240, `(.L_x_4716) ;  /* 0x00000000f0087348 */ /* 0x000fea0003c00000 */
[----:B------:R0:W1:Y:S02]  /*bdc0*/  SHFL.IDX P3, R241, R239, R238, R237 ;  /* 0x000000eeeff17389 */ /* 0x00006400000600ed */
[----:B01----:R-:W-:Y:S05]  /*bdd0*/  ENDCOLLECTIVE ;  /* 0x000000000000791b */ /* 0x003fea0003800000 */
.L_x_4716:
[----:B------:R-:W-:Y:S01]  /*bde0*/  FADD.FTZ R243, R243, R76 ;  /* 0x0000004cf3f37221 */ /* 0x000fe20000010000 */
[----:B------:R-:W-:-:S04]  /*bdf0*/  FMUL.FTZ R76, R60, R244 ;  /* 0x000000f43c4c7220 */ /* 0x000fc80000410000 */
[----:B------:R-:W-:Y:S01]  /*be00*/  FFMA.FTZ R244, R61, R206, R76 ;  /* 0x000000ce3df47223 */ /* 0x000fe2000001004c */
        /* <DEDUP_REMOVED lines=8> */
.L_x_4717:
[----:B------:R-:W-:Y:S02]  /*be90*/  MOV R241, R248 ;  /* 0x000000f800f17202 */ /* 0x000fe40000000f00 */
[----:B------:R-:W-:-:S07]  /*bea0*/  MOV R76, R251 ;  /* 0x000000fb004c7202 */ /* 0x000fce0000000f00 */
[----:B------:R-:W-:Y:S05]  /*beb0*/  WARPSYNC.COLLECTIVE R240, `(.L_x_4718) ;  /* 0x00000000f0087348 */ /* 0x000fea0003c00000 */
[----:B------:R0:W1:Y:S02]  /*bec0*/  SHFL.DOWN P0, R251, R241, R252, R79 ;  /* 0x080000fcf1fb7389 */ /* 0x000064000000004f */
[----:B01----:R-:W-:Y:S05]  /*bed0*/  ENDCOLLECTIVE ;  /* 0x000000000000791b */ /* 0x003fea0003800000 */
.L_x_4718:
[----:B------:R-:W-:Y:S02]  /*bee0*/  MOV R241, R247 ;  /* 0x000000f700f17202 */ /* 0x000fe40000000f00 */
[----:B------:R-:W-:-:S07]  /*bef0*/  MOV R77, R251 ;  /* 0x000000fb004d7202 */ /* 0x000fce0000000f00 */
[----:B------:R-:W-:Y:S05]  /*bf00*/  WARPSYNC.COLLECTIVE R240, `(.L_x_4719) ;  /* 0x00000000f0087348 */ /* 0x000fea0003c00000 */
[----:B------:R0:W1:Y:S02]  /*bf10*/  SHFL.DOWN P0, R251, R241, R252, R79 ;  /* 0x080000fcf1fb7389 */ /* 0x000064000000004f */
[----:B01----:R-:W-:Y:S05]  /*bf20*/  ENDCOLLECTIVE ;  /* 0x000000000000791b */ /* 0x003fea0003800000 */
.L_x_4719:
[----:B------:R-:W-:Y:S02]  /*bf30*/  MOV R241, R246 ;  /* 0x000000f600f17202 */ /* 0x000fe40000000f00 */
[----:B------:R-:W-:-:S07]  /*bf40*/  MOV R78, R251 ;  /* 0x000000fb004e7202 */ /* 0x000fce0000000f00 */
[----:B------:R-:W-:Y:S05]  /*bf50*/  WARPSYNC.COLLECTIVE R240, `(.L_x_4720) ;  /* 0x00000000f0087348 */ /* 0x000fea0003c00000 */
[----:B------:R0:W1:Y:S02]  /*bf60*/  SHFL.DOWN P0, R251, R241, R252, R79 ;  /* 0x080000fcf1fb7389 */ /* 0x000064000000004f */
[----:B01----:R-:W-:Y:S05]  /*bf70*/  ENDCOLLECTIVE ;  /* 0x000000000000791b */ /* 0x003fea0003800000 */
.L_x_4720:
[----:B------:R-:W-:Y:S05]  /*bf80*/  WARPSYNC.COLLECTIVE R240, `(.L_x_4721) ;  /* 0x00000000f0087348 */ /* 0x000fea0003c00000 */
[----:B------:R0:W1:Y:S02]  /*bf90*/  SHFL.IDX P3, R241, R239, R238, R237 ;  /* 0x000000eeeff17389 */ /* 0x00006400000600ed */
[----:B01----:R-:W-:Y:S05]  /*bfa0*/  ENDCOLLECTIVE ;  /* 0x000000000000791b */ /* 0x003fea0003800000 */
.L_x_4721:
[----:B------:R-:W-:Y:S02]  /*bfb0*/  MOV R239, R61 ;  /* 0x0000003d00ef7202 */ /* 0x000fe40000000f00 */
[----:B------:R-:W-:-:S07]  /*bfc0*/  MOV R250, R241 ;  /* 0x000000f100fa7202 */ /* 0x000fce0000000f00 */
[----:B------:R-:W-:Y:S05]  /*bfd0*/  WARPSYNC.COLLECTIVE R240, `(.L_x_4722) ;  /* 0x00000000f0087348 */ /* 0x000fea0003c00000 */
[----:B------:R0:W1:Y:S02]  /*bfe0*/  SHFL.IDX P3, R241, R239, R238, R237 ;  /* 0x000000eeeff17389 */ /* 0x00006400000600ed */
[----:B01----:R-:W-:Y:S05]  /*bff0*/  ENDCOLLECTIVE ;  /* 0x000000000000791b */ /* 0x003fea0003800000 */
.L_x_4722:
[----:B------:R-:W-:Y:S02]  /*c000*/  MOV R60, R250 ;  /* 0x000000fa003c7202 */ /* 0x000fe40000000f00 */
[----:B------:R-:W-:Y:S02]  /*c010*/  MOV R239, R62 ;  /* 0x0000003e00ef7202 */ /* 0x000fe40000000f00 */
[----:B------:R-:W-:-:S07]  /*c020*/  MOV R79, R241 ;  /* 0x000000f1004f7202 */ /* 0x000fce0000000f00 */
[----:B------:R-:W-:Y:S05]  /*c030*/  WARPSYNC.COLLECTIVE R240, `(.L_x_4723) ;  /* 0x00000000f0087348 */ /* 0x000fea0003c00000 */
[----:B------:R0:W1:Y:S02]  /*c040*/  SHFL.IDX P3, R241, R239, R238, R237 ;  /* 0x000000eeeff17389 */ /* 0x00006400000600ed */
[----:B01----:R-:W-:Y:S05]  /*c050*/  ENDCOLLECTIVE ;  /* 0x000000000000791b */ /* 0x003fea0003800000 */
.L_x_4723:
[----:B------:R-:W-:Y:S02]  /*c060*/  MOV R61, R79 ;  /* 0x0000004f003d7202 */ /* 0x000fe40000000f00 */
[----:B------:R-:W-:Y:S02]  /*c070*/  MOV R239, R63 ;  /* 0x0000003f00ef7202 */ /* 0x000fe40000000f00 */
[----:B------:R-:W-:-:S07]  /*c080*/  MOV R252, R241 ;  /* 0x000000f100fc7202 */ /* 0x000fce0000000f00 */
[----:B------:R-:W-:Y:S05]  /*c090*/  WARPSYNC.COLLECTIVE R240, `(.L_x_4724) ;  /* 0x00000000f0087348 */ /* 0x000fea0003c00000 */
[----:B------:R0:W1:Y:S02]  /*c0a0*/  SHFL.IDX P3, R241, R239, R238, R237 ;  /* 0x000000eeeff17389 */ /* 0x00006400000600ed */
[----:B01----:R-:W-:Y:S05]  /*c0b0*/  ENDCOLLECTIVE ;  /* 0x000000000000791b */ /* 0x003fea0003800000 */
.L_x_4724:
[----:B------:R-:W-:Y:S05]  /*c0c0*/  BRA `(.L_x_4725) ;  /* 0xffffff9400c47947 */ /* 0x000fea000383ffff */
.L_x_4726:
        /* <DEDUP_REMOVED lines=11> */
.L_x_18687:


//--------------------- .text._Z25selective_scan_bwd_kernelI32Selective_Scan_bwd_kernel_traitsILi128ELi16ELb1ELb1ELb0ELb0ELb1EN3c104HalfENS1_7complexIfEEEEv12SSMParamsBwd --------------------------
	.section	.text._Z25selective_scan_bwd_kernelI32Selective_Scan_bwd_kernel_traitsILi128ELi16ELb1ELb1ELb0ELb0ELb1EN3c104HalfENS1_7complexIfEEEEv12SSMParamsBwd,"ax",@progbits
	.align	128
        .global         _Z25selective_scan_bwd_kernelI32Selective_Scan_bwd_kernel_traitsILi128ELi16ELb1ELb1ELb0ELb0ELb1EN3c104HalfENS1_7complexIfEEEEv12SSMParamsBwd
        .type           _Z25selective_scan_bwd_kernelI32Selective_Scan_bwd_kernel_traitsILi128ELi16ELb1ELb1ELb0ELb0ELb1EN3c104HalfENS1_7complexIfEEEEv12SSMParamsBwd,@function
        .size           _Z25selective_scan_bwd_kernelI32Selective_Scan_bwd_kernel_traitsILi128ELi16ELb1ELb1ELb0ELb0ELb1EN3c104HalfENS1_7complexIfEEEEv12SSMParamsBwd,(.L_x_18688 - _Z25selective_scan_bwd_kernelI32Selective_Scan_bwd_kernel_traitsILi128ELi16ELb1ELb1ELb0ELb0ELb1EN3c104HalfENS1_7complexIfEEEEv12SSMParamsBwd)
        .other          _Z25selective_scan_bwd_kernelI32Selective_Scan_bwd_kernel_traitsILi128ELi16ELb1ELb1ELb0ELb0ELb1EN3c104HalfENS1_7complexIfEEEEv12SSMParamsBwd,@"STO_CUDA_ENTRY STV_DEFAULT"
_Z25selective_scan_bwd_kernelI32Selective_Scan_bwd_kernel_traitsILi128ELi16ELb1ELb1ELb0ELb0ELb1EN3c104HalfENS1_7complexIfEEEEv12SSMParamsBwd:
.text._Z25selective_scan_bwd_kernelI32Selective_Scan_bwd_kernel_traitsILi128ELi16ELb1ELb1ELb0ELb0ELb1EN3c104HalfENS1_7complexIfEEEEv12SSMParamsBwd:
        /* <DEDUP_REMOVED lines=25> */
[----:B------:R-:W5:Y:S03]  /*0190*/  LDCU.64 UR16, c[0x0][0x4b8] ;  /* 0x00009700ff1077ac */ /* 0x000f660008000a00 */
[----:B---3--:R3:W3:Y:S04]  /*01a0*/  @P0 LDG.E R3, desc[UR28][R2.64] ;  /* 0x0000001c02030981 */ /* 0x0086e8000c1e1900 */
[----:B------:R-:W3:Y:S01]  /*01b0*/  @P1 LDG.E R4, desc[UR28][R4.64] ;  /* 0x0000001c04041981 */ /* 0x000ee2000c1e1900 */
[----:B----4-:R-:W-:Y:S01]  /*01c0*/  MOV R0, UR30 ;  /* 0x0000001e00007c02 */ /* 0x010fe20008000f00 */
[----:B------:R-:W4:Y:S01]  /*01d0*/  S2UR UR6, SR_CTAID.X ;  /* 0x00000000000679c3 */ /* 0x000f220000002500 */
[----:B--2---:R-:W-:Y:S01]  /*01e0*/  ULEA UR24, UR26, 0xfffff800, 0xb ;  /* 0xfffff8001a187891 */ /* 0x004fe2000f8e58ff */
[----:B------:R-:W-:-:S02]  /*01f0*/  CS2R R104, SRZ ;  /* 0x0000000000687805 */ /* 0x000fc4000001ff00 */
[----:B------:R-:W-:Y:S01]  /*0200*/  IABS R0, R0 ;  /* 0x0000000000007213 */ /* 0x000fe20000000000 */
[----:B------:R-:W-:-:S03]  /*0210*/  USHF.R.S32.HI UR25, URZ, 0x1f, UR24 ;  /* 0x0000001fff197899 */ /* 0x000fc60008011418 */
[----:B------:R-:W-:Y:S01]  /*0220*/  R2UR UR31, R0 ;  /* 0x00000000001f72ca */ /* 0x000fe200000e0000 */
[----:B-----5:R-:W-:Y:S02]  /*0230*/  USHF.R.U64 UR16, UR16, 0x1, UR17 ;  /* 0x0000000110107899 */ /* 0x020fe40008001211 */
[----:B------:R-:W-:-:S10]  /*0240*/  USHF.R.U32.HI UR17, URZ, 0x1, UR17 ;  /* 0x00000001ff117899 */ /* 0x000fd40008011611 */
[----:B------:R-:W2:Y:S01]  /*0250*/  I2F.RP R0, UR31 ;  /* 0x0000001f00007d06 */ /* 0x000ea20008209400 */
[----:B----4-:R-:W-:Y:S02]  /*0260*/  UIMAD.WIDE.U32 UR4, UR6, UR12, URZ ;  /* 0x0000000c060472a5 */ /* 0x010fe4000f8e00ff */
[----:B0-----:R-:W-:Y:S02]  /*0270*/  UIMAD.WIDE.U32 UR8, UR6, UR20, URZ ;  /* 0x00000014060872a5 */ /* 0x001fe4000f8e00ff */
[----:B------:R-:W-:Y:S02]  /*0280*/  UIMAD UR19, UR6, UR13, UR5 ;  /* 0x0000000d061372a4 */ /* 0x000fe4000f8e0205 */
[----:B------:R-:W-:Y:S01]  /*0290*/  UIMAD UR9, UR6, UR21, UR9 ;  /* 0x00000015060972a4 */ /* 0x000fe2000f8e0209 */
[----:B------:R-:W-:Y:S02]  /*02a0*/  UMOV UR18, UR4 ;  /* 0x0000000400127c82 */ /* 0x000fe40008000000 */
[----:B------:R-:W-:Y:S01]  /*02b0*/  UIMAD.WIDE.U32 UR18, UR10, UR14, UR18 ;  /* 0x0000000e0a1272a5 */ /* 0x000fe2000f8e0012 */
[----:B--2---:R-:W3:Y:S01]  /*02c0*/  MUFU.RCP R0, R0 ;  /* 0x0000000000007308 */ /* 0x004ee20000001000 */
[----:B------:R-:W-:-:S02]  /*02d0*/  UIMAD.WIDE.U32 UR20, UR10, UR22, UR8 ;  /* 0x000000160a1472a5 */ /* 0x000fc4000f8e0008 */
[----:B------:R-:W-:Y:S01]  /*02e0*/  UIMAD UR11, UR10, UR15, UR19 ;  /* 0x0000000f0a0b72a4 */ /* 0x000fe2000f8e0213 */
[----:B------:R-:W0:Y:S01]  /*02f0*/  LDCU.128 UR12, c[0x0][0x460] ;  /* 0x00008c00ff0c77ac */ /* 0x000e220008000c00 */
[----:B------:R-:W-:Y:S02]  /*0300*/  UIADD3 UR19, UP0, UPT, UR24, UR18, URZ ;  /* 0x0000001218137290 */ /* 0x000fe4000ff1e0ff */
[----:B------:R-:W-:Y:S02]  /*0310*/  UIMAD UR7, UR10, UR23, UR21 ;  /* 0x000000170a0772a4 */ /* 0x000fe4000f8e0215 */
[----:B------:R-:W-:Y:S01]  /*0320*/  UIADD3 UR21, UP2, UPT, UR24, UR20, URZ ;  /* 0x0000001418157290 */ /* 0x000fe2000ff5e0ff */
[----:B------:R-:W2:Y:S01]  /*0330*/  LDCU.64 UR22, c[0x0][0x498] ;  /* 0x00009300ff1677ac */ /* 0x000ea20008000a00 */
[----:B---3--:R-:W-:Y:S02]  /*0340*/  IADD3 R2, PT, PT, R0, 0xffffffe, RZ ;  /* 0x0ffffffe00027810 */ /* 0x008fe40007ffe0ff */
[----:B------:R-:W-:Y:S01]  /*0350*/  IABS R0, UR10 ;  /* 0x0000000a00007c13 */ /* 0x000fe20008000000 */
[----:B------:R-:W-:-:S02]  /*0360*/  UIADD3.X UR7, UPT, UPT, UR25, UR7, URZ, UP2, !UPT ;  /* 0x0000000719077290 */ /* 0x000fc400097fe4ff */
[----:B------:R-:W-:Y:S01]  /*0370*/  UIADD3.X UR11, UPT, UPT, UR25, UR11, URZ, UP0, !UPT ;  /* 0x0000000b190b7290 */ /* 0x000fe200087fe4ff */
[----:B------:R-:W3:Y:S01]  /*0380*/  F2I.FTZ.U32.TRUNC.NTZ R2, R2 ;  /* 0x0000000200027305 */ /* 0x000ee2000021f000 */
[----:B------:R-:W-:Y:S01]  /*0390*/  R2UR UR27, R0 ;  /* 0x00000000001b72ca */ /* 0x000fe200000e0000 */
[----:B0-----:R-:W-:Y:S01]  /*03a0*/  ULEA UR20, UP3, UR21, UR14, 0x1 ;  /* 0x0000000e15147291 */ /* 0x001fe2000f8608ff */
[----:B------:R-:W0:Y:S03]  /*03b0*/  LDCU.64 UR8, c[0x0][0x3b0] ;  /* 0x00007600ff0877ac */ /* 0x000e260008000a00 */
[----:B------:R-:W-:Y:S01]  /*03c0*/  ULEA.HI.X UR21, UR21, UR15, UR7, 0x1, UP3 ;  /* 0x0000000f15157291 */ /* 0x000fe200098f0c07 */
[----:B------:R-:W4:Y:S01]  /*03d0*/  LDCU.64 UR14, c[0x0][0x3c8] ;  /* 0x00007900ff0e77ac */ /* 0x000f220008000a00 */
        /* <DEDUP_REMOVED lines=8> */
[----:B------:R-:W-:Y:S02]  /*0460*/  ULEA.HI.X UR19, UR19, UR13, UR11, 0x1, UP1 ;  /* 0x0000000d13137291 */ /* 0x000fe400088f0c0b */
[----:B0-----:R-:W-:Y:S02]  /*0470*/  UIMAD.WIDE.U32 UR12, UR6, UR8, URZ ;  /* 0x00000008060c72a5 */ /* 0x001fe4000f8e00ff */
[----:B------:R-:W-:Y:S01]  /*0480*/  UISETP.NE.AND UP1, UPT, UR30, URZ, UPT ;  /* 0x000000ff1e00728c */ /* 0x000fe2000bf25270 */
[----:B------:R-:W-:Y:S01]  /*0490*/  UMOV UR7, UR5 ;  /* 0x0000000500077c82 */ /* 0x000fe20008000000 */
[----:B--2---:R-:W-:-:S02]  /*04a0*/  UIMAD.WIDE.U32 UR4, UR6, UR22, URZ ;  /* 0x00000016060472a5 */ /* 0x004fc4000f8e00ff */
[----:B------:R-:W-:Y:S02]  /*04b0*/  UIADD3 UR11, UPT, UPT, -UR7, URZ, URZ ;  /* 0x000000ff070b7290 */ /* 0x000fe4000fffe1ff */
[----:B------:R-:W-:Y:S02]  /*04c0*/  UIMAD UR5, UR6, UR23, UR5 ;  /* 0x00000017060572a4 */ /* 0x000fe4000f8e0205 */
[----:B------:R-:W-:Y:S02]  /*04d0*/  UIMAD UR11, UR31, UR11, UR27 ;  /* 0x0000000b1f0b72a4 */ /* 0x000fe4000f8e021b */
[----:B-1----:R-:W-:Y:S02]  /*04e0*/  UIMAD.WIDE.U32 UR4, UR10, UR32, UR4 ;  /* 0x000000200a0472a5 */ /* 0x002fe4000f8e0004 */
[----:B------:R-:W-:Y:S02]  /*04f0*/  UISETP.GT.U32.AND UP2, UPT, UR31, UR11, UPT ;  /* 0x0000000b1f00728c */ /* 0x000fe4000bf44070 */
[----:B------:R-:W-:Y:S01]  /*0500*/  UIMAD UR13, UR6, UR9, UR13 ;  /* 0x00000009060d72a4 */ /* 0x000fe2000f8e020d */
[----:B------:R-:W0:Y:S01]  /*0510*/  LDCU.64 UR8, c[0x0][0x528] ;  /* 0x0000a500ff0877ac */ /* 0x000e220008000a00 */
[----:B------:R-:W-:-:S02]  /*0520*/  UIMAD UR23, UR10, UR33, UR5 ;  /* 0x000000210a1772a4 */ /* 0x000fc4000f8e0205 */
[----:B------:R-:W-:-:S05]  /*0530*/  ULOP3.LUT UR5, UR10, UR30, URZ, 0x3c, !UPT ;  /* 0x0000001e0a057292 */ /* 0x000fca000f8e3cff */
[----:B------:R-:W-:Y:S02]  /*0540*/  @!UP2 UIADD3 UR11, UPT, UPT, UR11, -UR31, URZ ;  /* 0x8000001f0b0ba290 */ /* 0x000fe4000fffe0ff */
[----:B------:R-:W-:Y:S02]  /*0550*/  @!UP2 UIADD3 UR7, UPT, UPT, UR7, 0x1, URZ ;  /* 0x000000010707a890 */ /* 0x000fe4000fffe0ff */
[----:B------:R-:W-:Y:S02]  /*0560*/  UISETP.GE.U32.AND UP0, UPT, UR11, UR31, UPT ;  /* 0x0000001f0b00728c */ /* 0x000fe4000bf06070 */
[----:B------:R-:W-:Y:S01]  /*0570*/  UISETP.GE.AND UP2, UPT, UR5, URZ, UPT ;  /* 0x000000ff0500728c */ /* 0x000fe2000bf46270 */
[----:B------:R-:W1:Y:S01]  /*0580*/  LDCU.64 UR32, c[0x0][0x4c0] ;  /* 0x00009800ff2077ac */ /* 0x000e620008000a00 */
[----:B------:R-:W-:-:S07]  /*0590*/  UIADD3 UR4, UP3, UPT, UR24, UR4, URZ ;  /* 0x0000000418047290 */ /* 0x000fce000ff7e0ff */
        /* <DEDUP_REMOVED lines=10> */
[----:B----4-:R-:W-:Y:S02]  /*0640*/  UIMAD.WIDE.U32 UR12, UR7, UR14, UR12 ;  /* 0x0000000e070c72a5 */ /* 0x010fe4000f8e000c */
[----:B------:R-:W-:Y:S02]  /*0650*/  UIMAD UR5, UR4, UR14, URZ ;  /* 0x0000000e040572a4 */ /* 0x000fe4000f8e02ff */
[----:B-1----:R-:W-:-:S02]  /*0660*/  UIMAD UR9, UR4, UR32, URZ ;  /* 0x00000020040972a4 */ /* 0x002fc4000f8e02ff */
[----:B------:R-:W-:Y:S02]  /*0670*/  UIMAD UR8, UR7, UR15, UR5 ;  /* 0x0000000f070872a4 */ /* 0x000fe4000f8e0205 */
[----:B------:R-:W-:Y:S02]  /*0680*/  UIMAD.WIDE.U32 UR4, UR7, UR32, URZ ;  /* 0x00000020070472a5 */ /* 0x000fe4000f8e00ff */
[----:B------:R-:W-:Y:S01]  /*0690*/  UIMAD UR9, UR7, UR33, UR9 ;  /* 0x00000021070972a4 */ /* 0x000fe2000f8e0209 */
[----:B------:R-:W1:Y:S01]  /*06a0*/  LDCU.64 UR14, c[0x0][0x538] ;  /* 0x0000a700ff0e77ac */ /* 0x000e620008000a00 */
[----:B------:R-:W-:Y:S01]  /*06b0*/  ULEA UR7, UR26, 0xfffff000, 0xc ;  /* 0xfffff0001a077891 */ /* 0x000fe2000f8e60ff */
[----:B------:R-:W2:Y:S01]  /*06c0*/  @UP0 LDCU UR27, c[0x0][0x38c] ;  /* 0x00007180ff1b07ac */ /* 0x000ea20008000800 */
[----:B------:R-:W3:Y:S02]  /*06d0*/  LDCU.64 UR30, c[0x0][0x448] ;  /* 0x00008900ff1e77ac */ /* 0x000ee40008000a00 */
[----:B------:R-:W-:-:S02]  /*06e0*/  UIADD3 UR25, UP1, UPT, UR7, UR12, URZ ;  /* 0x0000000c07197290 */ /* 0x000fc4000ff3e0ff */
[----:B------:R-:W-:Y:S01]  /*06f0*/  UIADD3 UR8, UPT, UPT, UR13, UR8, URZ ;  /* 0x000000080d087290 */ /* 0x000fe2000fffe0ff */
[----:B------:R-:W4:Y:S01]  /*0700*/  @UP0 LDCU.64 UR12, c[0x0][0x480] ;  /* 0x00009000ff0c07ac */ /* 0x000f220008000a00 */
        /* <DEDUP_REMOVED lines=31> */
.L_x_4829:
[----:B------:R-:W-:Y:S01]  /*0900*/  BAR.SYNC.DEFER_BLOCKING 0x0 ;  /* 0x0000000000007b1d */ /* 0x000fe20000010000 */
[----:B0-----:R-:W-:Y:S02]  /*0910*/  MOV R4, UR18 ;  /* 0x0000001200047c02 */ /* 0x001fe40008000f00 */
[----:B------:R-:W-:-:S03]  /*0920*/  MOV R5, UR19 ;  /* 0x0000001300057c02 */ /* 0x000fc60008000f00 */
[----:B------:R-:W0:Y:S01]  /*0930*/  S2R R103, SR_LANEID ;  /* 0x0000000000677919 */ /* 0x000e220000000000 */
[C---:B------:R-:W-:Y:S01]  /*0940*/  IMAD.WIDE.U32 R4, R2.reuse, 0x10, R4 ;  /* 0x0000001002047825 */ /* 0x040fe200078e0004 */
[----:B------:R-:W-:Y:S02]  /*0950*/  MOV R16, UR20 ;  /* 0x0000001400107c02 */ /* 0x000fe40008000f00 */
[----:B------:R-:W-:Y:S02]  /*0960*/  MOV R17, UR21 ;  /* 0x0000001500117c02 */ /* 0x000fe40008000f00 */
[----:B------:R-:W-:Y:S02]  /*0970*/  MOV R18, UR22 ;  /* 0x0000001600127c02 */ /* 0x000fe40008000f00 */
[----:B------:R-:W-:Y:S01]  /*0980*/  MOV R19, UR23 ;  /* 0x0000001700137c02 */ /* 0x000fe20008000f00 */
[----:B------:R-:W1:Y:S01]  /*0990*/  S2UR UR27, SR_CTAID.X ;  /* 0x00000000001b79c3 */ /* 0x000e620000002500 */
[----:B------:R-:W1:Y:S01]  /*09a0*/  LDCU.128 UR12, c[0x0][0x410] ;  /* 0x00008200ff0c77ac */ /* 0x000e620008000c00 */
[----:B------:R-:W2:Y:S01]  /*09b0*/  LDCU.64 UR32, c[0x0][0x488] ;  /* 0x00009100ff2077ac */ /* 0x000ea20008000a00 */
[----:B------:R-:W3:Y:S04]  /*09c0*/  LDG.E.128 R8, desc[UR28][R4.64] ;  /* 0x0000001c04087981 */ /* 0x000ee8000c1e1d00 */
[----:B----4-:R-:W4:Y:S01]  /*09d0*/  LDG.E.128 R20, desc[UR28][R4.64+0x200] ;  /* 0x0002001c04147981 */ /* 0x010f22000c1e1d00 */
[----:B------:R-:W-:Y:S01]  /*09e0*/  IMAD.WIDE.U32 R16, R2, 0x10, R16 ;  /* 0x0000001002107825 */ /* 0x000fe200078e0010 */
[----:B0-----:R-:W-:-:S04]  /*09f0*/  IADD3 R102, PT, PT, R3, R103, RZ ;  /* 0x0000006703667210 */ /* 0x001fc80007ffe0ff */
[----:B------:R-:W-:-:S04]  /*0a00*/  LEA R102, R102, UR26, 0x4 ;  /* 0x0000001a66667c11 */ /* 0x000fc8000f8e20ff */
[----:B------:R-:W-:Y:S01]  /*0a10*/  LEA R101, R103, R102, 0x4 ;  /* 0x0000006667657211 */ /* 0x000fe200078e20ff */
[----:B---3--:R-:W-:Y:S04]  /*0a20*/  STS.128 [R102], R8 ;  /* 0x0000000866007388 */ /* 0x008fe80000000c00 */
[----:B----4-:R-:W-:Y:S01]  /*0a30*/  STS.128 [R102+0x200], R20 ;  /* 0x0002001466007388 */ /* 0x010fe20000000c00 */
[----:B------:R-:W-:-:S03]  /*0a40*/  NOP ;  /* 0x0000000000007918 */ /* 0x000fc60000000000 */
[----:B------:R-:W0:Y:S04]  /*0a50*/  LDS.128 R24, [R101] ;  /* 0x0000000065187984 */ /* 0x000e280000000c00 */
[----:B------:R-:W-:Y:S01]  /*0a60*/  LDS.128 R12, [R101+0x10] ;  /* 0x00001000650c7984 */ /* 0x000fe20000000c00 */
[----:B------:R-:W-:Y:S06]  /*0a70*/  BAR.SYNC.DEFER_BLOCKING 0x0 ;  /* 0x0000000000007b1d */ /* 0x000fec0000010000 */
[----:B------:R-:W3:Y:S04]  /*0a80*/  LDG.E.128 R28, desc[UR28][R16.64] ;  /* 0x0000001c101c7981 */ /* 0x000ee8000c1e1d00 */
[----:B------:R-:W4:Y:S01]  /*0a90*/  LDG.E.128 R32, desc[UR28][R16.64+0x200] ;  /* 0x0002001c10207981 */ /* 0x000f22000c1e1d00 */
[----:B------:R-:W-:-:S03]  /*0aa0*/  IMAD.WIDE.U32 R18, R2, 0x10, R18 ;  /* 0x0000001002127825 */ /* 0x000fc600078e0012 */
[----:B---3--:R-:W-:Y:S04]  /*0ab0*/  STS.128 [R102], R28 ;  /* 0x0000001c66007388 */ /* 0x008fe80000000c00 */
[----:B----4-:R3:W-:Y:S01]  /*0ac0*/  STS.128 [R102+0x200], R32 ;  /* 0x0002002066007388 */ /* 0x0107e20000000c00 */
[----:B------:R-:W-:-:S03]  /*0ad0*/  NOP ;  /* 0x0000000000007918 */ /* 0x000fc60000000000 */
[----:B------:R-:W-:Y:S04]  /*0ae0*/  LDS.128 R4, [R101] ;  /* 0x0000000065047984 */ /* 0x000fe80000000c00 */
[----:B------:R-:W-:Y:S01]  /*0af0*/  LDS.128 R8, [R101+0x10] ;  /* 0x0000100065087984 */ /* 0x000fe20000000c00 */
[----:B------:R-:W-:Y:S06]  /*0b00*/  BAR.SYNC.DEFER_BLOCKING 0x0 ;  /* 0x0000000000007b1d */ /* 0x000fec0000010000 */
[----:B------:R-:W4:Y:S04]  /*0b10*/  LDG.E.128 R36, desc[UR28][R18.64] ;  /* 0x0000001c12247981 */ /* 0x000f28000c1e1d00 */
[----:B------:R-:W5:Y:S01]  /*0b20*/  LDG.E.128 R40, desc[UR28][R18.64+0x200] ;  /* 0x0002001c12287981 */ /* 0x000f62000c1e1d00 */
[----:B------:R-:W2:Y:S01]  /*0b30*/  S2UR UR10, SR_CTAID.Y ;  /* 0x00000000000a79c3 */ /* 0x000ea20000002600 */
[----:B------:R-:W-:Y:S01]  /*0b40*/  ULEA UR8, UR17, 0xfffff800, 0xb ;  /* 0xfffff80011087891 */ /* 0x000fe2000f8e58ff */
[----:B------:R-:W-:-:S03]  /*0b50*/  UMOV UR9, URZ ;  /* 0x000000ff00097c82 */ /* 0x000fc60008000000 */
[----:B-1----:R-:W-:-:S04]  /*0b60*/  UIMAD.WIDE.U32 UR30, UR27, UR12, UR8 ;  /* 0x0000000c1b1e72a5 */ /* 0x002fc8000f8e0008 */
[----:B------:R-:W-:Y:S02]  /*0b70*/  UIMAD UR31, UR27, UR13, UR31 ;  /* 0x0000000d1b1f72a4 */ /* 0x000fe4000f8e021f */
[----:B--2---:R-:W-:Y:S02]  /*0b80*/  UIMAD UR13, UR10, UR15, URZ ;  /* 0x0000000f0a0d72a4 */ /* 0x004fe4000f8e02ff */
[----:B------:R-:W-:-:S04]  /*0b90*/  UIMAD.WIDE.U32 UR14, UR10, UR14, UR30 ;  /* 0x0000000e0a0e72a5 */ /* 0x000fc8000f8e001e */
[----:B------:R-:W-:Y:S02]  /*0ba0*/  UIADD3 UR13, UPT, UPT, UR15, UR13, URZ ;  /* 0x0000000d0f0d7290 */ /* 0x000fe4000fffe0ff */
[----:B------:R-:W-:-:S04]  /*0bb0*/  ULEA UR12, UP0, UR14, UR32, 0x1 ;  /* 0x000000200e0c7291 */ /* 0x000fc8000f8008ff */
[----:B------:R-:W-:Y:S02]  /*0bc0*/  ULEA.HI.X UR14, UR14, UR33, UR13, 0x1, UP0 ;  /* 0x000000210e0e7291 */ /* 0x000fe400080f0c0d */
[----:B------:R-:W-:Y:S01]  /*0bd0*/  MOV R16, UR12 ;  /* 0x0000000c00107c02 */ /* 0x000fe20008000f00 */
[----:B------:R-:W1:Y:S03]  /*0be0*/  LDCU.64 UR32, c[0x0][0x478] ;  /* 0x00008f00ff2077ac */ /* 0x000e660008000a00 */
[----:B------:R-:W-:-:S03]  /*0bf0*/  MOV R17, UR14 ;  /* 0x0000000e00117c02 */ /* 0x000fc60008000f00 */
[----:B------:R-:W-:Y:S02]  /*0c00*/  IMAD.WIDE.U32 R16, R2, 0x10, R16 ;  /* 0x0000001002107825 */ /* 0x000fe400078e0010 */
[----:B------:R-:W2:Y:S01]  /*0c10*/  LDCU.128 UR12, c[0x0][0x420] ;  /* 0x00008400ff0c77ac */ /* 0x000ea20008000c00 */
[----:B----4-:R4:W-:Y:S04]  /*0c20*/  STS.128 [R102], R36 ;  /* 0x0000002466007388 */ /* 0x0109e80000000c00 */
[----:B-----5:R-:W-:Y:S01]  /*0c30*/  STS.128 [R102+0x200], R40 ;  /* 0x0002002866007388 */ /* 0x020fe20000000c00 */
[----:B------:R-:W-:-:S03]  /*0c40*/  NOP ;  /* 0x0000000000007918 */ /* 0x000fc60000000000 */
[----:B------:R-:W-:Y:S04]  /*0c50*/  LDS.128 R28, [R101] ;  /* 0x00000000651c7984 */ /* 0x000fe80000000c00 */
[----:B------:R-:W-:Y:S01]  /*0c60*/  LDS.128 R20, [R101+0x10] ;  /* 0x0000100065147984 */ /* 0x000fe20000000c00 */
[----:B------:R-:W-:Y:S06]  /*0c70*/  BAR.SYNC.DEFER_BLOCKING 0x0 ;  /* 0x0000000000007b1d */ /* 0x000fec0000010000 */
[----:B------:R-:W5:Y:S04]  /*0c80*/  LDG.E.128 R44, desc[UR28][R16.64] ;  /* 0x0000001c102c7981 */ /* 0x000f68000c1e1d00 */
[----:B------:R3:W4:Y:S01]  /*0c90*/  LDG.E.128 R56, desc[UR28][R16.64+0x200] ;  /* 0x0002001c10387981 */ /* 0x000722000c1e1d00 */
[----:B--2---:R-:W-:-:S04]  /*0ca0*/  UIMAD.WIDE.U32 UR30, UR27, UR12, UR8 ;  /* 0x0000000c1b1e72a5 */ /* 0x004fc8000f8e0008 */
[----:B------:R-:W-:Y:S02]  /*0cb0*/  UIMAD UR31, UR27, UR13, UR31 ;  /* 0x0000000d1b1f72a4 */ /* 0x000fe4000f8e021f */
[----:B------:R-:W-:Y:S02]  /*0cc0*/  UIMAD UR13, UR10, UR15, URZ ;  /* 0x0000000f0a0d72a4 */ /* 0x000fe4000f8e02ff */
[----:B------:R-:W-:-:S04]  /*0cd0*/  UIMAD.WIDE.U32 UR14, UR10, UR14, UR30 ;  /* 0x0000000e0a0e72a5 */ /* 0x000fc8000f8e001e */
[----:B------:R-:W-:Y:S02]  /*0ce0*/  UIADD3 UR13, UPT, UPT, UR15, UR13, URZ ;  /* 0x0000000d0f0d7290 */ /* 0x000fe4000fffe0ff */
[----:B-1----:R-:W-:Y:S01]  /*0cf0*/  ULEA UR12, UP0, UR14, UR32, 0x1 ;  /* 0x000000200e0c7291 */ /* 0x002fe2000f8008ff */
[--C-:B0-----:R-:W-:Y:S01]  /*0d00*/  HADD2.F32 R100, -RZ, R24.reuse.H0_H0 ;  /* 0x20000018ff647230 */ /* 0x101fe20000004100 */
[----:B------:R-:W0:Y:S02]  /*0d10*/  LDCU.64 UR30, c[0x0][0x510] ;  /* 0x0000a200ff1e77ac */ /* 0x000e240008000a00 */
[----:B------:R-:W-:Y:S02]  /*0d20*/  ULEA.HI.X UR14, UR14, UR33, UR13, 0x1, UP0 ;  /* 0x000000210e0e7291 */ /* 0x000fe400080f0c0d */
[----:B---3--:R-:W-:Y:S01]  /*0d30*/  MOV R16, UR12 ;  /* 0x0000000c00107c02 */ /* 0x008fe20008000f00 */
[----:B------:R-:W-:Y:S01]  /*0d40*/  HADD2.F32 R99, -RZ, R24.H1_H1 ;  /* 0x30000018ff637230 */ /* 0x000fe20000004100 */
[----:B------:R-:W1:Y:S02]  /*0d50*/  LDCU.64 UR32, c[0x0][0x558] ;  /* 0x0000ab00ff2077ac */ /* 0x000e640008000a00 */
[----:B------:R-:W-:-:S03]  /*0d60*/  MOV R17, UR14 ;  /* 0x0000000e00117c02 */ /* 0x000fc60008000f00 */
[----:B------:R-:W-:Y:S02]  /*0d70*/  IMAD.WIDE.U32 R16, R2, 0x10, R16 ;  /* 0x0000001002107825 */ /* 0x000fe400078e0010 */
[----:B------:R-:W2:Y:S01]  /*0d80*/  LDCU.64 UR14, c[0x0][0x508] ;  /* 0x0000a100ff0e77ac */ /* 0x000ea20008000a00 */
[----:B-----5:R-:W-:Y:S04]  /*0d90*/  STS.128 [R102], R44 ;  /* 0x0000002c66007388 */ /* 0x020fe80000000c00 */
[----:B----4-:R-:W-:Y:S01]  /*0da0*/  STS.128 [R102+0x200], R56 ;  /* 0x0002003866007388 */ /* 0x010fe20000000c00 */
[----:B------:R-:W-:-:S03]  /*0db0*/  NOP ;  /* 0x0000000000007918 */ /* 0x000fc60000000000 */
[----:B------:R-:W3:Y:S04]  /*0dc0*/  LDS.128 R60, [R101] ;  /* 0x00000000653c7984 */ /* 0x000ee80000000c00 */
[----:B------:R-:W4:Y:S01]  /*0dd0*/  LDS.128 R64, [R101+0x10] ;  /* 0x0000100065407984 */ /* 0x000f220000000c00 */
[----:B------:R-:W-:Y:S06]  /*0de0*/  BAR.SYNC.DEFER_BLOCKING 0x0 ;  /* 0x0000000000007b1d */ /* 0x000fec0000010000 */
[----:B------:R-:W5:Y:S04]  /*0df0*/  LDG.E.128 R32, desc[UR28][R16.64] ;  /* 0x0000001c10207981 */ /* 0x000f68000c1e1d00 */
[----:B------:R1:W5:Y:S01]  /*0e00*/  LDG.E.128 R36, desc[UR28][R16.64+0x200] ;  /* 0x0002001c10247981 */ /* 0x000362000c1e1d00 */
[--C-:B------:R-:W-:Y:S01]  /*0e10*/  HADD2.F32 R98, -RZ, R25.reuse.H0_H0 ;  /* 0x20000019ff627230 */ /* 0x100fe20000004100 */
[----:B--2---:R-:W-:Y:S01]  /*0e20*/  UIMAD.WIDE.U32 UR12, UR27, UR14, UR8 ;  /* 0x0000000e1b0c72a5 */ /* 0x004fe2000f8e0008 */
[----:B------:R-:W-:Y:S01]  /*0e30*/  HADD2.F32 R97, -RZ, R25.H1_H1 ;  /* 0x30000019ff617230 */ /* 0x000fe20000004100 */
[----:B0-----:R-:W-:Y:S01]  /*0e40*/  UIMAD UR14, UR10, UR31, URZ ;  /* 0x0000001f0a0e72a4 */ /* 0x001fe2000f8e02ff */
[--C-:B---3--:R-:W-:Y:S01]  /*0e50*/  HADD2.F32 R52, -RZ, R60.reuse.H0_H0 ;  /* 0x2000003cff347230 */ /* 0x108fe20000004100 */
[----:B------:R-:W-:Y:S01]  /*0e60*/  UIMAD UR13, UR27, UR15, UR13 ;  /* 0x0000000f1b0d72a4 */ /* 0x000fe2000f8e020d */
[----:B------:R-:W-:-:S02]  /*0e70*/  HADD2.F32 R51, -RZ, R60.H1_H1 ;  /* 0x3000003cff337230 */ /* 0x000fc40000004100 */
[--C-:B------:R-:W-:Y:S02]  /*0e80*/  HADD2.F32 R40, -RZ, R61.reuse.H1_H1 ;  /* 0x3000003dff287230 */ /* 0x100fe40000004100 */
[----:B------:R-:W-:Y:S01]  /*0e90*/  FMUL.FTZ R18, R52, -1.4426950216293334961 ;  /* 0xbfb8aa3b34127820 */ /* 0x000fe20000410000 */
[--C-:B------:R-:W-:Y:S02]  /*0ea0*/  HADD2.F32 R41, -RZ, R62.reuse.H0_H0 ;  /* 0x2000003eff297230 */ /* 0x100fe40000004100 */
[----:B------:R-:W-:Y:S01]  /*0eb0*/  FMUL.FTZ R19, R51, -1.4426950216293334961 ;  /* 0xbfb8aa3b33137820 */ /* 0x000fe20000410000 */
[----:B------:R-:W-:Y:S02]  /*0ec0*/  HADD2.F32 R3, -RZ, R61.H0_H0 ;  /* 0x2000003dff037230 */ /* 0x000fe40000004100 */
[----:B-1----:R-:W-:Y:S01]  /*0ed0*/  FMUL.FTZ R16, R40, -1.4426950216293334961 ;  /* 0xbfb8aa3b28107820 */ /* 0x002fe20000410000 */
[----:B------:R-:W-:Y:S02]  /*0ee0*/  HADD2.F32 R43, -RZ, R62.H1_H1 ;  /* 0x3000003eff2b7230 */ /* 0x000fe40000004100 */
[----:B------:R-:W-:Y:S01]  /*0ef0*/  FMUL.FTZ R17, R41, -1.4426950216293334961 ;  /* 0xbfb8aa3b29117820 */ /* 0x000fe20000410000 */
[----:B------:R-:W0:Y:S01]  /*0f00*/  MUFU.EX2 R18, R18 ;  /* 0x0000001200127308 */ /* 0x000e220000000800 */
[----:B------:R-:W-:Y:S01]  /*0f10*/  FMUL.FTZ R44, R3, -1.4426950216293334961 ;  /* 0xbfb8aa3b032c7820 */ /* 0x000fe20000410000 */
[----:B------:R-:W-:-:S02]  /*0f20*/  HADD2.F32 R42, -RZ, R63.H0_H0 ;  /* 0x2000003fff2a7230 */ /* 0x000fc40000004100 */
[----:B------:R-:W-:Y:S01]  /*0f30*/  FMUL.FTZ R45, R43, -1.4426950216293334961 ;  /* 0xbfb8aa3b2b2d7820 */ /* 0x000fe20000410000 */
[----:B------:R-:W-:Y:S01]  /*0f40*/  HADD2.F32 R49, -RZ, R63.H1_H1 ;  /* 0x3000003fff317230 */ /* 0x000fe20000004100 */
[----:B------:R-:W-:Y:S01]  /*0f50*/  UIMAD.WIDE.U32 UR12, UR10, UR30, UR12 ;  /* 0x0000001e0a0c72a5 */ /* 0x000fe2000f8e000c */
[----:B----4-:R-:W-:Y:S02]  /*0f60*/  HADD2.F32 R50, -RZ, R64.H0_H0 ;  /* 0x20000040ff327230 */ /* 0x010fe40000004100 */
[----:B------:R-:W-:Y:S01]  /*0f70*/  FMUL.FTZ R47, R42, -1.4426950216293334961 ;  /* 0xbfb8aa3b2a2f7820 */ /* 0x000fe20000410000 */
[----:B------:R-:W1:Y:S01]  /*0f80*/  MUFU.EX2 R19, R19 ;  /* 0x0000001300137308 */ /* 0x000e620000000800 */
[----:B------:R-:W-:Y:S02]  /*0f90*/  HADD2.F32 R46, -RZ, R65.H1_H1 ;  /* 0x30000041ff2e7230 */ /* 0x000fe40000004100 */
[----:B------:R-:W-:Y:S01]  /*0fa0*/  FMUL.FTZ R48, R49, -1.4426950216293334961 ;  /* 0xbfb8aa3b31307820 */ /* 0x000fe20000410000 */
[----:B------:R-:W-:Y:S01]  /*0fb0*/  FMUL.FTZ R53, R50, -1.4426950216293334961 ;  /* 0xbfb8aa3b32357820 */ /* 0x000fe20000410000 */
[--C-:B------:R-:W-:Y:S01]  /*0fc0*/  HADD2.F32 R96, -RZ, R26.reuse.H0_H0 ;  /* 0x2000001aff607230 */ /* 0x100fe20000004100 */
[----:B------:R-:W-:Y:S01]  /*0fd0*/  UIADD3 UR14, UPT, UPT, UR13, UR14, URZ ;  /* 0x0000000e0d0e7290 */ /* 0x000fe2000fffe0ff */
[----:B------:R-:W-:Y:S01]  /*0fe0*/  FMUL.FTZ R57, R46, -1.4426950216293334961 ;  /* 0xbfb8aa3b2e397820 */ /* 0x000fe20000410000 */
[----:B------:R-:W-:Y:S01]  /*0ff0*/  HADD2.F32 R95, -RZ, R26.H1_H1 ;  /* 0x3000001aff5f7230 */ /* 0x000fe20000004100 */
[----:B------:R2:W-:Y:S01]  /*1000*/  MUFU.EX2 R55, R44 ;  /* 0x0000002c00377308 */ /* 0x0005e20000000800 */
[----:B0-----:R-:W-:Y:S01]  /*1010*/  FADD.FTZ R18, R18, 1 ;  /* 0x3f80000012127421 */ /* 0x001fe20000010000 */
[--C-:B------:R-:W-:Y:S01]  /*1020*/  HADD2.F32 R25, -RZ, R23.reuse.H0_H0 ;  /* 0x20000017ff197230 */ /* 0x100fe20000004100 */
[----:B------:R-:W-:Y:S01]  /*1030*/  ULEA UR13, UP0, UR12, UR32, 0x1 ;  /* 0x000000200c0d7291 */ /* 0x000fe2000f8008ff */
[----:B------:R-:W-:Y:S01]  /*1040*/  HADD2.F32 R26, -RZ, R23.H1_H1 ;  /* 0x30000017ff1a7230 */ /* 0x000fe20000004100 */
[----:B------:R-:W0:Y:S01]  /*1050*/  LDCU.64 UR30, c[0x0][0x490] ;  /* 0x00009200ff1e77ac */ /* 0x000e220008000a00 */
[----:B------:R-:W-:-:S02]  /*1060*/  HADD2.F32 R94, -RZ, R27.H0_H0 ;  /* 0x2000001bff5e7230 */ /* 0x000fc40000004100 */
[----:B------:R-:W-:Y:S01]  /*1070*/  MUFU.EX2 R16, R16 ;  /* 0x0000001000107308 */ /* 0x000fe20000000800 */
[----:B-1----:R-:W-:Y:S01]  /*1080*/  FADD.FTZ R19, R19, 1 ;  /* 0x3f80000013137421 */ /* 0x002fe20000010000 */
[----:B--2---:R-:W-:Y:S01]  /*1090*/  HADD2.F32 R44, -RZ, R64.H1_H1 ;  /* 0x30000040ff2c7230 */ /* 0x004fe20000004100 */
[----:B------:R-:W-:Y:S01]  /*10a0*/  ULEA.HI.X UR12, UR12, UR33, UR14, 0x1, UP0 ;  /* 0x000000210c0c7291 */ /* 0x000fe200080f0c0e */
[----:B------:R-:W-:Y:S02]  /*10b0*/  HADD2.F32 R93, -RZ, R27.H1_H1 ;  /* 0x3000001bff5d7230 */ /* 0x000fe40000004100 */
[--C-:B------:R-:W-:Y:S02]  /*10c0*/  HADD2.F32 R92, -RZ, R12.reuse.H0_H0 ;  /* 0x2000000cff5c7230 */ /* 0x100fe40000004100 */
[----:B------:R-:W-:Y:S01]  /*10d0*/  FMUL.FTZ R54, R44, -1.4426950216293334961 ;  /* 0xbfb8aa3b2c367820 */ /* 0x000fe20000410000 */
[----:B------:R-:W-:Y:S01]  /*10e0*/  MUFU.EX2 R17, R17 ;  /* 0x0000001100117308 */ /* 0x000fe20000000800 */
[----:B------:R-:W-:-:S02]  /*10f0*/  HADD2.F32 R91, -RZ, R12.H1_H1 ;  /* 0x3000000cff5b7230 */ /* 0x000fc40000004100 */
[--C-:B------:R-:W-:Y:S02]  /*1100*/  HADD2.F32 R90, -RZ, R13.reuse.H0_H0 ;  /* 0x2000000dff5a7230 */ /* 0x100fe40000004100 */
[----:B------:R-:W-:Y:S02]  /*1110*/  HADD2.F32 R89, -RZ, R13.H1_H1 ;  /* 0x3000000dff597230 */ /* 0x000fe40000004100 */
[----:B------:R-:W-:Y:S01]  /*1120*/  HADD2.F32 R87, -RZ, R14.H1_H1 ;  /* 0x3000000eff577230 */ /* 0x000fe20000004100 */
[----:B------:R1:W2:Y:S01]  /*1130*/  MUFU.EX2 R59, R45 ;  /* 0x0000002d003b7308 */ /* 0x0002a20000000800 */
[----:B0-----:R-:W-:-:S04]  /*1140*/  UISETP.NE.U32.AND UP0, UPT, UR30, URZ, UPT ;  /* 0x000000ff1e00728c */ /* 0x001fc8000bf05070 */
[----:B------:R-:W-:-:S03]  /*1150*/  UISETP.NE.AND.EX UP0, UPT, UR31, URZ, UPT, UP0 ;  /* 0x000000ff1f00728c */ /* 0x000fc6000bf05300 */
[----:B------:R0:W3:Y:S01]  /*1160*/  MUFU.EX2 R61, R47 ;  /* 0x0000002f003d7308 */ /* 0x0000e20000000800 */
[----:B-1----:R-:W-:-:S05]  /*1170*/  HADD2.F32 R45, -RZ, R65.H0_H0 ;  /* 0x20000041ff2d7230 */ /* 0x002fca0000004100 */
[----:B------:R-:W-:Y:S02]  /*1180*/  FMUL.FTZ R56, R45, -1.4426950216293334961 ;  /* 0xbfb8aa3b2d387820 */ /* 0x000fe40000410000 */
[----:B------:R1:W4:Y:S01]  /*1190*/  MUFU.EX2 R63, R48 ;  /* 0x00000030003f7308 */ /* 0x0003220000000800 */
[----:B0-----:R-:W-:Y:S02]  /*11a0*/  HADD2.F32 R47, -RZ, R66.H0_H0 ;  /* 0x20000042ff2f7230 */ /* 0x001fe40000004100 */
[----:B--2---:R-:W-:-:S03]  /*11b0*/  FADD.FTZ R59, R59, 1 ;  /* 0x3f8000003b3b7421 */ /* 0x004fc60000010000 */
[----:B------:R-:W-:Y:S02]  /*11c0*/  FMUL.FTZ R58, R47, -1.4426950216293334961 ;  /* 0xbfb8aa3b2f3a7820 */ /* 0x000fe40000410000 */
[----:B------:R0:W2:Y:S01]  /*11d0*/  MUFU.EX2 R64, R53 ;  /* 0x0000003500407308 */ /* 0x0000a20000000800 */
[----:B-1----:R-:W-:Y:S02]  /*11e0*/  HADD2.F32 R48, -RZ, R66.H1_H1 ;  /* 0x30000042ff307230 */ /* 0x002fe40000004100 */
[----:B---3--:R-:W-:-:S03]  /*11f0*/  FADD.FTZ R61, R61, 1 ;  /* 0x3f8000003d3d7421 */ /* 0x008fc60000010000 */
[----:B------:R-:W-:Y:S02]  /*1200*/  FMUL.FTZ R62, R48, -1.4426950216293334961 ;  /* 0xbfb8aa3b303e7820 */ /* 0x000fe40000410000 */
[----:B------:R1:W3:Y:S01]  /*1210*/  MUFU.EX2 R65, R56 ;  /* 0x0000003800417308 */ /* 0x0002e20000000800 */
[----:B----4-:R-:W-:Y:S01]  /*1220*/  FADD.FTZ R63, R63, 1 ;  /* 0x3f8000003f3f7421 */ /* 0x010fe20000010000 */
[----:B0-----:R-:W-:-:S05]  /*1230*/  HADD2.F32 R53, -RZ, R67.H0_H0 ;  /* 0x20000043ff357230 */ /* 0x001fca0000004100 */
[----:B------:R-:W-:Y:S01]  /*1240*/  FMUL.FTZ R66, R53, -1.4426950216293334961 ;  /* 0xbfb8aa3b35427820 */ /* 0x000fe20000410000 */
[----:B------:R-:W0:Y:S01]  /*1250*/  MUFU.EX2 R69, R57 ;  /* 0x0000003900457308 */ /* 0x000e220000000800 */
[----:B-1----:R-:W-:Y:S01]  /*1260*/  FADD.FTZ R56, R55, 1 ;  /* 0x3f80000037387421 */ /* 0x002fe20000010000 */
[----:B------:R-:W-:Y:S01]  /*1270*/  FADD.FTZ R55, R16, 1 ;  /* 0x3f80000010377421 */ /* 0x000fe20000010000 */
[----:B--2---:R-:W-:Y:S01]  /*1280*/  FADD.FTZ R24, R64, 1 ;  /* 0x3f80000040187421 */ /* 0x004fe20000010000 */
[----:B------:R-:W-:-:S04]  /*1290*/  HADD2.F32 R64, -RZ, R28.H0_H0 ;  /* 0x2000001cff407230 */ /* 0x000fc80000004100 */
[----:B------:R1:W2:Y:S01]  /*12a0*/  MUFU.EX2 R71, R58 ;  /* 0x0000003a00477308 */ /* 0x0002a20000000800 */
[----:B---3--:R-:W-:-:S07]  /*12b0*/  FADD.FTZ R65, R65, 1 ;  /* 0x3f80000041417421 */ /* 0x008fce0000010000 */
[----:B------:R-:W-:Y:S01]  /*12c0*/  MUFU.RCP R57, R18 ;  /* 0x0000001200397308 */ /* 0x000fe20000001000 */
[----:B-1----:R-:W-:Y:S01]  /*12d0*/  FADD.FTZ R58, R17, 1 ;  /* 0x3f800000113a7421 */ /* 0x002fe20000010000 */
[----:B0-----:R-:W-:-:S06]  /*12e0*/  FADD.FTZ R69, R69, 1 ;  /* 0x3f80000045457421 */ /* 0x001fcc0000010000 */
[----:B------:R-:W-:Y:S01]  /*12f0*/  MUFU.RCP R60, R19 ;  /* 0x00000013003c7308 */ /* 0x000fe20000001000 */
[----:B--2---:R-:W-:-:S07]  /*1300*/  FADD.FTZ R73, R71, 1 ;  /* 0x3f80000047497421 */ /* 0x004fce0000010000 */
[----:B------:R-:W0:Y:S08]  /*1310*/  MUFU.EX2 R75, R62 ;  /* 0x0000003e004b7308 */ /* 0x000e300000000800 */
[----:B------:R1:W2:Y:S08]  /*1320*/  MUFU.RCP R72, R63 ;  /* 0x0000003f00487308 */ /* 0x0002b00000001000 */
[----:B------:R3:W-:Y:S01]  /*1330*/  MUFU.RCP R62, R59 ;  /* 0x0000003b003e7308 */ /* 0x0007e20000001000 */
[----:B-1----:R-:W-:-:S02]  /*1340*/  HADD2.F32 R63, -RZ, R28.H1_H1 ;  /* 0x3000001cff3f7230 */ /* 0x002fc40000004100 */
[----:B0-----:R-:W-:Y:S01]  /*1350*/  FADD.FTZ R75, R75, 1 ;  /* 0x3f8000004b4b7421 */ /* 0x001fe20000010000 */
[----:B------:R-:W-:-:S04]  /*1360*/  HADD2.F32 R28, -RZ, R31.H0_H0 ;  /* 0x2000001fff1c7230 */ /* 0x000fc80000004100 */
[----:B------:R0:W-:Y:S01]  /*1370*/  MUFU.RCP R79, R24 ;  /* 0x00000018004f7308 */ /* 0x0001e20000001000 */
[----:B---3--:R-:W-:Y:S02]  /*1380*/  HADD2.F32 R59, -RZ, R31.H1_H1 ;  /* 0x3000001fff3b7230 */ /* 0x008fe40000004100 */
[----:B--2---:R-:W-:Y:S01]  /*1390*/  FADD.FTZ R80, -R72, 1 ;  /* 0x3f80000048507421 */ /* 0x004fe20000010100 */
[----:B------:R-:W-:-:S03]  /*13a0*/  HADD2.F32 R31, -RZ, R21.H0_H0 ;  /* 0x20000015ff1f7230 */ /* 0x000fc60000004100 */
[C---:B------:R-:W-:Y:S01]  /*13b0*/  FFMA.FTZ R80, R49.reuse, R80, 1 ;  /* 0x3f80000031507423 */ /* 0x040fe20000010050 */
[----:B------:R-:W-:Y:S01]  /*13c0*/  FMUL.FTZ R49, R49, R72 ;  /* 0x0000004831317220 */ /* 0x000fe20000410000 */
[----:B------:R1:W2:Y:S01]  /*13d0*/  MUFU.EX2 R68, R54 ;  /* 0x0000003600447308 */ /* 0x0002a20000000800 */
[----:B0-----:R-:W-:-:S07]  /*13e0*/  HADD2.F32 R24, -RZ, R22.H0_H0 ;  /* 0x20000016ff187230 */ /* 0x001fce0000004100 */
[----:B------:R-:W-:Y:S01]  /*13f0*/  MUFU.RCP R55, R55 ;  /* 0x0000003700377308 */ /* 0x000fe20000001000 */
[----:B-1----:R-:W-:-:S05]  /*1400*/  HADD2.F32 R54, -RZ, R67.H1_H1 ;  /* 0x30000043ff367230 */ /* 0x002fca0000004100 */
[----:B------:R-:W-:Y:S02]  /*1410*/  FMUL.FTZ R67, R54, -1.4426950216293334961 ;  /* 0xbfb8aa3b36437820 */ /* 0x000fe40000410000 */
[----:B------:R-:W-:Y:S01]  /*1420*/  MUFU.RCP R56, R56 ;  /* 0x0000003800387308 */ /* 0x000fe20000001000 */
[----:B--2---:R-:W-:-:S07]  /*1430*/  FADD.FTZ R68, R68, 1 ;  /* 0x3f80000044447421 */ /* 0x004fce0000010000 */
[----:B------:R-:W0:Y:S08]  /*1440*/  MUFU.RCP R58, R58 ;  /* 0x0000003a003a7308 */ /* 0x000e300000001000 */
[----:B------:R-:W1:Y:S08]  /*1450*/  MUFU.EX2 R85, R67 ;  /* 0x0000004300557308 */ /* 0x000e700000000800 */
[----:B------:R-:W2:Y:S01]  /*1460*/  MUFU.EX2 R77, R66 ;  /* 0x00000042004d7308 */ /* 0x000ea20000000800 */
[----:B0-----:R-:W-:-:S04]  /*1470*/  FADD.FTZ R76, -R58, 1 ;  /* 0x3f8000003a4c7421 */ /* 0x001fc80000010100 */
[C---:B------:R-:W-:Y:S01]  /*1480*/  FFMA.FTZ R76, R41.reuse, R76, 1 ;  /* 0x3f800000294c7423 */ /* 0x040fe2000001004c */
[----:B------:R-:W-:Y:S02]  /*1490*/  FMUL.FTZ R41, R41, R58 ;  /* 0x0000003a29297220 */ /* 0x000fe40000410000 */
[----:B------:R-:W-:Y:S01]  /*14a0*/  MUFU.RCP R67, R61 ;  /* 0x0000003d00437308 */ /* 0x000fe20000001000 */
[----:B-1----:R-:W-:-:S07]  /*14b0*/  FADD.FTZ R85, R85, 1 ;  /* 0x3f80000055557421 */ /* 0x002fce0000010000 */
[----:B------:R-:W-:Y:S01]  /*14c0*/  MUFU.RCP R83, R68 ;  /* 0x0000004400537308 */ /* 0x000fe20000001000 */
[----:B--2---:R-:W-:-:S07]  /*14d0*/  FADD.FTZ R77, R77, 1 ;  /* 0x3f8000004d4d7421 */ /* 0x004fce0000010000 */
[----:B------:R-:W-:Y:S08]  /*14e0*/  MUFU.RCP R107, R69 ;  /* 0x00000045006b7308 */ /* 0x000ff00000001000 */
[----:B------:R-:W-:Y:S08]  /*14f0*/  MUFU.RCP R84, R65 ;  /* 0x0000004100547308 */ /* 0x000ff00000001000 */
[----:B------:R-:W-:Y:S08]  /*1500*/  MUFU.RCP R106, R73 ;  /* 0x00000049006a7308 */ /* 0x000ff00000001000 */
[----:B------:R-:W-:Y:S08]  /*1510*/  MUFU.RCP R111, R75 ;  /* 0x0000004b006f7308 */ /* 0x000ff00000001000 */
[----:B------:R-:W0:Y:S08]  /*1520*/  MUFU.RCP R108, R77 ;  /* 0x0000004d006c7308 */ /* 0x000e300000001000 */
[----:B------:R1:W2:Y:S01]  /*1530*/  MUFU.RCP R115, R85 ;  /* 0x0000005500737308 */ /* 0x0002a20000001000 */
[----:B0-----:R-:W-:Y:S01]  /*1540*/  FADD.FTZ R86, -R108, 1 ;  /* 0x3f8000006c567421 */ /* 0x001fe20000010100 */
[----:B-1----:R-:W-:-:S03]  /*1550*/  HADD2.F32 R85, -RZ, R15.H1_H1 ;  /* 0x3000000fff557230 */ /* 0x002fc60000004100 */
[----:B------:R-:W-:Y:S01]  /*1560*/  FFMA.FTZ R86, R53, R86, 1 ;  /* 0x3f80000035567423 */ /* 0x000fe20000010056 */
[----:B--2---:R-:W-:-:S04]  /*1570*/  FADD.FTZ R77, -R115, 1 ;  /* 0x3f800000734d7421 */ /* 0x004fc80000010100 */
[----:B------:R-:W-:Y:S01]  /*1580*/  FFMA.FTZ R77, R54, R77, 1 ;  /* 0x3f800000364d7423 */ /* 0x000fe2000001004d */
[----:B-----5:R0:W-:Y:S04]  /*1590*/  STS.128 [R102], R32 ;  /* 0x0000002066007388 */ /* 0x0201e80000000c00 */
[----:B------:R1:W-:Y:S01]  /*15a0*/  STS.128 [R102+0x200], R36 ;  /* 0x0002002466007388 */ /* 0x0003e20000000c00 */
[----:B------:R-:W-:-:S03]  /*15b0*/  NOP ;  /* 0x0000000000007918 */ /* 0x000fc60000000000 */
[----:B------:R-:W2:Y:S01]  /*15c0*/  LDS.128 R16, [R101] ;  /* 0x0000000065107984 */ /* 0x000ea20000000c00 */
[----:B0-----:R-:W-:Y:S02]  /*15d0*/  HADD2.F32 R32, -RZ, R21.H1_H1 ;  /* 0x30000015ff207230 */ /* 0x001fe40000004100 */
[----:B------:R-:W-:Y:S02]  /*15e0*/  HADD2.F32 R33, -RZ, R22.H1_H1 ;  /* 0x30000016ff217230 */ /* 0x000fe40000004100 */
[--C-:B-1----:R-:W-:Y:S02]  /*15f0*/  HADD2.F32 R36, -RZ, R29.reuse.H0_H0 ;  /* 0x2000001dff247230 */ /* 0x102fe40000004100 */
[----:B------:R-:W-:Y:S02]  /*1600*/  HADD2.F32 R37, -RZ, R29.H1_H1 ;  /* 0x3000001dff257230 */ /* 0x000fe40000004100 */
[--C-:B------:R-:W-:Y:S02]  /*1610*/  HADD2.F32 R38, -RZ, R30.reuse.H0_H0 ;  /* 0x2000001eff267230 */ /* 0x100fe40000004100 */
[----:B------:R-:W-:-:S02]  /*1620*/  HADD2.F32 R39, -RZ, R30.H1_H1 ;  /* 0x3000001eff277230 */ /* 0x000fc40000004100 */
[--C-:B------:R-:W-:Y:S02]  /*1630*/  HADD2.F32 R29, -RZ, R20.reuse.H0_H0 ;  /* 0x20000014ff1d7230 */ /* 0x100fe40000004100 */
[----:B------:R-:W-:Y:S02]  /*1640*/  HADD2.F32 R30, -RZ, R20.H1_H1 ;  /* 0x30000014ff1e7230 */ /* 0x000fe40000004100 */
[----:B------:R-:W0:Y:S01]  /*1650*/  LDS.128 R20, [R101+0x10] ;  /* 0x0000100065147984 */ /* 0x000e220000000c00 */
[--C-:B--2---:R-:W-:Y:S02]  /*1660*/  HADD2.F32 R27, -RZ, R16.reuse.H0_H0 ;  /* 0x20000010ff1b7230 */ /* 0x104fe40000004100 */
[----:B------:R-:W-:Y:S02]  /*1670*/  HADD2.F32 R34, -RZ, R16.H1_H1 ;  /* 0x30000010ff227230 */ /* 0x000fe40000004100 */
[--C-:B------:R-:W-:Y:S02]  /*1680*/  HADD2.F32 R35, -RZ, R17.reuse.H0_H0 ;  /* 0x20000011ff237230 */ /* 0x100fe40000004100 */
[----:B------:R-:W-:Y:S01]  /*1690*/  FMUL.FTZ R16, R64, R27 ;  /* 0x0000001b40107220 */ /* 0x000fe20000410000 */
[----:B------:R-:W-:-:S02]  /*16a0*/  HADD2.F32 R66, -RZ, R17.H1_H1 ;  /* 0x30000011ff427230 */ /* 0x000fc40000004100 */
[----:B------:R-:W-:Y:S01]  /*16b0*/  FADD.FTZ R17, -R57, 1 ;  /* 0x3f80000039117421 */ /* 0x000fe20000010100 */
[--C-:B------:R-:W-:Y:S02]  /*16c0*/  HADD2.F32 R61, -RZ, R18.reuse.H0_H0 ;  /* 0x20000012ff3d7230 */ /* 0x100fe40000004100 */
[----:B------:R-:W-:Y:S01]  /*16d0*/  FMUL.FTZ R69, R63, R34 ;  /* 0x000000223f457220 */ /* 0x000fe20000410000 */
[----:B------:R-:W-:Y:S02]  /*16e0*/  HADD2.F32 R68, -RZ, R18.H1_H1 ;  /* 0x30000012ff447230 */ /* 0x000fe40000004100 */
[----:B------:R-:W-:Y:S01]  /*16f0*/  FADD.FTZ R18, -R60, 1 ;  /* 0x3f8000003c127421 */ /* 0x000fe20000010100 */
[----:B------:R-:W-:Y:S01]  /*1700*/  FFMA.FTZ R17, R52, R17, 1 ;  /* 0x3f80000034117423 */ /* 0x000fe20000010011 */
[----:B------:R-:W-:Y:S01]  /*1710*/  FMUL.FTZ R16, R57, R16 ;  /* 0x0000001039107220 */ /* 0x000fe20000410000 */
[----:B------:R-:W-:Y:S01]  /*1720*/  FMUL.FTZ R69, R60, R69 ;  /* 0x000000453c457220 */ /* 0x000fe20000410000 */
[----:B------:R-:W-:Y:S01]  /*1730*/  FFMA.FTZ R18, R51, R18, 1 ;  /* 0x3f80000033127423 */ /* 0x000fe20000010012 */
[----:B------:R-:W-:-:S02]  /*1740*/  HADD2.F32 R65, -RZ, R19.H0_H0 ;  /* 0x20000013ff417230 */ /* 0x000fc40000004100 */
        /* <DEDUP_REMOVED lines=27> */
[----:B------:R-:W-:Y:S01]  /*1900*/  FADD.FTZ R73, -R83, 1 ;  /* 0x3f80000053497421 */ /* 0x000fe20000010100 */
        /* <DEDUP_REMOVED lines=21> */
[----:B------:R-:W-:Y:S01]  /*1a60*/  FADD.FTZ R23, -R107, 1 ;  /* 0x3f8000006b177421 */ /* 0x000fe20000010100 */
[----:B------:R-:W-:Y:S01]  /*1a70*/  FADD.FTZ R78, -R106, 1 ;  /* 0x3f8000006a4e7421 */ /* 0x000fe20000010100 */
[----:B------:R-:W-:Y:S01]  /*1a80*/  FMUL.FTZ R76, R32, R110 ;  /* 0x0000006e204c7220 */ /* 0x000fe20000410000 */
[----:B------:R-:W-:Y:S01]  /*1a90*/  FMUL.FTZ R75, R24, R113 ;  /* 0x00000071184b7220 */ /* 0x000fe20000410000 */
[----:B------:R-:W-:Y:S01]  /*1aa0*/  FFMA.FTZ R22, R45, R22, 1 ;  /* 0x3f8000002d167423 */ /* 0x000fe20000010016 */
[----:B------:R-:W-:Y:S01]  /*1ab0*/  FMUL.FTZ R21, R84, R21 ;  /* 0x0000001554157220 */ /* 0x000fe20000410000 */
[----:B------:R-:W-:Y:S01]  /*1ac0*/  FFMA.FTZ R23, R46, R23, 1 ;  /* 0x3f8000002e177423 */ /* 0x000fe20000010017 */
        /* <DEDUP_REMOVED lines=19> */
[----:B------:R-:W-:Y:S01]  /*1c00*/  HADD2.F32 R86, -RZ, R15.H0_H0 ;  /* 0x2000000fff567230 */ /* 0x000fe20000004100 */
[----:B------:R-:W-:Y:S01]  /*1c10*/  F2FP.F16.F32.PACK_AB R22, R23, R22 ;  /* 0x000000161716723e */ /* 0x000fe200000000ff */
[--C-:B------:R-:W-:Y:S01]  /*1c20*/  HADD2.F32 R69, -RZ, R4.reuse.H0_H0 ;  /* 0x20000004ff457230 */ /* 0x100fe20000004100 */
[----:B------:R-:W-:Y:S01]  /*1c30*/  F2FP.F16.F32.PACK_AB R17, R74, R17 ;  /* 0x000000114a11723e */ /* 0x000fe200000000ff */
[--C-:B------:R-:W-:Y:S01]  /*1c40*/  HADD2.F32 R74, -RZ, R5.reuse.H1_H1 ;  /* 0x30000005ff4a7230 */ /* 0x100fe20000004100 */
[----:B------:R-:W-:Y:S01]  /*1c50*/  F2FP.F16.F32.PACK_AB R19, R80, R71 ;  /* 0x000000475013723e */ /* 0x000fe200000000ff */
[----:B------:R-:W-:Y:S01]  /*1c60*/  BAR.SYNC.DEFER_BLOCKING 0x0 ;  /* 0x0000000000007b1d */ /* 0x000fe20000010000 */
[----:B------:R-:W-:Y:S01]  /*1c70*/  F2FP.F16.F32.PACK_AB R20, R73, R20 ;  /* 0x000000144914723e */ /* 0x000fe200000000ff */
[----:B------:R-:W-:Y:S01]  /*1c80*/  HADD2.F32 R71, -RZ, R4.H1_H1 ;  /* 0x30000004ff477230 */ /* 0x000fe20000004100 */
[----:B------:R-:W-:Y:S01]  /*1c90*/  F2FP.F16.F32.PACK_AB R21, R76, R21 ;  /* 0x000000154c15723e */ /* 0x000fe200000000ff */
[----:B------:R-:W-:Y:S01]  /*1ca0*/  HADD2.F32 R73, -RZ, R5.H0_H0 ;  /* 0x20000005ff497230 */ /* 0x000fe20000004100 */
[----:B------:R-:W-:Y:S01]  /*1cb0*/  F2FP.F16.F32.PACK_AB R23, R88, R75 ;  /* 0x0000004b5817723e */ /* 0x000fe200000000ff */
[----:B------:R-:W-:-:S02]  /*1cc0*/  HADD2.F32 R88, -RZ, R14.H0_H0 ;  /* 0x2000000eff587230 */ /* 0x000fc40000004100 */
[----:B------:R-:W-:Y:S01]  /*1cd0*/  FMUL.FTZ R51, R51, R60 ;  /* 0x0000003c33337220 */ /* 0x000fe20000410000 */
[--C-:B------:R-:W-:Y:S02]  /*1ce0*/  HADD2.F32 R75, -RZ, R6.reuse.H0_H0 ;  /* 0x20000006ff4b7230 */ /* 0x100fe40000004100 */
[----:B------:R-:W-:Y:S01]  /*1cf0*/  FMUL.FTZ R84, R45, R84 ;  /* 0x000000542d547220 */ /* 0x000fe20000410000 */
[----:B------:R-:W-:Y:S02]  /*1d00*/  HADD2.F32 R76, -RZ, R6.H1_H1 ;  /* 0x30000006ff4c7230 */ /* 0x000fe40000004100 */
[----:B------:R-:W-:Y:S01]  /*1d10*/  FMUL.FTZ R52, R52, R57 ;  /* 0x0000003934347220 */ /* 0x000fe20000410000 */
[--C-:B------:R-:W-:Y:S02]  /*1d20*/  HADD2.F32 R77, -RZ, R11.reuse.H0_H0 ;  /* 0x2000000bff4d7230 */ /* 0x100fe40000004100 */
[----:B------:R-:W-:Y:S01]  /*1d30*/  FMUL.FTZ R3, R3, R56 ;  /* 0x0000003803037220 */ /* 0x000fe20000410000 */
[----:B------:R-:W-:-:S02]  /*1d40*/  HADD2.F32 R78, -RZ, R11.H1_H1 ;  /* 0x3000000bff4e7230 */ /* 0x000fc40000004100 */
        /* <DEDUP_REMOVED lines=24> */
[----:B------:R-:W0:Y:S01]  /*1ed0*/  LDS.128 R4, [R102+0x200] ;  /* 0x0002000066047984 */ /* 0x000e220000000c00 */
[----:B------:R-:W-:-:S02]  /*1ee0*/  HADD2.F32 R18, -RZ, R8.H0_H0 ;  /* 0x20000008ff127230 */ /* 0x000fc40000004100 */
[----:B------:R-:W-:Y:S01]  /*1ef0*/  FMUL.FTZ R111, R31, R84 ;  /* 0x000000541f6f7220 */ /* 0x000fe20000410000 */
[----:B------:R-:W-:Y:S01]  /*1f00*/  HADD2.F32 R19, -RZ, R8.H1_H1 ;  /* 0x30000008ff137230 */ /* 0x000fe20000004100 */
[----:B------:R-:W-:Y:S01]  /*1f10*/  MOV R8, UR13 ;  /* 0x0000000d00087c02 */ /* 0x000fe20008000f00 */
[--C-:B-1----:R-:W-:Y:S02]  /*1f20*/  HADD2.F32 R20, -RZ, R9.reuse.H0_H0 ;  /* 0x20000009ff147230 */ /* 0x102fe40000004100 */
[----:B------:R-:W-:Y:S01]  /*1f30*/  FMUL.FTZ R112, R32, R11 ;  /* 0x0000000b20707220 */ /* 0x000fe20000410000 */
[----:B------:R-:W-:Y:S01]  /*1f40*/  HADD2.F32 R21, -RZ, R9.H1_H1 ;  /* 0x30000009ff157230 */ /* 0x000fe20000004100 */
[----:B------:R-:W-:Y:S01]  /*1f50*/  MOV R9, UR12 ;  /* 0x0000000c00097c02 */ /* 0x000fe20008000f00 */
[--C-:B------:R-:W-:Y:S02]  /*1f60*/  HADD2.F32 R22, -RZ, R10.reuse.H0_H0 ;  /* 0x2000000aff167230 */ /* 0x100fe40000004100 */
[----:B------:R-:W-:Y:S01]  /*1f70*/  FMUL.FTZ R115, R24, R47 ;  /* 0x0000002f18737220 */ /* 0x000fe20000410000 */
[----:B------:R-:W-:-:S02]  /*1f80*/  HADD2.F32 R23, -RZ, R10.H1_H1 ;  /* 0x3000000aff177230 */ /* 0x000fc40000004100 */
[----:B------:R-:W-:Y:S01]  /*1f90*/  FMUL.FTZ R10, R53, R108 ;  /* 0x0000006c350a7220 */ /* 0x000fe20000410000 */
[----:B------:R-:W-:-:S04]  /*1fa0*/  IMAD.WIDE.U32 R8, R2, 0x10, R8 ;  /* 0x0000001002087825 */ /* 0x000fc800078e0008 */
[----:B------:R-:W-:Y:S01]  /*1fb0*/  FMUL.FTZ R108, R30, R83 ;  /* 0x000000531e6c7220 */ /* 0x000fe20000410000 */
[----:B------:R-:W-:Y:S01]  /*1fc0*/  FMUL.FTZ R116, R33, R48 ;  /* 0x0000003021747220 */ /* 0x000fe20000410000 */
[----:B------:R-:W-:Y:S01]  /*1fd0*/  FMUL.FTZ R119, R25, R10 ;  /* 0x0000000a19777220 */ /* 0x000fe20000410000 */
[----:B------:R-:W-:Y:S01]  /*1fe0*/  FMUL.FTZ R120, R26, R45 ;  /* 0x0000002d1a787220 */ /* 0x000fe20000410000 */
[----:B--2---:R1:W-:Y:S04]  /*1ff0*/  STG.E.128 desc[UR28][R8.64], R12 ;  /* 0x0000000c08007986 */ /* 0x0043e8000c101d1c */
[----:B0-----:R1:W-:Y:S01]  /*2000*/  STG.E.128 desc[UR28][R8.64+0x200], R4 ;  /* 0x0002000408007986 */ /* 0x0013e2000c101d1c */
[----:B------:R-:W-:Y:S05]  /*2010*/  BRA.U !UP0, `(.L_x_4728) ;  /* 0x0000000108a87547 */ /* 0x000fea000b800000 */
[----:B------:R-:W-:Y:S01]  /*2020*/  BAR.SYNC.DEFER_BLOCKING 0x0 ;  /* 0x0000000000007b1d */ /* 0x000fe20000010000 */
        /* <DEDUP_REMOVED lines=23> */
[----:B------:R1:W-:Y:S01]  /*21a0*/  STS.128 [R101], R4 ;  /* 0x0000000465007388 */ /* 0x0003e20000000c00 */
[----:B------:R-:W-:-:S02]  /*21b0*/  F2FP.F16.F32.PACK_AB R9, R110, R9 ;  /* 0x000000096e09723e */ /* 0x000fc400000000ff */
[----:B------:R-:W-:Y:S01]  /*21c0*/  F2FP.F16.F32.PACK_AB R8, R83, R8 ;  /* 0x000000085308723e */ /* 0x000fe200000000ff */
[----:B0-----:R-:W-:-:S04]  /*21d0*/  UIMAD.WIDE.U32 UR8, UR27, UR12, UR8 ;  /* 0x0000000c1b0872a5 */ /* 0x001fc8000f8e0008 */
[----:B------:R-:W-:Y:S01]  /*21e0*/  STS.128 [R101+0x10], R8 ;  /* 0x0000100865007388 */ /* 0x000fe20000000c00 */
[----:B------:R-:W-:-:S03]  /*21f0*/  NOP ;  /* 0x0000000000007918 */ /* 0x000fc60000000000 */
[----:B------:R-:W0:Y:S01]  /*2200*/  LDS.128 R12, [R102] ;  /* 0x00000000660c7984 */ /* 0x000e220000000c00 */
[----:B------:R-:W-:-:S03]  /*2210*/  UIMAD UR9, UR27, UR13, UR9 ;  /* 0x0000000d1b0972a4 */ /* 0x000fc6000f8e0209 */
[----:B------:R-:W2:Y:S01]  /*2220*/  LDS.128 R24, [R102+0x200] ;  /* 0x0002000066187984 */ /* 0x000ea20000000c00 */
[----:B------:R-:W-:-:S04]  /*2230*/  UIMAD.WIDE.U32 UR8, UR10, UR14, UR8 ;  /* 0x0000000e0a0872a5 */ /* 0x000fc8000f8e0008 */
[----:B------:R-:W-:Y:S02]  /*2240*/  UIMAD UR15, UR10, UR15, UR9 ;  /* 0x0000000f0a0f72a4 */ /* 0x000fe4000f8e0209 */
[----:B------:R-:W-:-:S04]  /*2250*/  ULEA UR9, UP0, UR8, UR30, 0x1 ;  /* 0x0000001e08097291 */ /* 0x000fc8000f8008ff */
[----:B------:R-:W-:Y:S02]  /*2260*/  ULEA.HI.X UR8, UR8, UR31, UR15, 0x1, UP0 ;  /* 0x0000001f08087291 */ /* 0x000fe400080f0c0f */
[----:B-1----:R-:W-:-:S04]  /*2270*/  MOV R4, UR9 ;  /* 0x0000000900047c02 */ /* 0x002fc80008000f00 */
[----:B------:R-:W-:-:S03]  /*2280*/  MOV R5, UR8 ;  /* 0x0000000800057c02 */ /* 0x000fc60008000f00 */
[----:B------:R-:W-:-:S05]  /*2290*/  IMAD.WIDE.U32 R2, R2, 0x10, R4 ;  /* 0x0000001002027825 */ /* 0x000fca00078e0004 */
[----:B0-----:R0:W-:Y:S04]  /*22a0*/  STG.E.128 desc[UR28][R2.64], R12 ;  /* 0x0000000c02007986 */ /* 0x0011e8000c101d1c */
[----:B--2---:R0:W-:Y:S02]  /*22b0*/  STG.E.128 desc[UR28][R2.64+0x200], R24 ;  /* 0x0002001802007986 */ /* 0x0041e4000c101d1c */
.L_x_4728:
[----:B------:R-:W-:Y:S01]  /*22c0*/  FFMA.FTZ R105, R64, R100, R105 ;  /* 0x0000006440697223 */ /* 0x000fe20000010069 */
[----:B------:R-:W2:Y:S01]  /*22d0*/  LDCU UR8, c[0x0][0x38c] ;  /* 0x00007180ff0877ac */ /* 0x000ea20008000800 */
[----:B------:R-:W-:Y:S02]  /*22e0*/  HFMA2 R84, -RZ, RZ, 0, 0 ;  /* 0x00000000ff547431 */ /* 0x000fe400000001ff */
[----:B------:R-:W-:Y:S01]  /*22f0*/  FADD.FTZ R42, R17, UR7 ;  /* 0x00000007112a7e21 */ /* 0x000fe20008010000 */
[----:B0-----:R-:W-:Y:S01]  /*2300*/  FFMA.FTZ R2, R60, R99, R105 ;  /* 0x000000633c027223 */ /* 0x001fe20000010069 */
        /* <DEDUP_REMOVED lines=8> */
[----:B------:R-:W-:-:S02]  /*2390*/  CS2R R82, SRZ ;  /* 0x0000000000527805 */ /* 0x000fc4000001ff00 */
[----:B------:R-:W-:Y:S02]  /*23a0*/  CS2R R80, SRZ ;  /* 0x0000000000507805 */ /* 0x000fe4000001ff00 */
[----:B------:R-:W-:Y:S01]  /*23b0*/  CS2R R58, SRZ ;  /* 0x00000000003a7805 */ /* 0x000fe2000001ff00 */
[----:B------:R-:W-:Y:S01]  /*23c0*/  FFMA.FTZ R3, R67, R96, R2 ;  /* 0x0000006043037223 */ /* 0x000fe20000010002 */
[----:B------:R-:W-:Y:S02]  /*23d0*/  CS2R R56, SRZ ;  /* 0x0000000000387805 */ /* 0x000fe4000001ff00 */
[----:B------:R-:W-:Y:S01]  /*23e0*/  CS2R R54, SRZ ;  /* 0x0000000000367805 */ /* 0x000fe2000001ff00 */
[----:B--2---:R-:W-:Y:S01]  /*23f0*/  UISETP.GE.AND UP0, UPT, UR8, 0x1, UPT ;  /* 0x000000010800788c */ /* 0x004fe2000bf06270 */
[----:B------:R-:W-:Y:S01]  /*2400*/  FFMA.FTZ R2, R72, R95, R3 ;  /* 0x0000005f48027223 */ /* 0x000fe20000010003 */
[----:B------:R-:W-:Y:S02]  /*2410*/  CS2R R52, SRZ ;  /* 0x0000000000347805 */ /* 0x000fe4000001ff00 */
[----:B------:R-:W-:-:S02]  /*2420*/  CS2R R50, SRZ ;  /* 0x0000000000327805 */ /* 0x000fc4000001ff00 */
[----:B------:R-:W-:Y:S01]  /*2430*/  MOV R49, RZ ;  /* 0x000000ff00317202 */ /* 0x000fe20000000f00 */
        /* <DEDUP_REMOVED lines=33> */
[----:B------:R-:W-:-:S03]  /*2650*/  FMUL.FTZ R17, R120, UR6 ;  /* 0x0000000678117c20 */ /* 0x000fc60008410000 */
[----:B------:R-:W-:Y:S01]  /*2660*/  FFMA.FTZ R105, R120, R85, R105 ;  /* 0x0000005578697223 */ /* 0x000fe20000010069 */
[----:B------:R-:W-:Y:S06]  /*2670*/  BAR.SYNC.DEFER_BLOCKING 0x0 ;  /* 0x0000000000007b1d */ /* 0x000fec0000010000 */
[----:B------:R-:W-:Y:S05]  /*2680*/  BRA.U !UP0, `(.L_x_4729) ;  /* 0x0000008508087547 */ /* 0x000fea000b800000 */
[----:B------:R-:W-:Y:S01]  /*2690*/  UISETP.NE.AND UP0, UPT, UR17, 0x1, UPT ;  /* 0x000000011100788c */ /* 0x000fe2000bf05270 */
[----:B------:R-:W-:Y:S01]  /*26a0*/  FADD.FTZ R16, R60, R60 ;  /* 0x0000003c3c107221 */ /* 0x000fe20000010000 */
[----:B-1----:R-:W-:Y:S01]  /*26b0*/  FADD.FTZ R15, R63, R63 ;  /* 0x0000003f3f0f7221 */ /* 0x002fe20000010000 */
        /* <DEDUP_REMOVED lines=27> */
.L_x_4828:
[----:B0-----:R-:W0:Y:S01]  /*2870*/  S2UR UR10, SR_CTAID.Y ;  /* 0x00000000000a79c3 */ /* 0x001e220000002600 */
[----:B------:R-:W5:Y:S01]  /*2880*/  S2R R108, SR_TID.X ;  /* 0x00000000006c7919 */ /* 0x000f620000002100 */
[----:B--2---:R-:W-:Y:S02]  /*2890*/  UIMAD.WIDE.U32 UR30, UR8, UR32, URZ ;  /* 0x00000020081e72a5 */ /* 0x004fe4000f8e00ff */
[----:B0-----:R-:W-:Y:S02]  /*28a0*/  UIMAD.WIDE.U32 UR26, UR10, UR12, URZ ;  /* 0x0000000c0a1a72a5 */ /* 0x001fe4000f8e00ff */
[----:B------:R-:W-:-:S04]  /*28b0*/  UIMAD UR9, UR10, UR13, URZ ;  /* 0x0000000d0a0972a4 */ /* 0x000fc8000f8e02ff */
[----:B------:R-:W-:Y:S02]  /*28c0*/  UIADD3 UR27, UPT, UPT, UR27, UR9, URZ ;  /* 0x000000091b1b7290 */ /* 0x000fe4000fffe0ff */
[----:B------:R-:W-:Y:S01]  /*28d0*/  UIMAD UR9, UR8, UR33, UR31 ;  /* 0x00000021080972a4 */ /* 0x000fe2000f8e021f */
[----:B-----5:R-:W-:Y:S01]  /*28e0*/  SHF.L.U32 R60, R108, 0x2, RZ ;  /* 0x000000026c3c7819 */ /* 0x020fe200000006ff */
[----:B------:R-:W-:Y:S02]  /*28f0*/  ULEA UR31, UP1, UR30, UR24, 0x1 ;  /* 0x000000181e1f7291 */ /* 0x000fe4000f8208ff */
[----:B------:R-:W-:Y:S01]  /*2900*/  UIMAD.WIDE.U32 UR26, UR8, UR14, UR26 ;  /* 0x0000000e081a72a5 */ /* 0x000fe2000f8e001a */
[----:B------:R-:W-:Y:S01]  /*2910*/  LOP3.LUT R61, R60, 0xf80, RZ, 0xc0, !PT ;  /* 0x00000f803c3d7812 */ /* 0x000fe200078ec0ff */
[----:B------:R-:W-:Y:S02]  /*2920*/  ULEA.HI.X UR30, UR30, UR25, UR9, 0x1, UP1 ;  /* 0x000000191e1e7291 */ /* 0x000fe400088f0c09 */
[----:B------:R-:W-:Y:S01]  /*2930*/  MOV R76, UR31 ;  /* 0x0000001f004c7c02 */ /* 0x000fe20008000f00 */
[----:B------:R-:W-:Y:S01]  /*2940*/  UIMAD UR27, UR8, UR15, UR27 ;  /* 0x0000000f081b72a4 */ /* 0x000fe2000f8e021b */
[----:B------:R-:W-:Y:S01]  /*2950*/  LOP3.LUT R61, R61, 0x1f, R108, 0xf8, !PT ;  /* 0x0000001f3d3d7812 */ /* 0x000fe200078ef86c */
[----:B---3--:R-:W-:Y:S01]  /*2960*/  ULEA UR46, UP0, UR26, UR34, 0x3 ;  /* 0x000000221a2e7291 */ /* 0x008fe2000f8018ff */
[----:B------:R-:W-:-:S03]  /*2970*/  MOV R77, UR30 ;  /* 0x0000001e004d7c02 */ /* 0x000fc60008000f00 */
[----:B------:R-:W-:Y:S01]  /*2980*/  ULEA.HI.X UR26, UR26, UR35, UR27, 0x3, UP0 ;  /* 0x000000231a1a7291 */ /* 0x000fe200080f1c1b */
[----:B------:R-:W-:Y:S01]  /*2990*/  IMAD.WIDE.U32 R76, R61, 0x10, R76 ;  /* 0x000000103d4c7825 */ /* 0x000fe200078e004c */
[----:B------:R-:W-:-:S04]  /*29a0*/  MOV R78, UR46 ;  /* 0x0000002e004e7c02 */ /* 0x000fc80008000f00 */
[----:B------:R-:W-:Y:S01]  /*29b0*/  MOV R79, UR26 ;  /* 0x0000001a004f7c02 */ /* 0x000fe20008000f00 */
[----:B------:R-:W2:Y:S04]  /*29c0*/  LDG.E.128 R60, desc[UR28][R76.64] ;  /* 0x0000001c4c3c7981 */ /* 0x000ea8000c1e1d00 */
[----:B------:R-:W3:Y:S04]  /*29d0*/  LDG.E.128 R64, desc[UR28][R76.64+0x200] ;  /* 0x0002001c4c407981 */ /* 0x000ee8000c1e1d00 */
[----:B----4-:R-:W5:Y:S04]  /*29e0*/  LDG.E.128 R68, desc[UR28][R76.64+0x400] ;  /* 0x0004001c4c447981 */ /* 0x010f68000c1e1d00 */
[----:B------:R0:W5:Y:S04]  /*29f0*/  LDG.E.128 R72, desc[UR28][R76.64+0x600] ;  /* 0x0006001c4c487981 */ /* 0x000168000c1e1d00 */
[----:B------:R-:W5:Y:S01]  /*2a00*/  LDG.E.64 R78, desc[UR28][R78.64] ;  /* 0x0000001c4e4e7981 */ /* 0x000f62000c1e1b00 */
[----:B------:R-:W-:-:S02]  /*2a10*/  UIMAD.WIDE.U32 UR26, UR10, UR40, URZ ;  /* 0x000000280a1a72a5 */ /* 0x000fc4000f8e00ff */
[----:B------:R-:W-:-:S04]  /*2a20*/  UIMAD UR9, UR10, UR41, URZ ;  /* 0x000000290a0972a4 */ /* 0x000fc8000f8e02ff */
[----:B------:R-:W-:-:S04]  /*2a30*/  UIADD3 UR27, UPT, UPT, UR27, UR9, URZ ;  /* 0x000000091b1b7290 */ /* 0x000fc8000fffe0ff */
        /* <DEDUP_REMOVED lines=245> */
.L_x_4731:
[----:B------:R-:W-:-:S06]  /*3990*/  LEA R106, R108, UR26, 0x3 ;  /* 0x0000001a6c6a7c11 */ /* 0x000fcc000f8e18ff */
[----:B------:R-:W0:Y:S02]  /*39a0*/  LDS.64 R106, [R106+0x8788] ;  /* 0x008788006a6a7984 */ /* 0x000e240000000a00 */
.L_x_4732:
[----:B------:R-:W-:Y:S05]  /*39b0*/  BSYNC.RECONVERGENT B0 ;  /* 0x0000000000007941 */ /* 0x000fea0003800200 */
.L_x_4730:
        /* <DEDUP_REMOVED lines=305> */
.L_x_4856:
        /* <DEDUP_REMOVED lines=13> */
.L_x_4859:
[----:B------:R-:W-:-:S03]  /*4da0*/  UMOV UR9, 0xffffffff ;  /* 0xffffffff00097882 */ /* 0x000fc60000000000 */
[----:B------:R-:W-:Y:S05]  /*4db0*/  BRA.DIV UR9, `(.L_x_4736) ;  /* 0x0000007609347947 */ /* 0x000fea000b800000 */
.L_x_4862:
[----:B------:R-:W-:-:S03]  /*4dc0*/  UMOV UR9, 0xffffffff ;  /* 0xffffffff00097882 */ /* 0x000fc60000000000 */
[----:B------:R-:W-:Y:S05]  /*4dd0*/  BRA.DIV UR9, `(.L_x_4737) ;  /* 0x0000007609547947 */ /* 0x000fea000b800000 */
.L_x_4865:
[----:B------:R-:W-:-:S03]  /*4de0*/  UMOV UR9, 0xffffffff ;  /* 0xffffffff00097882 */ /* 0x000fc60000000000 */
[----:B------:R-:W-:Y:S05]  /*4df0*/  BRA.DIV UR9, `(.L_x_4738) ;  /* 0x0000007609747947 */ /* 0x000fea000b800000 */
.L_x_4868:
        /* <DEDUP_REMOVED lines=10> */
.L_x_4878:
        /* <DEDUP_REMOVED lines=45> */
.L_x_4733:
        /* <DEDUP_REMOVED lines=313> */
.L_x_4883:
        /* <DEDUP_REMOVED lines=12> */
.L_x_4744:
[----:B------:R-:W-:Y:S05]  /*65c0*/  BSYNC.RECONVERGENT B1 ;  /* 0x0000000000017941 */ /* 0x000fea0003800200 */
.L_x_4743:
[----:B------:R-:W-:Y:S01]  /*65d0*/  UMOV UR9, 0xffffffff ;  /* 0xffffffff00097882 */ /* 0x000fe20000000000 */
[----:B------:R-:W-:Y:S02]  /*65e0*/  ISETP.GT.U32.AND P2, PT, R206, 0x1d, PT ;  /* 0x0000001dce00780c */ /* 0x000fe40003f44070 */
[----:B------:R-:W-:Y:S11]  /*65f0*/  BRA.DIV UR9, `(.L_x_4745) ;  /* 0x0000006209c47947 */ /* 0x000ff6000b800000 */
[----:B--2---:R2:W1:Y:S04]  /*6600*/  SHFL.DOWN PT, R76, R249, 0x2, 0x1f ;  /* 0x08401f00f94c7f89 */ /* 0x00446800000e0000 */
[----:B---3--:R2:W3:Y:S04]  /*6610*/  SHFL.DOWN PT, R77, R248, 0x2, 0x1f ;  /* 0x08401f00f84d7f89 */ /* 0x0084e800000e0000 */
[----:B----4-:R2:W4:Y:S04]  /*6620*/  SHFL.DOWN PT, R78, R247, 0x2, 0x1f ;  /* 0x08401f00f74e7f89 */ /* 0x01052800000e0000 */
[----:B0-----:R2:W0:Y:S02]  /*6630*/  SHFL.DOWN PT, R251, R246, 0x2, 0x1f ;  /* 0x08401f00f6fb7f89 */ /* 0x00142400000e0000 */
.L_x_4889:
        /* <DEDUP_REMOVED lines=12> */
.L_x_4747:
[----:B------:R-:W-:Y:S05]  /*6700*/  BSYNC.RECONVERGENT B1 ;  /* 0x0000000000017941 */ /* 0x000fea0003800200 */
.L_x_4746:
[----:B------:R-:W-:Y:S01]  /*6710*/  UMOV UR9, 0xffffffff ;  /* 0xffffffff00097882 */ /* 0x000fe20000000000 */
[----:B------:R-:W-:Y:S02]  /*6720*/  ISETP.GT.U32.AND P2, PT, R206, 0x1b, PT ;  /* 0x0000001bce00780c */ /* 0x000fe40003f44070 */
[----:B------:R-:W-:Y:S11]  /*6730*/  BRA.DIV UR9, `(.L_x_4748) ;  /* 0x0000006209e47947 */ /* 0x000ff6000b800000 */
[----:B-1----:R1:W1:Y:S04]  /*6740*/  SHFL.DOWN PT, R76, R249, 0x4, 0x1f ;  /* 0x08801f00f94c7f89 */ /* 0x00226800000e0000 */
[----:B---3--:R3:W1:Y:S04]  /*6750*/  SHFL.DOWN PT, R77, R248, 0x4, 0x1f ;  /* 0x08801f00f84d7f89 */ /* 0x00866800000e0000 */
[----:B----4-:R3:W4:Y:S04]  /*6760*/  SHFL.DOWN PT, R78, R247, 0x4, 0x1f ;  /* 0x08801f00f74e7f89 */ /* 0x01072800000e0000 */
[----:B0-----:R3:W0:Y:S02]  /*6770*/  SHFL.DOWN PT, R251, R246, 0x4, 0x1f ;  /* 0x08801f00f6fb7f89 */ /* 0x00162400000e0000 */
.L_x_4895:
        /* <DEDUP_REMOVED lines=12> */
.L_x_4750:
[----:B------:R-:W-:Y:S05]  /*6840*/  BSYNC.RECONVERGENT B1 ;  /* 0x0000000000017941 */ /* 0x000fea0003800200 */
.L_x_4749:
[----:B------:R-:W-:Y:S01]  /*6850*/  UMOV UR9, 0xffffffff ;  /* 0xffffffff00097882 */ /* 0x000fe20000000000 */
[----:B------:R-:W-:Y:S02]  /*6860*/  ISETP.GT.U32.AND P2, PT, R206, 0x17, PT ;  /* 0x00000017ce00780c */ /* 0x000fe40003f44070 */
[----:B------:R-:W-:Y:S11]  /*6870*/  BRA.DIV UR9, `(.L_x_4751) ;  /* 0x0000006609047947 */ /* 0x000ff6000b800000 */
[----:B-1----:R1:W1:Y:S04]  /*6880*/  SHFL.DOWN PT, R76, R249, 0x8, 0x1f ;  /* 0x09001f00f94c7f89 */ /* 0x00226800000e0000 */
[----:B------:R0:W1:Y:S04]  /*6890*/  SHFL.DOWN PT, R77, R248, 0x8, 0x1f ;  /* 0x09001f00f84d7f89 */ /* 0x00006800000e0000 */
[----:B----4-:R4:W1:Y:S04]  /*68a0*/  SHFL.DOWN PT, R78, R247, 0x8, 0x1f ;  /* 0x09001f00f74e7f89 */ /* 0x01086800000e0000 */
[----:B0-----:R4:W0:Y:S02]  /*68b0*/  SHFL.DOWN PT, R251, R246, 0x8, 0x1f ;  /* 0x09001f00f6fb7f89 */ /* 0x00182400000e0000 */
.L_x_4901:
        /* <DEDUP_REMOVED lines=12> */
.L_x_4753:
[----:B------:R-:W-:Y:S05]  /*6980*/  BSYNC.RECONVERGENT B1 ;  /* 0x0000000000017941 */ /* 0x000fea0003800200 */
.L_x_4752:
[----:B------:R-:W-:Y:S01]  /*6990*/  UMOV UR9, 0xffffffff ;  /* 0xffffffff00097882 */ /* 0x000fe20000000000 */
[----:B------:R-:W-:Y:S02]  /*69a0*/  ISETP.GT.U32.AND P2, PT, R206, 0xf, PT ;  /* 0x0000000fce00780c */ /* 0x000fe40003f44070 */
[----:B------:R-:W-:Y:S11]  /*69b0*/  BRA.DIV UR9, `(.L_x_4754) ;  /* 0x0000006609247947 */ /* 0x000ff6000b800000 */
[----:B-1----:R1:W1:Y:S04]  /*69c0*/  SHFL.DOWN PT, R76, R249, 0x10, 0x1f ;  /* 0x0a001f00f94c7f89 */ /* 0x00226800000e0000 */
[----:B------:R0:W1:Y:S04]  /*69d0*/  SHFL.DOWN PT, R77, R248, 0x10, 0x1f ;  /* 0x0a001f00f84d7f89 */ /* 0x00006800000e0000 */
[----:B------:R1:W1:Y:S04]  /*69e0*/  SHFL.DOWN PT, R78, R247, 0x10, 0x1f ;  /* 0x0a001f00f74e7f89 */ /* 0x00026800000e0000 */
[----:B0-----:R0:W0:Y:S02]  /*69f0*/  SHFL.DOWN PT, R251, R246, 0x10, 0x1f ;  /* 0x0a001f00f6fb7f89 */ /* 0x00102400000e0000 */
.L_x_4907:
        /* <DEDUP_REMOVED lines=12> */
.L_x_4756:
[----:B------:R-:W-:Y:S05]  /*6ac0*/  BSYNC.RECONVERGENT B1 ;  /* 0x0000000000017941 */ /* 0x000fea0003800200 */
.L_x_4755:
        /* <DEDUP_REMOVED lines=27> */
.L_x_4921:
        /* <DEDUP_REMOVED lines=15> */
.L_x_4759:
[----:B------:R-:W-:Y:S05]  /*6d70*/  BSYNC.RECONVERGENT B1 ;  /* 0x0000000000017941 */ /* 0x000fea0003800200 */
.L_x_4758:
        /* <DEDUP_REMOVED lines=38> */
.L_x_4741:
[----:B------:R-:W-:Y:S05]  /*6fe0*/  BSYNC B0 ;  /* 0x0000000000007941 */ /* 0x000fea0003800000 */
.L_x_4740:
        /* <DEDUP_REMOVED lines=56> */
[----:B------:R-:W-:Y:S01]  /*7370*/  FFMA.FTZ R211, R13, -R211, R232 ;  /* 0x800000d30dd37223 */ /* 0x000fe200000100e8 */
[----:B-1----:R-:W-:Y:S01]  /*7380*/  FMUL.FTZ R205, R37, R90 ;  /* 0x0000005a25cd7220 */ /* 0x002fe20000410000 */
[----:B------:R-:W-:Y:S01]  /*7390*/  FFMA.FTZ R206, R6, R230, R79 ;  /* 0x000000e606ce7223 */ /* 0x000fe2000001004f */
[-C--:B------:R-:W-:Y:S01]  /*73a0*/  FFMA.FTZ R218, -R151, R67.reuse, R218 ;  /* 0x0000004397da7223 */ /* 0x080fe200000101da */
[----:B------:R-:W-:Y:S01]  /*73b0*/  FFMA.FTZ R67, R153, -R67, R216 ;  /* 0x8000004399437223 */ /* 0x000fe200000100d8 */
[----:B------:R-:W-:Y:S01]  /*73c0*/  FFMA.FTZ R216, R12, -R216, R211 ;  /* 0x800000d80cd87223 */ /* 0x000fe200000100d3 */
[-C--:B------:R-:W-:Y:S01]  /*73d0*/  FFMA.FTZ R225, -R160, R205.reuse, R225 ;  /* 0x000000cda0e17223 */ /* 0x080fe200000101e1 */
[----:B------:R-:W-:Y:S01]  /*73e0*/  FFMA.FTZ R77, R162, -R205, R223 ;  /* 0x800000cda24d7223 */ /* 0x000fe200000100df */
[----:B------:R-:W-:Y:S01]  /*73f0*/  FFMA.FTZ R211, R5, R229, R206 ;  /* 0x000000e505d37223 */ /* 0x000fe200000100ce */
[-C--:B--2---:R-:W-:Y:S01]  /*7400*/  FMUL.FTZ R205, R65, R107.reuse ;  /* 0x0000006b41cd7220 */ /* 0x084fe20000410000 */
[----:B------:R-:W-:Y:S01]  /*7410*/  FMUL.FTZ R206, R64, R107 ;  /* 0x0000006b40ce7220 */ /* 0x000fe20000410000 */
[----:B------:R-:W-:Y:S01]  /*7420*/  ISETP.NE.AND P2, PT, R108, RZ, PT ;  /* 0x000000ff6c00720c */ /* 0x000fe20003f45270 */
[----:B------:R-:W-:Y:S01]  /*7430*/  FFMA.FTZ R215, R11, -R215, R216 ;  /* 0x800000d70bd77223 */ /* 0x000fe200000100d8 */
[-C--:B------:R-:W-:Y:S01]  /*7440*/  FFMA.FTZ R205, R64, R106.reuse, R205 ;  /* 0x0000006a40cd7223 */ /* 0x080fe200000100cd */
[----:B------:R-:W-:Y:S01]  /*7450*/  FFMA.FTZ R65, R65, R106, -R206 ;  /* 0x0000006a41417223 */ /* 0x000fe200000108ce */
[----:B------:R-:W-:Y:S01]  /*7460*/  FFMA.FTZ R106, R4, R214, R211 ;  /* 0x000000d6046a7223 */ /* 0x000fe200000100d3 */
[----:B------:R-:W-:Y:S01]  /*7470*/  FFMA.FTZ R220, R10, -R220, R215 ;  /* 0x800000dc0adc7223 */ /* 0x000fe200000100d7 */
[----:B------:R-:W-:Y:S01]  /*7480*/  FADD.FTZ R205, R188, R205 ;  /* 0x000000cdbccd7221 */ /* 0x000fe20000010000 */
[----:B------:R-:W-:Y:S01]  /*7490*/  FADD.FTZ R211, R204, R65 ;  /* 0x00000041ccd37221 */ /* 0x000fe20000010000 */
[----:B------:R-:W-:Y:S01]  /*74a0*/  FFMA.FTZ R65, R3, R209, R106 ;  /* 0x000000d103417223 */ /* 0x000fe2000001006a */
[----:B------:R-:W-:Y:S01]  /*74b0*/  FFMA.FTZ R219, R9, -R219, R220 ;  /* 0x800000db09db7223 */ /* 0x000fe200000100dc */
[C---:B------:R-:W-:Y:S01]  /*74c0*/  FMUL.FTZ R188, R117.reuse, R205 ;  /* 0x000000cd75bc7220 */ /* 0x040fe20000410000 */
[----:B------:R-:W-:Y:S01]  /*74d0*/  FMUL.FTZ R106, R117, R211 ;  /* 0x000000d3756a7220 */ /* 0x000fe20000410000 */
[----:B------:R-:W-:Y:S01]  /*74e0*/  FMUL.FTZ R117, R34, R85 ;  /* 0x0000005522757220 */ /* 0x000fe20000410000 */
[----:B------:R-:W-:Y:S01]  /*74f0*/  VOTEU.ALL UP0, P2 ;  /* 0x0000000000ff7886 */ /* 0x000fe20001000000 */
[C---:B------:R-:W-:Y:S01]  /*7500*/  FFMA.FTZ R188, R119.reuse, R211, -R188 ;  /* 0x000000d377bc7223 */ /* 0x040fe200000108bc */
[----:B------:R-:W-:Y:S01]  /*7510*/  FFMA.FTZ R119, R119, R205, R106 ;  /* 0x000000cd77777223 */ /* 0x000fe2000001006a */
[----:B------:R-:W-:Y:S01]  /*7520*/  FFMA.FTZ R224, R8, -R224, R219 ;  /* 0x800000e008e07223 */ /* 0x000fe200000100db */
[----:B------:R-:W-:Y:S01]  /*7530*/  FMUL.FTZ R78, R38, R89 ;  /* 0x00000059264e7220 */ /* 0x000fe20000410000 */
[----:B------:R-:W-:Y:S01]  /*7540*/  FADD.FTZ R189, R189, R188 ;  /* 0x000000bcbdbd7221 */ /* 0x000fe20000010000 */
[----:B------:R-:W-:Y:S01]  /*7550*/  FADD.FTZ R186, R186, R119 ;  /* 0x00000077baba7221 */ /* 0x000fe20000010000 */
[----:B------:R-:W-:Y:S01]  /*7560*/  @!UP0 ULEA UR9, UR8, UR26, 0x4 ;  /* 0x0000001a08098291 */ /* 0x000fe2000f8e20ff */
[----:B------:R-:W-:Y:S01]  /*7570*/  FFMA.FTZ R119, R187, -R117, R208 ;  /* 0x80000075bb777223 */ /* 0x000fe200000100d0 */
[C---:B------:R-:W-:Y:S01]  /*7580*/  FMUL.FTZ R106, R120.reuse, R189 ;  /* 0x000000bd786a7220 */ /* 0x040fe20000410000 */
[----:B------:R-:W-:Y:S01]  /*7590*/  FMUL.FTZ R120, R120, R186 ;  /* 0x000000ba78787220 */ /* 0x000fe20000410000 */
[----:B------:R-:W-:Y:S01]  /*75a0*/  FFMA.FTZ R223, R7, -R223, R224 ;  /* 0x800000df07df7223 */ /* 0x000fe200000100e0 */
[----:B------:R-:W-:Y:S01]  /*75b0*/  FFMA.FTZ R230, -R163, R78, R230 ;  /* 0x0000004ea3e67223 */ /* 0x000fe200000101e6 */
[C---:B------:R-:W-:Y:S01]  /*75c0*/  FFMA.FTZ R106, R121.reuse, R186, R106 ;  /* 0x000000ba796a7223 */ /* 0x040fe2000001006a */
[----:B------:R-:W-:Y:S01]  /*75d0*/  FFMA.FTZ R121, R121, R189, -R120 ;  /* 0x000000bd79797223 */ /* 0x000fe20000010878 */
[----:B------:R-:W-:Y:S01]  /*75e0*/  FMUL.FTZ R120, R205, UR27 ;  /* 0x0000001bcd787c20 */ /* 0x000fe20008410000 */
[----:B------:R-:W-:Y:S01]  /*75f0*/  FMUL.FTZ R215, R35, R88 ;  /* 0x0000005823d77220 */ /* 0x000fe20000410000 */
[----:B------:R-:W-:Y:S01]  /*7600*/  FADD.FTZ R185, R185, R106 ;  /* 0x0000006ab9b97221 */ /* 0x000fe20000010000 */
[----:B------:R-:W-:Y:S01]  /*7610*/  FADD.FTZ R190, R190, R121 ;  /* 0x00000079bebe7221 */ /* 0x000fe20000010000 */
[----:B------:R-:W-:Y:S01]  /*7620*/  FFMA.FTZ R106, R211, UR30, -R120 ;  /* 0x0000001ed36a7c23 */ /* 0x000fe20008010878 */
[----:B------:R-:W-:Y:S01]  /*7630*/  FFMA.FTZ R78, R165, -R78, R228 ;  /* 0x8000004ea54e7223 */ /* 0x000fe200000100e4 */
[----:B0-----:R0:W-:Y:S01]  /*7640*/  @!P2 STS.128 [UR9+0x8b80], R60 ;  /* 0x008b803cff00a988 */ /* 0x0011e20008000c09 */
[----:B------:R-:W-:Y:S01]  /*7650*/  FFMA.FTZ R228, R6, -R228, R223 ;  /* 0x800000e406e47223 */ /* 0x000fe200000100df */
[----:B------:R-:W-:Y:S01]  /*7660*/  FMUL.FTZ R204, R119, R106 ;  /* 0x0000006a77cc7220 */ /* 0x000fe20000410000 */
[C---:B------:R-:W-:Y:S01]  /*7670*/  FMUL.FTZ R106, R122.reuse, R185 ;  /* 0x000000b97a6a7220 */ /* 0x040fe20000410000 */
[-C--:B------:R-:W-:Y:S01]  /*7680*/  FMUL.FTZ R122, R122, R190.reuse ;  /* 0x000000be7a7a7220 */ /* 0x080fe20000410000 */
[----:B------:R-:W-:Y:S01]  /*7690*/  P2R R79, PR, RZ, 0x4 ;  /* 0x00000004ff4f7803 */ /* 0x000fe20000000000 */
[----:B------:R-:W-:Y:S01]  /*76a0*/  FMUL.FTZ R64, R36, R87 ;  /* 0x0000005724407220 */ /* 0x000fe20000410000 */
[C---:B------:R-:W-:Y:S01]  /*76b0*/  FFMA.FTZ R106, R123.reuse, R190, -R106 ;  /* 0x000000be7b6a7223 */ /* 0x040fe2000001086a */
[----:B------:R-:W-:Y:S01]  /*76c0*/  FFMA.FTZ R79, R166, -R215, R227 ;  /* 0x800000d7a64f7223 */ /* 0x000fe200000100e3 */
[----:B------:R-:W-:Y:S01]  /*76d0*/  FFMA.FTZ R123, R123, R185, R122 ;  /* 0x000000b97b7b7223 */ /* 0x000fe2000001007a */
[----:B------:R-:W-:Y:S01]  /*76e0*/  FFMA.FTZ R227, R5, -R227, R228 ;  /* 0x800000e305e37223 */ /* 0x000fe200000100e4 */
[----:B------:R-:W-:Y:S01]  /*76f0*/  FFMA.FTZ R117, -R171, R117, R210 ;  /* 0x00000075ab757223 */ /* 0x000fe200000101d2 */
[----:B------:R-:W-:Y:S01]  /*7700*/  FADD.FTZ R191, R191, R106 ;  /* 0x0000006abfbf7221 */ /* 0x000fe20000010000 */
[----:B------:R-:W-:Y:S01]  /*7710*/  FFMA.FTZ R214, -R167, R64, R214 ;  /* 0x00000040a7d67223 */ /* 0x000fe200000101d6 */
[----:B0-----:R-:W-:Y:S01]  /*7720*/  FMUL.FTZ R60, R211, UR27 ;  /* 0x0000001bd33c7c20 */ /* 0x001fe20008410000 */
[----:B------:R-:W-:Y:S01]  /*7730*/  FMUL.FTZ R107, R33, R86 ;  /* 0x00000056216b7220 */ /* 0x000fe20000410000 */
[----:B------:R-:W-:-:S02]  /*7740*/  HFMA2 R61, -RZ, RZ, 0, 7.8678131103515625e-06 ;  /* 0x00000084ff3d7431 */ /* 0x000fc400000001ff */
[----:B------:R-:W-:Y:S01]  /*7750*/  FFMA.FTZ R64, R169, -R64, R212 ;  /* 0x80000040a9407223 */ /* 0x000fe200000100d4 */
[----:B------:R-:W-:Y:S01]  /*7760*/  FFMA.FTZ R120, R205, UR30, R60 ;  /* 0x0000001ecd787c23 */ /* 0x000fe2000801003c */
[----:B------:R-:W-:Y:S01]  /*7770*/  FADD.FTZ R184, R184, R123 ;  /* 0x0000007bb8b87221 */ /* 0x000fe20000010000 */
[----:B------:R-:W-:Y:S01]  /*7780*/  FFMA.FTZ R212, R4, -R212, R227 ;  /* 0x800000d404d47223 */ /* 0x000fe200000100e3 */
[----:B------:R-:W-:Y:S01]  /*7790*/  FMUL.FTZ R63, R170, R189 ;  /* 0x000000bdaa3f7220 */ /* 0x000fe20000410000 */
[----:B------:R-:W-:Y:S01]  /*77a0*/  FFMA.FTZ R204, R117, R120, R204 ;  /* 0x0000007875cc7223 */ /* 0x000fe200000100cc */
[----:B------:R-:W-:Y:S01]  /*77b0*/  FMUL.FTZ R120, R126, R191 ;  /* 0x000000bf7e787220 */ /* 0x000fe20000410000 */
[-C--:B------:R-:W-:Y:S01]  /*77c0*/  FFMA.FTZ R209, -R168, R107.reuse, R209 ;  /* 0x0000006ba8d17223 */ /* 0x080fe200000101d1 */
[----:B------:R-:W-:Y:S01]  /*77d0*/  FFMA.FTZ R107, R170, -R107, R207 ;  /* 0x8000006baa6b7223 */ /* 0x000fe200000100cf */
[----:B------:R-:W-:Y:S01]  /*77e0*/  FMUL.FTZ R126, R126, R184 ;  /* 0x000000b87e7e7220 */ /* 0x000fe20000410000 */
[----:B------:R-:W-:Y:S01]  /*77f0*/  FFMA.FTZ R207, R3, -R207, R212 ;  /* 0x800000cf03cf7223 */ /* 0x000fe200000100d4 */
[----:B------:R-:W-:Y:S01]  /*7800*/  FFMA.FTZ R121, R168, R186, R63 ;  /* 0x000000baa8797223 */ /* 0x000fe2000001003f */
[----:B------:R-:W-:Y:S01]  /*7810*/  FMUL.FTZ R122, R186, UR27 ;  /* 0x0000001bba7a7c20 */ /* 0x000fe20008410000 */
[C---:B------:R-:W-:Y:S01]  /*7820*/  FMUL.FTZ R212, R34.reuse, R211 ;  /* 0x000000d322d47220 */ /* 0x040fe20000410000 */
[----:B------:R-:W-:Y:S01]  /*7830*/  FMUL.FTZ R206, R34, R205 ;  /* 0x000000cd22ce7220 */ /* 0x000fe20000410000 */
[----:B------:R-:W-:Y:S01]  /*7840*/  FFMA.FTZ R120, R127, R184, R120 ;  /* 0x000000b87f787223 */ /* 0x000fe20000010078 */
[----:B------:R-:W-:Y:S01]  /*7850*/  FMUL.FTZ R63, R189, UR27 ;  /* 0x0000001bbd3f7c20 */ /* 0x000fe20008410000 */
[----:B------:R-:W-:Y:S01]  /*7860*/  FMUL.FTZ R168, R33, R189 ;  /* 0x000000bd21a87220 */ /* 0x000fe20000410000 */
[----:B------:R-:W-:Y:S01]  /*7870*/  FFMA.FTZ R127, R127, R191, -R126 ;  /* 0x000000bf7f7f7223 */ /* 0x000fe2000001087e */
[----:B------:R-:W-:-:S02]  /*7880*/  IMAD R62, R108, R61, UR26 ;  /* 0x0000001a6c3e7e24 */ /* 0x000fc4000f8e023d */
[----:B------:R-:W-:Y:S01]  /*7890*/  FFMA.FTZ R126, R189, UR30, -R122 ;  /* 0x0000001ebd7e7c23 */ /* 0x000fe2000801087a */
[C---:B------:R-:W-:Y:S01]  /*78a0*/  FMUL.FTZ R60, R119.reuse, R212 ;  /* 0x000000d4773c7220 */ /* 0x040fe20000410000 */
[-C--:B------:R-:W-:Y:S01]  /*78b0*/  FMUL.FTZ R61, R119, R206.reuse ;  /* 0x000000ce773d7220 */ /* 0x080fe20000410000 */
[----:B------:R-:W-:Y:S01]  /*78c0*/  FADD.FTZ R183, R183, R120 ;  /* 0x00000078b7b77221 */ /* 0x000fe20000010000 */
[----:B------:R-:W-:Y:S01]  /*78d0*/  FFMA.FTZ R122, R186, UR30, R63 ;  /* 0x0000001eba7a7c23 */ /* 0x000fe2000801003f */
[----:B------:R-:W-:Y:S01]  /*78e0*/  FMUL.FTZ R119, R85, R206 ;  /* 0x000000ce55777220 */ /* 0x000fe20000410000 */
[----:B------:R-:W-:Y:S01]  /*78f0*/  FMUL.FTZ R186, R33, R186 ;  /* 0x000000ba21ba7220 */ /* 0x000fe20000410000 */
[----:B------:R-:W-:Y:S01]  /*7900*/  FMUL.FTZ R120, R107, R168 ;  /* 0x000000a86b787220 */ /* 0x000fe20000410000 */
[----:B------:R-:W-:Y:S01]  /*7910*/  FADD.FTZ R192, R192, R127 ;  /* 0x0000007fc0c07221 */ /* 0x000fe20000010000 */
[C---:B------:R-:W-:Y:S01]  /*7920*/  FFMA.FTZ R60, R117.reuse, R206, R60 ;  /* 0x000000ce753c7223 */ /* 0x040fe2000001003c */
[----:B------:R-:W-:Y:S01]  /*7930*/  FFMA.FTZ R61, R117, R212, -R61 ;  /* 0x000000d4753d7223 */ /* 0x000fe2000001083d */
[----:B------:R-:W-:Y:S01]  /*7940*/  FFMA.FTZ R117, R209, R186, R120 ;  /* 0x000000bad1757223 */ /* 0x000fe20000010078 */
[----:B------:R0:W-:Y:S01]  /*7950*/  STS [R62+0x2178], R119 ;  /* 0x002178773e007388 */ /* 0x0001e20000000800 */
[----:B------:R-:W-:Y:S01]  /*7960*/  FMUL.FTZ R120, R128, R192 ;  /* 0x000000c080787220 */ /* 0x000fe20000410000 */
[C---:B------:R-:W-:Y:S01]  /*7970*/  FMUL.FTZ R126, R107.reuse, R126 ;  /* 0x0000007e6b7e7220 */ /* 0x040fe20000410000 */
[-C--:B------:R-:W-:Y:S01]  /*7980*/  FMUL.FTZ R170, R107, R186.reuse ;  /* 0x000000ba6baa7220 */ /* 0x080fe20000410000 */
[----:B------:R-:W-:Y:S01]  /*7990*/  FMUL.FTZ R127, R86, R186 ;  /* 0x000000ba567f7220 */ /* 0x000fe20000410000 */
[----:B------:R-:W-:Y:S01]  /*79a0*/  FFMA.FTZ R107, R129, R183, R120 ;  /* 0x000000b7816b7223 */ /* 0x000fe20000010078 */
[----:B------:R-:W-:Y:S01]  /*79b0*/  FFMA.FTZ R18, R33, R121, R18 ;  /* 0x0000007921127223 */ /* 0x000fe20000010012 */
[C---:B------:R-:W-:Y:S01]  /*79c0*/  FFMA.FTZ R63, R209.reuse, R168, -R170 ;  /* 0x000000a8d13f7223 */ /* 0x040fe200000108aa */
[----:B------:R-:W-:Y:S01]  /*79d0*/  FFMA.FTZ R209, R209, R122, R126 ;  /* 0x0000007ad1d17223 */ /* 0x000fe2000001007e */
[----:B------:R-:W-:Y:S01]  /*79e0*/  FADD.FTZ R182, R182, R107 ;  /* 0x0000006bb6b67221 */ /* 0x000fe20000010000 */
[----:B0-----:R-:W-:Y:S01]  /*79f0*/  FMUL.FTZ R119, R128, R183 ;  /* 0x000000b780777220 */ /* 0x001fe20000410000 */
[----:B------:R0:W-:Y:S01]  /*7a00*/  STS [R62+0x2170], R127 ;  /* 0x0021707f3e007388 */ /* 0x0001e20000000800 */
[----:B------:R-:W-:Y:S01]  /*7a10*/  FFMA.FTZ R107, R86, R121, R209 ;  /* 0x00000079566b7223 */ /* 0x000fe200000100d1 */
[C---:B------:R-:W-:Y:S01]  /*7a20*/  FMUL.FTZ R121, R36.reuse, R185 ;  /* 0x000000b924797220 */ /* 0x040fe20000410000 */
[----:B------:R-:W-:Y:S01]  /*7a30*/  FFMA.FTZ R120, R129, R192, -R119 ;  /* 0x000000c081787223 */ /* 0x000fe20000010877 */
[----:B------:R-:W-:Y:S01]  /*7a40*/  FMUL.FTZ R123, R36, R190 ;  /* 0x000000be247b7220 */ /* 0x000fe20000410000 */
[----:B------:R-:W-:Y:S01]  /*7a50*/  FMUL.FTZ R128, R35, R191 ;  /* 0x000000bf23807220 */ /* 0x000fe20000410000 */
[----:B------:R-:W-:Y:S01]  /*7a60*/  FMUL.FTZ R129, R87, R121 ;  /* 0x0000007957817220 */ /* 0x000fe20000410000 */
[----:B------:R-:W-:Y:S01]  /*7a70*/  FADD.FTZ R193, R193, R120 ;  /* 0x00000078c1c17221 */ /* 0x000fe20000010000 */
[----:B------:R-:W-:Y:S01]  /*7a80*/  FMUL.FTZ R119, R64, R123 ;  /* 0x0000007b40777220 */ /* 0x000fe20000410000 */
[----:B------:R-:W-:Y:S01]  /*7a90*/  FFMA.FTZ R229, -R164, R215, R229 ;  /* 0x000000d7a4e57223 */ /* 0x000fe200000101e5 */
[----:B0-----:R-:W-:Y:S01]  /*7aa0*/  FMUL.FTZ R127, R64, R121 ;  /* 0x00000079407f7220 */ /* 0x001fe20000410000 */
[C---:B------:R-:W-:Y:S01]  /*7ab0*/  FMUL.FTZ R120, R130.reuse, R193 ;  /* 0x000000c182787220 */ /* 0x040fe20000410000 */
[----:B------:R-:W-:Y:S01]  /*7ac0*/  FMUL.FTZ R130, R130, R182 ;  /* 0x000000b682827220 */ /* 0x000fe20000410000 */
[----:B------:R-:W-:Y:S01]  /*7ad0*/  FFMA.FTZ R119, R214, R121, R119 ;  /* 0x00000079d6777223 */ /* 0x000fe20000010077 */
[----:B------:R-:W-:Y:S01]  /*7ae0*/  FMUL.FTZ R126, R35, R184 ;  /* 0x000000b8237e7220 */ /* 0x000fe20000410000 */
[C---:B------:R-:W-:Y:S01]  /*7af0*/  FFMA.FTZ R120, R131.reuse, R182, R120 ;  /* 0x000000b683787223 */ /* 0x040fe20000010078 */
[----:B------:R-:W-:Y:S01]  /*7b00*/  FFMA.FTZ R131, R131, R193, -R130 ;  /* 0x000000c183837223 */ /* 0x000fe20000010882 */
[----:B------:R-:W-:Y:S01]  /*7b10*/  FMUL.FTZ R130, R79, R128 ;  /* 0x000000804f827220 */ /* 0x000fe20000410000 */
[----:B------:R0:W-:Y:S01]  /*7b20*/  STS [R62+0x2168], R129 ;  /* 0x002168813e007388 */ /* 0x0001e20000000800 */
[----:B------:R-:W-:Y:S01]  /*7b30*/  FADD.FTZ R181, R181, R120 ;  /* 0x00000078b5b57221 */ /* 0x000fe20000010000 */
[----:B------:R-:W-:Y:S01]  /*7b40*/  FADD.FTZ R194, R194, R131 ;  /* 0x00000083c2c27221 */ /* 0x000fe20000010000 */
[-C--:B------:R-:W-:Y:S01]  /*7b50*/  FMUL.FTZ R131, R87, R123.reuse ;  /* 0x0000007b57837220 */ /* 0x080fe20000410000 */
[----:B------:R-:W-:Y:S01]  /*7b60*/  FFMA.FTZ R120, R214, R123, -R127 ;  /* 0x0000007bd6787223 */ /* 0x000fe2000001087f */
[C---:B------:R-:W-:Y:S01]  /*7b70*/  FMUL.FTZ R123, R132.reuse, R181 ;  /* 0x000000b5847b7220 */ /* 0x040fe20000410000 */
[-C--:B------:R-:W-:Y:S01]  /*7b80*/  FMUL.FTZ R122, R132, R194.reuse ;  /* 0x000000c2847a7220 */ /* 0x080fe20000410000 */
[----:B------:R-:W-:Y:S01]  /*7b90*/  FMUL.FTZ R188, R187, R211 ;  /* 0x000000d3bbbc7220 */ /* 0x000fe20000410000 */
[----:B------:R1:W-:Y:S01]  /*7ba0*/  STS [R62+0x216c], R131 ;  /* 0x00216c833e007388 */ /* 0x0003e20000000800 */
[----:B------:R-:W-:Y:S01]  /*7bb0*/  FMUL.FTZ R132, R37, R193 ;  /* 0x000000c125847220 */ /* 0x000fe20000410000 */
[C---:B------:R-:W-:Y:S01]  /*7bc0*/  FFMA.FTZ R121, R133.reuse, R181, R122 ;  /* 0x000000b585797223 */ /* 0x040fe2000001007a */
[----:B------:R-:W-:Y:S01]  /*7bd0*/  FFMA.FTZ R122, R133, R194, -R123 ;  /* 0x000000c2857a7223 */ /* 0x000fe2000001087b */
[-C--:B0-----:R-:W-:Y:S01]  /*7be0*/  FMUL.FTZ R129, R88, R126.reuse ;  /* 0x0000007e58817220 */ /* 0x081fe20000410000 */
[----:B------:R-:W-:Y:S01]  /*7bf0*/  FFMA.FTZ R188, R171, R205, R188 ;  /* 0x000000cdabbc7223 */ /* 0x000fe200000100bc */
[----:B------:R-:W-:Y:S01]  /*7c00*/  FADD.FTZ R180, R180, R121 ;  /* 0x00000079b4b47221 */ /* 0x000fe20000010000 */
[----:B------:R-:W-:Y:S01]  /*7c10*/  FADD.FTZ R195, R195, R122 ;  /* 0x0000007ac3c37221 */ /* 0x000fe20000010000 */
[-C--:B------:R-:W-:Y:S01]  /*7c20*/  FMUL.FTZ R121, R79, R126.reuse ;  /* 0x0000007e4f797220 */ /* 0x080fe20000410000 */
[----:B------:R-:W-:Y:S01]  /*7c30*/  FFMA.FTZ R122, R229, R126, R130 ;  /* 0x0000007ee57a7223 */ /* 0x000fe20000010082 */
[C---:B------:R-:W-:Y:S01]  /*7c40*/  FMUL.FTZ R126, R134.reuse, R180 ;  /* 0x000000b4867e7220 */ /* 0x040fe20000410000 */
[-C--:B------:R-:W-:Y:S01]  /*7c50*/  FMUL.FTZ R123, R134, R195.reuse ;  /* 0x000000c3867b7220 */ /* 0x080fe20000410000 */
[----:B------:R-:W-:Y:S01]  /*7c60*/  FMUL.FTZ R171, R85, R212 ;  /* 0x000000d455ab7220 */ /* 0x000fe20000410000 */
[----:B------:R0:W-:Y:S01]  /*7c70*/  STS [R62+0x2160], R129 ;  /* 0x002160813e007388 */ /* 0x0001e20000000800 */
[C---:B------:R-:W-:Y:S01]  /*7c80*/  FFMA.FTZ R127, R135.reuse, R195, -R126 ;  /* 0x000000c3877f7223 */ /* 0x040fe2000001087e */
[----:B------:R-:W-:Y:S01]  /*7c90*/  FFMA.FTZ R126, R135, R180, R123 ;  /* 0x000000b4877e7223 */ /* 0x000fe2000001007b */
[----:B------:R-:W-:Y:S01]  /*7ca0*/  FFMA.FTZ R121, R229, R128, -R121 ;  /* 0x00000080e5797223 */ /* 0x000fe20000010879 */
[----:B------:R2:W-:Y:S01]  /*7cb0*/  STS [R62+0x217c], R171 ;  /* 0x00217cab3e007388 */ /* 0x0005e20000000800 */
[----:B------:R-:W-:Y:S01]  /*7cc0*/  FADD.FTZ R196, R196, R127 ;  /* 0x0000007fc4c47221 */ /* 0x000fe20000010000 */
[----:B------:R-:W-:Y:S01]  /*7cd0*/  FADD.FTZ R179, R179, R126 ;  /* 0x0000007eb3b37221 */ /* 0x000fe20000010000 */
[C---:B------:R-:W-:Y:S01]  /*7ce0*/  FMUL.FTZ R133, R38.reuse, R192 ;  /* 0x000000c026857220 */ /* 0x040fe20000410000 */
[----:B-1----:R-:W-:Y:S01]  /*7cf0*/  FMUL.FTZ R131, R38, R183 ;  /* 0x000000b726837220 */ /* 0x002fe20000410000 */
[C---:B------:R-:W-:Y:S01]  /*7d00*/  FMUL.FTZ R126, R136.reuse, R196 ;  /* 0x000000c4887e7220 */ /* 0x040fe20000410000 */
[----:B0-----:R-:W-:Y:S01]  /*7d10*/  FMUL.FTZ R129, R136, R179 ;  /* 0x000000b388817220 */ /* 0x001fe20000410000 */
[C---:B------:R-:W-:Y:S01]  /*7d20*/  FMUL.FTZ R123, R78.reuse, R133 ;  /* 0x000000854e7b7220 */ /* 0x040fe20000410000 */
[----:B------:R-:W-:Y:S01]  /*7d30*/  FMUL.FTZ R135, R78, R131 ;  /* 0x000000834e877220 */ /* 0x000fe20000410000 */
[----:B------:R-:W-:Y:S01]  /*7d40*/  FFMA.FTZ R127, R137, R179, R126 ;  /* 0x000000b3897f7223 */ /* 0x000fe2000001007e */
[----:B--2---:R-:W-:Y:S01]  /*7d50*/  FMUL.FTZ R171, R86, R168 ;  /* 0x000000a856ab7220 */ /* 0x004fe20000410000 */
[-C--:B------:R-:W-:Y:S01]  /*7d60*/  FFMA.FTZ R123, R230, R131.reuse, R123 ;  /* 0x00000083e67b7223 */ /* 0x080fe2000001007b */
[----:B------:R-:W-:Y:S01]  /*7d70*/  FMUL.FTZ R131, R89, R131 ;  /* 0x0000008359837220 */ /* 0x000fe20000410000 */
[----:B------:R-:W-:Y:S01]  /*7d80*/  FADD.FTZ R178, R178, R127 ;  /* 0x0000007fb2b27221 */ /* 0x000fe20000010000 */
[----:B------:R-:W-:Y:S01]  /*7d90*/  FMUL.FTZ R130, R37, R182 ;  /* 0x000000b625827220 */ /* 0x000fe20000410000 */
[----:B------:R0:W-:Y:S01]  /*7da0*/  STS [R62+0x2174], R171 ;  /* 0x002174ab3e007388 */ /* 0x0001e20000000800 */
[C---:B------:R-:W-:Y:S01]  /*7db0*/  FMUL.FTZ R134, R77.reuse, R132 ;  /* 0x000000844d867220 */ /* 0x040fe20000410000 */
[-C--:B------:R-:W-:Y:S01]  /*7dc0*/  FFMA.FTZ R126, R230, R133.reuse, -R135 ;  /* 0x00000085e67e7223 */ /* 0x080fe20000010887 */
[-C--:B------:R-:W-:Y:S01]  /*7dd0*/  FMUL.FTZ R136, R77, R130.reuse ;  /* 0x000000824d887220 */ /* 0x080fe20000410000 */
[----:B------:R1:W-:Y:S01]  /*7de0*/  STS [R62+0x2158], R131 ;  /* 0x002158833e007388 */ /* 0x0003e20000000800 */
[----:B------:R-:W-:Y:S01]  /*7df0*/  FFMA.FTZ R127, R225, R130, R134 ;  /* 0x00000082e17f7223 */ /* 0x000fe20000010086 */
[----:B------:R-:W-:Y:S01]  /*7e00*/  FMUL.FTZ R134, R39, R180 ;  /* 0x000000b427867220 */ /* 0x000fe20000410000 */
[----:B------:R-:W-:Y:S01]  /*7e10*/  BSSY.RECONVERGENT B0, `(.L_x_4760) ;  /* 0x00000fc000007945 */ /* 0x000fe20003800200 */
[-C--:B------:R-:W-:Y:S01]  /*7e20*/  FFMA.FTZ R17, R34, R188.reuse, R17 ;  /* 0x000000bc22117223 */ /* 0x080fe20000010011 */
[----:B------:R-:W-:Y:S01]  /*7e30*/  FFMA.FTZ R106, R85, R188, R204 ;  /* 0x000000bc556a7223 */ /* 0x000fe200000100cc */
[----:B0-----:R-:W-:Y:S01]  /*7e40*/  FMUL.FTZ R171, R88, R128 ;  /* 0x0000008058ab7220 */ /* 0x001fe20000410000 */
[----:B------:R-:W-:Y:S01]  /*7e50*/  FFMA.FTZ R128, R137, R196, -R129 ;  /* 0x000000c489807223 */ /* 0x000fe20000010881 */
[----:B------:R-:W-:Y:S01]  /*7e60*/  FMUL.FTZ R129, R89, R133 ;  /* 0x0000008559817220 */ /* 0x000fe20000410000 */
[----:B------:R-:W-:Y:S01]  /*7e70*/  FMUL.FTZ R137, R90, R130 ;  /* 0x000000825a897220 */ /* 0x000fe20000410000 */
[----:B------:R-:W-:Y:S01]  /*7e80*/  FMUL.FTZ R133, R40, R194 ;  /* 0x000000c228857220 */ /* 0x000fe20000410000 */
[----:B------:R-:W-:Y:S01]  /*7e90*/  FADD.FTZ R197, R197, R128 ;  /* 0x00000080c5c57221 */ /* 0x000fe20000010000 */
[----:B------:R-:W-:Y:S02]  /*7ea0*/  STS [R62+0x2164], R171 ;  /* 0x002164ab3e007388 */ /* 0x000fe40000000800 */
[----:B------:R-:W-:Y:S01]  /*7eb0*/  FMUL.FTZ R135, R76, R133 ;  /* 0x000000854c877220 */ /* 0x000fe20000410000 */
[CC--:B------:R-:W-:Y:S01]  /*7ec0*/  FMUL.FTZ R128, R138.reuse, R197.reuse ;  /* 0x000000c58a807220 */ /* 0x0c0fe20000410000 */
[-C--:B------:R-:W-:Y:S01]  /*7ed0*/  FMUL.FTZ R138, R138, R178.reuse ;  /* 0x000000b28a8a7220 */ /* 0x080fe20000410000 */
[----:B------:R-:W-:Y:S02]  /*7ee0*/  STS [R62+0x215c], R129 ;  /* 0x00215c813e007388 */ /* 0x000fe40000000800 */
[C---:B------:R-:W-:Y:S01]  /*7ef0*/  FFMA.FTZ R128, R139.reuse, R178, R128 ;  /* 0x000000b28b807223 */ /* 0x040fe20000010080 */
[----:B------:R-:W-:Y:S01]  /*7f00*/  FFMA.FTZ R139, R139, R197, -R138 ;  /* 0x000000c58b8b7223 */ /* 0x000fe2000001088a */
[----:B------:R0:W-:Y:S02]  /*7f10*/  STS [R62+0x2150], R137 ;  /* 0x002150893e007388 */ /* 0x0001e40000000800 */
[----:B------:R-:W-:Y:S01]  /*7f20*/  FADD.FTZ R177, R177, R128 ;  /* 0x00000080b1b17221 */ /* 0x000fe20000010000 */
[----:B------:R-:W-:Y:S01]  /*7f30*/  FADD.FTZ R198, R198, R139 ;  /* 0x0000008bc6c67221 */ /* 0x000fe20000010000 */
[-C--:B------:R-:W-:Y:S01]  /*7f40*/  FMUL.FTZ R139, R90, R132.reuse ;  /* 0x000000845a8b7220 */ /* 0x080fe20000410000 */
[----:B------:R-:W-:Y:S01]  /*7f50*/  FFMA.FTZ R128, R225, R132, -R136 ;  /* 0x00000084e1807223 */ /* 0x000fe20000010888 */
[C---:B-1----:R-:W-:Y:S01]  /*7f60*/  FMUL.FTZ R131, R140.reuse, R177 ;  /* 0x000000b18c837220 */ /* 0x042fe20000410000 */
[-C--:B------:R-:W-:Y:S01]  /*7f70*/  FMUL.FTZ R130, R140, R198.reuse ;  /* 0x000000c68c827220 */ /* 0x080fe20000410000 */
[----:B------:R-:W-:Y:S01]  /*7f80*/  FMUL.FTZ R136, R39, R195 ;  /* 0x000000c327887220 */ /* 0x000fe20000410000 */
[----:B------:R1:W-:Y:S01]  /*7f90*/  STS [R62+0x2154], R139 ;  /* 0x0021548b3e007388 */ /* 0x0003e20000000800 */
[----:B0-----:R-:W-:Y:S01]  /*7fa0*/  FMUL.FTZ R137, R91, R133 ;  /* 0x000000855b897220 */ /* 0x001fe20000410000 */
[C---:B------:R-:W-:Y:S01]  /*7fb0*/  FFMA.FTZ R129, R141.reuse, R177, R130 ;  /* 0x000000b18d817223 */ /* 0x040fe20000010082 */
[----:B------:R-:W-:Y:S01]  /*7fc0*/  FFMA.FTZ R130, R141, R198, -R131 ;  /* 0x000000c68d827223 */ /* 0x000fe20000010883 */
[----:B------:R-:W-:Y:S01]  /*7fd0*/  FMUL.FTZ R131, R40, R181 ;  /* 0x000000b528837220 */ /* 0x000fe20000410000 */
[----:B------:R-:W-:Y:S01]  /*7fe0*/  FMUL.FTZ R138, R75, R136 ;  /* 0x000000884b8a7220 */ /* 0x000fe20000410000 */
        /* <DEDUP_REMOVED lines=12> */
[-C--:B------:R-:W-:Y:S01]  /*80b0*/  FFMA.FTZ R131, R221, R134.reuse, R138 ;  /* 0x00000086dd837223 */ /* 0x080fe2000001008a */
[----:B------:R-:W-:Y:S01]  /*80c0*/  FADD.FTZ R200, R200, R133 ;  /* 0x00000085c8c87221 */ /* 0x000fe20000010000 */
[----:B------:R-:W-:Y:S01]  /*80d0*/  FADD.FTZ R175, R175, R132 ;  /* 0x00000084afaf7221 */ /* 0x000fe20000010000 */
[----:B-1----:R-:W-:Y:S01]  /*80e0*/  FMUL.FTZ R139, R92, R134 ;  /* 0x000000865c8b7220 */ /* 0x002fe20000410000 */
[----:B------:R1:W-:Y:S01]  /*80f0*/  STS [R62+0x214c], R137 ;  /* 0x00214c893e007388 */ /* 0x0003e20000000800 */
[----:B------:R-:W-:Y:S01]  /*8100*/  FMUL.FTZ R132, R144, R200 ;  /* 0x000000c890847220 */ /* 0x000fe20000410000 */
[----:B------:R-:W-:Y:S01]  /*8110*/  FMUL.FTZ R143, R92, R136 ;  /* 0x000000885c8f7220 */ /* 0x000fe20000410000 */
[----:B------:R-:W-:Y:S01]  /*8120*/  FMUL.FTZ R138, R41, R178 ;  /* 0x000000b2298a7220 */ /* 0x000fe20000410000 */
[----:B------:R2:W-:Y:S01]  /*8130*/  STS [R62+0x2140], R139 ;  /* 0x0021408b3e007388 */ /* 0x0005e20000000800 */
[-C--:B0-----:R-:W-:Y:S01]  /*8140*/  FMUL.FTZ R135, R144, R175.reuse ;  /* 0x000000af90877220 */ /* 0x081fe20000410000 */
[----:B------:R-:W-:Y:S01]  /*8150*/  FFMA.FTZ R133, R145, R175, R132 ;  /* 0x000000af91857223 */ /* 0x000fe20000010084 */
[----:B------:R-:W-:Y:S01]  /*8160*/  FFMA.FTZ R132, R221, R136, -R140 ;  /* 0x00000088dd847223 */ /* 0x000fe2000001088c */
[----:B------:R0:W-:Y:S01]  /*8170*/  STS [R62+0x2144], R143 ;  /* 0x0021448f3e007388 */ /* 0x0001e20000000800 */
[----:B------:R-:W-:Y:S01]  /*8180*/  FFMA.FTZ R134, R145, R200, -R135 ;  /* 0x000000c891867223 */ /* 0x000fe20000010887 */
[----:B------:R-:W-:Y:S01]  /*8190*/  FADD.FTZ R174, R174, R133 ;  /* 0x00000085aeae7221 */ /* 0x000fe20000010000 */
[C---:B------:R-:W-:Y:S01]  /*81a0*/  FMUL.FTZ R135, R42.reuse, R179 ;  /* 0x000000b32a877220 */ /* 0x040fe20000410000 */
[----:B-1----:R-:W-:Y:S01]  /*81b0*/  FMUL.FTZ R137, R42, R196 ;  /* 0x000000c42a897220 */ /* 0x002fe20000410000 */
[----:B------:R-:W-:Y:S01]  /*81c0*/  FADD.FTZ R201, R201, R134 ;  /* 0x00000086c9c97221 */ /* 0x000fe20000010000 */
[----:B------:R-:W-:Y:S01]  /*81d0*/  FMUL.FTZ R144, R41, R197 ;  /* 0x000000c529907220 */ /* 0x000fe20000410000 */
[C---:B--2---:R-:W-:Y:S01]  /*81e0*/  FMUL.FTZ R139, R68.reuse, R135 ;  /* 0x00000087448b7220 */ /* 0x044fe20000410000 */
        /* <DEDUP_REMOVED lines=8> */
[----:B------:R-:W-:Y:S01]  /*8270*/  FMUL.FTZ R140, R69, R144 ;  /* 0x00000090458c7220 */ /* 0x000fe20000410000 */
[----:B------:R-:W-:Y:S01]  /*8280*/  FADD.FTZ R173, R173, R134 ;  /* 0x00000086adad7221 */ /* 0x000fe20000010000 */
[----:B------:R-:W-:Y:S01]  /*8290*/  FADD.FTZ R202, R202, R147 ;  /* 0x00000093caca7221 */ /* 0x000fe20000010000 */
[----:B------:R-:W-:Y:S01]  /*82a0*/  FFMA.FTZ R134, R222, R137, -R139 ;  /* 0x00000089de867223 */ /* 0x000fe2000001088b */
[----:B------:R-:W-:Y:S01]  /*82b0*/  FFMA.FTZ R139, R217, R138, R140 ;  /* 0x0000008ad98b7223 */ /* 0x000fe2000001008c */
[CC--:B------:R-:W-:Y:S01]  /*82c0*/  FMUL.FTZ R137, R148.reuse, R173.reuse ;  /* 0x000000ad94897220 */ /* 0x0c0fe20000410000 */
[----:B------:R-:W-:Y:S01]  /*82d0*/  FMUL.FTZ R136, R148, R202 ;  /* 0x000000ca94887220 */ /* 0x000fe20000410000 */
[C---:B------:R-:W-:Y:S01]  /*82e0*/  FMUL.FTZ R145, R94.reuse, R138 ;  /* 0x0000008a5e917220 */ /* 0x040fe20000410000 */
[----:B------:R-:W-:Y:S01]  /*82f0*/  STS [R62+0x2138], R141 ;  /* 0x0021388d3e007388 */ /* 0x000fe20000000800 */
[----:B------:R-:W-:Y:S01]  /*8300*/  FMUL.FTZ R147, R94, R144 ;  /* 0x000000905e937220 */ /* 0x000fe20000410000 */
[CC--:B------:R-:W-:Y:S01]  /*8310*/  FFMA.FTZ R135, R149.reuse, R173.reuse, R136 ;  /* 0x000000ad95877223 */ /* 0x0c0fe20000010088 */
[----:B------:R-:W-:Y:S01]  /*8320*/  FFMA.FTZ R136, R149, R202, -R137 ;  /* 0x000000ca95887223 */ /* 0x000fe20000010889 */
[----:B------:R-:W-:Y:S01]  /*8330*/  FMUL.FTZ R137, R48, R173 ;  /* 0x000000ad30897220 */ /* 0x000fe20000410000 */
[----:B------:R0:W-:Y:S01]  /*8340*/  STS [R62+0x213c], R143 ;  /* 0x00213c8f3e007388 */ /* 0x0001e20000000800 */
        /* <DEDUP_REMOVED lines=10> */
[C---:B0-----:R-:W-:Y:S01]  /*83f0*/  FMUL.FTZ R143, R124.reuse, R137 ;  /* 0x000000897c8f7220 */ /* 0x041fe20000410000 */
[-C--:B------:R-:W-:Y:S01]  /*8400*/  FMUL.FTZ R141, R124, R135.reuse ;  /* 0x000000877c8d7220 */ /* 0x080fe20000410000 */
[C---:B------:R-:W-:Y:S01]  /*8410*/  FFMA.FTZ R144, R235.reuse, R136, -R144 ;  /* 0x00000088eb907223 */ /* 0x040fe20000010890 */
[----:B------:R-:W-:Y:S01]  /*8420*/  FFMA.FTZ R142, R235, R138, R142 ;  /* 0x0000008aeb8e7223 */ /* 0x000fe2000001008e */
[C---:B------:R-:W-:Y:S01]  /*8430*/  FFMA.FTZ R143, R234.reuse, R135, -R143 ;  /* 0x00000087ea8f7223 */ /* 0x040fe2000001088f */
[----:B------:R-:W-:Y:S01]  /*8440*/  FFMA.FTZ R141, R234, R137, R141 ;  /* 0x00000089ea8d7223 */ /* 0x000fe2000001008d */
[----:B------:R-:W-:Y:S01]  /*8450*/  FADD.FTZ R144, RZ, R144 ;  /* 0x00000090ff907221 */ /* 0x000fe20000010000 */
[----:B------:R-:W-:Y:S01]  /*8460*/  FADD.FTZ R142, RZ, R142 ;  /* 0x0000008eff8e7221 */ /* 0x000fe20000010000 */
[C---:B-1----:R-:W-:Y:S01]  /*8470*/  FMUL.FTZ R145, R45.reuse, R174 ;  /* 0x000000ae2d917220 */ /* 0x042fe20000410000 */
[----:B------:R-:W-:Y:S01]  /*8480*/  FMUL.FTZ R148, R46, R200 ;  /* 0x000000c82e947220 */ /* 0x000fe20000410000 */
[----:B------:R0:W-:Y:S01]  /*8490*/  STS [R62+0x2134], R147 ;  /* 0x002134933e007388 */ /* 0x0001e20000000800 */
[----:B------:R-:W-:Y:S01]  /*84a0*/  FADD.FTZ R142, R142, R141 ;  /* 0x0000008d8e8e7221 */ /* 0x000fe20000010000 */
[----:B------:R-:W-:Y:S01]  /*84b0*/  FMUL.FTZ R141, R45, R201 ;  /* 0x000000c92d8d7220 */ /* 0x000fe20000410000 */
[----:B------:R-:W-:Y:S01]  /*84c0*/  FADD.FTZ R143, R144, R143 ;  /* 0x0000008f908f7221 */ /* 0x000fe20000010000 */
[----:B------:R-:W-:Y:S01]  /*84d0*/  FMUL.FTZ R170, R44, R198 ;  /* 0x000000c62caa7220 */ /* 0x000fe20000410000 */
[C---:B------:R-:W-:Y:S01]  /*84e0*/  FMUL.FTZ R144, R72.reuse, R145 ;  /* 0x0000009148907220 */ /* 0x040fe20000410000 */
[----:B------:R-:W-:Y:S01]  /*84f0*/  FMUL.FTZ R146, R72, R141 ;  /* 0x0000008d48927220 */ /* 0x000fe20000410000 */
[----:B------:R-:W-:Y:S01]  /*8500*/  FMUL.FTZ R149, R73, R148 ;  /* 0x0000009449957220 */ /* 0x000fe20000410000 */
[----:B------:R-:W-:Y:S01]  /*8510*/  FMUL.FTZ R168, R44, R177 ;  /* 0x000000b12ca87220 */ /* 0x000fe20000410000 */
[----:B------:R-:W-:Y:S01]  /*8520*/  FMUL.FTZ R171, R67, R170 ;  /* 0x000000aa43ab7220 */ /* 0x000fe20000410000 */
[C---:B0-----:R-:W-:Y:S01]  /*8530*/  FFMA.FTZ R147, R125.reuse, R145, R146 ;  /* 0x000000917d937223 */ /* 0x041fe20000010092 */
[----:B------:R-:W-:Y:S01]  /*8540*/  FMUL.FTZ R146, R46, R175 ;  /* 0x000000af2e927220 */ /* 0x000fe20000410000 */
[----:B------:R-:W-:Y:S01]  /*8550*/  FFMA.FTZ R144, R125, R141, -R144 ;  /* 0x0000008d7d907223 */ /* 0x000fe20000010890 */
[----:B------:R-:W-:Y:S01]  /*8560*/  FMUL.FTZ R187, R43, R199 ;  /* 0x000000c72bbb7220 */ /* 0x000fe20000410000 */
[----:B------:R-:W-:Y:S01]  /*8570*/  FADD.FTZ R142, R142, R147 ;  /* 0x000000938e8e7221 */ /* 0x000fe20000010000 */
[-C--:B------:R-:W-:Y:S01]  /*8580*/  FFMA.FTZ R149, R236, R146.reuse, R149 ;  /* 0x00000092ec957223 */ /* 0x080fe20000010095 */
[----:B------:R-:W-:Y:S01]  /*8590*/  FMUL.FTZ R147, R73, R146 ;  /* 0x0000009249937220 */ /* 0x000fe20000410000 */
[----:B------:R-:W-:Y:S01]  /*85a0*/  FFMA.FTZ R189, R218, R168, R171 ;  /* 0x000000a8dabd7223 */ /* 0x000fe200000100ab */
[----:B------:R-:W-:Y:S01]  /*85b0*/  FADD.FTZ R143, R143, R144 ;  /* 0x000000908f8f7221 */ /* 0x000fe20000010000 */
[----:B------:R-:W-:Y:S01]  /*85c0*/  FMUL.FTZ R171, R43, R176 ;  /* 0x000000b02bab7220 */ /* 0x000fe20000410000 */
[----:B------:R-:W-:Y:S01]  /*85d0*/  FADD.FTZ R149, R142, R149 ;  /* 0x000000958e957221 */ /* 0x000fe20000010000 */
[----:B------:R-:W-:Y:S01]  /*85e0*/  FMUL.FTZ R144, R74, R187 ;  /* 0x000000bb4a907220 */ /* 0x000fe20000410000 */
[----:B------:R-:W-:Y:S01]  /*85f0*/  FFMA.FTZ R142, R236, R148, -R147 ;  /* 0x00000094ec8e7223 */ /* 0x000fe20000010893 */
[-C--:B------:R-:W-:Y:S01]  /*8600*/  FMUL.FTZ R205, R95, R168.reuse ;  /* 0x000000a85fcd7220 */ /* 0x080fe20000410000 */
[----:B------:R-:W-:Y:S01]  /*8610*/  FMUL.FTZ R147, R67, R168 ;  /* 0x000000a843937220 */ /* 0x000fe20000410000 */
[-C--:B------:R-:W-:Y:S01]  /*8620*/  FMUL.FTZ R168, R74, R171.reuse ;  /* 0x000000ab4aa87220 */ /* 0x080fe20000410000 */
[----:B------:R-:W-:Y:S01]  /*8630*/  FFMA.FTZ R144, R213, R171, R144 ;  /* 0x000000abd5907223 */ /* 0x000fe20000010090 */
[----:B------:R-:W-:Y:S01]  /*8640*/  FADD.FTZ R142, R143, R142 ;  /* 0x0000008e8f8e7221 */ /* 0x000fe20000010000 */
[----:B------:R-:W-:Y:S01]  /*8650*/  FFMA.FTZ R147, R218, R170, -R147 ;  /* 0x000000aada937223 */ /* 0x000fe20000010893 */
[----:B------:R-:W-:Y:S01]  /*8660*/  FFMA.FTZ R143, R213, R187, -R168 ;  /* 0x000000bbd58f7223 */ /* 0x000fe200000108a8 */
[----:B------:R-:W-:Y:S01]  /*8670*/  FADD.FTZ R144, R149, R144 ;  /* 0x0000009095907221 */ /* 0x000fe20000010000 */
[----:B------:R0:W-:Y:S01]  /*8680*/  STS [R62+0x2128], R205 ;  /* 0x002128cd3e007388 */ /* 0x0001e20000000800 */
[----:B------:R-:W-:Y:S01]  /*8690*/  FMUL.FTZ R171, R96, R171 ;  /* 0x000000ab60ab7220 */ /* 0x000fe20000410000 */
[----:B------:R-:W-:Y:S01]  /*86a0*/  FADD.FTZ R142, R142, R143 ;  /* 0x0000008f8e8e7221 */ /* 0x000fe20000010000 */
[----:B------:R-:W-:Y:S01]  /*86b0*/  FADD.FTZ R144, R144, R189 ;  /* 0x000000bd90907221 */ /* 0x000fe20000010000 */
[----:B------:R-:W-:Y:S01]  /*86c0*/  FMUL.FTZ R187, R96, R187 ;  /* 0x000000bb60bb7220 */ /* 0x000fe20000410000 */
[C---:B------:R-:W-:Y:S01]  /*86d0*/  FMUL.FTZ R143, R97.reuse, R146 ;  /* 0x00000092618f7220 */ /* 0x040fe20000410000 */
[----:B------:R-:W-:Y:S01]  /*86e0*/  FADD.FTZ R147, R142, R147 ;  /* 0x000000938e937221 */ /* 0x000fe20000010000 */
[----:B------:R-:W-:Y:S01]  /*86f0*/  FADD.FTZ R144, R144, R139 ;  /* 0x0000008b90907221 */ /* 0x000fe20000010000 */
[----:B------:R-:W-:Y:S01]  /*8700*/  FMUL.FTZ R139, R97, R148 ;  /* 0x00000094618b7220 */ /* 0x000fe20000410000 */
[----:B------:R-:W-:Y:S01]  /*8710*/  FMUL.FTZ R145, R98, R145 ;  /* 0x0000009162917220 */ /* 0x000fe20000410000 */
[----:B------:R-:W-:Y:S01]  /*8720*/  FADD.FTZ R147, R147, R140 ;  /* 0x0000008c93937221 */ /* 0x000fe20000010000 */
[----:B------:R-:W-:Y:S01]  /*8730*/  FADD.FTZ R144, R144, R133 ;  /* 0x0000008590907221 */ /* 0x000fe20000010000 */
[----:B0-----:R-:W-:Y:S01]  /*8740*/  FMUL.FTZ R205, R95, R170 ;  /* 0x000000aa5fcd7220 */ /* 0x001fe20000410000 */
[----:B------:R-:W-:Y:S01]  /*8750*/  FMUL.FTZ R141, R98, R141 ;  /* 0x0000008d628d7220 */ /* 0x000fe20000410000 */
[----:B------:R-:W-:Y:S01]  /*8760*/  FADD.FTZ R147, R147, R134 ;  /* 0x0000008693937221 */ /* 0x000fe20000010000 */
[----:B------:R-:W-:Y:S01]  /*8770*/  FADD.FTZ R144, R144, R131 ;  /* 0x0000008390907221 */ /* 0x000fe20000010000 */
[----:B------:R-:W-:Y:S01]  /*8780*/  FMUL.FTZ R137, R99, R137 ;  /* 0x0000008963897220 */ /* 0x000fe20000410000 */
[----:B------:R-:W0:Y:S01]  /*8790*/  LDC R131, c[0x0][0x388] ;  /* 0x0000e200ff837b82 */ /* 0x000e220000000800 */
[----:B------:R-:W-:Y:S01]  /*87a0*/  FADD.FTZ R147, R147, R132 ;  /* 0x0000008493937221 */ /* 0x000fe20000010000 */
[----:B------:R-:W-:Y:S01]  /*87b0*/  FADD.FTZ R144, R144, R129 ;  /* 0x0000008190907221 */ /* 0x000fe20000010000 */
[----:B------:R-:W-:Y:S01]  /*87c0*/  FMUL.FTZ R135, R99, R135 ;  /* 0x0000008763877220 */ /* 0x000fe20000410000 */
[----:B------:R1:W-:Y:S01]  /*87d0*/  STS [R62+0x211c], R139 ;  /* 0x00211c8b3e007388 */ /* 0x0003e20000000800 */
        /* <DEDUP_REMOVED lines=69> */
[C---:B------:R-:W-:Y:S01]  /*8c30*/  FMUL.FTZ R62, R174.reuse, UR27 ;  /* 0x0000001bae3e7c20 */ /* 0x040fe20008410000 */
[----:B------:R-:W-:Y:S01]  /*8c40*/  FFMA.FTZ R123, R175, UR30, R66 ;  /* 0x0000001eaf7b7c23 */ /* 0x000fe20008010042 */
[----:B------:R-:W-:Y:S01]  /*8c50*/  FFMA.FTZ R122, R174, UR30, R117 ;  /* 0x0000001eae7a7c23 */ /* 0x000fe20008010075 */
[----:B------:R-:W-:Y:S01]  /*8c60*/  IADD3 R171, PT, PT, R108, 0x100, RZ ;  /* 0x000001006cab7810 */ /* 0x000fe20007ffe0ff */
[----:B------:R-:W-:Y:S01]  /*8c70*/  FFMA.FTZ R121, R201, UR30, -R62 ;  /* 0x0000001ec9797c23 */ /* 0x000fe2000801083e */
[----:B------:R-:W-:Y:S01]  /*8c80*/  FMUL.FTZ R62, R202, UR27 ;  /* 0x0000001bca3e7c20 */ /* 0x000fe20008410000 */
[----:B0-----:R-:W-:Y:S01]  /*8c90*/  FMUL.FTZ R120, R172, UR27 ;  /* 0x0000001bac787c20 */ /* 0x001fe20008410000 */
        /* <DEDUP_REMOVED lines=19> */
.L_x_4761:
[----:B------:R-:W-:Y:S05]  /*8dd0*/  BSYNC.RECONVERGENT B0 ;  /* 0x0000000000007941 */ /* 0x000fea0003800200 */
.L_x_4760:
[----:B------:R-:W-:Y:S04]  /*8de0*/  BSSY.RECONVERGENT B0, `(.L_x_4762) ;  /* 0x0000003000007945 */ /* 0x000fe80003800200 */
[----:B------:R-:W-:Y:S05]  /*8df0*/  @!P2 BRA `(.L_x_4763) ;  /* 0x000000000004a947 */ /* 0x000fea0003800000 */
[----:B-1----:R2:W-:Y:S02]  /*8e00*/  REDG.E.ADD.F32.FTZ.RN.STRONG.GPU desc[UR28][R70.64+0x200], R169 ;  /* 0x000200a9460079a6 */ /* 0x0025e4000c12f31c */
.L_x_4763:
[----:B------:R-:W-:Y:S05]  /*8e10*/  BSYNC.RECONVERGENT B0 ;  /* 0x0000000000007941 */ /* 0x000fea0003800200 */
.L_x_4762:
        /* <DEDUP_REMOVED lines=17> */
.L_x_4765:
[----:B------:R-:W-:Y:S05]  /*8f30*/  BSYNC.RECONVERGENT B0 ;  /* 0x0000000000007941 */ /* 0x000fea0003800200 */
.L_x_4764:
[----:B01----:R0:W1:Y:S01]  /*8f40*/  LDS R149, [R187+0x2700] ;  /* 0x00270000bb957984 */ /* 0x0030620000000800 */
[----:B------:R-:W-:Y:S01]  /*8f50*/  BSSY.RECONVERGENT B0, `(.L_x_4766) ;  /* 0x0000006000007945 */ /* 0x000fe20003800200 */
[----:B------:R-:W-:Y:S02]  /*8f60*/  IADD3 R171, PT, PT, R108, 0x300, RZ ;  /* 0x000003006cab7810 */ /* 0x000fe40007ffe0ff */
[----:B------:R-:W-:Y:S02]  /*8f70*/  LEA.HI R169, R169, R108, RZ, 0x1b ;  /* 0x0000006ca9a97211 */ /* 0x000fe400078fd8ff */
[----:B------:R-:W-:Y:S01]  /*8f80*/  LEA R62, R62, UR26, 0x2 ;  /* 0x0000001a3e3e7c11 */ /* 0x000fe2000f8e10ff */
[----:B------:R-:W-:Y:S06]  /*8f90*/  @!P0 BRA `(.L_x_4767) ;  /* 0x0000000000048947 */ /* 0x000fec0003800000 */
[----:B-1----:R2:W-:Y:S02]  /*8fa0*/  REDG.E.ADD.F32.FTZ.RN.STRONG.GPU desc[UR28][R70.64+0x600], R149 ;  /* 0x00060095460079a6 */ /* 0x0025e4000c12f31c */
.L_x_4767:
[----:B------:R-:W-:Y:S05]  /*8fb0*/  BSYNC.RECONVERGENT B0 ;  /* 0x0000000000007941 */ /* 0x000fea0003800200 */
.L_x_4766:
[----:B-12---:R1:W2:Y:S01]  /*8fc0*/  LDS R149, [R62+0x2900] ;  /* 0x002900003e957984 */ /* 0x0062a20000000800 */
[----:B------:R-:W-:Y:S01]  /*8fd0*/  BSSY.RECONVERGENT B0, `(.L_x_4768) ;  /* 0x0000006000007945 */ /* 0x000fe20003800200 */
[----:B0-----:R-:W-:Y:S02]  /*8fe0*/  IADD3 R187, PT, PT, R108, 0x380, RZ ;  /* 0x000003806cbb7810 */ /* 0x001fe40007ffe0ff */
[----:B------:R-:W-:Y:S02]  /*8ff0*/  LEA.HI R171, R171, R108, RZ, 0x1b ;  /* 0x0000006cabab7211 */ /* 0x000fe400078fd8ff */
[----:B------:R-:W-:Y:S01]  /*9000*/  LEA R169, R169, UR26, 0x2 ;  /* 0x0000001aa9a97c11 */ /* 0x000fe2000f8e10ff */
[----:B------:R-:W-:Y:S06]  /*9010*/  @!P2 BRA `(.L_x_4769) ;  /* 0x000000000004a947 */ /* 0x000fec0003800000 */
[----:B--2---:R0:W-:Y:S02]  /*9020*/  REDG.E.ADD.F32.FTZ.RN.STRONG.GPU desc[UR28][R70.64+0x800], R149 ;  /* 0x00080095460079a6 */ /* 0x0041e4000c12f31c */
.L_x_4769:
[----:B------:R-:W-:Y:S05]  /*9030*/  BSYNC.RECONVERGENT B0 ;  /* 0x0000000000007941 */ /* 0x000fea0003800200 */
.L_x_4768:
[----:B0-2---:R0:W2:Y:S01]  /*9040*/  LDS R149, [R169+0x2b00] ;  /* 0x002b0000a9957984 */ /* 0x0050a20000000800 */
[----:B------:R-:W-:Y:S01]  /*9050*/  BSSY.RECONVERGENT B0, `(.L_x_4770) ;  /* 0x0000005000007945 */ /* 0x000fe20003800200 */
[----:B------:R-:W-:Y:S02]  /*9060*/  LEA.HI R187, R187, R108, RZ, 0x1b ;  /* 0x0000006cbbbb7211 */ /* 0x000fe400078fd8ff */
[----:B------:R-:W-:Y:S01]  /*9070*/  LEA R171, R171, UR26, 0x2 ;  /* 0x0000001aabab7c11 */ /* 0x000fe2000f8e10ff */
[----:B------:R-:W-:Y:S06]  /*9080*/  @!P3 BRA `(.L_x_4771) ;  /* 0x000000000004b947 */ /* 0x000fec0003800000 */
[----:B--2---:R3:W-:Y:S02]  /*9090*/  REDG.E.ADD.F32.FTZ.RN.STRONG.GPU desc[UR28][R70.64+0xa00], R149 ;  /* 0x000a0095460079a6 */ /* 0x0047e4000c12f31c */
.L_x_4771:
[----:B------:R-:W-:Y:S05]  /*90a0*/  BSYNC.RECONVERGENT B0 ;  /* 0x0000000000007941 */ /* 0x000fea0003800200 */
.L_x_4770:
[----:B--23--:R2:W3:Y:S01]  /*90b0*/  LDS R149, [R171+0x2d00] ;  /* 0x002d0000ab957984 */ /* 0x00c4e20000000800 */
[----:B------:R-:W-:Y:S01]  /*90c0*/  BSSY.RECONVERGENT B0, `(.L_x_4772) ;  /* 0x0000004000007945 */ /* 0x000fe20003800200 */
[----:B------:R-:W-:-:S03]  /*90d0*/  LEA R187, R187, UR26, 0x2 ;  /* 0x0000001abbbb7c11 */ /* 0x000fc6000f8e10ff */
[----:B------:R-:W-:Y:S05]  /*90e0*/  @!P4 BRA `(.L_x_4773) ;  /* 0x000000000004c947 */ /* 0x000fea0003800000 */
[----:B---3--:R4:W-:Y:S02]  /*90f0*/  REDG.E.ADD.F32.FTZ.RN.STRONG.GPU desc[UR28][R70.64+0xc00], R149 ;  /* 0x000c0095460079a6 */ /* 0x0089e4000c12f31c */
.L_x_4773:
[----:B------:R-:W-:Y:S05]  /*9100*/  BSYNC.RECONVERGENT B0 ;  /* 0x0000000000007941 */ /* 0x000fea0003800200 */
.L_x_4772:
[----:B---34-:R3:W4:Y:S01]  /*9110*/  LDS R149, [R187+0x2f00] ;  /* 0x002f0000bb957984 */ /* 0x0187220000000800 */
[----:B------:R-:W-:Y:S01]  /*9120*/  BSSY.RECONVERGENT B0, `(.L_x_4774) ;  /* 0x0000005000007945 */ /* 0x000fe20003800200 */
[C---:B0-----:R-:W-:Y:S02]  /*9130*/  LOP3.LUT R169, R108.reuse, 0x400, RZ, 0xfc, !PT ;  /* 0x000004006ca97812 */ /* 0x041fe400078efcff */
[----:B--2---:R-:W-:Y:S01]  /*9140*/  IADD3 R171, PT, PT, R108, 0x480, RZ ;  /* 0x000004806cab7810 */ /* 0x004fe20007ffe0ff */
[----:B------:R-:W-:Y:S06]  /*9150*/  @!P5 BRA `(.L_x_4775) ;  /* 0x000000000004d947 */ /* 0x000fec0003800000 */
[----:B----4-:R0:W-:Y:S02]  /*9160*/  REDG.E.ADD.F32.FTZ.RN.STRONG.GPU desc[UR28][R70.64+0xe00], R149 ;  /* 0x000e0095460079a6 */ /* 0x0101e4000c12f31c */
.L_x_4775:
[----:B------:R-:W-:Y:S05]  /*9170*/  BSYNC.RECONVERGENT B0 ;  /* 0x0000000000007941 */ /* 0x000fea0003800200 */
.L_x_4774:
        /* <DEDUP_REMOVED lines=17> */
.L_x_4777:
[----:B------:R-:W-:Y:S05]  /*9290*/  BSYNC.RECONVERGENT B0 ;  /* 0x0000000000007941 */ /* 0x000fea0003800200 */
.L_x_4776:
[----:B01----:R0:W1:Y:S01]  /*92a0*/  LDS R149, [R171+0x3300] ;  /* 0x00330000ab957984 */ /* 0x0030620000000800 */
[----:B------:R-:W-:Y:S01]  /*92b0*/  BSSY.RECONVERGENT B0, `(.L_x_4778) ;  /* 0x0000006000007945 */ /* 0x000fe20003800200 */
[----:B------:R-:W-:Y:S02]  /*92c0*/  IADD3 R169, PT, PT, R108, 0x600, RZ ;  /* 0x000006006ca97810 */ /* 0x000fe40007ffe0ff */
[----:B------:R-:W-:Y:S02]  /*92d0*/  LEA.HI R187, R187, R108, RZ, 0x1b ;  /* 0x0000006cbbbb7211 */ /* 0x000fe400078fd8ff */
[----:B------:R-:W-:Y:S01]  /*92e0*/  LEA R62, R62, UR26, 0x2 ;  /* 0x0000001a3e3e7c11 */ /* 0x000fe2000f8e10ff */
[----:B------:R-:W-:Y:S06]  /*92f0*/  @!P0 BRA `(.L_x_4779) ;  /* 0x0000000000048947 */ /* 0x000fec0003800000 */
[----:B-1----:R2:W-:Y:S02]  /*9300*/  REDG.E.ADD.F32.FTZ.RN.STRONG.GPU desc[UR28][R70.64+0x1200], R149 ;  /* 0x00120095460079a6 */ /* 0x0025e4000c12f31c */
.L_x_4779:
[----:B------:R-:W-:Y:S05]  /*9310*/  BSYNC.RECONVERGENT B0 ;  /* 0x0000000000007941 */ /* 0x000fea0003800200 */
.L_x_4778:
[----:B-12---:R1:W2:Y:S01]  /*9320*/  LDS R149, [R62+0x3500] ;  /* 0x003500003e957984 */ /* 0x0062a20000000800 */
[----:B------:R-:W-:Y:S01]  /*9330*/  BSSY.RECONVERGENT B0, `(.L_x_4780) ;  /* 0x0000006000007945 */ /* 0x000fe20003800200 */
[----:B0-----:R-:W-:Y:S02]  /*9340*/  IADD3 R171, PT, PT, R108, 0x680, RZ ;  /* 0x000006806cab7810 */ /* 0x001fe40007ffe0ff */
[----:B------:R-:W-:Y:S02]  /*9350*/  LEA.HI R169, R169, R108, RZ, 0x1b ;  /* 0x0000006ca9a97211 */ /* 0x000fe400078fd8ff */
[----:B------:R-:W-:Y:S01]  /*9360*/  LEA R187, R187, UR26, 0x2 ;  /* 0x0000001abbbb7c11 */ /* 0x000fe2000f8e10ff */
[----:B------:R-:W-:Y:S06]  /*9370*/  @!P2 BRA `(.L_x_4781) ;  /* 0x000000000004a947 */ /* 0x000fec0003800000 */
[----:B--2---:R0:W-:Y:S02]  /*9380*/  REDG.E.ADD.F32.FTZ.RN.STRONG.GPU desc[UR28][R70.64+0x1400], R149 ;  /* 0x00140095460079a6 */ /* 0x0041e4000c12f31c */
.L_x_4781:
[----:B------:R-:W-:Y:S05]  /*9390*/  BSYNC.RECONVERGENT B0 ;  /* 0x0000000000007941 */ /* 0x000fea0003800200 */
.L_x_4780:
[----:B0-2---:R0:W2:Y:S01]  /*93a0*/  LDS R149, [R187+0x3700] ;  /* 0x00370000bb957984 */ /* 0x0050a20000000800 */
[----:B------:R-:W-:Y:S01]  /*93b0*/  BSSY.RECONVERGENT B0, `(.L_x_4782) ;  /* 0x0000005000007945 */ /* 0x000fe20003800200 */
[----:B------:R-:W-:Y:S02]  /*93c0*/  LEA.HI R171, R171, R108, RZ, 0x1b ;  /* 0x0000006cabab7211 */ /* 0x000fe400078fd8ff */
[----:B------:R-:W-:Y:S01]  /*93d0*/  LEA R169, R169, UR26, 0x2 ;  /* 0x0000001aa9a97c11 */ /* 0x000fe2000f8e10ff */
[----:B------:R-:W-:Y:S06]  /*93e0*/  @!P3 BRA `(.L_x_4783) ;  /* 0x000000000004b947 */ /* 0x000fec0003800000 */
[----:B--2---:R3:W-:Y:S02]  /*93f0*/  REDG.E.ADD.F32.FTZ.RN.STRONG.GPU desc[UR28][R70.64+0x1600], R149 ;  /* 0x00160095460079a6 */ /* 0x0047e4000c12f31c */
.L_x_4783:
[----:B------:R-:W-:Y:S05]  /*9400*/  BSYNC.RECONVERGENT B0 ;  /* 0x0000000000007941 */ /* 0x000fea0003800200 */
.L_x_4782:
[----:B--23--:R2:W3:Y:S01]  /*9410*/  LDS R149, [R169+0x3900] ;  /* 0x00390000a9957984 */ /* 0x00c4e20000000800 */
[----:B------:R-:W-:Y:S01]  /*9420*/  BSSY.RECONVERGENT B0, `(.L_x_4784) ;  /* 0x0000004000007945 */ /* 0x000fe20003800200 */
[----:B-1----:R-:W-:-:S03]  /*9430*/  LEA R62, R171, UR26, 0x2 ;  /* 0x0000001aab3e7c11 */ /* 0x002fc6000f8e10ff */
[----:B------:R-:W-:Y:S05]  /*9440*/  @!P4 BRA `(.L_x_4785) ;  /* 0x000000000004c947 */ /* 0x000fea0003800000 */
[----:B---3--:R1:W-:Y:S02]  /*9450*/  REDG.E.ADD.F32.FTZ.RN.STRONG.GPU desc[UR28][R70.64+0x1800], R149 ;  /* 0x00180095460079a6 */ /* 0x0083e4000c12f31c */
.L_x_4785:
[----:B------:R-:W-:Y:S05]  /*9460*/  BSYNC.RECONVERGENT B0 ;  /* 0x0000000000007941 */ /* 0x000fea0003800200 */
.L_x_4784:
[----:B-1-3--:R1:W3:Y:S01]  /*9470*/  LDS R149, [R62+0x3b00] ;  /* 0x003b00003e957984 */ /* 0x00a2e20000000800 */
[----:B------:R-:W-:Y:S01]  /*9480*/  BSSY.RECONVERGENT B0, `(.L_x_4786) ;  /* 0x0000005000007945 */ /* 0x000fe20003800200 */
[C---:B--2---:R-:W-:Y:S02]  /*9490*/  IADD3 R169, PT, PT, R108.reuse, 0x700, RZ ;  /* 0x000007006ca97810 */ /* 0x044fe40007ffe0ff */
[----:B------:R-:W-:Y:S01]  /*94a0*/  IADD3 R171, PT, PT, R108, 0x780, RZ ;  /* 0x000007806cab7810 */ /* 0x000fe20007ffe0ff */
[----:B------:R-:W-:Y:S06]  /*94b0*/  @!P5 BRA `(.L_x_4787) ;  /* 0x000000000004d947 */ /* 0x000fec0003800000 */
[----:B---3--:R2:W-:Y:S02]  /*94c0*/  REDG.E.ADD.F32.FTZ.RN.STRONG.GPU desc[UR28][R70.64+0x1a00], R149 ;  /* 0x001a0095460079a6 */ /* 0x0085e4000c12f31c */
.L_x_4787:
[----:B------:R-:W-:Y:S05]  /*94d0*/  BSYNC.RECONVERGENT B0 ;  /* 0x0000000000007941 */ /* 0x000fea0003800200 */
.L_x_4786:
        /* <DEDUP_REMOVED lines=17> */
.L_x_4789:
[----:B------:R-:W-:Y:S05]  /*95f0*/  BSYNC.RECONVERGENT B0 ;  /* 0x0000000000007941 */ /* 0x000fea0003800200 */
.L_x_4788:
[----:B01----:R0:W1:Y:S01]  /*9600*/  LDS R149, [R171+0x3f00] ;  /* 0x003f0000ab957984 */ /* 0x0030620000000800 */
[----:B------:R-:W-:Y:S01]  /*9610*/  BSSY.RECONVERGENT B0, `(.L_x_4790) ;  /* 0x0000006000007945 */ /* 0x000fe20003800200 */
[----:B------:R-:W-:Y:S02]  /*9620*/  IADD3 R169, PT, PT, R108, 0x900, RZ ;  /* 0x000009006ca97810 */ /* 0x000fe40007ffe0ff */
[----:B------:R-:W-:Y:S02]  /*9630*/  LEA.HI R187, R187, R108, RZ, 0x1b ;  /* 0x0000006cbbbb7211 */ /* 0x000fe400078fd8ff */
[----:B------:R-:W-:Y:S01]  /*9640*/  LEA R62, R62, UR26, 0x2 ;  /* 0x0000001a3e3e7c11 */ /* 0x000fe2000f8e10ff */
[----:B------:R-:W-:Y:S06]  /*9650*/  @!P0 BRA `(.L_x_4791) ;  /* 0x0000000000048947 */ /* 0x000fec0003800000 */
[----:B-1----:R2:W-:Y:S02]  /*9660*/  REDG.E.ADD.F32.FTZ.RN.STRONG.GPU desc[UR28][R70.64+0x1e00], R149 ;  /* 0x001e0095460079a6 */ /* 0x0025e4000c12f31c */
.L_x_4791:
[----:B------:R-:W-:Y:S05]  /*9670*/  BSYNC.RECONVERGENT B0 ;  /* 0x0000000000007941 */ /* 0x000fea0003800200 */
.L_x_4790:
[----:B-12---:R1:W2:Y:S01]  /*9680*/  LDS R149, [R62+0x4100] ;  /* 0x004100003e957984 */ /* 0x0062a20000000800 */
[----:B------:R-:W-:Y:S01]  /*9690*/  BSSY.RECONVERGENT B0, `(.L_x_4792) ;  /* 0x0000006000007945 */ /* 0x000fe20003800200 */
[----:B0-----:R-:W-:Y:S02]  /*96a0*/  IADD3 R171, PT, PT, R108, 0x980, RZ ;  /* 0x000009806cab7810 */ /* 0x001fe40007ffe0ff */
[----:B------:R-:W-:Y:S02]  /*96b0*/  LEA.HI R169, R169, R108, RZ, 0x1b ;  /* 0x0000006ca9a97211 */ /* 0x000fe400078fd8ff */
[----:B------:R-:W-:Y:S01]  /*96c0*/  LEA R187, R187, UR26, 0x2 ;  /* 0x0000001abbbb7c11 */ /* 0x000fe2000f8e10ff */
[----:B------:R-:W-:Y:S06]  /*96d0*/  @!P2 BRA `(.L_x_4793) ;  /* 0x000000000004a947 */ /* 0x000fec0003800000 */
[----:B--2---:R0:W-:Y:S02]  /*96e0*/  REDG.E.ADD.F32.FTZ.RN.STRONG.GPU desc[UR28][R70.64+0x2000], R149 ;  /* 0x00200095460079a6 */ /* 0x0041e4000c12f31c */
.L_x_4793:
[----:B------:R-:W-:Y:S05]  /*96f0*/  BSYNC.RECONVERGENT B0 ;  /* 0x0000000000007941 */ /* 0x000fea0003800200 */
.L_x_4792:
[----:B0-2---:R0:W2:Y:S01]  /*9700*/  LDS R149, [R187+0x4300] ;  /* 0x00430000bb957984 */ /* 0x0050a20000000800 */
[----:B------:R-:W-:Y:S01]  /*9710*/  BSSY.RECONVERGENT B0, `(.L_x_4794) ;  /* 0x0000005000007945 */ /* 0x000fe20003800200 */
[----:B------:R-:W-:Y:S02]  /*9720*/  LEA.HI R171, R171, R108, RZ, 0x1b ;  /* 0x0000006cabab7211 */ /* 0x000fe400078fd8ff */
[----:B------:R-:W-:Y:S01]  /*9730*/  LEA R169, R169, UR26, 0x2 ;  /* 0x0000001aa9a97c11 */ /* 0x000fe2000f8e10ff */
[----:B------:R-:W-:Y:S06]  /*9740*/  @!P3 BRA `(.L_x_4795) ;  /* 0x000000000004b947 */ /* 0x000fec0003800000 */
[----:B--2---:R3:W-:Y:S02]  /*9750*/  REDG.E.ADD.F32.FTZ.RN.STRONG.GPU desc[UR28][R70.64+0x2200], R149 ;  /* 0x00220095460079a6 */ /* 0x0047e4000c12f31c */
.L_x_4795:
[----:B------:R-:W-:Y:S05]  /*9760*/  BSYNC.RECONVERGENT B0 ;  /* 0x0000000000007941 */ /* 0x000fea0003800200 */
.L_x_4794:
[----:B--23--:R2:W3:Y:S01]  /*9770*/  LDS R149, [R169+0x4500] ;  /* 0x00450000a9957984 */ /* 0x00c4e20000000800 */
[----:B------:R-:W-:Y:S01]  /*9780*/  BSSY.RECONVERGENT B0, `(.L_x_4796) ;  /* 0x0000004000007945 */ /* 0x000fe20003800200 */
[----:B-1----:R-:W-:-:S03]  /*9790*/  LEA R62, R171, UR26, 0x2 ;  /* 0x0000001aab3e7c11 */ /* 0x002fc6000f8e10ff */
[----:B------:R-:W-:Y:S05]  /*97a0*/  @!P4 BRA `(.L_x_4797) ;  /* 0x000000000004c947 */ /* 0x000fea0003800000 */
[----:B---3--:R1:W-:Y:S02]  /*97b0*/  REDG.E.ADD.F32.FTZ.RN.STRONG.GPU desc[UR28][R70.64+0x2400], R149 ;  /* 0x00240095460079a6 */ /* 0x0083e4000c12f31c */
.L_x_4797:
[----:B------:R-:W-:Y:S05]  /*97c0*/  BSYNC.RECONVERGENT B0 ;  /* 0x0000000000007941 */ /* 0x000fea0003800200 */
.L_x_4796:
[----:B-1-3--:R1:W3:Y:S01]  /*97d0*/  LDS R149, [R62+0x4700] ;  /* 0x004700003e957984 */ /* 0x00a2e20000000800 */
[----:B------:R-:W-:Y:S01]  /*97e0*/  BSSY.RECONVERGENT B0, `(.L_x_4798) ;  /* 0x0000005000007945 */ /* 0x000fe20003800200 */
[C---:B--2---:R-:W-:Y:S02]  /*97f0*/  IADD3 R169, PT, PT, R108.reuse, 0xa00, RZ ;  /* 0x00000a006ca97810 */ /* 0x044fe40007ffe0ff */
[----:B------:R-:W-:Y:S01]  /*9800*/  IADD3 R171, PT, PT, R108, 0xa80, RZ ;  /* 0x00000a806cab7810 */ /* 0x000fe20007ffe0ff */
[----:B------:R-:W-:Y:S06]  /*9810*/  @!P5 BRA `(.L_x_4799) ;  /* 0x000000000004d947 */ /* 0x000fec0003800000 */
[----:B---3--:R2:W-:Y:S02]  /*9820*/  REDG.E.ADD.F32.FTZ.RN.STRONG.GPU desc[UR28][R70.64+0x2600], R149 ;  /* 0x00260095460079a6 */ /* 0x0085e4000c12f31c */
.L_x_4799:
[----:B------:R-:W-:Y:S05]  /*9830*/  BSYNC.RECONVERGENT B0 ;  /* 0x0000000000007941 */ /* 0x000fea0003800200 */
.L_x_4798:
        /* <DEDUP_REMOVED lines=17> */
.L_x_4801:
[----:B------:R-:W-:Y:S05]  /*9950*/  BSYNC.RECONVERGENT B0 ;  /* 0x0000000000007941 */ /* 0x000fea0003800200 */
.L_x_4800:
[----:B01----:R0:W1:Y:S01]  /*9960*/  LDS R149, [R171+0x4b00] ;  /* 0x004b0000ab957984 */ /* 0x0030620000000800 */
[----:B------:R-:W-:Y:S01]  /*9970*/  BSSY.RECONVERGENT B0, `(.L_x_4802) ;  /* 0x0000006000007945 */ /* 0x000fe20003800200 */
[----:B------:R-:W-:Y:S02]  /*9980*/  LOP3.LUT R169, R108, 0xc00, RZ, 0xfc, !PT ;  /* 0x00000c006ca97812 */ /* 0x000fe400078efcff */
[----:B------:R-:W-:Y:S02]  /*9990*/  LEA.HI R187, R187, R108, RZ, 0x1b ;  /* 0x0000006cbbbb7211 */ /* 0x000fe400078fd8ff */
[----:B------:R-:W-:Y:S01]  /*99a0*/  LEA R62, R62, UR26, 0x2 ;  /* 0x0000001a3e3e7c11 */ /* 0x000fe2000f8e10ff */
[----:B------:R-:W-:Y:S06]  /*99b0*/  @!P0 BRA `(.L_x_4803) ;  /* 0x0000000000048947 */ /* 0x000fec0003800000 */
[----:B-1----:R2:W-:Y:S02]  /*99c0*/  REDG.E.ADD.F32.FTZ.RN.STRONG.GPU desc[UR28][R70.64+0x2a00], R149 ;  /* 0x002a0095460079a6 */ /* 0x0025e4000c12f31c */
.L_x_4803:
[----:B------:R-:W-:Y:S05]  /*99d0*/  BSYNC.RECONVERGENT B0 ;  /* 0x0000000000007941 */ /* 0x000fea0003800200 */
.L_x_4802:
[----:B-12---:R1:W2:Y:S01]  /*99e0*/  LDS R149, [R62+0x4d00] ;  /* 0x004d00003e957984 */ /* 0x0062a20000000800 */
[----:B------:R-:W-:Y:S01]  /*99f0*/  BSSY.RECONVERGENT B0, `(.L_x_4804) ;  /* 0x0000006000007945 */ /* 0x000fe20003800200 */
[----:B0-----:R-:W-:Y:S02]  /*9a00*/  IADD3 R171, PT, PT, R108, 0xc80, RZ ;  /* 0x00000c806cab7810 */ /* 0x001fe40007ffe0ff */
[----:B------:R-:W-:Y:S02]  /*9a10*/  LEA.HI R169, R169, R108, RZ, 0x1b ;  /* 0x0000006ca9a97211 */ /* 0x000fe400078fd8ff */
[----:B------:R-:W-:Y:S01]  /*9a20*/  LEA R187, R187, UR26, 0x2 ;  /* 0x0000001abbbb7c11 */ /* 0x000fe2000f8e10ff */
[----:B------:R-:W-:Y:S06]  /*9a30*/  @!P2 BRA `(.L_x_4805) ;  /* 0x000000000004a947 */ /* 0x000fec0003800000 */
[----:B--2---:R0:W-:Y:S02]  /*9a40*/  REDG.E.ADD.F32.FTZ.RN.STRONG.GPU desc[UR28][R70.64+0x2c00], R149 ;  /* 0x002c0095460079a6 */ /* 0x0041e4000c12f31c */
.L_x_4805:
[----:B------:R-:W-:Y:S05]  /*9a50*/  BSYNC.RECONVERGENT B0 ;  /* 0x0000000000007941 */ /* 0x000fea0003800200 */
.L_x_4804:
[----:B0-2---:R0:W2:Y:S01]  /*9a60*/  LDS R149, [R187+0x4f00] ;  /* 0x004f0000bb957984 */ /* 0x0050a20000000800 */
[----:B------:R-:W-:Y:S01]  /*9a70*/  BSSY.RECONVERGENT B0, `(.L_x_4806) ;  /* 0x0000005000007945 */ /* 0x000fe20003800200 */
[----:B------:R-:W-:Y:S02]  /*9a80*/  LEA.HI R171, R171, R108, RZ, 0x1b ;  /* 0x0000006cabab7211 */ /* 0x000fe400078fd8ff */
[----:B------:R-:W-:Y:S01]  /*9a90*/  LEA R169, R169, UR26, 0x2 ;  /* 0x0000001aa9a97c11 */ /* 0x000fe2000f8e10ff */
[----:B------:R-:W-:Y:S06]  /*9aa0*/  @!P3 BRA `(.L_x_4807) ;  /* 0x000000000004b947 */ /* 0x000fec0003800000 */
[----:B--2---:R3:W-:Y:S02]  /*9ab0*/  REDG.E.ADD.F32.FTZ.RN.STRONG.GPU desc[UR28][R70.64+0x2e00], R149 ;  /* 0x002e0095460079a6 */ /* 0x0047e4000c12f31c */
.L_x_4807:
[----:B------:R-:W-:Y:S05]  /*9ac0*/  BSYNC.RECONVERGENT B0 ;  /* 0x0000000000007941 */ /* 0x000fea0003800200 */
.L_x_4806:
[----:B--23--:R2:W3:Y:S01]  /*9ad0*/  LDS R149, [R169+0x5100] ;  /* 0x00510000a9957984 */ /* 0x00c4e20000000800 */
[----:B------:R-:W-:Y:S01]  /*9ae0*/  BSSY.RECONVERGENT B0, `(.L_x_4808) ;  /* 0x0000004000007945 */ /* 0x000fe20003800200 */
[----:B-1----:R-:W-:-:S03]  /*9af0*/  LEA R62, R171, UR26, 0x2 ;  /* 0x0000001aab3e7c11 */ /* 0x002fc6000f8e10ff */
[----:B------:R-:W-:Y:S05]  /*9b00*/  @!P4 BRA `(.L_x_4809) ;  /* 0x000000000004c947 */ /* 0x000fea0003800000 */
[----:B---3--:R1:W-:Y:S02]  /*9b10*/  REDG.E.ADD.F32.FTZ.RN.STRONG.GPU desc[UR28][R70.64+0x3000], R149 ;  /* 0x00300095460079a6 */ /* 0x0083e4000c12f31c */
.L_x_4809:
[----:B------:R-:W-:Y:S05]  /*9b20*/  BSYNC.RECONVERGENT B0 ;  /* 0x0000000000007941 */ /* 0x000fea0003800200 */
.L_x_4808:
[----:B-1-3--:R1:W3:Y:S01]  /*9b30*/  LDS R149, [R62+0x5300] ;  /* 0x005300003e957984 */ /* 0x00a2e20000000800 */
[----:B------:R-:W-:Y:S01]  /*9b40*/  BSSY.RECONVERGENT B0, `(.L_x_4810) ;  /* 0x0000005000007945 */ /* 0x000fe20003800200 */
[C---:B--2---:R-:W-:Y:S02]  /*9b50*/  IADD3 R169, PT, PT, R108.reuse, 0xd00, RZ ;  /* 0x00000d006ca97810 */ /* 0x044fe40007ffe0ff */
[----:B------:R-:W-:Y:S01]  /*9b60*/  IADD3 R171, PT, PT, R108, 0xd80, RZ ;  /* 0x00000d806cab7810 */ /* 0x000fe20007ffe0ff */
[----:B------:R-:W-:Y:S06]  /*9b70*/  @!P5 BRA `(.L_x_4811) ;  /* 0x000000000004d947 */ /* 0x000fec0003800000 */
[----:B---3--:R2:W-:Y:S02]  /*9b80*/  REDG.E.ADD.F32.FTZ.RN.STRONG.GPU desc[UR28][R70.64+0x3200], R149 ;  /* 0x00320095460079a6 */ /* 0x0085e4000c12f31c */
.L_x_4811:
[----:B------:R-:W-:Y:S05]  /*9b90*/  BSYNC.RECONVERGENT B0 ;  /* 0x0000000000007941 */ /* 0x000fea0003800200 */
.L_x_4810:
        /* <DEDUP_REMOVED lines=17> */
.L_x_4813:
[----:B------:R-:W-:Y:S05]  /*9cb0*/  BSYNC.RECONVERGENT B0 ;  /* 0x0000000000007941 */ /* 0x000fea0003800200 */
.L_x_4812:
[----:B------:R2:W3:Y:S01]  /*9cc0*/  LDS R63, [R171+0x5700] ;  /* 0x00570000ab3f7984 */ /* 0x0004e20000000800 */
[----:B------:R-:W-:Y:S01]  /*9cd0*/  BSSY.RECONVERGENT B0, `(.L_x_4814) ;  /* 0x0000006000007945 */ /* 0x000fe20003800200 */
[----:B01----:R-:W-:Y:S02]  /*9ce0*/  IADD3 R149, PT, PT, R108, 0xf00, RZ ;  /* 0x00000f006c957810 */ /* 0x003fe40007ffe0ff */
[----:B------:R-:W-:Y:S02]  /*9cf0*/  LEA.HI R187, R187, R108, RZ, 0x1b ;  /* 0x0000006cbbbb7211 */ /* 0x000fe400078fd8ff */
[----:B------:R-:W-:Y:S01]  /*9d00*/  LEA R62, R62, UR26, 0x2 ;  /* 0x0000001a3e3e7c11 */ /* 0x000fe2000f8e10ff */
[----:B------:R-:W-:Y:S06]  /*9d10*/  @!P0 BRA `(.L_x_4815) ;  /* 0x0000000000048947 */ /* 0x000fec0003800000 */
[----:B---3--:R0:W-:Y:S02]  /*9d20*/  REDG.E.ADD.F32.FTZ.RN.STRONG.GPU desc[UR28][R70.64+0x3600], R63 ;  /* 0x0036003f460079a6 */ /* 0x0081e4000c12f31c */
.L_x_4815:
[----:B------:R-:W-:Y:S05]  /*9d30*/  BSYNC.RECONVERGENT B0 ;  /* 0x0000000000007941 */ /* 0x000fea0003800200 */
.L_x_4814:
[----:B0--3--:R0:W1:Y:S01]  /*9d40*/  LDS R63, [R62+0x5900] ;  /* 0x005900003e3f7984 */ /* 0x0090620000000800 */
[----:B------:R-:W-:Y:S01]  /*9d50*/  BSSY.RECONVERGENT B0, `(.L_x_4816) ;  /* 0x0000005000007945 */ /* 0x000fe20003800200 */
[----:B------:R-:W-:Y:S02]  /*9d60*/  LEA.HI R149, R149, R108, RZ, 0x1b ;  /* 0x0000006c95957211 */ /* 0x000fe400078fd8ff */
[----:B------:R-:W-:Y:S01]  /*9d70*/  LEA R187, R187, UR26, 0x2 ;  /* 0x0000001abbbb7c11 */ /* 0x000fe2000f8e10ff */
[----:B------:R-:W-:Y:S06]  /*9d80*/  @!P2 BRA `(.L_x_4817) ;  /* 0x000000000004a947 */ /* 0x000fec0003800000 */
[----:B-1----:R3:W-:Y:S02]  /*9d90*/  REDG.E.ADD.F32.FTZ.RN.STRONG.GPU desc[UR28][R70.64+0x3800], R63 ;  /* 0x0038003f460079a6 */ /* 0x0027e4000c12f31c */
.L_x_4817:
[----:B------:R-:W-:Y:S05]  /*9da0*/  BSYNC.RECONVERGENT B0 ;  /* 0x0000000000007941 */ /* 0x000fea0003800200 */
.L_x_4816:
[----:B-1-3--:R1:W3:Y:S01]  /*9db0*/  LDS R63, [R187+0x5b00] ;  /* 0x005b0000bb3f7984 */ /* 0x00a2e20000000800 */
[----:B------:R-:W-:Y:S01]  /*9dc0*/  BSSY.RECONVERGENT B0, `(.L_x_4818) ;  /* 0x0000005000007945 */ /* 0x000fe20003800200 */
[----:B------:R-:W-:Y:S02]  /*9dd0*/  IADD3 R169, PT, PT, R108, 0xf80, RZ ;  /* 0x00000f806ca97810 */ /* 0x000fe40007ffe0ff */
[----:B------:R-:W-:Y:S01]  /*9de0*/  LEA R149, R149, UR26, 0x2 ;  /* 0x0000001a95957c11 */ /* 0x000fe2000f8e10ff */
[----:B------:R-:W-:Y:S06]  /*9df0*/  @!P3 BRA `(.L_x_4819) ;  /* 0x000000000004b947 */ /* 0x000fec0003800000 */
[----:B---3--:R4:W-:Y:S02]  /*9e00*/  REDG.E.ADD.F32.FTZ.RN.STRONG.GPU desc[UR28][R70.64+0x3a00], R63 ;  /* 0x003a003f460079a6 */ /* 0x0089e4000c12f31c */
.L_x_4819:
[----:B------:R-:W-:Y:S05]  /*9e10*/  BSYNC.RECONVERGENT B0 ;  /* 0x0000000000007941 */ /* 0x000fea0003800200 */
.L_x_4818:
[----:B---34-:R3:W4:Y:S01]  /*9e20*/  LDS R63, [R149+0x5d00] ;  /* 0x005d0000953f7984 */ /* 0x0187220000000800 */
[----:B------:R-:W-:Y:S01]  /*9e30*/  BSSY.RECONVERGENT B0, `(.L_x_4820) ;  /* 0x0000004000007945 */ /* 0x000fe20003800200 */
[----:B------:R-:W-:-:S03]  /*9e40*/  LEA.HI R169, R169, R108, RZ, 0x1b ;  /* 0x0000006ca9a97211 */ /* 0x000fc600078fd8ff */
[----:B------:R-:W-:Y:S05]  /*9e50*/  @!P4 BRA `(.L_x_4821) ;  /* 0x000000000004c947 */ /* 0x000fea0003800000 */
[----:B----4-:R4:W-:Y:S02]  /*9e60*/  REDG.E.ADD.F32.FTZ.RN.STRONG.GPU desc[UR28][R70.64+0x3c00], R63 ;  /* 0x003c003f460079a6 */ /* 0x0109e4000c12f31c */
.L_x_4821:
[----:B------:R-:W-:Y:S05]  /*9e70*/  BSYNC.RECONVERGENT B0 ;  /* 0x0000000000007941 */ /* 0x000fea0003800200 */
.L_x_4820:
        /* <DEDUP_REMOVED lines=9> */
.L_x_4823:
[----:B------:R-:W-:Y:S05]  /*9f10*/  BSYNC.RECONVERGENT B0 ;  /* 0x0000000000007941 */ /* 0x000fea0003800200 */
.L_x_4822:
[----:B----4-:R-:W4:Y:S01]  /*9f20*/  SHFL.DOWN PT, R65, R60, 0x1, 0x1f ;  /* 0x08201f003c417f89 */ /* 0x010f2200000e0000 */
[----:B------:R-:W-:Y:S01]  /*9f30*/  ISETP.GT.AND P0, PT, R103, 0x1e, PT ;  /* 0x0000001e6700780c */ /* 0x000fe20003f04270 */
[----:B------:R-:W-:Y:S01]  /*9f40*/  FMUL.FTZ R147, R64, R147 ;  /* 0x0000009340937220 */ /* 0x000fe20000410000 */
[----:B------:R-:W-:Y:S01]  /*9f50*/  FMUL.FTZ R67, R67, R130 ;  /* 0x0000008243437220 */ /* 0x000fe20000410000 */
[----:B------:R-:W5:Y:S01]  /*9f60*/  SHFL.DOWN PT, R70, R61, 0x1, 0x1f ;  /* 0x08201f003d467f89 */ /* 0x000f6200000e0000 */
[----:B------:R-:W-:Y:S01]  /*9f70*/  FMUL.FTZ R133, R68, R133 ;  /* 0x0000008544857220 */ /* 0x000fe20000410000 */
[----:B------:R-:W-:Y:S01]  /*9f80*/  FMUL.FTZ R134, R69, R134 ;  /* 0x0000008645867220 */ /* 0x000fe20000410000 */
[----:B------:R-:W-:Y:S01]  /*9f90*/  FFMA.FTZ R218, R218, R129, R67 ;  /* 0x00000081dada7223 */ /* 0x000fe20000010043 */
[----:B------:R-:W0:Y:S01]  /*9fa0*/  SHFL.DOWN PT, R71, R62, 0x1, 0x1f ;  /* 0x08201f003e477f89 */ /* 0x000e2200000e0000 */
[----:B------:R-:W-:Y:S01]  /*9fb0*/  FMUL.FTZ R198, R153, R198 ;  /* 0x000000c699c67220 */ /* 0x000fe20000410000 */
[----:B------:R-:W-:Y:S01]  /*9fc0*/  FMUL.FTZ R200, R115, R200 ;  /* 0x000000c873c87220 */ /* 0x000fe20000410000 */
[----:B------:R-:W-:Y:S01]  /*9fd0*/  FMUL.FTZ R73, R73, R128 ;  /* 0x0000008049497220 */ /* 0x000fe20000410000 */
[----:B------:R-:W1:Y:S01]  /*9fe0*/  SHFL.DOWN PT, R144, R63, 0x1, 0x1f ;  /* 0x08201f003f907f89 */ /* 0x000e6200000e0000 */
[----:B------:R-:W-:Y:S01]  /*9ff0*/  FFMA.FTZ R198, R151, R177, R198 ;  /* 0x000000b197c67223 */ /* 0x000fe200000100c6 */
[----:B------:R-:W-:Y:S01]  /*a000*/  ISETP.GT.AND P2, PT, R103, 0xf, PT ;  /* 0x0000000f6700780c */ /* 0x000fe20003f44270 */
        /* <DEDUP_REMOVED lines=9> */
[----:B----4-:R-:W-:Y:S01]  /*a0a0*/  @!P0 FADD.FTZ R60, R60, R65 ;  /* 0x000000413c3c8221 */ /* 0x010fe20000010000 */
[----:B------:R-:W-:Y:S01]  /*a0b0*/  FMUL.FTZ R137, R76, R137 ;  /* 0x000000894c897220 */ /* 0x000fe20000410000 */
[----:B------:R-:W-:Y:S01]  /*a0c0*/  FMUL.FTZ R195, R158, R195 ;  /* 0x000000c39ec37220 */ /* 0x000fe20000410000 */
[----:B------:R-:W-:Y:S01]  /*a0d0*/  FMUL.FTZ R138, R75, R138 ;  /* 0x0000008a4b8a7220 */ /* 0x000fe20000410000 */
[----:B-----5:R-:W-:Y:S01]  /*a0e0*/  @!P0 FADD.FTZ R61, R61, R70 ;  /* 0x000000463d3d8221 */ /* 0x020fe20000010000 */
[----:B------:R-:W4:Y:S01]  /*a0f0*/  SHFL.DOWN PT, R65, R60, 0x2, 0x1f ;  /* 0x08401f003c417f89 */ /* 0x000f2200000e0000 */
[----:B------:R-:W-:Y:S01]  /*a100*/  FMUL.FTZ R196, R157, R196 ;  /* 0x000000c49dc47220 */ /* 0x000fe20000410000 */
        /* <DEDUP_REMOVED lines=28> */
[----:B------:R-:W-:Y:S01]  /*a2d0*/  FFMA.FTZ R199, R118, R176, R199 ;  /* 0x000000b076c77223 */ /* 0x000fe200000100c7 */
[----:B------:R-:W-:Y:S01]  /*a2e0*/  FFMA.FTZ R213, R213, R126, R74 ;  /* 0x0000007ed5d57223 */ /* 0x000fe2000001004a */
[----:B-1----:R-:W-:Y:S01]  /*a2f0*/  @!P0 FADD.FTZ R62, R62, R71 ;  /* 0x000000473e3e8221 */ /* 0x002fe20000010000 */
[----:B------:R-:W1:Y:S01]  /*a300*/  SHFL.DOWN PT, R64, R61, 0x4, 0x1f ;  /* 0x08801f003d407f89 */ /* 0x000e6200000e0000 */
        /* <DEDUP_REMOVED lines=12> */
[----:B------:R-:W-:Y:S01]  /*a3d0*/  FMUL.FTZ R201, R116, R201 ;  /* 0x000000c974c97220 */ /* 0x000fe20000410000 */
[----:B------:R-:W-:Y:S01]  /*a3e0*/  FMUL.FTZ R72, R72, R121 ;  /* 0x0000007948487220 */ /* 0x000fe20000410000 */
[----:B------:R-:W-:Y:S01]  /*a3f0*/  BSSY.RECONVERGENT B0, `(.L_x_4824) ;  /* 0x0000038000007945 */ /* 0x000fe20003800200 */
[----:B------:R-:W-:Y:S01]  /*a400*/  FADD.FTZ R49, R106, R49 ;  /* 0x000000316a317221 */ /* 0x000fe20000010000 */
[----:B------:R-:W-:Y:S01]  /*a410*/  FADD.FTZ R50, R107, R50 ;  /* 0x000000326b327221 */ /* 0x000fe20000010000 */
[----:B------:R-:W-:Y:S01]  /*a420*/  FFMA.FTZ R19, R36, R168, R19 ;  /* 0x000000a824137223 */ /* 0x000fe20000010013 */
[----:B------:R-:W-:Y:S01]  /*a430*/  FADD.FTZ R51, R214, R51 ;  /* 0x00000033d6337221 */ /* 0x000fe20000010000 */
        /* <DEDUP_REMOVED lines=10> */
[----:B------:R-:W-:Y:S01]  /*a4e0*/  FFMA.FTZ R64, R96, R199, R213 ;  /* 0x000000c760407223 */ /* 0x000fe200000100d5 */
[----:B------:R-:W-:Y:S01]  /*a4f0*/  FADD.FTZ R82, R65, R82 ;  /* 0x0000005241527221 */ /* 0x000fe20000010000 */
[----:B-----5:R-:W-:Y:S01]  /*a500*/  @!P0 FADD.FTZ R63, R63, R70 ;  /* 0x000000463f3f8221 */ /* 0x020fe20000010000 */
[----:B------:R-:W4:Y:S01]  /*a510*/  SHFL.DOWN PT, R69, R62, 0x8, 0x1f ;  /* 0x09001f003e457f89 */ /* 0x000f2200000e0000 */
[----:B------:R-:W-:Y:S01]  /*a520*/  ISETP.GT.AND P0, PT, R103, 0x17, PT ;  /* 0x000000176700780c */ /* 0x000fe20003f04270 */
[----:B------:R-:W-:Y:S01]  /*a530*/  FADD.FTZ R52, R229, R52 ;  /* 0x00000034e5347221 */ /* 0x000fe20000010000 */
[----:B------:R-:W-:Y:S01]  /*a540*/  FADD.FTZ R53, R230, R53 ;  /* 0x00000035e6357221 */ /* 0x000fe20000010000 */
[----:B------:R-:W5:Y:S01]  /*a550*/  SHFL.DOWN PT, R70, R63, 0x8, 0x1f ;  /* 0x09001f003f467f89 */ /* 0x000f6200000e0000 */
[----:B------:R-:W-:Y:S01]  /*a560*/  FFMA.FTZ R22, R37, R193, R22 ;  /* 0x000000c125167223 */ /* 0x000fe20000010016 */
[----:B------:R-:W-:Y:S01]  /*a570*/  FADD.FTZ R54, R225, R54 ;  /* 0x00000036e1367221 */ /* 0x000fe20000010000 */
[----:B------:R-:W-:Y:S01]  /*a580*/  FFMA.FTZ R23, R40, R194, R23 ;  /* 0x000000c228177223 */ /* 0x000fe20000010017 */
[----:B------:R-:W-:Y:S01]  /*a590*/  FFMA.FTZ R24, R39, R195, R24 ;  /* 0x000000c327187223 */ /* 0x000fe20000010018 */
[----:B------:R-:W-:Y:S01]  /*a5a0*/  FADD.FTZ R55, R226, R55 ;  /* 0x00000037e2377221 */ /* 0x000fe20000010000 */
[----:B------:R-:W-:Y:S01]  /*a5b0*/  FADD.FTZ R56, R221, R56 ;  /* 0x00000038dd387221 */ /* 0x000fe20000010000 */
[----:B------:R-:W-:Y:S01]  /*a5c0*/  FFMA.FTZ R25, R42, R196, R25 ;  /* 0x000000c42a197223 */ /* 0x000fe20000010019 */
[----:B------:R-:W-:Y:S01]  /*a5d0*/  FADD.FTZ R57, R222, R57 ;  /* 0x00000039de397221 */ /* 0x000fe20000010000 */
[----:B------:R-:W-:Y:S01]  /*a5e0*/  FFMA.FTZ R26, R41, R197, R26 ;  /* 0x000000c5291a7223 */ /* 0x000fe2000001001a */
[----:B------:R-:W-:Y:S01]  /*a5f0*/  FFMA.FTZ R27, R44, R198, R27 ;  /* 0x000000c62c1b7223 */ /* 0x000fe2000001001b */
[----:B------:R-:W-:Y:S01]  /*a600*/  FADD.FTZ R58, R217, R58 ;  /* 0x0000003ad93a7221 */ /* 0x000fe20000010000 */
        /* <DEDUP_REMOVED lines=22> */
.L_x_4825:
[----:B------:R-:W-:Y:S05]  /*a770*/  BSYNC.RECONVERGENT B0 ;  /* 0x0000000000007941 */ /* 0x000fea0003800200 */
.L_x_4824:
        /* <DEDUP_REMOVED lines=47> */
.L_x_4827:
[----:B------:R-:W-:Y:S05]  /*aa70*/  BSYNC.RECONVERGENT B0 ;  /* 0x0000000000007941 */ /* 0x000fea0003800200 */
.L_x_4826:
[----:B------:R-:W-:-:S04]  /*aa80*/  UIADD3 UR8, UPT, UPT, UR8, 0x1, URZ ;  /* 0x0000000108087890 */ /* 0x000fc8000fffe0ff */
[----:B------:R-:W-:-:S09]  /*aa90*/  UISETP.GE.AND UP0, UPT, UR8, UR45, UPT ;  /* 0x0000002d0800728c */ /* 0x000fd2000bf06270 */
[----:B------:R-:W-:Y:S05]  /*aaa0*/  BRA.U !UP0, `(.L_x_4828) ;  /* 0xffffff7d08707547 */ /* 0x000fea000b83ffff */
.L_x_4729:
[----:B------:R-:W-:Y:S01]  /*aab0*/  BAR.SYNC.DEFER_BLOCKING 0x0 ;  /* 0x0000000000007b1d */ /* 0x000fe20000010000 */
[----:B------:R-:W-:Y:S01]  /*aac0*/  F2FP.F16.F32.PACK_AB R35, R25, R26 ;  /* 0x0000001a1923723e */ /* 0x000fe200000000ff */
[----:B------:R-:W-:Y:S01]  /*aad0*/  UIADD3 UR14, UPT, UPT, UR17, -0x1, URZ ;  /* 0xffffffff110e7890 */ /* 0x000fe2000fffe0ff */
[----:B------:R-:W-:Y:S01]  /*aae0*/  F2FP.F16.F32.PACK_AB R34, R27, R28 ;  /* 0x0000001c1b22723e */ /* 0x000fe200000000ff */
[----:B-1----:R-:W-:Y:S01]  /*aaf0*/  FADD.FTZ R5, R104, R59 ;  /* 0x0000003b68057221 */ /* 0x002fe20000010000 */
[----:B------:R-:W-:-:S03]  /*ab00*/  F2FP.F16.F32.PACK_AB R33, R29, R30 ;  /* 0x0000001e1d21723e */ /* 0x000fc600000000ff */
[----:B------:R-:W1:Y:S01]  /*ab10*/  S2UR UR27, SR_CTAID.X ;  /* 0x00000000001b79c3 */ /* 0x000e620000002500 */
[----:B------:R-:W1:Y:S01]  /*ab20*/  LDCU.64 UR30, c[0x0][0x4f8] ;  /* 0x00009f00ff1e77ac */ /* 0x000e620008000a00 */
[----:B------:R-:W5:Y:S01]  /*ab30*/  S2R R0, SR_TID.X ;  /* 0x0000000000007919 */ /* 0x000f620000002100 */
[----:B------:R-:W-:Y:S01]  /*ab40*/  F2FP.F16.F32.PACK_AB R32, R31, R32 ;  /* 0x000000201f20723e */ /* 0x000fe200000000ff */
[----:B------:R-:W-:Y:S01]  /*ab50*/  FADD.FTZ R6, R5, R80 ;  /* 0x0000005005067221 */ /* 0x000fe20000010000 */
[----:B------:R-:W-:Y:S01]  /*ab60*/  F2FP.F16.F32.PACK_AB R27, R17, R18 ;  /* 0x00000012111b723e */ /* 0x000fe200000000ff */
[----:B------:R-:W0:Y:S01]  /*ab70*/  LDCU.64 UR32, c[0x0][0x500] ;  /* 0x0000a000ff2077ac */ /* 0x000e220008000a00 */
[----:B------:R-:W-:Y:S01]  /*ab80*/  F2FP.F16.F32.PACK_AB R26, R19, R20 ;  /* 0x00000014131a723e */ /* 0x000fe200000000ff */
[----:B------:R-:W-:Y:S01]  /*ab90*/  FADD.FTZ R7, R6, R81 ;  /* 0x0000005106077221 */ /* 0x000fe20000010000 */
[----:B------:R-:W-:Y:S01]  /*aba0*/  F2FP.F16.F32.PACK_AB R25, R21, R22 ;  /* 0x000000161519723e */ /* 0x000fe200000000ff */
[----:B------:R-:W2:Y:S01]  /*abb0*/  LDCU.64 UR34, c[0x0][0x550] ;  /* 0x0000aa00ff2277ac */ /* 0x000ea20008000a00 */
[----:B------:R-:W-:Y:S01]  /*abc0*/  F2FP.F16.F32.PACK_AB R24, R23, R24 ;  /* 0x000000181718723e */ /* 0x000fe200000000ff */
[----:B------:R-:W-:Y:S01]  /*abd0*/  FADD.FTZ R6, R7, R82 ;  /* 0x0000005207067221 */ /* 0x000fe20000010000 */
[----:B------:R-:W-:Y:S01]  /*abe0*/  F2FP.F16.F32.PACK_AB R17, R82, R81 ;  /* 0x000000515211723e */ /* 0x000fe200000000ff */
[----:B------:R-:W-:Y:S01]  /*abf0*/  USHF.L.U32 UR8, UR14, 0xb, URZ ;  /* 0x0000000b0e087899 */ /* 0x000fe200080006ff */
[----:B------:R-:W-:Y:S01]  /*ac00*/  F2FP.F16.F32.PACK_AB R16, R80, R59 ;  /* 0x0000003b5010723e */ /* 0x000fe200000000ff */
[----:B------:R-:W-:Y:S01]  /*ac10*/  UMOV UR9, URZ ;  /* 0x000000ff00097c82 */ /* 0x000fe20008000000 */
[----:B------:R-:W-:Y:S01]  /*ac20*/  F2FP.F16.F32.PACK_AB R19, R57, R58 ;  /* 0x0000003a3913723e */ /* 0x000fe200000000ff */
[----:B------:R-:W-:Y:S01]  /*ac30*/  STS.128 [R101], R32 ;  /* 0x0000002065007388 */ /* 0x000fe20000000c00 */
[----:B------:R-:W-:Y:S01]  /*ac40*/  F2FP.F16.F32.PACK_AB R18, R84, R83 ;  /* 0x000000535412723e */ /* 0x000fe200000000ff */
[----:B------:R-:W-:Y:S01]  /*ac50*/  FADD.FTZ R83, R6, R83 ;  /* 0x0000005306537221 */ /* 0x000fe20000010000 */
[----:B------:R-:W-:Y:S01]  /*ac60*/  F2FP.F16.F32.PACK_AB R23, R49, R50 ;  /* 0x000000323117723e */ /* 0x000fe200000000ff */
[----:B------:R-:W-:Y:S01]  /*ac70*/  STS.128 [R101+0x10], R24 ;  /* 0x0000101865007388 */ /* 0x000fe20000000c00 */
[----:B------:R-:W-:-:S03]  /*ac80*/  NOP ;  /* 0x0000000000007918 */ /* 0x000fc60000000000 */
[----:B------:R-:W3:Y:S01]  /*ac90*/  LDS.128 R8, [R102] ;  /* 0x0000000066087984 */ /* 0x000ee20000000c00 */
[----:B-1----:R-:W-:Y:S01]  /*aca0*/  UIMAD.WIDE.U32 UR12, UR27, UR30, UR8 ;  /* 0x0000001e1b0c72a5 */ /* 0x002fe2000f8e0008 */
[----:B------:R-:W-:Y:S01]  /*acb0*/  F2FP.F16.F32.PACK_AB R22, R51, R52 ;  /* 0x000000343316723e */ /* 0x000fe200000000ff */
[----:B------:R-:W-:Y:S01]  /*acc0*/  FADD.FTZ R83, R83, R84 ;  /* 0x0000005453537221 */ /* 0x000fe20000010000 */
[----:B------:R-:W1:Y:S01]  /*acd0*/  LDS.128 R12, [R102+0x200] ;  /* 0x00020000660c7984 */ /* 0x000e620000000c00 */
[----:B------:R-:W-:Y:S01]  /*ace0*/  UIMAD UR13, UR27, UR31, UR13 ;  /* 0x0000001f1b0d72a4 */ /* 0x000fe2000f8e020d */
[C---:B-----5:R-:W-:Y:S01]  /*acf0*/  SHF.L.U32 R3, R0.reuse, 0x1, RZ ;  /* 0x0000000100037819 */ /* 0x060fe200000006ff */
[----:B------:R-:W5:Y:S01]  /*ad00*/  LDCU.64 UR30, c[0x0][0x520] ;  /* 0x0000a400ff1e77ac */ /* 0x000f620008000a00 */
[----:B------:R-:W-:Y:S01]  /*ad10*/  LOP3.LUT R0, R0, 0x1f, RZ, 0xc0, !PT ;  /* 0x0000001f00007812 */ /* 0x000fe200078ec0ff */
[----:B------:R-:W-:Y:S01]  /*ad20*/  FADD.FTZ R58, R83, R58 ;  /* 0x0000003a533a7221 */ /* 0x000fe20000010000 */
[----:B------:R-:W-:Y:S01]  /*ad30*/  LOP3.LUT R3, R3, 0x7c0, RZ, 0xc0, !PT ;  /* 0x000007c003037812 */ /* 0x000fe200078ec0ff */
[----:B0-----:R-:W-:Y:S01]  /*ad40*/  UIMAD.WIDE.U32 UR12, UR10, UR32, UR12 ;  /* 0x000000200a0c72a5 */ /* 0x001fe2000f8e000c */
[----:B------:R-:W-:Y:S01]  /*ad50*/  F2FP.F16.F32.PACK_AB R21, R53, R54 ;  /* 0x000000363515723e */ /* 0x000fe200000000ff */
[----:B------:R-:W-:Y:S01]  /*ad60*/  FADD.FTZ R57, R58, R57 ;  /* 0x000000393a397221 */ /* 0x000fe20000010000 */
[----:B------:R-:W-:Y:S01]  /*ad70*/  LOP3.LUT R2, R3, R0, RZ, 0xfc, !PT ;  /* 0x0000000003027212 */ /* 0x000fe200078efcff */
[----:B------:R-:W-:Y:S01]  /*ad80*/  UIMAD UR15, UR10, UR33, UR13 ;  /* 0x000000210a0f72a4 */ /* 0x000fe2000f8e020d */
[----:B------:R-:W-:Y:S01]  /*ad90*/  F2FP.F16.F32.PACK_AB R20, R55, R56 ;  /* 0x000000383714723e */ /* 0x000fe200000000ff */
[----:B--2---:R-:W-:Y:S01]  /*ada0*/  ULEA UR13, UP0, UR12, UR34, 0x1 ;  /* 0x000000220c0d7291 */ /* 0x004fe2000f8008ff */
[----:B------:R-:W-:Y:S01]  /*adb0*/  FADD.FTZ R56, R57, R56 ;  /* 0x0000003839387221 */ /* 0x000fe20000010000 */
[----:B------:R-:W0:Y:S03]  /*adc0*/  LDCU.64 UR32, c[0x0][0x560] ;  /* 0x0000ac00ff2077ac */ /* 0x000e260008000a00 */
[----:B------:R-:W-:Y:S01]  /*add0*/  FADD.FTZ R55, R56, R55 ;  /* 0x0000003738377221 */ /* 0x000fe20000010000 */
[----:B------:R-:W-:Y:S01]  /*ade0*/  ULEA.HI.X UR12, UR12, UR35, UR15, 0x1, UP0 ;  /* 0x000000230c0c7291 */ /* 0x000fe200080f0c0f */
[----:B------:R-:W-:Y:S01]  /*adf0*/  MOV R4, UR13 ;  /* 0x0000000d00047c02 */ /* 0x000fe20008000f00 */
[----:B------:R-:W-:Y:S01]  /*ae00*/  UIADD3 UR22, UP1, UPT, UR22, -0x1000, URZ ;  /* 0xfffff00016167890 */ /* 0x000fe2000ff3e0ff */
[----:B------:R-:W-:Y:S01]  /*ae10*/  FADD.FTZ R54, R55, R54 ;  /* 0x0000003637367221 */ /* 0x000fe20000010000 */
[----:B------:R-:W-:-:S02]  /*ae20*/  UIADD3 UR20, UP2, UPT, UR20, -0x1000, URZ ;  /* 0xfffff00014147890 */ /* 0x000fc4000ff5e0ff */
[----:B------:R-:W-:Y:S01]  /*ae30*/  MOV R5, UR12 ;  /* 0x0000000c00057c02 */ /* 0x000fe20008000f00 */
[----:B------:R-:W-:Y:S01]  /*ae40*/  FADD.FTZ R53, R54, R53 ;  /* 0x0000003536357221 */ /* 0x000fe20000010000 */
[----:B------:R-:W-:Y:S02]  /*ae50*/  UIADD3 UR18, UP3, UPT, UR18, -0x1000, URZ ;  /* 0xfffff00012127890 */ /* 0x000fe4000ff7e0ff */
[----:B------:R-:W-:Y:S01]  /*ae60*/  UIADD3.X UR23, UPT, UPT, UR23, -0x1, URZ, UP1, !UPT ;  /* 0xffffffff17177890 */ /* 0x000fe20008ffe4ff */
[----:B------:R-:W-:Y:S01]  /*ae70*/  IMAD.WIDE.U32 R4, R2, 0x10, R4 ;  /* 0x0000001002047825 */ /* 0x000fe200078e0004 */
[----:B------:R-:W2:Y:S03]  /*ae80*/  LDCU.64 UR12, c[0x0][0x518] ;  /* 0x0000a300ff0c77ac */ /* 0x000ea60008000a00 */
[----:B------:R-:W-:Y:S01]  /*ae90*/  FADD.FTZ R52, R53, R52 ;  /* 0x0000003435347221 */ /* 0x000fe20000010000 */
[----:B------:R-:W-:Y:S01]  /*aea0*/  UIADD3.X UR21, UPT, UPT, UR21, -0x1, URZ, UP2, !UPT ;  /* 0xffffffff15157890 */ /* 0x000fe200097fe4ff */
[----:B---3--:R-:W-:Y:S02]  /*aeb0*/  STG.E.128 desc[UR28][R4.64], R8 ;  /* 0x0000000804007986 */ /* 0x008fe4000c101d1c */
[----:B------:R-:W-:Y:S01]  /*aec0*/  FADD.FTZ R51, R52, R51 ;  /* 0x0000003334337221 */ /* 0x000fe20000010000 */
[----:B------:R-:W-:Y:S01]  /*aed0*/  UIADD3.X UR19, UPT, UPT, UR19, -0x1, URZ, UP3, !UPT ;  /* 0xffffffff13137890 */ /* 0x000fe20009ffe4ff */
[----:B-1----:R1:W-:Y:S02]  /*aee0*/  STG.E.128 desc[UR28][R4.64+0x200], R12 ;  /* 0x0002000c04007986 */ /* 0x0023e4000c101d1c */
[----:B------:R-:W-:Y:S01]  /*aef0*/  FADD.FTZ R50, R51, R50 ;  /* 0x0000003233327221 */ /* 0x000fe20000010000 */
[----:B------:R-:W-:Y:S03]  /*af00*/  BAR.SYNC.DEFER_BLOCKING 0x0 ;  /* 0x0000000000007b1d */ /* 0x000fe60000010000 */
[----:B------:R-:W-:Y:S01]  /*af10*/  FADD.FTZ R104, R50, R49 ;  /* 0x0000003132687221 */ /* 0x000fe20000010000 */
[----:B--2---:R-:W-:-:S04]  /*af20*/  UIMAD.WIDE.U32 UR8, UR27, UR12, UR8 ;  /* 0x0000000c1b0872a5 */ /* 0x004fc8000f8e0008 */
[----:B------:R-:W-:-:S04]  /*af30*/  UIMAD UR9, UR27, UR13, UR9 ;  /* 0x0000000d1b0972a4 */ /* 0x000fc8000f8e0209 */
[----:B-----5:R-:W-:-:S04]  /*af40*/  UIMAD.WIDE.U32 UR8, UR10, UR30, UR8 ;  /* 0x0000001e0a0872a5 */ /* 0x020fc8000f8e0008 */
[----:B------:R-:W-:Y:S02]  /*af50*/  UIMAD UR12, UR10, UR31, UR9 ;  /* 0x0000001f0a0c72a4 */ /* 0x000fe4000f8e0209 */
[----:B0-----:R-:W-:-:S04]  /*af60*/  ULEA UR9, UP0, UR8, UR32, 0x1 ;  /* 0x0000002008097291 */ /* 0x001fc8000f8008ff */
[----:B------:R-:W-:Y:S01]  /*af70*/  ULEA.HI.X UR8, UR8, UR33, UR12, 0x1, UP0 ;  /* 0x0000002108087291 */ /* 0x000fe200080f0c0c */
[----:B------:R-:W-:Y:S01]  /*af80*/  STS.128 [R101], R16 ;  /* 0x0000001065007388 */ /* 0x000fe20000000c00 */
[----:B-1----:R-:W-:Y:S01]  /*af90*/  MOV R4, UR9 ;  /* 0x0000000900047c02 */ /* 0x002fe20008000f00 */
[----:B------:R-:W-:Y:S02]  /*afa0*/  UIADD3 UR24, UP0, UPT, UR24, -0x2000, URZ ;  /* 0xffffe00018187890 */ /* 0x000fe4000ff1e0ff */
        /* <DEDUP_REMOVED lines=12> */
.L_x_4727:
        /* <DEDUP_REMOVED lines=44> */
.L_x_4831:
[----:B------:R-:W-:Y:S05]  /*b330*/  BSYNC.RECONVERGENT B0 ;  /* 0x0000000000007941 */ /* 0x000fea0003800200 */
.L_x_4830:
        /* <DEDUP_REMOVED lines=42> */
.L_x_4833:
[----:B------:R-:W-:Y:S05]  /*b5e0*/  BSYNC.RECONVERGENT B0 ;  /* 0x0000000000007941 */ /* 0x000fea0003800200 */
.L_x_4832:
[----:B------:R-:W-:Y:S05]  /*b5f0*/  @P0 EXIT ;  /* 0x000000000000094d */ /* 0x000fea0003800000 */
[----:B------:R-:W3:Y:S01]  /*b600*/  LDCU.64 UR8, c[0x0][0x4e8] ;  /* 0x00009d00ff0877ac */ /* 0x000ee20008000a00 */
[----:B------:R-:W5:Y:S01]  /*b610*/  S2UR UR11, SR_CgaCtaId ;  /* 0x00000000000b79c3 */ /* 0x000f620000008800 */
[----:B------:R-:W-:Y:S01]  /*b620*/  BSSY.RECONVERGENT B0, `(.L_x_4834) ;  /* 0x000002c000007945 */ /* 0x000fe20003800200 */
[----:B------:R-:W0:Y:S01]  /*b630*/  LDCU.64 UR12, c[0x0][0x4a8] ;  /* 0x00009500ff0c77ac */ /* 0x000e220008000a00 */
[----:B------:R-:W1:Y:S01]  /*b640*/  LDCU UR14, c[0x0][0x360] ;  /* 0x00006c00ff0e77ac */ /* 0x000e620008000800 */
[----:B------:R-:W1:Y:S01]  /*b650*/  LDCU.64 UR16, c[0x0][0x4b0] ;  /* 0x00009600ff1077ac */ /* 0x000e620008000a00 */
[----:B------:R-:W1:Y:S01]  /*b660*/  LDCU.64 UR18, c[0x0][0x530] ;  /* 0x0000a600ff1277ac */ /* 0x000e620008000a00 */
[----:B---3--:R-:W-:Y:S02]  /*b670*/  UIMAD.WIDE.U32 UR4, UR10, UR8, URZ ;  /* 0x000000080a0472a5 */ /* 0x008fe4000f8e00ff */
[----:B0-----:R-:W-:Y:S02]  /*b680*/  UIMAD.WIDE.U32 UR6, UR10, UR12, URZ ;  /* 0x0000000c0a0672a5 */ /* 0x001fe4000f8e00ff */
[----:B------:R-:W-:Y:S01]  /*b690*/  UIMAD UR8, UR10, UR9, UR5 ;  /* 0x000000090a0872a4 */ /* 0x000fe2000f8e0205 */
[----:B------:R-:W0:Y:S02]  /*b6a0*/  LDCU.64 UR20, c[0x0][0x4f0] ;  /* 0x00009e00ff1477ac */ /* 0x000e240008000a00 */
[----:B------:R-:W-:Y:S01]  /*b6b0*/  UMOV UR9, 0x400 ;  /* 0x0000040000097882 */ /* 0x000fe20000000000 */
[----:B------:R-:W3:Y:S01]  /*b6c0*/  LDCU.64 UR22, c[0x0][0x540] ;  /* 0x0000a800ff1677ac */ /* 0x000ee20008000a00 */
[----:B------:R-:W-:-:S02]  /*b6d0*/  UIMAD UR10, UR10, UR13, UR7 ;  /* 0x0000000d0a0a72a4 */ /* 0x000fc4000f8e0207 */
[----:B-1---5:R-:W-:-:S12]  /*b6e0*/  ULEA UR9, UR11, UR9, 0x18 ;  /* 0x000000090b097291 */ /* 0x022fd8000f8ec0ff */
.L_x_4835:
[----:B------:R-:W-:Y:S02]  /*b6f0*/  LEA R0, R11, UR9, 0x3 ;  /* 0x000000090b007c11 */ /* 0x000fe4000f8e18ff */
[----:B-12---:R-:W-:Y:S02]  /*b700*/  MOV R3, UR7 ;  /* 0x0000000700037c02 */ /* 0x006fe40008000f00 */
[----:B------:R-:W-:Y:S01]  /*b710*/  MOV R2, UR6 ;  /* 0x0000000600027c02 */ /* 0x000fe20008000f00 */
[----:B------:R-:W1:Y:S01]  /*b720*/  LDS.64 R12, [R0+0x9b80] ;  /* 0x009b8000000c7984 */ /* 0x000e620000000a00 */
[----:B------:R-:W-:Y:S02]  /*b730*/  SHF.R.S32.HI R3, RZ, 0x1f, R11 ;  /* 0x0000001fff037819 */ /* 0x000fe4000001140b */
[----:B------:R-:W-:Y:S01]  /*b740*/  MOV R7, UR10 ;  /* 0x0000000a00077c02 */ /* 0x000fe20008000f00 */
[----:B------:R-:W2:Y:S01]  /*b750*/  LDS.64 R14, [R0+0xa380] ;  /* 0x00a38000000e7984 */ /* 0x000ea20000000a00 */
[----:B------:R-:W-:Y:S01]  /*b760*/  MOV R6, R2 ;  /* 0x0000000200067202 */ /* 0x000fe20000000f00 */
[C---:B------:R-:W-:Y:S01]  /*b770*/  IMAD R2, R3.reuse, UR16, RZ ;  /* 0x0000001003027c24 */ /* 0x040fe2000f8e02ff */
[----:B------:R-:W-:Y:S01]  /*b780*/  MOV R4, UR4 ;  /* 0x0000000400047c02 */ /* 0x000fe20008000f00 */
[----:B0-----:R-:W-:Y:S01]  /*b790*/  IMAD R10, R3, UR20, RZ ;  /* 0x00000014030a7c24 */ /* 0x001fe2000f8e02ff */
        /* <DEDUP_REMOVED lines=13> */
[----:B---3--:R-:W-:-:S04]  /*b870*/  LEA R4, P1, R8, UR22, 0x3 ;  /* 0x0000001608047c11 */ /* 0x008fc8000f8218ff */
[----:B------:R-:W-:Y:S01]  /*b880*/  LEA.HI.X R5, R8, UR23, R5, 0x3, P1 ;  /* 0x0000001708057c11 */ /* 0x000fe200088f1c05 */
[----:B-1----:R1:W-:Y:S04]  /*b890*/  REDG.E.ADD.F32.FTZ.RN.STRONG.GPU desc[UR28][R2.64], R12 ;  /* 0x0000000c020079a6 */ /* 0x0023e8000c12f31c */
[----:B------:R1:W-:Y:S04]  /*b8a0*/  REDG.E.ADD.F32.FTZ.RN.STRONG.GPU desc[UR28][R2.64+0x4], R13 ;  /* 0x0000040d020079a6 */ /* 0x0003e8000c12f31c */
[----:B--2---:R1:W-:Y:S04]  /*b8b0*/  REDG.E.ADD.F32.FTZ.RN.STRONG.GPU desc[UR28][R4.64], R14 ;  /* 0x0000000e040079a6 */ /* 0x0043e8000c12f31c */
[----:B------:R1:W-:Y:S01]  /*b8c0*/  REDG.E.ADD.F32.FTZ.RN.STRONG.GPU desc[UR28][R4.64+0x4], R15 ;  /* 0x0000040f040079a6 */ /* 0x0003e2000c12f31c */
[----:B------:R-:W-:Y:S05]  /*b8d0*/  @!P0 BRA `(.L_x_4835) ;  /* 0xfffffffc00848947 */ /* 0x000fea000383ffff */
[----:B------:R-:W-:Y:S05]  /*b8e0*/  BSYNC.RECONVERGENT B0 ;  /* 0x0000000000007941 */ /* 0x000fea0003800200 */
.L_x_4834:
[----:B------:R-:W-:Y:S05]  /*b8f0*/  EXIT ;  /* 0x000000000000794d */ /* 0x000fea0003800000 */
.L_x_4734:
[----:B------:R-:W-:Y:S01]  /*b900*/  HFMA2 R234, -RZ, RZ, 0, 5.9604644775390625e-08 ;  /* 0x00000001ffea7431 */ /* 0x000fe200000001ff */
[----:B------:R-:W-:Y:S02]  /*b910*/  MOV R235, R73 ;  /* 0x0000004900eb7202 */ /* 0x000fe40000000f00 */
[----:B------:R-:W-:Y:S02]  /*b920*/  MOV R233, RZ ;  /* 0x000000ff00e97202 */ /* 0x000fe40000000f00 */
[----:B------:R-:W-:-:S07]  /*b930*/  MOV R240, 0xffffffff ;  /* 0xffffffff00f07802 */ /* 0x000fce0000000f00 */
[----:B01---5:R-:W-:Y:S05]  /*b940*/  WARPSYNC.COLLECTIVE R240, `(.L_x_4836) ;  /* 0x00000000f0087348 */ /* 0x023fea0003c00000 */
[----:B------:R2:W3:Y:S02]  /*b950*/  SHFL.UP P6, R239, R235, R234, R233 ;  /* 0x040000eaebef7389 */ /* 0x0004e400000c00e9 */
[----:B0123-5:R-:W-:Y:S05]  /*b960*/  ENDCOLLECTIVE ;  /* 0x000000000000791b */ /* 0x02ffea0003800000 */
.L_x_4836:
[----:B------:R-:W-:Y:S02]  /*b970*/  MOV R235, R72 ;  /* 0x0000004800eb7202 */ /* 0x000fe40000000f00 */
[----:B------:R-:W-:-:S07]  /*b980*/  MOV R236, R239 ;  /* 0x000000ef00ec7202 */ /* 0x000fce0000000f00 */
[----:B------:R-:W-:Y:S05]  /*b990*/  WARPSYNC.COLLECTIVE R240, `(.L_x_4837) ;  /* 0x00000000f0087348 */ /* 0x000fea0003c00000 */
[----:B------:R0:W1:Y:S02]  /*b9a0*/  SHFL.UP P6, R239, R235, R234, R233 ;  /* 0x040000eaebef7389 */ /* 0x00006400000c00e9 */
[----:B01----:R-:W-:Y:S05]  /*b9b0*/  ENDCOLLECTIVE ;  /* 0x000000000000791b */ /* 0x003fea0003800000 */
.L_x_4837:
[----:B------:R-:W-:Y:S02]  /*b9c0*/  MOV R235, R74 ;  /* 0x0000004a00eb7202 */ /* 0x000fe40000000f00 */
[----:B------:R-:W-:-:S07]  /*b9d0*/  MOV R237, R239 ;  /* 0x000000ef00ed7202 */ /* 0x000fce0000000f00 */
[----:B------:R-:W-:Y:S05]  /*b9e0*/  WARPSYNC.COLLECTIVE R240, `(.L_x_4838) ;  /* 0x00000000f0087348 */ /* 0x000fea0003c00000 */
[----:B------:R0:W1:Y:S02]  /*b9f0*/  SHFL.UP P6, R239, R235, R234, R233 ;  /* 0x040000eaebef7389 */ /* 0x00006400000c00e9 */
[----:B01----:R-:W-:Y:S05]  /*ba00*/  ENDCOLLECTIVE ;  /* 0x000000000000791b */ /* 0x003fea0003800000 */
.L_x_4838:
[----:B------:R-:W-:Y:S02]  /*ba10*/  MOV R235, R75 ;  /* 0x0000004b00eb7202 */ /* 0x000fe40000000f00 */
[----:B------:R-:W-:-:S07]  /*ba20*/  MOV R238, R239 ;  /* 0x000000ef00ee7202 */ /* 0x000fce0000000f00 */
[----:B------:R-:W-:Y:S05]  /*ba30*/  WARPSYNC.COLLECTIVE R240, `(.L_x_4839) ;  /* 0x00000000f0087348 */ /* 0x000fea0003c00000 */
[----:B------:R0:W1:Y:S02]  /*ba40*/  SHFL.UP P6, R239, R235, R234, R233 ;  /* 0x040000eaebef7389 */ /* 0x00006400000c00e9 */
[----:B01----:R-:W-:Y:S05]  /*ba50*/  ENDCOLLECTIVE ;  /* 0x000000000000791b */ /* 0x003fea0003800000 */
.L_x_4839:
        /* <DEDUP_REMOVED lines=15> */
.L_x_4840:
[----:B------:R-:W-:Y:S02]  /*bb50*/  MOV R235, R72 ;  /* 0x0000004800eb7202 */ /* 0x000fe40000000f00 */
[----:B------:R-:W-:-:S07]  /*bb60*/  MOV R236, R239 ;  /* 0x000000ef00ec7202 */ /* 0x000fce0000000f00 */
[----:B------:R-:W-:Y:S05]  /*bb70*/  WARPSYNC.COLLECTIVE R240, `(.L_x_4841) ;  /* 0x00000000f0087348 */ /* 0x000fea0003c00000 */
[----:B------:R0:W1:Y:S02]  /*bb80*/  SHFL.UP P6, R239, R235, R234, R233 ;  /* 0x040000eaebef7389 */ /* 0x00006400000c00e9 */
[----:B01----:R-:W-:Y:S05]  /*bb90*/  ENDCOLLECTIVE ;  /* 0x000000000000791b */ /* 0x003fea0003800000 */
.L_x_4841:
[----:B------:R-:W-:Y:S02]  /*bba0*/  MOV R235, R74 ;  /* 0x0000004a00eb7202 */ /* 0x000fe40000000f00 */
[----:B------:R-:W-:-:S07]  /*bbb0*/  MOV R237, R239 ;  /* 0x000000ef00ed7202 */ /* 0x000fce0000000f00 */
[----:B------:R-:W-:Y:S05]  /*bbc0*/  WARPSYNC.COLLECTIVE R240, `(.L_x_4842) ;  /* 0x00000000f0087348 */ /* 0x000fea0003c00000 */
[----:B------:R0:W1:Y:S02]  /*bbd0*/  SHFL.UP P6, R239, R235, R234, R233 ;  /* 0x040000eaebef7389 */ /* 0x00006400000c00e9 */
[----:B01----:R-:W-:Y:S05]  /*bbe0*/  ENDCOLLECTIVE ;  /* 0x000000000000791b */ /* 0x003fea0003800000 */
.L_x_4842:
[----:B------:R-:W-:Y:S02]  /*bbf0*/  MOV R235, R75 ;  /* 0x0000004b00eb7202 */ /* 0x000fe40000000f00 */
[----:B------:R-:W-:-:S07]  /*bc00*/  MOV R238, R239 ;  /* 0x000000ef00ee7202 */ /* 0x000fce0000000f00 */
[----:B------:R-:W-:Y:S05]  /*bc10*/  WARPSYNC.COLLECTIVE R240, `(.L_x_4843) ;  /* 0x00000000f0087348 */ /* 0x000fea0003c00000 */
[----:B------:R0:W1:Y:S02]  /*bc20*/  SHFL.UP P6, R239, R235, R234, R233 ;  /* 0x040000eaebef7389 */ /* 0x00006400000c00e9 */
[----:B01----:R-:W-:Y:S05]  /*bc30*/  ENDCOLLECTIVE ;  /* 0x000000000000791b */ /* 0x003fea0003800000 */
.L_x_4843:
        /* <DEDUP_REMOVED lines=15> */
.L_x_4844:
[----:B------:R-:W-:Y:S02]  /*bd30*/  MOV R235, R72 ;  /* 0x0000004800eb7202 */ /* 0x000fe40000000f00 */
[----:B------:R-:W-:-:S07]  /*bd40*/  MOV R236, R239 ;  /* 0x000000ef00ec7202 */ /* 0x000fce0000000f00 */
[----:B------:R-:W-:Y:S05]  /*bd50*/  WARPSYNC.COLLECTIVE R240, `(.L_x_4845) ;  /* 0x00000000f0087348 */ /* 0x000fea0003c00000 */
[----:B------:R0:W1:Y:S02]  /*bd60*/  SHFL.UP P6, R239, R235, R234, R233 ;  /* 0x040000eaebef7389 */ /* 0x00006400000c00e9 */
[----:B01----:R-:W-:Y:S05]  /*bd70*/  ENDCOLLECTIVE ;  /* 0x000000000000791b */ /* 0x003fea0003800000 */
.L_x_4845:
[----:B------:R-:W-:Y:S02]  /*bd80*/  MOV R235, R74 ;  /* 0x0000004a00eb7202 */ /* 0x000fe40000000f00 */
[----:B------:R-:W-:-:S07]  /*bd90*/  MOV R237, R239 ;  /* 0x000000ef00ed7202 */ /* 0x000fce0000000f00 */
[----:B------:R-:W-:Y:S05]  /*bda0*/  WARPSYNC.COLLECTIVE R240, `(.L_x_4846) ;  /* 0x00000000f0087348 */ /* 0x000fea0003c00000 */
[----:B------:R0:W1:Y:S02]  /*bdb0*/  SHFL.UP P6, R239, R235, R234, R233 ;  /* 0x040000eaebef7389 */ /* 0x00006400000c00e9 */
[----:B01----:R-:W-:Y:S05]  /*bdc0*/  ENDCOLLECTIVE ;  /* 0x000000000000791b */ /* 0x003fea0003800000 */
.L_x_4846:
[----:B------:R-:W-:Y:S02]  /*bdd0*/  MOV R235, R75 ;  /* 0x0000004b00eb7202 */ /* 0x000fe40000000f00 */
[----:B------:R-:W-:-:S07]  /*bde0*/  MOV R238, R239 ;  /* 0x000000ef00ee7202 */ /* 0x000fce0000000f00 */
[----:B------:R-:W-:Y:S05]  /*bdf0*/  WARPSYNC.COLLECTIVE R240, `(.L_x_4847) ;  /* 0x00000000f0087348 */ /* 0x000fea0003c00000 */
[----:B------:R0:W1:Y:S02]  /*be00*/  SHFL.UP P6, R239, R235, R234, R233 ;  /* 0x040000eaebef7389 */ /* 0x00006400000c00e9 */
[----:B01----:R-:W-:Y:S05]  /*be10*/  ENDCOLLECTIVE ;  /* 0x000000000000791b */ /* 0x003fea0003800000 */
.L_x_4847:
        /* <DEDUP_REMOVED lines=15> */
.L_x_4848:
[----:B------:R-:W-:Y:S02]  /*bf10*/  MOV R235, R72 ;  /* 0x0000004800eb7202 */ /* 0x000fe40000000f00 */
[----:B------:R-:W-:-:S07]  /*bf20*/  MOV R236, R239 ;  /* 0x000000ef00ec7202 */ /* 0x000fce0000000f00 */
[----:B------:R-:W-:Y:S05]  /*bf30*/  WARPSYNC.COLLECTIVE R240, `(.L_x_4849) ;  /* 0x00000000f0087348 */ /* 0x000fea0003c00000 */
[----:B------:R0:W1:Y:S02]  /*bf40*/  SHFL.UP P6, R239, R235, R234, R233 ;  /* 0x040000eaebef7389 */ /* 0x00006400000c00e9 */
[----:B01----:R-:W-:Y:S05]  /*bf50*/  ENDCOLLECTIVE ;  /* 0x000000000000791b */ /* 0x003fea0003800000 */
.L_x_4849:
[----:B------:R-:W-:Y:S02]  /*bf60*/  MOV R235, R74 ;  /* 0x0000004a00eb7202 */ /* 0x000fe40000000f00 */
[----:B------:R-:W-:-:S07]  /*bf70*/  MOV R237, R239 ;  /* 0x000000ef00ed7202 */ /* 0x000fce0000000f00 */
[----:B------:R-:W-:Y:S05]  /*bf80*/  WARPSYNC.COLLECTIVE R240, `(.L_x_4850) ;  /* 0x00000000f0087348 */ /* 0x000fea0003c00000 */
[----:B------:R0:W1:Y:S02]  /*bf90*/  SHFL.UP P6, R239, R235, R234, R233 ;  /* 0x040000eaebef7389 */ /* 0x00006400000c00e9 */
[----:B01----:R-:W-:Y:S05]  /*bfa0*/  ENDCOLLECTIVE ;  /* 0x000000000000791b */ /* 0x003fea0003800000 */
.L_x_4850:
[----:B------:R-:W-:Y:S02]  /*bfb0*/  MOV R235, R75 ;  /* 0x0000004b00eb7202 */ /* 0x000fe40000000f00 */
[----:B------:R-:W-:-:S07]  /*bfc0*/  MOV R238, R239 ;  /* 0x000000ef00ee7202 */ /* 0x000fce0000000f00 */
[----:B------:R-:W-:Y:S05]  /*bfd0*/  WARPSYNC.COLLECTIVE R240, `(.L_x_4851) ;  /* 0x00000000f0087348 */ /* 0x000fea0003c00000 */
[----:B------:R0:W1:Y:S02]  /*bfe0*/  SHFL.UP P6, R239, R235, R234, R233 ;  /* 0x040000eaebef7389 */ /* 0x00006400000c00e9 */
[----:B01----:R-:W-:Y:S05]  /*bff0*/  ENDCOLLECTIVE ;  /* 0x000000000000791b */ /* 0x003fea0003800000 */
.L_x_4851:
        /* <DEDUP_REMOVED lines=15> */
.L_x_4852:
[----:B------:R-:W-:Y:S02]  /*c0f0*/  MOV R235, R72 ;  /* 0x0000004800eb7202 */ /* 0x000fe40000000f00 */
[----:B------:R-:W-:-:S07]  /*c100*/  MOV R236, R239 ;  /* 0x000000ef00ec7202 */ /* 0x000fce0000000f00 */
[----:B------:R-:W-:Y:S05]  /*c110*/  WARPSYNC.COLLECTIVE R240, `(.L_x_4853) ;  /* 0x00000000f0087348 */ /* 0x000fea0003c00000 */
[----:B------:R0:W1:Y:S02]  /*c120*/  SHFL.UP P6, R239, R235, R234, R233 ;  /* 0x040000eaebef7389 */ /* 0x00006400000c00e9 */
[----:B01----:R-:W-:Y:S05]  /*c130*/  ENDCOLLECTIVE ;  /* 0x000000000000791b */ /* 0x003fea0003800000 */
.L_x_4853:
[----:B------:R-:W-:Y:S02]  /*c140*/  MOV R235, R74 ;  /* 0x0000004a00eb7202 */ /* 0x000fe40000000f00 */
[----:B------:R-:W-:-:S07]  /*c150*/  MOV R237, R239 ;  /* 0x000000ef00ed7202 */ /* 0x000fce0000000f00 */
[----:B------:R-:W-:Y:S05]  /*c160*/  WARPSYNC.COLLECTIVE R240, `(.L_x_4854) ;  /* 0x00000000f0087348 */ /* 0x000fea0003c00000 */
[----:B------:R0:W1:Y:S02]  /*c170*/  SHFL.UP P6, R239, R235, R234, R233 ;  /* 0x040000eaebef7389 */ /* 0x00006400000c00e9 */
[----:B01----:R-:W-:Y:S05]  /*c180*/  ENDCOLLECTIVE ;  /* 0x000000000000791b */ /* 0x003fea0003800000 */
.L_x_4854:
[----:B------:R-:W-:Y:S02]  /*c190*/  MOV R235, R75 ;  /* 0x0000004b00eb7202 */ /* 0x000fe40000000f00 */
[----:B------:R-:W-:-:S07]  /*c1a0*/  MOV R238, R239 ;  /* 0x000000ef00ee7202 */ /* 0x000fce0000000f00 */
[----:B------:R-:W-:Y:S05]  /*c1b0*/  WARPSYNC.COLLECTIVE R240, `(.L_x_4855) ;  /* 0x00000000f0087348 */ /* 0x000fea0003c00000 */
[----:B------:R0:W1:Y:S02]  /*c1c0*/  SHFL.UP P6, R239, R235, R234, R233 ;  /* 0x040000eaebef7389 */ /* 0x00006400000c00e9 */
[----:B01----:R-:W-:Y:S05]  /*c1d0*/  ENDCOLLECTIVE ;  /* 0x000000000000791b */ /* 0x003fea0003800000 */
.L_x_4855:
[----:B------:R-:W-:Y:S05]  /*c1e0*/  BRA `(.L_x_4856) ;  /* 0xffffff8800b87947 */ /* 0x000fea000383ffff */
.L_x_4735:
        /* <DEDUP_REMOVED lines=8> */
.L_x_4858:
[----:B------:R-:W-:Y:S05]  /*c270*/  BSYNC B0 ;  /* 0x0000000000007941 */ /* 0x000fea0003800000 */
.L_x_4857:
[----:B------:R-:W-:Y:S05]  /*c280*/  BRA `(.L_x_4859) ;  /* 0xffffff8800c47947 */ /* 0x000fea000383ffff */
.L_x_4736:
        /* <DEDUP_REMOVED lines=8> */
.L_x_4861:
[----:B------:R-:W-:Y:S05]  /*c310*/  BSYNC B0 ;  /* 0x0000000000007941 */ /* 0x000fea0003800000 */
.L_x_4860:
[----:B------:R-:W-:Y:S05]  /*c320*/  BRA `(.L_x_4862) ;  /* 0xffffff8800a47947 */ /* 0x000fea000383ffff */
.L_x_4737:
        /* <DEDUP_REMOVED lines=8> */
.L_x_4864:
[----:B------:R-:W-:Y:S05]  /*c3b0*/  BSYNC B0 ;  /* 0x0000000000007941 */ /* 0x000fea0003800000 */
.L_x_4863:
[----:B------:R-:W-:Y:S05]  /*c3c0*/  BRA `(.L_x_4865) ;  /* 0xffffff8800847947 */ /* 0x000fea000383ffff */
.L_x_4738:
        /* <DEDUP_REMOVED lines=8> */
.L_x_4867:
[----:B------:R-:W-:Y:S05]  /*c450*/  BSYNC B0 ;  /* 0x0000000000007941 */ /* 0x000fea0003800000 */
.L_x_4866:
[----:B------:R-:W-:Y:S05]  /*c460*/  BRA `(.L_x_4868) ;  /* 0xffffff8800647947 */ /* 0x000fea000383ffff */
.L_x_4739:
        /* <DEDUP_REMOVED lines=8> */
.L_x_4870:
[----:B------:R-:W-:Y:S05]  /*c4f0*/  BSYNC B0 ;  /* 0x0000000000007941 */ /* 0x000fea0003800000 */
.L_x_4869:
        /* <DEDUP_REMOVED lines=10> */
.L_x_4871:
[----:B------:R-:W-:Y:S02]  /*c5a0*/  MOV R235, R74 ;  /* 0x0000004a00eb7202 */ /* 0x000fe40000000f00 */
[----:B------:R-:W-:-:S07]  /*c5b0*/  MOV R243, R239 ;  /* 0x000000ef00f37202 */ /* 0x000fce0000000f00 */
[----:B------:R-:W-:Y:S05]  /*c5c0*/  WARPSYNC.COLLECTIVE R240, `(.L_x_4872) ;  /* 0x00000000f0087348 */ /* 0x000fea0003c00000 */
[----:B------:R0:W1:Y:S02]  /*c5d0*/  SHFL.UP P6, R239, R235, R234, R233 ;  /* 0x040000eaebef7389 */ /* 0x00006400000c00e9 */
[----:B01----:R-:W-:Y:S05]  /*c5e0*/  ENDCOLLECTIVE ;  /* 0x000000000000791b */ /* 0x003fea0003800000 */
.L_x_4872:
[----:B------:R-:W-:Y:S02]  /*c5f0*/  MOV R235, R75 ;  /* 0x0000004b00eb7202 */ /* 0x000fe40000000f00 */
[----:B------:R-:W-:-:S07]  /*c600*/  MOV R74, R239 ;  /* 0x000000ef004a7202 */ /* 0x000fce0000000f00 */
[----:B------:R-:W-:Y:S05]  /*c610*/  WARPSYNC.COLLECTIVE R240, `(.L_x_4873) ;  /* 0x00000000f0087348 */ /* 0x000fea0003c00000 */
[----:B------:R0:W1:Y:S02]  /*c620*/  SHFL.UP P6, R239, R235, R234, R233 ;  /* 0x040000eaebef7389 */ /* 0x00006400000c00e9 */
[----:B01----:R-:W-:Y:S05]  /*c630*/  ENDCOLLECTIVE ;  /* 0x000000000000791b */ /* 0x003fea0003800000 */
.L_x_4873:
[----:B------:R-:W-:Y:S02]  /*c640*/  MOV R75, R239 ;  /* 0x000000ef004b7202 */ /* 0x000fe40000000f00 */
[----:B------:R-:W-:-:S07]  /*c650*/  MOV R239, R76 ;  /* 0x0000004c00ef7202 */ /* 0x000fce0000000f00 */
[----:B------:R-:W-:Y:S05]  /*c660*/  WARPSYNC.COLLECTIVE R240, `(.L_x_4874) ;  /* 0x00000000f0087348 */ /* 0x000fea0003c00000 */
[----:B------:R0:W1:Y:S02]  /*c670*/  SHFL.IDX P3, R241, R239, R238, R237 ;  /* 0x000000eeeff17389 */ /* 0x00006400000600ed */
[----:B01----:R-:W-:Y:S05]  /*c680*/  ENDCOLLECTIVE ;  /* 0x000000000000791b */ /* 0x003fea0003800000 */
.L_x_4874:
[----:B------:R-:W-:Y:S02]  /*c690*/  MOV R239, R77 ;  /* 0x0000004d00ef7202 */ /* 0x000fe40000000f00 */
[----:B------:R-:W-:-:S07]  /*c6a0*/  MOV R76, R241 ;  /* 0x000000f1004c7202 */ /* 0x000fce0000000f00 */
[----:B------:R-:W-:Y:S05]  /*c6b0*/  WARPSYNC.COLLECTIVE R240, `(.L_x_4875) ;  /* 0x00000000f0087348 */ /* 0x000fea0003c00000 */
[----:B------:R0:W1:Y:S02]  /*c6c0*/  SHFL.IDX P3, R241, R239, R238, R237 ;  /* 0x000000eeeff17389 */ /* 0x00006400000600ed */
[----:B01----:R-:W-:Y:S05]  /*c6d0*/  ENDCOLLECTIVE ;  /* 0x000000000000791b */ /* 0x003fea0003800000 */
.L_x_4875:
[----:B------:R-:W-:Y:S02]  /*c6e0*/  MOV R239, R78 ;  /* 0x0000004e00ef7202 */ /* 0x000fe40000000f00 */
[----:B------:R-:W-:-:S07]  /*c6f0*/  MOV R234, R241 ;  /* 0x000000f100ea7202 */ /* 0x000fce0000000f00 */
[----:B------:R-:W-:Y:S05]  /*c700*/  WARPSYNC.COLLECTIVE R240, `(.L_x_4876) ;  /* 0x00000000f0087348 */ /* 0x000fea0003c00000 */
[----:B------:R0:W1:Y:S02]  /*c710*/  SHFL.IDX P3, R241, R239, R238, R237 ;  /* 0x000000eeeff17389 */ /* 0x00006400000600ed */
[----:B01----:R-:W-:Y:S05]  /*c720*/  ENDCOLLECTIVE ;  /* 0x000000000000791b */ /* 0x003fea0003800000 */
.L_x_4876:
[----:B------:R-:W-:Y:S02]  /*c730*/  MOV R239, R79 ;  /* 0x0000004f00ef7202 */ /* 0x000fe40000000f00 */
[----:B------:R-:W-:-:S07]  /*c740*/  MOV R78, R241 ;  /* 0x000000f1004e7202 */ /* 0x000fce0000000f00 */
[----:B------:R-:W-:Y:S05]  /*c750*/  WARPSYNC.COLLECTIVE R240, `(.L_x_4877) ;  /* 0x00000000f0087348 */ /* 0x000fea0003c00000 */
[----:B------:R0:W1:Y:S02]  /*c760*/  SHFL.IDX P3, R241, R239, R238, R237 ;  /* 0x000000eeeff17389 */ /* 0x00006400000600ed */
[----:B01----:R-:W-:Y:S05]  /*c770*/  ENDCOLLECTIVE ;  /* 0x000000000000791b */ /* 0x003fea0003800000 */
.L_x_4877:
[----:B------:R-:W-:Y:S01]  /*c780*/  MOV R79, R241 ;  /* 0x000000f1004f7202 */ /* 0x000fe20000000f00 */
[----:B------:R-:W-:Y:S06]  /*c790*/  BRA `(.L_x_4878) ;  /* 0xffffff8400c07947 */ /* 0x000fec000383ffff */
.L_x_4742:
[----:B------:R-:W-:Y:S01]  /*c7a0*/  HFMA2 R252, -RZ, RZ, 0, 5.9604644775390625e-08 ;  /* 0x00000001fffc7431 */ /* 0x000fe200000001ff */
[----:B------:R-:W-:Y:S02]  /*c7b0*/  MOV R241, R249 ;  /* 0x000000f900f17202 */ /* 0x000fe40000000f00 */
[----:B------:R-:W-:Y:S02]  /*c7c0*/  MOV R79, 0x1f ;  /* 0x0000001f004f7802 */ /* 0x000fe40000000f00 */
[----:B------:R-:W-:-:S07]  /*c7d0*/  MOV R240, 0xffffffff ;  /* 0xffffffff00f07802 */ /* 0x000fce0000000f00 */
[----:B0-----:R-:W-:Y:S05]  /*c7e0*/  WARPSYNC.COLLECTIVE R240, `(.L_x_4879) ;  /* 0x00000000f0087348 */ /* 0x001fea0003c00000 */
[----:B------:R1:W2:Y:S02]  /*c7f0*/  SHFL.DOWN P0, R251, R241, R252, R79 ;  /* 0x080000fcf1fb7389 */ /* 0x0002a4000000004f */
[----:B012---:R-:W-:Y:S05]  /*c800*/  ENDCOLLECTIVE ;  /* 0x000000000000791b */ /* 0x007fea0003800000 */
.L_x_4879:
[----:B------:R-:W-:Y:S02]  /*c810*/  MOV R241, R248 ;  /* 0x000000f800f17202 */ /* 0x000fe40000000f00 */
[----:B------:R-:W-:-:S07]  /*c820*/  MOV R76, R251 ;  /* 0x000000fb004c7202 */ /* 0x000fce0000000f00 */
[----:B------:R-:W-:Y:S05]  /*c830*/  WARPSYNC.COLLECTIVE R240, `(.L_x_4880) ;  /* 0x00000000f0087348 */ /* 0x000fea0003c00000 */
[----:B------:R0:W1:Y:S02]  /*c840*/  SHFL.DOWN P0, R251, R241, R252, R79 ;  /* 0x080000fcf1fb7389 */ /* 0x000064000000004f */
[----:B01----:R-:W-:Y:S05]  /*c850*/  ENDCOLLECTIVE ;  /* 0x000000000000791b */ /* 0x003fea0003800000 */
.L_x_4880:
[----:B------:R-:W-:Y:S02]  /*c860*/  MOV R241, R247 ;  /* 0x000000f700f17202 */ /* 0x000fe40000000f00 */
[----:B------:R-:W-:-:S07]  /*c870*/  MOV R77, R251 ;  /* 0x000000fb004d7202 */ /* 0x000fce0000000f00 */
[----:B------:R-:W-:Y:S05]  /*c880*/  WARPSYNC.COLLECTIVE R240, `(.L_x_4881) ;  /* 0x00000000f0087348 */ /* 0x000fea0003c00000 */
[----:B------:R0:W1:Y:S02]  /*c890*/  SHFL.DOWN P0, R251, R241, R252, R79 ;  /* 0x080000fcf1fb7389 */ /* 0x000064000000004f */
[----:B01----:R-:W-:Y:S05]  /*c8a0*/  ENDCOLLECTIVE ;  /* 0x000000000000791b */ /* 0x003fea0003800000 */
.L_x_4881:
[----:B------:R-:W-:Y:S02]  /*c8b0*/  MOV R241, R246 ;  /* 0x000000f600f17202 */ /* 0x000fe40000000f00 */
[----:B------:R-:W-:-:S07]  /*c8c0*/  MOV R78, R251 ;  /* 0x000000fb004e7202 */ /* 0x000fce0000000f00 */
[----:B------:R-:W-:Y:S05]  /*c8d0*/  WARPSYNC.COLLECTIVE R240, `(.L_x_4882) ;  /* 0x00000000f0087348 */ /* 0x000fea0003c00000 */
[----:B------:R0:W1:Y:S02]  /*c8e0*/  SHFL.DOWN P0, R251, R241, R252, R79 ;  /* 0x080000fcf1fb7389 */ /* 0x000064000000004f */
[----:B01----:R-:W-:Y:S05]  /*c8f0*/  ENDCOLLECTIVE ;  /* 0x000000000000791b */ /* 0x003fea0003800000 */
.L_x_4882:
[----:B------:R-:W-:Y:S05]  /*c900*/  BRA `(.L_x_4883) ;  /* 0xffffff9800fc7947 */ /* 0x000fea000383ffff */
.L_x_4745:
        /* <DEDUP_REMOVED lines=8> */
.L_x_4885:
[----:B------:R-:W-:Y:S05]  /*c990*/  BSYNC B1 ;  /* 0x0000000000017941 */ /* 0x000fea0003800000 */
.L_x_4884:
        /* <DEDUP_REMOVED lines=8> */
.L_x_4886:
[----:B------:R-:W-:Y:S02]  /*ca20*/  MOV R241, R247 ;  /* 0x000000f700f17202 */ /* 0x000fe40000000f00 */
[----:B------:R-:W-:-:S07]  /*ca30*/  MOV R77, R251 ;  /* 0x000000fb004d7202 */ /* 0x000fce0000000f00 */
[----:B------:R-:W-:Y:S05]  /*ca40*/  WARPSYNC.COLLECTIVE R240, `(.L_x_4887) ;  /* 0x00000000f0087348 */ /* 0x000fea0003c00000 */
[----:B------:R0:W1:Y:S02]  /*ca50*/  SHFL.DOWN P0, R251, R241, R252, R79 ;  /* 0x080000fcf1fb7389 */ /* 0x000064000000004f */
[----:B01----:R-:W-:Y:S05]  /*ca60*/  ENDCOLLECTIVE ;  /* 0x000000000000791b */ /* 0x003fea0003800000 */
.L_x_4887:
[----:B------:R-:W-:Y:S02]  /*ca70*/  MOV R241, R246 ;  /* 0x000000f600f17202 */ /* 0x000fe40000000f00 */
[----:B------:R-:W-:-:S07]  /*ca80*/  MOV R78, R251 ;  /* 0x000000fb004e7202 */ /* 0x000fce0000000f00 */
[----:B------:R-:W-:Y:S05]  /*ca90*/  WARPSYNC.COLLECTIVE R240, `(.L_x_4888) ;  /* 0x00000000f0087348 */ /* 0x000fea0003c00000 */
[----:B------:R0:W1:Y:S02]  /*caa0*/  SHFL.DOWN P0, R251, R241, R252, R79 ;  /* 0x080000fcf1fb7389 */ /* 0x000064000000004f */
[----:B01----:R-:W-:Y:S05]  /*cab0*/  ENDCOLLECTIVE ;  /* 0x000000000000791b */ /* 0x003fea0003800000 */
.L_x_4888:
[----:B------:R-:W-:Y:S05]  /*cac0*/  BRA `(.L_x_4889) ;  /* 0xffffff9800dc7947 */ /* 0x000fea000383ffff */
.L_x_4748:
        /* <DEDUP_REMOVED lines=8> */
.L_x_4891:
[----:B------:R-:W-:Y:S05]  /*cb50*/  BSYNC B1 ;  /* 0x0000000000017941 */ /* 0x000fea0003800000 */
.L_x_4890:
        /* <DEDUP_REMOVED lines=8> */
.L_x_4892:
[----:B------:R-:W-:Y:S02]  /*cbe0*/  MOV R241, R247 ;  /* 0x000000f700f17202 */ /* 0x000fe40000000f00 */
[----:B------:R-:W-:-:S07]  /*cbf0*/  MOV R77, R251 ;  /* 0x000000fb004d7202 */ /* 0x000fce0000000f00 */
[----:B------:R-:W-:Y:S05]  /*cc00*/  WARPSYNC.COLLECTIVE R240, `(.L_x_4893) ;  /* 0x00000000f0087348 */ /* 0x000fea0003c00000 */
[----:B------:R0:W1:Y:S02]  /*cc10*/  SHFL.DOWN P0, R251, R241, R252, R79 ;  /* 0x080000fcf1fb7389 */ /* 0x000064000000004f */
[----:B01----:R-:W-:Y:S05]  /*cc20*/  ENDCOLLECTIVE ;  /* 0x000000000000791b */ /* 0x003fea0003800000 */
.L_x_4893:
[----:B------:R-:W-:Y:S02]  /*cc30*/  MOV R241, R246 ;  /* 0x000000f600f17202 */ /* 0x000fe40000000f00 */
[----:B------:R-:W-:-:S07]  /*cc40*/  MOV R78, R251 ;  /* 0x000000fb004e7202 */ /* 0x000fce0000000f00 */
[----:B------:R-:W-:Y:S05]  /*cc50*/  WARPSYNC.COLLECTIVE R240, `(.L_x_4894) ;  /* 0x00000000f0087348 */ /* 0x000fea0003c00000 */
[----:B------:R0:W1:Y:S02]  /*cc60*/  SHFL.DOWN P0, R251, R241, R252, R79 ;  /* 0x080000fcf1fb7389 */ /* 0x000064000000004f */
[----:B01----:R-:W-:Y:S05]  /*cc70*/  ENDCOLLECTIVE ;  /* 0x000000000000791b */ /* 0x003fea0003800000 */
.L_x_4894:
[----:B------:R-:W-:Y:S05]  /*cc80*/  BRA `(.L_x_4895) ;  /* 0xffffff9800bc7947 */ /* 0x000fea000383ffff */
.L_x_4751:
        /* <DEDUP_REMOVED lines=8> */
.L_x_4897:
[----:B------:R-:W-:Y:S05]  /*cd10*/  BSYNC B1 ;  /* 0x0000000000017941 */ /* 0x000fea0003800000 */
.L_x_4896:
        /* <DEDUP_REMOVED lines=8> */
.L_x_4898:
[----:B------:R-:W-:Y:S02]  /*cda0*/  MOV R241, R247 ;  /* 0x000000f700f17202 */ /* 0x000fe40000000f00 */
[----:B------:R-:W-:-:S07]  /*cdb0*/  MOV R77, R251 ;  /* 0x000000fb004d7202 */ /* 0x000fce0000000f00 */
[----:B------:R-:W-:Y:S05]  /*cdc0*/  WARPSYNC.COLLECTIVE R240, `(.L_x_4899) ;  /* 0x00000000f0087348 */ /* 0x000fea0003c00000 */
[----:B------:R0:W1:Y:S02]  /*cdd0*/  SHFL.DOWN P0, R251, R241, R252, R79 ;  /* 0x080000fcf1fb7389 */ /* 0x000064000000004f */
[----:B01----:R-:W-:Y:S05]  /*cde0*/  ENDCOLLECTIVE ;  /* 0x000000000000791b */ /* 0x003fea0003800000 */
.L_x_4899:
[----:B------:R-:W-:Y:S02]  /*cdf0*/  MOV R241, R246 ;  /* 0x000000f600f17202 */ /* 0x000fe40000000f00 */
[----:B------:R-:W-:-:S07]  /*ce00*/  MOV R78, R251 ;  /* 0x000000fb004e7202 */ /* 0x000fce0000000f00 */
[----:B------:R-:W-:Y:S05]  /*ce10*/  WARPSYNC.COLLECTIVE R240, `(.L_x_4900) ;  /* 0x00000000f0087348 */ /* 0x000fea0003c00000 */
[----:B------:R0:W1:Y:S02]  /*ce20*/  SHFL.DOWN P0, R251, R241, R252, R79 ;  /* 0x080000fcf1fb7389 */ /* 0x000064000000004f */
[----:B01----:R-:W-:Y:S05]  /*ce30*/  ENDCOLLECTIVE ;  /* 0x000000000000791b */ /* 0x003fea0003800000 */
.L_x_4900:
[----:B------:R-:W-:Y:S05]  /*ce40*/  BRA `(.L_x_4901) ;  /* 0xffffff98009c7947 */ /* 0x000fea000383ffff */
.L_x_4754:
        /* <DEDUP_REMOVED lines=8> */
.L_x_4903:
[----:B------:R-:W-:Y:S05]  /*ced0*/  BSYNC B1 ;  /* 0x0000000000017941 */ /* 0x000fea0003800000 */
.L_x_4902:
        /* <DEDUP_REMOVED lines=8> */
.L_x_4904:
[----:B------:R-:W-:Y:S02]  /*cf60*/  MOV R241, R247 ;  /* 0x000000f700f17202 */ /* 0x000fe40000000f00 */
[----:B------:R-:W-:-:S07]  /*cf70*/  MOV R77, R251 ;  /* 0x000000fb004d7202 */ /* 0x000fce0000000f00 */
[----:B------:R-:W-:Y:S05]  /*cf80*/  WARPSYNC.COLLECTIVE R240, `(.L_x_4905) ;  /* 0x00000000f0087348 */ /* 0x000fea0003c00000 */
[----:B------:R0:W1:Y:S02]  /*cf90*/  SHFL.DOWN P0, R251, R241, R252, R79 ;  /* 0x080000fcf1fb7389 */ /* 0x000064000000004f */
[----:B01----:R-:W-:Y:S05]  /*cfa0*/  ENDCOLLECTIVE ;  /* 0x000000000000791b */ /* 0x003fea0003800000 */
.L_x_4905:
[----:B------:R-:W-:Y:S02]  /*cfb0*/  MOV R241, R246 ;  /* 0x000000f600f17202 */ /* 0x000fe40000000f00 */
[----:B------:R-:W-:-:S07]  /*cfc0*/  MOV R78, R251 ;  /* 0x000000fb004e7202 */ /* 0x000fce0000000f00 */
[----:B------:R-:W-:Y:S05]  /*cfd0*/  WARPSYNC.COLLECTIVE R240, `(.L_x_4906) ;  /* 0x00000000f0087348 */ /* 0x000fea0003c00000 */
[----:B------:R0:W1:Y:S02]  /*cfe0*/  SHFL.DOWN P0, R251, R241, R252, R79 ;  /* 0x080000fcf1fb7389 */ /* 0x000064000000004f */
[----:B01----:R-:W-:Y:S05]  /*cff0*/  ENDCOLLECTIVE ;  /* 0x000000000000791b */ /* 0x003fea0003800000 */
.L_x_4906:
[----:B------:R-:W-:Y:S05]  /*d000*/  BRA `(.L_x_4907) ;  /* 0xffffff98007c7947 */ /* 0x000fea000383ffff */
.L_x_4757:
        /* <DEDUP_REMOVED lines=8> */
.L_x_4909:
[----:B------:R-:W-:Y:S05]  /*d090*/  BSYNC B1 ;  /* 0x0000000000017941 */ /* 0x000fea0003800000 */
.L_x_4908:
        /* <DEDUP_REMOVED lines=10> */
.L_x_4910:
[----:B------:R-:W-:Y:S02]  /*d140*/  MOV R239, R247 ;  /* 0x000000f700ef7202 */ /* 0x000fe40000000f00 */
[----:B------:R-:W-:-:S07]  /*d150*/  MOV R244, R241 ;  /* 0x000000f100f47202 */ /* 0x000fce0000000f00 */
[----:B------:R-:W-:Y:S05]  /*d160*/  WARPSYNC.COLLECTIVE R240, `(.L_x_4911) ;  /* 0x00000000f0087348 */ /* 0x000fea0003c00000 */
[----:B------:R0:W1:Y:S02]  /*d170*/  SHFL.IDX P3, R241, R239, R238, R237 ;  /* 0x000000eeeff17389 */ /* 0x00006400000600ed */
[----:B01----:R-:W-:Y:S05]  /*d180*/  ENDCOLLECTIVE ;  /* 0x000000000000791b */ /* 0x003fea0003800000 */
.L_x_4911:
        /* <DEDUP_REMOVED lines=11> */
.L_x_4912:
        /* <DEDUP_REMOVED lines=11> */
.L_x_4913:
[----:B------:R-:W-:Y:S02]  /*d2f0*/  MOV R241, R248 ;  /* 0x000000f800f17202 */ /* 0x000fe40000000f00 */
[----:B------:R-:W-:-:S07]  /*d300*/  MOV R76, R251 ;  /* 0x000000fb004c7202 */ /* 0x000fce0000000f00 */
[----:B------:R-:W-:Y:S05]  /*d310*/  WARPSYNC.COLLECTIVE R240, `(.L_x_4914) ;  /* 0x00000000f0087348 */ /* 0x000fea0003c00000 */
[----:B------:R0:W1:Y:S02]  /*d320*/  SHFL.DOWN P0, R251, R241, R252, R79 ;  /* 0x080000fcf1fb7389 */ /* 0x000064000000004f */
[----:B01----:R-:W-:Y:S05]  /*d330*/  ENDCOLLECTIVE ;  /* 0x000000000000791b */ /* 0x003fea0003800000 */
.L_x_4914:
[----:B------:R-:W-:Y:S02]  /*d340*/  MOV R241, R247 ;  /* 0x000000f700f17202 */ /* 0x000fe40000000f00 */
[----:B------:R-:W-:-:S07]  /*d350*/  MOV R77, R251 ;  /* 0x000000fb004d7202 */ /* 0x000fce0000000f00 */
[----:B------:R-:W-:Y:S05]  /*d360*/  WARPSYNC.COLLECTIVE R240, `(.L_x_4915) ;  /* 0x00000000f0087348 */ /* 0x000fea0003c00000 */
[----:B------:R0:W1:Y:S02]  /*d370*/  SHFL.DOWN P0, R251, R241, R252, R79 ;  /* 0x080000fcf1fb7389 */ /* 0x000064000000004f */
[----:B01----:R-:W-:Y:S05]  /*d380*/  ENDCOLLECTIVE ;  /* 0x000000000000791b */ /* 0x003fea0003800000 */
.L_x_4915:
[----:B------:R-:W-:Y:S02]  /*d390*/  MOV R241, R246 ;  /* 0x000000f600f17202 */ /* 0x000fe40000000f00 */
[----:B------:R-:W-:-:S07]  /*d3a0*/  MOV R78, R251 ;  /* 0x000000fb004e7202 */ /* 0x000fce0000000f00 */
[----:B------:R-:W-:Y:S05]  /*d3b0*/  WARPSYNC.COLLECTIVE R240, `(.L_x_4916) ;  /* 0x00000000f0087348 */ /* 0x000fea0003c00000 */
[----:B------:R0:W1:Y:S02]  /*d3c0*/  SHFL.DOWN P0, R251, R241, R252, R79 ;  /* 0x080000fcf1fb7389 */ /* 0x000064000000004f */
[----:B01----:R-:W-:Y:S05]  /*d3d0*/  ENDCOLLECTIVE ;  /* 0x000000000000791b */ /* 0x003fea0003800000 */
.L_x_4916:
[----:B------:R-:W-:Y:S05]  /*d3e0*/  WARPSYNC.COLLECTIVE R240, `(.L_x_4917) ;  /* 0x00000000f0087348 */ /* 0x000fea0003c00000 */
[----:B------:R0:W1:Y:S02]  /*d3f0*/  SHFL.IDX P3, R241, R239, R238, R237 ;  /* 0x000000eeeff17389 */ /* 0x00006400000600ed */
[----:B01----:R-:W-:Y:S05]  /*d400*/  ENDCOLLECTIVE ;  /* 0x000000000000791b */ /* 0x003fea0003800000 */
.L_x_4917:
[----:B------:R-:W-:Y:S02]  /*d410*/  MOV R239, R61 ;  /* 0x0000003d00ef7202 */ /* 0x000fe40000000f00 */
[----:B------:R-:W-:-:S07]  /*d420*/  MOV R250, R241 ;  /* 0x000000f100fa7202 */ /* 0x000fce0000000f00 */
[----:B------:R-:W-:Y:S05]  /*d430*/  WARPSYNC.COLLECTIVE R240, `(.L_x_4918) ;  /* 0x00000000f0087348 */ /* 0x000fea0003c00000 */
[----:B------:R0:W1:Y:S02]  /*d440*/  SHFL.IDX P3, R241, R239, R238, R237 ;  /* 0x000000eeeff17389 */ /* 0x00006400000600ed */
[----:B01----:R-:W-:Y:S05]  /*d450*/  ENDCOLLECTIVE ;  /* 0x000000000000791b */ /* 0x003fea0003800000 */
.L_x_4918:
[----:B------:R-:W-:Y:S02]  /*d460*/  MOV R60, R250 ;  /* 0x000000fa003c7202 */ /* 0x000fe40000000f00 */
[----:B------:R-:W-:Y:S02]  /*d470*/  MOV R239, R62 ;  /* 0x0000003e00ef7202 */ /* 0x000fe40000000f00 */
[----:B------:R-:W-:-:S07]  /*d480*/  MOV R79, R241 ;  /* 0x000000f1004f7202 */ /* 0x000fce0000000f00 */
[----:B------:R-:W-:Y:S05]  /*d490*/  WARPSYNC.COLLECTIVE R240, `(.L_x_4919) ;  /* 0x00000000f0087348 */ /* 0x000fea0003c00000 */
[----:B------:R0:W1:Y:S02]  /*d4a0*/  SHFL.IDX P3, R241, R239, R238, R237 ;  /* 0x000000eeeff17389 */ /* 0x00006400000600ed */
[----:B01----:R-:W-:Y:S05]  /*d4b0*/  ENDCOLLECTIVE ;  /* 0x000000000000791b */ /* 0x003fea0003800000 */
.L_x_4919:
[----:B------:R-:W-:Y:S02]  /*d4c0*/  MOV R61, R79 ;  /* 0x0000004f003d7202 */ /* 0x000fe40000000f00 */
[----:B------:R-:W-:Y:S02]  /*d4d0*/  MOV R239, R63 ;  /* 0x0000003f00ef7202 */ /* 0x000fe40000000f00 */
[----:B------:R-:W-:-:S07]  /*d4e0*/  MOV R252, R241 ;  /* 0x000000f100fc7202 */ /* 0x000fce0000000f00 */
[----:B------:R-:W-:Y:S05]  /*d4f0*/  WARPSYNC.COLLECTIVE R240, `(.L_x_4920) ;  /* 0x00000000f0087348 */ /* 0x000fea0003c00000 */
[----:B------:R0:W1:Y:S02]  /*d500*/  SHFL.IDX P3, R241, R239, R238, R237 ;  /* 0x000000eeeff17389 */ /* 0x00006400000600ed */
[----:B01----:R-:W-:Y:S05]  /*d510*/  ENDCOLLECTIVE ;  /* 0x000000000000791b */ /* 0x003fea0003800000 */
.L_x_4920:
[----:B------:R-:W-:Y:S05]  /*d520*/  BRA `(.L_x_4921) ;  /* 0xffffff9400d47947 */ /* 0x000fea000383ffff */
.L_x_4922:
        /* <DEDUP_REMOVED lines=13> */
.L_x_18688:


//--------------------- .text._Z25selective_scan_bwd_kernelI32Selective_Scan_bwd_kernel_traitsILi128ELi16ELb1ELb1ELb0ELb1ELb0EN3c104HalfENS1_7complexIfEEEEv12SSMParamsBwd --------------------------
	.section	.text._Z25selective_scan_bwd_kernelI32Selective_Scan_bwd_kernel_traitsILi128ELi16ELb1ELb1ELb0ELb1ELb0EN3c104HalfENS1_7complexIfEEEEv12SSMParamsBwd,"ax",@progbits
	.align	128
        .global         _Z25selective_scan_bwd_kernelI32Selective_Scan_bwd_kernel_traitsILi128ELi16ELb1ELb1ELb0ELb1ELb0EN3c104HalfENS1_7complexIfEEEEv12SSMParamsBwd
        .type           _Z25selective_scan_bwd_kernelI32Selective_Scan_bwd_kernel_traitsILi128ELi16ELb1ELb1ELb0ELb1ELb0EN3c104HalfENS1_7complexIfEEEEv12SSMParamsBwd,@function
        .size           _Z25selective_scan_bwd_kernelI32Selective_Scan_bwd_kernel_traitsILi128ELi16ELb1ELb1ELb0ELb1ELb0EN3c104HalfENS1_7complexIfEEEEv12SSMParamsBwd,(.L_x_18689 - _Z25selective_scan_bwd_kernelI32Selective_Scan_bwd_kernel_traitsILi128ELi16ELb1ELb1ELb0ELb1ELb0EN3c104HalfENS1_7complexIfEEEEv12SSMParamsBwd)
        .other          _Z25selective_scan_bwd_kernelI32Selective_Scan_bwd_kernel_traitsILi128ELi16ELb1ELb1ELb0ELb1ELb0EN3c104HalfENS1_7complexIfEEEEv12SSMParamsBwd,@"STO_CUDA_ENTRY STV_DEFAULT"
_Z25selective_scan_bwd_kernelI32Selective_Scan_bwd_kernel_traitsILi128ELi16ELb1ELb1ELb0ELb1ELb0EN3c104HalfENS1_7complexIfEEEEv12SSMParamsBwd:
.text._Z25selective_scan_bwd_kernelI32Selective_Scan_bwd_kernel_traitsILi128ELi16ELb1ELb1ELb0ELb1ELb0EN3c104HalfENS1_7complexIfEEEEv12SSMParamsBwd:
        /* <DEDUP_REMOVED lines=26> */
[----:B---3--:R3:W3:Y:S01]  /*01a0*/  @P0 LDG.E R3, desc[UR24][R2.64] ;  /* 0x0000001802030981 */ /* 0x0086e2000c1e1900 */
[----:B------:R-:W1:Y:S03]  /*01b0*/  LDCU.64 UR36, c[0x0][0x528] ;  /* 0x0000a500ff2477ac */ /* 0x000e660008000a00 */
[----:B------:R-:W3:Y:S01]  /*01c0*/  @P1 LDG.E R4, desc[UR24][R4.64] ;  /* 0x0000001804041981 */ /* 0x000ee2000c1e1900 */
[----:B----4-:R-:W-:Y:S01]  /*01d0*/  MOV R0, UR30 ;  /* 0x0000001e00007c02 */ /* 0x010fe20008000f00 */
[----:B------:R-:W5:Y:S01]  /*01e0*/  S2UR UR6, SR_CTAID.X ;  /* 0x00000000000679c3 */ /* 0x000f620000002500 */
[----:B--2---:R-:W-:Y:S01]  /*01f0*/  ULEA UR26, UR28, 0xfffff800, 0xb ;  /* 0xfffff8001c1a7891 */ /* 0x004fe2000f8e58ff */
[----:B------:R-:W-:-:S02]  /*0200*/  CS2R R104, SRZ ;  /* 0x0000000000687805 */ /* 0x000fc4000001ff00 */
[----:B------:R-:W-:Y:S01]  /*0210*/  IABS R0, R0 ;  /* 0x0000000000007213 */ /* 0x000fe20000000000 */
[----:B------:R-:W2:Y:S03]  /*0220*/  LDCU.64 UR34, c[0x0][0x4c0] ;  /* 0x00009800ff2277ac */ /* 0x000ea60008000a00 */
[----:B------:R-:W-:Y:S01]  /*0230*/  R2UR UR31, R0 ;  /* 0x00000000001f72ca */ /* 0x000fe200000e0000 */
[----:B------:R-:W-:Y:S01]  /*0240*/  USHF.R.S32.HI UR27, URZ, 0x1f, UR26 ;  /* 0x0000001fff1b7899 */ /* 0x000fe2000801141a */
[----:B------:R-:W4:Y:S11]  /*0250*/  LDCU.64 UR20, c[0x0][0x4b8] ;  /* 0x00009700ff1477ac */ /* 0x000f360008000a00 */
[----:B------:R-:W1:Y:S01]  /*0260*/  I2F.RP R0, UR31 ;  /* 0x0000001f00007d06 */ /* 0x000e620008209400 */
[----:B-----5:R-:W-:-:S02]  /*0270*/  UIMAD.WIDE.U32 UR4, UR6, UR12, URZ ;  /* 0x0000000c060472a5 */ /* 0x020fc4000f8e00ff */
        /* <DEDUP_REMOVED lines=15> */
[----:B------:R-:W1:Y:S01]  /*0370*/  LDCU.64 UR18, c[0x0][0x3b0] ;  /* 0x00007600ff1277ac */ /* 0x000e620008000a00 */
[----:B------:R-:W-:Y:S01]  /*0380*/  MOV R0, UR8 ;  /* 0x0000000800007c02 */ /* 0x000fe20008000f00 */
[----:B0-----:R-:W-:-:S03]  /*0390*/  ULEA UR10, UP3, UR17, UR14, 0x1 ;  /* 0x0000000e110a7291 */ /* 0x001fc6000f8608ff */
[----:B------:R-:W0:Y:S01]  /*03a0*/  F2I.FTZ.U32.TRUNC.NTZ R2, R2 ;  /* 0x0000000200027305 */ /* 0x000e22000021f000 */
[----:B------:R-:W-:Y:S01]  /*03b0*/  IABS R0, R0 ;  /* 0x0000000000007213 */ /* 0x000fe20000000000 */
[----:B----4-:R-:W-:Y:S02]  /*03c0*/  USHF.R.U64 UR20, UR20, 0x1, UR21 ;  /* 0x0000000114147899 */ /* 0x010fe40008001215 */
[----:B------:R-:W-:Y:S01]  /*03d0*/  ULEA.HI.X UR17, UR17, UR15, UR7, 0x1, UP3 ;  /* 0x0000000f11117291 */ /* 0x000fe200098f0c07 */
[----:B------:R-:W-:Y:S01]  /*03e0*/  R2UR UR29, R0 ;  /* 0x00000000001d72ca */ /* 0x000fe200000e0000 */
[----:B------:R-:W-:-:S04]  /*03f0*/  USHF.R.U32.HI UR14, URZ, 0x1, UR21 ;  /* 0x00000001ff0e7899 */ /* 0x000fc80008011615 */
[----:B------:R-:W-:Y:S01]  /*0400*/  UIMAD UR14, UR14, UR6, URZ ;  /* 0x000000060e0e72a4 */ /* 0x000fe2000f8e02ff */
[----:B0-----:R-:W-:-:S13]  /*0410*/  R2UR UR5, R2 ;  /* 0x00000000020572ca */ /* 0x001fda00000e0000 */
[----:B------:R-:W-:-:S04]  /*0420*/  UIADD3 UR11, UPT, UPT, URZ, -UR5, URZ ;  /* 0x80000005ff0b7290 */ /* 0x000fc8000fffe0ff */
[----:B------:R-:W-:-:S04]  /*0430*/  UIMAD UR11, UR11, UR31, URZ ;  /* 0x0000001f0b0b72a4 */ /* 0x000fc8000f8e02ff */
[----:B------:R-:W-:Y:S02]  /*0440*/  UIMAD.WIDE.U32 UR4, UR5, UR11, UR4 ;  /* 0x0000000b050472a5 */ /* 0x000fe4000f8e0004 */
[----:B------:R-:W-:Y:S02]  /*0450*/  ULEA UR11, UP1, UR16, UR12, 0x1 ;  /* 0x0000000c100b7291 */ /* 0x000fe4000f8208ff */
[----:B------:R-:W-:Y:S02]  /*0460*/  UIMAD.WIDE.U32 UR4, UR5, UR29, URZ ;  /* 0x0000001d050472a5 */ /* 0x000fe4000f8e00ff */
[----:B------:R-:W-:Y:S02]  /*0470*/  ULEA.HI.X UR16, UR16, UR13, UR9, 0x1, UP1 ;  /* 0x0000000d10107291 */ /* 0x000fe400088f0c09 */
[----:B------:R-:W-:Y:S02]  /*0480*/  UISETP.NE.AND UP1, UPT, UR30, URZ, UPT ;  /* 0x000000ff1e00728c */ /* 0x000fe4000bf25270 */
[----:B-1----:R-:W-:Y:S01]  /*0490*/  UIMAD.WIDE.U32 UR12, UR6, UR18, URZ ;  /* 0x00000012060c72a5 */ /* 0x002fe2000f8e00ff */
[----:B------:R-:W-:Y:S01]  /*04a0*/  UMOV UR7, UR5 ;  /* 0x0000000500077c82 */ /* 0x000fe20008000000 */
[----:B------:R-:W-:-:S02]  /*04b0*/  UIMAD.WIDE.U32 UR4, UR6, UR22, URZ ;  /* 0x00000016060472a5 */ /* 0x000fc4000f8e00ff */
        /* <DEDUP_REMOVED lines=8> */
[----:B------:R-:W-:-:S05]  /*0540*/  UIADD3 UR4, UP3, UPT, UR26, UR4, URZ ;  /* 0x000000041a047290 */ /* 0x000fca000ff7e0ff */
[----:B------:R-:W-:Y:S02]  /*0550*/  @!UP2 UIADD3 UR9, UPT, UPT, UR9, -UR31, URZ ;  /* 0x8000001f0909a290 */ /* 0x000fe4000fffe0ff */
[----:B------:R-:W-:Y:S02]  /*0560*/  @!UP2 UIADD3 UR7, UPT, UPT, UR7, 0x1, URZ ;  /* 0x000000010707a890 */ /* 0x000fe4000fffe0ff */
[----:B------:R-:W-:Y:S02]  /*0570*/  UISETP.GE.U32.AND UP0, UPT, UR9, UR31, UPT ;  /* 0x0000001f0900728c */ /* 0x000fe4000bf06070 */
[----:B------:R-:W-:Y:S02]  /*0580*/  UISETP.GE.AND UP2, UPT, UR5, URZ, UPT ;  /* 0x000000ff0500728c */ /* 0x000fe4000bf46270 */
[----:B------:R-:W-:Y:S02]  /*0590*/  UIMAD UR13, UR6, UR19, UR13 ;  /* 0x00000013060d72a4 */ /* 0x000fe4000f8e020d */
[----:B------:R-:W-:Y:S01]  /*05a0*/  UIADD3.X UR22, UPT, UPT, UR27, UR22, URZ, UP3, !UPT ;  /* 0x000000161b167290 */ /* 0x000fe20009ffe4ff */
[----:B------:R-:W1:Y:S04]  /*05b0*/  LDCU.64 UR26, c[0x0][0x538] ;  /* 0x0000a700ff1a77ac */ /* 0x000e680008000a00 */
[----:B------:R-:W-:-:S02]  /*05c0*/  @UP0 UIADD3 UR7, UPT, UPT, UR7, 0x1, URZ ;  /* 0x0000000107070890 */ /* 0x000fc4000fffe0ff */
[----:B------:R-:W-:Y:S02]  /*05d0*/  UISETP.NE.U32.AND UP0, UPT, UR38, URZ, UPT ;  /* 0x000000ff2600728c */ /* 0x000fe4000bf05070 */
[----:B------:R-:W-:Y:S02]  /*05e0*/  @!UP2 UIADD3 UR7, UPT, UPT, -UR7, URZ, URZ ;  /* 0x000000ff0707a290 */ /* 0x000fe4000fffe1ff */
[----:B------:R-:W-:Y:S02]  /*05f0*/  UISETP.NE.AND.EX UP0, UPT, UR39, URZ, UPT, UP0 ;  /* 0x000000ff2700728c */ /* 0x000fe4000bf05300 */
[----:B------:R-:W-:Y:S02]  /*0600*/  ULEA UR19, UP2, UR4, UR36, 0x1 ;  /* 0x0000002404137291 */ /* 0x000fe4000f8408ff */
[----:B------:R-:W-:Y:S02]  /*0610*/  @!UP1 ULOP3.LUT UR7, URZ, UR30, URZ, 0x33, !UPT ;  /* 0x0000001eff079292 */ /* 0x000fe4000f8e33ff */
[----:B------:R-:W-:-:S02]  /*0620*/  ULEA.HI.X UR22, UR4, UR37, UR22, 0x1, UP2 ;  /* 0x0000002504167291 */ /* 0x000fc400090f0c16 */
[----:B------:R-:W-:Y:S02]  /*0630*/  USHF.R.S32.HI UR4, URZ, 0x1f, UR7 ;  /* 0x0000001fff047899 */ /* 0x000fe40008011407 */
[----:B0-----:R-:W-:Y:S01]  /*0640*/  UIMAD.WIDE.U32 UR12, UR7, UR32, UR12 ;  /* 0x00000020070c72a5 */ /* 0x001fe2000f8e000c */
[----:B------:R-:W0:Y:S01]  /*0650*/  @UP0 LDCU UR23, c[0x0][0x384] ;  /* 0x00007080ff1707ac */ /* 0x000e220008000800 */
[----:B------:R-:W-:Y:S02]  /*0660*/  UIMAD UR5, UR4, UR32, URZ ;  /* 0x00000020040572a4 */ /* 0x000fe4000f8e02ff */
[----:B--2---:R-:W-:Y:S02]  /*0670*/  UIMAD UR15, UR4, UR34, URZ ;  /* 0x00000022040f72a4 */ /* 0x004fe4000f8e02ff */
[----:B------:R-:W-:Y:S02]  /*0680*/  UIMAD UR9, UR7, UR33, UR5 ;  /* 0x00000021070972a4 */ /* 0x000fe4000f8e0205 */
[----:B------:R-:W-:-:S02]  /*0690*/  UIMAD.WIDE.U32 UR4, UR7, UR34, URZ ;  /* 0x00000022070472a5 */ /* 0x000fc4000f8e00ff */
[----:B------:R-:W-:Y:S01]  /*06a0*/  UIMAD UR15, UR7, UR35, UR15 ;  /* 0x00000023070f72a4 */ /* 0x000fe2000f8e020f */
[----:B------:R-:W2:Y:S01]  /*06b0*/  @UP0 LDCU UR29, c[0x0][0x38c] ;  /* 0x00007180ff1d07ac */ /* 0x000ea20008000800 */
[----:B------:R-:W3:Y:S01]  /*06c0*/  LDCU.64 UR30, c[0x0][0x448] ;  /* 0x00008900ff1e77ac */ /* 0x000ee20008000a00 */
[----:B------:R-:W-:Y:S01]  /*06d0*/  ULEA UR7, UR28, 0xfffff000, 0xc ;  /* 0xfffff0001c077891 */ /* 0x000fe2000f8e60ff */
[----:B------:R-:W4:Y:S03]  /*06e0*/  @UP0 LDCU.64 UR32, c[0x0][0x480] ;  /* 0x00009000ff2007ac */ /* 0x000f260008000a00 */
[----:B------:R-:W-:Y:S02]  /*06f0*/  UIADD3 UR21, UP1, UPT, UR7, UR12, URZ ;  /* 0x0000000c07157290 */ /* 0x000fe4000ff3e0ff */
[----:B------:R-:W-:Y:S02]  /*0700*/  UIADD3 UR9, UPT, UPT, UR13, UR9, URZ ;  /* 0x000000090d097290 */ /* 0x000fe4000fffe0ff */
        /* <DEDUP_REMOVED lines=23> */
[----:B------:R-:W-:Y:S01]  /*0880*/  UMOV UR14, UR11 ;  /* 0x0000000b000e7c82 */ /* 0x000fe20008000000 */
[----:B------:R-:W-:Y:S01]  /*0890*/  UMOV UR15, UR16 ;  /* 0x00000010000f7c82 */ /* 0x000fe20008000000 */
[----:B------:R-:W-:Y:S01]  /*08a0*/  UMOV UR20, 0x400 ;  /* 0x0000040000147882 */ /* 0x000fe20000000000 */
[----:B------:R-:W-:Y:S01]  /*08b0*/  UMOV UR11, UR17 ;  /* 0x00000011000b7c82 */ /* 0x000fe20008000000 */
[----:B------:R-:W-:Y:S01]  /*08c0*/  UMOV UR16, UR19 ;  /* 0x0000001300107c82 */ /* 0x000fe20008000000 */
[----:B------:R-:W2:Y:S01]  /*08d0*/  LDCU UR13, c[0x0][0x394] ;  /* 0x00007280ff0d77ac */ /* 0x000ea20008000800 */
[----:B------:R-:W-:Y:S01]  /*08e0*/  UMOV UR19, UR22 ;  /* 0x0000001600137c82 */ /* 0x000fe20008000000 */
[----:B------:R-:W-:Y:S01]  /*08f0*/  UMOV UR17, UR21 ;  /* 0x0000001500117c82 */ /* 0x000fe20008000000 */
[----:B-1----:R-:W-:Y:S01]  /*0900*/  ULEA UR20, UR8, UR20, 0x18 ;  /* 0x0000001408147291 */ /* 0x002fe2000f8ec0ff */
[----:B0-----:R-:W-:-:S02]  /*0910*/  SHF.L.U32 R2, R0, 0x1, RZ ;  /* 0x0000000100027819 */ /* 0x001fc400000006ff */
[----:B------:R-:W-:Y:S02]  /*0920*/  LOP3.LUT R0, R0, 0x1f, RZ, 0xc0, !PT ;  /* 0x0000001f00007812 */ /* 0x000fe400078ec0ff */
[----:B------:R-:W-:-:S04]  /*0930*/  LOP3.LUT R13, R2, 0x7c0, RZ, 0xc0, !PT ;  /* 0x000007c0020d7812 */ /* 0x000fc800078ec0ff */
[----:B--2---:R-:W-:-:S07]  /*0940*/  LOP3.LUT R39, R13, R0, RZ, 0xfc, !PT ;  /* 0x000000000d277212 */ /* 0x004fce00078efcff */
.L_x_5056:
[----:B------:R-:W-:Y:S01]  /*0950*/  BAR.SYNC.DEFER_BLOCKING 0x0 ;  /* 0x0000000000007b1d */ /* 0x000fe20000010000 */
[----:B0-----:R-:W-:Y:S02]  /*0960*/  MOV R2, UR14 ;  /* 0x0000000e00027c02 */ /* 0x001fe40008000f00 */
[----:B------:R-:W-:-:S03]  /*0970*/  MOV R3, UR15 ;  /* 0x0000000f00037c02 */ /* 0x000fc60008000f00 */
[----:B------:R-:W-:-:S05]  /*0980*/  IMAD.WIDE.U32 R2, R39, 0x10, R2 ;  /* 0x0000001027027825 */ /* 0x000fca00078e0002 */
[----:B------:R-:W2:Y:S04]  /*0990*/  LDG.E.128 R8, desc[UR24][R2.64] ;  /* 0x0000001802087981 */ /* 0x000ea8000c1e1d00 */
[----:B------:R-:W3:Y:S01]  /*09a0*/  LDG.E.128 R16, desc[UR24][R2.64+0x200] ;  /* 0x0002001802107981 */ /* 0x000ee2000c1e1d00 */
[----:B------:R-:W-:Y:S01]  /*09b0*/  HFMA2 R4, -RZ, RZ, 0, 9.5367431640625e-07 ;  /* 0x00000010ff047431 */ /* 0x000fe200000001ff */
[----:B------:R-:W0:Y:S04]  /*09c0*/  S2R R103, SR_LANEID ;  /* 0x0000000000677919 */ /* 0x000e280000000000 */
[----:B------:R-:W-:Y:S01]  /*09d0*/  IMAD.WIDE.U32 R4, R39, R4, UR10 ;  /* 0x0000000a27047e25 */ /* 0x000fe2000f8e0004 */
[----:B0-----:R-:W-:-:S04]  /*09e0*/  IADD3 R102, PT, PT, R13, R103, RZ ;  /* 0x000000670d667210 */ /* 0x001fc80007ffe0ff */
        /* <DEDUP_REMOVED lines=21> */
[--C-:B0-----:R-:W-:Y:S01]  /*0b40*/  HADD2.F32 R98, -RZ, R85.reuse.H0_H0 ;  /* 0x20000055ff627230 */ /* 0x101fe20000004100 */
[----:B------:R-:W-:Y:S01]  /*0b50*/  BSSY.RECONVERGENT B0, `(.L_x_4924) ;  /* 0x0000042000007945 */ /* 0x000fe20003800200 */
[----:B------:R-:W-:-:S02]  /*0b60*/  HADD2.F32 R97, -RZ, R85.H1_H1 ;  /* 0x30000055ff617230 */ /* 0x000fc40000004100 */
        /* <DEDUP_REMOVED lines=15> */
[--C-:B------:R-:W-:Y:S01]  /*0c60*/  HADD2.F32 R96, -RZ, R86.reuse.H0_H0 ;  /* 0x20000056ff607230 */ /* 0x100fe20000004100 */
[----:B------:R-:W-:Y:S01]  /*0c70*/  FSETP.GTU.FTZ.AND P1, PT, R94, 20, PT ;  /* 0x41a000005e00780b */ /* 0x000fe20003f3c000 */
[----:B------:R-:W-:Y:S01]  /*0c80*/  HADD2.F32 R95, -RZ, R86.H1_H1 ;  /* 0x30000056ff5f7230 */ /* 0x000fe20000004100 */
[----:B------:R-:W-:Y:S01]  /*0c90*/  FSETP.GTU.FTZ.AND P3, PT, R92, 20, PT ;  /* 0x41a000005c00780b */ /* 0x000fe20003f7c000 */
[----:B------:R-:W-:Y:S01]  /*0ca0*/  HADD2.F32 R88, -RZ, R87.H0_H0 ;  /* 0x20000057ff587230 */ /* 0x000fe20000004100 */
[----:B------:R-:W-:Y:S01]  /*0cb0*/  FSETP.GTU.FTZ.AND P4, PT, R89, 20, PT ;  /* 0x41a000005900780b */ /* 0x000fe20003f9c000 */
[--C-:B------:R-:W-:Y:S01]  /*0cc0*/  HADD2.F32 R100, -RZ, R84.reuse.H0_H0 ;  /* 0x20000054ff647230 */ /* 0x100fe20000004100 */
[----:B------:R-:W-:Y:S01]  /*0cd0*/  FSETP.GTU.FTZ.AND P5, PT, R90, 20, PT ;  /* 0x41a000005a00780b */ /* 0x000fe20003fbc000 */
[----:B------:R-:W-:-:S02]  /*0ce0*/  HADD2.F32 R99, -RZ, R84.H1_H1 ;  /* 0x30000054ff637230 */ /* 0x000fc40000004100 */
[----:B------:R-:W-:Y:S01]  /*0cf0*/  FADD.FTZ R85, R85, UR7 ;  /* 0x0000000755557e21 */ /* 0x000fe20008010000 */
        /* <DEDUP_REMOVED lines=39> */
.L_x_4925:
[----:B------:R-:W-:Y:S05]  /*0f70*/  BSYNC.RECONVERGENT B0 ;  /* 0x0000000000007941 */ /* 0x000fea0003800200 */
.L_x_4924:
        /* <DEDUP_REMOVED lines=39> */
.L_x_4927:
[----:B------:R-:W-:Y:S05]  /*11f0*/  BSYNC.RECONVERGENT B0 ;  /* 0x0000000000007941 */ /* 0x000fea0003800200 */
.L_x_4926:
        /* <DEDUP_REMOVED lines=39> */
.L_x_4929:
[----:B------:R-:W-:Y:S05]  /*1470*/  BSYNC.RECONVERGENT B0 ;  /* 0x0000000000007941 */ /* 0x000fea0003800200 */
.L_x_4928:
        /* <DEDUP_REMOVED lines=39> */
.L_x_4931:
[----:B------:R-:W-:Y:S05]  /*16f0*/  BSYNC.RECONVERGENT B0 ;  /* 0x0000000000007941 */ /* 0x000fea0003800200 */
.L_x_4930:
[----:B------:R-:W-:Y:S01]  /*1700*/  BSSY.RECONVERGENT B0, `(.L_x_4932) ;  /* 0x000002a000007945 */ /* 0x000fe20003800200 */
[----:B0-----:R-:W-:Y:S01]  /*1710*/  HADD2.F32 R2, -RZ, R8.H0_H0 ;  /* 0x20000008ff027230 */ /* 0x001fe20000004100 */
[----:B------:R-:W-:Y:S01]  /*1720*/  FSETP.GTU.FTZ.AND P3, PT, R56, 20, PT ;  /* 0x41a000003800780b */ /* 0x000fe20003f7c000 */
[--C-:B------:R-:W-:Y:S02]  /*1730*/  HADD2.F32 R13, -RZ, R10.reuse.H0_H0 ;  /* 0x2000000aff0d7230 */ /* 0x100fe40000004100 */
[----:B------:R-:W-:Y:S01]  /*1740*/  FADD.FTZ R53, R53, UR7 ;  /* 0x0000000735357e21 */ /* 0x000fe20008010000 */
[----:B------:R-:W-:Y:S02]  /*1750*/  HADD2.F32 R12, -RZ, R10.H1_H1 ;  /* 0x3000000aff0c7230 */ /* 0x000fe40000004100 */
        /* <DEDUP_REMOVED lines=36> */
.L_x_4933:
[----:B------:R-:W-:Y:S05]  /*19a0*/  BSYNC.RECONVERGENT B0 ;  /* 0x0000000000007941 */ /* 0x000fea0003800200 */
.L_x_4932:
        /* <DEDUP_REMOVED lines=44> */
.L_x_4935:
[----:B------:R-:W-:Y:S05]  /*1c70*/  BSYNC.RECONVERGENT B0 ;  /* 0x0000000000007941 */ /* 0x000fea0003800200 */
.L_x_4934:
        /* <DEDUP_REMOVED lines=38> */
.L_x_4937:
[----:B------:R-:W-:Y:S05]  /*1ee0*/  BSYNC.RECONVERGENT B0 ;  /* 0x0000000000007941 */ /* 0x000fea0003800200 */
.L_x_4936:
        /* <DEDUP_REMOVED lines=39> */
.L_x_4939:
[----:B------:R-:W-:Y:S05]  /*2160*/  BSYNC.RECONVERGENT B0 ;  /* 0x0000000000007941 */ /* 0x000fea0003800200 */
.L_x_4938:
        /* <DEDUP_REMOVED lines=38> */
.L_x_4941:
[----:B------:R-:W-:Y:S05]  /*23d0*/  BSYNC.RECONVERGENT B0 ;  /* 0x0000000000007941 */ /* 0x000fea0003800200 */
.L_x_4940:
        /* <DEDUP_REMOVED lines=39> */
.L_x_4943:
[----:B------:R-:W-:Y:S05]  /*2650*/  BSYNC.RECONVERGENT B0 ;  /* 0x0000000000007941 */ /* 0x000fea0003800200 */
.L_x_4942:
        /* <DEDUP_REMOVED lines=38> */
.L_x_4945:
[----:B------:R-:W-:Y:S05]  /*28c0*/  BSYNC.RECONVERGENT B0 ;  /* 0x0000000000007941 */ /* 0x000fea0003800200 */
.L_x_4944:
        /* <DEDUP_REMOVED lines=32> */
.L_x_4947:
[----:B------:R-:W-:Y:S05]  /*2ad0*/  BSYNC.RECONVERGENT B0 ;  /* 0x0000000000007941 */ /* 0x000fea0003800200 */
.L_x_4946:
        /* <DEDUP_REMOVED lines=32> */
.L_x_4949:
[----:B------:R-:W-:Y:S05]  /*2ce0*/  BSYNC.RECONVERGENT B0 ;  /* 0x0000000000007941 */ /* 0x000fea0003800200 */
.L_x_4948:
        /* <DEDUP_REMOVED lines=32> */
.L_x_4951:
[----:B------:R-:W-:Y:S05]  /*2ef0*/  BSYNC.RECONVERGENT B0 ;  /* 0x0000000000007941 */ /* 0x000fea0003800200 */
.L_x_4950:
        /* <DEDUP_REMOVED lines=32> */
.L_x_4953:
[----:B------:R-:W-:Y:S05]  /*3100*/  BSYNC.RECONVERGENT B0 ;  /* 0x0000000000007941 */ /* 0x000fea0003800200 */
.L_x_4952:
        /* <DEDUP_REMOVED lines=32> */
.L_x_4955:
[----:B------:R-:W-:Y:S05]  /*3310*/  BSYNC.RECONVERGENT B0 ;  /* 0x0000000000007941 */ /* 0x000fea0003800200 */
.L_x_4954:
        /* <DEDUP_REMOVED lines=54> */
.L_x_5055:
        /* <DEDUP_REMOVED lines=96> */
[----:B------:R-:W-:Y:S01]  /*3c80*/  FMUL.FTZ R60, R78, R94 ;  /* 0x0000005e4e3c7220 */ /* 0x000fe20000410000 */
        /* <DEDUP_REMOVED lines=14> */
[C---:B0-----:R-:W-:Y:S01]  /*3d70*/  FMUL.FTZ R63, R78.reuse, R89 ;  /* 0x000000594e3f7220 */ /* 0x041fe20000410000 */
        /* <DEDUP_REMOVED lines=12> */
[C---:B------:R-:W-:Y:S01]  /*3e40*/  FMUL.FTZ R74, R78.reuse, R36 ;  /* 0x000000244e4a7220 */ /* 0x040fe20000410000 */
[----:B---3--:R-:W-:Y:S01]  /*3e50*/  FMUL.FTZ R62, R78, R56 ;  /* 0x000000384e3e7220 */ /* 0x008fe20000410000 */
[----:B--2---:R-:W-:-:S05]  /*3e60*/  LOP3.LUT R60, R108, 0x3e0, RZ, 0xc0, !PT ;  /* 0x000003e06c3c7812 */ /* 0x004fca00078ec0ff */
[----:B------:R2:W-:Y:S01]  /*3e70*/  MUFU.EX2 R128, R68 ;  /* 0x0000004400807308 */ /* 0x0005e20000000800 */
[----:B------:R-:W-:Y:S01]  /*3e80*/  IADD3 R60, PT, PT, R60, R103, RZ ;  /* 0x000000673c3c7210 */ /* 0x000fe20007ffe0ff */
[C---:B------:R-:W-:Y:S01]  /*3e90*/  FMUL.FTZ R63, R78.reuse, R53 ;  /* 0x000000354e3f7220 */ /* 0x040fe20000410000 */
[C---:B------:R-:W-:Y:S01]  /*3ea0*/  FMUL.FTZ R66, R78.reuse, R47 ;  /* 0x0000002f4e427220 */ /* 0x040fe20000410000 */
[C---:B------:R-:W-:Y:S01]  /*3eb0*/  FMUL.FTZ R70, R78.reuse, R44 ;  /* 0x0000002c4e467220 */ /* 0x040fe20000410000 */
        /* <DEDUP_REMOVED lines=140> */
.L_x_4958:
[----:B------:R-:W-:-:S06]  /*4780*/  LEA R106, R108, UR20, 0x3 ;  /* 0x000000146c6a7c11 */ /* 0x000fcc000f8e18ff */
[----:B------:R-:W0:Y:S02]  /*4790*/  LDS.64 R106, [R106+0x8788] ;  /* 0x008788006a6a7984 */ /* 0x000e240000000a00 */
.L_x_4959:
[----:B------:R-:W-:Y:S05]  /*47a0*/  BSYNC.RECONVERGENT B0 ;  /* 0x0000000000007941 */ /* 0x000fea0003800200 */
.L_x_4957:
        /* <DEDUP_REMOVED lines=13> */
[C---:B------:R-:W-:Y:S01]  /*4880*/  FMUL.FTZ R62, R148.reuse, R65 ;  /* 0x00000041943e7220 */ /* 0x040fe20000410000 */
[----:B------:R2:W5:Y:S01]  /*4890*/  @P1 LDG.E.128 R76, desc[UR24][R60.64] ;  /* 0x000000183c4c1981 */ /* 0x000562000c1e1d00 */
[----:B------:R-:W-:Y:S01]  /*48a0*/  FMUL.FTZ R232, R115, R92 ;  /* 0x0000005c73e87220 */ /* 0x000fe20000410000 */
[-C--:B------:R-:W-:Y:S01]  /*48b0*/  FMUL.FTZ R64, R148, R63.reuse ;  /* 0x0000003f94407220 */ /* 0x080fe20000410000 */
[----:B------:R-:W-:Y:S01]  /*48c0*/  FFMA.FTZ R62, R149, R63, -R62 ;  /* 0x0000003f953e7223 */ /* 0x000fe2000001083e */
[-C--:B------:R-:W-:Y:S01]  /*48d0*/  FMUL.FTZ R63, R109, R94.reuse ;  /* 0x0000005e6d3f7220 */ /* 0x080fe20000410000 */
        /* <DEDUP_REMOVED lines=9> */
[-C--:B------:R-:W-:Y:S01]  /*4970*/  FMUL.FTZ R215, R154, R85.reuse ;  /* 0x000000559ad77220 */ /* 0x080fe20000410000 */
[-C--:B--2---:R-:W-:Y:S01]  /*4980*/  FMUL.FTZ R60, R146, R64.reuse ;  /* 0x00000040923c7220 */ /* 0x084fe20000410000 */
[----:B------:R-:W-:Y:S01]  /*4990*/  FFMA.FTZ R63, R147, R64, R63 ;  /* 0x00000040933f7223 */ /* 0x000fe2000001003f */
[----:B------:R-:W-:Y:S01]  /*49a0*/  FMUL.FTZ R217, R152, R85 ;  /* 0x0000005598d97220 */ /* 0x000fe20000410000 */
[----:B------:R-:W-:Y:S01]  /*49b0*/  FMUL.FTZ R222, R155, R80 ;  /* 0x000000509bde7220 */ /* 0x000fe20000410000 */
[----:B------:R-:W-:Y:S01]  /*49c0*/  FFMA.FTZ R61, R147, R62, -R60 ;  /* 0x0000003e933d7223 */ /* 0x000fe2000001083c */
[-C--:B------:R-:W-:Y:S01]  /*49d0*/  FMUL.FTZ R60, R114, R91.reuse ;  /* 0x0000005b723c7220 */ /* 0x080fe20000410000 */
[----:B------:R-:W-:Y:S01]  /*49e0*/  FMUL.FTZ R62, R116, R91 ;  /* 0x0000005b743e7220 */ /* 0x000fe20000410000 */
[----:B------:R-:W-:Y:S01]  /*49f0*/  FMUL.FTZ R220, R157, R80 ;  /* 0x000000509ddc7220 */ /* 0x000fe20000410000 */
[-C--:B------:R-:W-:Y:S01]  /*4a00*/  FMUL.FTZ R221, R156, R55.reuse ;  /* 0x000000379cdd7220 */ /* 0x080fe20000410000 */
[C---:B------:R-:W-:Y:S01]  /*4a10*/  FFMA.FTZ R60, R98.reuse, R60, R61 ;  /* 0x0000003c623c7223 */ /* 0x040fe2000001003d */
[----:B------:R-:W-:Y:S01]  /*4a20*/  FFMA.FTZ R62, R98, R62, R63 ;  /* 0x0000003e623e7223 */ /* 0x000fe2000001003f */
[----:B------:R-:W-:Y:S01]  /*4a30*/  FMUL.FTZ R219, R158, R55 ;  /* 0x000000379edb7220 */ /* 0x000fe20000410000 */
[----:B------:R-:W-:Y:S01]  /*4a40*/  FMUL.FTZ R224, R161, R56 ;  /* 0x00000038a1e07220 */ /* 0x000fe20000410000 */
[C---:B------:R-:W-:Y:S01]  /*4a50*/  FMUL.FTZ R61, R144.reuse, R60 ;  /* 0x0000003c903d7220 */ /* 0x040fe20000410000 */
[----:B------:R-:W-:Y:S01]  /*4a60*/  FMUL.FTZ R64, R144, R62 ;  /* 0x0000003e90407220 */ /* 0x000fe20000410000 */
[----:B------:R-:W-:Y:S01]  /*4a70*/  FMUL.FTZ R226, R159, R56 ;  /* 0x000000389fe27220 */ /* 0x000fe20000410000 */
[-C--:B------:R-:W-:Y:S01]  /*4a80*/  FMUL.FTZ R223, R162, R53.reuse ;  /* 0x00000035a2df7220 */ /* 0x080fe20000410000 */
[C---:B------:R-:W-:Y:S01]  /*4a90*/  FFMA.FTZ R62, R145.reuse, R62, R61 ;  /* 0x0000003e913e7223 */ /* 0x040fe2000001003d */
[----:B------:R-:W-:Y:S01]  /*4aa0*/  FFMA.FTZ R64, R145, R60, -R64 ;  /* 0x0000003c91407223 */ /* 0x000fe20000010840 */
[----:B------:R-:W-:Y:S01]  /*4ab0*/  FMUL.FTZ R61, R113, R92 ;  /* 0x0000005c713d7220 */ /* 0x000fe20000410000 */
[----:B------:R-:W-:Y:S01]  /*4ac0*/  FMUL.FTZ R225, R160, R53 ;  /* 0x00000035a0e17220 */ /* 0x000fe20000410000 */
[----:B------:R-:W-:Y:S01]  /*4ad0*/  FFMA.FTZ R62, R97, R232, R62 ;  /* 0x000000e8613e7223 */ /* 0x000fe2000001003e */
[-C--:B------:R-:W-:Y:S01]  /*4ae0*/  FMUL.FTZ R228, R165, R52.reuse ;  /* 0x00000034a5e47220 */ /* 0x080fe20000410000 */
[----:B------:R-:W-:Y:S01]  /*4af0*/  FFMA.FTZ R61, R97, R61, R64 ;  /* 0x0000003d613d7223 */ /* 0x000fe20000010040 */
[----:B------:R-:W-:Y:S01]  /*4b00*/  FMUL.FTZ R230, R163, R52 ;  /* 0x00000034a3e67220 */ /* 0x000fe20000410000 */
[----:B------:R-:W-:Y:S01]  /*4b10*/  FMUL.FTZ R60, R142, R62 ;  /* 0x0000003e8e3c7220 */ /* 0x000fe20000410000 */
[----:B------:R-:W-:Y:S01]  /*4b20*/  FMUL.FTZ R227, R166, R47 ;  /* 0x0000002fa6e37220 */ /* 0x000fe20000410000 */
[----:B------:R-:W-:Y:S01]  /*4b30*/  FMUL.FTZ R63, R142, R61 ;  /* 0x0000003d8e3f7220 */ /* 0x000fe20000410000 */
[----:B------:R-:W-:Y:S01]  /*4b40*/  FMUL.FTZ R229, R164, R47 ;  /* 0x0000002fa4e57220 */ /* 0x000fe20000410000 */
[----:B------:R-:W-:Y:S01]  /*4b50*/  FFMA.FTZ R60, R143, R61, -R60 ;  /* 0x0000003d8f3c7223 */ /* 0x000fe2000001083c */
[----:B------:R-:W-:Y:S01]  /*4b60*/  FMUL.FTZ R212, R169, R44 ;  /* 0x0000002ca9d47220 */ /* 0x000fe20000410000 */
[----:B------:R-:W-:Y:S01]  /*4b70*/  FFMA.FTZ R63, R143, R62, R63 ;  /* 0x0000003e8f3f7223 */ /* 0x000fe2000001003f */
[----:B------:R-:W-:Y:S01]  /*4b80*/  FMUL.FTZ R214, R167, R44 ;  /* 0x0000002ca7d67220 */ /* 0x000fe20000410000 */
[----:B------:R-:W-:Y:S01]  /*4b90*/  FFMA.FTZ R60, R96, R213, R60 ;  /* 0x000000d5603c7223 */ /* 0x000fe2000001003c */
[----:B------:R-:W-:Y:S01]  /*4ba0*/  FMUL.FTZ R207, R170, R39 ;  /* 0x00000027aacf7220 */ /* 0x000fe20000410000 */
[----:B------:R-:W-:Y:S01]  /*4bb0*/  FFMA.FTZ R63, R96, R211, R63 ;  /* 0x000000d3603f7223 */ /* 0x000fe2000001003f */
[----:B------:R-:W-:Y:S01]  /*4bc0*/  FMUL.FTZ R209, R168, R39 ;  /* 0x00000027a8d17220 */ /* 0x000fe20000410000 */
[----:B------:R-:W-:Y:S01]  /*4bd0*/  FMUL.FTZ R64, R140, R60 ;  /* 0x0000003c8c407220 */ /* 0x000fe20000410000 */
[----:B------:R-:W-:Y:S01]  /*4be0*/  ISETP.GT.U32.AND P2, PT, R108, 0x1f, PT ;  /* 0x0000001f6c00780c */ /* 0x000fe20003f44070 */
[-C--:B------:R-:W-:Y:S01]  /*4bf0*/  FMUL.FTZ R62, R140, R63.reuse ;  /* 0x0000003f8c3e7220 */ /* 0x080fe20000410000 */
[----:B------:R-:W-:Y:S01]  /*4c00*/  LEA.HI R205, R108, R108, RZ, 0x1e ;  /* 0x0000006c6ccd7211 */ /* 0x000fe200078ff0ff */
[----:B------:R-:W-:Y:S01]  /*4c10*/  FFMA.FTZ R64, R141, R63, R64 ;  /* 0x0000003f8d407223 */ /* 0x000fe20000010040 */
[----:B------:R-:W-:Y:S01]  /*4c20*/  FMUL.FTZ R208, R187, R36 ;  /* 0x00000024bbd07220 */ /* 0x000fe20000410000 */
        /* <DEDUP_REMOVED lines=233> */
.L_x_5083:
        /* <DEDUP_REMOVED lines=13> */
.L_x_5086:
[----:B------:R-:W-:-:S03]  /*5b90*/  UMOV UR21, 0xffffffff ;  /* 0xffffffff00157882 */ /* 0x000fc60000000000 */
[----:B------:R-:W-:Y:S05]  /*5ba0*/  BRA.DIV UR21, `(.L_x_4963) ;  /* 0x0000007e15747947 */ /* 0x000fea000b800000 */
.L_x_5089:
[----:B------:R-:W-:-:S03]  /*5bb0*/  UMOV UR21, 0xffffffff ;  /* 0xffffffff00157882 */ /* 0x000fc60000000000 */
[----:B------:R-:W-:Y:S05]  /*5bc0*/  BRA.DIV UR21, `(.L_x_4964) ;  /* 0x0000007e15947947 */ /* 0x000fea000b800000 */
.L_x_5092:
[----:B------:R-:W-:-:S03]  /*5bd0*/  UMOV UR21, 0xffffffff ;  /* 0xffffffff00157882 */ /* 0x000fc60000000000 */
[----:B------:R-:W-:Y:S05]  /*5be0*/  BRA.DIV UR21, `(.L_x_4965) ;  /* 0x0000007e15b47947 */ /* 0x000fea000b800000 */
.L_x_5095:
        /* <DEDUP_REMOVED lines=10> */
.L_x_5105:
        /* <DEDUP_REMOVED lines=45> */
.L_x_4960:
[----:B------:R-:W-:Y:S05]  /*5f60*/  WARPSYNC.ALL ;  /* 0x0000000000007948 */ /* 0x000fea0003800000 */
[----:B------:R-:W-:Y:S01]  /*5f70*/  FMUL.FTZ R236, R113, R92 ;  /* 0x0000005c71ec7220 */ /* 0x000fe20000410000 */
[-C--:B------:R-:W-:Y:S01]  /*5f80*/  FMUL.FTZ R235, R110, R93.reuse ;  /* 0x0000005d6eeb7220 */ /* 0x080fe20000410000 */
[----:B------:R-:W-:Y:S01]  /*5f90*/  FMUL.FTZ R233, R112, R93 ;  /* 0x0000005d70e97220 */ /* 0x000fe20000410000 */
[-C--:B------:R-:W-:Y:S01]  /*5fa0*/  FMUL.FTZ R234, R109, R94.reuse ;  /* 0x0000005e6dea7220 */ /* 0x080fe20000410000 */
[-C--:B--2---:R-:W-:Y:S01]  /*5fb0*/  FMUL.FTZ R63, R114, R91.reuse ;  /* 0x0000005b723f7220 */ /* 0x084fe20000410000 */
        /* <DEDUP_REMOVED lines=307> */
.L_x_5110:
        /* <DEDUP_REMOVED lines=12> */
.L_x_4971:
[----:B------:R-:W-:Y:S05]  /*73b0*/  BSYNC.RECONVERGENT B1 ;  /* 0x0000000000017941 */ /* 0x000fea0003800200 */
.L_x_4970:
[----:B------:R-:W-:Y:S01]  /*73c0*/  UMOV UR21, 0xffffffff ;  /* 0xffffffff00157882 */ /* 0x000fe20000000000 */
[----:B------:R-:W-:Y:S02]  /*73d0*/  ISETP.GT.U32.AND P2, PT, R206, 0x1d, PT ;  /* 0x0000001dce00780c */ /* 0x000fe40003f44070 */
[----:B------:R-:W-:Y:S11]  /*73e0*/  BRA.DIV UR21, `(.L_x_4972) ;  /* 0x0000006e15047947 */ /* 0x000ff6000b800000 */
[----:B--2---:R2:W1:Y:S04]  /*73f0*/  SHFL.DOWN PT, R76, R249, 0x2, 0x1f ;  /* 0x08401f00f94c7f89 */ /* 0x00446800000e0000 */
[----:B---3--:R2:W3:Y:S04]  /*7400*/  SHFL.DOWN PT, R77, R248, 0x2, 0x1f ;  /* 0x08401f00f84d7f89 */ /* 0x0084e800000e0000 */
[----:B----4-:R2:W4:Y:S04]  /*7410*/  SHFL.DOWN PT, R78, R247, 0x2, 0x1f ;  /* 0x08401f00f74e7f89 */ /* 0x01052800000e0000 */
[----:B0-----:R2:W0:Y:S02]  /*7420*/  SHFL.DOWN PT, R251, R246, 0x2, 0x1f ;  /* 0x08401f00f6fb7f89 */ /* 0x00142400000e0000 */
.L_x_5116:
        /* <DEDUP_REMOVED lines=12> */
.L_x_4974:
[----:B------:R-:W-:Y:S05]  /*74f0*/  BSYNC.RECONVERGENT B1 ;  /* 0x0000000000017941 */ /* 0x000fea0003800200 */
.L_x_4973:
[----:B------:R-:W-:Y:S01]  /*7500*/  UMOV UR21, 0xffffffff ;  /* 0xffffffff00157882 */ /* 0x000fe20000000000 */
[----:B------:R-:W-:Y:S02]  /*7510*/  ISETP.GT.U32.AND P2, PT, R206, 0x1b, PT ;  /* 0x0000001bce00780c */ /* 0x000fe40003f44070 */
[----:B------:R-:W-:Y:S11]  /*7520*/  BRA.DIV UR21, `(.L_x_4975) ;  /* 0x0000006e15247947 */ /* 0x000ff6000b800000 */
[----:B-1----:R1:W1:Y:S04]  /*7530*/  SHFL.DOWN PT, R76, R249, 0x4, 0x1f ;  /* 0x08801f00f94c7f89 */ /* 0x00226800000e0000 */
[----:B---3--:R3:W1:Y:S04]  /*7540*/  SHFL.DOWN PT, R77, R248, 0x4, 0x1f ;  /* 0x08801f00f84d7f89 */ /* 0x00866800000e0000 */
[----:B----4-:R3:W4:Y:S04]  /*7550*/  SHFL.DOWN PT, R78, R247, 0x4, 0x1f ;  /* 0x08801f00f74e7f89 */ /* 0x01072800000e0000 */
[----:B0-----:R3:W0:Y:S02]  /*7560*/  SHFL.DOWN PT, R251, R246, 0x4, 0x1f ;  /* 0x08801f00f6fb7f89 */ /* 0x00162400000e0000 */
.L_x_5122:
        /* <DEDUP_REMOVED lines=12> */
.L_x_4977:
[----:B------:R-:W-:Y:S05]  /*7630*/  BSYNC.RECONVERGENT B1 ;  /* 0x0000000000017941 */ /* 0x000fea0003800200 */
.L_x_4976:
[----:B------:R-:W-:Y:S01]  /*7640*/  UMOV UR21, 0xffffffff ;  /* 0xffffffff00157882 */ /* 0x000fe20000000000 */
[----:B------:R-:W-:Y:S02]  /*7650*/  ISETP.GT.U32.AND P2, PT, R206, 0x17, PT ;  /* 0x00000017ce00780c */ /* 0x000fe40003f44070 */
[----:B------:R-:W-:Y:S11]  /*7660*/  BRA.DIV UR21, `(.L_x_4978) ;  /* 0x0000006e15447947 */ /* 0x000ff6000b800000 */
[----:B-1----:R1:W1:Y:S04]  /*7670*/  SHFL.DOWN PT, R76, R249, 0x8, 0x1f ;  /* 0x09001f00f94c7f89 */ /* 0x00226800000e0000 */
[----:B------:R0:W1:Y:S04]  /*7680*/  SHFL.DOWN PT, R77, R248, 0x8, 0x1f ;  /* 0x09001f00f84d7f89 */ /* 0x00006800000e0000 */
[----:B----4-:R4:W1:Y:S04]  /*7690*/  SHFL.DOWN PT, R78, R247, 0x8, 0x1f ;  /* 0x09001f00f74e7f89 */ /* 0x01086800000e0000 */
[----:B0-----:R4:W0:Y:S02]  /*76a0*/  SHFL.DOWN PT, R251, R246, 0x8, 0x1f ;  /* 0x09001f00f6fb7f89 */ /* 0x00182400000e0000 */
.L_x_5128:
        /* <DEDUP_REMOVED lines=12> */
.L_x_4980:
[----:B------:R-:W-:Y:S05]  /*7770*/  BSYNC.RECONVERGENT B1 ;  /* 0x0000000000017941 */ /* 0x000fea0003800200 */
.L_x_4979:
[----:B------:R-:W-:Y:S01]  /*7780*/  UMOV UR21, 0xffffffff ;  /* 0xffffffff00157882 */ /* 0x000fe20000000000 */
[----:B------:R-:W-:Y:S02]  /*7790*/  ISETP.GT.U32.AND P2, PT, R206, 0xf, PT ;  /* 0x0000000fce00780c */ /* 0x000fe40003f44070 */
[----:B------:R-:W-:Y:S11]  /*77a0*/  BRA.DIV UR21, `(.L_x_4981) ;  /* 0x0000006e15647947 */ /* 0x000ff6000b800000 */
[----:B-1----:R1:W1:Y:S04]  /*77b0*/  SHFL.DOWN PT, R76, R249, 0x10, 0x1f ;  /* 0x0a001f00f94c7f89 */ /* 0x00226800000e0000 */
[----:B------:R0:W1:Y:S04]  /*77c0*/  SHFL.DOWN PT, R77, R248, 0x10, 0x1f ;  /* 0x0a001f00f84d7f89 */ /* 0x00006800000e0000 */
[----:B------:R1:W1:Y:S04]  /*77d0*/  SHFL.DOWN PT, R78, R247, 0x10, 0x1f ;  /* 0x0a001f00f74e7f89 */ /* 0x00026800000e0000 */
[----:B0-----:R0:W0:Y:S02]  /*77e0*/  SHFL.DOWN PT, R251, R246, 0x10, 0x1f ;  /* 0x0a001f00f6fb7f89 */ /* 0x00102400000e0000 */
.L_x_5134:
        /* <DEDUP_REMOVED lines=12> */
.L_x_4983:
[----:B------:R-:W-:Y:S05]  /*78b0*/  BSYNC.RECONVERGENT B1 ;  /* 0x0000000000017941 */ /* 0x000fea0003800200 */
.L_x_4982:
        /* <DEDUP_REMOVED lines=27> */
.L_x_5148:
        /* <DEDUP_REMOVED lines=15> */
.L_x_4986:
[----:B------:R-:W-:Y:S05]  /*7b60*/  BSYNC.RECONVERGENT B1 ;  /* 0x0000000000017941 */ /* 0x000fea0003800200 */
.L_x_4985:
        /* <DEDUP_REMOVED lines=38> */
.L_x_4968:
[----:B------:R-:W-:Y:S05]  /*7dd0*/  BSYNC B0 ;  /* 0x0000000000007941 */ /* 0x000fea0003800000 */
.L_x_4967:
        /* <DEDUP_REMOVED lines=8> */
[----:B------:R-:W-:Y:S01]  /*7e60*/  FFMA.FTZ R64, R16, R234, R65 ;  /* 0x000000ea10407223 */ /* 0x000fe20000010041 */
        /* <DEDUP_REMOVED lines=38> */
[----:B------:R-:W-:Y:S01]  /*80d0*/  FMUL.FTZ R74, R96, R89 ;  /* 0x00000059604a7220 */ /* 0x000fe20000410000 */
[----:B------:R-:W-:Y:S01]  /*80e0*/  FFMA.FTZ R73, R115, -R73, R232 ;  /* 0x8000004973497223 */ /* 0x000fe200000100e8 */
[----:B------:R-:W-:Y:S01]  /*80f0*/  FFMA.FTZ R232, R14, -R232, R231 ;  /* 0x800000e80ee87223 */ /* 0x000fe200000100e7 */
[-C--:B------:R-:W-:Y:S01]  /*8100*/  FFMA.FTZ R226, -R159, R79.reuse, R226 ;  /* 0x0000004f9fe27223 */ /* 0x080fe200000101e2 */
[----:B------:R-:W-:Y:S01]  /*8110*/  FFMA.FTZ R76, R161, -R79, R224 ;  /* 0x8000004fa14c7223 */ /* 0x000fe200000100e0 */
[----:B------:R-:W-:Y:S01]  /*8120*/  FFMA.FTZ R79, R7, R225, R78 ;  /* 0x000000e1074f7223 */ /* 0x000fe2000001004e */
[----:B------:R-:W-:Y:S01]  /*8130*/  FFMA.FTZ R213, -R118, R74, R213 ;  /* 0x0000004a76d57223 */ /* 0x000fe200000101d5 */
        /* <DEDUP_REMOVED lines=36> */
[----:B------:R-:W-:Y:S01]  /*8380*/  FMUL.FTZ R120, R120, R186 ;  /* 0x000000ba78787220 */ /* 0x000fe20000410000 */
[----:B------:R-:W-:Y:S01]  /*8390*/  FMUL.FTZ R107, R57, R36 ;  /* 0x00000024396b7220 */ /* 0x000fe20000410000 */
[----:B------:R-:W-:Y:S01]  /*83a0*/  FMUL.FTZ R119, R205, UR42 ;  /* 0x0000002acd777c20 */ /* 0x000fe20008410000 */
[----:B------:R-:W-:Y:S01]  /*83b0*/  FFMA.FTZ R188, R121, R186, R188 ;  /* 0x000000ba79bc7223 */ /* 0x000fe200000100bc */
[----:B------:R-:W-:Y:S01]  /*83c0*/  FFMA.FTZ R223, R7, -R223, R224 ;  /* 0x800000df07df7223 */ /* 0x000fe200000100e0 */
[----:B------:R-:W-:Y:S01]  /*83d0*/  @!UP0 ULEA UR21, UR8, UR20, 0x4 ;  /* 0x0000001408158291 */ /* 0x000fe2000f8e20ff */
[----:B------:R-:W-:Y:S01]  /*83e0*/  FFMA.FTZ R121, R121, R189, -R120 ;  /* 0x000000bd79797223 */ /* 0x000fe20000010878 */
[-C--:B------:R-:W-:Y:S01]  /*83f0*/  FFMA.FTZ R230, -R163, R78.reuse, R230 ;  /* 0x0000004ea3e67223 */ /* 0x080fe200000101e6 */
        /* <DEDUP_REMOVED lines=28> */
[C---:B------:R-:W-:Y:S01]  /*85c0*/  FMUL.FTZ R60, R216.reuse, UR42 ;  /* 0x0000002ad83c7c20 */ /* 0x040fe20008410000 */
        /* <DEDUP_REMOVED lines=13> */
[C---:B------:R-:W-:Y:S01]  /*86a0*/  FFMA.FTZ R120, R186.reuse, UR23, R63 ;  /* 0x00000017ba787c23 */ /* 0x040fe2000801003f */
        /* <DEDUP_REMOVED lines=11> */
[C---:B0-----:R-:W-:Y:S01]  /*8760*/  FFMA.FTZ R117, R189.reuse, UR23, -R122 ;  /* 0x00000017bd757c23 */ /* 0x041fe2000801087a */
        /* <DEDUP_REMOVED lines=15> */
[-C--:B------:R-:W-:Y:S01]  /*8860*/  FMUL.FTZ R121, R185, R44.reuse ;  /* 0x0000002cb9797220 */ /* 0x080fe20000410000 */
        /* <DEDUP_REMOVED lines=14> */
[C---:B------:R-:W-:Y:S01]  /*8950*/  FMUL.FTZ R123, R132.reuse, R181 ;  /* 0x000000b5847b7220 */ /* 0x040fe20000410000 */
        /* <DEDUP_REMOVED lines=25> */
[-C--:B------:R-:W-:Y:S01]  /*8af0*/  FMUL.FTZ R132, R193, R53.reuse ;  /* 0x00000035c1847220 */ /* 0x080fe20000410000 */
        /* <DEDUP_REMOVED lines=31> */
[-C--:B------:R-:W-:Y:S01]  /*8cf0*/  FMUL.FTZ R136, R195, R55.reuse ;  /* 0x00000037c3887220 */ /* 0x080fe20000410000 */
        /* <DEDUP_REMOVED lines=23> */
[-C--:B------:R-:W-:Y:S01]  /*8e70*/  FMUL.FTZ R143, R86, R136.reuse ;  /* 0x00000088568f7220 */ /* 0x080fe20000410000 */
        /* <DEDUP_REMOVED lines=9> */
[-C--:B------:R-:W-:Y:S01]  /*8f10*/  FMUL.FTZ R135, R179, R80.reuse ;  /* 0x00000050b3877220 */ /* 0x080fe20000410000 */
        /* <DEDUP_REMOVED lines=20> */
[C---:B------:R-:W-:Y:S01]  /*9060*/  FMUL.FTZ R145, R88.reuse, R138 ;  /* 0x0000008a58917220 */ /* 0x040fe20000410000 */
[----:B------:R0:W-:Y:S01]  /*9070*/  STS [R62+0x2138], R141 ;  /* 0x0021388d3e007388 */ /* 0x0001e20000000800 */
[C---:B------:R-:W-:Y:S01]  /*9080*/  FFMA.FTZ R135, R149.reuse, R173, R136 ;  /* 0x000000ad95877223 */ /* 0x040fe20000010088 */
[----:B------:R-:W-:Y:S01]  /*9090*/  FFMA.FTZ R136, R149, R202, -R137 ;  /* 0x000000ca95887223 */ /* 0x000fe20000010889 */
[----:B------:R-:W-:Y:S01]  /*90a0*/  FMUL.FTZ R137, R173, R94 ;  /* 0x0000005ead897220 */ /* 0x000fe20000410000 */
[----:B------:R-:W-:Y:S01]  /*90b0*/  FMUL.FTZ R147, R88, R144 ;  /* 0x0000009058937220 */ /* 0x000fe20000410000 */
[----:B------:R-:W-:Y:S01]  /*90c0*/  FADD.FTZ R172, R172, R135 ;  /* 0x00000087acac7221 */ /* 0x000fe20000010000 */
[----:B------:R-:W-:Y:S01]  /*90d0*/  FADD.FTZ R203, R203, R136 ;  /* 0x00000088cbcb7221 */ /* 0x000fe20000010000 */
[----:B------:R-:W-:Y:S01]  /*90e0*/  FMUL.FTZ R135, R69, R138 ;  /* 0x0000008a45877220 */ /* 0x000fe20000410000 */
[----:B------:R1:W-:Y:S01]  /*90f0*/  STS [R62+0x213c], R143 ;  /* 0x00213c8f3e007388 */ /* 0x0003e20000000800 */
[-C--:B------:R-:W-:Y:S01]  /*9100*/  FMUL.FTZ R138, R172, R93.reuse ;  /* 0x0000005dac8a7220 */ /* 0x080fe20000410000 */
        /* <DEDUP_REMOVED lines=15> */
[-C--:B--2---:R-:W-:Y:S01]  /*9200*/  FMUL.FTZ R145, R174, R91.reuse ;  /* 0x0000005bae917220 */ /* 0x084fe20000410000 */
        /* <DEDUP_REMOVED lines=133> */
[----:B------:R-:W-:Y:S01]  /*9a60*/  FFMA.FTZ R17, R204, R36, R17 ;  /* 0x00000024cc117223 */ /* 0x000fe20000010011 */
        /* <DEDUP_REMOVED lines=21> */
.L_x_4988:
[----:B------:R-:W-:Y:S05]  /*9bc0*/  BSYNC.RECONVERGENT B0 ;  /* 0x0000000000007941 */ /* 0x000fea0003800200 */
.L_x_4987:
[----:B------:R-:W-:Y:S04]  /*9bd0*/  BSSY.RECONVERGENT B0, `(.L_x_4989) ;  /* 0x0000003000007945 */ /* 0x000fe80003800200 */
[----:B------:R-:W-:Y:S05]  /*9be0*/  @!P2 BRA `(.L_x_4990) ;  /* 0x000000000004a947 */ /* 0x000fea0003800000 */
[----:B-1----:R2:W-:Y:S02]  /*9bf0*/  REDG.E.ADD.F32.FTZ.RN.STRONG.GPU desc[UR24][R70.64+0x200], R169 ;  /* 0x000200a9460079a6 */ /* 0x0025e4000c12f318 */
.L_x_4990:
[----:B------:R-:W-:Y:S05]  /*9c00*/  BSYNC.RECONVERGENT B0 ;  /* 0x0000000000007941 */ /* 0x000fea0003800200 */
.L_x_4989:
        /* <DEDUP_REMOVED lines=17> */
.L_x_4992:
[----:B------:R-:W-:Y:S05]  /*9d20*/  BSYNC.RECONVERGENT B0 ;  /* 0x0000000000007941 */ /* 0x000fea0003800200 */
.L_x_4991:
[----:B01----:R0:W1:Y:S01]  /*9d30*/  LDS R149, [R187+0x2700] ;  /* 0x00270000bb957984 */ /* 0x0030620000000800 */
[----:B------:R-:W-:Y:S01]  /*9d40*/  BSSY.RECONVERGENT B0, `(.L_x_4993) ;  /* 0x0000006000007945 */ /* 0x000fe20003800200 */
[----:B------:R-:W-:Y:S02]  /*9d50*/  IADD3 R171, PT, PT, R108, 0x300, RZ ;  /* 0x000003006cab7810 */ /* 0x000fe40007ffe0ff */
[----:B------:R-:W-:Y:S02]  /*9d60*/  LEA.HI R169, R169, R108, RZ, 0x1b ;  /* 0x0000006ca9a97211 */ /* 0x000fe400078fd8ff */
[----:B------:R-:W-:Y:S01]  /*9d70*/  LEA R62, R62, UR20, 0x2 ;  /* 0x000000143e3e7c11 */ /* 0x000fe2000f8e10ff */
[----:B------:R-:W-:Y:S06]  /*9d80*/  @!P0 BRA `(.L_x_4994) ;  /* 0x0000000000048947 */ /* 0x000fec0003800000 */
[----:B-1----:R2:W-:Y:S02]  /*9d90*/  REDG.E.ADD.F32.FTZ.RN.STRONG.GPU desc[UR24][R70.64+0x600], R149 ;  /* 0x00060095460079a6 */ /* 0x0025e4000c12f318 */
.L_x_4994:
[----:B------:R-:W-:Y:S05]  /*9da0*/  BSYNC.RECONVERGENT B0 ;  /* 0x0000000000007941 */ /* 0x000fea0003800200 */
.L_x_4993:
[----:B-12---:R1:W2:Y:S01]  /*9db0*/  LDS R149, [R62+0x2900] ;  /* 0x002900003e957984 */ /* 0x0062a20000000800 */
[----:B------:R-:W-:Y:S01]  /*9dc0*/  BSSY.RECONVERGENT B0, `(.L_x_4995) ;  /* 0x0000006000007945 */ /* 0x000fe20003800200 */
[----:B0-----:R-:W-:Y:S02]  /*9dd0*/  IADD3 R187, PT, PT, R108, 0x380, RZ ;  /* 0x000003806cbb7810 */ /* 0x001fe40007ffe0ff */
[----:B------:R-:W-:Y:S02]  /*9de0*/  LEA.HI R171, R171, R108, RZ, 0x1b ;  /* 0x0000006cabab7211 */ /* 0x000fe400078fd8ff */
[----:B------:R-:W-:Y:S01]  /*9df0*/  LEA R169, R169, UR20, 0x2 ;  /* 0x00000014a9a97c11 */ /* 0x000fe2000f8e10ff */
[----:B------:R-:W-:Y:S06]  /*9e00*/  @!P2 BRA `(.L_x_4996) ;  /* 0x000000000004a947 */ /* 0x000fec0003800000 */
[----:B--2---:R0:W-:Y:S02]  /*9e10*/  REDG.E.ADD.F32.FTZ.RN.STRONG.GPU desc[UR24][R70.64+0x800], R149 ;  /* 0x00080095460079a6 */ /* 0x0041e4000c12f318 */
.L_x_4996:
[----:B------:R-:W-:Y:S05]  /*9e20*/  BSYNC.RECONVERGENT B0 ;  /* 0x0000000000007941 */ /* 0x000fea0003800200 */
.L_x_4995:
[----:B0-2---:R0:W2:Y:S01]  /*9e30*/  LDS R149, [R169+0x2b00] ;  /* 0x002b0000a9957984 */ /* 0x0050a20000000800 */
[----:B------:R-:W-:Y:S01]  /*9e40*/  BSSY.RECONVERGENT B0, `(.L_x_4997) ;  /* 0x0000005000007945 */ /* 0x000fe20003800200 */
[----:B------:R-:W-:Y:S02]  /*9e50*/  LEA.HI R187, R187, R108, RZ, 0x1b ;  /* 0x0000006cbbbb7211 */ /* 0x000fe400078fd8ff */
[----:B------:R-:W-:Y:S01]  /*9e60*/  LEA R171, R171, UR20, 0x2 ;  /* 0x00000014abab7c11 */ /* 0x000fe2000f8e10ff */
[----:B------:R-:W-:Y:S06]  /*9e70*/  @!P3 BRA `(.L_x_4998) ;  /* 0x000000000004b947 */ /* 0x000fec0003800000 */
[----:B--2---:R3:W-:Y:S02]  /*9e80*/  REDG.E.ADD.F32.FTZ.RN.STRONG.GPU desc[UR24][R70.64+0xa00], R149 ;  /* 0x000a0095460079a6 */ /* 0x0047e4000c12f318 */
.L_x_4998:
[----:B------:R-:W-:Y:S05]  /*9e90*/  BSYNC.RECONVERGENT B0 ;  /* 0x0000000000007941 */ /* 0x000fea0003800200 */
.L_x_4997:
[----:B--23--:R2:W3:Y:S01]  /*9ea0*/  LDS R149, [R171+0x2d00] ;  /* 0x002d0000ab957984 */ /* 0x00c4e20000000800 */
[----:B------:R-:W-:Y:S01]  /*9eb0*/  BSSY.RECONVERGENT B0, `(.L_x_4999) ;  /* 0x0000004000007945 */ /* 0x000fe20003800200 */
[----:B------:R-:W-:-:S03]  /*9ec0*/  LEA R187, R187, UR20, 0x2 ;  /* 0x00000014bbbb7c11 */ /* 0x000fc6000f8e10ff */
[----:B------:R-:W-:Y:S05]  /*9ed0*/  @!P4 BRA `(.L_x_5000) ;  /* 0x000000000004c947 */ /* 0x000fea0003800000 */
[----:B---3--:R4:W-:Y:S02]  /*9ee0*/  REDG.E.ADD.F32.FTZ.RN.STRONG.GPU desc[UR24][R70.64+0xc00], R149 ;  /* 0x000c0095460079a6 */ /* 0x0089e4000c12f318 */
.L_x_5000:
[----:B------:R-:W-:Y:S05]  /*9ef0*/  BSYNC.RECONVERGENT B0 ;  /* 0x0000000000007941 */ /* 0x000fea0003800200 */
.L_x_4999:
[----:B---34-:R3:W4:Y:S01]  /*9f00*/  LDS R149, [R187+0x2f00] ;  /* 0x002f0000bb957984 */ /* 0x0187220000000800 */
[----:B------:R-:W-:Y:S01]  /*9f10*/  BSSY.RECONVERGENT B0, `(.L_x_5001) ;  /* 0x0000005000007945 */ /* 0x000fe20003800200 */
[C---:B0-----:R-:W-:Y:S02]  /*9f20*/  LOP3.LUT R169, R108.reuse, 0x400, RZ, 0xfc, !PT ;  /* 0x000004006ca97812 */ /* 0x041fe400078efcff */
[----:B--2---:R-:W-:Y:S01]  /*9f30*/  IADD3 R171, PT, PT, R108, 0x480, RZ ;  /* 0x000004806cab7810 */ /* 0x004fe20007ffe0ff */
[----:B------:R-:W-:Y:S06]  /*9f40*/  @!P5 BRA `(.L_x_5002) ;  /* 0x000000000004d947 */ /* 0x000fec0003800000 */
[----:B----4-:R0:W-:Y:S02]  /*9f50*/  REDG.E.ADD.F32.FTZ.RN.STRONG.GPU desc[UR24][R70.64+0xe00], R149 ;  /* 0x000e0095460079a6 */ /* 0x0101e4000c12f318 */
.L_x_5002:
[----:B------:R-:W-:Y:S05]  /*9f60*/  BSYNC.RECONVERGENT B0 ;  /* 0x0000000000007941 */ /* 0x000fea0003800200 */
.L_x_5001:
        /* <DEDUP_REMOVED lines=17> */
.L_x_5004:
[----:B------:R-:W-:Y:S05]  /*a080*/  BSYNC.RECONVERGENT B0 ;  /* 0x0000000000007941 */ /* 0x000fea0003800200 */
.L_x_5003:
[----:B01----:R0:W1:Y:S01]  /*a090*/  LDS R149, [R171+0x3300] ;  /* 0x00330000ab957984 */ /* 0x0030620000000800 */
[----:B------:R-:W-:Y:S01]  /*a0a0*/  BSSY.RECONVERGENT B0, `(.L_x_5005) ;  /* 0x0000006000007945 */ /* 0x000fe20003800200 */
[----:B------:R-:W-:Y:S02]  /*a0b0*/  IADD3 R169, PT, PT, R108, 0x600, RZ ;  /* 0x000006006ca97810 */ /* 0x000fe40007ffe0ff */
[----:B------:R-:W-:Y:S02]  /*a0c0*/  LEA.HI R187, R187, R108, RZ, 0x1b ;  /* 0x0000006cbbbb7211 */ /* 0x000fe400078fd8ff */
[----:B------:R-:W-:Y:S01]  /*a0d0*/  LEA R62, R62, UR20, 0x2 ;  /* 0x000000143e3e7c11 */ /* 0x000fe2000f8e10ff */
[----:B------:R-:W-:Y:S06]  /*a0e0*/  @!P0 BRA `(.L_x_5006) ;  /* 0x0000000000048947 */ /* 0x000fec0003800000 */
[----:B-1----:R2:W-:Y:S02]  /*a0f0*/  REDG.E.ADD.F32.FTZ.RN.STRONG.GPU desc[UR24][R70.64+0x1200], R149 ;  /* 0x00120095460079a6 */ /* 0x0025e4000c12f318 */
.L_x_5006:
[----:B------:R-:W-:Y:S05]  /*a100*/  BSYNC.RECONVERGENT B0 ;  /* 0x0000000000007941 */ /* 0x000fea0003800200 */
.L_x_5005:
[----:B-12---:R1:W2:Y:S01]  /*a110*/  LDS R149, [R62+0x3500] ;  /* 0x003500003e957984 */ /* 0x0062a20000000800 */
[----:B------:R-:W-:Y:S01]  /*a120*/  BSSY.RECONVERGENT B0, `(.L_x_5007) ;  /* 0x0000006000007945 */ /* 0x000fe20003800200 */
[----:B0-----:R-:W-:Y:S02]  /*a130*/  IADD3 R171, PT, PT, R108, 0x680, RZ ;  /* 0x000006806cab7810 */ /* 0x001fe40007ffe0ff */
[----:B------:R-:W-:Y:S02]  /*a140*/  LEA.HI R169, R169, R108, RZ, 0x1b ;  /* 0x0000006ca9a97211 */ /* 0x000fe400078fd8ff */
[----:B------:R-:W-:Y:S01]  /*a150*/  LEA R187, R187, UR20, 0x2 ;  /* 0x00000014bbbb7c11 */ /* 0x000fe2000f8e10ff */
[----:B------:R-:W-:Y:S06]  /*a160*/  @!P2 BRA `(.L_x_5008) ;  /* 0x000000000004a947 */ /* 0x000fec0003800000 */
[----:B--2---:R0:W-:Y:S02]  /*a170*/  REDG.E.ADD.F32.FTZ.RN.STRONG.GPU desc[UR24][R70.64+0x1400], R149 ;  /* 0x00140095460079a6 */ /* 0x0041e4000c12f318 */
.L_x_5008:
[----:B------:R-:W-:Y:S05]  /*a180*/  BSYNC.RECONVERGENT B0 ;  /* 0x0000000000007941 */ /* 0x000fea0003800200 */
.L_x_5007:
[----:B0-2---:R0:W2:Y:S01]  /*a190*/  LDS R149, [R187+0x3700] ;  /* 0x00370000bb957984 */ /* 0x0050a20000000800 */
[----:B------:R-:W-:Y:S01]  /*a1a0*/  BSSY.RECONVERGENT B0, `(.L_x_5009) ;  /* 0x0000005000007945 */ /* 0x000fe20003800200 */
[----:B------:R-:W-:Y:S02]  /*a1b0*/  LEA.HI R171, R171, R108, RZ, 0x1b ;  /* 0x0000006cabab7211 */ /* 0x000fe400078fd8ff */
[----:B------:R-:W-:Y:S01]  /*a1c0*/  LEA R169, R169, UR20, 0x2 ;  /* 0x00000014a9a97c11 */ /* 0x000fe2000f8e10ff */
[----:B------:R-:W-:Y:S06]  /*a1d0*/  @!P3 BRA `(.L_x_5010) ;  /* 0x000000000004b947 */ /* 0x000fec0003800000 */
[----:B--2---:R3:W-:Y:S02]  /*a1e0*/  REDG.E.ADD.F32.FTZ.RN.STRONG.GPU desc[UR24][R70.64+0x1600], R149 ;  /* 0x00160095460079a6 */ /* 0x0047e4000c12f318 */
.L_x_5010:
[----:B------:R-:W-:Y:S05]  /*a1f0*/  BSYNC.RECONVERGENT B0 ;  /* 0x0000000000007941 */ /* 0x000fea0003800200 */
.L_x_5009:
[----:B--23--:R2:W3:Y:S01]  /*a200*/  LDS R149, [R169+0x3900] ;  /* 0x00390000a9957984 */ /* 0x00c4e20000000800 */
[----:B------:R-:W-:Y:S01]  /*a210*/  BSSY.RECONVERGENT B0, `(.L_x_5011) ;  /* 0x0000004000007945 */ /* 0x000fe20003800200 */
[----:B-1----:R-:W-:-:S03]  /*a220*/  LEA R62, R171, UR20, 0x2 ;  /* 0x00000014ab3e7c11 */ /* 0x002fc6000f8e10ff */
[----:B------:R-:W-:Y:S05]  /*a230*/  @!P4 BRA `(.L_x_5012) ;  /* 0x000000000004c947 */ /* 0x000fea0003800000 */
[----:B---3--:R1:W-:Y:S02]  /*a240*/  REDG.E.ADD.F32.FTZ.RN.STRONG.GPU desc[UR24][R70.64+0x1800], R149 ;  /* 0x00180095460079a6 */ /* 0x0083e4000c12f318 */
.L_x_5012:
[----:B------:R-:W-:Y:S05]  /*a250*/  BSYNC.RECONVERGENT B0 ;  /* 0x0000000000007941 */ /* 0x000fea0003800200 */
.L_x_5011:
[----:B-1-3--:R1:W3:Y:S01]  /*a260*/  LDS R149, [R62+0x3b00] ;  /* 0x003b00003e957984 */ /* 0x00a2e20000000800 */
[----:B------:R-:W-:Y:S01]  /*a270*/  BSSY.RECONVERGENT B0, `(.L_x_5013) ;  /* 0x0000005000007945 */ /* 0x000fe20003800200 */
[C---:B--2---:R-:W-:Y:S02]  /*a280*/  IADD3 R169, PT, PT, R108.reuse, 0x700, RZ ;  /* 0x000007006ca97810 */ /* 0x044fe40007ffe0ff */
[----:B------:R-:W-:Y:S01]  /*a290*/  IADD3 R171, PT, PT, R108, 0x780, RZ ;  /* 0x000007806cab7810 */ /* 0x000fe20007ffe0ff */
[----:B------:R-:W-:Y:S06]  /*a2a0*/  @!P5 BRA `(.L_x_5014) ;  /* 0x000000000004d947 */ /* 0x000fec0003800000 */
[----:B---3--:R2:W-:Y:S02]  /*a2b0*/  REDG.E.ADD.F32.FTZ.RN.STRONG.GPU desc[UR24][R70.64+0x1a00], R149 ;  /* 0x001a0095460079a6 */ /* 0x0085e4000c12f318 */
.L_x_5014:
[----:B------:R-:W-:Y:S05]  /*a2c0*/  BSYNC.RECONVERGENT B0 ;  /* 0x0000000000007941 */ /* 0x000fea0003800200 */
.L_x_5013:
        /* <DEDUP_REMOVED lines=17> */
.L_x_5016:
[----:B------:R-:W-:Y:S05]  /*a3e0*/  BSYNC.RECONVERGENT B0 ;  /* 0x0000000000007941 */ /* 0x000fea0003800200 */
.L_x_5015:
[----:B01----:R0:W1:Y:S01]  /*a3f0*/  LDS R149, [R171+0x3f00] ;  /* 0x003f0000ab957984 */ /* 0x0030620000000800 */
[----:B------:R-:W-:Y:S01]  /*a400*/  BSSY.RECONVERGENT B0, `(.L_x_5017) ;  /* 0x0000006000007945 */ /* 0x000fe20003800200 */
[----:B------:R-:W-:Y:S02]  /*a410*/  IADD3 R169, PT, PT, R108, 0x900, RZ ;  /* 0x000009006ca97810 */ /* 0x000fe40007ffe0ff */
[----:B------:R-:W-:Y:S02]  /*a420*/  LEA.HI R187, R187, R108, RZ, 0x1b ;  /* 0x0000006cbbbb7211 */ /* 0x000fe400078fd8ff */
[----:B------:R-:W-:Y:S01]  /*a430*/  LEA R62, R62, UR20, 0x2 ;  /* 0x000000143e3e7c11 */ /* 0x000fe2000f8e10ff */
[----:B------:R-:W-:Y:S06]  /*a440*/  @!P0 BRA `(.L_x_5018) ;  /* 0x0000000000048947 */ /* 0x000fec0003800000 */
[----:B-1----:R2:W-:Y:S02]  /*a450*/  REDG.E.ADD.F32.FTZ.RN.STRONG.GPU desc[UR24][R70.64+0x1e00], R149 ;  /* 0x001e0095460079a6 */ /* 0x0025e4000c12f318 */
.L_x_5018:
[----:B------:R-:W-:Y:S05]  /*a460*/  BSYNC.RECONVERGENT B0 ;  /* 0x0000000000007941 */ /* 0x000fea0003800200 */
.L_x_5017:
[----:B-12---:R1:W2:Y:S01]  /*a470*/  LDS R149, [R62+0x4100] ;  /* 0x004100003e957984 */ /* 0x0062a20000000800 */
[----:B------:R-:W-:Y:S01]  /*a480*/  BSSY.RECONVERGENT B0, `(.L_x_5019) ;  /* 0x0000006000007945 */ /* 0x000fe20003800200 */
[----:B0-----:R-:W-:Y:S02]  /*a490*/  IADD3 R171, PT, PT, R108, 0x980, RZ ;  /* 0x000009806cab7810 */ /* 0x001fe40007ffe0ff */
[----:B------:R-:W-:Y:S02]  /*a4a0*/  LEA.HI R169, R169, R108, RZ, 0x1b ;  /* 0x0000006ca9a97211 */ /* 0x000fe400078fd8ff */
[----:B------:R-:W-:Y:S01]  /*a4b0*/  LEA R187, R187, UR20, 0x2 ;  /* 0x00000014bbbb7c11 */ /* 0x000fe2000f8e10ff */
[----:B------:R-:W-:Y:S06]  /*a4c0*/  @!P2 BRA `(.L_x_5020) ;  /* 0x000000000004a947 */ /* 0x000fec0003800000 */
[----:B--2---:R0:W-:Y:S02]  /*a4d0*/  REDG.E.ADD.F32.FTZ.RN.STRONG.GPU desc[UR24][R70.64+0x2000], R149 ;  /* 0x00200095460079a6 */ /* 0x0041e4000c12f318 */
.L_x_5020:
[----:B------:R-:W-:Y:S05]  /*a4e0*/  BSYNC.RECONVERGENT B0 ;  /* 0x0000000000007941 */ /* 0x000fea0003800200 */
.L_x_5019:
[----:B0-2---:R0:W2:Y:S01]  /*a4f0*/  LDS R149, [R187+0x4300] ;  /* 0x00430000bb957984 */ /* 0x0050a20000000800 */
[----:B------:R-:W-:Y:S01]  /*a500*/  BSSY.RECONVERGENT B0, `(.L_x_5021) ;  /* 0x0000005000007945 */ /* 0x000fe20003800200 */
[----:B------:R-:W-:Y:S02]  /*a510*/  LEA.HI R171, R171, R108, RZ, 0x1b ;  /* 0x0000006cabab7211 */ /* 0x000fe400078fd8ff */
[----:B------:R-:W-:Y:S01]  /*a520*/  LEA R169, R169, UR20, 0x2 ;  /* 0x00000014a9a97c11 */ /* 0x000fe2000f8e10ff */
[----:B------:R-:W-:Y:S06]  /*a530*/  @!P3 BRA `(.L_x_5022) ;  /* 0x000000000004b947 */ /* 0x000fec0003800000 */
[----:B--2---:R3:W-:Y:S02]  /*a540*/  REDG.E.ADD.F32.FTZ.RN.STRONG.GPU desc[UR24][R70.64+0x2200], R149 ;  /* 0x00220095460079a6 */ /* 0x0047e4000c12f318 */
.L_x_5022:
[----:B------:R-:W-:Y:S05]  /*a550*/  BSYNC.RECONVERGENT B0 ;  /* 0x0000000000007941 */ /* 0x000fea0003800200 */
.L_x_5021:
[----:B--23--:R2:W3:Y:S01]  /*a560*/  LDS R149, [R169+0x4500] ;  /* 0x00450000a9957984 */ /* 0x00c4e20000000800 */
[----:B------:R-:W-:Y:S01]  /*a570*/  BSSY.RECONVERGENT B0, `(.L_x_5023) ;  /* 0x0000004000007945 */ /* 0x000fe20003800200 */
[----:B-1----:R-:W-:-:S03]  /*a580*/  LEA R62, R171, UR20, 0x2 ;  /* 0x00000014ab3e7c11 */ /* 0x002fc6000f8e10ff */
[----:B------:R-:W-:Y:S05]  /*a590*/  @!P4 BRA `(.L_x_5024) ;  /* 0x000000000004c947 */ /* 0x000fea0003800000 */
[----:B---3--:R1:W-:Y:S02]  /*a5a0*/  REDG.E.ADD.F32.FTZ.RN.STRONG.GPU desc[UR24][R70.64+0x2400], R149 ;  /* 0x00240095460079a6 */ /* 0x0083e4000c12f318 */
.L_x_5024:
[----:B------:R-:W-:Y:S05]  /*a5b0*/  BSYNC.RECONVERGENT B0 ;  /* 0x0000000000007941 */ /* 0x000fea0003800200 */
.L_x_5023:
[----:B-1-3--:R1:W3:Y:S01]  /*a5c0*/  LDS R149, [R62+0x4700] ;  /* 0x004700003e957984 */ /* 0x00a2e20000000800 */
[----:B------:R-:W-:Y:S01]  /*a5d0*/  BSSY.RECONVERGENT B0, `(.L_x_5025) ;  /* 0x0000005000007945 */ /* 0x000fe20003800200 */
[C---:B--2---:R-:W-:Y:S02]  /*a5e0*/  IADD3 R169, PT, PT, R108.reuse, 0xa00, RZ ;  /* 0x00000a006ca97810 */ /* 0x044fe40007ffe0ff */
[----:B------:R-:W-:Y:S01]  /*a5f0*/  IADD3 R171, PT, PT, R108, 0xa80, RZ ;  /* 0x00000a806cab7810 */ /* 0x000fe20007ffe0ff */
[----:B------:R-:W-:Y:S06]  /*a600*/  @!P5 BRA `(.L_x_5026) ;  /* 0x000000000004d947 */ /* 0x000fec0003800000 */
[----:B---3--:R2:W-:Y:S02]  /*a610*/  REDG.E.ADD.F32.FTZ.RN.STRONG.GPU desc[UR24][R70.64+0x2600], R149 ;  /* 0x00260095460079a6 */ /* 0x0085e4000c12f318 */
.L_x_5026:
[----:B------:R-:W-:Y:S05]  /*a620*/  BSYNC.RECONVERGENT B0 ;  /* 0x0000000000007941 */ /* 0x000fea0003800200 */
.L_x_5025:
        /* <DEDUP_REMOVED lines=17> */
.L_x_5028:
[----:B------:R-:W-:Y:S05]  /*a740*/  BSYNC.RECONVERGENT B0 ;  /* 0x0000000000007941 */ /* 0x000fea0003800200 */
.L_x_5027:
[----:B01----:R0:W1:Y:S01]  /*a750*/  LDS R149, [R171+0x4b00] ;  /* 0x004b0000ab957984 */ /* 0x0030620000000800 */
[----:B------:R-:W-:Y:S01]  /*a760*/  BSSY.RECONVERGENT B0, `(.L_x_5029) ;  /* 0x0000006000007945 */ /* 0x000fe20003800200 */
[----:B------:R-:W-:Y:S02]  /*a770*/  LOP3.LUT R169, R108, 0xc00, RZ, 0xfc, !PT ;  /* 0x00000c006ca97812 */ /* 0x000fe400078efcff */
[----:B------:R-:W-:Y:S02]  /*a780*/  LEA.HI R187, R187, R108, RZ, 0x1b ;  /* 0x0000006cbbbb7211 */ /* 0x000fe400078fd8ff */
[----:B------:R-:W-:Y:S01]  /*a790*/  LEA R62, R62, UR20, 0x2 ;  /* 0x000000143e3e7c11 */ /* 0x000fe2000f8e10ff */
[----:B------:R-:W-:Y:S06]  /*a7a0*/  @!P0 BRA `(.L_x_5030) ;  /* 0x0000000000048947 */ /* 0x000fec0003800000 */
[----:B-1----:R2:W-:Y:S02]  /*a7b0*/  REDG.E.ADD.F32.FTZ.RN.STRONG.GPU desc[UR24][R70.64+0x2a00], R149 ;  /* 0x002a0095460079a6 */ /* 0x0025e4000c12f318 */
.L_x_5030:
[----:B------:R-:W-:Y:S05]  /*a7c0*/  BSYNC.RECONVERGENT B0 ;  /* 0x0000000000007941 */ /* 0x000fea0003800200 */
.L_x_5029:
[----:B-12---:R1:W2:Y:S01]  /*a7d0*/  LDS R149, [R62+0x4d00] ;  /* 0x004d00003e957984 */ /* 0x0062a20000000800 */
[----:B------:R-:W-:Y:S01]  /*a7e0*/  BSSY.RECONVERGENT B0, `(.L_x_5031) ;  /* 0x0000006000007945 */ /* 0x000fe20003800200 */
[----:B0-----:R-:W-:Y:S02]  /*a7f0*/  IADD3 R171, PT, PT, R108, 0xc80, RZ ;  /* 0x00000c806cab7810 */ /* 0x001fe40007ffe0ff */
[----:B------:R-:W-:Y:S02]  /*a800*/  LEA.HI R169, R169, R108, RZ, 0x1b ;  /* 0x0000006ca9a97211 */ /* 0x000fe400078fd8ff */
[----:B------:R-:W-:Y:S01]  /*a810*/  LEA R187, R187, UR20, 0x2 ;  /* 0x00000014bbbb7c11 */ /* 0x000fe2000f8e10ff */
[----:B------:R-:W-:Y:S06]  /*a820*/  @!P2 BRA `(.L_x_5032) ;  /* 0x000000000004a947 */ /* 0x000fec0003800000 */
[----:B--2---:R0:W-:Y:S02]  /*a830*/  REDG.E.ADD.F32.FTZ.RN.STRONG.GPU desc[UR24][R70.64+0x2c00], R149 ;  /* 0x002c0095460079a6 */ /* 0x0041e4000c12f318 */
.L_x_5032:
[----:B------:R-:W-:Y:S05]  /*a840*/  BSYNC.RECONVERGENT B0 ;  /* 0x0000000000007941 */ /* 0x000fea0003800200 */
.L_x_5031:
[----:B0-2---:R0:W2:Y:S01]  /*a850*/  LDS R149, [R187+0x4f00] ;  /* 0x004f0000bb957984 */ /* 0x0050a20000000800 */
[----:B------:R-:W-:Y:S01]  /*a860*/  BSSY.RECONVERGENT B0, `(.L_x_5033) ;  /* 0x0000005000007945 */ /* 0x000fe20003800200 */
[----:B------:R-:W-:Y:S02]  /*a870*/  LEA.HI R171, R171, R108, RZ, 0x1b ;  /* 0x0000006cabab7211 */ /* 0x000fe400078fd8ff */
[----:B------:R-:W-:Y:S01]  /*a880*/  LEA R169, R169, UR20, 0x2 ;  /* 0x00000014a9a97c11 */ /* 0x000fe2000f8e10ff */
[----:B------:R-:W-:Y:S06]  /*a890*/  @!P3 BRA `(.L_x_5034) ;  /* 0x000000000004b947 */ /* 0x000fec0003800000 */
[----:B--2---:R3:W-:Y:S02]  /*a8a0*/  REDG.E.ADD.F32.FTZ.RN.STRONG.GPU desc[UR24][R70.64+0x2e00], R149 ;  /* 0x002e0095460079a6 */ /* 0x0047e4000c12f318 */
.L_x_5034:
[----:B------:R-:W-:Y:S05]  /*a8b0*/  BSYNC.RECONVERGENT B0 ;  /* 0x0000000000007941 */ /* 0x000fea0003800200 */
.L_x_5033:
[----:B--23--:R2:W3:Y:S01]  /*a8c0*/  LDS R149, [R169+0x5100] ;  /* 0x00510000a9957984 */ /* 0x00c4e20000000800 */
[----:B------:R-:W-:Y:S01]  /*a8d0*/  BSSY.RECONVERGENT B0, `(.L_x_5035) ;  /* 0x0000004000007945 */ /* 0x000fe20003800200 */
[----:B-1----:R-:W-:-:S03]  /*a8e0*/  LEA R62, R171, UR20, 0x2 ;  /* 0x00000014ab3e7c11 */ /* 0x002fc6000f8e10ff */
[----:B------:R-:W-:Y:S05]  /*a8f0*/  @!P4 BRA `(.L_x_5036) ;  /* 0x000000000004c947 */ /* 0x000fea0003800000 */
[----:B---3--:R1:W-:Y:S02]  /*a900*/  REDG.E.ADD.F32.FTZ.RN.STRONG.GPU desc[UR24][R70.64+0x3000], R149 ;  /* 0x00300095460079a6 */ /* 0x0083e4000c12f318 */
.L_x_5036:
[----:B------:R-:W-:Y:S05]  /*a910*/  BSYNC.RECONVERGENT B0 ;  /* 0x0000000000007941 */ /* 0x000fea0003800200 */
.L_x_5035:
[----:B-1-3--:R1:W3:Y:S01]  /*a920*/  LDS R149, [R62+0x5300] ;  /* 0x005300003e957984 */ /* 0x00a2e20000000800 */
[----:B------:R-:W-:Y:S01]  /*a930*/  BSSY.RECONVERGENT B0, `(.L_x_5037) ;  /* 0x0000005000007945 */ /* 0x000fe20003800200 */
[C---:B--2---:R-:W-:Y:S02]  /*a940*/  IADD3 R169, PT, PT, R108.reuse, 0xd00, RZ ;  /* 0x00000d006ca97810 */ /* 0x044fe40007ffe0ff */
[----:B------:R-:W-:Y:S01]  /*a950*/  IADD3 R171, PT, PT, R108, 0xd80, RZ ;  /* 0x00000d806cab7810 */ /* 0x000fe20007ffe0ff */
[----:B------:R-:W-:Y:S06]  /*a960*/  @!P5 BRA `(.L_x_5038) ;  /* 0x000000000004d947 */ /* 0x000fec0003800000 */
[----:B---3--:R2:W-:Y:S02]  /*a970*/  REDG.E.ADD.F32.FTZ.RN.STRONG.GPU desc[UR24][R70.64+0x3200], R149 ;  /* 0x00320095460079a6 */ /* 0x0085e4000c12f318 */
.L_x_5038:
[----:B------:R-:W-:Y:S05]  /*a980*/  BSYNC.RECONVERGENT B0 ;  /* 0x0000000000007941 */ /* 0x000fea0003800200 */
.L_x_5037:
        /* <DEDUP_REMOVED lines=17> */
.L_x_5040:
[----:B------:R-:W-:Y:S05]  /*aaa0*/  BSYNC.RECONVERGENT B0 ;  /* 0x0000000000007941 */ /* 0x000fea0003800200 */
.L_x_5039:
[----:B------:R2:W3:Y:S01]  /*aab0*/  LDS R63, [R171+0x5700] ;  /* 0x00570000ab3f7984 */ /* 0x0004e20000000800 */
[----:B------:R-:W-:Y:S01]  /*aac0*/  BSSY.RECONVERGENT B0, `(.L_x_5041) ;  /* 0x0000006000007945 */ /* 0x000fe20003800200 */
[----:B01----:R-:W-:Y:S02]  /*aad0*/  IADD3 R149, PT, PT, R108, 0xf00, RZ ;  /* 0x00000f006c957810 */ /* 0x003fe40007ffe0ff */
[----:B------:R-:W-:Y:S02]  /*aae0*/  LEA.HI R187, R187, R108, RZ, 0x1b ;  /* 0x0000006cbbbb7211 */ /* 0x000fe400078fd8ff */
[----:B------:R-:W-:Y:S01]  /*aaf0*/  LEA R62, R62, UR20, 0x2 ;  /* 0x000000143e3e7c11 */ /* 0x000fe2000f8e10ff */
[----:B------:R-:W-:Y:S06]  /*ab00*/  @!P0 BRA `(.L_x_5042) ;  /* 0x0000000000048947 */ /* 0x000fec0003800000 */
[----:B---3--:R0:W-:Y:S02]  /*ab10*/  REDG.E.ADD.F32.FTZ.RN.STRONG.GPU desc[UR24][R70.64+0x3600], R63 ;  /* 0x0036003f460079a6 */ /* 0x0081e4000c12f318 */
.L_x_5042:
[----:B------:R-:W-:Y:S05]  /*ab20*/  BSYNC.RECONVERGENT B0 ;  /* 0x0000000000007941 */ /* 0x000fea0003800200 */
.L_x_5041:
[----:B0--3--:R0:W1:Y:S01]  /*ab30*/  LDS R63, [R62+0x5900] ;  /* 0x005900003e3f7984 */ /* 0x0090620000000800 */
[----:B------:R-:W-:Y:S01]  /*ab40*/  BSSY.RECONVERGENT B0, `(.L_x_5043) ;  /* 0x0000005000007945 */ /* 0x000fe20003800200 */
[----:B------:R-:W-:Y:S02]  /*ab50*/  LEA.HI R149, R149, R108, RZ, 0x1b ;  /* 0x0000006c95957211 */ /* 0x000fe400078fd8ff */
[----:B------:R-:W-:Y:S01]  /*ab60*/  LEA R187, R187, UR20, 0x2 ;  /* 0x00000014bbbb7c11 */ /* 0x000fe2000f8e10ff */
[----:B------:R-:W-:Y:S06]  /*ab70*/  @!P2 BRA `(.L_x_5044) ;  /* 0x000000000004a947 */ /* 0x000fec0003800000 */
[----:B-1----:R3:W-:Y:S02]  /*ab80*/  REDG.E.ADD.F32.FTZ.RN.STRONG.GPU desc[UR24][R70.64+0x3800], R63 ;  /* 0x0038003f460079a6 */ /* 0x0027e4000c12f318 */
.L_x_5044:
[----:B------:R-:W-:Y:S05]  /*ab90*/  BSYNC.RECONVERGENT B0 ;  /* 0x0000000000007941 */ /* 0x000fea0003800200 */
.L_x_5043:
[----:B-1-3--:R1:W3:Y:S01]  /*aba0*/  LDS R63, [R187+0x5b00] ;  /* 0x005b0000bb3f7984 */ /* 0x00a2e20000000800 */
[----:B------:R-:W-:Y:S01]  /*abb0*/  BSSY.RECONVERGENT B0, `(.L_x_5045) ;  /* 0x0000005000007945 */ /* 0x000fe20003800200 */
[----:B------:R-:W-:Y:S02]  /*abc0*/  IADD3 R169, PT, PT, R108, 0xf80, RZ ;  /* 0x00000f806ca97810 */ /* 0x000fe40007ffe0ff */
[----:B------:R-:W-:Y:S01]  /*abd0*/  LEA R149, R149, UR20, 0x2 ;  /* 0x0000001495957c11 */ /* 0x000fe2000f8e10ff */
[----:B------:R-:W-:Y:S06]  /*abe0*/  @!P3 BRA `(.L_x_5046) ;  /* 0x000000000004b947 */ /* 0x000fec0003800000 */
[----:B---3--:R4:W-:Y:S02]  /*abf0*/  REDG.E.ADD.F32.FTZ.RN.STRONG.GPU desc[UR24][R70.64+0x3a00], R63 ;  /* 0x003a003f460079a6 */ /* 0x0089e4000c12f318 */
.L_x_5046:
[----:B------:R-:W-:Y:S05]  /*ac00*/  BSYNC.RECONVERGENT B0 ;  /* 0x0000000000007941 */ /* 0x000fea0003800200 */
.L_x_5045:
[----:B---34-:R3:W4:Y:S01]  /*ac10*/  LDS R63, [R149+0x5d00] ;  /* 0x005d0000953f7984 */ /* 0x0187220000000800 */
[----:B------:R-:W-:Y:S01]  /*ac20*/  BSSY.RECONVERGENT B0, `(.L_x_5047) ;  /* 0x0000004000007945 */ /* 0x000fe20003800200 */
[----:B------:R-:W-:-:S03]  /*ac30*/  LEA.HI R169, R169, R108, RZ, 0x1b ;  /* 0x0000006ca9a97211 */ /* 0x000fc600078fd8ff */
[----:B------:R-:W-:Y:S05]  /*ac40*/  @!P4 BRA `(.L_x_5048) ;  /* 0x000000000004c947 */ /* 0x000fea0003800000 */
[----:B----4-:R4:W-:Y:S02]  /*ac50*/  REDG.E.ADD.F32.FTZ.RN.STRONG.GPU desc[UR24][R70.64+0x3c00], R63 ;  /* 0x003c003f460079a6 */ /* 0x0109e4000c12f318 */
.L_x_5048:
[----:B------:R-:W-:Y:S05]  /*ac60*/  BSYNC.RECONVERGENT B0 ;  /* 0x0000000000007941 */ /* 0x000fea0003800200 */
.L_x_5047:
        /* <DEDUP_REMOVED lines=9> */
.L_x_5050:
[----:B------:R-:W-:Y:S05]  /*ad00*/  BSYNC.RECONVERGENT B0 ;  /* 0x0000000000007941 */ /* 0x000fea0003800200 */
.L_x_5049:
        /* <DEDUP_REMOVED lines=133> */
.L_x_5052:
[----:B------:R-:W-:Y:S05]  /*b560*/  BSYNC.RECONVERGENT B0 ;  /* 0x0000000000007941 */ /* 0x000fea0003800200 */
.L_x_5051:
        /* <DEDUP_REMOVED lines=11> */
[----:B-1----:R-:W-:Y:S01]  /*b620*/  FFMA.FTZ R65, R99, R202, R234 ;  /* 0x000000ca63417223 */ /* 0x002fe200000100ea */
        /* <DEDUP_REMOVED lines=35> */
.L_x_5054:
[----:B------:R-:W-:Y:S05]  /*b860*/  BSYNC.RECONVERGENT B0 ;  /* 0x0000000000007941 */ /* 0x000fea0003800200 */
.L_x_5053:
[----:B------:R-:W-:-:S04]  /*b870*/  UIADD3 UR8, UPT, UPT, UR8, 0x1, URZ ;  /* 0x0000000108087890 */ /* 0x000fc8000fffe0ff */
[----:B------:R-:W-:-:S09]  /*b880*/  UISETP.GE.AND UP0, UPT, UR8, UR43, UPT ;  /* 0x0000002b0800728c */ /* 0x000fd2000bf06270 */
[----:B------:R-:W-:Y:S05]  /*b890*/  BRA.U !UP0, `(.L_x_5055) ;  /* 0xffffff7d08787547 */ /* 0x000fea000b83ffff */
.L_x_4956:
[----:B------:R-:W1:Y:S01]  /*b8a0*/  S2R R47, SR_TID.X ;  /* 0x00000000002f7919 */ /* 0x000e620000002100 */
[----:B------:R-:W-:Y:S01]  /*b8b0*/  MOV R2, 0x10 ;  /* 0x0000001000027802 */ /* 0x000fe20000000f00 */
[----:B------:R-:W-:Y:S08]  /*b8c0*/  BAR.SYNC.DEFER_BLOCKING 0x0 ;  /* 0x0000000000007b1d */ /* 0x000ff00000010000 */
[----:B------:R-:W5:Y:S01]  /*b8d0*/  S2UR UR34, SR_CTAID.X ;  /* 0x00000000002279c3 */ /* 0x000f620000002500 */
[----:B------:R-:W5:Y:S01]  /*b8e0*/  LDCU.64 UR28, c[0x0][0x4f8] ;  /* 0x00009f00ff1c77ac */ /* 0x000f620008000a00 */
[----:B------:R-:W-:Y:S01]  /*b8f0*/  F2FP.F16.F32.PACK_AB R24, R23, R24 ;  /* 0x000000181718723e */ /* 0x000fe200000000ff */
[----:B------:R-:W-:Y:S01]  /*b900*/  UIADD3 UR21, UPT, UPT, UR13, -0x1, URZ ;  /* 0xffffffff0d157890 */ /* 0x000fe2000fffe0ff */
[----:B------:R-:W0:Y:S04]  /*b910*/  LDCU.64 UR30, c[0x0][0x500] ;  /* 0x0000a000ff1e77ac */ /* 0x000e280008000a00 */
[----:B------:R-:W0:Y:S01]  /*b920*/  S2UR UR8, SR_CTAID.Y ;  /* 0x00000000000879c3 */ /* 0x000e220000002600 */
[----:B------:R-:W2:Y:S01]  /*b930*/  LDCU.64 UR32, c[0x0][0x550] ;  /* 0x0000aa00ff2077ac */ /* 0x000ea20008000a00 */
[----:B-1----:R-:W-:-:S02]  /*b940*/  SHF.L.U32 R13, R47, 0x1, RZ ;  /* 0x000000012f0d7819 */ /* 0x002fc400000006ff */
[----:B------:R-:W-:Y:S02]  /*b950*/  LOP3.LUT R0, R47, 0x1f, RZ, 0xc0, !PT ;  /* 0x0000001f2f007812 */ /* 0x000fe400078ec0ff */
[----:B------:R-:W-:-:S04]  /*b960*/  LOP3.LUT R13, R13, 0x7c0, RZ, 0xc0, !PT ;  /* 0x000007c00d0d7812 */ /* 0x000fc800078ec0ff */
[----:B------:R-:W-:-:S05]  /*b970*/  LOP3.LUT R39, R13, R0, RZ, 0xfc, !PT ;  /* 0x000000000d277212 */ /* 0x000fca00078efcff */
[----:B------:R-:W-:-:S05]  /*b980*/  IMAD.WIDE.U32 R2, R39, R2, UR10 ;  /* 0x0000000a27027e25 */ /* 0x000fca000f8e0002 */
[----:B------:R-:W3:Y:S04]  /*b990*/  LDG.E.128 R4, desc[UR24][R2.64] ;  /* 0x0000001802047981 */ /* 0x000ee8000c1e1d00 */
[----:B------:R-:W4:Y:S01]  /*b9a0*/  LDG.E.128 R56, desc[UR24][R2.64+0x200] ;  /* 0x0002001802387981 */ /* 0x000f22000c1e1d00 */
[----:B------:R-:W-:Y:S02]  /*b9b0*/  USHF.L.U32 UR26, UR21, 0xb, URZ ;  /* 0x0000000b151a7899 */ /* 0x000fe400080006ff */
[----:B------:R-:W-:Y:S02]  /*b9c0*/  UIADD3 UR16, UP1, UPT, UR16, -0x1000, URZ ;  /* 0xfffff00010107890 */ /* 0x000fe4000ff3e0ff */
[----:B------:R-:W-:Y:S02]  /*b9d0*/  USHF.R.S32.HI UR27, URZ, 0x1f, UR26 ;  /* 0x0000001fff1b7899 */ /* 0x000fe4000801141a */
[----:B------:R-:W-:-:S02]  /*b9e0*/  UIADD3 UR14, UP2, UPT, UR14, -0x1000, URZ ;  /* 0xfffff0000e0e7890 */ /* 0x000fc4000ff5e0ff */
[----:B-----5:R-:W-:Y:S02]  /*b9f0*/  UIMAD.WIDE.U32 UR22, UR34, UR28, UR26 ;  /* 0x0000001c221672a5 */ /* 0x020fe4000f8e001a */
[----:B0-----:R-:W-:Y:S02]  /*ba00*/  UIMAD UR28, UR8, UR31, URZ ;  /* 0x0000001f081c72a4 */ /* 0x001fe4000f8e02ff */
[----:B------:R-:W-:Y:S02]  /*ba10*/  UIMAD UR23, UR34, UR29, UR23 ;  /* 0x0000001d221772a4 */ /* 0x000fe4000f8e0217 */
[----:B------:R-:W-:Y:S02]  /*ba20*/  UIADD3 UR10, UP3, UPT, UR10, -0x1000, URZ ;  /* 0xfffff0000a0a7890 */ /* 0x000fe4000ff7e0ff */
[----:B------:R-:W-:Y:S01]  /*ba30*/  UIMAD.WIDE.U32 UR22, UR8, UR30, UR22 ;  /* 0x0000001e081672a5 */ /* 0x000fe2000f8e0016 */
[----:B------:R-:W0:Y:S03]  /*ba40*/  LDCU.64 UR30, c[0x0][0x560] ;  /* 0x0000ac00ff1e77ac */ /* 0x000e260008000a00 */
[----:B------:R-:W-:-:S02]  /*ba50*/  UIADD3 UR28, UPT, UPT, UR23, UR28, URZ ;  /* 0x0000001c171c7290 */ /* 0x000fc4000fffe0ff */
[----:B--2---:R-:W-:Y:S02]  /*ba60*/  ULEA UR23, UP0, UR22, UR32, 0x1 ;  /* 0x0000002016177291 */ /* 0x004fe4000f8008ff */
[----:B------:R-:W-:Y:S02]  /*ba70*/  UIADD3.X UR19, UPT, UPT, UR19, -0x1, URZ, UP1, !UPT ;  /* 0xffffffff13137890 */ /* 0x000fe40008ffe4ff */
[----:B------:R-:W-:Y:S02]  /*ba80*/  ULEA.HI.X UR22, UR22, UR33, UR28, 0x1, UP0 ;  /* 0x0000002116167291 */ /* 0x000fe400080f0c1c */
[----:B------:R-:W-:Y:S02]  /*ba90*/  UIADD3.X UR15, UPT, UPT, UR15, -0x1, URZ, UP2, !UPT ;  /* 0xffffffff0f0f7890 */ /* 0x000fe400097fe4ff */
[----:B------:R-:W-:Y:S01]  /*baa0*/  UIADD3.X UR11, UPT, UPT, UR11, -0x1, URZ, UP3, !UPT ;  /* 0xffffffff0b0b7890 */ /* 0x000fe20009ffe4ff */
[----:B------:R-:W1:Y:S01]  /*bab0*/  LDCU.64 UR28, c[0x0][0x520] ;  /* 0x0000a400ff1c77ac */ /* 0x000e620008000a00 */
[----:B---3--:R-:W-:Y:S04]  /*bac0*/  STS.128 [R102], R4 ;  /* 0x0000000466007388 */ /* 0x008fe80000000c00 */
[----:B----4-:R2:W-:Y:S01]  /*bad0*/  STS.128 [R102+0x200], R56 ;  /* 0x0002003866007388 */ /* 0x0105e20000000c00 */
[----:B------:R-:W-:-:S03]  /*bae0*/  NOP ;  /* 0x0000000000007918 */ /* 0x000fc60000000000 */
[----:B------:R-:W3:Y:S04]  /*baf0*/  LDS.128 R8, [R101] ;  /* 0x0000000065087984 */ /* 0x000ee80000000c00 */
[----:B------:R-:W4:Y:S01]  /*bb00*/  LDS.128 R4, [R101+0x10] ;  /* 0x0000100065047984 */ /* 0x000f220000000c00 */
[----:B--2---:R-:W-:Y:S02]  /*bb10*/  F2FP.F16.F32.PACK_AB R59, R25, R26 ;  /* 0x0000001a193b723e */ /* 0x004fe400000000ff */
[----:B------:R-:W-:Y:S02]  /*bb20*/  F2FP.F16.F32.PACK_AB R58, R27, R28 ;  /* 0x0000001c1b3a723e */ /* 0x000fe400000000ff */
[----:B------:R-:W-:Y:S02]  /*bb30*/  F2FP.F16.F32.PACK_AB R57, R29, R30 ;  /* 0x0000001e1d39723e */ /* 0x000fe400000000ff */
[----:B------:R-:W-:Y:S01]  /*bb40*/  F2FP.F16.F32.PACK_AB R56, R31, R32 ;  /* 0x000000201f38723e */ /* 0x000fe200000000ff */
[----:B------:R-:W-:Y:S01]  /*bb50*/  BAR.SYNC.DEFER_BLOCKING 0x0 ;  /* 0x0000000000007b1d */ /* 0x000fe20000010000 */
[----:B------:R-:W-:-:S02]  /*bb60*/  F2FP.F16.F32.PACK_AB R27, R17, R18 ;  /* 0x00000012111b723e */ /* 0x000fc400000000ff */
[----:B------:R-:W-:Y:S02]  /*bb70*/  F2FP.F16.F32.PACK_AB R26, R19, R20 ;  /* 0x00000014131a723e */ /* 0x000fe400000000ff */
[----:B------:R-:W-:Y:S01]  /*bb80*/  F2FP.F16.F32.PACK_AB R25, R21, R22 ;  /* 0x000000161519723e */ /* 0x000fe200000000ff */
[--C-:B---3--:R-:W-:Y:S01]  /*bb90*/  HADD2.F32 R12, -RZ, R8.reuse.H0_H0 ;  /* 0x20000008ff0c7230 */ /* 0x108fe20000004100 */
[----:B------:R-:W-:Y:S01]  /*bba0*/  STS.128 [R101], R56 ;  /* 0x0000003865007388 */ /* 0x000fe20000000c00 */
[----:B------:R-:W-:-:S03]  /*bbb0*/  HADD2.F32 R8, -RZ, R8.H1_H1 ;  /* 0x30000008ff087230 */ /* 0x000fc60000004100 */
[----:B------:R-:W-:Y:S01]  /*bbc0*/  FADD.FTZ R14, R12, UR7 ;  /* 0x000000070c0e7e21 */ /* 0x000fe20008010000 */
[--C-:B------:R-:W-:Y:S02]  /*bbd0*/  HADD2.F32 R12, -RZ, R9.reuse.H0_H0 ;  /* 0x20000009ff0c7230 */ /* 0x100fe40000004100 */
[----:B------:R-:W-:Y:S01]  /*bbe0*/  FADD.FTZ R8, R8, UR7 ;  /* 0x0000000708087e21 */ /* 0x000fe20008010000 */
[----:B------:R-:W-:Y:S01]  /*bbf0*/  HADD2.F32 R9, -RZ, R9.H1_H1 ;  /* 0x30000009ff097230 */ /* 0x000fe20000004100 */
[----:B------:R2:W-:Y:S01]  /*bc00*/  STS.128 [R101+0x10], R24 ;  /* 0x0000101865007388 */ /* 0x0005e20000000c00 */
[----:B------:R-:W-:Y:S01]  /*bc10*/  FSETP.GTU.FTZ.AND P2, PT, R14, 20, PT ;  /* 0x41a000000e00780b */ /* 0x000fe20003f5c000 */
[----:B------:R-:W-:Y:S01]  /*bc20*/  FADD.FTZ R12, R12, UR7 ;  /* 0x000000070c0c7e21 */ /* 0x000fe20008010000 */
[----:B------:R-:W-:Y:S01]  /*bc30*/  FSETP.GTU.FTZ.AND P1, PT, R8, 20, PT ;  /* 0x41a000000800780b */ /* 0x000fe20003f3c000 */
[----:B------:R-:W-:-:S03]  /*bc40*/  FADD.FTZ R3, R9, UR7 ;  /* 0x0000000709037e21 */ /* 0x000fc60008010000 */
[----:B------:R-:W-:Y:S02]  /*bc50*/  FSETP.GTU.FTZ.AND P0, PT, R12, 20, PT ;  /* 0x41a000000c00780b */ /* 0x000fe40003f1c000 */
[----:B------:R-:W-:-:S05]  /*bc60*/  FSETP.GTU.FTZ.AND P4, PT, R3, 20, PT ;  /* 0x41a000000300780b */ /* 0x000fca0003f9c000 */
[----:B------:R-:W-:Y:S01]  /*bc70*/  @!P2 FMUL.FTZ R2, R14, -1.4426950216293334961 ;  /* 0xbfb8aa3b0e02a820 */ /* 0x000fe20000410000 */
[--C-:B------:R-:W-:Y:S02]  /*bc80*/  HADD2.F32 R14, -RZ, R10.reuse.H0_H0 ;  /* 0x2000000aff0e7230 */ /* 0x100fe40000004100 */
[----:B------:R-:W-:Y:S01]  /*bc90*/  @!P1 FMUL.FTZ R8, R8, -1.4426950216293334961 ;  /* 0xbfb8aa3b08089820 */ /* 0x000fe20000410000 */
[----:B------:R-:W-:Y:S02]  /*bca0*/  HADD2.F32 R10, -RZ, R10.H1_H1 ;  /* 0x3000000aff0a7230 */ /* 0x000fe40000004100 */
[----:B------:R-:W3:Y:S01]  /*bcb0*/  @!P2 MUFU.EX2 R2, R2 ;  /* 0x000000020002a308 */ /* 0x000ee20000000800 */
[----:B------:R-:W-:Y:S01]  /*bcc0*/  @!P0 FMUL.FTZ R9, R12, -1.4426950216293334961 ;  /* 0xbfb8aa3b0c098820 */ /* 0x000fe20000410000 */
[----:B------:R-:W-:Y:S01]  /*bcd0*/  @!P4 FMUL.FTZ R12, R3, -1.4426950216293334961 ;  /* 0xbfb8aa3b030cc820 */ /* 0x000fe20000410000 */
[----:B------:R-:W-:Y:S01]  /*bce0*/  FADD.FTZ R14, R14, UR7 ;  /* 0x000000070e0e7e21 */ /* 0x000fe20008010000 */
[----:B------:R-:W-:-:S04]  /*bcf0*/  FADD.FTZ R36, R10, UR7 ;  /* 0x000000070a247e21 */ /* 0x000fc80008010000 */
[----:B------:R-:W5:Y:S01]  /*bd00*/  @!P1 MUFU.EX2 R8, R8 ;  /* 0x0000000800089308 */ /* 0x000f620000000800 */
[----:B------:R-:W-:Y:S02]  /*bd10*/  FSETP.GTU.FTZ.AND P6, PT, R14, 20, PT ;  /* 0x41a000000e00780b */ /* 0x000fe40003fdc000 */
[----:B------:R-:W-:-:S05]  /*bd20*/  FSETP.GTU.FTZ.AND P5, PT, R36, 20, PT ;  /* 0x41a000002400780b */ /* 0x000fca0003fbc000 */
[----:B------:R-:W0:Y:S01]  /*bd30*/  @!P0 MUFU.EX2 R9, R9 ;  /* 0x0000000900098308 */ /* 0x000e220000000800 */
[----:B---3--:R-:W-:Y:S01]  /*bd40*/  @!P2 FADD.FTZ R3, R2, 1 ;  /* 0x3f8000000203a421 */ /* 0x008fe20000010000 */
[--C-:B------:R-:W-:Y:S02]  /*bd50*/  HADD2.F32 R2, -RZ, R11.reuse.H0_H0 ;  /* 0x2000000bff027230 */ /* 0x100fe40000004100 */
[----:B------:R-:W-:-:S03]  /*bd60*/  HADD2.F32 R11, -RZ, R11.H1_H1 ;  /* 0x3000000bff0b7230 */ /* 0x000fc60000004100 */
[----:B------:R-:W-:Y:S01]  /*bd70*/  FADD.FTZ R44, R2, UR7 ;  /* 0x00000007022c7e21 */ /* 0x000fe20008010000 */
[----:B------:R3:W1:Y:S01]  /*bd80*/  @!P2 MUFU.RCP R16, R3 ;  /* 0x000000030010a308 */ /* 0x0006620000001000 */
[----:B-----5:R-:W-:Y:S01]  /*bd90*/  @!P1 FADD.FTZ R8, R8, 1 ;  /* 0x3f80000008089421 */ /* 0x020fe20000010000 */
[----:B------:R-:W-:Y:S01]  /*bda0*/  FADD.FTZ R11, R11, UR7 ;  /* 0x000000070b0b7e21 */ /* 0x000fe20008010000 */
[----:B------:R-:W-:Y:S01]  /*bdb0*/  @!P6 FMUL.FTZ R2, R14, -1.4426950216293334961 ;  /* 0xbfb8aa3b0e02e820 */ /* 0x000fe20000410000 */
[----:B------:R-:W-:-:S04]  /*bdc0*/  FSETP.GTU.FTZ.AND P3, PT, R44, 20, PT ;  /* 0x41a000002c00780b */ /* 0x000fc80003f7c000 */
[----:B------:R4:W5:Y:S01]  /*bdd0*/  @!P1 MUFU.RCP R15, R8 ;  /* 0x00000008000f9308 */ /* 0x0009620000001000 */
[----:B0-----:R-:W-:Y:S01]  /*bde0*/  @!P0 FADD.FTZ R9, R9, 1 ;  /* 0x3f80000009098421 */ /* 0x001fe20000010000 */
[----:B---3--:R-:W-:-:S06]  /*bdf0*/  @!P5 FMUL.FTZ R3, R36, -1.4426950216293334961 ;  /* 0xbfb8aa3b2403d820 */ /* 0x008fcc0000410000 */
[----:B------:R0:W3:Y:S01]  /*be00*/  @!P0 MUFU.RCP R10, R9 ;  /* 0x00000009000a8308 */ /* 0x0000e20000001000 */
[----:B-1----:R-:W-:Y:S01]  /*be10*/  @!P2 FMUL.FTZ R33, R33, R16 ;  /* 0x000000102121a220 */ /* 0x002fe20000410000 */
[----:B------:R-:W-:Y:S01]  /*be20*/  FSETP.GTU.FTZ.AND P2, PT, R11, 20, PT ;  /* 0x41a000000b00780b */ /* 0x000fe20003f5c000 */
[--C-:B----4-:R-:W-:Y:S02]  /*be30*/  HADD2.F32 R8, -RZ, R4.reuse.H0_H0 ;  /* 0x20000004ff087230 */ /* 0x110fe40000004100 */
[----:B------:R-:W-:-:S03]  /*be40*/  HADD2.F32 R4, -RZ, R4.H1_H1 ;  /* 0x30000004ff047230 */ /* 0x000fc60000004100 */
[----:B------:R-:W1:Y:S01]  /*be50*/  @!P6 MUFU.EX2 R2, R2 ;  /* 0x000000020002e308 */ /* 0x000e620000000800 */
[----:B0-----:R-:W-:Y:S01]  /*be60*/  FADD.FTZ R9, R8, UR7 ;  /* 0x0000000708097e21 */ /* 0x001fe20008010000 */
[----:B-----5:R-:W-:Y:S01]  /*be70*/  @!P1 FMUL.FTZ R34, R34, R15 ;  /* 0x0000000f22229220 */ /* 0x020fe20000410000 */
[----:B------:R-:W-:Y:S01]  /*be80*/  FADD.FTZ R14, R4, UR7 ;  /* 0x00000007040e7e21 */ /* 0x000fe20008010000 */
[----:B------:R-:W-:Y:S02]  /*be90*/  @!P3 FMUL.FTZ R4, R44, -1.4426950216293334961 ;  /* 0xbfb8aa3b2c04b820 */ /* 0x000fe40000410000 */
[----:B------:R-:W-:Y:S01]  /*bea0*/  FSETP.GTU.FTZ.AND P1, PT, R9, 20, PT ;  /* 0x41a000000900780b */ /* 0x000fe20003f3c000 */
[----:B------:R-:W-:Y:S01]  /*beb0*/  @!P2 FMUL.FTZ R8, R11, -1.4426950216293334961 ;  /* 0xbfb8aa3b0b08a820 */ /* 0x000fe20000410000 */
[----:B------:R-:W0:Y:S01]  /*bec0*/  @!P4 MUFU.EX2 R12, R12 ;  /* 0x0000000c000cc308 */ /* 0x000e220000000800 */
[----:B---3--:R-:W-:Y:S01]  /*bed0*/  @!P0 FMUL.FTZ R35, R35, R10 ;  /* 0x0000000a23238220 */ /* 0x008fe20000410000 */
[----:B------:R-:W-:Y:S01]  /*bee0*/  FSETP.GTU.FTZ.AND P0, PT, R14, 20, PT ;  /* 0x41a000000e00780b */ /* 0x000fe20003f1c000 */
[--C-:B------:R-:W-:Y:S01]  /*bef0*/  HADD2.F32 R11, -RZ, R5.reuse.H0_H0 ;  /* 0x20000005ff0b7230 */ /* 0x100fe20000004100 */
[----:B------:R-:W-:Y:S01]  /*bf00*/  F2FP.F16.F32.PACK_AB R20, R34, R33 ;  /* 0x000000212214723e */ /* 0x000fe200000000ff */
[----:B------:R-:W-:-:S03]  /*bf10*/  HADD2.F32 R5, -RZ, R5.H1_H1 ;  /* 0x30000005ff057230 */ /* 0x000fc60000004100 */
[----:B------:R-:W3:Y:S01]  /*bf20*/  @!P3 MUFU.EX2 R4, R4 ;  /* 0x000000040004b308 */ /* 0x000ee20000000800 */
[----:B-1----:R-:W-:Y:S01]  /*bf30*/  @!P6 FADD.FTZ R2, R2, 1 ;  /* 0x3f8000000202e421 */ /* 0x002fe20000010000 */
[----:B------:R-:W-:Y:S01]  /*bf40*/  FADD.FTZ R36, R11, UR7 ;  /* 0x000000070b247e21 */ /* 0x000fe20008010000 */
[----:B------:R-:W-:Y:S01]  /*bf50*/  @!P1 FMUL.FTZ R9, R9, -1.4426950216293334961 ;  /* 0xbfb8aa3b09099820 */ /* 0x000fe20000410000 */
[----:B------:R-:W-:-:S03]  /*bf60*/  FADD.FTZ R5, R5, UR7 ;  /* 0x0000000705057e21 */ /* 0x000fc60008010000 */
[----:B------:R-:W-:Y:S01]  /*bf70*/  @!P0 FMUL.FTZ R10, R14, -1.4426950216293334961 ;  /* 0xbfb8aa3b0e0a8820 */ /* 0x000fe20000410000 */
[----:B------:R-:W1:Y:S01]  /*bf80*/  @!P2 MUFU.EX2 R8, R8 ;  /* 0x000000080008a308 */ /* 0x000e620000000800 */
[----:B0-----:R-:W-:-:S07]  /*bf90*/  @!P4 FADD.FTZ R12, R12, 1 ;  /* 0x3f8000000c0cc421 */ /* 0x001fce0000010000 */
[----:B------:R-:W0:Y:S01]  /*bfa0*/  @!P5 MUFU.EX2 R3, R3 ;  /* 0x000000030003d308 */ /* 0x000e220000000800 */
[----:B---3--:R-:W-:-:S07]  /*bfb0*/  @!P3 FADD.FTZ R4, R4, 1 ;  /* 0x3f8000000404b421 */ /* 0x008fce0000010000 */
[----:B------:R-:W3:Y:S01]  /*bfc0*/  @!P1 MUFU.EX2 R9, R9 ;  /* 0x0000000900099308 */ /* 0x000ee20000000800 */
[----:B-1----:R-:W-:-:S07]  /*bfd0*/  @!P2 FADD.FTZ R8, R8, 1 ;  /* 0x3f8000000808a421 */ /* 0x002fce0000010000 */
[----:B------:R1:W4:Y:S01]  /*bfe0*/  @!P6 MUFU.RCP R14, R2 ;  /* 0x00000002000ee308 */ /* 0x0003220000001000 */
[----:B0-----:R-:W-:-:S07]  /*bff0*/  @!P5 FADD.FTZ R3, R3, 1 ;  /* 0x3f8000000303d421 */ /* 0x001fce0000010000 */
[----:B------:R0:W5:Y:S01]  /*c000*/  @!P3 MUFU.RCP R16, R4 ;  /* 0x000000040010b308 */ /* 0x0001620000001000 */
[--C-:B-1----:R-:W-:Y:S02]  /*c010*/  HADD2.F32 R2, -RZ, R6.reuse.H0_H0 ;  /* 0x20000006ff027230 */ /* 0x102fe40000004100 */
[----:B---3--:R-:W-:Y:S01]  /*c020*/  @!P1 FADD.FTZ R9, R9, 1 ;  /* 0x3f80000009099421 */ /* 0x008fe20000010000 */
[----:B------:R-:W-:-:S04]  /*c030*/  HADD2.F32 R6, -RZ, R6.H1_H1 ;  /* 0x30000006ff067230 */ /* 0x000fc80000004100 */
[----:B------:R1:W3:Y:S01]  /*c040*/  @!P2 MUFU.RCP R11, R8 ;  /* 0x00000008000ba308 */ /* 0x0002e20000001000 */
[--C-:B0-----:R-:W-:Y:S02]  /*c050*/  HADD2.F32 R4, -RZ, R7.reuse.H0_H0 ;  /* 0x20000007ff047230 */ /* 0x101fe40000004100 */
[----:B------:R-:W-:Y:S01]  /*c060*/  FADD.FTZ R6, R6, UR7 ;  /* 0x0000000706067e21 */ /* 0x000fe20008010000 */
[----:B----4-:R-:W-:Y:S01]  /*c070*/  @!P6 FMUL.FTZ R37, R37, R14 ;  /* 0x0000000e2525e220 */ /* 0x010fe20000410000 */
[----:B------:R-:W-:Y:S01]  /*c080*/  FSETP.GTU.FTZ.AND P6, PT, R5, 20, PT ;  /* 0x41a000000500780b */ /* 0x000fe20003fdc000 */
[----:B------:R-:W-:Y:S02]  /*c090*/  HADD2.F32 R7, -RZ, R7.H1_H1 ;  /* 0x30000007ff077230 */ /* 0x000fe40000004100 */
[----:B------:R-:W-:Y:S01]  /*c0a0*/  FADD.FTZ R14, R2, UR7 ;  /* 0x00000007020e7e21 */ /* 0x000fe20008010000 */
[----:B------:R-:W0:Y:S01]  /*c0b0*/  @!P4 MUFU.RCP R15, R12 ;  /* 0x0000000c000fc308 */ /* 0x000e220000001000 */
[----:B-1----:R-:W-:Y:S01]  /*c0c0*/  FADD.FTZ R8, R4, UR7 ;  /* 0x0000000704087e21 */ /* 0x002fe20008010000 */
[----:B-----5:R-:W-:Y:S01]  /*c0d0*/  @!P3 FMUL.FTZ R41, R41, R16 ;  /* 0x000000102929b220 */ /* 0x020fe20000410000 */
[----:B------:R-:W-:Y:S01]  /*c0e0*/  FSETP.GTU.FTZ.AND P3, PT, R6, 20, PT ;  /* 0x41a000000600780b */ /* 0x000fe20003f7c000 */
[----:B------:R-:W-:Y:S01]  /*c0f0*/  FADD.FTZ R7, R7, UR7 ;  /* 0x0000000707077e21 */ /* 0x000fe20008010000 */
[----:B------:R-:W-:-:S03]  /*c100*/  NOP ;  /* 0x0000000000007918 */ /* 0x000fc60000000000 */
[----:B------:R-:W1:Y:S01]  /*c110*/  @!P0 MUFU.EX2 R10, R10 ;  /* 0x0000000a000a8308 */ /* 0x000e620000000800 */
[----:B---3--:R-:W-:Y:S01]  /*c120*/  @!P2 FMUL.FTZ R42, R42, R11 ;  /* 0x0000000b2a2aa220 */ /* 0x008fe20000410000 */
[----:B------:R-:W-:Y:S01]  /*c130*/  FSETP.GTU.FTZ.AND P2, PT, R8, 20, PT ;  /* 0x41a000000800780b */ /* 0x000fe20003f5c000 */
[----:B------:R-:W-:Y:S01]  /*c140*/  LDS.128 R16, [R102+0x200] ;  /* 0x0002000066107984 */ /* 0x000fe20000000c00 */
[----:B0-----:R-:W-:Y:S01]  /*c150*/  @!P4 FMUL.FTZ R38, R38, R15 ;  /* 0x0000000f2626c220 */ /* 0x001fe20000410000 */
[----:B------:R-:W-:-:S03]  /*c160*/  FSETP.GTU.FTZ.AND P4, PT, R36, 20, PT ;  /* 0x41a000002400780b */ /* 0x000fc60003f9c000 */
[----:B------:R-:W0:Y:S08]  /*c170*/  @!P5 MUFU.RCP R3, R3 ;  /* 0x000000030003d308 */ /* 0x000e300000001000 */
[----:B------:R-:W3:Y:S01]  /*c180*/  @!P1 MUFU.RCP R12, R9 ;  /* 0x00000009000c9308 */ /* 0x000ee20000001000 */
[----:B-1----:R-:W-:Y:S01]  /*c190*/  @!P0 FADD.FTZ R10, R10, 1 ;  /* 0x3f8000000a0a8421 */ /* 0x002fe20000010000 */
[----:B------:R-:W-:-:S06]  /*c1a0*/  @!P4 FMUL.FTZ R2, R36, -1.4426950216293334961 ;  /* 0xbfb8aa3b2402c820 */ /* 0x000fcc0000410000 */
[----:B------:R1:W4:Y:S01]  /*c1b0*/  @!P0 MUFU.RCP R15, R10 ;  /* 0x0000000a000f8308 */ /* 0x0003220000001000 */
[----:B0-----:R-:W-:Y:S01]  /*c1c0*/  @!P5 FMUL.FTZ R40, R40, R3 ;  /* 0x000000032828d220 */ /* 0x001fe20000410000 */
[----:B------:R-:W-:Y:S01]  /*c1d0*/  FSETP.GTU.FTZ.AND P5, PT, R14, 20, PT ;  /* 0x41a000000e00780b */ /* 0x000fe20003fbc000 */
[----:B------:R-:W-:Y:S01]  /*c1e0*/  @!P6 FMUL.FTZ R3, R5, -1.4426950216293334961 ;  /* 0xbfb8aa3b0503e820 */ /* 0x000fe20000410000 */
[----:B------:R-:W-:Y:S01]  /*c1f0*/  @!P3 FMUL.FTZ R5, R6, -1.4426950216293334961 ;  /* 0xbfb8aa3b0605b820 */ /* 0x000fe20000410000 */
[----:B------:R-:W-:Y:S01]  /*c200*/  @!P2 FMUL.FTZ R6, R8, -1.4426950216293334961 ;  /* 0xbfb8aa3b0806a820 */ /* 0x000fe20000410000 */
[----:B------:R-:W-:Y:S02]  /*c210*/  F2FP.F16.F32.PACK_AB R22, R40, R37 ;  /* 0x000000252816723e */ /* 0x000fe400000000ff */
[----:B------:R-:W0:Y:S01]  /*c220*/  @!P4 MUFU.EX2 R2, R2 ;  /* 0x000000020002c308 */ /* 0x000e220000000800 */
[----:B---3--:R-:W-:Y:S01]  /*c230*/  @!P1 FMUL.FTZ R43, R43, R12 ;  /* 0x0000000c2b2b9220 */ /* 0x008fe20000410000 */
[----:B------:R-:W-:Y:S01]  /*c240*/  FSETP.GTU.FTZ.AND P1, PT, R7, 20, PT ;  /* 0x41a000000700780b */ /* 0x000fe20003f3c000 */
[----:B-1----:R-:W1:Y:S04]  /*c250*/  LDS.128 R8, [R102] ;  /* 0x0000000066087984 */ /* 0x002e680000000c00 */
[----:B------:R-:W-:Y:S01]  /*c260*/  @!P5 FMUL.FTZ R4, R14, -1.4426950216293334961 ;  /* 0xbfb8aa3b0e04d820 */ /* 0x000fe20000410000 */
[----:B------:R-:W3:Y:S01]  /*c270*/  @!P3 MUFU.EX2 R5, R5 ;  /* 0x000000050005b308 */ /* 0x000ee20000000800 */
[----:B----4-:R-:W-:-:S05]  /*c280*/  @!P0 FMUL.FTZ R46, R46, R15 ;  /* 0x0000000f2e2e8220 */ /* 0x010fca0000410000 */
[----:B--2---:R-:W-:Y:S01]  /*c290*/  F2FP.F16.F32.PACK_AB R24, R46, R43 ;  /* 0x0000002b2e18723e */ /* 0x004fe200000000ff */
[----:B------:R-:W-:Y:S01]  /*c2a0*/  @!P1 FMUL.FTZ R7, R7, -1.4426950216293334961 ;  /* 0xbfb8aa3b07079820 */ /* 0x000fe20000410000 */
[----:B------:R-:W2:Y:S01]  /*c2b0*/  @!P6 MUFU.EX2 R3, R3 ;  /* 0x000000030003e308 */ /* 0x000ea20000000800 */
[----:B0-----:R-:W-:-:S07]  /*c2c0*/  @!P4 FADD.FTZ R2, R2, 1 ;  /* 0x3f8000000202c421 */ /* 0x001fce0000010000 */
[----:B------:R-:W0:Y:S01]  /*c2d0*/  @!P5 MUFU.EX2 R4, R4 ;  /* 0x000000040004d308 */ /* 0x000e220000000800 */
[----:B---3--:R-:W-:-:S07]  /*c2e0*/  @!P3 FADD.FTZ R5, R5, 1 ;  /* 0x3f8000000505b421 */ /* 0x008fce0000010000 */
[----:B------:R-:W3:Y:S01]  /*c2f0*/  @!P2 MUFU.EX2 R6, R6 ;  /* 0x000000060006a308 */ /* 0x000ee20000000800 */
[----:B--2---:R-:W-:-:S07]  /*c300*/  @!P6 FADD.FTZ R3, R3, 1 ;  /* 0x3f8000000303e421 */ /* 0x004fce0000010000 */
[----:B------:R-:W2:Y:S01]  /*c310*/  @!P1 MUFU.EX2 R7, R7 ;  /* 0x0000000700079308 */ /* 0x000ea20000000800 */
[----:B0-----:R-:W-:-:S07]  /*c320*/  @!P5 FADD.FTZ R4, R4, 1 ;  /* 0x3f8000000404d421 */ /* 0x001fce0000010000 */
[----:B------:R0:W4:Y:S01]  /*c330*/  @!P3 MUFU.RCP R23, R5 ;  /* 0x000000050017b308 */ /* 0x0001220000001000 */
[----:B---3--:R-:W-:-:S07]  /*c340*/  @!P2 FADD.FTZ R6, R6, 1 ;  /* 0x3f8000000606a421 */ /* 0x008fce0000010000 */
[----:B------:R3:W5:Y:S01]  /*c350*/  @!P4 MUFU.RCP R12, R2 ;  /* 0x00000002000cc308 */ /* 0x0007620000001000 */
[----:B0-----:R-:W-:Y:S01]  /*c360*/  LOP3.LUT R5, R47, 0x3e0, RZ, 0xc0, !PT ;  /* 0x000003e02f057812 */ /* 0x001fe200078ec0ff */
[----:B--2---:R-:W-:-:S03]  /*c370*/  @!P1 FADD.FTZ R7, R7, 1 ;  /* 0x3f80000007079421 */ /* 0x004fc60000010000 */
[----:B------:R-:W-:-:S03]  /*c380*/  LEA R5, R5, R0, 0x1 ;  /* 0x0000000005057211 */ /* 0x000fc600078e08ff */
[----:B------:R0:W2:Y:S01]  /*c390*/  @!P6 MUFU.RCP R21, R3 ;  /* 0x000000030015e308 */ /* 0x0000a20000001000 */
[----:B---3--:R-:W-:Y:S01]  /*c3a0*/  MOV R2, UR23 ;  /* 0x0000001700027c02 */ /* 0x008fe20008000f00 */
[----:B----4-:R-:W-:Y:S01]  /*c3b0*/  @!P3 FMUL.FTZ R50, R50, R23 ;  /* 0x000000173232b220 */ /* 0x010fe20000410000 */
[----:B------:R-:W-:-:S05]  /*c3c0*/  F2FP.F16.F32.PACK_AB R23, R42, R41 ;  /* 0x000000292a17723e */ /* 0x000fca00000000ff */
[----:B------:R-:W3:Y:S01]  /*c3d0*/  @!P5 MUFU.RCP R4, R4 ;  /* 0x000000040004d308 */ /* 0x000ee20000001000 */
[----:B0-----:R-:W-:Y:S01]  /*c3e0*/  MOV R3, UR22 ;  /* 0x0000001600037c02 */ /* 0x001fe20008000f00 */
[----:B-----5:R-:W-:Y:S01]  /*c3f0*/  @!P4 FMUL.FTZ R45, R45, R12 ;  /* 0x0000000c2d2dc220 */ /* 0x020fe20000410000 */
[----:B------:R-:W0:Y:S01]  /*c400*/  LDCU.64 UR22, c[0x0][0x518] ;  /* 0x0000a300ff1677ac */ /* 0x000e220008000a00 */
[----:B------:R-:W-:-:S04]  /*c410*/  IMAD.WIDE.U32 R2, R5, 0x10, R2 ;  /* 0x0000001005027825 */ /* 0x000fc800078e0002 */
[----:B------:R-:W4:Y:S01]  /*c420*/  @!P2 MUFU.RCP R6, R6 ;  /* 0x000000060006a308 */ /* 0x000f220000001000 */
[----:B--2---:R-:W-:Y:S01]  /*c430*/  @!P6 FMUL.FTZ R48, R48, R21 ;  /* 0x000000153030e220 */ /* 0x004fe20000410000 */
[----:B------:R-:W-:Y:S01]  /*c440*/  F2FP.F16.F32.PACK_AB R21, R38, R35 ;  /* 0x000000232615723e */ /* 0x000fe200000000ff */
[----:B-1----:R-:W-:Y:S04]  /*c450*/  STG.E.128 desc[UR24][R2.64], R8 ;  /* 0x0000000802007986 */ /* 0x002fe8000c101d18 */
[----:B------:R1:W-:Y:S01]  /*c460*/  STG.E.128 desc[UR24][R2.64+0x200], R16 ;  /* 0x0002001002007986 */ /* 0x0003e2000c101d18 */
[----:B------:R2:W5:Y:S01]  /*c470*/  @!P1 MUFU.RCP R25, R7 ;  /* 0x0000000700199308 */ /* 0x0005620000001000 */
[----:B---3--:R-:W-:Y:S01]  /*c480*/  @!P5 FMUL.FTZ R49, R49, R4 ;  /* 0x000000043131d220 */ /* 0x008fe20000410000 */
[----:B------:R-:W-:Y:S01]  /*c490*/  BAR.SYNC.DEFER_BLOCKING 0x0 ;  /* 0x0000000000007b1d */ /* 0x000fe20000010000 */
[----:B0-----:R-:W-:-:S03]  /*c4a0*/  UIMAD.WIDE.U32 UR26, UR34, UR22, UR26 ;  /* 0x00000016221a72a5 */ /* 0x001fc6000f8e001a */
[----:B------:R-:W-:Y:S01]  /*c4b0*/  F2FP.F16.F32.PACK_AB R26, R50, R49 ;  /* 0x00000031321a723e */ /* 0x000fe200000000ff */
[----:B----4-:R-:W-:Y:S01]  /*c4c0*/  @!P2 FMUL.FTZ R51, R51, R6 ;  /* 0x000000063333a220 */ /* 0x010fe20000410000 */
[----:B--2---:R-:W-:Y:S01]  /*c4d0*/  FADD.FTZ R7, R33, R104 ;  /* 0x0000006821077221 */ /* 0x004fe20000010000 */
[----:B------:R-:W-:Y:S01]  /*c4e0*/  UIMAD UR23, UR34, UR23, UR27 ;  /* 0x00000017221772a4 */ /* 0x000fe2000f8e021b */
[----:B------:R-:W-:Y:S02]  /*c4f0*/  UMOV UR22, UR26 ;  /* 0x0000001a00167c82 */ /* 0x000fe40008000000 */
[----:B------:R-:W-:Y:S01]  /*c500*/  FADD.FTZ R4, R7, R34 ;  /* 0x0000002207047221 */ /* 0x000fe20000010000 */
[----:B------:R-:W-:Y:S01]  /*c510*/  UIMAD UR27, UR8, UR29, URZ ;  /* 0x0000001d081b72a4 */ /* 0x000fe2000f8e02ff */
[----:B-----5:R-:W-:Y:S01]  /*c520*/  @!P1 FMUL.FTZ R54, R54, R25 ;  /* 0x0000001936369220 */ /* 0x020fe20000410000 */
[----:B------:R-:W-:Y:S01]  /*c530*/  F2FP.F16.F32.PACK_AB R25, R48, R45 ;  /* 0x0000002d3019723e */ /* 0x000fe200000000ff */
[----:B------:R-:W-:Y:S01]  /*c540*/  FADD.FTZ R7, R4, R35 ;  /* 0x0000002304077221 */ /* 0x000fe20000010000 */
[----:B------:R-:W-:-:S02]  /*c550*/  UIMAD.WIDE.U32 UR22, UR8, UR28, UR22 ;  /* 0x0000001c081672a5 */ /* 0x000fc4000f8e0016 */
[----:B------:R-:W-:Y:S01]  /*c560*/  F2FP.F16.F32.PACK_AB R27, R54, R51 ;  /* 0x00000033361b723e */ /* 0x000fe200000000ff */
[----:B------:R-:W-:Y:S01]  /*c570*/  FADD.FTZ R38, R7, R38 ;  /* 0x0000002607267221 */ /* 0x000fe20000010000 */
[----:B------:R-:W-:Y:S02]  /*c580*/  UIADD3 UR26, UPT, UPT, UR23, UR27, URZ ;  /* 0x0000001b171a7290 */ /* 0x000fe4000fffe0ff */
[----:B------:R-:W-:Y:S01]  /*c590*/  ULEA UR23, UP0, UR22, UR30, 0x1 ;  /* 0x0000001e16177291 */ /* 0x000fe2000f8008ff */
[----:B------:R-:W-:Y:S01]  /*c5a0*/  STS.128 [R101], R20 ;  /* 0x0000001465007388 */ /* 0x000fe20000000c00 */
[----:B------:R-:W-:Y:S02]  /*c5b0*/  FADD.FTZ R37, R38, R37 ;  /* 0x0000002526257221 */ /* 0x000fe40000010000 */
[----:B------:R-:W-:Y:S01]  /*c5c0*/  ULEA.HI.X UR22, UR22, UR31, UR26, 0x1, UP0 ;  /* 0x0000001f16167291 */ /* 0x000fe200080f0c1a */
[----:B------:R-:W-:Y:S01]  /*c5d0*/  STS.128 [R101+0x10], R24 ;  /* 0x0000101865007388 */ /* 0x000fe20000000c00 */
[----:B------:R-:W-:-:S03]  /*c5e0*/  NOP ;  /* 0x0000000000007918 */ /* 0x000fc60000000000 */
[----:B------:R-:W0:Y:S01]  /*c5f0*/  LDS.128 R8, [R102] ;  /* 0x0000000066087984 */ /* 0x000e220000000c00 */
[----:B------:R-:W-:Y:S01]  /*c600*/  FADD.FTZ R40, R37, R40 ;  /* 0x0000002825287221 */ /* 0x000fe20000010000 */
[----:B-1----:R-:W-:Y:S01]  /*c610*/  MOV R2, UR23 ;  /* 0x0000001700027c02 */ /* 0x002fe20008000f00 */
[----:B------:R-:W-:Y:S01]  /*c620*/  UIADD3 UR18, UP0, UPT, UR18, -0x2000, URZ ;  /* 0xffffe00012127890 */ /* 0x000fe2000ff1e0ff */
[----:B------:R-:W1:Y:S01]  /*c630*/  LDS.128 R28, [R102+0x200] ;  /* 0x00020000661c7984 */ /* 0x000e620000000c00 */
[----:B------:R-:W-:Y:S01]  /*c640*/  FADD.FTZ R41, R40, R41 ;  /* 0x0000002928297221 */ /* 0x000fe20000010000 */
[----:B------:R-:W-:Y:S01]  /*c650*/  MOV R3, UR22 ;  /* 0x0000001600037c02 */ /* 0x000fe20008000f00 */
[----:B------:R-:W-:Y:S02]  /*c660*/  UIADD3.X UR17, UPT, UPT, UR17, -0x1, URZ, UP0, !UPT ;  /* 0xffffffff11117890 */ /* 0x000fe400087fe4ff */
[----:B------:R-:W-:Y:S01]  /*c670*/  FADD.FTZ R42, R41, R42 ;  /* 0x0000002a292a7221 */ /* 0x000fe20000010000 */
[----:B------:R-:W-:Y:S01]  /*c680*/  UISETP.GT.AND UP0, UPT, UR13, 0x1, UPT ;  /* 0x000000010d00788c */ /* 0x000fe2000bf04270 */
[----:B------:R-:W-:-:S04]  /*c690*/  IMAD.WIDE.U32 R2, R5, 0x10, R2 ;  /* 0x0000001005027825 */ /* 0x000fc800078e0002 */
[----:B------:R-:W-:Y:S01]  /*c6a0*/  FADD.FTZ R43, R42, R43 ;  /* 0x0000002b2a2b7221 */ /* 0x000fe20000010000 */
[----:B------:R-:W-:-:S03]  /*c6b0*/  UMOV UR13, UR21 ;  /* 0x00000015000d7c82 */ /* 0x000fc60008000000 */
[----:B------:R-:W-:-:S04]  /*c6c0*/  FADD.FTZ R46, R43, R46 ;  /* 0x0000002e2b2e7221 */ /* 0x000fc80000010000 */
[----:B------:R-:W-:-:S04]  /*c6d0*/  FADD.FTZ R45, R46, R45 ;  /* 0x0000002d2e2d7221 */ /* 0x000fc80000010000 */
[----:B------:R-:W-:-:S04]  /*c6e0*/  FADD.FTZ R48, R45, R48 ;  /* 0x000000302d307221 */ /* 0x000fc80000010000 */
[----:B------:R-:W-:-:S04]  /*c6f0*/  FADD.FTZ R49, R48, R49 ;  /* 0x0000003130317221 */ /* 0x000fc80000010000 */
[----:B------:R-:W-:-:S04]  /*c700*/  FADD.FTZ R50, R49, R50 ;  /* 0x0000003231327221 */ /* 0x000fc80000010000 */
[----:B------:R-:W-:Y:S01]  /*c710*/  FADD.FTZ R51, R50, R51 ;  /* 0x0000003332337221 */ /* 0x000fe20000010000 */
[----:B0-----:R0:W-:Y:S03]  /*c720*/  STG.E.128 desc[UR24][R2.64], R8 ;  /* 0x0000000802007986 */ /* 0x0011e6000c101d18 */
[----:B------:R-:W-:Y:S01]  /*c730*/  FADD.FTZ R104, R51, R54 ;  /* 0x0000003633687221 */ /* 0x000fe20000010000 */
[----:B-1----:R0:W-:Y:S01]  /*c740*/  STG.E.128 desc[UR24][R2.64+0x200], R28 ;  /* 0x0002001c02007986 */ /* 0x0021e2000c101d18 */
[----:B------:R-:W-:Y:S05]  /*c750*/  BRA.U UP0, `(.L_x_5056) ;  /* 0xffffff41007c7547 */ /* 0x000fea000b83ffff */
.L_x_4923:
        /* <DEDUP_REMOVED lines=44> */
.L_x_5058:
[----:B------:R-:W-:Y:S05]  /*ca20*/  BSYNC.RECONVERGENT B0 ;  /* 0x0000000000007941 */ /* 0x000fea0003800200 */
.L_x_5057:
        /* <DEDUP_REMOVED lines=42> */
.L_x_5060:
[----:B------:R-:W-:Y:S05]  /*ccd0*/  BSYNC.RECONVERGENT B0 ;  /* 0x0000000000007941 */ /* 0x000fea0003800200 */
.L_x_5059:
        /* <DEDUP_REMOVED lines=16> */
.L_x_5062:
[----:B------:R-:W-:Y:S02]  /*cde0*/  LEA R0, R11, UR10, 0x3 ;  /* 0x0000000a0b007c11 */ /* 0x000fe4000f8e18ff */
[----:B-123--:R-:W-:Y:S02]  /*cdf0*/  MOV R3, UR7 ;  /* 0x0000000700037c02 */ /* 0x00efe40008000f00 */
[----:B------:R-:W-:Y:S01]  /*ce00*/  MOV R2, UR6 ;  /* 0x0000000600027c02 */ /* 0x000fe20008000f00 */
[----:B------:R-:W1:Y:S01]  /*ce10*/  LDS.64 R12, [R0+0x9b80] ;  /* 0x009b8000000c7984 */ /* 0x000e620000000a00 */
[----:B------:R-:W-:Y:S02]  /*ce20*/  SHF.R.S32.HI R3, RZ, 0x1f, R11 ;  /* 0x0000001fff037819 */ /* 0x000fe4000001140b */
[----:B0-----:R-:W-:Y:S01]  /*ce30*/  MOV R7, UR8 ;  /* 0x0000000800077c02 */ /* 0x001fe20008000f00 */
[----:B------:R-:W0:Y:S01]  /*ce40*/  LDS.64 R14, [R0+0xa380] ;  /* 0x00a38000000e7984 */ /* 0x000e220000000a00 */
        /* <DEDUP_REMOVED lines=19> */
[----:B-1----:R3:W-:Y:S04]  /*cf80*/  REDG.E.ADD.F32.FTZ.RN.STRONG.GPU desc[UR24][R2.64], R12 ;  /* 0x0000000c020079a6 */ /* 0x0027e8000c12f318 */
[----:B------:R3:W-:Y:S04]  /*cf90*/  REDG.E.ADD.F32.FTZ.RN.STRONG.GPU desc[UR24][R2.64+0x4], R13 ;  /* 0x0000040d020079a6 */ /* 0x0007e8000c12f318 */
[----:B0-----:R3:W-:Y:S04]  /*cfa0*/  REDG.E.ADD.F32.FTZ.RN.STRONG.GPU desc[UR24][R4.64], R14 ;  /* 0x0000000e040079a6 */ /* 0x0017e8000c12f318 */
[----:B------:R3:W-:Y:S01]  /*cfb0*/  REDG.E.ADD.F32.FTZ.RN.STRONG.GPU desc[UR24][R4.64+0x4], R15 ;  /* 0x0000040f040079a6 */ /* 0x0007e2000c12f318 */
[----:B------:R-:W-:Y:S05]  /*cfc0*/  @!P0 BRA `(.L_x_5062) ;  /* 0xfffffffc00848947 */ /* 0x000fea000383ffff */
[----:B------:R-:W-:Y:S05]  /*cfd0*/  BSYNC.RECONVERGENT B0 ;  /* 0x0000000000007941 */ /* 0x000fea0003800200 */
.L_x_5061:
[----:B------:R-:W-:Y:S05]  /*cfe0*/  EXIT ;  /* 0x000000000000794d */ /* 0x000fea0003800000 */
.L_x_4961:
[----:B------:R-:W-:Y:S01]  /*cff0*/  HFMA2 R234, -RZ, RZ, 0, 5.9604644775390625e-08 ;  /* 0x00000001ffea7431 */ /* 0x000fe200000001ff */
[----:B------:R-:W-:Y:S02]  /*d000*/  MOV R235, R73 ;  /* 0x0000004900eb7202 */ /* 0x000fe40000000f00 */
[----:B------:R-:W-:Y:S02]  /*d010*/  MOV R233, RZ ;  /* 0x000000ff00e97202 */ /* 0x000fe40000000f00 */
[----:B------:R-:W-:-:S07]  /*d020*/  MOV R240, 0xffffffff ;  /* 0xffffffff00f07802 */ /* 0x000fce0000000f00 */
[----:B01---5:R-:W-:Y:S05]  /*d030*/  WARPSYNC.COLLECTIVE R240, `(.L_x_5063) ;  /* 0x00000000f0087348 */ /* 0x023fea0003c00000 */
[----:B------:R2:W3:Y:S02]  /*d040*/  SHFL.UP P6, R239, R235, R234, R233 ;  /* 0x040000eaebef7389 */ /* 0x0004e400000c00e9 */
[----:B0123-5:R-:W-:Y:S05]  /*d050*/  ENDCOLLECTIVE ;  /* 0x000000000000791b */ /* 0x02ffea0003800000 */
.L_x_5063:
[----:B------:R-:W-:Y:S02]  /*d060*/  MOV R235, R72 ;  /* 0x0000004800eb7202 */ /* 0x000fe40000000f00 */
[----:B------:R-:W-:-:S07]  /*d070*/  MOV R236, R239 ;  /* 0x000000ef00ec7202 */ /* 0x000fce0000000f00 */
[----:B------:R-:W-:Y:S05]  /*d080*/  WARPSYNC.COLLECTIVE R240, `(.L_x_5064) ;  /* 0x00000000f0087348 */ /* 0x000fea0003c00000 */
[----:B------:R0:W1:Y:S02]  /*d090*/  SHFL.UP P6, R239, R235, R234, R233 ;  /* 0x040000eaebef7389 */ /* 0x00006400000c00e9 */
[----:B01----:R-:W-:Y:S05]  /*d0a0*/  ENDCOLLECTIVE ;  /* 0x000000000000791b */ /* 0x003fea0003800000 */
.L_x_5064:
[----:B------:R-:W-:Y:S02]  /*d0b0*/  MOV R235, R74 ;  /* 0x0000004a00eb7202 */ /* 0x000fe40000000f00 */
[----:B------:R-:W-:-:S07]  /*d0c0*/  MOV R237, R239 ;  /* 0x000000ef00ed7202 */ /* 0x000fce0000000f00 */
[----:B------:R-:W-:Y:S05]  /*d0d0*/  WARPSYNC.COLLECTIVE R240, `(.L_x_5065) ;  /* 0x00000000f0087348 */ /* 0x000fea0003c00000 */
[----:B------:R0:W1:Y:S02]  /*d0e0*/  SHFL.UP P6, R239, R235, R234, R233 ;  /* 0x040000eaebef7389 */ /* 0x00006400000c00e9 */
[----:B01----:R-:W-:Y:S05]  /*d0f0*/  ENDCOLLECTIVE ;  /* 0x000000000000791b */ /* 0x003fea0003800000 */
.L_x_5065:
[----:B------:R-:W-:Y:S02]  /*d100*/  MOV R235, R75 ;  /* 0x0000004b00eb7202 */ /* 0x000fe40000000f00 */
[----:B------:R-:W-:-:S07]  /*d110*/  MOV R238, R239 ;  /* 0x000000ef00ee7202 */ /* 0x000fce0000000f00 */
[----:B------:R-:W-:Y:S05]  /*d120*/  WARPSYNC.COLLECTIVE R240, `(.L_x_5066) ;  /* 0x00000000f0087348 */ /* 0x000fea0003c00000 */
[----:B------:R0:W1:Y:S02]  /*d130*/  SHFL.UP P6, R239, R235, R234, R233 ;  /* 0x040000eaebef7389 */ /* 0x00006400000c00e9 */
[----:B01----:R-:W-:Y:S05]  /*d140*/  ENDCOLLECTIVE ;  /* 0x000000000000791b */ /* 0x003fea0003800000 */
.L_x_5066:
        /* <DEDUP_REMOVED lines=15> */
.L_x_5067:
[----:B------:R-:W-:Y:S02]  /*d240*/  MOV R235, R72 ;  /* 0x0000004800eb7202 */ /* 0x000fe40000000f00 */
[----:B------:R-:W-:-:S07]  /*d250*/  MOV R236, R239 ;  /* 0x000000ef00ec7202 */ /* 0x000fce0000000f00 */
[----:B------:R-:W-:Y:S05]  /*d260*/  WARPSYNC.COLLECTIVE R240, `(.L_x_5068) ;  /* 0x00000000f0087348 */ /* 0x000fea0003c00000 */
[----:B------:R0:W1:Y:S02]  /*d270*/  SHFL.UP P6, R239, R235, R234, R233 ;  /* 0x040000eaebef7389 */ /* 0x00006400000c00e9 */
[----:B01----:R-:W-:Y:S05]  /*d280*/  ENDCOLLECTIVE ;  /* 0x000000000000791b */ /* 0x003fea0003800000 */
.L_x_5068:
[----:B------:R-:W-:Y:S02]  /*d290*/  MOV R235, R74 ;  /* 0x0000004a00eb7202 */ /* 0x000fe40000000f00 */
[----:B------:R-:W-:-:S07]  /*d2a0*/  MOV R237, R239 ;  /* 0x000000ef00ed7202 */ /* 0x000fce0000000f00 */
[----:B------:R-:W-:Y:S05]  /*d2b0*/  WARPSYNC.COLLECTIVE R240, `(.L_x_5069) ;  /* 0x00000000f0087348 */ /* 0x000fea0003c00000 */
[----:B------:R0:W1:Y:S02]  /*d2c0*/  SHFL.UP P6, R239, R235, R234, R233 ;  /* 0x040000eaebef7389 */ /* 0x00006400000c00e9 */
[----:B01----:R-:W-:Y:S05]  /*d2d0*/  ENDCOLLECTIVE ;  /* 0x000000000000791b */ /* 0x003fea0003800000 */
.L_x_5069:
[----:B------:R-:W-:Y:S02]  /*d2e0*/  MOV R235, R75 ;  /* 0x0000004b00eb7202 */ /* 0x000fe40000000f00 */
[----:B------:R-:W-:-:S07]  /*d2f0*/  MOV R238, R239 ;  /* 0x000000ef00ee7202 */ /* 0x000fce0000000f00 */
[----:B------:R-:W-:Y:S05]  /*d300*/  WARPSYNC.COLLECTIVE R240, `(.L_x_5070) ;  /* 0x00000000f0087348 */ /* 0x000fea0003c00000 */
[----:B------:R0:W1:Y:S02]  /*d310*/  SHFL.UP P6, R239, R235, R234, R233 ;  /* 0x040000eaebef7389 */ /* 0x00006400000c00e9 */
[----:B01----:R-:W-:Y:S05]  /*d320*/  ENDCOLLECTIVE ;  /* 0x000000000000791b */ /* 0x003fea0003800000 */
.L_x_5070:
        /* <DEDUP_REMOVED lines=15> */
.L_x_5071:
[----:B------:R-:W-:Y:S02]  /*d420*/  MOV R235, R72 ;  /* 0x0000004800eb7202 */ /* 0x000fe40000000f00 */
[----:B------:R-:W-:-:S07]  /*d430*/  MOV R236, R239 ;  /* 0x000000ef00ec7202 */ /* 0x000fce0000000f00 */
[----:B------:R-:W-:Y:S05]  /*d440*/  WARPSYNC.COLLECTIVE R240, `(.L_x_5072) ;  /* 0x00000000f0087348 */ /* 0x000fea0003c00000 */
[----:B------:R0:W1:Y:S02]  /*d450*/  SHFL.UP P6, R239, R235, R234, R233 ;  /* 0x040000eaebef7389 */ /* 0x00006400000c00e9 */
[----:B01----:R-:W-:Y:S05]  /*d460*/  ENDCOLLECTIVE ;  /* 0x000000000000791b */ /* 0x003fea0003800000 */
.L_x_5072:
[----:B------:R-:W-:Y:S02]  /*d470*/  MOV R235, R74 ;  /* 0x0000004a00eb7202 */ /* 0x000fe40000000f00 */
[----:B------:R-:W-:-:S07]  /*d480*/  MOV R237, R239 ;  /* 0x000000ef00ed7202 */ /* 0x000fce0000000f00 */
[----:B------:R-:W-:Y:S05]  /*d490*/  WARPSYNC.COLLECTIVE R240, `(.L_x_5073) ;  /* 0x00000000f0087348 */ /* 0x000fea0003c00000 */
[----:B------:R0:W1:Y:S02]  /*d4a0*/  SHFL.UP P6, R239, R235, R234, R233 ;  /* 0x040000eaebef7389 */ /* 0x00006400000c00e9 */
[----:B01----:R-:W-:Y:S05]  /*d4b0*/  ENDCOLLECTIVE ;  /* 0x000000000000791b */ /* 0x003fea0003800000 */
.L_x_5073:
[----:B------:R-:W-:Y:S02]  /*d4c0*/  MOV R235, R75 ;  /* 0x0000004b00eb7202 */ /* 0x000fe40000000f00 */
[----:B------:R-:W-:-:S07]  /*d4d0*/  MOV R238, R239 ;  /* 0x000000ef00ee7202 */ /* 0x000fce0000000f00 */
[----:B------:R-:W-:Y:S05]  /*d4e0*/  WARPSYNC.COLLECTIVE R240, `(.L_x_5074) ;  /* 0x00000000f0087348 */ /* 0x000fea0003c00000 */
[----:B------:R0:W1:Y:S02]  /*d4f0*/  SHFL.UP P6, R239, R235, R234, R233 ;  /* 0x040000eaebef7389 */ /* 0x00006400000c00e9 */
[----:B01----:R-:W-:Y:S05]  /*d500*/  ENDCOLLECTIVE ;  /* 0x000000000000791b */ /* 0x003fea0003800000 */
.L_x_5074:
        /* <DEDUP_REMOVED lines=15> */
.L_x_5075:
[----:B------:R-:W-:Y:S02]  /*d600*/  MOV R235, R72 ;  /* 0x0000004800eb7202 */ /* 0x000fe40000000f00 */
[----:B------:R-:W-:-:S07]  /*d610*/  MOV R236, R239 ;  /* 0x000000ef00ec7202 */ /* 0x000fce0000000f00 */
[----:B------:R-:W-:Y:S05]  /*d620*/  WARPSYNC.COLLECTIVE R240, `(.L_x_5076) ;  /* 0x00000000f0087348 */ /* 0x000fea0003c00000 */
[----:B------:R0:W1:Y:S02]  /*d630*/  SHFL.UP P6, R239, R235, R234, R233 ;  /* 0x040000eaebef7389 */ /* 0x00006400000c00e9 */
[----:B01----:R-:W-:Y:S05]  /*d640*/  ENDCOLLECTIVE ;  /* 0x000000000000791b */ /* 0x003fea0003800000 */
.L_x_5076:
[----:B------:R-:W-:Y:S02]  /*d650*/  MOV R235, R74 ;  /* 0x0000004a00eb7202 */ /* 0x000fe40000000f00 */
[----:B------:R-:W-:-:S07]  /*d660*/  MOV R237, R239 ;  /* 0x000000ef00ed7202 */ /* 0x000fce0000000f00 */
[----:B------:R-:W-:Y:S05]  /*d670*/  WARPSYNC.COLLECTIVE R240, `(.L_x_5077) ;  /* 0x00000000f0087348 */ /* 0x000fea0003c00000 */
[----:B------:R0:W1:Y:S02]  /*d680*/  SHFL.UP P6, R239, R235, R234, R233 ;  /* 0x040000eaebef7389 */ /* 0x00006400000c00e9 */
[----:B01----:R-:W-:Y:S05]  /*d690*/  ENDCOLLECTIVE ;  /* 0x000000000000791b */ /* 0x003fea0003800000 */
.L_x_5077:
[----:B------:R-:W-:Y:S02]  /*d6a0*/  MOV R235, R75 ;  /* 0x0000004b00eb7202 */ /* 0x000fe40000000f00 */
[----:B------:R-:W-:-:S07]  /*d6b0*/  MOV R238, R239 ;  /* 0x000000ef00ee7202 */ /* 0x000fce0000000f00 */
[----:B------:R-:W-:Y:S05]  /*d6c0*/  WARPSYNC.COLLECTIVE R240, `(.L_x_5078) ;  /* 0x00000000f0087348 */ /* 0x000fea0003c00000 */
[----:B------:R0:W1:Y:S02]  /*d6d0*/  SHFL.UP P6, R239, R235, R234, R233 ;  /* 0x040000eaebef7389 */ /* 0x00006400000c00e9 */
[----:B01----:R-:W-:Y:S05]  /*d6e0*/  ENDCOLLECTIVE ;  /* 0x000000000000791b */ /* 0x003fea0003800000 */
.L_x_5078:
        /* <DEDUP_REMOVED lines=15> */
.L_x_5079:
[----:B------:R-:W-:Y:S02]  /*d7e0*/  MOV R235, R72 ;  /* 0x0000004800eb7202 */ /* 0x000fe40000000f00 */
[----:B------:R-:W-:-:S07]  /*d7f0*/  MOV R236, R239 ;  /* 0x000000ef00ec7202 */ /* 0x000fce0000000f00 */
[----:B------:R-:W-:Y:S05]  /*d800*/  WARPSYNC.COLLECTIVE R240, `(.L_x_5080) ;  /* 0x00000000f0087348 */ /* 0x000fea0003c00000 */
[----:B------:R0:W1:Y:S02]  /*d810*/  SHFL.UP P6, R239, R235, R234, R233 ;  /* 0x040000eaebef7389 */ /* 0x00006400000c00e9 */
[----:B01----:R-:W-:Y:S05]  /*d820*/  ENDCOLLECTIVE ;  /* 0x000000000000791b */ /* 0x003fea0003800000 */
.L_x_5080:
[----:B------:R-:W-:Y:S02]  /*d830*/  MOV R235, R74 ;  /* 0x0000004a00eb7202 */ /* 0x000fe40000000f00 */
[----:B------:R-:W-:-:S07]  /*d840*/  MOV R237, R239 ;  /* 0x000000ef00ed7202 */ /* 0x000fce0000000f00 */
[----:B------:R-:W-:Y:S05]  /*d850*/  WARPSYNC.COLLECTIVE R240, `(.L_x_5081) ;  /* 0x00000000f0087348 */ /* 0x000fea0003c00000 */
[----:B------:R0:W1:Y:S02]  /*d860*/  SHFL.UP P6, R239, R235, R234, R233 ;  /* 0x040000eaebef7389 */ /* 0x00006400000c00e9 */
[----:B01----:R-:W-:Y:S05]  /*d870*/  ENDCOLLECTIVE ;  /* 0x000000000000791b */ /* 0x003fea0003800000 */
.L_x_5081:
[----:B------:R-:W-:Y:S02]  /*d880*/  MOV R235, R75 ;  /* 0x0000004b00eb7202 */ /* 0x000fe40000000f00 */
[----:B------:R-:W-:-:S07]  /*d890*/  MOV R238, R239 ;  /* 0x000000ef00ee7202 */ /* 0x000fce0000000f00 */
[----:B------:R-:W-:Y:S05]  /*d8a0*/  WARPSYNC.COLLECTIVE R240, `(.L_x_5082) ;  /* 0x00000000f0087348 */ /* 0x000fea0003c00000 */
[----:B------:R0:W1:Y:S02]  /*d8b0*/  SHFL.UP P6, R239, R235, R234, R233 ;  /* 0x040000eaebef7389 */ /* 0x00006400000c00e9 */
[----:B01----:R-:W-:Y:S05]  /*d8c0*/  ENDCOLLECTIVE ;  /* 0x000000000000791b */ /* 0x003fea0003800000 */
.L_x_5082:
[----:B------:R-:W-:Y:S05]  /*d8d0*/  BRA `(.L_x_5083) ;  /* 0xffffff8000787947 */ /* 0x000fea000383ffff */
.L_x_4962:
        /* <DEDUP_REMOVED lines=8> */
.L_x_5085:
[----:B------:R-:W-:Y:S05]  /*d960*/  BSYNC B0 ;  /* 0x0000000000007941 */ /* 0x000fea0003800000 */
.L_x_5084:
[----:B------:R-:W-:Y:S05]  /*d970*/  BRA `(.L_x_5086) ;  /* 0xffffff8000847947 */ /* 0x000fea000383ffff */
.L_x_4963:
        /* <DEDUP_REMOVED lines=8> */
.L_x_5088:
[----:B------:R-:W-:Y:S05]  /*da00*/  BSYNC B0 ;  /* 0x0000000000007941 */ /* 0x000fea0003800000 */
.L_x_5087:
[----:B------:R-:W-:Y:S05]  /*da10*/  BRA `(.L_x_5089) ;  /* 0xffffff8000647947 */ /* 0x000fea000383ffff */
.L_x_4964:
        /* <DEDUP_REMOVED lines=8> */
.L_x_5091:
[----:B------:R-:W-:Y:S05]  /*daa0*/  BSYNC B0 ;  /* 0x0000000000007941 */ /* 0x000fea0003800000 */
.L_x_5090:
[----:B------:R-:W-:Y:S05]  /*dab0*/  BRA `(.L_x_5092) ;  /* 0xffffff8000447947 */ /* 0x000fea000383ffff */
.L_x_4965:
        /* <DEDUP_REMOVED lines=8> */
.L_x_5094:
[----:B------:R-:W-:Y:S05]  /*db40*/  BSYNC B0 ;  /* 0x0000000000007941 */ /* 0x000fea0003800000 */
.L_x_5093:
[----:B------:R-:W-:Y:S05]  /*db50*/  BRA `(.L_x_5095) ;  /* 0xffffff8000247947 */ /* 0x000fea000383ffff */
.L_x_4966:
        /* <DEDUP_REMOVED lines=8> */
.L_x_5097:
[----:B------:R-:W-:Y:S05]  /*dbe0*/  BSYNC B0 ;  /* 0x0000000000007941 */ /* 0x000fea0003800000 */
.L_x_5096:
        /* <DEDUP_REMOVED lines=10> */
.L_x_5098:
[----:B------:R-:W-:Y:S02]  /*dc90*/  MOV R235, R74 ;  /* 0x0000004a00eb7202 */ /* 0x000fe40000000f00 */
[----:B------:R-:W-:-:S07]  /*dca0*/  MOV R243, R239 ;  /* 0x000000ef00f37202 */ /* 0x000fce0000000f00 */
[----:B------:R-:W-:Y:S05]  /*dcb0*/  WARPSYNC.COLLECTIVE R240, `(.L_x_5099) ;  /* 0x00000000f0087348 */ /* 0x000fea0003c00000 */
[----:B------:R0:W1:Y:S02]  /*dcc0*/  SHFL.UP P6, R239, R235, R234, R233 ;  /* 0x040000eaebef7389 */ /* 0x00006400000c00e9 */
[----:B01----:R-:W-:Y:S05]  /*dcd0*/  ENDCOLLECTIVE ;  /* 0x000000000000791b */ /* 0x003fea0003800000 */
.L_x_5099:
[----:B------:R-:W-:Y:S02]  /*dce0*/  MOV R235, R75 ;  /* 0x0000004b00eb7202 */ /* 0x000fe40000000f00 */
[----:B------:R-:W-:-:S07]  /*dcf0*/  MOV R74, R239 ;  /* 0x000000ef004a7202 */ /* 0x000fce0000000f00 */
[----:B------:R-:W-:Y:S05]  /*dd00*/  WARPSYNC.COLLECTIVE R240, `(.L_x_5100) ;  /* 0x00000000f0087348 */ /* 0x000fea0003c00000 */
[----:B------:R0:W1:Y:S02]  /*dd10*/  SHFL.UP P6, R239, R235, R234, R233 ;  /* 0x040000eaebef7389 */ /* 0x00006400000c00e9 */
[----:B01----:R-:W-:Y:S05]  /*dd20*/  ENDCOLLECTIVE ;  /* 0x000000000000791b */ /* 0x003fea0003800000 */
.L_x_5100:
[----:B------:R-:W-:Y:S02]  /*dd30*/  MOV R75, R239 ;  /* 0x000000ef004b7202 */ /* 0x000fe40000000f00 */
[----:B------:R-:W-:-:S07]  /*dd40*/  MOV R239, R76 ;  /* 0x0000004c00ef7202 */ /* 0x000fce0000000f00 */
[----:B------:R-:W-:Y:S05]  /*dd50*/  WARPSYNC.COLLECTIVE R240, `(.L_x_5101) ;  /* 0x00000000f0087348 */ /* 0x000fea0003c00000 */
[----:B------:R0:W1:Y:S02]  /*dd60*/  SHFL.IDX P3, R241, R239, R238, R237 ;  /* 0x000000eeeff17389 */ /* 0x00006400000600ed */
[----:B01----:R-:W-:Y:S05]  /*dd70*/  ENDCOLLECTIVE ;  /* 0x000000000000791b */ /* 0x003fea0003800000 */
.L_x_5101:
[----:B------:R-:W-:Y:S02]  /*dd80*/  MOV R239, R77 ;  /* 0x0000004d00ef7202 */ /* 0x000fe40000000f00 */
[----:B------:R-:W-:-:S07]  /*dd90*/  MOV R76, R241 ;  /* 0x000000f1004c7202 */ /* 0x000fce0000000f00 */
[----:B------:R-:W-:Y:S05]  /*dda0*/  WARPSYNC.COLLECTIVE R240, `(.L_x_5102) ;  /* 0x00000000f0087348 */ /* 0x000fea0003c00000 */
[----:B------:R0:W1:Y:S02]  /*ddb0*/  SHFL.IDX P3, R241, R239, R238, R237 ;  /* 0x000000eeeff17389 */ /* 0x00006400000600ed */
[----:B01----:R-:W-:Y:S05]  /*ddc0*/  ENDCOLLECTIVE ;  /* 0x000000000000791b */ /* 0x003fea0003800000 */
.L_x_5102:
[----:B------:R-:W-:Y:S02]  /*ddd0*/  MOV R239, R78 ;  /* 0x0000004e00ef7202 */ /* 0x000fe40000000f00 */
[----:B------:R-:W-:-:S07]  /*dde0*/  MOV R234, R241 ;  /* 0x000000f100ea7202 */ /* 0x000fce0000000f00 */
[----:B------:R-:W-:Y:S05]  /*ddf0*/  WARPSYNC.COLLECTIVE R240, `(.L_x_5103) ;  /* 0x00000000f0087348 */ /* 0x000fea0003c00000 */
[----:B------:R0:W1:Y:S02]  /*de00*/  SHFL.IDX P3, R241, R239, R238, R237 ;  /* 0x000000eeeff17389 */ /* 0x00006400000600ed */
[----:B01----:R-:W-:Y:S05]  /*de10*/  ENDCOLLECTIVE ;  /* 0x000000000000791b */ /* 0x003fea0003800000 */
.L_x_5103:
[----:B------:R-:W-:Y:S02]  /*de20*/  MOV R239, R79 ;  /* 0x0000004f00ef7202 */ /* 0x000fe40000000f00 */
[----:B------:R-:W-:-:S07]  /*de30*/  MOV R78, R241 ;  /* 0x000000f1004e7202 */ /* 0x000fce0000000f00 */
[----:B------:R-:W-:Y:S05]  /*de40*/  WARPSYNC.COLLECTIVE R240, `(.L_x_5104) ;  /* 0x00000000f0087348 */ /* 0x000fea0003c00000 */
[----:B------:R0:W1:Y:S02]  /*de50*/  SHFL.IDX P3, R241, R239, R238, R237 ;  /* 0x000000eeeff17389 */ /* 0x00006400000600ed */
[----:B01----:R-:W-:Y:S05]  /*de60*/  ENDCOLLECTIVE ;  /* 0x000000000000791b */ /* 0x003fea0003800000 */
.L_x_5104:
[----:B------:R-:W-:Y:S01]  /*de70*/  MOV R79, R241 ;  /* 0x000000f1004f7202 */ /* 0x000fe20000000f00 */
[----:B------:R-:W-:Y:S06]  /*de80*/  BRA `(.L_x_5105) ;  /* 0xffffff7c00807947 */ /* 0x000fec000383ffff */
.L_x_4969:
[----:B------:R-:W-:Y:S01]  /*de90*/  HFMA2 R252, -RZ, RZ, 0, 5.9604644775390625e-08 ;  /* 0x00000001fffc7431 */ /* 0x000fe200000001ff */
[----:B------:R-:W-:Y:S02]  /*dea0*/  MOV R241, R249 ;  /* 0x000000f900f17202 */ /* 0x000fe40000000f00 */
[----:B------:R-:W-:Y:S02]  /*deb0*/  MOV R79, 0x1f ;  /* 0x0000001f004f7802 */ /* 0x000fe40000000f00 */
[----:B------:R-:W-:-:S07]  /*dec0*/  MOV R240, 0xffffffff ;  /* 0xffffffff00f07802 */ /* 0x000fce0000000f00 */
[----:B0-----:R-:W-:Y:S05]  /*ded0*/  WARPSYNC.COLLECTIVE R240, `(.L_x_5106) ;  /* 0x00000000f0087348 */ /* 0x001fea0003c00000 */
[----:B------:R1:W2:Y:S02]  /*dee0*/  SHFL.DOWN P0, R251, R241, R252, R79 ;  /* 0x080000fcf1fb7389 */ /* 0x0002a4000000004f */
[----:B012---:R-:W-:Y:S05]  /*def0*/  ENDCOLLECTIVE ;  /* 0x000000000000791b */ /* 0x007fea0003800000 */
.L_x_5106:
[----:B------:R-:W-:Y:S02]  /*df00*/  MOV R241, R248 ;  /* 0x000000f800f17202 */ /* 0x000fe40000000f00 */
[----:B------:R-:W-:-:S07]  /*df10*/  MOV R76, R251 ;  /* 0x000000fb004c7202 */ /* 0x000fce0000000f00 */
[----:B------:R-:W-:Y:S05]  /*df20*/  WARPSYNC.COLLECTIVE R240, `(.L_x_5107) ;  /* 0x00000000f0087348 */ /* 0x000fea0003c00000 */
[----:B------:R0:W1:Y:S02]  /*df30*/  SHFL.DOWN P0, R251, R241, R252, R79 ;  /* 0x080000fcf1fb7389 */ /* 0x000064000000004f */
[----:B01----:R-:W-:Y:S05]  /*df40*/  ENDCOLLECTIVE ;  /* 0x000000000000791b */ /* 0x003fea0003800000 */
.L_x_5107:
[----:B------:R-:W-:Y:S02]  /*df50*/  MOV R241, R247 ;  /* 0x000000f700f17202 */ /* 0x000fe40000000f00 */
[----:B------:R-:W-:-:S07]  /*df60*/  MOV R77, R251 ;  /* 0x000000fb004d7202 */ /* 0x000fce0000000f00 */
[----:B------:R-:W-:Y:S05]  /*df70*/  WARPSYNC.COLLECTIVE R240, `(.L_x_5108) ;  /* 0x00000000f0087348 */ /* 0x000fea0003c00000 */
[----:B------:R0:W1:Y:S02]  /*df80*/  SHFL.DOWN P0, R251, R241, R252, R79 ;  /* 0x080000fcf1fb7389 */ /* 0x000064000000004f */
[----:B01----:R-:W-:Y:S05]  /*df90*/  ENDCOLLECTIVE ;  /* 0x000000000000791b */ /* 0x003fea0003800000 */
.L_x_5108:
[----:B------:R-:W-:Y:S02]  /*dfa0*/  MOV R241, R246 ;  /* 0x000000f600f17202 */ /* 0x000fe40000000f00 */
[----:B------:R-:W-:-:S07]  /*dfb0*/  MOV R78, R251 ;  /* 0x000000fb004e7202 */ /* 0x000fce0000000f00 */
[----:B------:R-:W-:Y:S05]  /*dfc0*/  WARPSYNC.COLLECTIVE R240, `(.L_x_5109) ;  /* 0x00000000f0087348 */ /* 0x000fea0003c00000 */
[----:B------:R0:W1:Y:S02]  /*dfd0*/  SHFL.DOWN P0, R251, R241, R252, R79 ;  /* 0x080000fcf1fb7389 */ /* 0x000064000000004f */
[----:B01----:R-:W-:Y:S05]  /*dfe0*/  ENDCOLLECTIVE ;  /* 0x000000000000791b */ /* 0x003fea0003800000 */
.L_x_5109:
[----:B------:R-:W-:Y:S05]  /*dff0*/  BRA `(.L_x_5110) ;  /* 0xffffff9000bc7947 */ /* 0x000fea000383ffff */
.L_x_4972:
        /* <DEDUP_REMOVED lines=8> */
.L_x_5112:
[----:B------:R-:W-:Y:S05]  /*e080*/  BSYNC B1 ;  /* 0x0000000000017941 */ /* 0x000fea0003800000 */
.L_x_5111:
        /* <DEDUP_REMOVED lines=8> */
.L_x_5113:
[----:B------:R-:W-:Y:S02]  /*e110*/  MOV R241, R247 ;  /* 0x000000f700f17202 */ /* 0x000fe40000000f00 */
[----:B------:R-:W-:-:S07]  /*e120*/  MOV R77, R251 ;  /* 0x000000fb004d7202 */ /* 0x000fce0000000f00 */
[----:B------:R-:W-:Y:S05]  /*e130*/  WARPSYNC.COLLECTIVE R240, `(.L_x_5114) ;  /* 0x00000000f0087348 */ /* 0x000fea0003c00000 */
[----:B------:R0:W1:Y:S02]  /*e140*/  SHFL.DOWN P0, R251, R241, R252, R79 ;  /* 0x080000fcf1fb7389 */ /* 0x000064000000004f */
[----:B01----:R-:W-:Y:S05]  /*e150*/  ENDCOLLECTIVE ;  /* 0x000000000000791b */ /* 0x003fea0003800000 */
.L_x_5114:
[----:B------:R-:W-:Y:S02]  /*e160*/  MOV R241, R246 ;  /* 0x000000f600f17202 */ /* 0x000fe40000000f00 */
[----:B------:R-:W-:-:S07]  /*e170*/  MOV R78, R251 ;  /* 0x000000fb004e7202 */ /* 0x000fce0000000f00 */
[----:B------:R-:W-:Y:S05]  /*e180*/  WARPSYNC.COLLECTIVE R240, `(.L_x_5115) ;  /* 0x00000000f0087348 */ /* 0x000fea0003c00000 */
[----:B------:R0:W1:Y:S02]  /*e190*/  SHFL.DOWN P0, R251, R241, R252, R79 ;  /* 0x080000fcf1fb7389 */ /* 0x000064000000004f */
[----:B01----:R-:W-:Y:S05]  /*e1a0*/  ENDCOLLECTIVE ;  /* 0x000000000000791b */ /* 0x003fea0003800000 */
.L_x_5115:
[----:B------:R-:W-:Y:S05]  /*e1b0*/  BRA `(.L_x_5116) ;  /* 0xffffff90009c7947 */ /* 0x000fea000383ffff */
.L_x_4975:
        /* <DEDUP_REMOVED lines=8> */
.L_x_5118:
[----:B------:R-:W-:Y:S05]  /*e240*/  BSYNC B1 ;  /* 0x0000000000017941 */ /* 0x000fea0003800000 */
.L_x_5117:
        /* <DEDUP_REMOVED lines=8> */
.L_x_5119:
[----:B------:R-:W-:Y:S02]  /*e2d0*/  MOV R241, R247 ;  /* 0x000000f700f17202 */ /* 0x000fe40000000f00 */
[----:B------:R-:W-:-:S07]  /*e2e0*/  MOV R77, R251 ;  /* 0x000000fb004d7202 */ /* 0x000fce0000000f00 */
[----:B------:R-:W-:Y:S05]  /*e2f0*/  WARPSYNC.COLLECTIVE R240, `(.L_x_5120) ;  /* 0x00000000f0087348 */ /* 0x000fea0003c00000 */
[----:B------:R0:W1:Y:S02]  /*e300*/  SHFL.DOWN P0, R251, R241, R252, R79 ;  /* 0x080000fcf1fb7389 */ /* 0x000064000000004f */
[----:B01----:R-:W-:Y:S05]  /*e310*/  ENDCOLLECTIVE ;  /* 0x000000000000791b */ /* 0x003fea0003800000 */
.L_x_5120:
[----:B------:R-:W-:Y:S02]  /*e320*/  MOV R241, R246 ;  /* 0x000000f600f17202 */ /* 0x000fe40000000f00 */
[----:B------:R-:W-:-:S07]  /*e330*/  MOV R78, R251 ;  /* 0x000000fb004e7202 */ /* 0x000fce0000000f00 */
[----:B------:R-:W-:Y:S05]  /*e340*/  WARPSYNC.COLLECTIVE R240, `(.L_x_5121) ;  /* 0x00000000f0087348 */ /* 0x000fea0003c00000 */
[----:B------:R0:W1:Y:S02]  /*e350*/  SHFL.DOWN P0, R251, R241, R252, R79 ;  /* 0x080000fcf1fb7389 */ /* 0x000064000000004f */
[----:B01----:R-:W-:Y:S05]  /*e360*/  ENDCOLLECTIVE ;  /* 0x000000000000791b */ /* 0x003fea0003800000 */
.L_x_5121:
[----:B------:R-:W-:Y:S05]  /*e370*/  BRA `(.L_x_5122) ;  /* 0xffffff90007c7947 */ /* 0x000fea000383ffff */
.L_x_4978:
        /* <DEDUP_REMOVED lines=8> */
.L_x_5124:
[----:B------:R-:W-:Y:S05]  /*e400*/  BSYNC B1 ;  /* 0x0000000000017941 */ /* 0x000fea0003800000 */
.L_x_5123:
        /* <DEDUP_REMOVED lines=8> */
.L_x_5125:
[----:B------:R-:W-:Y:S02]  /*e490*/  MOV R241, R247 ;  /* 0x000000f700f17202 */ /* 0x000fe40000000f00 */
[----:B------:R-:W-:-:S07]  /*e4a0*/  MOV R77, R251 ;  /* 0x000000fb004d7202 */ /* 0x000fce0000000f00 */
[----:B------:R-:W-:Y:S05]  /*e4b0*/  WARPSYNC.COLLECTIVE R240, `(.L_x_5126) ;  /* 0x00000000f0087348 */ /* 0x000fea0003c00000 */
[----:B------:R0:W1:Y:S02]  /*e4c0*/  SHFL.DOWN P0, R251, R241, R252, R79 ;  /* 0x080000fcf1fb7389 */ /* 0x000064000000004f */
[----:B01----:R-:W-:Y:S05]  /*e4d0*/  ENDCOLLECTIVE ;  /* 0x000000000000791b */ /* 0x003fea0003800000 */
.L_x_5126:
[----:B------:R-:W-:Y:S02]  /*e4e0*/  MOV R241, R246 ;  /* 0x000000f600f17202 */ /* 0x000fe40000000f00 */
[----:B------:R-:W-:-:S07]  /*e4f0*/  MOV R78, R251 ;  /* 0x000000fb004e7202 */ /* 0x000fce0000000f00 */
[----:B------:R-:W-:Y:S05]  /*e500*/  WARPSYNC.COLLECTIVE R240, `(.L_x_5127) ;  /* 0x00000000f0087348 */ /* 0x000fea0003c00000 */
[----:B------:R0:W1:Y:S02]  /*e510*/  SHFL.DOWN P0, R251, R241, R252, R79 ;  /* 0x080000fcf1fb7389 */ /* 0x000064000000004f */
[----:B01----:R-:W-:Y:S05]  /*e520*/  ENDCOLLECTIVE ;  /* 0x000000000000791b */ /* 0x003fea0003800000 */
.L_x_5127:
[----:B------:R-:W-:Y:S05]  /*e530*/  BRA `(.L_x_5128) ;  /* 0xffffff90005c7947 */ /* 0x000fea000383ffff */
.L_x_4981:
        /* <DEDUP_REMOVED lines=8> */
.L_x_5130:
[----:B------:R-:W-:Y:S05]  /*e5c0*/  BSYNC B1 ;  /* 0x0000000000017941 */ /* 0x000fea0003800000 */
.L_x_5129:
        /* <DEDUP_REMOVED lines=8> */
.L_x_5131:
[----:B------:R-:W-:Y:S02]  /*e650*/  MOV R241, R247 ;  /* 0x000000f700f17202 */ /* 0x000fe40000000f00 */
[----:B------:R-:W-:-:S07]  /*e660*/  MOV R77, R251 ;  /* 0x000000fb004d7202 */ /* 0x000fce0000000f00 */
[----:B------:R-:W-:Y:S05]  /*e670*/  WARPSYNC.COLLECTIVE R240, `(.L_x_5132) ;  /* 0x00000000f0087348 */ /* 0x000fea0003c00000 */
[----:B------:R0:W1:Y:S02]  /*e680*/  SHFL.DOWN P0, R251, R241, R252, R79 ;  /* 0x080000fcf1fb7389 */ /* 0x000064000000004f */
[----:B01----:R-:W-:Y:S05]  /*e690*/  ENDCOLLECTIVE ;  /* 0x000000000000791b */ /* 0x003fea0003800000 */
.L_x_5132:
[----:B------:R-:W-:Y:S02]  /*e6a0*/  MOV R241, R246 ;  /* 0x000000f600f17202 */ /* 0x000fe40000000f00 */
[----:B------:R-:W-:-:S07]  /*e6b0*/  MOV R78, R251 ;  /* 0x000000fb004e7202 */ /* 0x000fce0000000f00 */
[----:B------:R-:W-:Y:S05]  /*e6c0*/  WARPSYNC.COLLECTIVE R240, `(.L_x_5133) ;  /* 0x00000000f0087348 */ /* 0x000fea0003c00000 */
[----:B------:R0:W1:Y:S02]  /*e6d0*/  SHFL.DOWN P0, R251, R241, R252, R79 ;  /* 0x080000fcf1fb7389 */ /* 0x000064000000004f */
[----:B01----:R-:W-:Y:S05]  /*e6e0*/  ENDCOLLECTIVE ;  /* 0x000000000000791b */ /* 0x003fea0003800000 */
.L_x_5133:
[----:B------:R-:W-:Y:S05]  /*e6f0*/  BRA `(.L_x_5134) ;  /* 0xffffff90003c7947 */ /* 0x000fea000383ffff */
.L_x_4984:
        /* <DEDUP_REMOVED lines=8> */
.L_x_5136:
[----:B------:R-:W-:Y:S05]  /*e780*/  BSYNC B1 ;  /* 0x0000000000017941 */ /* 0x000fea0003800000 */
.L_x_5135:
        /* <DEDUP_REMOVED lines=10> */
.L_x_5137:
[----:B------:R-:W-:Y:S02]  /*e830*/  MOV R239, R247 ;  /* 0x000000f700ef7202 */ /* 0x000fe40000000f00 */
[----:B------:R-:W-:-:S07]  /*e840*/  MOV R244, R241 ;  /* 0x000000f100f47202 */ /* 0x000fce0000000f00 */
[----:B------:R-:W-:Y:S05]  /*e850*/  WARPSYNC.COLLECTIVE R240, `(.L_x_5138) ;  /* 0x00000000f0087348 */ /* 0x000fea0003c00000 */
[----:B------:R0:W1:Y:S02]  /*e860*/  SHFL.IDX P3, R241, R239, R238, R237 ;  /* 0x000000eeeff17389 */ /* 0x00006400000600ed */
[----:B01----:R-:W-:Y:S05]  /*e870*/  ENDCOLLECTIVE ;  /* 0x000000000000791b */ /* 0x003fea0003800000 */
.L_x_5138:
        /* <DEDUP_REMOVED lines=11> */
.L_x_5139:
        /* <DEDUP_REMOVED lines=11> */
.L_x_5140:
[----:B------:R-:W-:Y:S02]  /*e9e0*/  MOV R241, R248 ;  /* 0x000000f800f17202 */ /* 0x000fe40000000f00 */
[----:B------:R-:W-:-:S07]  /*e9f0*/  MOV R76, R251 ;  /* 0x000000fb004c7202 */ /* 0x000fce0000000f00 */
[----:B------:R-:W-:Y:S05]  /*ea00*/  WARPSYNC.COLLECTIVE R240, `(.L_x_5141) ;  /* 0x00000000f0087348 */ /* 0x000fea0003c00000 */
[----:B------:R0:W1:Y:S02]  /*ea10*/  SHFL.DOWN P0, R251, R241, R252, R79 ;  /* 0x080000fcf1fb7389 */ /* 0x000064000000004f */
[----:B01----:R-:W-:Y:S05]  /*ea20*/  ENDCOLLECTIVE ;  /* 0x000000000000791b */ /* 0x003fea0003800000 */
.L_x_5141:
[----:B------:R-:W-:Y:S02]  /*ea30*/  MOV R241, R247 ;  /* 0x000000f700f17202 */ /* 0x000fe40000000f00 */
[----:B------:R-:W-:-:S07]  /*ea40*/  MOV R77, R251 ;  /* 0x000000fb004d7202 */ /* 0x000fce0000000f00 */
[----:B------:R-:W-:Y:S05]  /*ea50*/  WARPSYNC.COLLECTIVE R240, `(.L_x_5142) ;  /* 0x00000000f0087348 */ /* 0x000fea0003c00000 */
[----:B------:R0:W1:Y:S02]  /*ea60*/  SHFL.DOWN P0, R251, R241, R252, R79 ;  /* 0x080000fcf1fb7389 */ /* 0x000064000000004f */
[----:B01----:R-:W-:Y:S05]  /*ea70*/  ENDCOLLECTIVE ;  /* 0x000000000000791b */ /* 0x003fea0003800000 */
.L_x_5142:
[----:B------:R-:W-:Y:S02]  /*ea80*/  MOV R241, R246 ;  /* 0x000000f600f17202 */ /* 0x000fe40000000f00 */
[----:B------:R-:W-:-:S07]  /*ea90*/  MOV R78, R251 ;  /* 0x000000fb004e7202 */ /* 0x000fce0000000f00 */
[----:B------:R-:W-:Y:S05]  /*eaa0*/  WARPSYNC.COLLECTIVE R240, `(.L_x_5143) ;  /* 0x00000000f0087348 */ /* 0x000fea0003c00000 */
[----:B------:R0:W1:Y:S02]  /*eab0*/  SHFL.DOWN P0, R251, R241, R252, R79 ;  /* 0x080000fcf1fb7389 */ /* 0x000064000000004f */
[----:B01----:R-:W-:Y:S05]  /*eac0*/  ENDCOLLECTIVE ;  /* 0x000000000000791b */ /* 0x003fea0003800000 */
.L_x_5143:
[----:B------:R-:W-:Y:S05]  /*ead0*/  WARPSYNC.COLLECTIVE R240, `(.L_x_5144) ;  /* 0x00000000f0087348 */ /* 0x000fea0003c00000 */
[----:B------:R0:W1:Y:S02]  /*eae0*/  SHFL.IDX P3, R241, R239, R238, R237 ;  /* 0x000000eeeff17389 */ /* 0x00006400000600ed */
[----:B01----:R-:W-:Y:S05]  /*eaf0*/  ENDCOLLECTIVE ;  /* 0x000000000000791b */ /* 0x003fea0003800000 */
.L_x_5144:
[----:B------:R-:W-:Y:S02]  /*eb00*/  MOV R239, R61 ;  /* 0x0000003d00ef7202 */ /* 0x000fe40000000f00 */
[----:B------:R-:W-:-:S07]  /*eb10*/  MOV R250, R241 ;  /* 0x000000f100fa7202 */ /* 0x000fce0000000f00 */
[----:B------:R-:W-:Y:S05]  /*eb20*/  WARPSYNC.COLLECTIVE R240, `(.L_x_5145) ;  /* 0x00000000f0087348 */ /* 0x000fea0003c00000 */
[----:B------:R0:W1:Y:S02]  /*eb30*/  SHFL.IDX P3, R241, R239, R238, R237 ;  /* 0x000000eeeff17389 */ /* 0x00006400000600ed */
[----:B01----:R-:W-:Y:S05]  /*eb40*/  ENDCOLLECTIVE ;  /* 0x000000000000791b */ /* 0x003fea0003800000 */
.L_x_5145:
[----:B------:R-:W-:Y:S02]  /*eb50*/  MOV R60, R250 ;  /* 0x000000fa003c7202 */ /* 0x000fe40000000f00 */
[----:B------:R-:W-:Y:S02]  /*eb60*/  MOV R239, R62 ;  /* 0x0000003e00ef7202 */ /* 0x000fe40000000f00 */
[----:B------:R-:W-:-:S07]  /*eb70*/  MOV R79, R241 ;  /* 0x000000f1004f7202 */ /* 0x000fce0000000f00 */
[----:B------:R-:W-:Y:S05]  /*eb80*/  WARPSYNC.COLLECTIVE R240, `(.L_x_5146) ;  /* 0x00000000f0087348 */ /* 0x000fea0003c00000 */
[----:B------:R0:W1:Y:S02]  /*eb90*/  SHFL.IDX P3, R241, R239, R238, R237 ;  /* 0x000000eeeff17389 */ /* 0x00006400000600ed */
[----:B01----:R-:W-:Y:S05]  /*eba0*/  ENDCOLLECTIVE ;  /* 0x000000000000791b */ /* 0x003fea0003800000 */
.L_x_5146:
[----:B------:R-:W-:Y:S02]  /*ebb0*/  MOV R61, R79 ;  /* 0x0000004f003d7202 */ /* 0x000fe40000000f00 */
[----:B------:R-:W-:Y:S02]  /*ebc0*/  MOV R239, R63 ;  /* 0x0000003f00ef7202 */ /* 0x000fe40000000f00 */
[----:B------:R-:W-:-:S07]  /*ebd0*/  MOV R252, R241 ;  /* 0x000000f100fc7202 */ /* 0x000fce0000000f00 */
[----:B------:R-:W-:Y:S05]  /*ebe0*/  WARPSYNC.COLLECTIVE R240, `(.L_x_5147) ;  /* 0x00000000f0087348 */ /* 0x000fea0003c00000 */
[----:B------:R0:W1:Y:S02]  /*ebf0*/  SHFL.IDX P3, R241, R239, R238, R237 ;  /* 0x000000eeeff17389 */ /* 0x00006400000600ed */
[----:B01----:R-:W-:Y:S05]  /*ec00*/  ENDCOLLECTIVE ;  /* 0x000000000000791b */ /* 0x003fea0003800000 */
.L_x_5147:
[----:B------:R-:W-:Y:S05]  /*ec10*/  BRA `(.L_x_5148) ;  /* 0xffffff8c00947947 */ /* 0x000fea000383ffff */
.L_x_5149:
        /* <DEDUP_REMOVED lines=14> */
.L_x_18689:


//--------------------- .text._Z25selective_scan_bwd_kernelI32Selective_Scan_bwd_kernel_traitsILi128ELi16ELb1ELb1ELb0ELb1ELb1EN3c104HalfENS1_7complexIfEEEEv12SSMParamsBwd --------------------------
	.section	.text._Z25selective_scan_bwd_kernelI32Selective_Scan_bwd_kernel_traitsILi128ELi16ELb1ELb1ELb0ELb1ELb1EN3c104HalfENS1_7complexIfEEEEv12SSMParamsBwd,"ax",@progbits
	.align	128
        .global         _Z25selective_scan_bwd_kernelI32Selective_Scan_bwd_kernel_traitsILi128ELi16ELb1ELb1ELb0ELb1ELb1EN3c104HalfENS1_7complexIfEEEEv12SSMParamsBwd
        .type           _Z25selective_scan_bwd_kernelI32Selective_Scan_bwd_kernel_traitsILi128ELi16ELb1ELb1ELb0ELb1ELb1EN3c104HalfENS1_7complexIfEEEEv12SSMParamsBwd,@function
        .size           _Z25selective_scan_bwd_kernelI32Selective_Scan_bwd_kernel_traitsILi128ELi16ELb1ELb1ELb0ELb1ELb1EN3c104HalfENS1_7complexIfEEEEv12SSMParamsBwd,(.L_x_18690 - _Z25selective_scan_bwd_kernelI32Selective_Scan_bwd_kernel_traitsILi128ELi16ELb1ELb1ELb0ELb1ELb1EN3c104HalfENS1_7complexIfEEEEv12SSMParamsBwd)
        .other          _Z25selective_scan_bwd_kernelI32Selective_Scan_bwd_kernel_traitsILi128ELi16ELb1ELb1ELb0ELb1ELb1EN3c104HalfENS1_7complexIfEEEEv12SSMParamsBwd,@"STO_CUDA_ENTRY STV_DEFAULT"
_Z25selective_scan_bwd_kernelI32Selective_Scan_bwd_kernel_traitsILi128ELi16ELb1ELb1ELb0ELb1ELb1EN3c104HalfENS1_7complexIfEEEEv12SSMParamsBwd:
.text._Z25selective_scan_bwd_kernelI32Selective_Scan_bwd_kernel_traitsILi128ELi16ELb1ELb1ELb0ELb1ELb1EN3c104HalfENS1_7complexIfEEEEv12SSMParamsBwd:
        /* <DEDUP_REMOVED lines=41> */
[----:B------:R-:W-:Y:S02]  /*0290*/  UIMAD UR11, UR10, UR15, UR21 ;  /* 0x0000000f0a0b72a4 */ /* 0x000fe4000f8e0215 */
[----:B------:R-:W-:Y:S01]  /*02a0*/  UIMAD UR7, UR10, UR19, UR23 ;  /* 0x000000130a0772a4 */ /* 0x000fe2000f8e0217 */
[----:B------:R-:W4:Y:S01]  /*02b0*/  LDCU.128 UR12, c[0x0][0x460] ;  /* 0x00008c00ff0c77ac */ /* 0x000f220008000c00 */
[----:B--2---:R-:W-:Y:S01]  /*02c0*/  ULEA UR23, UR26, 0xfffff800, 0xb ;  /* 0xfffff8001a177891 */ /* 0x004fe2000f8e58ff */
[----:B------:R-:W2:Y:S01]  /*02d0*/  LDCU.64 UR18, c[0x0][0x498] ;  /* 0x00009300ff1277ac */ /* 0x000ea20008000a00 */
[----:B---3--:R-:W-:Y:S02]  /*02e0*/  IADD3 R2, PT, PT, R0, 0xffffffe, RZ ;  /* 0x0ffffffe00027810 */ /* 0x008fe40007ffe0ff */
[----:B------:R-:W-:Y:S01]  /*02f0*/  IABS R0, UR10 ;  /* 0x0000000a00007c13 */ /* 0x000fe20008000000 */
[----:B------:R-:W-:-:S02]  /*0300*/  UIADD3 UR21, UP0, UPT, UR23, UR20, URZ ;  /* 0x0000001417157290 */ /* 0x000fc4000ff1e0ff */
[----:B------:R-:W-:Y:S01]  /*0310*/  USHF.R.S32.HI UR24, URZ, 0x1f, UR23 ;  /* 0x0000001fff187899 */ /* 0x000fe20008011417 */
[----:B------:R-:W3:Y:S01]  /*0320*/  F2I.FTZ.U32.TRUNC.NTZ R2, R2 ;  /* 0x0000000200027305 */ /* 0x000ee2000021f000 */
[----:B------:R-:W-:Y:S01]  /*0330*/  R2UR UR25, R0 ;  /* 0x00000000001972ca */ /* 0x000fe200000e0000 */
[----:B------:R-:W-:Y:S02]  /*0340*/  UIADD3 UR22, UP2, UPT, UR23, UR22, URZ ;  /* 0x0000001617167290 */ /* 0x000fe4000ff5e0ff */
[----:B------:R-:W-:Y:S02]  /*0350*/  UIADD3.X UR11, UPT, UPT, UR24, UR11, URZ, UP0, !UPT ;  /* 0x0000000b180b7290 */ /* 0x000fe400087fe4ff */
[----:B------:R-:W-:Y:S02]  /*0360*/  UIADD3.X UR7, UPT, UPT, UR24, UR7, URZ, UP2, !UPT ;  /* 0x0000000718077290 */ /* 0x000fe400097fe4ff */
[----:B----4-:R-:W-:Y:S01]  /*0370*/  ULEA UR14, UP3, UR22, UR14, 0x1 ;  /* 0x0000000e160e7291 */ /* 0x010fe2000f8608ff */
[----:B------:R-:W4:Y:S03]  /*0380*/  LDCU.64 UR8, c[0x0][0x3b0] ;  /* 0x00007600ff0877ac */ /* 0x000f260008000a00 */
[----:B------:R-:W-:Y:S01]  /*0390*/  ULEA.HI.X UR15, UR22, UR15, UR7, 0x1, UP3 ;  /* 0x0000000f160f7291 */ /* 0x000fe200098f0c07 */
[----:B---3--:R-:W-:Y:S01]  /*03a0*/  R2UR UR5, R2 ;  /* 0x00000000020572ca */ /* 0x008fe200000e0000 */
[----:B0-----:R-:W-:-:S02]  /*03b0*/  USHF.R.U64 UR16, UR16, 0x1, UR17 ;  /* 0x0000000110107899 */ /* 0x001fc40008001211 */
[----:B------:R-:W-:-:S04]  /*03c0*/  USHF.R.U32.HI UR17, URZ, 0x1, UR17 ;  /* 0x00000001ff117899 */ /* 0x000fc80008011611 */
[----:B------:R-:W-:-:S06]  /*03d0*/  UIMAD UR17, UR17, UR6, URZ ;  /* 0x00000006111172a4 */ /* 0x000fcc000f8e02ff */
        /* <DEDUP_REMOVED lines=8> */
[----:B----4-:R-:W-:Y:S02]  /*0460*/  UIMAD.WIDE.U32 UR12, UR6, UR8, URZ ;  /* 0x00000008060c72a5 */ /* 0x010fe4000f8e00ff */
        /* <DEDUP_REMOVED lines=10> */
[----:B------:R-:W-:Y:S01]  /*0510*/  UIMAD UR13, UR6, UR9, UR13 ;  /* 0x00000009060d72a4 */ /* 0x000fe2000f8e020d */
[----:B------:R-:W1:Y:S06]  /*0520*/  LDCU.64 UR8, c[0x0][0x528] ;  /* 0x0000a500ff0877ac */ /* 0x000e6c0008000a00 */
[----:B------:R-:W-:-:S02]  /*0530*/  @!UP2 UIADD3 UR11, UPT, UPT, UR11, -UR30, URZ ;  /* 0x8000001e0b0ba290 */ /* 0x000fc4000fffe0ff */
[----:B------:R-:W-:Y:S02]  /*0540*/  @!UP2 UIADD3 UR7, UPT, UPT, UR7, 0x1, URZ ;  /* 0x000000010707a890 */ /* 0x000fe4000fffe0ff */
[----:B------:R-:W-:Y:S02]  /*0550*/  UISETP.GE.U32.AND UP0, UPT, UR11, UR30, UPT ;  /* 0x0000001e0b00728c */ /* 0x000fe4000bf06070 */
[----:B------:R-:W-:Y:S01]  /*0560*/  ULOP3.LUT UR11, UR10, UR27, URZ, 0x3c, !UPT ;  /* 0x0000001b0a0b7292 */ /* 0x000fe2000f8e3cff */
[----:B------:R-:W2:Y:S03]  /*0570*/  LDCU.64 UR18, c[0x0][0x3c8] ;  /* 0x00007900ff1277ac */ /* 0x000ea60008000a00 */
[----:B------:R-:W-:Y:S01]  /*0580*/  UISETP.GE.AND UP2, UPT, UR11, URZ, UPT ;  /* 0x000000ff0b00728c */ /* 0x000fe2000bf46270 */
[----:B------:R-:W3:Y:S04]  /*0590*/  LDCU.64 UR30, c[0x0][0x4c0] ;  /* 0x00009800ff1e77ac */ /* 0x000ee80008000a00 */
[----:B------:R-:W-:-:S02]  /*05a0*/  @UP0 UIADD3 UR7, UPT, UPT, UR7, 0x1, URZ ;  /* 0x0000000107070890 */ /* 0x000fc4000fffe0ff */
[----:B0-----:R-:W-:Y:S02]  /*05b0*/  UISETP.NE.U32.AND UP0, UPT, UR32, URZ, UPT ;  /* 0x000000ff2000728c */ /* 0x001fe4000bf05070 */
[----:B------:R-:W-:Y:S02]  /*05c0*/  UIADD3 UR23, UP3, UPT, UR23, UR4, URZ ;  /* 0x0000000417177290 */ /* 0x000fe4000ff7e0ff */
[----:B------:R-:W-:Y:S02]  /*05d0*/  UISETP.NE.AND.EX UP0, UPT, UR33, URZ, UPT, UP0 ;  /* 0x000000ff2100728c */ /* 0x000fe4000bf05300 */
[----:B------:R-:W-:Y:S02]  /*05e0*/  @!UP2 UIADD3 UR7, UPT, UPT, -UR7, URZ, URZ ;  /* 0x000000ff0707a290 */ /* 0x000fe4000fffe1ff */
[----:B------:R-:W-:Y:S02]  /*05f0*/  @!UP1 ULOP3.LUT UR7, URZ, UR27, URZ, 0x33, !UPT ;  /* 0x0000001bff079292 */ /* 0x000fe4000f8e33ff */
[----:B------:R-:W-:-:S02]  /*0600*/  UIADD3.X UR24, UPT, UPT, UR24, UR5, URZ, UP3, !UPT ;  /* 0x0000000518187290 */ /* 0x000fc40009ffe4ff */
[----:B-1----:R-:W-:Y:S02]  /*0610*/  ULEA UR22, UP2, UR23, UR8, 0x1 ;  /* 0x0000000817167291 */ /* 0x002fe4000f8408ff */
[----:B------:R-:W-:Y:S02]  /*0620*/  USHF.R.S32.HI UR4, URZ, 0x1f, UR7 ;  /* 0x0000001fff047899 */ /* 0x000fe40008011407 */
[----:B------:R-:W-:Y:S02]  /*0630*/  ULEA.HI.X UR23, UR23, UR9, UR24, 0x1, UP2 ;  /* 0x0000000917177291 */ /* 0x000fe400090f0c18 */
[----:B--2---:R-:W-:Y:S01]  /*0640*/  UIMAD UR5, UR4, UR18, URZ ;  /* 0x00000012040572a4 */ /* 0x004fe2000f8e02ff */
[----:B------:R-:W0:Y:S01]  /*0650*/  @UP0 LDCU UR11, c[0x0][0x384] ;  /* 0x00007080ff0b07ac */ /* 0x000e220008000800 */
[----:B------:R-:W-:Y:S02]  /*0660*/  UIMAD.WIDE.U32 UR12, UR7, UR18, UR12 ;  /* 0x00000012070c72a5 */ /* 0x000fe4000f8e000c */
[----:B---3--:R-:W-:-:S02]  /*0670*/  UIMAD UR9, UR4, UR30, URZ ;  /* 0x0000001e040972a4 */ /* 0x008fc4000f8e02ff */
        /* <DEDUP_REMOVED lines=35> */
[----:B------:R-:W-:Y:S01]  /*08b0*/  UMOV UR16, UR14 ;  /* 0x0000000e00107c82 */ /* 0x000fe20008000000 */
[----:B------:R-:W-:Y:S01]  /*08c0*/  UMOV UR17, UR15 ;  /* 0x0000000f00117c82 */ /* 0x000fe20008000000 */
[----:B-1----:R-:W-:Y:S01]  /*08d0*/  ULEA UR26, UR8, UR26, 0x18 ;  /* 0x0000001a081a7291 */ /* 0x002fe2000f8ec0ff */
[C---:B0-----:R-:W-:Y:S02]  /*08e0*/  SHF.L.U32 R2, R0.reuse, 0x1, RZ ;  /* 0x0000000100027819 */ /* 0x041fe400000006ff */
[----:B------:R-:W-:-:S02]  /*08f0*/  LOP3.LUT R0, R0, 0x1f, RZ, 0xc0, !PT ;  /* 0x0000001f00007812 */ /* 0x000fc400078ec0ff */
[----:B------:R-:W-:-:S04]  /*0900*/  LOP3.LUT R3, R2, 0x7c0, RZ, 0xc0, !PT ;  /* 0x000007c002037812 */ /* 0x000fc800078ec0ff */
[----:B--2---:R-:W-:-:S07]  /*0910*/  LOP3.LUT R2, R3, R0, RZ, 0xfc, !PT ;  /* 0x0000000003027212 */ /* 0x004fce00078efcff */
.L_x_5284:
        /* <DEDUP_REMOVED lines=86> */
.L_x_5152:
[----:B------:R-:W-:Y:S05]  /*0e80*/  BSYNC.RECONVERGENT B0 ;  /* 0x0000000000007941 */ /* 0x000fea0003800200 */
.L_x_5151:
[----:B------:R-:W-:Y:S01]  /*0e90*/  HADD2.F32 R23, -RZ, R23.H1_H1 ;  /* 0x30000017ff177230 */ /* 0x000fe20000004100 */
[----:B------:R-:W-:Y:S01]  /*0ea0*/  BSSY.RECONVERGENT B0, `(.L_x_5153) ;  /* 0x0000022000007945 */ /* 0x000fe20003800200 */
[----:B------:R-:W-:-:S03]  /*0eb0*/  FSETP.GTU.FTZ.AND P0, PT, R93, 20, PT ;  /* 0x41a000005d00780b */ /* 0x000fc60003f1c000 */
[----:B------:R-:W-:Y:S01]  /*0ec0*/  FADD.FTZ R94, R23, UR7 ;  /* 0x00000007175e7e21 */ /* 0x000fe20008010000 */
[----:B------:R-:W-:Y:S09]  /*0ed0*/  @P1 BRA `(.L_x_5154) ;  /* 0x0000000000781947 */ /* 0x000ff20003800000 */
        /* <DEDUP_REMOVED lines=30> */
.L_x_5154:
[----:B------:R-:W-:Y:S05]  /*10c0*/  BSYNC.RECONVERGENT B0 ;  /* 0x0000000000007941 */ /* 0x000fea0003800200 */
.L_x_5153:
        /* <DEDUP_REMOVED lines=35> */
.L_x_5156:
[----:B------:R-:W-:Y:S05]  /*1300*/  BSYNC.RECONVERGENT B0 ;  /* 0x0000000000007941 */ /* 0x000fea0003800200 */
.L_x_5155:
        /* <DEDUP_REMOVED lines=35> */
.L_x_5158:
[----:B------:R-:W-:Y:S05]  /*1540*/  BSYNC.RECONVERGENT B0 ;  /* 0x0000000000007941 */ /* 0x000fea0003800200 */
.L_x_5157:
        /* <DEDUP_REMOVED lines=35> */
.L_x_5160:
[----:B------:R-:W-:Y:S05]  /*1780*/  BSYNC.RECONVERGENT B0 ;  /* 0x0000000000007941 */ /* 0x000fea0003800200 */
.L_x_5159:
        /* <DEDUP_REMOVED lines=35> */
.L_x_5162:
[----:B------:R-:W-:Y:S05]  /*19c0*/  BSYNC.RECONVERGENT B0 ;  /* 0x0000000000007941 */ /* 0x000fea0003800200 */
.L_x_5161:
        /* <DEDUP_REMOVED lines=35> */
.L_x_5164:
[----:B------:R-:W-:Y:S05]  /*1c00*/  BSYNC.RECONVERGENT B0 ;  /* 0x0000000000007941 */ /* 0x000fea0003800200 */
.L_x_5163:
        /* <DEDUP_REMOVED lines=35> */
.L_x_5166:
[----:B------:R-:W-:Y:S05]  /*1e40*/  BSYNC.RECONVERGENT B0 ;  /* 0x0000000000007941 */ /* 0x000fea0003800200 */
.L_x_5165:
        /* <DEDUP_REMOVED lines=35> */
.L_x_5168:
[----:B------:R-:W-:Y:S05]  /*2080*/  BSYNC.RECONVERGENT B0 ;  /* 0x0000000000007941 */ /* 0x000fea0003800200 */
.L_x_5167:
        /* <DEDUP_REMOVED lines=35> */
.L_x_5170:
[----:B------:R-:W-:Y:S05]  /*22c0*/  BSYNC.RECONVERGENT B0 ;  /* 0x0000000000007941 */ /* 0x000fea0003800200 */
.L_x_5169:
        /* <DEDUP_REMOVED lines=34> */
.L_x_5172:
[----:B------:R-:W-:Y:S05]  /*24f0*/  BSYNC.RECONVERGENT B0 ;  /* 0x0000000000007941 */ /* 0x000fea0003800200 */
.L_x_5171:
        /* <DEDUP_REMOVED lines=32> */
.L_x_5174:
[----:B------:R-:W-:Y:S05]  /*2700*/  BSYNC.RECONVERGENT B0 ;  /* 0x0000000000007941 */ /* 0x000fea0003800200 */
.L_x_5173:
        /* <DEDUP_REMOVED lines=32> */
.L_x_5176:
[----:B------:R-:W-:Y:S05]  /*2910*/  BSYNC.RECONVERGENT B0 ;  /* 0x0000000000007941 */ /* 0x000fea0003800200 */
.L_x_5175:
        /* <DEDUP_REMOVED lines=32> */
.L_x_5178:
[----:B------:R-:W-:Y:S05]  /*2b20*/  BSYNC.RECONVERGENT B0 ;  /* 0x0000000000007941 */ /* 0x000fea0003800200 */
.L_x_5177:
        /* <DEDUP_REMOVED lines=32> */
.L_x_5180:
[----:B------:R-:W-:Y:S05]  /*2d30*/  BSYNC.RECONVERGENT B0 ;  /* 0x0000000000007941 */ /* 0x000fea0003800200 */
.L_x_5179:
        /* <DEDUP_REMOVED lines=32> */
.L_x_5182:
[----:B------:R-:W-:Y:S05]  /*2f40*/  BSYNC.RECONVERGENT B0 ;  /* 0x0000000000007941 */ /* 0x000fea0003800200 */
.L_x_5181:
[----:B------:R-:W0:Y:S01]  /*2f50*/  S2UR UR27, SR_CTAID.X ;  /* 0x00000000001b79c3 */ /* 0x000e220000002500 */
[----:B------:R-:W0:Y:S01]  /*2f60*/  LDCU.128 UR12, c[0x0][0x410] ;  /* 0x00008200ff0c77ac */ /* 0x000e220008000c00 */
[----:B------:R-:W2:Y:S01]  /*2f70*/  LDS.128 R20, [R101] ;  /* 0x0000000065147984 */ /* 0x000ea20000000c00 */
[----:B------:R-:W3:Y:S03]  /*2f80*/  LDCU.64 UR32, c[0x0][0x488] ;  /* 0x00009100ff2077ac */ /* 0x000ee60008000a00 */
[----:B------:R-:W4:Y:S02]  /*2f90*/  LDS.128 R16, [R101+0x10] ;  /* 0x0000100065107984 */ /* 0x000f240000000c00 */
[----:B------:R-:W5:Y:S01]  /*2fa0*/  S2UR UR10, SR_CTAID.Y ;  /* 0x00000000000a79c3 */ /* 0x000f620000002600 */
[----:B------:R-:W-:Y:S01]  /*2fb0*/  USHF.L.U32 UR8, UR8, 0xb, URZ ;  /* 0x0000000b08087899 */ /* 0x000fe200080006ff */
[----:B------:R-:W-:-:S03]  /*2fc0*/  UMOV UR9, URZ ;  /* 0x000000ff00097c82 */ /* 0x000fc60008000000 */
[----:B0-----:R-:W-:-:S04]  /*2fd0*/  UIMAD.WIDE.U32 UR30, UR27, UR12, UR8 ;  /* 0x0000000c1b1e72a5 */ /* 0x001fc8000f8e0008 */
[----:B------:R-:W-:Y:S02]  /*2fe0*/  UIMAD UR31, UR27, UR13, UR31 ;  /* 0x0000000d1b1f72a4 */ /* 0x000fe4000f8e021f */
[----:B-----5:R-:W-:Y:S02]  /*2ff0*/  UIMAD UR13, UR10, UR15, URZ ;  /* 0x0000000f0a0d72a4 */ /* 0x020fe4000f8e02ff */
[----:B------:R-:W-:-:S04]  /*3000*/  UIMAD.WIDE.U32 UR14, UR10, UR14, UR30 ;  /* 0x0000000e0a0e72a5 */ /* 0x000fc8000f8e001e */
[----:B------:R-:W-:Y:S02]  /*3010*/  UIADD3 UR13, UPT, UPT, UR15, UR13, URZ ;  /* 0x0000000d0f0d7290 */ /* 0x000fe4000fffe0ff */
[----:B---3--:R-:W-:-:S04]  /*3020*/  ULEA UR12, UP0, UR14, UR32, 0x1 ;  /* 0x000000200e0c7291 */ /* 0x008fc8000f8008ff */
[----:B------:R-:W-:Y:S02]  /*3030*/  ULEA.HI.X UR14, UR14, UR33, UR13, 0x1, UP0 ;  /* 0x000000210e0e7291 */ /* 0x000fe400080f0c0d */
[----:B------:R-:W-:Y:S01]  /*3040*/  MOV R12, UR12 ;  /* 0x0000000c000c7c02 */ /* 0x000fe20008000f00 */
[----:B------:R-:W0:Y:S03]  /*3050*/  LDCU.64 UR32, c[0x0][0x478] ;  /* 0x00008f00ff2077ac */ /* 0x000e260008000a00 */
[----:B------:R-:W-:-:S03]  /*3060*/  MOV R13, UR14 ;  /* 0x0000000e000d7c02 */ /* 0x000fc60008000f00 */
[----:B------:R-:W-:Y:S01]  /*3070*/  IMAD.WIDE.U32 R12, R2, 0x10, R12 ;  /* 0x00000010020c7825 */ /* 0x000fe200078e000c */
[----:B------:R-:W-:Y:S06]  /*3080*/  BAR.SYNC.DEFER_BLOCKING 0x0 ;  /* 0x0000000000007b1d */ /* 0x000fec0000010000 */
[----:B------:R-:W3:Y:S01]  /*3090*/  LDCU.128 UR12, c[0x0][0x420] ;  /* 0x00008400ff0c77ac */ /* 0x000ee20008000c00 */
[----:B-1----:R-:W5:Y:S04]  /*30a0*/  LDG.E.128 R36, desc[UR28][R12.64] ;  /* 0x0000001c0c247981 */ /* 0x002f68000c1e1d00 */
[----:B------:R-:W4:Y:S01]  /*30b0*/  LDG.E.128 R48, desc[UR28][R12.64+0x200] ;  /* 0x0002001c0c307981 */ /* 0x000f22000c1e1d00 */
[----:B---3--:R-:W-:-:S04]  /*30c0*/  UIMAD.WIDE.U32 UR30, UR27, UR12, UR8 ;  /* 0x0000000c1b1e72a5 */ /* 0x008fc8000f8e0008 */
[----:B------:R-:W-:Y:S02]  /*30d0*/  UIMAD UR31, UR27, UR13, UR31 ;  /* 0x0000000d1b1f72a4 */ /* 0x000fe4000f8e021f */
[----:B------:R-:W-:Y:S02]  /*30e0*/  UIMAD UR13, UR10, UR15, URZ ;  /* 0x0000000f0a0d72a4 */ /* 0x000fe4000f8e02ff */
[----:B------:R-:W-:-:S04]  /*30f0*/  UIMAD.WIDE.U32 UR14, UR10, UR14, UR30 ;  /* 0x0000000e0a0e72a5 */ /* 0x000fc8000f8e001e */
[----:B------:R-:W-:Y:S02]  /*3100*/  UIADD3 UR13, UPT, UPT, UR15, UR13, URZ ;  /* 0x0000000d0f0d7290 */ /* 0x000fe4000fffe0ff */
[----:B0-----:R-:W-:Y:S01]  /*3110*/  ULEA UR12, UP0, UR14, UR32, 0x1 ;  /* 0x000000200e0c7291 */ /* 0x001fe2000f8008ff */
[--C-:B--2---:R-:W-:Y:S01]  /*3120*/  HADD2.F32 R60, -RZ, R21.reuse.H0_H0 ;  /* 0x20000015ff3c7230 */ /* 0x104fe20000004100 */
[----:B------:R-:W0:Y:S02]  /*3130*/  LDCU.64 UR30, c[0x0][0x510] ;  /* 0x0000a200ff1e77ac */ /* 0x000e240008000a00 */
[----:B------:R-:W-:Y:S02]  /*3140*/  ULEA.HI.X UR14, UR14, UR33, UR13, 0x1, UP0 ;  /* 0x000000210e0e7291 */ /* 0x000fe400080f0c0d */
[----:B------:R-:W-:Y:S01]  /*3150*/  MOV R32, UR12 ;  /* 0x0000000c00207c02 */ /* 0x000fe20008000f00 */
        /* <DEDUP_REMOVED lines=13> */
[----:B------:R-:W-:Y:S01]  /*3230*/  HADD2.F32 R62, -RZ, R22.H1_H1 ;  /* 0x30000016ff3e7230 */ /* 0x000fe20000004100 */
[----:B--2---:R-:W-:Y:S01]  /*3240*/  UIMAD.WIDE.U32 UR12, UR27, UR14, UR8 ;  /* 0x0000000e1b0c72a5 */ /* 0x004fe2000f8e0008 */
[----:B------:R-:W-:Y:S01]  /*3250*/  HADD2.F32 R21, -RZ, R17.H0_H0 ;  /* 0x20000011ff157230 */ /* 0x000fe20000004100 */
[----:B0-----:R-:W-:Y:S01]  /*3260*/  UIMAD UR14, UR10, UR31, URZ ;  /* 0x0000001f0a0e72a4 */ /* 0x001fe2000f8e02ff */
[--C-:B---3--:R-:W-:Y:S01]  /*3270*/  HADD2.F32 R43, -RZ, R52.reuse.H1_H1 ;  /* 0x30000034ff2b7230 */ /* 0x108fe20000004100 */
[----:B------:R-:W-:Y:S01]  /*3280*/  UIMAD UR13, UR27, UR15, UR13 ;  /* 0x0000000f1b0d72a4 */ /* 0x000fe2000f8e020d */
[----:B------:R-:W-:-:S02]  /*3290*/  HADD2.F32 R44, -RZ, R52.H0_H0 ;  /* 0x20000034ff2c7230 */ /* 0x000fc40000004100 */
[--C-:B------:R-:W-:Y:S02]  /*32a0*/  HADD2.F32 R42, -RZ, R53.reuse.H0_H0 ;  /* 0x20000035ff2a7230 */ /* 0x100fe40000004100 */
[----:B------:R-:W-:Y:S01]  /*32b0*/  FMUL.FTZ R34, R43, -1.4426950216293334961 ;  /* 0xbfb8aa3b2b227820 */ /* 0x000fe20000410000 */
[----:B------:R-:W-:Y:S02]  /*32c0*/  HADD2.F32 R45, -RZ, R53.H1_H1 ;  /* 0x30000035ff2d7230 */ /* 0x000fe40000004100 */
[----:B------:R-:W-:Y:S01]  /*32d0*/  FMUL.FTZ R3, R44, -1.4426950216293334961 ;  /* 0xbfb8aa3b2c037820 */ /* 0x000fe20000410000 */
[--C-:B------:R-:W-:Y:S01]  /*32e0*/  HADD2.F32 R46, -RZ, R54.reuse.H0_H0 ;  /* 0x20000036ff2e7230 */ /* 0x100fe20000004100 */
[----:B------:R0:W2:Y:S01]  /*32f0*/  MUFU.EX2 R48, R34 ;  /* 0x0000002200307308 */ /* 0x0000a20000000800 */
[----:B------:R-:W-:Y:S01]  /*3300*/  FMUL.FTZ R35, R42, -1.4426950216293334961 ;  /* 0xbfb8aa3b2a237820 */ /* 0x000fe20000410000 */
[----:B-1----:R-:W-:Y:S02]  /*3310*/  HADD2.F32 R33, -RZ, R54.H1_H1 ;  /* 0x30000036ff217230 */ /* 0x002fe40000004100 */
[----:B------:R-:W-:Y:S01]  /*3320*/  FMUL.FTZ R32, R45, -1.4426950216293334961 ;  /* 0xbfb8aa3b2d207820 */ /* 0x000fe20000410000 */
[----:B------:R-:W-:Y:S01]  /*3330*/  HADD2.F32 R40, -RZ, R55.H1_H1 ;  /* 0x30000037ff287230 */ /* 0x000fe20000004100 */
[----:B------:R-:W-:Y:S01]  /*3340*/  UIMAD.WIDE.U32 UR12, UR10, UR30, UR12 ;  /* 0x0000001e0a0c72a5 */ /* 0x000fe2000f8e000c */
[----:B----4-:R-:W-:-:S02]  /*3350*/  HADD2.F32 R38, -RZ, R12.H0_H0 ;  /* 0x2000000cff267230 */ /* 0x010fc40000004100 */
[----:B------:R-:W-:Y:S01]  /*3360*/  FMUL.FTZ R36, R33, -1.4426950216293334961 ;  /* 0xbfb8aa3b21247820 */ /* 0x000fe20000410000 */
[----:B------:R1:W3:Y:S01]  /*3370*/  MUFU.EX2 R47, R3 ;  /* 0x00000003002f7308 */ /* 0x0002e20000000800 */
[----:B0-----:R-:W-:Y:S02]  /*3380*/  HADD2.F32 R34, -RZ, R55.H0_H0 ;  /* 0x20000037ff227230 */ /* 0x001fe40000004100 */
[----:B------:R-:W-:Y:S01]  /*3390*/  FMUL.FTZ R41, R40, -1.4426950216293334961 ;  /* 0xbfb8aa3b28297820 */ /* 0x000fe20000410000 */
[--C-:B------:R-:W-:Y:S01]  /*33a0*/  HADD2.F32 R39, -RZ, R13.reuse.H1_H1 ;  /* 0x3000000dff277230 */ /* 0x100fe20000004100 */
[----:B------:R-:W-:Y:S01]  /*33b0*/  UIADD3 UR14, UPT, UPT, UR13, UR14, URZ ;  /* 0x0000000e0d0e7290 */ /* 0x000fe2000fffe0ff */
[--C-:B------:R-:W-:Y:S02]  /*33c0*/  HADD2.F32 R84, -RZ, R8.reuse.H0_H0 ;  /* 0x20000008ff547230 */ /* 0x100fe40000004100 */
[----:B------:R-:W-:Y:S01]  /*33d0*/  FMUL.FTZ R37, R34, -1.4426950216293334961 ;  /* 0xbfb8aa3b22257820 */ /* 0x000fe20000410000 */
[----:B------:R-:W-:Y:S01]  /*33e0*/  ULEA UR13, UP0, UR12, UR32, 0x1 ;  /* 0x000000200c0d7291 */ /* 0x000fe2000f8008ff */
[----:B------:R0:W4:Y:S01]  /*33f0*/  MUFU.EX2 R49, R35 ;  /* 0x0000002300317308 */ /* 0x0001220000000800 */
[----:B-1----:R-:W-:Y:S01]  /*3400*/  FMUL.FTZ R3, R46, -1.4426950216293334961 ;  /* 0xbfb8aa3b2e037820 */ /* 0x002fe20000410000 */
[----:B--2---:R-:W-:Y:S01]  /*3410*/  FADD.FTZ R48, R48, 1 ;  /* 0x3f80000030307421 */ /* 0x004fe20000010000 */
[----:B------:R-:W-:Y:S01]  /*3420*/  FMUL.FTZ R58, R39, -1.4426950216293334961 ;  /* 0xbfb8aa3b273a7820 */ /* 0x000fe20000410000 */
[----:B------:R-:W-:Y:S01]  /*3430*/  ULEA.HI.X UR12, UR12, UR33, UR14, 0x1, UP0 ;  /* 0x000000210c0c7291 */ /* 0x000fe200080f0c0e */
[----:B------:R-:W-:Y:S01]  /*3440*/  HADD2.F32 R83, -RZ, R8.H1_H1 ;  /* 0x30000008ff537230 */ /* 0x000fe20000004100 */
[----:B------:R-:W1:Y:S01]  /*3450*/  LDCU.64 UR30, c[0x0][0x490] ;  /* 0x00009200ff1e77ac */ /* 0x000e620008000a00 */
[----:B------:R-:W-:Y:S01]  /*3460*/  MOV R8, UR13 ;  /* 0x0000000d00087c02 */ /* 0x000fe20008000f00 */
[----:B------:R2:W1:Y:S01]  /*3470*/  MUFU.EX2 R50, R32 ;  /* 0x0000002000327308 */ /* 0x0004620000000800 */
[----:B0-----:R-:W-:-:S02]  /*3480*/  HADD2.F32 R35, -RZ, R13.H0_H0 ;  /* 0x2000000dff237230 */ /* 0x001fc40000004100 */
[----:B---3--:R-:W-:-:S03]  /*3490*/  FADD.FTZ R47, R47, 1 ;  /* 0x3f8000002f2f7421 */ /* 0x008fc60000010000 */
[----:B------:R-:W-:Y:S02]  /*34a0*/  FMUL.FTZ R13, R35, -1.4426950216293334961 ;  /* 0xbfb8aa3b230d7820 */ /* 0x000fe40000410000 */
[----:B------:R0:W3:Y:S01]  /*34b0*/  MUFU.EX2 R51, R3 ;  /* 0x0000000300337308 */ /* 0x0000e20000000800 */
[----:B--2---:R-:W-:Y:S02]  /*34c0*/  HADD2.F32 R32, -RZ, R12.H1_H1 ;  /* 0x3000000cff207230 */ /* 0x004fe40000004100 */
[----:B------:R-:W-:Y:S01]  /*34d0*/  FMUL.FTZ R12, R38, -1.4426950216293334961 ;  /* 0xbfb8aa3b260c7820 */ /* 0x000fe20000410000 */
[----:B----4-:R-:W-:Y:S02]  /*34e0*/  FADD.FTZ R49, R49, 1 ;  /* 0x3f80000031317421 */ /* 0x010fe40000010000 */
[----:B------:R-:W-:Y:S02]  /*34f0*/  FMUL.FTZ R56, R32, -1.4426950216293334961 ;  /* 0xbfb8aa3b20387820 */ /* 0x000fe40000410000 */
[----:B------:R2:W4:Y:S01]  /*3500*/  MUFU.EX2 R52, R36 ;  /* 0x0000002400347308 */ /* 0x0005220000000800 */
[----:B0-----:R-:W-:-:S02]  /*3510*/  HADD2.F32 R3, -RZ, R14.H1_H1 ;  /* 0x3000000eff037230 */ /* 0x001fc40000004100 */
[----:B-1----:R-:W-:Y:S01]  /*3520*/  FADD.FTZ R50, R50, 1 ;  /* 0x3f80000032327421 */ /* 0x002fe20000010000 */
[----:B------:R-:W-:-:S04]  /*3530*/  UISETP.NE.U32.AND UP0, UPT, UR30, URZ, UPT ;  /* 0x000000ff1e00728c */ /* 0x000fc8000bf05070 */
[----:B------:R-:W-:Y:S01]  /*3540*/  UISETP.NE.AND.EX UP0, UPT, UR31, URZ, UPT, UP0 ;  /* 0x000000ff1f00728c */ /* 0x000fe2000bf05300 */
[----:B------:R0:W1:Y:S01]  /*3550*/  MUFU.EX2 R53, R37 ;  /* 0x0000002500357308 */ /* 0x0000620000000800 */
[----:B--2---:R-:W-:Y:S02]  /*3560*/  HADD2.F32 R36, -RZ, R15.H0_H0 ;  /* 0x2000000fff247230 */ /* 0x004fe40000004100 */
[----:B---3--:R-:W-:-:S05]  /*3570*/  FADD.FTZ R51, R51, 1 ;  /* 0x3f80000033337421 */ /* 0x008fca0000010000 */
[----:B------:R2:W3:Y:S01]  /*3580*/  MUFU.EX2 R54, R41 ;  /* 0x0000002900367308 */ /* 0x0004e20000000800 */
[----:B0-----:R-:W-:Y:S02]  /*3590*/  HADD2.F32 R37, -RZ, R14.H0_H0 ;  /* 0x2000000eff257230 */ /* 0x001fe40000004100 */
[----:B------:R-:W-:Y:S01]  /*35a0*/  FMUL.FTZ R14, R3, -1.4426950216293334961 ;  /* 0xbfb8aa3b030e7820 */ /* 0x000fe20000410000 */
[----:B----4-:R-:W-:-:S04]  /*35b0*/  FADD.FTZ R52, R52, 1 ;  /* 0x3f80000034347421 */ /* 0x010fc80000010000 */
[----:B------:R0:W4:Y:S01]  /*35c0*/  MUFU.EX2 R55, R12 ;  /* 0x0000000c00377308 */ /* 0x0001220000000800 */
[----:B--2---:R-:W-:Y:S02]  /*35d0*/  HADD2.F32 R41, -RZ, R15.H1_H1 ;  /* 0x3000000fff297230 */ /* 0x004fe40000004100 */
[----:B-1----:R-:W-:-:S03]  /*35e0*/  FADD.FTZ R53, R53, 1 ;  /* 0x3f80000035357421 */ /* 0x002fc60000010000 */
[----:B------:R-:W-:Y:S02]  /*35f0*/  FMUL.FTZ R15, R41, -1.4426950216293334961 ;  /* 0xbfb8aa3b290f7820 */ /* 0x000fe40000410000 */
[----:B------:R1:W2:Y:S01]  /*3600*/  MUFU.EX2 R57, R13 ;  /* 0x0000000d00397308 */ /* 0x0002a20000000800 */
[----:B0-----:R-:W-:Y:S01]  /*3610*/  FMUL.FTZ R12, R37, -1.4426950216293334961 ;  /* 0xbfb8aa3b250c7820 */ /* 0x001fe20000410000 */
[----:B---3--:R-:W-:-:S06]  /*3620*/  FADD.FTZ R54, R54, 1 ;  /* 0x3f80000036367421 */ /* 0x008fcc0000010000 */
[----:B------:R-:W0:Y:S01]  /*3630*/  MUFU.EX2 R59, R12 ;  /* 0x0000000c003b7308 */ /* 0x000e220000000800 */
[----:B-1----:R-:W-:Y:S01]  /*3640*/  FMUL.FTZ R13, R36, -1.4426950216293334961 ;  /* 0xbfb8aa3b240d7820 */ /* 0x002fe20000410000 */
[----:B----4-:R-:W-:-:S06]  /*3650*/  FADD.FTZ R55, R55, 1 ;  /* 0x3f80000037377421 */ /* 0x010fcc0000010000 */
[----:B------:R-:W1:Y:S01]  /*3660*/  MUFU.EX2 R78, R14 ;  /* 0x0000000e004e7308 */ /* 0x000e620000000800 */
[----:B--2---:R-:W-:-:S07]  /*3670*/  FADD.FTZ R57, R57, 1 ;  /* 0x3f80000039397421 */ /* 0x004fce0000010000 */
[----:B------:R-:W2:Y:S01]  /*3680*/  MUFU.EX2 R80, R13 ;  /* 0x0000000d00507308 */ /* 0x000ea20000000800 */
[----:B0-----:R-:W-:-:S07]  /*3690*/  FADD.FTZ R59, R59, 1 ;  /* 0x3f8000003b3b7421 */ /* 0x001fce0000010000 */
[----:B------:R-:W0:Y:S01]  /*36a0*/  MUFU.EX2 R81, R15 ;  /* 0x0000000f00517308 */ /* 0x000e220000000800 */
[----:B-1----:R-:W-:-:S07]  /*36b0*/  FADD.FTZ R78, R78, 1 ;  /* 0x3f8000004e4e7421 */ /* 0x002fce0000010000 */
[----:B------:R1:W-:Y:S01]  /*36c0*/  MUFU.RCP R65, R47 ;  /* 0x0000002f00417308 */ /* 0x0003e20000001000 */
[----:B--2---:R-:W-:-:S07]  /*36d0*/  FADD.FTZ R80, R80, 1 ;  /* 0x3f80000050507421 */ /* 0x004fce0000010000 */
[----:B------:R2:W-:Y:S01]  /*36e0*/  MUFU.RCP R70, R48 ;  /* 0x0000003000467308 */ /* 0x0005e20000001000 */
[----:B-1----:R-:W-:Y:S02]  /*36f0*/  HADD2.F32 R47, -RZ, R20.H1_H1 ;  /* 0x30000014ff2f7230 */ /* 0x002fe40000004100 */
[----:B0-----:R-:W-:-:S05]  /*3700*/  FADD.FTZ R81, R81, 1 ;  /* 0x3f80000051517421 */ /* 0x001fca0000010000 */
[----:B------:R-:W0:Y:S01]  /*3710*/  MUFU.EX2 R58, R58 ;  /* 0x0000003a003a7308 */ /* 0x000e220000000800 */
[----:B--2---:R-:W-:Y:S02]  /*3720*/  HADD2.F32 R48, -RZ, R20.H0_H0 ;  /* 0x20000014ff307230 */ /* 0x004fe40000004100 */
[----:B------:R-:W-:-:S05]  /*3730*/  HADD2.F32 R20, -RZ, R18.H0_H0 ;  /* 0x20000012ff147230 */ /* 0x000fca0000004100 */
[----:B------:R-:W-:Y:S08]  /*3740*/  MUFU.RCP R71, R49 ;  /* 0x0000003100477308 */ /* 0x000ff00000001000 */
[----:B------:R-:W1:Y:S01]  /*3750*/  MUFU.RCP R74, R50 ;  /* 0x00000032004a7308 */ /* 0x000e620000001000 */
[----:B0-----:R-:W-:-:S07]  /*3760*/  FADD.FTZ R58, R58, 1 ;  /* 0x3f8000003a3a7421 */ /* 0x001fce0000010000 */
[----:B------:R-:W0:Y:S08]  /*3770*/  MUFU.EX2 R56, R56 ;  /* 0x0000003800387308 */ /* 0x000e300000000800 */
[----:B------:R-:W2:Y:S01]  /*3780*/  MUFU.RCP R73, R51 ;  /* 0x0000003300497308 */ /* 0x000ea20000001000 */
[----:B-1----:R-:W-:-:S04]  /*3790*/  FADD.FTZ R50, -R74, 1 ;  /* 0x3f8000004a327421 */ /* 0x002fc80000010100 */
[C---:B------:R-:W-:Y:S01]  /*37a0*/  FFMA.FTZ R50, R45.reuse, R50, 1 ;  /* 0x3f8000002d327423 */ /* 0x040fe20000010032 */
[----:B------:R-:W-:Y:S02]  /*37b0*/  FMUL.FTZ R45, R45, R74 ;  /* 0x0000004a2d2d7220 */ /* 0x000fe40000410000 */
[----:B------:R-:W-:Y:S01]  /*37c0*/  MUFU.RCP R76, R52 ;  /* 0x00000034004c7308 */ /* 0x000fe20000001000 */
[----:B0-----:R-:W-:-:S07]  /*37d0*/  FADD.FTZ R56, R56, 1 ;  /* 0x3f80000038387421 */ /* 0x001fce0000010000 */
[----:B------:R-:W0:Y:S01]  /*37e0*/  MUFU.RCP R75, R53 ;  /* 0x00000035004b7308 */ /* 0x000e220000001000 */
[----:B--2---:R-:W-:-:S04]  /*37f0*/  FADD.FTZ R51, -R73, 1 ;  /* 0x3f80000049337421 */ /* 0x004fc80000010100 */
[C---:B------:R-:W-:Y:S01]  /*3800*/  FFMA.FTZ R51, R46.reuse, R51, 1 ;  /* 0x3f8000002e337423 */ /* 0x040fe20000010033 */
[----:B------:R-:W-:Y:S02]  /*3810*/  FMUL.FTZ R46, R46, R73 ;  /* 0x000000492e2e7220 */ /* 0x000fe40000410000 */
[----:B------:R-:W-:Y:S08]  /*3820*/  MUFU.RCP R108, R57 ;  /* 0x00000039006c7308 */ /* 0x000ff00000001000 */
[----:B------:R-:W-:Y:S01]  /*3830*/  MUFU.RCP R79, R55 ;  /* 0x00000037004f7308 */ /* 0x000fe20000001000 */
[----:B0-----:R-:W-:-:S04]  /*3840*/  FADD.FTZ R53, -R75, 1 ;  /* 0x3f8000004b357421 */ /* 0x001fc80000010100 */
[C---:B------:R-:W-:Y:S01]  /*3850*/  FFMA.FTZ R53, R34.reuse, R53, 1 ;  /* 0x3f80000022357423 */ /* 0x040fe20000010035 */
[----:B------:R-:W-:Y:S02]  /*3860*/  FMUL.FTZ R34, R34, R75 ;  /* 0x0000004b22227220 */ /* 0x000fe40000410000 */
[----:B------:R-:W-:Y:S08]  /*3870*/  MUFU.RCP R110, R58 ;  /* 0x0000003a006e7308 */ /* 0x000ff00000001000 */
[----:B------:R-:W0:Y:S08]  /*3880*/  MUFU.RCP R77, R54 ;  /* 0x00000036004d7308 */ /* 0x000e300000001000 */
[----:B------:R-:W1:Y:S08]  /*3890*/  MUFU.RCP R107, R56 ;  /* 0x00000038006b7308 */ /* 0x000e700000001000 */
[----:B------:R-:W2:Y:S01]  /*38a0*/  MUFU.RCP R117, R80 ;  /* 0x0000005000757308 */ /* 0x000ea20000001000 */
[----:B0-----:R-:W-:-:S04]  /*38b0*/  FADD.FTZ R55, -R77, 1 ;  /* 0x3f8000004d377421 */ /* 0x001fc80000010100 */
[C---:B------:R-:W-:Y:S01]  /*38c0*/  FFMA.FTZ R55, R40.reuse, R55, 1 ;  /* 0x3f80000028377423 */ /* 0x040fe20000010037 */
[----:B------:R-:W-:Y:S02]  /*38d0*/  FMUL.FTZ R40, R40, R77 ;  /* 0x0000004d28287220 */ /* 0x000fe40000410000 */
[----:B------:R-:W0:Y:S08]  /*38e0*/  MUFU.RCP R118, R81 ;  /* 0x0000005100767308 */ /* 0x000e300000001000 */
[----:B------:R3:W-:Y:S08]  /*38f0*/  MUFU.RCP R114, R78 ;  /* 0x0000004e00727308 */ /* 0x0007f00000001000 */
[----:B------:R-:W4:Y:S01]  /*3900*/  MUFU.RCP R112, R59 ;  /* 0x0000003b00707308 */ /* 0x000f220000001000 */
[----:B-----5:R5:W-:Y:S04]  /*3910*/  STS.128 [R102], R24 ;  /* 0x0000001866007388 */ /* 0x020be80000000c00 */
[----:B------:R1:W-:Y:S01]  /*3920*/  STS.128 [R102+0x200], R28 ;  /* 0x0002001c66007388 */ /* 0x0003e20000000c00 */
[----:B------:R-:W-:-:S03]  /*3930*/  NOP ;  /* 0x0000000000007918 */ /* 0x000fc60000000000 */
[----:B------:R-:W2:Y:S01]  /*3940*/  LDS.128 R12, [R101] ;  /* 0x00000000650c7984 */ /* 0x000ea20000000c00 */
[----:B-----5:R-:W-:Y:S02]  /*3950*/  HADD2.F32 R25, -RZ, R22.H0_H0 ;  /* 0x20000016ff197230 */ /* 0x020fe40000004100 */
[--C-:B------:R-:W-:Y:S02]  /*3960*/  HADD2.F32 R26, -RZ, R23.reuse.H0_H0 ;  /* 0x20000017ff1a7230 */ /* 0x100fe40000004100 */
[----:B-1----:R-:W-:Y:S02]  /*3970*/  HADD2.F32 R29, -RZ, R23.H1_H1 ;  /* 0x30000017ff1d7230 */ /* 0x002fe40000004100 */
[--C-:B------:R-:W-:Y:S02]  /*3980*/  HADD2.F32 R27, -RZ, R16.reuse.H0_H0 ;  /* 0x20000010ff1b7230 */ /* 0x100fe40000004100 */
[----:B------:R-:W-:Y:S02]  /*3990*/  HADD2.F32 R28, -RZ, R16.H1_H1 ;  /* 0x30000010ff1c7230 */ /* 0x000fe40000004100 */
[----:B------:R-:W-:-:S02]  /*39a0*/  HADD2.F32 R30, -RZ, R17.H1_H1 ;  /* 0x30000011ff1e7230 */ /* 0x000fc40000004100 */
[----:B------:R-:W-:Y:S02]  /*39b0*/  HADD2.F32 R24, -RZ, R18.H1_H1 ;  /* 0x30000012ff187230 */ /* 0x000fe40000004100 */
[--C-:B------:R-:W-:Y:S02]  /*39c0*/  HADD2.F32 R22, -RZ, R19.reuse.H0_H0 ;  /* 0x20000013ff167230 */ /* 0x100fe40000004100 */
[----:B------:R-:W-:Y:S02]  /*39d0*/  HADD2.F32 R23, -RZ, R19.H1_H1 ;  /* 0x30000013ff177230 */ /* 0x000fe40000004100 */
[--C-:B--2---:R-:W-:Y:S02]  /*39e0*/  HADD2.F32 R31, -RZ, R12.reuse.H0_H0 ;  /* 0x2000000cff1f7230 */ /* 0x104fe40000004100 */
[----:B------:R-:W-:Y:S02]  /*39f0*/  HADD2.F32 R64, -RZ, R12.H1_H1 ;  /* 0x3000000cff407230 */ /* 0x000fe40000004100 */
[----:B------:R-:W-:-:S02]  /*3a00*/  HADD2.F32 R63, -RZ, R13.H0_H0 ;  /* 0x2000000dff3f7230 */ /* 0x000fc40000004100 */
[----:B------:R-:W-:Y:S01]  /*3a10*/  FMUL.FTZ R12, R48, R31 ;  /* 0x0000001f300c7220 */ /* 0x000fe20000410000 */
[----:B------:R-:W-:Y:S02]  /*3a20*/  HADD2.F32 R66, -RZ, R13.H1_H1 ;  /* 0x3000000dff427230 */ /* 0x000fe40000004100 */
[C---:B------:R-:W-:Y:S01]  /*3a30*/  FADD.FTZ R13, -R65.reuse, 1 ;  /* 0x3f800000410d7421 */ /* 0x040fe20000010100 */
[--C-:B------:R-:W-:Y:S02]  /*3a40*/  HADD2.F32 R68, -RZ, R14.reuse.H0_H0 ;  /* 0x2000000eff447230 */ /* 0x100fe40000004100 */
[----:B------:R-:W-:Y:S01]  /*3a50*/  FMUL.FTZ R16, R65, R12 ;  /* 0x0000000c41107220 */ /* 0x000fe20000410000 */
[----:B------:R-:W-:Y:S02]  /*3a60*/  HADD2.F32 R67, -RZ, R14.H1_H1 ;  /* 0x3000000eff437230 */ /* 0x000fe40000004100 */
[----:B------:R-:W-:Y:S01]  /*3a70*/  FADD.FTZ R14, -R70, 1 ;  /* 0x3f800000460e7421 */ /* 0x000fe20000010100 */
[----:B------:R-:W-:-:S02]  /*3a80*/  HADD2.F32 R69, -RZ, R15.H0_H0 ;  /* 0x2000000fff457230 */ /* 0x000fc40000004100 */
[----:B------:R-:W-:Y:S01]  /*3a90*/  FFMA.FTZ R17, R44, R13, 1 ;  /* 0x3f8000002c117423 */ /* 0x000fe2000001000d */
[----:B------:R-:W-:Y:S02]  /*3aa0*/  HADD2.F32 R72, -RZ, R15.H1_H1 ;  /* 0x3000000fff487230 */ /* 0x000fe40000004100 */
[----:B------:R-:W-:Y:S01]  /*3ab0*/  FMUL.FTZ R15, R47, R64 ;  /* 0x000000402f0f7220 */ /* 0x000fe20000410000 */
[----:B------:R-:W-:Y:S01]  /*3ac0*/  FFMA.FTZ R19, R43, R14, 1 ;  /* 0x3f8000002b137423 */ /* 0x000fe2000001000e */
[----:B------:R-:W-:Y:S01]  /*3ad0*/  FMUL.FTZ R16, R16, R17 ;  /* 0x0000001110107220 */ /* 0x000fe20000410000 */
[----:B------:R-:W-:Y:S01]  /*3ae0*/  FADD.FTZ R17, -R71, 1 ;  /* 0x3f80000047117421 */ /* 0x000fe20000010100 */
[----:B------:R-:W-:Y:S01]  /*3af0*/  FMUL.FTZ R18, R70, R15 ;  /* 0x0000000f46127220 */ /* 0x000fe20000410000 */
[----:B------:R-:W-:Y:S01]  /*3b00*/  FMUL.FTZ R49, R61, R66 ;  /* 0x000000423d317220 */ /* 0x000fe20000410000 */
[----:B------:R-:W3:Y:S01]  /*3b10*/  LDS.128 R12, [R101+0x10] ;  /* 0x00001000650c7984 */ /* 0x000ee20000000c00 */
        /* <DEDUP_REMOVED lines=32> */
[----:B---3--:R-:W-:-:S02]  /*3d20*/  HADD2.F32 R78, -RZ, R12.H0_H0 ;  /* 0x2000000cff4e7230 */ /* 0x008fc40000004100 */
[----:B------:R-:W-:Y:S02]  /*3d30*/  HADD2.F32 R106, -RZ, R12.H1_H1 ;  /* 0x3000000cff6a7230 */ /* 0x000fe40000004100 */
[----:B------:R-:W-:Y:S01]  /*3d40*/  FADD.FTZ R12, -R108, 1 ;  /* 0x3f8000006c0c7421 */ /* 0x000fe20000010100 */
[--C-:B------:R-:W-:Y:S02]  /*3d50*/  HADD2.F32 R109, -RZ, R13.reuse.H0_H0 ;  /* 0x2000000dff6d7230 */ /* 0x100fe40000004100 */
[----:B------:R-:W-:Y:S02]  /*3d60*/  HADD2.F32 R111, -RZ, R13.H1_H1 ;  /* 0x3000000dff6f7230 */ /* 0x000fe40000004100 */
[----:B------:R-:W-:Y:S01]  /*3d70*/  FFMA.FTZ R56, R35, R12, 1 ;  /* 0x3f80000023387423 */ /* 0x000fe2000001000c */
[--C-:B------:R-:W-:Y:S02]  /*3d80*/  HADD2.F32 R113, -RZ, R14.reuse.H0_H0 ;  /* 0x2000000eff717230 */ /* 0x100fe40000004100 */
[----:B------:R-:W-:Y:S01]  /*3d90*/  FADD.FTZ R13, -R79, 1 ;  /* 0x3f8000004f0d7421 */ /* 0x000fe20000010100 */
[----:B------:R-:W-:-:S02]  /*3da0*/  HADD2.F32 R115, -RZ, R14.H1_H1 ;  /* 0x3000000eff737230 */ /* 0x000fc40000004100 */
[----:B------:R-:W-:Y:S01]  /*3db0*/  FADD.FTZ R14, -R110, 1 ;  /* 0x3f8000006e0e7421 */ /* 0x000fe20000010100 */
[----:B------:R-:W-:Y:S01]  /*3dc0*/  FMUL.FTZ R12, R27, R78 ;  /* 0x0000004e1b0c7220 */ /* 0x000fe20000410000 */
[----:B------:R-:W-:Y:S01]  /*3dd0*/  FMUL.FTZ R49, R21, R109 ;  /* 0x0000006d15317220 */ /* 0x000fe20000410000 */
[--C-:B------:R-:W-:Y:S02]  /*3de0*/  HADD2.F32 R116, -RZ, R15.reuse.H0_H0 ;  /* 0x2000000fff747230 */ /* 0x100fe40000004100 */
[----:B------:R-:W-:Y:S01]  /*3df0*/  FFMA.FTZ R13, R38, R13, 1 ;  /* 0x3f800000260d7423 */ /* 0x000fe2000001000d */
[----:B------:R-:W-:Y:S02]  /*3e00*/  HADD2.F32 R119, -RZ, R15.H1_H1 ;  /* 0x3000000fff777230 */ /* 0x000fe40000004100 */
[----:B------:R-:W-:Y:S01]  /*3e10*/  FFMA.FTZ R58, R39, R14, 1 ;  /* 0x3f800000273a7423 */ /* 0x000fe2000001000e */
        /* <DEDUP_REMOVED lines=11> */
[----:B0-----:R-:W-:Y:S01]  /*3ed0*/  FADD.FTZ R56, -R118, 1 ;  /* 0x3f80000076387421 */ /* 0x001fe20000010100 */
[----:B------:R-:W-:Y:S01]  /*3ee0*/  FMUL.FTZ R54, R14, R15 ;  /* 0x0000000f0e367220 */ /* 0x000fe20000410000 */
[----:B------:R-:W-:Y:S01]  /*3ef0*/  FMUL.FTZ R58, R57, R58 ;  /* 0x0000003a393a7220 */ /* 0x000fe20000410000 */
[----:B------:R-:W-:Y:S01]  /*3f00*/  FFMA.FTZ R80, R36, R13, 1 ;  /* 0x3f80000024507423 */ /* 0x000fe2000001000d */
[----:B------:R-:W-:Y:S01]  /*3f10*/  FFMA.FTZ R82, R41, R56, 1 ;  /* 0x3f80000029527423 */ /* 0x000fe20000010038 */
[----:B----4-:R-:W-:Y:S01]  /*3f20*/  FADD.FTZ R12, -R112, 1 ;  /* 0x3f800000700c7421 */ /* 0x010fe20000010100 */
        /* <DEDUP_REMOVED lines=16> */
[----:B------:R-:W-:Y:S01]  /*4030*/  HADD2.F32 R81, -RZ, R9.H1_H1 ;  /* 0x30000009ff517230 */ /* 0x000fe20000004100 */
[----:B------:R-:W-:Y:S01]  /*4040*/  F2FP.F16.F32.PACK_AB R13, R50, R17 ;  /* 0x00000011320d723e */ /* 0x000fe200000000ff */
[----:B------:R-:W-:Y:S01]  /*4050*/  HADD2.F32 R50, -RZ, R7.H0_H0 ;  /* 0x20000007ff327230 */ /* 0x000fe20000004100 */
[----:B------:R-:W-:Y:S01]  /*4060*/  F2FP.F16.F32.PACK_AB R14, R18, R51 ;  /* 0x00000033120e723e */ /* 0x000fe200000000ff */
[----:B------:R-:W-:Y:S01]  /*4070*/  HADD2.F32 R51, -RZ, R6.H1_H1 ;  /* 0x30000006ff337230 */ /* 0x000fe20000004100 */
[----:B------:R-:W-:Y:S01]  /*4080*/  F2FP.F16.F32.PACK_AB R15, R55, R52 ;  /* 0x00000034370f723e */ /* 0x000fe200000000ff */
[----:B------:R-:W-:Y:S01]  /*4090*/  BAR.SYNC.DEFER_BLOCKING 0x0 ;  /* 0x0000000000007b1d */ /* 0x000fe20000010000 */
[----:B------:R-:W-:Y:S01]  /*40a0*/  F2FP.F16.F32.PACK_AB R16, R54, R49 ;  /* 0x000000313610723e */ /* 0x000fe200000000ff */
[--C-:B------:R-:W-:Y:S01]  /*40b0*/  HADD2.F32 R55, -RZ, R4.reuse.H1_H1 ;  /* 0x30000004ff377230 */ /* 0x100fe20000004100 */
[----:B------:R-:W-:Y:S01]  /*40c0*/  F2FP.F16.F32.PACK_AB R17, R58, R53 ;  /* 0x000000353a11723e */ /* 0x000fe200000000ff */
[--C-:B------:R-:W-:Y:S01]  /*40d0*/  HADD2.F32 R54, -RZ, R5.reuse.H0_H0 ;  /* 0x20000005ff367230 */ /* 0x100fe20000004100 */
[----:B------:R-:W-:Y:S01]  /*40e0*/  F2FP.F16.F32.PACK_AB R18, R57, R56 ;  /* 0x000000383912723e */ /* 0x000fe200000000ff */
[----:B------:R-:W-:Y:S01]  /*40f0*/  HADD2.F32 R56, -RZ, R4.H0_H0 ;  /* 0x20000004ff387230 */ /* 0x000fe20000004100 */
[----:B------:R-:W-:Y:S01]  /*4100*/  F2FP.F16.F32.PACK_AB R19, R82, R59 ;  /* 0x0000003b5213723e */ /* 0x000fe200000000ff */
[----:B------:R-:W-:-:S02]  /*4110*/  HADD2.F32 R53, -RZ, R5.H1_H1 ;  /* 0x30000005ff357230 */ /* 0x000fc40000004100 */
[----:B------:R-:W-:Y:S01]  /*4120*/  FMUL.FTZ R38, R38, R79 ;  /* 0x0000004f26267220 */ /* 0x000fe20000410000 */
[----:B------:R-:W-:Y:S02]  /*4130*/  HADD2.F32 R52, -RZ, R6.H0_H0 ;  /* 0x20000006ff347230 */ /* 0x000fe40000004100 */
[----:B------:R-:W-:Y:S01]  /*4140*/  FMUL.FTZ R107, R32, R107 ;  /* 0x0000006b206b7220 */ /* 0x000fe20000410000 */
[----:B------:R-:W-:Y:S02]  /*4150*/  HADD2.F32 R49, -RZ, R7.H1_H1 ;  /* 0x30000007ff317230 */ /* 0x000fe40000004100 */
[----:B------:R-:W-:Y:S01]  /*4160*/  FMUL.FTZ R108, R35, R108 ;  /* 0x0000006c236c7220 */ /* 0x000fe20000410000 */
[----:B------:R-:W-:Y:S01]  /*4170*/  HADD2.F32 R82, -RZ, R9.H0_H0 ;  /* 0x20000009ff527230 */ /* 0x000fe20000004100 */
        /* <DEDUP_REMOVED lines=9> */
[----:B------:R-:W-:Y:S01]  /*4210*/  STS.128 [R101], R12 ;  /* 0x0000000c65007388 */ /* 0x000fe20000000c00 */
[--C-:B------:R-:W-:Y:S02]  /*4220*/  HADD2.F32 R58, -RZ, R11.reuse.H0_H0 ;  /* 0x2000000bff3a7230 */ /* 0x100fe40000004100 */
[----:B------:R-:W-:Y:S01]  /*4230*/  FMUL.FTZ R73, R27, R38 ;  /* 0x000000261b497220 */ /* 0x000fe20000410000 */
[----:B------:R-:W-:Y:S01]  /*4240*/  HADD2.F32 R57, -RZ, R11.H1_H1 ;  /* 0x3000000bff397230 */ /* 0x000fe20000004100 */
        /* <DEDUP_REMOVED lines=11> */
[----:B0-----:R-:W-:-:S04]  /*4300*/  FMUL.FTZ R16, R48, R44 ;  /* 0x0000002c30107220 */ /* 0x001fc80000410000 */
[----:B------:R-:W-:-:S04]  /*4310*/  FFMA.FTZ R105, R16, R84, R105 ;  /* 0x0000005410697223 */ /* 0x000fc80000010069 */
[----:B------:R-:W-:-:S04]  /*4320*/  FFMA.FTZ R10, R70, R83, R105 ;  /* 0x00000053460a7223 */ /* 0x000fc80000010069 */
[----:B------:R-:W-:-:S04]  /*4330*/  FFMA.FTZ R11, R65, R82, R10 ;  /* 0x00000052410b7223 */ /* 0x000fc8000001000a */
[----:B------:R-:W-:Y:S01]  /*4340*/  FFMA.FTZ R18, R60, R81, R11 ;  /* 0x000000513c127223 */ /* 0x000fe2000001000b */
        /* <DEDUP_REMOVED lines=45> */
.L_x_5183:
[----:B-1----:R-:W-:Y:S01]  /*4620*/  FFMA.FTZ R3, R61, R80, R18 ;  /* 0x000000503d037223 */ /* 0x002fe20000010012 */
[----:B------:R-:W1:Y:S01]  /*4630*/  LDCU UR8, c[0x0][0x38c] ;  /* 0x00007180ff0877ac */ /* 0x000e620008000800 */
[----:B------:R-:W-:Y:S01]  /*4640*/  HFMA2 R48, -RZ, RZ, 0, 0 ;  /* 0x00000000ff307431 */ /* 0x000fe200000001ff */
[----:B------:R-:W-:Y:S01]  /*4650*/  CS2R R46, SRZ ;  /* 0x00000000002e7805 */ /* 0x000fe2000001ff00 */
[----:B------:R-:W-:Y:S01]  /*4660*/  FFMA.FTZ R2, R62, R59, R3 ;  /* 0x0000003b3e027223 */ /* 0x000fe20000010003 */
        /* <DEDUP_REMOVED lines=8> */
[----:B------:R-:W-:Y:S01]  /*46f0*/  MOV R33, RZ ;  /* 0x000000ff00217202 */ /* 0x000fe20000000f00 */
[----:B------:R-:W-:Y:S01]  /*4700*/  FMUL.FTZ R32, R16, UR6 ;  /* 0x0000000610207c20 */ /* 0x000fe20008410000 */
[----:B------:R-:W-:Y:S01]  /*4710*/  FMUL.FTZ R31, R70, UR6 ;  /* 0x00000006461f7c20 */ /* 0x000fe20008410000 */
[----:B------:R-:W-:Y:S01]  /*4720*/  FFMA.FTZ R3, R73, R56, R2 ;  /* 0x0000003849037223 */ /* 0x000fe20000010002 */
[----:B------:R-:W-:Y:S01]  /*4730*/  FMUL.FTZ R30, R65, UR6 ;  /* 0x00000006411e7c20 */ /* 0x000fe20008410000 */
[----:B------:R-:W-:Y:S01]  /*4740*/  FMUL.FTZ R29, R60, UR6 ;  /* 0x000000063c1d7c20 */ /* 0x000fe20008410000 */
[----:B-1----:R-:W-:Y:S01]  /*4750*/  UISETP.GE.AND UP0, UPT, UR8, 0x1, UPT ;  /* 0x000000010800788c */ /* 0x002fe2000bf06270 */
        /* <DEDUP_REMOVED lines=13> */
[----:B------:R-:W-:Y:S01]  /*4830*/  FMUL.FTZ R19, R112, UR6 ;  /* 0x0000000670137c20 */ /* 0x000fe20008410000 */
[----:B------:R-:W-:Y:S01]  /*4840*/  FMUL.FTZ R18, R79, UR6 ;  /* 0x000000064f127c20 */ /* 0x000fe20008410000 */
[----:B------:R-:W-:Y:S01]  /*4850*/  FMUL.FTZ R17, R114, UR6 ;  /* 0x0000000672117c20 */ /* 0x000fe20008410000 */
[----:B------:R-:W-:-:S04]  /*4860*/  FFMA.FTZ R2, R112, R51, R3 ;  /* 0x0000003370027223 */ /* 0x000fc80000010003 */
[----:B------:R-:W-:-:S04]  /*4870*/  FFMA.FTZ R105, R79, R50, R2 ;  /* 0x000000324f697223 */ /* 0x000fc80000010002 */
[----:B------:R-:W-:Y:S01]  /*4880*/  FFMA.FTZ R105, R114, R49, R105 ;  /* 0x0000003172697223 */ /* 0x000fe20000010069 */
[----:B------:R-:W-:Y:S06]  /*4890*/  BAR.SYNC.DEFER_BLOCKING 0x0 ;  /* 0x0000000000007b1d */ /* 0x000fec0000010000 */
[----:B------:R-:W-:Y:S05]  /*48a0*/  BRA.U !UP0, `(.L_x_5184) ;  /* 0x0000008508087547 */ /* 0x000fea000b800000 */
[----:B------:R-:W-:Y:S01]  /*48b0*/  UISETP.NE.AND UP0, UPT, UR19, 0x1, UPT ;  /* 0x000000011300788c */ /* 0x000fe2000bf05270 */
[----:B0-----:R-:W-:Y:S01]  /*48c0*/  FADD.FTZ R15, R65, R65 ;  /* 0x00000041410f7221 */ /* 0x001fe20000010000 */
        /* <DEDUP_REMOVED lines=28> */
.L_x_5283:
        /* <DEDUP_REMOVED lines=274> */
.L_x_5186:
[----:B------:R-:W-:-:S06]  /*5bb0*/  LEA R106, R108, UR26, 0x3 ;  /* 0x0000001a6c6a7c11 */ /* 0x000fcc000f8e18ff */
[----:B------:R-:W0:Y:S02]  /*5bc0*/  LDS.64 R106, [R106+0x8788] ;  /* 0x008788006a6a7984 */ /* 0x000e240000000a00 */
.L_x_5187:
[----:B------:R-:W-:Y:S05]  /*5bd0*/  BSYNC.RECONVERGENT B0 ;  /* 0x0000000000007941 */ /* 0x000fea0003800200 */
.L_x_5185:
        /* <DEDUP_REMOVED lines=305> */
.L_x_5311:
        /* <DEDUP_REMOVED lines=13> */
.L_x_5314:
[----:B------:R-:W-:-:S03]  /*6fc0*/  UMOV UR9, 0xffffffff ;  /* 0xffffffff00097882 */ /* 0x000fc60000000000 */
[----:B------:R-:W-:Y:S05]  /*6fd0*/  BRA.DIV UR9, `(.L_x_5191) ;  /* 0x0000007e09647947 */ /* 0x000fea000b800000 */
.L_x_5317:
[----:B------:R-:W-:-:S03]  /*6fe0*/  UMOV UR9, 0xffffffff ;  /* 0xffffffff00097882 */ /* 0x000fc60000000000 */
[----:B------:R-:W-:Y:S05]  /*6ff0*/  BRA.DIV UR9, `(.L_x_5192) ;  /* 0x0000007e09847947 */ /* 0x000fea000b800000 */
.L_x_5320:
[----:B------:R-:W-:-:S03]  /*7000*/  UMOV UR9, 0xffffffff ;  /* 0xffffffff00097882 */ /* 0x000fc60000000000 */
[----:B------:R-:W-:Y:S05]  /*7010*/  BRA.DIV UR9, `(.L_x_5193) ;  /* 0x0000007e09a47947 */ /* 0x000fea000b800000 */
.L_x_5323:
        /* <DEDUP_REMOVED lines=10> */
.L_x_5333:
        /* <DEDUP_REMOVED lines=45> */
.L_x_5188:
        /* <DEDUP_REMOVED lines=313> */
.L_x_5338:
        /* <DEDUP_REMOVED lines=12> */
.L_x_5199:
[----:B------:R-:W-:Y:S05]  /*87e0*/  BSYNC.RECONVERGENT B1 ;  /* 0x0000000000017941 */ /* 0x000fea0003800200 */
.L_x_5198:
[----:B------:R-:W-:Y:S01]  /*87f0*/  UMOV UR9, 0xffffffff ;  /* 0xffffffff00097882 */ /* 0x000fe20000000000 */
[----:B------:R-:W-:Y:S02]  /*8800*/  ISETP.GT.U32.AND P2, PT, R206, 0x1d, PT ;  /* 0x0000001dce00780c */ /* 0x000fe40003f44070 */
[----:B------:R-:W-:Y:S11]  /*8810*/  BRA.DIV UR9, `(.L_x_5200) ;  /* 0x0000006a09f47947 */ /* 0x000ff6000b800000 */
[----:B--2---:R2:W1:Y:S04]  /*8820*/  SHFL.DOWN PT, R76, R249, 0x2, 0x1f ;  /* 0x08401f00f94c7f89 */ /* 0x00446800000e0000 */
[----:B---3--:R2:W3:Y:S04]  /*8830*/  SHFL.DOWN PT, R77, R248, 0x2, 0x1f ;  /* 0x08401f00f84d7f89 */ /* 0x0084e800000e0000 */
[----:B----4-:R2:W4:Y:S04]  /*8840*/  SHFL.DOWN PT, R78, R247, 0x2, 0x1f ;  /* 0x08401f00f74e7f89 */ /* 0x01052800000e0000 */
[----:B0-----:R2:W0:Y:S02]  /*8850*/  SHFL.DOWN PT, R251, R246, 0x2, 0x1f ;  /* 0x08401f00f6fb7f89 */ /* 0x00142400000e0000 */
.L_x_5344:
        /* <DEDUP_REMOVED lines=12> */
.L_x_5202:
[----:B------:R-:W-:Y:S05]  /*8920*/  BSYNC.RECONVERGENT B1 ;  /* 0x0000000000017941 */ /* 0x000fea0003800200 */
.L_x_5201:
[----:B------:R-:W-:Y:S01]  /*8930*/  UMOV UR9, 0xffffffff ;  /* 0xffffffff00097882 */ /* 0x000fe20000000000 */
[----:B------:R-:W-:Y:S02]  /*8940*/  ISETP.GT.U32.AND P2, PT, R206, 0x1b, PT ;  /* 0x0000001bce00780c */ /* 0x000fe40003f44070 */
[----:B------:R-:W-:Y:S11]  /*8950*/  BRA.DIV UR9, `(.L_x_5203) ;  /* 0x0000006e09147947 */ /* 0x000ff6000b800000 */
[----:B-1----:R1:W1:Y:S04]  /*8960*/  SHFL.DOWN PT, R76, R249, 0x4, 0x1f ;  /* 0x08801f00f94c7f89 */ /* 0x00226800000e0000 */
[----:B---3--:R3:W1:Y:S04]  /*8970*/  SHFL.DOWN PT, R77, R248, 0x4, 0x1f ;  /* 0x08801f00f84d7f89 */ /* 0x00866800000e0000 */
[----:B----4-:R3:W4:Y:S04]  /*8980*/  SHFL.DOWN PT, R78, R247, 0x4, 0x1f ;  /* 0x08801f00f74e7f89 */ /* 0x01072800000e0000 */
[----:B0-----:R3:W0:Y:S02]  /*8990*/  SHFL.DOWN PT, R251, R246, 0x4, 0x1f ;  /* 0x08801f00f6fb7f89 */ /* 0x00162400000e0000 */
.L_x_5350:
        /* <DEDUP_REMOVED lines=12> */
.L_x_5205:
[----:B------:R-:W-:Y:S05]  /*8a60*/  BSYNC.RECONVERGENT B1 ;  /* 0x0000000000017941 */ /* 0x000fea0003800200 */
.L_x_5204:
[----:B------:R-:W-:Y:S01]  /*8a70*/  UMOV UR9, 0xffffffff ;  /* 0xffffffff00097882 */ /* 0x000fe20000000000 */
[----:B------:R-:W-:Y:S02]  /*8a80*/  ISETP.GT.U32.AND P2, PT, R206, 0x17, PT ;  /* 0x00000017ce00780c */ /* 0x000fe40003f44070 */
[----:B------:R-:W-:Y:S11]  /*8a90*/  BRA.DIV UR9, `(.L_x_5206) ;  /* 0x0000006e09347947 */ /* 0x000ff6000b800000 */
[----:B-1----:R1:W1:Y:S04]  /*8aa0*/  SHFL.DOWN PT, R76, R249, 0x8, 0x1f ;  /* 0x09001f00f94c7f89 */ /* 0x00226800000e0000 */
[----:B------:R0:W1:Y:S04]  /*8ab0*/  SHFL.DOWN PT, R77, R248, 0x8, 0x1f ;  /* 0x09001f00f84d7f89 */ /* 0x00006800000e0000 */
[----:B----4-:R4:W1:Y:S04]  /*8ac0*/  SHFL.DOWN PT, R78, R247, 0x8, 0x1f ;  /* 0x09001f00f74e7f89 */ /* 0x01086800000e0000 */
[----:B0-----:R4:W0:Y:S02]  /*8ad0*/  SHFL.DOWN PT, R251, R246, 0x8, 0x1f ;  /* 0x09001f00f6fb7f89 */ /* 0x00182400000e0000 */
.L_x_5356:
        /* <DEDUP_REMOVED lines=12> */
.L_x_5208:
[----:B------:R-:W-:Y:S05]  /*8ba0*/  BSYNC.RECONVERGENT B1 ;  /* 0x0000000000017941 */ /* 0x000fea0003800200 */
.L_x_5207:
[----:B------:R-:W-:Y:S01]  /*8bb0*/  UMOV UR9, 0xffffffff ;  /* 0xffffffff00097882 */ /* 0x000fe20000000000 */
[----:B------:R-:W-:Y:S02]  /*8bc0*/  ISETP.GT.U32.AND P2, PT, R206, 0xf, PT ;  /* 0x0000000fce00780c */ /* 0x000fe40003f44070 */
[----:B------:R-:W-:Y:S11]  /*8bd0*/  BRA.DIV UR9, `(.L_x_5209) ;  /* 0x0000006e09547947 */ /* 0x000ff6000b800000 */
[----:B-1----:R1:W1:Y:S04]  /*8be0*/  SHFL.DOWN PT, R76, R249, 0x10, 0x1f ;  /* 0x0a001f00f94c7f89 */ /* 0x00226800000e0000 */
[----:B------:R0:W1:Y:S04]  /*8bf0*/  SHFL.DOWN PT, R77, R248, 0x10, 0x1f ;  /* 0x0a001f00f84d7f89 */ /* 0x00006800000e0000 */
[----:B------:R1:W1:Y:S04]  /*8c00*/  SHFL.DOWN PT, R78, R247, 0x10, 0x1f ;  /* 0x0a001f00f74e7f89 */ /* 0x00026800000e0000 */
[----:B0-----:R0:W0:Y:S02]  /*8c10*/  SHFL.DOWN PT, R251, R246, 0x10, 0x1f ;  /* 0x0a001f00f6fb7f89 */ /* 0x00102400000e0000 */
.L_x_5362:
        /* <DEDUP_REMOVED lines=12> */
.L_x_5211:
[----:B------:R-:W-:Y:S05]  /*8ce0*/  BSYNC.RECONVERGENT B1 ;  /* 0x0000000000017941 */ /* 0x000fea0003800200 */
.L_x_5210:
        /* <DEDUP_REMOVED lines=27> */
.L_x_5376:
        /* <DEDUP_REMOVED lines=15> */
.L_x_5214:
[----:B------:R-:W-:Y:S05]  /*8f90*/  BSYNC.RECONVERGENT B1 ;  /* 0x0000000000017941 */ /* 0x000fea0003800200 */
.L_x_5213:
        /* <DEDUP_REMOVED lines=38> */
.L_x_5196:
[----:B------:R-:W-:Y:S05]  /*9200*/  BSYNC B0 ;  /* 0x0000000000007941 */ /* 0x000fea0003800000 */
.L_x_5195:
        /* <DEDUP_REMOVED lines=478> */
.L_x_5216:
[----:B------:R-:W-:Y:S05]  /*aff0*/  BSYNC.RECONVERGENT B0 ;  /* 0x0000000000007941 */ /* 0x000fea0003800200 */
.L_x_5215:
[----:B------:R-:W-:Y:S04]  /*b000*/  BSSY.RECONVERGENT B0, `(.L_x_5217) ;  /* 0x0000003000007945 */ /* 0x000fe80003800200 */
[----:B------:R-:W-:Y:S05]  /*b010*/  @!P2 BRA `(.L_x_5218) ;  /* 0x000000000004a947 */ /* 0x000fea0003800000 */
[----:B-1----:R2:W-:Y:S02]  /*b020*/  REDG.E.ADD.F32.FTZ.RN.STRONG.GPU desc[UR28][R70.64+0x200], R169 ;  /* 0x000200a9460079a6 */ /* 0x0025e4000c12f31c */
.L_x_5218:
[----:B------:R-:W-:Y:S05]  /*b030*/  BSYNC.RECONVERGENT B0 ;  /* 0x0000000000007941 */ /* 0x000fea0003800200 */
.L_x_5217:
        /* <DEDUP_REMOVED lines=17> */
.L_x_5220:
[----:B------:R-:W-:Y:S05]  /*b150*/  BSYNC.RECONVERGENT B0 ;  /* 0x0000000000007941 */ /* 0x000fea0003800200 */
.L_x_5219:
[----:B01----:R0:W1:Y:S01]  /*b160*/  LDS R149, [R187+0x2700] ;  /* 0x00270000bb957984 */ /* 0x0030620000000800 */
[----:B------:R-:W-:Y:S01]  /*b170*/  BSSY.RECONVERGENT B0, `(.L_x_5221) ;  /* 0x0000006000007945 */ /* 0x000fe20003800200 */
[----:B------:R-:W-:Y:S02]  /*b180*/  IADD3 R171, PT, PT, R108, 0x300, RZ ;  /* 0x000003006cab7810 */ /* 0x000fe40007ffe0ff */
[----:B------:R-:W-:Y:S02]  /*b190*/  LEA.HI R169, R169, R108, RZ, 0x1b ;  /* 0x0000006ca9a97211 */ /* 0x000fe400078fd8ff */
[----:B------:R-:W-:Y:S01]  /*b1a0*/  LEA R62, R62, UR26, 0x2 ;  /* 0x0000001a3e3e7c11 */ /* 0x000fe2000f8e10ff */
[----:B------:R-:W-:Y:S06]  /*b1b0*/  @!P0 BRA `(.L_x_5222) ;  /* 0x0000000000048947 */ /* 0x000fec0003800000 */
[----:B-1----:R2:W-:Y:S02]  /*b1c0*/  REDG.E.ADD.F32.FTZ.RN.STRONG.GPU desc[UR28][R70.64+0x600], R149 ;  /* 0x00060095460079a6 */ /* 0x0025e4000c12f31c */
.L_x_5222:
[----:B------:R-:W-:Y:S05]  /*b1d0*/  BSYNC.RECONVERGENT B0 ;  /* 0x0000000000007941 */ /* 0x000fea0003800200 */
.L_x_5221:
[----:B-12---:R1:W2:Y:S01]  /*b1e0*/  LDS R149, [R62+0x2900] ;  /* 0x002900003e957984 */ /* 0x0062a20000000800 */
[----:B------:R-:W-:Y:S01]  /*b1f0*/  BSSY.RECONVERGENT B0, `(.L_x_5223) ;  /* 0x0000006000007945 */ /* 0x000fe20003800200 */
[----:B0-----:R-:W-:Y:S02]  /*b200*/  IADD3 R187, PT, PT, R108, 0x380, RZ ;  /* 0x000003806cbb7810 */ /* 0x001fe40007ffe0ff */
[----:B------:R-:W-:Y:S02]  /*b210*/  LEA.HI R171, R171, R108, RZ, 0x1b ;  /* 0x0000006cabab7211 */ /* 0x000fe400078fd8ff */
[----:B------:R-:W-:Y:S01]  /*b220*/  LEA R169, R169, UR26, 0x2 ;  /* 0x0000001aa9a97c11 */ /* 0x000fe2000f8e10ff */
[----:B------:R-:W-:Y:S06]  /*b230*/  @!P2 BRA `(.L_x_5224) ;  /* 0x000000000004a947 */ /* 0x000fec0003800000 */
[----:B--2---:R0:W-:Y:S02]  /*b240*/  REDG.E.ADD.F32.FTZ.RN.STRONG.GPU desc[UR28][R70.64+0x800], R149 ;  /* 0x00080095460079a6 */ /* 0x0041e4000c12f31c */
.L_x_5224:
[----:B------:R-:W-:Y:S05]  /*b250*/  BSYNC.RECONVERGENT B0 ;  /* 0x0000000000007941 */ /* 0x000fea0003800200 */
.L_x_5223:
[----:B0-2---:R0:W2:Y:S01]  /*b260*/  LDS R149, [R169+0x2b00] ;  /* 0x002b0000a9957984 */ /* 0x0050a20000000800 */
[----:B------:R-:W-:Y:S01]  /*b270*/  BSSY.RECONVERGENT B0, `(.L_x_5225) ;  /* 0x0000005000007945 */ /* 0x000fe20003800200 */
[----:B------:R-:W-:Y:S02]  /*b280*/  LEA.HI R187, R187, R108, RZ, 0x1b ;  /* 0x0000006cbbbb7211 */ /* 0x000fe400078fd8ff */
[----:B------:R-:W-:Y:S01]  /*b290*/  LEA R171, R171, UR26, 0x2 ;  /* 0x0000001aabab7c11 */ /* 0x000fe2000f8e10ff */
[----:B------:R-:W-:Y:S06]  /*b2a0*/  @!P3 BRA `(.L_x_5226) ;  /* 0x000000000004b947 */ /* 0x000fec0003800000 */
[----:B--2---:R3:W-:Y:S02]  /*b2b0*/  REDG.E.ADD.F32.FTZ.RN.STRONG.GPU desc[UR28][R70.64+0xa00], R149 ;  /* 0x000a0095460079a6 */ /* 0x0047e4000c12f31c */
.L_x_5226:
[----:B------:R-:W-:Y:S05]  /*b2c0*/  BSYNC.RECONVERGENT B0 ;  /* 0x0000000000007941 */ /* 0x000fea0003800200 */
.L_x_5225:
[----:B--23--:R2:W3:Y:S01]  /*b2d0*/  LDS R149, [R171+0x2d00] ;  /* 0x002d0000ab957984 */ /* 0x00c4e20000000800 */
[----:B------:R-:W-:Y:S01]  /*b2e0*/  BSSY.RECONVERGENT B0, `(.L_x_5227) ;  /* 0x0000004000007945 */ /* 0x000fe20003800200 */
[----:B------:R-:W-:-:S03]  /*b2f0*/  LEA R187, R187, UR26, 0x2 ;  /* 0x0000001abbbb7c11 */ /* 0x000fc6000f8e10ff */
[----:B------:R-:W-:Y:S05]  /*b300*/  @!P4 BRA `(.L_x_5228) ;  /* 0x000000000004c947 */ /* 0x000fea0003800000 */
[----:B---3--:R4:W-:Y:S02]  /*b310*/  REDG.E.ADD.F32.FTZ.RN.STRONG.GPU desc[UR28][R70.64+0xc00], R149 ;  /* 0x000c0095460079a6 */ /* 0x0089e4000c12f31c */
.L_x_5228:
[----:B------:R-:W-:Y:S05]  /*b320*/  BSYNC.RECONVERGENT B0 ;  /* 0x0000000000007941 */ /* 0x000fea0003800200 */
.L_x_5227:
[----:B---34-:R3:W4:Y:S01]  /*b330*/  LDS R149, [R187+0x2f00] ;  /* 0x002f0000bb957984 */ /* 0x0187220000000800 */
[----:B------:R-:W-:Y:S01]  /*b340*/  BSSY.RECONVERGENT B0, `(.L_x_5229) ;  /* 0x0000005000007945 */ /* 0x000fe20003800200 */
[C---:B0-----:R-:W-:Y:S02]  /*b350*/  LOP3.LUT R169, R108.reuse, 0x400, RZ, 0xfc, !PT ;  /* 0x000004006ca97812 */ /* 0x041fe400078efcff */
[----:B--2---:R-:W-:Y:S01]  /*b360*/  IADD3 R171, PT, PT, R108, 0x480, RZ ;  /* 0x000004806cab7810 */ /* 0x004fe20007ffe0ff */
[----:B------:R-:W-:Y:S06]  /*b370*/  @!P5 BRA `(.L_x_5230) ;  /* 0x000000000004d947 */ /* 0x000fec0003800000 */
[----:B----4-:R0:W-:Y:S02]  /*b380*/  REDG.E.ADD.F32.FTZ.RN.STRONG.GPU desc[UR28][R70.64+0xe00], R149 ;  /* 0x000e0095460079a6 */ /* 0x0101e4000c12f31c */
.L_x_5230:
[----:B------:R-:W-:Y:S05]  /*b390*/  BSYNC.RECONVERGENT B0 ;  /* 0x0000000000007941 */ /* 0x000fea0003800200 */
.L_x_5229:
        /* <DEDUP_REMOVED lines=17> */
.L_x_5232:
[----:B------:R-:W-:Y:S05]  /*b4b0*/  BSYNC.RECONVERGENT B0 ;  /* 0x0000000000007941 */ /* 0x000fea0003800200 */
.L_x_5231:
[----:B01----:R0:W1:Y:S01]  /*b4c0*/  LDS R149, [R171+0x3300] ;  /* 0x00330000ab957984 */ /* 0x0030620000000800 */
[----:B------:R-:W-:Y:S01]  /*b4d0*/  BSSY.RECONVERGENT B0, `(.L_x_5233) ;  /* 0x0000006000007945 */ /* 0x000fe20003800200 */
[----:B------:R-:W-:Y:S02]  /*b4e0*/  IADD3 R169, PT, PT, R108, 0x600, RZ ;  /* 0x000006006ca97810 */ /* 0x000fe40007ffe0ff */
[----:B------:R-:W-:Y:S02]  /*b4f0*/  LEA.HI R187, R187, R108, RZ, 0x1b ;  /* 0x0000006cbbbb7211 */ /* 0x000fe400078fd8ff */
[----:B------:R-:W-:Y:S01]  /*b500*/  LEA R62, R62, UR26, 0x2 ;  /* 0x0000001a3e3e7c11 */ /* 0x000fe2000f8e10ff */
[----:B------:R-:W-:Y:S06]  /*b510*/  @!P0 BRA `(.L_x_5234) ;  /* 0x0000000000048947 */ /* 0x000fec0003800000 */
[----:B-1----:R2:W-:Y:S02]  /*b520*/  REDG.E.ADD.F32.FTZ.RN.STRONG.GPU desc[UR28][R70.64+0x1200], R149 ;  /* 0x00120095460079a6 */ /* 0x0025e4000c12f31c */
.L_x_5234:
[----:B------:R-:W-:Y:S05]  /*b530*/  BSYNC.RECONVERGENT B0 ;  /* 0x0000000000007941 */ /* 0x000fea0003800200 */
.L_x_5233:
[----:B-12---:R1:W2:Y:S01]  /*b540*/  LDS R149, [R62+0x3500] ;  /* 0x003500003e957984 */ /* 0x0062a20000000800 */
[----:B------:R-:W-:Y:S01]  /*b550*/  BSSY.RECONVERGENT B0, `(.L_x_5235) ;  /* 0x0000006000007945 */ /* 0x000fe20003800200 */
[----:B0-----:R-:W-:Y:S02]  /*b560*/  IADD3 R171, PT, PT, R108, 0x680, RZ ;  /* 0x000006806cab7810 */ /* 0x001fe40007ffe0ff */
[----:B------:R-:W-:Y:S02]  /*b570*/  LEA.HI R169, R169, R108, RZ, 0x1b ;  /* 0x0000006ca9a97211 */ /* 0x000fe400078fd8ff */
[----:B------:R-:W-:Y:S01]  /*b580*/  LEA R187, R187, UR26, 0x2 ;  /* 0x0000001abbbb7c11 */ /* 0x000fe2000f8e10ff */
[----:B------:R-:W-:Y:S06]  /*b590*/  @!P2 BRA `(.L_x_5236) ;  /* 0x000000000004a947 */ /* 0x000fec0003800000 */
[----:B--2---:R0:W-:Y:S02]  /*b5a0*/  REDG.E.ADD.F32.FTZ.RN.STRONG.GPU desc[UR28][R70.64+0x1400], R149 ;  /* 0x00140095460079a6 */ /* 0x0041e4000c12f31c */
.L_x_5236:
[----:B------:R-:W-:Y:S05]  /*b5b0*/  BSYNC.RECONVERGENT B0 ;  /* 0x0000000000007941 */ /* 0x000fea0003800200 */
.L_x_5235:
[----:B0-2---:R0:W2:Y:S01]  /*b5c0*/  LDS R149, [R187+0x3700] ;  /* 0x00370000bb957984 */ /* 0x0050a20000000800 */
[----:B------:R-:W-:Y:S01]  /*b5d0*/  BSSY.RECONVERGENT B0, `(.L_x_5237) ;  /* 0x0000005000007945 */ /* 0x000fe20003800200 */
[----:B------:R-:W-:Y:S02]  /*b5e0*/  LEA.HI R171, R171, R108, RZ, 0x1b ;  /* 0x0000006cabab7211 */ /* 0x000fe400078fd8ff */
[----:B------:R-:W-:Y:S01]  /*b5f0*/  LEA R169, R169, UR26, 0x2 ;  /* 0x0000001aa9a97c11 */ /* 0x000fe2000f8e10ff */
[----:B------:R-:W-:Y:S06]  /*b600*/  @!P3 BRA `(.L_x_5238) ;  /* 0x000000000004b947 */ /* 0x000fec0003800000 */
[----:B--2---:R3:W-:Y:S02]  /*b610*/  REDG.E.ADD.F32.FTZ.RN.STRONG.GPU desc[UR28][R70.64+0x1600], R149 ;  /* 0x00160095460079a6 */ /* 0x0047e4000c12f31c */
.L_x_5238:
[----:B------:R-:W-:Y:S05]  /*b620*/  BSYNC.RECONVERGENT B0 ;  /* 0x0000000000007941 */ /* 0x000fea0003800200 */
.L_x_5237:
[----:B--23--:R2:W3:Y:S01]  /*b630*/  LDS R149, [R169+0x3900] ;  /* 0x00390000a9957984 */ /* 0x00c4e20000000800 */
[----:B------:R-:W-:Y:S01]  /*b640*/  BSSY.RECONVERGENT B0, `(.L_x_5239) ;  /* 0x0000004000007945 */ /* 0x000fe20003800200 */
[----:B-1----:R-:W-:-:S03]  /*b650*/  LEA R62, R171, UR26, 0x2 ;  /* 0x0000001aab3e7c11 */ /* 0x002fc6000f8e10ff */
[----:B------:R-:W-:Y:S05]  /*b660*/  @!P4 BRA `(.L_x_5240) ;  /* 0x000000000004c947 */ /* 0x000fea0003800000 */
[----:B---3--:R1:W-:Y:S02]  /*b670*/  REDG.E.ADD.F32.FTZ.RN.STRONG.GPU desc[UR28][R70.64+0x1800], R149 ;  /* 0x00180095460079a6 */ /* 0x0083e4000c12f31c */
.L_x_5240:
[----:B------:R-:W-:Y:S05]  /*b680*/  BSYNC.RECONVERGENT B0 ;  /* 0x0000000000007941 */ /* 0x000fea0003800200 */
.L_x_5239:
[----:B-1-3--:R1:W3:Y:S01]  /*b690*/  LDS R149, [R62+0x3b00] ;  /* 0x003b00003e957984 */ /* 0x00a2e20000000800 */
[----:B------:R-:W-:Y:S01]  /*b6a0*/  BSSY.RECONVERGENT B0, `(.L_x_5241) ;  /* 0x0000005000007945 */ /* 0x000fe20003800200 */
[C---:B--2---:R-:W-:Y:S02]  /*b6b0*/  IADD3 R169, PT, PT, R108.reuse, 0x700, RZ ;  /* 0x000007006ca97810 */ /* 0x044fe40007ffe0ff */
[----:B------:R-:W-:Y:S01]  /*b6c0*/  IADD3 R171, PT, PT, R108, 0x780, RZ ;  /* 0x000007806cab7810 */ /* 0x000fe20007ffe0ff */
[----:B------:R-:W-:Y:S06]  /*b6d0*/  @!P5 BRA `(.L_x_5242) ;  /* 0x000000000004d947 */ /* 0x000fec0003800000 */
[----:B---3--:R2:W-:Y:S02]  /*b6e0*/  REDG.E.ADD.F32.FTZ.RN.STRONG.GPU desc[UR28][R70.64+0x1a00], R149 ;  /* 0x001a0095460079a6 */ /* 0x0085e4000c12f31c */
.L_x_5242:
[----:B------:R-:W-:Y:S05]  /*b6f0*/  BSYNC.RECONVERGENT B0 ;  /* 0x0000000000007941 */ /* 0x000fea0003800200 */
.L_x_5241:
        /* <DEDUP_REMOVED lines=17> */
.L_x_5244:
[----:B------:R-:W-:Y:S05]  /*b810*/  BSYNC.RECONVERGENT B0 ;  /* 0x0000000000007941 */ /* 0x000fea0003800200 */
.L_x_5243:
[----:B01----:R0:W1:Y:S01]  /*b820*/  LDS R149, [R171+0x3f00] ;  /* 0x003f0000ab957984 */ /* 0x0030620000000800 */
[----:B------:R-:W-:Y:S01]  /*b830*/  BSSY.RECONVERGENT B0, `(.L_x_5245) ;  /* 0x0000006000007945 */ /* 0x000fe20003800200 */
[----:B------:R-:W-:Y:S02]  /*b840*/  IADD3 R169, PT, PT, R108, 0x900, RZ ;  /* 0x000009006ca97810 */ /* 0x000fe40007ffe0ff */
[----:B------:R-:W-:Y:S02]  /*b850*/  LEA.HI R187, R187, R108, RZ, 0x1b ;  /* 0x0000006cbbbb7211 */ /* 0x000fe400078fd8ff */
[----:B------:R-:W-:Y:S01]  /*b860*/  LEA R62, R62, UR26, 0x2 ;  /* 0x0000001a3e3e7c11 */ /* 0x000fe2000f8e10ff */
[----:B------:R-:W-:Y:S06]  /*b870*/  @!P0 BRA `(.L_x_5246) ;  /* 0x0000000000048947 */ /* 0x000fec0003800000 */
[----:B-1----:R2:W-:Y:S02]  /*b880*/  REDG.E.ADD.F32.FTZ.RN.STRONG.GPU desc[UR28][R70.64+0x1e00], R149 ;  /* 0x001e0095460079a6 */ /* 0x0025e4000c12f31c */
.L_x_5246:
[----:B------:R-:W-:Y:S05]  /*b890*/  BSYNC.RECONVERGENT B0 ;  /* 0x0000000000007941 */ /* 0x000fea0003800200 */
.L_x_5245:
[----:B-12---:R1:W2:Y:S01]  /*b8a0*/  LDS R149, [R62+0x4100] ;  /* 0x004100003e957984 */ /* 0x0062a20000000800 */
[----:B------:R-:W-:Y:S01]  /*b8b0*/  BSSY.RECONVERGENT B0, `(.L_x_5247) ;  /* 0x0000006000007945 */ /* 0x000fe20003800200 */
[----:B0-----:R-:W-:Y:S02]  /*b8c0*/  IADD3 R171, PT, PT, R108, 0x980, RZ ;  /* 0x000009806cab7810 */ /* 0x001fe40007ffe0ff */
[----:B------:R-:W-:Y:S02]  /*b8d0*/  LEA.HI R169, R169, R108, RZ, 0x1b ;  /* 0x0000006ca9a97211 */ /* 0x000fe400078fd8ff */
[----:B------:R-:W-:Y:S01]  /*b8e0*/  LEA R187, R187, UR26, 0x2 ;  /* 0x0000001abbbb7c11 */ /* 0x000fe2000f8e10ff */
[----:B------:R-:W-:Y:S06]  /*b8f0*/  @!P2 BRA `(.L_x_5248) ;  /* 0x000000000004a947 */ /* 0x000fec0003800000 */
[----:B--2---:R0:W-:Y:S02]  /*b900*/  REDG.E.ADD.F32.FTZ.RN.STRONG.GPU desc[UR28][R70.64+0x2000], R149 ;  /* 0x00200095460079a6 */ /* 0x0041e4000c12f31c */
.L_x_5248:
[----:B------:R-:W-:Y:S05]  /*b910*/  BSYNC.RECONVERGENT B0 ;  /* 0x0000000000007941 */ /* 0x000fea0003800200 */
.L_x_5247:
[----:B0-2---:R0:W2:Y:S01]  /*b920*/  LDS R149, [R187+0x4300] ;  /* 0x00430000bb957984 */ /* 0x0050a20000000800 */
[----:B------:R-:W-:Y:S01]  /*b930*/  BSSY.RECONVERGENT B0, `(.L_x_5249) ;  /* 0x0000005000007945 */ /* 0x000fe20003800200 */
[----:B------:R-:W-:Y:S02]  /*b940*/  LEA.HI R171, R171, R108, RZ, 0x1b ;  /* 0x0000006cabab7211 */ /* 0x000fe400078fd8ff */
[----:B------:R-:W-:Y:S01]  /*b950*/  LEA R169, R169, UR26, 0x2 ;  /* 0x0000001aa9a97c11 */ /* 0x000fe2000f8e10ff */
[----:B------:R-:W-:Y:S06]  /*b960*/  @!P3 BRA `(.L_x_5250) ;  /* 0x000000000004b947 */ /* 0x000fec0003800000 */
[----:B--2---:R3:W-:Y:S02]  /*b970*/  REDG.E.ADD.F32.FTZ.RN.STRONG.GPU desc[UR28][R70.64+0x2200], R149 ;  /* 0x00220095460079a6 */ /* 0x0047e4000c12f31c */
.L_x_5250:
[----:B------:R-:W-:Y:S05]  /*b980*/  BSYNC.RECONVERGENT B0 ;  /* 0x0000000000007941 */ /* 0x000fea0003800200 */
.L_x_5249:
[----:B--23--:R2:W3:Y:S01]  /*b990*/  LDS R149, [R169+0x4500] ;  /* 0x00450000a9957984 */ /* 0x00c4e20000000800 */
[----:B------:R-:W-:Y:S01]  /*b9a0*/  BSSY.RECONVERGENT B0, `(.L_x_5251) ;  /* 0x0000004000007945 */ /* 0x000fe20003800200 */
[----:B-1----:R-:W-:-:S03]  /*b9b0*/  LEA R62, R171, UR26, 0x2 ;  /* 0x0000001aab3e7c11 */ /* 0x002fc6000f8e10ff */
[----:B------:R-:W-:Y:S05]  /*b9c0*/  @!P4 BRA `(.L_x_5252) ;  /* 0x000000000004c947 */ /* 0x000fea0003800000 */
[----:B---3--:R1:W-:Y:S02]  /*b9d0*/  REDG.E.ADD.F32.FTZ.RN.STRONG.GPU desc[UR28][R70.64+0x2400], R149 ;  /* 0x00240095460079a6 */ /* 0x0083e4000c12f31c */
.L_x_5252:
[----:B------:R-:W-:Y:S05]  /*b9e0*/  BSYNC.RECONVERGENT B0 ;  /* 0x0000000000007941 */ /* 0x000fea0003800200 */
.L_x_5251:
[----:B-1-3--:R1:W3:Y:S01]  /*b9f0*/  LDS R149, [R62+0x4700] ;  /* 0x004700003e957984 */ /* 0x00a2e20000000800 */
[----:B------:R-:W-:Y:S01]  /*ba00*/  BSSY.RECONVERGENT B0, `(.L_x_5253) ;  /* 0x0000005000007945 */ /* 0x000fe20003800200 */
[C---:B--2---:R-:W-:Y:S02]  /*ba10*/  IADD3 R169, PT, PT, R108.reuse, 0xa00, RZ ;  /* 0x00000a006ca97810 */ /* 0x044fe40007ffe0ff */
[----:B------:R-:W-:Y:S01]  /*ba20*/  IADD3 R171, PT, PT, R108, 0xa80, RZ ;  /* 0x00000a806cab7810 */ /* 0x000fe20007ffe0ff */
[----:B------:R-:W-:Y:S06]  /*ba30*/  @!P5 BRA `(.L_x_5254) ;  /* 0x000000000004d947 */ /* 0x000fec0003800000 */
[----:B---3--:R2:W-:Y:S02]  /*ba40*/  REDG.E.ADD.F32.FTZ.RN.STRONG.GPU desc[UR28][R70.64+0x2600], R149 ;  /* 0x00260095460079a6 */ /* 0x0085e4000c12f31c */
.L_x_5254:
[----:B------:R-:W-:Y:S05]  /*ba50*/  BSYNC.RECONVERGENT B0 ;  /* 0x0000000000007941 */ /* 0x000fea0003800200 */
.L_x_5253:
        /* <DEDUP_REMOVED lines=17> */
.L_x_5256:
[----:B------:R-:W-:Y:S05]  /*bb70*/  BSYNC.RECONVERGENT B0 ;  /* 0x0000000000007941 */ /* 0x000fea0003800200 */
.L_x_5255:
[----:B01----:R0:W1:Y:S01]  /*bb80*/  LDS R149, [R171+0x4b00] ;  /* 0x004b0000ab957984 */ /* 0x0030620000000800 */
[----:B------:R-:W-:Y:S01]  /*bb90*/  BSSY.RECONVERGENT B0, `(.L_x_5257) ;  /* 0x0000006000007945 */ /* 0x000fe20003800200 */
[----:B------:R-:W-:Y:S02]  /*bba0*/  LOP3.LUT R169, R108, 0xc00, RZ, 0xfc, !PT ;  /* 0x00000c006ca97812 */ /* 0x000fe400078efcff */
[----:B------:R-:W-:Y:S02]  /*bbb0*/  LEA.HI R187, R187, R108, RZ, 0x1b ;  /* 0x0000006cbbbb7211 */ /* 0x000fe400078fd8ff */
[----:B------:R-:W-:Y:S01]  /*bbc0*/  LEA R62, R62, UR26, 0x2 ;  /* 0x0000001a3e3e7c11 */ /* 0x000fe2000f8e10ff */
[----:B------:R-:W-:Y:S06]  /*bbd0*/  @!P0 BRA `(.L_x_5258) ;  /* 0x0000000000048947 */ /* 0x000fec0003800000 */
[----:B-1----:R2:W-:Y:S02]  /*bbe0*/  REDG.E.ADD.F32.FTZ.RN.STRONG.GPU desc[UR28][R70.64+0x2a00], R149 ;  /* 0x002a0095460079a6 */ /* 0x0025e4000c12f31c */
.L_x_5258:
[----:B------:R-:W-:Y:S05]  /*bbf0*/  BSYNC.RECONVERGENT B0 ;  /* 0x0000000000007941 */ /* 0x000fea0003800200 */
.L_x_5257:
[----:B-12---:R1:W2:Y:S01]  /*bc00*/  LDS R149, [R62+0x4d00] ;  /* 0x004d00003e957984 */ /* 0x0062a20000000800 */
[----:B------:R-:W-:Y:S01]  /*bc10*/  BSSY.RECONVERGENT B0, `(.L_x_5259) ;  /* 0x0000006000007945 */ /* 0x000fe20003800200 */
[----:B0-----:R-:W-:Y:S02]  /*bc20*/  IADD3 R171, PT, PT, R108, 0xc80, RZ ;  /* 0x00000c806cab7810 */ /* 0x001fe40007ffe0ff */
[----:B------:R-:W-:Y:S02]  /*bc30*/  LEA.HI R169, R169, R108, RZ, 0x1b ;  /* 0x0000006ca9a97211 */ /* 0x000fe400078fd8ff */
[----:B------:R-:W-:Y:S01]  /*bc40*/  LEA R187, R187, UR26, 0x2 ;  /* 0x0000001abbbb7c11 */ /* 0x000fe2000f8e10ff */
[----:B------:R-:W-:Y:S06]  /*bc50*/  @!P2 BRA `(.L_x_5260) ;  /* 0x000000000004a947 */ /* 0x000fec0003800000 */
[----:B--2---:R0:W-:Y:S02]  /*bc60*/  REDG.E.ADD.F32.FTZ.RN.STRONG.GPU desc[UR28][R70.64+0x2c00], R149 ;  /* 0x002c0095460079a6 */ /* 0x0041e4000c12f31c */
.L_x_5260:
[----:B------:R-:W-:Y:S05]  /*bc70*/  BSYNC.RECONVERGENT B0 ;  /* 0x0000000000007941 */ /* 0x000fea0003800200 */
.L_x_5259:
[----:B0-2---:R0:W2:Y:S01]  /*bc80*/  LDS R149, [R187+0x4f00] ;  /* 0x004f0000bb957984 */ /* 0x0050a20000000800 */
[----:B------:R-:W-:Y:S01]  /*bc90*/  BSSY.RECONVERGENT B0, `(.L_x_5261) ;  /* 0x0000005000007945 */ /* 0x000fe20003800200 */
[----:B------:R-:W-:Y:S02]  /*bca0*/  LEA.HI R171, R171, R108, RZ, 0x1b ;  /* 0x0000006cabab7211 */ /* 0x000fe400078fd8ff */
[----:B------:R-:W-:Y:S01]  /*bcb0*/  LEA R169, R169, UR26, 0x2 ;  /* 0x0000001aa9a97c11 */ /* 0x000fe2000f8e10ff */
[----:B------:R-:W-:Y:S06]  /*bcc0*/  @!P3 BRA `(.L_x_5262) ;  /* 0x000000000004b947 */ /* 0x000fec0003800000 */
[----:B--2---:R3:W-:Y:S02]  /*bcd0*/  REDG.E.ADD.F32.FTZ.RN.STRONG.GPU desc[UR28][R70.64+0x2e00], R149 ;  /* 0x002e0095460079a6 */ /* 0x0047e4000c12f31c */
.L_x_5262:
[----:B------:R-:W-:Y:S05]  /*bce0*/  BSYNC.RECONVERGENT B0 ;  /* 0x0000000000007941 */ /* 0x000fea0003800200 */
.L_x_5261:
[----:B--23--:R2:W3:Y:S01]  /*bcf0*/  LDS R149, [R169+0x5100] ;  /* 0x00510000a9957984 */ /* 0x00c4e20000000800 */
[----:B------:R-:W-:Y:S01]  /*bd00*/  BSSY.RECONVERGENT B0, `(.L_x_5263) ;  /* 0x0000004000007945 */ /* 0x000fe20003800200 */
[----:B-1----:R-:W-:-:S03]  /*bd10*/  LEA R62, R171, UR26, 0x2 ;  /* 0x0000001aab3e7c11 */ /* 0x002fc6000f8e10ff */
[----:B------:R-:W-:Y:S05]  /*bd20*/  @!P4 BRA `(.L_x_5264) ;  /* 0x000000000004c947 */ /* 0x000fea0003800000 */
[----:B---3--:R1:W-:Y:S02]  /*bd30*/  REDG.E.ADD.F32.FTZ.RN.STRONG.GPU desc[UR28][R70.64+0x3000], R149 ;  /* 0x00300095460079a6 */ /* 0x0083e4000c12f31c */
.L_x_5264:
[----:B------:R-:W-:Y:S05]  /*bd40*/  BSYNC.RECONVERGENT B0 ;  /* 0x0000000000007941 */ /* 0x000fea0003800200 */
.L_x_5263:
[----:B-1-3--:R1:W3:Y:S01]  /*bd50*/  LDS R149, [R62+0x5300] ;  /* 0x005300003e957984 */ /* 0x00a2e20000000800 */
[----:B------:R-:W-:Y:S01]  /*bd60*/  BSSY.RECONVERGENT B0, `(.L_x_5265) ;  /* 0x0000005000007945 */ /* 0x000fe20003800200 */
[C---:B--2---:R-:W-:Y:S02]  /*bd70*/  IADD3 R169, PT, PT, R108.reuse, 0xd00, RZ ;  /* 0x00000d006ca97810 */ /* 0x044fe40007ffe0ff */
[----:B------:R-:W-:Y:S01]  /*bd80*/  IADD3 R171, PT, PT, R108, 0xd80, RZ ;  /* 0x00000d806cab7810 */ /* 0x000fe20007ffe0ff */
[----:B------:R-:W-:Y:S06]  /*bd90*/  @!P5 BRA `(.L_x_5266) ;  /* 0x000000000004d947 */ /* 0x000fec0003800000 */
[----:B---3--:R2:W-:Y:S02]  /*bda0*/  REDG.E.ADD.F32.FTZ.RN.STRONG.GPU desc[UR28][R70.64+0x3200], R149 ;  /* 0x00320095460079a6 */ /* 0x0085e4000c12f31c */
.L_x_5266:
[----:B------:R-:W-:Y:S05]  /*bdb0*/  BSYNC.RECONVERGENT B0 ;  /* 0x0000000000007941 */ /* 0x000fea0003800200 */
.L_x_5265:
        /* <DEDUP_REMOVED lines=17> */
.L_x_5268:
[----:B------:R-:W-:Y:S05]  /*bed0*/  BSYNC.RECONVERGENT B0 ;  /* 0x0000000000007941 */ /* 0x000fea0003800200 */
.L_x_5267:
[----:B------:R2:W3:Y:S01]  /*bee0*/  LDS R63, [R171+0x5700] ;  /* 0x00570000ab3f7984 */ /* 0x0004e20000000800 */
[----:B------:R-:W-:Y:S01]  /*bef0*/  BSSY.RECONVERGENT B0, `(.L_x_5269) ;  /* 0x0000006000007945 */ /* 0x000fe20003800200 */
[----:B01----:R-:W-:Y:S02]  /*bf00*/  IADD3 R149, PT, PT, R108, 0xf00, RZ ;  /* 0x00000f006c957810 */ /* 0x003fe40007ffe0ff */
[----:B------:R-:W-:Y:S02]  /*bf10*/  LEA.HI R187, R187, R108, RZ, 0x1b ;  /* 0x0000006cbbbb7211 */ /* 0x000fe400078fd8ff */
[----:B------:R-:W-:Y:S01]  /*bf20*/  LEA R62, R62, UR26, 0x2 ;  /* 0x0000001a3e3e7c11 */ /* 0x000fe2000f8e10ff */
[----:B------:R-:W-:Y:S06]  /*bf30*/  @!P0 BRA `(.L_x_5270) ;  /* 0x0000000000048947 */ /* 0x000fec0003800000 */
[----:B---3--:R0:W-:Y:S02]  /*bf40*/  REDG.E.ADD.F32.FTZ.RN.STRONG.GPU desc[UR28][R70.64+0x3600], R63 ;  /* 0x0036003f460079a6 */ /* 0x0081e4000c12f31c */
.L_x_5270:
[----:B------:R-:W-:Y:S05]  /*bf50*/  BSYNC.RECONVERGENT B0 ;  /* 0x0000000000007941 */ /* 0x000fea0003800200 */
.L_x_5269:
[----:B0--3--:R0:W1:Y:S01]  /*bf60*/  LDS R63, [R62+0x5900] ;  /* 0x005900003e3f7984 */ /* 0x0090620000000800 */
[----:B------:R-:W-:Y:S01]  /*bf70*/  BSSY.RECONVERGENT B0, `(.L_x_5271) ;  /* 0x0000005000007945 */ /* 0x000fe20003800200 */
[----:B------:R-:W-:Y:S02]  /*bf80*/  LEA.HI R149, R149, R108, RZ, 0x1b ;  /* 0x0000006c95957211 */ /* 0x000fe400078fd8ff */
[----:B------:R-:W-:Y:S01]  /*bf90*/  LEA R187, R187, UR26, 0x2 ;  /* 0x0000001abbbb7c11 */ /* 0x000fe2000f8e10ff */
[----:B------:R-:W-:Y:S06]  /*bfa0*/  @!P2 BRA `(.L_x_5272) ;  /* 0x000000000004a947 */ /* 0x000fec0003800000 */
[----:B-1----:R3:W-:Y:S02]  /*bfb0*/  REDG.E.ADD.F32.FTZ.RN.STRONG.GPU desc[UR28][R70.64+0x3800], R63 ;  /* 0x0038003f460079a6 */ /* 0x0027e4000c12f31c */
.L_x_5272:
[----:B------:R-:W-:Y:S05]  /*bfc0*/  BSYNC.RECONVERGENT B0 ;  /* 0x0000000000007941 */ /* 0x000fea0003800200 */
.L_x_5271:
[----:B-1-3--:R1:W3:Y:S01]  /*bfd0*/  LDS R63, [R187+0x5b00] ;  /* 0x005b0000bb3f7984 */ /* 0x00a2e20000000800 */
[----:B------:R-:W-:Y:S01]  /*bfe0*/  BSSY.RECONVERGENT B0, `(.L_x_5273) ;  /* 0x0000005000007945 */ /* 0x000fe20003800200 */
[----:B------:R-:W-:Y:S02]  /*bff0*/  IADD3 R169, PT, PT, R108, 0xf80, RZ ;  /* 0x00000f806ca97810 */ /* 0x000fe40007ffe0ff */
[----:B------:R-:W-:Y:S01]  /*c000*/  LEA R149, R149, UR26, 0x2 ;  /* 0x0000001a95957c11 */ /* 0x000fe2000f8e10ff */
[----:B------:R-:W-:Y:S06]  /*c010*/  @!P3 BRA `(.L_x_5274) ;  /* 0x000000000004b947 */ /* 0x000fec0003800000 */
[----:B---3--:R4:W-:Y:S02]  /*c020*/  REDG.E.ADD.F32.FTZ.RN.STRONG.GPU desc[UR28][R70.64+0x3a00], R63 ;  /* 0x003a003f460079a6 */ /* 0x0089e4000c12f31c */
.L_x_5274:
[----:B------:R-:W-:Y:S05]  /*c030*/  BSYNC.RECONVERGENT B0 ;  /* 0x0000000000007941 */ /* 0x000fea0003800200 */
.L_x_5273:
[----:B---34-:R3:W4:Y:S01]  /*c040*/  LDS R63, [R149+0x5d00] ;  /* 0x005d0000953f7984 */ /* 0x0187220000000800 */
[----:B------:R-:W-:Y:S01]  /*c050*/  BSSY.RECONVERGENT B0, `(.L_x_5275) ;  /* 0x0000004000007945 */ /* 0x000fe20003800200 */
[----:B------:R-:W-:-:S03]  /*c060*/  LEA.HI R169, R169, R108, RZ, 0x1b ;  /* 0x0000006ca9a97211 */ /* 0x000fc600078fd8ff */
[----:B------:R-:W-:Y:S05]  /*c070*/  @!P4 BRA `(.L_x_5276) ;  /* 0x000000000004c947 */ /* 0x000fea0003800000 */
[----:B----4-:R4:W-:Y:S02]  /*c080*/  REDG.E.ADD.F32.FTZ.RN.STRONG.GPU desc[UR28][R70.64+0x3c00], R63 ;  /* 0x003c003f460079a6 */ /* 0x0109e4000c12f31c */
.L_x_5276:
[----:B------:R-:W-:Y:S05]  /*c090*/  BSYNC.RECONVERGENT B0 ;  /* 0x0000000000007941 */ /* 0x000fea0003800200 */
.L_x_5275:
        /* <DEDUP_REMOVED lines=9> */
.L_x_5278:
[----:B------:R-:W-:Y:S05]  /*c130*/  BSYNC.RECONVERGENT B0 ;  /* 0x0000000000007941 */ /* 0x000fea0003800200 */
.L_x_5277:
        /* <DEDUP_REMOVED lines=133> */
.L_x_5280:
[----:B------:R-:W-:Y:S05]  /*c990*/  BSYNC.RECONVERGENT B0 ;  /* 0x0000000000007941 */ /* 0x000fea0003800200 */
.L_x_5279:
        /* <DEDUP_REMOVED lines=47> */
.L_x_5282:
[----:B------:R-:W-:Y:S05]  /*cc90*/  BSYNC.RECONVERGENT B0 ;  /* 0x0000000000007941 */ /* 0x000fea0003800200 */
.L_x_5281:
[----:B------:R-:W-:-:S04]  /*cca0*/  UIADD3 UR8, UPT, UPT, UR8, 0x1, URZ ;  /* 0x0000000108087890 */ /* 0x000fc8000fffe0ff */
[----:B------:R-:W-:-:S09]  /*ccb0*/  UISETP.GE.AND UP0, UPT, UR8, UR45, UPT ;  /* 0x0000002d0800728c */ /* 0x000fd2000bf06270 */
[----:B------:R-:W-:Y:S05]  /*ccc0*/  BRA.U !UP0, `(.L_x_5283) ;  /* 0xffffff7d08707547 */ /* 0x000fea000b83ffff */
.L_x_5184:
[----:B------:R-:W1:Y:S01]  /*ccd0*/  S2R R56, SR_TID.X ;  /* 0x0000000000387919 */ /* 0x000e620000002100 */
[----:B0-----:R-:W-:Y:S01]  /*cce0*/  MOV R5, 0x10 ;  /* 0x0000001000057802 */ /* 0x001fe20000000f00 */
[----:B------:R-:W-:Y:S08]  /*ccf0*/  BAR.SYNC.DEFER_BLOCKING 0x0 ;  /* 0x0000000000007b1d */ /* 0x000ff00000010000 */
[----:B------:R-:W0:Y:S01]  /*cd00*/  S2UR UR34, SR_CTAID.X ;  /* 0x00000000002279c3 */ /* 0x000e220000002500 */
[----:B------:R-:W0:Y:S01]  /*cd10*/  LDCU.64 UR14, c[0x0][0x4f8] ;  /* 0x00009f00ff0e77ac */ /* 0x000e220008000a00 */
[----:B------:R-:W-:Y:S01]  /*cd20*/  F2FP.F16.F32.PACK_AB R24, R23, R24 ;  /* 0x000000181718723e */ /* 0x000fe200000000ff */
[----:B------:R-:W5:Y:S01]  /*cd30*/  LDCU.64 UR30, c[0x0][0x500] ;  /* 0x0000a000ff1e77ac */ /* 0x000f620008000a00 */
[----:B------:R-:W-:Y:S01]  /*cd40*/  UIADD3 UR27, UPT, UPT, UR19, -0x1, URZ ;  /* 0xffffffff131b7890 */ /* 0x000fe2000fffe0ff */
        /* <DEDUP_REMOVED lines=8> */
[----:B------:R-:W-:Y:S01]  /*cdd0*/  USHF.L.U32 UR8, UR27, 0xb, URZ ;  /* 0x0000000b1b087899 */ /* 0x000fe200080006ff */
[----:B------:R-:W-:Y:S01]  /*cde0*/  UMOV UR9, URZ ;  /* 0x000000ff00097c82 */ /* 0x000fe20008000000 */
[----:B------:R-:W-:Y:S02]  /*cdf0*/  UIADD3 UR22, UP1, UPT, UR22, -0x1000, URZ ;  /* 0xfffff00016167890 */ /* 0x000fe4000ff3e0ff */
[----:B0-----:R-:W-:Y:S02]  /*ce00*/  UIMAD.WIDE.U32 UR12, UR34, UR14, UR8 ;  /* 0x0000000e220c72a5 */ /* 0x001fe4000f8e0008 */
[----:B------:R-:W-:-:S02]  /*ce10*/  UIADD3 UR20, UP2, UPT, UR20, -0x1000, URZ ;  /* 0xfffff00014147890 */ /* 0x000fc4000ff5e0ff */
[----:B------:R-:W-:Y:S02]  /*ce20*/  UIMAD UR13, UR34, UR15, UR13 ;  /* 0x0000000f220d72a4 */ /* 0x000fe4000f8e020d */
[----:B------:R-:W-:Y:S02]  /*ce30*/  UIADD3 UR16, UP3, UPT, UR16, -0x1000, URZ ;  /* 0xfffff00010107890 */ /* 0x000fe4000ff7e0ff */
[----:B-----5:R-:W-:Y:S02]  /*ce40*/  UIMAD.WIDE.U32 UR12, UR10, UR30, UR12 ;  /* 0x0000001e0a0c72a5 */ /* 0x020fe4000f8e000c */
[----:B------:R-:W-:Y:S02]  /*ce50*/  UIADD3.X UR23, UPT, UPT, UR23, -0x1, URZ, UP1, !UPT ;  /* 0xffffffff17177890 */ /* 0x000fe40008ffe4ff */
[----:B------:R-:W-:Y:S02]  /*ce60*/  UIMAD UR14, UR10, UR31, UR13 ;  /* 0x0000001f0a0e72a4 */ /* 0x000fe4000f8e020d */
[----:B--2---:R-:W-:Y:S01]  /*ce70*/  ULEA UR13, UP0, UR12, UR32, 0x1 ;  /* 0x000000200c0d7291 */ /* 0x004fe2000f8008ff */
[----:B------:R-:W0:Y:S03]  /*ce80*/  LDCU.64 UR30, c[0x0][0x560] ;  /* 0x0000ac00ff1e77ac */ /* 0x000e260008000a00 */
[----:B------:R-:W-:-:S02]  /*ce90*/  ULEA.HI.X UR12, UR12, UR33, UR14, 0x1, UP0 ;  /* 0x000000210c0c7291 */ /* 0x000fc400080f0c0e */
[----:B------:R-:W-:-:S03]  /*cea0*/  UIADD3.X UR21, UPT, UPT, UR21, -0x1, URZ, UP2, !UPT ;  /* 0xffffffff15157890 */ /* 0x000fc600097fe4ff */
[----:B------:R-:W1:Y:S01]  /*ceb0*/  LDCU.64 UR14, c[0x0][0x520] ;  /* 0x0000a400ff0e77ac */ /* 0x000e620008000a00 */
[----:B------:R-:W-:Y:S01]  /*cec0*/  UIADD3.X UR17, UPT, UPT, UR17, -0x1, URZ, UP3, !UPT ;  /* 0xffffffff11117890 */ /* 0x000fe20009ffe4ff */
[----:B---3--:R-:W-:Y:S04]  /*ced0*/  STS.128 [R102], R12 ;  /* 0x0000000c66007388 */ /* 0x008fe80000000c00 */
[----:B----4-:R2:W-:Y:S01]  /*cee0*/  STS.128 [R102+0x200], R52 ;  /* 0x0002003466007388 */ /* 0x0105e20000000c00 */
[----:B------:R-:W-:-:S03]  /*cef0*/  NOP ;  /* 0x0000000000007918 */ /* 0x000fc60000000000 */
[----:B------:R-:W3:Y:S01]  /*cf00*/  LDS.128 R8, [R101] ;  /* 0x0000000065087984 */ /* 0x000ee20000000c00 */
[----:B--2---:R-:W-:Y:S02]  /*cf10*/  F2FP.F16.F32.PACK_AB R55, R25, R26 ;  /* 0x0000001a1937723e */ /* 0x004fe400000000ff */
[----:B------:R-:W-:Y:S02]  /*cf20*/  F2FP.F16.F32.PACK_AB R54, R27, R28 ;  /* 0x0000001c1b36723e */ /* 0x000fe400000000ff */
[----:B------:R-:W-:Y:S02]  /*cf30*/  F2FP.F16.F32.PACK_AB R53, R29, R30 ;  /* 0x0000001e1d35723e */ /* 0x000fe400000000ff */
[----:B------:R-:W-:Y:S02]  /*cf40*/  F2FP.F16.F32.PACK_AB R27, R17, R18 ;  /* 0x00000012111b723e */ /* 0x000fe400000000ff */
        /* <DEDUP_REMOVED lines=20> */
[----:B------:R-:W2:Y:S01]  /*d090*/  LDS.128 R4, [R101+0x10] ;  /* 0x0000100065047984 */ /* 0x000ea20000000c00 */
[----:B------:R-:W-:Y:S01]  /*d0a0*/  @!P1 FMUL.FTZ R12, R16, -1.4426950216293334961 ;  /* 0xbfb8aa3b100c9820 */ /* 0x000fe20000410000 */
[----:B------:R-:W-:Y:S03]  /*d0b0*/  BAR.SYNC.DEFER_BLOCKING 0x0 ;  /* 0x0000000000007b1d */ /* 0x000fe60000010000 */
[----:B------:R-:W-:Y:S01]  /*d0c0*/  @!P0 FMUL.FTZ R13, R13, -1.4426950216293334961 ;  /* 0xbfb8aa3b0d0d8820 */ /* 0x000fe20000410000 */
[----:B------:R-:W-:Y:S01]  /*d0d0*/  FSETP.GTU.FTZ.AND P5, PT, R51, 20, PT ;  /* 0x41a000003300780b */ /* 0x000fe20003fbc000 */
[----:B------:R-:W-:Y:S01]  /*d0e0*/  @!P4 FMUL.FTZ R14, R9, -1.4426950216293334961 ;  /* 0xbfb8aa3b090ec820 */ /* 0x000fe20000410000 */
[----:B------:R-:W3:Y:S08]  /*d0f0*/  @!P2 MUFU.EX2 R8, R8 ;  /* 0x000000080008a308 */ /* 0x000ef00000000800 */
[----:B------:R-:W4:Y:S08]  /*d100*/  @!P1 MUFU.EX2 R12, R12 ;  /* 0x0000000c000c9308 */ /* 0x000f300000000800 */
[----:B------:R-:W5:Y:S01]  /*d110*/  @!P0 MUFU.EX2 R13, R13 ;  /* 0x0000000d000d8308 */ /* 0x000f620000000800 */
[----:B---3--:R-:W-:Y:S01]  /*d120*/  @!P2 FADD.FTZ R9, R8, 1 ;  /* 0x3f8000000809a421 */ /* 0x008fe20000010000 */
[--C-:B------:R-:W-:Y:S01]  /*d130*/  HADD2.F32 R8, -RZ, R11.reuse.H0_H0 ;  /* 0x2000000bff087230 */ /* 0x100fe20000004100 */
[----:B------:R3:W-:Y:S01]  /*d140*/  STS.128 [R101+0x10], R24 ;  /* 0x0000101865007388 */ /* 0x0007e20000000c00 */
[----:B------:R-:W-:-:S03]  /*d150*/  HADD2.F32 R11, -RZ, R11.H1_H1 ;  /* 0x3000000bff0b7230 */ /* 0x000fc60000004100 */
[----:B------:R-:W-:Y:S01]  /*d160*/  FADD.FTZ R52, R8, UR7 ;  /* 0x0000000708347e21 */ /* 0x000fe20008010000 */
[----:B------:R0:W1:Y:S01]  /*d170*/  @!P2 MUFU.RCP R16, R9 ;  /* 0x000000090010a308 */ /* 0x0000620000001000 */
[----:B----4-:R-:W-:Y:S01]  /*d180*/  @!P1 FADD.FTZ R12, R12, 1 ;  /* 0x3f8000000c0c9421 */ /* 0x010fe20000010000 */
[----:B------:R-:W-:Y:S01]  /*d190*/  FADD.FTZ R11, R11, UR7 ;  /* 0x000000070b0b7e21 */ /* 0x000fe20008010000 */
[----:B------:R-:W-:Y:S01]  /*d1a0*/  @!P6 FMUL.FTZ R8, R49, -1.4426950216293334961 ;  /* 0xbfb8aa3b3108e820 */ /* 0x000fe20000410000 */
[----:B------:R-:W-:Y:S01]  /*d1b0*/  FSETP.GTU.FTZ.AND P3, PT, R52, 20, PT ;  /* 0x41a000003400780b */ /* 0x000fe20003f7c000 */
[----:B--2---:R-:W-:-:S03]  /*d1c0*/  HADD2.F32 R10, -RZ, R4.H0_H0 ;  /* 0x20000004ff0a7230 */ /* 0x004fc60000004100 */
[----:B------:R2:W4:Y:S01]  /*d1d0*/  @!P1 MUFU.RCP R15, R12 ;  /* 0x0000000c000f9308 */ /* 0x0005220000001000 */
[----:B-----5:R-:W-:Y:S01]  /*d1e0*/  @!P0 FADD.FTZ R13, R13, 1 ;  /* 0x3f8000000d0d8421 */ /* 0x020fe20000010000 */
[----:B0-----:R-:W-:Y:S01]  /*d1f0*/  @!P5 FMUL.FTZ R9, R51, -1.4426950216293334961 ;  /* 0xbfb8aa3b3309d820 */ /* 0x001fe20000410000 */
[----:B------:R-:W-:-:S05]  /*d200*/  HADD2.F32 R4, -RZ, R4.H1_H1 ;  /* 0x30000004ff047230 */ /* 0x000fca0000004100 */
[----:B------:R-:W0:Y:S01]  /*d210*/  @!P4 MUFU.EX2 R14, R14 ;  /* 0x0000000e000ec308 */ /* 0x000e220000000800 */
[----:B--2---:R-:W-:Y:S01]  /*d220*/  FADD.FTZ R12, R10, UR7 ;  /* 0x000000070a0c7e21 */ /* 0x004fe20008010000 */
[----:B-1----:R-:W-:Y:S01]  /*d230*/  @!P2 FMUL.FTZ R33, R33, R16 ;  /* 0x000000102121a220 */ /* 0x002fe20000410000 */
[----:B------:R-:W-:-:S05]  /*d240*/  FSETP.GTU.FTZ.AND P2, PT, R11, 20, PT ;  /* 0x41a000000b00780b */ /* 0x000fca0003f5c000 */
[----:B------:R1:W2:Y:S01]  /*d250*/  @!P0 MUFU.RCP R50, R13 ;  /* 0x0000000d00328308 */ /* 0x0002a20000001000 */
[----:B----4-:R-:W-:Y:S01]  /*d260*/  @!P1 FMUL.FTZ R34, R34, R15 ;  /* 0x0000000f22229220 */ /* 0x010fe20000410000 */
[----:B------:R-:W-:-:S04]  /*d270*/  FSETP.GTU.FTZ.AND P1, PT, R12, 20, PT ;  /* 0x41a000000c00780b */ /* 0x000fc80003f3c000 */
[----:B------:R-:W-:Y:S02]  /*d280*/  F2FP.F16.F32.PACK_AB R20, R34, R33 ;  /* 0x000000212214723e */ /* 0x000fe400000000ff */
[----:B------:R-:W4:Y:S01]  /*d290*/  @!P5 MUFU.EX2 R9, R9 ;  /* 0x000000090009d308 */ /* 0x000f220000000800 */
[----:B-1----:R-:W-:Y:S01]  /*d2a0*/  FADD.FTZ R13, R4, UR7 ;  /* 0x00000007040d7e21 */ /* 0x002fe20008010000 */
[----:B------:R-:W-:Y:S01]  /*d2b0*/  @!P3 FMUL.FTZ R4, R52, -1.4426950216293334961 ;  /* 0xbfb8aa3b3404b820 */ /* 0x000fe20000410000 */
[----:B------:R-:W-:Y:S01]  /*d2c0*/  @!P2 FMUL.FTZ R10, R11, -1.4426950216293334961 ;  /* 0xbfb8aa3b0b0aa820 */ /* 0x000fe20000410000 */
[----:B0-----:R-:W-:Y:S01]  /*d2d0*/  @!P4 FADD.FTZ R14, R14, 1 ;  /* 0x3f8000000e0ec421 */ /* 0x001fe20000010000 */
[----:B------:R-:W-:Y:S02]  /*d2e0*/  F2FP.F16.F32.PACK_AB R52, R31, R32 ;  /* 0x000000201f34723e */ /* 0x000fe400000000ff */
[----:B------:R-:W-:Y:S01]  /*d2f0*/  @!P1 FMUL.FTZ R11, R12, -1.4426950216293334961 ;  /* 0xbfb8aa3b0c0b9820 */ /* 0x000fe20000410000 */
[----:B------:R-:W0:Y:S01]  /*d300*/  @!P6 MUFU.EX2 R8, R8 ;  /* 0x000000080008e308 */ /* 0x000e220000000800 */
[----:B--2---:R-:W-:Y:S01]  /*d310*/  @!P0 FMUL.FTZ R35, R35, R50 ;  /* 0x0000003223238220 */ /* 0x004fe20000410000 */
[----:B------:R-:W-:Y:S01]  /*d320*/  FSETP.GTU.FTZ.AND P0, PT, R13, 20, PT ;  /* 0x41a000000d00780b */ /* 0x000fe20003f1c000 */
[----:B------:R-:W-:Y:S05]  /*d330*/  STS.128 [R101], R52 ;  /* 0x0000003465007388 */ /* 0x000fea0000000c00 */
[----:B------:R-:W1:Y:S01]  /*d340*/  @!P3 MUFU.EX2 R4, R4 ;  /* 0x000000040004b308 */ /* 0x000e620000000800 */
[----:B----4-:R-:W-:-:S06]  /*d350*/  @!P5 FADD.FTZ R9, R9, 1 ;  /* 0x3f8000000909d421 */ /* 0x010fcc0000010000 */
[----:B------:R-:W-:Y:S01]  /*d360*/  @!P0 FMUL.FTZ R12, R13, -1.4426950216293334961 ;  /* 0xbfb8aa3b0d0c8820 */ /* 0x000fe20000410000 */
[----:B------:R-:W2:Y:S01]  /*d370*/  @!P4 MUFU.RCP R15, R14 ;  /* 0x0000000e000fc308 */ /* 0x000ea20000001000 */
[----:B0-----:R-:W-:Y:S01]  /*d380*/  @!P6 FADD.FTZ R8, R8, 1 ;  /* 0x3f8000000808e421 */ /* 0x001fe20000010000 */
[--C-:B------:R-:W-:Y:S02]  /*d390*/  HADD2.F32 R13, -RZ, R5.reuse.H0_H0 ;  /* 0x20000005ff0d7230 */ /* 0x100fe40000004100 */
[----:B------:R-:W-:-:S03]  /*d3a0*/  HADD2.F32 R5, -RZ, R5.H1_H1 ;  /* 0x30000005ff057230 */ /* 0x000fc60000004100 */
[----:B------:R-:W-:Y:S01]  /*d3b0*/  FADD.FTZ R49, R13, UR7 ;  /* 0x000000070d317e21 */ /* 0x000fe20008010000 */
[----:B------:R-:W0:Y:S01]  /*d3c0*/  @!P2 MUFU.EX2 R10, R10 ;  /* 0x0000000a000aa308 */ /* 0x000e220000000800 */
[----:B-1----:R-:W-:-:S07]  /*d3d0*/  @!P3 FADD.FTZ R4, R4, 1 ;  /* 0x3f8000000404b421 */ /* 0x002fce0000010000 */
[----:B------:R-:W1:Y:S01]  /*d3e0*/  @!P1 MUFU.EX2 R11, R11 ;  /* 0x0000000b000b9308 */ /* 0x000e620000000800 */
[----:B--2---:R-:W-:Y:S01]  /*d3f0*/  @!P4 FMUL.FTZ R36, R36, R15 ;  /* 0x0000000f2424c220 */ /* 0x004fe20000410000 */
[----:B------:R-:W-:Y:S01]  /*d400*/  FADD.FTZ R15, R5, UR7 ;  /* 0x00000007050f7e21 */ /* 0x000fe20008010000 */
[--C-:B------:R-:W-:Y:S01]  /*d410*/  HADD2.F32 R5, -RZ, R6.reuse.H0_H0 ;  /* 0x20000006ff057230 */ /* 0x100fe20000004100 */
[----:B------:R-:W-:Y:S01]  /*d420*/  FSETP.GTU.FTZ.AND P4, PT, R49, 20, PT ;  /* 0x41a000003100780b */ /* 0x000fe20003f9c000 */
[----:B------:R-:W-:-:S03]  /*d430*/  HADD2.F32 R6, -RZ, R6.H1_H1 ;  /* 0x30000006ff067230 */ /* 0x000fc60000004100 */
[----:B------:R-:W2:Y:S01]  /*d440*/  @!P5 MUFU.RCP R9, R9 ;  /* 0x000000090009d308 */ /* 0x000ea20000001000 */
[----:B0-----:R-:W-:Y:S01]  /*d450*/  @!P2 FADD.FTZ R10, R10, 1 ;  /* 0x3f8000000a0aa421 */ /* 0x001fe20000010000 */
[----:B------:R-:W-:-:S06]  /*d460*/  FADD.FTZ R50, R5, UR7 ;  /* 0x0000000705327e21 */ /* 0x000fcc0008010000 */
[----:B------:R0:W4:Y:S01]  /*d470*/  @!P3 MUFU.RCP R16, R4 ;  /* 0x000000040010b308 */ /* 0x0001220000001000 */
[----:B-1----:R-:W-:-:S07]  /*d480*/  @!P1 FADD.FTZ R11, R11, 1 ;  /* 0x3f8000000b0b9421 */ /* 0x002fce0000010000 */
[----:B------:R-:W1:Y:S01]  /*d490*/  @!P6 MUFU.RCP R8, R8 ;  /* 0x000000080008e308 */ /* 0x000e620000001000 */
[----:B--2---:R-:W-:Y:S01]  /*d4a0*/  @!P5 FMUL.FTZ R38, R38, R9 ;  /* 0x000000092626d220 */ /* 0x004fe20000410000 */
[----:B------:R-:W-:Y:S01]  /*d4b0*/  FADD.FTZ R9, R6, UR7 ;  /* 0x0000000706097e21 */ /* 0x000fe20008010000 */
[----:B------:R-:W-:Y:S01]  /*d4c0*/  FSETP.GTU.FTZ.AND P5, PT, R50, 20, PT ;  /* 0x41a000003200780b */ /* 0x000fe20003fbc000 */
[----:B0-----:R-:W-:-:S04]  /*d4d0*/  @!P4 FMUL.FTZ R4, R49, -1.4426950216293334961 ;  /* 0xbfb8aa3b3104c820 */ /* 0x001fc80000410000 */
[----:B------:R-:W0:Y:S01]  /*d4e0*/  @!P0 MUFU.EX2 R12, R12 ;  /* 0x0000000c000c8308 */ /* 0x000e220000000800 */
[----:B----4-:R-:W-:Y:S01]  /*d4f0*/  @!P3 FMUL.FTZ R39, R39, R16 ;  /* 0x000000102727b220 */ /* 0x010fe20000410000 */
[----:B------:R-:W-:Y:S01]  /*d500*/  FSETP.GTU.FTZ.AND P3, PT, R9, 20, PT ;  /* 0x41a000000900780b */ /* 0x000fe20003f7c000 */
[----:B------:R-:W-:-:S05]  /*d510*/  NOP ;  /* 0x0000000000007918 */ /* 0x000fca0000000000 */
[----:B------:R2:W4:Y:S01]  /*d520*/  @!P2 MUFU.RCP R13, R10 ;  /* 0x0000000a000da308 */ /* 0x0005220000001000 */
[----:B-1----:R-:W-:Y:S01]  /*d530*/  @!P6 FMUL.FTZ R37, R37, R8 ;  /* 0x000000082525e220 */ /* 0x002fe20000410000 */
[----:B------:R-:W-:Y:S01]  /*d540*/  FSETP.GTU.FTZ.AND P6, PT, R15, 20, PT ;  /* 0x41a000000f00780b */ /* 0x000fe20003fdc000 */
[--C-:B------:R-:W-:Y:S01]  /*d550*/  HADD2.F32 R8, -RZ, R7.reuse.H0_H0 ;  /* 0x20000007ff087230 */ /* 0x100fe20000004100 */
[----:B------:R-:W-:Y:S01]  /*d560*/  LDS.128 R16, [R102+0x200] ;  /* 0x0002000066107984 */ /* 0x000fe20000000c00 */
[----:B------:R-:W-:Y:S02]  /*d570*/  HADD2.F32 R7, -RZ, R7.H1_H1 ;  /* 0x30000007ff077230 */ /* 0x000fe40000004100 */
[----:B------:R-:W-:Y:S01]  /*d580*/  @!P5 FMUL.FTZ R6, R50, -1.4426950216293334961 ;  /* 0xbfb8aa3b3206d820 */ /* 0x000fe20000410000 */
[----:B------:R-:W-:Y:S01]  /*d590*/  F2FP.F16.F32.PACK_AB R22, R38, R37 ;  /* 0x000000252616723e */ /* 0x000fe200000000ff */
[----:B------:R-:W1:Y:S01]  /*d5a0*/  @!P1 MUFU.RCP R14, R11 ;  /* 0x0000000b000e9308 */ /* 0x000e620000001000 */
[----:B------:R-:W-:Y:S01]  /*d5b0*/  FADD.FTZ R8, R8, UR7 ;  /* 0x0000000708087e21 */ /* 0x000fe20008010000 */
[----:B--2---:R-:W-:Y:S01]  /*d5c0*/  FADD.FTZ R10, R7, UR7 ;  /* 0x00000007070a7e21 */ /* 0x004fe20008010000 */
[----:B0-----:R-:W-:Y:S01]  /*d5d0*/  @!P0 FADD.FTZ R12, R12, 1 ;  /* 0x3f8000000c0c8421 */ /* 0x001fe20000010000 */
[----:B------:R-:W-:-:S02]  /*d5e0*/  @!P3 FMUL.FTZ R7, R9, -1.4426950216293334961 ;  /* 0xbfb8aa3b0907b820 */ /* 0x000fc40000410000 */
[----:B------:R-:W-:Y:S02]  /*d5f0*/  @!P6 FMUL.FTZ R5, R15, -1.4426950216293334961 ;  /* 0xbfb8aa3b0f05e820 */ /* 0x000fe40000410000 */
[----:B------:R0:W2:Y:S01]  /*d600*/  @!P0 MUFU.RCP R11, R12 ;  /* 0x0000000c000b8308 */ /* 0x0000a20000001000 */
[----:B----4-:R-:W-:Y:S01]  /*d610*/  @!P2 FMUL.FTZ R40, R40, R13 ;  /* 0x0000000d2828a220 */ /* 0x010fe20000410000 */
[----:B------:R-:W-:-:S06]  /*d620*/  FSETP.GTU.FTZ.AND P2, PT, R8, 20, PT ;  /* 0x41a000000800780b */ /* 0x000fcc0003f5c000 */
[----:B------:R-:W4:Y:S01]  /*d630*/  @!P3 MUFU.EX2 R7, R7 ;  /* 0x000000070007b308 */ /* 0x000f220000000800 */
[----:B-1----:R-:W-:Y:S01]  /*d640*/  @!P1 FMUL.FTZ R41, R41, R14 ;  /* 0x0000000e29299220 */ /* 0x002fe20000410000 */
[----:B------:R-:W-:Y:S01]  /*d650*/  FSETP.GTU.FTZ.AND P1, PT, R10, 20, PT ;  /* 0x41a000000a00780b */ /* 0x000fe20003f3c000 */
[----:B0-----:R-:W0:Y:S04]  /*d660*/  LDS.128 R12, [R102] ;  /* 0x00000000660c7984 */ /* 0x001e280000000c00 */
[----:B------:R-:W-:Y:S01]  /*d670*/  @!P2 FMUL.FTZ R8, R8, -1.4426950216293334961 ;  /* 0xbfb8aa3b0808a820 */ /* 0x000fe20000410000 */
[----:B------:R-:W1:Y:S01]  /*d680*/  @!P4 MUFU.EX2 R4, R4 ;  /* 0x000000040004c308 */ /* 0x000e620000000800 */
[----:B--2---:R-:W-:-:S05]  /*d690*/  @!P0 FMUL.FTZ R42, R42, R11 ;  /* 0x0000000b2a2a8220 */ /* 0x004fca0000410000 */
[----:B---3--:R-:W-:Y:S01]  /*d6a0*/  F2FP.F16.F32.PACK_AB R24, R42, R41 ;  /* 0x000000292a18723e */ /* 0x008fe200000000ff */
[----:B------:R-:W-:Y:S01]  /*d6b0*/  @!P1 FMUL.FTZ R9, R10, -1.4426950216293334961 ;  /* 0xbfb8aa3b0a099820 */ /* 0x000fe20000410000 */
[----:B------:R-:W2:Y:S01]  /*d6c0*/  @!P6 MUFU.EX2 R5, R5 ;  /* 0x000000050005e308 */ /* 0x000ea20000000800 */
[----:B----4-:R-:W-:-:S07]  /*d6d0*/  @!P3 FADD.FTZ R7, R7, 1 ;  /* 0x3f8000000707b421 */ /* 0x010fce0000010000 */
[----:B------:R-:W3:Y:S01]  /*d6e0*/  @!P5 MUFU.EX2 R6, R6 ;  /* 0x000000060006d308 */ /* 0x000ee20000000800 */
[----:B-1----:R-:W-:-:S07]  /*d6f0*/  @!P4 FADD.FTZ R4, R4, 1 ;  /* 0x3f8000000404c421 */ /* 0x002fce0000010000 */
[----:B------:R-:W1:Y:S01]  /*d700*/  @!P2 MUFU.EX2 R8, R8 ;  /* 0x000000080008a308 */ /* 0x000e620000000800 */
[----:B--2---:R-:W-:-:S07]  /*d710*/  @!P6 FADD.FTZ R5, R5, 1 ;  /* 0x3f8000000505e421 */ /* 0x004fce0000010000 */
[----:B------:R-:W2:Y:S01]  /*d720*/  @!P1 MUFU.EX2 R9, R9 ;  /* 0x0000000900099308 */ /* 0x000ea20000000800 */
[----:B---3--:R-:W-:-:S07]  /*d730*/  @!P5 FADD.FTZ R6, R6, 1 ;  /* 0x3f8000000606d421 */ /* 0x008fce0000010000 */
[----:B------:R3:W4:Y:S01]  /*d740*/  @!P3 MUFU.RCP R23, R7 ;  /* 0x000000070017b308 */ /* 0x0007220000001000 */
[----:B-1----:R-:W-:-:S07]  /*d750*/  @!P2 FADD.FTZ R8, R8, 1 ;  /* 0x3f8000000808a421 */ /* 0x002fce0000010000 */
[----:B------:R1:W5:Y:S01]  /*d760*/  @!P4 MUFU.RCP R10, R4 ;  /* 0x00000004000ac308 */ /* 0x0003620000001000 */
[----:B---3--:R-:W-:Y:S01]  /*d770*/  LOP3.LUT R7, R56, 0x3e0, RZ, 0xc0, !PT ;  /* 0x000003e038077812 */ /* 0x008fe200078ec0ff */
[----:B--2---:R-:W-:-:S03]  /*d780*/  @!P1 FADD.FTZ R9, R9, 1 ;  /* 0x3f80000009099421 */ /* 0x004fc60000010000 */
[----:B------:R-:W-:-:S03]  /*d790*/  LEA R7, R7, R0, 0x1 ;  /* 0x0000000007077211 */ /* 0x000fc600078e08ff */
[----:B------:R2:W3:Y:S01]  /*d7a0*/  @!P6 MUFU.RCP R21, R5 ;  /* 0x000000050015e308 */ /* 0x0004e20000001000 */
[----:B-1----:R-:W-:Y:S01]  /*d7b0*/  MOV R4, UR13 ;  /* 0x0000000d00047c02 */ /* 0x002fe20008000f00 */
[----:B----4-:R-:W-:Y:S01]  /*d7c0*/  @!P3 FMUL.FTZ R46, R46, R23 ;  /* 0x000000172e2eb220 */ /* 0x010fe20000410000 */
[----:B------:R-:W-:-:S05]  /*d7d0*/  F2FP.F16.F32.PACK_AB R23, R40, R39 ;  /* 0x000000272817723e */ /* 0x000fca00000000ff */
[----:B------:R-:W1:Y:S01]  /*d7e0*/  @!P5 MUFU.RCP R6, R6 ;  /* 0x000000060006d308 */ /* 0x000e620000001000 */
[----:B--2---:R-:W-:Y:S01]  /*d7f0*/  MOV R5, UR12 ;  /* 0x0000000c00057c02 */ /* 0x004fe20008000f00 */
[----:B-----5:R-:W-:Y:S01]  /*d800*/  @!P4 FMUL.FTZ R43, R43, R10 ;  /* 0x0000000a2b2bc220 */ /* 0x020fe20000410000 */
[----:B------:R-:W2:Y:S01]  /*d810*/  LDCU.64 UR12, c[0x0][0x518] ;  /* 0x0000a300ff0c77ac */ /* 0x000ea20008000a00 */
[----:B------:R-:W-:-:S04]  /*d820*/  IMAD.WIDE.U32 R4, R7, 0x10, R4 ;  /* 0x0000001007047825 */ /* 0x000fc800078e0004 */
[----:B------:R-:W4:Y:S01]  /*d830*/  @!P2 MUFU.RCP R8, R8 ;  /* 0x000000080008a308 */ /* 0x000f220000001000 */
[----:B---3--:R-:W-:Y:S01]  /*d840*/  @!P6 FMUL.FTZ R44, R44, R21 ;  /* 0x000000152c2ce220 */ /* 0x008fe20000410000 */
[----:B------:R-:W-:Y:S01]  /*d850*/  F2FP.F16.F32.PACK_AB R21, R36, R35 ;  /* 0x000000232415723e */ /* 0x000fe200000000ff */
[----:B0-----:R-:W-:Y:S04]  /*d860*/  STG.E.128 desc[UR28][R4.64], R12 ;  /* 0x0000000c04007986 */ /* 0x001fe8000c101d1c */
[----:B------:R0:W-:Y:S01]  /*d870*/  STG.E.128 desc[UR28][R4.64+0x200], R16 ;  /* 0x0002001004007986 */ /* 0x0001e2000c101d1c */
[----:B------:R3:W5:Y:S01]  /*d880*/  @!P1 MUFU.RCP R25, R9 ;  /* 0x0000000900199308 */ /* 0x0007620000001000 */
[----:B-1----:R-:W-:Y:S01]  /*d890*/  @!P5 FMUL.FTZ R45, R45, R6 ;  /* 0x000000062d2dd220 */ /* 0x002fe20000410000 */
[----:B------:R-:W-:Y:S01]  /*d8a0*/  BAR.SYNC.DEFER_BLOCKING 0x0 ;  /* 0x0000000000007b1d */ /* 0x000fe20000010000 */
[----:B--2---:R-:W-:-:S03]  /*d8b0*/  UIMAD.WIDE.U32 UR8, UR34, UR12, UR8 ;  /* 0x0000000c220872a5 */ /* 0x004fc6000f8e0008 */
[----:B------:R-:W-:Y:S01]  /*d8c0*/  F2FP.F16.F32.PACK_AB R26, R46, R45 ;  /* 0x0000002d2e1a723e */ /* 0x000fe200000000ff */
[----:B----4-:R-:W-:Y:S01]  /*d8d0*/  @!P2 FMUL.FTZ R47, R47, R8 ;  /* 0x000000082f2fa220 */ /* 0x010fe20000410000 */
[----:B---3--:R-:W-:Y:S01]  /*d8e0*/  FADD.FTZ R9, R33, R104 ;  /* 0x0000006821097221 */ /* 0x008fe20000010000 */
[----:B------:R-:W-:-:S03]  /*d8f0*/  UIMAD UR9, UR34, UR13, UR9 ;  /* 0x0000000d220972a4 */ /* 0x000fc6000f8e0209 */
[----:B------:R-:W-:Y:S01]  /*d900*/  FADD.FTZ R6, R9, R34 ;  /* 0x0000002209067221 */ /* 0x000fe20000010000 */
[----:B------:R-:W-:Y:S01]  /*d910*/  UIMAD.WIDE.U32 UR8, UR10, UR14, UR8 ;  /* 0x0000000e0a0872a5 */ /* 0x000fe2000f8e0008 */
[----:B-----5:R-:W-:Y:S01]  /*d920*/  @!P1 FMUL.FTZ R48, R48, R25 ;  /* 0x0000001930309220 */ /* 0x020fe20000410000 */
[----:B------:R-:W-:Y:S01]  /*d930*/  F2FP.F16.F32.PACK_AB R25, R44, R43 ;  /* 0x0000002b2c19723e */ /* 0x000fe200000000ff */
[----:B------:R-:W-:Y:S01]  /*d940*/  FADD.FTZ R9, R6, R35 ;  /* 0x0000002306097221 */ /* 0x000fe20000010000 */
[----:B------:R-:W-:Y:S02]  /*d950*/  UIMAD UR12, UR10, UR15, UR9 ;  /* 0x0000000f0a0c72a4 */ /* 0x000fe4000f8e0209 */
[----:B------:R-:W-:Y:S01]  /*d960*/  F2FP.F16.F32.PACK_AB R27, R48, R47 ;  /* 0x0000002f301b723e */ /* 0x000fe200000000ff */
[----:B------:R-:W-:Y:S01]  /*d970*/  FADD.FTZ R36, R9, R36 ;  /* 0x0000002409247221 */ /* 0x000fe20000010000 */
[----:B------:R-:W-:Y:S01]  /*d980*/  ULEA UR9, UP0, UR8, UR30, 0x1 ;  /* 0x0000001e08097291 */ /* 0x000fe2000f8008ff */
[----:B------:R-:W-:Y:S02]  /*d990*/  STS.128 [R101], R20 ;  /* 0x0000001465007388 */ /* 0x000fe40000000c00 */
[----:B------:R-:W-:Y:S01]  /*d9a0*/  FADD.FTZ R37, R36, R37 ;  /* 0x0000002524257221 */ /* 0x000fe20000010000 */
[----:B------:R-:W-:-:S02]  /*d9b0*/  ULEA.HI.X UR8, UR8, UR31, UR12, 0x1, UP0 ;  /* 0x0000001f08087291 */ /* 0x000fc400080f0c0c */
[----:B0-----:R-:W-:Y:S01]  /*d9c0*/  MOV R4, UR9 ;  /* 0x0000000900047c02 */ /* 0x001fe20008000f00 */
[----:B------:R-:W-:Y:S01]  /*d9d0*/  STS.128 [R101+0x10], R24 ;  /* 0x0000101865007388 */ /* 0x000fe20000000c00 */
[----:B------:R-:W-:-:S03]  /*d9e0*/  NOP ;  /* 0x0000000000007918 */ /* 0x000fc60000000000 */
[----:B------:R-:W0:Y:S01]  /*d9f0*/  LDS.128 R12, [R102] ;  /* 0x00000000660c7984 */ /* 0x000e220000000c00 */
[----:B------:R-:W-:Y:S01]  /*da00*/  FADD.FTZ R38, R37, R38 ;  /* 0x0000002625267221 */ /* 0x000fe20000010000 */
[----:B------:R-:W-:Y:S01]  /*da10*/  MOV R5, UR8 ;  /* 0x0000000800057c02 */ /* 0x000fe20008000f00 */
[----:B------:R-:W-:Y:S01]  /*da20*/  UIADD3 UR24, UP0, UPT, UR24, -0x2000, URZ ;  /* 0xffffe00018187890 */ /* 0x000fe2000ff1e0ff */
[----:B------:R-:W1:Y:S01]  /*da30*/  LDS.128 R28, [R102+0x200] ;  /* 0x00020000661c7984 */ /* 0x000e620000000c00 */
[----:B------:R-:W-:Y:S01]  /*da40*/  FADD.FTZ R39, R38, R39 ;  /* 0x0000002726277221 */ /* 0x000fe20000010000 */
[----:B------:R-:W-:Y:S01]  /*da50*/  IMAD.WIDE.U32 R4, R7, 0x10, R4 ;  /* 0x0000001007047825 */ /* 0x000fe200078e0004 */
[----:B------:R-:W-:-:S03]  /*da60*/  UIADD3.X UR25, UPT, UPT, UR25, -0x1, URZ, UP0, !UPT ;  /* 0xffffffff19197890 */ /* 0x000fc600087fe4ff */
[----:B------:R-:W-:Y:S01]  /*da70*/  FADD.FTZ R40, R39, R40 ;  /* 0x0000002827287221 */ /* 0x000fe20000010000 */
[----:B------:R-:W-:-:S03]  /*da80*/  UISETP.GT.AND UP0, UPT, UR19, 0x1, UPT ;  /* 0x000000011300788c */ /* 0x000fc6000bf04270 */
        /* <DEDUP_REMOVED lines=12> */
.L_x_5150:
        /* <DEDUP_REMOVED lines=9> */
[----:B0-----:R-:W0:Y:S01]  /*dbe0*/  S2R R4, SR_LANEID ;  /* 0x0000000000047919 */ /* 0x001e220000000000 */
[----:B------:R-:W3:Y:S01]  /*dbf0*/  S2R R6, SR_TID.X ;  /* 0x0000000000067919 */ /* 0x000ee20000002100 */
[----:B-1----:R-:W-:-:S05]  /*dc00*/  @P0 FADD R0, R0, R105 ;  /* 0x0000006900000221 */ /* 0x002fca0000000000 */
[----:B------:R-:W1:Y:S01]  /*dc10*/  SHFL.DOWN P0, R3, R0, 0x2, 0x1f ;  /* 0x08401f0000037f89 */ /* 0x000e620000000000 */
        /* <DEDUP_REMOVED lines=31> */
.L_x_5286:
[----:B------:R-:W-:Y:S05]  /*de10*/  BSYNC.RECONVERGENT B0 ;  /* 0x0000000000007941 */ /* 0x000fea0003800200 */
.L_x_5285:
        /* <DEDUP_REMOVED lines=42> */
.L_x_5288:
[----:B------:R-:W-:Y:S05]  /*e0c0*/  BSYNC.RECONVERGENT B0 ;  /* 0x0000000000007941 */ /* 0x000fea0003800200 */
.L_x_5287:
[----:B------:R-:W-:Y:S05]  /*e0d0*/  @P0 EXIT ;  /* 0x000000000000094d */ /* 0x000fea0003800000 */
[----:B------:R-:W2:Y:S01]  /*e0e0*/  LDCU.64 UR8, c[0x0][0x4e8] ;  /* 0x00009d00ff0877ac */ /* 0x000ea20008000a00 */
[----:B------:R-:W3:Y:S01]  /*e0f0*/  S2UR UR11, SR_CgaCtaId ;  /* 0x00000000000b79c3 */ /* 0x000ee20000008800 */
[----:B------:R-:W-:Y:S01]  /*e100*/  BSSY.RECONVERGENT B0, `(.L_x_5289) ;  /* 0x000002c000007945 */ /* 0x000fe20003800200 */
[----:B------:R-:W4:Y:S01]  /*e110*/  LDCU.64 UR12, c[0x0][0x4a8] ;  /* 0x00009500ff0c77ac */ /* 0x000f220008000a00 */
[----:B------:R-:W0:Y:S01]  /*e120*/  LDCU UR14, c[0x0][0x360] ;  /* 0x00006c00ff0e77ac */ /* 0x000e220008000800 */
[----:B------:R-:W0:Y:S01]  /*e130*/  LDCU.64 UR16, c[0x0][0x4b0] ;  /* 0x00009600ff1077ac */ /* 0x000e220008000a00 */
[----:B------:R-:W0:Y:S01]  /*e140*/  LDCU.64 UR18, c[0x0][0x530] ;  /* 0x0000a600ff1277ac */ /* 0x000e220008000a00 */
[----:B--2---:R-:W-:Y:S02]  /*e150*/  UIMAD.WIDE.U32 UR4, UR10, UR8, URZ ;  /* 0x000000080a0472a5 */ /* 0x004fe4000f8e00ff */
[----:B----4-:R-:W-:Y:S02]  /*e160*/  UIMAD.WIDE.U32 UR6, UR10, UR12, URZ ;  /* 0x0000000c0a0672a5 */ /* 0x010fe4000f8e00ff */
[----:B------:R-:W-:Y:S01]  /*e170*/  UIMAD UR8, UR10, UR9, UR5 ;  /* 0x000000090a0872a4 */ /* 0x000fe2000f8e0205 */
[----:B------:R-:W2:Y:S02]  /*e180*/  LDCU.64 UR20, c[0x0][0x4f0] ;  /* 0x00009e00ff1477ac */ /* 0x000ea40008000a00 */
[----:B------:R-:W-:Y:S01]  /*e190*/  UMOV UR9, 0x400 ;  /* 0x0000040000097882 */ /* 0x000fe20000000000 */
[----:B------:R-:W4:Y:S01]  /*e1a0*/  LDCU.64 UR22, c[0x0][0x540] ;  /* 0x0000a800ff1677ac */ /* 0x000f220008000a00 */
[----:B------:R-:W-:-:S02]  /*e1b0*/  UIMAD UR10, UR10, UR13, UR7 ;  /* 0x0000000d0a0a72a4 */ /* 0x000fc4000f8e0207 */
[----:B0--3--:R-:W-:-:S12]  /*e1c0*/  ULEA UR9, UR11, UR9, 0x18 ;  /* 0x000000090b097291 */ /* 0x009fd8000f8ec0ff */
.L_x_5290:
        /* <DEDUP_REMOVED lines=10> */
[----:B--2---:R-:W-:Y:S01]  /*e270*/  IMAD R10, R3, UR20, RZ ;  /* 0x00000014030a7c24 */ /* 0x004fe2000f8e02ff */
        /* <DEDUP_REMOVED lines=21> */
.L_x_5289:
[----:B------:R-:W-:Y:S05]  /*e3d0*/  EXIT ;  /* 0x000000000000794d */ /* 0x000fea0003800000 */
.L_x_5189:
[----:B------:R-:W-:Y:S01]  /*e3e0*/  HFMA2 R234, -RZ, RZ, 0, 5.9604644775390625e-08 ;  /* 0x00000001ffea7431 */ /* 0x000fe200000001ff */
[----:B------:R-:W-:Y:S02]  /*e3f0*/  MOV R235, R73 ;  /* 0x0000004900eb7202 */ /* 0x000fe40000000f00 */
[----:B------:R-:W-:Y:S02]  /*e400*/  MOV R233, RZ ;  /* 0x000000ff00e97202 */ /* 0x000fe40000000f00 */
[----:B------:R-:W-:-:S07]  /*e410*/  MOV R240, 0xffffffff ;  /* 0xffffffff00f07802 */ /* 0x000fce0000000f00 */
[----:B01---5:R-:W-:Y:S05]  /*e420*/  WARPSYNC.COLLECTIVE R240, `(.L_x_5291) ;  /* 0x00000000f0087348 */ /* 0x023fea0003c00000 */
[----:B------:R2:W3:Y:S02]  /*e430*/  SHFL.UP P6, R239, R235, R234, R233 ;  /* 0x040000eaebef7389 */ /* 0x0004e400000c00e9 */
[----:B0123-5:R-:W-:Y:S05]  /*e440*/  ENDCOLLECTIVE ;  /* 0x000000000000791b */ /* 0x02ffea0003800000 */
.L_x_5291:
[----:B------:R-:W-:Y:S02]  /*e450*/  MOV R235, R72 ;  /* 0x0000004800eb7202 */ /* 0x000fe40000000f00 */
[----:B------:R-:W-:-:S07]  /*e460*/  MOV R236, R239 ;  /* 0x000000ef00ec7202 */ /* 0x000fce0000000f00 */
[----:B------:R-:W-:Y:S05]  /*e470*/  WARPSYNC.COLLECTIVE R240, `(.L_x_5292) ;  /* 0x00000000f0087348 */ /* 0x000fea0003c00000 */
[----:B------:R0:W1:Y:S02]  /*e480*/  SHFL.UP P6, R239, R235, R234, R233 ;  /* 0x040000eaebef7389 */ /* 0x00006400000c00e9 */
[----:B01----:R-:W-:Y:S05]  /*e490*/  ENDCOLLECTIVE ;  /* 0x000000000000791b */ /* 0x003fea0003800000 */
.L_x_5292:
[----:B------:R-:W-:Y:S02]  /*e4a0*/  MOV R235, R74 ;  /* 0x0000004a00eb7202 */ /* 0x000fe40000000f00 */
[----:B------:R-:W-:-:S07]  /*e4b0*/  MOV R237, R239 ;  /* 0x000000ef00ed7202 */ /* 0x000fce0000000f00 */
[----:B------:R-:W-:Y:S05]  /*e4c0*/  WARPSYNC.COLLECTIVE R240, `(.L_x_5293) ;  /* 0x00000000f0087348 */ /* 0x000fea0003c00000 */
[----:B------:R0:W1:Y:S02]  /*e4d0*/  SHFL.UP P6, R239, R235, R234, R233 ;  /* 0x040000eaebef7389 */ /* 0x00006400000c00e9 */
[----:B01----:R-:W-:Y:S05]  /*e4e0*/  ENDCOLLECTIVE ;  /* 0x000000000000791b */ /* 0x003fea0003800000 */
.L_x_5293:
[----:B------:R-:W-:Y:S02]  /*e4f0*/  MOV R235, R75 ;  /* 0x0000004b00eb7202 */ /* 0x000fe40000000f00 */
[----:B------:R-:W-:-:S07]  /*e500*/  MOV R238, R239 ;  /* 0x000000ef00ee7202 */ /* 0x000fce0000000f00 */
[----:B------:R-:W-:Y:S05]  /*e510*/  WARPSYNC.COLLECTIVE R240, `(.L_x_5294) ;  /* 0x00000000f0087348 */ /* 0x000fea0003c00000 */
[----:B------:R0:W1:Y:S02]  /*e520*/  SHFL.UP P6, R239, R235, R234, R233 ;  /* 0x040000eaebef7389 */ /* 0x00006400000c00e9 */
[----:B01----:R-:W-:Y:S05]  /*e530*/  ENDCOLLECTIVE ;  /* 0x000000000000791b */ /* 0x003fea0003800000 */
.L_x_5294:
        /* <DEDUP_REMOVED lines=15> */
.L_x_5295:
[----:B------:R-:W-:Y:S02]  /*e630*/  MOV R235, R72 ;  /* 0x0000004800eb7202 */ /* 0x000fe40000000f00 */
[----:B------:R-:W-:-:S07]  /*e640*/  MOV R236, R239 ;  /* 0x000000ef00ec7202 */ /* 0x000fce0000000f00 */
[----:B------:R-:W-:Y:S05]  /*e650*/  WARPSYNC.COLLECTIVE R240, `(.L_x_5296) ;  /* 0x00000000f0087348 */ /* 0x000fea0003c00000 */
[----:B------:R0:W1:Y:S02]  /*e660*/  SHFL.UP P6, R239, R235, R234, R233 ;  /* 0x040000eaebef7389 */ /* 0x00006400000c00e9 */
[----:B01----:R-:W-:Y:S05]  /*e670*/  ENDCOLLECTIVE ;  /* 0x000000000000791b */ /* 0x003fea0003800000 */
.L_x_5296:
[----:B------:R-:W-:Y:S02]  /*e680*/  MOV R235, R74 ;  /* 0x0000004a00eb7202 */ /* 0x000fe40000000f00 */
[----:B------:R-:W-:-:S07]  /*e690*/  MOV R237, R239 ;  /* 0x000000ef00ed7202 */ /* 0x000fce0000000f00 */
[----:B------:R-:W-:Y:S05]  /*e6a0*/  WARPSYNC.COLLECTIVE R240, `(.L_x_5297) ;  /* 0x00000000f0087348 */ /* 0x000fea0003c00000 */
[----:B------:R0:W1:Y:S02]  /*e6b0*/  SHFL.UP P6, R239, R235, R234, R233 ;  /* 0x040000eaebef7389 */ /* 0x00006400000c00e9 */
[----:B01----:R-:W-:Y:S05]  /*e6c0*/  ENDCOLLECTIVE ;  /* 0x000000000000791b */ /* 0x003fea0003800000 */
.L_x_5297:
[----:B------:R-:W-:Y:S02]  /*e6d0*/  MOV R235, R75 ;  /* 0x0000004b00eb7202 */ /* 0x000fe40000000f00 */
[----:B------:R-:W-:-:S07]  /*e6e0*/  MOV R238, R239 ;  /* 0x000000ef00ee7202 */ /* 0x000fce0000000f00 */
[----:B------:R-:W-:Y:S05]  /*e6f0*/  WARPSYNC.COLLECTIVE R240, `(.L_x_5298) ;  /* 0x00000000f0087348 */ /* 0x000fea0003c00000 */
[----:B------:R0:W1:Y:S02]  /*e700*/  SHFL.UP P6, R239, R235, R234, R233 ;  /* 0x040000eaebef7389 */ /* 0x00006400000c00e9 */
[----:B01----:R-:W-:Y:S05]  /*e710*/  ENDCOLLECTIVE ;  /* 0x000000000000791b */ /* 0x003fea0003800000 */
.L_x_5298:
        /* <DEDUP_REMOVED lines=15> */
.L_x_5299:
[----:B------:R-:W-:Y:S02]  /*e810*/  MOV R235, R72 ;  /* 0x0000004800eb7202 */ /* 0x000fe40000000f00 */
[----:B------:R-:W-:-:S07]  /*e820*/  MOV R236, R239 ;  /* 0x000000ef00ec7202 */ /* 0x000fce0000000f00 */
[----:B------:R-:W-:Y:S05]  /*e830*/  WARPSYNC.COLLECTIVE R240, `(.L_x_5300) ;  /* 0x00000000f0087348 */ /* 0x000fea0003c00000 */
[----:B------:R0:W1:Y:S02]  /*e840*/  SHFL.UP P6, R239, R235, R234, R233 ;  /* 0x040000eaebef7389 */ /* 0x00006400000c00e9 */
[----:B01----:R-:W-:Y:S05]  /*e850*/  ENDCOLLECTIVE ;  /* 0x000000000000791b */ /* 0x003fea0003800000 */
.L_x_5300:
[----:B------:R-:W-:Y:S02]  /*e860*/  MOV R235, R74 ;  /* 0x0000004a00eb7202 */ /* 0x000fe40000000f00 */
[----:B------:R-:W-:-:S07]  /*e870*/  MOV R237, R239 ;  /* 0x000000ef00ed7202 */ /* 0x000fce0000000f00 */
[----:B------:R-:W-:Y:S05]  /*e880*/  WARPSYNC.COLLECTIVE R240, `(.L_x_5301) ;  /* 0x00000000f0087348 */ /* 0x000fea0003c00000 */
[----:B------:R0:W1:Y:S02]  /*e890*/  SHFL.UP P6, R239, R235, R234, R233 ;  /* 0x040000eaebef7389 */ /* 0x00006400000c00e9 */
[----:B01----:R-:W-:Y:S05]  /*e8a0*/  ENDCOLLECTIVE ;  /* 0x000000000000791b */ /* 0x003fea0003800000 */
.L_x_5301:
[----:B------:R-:W-:Y:S02]  /*e8b0*/  MOV R235, R75 ;  /* 0x0000004b00eb7202 */ /* 0x000fe40000000f00 */
[----:B------:R-:W-:-:S07]  /*e8c0*/  MOV R238, R239 ;  /* 0x000000ef00ee7202 */ /* 0x000fce0000000f00 */
[----:B------:R-:W-:Y:S05]  /*e8d0*/  WARPSYNC.COLLECTIVE R240, `(.L_x_5302) ;  /* 0x00000000f0087348 */ /* 0x000fea0003c00000 */
[----:B------:R0:W1:Y:S02]  /*e8e0*/  SHFL.UP P6, R239, R235, R234, R233 ;  /* 0x040000eaebef7389 */ /* 0x00006400000c00e9 */
[----:B01----:R-:W-:Y:S05]  /*e8f0*/  ENDCOLLECTIVE ;  /* 0x000000000000791b */ /* 0x003fea0003800000 */
.L_x_5302:
        /* <DEDUP_REMOVED lines=15> */
.L_x_5303:
[----:B------:R-:W-:Y:S02]  /*e9f0*/  MOV R235, R72 ;  /* 0x0000004800eb7202 */ /* 0x000fe40000000f00 */
[----:B------:R-:W-:-:S07]  /*ea00*/  MOV R236, R239 ;  /* 0x000000ef00ec7202 */ /* 0x000fce0000000f00 */
[----:B------:R-:W-:Y:S05]  /*ea10*/  WARPSYNC.COLLECTIVE R240, `(.L_x_5304) ;  /* 0x00000000f0087348 */ /* 0x000fea0003c00000 */
[----:B------:R0:W1:Y:S02]  /*ea20*/  SHFL.UP P6, R239, R235, R234, R233 ;  /* 0x040000eaebef7389 */ /* 0x00006400000c00e9 */
[----:B01----:R-:W-:Y:S05]  /*ea30*/  ENDCOLLECTIVE ;  /* 0x000000000000791b */ /* 0x003fea0003800000 */
.L_x_5304:
[----:B------:R-:W-:Y:S02]  /*ea40*/  MOV R235, R74 ;  /* 0x0000004a00eb7202 */ /* 0x000fe40000000f00 */
[----:B------:R-:W-:-:S07]  /*ea50*/  MOV R237, R239 ;  /* 0x000000ef00ed7202 */ /* 0x000fce0000000f00 */
[----:B------:R-:W-:Y:S05]  /*ea60*/  WARPSYNC.COLLECTIVE R240, `(.L_x_5305) ;  /* 0x00000000f0087348 */ /* 0x000fea0003c00000 */
[----:B------:R0:W1:Y:S02]  /*ea70*/  SHFL.UP P6, R239, R235, R234, R233 ;  /* 0x040000eaebef7389 */ /* 0x00006400000c00e9 */
[----:B01----:R-:W-:Y:S05]  /*ea80*/  ENDCOLLECTIVE ;  /* 0x000000000000791b */ /* 0x003fea0003800000 */
.L_x_5305:
[----:B------:R-:W-:Y:S02]  /*ea90*/  MOV R235, R75 ;  /* 0x0000004b00eb7202 */ /* 0x000fe40000000f00 */
[----:B------:R-:W-:-:S07]  /*eaa0*/  MOV R238, R239 ;  /* 0x000000ef00ee7202 */ /* 0x000fce0000000f00 */
[----:B------:R-:W-:Y:S05]  /*eab0*/  WARPSYNC.COLLECTIVE R240, `(.L_x_5306) ;  /* 0x00000000f0087348 */ /* 0x000fea0003c00000 */
[----:B------:R0:W1:Y:S02]  /*eac0*/  SHFL.UP P6, R239, R235, R234, R233 ;  /* 0x040000eaebef7389 */ /* 0x00006400000c00e9 */
[----:B01----:R-:W-:Y:S05]  /*ead0*/  ENDCOLLECTIVE ;  /* 0x000000000000791b */ /* 0x003fea0003800000 */
.L_x_5306:
        /* <DEDUP_REMOVED lines=15> */
.L_x_5307:
[----:B------:R-:W-:Y:S02]  /*ebd0*/  MOV R235, R72 ;  /* 0x0000004800eb7202 */ /* 0x000fe40000000f00 */
[----:B------:R-:W-:-:S07]  /*ebe0*/  MOV R236, R239 ;  /* 0x000000ef00ec7202 */ /* 0x000fce0000000f00 */
[----:B------:R-:W-:Y:S05]  /*ebf0*/  WARPSYNC.COLLECTIVE R240, `(.L_x_5308) ;  /* 0x00000000f0087348 */ /* 0x000fea0003c00000 */
[----:B------:R0:W1:Y:S02]  /*ec00*/  SHFL.UP P6, R239, R235, R234, R233 ;  /* 0x040000eaebef7389 */ /* 0x00006400000c00e9 */
[----:B01----:R-:W-:Y:S05]  /*ec10*/  ENDCOLLECTIVE ;  /* 0x000000000000791b */ /* 0x003fea0003800000 */
.L_x_5308:
[----:B------:R-:W-:Y:S02]  /*ec20*/  MOV R235, R74 ;  /* 0x0000004a00eb7202 */ /* 0x000fe40000000f00 */
[----:B------:R-:W-:-:S07]  /*ec30*/  MOV R237, R239 ;  /* 0x000000ef00ed7202 */ /* 0x000fce0000000f00 */
[----:B------:R-:W-:Y:S05]  /*ec40*/  WARPSYNC.COLLECTIVE R240, `(.L_x_5309) ;  /* 0x00000000f0087348 */ /* 0x000fea0003c00000 */
[----:B------:R0:W1:Y:S02]  /*ec50*/  SHFL.UP P6, R239, R235, R234, R233 ;  /* 0x040000eaebef7389 */ /* 0x00006400000c00e9 */
[----:B01----:R-:W-:Y:S05]  /*ec60*/  ENDCOLLECTIVE ;  /* 0x000000000000791b */ /* 0x003fea0003800000 */
.L_x_5309:
[----:B------:R-:W-:Y:S02]  /*ec70*/  MOV R235, R75 ;  /* 0x0000004b00eb7202 */ /* 0x000fe40000000f00 */
[----:B------:R-:W-:-:S07]  /*ec80*/  MOV R238, R239 ;  /* 0x000000ef00ee7202 */ /* 0x000fce0000000f00 */
[----:B------:R-:W-:Y:S05]  /*ec90*/  WARPSYNC.COLLECTIVE R240, `(.L_x_5310) ;  /* 0x00000000f0087348 */ /* 0x000fea0003c00000 */
[----:B------:R0:W1:Y:S02]  /*eca0*/  SHFL.UP P6, R239, R235, R234, R233 ;  /* 0x040000eaebef7389 */ /* 0x00006400000c00e9 */
[----:B01----:R-:W-:Y:S05]  /*ecb0*/  ENDCOLLECTIVE ;  /* 0x000000000000791b */ /* 0x003fea0003800000 */
.L_x_5310:
[----:B------:R-:W-:Y:S05]  /*ecc0*/  BRA `(.L_x_5311) ;  /* 0xffffff8000887947 */ /* 0x000fea000383ffff */
.L_x_5190:
        /* <DEDUP_REMOVED lines=8> */
.L_x_5313:
[----:B------:R-:W-:Y:S05]  /*ed50*/  BSYNC B0 ;  /* 0x0000000000007941 */ /* 0x000fea0003800000 */
.L_x_5312:
[----:B------:R-:W-:Y:S05]  /*ed60*/  BRA `(.L_x_5314) ;  /* 0xffffff8000947947 */ /* 0x000fea000383ffff */
.L_x_5191:
        /* <DEDUP_REMOVED lines=8> */
.L_x_5316:
[----:B------:R-:W-:Y:S05]  /*edf0*/  BSYNC B0 ;  /* 0x0000000000007941 */ /* 0x000fea0003800000 */
.L_x_5315:
[----:B------:R-:W-:Y:S05]  /*ee00*/  BRA `(.L_x_5317) ;  /* 0xffffff8000747947 */ /* 0x000fea000383ffff */
.L_x_5192:
        /* <DEDUP_REMOVED lines=8> */
.L_x_5319:
[----:B------:R-:W-:Y:S05]  /*ee90*/  BSYNC B0 ;  /* 0x0000000000007941 */ /* 0x000fea0003800000 */
.L_x_5318:
[----:B------:R-:W-:Y:S05]  /*eea0*/  BRA `(.L_x_5320) ;  /* 0xffffff8000547947 */ /* 0x000fea000383ffff */
.L_x_5193:
        /* <DEDUP_REMOVED lines=8> */
.L_x_5322:
[----:B------:R-:W-:Y:S05]  /*ef30*/  BSYNC B0 ;  /* 0x0000000000007941 */ /* 0x000fea0003800000 */
.L_x_5321:
[----:B------:R-:W-:Y:S05]  /*ef40*/  BRA `(.L_x_5323) ;  /* 0xffffff8000347947 */ /* 0x000fea000383ffff */
.L_x_5194:
        /* <DEDUP_REMOVED lines=8> */
.L_x_5325:
[----:B------:R-:W-:Y:S05]  /*efd0*/  BSYNC B0 ;  /* 0x0000000000007941 */ /* 0x000fea0003800000 */
.L_x_5324:
        /* <DEDUP_REMOVED lines=10> */
.L_x_5326:
[----:B------:R-:W-:Y:S02]  /*f080*/  MOV R235, R74 ;  /* 0x0000004a00eb7202 */ /* 0x000fe40000000f00 */
[----:B------:R-:W-:-:S07]  /*f090*/  MOV R243, R239 ;  /* 0x000000ef00f37202 */ /* 0x000fce0000000f00 */
[----:B------:R-:W-:Y:S05]  /*f0a0*/  WARPSYNC.COLLECTIVE R240, `(.L_x_5327) ;  /* 0x00000000f0087348 */ /* 0x000fea0003c00000 */
[----:B------:R0:W1:Y:S02]  /*f0b0*/  SHFL.UP P6, R239, R235, R234, R233 ;  /* 0x040000eaebef7389 */ /* 0x00006400000c00e9 */
[----:B01----:R-:W-:Y:S05]  /*f0c0*/  ENDCOLLECTIVE ;  /* 0x000000000000791b */ /* 0x003fea0003800000 */
.L_x_5327:
[----:B------:R-:W-:Y:S02]  /*f0d0*/  MOV R235, R75 ;  /* 0x0000004b00eb7202 */ /* 0x000fe40000000f00 */
[----:B------:R-:W-:-:S07]  /*f0e0*/  MOV R74, R239 ;  /* 0x000000ef004a7202 */ /* 0x000fce0000000f00 */
[----:B------:R-:W-:Y:S05]  /*f0f0*/  WARPSYNC.COLLECTIVE R240, `(.L_x_5328) ;  /* 0x00000000f0087348 */ /* 0x000fea0003c00000 */
[----:B------:R0:W1:Y:S02]  /*f100*/  SHFL.UP P6, R239, R235, R234, R233 ;  /* 0x040000eaebef7389 */ /* 0x00006400000c00e9 */
[----:B01----:R-:W-:Y:S05]  /*f110*/  ENDCOLLECTIVE ;  /* 0x000000000000791b */ /* 0x003fea0003800000 */
.L_x_5328:
[----:B------:R-:W-:Y:S02]  /*f120*/  MOV R75, R239 ;  /* 0x000000ef004b7202 */ /* 0x000fe40000000f00 */
[----:B------:R-:W-:-:S07]  /*f130*/  MOV R239, R76 ;  /* 0x0000004c00ef7202 */ /* 0x000fce0000000f00 */
[----:B------:R-:W-:Y:S05]  /*f140*/  WARPSYNC.COLLECTIVE R240, `(.L_x_5329) ;  /* 0x00000000f0087348 */ /* 0x000fea0003c00000 */
[----:B------:R0:W1:Y:S02]  /*f150*/  SHFL.IDX P3, R241, R239, R238, R237 ;  /* 0x000000eeeff17389 */ /* 0x00006400000600ed */
[----:B01----:R-:W-:Y:S05]  /*f160*/  ENDCOLLECTIVE ;  /* 0x000000000000791b */ /* 0x003fea0003800000 */
.L_x_5329:
[----:B------:R-:W-:Y:S02]  /*f170*/  MOV R239, R77 ;  /* 0x0000004d00ef7202 */ /* 0x000fe40000000f00 */
[----:B------:R-:W-:-:S07]  /*f180*/  MOV R76, R241 ;  /* 0x000000f1004c7202 */ /* 0x000fce0000000f00 */
[----:B------:R-:W-:Y:S05]  /*f190*/  WARPSYNC.COLLECTIVE R240, `(.L_x_5330) ;  /* 0x00000000f0087348 */ /* 0x000fea0003c00000 */
[----:B------:R0:W1:Y:S02]  /*f1a0*/  SHFL.IDX P3, R241, R239, R238, R237 ;  /* 0x000000eeeff17389 */ /* 0x00006400000600ed */
[----:B01----:R-:W-:Y:S05]  /*f1b0*/  ENDCOLLECTIVE ;  /* 0x000000000000791b */ /* 0x003fea0003800000 */
.L_x_5330:
[----:B------:R-:W-:Y:S02]  /*f1c0*/  MOV R239, R78 ;  /* 0x0000004e00ef7202 */ /* 0x000fe40000000f00 */
[----:B------:R-:W-:-:S07]  /*f1d0*/  MOV R234, R241 ;  /* 0x000000f100ea7202 */ /* 0x000fce0000000f00 */
[----:B------:R-:W-:Y:S05]  /*f1e0*/  WARPSYNC.COLLECTIVE R240, `(.L_x_5331) ;  /* 0x00000000f0087348 */ /* 0x000fea0003c00000 */
[----:B------:R0:W1:Y:S02]  /*f1f0*/  SHFL.IDX P3, R241, R239, R238, R237 ;  /* 0x000000eeeff17389 */ /* 0x00006400000600ed */
[----:B01----:R-:W-:Y:S05]  /*f200*/  ENDCOLLECTIVE ;  /* 0x000000000000791b */ /* 0x003fea0003800000 */
.L_x_5331:
[----:B------:R-:W-:Y:S02]  /*f210*/  MOV R239, R79 ;  /* 0x0000004f00ef7202 */ /* 0x000fe40000000f00 */
[----:B------:R-:W-:-:S07]  /*f220*/  MOV R78, R241 ;  /* 0x000000f1004e7202 */ /* 0x000fce0000000f00 */
[----:B------:R-:W-:Y:S05]  /*f230*/  WARPSYNC.COLLECTIVE R240, `(.L_x_5332) ;  /* 0x00000000f0087348 */ /* 0x000fea0003c00000 */
[----:B------:R0:W1:Y:S02]  /*f240*/  SHFL.IDX P3, R241, R239, R238, R237 ;  /* 0x000000eeeff17389 */ /* 0x00006400000600ed */
[----:B01----:R-:W-:Y:S05]  /*f250*/  ENDCOLLECTIVE ;  /* 0x000000000000791b */ /* 0x003fea0003800000 */
.L_x_5332:
[----:B------:R-:W-:Y:S01]  /*f260*/  MOV R79, R241 ;  /* 0x000000f1004f7202 */ /* 0x000fe20000000f00 */
[----:B------:R-:W-:Y:S06]  /*f270*/  BRA `(.L_x_5333) ;  /* 0xffffff7c00907947 */ /* 0x000fec000383ffff */
.L_x_5197:
[----:B------:R-:W-:Y:S01]  /*f280*/  HFMA2 R252, -RZ, RZ, 0, 5.9604644775390625e-08 ;  /* 0x00000001fffc7431 */ /* 0x000fe200000001ff */
[----:B------:R-:W-:Y:S02]  /*f290*/  MOV R241, R249 ;  /* 0x000000f900f17202 */ /* 0x000fe40000000f00 */
[----:B------:R-:W-:Y:S02]  /*f2a0*/  MOV R79, 0x1f ;  /* 0x0000001f004f7802 */ /* 0x000fe40000000f00 */
[----:B------:R-:W-:-:S07]  /*f2b0*/  MOV R240, 0xffffffff ;  /* 0xffffffff00f07802 */ /* 0x000fce0000000f00 */
[----:B0-----:R-:W-:Y:S05]  /*f2c0*/  WARPSYNC.COLLECTIVE R240, `(.L_x_5334) ;  /* 0x00000000f0087348 */ /* 0x001fea0003c00000 */
[----:B------:R1:W2:Y:S02]  /*f2d0*/  SHFL.DOWN P0, R251, R241, R252, R79 ;  /* 0x080000fcf1fb7389 */ /* 0x0002a4000000004f */
[----:B012---:R-:W-:Y:S05]  /*f2e0*/  ENDCOLLECTIVE ;  /* 0x000000000000791b */ /* 0x007fea0003800000 */
.L_x_5334:
[----:B------:R-:W-:Y:S02]  /*f2f0*/  MOV R241, R248 ;  /* 0x000000f800f17202 */ /* 0x000fe40000000f00 */
[----:B------:R-:W-:-:S07]  /*f300*/  MOV R76, R251 ;  /* 0x000000fb004c7202 */ /* 0x000fce0000000f00 */
[----:B------:R-:W-:Y:S05]  /*f310*/  WARPSYNC.COLLECTIVE R240, `(.L_x_5335) ;  /* 0x00000000f0087348 */ /* 0x000fea0003c00000 */
[----:B------:R0:W1:Y:S02]  /*f320*/  SHFL.DOWN P0, R251, R241, R252, R79 ;  /* 0x080000fcf1fb7389 */ /* 0x000064000000004f */
[----:B01----:R-:W-:Y:S05]  /*f330*/  ENDCOLLECTIVE ;  /* 0x000000000000791b */ /* 0x003fea0003800000 */
.L_x_5335:
[----:B------:R-:W-:Y:S02]  /*f340*/  MOV R241, R247 ;  /* 0x000000f700f17202 */ /* 0x000fe40000000f00 */
[----:B------:R-:W-:-:S07]  /*f350*/  MOV R77, R251 ;  /* 0x000000fb004d7202 */ /* 0x000fce0000000f00 */
[----:B------:R-:W-:Y:S05]  /*f360*/  WARPSYNC.COLLECTIVE R240, `(.L_x_5336) ;  /* 0x00000000f0087348 */ /* 0x000fea0003c00000 */
[----:B------:R0:W1:Y:S02]  /*f370*/  SHFL.DOWN P0, R251, R241, R252, R79 ;  /* 0x080000fcf1fb7389 */ /* 0x000064000000004f */
[----:B01----:R-:W-:Y:S05]  /*f380*/  ENDCOLLECTIVE ;  /* 0x000000000000791b */ /* 0x003fea0003800000 */
.L_x_5336:
[----:B------:R-:W-:Y:S02]  /*f390*/  MOV R241, R246 ;  /* 0x000000f600f17202 */ /* 0x000fe40000000f00 */
[----:B------:R-:W-:-:S07]  /*f3a0*/  MOV R78, R251 ;  /* 0x000000fb004e7202 */ /* 0x000fce0000000f00 */
[----:B------:R-:W-:Y:S05]  /*f3b0*/  WARPSYNC.COLLECTIVE R240, `(.L_x_5337) ;  /* 0x00000000f0087348 */ /* 0x000fea0003c00000 */
[----:B------:R0:W1:Y:S02]  /*f3c0*/  SHFL.DOWN P0, R251, R241, R252, R79 ;  /* 0x080000fcf1fb7389 */ /* 0x000064000000004f */
[----:B01----:R-:W-:Y:S05]  /*f3d0*/  ENDCOLLECTIVE ;  /* 0x000000000000791b */ /* 0x003fea0003800000 */
.L_x_5337:
[----:B------:R-:W-:Y:S05]  /*f3e0*/  BRA `(.L_x_5338) ;  /* 0xffffff9000cc7947 */ /* 0x000fea000383ffff */
.L_x_5200:
        /* <DEDUP_REMOVED lines=8> */
.L_x_5340:
[----:B------:R-:W-:Y:S05]  /*f470*/  BSYNC B1 ;  /* 0x0000000000017941 */ /* 0x000fea0003800000 */
.L_x_5339:
        /* <DEDUP_REMOVED lines=8> */
.L_x_5341:
[----:B------:R-:W-:Y:S02]  /*f500*/  MOV R241, R247 ;  /* 0x000000f700f17202 */ /* 0x000fe40000000f00 */
[----:B------:R-:W-:-:S07]  /*f510*/  MOV R77, R251 ;  /* 0x000000fb004d7202 */ /* 0x000fce0000000f00 */
[----:B------:R-:W-:Y:S05]  /*f520*/  WARPSYNC.COLLECTIVE R240, `(.L_x_5342) ;  /* 0x00000000f0087348 */ /* 0x000fea0003c00000 */
[----:B------:R0:W1:Y:S02]  /*f530*/  SHFL.DOWN P0, R251, R241, R252, R79 ;  /* 0x080000fcf1fb7389 */ /* 0x000064000000004f */
[----:B01----:R-:W-:Y:S05]  /*f540*/  ENDCOLLECTIVE ;  /* 0x000000000000791b */ /* 0x003fea0003800000 */
.L_x_5342:
[----:B------:R-:W-:Y:S02]  /*f550*/  MOV R241, R246 ;  /* 0x000000f600f17202 */ /* 0x000fe40000000f00 */
[----:B------:R-:W-:-:S07]  /*f560*/  MOV R78, R251 ;  /* 0x000000fb004e7202 */ /* 0x000fce0000000f00 */
[----:B------:R-:W-:Y:S05]  /*f570*/  WARPSYNC.COLLECTIVE R240, `(.L_x_5343) ;  /* 0x00000000f0087348 */ /* 0x000fea0003c00000 */
[----:B------:R0:W1:Y:S02]  /*f580*/  SHFL.DOWN P0, R251, R241, R252, R79 ;  /* 0x080000fcf1fb7389 */ /* 0x000064000000004f */
[----:B01----:R-:W-:Y:S05]  /*f590*/  ENDCOLLECTIVE ;  /* 0x000000000000791b */ /* 0x003fea0003800000 */
.L_x_5343:
[----:B------:R-:W-:Y:S05]  /*f5a0*/  BRA `(.L_x_5344) ;  /* 0xffffff9000ac7947 */ /* 0x000fea000383ffff */
.L_x_5203:
        /* <DEDUP_REMOVED lines=8> */
.L_x_5346:
[----:B------:R-:W-:Y:S05]  /*f630*/  BSYNC B1 ;  /* 0x0000000000017941 */ /* 0x000fea0003800000 */
.L_x_5345:
        /* <DEDUP_REMOVED lines=8> */
.L_x_5347:
[----:B------:R-:W-:Y:S02]  /*f6c0*/  MOV R241, R247 ;  /* 0x000000f700f17202 */ /* 0x000fe40000000f00 */
[----:B------:R-:W-:-:S07]  /*f6d0*/  MOV R77, R251 ;  /* 0x000000fb004d7202 */ /* 0x000fce0000000f00 */
[----:B------:R-:W-:Y:S05]  /*f6e0*/  WARPSYNC.COLLECTIVE R240, `(.L_x_5348) ;  /* 0x00000000f0087348 */ /* 0x000fea0003c00000 */
[----:B------:R0:W1:Y:S02]  /*f6f0*/  SHFL.DOWN P0, R251, R241, R252, R79 ;  /* 0x080000fcf1fb7389 */ /* 0x000064000000004f */
[----:B01----:R-:W-:Y:S05]  /*f700*/  ENDCOLLECTIVE ;  /* 0x000000000000791b */ /* 0x003fea0003800000 */
.L_x_5348:
[----:B------:R-:W-:Y:S02]  /*f710*/  MOV R241, R246 ;  /* 0x000000f600f17202 */ /* 0x000fe40000000f00 */
[----:B------:R-:W-:-:S07]  /*f720*/  MOV R78, R251 ;  /* 0x000000fb004e7202 */ /* 0x000fce0000000f00 */
[----:B------:R-:W-:Y:S05]  /*f730*/  WARPSYNC.COLLECTIVE R240, `(.L_x_5349) ;  /* 0x00000000f0087348 */ /* 0x000fea0003c00000 */
[----:B------:R0:W1:Y:S02]  /*f740*/  SHFL.DOWN P0, R251, R241, R252, R79 ;  /* 0x080000fcf1fb7389 */ /* 0x000064000000004f */
[----:B01----:R-:W-:Y:S05]  /*f750*/  ENDCOLLECTIVE ;  /* 0x000000000000791b */ /* 0x003fea0003800000 */
.L_x_5349:
[----:B------:R-:W-:Y:S05]  /*f760*/  BRA `(.L_x_5350) ;  /* 0xffffff90008c7947 */ /* 0x000fea000383ffff */
.L_x_5206:
        /* <DEDUP_REMOVED lines=8> */
.L_x_5352:
[----:B------:R-:W-:Y:S05]  /*f7f0*/  BSYNC B1 ;  /* 0x0000000000017941 */ /* 0x000fea0003800000 */
.L_x_5351:
        /* <DEDUP_REMOVED lines=8> */
.L_x_5353:
[----:B------:R-:W-:Y:S02]  /*f880*/  MOV R241, R247 ;  /* 0x000000f700f17202 */ /* 0x000fe40000000f00 */
[----:B------:R-:W-:-:S07]  /*f890*/  MOV R77, R251 ;  /* 0x000000fb004d7202 */ /* 0x000fce0000000f00 */
[----:B------:R-:W-:Y:S05]  /*f8a0*/  WARPSYNC.COLLECTIVE R240, `(.L_x_5354) ;  /* 0x00000000f0087348 */ /* 0x000fea0003c00000 */
[----:B------:R0:W1:Y:S02]  /*f8b0*/  SHFL.DOWN P0, R251, R241, R252, R79 ;  /* 0x080000fcf1fb7389 */ /* 0x000064000000004f */
[----:B01----:R-:W-:Y:S05]  /*f8c0*/  ENDCOLLECTIVE ;  /* 0x000000000000791b */ /* 0x003fea0003800000 */
.L_x_5354:
[----:B------:R-:W-:Y:S02]  /*f8d0*/  MOV R241, R246 ;  /* 0x000000f600f17202 */ /* 0x000fe40000000f00 */
[----:B------:R-:W-:-:S07]  /*f8e0*/  MOV R78, R251 ;  /* 0x000000fb004e7202 */ /* 0x000fce0000000f00 */
[----:B------:R-:W-:Y:S05]  /*f8f0*/  WARPSYNC.COLLECTIVE R240, `(.L_x_5355) ;  /* 0x00000000f0087348 */ /* 0x000fea0003c00000 */
[----:B------:R0:W1:Y:S02]  /*f900*/  SHFL.DOWN P0, R251, R241, R252, R79 ;  /* 0x080000fcf1fb7389 */ /* 0x000064000000004f */
[----:B01----:R-:W-:Y:S05]  /*f910*/  ENDCOLLECTIVE ;  /* 0x000000000000791b */ /* 0x003fea0003800000 */
.L_x_5355:
[----:B------:R-:W-:Y:S05]  /*f920*/  BRA `(.L_x_5356) ;  /* 0xffffff90006c7947 */ /* 0x000fea000383ffff */
.L_x_5209:
        /* <DEDUP_REMOVED lines=8> */
.L_x_5358:
[----:B------:R-:W-:Y:S05]  /*f9b0*/  BSYNC B1 ;  /* 0x0000000000017941 */ /* 0x000fea0003800000 */
.L_x_5357:
        /* <DEDUP_REMOVED lines=8> */
.L_x_5359:
[----:B------:R-:W-:Y:S02]  /*fa40*/  MOV R241, R247 ;  /* 0x000000f700f17202 */ /* 0x000fe40000000f00 */
[----:B------:R-:W-:-:S07]  /*fa50*/  MOV R77, R251 ;  /* 0x000000fb004d7202 */ /* 0x000fce0000000f00 */
[----:B------:R-:W-:Y:S05]  /*fa60*/  WARPSYNC.COLLECTIVE R240, `(.L_x_5360) ;  /* 0x00000000f0087348 */ /* 0x000fea0003c00000 */
[----:B------:R0:W1:Y:S02]  /*fa70*/  SHFL.DOWN P0, R251, R241, R252, R79 ;  /* 0x080000fcf1fb7389 */ /* 0x000064000000004f */
[----:B01----:R-:W-:Y:S05]  /*fa80*/  ENDCOLLECTIVE ;  /* 0x000000000000791b */ /* 0x003fea0003800000 */
.L_x_5360:
[----:B------:R-:W-:Y:S02]  /*fa90*/  MOV R241, R246 ;  /* 0x000000f600f17202 */ /* 0x000fe40000000f00 */
[----:B------:R-:W-:-:S07]  /*faa0*/  MOV R78, R251 ;  /* 0x000000fb004e7202 */ /* 0x000fce0000000f00 */
[----:B------:R-:W-:Y:S05]  /*fab0*/  WARPSYNC.COLLECTIVE R240, `(.L_x_5361) ;  /* 0x00000000f0087348 */ /* 0x000fea0003c00000 */
[----:B------:R0:W1:Y:S02]  /*fac0*/  SHFL.DOWN P0, R251, R241, R252, R79 ;  /* 0x080000fcf1fb7389 */ /* 0x000064000000004f */
[----:B01----:R-:W-:Y:S05]  /*fad0*/  ENDCOLLECTIVE ;  /* 0x000000000000791b */ /* 0x003fea0003800000 */
.L_x_5361:
[----:B------:R-:W-:Y:S05]  /*fae0*/  BRA `(.L_x_5362) ;  /* 0xffffff90004c7947 */ /* 0x000fea000383ffff */
.L_x_5212:
        /* <DEDUP_REMOVED lines=8> */
.L_x_5364:
[----:B------:R-:W-:Y:S05]  /*fb70*/  BSYNC B1 ;  /* 0x0000000000017941 */ /* 0x000fea0003800000 */
.L_x_5363:
        /* <DEDUP_REMOVED lines=10> */
.L_x_5365:
[----:B------:R-:W-:Y:S02]  /*fc20*/  MOV R239, R247 ;  /* 0x000000f700ef7202 */ /* 0x000fe40000000f00 */
[----:B------:R-:W-:-:S07]  /*fc30*/  MOV R244, R241 ;  /* 0x000000f100f47202 */ /* 0x000fce0000000f00 */
[----:B------:R-:W-:Y:S05]  /*fc40*/  WARPSYNC.COLLECTIVE R240, `(.L_x_5366) ;  /* 0x00000000f0087348 */ /* 0x000fea0003c00000 */
[----:B------:R0:W1:Y:S02]  /*fc50*/  SHFL.IDX P3, R241, R239, R238, R237 ;  /* 0x000000eeeff17389 */ /* 0x00006400000600ed */
[----:B01----:R-:W-:Y:S05]  /*fc60*/  ENDCOLLECTIVE ;  /* 0x000000000000791b */ /* 0x003fea0003800000 */
.L_x_5366:
        /* <DEDUP_REMOVED lines=11> */
.L_x_5367:
        /* <DEDUP_REMOVED lines=11> */
.L_x_5368:
[----:B------:R-:W-:Y:S02]  /*fdd0*/  MOV R241, R248 ;  /* 0x000000f800f17202 */ /* 0x000fe40000000f00 */
[----:B------:R-:W-:-:S07]  /*fde0*/  MOV R76, R251 ;  /* 0x000000fb004c7202 */ /* 0x000fce0000000f00 */
[----:B------:R-:W-:Y:S05]  /*fdf0*/  WARPSYNC.COLLECTIVE R240, `(.L_x_5369) ;  /* 0x00000000f0087348 */ /* 0x000fea0003c00000 */
[----:B------:R0:W1:Y:S02]  /*fe00*/  SHFL.DOWN P0, R251, R241, R252, R79 ;  /* 0x080000fcf1fb7389 */ /* 0x000064000000004f */
[----:B01----:R-:W-:Y:S05]  /*fe10*/  ENDCOLLECTIVE ;  /* 0x000000000000791b */ /* 0x003fea0003800000 */
.L_x_5369:
[----:B------:R-:W-:Y:S02]  /*fe20*/  MOV R241, R247 ;  /* 0x000000f700f17202 */ /* 0x000fe40000000f00 */
[----:B------:R-:W-:-:S07]  /*fe30*/  MOV R77, R251 ;  /* 0x000000fb004d7202 */ /* 0x000fce0000000f00 */
[----:B------:R-:W-:Y:S05]  /*fe40*/  WARPSYNC.COLLECTIVE R240, `(.L_x_5370) ;  /* 0x00000000f0087348 */ /* 0x000fea0003c00000 */
[----:B------:R0:W1:Y:S02]  /*fe50*/  SHFL.DOWN P0, R251, R241, R252, R79 ;  /* 0x080000fcf1fb7389 */ /* 0x000064000000004f */
[----:B01----:R-:W-:Y:S05]  /*fe60*/  ENDCOLLECTIVE ;  /* 0x000000000000791b */ /* 0x003fea0003800000 */
.L_x_5370:
[----:B------:R-:W-:Y:S02]  /*fe70*/  MOV R241, R246 ;  /* 0x000000f600f17202 */ /* 0x000fe40000000f00 */
[----:B------:R-:W-:-:S07]  /*fe80*/  MOV R78, R251 ;  /* 0x000000fb004e7202 */ /* 0x000fce0000000f00 */
[----:B------:R-:W-:Y:S05]  /*fe90*/  WARPSYNC.COLLECTIVE R240, `(.L_x_5371) ;  /* 0x00000000f0087348 */ /* 0x000fea0003c00000 */
[----:B------:R0:W1:Y:S02]  /*fea0*/  SHFL.DOWN P0, R251, R241, R252, R79 ;  /* 0x080000fcf1fb7389 */ /* 0x000064000000004f */
[----:B01----:R-:W-:Y:S05]  /*feb0*/  ENDCOLLECTIVE ;  /* 0x000000000000791b */ /* 0x003fea0003800000 */
.L_x_5371:
[----:B------:R-:W-:Y:S05]  /*fec0*/  WARPSYNC.COLLECTIVE R240, `(.L_x_5372) ;  /* 0x00000000f0087348 */ /* 0x000fea0003c00000 */
[----:B------:R0:W1:Y:S02]  /*fed0*/  SHFL.IDX P3, R241, R239, R238, R237 ;  /* 0x000000eeeff17389 */ /* 0x00006400000600ed */
[----:B01----:R-:W-:Y:S05]  /*fee0*/  ENDCOLLECTIVE ;  /* 0x000000000000791b */ /* 0x003fea0003800000 */
.L_x_5372:
[----:B------:R-:W-:Y:S02]  /*fef0*/  MOV R239, R61 ;  /* 0x0000003d00ef7202 */ /* 0x000fe40000000f00 */
[----:B------:R-:W-:-:S07]  /*ff00*/  MOV R250, R241 ;  /* 0x000000f100fa7202 */ /* 0x000fce0000000f00 */
[----:B------:R-:W-:Y:S05]  /*ff10*/  WARPSYNC.COLLECTIVE R240, `(.L_x_5373) ;  /* 0x00000000f0087348 */ /* 0x000fea0003c00000 */
[----:B------:R0:W1:Y:S02]  /*ff20*/  SHFL.IDX P3, R241, R239, R238, R237 ;  /* 0x000000eeeff17389 */ /* 0x00006400000600ed */
[----:B01----:R-:W-:Y:S05]  /*ff30*/  ENDCOLLECTIVE ;  /* 0x000000000000791b */ /* 0x003fea0003800000 */
.L_x_5373:
[----:B------:R-:W-:Y:S02]  /*ff40*/  MOV R60, R250 ;  /* 0x000000fa003c7202 */ /* 0x000fe40000000f00 */
[----:B------:R-:W-:Y:S02]  /*ff50*/  MOV R239, R62 ;  /* 0x0000003e00ef7202 */ /* 0x000fe40000000f00 */
[----:B------:R-:W-:-:S07]  /*ff60*/  MOV R79, R241 ;  /* 0x000000f1004f7202 */ /* 0x000fce0000000f00 */
[----:B------:R-:W-:Y:S05]  /*ff70*/  WARPSYNC.COLLECTIVE R240, `(.L_x_5374) ;  /* 0x00000000f0087348 */ /* 0x000fea0003c00000 */
[----:B------:R0:W1:Y:S02]  /*ff80*/  SHFL.IDX P3, R241, R239, R238, R237 ;  /* 0x000000eeeff17389 */ /* 0x00006400000600ed */
[----:B01----:R-:W-:Y:S05]  /*ff90*/  ENDCOLLECTIVE ;  /* 0x000000000000791b */ /* 0x003fea0003800000 */
.L_x_5374:
[----:B------:R-:W-:Y:S02]  /*ffa0*/  MOV R61, R79 ;  /* 0x0000004f003d7202 */ /* 0x000fe40000000f00 */
[----:B------:R-:W-:Y:S02]  /*ffb0*/  MOV R239, R63 ;  /* 0x0000003f00ef7202 */ /* 0x000fe40000000f00 */
[----:B------:R-:W-:-:S07]  /*ffc0*/  MOV R252, R241 ;  /* 0x000000f100fc7202 */ /* 0x000fce0000000f00 */
[----:B------:R-:W-:Y:S05]  /*ffd0*/  WARPSYNC.COLLECTIVE R240, `(.L_x_5375) ;  /* 0x00000000f0087348 */ /* 0x000fea0003c00000 */
[----:B------:R0:W1:Y:S02]  /*ffe0*/  SHFL.IDX P3, R241, R239, R238, R237 ;  /* 0x000000eeeff17389 */ /* 0x00006400000600ed */
[----:B01----:R-:W-:Y:S05]  /*fff0*/  ENDCOLLECTIVE ;  /* 0x000000000000791b */ /* 0x003fea0003800000 */
.L_x_5375:
[----:B------:R-:W-:Y:S05]  /*10000*/  BRA `(.L_x_5376) ;  /* 0xffffff8c00a47947 */ /* 0x000fea000383ffff */
.L_x_5377:
        /* <DEDUP_REMOVED lines=15> */
.L_x_18690:


//--------------------- .text._Z25selective_scan_bwd_kernelI32Selective_Scan_bwd_kernel_traitsILi128ELi16ELb1ELb1ELb1ELb0ELb0EN3c104HalfENS1_7complexIfEEEEv12SSMParamsBwd --------------------------
	.section	.text._Z25selective_scan_bwd_kernelI32Selective_Scan_bwd_kernel_traitsILi128ELi16ELb1ELb1ELb1ELb0ELb0EN3c104HalfENS1_7complexIfEEEEv12SSMParamsBwd,"ax",@progbits
	.align	128
        .global         _Z25selective_scan_bwd_kernelI32Selective_Scan_bwd_kernel_traitsILi128ELi16ELb1ELb1ELb1ELb0ELb0EN3c104HalfENS1_7complexIfEEEEv12SSMParamsBwd
        .type           _Z25selective_scan_bwd_kernelI32Selective_Scan_bwd_kernel_traitsILi128ELi16ELb1ELb1ELb1ELb0ELb0EN3c104HalfENS1_7complexIfEEEEv12SSMParamsBwd,@function
        .size           _Z25selective_scan_bwd_kernelI32Selective_Scan_bwd_kernel_traitsILi128ELi16ELb1ELb1ELb1ELb0ELb0EN3c104HalfENS1_7complexIfEEEEv12SSMParamsBwd,(.L_x_18691 - _Z25selective_scan_bwd_kernelI32Selective_Scan_bwd_kernel_traitsILi128ELi16ELb1ELb1ELb1ELb0ELb0EN3c104HalfENS1_7complexIfEEEEv12SSMParamsBwd)
        .other          _Z25selective_scan_bwd_kernelI32Selective_Scan_bwd_kernel_traitsILi128ELi16ELb1ELb1ELb1ELb0ELb0EN3c104HalfENS1_7complexIfEEEEv12SSMParamsBwd,@"STO_CUDA_ENTRY STV_DEFAULT"
_Z25selective_scan_bwd_kernelI32Selective_Scan_bwd_kernel_traitsILi128ELi16ELb1ELb1ELb1ELb0ELb0EN3c104HalfENS1_7complexIfEEEEv12SSMParamsBwd:
.text._Z25selective_scan_bwd_kernelI32Selective_Scan_bwd_kernel_traitsILi128ELi16ELb1ELb1ELb1ELb0ELb0EN3c104HalfENS1_7complexIfEEEEv12SSMParamsBwd:
[----:B------:R-:W-:Y:S01]  /*0000*/  LDC R1, c[0x0][0x37c] ;  /* 0x0000df00ff017b82 */ /* 0x000fe20000000800 */
[----:B------:R-:W0:Y:S07]  /*0010*/  LDCU.64 UR4, c[0x0][0x458] ;  /* 0x00008b00ff0477ac */ /* 0x000e2e0008000a00 */
[----:B------:R-:W1:Y:S01]  /*0020*/  S2UR UR8, SR_CTAID.Y ;  /* 0x00000000000879c3 */ /* 0x000e620000002600 */
[----:B------:R-:W2:Y:S01]  /*0030*/  LDCU.64 UR6, c[0x0][0x470] ;  /* 0x00008e00ff0677ac */ /* 0x000ea20008000a00 */
[----:B------:R-:W3:Y:S06]  /*0040*/  LDCU.64 UR28, c[0x0][0x358] ;  /* 0x00006b00ff1c77ac */ /* 0x000eec0008000a00 */
[----:B------:R-:W4:Y:S01]  /*0050*/  LDC R8, c[0x0][0x398] ;  /* 0x0000e600ff087b82 */ /* 0x000f220000000800 */
[----:B------:R-:W5:Y:S01]  /*0060*/  LDCU.128 UR12, c[0x0][0x3f0] ;  /* 0x00007e00ff0c77ac */ /* 0x000f620008000c00 */
[----:B------:R-:W5:Y:S01]  /*0070*/  LDCU.128 UR16, c[0x0][0x400] ;  /* 0x00008000ff1077ac */ /* 0x000f620008000c00 */
[----:B0-----:R-:W-:-:S02]  /*0080*/  UISETP.NE.U32.AND UP0, UPT, UR4, URZ, UPT ;  /* 0x000000ff0400728c */ /* 0x001fc4000bf05070 */
[----:B--2---:R-:W-:Y:S02]  /*0090*/  UISETP.NE.U32.AND UP1, UPT, UR6, URZ, UPT ;  /* 0x000000ff0600728c */ /* 0x004fe4000bf25070 */
[----:B------:R-:W-:Y:S02]  /*00a0*/  UISETP.NE.AND.EX UP0, UPT, UR5, URZ, UPT, UP0 ;  /* 0x000000ff0500728c */ /* 0x000fe4000bf05300 */
[----:B------:R-:W-:Y:S01]  /*00b0*/  UISETP.NE.AND.EX UP1, UPT, UR7, URZ, UPT, UP1 ;  /* 0x000000ff0700728c */ /* 0x000fe2000bf25310 */
[----:B------:R-:W0:Y:S03]  /*00c0*/  LDCU UR33, c[0x0][0x394] ;  /* 0x00007280ff2177ac */ /* 0x000e260008000800 */
        /* <DEDUP_REMOVED lines=13> */
[----:B---3--:R3:W2:Y:S01]  /*01a0*/  @P3 LDG.E R7, desc[UR28][R2.64] ;  /* 0x0000001c02073981 */ /* 0x0086a2000c1e1900 */
[----:B------:R-:W1:Y:S03]  /*01b0*/  LDCU.64 UR34, c[0x0][0x528] ;  /* 0x0000a500ff2277ac */ /* 0x000e660008000a00 */
[----:B------:R1:W2:Y:S01]  /*01c0*/  @P4 LDG.E R4, desc[UR28][R4.64] ;  /* 0x0000001c04044981 */ /* 0x0002a2000c1e1900 */
[----:B----4-:R-:W-:Y:S01]  /*01d0*/  IABS R9, R8 ;  /* 0x0000000800097213 */ /* 0x010fe20000000000 */
[----:B------:R-:W5:Y:S01]  /*01e0*/  S2UR UR4, SR_CTAID.X ;  /* 0x00000000000479c3 */ /* 0x000f620000002500 */
[----:B------:R-:W4:Y:S01]  /*01f0*/  LDCU.64 UR38, c[0x0][0x480] ;  /* 0x00009000ff2677ac */ /* 0x000f220008000a00 */
[----:B------:R-:W-:Y:S01]  /*0200*/  HFMA2 R120, -RZ, RZ, 0, 0 ;  /* 0x00000000ff787431 */ /* 0x000fe200000001ff */
[----:B------:R-:W0:Y:S01]  /*0210*/  I2F.RP R0, R9 ;  /* 0x0000000900007306 */ /* 0x000e220000209400 */
[----:B------:R-:W-:-:S07]  /*0220*/  MOV R118, RZ ;  /* 0x000000ff00767202 */ /* 0x000fce0000000f00 */
[----:B0-----:R-:W0:Y:S01]  /*0230*/  MUFU.RCP R0, R0 ;  /* 0x0000000000007308 */ /* 0x001e220000001000 */
[----:B-----5:R-:W-:Y:S02]  /*0240*/  UIMAD.WIDE.U32 UR6, UR4, UR12, URZ ;  /* 0x0000000c040672a5 */ /* 0x020fe4000f8e00ff */
[----:B------:R-:W-:Y:S02]  /*0250*/  UIMAD.WIDE.U32 UR10, UR4, UR16, URZ ;  /* 0x00000010040a72a5 */ /* 0x000fe4000f8e00ff */
[----:B------:R-:W-:Y:S02]  /*0260*/  UIMAD UR7, UR4, UR13, UR7 ;  /* 0x0000000d040772a4 */ /* 0x000fe4000f8e0207 */
[----:B------:R-:W-:Y:S02]  /*0270*/  UIMAD UR11, UR4, UR17, UR11 ;  /* 0x00000011040b72a4 */ /* 0x000fe4000f8e020b */
[----:B------:R-:W-:Y:S02]  /*0280*/  UIMAD.WIDE.U32 UR6, UR8, UR14, UR6 ;  /* 0x0000000e080672a5 */ /* 0x000fe4000f8e0006 */
[----:B------:R-:W-:Y:S01]  /*0290*/  UIMAD.WIDE.U32 UR10, UR8, UR18, UR10 ;  /* 0x00000012080a72a5 */ /* 0x000fe2000f8e000a */
[----:B0-----:R-:W-:Y:S01]  /*02a0*/  IADD3 R6, PT, PT, R0, 0xffffffe, RZ ;  /* 0x0ffffffe00067810 */ /* 0x001fe20007ffe0ff */
[----:B------:R-:W-:-:S02]  /*02b0*/  UIMAD UR7, UR8, UR15, UR7 ;  /* 0x0000000f080772a4 */ /* 0x000fc4000f8e0207 */
[----:B------:R-:W-:Y:S01]  /*02c0*/  MOV R0, UR8 ;  /* 0x0000000800007c02 */ /* 0x000fe20008000f00 */
[----:B------:R-:W0:Y:S01]  /*02d0*/  LDCU.128 UR12, c[0x0][0x460] ;  /* 0x00008c00ff0c77ac */ /* 0x000e220008000c00 */
[----:B---3--:R-:W3:Y:S02]  /*02e0*/  F2I.FTZ.U32.TRUNC.NTZ R3, R6 ;  /* 0x0000000600037305 */ /* 0x008ee4000021f000 */
[----:B------:R-:W-:Y:S01]  /*02f0*/  IABS R0, R0 ;  /* 0x0000000000007213 */ /* 0x000fe20000000000 */
[----:B------:R-:W-:Y:S02]  /*0300*/  ULEA UR16, UR33, 0xfffff800, 0xb ;  /* 0xfffff80021107891 */ /* 0x000fe4000f8e58ff */
[----:B------:R-:W-:Y:S02]  /*0310*/  UIMAD UR5, UR8, UR19, UR11 ;  /* 0x00000013080572a4 */ /* 0x000fe4000f8e020b */
[----:B------:R-:W-:Y:S01]  /*0320*/  UIADD3 UR6, UP0, UPT, UR16, UR6, URZ ;  /* 0x0000000610067290 */ /* 0x000fe2000ff1e0ff */
[----:B------:R-:W5:Y:S01]  /*0330*/  LDCU.64 UR18, c[0x0][0x498] ;  /* 0x00009300ff1277ac */ /* 0x000f620008000a00 */
[----:B------:R-:W-:Y:S01]  /*0340*/  USHF.R.S32.HI UR22, URZ, 0x1f, UR16 ;  /* 0x0000001fff167899 */ /* 0x000fe20008011410 */
[----:B---3--:R-:W-:Y:S01]  /*0350*/  IADD3 R2, PT, PT, RZ, -R3, RZ ;  /* 0x80000003ff027210 */ /* 0x008fe20007ffe0ff */
[----:B------:R-:W-:-:S02]  /*0360*/  UIADD3 UR10, UP2, UPT, UR16, UR10, URZ ;  /* 0x0000000a100a7290 */ /* 0x000fc4000ff5e0ff */
[----:B0-----:R-:W-:Y:S02]  /*0370*/  ULEA UR11, UP1, UR6, UR12, 0x1 ;  /* 0x0000000c060b7291 */ /* 0x001fe4000f8208ff */
[----:B-1----:R-:W-:Y:S02]  /*0380*/  IMAD R5, R2, R9, RZ ;  /* 0x0000000902057224 */ /* 0x002fe400078e02ff */
[----:B------:R-:W-:Y:S01]  /*0390*/  HFMA2 R2, -RZ, RZ, 0, 0 ;  /* 0x00000000ff027431 */ /* 0x000fe200000001ff */
[----:B--2---:R-:W-:Y:S02]  /*03a0*/  UIMAD.WIDE.U32 UR30, UR4, UR20, URZ ;  /* 0x00000014041e72a5 */ /* 0x004fe4000f8e00ff */
[----:B------:R-:W-:Y:S02]  /*03b0*/  UIADD3.X UR12, UPT, UPT, UR22, UR7, URZ, UP0, !UPT ;  /* 0x00000007160c7290 */ /* 0x000fe400087fe4ff */
[----:B------:R-:W-:Y:S02]  /*03c0*/  ULEA UR9, UP3, UR10, UR14, 0x1 ;  /* 0x0000000e0a097291 */ /* 0x000fe4000f8608ff */
[----:B------:R-:W-:-:S02]  /*03d0*/  UIADD3.X UR5, UPT, UPT, UR22, UR5, URZ, UP2, !UPT ;  /* 0x0000000516057290 */ /* 0x000fc400097fe4ff */
[----:B------:R-:W-:Y:S01]  /*03e0*/  UIMAD UR31, UR4, UR21, UR31 ;  /* 0x00000015041f72a4 */ /* 0x000fe2000f8e021f */
[----:B------:R-:W-:Y:S01]  /*03f0*/  IMAD.HI.U32 R2, R3, R5, R2 ;  /* 0x0000000503027227 */ /* 0x000fe200078e0002 */
[----:B------:R-:W-:Y:S01]  /*0400*/  ULEA.HI.X UR12, UR6, UR13, UR12, 0x1, UP1 ;  /* 0x0000000d060c7291 */ /* 0x000fe200088f0c0c */
[----:B------:R-:W0:Y:S04]  /*0410*/  LDCU.64 UR20, c[0x0][0x4a0] ;  /* 0x00009400ff1477ac */ /* 0x000e280008000a00 */
[----:B------:R-:W-:Y:S01]  /*0420*/  IMAD.HI.U32 R2, R2, R0, RZ ;  /* 0x0000000002027227 */ /* 0x000fe200078e00ff */
[----:B------:R-:W-:Y:S02]  /*0430*/  ULEA.HI.X UR13, UR10, UR15, UR5, 0x1, UP3 ;  /* 0x0000000f0a0d7291 */ /* 0x000fe400098f0c05 */
[----:B------:R-:W-:-:S02]  /*0440*/  USHF.R.U64 UR5, UR26, 0x1, UR27 ;  /* 0x000000011a057899 */ /* 0x000fc4000800121b */
[----:B------:R-:W-:Y:S01]  /*0450*/  IADD3 R3, PT, PT, -R2, RZ, RZ ;  /* 0x000000ff02037210 */ /* 0x000fe20007ffe1ff */
[----:B------:R-:W-:Y:S01]  /*0460*/  USHF.R.U32.HI UR17, URZ, 0x1, UR27 ;  /* 0x00000001ff117899 */ /* 0x000fe2000801161b */
[----:B------:R-:W1:Y:S03]  /*0470*/  LDCU.64 UR26, c[0x0][0x3d0] ;  /* 0x00007a00ff1a77ac */ /* 0x000e660008000a00 */
[C---:B------:R-:W-:Y:S01]  /*0480*/  IMAD R0, R9.reuse, R3, R0 ;  /* 0x0000000309007224 */ /* 0x040fe200078e0200 */
[----:B-----5:R-:W-:Y:S02]  /*0490*/  UIMAD.WIDE.U32 UR6, UR4, UR18, URZ ;  /* 0x00000012040672a5 */ /* 0x020fe4000f8e00ff */
[----:B------:R-:W-:Y:S02]  /*04a0*/  USHF.R.U64 UR10, UR24, 0x1, UR25 ;  /* 0x00000001180a7899 */ /* 0x000fe40008001219 */
[----:B------:R-:W-:Y:S01]  /*04b0*/  ISETP.GT.U32.AND P1, PT, R9, R0, PT ;  /* 0x000000000900720c */ /* 0x000fe20003f24070 */
[----:B------:R-:W-:-:S02]  /*04c0*/  USHF.R.U32.HI UR15, URZ, 0x1, UR25 ;  /* 0x00000001ff0f7899 */ /* 0x000fc40008011619 */
[----:B------:R-:W-:Y:S01]  /*04d0*/  UIMAD UR7, UR4, UR19, UR7 ;  /* 0x00000013040772a4 */ /* 0x000fe2000f8e0207 */
[----:B------:R-:W2:Y:S03]  /*04e0*/  LDCU.64 UR24, c[0x0][0x4c0] ;  /* 0x00009800ff1877ac */ /* 0x000ea60008000a00 */
[----:B0-----:R-:W-:Y:S02]  /*04f0*/  UIMAD.WIDE.U32 UR6, UR8, UR20, UR6 ;  /* 0x00000014080672a5 */ /* 0x001fe4000f8e0006 */
[----:B-1----:R-:W-:-:S04]  /*0500*/  UIMAD.WIDE.U32 UR18, UR4, UR26, URZ ;  /* 0x0000001a041272a5 */ /* 0x002fc8000f8e00ff */
[-C--:B------:R-:W-:Y:S01]  /*0510*/  @!P1 IADD3 R0, PT, PT, R0, -R9.reuse, RZ ;  /* 0x8000000900009210 */ /* 0x080fe20007ffe0ff */
[----:B------:R-:W-:Y:S01]  /*0520*/  UIMAD UR14, UR8, UR21, UR7 ;  /* 0x00000015080e72a4 */ /* 0x000fe2000f8e0207 */
[----:B------:R-:W-:Y:S01]  /*0530*/  @!P1 IADD3 R2, PT, PT, R2, 0x1, RZ ;  /* 0x0000000102029810 */ /* 0x000fe20007ffe0ff */
[----:B------:R-:W0:Y:S01]  /*0540*/  LDCU.64 UR20, c[0x0][0x3e8] ;  /* 0x00007d00ff1477ac */ /* 0x000e220008000a00 */
[----:B------:R-:W-:Y:S02]  /*0550*/  ISETP.GE.U32.AND P0, PT, R0, R9, PT ;  /* 0x000000090000720c */ /* 0x000fe40003f06070 */
[C---:B------:R-:W-:Y:S01]  /*0560*/  LOP3.LUT R0, R8.reuse, UR8, RZ, 0x3c, !PT ;  /* 0x0000000808007c12 */ /* 0x040fe2000f8e3cff */
[----:B------:R-:W-:Y:S01]  /*0570*/  UIMAD UR19, UR4, UR27, UR19 ;  /* 0x0000001b041372a4 */ /* 0x000fe2000f8e0213 */
[----:B------:R-:W-:Y:S01]  /*0580*/  ISETP.NE.AND P1, PT, R8, RZ, PT ;  /* 0x000000ff0800720c */ /* 0x000fe20003f25270 */
[----:B------:R-:W1:Y:S01]  /*0590*/  LDCU.64 UR26, c[0x0][0x3c8] ;  /* 0x00007900ff1a77ac */ /* 0x000e620008000a00 */
[----:B------:R-:W-:Y:S01]  /*05a0*/  ISETP.GE.AND P2, PT, R0, RZ, PT ;  /* 0x000000ff0000720c */ /* 0x000fe20003f46270 */
[----:B------:R-:W-:-:S02]  /*05b0*/  UIADD3 UR6, UP1, UPT, UR16, UR6, URZ ;  /* 0x0000000610067290 */ /* 0x000fc4000ff3e0ff */
[----:B----4-:R-:W-:-:S04]  /*05c0*/  UISETP.NE.U32.AND UP0, UPT, UR38, URZ, UPT ;  /* 0x000000ff2600728c */ /* 0x010fc8000bf05070 */
[----:B------:R-:W-:Y:S01]  /*05d0*/  @P0 IADD3 R2, PT, PT, R2, 0x1, RZ ;  /* 0x0000000102020810 */ /* 0x000fe20007ffe0ff */
[----:B------:R-:W-:Y:S02]  /*05e0*/  UIADD3.X UR14, UPT, UPT, UR22, UR14, URZ, UP1, !UPT ;  /* 0x0000000e160e7290 */ /* 0x000fe40008ffe4ff */
[----:B------:R-:W-:Y:S01]  /*05f0*/  ULEA UR16, UP1, UR6, UR34, 0x1 ;  /* 0x0000002206107291 */ /* 0x000fe2000f8208ff */
[----:B------:R-:W-:Y:S01]  /*0600*/  @!P1 LOP3.LUT R8, RZ, R8, RZ, 0x33, !PT ;  /* 0x00000008ff089212 */ /* 0x000fe200078e33ff */
[----:B------:R-:W3:Y:S01]  /*0610*/  LDCU.64 UR22, c[0x0][0x4e0] ;  /* 0x00009c00ff1677ac */ /* 0x000ee20008000a00 */
[----:B------:R-:W-:Y:S01]  /*0620*/  @!P2 IADD3 R2, PT, PT, -R2, RZ, RZ ;  /* 0x000000ff0202a210 */ /* 0x000fe20007ffe1ff */
[----:B------:R-:W-:-:S03]  /*0630*/  ULEA.HI.X UR14, UR6, UR35, UR14, 0x1, UP1 ;  /* 0x00000023060e7291 */ /* 0x000fc600088f0c0e */
[----:B------:R-:W-:Y:S01]  /*0640*/  R2UR UR32, R2 ;  /* 0x00000000022072ca */ /* 0x000fe200000e0000 */
[----:B------:R-:W-:Y:S01]  /*0650*/  UISETP.NE.AND.EX UP0, UPT, UR39, URZ, UPT, UP0 ;  /* 0x000000ff2700728c */ /* 0x000fe2000bf05300 */
[----:B------:R-:W-:Y:S01]  /*0660*/  @!P1 R2UR UR32, R8 ;  /* 0x00000000082092ca */ /* 0x000fe200000e0000 */
[----:B------:R-:W-:-:S12]  /*0670*/  UIMAD UR15, UR15, UR4, URZ ;  /* 0x000000040f0f72a4 */ /* 0x000fd8000f8e02ff */
[----:B------:R-:W-:Y:S02]  /*0680*/  USHF.R.S32.HI UR37, URZ, 0x1f, UR32 ;  /* 0x0000001fff257899 */ /* 0x000fe40008011420 */
[----:B--2---:R-:W-:Y:S02]  /*0690*/  UIMAD.WIDE.U32 UR6, UR32, UR24, URZ ;  /* 0x00000018200672a5 */ /* 0x004fe4000f8e00ff */
[----:B------:R-:W-:Y:S02]  /*06a0*/  UIMAD UR34, UR37, UR24, URZ ;  /* 0x00000018252272a4 */ /* 0x000fe4000f8e02ff */
[----:B0-----:R-:W-:Y:S02]  /*06b0*/  UIMAD UR36, UR37, UR20, URZ ;  /* 0x00000014252472a4 */ /* 0x001fe4000f8e02ff */
[----:B------:R-:W-:Y:S01]  /*06c0*/  UIMAD UR41, UR32, UR25, UR34 ;  /* 0x00000019202972a4 */ /* 0x000fe2000f8e0222 */
[----:B------:R-:W0:Y:S01]  /*06d0*/  LDCU.64 UR24, c[0x0][0x448] ;  /* 0x00008900ff1877ac */ /* 0x000e220008000a00 */
[----:B-1----:R-:W-:-:S02]  /*06e0*/  UIMAD UR34, UR37, UR26, URZ ;  /* 0x0000001a252272a4 */ /* 0x002fc4000f8e02ff */
[----:B------:R-:W-:Y:S02]  /*06f0*/  UIMAD UR40, UR32, UR21, UR36 ;  /* 0x00000015202872a4 */ /* 0x000fe4000f8e0224 */
[----:B------:R-:W-:Y:S02]  /*0700*/  UIMAD.WIDE.U32 UR30, UR32, UR26, UR30 ;  /* 0x0000001a201e72a5 */ /* 0x000fe4000f8e001e */
[----:B------:R-:W-:Y:S02]  /*0710*/  ULEA UR36, UR33, 0xfffff000, 0xc ;  /* 0xfffff00021247891 */ /* 0x000fe4000f8e60ff */
[----:B------:R-:W-:Y:S02]  /*0720*/  UIMAD UR39, UR32, UR27, UR34 ;  /* 0x0000001b202772a4 */ /* 0x000fe4000f8e0222 */
[----:B------:R-:W-:Y:S02]  /*0730*/  UIMAD.WIDE.U32 UR34, UR32, UR20, UR18 ;  /* 0x00000014202272a5 */ /* 0x000fe4000f8e0012 */
[----:B------:R-:W-:-:S02]  /*0740*/  UIADD3 UR30, UP1, UPT, UR36, UR30, URZ ;  /* 0x0000001e241e7290 */ /* 0x000fc4000ff3e0ff */
[----:B---3--:R-:W-:Y:S02]  /*0750*/  UIMAD.WIDE.U32 UR18, UR32, UR22, URZ ;  /* 0x00000016201272a5 */ /* 0x008fe4000f8e00ff */
[----:B------:R-:W-:Y:S02]  /*0760*/  UIMAD UR37, UR37, UR22, URZ ;  /* 0x00000016252572a4 */ /* 0x000fe4000f8e02ff */
[----:B------:R-:W-:Y:S02]  /*0770*/  USHF.R.S32.HI UR38, URZ, 0x1f, UR36 ;  /* 0x0000001fff267899 */ /* 0x000fe40008011424 */
[----:B------:R-:W-:Y:S02]  /*0780*/  UIADD3 UR22, UPT, UPT, UR31, UR39, URZ ;  /* 0x000000271f167290 */ /* 0x000fe4000fffe0ff */
[----:B0-----:R-:W-:Y:S02]  /*0790*/  ULEA UR24, UP2, UR30, UR24, 0x1 ;  /* 0x000000181e187291 */ /* 0x001fe4000f8408ff */
[----:B------:R-:W-:Y:S01]  /*07a0*/  UIADD3.X UR22, UPT, UPT, UR38, UR22, URZ, UP1, !UPT ;  /* 0x0000001626167290 */ /* 0x000fe20008ffe4ff */
[----:B------:R-:W0:Y:S03]  /*07b0*/  LDCU.64 UR20, c[0x0][0x538] ;  /* 0x0000a700ff1477ac */ /* 0x000e260008000a00 */
[----:B------:R-:W-:Y:S01]  /*07c0*/  ULEA.HI.X UR25, UR30, UR25, UR22, 0x1, UP2 ;  /* 0x000000191e197291 */ /* 0x000fe200090f0c16 */
[----:B------:R-:W1:Y:S01]  /*07d0*/  @UP0 LDCU UR30, c[0x0][0x384] ;  /* 0x00007080ff1e07ac */ /* 0x000e620008000800 */
[----:B------:R-:W-:-:S05]  /*07e0*/  UIMAD UR37, UR32, UR23, UR37 ;  /* 0x00000017202572a4 */ /* 0x000fca000f8e0225 */
[----:B------:R-:W2:Y:S01]  /*07f0*/  LDCU.64 UR22, c[0x0][0x540] ;  /* 0x0000a800ff1677ac */ /* 0x000ea20008000a00 */
[----:B------:R-:W-:Y:S01]  /*0800*/  UIADD3 UR7, UPT, UPT, UR7, UR41, URZ ;  /* 0x0000002907077290 */ /* 0x000fe2000fffe0ff */
[----:B------:R-:W3:Y:S01]  /*0810*/  @UP0 LDCU UR31, c[0x0][0x38c] ;  /* 0x00007180ff1f07ac */ /* 0x000ee20008000800 */
[----:B------:R-:W-:Y:S02]  /*0820*/  UIADD3 UR36, UP3, UPT, UR36, UR34, URZ ;  /* 0x0000002224247290 */ /* 0x000fe4000ff7e0ff */
[----:B------:R-:W-:Y:S02]  /*0830*/  UIADD3 UR40, UPT, UPT, UR35, UR40, URZ ;  /* 0x0000002823287290 */ /* 0x000fe4000fffe0ff */
[----:B------:R-:W-:Y:S01]  /*0840*/  UIMAD.WIDE.U32 UR6, UR4, UR10, UR6 ;  /* 0x0000000a040672a5 */ /* 0x000fe2000f8e0006 */
[----:B------:R-:W4:Y:S01]  /*0850*/  @UP0 LDCU.64 UR34, c[0x0][0x480] ;  /* 0x00009000ff2207ac */ /* 0x000f220008000a00 */
[----:B------:R-:W-:Y:S02]  /*0860*/  UIADD3 UR19, UPT, UPT, UR19, UR37, URZ ;  /* 0x0000002513137290 */ /* 0x000fe4000fffe0ff */
[----:B0-----:R-:W-:-:S02]  /*0870*/  ULEA UR10, UP1, UR6, UR20, 0x3 ;  /* 0x00000014060a7291 */ /* 0x001fc4000f8218ff */
[----:B------:R-:W-:Y:S02]  /*0880*/  UIMAD UR20, UR17, UR4, URZ ;  /* 0x00000004111472a4 */ /* 0x000fe4000f8e02ff */
[----:B-1----:R-:W-:Y:S02]  /*0890*/  @UP0 UIMAD UR17, UR4, UR30, UR8 ;  /* 0x0000001e041102a4 */ /* 0x002fe4000f8e0208 */
[----:B------:R-:W-:Y:S02]  /*08a0*/  UIMAD.WIDE.U32 UR4, UR4, UR5, UR18 ;  /* 0x00000005040472a5 */ /* 0x000fe4000f8e0012 */
[----:B------:R-:W-:Y:S02]  /*08b0*/  UIADD3 UR15, UPT, UPT, UR7, UR15, URZ ;  /* 0x0000000f070f7290 */ /* 0x000fe4000fffe0ff */
[----:B------:R-:W-:Y:S02]  /*08c0*/  @UP0 UIMAD UR18, UR17, UR33, URZ ;  /* 0x00000021111202a4 */ /* 0x000fe4000f8e02ff */
[----:B------:R-:W-:Y:S01]  /*08d0*/  UIADD3 UR5, UPT, UPT, UR5, UR20, URZ ;  /* 0x0000001405057290 */ /* 0x000fe2000fffe0ff */
[----:B------:R-:W0:Y:S01]  /*08e0*/  LDCU.64 UR26, c[0x0][0x450] ;  /* 0x00008a00ff1a77ac */ /* 0x000e220008000a00 */
[----:B------:R-:W-:-:S02]  /*08f0*/  ULEA.HI.X UR15, UR6, UR21, UR15, 0x3, UP1 ;  /* 0x00000015060f7291 */ /* 0x000fc400088f1c0f */
[----:B--2---:R-:W-:Y:S02]  /*0900*/  ULEA UR17, UP1, UR4, UR22, 0x3 ;  /* 0x0000001604117291 */ /* 0x004fe4000f8218ff */
[----:B---3--:R-:W-:Y:S02]  /*0910*/  @UP0 UIMAD UR19, UR18, UR31, URZ ;  /* 0x0000001f121302a4 */ /* 0x008fe4000f8e02ff */
[----:B------:R-:W-:Y:S01]  /*0920*/  ULEA.HI.X UR18, UR4, UR23, UR5, 0x3, UP1 ;  /* 0x0000001704127291 */ /* 0x000fe200088f1c05 */
[----:B------:R-:W-:Y:S02]  /*0930*/  UMOV UR7, URZ ;  /* 0x000000ff00077c82 */ /* 0x000fe40008000000 */
[----:B------:R-:W-:Y:S01]  /*0940*/  UMOV UR4, URZ ;  /* 0x000000ff00047c82 */ /* 0x000fe20008000000 */
[----:B------:R-:W-:Y:S01]  /*0950*/  UMOV UR5, URZ ;  /* 0x000000ff00057c82 */ /* 0x000fe20008000000 */
[----:B----4-:R-:W-:Y:S02]  /*0960*/  @UP0 UIMAD.WIDE UR4, UR19, 0x10, UR34 ;  /* 0x00000010130408a5 */ /* 0x010fe4000f8e0222 */
[----:B------:R-:W-:Y:S01]  /*0970*/  UISETP.GE.AND UP0, UPT, UR33, 0x1, UPT ;  /* 0x000000012100788c */ /* 0x000fe2000bf06270 */
[----:B------:R-:W-:Y:S01]  /*0980*/  UMOV UR6, URZ ;  /* 0x000000ff00067c82 */ /* 0x000fe20008000000 */
[----:B0-----:R-:W-:-:S02]  /*0990*/  ULEA UR26, UP4, UR36, UR26, 0x1 ;  /* 0x0000001a241a7291 */ /* 0x001fc4000f8808ff */
[----:B------:R-:W-:-:S04]  /*09a0*/  UIADD3.X UR38, UPT, UPT, UR38, UR40, URZ, UP3, !UPT ;  /* 0x0000002826267290 */ /* 0x000fc80009ffe4ff */
[----:B------:R-:W-:Y:S01]  /*09b0*/  ULEA.HI.X UR27, UR36, UR27, UR38, 0x1, UP4 ;  /* 0x0000001b241b7291 */ /* 0x000fe2000a0f0c26 */
[----:B------:R-:W-:Y:S02]  /*09c0*/  @P3 R2UR UR7, R7 ;  /* 0x00000000070732ca */ /* 0x000fe400000e0000 */
[----:B------:R-:W-:Y:S01]  /*09d0*/  @P4 R2UR UR6, R4 ;  /* 0x00000000040642ca */ /* 0x000fe200000e0000 */
[----:B------:R-:W-:-:S14]  /*09e0*/  BRA.U !UP0, `(.L_x_5378) ;  /* 0x0000009908dc7547 */ /* 0x000fdc000b800000 */
[----:B------:R-:W0:Y:S01]  /*09f0*/  S2R R0, SR_TID.X ;  /* 0x0000000000007919 */ /* 0x000e220000002100 */
[----:B------:R-:W1:Y:S01]  /*0a00*/  S2UR UR8, SR_CgaCtaId ;  /* 0x00000000000879c3 */ /* 0x000e620000008800 */
[----:B------:R-:W-:Y:S01]  /*0a10*/  MOV R118, RZ ;  /* 0x000000ff00767202 */ /* 0x000fe20000000f00 */
[----:B------:R-:W-:Y:S01]  /*0a20*/  UMOV UR30, 0x400 ;  /* 0x00000400001e7882 */ /* 0x000fe20000000000 */
[----:B------:R-:W-:Y:S01]  /*0a30*/  MOV R120, RZ ;  /* 0x000000ff00787202 */ /* 0x000fe20000000f00 */
[----:B------:R-:W2:Y:S01]  /*0a40*/  LDCU UR19, c[0x0][0x394] ;  /* 0x00007280ff1377ac */ /* 0x000ea20008000800 */
[----:B------:R-:W-:Y:S01]  /*0a50*/  UMOV UR20, UR24 ;  /* 0x0000001800147c82 */ /* 0x000fe20008000000 */
[----:B------:R-:W-:Y:S01]  /*0a60*/  UMOV UR21, UR25 ;  /* 0x0000001900157c82 */ /* 0x000fe20008000000 */
[----:B------:R-:W-:Y:S01]  /*0a70*/  UMOV UR22, UR26 ;  /* 0x0000001a00167c82 */ /* 0x000fe20008000000 */
[----:B------:R-:W-:Y:S01]  /*0a80*/  UMOV UR23, UR27 ;  /* 0x0000001b00177c82 */ /* 0x000fe20008000000 */
[----:B-1----:R-:W-:Y:S01]  /*0a90*/  ULEA UR30, UR8, UR30, 0x18 ;  /* 0x0000001e081e7291 */ /* 0x002fe2000f8ec0ff */
[----:B0-----:R-:W-:-:S02]  /*0aa0*/  SHF.L.U32 R2, R0, 0x1, RZ ;  /* 0x0000000100027819 */ /* 0x001fc400000006ff */
[----:B------:R-:W-:Y:S02]  /*0ab0*/  LOP3.LUT R0, R0, 0x1f, RZ, 0xc0, !PT ;  /* 0x0000001f00007812 */ /* 0x000fe400078ec0ff */
[----:B------:R-:W-:-:S04]  /*0ac0*/  LOP3.LUT R5, R2, 0x7c0, RZ, 0xc0, !PT ;  /* 0x000007c002057812 */ /* 0x000fc800078ec0ff */
[----:B--2---:R-:W-:-:S07]  /*0ad0*/  LOP3.LUT R7, R5, R0, RZ, 0xfc, !PT ;  /* 0x0000000005077212 */ /* 0x004fce00078efcff */
.L_x_5476:
        /* <DEDUP_REMOVED lines=43> */
[--C-:B---3--:R-:W-:Y:S01]  /*0d90*/  HADD2.F32 R105, -RZ, R27.reuse.H0_H0 ;  /* 0x2000001bff697230 */ /* 0x108fe20000004100 */
[----:B------:R-:W-:Y:S01]  /*0da0*/  CS2R R88, SRZ ;  /* 0x0000000000587805 */ /* 0x000fe2000001ff00 */
[----:B------:R-:W-:Y:S01]  /*0db0*/  HADD2.F32 R103, -RZ, R27.H1_H1 ;  /* 0x3000001bff677230 */ /* 0x000fe20000004100 */
[----:B------:R-:W-:Y:S01]  /*0dc0*/  CS2R R54, SRZ ;  /* 0x0000000000367805 */ /* 0x000fe2000001ff00 */
[----:B------:R-:W-:Y:S01]  /*0dd0*/  HADD2.F32 R108, -RZ, R22.H1_H1 ;  /* 0x30000016ff6c7230 */ /* 0x000fe20000004100 */
[----:B------:R-:W-:Y:S01]  /*0de0*/  CS2R R52, SRZ ;  /* 0x0000000000347805 */ /* 0x000fe2000001ff00 */
[--C-:B------:R-:W-:Y:S01]  /*0df0*/  HADD2.F32 R107, -RZ, R26.reuse.H0_H0 ;  /* 0x2000001aff6b7230 */ /* 0x100fe20000004100 */
[----:B------:R-:W-:Y:S01]  /*0e00*/  CS2R R50, SRZ ;  /* 0x0000000000327805 */ /* 0x000fe2000001ff00 */
[----:B------:R-:W-:Y:S01]  /*0e10*/  HADD2.F32 R100, -RZ, R26.H1_H1 ;  /* 0x3000001aff647230 */ /* 0x000fe20000004100 */
[----:B------:R-:W-:Y:S01]  /*0e20*/  MOV R48, RZ ;  /* 0x000000ff00307202 */ /* 0x000fe20000000f00 */
[----:B------:R-:W-:-:S02]  /*0e30*/  HADD2.F32 R113, -RZ, R23.H0_H0 ;  /* 0x20000017ff717230 */ /* 0x000fc40000004100 */
[--C-:B------:R-:W-:Y:S02]  /*0e40*/  HADD2.F32 R109, -RZ, R25.reuse.H0_H0 ;  /* 0x20000019ff6d7230 */ /* 0x100fe40000004100 */
[----:B------:R-:W-:Y:S02]  /*0e50*/  HADD2.F32 R102, -RZ, R25.H1_H1 ;  /* 0x30000019ff667230 */ /* 0x000fe40000004100 */
        /* <DEDUP_REMOVED lines=65> */
[----:B------:R-:W-:Y:S02]  /*1270*/  HADD2.F32 R12, -RZ, R6.H0_H0 ;  /* 0x20000006ff0c7230 */ /* 0x000fe40000004100 */
[----:B------:R-:W-:Y:S01]  /*1280*/  FADD.FTZ R30, R2, R2 ;  /* 0x00000002021e7221 */ /* 0x000fe20000010000 */
[----:B------:R-:W-:Y:S01]  /*1290*/  HADD2.F32 R4, -RZ, R7.H0_H0 ;  /* 0x20000007ff047230 */ /* 0x000fe20000004100 */
[----:B------:R-:W-:Y:S01]  /*12a0*/  ISETP.EQ.AND P1, PT, R0, RZ, P1 ;  /* 0x000000ff0000720c */ /* 0x000fe20000f22270 */
[----:B------:R-:W-:-:S02]  /*12b0*/  HADD2.F32 R5, -RZ, R5.H1_H1 ;  /* 0x30000005ff057230 */ /* 0x000fc40000004100 */
[----:B------:R-:W-:Y:S01]  /*12c0*/  FADD.FTZ R29, R29, R29 ;  /* 0x0000001d1d1d7221 */ /* 0x000fe20000010000 */
[----:B------:R-:W-:Y:S02]  /*12d0*/  HADD2.F32 R6, -RZ, R6.H1_H1 ;  /* 0x30000006ff067230 */ /* 0x000fe40000004100 */
[----:B------:R-:W-:Y:S01]  /*12e0*/  FADD.FTZ R28, R28, R28 ;  /* 0x0000001c1c1c7221 */ /* 0x000fe20000010000 */
[----:B------:R-:W-:Y:S02]  /*12f0*/  HADD2.F32 R7, -RZ, R7.H1_H1 ;  /* 0x30000007ff077230 */ /* 0x000fe40000004100 */
[----:B------:R-:W-:Y:S01]  /*1300*/  FADD.FTZ R13, R5, UR6 ;  /* 0x00000006050d7e21 */ /* 0x000fe20008010000 */
[--C-:B------:R-:W-:Y:S02]  /*1310*/  HADD2.F32 R56, -RZ, R8.reuse.H0_H0 ;  /* 0x20000008ff387230 */ /* 0x100fe40000004100 */
[----:B------:R-:W-:Y:S01]  /*1320*/  FADD.FTZ R27, R27, R27 ;  /* 0x0000001b1b1b7221 */ /* 0x000fe20000010000 */
        /* <DEDUP_REMOVED lines=41> */
[----:B------:R-:W-:-:S05]  /*15c0*/  UMOV UR8, URZ ;  /* 0x000000ff00087c82 */ /* 0x000fca0008000000 */
.L_x_5475:
[----:B------:R-:W5:Y:S01]  /*15d0*/  S2R R122, SR_TID.X ;  /* 0x00000000007a7919 */ /* 0x000f620000002100 */
[----:B--2---:R-:W-:Y:S01]  /*15e0*/  UIMAD.WIDE.U32 UR30, UR8, UR32, URZ ;  /* 0x00000020081e72a5 */ /* 0x004fe2000f8e00ff */
[----:B0-----:R-:W0:Y:S03]  /*15f0*/  S2UR UR42, SR_CTAID.Y ;  /* 0x00000000002a79c3 */ /* 0x001e260000002600 */
[----:B------:R-:W-:Y:S02]  /*1600*/  UIMAD UR31, UR8, UR33, UR31 ;  /* 0x00000021081f72a4 */ /* 0x000fe4000f8e021f */
[----:B------:R-:W-:-:S04]  /*1610*/  ULEA UR45, UP0, UR30, UR20, 0x1 ;  /* 0x000000141e2d7291 */ /* 0x000fc8000f8008ff */
[----:B------:R-:W-:-:S06]  /*1620*/  ULEA.HI.X UR30, UR30, UR21, UR31, 0x1, UP0 ;  /* 0x000000151e1e7291 */ /* 0x000fcc00080f0c1f */
[----:B------:R-:W-:Y:S02]  /*1630*/  MOV R57, UR30 ;  /* 0x0000001e00397c02 */ /* 0x000fe40008000f00 */
[----:B-----5:R-:W-:-:S04]  /*1640*/  SHF.L.U32 R56, R122, 0x2, RZ ;  /* 0x000000027a387819 */ /* 0x020fc800000006ff */
[----:B------:R-:W-:Y:S02]  /*1650*/  LOP3.LUT R59, R56, 0xf80, RZ, 0xc0, !PT ;  /* 0x00000f80383b7812 */ /* 0x000fe400078ec0ff */
[----:B------:R-:W-:Y:S02]  /*1660*/  MOV R56, UR45 ;  /* 0x0000002d00387c02 */ /* 0x000fe40008000f00 */
[----:B------:R-:W-:-:S05]  /*1670*/  LOP3.LUT R59, R59, 0x1f, R122, 0xf8, !PT ;  /* 0x0000001f3b3b7812 */ /* 0x000fca00078ef87a */
[----:B------:R-:W-:-:S05]  /*1680*/  IMAD.WIDE.U32 R56, R59, 0x10, R56 ;  /* 0x000000103b387825 */ /* 0x000fca00078e0038 */
[----:B------:R-:W2:Y:S04]  /*1690*/  LDG.E.128 R72, desc[UR28][R56.64] ;  /* 0x0000001c38487981 */ /* 0x000ea8000c1e1d00 */
[----:B------:R-:W5:Y:S04]  /*16a0*/  LDG.E.128 R76, desc[UR28][R56.64+0x200] ;  /* 0x0002001c384c7981 */ /* 0x000f68000c1e1d00 */
[----:B------:R-:W5:Y:S04]  /*16b0*/  LDG.E.128 R80, desc[UR28][R56.64+0x400] ;  /* 0x0004001c38507981 */ /* 0x000f68000c1e1d00 */
[----:B-1----:R1:W5:Y:S01]  /*16c0*/  LDG.E.128 R84, desc[UR28][R56.64+0x600] ;  /* 0x0006001c38547981 */ /* 0x002362000c1e1d00 */
[----:B0-----:R-:W-:-:S04]  /*16d0*/  UIMAD.WIDE.U32 UR30, UR42, UR24, URZ ;  /* 0x000000182a1e72a5 */ /* 0x001fc8000f8e00ff */
[----:B------:R-:W-:-:S04]  /*16e0*/  UIMAD UR31, UR42, UR25, UR31 ;  /* 0x000000192a1f72a4 */ /* 0x000fc8000f8e021f */
[----:B------:R-:W-:-:S04]  /*16f0*/  UIMAD.WIDE.U32 UR30, UR8, UR26, UR30 ;  /* 0x0000001a081e72a5 */ /* 0x000fc8000f8e001e */
[----:B------:R-:W-:Y:S02]  /*1700*/  UIMAD UR31, UR8, UR27, UR31 ;  /* 0x0000001b081f72a4 */ /* 0x000fe4000f8e021f */
[----:B---3--:R-:W-:-:S04]  /*1710*/  ULEA UR42, UP0, UR30, UR34, 0x3 ;  /* 0x000000221e2a7291 */ /* 0x008fc8000f8018ff */
[----:B------:R-:W-:Y:S02]  /*1720*/  ULEA.HI.X UR30, UR30, UR35, UR31, 0x3, UP0 ;  /* 0x000000231e1e7291 */ /* 0x000fe400080f1c1f */
[----:B------:R-:W-:-:S04]  /*1730*/  MOV R92, UR42 ;  /* 0x0000002a005c7c02 */ /* 0x000fc80008000f00 */
[----:B------:R-:W-:-:S06]  /*1740*/  MOV R93, UR30 ;  /* 0x0000001e005d7c02 */ /* 0x000fcc0008000f00 */
[----:B------:R-:W3:Y:S01]  /*1750*/  LDG.E.64 R92, desc[UR28][R92.64] ;  /* 0x0000001c5c5c7981 */ /* 0x000ee2000c1e1b00 */
[----:B----4-:R-:W-:Y:S01]  /*1760*/  UIMAD.WIDE.U32 UR30, UR8, UR36, URZ ;  /* 0x00000024081e72a5 */ /* 0x010fe2000f8e00ff */
[----:B-1----:R-:W-:-:S03]  /*1770*/  SHF.L.U32 R56, R122, 0x5, RZ ;  /* 0x000000057a387819 */ /* 0x002fc600000006ff */
[----:B------:R-:W-:Y:S01]  /*1780*/  UIMAD UR31, UR8, UR37, UR31 ;  /* 0x00000025081f72a4 */ /* 0x000fe2000f8e021f */
[----:B------:R-:W-:Y:S01]  /*1790*/  LOP3.LUT R161, R56, 0x7c00, RZ, 0xc0, !PT ;  /* 0x00007c0038a17812 */ /* 0x000fe200078ec0ff */
[----:B------:R-:W-:-:S03]  /*17a0*/  ULEA UR42, UP0, UR30, UR22, 0x1 ;  /* 0x000000161e2a7291 */ /* 0x000fc6000f8008ff */
[----:B------:R-:W-:Y:S01]  /*17b0*/  IADD3 R161, PT, PT, R116, R161, RZ ;  /* 0x000000a174a17210 */ /* 0x000fe20007ffe0ff */
[----:B------:R-:W-:Y:S02]  /*17c0*/  ULEA.HI.X UR30, UR30, UR23, UR31, 0x1, UP0 ;  /* 0x000000171e1e7291 */ /* 0x000fe400080f0c1f */
[----:B------:R-:W-:-:S04]  /*17d0*/  MOV R94, UR42 ;  /* 0x0000002a005e7c02 */ /* 0x000fc80008000f00 */
[----:B------:R-:W-:-:S03]  /*17e0*/  MOV R95, UR30 ;  /* 0x0000001e005f7c02 */ /* 0x000fc60008000f00 */
[----:B------:R-:W-:Y:S01]  /*17f0*/  IMAD.WIDE.U32 R94, R59, 0x10, R94 ;  /* 0x000000103b5e7825 */ /* 0x000fe200078e005e */
[----:B--2---:R0:W-:Y:S04]  /*1800*/  STS.128 [R161], R72 ;  /* 0x00000048a1007388 */ /* 0x0041e80000000c00 */
[----:B-----5:R1:W-:Y:S04]  /*1810*/  STS.128 [R161+0x200], R76 ;  /* 0x0002004ca1007388 */ /* 0x0203e80000000c00 */
[----:B------:R2:W-:Y:S04]  /*1820*/  STS.128 [R161+0x400], R80 ;  /* 0x00040050a1007388 */ /* 0x0005e80000000c00 */
[----:B------:R4:W-:Y:S01]  /*1830*/  STS.128 [R161+0x600], R84 ;  /* 0x00060054a1007388 */ /* 0x0009e20000000c00 */
[----:B------:R-:W-:-:S03]  /*1840*/  NOP ;  /* 0x0000000000007918 */ /* 0x000fc60000000000 */
[----:B------:R-:W5:Y:S04]  /*1850*/  LDG.E.128 R56, desc[UR28][R94.64] ;  /* 0x0000001c5e387981 */ /* 0x000f68000c1e1d00 */
[----:B------:R-:W5:Y:S04]  /*1860*/  LDG.E.128 R60, desc[UR28][R94.64+0x200] ;  /* 0x0002001c5e3c7981 */ /* 0x000f68000c1e1d00 */
[----:B------:R-:W5:Y:S04]  /*1870*/  LDG.E.128 R64, desc[UR28][R94.64+0x400] ;  /* 0x0004001c5e407981 */ /* 0x000f68000c1e1d00 */
[----:B------:R4:W5:Y:S01]  /*1880*/  LDG.E.128 R68, desc[UR28][R94.64+0x600] ;  /* 0x0006001c5e447981 */ /* 0x000962000c1e1d00 */
[----:B------:R-:W-:Y:S01]  /*1890*/  USHF.L.U32 UR46, UR19, 0x8, URZ ;  /* 0x00000008132e7899 */ /* 0x000fe200080006ff */
[C---:B------:R-:W-:Y:S01]  /*18a0*/  ISETP.NE.AND P0, PT, R122.reuse, RZ, PT ;  /* 0x000000ff7a00720c */ /* 0x040fe20003f05270 */
[----:B------:R-:W4:Y:S01]  /*18b0*/  S2UR UR31, SR_CgaCtaId ;  /* 0x00000000001f79c3 */ /* 0x000f220000008800 */
[C---:B------:R-:W-:Y:S01]  /*18c0*/  IADD3 R176, PT, PT, R122.reuse, 0x200, RZ ;  /* 0x000002007ab07810 */ /* 0x040fe20007ffe0ff */
[----:B------:R-:W-:Y:S01]  /*18d0*/  UIADD3 UR30, UPT, UPT, UR46, -0x100, URZ ;  /* 0xffffff002e1e7890 */ /* 0x000fe2000fffe0ff */
[C---:B------:R-:W-:Y:S01]  /*18e0*/  ISETP.NE.AND P2, PT, R122.reuse, 0x7f, PT ;  /* 0x0000007f7a00780c */ /* 0x040fe20003f45270 */
[----:B------:R-:W-:Y:S01]  /*18f0*/  BSSY.RECONVERGENT B0, `(.L_x_5380) ;  /* 0x000010b000007945 */ /* 0x000fe20003800200 */
[----:B------:R-:W-:Y:S01]  /*1900*/  LOP3.LUT R205, R122, 0x1f, RZ, 0xc0, !PT ;  /* 0x0000001f7acd7812 */ /* 0x000fe200078ec0ff */
[----:B------:R-:W-:Y:S01]  /*1910*/  ULOP3.LUT UR30, UR30, 0x100, URZ, 0xc0, !UPT ;  /* 0x000001001e1e7892 */ /* 0x000fe2000f8ec0ff */
[----:B---3--:R-:W-:-:S03]  /*1920*/  R2UR UR42, R93 ;  /* 0x000000005d2a72ca */ /* 0x008fc600000e0000 */
[----:B------:R-:W-:Y:S01]  /*1930*/  UIADD3 UR30, UPT, UPT, UR30, UR8, URZ ;  /* 0x000000081e1e7290 */ /* 0x000fe2000fffe0ff */
[----:B------:R-:W-:-:S09]  /*1940*/  R2UR UR45, R92 ;  /* 0x000000005c2d72ca */ /* 0x000fd200000e0000 */
[----:B0-----:R-:W-:Y:S01]  /*1950*/  FMUL.FTZ R72, R14, UR42 ;  /* 0x0000002a0e487c20 */ /* 0x001fe20008410000 */
[----:B------:R-:W-:-:S03]  /*1960*/  FMUL.FTZ R93, R15, UR42 ;  /* 0x0000002a0f5d7c20 */ /* 0x000fc60008410000 */
[----:B------:R-:W-:Y:S01]  /*1970*/  MOV R181, UR45 ;  /* 0x0000002d00b57c02 */ /* 0x000fe20008000f00 */
[----:B------:R-:W-:Y:S01]  /*1980*/  FMUL.RZ R73, R72, 0.15915493667125701904 ;  /* 0x3e22f98348497820 */ /* 0x000fe2000040c000 */
[----:B------:R-:W-:Y:S01]  /*1990*/  FMUL.FTZ R72, R13, UR42 ;  /* 0x0000002a0d487c20 */ /* 0x000fe20008410000 */
[----:B------:R-:W-:Y:S02]  /*19a0*/  FMUL.RZ R93, R93, 0.15915493667125701904 ;  /* 0x3e22f9835d5d7820 */ /* 0x000fe4000040c000 */
[----:B------:R-:W-:Y:S01]  /*19b0*/  FMUL.FTZ R181, R181, 1.4426950216293334961 ;  /* 0x3fb8aa3bb5b57820 */ /* 0x000fe20000410000 */
[----:B-1----:R-:W-:Y:S01]  /*19c0*/  MUFU.SIN R76, R73 ;  /* 0x00000049004c7308 */ /* 0x002fe20000000400 */
[----:B------:R-:W-:Y:S01]  /*19d0*/  FMUL.RZ R75, R72, 0.15915493667125701904 ;  /* 0x3e22f983484b7820 */ /* 0x000fe2000040c000 */
[----:B------:R-:W-:Y:S01]  /*19e0*/  FMUL.FTZ R72, R12, UR42 ;  /* 0x0000002a0c487c20 */ /* 0x000fe20008410000 */
[-C--:B------:R-:W-:Y:S01]  /*19f0*/  FMUL.FTZ R123, R0, R181.reuse ;  /* 0x000000b5007b7220 */ /* 0x080fe20000410000 */
[-C--:B--2---:R-:W-:Y:S01]  /*1a00*/  FMUL.FTZ R83, R6, R181.reuse ;  /* 0x000000b506537220 */ /* 0x084fe20000410000 */
[-C--:B----4-:R-:W-:Y:S01]  /*1a10*/  FMUL.FTZ R85, R5, R181.reuse ;  /* 0x000000b505557220 */ /* 0x090fe20000410000 */
[----:B------:R-:W-:Y:S01]  /*1a20*/  FMUL.RZ R77, R72, 0.15915493667125701904 ;  /* 0x3e22f983484d7820 */ /* 0x000fe2000040c000 */
[----:B------:R-:W-:Y:S01]  /*1a30*/  FMUL.FTZ R72, R11, UR42 ;  /* 0x0000002a0b487c20 */ /* 0x000fe20008410000 */
[----:B------:R0:W-:Y:S01]  /*1a40*/  MUFU.COS R150, R73 ;  /* 0x0000004900967308 */ /* 0x0001e20000000000 */
[-C--:B------:R-:W-:Y:S01]  /*1a50*/  FMUL.FTZ R87, R4, R181.reuse ;  /* 0x000000b504577220 */ /* 0x080fe20000410000 */
[-C--:B------:R-:W-:Y:S01]  /*1a60*/  FMUL.FTZ R92, R3, R181.reuse ;  /* 0x000000b5035c7220 */ /* 0x080fe20000410000 */
[----:B------:R-:W-:Y:S01]  /*1a70*/  FMUL.RZ R79, R72, 0.15915493667125701904 ;  /* 0x3e22f983484f7820 */ /* 0x000fe2000040c000 */
[----:B------:R-:W-:Y:S01]  /*1a80*/  FMUL.FTZ R72, R10, UR42 ;  /* 0x0000002a0a487c20 */ /* 0x000fe20008410000 */
[----:B------:R-:W-:-:S03]  /*1a90*/  FMUL.FTZ R95, R2, R181 ;  /* 0x000000b5025f7220 */ /* 0x000fc60000410000 */
        /* <DEDUP_REMOVED lines=31> */
[----:B------:R-:W-:Y:S01]  /*1c90*/  FMUL.RZ R81, R72, 0.15915493667125701904 ;  /* 0x3e22f98348517820 */ /* 0x000fe2000040c000 */
[----:B------:R-:W-:Y:S01]  /*1ca0*/  FMUL.FTZ R72, R0, UR42 ;  /* 0x0000002a00487c20 */ /* 0x000fe20008410000 */
[----:B------:R0:W-:Y:S03]  /*1cb0*/  MUFU.COS R134, R73 ;  /* 0x0000004900867308 */ /* 0x0001e60000000000 */
[----:B------:R-:W-:Y:S01]  /*1cc0*/  FMUL.RZ R125, R72, 0.15915493667125701904 ;  /* 0x3e22f983487d7820 */ /* 0x000fe2000040c000 */
[----:B------:R-:W-:-:S04]  /*1cd0*/  FMUL.FTZ R72, R15, R181 ;  /* 0x000000b50f487220 */ /* 0x000fc80000410000 */
[----:B------:R-:W-:Y:S01]  /*1ce0*/  MUFU.COS R152, R93 ;  /* 0x0000005d00987308 */ /* 0x000fe20000000000 */
[----:B0-----:R-:W-:-:S07]  /*1cf0*/  FMUL.FTZ R73, R14, R181 ;  /* 0x000000b50e497220 */ /* 0x001fce0000410000 */
[----:B------:R0:W1:Y:S08]  /*1d00*/  MUFU.EX2 R151, R72 ;  /* 0x0000004800977308 */ /* 0x0000700000000800 */
[----:B------:R-:W2:Y:S01]  /*1d10*/  MUFU.SIN R74, R93 ;  /* 0x0000005d004a7308 */ /* 0x000ea20000000400 */
[----:B0-----:R-:W-:-:S07]  /*1d20*/  FMUL.FTZ R72, R9, R181 ;  /* 0x000000b509487220 */ /* 0x001fce0000410000 */
[----:B------:R-:W-:Y:S01]  /*1d30*/  MUFU.SIN R128, R75 ;  /* 0x0000004b00807308 */ /* 0x000fe20000000400 */
[----:B-1----:R-:W-:-:S07]  /*1d40*/  FMUL.FTZ R152, R151, R152 ;  /* 0x0000009897987220 */ /* 0x002fce0000410000 */
[----:B------:R0:W-:Y:S01]  /*1d50*/  MUFU.COS R132, R75 ;  /* 0x0000004b00847308 */ /* 0x0001e20000000000 */
[----:B--2---:R-:W-:-:S07]  /*1d60*/  FMUL.FTZ R151, R151, R74 ;  /* 0x0000004a97977220 */ /* 0x004fce0000410000 */
[----:B------:R1:W2:Y:S01]  /*1d70*/  MUFU.EX2 R149, R73 ;  /* 0x0000004900957308 */ /* 0x0002a20000000800 */
[----:B0-----:R-:W-:-:S07]  /*1d80*/  FMUL.FTZ R75, R13, R181 ;  /* 0x000000b50d4b7220 */ /* 0x001fce0000410000 */
[----:B------:R0:W3:Y:S01]  /*1d90*/  MUFU.EX2 R139, R72 ;  /* 0x00000048008b7308 */ /* 0x0000e20000000800 */
[----:B-1----:R-:W-:-:S07]  /*1da0*/  FMUL.FTZ R73, R8, R181 ;  /* 0x000000b508497220 */ /* 0x002fce0000410000 */
[----:B------:R1:W4:Y:S01]  /*1db0*/  MUFU.EX2 R147, R75 ;  /* 0x0000004b00937308 */ /* 0x0003220000000800 */
[----:B0-----:R-:W-:Y:S01]  /*1dc0*/  LOP3.LUT R72, R122, 0x3e0, RZ, 0xc0, !PT ;  /* 0x000003e07a487812 */ /* 0x001fe200078ec0ff */
[C---:B--2---:R-:W-:Y:S01]  /*1dd0*/  FMUL.FTZ R150, R149.reuse, R150 ;  /* 0x0000009695967220 */ /* 0x044fe20000410000 */
[----:B------:R-:W-:-:S05]  /*1de0*/  FMUL.FTZ R149, R149, R76 ;  /* 0x0000004c95957220 */ /* 0x000fca0000410000 */
[----:B------:R-:W-:Y:S01]  /*1df0*/  MUFU.SIN R156, R81 ;  /* 0x00000051009c7308 */ /* 0x000fe20000000400 */
[----:B-1----:R-:W-:Y:S01]  /*1e00*/  FMUL.FTZ R75, R7, R181 ;  /* 0x000000b5074b7220 */ /* 0x002fe20000410000 */
[C---:B---3--:R-:W-:Y:S01]  /*1e10*/  FMUL.FTZ R140, R139.reuse, R140 ;  /* 0x0000008c8b8c7220 */ /* 0x048fe20000410000 */
[----:B------:R-:W-:-:S05]  /*1e20*/  FMUL.FTZ R139, R139, R86 ;  /* 0x000000568b8b7220 */ /* 0x000fca0000410000 */
[----:B------:R0:W-:Y:S01]  /*1e30*/  MUFU.COS R158, R81 ;  /* 0x00000051009e7308 */ /* 0x0001e20000000000 */
[C---:B----4-:R-:W-:Y:S01]  /*1e40*/  FMUL.FTZ R148, R147.reuse, R148 ;  /* 0x0000009493947220 */ /* 0x050fe20000410000 */
[----:B------:R-:W-:-:S06]  /*1e50*/  FMUL.FTZ R147, R147, R78 ;  /* 0x0000004e93937220 */ /* 0x000fcc0000410000 */
[----:B------:R1:W2:Y:S01]  /*1e60*/  MUFU.EX2 R137, R73 ;  /* 0x0000004900897308 */ /* 0x0002a20000000800 */
[----:B0-----:R-:W-:-:S07]  /*1e70*/  FMUL.FTZ R81, R10, R181 ;  /* 0x000000b50a517220 */ /* 0x001fce0000410000 */
[----:B------:R0:W3:Y:S01]  /*1e80*/  MUFU.EX2 R135, R75 ;  /* 0x0000004b00877308 */ /* 0x0000e20000000800 */
[----:B-1----:R-:W-:-:S04]  /*1e90*/  IADD3 R73, PT, PT, R72, R121, RZ ;  /* 0x0000007948497210 */ /* 0x002fc80007ffe0ff */
[----:B------:R-:W-:-:S03]  /*1ea0*/  LEA R178, R73, R114, 0x5 ;  /* 0x0000007249b27211 */ /* 0x000fc600078e28ff */
[----:B------:R-:W-:Y:S01]  /*1eb0*/  MUFU.SIN R154, R77 ;  /* 0x0000004d009a7308 */ /* 0x000fe20000000400 */
[----:B0-----:R-:W-:Y:S01]  /*1ec0*/  MOV R75, UR30 ;  /* 0x0000001e004b7c02 */ /* 0x001fe20008000f00 */
[C---:B--2---:R-:W-:Y:S01]  /*1ed0*/  FMUL.FTZ R138, R137.reuse, R138 ;  /* 0x0000008a898a7220 */ /* 0x044fe20000410000 */
[----:B------:R-:W-:Y:S01]  /*1ee0*/  FMUL.FTZ R137, R137, R94 ;  /* 0x0000005e89897220 */ /* 0x000fe20000410000 */
[----:B------:R-:W-:Y:S01]  /*1ef0*/  UMOV UR30, 0x400 ;  /* 0x00000400001e7882 */ /* 0x000fe20000000000 */
[----:B------:R-:W-:Y:S01]  /*1f00*/  SEL R176, R75, R176, !P0 ;  /* 0x000000b04bb07207 */ /* 0x000fe20004000000 */
[----:B------:R-:W-:Y:S01]  /*1f10*/  ULEA UR30, UR31, UR30, 0x18 ;  /* 0x0000001e1f1e7291 */ /* 0x000fe2000f8ec0ff */
[----:B------:R-:W0:Y:S01]  /*1f20*/  LDS.128 R72, [R178] ;  /* 0x00000000b2487984 */ /* 0x000e220000000c00 */
[----:B------:R1:W-:Y:S01]  /*1f30*/  MUFU.COS R130, R77 ;  /* 0x0000004d00827308 */ /* 0x0003e20000000000 */
[C---:B---3--:R-:W-:Y:S01]  /*1f40*/  FMUL.FTZ R136, R135.reuse, R136 ;  /* 0x0000008887887220 */ /* 0x048fe20000410000 */
[----:B------:R-:W-:-:S02]  /*1f50*/  FMUL.FTZ R135, R135, R124 ;  /* 0x0000007c87877220 */ /* 0x000fc40000410000 */
[----:B------:R-:W-:-:S04]  /*1f60*/  LEA R176, R176, UR30, 0x3 ;  /* 0x0000001eb0b07c11 */ /* 0x000fc8000f8e18ff */
[----:B------:R-:W-:Y:S01]  /*1f70*/  MUFU.SIN R127, R79 ;  /* 0x0000004f007f7308 */ /* 0x000fe20000000400 */
[----:B-1----:R-:W-:-:S07]  /*1f80*/  FMUL.FTZ R77, R12, R181 ;  /* 0x000000b50c4d7220 */ /* 0x002fce0000410000 */
[----:B------:R1:W-:Y:S08]  /*1f90*/  MUFU.COS R93, R79 ;  /* 0x0000004f005d7308 */ /* 0x0003f00000000000 */
[----:B------:R-:W2:Y:S01]  /*1fa0*/  MUFU.EX2 R81, R81 ;  /* 0x0000005100517308 */ /* 0x000ea20000000800 */
[-C--:B-1----:R-:W-:Y:S01]  /*1fb0*/  FMUL.FTZ R79, R11, R181.reuse ;  /* 0x000000b50b4f7220 */ /* 0x082fe20000410000 */
[----:B------:R-:W-:-:S06]  /*1fc0*/  FMUL.FTZ R181, R16, R181 ;  /* 0x000000b510b57220 */ /* 0x000fcc0000410000 */
[----:B------:R-:W1:Y:S01]  /*1fd0*/  MUFU.EX2 R77, R77 ;  /* 0x0000004d004d7308 */ /* 0x000e620000000800 */
[----:B0-----:R-:W-:-:S07]  /*1fe0*/  HADD2.F32 R153, -RZ, R72.H0_H0 ;  /* 0x20000048ff997230 */ /* 0x001fce0000004100 */
[----:B------:R-:W0:Y:S01]  /*1ff0*/  MUFU.EX2 R79, R79 ;  /* 0x0000004f004f7308 */ /* 0x000e220000000800 */
[C---:B--2---:R-:W-:Y:S01]  /*2000*/  FMUL.FTZ R141, R81.reuse, R84 ;  /* 0x00000054518d7220 */ /* 0x044fe20000410000 */
[----:B------:R-:W-:Y:S01]  /*2010*/  FMUL.FTZ R142, R81, R142 ;  /* 0x0000008e518e7220 */ /* 0x000fe20000410000 */
[----:B------:R-:W-:Y:S02]  /*2020*/  HADD2.F32 R155, -RZ, R72.H1_H1 ;  /* 0x30000048ff9b7230 */ /* 0x000fe40000004100 */
[--C-:B------:R-:W-:Y:S02]  /*2030*/  HADD2.F32 R157, -RZ, R74.reuse.H0_H0 ;  /* 0x2000004aff9d7230 */ /* 0x100fe40000004100 */
[----:B------:R-:W-:Y:S01]  /*2040*/  HADD2.F32 R159, -RZ, R74.H1_H1 ;  /* 0x3000004aff9f7230 */ /* 0x000fe20000004100 */
[----:B------:R-:W-:Y:S01]  /*2050*/  MUFU.COS R160, R125 ;  /* 0x0000007d00a07308 */ /* 0x000fe20000000000 */
[C---:B-1----:R-:W-:Y:S01]  /*2060*/  FMUL.FTZ R146, R77.reuse, R146 ;  /* 0x000000924d927220 */ /* 0x042fe20000410000 */
[----:B------:R-:W-:-:S06]  /*2070*/  FMUL.FTZ R145, R77, R80 ;  /* 0x000000504d917220 */ /* 0x000fcc0000410000 */
[----:B------:R-:W1:Y:S01]  /*2080*/  MUFU.EX2 R123, R123 ;  /* 0x0000007b007b7308 */ /* 0x000e620000000800 */
[C---:B0-----:R-:W-:Y:S01]  /*2090*/  FMUL.FTZ R144, R79.reuse, R144 ;  /* 0x000000904f907220 */ /* 0x041fe20000410000 */
[----:B------:R-:W-:Y:S02]  /*20a0*/  FMUL.FTZ R143, R79, R82 ;  /* 0x000000524f8f7220 */ /* 0x000fe40000410000 */
[----:B------:R-:W0:Y:S04]  /*20b0*/  LDS.128 R76, [R178+0x10] ;  /* 0x00001000b24c7984 */ /* 0x000e280000000c00 */
[----:B------:R-:W2:Y:S08]  /*20c0*/  MUFU.EX2 R83, R83 ;  /* 0x0000005300537308 */ /* 0x000eb00000000800 */
[----:B------:R-:W3:Y:S01]  /*20d0*/  MUFU.EX2 R85, R85 ;  /* 0x0000005500557308 */ /* 0x000ee20000000800 */
[----:B-1----:R-:W-:Y:S01]  /*20e0*/  FMUL.FTZ R124, R123, R160 ;  /* 0x000000a07b7c7220 */ /* 0x002fe20000410000 */
[----:B------:R-:W-:-:S06]  /*20f0*/  HADD2.F32 R160, -RZ, R75.H1_H1 ;  /* 0x3000004bffa07230 */ /* 0x000fcc0000004100 */
[----:B------:R-:W1:Y:S01]  /*2100*/  MUFU.EX2 R87, R87 ;  /* 0x0000005700577308 */ /* 0x000e620000000800 */
[C---:B--2---:R-:W-:Y:S01]  /*2110*/  FMUL.FTZ R134, R83.reuse, R134 ;  /* 0x0000008653867220 */ /* 0x044fe20000410000 */
[----:B------:R-:W-:Y:S02]  /*2120*/  FMUL.FTZ R133, R83, R126 ;  /* 0x0000007e53857220 */ /* 0x000fe40000410000 */
[----:B------:R-:W2:Y:S04]  /*2130*/  LDS.128 R80, [R178+0x20] ;  /* 0x00002000b2507984 */ /* 0x000ea80000000c00 */
[----:B------:R-:W4:Y:S01]  /*2140*/  MUFU.SIN R84, R125 ;  /* 0x0000007d00547308 */ /* 0x000f220000000400 */
[C---:B---3--:R-:W-:Y:S01]  /*2150*/  FMUL.FTZ R132, R85.reuse, R132 ;  /* 0x0000008455847220 */ /* 0x048fe20000410000 */
[----:B------:R-:W-:-:S06]  /*2160*/  FMUL.FTZ R131, R85, R128 ;  /* 0x0000008055837220 */ /* 0x000fcc0000410000 */
[----:B------:R-:W3:Y:S01]  /*2170*/  MUFU.EX2 R92, R92 ;  /* 0x0000005c005c7308 */ /* 0x000ee20000000800 */
[C---:B-1----:R-:W-:Y:S01]  /*2180*/  FMUL.FTZ R130, R87.reuse, R130 ;  /* 0x0000008257827220 */ /* 0x042fe20000410000 */
[----:B------:R-:W-:Y:S01]  /*2190*/  FMUL.FTZ R129, R87, R154 ;  /* 0x0000009a57817220 */ /* 0x000fe20000410000 */
[----:B------:R-:W-:Y:S02]  /*21a0*/  HADD2.F32 R154, -RZ, R73.H0_H0 ;  /* 0x20000049ff9a7230 */ /* 0x000fe40000004100 */
[--C-:B0-----:R-:W-:Y:S02]  /*21b0*/  HADD2.F32 R165, -RZ, R78.reuse.H0_H0 ;  /* 0x2000004effa57230 */ /* 0x101fe40000004100 */
[----:B------:R-:W-:Y:S01]  /*21c0*/  HADD2.F32 R167, -RZ, R78.H1_H1 ;  /* 0x3000004effa77230 */ /* 0x000fe20000004100 */
[----:B------:R-:W0:Y:S01]  /*21d0*/  MUFU.EX2 R95, R95 ;  /* 0x0000005f005f7308 */ /* 0x000e220000000800 */
[----:B----4-:R-:W-:Y:S01]  /*21e0*/  FMUL.FTZ R123, R123, R84 ;  /* 0x000000547b7b7220 */ /* 0x010fe20000410000 */
[--C-:B------:R-:W-:Y:S01]  /*21f0*/  HADD2.F32 R166, -RZ, R79.reuse.H0_H0 ;  /* 0x2000004fffa67230 */ /* 0x100fe20000004100 */
[----:B------:R-:W1:Y:S01]  /*2200*/  LDS.128 R84, [R178+0x30] ;  /* 0x00003000b2547984 */ /* 0x000e620000000c00 */
[----:B------:R-:W-:-:S02]  /*2210*/  HADD2.F32 R168, -RZ, R79.H1_H1 ;  /* 0x3000004fffa87230 */ /* 0x000fc40000004100 */
[----:B------:R-:W-:Y:S01]  /*2220*/  HADD2.F32 R163, -RZ, R76.H1_H1 ;  /* 0x3000004cffa37230 */ /* 0x000fe20000004100 */
[----:B-----5:R-:W-:Y:S01]  /*2230*/  STS.128 [R161+0x2100], R56 ;  /* 0x00210038a1007388 */ /* 0x020fe20000000c00 */
[----:B------:R-:W-:Y:S01]  /*2240*/  MUFU.EX2 R181, R181 ;  /* 0x000000b500b57308 */ /* 0x000fe20000000800 */
[C---:B---3--:R-:W-:Y:S01]  /*2250*/  FMUL.FTZ R128, R92.reuse, R93 ;  /* 0x0000005d5c807220 */ /* 0x048fe20000410000 */
[----:B------:R-:W-:Y:S01]  /*2260*/  FMUL.FTZ R127, R92, R127 ;  /* 0x0000007f5c7f7220 */ /* 0x000fe20000410000 */
[----:B------:R-:W-:Y:S01]  /*2270*/  STS.128 [R161+0x2300], R60 ;  /* 0x0023003ca1007388 */ /* 0x000fe20000000c00 */
[--C-:B------:R-:W-:Y:S02]  /*2280*/  HADD2.F32 R162, -RZ, R77.reuse.H0_H0 ;  /* 0x2000004dffa27230 */ /* 0x100fe40000004100 */
[----:B------:R-:W-:Y:S01]  /*2290*/  HADD2.F32 R164, -RZ, R77.H1_H1 ;  /* 0x3000004dffa47230 */ /* 0x000fe20000004100 */
[----:B------:R3:W-:Y:S01]  /*22a0*/  STS.128 [R161+0x2500], R64 ;  /* 0x00250040a1007388 */ /* 0x0007e20000000c00 */
[C---:B0-----:R-:W-:Y:S01]  /*22b0*/  FMUL.FTZ R126, R95.reuse, R158 ;  /* 0x0000009e5f7e7220 */ /* 0x041fe20000410000 */
[----:B------:R-:W-:-:S02]  /*22c0*/  FMUL.FTZ R125, R95, R156 ;  /* 0x0000009c5f7d7220 */ /* 0x000fc40000410000 */
[----:B------:R-:W-:Y:S01]  /*22d0*/  STS.128 [R161+0x2700], R68 ;  /* 0x00270044a1007388 */ /* 0x000fe20000000c00 */
[----:B------:R-:W-:-:S03]  /*22e0*/  NOP ;  /* 0x0000000000007918 */ /* 0x000fc60000000000 */
[----:B------:R-:W0:Y:S01]  /*22f0*/  LDS.128 R56, [R178+0x2110] ;  /* 0x00211000b2387984 */ /* 0x000e220000000c00 */
[----:B------:R-:W-:Y:S02]  /*2300*/  HADD2.F32 R156, -RZ, R73.H1_H1 ;  /* 0x30000049ff9c7230 */ /* 0x000fe40000004100 */
[----:B------:R-:W-:Y:S01]  /*2310*/  HADD2.F32 R158, -RZ, R75.H0_H0 ;  /* 0x2000004bff9e7230 */ /* 0x000fe20000004100 */
[----:B------:R-:W4:Y:S01]  /*2320*/  LDS.128 R92, [R178+0x2100] ;  /* 0x00210000b25c7984 */ /* 0x000f220000000c00 */
[----:B---3--:R-:W-:Y:S01]  /*2330*/  FMUL.FTZ R64, R16, UR42 ;  /* 0x0000002a10407c20 */ /* 0x008fe20008410000 */
[--C-:B--2---:R-:W-:Y:S02]  /*2340*/  HADD2.F32 R169, -RZ, R80.reuse.H0_H0 ;  /* 0x20000050ffa97230 */ /* 0x104fe40000004100 */
[----:B------:R-:W2:Y:S01]  /*2350*/  LDS.128 R60, [R178+0x2120] ;  /* 0x00212000b23c7984 */ /* 0x000ea20000000c00 */
[----:B------:R-:W-:Y:S01]  /*2360*/  FMUL.RZ R73, R64, 0.15915493667125701904 ;  /* 0x3e22f98340497820 */ /* 0x000fe2000040c000 */
[----:B------:R-:W-:-:S02]  /*2370*/  HADD2.F32 R171, -RZ, R80.H1_H1 ;  /* 0x30000050ffab7230 */ /* 0x000fc40000004100 */
[----:B------:R3:W5:Y:S01]  /*2380*/  LDS.128 R64, [R178+0x2130] ;  /* 0x00213000b2407984 */ /* 0x0007620000000c00 */
[----:B------:R-:W3:Y:S01]  /*2390*/  MUFU.SIN R72, R73 ;  /* 0x0000004900487308 */ /* 0x000ee20000000400 */
[--C-:B------:R-:W-:Y:S02]  /*23a0*/  HADD2.F32 R80, -RZ, R81.reuse.H0_H0 ;  /* 0x20000051ff507230 */ /* 0x100fe40000004100 */
[----:B------:R-:W-:Y:S02]  /*23b0*/  HADD2.F32 R170, -RZ, R81.H1_H1 ;  /* 0x30000051ffaa7230 */ /* 0x000fe40000004100 */
[--C-:B------:R-:W-:Y:S02]  /*23c0*/  HADD2.F32 R81, -RZ, R82.reuse.H0_H0 ;  /* 0x20000052ff517230 */ /* 0x100fe40000004100 */
[----:B------:R-:W-:Y:S01]  /*23d0*/  HADD2.F32 R173, -RZ, R82.H1_H1 ;  /* 0x30000052ffad7230 */ /* 0x000fe20000004100 */
[----:B------:R-:W0:Y:S01]  /*23e0*/  MUFU.COS R78, R73 ;  /* 0x00000049004e7308 */ /* 0x000e220000000000 */
[----:B------:R-:W-:-:S02]  /*23f0*/  HADD2.F32 R82, -RZ, R83.H0_H0 ;  /* 0x20000053ff527230 */ /* 0x000fc40000004100 */
[----:B------:R-:W-:Y:S02]  /*2400*/  HADD2.F32 R172, -RZ, R83.H1_H1 ;  /* 0x30000053ffac7230 */ /* 0x000fe40000004100 */
[--C-:B-1----:R-:W-:Y:S02]  /*2410*/  HADD2.F32 R83, -RZ, R84.reuse.H0_H0 ;  /* 0x20000054ff537230 */ /* 0x102fe40000004100 */
[----:B------:R-:W-:Y:S02]  /*2420*/  HADD2.F32 R175, -RZ, R84.H1_H1 ;  /* 0x30000054ffaf7230 */ /* 0x000fe40000004100 */
[----:B---3--:R-:W-:Y:S01]  /*2430*/  FMUL.FTZ R79, R181, R72 ;  /* 0x00000048b54f7220 */ /* 0x008fe20000410000 */
[--C-:B------:R-:W-:Y:S02]  /*2440*/  HADD2.F32 R84, -RZ, R85.reuse.H0_H0 ;  /* 0x20000055ff547230 */ /* 0x100fe40000004100 */
[----:B------:R-:W-:Y:S02]  /*2450*/  HADD2.F32 R174, -RZ, R85.H1_H1 ;  /* 0x30000055ffae7230 */ /* 0x000fe40000004100 */
[----:B------:R-:W-:-:S02]  /*2460*/  HADD2.F32 R85, -RZ, R86.H0_H0 ;  /* 0x20000056ff557230 */ /* 0x000fc40000004100 */
[----:B------:R-:W-:Y:S02]  /*2470*/  HADD2.F32 R179, -RZ, R86.H1_H1 ;  /* 0x30000056ffb37230 */ /* 0x000fe40000004100 */
[----:B0-----:R-:W-:Y:S01]  /*2480*/  FMUL.FTZ R78, R181, R78 ;  /* 0x0000004eb54e7220 */ /* 0x001fe20000410000 */
[----:B------:R-:W-:Y:S02]  /*2490*/  HADD2.F32 R177, -RZ, R87.H0_H0 ;  /* 0x20000057ffb17230 */ /* 0x000fe40000004100 */
[--C-:B------:R-:W-:Y:S02]  /*24a0*/  HADD2.F32 R73, -RZ, R56.reuse.H0_H0 ;  /* 0x20000038ff497230 */ /* 0x100fe40000004100 */
[----:B------:R-:W-:Y:S01]  /*24b0*/  HADD2.F32 R195, -RZ, R56.H1_H1 ;  /* 0x30000038ffc37230 */ /* 0x000fe20000004100 */
[----:B------:R0:W-:Y:S01]  /*24c0*/  STS.64 [R176+0xda80], R78 ;  /* 0x00da804eb0007388 */ /* 0x0001e20000000a00 */
[--C-:B------:R-:W-:Y:S02]  /*24d0*/  HADD2.F32 R194, -RZ, R57.reuse.H0_H0 ;  /* 0x20000039ffc27230 */ /* 0x100fe40000004100 */
[----:B------:R-:W-:Y:S01]  /*24e0*/  FMUL.FTZ R196, R28, R73 ;  /* 0x000000491cc47220 */ /* 0x000fe20000410000 */
[----:B------:R-:W-:-:S02]  /*24f0*/  HADD2.F32 R56, -RZ, R57.H1_H1 ;  /* 0x30000039ff387230 */ /* 0x000fc40000004100 */
[----:B------:R-:W-:Y:S01]  /*2500*/  FMUL.FTZ R195, R28, -R195 ;  /* 0x800000c31cc37220 */ /* 0x000fe20000410000 */
[--C-:B------:R-:W-:Y:S02]  /*2510*/  HADD2.F32 R57, -RZ, R58.reuse.H0_H0 ;  /* 0x2000003aff397230 */ /* 0x100fe40000004100 */
[C---:B------:R-:W-:Y:S01]  /*2520*/  FMUL.FTZ R194, R27.reuse, R194 ;  /* 0x000000c21bc27220 */ /* 0x040fe20000410000 */
[----:B------:R-:W-:Y:S02]  /*2530*/  HADD2.F32 R191, -RZ, R58.H1_H1 ;  /* 0x3000003affbf7230 */ /* 0x000fe40000004100 */
[----:B------:R-:W-:Y:S01]  /*2540*/  FMUL.FTZ R193, R27, -R56 ;  /* 0x800000381bc17220 */ /* 0x000fe20000410000 */
[--C-:B------:R-:W-:Y:S02]  /*2550*/  HADD2.F32 R190, -RZ, R59.reuse.H0_H0 ;  /* 0x2000003bffbe7230 */ /* 0x100fe40000004100 */
[----:B------:R-:W-:Y:S01]  /*2560*/  FMUL.FTZ R192, R26, R57 ;  /* 0x000000391ac07220 */ /* 0x000fe20000410000 */
[----:B------:R-:W-:-:S02]  /*2570*/  HADD2.F32 R58, -RZ, R59.H1_H1 ;  /* 0x3000003bff3a7230 */ /* 0x000fc40000004100 */
[----:B------:R-:W-:Y:S01]  /*2580*/  FMUL.FTZ R191, R26, -R191 ;  /* 0x800000bf1abf7220 */ /* 0x000fe20000410000 */
[--C-:B----4-:R-:W-:Y:S02]  /*2590*/  HADD2.F32 R71, -RZ, R94.reuse.H0_H0 ;  /* 0x2000005eff477230 */ /* 0x110fe40000004100 */
[C---:B------:R-:W-:Y:S01]  /*25a0*/  FMUL.FTZ R190, R25.reuse, R190 ;  /* 0x000000be19be7220 */ /* 0x040fe20000410000 */
[----:B------:R-:W-:Y:S02]  /*25b0*/  HADD2.F32 R199, -RZ, R94.H1_H1 ;  /* 0x3000005effc77230 */ /* 0x000fe40000004100 */
[----:B------:R-:W-:Y:S01]  /*25c0*/  FMUL.FTZ R189, R25, -R58 ;  /* 0x8000003a19bd7220 */ /* 0x000fe20000410000 */
[--C-:B--2---:R-:W-:Y:S02]  /*25d0*/  HADD2.F32 R59, -RZ, R60.reuse.H0_H0 ;  /* 0x2000003cff3b7230 */ /* 0x104fe40000004100 */
[----:B------:R-:W-:Y:S01]  /*25e0*/  FMUL.FTZ R200, R30, R71 ;  /* 0x000000471ec87220 */ /* 0x000fe20000410000 */
[----:B------:R-:W-:-:S02]  /*25f0*/  HADD2.F32 R75, -RZ, R60.H1_H1 ;  /* 0x3000003cff4b7230 */ /* 0x000fc40000004100 */
[----:B------:R-:W-:Y:S01]  /*2600*/  FMUL.FTZ R199, R30, -R199 ;  /* 0x800000c71ec77220 */ /* 0x000fe20000410000 */
[--C-:B------:R-:W-:Y:S02]  /*2610*/  HADD2.F32 R198, -RZ, R95.reuse.H0_H0 ;  /* 0x2000005fffc67230 */ /* 0x100fe40000004100 */
[----:B------:R-:W-:Y:S01]  /*2620*/  FMUL.FTZ R86, R24, R59 ;  /* 0x0000003b18567220 */ /* 0x000fe20000410000 */
[----:B------:R-:W-:Y:S02]  /*2630*/  HADD2.F32 R70, -RZ, R95.H1_H1 ;  /* 0x3000005fff467230 */ /* 0x000fe40000004100 */
[--C-:B------:R-:W-:Y:S02]  /*2640*/  HADD2.F32 R60, -RZ, R61.reuse.H0_H0 ;  /* 0x2000003dff3c7230 */ /* 0x100fe40000004100 */
[C---:B------:R-:W-:Y:S01]  /*2650*/  FMUL.FTZ R198, R29.reuse, R198 ;  /* 0x000000c61dc67220 */ /* 0x040fe20000410000 */
[----:B------:R-:W-:Y:S02]  /*2660*/  HADD2.F32 R94, -RZ, R61.H1_H1 ;  /* 0x3000003dff5e7230 */ /* 0x000fe40000004100 */
[----:B------:R-:W-:Y:S01]  /*2670*/  FMUL.FTZ R197, R29, -R70 ;  /* 0x800000461dc57220 */ /* 0x000fe20000410000 */
[----:B------:R-:W-:-:S02]  /*2680*/  HADD2.F32 R95, -RZ, R62.H0_H0 ;  /* 0x2000003eff5f7230 */ /* 0x000fc40000004100 */
[----:B------:R-:W-:Y:S02]  /*2690*/  HADD2.F32 R61, -RZ, R62.H1_H1 ;  /* 0x3000003eff3d7230 */ /* 0x000fe40000004100 */
[----:B------:R-:W-:Y:S01]  /*26a0*/  FMUL.FTZ R94, R23, -R94 ;  /* 0x8000005e175e7220 */ /* 0x000fe20000410000 */
[--C-:B------:R-:W-:Y:S02]  /*26b0*/  HADD2.F32 R178, -RZ, R63.reuse.H0_H0 ;  /* 0x2000003fffb27230 */ /* 0x100fe40000004100 */
[C---:B------:R-:W-:Y:S01]  /*26c0*/  FMUL.FTZ R95, R22.reuse, R95 ;  /* 0x0000005f165f7220 */ /* 0x040fe20000410000 */
[----:B------:R-:W-:Y:S02]  /*26d0*/  HADD2.F32 R180, -RZ, R63.H1_H1 ;  /* 0x3000003fffb47230 */ /* 0x000fe40000004100 */
[----:B0-----:R-:W-:Y:S01]  /*26e0*/  FMUL.FTZ R176, R22, -R61 ;  /* 0x8000003d16b07220 */ /* 0x001fe20000410000 */
[--C-:B-----5:R-:W-:Y:S02]  /*26f0*/  HADD2.F32 R181, -RZ, R64.reuse.H0_H0 ;  /* 0x20000040ffb57230 */ /* 0x120fe40000004100 */
        /* <DEDUP_REMOVED lines=20> */
[----:B------:R-:W-:Y:S01]  /*2840*/  FMUL.FTZ R93, R23, R60 ;  /* 0x0000003c175d7220 */ /* 0x000fe20000410000 */
[----:B------:R-:W-:Y:S02]  /*2850*/  HADD2.F32 R188, -RZ, R67.H1_H1 ;  /* 0x30000043ffbc7230 */ /* 0x000fe40000004100 */
[----:B------:R-:W-:Y:S01]  /*2860*/  FMUL.FTZ R184, R19, -R184 ;  /* 0x800000b813b87220 */ /* 0x000fe20000410000 */
[----:B------:R-:W-:Y:S02]  /*2870*/  HADD2.F32 R161, -RZ, R76.H0_H0 ;  /* 0x2000004cffa17230 */ /* 0x000fe40000004100 */
[----:B------:R-:W-:Y:S01]  /*2880*/  FMUL.FTZ R185, R18, R185 ;  /* 0x000000b912b97220 */ /* 0x000fe20000410000 */
[----:B------:R-:W-:-:S02]  /*2890*/  HADD2.F32 R87, -RZ, R87.H1_H1 ;  /* 0x30000057ff577230 */ /* 0x000fc40000004100 */
[----:B------:R-:W-:Y:S01]  /*28a0*/  FMUL.FTZ R186, R18, -R65 ;  /* 0x8000004112ba7220 */ /* 0x000fe20000410000 */
[C---:B------:R-:W-:Y:S01]  /*28b0*/  FMUL.FTZ R187, R17.reuse, R64 ;  /* 0x0000004011bb7220 */ /* 0x040fe20000410000 */
        /* <DEDUP_REMOVED lines=12> */
.L_x_5381:
[----:B------:R-:W-:-:S06]  /*2980*/  LEA R76, R122, UR30, 0x3 ;  /* 0x0000001e7a4c7c11 */ /* 0x000fcc000f8e18ff */
[----:B------:R-:W0:Y:S02]  /*2990*/  LDS.64 R76, [R76+0xea88] ;  /* 0x00ea88004c4c7984 */ /* 0x000e240000000a00 */
.L_x_5382:
[----:B------:R-:W-:Y:S05]  /*29a0*/  BSYNC.RECONVERGENT B0 ;  /* 0x0000000000007941 */ /* 0x000fea0003800200 */
.L_x_5380:
[----:B------:R-:W2:Y:S01]  /*29b0*/  @P1 LDC R57, c[0x0][0x38c] ;  /* 0x0000e300ff391b82 */ /* 0x000ea20000000800 */
[----:B------:R-:W-:Y:S01]  /*29c0*/  MOV R56, UR19 ;  /* 0x0000001300387c02 */ /* 0x000fe20008000f00 */
[----:B------:R-:W-:Y:S02]  /*29d0*/  HFMA2 R59, -RZ, RZ, 0, 9.5367431640625e-07 ;  /* 0x00000010ff3b7431 */ /* 0x000fe400000001ff */
[----:B------:R-:W-:Y:S01]  /*29e0*/  FMUL.FTZ R60, R16, R155 ;  /* 0x0000009b103c7220 */ /* 0x000fe20000410000 */
[----:B------:R-:W-:Y:S01]  /*29f0*/  HFMA2 R73, -RZ, RZ, 0, 0 ;  /* 0x00000000ff497431 */ /* 0x000fe200000001ff */
[----:B------:R-:W-:Y:S01]  /*2a00*/  @P1 IADD3 R56, PT, PT, R56, -0x2, RZ ;  /* 0xfffffffe38381810 */ /* 0x000fe20007ffe0ff */
[----:B------:R-:W-:Y:S01]  /*2a10*/  FMUL.FTZ R58, R16, R153 ;  /* 0x00000099103a7220 */ /* 0x000fe20000410000 */
[C---:B------:R-:W-:Y:S01]  /*2a20*/  FMUL.FTZ R60, R119.reuse, R60 ;  /* 0x0000003c773c7220 */ /* 0x040fe20000410000 */
[----:B------:R-:W-:Y:S02]  /*2a30*/  MOV R72, 0x3f800000 ;  /* 0x3f80000000487802 */ /* 0x000fe40000000f00 */
[----:B------:R-:W-:Y:S01]  /*2a40*/  CS2R R74, SRZ ;  /* 0x00000000004a7805 */ /* 0x000fe2000001ff00 */
[----:B------:R-:W-:-:S04]  /*2a50*/  FMUL.FTZ R58, R119, R58 ;  /* 0x0000003a773a7220 */ /* 0x000fc80000410000 */
[----:B------:R-:W-:Y:S01]  /*2a60*/  FMUL.FTZ R61, R151, R58 ;  /* 0x0000003a973d7220 */ /* 0x000fe20000410000 */
[----:B--2---:R-:W-:-:S04]  /*2a70*/  @P1 IMAD R56, R56, R57, UR8 ;  /* 0x0000000838381e24 */ /* 0x004fc8000f8e0239 */
[----:B------:R-:W-:-:S04]  /*2a80*/  @P1 IMAD.WIDE R56, R56, R59, UR4 ;  /* 0x0000000438381e25 */ /* 0x000fc8000f8e023b */
[-C--:B------:R-:W-:Y:S01]  /*2a90*/  FMUL.FTZ R59, R151, R60.reuse ;  /* 0x0000003c973b7220 */ /* 0x080fe20000410000 */
[C---:B------:R-:W-:Y:S01]  /*2aa0*/  FFMA.FTZ R61, R152.reuse, R60, R61 ;  /* 0x0000003c983d7223 */ /* 0x040fe2000001003d */
[C---:B------:R-:W-:Y:S02]  /*2ab0*/  FMUL.FTZ R60, R15.reuse, R156 ;  /* 0x0000009c0f3c7220 */ /* 0x040fe40000410000 */
[----:B------:R-:W-:Y:S01]  /*2ac0*/  FFMA.FTZ R59, R152, R58, -R59 ;  /* 0x0000003a983b7223 */ /* 0x000fe2000001083b */
[----:B------:R-:W-:Y:S01]  /*2ad0*/  FMUL.FTZ R58, R15, R154 ;  /* 0x0000009a0f3a7220 */ /* 0x000fe20000410000 */
[----:B------:R-:W-:Y:S01]  /*2ae0*/  FFMA.FTZ R60, R112, R60, R61 ;  /* 0x0000003c703c7223 */ /* 0x000fe2000001003d */
[----:B------:R2:W5:Y:S01]  /*2af0*/  @P1 LDG.E.128 R72, desc[UR28][R56.64] ;  /* 0x0000001c38481981 */ /* 0x000562000c1e1d00 */
[----:B------:R-:W-:Y:S01]  /*2b00*/  FMUL.FTZ R230, R12, R161 ;  /* 0x000000a10ce67220 */ /* 0x000fe20000410000 */
[----:B------:R-:W-:Y:S01]  /*2b10*/  FFMA.FTZ R58, R112, R58, R59 ;  /* 0x0000003a703a7223 */ /* 0x000fe2000001003b */
[----:B------:R-:W-:Y:S01]  /*2b20*/  FMUL.FTZ R232, R12, R163 ;  /* 0x000000a30ce87220 */ /* 0x000fe20000410000 */
[C---:B------:R-:W-:Y:S01]  /*2b30*/  FMUL.FTZ R227, R11.reuse, R164 ;  /* 0x000000a40be37220 */ /* 0x040fe20000410000 */
[----:B------:R-:W-:Y:S01]  /*2b40*/  FMUL.FTZ R225, R11, R162 ;  /* 0x000000a20be17220 */ /* 0x000fe20000410000 */
[----:B------:R-:W-:Y:S01]  /*2b50*/  FMUL.FTZ R59, R149, R58 ;  /* 0x0000003a953b7220 */ /* 0x000fe20000410000 */
[C---:B------:R-:W-:Y:S01]  /*2b60*/  FMUL.FTZ R226, R10.reuse, R165 ;  /* 0x000000a50ae27220 */ /* 0x040fe20000410000 */
[----:B------:R-:W-:Y:S01]  /*2b70*/  FMUL.FTZ R228, R10, R167 ;  /* 0x000000a70ae47220 */ /* 0x000fe20000410000 */
[----:B------:R-:W-:Y:S01]  /*2b80*/  FMUL.FTZ R223, R9, R168 ;  /* 0x000000a809df7220 */ /* 0x000fe20000410000 */
[-C--:B--2---:R-:W-:Y:S01]  /*2b90*/  FMUL.FTZ R57, R149, R60.reuse ;  /* 0x0000003c95397220 */ /* 0x084fe20000410000 */
[----:B------:R-:W-:Y:S01]  /*2ba0*/  FFMA.FTZ R60, R150, R60, R59 ;  /* 0x0000003c963c7223 */ /* 0x000fe2000001003b */
[----:B------:R-:W-:Y:S01]  /*2bb0*/  FMUL.FTZ R56, R14, R159 ;  /* 0x0000009f0e387220 */ /* 0x000fe20000410000 */
[----:B------:R-:W-:Y:S01]  /*2bc0*/  FMUL.FTZ R221, R9, R166 ;  /* 0x000000a609dd7220 */ /* 0x000fe20000410000 */
[----:B------:R-:W-:Y:S01]  /*2bd0*/  FFMA.FTZ R58, R150, R58, -R57 ;  /* 0x0000003a963a7223 */ /* 0x000fe20000010839 */
[----:B------:R-:W-:Y:S01]  /*2be0*/  FMUL.FTZ R57, R14, R157 ;  /* 0x0000009d0e397220 */ /* 0x000fe20000410000 */
[C---:B------:R-:W-:Y:S01]  /*2bf0*/  FFMA.FTZ R56, R117.reuse, R56, R60 ;  /* 0x0000003875387223 */ /* 0x040fe2000001003c */
[C---:B------:R-:W-:Y:S01]  /*2c00*/  FMUL.FTZ R224, R8.reuse, R171 ;  /* 0x000000ab08e07220 */ /* 0x040fe20000410000 */
[----:B------:R-:W-:Y:S01]  /*2c10*/  FMUL.FTZ R222, R8, R169 ;  /* 0x000000a908de7220 */ /* 0x000fe20000410000 */
[----:B------:R-:W-:Y:S01]  /*2c20*/  FFMA.FTZ R57, R117, R57, R58 ;  /* 0x0000003975397223 */ /* 0x000fe2000001003a */
[----:B------:R-:W-:Y:S01]  /*2c30*/  FMUL.FTZ R59, R147, R56 ;  /* 0x00000038933b7220 */ /* 0x000fe20000410000 */
[C---:B------:R-:W-:Y:S01]  /*2c40*/  FMUL.FTZ R219, R7.reuse, R170 ;  /* 0x000000aa07db7220 */ /* 0x040fe20000410000 */
[----:B------:R-:W-:Y:S01]  /*2c50*/  FMUL.FTZ R217, R7, R80 ;  /* 0x0000005007d97220 */ /* 0x000fe20000410000 */
[-C--:B------:R-:W-:Y:S01]  /*2c60*/  FMUL.FTZ R61, R147, R57.reuse ;  /* 0x00000039933d7220 */ /* 0x080fe20000410000 */
[----:B------:R-:W-:Y:S01]  /*2c70*/  FFMA.FTZ R59, R148, R57, -R59 ;  /* 0x00000039943b7223 */ /* 0x000fe2000001083b */
[C---:B------:R-:W-:Y:S01]  /*2c80*/  FMUL.FTZ R57, R13.reuse, R160 ;  /* 0x000000a00d397220 */ /* 0x040fe20000410000 */
[----:B------:R-:W-:Y:S01]  /*2c90*/  FMUL.FTZ R220, R6, R173 ;  /* 0x000000ad06dc7220 */ /* 0x000fe20000410000 */
[----:B------:R-:W-:Y:S01]  /*2ca0*/  FFMA.FTZ R61, R148, R56, R61 ;  /* 0x00000038943d7223 */ /* 0x000fe2000001003d */
[----:B------:R-:W-:Y:S01]  /*2cb0*/  FMUL.FTZ R56, R13, R158 ;  /* 0x0000009e0d387220 */ /* 0x000fe20000410000 */
[----:B------:R-:W-:Y:S01]  /*2cc0*/  FMUL.FTZ R218, R6, R81 ;  /* 0x0000005106da7220 */ /* 0x000fe20000410000 */
[C---:B------:R-:W-:Y:S01]  /*2cd0*/  FMUL.FTZ R215, R5.reuse, R172 ;  /* 0x000000ac05d77220 */ /* 0x040fe20000410000 */
[C---:B------:R-:W-:Y:S01]  /*2ce0*/  FFMA.FTZ R57, R110.reuse, R57, R61 ;  /* 0x000000396e397223 */ /* 0x040fe2000001003d */
[----:B------:R-:W-:Y:S01]  /*2cf0*/  FFMA.FTZ R56, R110, R56, R59 ;  /* 0x000000386e387223 */ /* 0x000fe2000001003b */
[----:B------:R-:W-:Y:S01]  /*2d00*/  FMUL.FTZ R213, R5, R82 ;  /* 0x0000005205d57220 */ /* 0x000fe20000410000 */
[C---:B------:R-:W-:Y:S01]  /*2d10*/  FMUL.FTZ R216, R4.reuse, R175 ;  /* 0x000000af04d87220 */ /* 0x040fe20000410000 */
[C---:B------:R-:W-:Y:S01]  /*2d20*/  FMUL.FTZ R59, R145.reuse, R57 ;  /* 0x00000039913b7220 */ /* 0x040fe20000410000 */
[----:B------:R-:W-:Y:S01]  /*2d30*/  FMUL.FTZ R58, R145, R56 ;  /* 0x00000038913a7220 */ /* 0x000fe20000410000 */
[----:B------:R-:W-:Y:S01]  /*2d40*/  FMUL.FTZ R214, R4, R83 ;  /* 0x0000005304d67220 */ /* 0x000fe20000410000 */
[C---:B------:R-:W-:Y:S01]  /*2d50*/  FMUL.FTZ R209, R3.reuse, R174 ;  /* 0x000000ae03d17220 */ /* 0x040fe20000410000 */
[C---:B------:R-:W-:Y:S01]  /*2d60*/  FFMA.FTZ R59, R146.reuse, R56, -R59 ;  /* 0x00000038923b7223 */ /* 0x040fe2000001083b */
[----:B------:R-:W-:Y:S01]  /*2d70*/  FFMA.FTZ R58, R146, R57, R58 ;  /* 0x00000039923a7223 */ /* 0x000fe2000001003a */
[----:B------:R-:W-:Y:S01]  /*2d80*/  FMUL.FTZ R211, R3, R84 ;  /* 0x0000005403d37220 */ /* 0x000fe20000410000 */
[C---:B------:R-:W-:Y:S01]  /*2d90*/  FMUL.FTZ R206, R2.reuse, R179 ;  /* 0x000000b302ce7220 */ /* 0x040fe20000410000 */
[C---:B------:R-:W-:Y:S01]  /*2da0*/  FFMA.FTZ R59, R115.reuse, R230, R59 ;  /* 0x000000e6733b7223 */ /* 0x040fe2000001003b */
[----:B------:R-:W-:Y:S01]  /*2db0*/  FFMA.FTZ R58, R115, R232, R58 ;  /* 0x000000e8733a7223 */ /* 0x000fe2000001003a */
[----:B------:R-:W-:Y:S01]  /*2dc0*/  FMUL.FTZ R208, R2, R85 ;  /* 0x0000005502d07220 */ /* 0x000fe20000410000 */
[C---:B------:R-:W-:Y:S01]  /*2dd0*/  ISETP.GT.U32.AND P2, PT, R122.reuse, 0x1f, PT ;  /* 0x0000001f7a00780c */ /* 0x040fe20003f44070 */
[C---:B------:R-:W-:Y:S01]  /*2de0*/  FMUL.FTZ R61, R143.reuse, R59 ;  /* 0x0000003b8f3d7220 */ /* 0x040fe20000410000 */
[----:B------:R-:W-:Y:S01]  /*2df0*/  FMUL.FTZ R57, R143, R58 ;  /* 0x0000003a8f397220 */ /* 0x000fe20000410000 */
[----:B------:R-:W-:Y:S01]  /*2e00*/  LEA.HI R207, R122, R122, RZ, 0x1e ;  /* 0x0000007a7acf7211 */ /* 0x000fe200078ff0ff */
[----:B------:R-:W-:Y:S01]  /*2e10*/  FMUL.FTZ R210, R0, R87 ;  /* 0x0000005700d27220 */ /* 0x000fe20000410000 */
[C---:B------:R-:W-:Y:S01]  /*2e20*/  FFMA.FTZ R61, R144.reuse, R58, R61 ;  /* 0x0000003a903d7223 */ /* 0x040fe2000001003d */
[----:B------:R-:W-:Y:S01]  /*2e30*/  FFMA.FTZ R56, R144, R59, -R57 ;  /* 0x0000003b90387223 */ /* 0x000fe20000010839 */
[----:B------:R-:W-:Y:S01]  /*2e40*/  FMUL.FTZ R212, R0, R177 ;  /* 0x000000b100d47220 */ /* 0x000fe20000410000 */
[----:B------:R-:W-:Y:S01]  /*2e50*/  LEA R207, R207, UR30, 0x4 ;  /* 0x0000001ecfcf7c11 */ /* 0x000fe2000f8e20ff */
        /* <DEDUP_REMOVED lines=12> */
[----:B------:R-:W-:Y:S02]  /*2f20*/  FMUL.FTZ R57, R79, R151 ;  /* 0x000000974f397220 */ /* 0x000fe40000410000 */
[C---:B------:R-:W-:Y:S01]  /*2f30*/  FFMA.FTZ R61, R106.reuse, R223, R61 ;  /* 0x000000df6a3d7223 */ /* 0x040fe2000001003d */
[----:B------:R-:W-:Y:S01]  /*2f40*/  FFMA.FTZ R58, R106, R221, R56 ;  /* 0x000000dd6a3a7223 */ /* 0x000fe20000010038 */
[C---:B------:R-:W-:Y:S01]  /*2f50*/  FMUL.FTZ R56, R78.reuse, R151 ;  /* 0x000000974e387220 */ /* 0x040fe20000410000 */
[----:B------:R-:W-:Y:S01]  /*2f60*/  FFMA.FTZ R57, R78, R152, -R57 ;  /* 0x000000984e397223 */ /* 0x000fe20000010839 */
[C---:B------:R-:W-:Y:S01]  /*2f70*/  FMUL.FTZ R59, R137.reuse, R61 ;  /* 0x0000003d893b7220 */ /* 0x040fe20000410000 */
[----:B------:R-:W-:Y:S01]  /*2f80*/  FMUL.FTZ R60, R137, R58 ;  /* 0x0000003a893c7220 */ /* 0x000fe20000410000 */
[----:B------:R-:W-:-:S02]  /*2f90*/  FFMA.FTZ R56, R79, R152, R56 ;  /* 0x000000984f387223 */ /* 0x000fc40000010038 */
[C---:B------:R-:W-:Y:S01]  /*2fa0*/  FFMA.FTZ R63, R138.reuse, R58, -R59 ;  /* 0x0000003a8a3f7223 */ /* 0x040fe2000001083b */
[C---:B------:R-:W-:Y:S01]  /*2fb0*/  FMUL.FTZ R59, R149.reuse, R57 ;  /* 0x00000039953b7220 */ /* 0x040fe20000410000 */
[----:B------:R-:W-:Y:S01]  /*2fc0*/  FMUL.FTZ R58, R149, R56 ;  /* 0x00000038953a7220 */ /* 0x000fe20000410000 */
[----:B------:R-:W-:Y:S01]  /*2fd0*/  FFMA.FTZ R60, R138, R61, R60 ;  /* 0x0000003d8a3c7223 */ /* 0x000fe2000001003c */
[C---:B------:R-:W-:Y:S01]  /*2fe0*/  FFMA.FTZ R63, R111.reuse, R222, R63 ;  /* 0x000000de6f3f7223 */ /* 0x040fe2000001003f */
[C---:B------:R-:W-:Y:S01]  /*2ff0*/  FFMA.FTZ R59, R150.reuse, R56, R59 ;  /* 0x00000038963b7223 */ /* 0x040fe2000001003b */
[----:B------:R-:W-:Y:S01]  /*3000*/  FFMA.FTZ R58, R150, R57, -R58 ;  /* 0x00000039963a7223 */ /* 0x000fe2000001083a */
[----:B------:R-:W-:Y:S01]  /*3010*/  FFMA.FTZ R60, R111, R224, R60 ;  /* 0x000000e06f3c7223 */ /* 0x000fe2000001003c */
        /* <DEDUP_REMOVED lines=8> */
[C---:B------:R-:W-:Y:S01]  /*30a0*/  FFMA.FTZ R65, R104.reuse, R219, R65 ;  /* 0x000000db68417223 */ /* 0x040fe20000010041 */
        /* <DEDUP_REMOVED lines=11> */
[C---:B------:R-:W-:Y:S01]  /*3160*/  FFMA.FTZ R61, R109.reuse, R218, R61 ;  /* 0x000000da6d3d7223 */ /* 0x040fe2000001003d */
[C---:B------:R-:W-:Y:S01]  /*3170*/  FFMA.FTZ R57, R144.reuse, R58, -R57 ;  /* 0x0000003a90397223 */ /* 0x040fe20000010839 */
[----:B------:R-:W-:Y:S01]  /*3180*/  FFMA.FTZ R56, R144, R59, R56 ;  /* 0x0000003b90387223 */ /* 0x000fe20000010038 */
[----:B------:R-:W-:Y:S01]  /*3190*/  FFMA.FTZ R60, R109, R220, R60 ;  /* 0x000000dc6d3c7223 */ /* 0x000fe2000001003c */
        /* <DEDUP_REMOVED lines=8> */
[C---:B------:R-:W-:Y:S01]  /*3220*/  FFMA.FTZ R65, R102.reuse, R215, R65 ;  /* 0x000000d766417223 */ /* 0x040fe20000010041 */
        /* <DEDUP_REMOVED lines=46> */
[----:B------:R-:W-:-:S02]  /*3510*/  FFMA.FTZ R63, R124, R61, -R63 ;  /* 0x0000003d7c3f7223 */ /* 0x000fc4000001083f */
[C---:B------:R-:W-:Y:S01]  /*3520*/  FMUL.FTZ R57, R127.reuse, R59 ;  /* 0x0000003b7f397220 */ /* 0x040fe20000410000 */
[----:B------:R-:W-:-:S03]  /*3530*/  FMUL.FTZ R56, R127, R58 ;  /* 0x0000003a7f387220 */ /* 0x000fc60000410000 */
[C---:B------:R-:W-:Y:S01]  /*3540*/  FFMA.FTZ R57, R128.reuse, R58, -R57 ;  /* 0x0000003a80397223 */ /* 0x040fe20000010839 */
[----:B------:R-:W-:-:S03]  /*3550*/  FFMA.FTZ R56, R128, R59, R56 ;  /* 0x0000003b80387223 */ /* 0x000fc60000010038 */
[C---:B------:R-:W-:Y:S01]  /*3560*/  FMUL.FTZ R59, R125.reuse, R57 ;  /* 0x000000397d3b7220 */ /* 0x040fe20000410000 */
[----:B------:R-:W-:-:S03]  /*3570*/  FMUL.FTZ R58, R125, R56 ;  /* 0x000000387d3a7220 */ /* 0x000fc60000410000 */
[C---:B------:R-:W-:Y:S01]  /*3580*/  FFMA.FTZ R59, R126.reuse, R56, R59 ;  /* 0x000000387e3b7223 */ /* 0x040fe2000001003b */
[----:B------:R-:W-:-:S03]  /*3590*/  FFMA.FTZ R58, R126, R57, -R58 ;  /* 0x000000397e3a7223 */ /* 0x000fc6000001083a */
[----:B------:R-:W-:-:S04]  /*35a0*/  FMUL.FTZ R57, R123, R59 ;  /* 0x0000003b7b397220 */ /* 0x000fc80000410000 */
[-C--:B------:R-:W-:Y:S01]  /*35b0*/  FFMA.FTZ R56, R124, R58.reuse, -R57 ;  /* 0x0000003a7c387223 */ /* 0x080fe20000010839 */
[----:B------:R-:W-:Y:S01]  /*35c0*/  FMUL.FTZ R57, R123, R58 ;  /* 0x0000003a7b397220 */ /* 0x000fe20000410000 */
[----:B------:R-:W-:-:S03]  /*35d0*/  FFMA.FTZ R58, R103, R212, R63 ;  /* 0x000000d4673a7223 */ /* 0x000fc6000001003f */
        /* <DEDUP_REMOVED lines=70> */
[-C--:B0-----:R-:W-:Y:S01]  /*3a40*/  FFMA.FTZ R231, R69, R237.reuse, -R234 ;  /* 0x000000ed45e77223 */ /* 0x081fe200000108ea */
[----:B------:R-:W-:-:S03]  /*3a50*/  FFMA.FTZ R234, R68, R237, R233 ;  /* 0x000000ed44ea7223 */ /* 0x000fc600000100e9 */
[----:B------:R-:W-:Y:S01]  /*3a60*/  @P4 FADD.FTZ R70, R70, R231 ;  /* 0x000000e746464221 */ /* 0x000fe20000010000 */
[----:B------:R-:W-:Y:S01]  /*3a70*/  @P4 FADD.FTZ R71, R71, R234 ;  /* 0x000000ea47474221 */ /* 0x000fe20000010000 */
[CC--:B---3--:R-:W-:Y:S01]  /*3a80*/  FMUL.FTZ R231, R69.reuse, R236.reuse ;  /* 0x000000ec45e77220 */ /* 0x0c8fe20000410000 */
[C---:B------:R-:W-:Y:S02]  /*3a90*/  FMUL.FTZ R234, R68.reuse, R236 ;  /* 0x000000ec44ea7220 */ /* 0x040fe40000410000 */
[----:B------:R-:W-:Y:S01]  /*3aa0*/  SHFL.UP PT, R237, R70, 0x4, RZ ;  /* 0x0480000046ed7989 */ /* 0x000fe200000e00ff */
[-C--:B----4-:R-:W-:Y:S01]  /*3ab0*/  @P4 FFMA.FTZ R68, R68, R235.reuse, R231 ;  /* 0x000000eb44444223 */ /* 0x090fe200000100e7 */
[----:B------:R-:W-:Y:S02]  /*3ac0*/  @P4 FFMA.FTZ R69, R69, R235, -R234 ;  /* 0x000000eb45454223 */ /* 0x000fe400000108ea */
[----:B------:R-:W0:Y:S04]  /*3ad0*/  SHFL.UP PT, R238, R71, 0x4, RZ ;  /* 0x0480000047ee7989 */ /* 0x000e2800000e00ff */
[----:B------:R-:W2:Y:S04]  /*3ae0*/  SHFL.UP PT, R236, R68, 0x4, RZ ;  /* 0x0480000044ec7989 */ /* 0x000ea800000e00ff */
[----:B------:R-:W3:Y:S01]  /*3af0*/  SHFL.UP PT, R235, R69, 0x4, RZ ;  /* 0x0480000045eb7989 */ /* 0x000ee200000e00ff */
[-C--:B0-----:R-:W-:Y:S01]  /*3b00*/  FMUL.FTZ R234, R68, R238.reuse ;  /* 0x000000ee44ea7220 */ /* 0x081fe20000410000 */
[----:B------:R-:W-:-:S03]  /*3b10*/  FMUL.FTZ R233, R69, R238 ;  /* 0x000000ee45e97220 */ /* 0x000fc60000410000 */
[-C--:B------:R-:W-:Y:S01]  /*3b20*/  FFMA.FTZ R231, R69, R237.reuse, -R234 ;  /* 0x000000ed45e77223 */ /* 0x080fe200000108ea */
[----:B------:R-:W-:-:S03]  /*3b30*/  FFMA.FTZ R234, R68, R237, R233 ;  /* 0x000000ed44ea7223 */ /* 0x000fc600000100e9 */
[----:B------:R-:W-:Y:S01]  /*3b40*/  @P3 FADD.FTZ R70, R70, R231 ;  /* 0x000000e746463221 */ /* 0x000fe20000010000 */
[----:B------:R-:W-:Y:S01]  /*3b50*/  @P3 FADD.FTZ R71, R71, R234 ;  /* 0x000000ea47473221 */ /* 0x000fe20000010000 */
[CC--:B--2---:R-:W-:Y:S01]  /*3b60*/  FMUL.FTZ R231, R69.reuse, R236.reuse ;  /* 0x000000ec45e77220 */ /* 0x0c4fe20000410000 */
[C---:B------:R-:W-:Y:S02]  /*3b70*/  FMUL.FTZ R236, R68.reuse, R236 ;  /* 0x000000ec44ec7220 */ /* 0x040fe40000410000 */
[----:B------:R-:W-:Y:S01]  /*3b80*/  SHFL.UP PT, R237, R70, 0x8, RZ ;  /* 0x0500000046ed7989 */ /* 0x000fe200000e00ff */
[-C--:B---3--:R-:W-:Y:S01]  /*3b90*/  @P3 FFMA.FTZ R68, R68, R235.reuse, R231 ;  /* 0x000000eb44443223 */ /* 0x088fe200000100e7 */
[----:B------:R-:W-:Y:S02]  /*3ba0*/  @P3 FFMA.FTZ R69, R69, R235, -R236 ;  /* 0x000000eb45453223 */ /* 0x000fe400000108ec */
[----:B------:R-:W0:Y:S04]  /*3bb0*/  SHFL.UP PT, R238, R71, 0x8, RZ ;  /* 0x0500000047ee7989 */ /* 0x000e2800000e00ff */
[----:B------:R-:W2:Y:S04]  /*3bc0*/  SHFL.UP PT, R236, R68, 0x8, RZ ;  /* 0x0500000044ec7989 */ /* 0x000ea800000e00ff */
[----:B------:R-:W3:Y:S01]  /*3bd0*/  SHFL.UP PT, R235, R69, 0x8, RZ ;  /* 0x0500000045eb7989 */ /* 0x000ee200000e00ff */
[-C--:B0-----:R-:W-:Y:S01]  /*3be0*/  FMUL.FTZ R234, R68, R238.reuse ;  /* 0x000000ee44ea7220 */ /* 0x081fe20000410000 */
[----:B------:R-:W-:-:S03]  /*3bf0*/  FMUL.FTZ R231, R69, R238 ;  /* 0x000000ee45e77220 */ /* 0x000fc60000410000 */
[CC--:B------:R-:W-:Y:S01]  /*3c00*/  FFMA.FTZ R233, R69.reuse, R237.reuse, -R234 ;  /* 0x000000ed45e97223 */ /* 0x0c0fe200000108ea */
[C---:B------:R-:W-:Y:S01]  /*3c10*/  FFMA.FTZ R238, R68.reuse, R237, R231 ;  /* 0x000000ed44ee7223 */ /* 0x040fe200000100e7 */
[-C--:B--2---:R-:W-:Y:S01]  /*3c20*/  FMUL.FTZ R234, R68, R236.reuse ;  /* 0x000000ec44ea7220 */ /* 0x084fe20000410000 */
[----:B------:R-:W-:Y:S01]  /*3c30*/  FMUL.FTZ R231, R69, R236 ;  /* 0x000000ec45e77220 */ /* 0x000fe20000410000 */
[----:B------:R-:W-:Y:S01]  /*3c40*/  @P2 FADD.FTZ R70, R70, R233 ;  /* 0x000000e946462221 */ /* 0x000fe20000010000 */
[----:B------:R-:W-:Y:S01]  /*3c50*/  @P2 FADD.FTZ R71, R71, R238 ;  /* 0x000000ee47472221 */ /* 0x000fe20000010000 */
[-C--:B---3--:R-:W-:Y:S01]  /*3c60*/  @P2 FFMA.FTZ R69, R69, R235.reuse, -R234 ;  /* 0x000000eb45452223 */ /* 0x088fe200000108ea */
[----:B------:R-:W-:Y:S02]  /*3c70*/  @P2 FFMA.FTZ R68, R68, R235, R231 ;  /* 0x000000eb44442223 */ /* 0x000fe400000100e7 */
[----:B------:R0:W2:Y:S04]  /*3c80*/  SHFL.UP PT, R237, R70, 0x10, RZ ;  /* 0x0600000046ed7989 */ /* 0x0000a800000e00ff */
[----:B------:R0:W3:Y:S04]  /*3c90*/  SHFL.UP PT, R235, R69, 0x10, RZ ;  /* 0x0600000045eb7989 */ /* 0x0000e800000e00ff */
[----:B------:R0:W4:Y:S04]  /*3ca0*/  SHFL.UP PT, R236, R68, 0x10, RZ ;  /* 0x0600000044ec7989 */ /* 0x00012800000e00ff */
[----:B------:R0:W0:Y:S02]  /*3cb0*/  SHFL.UP PT, R238, R71, 0x10, RZ ;  /* 0x0600000047ee7989 */ /* 0x00002400000e00ff */
.L_x_5502:
[----:B------:R-:W-:Y:S01]  /*3cc0*/  ISETP.GE.AND P2, PT, R121, 0x10, PT ;  /* 0x000000107900780c */ /* 0x000fe20003f46270 */
[CC--:B0-----:R-:W-:Y:S01]  /*3cd0*/  FMUL.FTZ R234, R68.reuse, R238.reuse ;  /* 0x000000ee44ea7220 */ /* 0x0c1fe20000410000 */
[C---:B------:R-:W-:Y:S01]  /*3ce0*/  FMUL.FTZ R231, R69.reuse, R238 ;  /* 0x000000ee45e77220 */ /* 0x040fe20000410000 */
[----:B------:R-:W-:Y:S02]  /*3cf0*/  UMOV UR31, 0xffffffff ;  /* 0xffffffff001f7882 */ /* 0x000fe40000000000 */
[CC--:B--2---:R-:W-:Y:S01]  /*3d00*/  FFMA.FTZ R233, R69.reuse, R237.reuse, -R234 ;  /* 0x000000ed45e97223 */ /* 0x0c4fe200000108ea */
[C---:B------:R-:W-:Y:S01]  /*3d10*/  FFMA.FTZ R238, R68.reuse, R237, R231 ;  /* 0x000000ed44ee7223 */ /* 0x040fe200000100e7 */
[-C--:B----4-:R-:W-:Y:S01]  /*3d20*/  FMUL.FTZ R234, R68, R236.reuse ;  /* 0x000000ec44ea7220 */ /* 0x090fe20000410000 */
[----:B------:R-:W-:-:S05]  /*3d30*/  FMUL.FTZ R231, R69, R236 ;  /* 0x000000ec45e77220 */ /* 0x000fca0000410000 */
[-C--:B---3--:R-:W-:Y:S01]  /*3d40*/  @P2 FFMA.FTZ R69, R69, R235.reuse, -R234 ;  /* 0x000000eb45452223 */ /* 0x088fe200000108ea */
[----:B------:R-:W-:Y:S01]  /*3d50*/  @P2 FFMA.FTZ R68, R68, R235, R231 ;  /* 0x000000eb44442223 */ /* 0x000fe200000100e7 */
[----:B------:R-:W-:Y:S01]  /*3d60*/  @P2 FADD.FTZ R70, R70, R233 ;  /* 0x000000e946462221 */ /* 0x000fe20000010000 */
[----:B------:R-:W-:Y:S01]  /*3d70*/  @P2 FADD.FTZ R71, R71, R238 ;  /* 0x000000ee47472221 */ /* 0x000fe20000010000 */
[----:B------:R-:W-:Y:S06]  /*3d80*/  BRA.DIV UR31, `(.L_x_5385) ;  /* 0x0000007a1f087947 */ /* 0x000fec000b800000 */
.L_x_5505:
[----:B------:R-:W-:-:S03]  /*3d90*/  UMOV UR31, 0xffffffff ;  /* 0xffffffff001f7882 */ /* 0x000fc60000000000 */
[----:B------:R-:W-:Y:S05]  /*3da0*/  BRA.DIV UR31, `(.L_x_5386) ;  /* 0x0000007a1f287947 */ /* 0x000fea000b800000 */
.L_x_5508:
[----:B------:R-:W-:-:S03]  /*3db0*/  UMOV UR31, 0xffffffff ;  /* 0xffffffff001f7882 */ /* 0x000fc60000000000 */
[----:B------:R-:W-:Y:S05]  /*3dc0*/  BRA.DIV UR31, `(.L_x_5387) ;  /* 0x0000007a1f487947 */ /* 0x000fea000b800000 */
.L_x_5511:
[----:B------:R-:W-:-:S03]  /*3dd0*/  UMOV UR31, 0xffffffff ;  /* 0xffffffff001f7882 */ /* 0x000fc60000000000 */
[----:B------:R-:W-:Y:S05]  /*3de0*/  BRA.DIV UR31, `(.L_x_5388) ;  /* 0x0000007a1f687947 */ /* 0x000fea000b800000 */
.L_x_5514:
        /* <DEDUP_REMOVED lines=10> */
.L_x_5524:
        /* <DEDUP_REMOVED lines=45> */
.L_x_5383:
[----:B------:R-:W-:Y:S05]  /*4160*/  WARPSYNC.ALL ;  /* 0x0000000000007948 */ /* 0x000fea0003800000 */
[----:B------:R-:W-:Y:S01]  /*4170*/  LOP3.LUT P0, RZ, R122, 0x1f, RZ, 0xc0, !PT ;  /* 0x0000001f7aff7812 */ /* 0x000fe2000780c0ff */
[----:B--2---:R-:W-:Y:S01]  /*4180*/  FMUL.FTZ R59, R13, R160 ;  /* 0x000000a00d3b7220 */ /* 0x004fe20000410000 */
[C---:B------:R-:W-:Y:S01]  /*4190*/  FMUL.FTZ R238, R16.reuse, R153 ;  /* 0x0000009910ee7220 */ /* 0x040fe20000410000 */
[----:B------:R-:W-:Y:S01]  /*41a0*/  FMUL.FTZ R236, R16, R155 ;  /* 0x0000009b10ec7220 */ /* 0x000fe20000410000 */
[----:B------:R-:W-:Y:S01]  /*41b0*/  FMUL.FTZ R233, R15, R154 ;  /* 0x0000009a0fe97220 */ /* 0x000fe20000410000 */
[C---:B------:R-:W-:Y:S01]  /*41c0*/  FMUL.FTZ R234, R14.reuse, R157 ;  /* 0x0000009d0eea7220 */ /* 0x040fe20000410000 */
[----:B------:R-:W-:Y:S01]  /*41d0*/  FMUL.FTZ R58, R14, R159 ;  /* 0x0000009f0e3a7220 */ /* 0x000fe20000410000 */
[----:B------:R-:W-:Y:S01]  /*41e0*/  FMUL.FTZ R229, R13, R158 ;  /* 0x0000009e0de57220 */ /* 0x000fe20000410000 */
[----:B------:R-:W-:Y:S01]  /*41f0*/  FMUL.FTZ R231, R15, R156 ;  /* 0x0000009c0fe77220 */ /* 0x000fe20000410000 */
[----:B------:R-:W-:Y:S01]  /*4200*/  BAR.SYNC.DEFER_BLOCKING 0x0 ;  /* 0x0000000000007b1d */ /* 0x000fe20000010000 */
[----:B------:R-:W-:Y:S01]  /*4210*/  MOV R60, UR43 ;  /* 0x0000002b003c7c02 */ /* 0x000fe20008000f00 */
[CC--:B01----:R-:W-:Y:S01]  /*4220*/  FMUL.FTZ R57, R123.reuse, R77.reuse ;  /* 0x0000004d7b397220 */ /* 0x0c3fe20000410000 */
[----:B------:R-:W-:Y:S01]  /*4230*/  FMUL.FTZ R56, R124, R77 ;  /* 0x0000004d7c387220 */ /* 0x000fe20000410000 */
[CC--:B------:R-:W-:Y:S01]  /*4240*/  FMUL.FTZ R61, R123.reuse, R187.reuse ;  /* 0x000000bb7b3d7220 */ /* 0x0c0fe20000410000 */
[----:B------:R-:W-:Y:S01]  /*4250*/  ISETP.LE.OR P0, PT, R60, UR19, P0 ;  /* 0x000000133c007c0c */ /* 0x000fe20008703670 */
[C---:B------:R-:W-:Y:S01]  /*4260*/  FMUL.FTZ R60, R123.reuse, R188 ;  /* 0x000000bc7b3c7220 */ /* 0x040fe20000410000 */
[-C--:B------:R-:W-:Y:S01]  /*4270*/  FFMA.FTZ R56, -R123, R76.reuse, -R56 ;  /* 0x0000004c7b387223 */ /* 0x080fe20000010938 */
[C---:B------:R-:W-:Y:S01]  /*4280*/  FFMA.FTZ R57, R124.reuse, R76, -R57 ;  /* 0x0000004c7c397223 */ /* 0x040fe20000010839 */
[C---:B------:R-:W-:Y:S01]  /*4290*/  FFMA.FTZ R61, R124.reuse, R188, -R61 ;  /* 0x000000bc7c3d7223 */ /* 0x040fe2000001083d */
[----:B------:R-:W-:Y:S01]  /*42a0*/  FFMA.FTZ R60, R124, R187, R60 ;  /* 0x000000bb7c3c7223 */ /* 0x000fe2000001003c */
[CC--:B------:R-:W-:Y:S01]  /*42b0*/  FMUL.FTZ R63, R125.reuse, R56.reuse ;  /* 0x000000387d3f7220 */ /* 0x0c0fe20000410000 */
[-C--:B------:R-:W-:Y:S01]  /*42c0*/  FMUL.FTZ R65, R125, R57.reuse ;  /* 0x000000397d417220 */ /* 0x080fe20000410000 */
[----:B------:R-:W-:Y:S01]  /*42d0*/  FADD.FTZ R61, R186, R61 ;  /* 0x0000003dba3d7221 */ /* 0x000fe20000010000 */
[----:B------:R-:W-:Y:S01]  /*42e0*/  FADD.FTZ R60, R185, R60 ;  /* 0x0000003cb93c7221 */ /* 0x000fe20000010000 */
[C---:B------:R-:W-:Y:S01]  /*42f0*/  FFMA.FTZ R63, R126.reuse, R57, R63 ;  /* 0x000000397e3f7223 */ /* 0x040fe2000001003f */
[C---:B------:R-:W-:Y:S01]  /*4300*/  FFMA.FTZ R65, R126.reuse, R56, -R65 ;  /* 0x000000387e417223 */ /* 0x040fe20000010841 */
[C---:B------:R-:W-:Y:S01]  /*4310*/  FMUL.FTZ R57, R125.reuse, R61 ;  /* 0x0000003d7d397220 */ /* 0x040fe20000410000 */
[-C--:B------:R-:W-:Y:S01]  /*4320*/  FMUL.FTZ R56, R125, R60.reuse ;  /* 0x0000003c7d387220 */ /* 0x080fe20000410000 */
[C---:B------:R-:W-:Y:S01]  /*4330*/  FMUL.FTZ R67, R127.reuse, R63 ;  /* 0x0000003f7f437220 */ /* 0x040fe20000410000 */
[----:B------:R-:W-:Y:S01]  /*4340*/  FMUL.FTZ R62, R127, R65 ;  /* 0x000000417f3e7220 */ /* 0x000fe20000410000 */
[C---:B------:R-:W-:Y:S01]  /*4350*/  FFMA.FTZ R60, R126.reuse, R60, R57 ;  /* 0x0000003c7e3c7223 */ /* 0x040fe20000010039 */
[----:B------:R-:W-:Y:S01]  /*4360*/  FFMA.FTZ R61, R126, R61, -R56 ;  /* 0x0000003d7e3d7223 */ /* 0x000fe20000010838 */
[C---:B------:R-:W-:Y:S01]  /*4370*/  FFMA.FTZ R67, R128.reuse, R65, -R67 ;  /* 0x0000004180437223 */ /* 0x040fe20000010843 */
[----:B------:R-:W-:Y:S01]  /*4380*/  FFMA.FTZ R62, R128, R63, R62 ;  /* 0x0000003f803e7223 */ /* 0x000fe2000001003e */
[----:B------:R-:W0:Y:S01]  /*4390*/  LDS.64 R56, [R207+0xc678] ;  /* 0x00c67800cf387984 */ /* 0x000e220000000a00 */
        /* <DEDUP_REMOVED lines=12> */
[----:B------:R-:W-:Y:S01]  /*4460*/  FADD.FTZ R65, R182, R65 ;  /* 0x00000041b6417221 */ /* 0x000fe20000010000 */
[C---:B------:R-:W-:Y:S01]  /*4470*/  FFMA.FTZ R67, R132.reuse, R64, -R67 ;  /* 0x0000004084437223 */ /* 0x040fe20000010843 */
[----:B------:R-:W-:Y:S01]  /*4480*/  FFMA.FTZ R63, R132, R62, R61 ;  /* 0x0000003e843f7223 */ /* 0x000fe2000001003d */
[----:B------:R-:W-:Y:S01]  /*4490*/  FADD.FTZ R60, R181, R60 ;  /* 0x0000003cb53c7221 */ /* 0x000fe20000010000 */
        /* <DEDUP_REMOVED lines=8> */
[----:B------:R-:W-:Y:S01]  /*4520*/  FADD.FTZ R61, R178, R61 ;  /* 0x0000003db23d7221 */ /* 0x000fe20000010000 */
[CC--:B------:R-:W-:Y:S01]  /*4530*/  FMUL.FTZ R63, R135.reuse, R69.reuse ;  /* 0x00000045873f7220 */ /* 0x0c0fe20000410000 */
[-C--:B------:R-:W-:Y:S01]  /*4540*/  FMUL.FTZ R60, R135, R64.reuse ;  /* 0x00000040873c7220 */ /* 0x080fe20000410000 */
[----:B------:R-:W-:Y:S01]  /*4550*/  FADD.FTZ R65, R180, R65 ;  /* 0x00000041b4417221 */ /* 0x000fe20000010000 */
[----:B------:R-:W-:Y:S01]  /*4560*/  VOTEU.ALL UP0, P0 ;  /* 0x0000000000ff7886 */ /* 0x000fe20000000000 */
[C---:B------:R-:W-:Y:S01]  /*4570*/  FFMA.FTZ R64, R136.reuse, R64, -R63 ;  /* 0x0000004088407223 */ /* 0x040fe2000001083f */
[----:B------:R-:W-:Y:S01]  /*4580*/  FFMA.FTZ R69, R136, R69, R60 ;  /* 0x0000004588457223 */ /* 0x000fe2000001003c */
[C---:B------:R-:W-:Y:S01]  /*4590*/  FMUL.FTZ R60, R131.reuse, R65 ;  /* 0x00000041833c7220 */ /* 0x040fe20000410000 */
[-C--:B------:R-:W-:Y:S01]  /*45a0*/  FMUL.FTZ R63, R131, R61.reuse ;  /* 0x0000003d833f7220 */ /* 0x080fe20000410000 */
[C---:B------:R-:W-:Y:S01]  /*45b0*/  FMUL.FTZ R67, R137.reuse, R64 ;  /* 0x0000004089437220 */ /* 0x040fe20000410000 */
[----:B------:R-:W-:Y:S01]  /*45c0*/  ISETP.GT.U32.AND P2, PT, R122, 0x1f, PT ;  /* 0x0000001f7a00780c */ /* 0x000fe20003f44070 */
[C---:B------:R-:W-:Y:S01]  /*45d0*/  FFMA.FTZ R60, R132.reuse, R61, R60 ;  /* 0x0000003d843c7223 */ /* 0x040fe2000001003c */
[----:B------:R-:W-:Y:S01]  /*45e0*/  FFMA.FTZ R63, R132, R65, -R63 ;  /* 0x00000041843f7223 */ /* 0x000fe2000001083f */
[-C--:B------:R-:W-:Y:S01]  /*45f0*/  FMUL.FTZ R65, R137, R69.reuse ;  /* 0x0000004589417220 */ /* 0x080fe20000410000 */
[----:B------:R-:W-:Y:S01]  /*4600*/  FFMA.FTZ R67, R138, R69, R67 ;  /* 0x000000458a437223 */ /* 0x000fe20000010043 */
[----:B------:R-:W-:Y:S01]  /*4610*/  FADD.FTZ R62, R95, R60 ;  /* 0x0000003c5f3e7221 */ /* 0x000fe20000010000 */
[CC--:B0-----:R-:W-:Y:S01]  /*4620*/  FMUL.FTZ R61, R79.reuse, R57.reuse ;  /* 0x000000394f3d7220 */ /* 0x0c1fe20000410000 */
[----:B------:R-:W-:Y:S01]  /*4630*/  FMUL.FTZ R60, R79, R56 ;  /* 0x000000384f3c7220 */ /* 0x000fe20000410000 */
[----:B------:R-:W-:Y:S01]  /*4640*/  FADD.FTZ R63, R176, R63 ;  /* 0x0000003fb03f7221 */ /* 0x000fe20000010000 */
[----:B------:R-:W-:Y:S01]  /*4650*/  FFMA.FTZ R66, R138, R64, -R65 ;  /* 0x000000408a427223 */ /* 0x000fe20000010841 */
[C---:B------:R-:W-:Y:S01]  /*4660*/  FFMA.FTZ R56, R78.reuse, R56, -R61 ;  /* 0x000000384e387223 */ /* 0x040fe2000001083d */
[----:B------:R-:W-:Y:S01]  /*4670*/  FFMA.FTZ R57, R78, R57, R60 ;  /* 0x000000394e397223 */ /* 0x000fe2000001003c */
[CC--:B------:R-:W-:Y:S01]  /*4680*/  FMUL.FTZ R65, R133.reuse, R63.reuse ;  /* 0x0000003f85417220 */ /* 0x0c0fe20000410000 */
[----:B------:R-:W-:Y:S01]  /*4690*/  FMUL.FTZ R64, R133, R62 ;  /* 0x0000003e85407220 */ /* 0x000fe20000410000 */
[C---:B------:R-:W-:Y:S01]  /*46a0*/  FFMA.FTZ R238, R119.reuse, R238, R56 ;  /* 0x000000ee77ee7223 */ /* 0x040fe20000010038 */
[----:B------:R-:W-:Y:S01]  /*46b0*/  FFMA.FTZ R236, R119, R236, R57 ;  /* 0x000000ec77ec7223 */ /* 0x000fe20000010039 */
[C---:B------:R-:W-:Y:S01]  /*46c0*/  FFMA.FTZ R62, R134.reuse, R62, R65 ;  /* 0x0000003e863e7223 */ /* 0x040fe20000010041 */
        /* <DEDUP_REMOVED lines=9> */
[C---:B------:R-:W-:Y:S01]  /*4760*/  FFMA.FTZ R231, R112.reuse, R231, R61 ;  /* 0x000000e770e77223 */ /* 0x040fe2000001003d */
[----:B------:R-:W-:Y:S01]  /*4770*/  FFMA.FTZ R233, R112, R233, R56 ;  /* 0x000000e970e97223 */ /* 0x000fe20000010038 */
[C---:B------:R-:W-:Y:S01]  /*4780*/  FMUL.FTZ R56, R135.reuse, R62 ;  /* 0x0000003e87387220 */ /* 0x040fe20000410000 */
[----:B------:R-:W-:Y:S01]  /*4790*/  FMUL.FTZ R61, R135, R63 ;  /* 0x0000003f873d7220 */ /* 0x000fe20000410000 */
[C---:B------:R-:W-:Y:S01]  /*47a0*/  FMUL.FTZ R57, R149.reuse, R231 ;  /* 0x000000e795397220 */ /* 0x040fe20000410000 */
[----:B------:R-:W-:Y:S01]  /*47b0*/  FMUL.FTZ R60, R149, R233 ;  /* 0x000000e9953c7220 */ /* 0x000fe20000410000 */
[----:B------:R-:W-:Y:S01]  /*47c0*/  FFMA.FTZ R67, R140, R67, R65 ;  /* 0x000000438c437223 */ /* 0x000fe20000010041 */
[----:B------:R-:W-:Y:S01]  /*47d0*/  FFMA.FTZ R63, R136, R63, -R56 ;  /* 0x0000003f883f7223 */ /* 0x000fe20000010838 */
[C---:B------:R-:W-:Y:S01]  /*47e0*/  FFMA.FTZ R56, R150.reuse, R233, -R57 ;  /* 0x000000e996387223 */ /* 0x040fe20000010839 */
[----:B------:R-:W-:Y:S01]  /*47f0*/  FFMA.FTZ R57, R150, R231, R60 ;  /* 0x000000e796397223 */ /* 0x000fe2000001003c */
[----:B------:R-:W-:Y:S01]  /*4800*/  FFMA.FTZ R69, R140, R66, -R69 ;  /* 0x000000428c457223 */ /* 0x000fe20000010845 */
[----:B------:R-:W-:Y:S01]  /*4810*/  FFMA.FTZ R65, R136, R62, R61 ;  /* 0x0000003e88417223 */ /* 0x000fe2000001003d */
[----:B------:R-:W-:Y:S01]  /*4820*/  FMUL.FTZ R61, R141, R67 ;  /* 0x000000438d3d7220 */ /* 0x000fe20000410000 */
[C---:B------:R-:W-:Y:S01]  /*4830*/  FFMA.FTZ R234, R117.reuse, R234, R56 ;  /* 0x000000ea75ea7223 */ /* 0x040fe20000010038 */
[----:B------:R-:W-:Y:S01]  /*4840*/  FFMA.FTZ R78, R117, R58, R57 ;  /* 0x0000003a754e7223 */ /* 0x000fe20000010039 */
[-C--:B------:R-:W-:Y:S01]  /*4850*/  FMUL.FTZ R60, R141, R69.reuse ;  /* 0x000000458d3c7220 */ /* 0x080fe20000410000 */
[C---:B------:R-:W-:Y:S01]  /*4860*/  FFMA.FTZ R69, R142.reuse, R69, -R61 ;  /* 0x000000458e457223 */ /* 0x040fe2000001083d */
[C---:B------:R-:W-:Y:S01]  /*4870*/  FMUL.FTZ R61, R147.reuse, R234 ;  /* 0x000000ea933d7220 */ /* 0x040fe20000410000 */
[-C--:B------:R-:W-:Y:S01]  /*4880*/  FMUL.FTZ R57, R147, R78.reuse ;  /* 0x0000004e93397220 */ /* 0x080fe20000410000 */
[----:B------:R-:W-:Y:S01]  /*4890*/  FFMA.FTZ R60, R142, R67, R60 ;  /* 0x000000438e3c7223 */ /* 0x000fe2000001003c */
[C---:B------:R-:W-:Y:S01]  /*48a0*/  FMUL.FTZ R67, R143.reuse, R69 ;  /* 0x000000458f437220 */ /* 0x040fe20000410000 */
[C---:B------:R-:W-:Y:S01]  /*48b0*/  FFMA.FTZ R61, R148.reuse, R78, R61 ;  /* 0x0000004e943d7223 */ /* 0x040fe2000001003d */
[----:B------:R-:W-:Y:S01]  /*48c0*/  FFMA.FTZ R56, R148, R234, -R57 ;  /* 0x000000ea94387223 */ /* 0x000fe20000010839 */
[-C--:B------:R-:W-:Y:S01]  /*48d0*/  FMUL.FTZ R58, R143, R60.reuse ;  /* 0x0000003c8f3a7220 */ /* 0x080fe20000410000 */
[----:B------:R-:W-:Y:S01]  /*48e0*/  FADD.FTZ R63, R92, R63 ;  /* 0x0000003f5c3f7221 */ /* 0x000fe20000010000 */
[C---:B------:R-:W-:Y:S01]  /*48f0*/  FFMA.FTZ R79, R110.reuse, R59, R61 ;  /* 0x0000003b6e4f7223 */ /* 0x040fe2000001003d */
[----:B------:R-:W-:Y:S01]  /*4900*/  FFMA.FTZ R229, R110, R229, R56 ;  /* 0x000000e56ee57223 */ /* 0x000fe20000010038 */
[----:B------:R-:W-:Y:S01]  /*4910*/  FFMA.FTZ R69, R144, R69, -R58 ;  /* 0x0000004590457223 */ /* 0x000fe2000001083a */
[----:B------:R-:W-:Y:S01]  /*4920*/  FADD.FTZ R65, R86, R65 ;  /* 0x0000004156417221 */ /* 0x000fe20000010000 */
[C---:B------:R-:W-:Y:S01]  /*4930*/  FMUL.FTZ R57, R145.reuse, R79 ;  /* 0x0000004f91397220 */ /* 0x040fe20000410000 */
[----:B------:R-:W-:Y:S01]  /*4940*/  FMUL.FTZ R58, R145, R229 ;  /* 0x000000e5913a7220 */ /* 0x000fe20000410000 */
[C---:B------:R-:W-:Y:S01]  /*4950*/  FMUL.FTZ R59, R137.reuse, R63 ;  /* 0x0000003f893b7220 */ /* 0x040fe20000410000 */
[----:B------:R-:W-:Y:S01]  /*4960*/  FFMA.FTZ R67, R144, R60, R67 ;  /* 0x0000003c90437223 */ /* 0x000fe20000010043 */
[C---:B------:R-:W-:Y:S01]  /*4970*/  FFMA.FTZ R56, R146.reuse, R229, -R57 ;  /* 0x000000e592387223 */ /* 0x040fe20000010839 */
[----:B------:R-:W-:Y:S01]  /*4980*/  FFMA.FTZ R57, R146, R79, R58 ;  /* 0x0000004f92397223 */ /* 0x000fe2000001003a */
[-C--:B------:R-:W-:Y:S01]  /*4990*/  FMUL.FTZ R60, R137, R65.reuse ;  /* 0x00000041893c7220 */ /* 0x080fe20000410000 */
[----:B------:R-:W-:Y:S01]  /*49a0*/  FFMA.FTZ R65, R138, R65, R59 ;  /* 0x000000418a417223 */ /* 0x000fe2000001003b */
[C---:B------:R-:W-:Y:S01]  /*49b0*/  FFMA.FTZ R230, R115.reuse, R230, R56 ;  /* 0x000000e673e67223 */ /* 0x040fe20000010038 */
[----:B------:R-:W-:Y:S01]  /*49c0*/  FFMA.FTZ R232, R115, R232, R57 ;  /* 0x000000e873e87223 */ /* 0x000fe20000010039 */
        /* <DEDUP_REMOVED lines=8> */
[----:B------:R-:W-:Y:S01]  /*4a50*/  FADD.FTZ R65, R190, R65 ;  /* 0x00000041be417221 */ /* 0x000fe20000010000 */
[----:B------:R-:W-:Y:S01]  /*4a60*/  FADD.FTZ R60, R189, R60 ;  /* 0x0000003cbd3c7221 */ /* 0x000fe20000010000 */
[C---:B------:R-:W-:Y:S01]  /*4a70*/  FFMA.FTZ R227, R108.reuse, R227, R59 ;  /* 0x000000e36ce37223 */ /* 0x040fe2000001003b */
[----:B------:R-:W-:Y:S01]  /*4a80*/  FFMA.FTZ R225, R108, R225, R56 ;  /* 0x000000e16ce17223 */ /* 0x000fe20000010038 */
[----:B------:R-:W-:Y:S01]  /*4a90*/  FFMA.FTZ R67, R146, R67, R61 ;  /* 0x0000004392437223 */ /* 0x000fe2000001003d */
[-C--:B------:R-:W-:Y:S01]  /*4aa0*/  FMUL.FTZ R59, R139, R60.reuse ;  /* 0x0000003c8b3b7220 */ /* 0x080fe20000410000 */
[C---:B------:R-:W-:Y:S01]  /*4ab0*/  FMUL.FTZ R57, R141.reuse, R227 ;  /* 0x000000e38d397220 */ /* 0x040fe20000410000 */
[----:B------:R-:W-:Y:S01]  /*4ac0*/  FMUL.FTZ R58, R141, R225 ;  /* 0x000000e18d3a7220 */ /* 0x000fe20000410000 */
[-C--:B------:R-:W-:Y:S01]  /*4ad0*/  FMUL.FTZ R61, R139, R65.reuse ;  /* 0x000000418b3d7220 */ /* 0x080fe20000410000 */
[----:B------:R-:W-:Y:S01]  /*4ae0*/  FFMA.FTZ R65, R140, R65, R59 ;  /* 0x000000418c417223 */ /* 0x000fe2000001003b */
[C---:B------:R-:W-:Y:S01]  /*4af0*/  FFMA.FTZ R56, R142.reuse, R225, -R57 ;  /* 0x000000e18e387223 */ /* 0x040fe20000010839 */
[----:B------:R-:W-:Y:S01]  /*4b00*/  FFMA.FTZ R57, R142, R227, R58 ;  /* 0x000000e38e397223 */ /* 0x000fe2000001003a */
[----:B------:R-:W-:Y:S01]  /*4b10*/  FMUL.FTZ R59, R147, R67 ;  /* 0x00000043933b7220 */ /* 0x000fe20000410000 */
[----:B------:R-:W-:Y:S01]  /*4b20*/  FFMA.FTZ R62, R140, R60, -R61 ;  /* 0x0000003c8c3e7223 */ /* 0x000fe2000001083d */
[C---:B------:R-:W-:Y:S01]  /*4b30*/  FFMA.FTZ R226, R113.reuse, R226, R56 ;  /* 0x000000e271e27223 */ /* 0x040fe20000010038 */
[----:B------:R-:W-:Y:S01]  /*4b40*/  FFMA.FTZ R228, R113, R228, R57 ;  /* 0x000000e471e47223 */ /* 0x000fe20000010039 */
[-C--:B------:R-:W-:Y:S01]  /*4b50*/  FMUL.FTZ R58, R147, R69.reuse ;  /* 0x00000045933a7220 */ /* 0x080fe20000410000 */
[C---:B------:R-:W-:Y:S01]  /*4b60*/  FFMA.FTZ R61, R148.reuse, R69, -R59 ;  /* 0x00000045943d7223 */ /* 0x040fe2000001083b */
[C---:B------:R-:W-:Y:S01]  /*4b70*/  FMUL.FTZ R59, R139.reuse, R226 ;  /* 0x000000e28b3b7220 */ /* 0x040fe20000410000 */
[-C--:B------:R-:W-:Y:S01]  /*4b80*/  FMUL.FTZ R57, R139, R228.reuse ;  /* 0x000000e48b397220 */ /* 0x080fe20000410000 */
[----:B------:R-:W-:Y:S01]  /*4b90*/  FFMA.FTZ R58, R148, R67, R58 ;  /* 0x00000043943a7223 */ /* 0x000fe2000001003a */
[----:B------:R-:W-:Y:S01]  /*4ba0*/  FMUL.FTZ R63, R149, R61 ;  /* 0x0000003d953f7220 */ /* 0x000fe20000410000 */
[----:B------:R-:W-:Y:S01]  /*4bb0*/  FFMA.FTZ R59, R140, R228, R59 ;  /* 0x000000e48c3b7223 */ /* 0x000fe2000001003b */
[----:B------:R-:W-:Y:S01]  /*4bc0*/  FADD.FTZ R65, R192, R65 ;  /* 0x00000041c0417221 */ /* 0x000fe20000010000 */
[----:B------:R-:W-:Y:S01]  /*4bd0*/  FFMA.FTZ R56, R140, R226, -R57 ;  /* 0x000000e28c387223 */ /* 0x000fe20000010839 */
[----:B------:R-:W-:Y:S01]  /*4be0*/  FFMA.FTZ R60, R150, R58, R63 ;  /* 0x0000003a963c7223 */ /* 0x000fe2000001003f */
[----:B------:R-:W-:Y:S01]  /*4bf0*/  FADD.FTZ R62, R191, R62 ;  /* 0x0000003ebf3e7221 */ /* 0x000fe20000010000 */
[C---:B------:R-:W-:Y:S01]  /*4c00*/  FFMA.FTZ R223, R106.reuse, R223, R59 ;  /* 0x000000df6adf7223 */ /* 0x040fe2000001003b */
[C---:B------:R-:W-:Y:S01]  /*4c10*/  FMUL.FTZ R63, R141.reuse, R65 ;  /* 0x000000418d3f7220 */ /* 0x040fe20000410000 */
[----:B------:R-:W-:Y:S01]  /*4c20*/  FFMA.FTZ R221, R106, R221, R56 ;  /* 0x000000dd6add7223 */ /* 0x000fe20000010038 */
[----:B------:R-:W-:Y:S01]  /*4c30*/  FMUL.FTZ R59, R141, R62 ;  /* 0x0000003e8d3b7220 */ /* 0x000fe20000410000 */
[----:B------:R-:W-:Y:S01]  /*4c40*/  FMUL.FTZ R64, R149, R58 ;  /* 0x0000003a95407220 */ /* 0x000fe20000410000 */
[C---:B------:R-:W-:Y:S01]  /*4c50*/  FMUL.FTZ R57, R137.reuse, R223 ;  /* 0x000000df89397220 */ /* 0x040fe20000410000 */
[C---:B------:R-:W-:Y:S01]  /*4c60*/  FFMA.FTZ R62, R142.reuse, R62, -R63 ;  /* 0x0000003e8e3e7223 */ /* 0x040fe2000001083f */
[----:B------:R-:W-:Y:S01]  /*4c70*/  FMUL.FTZ R58, R137, R221 ;  /* 0x000000dd893a7220 */ /* 0x000fe20000410000 */
[----:B------:R-:W-:Y:S01]  /*4c80*/  FFMA.FTZ R59, R142, R65, R59 ;  /* 0x000000418e3b7223 */ /* 0x000fe2000001003b */
[C---:B------:R-:W-:Y:S01]  /*4c90*/  FFMA.FTZ R56, R138.reuse, R221, -R57 ;  /* 0x000000dd8a387223 */ /* 0x040fe20000010839 */
[----:B------:R-:W-:Y:S01]  /*4ca0*/  FADD.FTZ R62, R193, R62 ;  /* 0x0000003ec13e7221 */ /* 0x000fe20000010000 */
[----:B------:R-:W-:Y:S01]  /*4cb0*/  FFMA.FTZ R57, R138, R223, R58 ;  /* 0x000000df8a397223 */ /* 0x000fe2000001003a */
[----:B------:R-:W-:Y:S01]  /*4cc0*/  FADD.FTZ R58, R194, R59 ;  /* 0x0000003bc23a7221 */ /* 0x000fe20000010000 */
[----:B------:R-:W-:Y:S01]  /*4cd0*/  FFMA.FTZ R222, R111, R222, R56 ;  /* 0x000000de6fde7223 */ /* 0x000fe20000010038 */
        /* <DEDUP_REMOVED lines=8> */
[----:B------:R-:W-:Y:S01]  /*4d60*/  FADD.FTZ R63, R196, R63 ;  /* 0x0000003fc43f7221 */ /* 0x000fe20000010000 */
[----:B------:R-:W-:Y:S01]  /*4d70*/  FFMA.FTZ R56, R136, R222, -R57 ;  /* 0x000000de88387223 */ /* 0x000fe20000010839 */
[----:B------:R-:W-:Y:S01]  /*4d80*/  FADD.FTZ R62, R195, R62 ;  /* 0x0000003ec33e7221 */ /* 0x000fe20000010000 */
[C---:B------:R-:W-:Y:S01]  /*4d90*/  FFMA.FTZ R219, R104.reuse, R219, R59 ;  /* 0x000000db68db7223 */ /* 0x040fe2000001003b */
[C---:B------:R-:W-:Y:S01]  /*4da0*/  FMUL.FTZ R65, R145.reuse, R63 ;  /* 0x0000003f91417220 */ /* 0x040fe20000410000 */
[----:B------:R-:W-:Y:S01]  /*4db0*/  FFMA.FTZ R217, R104, R217, R56 ;  /* 0x000000d968d97223 */ /* 0x000fe20000010038 */
[-C--:B------:R-:W-:Y:S01]  /*4dc0*/  FMUL.FTZ R59, R145, R62.reuse ;  /* 0x0000003e913b7220 */ /* 0x080fe20000410000 */
        /* <DEDUP_REMOVED lines=36> */
[----:B------:R-:W-:Y:S01]  /*5010*/  FFMA.FTZ R61, R150, R61, -R64 ;  /* 0x0000003d963d7223 */ /* 0x000fe20000010840 */
        /* <DEDUP_REMOVED lines=9> */
[C---:B------:R-:W-:Y:S01]  /*50b0*/  FFMA.FTZ R211, R100.reuse, R211, R63 ;  /* 0x000000d364d37223 */ /* 0x040fe2000001003f */
[----:B------:R-:W-:Y:S01]  /*50c0*/  FFMA.FTZ R209, R100, R209, R62 ;  /* 0x000000d164d17223 */ /* 0x000fe2000001003e */
[----:B------:R-:W-:Y:S01]  /*50d0*/  FFMA.FTZ R60, R152, R60, R65 ;  /* 0x0000003c983c7223 */ /* 0x000fe20000010041 */
[----:B------:R-:W-:Y:S01]  /*50e0*/  FADD.FTZ R63, R203, R66 ;  /* 0x00000042cb3f7221 */ /* 0x000fe20000010000 */
[C---:B------:R-:W-:Y:S01]  /*50f0*/  FMUL.FTZ R65, R125.reuse, R211 ;  /* 0x000000d37d417220 */ /* 0x040fe20000410000 */
[-C--:B------:R-:W-:Y:S01]  /*5100*/  FMUL.FTZ R64, R125, R209.reuse ;  /* 0x000000d17d407220 */ /* 0x080fe20000410000 */
[----:B------:R-:W-:Y:S01]  /*5110*/  HFMA2 R56, -RZ, RZ, 1.875, 0 ;  /* 0x3f800000ff387431 */ /* 0x000fe200000001ff */
[----:B------:R-:W-:Y:S01]  /*5120*/  @!UP0 ULEA UR31, UR8, UR30, 0x4 ;  /* 0x0000001e081f8291 */ /* 0x000fe2000f8e20ff */
[C---:B------:R-:W-:Y:S01]  /*5130*/  FFMA.FTZ R66, R126.reuse, R209, R65 ;  /* 0x000000d17e427223 */ /* 0x040fe20000010041 */
[----:B------:R-:W-:Y:S01]  /*5140*/  FFMA.FTZ R65, R126, R211, -R64 ;  /* 0x000000d37e417223 */ /* 0x000fe20000010840 */
[----:B------:R-:W-:-:S02]  /*5150*/  CS2R R58, SRZ ;  /* 0x00000000003a7805 */ /* 0x000fc4000001ff00 */
[----:B------:R-:W-:Y:S01]  /*5160*/  MOV R57, RZ ;  /* 0x000000ff00397202 */ /* 0x000fe20000000f00 */
[C---:B------:R-:W-:Y:S01]  /*5170*/  FFMA.FTZ R206, R105.reuse, R206, R66 ;  /* 0x000000ce69ce7223 */ /* 0x040fe20000010042 */
[----:B------:R-:W-:Y:S01]  /*5180*/  FFMA.FTZ R208, R105, R208, R65 ;  /* 0x000000d069d07223 */ /* 0x000fe20000010041 */
[----:B------:R-:W-:Y:S02]  /*5190*/  FADD.FTZ R62, R204, R67 ;  /* 0x00000043cc3e7221 */ /* 0x000fe40000010000 */
        /* <DEDUP_REMOVED lines=27> */
[----:B------:R-:W-:Y:S02]  /*5350*/  FMUL.FTZ R237, R61, R66 ;  /* 0x000000423ded7220 */ /* 0x000fe40000410000 */
[----:B---3--:R-:W-:Y:S01]  /*5360*/  FMUL.FTZ R249, R73, R250 ;  /* 0x000000fa49f97220 */ /* 0x008fe20000410000 */
[C---:B------:R-:W-:Y:S01]  /*5370*/  FFMA.FTZ R235, R60.reuse, R66, -R235 ;  /* 0x000000423ceb7223 */ /* 0x040fe200000108eb */
[----:B------:R-:W-:Y:S02]  /*5380*/  FFMA.FTZ R240, R60, R67, R237 ;  /* 0x000000433cf07223 */ /* 0x000fe400000100ed */
[----:B------:R-:W-:Y:S01]  /*5390*/  FFMA.FTZ R249, R72, R239, -R249 ;  /* 0x000000ef48f97223 */ /* 0x000fe200000108f9 */
        /* <DEDUP_REMOVED lines=9> */
[----:B------:R-:W-:Y:S02]  /*5430*/  FFMA.FTZ R250, R72, R250, R235 ;  /* 0x000000fa48fa7223 */ /* 0x000fe400000100eb */
        /* <DEDUP_REMOVED lines=11> */
.L_x_5529:
[----:B------:R-:W-:Y:S04]  /*54f0*/  BSSY.RECONVERGENT B0, `(.L_x_5392) ;  /* 0x000000c000007945 */ /* 0x000fe80003800200 */
[----:B------:R-:W-:Y:S05]  /*5500*/  @!P2 BRA `(.L_x_5393) ;  /* 0x000000000028a947 */ /* 0x000fea0003800000 */
[-C--:B0-----:R-:W-:Y:S01]  /*5510*/  FMUL.FTZ R74, R250, R245.reuse ;  /* 0x000000f5fa4a7220 */ /* 0x081fe20000410000 */
[----:B------:R-:W-:-:S03]  /*5520*/  FMUL.FTZ R245, R249, R245 ;  /* 0x000000f5f9f57220 */ /* 0x000fc60000410000 */
[CC--:B----4-:R-:W-:Y:S01]  /*5530*/  FFMA.FTZ R235, R249.reuse, R75.reuse, -R74 ;  /* 0x0000004bf9eb7223 */ /* 0x0d0fe2000001084a */
[C---:B------:R-:W-:Y:S01]  /*5540*/  FFMA.FTZ R74, R250.reuse, R75, R245 ;  /* 0x0000004bfa4a7223 */ /* 0x040fe200000100f5 */
[-C--:B---3--:R-:W-:Y:S01]  /*5550*/  FMUL.FTZ R75, R250, R73.reuse ;  /* 0x00000049fa4b7220 */ /* 0x088fe20000410000 */
[----:B------:R-:W-:Y:S01]  /*5560*/  FMUL.FTZ R73, R249, R73 ;  /* 0x00000049f9497220 */ /* 0x000fe20000410000 */
[----:B-1----:R-:W-:Y:S01]  /*5570*/  FADD.FTZ R248, R248, R235 ;  /* 0x000000ebf8f87221 */ /* 0x002fe20000010000 */
[----:B------:R-:W-:Y:S01]  /*5580*/  FADD.FTZ R247, R247, R74 ;  /* 0x0000004af7f77221 */ /* 0x000fe20000010000 */
[C---:B--2---:R-:W-:Y:S01]  /*5590*/  FFMA.FTZ R249, R72.reuse, R249, -R75 ;  /* 0x000000f948f97223 */ /* 0x044fe2000001084b */
[----:B------:R-:W-:-:S07]  /*55a0*/  FFMA.FTZ R250, R72, R250, R73 ;  /* 0x000000fa48fa7223 */ /* 0x000fce0000010049 */
.L_x_5393:
[----:B------:R-:W-:Y:S05]  /*55b0*/  BSYNC.RECONVERGENT B0 ;  /* 0x0000000000007941 */ /* 0x000fea0003800200 */
.L_x_5392:
[----:B------:R-:W-:Y:S01]  /*55c0*/  UMOV UR31, 0xffffffff ;  /* 0xffffffff001f7882 */ /* 0x000fe20000000000 */
[----:B------:R-:W-:Y:S02]  /*55d0*/  ISETP.GT.U32.AND P2, PT, R205, 0x1d, PT ;  /* 0x0000001dcd00780c */ /* 0x000fe40003f44070 */
[----:B------:R-:W-:Y:S11]  /*55e0*/  BRA.DIV UR31, `(.L_x_5394) ;  /* 0x000000661fb87947 */ /* 0x000ff6000b800000 */
[----:B--2---:R2:W1:Y:S04]  /*55f0*/  SHFL.DOWN PT, R72, R249, 0x2, 0x1f ;  /* 0x08401f00f9487f89 */ /* 0x00446800000e0000 */
[----:B---3--:R2:W3:Y:S04]  /*5600*/  SHFL.DOWN PT, R73, R250, 0x2, 0x1f ;  /* 0x08401f00fa497f89 */ /* 0x0084e800000e0000 */
[----:B----4-:R2:W4:Y:S04]  /*5610*/  SHFL.DOWN PT, R75, R248, 0x2, 0x1f ;  /* 0x08401f00f84b7f89 */ /* 0x01052800000e0000 */
[----:B0-----:R2:W0:Y:S02]  /*5620*/  SHFL.DOWN PT, R245, R247, 0x2, 0x1f ;  /* 0x08401f00f7f57f89 */ /* 0x00142400000e0000 */
.L_x_5535:
[----:B------:R-:W-:Y:S04]  /*5630*/  BSSY.RECONVERGENT B0, `(.L_x_5395) ;  /* 0x000000c000007945 */ /* 0x000fe80003800200 */
[----:B------:R-:W-:Y:S05]  /*5640*/  @P2 BRA `(.L_x_5396) ;  /* 0x0000000000282947 */ /* 0x000fea0003800000 */
[-C--:B0-----:R-:W-:Y:S01]  /*5650*/  FMUL.FTZ R74, R250, R245.reuse ;  /* 0x000000f5fa4a7220 */ /* 0x081fe20000410000 */
[----:B------:R-:W-:-:S03]  /*5660*/  FMUL.FTZ R245, R249, R245 ;  /* 0x000000f5f9f57220 */ /* 0x000fc60000410000 */
[C---:B----4-:R-:W-:Y:S01]  /*5670*/  FFMA.FTZ R235, R249.reuse, R75, -R74 ;  /* 0x0000004bf9eb7223 */ /* 0x050fe2000001084a */
[C---:B---3--:R-:W-:Y:S01]  /*5680*/  FMUL.FTZ R74, R250.reuse, R73 ;  /* 0x00000049fa4a7220 */ /* 0x048fe20000410000 */
[----:B------:R-:W-:Y:S01]  /*5690*/  FFMA.FTZ R240, R250, R75, R245 ;  /* 0x0000004bfaf07223 */ /* 0x000fe200000100f5 */
[C---:B------:R-:W-:Y:S01]  /*56a0*/  FMUL.FTZ R73, R249.reuse, R73 ;  /* 0x00000049f9497220 */ /* 0x040fe20000410000 */
[----:B-12---:R-:W-:Y:S01]  /*56b0*/  FADD.FTZ R248, R248, R235 ;  /* 0x000000ebf8f87221 */ /* 0x006fe20000010000 */
[-C--:B------:R-:W-:Y:S01]  /*56c0*/  FFMA.FTZ R249, R249, R72.reuse, -R74 ;  /* 0x00000048f9f97223 */ /* 0x080fe2000001084a */
[----:B------:R-:W-:Y:S01]  /*56d0*/  FADD.FTZ R247, R247, R240 ;  /* 0x000000f0f7f77221 */ /* 0x000fe20000010000 */
[----:B------:R-:W-:-:S07]  /*56e0*/  FFMA.FTZ R250, R250, R72, R73 ;  /* 0x00000048fafa7223 */ /* 0x000fce0000010049 */
.L_x_5396:
[----:B------:R-:W-:Y:S05]  /*56f0*/  BSYNC.RECONVERGENT B0 ;  /* 0x0000000000007941 */ /* 0x000fea0003800200 */
.L_x_5395:
[----:B------:R-:W-:Y:S01]  /*5700*/  UMOV UR31, 0xffffffff ;  /* 0xffffffff001f7882 */ /* 0x000fe20000000000 */
[----:B------:R-:W-:Y:S02]  /*5710*/  ISETP.GT.U32.AND P2, PT, R205, 0x1b, PT ;  /* 0x0000001bcd00780c */ /* 0x000fe40003f44070 */
[----:B------:R-:W-:Y:S11]  /*5720*/  BRA.DIV UR31, `(.L_x_5397) ;  /* 0x000000661fd87947 */ /* 0x000ff6000b800000 */
[----:B-1----:R1:W1:Y:S04]  /*5730*/  SHFL.DOWN PT, R72, R249, 0x4, 0x1f ;  /* 0x08801f00f9487f89 */ /* 0x00226800000e0000 */
[----:B---3--:R3:W1:Y:S04]  /*5740*/  SHFL.DOWN PT, R73, R250, 0x4, 0x1f ;  /* 0x08801f00fa497f89 */ /* 0x00866800000e0000 */
[----:B----4-:R3:W4:Y:S04]  /*5750*/  SHFL.DOWN PT, R75, R248, 0x4, 0x1f ;  /* 0x08801f00f84b7f89 */ /* 0x01072800000e0000 */
[----:B0-----:R3:W0:Y:S02]  /*5760*/  SHFL.DOWN PT, R245, R247, 0x4, 0x1f ;  /* 0x08801f00f7f57f89 */ /* 0x00162400000e0000 */
.L_x_5541:
[----:B------:R-:W-:Y:S04]  /*5770*/  BSSY.RECONVERGENT B0, `(.L_x_5398) ;  /* 0x000000c000007945 */ /* 0x000fe80003800200 */
[----:B------:R-:W-:Y:S05]  /*5780*/  @P2 BRA `(.L_x_5399) ;  /* 0x0000000000282947 */ /* 0x000fea0003800000 */
[-C--:B0-----:R-:W-:Y:S01]  /*5790*/  FMUL.FTZ R74, R250, R245.reuse ;  /* 0x000000f5fa4a7220 */ /* 0x081fe20000410000 */
[----:B------:R-:W-:-:S03]  /*57a0*/  FMUL.FTZ R245, R249, R245 ;  /* 0x000000f5f9f57220 */ /* 0x000fc60000410000 */
[C---:B----4-:R-:W-:Y:S01]  /*57b0*/  FFMA.FTZ R235, R249.reuse, R75, -R74 ;  /* 0x0000004bf9eb7223 */ /* 0x050fe2000001084a */
[C---:B-1----:R-:W-:Y:S01]  /*57c0*/  FMUL.FTZ R74, R250.reuse, R73 ;  /* 0x00000049fa4a7220 */ /* 0x042fe20000410000 */
[----:B------:R-:W-:Y:S01]  /*57d0*/  FFMA.FTZ R240, R250, R75, R245 ;  /* 0x0000004bfaf07223 */ /* 0x000fe200000100f5 */
[C---:B------:R-:W-:Y:S01]  /*57e0*/  FMUL.FTZ R73, R249.reuse, R73 ;  /* 0x00000049f9497220 */ /* 0x040fe20000410000 */
[----:B--23--:R-:W-:Y:S01]  /*57f0*/  FADD.FTZ R248, R248, R235 ;  /* 0x000000ebf8f87221 */ /* 0x00cfe20000010000 */
[-C--:B------:R-:W-:Y:S01]  /*5800*/  FFMA.FTZ R249, R249, R72.reuse, -R74 ;  /* 0x00000048f9f97223 */ /* 0x080fe2000001084a */
[----:B------:R-:W-:Y:S01]  /*5810*/  FADD.FTZ R247, R247, R240 ;  /* 0x000000f0f7f77221 */ /* 0x000fe20000010000 */
[----:B------:R-:W-:-:S07]  /*5820*/  FFMA.FTZ R250, R250, R72, R73 ;  /* 0x00000048fafa7223 */ /* 0x000fce0000010049 */
.L_x_5399:
[----:B------:R-:W-:Y:S05]  /*5830*/  BSYNC.RECONVERGENT B0 ;  /* 0x0000000000007941 */ /* 0x000fea0003800200 */
.L_x_5398:
[----:B------:R-:W-:Y:S01]  /*5840*/  UMOV UR31, 0xffffffff ;  /* 0xffffffff001f7882 */ /* 0x000fe20000000000 */
[----:B------:R-:W-:Y:S02]  /*5850*/  ISETP.GT.U32.AND P2, PT, R205, 0x17, PT ;  /* 0x00000017cd00780c */ /* 0x000fe40003f44070 */
[----:B------:R-:W-:Y:S11]  /*5860*/  BRA.DIV UR31, `(.L_x_5400) ;  /* 0x000000661ff87947 */ /* 0x000ff6000b800000 */
[----:B-1----:R1:W1:Y:S04]  /*5870*/  SHFL.DOWN PT, R72, R249, 0x8, 0x1f ;  /* 0x09001f00f9487f89 */ /* 0x00226800000e0000 */
[----:B------:R0:W1:Y:S04]  /*5880*/  SHFL.DOWN PT, R73, R250, 0x8, 0x1f ;  /* 0x09001f00fa497f89 */ /* 0x00006800000e0000 */
[----:B----4-:R4:W1:Y:S04]  /*5890*/  SHFL.DOWN PT, R75, R248, 0x8, 0x1f ;  /* 0x09001f00f84b7f89 */ /* 0x01086800000e0000 */
[----:B0-----:R4:W0:Y:S02]  /*58a0*/  SHFL.DOWN PT, R245, R247, 0x8, 0x1f ;  /* 0x09001f00f7f57f89 */ /* 0x00182400000e0000 */
.L_x_5547:
[----:B------:R-:W-:Y:S04]  /*58b0*/  BSSY.RECONVERGENT B0, `(.L_x_5401) ;  /* 0x000000c000007945 */ /* 0x000fe80003800200 */
[----:B------:R-:W-:Y:S05]  /*58c0*/  @P2 BRA `(.L_x_5402) ;  /* 0x0000000000282947 */ /* 0x000fea0003800000 */
[-C--:B0-----:R-:W-:Y:S01]  /*58d0*/  FMUL.FTZ R74, R250, R245.reuse ;  /* 0x000000f5fa4a7220 */ /* 0x081fe20000410000 */
[----:B------:R-:W-:-:S03]  /*58e0*/  FMUL.FTZ R245, R249, R245 ;  /* 0x000000f5f9f57220 */ /* 0x000fc60000410000 */
[C---:B-1----:R-:W-:Y:S01]  /*58f0*/  FFMA.FTZ R235, R249.reuse, R75, -R74 ;  /* 0x0000004bf9eb7223 */ /* 0x042fe2000001084a */
[C---:B------:R-:W-:Y:S01]  /*5900*/  FMUL.FTZ R74, R250.reuse, R73 ;  /* 0x00000049fa4a7220 */ /* 0x040fe20000410000 */
[----:B------:R-:W-:Y:S01]  /*5910*/  FFMA.FTZ R240, R250, R75, R245 ;  /* 0x0000004bfaf07223 */ /* 0x000fe200000100f5 */
[C---:B------:R-:W-:Y:S01]  /*5920*/  FMUL.FTZ R73, R249.reuse, R73 ;  /* 0x00000049f9497220 */ /* 0x040fe20000410000 */
[----:B--234-:R-:W-:Y:S01]  /*5930*/  FADD.FTZ R248, R248, R235 ;  /* 0x000000ebf8f87221 */ /* 0x01cfe20000010000 */
[-C--:B------:R-:W-:Y:S01]  /*5940*/  FFMA.FTZ R249, R249, R72.reuse, -R74 ;  /* 0x00000048f9f97223 */ /* 0x080fe2000001084a */
[----:B------:R-:W-:Y:S01]  /*5950*/  FADD.FTZ R247, R247, R240 ;  /* 0x000000f0f7f77221 */ /* 0x000fe20000010000 */
[----:B------:R-:W-:-:S07]  /*5960*/  FFMA.FTZ R250, R250, R72, R73 ;  /* 0x00000048fafa7223 */ /* 0x000fce0000010049 */
.L_x_5402:
[----:B------:R-:W-:Y:S05]  /*5970*/  BSYNC.RECONVERGENT B0 ;  /* 0x0000000000007941 */ /* 0x000fea0003800200 */
.L_x_5401:
[----:B------:R-:W-:Y:S01]  /*5980*/  UMOV UR31, 0xffffffff ;  /* 0xffffffff001f7882 */ /* 0x000fe20000000000 */
[----:B------:R-:W-:Y:S02]  /*5990*/  ISETP.GT.U32.AND P2, PT, R205, 0xf, PT ;  /* 0x0000000fcd00780c */ /* 0x000fe40003f44070 */
[----:B------:R-:W-:Y:S11]  /*59a0*/  BRA.DIV UR31, `(.L_x_5403) ;  /* 0x0000006a1f187947 */ /* 0x000ff6000b800000 */
[----:B-1----:R1:W1:Y:S04]  /*59b0*/  SHFL.DOWN PT, R72, R249, 0x10, 0x1f ;  /* 0x0a001f00f9487f89 */ /* 0x00226800000e0000 */
[----:B------:R0:W1:Y:S04]  /*59c0*/  SHFL.DOWN PT, R73, R250, 0x10, 0x1f ;  /* 0x0a001f00fa497f89 */ /* 0x00006800000e0000 */
[----:B------:R1:W1:Y:S04]  /*59d0*/  SHFL.DOWN PT, R75, R248, 0x10, 0x1f ;  /* 0x0a001f00f84b7f89 */ /* 0x00026800000e0000 */
[----:B0-----:R0:W0:Y:S02]  /*59e0*/  SHFL.DOWN PT, R245, R247, 0x10, 0x1f ;  /* 0x0a001f00f7f57f89 */ /* 0x00102400000e0000 */
.L_x_5553:
        /* <DEDUP_REMOVED lines=12> */
.L_x_5405:
[----:B------:R-:W-:Y:S05]  /*5ab0*/  BSYNC.RECONVERGENT B0 ;  /* 0x0000000000007941 */ /* 0x000fea0003800200 */
.L_x_5404:
        /* <DEDUP_REMOVED lines=11> */
[----:B------:R-:W-:-:S02]  /*5b70*/  FMUL.FTZ R240, R58, R243 ;  /* 0x000000f33af07220 */ /* 0x000fc40000410000 */
[----:B------:R1:W1:Y:S01]  /*5b80*/  SHFL.DOWN PT, R73, R250, 0x1, 0x1f ;  /* 0x08201f00fa497f89 */ /* 0x00026200000e0000 */
[-C--:B0-----:R-:W-:Y:S01]  /*5b90*/  FFMA.FTZ R242, R58, R205.reuse, -R235 ;  /* 0x000000cd3af27223 */ /* 0x081fe200000108eb */
[----:B------:R-:W-:Y:S01]  /*5ba0*/  FFMA.FTZ R237, R59, R205, R240 ;  /* 0x000000cd3bed7223 */ /* 0x000fe200000100f0 */
[-C--:B------:R-:W-:Y:S01]  /*5bb0*/  FMUL.FTZ R235, R57, R243.reuse ;  /* 0x000000f339eb7220 */ /* 0x080fe20000410000 */
[----:B------:R0:W0:Y:S01]  /*5bc0*/  SHFL.DOWN PT, R75, R248, 0x1, 0x1f ;  /* 0x08201f00f84b7f89 */ /* 0x00002200000e0000 */
[C---:B------:R-:W-:Y:S01]  /*5bd0*/  FMUL.FTZ R240, R56.reuse, R243 ;  /* 0x000000f338f07220 */ /* 0x040fe20000410000 */
[----:B--2---:R-:W-:Y:S01]  /*5be0*/  FADD.FTZ R241, R241, R242 ;  /* 0x000000f2f1f17221 */ /* 0x004fe20000010000 */
[-C--:B------:R-:W-:Y:S01]  /*5bf0*/  FFMA.FTZ R244, R56, R205.reuse, -R235 ;  /* 0x000000cd38f47223 */ /* 0x080fe200000108eb */
[----:B------:R2:W0:Y:S01]  /*5c00*/  SHFL.DOWN PT, R245, R247, 0x1, 0x1f ;  /* 0x08201f00f7f57f89 */ /* 0x00042200000e0000 */
[----:B------:R-:W-:Y:S01]  /*5c10*/  FFMA.FTZ R243, R57, R205, R240 ;  /* 0x000000cd39f37223 */ /* 0x000fe200000100f0 */
[----:B---3--:R-:W-:-:S02]  /*5c20*/  FADD.FTZ R205, R252, R237 ;  /* 0x000000edfccd7221 */ /* 0x008fc40000010000 */
[----:B------:R2:W3:Y:S01]  /*5c30*/  SHFL.IDX PT, R251, R58, RZ, 0x1f ;  /* 0x00001fff3afb7589 */ /* 0x0004e200000e0000 */
[----:B----4-:R-:W-:-:S03]  /*5c40*/  MOV R56, R246 ;  /* 0x000000f600387202 */ /* 0x010fc60000000f00 */
[----:B------:R2:W4:Y:S01]  /*5c50*/  SHFL.IDX PT, R239, R59, RZ, 0x1f ;  /* 0x00001fff3bef7589 */ /* 0x00052200000e0000 */
[----:B------:R-:W-:-:S07]  /*5c60*/  MOV R57, R74 ;  /* 0x0000004a00397202 */ /* 0x000fce0000000f00 */
.L_x_5567:
        /* <DEDUP_REMOVED lines=15> */
.L_x_5408:
[----:B------:R-:W-:Y:S05]  /*5d60*/  BSYNC.RECONVERGENT B0 ;  /* 0x0000000000007941 */ /* 0x000fea0003800200 */
.L_x_5407:
[CC--:B-1----:R-:W-:Y:S01]  /*5d70*/  FMUL.FTZ R73, R65.reuse, R59.reuse ;  /* 0x0000003b41497220 */ /* 0x0c2fe20000410000 */
[-C--:B------:R-:W-:Y:S01]  /*5d80*/  FMUL.FTZ R72, R65, R58.reuse ;  /* 0x0000003a41487220 */ /* 0x080fe20000410000 */
[----:B------:R1:W-:Y:S02]  /*5d90*/  STS.128 [R207+0xd0b0], R56 ;  /* 0x00d0b038cf007388 */ /* 0x0003e40000000c00 */
[C---:B------:R-:W-:Y:S01]  /*5da0*/  FFMA.FTZ R73, R64.reuse, R58, -R73 ;  /* 0x0000003a40497223 */ /* 0x040fe20000010849 */
[----:B------:R-:W-:-:S03]  /*5db0*/  FFMA.FTZ R240, R64, R59, R72 ;  /* 0x0000003b40f07223 */ /* 0x000fc60000010048 */
[----:B------:R-:W-:Y:S01]  /*5dc0*/  FADD.FTZ R74, R66, R73 ;  /* 0x00000049424a7221 */ /* 0x000fe20000010000 */
[CC--:B------:R-:W-:Y:S01]  /*5dd0*/  FMUL.FTZ R73, R65.reuse, R57.reuse ;  /* 0x0000003941497220 */ /* 0x0c0fe20000410000 */
[----:B------:R-:W-:Y:S01]  /*5de0*/  FMUL.FTZ R66, R65, R56 ;  /* 0x0000003841427220 */ /* 0x000fe20000410000 */
[----:B0-----:R-:W-:Y:S01]  /*5df0*/  FADD.FTZ R75, R67, R240 ;  /* 0x000000f0434b7221 */ /* 0x001fe20000010000 */
        /* <DEDUP_REMOVED lines=29> */
.L_x_5390:
[----:B------:R-:W-:Y:S05]  /*5fd0*/  WARPSYNC.ALL ;  /* 0x0000000000007948 */ /* 0x000fea0003800000 */
[----:B------:R-:W-:Y:S01]  /*5fe0*/  BAR.SYNC.DEFER_BLOCKING 0x0 ;  /* 0x0000000000007b1d */ /* 0x000fe20000010000 */
[----:B------:R-:W-:Y:S01]  /*5ff0*/  SHF.R.U32.HI R71, RZ, 0x2, R122 ;  /* 0x00000002ff477819 */ /* 0x000fe2000001167a */
[----:B------:R-:W-:Y:S01]  /*6000*/  ULEA UR31, UR19, 0xfffff000, 0xc ;  /* 0xfffff000131f7891 */ /* 0x000fe2000f8e60ff */
[----:B------:R-:W-:Y:S01]  /*6010*/  ISETP.NE.AND P3, PT, R122, RZ, PT ;  /* 0x000000ff7a00720c */ /* 0x000fe20003f65270 */
[C---:B------:R-:W-:Y:S01]  /*6020*/  FMUL.FTZ R243, R32.reuse, -R236 ;  /* 0x800000ec20f37220 */ /* 0x040fe20000410000 */
[----:B-12---:R-:W-:Y:S01]  /*6030*/  IADD3 R60, PT, PT, R71, R122, RZ ;  /* 0x0000007a473c7210 */ /* 0x006fe20007ffe0ff */
[----:B------:R-:W-:Y:S01]  /*6040*/  USHF.R.S32.HI UR46, URZ, 0x1f, UR31 ;  /* 0x0000001fff2e7899 */ /* 0x000fe2000801141f */
[----:B------:R-:W-:Y:S01]  /*6050*/  MOV R67, UR38 ;  /* 0x0000002600437c02 */ /* 0x000fe20008000f00 */
[----:B------:R-:W-:Y:S01]  /*6060*/  FMUL.FTZ R241, R32, R238 ;  /* 0x000000ee20f17220 */ /* 0x000fe20000410000 */
[----:B------:R-:W-:Y:S01]  /*6070*/  LEA R60, R60, UR30, 0x4 ;  /* 0x0000001e3c3c7c11 */ /* 0x000fe2000f8e20ff */
[----:B------:R-:W-:Y:S01]  /*6080*/  FMUL.FTZ R245, R30, R234 ;  /* 0x000000ea1ef57220 */ /* 0x000fe20000410000 */
[----:B------:R-:W-:Y:S01]  /*6090*/  LOP3.LUT R64, R122, UR31, RZ, 0xfc, !PT ;  /* 0x0000001f7a407c12 */ /* 0x000fe2000f8efcff */
[----:B------:R-:W-:Y:S01]  /*60a0*/  FMUL.FTZ R247, R30, -R78 ;  /* 0x8000004e1ef77220 */ /* 0x000fe20000410000 */
[----:B------:R-:W-:Y:S01]  /*60b0*/  MOV R65, UR46 ;  /* 0x0000002e00417c02 */ /* 0x000fe20008000f00 */
[----:B------:R-:W-:Y:S01]  /*60c0*/  BSSY.RECONVERGENT B0, `(.L_x_5409) ;  /* 0x00002a1000007945 */ /* 0x000fe20003800200 */
[----:B------:R-:W-:Y:S01]  /*60d0*/  MOV R63, UR40 ;  /* 0x00000028003f7c02 */ /* 0x000fe20008000f00 */
[----:B------:R-:W-:Y:S01]  /*60e0*/  VOTEU.ALL UP0, P3 ;  /* 0x0000000000ff7886 */ /* 0x000fe20001800000 */
[----:B------:R-:W-:Y:S01]  /*60f0*/  P2R R62, PR, RZ, 0x8 ;  /* 0x00000008ff3e7803 */ /* 0x000fe20000000000 */
[----:B------:R-:W-:Y:S01]  /*6100*/  IMAD.WIDE.U32 R66, R67, UR8, R64 ;  /* 0x0000000843427c25 */ /* 0x000fe2000f8e0040 */
[----:B-----5:R-:W-:-:S02]  /*6110*/  MOV R73, UR41 ;  /* 0x0000002900497c02 */ /* 0x020fc40008000f00 */
[----:B------:R-:W-:Y:S01]  /*6120*/  MOV R69, UR39 ;  /* 0x0000002700457c02 */ /* 0x000fe20008000f00 */
[----:B------:R-:W-:Y:S01]  /*6130*/  IMAD.WIDE.U32 R62, R63, UR8, R64 ;  /* 0x000000083f3e7c25 */ /* 0x000fe2000f8e0040 */
[----:B------:R-:W-:Y:S01]  /*6140*/  @!UP0 ULEA UR31, UR8, UR30, 0x4 ;  /* 0x0000001e081f8291 */ /* 0x000fe2000f8e20ff */
[----:B------:R-:W1:Y:S01]  /*6150*/  LDS.64 R60, [R60+0xd088] ;  /* 0x00d088003c3c7984 */ /* 0x000e620000000a00 */
[C---:B------:R-:W-:Y:S01]  /*6160*/  IADD3 R237, PT, PT, R122.reuse, 0x200, RZ ;  /* 0x000002007aed7810 */ /* 0x040fe20007ffe0ff */
[----:B------:R-:W-:Y:S01]  /*6170*/  IMAD R63, R73, UR8, R63 ;  /* 0x00000008493f7c24 */ /* 0x000fe2000f8e023f */
[C---:B------:R-:W-:Y:S01]  /*6180*/  IADD3 R205, PT, PT, R122.reuse, 0xe80, RZ ;  /* 0x00000e807acd7810 */ /* 0x040fe20007ffe0ff */
[----:B------:R-:W-:Y:S01]  /*6190*/  IMAD R67, R69, UR8, R67 ;  /* 0x0000000845437c24 */ /* 0x000fe2000f8e0243 */
[C---:B------:R-:W-:Y:S02]  /*61a0*/  IADD3 R207, PT, PT, R122.reuse, 0xf00, RZ ;  /* 0x00000f007acf7810 */ /* 0x040fe40007ffe0ff */
[C---:B------:R-:W-:Y:S01]  /*61b0*/  IADD3 R235, PT, PT, R122.reuse, 0xf80, RZ ;  /* 0x00000f807aeb7810 */ /* 0x040fe20007ffe0ff */
[----:B0-----:R0:W-:Y:S01]  /*61c0*/  @!P3 STS.128 [UR31+0xee80], R56 ;  /* 0x00ee8038ff00b988 */ /* 0x0011e20008000c1f */
[-C--:B------:R-:W-:Y:S01]  /*61d0*/  LEA.HI R239, R122, R122.reuse, RZ, 0x1b ;  /* 0x0000007a7aef7211 */ /* 0x080fe200078fd8ff */
[----:B------:R-:W-:Y:S01]  /*61e0*/  UIADD3 UR31, UPT, UPT, UR30, 0x4200, URZ ;  /* 0x000042001e1f7890 */ /* 0x000fe2000fffe0ff */
[----:B------:R-:W-:-:S02]  /*61f0*/  LEA.HI R235, R235, R122, RZ, 0x1b ;  /* 0x0000007aebeb7211 */ /* 0x000fc400078fd8ff */
[----:B0-----:R-:W-:-:S05]  /*6200*/  MOV R57, 0x84 ;  /* 0x0000008400397802 */ /* 0x001fca0000000f00 */
[----:B------:R-:W-:Y:S02]  /*6210*/  IMAD R58, R122, R57, UR30 ;  /* 0x0000001e7a3a7e24 */ /* 0x000fe4000f8e0239 */
[-C--:B-1----:R-:W-:Y:S01]  /*6220*/  FMUL.FTZ R65, R61, R77.reuse ;  /* 0x0000004d3d417220 */ /* 0x082fe20000410000 */
[----:B------:R-:W-:-:S03]  /*6230*/  FMUL.FTZ R68, R60, R77 ;  /* 0x0000004d3c447220 */ /* 0x000fc60000410000 */
[-C--:B------:R-:W-:Y:S01]  /*6240*/  FFMA.FTZ R70, R60, R76.reuse, R65 ;  /* 0x0000004c3c467223 */ /* 0x080fe20000010041 */
[----:B------:R-:W-:Y:S01]  /*6250*/  FFMA.FTZ R65, R61, R76, -R68 ;  /* 0x0000004c3d417223 */ /* 0x000fe20000010844 */
[----:B------:R-:W-:Y:S02]  /*6260*/  LEA R68, P2, R62, UR17, 0x2 ;  /* 0x000000113e447c11 */ /* 0x000fe4000f8410ff */
[----:B------:R-:W-:Y:S01]  /*6270*/  LEA R60, P0, R66, UR10, 0x2 ;  /* 0x0000000a423c7c11 */ /* 0x000fe2000f8010ff */
[----:B------:R-:W-:Y:S01]  /*6280*/  FADD.FTZ R72, R188, R65 ;  /* 0x00000041bc487221 */ /* 0x000fe20000010000 */
[----:B------:R-:W-:Y:S01]  /*6290*/  LEA.HI.X R69, R62, UR18, R63, 0x2, P2 ;  /* 0x000000123e457c11 */ /* 0x000fe200090f143f */
[----:B------:R-:W-:Y:S01]  /*62a0*/  FADD.FTZ R187, R187, R70 ;  /* 0x00000046bbbb7221 */ /* 0x000fe20000010000 */
[----:B------:R-:W-:Y:S01]  /*62b0*/  LEA.HI.X R61, R66, UR15, R67, 0x2, P0 ;  /* 0x0000000f423d7c11 */ /* 0x000fe200080f1443 */
[-C--:B------:R-:W-:Y:S01]  /*62c0*/  FMUL.FTZ R63, R123, R72.reuse ;  /* 0x000000487b3f7220 */ /* 0x080fe20000410000 */
[-C--:B------:R-:W-:Y:S01]  /*62d0*/  FMUL.FTZ R66, R87, R72.reuse ;  /* 0x0000004857427220 */ /* 0x080fe20000410000 */
[----:B------:R-:W-:Y:S01]  /*62e0*/  FMUL.FTZ R123, R123, R187 ;  /* 0x000000bb7b7b7220 */ /* 0x000fe20000410000 */
[----:B------:R-:W-:Y:S01]  /*62f0*/  FMUL.FTZ R65, R0, R103 ;  /* 0x0000006700417220 */ /* 0x000fe20000410000 */
[-C--:B------:R-:W-:Y:S01]  /*6300*/  FFMA.FTZ R62, R124, R187.reuse, R63 ;  /* 0x000000bb7c3e7223 */ /* 0x080fe2000001003f */
[----:B------:R-:W-:Y:S01]  /*6310*/  FMUL.FTZ R63, R187, UR42 ;  /* 0x0000002abb3f7c20 */ /* 0x000fe20008410000 */
[----:B------:R-:W-:Y:S01]  /*6320*/  FMUL.FTZ R56, R72, UR42 ;  /* 0x0000002a48387c20 */ /* 0x000fe20008410000 */
[-C--:B------:R-:W-:Y:S01]  /*6330*/  FFMA.FTZ R123, R124, R72.reuse, -R123 ;  /* 0x000000487c7b7223 */ /* 0x080fe2000001087b */
[----:B------:R-:W-:Y:S01]  /*6340*/  FFMA.FTZ R70, R177, R187, R66 ;  /* 0x000000bbb1467223 */ /* 0x000fe20000010042 */
[----:B------:R-:W-:Y:S01]  /*6350*/  FADD.FTZ R124, R185, R62 ;  /* 0x0000003eb97c7221 */ /* 0x000fe20000010000 */
[----:B------:R-:W-:Y:S01]  /*6360*/  FFMA.FTZ R66, R72, UR45, -R63 ;  /* 0x0000002d48427c23 */ /* 0x000fe2000801083f */
[----:B------:R-:W-:Y:S01]  /*6370*/  FFMA.FTZ R87, R87, -R65, R210 ;  /* 0x8000004157577223 */ /* 0x000fe200000100d2 */
[C---:B------:R-:W-:Y:S01]  /*6380*/  FMUL.FTZ R72, R0.reuse, R72 ;  /* 0x0000004800487220 */ /* 0x040fe20000410000 */
[----:B------:R-:W-:Y:S01]  /*6390*/  FFMA.FTZ R62, R187, UR45, R56 ;  /* 0x0000002dbb3e7c23 */ /* 0x000fe20008010038 */
[----:B------:R-:W-:Y:S01]  /*63a0*/  FMUL.FTZ R56, R0, R187 ;  /* 0x000000bb00387220 */ /* 0x000fe20000410000 */
[----:B------:R-:W-:Y:S01]  /*63b0*/  FFMA.FTZ R65, -R177, R65, R212 ;  /* 0x00000041b1417223 */ /* 0x000fe200000101d4 */
[C---:B------:R-:W-:Y:S01]  /*63c0*/  FMUL.FTZ R74, R87.reuse, R72 ;  /* 0x00000048574a7220 */ /* 0x040fe20000410000 */
[----:B------:R-:W-:Y:S01]  /*63d0*/  FADD.FTZ R76, R186, R123 ;  /* 0x0000007bba4c7221 */ /* 0x000fe20000010000 */
[C---:B------:R-:W-:Y:S01]  /*63e0*/  FMUL.FTZ R59, R87.reuse, R56 ;  /* 0x00000038573b7220 */ /* 0x040fe20000410000 */
[----:B------:R-:W-:Y:S01]  /*63f0*/  FMUL.FTZ R87, R87, R66 ;  /* 0x0000004257577220 */ /* 0x000fe20000410000 */
[-C--:B------:R-:W-:Y:S01]  /*6400*/  FMUL.FTZ R67, R103, R56.reuse ;  /* 0x0000003867437220 */ /* 0x080fe20000410000 */
[----:B------:R-:W-:Y:S01]  /*6410*/  FFMA.FTZ R57, R65, R56, R74 ;  /* 0x0000003841397223 */ /* 0x000fe2000001004a */
[-C--:B------:R-:W-:Y:S01]  /*6420*/  FMUL.FTZ R73, R103, R72.reuse ;  /* 0x0000004867497220 */ /* 0x080fe20000410000 */
[C---:B------:R-:W-:Y:S01]  /*6430*/  FFMA.FTZ R56, R65.reuse, R72, -R59 ;  /* 0x0000004841387223 */ /* 0x040fe2000001083b */
[----:B------:R-:W-:Y:S01]  /*6440*/  FFMA.FTZ R72, R65, R62, R87 ;  /* 0x0000003e41487223 */ /* 0x000fe20000010057 */
[C---:B------:R-:W-:Y:S01]  /*6450*/  FMUL.FTZ R59, R125.reuse, R76 ;  /* 0x0000004c7d3b7220 */ /* 0x040fe20000410000 */
[-C--:B------:R-:W-:Y:S01]  /*6460*/  FMUL.FTZ R125, R125, R124.reuse ;  /* 0x0000007c7d7d7220 */ /* 0x080fe20000410000 */
[----:B------:R-:W-:Y:S01]  /*6470*/  FMUL.FTZ R65, R124, UR42 ;  /* 0x0000002a7c417c20 */ /* 0x000fe20008410000 */
[----:B------:R-:W-:Y:S01]  /*6480*/  FMUL.FTZ R63, R2, R105 ;  /* 0x00000069023f7220 */ /* 0x000fe20000410000 */
[----:B------:R-:W-:Y:S01]  /*6490*/  FFMA.FTZ R62, R126, R124, R59 ;  /* 0x0000007c7e3e7223 */ /* 0x000fe2000001003b */
[-C--:B------:R-:W-:Y:S01]  /*64a0*/  FFMA.FTZ R33, R0, R70.reuse, R33 ;  /* 0x0000004600217223 */ /* 0x080fe20000010021 */
[----:B------:R-:W-:Y:S01]  /*64b0*/  FFMA.FTZ R77, R103, R70, R72 ;  /* 0x00000046674d7223 */ /* 0x000fe20000010048 */
[CC--:B------:R-:W-:Y:S01]  /*64c0*/  FMUL.FTZ R66, R179.reuse, R76.reuse ;  /* 0x0000004cb3427220 */ /* 0x0c0fe20000410000 */
[-C--:B------:R-:W-:Y:S01]  /*64d0*/  FFMA.FTZ R125, R126, R76.reuse, -R125 ;  /* 0x0000004c7e7d7223 */ /* 0x080fe2000001087d */
[C---:B------:R-:W-:Y:S01]  /*64e0*/  FMUL.FTZ R59, R76.reuse, UR42 ;  /* 0x0000002a4c3b7c20 */ /* 0x040fe20008410000 */
[----:B------:R-:W-:Y:S01]  /*64f0*/  FFMA.FTZ R70, R76, UR45, -R65 ;  /* 0x0000002d4c467c23 */ /* 0x000fe20008010841 */
[-C--:B------:R-:W-:Y:S01]  /*6500*/  FFMA.FTZ R179, R179, -R63.reuse, R206 ;  /* 0x8000003fb3b37223 */ /* 0x080fe200000100ce */
[C---:B------:R-:W-:Y:S01]  /*6510*/  FMUL.FTZ R76, R2.reuse, R76 ;  /* 0x0000004c024c7220 */ /* 0x040fe20000410000 */
[-C--:B------:R-:W-:Y:S01]  /*6520*/  FMUL.FTZ R74, R2, R124.reuse ;  /* 0x0000007c024a7220 */ /* 0x080fe20000410000 */
[----:B------:R-:W-:Y:S01]  /*6530*/  FADD.FTZ R126, R183, R62 ;  /* 0x0000003eb77e7221 */ /* 0x000fe20000010000 */
[----:B------:R-:W-:Y:S01]  /*6540*/  FFMA.FTZ R66, R85, R124, R66 ;  /* 0x0000007c55427223 */ /* 0x000fe20000010042 */
[----:B------:R-:W-:Y:S01]  /*6550*/  FFMA.FTZ R62, R124, UR45, R59 ;  /* 0x0000002d7c3e7c23 */ /* 0x000fe2000801003b */
[C---:B------:R-:W-:Y:S01]  /*6560*/  FMUL.FTZ R124, R179.reuse, R76 ;  /* 0x0000004cb37c7220 */ /* 0x040fe20000410000 */
[----:B------:R-:W-:Y:S01]  /*6570*/  FMUL.FTZ R72, R179, R70 ;  /* 0x00000046b3487220 */ /* 0x000fe20000410000 */
[----:B------:R-:W-:Y:S01]  /*6580*/  FFMA.FTZ R63, -R85, R63, R208 ;  /* 0x0000003f553f7223 */ /* 0x000fe200000101d0 */
[----:B------:R-:W-:Y:S01]  /*6590*/  FMUL.FTZ R179, R179, R74 ;  /* 0x0000004ab3b37220 */ /* 0x000fe20000410000 */
[----:B------:R-:W-:Y:S01]  /*65a0*/  FADD.FTZ R184, R184, R125 ;  /* 0x0000007db8b87221 */ /* 0x000fe20000010000 */
[----:B------:R0:W-:Y:S01]  /*65b0*/  STS [R58+0x427c], R73 ;  /* 0x00427c493a007388 */ /* 0x0001e20000000800 */
[C---:B------:R-:W-:Y:S01]  /*65c0*/  FFMA.FTZ R72, R63.reuse, R62, R72 ;  /* 0x0000003e3f487223 */ /* 0x040fe20000010048 */
[----:B------:R-:W-:Y:S01]  /*65d0*/  FFMA.FTZ R70, R63, R76, -R179 ;  /* 0x0000004c3f467223 */ /* 0x000fe200000108b3 */
[C---:B------:R-:W-:Y:S01]  /*65e0*/  FMUL.FTZ R59, R127.reuse, R184 ;  /* 0x000000b87f3b7220 */ /* 0x040fe20000410000 */
[----:B------:R1:W-:Y:S01]  /*65f0*/  STS [R58+0x4278], R67 ;  /* 0x004278433a007388 */ /* 0x0003e20000000800 */
[----:B------:R-:W-:Y:S01]  /*6600*/  FMUL.FTZ R127, R127, R126 ;  /* 0x0000007e7f7f7220 */ /* 0x000fe20000410000 */
[----:B------:R-:W-:Y:S01]  /*6610*/  FMUL.FTZ R75, R105, R76 ;  /* 0x0000004c694b7220 */ /* 0x000fe20000410000 */
[----:B------:R-:W-:Y:S01]  /*6620*/  FMUL.FTZ R65, R3, R100 ;  /* 0x0000006403417220 */ /* 0x000fe20000410000 */
[C---:B------:R-:W-:Y:S01]  /*6630*/  FFMA.FTZ R62, R128.reuse, R126, R59 ;  /* 0x0000007e803e7223 */ /* 0x040fe2000001003b */
[----:B------:R-:W-:Y:S01]  /*6640*/  FFMA.FTZ R127, R128, R184, -R127 ;  /* 0x000000b8807f7223 */ /* 0x000fe2000001087f */
[----:B0-----:R-:W-:Y:S01]  /*6650*/  FMUL.FTZ R73, R105, R74 ;  /* 0x0000004a69497220 */ /* 0x001fe20000410000 */
[----:B------:R-:W-:Y:S01]  /*6660*/  FMUL.FTZ R123, R3, R126 ;  /* 0x0000007e037b7220 */ /* 0x000fe20000410000 */
[----:B------:R0:W-:Y:S01]  /*6670*/  STS [R58+0x4274], R75 ;  /* 0x0042744b3a007388 */ /* 0x0001e20000000800 */
[----:B------:R-:W-:Y:S01]  /*6680*/  FMUL.FTZ R59, R184, UR42 ;  /* 0x0000002ab83b7c20 */ /* 0x000fe20008410000 */
[----:B-1----:R-:W-:Y:S01]  /*6690*/  FFMA.FTZ R67, R63, R74, R124 ;  /* 0x0000004a3f437223 */ /* 0x002fe2000001007c */
[C---:B------:R-:W-:Y:S01]  /*66a0*/  FMUL.FTZ R63, R174.reuse, R184 ;  /* 0x000000b8ae3f7220 */ /* 0x040fe20000410000 */
[----:B------:R1:W-:Y:S01]  /*66b0*/  STS [R58+0x4270], R73 ;  /* 0x004270493a007388 */ /* 0x0003e20000000800 */
[-C--:B------:R-:W-:Y:S01]  /*66c0*/  FFMA.FTZ R174, R174, -R65.reuse, R209 ;  /* 0x80000041aeae7223 */ /* 0x080fe200000100d1 */
[----:B------:R-:W-:Y:S01]  /*66d0*/  FADD.FTZ R182, R182, R127 ;  /* 0x0000007fb6b67221 */ /* 0x000fe20000010000 */
[----:B------:R-:W-:Y:S01]  /*66e0*/  FFMA.FTZ R65, -R84, R65, R211 ;  /* 0x0000004154417223 */ /* 0x000fe200000101d3 */
[-C--:B------:R-:W-:Y:S01]  /*66f0*/  FFMA.FTZ R35, R2, R66.reuse, R35 ;  /* 0x0000004202237223 */ /* 0x080fe20000010023 */
[----:B------:R-:W-:Y:S01]  /*6700*/  FFMA.FTZ R74, R105, R66, R72 ;  /* 0x00000042694a7223 */ /* 0x000fe20000010048 */
[----:B0-----:R-:W-:Y:S01]  /*6710*/  FMUL.FTZ R75, R3, R184 ;  /* 0x000000b8034b7220 */ /* 0x001fe20000410000 */
[----:B------:R-:W-:Y:S01]  /*6720*/  FADD.FTZ R181, R181, R62 ;  /* 0x0000003eb5b57221 */ /* 0x000fe20000010000 */
[----:B------:R-:W-:Y:S01]  /*6730*/  FMUL.FTZ R124, R174, R123 ;  /* 0x0000007bae7c7220 */ /* 0x000fe20000410000 */
[----:B------:R-:W-:Y:S01]  /*6740*/  FFMA.FTZ R62, R126, UR45, R59 ;  /* 0x0000002d7e3e7c23 */ /* 0x000fe2000801003b */
[----:B-1----:R-:W-:Y:S01]  /*6750*/  FFMA.FTZ R73, R84, R126, R63 ;  /* 0x0000007e54497223 */ /* 0x002fe2000001003f */
[----:B------:R-:W-:Y:S01]  /*6760*/  FMUL.FTZ R63, R126, UR42 ;  /* 0x0000002a7e3f7c20 */ /* 0x000fe20008410000 */
[-C--:B------:R-:W-:Y:S01]  /*6770*/  FMUL.FTZ R72, R174, R75.reuse ;  /* 0x0000004bae487220 */ /* 0x080fe20000410000 */
[----:B------:R-:W-:Y:S01]  /*6780*/  FMUL.FTZ R59, R129, R182 ;  /* 0x000000b6813b7220 */ /* 0x000fe20000410000 */
[----:B------:R-:W-:Y:S01]  /*6790*/  FADD.FTZ R48, R77, R48 ;  /* 0x000000304d307221 */ /* 0x000fe20000010000 */
[----:B------:R-:W-:Y:S01]  /*67a0*/  FFMA.FTZ R63, R184, UR45, -R63 ;  /* 0x0000002db83f7c23 */ /* 0x000fe2000801083f */
[-C--:B------:R-:W-:Y:S01]  /*67b0*/  FMUL.FTZ R85, R100, R75.reuse ;  /* 0x0000004b64557220 */ /* 0x080fe20000410000 */
[----:B------:R-:W-:Y:S01]  /*67c0*/  FFMA.FTZ R124, R65, R75, -R124 ;  /* 0x0000004b417c7223 */ /* 0x000fe2000001087c */
[----:B------:R-:W-:Y:S01]  /*67d0*/  FMUL.FTZ R129, R129, R181 ;  /* 0x000000b581817220 */ /* 0x000fe20000410000 */
[----:B------:R-:W-:Y:S01]  /*67e0*/  FMUL.FTZ R66, R174, R63 ;  /* 0x0000003fae427220 */ /* 0x000fe20000410000 */
[-C--:B------:R-:W-:Y:S01]  /*67f0*/  FMUL.FTZ R77, R100, R123.reuse ;  /* 0x0000007b644d7220 */ /* 0x080fe20000410000 */
[C---:B------:R-:W-:Y:S01]  /*6800*/  FFMA.FTZ R123, R65.reuse, R123, R72 ;  /* 0x0000007b417b7223 */ /* 0x040fe20000010048 */
[----:B------:R-:W-:Y:S01]  /*6810*/  FMUL.FTZ R63, R4, R107 ;  /* 0x0000006b043f7220 */ /* 0x000fe20000410000 */
[----:B------:R-:W-:Y:S01]  /*6820*/  FFMA.FTZ R75, R65, R62, R66 ;  /* 0x0000003e414b7223 */ /* 0x000fe20000010042 */
[-C--:B------:R-:W-:Y:S01]  /*6830*/  FMUL.FTZ R62, R175, R182.reuse ;  /* 0x000000b6af3e7220 */ /* 0x080fe20000410000 */
[----:B------:R-:W-:Y:S01]  /*6840*/  FMUL.FTZ R65, R181, UR42 ;  /* 0x0000002ab5417c20 */ /* 0x000fe20008410000 */
[CC--:B------:R-:W-:Y:S01]  /*6850*/  FFMA.FTZ R129, R130.reuse, R182.reuse, -R129 ;  /* 0x000000b682817223 */ /* 0x0c0fe20000010881 */
[-C--:B------:R-:W-:Y:S01]  /*6860*/  FFMA.FTZ R59, R130, R181.reuse, R59 ;  /* 0x000000b5823b7223 */ /* 0x080fe2000001003b */
[----:B------:R-:W-:Y:S01]  /*6870*/  FADD.FTZ R51, R74, R51 ;  /* 0x000000334a337221 */ /* 0x000fe20000010000 */
[----:B------:R-:W-:Y:S01]  /*6880*/  FFMA.FTZ R66, R83, R181, R62 ;  /* 0x000000b553427223 */ /* 0x000fe2000001003e */
[----:B------:R-:W-:Y:S01]  /*6890*/  FFMA.FTZ R175, R175, -R63, R216 ;  /* 0x8000003fafaf7223 */ /* 0x000fe200000100d8 */
[C---:B------:R-:W-:Y:S01]  /*68a0*/  FMUL.FTZ R62, R182.reuse, UR42 ;  /* 0x0000002ab63e7c20 */ /* 0x040fe20008410000 */
[----:B------:R-:W-:Y:S01]  /*68b0*/  FFMA.FTZ R72, R182, UR45, -R65 ;  /* 0x0000002db6487c23 */ /* 0x000fe20008010841 */
[C---:B------:R-:W-:Y:S01]  /*68c0*/  FMUL.FTZ R74, R4.reuse, R182 ;  /* 0x000000b6044a7220 */ /* 0x040fe20000410000 */
[----:B------:R-:W-:Y:S01]  /*68d0*/  FMUL.FTZ R126, R4, R181 ;  /* 0x000000b5047e7220 */ /* 0x000fe20000410000 */
[----:B------:R-:W-:Y:S01]  /*68e0*/  FADD.FTZ R129, R180, R129 ;  /* 0x00000081b4817221 */ /* 0x000fe20000010000 */
[----:B------:R-:W-:Y:S01]  /*68f0*/  FADD.FTZ R178, R178, R59 ;  /* 0x0000003bb2b27221 */ /* 0x000fe20000010000 */
[----:B------:R-:W-:Y:S01]  /*6900*/  FFMA.FTZ R63, -R83, R63, R214 ;  /* 0x0000003f533f7223 */ /* 0x000fe200000101d6 */
[----:B------:R-:W-:Y:S01]  /*6910*/  FFMA.FTZ R62, R181, UR45, R62 ;  /* 0x0000002db53e7c23 */ /* 0x000fe2000801003e */
[C---:B------:R-:W-:Y:S01]  /*6920*/  FMUL.FTZ R76, R175.reuse, R74 ;  /* 0x0000004aaf4c7220 */ /* 0x040fe20000410000 */
[C---:B------:R-:W-:Y:S01]  /*6930*/  FMUL.FTZ R72, R175.reuse, R72 ;  /* 0x00000048af487220 */ /* 0x040fe20000410000 */
[----:B------:R-:W-:Y:S01]  /*6940*/  FMUL.FTZ R125, R175, R126 ;  /* 0x0000007eaf7d7220 */ /* 0x000fe20000410000 */
[----:B------:R0:W-:Y:S01]  /*6950*/  STS [R58+0x4268], R77 ;  /* 0x0042684d3a007388 */ /* 0x0001e20000000800 */
[----:B------:R-:W-:Y:S01]  /*6960*/  FMUL.FTZ R59, R131, R129 ;  /* 0x00000081833b7220 */ /* 0x000fe20000410000 */
[----:B------:R-:W-:Y:S01]  /*6970*/  FFMA.FTZ R34, R3, R73, R34 ;  /* 0x0000004903227223 */ /* 0x000fe20000010022 */
[----:B------:R-:W-:Y:S01]  /*6980*/  FMUL.FTZ R131, R131, R178 ;  /* 0x000000b283837220 */ /* 0x000fe20000410000 */
[C---:B------:R-:W-:Y:S01]  /*6990*/  FFMA.FTZ R125, R63.reuse, R74, -R125 ;  /* 0x0000004a3f7d7223 */ /* 0x040fe2000001087d */
[----:B------:R-:W-:Y:S01]  /*69a0*/  FFMA.FTZ R72, R63, R62, R72 ;  /* 0x0000003e3f487223 */ /* 0x000fe20000010048 */
[----:B------:R-:W-:Y:S01]  /*69b0*/  FMUL.FTZ R65, R5, R102 ;  /* 0x0000006605417220 */ /* 0x000fe20000410000 */
[C---:B------:R-:W-:Y:S01]  /*69c0*/  FFMA.FTZ R131, R132.reuse, R129, -R131 ;  /* 0x0000008184837223 */ /* 0x040fe20000010883 */
[----:B------:R-:W-:Y:S01]  /*69d0*/  FFMA.FTZ R62, R132, R178, R59 ;  /* 0x000000b2843e7223 */ /* 0x000fe2000001003b */
[----:B------:R1:W-:Y:S01]  /*69e0*/  STS [R58+0x426c], R85 ;  /* 0x00426c553a007388 */ /* 0x0003e20000000800 */
[----:B0-----:R-:W-:Y:S01]  /*69f0*/  FFMA.FTZ R77, R100, R73, R75 ;  /* 0x00000049644d7223 */ /* 0x001fe2000001004b */
[-C--:B------:R-:W-:Y:S01]  /*6a00*/  FMUL.FTZ R73, R107, R126.reuse ;  /* 0x0000007e6b497220 */ /* 0x080fe20000410000 */
[----:B------:R-:W-:Y:S01]  /*6a10*/  FFMA.FTZ R126, R63, R126, R76 ;  /* 0x0000007e3f7e7223 */ /* 0x000fe2000001004c */
[C---:B------:R-:W-:Y:S01]  /*6a20*/  FMUL.FTZ R63, R172.reuse, R129 ;  /* 0x00000081ac3f7220 */ /* 0x040fe20000410000 */
[-C--:B------:R-:W-:Y:S01]  /*6a30*/  FFMA.FTZ R172, R172, -R65.reuse, R215 ;  /* 0x80000041acac7223 */ /* 0x080fe200000100d7 */
[----:B------:R-:W-:Y:S01]  /*6a40*/  FFMA.FTZ R65, -R82, R65, R213 ;  /* 0x0000004152417223 */ /* 0x000fe200000101d5 */
[----:B------:R0:W-:Y:S01]  /*6a50*/  STS [R58+0x4260], R73 ;  /* 0x004260493a007388 */ /* 0x0001e20000000800 */
[----:B------:R-:W-:Y:S01]  /*6a60*/  FMUL.FTZ R75, R107, R74 ;  /* 0x0000004a6b4b7220 */ /* 0x000fe20000410000 */
[-C--:B------:R-:W-:Y:S01]  /*6a70*/  FFMA.FTZ R37, R4, R66.reuse, R37 ;  /* 0x0000004204257223 */ /* 0x080fe20000010025 */
[----:B-1----:R-:W-:Y:S01]  /*6a80*/  FADD.FTZ R85, R95, R62 ;  /* 0x0000003e5f557221 */ /* 0x002fe20000010000 */
[----:B------:R-:W-:Y:S01]  /*6a90*/  FFMA.FTZ R74, R107, R66, R72 ;  /* 0x000000426b4a7223 */ /* 0x000fe20000010048 */
[----:B------:R-:W-:Y:S01]  /*6aa0*/  FMUL.FTZ R66, R178, UR42 ;  /* 0x0000002ab2427c20 */ /* 0x000fe20008410000 */
[----:B------:R-:W-:Y:S01]  /*6ab0*/  FADD.FTZ R50, R77, R50 ;  /* 0x000000324d327221 */ /* 0x000fe20000010000 */
[----:B------:R-:W-:Y:S01]  /*6ac0*/  FMUL.FTZ R77, R5, R129 ;  /* 0x00000081054d7220 */ /* 0x000fe20000410000 */
[----:B------:R1:W-:Y:S01]  /*6ad0*/  STS [R58+0x4264], R75 ;  /* 0x0042644b3a007388 */ /* 0x0003e20000000800 */
[----:B------:R-:W-:Y:S01]  /*6ae0*/  FADD.FTZ R53, R74, R53 ;  /* 0x000000354a357221 */ /* 0x000fe20000010000 */
[----:B0-----:R-:W-:Y:S01]  /*6af0*/  FFMA.FTZ R73, R82, R178, R63 ;  /* 0x000000b252497223 */ /* 0x001fe2000001003f */
[----:B------:R-:W-:Y:S01]  /*6b00*/  FADD.FTZ R82, R176, R131 ;  /* 0x00000083b0527221 */ /* 0x000fe20000010000 */
[----:B------:R-:W-:Y:S01]  /*6b10*/  FMUL.FTZ R63, R129, UR42 ;  /* 0x0000002a813f7c20 */ /* 0x000fe20008410000 */
[----:B------:R-:W-:Y:S01]  /*6b20*/  FMUL.FTZ R76, R6, R85 ;  /* 0x00000055064c7220 */ /* 0x000fe20000410000 */
[----:B------:R-:W-:Y:S01]  /*6b30*/  FFMA.FTZ R36, R5, R73, R36 ;  /* 0x0000004905247223 */ /* 0x000fe20000010024 */
[CC--:B------:R-:W-:Y:S01]  /*6b40*/  FMUL.FTZ R59, R133.reuse, R82.reuse ;  /* 0x00000052853b7220 */ /* 0x0c0fe20000410000 */
[-C--:B------:R-:W-:Y:S01]  /*6b50*/  FMUL.FTZ R133, R133, R85.reuse ;  /* 0x0000005585857220 */ /* 0x080fe20000410000 */
[----:B------:R-:W-:Y:S01]  /*6b60*/  IADD3 R175, PT, PT, R122, 0xa80, RZ ;  /* 0x00000a807aaf7810 */ /* 0x000fe20007ffe0ff */
[----:B-1----:R-:W-:Y:S01]  /*6b70*/  FFMA.FTZ R75, R129, UR45, -R66 ;  /* 0x0000002d814b7c23 */ /* 0x002fe20008010842 */
[C---:B------:R-:W-:Y:S01]  /*6b80*/  FFMA.FTZ R62, R134.reuse, R85, R59 ;  /* 0x00000055863e7223 */ /* 0x040fe2000001003b */
[----:B------:R-:W-:Y:S01]  /*6b90*/  FFMA.FTZ R59, R134, R82, -R133 ;  /* 0x00000052863b7223 */ /* 0x000fe20000010885 */
[----:B------:R-:W-:Y:S01]  /*6ba0*/  FFMA.FTZ R66, R178, UR45, R63 ;  /* 0x0000002db2427c23 */ /* 0x000fe2000801003f */
[----:B------:R-:W-:Y:S01]  /*6bb0*/  FMUL.FTZ R63, R5, R178 ;  /* 0x000000b2053f7220 */ /* 0x000fe20000410000 */
[----:B------:R-:W-:Y:S01]  /*6bc0*/  FADD.FTZ R93, R93, R62 ;  /* 0x0000003e5d5d7221 */ /* 0x000fe20000010000 */
[C---:B------:R-:W-:Y:S01]  /*6bd0*/  FMUL.FTZ R62, R172.reuse, R77 ;  /* 0x0000004dac3e7220 */ /* 0x040fe20000410000 */
[----:B------:R-:W-:Y:S01]  /*6be0*/  FMUL.FTZ R72, R172, R75 ;  /* 0x0000004bac487220 */ /* 0x000fe20000410000 */
[----:B------:R-:W-:Y:S01]  /*6bf0*/  FADD.FTZ R59, R94, R59 ;  /* 0x0000003b5e3b7221 */ /* 0x000fe20000010000 */
[-C--:B------:R-:W-:Y:S01]  /*6c00*/  FMUL.FTZ R172, R172, R63.reuse ;  /* 0x0000003facac7220 */ /* 0x080fe20000410000 */
[----:B------:R-:W-:Y:S01]  /*6c10*/  FFMA.FTZ R94, R65, R63, R62 ;  /* 0x0000003f415e7223 */ /* 0x000fe2000001003e */
[C---:B------:R-:W-:Y:S01]  /*6c20*/  FMUL.FTZ R62, R135.reuse, R93 ;  /* 0x0000005d873e7220 */ /* 0x040fe20000410000 */
[----:B------:R-:W-:Y:S01]  /*6c30*/  FMUL.FTZ R83, R102, R63 ;  /* 0x0000003f66537220 */ /* 0x000fe20000410000 */
[----:B------:R-:W-:Y:S01]  /*6c40*/  FMUL.FTZ R63, R135, R59 ;  /* 0x0000003b873f7220 */ /* 0x000fe20000410000 */
[C---:B------:R-:W-:Y:S01]  /*6c50*/  FFMA.FTZ R95, R65.reuse, R77, -R172 ;  /* 0x0000004d415f7223 */ /* 0x040fe200000108ac */
[----:B------:R-:W-:Y:S01]  /*6c60*/  FFMA.FTZ R75, R65, R66, R72 ;  /* 0x00000042414b7223 */ /* 0x000fe20000010048 */
[C---:B------:R-:W-:Y:S01]  /*6c70*/  FFMA.FTZ R65, R136.reuse, R59, -R62 ;  /* 0x0000003b88417223 */ /* 0x040fe2000001083e */
[----:B------:R-:W-:Y:S01]  /*6c80*/  FFMA.FTZ R63, R136, R93, R63 ;  /* 0x0000005d883f7223 */ /* 0x000fe2000001003f */
[----:B------:R-:W-:Y:S01]  /*6c90*/  FMUL.FTZ R62, R173, R82 ;  /* 0x00000052ad3e7220 */ /* 0x000fe20000410000 */
[----:B------:R-:W-:Y:S01]  /*6ca0*/  FMUL.FTZ R66, R6, R109 ;  /* 0x0000006d06427220 */ /* 0x000fe20000410000 */
[----:B------:R-:W-:Y:S01]  /*6cb0*/  FADD.FTZ R92, R92, R65 ;  /* 0x000000415c5c7221 */ /* 0x000fe20000010000 */
[----:B------:R-:W-:Y:S01]  /*6cc0*/  FADD.FTZ R86, R86, R63 ;  /* 0x0000003f56567221 */ /* 0x000fe20000010000 */
[----:B------:R-:W-:Y:S01]  /*6cd0*/  FFMA.FTZ R72, R81, R85, R62 ;  /* 0x0000005551487223 */ /* 0x000fe2000001003e */
[----:B------:R-:W-:Y:S01]  /*6ce0*/  FMUL.FTZ R65, R85, UR42 ;  /* 0x0000002a55417c20 */ /* 0x000fe20008410000 */
[C---:B------:R-:W-:Y:S01]  /*6cf0*/  FMUL.FTZ R63, R137.reuse, R92 ;  /* 0x0000005c893f7220 */ /* 0x040fe20000410000 */
[-C--:B------:R-:W-:Y:S01]  /*6d00*/  FMUL.FTZ R137, R137, R86.reuse ;  /* 0x0000005689897220 */ /* 0x080fe20000410000 */
[C---:B------:R-:W-:Y:S01]  /*6d10*/  FMUL.FTZ R62, R82.reuse, UR42 ;  /* 0x0000002a523e7c20 */ /* 0x040fe20008410000 */
[----:B------:R-:W-:Y:S01]  /*6d20*/  FFMA.FTZ R74, R82, UR45, -R65 ;  /* 0x0000002d524a7c23 */ /* 0x000fe20008010841 */
[C---:B------:R-:W-:Y:S01]  /*6d30*/  FFMA.FTZ R63, R138.reuse, R86, R63 ;  /* 0x000000568a3f7223 */ /* 0x040fe2000001003f */
[----:B------:R-:W-:Y:S01]  /*6d40*/  FFMA.FTZ R138, R138, R92, -R137 ;  /* 0x0000005c8a8a7223 */ /* 0x000fe20000010889 */
[----:B------:R-:W-:Y:S01]  /*6d50*/  FFMA.FTZ R65, R85, UR45, R62 ;  /* 0x0000002d55417c23 */ /* 0x000fe2000801003e */
[----:B------:R-:W-:Y:S01]  /*6d60*/  FFMA.FTZ R173, R173, -R66, R220 ;  /* 0x80000042adad7223 */ /* 0x000fe200000100dc */
[----:B------:R-:W-:Y:S01]  /*6d70*/  FADD.FTZ R190, R190, R63 ;  /* 0x0000003fbebe7221 */ /* 0x000fe20000010000 */
[----:B------:R-:W-:Y:S01]  /*6d80*/  FADD.FTZ R189, R189, R138 ;  /* 0x0000008abdbd7221 */ /* 0x000fe20000010000 */
[----:B------:R-:W-:Y:S01]  /*6d90*/  FMUL.FTZ R82, R6, R82 ;  /* 0x0000005206527220 */ /* 0x000fe20000410000 */
[----:B------:R-:W-:Y:S01]  /*6da0*/  FFMA.FTZ R66, -R81, R66, R218 ;  /* 0x0000004251427223 */ /* 0x000fe200000101da */
[C---:B------:R-:W-:Y:S01]  /*6db0*/  FMUL.FTZ R62, R139.reuse, R190 ;  /* 0x000000be8b3e7220 */ /* 0x040fe20000410000 */
[----:B------:R-:W-:Y:S01]  /*6dc0*/  FMUL.FTZ R63, R139, R189 ;  /* 0x000000bd8b3f7220 */ /* 0x000fe20000410000 */
[----:B------:R-:W-:Y:S01]  /*6dd0*/  FFMA.FTZ R81, R102, R73, R75 ;  /* 0x0000004966517223 */ /* 0x000fe2000001004b */
[C---:B------:R-:W-:Y:S01]  /*6de0*/  FMUL.FTZ R127, R173.reuse, R82 ;  /* 0x00000052ad7f7220 */ /* 0x040fe20000410000 */
[C---:B------:R-:W-:Y:S01]  /*6df0*/  FFMA.FTZ R62, R140.reuse, R189, -R62 ;  /* 0x000000bd8c3e7223 */ /* 0x040fe2000001083e */
[----:B------:R-:W-:Y:S01]  /*6e00*/  FFMA.FTZ R63, R140, R190, R63 ;  /* 0x000000be8c3f7223 */ /* 0x000fe2000001003f */
[C---:B------:R-:W-:Y:S01]  /*6e10*/  FMUL.FTZ R73, R173.reuse, R74 ;  /* 0x0000004aad497220 */ /* 0x040fe20000410000 */
[-C--:B------:R-:W-:Y:S01]  /*6e20*/  FMUL.FTZ R173, R173, R76.reuse ;  /* 0x0000004cadad7220 */ /* 0x080fe20000410000 */
[----:B------:R-:W-:Y:S01]  /*6e30*/  FADD.FTZ R191, R191, R62 ;  /* 0x0000003ebfbf7221 */ /* 0x000fe20000010000 */
[----:B------:R-:W-:Y:S01]  /*6e40*/  FADD.FTZ R192, R192, R63 ;  /* 0x0000003fc0c07221 */ /* 0x000fe20000010000 */
[C---:B------:R-:W-:Y:S01]  /*6e50*/  FFMA.FTZ R127, R66.reuse, R76, R127 ;  /* 0x0000004c427f7223 */ /* 0x040fe2000001007f */
[C---:B------:R-:W-:Y:S01]  /*6e60*/  FFMA.FTZ R128, R66.reuse, R82, -R173 ;  /* 0x0000005242807223 */ /* 0x040fe200000108ad */
[C---:B------:R-:W-:Y:S01]  /*6e70*/  FMUL.FTZ R63, R141.reuse, R191 ;  /* 0x000000bf8d3f7220 */ /* 0x040fe20000410000 */
[-C--:B------:R-:W-:Y:S01]  /*6e80*/  FMUL.FTZ R62, R141, R192.reuse ;  /* 0x000000c08d3e7220 */ /* 0x080fe20000410000 */
[----:B------:R-:W-:Y:S01]  /*6e90*/  FFMA.FTZ R74, R66, R65, R73 ;  /* 0x00000041424a7223 */ /* 0x000fe20000010049 */
[----:B------:R-:W-:Y:S01]  /*6ea0*/  FMUL.FTZ R66, R170, R59 ;  /* 0x0000003baa427220 */ /* 0x000fe20000410000 */
[C---:B------:R-:W-:Y:S01]  /*6eb0*/  FFMA.FTZ R63, R142.reuse, R192, R63 ;  /* 0x000000c08e3f7223 */ /* 0x040fe2000001003f */
[----:B------:R-:W-:Y:S01]  /*6ec0*/  FFMA.FTZ R62, R142, R191, -R62 ;  /* 0x000000bf8e3e7223 */ /* 0x000fe2000001083e */
[----:B------:R-:W-:Y:S01]  /*6ed0*/  FMUL.FTZ R77, R102, R77 ;  /* 0x0000004d664d7220 */ /* 0x000fe20000410000 */
[----:B------:R-:W-:Y:S01]  /*6ee0*/  FFMA.FTZ R73, R80, R93, R66 ;  /* 0x0000005d50497223 */ /* 0x000fe20000010042 */
[----:B------:R-:W-:Y:S01]  /*6ef0*/  FADD.FTZ R194, R194, R63 ;  /* 0x0000003fc2c27221 */ /* 0x000fe20000010000 */
[----:B------:R-:W-:Y:S01]  /*6f00*/  FADD.FTZ R193, R193, R62 ;  /* 0x0000003ec1c17221 */ /* 0x000fe20000010000 */
[----:B------:R-:W-:Y:S01]  /*6f10*/  FMUL.FTZ R66, R59, UR42 ;  /* 0x0000002a3b427c20 */ /* 0x000fe20008410000 */
[----:B------:R-:W-:Y:S01]  /*6f20*/  FMUL.FTZ R65, R7, R104 ;  /* 0x0000006807417220 */ /* 0x000fe20000410000 */
[----:B------:R-:W-:Y:S01]  /*6f30*/  FMUL.FTZ R75, R109, R76 ;  /* 0x0000004c6d4b7220 */ /* 0x000fe20000410000 */
[----:B------:R-:W-:Y:S01]  /*6f40*/  FMUL.FTZ R62, R143, R194 ;  /* 0x000000c28f3e7220 */ /* 0x000fe20000410000 */
[-C--:B------:R-:W-:Y:S01]  /*6f50*/  FFMA.FTZ R39, R6, R72.reuse, R39 ;  /* 0x0000004806277223 */ /* 0x080fe20000010027 */
[----:B------:R-:W-:Y:S01]  /*6f60*/  FFMA.FTZ R76, R109, R72, R74 ;  /* 0x000000486d4c7223 */ /* 0x000fe2000001004a */
[----:B------:R-:W-:Y:S01]  /*6f70*/  FMUL.FTZ R63, R143, R193 ;  /* 0x000000c18f3f7220 */ /* 0x000fe20000410000 */
[C---:B------:R-:W-:Y:S01]  /*6f80*/  FMUL.FTZ R72, R93.reuse, UR42 ;  /* 0x0000002a5d487c20 */ /* 0x040fe20008410000 */
[----:B------:R-:W-:Y:S01]  /*6f90*/  FFMA.FTZ R66, R93, UR45, R66 ;  /* 0x0000002d5d427c23 */ /* 0x000fe20008010042 */
[----:B------:R-:W-:Y:S01]  /*6fa0*/  FFMA.FTZ R170, R170, -R65, R219 ;  /* 0x80000041aaaa7223 */ /* 0x000fe200000100db */
[----:B------:R-:W-:Y:S01]  /*6fb0*/  FMUL.FTZ R93, R7, R93 ;  /* 0x0000005d075d7220 */ /* 0x000fe20000410000 */
[----:B------:R0:W-:Y:S01]  /*6fc0*/  STS [R58+0x425c], R77 ;  /* 0x00425c4d3a007388 */ /* 0x0001e20000000800 */
[C---:B------:R-:W-:Y:S01]  /*6fd0*/  FFMA.FTZ R62, R144.reuse, R193, -R62 ;  /* 0x000000c1903e7223 */ /* 0x040fe2000001083e */
[----:B------:R-:W-:Y:S01]  /*6fe0*/  FFMA.FTZ R63, R144, R194, R63 ;  /* 0x000000c2903f7223 */ /* 0x000fe2000001003f */
[----:B------:R-:W-:Y:S01]  /*6ff0*/  FFMA.FTZ R65, -R80, R65, R217 ;  /* 0x0000004150417223 */ /* 0x000fe200000101d9 */
[----:B------:R1:W-:Y:S01]  /*7000*/  STS [R58+0x4250], R75 ;  /* 0x0042504b3a007388 */ /* 0x0003e20000000800 */
[----:B------:R-:W-:Y:S01]  /*7010*/  FMUL.FTZ R130, R170, R93 ;  /* 0x0000005daa827220 */ /* 0x000fe20000410000 */
[----:B------:R-:W-:Y:S01]  /*7020*/  FADD.FTZ R195, R195, R62 ;  /* 0x0000003ec3c37221 */ /* 0x000fe20000010000 */
[----:B------:R-:W-:Y:S01]  /*7030*/  FADD.FTZ R196, R196, R63 ;  /* 0x0000003fc4c47221 */ /* 0x000fe20000010000 */
[----:B------:R-:W-:Y:S01]  /*7040*/  FMUL.FTZ R63, R8, R111 ;  /* 0x0000006f083f7220 */ /* 0x000fe20000410000 */
[----:B------:R-:W-:Y:S01]  /*7050*/  FFMA.FTZ R38, R7, R73, R38 ;  /* 0x0000004907267223 */ /* 0x000fe20000010026 */
[----:B0-----:R-:W-:Y:S01]  /*7060*/  FMUL.FTZ R77, R109, R82 ;  /* 0x000000526d4d7220 */ /* 0x001fe20000410000 */
[----:B------:R-:W-:Y:S01]  /*7070*/  FMUL.FTZ R62, R145, R196 ;  /* 0x000000c4913e7220 */ /* 0x000fe20000410000 */
[----:B------:R-:W-:Y:S01]  /*7080*/  FADD.FTZ R55, R76, R55 ;  /* 0x000000374c377221 */ /* 0x000fe20000010000 */
[----:B------:R-:W-:Y:S01]  /*7090*/  FMUL.FTZ R85, R189, UR42 ;  /* 0x0000002abd557c20 */ /* 0x000fe20008410000 */
[----:B-1----:R-:W-:Y:S01]  /*70a0*/  FFMA.FTZ R75, R59, UR45, -R72 ;  /* 0x0000002d3b4b7c23 */ /* 0x002fe20008010848 */
[----:B------:R-:W-:Y:S01]  /*70b0*/  FMUL.FTZ R59, R7, R59 ;  /* 0x0000003b073b7220 */ /* 0x000fe20000410000 */
[----:B------:R0:W-:Y:S01]  /*70c0*/  STS [R58+0x4254], R77 ;  /* 0x0042544d3a007388 */ /* 0x0001e20000000800 */
[----:B------:R-:W-:Y:S01]  /*70d0*/  FFMA.FTZ R62, R146, R195, -R62 ;  /* 0x000000c3923e7223 */ /* 0x000fe2000001083e */
[C---:B------:R-:W-:Y:S01]  /*70e0*/  FMUL.FTZ R72, R170.reuse, R75 ;  /* 0x0000004baa487220 */ /* 0x040fe20000410000 */
[-C--:B------:R-:W-:Y:S01]  /*70f0*/  FMUL.FTZ R74, R170, R59.reuse ;  /* 0x0000003baa4a7220 */ /* 0x080fe20000410000 */
[----:B------:R-:W-:Y:S01]  /*7100*/  FFMA.FTZ R130, R65, R59, -R130 ;  /* 0x0000003b41827223 */ /* 0x000fe20000010882 */
[----:B------:R-:W-:Y:S01]  /*7110*/  FADD.FTZ R197, R197, R62 ;  /* 0x0000003ec5c57221 */ /* 0x000fe20000010000 */
[C---:B------:R-:W-:Y:S01]  /*7120*/  FFMA.FTZ R75, R65.reuse, R66, R72 ;  /* 0x00000042414b7223 */ /* 0x040fe20000010048 */
[----:B------:R-:W-:Y:S01]  /*7130*/  FFMA.FTZ R129, R65, R93, R74 ;  /* 0x0000005d41817223 */ /* 0x000fe2000001004a */
[----:B------:R-:W-:Y:S01]  /*7140*/  FFMA.FTZ R65, -R169, R63, R222 ;  /* 0x0000003fa9417223 */ /* 0x000fe200000101de */
[C---:B------:R-:W-:Y:S01]  /*7150*/  FMUL.FTZ R93, R104.reuse, R93 ;  /* 0x0000005d685d7220 */ /* 0x040fe20000410000 */
[----:B0-----:R-:W-:Y:S01]  /*7160*/  FMUL.FTZ R77, R104, R59 ;  /* 0x0000003b684d7220 */ /* 0x001fe20000410000 */
[----:B------:R-:W-:Y:S01]  /*7170*/  FMUL.FTZ R59, R145, R195 ;  /* 0x000000c3913b7220 */ /* 0x000fe20000410000 */
[----:B------:R-:W-:Y:S01]  /*7180*/  FMUL.FTZ R82, R14, R117 ;  /* 0x000000750e527220 */ /* 0x000fe20000410000 */
[----:B------:R-:W-:Y:S01]  /*7190*/  STS [R58+0x4258], R83 ;  /* 0x004258533a007388 */ /* 0x000fe20000000800 */
[----:B------:R-:W-:Y:S01]  /*71a0*/  FMUL.FTZ R137, R9, R190 ;  /* 0x000000be09897220 */ /* 0x000fe20000410000 */
[----:B------:R-:W-:Y:S01]  /*71b0*/  FFMA.FTZ R59, R146, R196, R59 ;  /* 0x000000c4923b7223 */ /* 0x000fe2000001003b */
[----:B------:R-:W-:Y:S01]  /*71c0*/  FMUL.FTZ R80, R13, R110 ;  /* 0x0000006e0d507220 */ /* 0x000fe20000410000 */
[----:B------:R0:W-:Y:S01]  /*71d0*/  STS [R58+0x424c], R77 ;  /* 0x00424c4d3a007388 */ /* 0x0001e20000000800 */
[----:B------:R-:W-:Y:S01]  /*71e0*/  FADD.FTZ R52, R81, R52 ;  /* 0x0000003451347221 */ /* 0x000fe20000010000 */
[----:B------:R-:W-:Y:S01]  /*71f0*/  FADD.FTZ R198, R198, R59 ;  /* 0x0000003bc6c67221 */ /* 0x000fe20000010000 */
[C---:B------:R-:W-:Y:S01]  /*7200*/  FMUL.FTZ R59, R171.reuse, R92 ;  /* 0x0000005cab3b7220 */ /* 0x040fe20000410000 */
[----:B------:R-:W-:Y:S01]  /*7210*/  FFMA.FTZ R171, R171, -R63, R224 ;  /* 0x8000003fabab7223 */ /* 0x000fe200000100e0 */
[C---:B------:R-:W-:Y:S01]  /*7220*/  FMUL.FTZ R63, R147.reuse, R197 ;  /* 0x000000c5933f7220 */ /* 0x040fe20000410000 */
[----:B------:R-:W-:Y:S01]  /*7230*/  FMUL.FTZ R66, R147, R198 ;  /* 0x000000c693427220 */ /* 0x000fe20000410000 */
[----:B------:R-:W-:Y:S01]  /*7240*/  FFMA.FTZ R62, R169, R86, R59 ;  /* 0x00000056a93e7223 */ /* 0x000fe2000001003b */
[----:B------:R-:W-:Y:S01]  /*7250*/  FFMA.FTZ R59, R104, R73, R75 ;  /* 0x00000049683b7223 */ /* 0x000fe2000001004b */
[C---:B------:R-:W-:Y:S01]  /*7260*/  FFMA.FTZ R63, R148.reuse, R198, R63 ;  /* 0x000000c6943f7223 */ /* 0x040fe2000001003f */
[----:B------:R-:W-:Y:S01]  /*7270*/  FFMA.FTZ R66, R148, R197, -R66 ;  /* 0x000000c594427223 */ /* 0x000fe20000010842 */
[----:B------:R-:W-:Y:S01]  /*7280*/  FMUL.FTZ R75, R86, UR42 ;  /* 0x0000002a564b7c20 */ /* 0x000fe20008410000 */
[----:B------:R-:W-:Y:S01]  /*7290*/  FMUL.FTZ R73, R92, UR42 ;  /* 0x0000002a5c497c20 */ /* 0x000fe20008410000 */
[----:B------:R-:W-:Y:S01]  /*72a0*/  FADD.FTZ R200, R200, R63 ;  /* 0x0000003fc8c87221 */ /* 0x000fe20000010000 */
[----:B------:R-:W-:Y:S01]  /*72b0*/  FADD.FTZ R199, R199, R66 ;  /* 0x00000042c7c77221 */ /* 0x000fe20000010000 */
[----:B------:R-:W-:Y:S01]  /*72c0*/  FFMA.FTZ R74, R92, UR45, -R75 ;  /* 0x0000002d5c4a7c23 */ /* 0x000fe2000801084b */
[----:B------:R-:W-:Y:S01]  /*72d0*/  FFMA.FTZ R72, R86, UR45, R73 ;  /* 0x0000002d56487c23 */ /* 0x000fe20008010049 */
[C---:B------:R-:W-:Y:S01]  /*72e0*/  FMUL.FTZ R66, R149.reuse, R200 ;  /* 0x000000c895427220 */ /* 0x040fe20000410000 */
[-C--:B------:R-:W-:Y:S01]  /*72f0*/  FMUL.FTZ R63, R149, R199.reuse ;  /* 0x000000c7953f7220 */ /* 0x080fe20000410000 */
[C---:B------:R-:W-:Y:S01]  /*7300*/  FMUL.FTZ R74, R171.reuse, R74 ;  /* 0x0000004aab4a7220 */ /* 0x040fe20000410000 */
[----:B------:R-:W-:Y:S01]  /*7310*/  FMUL.FTZ R86, R8, R86 ;  /* 0x0000005608567220 */ /* 0x000fe20000410000 */
[C---:B------:R-:W-:Y:S01]  /*7320*/  FFMA.FTZ R66, R150.reuse, R199, -R66 ;  /* 0x000000c796427223 */ /* 0x040fe20000010842 */
        /* <DEDUP_REMOVED lines=9> */
[-C--:B0-----:R-:W-:Y:S01]  /*73c0*/  FMUL.FTZ R77, R111, R92.reuse ;  /* 0x0000005c6f4d7220 */ /* 0x081fe20000410000 */
[C---:B------:R-:W-:Y:S01]  /*73d0*/  FFMA.FTZ R132, R65.reuse, R92, -R132 ;  /* 0x0000005c41847223 */ /* 0x040fe20000010884 */
[----:B------:R-:W-:Y:S01]  /*73e0*/  FMUL.FTZ R92, R16, R119 ;  /* 0x00000077105c7220 */ /* 0x000fe20000410000 */
[C---:B------:R-:W-:Y:S01]  /*73f0*/  FFMA.FTZ R72, R152.reuse, R201, -R72 ;  /* 0x000000c998487223 */ /* 0x040fe20000010848 */
[----:B------:R-:W-:Y:S01]  /*7400*/  FFMA.FTZ R73, R152, R202, R63 ;  /* 0x000000ca98497223 */ /* 0x000fe2000001003f */
[----:B------:R0:W-:Y:S01]  /*7410*/  STS [R58+0x4248], R93 ;  /* 0x0042485d3a007388 */ /* 0x0001e20000000800 */
[-C--:B------:R-:W-:Y:S01]  /*7420*/  FFMA.FTZ R131, R65, R86.reuse, R76 ;  /* 0x0000005641837223 */ /* 0x080fe2000001004c */
[----:B------:R-:W-:Y:S01]  /*7430*/  FADD.FTZ R203, R203, R72 ;  /* 0x00000048cbcb7221 */ /* 0x000fe20000010000 */
[----:B------:R-:W-:Y:S01]  /*7440*/  FMUL.FTZ R75, R111, R86 ;  /* 0x000000566f4b7220 */ /* 0x000fe20000410000 */
[----:B------:R-:W-:Y:S01]  /*7450*/  FMUL.FTZ R86, R15, R112 ;  /* 0x000000700f567220 */ /* 0x000fe20000410000 */
[----:B------:R-:W-:Y:S01]  /*7460*/  FMUL.FTZ R72, R190, UR42 ;  /* 0x0000002abe487c20 */ /* 0x000fe20008410000 */
[----:B------:R-:W-:Y:S01]  /*7470*/  FADD.FTZ R204, R204, R73 ;  /* 0x00000049cccc7221 */ /* 0x000fe20000010000 */
[----:B------:R-:W-:Y:S01]  /*7480*/  FMUL.FTZ R134, R16, R203 ;  /* 0x000000cb10867220 */ /* 0x000fe20000410000 */
[----:B------:R-:W-:Y:S01]  /*7490*/  FMUL.FTZ R74, R9, R106 ;  /* 0x0000006a094a7220 */ /* 0x000fe20000410000 */
[----:B------:R-:W-:Y:S01]  /*74a0*/  FFMA.FTZ R87, -R154, R86, R233 ;  /* 0x000000569a577223 */ /* 0x000fe200000101e9 */
[-C--:B0-----:R-:W-:Y:S01]  /*74b0*/  FFMA.FTZ R93, -R153, R92.reuse, R238 ;  /* 0x0000005c995d7223 */ /* 0x081fe200000101ee */
[----:B------:R-:W-:Y:S01]  /*74c0*/  FFMA.FTZ R92, R155, -R92, R236 ;  /* 0x8000005c9b5c7223 */ /* 0x000fe200000100ec */
[----:B------:R-:W-:Y:S01]  /*74d0*/  FFMA.FTZ R73, R189, UR45, -R72 ;  /* 0x0000002dbd497c23 */ /* 0x000fe20008010848 */
[----:B------:R-:W-:Y:S01]  /*74e0*/  FFMA.FTZ R86, R156, -R86, R231 ;  /* 0x800000569c567223 */ /* 0x000fe200000100e7 */
[C---:B------:R-:W-:Y:S01]  /*74f0*/  FMUL.FTZ R133, R15.reuse, R201 ;  /* 0x000000c90f857220 */ /* 0x040fe20000410000 */
[----:B------:R-:W-:Y:S01]  /*7500*/  FMUL.FTZ R136, R16, R204 ;  /* 0x000000cc10887220 */ /* 0x000fe20000410000 */
[----:B------:R-:W-:Y:S01]  /*7510*/  FMUL.FTZ R72, R92, R134 ;  /* 0x000000865c487220 */ /* 0x000fe20000410000 */
[C---:B------:R-:W-:Y:S01]  /*7520*/  FMUL.FTZ R65, R168.reuse, R189 ;  /* 0x000000bda8417220 */ /* 0x040fe20000410000 */
[-C--:B------:R-:W-:Y:S01]  /*7530*/  FFMA.FTZ R168, R168, -R74.reuse, R223 ;  /* 0x8000004aa8a87223 */ /* 0x080fe200000100df */
[----:B------:R-:W-:Y:S01]  /*7540*/  FFMA.FTZ R63, -R166, R74, R221 ;  /* 0x0000004aa63f7223 */ /* 0x000fe200000101dd */
[----:B------:R-:W-:Y:S01]  /*7550*/  FMUL.FTZ R135, R15, R202 ;  /* 0x000000ca0f877220 */ /* 0x000fe20000410000 */
[----:B------:R-:W-:Y:S01]  /*7560*/  FMUL.FTZ R74, R86, R133 ;  /* 0x00000085564a7220 */ /* 0x000fe20000410000 */
[----:B------:R-:W-:Y:S01]  /*7570*/  FFMA.FTZ R72, R93, R136, R72 ;  /* 0x000000885d487223 */ /* 0x000fe20000010048 */
[C---:B------:R-:W-:Y:S01]  /*7580*/  FMUL.FTZ R84, R168.reuse, R73 ;  /* 0x00000049a8547220 */ /* 0x040fe20000410000 */
[----:B------:R-:W-:Y:S01]  /*7590*/  FMUL.FTZ R189, R9, R189 ;  /* 0x000000bd09bd7220 */ /* 0x000fe20000410000 */
[----:B------:R-:W-:Y:S01]  /*75a0*/  FFMA.FTZ R73, R87, R135, R74 ;  /* 0x0000008757497223 */ /* 0x000fe2000001004a */
[----:B------:R-:W-:Y:S01]  /*75b0*/  FADD.FTZ R72, RZ, R72 ;  /* 0x00000048ff487221 */ /* 0x000fe20000010000 */
[----:B------:R0:W-:Y:S01]  /*75c0*/  STS [R58+0x4240], R75 ;  /* 0x0042404b3a007388 */ /* 0x0001e20000000800 */
[----:B------:R-:W-:Y:S01]  /*75d0*/  FMUL.FTZ R76, R168, R189 ;  /* 0x000000bda84c7220 */ /* 0x000fe20000410000 */
[-C--:B------:R-:W-:Y:S01]  /*75e0*/  FFMA.FTZ R83, -R157, R82.reuse, R234 ;  /* 0x000000529d537223 */ /* 0x080fe200000101ea */
[----:B------:R-:W-:Y:S01]  /*75f0*/  FFMA.FTZ R82, R159, -R82, R78 ;  /* 0x800000529f527223 */ /* 0x000fe2000001004e */
[----:B------:R-:W-:Y:S01]  /*7600*/  FMUL.FTZ R138, R14, R199 ;  /* 0x000000c70e8a7220 */ /* 0x000fe20000410000 */
[----:B------:R1:W-:Y:S01]  /*7610*/  STS [R58+0x4244], R77 ;  /* 0x0042444d3a007388 */ /* 0x0003e20000000800 */
[----:B------:R-:W-:Y:S01]  /*7620*/  FMUL.FTZ R168, R168, R137 ;  /* 0x00000089a8a87220 */ /* 0x000fe20000410000 */
[----:B------:R-:W-:Y:S01]  /*7630*/  FMUL.FTZ R74, R86, R135 ;  /* 0x00000087564a7220 */ /* 0x000fe20000410000 */
[----:B------:R-:W-:Y:S01]  /*7640*/  FMUL.FTZ R140, R14, R200 ;  /* 0x000000c80e8c7220 */ /* 0x000fe20000410000 */
[----:B------:R-:W-:Y:S01]  /*7650*/  FFMA.FTZ R81, -R158, R80, R229 ;  /* 0x000000509e517223 */ /* 0x000fe200000101e5 */
[----:B0-----:R-:W-:Y:S01]  /*7660*/  FADD.FTZ R75, R72, R73 ;  /* 0x00000049484b7221 */ /* 0x001fe20000010000 */
[----:B------:R-:W-:Y:S01]  /*7670*/  FMUL.FTZ R72, R92, R136 ;  /* 0x000000885c487220 */ /* 0x000fe20000410000 */
[----:B------:R-:W-:Y:S01]  /*7680*/  FFMA.FTZ R73, R87, R133, -R74 ;  /* 0x0000008557497223 */ /* 0x000fe2000001084a */
[----:B------:R-:W-:Y:S01]  /*7690*/  FMUL.FTZ R74, R82, R140 ;  /* 0x0000008c524a7220 */ /* 0x000fe20000410000 */
[----:B------:R-:W-:Y:S01]  /*76a0*/  FFMA.FTZ R80, R160, -R80, R79 ;  /* 0x80000050a0507223 */ /* 0x000fe2000001004f */
[-C--:B-1----:R-:W-:Y:S01]  /*76b0*/  FMUL.FTZ R77, R106, R137.reuse ;  /* 0x000000896a4d7220 */ /* 0x082fe20000410000 */
[----:B------:R-:W-:Y:S01]  /*76c0*/  FFMA.FTZ R137, R63, R137, R76 ;  /* 0x000000893f897223 */ /* 0x000fe2000001004c */
[----:B------:R-:W-:Y:S01]  /*76d0*/  FFMA.FTZ R72, R93, R134, -R72 ;  /* 0x000000865d487223 */ /* 0x000fe20000010848 */
[----:B------:R-:W-:Y:S01]  /*76e0*/  FMUL.FTZ R76, R82, R138 ;  /* 0x0000008a524c7220 */ /* 0x000fe20000410000 */
[C---:B------:R-:W-:Y:S01]  /*76f0*/  FMUL.FTZ R141, R13.reuse, R198 ;  /* 0x000000c60d8d7220 */ /* 0x040fe20000410000 */
[----:B------:R-:W-:Y:S01]  /*7700*/  FMUL.FTZ R143, R13, R197 ;  /* 0x000000c50d8f7220 */ /* 0x000fe20000410000 */
[----:B------:R-:W-:Y:S01]  /*7710*/  FADD.FTZ R72, RZ, R72 ;  /* 0x00000048ff487221 */ /* 0x000fe20000010000 */
[----:B------:R-:W-:Y:S01]  /*7720*/  FFMA.FTZ R76, R83, R140, R76 ;  /* 0x0000008c534c7223 */ /* 0x000fe2000001004c */
[----:B------:R0:W-:Y:S01]  /*7730*/  STS [R58+0x4238], R77 ;  /* 0x0042384d3a007388 */ /* 0x0001e20000000800 */
[----:B------:R-:W-:Y:S01]  /*7740*/  FMUL.FTZ R152, R10, R191 ;  /* 0x000000bf0a987220 */ /* 0x000fe20000410000 */
[----:B------:R-:W-:Y:S01]  /*7750*/  FADD.FTZ R72, R72, R73 ;  /* 0x0000004948487221 */ /* 0x000fe20000010000 */
[----:B------:R-:W-:Y:S01]  /*7760*/  FADD.FTZ R75, R75, R76 ;  /* 0x0000004c4b4b7221 */ /* 0x000fe20000010000 */
        /* <DEDUP_REMOVED lines=10> */
[----:B------:R-:W-:Y:S01]  /*7810*/  FADD.FTZ R142, R75, R74 ;  /* 0x0000004a4b8e7221 */ /* 0x000fe20000010000 */
[-C--:B0-----:R-:W-:Y:S01]  /*7820*/  FFMA.FTZ R77, R167, -R76.reuse, R228 ;  /* 0x8000004ca74d7223 */ /* 0x081fe200000100e4 */
[----:B------:R-:W-:Y:S01]  /*7830*/  FMUL.FTZ R74, R12, R115 ;  /* 0x000000730c4a7220 */ /* 0x000fe20000410000 */
[----:B------:R-:W-:Y:S01]  /*7840*/  FFMA.FTZ R76, -R165, R76, R226 ;  /* 0x0000004ca54c7223 */ /* 0x000fe200000101e2 */
[----:B------:R-:W-:Y:S01]  /*7850*/  FMUL.FTZ R72, R11, R108 ;  /* 0x0000006c0b487220 */ /* 0x000fe20000410000 */
[----:B------:R-:W-:Y:S01]  /*7860*/  FMUL.FTZ R145, R77, R152 ;  /* 0x000000984d917220 */ /* 0x000fe20000410000 */
[-C--:B------:R-:W-:Y:S01]  /*7870*/  FFMA.FTZ R75, -R161, R74.reuse, R230 ;  /* 0x0000004aa14b7223 */ /* 0x080fe200000101e6 */
[----:B------:R-:W-:Y:S01]  /*7880*/  FFMA.FTZ R74, R163, -R74, R232 ;  /* 0x8000004aa34a7223 */ /* 0x000fe200000100e8 */
[-C--:B------:R-:W-:Y:S01]  /*7890*/  FMUL.FTZ R147, R113, R146.reuse ;  /* 0x0000009271937220 */ /* 0x080fe20000410000 */
[----:B------:R-:W-:Y:S01]  /*78a0*/  FFMA.FTZ R169, R76, R146, R145 ;  /* 0x000000924ca97223 */ /* 0x000fe20000010091 */
[----:B------:R-:W-:Y:S01]  /*78b0*/  FFMA.FTZ R73, -R162, R72, R225 ;  /* 0x00000048a2497223 */ /* 0x000fe200000101e1 */
[----:B------:R-:W-:Y:S01]  /*78c0*/  FMUL.FTZ R145, R77, R146 ;  /* 0x000000924d917220 */ /* 0x000fe20000410000 */
[----:B------:R-:W-:Y:S01]  /*78d0*/  FFMA.FTZ R72, R164, -R72, R227 ;  /* 0x80000048a4487223 */ /* 0x000fe200000100e3 */
[----:B------:R-:W-:Y:S01]  /*78e0*/  FMUL.FTZ R146, R12, R196 ;  /* 0x000000c40c927220 */ /* 0x000fe20000410000 */
[----:B------:R-:W-:Y:S01]  /*78f0*/  FMUL.FTZ R150, R74, R148 ;  /* 0x000000944a967220 */ /* 0x000fe20000410000 */
[----:B------:R-:W-:Y:S01]  /*7900*/  FMUL.FTZ R149, R11, R193 ;  /* 0x000000c10b957220 */ /* 0x000fe20000410000 */
[----:B------:R0:W-:Y:S01]  /*7910*/  STS [R58+0x4230], R147 ;  /* 0x004230933a007388 */ /* 0x0001e20000000800 */
[-C--:B------:R-:W-:Y:S01]  /*7920*/  FFMA.FTZ R171, R76, R152.reuse, -R145 ;  /* 0x000000984cab7223 */ /* 0x080fe20000010891 */
[----:B------:R-:W-:Y:S01]  /*7930*/  FMUL.FTZ R173, R113, R152 ;  /* 0x0000009871ad7220 */ /* 0x000fe20000410000 */
[-C--:B------:R-:W-:Y:S01]  /*7940*/  FFMA.FTZ R145, R75, R146.reuse, R150 ;  /* 0x000000924b917223 */ /* 0x080fe20000010096 */
[----:B------:R-:W-:Y:S01]  /*7950*/  FMUL.FTZ R152, R72, R149 ;  /* 0x0000009548987220 */ /* 0x000fe20000410000 */
[----:B------:R-:W-:Y:S01]  /*7960*/  FMUL.FTZ R150, R74, R146 ;  /* 0x000000924a967220 */ /* 0x000fe20000410000 */
[-C--:B------:R-:W-:Y:S01]  /*7970*/  FFMA.FTZ R139, R63, R189.reuse, -R168 ;  /* 0x000000bd3f8b7223 */ /* 0x080fe200000108a8 */
[----:B------:R-:W-:Y:S01]  /*7980*/  FADD.FTZ R142, R142, R145 ;  /* 0x000000918e8e7221 */ /* 0x000fe20000010000 */
[----:B------:R-:W-:Y:S01]  /*7990*/  FMUL.FTZ R189, R106, R189 ;  /* 0x000000bd6abd7220 */ /* 0x000fe20000410000 */
[----:B------:R-:W-:Y:S01]  /*79a0*/  FFMA.FTZ R145, R75, R148, -R150 ;  /* 0x000000944b917223 */ /* 0x000fe20000010896 */
[----:B0-----:R-:W-:Y:S01]  /*79b0*/  FMUL.FTZ R147, R11, R194 ;  /* 0x000000c20b937220 */ /* 0x001fe20000410000 */
[C---:B------:R-:W-:Y:S01]  /*79c0*/  FMUL.FTZ R141, R110.reuse, R141 ;  /* 0x0000008d6e8d7220 */ /* 0x040fe20000410000 */
[----:B------:R-:W-:Y:S01]  /*79d0*/  FMUL.FTZ R143, R110, R143 ;  /* 0x0000008f6e8f7220 */ /* 0x000fe20000410000 */
[----:B------:R-:W-:Y:S01]  /*79e0*/  FADD.FTZ R144, R144, R145 ;  /* 0x0000009190907221 */ /* 0x000fe20000010000 */
[CC--:B------:R-:W-:Y:S01]  /*79f0*/  FFMA.FTZ R151, R73.reuse, R147.reuse, R152 ;  /* 0x0000009349977223 */ /* 0x0c0fe20000010098 */
[-C--:B------:R-:W-:Y:S01]  /*7a00*/  FMUL.FTZ R150, R72, R147.reuse ;  /* 0x0000009348967220 */ /* 0x080fe20000410000 */
[----:B------:R-:W-:Y:S01]  /*7a10*/  FMUL.FTZ R147, R108, R147 ;  /* 0x000000936c937220 */ /* 0x000fe20000410000 */
[----:B------:R-:W-:Y:S01]  /*7a20*/  FMUL.FTZ R135, R112, R135 ;  /* 0x0000008770877220 */ /* 0x000fe20000410000 */
[----:B------:R-:W-:Y:S01]  /*7a30*/  FADD.FTZ R142, R142, R151 ;  /* 0x000000978e8e7221 */ /* 0x000fe20000010000 */
[-C--:B------:R-:W-:Y:S01]  /*7a40*/  FFMA.FTZ R145, R73, R149.reuse, -R150 ;  /* 0x0000009549917223 */ /* 0x080fe20000010896 */
[----:B------:R-:W-:Y:S01]  /*7a50*/  FMUL.FTZ R149, R108, R149 ;  /* 0x000000956c957220 */ /* 0x000fe20000410000 */
[----:B------:R-:W-:Y:S01]  /*7a60*/  FMUL.FTZ R133, R112, R133 ;  /* 0x0000008570857220 */ /* 0x000fe20000410000 */
[----:B------:R-:W-:Y:S01]  /*7a70*/  FADD.FTZ R142, R142, R169 ;  /* 0x000000a98e8e7221 */ /* 0x000fe20000010000 */
[----:B------:R-:W-:Y:S01]  /*7a80*/  FADD.FTZ R144, R144, R145 ;  /* 0x0000009190907221 */ /* 0x000fe20000010000 */
[C---:B------:R-:W-:Y:S01]  /*7a90*/  FMUL.FTZ R145, R115.reuse, R146 ;  /* 0x0000009273917220 */ /* 0x040fe20000410000 */
[----:B------:R-:W-:Y:S01]  /*7aa0*/  STS [R58+0x423c], R189 ;  /* 0x00423cbd3a007388 */ /* 0x000fe20000000800 */
[----:B------:R-:W-:Y:S01]  /*7ab0*/  FADD.FTZ R142, R142, R137 ;  /* 0x000000898e8e7221 */ /* 0x000fe20000010000 */
[----:B------:R-:W-:Y:S01]  /*7ac0*/  FADD.FTZ R144, R144, R171 ;  /* 0x000000ab90907221 */ /* 0x000fe20000010000 */
[----:B------:R-:W-:Y:S01]  /*7ad0*/  FMUL.FTZ R137, R115, R148 ;  /* 0x0000009473897220 */ /* 0x000fe20000410000 */
[----:B------:R-:W-:Y:S01]  /*7ae0*/  STS [R58+0x4234], R173 ;  /* 0x004234ad3a007388 */ /* 0x000fe20000000800 */
[----:B------:R-:W-:Y:S01]  /*7af0*/  FADD.FTZ R142, R142, R131 ;  /* 0x000000838e8e7221 */ /* 0x000fe20000010000 */
[----:B------:R-:W-:Y:S01]  /*7b00*/  FADD.FTZ R139, R144, R139 ;  /* 0x0000008b908b7221 */ /* 0x000fe20000010000 */
[----:B------:R-:W-:Y:S01]  /*7b10*/  IADD3 R151, PT, PT, R122, 0x880, RZ ;  /* 0x000008807a977810 */ /* 0x000fe20007ffe0ff */
        /* <DEDUP_REMOVED lines=12> */
[----:B------:R0:W-:Y:S01]  /*7be0*/  STS [R58+0x4224], R137 ;  /* 0x004224893a007388 */ /* 0x0001e20000000800 */
[----:B------:R-:W-:Y:S01]  /*7bf0*/  FADD.FTZ R126, R131, R126 ;  /* 0x0000007e837e7221 */ /* 0x000fe20000010000 */
[----:B------:R-:W-:Y:S01]  /*7c00*/  FADD.FTZ R128, R128, R95 ;  /* 0x0000005f80807221 */ /* 0x000fe20000010000 */
[C---:B------:R-:W-:Y:S01]  /*7c10*/  FMUL.FTZ R95, R119.reuse, R136 ;  /* 0x00000088775f7220 */ /* 0x040fe20000410000 */
[----:B------:R1:W-:Y:S01]  /*7c20*/  STS [R58+0x4218], R141 ;  /* 0x0042188d3a007388 */ /* 0x0003e20000000800 */
[----:B------:R-:W-:Y:S01]  /*7c30*/  FADD.FTZ R126, R126, R123 ;  /* 0x0000007b7e7e7221 */ /* 0x000fe20000010000 */
[----:B------:R-:W-:Y:S01]  /*7c40*/  FMUL.FTZ R123, R119, R134 ;  /* 0x00000086777b7220 */ /* 0x000fe20000410000 */
[----:B------:R-:W-:Y:S01]  /*7c50*/  FADD.FTZ R125, R128, R125 ;  /* 0x0000007d807d7221 */ /* 0x000fe20000010000 */
[----:B------:R2:W-:Y:S01]  /*7c60*/  STS [R58+0x421c], R143 ;  /* 0x00421c8f3a007388 */ /* 0x0005e20000000800 */
[----:B------:R-:W-:Y:S01]  /*7c70*/  FADD.FTZ R126, R126, R67 ;  /* 0x000000437e7e7221 */ /* 0x000fe20000010000 */
[----:B------:R-:W-:Y:S01]  /*7c80*/  IADD3 R131, PT, PT, R122, 0x280, RZ ;  /* 0x000002807a837810 */ /* 0x000fe20007ffe0ff */
[----:B------:R-:W-:Y:S01]  /*7c90*/  FADD.FTZ R125, R125, R124 ;  /* 0x0000007c7d7d7221 */ /* 0x000fe20000010000 */
[----:B------:R3:W-:Y:S01]  /*7ca0*/  STS [R58+0x4210], R127 ;  /* 0x0042107f3a007388 */ /* 0x0007e20000000800 */
[----:B------:R-:W-:Y:S01]  /*7cb0*/  FADD.FTZ R67, R126, R57 ;  /* 0x000000397e437221 */ /* 0x000fe20000010000 */
[C---:B------:R-:W-:Y:S01]  /*7cc0*/  IADD3 R57, PT, PT, R122.reuse, 0x80, RZ ;  /* 0x000000807a397810 */ /* 0x040fe20007ffe0ff */
[----:B------:R-:W-:Y:S01]  /*7cd0*/  FADD.FTZ R125, R125, R70 ;  /* 0x000000467d7d7221 */ /* 0x000fe20000010000 */
[----:B------:R4:W-:Y:S01]  /*7ce0*/  STS [R58+0x4214], R129 ;  /* 0x004214813a007388 */ /* 0x0009e20000000800 */
[----:B0-----:R-:W-:Y:S01]  /*7cf0*/  IADD3 R137, PT, PT, R122, 0x500, RZ ;  /* 0x000005007a897810 */ /* 0x001fe20007ffe0ff */
[----:B------:R-:W-:Y:S01]  /*7d00*/  FFMA.FTZ R65, R166, R190, R65 ;  /* 0x000000bea6417223 */ /* 0x000fe20000010041 */
[C---:B-1----:R-:W-:Y:S01]  /*7d10*/  IADD3 R141, PT, PT, R122.reuse, 0x600, RZ ;  /* 0x000006007a8d7810 */ /* 0x042fe20007ffe0ff */
[----:B------:R0:W-:Y:S01]  /*7d20*/  STS [R58+0x4208], R135 ;  /* 0x004208873a007388 */ /* 0x0001e20000000800 */
[----:B--2---:R-:W-:Y:S01]  /*7d30*/  IADD3 R143, PT, PT, R122, 0x680, RZ ;  /* 0x000006807a8f7810 */ /* 0x004fe20007ffe0ff */
[----:B------:R-:W-:Y:S01]  /*7d40*/  FFMA.FTZ R85, R190, UR45, R85 ;  /* 0x0000002dbe557c23 */ /* 0x000fe20008010055 */
[C---:B---3--:R-:W-:Y:S01]  /*7d50*/  IADD3 R127, PT, PT, R122.reuse, 0x100, RZ ;  /* 0x000001007a7f7810 */ /* 0x048fe20007ffe0ff */
[----:B------:R1:W-:Y:S01]  /*7d60*/  STS [R58+0x420c], R133 ;  /* 0x00420c853a007388 */ /* 0x0003e20000000800 */
[C---:B------:R-:W-:Y:S01]  /*7d70*/  IADD3 R145, PT, PT, R122.reuse, 0x700, RZ ;  /* 0x000007007a917810 */ /* 0x040fe20007ffe0ff */
[----:B------:R-:W-:Y:S01]  /*7d80*/  FADD.FTZ R70, R125, R56 ;  /* 0x000000387d467221 */ /* 0x000fe20000010000 */
[C---:B----4-:R-:W-:Y:S01]  /*7d90*/  IADD3 R129, PT, PT, R122.reuse, 0x180, RZ ;  /* 0x000001807a817810 */ /* 0x050fe20007ffe0ff */
[----:B------:R2:W-:Y:S01]  /*7da0*/  STS [R58+0x4200], R95 ;  /* 0x0042005f3a007388 */ /* 0x0005e20000000800 */
[C---:B------:R-:W-:Y:S01]  /*7db0*/  IADD3 R147, PT, PT, R122.reuse, 0x780, RZ ;  /* 0x000007807a937810 */ /* 0x040fe20007ffe0ff */
[----:B------:R-:W-:Y:S01]  /*7dc0*/  FMUL.FTZ R231, R31, -R231 ;  /* 0x800000e71fe77220 */ /* 0x000fe20000410000 */
[C---:B0-----:R-:W-:Y:S01]  /*7dd0*/  IADD3 R135, PT, PT, R122.reuse, 0x380, RZ ;  /* 0x000003807a877810 */ /* 0x041fe20007ffe0ff */
[----:B------:R0:W-:Y:S01]  /*7de0*/  STS [R58+0x4204], R123 ;  /* 0x0042047b3a007388 */ /* 0x0001e20000000800 */
[C---:B------:R-:W-:Y:S01]  /*7df0*/  LOP3.LUT R149, R122.reuse, 0x800, RZ, 0xfc, !PT ;  /* 0x000008007a957812 */ /* 0x040fe200078efcff */
[----:B------:R-:W-:Y:S01]  /*7e00*/  FMUL.FTZ R79, R29, -R79 ;  /* 0x8000004f1d4f7220 */ /* 0x000fe20000410000 */
[C---:B-1----:R-:W-:Y:S01]  /*7e10*/  IADD3 R133, PT, PT, R122.reuse, 0x300, RZ ;  /* 0x000003007a857810 */ /* 0x042fe20007ffe0ff */
[----:B------:R-:W-:Y:S01]  /*7e20*/  FMUL.FTZ R225, R27, R225 ;  /* 0x000000e11be17220 */ /* 0x000fe20000410000 */
[C---:B------:R-:W-:Y:S01]  /*7e30*/  IADD3 R169, PT, PT, R122.reuse, 0x900, RZ ;  /* 0x000009007aa97810 */ /* 0x040fe20007ffe0ff */
[----:B------:R-:W-:Y:S01]  /*7e40*/  FMUL.FTZ R223, R25, -R223 ;  /* 0x800000df19df7220 */ /* 0x000fe20000410000 */
[C---:B--2---:R-:W-:Y:S01]  /*7e50*/  LOP3.LUT R95, R122.reuse, 0x400, RZ, 0xfc, !PT ;  /* 0x000004007a5f7812 */ /* 0x044fe200078efcff */
[----:B------:R-:W-:Y:S01]  /*7e60*/  FMUL.FTZ R233, R31, R233 ;  /* 0x000000e91fe97220 */ /* 0x000fe20000410000 */
[C---:B------:R-:W-:Y:S01]  /*7e70*/  IADD3 R171, PT, PT, R122.reuse, 0x980, RZ ;  /* 0x000009807aab7810 */ /* 0x040fe20007ffe0ff */
[----:B------:R-:W-:Y:S01]  /*7e80*/  FMUL.FTZ R229, R29, R229 ;  /* 0x000000e51de57220 */ /* 0x000fe20000410000 */
[C---:B0-----:R-:W-:Y:S01]  /*7e90*/  IADD3 R123, PT, PT, R122.reuse, 0x480, RZ ;  /* 0x000004807a7b7810 */ /* 0x041fe20007ffe0ff */
[----:B------:R-:W-:Y:S01]  /*7ea0*/  FMUL.FTZ R227, R27, -R227 ;  /* 0x800000e31be37220 */ /* 0x000fe20000410000 */
[C---:B------:R-:W-:Y:S01]  /*7eb0*/  IADD3 R173, PT, PT, R122.reuse, 0xa00, RZ ;  /* 0x00000a007aad7810 */ /* 0x040fe20007ffe0ff */
[----:B------:R-:W-:Y:S01]  /*7ec0*/  FMUL.FTZ R221, R25, R221 ;  /* 0x000000dd19dd7220 */ /* 0x000fe20000410000 */
[C---:B------:R-:W-:Y:S01]  /*7ed0*/  IADD3 R177, PT, PT, R122.reuse, 0xb00, RZ ;  /* 0x00000b007ab17810 */ /* 0x040fe20007ffe0ff */
[----:B------:R-:W-:Y:S01]  /*7ee0*/  FMUL.FTZ R217, R23, R217 ;  /* 0x000000d917d97220 */ /* 0x000fe20000410000 */
[C---:B------:R-:W-:Y:S01]  /*7ef0*/  IADD3 R179, PT, PT, R122.reuse, 0xb80, RZ ;  /* 0x00000b807ab37810 */ /* 0x040fe20007ffe0ff */
[C---:B------:R-:W-:Y:S01]  /*7f00*/  FMUL.FTZ R213, R21.reuse, R213 ;  /* 0x000000d515d57220 */ /* 0x040fe20000410000 */
[C---:B------:R-:W-:Y:S01]  /*7f10*/  LOP3.LUT R181, R122.reuse, 0xc00, RZ, 0xfc, !PT ;  /* 0x00000c007ab57812 */ /* 0x040fe200078efcff */
[----:B------:R-:W-:Y:S01]  /*7f20*/  FMUL.FTZ R215, R21, -R215 ;  /* 0x800000d715d77220 */ /* 0x000fe20000410000 */
[C---:B------:R-:W-:Y:S01]  /*7f30*/  IADD3 R183, PT, PT, R122.reuse, 0xc80, RZ ;  /* 0x00000c807ab77810 */ /* 0x040fe20007ffe0ff */
[----:B------:R-:W-:Y:S01]  /*7f40*/  FMUL.FTZ R209, R19, -R209 ;  /* 0x800000d113d17220 */ /* 0x000fe20000410000 */
[C---:B------:R-:W-:Y:S01]  /*7f50*/  IADD3 R185, PT, PT, R122.reuse, 0xd00, RZ ;  /* 0x00000d007ab97810 */ /* 0x040fe20007ffe0ff */
[----:B------:R-:W-:Y:S01]  /*7f60*/  FMUL.FTZ R219, R23, -R219 ;  /* 0x800000db17db7220 */ /* 0x000fe20000410000 */
[C---:B------:R-:W-:Y:S01]  /*7f70*/  IADD3 R187, PT, PT, R122.reuse, 0xd80, RZ ;  /* 0x00000d807abb7810 */ /* 0x040fe20007ffe0ff */
[----:B------:R-:W-:Y:S01]  /*7f80*/  FMUL.FTZ R211, R19, R211 ;  /* 0x000000d313d37220 */ /* 0x000fe20000410000 */
[----:B------:R-:W-:Y:S01]  /*7f90*/  IADD3 R189, PT, PT, R122, 0xe00, RZ ;  /* 0x00000e007abd7810 */ /* 0x000fe20007ffe0ff */
[----:B------:R-:W-:Y:S01]  /*7fa0*/  FMUL.FTZ R78, R194, UR42 ;  /* 0x0000002ac24e7c20 */ /* 0x000fe20008410000 */
        /* <DEDUP_REMOVED lines=29> */
[----:B------:R-:W-:Y:S02]  /*8180*/  LEA.HI R94, R207, R122, RZ, 0x1b ;  /* 0x0000007acf5e7211 */ /* 0x000fe400078fd8ff */
[----:B------:R-:W-:Y:S01]  /*8190*/  LEA R237, R239, UR30, 0x2 ;  /* 0x0000001eefed7c11 */ /* 0x000fe2000f8e10ff */
[----:B------:R-:W-:Y:S01]  /*81a0*/  BAR.SYNC.DEFER_BLOCKING 0x0 ;  /* 0x0000000000007b1d */ /* 0x000fe20000010000 */
        /* <DEDUP_REMOVED lines=11> */
[----:B------:R-:W-:Y:S01]  /*8260*/  LEA R170, R141, UR30, 0x2 ;  /* 0x0000001e8daa7c11 */ /* 0x000fe2000f8e10ff */
[----:B------:R-:W0:Y:S01]  /*8270*/  LDS R237, [R237+0x4200] ;  /* 0x00420000eded7984 */ /* 0x000e220000000800 */
[----:B------:R-:W-:-:S02]  /*8280*/  LEA R168, R143, UR30, 0x2 ;  /* 0x0000001e8fa87c11 */ /* 0x000fc4000f8e10ff */
[----:B------:R-:W-:Y:S01]  /*8290*/  LEA R166, R145, UR30, 0x2 ;  /* 0x0000001e91a67c11 */ /* 0x000fe2000f8e10ff */
[----:B------:R-:W1:Y:S01]  /*82a0*/  LDS R207, [R190+0x4600] ;  /* 0x00460000becf7984 */ /* 0x000e620000000800 */
[----:B------:R-:W-:Y:S02]  /*82b0*/  LEA R152, R147, UR30, 0x2 ;  /* 0x0000001e93987c11 */ /* 0x000fe4000f8e10ff */
[----:B------:R-:W-:Y:S01]  /*82c0*/  LEA R150, R149, UR30, 0x2 ;  /* 0x0000001e95967c11 */ /* 0x000fe2000f8e10ff */
[----:B------:R-:W2:Y:S01]  /*82d0*/  LDS R205, [R188+0x4800] ;  /* 0x00480000bccd7984 */ /* 0x000ea20000000800 */
[----:B------:R-:W-:Y:S02]  /*82e0*/  LEA R148, R148, UR30, 0x2 ;  /* 0x0000001e94947c11 */ /* 0x000fe4000f8e10ff */
[----:B------:R-:W-:Y:S01]  /*82f0*/  LEA R146, R146, UR30, 0x2 ;  /* 0x0000001e92927c11 */ /* 0x000fe2000f8e10ff */
[----:B------:R-:W3:Y:S01]  /*8300*/  LDS R189, [R186+0x4a00] ;  /* 0x004a0000babd7984 */ /* 0x000ee20000000800 */
[----:B------:R-:W-:-:S02]  /*8310*/  LEA R144, R144, UR30, 0x2 ;  /* 0x0000001e90907c11 */ /* 0x000fc4000f8e10ff */
[----:B------:R-:W-:Y:S01]  /*8320*/  LEA R142, R142, UR30, 0x2 ;  /* 0x0000001e8e8e7c11 */ /* 0x000fe2000f8e10ff */
[----:B------:R-:W4:Y:S01]  /*8330*/  LDS R187, [R184+0x4c00] ;  /* 0x004c0000b8bb7984 */ /* 0x000f220000000800 */
        /* <DEDUP_REMOVED lines=42> */
[----:B-1----:R-:W-:-:S03]  /*85e0*/  FMUL.FTZ R231, R26, R226 ;  /* 0x000000e21ae77220 */ /* 0x002fc60000410000 */
[----:B------:R1:W-:Y:S01]  /*85f0*/  STS [R58+0x843c], R223 ;  /* 0x00843cdf3a007388 */ /* 0x0003e20000000800 */
[----:B--2---:R-:W-:-:S03]  /*8600*/  FMUL.FTZ R79, R26, -R228 ;  /* 0x800000e41a4f7220 */ /* 0x004fc60000410000 */
[----:B------:R2:W-:Y:S01]  /*8610*/  STS [R58+0x8430], R231 ;  /* 0x008430e73a007388 */ /* 0x0005e20000000800 */
[----:B---3--:R-:W-:-:S03]  /*8620*/  FMUL.FTZ R225, R22, R218 ;  /* 0x000000da16e17220 */ /* 0x008fc60000410000 */
[----:B------:R3:W-:Y:S01]  /*8630*/  STS [R58+0x8434], R79 ;  /* 0x0084344f3a007388 */ /* 0x0007e20000000800 */
[----:B-1----:R-:W-:-:S03]  /*8640*/  FMUL.FTZ R223, R17, R212 ;  /* 0x000000d411df7220 */ /* 0x002fc60000410000 */
[----:B------:R1:W-:Y:S01]  /*8650*/  STS [R58+0x8400], R241 ;  /* 0x008400f13a007388 */ /* 0x0003e20000000800 */
[----:B--2---:R-:W2:Y:S03]  /*8660*/  LDC R231, c[0x0][0x388] ;  /* 0x0000e200ffe77b82 */ /* 0x004ea60000000800 */
[----:B------:R4:W-:Y:S01]  /*8670*/  STS [R58+0x8404], R243 ;  /* 0x008404f33a007388 */ /* 0x0009e20000000800 */
[----:B---3--:R-:W-:Y:S01]  /*8680*/  FMUL.FTZ R79, R20, R214 ;  /* 0x000000d6144f7220 */ /* 0x008fe20000410000 */
[----:B------:R-:W-:Y:S02]  /*8690*/  FMUL.FTZ R214, R192, UR42 ;  /* 0x0000002ac0d67c20 */ /* 0x000fe40008410000 */
[----:B------:R3:W-:Y:S01]  /*86a0*/  STS [R58+0x8408], R233 ;  /* 0x008408e93a007388 */ /* 0x0007e20000000800 */
[----:B-1----:R-:W-:Y:S01]  /*86b0*/  FMUL.FTZ R241, R28, R230 ;  /* 0x000000e61cf17220 */ /* 0x002fe20000410000 */
[----:B------:R-:W-:-:S02]  /*86c0*/  FFMA.FTZ R214, R191, UR45, -R214 ;  /* 0x0000002dbfd67c23 */ /* 0x000fc400080108d6 */
[----:B------:R1:W-:Y:S01]  /*86d0*/  STS [R58+0x8418], R229 ;  /* 0x008418e53a007388 */ /* 0x0003e20000000800 */
[----:B----4-:R-:W-:-:S03]  /*86e0*/  FMUL.FTZ R243, R28, -R232 ;  /* 0x800000e81cf37220 */ /* 0x010fc60000410000 */
[----:B------:R4:W-:Y:S01]  /*86f0*/  STS [R58+0x842c], R227 ;  /* 0x00842ce33a007388 */ /* 0x0009e20000000800 */
[----:B---3--:R-:W-:-:S03]  /*8700*/  FMUL.FTZ R233, R24, -R224 ;  /* 0x800000e018e97220 */ /* 0x008fc60000410000 */
[----:B------:R3:W-:Y:S01]  /*8710*/  STS [R58+0x8438], R221 ;  /* 0x008438dd3a007388 */ /* 0x0007e20000000800 */
[----:B-1----:R-:W-:-:S03]  /*8720*/  FMUL.FTZ R229, R24, R222 ;  /* 0x000000de18e57220 */ /* 0x002fc60000410000 */
[----:B------:R1:W-:Y:S01]  /*8730*/  STS [R58+0x8448], R217 ;  /* 0x008448d93a007388 */ /* 0x0003e20000000800 */
[----:B--2---:R-:W-:Y:S01]  /*8740*/  LEA R212, R231, -R64, 0x1 ;  /* 0x80000040e7d47211 */ /* 0x004fe200078e08ff */
[----:B------:R-:W-:Y:S02]  /*8750*/  FMUL.FTZ R64, R196, UR42 ;  /* 0x0000002ac4407c20 */ /* 0x000fe40008410000 */
[----:B------:R2:W-:Y:S01]  /*8760*/  STS [R58+0x8450], R225 ;  /* 0x008450e13a007388 */ /* 0x0005e20000000800 */
[----:B----4-:R-:W-:Y:S01]  /*8770*/  FMUL.FTZ R227, R22, -R220 ;  /* 0x800000dc16e37220 */ /* 0x010fe20000410000 */
[----:B---3--:R-:W-:Y:S01]  /*8780*/  FMUL.FTZ R221, R20, -R216 ;  /* 0x800000d814dd7220 */ /* 0x008fe20000410000 */
[C---:B------:R-:W-:Y:S01]  /*8790*/  ISETP.GE.AND P0, PT, R212.reuse, 0x1, PT ;  /* 0x00000001d400780c */ /* 0x040fe20003f06270 */
[----:B------:R3:W-:Y:S01]  /*87a0*/  STS [R58+0x8458], R213 ;  /* 0x008458d53a007388 */ /* 0x0007e20000000800 */
[----:B------:R-:W-:Y:S01]  /*87b0*/  ISETP.GE.AND P2, PT, R212, 0x81, PT ;  /* 0x00000081d400780c */ /* 0x000fe20003f46270 */
[----:B-1----:R-:W-:-:S02]  /*87c0*/  FMUL.FTZ R217, R18, -R206 ;  /* 0x800000ce12d97220 */ /* 0x002fc40000410000 */
[----:B------:R1:W-:Y:S01]  /*87d0*/  STS [R58+0x8460], R79 ;  /* 0x0084604f3a007388 */ /* 0x0003e20000000800 */
[----:B--2---:R-:W-:-:S03]  /*87e0*/  FMUL.FTZ R225, R17, -R210 ;  /* 0x800000d211e17220 */ /* 0x004fc60000410000 */
[----:B------:R2:W-:Y:S01]  /*87f0*/  STS [R58+0x845c], R215 ;  /* 0x00845cd73a007388 */ /* 0x0005e20000000800 */
[----:B---3--:R-:W-:-:S03]  /*8800*/  FMUL.FTZ R213, R18, R208 ;  /* 0x000000d012d57220 */ /* 0x008fc60000410000 */
[----:B------:R3:W-:Y:S01]  /*8810*/  STS [R58+0x846c], R209 ;  /* 0x00846cd13a007388 */ /* 0x0007e20000000800 */
[----:B-1----:R-:W-:-:S03]  /*8820*/  FMUL.FTZ R79, R195, UR42 ;  /* 0x0000002ac34f7c20 */ /* 0x002fc60008410000 */
[----:B------:R-:W-:Y:S01]  /*8830*/  STS [R58+0x8410], R245 ;  /* 0x008410f53a007388 */ /* 0x000fe20000000800 */
[----:B--2---:R-:W-:Y:S01]  /*8840*/  FFMA.FTZ R215, R195, UR45, -R64 ;  /* 0x0000002dc3d77c23 */ /* 0x004fe20008010840 */
[----:B------:R-:W-:Y:S01]  /*8850*/  FFMA.FTZ R208, R196, UR45, R79 ;  /* 0x0000002dc4d07c23 */ /* 0x000fe2000801004f */
[----:B------:R-:W-:Y:S01]  /*8860*/  FMUL.FTZ R64, R198, UR42 ;  /* 0x0000002ac6407c20 */ /* 0x000fe20008410000 */
[----:B------:R-:W-:Y:S01]  /*8870*/  STS [R58+0x8414], R247 ;  /* 0x008414f73a007388 */ /* 0x000fe20000000800 */
[----:B---3--:R-:W-:Y:S01]  /*8880*/  FMUL.FTZ R209, R193, UR42 ;  /* 0x0000002ac1d17c20 */ /* 0x008fe20008410000 */
[----:B------:R-:W-:Y:S02]  /*8890*/  FMUL.FTZ R79, R199, UR42 ;  /* 0x0000002ac74f7c20 */ /* 0x000fe40008410000 */
[----:B------:R-:W-:Y:S01]  /*88a0*/  STS [R58+0x8420], R241 ;  /* 0x008420f13a007388 */ /* 0x000fe20000000800 */
[----:B------:R-:W-:Y:S01]  /*88b0*/  FFMA.FTZ R210, R194, UR45, R209 ;  /* 0x0000002dc2d27c23 */ /* 0x000fe200080100d1 */
[----:B------:R-:W-:-:S02]  /*88c0*/  FMUL.FTZ R209, R197, UR42 ;  /* 0x0000002ac5d17c20 */ /* 0x000fc40008410000 */
[----:B------:R-:W-:Y:S02]  /*88d0*/  STS [R58+0x8424], R243 ;  /* 0x008424f33a007388 */ /* 0x000fe40000000800 */
[----:B------:R-:W-:Y:S02]  /*88e0*/  FFMA.FTZ R206, R198, UR45, R209 ;  /* 0x0000002dc6ce7c23 */ /* 0x000fe400080100d1 */
[----:B------:R-:W-:Y:S04]  /*88f0*/  STS [R58+0x8440], R229 ;  /* 0x008440e53a007388 */ /* 0x000fe80000000800 */
[----:B------:R-:W-:Y:S04]  /*8900*/  STS [R58+0x8444], R233 ;  /* 0x008444e93a007388 */ /* 0x000fe80000000800 */
[----:B------:R1:W-:Y:S04]  /*8910*/  STS [R58+0x844c], R219 ;  /* 0x00844cdb3a007388 */ /* 0x0003e80000000800 */
[----:B------:R-:W-:Y:S04]  /*8920*/  STS [R58+0x8454], R227 ;  /* 0x008454e33a007388 */ /* 0x000fe80000000800 */
[----:B------:R2:W-:Y:S01]  /*8930*/  STS [R58+0x8464], R221 ;  /* 0x008464dd3a007388 */ /* 0x0005e20000000800 */
[----:B-1----:R-:W-:-:S03]  /*8940*/  FMUL.FTZ R219, R191, UR42 ;  /* 0x0000002abfdb7c20 */ /* 0x002fc60008410000 */
[----:B------:R-:W-:Y:S01]  /*8950*/  STS [R58+0x8468], R211 ;  /* 0x008468d33a007388 */ /* 0x000fe20000000800 */
[----:B------:R-:W-:-:S03]  /*8960*/  FFMA.FTZ R219, R192, UR45, R219 ;  /* 0x0000002dc0db7c23 */ /* 0x000fc600080100db */
[----:B------:R1:W-:Y:S01]  /*8970*/  STS [R58+0x8470], R213 ;  /* 0x008470d53a007388 */ /* 0x0003e20000000800 */
[----:B--2---:R-:W-:-:S03]  /*8980*/  FMUL.FTZ R221, R203, UR42 ;  /* 0x0000002acbdd7c20 */ /* 0x004fc60008410000 */
[----:B------:R2:W-:Y:S04]  /*8990*/  STS [R58+0x8474], R217 ;  /* 0x008474d93a007388 */ /* 0x0005e80000000800 */
[----:B------:R-:W-:Y:S01]  /*89a0*/  STS [R58+0x8478], R223 ;  /* 0x008478df3a007388 */ /* 0x000fe20000000800 */
[----:B-1----:R-:W-:Y:S01]  /*89b0*/  FFMA.FTZ R213, R197, UR45, -R64 ;  /* 0x0000002dc5d57c23 */ /* 0x002fe20008010840 */
[----:B------:R-:W-:Y:S02]  /*89c0*/  FMUL.FTZ R64, R202, UR42 ;  /* 0x0000002aca407c20 */ /* 0x000fe40008410000 */
[----:B------:R1:W-:Y:S01]  /*89d0*/  STS [R58+0x847c], R225 ;  /* 0x00847ce13a007388 */ /* 0x0003e20000000800 */
[----:B--2---:R-:W-:Y:S01]  /*89e0*/  FFMA.FTZ R217, R193, UR45, -R78 ;  /* 0x0000002dc1d97c23 */ /* 0x004fe2000801084e */
[----:B------:R-:W-:Y:S01]  /*89f0*/  FFMA.FTZ R78, R200, UR45, R79 ;  /* 0x0000002dc84e7c23 */ /* 0x000fe2000801004f */
[C---:B------:R-:W-:Y:S01]  /*8a00*/  FMUL.FTZ R79, R201.reuse, UR42 ;  /* 0x0000002ac94f7c20 */ /* 0x040fe20008410000 */
[----:B------:R-:W-:-:S03]  /*8a10*/  FFMA.FTZ R209, R201, UR45, -R64 ;  /* 0x0000002dc9d17c23 */ /* 0x000fc60008010840 */
[----:B------:R-:W-:Y:S01]  /*8a20*/  FFMA.FTZ R64, R202, UR45, R79 ;  /* 0x0000002dca407c23 */ /* 0x000fe2000801004f */
[----:B-1----:R-:W-:-:S04]  /*8a30*/  FMUL.FTZ R58, R200, UR42 ;  /* 0x0000002ac83a7c20 */ /* 0x002fc80008410000 */
[----:B------:R-:W-:Y:S01]  /*8a40*/  FFMA.FTZ R211, R199, UR45, -R58 ;  /* 0x0000002dc7d37c23 */ /* 0x000fe2000801083a */
[----:B------:R-:W-:-:S04]  /*8a50*/  FMUL.FTZ R58, R204, UR42 ;  /* 0x0000002acc3a7c20 */ /* 0x000fc80008410000 */
[----:B------:R-:W-:Y:S01]  /*8a60*/  FFMA.FTZ R79, R203, UR45, -R58 ;  /* 0x0000002dcb4f7c23 */ /* 0x000fe2000801083a */
[----:B------:R-:W-:Y:S01]  /*8a70*/  FFMA.FTZ R58, R204, UR45, R221 ;  /* 0x0000002dcc3a7c23 */ /* 0x000fe200080100dd */
[----:B------:R-:W-:Y:S06]  /*8a80*/  BAR.SYNC.DEFER_BLOCKING 0x0 ;  /* 0x0000000000007b1d */ /* 0x000fec0000010000 */
[----:B0-----:R-:W-:Y:S05]  /*8a90*/  @!P0 BRA `(.L_x_5410) ;  /* 0x00000000000c8947 */ /* 0x001fea0003800000 */
[----:B------:R-:W0:Y:S04]  /*8aa0*/  LDS R239, [R239+0x4200] ;  /* 0x00420000efef7984 */ /* 0x000e280000000800 */
[----:B------:R1:W-:Y:S04]  /*8ab0*/  REDG.E.ADD.F32.FTZ.RN.STRONG.GPU desc[UR28][R60.64], R237 ;  /* 0x000000ed3c0079a6 */ /* 0x0003e8000c12f31c */
[----:B0-----:R1:W-:Y:S02]  /*8ac0*/  REDG.E.ADD.F32.FTZ.RN.STRONG.GPU desc[UR28][R68.64], R239 ;  /* 0x000000ef440079a6 */ /* 0x0013e4000c12f31c */
.L_x_5410:
[----:B------:R-:W-:Y:S05]  /*8ad0*/  BSYNC.RECONVERGENT B0 ;  /* 0x0000000000007941 */ /* 0x000fea0003800200 */
.L_x_5409:
[----:B------:R0:W2:Y:S01]  /*8ae0*/  LDS R221, [R236+0x8600] ;  /* 0x00860000ecdd7984 */ /* 0x0000a20000000800 */
[----:B------:R-:W-:Y:S04]  /*8af0*/  BSSY.RECONVERGENT B0, `(.L_x_5411) ;  /* 0x0000004000007945 */ /* 0x000fe80003800200 */
[----:B------:R-:W-:Y:S05]  /*8b00*/  @!P2 BRA `(.L_x_5412) ;  /* 0x000000000008a947 */ /* 0x000fea0003800000 */
[----:B------:R3:W-:Y:S04]  /*8b10*/  REDG.E.ADD.F32.FTZ.RN.STRONG.GPU desc[UR28][R60.64+0x200], R235 ;  /* 0x000200eb3c0079a6 */ /* 0x0007e8000c12f31c */
[----:B--2---:R3:W-:Y:S02]  /*8b20*/  REDG.E.ADD.F32.FTZ.RN.STRONG.GPU desc[UR28][R68.64+0x200], R221 ;  /* 0x000200dd440079a6 */ /* 0x0047e4000c12f31c */
.L_x_5412:
[----:B------:R-:W-:Y:S05]  /*8b30*/  BSYNC.RECONVERGENT B0 ;  /* 0x0000000000007941 */ /* 0x000fea0003800200 */
.L_x_5411:
[----:B--23--:R2:W3:Y:S01]  /*8b40*/  LDS R221, [R190+0x8800] ;  /* 0x00880000bedd7984 */ /* 0x00c4e20000000800 */
[C---:B------:R-:W-:Y:S01]  /*8b50*/  ISETP.GE.AND P6, PT, R212.reuse, 0x101, PT ;  /* 0x00000101d400780c */ /* 0x040fe20003fc6270 */
[----:B------:R-:W-:Y:S01]  /*8b60*/  BSSY.RECONVERGENT B0, `(.L_x_5413) ;  /* 0x0000009000007945 */ /* 0x000fe20003800200 */
[C---:B------:R-:W-:Y:S02]  /*8b70*/  ISETP.GE.AND P0, PT, R212.reuse, 0x181, PT ;  /* 0x00000181d400780c */ /* 0x040fe40003f06270 */
[C---:B------:R-:W-:Y:S02]  /*8b80*/  ISETP.GE.AND P2, PT, R212.reuse, 0x201, PT ;  /* 0x00000201d400780c */ /* 0x040fe40003f46270 */
[C---:B------:R-:W-:Y:S02]  /*8b90*/  ISETP.GE.AND P3, PT, R212.reuse, 0x281, PT ;  /* 0x00000281d400780c */ /* 0x040fe40003f66270 */
[C---:B------:R-:W-:Y:S02]  /*8ba0*/  ISETP.GE.AND P4, PT, R212.reuse, 0x301, PT ;  /* 0x00000301d400780c */ /* 0x040fe40003f86270 */
[----:B------:R-:W-:-:S03]  /*8bb0*/  ISETP.GE.AND P5, PT, R212, 0x381, PT ;  /* 0x00000381d400780c */ /* 0x000fc60003fa6270 */
[----:B------:R-:W-:Y:S10]  /*8bc0*/  @!P6 BRA `(.L_x_5414) ;  /* 0x000000000008e947 */ /* 0x000ff40003800000 */
[----:B------:R4:W-:Y:S04]  /*8bd0*/  REDG.E.ADD.F32.FTZ.RN.STRONG.GPU desc[UR28][R60.64+0x400], R207 ;  /* 0x000400cf3c0079a6 */ /* 0x0009e8000c12f31c */
[----:B---3--:R4:W-:Y:S02]  /*8be0*/  REDG.E.ADD.F32.FTZ.RN.STRONG.GPU desc[UR28][R68.64+0x400], R221 ;  /* 0x000400dd440079a6 */ /* 0x0089e4000c12f31c */
.L_x_5414:
[----:B------:R-:W-:Y:S05]  /*8bf0*/  BSYNC.RECONVERGENT B0 ;  /* 0x0000000000007941 */ /* 0x000fea0003800200 */
.L_x_5413:
[----:B----4-:R4:W0:Y:S01]  /*8c00*/  LDS R207, [R188+0x8a00] ;  /* 0x008a0000bccf7984 */ /* 0x0108220000000800 */
[----:B------:R-:W-:Y:S04]  /*8c10*/  BSSY.RECONVERGENT B0, `(.L_x_5415) ;  /* 0x0000004000007945 */ /* 0x000fe80003800200 */
[----:B------:R-:W-:Y:S05]  /*8c20*/  @!P0 BRA `(.L_x_5416) ;  /* 0x0000000000088947 */ /* 0x000fea0003800000 */
[----:B------:R1:W-:Y:S04]  /*8c30*/  REDG.E.ADD.F32.FTZ.RN.STRONG.GPU desc[UR28][R60.64+0x600], R205 ;  /* 0x000600cd3c0079a6 */ /* 0x0003e8000c12f31c */
[----:B0-----:R1:W-:Y:S02]  /*8c40*/  REDG.E.ADD.F32.FTZ.RN.STRONG.GPU desc[UR28][R68.64+0x600], R207 ;  /* 0x000600cf440079a6 */ /* 0x0013e4000c12f31c */
.L_x_5416:
[----:B------:R-:W-:Y:S05]  /*8c50*/  BSYNC.RECONVERGENT B0 ;  /* 0x0000000000007941 */ /* 0x000fea0003800200 */
.L_x_5415:
[----:B-1----:R1:W0:Y:S01]  /*8c60*/  LDS R205, [R186+0x8c00] ;  /* 0x008c0000bacd7984 */ /* 0x0022220000000800 */
[----:B------:R-:W-:Y:S04]  /*8c70*/  BSSY.RECONVERGENT B0, `(.L_x_5417) ;  /* 0x0000004000007945 */ /* 0x000fe80003800200 */
[----:B------:R-:W-:Y:S05]  /*8c80*/  @!P2 BRA `(.L_x_5418) ;  /* 0x000000000008a947 */ /* 0x000fea0003800000 */
[----:B------:R1:W-:Y:S04]  /*8c90*/  REDG.E.ADD.F32.FTZ.RN.STRONG.GPU desc[UR28][R60.64+0x800], R189 ;  /* 0x000800bd3c0079a6 */ /* 0x0003e8000c12f31c */
[----:B0-----:R1:W-:Y:S02]  /*8ca0*/  REDG.E.ADD.F32.FTZ.RN.STRONG.GPU desc[UR28][R68.64+0x800], R205 ;  /* 0x000800cd440079a6 */ /* 0x0013e4000c12f31c */
.L_x_5418:
[----:B------:R-:W-:Y:S05]  /*8cb0*/  BSYNC.RECONVERGENT B0 ;  /* 0x0000000000007941 */ /* 0x000fea0003800200 */
.L_x_5417:
[----:B-1----:R1:W0:Y:S01]  /*8cc0*/  LDS R189, [R184+0x8e00] ;  /* 0x008e0000b8bd7984 */ /* 0x0022220000000800 */
[----:B------:R-:W-:Y:S04]  /*8cd0*/  BSSY.RECONVERGENT B0, `(.L_x_5419) ;  /* 0x0000004000007945 */ /* 0x000fe80003800200 */
[----:B------:R-:W-:Y:S05]  /*8ce0*/  @!P3 BRA `(.L_x_5420) ;  /* 0x000000000008b947 */ /* 0x000fea0003800000 */
[----:B------:R1:W-:Y:S04]  /*8cf0*/  REDG.E.ADD.F32.FTZ.RN.STRONG.GPU desc[UR28][R60.64+0xa00], R187 ;  /* 0x000a00bb3c0079a6 */ /* 0x0003e8000c12f31c */
[----:B0-----:R1:W-:Y:S02]  /*8d00*/  REDG.E.ADD.F32.FTZ.RN.STRONG.GPU desc[UR28][R68.64+0xa00], R189 ;  /* 0x000a00bd440079a6 */ /* 0x0013e4000c12f31c */
.L_x_5420:
[----:B------:R-:W-:Y:S05]  /*8d10*/  BSYNC.RECONVERGENT B0 ;  /* 0x0000000000007941 */ /* 0x000fea0003800200 */
.L_x_5419:
[----:B-1----:R1:W0:Y:S01]  /*8d20*/  LDS R187, [R182+0x9000] ;  /* 0x00900000b6bb7984 */ /* 0x0022220000000800 */
[----:B------:R-:W-:Y:S04]  /*8d30*/  BSSY.RECONVERGENT B0, `(.L_x_5421) ;  /* 0x0000004000007945 */ /* 0x000fe80003800200 */
[----:B------:R-:W-:Y:S05]  /*8d40*/  @!P4 BRA `(.L_x_5422) ;  /* 0x000000000008c947 */ /* 0x000fea0003800000 */
[----:B------:R1:W-:Y:S04]  /*8d50*/  REDG.E.ADD.F32.FTZ.RN.STRONG.GPU desc[UR28][R60.64+0xc00], R185 ;  /* 0x000c00b93c0079a6 */ /* 0x0003e8000c12f31c */
[----:B0-----:R1:W-:Y:S02]  /*8d60*/  REDG.E.ADD.F32.FTZ.RN.STRONG.GPU desc[UR28][R68.64+0xc00], R187 ;  /* 0x000c00bb440079a6 */ /* 0x0013e4000c12f31c */
.L_x_5422:
[----:B------:R-:W-:Y:S05]  /*8d70*/  BSYNC.RECONVERGENT B0 ;  /* 0x0000000000007941 */ /* 0x000fea0003800200 */
.L_x_5421:
[----:B-1----:R1:W0:Y:S01]  /*8d80*/  LDS R185, [R180+0x9200] ;  /* 0x00920000b4b97984 */ /* 0x0022220000000800 */
[----:B------:R-:W-:Y:S04]  /*8d90*/  BSSY.RECONVERGENT B0, `(.L_x_5423) ;  /* 0x0000004000007945 */ /* 0x000fe80003800200 */
[----:B------:R-:W-:Y:S05]  /*8da0*/  @!P5 BRA `(.L_x_5424) ;  /* 0x000000000008d947 */ /* 0x000fea0003800000 */
[----:B------:R1:W-:Y:S04]  /*8db0*/  REDG.E.ADD.F32.FTZ.RN.STRONG.GPU desc[UR28][R60.64+0xe00], R183 ;  /* 0x000e00b73c0079a6 */ /* 0x0003e8000c12f31c */
[----:B0-----:R1:W-:Y:S02]  /*8dc0*/  REDG.E.ADD.F32.FTZ.RN.STRONG.GPU desc[UR28][R68.64+0xe00], R185 ;  /* 0x000e00b9440079a6 */ /* 0x0013e4000c12f31c */
.L_x_5424:
[----:B------:R-:W-:Y:S05]  /*8dd0*/  BSYNC.RECONVERGENT B0 ;  /* 0x0000000000007941 */ /* 0x000fea0003800200 */
.L_x_5423:
[----:B-1----:R1:W0:Y:S01]  /*8de0*/  LDS R183, [R178+0x9400] ;  /* 0x00940000b2b77984 */ /* 0x0022220000000800 */
[C---:B------:R-:W-:Y:S01]  /*8df0*/  ISETP.GE.AND P6, PT, R212.reuse, 0x401, PT ;  /* 0x00000401d400780c */ /* 0x040fe20003fc6270 */
[----:B------:R-:W-:Y:S01]  /*8e00*/  BSSY.RECONVERGENT B0, `(.L_x_5425) ;  /* 0x0000009000007945 */ /* 0x000fe20003800200 */
[C---:B------:R-:W-:Y:S02]  /*8e10*/  ISETP.GE.AND P0, PT, R212.reuse, 0x481, PT ;  /* 0x00000481d400780c */ /* 0x040fe40003f06270 */
[C---:B------:R-:W-:Y:S02]  /*8e20*/  ISETP.GE.AND P2, PT, R212.reuse, 0x501, PT ;  /* 0x00000501d400780c */ /* 0x040fe40003f46270 */
[C---:B------:R-:W-:Y:S02]  /*8e30*/  ISETP.GE.AND P3, PT, R212.reuse, 0x581, PT ;  /* 0x00000581d400780c */ /* 0x040fe40003f66270 */
[C---:B------:R-:W-:Y:S02]  /*8e40*/  ISETP.GE.AND P4, PT, R212.reuse, 0x601, PT ;  /* 0x00000601d400780c */ /* 0x040fe40003f86270 */
[----:B------:R-:W-:-:S03]  /*8e50*/  ISETP.GE.AND P5, PT, R212, 0x681, PT ;  /* 0x00000681d400780c */ /* 0x000fc60003fa6270 */
[----:B-1----:R-:W-:Y:S10]  /*8e60*/  @!P6 BRA `(.L_x_5426) ;  /* 0x000000000008e947 */ /* 0x002ff40003800000 */
[----:B------:R1:W-:Y:S04]  /*8e70*/  REDG.E.ADD.F32.FTZ.RN.STRONG.GPU desc[UR28][R60.64+0x1000], R181 ;  /* 0x001000b53c0079a6 */ /* 0x0003e8000c12f31c */
[----:B0-----:R1:W-:Y:S02]  /*8e80*/  REDG.E.ADD.F32.FTZ.RN.STRONG.GPU desc[UR28][R68.64+0x1000], R183 ;  /* 0x001000b7440079a6 */ /* 0x0013e4000c12f31c */
.L_x_5426:
[----:B------:R-:W-:Y:S05]  /*8e90*/  BSYNC.RECONVERGENT B0 ;  /* 0x0000000000007941 */ /* 0x000fea0003800200 */
.L_x_5425:
[----:B-1----:R1:W0:Y:S01]  /*8ea0*/  LDS R181, [R176+0x9600] ;  /* 0x00960000b0b57984 */ /* 0x0022220000000800 */
[----:B------:R-:W-:Y:S04]  /*8eb0*/  BSSY.RECONVERGENT B0, `(.L_x_5427) ;  /* 0x0000004000007945 */ /* 0x000fe80003800200 */
[----:B------:R-:W-:Y:S05]  /*8ec0*/  @!P0 BRA `(.L_x_5428) ;  /* 0x0000000000088947 */ /* 0x000fea0003800000 */
[----:B------:R1:W-:Y:S04]  /*8ed0*/  REDG.E.ADD.F32.FTZ.RN.STRONG.GPU desc[UR28][R60.64+0x1200], R179 ;  /* 0x001200b33c0079a6 */ /* 0x0003e8000c12f31c */
[----:B0-----:R1:W-:Y:S02]  /*8ee0*/  REDG.E.ADD.F32.FTZ.RN.STRONG.GPU desc[UR28][R68.64+0x1200], R181 ;  /* 0x001200b5440079a6 */ /* 0x0013e4000c12f31c */
.L_x_5428:
[----:B------:R-:W-:Y:S05]  /*8ef0*/  BSYNC.RECONVERGENT B0 ;  /* 0x0000000000007941 */ /* 0x000fea0003800200 */
.L_x_5427:
[----:B-1----:R1:W0:Y:S01]  /*8f00*/  LDS R179, [R174+0x9800] ;  /* 0x00980000aeb37984 */ /* 0x0022220000000800 */
[----:B------:R-:W-:Y:S04]  /*8f10*/  BSSY.RECONVERGENT B0, `(.L_x_5429) ;  /* 0x0000004000007945 */ /* 0x000fe80003800200 */
[----:B------:R-:W-:Y:S05]  /*8f20*/  @!P2 BRA `(.L_x_5430) ;  /* 0x000000000008a947 */ /* 0x000fea0003800000 */
[----:B------:R1:W-:Y:S04]  /*8f30*/  REDG.E.ADD.F32.FTZ.RN.STRONG.GPU desc[UR28][R60.64+0x1400], R177 ;  /* 0x001400b13c0079a6 */ /* 0x0003e8000c12f31c */
[----:B0-----:R1:W-:Y:S02]  /*8f40*/  REDG.E.ADD.F32.FTZ.RN.STRONG.GPU desc[UR28][R68.64+0x1400], R179 ;  /* 0x001400b3440079a6 */ /* 0x0013e4000c12f31c */
.L_x_5430:
[----:B------:R-:W-:Y:S05]  /*8f50*/  BSYNC.RECONVERGENT B0 ;  /* 0x0000000000007941 */ /* 0x000fea0003800200 */
.L_x_5429:
[----:B-1----:R1:W0:Y:S01]  /*8f60*/  LDS R177, [R172+0x9a00] ;  /* 0x009a0000acb17984 */ /* 0x0022220000000800 */
[----:B------:R-:W-:Y:S04]  /*8f70*/  BSSY.RECONVERGENT B0, `(.L_x_5431) ;  /* 0x0000004000007945 */ /* 0x000fe80003800200 */
[----:B------:R-:W-:Y:S05]  /*8f80*/  @!P3 BRA `(.L_x_5432) ;  /* 0x000000000008b947 */ /* 0x000fea0003800000 */
[----:B------:R1:W-:Y:S04]  /*8f90*/  REDG.E.ADD.F32.FTZ.RN.STRONG.GPU desc[UR28][R60.64+0x1600], R175 ;  /* 0x001600af3c0079a6 */ /* 0x0003e8000c12f31c */
[----:B0-----:R1:W-:Y:S02]  /*8fa0*/  REDG.E.ADD.F32.FTZ.RN.STRONG.GPU desc[UR28][R68.64+0x1600], R177 ;  /* 0x001600b1440079a6 */ /* 0x0013e4000c12f31c */
.L_x_5432:
[----:B------:R-:W-:Y:S05]  /*8fb0*/  BSYNC.RECONVERGENT B0 ;  /* 0x0000000000007941 */ /* 0x000fea0003800200 */
.L_x_5431:
[----:B-1----:R1:W0:Y:S01]  /*8fc0*/  LDS R175, [R170+0x9c00] ;  /* 0x009c0000aaaf7984 */ /* 0x0022220000000800 */
[----:B------:R-:W-:Y:S04]  /*8fd0*/  BSSY.RECONVERGENT B0, `(.L_x_5433) ;  /* 0x0000004000007945 */ /* 0x000fe80003800200 */
[----:B------:R-:W-:Y:S05]  /*8fe0*/  @!P4 BRA `(.L_x_5434) ;  /* 0x000000000008c947 */ /* 0x000fea0003800000 */
[----:B------:R1:W-:Y:S04]  /*8ff0*/  REDG.E.ADD.F32.FTZ.RN.STRONG.GPU desc[UR28][R60.64+0x1800], R173 ;  /* 0x001800ad3c0079a6 */ /* 0x0003e8000c12f31c */
[----:B0-----:R1:W-:Y:S02]  /*9000*/  REDG.E.ADD.F32.FTZ.RN.STRONG.GPU desc[UR28][R68.64+0x1800], R175 ;  /* 0x001800af440079a6 */ /* 0x0013e4000c12f31c */
.L_x_5434:
[----:B------:R-:W-:Y:S05]  /*9010*/  BSYNC.RECONVERGENT B0 ;  /* 0x0000000000007941 */ /* 0x000fea0003800200 */
.L_x_5433:
[----:B-1----:R1:W0:Y:S01]  /*9020*/  LDS R173, [R168+0x9e00] ;  /* 0x009e0000a8ad7984 */ /* 0x0022220000000800 */
[----:B------:R-:W-:Y:S04]  /*9030*/  BSSY.RECONVERGENT B0, `(.L_x_5435) ;  /* 0x0000004000007945 */ /* 0x000fe80003800200 */
[----:B------:R-:W-:Y:S05]  /*9040*/  @!P5 BRA `(.L_x_5436) ;  /* 0x000000000008d947 */ /* 0x000fea0003800000 */
[----:B------:R1:W-:Y:S04]  /*9050*/  REDG.E.ADD.F32.FTZ.RN.STRONG.GPU desc[UR28][R60.64+0x1a00], R171 ;  /* 0x001a00ab3c0079a6 */ /* 0x0003e8000c12f31c */
[----:B0-----:R1:W-:Y:S02]  /*9060*/  REDG.E.ADD.F32.FTZ.RN.STRONG.GPU desc[UR28][R68.64+0x1a00], R173 ;  /* 0x001a00ad440079a6 */ /* 0x0013e4000c12f31c */
.L_x_5436:
[----:B------:R-:W-:Y:S05]  /*9070*/  BSYNC.RECONVERGENT B0 ;  /* 0x0000000000007941 */ /* 0x000fea0003800200 */
.L_x_5435:
        /* <DEDUP_REMOVED lines=11> */
.L_x_5438:
[----:B------:R-:W-:Y:S05]  /*9130*/  BSYNC.RECONVERGENT B0 ;  /* 0x0000000000007941 */ /* 0x000fea0003800200 */
.L_x_5437:
[----:B-1----:R1:W0:Y:S01]  /*9140*/  LDS R169, [R152+0xa200] ;  /* 0x00a2000098a97984 */ /* 0x0022220000000800 */
[----:B------:R-:W-:Y:S04]  /*9150*/  BSSY.RECONVERGENT B0, `(.L_x_5439) ;  /* 0x0000004000007945 */ /* 0x000fe80003800200 */
[----:B------:R-:W-:Y:S05]  /*9160*/  @!P0 BRA `(.L_x_5440) ;  /* 0x0000000000088947 */ /* 0x000fea0003800000 */
[----:B------:R1:W-:Y:S04]  /*9170*/  REDG.E.ADD.F32.FTZ.RN.STRONG.GPU desc[UR28][R60.64+0x1e00], R151 ;  /* 0x001e00973c0079a6 */ /* 0x0003e8000c12f31c */
[----:B0-----:R1:W-:Y:S02]  /*9180*/  REDG.E.ADD.F32.FTZ.RN.STRONG.GPU desc[UR28][R68.64+0x1e00], R169 ;  /* 0x001e00a9440079a6 */ /* 0x0013e4000c12f31c */
.L_x_5440:
[----:B------:R-:W-:Y:S05]  /*9190*/  BSYNC.RECONVERGENT B0 ;  /* 0x0000000000007941 */ /* 0x000fea0003800200 */
.L_x_5439:
[----:B-1----:R1:W0:Y:S01]  /*91a0*/  LDS R151, [R150+0xa400] ;  /* 0x00a4000096977984 */ /* 0x0022220000000800 */
[----:B------:R-:W-:Y:S04]  /*91b0*/  BSSY.RECONVERGENT B0, `(.L_x_5441) ;  /* 0x0000004000007945 */ /* 0x000fe80003800200 */
[----:B------:R-:W-:Y:S05]  /*91c0*/  @!P2 BRA `(.L_x_5442) ;  /* 0x000000000008a947 */ /* 0x000fea0003800000 */
[----:B------:R1:W-:Y:S04]  /*91d0*/  REDG.E.ADD.F32.FTZ.RN.STRONG.GPU desc[UR28][R60.64+0x2000], R149 ;  /* 0x002000953c0079a6 */ /* 0x0003e8000c12f31c */
[----:B0-----:R1:W-:Y:S02]  /*91e0*/  REDG.E.ADD.F32.FTZ.RN.STRONG.GPU desc[UR28][R68.64+0x2000], R151 ;  /* 0x00200097440079a6 */ /* 0x0013e4000c12f31c */
.L_x_5442:
[----:B------:R-:W-:Y:S05]  /*91f0*/  BSYNC.RECONVERGENT B0 ;  /* 0x0000000000007941 */ /* 0x000fea0003800200 */
.L_x_5441:
[----:B-1----:R1:W0:Y:S01]  /*9200*/  LDS R149, [R148+0xa600] ;  /* 0x00a6000094957984 */ /* 0x0022220000000800 */
[----:B------:R-:W-:Y:S04]  /*9210*/  BSSY.RECONVERGENT B0, `(.L_x_5443) ;  /* 0x0000004000007945 */ /* 0x000fe80003800200 */
[----:B------:R-:W-:Y:S05]  /*9220*/  @!P3 BRA `(.L_x_5444) ;  /* 0x000000000008b947 */ /* 0x000fea0003800000 */
[----:B------:R1:W-:Y:S04]  /*9230*/  REDG.E.ADD.F32.FTZ.RN.STRONG.GPU desc[UR28][R60.64+0x2200], R147 ;  /* 0x002200933c0079a6 */ /* 0x0003e8000c12f31c */
[----:B0-----:R1:W-:Y:S02]  /*9240*/  REDG.E.ADD.F32.FTZ.RN.STRONG.GPU desc[UR28][R68.64+0x2200], R149 ;  /* 0x00220095440079a6 */ /* 0x0013e4000c12f31c */
.L_x_5444:
[----:B------:R-:W-:Y:S05]  /*9250*/  BSYNC.RECONVERGENT B0 ;  /* 0x0000000000007941 */ /* 0x000fea0003800200 */
.L_x_5443:
[----:B-1----:R1:W0:Y:S01]  /*9260*/  LDS R147, [R146+0xa800] ;  /* 0x00a8000092937984 */ /* 0x0022220000000800 */
[----:B------:R-:W-:Y:S04]  /*9270*/  BSSY.RECONVERGENT B0, `(.L_x_5445) ;  /* 0x0000004000007945 */ /* 0x000fe80003800200 */
[----:B------:R-:W-:Y:S05]  /*9280*/  @!P4 BRA `(.L_x_5446) ;  /* 0x000000000008c947 */ /* 0x000fea0003800000 */
[----:B------:R1:W-:Y:S04]  /*9290*/  REDG.E.ADD.F32.FTZ.RN.STRONG.GPU desc[UR28][R60.64+0x2400], R145 ;  /* 0x002400913c0079a6 */ /* 0x0003e8000c12f31c */
[----:B0-----:R1:W-:Y:S02]  /*92a0*/  REDG.E.ADD.F32.FTZ.RN.STRONG.GPU desc[UR28][R68.64+0x2400], R147 ;  /* 0x00240093440079a6 */ /* 0x0013e4000c12f31c */
.L_x_5446:
[----:B------:R-:W-:Y:S05]  /*92b0*/  BSYNC.RECONVERGENT B0 ;  /* 0x0000000000007941 */ /* 0x000fea0003800200 */
.L_x_5445:
[----:B-1----:R1:W0:Y:S01]  /*92c0*/  LDS R145, [R144+0xaa00] ;  /* 0x00aa000090917984 */ /* 0x0022220000000800 */
[----:B------:R-:W-:Y:S04]  /*92d0*/  BSSY.RECONVERGENT B0, `(.L_x_5447) ;  /* 0x0000004000007945 */ /* 0x000fe80003800200 */
[----:B------:R-:W-:Y:S05]  /*92e0*/  @!P5 BRA `(.L_x_5448) ;  /* 0x000000000008d947 */ /* 0x000fea0003800000 */
[----:B------:R1:W-:Y:S04]  /*92f0*/  REDG.E.ADD.F32.FTZ.RN.STRONG.GPU desc[UR28][R60.64+0x2600], R143 ;  /* 0x0026008f3c0079a6 */ /* 0x0003e8000c12f31c */
[----:B0-----:R1:W-:Y:S02]  /*9300*/  REDG.E.ADD.F32.FTZ.RN.STRONG.GPU desc[UR28][R68.64+0x2600], R145 ;  /* 0x00260091440079a6 */ /* 0x0013e4000c12f31c */
.L_x_5448:
[----:B------:R-:W-:Y:S05]  /*9310*/  BSYNC.RECONVERGENT B0 ;  /* 0x0000000000007941 */ /* 0x000fea0003800200 */
.L_x_5447:
        /* <DEDUP_REMOVED lines=11> */
.L_x_5450:
[----:B------:R-:W-:Y:S05]  /*93d0*/  BSYNC.RECONVERGENT B0 ;  /* 0x0000000000007941 */ /* 0x000fea0003800200 */
.L_x_5449:
[----:B-1----:R1:W0:Y:S01]  /*93e0*/  LDS R141, [R140+0xae00] ;  /* 0x00ae00008c8d7984 */ /* 0x0022220000000800 */
[----:B------:R-:W-:Y:S04]  /*93f0*/  BSSY.RECONVERGENT B0, `(.L_x_5451) ;  /* 0x0000004000007945 */ /* 0x000fe80003800200 */
[----:B------:R-:W-:Y:S05]  /*9400*/  @!P0 BRA `(.L_x_5452) ;  /* 0x0000000000088947 */ /* 0x000fea0003800000 */
[----:B------:R1:W-:Y:S04]  /*9410*/  REDG.E.ADD.F32.FTZ.RN.STRONG.GPU desc[UR28][R60.64+0x2a00], R139 ;  /* 0x002a008b3c0079a6 */ /* 0x0003e8000c12f31c */
[----:B0-----:R1:W-:Y:S02]  /*9420*/  REDG.E.ADD.F32.FTZ.RN.STRONG.GPU desc[UR28][R68.64+0x2a00], R141 ;  /* 0x002a008d440079a6 */ /* 0x0013e4000c12f31c */
.L_x_5452:
[----:B------:R-:W-:Y:S05]  /*9430*/  BSYNC.RECONVERGENT B0 ;  /* 0x0000000000007941 */ /* 0x000fea0003800200 */
.L_x_5451:
[----:B-1----:R1:W0:Y:S01]  /*9440*/  LDS R139, [R138+0xb000] ;  /* 0x00b000008a8b7984 */ /* 0x0022220000000800 */
[----:B------:R-:W-:Y:S04]  /*9450*/  BSSY.RECONVERGENT B0, `(.L_x_5453) ;  /* 0x0000004000007945 */ /* 0x000fe80003800200 */
[----:B------:R-:W-:Y:S05]  /*9460*/  @!P2 BRA `(.L_x_5454) ;  /* 0x000000000008a947 */ /* 0x000fea0003800000 */
[----:B------:R1:W-:Y:S04]  /*9470*/  REDG.E.ADD.F32.FTZ.RN.STRONG.GPU desc[UR28][R60.64+0x2c00], R137 ;  /* 0x002c00893c0079a6 */ /* 0x0003e8000c12f31c */
[----:B0-----:R1:W-:Y:S02]  /*9480*/  REDG.E.ADD.F32.FTZ.RN.STRONG.GPU desc[UR28][R68.64+0x2c00], R139 ;  /* 0x002c008b440079a6 */ /* 0x0013e4000c12f31c */
.L_x_5454:
[----:B------:R-:W-:Y:S05]  /*9490*/  BSYNC.RECONVERGENT B0 ;  /* 0x0000000000007941 */ /* 0x000fea0003800200 */
.L_x_5453:
[----:B-1----:R1:W0:Y:S01]  /*94a0*/  LDS R137, [R136+0xb200] ;  /* 0x00b2000088897984 */ /* 0x0022220000000800 */
[----:B------:R-:W-:Y:S04]  /*94b0*/  BSSY.RECONVERGENT B0, `(.L_x_5455) ;  /* 0x0000004000007945 */ /* 0x000fe80003800200 */
[----:B------:R-:W-:Y:S05]  /*94c0*/  @!P3 BRA `(.L_x_5456) ;  /* 0x000000000008b947 */ /* 0x000fea0003800000 */
[----:B------:R1:W-:Y:S04]  /*94d0*/  REDG.E.ADD.F32.FTZ.RN.STRONG.GPU desc[UR28][R60.64+0x2e00], R135 ;  /* 0x002e00873c0079a6 */ /* 0x0003e8000c12f31c */
[----:B0-----:R1:W-:Y:S02]  /*94e0*/  REDG.E.ADD.F32.FTZ.RN.STRONG.GPU desc[UR28][R68.64+0x2e00], R137 ;  /* 0x002e0089440079a6 */ /* 0x0013e4000c12f31c */
.L_x_5456:
[----:B------:R-:W-:Y:S05]  /*94f0*/  BSYNC.RECONVERGENT B0 ;  /* 0x0000000000007941 */ /* 0x000fea0003800200 */
.L_x_5455:
[----:B-1----:R1:W0:Y:S01]  /*9500*/  LDS R135, [R134+0xb400] ;  /* 0x00b4000086877984 */ /* 0x0022220000000800 */
[----:B------:R-:W-:Y:S04]  /*9510*/  BSSY.RECONVERGENT B0, `(.L_x_5457) ;  /* 0x0000004000007945 */ /* 0x000fe80003800200 */
[----:B------:R-:W-:Y:S05]  /*9520*/  @!P4 BRA `(.L_x_5458) ;  /* 0x000000000008c947 */ /* 0x000fea0003800000 */
[----:B------:R1:W-:Y:S04]  /*9530*/  REDG.E.ADD.F32.FTZ.RN.STRONG.GPU desc[UR28][R60.64+0x3000], R133 ;  /* 0x003000853c0079a6 */ /* 0x0003e8000c12f31c */
[----:B0-----:R1:W-:Y:S02]  /*9540*/  REDG.E.ADD.F32.FTZ.RN.STRONG.GPU desc[UR28][R68.64+0x3000], R135 ;  /* 0x00300087440079a6 */ /* 0x0013e4000c12f31c */
.L_x_5458:
[----:B------:R-:W-:Y:S05]  /*9550*/  BSYNC.RECONVERGENT B0 ;  /* 0x0000000000007941 */ /* 0x000fea0003800200 */
.L_x_5457:
[----:B-1----:R1:W0:Y:S01]  /*9560*/  LDS R133, [R132+0xb600] ;  /* 0x00b6000084857984 */ /* 0x0022220000000800 */
[----:B------:R-:W-:Y:S04]  /*9570*/  BSSY.RECONVERGENT B0, `(.L_x_5459) ;  /* 0x0000004000007945 */ /* 0x000fe80003800200 */
[----:B------:R-:W-:Y:S05]  /*9580*/  @!P5 BRA `(.L_x_5460) ;  /* 0x000000000008d947 */ /* 0x000fea0003800000 */
[----:B------:R1:W-:Y:S04]  /*9590*/  REDG.E.ADD.F32.FTZ.RN.STRONG.GPU desc[UR28][R60.64+0x3200], R131 ;  /* 0x003200833c0079a6 */ /* 0x0003e8000c12f31c */
[----:B0-----:R1:W-:Y:S02]  /*95a0*/  REDG.E.ADD.F32.FTZ.RN.STRONG.GPU desc[UR28][R68.64+0x3200], R133 ;  /* 0x00320085440079a6 */ /* 0x0013e4000c12f31c */
.L_x_5460:
[----:B------:R-:W-:Y:S05]  /*95b0*/  BSYNC.RECONVERGENT B0 ;  /* 0x0000000000007941 */ /* 0x000fea0003800200 */
.L_x_5459:
        /* <DEDUP_REMOVED lines=11> */
.L_x_5462:
[----:B------:R-:W-:Y:S05]  /*9670*/  BSYNC.RECONVERGENT B0 ;  /* 0x0000000000007941 */ /* 0x000fea0003800200 */
.L_x_5461:
[----:B-1----:R1:W0:Y:S01]  /*9680*/  LDS R129, [R128+0xba00] ;  /* 0x00ba000080817984 */ /* 0x0022220000000800 */
[----:B------:R-:W-:Y:S04]  /*9690*/  BSSY.RECONVERGENT B0, `(.L_x_5463) ;  /* 0x0000004000007945 */ /* 0x000fe80003800200 */
[----:B------:R-:W-:Y:S05]  /*96a0*/  @!P0 BRA `(.L_x_5464) ;  /* 0x0000000000088947 */ /* 0x000fea0003800000 */
[----:B------:R1:W-:Y:S04]  /*96b0*/  REDG.E.ADD.F32.FTZ.RN.STRONG.GPU desc[UR28][R60.64+0x3600], R127 ;  /* 0x0036007f3c0079a6 */ /* 0x0003e8000c12f31c */
[----:B0-----:R1:W-:Y:S02]  /*96c0*/  REDG.E.ADD.F32.FTZ.RN.STRONG.GPU desc[UR28][R68.64+0x3600], R129 ;  /* 0x00360081440079a6 */ /* 0x0013e4000c12f31c */
.L_x_5464:
[----:B------:R-:W-:Y:S05]  /*96d0*/  BSYNC.RECONVERGENT B0 ;  /* 0x0000000000007941 */ /* 0x000fea0003800200 */
.L_x_5463:
[----:B-1----:R1:W0:Y:S01]  /*96e0*/  LDS R127, [R126+0xbc00] ;  /* 0x00bc00007e7f7984 */ /* 0x0022220000000800 */
[----:B------:R-:W-:Y:S04]  /*96f0*/  BSSY.RECONVERGENT B0, `(.L_x_5465) ;  /* 0x0000004000007945 */ /* 0x000fe80003800200 */
[----:B------:R-:W-:Y:S05]  /*9700*/  @!P2 BRA `(.L_x_5466) ;  /* 0x000000000008a947 */ /* 0x000fea0003800000 */
[----:B------:R1:W-:Y:S04]  /*9710*/  REDG.E.ADD.F32.FTZ.RN.STRONG.GPU desc[UR28][R60.64+0x3800], R125 ;  /* 0x0038007d3c0079a6 */ /* 0x0003e8000c12f31c */
[----:B0-----:R1:W-:Y:S02]  /*9720*/  REDG.E.ADD.F32.FTZ.RN.STRONG.GPU desc[UR28][R68.64+0x3800], R127 ;  /* 0x0038007f440079a6 */ /* 0x0013e4000c12f31c */
.L_x_5466:
[----:B------:R-:W-:Y:S05]  /*9730*/  BSYNC.RECONVERGENT B0 ;  /* 0x0000000000007941 */ /* 0x000fea0003800200 */
.L_x_5465:
[----:B-1----:R1:W0:Y:S01]  /*9740*/  LDS R125, [R124+0xbe00] ;  /* 0x00be00007c7d7984 */ /* 0x0022220000000800 */
[----:B------:R-:W-:Y:S04]  /*9750*/  BSSY.RECONVERGENT B0, `(.L_x_5467) ;  /* 0x0000004000007945 */ /* 0x000fe80003800200 */
[----:B------:R-:W-:Y:S05]  /*9760*/  @!P3 BRA `(.L_x_5468) ;  /* 0x000000000008b947 */ /* 0x000fea0003800000 */
[----:B------:R1:W-:Y:S04]  /*9770*/  REDG.E.ADD.F32.FTZ.RN.STRONG.GPU desc[UR28][R60.64+0x3a00], R123 ;  /* 0x003a007b3c0079a6 */ /* 0x0003e8000c12f31c */
[----:B0-----:R1:W-:Y:S02]  /*9780*/  REDG.E.ADD.F32.FTZ.RN.STRONG.GPU desc[UR28][R68.64+0x3a00], R125 ;  /* 0x003a007d440079a6 */ /* 0x0013e4000c12f31c */
.L_x_5468:
[----:B------:R-:W-:Y:S05]  /*9790*/  BSYNC.RECONVERGENT B0 ;  /* 0x0000000000007941 */ /* 0x000fea0003800200 */
.L_x_5467:
[----:B-1----:R1:W0:Y:S01]  /*97a0*/  LDS R123, [R94+0xc000] ;  /* 0x00c000005e7b7984 */ /* 0x0022220000000800 */
[----:B------:R-:W-:Y:S04]  /*97b0*/  BSSY.RECONVERGENT B0, `(.L_x_5469) ;  /* 0x0000004000007945 */ /* 0x000fe80003800200 */
[----:B------:R-:W-:Y:S05]  /*97c0*/  @!P4 BRA `(.L_x_5470) ;  /* 0x000000000008c947 */ /* 0x000fea0003800000 */
[----:B------:R1:W-:Y:S04]  /*97d0*/  REDG.E.ADD.F32.FTZ.RN.STRONG.GPU desc[UR28][R60.64+0x3c00], R95 ;  /* 0x003c005f3c0079a6 */ /* 0x0003e8000c12f31c */
[----:B0-----:R1:W-:Y:S02]  /*97e0*/  REDG.E.ADD.F32.FTZ.RN.STRONG.GPU desc[UR28][R68.64+0x3c00], R123 ;  /* 0x003c007b440079a6 */ /* 0x0013e4000c12f31c */
.L_x_5470:
[----:B------:R-:W-:Y:S05]  /*97f0*/  BSYNC.RECONVERGENT B0 ;  /* 0x0000000000007941 */ /* 0x000fea0003800200 */
.L_x_5469:
[----:B-1----:R1:W0:Y:S01]  /*9800*/  LDS R95, [R56+0xc200] ;  /* 0x00c20000385f7984 */ /* 0x0022220000000800 */
[----:B------:R-:W-:Y:S04]  /*9810*/  BSSY.RECONVERGENT B0, `(.L_x_5471) ;  /* 0x0000004000007945 */ /* 0x000fe80003800200 */
[----:B------:R-:W-:Y:S05]  /*9820*/  @!P5 BRA `(.L_x_5472) ;  /* 0x000000000008d947 */ /* 0x000fea0003800000 */
[----:B------:R1:W-:Y:S04]  /*9830*/  REDG.E.ADD.F32.FTZ.RN.STRONG.GPU desc[UR28][R60.64+0x3e00], R57 ;  /* 0x003e00393c0079a6 */ /* 0x0003e8000c12f31c */
[----:B0-----:R1:W-:Y:S02]  /*9840*/  REDG.E.ADD.F32.FTZ.RN.STRONG.GPU desc[UR28][R68.64+0x3e00], R95 ;  /* 0x003e005f440079a6 */ /* 0x0013e4000c12f31c */
.L_x_5472:
[----:B------:R-:W-:Y:S05]  /*9850*/  BSYNC.RECONVERGENT B0 ;  /* 0x0000000000007941 */ /* 0x000fea0003800200 */
.L_x_5471:
[----:B-1----:R-:W1:Y:S01]  /*9860*/  SHFL.DOWN PT, R56, R67, 0x1, 0x1f ;  /* 0x08201f0043387f89 */ /* 0x002e6200000e0000 */
[----:B------:R-:W-:Y:S01]  /*9870*/  ISETP.GT.AND P0, PT, R121, 0x1e, PT ;  /* 0x0000001e7900780c */ /* 0x000fe20003f04270 */
[----:B------:R-:W-:Y:S01]  /*9880*/  FMUL.FTZ R77, R77, R214 ;  /* 0x000000d64d4d7220 */ /* 0x000fe20000410000 */
[----:B------:R-:W-:Y:S01]  /*9890*/  FMUL.FTZ R74, R74, R215 ;  /* 0x000000d74a4a7220 */ /* 0x000fe20000410000 */
[----:B------:R-:W5:Y:S01]  /*98a0*/  SHFL.DOWN PT, R57, R70, 0x1, 0x1f ;  /* 0x08201f0046397f89 */ /* 0x000f6200000e0000 */
[----:B------:R-:W-:Y:S01]  /*98b0*/  ISETP.NE.AND P2, PT, R122, RZ, PT ;  /* 0x000000ff7a00720c */ /* 0x000fe20003f45270 */
        /* <DEDUP_REMOVED lines=20> */
[-C--:B------:R-:W-:Y:S01]  /*9a00*/  FFMA.FTZ R66, R111, R62.reuse, R66 ;  /* 0x0000003e6f427223 */ /* 0x080fe20000010042 */
        /* <DEDUP_REMOVED lines=8> */
[----:B------:R-:W-:Y:S01]  /*9a90*/  BSSY.RECONVERGENT B0, `(.L_x_5473) ;  /* 0x0000047000007945 */ /* 0x000fe20003800200 */
        /* <DEDUP_REMOVED lines=8> */
[----:B------:R-:W-:Y:S01]  /*9b20*/  FADD.FTZ R96, R81, R96 ;  /* 0x0000006051607221 */ /* 0x000fe20000010000 */
[----:B------:R-:W-:Y:S01]  /*9b30*/  FFMA.FTZ R46, R15, R201, R46 ;  /* 0x000000c90f2e7223 */ /* 0x000fe2000001002e */
[----:B------:R-:W-:Y:S01]  /*9b40*/  FADD.FTZ R98, R87, R98 ;  /* 0x0000006257627221 */ /* 0x000fe20000010000 */
[----:B-1----:R-:W-:Y:S01]  /*9b50*/  @!P0 FADD.FTZ R67, R67, R56 ;  /* 0x0000003843438221 */ /* 0x002fe20000010000 */
[----:B-----5:R-:W-:-:S04]  /*9b60*/  @!P0 FADD.FTZ R70, R70, R57 ;  /* 0x0000003946468221 */ /* 0x020fc80000010000 */
[----:B------:R-:W1:Y:S01]  /*9b70*/  SHFL.DOWN PT, R56, R67, 0x4, 0x1f ;  /* 0x08801f0043387f89 */ /* 0x000e6200000e0000 */
[----:B------:R-:W-:-:S03]  /*9b80*/  ISETP.GT.AND P0, PT, R121, 0x1b, PT ;  /* 0x0000001b7900780c */ /* 0x000fc60003f04270 */
[----:B------:R-:W5:Y:S10]  /*9b90*/  SHFL.DOWN PT, R57, R70, 0x4, 0x1f ;  /* 0x08801f0046397f89 */ /* 0x000f7400000e0000 */
[----:B-1----:R-:W-:Y:S01]  /*9ba0*/  @!P0 FADD.FTZ R67, R67, R56 ;  /* 0x0000003843438221 */ /* 0x002fe20000010000 */
[----:B------:R-:W-:Y:S01]  /*9bb0*/  FMUL.FTZ R56, R167, R191 ;  /* 0x000000bfa7387220 */ /* 0x000fe20000410000 */
[----:B-----5:R-:W-:-:S03]  /*9bc0*/  @!P0 FADD.FTZ R70, R70, R57 ;  /* 0x0000003946468221 */ /* 0x020fc60000010000 */
[----:B------:R-:W1:Y:S01]  /*9bd0*/  SHFL.DOWN PT, R60, R67, 0x8, 0x1f ;  /* 0x09001f00433c7f89 */ /* 0x000e6200000e0000 */
[----:B------:R-:W-:Y:S01]  /*9be0*/  ISETP.GT.AND P0, PT, R121, 0x17, PT ;  /* 0x000000177900780c */ /* 0x000fe20003f04270 */
[----:B------:R-:W-:Y:S02]  /*9bf0*/  FFMA.FTZ R56, R165, R192, R56 ;  /* 0x000000c0a5387223 */ /* 0x000fe40000010038 */
[----:B------:R-:W5:Y:S02]  /*9c00*/  SHFL.DOWN PT, R57, R70, 0x8, 0x1f ;  /* 0x09001f0046397f89 */ /* 0x000f6400000e0000 */
[-C--:B------:R-:W-:Y:S01]  /*9c10*/  FFMA.FTZ R43, R10, R56.reuse, R43 ;  /* 0x000000380a2b7223 */ /* 0x080fe2000001002b */
[----:B------:R-:W-:Y:S01]  /*9c20*/  FFMA.FTZ R76, R113, R56, R76 ;  /* 0x00000038714c7223 */ /* 0x000fe2000001004c */
[----:B------:R-:W-:-:S03]  /*9c30*/  FMUL.FTZ R56, R163, R195 ;  /* 0x000000c3a3387220 */ /* 0x000fc60000410000 */
[----:B------:R-:W-:Y:S01]  /*9c40*/  FADD.FTZ R91, R76, R91 ;  /* 0x0000005b4c5b7221 */ /* 0x000fe20000010000 */
[----:B------:R-:W-:-:S04]  /*9c50*/  FFMA.FTZ R56, R161, R196, R56 ;  /* 0x000000c4a1387223 */ /* 0x000fc80000010038 */
[-C--:B------:R-:W-:Y:S01]  /*9c60*/  FFMA.FTZ R45, R12, R56.reuse, R45 ;  /* 0x000000380c2d7223 */ /* 0x080fe2000001002d */
[----:B------:R-:W-:Y:S01]  /*9c70*/  FFMA.FTZ R74, R115, R56, R74 ;  /* 0x00000038734a7223 */ /* 0x000fe2000001004a */
[----:B------:R-:W-:-:S03]  /*9c80*/  FMUL.FTZ R56, R159, R199 ;  /* 0x000000c79f387220 */ /* 0x000fc60000410000 */
[----:B------:R-:W-:Y:S01]  /*9c90*/  FADD.FTZ R97, R74, R97 ;  /* 0x000000614a617221 */ /* 0x000fe20000010000 */
[----:B------:R-:W-:Y:S01]  /*9ca0*/  FFMA.FTZ R200, R157, R200, R56 ;  /* 0x000000c89dc87223 */ /* 0x000fe20000010038 */
[----:B------:R-:W-:Y:S01]  /*9cb0*/  FMUL.FTZ R56, R155, R203 ;  /* 0x000000cb9b387220 */ /* 0x000fe20000410000 */
[----:B-1----:R-:W-:Y:S02]  /*9cc0*/  @!P0 FADD.FTZ R67, R67, R60 ;  /* 0x0000003c43438221 */ /* 0x002fe40000010000 */
[----:B------:R-:W-:Y:S01]  /*9cd0*/  FFMA.FTZ R78, R117, R200, R78 ;  /* 0x000000c8754e7223 */ /* 0x000fe2000001004e */
[----:B------:R-:W-:Y:S01]  /*9ce0*/  FFMA.FTZ R56, R153, R204, R56 ;  /* 0x000000cc99387223 */ /* 0x000fe20000010038 */
[----:B-----5:R-:W-:Y:S01]  /*9cf0*/  @!P0 FADD.FTZ R70, R70, R57 ;  /* 0x0000003946468221 */ /* 0x020fe20000010000 */
[----:B------:R-:W1:Y:S01]  /*9d00*/  SHFL.DOWN PT, R60, R67, 0x10, 0x1f ;  /* 0x0a001f00433c7f89 */ /* 0x000e6200000e0000 */
[----:B------:R-:W-:Y:S01]  /*9d10*/  ISETP.NE.AND P0, PT, R121, RZ, PT ;  /* 0x000000ff7900720c */ /* 0x000fe20003f05270 */
[----:B------:R-:W-:Y:S01]  /*9d20*/  FFMA.FTZ R58, R119, R56, R58 ;  /* 0x00000038773a7223 */ /* 0x000fe2000001003a */
[----:B------:R-:W-:Y:S01]  /*9d30*/  FFMA.FTZ R47, R14, R200, R47 ;  /* 0x000000c80e2f7223 */ /* 0x000fe2000001002f */
[----:B------:R-:W5:Y:S01]  /*9d40*/  SHFL.DOWN PT, R61, R70, 0x10, 0x1f ;  /* 0x0a001f00463d7f89 */ /* 0x000f6200000e0000 */
[----:B------:R-:W-:Y:S01]  /*9d50*/  FADD.FTZ R99, R78, R99 ;  /* 0x000000634e637221 */ /* 0x000fe20000010000 */
[----:B------:R-:W-:Y:S01]  /*9d60*/  FFMA.FTZ R49, R16, R56, R49 ;  /* 0x0000003810317223 */ /* 0x000fe20000010031 */
[----:B------:R-:W-:-:S07]  /*9d70*/  FADD.FTZ R101, R58, R101 ;  /* 0x000000653a657221 */ /* 0x000fce0000010000 */
[----:B------:R-:W-:Y:S01]  /*9d80*/  @!P0 LOP3.LUT R71, R71, 0xf8, RZ, 0xc0, !PT ;  /* 0x000000f847478812 */ /* 0x000fe200078ec0ff */
[----:B-1----:R-:W-:Y:S01]  /*9d90*/  FADD.FTZ R60, R67, R60 ;  /* 0x0000003c433c7221 */ /* 0x002fe20000010000 */
[----:B-----5:R-:W-:-:S05]  /*9da0*/  FADD.FTZ R61, R70, R61 ;  /* 0x0000003d463d7221 */ /* 0x020fca0000010000 */
[----:B------:R1:W-:Y:S01]  /*9db0*/  @!P0 STS.64 [R71+UR30+0xc608], R60 ;  /* 0x00c6083c47008988 */ /* 0x0003e20008000a1e */
[----:B------:R-:W-:Y:S06]  /*9dc0*/  BAR.SYNC.DEFER_BLOCKING 0x0 ;  /* 0x0000000000007b1d */ /* 0x000fec0000010000 */
[----:B------:R-:W-:Y:S05]  /*9dd0*/  @P2 BRA `(.L_x_5474) ;  /* 0x0000000000482947 */ /* 0x000fea0003800000 */
[----:B------:R-:W-:Y:S01]  /*9de0*/  UISETP.NE.AND UP0, UPT, UR19, UR43, UPT ;  /* 0x0000002b1300728c */ /* 0x000fe2000bf05270 */
[----:B------:R-:W5:Y:S01]  /*9df0*/  LDS.128 R56, [UR30+0xc610] ;  /* 0x00c6101eff387984 */ /* 0x000f620008000c00 */
[----:B------:R-:W-:Y:S01]  /*9e00*/  ULEA UR31, UR8, UR30, 0x3 ;  /* 0x0000001e081f7291 */ /* 0x000fe2000f8e18ff */
[----:B------:R-:W-:Y:S02]  /*9e10*/  ISETP.GT.AND P0, PT, R121, 0xf, PT ;  /* 0x0000000f7900780c */ /* 0x000fe40003f04270 */
[----:B------:R-:W0:Y:S01]  /*9e20*/  LDS.64 R62, [UR30+0xc620] ;  /* 0x00c6201eff3e7984 */ /* 0x000e220008000a00 */
[----:B------:R-:W-:Y:S02]  /*9e30*/  PLOP3.LUT P2, PT, PT, PT, UP0, 0x80, 0x8 ;  /* 0x000000000008781c */ /* 0x000fe40003f4f008 */
[----:B------:R-:W-:Y:S02]  /*9e40*/  FSEL R67, R67, R60, P0 ;  /* 0x0000003c43437208 */ /* 0x000fe40000000000 */
[----:B------:R-:W-:-:S09]  /*9e50*/  FSEL R70, R70, R61, P0 ;  /* 0x0000003d46467208 */ /* 0x000fd20000000000 */
[----:B------:R-:W2:Y:S01]  /*9e60*/  @P2 LDS.64 R64, [UR31+0xfe80] ;  /* 0x00fe801fff402984 */ /* 0x000ea20008000a00 */
[----:B-----5:R-:W-:Y:S01]  /*9e70*/  FADD.FTZ R67, R56, R67 ;  /* 0x0000004338437221 */ /* 0x020fe20000010000 */
[----:B------:R-:W-:-:S03]  /*9e80*/  FADD.FTZ R70, R57, R70 ;  /* 0x0000004639467221 */ /* 0x000fc60000010000 */
[----:B------:R-:W-:Y:S01]  /*9e90*/  FADD.FTZ R67, R58, R67 ;  /* 0x000000433a437221 */ /* 0x000fe20000010000 */
[----:B------:R-:W-:-:S03]  /*9ea0*/  FADD.FTZ R70, R59, R70 ;  /* 0x000000463b467221 */ /* 0x000fc60000010000 */
[----:B0-----:R-:W-:Y:S01]  /*9eb0*/  FADD.FTZ R62, R67, R62 ;  /* 0x0000003e433e7221 */ /* 0x001fe20000010000 */
[----:B------:R-:W-:-:S03]  /*9ec0*/  FADD.FTZ R63, R70, R63 ;  /* 0x0000003f463f7221 */ /* 0x000fc60000010000 */
[----:B--2---:R-:W-:Y:S01]  /*9ed0*/  @P2 FADD.FTZ R62, R62, R64 ;  /* 0x000000403e3e2221 */ /* 0x004fe20000010000 */
[----:B------:R-:W-:-:S05]  /*9ee0*/  @P2 FADD.FTZ R63, R63, R65 ;  /* 0x000000413f3f2221 */ /* 0x000fca0000010000 */
[----:B------:R0:W-:Y:S02]  /*9ef0*/  STS.64 [UR31+0xfe80], R62 ;  /* 0x00fe803eff007988 */ /* 0x0001e40008000a1f */
.L_x_5474:
[----:B------:R-:W-:Y:S05]  /*9f00*/  BSYNC.RECONVERGENT B0 ;  /* 0x0000000000007941 */ /* 0x000fea0003800200 */
.L_x_5473:
[----:B------:R-:W-:-:S04]  /*9f10*/  UIADD3 UR8, UPT, UPT, UR8, 0x1, URZ ;  /* 0x0000000108087890 */ /* 0x000fc8000fffe0ff */
[----:B------:R-:W-:-:S09]  /*9f20*/  UISETP.GE.AND UP0, UPT, UR8, UR44, UPT ;  /* 0x0000002c0800728c */ /* 0x000fd2000bf06270 */
[----:B------:R-:W-:Y:S05]  /*9f30*/  BRA.U !UP0, `(.L_x_5475) ;  /* 0xffffff7508a47547 */ /* 0x000fea000b83ffff */
.L_x_5379:
        /* <DEDUP_REMOVED lines=8> */
[----:B------:R-:W0:Y:S01]  /*9fc0*/  S2R R0, SR_TID.X ;  /* 0x0000000000007919 */ /* 0x000e220000002100 */
[----:B------:R-:W-:Y:S02]  /*9fd0*/  F2FP.F16.F32.PACK_AB R5, R44, R47 ;  /* 0x0000002f2c05723e */ /* 0x000fe400000000ff */
[----:B------:R-:W-:Y:S01]  /*9fe0*/  F2FP.F16.F32.PACK_AB R4, R46, R49 ;  /* 0x000000312e04723e */ /* 0x000fe200000000ff */
[----:B------:R-:W1:Y:S01]  /*9ff0*/  LDCU.64 UR34, c[0x0][0x500] ;  /* 0x0000a000ff2277ac */ /* 0x000e620008000a00 */
[----:B------:R-:W-:Y:S01]  /*a000*/  F2FP.F16.F32.PACK_AB R34, R34, R37 ;  /* 0x000000252222723e */ /* 0x000fe200000000ff */
[----:B------:R-:W1:Y:S01]  /*a010*/  S2UR UR8, SR_CTAID.Y ;  /* 0x00000000000879c3 */ /* 0x000e620000002600 */
        /* <DEDUP_REMOVED lines=15> */
[----:B-----5:R-:W-:Y:S01]  /*a110*/  UIMAD.WIDE.U32 UR24, UR38, UR32, UR26 ;  /* 0x00000020261872a5 */ /* 0x020fe2000f8e001a */
[----:B------:R-:W-:Y:S01]  /*a120*/  F2FP.F16.F32.PACK_AB R21, R52, R55 ;  /* 0x000000373415723e */ /* 0x000fe200000000ff */
[----:B-1----:R-:W-:Y:S01]  /*a130*/  UIMAD UR32, UR8, UR35, URZ ;  /* 0x00000023082072a4 */ /* 0x002fe2000f8e02ff */
[----:B------:R-:W1:Y:S01]  /*a140*/  LDS.128 R16, [R116+0x200] ;  /* 0x0002000074107984 */ /* 0x000e620000000c00 */
[----:B------:R-:W-:Y:S01]  /*a150*/  UIMAD UR25, UR38, UR33, UR25 ;  /* 0x00000021261972a4 */ /* 0x000fe2000f8e0219 */
[C---:B0-----:R-:W-:Y:S01]  /*a160*/  SHF.L.U32 R5, R0.reuse, 0x1, RZ ;  /* 0x0000000100057819 */ /* 0x041fe200000006ff */
        /* <DEDUP_REMOVED lines=11> */
[----:B------:R-:W0:Y:S02]  /*a220*/  LDCU.64 UR34, c[0x0][0x560] ;  /* 0x0000ac00ff2277ac */ /* 0x000e240008000a00 */
        /* <DEDUP_REMOVED lines=12> */
[----:B------:R-:W-:-:S03]  /*a2f0*/  UIADD3 UR11, UP4, UPT, UR11, -0x1000, URZ ;  /* 0xfffff0000b0b7890 */ /* 0x000fc6000ff9e0ff */
[----:B------:R-:W-:Y:S01]  /*a300*/  FADD.FTZ R89, R88, R89 ;  /* 0x0000005958597221 */ /* 0x000fe20000010000 */
[----:B---3--:R-:W-:Y:S01]  /*a310*/  STG.E.128 desc[UR28][R2.64], R12 ;  /* 0x0000000c02007986 */ /* 0x008fe2000c101d1c */
[----:B------:R-:W-:Y:S02]  /*a320*/  UIADD3.X UR23, UPT, UPT, UR23, -0x1, URZ, UP1, !UPT ;  /* 0xffffffff17177890 */ /* 0x000fe40008ffe4ff */
[----:B------:R-:W-:Y:S01]  /*a330*/  FADD.FTZ R54, R89, R54 ;  /* 0x0000003659367221 */ /* 0x000fe20000010000 */
[----:B-1----:R1:W-:Y:S01]  /*a340*/  STG.E.128 desc[UR28][R2.64+0x200], R16 ;  /* 0x0002001002007986 */ /* 0x0023e2000c101d1c */
[----:B------:R-:W-:Y:S02]  /*a350*/  UIADD3.X UR14, UPT, UPT, UR14, -0x1, URZ, UP2, !UPT ;  /* 0xffffffff0e0e7890 */ /* 0x000fe400097fe4ff */
[----:B------:R-:W-:Y:S01]  /*a360*/  FADD.FTZ R55, R54, R55 ;  /* 0x0000003736377221 */ /* 0x000fe20000010000 */
[----:B------:R-:W-:Y:S01]  /*a370*/  BAR.SYNC.DEFER_BLOCKING 0x0 ;  /* 0x0000000000007b1d */ /* 0x000fe20000010000 */
[----:B------:R-:W-:-:S02]  /*a380*/  UIADD3.X UR13, UPT, UPT, UR13, -0x1, URZ, UP3, !UPT ;  /* 0xffffffff0d0d7890 */ /* 0x000fc40009ffe4ff */
[----:B------:R-:W-:Y:S01]  /*a390*/  FADD.FTZ R52, R55, R52 ;  /* 0x0000003437347221 */ /* 0x000fe20000010000 */
[----:B-----5:R-:W-:Y:S02]  /*a3a0*/  UIMAD.WIDE.U32 UR26, UR38, UR24, UR26 ;  /* 0x00000018261a72a5 */ /* 0x020fe4000f8e001a */
[----:B------:R-:W-:Y:S01]  /*a3b0*/  UIADD3.X UR12, UPT, UPT, UR12, -0x1, URZ, UP4, !UPT ;  /* 0xffffffff0c0c7890 */ /* 0x000fe2000a7fe4ff */
        /* <DEDUP_REMOVED lines=9> */
[----:B0-----:R-:W-:Y:S01]  /*a450*/  ULEA UR25, UP0, UR24, UR34, 0x1 ;  /* 0x0000002218197291 */ /* 0x001fe2000f8008ff */
[----:B------:R-:W-:Y:S03]  /*a460*/  STS.128 [R114], R8 ;  /* 0x0000000872007388 */ /* 0x000fe60000000c00 */
[----:B------:R-:W-:Y:S02]  /*a470*/  ULEA.HI.X UR24, UR24, UR35, UR26, 0x1, UP0 ;  /* 0x0000002318187291 */ /* 0x000fe400080f0c1a */
[----:B-1----:R-:W-:Y:S01]  /*a480*/  MOV R2, UR25 ;  /* 0x0000001900027c02 */ /* 0x002fe20008000f00 */
        /* <DEDUP_REMOVED lines=13> */
.L_x_5378:
        /* <DEDUP_REMOVED lines=10> */
[----:B0-----:R-:W-:-:S05]  /*a600*/  @P0 FADD R3, R3, R120 ;  /* 0x0000007803030221 */ /* 0x001fca0000000000 */
[----:B------:R-:W0:Y:S01]  /*a610*/  SHFL.DOWN P0, R0, R3, 0x2, 0x1f ;  /* 0x08401f0003007f89 */ /* 0x000e220000000000 */
[----:B-1----:R-:W-:Y:S02]  /*a620*/  ISETP.NE.AND P1, PT, R4, RZ, PT ;  /* 0x000000ff0400720c */ /* 0x002fe40003f25270 */
[----:B------:R-:W1:Y:S11]  /*a630*/  S2R R4, SR_TID.X ;  /* 0x0000000000047919 */ /* 0x000e760000002100 */
[----:B------:R-:W3:Y:S01]  /*a640*/  @!P1 S2R R9, SR_CgaCtaId ;  /* 0x0000000000099919 */ /* 0x000ee20000008800 */
[----:B------:R-:W-:Y:S01]  /*a650*/  @!P1 MOV R6, 0x400 ;  /* 0x0000040000069802 */ /* 0x000fe20000000f00 */
[----:B0-----:R-:W-:-:S05]  /*a660*/  @P0 FADD R0, R3, R0 ;  /* 0x0000000003000221 */ /* 0x001fca0000000000 */
[----:B------:R-:W0:Y:S01]  /*a670*/  SHFL.DOWN P0, R5, R0, 0x4, 0x1f ;  /* 0x08801f0000057f89 */ /* 0x000e220000000000 */
[----:B-1----:R-:W-:-:S04]  /*a680*/  @!P1 SHF.R.U32.HI R3, RZ, 0x3, R4 ;  /* 0x00000003ff039819 */ /* 0x002fc80000011604 */
        /* <DEDUP_REMOVED lines=16> */
[----:B------:R-:W3:Y:S01]  /*a790*/  LDS R5, [UR4+0xc610] ;  /* 0x00c61004ff057984 */ /* 0x000ee20008000800 */
[----:B------:R-:W-:-:S04]  /*a7a0*/  ULEA UR4, UP0, UR8, UR6, 0x2 ;  /* 0x0000000608047291 */ /* 0x000fc8000f8010ff */
[----:B------:R-:W-:Y:S01]  /*a7b0*/  ULEA.HI.X UR5, UR8, UR7, URZ, 0x2, UP0 ;  /* 0x0000000708057291 */ /* 0x000fe200080f14ff */
[----:B-1----:R-:W-:-:S04]  /*a7c0*/  FADD.FTZ R2, R7, R2 ;  /* 0x0000000207027221 */ /* 0x002fc80000010000 */
[----:B0-----:R-:W-:Y:S01]  /*a7d0*/  FADD.FTZ R0, R3, R2 ;  /* 0x0000000203007221 */ /* 0x001fe20000010000 */
[----:B------:R-:W-:Y:S02]  /*a7e0*/  MOV R2, UR4 ;  /* 0x0000000400027c02 */ /* 0x000fe40008000f00 */
[----:B------:R-:W-:Y:S01]  /*a7f0*/  MOV R3, UR5 ;  /* 0x0000000500037c02 */ /* 0x000fe20008000f00 */
[----:B---3--:R-:W-:-:S05]  /*a800*/  FADD.FTZ R5, R0, R5 ;  /* 0x0000000500057221 */ /* 0x008fca0000010000 */
[----:B------:R1:W-:Y:S02]  /*a810*/  REDG.E.ADD.F32.FTZ.RN.STRONG.GPU desc[UR28][R2.64], R5 ;  /* 0x00000005020079a6 */ /* 0x0003e4000c12f31c */
.L_x_5478:
[----:B------:R-:W-:Y:S05]  /*a820*/  BSYNC.RECONVERGENT B0 ;  /* 0x0000000000007941 */ /* 0x000fea0003800200 */
.L_x_5477:
[----:B------:R-:W-:Y:S01]  /*a830*/  UISETP.NE.U32.AND UP0, UPT, UR10, URZ, UPT ;  /* 0x000000ff0a00728c */ /* 0x000fe2000bf05070 */
[----:B--2---:R-:W-:-:S03]  /*a840*/  ISETP.GE.AND P0, PT, R8, UR16, PT ;  /* 0x0000001008007c0c */ /* 0x004fc6000bf06270 */
[----:B------:R-:W-:-:S09]  /*a850*/  UISETP.NE.AND.EX UP0, UPT, UR11, URZ, UPT, UP0 ;  /* 0x000000ff0b00728c */ /* 0x000fd2000bf05300 */
[----:B------:R-:W-:Y:S05]  /*a860*/  BRA.U !UP0, `(.L_x_5479) ;  /* 0x00000001089c7547 */ /* 0x000fea000b800000 */
[----:B------:R-:W-:Y:S06]  /*a870*/  BAR.SYNC.DEFER_BLOCKING 0x0 ;  /* 0x0000000000007b1d */ /* 0x000fec0000010000 */
[----:B------:R-:W-:Y:S01]  /*a880*/  BSSY.RECONVERGENT B0, `(.L_x_5479) ;  /* 0x0000025000007945 */ /* 0x000fe20003800200 */
[----:B-1----:R-:W1:Y:S01]  /*a890*/  SHFL.DOWN P1, R3, R118, 0x1, 0x1f ;  /* 0x08201f0076037f89 */ /* 0x002e620000020000 */
[----:B------:R-:W2:Y:S01]  /*a8a0*/  S2R R4, SR_LANEID ;  /* 0x0000000000047919 */ /* 0x000ea20000000000 */
[----:B-1----:R-:W-:-:S05]  /*a8b0*/  @P1 FADD R3, R3, R118 ;  /* 0x0000007603031221 */ /* 0x002fca0000000000 */
[----:B0-----:R-:W0:Y:S01]  /*a8c0*/  SHFL.DOWN P1, R0, R3, 0x2, 0x1f ;  /* 0x08401f0003007f89 */ /* 0x001e220000020000 */
        /* <DEDUP_REMOVED lines=32> */
.L_x_5480:
[----:B------:R-:W-:Y:S05]  /*aad0*/  BSYNC.RECONVERGENT B0 ;  /* 0x0000000000007941 */ /* 0x000fea0003800200 */
.L_x_5479:
[----:B------:R-:W-:Y:S05]  /*aae0*/  @P0 EXIT ;  /* 0x000000000000094d */ /* 0x000fea0003800000 */
[----:B------:R-:W2:Y:S01]  /*aaf0*/  S2UR UR9, SR_CgaCtaId ;  /* 0x00000000000979c3 */ /* 0x000ea20000008800 */
[----:B------:R-:W3:Y:S01]  /*ab00*/  LDCU.64 UR6, c[0x0][0x4a8] ;  /* 0x00009500ff0677ac */ /* 0x000ee20008000a00 */
[----:B0-----:R-:W-:Y:S01]  /*ab10*/  MOV R7, R8 ;  /* 0x0000000800077202 */ /* 0x001fe20000000f00 */
[----:B------:R-:W0:Y:S01]  /*ab20*/  LDCU UR10, c[0x0][0x360] ;  /* 0x00006c00ff0a77ac */ /* 0x000e220008000800 */
[----:B------:R-:W0:Y:S01]  /*ab30*/  LDCU.64 UR12, c[0x0][0x4b0] ;  /* 0x00009600ff0c77ac */ /* 0x000e220008000a00 */
[----:B------:R-:W0:Y:S01]  /*ab40*/  LDCU.64 UR14, c[0x0][0x530] ;  /* 0x0000a600ff0e77ac */ /* 0x000e220008000a00 */
[----:B---3--:R-:W-:-:S03]  /*ab50*/  UIMAD.WIDE.U32 UR4, UR8, UR6, URZ ;  /* 0x00000006080472a5 */ /* 0x008fc6000f8e00ff */
[----:B------:R-:W-:Y:S01]  /*ab60*/  UMOV UR6, 0x400 ;  /* 0x0000040000067882 */ /* 0x000fe20000000000 */
[----:B------:R-:W-:Y:S02]  /*ab70*/  UIMAD UR8, UR8, UR7, UR5 ;  /* 0x00000007080872a4 */ /* 0x000fe4000f8e0205 */
[----:B0-2---:R-:W-:-:S12]  /*ab80*/  ULEA UR6, UR9, UR6, 0x18 ;  /* 0x0000000609067291 */ /* 0x005fd8000f8ec0ff */
.L_x_5481:
        /* <DEDUP_REMOVED lines=19> */
.L_x_5384:
[----:B------:R-:W-:Y:S01]  /*acc0*/  HFMA2 R233, -RZ, RZ, 0, 5.9604644775390625e-08 ;  /* 0x00000001ffe97431 */ /* 0x000fe200000001ff */
[----:B------:R-:W-:Y:S02]  /*acd0*/  MOV R234, R69 ;  /* 0x0000004500ea7202 */ /* 0x000fe40000000f00 */
[----:B------:R-:W-:Y:S02]  /*ace0*/  MOV R231, RZ ;  /* 0x000000ff00e77202 */ /* 0x000fe40000000f00 */
[----:B------:R-:W-:-:S07]  /*acf0*/  MOV R242, 0xffffffff ;  /* 0xffffffff00f27802 */ /* 0x000fce0000000f00 */
[----:B01---5:R-:W-:Y:S05]  /*ad00*/  WARPSYNC.COLLECTIVE R242, `(.L_x_5482) ;  /* 0x00000000f2087348 */ /* 0x023fea0003c00000 */
[----:B------:R2:W3:Y:S02]  /*ad10*/  SHFL.UP P6, R238, R234, R233, R231 ;  /* 0x040000e9eaee7389 */ /* 0x0004e400000c00e7 */
[----:B0123-5:R-:W-:Y:S05]  /*ad20*/  ENDCOLLECTIVE ;  /* 0x000000000000791b */ /* 0x02ffea0003800000 */
.L_x_5482:
[----:B------:R-:W-:Y:S02]  /*ad30*/  MOV R234, R68 ;  /* 0x0000004400ea7202 */ /* 0x000fe40000000f00 */
[----:B------:R-:W-:-:S07]  /*ad40*/  MOV R235, R238 ;  /* 0x000000ee00eb7202 */ /* 0x000fce0000000f00 */
[----:B------:R-:W-:Y:S05]  /*ad50*/  WARPSYNC.COLLECTIVE R242, `(.L_x_5483) ;  /* 0x00000000f2087348 */ /* 0x000fea0003c00000 */
[----:B------:R0:W1:Y:S02]  /*ad60*/  SHFL.UP P6, R238, R234, R233, R231 ;  /* 0x040000e9eaee7389 */ /* 0x00006400000c00e7 */
[----:B01----:R-:W-:Y:S05]  /*ad70*/  ENDCOLLECTIVE ;  /* 0x000000000000791b */ /* 0x003fea0003800000 */
.L_x_5483:
[----:B------:R-:W-:Y:S02]  /*ad80*/  MOV R234, R70 ;  /* 0x0000004600ea7202 */ /* 0x000fe40000000f00 */
[----:B------:R-:W-:-:S07]  /*ad90*/  MOV R236, R238 ;  /* 0x000000ee00ec7202 */ /* 0x000fce0000000f00 */
[----:B------:R-:W-:Y:S05]  /*ada0*/  WARPSYNC.COLLECTIVE R242, `(.L_x_5484) ;  /* 0x00000000f2087348 */ /* 0x000fea0003c00000 */
[----:B------:R0:W1:Y:S02]  /*adb0*/  SHFL.UP P6, R238, R234, R233, R231 ;  /* 0x040000e9eaee7389 */ /* 0x00006400000c00e7 */
[----:B01----:R-:W-:Y:S05]  /*adc0*/  ENDCOLLECTIVE ;  /* 0x000000000000791b */ /* 0x003fea0003800000 */
.L_x_5484:
[----:B------:R-:W-:Y:S02]  /*add0*/  MOV R234, R71 ;  /* 0x0000004700ea7202 */ /* 0x000fe40000000f00 */
[----:B------:R-:W-:-:S07]  /*ade0*/  MOV R237, R238 ;  /* 0x000000ee00ed7202 */ /* 0x000fce0000000f00 */
[----:B------:R-:W-:Y:S05]  /*adf0*/  WARPSYNC.COLLECTIVE R242, `(.L_x_5485) ;  /* 0x00000000f2087348 */ /* 0x000fea0003c00000 */
[----:B------:R0:W1:Y:S02]  /*ae00*/  SHFL.UP P6, R238, R234, R233, R231 ;  /* 0x040000e9eaee7389 */ /* 0x00006400000c00e7 */
[----:B01----:R-:W-:Y:S05]  /*ae10*/  ENDCOLLECTIVE ;  /* 0x000000000000791b */ /* 0x003fea0003800000 */
.L_x_5485:
        /* <DEDUP_REMOVED lines=15> */
.L_x_5486:
[----:B------:R-:W-:Y:S02]  /*af10*/  MOV R234, R68 ;  /* 0x0000004400ea7202 */ /* 0x000fe40000000f00 */
[----:B------:R-:W-:-:S07]  /*af20*/  MOV R235, R238 ;  /* 0x000000ee00eb7202 */ /* 0x000fce0000000f00 */
[----:B------:R-:W-:Y:S05]  /*af30*/  WARPSYNC.COLLECTIVE R242, `(.L_x_5487) ;  /* 0x00000000f2087348 */ /* 0x000fea0003c00000 */
[----:B------:R0:W1:Y:S02]  /*af40*/  SHFL.UP P6, R238, R234, R233, R231 ;  /* 0x040000e9eaee7389 */ /* 0x00006400000c00e7 */
[----:B01----:R-:W-:Y:S05]  /*af50*/  ENDCOLLECTIVE ;  /* 0x000000000000791b */ /* 0x003fea0003800000 */
.L_x_5487:
[----:B------:R-:W-:Y:S02]  /*af60*/  MOV R234, R70 ;  /* 0x0000004600ea7202 */ /* 0x000fe40000000f00 */
[----:B------:R-:W-:-:S07]  /*af70*/  MOV R236, R238 ;  /* 0x000000ee00ec7202 */ /* 0x000fce0000000f00 */
[----:B------:R-:W-:Y:S05]  /*af80*/  WARPSYNC.COLLECTIVE R242, `(.L_x_5488) ;  /* 0x00000000f2087348 */ /* 0x000fea0003c00000 */
[----:B------:R0:W1:Y:S02]  /*af90*/  SHFL.UP P6, R238, R234, R233, R231 ;  /* 0x040000e9eaee7389 */ /* 0x00006400000c00e7 */
[----:B01----:R-:W-:Y:S05]  /*afa0*/  ENDCOLLECTIVE ;  /* 0x000000000000791b */ /* 0x003fea0003800000 */
.L_x_5488:
[----:B------:R-:W-:Y:S02]  /*afb0*/  MOV R234, R71 ;  /* 0x0000004700ea7202 */ /* 0x000fe40000000f00 */
[----:B------:R-:W-:-:S07]  /*afc0*/  MOV R237, R238 ;  /* 0x000000ee00ed7202 */ /* 0x000fce0000000f00 */
[----:B------:R-:W-:Y:S05]  /*afd0*/  WARPSYNC.COLLECTIVE R242, `(.L_x_5489) ;  /* 0x00000000f2087348 */ /* 0x000fea0003c00000 */
[----:B------:R0:W1:Y:S02]  /*afe0*/  SHFL.UP P6, R238, R234, R233, R231 ;  /* 0x040000e9eaee7389 */ /* 0x00006400000c00e7 */
[----:B01----:R-:W-:Y:S05]  /*aff0*/  ENDCOLLECTIVE ;  /* 0x000000000000791b */ /* 0x003fea0003800000 */
.L_x_5489:
        /* <DEDUP_REMOVED lines=15> */
.L_x_5490:
[----:B------:R-:W-:Y:S02]  /*b0f0*/  MOV R234, R68 ;  /* 0x0000004400ea7202 */ /* 0x000fe40000000f00 */
[----:B------:R-:W-:-:S07]  /*b100*/  MOV R235, R238 ;  /* 0x000000ee00eb7202 */ /* 0x000fce0000000f00 */
[----:B------:R-:W-:Y:S05]  /*b110*/  WARPSYNC.COLLECTIVE R242, `(.L_x_5491) ;  /* 0x00000000f2087348 */ /* 0x000fea0003c00000 */
[----:B------:R0:W1:Y:S02]  /*b120*/  SHFL.UP P6, R238, R234, R233, R231 ;  /* 0x040000e9eaee7389 */ /* 0x00006400000c00e7 */
[----:B01----:R-:W-:Y:S05]  /*b130*/  ENDCOLLECTIVE ;  /* 0x000000000000791b */ /* 0x003fea0003800000 */
.L_x_5491:
[----:B------:R-:W-:Y:S02]  /*b140*/  MOV R234, R70 ;  /* 0x0000004600ea7202 */ /* 0x000fe40000000f00 */
[----:B------:R-:W-:-:S07]  /*b150*/  MOV R236, R238 ;  /* 0x000000ee00ec7202 */ /* 0x000fce0000000f00 */
[----:B------:R-:W-:Y:S05]  /*b160*/  WARPSYNC.COLLECTIVE R242, `(.L_x_5492) ;  /* 0x00000000f2087348 */ /* 0x000fea0003c00000 */
[----:B------:R0:W1:Y:S02]  /*b170*/  SHFL.UP P6, R238, R234, R233, R231 ;  /* 0x040000e9eaee7389 */ /* 0x00006400000c00e7 */
[----:B01----:R-:W-:Y:S05]  /*b180*/  ENDCOLLECTIVE ;  /* 0x000000000000791b */ /* 0x003fea0003800000 */
.L_x_5492:
[----:B------:R-:W-:Y:S02]  /*b190*/  MOV R234, R71 ;  /* 0x0000004700ea7202 */ /* 0x000fe40000000f00 */
[----:B------:R-:W-:-:S07]  /*b1a0*/  MOV R237, R238 ;  /* 0x000000ee00ed7202 */ /* 0x000fce0000000f00 */
[----:B------:R-:W-:Y:S05]  /*b1b0*/  WARPSYNC.COLLECTIVE R242, `(.L_x_5493) ;  /* 0x00000000f2087348 */ /* 0x000fea0003c00000 */
[----:B------:R0:W1:Y:S02]  /*b1c0*/  SHFL.UP P6, R238, R234, R233, R231 ;  /* 0x040000e9eaee7389 */ /* 0x00006400000c00e7 */
[----:B01----:R-:W-:Y:S05]  /*b1d0*/  ENDCOLLECTIVE ;  /* 0x000000000000791b */ /* 0x003fea0003800000 */
.L_x_5493:
        /* <DEDUP_REMOVED lines=15> */
.L_x_5494:
[----:B------:R-:W-:Y:S02]  /*b2d0*/  MOV R234, R68 ;  /* 0x0000004400ea7202 */ /* 0x000fe40000000f00 */
[----:B------:R-:W-:-:S07]  /*b2e0*/  MOV R235, R238 ;  /* 0x000000ee00eb7202 */ /* 0x000fce0000000f00 */
[----:B------:R-:W-:Y:S05]  /*b2f0*/  WARPSYNC.COLLECTIVE R242, `(.L_x_5495) ;  /* 0x00000000f2087348 */ /* 0x000fea0003c00000 */
[----:B------:R0:W1:Y:S02]  /*b300*/  SHFL.UP P6, R238, R234, R233, R231 ;  /* 0x040000e9eaee7389 */ /* 0x00006400000c00e7 */
[----:B01----:R-:W-:Y:S05]  /*b310*/  ENDCOLLECTIVE ;  /* 0x000000000000791b */ /* 0x003fea0003800000 */
.L_x_5495:
[----:B------:R-:W-:Y:S02]  /*b320*/  MOV R234, R70 ;  /* 0x0000004600ea7202 */ /* 0x000fe40000000f00 */
[----:B------:R-:W-:-:S07]  /*b330*/  MOV R236, R238 ;  /* 0x000000ee00ec7202 */ /* 0x000fce0000000f00 */
[----:B------:R-:W-:Y:S05]  /*b340*/  WARPSYNC.COLLECTIVE R242, `(.L_x_5496) ;  /* 0x00000000f2087348 */ /* 0x000fea0003c00000 */
[----:B------:R0:W1:Y:S02]  /*b350*/  SHFL.UP P6, R238, R234, R233, R231 ;  /* 0x040000e9eaee7389 */ /* 0x00006400000c00e7 */
[----:B01----:R-:W-:Y:S05]  /*b360*/  ENDCOLLECTIVE ;  /* 0x000000000000791b */ /* 0x003fea0003800000 */
.L_x_5496:
[----:B------:R-:W-:Y:S02]  /*b370*/  MOV R234, R71 ;  /* 0x0000004700ea7202 */ /* 0x000fe40000000f00 */
[----:B------:R-:W-:-:S07]  /*b380*/  MOV R237, R238 ;  /* 0x000000ee00ed7202 */ /* 0x000fce0000000f00 */
[----:B------:R-:W-:Y:S05]  /*b390*/  WARPSYNC.COLLECTIVE R242, `(.L_x_5497) ;  /* 0x00000000f2087348 */ /* 0x000fea0003c00000 */
[----:B------:R0:W1:Y:S02]  /*b3a0*/  SHFL.UP P6, R238, R234, R233, R231 ;  /* 0x040000e9eaee7389 */ /* 0x00006400000c00e7 */
[----:B01----:R-:W-:Y:S05]  /*b3b0*/  ENDCOLLECTIVE ;  /* 0x000000000000791b */ /* 0x003fea0003800000 */
.L_x_5497:
        /* <DEDUP_REMOVED lines=15> */
.L_x_5498:
[----:B------:R-:W-:Y:S02]  /*b4b0*/  MOV R234, R68 ;  /* 0x0000004400ea7202 */ /* 0x000fe40000000f00 */
[----:B------:R-:W-:-:S07]  /*b4c0*/  MOV R235, R238 ;  /* 0x000000ee00eb7202 */ /* 0x000fce0000000f00 */
[----:B------:R-:W-:Y:S05]  /*b4d0*/  WARPSYNC.COLLECTIVE R242, `(.L_x_5499) ;  /* 0x00000000f2087348 */ /* 0x000fea0003c00000 */
[----:B------:R0:W1:Y:S02]  /*b4e0*/  SHFL.UP P6, R238, R234, R233, R231 ;  /* 0x040000e9eaee7389 */ /* 0x00006400000c00e7 */
[----:B01----:R-:W-:Y:S05]  /*b4f0*/  ENDCOLLECTIVE ;  /* 0x000000000000791b */ /* 0x003fea0003800000 */
.L_x_5499:
[----:B------:R-:W-:Y:S02]  /*b500*/  MOV R234, R70 ;  /* 0x0000004600ea7202 */ /* 0x000fe40000000f00 */
[----:B------:R-:W-:-:S07]  /*b510*/  MOV R236, R238 ;  /* 0x000000ee00ec7202 */ /* 0x000fce0000000f00 */
[----:B------:R-:W-:Y:S05]  /*b520*/  WARPSYNC.COLLECTIVE R242, `(.L_x_5500) ;  /* 0x00000000f2087348 */ /* 0x000fea0003c00000 */
[----:B------:R0:W1:Y:S02]  /*b530*/  SHFL.UP P6, R238, R234, R233, R231 ;  /* 0x040000e9eaee7389 */ /* 0x00006400000c00e7 */
[----:B01----:R-:W-:Y:S05]  /*b540*/  ENDCOLLECTIVE ;  /* 0x000000000000791b */ /* 0x003fea0003800000 */
.L_x_5500:
[----:B------:R-:W-:Y:S02]  /*b550*/  MOV R234, R71 ;  /* 0x0000004700ea7202 */ /* 0x000fe40000000f00 */
[----:B------:R-:W-:-:S07]  /*b560*/  MOV R237, R238 ;  /* 0x000000ee00ed7202 */ /* 0x000fce0000000f00 */
[----:B------:R-:W-:Y:S05]  /*b570*/  WARPSYNC.COLLECTIVE R242, `(.L_x_5501) ;  /* 0x00000000f2087348 */ /* 0x000fea0003c00000 */
[----:B------:R0:W1:Y:S02]  /*b580*/  SHFL.UP P6, R238, R234, R233, R231 ;  /* 0x040000e9eaee7389 */ /* 0x00006400000c00e7 */
[----:B01----:R-:W-:Y:S05]  /*b590*/  ENDCOLLECTIVE ;  /* 0x000000000000791b */ /* 0x003fea0003800000 */
.L_x_5501:
[----:B------:R-:W-:Y:S05]  /*b5a0*/  BRA `(.L_x_5502) ;  /* 0xffffff8400c47947 */ /* 0x000fea000383ffff */
.L_x_5385:
        /* <DEDUP_REMOVED lines=8> */
.L_x_5504:
[----:B------:R-:W-:Y:S05]  /*b630*/  BSYNC B0 ;  /* 0x0000000000007941 */ /* 0x000fea0003800000 */
.L_x_5503:
[----:B------:R-:W-:Y:S05]  /*b640*/  BRA `(.L_x_5505) ;  /* 0xffffff8400d07947 */ /* 0x000fea000383ffff */
.L_x_5386:
        /* <DEDUP_REMOVED lines=8> */
.L_x_5507:
[----:B------:R-:W-:Y:S05]  /*b6d0*/  BSYNC B0 ;  /* 0x0000000000007941 */ /* 0x000fea0003800000 */
.L_x_5506:
[----:B------:R-:W-:Y:S05]  /*b6e0*/  BRA `(.L_x_5508) ;  /* 0xffffff8400b07947 */ /* 0x000fea000383ffff */
.L_x_5387:
        /* <DEDUP_REMOVED lines=8> */
.L_x_5510:
[----:B------:R-:W-:Y:S05]  /*b770*/  BSYNC B0 ;  /* 0x0000000000007941 */ /* 0x000fea0003800000 */
.L_x_5509:
[----:B------:R-:W-:Y:S05]  /*b780*/  BRA `(.L_x_5511) ;  /* 0xffffff8400907947 */ /* 0x000fea000383ffff */
.L_x_5388:
        /* <DEDUP_REMOVED lines=8> */
.L_x_5513:
[----:B------:R-:W-:Y:S05]  /*b810*/  BSYNC B0 ;  /* 0x0000000000007941 */ /* 0x000fea0003800000 */
.L_x_5512:
[----:B------:R-:W-:Y:S05]  /*b820*/  BRA `(.L_x_5514) ;  /* 0xffffff8400707947 */ /* 0x000fea000383ffff */
.L_x_5389:
        /* <DEDUP_REMOVED lines=8> */
.L_x_5516:
[----:B------:R-:W-:Y:S05]  /*b8b0*/  BSYNC B0 ;  /* 0x0000000000007941 */ /* 0x000fea0003800000 */
.L_x_5515:
        /* <DEDUP_REMOVED lines=10> */
.L_x_5517:
[----:B------:R-:W-:Y:S02]  /*b960*/  MOV R235, 0x1f ;  /* 0x0000001f00eb7802 */ /* 0x000fe40000000f00 */
[----:B------:R-:W-:Y:S02]  /*b970*/  MOV R234, R70 ;  /* 0x0000004600ea7202 */ /* 0x000fe40000000f00 */
[----:B------:R-:W-:-:S07]  /*b980*/  MOV R241, R238 ;  /* 0x000000ee00f17202 */ /* 0x000fce0000000f00 */
[----:B------:R-:W-:Y:S05]  /*b990*/  WARPSYNC.COLLECTIVE R242, `(.L_x_5518) ;  /* 0x00000000f2087348 */ /* 0x000fea0003c00000 */
[----:B------:R0:W1:Y:S02]  /*b9a0*/  SHFL.UP P6, R238, R234, R233, R231 ;  /* 0x040000e9eaee7389 */ /* 0x00006400000c00e7 */
[----:B01----:R-:W-:Y:S05]  /*b9b0*/  ENDCOLLECTIVE ;  /* 0x000000000000791b */ /* 0x003fea0003800000 */
.L_x_5518:
[----:B------:R-:W-:Y:S02]  /*b9c0*/  MOV R234, R71 ;  /* 0x0000004700ea7202 */ /* 0x000fe40000000f00 */
[----:B------:R-:W-:-:S07]  /*b9d0*/  MOV R70, R238 ;  /* 0x000000ee00467202 */ /* 0x000fce0000000f00 */
[----:B------:R-:W-:Y:S05]  /*b9e0*/  WARPSYNC.COLLECTIVE R242, `(.L_x_5519) ;  /* 0x00000000f2087348 */ /* 0x000fea0003c00000 */
[----:B------:R0:W1:Y:S02]  /*b9f0*/  SHFL.UP P6, R238, R234, R233, R231 ;  /* 0x040000e9eaee7389 */ /* 0x00006400000c00e7 */
[----:B01----:R-:W-:Y:S05]  /*ba00*/  ENDCOLLECTIVE ;  /* 0x000000000000791b */ /* 0x003fea0003800000 */
.L_x_5519:
[----:B------:R-:W-:Y:S05]  /*ba10*/  WARPSYNC.COLLECTIVE R242, `(.L_x_5520) ;  /* 0x00000000f2087348 */ /* 0x000fea0003c00000 */
[----:B------:R0:W1:Y:S02]  /*ba20*/  SHFL.IDX P3, R239, R237, R240, R235 ;  /* 0x000000f0edef7389 */ /* 0x00006400000600eb */
[----:B01----:R-:W-:Y:S05]  /*ba30*/  ENDCOLLECTIVE ;  /* 0x000000000000791b */ /* 0x003fea0003800000 */
.L_x_5520:
[----:B------:R-:W-:Y:S02]  /*ba40*/  MOV R237, R73 ;  /* 0x0000004900ed7202 */ /* 0x000fe40000000f00 */
[----:B------:R-:W-:Y:S02]  /*ba50*/  MOV R71, R238 ;  /* 0x000000ee00477202 */ /* 0x000fe40000000f00 */
[----:B------:R-:W-:-:S07]  /*ba60*/  MOV R72, R239 ;  /* 0x000000ef00487202 */ /* 0x000fce0000000f00 */
[----:B------:R-:W-:Y:S05]  /*ba70*/  WARPSYNC.COLLECTIVE R242, `(.L_x_5521) ;  /* 0x00000000f2087348 */ /* 0x000fea0003c00000 */
[----:B------:R0:W1:Y:S02]  /*ba80*/  SHFL.IDX P3, R239, R237, R240, R235 ;  /* 0x000000f0edef7389 */ /* 0x00006400000600eb */
[----:B01----:R-:W-:Y:S05]  /*ba90*/  ENDCOLLECTIVE ;  /* 0x000000000000791b */ /* 0x003fea0003800000 */
.L_x_5521:
[----:B------:R-:W-:Y:S02]  /*baa0*/  MOV R237, R74 ;  /* 0x0000004a00ed7202 */ /* 0x000fe40000000f00 */
[----:B------:R-:W-:-:S07]  /*bab0*/  MOV R234, R239 ;  /* 0x000000ef00ea7202 */ /* 0x000fce0000000f00 */
[----:B------:R-:W-:Y:S05]  /*bac0*/  WARPSYNC.COLLECTIVE R242, `(.L_x_5522) ;  /* 0x00000000f2087348 */ /* 0x000fea0003c00000 */
[----:B------:R0:W1:Y:S02]  /*bad0*/  SHFL.IDX P3, R239, R237, R240, R235 ;  /* 0x000000f0edef7389 */ /* 0x00006400000600eb */
[----:B01----:R-:W-:Y:S05]  /*bae0*/  ENDCOLLECTIVE ;  /* 0x000000000000791b */ /* 0x003fea0003800000 */
.L_x_5522:
[----:B------:R-:W-:Y:S02]  /*baf0*/  MOV R237, R75 ;  /* 0x0000004b00ed7202 */ /* 0x000fe40000000f00 */
[----:B------:R-:W-:-:S07]  /*bb00*/  MOV R74, R239 ;  /* 0x000000ef004a7202 */ /* 0x000fce0000000f00 */
[----:B------:R-:W-:Y:S05]  /*bb10*/  WARPSYNC.COLLECTIVE R242, `(.L_x_5523) ;  /* 0x00000000f2087348 */ /* 0x000fea0003c00000 */
[----:B------:R0:W1:Y:S02]  /*bb20*/  SHFL.IDX P3, R239, R237, R240, R235 ;  /* 0x000000f0edef7389 */ /* 0x00006400000600eb */
[----:B01----:R-:W-:Y:S05]  /*bb30*/  ENDCOLLECTIVE ;  /* 0x000000000000791b */ /* 0x003fea0003800000 */
.L_x_5523:
[----:B------:R-:W-:Y:S01]  /*bb40*/  MOV R75, R239 ;  /* 0x000000ef004b7202 */ /* 0x000fe20000000f00 */
[----:B------:R-:W-:Y:S06]  /*bb50*/  BRA `(.L_x_5524) ;  /* 0xffffff8000cc7947 */ /* 0x000fec000383ffff */
.L_x_5391:
[----:B------:R-:W-:Y:S01]  /*bb60*/  HFMA2 R74, -RZ, RZ, 0, 5.9604644775390625e-08 ;  /* 0x00000001ff4a7431 */ /* 0x000fe200000001ff */
[----:B------:R-:W-:Y:S02]  /*bb70*/  MOV R251, R249 ;  /* 0x000000f900fb7202 */ /* 0x000fe40000000f00 */
[----:B------:R-:W-:Y:S02]  /*bb80*/  MOV R239, 0x1f ;  /* 0x0000001f00ef7802 */ /* 0x000fe40000000f00 */
[----:B------:R-:W-:-:S07]  /*bb90*/  MOV R242, 0xffffffff ;  /* 0xffffffff00f27802 */ /* 0x000fce0000000f00 */
[----:B0-----:R-:W-:Y:S05]  /*bba0*/  WARPSYNC.COLLECTIVE R242, `(.L_x_5525) ;  /* 0x00000000f2087348 */ /* 0x001fea0003c00000 */
[----:B------:R1:W2:Y:S02]  /*bbb0*/  SHFL.DOWN P0, R245, R251, R74, R239 ;  /* 0x0800004afbf57389 */ /* 0x0002a400000000ef */
[----:B012---:R-:W-:Y:S05]  /*bbc0*/  ENDCOLLECTIVE ;  /* 0x000000000000791b */ /* 0x007fea0003800000 */
.L_x_5525:
[----:B------:R-:W-:Y:S02]  /*bbd0*/  MOV R251, R250 ;  /* 0x000000fa00fb7202 */ /* 0x000fe40000000f00 */
[----:B------:R-:W-:-:S07]  /*bbe0*/  MOV R72, R245 ;  /* 0x000000f500487202 */ /* 0x000fce0000000f00 */
[----:B------:R-:W-:Y:S05]  /*bbf0*/  WARPSYNC.COLLECTIVE R242, `(.L_x_5526) ;  /* 0x00000000f2087348 */ /* 0x000fea0003c00000 */
[----:B------:R0:W1:Y:S02]  /*bc00*/  SHFL.DOWN P0, R245, R251, R74, R239 ;  /* 0x0800004afbf57389 */ /* 0x00006400000000ef */
[----:B01----:R-:W-:Y:S05]  /*bc10*/  ENDCOLLECTIVE ;  /* 0x000000000000791b */ /* 0x003fea0003800000 */
.L_x_5526:
[----:B------:R-:W-:Y:S02]  /*bc20*/  MOV R251, R248 ;  /* 0x000000f800fb7202 */ /* 0x000fe40000000f00 */
[----:B------:R-:W-:-:S07]  /*bc30*/  MOV R73, R245 ;  /* 0x000000f500497202 */ /* 0x000fce0000000f00 */
[----:B------:R-:W-:Y:S05]  /*bc40*/  WARPSYNC.COLLECTIVE R242, `(.L_x_5527) ;  /* 0x00000000f2087348 */ /* 0x000fea0003c00000 */
[----:B------:R0:W1:Y:S02]  /*bc50*/  SHFL.DOWN P0, R245, R251, R74, R239 ;  /* 0x0800004afbf57389 */ /* 0x00006400000000ef */
[----:B01----:R-:W-:Y:S05]  /*bc60*/  ENDCOLLECTIVE ;  /* 0x000000000000791b */ /* 0x003fea0003800000 */
.L_x_5527:
[----:B------:R-:W-:Y:S02]  /*bc70*/  MOV R251, R247 ;  /* 0x000000f700fb7202 */ /* 0x000fe40000000f00 */
[----:B------:R-:W-:-:S07]  /*bc80*/  MOV R75, R245 ;  /* 0x000000f5004b7202 */ /* 0x000fce0000000f00 */
[----:B------:R-:W-:Y:S05]  /*bc90*/  WARPSYNC.COLLECTIVE R242, `(.L_x_5528) ;  /* 0x00000000f2087348 */ /* 0x000fea0003c00000 */
[----:B------:R0:W1:Y:S02]  /*bca0*/  SHFL.DOWN P0, R245, R251, R74, R239 ;  /* 0x0800004afbf57389 */ /* 0x00006400000000ef */
[----:B01----:R-:W-:Y:S05]  /*bcb0*/  ENDCOLLECTIVE ;  /* 0x000000000000791b */ /* 0x003fea0003800000 */
.L_x_5528:
[----:B------:R-:W-:Y:S05]  /*bcc0*/  BRA `(.L_x_5529) ;  /* 0xffffff9800087947 */ /* 0x000fea000383ffff */
.L_x_5394:
        /* <DEDUP_REMOVED lines=8> */
.L_x_5531:
[----:B------:R-:W-:Y:S05]  /*bd50*/  BSYNC B0 ;  /* 0x0000000000007941 */ /* 0x000fea0003800000 */
.L_x_5530:
        /* <DEDUP_REMOVED lines=8> */
.L_x_5532:
[----:B------:R-:W-:Y:S02]  /*bde0*/  MOV R251, R248 ;  /* 0x000000f800fb7202 */ /* 0x000fe40000000f00 */
[----:B------:R-:W-:-:S07]  /*bdf0*/  MOV R73, R245 ;  /* 0x000000f500497202 */ /* 0x000fce0000000f00 */
[----:B------:R-:W-:Y:S05]  /*be00*/  WARPSYNC.COLLECTIVE R242, `(.L_x_5533) ;  /* 0x00000000f2087348 */ /* 0x000fea0003c00000 */
[----:B------:R0:W1:Y:S02]  /*be10*/  SHFL.DOWN P0, R245, R251, R74, R239 ;  /* 0x0800004afbf57389 */ /* 0x00006400000000ef */
[----:B01----:R-:W-:Y:S05]  /*be20*/  ENDCOLLECTIVE ;  /* 0x000000000000791b */ /* 0x003fea0003800000 */
.L_x_5533:
[----:B------:R-:W-:Y:S02]  /*be30*/  MOV R251, R247 ;  /* 0x000000f700fb7202 */ /* 0x000fe40000000f00 */
[----:B------:R-:W-:-:S07]  /*be40*/  MOV R75, R245 ;  /* 0x000000f5004b7202 */ /* 0x000fce0000000f00 */
[----:B------:R-:W-:Y:S05]  /*be50*/  WARPSYNC.COLLECTIVE R242, `(.L_x_5534) ;  /* 0x00000000f2087348 */ /* 0x000fea0003c00000 */
[----:B------:R0:W1:Y:S02]  /*be60*/  SHFL.DOWN P0, R245, R251, R74, R239 ;  /* 0x0800004afbf57389 */ /* 0x00006400000000ef */
[----:B01----:R-:W-:Y:S05]  /*be70*/  ENDCOLLECTIVE ;  /* 0x000000000000791b */ /* 0x003fea0003800000 */
.L_x_5534:
[----:B------:R-:W-:Y:S05]  /*be80*/  BRA `(.L_x_5535) ;  /* 0xffffff9400e87947 */ /* 0x000fea000383ffff */
.L_x_5397:
        /* <DEDUP_REMOVED lines=8> */
.L_x_5537:
[----:B------:R-:W-:Y:S05]  /*bf10*/  BSYNC B0 ;  /* 0x0000000000007941 */ /* 0x000fea0003800000 */
.L_x_5536:
        /* <DEDUP_REMOVED lines=8> */
.L_x_5538:
[----:B------:R-:W-:Y:S02]  /*bfa0*/  MOV R251, R248 ;  /* 0x000000f800fb7202 */ /* 0x000fe40000000f00 */
[----:B------:R-:W-:-:S07]  /*bfb0*/  MOV R73, R245 ;  /* 0x000000f500497202 */ /* 0x000fce0000000f00 */
[----:B------:R-:W-:Y:S05]  /*bfc0*/  WARPSYNC.COLLECTIVE R242, `(.L_x_5539) ;  /* 0x00000000f2087348 */ /* 0x000fea0003c00000 */
[----:B------:R0:W1:Y:S02]  /*bfd0*/  SHFL.DOWN P0, R245, R251, R74, R239 ;  /* 0x0800004afbf57389 */ /* 0x00006400000000ef */
[----:B01----:R-:W-:Y:S05]  /*bfe0*/  ENDCOLLECTIVE ;  /* 0x000000000000791b */ /* 0x003fea0003800000 */
.L_x_5539:
[----:B------:R-:W-:Y:S02]  /*bff0*/  MOV R251, R247 ;  /* 0x000000f700fb7202 */ /* 0x000fe40000000f00 */
[----:B------:R-:W-:-:S07]  /*c000*/  MOV R75, R245 ;  /* 0x000000f5004b7202 */ /* 0x000fce0000000f00 */
[----:B------:R-:W-:Y:S05]  /*c010*/  WARPSYNC.COLLECTIVE R242, `(.L_x_5540) ;  /* 0x00000000f2087348 */ /* 0x000fea0003c00000 */
[----:B------:R0:W1:Y:S02]  /*c020*/  SHFL.DOWN P0, R245, R251, R74, R239 ;  /* 0x0800004afbf57389 */ /* 0x00006400000000ef */
[----:B01----:R-:W-:Y:S05]  /*c030*/  ENDCOLLECTIVE ;  /* 0x000000000000791b */ /* 0x003fea0003800000 */
.L_x_5540:
[----:B------:R-:W-:Y:S05]  /*c040*/  BRA `(.L_x_5541) ;  /* 0xffffff9400c87947 */ /* 0x000fea000383ffff */
.L_x_5400:
        /* <DEDUP_REMOVED lines=8> */
.L_x_5543:
[----:B------:R-:W-:Y:S05]  /*c0d0*/  BSYNC B0 ;  /* 0x0000000000007941 */ /* 0x000fea0003800000 */
.L_x_5542:
        /* <DEDUP_REMOVED lines=8> */
.L_x_5544:
[----:B------:R-:W-:Y:S02]  /*c160*/  MOV R251, R248 ;  /* 0x000000f800fb7202 */ /* 0x000fe40000000f00 */
[----:B------:R-:W-:-:S07]  /*c170*/  MOV R73, R245 ;  /* 0x000000f500497202 */ /* 0x000fce0000000f00 */
[----:B------:R-:W-:Y:S05]  /*c180*/  WARPSYNC.COLLECTIVE R242, `(.L_x_5545) ;  /* 0x00000000f2087348 */ /* 0x000fea0003c00000 */
[----:B------:R0:W1:Y:S02]  /*c190*/  SHFL.DOWN P0, R245, R251, R74, R239 ;  /* 0x0800004afbf57389 */ /* 0x00006400000000ef */
[----:B01----:R-:W-:Y:S05]  /*c1a0*/  ENDCOLLECTIVE ;  /* 0x000000000000791b */ /* 0x003fea0003800000 */
.L_x_5545:
[----:B------:R-:W-:Y:S02]  /*c1b0*/  MOV R251, R247 ;  /* 0x000000f700fb7202 */ /* 0x000fe40000000f00 */
[----:B------:R-:W-:-:S07]  /*c1c0*/  MOV R75, R245 ;  /* 0x000000f5004b7202 */ /* 0x000fce0000000f00 */
[----:B------:R-:W-:Y:S05]  /*c1d0*/  WARPSYNC.COLLECTIVE R242, `(.L_x_5546) ;  /* 0x00000000f2087348 */ /* 0x000fea0003c00000 */
[----:B------:R0:W1:Y:S02]  /*c1e0*/  SHFL.DOWN P0, R245, R251, R74, R239 ;  /* 0x0800004afbf57389 */ /* 0x00006400000000ef */
[----:B01----:R-:W-:Y:S05]  /*c1f0*/  ENDCOLLECTIVE ;  /* 0x000000000000791b */ /* 0x003fea0003800000 */
.L_x_5546:
[----:B------:R-:W-:Y:S05]  /*c200*/  BRA `(.L_x_5547) ;  /* 0xffffff9400a87947 */ /* 0x000fea000383ffff */
.L_x_5403:
        /* <DEDUP_REMOVED lines=8> */
.L_x_5549:
[----:B------:R-:W-:Y:S05]  /*c290*/  BSYNC B0 ;  /* 0x0000000000007941 */ /* 0x000fea0003800000 */
.L_x_5548:
        /* <DEDUP_REMOVED lines=8> */
.L_x_5550:
[----:B------:R-:W-:Y:S02]  /*c320*/  MOV R251, R248 ;  /* 0x000000f800fb7202 */ /* 0x000fe40000000f00 */
[----:B------:R-:W-:-:S07]  /*c330*/  MOV R73, R245 ;  /* 0x000000f500497202 */ /* 0x000fce0000000f00 */
[----:B------:R-:W-:Y:S05]  /*c340*/  WARPSYNC.COLLECTIVE R242, `(.L_x_5551) ;  /* 0x00000000f2087348 */ /* 0x000fea0003c00000 */
[----:B------:R0:W1:Y:S02]  /*c350*/  SHFL.DOWN P0, R245, R251, R74, R239 ;  /* 0x0800004afbf57389 */ /* 0x00006400000000ef */
[----:B01----:R-:W-:Y:S05]  /*c360*/  ENDCOLLECTIVE ;  /* 0x000000000000791b */ /* 0x003fea0003800000 */
.L_x_5551:
[----:B------:R-:W-:Y:S02]  /*c370*/  MOV R251, R247 ;  /* 0x000000f700fb7202 */ /* 0x000fe40000000f00 */
[----:B------:R-:W-:-:S07]  /*c380*/  MOV R75, R245 ;  /* 0x000000f5004b7202 */ /* 0x000fce0000000f00 */
[----:B------:R-:W-:Y:S05]  /*c390*/  WARPSYNC.COLLECTIVE R242, `(.L_x_5552) ;  /* 0x00000000f2087348 */ /* 0x000fea0003c00000 */
[----:B------:R0:W1:Y:S02]  /*c3a0*/  SHFL.DOWN P0, R245, R251, R74, R239 ;  /* 0x0800004afbf57389 */ /* 0x00006400000000ef */
[----:B01----:R-:W-:Y:S05]  /*c3b0*/  ENDCOLLECTIVE ;  /* 0x000000000000791b */ /* 0x003fea0003800000 */
.L_x_5552:
[----:B------:R-:W-:Y:S05]  /*c3c0*/  BRA `(.L_x_5553) ;  /* 0xffffff9400887947 */ /* 0x000fea000383ffff */
.L_x_5406:
        /* <DEDUP_REMOVED lines=8> */
.L_x_5555:
[----:B------:R-:W-:Y:S05]  /*c450*/  BSYNC B0 ;  /* 0x0000000000007941 */ /* 0x000fea0003800000 */
.L_x_5554:
        /* <DEDUP_REMOVED lines=9> */
.L_x_5556:
[----:B------:R-:W-:Y:S02]  /*c4f0*/  MOV R237, R248 ;  /* 0x000000f800ed7202 */ /* 0x000fe40000000f00 */
[----:B------:R-:W-:-:S07]  /*c500*/  MOV R243, R239 ;  /* 0x000000ef00f37202 */ /* 0x000fce0000000f00 */
[----:B------:R-:W-:Y:S05]  /*c510*/  WARPSYNC.COLLECTIVE R242, `(.L_x_5557) ;  /* 0x00000000f2087348 */ /* 0x000fea0003c00000 */
[----:B------:R0:W1:Y:S02]  /*c520*/  SHFL.IDX P3, R239, R237, R240, R235 ;  /* 0x000000f0edef7389 */ /* 0x00006400000600eb */
[----:B01----:R-:W-:Y:S05]  /*c530*/  ENDCOLLECTIVE ;  /* 0x000000000000791b */ /* 0x003fea0003800000 */
.L_x_5557:
[-C--:B------:R-:W-:Y:S01]  /*c540*/  FMUL.FTZ R73, R59, R243.reuse ;  /* 0x000000f33b497220 */ /* 0x080fe20000410000 */
[----:B------:R-:W-:-:S03]  /*c550*/  FMUL.FTZ R74, R58, R243 ;  /* 0x000000f33a4a7220 */ /* 0x000fc60000410000 */
[----:B------:R-:W-:Y:S01]  /*c560*/  FFMA.FTZ R72, R58, R205, -R73 ;  /* 0x000000cd3a487223 */ /* 0x000fe20000010849 */
[----:B------:R-:W-:-:S04]  /*c570*/  FMUL.FTZ R73, R57, R243 ;  /* 0x000000f339497220 */ /* 0x000fc80000410000 */
[----:B------:R-:W-:Y:S01]  /*c580*/  FFMA.FTZ R244, R56, R205, -R73 ;  /* 0x000000cd38f47223 */ /* 0x000fe20000010849 */
[----:B------:R-:W-:Y:S02]  /*c590*/  MOV R237, R247 ;  /* 0x000000f700ed7202 */ /* 0x000fe40000000f00 */
[----:B------:R-:W-:-:S07]  /*c5a0*/  MOV R241, R239 ;  /* 0x000000ef00f17202 */ /* 0x000fce0000000f00 */
[----:B------:R-:W-:Y:S05]  /*c5b0*/  WARPSYNC.COLLECTIVE R242, `(.L_x_5558) ;  /* 0x00000000f2087348 */ /* 0x000fea0003c00000 */
[----:B------:R0:W1:Y:S02]  /*c5c0*/  SHFL.IDX P3, R239, R237, R240, R235 ;  /* 0x000000f0edef7389 */ /* 0x00006400000600eb */
[----:B01----:R-:W-:Y:S05]  /*c5d0*/  ENDCOLLECTIVE ;  /* 0x000000000000791b */ /* 0x003fea0003800000 */
.L_x_5558:
[----:B------:R-:W-:Y:S01]  /*c5e0*/  FADD.FTZ R241, R241, R72 ;  /* 0x00000048f1f17221 */ /* 0x000fe20000010000 */
[----:B------:R-:W-:-:S04]  /*c5f0*/  FMUL.FTZ R72, R56, R243 ;  /* 0x000000f338487220 */ /* 0x000fc80000410000 */
[-C--:B------:R-:W-:Y:S01]  /*c600*/  FFMA.FTZ R243, R57, R205.reuse, R72 ;  /* 0x000000cd39f37223 */ /* 0x080fe20000010048 */
[----:B------:R-:W-:Y:S01]  /*c610*/  FFMA.FTZ R205, R59, R205, R74 ;  /* 0x000000cd3bcd7223 */ /* 0x000fe2000001004a */
[----:B------:R-:W-:Y:S01]  /*c620*/  HFMA2 R74, -RZ, RZ, 0, 5.9604644775390625e-08 ;  /* 0x00000001ff4a7431 */ /* 0x000fe200000001ff */
[----:B------:R-:W-:Y:S02]  /*c630*/  MOV R237, R56 ;  /* 0x0000003800ed7202 */ /* 0x000fe40000000f00 */
[----:B------:R-:W-:Y:S02]  /*c640*/  MOV R252, R239 ;  /* 0x000000ef00fc7202 */ /* 0x000fe40000000f00 */
[----:B------:R-:W-:-:S03]  /*c650*/  MOV R239, 0x1f ;  /* 0x0000001f00ef7802 */ /* 0x000fc60000000f00 */
[----:B------:R-:W-:-:S07]  /*c660*/  FADD.FTZ R205, R252, R205 ;  /* 0x000000cdfccd7221 */ /* 0x000fce0000010000 */
[----:B------:R-:W-:Y:S05]  /*c670*/  WARPSYNC.COLLECTIVE R242, `(.L_x_5559) ;  /* 0x00000000f2087348 */ /* 0x000fea0003c00000 */
[----:B------:R0:W1:Y:S02]  /*c680*/  SHFL.DOWN P0, R245, R251, R74, R239 ;  /* 0x0800004afbf57389 */ /* 0x00006400000000ef */
[----:B01----:R-:W-:Y:S05]  /*c690*/  ENDCOLLECTIVE ;  /* 0x000000000000791b */ /* 0x003fea0003800000 */
.L_x_5559:
[----:B------:R-:W-:Y:S02]  /*c6a0*/  MOV R251, R250 ;  /* 0x000000fa00fb7202 */ /* 0x000fe40000000f00 */
[----:B------:R-:W-:-:S07]  /*c6b0*/  MOV R72, R245 ;  /* 0x000000f500487202 */ /* 0x000fce0000000f00 */
[----:B------:R-:W-:Y:S05]  /*c6c0*/  WARPSYNC.COLLECTIVE R242, `(.L_x_5560) ;  /* 0x00000000f2087348 */ /* 0x000fea0003c00000 */
[----:B------:R0:W1:Y:S02]  /*c6d0*/  SHFL.DOWN P0, R245, R251, R74, R239 ;  /* 0x0800004afbf57389 */ /* 0x00006400000000ef */
[----:B01----:R-:W-:Y:S05]  /*c6e0*/  ENDCOLLECTIVE ;  /* 0x000000000000791b */ /* 0x003fea0003800000 */
.L_x_5560:
[----:B------:R-:W-:Y:S02]  /*c6f0*/  MOV R251, R248 ;  /* 0x000000f800fb7202 */ /* 0x000fe40000000f00 */
[----:B------:R-:W-:-:S07]  /*c700*/  MOV R73, R245 ;  /* 0x000000f500497202 */ /* 0x000fce0000000f00 */
[----:B------:R-:W-:Y:S05]  /*c710*/  WARPSYNC.COLLECTIVE R242, `(.L_x_5561) ;  /* 0x00000000f2087348 */ /* 0x000fea0003c00000 */
[----:B------:R0:W1:Y:S02]  /*c720*/  SHFL.DOWN P0, R245, R251, R74, R239 ;  /* 0x0800004afbf57389 */ /* 0x00006400000000ef */
[----:B01----:R-:W-:Y:S05]  /*c730*/  ENDCOLLECTIVE ;  /* 0x000000000000791b */ /* 0x003fea0003800000 */
.L_x_5561:
[----:B------:R-:W-:Y:S02]  /*c740*/  MOV R251, R247 ;  /* 0x000000f700fb7202 */ /* 0x000fe40000000f00 */
[----:B------:R-:W-:-:S07]  /*c750*/  MOV R75, R245 ;  /* 0x000000f5004b7202 */ /* 0x000fce0000000f00 */
[----:B------:R-:W-:Y:S05]  /*c760*/  WARPSYNC.COLLECTIVE R242, `(.L_x_5562) ;  /* 0x00000000f2087348 */ /* 0x000fea0003c00000 */
[----:B------:R0:W1:Y:S02]  /*c770*/  SHFL.DOWN P0, R245, R251, R74, R239 ;  /* 0x0800004afbf57389 */ /* 0x00006400000000ef */
[----:B01----:R-:W-:Y:S05]  /*c780*/  ENDCOLLECTIVE ;  /* 0x000000000000791b */ /* 0x003fea0003800000 */
.L_x_5562:
[----:B------:R-:W-:Y:S05]  /*c790*/  WARPSYNC.COLLECTIVE R242, `(.L_x_5563) ;  /* 0x00000000f2087348 */ /* 0x000fea0003c00000 */
[----:B------:R0:W1:Y:S02]  /*c7a0*/  SHFL.IDX P3, R239, R237, R240, R235 ;  /* 0x000000f0edef7389 */ /* 0x00006400000600eb */
[----:B01----:R-:W-:Y:S05]  /*c7b0*/  ENDCOLLECTIVE ;  /* 0x000000000000791b */ /* 0x003fea0003800000 */
.L_x_5563:
[----:B------:R-:W-:Y:S02]  /*c7c0*/  MOV R237, R57 ;  /* 0x0000003900ed7202 */ /* 0x000fe40000000f00 */
[----:B------:R-:W-:-:S07]  /*c7d0*/  MOV R246, R239 ;  /* 0x000000ef00f67202 */ /* 0x000fce0000000f00 */
[----:B------:R-:W-:Y:S05]  /*c7e0*/  WARPSYNC.COLLECTIVE R242, `(.L_x_5564) ;  /* 0x00000000f2087348 */ /* 0x000fea0003c00000 */
[----:B------:R0:W1:Y:S02]  /*c7f0*/  SHFL.IDX P3, R239, R237, R240, R235 ;  /* 0x000000f0edef7389 */ /* 0x00006400000600eb */
[----:B01----:R-:W-:Y:S05]  /*c800*/  ENDCOLLECTIVE ;  /* 0x000000000000791b */ /* 0x003fea0003800000 */
.L_x_5564:
[----:B------:R-:W-:Y:S02]  /*c810*/  MOV R56, R246 ;  /* 0x000000f600387202 */ /* 0x000fe40000000f00 */
[----:B------:R-:W-:Y:S02]  /*c820*/  MOV R237, R58 ;  /* 0x0000003a00ed7202 */ /* 0x000fe40000000f00 */
[----:B------:R-:W-:-:S07]  /*c830*/  MOV R74, R239 ;  /* 0x000000ef004a7202 */ /* 0x000fce0000000f00 */
[----:B------:R-:W-:Y:S05]  /*c840*/  WARPSYNC.COLLECTIVE R242, `(.L_x_5565) ;  /* 0x00000000f2087348 */ /* 0x000fea0003c00000 */
[----:B------:R0:W1:Y:S02]  /*c850*/  SHFL.IDX P3, R239, R237, R240, R235 ;  /* 0x000000f0edef7389 */ /* 0x00006400000600eb */
[----:B01----:R-:W-:Y:S05]  /*c860*/  ENDCOLLECTIVE ;  /* 0x000000000000791b */ /* 0x003fea0003800000 */
.L_x_5565:
[----:B------:R-:W-:Y:S02]  /*c870*/  MOV R57, R74 ;  /* 0x0000004a00397202 */ /* 0x000fe40000000f00 */
[----:B------:R-:W-:Y:S02]  /*c880*/  MOV R237, R59 ;  /* 0x0000003b00ed7202 */ /* 0x000fe40000000f00 */
[----:B------:R-:W-:-:S07]  /*c890*/  MOV R251, R239 ;  /* 0x000000ef00fb7202 */ /* 0x000fce0000000f00 */
[----:B------:R-:W-:Y:S05]  /*c8a0*/  WARPSYNC.COLLECTIVE R242, `(.L_x_5566) ;  /* 0x00000000f2087348 */ /* 0x000fea0003c00000 */
[----:B------:R0:W1:Y:S02]  /*c8b0*/  SHFL.IDX P3, R239, R237, R240, R235 ;  /* 0x000000f0edef7389 */ /* 0x00006400000600eb */
[----:B01----:R-:W-:Y:S05]  /*c8c0*/  ENDCOLLECTIVE ;  /* 0x000000000000791b */ /* 0x003fea0003800000 */
.L_x_5566:
[----:B------:R-:W-:Y:S05]  /*c8d0*/  BRA `(.L_x_5567) ;  /* 0xffffff9000e47947 */ /* 0x000fea000383ffff */
.L_x_5568:
        /* <DEDUP_REMOVED lines=10> */
.L_x_18691:


//--------------------- .text._Z25selective_scan_bwd_kernelI32Selective_Scan_bwd_kernel_traitsILi128ELi16ELb1ELb1ELb1ELb0ELb1EN3c104HalfENS1_7complexIfEEEEv12SSMParamsBwd --------------------------
	.section	.text._Z25selective_scan_bwd_kernelI32Selective_Scan_bwd_kernel_traitsILi128ELi16ELb1ELb1ELb1ELb0ELb1EN3c104HalfENS1_7complexIfEEEEv12SSMParamsBwd,"ax",@progbits
	.align	128
        .global         _Z25selective_scan_bwd_kernelI32Selective_Scan_bwd_kernel_traitsILi128ELi16ELb1ELb1ELb1ELb0ELb1EN3c104HalfENS1_7complexIfEEEEv12SSMParamsBwd
        .type           _Z25selective_scan_bwd_kernelI32Selective_Scan_bwd_kernel_traitsILi128ELi16ELb1ELb1ELb1ELb0ELb1EN3c104HalfENS1_7complexIfEEEEv12SSMParamsBwd,@function
        .size           _Z25selective_scan_bwd_kernelI32Selective_Scan_bwd_kernel_traitsILi128ELi16ELb1ELb1ELb1ELb0ELb1EN3c104HalfENS1_7complexIfEEEEv12SSMParamsBwd,(.L_x_18692 - _Z25selective_scan_bwd_kernelI32Selective_Scan_bwd_kernel_traitsILi128ELi16ELb1ELb1ELb1ELb0ELb1EN3c104HalfENS1_7complexIfEEEEv12SSMParamsBwd)
        .other          _Z25selective_scan_bwd_kernelI32Selective_Scan_bwd_kernel_traitsILi128ELi16ELb1ELb1ELb1ELb0ELb1EN3c104HalfENS1_7complexIfEEEEv12SSMParamsBwd,@"STO_CUDA_ENTRY STV_DEFAULT"
_Z25selective_scan_bwd_kernelI32Selective_Scan_bwd_kernel_traitsILi128ELi16ELb1ELb1ELb1ELb0ELb1EN3c104HalfENS1_7complexIfEEEEv12SSMParamsBwd:
.text._Z25selective_scan_bwd_kernelI32Selective_Scan_bwd_kernel_traitsILi128ELi16ELb1ELb1ELb1ELb0ELb1EN3c104HalfENS1_7complexIfEEEEv12SSMParamsBwd:
        /* <DEDUP_REMOVED lines=15> */
[----:B------:R-:W2:Y:S02]  /*00f0*/  LDCU.128 UR20, c[0x0][0x460] ;  /* 0x00008c00ff1477ac */ /* 0x000ea40008000c00 */
        /* <DEDUP_REMOVED lines=8> */
[----:B------:R-:W5:Y:S01]  /*0180*/  LDCU.64 UR24, c[0x0][0x4b8] ;  /* 0x00009700ff1877ac */ /* 0x000f620008000a00 */
[----:B------:R-:W-:-:S03]  /*0190*/  MOV R5, UR7 ;  /* 0x0000000700057c02 */ /* 0x000fc60008000f00 */
[----:B---3--:R3:W2:Y:S01]  /*01a0*/  @P3 LDG.E R7, desc[UR32][R2.64] ;  /* 0x0000002002073981 */ /* 0x0086a2000c1e1900 */
[----:B------:R-:W1:Y:S03]  /*01b0*/  LDCU.64 UR34, c[0x0][0x528] ;  /* 0x0000a500ff2277ac */ /* 0x000e660008000a00 */
[----:B------:R1:W2:Y:S01]  /*01c0*/  @P4 LDG.E R4, desc[UR32][R4.64] ;  /* 0x0000002004044981 */ /* 0x0002a2000c1e1900 */
[----:B----4-:R-:W-:Y:S01]  /*01d0*/  IABS R9, R8 ;  /* 0x0000000800097213 */ /* 0x010fe20000000000 */
[----:B------:R-:W4:Y:S01]  /*01e0*/  S2UR UR4, SR_CTAID.X ;  /* 0x00000000000479c3 */ /* 0x000f220000002500 */
[----:B------:R-:W1:Y:S01]  /*01f0*/  LDCU.64 UR38, c[0x0][0x480] ;  /* 0x00009000ff2677ac */ /* 0x000e620008000a00 */
[----:B------:R-:W-:Y:S01]  /*0200*/  HFMA2 R123, -RZ, RZ, 0, 0 ;  /* 0x00000000ff7b7431 */ /* 0x000fe200000001ff */
[----:B------:R-:W0:Y:S01]  /*0210*/  I2F.RP R0, R9 ;  /* 0x0000000900007306 */ /* 0x000e220000209400 */
[----:B---3--:R-:W-:Y:S01]  /*0220*/  HFMA2 R2, -RZ, RZ, 0, 0 ;  /* 0x00000000ff027431 */ /* 0x008fe200000001ff */
[----:B------:R-:W-:Y:S01]  /*0230*/  MOV R121, RZ ;  /* 0x000000ff00797202 */ /* 0x000fe20000000f00 */
[----:B-----5:R-:W-:-:S05]  /*0240*/  USHF.R.U64 UR11, UR24, 0x1, UR25 ;  /* 0x00000001180b7899 */ /* 0x020fca0008001219 */
[----:B0-----:R-:W0:Y:S01]  /*0250*/  MUFU.RCP R0, R0 ;  /* 0x0000000000007308 */ /* 0x001e220000001000 */
[----:B----4-:R-:W-:Y:S02]  /*0260*/  UIMAD.WIDE.U32 UR6, UR4, UR12, URZ ;  /* 0x0000000c040672a5 */ /* 0x010fe4000f8e00ff */
[----:B------:R-:W-:Y:S02]  /*0270*/  UIMAD.WIDE.U32 UR8, UR4, UR16, URZ ;  /* 0x00000010040872a5 */ /* 0x000fe4000f8e00ff */
[----:B------:R-:W-:Y:S02]  /*0280*/  UIMAD UR7, UR4, UR13, UR7 ;  /* 0x0000000d040772a4 */ /* 0x000fe4000f8e0207 */
[----:B------:R-:W-:Y:S02]  /*0290*/  UIMAD UR9, UR4, UR17, UR9 ;  /* 0x00000011040972a4 */ /* 0x000fe4000f8e0209 */
[----:B------:R-:W-:Y:S02]  /*02a0*/  UIMAD.WIDE.U32 UR6, UR10, UR14, UR6 ;  /* 0x0000000e0a0672a5 */ /* 0x000fe4000f8e0006 */
[----:B------:R-:W-:Y:S01]  /*02b0*/  UIMAD.WIDE.U32 UR8, UR10, UR18, UR8 ;  /* 0x000000120a0872a5 */ /* 0x000fe2000f8e0008 */
[----:B0-----:R-:W-:Y:S01]  /*02c0*/  IADD3 R6, PT, PT, R0, 0xffffffe, RZ ;  /* 0x0ffffffe00067810 */ /* 0x001fe20007ffe0ff */
[----:B------:R-:W-:-:S02]  /*02d0*/  ULEA UR14, UR31, 0xfffff800, 0xb ;  /* 0xfffff8001f0e7891 */ /* 0x000fc4000f8e58ff */
[----:B------:R-:W-:Y:S01]  /*02e0*/  UIMAD UR5, UR10, UR19, UR9 ;  /* 0x000000130a0572a4 */ /* 0x000fe2000f8e0209 */
[----:B------:R-:W0:Y:S01]  /*02f0*/  F2I.FTZ.U32.TRUNC.NTZ R3, R6 ;  /* 0x0000000600037305 */ /* 0x000e22000021f000 */
[----:B------:R-:W-:Y:S02]  /*0300*/  UIADD3 UR9, UP2, UPT, UR14, UR8, URZ ;  /* 0x000000080e097290 */ /* 0x000fe4000ff5e0ff */
[----:B------:R-:W-:Y:S02]  /*0310*/  USHF.R.S32.HI UR16, URZ, 0x1f, UR14 ;  /* 0x0000001fff107899 */ /* 0x000fe4000801140e */
[----:B--2---:R-:W-:Y:S02]  /*0320*/  ULEA UR8, UP3, UR9, UR22, 0x1 ;  /* 0x0000001609087291 */ /* 0x004fe4000f8608ff */
[----:B------:R-:W-:Y:S01]  /*0330*/  UIADD3.X UR5, UPT, UPT, UR16, UR5, URZ, UP2, !UPT ;  /* 0x0000000510057290 */ /* 0x000fe200097fe4ff */
[----:B------:R-:W2:Y:S01]  /*0340*/  LDCU.64 UR18, c[0x0][0x3b0] ;  /* 0x00007600ff1277ac */ /* 0x000ea20008000a00 */
[----:B------:R-:W3:Y:S01]  /*0350*/  LDCU.64 UR12, c[0x0][0x498] ;  /* 0x00009300ff0c77ac */ /* 0x000ee20008000a00 */
[----:B0-----:R-:W-:Y:S01]  /*0360*/  IADD3 R0, PT, PT, RZ, -R3, RZ ;  /* 0x80000003ff007210 */ /* 0x001fe20007ffe0ff */
[----:B------:R-:W-:-:S02]  /*0370*/  ULEA.HI.X UR23, UR9, UR23, UR5, 0x1, UP3 ;  /* 0x0000001709177291 */ /* 0x000fc400098f0c05 */
[----:B-1----:R-:W-:Y:S02]  /*0380*/  USHF.R.U64 UR5, UR26, 0x1, UR27 ;  /* 0x000000011a057899 */ /* 0x002fe4000800121b */
[----:B------:R-:W-:Y:S01]  /*0390*/  IMAD R5, R0, R9, RZ ;  /* 0x0000000900057224 */ /* 0x000fe200078e02ff */
[----:B------:R-:W-:Y:S01]  /*03a0*/  IABS R0, UR10 ;  /* 0x0000000a00007c13 */ /* 0x000fe20008000000 */
[----:B------:R-:W-:Y:S02]  /*03b0*/  USHF.R.U32.HI UR9, URZ, 0x1, UR27 ;  /* 0x00000001ff097899 */ /* 0x000fe4000801161b */
[----:B------:R-:W-:Y:S01]  /*03c0*/  IMAD.HI.U32 R2, R3, R5, R2 ;  /* 0x0000000503027227 */ /* 0x000fe200078e0002 */
[----:B------:R-:W0:Y:S01]  /*03d0*/  LDCU.64 UR26, c[0x0][0x3d0] ;  /* 0x00007a00ff1a77ac */ /* 0x000e220008000a00 */
[----:B------:R-:W-:-:S04]  /*03e0*/  UIMAD UR7, UR10, UR15, UR7 ;  /* 0x0000000f0a0772a4 */ /* 0x000fc8000f8e0207 */
[----:B------:R-:W-:Y:S01]  /*03f0*/  IMAD.HI.U32 R2, R2, R0, RZ ;  /* 0x0000000002027227 */ /* 0x000fe200078e00ff */
[----:B------:R-:W-:Y:S02]  /*0400*/  UIADD3 UR6, UP0, UPT, UR14, UR6, URZ ;  /* 0x000000060e067290 */ /* 0x000fe4000ff1e0ff */
[----:B------:R-:W-:Y:S02]  /*0410*/  USHF.R.U32.HI UR22, URZ, 0x1, UR25 ;  /* 0x00000001ff167899 */ /* 0x000fe40008011619 */
[----:B------:R-:W-:Y:S01]  /*0420*/  IADD3 R3, PT, PT, -R2, RZ, RZ ;  /* 0x000000ff02037210 */ /* 0x000fe20007ffe1ff */
[----:B------:R-:W-:Y:S02]  /*0430*/  ULEA UR20, UP1, UR6, UR20, 0x1 ;  /* 0x0000001406147291 */ /* 0x000fe4000f8208ff */
[----:B------:R-:W-:Y:S02]  /*0440*/  UIADD3.X UR7, UPT, UPT, UR16, UR7, URZ, UP0, !UPT ;  /* 0x0000000710077290 */ /* 0x000fe400087fe4ff */
[C---:B------:R-:W-:Y:S01]  /*0450*/  IMAD R0, R9.reuse, R3, R0 ;  /* 0x0000000309007224 */ /* 0x040fe200078e0200 */
[----:B------:R-:W1:Y:S04]  /*0460*/  LDCU.64 UR24, c[0x0][0x4a0] ;  /* 0x00009400ff1877ac */ /* 0x000e680008000a00 */
[----:B------:R-:W-:Y:S01]  /*0470*/  ISETP.GT.U32.AND P1, PT, R9, R0, PT ;  /* 0x000000000900720c */ /* 0x000fe20003f24070 */
[----:B------:R-:W-:-:S02]  /*0480*/  ULEA.HI.X UR21, UR6, UR21, UR7, 0x1, UP1 ;  /* 0x0000001506157291 */ /* 0x000fc400088f0c07 */
[----:B--2---:R-:W-:Y:S02]  /*0490*/  UIMAD.WIDE.U32 UR28, UR4, UR18, URZ ;  /* 0x00000012041c72a5 */ /* 0x004fe4000f8e00ff */
[----:B---3--:R-:W-:Y:S02]  /*04a0*/  UIMAD.WIDE.U32 UR6, UR4, UR12, URZ ;  /* 0x0000000c040672a5 */ /* 0x008fe4000f8e00ff */
[----:B------:R-:W-:Y:S02]  /*04b0*/  UIMAD UR29, UR4, UR19, UR29 ;  /* 0x00000013041d72a4 */ /* 0x000fe4000f8e021d */
[----:B------:R-:W-:Y:S02]  /*04c0*/  UIMAD UR7, UR4, UR13, UR7 ;  /* 0x0000000d040772a4 */ /* 0x000fe4000f8e0207 */
[----:B0-----:R-:W-:Y:S02]  /*04d0*/  UIMAD.WIDE.U32 UR12, UR4, UR26, URZ ;  /* 0x0000001a040c72a5 */ /* 0x001fe4000f8e00ff */
[----:B------:R-:W-:Y:S01]  /*04e0*/  @!P1 IADD3 R0, PT, PT, R0, -R9, RZ ;  /* 0x8000000900009210 */ /* 0x000fe20007ffe0ff */
[----:B------:R-:W0:Y:S01]  /*04f0*/  LDCU.64 UR18, c[0x0][0x4c0] ;  /* 0x00009800ff1277ac */ /* 0x000e220008000a00 */
[----:B------:R-:W-:-:S02]  /*0500*/  @!P1 IADD3 R2, PT, PT, R2, 0x1, RZ ;  /* 0x0000000102029810 */ /* 0x000fc40007ffe0ff */
[----:B------:R-:W-:Y:S01]  /*0510*/  ISETP.GE.U32.AND P0, PT, R0, R9, PT ;  /* 0x000000090000720c */ /* 0x000fe20003f06070 */
[----:B------:R-:W-:Y:S01]  /*0520*/  UIMAD UR13, UR4, UR27, UR13 ;  /* 0x0000001b040d72a4 */ /* 0x000fe2000f8e020d */
[C---:B------:R-:W-:Y:S01]  /*0530*/  LOP3.LUT R0, R8.reuse, UR10, RZ, 0x3c, !PT ;  /* 0x0000000a08007c12 */ /* 0x040fe2000f8e3cff */
[----:B------:R-:W2:Y:S01]  /*0540*/  LDCU.64 UR26, c[0x0][0x3c8] ;  /* 0x00007900ff1a77ac */ /* 0x000ea20008000a00 */
[----:B------:R-:W-:Y:S02]  /*0550*/  ISETP.NE.AND P1, PT, R8, RZ, PT ;  /* 0x000000ff0800720c */ /* 0x000fe40003f25270 */
[----:B------:R-:W-:Y:S01]  /*0560*/  ISETP.GE.AND P2, PT, R0, RZ, PT ;  /* 0x000000ff0000720c */ /* 0x000fe20003f46270 */
[----:B-1----:R-:W-:Y:S02]  /*0570*/  UIMAD.WIDE.U32 UR6, UR10, UR24, UR6 ;  /* 0x000000180a0672a5 */ /* 0x002fe4000f8e0006 */
[----:B------:R-:W-:Y:S02]  /*0580*/  UISETP.NE.U32.AND UP0, UPT, UR38, URZ, UPT ;  /* 0x000000ff2600728c */ /* 0x000fe4000bf05070 */
[----:B------:R-:W-:-:S02]  /*0590*/  UIMAD UR25, UR10, UR25, UR7 ;  /* 0x000000190a1972a4 */ /* 0x000fc4000f8e0207 */
[----:B------:R-:W-:Y:S01]  /*05a0*/  @P0 IADD3 R2, PT, PT, R2, 0x1, RZ ;  /* 0x0000000102020810 */ /* 0x000fe20007ffe0ff */
[----:B------:R-:W-:Y:S01]  /*05b0*/  UIADD3 UR6, UP1, UPT, UR14, UR6, URZ ;  /* 0x000000060e067290 */ /* 0x000fe2000ff3e0ff */
[----:B------:R-:W1:Y:S02]  /*05c0*/  LDCU.64 UR14, c[0x0][0x3e8] ;  /* 0x00007d00ff0e77ac */ /* 0x000e640008000a00 */
[----:B------:R-:W-:Y:S02]  /*05d0*/  @!P1 LOP3.LUT R8, RZ, R8, RZ, 0x33, !PT ;  /* 0x00000008ff089212 */ /* 0x000fe400078e33ff */
[----:B------:R-:W-:Y:S01]  /*05e0*/  @!P2 IADD3 R2, PT, PT, -R2, RZ, RZ ;  /* 0x000000ff0202a210 */ /* 0x000fe20007ffe1ff */
[----:B------:R-:W-:Y:S02]  /*05f0*/  UIADD3.X UR25, UPT, UPT, UR16, UR25, URZ, UP1, !UPT ;  /* 0x0000001910197290 */ /* 0x000fe40008ffe4ff */
[----:B------:R-:W-:Y:S01]  /*0600*/  ULEA UR24, UP1, UR6, UR34, 0x1 ;  /* 0x0000002206187291 */ /* 0x000fe2000f8208ff */
[----:B------:R-:W-:Y:S01]  /*0610*/  R2UR UR30, R2 ;  /* 0x00000000021e72ca */ /* 0x000fe200000e0000 */
[----:B------:R-:W3:Y:S01]  /*0620*/  LDCU.64 UR16, c[0x0][0x4e0] ;  /* 0x00009c00ff1077ac */ /* 0x000ee20008000a00 */
[----:B------:R-:W-:Y:S01]  /*0630*/  @!P1 R2UR UR30, R8 ;  /* 0x00000000081e92ca */ /* 0x000fe200000e0000 */
[----:B------:R-:W-:-:S02]  /*0640*/  ULEA.HI.X UR25, UR6, UR35, UR25, 0x1, UP1 ;  /* 0x0000002306197291 */ /* 0x000fc400088f0c19 */
[----:B------:R-:W-:Y:S02]  /*0650*/  UISETP.NE.AND.EX UP0, UPT, UR39, URZ, UPT, UP0 ;  /* 0x000000ff2700728c */ /* 0x000fe4000bf05300 */
[----:B------:R-:W-:-:S08]  /*0660*/  UIMAD UR22, UR22, UR4, URZ ;  /* 0x00000004161672a4 */ /* 0x000fd0000f8e02ff */
[----:B------:R-:W-:Y:S02]  /*0670*/  USHF.R.S32.HI UR37, URZ, 0x1f, UR30 ;  /* 0x0000001fff257899 */ /* 0x000fe4000801141e */
[----:B--2---:R-:W-:Y:S02]  /*0680*/  UIMAD.WIDE.U32 UR28, UR30, UR26, UR28 ;  /* 0x0000001a1e1c72a5 */ /* 0x004fe4000f8e001c */
[----:B0-----:R-:W-:Y:S02]  /*0690*/  UIMAD UR34, UR37, UR18, URZ ;  /* 0x00000012252272a4 */ /* 0x001fe4000f8e02ff */
[----:B------:R-:W-:Y:S02]  /*06a0*/  UIMAD.WIDE.U32 UR6, UR30, UR18, URZ ;  /* 0x000000121e0672a5 */ /* 0x000fe4000f8e00ff */
[----:B------:R-:W-:Y:S02]  /*06b0*/  UIMAD UR42, UR30, UR19, UR34 ;  /* 0x000000131e2a72a4 */ /* 0x000fe4000f8e0222 */
[----:B------:R-:W-:Y:S01]  /*06c0*/  UIMAD UR34, UR37, UR26, URZ ;  /* 0x0000001a252272a4 */ /* 0x000fe2000f8e02ff */
[----:B------:R-:W0:Y:S03]  /*06d0*/  LDCU.64 UR18, c[0x0][0x448] ;  /* 0x00008900ff1277ac */ /* 0x000e260008000a00 */
[----:B------:R-:W-:Y:S01]  /*06e0*/  UIMAD UR40, UR30, UR27, UR34 ;  /* 0x0000001b1e2872a4 */ /* 0x000fe2000f8e0222 */
[----:B------:R-:W2:Y:S01]  /*06f0*/  LDCU.64 UR26, c[0x0][0x450] ;  /* 0x00008a00ff1a77ac */ /* 0x000ea20008000a00 */
[----:B-1----:R-:W-:-:S02]  /*0700*/  UIMAD UR36, UR37, UR14, URZ ;  /* 0x0000000e252472a4 */ /* 0x002fc4000f8e02ff */
[----:B------:R-:W-:Y:S02]  /*0710*/  UIMAD.WIDE.U32 UR34, UR30, UR14, UR12 ;  /* 0x0000000e1e2272a5 */ /* 0x000fe4000f8e000c */
[----:B------:R-:W-:Y:S02]  /*0720*/  UIMAD UR41, UR30, UR15, UR36 ;  /* 0x0000000f1e2972a4 */ /* 0x000fe4000f8e0224 */
[----:B------:R-:W-:Y:S01]  /*0730*/  ULEA UR36, UR31, 0xfffff000, 0xc ;  /* 0xfffff0001f247891 */ /* 0x000fe2000f8e60ff */
[----:B------:R-:W1:Y:S03]  /*0740*/  LDCU.64 UR14, c[0x0][0x538] ;  /* 0x0000a700ff0e77ac */ /* 0x000e660008000a00 */
[----:B------:R-:W-:Y:S02]  /*0750*/  UIADD3 UR34, UP3, UPT, UR36, UR34, URZ ;  /* 0x0000002224227290 */ /* 0x000fe4000ff7e0ff */
[----:B------:R-:W-:-:S02]  /*0760*/  USHF.R.S32.HI UR38, URZ, 0x1f, UR36 ;  /* 0x0000001fff267899 */ /* 0x000fc40008011424 */
[----:B------:R-:W-:Y:S02]  /*0770*/  UIADD3 UR39, UP1, UPT, UR36, UR28, URZ ;  /* 0x0000001c24277290 */ /* 0x000fe4000ff3e0ff */
[----:B------:R-:W-:Y:S02]  /*0780*/  UIADD3 UR40, UPT, UPT, UR29, UR40, URZ ;  /* 0x000000281d287290 */ /* 0x000fe4000fffe0ff */
[----:B--2---:R-:W-:Y:S02]  /*0790*/  ULEA UR29, UP4, UR34, UR26, 0x1 ;  /* 0x0000001a221d7291 */ /* 0x004fe4000f8808ff */
[----:B------:R-:W-:Y:S01]  /*07a0*/  UIADD3 UR41, UPT, UPT, UR35, UR41, URZ ;  /* 0x0000002923297290 */ /* 0x000fe2000fffe0ff */
[----:B------:R-:W2:Y:S01]  /*07b0*/  @UP0 LDCU UR26, c[0x0][0x384] ;  /* 0x00007080ff1a07ac */ /* 0x000ea20008000800 */
[----:B0-----:R-:W-:Y:S02]  /*07c0*/  ULEA UR28, UP2, UR39, UR18, 0x1 ;  /* 0x00000012271c7291 */ /* 0x001fe4000f8408ff */
[----:B------:R-:W-:-:S02]  /*07d0*/  UIADD3.X UR35, UPT, UPT, UR38, UR40, URZ, UP1, !UPT ;  /* 0x0000002826237290 */ /* 0x000fc40008ffe4ff */
[----:B------:R-:W-:Y:S02]  /*07e0*/  UIADD3.X UR38, UPT, UPT, UR38, UR41, URZ, UP3, !UPT ;  /* 0x0000002926267290 */ /* 0x000fe40009ffe4ff */
[----:B---3--:R-:W-:Y:S02]  /*07f0*/  UIMAD.WIDE.U32 UR12, UR30, UR16, URZ ;  /* 0x000000101e0c72a5 */ /* 0x008fe4000f8e00ff */
[----:B------:R-:W-:Y:S02]  /*0800*/  ULEA.HI.X UR35, UR39, UR19, UR35, 0x1, UP2 ;  /* 0x0000001327237291 */ /* 0x000fe400090f0c23 */
[----:B------:R-:W-:Y:S01]  /*0810*/  UIMAD UR16, UR37, UR16, URZ ;  /* 0x00000010251072a4 */ /* 0x000fe2000f8e02ff */
[----:B------:R-:W0:Y:S01]  /*0820*/  LDCU.64 UR18, c[0x0][0x540] ;  /* 0x0000a800ff1277ac */ /* 0x000e220008000a00 */
[----:B------:R-:W-:Y:S02]  /*0830*/  ULEA.HI.X UR34, UR34, UR27, UR38, 0x1, UP4 ;  /* 0x0000001b22227291 */ /* 0x000fe4000a0f0c26 */
[----:B------:R-:W-:Y:S01]  /*0840*/  UIADD3 UR7, UPT, UPT, UR7, UR42, URZ ;  /* 0x0000002a07077290 */ /* 0x000fe2000fffe0ff */
[----:B------:R-:W3:Y:S01]  /*0850*/  @UP0 LDCU UR27, c[0x0][0x38c] ;  /* 0x00007180ff1b07ac */ /* 0x000ee20008000800 */
[----:B------:R-:W-:-:S02]  /*0860*/  UIMAD UR30, UR30, UR17, UR16 ;  /* 0x000000111e1e72a4 */ /* 0x000fc4000f8e0210 */
[----:B------:R-:W-:Y:S01]  /*0870*/  UIMAD.WIDE.U32 UR16, UR4, UR11, UR6 ;  /* 0x0000000b041072a5 */ /* 0x000fe2000f8e0006 */
[----:B------:R-:W4:Y:S01]  /*0880*/  @UP0 LDCU.64 UR36, c[0x0][0x480] ;  /* 0x00009000ff2407ac */ /* 0x000f220008000a00 */
[----:B------:R-:W-:Y:S02]  /*0890*/  UIADD3 UR13, UPT, UPT, UR13, UR30, URZ ;  /* 0x0000001e0d0d7290 */ /* 0x000fe4000fffe0ff */
[----:B-1----:R-:W-:Y:S02]  /*08a0*/  ULEA UR11, UP1, UR16, UR14, 0x3 ;  /* 0x0000000e100b7291 */ /* 0x002fe4000f8218ff */
[----:B------:R-:W-:Y:S02]  /*08b0*/  UIMAD UR14, UR9, UR4, URZ ;  /* 0x00000004090e72a4 */ /* 0x000fe4000f8e02ff */
[----:B--2---:R-:W-:Y:S02]  /*08c0*/  @UP0 UIMAD UR9, UR4, UR26, UR10 ;  /* 0x0000001a040902a4 */ /* 0x004fe4000f8e020a */
[----:B------:R-:W-:-:S02]  /*08d0*/  UIMAD.WIDE.U32 UR4, UR4, UR5, UR12 ;  /* 0x00000005040472a5 */ /* 0x000fc4000f8e000c */
[----:B------:R-:W-:Y:S02]  /*08e0*/  UIADD3 UR6, UPT, UPT, UR17, UR22, URZ ;  /* 0x0000001611067290 */ /* 0x000fe4000fffe0ff */
[----:B------:R-:W-:Y:S02]  /*08f0*/  @UP0 UIMAD UR9, UR9, UR31, URZ ;  /* 0x0000001f090902a4 */ /* 0x000fe4000f8e02ff */
[----:B------:R-:W-:Y:S02]  /*0900*/  UIADD3 UR5, UPT, UPT, UR5, UR14, URZ ;  /* 0x0000000e05057290 */ /* 0x000fe4000fffe0ff */
[----:B------:R-:W-:Y:S02]  /*0910*/  ULEA.HI.X UR16, UR16, UR15, UR6, 0x3, UP1 ;  /* 0x0000000f10107291 */ /* 0x000fe400088f1c06 */
[----:B0-----:R-:W-:Y:S02]  /*0920*/  ULEA UR17, UP1, UR4, UR18, 0x3 ;  /* 0x0000001204117291 */ /* 0x001fe4000f8218ff */
[----:B---3--:R-:W-:-:S02]  /*0930*/  @UP0 UIMAD UR9, UR9, UR27, URZ ;  /* 0x0000001b090902a4 */ /* 0x008fc4000f8e02ff */
[----:B------:R-:W-:Y:S01]  /*0940*/  ULEA.HI.X UR18, UR4, UR19, UR5, 0x3, UP1 ;  /* 0x0000001304127291 */ /* 0x000fe200088f1c05 */
[----:B------:R-:W-:Y:S02]  /*0950*/  UMOV UR6, URZ ;  /* 0x000000ff00067c82 */ /* 0x000fe40008000000 */
[----:B------:R-:W-:Y:S01]  /*0960*/  UMOV UR4, URZ ;  /* 0x000000ff00047c82 */ /* 0x000fe20008000000 */
[----:B------:R-:W-:Y:S01]  /*0970*/  UMOV UR5, URZ ;  /* 0x000000ff00057c82 */ /* 0x000fe20008000000 */
[----:B----4-:R-:W-:Y:S02]  /*0980*/  @UP0 UIMAD.WIDE UR4, UR9, 0x10, UR36 ;  /* 0x00000010090408a5 */ /* 0x010fe4000f8e0224 */
[----:B------:R-:W-:Y:S01]  /*0990*/  UISETP.GE.AND UP0, UPT, UR31, 0x1, UPT ;  /* 0x000000011f00788c */ /* 0x000fe2000bf06270 */
[----:B------:R-:W-:Y:S01]  /*09a0*/  UMOV UR7, URZ ;  /* 0x000000ff00077c82 */ /* 0x000fe20008000000 */
[----:B------:R-:W-:Y:S02]  /*09b0*/  @P3 R2UR UR6, R7 ;  /* 0x00000000070632ca */ /* 0x000fe400000e0000 */
[----:B------:R-:W-:-:S05]  /*09c0*/  @P4 R2UR UR7, R4 ;  /* 0x00000000040742ca */ /* 0x000fca00000e0000 */
[----:B------:R-:W-:Y:S10]  /*09d0*/  BRA.U !UP0, `(.L_x_5569) ;  /* 0x000000ad08f07547 */ /* 0x000ff4000b800000 */
[----:B------:R-:W0:Y:S01]  /*09e0*/  S2R R0, SR_TID.X ;  /* 0x0000000000007919 */ /* 0x000e220000002100 */
[----:B------:R-:W1:Y:S01]  /*09f0*/  S2UR UR9, SR_CgaCtaId ;  /* 0x00000000000979c3 */ /* 0x000e620000008800 */
[----:B------:R-:W-:Y:S01]  /*0a00*/  MOV R121, RZ ;  /* 0x000000ff00797202 */ /* 0x000fe20000000f00 */
[----:B------:R-:W-:Y:S01]  /*0a10*/  UMOV UR26, UR28 ;  /* 0x0000001c001a7c82 */ /* 0x000fe20008000000 */
[----:B------:R-:W-:Y:S01]  /*0a20*/  MOV R123, RZ ;  /* 0x000000ff007b7202 */ /* 0x000fe20000000f00 */
[----:B------:R-:W-:Y:S01]  /*0a30*/  UMOV UR30, 0x400 ;  /* 0x00000400001e7882 */ /* 0x000fe20000000000 */
[----:B------:R-:W-:Y:S01]  /*0a40*/  UMOV UR28, UR29 ;  /* 0x0000001d001c7c82 */ /* 0x000fe20008000000 */
[----:B------:R-:W2:Y:S01]  /*0a50*/  LDCU UR19, c[0x0][0x394] ;  /* 0x00007280ff1377ac */ /* 0x000ea20008000800 */
        /* <DEDUP_REMOVED lines=8> */
.L_x_5668:
        /* <DEDUP_REMOVED lines=130> */
[--C-:B------:R-:W-:Y:S01]  /*1300*/  HADD2.F32 R104, -RZ, R14.reuse.H0_H0 ;  /* 0x2000000eff687230 */ /* 0x100fe20000004100 */
[----:B------:R1:W2:Y:S01]  /*1310*/  MUFU.EX2 R59, R45 ;  /* 0x0000002d003b7308 */ /* 0x0002a20000000800 */
[----:B------:R-:W-:Y:S01]  /*1320*/  HADD2.F32 R103, -RZ, R14.H1_H1 ;  /* 0x3000000eff677230 */ /* 0x000fe20000004100 */
[----:B0-----:R-:W-:Y:S01]  /*1330*/  UISETP.NE.U32.AND UP0, UPT, UR34, URZ, UPT ;  /* 0x000000ff2200728c */ /* 0x001fe2000bf05070 */
[--C-:B------:R-:W-:Y:S02]  /*1340*/  HADD2.F32 R102, -RZ, R15.reuse.H0_H0 ;  /* 0x2000000fff667230 */ /* 0x100fe40000004100 */
[----:B------:R-:W-:Y:S01]  /*1350*/  HADD2.F32 R101, -RZ, R15.H1_H1 ;  /* 0x3000000fff657230 */ /* 0x000fe20000004100 */
[----:B------:R-:W-:-:S02]  /*1360*/  UISETP.NE.AND.EX UP0, UPT, UR35, URZ, UPT, UP0 ;  /* 0x000000ff2300728c */ /* 0x000fc4000bf05300 */
        /* <DEDUP_REMOVED lines=61> */
[----:B------:R-:W1:Y:S01]  /*1740*/  MUFU.RCP R93, R93 ;  /* 0x0000005d005d7308 */ /* 0x000e620000001000 */
[----:B0-----:R-:W-:-:S04]  /*1750*/  FADD.FTZ R96, -R92, 1 ;  /* 0x3f8000005c607421 */ /* 0x001fc80000010100 */
[----:B------:R-:W-:Y:S01]  /*1760*/  FFMA.FTZ R96, R53, R96, 1 ;  /* 0x3f80000035607423 */ /* 0x000fe20000010060 */
[----:B-1----:R-:W-:-:S04]  /*1770*/  FADD.FTZ R77, -R93, 1 ;  /* 0x3f8000005d4d7421 */ /* 0x002fc80000010100 */
        /* <DEDUP_REMOVED lines=104> */
[--C-:B------:R-:W-:Y:S01]  /*1e00*/  HADD2.F32 R69, -RZ, R4.reuse.H0_H0 ;  /* 0x20000004ff457230 */ /* 0x100fe20000004100 */
[----:B------:R-:W-:Y:S01]  /*1e10*/  F2FP.F16.F32.PACK_AB R22, R23, R22 ;  /* 0x000000161716723e */ /* 0x000fe200000000ff */
[----:B------:R-:W-:Y:S01]  /*1e20*/  HADD2.F32 R77, -RZ, R11.H0_H0 ;  /* 0x2000000bff4d7230 */ /* 0x000fe20000004100 */
        /* <DEDUP_REMOVED lines=11> */
[----:B------:R-:W-:Y:S02]  /*1ee0*/  HADD2.F32 R76, -RZ, R6.H1_H1 ;  /* 0x30000006ff4c7230 */ /* 0x000fe40000004100 */
[----:B------:R-:W-:Y:S01]  /*1ef0*/  FMUL.FTZ R52, R52, R57 ;  /* 0x0000003934347220 */ /* 0x000fe20000410000 */
[----:B------:R-:W-:Y:S02]  /*1f00*/  HADD2.F32 R78, -RZ, R11.H1_H1 ;  /* 0x3000000bff4e7230 */ /* 0x000fe40000004100 */
        /* <DEDUP_REMOVED lines=44> */
[----:B--2---:R1:W-:Y:S04]  /*21d0*/  STG.E.128 desc[UR32][R8.64], R12 ;  /* 0x0000000c08007986 */ /* 0x0043e8000c101d20 */
[----:B0-----:R1:W-:Y:S01]  /*21e0*/  STG.E.128 desc[UR32][R8.64+0x200], R4 ;  /* 0x0002000408007986 */ /* 0x0013e2000c101d20 */
[----:B------:R-:W-:Y:S05]  /*21f0*/  BRA.U !UP0, `(.L_x_5570) ;  /* 0x0000000108a87547 */ /* 0x000fea000b800000 */
[----:B------:R-:W-:Y:S01]  /*2200*/  BAR.SYNC.DEFER_BLOCKING 0x0 ;  /* 0x0000000000007b1d */ /* 0x000fe20000010000 */
        /* <DEDUP_REMOVED lines=22> */
[----:B------:R-:W-:Y:S02]  /*2370*/  F2FP.F16.F32.PACK_AB R10, R48, R47 ;  /* 0x0000002f300a723e */ /* 0x000fe400000000ff */
[----:B------:R-:W-:Y:S01]  /*2380*/  F2FP.F16.F32.PACK_AB R9, R86, R9 ;  /* 0x000000095609723e */ /* 0x000fe200000000ff */
[----:B------:R1:W-:Y:S01]  /*2390*/  STS.128 [R117], R4 ;  /* 0x0000000475007388 */ /* 0x0003e20000000c00 */
        /* <DEDUP_REMOVED lines=16> */
.L_x_5570:
        /* <DEDUP_REMOVED lines=90> */
.L_x_5667:
        /* <DEDUP_REMOVED lines=16> */
[----:B0-----:R-:W-:-:S02]  /*2b40*/  UIMAD.WIDE.U32 UR30, UR10, UR12, URZ ;  /* 0x0000000c0a1e72a5 */ /* 0x001fc4000f8e00ff */
[----:B------:R-:W-:-:S04]  /*2b50*/  UIMAD UR9, UR10, UR13, URZ ;  /* 0x0000000d0a0972a4 */ /* 0x000fc8000f8e02ff */
[----:B------:R-:W-:-:S04]  /*2b60*/  UIADD3 UR31, UPT, UPT, UR31, UR9, URZ ;  /* 0x000000091f1f7290 */ /* 0x000fc8000fffe0ff */
        /* <DEDUP_REMOVED lines=28> */
[----:B------:R-:W-:Y:S01]  /*2d30*/  UMOV UR30, 0x400 ;  /* 0x00000400001e7882 */ /* 0x000fe20000000000 */
[C---:B------:R-:W-:Y:S01]  /*2d40*/  IADD3 R177, PT, PT, R120.reuse, 0x200, RZ ;  /* 0x0000020078b17810 */ /* 0x040fe20007ffe0ff */
[----:B------:R-:W-:Y:S01]  /*2d50*/  UIADD3 UR9, UPT, UPT, UR47, -0x100, URZ ;  /* 0xffffff002f097890 */ /* 0x000fe2000fffe0ff */
[C---:B------:R-:W-:Y:S01]  /*2d60*/  ISETP.NE.AND P2, PT, R120.reuse, 0x7f, PT ;  /* 0x0000007f7800780c */ /* 0x040fe20003f45270 */
[----:B------:R-:W-:Y:S01]  /*2d70*/  BSSY.RECONVERGENT B0, `(.L_x_5572) ;  /* 0x000010b000007945 */ /* 0x000fe20003800200 */
[----:B------:R-:W-:Y:S01]  /*2d80*/  LOP3.LUT R205, R120, 0x1f, RZ, 0xc0, !PT ;  /* 0x0000001f78cd7812 */ /* 0x000fe200078ec0ff */
[----:B------:R-:W-:-:S04]  /*2d90*/  ULOP3.LUT UR9, UR9, 0x100, URZ, 0xc0, !UPT ;  /* 0x0000010009097892 */ /* 0x000fc8000f8ec0ff */
[----:B------:R-:W-:Y:S01]  /*2da0*/  UIADD3 UR9, UPT, UPT, UR9, UR8, URZ ;  /* 0x0000000809097290 */ /* 0x000fe2000fffe0ff */
[----:B---3--:R-:W-:Y:S02]  /*2db0*/  R2UR UR31, R93 ;  /* 0x000000005d1f72ca */ /* 0x008fe400000e0000 */
[----:B------:R-:W-:-:S03]  /*2dc0*/  R2UR UR46, R92 ;  /* 0x000000005c2e72ca */ /* 0x000fc600000e0000 */
[----:B------:R-:W-:-:S04]  /*2dd0*/  MOV R160, UR9 ;  /* 0x0000000900a07c02 */ /* 0x000fc80008000f00 */
[----:B------:R-:W-:Y:S01]  /*2de0*/  SEL R177, R160, R177, !P0 ;  /* 0x000000b1a0b17207 */ /* 0x000fe20004000000 */
[----:B------:R-:W3:Y:S03]  /*2df0*/  S2UR UR9, SR_CgaCtaId ;  /* 0x00000000000979c3 */ /* 0x000ee60000008800 */
[----:B0-----:R-:W-:Y:S01]  /*2e00*/  FMUL.FTZ R72, R45, UR31 ;  /* 0x0000001f2d487c20 */ /* 0x001fe20008410000 */
[----:B------:R-:W-:Y:S01]  /*2e10*/  FMUL.FTZ R93, R48, UR31 ;  /* 0x0000001f305d7c20 */ /* 0x000fe20008410000 */
[----:B------:R-:W-:Y:S02]  /*2e20*/  MOV R178, UR46 ;  /* 0x0000002e00b27c02 */ /* 0x000fe40008000f00 */
[----:B------:R-:W-:Y:S01]  /*2e30*/  FMUL.RZ R73, R72, 0.15915493667125701904 ;  /* 0x3e22f98348497820 */ /* 0x000fe2000040c000 */
[----:B------:R-:W-:Y:S01]  /*2e40*/  FMUL.FTZ R72, R46, UR31 ;  /* 0x0000001f2e487c20 */ /* 0x000fe20008410000 */
[----:B------:R-:W-:Y:S01]  /*2e50*/  FMUL.RZ R93, R93, 0.15915493667125701904 ;  /* 0x3e22f9835d5d7820 */ /* 0x000fe2000040c000 */
[----:B------:R-:W-:Y:S01]  /*2e60*/  FMUL.FTZ R178, R178, 1.4426950216293334961 ;  /* 0x3fb8aa3bb2b27820 */ /* 0x000fe20000410000 */
[----:B-1----:R-:W-:Y:S01]  /*2e70*/  MUFU.SIN R76, R73 ;  /* 0x00000049004c7308 */ /* 0x002fe20000000400 */
[----:B------:R-:W-:Y:S01]  /*2e80*/  FMUL.RZ R75, R72, 0.15915493667125701904 ;  /* 0x3e22f983484b7820 */ /* 0x000fe2000040c000 */
[----:B------:R-:W-:Y:S01]  /*2e90*/  FMUL.FTZ R72, R43, UR31 ;  /* 0x0000001f2b487c20 */ /* 0x000fe20008410000 */
[-C--:B--2---:R-:W-:Y:S01]  /*2ea0*/  FMUL.FTZ R83, R37, R178.reuse ;  /* 0x000000b225537220 */ /* 0x084fe20000410000 */
[-C--:B----4-:R-:W-:Y:S01]  /*2eb0*/  FMUL.FTZ R85, R38, R178.reuse ;  /* 0x000000b226557220 */ /* 0x090fe20000410000 */
[-C--:B------:R-:W-:Y:S01]  /*2ec0*/  FMUL.FTZ R87, R35, R178.reuse ;  /* 0x000000b223577220 */ /* 0x080fe20000410000 */
[----:B------:R-:W-:Y:S01]  /*2ed0*/  FMUL.RZ R77, R72, 0.15915493667125701904 ;  /* 0x3e22f983484d7820 */ /* 0x000fe2000040c000 */
[----:B------:R-:W-:Y:S01]  /*2ee0*/  FMUL.FTZ R72, R44, UR31 ;  /* 0x0000001f2c487c20 */ /* 0x000fe20008410000 */
[----:B------:R0:W-:Y:S01]  /*2ef0*/  MUFU.COS R150, R73 ;  /* 0x0000004900967308 */ /* 0x0001e20000000000 */
[-C--:B------:R-:W-:Y:S01]  /*2f00*/  FMUL.FTZ R125, R34, R178.reuse ;  /* 0x000000b2227d7220 */ /* 0x080fe20000410000 */
[-C--:B------:R-:W-:Y:S01]  /*2f10*/  FMUL.FTZ R92, R36, R178.reuse ;  /* 0x000000b2245c7220 */ /* 0x080fe20000410000 */
[----:B------:R-:W-:Y:S01]  /*2f20*/  FMUL.RZ R79, R72, 0.15915493667125701904 ;  /* 0x3e22f983484f7820 */ /* 0x000fe2000040c000 */
[----:B------:R-:W-:Y:S01]  /*2f30*/  FMUL.FTZ R72, R41, UR31 ;  /* 0x0000001f29487c20 */ /* 0x000fe20008410000 */
[----:B------:R-:W-:Y:S01]  /*2f40*/  FMUL.FTZ R95, R33, R178 ;  /* 0x000000b2215f7220 */ /* 0x000fe20000410000 */
[----:B---3--:R-:W-:-:S02]  /*2f50*/  ULEA UR30, UR9, UR30, 0x18 ;  /* 0x0000001e091e7291 */ /* 0x008fc4000f8ec0ff */
[----:B------:R-:W-:Y:S01]  /*2f60*/  MUFU.SIN R78, R75 ;  /* 0x0000004b004e7308 */ /* 0x000fe20000000400 */
[----:B0-----:R-:W-:Y:S01]  /*2f70*/  FMUL.RZ R73, R72, 0.15915493667125701904 ;  /* 0x3e22f98348497820 */ /* 0x001fe2000040c000 */
[----:B------:R-:W-:Y:S02]  /*2f80*/  FMUL.FTZ R72, R42, UR31 ;  /* 0x0000001f2a487c20 */ /* 0x000fe40008410000 */
[----:B------:R-:W-:-:S04]  /*2f90*/  LEA R177, R177, UR30, 0x3 ;  /* 0x0000001eb1b17c11 */ /* 0x000fc8000f8e18ff */
        /* <DEDUP_REMOVED lines=25> */
[----:B------:R-:W-:Y:S01]  /*3130*/  MUFU.COS R152, R93 ;  /* 0x0000005d00987308 */ /* 0x000fe20000000000 */
[----:B0-----:R-:W-:Y:S01]  /*3140*/  FMUL.RZ R79, R72, 0.15915493667125701904 ;  /* 0x3e22f983484f7820 */ /* 0x001fe2000040c000 */
[----:B------:R-:W-:-:S04]  /*3150*/  FMUL.FTZ R72, R33, UR31 ;  /* 0x0000001f21487c20 */ /* 0x000fc80008410000 */
[----:B------:R-:W-:Y:S01]  /*3160*/  FMUL.RZ R81, R72, 0.15915493667125701904 ;  /* 0x3e22f98348517820 */ /* 0x000fe2000040c000 */
[----:B------:R-:W-:Y:S01]  /*3170*/  FMUL.FTZ R72, R34, UR31 ;  /* 0x0000001f22487c20 */ /* 0x000fe20008410000 */
[----:B------:R-:W-:Y:S03]  /*3180*/  MUFU.SIN R74, R93 ;  /* 0x0000005d004a7308 */ /* 0x000fe60000000400 */
[----:B------:R-:W-:Y:S01]  /*3190*/  FMUL.RZ R129, R72, 0.15915493667125701904 ;  /* 0x3e22f98348817820 */ /* 0x000fe2000040c000 */
[----:B------:R-:W-:-:S04]  /*31a0*/  FMUL.FTZ R72, R48, R178 ;  /* 0x000000b230487220 */ /* 0x000fc80000410000 */
[----:B------:R0:W1:Y:S08]  /*31b0*/  MUFU.EX2 R151, R72 ;  /* 0x0000004800977308 */ /* 0x0000700000000800 */
[----:B------:R-:W-:Y:S01]  /*31c0*/  MUFU.SIN R124, R73 ;  /* 0x00000049007c7308 */ /* 0x000fe20000000400 */
[----:B0-----:R-:W-:-:S07]  /*31d0*/  FMUL.FTZ R72, R42, R178 ;  /* 0x000000b22a487220 */ /* 0x001fce0000410000 */
[----:B------:R0:W2:Y:S01]  /*31e0*/  MUFU.EX2 R139, R72 ;  /* 0x00000048008b7308 */ /* 0x0000a20000000800 */
[C---:B-1----:R-:W-:Y:S01]  /*31f0*/  FMUL.FTZ R152, R151.reuse, R152 ;  /* 0x0000009897987220 */ /* 0x042fe20000410000 */
[----:B------:R-:W-:-:S06]  /*3200*/  FMUL.FTZ R151, R151, R74 ;  /* 0x0000004a97977220 */ /* 0x000fcc0000410000 */
[----:B------:R1:W-:Y:S01]  /*3210*/  MUFU.COS R134, R73 ;  /* 0x0000004900867308 */ /* 0x0003e20000000000 */
[----:B0-----:R-:W-:-:S04]  /*3220*/  LOP3.LUT R72, R120, 0x3e0, RZ, 0xc0, !PT ;  /* 0x000003e078487812 */ /* 0x001fc800078ec0ff */
[----:B------:R-:W-:-:S03]  /*3230*/  IADD3 R72, PT, PT, R72, R119, RZ ;  /* 0x0000007748487210 */ /* 0x000fc60007ffe0ff */
[----:B------:R-:W-:Y:S01]  /*3240*/  MUFU.SIN R126, R75 ;  /* 0x0000004b007e7308 */ /* 0x000fe20000000400 */
[----:B-1----:R-:W-:Y:S01]  /*3250*/  FMUL.FTZ R73, R45, R178 ;  /* 0x000000b22d497220 */ /* 0x002fe20000410000 */
[----:B------:R-:W-:Y:S01]  /*3260*/  LEA R179, R72, R117, 0x5 ;  /* 0x0000007548b37211 */ /* 0x000fe200078e28ff */
[C---:B--2---:R-:W-:Y:S01]  /*3270*/  FMUL.FTZ R140, R139.reuse, R140 ;  /* 0x0000008c8b8c7220 */ /* 0x044fe20000410000 */
[----:B------:R-:W-:-:S04]  /*3280*/  FMUL.FTZ R139, R139, R86 ;  /* 0x000000568b8b7220 */ /* 0x000fc80000410000 */
[----:B------:R0:W-:Y:S08]  /*3290*/  MUFU.COS R132, R75 ;  /* 0x0000004b00847308 */ /* 0x0001f00000000000 */
[----:B------:R-:W-:Y:S01]  /*32a0*/  MUFU.SIN R154, R81 ;  /* 0x00000051009a7308 */ /* 0x000fe20000000400 */
[----:B0-----:R-:W-:-:S07]  /*32b0*/  FMUL.FTZ R75, R46, R178 ;  /* 0x000000b22e4b7220 */ /* 0x001fce0000410000 */
[----:B------:R0:W-:Y:S08]  /*32c0*/  MUFU.COS R156, R81 ;  /* 0x00000051009c7308 */ /* 0x0001f00000000000 */
[----:B------:R1:W2:Y:S01]  /*32d0*/  MUFU.EX2 R149, R73 ;  /* 0x0000004900957308 */ /* 0x0002a20000000800 */
[----:B0-----:R-:W-:-:S07]  /*32e0*/  FMUL.FTZ R81, R41, R178 ;  /* 0x000000b229517220 */ /* 0x001fce0000410000 */
[----:B------:R0:W3:Y:S01]  /*32f0*/  MUFU.EX2 R147, R75 ;  /* 0x0000004b00937308 */ /* 0x0000e20000000800 */
[----:B-1----:R-:W-:-:S07]  /*3300*/  FMUL.FTZ R73, R39, R178 ;  /* 0x000000b227497220 */ /* 0x002fce0000410000 */
[----:B------:R-:W-:Y:S01]  /*3310*/  MUFU.SIN R128, R77 ;  /* 0x0000004d00807308 */ /* 0x000fe20000000400 */
[----:B0-----:R-:W-:Y:S01]  /*3320*/  FMUL.FTZ R75, R40, R178 ;  /* 0x000000b2284b7220 */ /* 0x001fe20000410000 */
[C---:B--2---:R-:W-:Y:S01]  /*3330*/  FMUL.FTZ R150, R149.reuse, R150 ;  /* 0x0000009695967220 */ /* 0x044fe20000410000 */
[----:B------:R-:W-:-:S05]  /*3340*/  FMUL.FTZ R149, R149, R76 ;  /* 0x0000004c95957220 */ /* 0x000fca0000410000 */
[----:B------:R0:W-:Y:S01]  /*3350*/  MUFU.COS R130, R77 ;  /* 0x0000004d00827308 */ /* 0x0001e20000000000 */
[C---:B---3--:R-:W-:Y:S01]  /*3360*/  FMUL.FTZ R148, R147.reuse, R148 ;  /* 0x0000009493947220 */ /* 0x048fe20000410000 */
[----:B------:R-:W-:-:S06]  /*3370*/  FMUL.FTZ R147, R147, R78 ;  /* 0x0000004e93937220 */ /* 0x000fcc0000410000 */
[----:B------:R-:W-:Y:S01]  /*3380*/  MUFU.SIN R127, R79 ;  /* 0x0000004f007f7308 */ /* 0x000fe20000000400 */
[----:B0-----:R-:W-:-:S07]  /*3390*/  FMUL.FTZ R77, R43, R178 ;  /* 0x000000b22b4d7220 */ /* 0x001fce0000410000 */
[----:B------:R0:W-:Y:S08]  /*33a0*/  MUFU.COS R93, R79 ;  /* 0x0000004f005d7308 */ /* 0x0001f00000000000 */
[----:B------:R-:W1:Y:S01]  /*33b0*/  MUFU.EX2 R81, R81 ;  /* 0x0000005100517308 */ /* 0x000e620000000800 */
[-C--:B0-----:R-:W-:Y:S01]  /*33c0*/  FMUL.FTZ R79, R44, R178.reuse ;  /* 0x000000b22c4f7220 */ /* 0x081fe20000410000 */
[----:B------:R-:W-:-:S06]  /*33d0*/  FMUL.FTZ R178, R47, R178 ;  /* 0x000000b22fb27220 */ /* 0x000fcc0000410000 */
[----:B------:R-:W0:Y:S08]  /*33e0*/  MUFU.EX2 R137, R73 ;  /* 0x0000004900897308 */ /* 0x000e300000000800 */
[----:B------:R2:W3:Y:S01]  /*33f0*/  MUFU.EX2 R135, R75 ;  /* 0x0000004b00877308 */ /* 0x0004e20000000800 */
[C---:B-1----:R-:W-:Y:S01]  /*3400*/  FMUL.FTZ R141, R81.reuse, R84 ;  /* 0x00000054518d7220 */ /* 0x042fe20000410000 */
[----:B------:R-:W-:-:S06]  /*3410*/  FMUL.FTZ R142, R81, R142 ;  /* 0x0000008e518e7220 */ /* 0x000fcc0000410000 */
[----:B------:R-:W1:Y:S01]  /*3420*/  MUFU.EX2 R77, R77 ;  /* 0x0000004d004d7308 */ /* 0x000e620000000800 */
[----:B--2---:R-:W2:Y:S01]  /*3430*/  LDS.128 R72, [R179] ;  /* 0x00000000b3487984 */ /* 0x004ea20000000c00 */
[C---:B0-----:R-:W-:Y:S01]  /*3440*/  FMUL.FTZ R138, R137.reuse, R138 ;  /* 0x0000008a898a7220 */ /* 0x041fe20000410000 */
[----:B------:R-:W-:-:S05]  /*3450*/  FMUL.FTZ R137, R137, R94 ;  /* 0x0000005e89897220 */ /* 0x000fca0000410000 */
[----:B------:R-:W0:Y:S01]  /*3460*/  MUFU.EX2 R79, R79 ;  /* 0x0000004f004f7308 */ /* 0x000e220000000800 */
[C---:B---3--:R-:W-:Y:S01]  /*3470*/  FMUL.FTZ R136, R135.reuse, R136 ;  /* 0x0000008887887220 */ /* 0x048fe20000410000 */
[----:B------:R-:W-:-:S06]  /*3480*/  FMUL.FTZ R135, R135, R122 ;  /* 0x0000007a87877220 */ /* 0x000fcc0000410000 */
[----:B------:R-:W3:Y:S01]  /*3490*/  MUFU.EX2 R83, R83 ;  /* 0x0000005300537308 */ /* 0x000ee20000000800 */
[C---:B-1----:R-:W-:Y:S01]  /*34a0*/  FMUL.FTZ R146, R77.reuse, R146 ;  /* 0x000000924d927220 */ /* 0x042fe20000410000 */
[----:B------:R-:W-:-:S06]  /*34b0*/  FMUL.FTZ R145, R77, R80 ;  /* 0x000000504d917220 */ /* 0x000fcc0000410000 */
[----:B------:R-:W1:Y:S01]  /*34c0*/  MUFU.EX2 R85, R85 ;  /* 0x0000005500557308 */ /* 0x000e620000000800 */
[C---:B0-----:R-:W-:Y:S01]  /*34d0*/  FMUL.FTZ R144, R79.reuse, R144 ;  /* 0x000000904f907220 */ /* 0x041fe20000410000 */
[----:B------:R-:W-:Y:S02]  /*34e0*/  FMUL.FTZ R143, R79, R82 ;  /* 0x000000524f8f7220 */ /* 0x000fe40000410000 */
[----:B------:R-:W0:Y:S04]  /*34f0*/  LDS.128 R76, [R179+0x10] ;  /* 0x00001000b34c7984 */ /* 0x000e280000000c00 */
[----:B------:R-:W4:Y:S01]  /*3500*/  MUFU.EX2 R87, R87 ;  /* 0x0000005700577308 */ /* 0x000f220000000800 */
[C---:B---3--:R-:W-:Y:S01]  /*3510*/  FMUL.FTZ R134, R83.reuse, R134 ;  /* 0x0000008653867220 */ /* 0x048fe20000410000 */
[----:B------:R-:W-:-:S02]  /*3520*/  FMUL.FTZ R133, R83, R124 ;  /* 0x0000007c53857220 */ /* 0x000fc40000410000 */
[----:B------:R-:W3:Y:S04]  /*3530*/  LDS.128 R80, [R179+0x20] ;  /* 0x00002000b3507984 */ /* 0x000ee80000000c00 */
[----:B------:R-:W-:Y:S01]  /*3540*/  MUFU.EX2 R153, R125 ;  /* 0x0000007d00997308 */ /* 0x000fe20000000800 */
[C---:B-1----:R-:W-:Y:S01]  /*3550*/  FMUL.FTZ R132, R85.reuse, R132 ;  /* 0x0000008455847220 */ /* 0x042fe20000410000 */
[----:B------:R-:W-:Y:S01]  /*3560*/  FMUL.FTZ R131, R85, R126 ;  /* 0x0000007e55837220 */ /* 0x000fe20000410000 */
[----:B--2---:R-:W-:Y:S02]  /*3570*/  HADD2.F32 R155, -RZ, R73.H1_H1 ;  /* 0x30000049ff9b7230 */ /* 0x004fe40000004100 */
[--C-:B------:R-:W-:Y:S02]  /*3580*/  HADD2.F32 R157, -RZ, R75.reuse.H0_H0 ;  /* 0x2000004bff9d7230 */ /* 0x100fe40000004100 */
[----:B------:R-:W-:Y:S01]  /*3590*/  HADD2.F32 R159, -RZ, R75.H1_H1 ;  /* 0x3000004bff9f7230 */ /* 0x000fe20000004100 */
[----:B------:R-:W1:Y:S01]  /*35a0*/  MUFU.SIN R84, R129 ;  /* 0x0000008100547308 */ /* 0x000e620000000400 */
[----:B----4-:R-:W-:Y:S01]  /*35b0*/  FMUL.FTZ R130, R87, R130 ;  /* 0x0000008257827220 */ /* 0x010fe20000410000 */
[----:B------:R-:W-:-:S06]  /*35c0*/  HADD2.F32 R160, -RZ, R74.H1_H1 ;  /* 0x3000004affa07230 */ /* 0x000fcc0000004100 */
[----:B------:R-:W2:Y:S08]  /*35d0*/  MUFU.EX2 R92, R92 ;  /* 0x0000005c005c7308 */ /* 0x000eb00000000800 */
[----:B------:R-:W4:Y:S01]  /*35e0*/  MUFU.EX2 R95, R95 ;  /* 0x0000005f005f7308 */ /* 0x000f220000000800 */
[----:B-1----:R-:W-:Y:S01]  /*35f0*/  FMUL.FTZ R122, R153, R84 ;  /* 0x00000054997a7220 */ /* 0x002fe20000410000 */
[----:B0-----:R-:W-:-:S02]  /*3600*/  HADD2.F32 R163, -RZ, R77.H1_H1 ;  /* 0x3000004dffa37230 */ /* 0x001fc40000004100 */
[----:B------:R-:W-:-:S04]  /*3610*/  HADD2.F32 R165, -RZ, R79.H0_H0 ;  /* 0x2000004fffa57230 */ /* 0x000fc80000004100 */
[----:B------:R0:W1:Y:S01]  /*3620*/  MUFU.COS R158, R129 ;  /* 0x00000081009e7308 */ /* 0x0000620000000000 */
[C---:B--2---:R-:W-:Y:S01]  /*3630*/  FMUL.FTZ R127, R92.reuse, R127 ;  /* 0x0000007f5c7f7220 */ /* 0x044fe20000410000 */
[----:B------:R-:W-:Y:S02]  /*3640*/  HADD2.F32 R167, -RZ, R79.H1_H1 ;  /* 0x3000004fffa77230 */ /* 0x000fe40000004100 */
[--C-:B------:R-:W-:Y:S02]  /*3650*/  HADD2.F32 R166, -RZ, R78.reuse.H0_H0 ;  /* 0x2000004effa67230 */ /* 0x100fe40000004100 */
[----:B------:R-:W-:Y:S02]  /*3660*/  HADD2.F32 R168, -RZ, R78.H1_H1 ;  /* 0x3000004effa87230 */ /* 0x000fe40000004100 */
[----:B------:R-:W-:Y:S01]  /*3670*/  MUFU.EX2 R178, R178 ;  /* 0x000000b200b27308 */ /* 0x000fe20000000800 */
[----:B0-----:R-:W-:Y:S01]  /*3680*/  FMUL.FTZ R129, R87, R128 ;  /* 0x0000008057817220 */ /* 0x001fe20000410000 */
[----:B------:R-:W-:Y:S01]  /*3690*/  FMUL.FTZ R128, R92, R93 ;  /* 0x0000005d5c807220 */ /* 0x000fe20000410000 */
[----:B------:R-:W0:Y:S01]  /*36a0*/  LDS.128 R84, [R179+0x30] ;  /* 0x00003000b3547984 */ /* 0x000e220000000c00 */
[C---:B----4-:R-:W-:Y:S01]  /*36b0*/  FMUL.FTZ R126, R95.reuse, R156 ;  /* 0x0000009c5f7e7220 */ /* 0x050fe20000410000 */
[----:B------:R-:W-:Y:S01]  /*36c0*/  FMUL.FTZ R125, R95, R154 ;  /* 0x0000009a5f7d7220 */ /* 0x000fe20000410000 */
[--C-:B------:R-:W-:Y:S01]  /*36d0*/  HADD2.F32 R154, -RZ, R72.reuse.H0_H0 ;  /* 0x20000048ff9a7230 */ /* 0x100fe20000004100 */
[----:B-----5:R-:W-:Y:S01]  /*36e0*/  STS.128 [R161+0x2100], R56 ;  /* 0x00210038a1007388 */ /* 0x020fe20000000c00 */
[----:B------:R-:W-:-:S02]  /*36f0*/  HADD2.F32 R156, -RZ, R72.H1_H1 ;  /* 0x30000048ff9c7230 */ /* 0x000fc40000004100 */
[----:B-1----:R-:W-:Y:S01]  /*3700*/  FMUL.FTZ R124, R153, R158 ;  /* 0x0000009e997c7220 */ /* 0x002fe20000410000 */
[----:B------:R-:W-:Y:S01]  /*3710*/  HADD2.F32 R153, -RZ, R73.H0_H0 ;  /* 0x20000049ff997230 */ /* 0x000fe20000004100 */
[----:B------:R-:W-:Y:S01]  /*3720*/  STS.128 [R161+0x2300], R60 ;  /* 0x0023003ca1007388 */ /* 0x000fe20000000c00 */
[----:B---3--:R-:W-:Y:S02]  /*3730*/  HADD2.F32 R170, -RZ, R80.H0_H0 ;  /* 0x20000050ffaa7230 */ /* 0x008fe40000004100 */
[----:B------:R-:W-:Y:S01]  /*3740*/  HADD2.F32 R169, -RZ, R81.H0_H0 ;  /* 0x20000051ffa97230 */ /* 0x000fe20000004100 */
[----:B------:R1:W-:Y:S01]  /*3750*/  STS.128 [R161+0x2500], R64 ;  /* 0x00250040a1007388 */ /* 0x0003e20000000c00 */
[----:B------:R-:W-:Y:S02]  /*3760*/  HADD2.F32 R172, -RZ, R82.H0_H0 ;  /* 0x20000052ffac7230 */ /* 0x000fe40000004100 */
[----:B------:R-:W-:Y:S01]  /*3770*/  HADD2.F32 R171, -RZ, R83.H0_H0 ;  /* 0x20000053ffab7230 */ /* 0x000fe20000004100 */
[----:B------:R2:W-:Y:S01]  /*3780*/  STS.128 [R161+0x2700], R68 ;  /* 0x00270044a1007388 */ /* 0x0005e20000000c00 */
[----:B------:R-:W-:-:S03]  /*3790*/  NOP ;  /* 0x0000000000007918 */ /* 0x000fc60000000000 */
[----:B------:R-:W3:Y:S01]  /*37a0*/  LDS.128 R56, [R179+0x2110] ;  /* 0x00211000b3387984 */ /* 0x000ee20000000c00 */
[----:B------:R-:W-:Y:S02]  /*37b0*/  HADD2.F32 R158, -RZ, R74.H0_H0 ;  /* 0x2000004aff9e7230 */ /* 0x000fe40000004100 */
[--C-:B------:R-:W-:Y:S01]  /*37c0*/  HADD2.F32 R162, -RZ, R76.reuse.H0_H0 ;  /* 0x2000004cffa27230 */ /* 0x100fe20000004100 */
[----:B------:R-:W4:Y:S01]  /*37d0*/  LDS.128 R92, [R179+0x2100] ;  /* 0x00210000b35c7984 */ /* 0x000f220000000c00 */
[----:B-1----:R-:W-:Y:S01]  /*37e0*/  FMUL.FTZ R64, R47, UR31 ;  /* 0x0000001f2f407c20 */ /* 0x002fe20008410000 */
[----:B------:R-:W-:Y:S02]  /*37f0*/  HADD2.F32 R164, -RZ, R76.H1_H1 ;  /* 0x3000004cffa47230 */ /* 0x000fe40000004100 */
[----:B------:R-:W1:Y:S01]  /*3800*/  LDS.128 R60, [R179+0x2120] ;  /* 0x00212000b33c7984 */ /* 0x000e620000000c00 */
[----:B------:R-:W-:Y:S01]  /*3810*/  FMUL.RZ R72, R64, 0.15915493667125701904 ;  /* 0x3e22f98340487820 */ /* 0x000fe2000040c000 */
[----:B--2---:R-:W-:-:S02]  /*3820*/  HADD2.F32 R161, -RZ, R77.H0_H0 ;  /* 0x2000004dffa17230 */ /* 0x004fc40000004100 */
[----:B------:R-:W2:Y:S01]  /*3830*/  LDS.128 R64, [R179+0x2130] ;  /* 0x00213000b3407984 */ /* 0x000ea20000000c00 */
[----:B------:R-:W5:Y:S01]  /*3840*/  MUFU.SIN R79, R72 ;  /* 0x00000048004f7308 */ /* 0x000f620000000400 */
[----:B------:R-:W-:Y:S02]  /*3850*/  HADD2.F32 R80, -RZ, R80.H1_H1 ;  /* 0x30000050ff507230 */ /* 0x000fe40000004100 */
[----:B------:R-:W-:Y:S02]  /*3860*/  HADD2.F32 R81, -RZ, R81.H1_H1 ;  /* 0x30000051ff517230 */ /* 0x000fe40000004100 */
[----:B0-----:R-:W-:Y:S02]  /*3870*/  HADD2.F32 R174, -RZ, R84.H0_H0 ;  /* 0x20000054ffae7230 */ /* 0x001fe40000004100 */
[----:B------:R-:W-:Y:S01]  /*3880*/  HADD2.F32 R173, -RZ, R85.H0_H0 ;  /* 0x20000055ffad7230 */ /* 0x000fe20000004100 */
[----:B------:R-:W0:Y:S01]  /*3890*/  MUFU.COS R77, R72 ;  /* 0x00000048004d7308 */ /* 0x000e220000000000 */
[----:B------:R-:W-:-:S02]  /*38a0*/  HADD2.F32 R176, -RZ, R86.H0_H0 ;  /* 0x20000056ffb07230 */ /* 0x000fc40000004100 */
[----:B------:R-:W-:Y:S02]  /*38b0*/  HADD2.F32 R175, -RZ, R87.H0_H0 ;  /* 0x20000057ffaf7230 */ /* 0x000fe40000004100 */
[----:B------:R-:W-:Y:S02]  /*38c0*/  HADD2.F32 R82, -RZ, R82.H1_H1 ;  /* 0x30000052ff527230 */ /* 0x000fe40000004100 */
[----:B------:R-:W-:Y:S02]  /*38d0*/  HADD2.F32 R83, -RZ, R83.H1_H1 ;  /* 0x30000053ff537230 */ /* 0x000fe40000004100 */
[----:B-----5:R-:W-:Y:S01]  /*38e0*/  FMUL.FTZ R79, R178, R79 ;  /* 0x0000004fb24f7220 */ /* 0x020fe20000410000 */
[----:B------:R-:W-:Y:S02]  /*38f0*/  HADD2.F32 R84, -RZ, R84.H1_H1 ;  /* 0x30000054ff547230 */ /* 0x000fe40000004100 */
[----:B------:R-:W-:Y:S02]  /*3900*/  HADD2.F32 R85, -RZ, R85.H1_H1 ;  /* 0x30000055ff557230 */ /* 0x000fe40000004100 */
[----:B------:R-:W-:-:S02]  /*3910*/  HADD2.F32 R86, -RZ, R86.H1_H1 ;  /* 0x30000056ff567230 */ /* 0x000fc40000004100 */
[----:B------:R-:W-:Y:S02]  /*3920*/  HADD2.F32 R87, -RZ, R87.H1_H1 ;  /* 0x30000057ff577230 */ /* 0x000fe40000004100 */
[----:B0-----:R-:W-:Y:S01]  /*3930*/  FMUL.FTZ R78, R178, R77 ;  /* 0x0000004db24e7220 */ /* 0x001fe20000410000 */
[--C-:B---3--:R-:W-:Y:S02]  /*3940*/  HADD2.F32 R73, -RZ, R56.reuse.H0_H0 ;  /* 0x20000038ff497230 */ /* 0x108fe40000004100 */
[----:B------:R-:W-:Y:S02]  /*3950*/  HADD2.F32 R195, -RZ, R56.H1_H1 ;  /* 0x30000038ffc37230 */ /* 0x000fe40000004100 */
[----:B------:R0:W-:Y:S01]  /*3960*/  STS.64 [R177+0xda80], R78 ;  /* 0x00da804eb1007388 */ /* 0x0001e20000000a00 */
        /* <DEDUP_REMOVED lines=20> */
[--C-:B-1----:R-:W-:Y:S02]  /*3ab0*/  HADD2.F32 R94, -RZ, R61.reuse.H0_H0 ;  /* 0x2000003dff5e7230 */ /* 0x102fe40000004100 */
[C---:B------:R-:W-:Y:S01]  /*3ac0*/  FMUL.FTZ R190, R9.reuse, R190 ;  /* 0x000000be09be7220 */ /* 0x040fe20000410000 */
[----:B------:R-:W-:Y:S02]  /*3ad0*/  HADD2.F32 R58, -RZ, R61.H1_H1 ;  /* 0x3000003dff3a7230 */ /* 0x000fe40000004100 */
[----:B------:R-:W-:Y:S01]  /*3ae0*/  FMUL.FTZ R188, R9, -R188 ;  /* 0x800000bc09bc7220 */ /* 0x000fe20000410000 */
[--C-:B------:R-:W-:Y:S02]  /*3af0*/  HADD2.F32 R59, -RZ, R60.reuse.H0_H0 ;  /* 0x2000003cff3b7230 */ /* 0x100fe40000004100 */
[----:B------:R-:W-:Y:S01]  /*3b00*/  FMUL.FTZ R94, R7, R94 ;  /* 0x0000005e075e7220 */ /* 0x000fe20000410000 */
[----:B------:R-:W-:-:S02]  /*3b10*/  HADD2.F32 R93, -RZ, R60.H1_H1 ;  /* 0x3000003cff5d7230 */ /* 0x000fc40000004100 */
[--C-:B------:R-:W-:Y:S02]  /*3b20*/  HADD2.F32 R61, -RZ, R62.reuse.H0_H0 ;  /* 0x2000003eff3d7230 */ /* 0x100fe40000004100 */
[----:B------:R-:W-:Y:S02]  /*3b30*/  HADD2.F32 R75, -RZ, R62.H1_H1 ;  /* 0x3000003eff4b7230 */ /* 0x000fe40000004100 */
[----:B------:R-:W-:Y:S01]  /*3b40*/  FMUL.FTZ R93, R8, -R93 ;  /* 0x8000005d085d7220 */ /* 0x000fe20000410000 */
[--C-:B------:R-:W-:Y:S02]  /*3b50*/  HADD2.F32 R60, -RZ, R63.reuse.H0_H0 ;  /* 0x2000003fff3c7230 */ /* 0x100fe40000004100 */
[C---:B0-----:R-:W-:Y:S01]  /*3b60*/  FMUL.FTZ R177, R6.reuse, R61 ;  /* 0x0000003d06b17220 */ /* 0x041fe20000410000 */
[----:B------:R-:W-:Y:S02]  /*3b70*/  HADD2.F32 R180, -RZ, R63.H1_H1 ;  /* 0x3000003fffb47230 */ /* 0x000fe40000004100 */
[----:B------:R-:W-:Y:S01]  /*3b80*/  FMUL.FTZ R178, R6, -R75 ;  /* 0x8000004b06b27220 */ /* 0x000fe20000410000 */
[----:B--2---:R-:W-:-:S02]  /*3b90*/  HADD2.F32 R62, -RZ, R65.H0_H0 ;  /* 0x20000041ff3e7230 */ /* 0x004fc40000004100 */
[C---:B------:R-:W-:Y:S01]  /*3ba0*/  FMUL.FTZ R179, R5.reuse, R60 ;  /* 0x0000003c05b37220 */ /* 0x040fe20000410000 */
[----:B------:R-:W-:Y:S02]  /*3bb0*/  HADD2.F32 R184, -RZ, R65.H1_H1 ;  /* 0x30000041ffb87230 */ /* 0x000fe40000004100 */
[----:B------:R-:W-:Y:S01]  /*3bc0*/  FMUL.FTZ R180, R5, -R180 ;  /* 0x800000b405b47220 */ /* 0x000fe20000410000 */
[--C-:B------:R-:W-:Y:S02]  /*3bd0*/  HADD2.F32 R69, -RZ, R92.reuse.H0_H0 ;  /* 0x2000005cff457230 */ /* 0x100fe40000004100 */
[----:B------:R-:W-:Y:S01]  /*3be0*/  FMUL.FTZ R183, R3, R62 ;  /* 0x0000003e03b77220 */ /* 0x000fe20000410000 */
[----:B------:R-:W-:Y:S02]  /*3bf0*/  HADD2.F32 R203, -RZ, R92.H1_H1 ;  /* 0x3000005cffcb7230 */ /* 0x000fe40000004100 */
[----:B------:R-:W-:Y:S01]  /*3c00*/  FMUL.FTZ R92, R8, R59 ;  /* 0x0000003b085c7220 */ /* 0x000fe20000410000 */
[----:B------:R-:W-:-:S02]  /*3c10*/  HADD2.F32 R198, -RZ, R95.H0_H0 ;  /* 0x2000005fffc67230 */ /* 0x000fc40000004100 */
[C---:B------:R-:W-:Y:S01]  /*3c20*/  FMUL.FTZ R204, R16.reuse, R69 ;  /* 0x0000004510cc7220 */ /* 0x040fe20000410000 */
[----:B------:R-:W-:Y:S02]  /*3c30*/  HADD2.F32 R70, -RZ, R95.H1_H1 ;  /* 0x3000005fff467230 */ /* 0x000fe40000004100 */
[----:B------:R-:W-:Y:S01]  /*3c40*/  FMUL.FTZ R203, R16, -R203 ;  /* 0x800000cb10cb7220 */ /* 0x000fe20000410000 */
[--C-:B------:R-:W-:Y:S02]  /*3c50*/  HADD2.F32 R181, -RZ, R64.reuse.H0_H0 ;  /* 0x20000040ffb57230 */ /* 0x100fe40000004100 */
[C---:B------:R-:W-:Y:S01]  /*3c60*/  FMUL.FTZ R198, R13.reuse, R198 ;  /* 0x000000c60dc67220 */ /* 0x040fe20000410000 */
[----:B------:R-:W-:Y:S02]  /*3c70*/  HADD2.F32 R63, -RZ, R64.H1_H1 ;  /* 0x30000040ff3f7230 */ /* 0x000fe40000004100 */
[----:B------:R-:W-:Y:S01]  /*3c80*/  FMUL.FTZ R197, R13, -R70 ;  /* 0x800000460dc57220 */ /* 0x000fe20000410000 */
[----:B------:R-:W-:-:S02]  /*3c90*/  HADD2.F32 R185, -RZ, R66.H0_H0 ;  /* 0x20000042ffb97230 */ /* 0x000fc40000004100 */
[----:B------:R-:W-:Y:S01]  /*3ca0*/  FMUL.FTZ R95, R7, -R58 ;  /* 0x8000003a075f7220 */ /* 0x000fe20000410000 */
[----:B------:R-:W-:Y:S02]  /*3cb0*/  HADD2.F32 R65, -RZ, R66.H1_H1 ;  /* 0x30000042ff417230 */ /* 0x000fe40000004100 */
[C---:B------:R-:W-:Y:S01]  /*3cc0*/  FMUL.FTZ R181, R4.reuse, R181 ;  /* 0x000000b504b57220 */ /* 0x040fe20000410000 */
[--C-:B------:R-:W-:Y:S02]  /*3cd0*/  HADD2.F32 R187, -RZ, R67.reuse.H0_H0 ;  /* 0x20000043ffbb7230 */ /* 0x100fe40000004100 */
[----:B------:R-:W-:Y:S01]  /*3ce0*/  FMUL.FTZ R182, R4, -R63 ;  /* 0x8000003f04b67220 */ /* 0x000fe20000410000 */
[----:B------:R-:W-:Y:S02]  /*3cf0*/  HADD2.F32 R189, -RZ, R67.H1_H1 ;  /* 0x30000043ffbd7230 */ /* 0x000fe40000004100 */
[----:B------:R-:W-:Y:S01]  /*3d00*/  FMUL.FTZ R184, R3, -R184 ;  /* 0x800000b803b87220 */ /* 0x000fe20000410000 */
[C---:B------:R-:W-:Y:S01]  /*3d10*/  FMUL.FTZ R185, R2.reuse, R185 ;  /* 0x000000b902b97220 */ /* 0x040fe20000410000 */
        /* <DEDUP_REMOVED lines=14> */
.L_x_5573:
[----:B------:R-:W-:-:S06]  /*3e00*/  LEA R76, R120, UR30, 0x3 ;  /* 0x0000001e784c7c11 */ /* 0x000fcc000f8e18ff */
[----:B------:R-:W0:Y:S02]  /*3e10*/  LDS.64 R76, [R76+0xea88] ;  /* 0x00ea88004c4c7984 */ /* 0x000e240000000a00 */
.L_x_5574:
[----:B------:R-:W-:Y:S05]  /*3e20*/  BSYNC.RECONVERGENT B0 ;  /* 0x0000000000007941 */ /* 0x000fea0003800200 */
.L_x_5572:
        /* <DEDUP_REMOVED lines=18> */
[----:B------:R-:W-:Y:S01]  /*3f50*/  FMUL.FTZ R59, R48, R153 ;  /* 0x00000099303b7220 */ /* 0x000fe20000410000 */
[----:B------:R-:W-:Y:S01]  /*3f60*/  FMUL.FTZ R229, R43, R164 ;  /* 0x000000a42be57220 */ /* 0x000fe20000410000 */
[----:B------:R-:W-:Y:S01]  /*3f70*/  FFMA.FTZ R60, R152, R61, R60 ;  /* 0x0000003d983c7223 */ /* 0x000fe2000001003c */
[----:B------:R-:W-:Y:S01]  /*3f80*/  FMUL.FTZ R61, R48, R155 ;  /* 0x0000009b303d7220 */ /* 0x000fe20000410000 */
[----:B------:R-:W-:Y:S01]  /*3f90*/  FFMA.FTZ R58, R115, R59, R58 ;  /* 0x0000003b733a7223 */ /* 0x000fe2000001003a */
[C---:B------:R-:W-:Y:S01]  /*3fa0*/  FMUL.FTZ R230, R44.reuse, R163 ;  /* 0x000000a32ce67220 */ /* 0x040fe20000410000 */
[----:B--2---:R-:W-:Y:S01]  /*3fb0*/  FMUL.FTZ R56, R45, R158 ;  /* 0x0000009e2d387220 */ /* 0x004fe20000410000 */
[----:B------:R-:W-:Y:S01]  /*3fc0*/  FFMA.FTZ R60, R115, R61, R60 ;  /* 0x0000003d733c7223 */ /* 0x000fe2000001003c */
[----:B------:R-:W-:Y:S01]  /*3fd0*/  FMUL.FTZ R59, R149, R58 ;  /* 0x0000003a953b7220 */ /* 0x000fe20000410000 */
[----:B------:R-:W-:Y:S01]  /*3fe0*/  FMUL.FTZ R228, R44, R161 ;  /* 0x000000a12ce47220 */ /* 0x000fe20000410000 */
[----:B------:R-:W-:Y:S01]  /*3ff0*/  FMUL.FTZ R223, R41, R166 ;  /* 0x000000a629df7220 */ /* 0x000fe20000410000 */
[-C--:B------:R-:W-:Y:S01]  /*4000*/  FMUL.FTZ R57, R149, R60.reuse ;  /* 0x0000003c95397220 */ /* 0x080fe20000410000 */
[----:B------:R-:W-:Y:S01]  /*4010*/  FFMA.FTZ R59, R150, R60, R59 ;  /* 0x0000003c963b7223 */ /* 0x000fe2000001003b */
[----:B------:R-:W-:Y:S01]  /*4020*/  FMUL.FTZ R225, R41, R168 ;  /* 0x000000a829e17220 */ /* 0x000fe20000410000 */
[----:B------:R-:W-:Y:S01]  /*4030*/  FMUL.FTZ R226, R42, R167 ;  /* 0x000000a72ae27220 */ /* 0x000fe20000410000 */
[----:B------:R-:W-:Y:S01]  /*4040*/  FFMA.FTZ R57, R150, R58, -R57 ;  /* 0x0000003a96397223 */ /* 0x000fe20000010839 */
        /* <DEDUP_REMOVED lines=11> */
[C---:B------:R-:W-:Y:S01]  /*4100*/  FFMA.FTZ R58, R148.reuse, R58, R59 ;  /* 0x0000003a943a7223 */ /* 0x040fe2000001003b */
        /* <DEDUP_REMOVED lines=13> */
[C---:B------:R-:W-:Y:S01]  /*41e0*/  FFMA.FTZ R56, R146.reuse, R56, -R57 ;  /* 0x0000003892387223 */ /* 0x040fe20000010839 */
[----:B------:R-:W-:Y:S01]  /*41f0*/  FFMA.FTZ R59, R146, R58, R59 ;  /* 0x0000003a923b7223 */ /* 0x000fe2000001003b */
[----:B------:R-:W-:Y:S01]  /*4200*/  FMUL.FTZ R214, R36, R173 ;  /* 0x000000ad24d67220 */ /* 0x000fe20000410000 */
[C---:B------:R-:W-:Y:S01]  /*4210*/  FMUL.FTZ R209, R33.reuse, R176 ;  /* 0x000000b021d17220 */ /* 0x040fe20000410000 */
[C---:B------:R-:W-:Y:S01]  /*4220*/  FFMA.FTZ R56, R112.reuse, R227, R56 ;  /* 0x000000e370387223 */ /* 0x040fe20000010038 */
[----:B------:R-:W-:Y:S01]  /*4230*/  FFMA.FTZ R59, R112, R229, R59 ;  /* 0x000000e5703b7223 */ /* 0x000fe2000001003b */
[----:B------:R-:W-:Y:S01]  /*4240*/  FMUL.FTZ R207, R33, R86 ;  /* 0x0000005621cf7220 */ /* 0x000fe20000410000 */
[----:B------:R-:W-:Y:S01]  /*4250*/  ISETP.GT.U32.AND P2, PT, R120, 0x1f, PT ;  /* 0x0000001f7800780c */ /* 0x000fe20003f44070 */
[C---:B------:R-:W-:Y:S01]  /*4260*/  FMUL.FTZ R58, R143.reuse, R56 ;  /* 0x000000388f3a7220 */ /* 0x040fe20000410000 */
[----:B------:R-:W-:Y:S01]  /*4270*/  FMUL.FTZ R57, R143, R59 ;  /* 0x0000003b8f397220 */ /* 0x000fe20000410000 */
[----:B------:R-:W-:Y:S01]  /*4280*/  FMUL.FTZ R206, R34, R87 ;  /* 0x0000005722ce7220 */ /* 0x000fe20000410000 */
[----:B------:R-:W-:Y:S01]  /*4290*/  LEA.HI R210, R120, R120, RZ, 0x1e ;  /* 0x0000007878d27211 */ /* 0x000fe200078ff0ff */
        /* <DEDUP_REMOVED lines=16> */
[CC--:B------:R-:W-:Y:S02]  /*43a0*/  FMUL.FTZ R56, R78.reuse, R151.reuse ;  /* 0x000000974e387220 */ /* 0x0c0fe40000410000 */
[C---:B------:R-:W-:Y:S01]  /*43b0*/  FFMA.FTZ R59, R109.reuse, R226, R58 ;  /* 0x000000e26d3b7223 */ /* 0x040fe2000001003a */
[----:B------:R-:W-:Y:S01]  /*43c0*/  FFMA.FTZ R58, R109, R224, R57 ;  /* 0x000000e06d3a7223 */ /* 0x000fe20000010039 */
[C---:B------:R-:W-:Y:S01]  /*43d0*/  FMUL.FTZ R57, R79.reuse, R151 ;  /* 0x000000974f397220 */ /* 0x040fe20000410000 */
[----:B------:R-:W-:Y:S01]  /*43e0*/  FFMA.FTZ R56, R79, R152, R56 ;  /* 0x000000984f387223 */ /* 0x000fe20000010038 */
[C---:B------:R-:W-:Y:S01]  /*43f0*/  FMUL.FTZ R61, R137.reuse, R59 ;  /* 0x0000003b893d7220 */ /* 0x040fe20000410000 */
[----:B------:R-:W-:Y:S01]  /*4400*/  FMUL.FTZ R62, R137, R58 ;  /* 0x0000003a893e7220 */ /* 0x000fe20000410000 */
[----:B------:R-:W-:-:S02]  /*4410*/  FFMA.FTZ R57, R78, R152, -R57 ;  /* 0x000000984e397223 */ /* 0x000fc40000010839 */
[C---:B------:R-:W-:Y:S01]  /*4420*/  FFMA.FTZ R60, R138.reuse, R58, -R61 ;  /* 0x0000003a8a3c7223 */ /* 0x040fe2000001083d */
[----:B------:R-:W-:Y:S01]  /*4430*/  FFMA.FTZ R61, R138, R59, R62 ;  /* 0x0000003b8a3d7223 */ /* 0x000fe2000001003e */
[C---:B------:R-:W-:Y:S01]  /*4440*/  FMUL.FTZ R59, R149.reuse, R57 ;  /* 0x00000039953b7220 */ /* 0x040fe20000410000 */
[-C--:B------:R-:W-:Y:S01]  /*4450*/  FMUL.FTZ R58, R149, R56.reuse ;  /* 0x00000038953a7220 */ /* 0x080fe20000410000 */
[C---:B------:R-:W-:Y:S01]  /*4460*/  FFMA.FTZ R60, R108.reuse, R219, R60 ;  /* 0x000000db6c3c7223 */ /* 0x040fe2000001003c */
[----:B------:R-:W-:Y:S01]  /*4470*/  FFMA.FTZ R61, R108, R221, R61 ;  /* 0x000000dd6c3d7223 */ /* 0x000fe2000001003d */
[C---:B------:R-:W-:Y:S01]  /*4480*/  FFMA.FTZ R59, R150.reuse, R56, R59 ;  /* 0x00000038963b7223 */ /* 0x040fe2000001003b */
[----:B------:R-:W-:Y:S01]  /*4490*/  FFMA.FTZ R58, R150, R57, -R58 ;  /* 0x00000039963a7223 */ /* 0x000fe2000001083a */
[C---:B------:R-:W-:Y:S01]  /*44a0*/  FMUL.FTZ R62, R135.reuse, R60 ;  /* 0x0000003c873e7220 */ /* 0x040fe20000410000 */
[----:B------:R-:W-:Y:S01]  /*44b0*/  FMUL.FTZ R63, R135, R61 ;  /* 0x0000003d873f7220 */ /* 0x000fe20000410000 */
[C---:B------:R-:W-:Y:S01]  /*44c0*/  FMUL.FTZ R57, R147.reuse, R59 ;  /* 0x0000003b93397220 */ /* 0x040fe20000410000 */
[----:B------:R-:W-:Y:S01]  /*44d0*/  FMUL.FTZ R56, R147, R58 ;  /* 0x0000003a93387220 */ /* 0x000fe20000410000 */
[C---:B------:R-:W-:Y:S01]  /*44e0*/  FFMA.FTZ R62, R136.reuse, R61, R62 ;  /* 0x0000003d883e7223 */ /* 0x040fe2000001003e */
[----:B------:R-:W-:Y:S01]  /*44f0*/  FFMA.FTZ R63, R136, R60, -R63 ;  /* 0x0000003c883f7223 */ /* 0x000fe2000001083f */
[C---:B------:R-:W-:Y:S01]  /*4500*/  FFMA.FTZ R57, R148.reuse, R58, -R57 ;  /* 0x0000003a94397223 */ /* 0x040fe20000010839 */
[----:B------:R-:W-:Y:S01]  /*4510*/  FFMA.FTZ R56, R148, R59, R56 ;  /* 0x0000003b94387223 */ /* 0x000fe20000010038 */
[C---:B------:R-:W-:Y:S01]  /*4520*/  FFMA.FTZ R62, R107.reuse, R222, R62 ;  /* 0x000000de6b3e7223 */ /* 0x040fe2000001003e */
[----:B------:R-:W-:Y:S01]  /*4530*/  FFMA.FTZ R63, R107, R220, R63 ;  /* 0x000000dc6b3f7223 */ /* 0x000fe2000001003f */
        /* <DEDUP_REMOVED lines=8> */
[C---:B------:R-:W-:Y:S01]  /*45c0*/  FMUL.FTZ R57, R143.reuse, R59 ;  /* 0x0000003b8f397220 */ /* 0x040fe20000410000 */
[-C--:B------:R-:W-:Y:S01]  /*45d0*/  FMUL.FTZ R56, R143, R58.reuse ;  /* 0x0000003a8f387220 */ /* 0x080fe20000410000 */
[C---:B------:R-:W-:Y:S01]  /*45e0*/  FFMA.FTZ R60, R106.reuse, R215, R60 ;  /* 0x000000d76a3c7223 */ /* 0x040fe2000001003c */
[----:B------:R-:W-:Y:S01]  /*45f0*/  FFMA.FTZ R65, R106, R217, R65 ;  /* 0x000000d96a417223 */ /* 0x000fe20000010041 */
[C---:B------:R-:W-:Y:S01]  /*4600*/  FFMA.FTZ R57, R144.reuse, R58, -R57 ;  /* 0x0000003a90397223 */ /* 0x040fe20000010839 */
[----:B------:R-:W-:Y:S01]  /*4610*/  FFMA.FTZ R56, R144, R59, R56 ;  /* 0x0000003b90387223 */ /* 0x000fe20000010038 */
        /* <DEDUP_REMOVED lines=8> */
[C---:B------:R-:W-:Y:S01]  /*46a0*/  FFMA.FTZ R62, R105.reuse, R218, R62 ;  /* 0x000000da693e7223 */ /* 0x040fe2000001003e */
        /* <DEDUP_REMOVED lines=38> */
[----:B------:R-:W-:-:S02]  /*4910*/  FFMA.FTZ R56, R132, R59, R56 ;  /* 0x0000003b84387223 */ /* 0x000fc40000010038 */
[----:B------:R-:W-:Y:S01]  /*4920*/  FMUL.FTZ R63, R122, R65 ;  /* 0x000000417a3f7220 */ /* 0x000fe20000410000 */
[C---:B------:R-:W-:Y:S01]  /*4930*/  FMUL.FTZ R59, R129.reuse, R57 ;  /* 0x00000039813b7220 */ /* 0x040fe20000410000 */
[-C--:B------:R-:W-:Y:S02]  /*4940*/  FMUL.FTZ R58, R129, R56.reuse ;  /* 0x00000038813a7220 */ /* 0x080fe40000410000 */
[----:B------:R-:W-:Y:S01]  /*4950*/  FFMA.FTZ R63, R124, R61, -R63 ;  /* 0x0000003d7c3f7223 */ /* 0x000fe2000001083f */
[C---:B------:R-:W-:Y:S01]  /*4960*/  FFMA.FTZ R59, R130.reuse, R56, R59 ;  /* 0x00000038823b7223 */ /* 0x040fe2000001003b */
[----:B------:R-:W-:-:S03]  /*4970*/  FFMA.FTZ R58, R130, R57, -R58 ;  /* 0x00000039823a7223 */ /* 0x000fc6000001083a */
[C---:B------:R-:W-:Y:S01]  /*4980*/  FMUL.FTZ R57, R127.reuse, R59 ;  /* 0x0000003b7f397220 */ /* 0x040fe20000410000 */
[----:B------:R-:W-:-:S03]  /*4990*/  FMUL.FTZ R56, R127, R58 ;  /* 0x0000003a7f387220 */ /* 0x000fc60000410000 */
[C---:B------:R-:W-:Y:S01]  /*49a0*/  FFMA.FTZ R57, R128.reuse, R58, -R57 ;  /* 0x0000003a80397223 */ /* 0x040fe20000010839 */
[----:B------:R-:W-:-:S03]  /*49b0*/  FFMA.FTZ R56, R128, R59, R56 ;  /* 0x0000003b80387223 */ /* 0x000fc60000010038 */
[C---:B------:R-:W-:Y:S01]  /*49c0*/  FMUL.FTZ R59, R125.reuse, R57 ;  /* 0x000000397d3b7220 */ /* 0x040fe20000410000 */
[----:B------:R-:W-:-:S03]  /*49d0*/  FMUL.FTZ R58, R125, R56 ;  /* 0x000000387d3a7220 */ /* 0x000fc60000410000 */
[C---:B------:R-:W-:Y:S01]  /*49e0*/  FFMA.FTZ R59, R126.reuse, R56, R59 ;  /* 0x000000387e3b7223 */ /* 0x040fe2000001003b */
[----:B------:R-:W-:Y:S01]  /*49f0*/  FFMA.FTZ R57, R126, R57, -R58 ;  /* 0x000000397e397223 */ /* 0x000fe2000001083a */
[C---:B------:R-:W-:Y:S02]  /*4a00*/  FMUL.FTZ R58, R122.reuse, R61 ;  /* 0x0000003d7a3a7220 */ /* 0x040fe40000410000 */
[----:B------:R-:W-:Y:S02]  /*4a10*/  FMUL.FTZ R56, R122, R59 ;  /* 0x0000003b7a387220 */ /* 0x000fe40000410000 */
[C---:B------:R-:W-:Y:S02]  /*4a20*/  FFMA.FTZ R58, R124.reuse, R65, R58 ;  /* 0x000000417c3a7223 */ /* 0x040fe4000001003a */
[-C--:B------:R-:W-:Y:S01]  /*4a30*/  FFMA.FTZ R56, R124, R57.reuse, -R56 ;  /* 0x000000397c387223 */ /* 0x080fe20000010838 */
[----:B------:R-:W-:-:S04]  /*4a40*/  FMUL.FTZ R57, R122, R57 ;  /* 0x000000397a397220 */ /* 0x000fc80000410000 */
[----:B------:R-:W-:Y:S01]  /*4a50*/  FFMA.FTZ R57, R124, R59, R57 ;  /* 0x0000003b7c397223 */ /* 0x000fe20000010039 */
[C---:B------:R-:W-:Y:S01]  /*4a60*/  FFMA.FTZ R59, R101.reuse, R206, R58 ;  /* 0x000000ce653b7223 */ /* 0x040fe2000001003a */
        /* <DEDUP_REMOVED lines=18> */
[-C--:B------:R-:W-:Y:S01]  /*4b90*/  FFMA.FTZ R232, R59, R60.reuse, R232 ;  /* 0x0000003c3be87223 */ /* 0x080fe200000100e8 */
[----:B------:R-:W-:-:S03]  /*4ba0*/  FFMA.FTZ R233, R58, R60, -R233 ;  /* 0x0000003c3ae97223 */ /* 0x000fc600000108e9 */
[----:B------:R-:W-:Y:S01]  /*4bb0*/  FADD.FTZ R232, R63, R232 ;  /* 0x000000e83fe87221 */ /* 0x000fe20000010000 */
[----:B------:R-:W-:-:S03]  /*4bc0*/  FADD.FTZ R233, R62, R233 ;  /* 0x000000e93ee97221 */ /* 0x000fc60000010000 */
[C---:B---3--:R-:W-:Y:S01]  /*4bd0*/  FMUL.FTZ R235, R65.reuse, R232 ;  /* 0x000000e841eb7220 */ /* 0x048fe20000410000 */
[----:B------:R-:W-:-:S03]  /*4be0*/  FMUL.FTZ R237, R65, R233 ;  /* 0x000000e941ed7220 */ /* 0x000fc60000410000 */
[C---:B------:R-:W-:Y:S01]  /*4bf0*/  FFMA.FTZ R239, R64.reuse, R233, -R235 ;  /* 0x000000e940ef7223 */ /* 0x040fe200000108eb */
[----:B------:R-:W-:Y:S01]  /*4c00*/  FFMA.FTZ R234, R64, R232, R237 ;  /* 0x000000e840ea7223 */ /* 0x000fe200000100ed */
[-C--:B------:R-:W-:Y:S01]  /*4c10*/  FMUL.FTZ R233, R57, R61.reuse ;  /* 0x0000003d39e97220 */ /* 0x080fe20000410000 */
[----:B------:R-:W-:Y:S01]  /*4c20*/  FMUL.FTZ R232, R56, R61 ;  /* 0x0000003d38e87220 */ /* 0x000fe20000410000 */
[----:B------:R-:W-:Y:S01]  /*4c30*/  FADD.FTZ R239, R66, R239 ;  /* 0x000000ef42ef7221 */ /* 0x000fe20000010000 */
[----:B------:R-:W-:Y:S01]  /*4c40*/  FADD.FTZ R234, R67, R234 ;  /* 0x000000ea43ea7221 */ /* 0x000fe20000010000 */
[-C--:B------:R-:W-:Y:S01]  /*4c50*/  FFMA.FTZ R233, R56, R60.reuse, -R233 ;  /* 0x0000003c38e97223 */ /* 0x080fe200000108e9 */
[----:B------:R-:W-:Y:S01]  /*4c60*/  FFMA.FTZ R232, R57, R60, R232 ;  /* 0x0000003c39e87223 */ /* 0x000fe200000100e8 */
[----:B----4-:R-:W-:Y:S02]  /*4c70*/  FMUL.FTZ R241, R69, R239 ;  /* 0x000000ef45f17220 */ /* 0x010fe40000410000 */
[C---:B------:R-:W-:Y:S01]  /*4c80*/  FMUL.FTZ R237, R65.reuse, R233 ;  /* 0x000000e941ed7220 */ /* 0x040fe20000410000 */
[----:B------:R-:W-:Y:S01]  /*4c90*/  FMUL.FTZ R235, R65, R232 ;  /* 0x000000e841eb7220 */ /* 0x000fe20000410000 */
[----:B------:R-:W-:-:S02]  /*4ca0*/  FFMA.FTZ R236, R68, R234, R241 ;  /* 0x000000ea44ec7223 */ /* 0x000fc400000100f1 */
[C---:B------:R-:W-:Y:S01]  /*4cb0*/  FFMA.FTZ R237, R64.reuse, R232, R237 ;  /* 0x000000e840ed7223 */ /* 0x040fe200000100ed */
[----:B------:R-:W-:Y:S01]  /*4cc0*/  FFMA.FTZ R235, R64, R233, -R235 ;  /* 0x000000e940eb7223 */ /* 0x000fe200000108eb */
[----:B------:R-:W-:Y:S01]  /*4cd0*/  FMUL.FTZ R233, R69, R234 ;  /* 0x000000ea45e97220 */ /* 0x000fe20000410000 */
[----:B------:R-:W-:Y:S01]  /*4ce0*/  FADD.FTZ R71, R71, R236 ;  /* 0x000000ec47477221 */ /* 0x000fe20000010000 */
[C---:B------:R-:W-:Y:S01]  /*4cf0*/  FMUL.FTZ R232, R69.reuse, R237 ;  /* 0x000000ed45e87220 */ /* 0x040fe20000410000 */
[----:B------:R-:W-:Y:S01]  /*4d00*/  FMUL.FTZ R234, R69, R235 ;  /* 0x000000eb45ea7220 */ /* 0x000fe20000410000 */
[C---:B------:R-:W-:Y:S02]  /*4d10*/  FFMA.FTZ R233, R68.reuse, R239, -R233 ;  /* 0x000000ef44e97223 */ /* 0x040fe400000108e9 */
[C---:B------:R-:W-:Y:S01]  /*4d20*/  FFMA.FTZ R69, R68.reuse, R235, -R232 ;  /* 0x000000eb44457223 */ /* 0x040fe200000108e8 */
[----:B------:R-:W-:Y:S01]  /*4d30*/  P2R R232, PR, RZ, 0x10 ;  /* 0x00000010ffe87803 */ /* 0x000fe20000000000 */
[----:B------:R-:W-:Y:S01]  /*4d40*/  FFMA.FTZ R68, R68, R237, R234 ;  /* 0x000000ed44447223 */ /* 0x000fe200000100ea */
        /* <DEDUP_REMOVED lines=63> */
.L_x_5694:
        /* <DEDUP_REMOVED lines=13> */
.L_x_5697:
[----:B------:R-:W-:-:S03]  /*5210*/  UMOV UR9, 0xffffffff ;  /* 0xffffffff00097882 */ /* 0x000fc60000000000 */
[----:B------:R-:W-:Y:S05]  /*5220*/  BRA.DIV UR9, `(.L_x_5578) ;  /* 0x0000007a09187947 */ /* 0x000fea000b800000 */
.L_x_5700:
[----:B------:R-:W-:-:S03]  /*5230*/  UMOV UR9, 0xffffffff ;  /* 0xffffffff00097882 */ /* 0x000fc60000000000 */
[----:B------:R-:W-:Y:S05]  /*5240*/  BRA.DIV UR9, `(.L_x_5579) ;  /* 0x0000007a09387947 */ /* 0x000fea000b800000 */
.L_x_5703:
[----:B------:R-:W-:-:S03]  /*5250*/  UMOV UR9, 0xffffffff ;  /* 0xffffffff00097882 */ /* 0x000fc60000000000 */
[----:B------:R-:W-:Y:S05]  /*5260*/  BRA.DIV UR9, `(.L_x_5580) ;  /* 0x0000007a09587947 */ /* 0x000fea000b800000 */
.L_x_5706:
        /* <DEDUP_REMOVED lines=10> */
.L_x_5716:
        /* <DEDUP_REMOVED lines=45> */
.L_x_5575:
        /* <DEDUP_REMOVED lines=11> */
[-C--:B01----:R-:W-:Y:S01]  /*5690*/  FMUL.FTZ R61, R124, R77.reuse ;  /* 0x0000004d7c3d7220 */ /* 0x083fe20000410000 */
[----:B------:R-:W-:Y:S01]  /*56a0*/  MOV R56, UR44 ;  /* 0x0000002c00387c02 */ /* 0x000fe20008000f00 */
[C---:B------:R-:W-:Y:S01]  /*56b0*/  FMUL.FTZ R57, R122.reuse, R77 ;  /* 0x0000004d7a397220 */ /* 0x040fe20000410000 */
[C---:B------:R-:W-:Y:S01]  /*56c0*/  FMUL.FTZ R60, R122.reuse, R187 ;  /* 0x000000bb7a3c7220 */ /* 0x040fe20000410000 */
[-C--:B------:R-:W-:Y:S01]  /*56d0*/  FFMA.FTZ R61, -R122, R76.reuse, -R61 ;  /* 0x0000004c7a3d7223 */ /* 0x080fe2000001093d */
[----:B------:R-:W-:Y:S01]  /*56e0*/  ISETP.LE.OR P0, PT, R56, UR19, P0 ;  /* 0x0000001338007c0c */ /* 0x000fe20008703670 */
[-C--:B------:R-:W-:Y:S01]  /*56f0*/  FMUL.FTZ R56, R122, R189.reuse ;  /* 0x000000bd7a387220 */ /* 0x080fe20000410000 */
[C---:B------:R-:W-:Y:S01]  /*5700*/  FFMA.FTZ R57, R124.reuse, R76, -R57 ;  /* 0x0000004c7c397223 */ /* 0x040fe20000010839 */
[C---:B------:R-:W-:Y:S01]  /*5710*/  FFMA.FTZ R63, R124.reuse, R189, -R60 ;  /* 0x000000bd7c3f7223 */ /* 0x040fe2000001083c */
[C---:B------:R-:W-:Y:S01]  /*5720*/  FMUL.FTZ R65, R125.reuse, R61 ;  /* 0x0000003d7d417220 */ /* 0x040fe20000410000 */
[----:B------:R-:W-:Y:S01]  /*5730*/  FFMA.FTZ R56, R124, R187, R56 ;  /* 0x000000bb7c387223 */ /* 0x000fe20000010038 */
[-C--:B------:R-:W-:Y:S01]  /*5740*/  FMUL.FTZ R60, R125, R57.reuse ;  /* 0x000000397d3c7220 */ /* 0x080fe20000410000 */
[----:B------:R-:W-:Y:S01]  /*5750*/  FADD.FTZ R63, R186, R63 ;  /* 0x0000003fba3f7221 */ /* 0x000fe20000010000 */
[C---:B------:R-:W-:Y:S01]  /*5760*/  FFMA.FTZ R65, R126.reuse, R57, R65 ;  /* 0x000000397e417223 */ /* 0x040fe20000010041 */
[----:B------:R-:W-:Y:S01]  /*5770*/  FADD.FTZ R56, R185, R56 ;  /* 0x00000038b9387221 */ /* 0x000fe20000010000 */
[C---:B------:R-:W-:Y:S01]  /*5780*/  FFMA.FTZ R60, R126.reuse, R61, -R60 ;  /* 0x0000003d7e3c7223 */ /* 0x040fe2000001083c */
[----:B------:R-:W-:Y:S01]  /*5790*/  FMUL.FTZ R57, R125, R63 ;  /* 0x0000003f7d397220 */ /* 0x000fe20000410000 */
[----:B------:R-:W-:Y:S01]  /*57a0*/  FMUL.FTZ R61, R127, R65 ;  /* 0x000000417f3d7220 */ /* 0x000fe20000410000 */
[----:B------:R-:W-:Y:S01]  /*57b0*/  FMUL.FTZ R64, R125, R56 ;  /* 0x000000387d407220 */ /* 0x000fe20000410000 */
[----:B------:R-:W-:Y:S01]  /*57c0*/  FMUL.FTZ R66, R127, R60 ;  /* 0x0000003c7f427220 */ /* 0x000fe20000410000 */
[----:B------:R-:W-:Y:S01]  /*57d0*/  FFMA.FTZ R62, R126, R56, R57 ;  /* 0x000000387e3e7223 */ /* 0x000fe20000010039 */
[----:B------:R-:W-:Y:S01]  /*57e0*/  FFMA.FTZ R61, R128, R60, -R61 ;  /* 0x0000003c803d7223 */ /* 0x000fe2000001083d */
[----:B------:R-:W-:Y:S01]  /*57f0*/  FFMA.FTZ R63, R126, R63, -R64 ;  /* 0x0000003f7e3f7223 */ /* 0x000fe20000010840 */
[----:B------:R-:W0:Y:S01]  /*5800*/  LDS.64 R56, [R210+0xc678] ;  /* 0x00c67800d2387984 */ /* 0x000e220000000a00 */
[----:B------:R-:W-:Y:S01]  /*5810*/  FFMA.FTZ R66, R128, R65, R66 ;  /* 0x0000004180427223 */ /* 0x000fe20000010042 */
[-C--:B------:R-:W-:Y:S01]  /*5820*/  FMUL.FTZ R65, R129, R61.reuse ;  /* 0x0000003d81417220 */ /* 0x080fe20000410000 */
[----:B------:R-:W-:Y:S01]  /*5830*/  FADD.FTZ R62, R183, R62 ;  /* 0x0000003eb73e7221 */ /* 0x000fe20000010000 */
[----:B------:R-:W-:Y:S01]  /*5840*/  FADD.FTZ R63, R184, R63 ;  /* 0x0000003fb83f7221 */ /* 0x000fe20000010000 */
[-C--:B------:R-:W-:Y:S01]  /*5850*/  FMUL.FTZ R60, R129, R66.reuse ;  /* 0x00000042813c7220 */ /* 0x080fe20000410000 */
[C---:B------:R-:W-:Y:S01]  /*5860*/  FFMA.FTZ R66, R130.reuse, R66, R65 ;  /* 0x0000004282427223 */ /* 0x040fe20000010041 */
[C---:B------:R-:W-:Y:S01]  /*5870*/  FMUL.FTZ R65, R127.reuse, R62 ;  /* 0x0000003e7f417220 */ /* 0x040fe20000410000 */
[----:B------:R-:W-:Y:S01]  /*5880*/  VOTEU.ALL UP0, P0 ;  /* 0x0000000000ff7886 */ /* 0x000fe20000000000 */
        /* <DEDUP_REMOVED lines=18> */
[-C--:B------:R-:W-:Y:S01]  /*59b0*/  FMUL.FTZ R61, R135, R69.reuse ;  /* 0x00000045873d7220 */ /* 0x080fe20000410000 */
        /* <DEDUP_REMOVED lines=12> */
[CC--:B0-----:R-:W-:Y:S01]  /*5a80*/  FMUL.FTZ R61, R79.reuse, R57.reuse ;  /* 0x000000394f3d7220 */ /* 0x0c1fe20000410000 */
[-C--:B------:R-:W-:Y:S01]  /*5a90*/  FMUL.FTZ R60, R79, R56.reuse ;  /* 0x000000384f3c7220 */ /* 0x080fe20000410000 */
[----:B------:R-:W-:Y:S01]  /*5aa0*/  FADD.FTZ R62, R177, R62 ;  /* 0x0000003eb13e7221 */ /* 0x000fe20000010000 */
[----:B------:R-:W-:Y:S01]  /*5ab0*/  FADD.FTZ R63, R178, R63 ;  /* 0x0000003fb23f7221 */ /* 0x000fe20000010000 */
[C---:B------:R-:W-:Y:S01]  /*5ac0*/  FFMA.FTZ R61, R78.reuse, R56, -R61 ;  /* 0x000000384e3d7223 */ /* 0x040fe2000001083d */
[----:B------:R-:W-:Y:S01]  /*5ad0*/  FFMA.FTZ R60, R78, R57, R60 ;  /* 0x000000394e3c7223 */ /* 0x000fe2000001003c */
[----:B------:R-:W-:Y:S01]  /*5ae0*/  FFMA.FTZ R66, R138, R64, -R65 ;  /* 0x000000408a427223 */ /* 0x000fe20000010841 */
[CC--:B------:R-:W-:Y:S01]  /*5af0*/  FMUL.FTZ R64, R133.reuse, R62.reuse ;  /* 0x0000003e85407220 */ /* 0x0c0fe20000410000 */
        /* <DEDUP_REMOVED lines=8> */
[C---:B------:R-:W-:Y:S01]  /*5b80*/  FFMA.FTZ R60, R152.reuse, R233, R57 ;  /* 0x000000e9983c7223 */ /* 0x040fe20000010039 */
[----:B------:R-:W-:Y:S01]  /*5b90*/  FADD.FTZ R64, R95, R64 ;  /* 0x000000405f407221 */ /* 0x000fe20000010000 */
[----:B------:R-:W-:Y:S01]  /*5ba0*/  FFMA.FTZ R57, R152, R235, -R56 ;  /* 0x000000eb98397223 */ /* 0x000fe20000010838 */
[-C--:B------:R-:W-:Y:S01]  /*5bb0*/  FMUL.FTZ R63, R139, R67.reuse ;  /* 0x000000438b3f7220 */ /* 0x080fe20000410000 */
[----:B------:R-:W-:Y:S01]  /*5bc0*/  FFMA.FTZ R67, R140, R67, R61 ;  /* 0x000000438c437223 */ /* 0x000fe2000001003d */
[----:B------:R-:W-:Y:S01]  /*5bd0*/  FADD.FTZ R65, R94, R65 ;  /* 0x000000415e417221 */ /* 0x000fe20000010000 */
[----:B------:R-:W-:Y:S01]  /*5be0*/  FFMA.FTZ R234, R115, R234, R60 ;  /* 0x000000ea73ea7223 */ /* 0x000fe2000001003c */
[----:B------:R-:W-:Y:S01]  /*5bf0*/  FMUL.FTZ R61, R135, R64 ;  /* 0x00000040873d7220 */ /* 0x000fe20000410000 */
[----:B------:R-:W-:Y:S01]  /*5c00*/  FFMA.FTZ R236, R115, R236, R57 ;  /* 0x000000ec73ec7223 */ /* 0x000fe20000010039 */
[----:B------:R-:W-:Y:S01]  /*5c10*/  FFMA.FTZ R66, R140, R66, -R63 ;  /* 0x000000428c427223 */ /* 0x000fe2000001083f */
[-C--:B------:R-:W-:Y:S01]  /*5c20*/  FMUL.FTZ R63, R135, R65.reuse ;  /* 0x00000041873f7220 */ /* 0x080fe20000410000 */
        /* <DEDUP_REMOVED lines=19> */
[----:B------:R-:W-:Y:S01]  /*5d60*/  FADD.FTZ R65, R92, R65 ;  /* 0x000000415c417221 */ /* 0x000fe20000010000 */
[C---:B------:R-:W-:Y:S01]  /*5d70*/  FFMA.FTZ R78, R113.reuse, R58, R78 ;  /* 0x0000003a714e7223 */ /* 0x040fe2000001004e */
[----:B------:R-:W-:Y:S01]  /*5d80*/  FFMA.FTZ R62, R144, R63, -R62 ;  /* 0x0000003f903e7223 */ /* 0x000fe2000001083e */
[----:B------:R-:W-:Y:S01]  /*5d90*/  FFMA.FTZ R232, R113, R232, R57 ;  /* 0x000000e871e87223 */ /* 0x000fe20000010039 */
[----:B------:R-:W-:Y:S01]  /*5da0*/  FADD.FTZ R64, R93, R64 ;  /* 0x000000405d407221 */ /* 0x000fe20000010000 */
[----:B------:R-:W-:Y:S01]  /*5db0*/  FMUL.FTZ R57, R145, R78 ;  /* 0x0000004e91397220 */ /* 0x000fe20000410000 */
[----:B------:R-:W-:Y:S01]  /*5dc0*/  FMUL.FTZ R63, R137, R65 ;  /* 0x00000041893f7220 */ /* 0x000fe20000410000 */
[----:B------:R-:W-:Y:S01]  /*5dd0*/  FMUL.FTZ R59, R145, R232 ;  /* 0x000000e8913b7220 */ /* 0x000fe20000410000 */
[----:B------:R-:W-:Y:S01]  /*5de0*/  FMUL.FTZ R61, R137, R64 ;  /* 0x00000040893d7220 */ /* 0x000fe20000410000 */
[----:B------:R-:W-:Y:S01]  /*5df0*/  FFMA.FTZ R57, R146, R232, -R57 ;  /* 0x000000e892397223 */ /* 0x000fe20000010839 */
[----:B------:R-:W-:Y:S01]  /*5e00*/  FFMA.FTZ R63, R138, R64, -R63 ;  /* 0x000000408a3f7223 */ /* 0x000fe2000001083f */
[----:B------:R-:W-:Y:S01]  /*5e10*/  FFMA.FTZ R56, R146, R78, R59 ;  /* 0x0000004e92387223 */ /* 0x000fe2000001003b */
[----:B------:R-:W-:Y:S01]  /*5e20*/  FMUL.FTZ R59, R145, R62 ;  /* 0x0000003e913b7220 */ /* 0x000fe20000410000 */
[----:B------:R-:W-:Y:S01]  /*5e30*/  FFMA.FTZ R227, R112, R227, R57 ;  /* 0x000000e370e37223 */ /* 0x000fe20000010039 */
[----:B------:R-:W-:Y:S01]  /*5e40*/  FFMA.FTZ R61, R138, R65, R61 ;  /* 0x000000418a3d7223 */ /* 0x000fe2000001003d */
[----:B------:R-:W-:Y:S01]  /*5e50*/  FFMA.FTZ R229, R112, R229, R56 ;  /* 0x000000e570e57223 */ /* 0x000fe20000010038 */
[----:B------:R-:W-:Y:S01]  /*5e60*/  FADD.FTZ R63, R188, R63 ;  /* 0x0000003fbc3f7221 */ /* 0x000fe20000010000 */
[----:B------:R-:W-:Y:S01]  /*5e70*/  FMUL.FTZ R57, R143, R227 ;  /* 0x000000e38f397220 */ /* 0x000fe20000410000 */
[-C--:B------:R-:W-:Y:S01]  /*5e80*/  FMUL.FTZ R65, R145, R60.reuse ;  /* 0x0000003c91417220 */ /* 0x080fe20000410000 */
[-C--:B------:R-:W-:Y:S01]  /*5e90*/  FMUL.FTZ R56, R143, R229.reuse ;  /* 0x000000e58f387220 */ /* 0x080fe20000410000 */
[----:B------:R-:W-:Y:S01]  /*5ea0*/  FFMA.FTZ R60, R146, R60, R59 ;  /* 0x0000003c923c7223 */ /* 0x000fe2000001003b */
[----:B------:R-:W-:Y:S01]  /*5eb0*/  FFMA.FTZ R58, R144, R229, R57 ;  /* 0x000000e5903a7223 */ /* 0x000fe20000010039 */
[----:B------:R-:W-:Y:S01]  /*5ec0*/  FADD.FTZ R61, R190, R61 ;  /* 0x0000003dbe3d7221 */ /* 0x000fe20000010000 */
[----:B------:R-:W-:Y:S01]  /*5ed0*/  FFMA.FTZ R57, R144, R227, -R56 ;  /* 0x000000e390397223 */ /* 0x000fe20000010838 */
[----:B------:R-:W-:Y:S01]  /*5ee0*/  FMUL.FTZ R59, R139, R63 ;  /* 0x0000003f8b3b7220 */ /* 0x000fe20000410000 */
[C---:B------:R-:W-:Y:S01]  /*5ef0*/  FFMA.FTZ R230, R111.reuse, R230, R58 ;  /* 0x000000e66fe67223 */ /* 0x040fe2000001003a */
[----:B------:R-:W-:Y:S01]  /*5f00*/  FFMA.FTZ R64, R146, R62, -R65 ;  /* 0x0000003e92407223 */ /* 0x000fe20000010841 */
[----:B------:R-:W-:Y:S01]  /*5f10*/  FFMA.FTZ R228, R111, R228, R57 ;  /* 0x000000e46fe47223 */ /* 0x000fe20000010039 */
[-C--:B------:R-:W-:Y:S01]  /*5f20*/  FMUL.FTZ R56, R139, R61.reuse ;  /* 0x0000003d8b387220 */ /* 0x080fe20000410000 */
[C---:B------:R-:W-:Y:S01]  /*5f30*/  FMUL.FTZ R57, R141.reuse, R230 ;  /* 0x000000e68d397220 */ /* 0x040fe20000410000 */
[C---:B------:R-:W-:Y:S01]  /*5f40*/  FFMA.FTZ R65, R140.reuse, R61, R59 ;  /* 0x0000003d8c417223 */ /* 0x040fe2000001003b */
[-C--:B------:R-:W-:Y:S01]  /*5f50*/  FMUL.FTZ R59, R141, R228.reuse ;  /* 0x000000e48d3b7220 */ /* 0x080fe20000410000 */
        /* <DEDUP_REMOVED lines=8> */
[----:B------:R-:W-:Y:S01]  /*5fe0*/  FADD.FTZ R65, R192, R65 ;  /* 0x00000041c0417221 */ /* 0x000fe20000010000 */
[C---:B------:R-:W-:Y:S01]  /*5ff0*/  FMUL.FTZ R57, R139.reuse, R223 ;  /* 0x000000df8b397220 */ /* 0x040fe20000410000 */
[----:B------:R-:W-:Y:S01]  /*6000*/  FFMA.FTZ R59, R148, R60, R59 ;  /* 0x0000003c943b7223 */ /* 0x000fe2000001003b */
[----:B------:R-:W-:Y:S01]  /*6010*/  FMUL.FTZ R56, R139, R225 ;  /* 0x000000e18b387220 */ /* 0x000fe20000410000 */
[----:B------:R-:W-:Y:S01]  /*6020*/  FMUL.FTZ R63, R149, R61 ;  /* 0x0000003d953f7220 */ /* 0x000fe20000410000 */
[C---:B------:R-:W-:Y:S01]  /*6030*/  FFMA.FTZ R58, R140.reuse, R225, R57 ;  /* 0x000000e18c3a7223 */ /* 0x040fe20000010039 */
[----:B------:R-:W-:Y:S01]  /*6040*/  FADD.FTZ R62, R191, R62 ;  /* 0x0000003ebf3e7221 */ /* 0x000fe20000010000 */
[----:B------:R-:W-:Y:S01]  /*6050*/  FFMA.FTZ R57, R140, R223, -R56 ;  /* 0x000000df8c397223 */ /* 0x000fe20000010838 */
[----:B------:R-:W-:Y:S01]  /*6060*/  FMUL.FTZ R67, R141, R65 ;  /* 0x000000418d437220 */ /* 0x000fe20000410000 */
[C---:B------:R-:W-:Y:S01]  /*6070*/  FFMA.FTZ R226, R109.reuse, R226, R58 ;  /* 0x000000e26de27223 */ /* 0x040fe2000001003a */
[-C--:B------:R-:W-:Y:S01]  /*6080*/  FFMA.FTZ R60, R150, R59.reuse, R63 ;  /* 0x0000003b963c7223 */ /* 0x080fe2000001003f */
[----:B------:R-:W-:Y:S01]  /*6090*/  FFMA.FTZ R224, R109, R224, R57 ;  /* 0x000000e06de07223 */ /* 0x000fe20000010039 */
[----:B------:R-:W-:Y:S01]  /*60a0*/  FMUL.FTZ R63, R141, R62 ;  /* 0x0000003e8d3f7220 */ /* 0x000fe20000410000 */
[----:B------:R-:W-:Y:S01]  /*60b0*/  FMUL.FTZ R64, R149, R59 ;  /* 0x0000003b95407220 */ /* 0x000fe20000410000 */
[C---:B------:R-:W-:Y:S01]  /*60c0*/  FMUL.FTZ R57, R137.reuse, R226 ;  /* 0x000000e289397220 */ /* 0x040fe20000410000 */
[C---:B------:R-:W-:Y:S01]  /*60d0*/  FFMA.FTZ R62, R142.reuse, R62, -R67 ;  /* 0x0000003e8e3e7223 */ /* 0x040fe20000010843 */
[-C--:B------:R-:W-:Y:S01]  /*60e0*/  FMUL.FTZ R59, R137, R224.reuse ;  /* 0x000000e0893b7220 */ /* 0x080fe20000410000 */
[----:B------:R-:W-:Y:S01]  /*60f0*/  FFMA.FTZ R63, R142, R65, R63 ;  /* 0x000000418e3f7223 */ /* 0x000fe2000001003f */
[C---:B------:R-:W-:Y:S01]  /*6100*/  FFMA.FTZ R57, R138.reuse, R224, -R57 ;  /* 0x000000e08a397223 */ /* 0x040fe20000010839 */
[----:B------:R-:W-:Y:S01]  /*6110*/  FADD.FTZ R62, R193, R62 ;  /* 0x0000003ec13e7221 */ /* 0x000fe20000010000 */
[----:B------:R-:W-:Y:S01]  /*6120*/  FFMA.FTZ R56, R138, R226, R59 ;  /* 0x000000e28a387223 */ /* 0x000fe2000001003b */
[----:B------:R-:W-:Y:S01]  /*6130*/  FFMA.FTZ R61, R150, R61, -R64 ;  /* 0x0000003d963d7223 */ /* 0x000fe20000010840 */
[----:B------:R-:W-:Y:S01]  /*6140*/  FADD.FTZ R63, R194, R63 ;  /* 0x0000003fc23f7221 */ /* 0x000fe20000010000 */
[C---:B------:R-:W-:Y:S01]  /*6150*/  FFMA.FTZ R219, R108.reuse, R219, R57 ;  /* 0x000000db6cdb7223 */ /* 0x040fe20000010039 */
[CC--:B------:R-:W-:Y:S01]  /*6160*/  FMUL.FTZ R64, R143.reuse, R62.reuse ;  /* 0x0000003e8f407220 */ /* 0x0c0fe20000410000 */
[----:B------:R-:W-:Y:S01]  /*6170*/  FFMA.FTZ R221, R108, R221, R56 ;  /* 0x000000dd6cdd7223 */ /* 0x000fe20000010038 */
[----:B------:R-:W-:Y:S01]  /*6180*/  FMUL.FTZ R59, R143, R63 ;  /* 0x0000003f8f3b7220 */ /* 0x000fe20000410000 */
[C---:B------:R-:W-:Y:S01]  /*6190*/  FMUL.FTZ R57, R135.reuse, R219 ;  /* 0x000000db87397220 */ /* 0x040fe20000410000 */
[C---:B------:R-:W-:Y:S01]  /*61a0*/  FFMA.FTZ R63, R144.reuse, R63, R64 ;  /* 0x0000003f903f7223 */ /* 0x040fe20000010040 */
[-C--:B------:R-:W-:Y:S01]  /*61b0*/  FMUL.FTZ R56, R135, R221.reuse ;  /* 0x000000dd87387220 */ /* 0x080fe20000410000 */
[----:B------:R-:W-:Y:S01]  /*61c0*/  FFMA.FTZ R62, R144, R62, -R59 ;  /* 0x0000003e903e7223 */ /* 0x000fe2000001083b */
[----:B------:R-:W-:Y:S01]  /*61d0*/  FFMA.FTZ R58, R136, R221, R57 ;  /* 0x000000dd883a7223 */ /* 0x000fe20000010039 */
[----:B------:R-:W-:Y:S01]  /*61e0*/  FADD.FTZ R63, R196, R63 ;  /* 0x0000003fc43f7221 */ /* 0x000fe20000010000 */
[----:B------:R-:W-:Y:S01]  /*61f0*/  FFMA.FTZ R57, R136, R219, -R56 ;  /* 0x000000db88397223 */ /* 0x000fe20000010838 */
[----:B------:R-:W-:Y:S01]  /*6200*/  FADD.FTZ R62, R195, R62 ;  /* 0x0000003ec33e7221 */ /* 0x000fe20000010000 */
[----:B------:R-:W-:Y:S01]  /*6210*/  FFMA.FTZ R222, R107, R222, R58 ;  /* 0x000000de6bde7223 */ /* 0x000fe2000001003a */
[-C--:B------:R-:W-:Y:S01]  /*6220*/  FMUL.FTZ R67, R145, R63.reuse ;  /* 0x0000003f91437220 */ /* 0x080fe20000410000 */
[----:B------:R-:W-:Y:S01]  /*6230*/  FFMA.FTZ R220, R107, R220, R57 ;  /* 0x000000dc6bdc7223 */ /* 0x000fe20000010039 */
        /* <DEDUP_REMOVED lines=39> */
[----:B------:R-:W-:Y:S01]  /*64b0*/  FMUL.FTZ R63, R127, R213 ;  /* 0x000000d57f3f7220 */ /* 0x000fe20000410000 */
[----:B------:R-:W-:Y:S01]  /*64c0*/  FFMA.FTZ R66, R152, R62, -R69 ;  /* 0x0000003e98427223 */ /* 0x000fe20000010845 */
[----:B------:R-:W-:Y:S01]  /*64d0*/  FMUL.FTZ R65, R151, R61 ;  /* 0x0000003d97417220 */ /* 0x000fe20000410000 */
[----:B------:R-:W-:-:S02]  /*64e0*/  HFMA2 R56, -RZ, RZ, 1.875, 0 ;  /* 0x3f800000ff387431 */ /* 0x000fc400000001ff */
[C---:B------:R-:W-:Y:S01]  /*64f0*/  FFMA.FTZ R62, R128.reuse, R211, -R63 ;  /* 0x000000d3803e7223 */ /* 0x040fe2000001083f */
[----:B------:R-:W-:Y:S01]  /*6500*/  FFMA.FTZ R63, R128, R213, R64 ;  /* 0x000000d5803f7223 */ /* 0x000fe20000010040 */
[-C--:B------:R-:W-:Y:S01]  /*6510*/  FMUL.FTZ R64, R151, R60.reuse ;  /* 0x0000003c97407220 */ /* 0x080fe20000410000 */
[----:B------:R-:W-:Y:S01]  /*6520*/  FFMA.FTZ R60, R152, R60, R65 ;  /* 0x0000003c983c7223 */ /* 0x000fe20000010041 */
[C---:B------:R-:W-:Y:S01]  /*6530*/  FFMA.FTZ R214, R103.reuse, R214, R62 ;  /* 0x000000d667d67223 */ /* 0x040fe2000001003e */
[----:B------:R-:W-:Y:S01]  /*6540*/  FFMA.FTZ R212, R103, R212, R63 ;  /* 0x000000d467d47223 */ /* 0x000fe2000001003f */
[----:B------:R-:W-:Y:S01]  /*6550*/  FADD.FTZ R62, R204, R67 ;  /* 0x00000043cc3e7221 */ /* 0x000fe20000010000 */
[----:B------:R-:W-:Y:S01]  /*6560*/  FFMA.FTZ R61, R152, R61, -R64 ;  /* 0x0000003d983d7223 */ /* 0x000fe20000010840 */
[C---:B------:R-:W-:Y:S01]  /*6570*/  FMUL.FTZ R67, R125.reuse, R214 ;  /* 0x000000d67d437220 */ /* 0x040fe20000410000 */
[-C--:B------:R-:W-:Y:S01]  /*6580*/  FMUL.FTZ R65, R125, R212.reuse ;  /* 0x000000d47d417220 */ /* 0x080fe20000410000 */
[----:B------:R-:W-:Y:S01]  /*6590*/  ISETP.GT.U32.AND P2, PT, R120, 0x1f, PT ;  /* 0x0000001f7800780c */ /* 0x000fe20003f44070 */
        /* <DEDUP_REMOVED lines=61> */
.L_x_5721:
        /* <DEDUP_REMOVED lines=12> */
.L_x_5585:
[----:B------:R-:W-:Y:S05]  /*6a30*/  BSYNC.RECONVERGENT B0 ;  /* 0x0000000000007941 */ /* 0x000fea0003800200 */
.L_x_5584:
[----:B------:R-:W-:Y:S01]  /*6a40*/  UMOV UR9, 0xffffffff ;  /* 0xffffffff00097882 */ /* 0x000fe20000000000 */
[----:B------:R-:W-:Y:S02]  /*6a50*/  ISETP.GT.U32.AND P2, PT, R205, 0x1d, PT ;  /* 0x0000001dcd00780c */ /* 0x000fe40003f44070 */
[----:B------:R-:W-:Y:S11]  /*6a60*/  BRA.DIV UR9, `(.L_x_5586) ;  /* 0x0000006609a87947 */ /* 0x000ff6000b800000 */
[----:B--2---:R2:W1:Y:S04]  /*6a70*/  SHFL.DOWN PT, R72, R249, 0x2, 0x1f ;  /* 0x08401f00f9487f89 */ /* 0x00446800000e0000 */
[----:B---3--:R2:W3:Y:S04]  /*6a80*/  SHFL.DOWN PT, R73, R250, 0x2, 0x1f ;  /* 0x08401f00fa497f89 */ /* 0x0084e800000e0000 */
[----:B----4-:R2:W4:Y:S04]  /*6a90*/  SHFL.DOWN PT, R75, R248, 0x2, 0x1f ;  /* 0x08401f00f84b7f89 */ /* 0x01052800000e0000 */
[----:B0-----:R2:W0:Y:S02]  /*6aa0*/  SHFL.DOWN PT, R245, R247, 0x2, 0x1f ;  /* 0x08401f00f7f57f89 */ /* 0x00142400000e0000 */
.L_x_5727:
        /* <DEDUP_REMOVED lines=12> */
.L_x_5588:
[----:B------:R-:W-:Y:S05]  /*6b70*/  BSYNC.RECONVERGENT B0 ;  /* 0x0000000000007941 */ /* 0x000fea0003800200 */
.L_x_5587:
[----:B------:R-:W-:Y:S01]  /*6b80*/  UMOV UR9, 0xffffffff ;  /* 0xffffffff00097882 */ /* 0x000fe20000000000 */
[----:B------:R-:W-:Y:S02]  /*6b90*/  ISETP.GT.U32.AND P2, PT, R205, 0x1b, PT ;  /* 0x0000001bcd00780c */ /* 0x000fe40003f44070 */
[----:B------:R-:W-:Y:S11]  /*6ba0*/  BRA.DIV UR9, `(.L_x_5589) ;  /* 0x0000006609c87947 */ /* 0x000ff6000b800000 */
[----:B-1----:R1:W1:Y:S04]  /*6bb0*/  SHFL.DOWN PT, R72, R249, 0x4, 0x1f ;  /* 0x08801f00f9487f89 */ /* 0x00226800000e0000 */
[----:B---3--:R3:W1:Y:S04]  /*6bc0*/  SHFL.DOWN PT, R73, R250, 0x4, 0x1f ;  /* 0x08801f00fa497f89 */ /* 0x00866800000e0000 */
[----:B----4-:R3:W4:Y:S04]  /*6bd0*/  SHFL.DOWN PT, R75, R248, 0x4, 0x1f ;  /* 0x08801f00f84b7f89 */ /* 0x01072800000e0000 */
[----:B0-----:R3:W0:Y:S02]  /*6be0*/  SHFL.DOWN PT, R245, R247, 0x4, 0x1f ;  /* 0x08801f00f7f57f89 */ /* 0x00162400000e0000 */
.L_x_5733:
        /* <DEDUP_REMOVED lines=12> */
.L_x_5591:
[----:B------:R-:W-:Y:S05]  /*6cb0*/  BSYNC.RECONVERGENT B0 ;  /* 0x0000000000007941 */ /* 0x000fea0003800200 */
.L_x_5590:
[----:B------:R-:W-:Y:S01]  /*6cc0*/  UMOV UR9, 0xffffffff ;  /* 0xffffffff00097882 */ /* 0x000fe20000000000 */
[----:B------:R-:W-:Y:S02]  /*6cd0*/  ISETP.GT.U32.AND P2, PT, R205, 0x17, PT ;  /* 0x00000017cd00780c */ /* 0x000fe40003f44070 */
[----:B------:R-:W-:Y:S11]  /*6ce0*/  BRA.DIV UR9, `(.L_x_5592) ;  /* 0x0000006609e87947 */ /* 0x000ff6000b800000 */
[----:B-1----:R1:W1:Y:S04]  /*6cf0*/  SHFL.DOWN PT, R72, R249, 0x8, 0x1f ;  /* 0x09001f00f9487f89 */ /* 0x00226800000e0000 */
[----:B------:R0:W1:Y:S04]  /*6d00*/  SHFL.DOWN PT, R73, R250, 0x8, 0x1f ;  /* 0x09001f00fa497f89 */ /* 0x00006800000e0000 */
[----:B----4-:R4:W1:Y:S04]  /*6d10*/  SHFL.DOWN PT, R75, R248, 0x8, 0x1f ;  /* 0x09001f00f84b7f89 */ /* 0x01086800000e0000 */
[----:B0-----:R4:W0:Y:S02]  /*6d20*/  SHFL.DOWN PT, R245, R247, 0x8, 0x1f ;  /* 0x09001f00f7f57f89 */ /* 0x00182400000e0000 */
.L_x_5739:
        /* <DEDUP_REMOVED lines=12> */
.L_x_5594:
[----:B------:R-:W-:Y:S05]  /*6df0*/  BSYNC.RECONVERGENT B0 ;  /* 0x0000000000007941 */ /* 0x000fea0003800200 */
.L_x_5593:
[----:B------:R-:W-:Y:S01]  /*6e00*/  UMOV UR9, 0xffffffff ;  /* 0xffffffff00097882 */ /* 0x000fe20000000000 */
[----:B------:R-:W-:Y:S02]  /*6e10*/  ISETP.GT.U32.AND P2, PT, R205, 0xf, PT ;  /* 0x0000000fcd00780c */ /* 0x000fe40003f44070 */
[----:B------:R-:W-:Y:S11]  /*6e20*/  BRA.DIV UR9, `(.L_x_5595) ;  /* 0x0000006a09087947 */ /* 0x000ff6000b800000 */
[----:B-1----:R1:W1:Y:S04]  /*6e30*/  SHFL.DOWN PT, R72, R249, 0x10, 0x1f ;  /* 0x0a001f00f9487f89 */ /* 0x00226800000e0000 */
[----:B------:R0:W1:Y:S04]  /*6e40*/  SHFL.DOWN PT, R73, R250, 0x10, 0x1f ;  /* 0x0a001f00fa497f89 */ /* 0x00006800000e0000 */
[----:B------:R1:W1:Y:S04]  /*6e50*/  SHFL.DOWN PT, R75, R248, 0x10, 0x1f ;  /* 0x0a001f00f84b7f89 */ /* 0x00026800000e0000 */
[----:B0-----:R0:W0:Y:S02]  /*6e60*/  SHFL.DOWN PT, R245, R247, 0x10, 0x1f ;  /* 0x0a001f00f7f57f89 */ /* 0x00102400000e0000 */
.L_x_5745:
        /* <DEDUP_REMOVED lines=12> */
.L_x_5597:
[----:B------:R-:W-:Y:S05]  /*6f30*/  BSYNC.RECONVERGENT B0 ;  /* 0x0000000000007941 */ /* 0x000fea0003800200 */
.L_x_5596:
        /* <DEDUP_REMOVED lines=15> */
[CC--:B------:R-:W-:Y:S01]  /*7030*/  FMUL.FTZ R237, R57.reuse, R243.reuse ;  /* 0x000000f339ed7220 */ /* 0x0c0fe20000410000 */
[----:B------:R0:W0:Y:S01]  /*7040*/  SHFL.DOWN PT, R75, R248, 0x1, 0x1f ;  /* 0x08201f00f84b7f89 */ /* 0x00002200000e0000 */
[----:B------:R-:W-:Y:S01]  /*7050*/  FMUL.FTZ R238, R56, R243 ;  /* 0x000000f338ee7220 */ /* 0x000fe20000410000 */
        /* <DEDUP_REMOVED lines=9> */
.L_x_5759:
        /* <DEDUP_REMOVED lines=15> */
.L_x_5600:
[----:B------:R-:W-:Y:S05]  /*71e0*/  BSYNC.RECONVERGENT B0 ;  /* 0x0000000000007941 */ /* 0x000fea0003800200 */
.L_x_5599:
        /* <DEDUP_REMOVED lines=38> */
.L_x_5582:
[----:B------:R-:W-:Y:S05]  /*7450*/  WARPSYNC.ALL ;  /* 0x0000000000007948 */ /* 0x000fea0003800000 */
[----:B------:R-:W-:Y:S01]  /*7460*/  BAR.SYNC.DEFER_BLOCKING 0x0 ;  /* 0x0000000000007b1d */ /* 0x000fe20000010000 */
[----:B------:R-:W-:Y:S01]  /*7470*/  SHF.R.U32.HI R71, RZ, 0x2, R120 ;  /* 0x00000002ff477819 */ /* 0x000fe20000011678 */
[----:B------:R-:W-:Y:S01]  /*7480*/  ULEA UR9, UR19, 0xfffff000, 0xc ;  /* 0xfffff00013097891 */ /* 0x000fe2000f8e60ff */
[----:B------:R-:W-:Y:S01]  /*7490*/  ISETP.NE.AND P3, PT, R120, RZ, PT ;  /* 0x000000ff7800720c */ /* 0x000fe20003f65270 */
[----:B------:R-:W-:Y:S01]  /*74a0*/  FMUL.FTZ R241, R16, -R233 ;  /* 0x800000e910f17220 */ /* 0x000fe20000410000 */
[----:B-12---:R-:W-:Y:S01]  /*74b0*/  IADD3 R60, PT, PT, R71, R120, RZ ;  /* 0x00000078473c7210 */ /* 0x006fe20007ffe0ff */
[----:B------:R-:W-:Y:S01]  /*74c0*/  USHF.R.S32.HI UR47, URZ, 0x1f, UR9 ;  /* 0x0000001fff2f7899 */ /* 0x000fe20008011409 */
[----:B------:R-:W-:Y:S01]  /*74d0*/  MOV R67, UR40 ;  /* 0x0000002800437c02 */ /* 0x000fe20008000f00 */
[C---:B------:R-:W-:Y:S01]  /*74e0*/  FMUL.FTZ R243, R15.reuse, R236 ;  /* 0x000000ec0ff37220 */ /* 0x040fe20000410000 */
[----:B------:R-:W-:Y:S01]  /*74f0*/  LEA R60, R60, UR30, 0x4 ;  /* 0x0000001e3c3c7c11 */ /* 0x000fe2000f8e20ff */
[----:B------:R-:W-:Y:S01]  /*7500*/  FMUL.FTZ R245, R15, -R234 ;  /* 0x800000ea0ff57220 */ /* 0x000fe20000410000 */
[C---:B------:R-:W-:Y:S01]  /*7510*/  LOP3.LUT R64, R120.reuse, UR9, RZ, 0xfc, !PT ;  /* 0x0000000978407c12 */ /* 0x040fe2000f8efcff */
[C---:B------:R-:W-:Y:S01]  /*7520*/  FMUL.FTZ R247, R13.reuse, R232 ;  /* 0x000000e80df77220 */ /* 0x040fe20000410000 */
[----:B------:R-:W-:Y:S01]  /*7530*/  MOV R65, UR47 ;  /* 0x0000002f00417c02 */ /* 0x000fe20008000f00 */
[----:B------:R-:W-:Y:S01]  /*7540*/  FMUL.FTZ R249, R13, -R78 ;  /* 0x8000004e0df97220 */ /* 0x000fe20000410000 */
[----:B------:R-:W-:Y:S01]  /*7550*/  MOV R63, UR42 ;  /* 0x0000002a003f7c02 */ /* 0x000fe20008000f00 */
[----:B------:R-:W-:Y:S01]  /*7560*/  VOTEU.ALL UP0, P3 ;  /* 0x0000000000ff7886 */ /* 0x000fe20001800000 */
[----:B------:R-:W-:Y:S01]  /*7570*/  P2R R62, PR, RZ, 0x8 ;  /* 0x00000008ff3e7803 */ /* 0x000fe20000000000 */
[--C-:B------:R-:W-:Y:S01]  /*7580*/  IMAD.WIDE.U32 R66, R67, UR8, R64.reuse ;  /* 0x0000000843427c25 */ /* 0x100fe2000f8e0040 */
[----:B-----5:R-:W-:Y:S01]  /*7590*/  MOV R73, UR43 ;  /* 0x0000002b00497c02 */ /* 0x020fe20008000f00 */
[----:B------:R-:W-:Y:S01]  /*75a0*/  BSSY.RECONVERGENT B0, `(.L_x_5601) ;  /* 0x000029b000007945 */ /* 0x000fe20003800200 */
[----:B------:R-:W-:Y:S01]  /*75b0*/  MOV R69, UR41 ;  /* 0x0000002900457c02 */ /* 0x000fe20008000f00 */
[----:B------:R-:W-:Y:S01]  /*75c0*/  IMAD.WIDE.U32 R62, R63, UR8, R64 ;  /* 0x000000083f3e7c25 */ /* 0x000fe2000f8e0040 */
[----:B------:R-:W-:Y:S01]  /*75d0*/  @!UP0 ULEA UR9, UR8, UR30, 0x4 ;  /* 0x0000001e08098291 */ /* 0x000fe2000f8e20ff */
[----:B------:R-:W1:Y:S01]  /*75e0*/  LDS.64 R60, [R60+0xd088] ;  /* 0x00d088003c3c7984 */ /* 0x000e620000000a00 */
[C---:B------:R-:W-:Y:S01]  /*75f0*/  IADD3 R239, PT, PT, R120.reuse, 0x200, RZ ;  /* 0x0000020078ef7810 */ /* 0x040fe20007ffe0ff */
[----:B------:R-:W-:Y:S01]  /*7600*/  IMAD R63, R73, UR8, R63 ;  /* 0x00000008493f7c24 */ /* 0x000fe2000f8e023f */
[----:B------:R-:W-:-:S02]  /*7610*/  IADD3 R205, PT, PT, R120, 0xf00, RZ ;  /* 0x00000f0078cd7810 */ /* 0x000fc40007ffe0ff */
[C---:B------:R-:W-:Y:S02]  /*7620*/  IADD3 R237, PT, PT, R120.reuse, 0xf80, RZ ;  /* 0x00000f8078ed7810 */ /* 0x040fe40007ffe0ff */
[----:B------:R-:W-:Y:S01]  /*7630*/  LEA.HI R238, R120, R120, RZ, 0x1b ;  /* 0x0000007878ee7211 */ /* 0x000fe200078fd8ff */
[----:B0-----:R0:W-:Y:S01]  /*7640*/  @!P3 STS.128 [UR9+0xee80], R56 ;  /* 0x00ee8038ff00b988 */ /* 0x0011e20008000c09 */
[----:B------:R-:W-:Y:S01]  /*7650*/  UIADD3 UR9, UPT, UPT, UR30, 0x4200, URZ ;  /* 0x000042001e097890 */ /* 0x000fe2000fffe0ff */
[----:B0-----:R-:W-:-:S05]  /*7660*/  MOV R57, 0x84 ;  /* 0x0000008400397802 */ /* 0x001fca0000000f00 */
[----:B------:R-:W-:Y:S02]  /*7670*/  IMAD R58, R120, R57, UR30 ;  /* 0x0000001e783a7e24 */ /* 0x000fe4000f8e0239 */
[-C--:B-1----:R-:W-:Y:S01]  /*7680*/  FMUL.FTZ R65, R61, R77.reuse ;  /* 0x0000004d3d417220 */ /* 0x082fe20000410000 */
[----:B------:R-:W-:-:S03]  /*7690*/  FMUL.FTZ R68, R60, R77 ;  /* 0x0000004d3c447220 */ /* 0x000fc60000410000 */
[-C--:B------:R-:W-:Y:S01]  /*76a0*/  FFMA.FTZ R70, R60, R76.reuse, R65 ;  /* 0x0000004c3c467223 */ /* 0x080fe20000010041 */
[----:B------:R-:W-:Y:S01]  /*76b0*/  FFMA.FTZ R76, R61, R76, -R68 ;  /* 0x0000004c3d4c7223 */ /* 0x000fe20000010844 */
[----:B------:R-:W-:Y:S01]  /*76c0*/  LEA R68, P2, R62, UR17, 0x2 ;  /* 0x000000113e447c11 */ /* 0x000fe2000f8410ff */
[----:B------:R-:W-:Y:S01]  /*76d0*/  IMAD R65, R69, UR8, R67 ;  /* 0x0000000845417c24 */ /* 0x000fe2000f8e0243 */
[----:B------:R-:W-:Y:S01]  /*76e0*/  LEA R60, P0, R66, UR11, 0x2 ;  /* 0x0000000b423c7c11 */ /* 0x000fe2000f8010ff */
[----:B------:R-:W-:Y:S01]  /*76f0*/  FADD.FTZ R76, R189, R76 ;  /* 0x0000004cbd4c7221 */ /* 0x000fe20000010000 */
[----:B------:R-:W-:Y:S01]  /*7700*/  LEA.HI.X R69, R62, UR18, R63, 0x2, P2 ;  /* 0x000000123e457c11 */ /* 0x000fe200090f143f */
[----:B------:R-:W-:Y:S01]  /*7710*/  FADD.FTZ R187, R187, R70 ;  /* 0x00000046bbbb7221 */ /* 0x000fe20000010000 */
[----:B------:R-:W-:Y:S01]  /*7720*/  LEA.HI.X R61, R66, UR16, R65, 0x2, P0 ;  /* 0x00000010423d7c11 */ /* 0x000fe200080f1441 */
[-C--:B------:R-:W-:Y:S01]  /*7730*/  FMUL.FTZ R63, R122, R76.reuse ;  /* 0x0000004c7a3f7220 */ /* 0x080fe20000410000 */
[----:B------:R-:W-:Y:S01]  /*7740*/  FMUL.FTZ R56, R76, UR31 ;  /* 0x0000001f4c387c20 */ /* 0x000fe20008410000 */
[----:B------:R-:W-:Y:S01]  /*7750*/  FMUL.FTZ R65, R122, R187 ;  /* 0x000000bb7a417220 */ /* 0x000fe20000410000 */
[----:B------:R-:W-:Y:S01]  /*7760*/  FMUL.FTZ R67, R34, R101 ;  /* 0x0000006522437220 */ /* 0x000fe20000410000 */
[CC--:B------:R-:W-:Y:S01]  /*7770*/  FFMA.FTZ R62, R124.reuse, R187.reuse, R63 ;  /* 0x000000bb7c3e7223 */ /* 0x0c0fe2000001003f */
[-C--:B------:R-:W-:Y:S01]  /*7780*/  FMUL.FTZ R66, R87, R76.reuse ;  /* 0x0000004c57427220 */ /* 0x080fe20000410000 */
[-C--:B------:R-:W-:Y:S01]  /*7790*/  FFMA.FTZ R65, R124, R76.reuse, -R65 ;  /* 0x0000004c7c417223 */ /* 0x080fe20000010841 */
[----:B------:R-:W-:Y:S01]  /*77a0*/  FMUL.FTZ R63, R187, UR31 ;  /* 0x0000001fbb3f7c20 */ /* 0x000fe20008410000 */
[----:B------:R-:W-:Y:S01]  /*77b0*/  FADD.FTZ R122, R185, R62 ;  /* 0x0000003eb97a7221 */ /* 0x000fe20000010000 */
[----:B------:R-:W-:Y:S01]  /*77c0*/  FFMA.FTZ R62, R187, UR46, R56 ;  /* 0x0000002ebb3e7c23 */ /* 0x000fe20008010038 */
[C---:B------:R-:W-:Y:S01]  /*77d0*/  FMUL.FTZ R56, R34.reuse, R187 ;  /* 0x000000bb22387220 */ /* 0x040fe20000410000 */
[-C--:B------:R-:W-:Y:S01]  /*77e0*/  FFMA.FTZ R87, R87, -R67.reuse, R206 ;  /* 0x8000004357577223 */ /* 0x080fe200000100ce */
[----:B------:R-:W-:Y:S01]  /*77f0*/  FMUL.FTZ R72, R34, R76 ;  /* 0x0000004c22487220 */ /* 0x000fe20000410000 */
[----:B------:R-:W-:Y:S01]  /*7800*/  FADD.FTZ R186, R186, R65 ;  /* 0x00000041baba7221 */ /* 0x000fe20000010000 */
[----:B------:R-:W-:Y:S01]  /*7810*/  FMUL.FTZ R73, R101, R56 ;  /* 0x0000003865497220 */ /* 0x000fe20000410000 */
[----:B------:R-:W-:Y:S01]  /*7820*/  FFMA.FTZ R70, R76, UR46, -R63 ;  /* 0x0000002e4c467c23 */ /* 0x000fe2000801083f */
[----:B------:R-:W-:Y:S01]  /*7830*/  FFMA.FTZ R67, -R175, R67, R208 ;  /* 0x00000043af437223 */ /* 0x000fe200000101d0 */
[C---:B------:R-:W-:Y:S01]  /*7840*/  FMUL.FTZ R74, R87.reuse, R72 ;  /* 0x00000048574a7220 */ /* 0x040fe20000410000 */
[----:B------:R-:W-:Y:S01]  /*7850*/  FMUL.FTZ R63, R86, R186 ;  /* 0x000000ba563f7220 */ /* 0x000fe20000410000 */
[----:B------:R-:W-:Y:S01]  /*7860*/  FMUL.FTZ R59, R87, R56 ;  /* 0x00000038573b7220 */ /* 0x000fe20000410000 */
[----:B------:R-:W-:Y:S01]  /*7870*/  FMUL.FTZ R75, R101, R72 ;  /* 0x00000048654b7220 */ /* 0x000fe20000410000 */
[----:B------:R0:W-:Y:S01]  /*7880*/  STS [R58+0x4278], R73 ;  /* 0x004278493a007388 */ /* 0x0001e20000000800 */
[----:B------:R-:W-:Y:S01]  /*7890*/  FMUL.FTZ R87, R87, R70 ;  /* 0x0000004657577220 */ /* 0x000fe20000410000 */
[C---:B------:R-:W-:Y:S01]  /*78a0*/  FFMA.FTZ R57, R67.reuse, R56, R74 ;  /* 0x0000003843397223 */ /* 0x040fe2000001004a */
[----:B------:R-:W-:Y:S01]  /*78b0*/  FFMA.FTZ R56, R67, R72, -R59 ;  /* 0x0000004843387223 */ /* 0x000fe2000001083b */
[----:B------:R-:W-:Y:S01]  /*78c0*/  FMUL.FTZ R65, R33, R102 ;  /* 0x0000006621417220 */ /* 0x000fe20000410000 */
[C---:B------:R-:W-:Y:S01]  /*78d0*/  FMUL.FTZ R59, R125.reuse, R186 ;  /* 0x000000ba7d3b7220 */ /* 0x040fe20000410000 */
[----:B------:R-:W-:Y:S01]  /*78e0*/  FMUL.FTZ R125, R125, R122 ;  /* 0x0000007a7d7d7220 */ /* 0x000fe20000410000 */
[----:B------:R-:W-:Y:S01]  /*78f0*/  FFMA.FTZ R66, R175, R187, R66 ;  /* 0x000000bbaf427223 */ /* 0x000fe20000010042 */
[----:B------:R1:W-:Y:S01]  /*7900*/  STS [R58+0x427c], R75 ;  /* 0x00427c4b3a007388 */ /* 0x0003e20000000800 */
[----:B------:R-:W-:Y:S01]  /*7910*/  FFMA.FTZ R70, R67, R62, R87 ;  /* 0x0000003e43467223 */ /* 0x000fe20000010057 */
[-C--:B0-----:R-:W-:Y:S01]  /*7920*/  FFMA.FTZ R73, R176, R122.reuse, R63 ;  /* 0x0000007ab0497223 */ /* 0x081fe2000001003f */
[----:B------:R-:W-:Y:S01]  /*7930*/  FMUL.FTZ R63, R122, UR31 ;  /* 0x0000001f7a3f7c20 */ /* 0x000fe20008410000 */
[-C--:B------:R-:W-:Y:S01]  /*7940*/  FFMA.FTZ R86, R86, -R65.reuse, R207 ;  /* 0x8000004156567223 */ /* 0x080fe200000100cf */
[-C--:B------:R-:W-:Y:S01]  /*7950*/  FFMA.FTZ R62, R126, R122.reuse, R59 ;  /* 0x0000007a7e3e7223 */ /* 0x080fe2000001003b */
[C---:B------:R-:W-:Y:S01]  /*7960*/  FMUL.FTZ R67, R33.reuse, R122 ;  /* 0x0000007a21437220 */ /* 0x040fe20000410000 */
[----:B------:R-:W-:Y:S01]  /*7970*/  FFMA.FTZ R63, R186, UR46, -R63 ;  /* 0x0000002eba3f7c23 */ /* 0x000fe2000801083f */
[-C--:B------:R-:W-:Y:S01]  /*7980*/  FFMA.FTZ R125, R126, R186.reuse, -R125 ;  /* 0x000000ba7e7d7223 */ /* 0x080fe2000001087d */
[----:B------:R-:W-:Y:S01]  /*7990*/  FMUL.FTZ R59, R186, UR31 ;  /* 0x0000001fba3b7c20 */ /* 0x000fe20008410000 */
[----:B-1----:R-:W-:Y:S01]  /*79a0*/  FMUL.FTZ R75, R33, R186 ;  /* 0x000000ba214b7220 */ /* 0x002fe20000410000 */
[-C--:B------:R-:W-:Y:S01]  /*79b0*/  FFMA.FTZ R17, R34, R66.reuse, R17 ;  /* 0x0000004222117223 */ /* 0x080fe20000010011 */
[----:B------:R-:W-:Y:S01]  /*79c0*/  FFMA.FTZ R72, R101, R66, R70 ;  /* 0x0000004265487223 */ /* 0x000fe20000010046 */
[----:B------:R-:W-:Y:S01]  /*79d0*/  FFMA.FTZ R65, -R176, R65, R209 ;  /* 0x00000041b0417223 */ /* 0x000fe200000101d1 */
[C---:B------:R-:W-:Y:S01]  /*79e0*/  FMUL.FTZ R70, R86.reuse, R75 ;  /* 0x0000004b56467220 */ /* 0x040fe20000410000 */
[C---:B------:R-:W-:Y:S01]  /*79f0*/  FMUL.FTZ R66, R86.reuse, R63 ;  /* 0x0000003f56427220 */ /* 0x040fe20000410000 */
[----:B------:R-:W-:Y:S01]  /*7a00*/  FADD.FTZ R74, R183, R62 ;  /* 0x0000003eb74a7221 */ /* 0x000fe20000010000 */
[-C--:B------:R-:W-:Y:S01]  /*7a10*/  FMUL.FTZ R86, R86, R67.reuse ;  /* 0x0000004356567220 */ /* 0x080fe20000410000 */
[----:B------:R-:W-:Y:S01]  /*7a20*/  FFMA.FTZ R62, R122, UR46, R59 ;  /* 0x0000002e7a3e7c23 */ /* 0x000fe2000801003b */
[----:B------:R-:W-:Y:S01]  /*7a30*/  FADD.FTZ R124, R184, R125 ;  /* 0x0000007db87c7221 */ /* 0x000fe20000010000 */
[CC--:B------:R-:W-:Y:S01]  /*7a40*/  FMUL.FTZ R77, R102.reuse, R67.reuse ;  /* 0x00000043664d7220 */ /* 0x0c0fe20000410000 */
[C---:B------:R-:W-:Y:S01]  /*7a50*/  FFMA.FTZ R67, R65.reuse, R67, R70 ;  /* 0x0000004341437223 */ /* 0x040fe20000010046 */
[-C--:B------:R-:W-:Y:S01]  /*7a60*/  FMUL.FTZ R87, R102, R75.reuse ;  /* 0x0000004b66577220 */ /* 0x080fe20000410000 */
[C---:B------:R-:W-:Y:S01]  /*7a70*/  FFMA.FTZ R70, R65.reuse, R75, -R86 ;  /* 0x0000004b41467223 */ /* 0x040fe20000010856 */
[----:B------:R-:W-:Y:S01]  /*7a80*/  FFMA.FTZ R75, R65, R62, R66 ;  /* 0x0000003e414b7223 */ /* 0x000fe20000010042 */
[C---:B------:R-:W-:Y:S01]  /*7a90*/  FMUL.FTZ R59, R127.reuse, R124 ;  /* 0x0000007c7f3b7220 */ /* 0x040fe20000410000 */
[-C--:B------:R-:W-:Y:S01]  /*7aa0*/  FMUL.FTZ R127, R127, R74.reuse ;  /* 0x0000004a7f7f7220 */ /* 0x080fe20000410000 */
[----:B------:R-:W-:Y:S01]  /*7ab0*/  FMUL.FTZ R65, R74, UR31 ;  /* 0x0000001f4a417c20 */ /* 0x000fe20008410000 */
[----:B------:R-:W-:Y:S01]  /*7ac0*/  FMUL.FTZ R63, R36, R103 ;  /* 0x00000067243f7220 */ /* 0x000fe20000410000 */
[----:B------:R-:W-:Y:S01]  /*7ad0*/  FADD.FTZ R49, R72, R49 ;  /* 0x0000003148317221 */ /* 0x000fe20000010000 */
[C---:B------:R-:W-:Y:S01]  /*7ae0*/  FFMA.FTZ R62, R128.reuse, R74, R59 ;  /* 0x0000004a803e7223 */ /* 0x040fe2000001003b */
        /* <DEDUP_REMOVED lines=14> */
[----:B------:R0:W-:Y:S01]  /*7bd0*/  STS [R58+0x4270], R77 ;  /* 0x0042704d3a007388 */ /* 0x0001e20000000800 */
[----:B------:R-:W-:Y:S01]  /*7be0*/  FADD.FTZ R182, R182, R127 ;  /* 0x0000007fb6b67221 */ /* 0x000fe20000010000 */
[-C--:B------:R-:W-:Y:S01]  /*7bf0*/  FFMA.FTZ R18, R33, R73.reuse, R18 ;  /* 0x0000004921127223 */ /* 0x080fe20000010012 */
[----:B------:R-:W-:Y:S01]  /*7c00*/  FFMA.FTZ R72, R63, R62, R72 ;  /* 0x0000003e3f487223 */ /* 0x000fe20000010048 */
[----:B------:R-:W-:Y:S01]  /*7c10*/  FMUL.FTZ R65, R35, R104 ;  /* 0x0000006823417220 */ /* 0x000fe20000410000 */
[C---:B------:R-:W-:Y:S01]  /*7c20*/  FMUL.FTZ R59, R129.reuse, R182 ;  /* 0x000000b6813b7220 */ /* 0x040fe20000410000 */
[----:B------:R-:W-:Y:S01]  /*7c30*/  FMUL.FTZ R129, R129, R76 ;  /* 0x0000004c81817220 */ /* 0x000fe20000410000 */
[----:B------:R-:W-:Y:S01]  /*7c40*/  FMUL.FTZ R125, R35, R182 ;  /* 0x000000b6237d7220 */ /* 0x000fe20000410000 */
[----:B------:R-:W-:Y:S01]  /*7c50*/  FFMA.FTZ R19, R36, R66, R19 ;  /* 0x0000004224137223 */ /* 0x000fe20000010013 */
[----:B------:R-:W-:Y:S01]  /*7c60*/  FFMA.FTZ R62, R130, R76, R59 ;  /* 0x0000004c823e7223 */ /* 0x000fe2000001003b */
[----:B0-----:R-:W-:Y:S01]  /*7c70*/  FFMA.FTZ R77, R102, R73, R75 ;  /* 0x00000049664d7223 */ /* 0x001fe2000001004b */
[C---:B------:R-:W-:Y:S01]  /*7c80*/  FMUL.FTZ R73, R103.reuse, R122 ;  /* 0x0000007a67497220 */ /* 0x040fe20000410000 */
[----:B------:R-:W-:Y:S01]  /*7c90*/  FMUL.FTZ R75, R103, R124 ;  /* 0x0000007c674b7220 */ /* 0x000fe20000410000 */
[C---:B------:R-:W-:Y:S01]  /*7ca0*/  FFMA.FTZ R122, R63.reuse, R122, R74 ;  /* 0x0000007a3f7a7223 */ /* 0x040fe2000001004a */
[----:B------:R-:W-:Y:S01]  /*7cb0*/  FFMA.FTZ R124, R63, R124, -R85 ;  /* 0x0000007c3f7c7223 */ /* 0x000fe20000010855 */
[-C--:B------:R-:W-:Y:S01]  /*7cc0*/  FMUL.FTZ R63, R84, R182.reuse ;  /* 0x000000b6543f7220 */ /* 0x080fe20000410000 */
[----:B------:R0:W-:Y:S01]  /*7cd0*/  STS [R58+0x4268], R73 ;  /* 0x004268493a007388 */ /* 0x0001e20000000800 */
[----:B------:R-:W-:Y:S01]  /*7ce0*/  FMUL.FTZ R59, R182, UR31 ;  /* 0x0000001fb63b7c20 */ /* 0x000fe20008410000 */
[-C--:B------:R-:W-:Y:S01]  /*7cf0*/  FFMA.FTZ R84, R84, -R65.reuse, R213 ;  /* 0x8000004154547223 */ /* 0x080fe200000100d5 */
[----:B------:R-:W-:Y:S01]  /*7d00*/  FFMA.FTZ R129, R130, R182, -R129 ;  /* 0x000000b682817223 */ /* 0x000fe20000010881 */
[----:B------:R-:W-:Y:S01]  /*7d10*/  FADD.FTZ R86, R179, R62 ;  /* 0x0000003eb3567221 */ /* 0x000fe20000010000 */
[----:B------:R-:W-:Y:S01]  /*7d20*/  FFMA.FTZ R62, R76, UR46, R59 ;  /* 0x0000002e4c3e7c23 */ /* 0x000fe2000801003b */
[----:B------:R-:W-:Y:S01]  /*7d30*/  FFMA.FTZ R65, -R174, R65, R211 ;  /* 0x00000041ae417223 */ /* 0x000fe200000101d3 */
[-C--:B------:R-:W-:Y:S01]  /*7d40*/  FMUL.FTZ R59, R35, R76.reuse ;  /* 0x0000004c233b7220 */ /* 0x080fe20000410000 */
[----:B------:R-:W-:Y:S01]  /*7d50*/  FMUL.FTZ R126, R84, R125 ;  /* 0x0000007d547e7220 */ /* 0x000fe20000410000 */
[----:B------:R-:W-:Y:S01]  /*7d60*/  FADD.FTZ R129, R180, R129 ;  /* 0x00000081b4817221 */ /* 0x000fe20000010000 */
[----:B0-----:R-:W-:Y:S01]  /*7d70*/  FFMA.FTZ R73, R174, R76, R63 ;  /* 0x0000004cae497223 */ /* 0x001fe2000001003f */
[----:B------:R-:W-:Y:S01]  /*7d80*/  FMUL.FTZ R63, R76, UR31 ;  /* 0x0000001f4c3f7c20 */ /* 0x000fe20008410000 */
[----:B------:R-:W-:Y:S01]  /*7d90*/  FFMA.FTZ R72, R103, R66, R72 ;  /* 0x0000004267487223 */ /* 0x000fe20000010048 */
[----:B------:R-:W-:Y:S01]  /*7da0*/  FADD.FTZ R50, R77, R50 ;  /* 0x000000324d327221 */ /* 0x000fe20000010000 */
[-C--:B------:R-:W-:Y:S01]  /*7db0*/  FMUL.FTZ R77, R104, R59.reuse ;  /* 0x0000003b684d7220 */ /* 0x080fe20000410000 */
[----:B------:R-:W-:Y:S01]  /*7dc0*/  FFMA.FTZ R63, R182, UR46, -R63 ;  /* 0x0000002eb63f7c23 */ /* 0x000fe2000801083f */
[----:B------:R-:W-:Y:S01]  /*7dd0*/  FFMA.FTZ R126, R65, R59, R126 ;  /* 0x0000003b417e7223 */ /* 0x000fe2000001007e */
[----:B------:R0:W-:Y:S01]  /*7de0*/  STS [R58+0x426c], R75 ;  /* 0x00426c4b3a007388 */ /* 0x0001e20000000800 */
[----:B------:R-:W-:Y:S01]  /*7df0*/  FMUL.FTZ R85, R104, R125 ;  /* 0x0000007d68557220 */ /* 0x000fe20000410000 */
[C---:B------:R-:W-:Y:S01]  /*7e00*/  FMUL.FTZ R66, R84.reuse, R63 ;  /* 0x0000003f54427220 */ /* 0x040fe20000410000 */
[----:B------:R-:W-:Y:S01]  /*7e10*/  FMUL.FTZ R84, R84, R59 ;  /* 0x0000003b54547220 */ /* 0x000fe20000410000 */
[C---:B------:R-:W-:Y:S01]  /*7e20*/  FMUL.FTZ R59, R131.reuse, R129 ;  /* 0x00000081833b7220 */ /* 0x040fe20000410000 */
[----:B------:R-:W-:Y:S01]  /*7e30*/  FMUL.FTZ R131, R131, R86 ;  /* 0x0000005683837220 */ /* 0x000fe20000410000 */
[----:B------:R-:W-:Y:S01]  /*7e40*/  FMUL.FTZ R63, R38, R105 ;  /* 0x00000069263f7220 */ /* 0x000fe20000410000 */
[C---:B------:R-:W-:Y:S01]  /*7e50*/  FFMA.FTZ R125, R65.reuse, R125, -R84 ;  /* 0x0000007d417d7223 */ /* 0x040fe20000010854 */
[----:B------:R-:W-:Y:S01]  /*7e60*/  FADD.FTZ R51, R72, R51 ;  /* 0x0000003348337221 */ /* 0x000fe20000010000 */
[CC--:B------:R-:W-:Y:S01]  /*7e70*/  FFMA.FTZ R131, R132.reuse, R129.reuse, -R131 ;  /* 0x0000008184837223 */ /* 0x0c0fe20000010883 */
[----:B0-----:R-:W-:Y:S01]  /*7e80*/  FFMA.FTZ R75, R65, R62, R66 ;  /* 0x0000003e414b7223 */ /* 0x001fe20000010042 */
[-C--:B------:R-:W-:Y:S01]  /*7e90*/  FFMA.FTZ R62, R132, R86.reuse, R59 ;  /* 0x00000056843e7223 */ /* 0x080fe2000001003b */
[C---:B------:R-:W-:Y:S01]  /*7ea0*/  FMUL.FTZ R66, R83.reuse, R129 ;  /* 0x0000008153427220 */ /* 0x040fe20000410000 */
[----:B------:R-:W-:Y:S01]  /*7eb0*/  FADD.FTZ R131, R178, R131 ;  /* 0x00000083b2837221 */ /* 0x000fe20000010000 */
[----:B------:R-:W-:Y:S01]  /*7ec0*/  FFMA.FTZ R83, R83, -R63, R218 ;  /* 0x8000003f53537223 */ /* 0x000fe200000100da */
[----:B------:R-:W-:Y:S01]  /*7ed0*/  FADD.FTZ R128, R177, R62 ;  /* 0x0000003eb1807221 */ /* 0x000fe20000010000 */
[----:B------:R-:W-:Y:S01]  /*7ee0*/  FFMA.FTZ R74, R171, R86, R66 ;  /* 0x00000056ab4a7223 */ /* 0x000fe20000010042 */
[----:B------:R-:W-:Y:S01]  /*7ef0*/  FMUL.FTZ R59, R133, R131 ;  /* 0x00000083853b7220 */ /* 0x000fe20000410000 */
[----:B------:R-:W-:Y:S01]  /*7f00*/  FFMA.FTZ R65, -R171, R63, R216 ;  /* 0x0000003fab417223 */ /* 0x000fe200000101d8 */
[-C--:B------:R-:W-:Y:S01]  /*7f10*/  FMUL.FTZ R133, R133, R128.reuse ;  /* 0x0000008085857220 */ /* 0x080fe20000410000 */
[----:B------:R-:W-:Y:S01]  /*7f20*/  FMUL.FTZ R66, R86, UR31 ;  /* 0x0000001f56427c20 */ /* 0x000fe20008410000 */
[C---:B------:R-:W-:Y:S01]  /*7f30*/  FFMA.FTZ R59, R134.reuse, R128, R59 ;  /* 0x00000080863b7223 */ /* 0x040fe2000001003b */
[C---:B------:R-:W-:Y:S01]  /*7f40*/  FMUL.FTZ R63, R129.reuse, UR31 ;  /* 0x0000001f813f7c20 */ /* 0x040fe20008410000 */
[----:B------:R-:W-:Y:S01]  /*7f50*/  FFMA.FTZ R62, R134, R131, -R133 ;  /* 0x00000083863e7223 */ /* 0x000fe20000010885 */
[----:B------:R-:W-:Y:S01]  /*7f60*/  FFMA.FTZ R72, R129, UR46, -R66 ;  /* 0x0000002e81487c23 */ /* 0x000fe20008010842 */
[----:B------:R-:W-:Y:S01]  /*7f70*/  FADD.FTZ R59, R94, R59 ;  /* 0x0000003b5e3b7221 */ /* 0x000fe20000010000 */
[----:B------:R-:W-:Y:S01]  /*7f80*/  FFMA.FTZ R66, R86, UR46, R63 ;  /* 0x0000002e56427c23 */ /* 0x000fe2000801003f */
[----:B------:R-:W-:Y:S01]  /*7f90*/  FADD.FTZ R62, R95, R62 ;  /* 0x0000003e5f3e7221 */ /* 0x000fe20000010000 */
[C---:B------:R-:W-:Y:S01]  /*7fa0*/  FMUL.FTZ R76, R38.reuse, R86 ;  /* 0x00000056264c7220 */ /* 0x040fe20000410000 */
[----:B------:R0:W-:Y:S01]  /*7fb0*/  STS [R58+0x4260], R77 ;  /* 0x0042604d3a007388 */ /* 0x0001e20000000800 */
[----:B------:R-:W-:Y:S01]  /*7fc0*/  FMUL.FTZ R84, R38, R129 ;  /* 0x0000008126547220 */ /* 0x000fe20000410000 */
[C---:B------:R-:W-:Y:S01]  /*7fd0*/  FMUL.FTZ R63, R135.reuse, R62 ;  /* 0x0000003e873f7220 */ /* 0x040fe20000410000 */
[----:B------:R-:W-:Y:S01]  /*7fe0*/  FMUL.FTZ R135, R135, R59 ;  /* 0x0000003b87877220 */ /* 0x000fe20000410000 */
[----:B------:R-:W-:Y:S01]  /*7ff0*/  FFMA.FTZ R20, R35, R73, R20 ;  /* 0x0000004923147223 */ /* 0x000fe20000010014 */
[C---:B------:R-:W-:Y:S01]  /*8000*/  FMUL.FTZ R94, R83.reuse, R84 ;  /* 0x00000054535e7220 */ /* 0x040fe20000410000 */
[C---:B------:R-:W-:Y:S01]  /*8010*/  FFMA.FTZ R63, R136.reuse, R59, R63 ;  /* 0x0000003b883f7223 */ /* 0x040fe2000001003f */
[----:B------:R-:W-:Y:S01]  /*8020*/  FFMA.FTZ R136, R136, R62, -R135 ;  /* 0x0000003e88887223 */ /* 0x000fe20000010887 */
[C---:B------:R-:W-:Y:S01]  /*8030*/  FMUL.FTZ R72, R83.reuse, R72 ;  /* 0x0000004853487220 */ /* 0x040fe20000410000 */
[-C--:B------:R-:W-:Y:S01]  /*8040*/  FMUL.FTZ R83, R83, R76.reuse ;  /* 0x0000004c53537220 */ /* 0x080fe20000410000 */
[----:B0-----:R-:W-:Y:S01]  /*8050*/  FFMA.FTZ R77, R104, R73, R75 ;  /* 0x00000049684d7223 */ /* 0x001fe2000001004b */
[-C--:B------:R-:W-:Y:S01]  /*8060*/  FMUL.FTZ R73, R105, R76.reuse ;  /* 0x0000004c69497220 */ /* 0x080fe20000410000 */
[----:B------:R-:W-:Y:S01]  /*8070*/  FADD.FTZ R92, R92, R63 ;  /* 0x0000003f5c5c7221 */ /* 0x000fe20000010000 */
[----:B------:R-:W-:Y:S01]  /*8080*/  FMUL.FTZ R63, R82, R131 ;  /* 0x00000083523f7220 */ /* 0x000fe20000410000 */
[----:B------:R-:W-:Y:S01]  /*8090*/  FADD.FTZ R93, R93, R136 ;  /* 0x000000885d5d7221 */ /* 0x000fe20000010000 */
[C---:B------:R-:W-:Y:S01]  /*80a0*/  FFMA.FTZ R94, R65.reuse, R76, R94 ;  /* 0x0000004c415e7223 */ /* 0x040fe2000001005e */
[----:B------:R0:W-:Y:S01]  /*80b0*/  STS [R58+0x4258], R73 ;  /* 0x004258493a007388 */ /* 0x0001e20000000800 */
[C---:B------:R-:W-:Y:S01]  /*80c0*/  FFMA.FTZ R95, R65.reuse, R84, -R83 ;  /* 0x00000054415f7223 */ /* 0x040fe20000010853 */
[----:B------:R-:W-:Y:S01]  /*80d0*/  FFMA.FTZ R76, R65, R66, R72 ;  /* 0x00000042414c7223 */ /* 0x000fe20000010048 */
[----:B------:R-:W-:Y:S01]  /*80e0*/  FMUL.FTZ R65, R37, R106 ;  /* 0x0000006a25417220 */ /* 0x000fe20000410000 */
[----:B------:R-:W-:Y:S01]  /*80f0*/  FMUL.FTZ R66, R137, R92 ;  /* 0x0000005c89427220 */ /* 0x000fe20000410000 */
[-C--:B------:R-:W-:Y:S01]  /*8100*/  FFMA.FTZ R21, R38, R74.reuse, R21 ;  /* 0x0000004a26157223 */ /* 0x080fe20000010015 */
[----:B------:R-:W-:Y:S01]  /*8110*/  FFMA.FTZ R76, R105, R74, R76 ;  /* 0x0000004a694c7223 */ /* 0x000fe2000001004c */
[-C--:B------:R-:W-:Y:S01]  /*8120*/  FFMA.FTZ R82, R82, -R65.reuse, R217 ;  /* 0x8000004152527223 */ /* 0x080fe200000100d9 */
[----:B------:R-:W-:Y:S01]  /*8130*/  FFMA.FTZ R72, -R172, R65, R215 ;  /* 0x00000041ac487223 */ /* 0x000fe200000101d7 */
[----:B------:R-:W-:Y:S01]  /*8140*/  FMUL.FTZ R74, R128, UR31 ;  /* 0x0000001f804a7c20 */ /* 0x000fe20008410000 */
[----:B0-----:R-:W-:Y:S01]  /*8150*/  FFMA.FTZ R73, R172, R128, R63 ;  /* 0x00000080ac497223 */ /* 0x001fe2000001003f */
[-C--:B------:R-:W-:Y:S01]  /*8160*/  FMUL.FTZ R63, R137, R93.reuse ;  /* 0x0000005d893f7220 */ /* 0x080fe20000410000 */
[C---:B------:R-:W-:Y:S01]  /*8170*/  FFMA.FTZ R65, R138.reuse, R93, -R66 ;  /* 0x0000005d8a417223 */ /* 0x040fe20000010842 */
[----:B------:R-:W-:Y:S01]  /*8180*/  FMUL.FTZ R75, R105, R84 ;  /* 0x00000054694b7220 */ /* 0x000fe20000410000 */
[----:B------:R-:W-:Y:S01]  /*8190*/  FMUL.FTZ R66, R131, UR31 ;  /* 0x0000001f83427c20 */ /* 0x000fe20008410000 */
[----:B------:R-:W-:Y:S01]  /*81a0*/  FFMA.FTZ R63, R138, R92, R63 ;  /* 0x0000005c8a3f7223 */ /* 0x000fe2000001003f */
[----:B------:R-:W-:Y:S01]  /*81b0*/  FADD.FTZ R188, R188, R65 ;  /* 0x00000041bcbc7221 */ /* 0x000fe20000010000 */
[----:B------:R-:W-:Y:S01]  /*81c0*/  FMUL.FTZ R83, R37, R131 ;  /* 0x0000008325537220 */ /* 0x000fe20000410000 */
[----:B------:R0:W-:Y:S01]  /*81d0*/  STS [R58+0x425c], R75 ;  /* 0x00425c4b3a007388 */ /* 0x0001e20000000800 */
[----:B------:R-:W-:Y:S01]  /*81e0*/  FADD.FTZ R190, R190, R63 ;  /* 0x0000003fbebe7221 */ /* 0x000fe20000010000 */
[----:B------:R-:W-:Y:S01]  /*81f0*/  FFMA.FTZ R63, R131, UR46, -R74 ;  /* 0x0000002e833f7c23 */ /* 0x000fe2000801084a */
[----:B------:R-:W-:Y:S01]  /*8200*/  FADD.FTZ R52, R77, R52 ;  /* 0x000000344d347221 */ /* 0x000fe20000010000 */
[----:B------:R-:W-:Y:S01]  /*8210*/  FMUL.FTZ R77, R37, R128 ;  /* 0x00000080254d7220 */ /* 0x000fe20000410000 */
[C---:B------:R-:W-:Y:S01]  /*8220*/  FMUL.FTZ R127, R82.reuse, R83 ;  /* 0x00000053527f7220 */ /* 0x040fe20000410000 */
[----:B------:R-:W-:Y:S01]  /*8230*/  FMUL.FTZ R65, R82, R63 ;  /* 0x0000003f52417220 */ /* 0x000fe20000410000 */
[C---:B------:R-:W-:Y:S01]  /*8240*/  FMUL.FTZ R63, R139.reuse, R188 ;  /* 0x000000bc8b3f7220 */ /* 0x040fe20000410000 */
[-C--:B------:R-:W-:Y:S01]  /*8250*/  FMUL.FTZ R139, R139, R190.reuse ;  /* 0x000000be8b8b7220 */ /* 0x080fe20000410000 */
[----:B------:R1:W-:Y:S01]  /*8260*/  STS [R58+0x4264], R85 ;  /* 0x004264553a007388 */ /* 0x0003e20000000800 */
[----:B0-----:R-:W-:Y:S01]  /*8270*/  FFMA.FTZ R75, R128, UR46, R66 ;  /* 0x0000002e804b7c23 */ /* 0x001fe20008010042 */
[C---:B------:R-:W-:Y:S01]  /*8280*/  FFMA.FTZ R63, R140.reuse, R190, R63 ;  /* 0x000000be8c3f7223 */ /* 0x040fe2000001003f */
[----:B------:R-:W-:Y:S01]  /*8290*/  FFMA.FTZ R140, R140, R188, -R139 ;  /* 0x000000bc8c8c7223 */ /* 0x000fe2000001088b */
[C---:B------:R-:W-:Y:S01]  /*82a0*/  FFMA.FTZ R127, R72.reuse, R77, R127 ;  /* 0x0000004d487f7223 */ /* 0x040fe2000001007f */
[----:B------:R-:W-:Y:S01]  /*82b0*/  FFMA.FTZ R75, R72, R75, R65 ;  /* 0x0000004b484b7223 */ /* 0x000fe20000010041 */
[----:B------:R-:W-:Y:S01]  /*82c0*/  FADD.FTZ R192, R192, R63 ;  /* 0x0000003fc0c07221 */ /* 0x000fe20000010000 */
[----:B------:R-:W-:Y:S01]  /*82d0*/  FADD.FTZ R191, R191, R140 ;  /* 0x0000008cbfbf7221 */ /* 0x000fe20000010000 */
[----:B------:R-:W-:Y:S01]  /*82e0*/  FMUL.FTZ R65, R40, R107 ;  /* 0x0000006b28417220 */ /* 0x000fe20000410000 */
[----:B------:R-:W-:Y:S01]  /*82f0*/  FFMA.FTZ R22, R37, R73, R22 ;  /* 0x0000004925167223 */ /* 0x000fe20000010016 */
[CC--:B------:R-:W-:Y:S01]  /*8300*/  FMUL.FTZ R66, R141.reuse, R192.reuse ;  /* 0x000000c08d427220 */ /* 0x0c0fe20000410000 */
[----:B------:R-:W-:Y:S01]  /*8310*/  FMUL.FTZ R63, R141, R191 ;  /* 0x000000bf8d3f7220 */ /* 0x000fe20000410000 */
[-C--:B-1----:R-:W-:Y:S01]  /*8320*/  FMUL.FTZ R85, R82, R77.reuse ;  /* 0x0000004d52557220 */ /* 0x082fe20000410000 */
[----:B------:R-:W-:Y:S01]  /*8330*/  FMUL.FTZ R77, R106, R77 ;  /* 0x0000004d6a4d7220 */ /* 0x000fe20000410000 */
[C---:B------:R-:W-:Y:S01]  /*8340*/  FFMA.FTZ R66, R142.reuse, R191, -R66 ;  /* 0x000000bf8e427223 */ /* 0x040fe20000010842 */
[----:B------:R-:W-:Y:S01]  /*8350*/  FFMA.FTZ R63, R142, R192, R63 ;  /* 0x000000c08e3f7223 */ /* 0x000fe2000001003f */
[----:B------:R-:W-:Y:S01]  /*8360*/  FFMA.FTZ R128, R72, R83, -R85 ;  /* 0x0000005348807223 */ /* 0x000fe20000010855 */
[----:B------:R-:W-:Y:S01]  /*8370*/  FMUL.FTZ R72, R81, R62 ;  /* 0x0000003e51487220 */ /* 0x000fe20000410000 */
[----:B------:R-:W-:Y:S01]  /*8380*/  FADD.FTZ R193, R193, R66 ;  /* 0x00000042c1c17221 */ /* 0x000fe20000010000 */
[----:B------:R-:W-:Y:S01]  /*8390*/  FADD.FTZ R194, R194, R63 ;  /* 0x0000003fc2c27221 */ /* 0x000fe20000010000 */
[----:B------:R0:W-:Y:S01]  /*83a0*/  STS [R58+0x4250], R77 ;  /* 0x0042504d3a007388 */ /* 0x0001e20000000800 */
[----:B------:R-:W-:Y:S01]  /*83b0*/  FFMA.FTZ R81, R81, -R65, R222 ;  /* 0x8000004151517223 */ /* 0x000fe200000100de */
[CC--:B------:R-:W-:Y:S01]  /*83c0*/  FMUL.FTZ R63, R143.reuse, R193.reuse ;  /* 0x000000c18f3f7220 */ /* 0x0c0fe20000410000 */
[----:B------:R-:W-:Y:S01]  /*83d0*/  FMUL.FTZ R66, R143, R194 ;  /* 0x000000c28f427220 */ /* 0x000fe20000410000 */
[----:B------:R-:W-:Y:S01]  /*83e0*/  FMUL.FTZ R82, R40, R62 ;  /* 0x0000003e28527220 */ /* 0x000fe20000410000 */
[----:B------:R-:W-:Y:S01]  /*83f0*/  FADD.FTZ R53, R76, R53 ;  /* 0x000000354c357221 */ /* 0x000fe20000010000 */
[C---:B------:R-:W-:Y:S01]  /*8400*/  FFMA.FTZ R63, R144.reuse, R194, R63 ;  /* 0x000000c2903f7223 */ /* 0x040fe2000001003f */
[----:B------:R-:W-:Y:S01]  /*8410*/  FFMA.FTZ R66, R144, R193, -R66 ;  /* 0x000000c190427223 */ /* 0x000fe20000010842 */
[----:B------:R-:W-:Y:S01]  /*8420*/  FMUL.FTZ R74, R62, UR31 ;  /* 0x0000001f3e4a7c20 */ /* 0x000fe20008410000 */
[----:B------:R-:W-:Y:S01]  /*8430*/  FFMA.FTZ R65, -R169, R65, R220 ;  /* 0x00000041a9417223 */ /* 0x000fe200000101dc */
[----:B0-----:R-:W-:Y:S01]  /*8440*/  FFMA.FTZ R77, R106, R73, R75 ;  /* 0x000000496a4d7223 */ /* 0x001fe2000001004b */
[----:B------:R-:W-:Y:S01]  /*8450*/  FMUL.FTZ R73, R59, UR31 ;  /* 0x0000001f3b497c20 */ /* 0x000fe20008410000 */
[----:B------:R-:W-:Y:S01]  /*8460*/  FMUL.FTZ R84, R81, R82 ;  /* 0x0000005251547220 */ /* 0x000fe20000410000 */
[----:B------:R-:W-:Y:S01]  /*8470*/  FADD.FTZ R196, R196, R63 ;  /* 0x0000003fc4c47221 */ /* 0x000fe20000010000 */
[----:B------:R-:W-:Y:S01]  /*8480*/  FADD.FTZ R195, R195, R66 ;  /* 0x00000042c3c37221 */ /* 0x000fe20000010000 */
[----:B------:R-:W-:Y:S01]  /*8490*/  FFMA.FTZ R76, R62, UR46, -R73 ;  /* 0x0000002e3e4c7c23 */ /* 0x000fe20008010849 */
[-C--:B------:R-:W-:Y:S01]  /*84a0*/  FMUL.FTZ R62, R40, R59.reuse ;  /* 0x0000003b283e7220 */ /* 0x080fe20000410000 */
[----:B------:R-:W-:Y:S01]  /*84b0*/  FFMA.FTZ R72, R169, R59, R72 ;  /* 0x0000003ba9487223 */ /* 0x000fe20000010048 */
[----:B------:R-:W-:Y:S01]  /*84c0*/  FFMA.FTZ R74, R59, UR46, R74 ;  /* 0x0000002e3b4a7c23 */ /* 0x000fe2000801004a */
[C---:B------:R-:W-:Y:S01]  /*84d0*/  FMUL.FTZ R76, R81.reuse, R76 ;  /* 0x0000004c514c7220 */ /* 0x040fe20000410000 */
[-C--:B------:R-:W-:Y:S01]  /*84e0*/  FMUL.FTZ R81, R81, R62.reuse ;  /* 0x0000003e51517220 */ /* 0x080fe20000410000 */
[-C--:B------:R-:W-:Y:S01]  /*84f0*/  FFMA.FTZ R129, R65, R62.reuse, R84 ;  /* 0x0000003e41817223 */ /* 0x080fe20000010054 */
[----:B------:R-:W-:Y:S01]  /*8500*/  FMUL.FTZ R73, R107, R62 ;  /* 0x0000003e6b497220 */ /* 0x000fe20000410000 */
[C---:B------:R-:W-:Y:S01]  /*8510*/  FMUL.FTZ R62, R145.reuse, R196 ;  /* 0x000000c4913e7220 */ /* 0x040fe20000410000 */
[-C--:B------:R-:W-:Y:S01]  /*8520*/  FMUL.FTZ R59, R145, R195.reuse ;  /* 0x000000c3913b7220 */ /* 0x080fe20000410000 */
[----:B------:R-:W-:Y:S01]  /*8530*/  FMUL.FTZ R63, R39, R108 ;  /* 0x0000006c273f7220 */ /* 0x000fe20000410000 */
[C---:B------:R-:W-:Y:S01]  /*8540*/  FFMA.FTZ R130, R65.reuse, R82, -R81 ;  /* 0x0000005241827223 */ /* 0x040fe20000010851 */
[C---:B------:R-:W-:Y:S01]  /*8550*/  FFMA.FTZ R62, R146.reuse, R195, -R62 ;  /* 0x000000c3923e7223 */ /* 0x040fe2000001083e */
[----:B------:R-:W-:Y:S01]  /*8560*/  FFMA.FTZ R59, R146, R196, R59 ;  /* 0x000000c4923b7223 */ /* 0x000fe2000001003b */
[----:B------:R-:W-:Y:S01]  /*8570*/  FFMA.FTZ R74, R65, R74, R76 ;  /* 0x0000004a414a7223 */ /* 0x000fe2000001004c */
[----:B------:R-:W-:Y:S01]  /*8580*/  FFMA.FTZ R65, -R170, R63, R219 ;  /* 0x0000003faa417223 */ /* 0x000fe200000101db */
[----:B------:R-:W-:Y:S01]  /*8590*/  FADD.FTZ R197, R197, R62 ;  /* 0x0000003ec5c57221 */ /* 0x000fe20000010000 */
[----:B------:R-:W-:Y:S01]  /*85a0*/  FADD.FTZ R198, R198, R59 ;  /* 0x0000003bc6c67221 */ /* 0x000fe20000010000 */
[C---:B------:R-:W-:Y:S01]  /*85b0*/  FMUL.FTZ R59, R80.reuse, R93 ;  /* 0x0000005d503b7220 */ /* 0x040fe20000410000 */
[----:B------:R-:W-:Y:S01]  /*85c0*/  FFMA.FTZ R80, R80, -R63, R221 ;  /* 0x8000003f50507223 */ /* 0x000fe200000100dd */
[CC--:B------:R-:W-:Y:S01]  /*85d0*/  FMUL.FTZ R63, R147.reuse, R197.reuse ;  /* 0x000000c5933f7220 */ /* 0x0c0fe20000410000 */
[----:B------:R-:W-:Y:S01]  /*85e0*/  FMUL.FTZ R66, R147, R198 ;  /* 0x000000c693427220 */ /* 0x000fe20000410000 */
[-C--:B------:R-:W-:Y:S01]  /*85f0*/  FFMA.FTZ R23, R40, R72.reuse, R23 ;  /* 0x0000004828177223 */ /* 0x080fe20000010017 */
[----:B------:R-:W-:Y:S01]  /*8600*/  FFMA.FTZ R62, R107, R72, R74 ;  /* 0x000000486b3e7223 */ /* 0x000fe2000001004a */
[----:B------:R-:W-:Y:S01]  /*8610*/  FFMA.FTZ R63, R148, R198, R63 ;  /* 0x000000c6943f7223 */ /* 0x000fe2000001003f */
[----:B------:R-:W-:Y:S01]  /*8620*/  FMUL.FTZ R72, R92, UR31 ;  /* 0x0000001f5c487c20 */ /* 0x000fe20008410000 */
[----:B------:R-:W-:Y:S01]  /*8630*/  FFMA.FTZ R66, R148, R197, -R66 ;  /* 0x000000c594427223 */ /* 0x000fe20000010842 */
[----:B------:R0:W-:Y:S01]  /*8640*/  STS [R58+0x4248], R73 ;  /* 0x004248493a007388 */ /* 0x0001e20000000800 */
[----:B------:R-:W-:Y:S01]  /*8650*/  FADD.FTZ R200, R200, R63 ;  /* 0x0000003fc8c87221 */ /* 0x000fe20000010000 */
[----:B------:R-:W-:Y:S01]  /*8660*/  FFMA.FTZ R63, R93, UR46, -R72 ;  /* 0x0000002e5d3f7c23 */ /* 0x000fe20008010848 */
[----:B------:R-:W-:Y:S01]  /*8670*/  FADD.FTZ R199, R199, R66 ;  /* 0x00000042c7c77221 */ /* 0x000fe20000010000 */
[----:B------:R-:W-:Y:S01]  /*8680*/  FADD.FTZ R54, R77, R54 ;  /* 0x000000364d367221 */ /* 0x000fe20000010000 */
[C---:B------:R-:W-:Y:S01]  /*8690*/  FMUL.FTZ R66, R149.reuse, R200 ;  /* 0x000000c895427220 */ /* 0x040fe20000410000 */
[----:B------:R-:W-:Y:S01]  /*86a0*/  FMUL.FTZ R74, R80, R63 ;  /* 0x0000003f504a7220 */ /* 0x000fe20000410000 */
[-C--:B------:R-:W-:Y:S01]  /*86b0*/  FMUL.FTZ R63, R149, R199.reuse ;  /* 0x000000c7953f7220 */ /* 0x080fe20000410000 */
[----:B------:R-:W-:Y:S01]  /*86c0*/  FFMA.FTZ R59, R170, R92, R59 ;  /* 0x0000005caa3b7223 */ /* 0x000fe2000001003b */
[C---:B------:R-:W-:Y:S01]  /*86d0*/  FFMA.FTZ R66, R150.reuse, R199, -R66 ;  /* 0x000000c796427223 */ /* 0x040fe20000010842 */
[----:B0-----:R-:W-:Y:S01]  /*86e0*/  FMUL.FTZ R73, R93, UR31 ;  /* 0x0000001f5d497c20 */ /* 0x001fe20008410000 */
[----:B------:R-:W-:Y:S01]  /*86f0*/  FMUL.FTZ R93, R39, R93 ;  /* 0x0000005d275d7220 */ /* 0x000fe20000410000 */
[----:B------:R-:W-:Y:S01]  /*8700*/  FFMA.FTZ R63, R150, R200, R63 ;  /* 0x000000c8963f7223 */ /* 0x000fe2000001003f */
[----:B------:R-:W-:Y:S01]  /*8710*/  FADD.FTZ R201, R201, R66 ;  /* 0x00000042c9c97221 */ /* 0x000fe20000010000 */
[----:B------:R-:W-:Y:S01]  /*8720*/  FFMA.FTZ R72, R92, UR46, R73 ;  /* 0x0000002e5c487c23 */ /* 0x000fe20008010049 */
[----:B------:R-:W-:Y:S01]  /*8730*/  FMUL.FTZ R73, R39, R92 ;  /* 0x0000005c27497220 */ /* 0x000fe20000410000 */
[----:B------:R-:W-:Y:S01]  /*8740*/  FMUL.FTZ R76, R80, R93 ;  /* 0x0000005d504c7220 */ /* 0x000fe20000410000 */
[----:B------:R-:W-:Y:S01]  /*8750*/  FADD.FTZ R202, R202, R63 ;  /* 0x0000003fcaca7221 */ /* 0x000fe20000010000 */
[C---:B------:R-:W-:Y:S01]  /*8760*/  FFMA.FTZ R63, R65.reuse, R72, R74 ;  /* 0x00000048413f7223 */ /* 0x040fe2000001004a */
[-C--:B------:R-:W-:Y:S01]  /*8770*/  FMUL.FTZ R132, R80, R73.reuse ;  /* 0x0000004950847220 */ /* 0x080fe20000410000 */
[-C--:B------:R-:W-:Y:S01]  /*8780*/  FFMA.FTZ R131, R65, R73.reuse, R76 ;  /* 0x0000004941837223 */ /* 0x080fe2000001004c */
[----:B------:R-:W-:Y:S01]  /*8790*/  FMUL.FTZ R66, R151, R202 ;  /* 0x000000ca97427220 */ /* 0x000fe20000410000 */
[C---:B------:R-:W-:Y:S01]  /*87a0*/  FMUL.FTZ R77, R108.reuse, R73 ;  /* 0x000000496c4d7220 */ /* 0x040fe20000410000 */
[----:B------:R-:W-:Y:S01]  /*87b0*/  FFMA.FTZ R132, R65, R93, -R132 ;  /* 0x0000005d41847223 */ /* 0x000fe20000010884 */
[----:B------:R-:W-:Y:S01]  /*87c0*/  FMUL.FTZ R65, R151, R201 ;  /* 0x000000c997417220 */ /* 0x000fe20000410000 */
[----:B------:R-:W-:Y:S01]  /*87d0*/  FMUL.FTZ R92, R47, R116 ;  /* 0x000000742f5c7220 */ /* 0x000fe20000410000 */
[----:B------:R-:W-:Y:S01]  /*87e0*/  FMUL.FTZ R75, R107, R82 ;  /* 0x000000526b4b7220 */ /* 0x000fe20000410000 */
[----:B------:R-:W-:Y:S01]  /*87f0*/  FMUL.FTZ R81, R108, R93 ;  /* 0x0000005d6c517220 */ /* 0x000fe20000410000 */
[C---:B------:R-:W-:Y:S01]  /*8800*/  FFMA.FTZ R73, R152.reuse, R202, R65 ;  /* 0x000000ca98497223 */ /* 0x040fe20000010041 */
[----:B------:R-:W-:Y:S01]  /*8810*/  FFMA.FTZ R152, R152, R201, -R66 ;  /* 0x000000c998987223 */ /* 0x000fe20000010842 */
[----:B------:R-:W-:Y:S01]  /*8820*/  FMUL.FTZ R72, R42, R109 ;  /* 0x0000006d2a487220 */ /* 0x000fe20000410000 */
[----:B------:R-:W-:Y:S01]  /*8830*/  FMUL.FTZ R86, R48, R115 ;  /* 0x0000007330567220 */ /* 0x000fe20000410000 */
[-C--:B------:R-:W-:Y:S01]  /*8840*/  FFMA.FTZ R93, -R154, R92.reuse, R235 ;  /* 0x0000005c9a5d7223 */ /* 0x080fe200000101eb */
[----:B------:R-:W-:Y:S01]  /*8850*/  FADD.FTZ R203, R203, R152 ;  /* 0x00000098cbcb7221 */ /* 0x000fe20000010000 */
[----:B------:R-:W-:Y:S01]  /*8860*/  FADD.FTZ R204, R204, R73 ;  /* 0x00000049cccc7221 */ /* 0x000fe20000010000 */
[----:B------:R-:W-:Y:S01]  /*8870*/  FFMA.FTZ R92, R156, -R92, R233 ;  /* 0x8000005c9c5c7223 */ /* 0x000fe200000100e9 */
[----:B------:R0:W-:Y:S01]  /*8880*/  STS [R58+0x424c], R75 ;  /* 0x00424c4b3a007388 */ /* 0x0001e20000000800 */
[----:B------:R-:W-:Y:S01]  /*8890*/  FMUL.FTZ R133, R47, R203 ;  /* 0x000000cb2f857220 */ /* 0x000fe20000410000 */
[----:B------:R-:W-:Y:S01]  /*88a0*/  FFMA.FTZ R65, -R165, R72, R224 ;  /* 0x00000048a5417223 */ /* 0x000fe200000101e0 */
[----:B------:R-:W-:Y:S01]  /*88b0*/  FMUL.FTZ R134, R48, R201 ;  /* 0x000000c930867220 */ /* 0x000fe20000410000 */
[----:B------:R1:W-:Y:S01]  /*88c0*/  STS [R58+0x4274], R87 ;  /* 0x004274573a007388 */ /* 0x0003e20000000800 */
[----:B------:R-:W-:Y:S01]  /*88d0*/  FMUL.FTZ R135, R47, R204 ;  /* 0x000000cc2f877220 */ /* 0x000fe20000410000 */
[----:B------:R-:W-:Y:S01]  /*88e0*/  FMUL.FTZ R73, R190, UR31 ;  /* 0x0000001fbe497c20 */ /* 0x000fe20008410000 */
[----:B------:R-:W-:Y:S01]  /*88f0*/  FMUL.FTZ R136, R48, R202 ;  /* 0x000000ca30887220 */ /* 0x000fe20000410000 */
[----:B------:R-:W-:Y:S01]  /*8900*/  FMUL.FTZ R138, R42, R190 ;  /* 0x000000be2a8a7220 */ /* 0x000fe20000410000 */
[----:B------:R-:W-:Y:S01]  /*8910*/  FMUL.FTZ R83, R106, R83 ;  /* 0x000000536a537220 */ /* 0x000fe20000410000 */
[C---:B0-----:R-:W-:Y:S01]  /*8920*/  FMUL.FTZ R75, R167.reuse, R188 ;  /* 0x000000bca74b7220 */ /* 0x041fe20000410000 */
[----:B------:R-:W-:Y:S01]  /*8930*/  FFMA.FTZ R167, R167, -R72, R226 ;  /* 0x80000048a7a77223 */ /* 0x000fe200000100e2 */
[----:B------:R-:W-:Y:S01]  /*8940*/  FMUL.FTZ R72, R92, R133 ;  /* 0x000000855c487220 */ /* 0x000fe20000410000 */
[C---:B------:R-:W-:Y:S01]  /*8950*/  FFMA.FTZ R84, R188.reuse, UR46, -R73 ;  /* 0x0000002ebc547c23 */ /* 0x040fe20008010849 */
[-C--:B-1----:R-:W-:Y:S01]  /*8960*/  FFMA.FTZ R87, -R153, R86.reuse, R236 ;  /* 0x0000005699577223 */ /* 0x082fe200000101ec */
[----:B------:R-:W-:Y:S01]  /*8970*/  FFMA.FTZ R86, R155, -R86, R234 ;  /* 0x800000569b567223 */ /* 0x000fe200000100ea */
[-C--:B------:R-:W-:Y:S01]  /*8980*/  FFMA.FTZ R72, R93, R135.reuse, R72 ;  /* 0x000000875d487223 */ /* 0x080fe20000010048 */
[----:B------:R-:W-:Y:S01]  /*8990*/  FFMA.FTZ R66, R165, R190, R75 ;  /* 0x000000bea5427223 */ /* 0x000fe2000001004b */
[----:B------:R-:W-:Y:S01]  /*89a0*/  FMUL.FTZ R85, R188, UR31 ;  /* 0x0000001fbc557c20 */ /* 0x000fe20008410000 */
[----:B------:R-:W-:Y:S01]  /*89b0*/  FMUL.FTZ R74, R86, R134 ;  /* 0x00000086564a7220 */ /* 0x000fe20000410000 */
[----:B------:R-:W-:Y:S01]  /*89c0*/  FADD.FTZ R72, RZ, R72 ;  /* 0x00000048ff487221 */ /* 0x000fe20000010000 */
[----:B------:R0:W-:Y:S01]  /*89d0*/  STS [R58+0x4240], R77 ;  /* 0x0042404d3a007388 */ /* 0x0001e20000000800 */
[----:B------:R-:W-:Y:S01]  /*89e0*/  FMUL.FTZ R82, R45, R114 ;  /* 0x000000722d527220 */ /* 0x000fe20000410000 */
[----:B------:R-:W-:Y:S01]  /*89f0*/  FFMA.FTZ R73, R87, R136, R74 ;  /* 0x0000008857497223 */ /* 0x000fe2000001004a */
[----:B------:R-:W-:Y:S01]  /*8a00*/  FMUL.FTZ R188, R42, R188 ;  /* 0x000000bc2abc7220 */ /* 0x000fe20000410000 */
[----:B------:R1:W-:Y:S01]  /*8a10*/  STS [R58+0x4254], R83 ;  /* 0x004254533a007388 */ /* 0x0003e20000000800 */
[----:B------:R-:W-:Y:S01]  /*8a20*/  FMUL.FTZ R74, R86, R136 ;  /* 0x00000088564a7220 */ /* 0x000fe20000410000 */
[----:B------:R-:W-:Y:S01]  /*8a30*/  FADD.FTZ R75, R72, R73 ;  /* 0x00000049484b7221 */ /* 0x000fe20000010000 */
[----:B------:R-:W-:Y:S01]  /*8a40*/  FMUL.FTZ R72, R92, R135 ;  /* 0x000000875c487220 */ /* 0x000fe20000410000 */
[----:B------:R-:W-:Y:S01]  /*8a50*/  FMUL.FTZ R76, R167, R188 ;  /* 0x000000bca74c7220 */ /* 0x000fe20000410000 */
[----:B------:R-:W-:Y:S01]  /*8a60*/  FMUL.FTZ R80, R46, R113 ;  /* 0x000000712e507220 */ /* 0x000fe20000410000 */
[----:B0-----:R-:W-:Y:S01]  /*8a70*/  FMUL.FTZ R77, R109, R138 ;  /* 0x0000008a6d4d7220 */ /* 0x001fe20000410000 */
[----:B------:R-:W-:Y:S01]  /*8a80*/  FFMA.FTZ R72, R93, R133, -R72 ;  /* 0x000000855d487223 */ /* 0x000fe20000010848 */
[C---:B------:R-:W-:Y:S01]  /*8a90*/  FMUL.FTZ R137, R45.reuse, R199 ;  /* 0x000000c72d897220 */ /* 0x040fe20000410000 */
[----:B------:R-:W-:Y:S01]  /*8aa0*/  FMUL.FTZ R139, R45, R200 ;  /* 0x000000c82d8b7220 */ /* 0x000fe20000410000 */
[-C--:B-1----:R-:W-:Y:S01]  /*8ab0*/  FFMA.FTZ R83, -R158, R82.reuse, R231 ;  /* 0x000000529e537223 */ /* 0x082fe200000101e7 */
[----:B------:R-:W-:Y:S01]  /*8ac0*/  FFMA.FTZ R82, R160, -R82, R79 ;  /* 0x80000052a0527223 */ /* 0x000fe2000001004f */
[----:B------:R0:W-:Y:S01]  /*8ad0*/  STS [R58+0x4238], R77 ;  /* 0x0042384d3a007388 */ /* 0x0001e20000000800 */
[-C--:B------:R-:W-:Y:S01]  /*8ae0*/  FMUL.FTZ R140, R167, R138.reuse ;  /* 0x0000008aa78c7220 */ /* 0x080fe20000410000 */
[----:B------:R-:W-:Y:S01]  /*8af0*/  FFMA.FTZ R138, R65, R138, R76 ;  /* 0x0000008a418a7223 */ /* 0x000fe2000001004c */
[----:B------:R-:W-:Y:S01]  /*8b00*/  FFMA.FTZ R73, R87, R134, -R74 ;  /* 0x0000008657497223 */ /* 0x000fe2000001084a */
[----:B------:R1:W-:Y:S01]  /*8b10*/  STS [R58+0x4244], R81 ;  /* 0x004244513a007388 */ /* 0x0003e20000000800 */
[----:B------:R-:W-:Y:S01]  /*8b20*/  FADD.FTZ R72, RZ, R72 ;  /* 0x00000048ff487221 */ /* 0x000fe20000010000 */
[C---:B------:R-:W-:Y:S01]  /*8b30*/  FMUL.FTZ R76, R82.reuse, R137 ;  /* 0x00000089524c7220 */ /* 0x040fe20000410000 */
[-C--:B------:R-:W-:Y:S01]  /*8b40*/  FMUL.FTZ R74, R82, R139.reuse ;  /* 0x0000008b524a7220 */ /* 0x080fe20000410000 */
[----:B------:R-:W-:Y:S01]  /*8b50*/  FMUL.FTZ R142, R46, R198 ;  /* 0x000000c62e8e7220 */ /* 0x000fe20000410000 */
[----:B------:R-:W-:Y:S01]  /*8b60*/  FADD.FTZ R72, R72, R73 ;  /* 0x0000004948487221 */ /* 0x000fe20000010000 */
[----:B0-----:R-:W-:Y:S01]  /*8b70*/  FMUL.FTZ R77, R109, R188 ;  /* 0x000000bc6d4d7220 */ /* 0x001fe20000410000 */
[C---:B------:R-:W-:Y:S01]  /*8b80*/  FFMA.FTZ R76, R83.reuse, R139, R76 ;  /* 0x0000008b534c7223 */ /* 0x040fe2000001004c */
[----:B------:R-:W-:Y:S01]  /*8b90*/  FMUL.FTZ R144, R46, R197 ;  /* 0x000000c52e907220 */ /* 0x000fe20000410000 */
[----:B------:R-:W-:Y:S01]  /*8ba0*/  FFMA.FTZ R73, R83, R137, -R74 ;  /* 0x0000008953497223 */ /* 0x000fe2000001084a */
[-C--:B-1----:R-:W-:Y:S01]  /*8bb0*/  FFMA.FTZ R81, -R157, R80.reuse, R232 ;  /* 0x000000509d517223 */ /* 0x082fe200000101e8 */
[----:B------:R-:W-:Y:S01]  /*8bc0*/  FFMA.FTZ R80, R159, -R80, R78 ;  /* 0x800000509f507223 */ /* 0x000fe2000001004e */
[----:B------:R0:W-:Y:S01]  /*8bd0*/  STS [R58+0x423c], R77 ;  /* 0x00423c4d3a007388 */ /* 0x0001e20000000800 */
[----:B------:R-:W-:Y:S01]  /*8be0*/  FADD.FTZ R75, R75, R76 ;  /* 0x0000004c4b4b7221 */ /* 0x000fe20000010000 */
[----:B------:R-:W-:Y:S01]  /*8bf0*/  FADD.FTZ R72, R72, R73 ;  /* 0x0000004948487221 */ /* 0x000fe20000010000 */
[----:B------:R-:W-:Y:S01]  /*8c00*/  FMUL.FTZ R74, R80, R144 ;  /* 0x00000090504a7220 */ /* 0x000fe20000410000 */
[C---:B------:R-:W-:Y:S01]  /*8c10*/  FMUL.FTZ R76, R41.reuse, R110 ;  /* 0x0000006e294c7220 */ /* 0x040fe20000410000 */
[C---:B------:R-:W-:Y:S01]  /*8c20*/  FMUL.FTZ R145, R41.reuse, R192 ;  /* 0x000000c029917220 */ /* 0x040fe20000410000 */
[----:B------:R-:W-:Y:S01]  /*8c30*/  FMUL.FTZ R149, R41, R191 ;  /* 0x000000bf29957220 */ /* 0x000fe20000410000 */
[-C--:B------:R-:W-:Y:S01]  /*8c40*/  FFMA.FTZ R74, R81, R142.reuse, R74 ;  /* 0x0000008e514a7223 */ /* 0x080fe2000001004a */
[----:B------:R-:W-:Y:S01]  /*8c50*/  FMUL.FTZ R152, R44, R193 ;  /* 0x000000c12c987220 */ /* 0x000fe20000410000 */
[----:B------:R-:W-:Y:S01]  /*8c60*/  FMUL.FTZ R151, R110, R145 ;  /* 0x000000916e977220 */ /* 0x000fe20000410000 */
[----:B0-----:R-:W-:Y:S01]  /*8c70*/  FMUL.FTZ R77, R80, R142 ;  /* 0x0000008e504d7220 */ /* 0x001fe20000410000 */
[----:B------:R-:W-:Y:S01]  /*8c80*/  FADD.FTZ R141, R75, R74 ;  /* 0x0000004a4b8d7221 */ /* 0x000fe20000010000 */
[----:B------:R-:W-:Y:S01]  /*8c90*/  FMUL.FTZ R74, R43, R112 ;  /* 0x000000702b4a7220 */ /* 0x000fe20000410000 */
[----:B------:R-:W-:Y:S01]  /*8ca0*/  FMUL.FTZ R150, R44, R194 ;  /* 0x000000c22c967220 */ /* 0x000fe20000410000 */
[----:B------:R-:W-:Y:S01]  /*8cb0*/  FFMA.FTZ R77, R81, R144, -R77 ;  /* 0x00000090514d7223 */ /* 0x000fe2000001084d */
[----:B------:R0:W-:Y:S01]  /*8cc0*/  STS [R58+0x4230], R151 ;  /* 0x004230973a007388 */ /* 0x0001e20000000800 */
[-C--:B------:R-:W-:Y:S01]  /*8cd0*/  FFMA.FTZ R75, -R162, R74.reuse, R227 ;  /* 0x0000004aa24b7223 */ /* 0x080fe200000101e3 */
[----:B------:R-:W-:Y:S01]  /*8ce0*/  FFMA.FTZ R74, R164, -R74, R229 ;  /* 0x8000004aa44a7223 */ /* 0x000fe200000100e5 */
[----:B------:R-:W-:Y:S01]  /*8cf0*/  FADD.FTZ R143, R72, R77 ;  /* 0x0000004d488f7221 */ /* 0x000fe20000010000 */
[-C--:B------:R-:W-:Y:S01]  /*8d00*/  FFMA.FTZ R77, R168, -R76.reuse, R225 ;  /* 0x8000004ca84d7223 */ /* 0x080fe200000100e1 */
[----:B------:R-:W-:Y:S01]  /*8d10*/  FFMA.FTZ R76, -R166, R76, R223 ;  /* 0x0000004ca64c7223 */ /* 0x000fe200000101df */
[----:B------:R-:W-:Y:S01]  /*8d20*/  FMUL.FTZ R72, R44, R111 ;  /* 0x0000006f2c487220 */ /* 0x000fe20000410000 */
[-C--:B------:R-:W-:Y:S01]  /*8d30*/  FMUL.FTZ R165, R110, R149.reuse ;  /* 0x000000956ea57220 */ /* 0x080fe20000410000 */
[----:B------:R-:W-:Y:S01]  /*8d40*/  FMUL.FTZ R147, R77, R149 ;  /* 0x000000954d937220 */ /* 0x000fe20000410000 */
[----:B------:R-:W-:Y:S01]  /*8d50*/  FFMA.FTZ R140, R65, R188, -R140 ;  /* 0x000000bc418c7223 */ /* 0x000fe2000001088c */
[-C--:B0-----:R-:W-:Y:S01]  /*8d60*/  FMUL.FTZ R151, R77, R145.reuse ;  /* 0x000000914d977220 */ /* 0x081fe20000410000 */
[----:B------:R-:W-:Y:S01]  /*8d70*/  FFMA.FTZ R73, -R161, R72, R228 ;  /* 0x00000048a1497223 */ /* 0x000fe200000101e4 */
[C---:B------:R-:W-:Y:S01]  /*8d80*/  FFMA.FTZ R172, R76.reuse, R145, R147 ;  /* 0x000000914cac7223 */ /* 0x040fe20000010093 */
[C---:B------:R-:W-:Y:S01]  /*8d90*/  FMUL.FTZ R147, R43.reuse, R195 ;  /* 0x000000c32b937220 */ /* 0x040fe20000410000 */
[----:B------:R-:W-:Y:S01]  /*8da0*/  FMUL.FTZ R145, R43, R196 ;  /* 0x000000c42b917220 */ /* 0x000fe20000410000 */
[----:B------:R-:W-:Y:S01]  /*8db0*/  FFMA.FTZ R72, R163, -R72, R230 ;  /* 0x80000048a3487223 */ /* 0x000fe200000100e6 */
[----:B------:R-:W-:Y:S01]  /*8dc0*/  FFMA.FTZ R174, R76, R149, -R151 ;  /* 0x000000954cae7223 */ /* 0x000fe20000010897 */
[C---:B------:R-:W-:Y:S01]  /*8dd0*/  FMUL.FTZ R146, R74.reuse, R147 ;  /* 0x000000934a927220 */ /* 0x040fe20000410000 */
[-C--:B------:R-:W-:Y:S01]  /*8de0*/  FMUL.FTZ R148, R74, R145.reuse ;  /* 0x000000914a947220 */ /* 0x080fe20000410000 */
[C---:B------:R-:W-:Y:S01]  /*8df0*/  FMUL.FTZ R170, R72.reuse, R152 ;  /* 0x0000009848aa7220 */ /* 0x040fe20000410000 */
[-C--:B------:R-:W-:Y:S01]  /*8e00*/  FMUL.FTZ R149, R72, R150.reuse ;  /* 0x0000009648957220 */ /* 0x080fe20000410000 */
[C---:B------:R-:W-:Y:S01]  /*8e10*/  FFMA.FTZ R146, R75.reuse, R145, R146 ;  /* 0x000000914b927223 */ /* 0x040fe20000010092 */
[----:B------:R-:W-:Y:S01]  /*8e20*/  FFMA.FTZ R148, R75, R147, -R148 ;  /* 0x000000934b947223 */ /* 0x000fe20000010894 */
[----:B------:R-:W-:Y:S01]  /*8e30*/  FFMA.FTZ R170, R73, R150, R170 ;  /* 0x0000009649aa7223 */ /* 0x000fe200000100aa */
[-C--:B------:R-:W-:Y:S01]  /*8e40*/  FMUL.FTZ R151, R111, R152.reuse ;  /* 0x000000986f977220 */ /* 0x080fe20000410000 */
[----:B------:R-:W-:Y:S01]  /*8e50*/  FADD.FTZ R141, R141, R146 ;  /* 0x000000928d8d7221 */ /* 0x000fe20000010000 */
[----:B------:R-:W-:Y:S01]  /*8e60*/  FADD.FTZ R143, R143, R148 ;  /* 0x000000948f8f7221 */ /* 0x000fe20000010000 */
[----:B------:R-:W-:Y:S01]  /*8e70*/  FFMA.FTZ R146, R73, R152, -R149 ;  /* 0x0000009849927223 */ /* 0x000fe20000010895 */
[----:B------:R-:W-:Y:S01]  /*8e80*/  FMUL.FTZ R149, R111, R150 ;  /* 0x000000966f957220 */ /* 0x000fe20000410000 */
[----:B------:R-:W-:Y:S01]  /*8e90*/  FADD.FTZ R141, R141, R170 ;  /* 0x000000aa8d8d7221 */ /* 0x000fe20000010000 */
[C---:B------:R-:W-:Y:S01]  /*8ea0*/  FMUL.FTZ R145, R112.reuse, R145 ;  /* 0x0000009170917220 */ /* 0x040fe20000410000 */
        /* <DEDUP_REMOVED lines=21> */
[----:B------:R-:W-:Y:S01]  /*9000*/  IADD3 R143, PT, PT, R120, 0x600, RZ ;  /* 0x00000600788f7810 */ /* 0x000fe20007ffe0ff */
[----:B------:R-:W-:Y:S01]  /*9010*/  FADD.FTZ R129, R127, R94 ;  /* 0x0000005e7f817221 */ /* 0x000fe20000010000 */
[C---:B------:R-:W-:Y:S01]  /*9020*/  FMUL.FTZ R127, R115.reuse, R136 ;  /* 0x00000088737f7220 */ /* 0x040fe20000410000 */
[----:B------:R-:W-:Y:S01]  /*9030*/  FADD.FTZ R128, R128, R95 ;  /* 0x0000005f80807221 */ /* 0x000fe20000010000 */
[----:B------:R-:W-:Y:S01]  /*9040*/  FMUL.FTZ R95, R115, R134 ;  /* 0x00000086735f7220 */ /* 0x000fe20000410000 */
[----:B------:R-:W-:Y:S01]  /*9050*/  FADD.FTZ R129, R129, R126 ;  /* 0x0000007e81817221 */ /* 0x000fe20000010000 */
[----:B------:R1:W-:Y:S01]  /*9060*/  STS [R58+0x422c], R151 ;  /* 0x00422c973a007388 */ /* 0x0003e20000000800 */
[----:B------:R-:W-:Y:S01]  /*9070*/  FADD.FTZ R125, R128, R125 ;  /* 0x0000007d807d7221 */ /* 0x000fe20000010000 */
[C---:B0-----:R-:W-:Y:S01]  /*9080*/  IADD3 R149, PT, PT, R120.reuse, 0x780, RZ ;  /* 0x0000078078957810 */ /* 0x041fe20007ffe0ff */
[----:B------:R-:W-:Y:S01]  /*9090*/  FADD.FTZ R122, R129, R122 ;  /* 0x0000007a817a7221 */ /* 0x000fe20000010000 */
[----:B------:R0:W-:Y:S01]  /*90a0*/  STS [R58+0x4220], R145 ;  /* 0x004220913a007388 */ /* 0x0001e20000000800 */
[----:B------:R-:W-:Y:S01]  /*90b0*/  FADD.FTZ R125, R125, R124 ;  /* 0x0000007c7d7d7221 */ /* 0x000fe20000010000 */
[----:B------:R-:W-:Y:S01]  /*90c0*/  IADD3 R129, PT, PT, R120, 0x180, RZ ;  /* 0x0000018078817810 */ /* 0x000fe20007ffe0ff */
[----:B------:R-:W-:Y:S01]  /*90d0*/  FADD.FTZ R122, R122, R67 ;  /* 0x000000437a7a7221 */ /* 0x000fe20000010000 */
[----:B------:R2:W-:Y:S01]  /*90e0*/  STS [R58+0x4224], R147 ;  /* 0x004224933a007388 */ /* 0x0005e20000000800 */
[----:B------:R-:W-:Y:S01]  /*90f0*/  IADD3 R165, PT, PT, R120, 0x880, RZ ;  /* 0x0000088078a57810 */ /* 0x000fe20007ffe0ff */
[----:B------:R-:W-:Y:S01]  /*9100*/  FADD.FTZ R125, R125, R70 ;  /* 0x000000467d7d7221 */ /* 0x000fe20000010000 */
[----:B------:R-:W-:Y:S01]  /*9110*/  FADD.FTZ R67, R122, R57 ;  /* 0x000000397a437221 */ /* 0x000fe20000010000 */
[----:B------:R3:W-:Y:S01]  /*9120*/  STS [R58+0x4218], R131 ;  /* 0x004218833a007388 */ /* 0x0007e20000000800 */
[----:B-1----:R-:W-:Y:S01]  /*9130*/  LOP3.LUT R151, R120, 0x800, RZ, 0xfc, !PT ;  /* 0x0000080078977812 */ /* 0x002fe200078efcff */
[----:B------:R-:W-:Y:S01]  /*9140*/  FFMA.FTZ R85, R190, UR46, R85 ;  /* 0x0000002ebe557c23 */ /* 0x000fe20008010055 */
[C---:B------:R-:W-:Y:S01]  /*9150*/  IADD3 R57, PT, PT, R120.reuse, 0x80, RZ ;  /* 0x0000008078397810 */ /* 0x040fe20007ffe0ff */
[----:B------:R1:W-:Y:S01]  /*9160*/  STS [R58+0x421c], R141 ;  /* 0x00421c8d3a007388 */ /* 0x0003e20000000800 */
[C---:B0-----:R-:W-:Y:S01]  /*9170*/  IADD3 R145, PT, PT, R120.reuse, 0x680, RZ ;  /* 0x0000068078917810 */ /* 0x041fe20007ffe0ff */
[----:B------:R-:W-:Y:S01]  /*9180*/  FADD.FTZ R70, R125, R56 ;  /* 0x000000387d467221 */ /* 0x000fe20000010000 */
[C---:B--2---:R-:W-:Y:S01]  /*9190*/  IADD3 R147, PT, PT, R120.reuse, 0x700, RZ ;  /* 0x0000070078937810 */ /* 0x044fe20007ffe0ff */
[----:B------:R0:W-:Y:S01]  /*91a0*/  STS [R58+0x4210], R139 ;  /* 0x0042108b3a007388 */ /* 0x0001e20000000800 */
[----:B------:R-:W-:Y:S01]  /*91b0*/  IADD3 R167, PT, PT, R120, 0x900, RZ ;  /* 0x0000090078a77810 */ /* 0x000fe20007ffe0ff */
[----:B------:R-:W-:Y:S01]  /*91c0*/  FMUL.FTZ R79, R14, -R79 ;  /* 0x8000004f0e4f7220 */ /* 0x000fe20000410000 */
[C---:B---3--:R-:W-:Y:S01]  /*91d0*/  IADD3 R131, PT, PT, R120.reuse, 0x300, RZ ;  /* 0x0000030078837810 */ /* 0x048fe20007ffe0ff */
[----:B------:R2:W-:Y:S01]  /*91e0*/  STS [R58+0x4214], R137 ;  /* 0x004214893a007388 */ /* 0x0005e20000000800 */
[----:B------:R-:W-:Y:S01]  /*91f0*/  IADD3 R169, PT, PT, R120, 0x980, RZ ;  /* 0x0000098078a97810 */ /* 0x000fe20007ffe0ff */
[----:B------:R-:W-:Y:S01]  /*9200*/  FMUL.FTZ R223, R10, R223 ;  /* 0x000000df0adf7220 */ /* 0x000fe20000410000 */
[C---:B-1----:R-:W-:Y:S01]  /*9210*/  IADD3 R141, PT, PT, R120.reuse, 0x580, RZ ;  /* 0x00000580788d7810 */ /* 0x042fe20007ffe0ff */
[----:B------:R1:W-:Y:S01]  /*9220*/  STS [R58+0x4208], R127 ;  /* 0x0042087f3a007388 */ /* 0x0003e20000000800 */
[----:B------:R-:W-:Y:S01]  /*9230*/  IADD3 R171, PT, PT, R120, 0xa00, RZ ;  /* 0x00000a0078ab7810 */ /* 0x000fe20007ffe0ff */
[----:B------:R-:W-:Y:S01]  /*9240*/  FMUL.FTZ R219, R8, R219 ;  /* 0x000000db08db7220 */ /* 0x000fe20000410000 */
[C---:B0-----:R-:W-:Y:S01]  /*9250*/  IADD3 R139, PT, PT, R120.reuse, 0x500, RZ ;  /* 0x00000500788b7810 */ /* 0x041fe20007ffe0ff */
[----:B------:R0:W-:Y:S01]  /*9260*/  STS [R58+0x420c], R95 ;  /* 0x00420c5f3a007388 */ /* 0x0001e20000000800 */
[----:B------:R-:W-:Y:S01]  /*9270*/  IADD3 R173, PT, PT, R120, 0xa80, RZ ;  /* 0x00000a8078ad7810 */ /* 0x000fe20007ffe0ff */
[----:B------:R-:W-:Y:S01]  /*9280*/  FMUL.FTZ R231, R14, R231 ;  /* 0x000000e70ee77220 */ /* 0x000fe20000410000 */
[C---:B--2---:R-:W-:Y:S01]  /*9290*/  IADD3 R137, PT, PT, R120.reuse, 0x380, RZ ;  /* 0x0000038078897810 */ /* 0x044fe20007ffe0ff */
[----:B------:R2:W-:Y:S01]  /*92a0*/  STS [R58+0x4200], R135 ;  /* 0x004200873a007388 */ /* 0x0005e20000000800 */
[----:B------:R-:W-:Y:S01]  /*92b0*/  IADD3 R175, PT, PT, R120, 0xb00, RZ ;  /* 0x00000b0078af7810 */ /* 0x000fe20007ffe0ff */
[----:B------:R-:W-:Y:S01]  /*92c0*/  FMUL.FTZ R227, R12, R227 ;  /* 0x000000e30ce37220 */ /* 0x000fe20000410000 */
[C---:B-1----:R-:W-:Y:S01]  /*92d0*/  IADD3 R127, PT, PT, R120.reuse, 0x100, RZ ;  /* 0x00000100787f7810 */ /* 0x042fe20007ffe0ff */
[----:B------:R1:W-:Y:S01]  /*92e0*/  STS [R58+0x4204], R133 ;  /* 0x004204853a007388 */ /* 0x0003e20000000800 */
[----:B------:R-:W-:Y:S01]  /*92f0*/  IADD3 R177, PT, PT, R120, 0xb80, RZ ;  /* 0x00000b8078b17810 */ /* 0x000fe20007ffe0ff */
[----:B------:R-:W-:Y:S01]  /*9300*/  FMUL.FTZ R229, R12, -R229 ;  /* 0x800000e50ce57220 */ /* 0x000fe20000410000 */
[----:B0-----:R-:W-:Y:S01]  /*9310*/  IADD3 R95, PT, PT, R120, 0x280, RZ ;  /* 0x00000280785f7810 */ /* 0x001fe20007ffe0ff */
[----:B------:R-:W-:Y:S01]  /*9320*/  FMUL.FTZ R221, R8, -R221 ;  /* 0x800000dd08dd7220 */ /* 0x000fe20000410000 */
[----:B------:R-:W-:Y:S01]  /*9330*/  LOP3.LUT R179, R120, 0xc00, RZ, 0xfc, !PT ;  /* 0x00000c0078b37812 */ /* 0x000fe200078efcff */
[----:B------:R-:W-:Y:S01]  /*9340*/  FMUL.FTZ R215, R6, R215 ;  /* 0x000000d706d77220 */ /* 0x000fe20000410000 */
[----:B--2---:R-:W-:Y:S01]  /*9350*/  LOP3.LUT R135, R120, 0x400, RZ, 0xfc, !PT ;  /* 0x0000040078877812 */ /* 0x004fe200078efcff */
[----:B------:R-:W-:Y:S01]  /*9360*/  FMUL.FTZ R213, R4, -R213 ;  /* 0x800000d504d57220 */ /* 0x000fe20000410000 */
[----:B------:R-:W-:Y:S01]  /*9370*/  IADD3 R181, PT, PT, R120, 0xc80, RZ ;  /* 0x00000c8078b57810 */ /* 0x000fe20007ffe0ff */
[----:B------:R-:W-:Y:S01]  /*9380*/  FMUL.FTZ R207, R2, -R207 ;  /* 0x800000cf02cf7220 */ /* 0x000fe20000410000 */
[----:B-1----:R-:W-:Y:S01]  /*9390*/  IADD3 R133, PT, PT, R120, 0x480, RZ ;  /* 0x0000048078857810 */ /* 0x002fe20007ffe0ff */
[----:B------:R-:W-:Y:S01]  /*93a0*/  FMUL.FTZ R225, R10, -R225 ;  /* 0x800000e10ae17220 */ /* 0x000fe20000410000 */
[----:B------:R-:W-:Y:S01]  /*93b0*/  IADD3 R183, PT, PT, R120, 0xd00, RZ ;  /* 0x00000d0078b77810 */ /* 0x000fe20007ffe0ff */
[----:B------:R-:W-:Y:S01]  /*93c0*/  FMUL.FTZ R217, R6, -R217 ;  /* 0x800000d906d97220 */ /* 0x000fe20000410000 */
[----:B------:R-:W-:Y:S01]  /*93d0*/  IADD3 R185, PT, PT, R120, 0xd80, RZ ;  /* 0x00000d8078b97810 */ /* 0x000fe20007ffe0ff */
[----:B------:R-:W-:Y:S01]  /*93e0*/  FMUL.FTZ R211, R4, R211 ;  /* 0x000000d304d37220 */ /* 0x000fe20000410000 */
[----:B------:R-:W-:Y:S01]  /*93f0*/  IADD3 R187, PT, PT, R120, 0xe00, RZ ;  /* 0x00000e0078bb7810 */ /* 0x000fe20007ffe0ff */
[----:B------:R-:W-:Y:S01]  /*9400*/  FMUL.FTZ R209, R2, R209 ;  /* 0x000000d102d17220 */ /* 0x000fe20000410000 */
[----:B------:R-:W-:Y:S01]  /*9410*/  IADD3 R189, PT, PT, R120, 0xe80, RZ ;  /* 0x00000e8078bd7810 */ /* 0x000fe20007ffe0ff */
[----:B------:R-:W-:Y:S01]  /*9420*/  FMUL.FTZ R78, R194, UR31 ;  /* 0x0000001fc24e7c20 */ /* 0x000fe20008410000 */
[----:B------:R-:W-:-:S02]  /*9430*/  LEA.HI R148, R151, R120, RZ, 0x1b ;  /* 0x0000007897947211 */ /* 0x000fc400078fd8ff */
[-C--:B------:R-:W-:Y:S02]  /*9440*/  LEA.HI R57, R57, R120.reuse, RZ, 0x1b ;  /* 0x0000007839397211 */ /* 0x080fe400078fd8ff */
[-C--:B------:R-:W-:Y:S02]  /*9450*/  LEA.HI R127, R127, R120.reuse, RZ, 0x1b ;  /* 0x000000787f7f7211 */ /* 0x080fe400078fd8ff */
[-C--:B------:R-:W-:Y:S02]  /*9460*/  LEA.HI R129, R129, R120.reuse, RZ, 0x1b ;  /* 0x0000007881817211 */ /* 0x080fe400078fd8ff */
[-C--:B------:R-:W-:Y:S01]  /*9470*/  LEA.HI R188, R239, R120.reuse, RZ, 0x1b ;  /* 0x00000078efbc7211 */ /* 0x080fe200078fd8ff */
[----:B------:R-:W-:Y:S01]  /*9480*/  FMUL.FTZ R239, R16, R235 ;  /* 0x000000eb10ef7220 */ /* 0x000fe20000410000 */
        /* <DEDUP_REMOVED lines=49> */
[----:B------:R-:W3:Y:S01]  /*97a0*/  LDS R189, [R190+0x4800] ;  /* 0x00480000bebd7984 */ /* 0x000ee20000000800 */
[----:B------:R-:W-:Y:S02]  /*97b0*/  LEA R142, R142, UR30, 0x2 ;  /* 0x0000001e8e8e7c11 */ /* 0x000fe4000f8e10ff */
[----:B------:R-:W-:Y:S01]  /*97c0*/  LEA R140, R140, UR30, 0x2 ;  /* 0x0000001e8c8c7c11 */ /* 0x000fe2000f8e10ff */
[----:B------:R-:W4:Y:S01]  /*97d0*/  LDS R187, [R188+0x4a00] ;  /* 0x004a0000bcbb7984 */ /* 0x000f220000000800 */
        /* <DEDUP_REMOVED lines=44> */
[----:B--2---:R-:W-:-:S03]  /*9aa0*/  FMUL.FTZ R79, R9, R224 ;  /* 0x000000e0094f7220 */ /* 0x004fc60000410000 */
[----:B------:R2:W-:Y:S01]  /*9ab0*/  STS [R58+0x8428], R239 ;  /* 0x008428ef3a007388 */ /* 0x0005e20000000800 */
[----:B---3--:R-:W-:-:S03]  /*9ac0*/  FMUL.FTZ R223, R7, R220 ;  /* 0x000000dc07df7220 */ /* 0x008fc60000410000 */
[----:B------:R3:W-:Y:S01]  /*9ad0*/  STS [R58+0x8438], R79 ;  /* 0x0084384f3a007388 */ /* 0x0007e20000000800 */
[----:B-1----:R-:W-:-:S03]  /*9ae0*/  FMUL.FTZ R219, R3, R214 ;  /* 0x000000d603db7220 */ /* 0x002fc60000410000 */
[----:B------:R1:W-:Y:S01]  /*9af0*/  STS [R58+0x8404], R241 ;  /* 0x008404f13a007388 */ /* 0x0003e20000000800 */
[----:B--2---:R-:W2:Y:S03]  /*9b00*/  LDC R239, c[0x0][0x388] ;  /* 0x0000e200ffef7b82 */ /* 0x004ea60000000800 */
[----:B------:R4:W-:Y:S01]  /*9b10*/  STS [R58+0x8410], R231 ;  /* 0x008410e73a007388 */ /* 0x0009e20000000800 */
[----:B---3--:R-:W-:-:S03]  /*9b20*/  FMUL.FTZ R79, R5, -R218 ;  /* 0x800000da054f7220 */ /* 0x008fc60000410000 */
[----:B------:R3:W-:Y:S01]  /*9b30*/  STS [R58+0x8420], R227 ;  /* 0x008420e33a007388 */ /* 0x0007e20000000800 */
[----:B-1----:R-:W-:-:S03]  /*9b40*/  FMUL.FTZ R241, R11, -R230 ;  /* 0x800000e60bf17220 */ /* 0x002fc60000410000 */
[----:B------:R1:W-:Y:S01]  /*9b50*/  STS [R58+0x8424], R229 ;  /* 0x008424e53a007388 */ /* 0x0003e20000000800 */
[----:B----4-:R-:W-:-:S03]  /*9b60*/  FMUL.FTZ R231, R9, -R226 ;  /* 0x800000e209e77220 */ /* 0x010fc60000410000 */
[----:B------:R4:W-:Y:S01]  /*9b70*/  STS [R58+0x8444], R221 ;  /* 0x008444dd3a007388 */ /* 0x0009e20000000800 */
[----:B---3--:R-:W-:-:S03]  /*9b80*/  FMUL.FTZ R227, R7, -R222 ;  /* 0x800000de07e37220 */ /* 0x008fc60000410000 */
[----:B------:R3:W-:Y:S01]  /*9b90*/  STS [R58+0x8448], R223 ;  /* 0x008448df3a007388 */ /* 0x0007e20000000800 */
[----:B-1----:R-:W-:Y:S01]  /*9ba0*/  FMUL.FTZ R229, R5, R216 ;  /* 0x000000d805e57220 */ /* 0x002fe20000410000 */
[----:B------:R-:W-:Y:S02]  /*9bb0*/  FMUL.FTZ R216, R192, UR31 ;  /* 0x0000001fc0d87c20 */ /* 0x000fe40008410000 */
        /* <DEDUP_REMOVED lines=9> */
[----:B-1----:R-:W-:Y:S01]  /*9c50*/  FMUL.FTZ R215, R0, R208 ;  /* 0x000000d000d77220 */ /* 0x002fe20000410000 */
[----:B------:R-:W-:Y:S01]  /*9c60*/  FFMA.FTZ R216, R191, UR46, -R216 ;  /* 0x0000002ebfd87c23 */ /* 0x000fe200080108d8 */
[----:B------:R1:W-:Y:S01]  /*9c70*/  STS [R58+0x8474], R207 ;  /* 0x008474cf3a007388 */ /* 0x0003e20000000800 */
[----:B--2---:R-:W-:-:S03]  /*9c80*/  FMUL.FTZ R79, R195, UR31 ;  /* 0x0000001fc34f7c20 */ /* 0x004fc60008410000 */
[----:B------:R-:W-:Y:S01]  /*9c90*/  STS [R58+0x8408], R243 ;  /* 0x008408f33a007388 */ /* 0x000fe20000000800 */
[----:B---3--:R-:W-:Y:S01]  /*9ca0*/  FFMA.FTZ R213, R195, UR46, -R64 ;  /* 0x0000002ec3d57c23 */ /* 0x008fe20008010840 */
[----:B------:R-:W-:Y:S01]  /*9cb0*/  FFMA.FTZ R208, R196, UR46, R79 ;  /* 0x0000002ec4d07c23 */ /* 0x000fe2000801004f */
[----:B------:R-:W-:Y:S01]  /*9cc0*/  FMUL.FTZ R64, R198, UR31 ;  /* 0x0000001fc6407c20 */ /* 0x000fe20008410000 */
[----:B------:R-:W-:Y:S01]  /*9cd0*/  STS [R58+0x840c], R245 ;  /* 0x00840cf53a007388 */ /* 0x000fe20000000800 */
[----:B-1----:R-:W-:Y:S01]  /*9ce0*/  FMUL.FTZ R207, R193, UR31 ;  /* 0x0000001fc1cf7c20 */ /* 0x002fe20008410000 */
        /* <DEDUP_REMOVED lines=8> */
[----:B------:R-:W-:Y:S04]  /*9d70*/  STS [R58+0x843c], R231 ;  /* 0x00843ce73a007388 */ /* 0x000fe80000000800 */
[----:B------:R-:W-:Y:S04]  /*9d80*/  STS [R58+0x844c], R227 ;  /* 0x00844ce33a007388 */ /* 0x000fe80000000800 */
[----:B------:R1:W-:Y:S04]  /*9d90*/  STS [R58+0x8454], R217 ;  /* 0x008454d93a007388 */ /* 0x0003e80000000800 */
[----:B------:R-:W-:Y:S04]  /*9da0*/  STS [R58+0x8458], R229 ;  /* 0x008458e53a007388 */ /* 0x000fe80000000800 */
[----:B------:R2:W-:Y:S01]  /*9db0*/  STS [R58+0x8460], R211 ;  /* 0x008460d33a007388 */ /* 0x0005e20000000800 */
[----:B-1----:R-:W-:-:S03]  /*9dc0*/  FMUL.FTZ R217, R191, UR31 ;  /* 0x0000001fbfd97c20 */ /* 0x002fc60008410000 */
[----:B------:R1:W-:Y:S01]  /*9dd0*/  STS [R58+0x8468], R219 ;  /* 0x008468db3a007388 */ /* 0x0003e20000000800 */
[----:B------:R-:W-:-:S03]  /*9de0*/  FFMA.FTZ R217, R192, UR46, R217 ;  /* 0x0000002ec0d97c23 */ /* 0x000fc600080100d9 */
[----:B------:R-:W-:Y:S01]  /*9df0*/  STS [R58+0x846c], R221 ;  /* 0x00846cdd3a007388 */ /* 0x000fe20000000800 */
[----:B--2---:R-:W-:Y:S01]  /*9e00*/  FFMA.FTZ R211, R197, UR46, -R64 ;  /* 0x0000002ec5d37c23 */ /* 0x004fe20008010840 */
[----:B------:R-:W-:Y:S02]  /*9e10*/  FMUL.FTZ R64, R202, UR31 ;  /* 0x0000001fca407c20 */ /* 0x000fe40008410000 */
[----:B------:R-:W-:Y:S01]  /*9e20*/  STS [R58+0x8470], R209 ;  /* 0x008470d13a007388 */ /* 0x000fe20000000800 */
[----:B-1----:R-:W-:Y:S01]  /*9e30*/  FMUL.FTZ R219, R203, UR31 ;  /* 0x0000001fcbdb7c20 */ /* 0x002fe20008410000 */
[----:B------:R-:W-:Y:S02]  /*9e40*/  FFMA.FTZ R207, R201, UR46, -R64 ;  /* 0x0000002ec9cf7c23 */ /* 0x000fe40008010840 */
[----:B------:R1:W-:Y:S04]  /*9e50*/  STS [R58+0x8478], R215 ;  /* 0x008478d73a007388 */ /* 0x0003e80000000800 */
[----:B------:R2:W-:Y:S01]  /*9e60*/  STS [R58+0x847c], R223 ;  /* 0x00847cdf3a007388 */ /* 0x0005e20000000800 */
[----:B-1----:R-:W-:Y:S01]  /*9e70*/  FFMA.FTZ R215, R193, UR46, -R78 ;  /* 0x0000002ec1d77c23 */ /* 0x002fe2000801084e */
[C---:B------:R-:W-:Y:S01]  /*9e80*/  FFMA.FTZ R78, R200.reuse, UR46, R79 ;  /* 0x0000002ec84e7c23 */ /* 0x040fe2000801004f */
[----:B------:R-:W-:Y:S01]  /*9e90*/  FMUL.FTZ R79, R201, UR31 ;  /* 0x0000001fc94f7c20 */ /* 0x000fe20008410000 */
[----:B--2---:R-:W-:-:S03]  /*9ea0*/  FMUL.FTZ R58, R200, UR31 ;  /* 0x0000001fc83a7c20 */ /* 0x004fc60008410000 */
[----:B------:R-:W-:Y:S01]  /*9eb0*/  FFMA.FTZ R64, R202, UR46, R79 ;  /* 0x0000002eca407c23 */ /* 0x000fe2000801004f */
        /* <DEDUP_REMOVED lines=9> */
.L_x_5602:
[----:B------:R-:W-:Y:S05]  /*9f50*/  BSYNC.RECONVERGENT B0 ;  /* 0x0000000000007941 */ /* 0x000fea0003800200 */
.L_x_5601:
[----:B------:R-:W0:Y:S01]  /*9f60*/  LDS R237, [R237+0x8600] ;  /* 0x00860000eded7984 */ /* 0x000e220000000800 */
[----:B------:R-:W-:Y:S04]  /*9f70*/  BSSY.RECONVERGENT B0, `(.L_x_5603) ;  /* 0x0000004000007945 */ /* 0x000fe80003800200 */
[----:B------:R-:W-:Y:S05]  /*9f80*/  @!P2 BRA `(.L_x_5604) ;  /* 0x000000000008a947 */ /* 0x000fea0003800000 */
[----:B------:R2:W-:Y:S04]  /*9f90*/  REDG.E.ADD.F32.FTZ.RN.STRONG.GPU desc[UR32][R60.64+0x200], R233 ;  /* 0x000200e93c0079a6 */ /* 0x0005e8000c12f320 */
[----:B0-----:R2:W-:Y:S02]  /*9fa0*/  REDG.E.ADD.F32.FTZ.RN.STRONG.GPU desc[UR32][R68.64+0x200], R237 ;  /* 0x000200ed440079a6 */ /* 0x0015e4000c12f320 */
.L_x_5604:
[----:B------:R-:W-:Y:S05]  /*9fb0*/  BSYNC.RECONVERGENT B0 ;  /* 0x0000000000007941 */ /* 0x000fea0003800200 */
.L_x_5603:
[----:B-1----:R1:W3:Y:S01]  /*9fc0*/  LDS R219, [R210+0x8800] ;  /* 0x00880000d2db7984 */ /* 0x0022e20000000800 */
        /* <DEDUP_REMOVED lines=9> */
[----:B---3--:R1:W-:Y:S02]  /*a060*/  REDG.E.ADD.F32.FTZ.RN.STRONG.GPU desc[UR32][R68.64+0x400], R219 ;  /* 0x000400db440079a6 */ /* 0x0083e4000c12f320 */
.L_x_5606:
[----:B------:R-:W-:Y:S05]  /*a070*/  BSYNC.RECONVERGENT B0 ;  /* 0x0000000000007941 */ /* 0x000fea0003800200 */
.L_x_5605:
[----:B-1----:R1:W4:Y:S01]  /*a080*/  LDS R205, [R190+0x8a00] ;  /* 0x008a0000becd7984 */ /* 0x0023220000000800 */
[----:B------:R-:W-:Y:S04]  /*a090*/  BSSY.RECONVERGENT B0, `(.L_x_5607) ;  /* 0x0000004000007945 */ /* 0x000fe80003800200 */
[----:B------:R-:W-:Y:S05]  /*a0a0*/  @!P0 BRA `(.L_x_5608) ;  /* 0x0000000000088947 */ /* 0x000fea0003800000 */
[----:B------:R0:W-:Y:S04]  /*a0b0*/  REDG.E.ADD.F32.FTZ.RN.STRONG.GPU desc[UR32][R60.64+0x600], R189 ;  /* 0x000600bd3c0079a6 */ /* 0x0001e8000c12f320 */
[----:B----4-:R4:W-:Y:S02]  /*a0c0*/  REDG.E.ADD.F32.FTZ.RN.STRONG.GPU desc[UR32][R68.64+0x600], R205 ;  /* 0x000600cd440079a6 */ /* 0x0109e4000c12f320 */
.L_x_5608:
[----:B------:R-:W-:Y:S05]  /*a0d0*/  BSYNC.RECONVERGENT B0 ;  /* 0x0000000000007941 */ /* 0x000fea0003800200 */
.L_x_5607:
[----:B0-----:R0:W0:Y:S01]  /*a0e0*/  LDS R189, [R188+0x8c00] ;  /* 0x008c0000bcbd7984 */ /* 0x0010220000000800 */
[----:B------:R-:W-:Y:S04]  /*a0f0*/  BSSY.RECONVERGENT B0, `(.L_x_5609) ;  /* 0x0000004000007945 */ /* 0x000fe80003800200 */
[----:B------:R-:W-:Y:S05]  /*a100*/  @!P2 BRA `(.L_x_5610) ;  /* 0x000000000008a947 */ /* 0x000fea0003800000 */
[----:B------:R1:W-:Y:S04]  /*a110*/  REDG.E.ADD.F32.FTZ.RN.STRONG.GPU desc[UR32][R60.64+0x800], R187 ;  /* 0x000800bb3c0079a6 */ /* 0x0003e8000c12f320 */
[----:B0-----:R1:W-:Y:S02]  /*a120*/  REDG.E.ADD.F32.FTZ.RN.STRONG.GPU desc[UR32][R68.64+0x800], R189 ;  /* 0x000800bd440079a6 */ /* 0x0013e4000c12f320 */
.L_x_5610:
[----:B------:R-:W-:Y:S05]  /*a130*/  BSYNC.RECONVERGENT B0 ;  /* 0x0000000000007941 */ /* 0x000fea0003800200 */
.L_x_5609:
[----:B-1----:R1:W0:Y:S01]  /*a140*/  LDS R187, [R186+0x8e00] ;  /* 0x008e0000babb7984 */ /* 0x0022220000000800 */
[----:B------:R-:W-:Y:S04]  /*a150*/  BSSY.RECONVERGENT B0, `(.L_x_5611) ;  /* 0x0000004000007945 */ /* 0x000fe80003800200 */
[----:B------:R-:W-:Y:S05]  /*a160*/  @!P3 BRA `(.L_x_5612) ;  /* 0x000000000008b947 */ /* 0x000fea0003800000 */
[----:B------:R1:W-:Y:S04]  /*a170*/  REDG.E.ADD.F32.FTZ.RN.STRONG.GPU desc[UR32][R60.64+0xa00], R185 ;  /* 0x000a00b93c0079a6 */ /* 0x0003e8000c12f320 */
[----:B0-----:R1:W-:Y:S02]  /*a180*/  REDG.E.ADD.F32.FTZ.RN.STRONG.GPU desc[UR32][R68.64+0xa00], R187 ;  /* 0x000a00bb440079a6 */ /* 0x0013e4000c12f320 */
.L_x_5612:
[----:B------:R-:W-:Y:S05]  /*a190*/  BSYNC.RECONVERGENT B0 ;  /* 0x0000000000007941 */ /* 0x000fea0003800200 */
.L_x_5611:
[----:B-1----:R1:W0:Y:S01]  /*a1a0*/  LDS R185, [R184+0x9000] ;  /* 0x00900000b8b97984 */ /* 0x0022220000000800 */
[----:B------:R-:W-:Y:S04]  /*a1b0*/  BSSY.RECONVERGENT B0, `(.L_x_5613) ;  /* 0x0000004000007945 */ /* 0x000fe80003800200 */
[----:B------:R-:W-:Y:S05]  /*a1c0*/  @!P4 BRA `(.L_x_5614) ;  /* 0x000000000008c947 */ /* 0x000fea0003800000 */
[----:B------:R1:W-:Y:S04]  /*a1d0*/  REDG.E.ADD.F32.FTZ.RN.STRONG.GPU desc[UR32][R60.64+0xc00], R183 ;  /* 0x000c00b73c0079a6 */ /* 0x0003e8000c12f320 */
[----:B0-----:R1:W-:Y:S02]  /*a1e0*/  REDG.E.ADD.F32.FTZ.RN.STRONG.GPU desc[UR32][R68.64+0xc00], R185 ;  /* 0x000c00b9440079a6 */ /* 0x0013e4000c12f320 */
.L_x_5614:
[----:B------:R-:W-:Y:S05]  /*a1f0*/  BSYNC.RECONVERGENT B0 ;  /* 0x0000000000007941 */ /* 0x000fea0003800200 */
.L_x_5613:
[----:B-1----:R1:W0:Y:S01]  /*a200*/  LDS R183, [R182+0x9200] ;  /* 0x00920000b6b77984 */ /* 0x0022220000000800 */
[----:B------:R-:W-:Y:S04]  /*a210*/  BSSY.RECONVERGENT B0, `(.L_x_5615) ;  /* 0x0000004000007945 */ /* 0x000fe80003800200 */
[----:B------:R-:W-:Y:S05]  /*a220*/  @!P5 BRA `(.L_x_5616) ;  /* 0x000000000008d947 */ /* 0x000fea0003800000 */
[----:B------:R1:W-:Y:S04]  /*a230*/  REDG.E.ADD.F32.FTZ.RN.STRONG.GPU desc[UR32][R60.64+0xe00], R181 ;  /* 0x000e00b53c0079a6 */ /* 0x0003e8000c12f320 */
[----:B0-----:R1:W-:Y:S02]  /*a240*/  REDG.E.ADD.F32.FTZ.RN.STRONG.GPU desc[UR32][R68.64+0xe00], R183 ;  /* 0x000e00b7440079a6 */ /* 0x0013e4000c12f320 */
.L_x_5616:
[----:B------:R-:W-:Y:S05]  /*a250*/  BSYNC.RECONVERGENT B0 ;  /* 0x0000000000007941 */ /* 0x000fea0003800200 */
.L_x_5615:
        /* <DEDUP_REMOVED lines=11> */
.L_x_5618:
[----:B------:R-:W-:Y:S05]  /*a310*/  BSYNC.RECONVERGENT B0 ;  /* 0x0000000000007941 */ /* 0x000fea0003800200 */
.L_x_5617:
[----:B-1----:R1:W0:Y:S01]  /*a320*/  LDS R179, [R178+0x9600] ;  /* 0x00960000b2b37984 */ /* 0x0022220000000800 */
[----:B------:R-:W-:Y:S04]  /*a330*/  BSSY.RECONVERGENT B0, `(.L_x_5619) ;  /* 0x0000004000007945 */ /* 0x000fe80003800200 */
[----:B------:R-:W-:Y:S05]  /*a340*/  @!P0 BRA `(.L_x_5620) ;  /* 0x0000000000088947 */ /* 0x000fea0003800000 */
[----:B------:R1:W-:Y:S04]  /*a350*/  REDG.E.ADD.F32.FTZ.RN.STRONG.GPU desc[UR32][R60.64+0x1200], R177 ;  /* 0x001200b13c0079a6 */ /* 0x0003e8000c12f320 */
[----:B0-----:R1:W-:Y:S02]  /*a360*/  REDG.E.ADD.F32.FTZ.RN.STRONG.GPU desc[UR32][R68.64+0x1200], R179 ;  /* 0x001200b3440079a6 */ /* 0x0013e4000c12f320 */
.L_x_5620:
[----:B------:R-:W-:Y:S05]  /*a370*/  BSYNC.RECONVERGENT B0 ;  /* 0x0000000000007941 */ /* 0x000fea0003800200 */
.L_x_5619:
[----:B-1----:R1:W0:Y:S01]  /*a380*/  LDS R177, [R176+0x9800] ;  /* 0x00980000b0b17984 */ /* 0x0022220000000800 */
[----:B------:R-:W-:Y:S04]  /*a390*/  BSSY.RECONVERGENT B0, `(.L_x_5621) ;  /* 0x0000004000007945 */ /* 0x000fe80003800200 */
[----:B------:R-:W-:Y:S05]  /*a3a0*/  @!P2 BRA `(.L_x_5622) ;  /* 0x000000000008a947 */ /* 0x000fea0003800000 */
[----:B------:R1:W-:Y:S04]  /*a3b0*/  REDG.E.ADD.F32.FTZ.RN.STRONG.GPU desc[UR32][R60.64+0x1400], R175 ;  /* 0x001400af3c0079a6 */ /* 0x0003e8000c12f320 */
[----:B0-----:R1:W-:Y:S02]  /*a3c0*/  REDG.E.ADD.F32.FTZ.RN.STRONG.GPU desc[UR32][R68.64+0x1400], R177 ;  /* 0x001400b1440079a6 */ /* 0x0013e4000c12f320 */
.L_x_5622:
[----:B------:R-:W-:Y:S05]  /*a3d0*/  BSYNC.RECONVERGENT B0 ;  /* 0x0000000000007941 */ /* 0x000fea0003800200 */
.L_x_5621:
[----:B-1----:R1:W0:Y:S01]  /*a3e0*/  LDS R175, [R174+0x9a00] ;  /* 0x009a0000aeaf7984 */ /* 0x0022220000000800 */
[----:B------:R-:W-:Y:S04]  /*a3f0*/  BSSY.RECONVERGENT B0, `(.L_x_5623) ;  /* 0x0000004000007945 */ /* 0x000fe80003800200 */
[----:B------:R-:W-:Y:S05]  /*a400*/  @!P3 BRA `(.L_x_5624) ;  /* 0x000000000008b947 */ /* 0x000fea0003800000 */
[----:B------:R1:W-:Y:S04]  /*a410*/  REDG.E.ADD.F32.FTZ.RN.STRONG.GPU desc[UR32][R60.64+0x1600], R173 ;  /* 0x001600ad3c0079a6 */ /* 0x0003e8000c12f320 */
[----:B0-----:R1:W-:Y:S02]  /*a420*/  REDG.E.ADD.F32.FTZ.RN.STRONG.GPU desc[UR32][R68.64+0x1600], R175 ;  /* 0x001600af440079a6 */ /* 0x0013e4000c12f320 */
.L_x_5624:
[----:B------:R-:W-:Y:S05]  /*a430*/  BSYNC.RECONVERGENT B0 ;  /* 0x0000000000007941 */ /* 0x000fea0003800200 */
.L_x_5623:
[----:B-1----:R1:W0:Y:S01]  /*a440*/  LDS R173, [R172+0x9c00] ;  /* 0x009c0000acad7984 */ /* 0x0022220000000800 */
[----:B------:R-:W-:Y:S04]  /*a450*/  BSSY.RECONVERGENT B0, `(.L_x_5625) ;  /* 0x0000004000007945 */ /* 0x000fe80003800200 */
[----:B------:R-:W-:Y:S05]  /*a460*/  @!P4 BRA `(.L_x_5626) ;  /* 0x000000000008c947 */ /* 0x000fea0003800000 */
[----:B------:R1:W-:Y:S04]  /*a470*/  REDG.E.ADD.F32.FTZ.RN.STRONG.GPU desc[UR32][R60.64+0x1800], R171 ;  /* 0x001800ab3c0079a6 */ /* 0x0003e8000c12f320 */
[----:B0-----:R1:W-:Y:S02]  /*a480*/  REDG.E.ADD.F32.FTZ.RN.STRONG.GPU desc[UR32][R68.64+0x1800], R173 ;  /* 0x001800ad440079a6 */ /* 0x0013e4000c12f320 */
.L_x_5626:
[----:B------:R-:W-:Y:S05]  /*a490*/  BSYNC.RECONVERGENT B0 ;  /* 0x0000000000007941 */ /* 0x000fea0003800200 */
.L_x_5625:
[----:B-1----:R1:W0:Y:S01]  /*a4a0*/  LDS R171, [R170+0x9e00] ;  /* 0x009e0000aaab7984 */ /* 0x0022220000000800 */
[----:B------:R-:W-:Y:S04]  /*a4b0*/  BSSY.RECONVERGENT B0, `(.L_x_5627) ;  /* 0x0000004000007945 */ /* 0x000fe80003800200 */
[----:B------:R-:W-:Y:S05]  /*a4c0*/  @!P5 BRA `(.L_x_5628) ;  /* 0x000000000008d947 */ /* 0x000fea0003800000 */
[----:B------:R1:W-:Y:S04]  /*a4d0*/  REDG.E.ADD.F32.FTZ.RN.STRONG.GPU desc[UR32][R60.64+0x1a00], R169 ;  /* 0x001a00a93c0079a6 */ /* 0x0003e8000c12f320 */
[----:B0-----:R1:W-:Y:S02]  /*a4e0*/  REDG.E.ADD.F32.FTZ.RN.STRONG.GPU desc[UR32][R68.64+0x1a00], R171 ;  /* 0x001a00ab440079a6 */ /* 0x0013e4000c12f320 */
.L_x_5628:
[----:B------:R-:W-:Y:S05]  /*a4f0*/  BSYNC.RECONVERGENT B0 ;  /* 0x0000000000007941 */ /* 0x000fea0003800200 */
.L_x_5627:
        /* <DEDUP_REMOVED lines=11> */
.L_x_5630:
[----:B------:R-:W-:Y:S05]  /*a5b0*/  BSYNC.RECONVERGENT B0 ;  /* 0x0000000000007941 */ /* 0x000fea0003800200 */
.L_x_5629:
[----:B-1----:R1:W0:Y:S01]  /*a5c0*/  LDS R167, [R150+0xa200] ;  /* 0x00a2000096a77984 */ /* 0x0022220000000800 */
[----:B------:R-:W-:Y:S04]  /*a5d0*/  BSSY.RECONVERGENT B0, `(.L_x_5631) ;  /* 0x0000004000007945 */ /* 0x000fe80003800200 */
[----:B------:R-:W-:Y:S05]  /*a5e0*/  @!P0 BRA `(.L_x_5632) ;  /* 0x0000000000088947 */ /* 0x000fea0003800000 */
[----:B------:R1:W-:Y:S04]  /*a5f0*/  REDG.E.ADD.F32.FTZ.RN.STRONG.GPU desc[UR32][R60.64+0x1e00], R165 ;  /* 0x001e00a53c0079a6 */ /* 0x0003e8000c12f320 */
[----:B0-----:R1:W-:Y:S02]  /*a600*/  REDG.E.ADD.F32.FTZ.RN.STRONG.GPU desc[UR32][R68.64+0x1e00], R167 ;  /* 0x001e00a7440079a6 */ /* 0x0013e4000c12f320 */
.L_x_5632:
[----:B------:R-:W-:Y:S05]  /*a610*/  BSYNC.RECONVERGENT B0 ;  /* 0x0000000000007941 */ /* 0x000fea0003800200 */
.L_x_5631:
[----:B-1----:R1:W0:Y:S01]  /*a620*/  LDS R165, [R148+0xa400] ;  /* 0x00a4000094a57984 */ /* 0x0022220000000800 */
[----:B------:R-:W-:Y:S04]  /*a630*/  BSSY.RECONVERGENT B0, `(.L_x_5633) ;  /* 0x0000004000007945 */ /* 0x000fe80003800200 */
[----:B------:R-:W-:Y:S05]  /*a640*/  @!P2 BRA `(.L_x_5634) ;  /* 0x000000000008a947 */ /* 0x000fea0003800000 */
[----:B------:R1:W-:Y:S04]  /*a650*/  REDG.E.ADD.F32.FTZ.RN.STRONG.GPU desc[UR32][R60.64+0x2000], R151 ;  /* 0x002000973c0079a6 */ /* 0x0003e8000c12f320 */
[----:B0-----:R1:W-:Y:S02]  /*a660*/  REDG.E.ADD.F32.FTZ.RN.STRONG.GPU desc[UR32][R68.64+0x2000], R165 ;  /* 0x002000a5440079a6 */ /* 0x0013e4000c12f320 */
.L_x_5634:
[----:B------:R-:W-:Y:S05]  /*a670*/  BSYNC.RECONVERGENT B0 ;  /* 0x0000000000007941 */ /* 0x000fea0003800200 */
.L_x_5633:
[----:B-1----:R1:W0:Y:S01]  /*a680*/  LDS R151, [R146+0xa600] ;  /* 0x00a6000092977984 */ /* 0x0022220000000800 */
[----:B------:R-:W-:Y:S04]  /*a690*/  BSSY.RECONVERGENT B0, `(.L_x_5635) ;  /* 0x0000004000007945 */ /* 0x000fe80003800200 */
[----:B------:R-:W-:Y:S05]  /*a6a0*/  @!P3 BRA `(.L_x_5636) ;  /* 0x000000000008b947 */ /* 0x000fea0003800000 */
[----:B------:R1:W-:Y:S04]  /*a6b0*/  REDG.E.ADD.F32.FTZ.RN.STRONG.GPU desc[UR32][R60.64+0x2200], R149 ;  /* 0x002200953c0079a6 */ /* 0x0003e8000c12f320 */
[----:B0-----:R1:W-:Y:S02]  /*a6c0*/  REDG.E.ADD.F32.FTZ.RN.STRONG.GPU desc[UR32][R68.64+0x2200], R151 ;  /* 0x00220097440079a6 */ /* 0x0013e4000c12f320 */
.L_x_5636:
[----:B------:R-:W-:Y:S05]  /*a6d0*/  BSYNC.RECONVERGENT B0 ;  /* 0x0000000000007941 */ /* 0x000fea0003800200 */
.L_x_5635:
[----:B-1----:R1:W0:Y:S01]  /*a6e0*/  LDS R149, [R144+0xa800] ;  /* 0x00a8000090957984 */ /* 0x0022220000000800 */
[----:B------:R-:W-:Y:S04]  /*a6f0*/  BSSY.RECONVERGENT B0, `(.L_x_5637) ;  /* 0x0000004000007945 */ /* 0x000fe80003800200 */
[----:B------:R-:W-:Y:S05]  /*a700*/  @!P4 BRA `(.L_x_5638) ;  /* 0x000000000008c947 */ /* 0x000fea0003800000 */
[----:B------:R1:W-:Y:S04]  /*a710*/  REDG.E.ADD.F32.FTZ.RN.STRONG.GPU desc[UR32][R60.64+0x2400], R147 ;  /* 0x002400933c0079a6 */ /* 0x0003e8000c12f320 */
[----:B0-----:R1:W-:Y:S02]  /*a720*/  REDG.E.ADD.F32.FTZ.RN.STRONG.GPU desc[UR32][R68.64+0x2400], R149 ;  /* 0x00240095440079a6 */ /* 0x0013e4000c12f320 */
.L_x_5638:
[----:B------:R-:W-:Y:S05]  /*a730*/  BSYNC.RECONVERGENT B0 ;  /* 0x0000000000007941 */ /* 0x000fea0003800200 */
.L_x_5637:
[----:B-1----:R1:W0:Y:S01]  /*a740*/  LDS R147, [R142+0xaa00] ;  /* 0x00aa00008e937984 */ /* 0x0022220000000800 */
[----:B------:R-:W-:Y:S04]  /*a750*/  BSSY.RECONVERGENT B0, `(.L_x_5639) ;  /* 0x0000004000007945 */ /* 0x000fe80003800200 */
[----:B------:R-:W-:Y:S05]  /*a760*/  @!P5 BRA `(.L_x_5640) ;  /* 0x000000000008d947 */ /* 0x000fea0003800000 */
[----:B------:R1:W-:Y:S04]  /*a770*/  REDG.E.ADD.F32.FTZ.RN.STRONG.GPU desc[UR32][R60.64+0x2600], R145 ;  /* 0x002600913c0079a6 */ /* 0x0003e8000c12f320 */
[----:B0-----:R1:W-:Y:S02]  /*a780*/  REDG.E.ADD.F32.FTZ.RN.STRONG.GPU desc[UR32][R68.64+0x2600], R147 ;  /* 0x00260093440079a6 */ /* 0x0013e4000c12f320 */
.L_x_5640:
[----:B------:R-:W-:Y:S05]  /*a790*/  BSYNC.RECONVERGENT B0 ;  /* 0x0000000000007941 */ /* 0x000fea0003800200 */
.L_x_5639:
        /* <DEDUP_REMOVED lines=11> */
.L_x_5642:
[----:B------:R-:W-:Y:S05]  /*a850*/  BSYNC.RECONVERGENT B0 ;  /* 0x0000000000007941 */ /* 0x000fea0003800200 */
.L_x_5641:
[----:B-1----:R1:W0:Y:S01]  /*a860*/  LDS R143, [R138+0xae00] ;  /* 0x00ae00008a8f7984 */ /* 0x0022220000000800 */
[----:B------:R-:W-:Y:S04]  /*a870*/  BSSY.RECONVERGENT B0, `(.L_x_5643) ;  /* 0x0000004000007945 */ /* 0x000fe80003800200 */
[----:B------:R-:W-:Y:S05]  /*a880*/  @!P0 BRA `(.L_x_5644) ;  /* 0x0000000000088947 */ /* 0x000fea0003800000 */
[----:B------:R1:W-:Y:S04]  /*a890*/  REDG.E.ADD.F32.FTZ.RN.STRONG.GPU desc[UR32][R60.64+0x2a00], R141 ;  /* 0x002a008d3c0079a6 */ /* 0x0003e8000c12f320 */
[----:B0-----:R1:W-:Y:S02]  /*a8a0*/  REDG.E.ADD.F32.FTZ.RN.STRONG.GPU desc[UR32][R68.64+0x2a00], R143 ;  /* 0x002a008f440079a6 */ /* 0x0013e4000c12f320 */
.L_x_5644:
[----:B------:R-:W-:Y:S05]  /*a8b0*/  BSYNC.RECONVERGENT B0 ;  /* 0x0000000000007941 */ /* 0x000fea0003800200 */
.L_x_5643:
[----:B-1----:R1:W0:Y:S01]  /*a8c0*/  LDS R141, [R136+0xb000] ;  /* 0x00b00000888d7984 */ /* 0x0022220000000800 */
[----:B------:R-:W-:Y:S04]  /*a8d0*/  BSSY.RECONVERGENT B0, `(.L_x_5645) ;  /* 0x0000004000007945 */ /* 0x000fe80003800200 */
[----:B------:R-:W-:Y:S05]  /*a8e0*/  @!P2 BRA `(.L_x_5646) ;  /* 0x000000000008a947 */ /* 0x000fea0003800000 */
[----:B------:R1:W-:Y:S04]  /*a8f0*/  REDG.E.ADD.F32.FTZ.RN.STRONG.GPU desc[UR32][R60.64+0x2c00], R139 ;  /* 0x002c008b3c0079a6 */ /* 0x0003e8000c12f320 */
[----:B0-----:R1:W-:Y:S02]  /*a900*/  REDG.E.ADD.F32.FTZ.RN.STRONG.GPU desc[UR32][R68.64+0x2c00], R141 ;  /* 0x002c008d440079a6 */ /* 0x0013e4000c12f320 */
.L_x_5646:
[----:B------:R-:W-:Y:S05]  /*a910*/  BSYNC.RECONVERGENT B0 ;  /* 0x0000000000007941 */ /* 0x000fea0003800200 */
.L_x_5645:
[----:B-1----:R1:W0:Y:S01]  /*a920*/  LDS R139, [R134+0xb200] ;  /* 0x00b20000868b7984 */ /* 0x0022220000000800 */
[----:B------:R-:W-:Y:S04]  /*a930*/  BSSY.RECONVERGENT B0, `(.L_x_5647) ;  /* 0x0000004000007945 */ /* 0x000fe80003800200 */
[----:B------:R-:W-:Y:S05]  /*a940*/  @!P3 BRA `(.L_x_5648) ;  /* 0x000000000008b947 */ /* 0x000fea0003800000 */
[----:B------:R1:W-:Y:S04]  /*a950*/  REDG.E.ADD.F32.FTZ.RN.STRONG.GPU desc[UR32][R60.64+0x2e00], R137 ;  /* 0x002e00893c0079a6 */ /* 0x0003e8000c12f320 */
[----:B0-----:R1:W-:Y:S02]  /*a960*/  REDG.E.ADD.F32.FTZ.RN.STRONG.GPU desc[UR32][R68.64+0x2e00], R139 ;  /* 0x002e008b440079a6 */ /* 0x0013e4000c12f320 */
.L_x_5648:
[----:B------:R-:W-:Y:S05]  /*a970*/  BSYNC.RECONVERGENT B0 ;  /* 0x0000000000007941 */ /* 0x000fea0003800200 */
.L_x_5647:
[----:B-1----:R1:W0:Y:S01]  /*a980*/  LDS R137, [R132+0xb400] ;  /* 0x00b4000084897984 */ /* 0x0022220000000800 */
[----:B------:R-:W-:Y:S04]  /*a990*/  BSSY.RECONVERGENT B0, `(.L_x_5649) ;  /* 0x0000004000007945 */ /* 0x000fe80003800200 */
[----:B------:R-:W-:Y:S05]  /*a9a0*/  @!P4 BRA `(.L_x_5650) ;  /* 0x000000000008c947 */ /* 0x000fea0003800000 */
[----:B------:R1:W-:Y:S04]  /*a9b0*/  REDG.E.ADD.F32.FTZ.RN.STRONG.GPU desc[UR32][R60.64+0x3000], R135 ;  /* 0x003000873c0079a6 */ /* 0x0003e8000c12f320 */
[----:B0-----:R1:W-:Y:S02]  /*a9c0*/  REDG.E.ADD.F32.FTZ.RN.STRONG.GPU desc[UR32][R68.64+0x3000], R137 ;  /* 0x00300089440079a6 */ /* 0x0013e4000c12f320 */
.L_x_5650:
[----:B------:R-:W-:Y:S05]  /*a9d0*/  BSYNC.RECONVERGENT B0 ;  /* 0x0000000000007941 */ /* 0x000fea0003800200 */
.L_x_5649:
[----:B-1----:R1:W0:Y:S01]  /*a9e0*/  LDS R135, [R130+0xb600] ;  /* 0x00b6000082877984 */ /* 0x0022220000000800 */
[----:B------:R-:W-:Y:S04]  /*a9f0*/  BSSY.RECONVERGENT B0, `(.L_x_5651) ;  /* 0x0000004000007945 */ /* 0x000fe80003800200 */
[----:B------:R-:W-:Y:S05]  /*aa00*/  @!P5 BRA `(.L_x_5652) ;  /* 0x000000000008d947 */ /* 0x000fea0003800000 */
[----:B------:R1:W-:Y:S04]  /*aa10*/  REDG.E.ADD.F32.FTZ.RN.STRONG.GPU desc[UR32][R60.64+0x3200], R133 ;  /* 0x003200853c0079a6 */ /* 0x0003e8000c12f320 */
[----:B0-----:R1:W-:Y:S02]  /*aa20*/  REDG.E.ADD.F32.FTZ.RN.STRONG.GPU desc[UR32][R68.64+0x3200], R135 ;  /* 0x00320087440079a6 */ /* 0x0013e4000c12f320 */
.L_x_5652:
[----:B------:R-:W-:Y:S05]  /*aa30*/  BSYNC.RECONVERGENT B0 ;  /* 0x0000000000007941 */ /* 0x000fea0003800200 */
.L_x_5651:
        /* <DEDUP_REMOVED lines=11> */
.L_x_5654:
[----:B------:R-:W-:Y:S05]  /*aaf0*/  BSYNC.RECONVERGENT B0 ;  /* 0x0000000000007941 */ /* 0x000fea0003800200 */
.L_x_5653:
[----:B-1----:R1:W0:Y:S01]  /*ab00*/  LDS R131, [R126+0xba00] ;  /* 0x00ba00007e837984 */ /* 0x0022220000000800 */
[----:B------:R-:W-:Y:S04]  /*ab10*/  BSSY.RECONVERGENT B0, `(.L_x_5655) ;  /* 0x0000004000007945 */ /* 0x000fe80003800200 */
[----:B------:R-:W-:Y:S05]  /*ab20*/  @!P0 BRA `(.L_x_5656) ;  /* 0x0000000000088947 */ /* 0x000fea0003800000 */
[----:B------:R1:W-:Y:S04]  /*ab30*/  REDG.E.ADD.F32.FTZ.RN.STRONG.GPU desc[UR32][R60.64+0x3600], R129 ;  /* 0x003600813c0079a6 */ /* 0x0003e8000c12f320 */
[----:B0-----:R1:W-:Y:S02]  /*ab40*/  REDG.E.ADD.F32.FTZ.RN.STRONG.GPU desc[UR32][R68.64+0x3600], R131 ;  /* 0x00360083440079a6 */ /* 0x0013e4000c12f320 */
.L_x_5656:
[----:B------:R-:W-:Y:S05]  /*ab50*/  BSYNC.RECONVERGENT B0 ;  /* 0x0000000000007941 */ /* 0x000fea0003800200 */
.L_x_5655:
[----:B-1----:R1:W0:Y:S01]  /*ab60*/  LDS R129, [R124+0xbc00] ;  /* 0x00bc00007c817984 */ /* 0x0022220000000800 */
[----:B------:R-:W-:Y:S04]  /*ab70*/  BSSY.RECONVERGENT B0, `(.L_x_5657) ;  /* 0x0000004000007945 */ /* 0x000fe80003800200 */
[----:B------:R-:W-:Y:S05]  /*ab80*/  @!P2 BRA `(.L_x_5658) ;  /* 0x000000000008a947 */ /* 0x000fea0003800000 */
[----:B------:R1:W-:Y:S04]  /*ab90*/  REDG.E.ADD.F32.FTZ.RN.STRONG.GPU desc[UR32][R60.64+0x3800], R127 ;  /* 0x0038007f3c0079a6 */ /* 0x0003e8000c12f320 */
[----:B0-----:R1:W-:Y:S02]  /*aba0*/  REDG.E.ADD.F32.FTZ.RN.STRONG.GPU desc[UR32][R68.64+0x3800], R129 ;  /* 0x00380081440079a6 */ /* 0x0013e4000c12f320 */
.L_x_5658:
[----:B------:R-:W-:Y:S05]  /*abb0*/  BSYNC.RECONVERGENT B0 ;  /* 0x0000000000007941 */ /* 0x000fea0003800200 */
.L_x_5657:
[----:B-1----:R1:W0:Y:S01]  /*abc0*/  LDS R127, [R122+0xbe00] ;  /* 0x00be00007a7f7984 */ /* 0x0022220000000800 */
[----:B------:R-:W-:Y:S04]  /*abd0*/  BSSY.RECONVERGENT B0, `(.L_x_5659) ;  /* 0x0000004000007945 */ /* 0x000fe80003800200 */
[----:B------:R-:W-:Y:S05]  /*abe0*/  @!P3 BRA `(.L_x_5660) ;  /* 0x000000000008b947 */ /* 0x000fea0003800000 */
[----:B------:R1:W-:Y:S04]  /*abf0*/  REDG.E.ADD.F32.FTZ.RN.STRONG.GPU desc[UR32][R60.64+0x3a00], R125 ;  /* 0x003a007d3c0079a6 */ /* 0x0003e8000c12f320 */
[----:B0-----:R1:W-:Y:S02]  /*ac00*/  REDG.E.ADD.F32.FTZ.RN.STRONG.GPU desc[UR32][R68.64+0x3a00], R127 ;  /* 0x003a007f440079a6 */ /* 0x0013e4000c12f320 */
.L_x_5660:
[----:B------:R-:W-:Y:S05]  /*ac10*/  BSYNC.RECONVERGENT B0 ;  /* 0x0000000000007941 */ /* 0x000fea0003800200 */
.L_x_5659:
[----:B-1----:R1:W0:Y:S01]  /*ac20*/  LDS R125, [R94+0xc000] ;  /* 0x00c000005e7d7984 */ /* 0x0022220000000800 */
[----:B------:R-:W-:Y:S04]  /*ac30*/  BSSY.RECONVERGENT B0, `(.L_x_5661) ;  /* 0x0000004000007945 */ /* 0x000fe80003800200 */
[----:B------:R-:W-:Y:S05]  /*ac40*/  @!P4 BRA `(.L_x_5662) ;  /* 0x000000000008c947 */ /* 0x000fea0003800000 */
[----:B------:R1:W-:Y:S04]  /*ac50*/  REDG.E.ADD.F32.FTZ.RN.STRONG.GPU desc[UR32][R60.64+0x3c00], R95 ;  /* 0x003c005f3c0079a6 */ /* 0x0003e8000c12f320 */
[----:B0-----:R1:W-:Y:S02]  /*ac60*/  REDG.E.ADD.F32.FTZ.RN.STRONG.GPU desc[UR32][R68.64+0x3c00], R125 ;  /* 0x003c007d440079a6 */ /* 0x0013e4000c12f320 */
.L_x_5662:
[----:B------:R-:W-:Y:S05]  /*ac70*/  BSYNC.RECONVERGENT B0 ;  /* 0x0000000000007941 */ /* 0x000fea0003800200 */
.L_x_5661:
[----:B-1----:R1:W0:Y:S01]  /*ac80*/  LDS R95, [R56+0xc200] ;  /* 0x00c20000385f7984 */ /* 0x0022220000000800 */
[----:B------:R-:W-:Y:S04]  /*ac90*/  BSSY.RECONVERGENT B0, `(.L_x_5663) ;  /* 0x0000004000007945 */ /* 0x000fe80003800200 */
[----:B------:R-:W-:Y:S05]  /*aca0*/  @!P5 BRA `(.L_x_5664) ;  /* 0x000000000008d947 */ /* 0x000fea0003800000 */
[----:B------:R1:W-:Y:S04]  /*acb0*/  REDG.E.ADD.F32.FTZ.RN.STRONG.GPU desc[UR32][R60.64+0x3e00], R57 ;  /* 0x003e00393c0079a6 */ /* 0x0003e8000c12f320 */
[----:B0-----:R1:W-:Y:S02]  /*acc0*/  REDG.E.ADD.F32.FTZ.RN.STRONG.GPU desc[UR32][R68.64+0x3e00], R95 ;  /* 0x003e005f440079a6 */ /* 0x0013e4000c12f320 */
.L_x_5664:
[----:B------:R-:W-:Y:S05]  /*acd0*/  BSYNC.RECONVERGENT B0 ;  /* 0x0000000000007941 */ /* 0x000fea0003800200 */
.L_x_5663:
        /* <DEDUP_REMOVED lines=32> */
[-C--:B------:R-:W-:Y:S01]  /*aee0*/  FFMA.FTZ R84, R109, R66.reuse, R84 ;  /* 0x000000426d547223 */ /* 0x080fe20000010054 */
[----:B------:R-:W5:Y:S01]  /*aef0*/  SHFL.DOWN PT, R57, R70, 0x2, 0x1f ;  /* 0x08401f0046397f89 */ /* 0x000f6200000e0000 */
[----:B------:R-:W-:Y:S01]  /*af00*/  FFMA.FTZ R77, R110, R191, R77 ;  /* 0x000000bf6e4d7223 */ /* 0x000fe2000001004d */
[----:B------:R-:W-:Y:S01]  /*af10*/  FFMA.FTZ R75, R112, R195, R75 ;  /* 0x000000c3704b7223 */ /* 0x000fe2000001004b */
[----:B------:R-:W-:Y:S01]  /*af20*/  FFMA.FTZ R83, R114, R199, R83 ;  /* 0x000000c772537223 */ /* 0x000fe20000010053 */
        /* <DEDUP_REMOVED lines=23> */
[----:B--2---:R-:W1:Y:S01]  /*b0a0*/  SHFL.DOWN PT, R60, R67, 0x8, 0x1f ;  /* 0x09001f00433c7f89 */ /* 0x004e6200000e0000 */
[----:B------:R-:W-:Y:S01]  /*b0b0*/  ISETP.GT.AND P0, PT, R119, 0x17, PT ;  /* 0x000000177700780c */ /* 0x000fe20003f04270 */
[----:B------:R-:W-:Y:S02]  /*b0c0*/  FFMA.FTZ R56, R161, R194, R56 ;  /* 0x000000c2a1387223 */ /* 0x000fe40000010038 */
[----:B------:R-:W2:Y:S02]  /*b0d0*/  SHFL.DOWN PT, R57, R70, 0x8, 0x1f ;  /* 0x09001f0046397f89 */ /* 0x000ea400000e0000 */
        /* <DEDUP_REMOVED lines=10> */
[----:B-1----:R-:W-:-:S03]  /*b180*/  @!P0 FADD.FTZ R67, R67, R60 ;  /* 0x0000003c43438221 */ /* 0x002fc60000010000 */
[-C--:B------:R-:W-:Y:S01]  /*b190*/  FFMA.FTZ R64, R115, R56.reuse, R64 ;  /* 0x0000003873407223 */ /* 0x080fe20000010040 */
[----:B------:R-:W-:Y:S01]  /*b1a0*/  FFMA.FTZ R31, R48, R56, R31 ;  /* 0x00000038301f7223 */ /* 0x000fe2000001001f */
[----:B--2---:R-:W-:Y:S01]  /*b1b0*/  @!P0 FADD.FTZ R70, R70, R57 ;  /* 0x0000003946468221 */ /* 0x004fe20000010000 */
[----:B------:R-:W1:Y:S01]  /*b1c0*/  SHFL.DOWN PT, R60, R67, 0x10, 0x1f ;  /* 0x0a001f00433c7f89 */ /* 0x000e6200000e0000 */
[----:B------:R-:W-:Y:S01]  /*b1d0*/  ISETP.NE.AND P0, PT, R119, RZ, PT ;  /* 0x000000ff7700720c */ /* 0x000fe20003f05270 */
[----:B------:R-:W-:Y:S02]  /*b1e0*/  FADD.FTZ R99, R64, R99 ;  /* 0x0000006340637221 */ /* 0x000fe40000010000 */
[----:B------:R-:W2:Y:S10]  /*b1f0*/  SHFL.DOWN PT, R61, R70, 0x10, 0x1f ;  /* 0x0a001f00463d7f89 */ /* 0x000eb400000e0000 */
[----:B------:R-:W-:Y:S01]  /*b200*/  @!P0 LOP3.LUT R71, R71, 0xf8, RZ, 0xc0, !PT ;  /* 0x000000f847478812 */ /* 0x000fe200078ec0ff */
[----:B-1----:R-:W-:Y:S01]  /*b210*/  FADD.FTZ R60, R67, R60 ;  /* 0x0000003c433c7221 */ /* 0x002fe20000010000 */
[----:B--2---:R-:W-:-:S05]  /*b220*/  FADD.FTZ R61, R70, R61 ;  /* 0x0000003d463d7221 */ /* 0x004fca0000010000 */
[----:B------:R1:W-:Y:S01]  /*b230*/  @!P0 STS.64 [R71+UR30+0xc608], R60 ;  /* 0x00c6083c47008988 */ /* 0x0003e20008000a1e */
[----:B------:R-:W-:Y:S06]  /*b240*/  BAR.SYNC.DEFER_BLOCKING 0x0 ;  /* 0x0000000000007b1d */ /* 0x000fec0000010000 */
[----:B------:R-:W-:Y:S05]  /*b250*/  @P2 BRA `(.L_x_5666) ;  /* 0x0000000000482947 */ /* 0x000fea0003800000 */
[----:B------:R-:W-:Y:S01]  /*b260*/  UISETP.NE.AND UP0, UPT, UR19, UR44, UPT ;  /* 0x0000002c1300728c */ /* 0x000fe2000bf05270 */
[----:B------:R-:W2:Y:S01]  /*b270*/  LDS.128 R56, [UR30+0xc610] ;  /* 0x00c6101eff387984 */ /* 0x000ea20008000c00 */
[----:B------:R-:W-:Y:S01]  /*b280*/  ULEA UR9, UR8, UR30, 0x3 ;  /* 0x0000001e08097291 */ /* 0x000fe2000f8e18ff */
[----:B------:R-:W-:Y:S02]  /*b290*/  ISETP.GT.AND P0, PT, R119, 0xf, PT ;  /* 0x0000000f7700780c */ /* 0x000fe40003f04270 */
[----:B------:R-:W5:Y:S01]  /*b2a0*/  LDS.64 R62, [UR30+0xc620] ;  /* 0x00c6201eff3e7984 */ /* 0x000f620008000a00 */
[----:B------:R-:W-:Y:S02]  /*b2b0*/  PLOP3.LUT P2, PT, PT, PT, UP0, 0x80, 0x8 ;  /* 0x000000000008781c */ /* 0x000fe40003f4f008 */
[----:B------:R-:W-:Y:S02]  /*b2c0*/  FSEL R67, R67, R60, P0 ;  /* 0x0000003c43437208 */ /* 0x000fe40000000000 */
[----:B------:R-:W-:-:S09]  /*b2d0*/  FSEL R70, R70, R61, P0 ;  /* 0x0000003d46467208 */ /* 0x000fd20000000000 */
[----:B------:R-:W0:Y:S01]  /*b2e0*/  @P2 LDS.64 R64, [UR9+0xfe80] ;  /* 0x00fe8009ff402984 */ /* 0x000e220008000a00 */
[----:B--2---:R-:W-:Y:S01]  /*b2f0*/  FADD.FTZ R67, R56, R67 ;  /* 0x0000004338437221 */ /* 0x004fe20000010000 */
[----:B------:R-:W-:-:S03]  /*b300*/  FADD.FTZ R70, R57, R70 ;  /* 0x0000004639467221 */ /* 0x000fc60000010000 */
[----:B------:R-:W-:Y:S01]  /*b310*/  FADD.FTZ R67, R58, R67 ;  /* 0x000000433a437221 */ /* 0x000fe20000010000 */
[----:B------:R-:W-:-:S03]  /*b320*/  FADD.FTZ R70, R59, R70 ;  /* 0x000000463b467221 */ /* 0x000fc60000010000 */
[----:B-----5:R-:W-:Y:S01]  /*b330*/  FADD.FTZ R62, R67, R62 ;  /* 0x0000003e433e7221 */ /* 0x020fe20000010000 */
[----:B------:R-:W-:-:S03]  /*b340*/  FADD.FTZ R63, R70, R63 ;  /* 0x0000003f463f7221 */ /* 0x000fc60000010000 */
[----:B0-----:R-:W-:Y:S01]  /*b350*/  @P2 FADD.FTZ R62, R62, R64 ;  /* 0x000000403e3e2221 */ /* 0x001fe20000010000 */
[----:B------:R-:W-:-:S05]  /*b360*/  @P2 FADD.FTZ R63, R63, R65 ;  /* 0x000000413f3f2221 */ /* 0x000fca0000010000 */
[----:B------:R2:W-:Y:S02]  /*b370*/  STS.64 [UR9+0xfe80], R62 ;  /* 0x00fe803eff007988 */ /* 0x0005e40008000a09 */
.L_x_5666:
[----:B------:R-:W-:Y:S05]  /*b380*/  BSYNC.RECONVERGENT B0 ;  /* 0x0000000000007941 */ /* 0x000fea0003800200 */
.L_x_5665:
[----:B------:R-:W-:-:S04]  /*b390*/  UIADD3 UR8, UPT, UPT, UR8, 0x1, URZ ;  /* 0x0000000108087890 */ /* 0x000fc8000fffe0ff */
[----:B------:R-:W-:-:S09]  /*b3a0*/  UISETP.GE.AND UP0, UPT, UR8, UR45, UPT ;  /* 0x0000002d0800728c */ /* 0x000fd2000bf06270 */
[----:B------:R-:W-:Y:S05]  /*b3b0*/  BRA.U !UP0, `(.L_x_5667) ;  /* 0xffffff7508a07547 */ /* 0x000fea000b83ffff */
.L_x_5571:
        /* <DEDUP_REMOVED lines=9> */
[----:B------:R-:W-:Y:S01]  /*b450*/  F2FP.F16.F32.PACK_AB R32, R31, R32 ;  /* 0x000000201f20723e */ /* 0x000fe200000000ff */
[----:B-1----:R-:W-:Y:S01]  /*b460*/  FADD.FTZ R7, R2, R99 ;  /* 0x0000006302077221 */ /* 0x002fe20000010000 */
[----:B------:R-:W-:Y:S01]  /*b470*/  F2FP.F16.F32.PACK_AB R27, R17, R18 ;  /* 0x00000012111b723e */ /* 0x000fe200000000ff */
[----:B------:R-:W1:Y:S01]  /*b480*/  LDCU.64 UR36, c[0x0][0x500] ;  /* 0x0000a000ff2477ac */ /* 0x000e620008000a00 */
        /* <DEDUP_REMOVED lines=18> */
[----:B-----5:R-:W-:Y:S01]  /*b5b0*/  UIMAD.WIDE.U32 UR12, UR31, UR34, UR8 ;  /* 0x000000221f0c72a5 */ /* 0x020fe2000f8e0008 */
[----:B------:R-:W-:Y:S01]  /*b5c0*/  F2FP.F16.F32.PACK_AB R18, R51, R52 ;  /* 0x000000343312723e */ /* 0x000fe200000000ff */
[----:B------:R-:W-:Y:S01]  /*b5d0*/  FADD.FTZ R91, R96, R91 ;  /* 0x0000005b605b7221 */ /* 0x000fe20000010000 */
[----:B------:R-:W5:Y:S01]  /*b5e0*/  LDS.128 R12, [R118+0x200] ;  /* 0x00020000760c7984 */ /* 0x000f620000000c00 */
[----:B------:R-:W-:Y:S01]  /*b5f0*/  UIMAD UR13, UR31, UR35, UR13 ;  /* 0x000000231f0d72a4 */ /* 0x000fe2000f8e020d */
[C---:B0-----:R-:W-:Y:S01]  /*b600*/  SHF.L.U32 R3, R0.reuse, 0x1, RZ ;  /* 0x0000000100037819 */ /* 0x041fe200000006ff */
[----:B------:R-:W0:Y:S01]  /*b610*/  LDCU.64 UR34, c[0x0][0x520] ;  /* 0x0000a400ff2277ac */ /* 0x000e220008000a00 */
[----:B------:R-:W-:Y:S01]  /*b620*/  LOP3.LUT R0, R0, 0x1f, RZ, 0xc0, !PT ;  /* 0x0000001f00007812 */ /* 0x000fe200078ec0ff */
[----:B------:R-:W-:Y:S01]  /*b630*/  FADD.FTZ R90, R91, R90 ;  /* 0x0000005a5b5a7221 */ /* 0x000fe20000010000 */
[----:B------:R-:W-:Y:S01]  /*b640*/  LOP3.LUT R3, R3, 0x7c0, RZ, 0xc0, !PT ;  /* 0x000007c003037812 */ /* 0x000fe200078ec0ff */
[----:B-1----:R-:W-:Y:S01]  /*b650*/  UIMAD.WIDE.U32 UR12, UR10, UR36, UR12 ;  /* 0x000000240a0c72a5 */ /* 0x002fe2000f8e000c */
[----:B------:R-:W-:Y:S01]  /*b660*/  F2FP.F16.F32.PACK_AB R17, R53, R54 ;  /* 0x000000363511723e */ /* 0x000fe200000000ff */
[----:B------:R-:W-:Y:S01]  /*b670*/  FADD.FTZ R89, R90, R89 ;  /* 0x000000595a597221 */ /* 0x000fe20000010000 */
[----:B------:R-:W-:Y:S01]  /*b680*/  LOP3.LUT R2, R3, R0, RZ, 0xfc, !PT ;  /* 0x0000000003027212 */ /* 0x000fe200078efcff */
[----:B------:R-:W-:Y:S01]  /*b690*/  UIMAD UR15, UR10, UR37, UR13 ;  /* 0x000000250a0f72a4 */ /* 0x000fe2000f8e020d */
[----:B------:R-:W-:Y:S01]  /*b6a0*/  F2FP.F16.F32.PACK_AB R16, R55, R88 ;  /* 0x000000583710723e */ /* 0x000fe200000000ff */
[----:B--2---:R-:W-:Y:S01]  /*b6b0*/  ULEA UR13, UP0, UR12, UR38, 0x1 ;  /* 0x000000260c0d7291 */ /* 0x004fe2000f8008ff */
[----:B------:R-:W-:Y:S01]  /*b6c0*/  FADD.FTZ R88, R89, R88 ;  /* 0x0000005859587221 */ /* 0x000fe20000010000 */
[----:B------:R-:W1:Y:S03]  /*b6d0*/  LDCU.64 UR36, c[0x0][0x560] ;  /* 0x0000ac00ff2477ac */ /* 0x000e660008000a00 */
        /* <DEDUP_REMOVED lines=9> */
[----:B------:R-:W-:Y:S01]  /*b770*/  UIADD3 UR20, UP4, UPT, UR20, -0x1000, URZ ;  /* 0xfffff00014147890 */ /* 0x000fe2000ff9e0ff */
[----:B------:R-:W-:Y:S01]  /*b780*/  IMAD.WIDE.U32 R4, R2, 0x10, R4 ;  /* 0x0000001002047825 */ /* 0x000fe200078e0004 */
[----:B------:R-:W2:Y:S03]  /*b790*/  LDCU.64 UR12, c[0x0][0x518] ;  /* 0x0000a300ff0c77ac */ /* 0x000ea60008000a00 */
[----:B------:R-:W-:Y:S01]  /*b7a0*/  FADD.FTZ R52, R53, R52 ;  /* 0x0000003435347221 */ /* 0x000fe20000010000 */
[----:B------:R-:W-:Y:S01]  /*b7b0*/  UIADD3.X UR29, UPT, UPT, UR29, -0x1, URZ, UP1, !UPT ;  /* 0xffffffff1d1d7890 */ /* 0x000fe20008ffe4ff */
[----:B---3--:R-:W-:Y:S02]  /*b7c0*/  STG.E.128 desc[UR32][R4.64], R8 ;  /* 0x0000000804007986 */ /* 0x008fe4000c101d20 */
[----:B------:R-:W-:Y:S01]  /*b7d0*/  FADD.FTZ R51, R52, R51 ;  /* 0x0000003334337221 */ /* 0x000fe20000010000 */
[----:B------:R-:W-:Y:S01]  /*b7e0*/  UIADD3.X UR25, UPT, UPT, UR25, -0x1, URZ, UP2, !UPT ;  /* 0xffffffff19197890 */ /* 0x000fe200097fe4ff */
[----:B-----5:R3:W-:Y:S02]  /*b7f0*/  STG.E.128 desc[UR32][R4.64+0x200], R12 ;  /* 0x0002000c04007986 */ /* 0x0207e4000c101d20 */
[----:B------:R-:W-:Y:S01]  /*b800*/  FADD.FTZ R50, R51, R50 ;  /* 0x0000003233327221 */ /* 0x000fe20000010000 */
[----:B------:R-:W-:Y:S01]  /*b810*/  UIADD3.X UR23, UPT, UPT, UR23, -0x1, URZ, UP3, !UPT ;  /* 0xffffffff17177890 */ /* 0x000fe20009ffe4ff */
[----:B------:R-:W-:Y:S02]  /*b820*/  BAR.SYNC.DEFER_BLOCKING 0x0 ;  /* 0x0000000000007b1d */ /* 0x000fe40000010000 */
[----:B------:R-:W-:Y:S01]  /*b830*/  FADD.FTZ R121, R50, R49 ;  /* 0x0000003132797221 */ /* 0x000fe20000010000 */
[----:B------:R-:W-:-:S02]  /*b840*/  UIADD3.X UR21, UPT, UPT, UR21, -0x1, URZ, UP4, !UPT ;  /* 0xffffffff15157890 */ /* 0x000fc4000a7fe4ff */
[----:B--2---:R-:W-:-:S04]  /*b850*/  UIMAD.WIDE.U32 UR8, UR31, UR12, UR8 ;  /* 0x0000000c1f0872a5 */ /* 0x004fc8000f8e0008 */
[----:B------:R-:W-:-:S04]  /*b860*/  UIMAD UR9, UR31, UR13, UR9 ;  /* 0x0000000d1f0972a4 */ /* 0x000fc8000f8e0209 */
[----:B0-----:R-:W-:-:S04]  /*b870*/  UIMAD.WIDE.U32 UR8, UR10, UR34, UR8 ;  /* 0x000000220a0872a5 */ /* 0x001fc8000f8e0008 */
[----:B------:R-:W-:Y:S02]  /*b880*/  UIMAD UR12, UR10, UR35, UR9 ;  /* 0x000000230a0c72a4 */ /* 0x000fe4000f8e0209 */
[----:B-1----:R-:W-:-:S04]  /*b890*/  ULEA UR9, UP0, UR8, UR36, 0x1 ;  /* 0x0000002408097291 */ /* 0x002fc8000f8008ff */
[----:B------:R-:W-:Y:S01]  /*b8a0*/  ULEA.HI.X UR8, UR8, UR37, UR12, 0x1, UP0 ;  /* 0x0000002508087291 */ /* 0x000fe200080f0c0c */
[----:B------:R-:W-:Y:S01]  /*b8b0*/  STS.128 [R117], R100 ;  /* 0x0000006475007388 */ /* 0x000fe20000000c00 */
[----:B---3--:R-:W-:Y:S01]  /*b8c0*/  MOV R4, UR9 ;  /* 0x0000000900047c02 */ /* 0x008fe20008000f00 */
        /* <DEDUP_REMOVED lines=13> */
.L_x_5569:
        /* <DEDUP_REMOVED lines=44> */
.L_x_5670:
[----:B------:R-:W-:Y:S05]  /*bc60*/  BSYNC.RECONVERGENT B0 ;  /* 0x0000000000007941 */ /* 0x000fea0003800200 */
.L_x_5669:
        /* <DEDUP_REMOVED lines=42> */
.L_x_5672:
[----:B------:R-:W-:Y:S05]  /*bf10*/  BSYNC.RECONVERGENT B0 ;  /* 0x0000000000007941 */ /* 0x000fea0003800200 */
.L_x_5671:
[----:B------:R-:W-:Y:S05]  /*bf20*/  @P0 EXIT ;  /* 0x000000000000094d */ /* 0x000fea0003800000 */
[----:B------:R-:W3:Y:S01]  /*bf30*/  S2UR UR8, SR_CgaCtaId ;  /* 0x00000000000879c3 */ /* 0x000ee20000008800 */
[----:B------:R-:W5:Y:S01]  /*bf40*/  LDCU.64 UR6, c[0x0][0x4a8] ;  /* 0x00009500ff0677ac */ /* 0x000f620008000a00 */
[----:B0-----:R-:W-:Y:S01]  /*bf50*/  MOV R7, R9 ;  /* 0x0000000900077202 */ /* 0x001fe20000000f00 */
[----:B------:R-:W0:Y:S01]  /*bf60*/  LDCU UR9, c[0x0][0x360] ;  /* 0x00006c00ff0977ac */ /* 0x000e220008000800 */
[----:B------:R-:W0:Y:S01]  /*bf70*/  LDCU.64 UR12, c[0x0][0x4b0] ;  /* 0x00009600ff0c77ac */ /* 0x000e220008000a00 */
[----:B------:R-:W0:Y:S01]  /*bf80*/  LDCU.64 UR14, c[0x0][0x530] ;  /* 0x0000a600ff0e77ac */ /* 0x000e220008000a00 */
[----:B-----5:R-:W-:-:S03]  /*bf90*/  UIMAD.WIDE.U32 UR4, UR10, UR6, URZ ;  /* 0x000000060a0472a5 */ /* 0x020fc6000f8e00ff */
[----:B------:R-:W-:Y:S01]  /*bfa0*/  UMOV UR6, 0x400 ;  /* 0x0000040000067882 */ /* 0x000fe20000000000 */
[----:B------:R-:W-:Y:S02]  /*bfb0*/  UIMAD UR10, UR10, UR7, UR5 ;  /* 0x000000070a0a72a4 */ /* 0x000fe4000f8e0205 */
[----:B0--3--:R-:W-:-:S12]  /*bfc0*/  ULEA UR6, UR8, UR6, 0x18 ;  /* 0x0000000608067291 */ /* 0x009fd8000f8ec0ff */
.L_x_5673:
[C---:B------:R-:W-:Y:S02]  /*bfd0*/  LEA R0, R7.reuse, UR6, 0x3 ;  /* 0x0000000607007c11 */ /* 0x040fe4000f8e18ff */
[----:B-1----:R-:W-:Y:S02]  /*bfe0*/  SHF.R.S32.HI R4, RZ, 0x1f, R7 ;  /* 0x0000001fff047819 */ /* 0x002fe40000011407 */
[----:B0-2---:R-:W-:Y:S01]  /*bff0*/  MOV R2, UR4 ;  /* 0x0000000400027c02 */ /* 0x005fe20008000f00 */
        /* <DEDUP_REMOVED lines=16> */
.L_x_5576:
[----:B------:R-:W-:Y:S01]  /*c100*/  HFMA2 R232, -RZ, RZ, 0, 5.9604644775390625e-08 ;  /* 0x00000001ffe87431 */ /* 0x000fe200000001ff */
[----:B------:R-:W-:Y:S02]  /*c110*/  MOV R235, R69 ;  /* 0x0000004500eb7202 */ /* 0x000fe40000000f00 */
[----:B------:R-:W-:Y:S02]  /*c120*/  MOV R233, RZ ;  /* 0x000000ff00e97202 */ /* 0x000fe40000000f00 */
[----:B------:R-:W-:-:S07]  /*c130*/  MOV R240, 0xffffffff ;  /* 0xffffffff00f07802 */ /* 0x000fce0000000f00 */
[----:B01---5:R-:W-:Y:S05]  /*c140*/  WARPSYNC.COLLECTIVE R240, `(.L_x_5674) ;  /* 0x00000000f0087348 */ /* 0x023fea0003c00000 */
[----:B------:R2:W3:Y:S02]  /*c150*/  SHFL.UP P6, R238, R235, R232, R233 ;  /* 0x040000e8ebee7389 */ /* 0x0004e400000c00e9 */
[----:B0123-5:R-:W-:Y:S05]  /*c160*/  ENDCOLLECTIVE ;  /* 0x000000000000791b */ /* 0x02ffea0003800000 */
.L_x_5674:
[----:B------:R-:W-:Y:S02]  /*c170*/  MOV R235, R68 ;  /* 0x0000004400eb7202 */ /* 0x000fe40000000f00 */
[----:B------:R-:W-:-:S07]  /*c180*/  MOV R234, R238 ;  /* 0x000000ee00ea7202 */ /* 0x000fce0000000f00 */
[----:B------:R-:W-:Y:S05]  /*c190*/  WARPSYNC.COLLECTIVE R240, `(.L_x_5675) ;  /* 0x00000000f0087348 */ /* 0x000fea0003c00000 */
[----:B------:R0:W1:Y:S02]  /*c1a0*/  SHFL.UP P6, R238, R235, R232, R233 ;  /* 0x040000e8ebee7389 */ /* 0x00006400000c00e9 */
[----:B01----:R-:W-:Y:S05]  /*c1b0*/  ENDCOLLECTIVE ;  /* 0x000000000000791b */ /* 0x003fea0003800000 */
.L_x_5675:
[----:B------:R-:W-:Y:S02]  /*c1c0*/  MOV R235, R70 ;  /* 0x0000004600eb7202 */ /* 0x000fe40000000f00 */
[----:B------:R-:W-:-:S07]  /*c1d0*/  MOV R236, R238 ;  /* 0x000000ee00ec7202 */ /* 0x000fce0000000f00 */
[----:B------:R-:W-:Y:S05]  /*c1e0*/  WARPSYNC.COLLECTIVE R240, `(.L_x_5676) ;  /* 0x00000000f0087348 */ /* 0x000fea0003c00000 */
[----:B------:R0:W1:Y:S02]  /*c1f0*/  SHFL.UP P6, R238, R235, R232, R233 ;  /* 0x040000e8ebee7389 */ /* 0x00006400000c00e9 */
[----:B01----:R-:W-:Y:S05]  /*c200*/  ENDCOLLECTIVE ;  /* 0x000000000000791b */ /* 0x003fea0003800000 */
.L_x_5676:
[----:B------:R-:W-:Y:S02]  /*c210*/  MOV R235, R71 ;  /* 0x0000004700eb7202 */ /* 0x000fe40000000f00 */
[----:B------:R-:W-:-:S07]  /*c220*/  MOV R237, R238 ;  /* 0x000000ee00ed7202 */ /* 0x000fce0000000f00 */
[----:B------:R-:W-:Y:S05]  /*c230*/  WARPSYNC.COLLECTIVE R240, `(.L_x_5677) ;  /* 0x00000000f0087348 */ /* 0x000fea0003c00000 */
[----:B------:R0:W1:Y:S02]  /*c240*/  SHFL.UP P6, R238, R235, R232, R233 ;  /* 0x040000e8ebee7389 */ /* 0x00006400000c00e9 */
[----:B01----:R-:W-:Y:S05]  /*c250*/  ENDCOLLECTIVE ;  /* 0x000000000000791b */ /* 0x003fea0003800000 */
.L_x_5677:
        /* <DEDUP_REMOVED lines=15> */
.L_x_5678:
[----:B------:R-:W-:Y:S02]  /*c350*/  MOV R235, R68 ;  /* 0x0000004400eb7202 */ /* 0x000fe40000000f00 */
[----:B------:R-:W-:-:S07]  /*c360*/  MOV R234, R238 ;  /* 0x000000ee00ea7202 */ /* 0x000fce0000000f00 */
[----:B------:R-:W-:Y:S05]  /*c370*/  WARPSYNC.COLLECTIVE R240, `(.L_x_5679) ;  /* 0x00000000f0087348 */ /* 0x000fea0003c00000 */
[----:B------:R0:W1:Y:S02]  /*c380*/  SHFL.UP P6, R238, R235, R232, R233 ;  /* 0x040000e8ebee7389 */ /* 0x00006400000c00e9 */
[----:B01----:R-:W-:Y:S05]  /*c390*/  ENDCOLLECTIVE ;  /* 0x000000000000791b */ /* 0x003fea0003800000 */
.L_x_5679:
[----:B------:R-:W-:Y:S02]  /*c3a0*/  MOV R235, R70 ;  /* 0x0000004600eb7202 */ /* 0x000fe40000000f00 */
[----:B------:R-:W-:-:S07]  /*c3b0*/  MOV R236, R238 ;  /* 0x000000ee00ec7202 */ /* 0x000fce0000000f00 */
[----:B------:R-:W-:Y:S05]  /*c3c0*/  WARPSYNC.COLLECTIVE R240, `(.L_x_5680) ;  /* 0x00000000f0087348 */ /* 0x000fea0003c00000 */
[----:B------:R0:W1:Y:S02]  /*c3d0*/  SHFL.UP P6, R238, R235, R232, R233 ;  /* 0x040000e8ebee7389 */ /* 0x00006400000c00e9 */
[----:B01----:R-:W-:Y:S05]  /*c3e0*/  ENDCOLLECTIVE ;  /* 0x000000000000791b */ /* 0x003fea0003800000 */
.L_x_5680:
[----:B------:R-:W-:Y:S02]  /*c3f0*/  MOV R235, R71 ;  /* 0x0000004700eb7202 */ /* 0x000fe40000000f00 */
[----:B------:R-:W-:-:S07]  /*c400*/  MOV R237, R238 ;  /* 0x000000ee00ed7202 */ /* 0x000fce0000000f00 */
[----:B------:R-:W-:Y:S05]  /*c410*/  WARPSYNC.COLLECTIVE R240, `(.L_x_5681) ;  /* 0x00000000f0087348 */ /* 0x000fea0003c00000 */
[----:B------:R0:W1:Y:S02]  /*c420*/  SHFL.UP P6, R238, R235, R232, R233 ;  /* 0x040000e8ebee7389 */ /* 0x00006400000c00e9 */
[----:B01----:R-:W-:Y:S05]  /*c430*/  ENDCOLLECTIVE ;  /* 0x000000000000791b */ /* 0x003fea0003800000 */
.L_x_5681:
        /* <DEDUP_REMOVED lines=15> */
.L_x_5682:
[----:B------:R-:W-:Y:S02]  /*c530*/  MOV R235, R68 ;  /* 0x0000004400eb7202 */ /* 0x000fe40000000f00 */
[----:B------:R-:W-:-:S07]  /*c540*/  MOV R234, R238 ;  /* 0x000000ee00ea7202 */ /* 0x000fce0000000f00 */
[----:B------:R-:W-:Y:S05]  /*c550*/  WARPSYNC.COLLECTIVE R240, `(.L_x_5683) ;  /* 0x00000000f0087348 */ /* 0x000fea0003c00000 */
[----:B------:R0:W1:Y:S02]  /*c560*/  SHFL.UP P6, R238, R235, R232, R233 ;  /* 0x040000e8ebee7389 */ /* 0x00006400000c00e9 */
[----:B01----:R-:W-:Y:S05]  /*c570*/  ENDCOLLECTIVE ;  /* 0x000000000000791b */ /* 0x003fea0003800000 */
.L_x_5683:
[----:B------:R-:W-:Y:S02]  /*c580*/  MOV R235, R70 ;  /* 0x0000004600eb7202 */ /* 0x000fe40000000f00 */
[----:B------:R-:W-:-:S07]  /*c590*/  MOV R236, R238 ;  /* 0x000000ee00ec7202 */ /* 0x000fce0000000f00 */
[----:B------:R-:W-:Y:S05]  /*c5a0*/  WARPSYNC.COLLECTIVE R240, `(.L_x_5684) ;  /* 0x00000000f0087348 */ /* 0x000fea0003c00000 */
[----:B------:R0:W1:Y:S02]  /*c5b0*/  SHFL.UP P6, R238, R235, R232, R233 ;  /* 0x040000e8ebee7389 */ /* 0x00006400000c00e9 */
[----:B01----:R-:W-:Y:S05]  /*c5c0*/  ENDCOLLECTIVE ;  /* 0x000000000000791b */ /* 0x003fea0003800000 */
.L_x_5684:
[----:B------:R-:W-:Y:S02]  /*c5d0*/  MOV R235, R71 ;  /* 0x0000004700eb7202 */ /* 0x000fe40000000f00 */
[----:B------:R-:W-:-:S07]  /*c5e0*/  MOV R237, R238 ;  /* 0x000000ee00ed7202 */ /* 0x000fce0000000f00 */
[----:B------:R-:W-:Y:S05]  /*c5f0*/  WARPSYNC.COLLECTIVE R240, `(.L_x_5685) ;  /* 0x00000000f0087348 */ /* 0x000fea0003c00000 */
[----:B------:R0:W1:Y:S02]  /*c600*/  SHFL.UP P6, R238, R235, R232, R233 ;  /* 0x040000e8ebee7389 */ /* 0x00006400000c00e9 */
[----:B01----:R-:W-:Y:S05]  /*c610*/  ENDCOLLECTIVE ;  /* 0x000000000000791b */ /* 0x003fea0003800000 */
.L_x_5685:
        /* <DEDUP_REMOVED lines=15> */
.L_x_5686:
[----:B------:R-:W-:Y:S02]  /*c710*/  MOV R235, R68 ;  /* 0x0000004400eb7202 */ /* 0x000fe40000000f00 */
[----:B------:R-:W-:-:S07]  /*c720*/  MOV R234, R238 ;  /* 0x000000ee00ea7202 */ /* 0x000fce0000000f00 */
[----:B------:R-:W-:Y:S05]  /*c730*/  WARPSYNC.COLLECTIVE R240, `(.L_x_5687) ;  /* 0x00000000f0087348 */ /* 0x000fea0003c00000 */
[----:B------:R0:W1:Y:S02]  /*c740*/  SHFL.UP P6, R238, R235, R232, R233 ;  /* 0x040000e8ebee7389 */ /* 0x00006400000c00e9 */
[----:B01----:R-:W-:Y:S05]  /*c750*/  ENDCOLLECTIVE ;  /* 0x000000000000791b */ /* 0x003fea0003800000 */
.L_x_5687:
[----:B------:R-:W-:Y:S02]  /*c760*/  MOV R235, R70 ;  /* 0x0000004600eb7202 */ /* 0x000fe40000000f00 */
[----:B------:R-:W-:-:S07]  /*c770*/  MOV R236, R238 ;  /* 0x000000ee00ec7202 */ /* 0x000fce0000000f00 */
[----:B------:R-:W-:Y:S05]  /*c780*/  WARPSYNC.COLLECTIVE R240, `(.L_x_5688) ;  /* 0x00000000f0087348 */ /* 0x000fea0003c00000 */
[----:B------:R0:W1:Y:S02]  /*c790*/  SHFL.UP P6, R238, R235, R232, R233 ;  /* 0x040000e8ebee7389 */ /* 0x00006400000c00e9 */
[----:B01----:R-:W-:Y:S05]  /*c7a0*/  ENDCOLLECTIVE ;  /* 0x000000000000791b */ /* 0x003fea0003800000 */
.L_x_5688:
[----:B------:R-:W-:Y:S02]  /*c7b0*/  MOV R235, R71 ;  /* 0x0000004700eb7202 */ /* 0x000fe40000000f00 */
[----:B------:R-:W-:-:S07]  /*c7c0*/  MOV R237, R238 ;  /* 0x000000ee00ed7202 */ /* 0x000fce0000000f00 */
[----:B------:R-:W-:Y:S05]  /*c7d0*/  WARPSYNC.COLLECTIVE R240, `(.L_x_5689) ;  /* 0x00000000f0087348 */ /* 0x000fea0003c00000 */
[----:B------:R0:W1:Y:S02]  /*c7e0*/  SHFL.UP P6, R238, R235, R232, R233 ;  /* 0x040000e8ebee7389 */ /* 0x00006400000c00e9 */
[----:B01----:R-:W-:Y:S05]  /*c7f0*/  ENDCOLLECTIVE ;  /* 0x000000000000791b */ /* 0x003fea0003800000 */
.L_x_5689:
        /* <DEDUP_REMOVED lines=15> */
.L_x_5690:
[----:B------:R-:W-:Y:S02]  /*c8f0*/  MOV R235, R68 ;  /* 0x0000004400eb7202 */ /* 0x000fe40000000f00 */
[----:B------:R-:W-:-:S07]  /*c900*/  MOV R234, R238 ;  /* 0x000000ee00ea7202 */ /* 0x000fce0000000f00 */
[----:B------:R-:W-:Y:S05]  /*c910*/  WARPSYNC.COLLECTIVE R240, `(.L_x_5691) ;  /* 0x00000000f0087348 */ /* 0x000fea0003c00000 */
[----:B------:R0:W1:Y:S02]  /*c920*/  SHFL.UP P6, R238, R235, R232, R233 ;  /* 0x040000e8ebee7389 */ /* 0x00006400000c00e9 */
[----:B01----:R-:W-:Y:S05]  /*c930*/  ENDCOLLECTIVE ;  /* 0x000000000000791b */ /* 0x003fea0003800000 */
.L_x_5691:
[----:B------:R-:W-:Y:S02]  /*c940*/  MOV R235, R70 ;  /* 0x0000004600eb7202 */ /* 0x000fe40000000f00 */
[----:B------:R-:W-:-:S07]  /*c950*/  MOV R236, R238 ;  /* 0x000000ee00ec7202 */ /* 0x000fce0000000f00 */
[----:B------:R-:W-:Y:S05]  /*c960*/  WARPSYNC.COLLECTIVE R240, `(.L_x_5692) ;  /* 0x00000000f0087348 */ /* 0x000fea0003c00000 */
[----:B------:R0:W1:Y:S02]  /*c970*/  SHFL.UP P6, R238, R235, R232, R233 ;  /* 0x040000e8ebee7389 */ /* 0x00006400000c00e9 */
[----:B01----:R-:W-:Y:S05]  /*c980*/  ENDCOLLECTIVE ;  /* 0x000000000000791b */ /* 0x003fea0003800000 */
.L_x_5692:
[----:B------:R-:W-:Y:S02]  /*c990*/  MOV R235, R71 ;  /* 0x0000004700eb7202 */ /* 0x000fe40000000f00 */
[----:B------:R-:W-:-:S07]  /*c9a0*/  MOV R237, R238 ;  /* 0x000000ee00ed7202 */ /* 0x000fce0000000f00 */
[----:B------:R-:W-:Y:S05]  /*c9b0*/  WARPSYNC.COLLECTIVE R240, `(.L_x_5693) ;  /* 0x00000000f0087348 */ /* 0x000fea0003c00000 */
[----:B------:R0:W1:Y:S02]  /*c9c0*/  SHFL.UP P6, R238, R235, R232, R233 ;  /* 0x040000e8ebee7389 */ /* 0x00006400000c00e9 */
[----:B01----:R-:W-:Y:S05]  /*c9d0*/  ENDCOLLECTIVE ;  /* 0x000000000000791b */ /* 0x003fea0003800000 */
.L_x_5693:
[----:B------:R-:W-:Y:S05]  /*c9e0*/  BRA `(.L_x_5694) ;  /* 0xffffff8400d47947 */ /* 0x000fea000383ffff */
.L_x_5577:
        /* <DEDUP_REMOVED lines=8> */
.L_x_5696:
[----:B------:R-:W-:Y:S05]  /*ca70*/  BSYNC B0 ;  /* 0x0000000000007941 */ /* 0x000fea0003800000 */
.L_x_5695:
[----:B------:R-:W-:Y:S05]  /*ca80*/  BRA `(.L_x_5697) ;  /* 0xffffff8400e07947 */ /* 0x000fea000383ffff */
.L_x_5578:
        /* <DEDUP_REMOVED lines=8> */
.L_x_5699:
[----:B------:R-:W-:Y:S05]  /*cb10*/  BSYNC B0 ;  /* 0x0000000000007941 */ /* 0x000fea0003800000 */
.L_x_5698:
[----:B------:R-:W-:Y:S05]  /*cb20*/  BRA `(.L_x_5700) ;  /* 0xffffff8400c07947 */ /* 0x000fea000383ffff */
.L_x_5579:
        /* <DEDUP_REMOVED lines=8> */
.L_x_5702:
[----:B------:R-:W-:Y:S05]  /*cbb0*/  BSYNC B0 ;  /* 0x0000000000007941 */ /* 0x000fea0003800000 */
.L_x_5701:
[----:B------:R-:W-:Y:S05]  /*cbc0*/  BRA `(.L_x_5703) ;  /* 0xffffff8400a07947 */ /* 0x000fea000383ffff */
.L_x_5580:
        /* <DEDUP_REMOVED lines=8> */
.L_x_5705:
[----:B------:R-:W-:Y:S05]  /*cc50*/  BSYNC B0 ;  /* 0x0000000000007941 */ /* 0x000fea0003800000 */
.L_x_5704:
[----:B------:R-:W-:Y:S05]  /*cc60*/  BRA `(.L_x_5706) ;  /* 0xffffff8400807947 */ /* 0x000fea000383ffff */
.L_x_5581:
        /* <DEDUP_REMOVED lines=8> */
.L_x_5708:
[----:B------:R-:W-:Y:S05]  /*ccf0*/  BSYNC B0 ;  /* 0x0000000000007941 */ /* 0x000fea0003800000 */
.L_x_5707:
        /* <DEDUP_REMOVED lines=9> */
.L_x_5709:
[----:B------:R-:W-:Y:S02]  /*cd90*/  MOV R237, 0x1f ;  /* 0x0000001f00ed7802 */ /* 0x000fe40000000f00 */
[----:B------:R-:W-:Y:S02]  /*cda0*/  MOV R235, R70 ;  /* 0x0000004600eb7202 */ /* 0x000fe40000000f00 */
[----:B------:R-:W-:-:S07]  /*cdb0*/  MOV R243, R238 ;  /* 0x000000ee00f37202 */ /* 0x000fce0000000f00 */
[----:B------:R-:W-:Y:S05]  /*cdc0*/  WARPSYNC.COLLECTIVE R240, `(.L_x_5710) ;  /* 0x00000000f0087348 */ /* 0x000fea0003c00000 */
[----:B------:R0:W1:Y:S02]  /*cdd0*/  SHFL.UP P6, R238, R235, R232, R233 ;  /* 0x040000e8ebee7389 */ /* 0x00006400000c00e9 */
[----:B01----:R-:W-:Y:S05]  /*cde0*/  ENDCOLLECTIVE ;  /* 0x000000000000791b */ /* 0x003fea0003800000 */
.L_x_5710:
[----:B------:R-:W-:Y:S02]  /*cdf0*/  MOV R235, R71 ;  /* 0x0000004700eb7202 */ /* 0x000fe40000000f00 */
[----:B------:R-:W-:-:S07]  /*ce00*/  MOV R70, R238 ;  /* 0x000000ee00467202 */ /* 0x000fce0000000f00 */
[----:B------:R-:W-:Y:S05]  /*ce10*/  WARPSYNC.COLLECTIVE R240, `(.L_x_5711) ;  /* 0x00000000f0087348 */ /* 0x000fea0003c00000 */
[----:B------:R0:W1:Y:S02]  /*ce20*/  SHFL.UP P6, R238, R235, R232, R233 ;  /* 0x040000e8ebee7389 */ /* 0x00006400000c00e9 */
[----:B01----:R-:W-:Y:S05]  /*ce30*/  ENDCOLLECTIVE ;  /* 0x000000000000791b */ /* 0x003fea0003800000 */
.L_x_5711:
[----:B------:R-:W-:Y:S01]  /*ce40*/  MOV R71, R238 ;  /* 0x000000ee00477202 */ /* 0x000fe20000000f00 */
[----:B------:R-:W-:-:S07]  /*ce50*/  HFMA2 R238, -RZ, RZ, 0, 0 ;  /* 0x00000000ffee7431 */ /* 0x000fce00000001ff */
[----:B------:R-:W-:Y:S05]  /*ce60*/  WARPSYNC.COLLECTIVE R240, `(.L_x_5712) ;  /* 0x00000000f0087348 */ /* 0x000fea0003c00000 */
[----:B------:R0:W1:Y:S02]  /*ce70*/  SHFL.IDX P3, R241, R239, R238, R237 ;  /* 0x000000eeeff17389 */ /* 0x00006400000600ed */
[----:B01----:R-:W-:Y:S05]  /*ce80*/  ENDCOLLECTIVE ;  /* 0x000000000000791b */ /* 0x003fea0003800000 */
.L_x_5712:
[----:B------:R-:W-:Y:S02]  /*ce90*/  MOV R239, R73 ;  /* 0x0000004900ef7202 */ /* 0x000fe40000000f00 */
[----:B------:R-:W-:-:S07]  /*cea0*/  MOV R72, R241 ;  /* 0x000000f100487202 */ /* 0x000fce0000000f00 */
[----:B------:R-:W-:Y:S05]  /*ceb0*/  WARPSYNC.COLLECTIVE R240, `(.L_x_5713) ;  /* 0x00000000f0087348 */ /* 0x000fea0003c00000 */
[----:B------:R0:W1:Y:S02]  /*cec0*/  SHFL.IDX P3, R241, R239, R238, R237 ;  /* 0x000000eeeff17389 */ /* 0x00006400000600ed */
[----:B01----:R-:W-:Y:S05]  /*ced0*/  ENDCOLLECTIVE ;  /* 0x000000000000791b */ /* 0x003fea0003800000 */
.L_x_5713:
[----:B------:R-:W-:Y:S02]  /*cee0*/  MOV R239, R74 ;  /* 0x0000004a00ef7202 */ /* 0x000fe40000000f00 */
[----:B------:R-:W-:-:S07]  /*cef0*/  MOV R232, R241 ;  /* 0x000000f100e87202 */ /* 0x000fce0000000f00 */
[----:B------:R-:W-:Y:S05]  /*cf00*/  WARPSYNC.COLLECTIVE R240, `(.L_x_5714) ;  /* 0x00000000f0087348 */ /* 0x000fea0003c00000 */
[----:B------:R0:W1:Y:S02]  /*cf10*/  SHFL.IDX P3, R241, R239, R238, R237 ;  /* 0x000000eeeff17389 */ /* 0x00006400000600ed */
[----:B01----:R-:W-:Y:S05]  /*cf20*/  ENDCOLLECTIVE ;  /* 0x000000000000791b */ /* 0x003fea0003800000 */
.L_x_5714:
[----:B------:R-:W-:Y:S02]  /*cf30*/  MOV R239, R75 ;  /* 0x0000004b00ef7202 */ /* 0x000fe40000000f00 */
[----:B------:R-:W-:-:S07]  /*cf40*/  MOV R74, R241 ;  /* 0x000000f1004a7202 */ /* 0x000fce0000000f00 */
[----:B------:R-:W-:Y:S05]  /*cf50*/  WARPSYNC.COLLECTIVE R240, `(.L_x_5715) ;  /* 0x00000000f0087348 */ /* 0x000fea0003c00000 */
[----:B------:R0:W1:Y:S02]  /*cf60*/  SHFL.IDX P3, R241, R239, R238, R237 ;  /* 0x000000eeeff17389 */ /* 0x00006400000600ed */
[----:B01----:R-:W-:Y:S05]  /*cf70*/  ENDCOLLECTIVE ;  /* 0x000000000000791b */ /* 0x003fea0003800000 */
.L_x_5715:
[----:B------:R-:W-:Y:S01]  /*cf80*/  MOV R75, R241 ;  /* 0x000000f1004b7202 */ /* 0x000fe20000000f00 */
[----:B------:R-:W-:Y:S06]  /*cf90*/  BRA `(.L_x_5716) ;  /* 0xffffff8000dc7947 */ /* 0x000fec000383ffff */
.L_x_5583:
[----:B------:R-:W-:Y:S01]  /*cfa0*/  HFMA2 R74, -RZ, RZ, 0, 5.9604644775390625e-08 ;  /* 0x00000001ff4a7431 */ /* 0x000fe200000001ff */
[----:B------:R-:W-:Y:S02]  /*cfb0*/  MOV R251, R249 ;  /* 0x000000f900fb7202 */ /* 0x000fe40000000f00 */
[----:B------:R-:W-:Y:S02]  /*cfc0*/  MOV R241, 0x1f ;  /* 0x0000001f00f17802 */ /* 0x000fe40000000f00 */
[----:B------:R-:W-:-:S07]  /*cfd0*/  MOV R240, 0xffffffff ;  /* 0xffffffff00f07802 */ /* 0x000fce0000000f00 */
[----:B0-----:R-:W-:Y:S05]  /*cfe0*/  WARPSYNC.COLLECTIVE R240, `(.L_x_5717) ;  /* 0x00000000f0087348 */ /* 0x001fea0003c00000 */
[----:B------:R1:W2:Y:S02]  /*cff0*/  SHFL.DOWN P0, R245, R251, R74, R241 ;  /* 0x0800004afbf57389 */ /* 0x0002a400000000f1 */
[----:B012---:R-:W-:Y:S05]  /*d000*/  ENDCOLLECTIVE ;  /* 0x000000000000791b */ /* 0x007fea0003800000 */
.L_x_5717:
[----:B------:R-:W-:Y:S02]  /*d010*/  MOV R251, R250 ;  /* 0x000000fa00fb7202 */ /* 0x000fe40000000f00 */
[----:B------:R-:W-:-:S07]  /*d020*/  MOV R72, R245 ;  /* 0x000000f500487202 */ /* 0x000fce0000000f00 */
[----:B------:R-:W-:Y:S05]  /*d030*/  WARPSYNC.COLLECTIVE R240, `(.L_x_5718) ;  /* 0x00000000f0087348 */ /* 0x000fea0003c00000 */
[----:B------:R0:W1:Y:S02]  /*d040*/  SHFL.DOWN P0, R245, R251, R74, R241 ;  /* 0x0800004afbf57389 */ /* 0x00006400000000f1 */
[----:B01----:R-:W-:Y:S05]  /*d050*/  ENDCOLLECTIVE ;  /* 0x000000000000791b */ /* 0x003fea0003800000 */
.L_x_5718:
[----:B------:R-:W-:Y:S02]  /*d060*/  MOV R251, R248 ;  /* 0x000000f800fb7202 */ /* 0x000fe40000000f00 */
[----:B------:R-:W-:-:S07]  /*d070*/  MOV R73, R245 ;  /* 0x000000f500497202 */ /* 0x000fce0000000f00 */
[----:B------:R-:W-:Y:S05]  /*d080*/  WARPSYNC.COLLECTIVE R240, `(.L_x_5719) ;  /* 0x00000000f0087348 */ /* 0x000fea0003c00000 */
[----:B------:R0:W1:Y:S02]  /*d090*/  SHFL.DOWN P0, R245, R251, R74, R241 ;  /* 0x0800004afbf57389 */ /* 0x00006400000000f1 */
[----:B01----:R-:W-:Y:S05]  /*d0a0*/  ENDCOLLECTIVE ;  /* 0x000000000000791b */ /* 0x003fea0003800000 */
.L_x_5719:
[----:B------:R-:W-:Y:S02]  /*d0b0*/  MOV R251, R247 ;  /* 0x000000f700fb7202 */ /* 0x000fe40000000f00 */
[----:B------:R-:W-:-:S07]  /*d0c0*/  MOV R75, R245 ;  /* 0x000000f5004b7202 */ /* 0x000fce0000000f00 */
[----:B------:R-:W-:Y:S05]  /*d0d0*/  WARPSYNC.COLLECTIVE R240, `(.L_x_5720) ;  /* 0x00000000f0087348 */ /* 0x000fea0003c00000 */
[----:B------:R0:W1:Y:S02]  /*d0e0*/  SHFL.DOWN P0, R245, R251, R74, R241 ;  /* 0x0800004afbf57389 */ /* 0x00006400000000f1 */
[----:B01----:R-:W-:Y:S05]  /*d0f0*/  ENDCOLLECTIVE ;  /* 0x000000000000791b */ /* 0x003fea0003800000 */
.L_x_5720:
[----:B------:R-:W-:Y:S05]  /*d100*/  BRA `(.L_x_5721) ;  /* 0xffffff9800187947 */ /* 0x000fea000383ffff */
.L_x_5586:
        /* <DEDUP_REMOVED lines=8> */
.L_x_5723:
[----:B------:R-:W-:Y:S05]  /*d190*/  BSYNC B0 ;  /* 0x0000000000007941 */ /* 0x000fea0003800000 */
.L_x_5722:
        /* <DEDUP_REMOVED lines=8> */
.L_x_5724:
[----:B------:R-:W-:Y:S02]  /*d220*/  MOV R251, R248 ;  /* 0x000000f800fb7202 */ /* 0x000fe40000000f00 */
[----:B------:R-:W-:-:S07]  /*d230*/  MOV R73, R245 ;  /* 0x000000f500497202 */ /* 0x000fce0000000f00 */
[----:B------:R-:W-:Y:S05]  /*d240*/  WARPSYNC.COLLECTIVE R240, `(.L_x_5725) ;  /* 0x00000000f0087348 */ /* 0x000fea0003c00000 */
[----:B------:R0:W1:Y:S02]  /*d250*/  SHFL.DOWN P0, R245, R251, R74, R241 ;  /* 0x0800004afbf57389 */ /* 0x00006400000000f1 */
[----:B01----:R-:W-:Y:S05]  /*d260*/  ENDCOLLECTIVE ;  /* 0x000000000000791b */ /* 0x003fea0003800000 */
.L_x_5725:
[----:B------:R-:W-:Y:S02]  /*d270*/  MOV R251, R247 ;  /* 0x000000f700fb7202 */ /* 0x000fe40000000f00 */
[----:B------:R-:W-:-:S07]  /*d280*/  MOV R75, R245 ;  /* 0x000000f5004b7202 */ /* 0x000fce0000000f00 */
[----:B------:R-:W-:Y:S05]  /*d290*/  WARPSYNC.COLLECTIVE R240, `(.L_x_5726) ;  /* 0x00000000f0087348 */ /* 0x000fea0003c00000 */
[----:B------:R0:W1:Y:S02]  /*d2a0*/  SHFL.DOWN P0, R245, R251, R74, R241 ;  /* 0x0800004afbf57389 */ /* 0x00006400000000f1 */
[----:B01----:R-:W-:Y:S05]  /*d2b0*/  ENDCOLLECTIVE ;  /* 0x000000000000791b */ /* 0x003fea0003800000 */
.L_x_5726:
[----:B------:R-:W-:Y:S05]  /*d2c0*/  BRA `(.L_x_5727) ;  /* 0xffffff9400f87947 */ /* 0x000fea000383ffff */
.L_x_5589:
        /* <DEDUP_REMOVED lines=8> */
.L_x_5729:
[----:B------:R-:W-:Y:S05]  /*d350*/  BSYNC B0 ;  /* 0x0000000000007941 */ /* 0x000fea0003800000 */
.L_x_5728:
        /* <DEDUP_REMOVED lines=8> */
.L_x_5730:
[----:B------:R-:W-:Y:S02]  /*d3e0*/  MOV R251, R248 ;  /* 0x000000f800fb7202 */ /* 0x000fe40000000f00 */
[----:B------:R-:W-:-:S07]  /*d3f0*/  MOV R73, R245 ;  /* 0x000000f500497202 */ /* 0x000fce0000000f00 */
[----:B------:R-:W-:Y:S05]  /*d400*/  WARPSYNC.COLLECTIVE R240, `(.L_x_5731) ;  /* 0x00000000f0087348 */ /* 0x000fea0003c00000 */
[----:B------:R0:W1:Y:S02]  /*d410*/  SHFL.DOWN P0, R245, R251, R74, R241 ;  /* 0x0800004afbf57389 */ /* 0x00006400000000f1 */
[----:B01----:R-:W-:Y:S05]  /*d420*/  ENDCOLLECTIVE ;  /* 0x000000000000791b */ /* 0x003fea0003800000 */
.L_x_5731:
[----:B------:R-:W-:Y:S02]  /*d430*/  MOV R251, R247 ;  /* 0x000000f700fb7202 */ /* 0x000fe40000000f00 */
[----:B------:R-:W-:-:S07]  /*d440*/  MOV R75, R245 ;  /* 0x000000f5004b7202 */ /* 0x000fce0000000f00 */
[----:B------:R-:W-:Y:S05]  /*d450*/  WARPSYNC.COLLECTIVE R240, `(.L_x_5732) ;  /* 0x00000000f0087348 */ /* 0x000fea0003c00000 */
[----:B------:R0:W1:Y:S02]  /*d460*/  SHFL.DOWN P0, R245, R251, R74, R241 ;  /* 0x0800004afbf57389 */ /* 0x00006400000000f1 */
[----:B01----:R-:W-:Y:S05]  /*d470*/  ENDCOLLECTIVE ;  /* 0x000000000000791b */ /* 0x003fea0003800000 */
.L_x_5732:
[----:B------:R-:W-:Y:S05]  /*d480*/  BRA `(.L_x_5733) ;  /* 0xffffff9400d87947 */ /* 0x000fea000383ffff */
.L_x_5592:
        /* <DEDUP_REMOVED lines=8> */
.L_x_5735:
[----:B------:R-:W-:Y:S05]  /*d510*/  BSYNC B0 ;  /* 0x0000000000007941 */ /* 0x000fea0003800000 */
.L_x_5734:
        /* <DEDUP_REMOVED lines=8> */
.L_x_5736:
[----:B------:R-:W-:Y:S02]  /*d5a0*/  MOV R251, R248 ;  /* 0x000000f800fb7202 */ /* 0x000fe40000000f00 */
[----:B------:R-:W-:-:S07]  /*d5b0*/  MOV R73, R245 ;  /* 0x000000f500497202 */ /* 0x000fce0000000f00 */
[----:B------:R-:W-:Y:S05]  /*d5c0*/  WARPSYNC.COLLECTIVE R240, `(.L_x_5737) ;  /* 0x00000000f0087348 */ /* 0x000fea0003c00000 */
[----:B------:R0:W1:Y:S02]  /*d5d0*/  SHFL.DOWN P0, R245, R251, R74, R241 ;  /* 0x0800004afbf57389 */ /* 0x00006400000000f1 */
[----:B01----:R-:W-:Y:S05]  /*d5e0*/  ENDCOLLECTIVE ;  /* 0x000000000000791b */ /* 0x003fea0003800000 */
.L_x_5737:
[----:B------:R-:W-:Y:S02]  /*d5f0*/  MOV R251, R247 ;  /* 0x000000f700fb7202 */ /* 0x000fe40000000f00 */
[----:B------:R-:W-:-:S07]  /*d600*/  MOV R75, R245 ;  /* 0x000000f5004b7202 */ /* 0x000fce0000000f00 */
[----:B------:R-:W-:Y:S05]  /*d610*/  WARPSYNC.COLLECTIVE R240, `(.L_x_5738) ;  /* 0x00000000f0087348 */ /* 0x000fea0003c00000 */
[----:B------:R0:W1:Y:S02]  /*d620*/  SHFL.DOWN P0, R245, R251, R74, R241 ;  /* 0x0800004afbf57389 */ /* 0x00006400000000f1 */
[----:B01----:R-:W-:Y:S05]  /*d630*/  ENDCOLLECTIVE ;  /* 0x000000000000791b */ /* 0x003fea0003800000 */
.L_x_5738:
[----:B------:R-:W-:Y:S05]  /*d640*/  BRA `(.L_x_5739) ;  /* 0xffffff9400b87947 */ /* 0x000fea000383ffff */
.L_x_5595:
        /* <DEDUP_REMOVED lines=8> */
.L_x_5741:
[----:B------:R-:W-:Y:S05]  /*d6d0*/  BSYNC B0 ;  /* 0x0000000000007941 */ /* 0x000fea0003800000 */
.L_x_5740:
        /* <DEDUP_REMOVED lines=8> */
.L_x_5742:
[----:B------:R-:W-:Y:S02]  /*d760*/  MOV R251, R248 ;  /* 0x000000f800fb7202 */ /* 0x000fe40000000f00 */
[----:B------:R-:W-:-:S07]  /*d770*/  MOV R73, R245 ;  /* 0x000000f500497202 */ /* 0x000fce0000000f00 */
[----:B------:R-:W-:Y:S05]  /*d780*/  WARPSYNC.COLLECTIVE R240, `(.L_x_5743) ;  /* 0x00000000f0087348 */ /* 0x000fea0003c00000 */
[----:B------:R0:W1:Y:S02]  /*d790*/  SHFL.DOWN P0, R245, R251, R74, R241 ;  /* 0x0800004afbf57389 */ /* 0x00006400000000f1 */
[----:B01----:R-:W-:Y:S05]  /*d7a0*/  ENDCOLLECTIVE ;  /* 0x000000000000791b */ /* 0x003fea0003800000 */
.L_x_5743:
[----:B------:R-:W-:Y:S02]  /*d7b0*/  MOV R251, R247 ;  /* 0x000000f700fb7202 */ /* 0x000fe40000000f00 */
[----:B------:R-:W-:-:S07]  /*d7c0*/  MOV R75, R245 ;  /* 0x000000f5004b7202 */ /* 0x000fce0000000f00 */
[----:B------:R-:W-:Y:S05]  /*d7d0*/  WARPSYNC.COLLECTIVE R240, `(.L_x_5744) ;  /* 0x00000000f0087348 */ /* 0x000fea0003c00000 */
[----:B------:R0:W1:Y:S02]  /*d7e0*/  SHFL.DOWN P0, R245, R251, R74, R241 ;  /* 0x0800004afbf57389 */ /* 0x00006400000000f1 */
[----:B01----:R-:W-:Y:S05]  /*d7f0*/  ENDCOLLECTIVE ;  /* 0x000000000000791b */ /* 0x003fea0003800000 */
.L_x_5744:
[----:B------:R-:W-:Y:S05]  /*d800*/  BRA `(.L_x_5745) ;  /* 0xffffff9400987947 */ /* 0x000fea000383ffff */
.L_x_5598:
        /* <DEDUP_REMOVED lines=8> */
.L_x_5747:
[----:B------:R-:W-:Y:S05]  /*d890*/  BSYNC B0 ;  /* 0x0000000000007941 */ /* 0x000fea0003800000 */
.L_x_5746:
        /* <DEDUP_REMOVED lines=9> */
.L_x_5748:
[----:B------:R-:W-:Y:S02]  /*d930*/  MOV R239, R248 ;  /* 0x000000f800ef7202 */ /* 0x000fe40000000f00 */
[----:B------:R-:W-:-:S07]  /*d940*/  MOV R243, R241 ;  /* 0x000000f100f37202 */ /* 0x000fce0000000f00 */
[----:B------:R-:W-:Y:S05]  /*d950*/  WARPSYNC.COLLECTIVE R240, `(.L_x_5749) ;  /* 0x00000000f0087348 */ /* 0x000fea0003c00000 */
[----:B------:R0:W1:Y:S02]  /*d960*/  SHFL.IDX P3, R241, R239, R238, R237 ;  /* 0x000000eeeff17389 */ /* 0x00006400000600ed */
[----:B01----:R-:W-:Y:S05]  /*d970*/  ENDCOLLECTIVE ;  /* 0x000000000000791b */ /* 0x003fea0003800000 */
.L_x_5749:
[-C--:B------:R-:W-:Y:S01]  /*d980*/  FMUL.FTZ R73, R59, R243.reuse ;  /* 0x000000f33b497220 */ /* 0x080fe20000410000 */
[-C--:B------:R-:W-:Y:S01]  /*d990*/  FMUL.FTZ R72, R56, R243.reuse ;  /* 0x000000f338487220 */ /* 0x080fe20000410000 */
[C---:B------:R-:W-:Y:S02]  /*d9a0*/  FMUL.FTZ R74, R58.reuse, R243 ;  /* 0x000000f33a4a7220 */ /* 0x040fe40000410000 */
[----:B------:R-:W-:Y:S01]  /*d9b0*/  FFMA.FTZ R73, R58, R205, -R73 ;  /* 0x000000cd3a497223 */ /* 0x000fe20000010849 */
[----:B------:R-:W-:Y:S02]  /*d9c0*/  MOV R239, R247 ;  /* 0x000000f700ef7202 */ /* 0x000fe40000000f00 */
[----:B------:R-:W-:-:S07]  /*d9d0*/  MOV R242, R241 ;  /* 0x000000f100f27202 */ /* 0x000fce0000000f00 */
[----:B------:R-:W-:Y:S05]  /*d9e0*/  WARPSYNC.COLLECTIVE R240, `(.L_x_5750) ;  /* 0x00000000f0087348 */ /* 0x000fea0003c00000 */
[----:B------:R0:W1:Y:S02]  /*d9f0*/  SHFL.IDX P3, R241, R239, R238, R237 ;  /* 0x000000eeeff17389 */ /* 0x00006400000600ed */
[----:B01----:R-:W-:Y:S05]  /*da00*/  ENDCOLLECTIVE ;  /* 0x000000000000791b */ /* 0x003fea0003800000 */
.L_x_5750:
[----:B------:R-:W-:Y:S01]  /*da10*/  FADD.FTZ R242, R242, R73 ;  /* 0x00000049f2f27221 */ /* 0x000fe20000010000 */
[C---:B------:R-:W-:Y:S01]  /*da20*/  FMUL.FTZ R73, R57.reuse, R243 ;  /* 0x000000f339497220 */ /* 0x040fe20000410000 */
[----:B------:R-:W-:-:S03]  /*da30*/  FFMA.FTZ R243, R57, R205, R72 ;  /* 0x000000cd39f37223 */ /* 0x000fc60000010048 */
[-C--:B------:R-:W-:Y:S01]  /*da40*/  FFMA.FTZ R244, R56, R205.reuse, -R73 ;  /* 0x000000cd38f47223 */ /* 0x080fe20000010849 */
        /* <DEDUP_REMOVED lines=9> */
.L_x_5751:
[----:B------:R-:W-:Y:S02]  /*dae0*/  MOV R251, R250 ;  /* 0x000000fa00fb7202 */ /* 0x000fe40000000f00 */
[----:B------:R-:W-:-:S07]  /*daf0*/  MOV R72, R245 ;  /* 0x000000f500487202 */ /* 0x000fce0000000f00 */
[----:B------:R-:W-:Y:S05]  /*db00*/  WARPSYNC.COLLECTIVE R240, `(.L_x_5752) ;  /* 0x00000000f0087348 */ /* 0x000fea0003c00000 */
[----:B------:R0:W1:Y:S02]  /*db10*/  SHFL.DOWN P0, R245, R251, R74, R241 ;  /* 0x0800004afbf57389 */ /* 0x00006400000000f1 */
[----:B01----:R-:W-:Y:S05]  /*db20*/  ENDCOLLECTIVE ;  /* 0x000000000000791b */ /* 0x003fea0003800000 */
.L_x_5752:
[----:B------:R-:W-:Y:S02]  /*db30*/  MOV R251, R248 ;  /* 0x000000f800fb7202 */ /* 0x000fe40000000f00 */
[----:B------:R-:W-:-:S07]  /*db40*/  MOV R73, R245 ;  /* 0x000000f500497202 */ /* 0x000fce0000000f00 */
[----:B------:R-:W-:Y:S05]  /*db50*/  WARPSYNC.COLLECTIVE R240, `(.L_x_5753) ;  /* 0x00000000f0087348 */ /* 0x000fea0003c00000 */
[----:B------:R0:W1:Y:S02]  /*db60*/  SHFL.DOWN P0, R245, R251, R74, R241 ;  /* 0x0800004afbf57389 */ /* 0x00006400000000f1 */
[----:B01----:R-:W-:Y:S05]  /*db70*/  ENDCOLLECTIVE ;  /* 0x000000000000791b */ /* 0x003fea0003800000 */
.L_x_5753:
[----:B------:R-:W-:Y:S02]  /*db80*/  MOV R251, R247 ;  /* 0x000000f700fb7202 */ /* 0x000fe40000000f00 */
[----:B------:R-:W-:-:S07]  /*db90*/  MOV R75, R245 ;  /* 0x000000f5004b7202 */ /* 0x000fce0000000f00 */
[----:B------:R-:W-:Y:S05]  /*dba0*/  WARPSYNC.COLLECTIVE R240, `(.L_x_5754) ;  /* 0x00000000f0087348 */ /* 0x000fea0003c00000 */
[----:B------:R0:W1:Y:S02]  /*dbb0*/  SHFL.DOWN P0, R245, R251, R74, R241 ;  /* 0x0800004afbf57389 */ /* 0x00006400000000f1 */
[----:B01----:R-:W-:Y:S05]  /*dbc0*/  ENDCOLLECTIVE ;  /* 0x000000000000791b */ /* 0x003fea0003800000 */
.L_x_5754:
[----:B------:R-:W-:Y:S05]  /*dbd0*/  WARPSYNC.COLLECTIVE R240, `(.L_x_5755) ;  /* 0x00000000f0087348 */ /* 0x000fea0003c00000 */
[----:B------:R0:W1:Y:S02]  /*dbe0*/  SHFL.IDX P3, R241, R239, R238, R237 ;  /* 0x000000eeeff17389 */ /* 0x00006400000600ed */
[----:B01----:R-:W-:Y:S05]  /*dbf0*/  ENDCOLLECTIVE ;  /* 0x000000000000791b */ /* 0x003fea0003800000 */
.L_x_5755:
[----:B------:R-:W-:Y:S02]  /*dc00*/  MOV R239, R57 ;  /* 0x0000003900ef7202 */ /* 0x000fe40000000f00 */
[----:B------:R-:W-:-:S07]  /*dc10*/  MOV R246, R241 ;  /* 0x000000f100f67202 */ /* 0x000fce0000000f00 */
[----:B------:R-:W-:Y:S05]  /*dc20*/  WARPSYNC.COLLECTIVE R240, `(.L_x_5756) ;  /* 0x00000000f0087348 */ /* 0x000fea0003c00000 */
[----:B------:R0:W1:Y:S02]  /*dc30*/  SHFL.IDX P3, R241, R239, R238, R237 ;  /* 0x000000eeeff17389 */ /* 0x00006400000600ed */
[----:B01----:R-:W-:Y:S05]  /*dc40*/  ENDCOLLECTIVE ;  /* 0x000000000000791b */ /* 0x003fea0003800000 */
.L_x_5756:
[----:B------:R-:W-:Y:S02]  /*dc50*/  MOV R56, R246 ;  /* 0x000000f600387202 */ /* 0x000fe40000000f00 */
[----:B------:R-:W-:Y:S02]  /*dc60*/  MOV R239, R58 ;  /* 0x0000003a00ef7202 */ /* 0x000fe40000000f00 */
[----:B------:R-:W-:-:S07]  /*dc70*/  MOV R74, R241 ;  /* 0x000000f1004a7202 */ /* 0x000fce0000000f00 */
[----:B------:R-:W-:Y:S05]  /*dc80*/  WARPSYNC.COLLECTIVE R240, `(.L_x_5757) ;  /* 0x00000000f0087348 */ /* 0x000fea0003c00000 */
[----:B------:R0:W1:Y:S02]  /*dc90*/  SHFL.IDX P3, R241, R239, R238, R237 ;  /* 0x000000eeeff17389 */ /* 0x00006400000600ed */
[----:B01----:R-:W-:Y:S05]  /*dca0*/  ENDCOLLECTIVE ;  /* 0x000000000000791b */ /* 0x003fea0003800000 */
.L_x_5757:
[----:B------:R-:W-:Y:S02]  /*dcb0*/  MOV R57, R74 ;  /* 0x0000004a00397202 */ /* 0x000fe40000000f00 */
[----:B------:R-:W-:Y:S02]  /*dcc0*/  MOV R239, R59 ;  /* 0x0000003b00ef7202 */ /* 0x000fe40000000f00 */
[----:B------:R-:W-:-:S07]  /*dcd0*/  MOV R251, R241 ;  /* 0x000000f100fb7202 */ /* 0x000fce0000000f00 */
[----:B------:R-:W-:Y:S05]  /*dce0*/  WARPSYNC.COLLECTIVE R240, `(.L_x_5758) ;  /* 0x00000000f0087348 */ /* 0x000fea0003c00000 */
[----:B------:R0:W1:Y:S02]  /*dcf0*/  SHFL.IDX P3, R241, R239, R238, R237 ;  /* 0x000000eeeff17389 */ /* 0x00006400000600ed */
[----:B01----:R-:W-:Y:S05]  /*dd00*/  ENDCOLLECTIVE ;  /* 0x000000000000791b */ /* 0x003fea0003800000 */
.L_x_5758:
[----:B------:R-:W-:Y:S05]  /*dd10*/  BRA `(.L_x_5759) ;  /* 0xffffff9000f47947 */ /* 0x000fea000383ffff */
.L_x_5760:
        /* <DEDUP_REMOVED lines=14> */
.L_x_18692:


//--------------------- .text._Z25selective_scan_bwd_kernelI32Selective_Scan_bwd_kernel_traitsILi128ELi16ELb1ELb1ELb1ELb1ELb0EN3c104HalfENS1_7complexIfEEEEv12SSMParamsBwd --------------------------
	.section	.text._Z25selective_scan_bwd_kernelI32Selective_Scan_bwd_kernel_traitsILi128ELi16ELb1ELb1ELb1ELb1ELb0EN3c104HalfENS1_7complexIfEEEEv12SSMParamsBwd,"ax",@progbits
	.align	128
        .global         _Z25selective_scan_bwd_kernelI32Selective_Scan_bwd_kernel_traitsILi128ELi16ELb1ELb1ELb1ELb1ELb0EN3c104HalfENS1_7complexIfEEEEv12SSMParamsBwd
        .type           _Z25selective_scan_bwd_kernelI32Selective_Scan_bwd_kernel_traitsILi128ELi16ELb1ELb1ELb1ELb1ELb0EN3c104HalfENS1_7complexIfEEEEv12SSMParamsBwd,@function
        .size           _Z25selective_scan_bwd_kernelI32Selective_Scan_bwd_kernel_traitsILi128ELi16ELb1ELb1ELb1ELb1ELb0EN3c104HalfENS1_7complexIfEEEEv12SSMParamsBwd,(.L_x_18693 - _Z25selective_scan_bwd_kernelI32Selective_Scan_bwd_kernel_traitsILi128ELi16ELb1ELb1ELb1ELb1ELb0EN3c104HalfENS1_7complexIfEEEEv12SSMParamsBwd)
        .other          _Z25selective_scan_bwd_kernelI32Selective_Scan_bwd_kernel_traitsILi128ELi16ELb1ELb1ELb1ELb1ELb0EN3c104HalfENS1_7complexIfEEEEv12SSMParamsBwd,@"STO_CUDA_ENTRY STV_DEFAULT"
_Z25selective_scan_bwd_kernelI32Selective_Scan_bwd_kernel_traitsILi128ELi16ELb1ELb1ELb1ELb1ELb0EN3c104HalfENS1_7complexIfEEEEv12SSMParamsBwd:
.text._Z25selective_scan_bwd_kernelI32Selective_Scan_bwd_kernel_traitsILi128ELi16ELb1ELb1ELb1ELb1ELb0EN3c104HalfENS1_7complexIfEEEEv12SSMParamsBwd:
        /* <DEDUP_REMOVED lines=24> */
[----:B------:R-:W2:Y:S01]  /*0180*/  LDCU.64 UR24, c[0x0][0x3b0] ;  /* 0x00007600ff1877ac */ /* 0x000ea20008000a00 */
[----:B------:R-:W-:-:S03]  /*0190*/  MOV R5, UR7 ;  /* 0x0000000700057c02 */ /* 0x000fc60008000f00 */
[----:B---3--:R3:W2:Y:S01]  /*01a0*/  @P3 LDG.E R7, desc[UR28][R2.64] ;  /* 0x0000001c02073981 */ /* 0x0086a2000c1e1900 */
[----:B------:R-:W2:Y:S03]  /*01b0*/  LDCU.64 UR20, c[0x0][0x4b8] ;  /* 0x00009700ff1477ac */ /* 0x000ea60008000a00 */
[----:B------:R1:W2:Y:S01]  /*01c0*/  @P4 LDG.E R4, desc[UR28][R4.64] ;  /* 0x0000001c04044981 */ /* 0x0002a2000c1e1900 */
[----:B----4-:R-:W-:Y:S01]  /*01d0*/  IABS R9, R8 ;  /* 0x0000000800097213 */ /* 0x010fe20000000000 */
[----:B------:R-:W5:Y:S01]  /*01e0*/  S2UR UR4, SR_CTAID.X ;  /* 0x00000000000479c3 */ /* 0x000f620000002500 */
[----:B------:R-:W4:Y:S01]  /*01f0*/  LDCU.64 UR34, c[0x0][0x528] ;  /* 0x0000a500ff2277ac */ /* 0x000f220008000a00 */
[----:B------:R-:W-:Y:S01]  /*0200*/  HFMA2 R123, -RZ, RZ, 0, 0 ;  /* 0x00000000ff7b7431 */ /* 0x000fe200000001ff */
[----:B------:R-:W0:Y:S01]  /*0210*/  I2F.RP R0, R9 ;  /* 0x0000000900007306 */ /* 0x000e220000209400 */
[----:B------:R-:W-:Y:S01]  /*0220*/  MOV R121, RZ ;  /* 0x000000ff00797202 */ /* 0x000fe20000000f00 */
[----:B------:R-:W4:Y:S06]  /*0230*/  LDCU.64 UR38, c[0x0][0x480] ;  /* 0x00009000ff2677ac */ /* 0x000f2c0008000a00 */
[----:B0-----:R-:W0:Y:S01]  /*0240*/  MUFU.RCP R0, R0 ;  /* 0x0000000000007308 */ /* 0x001e220000001000 */
[----:B-----5:R-:W-:-:S02]  /*0250*/  UIMAD.WIDE.U32 UR6, UR4, UR12, URZ ;  /* 0x0000000c040672a5 */ /* 0x020fc4000f8e00ff */
        /* <DEDUP_REMOVED lines=13> */
[----:B------:R-:W-:Y:S02]  /*0330*/  UIADD3 UR6, UP0, UPT, UR16, UR6, URZ ;  /* 0x0000000610067290 */ /* 0x000fe4000ff1e0ff */
[----:B------:R-:W-:-:S02]  /*0340*/  USHF.R.S32.HI UR19, URZ, 0x1f, UR16 ;  /* 0x0000001fff137899 */ /* 0x000fc40008011410 */
[----:B------:R-:W-:Y:S02]  /*0350*/  UIADD3 UR10, UP2, UPT, UR16, UR10, URZ ;  /* 0x0000000a100a7290 */ /* 0x000fe4000ff5e0ff */
[----:B-1----:R-:W-:Y:S01]  /*0360*/  USHF.R.U32.HI UR18, URZ, 0x1, UR27 ;  /* 0x00000001ff127899 */ /* 0x002fe2000801161b */
[----:B---3--:R-:W-:Y:S01]  /*0370*/  IADD3 R2, PT, PT, RZ, -R3, RZ ;  /* 0x80000003ff027210 */ /* 0x008fe20007ffe0ff */
[----:B------:R-:W-:Y:S02]  /*0380*/  UIADD3.X UR5, UPT, UPT, UR19, UR5, URZ, UP2, !UPT ;  /* 0x0000000513057290 */ /* 0x000fe400097fe4ff */
[----:B0-----:R-:W-:Y:S02]  /*0390*/  ULEA UR11, UP1, UR6, UR12, 0x1 ;  /* 0x0000000c060b7291 */ /* 0x001fe4000f8208ff */
[----:B------:R-:W-:Y:S02]  /*03a0*/  IMAD R5, R2, R9, RZ ;  /* 0x0000000902057224 */ /* 0x000fe400078e02ff */
[----:B------:R-:W-:Y:S01]  /*03b0*/  HFMA2 R2, -RZ, RZ, 0, 0 ;  /* 0x00000000ff027431 */ /* 0x000fe200000001ff */
[----:B------:R-:W-:-:S02]  /*03c0*/  UIADD3.X UR12, UPT, UPT, UR19, UR7, URZ, UP0, !UPT ;  /* 0x00000007130c7290 */ /* 0x000fc400087fe4ff */
[----:B------:R-:W-:Y:S02]  /*03d0*/  ULEA UR9, UP3, UR10, UR14, 0x1 ;  /* 0x0000000e0a097291 */ /* 0x000fe4000f8608ff */
[----:B------:R-:W-:Y:S02]  /*03e0*/  ULEA.HI.X UR12, UR6, UR13, UR12, 0x1, UP1 ;  /* 0x0000000d060c7291 */ /* 0x000fe400088f0c0c */
[----:B--2---:R-:W-:Y:S02]  /*03f0*/  UIMAD.WIDE.U32 UR6, UR4, UR22, URZ ;  /* 0x00000016040672a5 */ /* 0x004fe4000f8e00ff */
[----:B------:R-:W-:Y:S01]  /*0400*/  ULEA.HI.X UR13, UR10, UR15, UR5, 0x1, UP3 ;  /* 0x0000000f0a0d7291 */ /* 0x000fe200098f0c05 */
[----:B------:R-:W-:Y:S01]  /*0410*/  IMAD.HI.U32 R2, R3, R5, R2 ;  /* 0x0000000503027227 */ /* 0x000fe200078e0002 */
[----:B------:R-:W-:Y:S01]  /*0420*/  UIMAD UR7, UR4, UR23, UR7 ;  /* 0x00000017040772a4 */ /* 0x000fe2000f8e0207 */
[----:B------:R-:W0:Y:S04]  /*0430*/  LDCU.64 UR22, c[0x0][0x4a0] ;  /* 0x00009400ff1677ac */ /* 0x000e280008000a00 */
[----:B------:R-:W-:Y:S01]  /*0440*/  IMAD.HI.U32 R2, R2, R0, RZ ;  /* 0x0000000002027227 */ /* 0x000fe200078e00ff */
[----:B------:R-:W-:Y:S01]  /*0450*/  USHF.R.U64 UR5, UR26, 0x1, UR27 ;  /* 0x000000011a057899 */ /* 0x000fe2000800121b */
[----:B------:R-:W1:Y:S03]  /*0460*/  LDCU.64 UR26, c[0x0][0x3d0] ;  /* 0x00007a00ff1a77ac */ /* 0x000e660008000a00 */
[----:B------:R-:W-:Y:S01]  /*0470*/  IADD3 R3, PT, PT, -R2, RZ, RZ ;  /* 0x000000ff02037210 */ /* 0x000fe20007ffe1ff */
[----:B------:R-:W-:-:S02]  /*0480*/  UIMAD.WIDE.U32 UR30, UR4, UR24, URZ ;  /* 0x00000018041e72a5 */ /* 0x000fc4000f8e00ff */
[----:B------:R-:W-:Y:S02]  /*0490*/  USHF.R.U64 UR10, UR20, 0x1, UR21 ;  /* 0x00000001140a7899 */ /* 0x000fe40008001215 */
[C---:B------:R-:W-:Y:S01]  /*04a0*/  IMAD R0, R9.reuse, R3, R0 ;  /* 0x0000000309007224 */ /* 0x040fe200078e0200 */
[----:B------:R-:W-:Y:S01]  /*04b0*/  UIMAD UR31, UR4, UR25, UR31 ;  /* 0x00000019041f72a4 */ /* 0x000fe2000f8e021f */
[----:B------:R-:W2:Y:S03]  /*04c0*/  LDCU.64 UR24, c[0x0][0x4c0] ;  /* 0x00009800ff1877ac */ /* 0x000ea60008000a00 */
[----:B------:R-:W-:Y:S01]  /*04d0*/  ISETP.GT.U32.AND P1, PT, R9, R0, PT ;  /* 0x000000000900720c */ /* 0x000fe20003f24070 */
[----:B0-----:R-:W-:Y:S02]  /*04e0*/  UIMAD.WIDE.U32 UR6, UR8, UR22, UR6 ;  /* 0x00000016080672a5 */ /* 0x001fe4000f8e0006 */
[----:B----4-:R-:W-:-:S02]  /*04f0*/  UISETP.NE.U32.AND UP0, UPT, UR38, URZ, UPT ;  /* 0x000000ff2600728c */ /* 0x010fc4000bf05070 */
[----:B-1----:R-:W-:Y:S02]  /*0500*/  UIMAD.WIDE.U32 UR14, UR4, UR26, URZ ;  /* 0x0000001a040e72a5 */ /* 0x002fe4000f8e00ff */
[----:B------:R-:W-:Y:S01]  /*0510*/  UIADD3 UR6, UP1, UPT, UR16, UR6, URZ ;  /* 0x0000000610067290 */ /* 0x000fe2000ff3e0ff */
[----:B------:R-:W0:Y:S05]  /*0520*/  LDCU.64 UR16, c[0x0][0x3e8] ;  /* 0x00007d00ff1077ac */ /* 0x000e2a0008000a00 */
[-C--:B------:R-:W-:Y:S01]  /*0530*/  @!P1 IADD3 R0, PT, PT, R0, -R9.reuse, RZ ;  /* 0x8000000900009210 */ /* 0x080fe20007ffe0ff */
[----:B------:R-:W-:Y:S01]  /*0540*/  UIMAD UR15, UR4, UR27, UR15 ;  /* 0x0000001b040f72a4 */ /* 0x000fe2000f8e020f */
[----:B------:R-:W-:Y:S01]  /*0550*/  @!P1 IADD3 R2, PT, PT, R2, 0x1, RZ ;  /* 0x0000000102029810 */ /* 0x000fe20007ffe0ff */
[----:B------:R-:W1:Y:S01]  /*0560*/  LDCU.64 UR26, c[0x0][0x3c8] ;  /* 0x00007900ff1a77ac */ /* 0x000e620008000a00 */
[----:B------:R-:W-:-:S02]  /*0570*/  ISETP.GE.U32.AND P0, PT, R0, R9, PT ;  /* 0x000000090000720c */ /* 0x000fc40003f06070 */
[C---:B------:R-:W-:Y:S01]  /*0580*/  LOP3.LUT R0, R8.reuse, UR8, RZ, 0x3c, !PT ;  /* 0x0000000808007c12 */ /* 0x040fe2000f8e3cff */
[----:B------:R-:W-:Y:S01]  /*0590*/  UIMAD UR7, UR8, UR23, UR7 ;  /* 0x00000017080772a4 */ /* 0x000fe2000f8e0207 */
[----:B------:R-:W-:Y:S01]  /*05a0*/  ISETP.NE.AND P1, PT, R8, RZ, PT ;  /* 0x000000ff0800720c */ /* 0x000fe20003f25270 */
[----:B------:R-:W3:Y:S01]  /*05b0*/  LDCU.64 UR22, c[0x0][0x4e0] ;  /* 0x00009c00ff1677ac */ /* 0x000ee20008000a00 */
[----:B------:R-:W-:Y:S01]  /*05c0*/  ISETP.GE.AND P2, PT, R0, RZ, PT ;  /* 0x000000ff0000720c */ /* 0x000fe20003f46270 */
[----:B------:R-:W-:Y:S02]  /*05d0*/  UIADD3.X UR19, UPT, UPT, UR19, UR7, URZ, UP1, !UPT ;  /* 0x0000000713137290 */ /* 0x000fe40008ffe4ff */
[----:B------:R-:W-:-:S04]  /*05e0*/  ULEA UR20, UP1, UR6, UR34, 0x1 ;  /* 0x0000002206147291 */ /* 0x000fc8000f8208ff */
[----:B------:R-:W-:Y:S01]  /*05f0*/  @P0 IADD3 R2, PT, PT, R2, 0x1, RZ ;  /* 0x0000000102020810 */ /* 0x000fe20007ffe0ff */
[----:B------:R-:W-:Y:S02]  /*0600*/  UISETP.NE.AND.EX UP0, UPT, UR39, URZ, UPT, UP0 ;  /* 0x000000ff2700728c */ /* 0x000fe4000bf05300 */
[----:B------:R-:W-:Y:S01]  /*0610*/  ULEA.HI.X UR19, UR6, UR35, UR19, 0x1, UP1 ;  /* 0x0000002306137291 */ /* 0x000fe200088f0c13 */
[----:B------:R-:W-:Y:S01]  /*0620*/  @!P1 LOP3.LUT R8, RZ, R8, RZ, 0x33, !PT ;  /* 0x00000008ff089212 */ /* 0x000fe200078e33ff */
[----:B------:R-:W-:Y:S01]  /*0630*/  USHF.R.U32.HI UR21, URZ, 0x1, UR21 ;  /* 0x00000001ff157899 */ /* 0x000fe20008011615 */
[----:B------:R-:W-:Y:S01]  /*0640*/  @!P2 IADD3 R2, PT, PT, -R2, RZ, RZ ;  /* 0x000000ff0202a210 */ /* 0x000fe20007ffe1ff */
[----:B------:R-:W-:Y:S02]  /*0650*/  UIMAD UR18, UR18, UR4, URZ ;  /* 0x00000004121272a4 */ /* 0x000fe4000f8e02ff */
[----:B------:R-:W-:Y:S01]  /*0660*/  UIMAD UR21, UR21, UR4, URZ ;  /* 0x00000004151572a4 */ /* 0x000fe2000f8e02ff */
[----:B------:R-:W-:-:S02]  /*0670*/  R2UR UR32, R2 ;  /* 0x00000000022072ca */ /* 0x000fc400000e0000 */
[----:B------:R-:W-:-:S13]  /*0680*/  @!P1 R2UR UR32, R8 ;  /* 0x00000000082092ca */ /* 0x000fda00000e0000 */
        /* <DEDUP_REMOVED lines=16> */
[----:B------:R-:W-:Y:S01]  /*0790*/  UIADD3 UR22, UPT, UPT, UR31, UR39, URZ ;  /* 0x000000271f167290 */ /* 0x000fe2000fffe0ff */
[----:B------:R-:W1:Y:S01]  /*07a0*/  LDCU.64 UR14, c[0x0][0x538] ;  /* 0x0000a700ff0e77ac */ /* 0x000e620008000a00 */
[----:B0-----:R-:W-:Y:S02]  /*07b0*/  ULEA UR24, UP2, UR30, UR24, 0x1 ;  /* 0x000000181e187291 */ /* 0x001fe4000f8408ff */
[----:B------:R-:W-:-:S02]  /*07c0*/  UIADD3.X UR22, UPT, UPT, UR38, UR22, URZ, UP1, !UPT ;  /* 0x0000001626167290 */ /* 0x000fc40008ffe4ff */
[----:B------:R-:W-:Y:S02]  /*07d0*/  UIADD3 UR7, UPT, UPT, UR7, UR41, URZ ;  /* 0x0000002907077290 */ /* 0x000fe4000fffe0ff */
[----:B------:R-:W-:Y:S01]  /*07e0*/  ULEA.HI.X UR25, UR30, UR25, UR22, 0x1, UP2 ;  /* 0x000000191e197291 */ /* 0x000fe200090f0c16 */
[----:B------:R-:W0:Y:S01]  /*07f0*/  @UP0 LDCU UR30, c[0x0][0x384] ;  /* 0x00007080ff1e07ac */ /* 0x000e220008000800 */
[----:B------:R-:W-:-:S05]  /*0800*/  UIMAD UR37, UR32, UR23, UR37 ;  /* 0x00000017202572a4 */ /* 0x000fca000f8e0225 */
[----:B------:R-:W2:Y:S01]  /*0810*/  LDCU.64 UR22, c[0x0][0x540] ;  /* 0x0000a800ff1677ac */ /* 0x000ea20008000a00 */
[----:B------:R-:W-:Y:S01]  /*0820*/  UIMAD.WIDE.U32 UR6, UR4, UR10, UR6 ;  /* 0x0000000a040672a5 */ /* 0x000fe2000f8e0006 */
[----:B------:R-:W3:Y:S01]  /*0830*/  @UP0 LDCU UR31, c[0x0][0x38c] ;  /* 0x00007180ff1f07ac */ /* 0x000ee20008000800 */
[----:B------:R-:W-:Y:S02]  /*0840*/  UIADD3 UR36, UP3, UPT, UR36, UR34, URZ ;  /* 0x0000002224247290 */ /* 0x000fe4000ff7e0ff */
[----:B------:R-:W-:Y:S02]  /*0850*/  UIADD3 UR40, UPT, UPT, UR35, UR40, URZ ;  /* 0x0000002823287290 */ /* 0x000fe4000fffe0ff */
[----:B------:R-:W-:Y:S02]  /*0860*/  UIADD3 UR7, UPT, UPT, UR7, UR21, URZ ;  /* 0x0000001507077290 */ /* 0x000fe4000fffe0ff */
[----:B-1----:R-:W-:Y:S01]  /*0870*/  ULEA UR10, UP1, UR6, UR14, 0x3 ;  /* 0x0000000e060a7291 */ /* 0x002fe2000f8218ff */
[----:B------:R-:W1:Y:S01]  /*0880*/  @UP0 LDCU.64 UR34, c[0x0][0x480] ;  /* 0x00009000ff2207ac */ /* 0x000e620008000a00 */
[----:B------:R-:W-:-:S02]  /*0890*/  UIADD3 UR17, UPT, UPT, UR17, UR37, URZ ;  /* 0x0000002511117290 */ /* 0x000fc4000fffe0ff */
[----:B------:R-:W-:Y:S02]  /*08a0*/  ULEA.HI.X UR14, UR6, UR15, UR7, 0x3, UP1 ;  /* 0x0000000f060e7291 */ /* 0x000fe400088f1c07 */
[----:B0-----:R-:W-:Y:S02]  /*08b0*/  @UP0 UIMAD UR15, UR4, UR30, UR8 ;  /* 0x0000001e040f02a4 */ /* 0x001fe4000f8e0208 */
[----:B------:R-:W-:Y:S02]  /*08c0*/  UIMAD.WIDE.U32 UR4, UR4, UR5, UR16 ;  /* 0x00000005040472a5 */ /* 0x000fe4000f8e0010 */
[----:B------:R-:W-:Y:S02]  /*08d0*/  @UP0 UIMAD UR16, UR15, UR33, URZ ;  /* 0x000000210f1002a4 */ /* 0x000fe4000f8e02ff */
[----:B------:R-:W-:Y:S01]  /*08e0*/  UIADD3 UR5, UPT, UPT, UR5, UR18, URZ ;  /* 0x0000001205057290 */ /* 0x000fe2000fffe0ff */
[----:B------:R-:W0:Y:S01]  /*08f0*/  LDCU.64 UR26, c[0x0][0x450] ;  /* 0x00008a00ff1a77ac */ /* 0x000e220008000a00 */
[----:B--2---:R-:W-:-:S02]  /*0900*/  ULEA UR15, UP1, UR4, UR22, 0x3 ;  /* 0x00000016040f7291 */ /* 0x004fc4000f8218ff */
[----:B---3--:R-:W-:Y:S02]  /*0910*/  @UP0 UIMAD UR17, UR16, UR31, URZ ;  /* 0x0000001f101102a4 */ /* 0x008fe4000f8e02ff */
[----:B------:R-:W-:Y:S01]  /*0920*/  ULEA.HI.X UR16, UR4, UR23, UR5, 0x3, UP1 ;  /* 0x0000001704107291 */ /* 0x000fe200088f1c05 */
[----:B------:R-:W-:Y:S02]  /*0930*/  UMOV UR7, URZ ;  /* 0x000000ff00077c82 */ /* 0x000fe40008000000 */
[----:B------:R-:W-:Y:S01]  /*0940*/  UMOV UR4, URZ ;  /* 0x000000ff00047c82 */ /* 0x000fe20008000000 */
[----:B------:R-:W-:Y:S01]  /*0950*/  UMOV UR5, URZ ;  /* 0x000000ff00057c82 */ /* 0x000fe20008000000 */
[----:B-1----:R-:W-:Y:S02]  /*0960*/  @UP0 UIMAD.WIDE UR4, UR17, 0x10, UR34 ;  /* 0x00000010110408a5 */ /* 0x002fe4000f8e0222 */
        /* <DEDUP_REMOVED lines=25> */
.L_x_5891:
        /* <DEDUP_REMOVED lines=98> */
.L_x_5763:
[----:B------:R-:W-:Y:S05]  /*1120*/  BSYNC.RECONVERGENT B0 ;  /* 0x0000000000007941 */ /* 0x000fea0003800200 */
.L_x_5762:
        /* <DEDUP_REMOVED lines=39> */
.L_x_5765:
[----:B------:R-:W-:Y:S05]  /*13a0*/  BSYNC.RECONVERGENT B0 ;  /* 0x0000000000007941 */ /* 0x000fea0003800200 */
.L_x_5764:
        /* <DEDUP_REMOVED lines=39> */
.L_x_5767:
[----:B------:R-:W-:Y:S05]  /*1620*/  BSYNC.RECONVERGENT B0 ;  /* 0x0000000000007941 */ /* 0x000fea0003800200 */
.L_x_5766:
        /* <DEDUP_REMOVED lines=39> */
.L_x_5769:
[----:B------:R-:W-:Y:S05]  /*18a0*/  BSYNC.RECONVERGENT B0 ;  /* 0x0000000000007941 */ /* 0x000fea0003800200 */
.L_x_5768:
[--C-:B0-----:R-:W-:Y:S01]  /*18b0*/  HADD2.F32 R16, -RZ, R8.reuse.H0_H0 ;  /* 0x20000008ff107230 */ /* 0x101fe20000004100 */
[----:B------:R-:W-:Y:S01]  /*18c0*/  BSSY.RECONVERGENT B0, `(.L_x_5770) ;  /* 0x0000029000007945 */ /* 0x000fe20003800200 */
[----:B------:R-:W-:Y:S01]  /*18d0*/  HADD2.F32 R12, -RZ, R8.H1_H1 ;  /* 0x30000008ff0c7230 */ /* 0x000fe20000004100 */
[----:B------:R-:W-:Y:S01]  /*18e0*/  FSETP.GTU.FTZ.AND P3, PT, R88, 20, PT ;  /* 0x41a000005800780b */ /* 0x000fe20003f7c000 */
[--C-:B------:R-:W-:Y:S02]  /*18f0*/  HADD2.F32 R13, -RZ, R9.reuse.H0_H0 ;  /* 0x20000009ff0d7230 */ /* 0x100fe40000004100 */
[----:B------:R-:W-:Y:S01]  /*1900*/  FADD.FTZ R53, R53, UR6 ;  /* 0x0000000635357e21 */ /* 0x000fe20008010000 */
[----:B------:R-:W-:Y:S02]  /*1910*/  HADD2.F32 R8, -RZ, R9.H1_H1 ;  /* 0x30000009ff087230 */ /* 0x000fe40000004100 */
[--C-:B------:R-:W-:Y:S02]  /*1920*/  HADD2.F32 R9, -RZ, R10.reuse.H0_H0 ;  /* 0x2000000aff097230 */ /* 0x100fe40000004100 */
[----:B------:R-:W-:-:S02]  /*1930*/  HADD2.F32 R10, -RZ, R10.H1_H1 ;  /* 0x3000000aff0a7230 */ /* 0x000fc40000004100 */
        /* <DEDUP_REMOVED lines=33> */
.L_x_5771:
[----:B------:R-:W-:Y:S05]  /*1b50*/  BSYNC.RECONVERGENT B0 ;  /* 0x0000000000007941 */ /* 0x000fea0003800200 */
.L_x_5770:
        /* <DEDUP_REMOVED lines=44> */
.L_x_5773:
[----:B------:R-:W-:Y:S05]  /*1e20*/  BSYNC.RECONVERGENT B0 ;  /* 0x0000000000007941 */ /* 0x000fea0003800200 */
.L_x_5772:
        /* <DEDUP_REMOVED lines=38> */
.L_x_5775:
[----:B------:R-:W-:Y:S05]  /*2090*/  BSYNC.RECONVERGENT B0 ;  /* 0x0000000000007941 */ /* 0x000fea0003800200 */
.L_x_5774:
        /* <DEDUP_REMOVED lines=39> */
.L_x_5777:
[----:B------:R-:W-:Y:S05]  /*2310*/  BSYNC.RECONVERGENT B0 ;  /* 0x0000000000007941 */ /* 0x000fea0003800200 */
.L_x_5776:
        /* <DEDUP_REMOVED lines=38> */
.L_x_5779:
[----:B------:R-:W-:Y:S05]  /*2580*/  BSYNC.RECONVERGENT B0 ;  /* 0x0000000000007941 */ /* 0x000fea0003800200 */
.L_x_5778:
        /* <DEDUP_REMOVED lines=39> */
.L_x_5781:
[----:B------:R-:W-:Y:S05]  /*2800*/  BSYNC.RECONVERGENT B0 ;  /* 0x0000000000007941 */ /* 0x000fea0003800200 */
.L_x_5780:
        /* <DEDUP_REMOVED lines=38> */
.L_x_5783:
[----:B------:R-:W-:Y:S05]  /*2a70*/  BSYNC.RECONVERGENT B0 ;  /* 0x0000000000007941 */ /* 0x000fea0003800200 */
.L_x_5782:
        /* <DEDUP_REMOVED lines=32> */
.L_x_5785:
[----:B------:R-:W-:Y:S05]  /*2c80*/  BSYNC.RECONVERGENT B0 ;  /* 0x0000000000007941 */ /* 0x000fea0003800200 */
.L_x_5784:
        /* <DEDUP_REMOVED lines=32> */
.L_x_5787:
[----:B------:R-:W-:Y:S05]  /*2e90*/  BSYNC.RECONVERGENT B0 ;  /* 0x0000000000007941 */ /* 0x000fea0003800200 */
.L_x_5786:
        /* <DEDUP_REMOVED lines=32> */
.L_x_5789:
[----:B------:R-:W-:Y:S05]  /*30a0*/  BSYNC.RECONVERGENT B0 ;  /* 0x0000000000007941 */ /* 0x000fea0003800200 */
.L_x_5788:
        /* <DEDUP_REMOVED lines=32> */
.L_x_5791:
[----:B------:R-:W-:Y:S05]  /*32b0*/  BSYNC.RECONVERGENT B0 ;  /* 0x0000000000007941 */ /* 0x000fea0003800200 */
.L_x_5790:
        /* <DEDUP_REMOVED lines=32> */
.L_x_5793:
[----:B------:R-:W-:Y:S05]  /*34c0*/  BSYNC.RECONVERGENT B0 ;  /* 0x0000000000007941 */ /* 0x000fea0003800200 */
.L_x_5792:
        /* <DEDUP_REMOVED lines=29> */
[----:B------:R-:W-:Y:S01]  /*36a0*/  HFMA2 R54, -RZ, RZ, 0, 0 ;  /* 0x00000000ff367431 */ /* 0x000fe200000001ff */
        /* <DEDUP_REMOVED lines=23> */
.L_x_5890:
        /* <DEDUP_REMOVED lines=44> */
[----:B------:R-:W1:Y:S01]  /*3ae0*/  S2UR UR31, SR_CgaCtaId ;  /* 0x00000000001f79c3 */ /* 0x000e620000008800 */
[----:B------:R-:W-:Y:S01]  /*3af0*/  USHF.L.U32 UR46, UR17, 0x8, URZ ;  /* 0x00000008112e7899 */ /* 0x000fe200080006ff */
[C---:B------:R-:W-:Y:S01]  /*3b00*/  ISETP.NE.AND P0, PT, R120.reuse, RZ, PT ;  /* 0x000000ff7800720c */ /* 0x040fe20003f05270 */
[----:B------:R-:W-:Y:S01]  /*3b10*/  BSSY.RECONVERGENT B0, `(.L_x_5795) ;  /* 0x000010e000007945 */ /* 0x000fe20003800200 */
[C---:B------:R-:W-:Y:S01]  /*3b20*/  IADD3 R177, PT, PT, R120.reuse, 0x200, RZ ;  /* 0x0000020078b17810 */ /* 0x040fe20007ffe0ff */
[----:B------:R-:W-:Y:S01]  /*3b30*/  UIADD3 UR30, UPT, UPT, UR46, -0x100, URZ ;  /* 0xffffff002e1e7890 */ /* 0x000fe2000fffe0ff */
[----:B------:R-:W-:-:S02]  /*3b40*/  ISETP.NE.AND P2, PT, R120, 0x7f, PT ;  /* 0x0000007f7800780c */ /* 0x000fc40003f45270 */
[----:B------:R-:W-:Y:S01]  /*3b50*/  LOP3.LUT R205, R120, 0x1f, RZ, 0xc0, !PT ;  /* 0x0000001f78cd7812 */ /* 0x000fe200078ec0ff */
[----:B------:R-:W-:Y:S01]  /*3b60*/  ULOP3.LUT UR30, UR30, 0x100, URZ, 0xc0, !UPT ;  /* 0x000001001e1e7892 */ /* 0x000fe2000f8ec0ff */
[----:B---3--:R-:W-:Y:S02]  /*3b70*/  R2UR UR42, R93 ;  /* 0x000000005d2a72ca */ /* 0x008fe400000e0000 */
[----:B------:R-:W-:Y:S01]  /*3b80*/  R2UR UR45, R92 ;  /* 0x000000005c2d72ca */ /* 0x000fe200000e0000 */
[----:B------:R-:W-:-:S06]  /*3b90*/  UIADD3 UR30, UPT, UPT, UR30, UR8, URZ ;  /* 0x000000081e1e7290 */ /* 0x000fcc000fffe0ff */
[----:B------:R-:W-:Y:S01]  /*3ba0*/  MOV R160, UR30 ;  /* 0x0000001e00a07c02 */ /* 0x000fe20008000f00 */
[----:B------:R-:W-:-:S03]  /*3bb0*/  UMOV UR30, 0x400 ;  /* 0x00000400001e7882 */ /* 0x000fc60000000000 */
[----:B0-----:R-:W-:Y:S01]  /*3bc0*/  FMUL.FTZ R72, R107, UR42 ;  /* 0x0000002a6b487c20 */ /* 0x001fe20008410000 */
[----:B------:R-:W-:Y:S01]  /*3bd0*/  FMUL.FTZ R93, R110, UR42 ;  /* 0x0000002a6e5d7c20 */ /* 0x000fe20008410000 */
[----:B------:R-:W-:Y:S01]  /*3be0*/  MOV R178, UR45 ;  /* 0x0000002d00b27c02 */ /* 0x000fe20008000f00 */
[----:B-1----:R-:W-:Y:S01]  /*3bf0*/  ULEA UR30, UR31, UR30, 0x18 ;  /* 0x0000001e1f1e7291 */ /* 0x002fe2000f8ec0ff */
[----:B------:R-:W-:Y:S01]  /*3c00*/  FMUL.RZ R73, R72, 0.15915493667125701904 ;  /* 0x3e22f98348497820 */ /* 0x000fe2000040c000 */
[----:B------:R-:W-:Y:S01]  /*3c10*/  FMUL.FTZ R72, R108, UR42 ;  /* 0x0000002a6c487c20 */ /* 0x000fe20008410000 */
[----:B------:R-:W-:Y:S01]  /*3c20*/  FMUL.RZ R93, R93, 0.15915493667125701904 ;  /* 0x3e22f9835d5d7820 */ /* 0x000fe2000040c000 */
[----:B------:R-:W-:Y:S01]  /*3c30*/  FMUL.FTZ R178, R178, 1.4426950216293334961 ;  /* 0x3fb8aa3bb2b27820 */ /* 0x000fe20000410000 */
[----:B------:R-:W-:Y:S01]  /*3c40*/  MUFU.SIN R76, R73 ;  /* 0x00000049004c7308 */ /* 0x000fe20000000400 */
[----:B------:R-:W-:Y:S01]  /*3c50*/  FMUL.RZ R75, R72, 0.15915493667125701904 ;  /* 0x3e22f983484b7820 */ /* 0x000fe2000040c000 */
[----:B------:R-:W-:Y:S01]  /*3c60*/  FMUL.FTZ R72, R105, UR42 ;  /* 0x0000002a69487c20 */ /* 0x000fe20008410000 */
[C---:B--2---:R-:W-:Y:S01]  /*3c70*/  FMUL.FTZ R83, R178.reuse, R53 ;  /* 0x00000035b2537220 */ /* 0x044fe20000410000 */
[C---:B----4-:R-:W-:Y:S01]  /*3c80*/  FMUL.FTZ R85, R178.reuse, R52 ;  /* 0x00000034b2557220 */ /* 0x050fe20000410000 */
[----:B------:R-:W-:Y:S01]  /*3c90*/  FMUL.FTZ R87, R178, R47 ;  /* 0x0000002fb2577220 */ /* 0x000fe20000410000 */
[----:B------:R-:W-:Y:S01]  /*3ca0*/  FMUL.RZ R77, R72, 0.15915493667125701904 ;  /* 0x3e22f983484d7820 */ /* 0x000fe2000040c000 */
[----:B------:R-:W-:Y:S01]  /*3cb0*/  FMUL.FTZ R72, R106, UR42 ;  /* 0x0000002a6a487c20 */ /* 0x000fe20008410000 */
[----:B------:R0:W-:Y:S01]  /*3cc0*/  MUFU.COS R150, R73 ;  /* 0x0000004900967308 */ /* 0x0001e20000000000 */
[C---:B------:R-:W-:Y:S01]  /*3cd0*/  FMUL.FTZ R125, R178.reuse, R36 ;  /* 0x00000024b27d7220 */ /* 0x040fe20000410000 */
[----:B------:R-:W-:Y:S01]  /*3ce0*/  FMUL.FTZ R92, R178, R44 ;  /* 0x0000002cb25c7220 */ /* 0x000fe20000410000 */
[----:B------:R-:W-:Y:S01]  /*3cf0*/  FMUL.RZ R79, R72, 0.15915493667125701904 ;  /* 0x3e22f983484f7820 */ /* 0x000fe2000040c000 */
[----:B------:R-:W-:Y:S01]  /*3d00*/  FMUL.FTZ R72, R101, UR42 ;  /* 0x0000002a65487c20 */ /* 0x000fe20008410000 */
[----:B------:R-:W-:Y:S01]  /*3d10*/  FMUL.FTZ R95, R178, R39 ;  /* 0x00000027b25f7220 */ /* 0x000fe20000410000 */
[----:B------:R-:W-:-:S02]  /*3d20*/  SEL R177, R160, R177, !P0 ;  /* 0x000000b1a0b17207 */ /* 0x000fc40004000000 */
[----:B------:R-:W-:Y:S01]  /*3d30*/  MUFU.SIN R78, R75 ;  /* 0x0000004b004e7308 */ /* 0x000fe20000000400 */
[----:B0-----:R-:W-:Y:S01]  /*3d40*/  FMUL.RZ R73, R72, 0.15915493667125701904 ;  /* 0x3e22f98348497820 */ /* 0x001fe2000040c000 */
[----:B------:R-:W-:Y:S01]  /*3d50*/  FMUL.FTZ R72, R96, UR42 ;  /* 0x0000002a60487c20 */ /* 0x000fe20008410000 */
[----:B------:R-:W-:-:S05]  /*3d60*/  LEA R177, R177, UR30, 0x3 ;  /* 0x0000001eb1b17c11 */ /* 0x000fca000f8e18ff */
        /* <DEDUP_REMOVED lines=66> */
[C---:B0-----:R-:W-:Y:S01]  /*4190*/  FMUL.FTZ R79, R178.reuse, R106 ;  /* 0x0000006ab24f7220 */ /* 0x041fe20000410000 */
        /* <DEDUP_REMOVED lines=163> */
.L_x_5796:
[----:B------:R-:W-:-:S06]  /*4bd0*/  LEA R76, R120, UR30, 0x3 ;  /* 0x0000001e784c7c11 */ /* 0x000fcc000f8e18ff */
[----:B------:R-:W0:Y:S02]  /*4be0*/  LDS.64 R76, [R76+0xea88] ;  /* 0x00ea88004c4c7984 */ /* 0x000e240000000a00 */
.L_x_5797:
[----:B------:R-:W-:Y:S05]  /*4bf0*/  BSYNC.RECONVERGENT B0 ;  /* 0x0000000000007941 */ /* 0x000fea0003800200 */
.L_x_5795:
        /* <DEDUP_REMOVED lines=24> */
[----:B--2---:R-:W-:Y:S01]  /*4d80*/  FMUL.FTZ R56, R158, R107 ;  /* 0x0000006b9e387220 */ /* 0x004fe20000410000 */
[----:B------:R-:W-:Y:S01]  /*4d90*/  FFMA.FTZ R60, R115, R61, R60 ;  /* 0x0000003d733c7223 */ /* 0x000fe2000001003c */
[----:B------:R-:W-:Y:S01]  /*4da0*/  FMUL.FTZ R59, R149, R58 ;  /* 0x0000003a953b7220 */ /* 0x000fe20000410000 */
[----:B------:R-:W-:Y:S01]  /*4db0*/  FMUL.FTZ R228, R161, R106 ;  /* 0x0000006aa1e47220 */ /* 0x000fe20000410000 */
[-C--:B------:R-:W-:Y:S01]  /*4dc0*/  FMUL.FTZ R223, R166, R101.reuse ;  /* 0x00000065a6df7220 */ /* 0x080fe20000410000 */
[-C--:B------:R-:W-:Y:S01]  /*4dd0*/  FMUL.FTZ R57, R149, R60.reuse ;  /* 0x0000003c95397220 */ /* 0x080fe20000410000 */
[----:B------:R-:W-:Y:S01]  /*4de0*/  FFMA.FTZ R59, R150, R60, R59 ;  /* 0x0000003c963b7223 */ /* 0x000fe2000001003b */
[----:B------:R-:W-:Y:S01]  /*4df0*/  FMUL.FTZ R225, R168, R101 ;  /* 0x00000065a8e17220 */ /* 0x000fe20000410000 */
[----:B------:R-:W-:Y:S01]  /*4e00*/  FMUL.FTZ R226, R167, R96 ;  /* 0x00000060a7e27220 */ /* 0x000fe20000410000 */
[----:B------:R-:W-:Y:S01]  /*4e10*/  FFMA.FTZ R57, R150, R58, -R57 ;  /* 0x0000003a96397223 */ /* 0x000fe20000010839 */
        /* <DEDUP_REMOVED lines=20> */
[-C--:B------:R-:W-:Y:S01]  /*4f60*/  FMUL.FTZ R211, R174, R47.reuse ;  /* 0x0000002faed37220 */ /* 0x080fe20000410000 */
[C---:B------:R-:W-:Y:S01]  /*4f70*/  FMUL.FTZ R57, R145.reuse, R58 ;  /* 0x0000003a91397220 */ /* 0x040fe20000410000 */
[----:B------:R-:W-:Y:S01]  /*4f80*/  FMUL.FTZ R59, R145, R56 ;  /* 0x00000038913b7220 */ /* 0x000fe20000410000 */
[----:B------:R-:W-:Y:S01]  /*4f90*/  FMUL.FTZ R213, R84, R47 ;  /* 0x0000002f54d57220 */ /* 0x000fe20000410000 */
[----:B------:R-:W-:Y:S01]  /*4fa0*/  FMUL.FTZ R212, R85, R44 ;  /* 0x0000002c55d47220 */ /* 0x000fe20000410000 */
[C---:B------:R-:W-:Y:S01]  /*4fb0*/  FFMA.FTZ R56, R146.reuse, R56, -R57 ;  /* 0x0000003892387223 */ /* 0x040fe20000010839 */
[----:B------:R-:W-:Y:S01]  /*4fc0*/  FFMA.FTZ R59, R146, R58, R59 ;  /* 0x0000003a923b7223 */ /* 0x000fe2000001003b */
[----:B------:R-:W-:Y:S01]  /*4fd0*/  FMUL.FTZ R214, R173, R44 ;  /* 0x0000002cadd67220 */ /* 0x000fe20000410000 */
[----:B------:R-:W-:Y:S01]  /*4fe0*/  FMUL.FTZ R209, R176, R39 ;  /* 0x00000027b0d17220 */ /* 0x000fe20000410000 */
[C---:B------:R-:W-:Y:S01]  /*4ff0*/  FFMA.FTZ R56, R112.reuse, R227, R56 ;  /* 0x000000e370387223 */ /* 0x040fe20000010038 */
[----:B------:R-:W-:Y:S01]  /*5000*/  FFMA.FTZ R59, R112, R229, R59 ;  /* 0x000000e5703b7223 */ /* 0x000fe2000001003b */
[----:B------:R-:W-:Y:S01]  /*5010*/  FMUL.FTZ R207, R86, R39 ;  /* 0x0000002756cf7220 */ /* 0x000fe20000410000 */
[C---:B------:R-:W-:Y:S01]  /*5020*/  ISETP.GT.U32.AND P2, PT, R120.reuse, 0x1f, PT ;  /* 0x0000001f7800780c */ /* 0x040fe20003f44070 */
[C---:B------:R-:W-:Y:S01]  /*5030*/  FMUL.FTZ R58, R143.reuse, R56 ;  /* 0x000000388f3a7220 */ /* 0x040fe20000410000 */
[-C--:B------:R-:W-:Y:S01]  /*5040*/  FMUL.FTZ R57, R143, R59.reuse ;  /* 0x0000003b8f397220 */ /* 0x080fe20000410000 */
        /* <DEDUP_REMOVED lines=236> */
.L_x_5917:
        /* <DEDUP_REMOVED lines=13> */
.L_x_5920:
[----:B------:R-:W-:-:S03]  /*5fe0*/  UMOV UR31, 0xffffffff ;  /* 0xffffffff001f7882 */ /* 0x000fc60000000000 */
[----:B------:R-:W-:Y:S05]  /*5ff0*/  BRA.DIV UR31, `(.L_x_5801) ;  /* 0x000000821f587947 */ /* 0x000fea000b800000 */
.L_x_5923:
[----:B------:R-:W-:-:S03]  /*6000*/  UMOV UR31, 0xffffffff ;  /* 0xffffffff001f7882 */ /* 0x000fc60000000000 */
[----:B------:R-:W-:Y:S05]  /*6010*/  BRA.DIV UR31, `(.L_x_5802) ;  /* 0x000000821f787947 */ /* 0x000fea000b800000 */
.L_x_5926:
[----:B------:R-:W-:-:S03]  /*6020*/  UMOV UR31, 0xffffffff ;  /* 0xffffffff001f7882 */ /* 0x000fc60000000000 */
[----:B------:R-:W-:Y:S05]  /*6030*/  BRA.DIV UR31, `(.L_x_5803) ;  /* 0x000000821f987947 */ /* 0x000fea000b800000 */
.L_x_5929:
        /* <DEDUP_REMOVED lines=10> */
.L_x_5939:
        /* <DEDUP_REMOVED lines=45> */
.L_x_5798:
[----:B------:R-:W-:Y:S05]  /*63b0*/  WARPSYNC.ALL ;  /* 0x0000000000007948 */ /* 0x000fea0003800000 */
[----:B------:R-:W-:Y:S01]  /*63c0*/  LOP3.LUT P0, RZ, R120, 0x1f, RZ, 0xc0, !PT ;  /* 0x0000001f78ff7812 */ /* 0x000fe2000780c0ff */
[----:B--2---:R-:W-:Y:S01]  /*63d0*/  FMUL.FTZ R58, R159, R108 ;  /* 0x0000006c9f3a7220 */ /* 0x004fe20000410000 */
[-C--:B------:R-:W-:Y:S01]  /*63e0*/  FMUL.FTZ R235, R154, R109.reuse ;  /* 0x0000006d9aeb7220 */ /* 0x080fe20000410000 */
[----:B------:R-:W-:Y:S01]  /*63f0*/  FMUL.FTZ R233, R156, R109 ;  /* 0x0000006d9ce97220 */ /* 0x000fe20000410000 */
[----:B------:R-:W-:Y:S01]  /*6400*/  FMUL.FTZ R236, R153, R110 ;  /* 0x0000006e99ec7220 */ /* 0x000fe20000410000 */
[-C--:B------:R-:W-:Y:S01]  /*6410*/  FMUL.FTZ R231, R158, R107.reuse ;  /* 0x0000006b9ee77220 */ /* 0x080fe20000410000 */
        /* <DEDUP_REMOVED lines=306> */
.L_x_5944:
        /* <DEDUP_REMOVED lines=12> */
.L_x_5808:
[----:B------:R-:W-:Y:S05]  /*7800*/  BSYNC.RECONVERGENT B0 ;  /* 0x0000000000007941 */ /* 0x000fea0003800200 */
.L_x_5807:
[----:B------:R-:W-:Y:S01]  /*7810*/  UMOV UR31, 0xffffffff ;  /* 0xffffffff001f7882 */ /* 0x000fe20000000000 */
[----:B------:R-:W-:Y:S02]  /*7820*/  ISETP.GT.U32.AND P2, PT, R205, 0x1d, PT ;  /* 0x0000001dcd00780c */ /* 0x000fe40003f44070 */
[----:B------:R-:W-:Y:S11]  /*7830*/  BRA.DIV UR31, `(.L_x_5809) ;  /* 0x0000006e1fe87947 */ /* 0x000ff6000b800000 */
[----:B--2---:R2:W1:Y:S04]  /*7840*/  SHFL.DOWN PT, R72, R249, 0x2, 0x1f ;  /* 0x08401f00f9487f89 */ /* 0x00446800000e0000 */
[----:B---3--:R2:W3:Y:S04]  /*7850*/  SHFL.DOWN PT, R73, R250, 0x2, 0x1f ;  /* 0x08401f00fa497f89 */ /* 0x0084e800000e0000 */
[----:B----4-:R2:W4:Y:S04]  /*7860*/  SHFL.DOWN PT, R75, R248, 0x2, 0x1f ;  /* 0x08401f00f84b7f89 */ /* 0x01052800000e0000 */
[----:B0-----:R2:W0:Y:S02]  /*7870*/  SHFL.DOWN PT, R245, R247, 0x2, 0x1f ;  /* 0x08401f00f7f57f89 */ /* 0x00142400000e0000 */
.L_x_5950:
        /* <DEDUP_REMOVED lines=12> */
.L_x_5811:
[----:B------:R-:W-:Y:S05]  /*7940*/  BSYNC.RECONVERGENT B0 ;  /* 0x0000000000007941 */ /* 0x000fea0003800200 */
.L_x_5810:
[----:B------:R-:W-:Y:S01]  /*7950*/  UMOV UR31, 0xffffffff ;  /* 0xffffffff001f7882 */ /* 0x000fe20000000000 */
[----:B------:R-:W-:Y:S02]  /*7960*/  ISETP.GT.U32.AND P2, PT, R205, 0x1b, PT ;  /* 0x0000001bcd00780c */ /* 0x000fe40003f44070 */
[----:B------:R-:W-:Y:S11]  /*7970*/  BRA.DIV UR31, `(.L_x_5812) ;  /* 0x000000721f087947 */ /* 0x000ff6000b800000 */
[----:B-1----:R1:W1:Y:S04]  /*7980*/  SHFL.DOWN PT, R72, R249, 0x4, 0x1f ;  /* 0x08801f00f9487f89 */ /* 0x00226800000e0000 */
[----:B---3--:R3:W1:Y:S04]  /*7990*/  SHFL.DOWN PT, R73, R250, 0x4, 0x1f ;  /* 0x08801f00fa497f89 */ /* 0x00866800000e0000 */
[----:B----4-:R3:W4:Y:S04]  /*79a0*/  SHFL.DOWN PT, R75, R248, 0x4, 0x1f ;  /* 0x08801f00f84b7f89 */ /* 0x01072800000e0000 */
[----:B0-----:R3:W0:Y:S02]  /*79b0*/  SHFL.DOWN PT, R245, R247, 0x4, 0x1f ;  /* 0x08801f00f7f57f89 */ /* 0x00162400000e0000 */
.L_x_5956:
        /* <DEDUP_REMOVED lines=12> */
.L_x_5814:
[----:B------:R-:W-:Y:S05]  /*7a80*/  BSYNC.RECONVERGENT B0 ;  /* 0x0000000000007941 */ /* 0x000fea0003800200 */
.L_x_5813:
[----:B------:R-:W-:Y:S01]  /*7a90*/  UMOV UR31, 0xffffffff ;  /* 0xffffffff001f7882 */ /* 0x000fe20000000000 */
[----:B------:R-:W-:Y:S02]  /*7aa0*/  ISETP.GT.U32.AND P2, PT, R205, 0x17, PT ;  /* 0x00000017cd00780c */ /* 0x000fe40003f44070 */
[----:B------:R-:W-:Y:S11]  /*7ab0*/  BRA.DIV UR31, `(.L_x_5815) ;  /* 0x000000721f287947 */ /* 0x000ff6000b800000 */
[----:B-1----:R1:W1:Y:S04]  /*7ac0*/  SHFL.DOWN PT, R72, R249, 0x8, 0x1f ;  /* 0x09001f00f9487f89 */ /* 0x00226800000e0000 */
[----:B------:R0:W1:Y:S04]  /*7ad0*/  SHFL.DOWN PT, R73, R250, 0x8, 0x1f ;  /* 0x09001f00fa497f89 */ /* 0x00006800000e0000 */
[----:B----4-:R4:W1:Y:S04]  /*7ae0*/  SHFL.DOWN PT, R75, R248, 0x8, 0x1f ;  /* 0x09001f00f84b7f89 */ /* 0x01086800000e0000 */
[----:B0-----:R4:W0:Y:S02]  /*7af0*/  SHFL.DOWN PT, R245, R247, 0x8, 0x1f ;  /* 0x09001f00f7f57f89 */ /* 0x00182400000e0000 */
.L_x_5962:
        /* <DEDUP_REMOVED lines=12> */
.L_x_5817:
[----:B------:R-:W-:Y:S05]  /*7bc0*/  BSYNC.RECONVERGENT B0 ;  /* 0x0000000000007941 */ /* 0x000fea0003800200 */
.L_x_5816:
[----:B------:R-:W-:Y:S01]  /*7bd0*/  UMOV UR31, 0xffffffff ;  /* 0xffffffff001f7882 */ /* 0x000fe20000000000 */
[----:B------:R-:W-:Y:S02]  /*7be0*/  ISETP.GT.U32.AND P2, PT, R205, 0xf, PT ;  /* 0x0000000fcd00780c */ /* 0x000fe40003f44070 */
[----:B------:R-:W-:Y:S11]  /*7bf0*/  BRA.DIV UR31, `(.L_x_5818) ;  /* 0x000000721f487947 */ /* 0x000ff6000b800000 */
[----:B-1----:R1:W1:Y:S04]  /*7c00*/  SHFL.DOWN PT, R72, R249, 0x10, 0x1f ;  /* 0x0a001f00f9487f89 */ /* 0x00226800000e0000 */
[----:B------:R0:W1:Y:S04]  /*7c10*/  SHFL.DOWN PT, R73, R250, 0x10, 0x1f ;  /* 0x0a001f00fa497f89 */ /* 0x00006800000e0000 */
[----:B------:R1:W1:Y:S04]  /*7c20*/  SHFL.DOWN PT, R75, R248, 0x10, 0x1f ;  /* 0x0a001f00f84b7f89 */ /* 0x00026800000e0000 */
[----:B0-----:R0:W0:Y:S02]  /*7c30*/  SHFL.DOWN PT, R245, R247, 0x10, 0x1f ;  /* 0x0a001f00f7f57f89 */ /* 0x00102400000e0000 */
.L_x_5968:
        /* <DEDUP_REMOVED lines=12> */
.L_x_5820:
[----:B------:R-:W-:Y:S05]  /*7d00*/  BSYNC.RECONVERGENT B0 ;  /* 0x0000000000007941 */ /* 0x000fea0003800200 */
.L_x_5819:
        /* <DEDUP_REMOVED lines=27> */
.L_x_5982:
        /* <DEDUP_REMOVED lines=15> */
.L_x_5823:
[----:B------:R-:W-:Y:S05]  /*7fb0*/  BSYNC.RECONVERGENT B0 ;  /* 0x0000000000007941 */ /* 0x000fea0003800200 */
.L_x_5822:
        /* <DEDUP_REMOVED lines=38> */
.L_x_5805:
        /* <DEDUP_REMOVED lines=46> */
[----:B------:R-:W-:Y:S01]  /*8500*/  FMUL.FTZ R63, R122, R76 ;  /* 0x0000004c7a3f7220 */ /* 0x000fe20000410000 */
[----:B------:R-:W-:Y:S01]  /*8510*/  FMUL.FTZ R56, R76, UR42 ;  /* 0x0000002a4c387c20 */ /* 0x000fe20008410000 */
[-C--:B------:R-:W-:Y:S01]  /*8520*/  FMUL.FTZ R65, R122, R187.reuse ;  /* 0x000000bb7a417220 */ /* 0x080fe20000410000 */
[----:B------:R-:W-:Y:S01]  /*8530*/  FMUL.FTZ R67, R89, R36 ;  /* 0x0000002459437220 */ /* 0x000fe20000410000 */
[C---:B------:R-:W-:Y:S01]  /*8540*/  FFMA.FTZ R62, R124.reuse, R187, R63 ;  /* 0x000000bb7c3e7223 */ /* 0x040fe2000001003f */
[-C--:B------:R-:W-:Y:S01]  /*8550*/  FMUL.FTZ R66, R87, R76.reuse ;  /* 0x0000004c57427220 */ /* 0x080fe20000410000 */
[----:B------:R-:W-:Y:S01]  /*8560*/  FFMA.FTZ R65, R124, R76, -R65 ;  /* 0x0000004c7c417223 */ /* 0x000fe20000010841 */
[----:B------:R-:W-:Y:S01]  /*8570*/  FMUL.FTZ R63, R187, UR42 ;  /* 0x0000002abb3f7c20 */ /* 0x000fe20008410000 */
[----:B------:R-:W-:Y:S01]  /*8580*/  FADD.FTZ R122, R185, R62 ;  /* 0x0000003eb97a7221 */ /* 0x000fe20000010000 */
[C---:B------:R-:W-:Y:S01]  /*8590*/  FFMA.FTZ R62, R187.reuse, UR45, R56 ;  /* 0x0000002dbb3e7c23 */ /* 0x040fe20008010038 */
[-C--:B------:R-:W-:Y:S01]  /*85a0*/  FMUL.FTZ R56, R187, R36.reuse ;  /* 0x00000024bb387220 */ /* 0x080fe20000410000 */
        /* <DEDUP_REMOVED lines=22> */
[----:B------:R-:W-:Y:S01]  /*8710*/  FFMA.FTZ R86, R86, -R65, R207 ;  /* 0x8000004156567223 */ /* 0x000fe200000100cf */
[----:B------:R-:W-:Y:S01]  /*8720*/  FFMA.FTZ R62, R126, R122, R59 ;  /* 0x0000007a7e3e7223 */ /* 0x000fe2000001003b */
[-C--:B------:R-:W-:Y:S01]  /*8730*/  FMUL.FTZ R67, R122, R39.reuse ;  /* 0x000000277a437220 */ /* 0x080fe20000410000 */
[----:B------:R-:W-:Y:S01]  /*8740*/  FFMA.FTZ R63, R186, UR45, -R63 ;  /* 0x0000002dba3f7c23 */ /* 0x000fe2000801083f */
[----:B------:R-:W-:Y:S01]  /*8750*/  FFMA.FTZ R125, R126, R186, -R125 ;  /* 0x000000ba7e7d7223 */ /* 0x000fe2000001087d */
[C---:B------:R-:W-:Y:S01]  /*8760*/  FMUL.FTZ R59, R186.reuse, UR42 ;  /* 0x0000002aba3b7c20 */ /* 0x040fe20008410000 */
[----:B-1----:R-:W-:Y:S01]  /*8770*/  FMUL.FTZ R75, R186, R39 ;  /* 0x00000027ba4b7220 */ /* 0x002fe20000410000 */
[----:B------:R-:W-:Y:S01]  /*8780*/  FFMA.FTZ R17, R66, R36, R17 ;  /* 0x0000002442117223 */ /* 0x000fe20000010011 */
        /* <DEDUP_REMOVED lines=14> */
[----:B------:R-:W-:Y:S01]  /*8870*/  FMUL.FTZ R127, R127, R74 ;  /* 0x0000004a7f7f7220 */ /* 0x000fe20000410000 */
[----:B------:R-:W-:Y:S01]  /*8880*/  FMUL.FTZ R65, R74, UR42 ;  /* 0x0000002a4a417c20 */ /* 0x000fe20008410000 */
[----:B------:R-:W-:Y:S01]  /*8890*/  FMUL.FTZ R63, R91, R44 ;  /* 0x0000002c5b3f7220 */ /* 0x000fe20000410000 */
[----:B------:R-:W-:Y:S01]  /*88a0*/  FADD.FTZ R33, R72, R33 ;  /* 0x0000002148217221 */ /* 0x000fe20000010000 */
[C---:B------:R-:W-:Y:S01]  /*88b0*/  FFMA.FTZ R62, R128.reuse, R74, R59 ;  /* 0x0000004a803e7223 */ /* 0x040fe2000001003b */
[CC--:B------:R-:W-:Y:S01]  /*88c0*/  FMUL.FTZ R66, R85.reuse, R124.reuse ;  /* 0x0000007c55427220 */ /* 0x0c0fe20000410000 */
[----:B------:R-:W-:Y:S01]  /*88d0*/  FFMA.FTZ R127, R128, R124, -R127 ;  /* 0x0000007c807f7223 */ /* 0x000fe2000001087f */
[C---:B------:R-:W-:Y:S01]  /*88e0*/  FMUL.FTZ R59, R124.reuse, UR42 ;  /* 0x0000002a7c3b7c20 */ /* 0x040fe20008410000 */
[C---:B------:R-:W-:Y:S01]  /*88f0*/  FFMA.FTZ R72, R124.reuse, UR45, -R65 ;  /* 0x0000002d7c487c23 */ /* 0x040fe20008010841 */
[-C--:B------:R-:W-:Y:S01]  /*8900*/  FFMA.FTZ R85, R85, -R63.reuse, R212 ;  /* 0x8000003f55557223 */ /* 0x080fe200000100d4 */
[-C--:B------:R-:W-:Y:S01]  /*8910*/  FMUL.FTZ R124, R124, R44.reuse ;  /* 0x0000002c7c7c7220 */ /* 0x080fe20000410000 */
[C---:B------:R-:W-:Y:S01]  /*8920*/  FMUL.FTZ R122, R74.reuse, R44 ;  /* 0x0000002c4a7a7220 */ /* 0x040fe20000410000 */
        /* <DEDUP_REMOVED lines=9> */
[----:B------:R-:W-:Y:S01]  /*89c0*/  FFMA.FTZ R18, R73, R39, R18 ;  /* 0x0000002749127223 */ /* 0x000fe20000010012 */
[----:B------:R-:W-:Y:S01]  /*89d0*/  FFMA.FTZ R72, R63, R62, R72 ;  /* 0x0000003e3f487223 */ /* 0x000fe20000010048 */
[-C--:B------:R-:W-:Y:S01]  /*89e0*/  FMUL.FTZ R65, R98, R47.reuse ;  /* 0x0000002f62417220 */ /* 0x080fe20000410000 */
        /* <DEDUP_REMOVED lines=18> */
[----:B------:R-:W-:Y:S01]  /*8b10*/  FMUL.FTZ R59, R76, R47 ;  /* 0x0000002f4c3b7220 */ /* 0x000fe20000410000 */
        /* <DEDUP_REMOVED lines=35> */
[C---:B------:R-:W-:Y:S01]  /*8d50*/  FFMA.FTZ R66, R86.reuse, UR45, R63 ;  /* 0x0000002d56427c23 */ /* 0x040fe2000801003f */
[----:B------:R-:W-:Y:S01]  /*8d60*/  FADD.FTZ R62, R95, R62 ;  /* 0x0000003e5f3e7221 */ /* 0x000fe20000010000 */
[-C--:B------:R-:W-:Y:S01]  /*8d70*/  FMUL.FTZ R76, R86, R52.reuse ;  /* 0x00000034564c7220 */ /* 0x080fe20000410000 */
        /* <DEDUP_REMOVED lines=21> */
[----:B------:R-:W-:Y:S01]  /*8ed0*/  FFMA.FTZ R21, R74, R52, R21 ;  /* 0x000000344a157223 */ /* 0x000fe20000010015 */
        /* <DEDUP_REMOVED lines=8> */
[C---:B------:R-:W-:Y:S01]  /*8f60*/  FMUL.FTZ R66, R131.reuse, UR42 ;  /* 0x0000002a83427c20 */ /* 0x040fe20008410000 */
[----:B------:R-:W-:Y:S01]  /*8f70*/  FFMA.FTZ R63, R138, R92, R63 ;  /* 0x0000005c8a3f7223 */ /* 0x000fe2000001003f */
[----:B------:R-:W-:Y:S01]  /*8f80*/  FADD.FTZ R188, R188, R65 ;  /* 0x00000041bcbc7221 */ /* 0x000fe20000010000 */
[CC--:B------:R-:W-:Y:S01]  /*8f90*/  FMUL.FTZ R83, R131.reuse, R53.reuse ;  /* 0x0000003583537220 */ /* 0x0c0fe20000410000 */
        /* <DEDUP_REMOVED lines=45> */
[----:B------:R-:W-:Y:S01]  /*9270*/  FMUL.FTZ R62, R59, R88 ;  /* 0x000000583b3e7220 */ /* 0x000fe20000410000 */
[----:B------:R-:W-:Y:S01]  /*9280*/  FFMA.FTZ R72, R169, R59, R72 ;  /* 0x0000003ba9487223 */ /* 0x000fe20000010048 */
[----:B------:R-:W-:Y:S01]  /*9290*/  FFMA.FTZ R74, R59, UR45, R74 ;  /* 0x0000002d3b4a7c23 */ /* 0x000fe2000801004a */
[C---:B------:R-:W-:Y:S01]  /*92a0*/  FMUL.FTZ R76, R81.reuse, R76 ;  /* 0x0000004c514c7220 */ /* 0x040fe20000410000 */
[-C--:B------:R-:W-:Y:S01]  /*92b0*/  FMUL.FTZ R81, R81, R62.reuse ;  /* 0x0000003e51517220 */ /* 0x080fe20000410000 */
[-C--:B------:R-:W-:Y:S01]  /*92c0*/  FFMA.FTZ R129, R65, R62.reuse, R84 ;  /* 0x0000003e41817223 */ /* 0x080fe20000010054 */
[----:B------:R-:W-:Y:S01]  /*92d0*/  FMUL.FTZ R73, R99, R62 ;  /* 0x0000003e63497220 */ /* 0x000fe20000410000 */
[C---:B------:R-:W-:Y:S01]  /*92e0*/  FMUL.FTZ R62, R145.reuse, R196 ;  /* 0x000000c4913e7220 */ /* 0x040fe20000410000 */
[----:B------:R-:W-:Y:S01]  /*92f0*/  FMUL.FTZ R59, R145, R195 ;  /* 0x000000c3913b7220 */ /* 0x000fe20000410000 */
        /* <DEDUP_REMOVED lines=12> */
[----:B------:R-:W-:Y:S01]  /*93c0*/  FFMA.FTZ R23, R72, R88, R23 ;  /* 0x0000005848177223 */ /* 0x000fe20000010017 */
        /* <DEDUP_REMOVED lines=14> */
[C---:B0-----:R-:W-:Y:S01]  /*94b0*/  FMUL.FTZ R73, R93.reuse, UR42 ;  /* 0x0000002a5d497c20 */ /* 0x041fe20008410000 */
[-C--:B------:R-:W-:Y:S01]  /*94c0*/  FMUL.FTZ R93, R93, R55.reuse ;  /* 0x000000375d5d7220 */ /* 0x080fe20000410000 */
[----:B------:R-:W-:Y:S01]  /*94d0*/  FFMA.FTZ R63, R150, R200, R63 ;  /* 0x000000c8963f7223 */ /* 0x000fe2000001003f */
[----:B------:R-:W-:Y:S01]  /*94e0*/  FADD.FTZ R201, R201, R66 ;  /* 0x00000042c9c97221 */ /* 0x000fe20000010000 */
[C---:B------:R-:W-:Y:S01]  /*94f0*/  FFMA.FTZ R72, R92.reuse, UR45, R73 ;  /* 0x0000002d5c487c23 */ /* 0x040fe20008010049 */
[----:B------:R-:W-:Y:S01]  /*9500*/  FMUL.FTZ R73, R92, R55 ;  /* 0x000000375c497220 */ /* 0x000fe20000410000 */
[----:B------:R-:W-:Y:S01]  /*9510*/  FMUL.FTZ R76, R80, R93 ;  /* 0x0000005d504c7220 */ /* 0x000fe20000410000 */
[----:B------:R-:W-:Y:S01]  /*9520*/  FADD.FTZ R202, R202, R63 ;  /* 0x0000003fcaca7221 */ /* 0x000fe20000010000 */
[C---:B------:R-:W-:Y:S01]  /*9530*/  FFMA.FTZ R63, R65.reuse, R72, R74 ;  /* 0x00000048413f7223 */ /* 0x040fe2000001004a */
[-C--:B------:R-:W-:Y:S01]  /*9540*/  FMUL.FTZ R132, R80, R73.reuse ;  /* 0x0000004950847220 */ /* 0x080fe20000410000 */
[-C--:B------:R-:W-:Y:S01]  /*9550*/  FFMA.FTZ R131, R65, R73.reuse, R76 ;  /* 0x0000004941837223 */ /* 0x080fe2000001004c */
[----:B------:R-:W-:Y:S01]  /*9560*/  FMUL.FTZ R66, R151, R202 ;  /* 0x000000ca97427220 */ /* 0x000fe20000410000 */
[----:B------:R-:W-:Y:S01]  /*9570*/  FMUL.FTZ R77, R102, R73 ;  /* 0x00000049664d7220 */ /* 0x000fe20000410000 */
        /* <DEDUP_REMOVED lines=14> */
[-C--:B------:R-:W-:Y:S01]  /*9660*/  FMUL.FTZ R133, R203, R109.reuse ;  /* 0x0000006dcb857220 */ /* 0x080fe20000410000 */
[----:B------:R-:W-:Y:S01]  /*9670*/  FFMA.FTZ R65, -R165, R72, R224 ;  /* 0x00000048a5417223 */ /* 0x000fe200000101e0 */
[-C--:B------:R-:W-:Y:S01]  /*9680*/  FMUL.FTZ R134, R201, R110.reuse ;  /* 0x0000006ec9867220 */ /* 0x080fe20000410000 */
        /* <DEDUP_REMOVED lines=12> */
[----:B------:R-:W-:Y:S01]  /*9750*/  FFMA.FTZ R72, R93, R135, R72 ;  /* 0x000000875d487223 */ /* 0x000fe20000010048 */
        /* <DEDUP_REMOVED lines=16> */
[-C--:B------:R-:W-:Y:S01]  /*9860*/  FMUL.FTZ R137, R199, R107.reuse ;  /* 0x0000006bc7897220 */ /* 0x080fe20000410000 */
        /* <DEDUP_REMOVED lines=14> */
[----:B------:R-:W-:Y:S01]  /*9950*/  FFMA.FTZ R76, R83, R139, R76 ;  /* 0x0000008b534c7223 */ /* 0x000fe2000001004c */
        /* <DEDUP_REMOVED lines=8> */
[-C--:B------:R-:W-:Y:S01]  /*99e0*/  FMUL.FTZ R76, R104, R101.reuse ;  /* 0x00000065684c7220 */ /* 0x080fe20000410000 */
[-C--:B------:R-:W-:Y:S01]  /*99f0*/  FMUL.FTZ R145, R192, R101.reuse ;  /* 0x00000065c0917220 */ /* 0x080fe20000410000 */
[----:B------:R-:W-:Y:S01]  /*9a00*/  FMUL.FTZ R149, R191, R101 ;  /* 0x00000065bf957220 */ /* 0x000fe20000410000 */
[----:B------:R-:W-:Y:S01]  /*9a10*/  FFMA.FTZ R74, R81, R142, R74 ;  /* 0x0000008e514a7223 */ /* 0x000fe2000001004a */
        /* <DEDUP_REMOVED lines=18> */
[-C--:B------:R-:W-:Y:S01]  /*9b40*/  FFMA.FTZ R73, -R161, R72.reuse, R228 ;  /* 0x00000048a1497223 */ /* 0x080fe200000101e4 */
[----:B------:R-:W-:Y:S01]  /*9b50*/  FFMA.FTZ R172, R76, R145, R147 ;  /* 0x000000914cac7223 */ /* 0x000fe20000010093 */
[-C--:B------:R-:W-:Y:S01]  /*9b60*/  FMUL.FTZ R147, R195, R105.reuse ;  /* 0x00000069c3937220 */ /* 0x080fe20000410000 */
        /* <DEDUP_REMOVED lines=283> */
.L_x_5825:
[----:B------:R-:W-:Y:S05]  /*ad20*/  BSYNC.RECONVERGENT B0 ;  /* 0x0000000000007941 */ /* 0x000fea0003800200 */
.L_x_5824:
[----:B------:R-:W0:Y:S01]  /*ad30*/  LDS R237, [R237+0x8600] ;  /* 0x00860000eded7984 */ /* 0x000e220000000800 */
[----:B------:R-:W-:Y:S04]  /*ad40*/  BSSY.RECONVERGENT B0, `(.L_x_5826) ;  /* 0x0000004000007945 */ /* 0x000fe80003800200 */
[----:B------:R-:W-:Y:S05]  /*ad50*/  @!P2 BRA `(.L_x_5827) ;  /* 0x000000000008a947 */ /* 0x000fea0003800000 */
[----:B------:R2:W-:Y:S04]  /*ad60*/  REDG.E.ADD.F32.FTZ.RN.STRONG.GPU desc[UR28][R60.64+0x200], R233 ;  /* 0x000200e93c0079a6 */ /* 0x0005e8000c12f31c */
[----:B0-----:R2:W-:Y:S02]  /*ad70*/  REDG.E.ADD.F32.FTZ.RN.STRONG.GPU desc[UR28][R68.64+0x200], R237 ;  /* 0x000200ed440079a6 */ /* 0x0015e4000c12f31c */
.L_x_5827:
[----:B------:R-:W-:Y:S05]  /*ad80*/  BSYNC.RECONVERGENT B0 ;  /* 0x0000000000007941 */ /* 0x000fea0003800200 */
.L_x_5826:
        /* <DEDUP_REMOVED lines=11> */
.L_x_5829:
[----:B------:R-:W-:Y:S05]  /*ae40*/  BSYNC.RECONVERGENT B0 ;  /* 0x0000000000007941 */ /* 0x000fea0003800200 */
.L_x_5828:
[----:B-1----:R1:W4:Y:S01]  /*ae50*/  LDS R205, [R190+0x8a00] ;  /* 0x008a0000becd7984 */ /* 0x0023220000000800 */
[----:B------:R-:W-:Y:S04]  /*ae60*/  BSSY.RECONVERGENT B0, `(.L_x_5830) ;  /* 0x0000004000007945 */ /* 0x000fe80003800200 */
[----:B------:R-:W-:Y:S05]  /*ae70*/  @!P0 BRA `(.L_x_5831) ;  /* 0x0000000000088947 */ /* 0x000fea0003800000 */
[----:B------:R0:W-:Y:S04]  /*ae80*/  REDG.E.ADD.F32.FTZ.RN.STRONG.GPU desc[UR28][R60.64+0x600], R189 ;  /* 0x000600bd3c0079a6 */ /* 0x0001e8000c12f31c */
[----:B----4-:R4:W-:Y:S02]  /*ae90*/  REDG.E.ADD.F32.FTZ.RN.STRONG.GPU desc[UR28][R68.64+0x600], R205 ;  /* 0x000600cd440079a6 */ /* 0x0109e4000c12f31c */
.L_x_5831:
[----:B------:R-:W-:Y:S05]  /*aea0*/  BSYNC.RECONVERGENT B0 ;  /* 0x0000000000007941 */ /* 0x000fea0003800200 */
.L_x_5830:
[----:B0-----:R0:W0:Y:S01]  /*aeb0*/  LDS R189, [R188+0x8c00] ;  /* 0x008c0000bcbd7984 */ /* 0x0010220000000800 */
[----:B------:R-:W-:Y:S04]  /*aec0*/  BSSY.RECONVERGENT B0, `(.L_x_5832) ;  /* 0x0000004000007945 */ /* 0x000fe80003800200 */
[----:B------:R-:W-:Y:S05]  /*aed0*/  @!P2 BRA `(.L_x_5833) ;  /* 0x000000000008a947 */ /* 0x000fea0003800000 */
[----:B------:R1:W-:Y:S04]  /*aee0*/  REDG.E.ADD.F32.FTZ.RN.STRONG.GPU desc[UR28][R60.64+0x800], R187 ;  /* 0x000800bb3c0079a6 */ /* 0x0003e8000c12f31c */
[----:B0-----:R1:W-:Y:S02]  /*aef0*/  REDG.E.ADD.F32.FTZ.RN.STRONG.GPU desc[UR28][R68.64+0x800], R189 ;  /* 0x000800bd440079a6 */ /* 0x0013e4000c12f31c */
.L_x_5833:
[----:B------:R-:W-:Y:S05]  /*af00*/  BSYNC.RECONVERGENT B0 ;  /* 0x0000000000007941 */ /* 0x000fea0003800200 */
.L_x_5832:
[----:B-1----:R1:W0:Y:S01]  /*af10*/  LDS R187, [R186+0x8e00] ;  /* 0x008e0000babb7984 */ /* 0x0022220000000800 */
[----:B------:R-:W-:Y:S04]  /*af20*/  BSSY.RECONVERGENT B0, `(.L_x_5834) ;  /* 0x0000004000007945 */ /* 0x000fe80003800200 */
[----:B------:R-:W-:Y:S05]  /*af30*/  @!P3 BRA `(.L_x_5835) ;  /* 0x000000000008b947 */ /* 0x000fea0003800000 */
[----:B------:R1:W-:Y:S04]  /*af40*/  REDG.E.ADD.F32.FTZ.RN.STRONG.GPU desc[UR28][R60.64+0xa00], R185 ;  /* 0x000a00b93c0079a6 */ /* 0x0003e8000c12f31c */
[----:B0-----:R1:W-:Y:S02]  /*af50*/  REDG.E.ADD.F32.FTZ.RN.STRONG.GPU desc[UR28][R68.64+0xa00], R187 ;  /* 0x000a00bb440079a6 */ /* 0x0013e4000c12f31c */
.L_x_5835:
[----:B------:R-:W-:Y:S05]  /*af60*/  BSYNC.RECONVERGENT B0 ;  /* 0x0000000000007941 */ /* 0x000fea0003800200 */
.L_x_5834:
[----:B-1----:R1:W0:Y:S01]  /*af70*/  LDS R185, [R184+0x9000] ;  /* 0x00900000b8b97984 */ /* 0x0022220000000800 */
[----:B------:R-:W-:Y:S04]  /*af80*/  BSSY.RECONVERGENT B0, `(.L_x_5836) ;  /* 0x0000004000007945 */ /* 0x000fe80003800200 */
[----:B------:R-:W-:Y:S05]  /*af90*/  @!P4 BRA `(.L_x_5837) ;  /* 0x000000000008c947 */ /* 0x000fea0003800000 */
[----:B------:R1:W-:Y:S04]  /*afa0*/  REDG.E.ADD.F32.FTZ.RN.STRONG.GPU desc[UR28][R60.64+0xc00], R183 ;  /* 0x000c00b73c0079a6 */ /* 0x0003e8000c12f31c */
[----:B0-----:R1:W-:Y:S02]  /*afb0*/  REDG.E.ADD.F32.FTZ.RN.STRONG.GPU desc[UR28][R68.64+0xc00], R185 ;  /* 0x000c00b9440079a6 */ /* 0x0013e4000c12f31c */
.L_x_5837:
[----:B------:R-:W-:Y:S05]  /*afc0*/  BSYNC.RECONVERGENT B0 ;  /* 0x0000000000007941 */ /* 0x000fea0003800200 */
.L_x_5836:
[----:B-1----:R1:W0:Y:S01]  /*afd0*/  LDS R183, [R182+0x9200] ;  /* 0x00920000b6b77984 */ /* 0x0022220000000800 */
[----:B------:R-:W-:Y:S04]  /*afe0*/  BSSY.RECONVERGENT B0, `(.L_x_5838) ;  /* 0x0000004000007945 */ /* 0x000fe80003800200 */
[----:B------:R-:W-:Y:S05]  /*aff0*/  @!P5 BRA `(.L_x_5839) ;  /* 0x000000000008d947 */ /* 0x000fea0003800000 */
[----:B------:R1:W-:Y:S04]  /*b000*/  REDG.E.ADD.F32.FTZ.RN.STRONG.GPU desc[UR28][R60.64+0xe00], R181 ;  /* 0x000e00b53c0079a6 */ /* 0x0003e8000c12f31c */
[----:B0-----:R1:W-:Y:S02]  /*b010*/  REDG.E.ADD.F32.FTZ.RN.STRONG.GPU desc[UR28][R68.64+0xe00], R183 ;  /* 0x000e00b7440079a6 */ /* 0x0013e4000c12f31c */
.L_x_5839:
[----:B------:R-:W-:Y:S05]  /*b020*/  BSYNC.RECONVERGENT B0 ;  /* 0x0000000000007941 */ /* 0x000fea0003800200 */
.L_x_5838:
        /* <DEDUP_REMOVED lines=11> */
.L_x_5841:
[----:B------:R-:W-:Y:S05]  /*b0e0*/  BSYNC.RECONVERGENT B0 ;  /* 0x0000000000007941 */ /* 0x000fea0003800200 */
.L_x_5840:
[----:B-1----:R1:W0:Y:S01]  /*b0f0*/  LDS R179, [R178+0x9600] ;  /* 0x00960000b2b37984 */ /* 0x0022220000000800 */
[----:B------:R-:W-:Y:S04]  /*b100*/  BSSY.RECONVERGENT B0, `(.L_x_5842) ;  /* 0x0000004000007945 */ /* 0x000fe80003800200 */
[----:B------:R-:W-:Y:S05]  /*b110*/  @!P0 BRA `(.L_x_5843) ;  /* 0x0000000000088947 */ /* 0x000fea0003800000 */
[----:B------:R1:W-:Y:S04]  /*b120*/  REDG.E.ADD.F32.FTZ.RN.STRONG.GPU desc[UR28][R60.64+0x1200], R177 ;  /* 0x001200b13c0079a6 */ /* 0x0003e8000c12f31c */
[----:B0-----:R1:W-:Y:S02]  /*b130*/  REDG.E.ADD.F32.FTZ.RN.STRONG.GPU desc[UR28][R68.64+0x1200], R179 ;  /* 0x001200b3440079a6 */ /* 0x0013e4000c12f31c */
.L_x_5843:
[----:B------:R-:W-:Y:S05]  /*b140*/  BSYNC.RECONVERGENT B0 ;  /* 0x0000000000007941 */ /* 0x000fea0003800200 */
.L_x_5842:
[----:B-1----:R1:W0:Y:S01]  /*b150*/  LDS R177, [R176+0x9800] ;  /* 0x00980000b0b17984 */ /* 0x0022220000000800 */
[----:B------:R-:W-:Y:S04]  /*b160*/  BSSY.RECONVERGENT B0, `(.L_x_5844) ;  /* 0x0000004000007945 */ /* 0x000fe80003800200 */
[----:B------:R-:W-:Y:S05]  /*b170*/  @!P2 BRA `(.L_x_5845) ;  /* 0x000000000008a947 */ /* 0x000fea0003800000 */
[----:B------:R1:W-:Y:S04]  /*b180*/  REDG.E.ADD.F32.FTZ.RN.STRONG.GPU desc[UR28][R60.64+0x1400], R175 ;  /* 0x001400af3c0079a6 */ /* 0x0003e8000c12f31c */
[----:B0-----:R1:W-:Y:S02]  /*b190*/  REDG.E.ADD.F32.FTZ.RN.STRONG.GPU desc[UR28][R68.64+0x1400], R177 ;  /* 0x001400b1440079a6 */ /* 0x0013e4000c12f31c */
.L_x_5845:
[----:B------:R-:W-:Y:S05]  /*b1a0*/  BSYNC.RECONVERGENT B0 ;  /* 0x0000000000007941 */ /* 0x000fea0003800200 */
.L_x_5844:
[----:B-1----:R1:W0:Y:S01]  /*b1b0*/  LDS R175, [R174+0x9a00] ;  /* 0x009a0000aeaf7984 */ /* 0x0022220000000800 */
[----:B------:R-:W-:Y:S04]  /*b1c0*/  BSSY.RECONVERGENT B0, `(.L_x_5846) ;  /* 0x0000004000007945 */ /* 0x000fe80003800200 */
[----:B------:R-:W-:Y:S05]  /*b1d0*/  @!P3 BRA `(.L_x_5847) ;  /* 0x000000000008b947 */ /* 0x000fea0003800000 */
[----:B------:R1:W-:Y:S04]  /*b1e0*/  REDG.E.ADD.F32.FTZ.RN.STRONG.GPU desc[UR28][R60.64+0x1600], R173 ;  /* 0x001600ad3c0079a6 */ /* 0x0003e8000c12f31c */
[----:B0-----:R1:W-:Y:S02]  /*b1f0*/  REDG.E.ADD.F32.FTZ.RN.STRONG.GPU desc[UR28][R68.64+0x1600], R175 ;  /* 0x001600af440079a6 */ /* 0x0013e4000c12f31c */
.L_x_5847:
[----:B------:R-:W-:Y:S05]  /*b200*/  BSYNC.RECONVERGENT B0 ;  /* 0x0000000000007941 */ /* 0x000fea0003800200 */
.L_x_5846:
[----:B-1----:R1:W0:Y:S01]  /*b210*/  LDS R173, [R172+0x9c00] ;  /* 0x009c0000acad7984 */ /* 0x0022220000000800 */
[----:B------:R-:W-:Y:S04]  /*b220*/  BSSY.RECONVERGENT B0, `(.L_x_5848) ;  /* 0x0000004000007945 */ /* 0x000fe80003800200 */
[----:B------:R-:W-:Y:S05]  /*b230*/  @!P4 BRA `(.L_x_5849) ;  /* 0x000000000008c947 */ /* 0x000fea0003800000 */
[----:B------:R1:W-:Y:S04]  /*b240*/  REDG.E.ADD.F32.FTZ.RN.STRONG.GPU desc[UR28][R60.64+0x1800], R171 ;  /* 0x001800ab3c0079a6 */ /* 0x0003e8000c12f31c */
[----:B0-----:R1:W-:Y:S02]  /*b250*/  REDG.E.ADD.F32.FTZ.RN.STRONG.GPU desc[UR28][R68.64+0x1800], R173 ;  /* 0x001800ad440079a6 */ /* 0x0013e4000c12f31c */
.L_x_5849:
[----:B------:R-:W-:Y:S05]  /*b260*/  BSYNC.RECONVERGENT B0 ;  /* 0x0000000000007941 */ /* 0x000fea0003800200 */
.L_x_5848:
[----:B-1----:R1:W0:Y:S01]  /*b270*/  LDS R171, [R170+0x9e00] ;  /* 0x009e0000aaab7984 */ /* 0x0022220000000800 */
[----:B------:R-:W-:Y:S04]  /*b280*/  BSSY.RECONVERGENT B0, `(.L_x_5850) ;  /* 0x0000004000007945 */ /* 0x000fe80003800200 */
[----:B------:R-:W-:Y:S05]  /*b290*/  @!P5 BRA `(.L_x_5851) ;  /* 0x000000000008d947 */ /* 0x000fea0003800000 */
[----:B------:R1:W-:Y:S04]  /*b2a0*/  REDG.E.ADD.F32.FTZ.RN.STRONG.GPU desc[UR28][R60.64+0x1a00], R169 ;  /* 0x001a00a93c0079a6 */ /* 0x0003e8000c12f31c */
[----:B0-----:R1:W-:Y:S02]  /*b2b0*/  REDG.E.ADD.F32.FTZ.RN.STRONG.GPU desc[UR28][R68.64+0x1a00], R171 ;  /* 0x001a00ab440079a6 */ /* 0x0013e4000c12f31c */
.L_x_5851:
[----:B------:R-:W-:Y:S05]  /*b2c0*/  BSYNC.RECONVERGENT B0 ;  /* 0x0000000000007941 */ /* 0x000fea0003800200 */
.L_x_5850:
        /* <DEDUP_REMOVED lines=11> */
.L_x_5853:
[----:B------:R-:W-:Y:S05]  /*b380*/  BSYNC.RECONVERGENT B0 ;  /* 0x0000000000007941 */ /* 0x000fea0003800200 */
.L_x_5852:
[----:B-1----:R1:W0:Y:S01]  /*b390*/  LDS R167, [R150+0xa200] ;  /* 0x00a2000096a77984 */ /* 0x0022220000000800 */
[----:B------:R-:W-:Y:S04]  /*b3a0*/  BSSY.RECONVERGENT B0, `(.L_x_5854) ;  /* 0x0000004000007945 */ /* 0x000fe80003800200 */
[----:B------:R-:W-:Y:S05]  /*b3b0*/  @!P0 BRA `(.L_x_5855) ;  /* 0x0000000000088947 */ /* 0x000fea0003800000 */
[----:B------:R1:W-:Y:S04]  /*b3c0*/  REDG.E.ADD.F32.FTZ.RN.STRONG.GPU desc[UR28][R60.64+0x1e00], R165 ;  /* 0x001e00a53c0079a6 */ /* 0x0003e8000c12f31c */
[----:B0-----:R1:W-:Y:S02]  /*b3d0*/  REDG.E.ADD.F32.FTZ.RN.STRONG.GPU desc[UR28][R68.64+0x1e00], R167 ;  /* 0x001e00a7440079a6 */ /* 0x0013e4000c12f31c */
.L_x_5855:
[----:B------:R-:W-:Y:S05]  /*b3e0*/  BSYNC.RECONVERGENT B0 ;  /* 0x0000000000007941 */ /* 0x000fea0003800200 */
.L_x_5854:
[----:B-1----:R1:W0:Y:S01]  /*b3f0*/  LDS R165, [R148+0xa400] ;  /* 0x00a4000094a57984 */ /* 0x0022220000000800 */
[----:B------:R-:W-:Y:S04]  /*b400*/  BSSY.RECONVERGENT B0, `(.L_x_5856) ;  /* 0x0000004000007945 */ /* 0x000fe80003800200 */
[----:B------:R-:W-:Y:S05]  /*b410*/  @!P2 BRA `(.L_x_5857) ;  /* 0x000000000008a947 */ /* 0x000fea0003800000 */
[----:B------:R1:W-:Y:S04]  /*b420*/  REDG.E.ADD.F32.FTZ.RN.STRONG.GPU desc[UR28][R60.64+0x2000], R151 ;  /* 0x002000973c0079a6 */ /* 0x0003e8000c12f31c */
[----:B0-----:R1:W-:Y:S02]  /*b430*/  REDG.E.ADD.F32.FTZ.RN.STRONG.GPU desc[UR28][R68.64+0x2000], R165 ;  /* 0x002000a5440079a6 */ /* 0x0013e4000c12f31c */
.L_x_5857:
[----:B------:R-:W-:Y:S05]  /*b440*/  BSYNC.RECONVERGENT B0 ;  /* 0x0000000000007941 */ /* 0x000fea0003800200 */
.L_x_5856:
[----:B-1----:R1:W0:Y:S01]  /*b450*/  LDS R151, [R146+0xa600] ;  /* 0x00a6000092977984 */ /* 0x0022220000000800 */
[----:B------:R-:W-:Y:S04]  /*b460*/  BSSY.RECONVERGENT B0, `(.L_x_5858) ;  /* 0x0000004000007945 */ /* 0x000fe80003800200 */
[----:B------:R-:W-:Y:S05]  /*b470*/  @!P3 BRA `(.L_x_5859) ;  /* 0x000000000008b947 */ /* 0x000fea0003800000 */
[----:B------:R1:W-:Y:S04]  /*b480*/  REDG.E.ADD.F32.FTZ.RN.STRONG.GPU desc[UR28][R60.64+0x2200], R149 ;  /* 0x002200953c0079a6 */ /* 0x0003e8000c12f31c */
[----:B0-----:R1:W-:Y:S02]  /*b490*/  REDG.E.ADD.F32.FTZ.RN.STRONG.GPU desc[UR28][R68.64+0x2200], R151 ;  /* 0x00220097440079a6 */ /* 0x0013e4000c12f31c */
.L_x_5859:
[----:B------:R-:W-:Y:S05]  /*b4a0*/  BSYNC.RECONVERGENT B0 ;  /* 0x0000000000007941 */ /* 0x000fea0003800200 */
.L_x_5858:
[----:B-1----:R1:W0:Y:S01]  /*b4b0*/  LDS R149, [R144+0xa800] ;  /* 0x00a8000090957984 */ /* 0x0022220000000800 */
[----:B------:R-:W-:Y:S04]  /*b4c0*/  BSSY.RECONVERGENT B0, `(.L_x_5860) ;  /* 0x0000004000007945 */ /* 0x000fe80003800200 */
[----:B------:R-:W-:Y:S05]  /*b4d0*/  @!P4 BRA `(.L_x_5861) ;  /* 0x000000000008c947 */ /* 0x000fea0003800000 */
[----:B------:R1:W-:Y:S04]  /*b4e0*/  REDG.E.ADD.F32.FTZ.RN.STRONG.GPU desc[UR28][R60.64+0x2400], R147 ;  /* 0x002400933c0079a6 */ /* 0x0003e8000c12f31c */
[----:B0-----:R1:W-:Y:S02]  /*b4f0*/  REDG.E.ADD.F32.FTZ.RN.STRONG.GPU desc[UR28][R68.64+0x2400], R149 ;  /* 0x00240095440079a6 */ /* 0x0013e4000c12f31c */
.L_x_5861:
[----:B------:R-:W-:Y:S05]  /*b500*/  BSYNC.RECONVERGENT B0 ;  /* 0x0000000000007941 */ /* 0x000fea0003800200 */
.L_x_5860:
[----:B-1----:R1:W0:Y:S01]  /*b510*/  LDS R147, [R142+0xaa00] ;  /* 0x00aa00008e937984 */ /* 0x0022220000000800 */
[----:B------:R-:W-:Y:S04]  /*b520*/  BSSY.RECONVERGENT B0, `(.L_x_5862) ;  /* 0x0000004000007945 */ /* 0x000fe80003800200 */
[----:B------:R-:W-:Y:S05]  /*b530*/  @!P5 BRA `(.L_x_5863) ;  /* 0x000000000008d947 */ /* 0x000fea0003800000 */
[----:B------:R1:W-:Y:S04]  /*b540*/  REDG.E.ADD.F32.FTZ.RN.STRONG.GPU desc[UR28][R60.64+0x2600], R145 ;  /* 0x002600913c0079a6 */ /* 0x0003e8000c12f31c */
[----:B0-----:R1:W-:Y:S02]  /*b550*/  REDG.E.ADD.F32.FTZ.RN.STRONG.GPU desc[UR28][R68.64+0x2600], R147 ;  /* 0x00260093440079a6 */ /* 0x0013e4000c12f31c */
.L_x_5863:
[----:B------:R-:W-:Y:S05]  /*b560*/  BSYNC.RECONVERGENT B0 ;  /* 0x0000000000007941 */ /* 0x000fea0003800200 */
.L_x_5862:
        /* <DEDUP_REMOVED lines=11> */
.L_x_5865:
[----:B------:R-:W-:Y:S05]  /*b620*/  BSYNC.RECONVERGENT B0 ;  /* 0x0000000000007941 */ /* 0x000fea0003800200 */
.L_x_5864:
[----:B-1----:R1:W0:Y:S01]  /*b630*/  LDS R143, [R138+0xae00] ;  /* 0x00ae00008a8f7984 */ /* 0x0022220000000800 */
[----:B------:R-:W-:Y:S04]  /*b640*/  BSSY.RECONVERGENT B0, `(.L_x_5866) ;  /* 0x0000004000007945 */ /* 0x000fe80003800200 */
[----:B------:R-:W-:Y:S05]  /*b650*/  @!P0 BRA `(.L_x_5867) ;  /* 0x0000000000088947 */ /* 0x000fea0003800000 */
[----:B------:R1:W-:Y:S04]  /*b660*/  REDG.E.ADD.F32.FTZ.RN.STRONG.GPU desc[UR28][R60.64+0x2a00], R141 ;  /* 0x002a008d3c0079a6 */ /* 0x0003e8000c12f31c */
[----:B0-----:R1:W-:Y:S02]  /*b670*/  REDG.E.ADD.F32.FTZ.RN.STRONG.GPU desc[UR28][R68.64+0x2a00], R143 ;  /* 0x002a008f440079a6 */ /* 0x0013e4000c12f31c */
.L_x_5867:
[----:B------:R-:W-:Y:S05]  /*b680*/  BSYNC.RECONVERGENT B0 ;  /* 0x0000000000007941 */ /* 0x000fea0003800200 */
.L_x_5866:
[----:B-1----:R1:W0:Y:S01]  /*b690*/  LDS R141, [R136+0xb000] ;  /* 0x00b00000888d7984 */ /* 0x0022220000000800 */
[----:B------:R-:W-:Y:S04]  /*b6a0*/  BSSY.RECONVERGENT B0, `(.L_x_5868) ;  /* 0x0000004000007945 */ /* 0x000fe80003800200 */
[----:B------:R-:W-:Y:S05]  /*b6b0*/  @!P2 BRA `(.L_x_5869) ;  /* 0x000000000008a947 */ /* 0x000fea0003800000 */
[----:B------:R1:W-:Y:S04]  /*b6c0*/  REDG.E.ADD.F32.FTZ.RN.STRONG.GPU desc[UR28][R60.64+0x2c00], R139 ;  /* 0x002c008b3c0079a6 */ /* 0x0003e8000c12f31c */
[----:B0-----:R1:W-:Y:S02]  /*b6d0*/  REDG.E.ADD.F32.FTZ.RN.STRONG.GPU desc[UR28][R68.64+0x2c00], R141 ;  /* 0x002c008d440079a6 */ /* 0x0013e4000c12f31c */
.L_x_5869:
[----:B------:R-:W-:Y:S05]  /*b6e0*/  BSYNC.RECONVERGENT B0 ;  /* 0x0000000000007941 */ /* 0x000fea0003800200 */
.L_x_5868:
[----:B-1----:R1:W0:Y:S01]  /*b6f0*/  LDS R139, [R134+0xb200] ;  /* 0x00b20000868b7984 */ /* 0x0022220000000800 */
[----:B------:R-:W-:Y:S04]  /*b700*/  BSSY.RECONVERGENT B0, `(.L_x_5870) ;  /* 0x0000004000007945 */ /* 0x000fe80003800200 */
[----:B------:R-:W-:Y:S05]  /*b710*/  @!P3 BRA `(.L_x_5871) ;  /* 0x000000000008b947 */ /* 0x000fea0003800000 */
[----:B------:R1:W-:Y:S04]  /*b720*/  REDG.E.ADD.F32.FTZ.RN.STRONG.GPU desc[UR28][R60.64+0x2e00], R137 ;  /* 0x002e00893c0079a6 */ /* 0x0003e8000c12f31c */
[----:B0-----:R1:W-:Y:S02]  /*b730*/  REDG.E.ADD.F32.FTZ.RN.STRONG.GPU desc[UR28][R68.64+0x2e00], R139 ;  /* 0x002e008b440079a6 */ /* 0x0013e4000c12f31c */
.L_x_5871:
[----:B------:R-:W-:Y:S05]  /*b740*/  BSYNC.RECONVERGENT B0 ;  /* 0x0000000000007941 */ /* 0x000fea0003800200 */
.L_x_5870:
[----:B-1----:R1:W0:Y:S01]  /*b750*/  LDS R137, [R132+0xb400] ;  /* 0x00b4000084897984 */ /* 0x0022220000000800 */
[----:B------:R-:W-:Y:S04]  /*b760*/  BSSY.RECONVERGENT B0, `(.L_x_5872) ;  /* 0x0000004000007945 */ /* 0x000fe80003800200 */
[----:B------:R-:W-:Y:S05]  /*b770*/  @!P4 BRA `(.L_x_5873) ;  /* 0x000000000008c947 */ /* 0x000fea0003800000 */
[----:B------:R1:W-:Y:S04]  /*b780*/  REDG.E.ADD.F32.FTZ.RN.STRONG.GPU desc[UR28][R60.64+0x3000], R135 ;  /* 0x003000873c0079a6 */ /* 0x0003e8000c12f31c */
[----:B0-----:R1:W-:Y:S02]  /*b790*/  REDG.E.ADD.F32.FTZ.RN.STRONG.GPU desc[UR28][R68.64+0x3000], R137 ;  /* 0x00300089440079a6 */ /* 0x0013e4000c12f31c */
.L_x_5873:
[----:B------:R-:W-:Y:S05]  /*b7a0*/  BSYNC.RECONVERGENT B0 ;  /* 0x0000000000007941 */ /* 0x000fea0003800200 */
.L_x_5872:
[----:B-1----:R1:W0:Y:S01]  /*b7b0*/  LDS R135, [R130+0xb600] ;  /* 0x00b6000082877984 */ /* 0x0022220000000800 */
[----:B------:R-:W-:Y:S04]  /*b7c0*/  BSSY.RECONVERGENT B0, `(.L_x_5874) ;  /* 0x0000004000007945 */ /* 0x000fe80003800200 */
[----:B------:R-:W-:Y:S05]  /*b7d0*/  @!P5 BRA `(.L_x_5875) ;  /* 0x000000000008d947 */ /* 0x000fea0003800000 */
[----:B------:R1:W-:Y:S04]  /*b7e0*/  REDG.E.ADD.F32.FTZ.RN.STRONG.GPU desc[UR28][R60.64+0x3200], R133 ;  /* 0x003200853c0079a6 */ /* 0x0003e8000c12f31c */
[----:B0-----:R1:W-:Y:S02]  /*b7f0*/  REDG.E.ADD.F32.FTZ.RN.STRONG.GPU desc[UR28][R68.64+0x3200], R135 ;  /* 0x00320087440079a6 */ /* 0x0013e4000c12f31c */
.L_x_5875:
[----:B------:R-:W-:Y:S05]  /*b800*/  BSYNC.RECONVERGENT B0 ;  /* 0x0000000000007941 */ /* 0x000fea0003800200 */
.L_x_5874:
        /* <DEDUP_REMOVED lines=11> */
.L_x_5877:
[----:B------:R-:W-:Y:S05]  /*b8c0*/  BSYNC.RECONVERGENT B0 ;  /* 0x0000000000007941 */ /* 0x000fea0003800200 */
.L_x_5876:
[----:B-1----:R1:W0:Y:S01]  /*b8d0*/  LDS R131, [R126+0xba00] ;  /* 0x00ba00007e837984 */ /* 0x0022220000000800 */
[----:B------:R-:W-:Y:S04]  /*b8e0*/  BSSY.RECONVERGENT B0, `(.L_x_5878) ;  /* 0x0000004000007945 */ /* 0x000fe80003800200 */
[----:B------:R-:W-:Y:S05]  /*b8f0*/  @!P0 BRA `(.L_x_5879) ;  /* 0x0000000000088947 */ /* 0x000fea0003800000 */
[----:B------:R1:W-:Y:S04]  /*b900*/  REDG.E.ADD.F32.FTZ.RN.STRONG.GPU desc[UR28][R60.64+0x3600], R129 ;  /* 0x003600813c0079a6 */ /* 0x0003e8000c12f31c */
[----:B0-----:R1:W-:Y:S02]  /*b910*/  REDG.E.ADD.F32.FTZ.RN.STRONG.GPU desc[UR28][R68.64+0x3600], R131 ;  /* 0x00360083440079a6 */ /* 0x0013e4000c12f31c */
.L_x_5879:
[----:B------:R-:W-:Y:S05]  /*b920*/  BSYNC.RECONVERGENT B0 ;  /* 0x0000000000007941 */ /* 0x000fea0003800200 */
.L_x_5878:
[----:B-1----:R1:W0:Y:S01]  /*b930*/  LDS R129, [R124+0xbc00] ;  /* 0x00bc00007c817984 */ /* 0x0022220000000800 */
[----:B------:R-:W-:Y:S04]  /*b940*/  BSSY.RECONVERGENT B0, `(.L_x_5880) ;  /* 0x0000004000007945 */ /* 0x000fe80003800200 */
[----:B------:R-:W-:Y:S05]  /*b950*/  @!P2 BRA `(.L_x_5881) ;  /* 0x000000000008a947 */ /* 0x000fea0003800000 */
[----:B------:R1:W-:Y:S04]  /*b960*/  REDG.E.ADD.F32.FTZ.RN.STRONG.GPU desc[UR28][R60.64+0x3800], R127 ;  /* 0x0038007f3c0079a6 */ /* 0x0003e8000c12f31c */
[----:B0-----:R1:W-:Y:S02]  /*b970*/  REDG.E.ADD.F32.FTZ.RN.STRONG.GPU desc[UR28][R68.64+0x3800], R129 ;  /* 0x00380081440079a6 */ /* 0x0013e4000c12f31c */
.L_x_5881:
[----:B------:R-:W-:Y:S05]  /*b980*/  BSYNC.RECONVERGENT B0 ;  /* 0x0000000000007941 */ /* 0x000fea0003800200 */
.L_x_5880:
[----:B-1----:R1:W0:Y:S01]  /*b990*/  LDS R127, [R122+0xbe00] ;  /* 0x00be00007a7f7984 */ /* 0x0022220000000800 */
[----:B------:R-:W-:Y:S04]  /*b9a0*/  BSSY.RECONVERGENT B0, `(.L_x_5882) ;  /* 0x0000004000007945 */ /* 0x000fe80003800200 */
[----:B------:R-:W-:Y:S05]  /*b9b0*/  @!P3 BRA `(.L_x_5883) ;  /* 0x000000000008b947 */ /* 0x000fea0003800000 */
[----:B------:R1:W-:Y:S04]  /*b9c0*/  REDG.E.ADD.F32.FTZ.RN.STRONG.GPU desc[UR28][R60.64+0x3a00], R125 ;  /* 0x003a007d3c0079a6 */ /* 0x0003e8000c12f31c */
[----:B0-----:R1:W-:Y:S02]  /*b9d0*/  REDG.E.ADD.F32.FTZ.RN.STRONG.GPU desc[UR28][R68.64+0x3a00], R127 ;  /* 0x003a007f440079a6 */ /* 0x0013e4000c12f31c */
.L_x_5883:
[----:B------:R-:W-:Y:S05]  /*b9e0*/  BSYNC.RECONVERGENT B0 ;  /* 0x0000000000007941 */ /* 0x000fea0003800200 */
.L_x_5882:
[----:B-1----:R1:W0:Y:S01]  /*b9f0*/  LDS R125, [R94+0xc000] ;  /* 0x00c000005e7d7984 */ /* 0x0022220000000800 */
[----:B------:R-:W-:Y:S04]  /*ba00*/  BSSY.RECONVERGENT B0, `(.L_x_5884) ;  /* 0x0000004000007945 */ /* 0x000fe80003800200 */
[----:B------:R-:W-:Y:S05]  /*ba10*/  @!P4 BRA `(.L_x_5885) ;  /* 0x000000000008c947 */ /* 0x000fea0003800000 */
[----:B------:R1:W-:Y:S04]  /*ba20*/  REDG.E.ADD.F32.FTZ.RN.STRONG.GPU desc[UR28][R60.64+0x3c00], R95 ;  /* 0x003c005f3c0079a6 */ /* 0x0003e8000c12f31c */
[----:B0-----:R1:W-:Y:S02]  /*ba30*/  REDG.E.ADD.F32.FTZ.RN.STRONG.GPU desc[UR28][R68.64+0x3c00], R125 ;  /* 0x003c007d440079a6 */ /* 0x0013e4000c12f31c */
.L_x_5885:
[----:B------:R-:W-:Y:S05]  /*ba40*/  BSYNC.RECONVERGENT B0 ;  /* 0x0000000000007941 */ /* 0x000fea0003800200 */
.L_x_5884:
[----:B-1----:R1:W0:Y:S01]  /*ba50*/  LDS R95, [R56+0xc200] ;  /* 0x00c20000385f7984 */ /* 0x0022220000000800 */
[----:B------:R-:W-:Y:S04]  /*ba60*/  BSSY.RECONVERGENT B0, `(.L_x_5886) ;  /* 0x0000004000007945 */ /* 0x000fe80003800200 */
[----:B------:R-:W-:Y:S05]  /*ba70*/  @!P5 BRA `(.L_x_5887) ;  /* 0x000000000008d947 */ /* 0x000fea0003800000 */
[----:B------:R1:W-:Y:S04]  /*ba80*/  REDG.E.ADD.F32.FTZ.RN.STRONG.GPU desc[UR28][R60.64+0x3e00], R57 ;  /* 0x003e00393c0079a6 */ /* 0x0003e8000c12f31c */
[----:B0-----:R1:W-:Y:S02]  /*ba90*/  REDG.E.ADD.F32.FTZ.RN.STRONG.GPU desc[UR28][R68.64+0x3e00], R95 ;  /* 0x003e005f440079a6 */ /* 0x0013e4000c12f31c */
.L_x_5887:
[----:B------:R-:W-:Y:S05]  /*baa0*/  BSYNC.RECONVERGENT B0 ;  /* 0x0000000000007941 */ /* 0x000fea0003800200 */
.L_x_5886:
        /* <DEDUP_REMOVED lines=64> */
[----:B------:R-:W-:Y:S01]  /*beb0*/  FFMA.FTZ R27, R56, R106, R27 ;  /* 0x0000006a381b7223 */ /* 0x000fe2000001001b */
[----:B------:R-:W-:Y:S01]  /*bec0*/  FFMA.FTZ R72, R111, R56, R72 ;  /* 0x000000386f487223 */ /* 0x000fe20000010048 */
[----:B------:R-:W-:-:S03]  /*bed0*/  FMUL.FTZ R56, R159, R197 ;  /* 0x000000c59f387220 */ /* 0x000fc60000410000 */
[----:B------:R-:W-:Y:S01]  /*bee0*/  FADD.FTZ R45, R72, R45 ;  /* 0x0000002d482d7221 */ /* 0x000fe20000010000 */
[----:B------:R-:W-:-:S04]  /*bef0*/  FFMA.FTZ R56, R157, R198, R56 ;  /* 0x000000c69d387223 */ /* 0x000fc80000010038 */
[----:B------:R-:W-:Y:S01]  /*bf00*/  FFMA.FTZ R29, R56, R108, R29 ;  /* 0x0000006c381d7223 */ /* 0x000fe2000001001d */
[----:B------:R-:W-:Y:S01]  /*bf10*/  FFMA.FTZ R80, R113, R56, R80 ;  /* 0x0000003871507223 */ /* 0x000fe20000010050 */
[----:B------:R-:W-:-:S03]  /*bf20*/  FMUL.FTZ R56, R155, R201 ;  /* 0x000000c99b387220 */ /* 0x000fc60000410000 */
[----:B------:R-:W-:Y:S01]  /*bf30*/  FADD.FTZ R49, R80, R49 ;  /* 0x0000003150317221 */ /* 0x000fe20000010000 */
[----:B------:R-:W-:Y:S01]  /*bf40*/  FFMA.FTZ R56, R153, R202, R56 ;  /* 0x000000ca99387223 */ /* 0x000fe20000010038 */
[----:B-1----:R-:W-:-:S03]  /*bf50*/  @!P0 FADD.FTZ R67, R67, R60 ;  /* 0x0000003c43438221 */ /* 0x002fc60000010000 */
[----:B------:R-:W-:Y:S01]  /*bf60*/  FFMA.FTZ R64, R115, R56, R64 ;  /* 0x0000003873407223 */ /* 0x000fe20000010040 */
        /* <DEDUP_REMOVED lines=30> */
.L_x_5889:
[----:B------:R-:W-:Y:S05]  /*c150*/  BSYNC.RECONVERGENT B0 ;  /* 0x0000000000007941 */ /* 0x000fea0003800200 */
.L_x_5888:
[----:B------:R-:W-:-:S04]  /*c160*/  UIADD3 UR8, UPT, UPT, UR8, 0x1, URZ ;  /* 0x0000000108087890 */ /* 0x000fc8000fffe0ff */
[----:B------:R-:W-:-:S09]  /*c170*/  UISETP.GE.AND UP0, UPT, UR8, UR44, UPT ;  /* 0x0000002c0800728c */ /* 0x000fd2000bf06270 */
[----:B------:R-:W-:Y:S05]  /*c180*/  BRA.U !UP0, `(.L_x_5890) ;  /* 0xffffff7508a47547 */ /* 0x000fea000b83ffff */
.L_x_5794:
[----:B------:R-:W5:Y:S01]  /*c190*/  S2R R36, SR_TID.X ;  /* 0x0000000000247919 */ /* 0x000f620000002100 */
[----:B------:R-:W-:Y:S01]  /*c1a0*/  HFMA2 R2, -RZ, RZ, 0, 9.5367431640625e-07 ;  /* 0x00000010ff027431 */ /* 0x000fe200000001ff */
[----:B------:R-:W-:Y:S08]  /*c1b0*/  BAR.SYNC.DEFER_BLOCKING 0x0 ;  /* 0x0000000000007b1d */ /* 0x000ff00000010000 */
[----:B------:R-:W0:Y:S01]  /*c1c0*/  S2UR UR38, SR_CTAID.X ;  /* 0x00000000002679c3 */ /* 0x000e220000002500 */
[----:B------:R-:W0:Y:S01]  /*c1d0*/  LDCU.64 UR32, c[0x0][0x4f8] ;  /* 0x00009f00ff2077ac */ /* 0x000e220008000a00 */
[----:B------:R-:W-:Y:S01]  /*c1e0*/  F2FP.F16.F32.PACK_AB R24, R23, R24 ;  /* 0x000000181718723e */ /* 0x000fe200000000ff */
[----:B------:R-:W-:Y:S01]  /*c1f0*/  UIADD3 UR31, UPT, UPT, UR17, -0x1, URZ ;  /* 0xffffffff111f7890 */ /* 0x000fe2000fffe0ff */
[----:B------:R-:W1:Y:S04]  /*c200*/  LDCU.64 UR34, c[0x0][0x500] ;  /* 0x0000a000ff2277ac */ /* 0x000e680008000a00 */
[----:B------:R-:W1:Y:S01]  /*c210*/  S2UR UR8, SR_CTAID.Y ;  /* 0x00000000000879c3 */ /* 0x000e620000002600 */
[----:B------:R-:W2:Y:S01]  /*c220*/  LDCU.64 UR36, c[0x0][0x550] ;  /* 0x0000aa00ff2477ac */ /* 0x000ea20008000a00 */
[----:B-----5:R-:W-:-:S02]  /*c230*/  SHF.L.U32 R13, R36, 0x1, RZ ;  /* 0x00000001240d7819 */ /* 0x020fc400000006ff */
[----:B------:R-:W-:Y:S02]  /*c240*/  LOP3.LUT R0, R36, 0x1f, RZ, 0xc0, !PT ;  /* 0x0000001f24007812 */ /* 0x000fe400078ec0ff */
[----:B------:R-:W-:-:S04]  /*c250*/  LOP3.LUT R13, R13, 0x7c0, RZ, 0xc0, !PT ;  /* 0x000007c00d0d7812 */ /* 0x000fc800078ec0ff */
[----:B------:R-:W-:-:S05]  /*c260*/  LOP3.LUT R39, R13, R0, RZ, 0xfc, !PT ;  /* 0x000000000d277212 */ /* 0x000fca00078efcff */
[----:B------:R-:W-:-:S05]  /*c270*/  IMAD.WIDE.U32 R2, R39, R2, UR12 ;  /* 0x0000000c27027e25 */ /* 0x000fca000f8e0002 */
[----:B------:R-:W5:Y:S04]  /*c280*/  LDG.E.128 R4, desc[UR28][R2.64] ;  /* 0x0000001c02047981 */ /* 0x000f68000c1e1d00 */
[----:B------:R-:W3:Y:S01]  /*c290*/  LDG.E.128 R56, desc[UR28][R2.64+0x200] ;  /* 0x0002001c02387981 */ /* 0x000ee2000c1e1d00 */
[----:B------:R-:W-:Y:S02]  /*c2a0*/  USHF.L.U32 UR26, UR31, 0xb, URZ ;  /* 0x0000000b1f1a7899 */ /* 0x000fe400080006ff */
[----:B------:R-:W-:Y:S02]  /*c2b0*/  UIADD3 UR22, UP1, UPT, UR22, -0x2000, URZ ;  /* 0xffffe00016167890 */ /* 0x000fe4000ff3e0ff */
[----:B------:R-:W-:Y:S02]  /*c2c0*/  USHF.R.S32.HI UR27, URZ, 0x1f, UR26 ;  /* 0x0000001fff1b7899 */ /* 0x000fe4000801141a */
[----:B------:R-:W-:-:S02]  /*c2d0*/  UIADD3 UR20, UP2, UPT, UR20, -0x1000, URZ ;  /* 0xfffff00014147890 */ /* 0x000fc4000ff5e0ff */
[----:B0-----:R-:W-:Y:S02]  /*c2e0*/  UIMAD.WIDE.U32 UR24, UR38, UR32, UR26 ;  /* 0x00000020261872a5 */ /* 0x001fe4000f8e001a */
[----:B-1----:R-:W-:Y:S02]  /*c2f0*/  UIMAD UR32, UR8, UR35, URZ ;  /* 0x00000023082072a4 */ /* 0x002fe4000f8e02ff */
[----:B------:R-:W-:Y:S02]  /*c300*/  UIMAD UR25, UR38, UR33, UR25 ;  /* 0x00000021261972a4 */ /* 0x000fe4000f8e0219 */
[----:B------:R-:W-:Y:S02]  /*c310*/  UIADD3 UR11, UP3, UPT, UR11, -0x1000, URZ ;  /* 0xfffff0000b0b7890 */ /* 0x000fe4000ff7e0ff */
[----:B------:R-:W-:Y:S01]  /*c320*/  UIMAD.WIDE.U32 UR24, UR8, UR34, UR24 ;  /* 0x00000022081872a5 */ /* 0x000fe2000f8e0018 */
[----:B------:R-:W0:Y:S03]  /*c330*/  LDCU.64 UR34, c[0x0][0x560] ;  /* 0x0000ac00ff2277ac */ /* 0x000e260008000a00 */
[----:B------:R-:W-:-:S02]  /*c340*/  UIADD3 UR32, UPT, UPT, UR25, UR32, URZ ;  /* 0x0000002019207290 */ /* 0x000fc4000fffe0ff */
[----:B--2---:R-:W-:Y:S02]  /*c350*/  ULEA UR25, UP0, UR24, UR36, 0x1 ;  /* 0x0000002418197291 */ /* 0x004fe4000f8008ff */
[----:B------:R-:W-:Y:S02]  /*c360*/  UIADD3 UR12, UP4, UPT, UR12, -0x1000, URZ ;  /* 0xfffff0000c0c7890 */ /* 0x000fe4000ff9e0ff */
[----:B------:R-:W-:Y:S02]  /*c370*/  ULEA.HI.X UR24, UR24, UR37, UR32, 0x1, UP0 ;  /* 0x0000002518187291 */ /* 0x000fe400080f0c20 */
[----:B------:R-:W-:Y:S02]  /*c380*/  UIADD3.X UR23, UPT, UPT, UR23, -0x1, URZ, UP1, !UPT ;  /* 0xffffffff17177890 */ /* 0x000fe40008ffe4ff */
[----:B------:R-:W-:Y:S01]  /*c390*/  UIADD3.X UR19, UPT, UPT, UR19, -0x1, URZ, UP2, !UPT ;  /* 0xffffffff13137890 */ /* 0x000fe200097fe4ff */
[----:B------:R-:W1:Y:S01]  /*c3a0*/  LDCU.64 UR32, c[0x0][0x520] ;  /* 0x0000a400ff2077ac */ /* 0x000e620008000a00 */
[----:B------:R-:W-:-:S02]  /*c3b0*/  UIADD3.X UR18, UPT, UPT, UR18, -0x1, URZ, UP3, !UPT ;  /* 0xffffffff12127890 */ /* 0x000fc40009ffe4ff */
[----:B------:R-:W-:Y:S01]  /*c3c0*/  UIADD3.X UR13, UPT, UPT, UR13, -0x1, URZ, UP4, !UPT ;  /* 0xffffffff0d0d7890 */ /* 0x000fe2000a7fe4ff */
[----:B-----5:R-:W-:Y:S04]  /*c3d0*/  STS.128 [R118], R4 ;  /* 0x0000000476007388 */ /* 0x020fe80000000c00 */
[----:B---3--:R2:W-:Y:S01]  /*c3e0*/  STS.128 [R118+0x200], R56 ;  /* 0x0002003876007388 */ /* 0x0085e20000000c00 */
[----:B------:R-:W-:-:S03]  /*c3f0*/  NOP ;  /* 0x0000000000007918 */ /* 0x000fc60000000000 */
[----:B------:R-:W3:Y:S04]  /*c400*/  LDS.128 R8, [R117] ;  /* 0x0000000075087984 */ /* 0x000ee80000000c00 */
[----:B------:R-:W5:Y:S01]  /*c410*/  LDS.128 R4, [R117+0x10] ;  /* 0x0000100075047984 */ /* 0x000f620000000c00 */
        /* <DEDUP_REMOVED lines=31> */
[----:B------:R-:W4:Y:S01]  /*c610*/  @!P1 MUFU.EX2 R8, R8 ;  /* 0x0000000800089308 */ /* 0x000f220000000800 */
[----:B------:R-:W-:Y:S02]  /*c620*/  FSETP.GTU.FTZ.AND P5, PT, R10, 20, PT ;  /* 0x41a000000a00780b */ /* 0x000fe40003fbc000 */
[----:B------:R-:W-:-:S05]  /*c630*/  FSETP.GTU.FTZ.AND P6, PT, R15, 20, PT ;  /* 0x41a000000f00780b */ /* 0x000fca0003fdc000 */
[----:B------:R-:W0:Y:S01]  /*c640*/  @!P0 MUFU.EX2 R9, R9 ;  /* 0x0000000900098308 */ /* 0x000e220000000800 */
[----:B---3--:R-:W-:Y:S01]  /*c650*/  @!P2 FADD.FTZ R3, R2, 1 ;  /* 0x3f8000000203a421 */ /* 0x008fe20000010000 */
[--C-:B------:R-:W-:Y:S02]  /*c660*/  HADD2.F32 R2, -RZ, R11.reuse.H0_H0 ;  /* 0x2000000bff027230 */ /* 0x100fe40000004100 */
[----:B------:R-:W-:-:S03]  /*c670*/  HADD2.F32 R11, -RZ, R11.H1_H1 ;  /* 0x3000000bff0b7230 */ /* 0x000fc60000004100 */
[----:B------:R-:W-:Y:S01]  /*c680*/  FADD.FTZ R16, R2, UR6 ;  /* 0x0000000602107e21 */ /* 0x000fe20008010000 */
[----:B------:R-:W3:Y:S01]  /*c690*/  @!P2 MUFU.RCP R3, R3 ;  /* 0x000000030003a308 */ /* 0x000ee20000001000 */
[----:B----4-:R-:W-:Y:S01]  /*c6a0*/  @!P1 FADD.FTZ R8, R8, 1 ;  /* 0x3f80000008089421 */ /* 0x010fe20000010000 */
[----:B------:R-:W-:Y:S01]  /*c6b0*/  FADD.FTZ R11, R11, UR6 ;  /* 0x000000060b0b7e21 */ /* 0x000fe20008010000 */
[----:B------:R-:W-:Y:S01]  /*c6c0*/  @!P6 FMUL.FTZ R2, R15, -1.4426950216293334961 ;  /* 0xbfb8aa3b0f02e820 */ /* 0x000fe20000410000 */
[----:B------:R-:W-:-:S04]  /*c6d0*/  FSETP.GTU.FTZ.AND P3, PT, R16, 20, PT ;  /* 0x41a000001000780b */ /* 0x000fc80003f7c000 */
[----:B------:R5:W4:Y:S01]  /*c6e0*/  @!P1 MUFU.RCP R14, R8 ;  /* 0x00000008000e9308 */ /* 0x000b220000001000 */
[----:B0-----:R-:W-:-:S07]  /*c6f0*/  @!P0 FADD.FTZ R9, R9, 1 ;  /* 0x3f80000009098421 */ /* 0x001fce0000010000 */
[----:B------:R-:W0:Y:S01]  /*c700*/  @!P4 MUFU.EX2 R12, R12 ;  /* 0x0000000c000cc308 */ /* 0x000e220000000800 */
[----:B---3--:R-:W-:Y:S01]  /*c710*/  @!P2 FMUL.FTZ R54, R54, R3 ;  /* 0x000000033636a220 */ /* 0x008fe20000410000 */
[----:B------:R-:W-:Y:S01]  /*c720*/  FSETP.GTU.FTZ.AND P2, PT, R11, 20, PT ;  /* 0x41a000000b00780b */ /* 0x000fe20003f5c000 */
[--C-:B-----5:R-:W-:Y:S02]  /*c730*/  HADD2.F32 R8, -RZ, R4.reuse.H0_H0 ;  /* 0x20000004ff087230 */ /* 0x120fe40000004100 */
[----:B------:R-:W-:Y:S01]  /*c740*/  @!P5 FMUL.FTZ R3, R10, -1.4426950216293334961 ;  /* 0xbfb8aa3b0a03d820 */ /* 0x000fe20000410000 */
[----:B------:R-:W-:Y:S02]  /*c750*/  HADD2.F32 R4, -RZ, R4.H1_H1 ;  /* 0x30000004ff047230 */ /* 0x000fe40000004100 */
[----:B------:R-:W3:Y:S01]  /*c760*/  @!P0 MUFU.RCP R9, R9 ;  /* 0x0000000900098308 */ /* 0x000ee20000001000 */
[----:B------:R-:W-:Y:S01]  /*c770*/  FADD.FTZ R10, R8, UR6 ;  /* 0x00000006080a7e21 */ /* 0x000fe20008010000 */
[----:B----4-:R-:W-:Y:S01]  /*c780*/  @!P1 FMUL.FTZ R51, R51, R14 ;  /* 0x0000000e33339220 */ /* 0x010fe20000410000 */
[----:B------:R-:W-:Y:S01]  /*c790*/  FADD.FTZ R14, R4, UR6 ;  /* 0x00000006040e7e21 */ /* 0x000fe20008010000 */
[----:B------:R-:W-:Y:S01]  /*c7a0*/  @!P3 FMUL.FTZ R4, R16, -1.4426950216293334961 ;  /* 0xbfb8aa3b1004b820 */ /* 0x000fe20000410000 */
[----:B------:R-:W-:Y:S01]  /*c7b0*/  NOP ;  /* 0x0000000000007918 */ /* 0x000fe20000000000 */
[----:B------:R-:W-:Y:S01]  /*c7c0*/  FSETP.GTU.FTZ.AND P1, PT, R10, 20, PT ;  /* 0x41a000000a00780b */ /* 0x000fe20003f3c000 */
[----:B------:R-:W-:Y:S01]  /*c7d0*/  @!P2 FMUL.FTZ R8, R11, -1.4426950216293334961 ;  /* 0xbfb8aa3b0b08a820 */ /* 0x000fe20000410000 */
[----:B0-----:R-:W-:Y:S01]  /*c7e0*/  @!P4 FADD.FTZ R12, R12, 1 ;  /* 0x3f8000000c0cc421 */ /* 0x001fe20000010000 */
[----:B------:R-:W0:Y:S01]  /*c7f0*/  @!P6 MUFU.EX2 R2, R2 ;  /* 0x000000020002e308 */ /* 0x000e220000000800 */
[--C-:B------:R-:W-:Y:S01]  /*c800*/  HADD2.F32 R11, -RZ, R5.reuse.H0_H0 ;  /* 0x20000005ff0b7230 */ /* 0x100fe20000004100 */
[----:B------:R-:W-:Y:S01]  /*c810*/  LDS.128 R16, [R118+0x200] ;  /* 0x0002000076107984 */ /* 0x000fe20000000c00 */
[----:B---3--:R-:W-:Y:S01]  /*c820*/  @!P0 FMUL.FTZ R50, R50, R9 ;  /* 0x0000000932328220 */ /* 0x008fe20000410000 */
[----:B------:R-:W-:Y:S01]  /*c830*/  FSETP.GTU.FTZ.AND P0, PT, R14, 20, PT ;  /* 0x41a000000e00780b */ /* 0x000fe20003f1c000 */
[----:B------:R-:W-:-:S02]  /*c840*/  HADD2.F32 R5, -RZ, R5.H1_H1 ;  /* 0x30000005ff057230 */ /* 0x000fc40000004100 */
[----:B------:R-:W-:Y:S01]  /*c850*/  FADD.FTZ R11, R11, UR6 ;  /* 0x000000060b0b7e21 */ /* 0x000fe20008010000 */
[----:B------:R-:W3:Y:S02]  /*c860*/  @!P2 MUFU.EX2 R8, R8 ;  /* 0x000000080008a308 */ /* 0x000ee40000000800 */
[----:B------:R-:W-:Y:S01]  /*c870*/  @!P1 FMUL.FTZ R9, R10, -1.4426950216293334961 ;  /* 0xbfb8aa3b0a099820 */ /* 0x000fe20000410000 */
[----:B------:R-:W-:-:S05]  /*c880*/  FADD.FTZ R5, R5, UR6 ;  /* 0x0000000605057e21 */ /* 0x000fca0008010000 */
[----:B------:R-:W4:Y:S01]  /*c890*/  @!P5 MUFU.EX2 R3, R3 ;  /* 0x000000030003d308 */ /* 0x000f220000000800 */
[----:B0-----:R-:W-:Y:S01]  /*c8a0*/  @!P6 FADD.FTZ R2, R2, 1 ;  /* 0x3f8000000202e421 */ /* 0x001fe20000010000 */
[----:B------:R-:W-:-:S06]  /*c8b0*/  @!P0 FMUL.FTZ R10, R14, -1.4426950216293334961 ;  /* 0xbfb8aa3b0e0a8820 */ /* 0x000fcc0000410000 */
[----:B------:R-:W0:Y:S01]  /*c8c0*/  @!P3 MUFU.EX2 R4, R4 ;  /* 0x000000040004b308 */ /* 0x000e220000000800 */
[----:B---3--:R-:W-:-:S07]  /*c8d0*/  @!P2 FADD.FTZ R8, R8, 1 ;  /* 0x3f8000000808a421 */ /* 0x008fce0000010000 */
[----:B------:R-:W3:Y:S01]  /*c8e0*/  @!P4 MUFU.RCP R12, R12 ;  /* 0x0000000c000cc308 */ /* 0x000ee20000001000 */
[----:B----4-:R-:W-:-:S07]  /*c8f0*/  @!P5 FADD.FTZ R3, R3, 1 ;  /* 0x3f8000000303d421 */ /* 0x010fce0000010000 */
[----:B------:R-:W4:Y:S01]  /*c900*/  @!P1 MUFU.EX2 R9, R9 ;  /* 0x0000000900099308 */ /* 0x000f220000000800 */
[----:B0-----:R-:W-:-:S07]  /*c910*/  @!P3 FADD.FTZ R4, R4, 1 ;  /* 0x3f8000000404b421 */ /* 0x001fce0000010000 */
[----:B------:R0:W5:Y:S01]  /*c920*/  @!P6 MUFU.RCP R15, R2 ;  /* 0x00000002000fe308 */ /* 0x0001620000001000 */
[----:B---3--:R-:W-:Y:S01]  /*c930*/  @!P4 FMUL.FTZ R49, R49, R12 ;  /* 0x0000000c3131c220 */ /* 0x008fe20000410000 */
[----:B------:R-:W-:-:S06]  /*c940*/  FSETP.GTU.FTZ.AND P4, PT, R11, 20, PT ;  /* 0x41a000000b00780b */ /* 0x000fcc0003f9c000 */
[----:B------:R-:W3:Y:S01]  /*c950*/  @!P5 MUFU.RCP R14, R3 ;  /* 0x00000003000ed308 */ /* 0x000ee20000001000 */
[--C-:B0-----:R-:W-:Y:S02]  /*c960*/  HADD2.F32 R2, -RZ, R6.reuse.H0_H0 ;  /* 0x20000006ff027230 */ /* 0x101fe40000004100 */
[----:B----4-:R-:W-:Y:S01]  /*c970*/  @!P1 FADD.FTZ R9, R9, 1 ;  /* 0x3f80000009099421 */ /* 0x010fe20000010000 */
[----:B------:R-:W-:Y:S02]  /*c980*/  HADD2.F32 R6, -RZ, R6.H1_H1 ;  /* 0x30000006ff067230 */ /* 0x000fe40000004100 */
[----:B------:R-:W-:Y:S01]  /*c990*/  FADD.FTZ R12, R2, UR6 ;  /* 0x00000006020c7e21 */ /* 0x000fe20008010000 */
[----:B------:R-:W-:Y:S01]  /*c9a0*/  @!P4 FMUL.FTZ R2, R11, -1.4426950216293334961 ;  /* 0xbfb8aa3b0b02c820 */ /* 0x000fe20000410000 */
[----:B------:R0:W4:Y:S01]  /*c9b0*/  @!P3 MUFU.RCP R47, R4 ;  /* 0x00000004002fb308 */ /* 0x0001220000001000 */
[----:B------:R-:W-:Y:S01]  /*c9c0*/  FADD.FTZ R6, R6, UR6 ;  /* 0x0000000606067e21 */ /* 0x000fe20008010000 */
[----:B-----5:R-:W-:Y:S01]  /*c9d0*/  @!P6 FMUL.FTZ R48, R48, R15 ;  /* 0x0000000f3030e220 */ /* 0x020fe20000410000 */
[----:B------:R-:W-:-:S05]  /*c9e0*/  FSETP.GTU.FTZ.AND P6, PT, R5, 20, PT ;  /* 0x41a000000500780b */ /* 0x000fca0003fdc000 */
[----:B------:R-:W5:Y:S01]  /*c9f0*/  @!P2 MUFU.RCP R8, R8 ;  /* 0x000000080008a308 */ /* 0x000f620000001000 */
[--C-:B0-----:R-:W-:Y:S02]  /*ca00*/  HADD2.F32 R4, -RZ, R7.reuse.H0_H0 ;  /* 0x20000007ff047230 */ /* 0x101fe40000004100 */
[----:B---3--:R-:W-:Y:S01]  /*ca10*/  @!P5 FMUL.FTZ R45, R45, R14 ;  /* 0x0000000e2d2dd220 */ /* 0x008fe20000410000 */
[----:B------:R-:W-:Y:S01]  /*ca20*/  FSETP.GTU.FTZ.AND P5, PT, R12, 20, PT ;  /* 0x41a000000c00780b */ /* 0x000fe20003fbc000 */
[----:B------:R-:W-:Y:S02]  /*ca30*/  HADD2.F32 R7, -RZ, R7.H1_H1 ;  /* 0x30000007ff077230 */ /* 0x000fe40000004100 */
[----:B------:R-:W-:Y:S01]  /*ca40*/  FADD.FTZ R11, R4, UR6 ;  /* 0x00000006040b7e21 */ /* 0x000fe20008010000 */
[----:B------:R-:W0:Y:S01]  /*ca50*/  @!P0 MUFU.EX2 R10, R10 ;  /* 0x0000000a000a8308 */ /* 0x000e220000000800 */
[----:B----4-:R-:W-:Y:S01]  /*ca60*/  @!P3 FMUL.FTZ R46, R46, R47 ;  /* 0x0000002f2e2eb220 */ /* 0x010fe20000410000 */
[----:B------:R-:W-:Y:S01]  /*ca70*/  FSETP.GTU.FTZ.AND P3, PT, R6, 20, PT ;  /* 0x41a000000600780b */ /* 0x000fe20003f7c000 */
[----:B------:R-:W-:Y:S01]  /*ca80*/  FADD.FTZ R7, R7, UR6 ;  /* 0x0000000607077e21 */ /* 0x000fe20008010000 */
[----:B------:R-:W-:-:S04]  /*ca90*/  @!P6 FMUL.FTZ R3, R5, -1.4426950216293334961 ;  /* 0xbfb8aa3b0503e820 */ /* 0x000fc80000410000 */
[----:B------:R-:W3:Y:S01]  /*caa0*/  @!P1 MUFU.RCP R9, R9 ;  /* 0x0000000900099308 */ /* 0x000ee20000001000 */
[----:B-----5:R-:W-:Y:S01]  /*cab0*/  @!P2 FMUL.FTZ R43, R43, R8 ;  /* 0x000000082b2ba220 */ /* 0x020fe20000410000 */
[----:B------:R-:W-:Y:S01]  /*cac0*/  FSETP.GTU.FTZ.AND P2, PT, R11, 20, PT ;  /* 0x41a000000b00780b */ /* 0x000fe20003f5c000 */
[----:B------:R-:W-:-:S04]  /*cad0*/  @!P5 FMUL.FTZ R4, R12, -1.4426950216293334961 ;  /* 0xbfb8aa3b0c04d820 */ /* 0x000fc80000410000 */
[----:B------:R-:W-:Y:S01]  /*cae0*/  @!P3 FMUL.FTZ R5, R6, -1.4426950216293334961 ;  /* 0xbfb8aa3b0605b820 */ /* 0x000fe20000410000 */
[----:B------:R-:W4:Y:S01]  /*caf0*/  @!P4 MUFU.EX2 R2, R2 ;  /* 0x000000020002c308 */ /* 0x000f220000000800 */
[----:B0-----:R-:W-:-:S06]  /*cb00*/  @!P0 FADD.FTZ R10, R10, 1 ;  /* 0x3f8000000a0a8421 */ /* 0x001fcc0000010000 */
[----:B------:R-:W-:Y:S01]  /*cb10*/  @!P2 FMUL.FTZ R6, R11, -1.4426950216293334961 ;  /* 0xbfb8aa3b0b06a820 */ /* 0x000fe20000410000 */
[----:B------:R0:W5:Y:S01]  /*cb20*/  @!P0 MUFU.RCP R12, R10 ;  /* 0x0000000a000c8308 */ /* 0x0001620000001000 */
[----:B---3--:R-:W-:Y:S01]  /*cb30*/  @!P1 FMUL.FTZ R42, R42, R9 ;  /* 0x000000092a2a9220 */ /* 0x008fe20000410000 */
[----:B------:R-:W-:-:S06]  /*cb40*/  FSETP.GTU.FTZ.AND P1, PT, R7, 20, PT ;  /* 0x41a000000700780b */ /* 0x000fcc0003f3c000 */
[----:B------:R-:W3:Y:S01]  /*cb50*/  @!P3 MUFU.EX2 R5, R5 ;  /* 0x000000050005b308 */ /* 0x000ee20000000800 */
[----:B0-----:R-:W0:Y:S01]  /*cb60*/  LDS.128 R8, [R118] ;  /* 0x0000000076087984 */ /* 0x001e220000000c00 */
[----:B----4-:R-:W-:-:S05]  /*cb70*/  @!P4 FADD.FTZ R2, R2, 1 ;  /* 0x3f8000000202c421 */ /* 0x010fca0000010000 */
[----:B------:R-:W-:Y:S01]  /*cb80*/  @!P1 FMUL.FTZ R7, R7, -1.4426950216293334961 ;  /* 0xbfb8aa3b07079820 */ /* 0x000fe20000410000 */
[----:B------:R-:W4:Y:S01]  /*cb90*/  @!P6 MUFU.EX2 R3, R3 ;  /* 0x000000030003e308 */ /* 0x000f220000000800 */
[----:B-----5:R-:W-:-:S05]  /*cba0*/  @!P0 FMUL.FTZ R41, R41, R12 ;  /* 0x0000000c29298220 */ /* 0x020fca0000410000 */
[----:B--2---:R-:W-:Y:S02]  /*cbb0*/  F2FP.F16.F32.PACK_AB R24, R41, R42 ;  /* 0x0000002a2918723e */ /* 0x004fe400000000ff */
[----:B------:R-:W2:Y:S01]  /*cbc0*/  @!P5 MUFU.EX2 R4, R4 ;  /* 0x000000040004d308 */ /* 0x000ea20000000800 */
[----:B---3--:R-:W-:-:S07]  /*cbd0*/  @!P3 FADD.FTZ R5, R5, 1 ;  /* 0x3f8000000505b421 */ /* 0x008fce0000010000 */
[----:B------:R-:W3:Y:S01]  /*cbe0*/  @!P2 MUFU.EX2 R6, R6 ;  /* 0x000000060006a308 */ /* 0x000ee20000000800 */
[----:B----4-:R-:W-:-:S07]  /*cbf0*/  @!P6 FADD.FTZ R3, R3, 1 ;  /* 0x3f8000000303e421 */ /* 0x010fce0000010000 */
[----:B------:R-:W4:Y:S01]  /*cc00*/  @!P1 MUFU.EX2 R7, R7 ;  /* 0x0000000700079308 */ /* 0x000f220000000800 */
[----:B--2---:R-:W-:-:S07]  /*cc10*/  @!P5 FADD.FTZ R4, R4, 1 ;  /* 0x3f8000000404d421 */ /* 0x004fce0000010000 */
[----:B------:R2:W5:Y:S01]  /*cc20*/  @!P3 MUFU.RCP R20, R5 ;  /* 0x000000050014b308 */ /* 0x0005620000001000 */
[----:B---3--:R-:W-:-:S07]  /*cc30*/  @!P2 FADD.FTZ R6, R6, 1 ;  /* 0x3f8000000606a421 */ /* 0x008fce0000010000 */
[----:B------:R3:W1:Y:S01]  /*cc40*/  @!P4 MUFU.RCP R15, R2 ;  /* 0x00000002000fc308 */ /* 0x0006620000001000 */
[----:B--2---:R-:W-:Y:S01]  /*cc50*/  LOP3.LUT R5, R36, 0x3e0, RZ, 0xc0, !PT ;  /* 0x000003e024057812 */ /* 0x004fe200078ec0ff */
[----:B----4-:R-:W-:-:S03]  /*cc60*/  @!P1 FADD.FTZ R7, R7, 1 ;  /* 0x3f80000007079421 */ /* 0x010fc60000010000 */
[----:B------:R-:W-:-:S03]  /*cc70*/  LEA R5, R5, R0, 0x1 ;  /* 0x0000000005057211 */ /* 0x000fc600078e08ff */
[----:B------:R2:W4:Y:S01]  /*cc80*/  @!P6 MUFU.RCP R14, R3 ;  /* 0x00000003000ee308 */ /* 0x0005220000001000 */
[----:B---3--:R-:W-:Y:S01]  /*cc90*/  MOV R2, UR25 ;  /* 0x0000001900027c02 */ /* 0x008fe20008000f00 */
[----:B-----5:R-:W-:Y:S01]  /*cca0*/  @!P3 FMUL.FTZ R35, R35, R20 ;  /* 0x000000142323b220 */ /* 0x020fe20000410000 */
[----:B------:R-:W-:-:S05]  /*ccb0*/  F2FP.F16.F32.PACK_AB R20, R51, R54 ;  /* 0x000000363314723e */ /* 0x000fca00000000ff */
[----:B------:R3:W5:Y:S01]  /*ccc0*/  @!P5 MUFU.RCP R21, R4 ;  /* 0x000000040015d308 */ /* 0x0007620000001000 */
[----:B--2---:R-:W-:Y:S01]  /*ccd0*/  MOV R3, UR24 ;  /* 0x0000001800037c02 */ /* 0x004fe20008000f00 */
[----:B-1----:R-:W-:Y:S01]  /*cce0*/  @!P4 FMUL.FTZ R40, R40, R15 ;  /* 0x0000000f2828c220 */ /* 0x002fe20000410000 */
[----:B------:R-:W1:Y:S01]  /*ccf0*/  LDCU.64 UR24, c[0x0][0x518] ;  /* 0x0000a300ff1877ac */ /* 0x000e620008000a00 */
[----:B------:R-:W-:-:S04]  /*cd00*/  IMAD.WIDE.U32 R2, R5, 0x10, R2 ;  /* 0x0000001005027825 */ /* 0x000fc800078e0002 */
[----:B------:R-:W2:Y:S01]  /*cd10*/  @!P2 MUFU.RCP R23, R6 ;  /* 0x000000060017a308 */ /* 0x000ea20000001000 */
[----:B----4-:R-:W-:Y:S01]  /*cd20*/  @!P6 FMUL.FTZ R37, R37, R14 ;  /* 0x0000000e2525e220 */ /* 0x010fe20000410000 */
[----:B---3--:R-:W-:Y:S01]  /*cd30*/  FADD.FTZ R4, R54, R121 ;  /* 0x0000007936047221 */ /* 0x008fe20000010000 */
[----:B0-----:R-:W-:Y:S03]  /*cd40*/  STG.E.128 desc[UR28][R2.64], R8 ;  /* 0x0000000802007986 */ /* 0x001fe6000c101d1c */
[----:B------:R-:W-:Y:S01]  /*cd50*/  F2FP.F16.F32.PACK_AB R25, R37, R40 ;  /* 0x000000282519723e */ /* 0x000fe200000000ff */
[----:B------:R0:W-:Y:S01]  /*cd60*/  STG.E.128 desc[UR28][R2.64+0x200], R16 ;  /* 0x0002001002007986 */ /* 0x0001e2000c101d1c */
[----:B------:R3:W4:Y:S01]  /*cd70*/  @!P1 MUFU.RCP R22, R7 ;  /* 0x0000000700169308 */ /* 0x0007220000001000 */
[----:B-----5:R-:W-:Y:S01]  /*cd80*/  @!P5 FMUL.FTZ R38, R38, R21 ;  /* 0x000000152626d220 */ /* 0x020fe20000410000 */
[----:B------:R-:W-:Y:S01]  /*cd90*/  F2FP.F16.F32.PACK_AB R21, R49, R50 ;  /* 0x000000323115723e */ /* 0x000fe200000000ff */
[----:B-1----:R-:W-:-:S03]  /*cda0*/  UIMAD.WIDE.U32 UR26, UR38, UR24, UR26 ;  /* 0x00000018261a72a5 */ /* 0x002fc6000f8e001a */
[----:B------:R-:W-:Y:S01]  /*cdb0*/  F2FP.F16.F32.PACK_AB R26, R35, R38 ;  /* 0x00000026231a723e */ /* 0x000fe200000000ff */
[----:B--2---:R-:W-:Y:S01]  /*cdc0*/  @!P2 FMUL.FTZ R34, R34, R23 ;  /* 0x000000172222a220 */ /* 0x004fe20000410000 */
[----:B------:R-:W-:Y:S01]  /*cdd0*/  F2FP.F16.F32.PACK_AB R23, R43, R46 ;  /* 0x0000002e2b17723e */ /* 0x000fe200000000ff */
[----:B---3--:R-:W-:Y:S01]  /*cde0*/  FADD.FTZ R7, R4, R51 ;  /* 0x0000003304077221 */ /* 0x008fe20000010000 */
[----:B------:R-:W-:Y:S01]  /*cdf0*/  UIMAD UR25, UR38, UR25, UR27 ;  /* 0x00000019261972a4 */ /* 0x000fe2000f8e021b */
[----:B------:R-:W-:Y:S02]  /*ce00*/  UMOV UR24, UR26 ;  /* 0x0000001a00187c82 */ /* 0x000fe40008000000 */
[----:B------:R-:W-:Y:S01]  /*ce10*/  FADD.FTZ R50, R7, R50 ;  /* 0x0000003207327221 */ /* 0x000fe20000010000 */
[----:B------:R-:W-:Y:S01]  /*ce20*/  UIMAD UR27, UR8, UR33, URZ ;  /* 0x00000021081b72a4 */ /* 0x000fe2000f8e02ff */
[----:B----4-:R-:W-:Y:S01]  /*ce30*/  @!P1 FMUL.FTZ R33, R33, R22 ;  /* 0x0000001621219220 */ /* 0x010fe20000410000 */
[----:B------:R-:W-:Y:S01]  /*ce40*/  F2FP.F16.F32.PACK_AB R22, R45, R48 ;  /* 0x000000302d16723e */ /* 0x000fe200000000ff */
[----:B------:R-:W-:Y:S01]  /*ce50*/  BAR.SYNC.DEFER_BLOCKING 0x0 ;  /* 0x0000000000007b1d */ /* 0x000fe20000010000 */
[----:B------:R-:W-:Y:S01]  /*ce60*/  FADD.FTZ R49, R50, R49 ;  /* 0x0000003132317221 */ /* 0x000fe20000010000 */
[----:B------:R-:W-:Y:S01]  /*ce70*/  UIMAD.WIDE.U32 UR24, UR8, UR32, UR24 ;  /* 0x00000020081872a5 */ /* 0x000fe2000f8e0018 */
[----:B------:R-:W-:-:S02]  /*ce80*/  F2FP.F16.F32.PACK_AB R27, R33, R34 ;  /* 0x00000022211b723e */ /* 0x000fc400000000ff */
[----:B------:R-:W-:Y:S01]  /*ce90*/  FADD.FTZ R48, R49, R48 ;  /* 0x0000003031307221 */ /* 0x000fe20000010000 */
[----:B------:R-:W-:Y:S02]  /*cea0*/  UIADD3 UR26, UPT, UPT, UR25, UR27, URZ ;  /* 0x0000001b191a7290 */ /* 0x000fe4000fffe0ff */
[----:B------:R-:W-:Y:S01]  /*ceb0*/  ULEA UR25, UP0, UR24, UR34, 0x1 ;  /* 0x0000002218197291 */ /* 0x000fe2000f8008ff */
[----:B------:R-:W-:-:S03]  /*cec0*/  FADD.FTZ R45, R48, R45 ;  /* 0x0000002d302d7221 */ /* 0x000fc60000010000 */
[----:B------:R-:W-:Y:S01]  /*ced0*/  ULEA.HI.X UR24, UR24, UR35, UR26, 0x1, UP0 ;  /* 0x0000002318187291 */ /* 0x000fe200080f0c1a */
[----:B------:R-:W-:Y:S01]  /*cee0*/  FADD.FTZ R46, R45, R46 ;  /* 0x0000002e2d2e7221 */ /* 0x000fe20000010000 */
[----:B0-----:R-:W-:Y:S01]  /*cef0*/  MOV R2, UR25 ;  /* 0x0000001900027c02 */ /* 0x001fe20008000f00 */
[----:B------:R-:W-:Y:S02]  /*cf00*/  UIADD3 UR9, UP0, UPT, UR9, -0x2000, URZ ;  /* 0xffffe00009097890 */ /* 0x000fe4000ff1e0ff */
[----:B------:R-:W-:Y:S01]  /*cf10*/  FADD.FTZ R43, R46, R43 ;  /* 0x0000002b2e2b7221 */ /* 0x000fe20000010000 */
[----:B------:R-:W-:Y:S01]  /*cf20*/  MOV R3, UR24 ;  /* 0x0000001800037c02 */ /* 0x000fe20008000f00 */
[----:B------:R-:W-:Y:S02]  /*cf30*/  UIADD3.X UR21, UPT, UPT, UR21, -0x1, URZ, UP0, !UPT ;  /* 0xffffffff15157890 */ /* 0x000fe400087fe4ff */
[----:B------:R-:W-:Y:S01]  /*cf40*/  FADD.FTZ R42, R43, R42 ;  /* 0x0000002a2b2a7221 */ /* 0x000fe20000010000 */
[----:B------:R-:W-:Y:S01]  /*cf50*/  UISETP.GT.AND UP0, UPT, UR17, 0x1, UPT ;  /* 0x000000011100788c */ /* 0x000fe2000bf04270 */
[----:B------:R-:W-:Y:S01]  /*cf60*/  IMAD.WIDE.U32 R2, R5, 0x10, R2 ;  /* 0x0000001005027825 */ /* 0x000fe200078e0002 */
        /* <DEDUP_REMOVED lines=16> */
.L_x_5761:
        /* <DEDUP_REMOVED lines=44> */
.L_x_5893:
[----:B------:R-:W-:Y:S05]  /*d330*/  BSYNC.RECONVERGENT B0 ;  /* 0x0000000000007941 */ /* 0x000fea0003800200 */
.L_x_5892:
        /* <DEDUP_REMOVED lines=42> */
.L_x_5895:
[----:B------:R-:W-:Y:S05]  /*d5e0*/  BSYNC.RECONVERGENT B0 ;  /* 0x0000000000007941 */ /* 0x000fea0003800200 */
.L_x_5894:
        /* <DEDUP_REMOVED lines=11> */
.L_x_5896:
        /* <DEDUP_REMOVED lines=19> */
.L_x_5799:
[----:B------:R-:W-:Y:S01]  /*d7d0*/  HFMA2 R232, -RZ, RZ, 0, 5.9604644775390625e-08 ;  /* 0x00000001ffe87431 */ /* 0x000fe200000001ff */
[----:B------:R-:W-:Y:S02]  /*d7e0*/  MOV R235, R69 ;  /* 0x0000004500eb7202 */ /* 0x000fe40000000f00 */
[----:B------:R-:W-:Y:S02]  /*d7f0*/  MOV R233, RZ ;  /* 0x000000ff00e97202 */ /* 0x000fe40000000f00 */
[----:B------:R-:W-:-:S07]  /*d800*/  MOV R240, 0xffffffff ;  /* 0xffffffff00f07802 */ /* 0x000fce0000000f00 */
[----:B01---5:R-:W-:Y:S05]  /*d810*/  WARPSYNC.COLLECTIVE R240, `(.L_x_5897) ;  /* 0x00000000f0087348 */ /* 0x023fea0003c00000 */
[----:B------:R2:W3:Y:S02]  /*d820*/  SHFL.UP P6, R238, R235, R232, R233 ;  /* 0x040000e8ebee7389 */ /* 0x0004e400000c00e9 */
[----:B0123-5:R-:W-:Y:S05]  /*d830*/  ENDCOLLECTIVE ;  /* 0x000000000000791b */ /* 0x02ffea0003800000 */
.L_x_5897:
[----:B------:R-:W-:Y:S02]  /*d840*/  MOV R235, R68 ;  /* 0x0000004400eb7202 */ /* 0x000fe40000000f00 */
[----:B------:R-:W-:-:S07]  /*d850*/  MOV R234, R238 ;  /* 0x000000ee00ea7202 */ /* 0x000fce0000000f00 */
[----:B------:R-:W-:Y:S05]  /*d860*/  WARPSYNC.COLLECTIVE R240, `(.L_x_5898) ;  /* 0x00000000f0087348 */ /* 0x000fea0003c00000 */
[----:B------:R0:W1:Y:S02]  /*d870*/  SHFL.UP P6, R238, R235, R232, R233 ;  /* 0x040000e8ebee7389 */ /* 0x00006400000c00e9 */
[----:B01----:R-:W-:Y:S05]  /*d880*/  ENDCOLLECTIVE ;  /* 0x000000000000791b */ /* 0x003fea0003800000 */
.L_x_5898:
[----:B------:R-:W-:Y:S02]  /*d890*/  MOV R235, R70 ;  /* 0x0000004600eb7202 */ /* 0x000fe40000000f00 */
[----:B------:R-:W-:-:S07]  /*d8a0*/  MOV R236, R238 ;  /* 0x000000ee00ec7202 */ /* 0x000fce0000000f00 */
[----:B------:R-:W-:Y:S05]  /*d8b0*/  WARPSYNC.COLLECTIVE R240, `(.L_x_5899) ;  /* 0x00000000f0087348 */ /* 0x000fea0003c00000 */
[----:B------:R0:W1:Y:S02]  /*d8c0*/  SHFL.UP P6, R238, R235, R232, R233 ;  /* 0x040000e8ebee7389 */ /* 0x00006400000c00e9 */
[----:B01----:R-:W-:Y:S05]  /*d8d0*/  ENDCOLLECTIVE ;  /* 0x000000000000791b */ /* 0x003fea0003800000 */
.L_x_5899:
[----:B------:R-:W-:Y:S02]  /*d8e0*/  MOV R235, R71 ;  /* 0x0000004700eb7202 */ /* 0x000fe40000000f00 */
[----:B------:R-:W-:-:S07]  /*d8f0*/  MOV R237, R238 ;  /* 0x000000ee00ed7202 */ /* 0x000fce0000000f00 */
[----:B------:R-:W-:Y:S05]  /*d900*/  WARPSYNC.COLLECTIVE R240, `(.L_x_5900) ;  /* 0x00000000f0087348 */ /* 0x000fea0003c00000 */
[----:B------:R0:W1:Y:S02]  /*d910*/  SHFL.UP P6, R238, R235, R232, R233 ;  /* 0x040000e8ebee7389 */ /* 0x00006400000c00e9 */
[----:B01----:R-:W-:Y:S05]  /*d920*/  ENDCOLLECTIVE ;  /* 0x000000000000791b */ /* 0x003fea0003800000 */
.L_x_5900:
        /* <DEDUP_REMOVED lines=15> */
.L_x_5901:
[----:B------:R-:W-:Y:S02]  /*da20*/  MOV R235, R68 ;  /* 0x0000004400eb7202 */ /* 0x000fe40000000f00 */
[----:B------:R-:W-:-:S07]  /*da30*/  MOV R234, R238 ;  /* 0x000000ee00ea7202 */ /* 0x000fce0000000f00 */
[----:B------:R-:W-:Y:S05]  /*da40*/  WARPSYNC.COLLECTIVE R240, `(.L_x_5902) ;  /* 0x00000000f0087348 */ /* 0x000fea0003c00000 */
[----:B------:R0:W1:Y:S02]  /*da50*/  SHFL.UP P6, R238, R235, R232, R233 ;  /* 0x040000e8ebee7389 */ /* 0x00006400000c00e9 */
[----:B01----:R-:W-:Y:S05]  /*da60*/  ENDCOLLECTIVE ;  /* 0x000000000000791b */ /* 0x003fea0003800000 */
.L_x_5902:
[----:B------:R-:W-:Y:S02]  /*da70*/  MOV R235, R70 ;  /* 0x0000004600eb7202 */ /* 0x000fe40000000f00 */
[----:B------:R-:W-:-:S07]  /*da80*/  MOV R236, R238 ;  /* 0x000000ee00ec7202 */ /* 0x000fce0000000f00 */
[----:B------:R-:W-:Y:S05]  /*da90*/  WARPSYNC.COLLECTIVE R240, `(.L_x_5903) ;  /* 0x00000000f0087348 */ /* 0x000fea0003c00000 */
[----:B------:R0:W1:Y:S02]  /*daa0*/  SHFL.UP P6, R238, R235, R232, R233 ;  /* 0x040000e8ebee7389 */ /* 0x00006400000c00e9 */
[----:B01----:R-:W-:Y:S05]  /*dab0*/  ENDCOLLECTIVE ;  /* 0x000000000000791b */ /* 0x003fea0003800000 */
.L_x_5903:
[----:B------:R-:W-:Y:S02]  /*dac0*/  MOV R235, R71 ;  /* 0x0000004700eb7202 */ /* 0x000fe40000000f00 */
[----:B------:R-:W-:-:S07]  /*dad0*/  MOV R237, R238 ;  /* 0x000000ee00ed7202 */ /* 0x000fce0000000f00 */
[----:B------:R-:W-:Y:S05]  /*dae0*/  WARPSYNC.COLLECTIVE R240, `(.L_x_5904) ;  /* 0x00000000f0087348 */ /* 0x000fea0003c00000 */
[----:B------:R0:W1:Y:S02]  /*daf0*/  SHFL.UP P6, R238, R235, R232, R233 ;  /* 0x040000e8ebee7389 */ /* 0x00006400000c00e9 */
[----:B01----:R-:W-:Y:S05]  /*db00*/  ENDCOLLECTIVE ;  /* 0x000000000000791b */ /* 0x003fea0003800000 */
.L_x_5904:
        /* <DEDUP_REMOVED lines=15> */
.L_x_5905:
[----:B------:R-:W-:Y:S02]  /*dc00*/  MOV R235, R68 ;  /* 0x0000004400eb7202 */ /* 0x000fe40000000f00 */
[----:B------:R-:W-:-:S07]  /*dc10*/  MOV R234, R238 ;  /* 0x000000ee00ea7202 */ /* 0x000fce0000000f00 */
[----:B------:R-:W-:Y:S05]  /*dc20*/  WARPSYNC.COLLECTIVE R240, `(.L_x_5906) ;  /* 0x00000000f0087348 */ /* 0x000fea0003c00000 */
[----:B------:R0:W1:Y:S02]  /*dc30*/  SHFL.UP P6, R238, R235, R232, R233 ;  /* 0x040000e8ebee7389 */ /* 0x00006400000c00e9 */
[----:B01----:R-:W-:Y:S05]  /*dc40*/  ENDCOLLECTIVE ;  /* 0x000000000000791b */ /* 0x003fea0003800000 */
.L_x_5906:
[----:B------:R-:W-:Y:S02]  /*dc50*/  MOV R235, R70 ;  /* 0x0000004600eb7202 */ /* 0x000fe40000000f00 */
[----:B------:R-:W-:-:S07]  /*dc60*/  MOV R236, R238 ;  /* 0x000000ee00ec7202 */ /* 0x000fce0000000f00 */
[----:B------:R-:W-:Y:S05]  /*dc70*/  WARPSYNC.COLLECTIVE R240, `(.L_x_5907) ;  /* 0x00000000f0087348 */ /* 0x000fea0003c00000 */
[----:B------:R0:W1:Y:S02]  /*dc80*/  SHFL.UP P6, R238, R235, R232, R233 ;  /* 0x040000e8ebee7389 */ /* 0x00006400000c00e9 */
[----:B01----:R-:W-:Y:S05]  /*dc90*/  ENDCOLLECTIVE ;  /* 0x000000000000791b */ /* 0x003fea0003800000 */
.L_x_5907:
[----:B------:R-:W-:Y:S02]  /*dca0*/  MOV R235, R71 ;  /* 0x0000004700eb7202 */ /* 0x000fe40000000f00 */
[----:B------:R-:W-:-:S07]  /*dcb0*/  MOV R237, R238 ;  /* 0x000000ee00ed7202 */ /* 0x000fce0000000f00 */
[----:B------:R-:W-:Y:S05]  /*dcc0*/  WARPSYNC.COLLECTIVE R240, `(.L_x_5908) ;  /* 0x00000000f0087348 */ /* 0x000fea0003c00000 */
[----:B------:R0:W1:Y:S02]  /*dcd0*/  SHFL.UP P6, R238, R235, R232, R233 ;  /* 0x040000e8ebee7389 */ /* 0x00006400000c00e9 */
[----:B01----:R-:W-:Y:S05]  /*dce0*/  ENDCOLLECTIVE ;  /* 0x000000000000791b */ /* 0x003fea0003800000 */
.L_x_5908:
        /* <DEDUP_REMOVED lines=15> */
.L_x_5909:
[----:B------:R-:W-:Y:S02]  /*dde0*/  MOV R235, R68 ;  /* 0x0000004400eb7202 */ /* 0x000fe40000000f00 */
[----:B------:R-:W-:-:S07]  /*ddf0*/  MOV R234, R238 ;  /* 0x000000ee00ea7202 */ /* 0x000fce0000000f00 */
[----:B------:R-:W-:Y:S05]  /*de00*/  WARPSYNC.COLLECTIVE R240, `(.L_x_5910) ;  /* 0x00000000f0087348 */ /* 0x000fea0003c00000 */
[----:B------:R0:W1:Y:S02]  /*de10*/  SHFL.UP P6, R238, R235, R232, R233 ;  /* 0x040000e8ebee7389 */ /* 0x00006400000c00e9 */
[----:B01----:R-:W-:Y:S05]  /*de20*/  ENDCOLLECTIVE ;  /* 0x000000000000791b */ /* 0x003fea0003800000 */
.L_x_5910:
[----:B------:R-:W-:Y:S02]  /*de30*/  MOV R235, R70 ;  /* 0x0000004600eb7202 */ /* 0x000fe40000000f00 */
[----:B------:R-:W-:-:S07]  /*de40*/  MOV R236, R238 ;  /* 0x000000ee00ec7202 */ /* 0x000fce0000000f00 */
[----:B------:R-:W-:Y:S05]  /*de50*/  WARPSYNC.COLLECTIVE R240, `(.L_x_5911) ;  /* 0x00000000f0087348 */ /* 0x000fea0003c00000 */
[----:B------:R0:W1:Y:S02]  /*de60*/  SHFL.UP P6, R238, R235, R232, R233 ;  /* 0x040000e8ebee7389 */ /* 0x00006400000c00e9 */
[----:B01----:R-:W-:Y:S05]  /*de70*/  ENDCOLLECTIVE ;  /* 0x000000000000791b */ /* 0x003fea0003800000 */
.L_x_5911:
[----:B------:R-:W-:Y:S02]  /*de80*/  MOV R235, R71 ;  /* 0x0000004700eb7202 */ /* 0x000fe40000000f00 */
[----:B------:R-:W-:-:S07]  /*de90*/  MOV R237, R238 ;  /* 0x000000ee00ed7202 */ /* 0x000fce0000000f00 */
[----:B------:R-:W-:Y:S05]  /*dea0*/  WARPSYNC.COLLECTIVE R240, `(.L_x_5912) ;  /* 0x00000000f0087348 */ /* 0x000fea0003c00000 */
[----:B------:R0:W1:Y:S02]  /*deb0*/  SHFL.UP P6, R238, R235, R232, R233 ;  /* 0x040000e8ebee7389 */ /* 0x00006400000c00e9 */
[----:B01----:R-:W-:Y:S05]  /*dec0*/  ENDCOLLECTIVE ;  /* 0x000000000000791b */ /* 0x003fea0003800000 */
.L_x_5912:
        /* <DEDUP_REMOVED lines=15> */
.L_x_5913:
[----:B------:R-:W-:Y:S02]  /*dfc0*/  MOV R235, R68 ;  /* 0x0000004400eb7202 */ /* 0x000fe40000000f00 */
[----:B------:R-:W-:-:S07]  /*dfd0*/  MOV R234, R238 ;  /* 0x000000ee00ea7202 */ /* 0x000fce0000000f00 */
[----:B------:R-:W-:Y:S05]  /*dfe0*/  WARPSYNC.COLLECTIVE R240, `(.L_x_5914) ;  /* 0x00000000f0087348 */ /* 0x000fea0003c00000 */
[----:B------:R0:W1:Y:S02]  /*dff0*/  SHFL.UP P6, R238, R235, R232, R233 ;  /* 0x040000e8ebee7389 */ /* 0x00006400000c00e9 */
[----:B01----:R-:W-:Y:S05]  /*e000*/  ENDCOLLECTIVE ;  /* 0x000000000000791b */ /* 0x003fea0003800000 */
.L_x_5914:
[----:B------:R-:W-:Y:S02]  /*e010*/  MOV R235, R70 ;  /* 0x0000004600eb7202 */ /* 0x000fe40000000f00 */
[----:B------:R-:W-:-:S07]  /*e020*/  MOV R236, R238 ;  /* 0x000000ee00ec7202 */ /* 0x000fce0000000f00 */
[----:B------:R-:W-:Y:S05]  /*e030*/  WARPSYNC.COLLECTIVE R240, `(.L_x_5915) ;  /* 0x00000000f0087348 */ /* 0x000fea0003c00000 */
[----:B------:R0:W1:Y:S02]  /*e040*/  SHFL.UP P6, R238, R235, R232, R233 ;  /* 0x040000e8ebee7389 */ /* 0x00006400000c00e9 */
[----:B01----:R-:W-:Y:S05]  /*e050*/  ENDCOLLECTIVE ;  /* 0x000000000000791b */ /* 0x003fea0003800000 */
.L_x_5915:
[----:B------:R-:W-:Y:S02]  /*e060*/  MOV R235, R71 ;  /* 0x0000004700eb7202 */ /* 0x000fe40000000f00 */
[----:B------:R-:W-:-:S07]  /*e070*/  MOV R237, R238 ;  /* 0x000000ee00ed7202 */ /* 0x000fce0000000f00 */
[----:B------:R-:W-:Y:S05]  /*e080*/  WARPSYNC.COLLECTIVE R240, `(.L_x_5916) ;  /* 0x00000000f0087348 */ /* 0x000fea0003c00000 */
[----:B------:R0:W1:Y:S02]  /*e090*/  SHFL.UP P6, R238, R235, R232, R233 ;  /* 0x040000e8ebee7389 */ /* 0x00006400000c00e9 */
[----:B01----:R-:W-:Y:S05]  /*e0a0*/  ENDCOLLECTIVE ;  /* 0x000000000000791b */ /* 0x003fea0003800000 */
.L_x_5916:
[----:B------:R-:W-:Y:S05]  /*e0b0*/  BRA `(.L_x_5917) ;  /* 0xffffff7c00947947 */ /* 0x000fea000383ffff */
.L_x_5800:
        /* <DEDUP_REMOVED lines=8> */
.L_x_5919:
[----:B------:R-:W-:Y:S05]  /*e140*/  BSYNC B0 ;  /* 0x0000000000007941 */ /* 0x000fea0003800000 */
.L_x_5918:
[----:B------:R-:W-:Y:S05]  /*e150*/  BRA `(.L_x_5920) ;  /* 0xffffff7c00a07947 */ /* 0x000fea000383ffff */
.L_x_5801:
        /* <DEDUP_REMOVED lines=8> */
.L_x_5922:
[----:B------:R-:W-:Y:S05]  /*e1e0*/  BSYNC B0 ;  /* 0x0000000000007941 */ /* 0x000fea0003800000 */
.L_x_5921:
[----:B------:R-:W-:Y:S05]  /*e1f0*/  BRA `(.L_x_5923) ;  /* 0xffffff7c00807947 */ /* 0x000fea000383ffff */
.L_x_5802:
        /* <DEDUP_REMOVED lines=8> */
.L_x_5925:
[----:B------:R-:W-:Y:S05]  /*e280*/  BSYNC B0 ;  /* 0x0000000000007941 */ /* 0x000fea0003800000 */
.L_x_5924:
[----:B------:R-:W-:Y:S05]  /*e290*/  BRA `(.L_x_5926) ;  /* 0xffffff7c00607947 */ /* 0x000fea000383ffff */
.L_x_5803:
        /* <DEDUP_REMOVED lines=8> */
.L_x_5928:
[----:B------:R-:W-:Y:S05]  /*e320*/  BSYNC B0 ;  /* 0x0000000000007941 */ /* 0x000fea0003800000 */
.L_x_5927:
[----:B------:R-:W-:Y:S05]  /*e330*/  BRA `(.L_x_5929) ;  /* 0xffffff7c00407947 */ /* 0x000fea000383ffff */
.L_x_5804:
        /* <DEDUP_REMOVED lines=8> */
.L_x_5931:
[----:B------:R-:W-:Y:S05]  /*e3c0*/  BSYNC B0 ;  /* 0x0000000000007941 */ /* 0x000fea0003800000 */
.L_x_5930:
        /* <DEDUP_REMOVED lines=9> */
.L_x_5932:
[----:B------:R-:W-:Y:S02]  /*e460*/  MOV R237, 0x1f ;  /* 0x0000001f00ed7802 */ /* 0x000fe40000000f00 */
[----:B------:R-:W-:Y:S02]  /*e470*/  MOV R235, R70 ;  /* 0x0000004600eb7202 */ /* 0x000fe40000000f00 */
[----:B------:R-:W-:-:S07]  /*e480*/  MOV R243, R238 ;  /* 0x000000ee00f37202 */ /* 0x000fce0000000f00 */
[----:B------:R-:W-:Y:S05]  /*e490*/  WARPSYNC.COLLECTIVE R240, `(.L_x_5933) ;  /* 0x00000000f0087348 */ /* 0x000fea0003c00000 */
[----:B------:R0:W1:Y:S02]  /*e4a0*/  SHFL.UP P6, R238, R235, R232, R233 ;  /* 0x040000e8ebee7389 */ /* 0x00006400000c00e9 */
[----:B01----:R-:W-:Y:S05]  /*e4b0*/  ENDCOLLECTIVE ;  /* 0x000000000000791b */ /* 0x003fea0003800000 */
.L_x_5933:
[----:B------:R-:W-:Y:S02]  /*e4c0*/  MOV R235, R71 ;  /* 0x0000004700eb7202 */ /* 0x000fe40000000f00 */
[----:B------:R-:W-:-:S07]  /*e4d0*/  MOV R70, R238 ;  /* 0x000000ee00467202 */ /* 0x000fce0000000f00 */
[----:B------:R-:W-:Y:S05]  /*e4e0*/  WARPSYNC.COLLECTIVE R240, `(.L_x_5934) ;  /* 0x00000000f0087348 */ /* 0x000fea0003c00000 */
[----:B------:R0:W1:Y:S02]  /*e4f0*/  SHFL.UP P6, R238, R235, R232, R233 ;  /* 0x040000e8ebee7389 */ /* 0x00006400000c00e9 */
[----:B01----:R-:W-:Y:S05]  /*e500*/  ENDCOLLECTIVE ;  /* 0x000000000000791b */ /* 0x003fea0003800000 */
.L_x_5934:
[----:B------:R-:W-:Y:S01]  /*e510*/  MOV R71, R238 ;  /* 0x000000ee00477202 */ /* 0x000fe20000000f00 */
[----:B------:R-:W-:-:S07]  /*e520*/  HFMA2 R238, -RZ, RZ, 0, 0 ;  /* 0x00000000ffee7431 */ /* 0x000fce00000001ff */
[----:B------:R-:W-:Y:S05]  /*e530*/  WARPSYNC.COLLECTIVE R240, `(.L_x_5935) ;  /* 0x00000000f0087348 */ /* 0x000fea0003c00000 */
[----:B------:R0:W1:Y:S02]  /*e540*/  SHFL.IDX P3, R241, R239, R238, R237 ;  /* 0x000000eeeff17389 */ /* 0x00006400000600ed */
[----:B01----:R-:W-:Y:S05]  /*e550*/  ENDCOLLECTIVE ;  /* 0x000000000000791b */ /* 0x003fea0003800000 */
.L_x_5935:
[----:B------:R-:W-:Y:S02]  /*e560*/  MOV R239, R73 ;  /* 0x0000004900ef7202 */ /* 0x000fe40000000f00 */
[----:B------:R-:W-:-:S07]  /*e570*/  MOV R72, R241 ;  /* 0x000000f100487202 */ /* 0x000fce0000000f00 */
[----:B------:R-:W-:Y:S05]  /*e580*/  WARPSYNC.COLLECTIVE R240, `(.L_x_5936) ;  /* 0x00000000f0087348 */ /* 0x000fea0003c00000 */
[----:B------:R0:W1:Y:S02]  /*e590*/  SHFL.IDX P3, R241, R239, R238, R237 ;  /* 0x000000eeeff17389 */ /* 0x00006400000600ed */
[----:B01----:R-:W-:Y:S05]  /*e5a0*/  ENDCOLLECTIVE ;  /* 0x000000000000791b */ /* 0x003fea0003800000 */
.L_x_5936:
[----:B------:R-:W-:Y:S02]  /*e5b0*/  MOV R239, R74 ;  /* 0x0000004a00ef7202 */ /* 0x000fe40000000f00 */
[----:B------:R-:W-:-:S07]  /*e5c0*/  MOV R232, R241 ;  /* 0x000000f100e87202 */ /* 0x000fce0000000f00 */
[----:B------:R-:W-:Y:S05]  /*e5d0*/  WARPSYNC.COLLECTIVE R240, `(.L_x_5937) ;  /* 0x00000000f0087348 */ /* 0x000fea0003c00000 */
[----:B------:R0:W1:Y:S02]  /*e5e0*/  SHFL.IDX P3, R241, R239, R238, R237 ;  /* 0x000000eeeff17389 */ /* 0x00006400000600ed */
[----:B01----:R-:W-:Y:S05]  /*e5f0*/  ENDCOLLECTIVE ;  /* 0x000000000000791b */ /* 0x003fea0003800000 */
.L_x_5937:
[----:B------:R-:W-:Y:S02]  /*e600*/  MOV R239, R75 ;  /* 0x0000004b00ef7202 */ /* 0x000fe40000000f00 */
[----:B------:R-:W-:-:S07]  /*e610*/  MOV R74, R241 ;  /* 0x000000f1004a7202 */ /* 0x000fce0000000f00 */
[----:B------:R-:W-:Y:S05]  /*e620*/  WARPSYNC.COLLECTIVE R240, `(.L_x_5938) ;  /* 0x00000000f0087348 */ /* 0x000fea0003c00000 */
[----:B------:R0:W1:Y:S02]  /*e630*/  SHFL.IDX P3, R241, R239, R238, R237 ;  /* 0x000000eeeff17389 */ /* 0x00006400000600ed */
[----:B01----:R-:W-:Y:S05]  /*e640*/  ENDCOLLECTIVE ;  /* 0x000000000000791b */ /* 0x003fea0003800000 */
.L_x_5938:
[----:B------:R-:W-:Y:S01]  /*e650*/  MOV R75, R241 ;  /* 0x000000f1004b7202 */ /* 0x000fe20000000f00 */
[----:B------:R-:W-:Y:S06]  /*e660*/  BRA `(.L_x_5939) ;  /* 0xffffff78009c7947 */ /* 0x000fec000383ffff */
.L_x_5806:
[----:B------:R-:W-:Y:S01]  /*e670*/  HFMA2 R74, -RZ, RZ, 0, 5.9604644775390625e-08 ;  /* 0x00000001ff4a7431 */ /* 0x000fe200000001ff */
[----:B------:R-:W-:Y:S02]  /*e680*/  MOV R251, R249 ;  /* 0x000000f900fb7202 */ /* 0x000fe40000000f00 */
[----:B------:R-:W-:Y:S02]  /*e690*/  MOV R241, 0x1f ;  /* 0x0000001f00f17802 */ /* 0x000fe40000000f00 */
[----:B------:R-:W-:-:S07]  /*e6a0*/  MOV R240, 0xffffffff ;  /* 0xffffffff00f07802 */ /* 0x000fce0000000f00 */
[----:B0-----:R-:W-:Y:S05]  /*e6b0*/  WARPSYNC.COLLECTIVE R240, `(.L_x_5940) ;  /* 0x00000000f0087348 */ /* 0x001fea0003c00000 */
[----:B------:R1:W2:Y:S02]  /*e6c0*/  SHFL.DOWN P0, R245, R251, R74, R241 ;  /* 0x0800004afbf57389 */ /* 0x0002a400000000f1 */
[----:B012---:R-:W-:Y:S05]  /*e6d0*/  ENDCOLLECTIVE ;  /* 0x000000000000791b */ /* 0x007fea0003800000 */
.L_x_5940:
[----:B------:R-:W-:Y:S02]  /*e6e0*/  MOV R251, R250 ;  /* 0x000000fa00fb7202 */ /* 0x000fe40000000f00 */
[----:B------:R-:W-:-:S07]  /*e6f0*/  MOV R72, R245 ;  /* 0x000000f500487202 */ /* 0x000fce0000000f00 */
[----:B------:R-:W-:Y:S05]  /*e700*/  WARPSYNC.COLLECTIVE R240, `(.L_x_5941) ;  /* 0x00000000f0087348 */ /* 0x000fea0003c00000 */
[----:B------:R0:W1:Y:S02]  /*e710*/  SHFL.DOWN P0, R245, R251, R74, R241 ;  /* 0x0800004afbf57389 */ /* 0x00006400000000f1 */
[----:B01----:R-:W-:Y:S05]  /*e720*/  ENDCOLLECTIVE ;  /* 0x000000000000791b */ /* 0x003fea0003800000 */
.L_x_5941:
[----:B------:R-:W-:Y:S02]  /*e730*/  MOV R251, R248 ;  /* 0x000000f800fb7202 */ /* 0x000fe40000000f00 */
[----:B------:R-:W-:-:S07]  /*e740*/  MOV R73, R245 ;  /* 0x000000f500497202 */ /* 0x000fce0000000f00 */
[----:B------:R-:W-:Y:S05]  /*e750*/  WARPSYNC.COLLECTIVE R240, `(.L_x_5942) ;  /* 0x00000000f0087348 */ /* 0x000fea0003c00000 */
[----:B------:R0:W1:Y:S02]  /*e760*/  SHFL.DOWN P0, R245, R251, R74, R241 ;  /* 0x0800004afbf57389 */ /* 0x00006400000000f1 */
[----:B01----:R-:W-:Y:S05]  /*e770*/  ENDCOLLECTIVE ;  /* 0x000000000000791b */ /* 0x003fea0003800000 */
.L_x_5942:
[----:B------:R-:W-:Y:S02]  /*e780*/  MOV R251, R247 ;  /* 0x000000f700fb7202 */ /* 0x000fe40000000f00 */
[----:B------:R-:W-:-:S07]  /*e790*/  MOV R75, R245 ;  /* 0x000000f5004b7202 */ /* 0x000fce0000000f00 */
[----:B------:R-:W-:Y:S05]  /*e7a0*/  WARPSYNC.COLLECTIVE R240, `(.L_x_5943) ;  /* 0x00000000f0087348 */ /* 0x000fea0003c00000 */
[----:B------:R0:W1:Y:S02]  /*e7b0*/  SHFL.DOWN P0, R245, R251, R74, R241 ;  /* 0x0800004afbf57389 */ /* 0x00006400000000f1 */
[----:B01----:R-:W-:Y:S05]  /*e7c0*/  ENDCOLLECTIVE ;  /* 0x000000000000791b */ /* 0x003fea0003800000 */
.L_x_5943:
[----:B------:R-:W-:Y:S05]  /*e7d0*/  BRA `(.L_x_5944) ;  /* 0xffffff8c00d87947 */ /* 0x000fea000383ffff */
.L_x_5809:
        /* <DEDUP_REMOVED lines=8> */
.L_x_5946:
[----:B------:R-:W-:Y:S05]  /*e860*/  BSYNC B0 ;  /* 0x0000000000007941 */ /* 0x000fea0003800000 */
.L_x_5945:
        /* <DEDUP_REMOVED lines=8> */
.L_x_5947:
[----:B------:R-:W-:Y:S02]  /*e8f0*/  MOV R251, R248 ;  /* 0x000000f800fb7202 */ /* 0x000fe40000000f00 */
[----:B------:R-:W-:-:S07]  /*e900*/  MOV R73, R245 ;  /* 0x000000f500497202 */ /* 0x000fce0000000f00 */
[----:B------:R-:W-:Y:S05]  /*e910*/  WARPSYNC.COLLECTIVE R240, `(.L_x_5948) ;  /* 0x00000000f0087348 */ /* 0x000fea0003c00000 */
[----:B------:R0:W1:Y:S02]  /*e920*/  SHFL.DOWN P0, R245, R251, R74, R241 ;  /* 0x0800004afbf57389 */ /* 0x00006400000000f1 */
[----:B01----:R-:W-:Y:S05]  /*e930*/  ENDCOLLECTIVE ;  /* 0x000000000000791b */ /* 0x003fea0003800000 */
.L_x_5948:
[----:B------:R-:W-:Y:S02]  /*e940*/  MOV R251, R247 ;  /* 0x000000f700fb7202 */ /* 0x000fe40000000f00 */
[----:B------:R-:W-:-:S07]  /*e950*/  MOV R75, R245 ;  /* 0x000000f5004b7202 */ /* 0x000fce0000000f00 */
[----:B------:R-:W-:Y:S05]  /*e960*/  WARPSYNC.COLLECTIVE R240, `(.L_x_5949) ;  /* 0x00000000f0087348 */ /* 0x000fea0003c00000 */
[----:B------:R0:W1:Y:S02]  /*e970*/  SHFL.DOWN P0, R245, R251, R74, R241 ;  /* 0x0800004afbf57389 */ /* 0x00006400000000f1 */
[----:B01----:R-:W-:Y:S05]  /*e980*/  ENDCOLLECTIVE ;  /* 0x000000000000791b */ /* 0x003fea0003800000 */
.L_x_5949:
[----:B------:R-:W-:Y:S05]  /*e990*/  BRA `(.L_x_5950) ;  /* 0xffffff8c00b87947 */ /* 0x000fea000383ffff */
.L_x_5812:
        /* <DEDUP_REMOVED lines=8> */
.L_x_5952:
[----:B------:R-:W-:Y:S05]  /*ea20*/  BSYNC B0 ;  /* 0x0000000000007941 */ /* 0x000fea0003800000 */
.L_x_5951:
        /* <DEDUP_REMOVED lines=8> */
.L_x_5953:
[----:B------:R-:W-:Y:S02]  /*eab0*/  MOV R251, R248 ;  /* 0x000000f800fb7202 */ /* 0x000fe40000000f00 */
[----:B------:R-:W-:-:S07]  /*eac0*/  MOV R73, R245 ;  /* 0x000000f500497202 */ /* 0x000fce0000000f00 */
[----:B------:R-:W-:Y:S05]  /*ead0*/  WARPSYNC.COLLECTIVE R240, `(.L_x_5954) ;  /* 0x00000000f0087348 */ /* 0x000fea0003c00000 */
[----:B------:R0:W1:Y:S02]  /*eae0*/  SHFL.DOWN P0, R245, R251, R74, R241 ;  /* 0x0800004afbf57389 */ /* 0x00006400000000f1 */
[----:B01----:R-:W-:Y:S05]  /*eaf0*/  ENDCOLLECTIVE ;  /* 0x000000000000791b */ /* 0x003fea0003800000 */
.L_x_5954:
[----:B------:R-:W-:Y:S02]  /*eb00*/  MOV R251, R247 ;  /* 0x000000f700fb7202 */ /* 0x000fe40000000f00 */
[----:B------:R-:W-:-:S07]  /*eb10*/  MOV R75, R245 ;  /* 0x000000f5004b7202 */ /* 0x000fce0000000f00 */
[----:B------:R-:W-:Y:S05]  /*eb20*/  WARPSYNC.COLLECTIVE R240, `(.L_x_5955) ;  /* 0x00000000f0087348 */ /* 0x000fea0003c00000 */
[----:B------:R0:W1:Y:S02]  /*eb30*/  SHFL.DOWN P0, R245, R251, R74, R241 ;  /* 0x0800004afbf57389 */ /* 0x00006400000000f1 */
[----:B01----:R-:W-:Y:S05]  /*eb40*/  ENDCOLLECTIVE ;  /* 0x000000000000791b */ /* 0x003fea0003800000 */
.L_x_5955:
[----:B------:R-:W-:Y:S05]  /*eb50*/  BRA `(.L_x_5956) ;  /* 0xffffff8c00987947 */ /* 0x000fea000383ffff */
.L_x_5815:
        /* <DEDUP_REMOVED lines=8> */
.L_x_5958:
[----:B------:R-:W-:Y:S05]  /*ebe0*/  BSYNC B0 ;  /* 0x0000000000007941 */ /* 0x000fea0003800000 */
.L_x_5957:
        /* <DEDUP_REMOVED lines=8> */
.L_x_5959:
[----:B------:R-:W-:Y:S02]  /*ec70*/  MOV R251, R248 ;  /* 0x000000f800fb7202 */ /* 0x000fe40000000f00 */
[----:B------:R-:W-:-:S07]  /*ec80*/  MOV R73, R245 ;  /* 0x000000f500497202 */ /* 0x000fce0000000f00 */
[----:B------:R-:W-:Y:S05]  /*ec90*/  WARPSYNC.COLLECTIVE R240, `(.L_x_5960) ;  /* 0x00000000f0087348 */ /* 0x000fea0003c00000 */
[----:B------:R0:W1:Y:S02]  /*eca0*/  SHFL.DOWN P0, R245, R251, R74, R241 ;  /* 0x0800004afbf57389 */ /* 0x00006400000000f1 */
[----:B01----:R-:W-:Y:S05]  /*ecb0*/  ENDCOLLECTIVE ;  /* 0x000000000000791b */ /* 0x003fea0003800000 */
.L_x_5960:
[----:B------:R-:W-:Y:S02]  /*ecc0*/  MOV R251, R247 ;  /* 0x000000f700fb7202 */ /* 0x000fe40000000f00 */
[----:B------:R-:W-:-:S07]  /*ecd0*/  MOV R75, R245 ;  /* 0x000000f5004b7202 */ /* 0x000fce0000000f00 */
[----:B------:R-:W-:Y:S05]  /*ece0*/  WARPSYNC.COLLECTIVE R240, `(.L_x_5961) ;  /* 0x00000000f0087348 */ /* 0x000fea0003c00000 */
[----:B------:R0:W1:Y:S02]  /*ecf0*/  SHFL.DOWN P0, R245, R251, R74, R241 ;  /* 0x0800004afbf57389 */ /* 0x00006400000000f1 */
[----:B01----:R-:W-:Y:S05]  /*ed00*/  ENDCOLLECTIVE ;  /* 0x000000000000791b */ /* 0x003fea0003800000 */
.L_x_5961:
[----:B------:R-:W-:Y:S05]  /*ed10*/  BRA `(.L_x_5962) ;  /* 0xffffff8c00787947 */ /* 0x000fea000383ffff */
.L_x_5818:
        /* <DEDUP_REMOVED lines=8> */
.L_x_5964:
[----:B------:R-:W-:Y:S05]  /*eda0*/  BSYNC B0 ;  /* 0x0000000000007941 */ /* 0x000fea0003800000 */
.L_x_5963:
        /* <DEDUP_REMOVED lines=8> */
.L_x_5965:
[----:B------:R-:W-:Y:S02]  /*ee30*/  MOV R251, R248 ;  /* 0x000000f800fb7202 */ /* 0x000fe40000000f00 */
[----:B------:R-:W-:-:S07]  /*ee40*/  MOV R73, R245 ;  /* 0x000000f500497202 */ /* 0x000fce0000000f00 */
[----:B------:R-:W-:Y:S05]  /*ee50*/  WARPSYNC.COLLECTIVE R240, `(.L_x_5966) ;  /* 0x00000000f0087348 */ /* 0x000fea0003c00000 */
[----:B------:R0:W1:Y:S02]  /*ee60*/  SHFL.DOWN P0, R245, R251, R74, R241 ;  /* 0x0800004afbf57389 */ /* 0x00006400000000f1 */
[----:B01----:R-:W-:Y:S05]  /*ee70*/  ENDCOLLECTIVE ;  /* 0x000000000000791b */ /* 0x003fea0003800000 */
.L_x_5966:
[----:B------:R-:W-:Y:S02]  /*ee80*/  MOV R251, R247 ;  /* 0x000000f700fb7202 */ /* 0x000fe40000000f00 */
[----:B------:R-:W-:-:S07]  /*ee90*/  MOV R75, R245 ;  /* 0x000000f5004b7202 */ /* 0x000fce0000000f00 */
[----:B------:R-:W-:Y:S05]  /*eea0*/  WARPSYNC.COLLECTIVE R240, `(.L_x_5967) ;  /* 0x00000000f0087348 */ /* 0x000fea0003c00000 */
[----:B------:R0:W1:Y:S02]  /*eeb0*/  SHFL.DOWN P0, R245, R251, R74, R241 ;  /* 0x0800004afbf57389 */ /* 0x00006400000000f1 */
[----:B01----:R-:W-:Y:S05]  /*eec0*/  ENDCOLLECTIVE ;  /* 0x000000000000791b */ /* 0x003fea0003800000 */
.L_x_5967:
[----:B------:R-:W-:Y:S05]  /*eed0*/  BRA `(.L_x_5968) ;  /* 0xffffff8c00587947 */ /* 0x000fea000383ffff */
.L_x_5821:
        /* <DEDUP_REMOVED lines=8> */
.L_x_5970:
[----:B------:R-:W-:Y:S05]  /*ef60*/  BSYNC B0 ;  /* 0x0000000000007941 */ /* 0x000fea0003800000 */
.L_x_5969:
        /* <DEDUP_REMOVED lines=9> */
.L_x_5971:
[----:B------:R-:W-:Y:S02]  /*f000*/  MOV R239, R248 ;  /* 0x000000f800ef7202 */ /* 0x000fe40000000f00 */
[----:B------:R-:W-:-:S07]  /*f010*/  MOV R243, R241 ;  /* 0x000000f100f37202 */ /* 0x000fce0000000f00 */
[----:B------:R-:W-:Y:S05]  /*f020*/  WARPSYNC.COLLECTIVE R240, `(.L_x_5972) ;  /* 0x00000000f0087348 */ /* 0x000fea0003c00000 */
[----:B------:R0:W1:Y:S02]  /*f030*/  SHFL.IDX P3, R241, R239, R238, R237 ;  /* 0x000000eeeff17389 */ /* 0x00006400000600ed */
[----:B01----:R-:W-:Y:S05]  /*f040*/  ENDCOLLECTIVE ;  /* 0x000000000000791b */ /* 0x003fea0003800000 */
.L_x_5972:
        /* <DEDUP_REMOVED lines=9> */
.L_x_5973:
        /* <DEDUP_REMOVED lines=13> */
.L_x_5974:
[----:B------:R-:W-:Y:S02]  /*f1b0*/  MOV R251, R250 ;  /* 0x000000fa00fb7202 */ /* 0x000fe40000000f00 */
[----:B------:R-:W-:-:S07]  /*f1c0*/  MOV R72, R245 ;  /* 0x000000f500487202 */ /* 0x000fce0000000f00 */
[----:B------:R-:W-:Y:S05]  /*f1d0*/  WARPSYNC.COLLECTIVE R240, `(.L_x_5975) ;  /* 0x00000000f0087348 */ /* 0x000fea0003c00000 */
[----:B------:R0:W1:Y:S02]  /*f1e0*/  SHFL.DOWN P0, R245, R251, R74, R241 ;  /* 0x0800004afbf57389 */ /* 0x00006400000000f1 */
[----:B01----:R-:W-:Y:S05]  /*f1f0*/  ENDCOLLECTIVE ;  /* 0x000000000000791b */ /* 0x003fea0003800000 */
.L_x_5975:
[----:B------:R-:W-:Y:S02]  /*f200*/  MOV R251, R248 ;  /* 0x000000f800fb7202 */ /* 0x000fe40000000f00 */
[----:B------:R-:W-:-:S07]  /*f210*/  MOV R73, R245 ;  /* 0x000000f500497202 */ /* 0x000fce0000000f00 */
[----:B------:R-:W-:Y:S05]  /*f220*/  WARPSYNC.COLLECTIVE R240, `(.L_x_5976) ;  /* 0x00000000f0087348 */ /* 0x000fea0003c00000 */
[----:B------:R0:W1:Y:S02]  /*f230*/  SHFL.DOWN P0, R245, R251, R74, R241 ;  /* 0x0800004afbf57389 */ /* 0x00006400000000f1 */
[----:B01----:R-:W-:Y:S05]  /*f240*/  ENDCOLLECTIVE ;  /* 0x000000000000791b */ /* 0x003fea0003800000 */
.L_x_5976:
[----:B------:R-:W-:Y:S02]  /*f250*/  MOV R251, R247 ;  /* 0x000000f700fb7202 */ /* 0x000fe40000000f00 */
[----:B------:R-:W-:-:S07]  /*f260*/  MOV R75, R245 ;  /* 0x000000f5004b7202 */ /* 0x000fce0000000f00 */
[----:B------:R-:W-:Y:S05]  /*f270*/  WARPSYNC.COLLECTIVE R240, `(.L_x_5977) ;  /* 0x00000000f0087348 */ /* 0x000fea0003c00000 */
[----:B------:R0:W1:Y:S02]  /*f280*/  SHFL.DOWN P0, R245, R251, R74, R241 ;  /* 0x0800004afbf57389 */ /* 0x00006400000000f1 */
[----:B01----:R-:W-:Y:S05]  /*f290*/  ENDCOLLECTIVE ;  /* 0x000000000000791b */ /* 0x003fea0003800000 */
.L_x_5977:
[----:B------:R-:W-:Y:S05]  /*f2a0*/  WARPSYNC.COLLECTIVE R240, `(.L_x_5978) ;  /* 0x00000000f0087348 */ /* 0x000fea0003c00000 */
[----:B------:R0:W1:Y:S02]  /*f2b0*/  SHFL.IDX P3, R241, R239, R238, R237 ;  /* 0x000000eeeff17389 */ /* 0x00006400000600ed */
[----:B01----:R-:W-:Y:S05]  /*f2c0*/  ENDCOLLECTIVE ;  /* 0x000000000000791b */ /* 0x003fea0003800000 */
.L_x_5978:
[----:B------:R-:W-:Y:S02]  /*f2d0*/  MOV R239, R57 ;  /* 0x0000003900ef7202 */ /* 0x000fe40000000f00 */
[----:B------:R-:W-:-:S07]  /*f2e0*/  MOV R246, R241 ;  /* 0x000000f100f67202 */ /* 0x000fce0000000f00 */
[----:B------:R-:W-:Y:S05]  /*f2f0*/  WARPSYNC.COLLECTIVE R240, `(.L_x_5979) ;  /* 0x00000000f0087348 */ /* 0x000fea0003c00000 */
[----:B------:R0:W1:Y:S02]  /*f300*/  SHFL.IDX P3, R241, R239, R238, R237 ;  /* 0x000000eeeff17389 */ /* 0x00006400000600ed */
[----:B01----:R-:W-:Y:S05]  /*f310*/  ENDCOLLECTIVE ;  /* 0x000000000000791b */ /* 0x003fea0003800000 */
.L_x_5979:
[----:B------:R-:W-:Y:S02]  /*f320*/  MOV R56, R246 ;  /* 0x000000f600387202 */ /* 0x000fe40000000f00 */
[----:B------:R-:W-:Y:S02]  /*f330*/  MOV R239, R58 ;  /* 0x0000003a00ef7202 */ /* 0x000fe40000000f00 */
[----:B------:R-:W-:-:S07]  /*f340*/  MOV R74, R241 ;  /* 0x000000f1004a7202 */ /* 0x000fce0000000f00 */
[----:B------:R-:W-:Y:S05]  /*f350*/  WARPSYNC.COLLECTIVE R240, `(.L_x_5980) ;  /* 0x00000000f0087348 */ /* 0x000fea0003c00000 */
[----:B------:R0:W1:Y:S02]  /*f360*/  SHFL.IDX P3, R241, R239, R238, R237 ;  /* 0x000000eeeff17389 */ /* 0x00006400000600ed */
[----:B01----:R-:W-:Y:S05]  /*f370*/  ENDCOLLECTIVE ;  /* 0x000000000000791b */ /* 0x003fea0003800000 */
.L_x_5980:
[----:B------:R-:W-:Y:S02]  /*f380*/  MOV R57, R74 ;  /* 0x0000004a00397202 */ /* 0x000fe40000000f00 */
[----:B------:R-:W-:Y:S02]  /*f390*/  MOV R239, R59 ;  /* 0x0000003b00ef7202 */ /* 0x000fe40000000f00 */
[----:B------:R-:W-:-:S07]  /*f3a0*/  MOV R251, R241 ;  /* 0x000000f100fb7202 */ /* 0x000fce0000000f00 */
[----:B------:R-:W-:Y:S05]  /*f3b0*/  WARPSYNC.COLLECTIVE R240, `(.L_x_5981) ;  /* 0x00000000f0087348 */ /* 0x000fea0003c00000 */
[----:B------:R0:W1:Y:S02]  /*f3c0*/  SHFL.IDX P3, R241, R239, R238, R237 ;  /* 0x000000eeeff17389 */ /* 0x00006400000600ed */
[----:B01----:R-:W-:Y:S05]  /*f3d0*/  ENDCOLLECTIVE ;  /* 0x000000000000791b */ /* 0x003fea0003800000 */
.L_x_5981:
[----:B------:R-:W-:Y:S05]  /*f3e0*/  BRA `(.L_x_5982) ;  /* 0xffffff8800b47947 */ /* 0x000fea000383ffff */
.L_x_5983:
        /* <DEDUP_REMOVED lines=9> */
.L_x_18693:


//--------------------- .text._Z25selective_scan_bwd_kernelI32Selective_Scan_bwd_kernel_traitsILi128ELi16ELb1ELb1ELb1ELb1ELb1EN3c104HalfENS1_7complexIfEEEEv12SSMParamsBwd --------------------------
	.section	.text._Z25selective_scan_bwd_kernelI32Selective_Scan_bwd_kernel_traitsILi128ELi16ELb1ELb1ELb1ELb1ELb1EN3c104HalfENS1_7complexIfEEEEv12SSMParamsBwd,"ax",@progbits
	.align	128
        .global         _Z25selective_scan_bwd_kernelI32Selective_Scan_bwd_kernel_traitsILi128ELi16ELb1ELb1ELb1ELb1ELb1EN3c104HalfENS1_7complexIfEEEEv12SSMParamsBwd
        .type           _Z25selective_scan_bwd_kernelI32Selective_Scan_bwd_kernel_traitsILi128ELi16ELb1ELb1ELb1ELb1ELb1EN3c104HalfENS1_7complexIfEEEEv12SSMParamsBwd,@function
        .size           _Z25selective_scan_bwd_kernelI32Selective_Scan_bwd_kernel_traitsILi128ELi16ELb1ELb1ELb1ELb1ELb1EN3c104HalfENS1_7complexIfEEEEv12SSMParamsBwd,(.L_x_18694 - _Z25selective_scan_bwd_kernelI32Selective_Scan_bwd_kernel_traitsILi128ELi16ELb1ELb1ELb1ELb1ELb1EN3c104HalfENS1_7complexIfEEEEv12SSMParamsBwd)
        .other          _Z25selective_scan_bwd_kernelI32Selective_Scan_bwd_kernel_traitsILi128ELi16ELb1ELb1ELb1ELb1ELb1EN3c104HalfENS1_7complexIfEEEEv12SSMParamsBwd,@"STO_CUDA_ENTRY STV_DEFAULT"
_Z25selective_scan_bwd_kernelI32Selective_Scan_bwd_kernel_traitsILi128ELi16ELb1ELb1ELb1ELb1ELb1EN3c104HalfENS1_7complexIfEEEEv12SSMParamsBwd:
.text._Z25selective_scan_bwd_kernelI32Selective_Scan_bwd_kernel_traitsILi128ELi16ELb1ELb1ELb1ELb1ELb1EN3c104HalfENS1_7complexIfEEEEv12SSMParamsBwd:
        /* <DEDUP_REMOVED lines=27> */
[----:B------:R-:W2:Y:S03]  /*01b0*/  LDCU.64 UR34, c[0x0][0x528] ;  /* 0x0000a500ff2277ac */ /* 0x000ea60008000a00 */
[----:B------:R2:W2:Y:S01]  /*01c0*/  @P4 LDG.E R4, desc[UR32][R4.64] ;  /* 0x0000002004044981 */ /* 0x0004a2000c1e1900 */
[----:B----4-:R-:W-:Y:S01]  /*01d0*/  IABS R9, R8 ;  /* 0x0000000800097213 */ /* 0x010fe20000000000 */
[----:B------:R-:W4:Y:S01]  /*01e0*/  S2UR UR4, SR_CTAID.X ;  /* 0x00000000000479c3 */ /* 0x000f220000002500 */
[----:B0-----:R-:W-:Y:S01]  /*01f0*/  ULEA UR16, UR31, 0xfffff800, 0xb ;  /* 0xfffff8001f107891 */ /* 0x001fe2000f8e58ff */
[----:B------:R-:W-:Y:S01]  /*0200*/  HFMA2 R123, -RZ, RZ, 0, 0 ;  /* 0x00000000ff7b7431 */ /* 0x000fe200000001ff */
[----:B------:R-:W0:Y:S01]  /*0210*/  I2F.RP R0, R9 ;  /* 0x0000000900007306 */ /* 0x000e220000209400 */
[----:B---3--:R-:W-:Y:S01]  /*0220*/  HFMA2 R2, -RZ, RZ, 0, 0 ;  /* 0x00000000ff027431 */ /* 0x008fe200000001ff */
[----:B------:R-:W-:Y:S01]  /*0230*/  USHF.R.S32.HI UR17, URZ, 0x1f, UR16 ;  /* 0x0000001fff117899 */ /* 0x000fe20008011410 */
[----:B------:R-:W-:Y:S01]  /*0240*/  MOV R121, RZ ;  /* 0x000000ff00797202 */ /* 0x000fe20000000f00 */
[----:B-1----:R-:W-:-:S02]  /*0250*/  USHF.R.U64 UR11, UR18, 0x1, UR19 ;  /* 0x00000001120b7899 */ /* 0x002fc40008001213 */
[----:B-----5:R-:W-:Y:S01]  /*0260*/  USHF.R.U32.HI UR18, URZ, 0x1, UR27 ;  /* 0x00000001ff127899 */ /* 0x020fe2000801161b */
[----:B------:R-:W1:Y:S01]  /*0270*/  LDCU.64 UR38, c[0x0][0x480] ;  /* 0x00009000ff2677ac */ /* 0x000e620008000a00 */
[----:B------:R-:W-:Y:S01]  /*0280*/  USHF.R.U32.HI UR19, URZ, 0x1, UR19 ;  /* 0x00000001ff137899 */ /* 0x000fe20008011613 */
[----:B0-----:R-:W0:Y:S01]  /*0290*/  MUFU.RCP R0, R0 ;  /* 0x0000000000007308 */ /* 0x001e220000001000 */
[----:B----4-:R-:W-:Y:S02]  /*02a0*/  UIMAD.WIDE.U32 UR8, UR4, UR12, URZ ;  /* 0x0000000c040872a5 */ /* 0x010fe4000f8e00ff */
[----:B------:R-:W-:Y:S02]  /*02b0*/  UIMAD.WIDE.U32 UR6, UR4, UR20, URZ ;  /* 0x00000014040672a5 */ /* 0x000fe4000f8e00ff */
[----:B------:R-:W-:Y:S02]  /*02c0*/  UIMAD UR9, UR4, UR13, UR9 ;  /* 0x0000000d040972a4 */ /* 0x000fe4000f8e0209 */
[----:B------:R-:W-:-:S02]  /*02d0*/  UIMAD UR7, UR4, UR21, UR7 ;  /* 0x00000015040772a4 */ /* 0x000fc4000f8e0207 */
[----:B------:R-:W-:Y:S01]  /*02e0*/  UIMAD.WIDE.U32 UR8, UR10, UR14, UR8 ;  /* 0x0000000e0a0872a5 */ /* 0x000fe2000f8e0008 */
[----:B------:R-:W3:Y:S01]  /*02f0*/  LDCU.64 UR20, c[0x0][0x498] ;  /* 0x00009300ff1477ac */ /* 0x000ee20008000a00 */
[----:B0-----:R-:W-:Y:S02]  /*0300*/  IADD3 R6, PT, PT, R0, 0xffffffe, RZ ;  /* 0x0ffffffe00067810 */ /* 0x001fe40007ffe0ff */
[----:B------:R-:W-:Y:S02]  /*0310*/  UIMAD UR5, UR10, UR15, UR9 ;  /* 0x0000000f0a0572a4 */ /* 0x000fe4000f8e0209 */
[----:B------:R-:W0:Y:S01]  /*0320*/  F2I.FTZ.U32.TRUNC.NTZ R3, R6 ;  /* 0x0000000600037305 */ /* 0x000e22000021f000 */
[----:B------:R-:W4:Y:S01]  /*0330*/  LDCU.128 UR12, c[0x0][0x460] ;  /* 0x00008c00ff0c77ac */ /* 0x000f220008000c00 */
[----:B------:R-:W-:Y:S02]  /*0340*/  UIMAD.WIDE.U32 UR6, UR10, UR22, UR6 ;  /* 0x000000160a0672a5 */ /* 0x000fe4000f8e0006 */
[----:B------:R-:W-:-:S02]  /*0350*/  UIADD3 UR9, UP2, UPT, UR16, UR8, URZ ;  /* 0x0000000810097290 */ /* 0x000fc4000ff5e0ff */
[----:B--2---:R-:W-:Y:S02]  /*0360*/  UIMAD.WIDE.U32 UR28, UR4, UR24, URZ ;  /* 0x00000018041c72a5 */ /* 0x004fe4000f8e00ff */
[----:B------:R-:W-:Y:S02]  /*0370*/  UIMAD UR23, UR10, UR23, UR7 ;  /* 0x000000170a1772a4 */ /* 0x000fe4000f8e0207 */
[----:B------:R-:W-:Y:S01]  /*0380*/  UIADD3 UR6, UP0, UPT, UR16, UR6, URZ ;  /* 0x0000000610067290 */ /* 0x000fe2000ff1e0ff */
[----:B0-----:R-:W-:Y:S01]  /*0390*/  IADD3 R0, PT, PT, RZ, -R3, RZ ;  /* 0x80000003ff007210 */ /* 0x001fe20007ffe0ff */
[----:B------:R-:W-:Y:S02]  /*03a0*/  UIADD3.X UR5, UPT, UPT, UR17, UR5, URZ, UP2, !UPT ;  /* 0x0000000511057290 */ /* 0x000fe400097fe4ff */
[----:B------:R-:W-:Y:S02]  /*03b0*/  UIMAD UR29, UR4, UR25, UR29 ;  /* 0x00000019041d72a4 */ /* 0x000fe4000f8e021d */
[----:B------:R-:W-:Y:S01]  /*03c0*/  IMAD R5, R0, R9, RZ ;  /* 0x0000000900057224 */ /* 0x000fe200078e02ff */
[----:B------:R-:W-:Y:S01]  /*03d0*/  IABS R0, UR10 ;  /* 0x0000000a00007c13 */ /* 0x000fe20008000000 */
[----:B----4-:R-:W-:-:S02]  /*03e0*/  ULEA UR8, UP3, UR9, UR14, 0x1 ;  /* 0x0000000e09087291 */ /* 0x010fc4000f8608ff */
[----:B------:R-:W-:Y:S01]  /*03f0*/  IMAD.HI.U32 R2, R3, R5, R2 ;  /* 0x0000000503027227 */ /* 0x000fe200078e0002 */
[----:B------:R-:W-:Y:S02]  /*0400*/  ULEA UR22, UP1, UR6, UR12, 0x1 ;  /* 0x0000000c06167291 */ /* 0x000fe4000f8208ff */
[----:B------:R-:W-:Y:S01]  /*0410*/  UIADD3.X UR23, UPT, UPT, UR17, UR23, URZ, UP0, !UPT ;  /* 0x0000001711177290 */ /* 0x000fe200087fe4ff */
[----:B------:R-:W0:Y:S02]  /*0420*/  LDCU.64 UR24, c[0x0][0x4a0] ;  /* 0x00009400ff1877ac */ /* 0x000e240008000a00 */
[----:B------:R-:W-:Y:S01]  /*0430*/  IMAD.HI.U32 R2, R2, R0, RZ ;  /* 0x0000000002027227 */ /* 0x000fe200078e00ff */
[----:B------:R-:W-:-:S04]  /*0440*/  ULEA.HI.X UR9, UR9, UR15, UR5, 0x1, UP3 ;  /* 0x0000000f09097291 */ /* 0x000fc800098f0c05 */
[----:B------:R-:W-:Y:S01]  /*0450*/  IADD3 R3, PT, PT, -R2, RZ, RZ ;  /* 0x000000ff02037210 */ /* 0x000fe20007ffe1ff */
[----:B------:R-:W2:Y:S04]  /*0460*/  LDCU.64 UR14, c[0x0][0x3d0] ;  /* 0x00007a00ff0e77ac */ /* 0x000ea80008000a00 */
[C---:B------:R-:W-:Y:S01]  /*0470*/  IMAD R0, R9.reuse, R3, R0 ;  /* 0x0000000309007224 */ /* 0x040fe200078e0200 */
[----:B------:R-:W-:Y:S02]  /*0480*/  ULEA.HI.X UR23, UR6, UR13, UR23, 0x1, UP1 ;  /* 0x0000000d06177291 */ /* 0x000fe400088f0c17 */
[----:B---3--:R-:W-:Y:S02]  /*0490*/  UIMAD.WIDE.U32 UR6, UR4, UR20, URZ ;  /* 0x00000014040672a5 */ /* 0x008fe4000f8e00ff */
[----:B------:R-:W-:Y:S01]  /*04a0*/  ISETP.GT.U32.AND P1, PT, R9, R0, PT ;  /* 0x000000000900720c */ /* 0x000fe20003f24070 */
[----:B------:R-:W-:-:S02]  /*04b0*/  USHF.R.U64 UR5, UR26, 0x1, UR27 ;  /* 0x000000011a057899 */ /* 0x000fc4000800121b */
[----:B------:R-:W-:Y:S01]  /*04c0*/  UIMAD UR7, UR4, UR21, UR7 ;  /* 0x00000015040772a4 */ /* 0x000fe2000f8e0207 */
[----:B------:R-:W3:Y:S01]  /*04d0*/  LDCU.64 UR20, c[0x0][0x4c0] ;  /* 0x00009800ff1477ac */ /* 0x000ee20008000a00 */
[----:B------:R-:W4:Y:S08]  /*04e0*/  LDCU.64 UR26, c[0x0][0x3c8] ;  /* 0x00007900ff1a77ac */ /* 0x000f300008000a00 */
[-C--:B------:R-:W-:Y:S01]  /*04f0*/  @!P1 IADD3 R0, PT, PT, R0, -R9.reuse, RZ ;  /* 0x8000000900009210 */ /* 0x080fe20007ffe0ff */
[----:B0-----:R-:W-:Y:S01]  /*0500*/  UIMAD.WIDE.U32 UR6, UR10, UR24, UR6 ;  /* 0x000000180a0672a5 */ /* 0x001fe2000f8e0006 */
[----:B------:R-:W-:Y:S01]  /*0510*/  @!P1 IADD3 R2, PT, PT, R2, 0x1, RZ ;  /* 0x0000000102029810 */ /* 0x000fe20007ffe0ff */
[----:B--2---:R-:W-:Y:S01]  /*0520*/  UIMAD.WIDE.U32 UR12, UR4, UR14, URZ ;  /* 0x0000000e040c72a5 */ /* 0x004fe2000f8e00ff */
[----:B------:R-:W-:Y:S01]  /*0530*/  ISETP.GE.U32.AND P0, PT, R0, R9, PT ;  /* 0x000000090000720c */ /* 0x000fe20003f06070 */
[----:B------:R-:W-:-:S02]  /*0540*/  UIMAD UR25, UR10, UR25, UR7 ;  /* 0x000000190a1972a4 */ /* 0x000fc4000f8e0207 */
[C---:B------:R-:W-:Y:S01]  /*0550*/  LOP3.LUT R0, R8.reuse, UR10, RZ, 0x3c, !PT ;  /* 0x0000000a08007c12 */ /* 0x040fe2000f8e3cff */
[----:B------:R-:W-:Y:S01]  /*0560*/  UIADD3 UR6, UP1, UPT, UR16, UR6, URZ ;  /* 0x0000000610067290 */ /* 0x000fe2000ff3e0ff */
[----:B------:R-:W-:Y:S01]  /*0570*/  ISETP.NE.AND P1, PT, R8, RZ, PT ;  /* 0x000000ff0800720c */ /* 0x000fe20003f25270 */
[----:B------:R-:W-:Y:S01]  /*0580*/  UIMAD UR13, UR4, UR15, UR13 ;  /* 0x0000000f040d72a4 */ /* 0x000fe2000f8e020d */
[----:B------:R-:W-:Y:S01]  /*0590*/  ISETP.GE.AND P2, PT, R0, RZ, PT ;  /* 0x000000ff0000720c */ /* 0x000fe20003f46270 */
[----:B------:R-:W0:Y:S01]  /*05a0*/  LDCU.64 UR14, c[0x0][0x3e8] ;  /* 0x00007d00ff0e77ac */ /* 0x000e220008000a00 */
[----:B------:R-:W-:-:S04]  /*05b0*/  UIADD3.X UR25, UPT, UPT, UR17, UR25, URZ, UP1, !UPT ;  /* 0x0000001911197290 */ /* 0x000fc80008ffe4ff */
[----:B------:R-:W-:Y:S01]  /*05c0*/  @P0 IADD3 R2, PT, PT, R2, 0x1, RZ ;  /* 0x0000000102020810 */ /* 0x000fe20007ffe0ff */
[----:B------:R-:W-:Y:S02]  /*05d0*/  ULEA UR24, UP1, UR6, UR34, 0x1 ;  /* 0x0000002206187291 */ /* 0x000fe4000f8208ff */
[----:B-1----:R-:W-:Y:S02]  /*05e0*/  UISETP.NE.U32.AND UP0, UPT, UR38, URZ, UPT ;  /* 0x000000ff2600728c */ /* 0x002fe4000bf05070 */
[----:B------:R-:W-:Y:S01]  /*05f0*/  @!P1 LOP3.LUT R8, RZ, R8, RZ, 0x33, !PT ;  /* 0x00000008ff089212 */ /* 0x000fe200078e33ff */
[----:B------:R-:W-:Y:S01]  /*0600*/  ULEA.HI.X UR25, UR6, UR35, UR25, 0x1, UP1 ;  /* 0x0000002306197291 */ /* 0x000fe200088f0c19 */
[----:B------:R-:W-:Y:S01]  /*0610*/  @!P2 IADD3 R2, PT, PT, -R2, RZ, RZ ;  /* 0x000000ff0202a210 */ /* 0x000fe20007ffe1ff */
[----:B------:R-:W1:Y:S03]  /*0620*/  LDCU.64 UR16, c[0x0][0x4e0] ;  /* 0x00009c00ff1077ac */ /* 0x000e660008000a00 */
[----:B------:R-:W-:Y:S01]  /*0630*/  R2UR UR30, R2 ;  /* 0x00000000021e72ca */ /* 0x000fe200000e0000 */
[----:B------:R-:W-:Y:S01]  /*0640*/  UISETP.NE.AND.EX UP0, UPT, UR39, URZ, UPT, UP0 ;  /* 0x000000ff2700728c */ /* 0x000fe2000bf05300 */
[----:B------:R-:W-:Y:S01]  /*0650*/  @!P1 R2UR UR30, R8 ;  /* 0x00000000081e92ca */ /* 0x000fe200000e0000 */
[----:B------:R-:W-:-:S02]  /*0660*/  UIMAD UR19, UR19, UR4, URZ ;  /* 0x00000004131372a4 */ /* 0x000fc4000f8e02ff */
[----:B------:R-:W-:-:S10]  /*0670*/  UIMAD UR18, UR18, UR4, URZ ;  /* 0x00000004121272a4 */ /* 0x000fd4000f8e02ff */
[----:B------:R-:W-:Y:S02]  /*0680*/  USHF.R.S32.HI UR37, URZ, 0x1f, UR30 ;  /* 0x0000001fff257899 */ /* 0x000fe4000801141e */
[----:B----4-:R-:W-:Y:S02]  /*0690*/  UIMAD.WIDE.U32 UR28, UR30, UR26, UR28 ;  /* 0x0000001a1e1c72a5 */ /* 0x010fe4000f8e001c */
[----:B---3--:R-:W-:Y:S02]  /*06a0*/  UIMAD UR34, UR37, UR20, URZ ;  /* 0x00000014252272a4 */ /* 0x008fe4000f8e02ff */
[----:B------:R-:W-:Y:S02]  /*06b0*/  UIMAD.WIDE.U32 UR6, UR30, UR20, URZ ;  /* 0x000000141e0672a5 */ /* 0x000fe4000f8e00ff */
[----:B------:R-:W-:Y:S02]  /*06c0*/  UIMAD UR42, UR30, UR21, UR34 ;  /* 0x000000151e2a72a4 */ /* 0x000fe4000f8e0222 */
[----:B------:R-:W-:Y:S01]  /*06d0*/  UIMAD UR34, UR37, UR26, URZ ;  /* 0x0000001a252272a4 */ /* 0x000fe2000f8e02ff */
[----:B------:R-:W2:Y:S03]  /*06e0*/  LDCU.64 UR20, c[0x0][0x448] ;  /* 0x00008900ff1477ac */ /* 0x000ea60008000a00 */
[----:B------:R-:W-:Y:S01]  /*06f0*/  UIMAD UR40, UR30, UR27, UR34 ;  /* 0x0000001b1e2872a4 */ /* 0x000fe2000f8e0222 */
[----:B------:R-:W3:Y:S01]  /*0700*/  LDCU.64 UR26, c[0x0][0x450] ;  /* 0x00008a00ff1a77ac */ /* 0x000ee20008000a00 */
[----:B0-----:R-:W-:-:S02]  /*0710*/  UIMAD UR36, UR37, UR14, URZ ;  /* 0x0000000e252472a4 */ /* 0x001fc4000f8e02ff */
[----:B------:R-:W-:Y:S02]  /*0720*/  UIMAD.WIDE.U32 UR34, UR30, UR14, UR12 ;  /* 0x0000000e1e2272a5 */ /* 0x000fe4000f8e000c */
[----:B------:R-:W-:Y:S02]  /*0730*/  UIMAD UR41, UR30, UR15, UR36 ;  /* 0x0000000f1e2972a4 */ /* 0x000fe4000f8e0224 */
[----:B------:R-:W-:Y:S02]  /*0740*/  ULEA UR36, UR31, 0xfffff000, 0xc ;  /* 0xfffff0001f247891 */ /* 0x000fe4000f8e60ff */
[----:B------:R-:W-:Y:S02]  /*0750*/  UIADD3 UR40, UPT, UPT, UR29, UR40, URZ ;  /* 0x000000281d287290 */ /* 0x000fe4000fffe0ff */
[----:B------:R-:W-:Y:S02]  /*0760*/  UIADD3 UR34, UP3, UPT, UR36, UR34, URZ ;  /* 0x0000002224227290 */ /* 0x000fe4000ff7e0ff */
[----:B------:R-:W-:-:S02]  /*0770*/  USHF.R.S32.HI UR38, URZ, 0x1f, UR36 ;  /* 0x0000001fff267899 */ /* 0x000fc40008011424 */
[----:B------:R-:W-:Y:S01]  /*0780*/  UIADD3 UR39, UP1, UPT, UR36, UR28, URZ ;  /* 0x0000001c24277290 */ /* 0x000fe2000ff3e0ff */
[----:B------:R-:W0:Y:S01]  /*0790*/  LDCU.64 UR14, c[0x0][0x538] ;  /* 0x0000a700ff0e77ac */ /* 0x000e220008000a00 */
[----:B---3--:R-:W-:Y:S02]  /*07a0*/  ULEA UR29, UP4, UR34, UR26, 0x1 ;  /* 0x0000001a221d7291 */ /* 0x008fe4000f8808ff */
[----:B------:R-:W-:Y:S01]  /*07b0*/  UIADD3 UR41, UPT, UPT, UR35, UR41, URZ ;  /* 0x0000002923297290 */ /* 0x000fe2000fffe0ff */
[----:B------:R-:W3:Y:S01]  /*07c0*/  @UP0 LDCU UR26, c[0x0][0x384] ;  /* 0x00007080ff1a07ac */ /* 0x000ee20008000800 */
[----:B--2---:R-:W-:Y:S02]  /*07d0*/  ULEA UR28, UP2, UR39, UR20, 0x1 ;  /* 0x00000014271c7291 */ /* 0x004fe4000f8408ff */
[----:B------:R-:W-:Y:S02]  /*07e0*/  UIADD3.X UR35, UPT, UPT, UR38, UR40, URZ, UP1, !UPT ;  /* 0x0000002826237290 */ /* 0x000fe40008ffe4ff */
[----:B------:R-:W-:-:S02]  /*07f0*/  UIADD3.X UR38, UPT, UPT, UR38, UR41, URZ, UP3, !UPT ;  /* 0x0000002926267290 */ /* 0x000fc40009ffe4ff */
[----:B-1----:R-:W-:Y:S02]  /*0800*/  UIMAD.WIDE.U32 UR12, UR30, UR16, URZ ;  /* 0x000000101e0c72a5 */ /* 0x002fe4000f8e00ff */
[----:B------:R-:W-:Y:S02]  /*0810*/  ULEA.HI.X UR35, UR39, UR21, UR35, 0x1, UP2 ;  /* 0x0000001527237291 */ /* 0x000fe400090f0c23 */
[----:B------:R-:W-:Y:S01]  /*0820*/  UIMAD UR16, UR37, UR16, URZ ;  /* 0x00000010251072a4 */ /* 0x000fe2000f8e02ff */
[----:B------:R-:W1:Y:S01]  /*0830*/  LDCU.64 UR20, c[0x0][0x540] ;  /* 0x0000a800ff1477ac */ /* 0x000e620008000a00 */
[----:B------:R-:W-:Y:S02]  /*0840*/  ULEA.HI.X UR34, UR34, UR27, UR38, 0x1, UP4 ;  /* 0x0000001b22227291 */ /* 0x000fe4000a0f0c26 */
[----:B------:R-:W-:Y:S01]  /*0850*/  UIADD3 UR7, UPT, UPT, UR7, UR42, URZ ;  /* 0x0000002a07077290 */ /* 0x000fe2000fffe0ff */
[----:B------:R-:W2:Y:S01]  /*0860*/  @UP0 LDCU UR27, c[0x0][0x38c] ;  /* 0x00007180ff1b07ac */ /* 0x000ea20008000800 */
[----:B------:R-:W-:-:S02]  /*0870*/  UIMAD UR30, UR30, UR17, UR16 ;  /* 0x000000111e1e72a4 */ /* 0x000fc4000f8e0210 */
[----:B------:R-:W-:Y:S01]  /*0880*/  UIMAD.WIDE.U32 UR16, UR4, UR11, UR6 ;  /* 0x0000000b041072a5 */ /* 0x000fe2000f8e0006 */
[----:B------:R-:W4:Y:S01]  /*0890*/  @UP0 LDCU.64 UR36, c[0x0][0x480] ;  /* 0x00009000ff2407ac */ /* 0x000f220008000a00 */
[----:B------:R-:W-:Y:S02]  /*08a0*/  UIADD3 UR13, UPT, UPT, UR13, UR30, URZ ;  /* 0x0000001e0d0d7290 */ /* 0x000fe4000fffe0ff */
[----:B0-----:R-:W-:Y:S02]  /*08b0*/  ULEA UR11, UP1, UR16, UR14, 0x3 ;  /* 0x0000000e100b7291 */ /* 0x001fe4000f8218ff */
[----:B---3--:R-:W-:Y:S02]  /*08c0*/  @UP0 UIMAD UR14, UR4, UR26, UR10 ;  /* 0x0000001a040e02a4 */ /* 0x008fe4000f8e020a */
[----:B------:R-:W-:Y:S02]  /*08d0*/  UIMAD.WIDE.U32 UR4, UR4, UR5, UR12 ;  /* 0x00000005040472a5 */ /* 0x000fe4000f8e000c */
[----:B------:R-:W-:-:S02]  /*08e0*/  UIADD3 UR6, UPT, UPT, UR17, UR19, URZ ;  /* 0x0000001311067290 */ /* 0x000fc4000fffe0ff */
[----:B------:R-:W-:Y:S02]  /*08f0*/  @UP0 UIMAD UR14, UR14, UR31, URZ ;  /* 0x0000001f0e0e02a4 */ /* 0x000fe4000f8e02ff */
[----:B------:R-:W-:Y:S02]  /*0900*/  UIADD3 UR5, UPT, UPT, UR5, UR18, URZ ;  /* 0x0000001205057290 */ /* 0x000fe4000fffe0ff */
[----:B------:R-:W-:Y:S02]  /*0910*/  ULEA.HI.X UR16, UR16, UR15, UR6, 0x3, UP1 ;  /* 0x0000000f10107291 */ /* 0x000fe400088f1c06 */
[----:B-1----:R-:W-:Y:S02]  /*0920*/  ULEA UR17, UP1, UR4, UR20, 0x3 ;  /* 0x0000001404117291 */ /* 0x002fe4000f8218ff */
[----:B--2---:R-:W-:Y:S02]  /*0930*/  @UP0 UIMAD UR14, UR14, UR27, URZ ;  /* 0x0000001b0e0e02a4 */ /* 0x004fe4000f8e02ff */
[----:B------:R-:W-:Y:S01]  /*0940*/  ULEA.HI.X UR20, UR4, UR21, UR5, 0x3, UP1 ;  /* 0x0000001504147291 */ /* 0x000fe200088f1c05 */
[----:B------:R-:W-:-:S02]  /*0950*/  UMOV UR6, URZ ;  /* 0x000000ff00067c82 */ /* 0x000fc40008000000 */
        /* <DEDUP_REMOVED lines=25> */
.L_x_6115:
        /* <DEDUP_REMOVED lines=86> */
.L_x_5986:
[----:B------:R-:W-:Y:S05]  /*1050*/  BSYNC.RECONVERGENT B0 ;  /* 0x0000000000007941 */ /* 0x000fea0003800200 */
.L_x_5985:
        /* <DEDUP_REMOVED lines=35> */
.L_x_5988:
[----:B------:R-:W-:Y:S05]  /*1290*/  BSYNC.RECONVERGENT B0 ;  /* 0x0000000000007941 */ /* 0x000fea0003800200 */
.L_x_5987:
        /* <DEDUP_REMOVED lines=35> */
.L_x_5990:
[----:B------:R-:W-:Y:S05]  /*14d0*/  BSYNC.RECONVERGENT B0 ;  /* 0x0000000000007941 */ /* 0x000fea0003800200 */
.L_x_5989:
        /* <DEDUP_REMOVED lines=35> */
.L_x_5992:
[----:B------:R-:W-:Y:S05]  /*1710*/  BSYNC.RECONVERGENT B0 ;  /* 0x0000000000007941 */ /* 0x000fea0003800200 */
.L_x_5991:
        /* <DEDUP_REMOVED lines=35> */
.L_x_5994:
[----:B------:R-:W-:Y:S05]  /*1950*/  BSYNC.RECONVERGENT B0 ;  /* 0x0000000000007941 */ /* 0x000fea0003800200 */
.L_x_5993:
        /* <DEDUP_REMOVED lines=35> */
.L_x_5996:
[----:B------:R-:W-:Y:S05]  /*1b90*/  BSYNC.RECONVERGENT B0 ;  /* 0x0000000000007941 */ /* 0x000fea0003800200 */
.L_x_5995:
        /* <DEDUP_REMOVED lines=35> */
.L_x_5998:
[----:B------:R-:W-:Y:S05]  /*1dd0*/  BSYNC.RECONVERGENT B0 ;  /* 0x0000000000007941 */ /* 0x000fea0003800200 */
.L_x_5997:
        /* <DEDUP_REMOVED lines=35> */
.L_x_6000:
[----:B------:R-:W-:Y:S05]  /*2010*/  BSYNC.RECONVERGENT B0 ;  /* 0x0000000000007941 */ /* 0x000fea0003800200 */
.L_x_5999:
        /* <DEDUP_REMOVED lines=35> */
.L_x_6002:
[----:B------:R-:W-:Y:S05]  /*2250*/  BSYNC.RECONVERGENT B0 ;  /* 0x0000000000007941 */ /* 0x000fea0003800200 */
.L_x_6001:
        /* <DEDUP_REMOVED lines=35> */
.L_x_6004:
[----:B------:R-:W-:Y:S05]  /*2490*/  BSYNC.RECONVERGENT B0 ;  /* 0x0000000000007941 */ /* 0x000fea0003800200 */
.L_x_6003:
        /* <DEDUP_REMOVED lines=34> */
.L_x_6006:
[----:B------:R-:W-:Y:S05]  /*26c0*/  BSYNC.RECONVERGENT B0 ;  /* 0x0000000000007941 */ /* 0x000fea0003800200 */
.L_x_6005:
        /* <DEDUP_REMOVED lines=32> */
.L_x_6008:
[----:B------:R-:W-:Y:S05]  /*28d0*/  BSYNC.RECONVERGENT B0 ;  /* 0x0000000000007941 */ /* 0x000fea0003800200 */
.L_x_6007:
        /* <DEDUP_REMOVED lines=32> */
.L_x_6010:
[----:B------:R-:W-:Y:S05]  /*2ae0*/  BSYNC.RECONVERGENT B0 ;  /* 0x0000000000007941 */ /* 0x000fea0003800200 */
.L_x_6009:
        /* <DEDUP_REMOVED lines=32> */
.L_x_6012:
[----:B------:R-:W-:Y:S05]  /*2cf0*/  BSYNC.RECONVERGENT B0 ;  /* 0x0000000000007941 */ /* 0x000fea0003800200 */
.L_x_6011:
        /* <DEDUP_REMOVED lines=32> */
.L_x_6014:
[----:B------:R-:W-:Y:S05]  /*2f00*/  BSYNC.RECONVERGENT B0 ;  /* 0x0000000000007941 */ /* 0x000fea0003800200 */
.L_x_6013:
        /* <DEDUP_REMOVED lines=32> */
.L_x_6016:
[----:B------:R-:W-:Y:S05]  /*3110*/  BSYNC.RECONVERGENT B0 ;  /* 0x0000000000007941 */ /* 0x000fea0003800200 */
.L_x_6015:
[----:B------:R-:W0:Y:S01]  /*3120*/  S2UR UR31, SR_CTAID.X ;  /* 0x00000000001f79c3 */ /* 0x000e220000002500 */
[----:B------:R-:W0:Y:S01]  /*3130*/  LDCU.128 UR12, c[0x0][0x410] ;  /* 0x00008200ff0c77ac */ /* 0x000e220008000c00 */
[----:B------:R-:W2:Y:S01]  /*3140*/  LDS.128 R20, [R117] ;  /* 0x0000000075147984 */ /* 0x000ea20000000c00 */
[----:B------:R-:W3:Y:S03]  /*3150*/  LDCU.64 UR36, c[0x0][0x488] ;  /* 0x00009100ff2477ac */ /* 0x000ee60008000a00 */
[----:B------:R-:W-:Y:S02]  /*3160*/  LDS.128 R16, [R117+0x10] ;  /* 0x0000100075107984 */ /* 0x000fe40000000c00 */
[----:B------:R-:W4:Y:S01]  /*3170*/  S2UR UR10, SR_CTAID.Y ;  /* 0x00000000000a79c3 */ /* 0x000f220000002600 */
[----:B------:R-:W-:Y:S01]  /*3180*/  USHF.L.U32 UR8, UR8, 0xb, URZ ;  /* 0x0000000b08087899 */ /* 0x000fe200080006ff */
[----:B------:R-:W-:-:S03]  /*3190*/  UMOV UR9, URZ ;  /* 0x000000ff00097c82 */ /* 0x000fc60008000000 */
[----:B0-----:R-:W-:-:S04]  /*31a0*/  UIMAD.WIDE.U32 UR34, UR31, UR12, UR8 ;  /* 0x0000000c1f2272a5 */ /* 0x001fc8000f8e0008 */
[----:B------:R-:W-:Y:S02]  /*31b0*/  UIMAD UR35, UR31, UR13, UR35 ;  /* 0x0000000d1f2372a4 */ /* 0x000fe4000f8e0223 */
[----:B----4-:R-:W-:Y:S02]  /*31c0*/  UIMAD UR13, UR10, UR15, URZ ;  /* 0x0000000f0a0d72a4 */ /* 0x010fe4000f8e02ff */
        /* <DEDUP_REMOVED lines=10> */
[----:B-1----:R-:W4:Y:S04]  /*3270*/  LDG.E.128 R36, desc[UR32][R12.64] ;  /* 0x000000200c247981 */ /* 0x002f28000c1e1d00 */
[----:B------:R-:W5:Y:S01]  /*3280*/  LDG.E.128 R48, desc[UR32][R12.64+0x200] ;  /* 0x000200200c307981 */ /* 0x000f62000c1e1d00 */
[----:B---3--:R-:W-:-:S04]  /*3290*/  UIMAD.WIDE.U32 UR34, UR31, UR12, UR8 ;  /* 0x0000000c1f2272a5 */ /* 0x008fc8000f8e0008 */
[----:B------:R-:W-:Y:S02]  /*32a0*/  UIMAD UR35, UR31, UR13, UR35 ;  /* 0x0000000d1f2372a4 */ /* 0x000fe4000f8e0223 */
[----:B------:R-:W-:Y:S02]  /*32b0*/  UIMAD UR13, UR10, UR15, URZ ;  /* 0x0000000f0a0d72a4 */ /* 0x000fe4000f8e02ff */
[----:B------:R-:W-:-:S04]  /*32c0*/  UIMAD.WIDE.U32 UR14, UR10, UR14, UR34 ;  /* 0x0000000e0a0e72a5 */ /* 0x000fc8000f8e0022 */
[----:B------:R-:W-:Y:S02]  /*32d0*/  UIADD3 UR13, UPT, UPT, UR15, UR13, URZ ;  /* 0x0000000d0f0d7290 */ /* 0x000fe4000fffe0ff */
[----:B0-----:R-:W-:Y:S01]  /*32e0*/  ULEA UR12, UP0, UR14, UR36, 0x1 ;  /* 0x000000240e0c7291 */ /* 0x001fe2000f8008ff */
[----:B--2---:R-:W-:Y:S01]  /*32f0*/  HADD2.F32 R58, -RZ, R22.H1_H1 ;  /* 0x30000016ff3a7230 */ /* 0x004fe20000004100 */
[----:B------:R-:W0:Y:S02]  /*3300*/  LDCU.64 UR34, c[0x0][0x510] ;  /* 0x0000a200ff2277ac */ /* 0x000e240008000a00 */
[----:B------:R-:W-:Y:S02]  /*3310*/  ULEA.HI.X UR14, UR14, UR37, UR13, 0x1, UP0 ;  /* 0x000000250e0e7291 */ /* 0x000fe400080f0c0d */
[----:B------:R-:W-:Y:S01]  /*3320*/  MOV R32, UR12 ;  /* 0x0000000c00207c02 */ /* 0x000fe20008000f00 */
[----:B------:R-:W1:Y:S03]  /*3330*/  LDCU.64 UR36, c[0x0][0x558] ;  /* 0x0000ab00ff2477ac */ /* 0x000e660008000a00 */
[----:B------:R-:W-:-:S03]  /*3340*/  MOV R33, UR14 ;  /* 0x0000000e00217c02 */ /* 0x000fc60008000f00 */
[----:B------:R-:W-:Y:S02]  /*3350*/  IMAD.WIDE.U32 R32, R2, 0x10, R32 ;  /* 0x0000001002207825 */ /* 0x000fe400078e0020 */
[----:B------:R-:W2:Y:S01]  /*3360*/  LDCU.64 UR14, c[0x0][0x508] ;  /* 0x0000a100ff0e77ac */ /* 0x000ea20008000a00 */
[----:B----4-:R-:W-:Y:S04]  /*3370*/  STS.128 [R118], R36 ;  /* 0x0000002476007388 */ /* 0x010fe80000000c00 */
[----:B-----5:R-:W-:Y:S01]  /*3380*/  STS.128 [R118+0x200], R48 ;  /* 0x0002003076007388 */ /* 0x020fe20000000c00 */
[----:B------:R-:W-:-:S03]  /*3390*/  NOP ;  /* 0x0000000000007918 */ /* 0x000fc60000000000 */
[----:B------:R-:W3:Y:S04]  /*33a0*/  LDS.128 R52, [R117] ;  /* 0x0000000075347984 */ /* 0x000ee80000000c00 */
[----:B------:R-:W4:Y:S01]  /*33b0*/  LDS.128 R12, [R117+0x10] ;  /* 0x00001000750c7984 */ /* 0x000f220000000c00 */
[----:B------:R-:W-:Y:S06]  /*33c0*/  BAR.SYNC.DEFER_BLOCKING 0x0 ;  /* 0x0000000000007b1d */ /* 0x000fec0000010000 */
[----:B------:R-:W5:Y:S04]  /*33d0*/  LDG.E.128 R24, desc[UR32][R32.64] ;  /* 0x0000002020187981 */ /* 0x000f68000c1e1d00 */
[----:B------:R1:W5:Y:S01]  /*33e0*/  LDG.E.128 R28, desc[UR32][R32.64+0x200] ;  /* 0x00020020201c7981 */ /* 0x000362000c1e1d00 */
        /* <DEDUP_REMOVED lines=22> */
[----:B------:R-:W-:Y:S01]  /*3550*/  HADD2.F32 R39, -RZ, R13.H1_H1 ;  /* 0x3000000dff277230 */ /* 0x000fe20000004100 */
[----:B------:R-:W-:Y:S01]  /*3560*/  UIADD3 UR14, UPT, UPT, UR13, UR14, URZ ;  /* 0x0000000e0d0e7290 */ /* 0x000fe2000fffe0ff */
[----:B------:R-:W-:Y:S02]  /*3570*/  HADD2.F32 R99, -RZ, R8.H1_H1 ;  /* 0x30000008ff637230 */ /* 0x000fe40000004100 */
[----:B------:R-:W-:Y:S01]  /*3580*/  FMUL.FTZ R37, R34, -1.4426950216293334961 ;  /* 0xbfb8aa3b22257820 */ /* 0x000fe20000410000 */
[----:B------:R-:W-:Y:S01]  /*3590*/  ULEA UR13, UP0, UR12, UR36, 0x1 ;  /* 0x000000240c0d7291 */ /* 0x000fe2000f8008ff */
[----:B------:R0:W4:Y:S01]  /*35a0*/  MUFU.EX2 R49, R35 ;  /* 0x0000002300317308 */ /* 0x0001220000000800 */
[----:B-1----:R-:W-:Y:S01]  /*35b0*/  FMUL.FTZ R3, R46, -1.4426950216293334961 ;  /* 0xbfb8aa3b2e037820 */ /* 0x002fe20000410000 */
[----:B------:R-:W-:Y:S01]  /*35c0*/  FMUL.FTZ R57, R39, -1.4426950216293334961 ;  /* 0xbfb8aa3b27397820 */ /* 0x000fe20000410000 */
[----:B--2---:R-:W-:Y:S01]  /*35d0*/  FADD.FTZ R48, R48, 1 ;  /* 0x3f80000030307421 */ /* 0x004fe20000010000 */
[----:B------:R-:W-:Y:S01]  /*35e0*/  ULEA.HI.X UR12, UR12, UR37, UR14, 0x1, UP0 ;  /* 0x000000250c0c7291 */ /* 0x000fe200080f0c0e */
[--C-:B------:R-:W-:Y:S01]  /*35f0*/  HADD2.F32 R98, -RZ, R9.reuse.H0_H0 ;  /* 0x20000009ff627230 */ /* 0x100fe20000004100 */
[----:B------:R-:W1:Y:S01]  /*3600*/  LDCU.64 UR34, c[0x0][0x490] ;  /* 0x00009200ff2277ac */ /* 0x000e620008000a00 */
[----:B------:R-:W-:Y:S01]  /*3610*/  HADD2.F32 R97, -RZ, R9.H1_H1 ;  /* 0x30000009ff617230 */ /* 0x000fe20000004100 */
[----:B------:R2:W1:Y:S01]  /*3620*/  MUFU.EX2 R50, R32 ;  /* 0x0000002000327308 */ /* 0x0004620000000800 */
[----:B0-----:R-:W-:-:S02]  /*3630*/  HADD2.F32 R35, -RZ, R13.H0_H0 ;  /* 0x2000000dff237230 */ /* 0x001fc40000004100 */
[----:B---3--:R-:W-:Y:S01]  /*3640*/  FADD.FTZ R47, R47, 1 ;  /* 0x3f8000002f2f7421 */ /* 0x008fe20000010000 */
[----:B------:R-:W-:Y:S01]  /*3650*/  MOV R8, UR13 ;  /* 0x0000000d00087c02 */ /* 0x000fe20008000f00 */
[----:B------:R-:W-:Y:S01]  /*3660*/  HADD2.F32 R96, -RZ, R10.H0_H0 ;  /* 0x2000000aff607230 */ /* 0x000fe20000004100 */
[----:B------:R-:W-:Y:S01]  /*3670*/  MOV R9, UR12 ;  /* 0x0000000c00097c02 */ /* 0x000fe20008000f00 */
[----:B------:R-:W-:Y:S01]  /*3680*/  FMUL.FTZ R13, R35, -1.4426950216293334961 ;  /* 0xbfb8aa3b230d7820 */ /* 0x000fe20000410000 */
[----:B------:R0:W3:Y:S01]  /*3690*/  MUFU.EX2 R51, R3 ;  /* 0x0000000300337308 */ /* 0x0000e20000000800 */
[----:B--2---:R-:W-:Y:S02]  /*36a0*/  HADD2.F32 R32, -RZ, R12.H1_H1 ;  /* 0x3000000cff207230 */ /* 0x004fe40000004100 */
[----:B------:R-:W-:Y:S01]  /*36b0*/  FMUL.FTZ R12, R38, -1.4426950216293334961 ;  /* 0xbfb8aa3b260c7820 */ /* 0x000fe20000410000 */
[----:B----4-:R-:W-:Y:S01]  /*36c0*/  FADD.FTZ R49, R49, 1 ;  /* 0x3f80000031317421 */ /* 0x010fe20000010000 */
[----:B------:R-:W-:-:S04]  /*36d0*/  IMAD.WIDE.U32 R8, R2, 0x10, R8 ;  /* 0x0000001002087825 */ /* 0x000fc800078e0008 */
[----:B------:R-:W-:Y:S01]  /*36e0*/  FMUL.FTZ R56, R32, -1.4426950216293334961 ;  /* 0xbfb8aa3b20387820 */ /* 0x000fe20000410000 */
[----:B------:R2:W4:Y:S01]  /*36f0*/  MUFU.EX2 R52, R36 ;  /* 0x0000002400347308 */ /* 0x0005220000000800 */
[----:B0-----:R-:W-:Y:S02]  /*3700*/  HADD2.F32 R3, -RZ, R14.H1_H1 ;  /* 0x3000000eff037230 */ /* 0x001fe40000004100 */
        /* <DEDUP_REMOVED lines=14> */
[----:B------:R1:W-:Y:S01]  /*37f0*/  MUFU.EX2 R60, R13 ;  /* 0x0000000d003c7308 */ /* 0x0003e20000000800 */
[----:B0-----:R-:W-:Y:S01]  /*3800*/  FMUL.FTZ R12, R37, -1.4426950216293334961 ;  /* 0xbfb8aa3b250c7820 */ /* 0x001fe20000410000 */
[----:B---3--:R-:W-:-:S06]  /*3810*/  FADD.FTZ R54, R54, 1 ;  /* 0x3f80000036367421 */ /* 0x008fcc0000010000 */
[----:B------:R-:W0:Y:S01]  /*3820*/  MUFU.EX2 R74, R12 ;  /* 0x0000000c004a7308 */ /* 0x000e220000000800 */
[----:B-1----:R-:W-:Y:S01]  /*3830*/  FMUL.FTZ R13, R36, -1.4426950216293334961 ;  /* 0xbfb8aa3b240d7820 */ /* 0x002fe20000410000 */
[----:B----4-:R-:W-:-:S06]  /*3840*/  FADD.FTZ R55, R55, 1 ;  /* 0x3f80000037377421 */ /* 0x010fcc0000010000 */
[----:B------:R-:W1:Y:S08]  /*3850*/  MUFU.EX2 R76, R14 ;  /* 0x0000000e004c7308 */ /* 0x000e700000000800 */
[----:B------:R-:W-:Y:S01]  /*3860*/  MUFU.EX2 R79, R13 ;  /* 0x0000000d004f7308 */ /* 0x000fe20000000800 */
[----:B0-----:R-:W-:-:S07]  /*3870*/  FADD.FTZ R74, R74, 1 ;  /* 0x3f8000004a4a7421 */ /* 0x001fce0000010000 */
[----:B------:R-:W-:Y:S01]  /*3880*/  MUFU.EX2 R80, R15 ;  /* 0x0000000f00507308 */ /* 0x000fe20000000800 */
[----:B-1----:R-:W-:-:S07]  /*3890*/  FADD.FTZ R76, R76, 1 ;  /* 0x3f8000004c4c7421 */ /* 0x002fce0000010000 */
[----:B------:R0:W1:Y:S08]  /*38a0*/  MUFU.EX2 R59, R56 ;  /* 0x00000038003b7308 */ /* 0x0000700000000800 */
[----:B------:R2:W3:Y:S01]  /*38b0*/  MUFU.EX2 R62, R57 ;  /* 0x00000039003e7308 */ /* 0x0004e20000000800 */
[----:B0-----:R-:W-:-:S07]  /*38c0*/  HADD2.F32 R56, -RZ, R21.H0_H0 ;  /* 0x20000015ff387230 */ /* 0x001fce0000004100 */
[----:B------:R0:W-:Y:S01]  /*38d0*/  MUFU.RCP R61, R47 ;  /* 0x0000002f003d7308 */ /* 0x0001e20000001000 */
[----:B-1----:R-:W-:Y:S01]  /*38e0*/  FADD.FTZ R59, R59, 1 ;  /* 0x3f8000003b3b7421 */ /* 0x002fe20000010000 */
[----:B--2---:R-:W-:Y:S02]  /*38f0*/  HADD2.F32 R57, -RZ, R21.H1_H1 ;  /* 0x30000015ff397230 */ /* 0x004fe40000004100 */
[----:B------:R-:W-:-:S04]  /*3900*/  HADD2.F32 R21, -RZ, R17.H0_H0 ;  /* 0x20000011ff157230 */ /* 0x000fc80000004100 */
[----:B------:R1:W-:Y:S01]  /*3910*/  MUFU.RCP R66, R48 ;  /* 0x0000003000427308 */ /* 0x0003e20000001000 */
[----:B0-----:R-:W-:-:S07]  /*3920*/  HADD2.F32 R47, -RZ, R20.H1_H1 ;  /* 0x30000014ff2f7230 */ /* 0x001fce0000004100 */
[----:B------:R3:W-:Y:S01]  /*3930*/  MUFU.RCP R67, R49 ;  /* 0x0000003100437308 */ /* 0x0007e20000001000 */
[----:B-1----:R-:W-:Y:S02]  /*3940*/  HADD2.F32 R48, -RZ, R20.H0_H0 ;  /* 0x20000014ff307230 */ /* 0x002fe40000004100 */
[----:B------:R-:W-:-:S05]  /*3950*/  HADD2.F32 R20, -RZ, R18.H0_H0 ;  /* 0x20000012ff147230 */ /* 0x000fca0000004100 */
[----:B------:R-:W-:Y:S01]  /*3960*/  MUFU.RCP R77, R59 ;  /* 0x0000003b004d7308 */ /* 0x000fe20000001000 */
[----:B---3--:R-:W-:-:S07]  /*3970*/  FADD.FTZ R49, R62, 1 ;  /* 0x3f8000003e317421 */ /* 0x008fce0000010000 */
[----:B------:R-:W0:Y:S08]  /*3980*/  MUFU.RCP R70, R50 ;  /* 0x0000003200467308 */ /* 0x000e300000001000 */
[----:B------:R-:W1:Y:S08]  /*3990*/  MUFU.RCP R69, R51 ;  /* 0x0000003300457308 */ /* 0x000e700000001000 */
[----:B------:R-:W-:Y:S01]  /*39a0*/  MUFU.RCP R72, R52 ;  /* 0x0000003400487308 */ /* 0x000fe20000001000 */
[----:B0-----:R-:W-:-:S04]  /*39b0*/  FADD.FTZ R50, -R70, 1 ;  /* 0x3f80000046327421 */ /* 0x001fc80000010100 */
[C---:B------:R-:W-:Y:S01]  /*39c0*/  FFMA.FTZ R50, R45.reuse, R50, 1 ;  /* 0x3f8000002d327423 */ /* 0x040fe20000010032 */
[----:B------:R-:W-:Y:S02]  /*39d0*/  FMUL.FTZ R45, R45, R70 ;  /* 0x000000462d2d7220 */ /* 0x000fe40000410000 */
[----:B------:R-:W0:Y:S01]  /*39e0*/  MUFU.RCP R71, R53 ;  /* 0x0000003500477308 */ /* 0x000e220000001000 */
[----:B-1----:R-:W-:-:S04]  /*39f0*/  FADD.FTZ R51, -R69, 1 ;  /* 0x3f80000045337421 */ /* 0x002fc80000010100 */
[C---:B------:R-:W-:Y:S01]  /*3a00*/  FFMA.FTZ R51, R46.reuse, R51, 1 ;  /* 0x3f8000002e337423 */ /* 0x040fe20000010033 */
[----:B------:R-:W-:Y:S02]  /*3a10*/  FMUL.FTZ R46, R46, R69 ;  /* 0x000000452e2e7220 */ /* 0x000fe40000410000 */
[----:B------:R-:W-:Y:S08]  /*3a20*/  MUFU.RCP R82, R49 ;  /* 0x0000003100527308 */ /* 0x000ff00000001000 */
[----:B------:R-:W-:Y:S01]  /*3a30*/  MUFU.RCP R75, R55 ;  /* 0x00000037004b7308 */ /* 0x000fe20000001000 */
[----:B0-----:R-:W-:-:S04]  /*3a40*/  FADD.FTZ R53, -R71, 1 ;  /* 0x3f80000047357421 */ /* 0x001fc80000010100 */
[C---:B------:R-:W-:Y:S01]  /*3a50*/  FFMA.FTZ R53, R34.reuse, R53, 1 ;  /* 0x3f80000022357423 */ /* 0x040fe20000010035 */
[----:B------:R-:W-:Y:S02]  /*3a60*/  FMUL.FTZ R34, R34, R71 ;  /* 0x0000004722227220 */ /* 0x000fe40000410000 */
[----:B------:R-:W0:Y:S08]  /*3a70*/  MUFU.RCP R73, R54 ;  /* 0x0000003600497308 */ /* 0x000e300000001000 */
[----:B------:R-:W-:Y:S08]  /*3a80*/  MUFU.RCP R86, R74 ;  /* 0x0000004a00567308 */ /* 0x000ff00000001000 */
[----:B------:R-:W-:Y:S01]  /*3a90*/  MUFU.RCP R92, R76 ;  /* 0x0000004c005c7308 */ /* 0x000fe20000001000 */
[----:B0-----:R-:W-:-:S04]  /*3aa0*/  FADD.FTZ R55, -R73, 1 ;  /* 0x3f80000049377421 */ /* 0x001fc80000010100 */
[C---:B------:R-:W-:Y:S01]  /*3ab0*/  FFMA.FTZ R55, R40.reuse, R55, 1 ;  /* 0x3f80000028377423 */ /* 0x040fe20000010037 */
[----:B------:R-:W-:Y:S01]  /*3ac0*/  FMUL.FTZ R40, R40, R73 ;  /* 0x0000004928287220 */ /* 0x000fe20000410000 */
[----:B-----5:R0:W-:Y:S04]  /*3ad0*/  STS.128 [R118], R24 ;  /* 0x0000001876007388 */ /* 0x0201e80000000c00 */
[----:B------:R1:W-:Y:S01]  /*3ae0*/  STS.128 [R118+0x200], R28 ;  /* 0x0002001c76007388 */ /* 0x0003e20000000c00 */
[----:B------:R-:W-:-:S03]  /*3af0*/  NOP ;  /* 0x0000000000007918 */ /* 0x000fc60000000000 */
[----:B------:R-:W2:Y:S01]  /*3b00*/  LDS.128 R12, [R117] ;  /* 0x00000000750c7984 */ /* 0x000ea20000000c00 */
[----:B0-----:R-:W-:Y:S02]  /*3b10*/  HADD2.F32 R27, -RZ, R16.H0_H0 ;  /* 0x20000010ff1b7230 */ /* 0x001fe40000004100 */
[----:B------:R-:W-:Y:S02]  /*3b20*/  HADD2.F32 R25, -RZ, R22.H0_H0 ;  /* 0x20000016ff197230 */ /* 0x000fe40000004100 */
[----:B-1----:R-:W-:Y:S02]  /*3b30*/  HADD2.F32 R28, -RZ, R16.H1_H1 ;  /* 0x30000010ff1c7230 */ /* 0x002fe40000004100 */
[----:B------:R-:W-:Y:S01]  /*3b40*/  FADD.FTZ R16, R60, 1 ;  /* 0x3f8000003c107421 */ /* 0x000fe20000010000 */
[--C-:B------:R-:W-:Y:S02]  /*3b50*/  HADD2.F32 R26, -RZ, R23.reuse.H0_H0 ;  /* 0x20000017ff1a7230 */ /* 0x100fe40000004100 */
[----:B------:R-:W-:Y:S01]  /*3b60*/  HADD2.F32 R29, -RZ, R23.H1_H1 ;  /* 0x30000017ff1d7230 */ /* 0x000fe20000004100 */
[----:B------:R0:W1:Y:S01]  /*3b70*/  MUFU.RCP R78, R16 ;  /* 0x00000010004e7308 */ /* 0x0000620000001000 */
        /* <DEDUP_REMOVED lines=11> */
[----:B0-----:R-:W-:Y:S01]  /*3c30*/  FMUL.FTZ R16, R61, R12 ;  /* 0x0000000c3d107220 */ /* 0x001fe20000410000 */
        /* <DEDUP_REMOVED lines=11> */
[----:B------:R-:W0:Y:S01]  /*3cf0*/  LDS.128 R12, [R117+0x10] ;  /* 0x00001000750c7984 */ /* 0x000e220000000c00 */
        /* <DEDUP_REMOVED lines=22> */
[----:B------:R-:W-:Y:S01]  /*3e60*/  FADD.FTZ R49, R79, 1 ;  /* 0x3f8000004f317421 */ /* 0x000fe20000010000 */
[----:B------:R-:W-:Y:S01]  /*3e70*/  FADD.FTZ R53, R80, 1 ;  /* 0x3f80000050357421 */ /* 0x000fe20000010000 */
[----:B------:R-:W-:Y:S01]  /*3e80*/  FMUL.FTZ R43, R43, R66 ;  /* 0x000000422b2b7220 */ /* 0x000fe20000410000 */
[----:B------:R-:W-:Y:S01]  /*3e90*/  FMUL.FTZ R42, R42, R67 ;  /* 0x000000432a2a7220 */ /* 0x000fe20000410000 */
[----:B------:R2:W3:Y:S01]  /*3ea0*/  MUFU.RCP R93, R49 ;  /* 0x00000031005d7308 */ /* 0x0004e20000001000 */
[----:B------:R-:W-:Y:S01]  /*3eb0*/  FMUL.FTZ R33, R33, R72 ;  /* 0x0000004821217220 */ /* 0x000fe20000410000 */
[----:B------:R-:W-:Y:S01]  /*3ec0*/  FMUL.FTZ R66, R47, R43 ;  /* 0x0000002b2f427220 */ /* 0x000fe20000410000 */
[----:B------:R-:W-:Y:S01]  /*3ed0*/  FMUL.FTZ R61, R56, R42 ;  /* 0x0000002a383d7220 */ /* 0x000fe20000410000 */
[----:B------:R-:W-:Y:S01]  /*3ee0*/  FMUL.FTZ R56, R57, R45 ;  /* 0x0000002d39387220 */ /* 0x000fe20000410000 */
[----:B------:R-:W-:Y:S01]  /*3ef0*/  FMUL.FTZ R57, R25, R46 ;  /* 0x0000002e19397220 */ /* 0x000fe20000410000 */
[----:B------:R-:W-:Y:S01]  /*3f00*/  FMUL.FTZ R58, R58, R33 ;  /* 0x000000213a3a7220 */ /* 0x000fe20000410000 */
[----:B------:R-:W-:Y:S01]  /*3f10*/  FMUL.FTZ R67, R26, R34 ;  /* 0x000000221a437220 */ /* 0x000fe20000410000 */
[----:B------:R4:W5:Y:S01]  /*3f20*/  MUFU.RCP R120, R53 ;  /* 0x0000003500787308 */ /* 0x0009620000001000 */
[----:B------:R-:W-:Y:S01]  /*3f30*/  FMUL.FTZ R70, R29, R40 ;  /* 0x000000281d467220 */ /* 0x000fe20000410000 */
[----:B0-----:R-:W-:-:S02]  /*3f40*/  HADD2.F32 R74, -RZ, R12.H0_H0 ;  /* 0x2000000cff4a7230 */ /* 0x001fc40000004100 */
[----:B------:R-:W-:Y:S02]  /*3f50*/  HADD2.F32 R76, -RZ, R12.H1_H1 ;  /* 0x3000000cff4c7230 */ /* 0x000fe40000004100 */
[----:B-1----:R-:W-:Y:S01]  /*3f60*/  FADD.FTZ R12, -R78, 1 ;  /* 0x3f8000004e0c7421 */ /* 0x002fe20000010100 */
        /* <DEDUP_REMOVED lines=8> */
[----:B--2---:R-:W-:Y:S01]  /*3ff0*/  FMUL.FTZ R49, R21, R79 ;  /* 0x0000004f15317220 */ /* 0x004fe20000410000 */
[--C-:B------:R-:W-:Y:S02]  /*4000*/  HADD2.F32 R94, -RZ, R15.reuse.H0_H0 ;  /* 0x2000000fff5e7230 */ /* 0x100fe40000004100 */
[----:B------:R-:W-:Y:S01]  /*4010*/  FFMA.FTZ R13, R38, R13, 1 ;  /* 0x3f800000260d7423 */ /* 0x000fe2000001000d */
[----:B------:R-:W-:Y:S02]  /*4020*/  HADD2.F32 R95, -RZ, R15.H1_H1 ;  /* 0x3000000fff5f7230 */ /* 0x000fe40000004100 */
[----:B------:R-:W-:Y:S01]  /*4030*/  FFMA.FTZ R84, R39, R14, 1 ;  /* 0x3f80000027547423 */ /* 0x000fe2000001000e */
[----:B------:R-:W-:Y:S01]  /*4040*/  FMUL.FTZ R12, R75, R12 ;  /* 0x0000000c4b0c7220 */ /* 0x000fe20000410000 */
[----:B----4-:R-:W-:Y:S01]  /*4050*/  FMUL.FTZ R53, R78, R49 ;  /* 0x000000314e357220 */ /* 0x010fe20000410000 */
        /* <DEDUP_REMOVED lines=8> */
[----:B---3--:R-:W-:Y:S01]  /*40e0*/  FADD.FTZ R13, -R93, 1 ;  /* 0x3f8000005d0d7421 */ /* 0x008fe20000010100 */
[----:B-----5:R-:W-:Y:S01]  /*40f0*/  FADD.FTZ R80, -R120, 1 ;  /* 0x3f80000078507421 */ /* 0x020fe20000010100 */
[----:B------:R-:W-:Y:S01]  /*4100*/  FMUL.FTZ R54, R14, R15 ;  /* 0x0000000f0e367220 */ /* 0x000fe20000410000 */
[----:B------:R-:W-:Y:S01]  /*4110*/  FMUL.FTZ R84, R83, R84 ;  /* 0x0000005453547220 */ /* 0x000fe20000410000 */
[----:B------:R-:W-:Y:S01]  /*4120*/  FFMA.FTZ R89, R36, R13, 1 ;  /* 0x3f80000024597423 */ /* 0x000fe2000001000d */
[----:B------:R-:W-:Y:S01]  /*4130*/  FFMA.FTZ R91, R41, R80, 1 ;  /* 0x3f800000295b7423 */ /* 0x000fe20000010050 */
[----:B------:R-:W-:Y:S01]  /*4140*/  FADD.FTZ R12, -R86, 1 ;  /* 0x3f800000560c7421 */ /* 0x000fe20000010100 */
        /* <DEDUP_REMOVED lines=16> */
[----:B------:R-:W-:Y:S01]  /*4250*/  HADD2.F32 R90, -RZ, R11.H0_H0 ;  /* 0x2000000bff5a7230 */ /* 0x000fe20000004100 */
        /* <DEDUP_REMOVED lines=11> */
[----:B------:R-:W-:Y:S01]  /*4310*/  HADD2.F32 R53, -RZ, R5.H1_H1 ;  /* 0x30000005ff357230 */ /* 0x000fe20000004100 */
[----:B------:R-:W-:Y:S01]  /*4320*/  F2FP.F16.F32.PACK_AB R19, R91, R88 ;  /* 0x000000585b13723e */ /* 0x000fe200000000ff */
[----:B------:R-:W-:-:S02]  /*4330*/  HADD2.F32 R88, -RZ, R4.H0_H0 ;  /* 0x20000004ff587230 */ /* 0x000fc40000004100 */
[----:B------:R-:W-:Y:S01]  /*4340*/  FMUL.FTZ R38, R38, R75 ;  /* 0x0000004b26267220 */ /* 0x000fe20000410000 */
[----:B------:R-:W-:Y:S02]  /*4350*/  HADD2.F32 R52, -RZ, R6.H0_H0 ;  /* 0x20000006ff347230 */ /* 0x000fe40000004100 */
[----:B------:R-:W-:Y:S01]  /*4360*/  FMUL.FTZ R77, R32, R77 ;  /* 0x0000004d204d7220 */ /* 0x000fe20000410000 */
[----:B------:R-:W-:Y:S02]  /*4370*/  HADD2.F32 R49, -RZ, R7.H1_H1 ;  /* 0x30000007ff317230 */ /* 0x000fe40000004100 */
[----:B------:R-:W-:Y:S01]  /*4380*/  FMUL.FTZ R78, R35, R78 ;  /* 0x0000004e234e7220 */ /* 0x000fe20000410000 */
[----:B------:R-:W-:Y:S02]  /*4390*/  HADD2.F32 R91, -RZ, R10.H1_H1 ;  /* 0x3000000aff5b7230 */ /* 0x000fe40000004100 */
        /* <DEDUP_REMOVED lines=9> */
[----:B------:R-:W-:Y:S01]  /*4430*/  STS.128 [R117], R12 ;  /* 0x0000000c75007388 */ /* 0x000fe20000000c00 */
[----:B------:R-:W-:Y:S01]  /*4440*/  FMUL.FTZ R80, R30, R39 ;  /* 0x000000271e507220 */ /* 0x000fe20000410000 */
[----:B------:R-:W-:Y:S01]  /*4450*/  FMUL.FTZ R73, R20, R37 ;  /* 0x0000002514497220 */ /* 0x000fe20000410000 */
[----:B------:R-:W-:Y:S01]  /*4460*/  FMUL.FTZ R82, R24, R3 ;  /* 0x0000000318527220 */ /* 0x000fe20000410000 */
[----:B------:R0:W-:Y:S01]  /*4470*/  STS.128 [R117+0x10], R16 ;  /* 0x0000101075007388 */ /* 0x0001e20000000c00 */
[----:B------:R-:W-:-:S03]  /*4480*/  NOP ;  /* 0x0000000000007918 */ /* 0x000fc60000000000 */
[----:B------:R-:W1:Y:S01]  /*4490*/  LDS.128 R12, [R118] ;  /* 0x00000000760c7984 */ /* 0x000e620000000c00 */
[----:B------:R-:W-:Y:S01]  /*44a0*/  FMUL.FTZ R75, R22, R93 ;  /* 0x0000005d164b7220 */ /* 0x000fe20000410000 */
[----:B------:R-:W-:Y:S02]  /*44b0*/  FMUL.FTZ R84, R23, R120 ;  /* 0x0000007817547220 */ /* 0x000fe40000410000 */
[----:B------:R-:W2:Y:S01]  /*44c0*/  LDS.128 R4, [R118+0x200] ;  /* 0x0002000076047984 */ /* 0x000ea20000000c00 */
        /* <DEDUP_REMOVED lines=50> */
.L_x_6017:
        /* <DEDUP_REMOVED lines=42> */
[----:B------:R-:W-:Y:S01]  /*4a90*/  FADD.FTZ R16, R16, R16 ;  /* 0x0000001010107221 */ /* 0x000fe20000010000 */
[----:B0-----:R-:W-:Y:S01]  /*4aa0*/  FADD.FTZ R15, R66, R66 ;  /* 0x00000042420f7221 */ /* 0x001fe20000010000 */
        /* <DEDUP_REMOVED lines=26> */
.L_x_6114:
        /* <DEDUP_REMOVED lines=316> */
.L_x_6020:
[----:B------:R-:W-:-:S06]  /*6010*/  LEA R76, R120, UR30, 0x3 ;  /* 0x0000001e784c7c11 */ /* 0x000fcc000f8e18ff */
[----:B------:R-:W0:Y:S02]  /*6020*/  LDS.64 R76, [R76+0xea88] ;  /* 0x00ea88004c4c7984 */ /* 0x000e240000000a00 */
.L_x_6021:
[----:B------:R-:W-:Y:S05]  /*6030*/  BSYNC.RECONVERGENT B0 ;  /* 0x0000000000007941 */ /* 0x000fea0003800200 */
.L_x_6019:
        /* <DEDUP_REMOVED lines=305> */
.L_x_6141:
        /* <DEDUP_REMOVED lines=13> */
.L_x_6144:
[----:B------:R-:W-:-:S03]  /*7420*/  UMOV UR9, 0xffffffff ;  /* 0xffffffff00097882 */ /* 0x000fc60000000000 */
[----:B------:R-:W-:Y:S05]  /*7430*/  BRA.DIV UR9, `(.L_x_6025) ;  /* 0x0000008209487947 */ /* 0x000fea000b800000 */
.L_x_6147:
[----:B------:R-:W-:-:S03]  /*7440*/  UMOV UR9, 0xffffffff ;  /* 0xffffffff00097882 */ /* 0x000fc60000000000 */
[----:B------:R-:W-:Y:S05]  /*7450*/  BRA.DIV UR9, `(.L_x_6026) ;  /* 0x0000008209687947 */ /* 0x000fea000b800000 */
.L_x_6150:
[----:B------:R-:W-:-:S03]  /*7460*/  UMOV UR9, 0xffffffff ;  /* 0xffffffff00097882 */ /* 0x000fc60000000000 */
[----:B------:R-:W-:Y:S05]  /*7470*/  BRA.DIV UR9, `(.L_x_6027) ;  /* 0x0000008209887947 */ /* 0x000fea000b800000 */
.L_x_6153:
        /* <DEDUP_REMOVED lines=10> */
.L_x_6163:
        /* <DEDUP_REMOVED lines=45> */
.L_x_6022:
        /* <DEDUP_REMOVED lines=313> */
.L_x_6168:
        /* <DEDUP_REMOVED lines=12> */
.L_x_6032:
[----:B------:R-:W-:Y:S05]  /*8c40*/  BSYNC.RECONVERGENT B0 ;  /* 0x0000000000007941 */ /* 0x000fea0003800200 */
.L_x_6031:
[----:B------:R-:W-:Y:S01]  /*8c50*/  UMOV UR9, 0xffffffff ;  /* 0xffffffff00097882 */ /* 0x000fe20000000000 */
[----:B------:R-:W-:Y:S02]  /*8c60*/  ISETP.GT.U32.AND P2, PT, R205, 0x1d, PT ;  /* 0x0000001dcd00780c */ /* 0x000fe40003f44070 */
[----:B------:R-:W-:Y:S11]  /*8c70*/  BRA.DIV UR9, `(.L_x_6033) ;  /* 0x0000006e09d87947 */ /* 0x000ff6000b800000 */
[----:B--2---:R2:W1:Y:S04]  /*8c80*/  SHFL.DOWN PT, R72, R249, 0x2, 0x1f ;  /* 0x08401f00f9487f89 */ /* 0x00446800000e0000 */
[----:B---3--:R2:W3:Y:S04]  /*8c90*/  SHFL.DOWN PT, R73, R250, 0x2, 0x1f ;  /* 0x08401f00fa497f89 */ /* 0x0084e800000e0000 */
[----:B----4-:R2:W4:Y:S04]  /*8ca0*/  SHFL.DOWN PT, R75, R248, 0x2, 0x1f ;  /* 0x08401f00f84b7f89 */ /* 0x01052800000e0000 */
[----:B0-----:R2:W0:Y:S02]  /*8cb0*/  SHFL.DOWN PT, R245, R247, 0x2, 0x1f ;  /* 0x08401f00f7f57f89 */ /* 0x00142400000e0000 */
.L_x_6174:
        /* <DEDUP_REMOVED lines=12> */
.L_x_6035:
[----:B------:R-:W-:Y:S05]  /*8d80*/  BSYNC.RECONVERGENT B0 ;  /* 0x0000000000007941 */ /* 0x000fea0003800200 */
.L_x_6034:
[----:B------:R-:W-:Y:S01]  /*8d90*/  UMOV UR9, 0xffffffff ;  /* 0xffffffff00097882 */ /* 0x000fe20000000000 */
[----:B------:R-:W-:Y:S02]  /*8da0*/  ISETP.GT.U32.AND P2, PT, R205, 0x1b, PT ;  /* 0x0000001bcd00780c */ /* 0x000fe40003f44070 */
[----:B------:R-:W-:Y:S11]  /*8db0*/  BRA.DIV UR9, `(.L_x_6036) ;  /* 0x0000006e09f87947 */ /* 0x000ff6000b800000 */
[----:B-1----:R1:W1:Y:S04]  /*8dc0*/  SHFL.DOWN PT, R72, R249, 0x4, 0x1f ;  /* 0x08801f00f9487f89 */ /* 0x00226800000e0000 */
[----:B---3--:R3:W1:Y:S04]  /*8dd0*/  SHFL.DOWN PT, R73, R250, 0x4, 0x1f ;  /* 0x08801f00fa497f89 */ /* 0x00866800000e0000 */
[----:B----4-:R3:W4:Y:S04]  /*8de0*/  SHFL.DOWN PT, R75, R248, 0x4, 0x1f ;  /* 0x08801f00f84b7f89 */ /* 0x01072800000e0000 */
[----:B0-----:R3:W0:Y:S02]  /*8df0*/  SHFL.DOWN PT, R245, R247, 0x4, 0x1f ;  /* 0x08801f00f7f57f89 */ /* 0x00162400000e0000 */
.L_x_6180:
        /* <DEDUP_REMOVED lines=12> */
.L_x_6038:
[----:B------:R-:W-:Y:S05]  /*8ec0*/  BSYNC.RECONVERGENT B0 ;  /* 0x0000000000007941 */ /* 0x000fea0003800200 */
.L_x_6037:
[----:B------:R-:W-:Y:S01]  /*8ed0*/  UMOV UR9, 0xffffffff ;  /* 0xffffffff00097882 */ /* 0x000fe20000000000 */
[----:B------:R-:W-:Y:S02]  /*8ee0*/  ISETP.GT.U32.AND P2, PT, R205, 0x17, PT ;  /* 0x00000017cd00780c */ /* 0x000fe40003f44070 */
[----:B------:R-:W-:Y:S11]  /*8ef0*/  BRA.DIV UR9, `(.L_x_6039) ;  /* 0x0000007209187947 */ /* 0x000ff6000b800000 */
[----:B-1----:R1:W1:Y:S04]  /*8f00*/  SHFL.DOWN PT, R72, R249, 0x8, 0x1f ;  /* 0x09001f00f9487f89 */ /* 0x00226800000e0000 */
[----:B------:R0:W1:Y:S04]  /*8f10*/  SHFL.DOWN PT, R73, R250, 0x8, 0x1f ;  /* 0x09001f00fa497f89 */ /* 0x00006800000e0000 */
[----:B----4-:R4:W1:Y:S04]  /*8f20*/  SHFL.DOWN PT, R75, R248, 0x8, 0x1f ;  /* 0x09001f00f84b7f89 */ /* 0x01086800000e0000 */
[----:B0-----:R4:W0:Y:S02]  /*8f30*/  SHFL.DOWN PT, R245, R247, 0x8, 0x1f ;  /* 0x09001f00f7f57f89 */ /* 0x00182400000e0000 */
.L_x_6186:
        /* <DEDUP_REMOVED lines=12> */
.L_x_6041:
[----:B------:R-:W-:Y:S05]  /*9000*/  BSYNC.RECONVERGENT B0 ;  /* 0x0000000000007941 */ /* 0x000fea0003800200 */
.L_x_6040:
[----:B------:R-:W-:Y:S01]  /*9010*/  UMOV UR9, 0xffffffff ;  /* 0xffffffff00097882 */ /* 0x000fe20000000000 */
[----:B------:R-:W-:Y:S02]  /*9020*/  ISETP.GT.U32.AND P2, PT, R205, 0xf, PT ;  /* 0x0000000fcd00780c */ /* 0x000fe40003f44070 */
[----:B------:R-:W-:Y:S11]  /*9030*/  BRA.DIV UR9, `(.L_x_6042) ;  /* 0x0000007209387947 */ /* 0x000ff6000b800000 */
[----:B-1----:R1:W1:Y:S04]  /*9040*/  SHFL.DOWN PT, R72, R249, 0x10, 0x1f ;  /* 0x0a001f00f9487f89 */ /* 0x00226800000e0000 */
[----:B------:R0:W1:Y:S04]  /*9050*/  SHFL.DOWN PT, R73, R250, 0x10, 0x1f ;  /* 0x0a001f00fa497f89 */ /* 0x00006800000e0000 */
[----:B------:R1:W1:Y:S04]  /*9060*/  SHFL.DOWN PT, R75, R248, 0x10, 0x1f ;  /* 0x0a001f00f84b7f89 */ /* 0x00026800000e0000 */
[----:B0-----:R0:W0:Y:S02]  /*9070*/  SHFL.DOWN PT, R245, R247, 0x10, 0x1f ;  /* 0x0a001f00f7f57f89 */ /* 0x00102400000e0000 */
.L_x_6192:
        /* <DEDUP_REMOVED lines=12> */
.L_x_6044:
[----:B------:R-:W-:Y:S05]  /*9140*/  BSYNC.RECONVERGENT B0 ;  /* 0x0000000000007941 */ /* 0x000fea0003800200 */
.L_x_6043:
        /* <DEDUP_REMOVED lines=27> */
.L_x_6206:
        /* <DEDUP_REMOVED lines=15> */
.L_x_6047:
[----:B------:R-:W-:Y:S05]  /*93f0*/  BSYNC.RECONVERGENT B0 ;  /* 0x0000000000007941 */ /* 0x000fea0003800200 */
.L_x_6046:
        /* <DEDUP_REMOVED lines=38> */
.L_x_6029:
        /* <DEDUP_REMOVED lines=688> */
.L_x_6049:
[----:B------:R-:W-:Y:S05]  /*c160*/  BSYNC.RECONVERGENT B0 ;  /* 0x0000000000007941 */ /* 0x000fea0003800200 */
.L_x_6048:
[----:B------:R-:W0:Y:S01]  /*c170*/  LDS R237, [R237+0x8600] ;  /* 0x00860000eded7984 */ /* 0x000e220000000800 */
[----:B------:R-:W-:Y:S04]  /*c180*/  BSSY.RECONVERGENT B0, `(.L_x_6050) ;  /* 0x0000004000007945 */ /* 0x000fe80003800200 */
[----:B------:R-:W-:Y:S05]  /*c190*/  @!P2 BRA `(.L_x_6051) ;  /* 0x000000000008a947 */ /* 0x000fea0003800000 */
[----:B------:R2:W-:Y:S04]  /*c1a0*/  REDG.E.ADD.F32.FTZ.RN.STRONG.GPU desc[UR32][R60.64+0x200], R233 ;  /* 0x000200e93c0079a6 */ /* 0x0005e8000c12f320 */
[----:B0-----:R2:W-:Y:S02]  /*c1b0*/  REDG.E.ADD.F32.FTZ.RN.STRONG.GPU desc[UR32][R68.64+0x200], R237 ;  /* 0x000200ed440079a6 */ /* 0x0015e4000c12f320 */
.L_x_6051:
[----:B------:R-:W-:Y:S05]  /*c1c0*/  BSYNC.RECONVERGENT B0 ;  /* 0x0000000000007941 */ /* 0x000fea0003800200 */
.L_x_6050:
        /* <DEDUP_REMOVED lines=11> */
.L_x_6053:
[----:B------:R-:W-:Y:S05]  /*c280*/  BSYNC.RECONVERGENT B0 ;  /* 0x0000000000007941 */ /* 0x000fea0003800200 */
.L_x_6052:
[----:B-1----:R1:W4:Y:S01]  /*c290*/  LDS R205, [R190+0x8a00] ;  /* 0x008a0000becd7984 */ /* 0x0023220000000800 */
[----:B------:R-:W-:Y:S04]  /*c2a0*/  BSSY.RECONVERGENT B0, `(.L_x_6054) ;  /* 0x0000004000007945 */ /* 0x000fe80003800200 */
[----:B------:R-:W-:Y:S05]  /*c2b0*/  @!P0 BRA `(.L_x_6055) ;  /* 0x0000000000088947 */ /* 0x000fea0003800000 */
[----:B------:R0:W-:Y:S04]  /*c2c0*/  REDG.E.ADD.F32.FTZ.RN.STRONG.GPU desc[UR32][R60.64+0x600], R189 ;  /* 0x000600bd3c0079a6 */ /* 0x0001e8000c12f320 */
[----:B----4-:R4:W-:Y:S02]  /*c2d0*/  REDG.E.ADD.F32.FTZ.RN.STRONG.GPU desc[UR32][R68.64+0x600], R205 ;  /* 0x000600cd440079a6 */ /* 0x0109e4000c12f320 */
.L_x_6055:
[----:B------:R-:W-:Y:S05]  /*c2e0*/  BSYNC.RECONVERGENT B0 ;  /* 0x0000000000007941 */ /* 0x000fea0003800200 */
.L_x_6054:
[----:B0-----:R0:W0:Y:S01]  /*c2f0*/  LDS R189, [R188+0x8c00] ;  /* 0x008c0000bcbd7984 */ /* 0x0010220000000800 */
[----:B------:R-:W-:Y:S04]  /*c300*/  BSSY.RECONVERGENT B0, `(.L_x_6056) ;  /* 0x0000004000007945 */ /* 0x000fe80003800200 */
[----:B------:R-:W-:Y:S05]  /*c310*/  @!P2 BRA `(.L_x_6057) ;  /* 0x000000000008a947 */ /* 0x000fea0003800000 */
[----:B------:R1:W-:Y:S04]  /*c320*/  REDG.E.ADD.F32.FTZ.RN.STRONG.GPU desc[UR32][R60.64+0x800], R187 ;  /* 0x000800bb3c0079a6 */ /* 0x0003e8000c12f320 */
[----:B0-----:R1:W-:Y:S02]  /*c330*/  REDG.E.ADD.F32.FTZ.RN.STRONG.GPU desc[UR32][R68.64+0x800], R189 ;  /* 0x000800bd440079a6 */ /* 0x0013e4000c12f320 */
.L_x_6057:
[----:B------:R-:W-:Y:S05]  /*c340*/  BSYNC.RECONVERGENT B0 ;  /* 0x0000000000007941 */ /* 0x000fea0003800200 */
.L_x_6056:
[----:B-1----:R1:W0:Y:S01]  /*c350*/  LDS R187, [R186+0x8e00] ;  /* 0x008e0000babb7984 */ /* 0x0022220000000800 */
[----:B------:R-:W-:Y:S04]  /*c360*/  BSSY.RECONVERGENT B0, `(.L_x_6058) ;  /* 0x0000004000007945 */ /* 0x000fe80003800200 */
[----:B------:R-:W-:Y:S05]  /*c370*/  @!P3 BRA `(.L_x_6059) ;  /* 0x000000000008b947 */ /* 0x000fea0003800000 */
[----:B------:R1:W-:Y:S04]  /*c380*/  REDG.E.ADD.F32.FTZ.RN.STRONG.GPU desc[UR32][R60.64+0xa00], R185 ;  /* 0x000a00b93c0079a6 */ /* 0x0003e8000c12f320 */
[----:B0-----:R1:W-:Y:S02]  /*c390*/  REDG.E.ADD.F32.FTZ.RN.STRONG.GPU desc[UR32][R68.64+0xa00], R187 ;  /* 0x000a00bb440079a6 */ /* 0x0013e4000c12f320 */
.L_x_6059:
[----:B------:R-:W-:Y:S05]  /*c3a0*/  BSYNC.RECONVERGENT B0 ;  /* 0x0000000000007941 */ /* 0x000fea0003800200 */
.L_x_6058:
[----:B-1----:R1:W0:Y:S01]  /*c3b0*/  LDS R185, [R184+0x9000] ;  /* 0x00900000b8b97984 */ /* 0x0022220000000800 */
[----:B------:R-:W-:Y:S04]  /*c3c0*/  BSSY.RECONVERGENT B0, `(.L_x_6060) ;  /* 0x0000004000007945 */ /* 0x000fe80003800200 */
[----:B------:R-:W-:Y:S05]  /*c3d0*/  @!P4 BRA `(.L_x_6061) ;  /* 0x000000000008c947 */ /* 0x000fea0003800000 */
[----:B------:R1:W-:Y:S04]  /*c3e0*/  REDG.E.ADD.F32.FTZ.RN.STRONG.GPU desc[UR32][R60.64+0xc00], R183 ;  /* 0x000c00b73c0079a6 */ /* 0x0003e8000c12f320 */
[----:B0-----:R1:W-:Y:S02]  /*c3f0*/  REDG.E.ADD.F32.FTZ.RN.STRONG.GPU desc[UR32][R68.64+0xc00], R185 ;  /* 0x000c00b9440079a6 */ /* 0x0013e4000c12f320 */
.L_x_6061:
[----:B------:R-:W-:Y:S05]  /*c400*/  BSYNC.RECONVERGENT B0 ;  /* 0x0000000000007941 */ /* 0x000fea0003800200 */
.L_x_6060:
[----:B-1----:R1:W0:Y:S01]  /*c410*/  LDS R183, [R182+0x9200] ;  /* 0x00920000b6b77984 */ /* 0x0022220000000800 */
[----:B------:R-:W-:Y:S04]  /*c420*/  BSSY.RECONVERGENT B0, `(.L_x_6062) ;  /* 0x0000004000007945 */ /* 0x000fe80003800200 */
[----:B------:R-:W-:Y:S05]  /*c430*/  @!P5 BRA `(.L_x_6063) ;  /* 0x000000000008d947 */ /* 0x000fea0003800000 */
[----:B------:R1:W-:Y:S04]  /*c440*/  REDG.E.ADD.F32.FTZ.RN.STRONG.GPU desc[UR32][R60.64+0xe00], R181 ;  /* 0x000e00b53c0079a6 */ /* 0x0003e8000c12f320 */
[----:B0-----:R1:W-:Y:S02]  /*c450*/  REDG.E.ADD.F32.FTZ.RN.STRONG.GPU desc[UR32][R68.64+0xe00], R183 ;  /* 0x000e00b7440079a6 */ /* 0x0013e4000c12f320 */
.L_x_6063:
[----:B------:R-:W-:Y:S05]  /*c460*/  BSYNC.RECONVERGENT B0 ;  /* 0x0000000000007941 */ /* 0x000fea0003800200 */
.L_x_6062:
        /* <DEDUP_REMOVED lines=11> */
.L_x_6065:
[----:B------:R-:W-:Y:S05]  /*c520*/  BSYNC.RECONVERGENT B0 ;  /* 0x0000000000007941 */ /* 0x000fea0003800200 */
.L_x_6064:
[----:B-1----:R1:W0:Y:S01]  /*c530*/  LDS R179, [R178+0x9600] ;  /* 0x00960000b2b37984 */ /* 0x0022220000000800 */
[----:B------:R-:W-:Y:S04]  /*c540*/  BSSY.RECONVERGENT B0, `(.L_x_6066) ;  /* 0x0000004000007945 */ /* 0x000fe80003800200 */
[----:B------:R-:W-:Y:S05]  /*c550*/  @!P0 BRA `(.L_x_6067) ;  /* 0x0000000000088947 */ /* 0x000fea0003800000 */
[----:B------:R1:W-:Y:S04]  /*c560*/  REDG.E.ADD.F32.FTZ.RN.STRONG.GPU desc[UR32][R60.64+0x1200], R177 ;  /* 0x001200b13c0079a6 */ /* 0x0003e8000c12f320 */
[----:B0-----:R1:W-:Y:S02]  /*c570*/  REDG.E.ADD.F32.FTZ.RN.STRONG.GPU desc[UR32][R68.64+0x1200], R179 ;  /* 0x001200b3440079a6 */ /* 0x0013e4000c12f320 */
.L_x_6067:
[----:B------:R-:W-:Y:S05]  /*c580*/  BSYNC.RECONVERGENT B0 ;  /* 0x0000000000007941 */ /* 0x000fea0003800200 */
.L_x_6066:
[----:B-1----:R1:W0:Y:S01]  /*c590*/  LDS R177, [R176+0x9800] ;  /* 0x00980000b0b17984 */ /* 0x0022220000000800 */
[----:B------:R-:W-:Y:S04]  /*c5a0*/  BSSY.RECONVERGENT B0, `(.L_x_6068) ;  /* 0x0000004000007945 */ /* 0x000fe80003800200 */
[----:B------:R-:W-:Y:S05]  /*c5b0*/  @!P2 BRA `(.L_x_6069) ;  /* 0x000000000008a947 */ /* 0x000fea0003800000 */
[----:B------:R1:W-:Y:S04]  /*c5c0*/  REDG.E.ADD.F32.FTZ.RN.STRONG.GPU desc[UR32][R60.64+0x1400], R175 ;  /* 0x001400af3c0079a6 */ /* 0x0003e8000c12f320 */
[----:B0-----:R1:W-:Y:S02]  /*c5d0*/  REDG.E.ADD.F32.FTZ.RN.STRONG.GPU desc[UR32][R68.64+0x1400], R177 ;  /* 0x001400b1440079a6 */ /* 0x0013e4000c12f320 */
.L_x_6069:
[----:B------:R-:W-:Y:S05]  /*c5e0*/  BSYNC.RECONVERGENT B0 ;  /* 0x0000000000007941 */ /* 0x000fea0003800200 */
.L_x_6068:
[----:B-1----:R1:W0:Y:S01]  /*c5f0*/  LDS R175, [R174+0x9a00] ;  /* 0x009a0000aeaf7984 */ /* 0x0022220000000800 */
[----:B------:R-:W-:Y:S04]  /*c600*/  BSSY.RECONVERGENT B0, `(.L_x_6070) ;  /* 0x0000004000007945 */ /* 0x000fe80003800200 */
[----:B------:R-:W-:Y:S05]  /*c610*/  @!P3 BRA `(.L_x_6071) ;  /* 0x000000000008b947 */ /* 0x000fea0003800000 */
[----:B------:R1:W-:Y:S04]  /*c620*/  REDG.E.ADD.F32.FTZ.RN.STRONG.GPU desc[UR32][R60.64+0x1600], R173 ;  /* 0x001600ad3c0079a6 */ /* 0x0003e8000c12f320 */
[----:B0-----:R1:W-:Y:S02]  /*c630*/  REDG.E.ADD.F32.FTZ.RN.STRONG.GPU desc[UR32][R68.64+0x1600], R175 ;  /* 0x001600af440079a6 */ /* 0x0013e4000c12f320 */
.L_x_6071:
[----:B------:R-:W-:Y:S05]  /*c640*/  BSYNC.RECONVERGENT B0 ;  /* 0x0000000000007941 */ /* 0x000fea0003800200 */
.L_x_6070:
[----:B-1----:R1:W0:Y:S01]  /*c650*/  LDS R173, [R172+0x9c00] ;  /* 0x009c0000acad7984 */ /* 0x0022220000000800 */
[----:B------:R-:W-:Y:S04]  /*c660*/  BSSY.RECONVERGENT B0, `(.L_x_6072) ;  /* 0x0000004000007945 */ /* 0x000fe80003800200 */
[----:B------:R-:W-:Y:S05]  /*c670*/  @!P4 BRA `(.L_x_6073) ;  /* 0x000000000008c947 */ /* 0x000fea0003800000 */
[----:B------:R1:W-:Y:S04]  /*c680*/  REDG.E.ADD.F32.FTZ.RN.STRONG.GPU desc[UR32][R60.64+0x1800], R171 ;  /* 0x001800ab3c0079a6 */ /* 0x0003e8000c12f320 */
[----:B0-----:R1:W-:Y:S02]  /*c690*/  REDG.E.ADD.F32.FTZ.RN.STRONG.GPU desc[UR32][R68.64+0x1800], R173 ;  /* 0x001800ad440079a6 */ /* 0x0013e4000c12f320 */
.L_x_6073:
[----:B------:R-:W-:Y:S05]  /*c6a0*/  BSYNC.RECONVERGENT B0 ;  /* 0x0000000000007941 */ /* 0x000fea0003800200 */
.L_x_6072:
[----:B-1----:R1:W0:Y:S01]  /*c6b0*/  LDS R171, [R170+0x9e00] ;  /* 0x009e0000aaab7984 */ /* 0x0022220000000800 */
[----:B------:R-:W-:Y:S04]  /*c6c0*/  BSSY.RECONVERGENT B0, `(.L_x_6074) ;  /* 0x0000004000007945 */ /* 0x000fe80003800200 */
[----:B------:R-:W-:Y:S05]  /*c6d0*/  @!P5 BRA `(.L_x_6075) ;  /* 0x000000000008d947 */ /* 0x000fea0003800000 */
[----:B------:R1:W-:Y:S04]  /*c6e0*/  REDG.E.ADD.F32.FTZ.RN.STRONG.GPU desc[UR32][R60.64+0x1a00], R169 ;  /* 0x001a00a93c0079a6 */ /* 0x0003e8000c12f320 */
[----:B0-----:R1:W-:Y:S02]  /*c6f0*/  REDG.E.ADD.F32.FTZ.RN.STRONG.GPU desc[UR32][R68.64+0x1a00], R171 ;  /* 0x001a00ab440079a6 */ /* 0x0013e4000c12f320 */
.L_x_6075:
[----:B------:R-:W-:Y:S05]  /*c700*/  BSYNC.RECONVERGENT B0 ;  /* 0x0000000000007941 */ /* 0x000fea0003800200 */
.L_x_6074:
        /* <DEDUP_REMOVED lines=11> */
.L_x_6077:
[----:B------:R-:W-:Y:S05]  /*c7c0*/  BSYNC.RECONVERGENT B0 ;  /* 0x0000000000007941 */ /* 0x000fea0003800200 */
.L_x_6076:
[----:B-1----:R1:W0:Y:S01]  /*c7d0*/  LDS R167, [R150+0xa200] ;  /* 0x00a2000096a77984 */ /* 0x0022220000000800 */
[----:B------:R-:W-:Y:S04]  /*c7e0*/  BSSY.RECONVERGENT B0, `(.L_x_6078) ;  /* 0x0000004000007945 */ /* 0x000fe80003800200 */
[----:B------:R-:W-:Y:S05]  /*c7f0*/  @!P0 BRA `(.L_x_6079) ;  /* 0x0000000000088947 */ /* 0x000fea0003800000 */
[----:B------:R1:W-:Y:S04]  /*c800*/  REDG.E.ADD.F32.FTZ.RN.STRONG.GPU desc[UR32][R60.64+0x1e00], R165 ;  /* 0x001e00a53c0079a6 */ /* 0x0003e8000c12f320 */
[----:B0-----:R1:W-:Y:S02]  /*c810*/  REDG.E.ADD.F32.FTZ.RN.STRONG.GPU desc[UR32][R68.64+0x1e00], R167 ;  /* 0x001e00a7440079a6 */ /* 0x0013e4000c12f320 */
.L_x_6079:
[----:B------:R-:W-:Y:S05]  /*c820*/  BSYNC.RECONVERGENT B0 ;  /* 0x0000000000007941 */ /* 0x000fea0003800200 */
.L_x_6078:
[----:B-1----:R1:W0:Y:S01]  /*c830*/  LDS R165, [R148+0xa400] ;  /* 0x00a4000094a57984 */ /* 0x0022220000000800 */
[----:B------:R-:W-:Y:S04]  /*c840*/  BSSY.RECONVERGENT B0, `(.L_x_6080) ;  /* 0x0000004000007945 */ /* 0x000fe80003800200 */
[----:B------:R-:W-:Y:S05]  /*c850*/  @!P2 BRA `(.L_x_6081) ;  /* 0x000000000008a947 */ /* 0x000fea0003800000 */
[----:B------:R1:W-:Y:S04]  /*c860*/  REDG.E.ADD.F32.FTZ.RN.STRONG.GPU desc[UR32][R60.64+0x2000], R151 ;  /* 0x002000973c0079a6 */ /* 0x0003e8000c12f320 */
[----:B0-----:R1:W-:Y:S02]  /*c870*/  REDG.E.ADD.F32.FTZ.RN.STRONG.GPU desc[UR32][R68.64+0x2000], R165 ;  /* 0x002000a5440079a6 */ /* 0x0013e4000c12f320 */
.L_x_6081:
[----:B------:R-:W-:Y:S05]  /*c880*/  BSYNC.RECONVERGENT B0 ;  /* 0x0000000000007941 */ /* 0x000fea0003800200 */
.L_x_6080:
[----:B-1----:R1:W0:Y:S01]  /*c890*/  LDS R151, [R146+0xa600] ;  /* 0x00a6000092977984 */ /* 0x0022220000000800 */
[----:B------:R-:W-:Y:S04]  /*c8a0*/  BSSY.RECONVERGENT B0, `(.L_x_6082) ;  /* 0x0000004000007945 */ /* 0x000fe80003800200 */
[----:B------:R-:W-:Y:S05]  /*c8b0*/  @!P3 BRA `(.L_x_6083) ;  /* 0x000000000008b947 */ /* 0x000fea0003800000 */
[----:B------:R1:W-:Y:S04]  /*c8c0*/  REDG.E.ADD.F32.FTZ.RN.STRONG.GPU desc[UR32][R60.64+0x2200], R149 ;  /* 0x002200953c0079a6 */ /* 0x0003e8000c12f320 */
[----:B0-----:R1:W-:Y:S02]  /*c8d0*/  REDG.E.ADD.F32.FTZ.RN.STRONG.GPU desc[UR32][R68.64+0x2200], R151 ;  /* 0x00220097440079a6 */ /* 0x0013e4000c12f320 */
.L_x_6083:
[----:B------:R-:W-:Y:S05]  /*c8e0*/  BSYNC.RECONVERGENT B0 ;  /* 0x0000000000007941 */ /* 0x000fea0003800200 */
.L_x_6082:
[----:B-1----:R1:W0:Y:S01]  /*c8f0*/  LDS R149, [R144+0xa800] ;  /* 0x00a8000090957984 */ /* 0x0022220000000800 */
[----:B------:R-:W-:Y:S04]  /*c900*/  BSSY.RECONVERGENT B0, `(.L_x_6084) ;  /* 0x0000004000007945 */ /* 0x000fe80003800200 */
[----:B------:R-:W-:Y:S05]  /*c910*/  @!P4 BRA `(.L_x_6085) ;  /* 0x000000000008c947 */ /* 0x000fea0003800000 */
[----:B------:R1:W-:Y:S04]  /*c920*/  REDG.E.ADD.F32.FTZ.RN.STRONG.GPU desc[UR32][R60.64+0x2400], R147 ;  /* 0x002400933c0079a6 */ /* 0x0003e8000c12f320 */
[----:B0-----:R1:W-:Y:S02]  /*c930*/  REDG.E.ADD.F32.FTZ.RN.STRONG.GPU desc[UR32][R68.64+0x2400], R149 ;  /* 0x00240095440079a6 */ /* 0x0013e4000c12f320 */
.L_x_6085:
[----:B------:R-:W-:Y:S05]  /*c940*/  BSYNC.RECONVERGENT B0 ;  /* 0x0000000000007941 */ /* 0x000fea0003800200 */
.L_x_6084:
[----:B-1----:R1:W0:Y:S01]  /*c950*/  LDS R147, [R142+0xaa00] ;  /* 0x00aa00008e937984 */ /* 0x0022220000000800 */
[----:B------:R-:W-:Y:S04]  /*c960*/  BSSY.RECONVERGENT B0, `(.L_x_6086) ;  /* 0x0000004000007945 */ /* 0x000fe80003800200 */
[----:B------:R-:W-:Y:S05]  /*c970*/  @!P5 BRA `(.L_x_6087) ;  /* 0x000000000008d947 */ /* 0x000fea0003800000 */
[----:B------:R1:W-:Y:S04]  /*c980*/  REDG.E.ADD.F32.FTZ.RN.STRONG.GPU desc[UR32][R60.64+0x2600], R145 ;  /* 0x002600913c0079a6 */ /* 0x0003e8000c12f320 */
[----:B0-----:R1:W-:Y:S02]  /*c990*/  REDG.E.ADD.F32.FTZ.RN.STRONG.GPU desc[UR32][R68.64+0x2600], R147 ;  /* 0x00260093440079a6 */ /* 0x0013e4000c12f320 */
.L_x_6087:
[----:B------:R-:W-:Y:S05]  /*c9a0*/  BSYNC.RECONVERGENT B0 ;  /* 0x0000000000007941 */ /* 0x000fea0003800200 */
.L_x_6086:
        /* <DEDUP_REMOVED lines=11> */
.L_x_6089:
[----:B------:R-:W-:Y:S05]  /*ca60*/  BSYNC.RECONVERGENT B0 ;  /* 0x0000000000007941 */ /* 0x000fea0003800200 */
.L_x_6088:
[----:B-1----:R1:W0:Y:S01]  /*ca70*/  LDS R143, [R138+0xae00] ;  /* 0x00ae00008a8f7984 */ /* 0x0022220000000800 */
[----:B------:R-:W-:Y:S04]  /*ca80*/  BSSY.RECONVERGENT B0, `(.L_x_6090) ;  /* 0x0000004000007945 */ /* 0x000fe80003800200 */
[----:B------:R-:W-:Y:S05]  /*ca90*/  @!P0 BRA `(.L_x_6091) ;  /* 0x0000000000088947 */ /* 0x000fea0003800000 */
[----:B------:R1:W-:Y:S04]  /*caa0*/  REDG.E.ADD.F32.FTZ.RN.STRONG.GPU desc[UR32][R60.64+0x2a00], R141 ;  /* 0x002a008d3c0079a6 */ /* 0x0003e8000c12f320 */
[----:B0-----:R1:W-:Y:S02]  /*cab0*/  REDG.E.ADD.F32.FTZ.RN.STRONG.GPU desc[UR32][R68.64+0x2a00], R143 ;  /* 0x002a008f440079a6 */ /* 0x0013e4000c12f320 */
.L_x_6091:
[----:B------:R-:W-:Y:S05]  /*cac0*/  BSYNC.RECONVERGENT B0 ;  /* 0x0000000000007941 */ /* 0x000fea0003800200 */
.L_x_6090:
[----:B-1----:R1:W0:Y:S01]  /*cad0*/  LDS R141, [R136+0xb000] ;  /* 0x00b00000888d7984 */ /* 0x0022220000000800 */
[----:B------:R-:W-:Y:S04]  /*cae0*/  BSSY.RECONVERGENT B0, `(.L_x_6092) ;  /* 0x0000004000007945 */ /* 0x000fe80003800200 */
[----:B------:R-:W-:Y:S05]  /*caf0*/  @!P2 BRA `(.L_x_6093) ;  /* 0x000000000008a947 */ /* 0x000fea0003800000 */
[----:B------:R1:W-:Y:S04]  /*cb00*/  REDG.E.ADD.F32.FTZ.RN.STRONG.GPU desc[UR32][R60.64+0x2c00], R139 ;  /* 0x002c008b3c0079a6 */ /* 0x0003e8000c12f320 */
[----:B0-----:R1:W-:Y:S02]  /*cb10*/  REDG.E.ADD.F32.FTZ.RN.STRONG.GPU desc[UR32][R68.64+0x2c00], R141 ;  /* 0x002c008d440079a6 */ /* 0x0013e4000c12f320 */
.L_x_6093:
[----:B------:R-:W-:Y:S05]  /*cb20*/  BSYNC.RECONVERGENT B0 ;  /* 0x0000000000007941 */ /* 0x000fea0003800200 */
.L_x_6092:
[----:B-1----:R1:W0:Y:S01]  /*cb30*/  LDS R139, [R134+0xb200] ;  /* 0x00b20000868b7984 */ /* 0x0022220000000800 */
[----:B------:R-:W-:Y:S04]  /*cb40*/  BSSY.RECONVERGENT B0, `(.L_x_6094) ;  /* 0x0000004000007945 */ /* 0x000fe80003800200 */
[----:B------:R-:W-:Y:S05]  /*cb50*/  @!P3 BRA `(.L_x_6095) ;  /* 0x000000000008b947 */ /* 0x000fea0003800000 */
[----:B------:R1:W-:Y:S04]  /*cb60*/  REDG.E.ADD.F32.FTZ.RN.STRONG.GPU desc[UR32][R60.64+0x2e00], R137 ;  /* 0x002e00893c0079a6 */ /* 0x0003e8000c12f320 */
[----:B0-----:R1:W-:Y:S02]  /*cb70*/  REDG.E.ADD.F32.FTZ.RN.STRONG.GPU desc[UR32][R68.64+0x2e00], R139 ;  /* 0x002e008b440079a6 */ /* 0x0013e4000c12f320 */
.L_x_6095:
[----:B------:R-:W-:Y:S05]  /*cb80*/  BSYNC.RECONVERGENT B0 ;  /* 0x0000000000007941 */ /* 0x000fea0003800200 */
.L_x_6094:
[----:B-1----:R1:W0:Y:S01]  /*cb90*/  LDS R137, [R132+0xb400] ;  /* 0x00b4000084897984 */ /* 0x0022220000000800 */
[----:B------:R-:W-:Y:S04]  /*cba0*/  BSSY.RECONVERGENT B0, `(.L_x_6096) ;  /* 0x0000004000007945 */ /* 0x000fe80003800200 */
[----:B------:R-:W-:Y:S05]  /*cbb0*/  @!P4 BRA `(.L_x_6097) ;  /* 0x000000000008c947 */ /* 0x000fea0003800000 */
[----:B------:R1:W-:Y:S04]  /*cbc0*/  REDG.E.ADD.F32.FTZ.RN.STRONG.GPU desc[UR32][R60.64+0x3000], R135 ;  /* 0x003000873c0079a6 */ /* 0x0003e8000c12f320 */
[----:B0-----:R1:W-:Y:S02]  /*cbd0*/  REDG.E.ADD.F32.FTZ.RN.STRONG.GPU desc[UR32][R68.64+0x3000], R137 ;  /* 0x00300089440079a6 */ /* 0x0013e4000c12f320 */
.L_x_6097:
[----:B------:R-:W-:Y:S05]  /*cbe0*/  BSYNC.RECONVERGENT B0 ;  /* 0x0000000000007941 */ /* 0x000fea0003800200 */
.L_x_6096:
[----:B-1----:R1:W0:Y:S01]  /*cbf0*/  LDS R135, [R130+0xb600] ;  /* 0x00b6000082877984 */ /* 0x0022220000000800 */
[----:B------:R-:W-:Y:S04]  /*cc00*/  BSSY.RECONVERGENT B0, `(.L_x_6098) ;  /* 0x0000004000007945 */ /* 0x000fe80003800200 */
[----:B------:R-:W-:Y:S05]  /*cc10*/  @!P5 BRA `(.L_x_6099) ;  /* 0x000000000008d947 */ /* 0x000fea0003800000 */
[----:B------:R1:W-:Y:S04]  /*cc20*/  REDG.E.ADD.F32.FTZ.RN.STRONG.GPU desc[UR32][R60.64+0x3200], R133 ;  /* 0x003200853c0079a6 */ /* 0x0003e8000c12f320 */
[----:B0-----:R1:W-:Y:S02]  /*cc30*/  REDG.E.ADD.F32.FTZ.RN.STRONG.GPU desc[UR32][R68.64+0x3200], R135 ;  /* 0x00320087440079a6 */ /* 0x0013e4000c12f320 */
.L_x_6099:
[----:B------:R-:W-:Y:S05]  /*cc40*/  BSYNC.RECONVERGENT B0 ;  /* 0x0000000000007941 */ /* 0x000fea0003800200 */
.L_x_6098:
        /* <DEDUP_REMOVED lines=11> */
.L_x_6101:
[----:B------:R-:W-:Y:S05]  /*cd00*/  BSYNC.RECONVERGENT B0 ;  /* 0x0000000000007941 */ /* 0x000fea0003800200 */
.L_x_6100:
[----:B-1----:R1:W0:Y:S01]  /*cd10*/  LDS R131, [R126+0xba00] ;  /* 0x00ba00007e837984 */ /* 0x0022220000000800 */
[----:B------:R-:W-:Y:S04]  /*cd20*/  BSSY.RECONVERGENT B0, `(.L_x_6102) ;  /* 0x0000004000007945 */ /* 0x000fe80003800200 */
[----:B------:R-:W-:Y:S05]  /*cd30*/  @!P0 BRA `(.L_x_6103) ;  /* 0x0000000000088947 */ /* 0x000fea0003800000 */
[----:B------:R1:W-:Y:S04]  /*cd40*/  REDG.E.ADD.F32.FTZ.RN.STRONG.GPU desc[UR32][R60.64+0x3600], R129 ;  /* 0x003600813c0079a6 */ /* 0x0003e8000c12f320 */
[----:B0-----:R1:W-:Y:S02]  /*cd50*/  REDG.E.ADD.F32.FTZ.RN.STRONG.GPU desc[UR32][R68.64+0x3600], R131 ;  /* 0x00360083440079a6 */ /* 0x0013e4000c12f320 */
.L_x_6103:
[----:B------:R-:W-:Y:S05]  /*cd60*/  BSYNC.RECONVERGENT B0 ;  /* 0x0000000000007941 */ /* 0x000fea0003800200 */
.L_x_6102:
[----:B-1----:R1:W0:Y:S01]  /*cd70*/  LDS R129, [R124+0xbc00] ;  /* 0x00bc00007c817984 */ /* 0x0022220000000800 */
[----:B------:R-:W-:Y:S04]  /*cd80*/  BSSY.RECONVERGENT B0, `(.L_x_6104) ;  /* 0x0000004000007945 */ /* 0x000fe80003800200 */
[----:B------:R-:W-:Y:S05]  /*cd90*/  @!P2 BRA `(.L_x_6105) ;  /* 0x000000000008a947 */ /* 0x000fea0003800000 */
[----:B------:R1:W-:Y:S04]  /*cda0*/  REDG.E.ADD.F32.FTZ.RN.STRONG.GPU desc[UR32][R60.64+0x3800], R127 ;  /* 0x0038007f3c0079a6 */ /* 0x0003e8000c12f320 */
[----:B0-----:R1:W-:Y:S02]  /*cdb0*/  REDG.E.ADD.F32.FTZ.RN.STRONG.GPU desc[UR32][R68.64+0x3800], R129 ;  /* 0x00380081440079a6 */ /* 0x0013e4000c12f320 */
.L_x_6105:
[----:B------:R-:W-:Y:S05]  /*cdc0*/  BSYNC.RECONVERGENT B0 ;  /* 0x0000000000007941 */ /* 0x000fea0003800200 */
.L_x_6104:
[----:B-1----:R1:W0:Y:S01]  /*cdd0*/  LDS R127, [R122+0xbe00] ;  /* 0x00be00007a7f7984 */ /* 0x0022220000000800 */
[----:B------:R-:W-:Y:S04]  /*cde0*/  BSSY.RECONVERGENT B0, `(.L_x_6106) ;  /* 0x0000004000007945 */ /* 0x000fe80003800200 */
[----:B------:R-:W-:Y:S05]  /*cdf0*/  @!P3 BRA `(.L_x_6107) ;  /* 0x000000000008b947 */ /* 0x000fea0003800000 */
[----:B------:R1:W-:Y:S04]  /*ce00*/  REDG.E.ADD.F32.FTZ.RN.STRONG.GPU desc[UR32][R60.64+0x3a00], R125 ;  /* 0x003a007d3c0079a6 */ /* 0x0003e8000c12f320 */
[----:B0-----:R1:W-:Y:S02]  /*ce10*/  REDG.E.ADD.F32.FTZ.RN.STRONG.GPU desc[UR32][R68.64+0x3a00], R127 ;  /* 0x003a007f440079a6 */ /* 0x0013e4000c12f320 */
.L_x_6107:
[----:B------:R-:W-:Y:S05]  /*ce20*/  BSYNC.RECONVERGENT B0 ;  /* 0x0000000000007941 */ /* 0x000fea0003800200 */
.L_x_6106:
[----:B-1----:R1:W0:Y:S01]  /*ce30*/  LDS R125, [R94+0xc000] ;  /* 0x00c000005e7d7984 */ /* 0x0022220000000800 */
[----:B------:R-:W-:Y:S04]  /*ce40*/  BSSY.RECONVERGENT B0, `(.L_x_6108) ;  /* 0x0000004000007945 */ /* 0x000fe80003800200 */
[----:B------:R-:W-:Y:S05]  /*ce50*/  @!P4 BRA `(.L_x_6109) ;  /* 0x000000000008c947 */ /* 0x000fea0003800000 */
[----:B------:R1:W-:Y:S04]  /*ce60*/  REDG.E.ADD.F32.FTZ.RN.STRONG.GPU desc[UR32][R60.64+0x3c00], R95 ;  /* 0x003c005f3c0079a6 */ /* 0x0003e8000c12f320 */
[----:B0-----:R1:W-:Y:S02]  /*ce70*/  REDG.E.ADD.F32.FTZ.RN.STRONG.GPU desc[UR32][R68.64+0x3c00], R125 ;  /* 0x003c007d440079a6 */ /* 0x0013e4000c12f320 */
.L_x_6109:
[----:B------:R-:W-:Y:S05]  /*ce80*/  BSYNC.RECONVERGENT B0 ;  /* 0x0000000000007941 */ /* 0x000fea0003800200 */
.L_x_6108:
[----:B-1----:R1:W0:Y:S01]  /*ce90*/  LDS R95, [R56+0xc200] ;  /* 0x00c20000385f7984 */ /* 0x0022220000000800 */
[----:B------:R-:W-:Y:S04]  /*cea0*/  BSSY.RECONVERGENT B0, `(.L_x_6110) ;  /* 0x0000004000007945 */ /* 0x000fe80003800200 */
[----:B------:R-:W-:Y:S05]  /*ceb0*/  @!P5 BRA `(.L_x_6111) ;  /* 0x000000000008d947 */ /* 0x000fea0003800000 */
[----:B------:R1:W-:Y:S04]  /*cec0*/  REDG.E.ADD.F32.FTZ.RN.STRONG.GPU desc[UR32][R60.64+0x3e00], R57 ;  /* 0x003e00393c0079a6 */ /* 0x0003e8000c12f320 */
[----:B0-----:R1:W-:Y:S02]  /*ced0*/  REDG.E.ADD.F32.FTZ.RN.STRONG.GPU desc[UR32][R68.64+0x3e00], R95 ;  /* 0x003e005f440079a6 */ /* 0x0013e4000c12f320 */
.L_x_6111:
[----:B------:R-:W-:Y:S05]  /*cee0*/  BSYNC.RECONVERGENT B0 ;  /* 0x0000000000007941 */ /* 0x000fea0003800200 */
.L_x_6110:
        /* <DEDUP_REMOVED lines=106> */
.L_x_6113:
[----:B------:R-:W-:Y:S05]  /*d590*/  BSYNC.RECONVERGENT B0 ;  /* 0x0000000000007941 */ /* 0x000fea0003800200 */
.L_x_6112:
[----:B------:R-:W-:-:S04]  /*d5a0*/  UIADD3 UR8, UPT, UPT, UR8, 0x1, URZ ;  /* 0x0000000108087890 */ /* 0x000fc8000fffe0ff */
[----:B------:R-:W-:-:S09]  /*d5b0*/  UISETP.GE.AND UP0, UPT, UR8, UR45, UPT ;  /* 0x0000002d0800728c */ /* 0x000fd2000bf06270 */
[----:B------:R-:W-:Y:S05]  /*d5c0*/  BRA.U !UP0, `(.L_x_6114) ;  /* 0xffffff7508a07547 */ /* 0x000fea000b83ffff */
.L_x_6018:
[----:B------:R-:W5:Y:S01]  /*d5d0*/  S2R R50, SR_TID.X ;  /* 0x0000000000327919 */ /* 0x000f620000002100 */
[----:B0-----:R-:W-:Y:S01]  /*d5e0*/  MOV R5, 0x10 ;  /* 0x0000001000057802 */ /* 0x001fe20000000f00 */
[----:B------:R-:W-:Y:S08]  /*d5f0*/  BAR.SYNC.DEFER_BLOCKING 0x0 ;  /* 0x0000000000007b1d */ /* 0x000ff00000010000 */
[----:B------:R-:W0:Y:S01]  /*d600*/  S2UR UR38, SR_CTAID.X ;  /* 0x00000000002679c3 */ /* 0x000e220000002500 */
[----:B------:R-:W0:Y:S01]  /*d610*/  LDCU.64 UR14, c[0x0][0x4f8] ;  /* 0x00009f00ff0e77ac */ /* 0x000e220008000a00 */
[----:B------:R-:W-:Y:S01]  /*d620*/  F2FP.F16.F32.PACK_AB R24, R23, R24 ;  /* 0x000000181718723e */ /* 0x000fe200000000ff */
[----:B------:R-:W1:Y:S01]  /*d630*/  LDCU.64 UR34, c[0x0][0x500] ;  /* 0x0000a000ff2277ac */ /* 0x000e620008000a00 */
[----:B------:R-:W-:Y:S01]  /*d640*/  UIADD3 UR31, UPT, UPT, UR21, -0x1, URZ ;  /* 0xffffffff151f7890 */ /* 0x000fe2000fffe0ff */
        /* <DEDUP_REMOVED lines=8> */
[----:B------:R-:W-:Y:S01]  /*d6d0*/  USHF.L.U32 UR8, UR31, 0xb, URZ ;  /* 0x0000000b1f087899 */ /* 0x000fe200080006ff */
[----:B------:R-:W-:Y:S01]  /*d6e0*/  UMOV UR9, URZ ;  /* 0x000000ff00097c82 */ /* 0x000fe20008000000 */
[----:B------:R-:W-:Y:S02]  /*d6f0*/  UIADD3 UR28, UP1, UPT, UR28, -0x2000, URZ ;  /* 0xffffe0001c1c7890 */ /* 0x000fe4000ff3e0ff */
[----:B0-----:R-:W-:Y:S02]  /*d700*/  UIMAD.WIDE.U32 UR12, UR38, UR14, UR8 ;  /* 0x0000000e260c72a5 */ /* 0x001fe4000f8e0008 */
[----:B------:R-:W-:-:S02]  /*d710*/  UIADD3 UR24, UP2, UPT, UR24, -0x1000, URZ ;  /* 0xfffff00018187890 */ /* 0x000fc4000ff5e0ff */
[----:B------:R-:W-:Y:S02]  /*d720*/  UIMAD UR13, UR38, UR15, UR13 ;  /* 0x0000000f260d72a4 */ /* 0x000fe4000f8e020d */
[----:B------:R-:W-:Y:S02]  /*d730*/  UIADD3 UR22, UP3, UPT, UR22, -0x1000, URZ ;  /* 0xfffff00016167890 */ /* 0x000fe4000ff7e0ff */
[----:B-1----:R-:W-:Y:S02]  /*d740*/  UIMAD.WIDE.U32 UR12, UR10, UR34, UR12 ;  /* 0x000000220a0c72a5 */ /* 0x002fe4000f8e000c */
[----:B------:R-:W-:Y:S02]  /*d750*/  UIADD3 UR18, UP4, UPT, UR18, -0x1000, URZ ;  /* 0xfffff00012127890 */ /* 0x000fe4000ff9e0ff */
[----:B------:R-:W-:Y:S02]  /*d760*/  UIMAD UR14, UR10, UR35, UR13 ;  /* 0x000000230a0e72a4 */ /* 0x000fe4000f8e020d */
[----:B--2---:R-:W-:Y:S01]  /*d770*/  ULEA UR13, UP0, UR12, UR36, 0x1 ;  /* 0x000000240c0d7291 */ /* 0x004fe2000f8008ff */
[----:B------:R-:W0:Y:S03]  /*d780*/  LDCU.64 UR34, c[0x0][0x560] ;  /* 0x0000ac00ff2277ac */ /* 0x000e260008000a00 */
[----:B------:R-:W-:-:S02]  /*d790*/  ULEA.HI.X UR12, UR12, UR37, UR14, 0x1, UP0 ;  /* 0x000000250c0c7291 */ /* 0x000fc400080f0c0e */
[----:B------:R-:W-:-:S03]  /*d7a0*/  UIADD3.X UR29, UPT, UPT, UR29, -0x1, URZ, UP1, !UPT ;  /* 0xffffffff1d1d7890 */ /* 0x000fc60008ffe4ff */
[----:B------:R-:W1:Y:S01]  /*d7b0*/  LDCU.64 UR14, c[0x0][0x520] ;  /* 0x0000a400ff0e77ac */ /* 0x000e620008000a00 */
[----:B------:R-:W-:Y:S02]  /*d7c0*/  UIADD3.X UR25, UPT, UPT, UR25, -0x1, URZ, UP2, !UPT ;  /* 0xffffffff19197890 */ /* 0x000fe400097fe4ff */
[----:B------:R-:W-:Y:S02]  /*d7d0*/  UIADD3.X UR23, UPT, UPT, UR23, -0x1, URZ, UP3, !UPT ;  /* 0xffffffff17177890 */ /* 0x000fe40009ffe4ff */
[----:B------:R-:W-:Y:S01]  /*d7e0*/  UIADD3.X UR19, UPT, UPT, UR19, -0x1, URZ, UP4, !UPT ;  /* 0xffffffff13137890 */ /* 0x000fe2000a7fe4ff */
[----:B-----5:R-:W-:Y:S04]  /*d7f0*/  STS.128 [R118], R12 ;  /* 0x0000000c76007388 */ /* 0x020fe80000000c00 */
[----:B---3--:R2:W-:Y:S01]  /*d800*/  STS.128 [R118+0x200], R52 ;  /* 0x0002003476007388 */ /* 0x0085e20000000c00 */
[----:B------:R-:W-:-:S03]  /*d810*/  NOP ;  /* 0x0000000000007918 */ /* 0x000fc60000000000 */
[----:B------:R-:W3:Y:S01]  /*d820*/  LDS.128 R8, [R117] ;  /* 0x0000000075087984 */ /* 0x000ee20000000c00 */
[----:B--2---:R-:W-:Y:S02]  /*d830*/  F2FP.F16.F32.PACK_AB R55, R25, R26 ;  /* 0x0000001a1937723e */ /* 0x004fe400000000ff */
[----:B------:R-:W-:Y:S02]  /*d840*/  F2FP.F16.F32.PACK_AB R54, R27, R28 ;  /* 0x0000001c1b36723e */ /* 0x000fe400000000ff */
[----:B------:R-:W-:Y:S02]  /*d850*/  F2FP.F16.F32.PACK_AB R53, R29, R30 ;  /* 0x0000001e1d35723e */ /* 0x000fe400000000ff */
[----:B------:R-:W-:Y:S02]  /*d860*/  F2FP.F16.F32.PACK_AB R52, R31, R32 ;  /* 0x000000201f34723e */ /* 0x000fe400000000ff */
[----:B------:R-:W-:Y:S02]  /*d870*/  F2FP.F16.F32.PACK_AB R27, R17, R18 ;  /* 0x00000012111b723e */ /* 0x000fe400000000ff */
[----:B------:R-:W-:-:S02]  /*d880*/  F2FP.F16.F32.PACK_AB R26, R19, R20 ;  /* 0x00000014131a723e */ /* 0x000fc400000000ff */
[----:B------:R-:W-:Y:S01]  /*d890*/  F2FP.F16.F32.PACK_AB R25, R21, R22 ;  /* 0x000000161519723e */ /* 0x000fe200000000ff */
[--C-:B---3--:R-:W-:Y:S02]  /*d8a0*/  HADD2.F32 R6, -RZ, R8.reuse.H0_H0 ;  /* 0x20000008ff067230 */ /* 0x108fe40000004100 */
[----:B------:R-:W-:Y:S02]  /*d8b0*/  HADD2.F32 R8, -RZ, R8.H1_H1 ;  /* 0x30000008ff087230 */ /* 0x000fe40000004100 */
[----:B------:R-:W-:Y:S02]  /*d8c0*/  HADD2.F32 R15, -RZ, R10.H0_H0 ;  /* 0x2000000aff0f7230 */ /* 0x000fe40000004100 */
[----:B------:R-:W-:Y:S01]  /*d8d0*/  FADD.FTZ R7, R6, UR7 ;  /* 0x0000000706077e21 */ /* 0x000fe20008010000 */
[--C-:B------:R-:W-:Y:S02]  /*d8e0*/  HADD2.F32 R6, -RZ, R9.reuse.H0_H0 ;  /* 0x20000009ff067230 */ /* 0x100fe40000004100 */
[----:B------:R-:W-:Y:S01]  /*d8f0*/  FADD.FTZ R16, R8, UR7 ;  /* 0x0000000708107e21 */ /* 0x000fe20008010000 */
[----:B------:R-:W-:-:S02]  /*d900*/  HADD2.F32 R9, -RZ, R9.H1_H1 ;  /* 0x30000009ff097230 */ /* 0x000fc40000004100 */
[----:B------:R-:W-:Y:S01]  /*d910*/  FADD.FTZ R15, R15, UR7 ;  /* 0x000000070f0f7e21 */ /* 0x000fe20008010000 */
[----:B------:R-:W-:Y:S01]  /*d920*/  FSETP.GTU.FTZ.AND P2, PT, R7, 20, PT ;  /* 0x41a000000700780b */ /* 0x000fe20003f5c000 */
[----:B------:R-:W-:Y:S01]  /*d930*/  FADD.FTZ R13, R6, UR7 ;  /* 0x00000007060d7e21 */ /* 0x000fe20008010000 */
[----:B------:R-:W-:Y:S01]  /*d940*/  FSETP.GTU.FTZ.AND P1, PT, R16, 20, PT ;  /* 0x41a000001000780b */ /* 0x000fe20003f3c000 */
[----:B------:R-:W-:Y:S01]  /*d950*/  FADD.FTZ R9, R9, UR7 ;  /* 0x0000000709097e21 */ /* 0x000fe20008010000 */
[----:B------:R-:W-:Y:S01]  /*d960*/  FSETP.GTU.FTZ.AND P6, PT, R15, 20, PT ;  /* 0x41a000000f00780b */ /* 0x000fe20003fdc000 */
[----:B------:R-:W-:Y:S01]  /*d970*/  HADD2.F32 R10, -RZ, R10.H1_H1 ;  /* 0x3000000aff0a7230 */ /* 0x000fe20000004100 */
[----:B------:R-:W-:Y:S02]  /*d980*/  FSETP.GTU.FTZ.AND P0, PT, R13, 20, PT ;  /* 0x41a000000d00780b */ /* 0x000fe40003f1c000 */
[----:B------:R-:W-:-:S05]  /*d990*/  FSETP.GTU.FTZ.AND P4, PT, R9, 20, PT ;  /* 0x41a000000900780b */ /* 0x000fca0003f9c000 */
[----:B------:R-:W-:Y:S02]  /*d9a0*/  @!P2 FMUL.FTZ R8, R7, -1.4426950216293334961 ;  /* 0xbfb8aa3b0708a820 */ /* 0x000fe40000410000 */
[----:B------:R-:W2:Y:S01]  /*d9b0*/  LDS.128 R4, [R117+0x10] ;  /* 0x0000100075047984 */ /* 0x000ea20000000c00 */
[----:B------:R-:W-:Y:S01]  /*d9c0*/  @!P1 FMUL.FTZ R12, R16, -1.4426950216293334961 ;  /* 0xbfb8aa3b100c9820 */ /* 0x000fe20000410000 */
[----:B------:R-:W-:Y:S02]  /*d9d0*/  FADD.FTZ R16, R10, UR7 ;  /* 0x000000070a107e21 */ /* 0x000fe40008010000 */
[----:B------:R-:W3:Y:S01]  /*d9e0*/  @!P2 MUFU.EX2 R8, R8 ;  /* 0x000000080008a308 */ /* 0x000ee20000000800 */
[----:B------:R-:W-:Y:S01]  /*d9f0*/  @!P0 FMUL.FTZ R13, R13, -1.4426950216293334961 ;  /* 0xbfb8aa3b0d0d8820 */ /* 0x000fe20000410000 */
[----:B------:R-:W-:Y:S01]  /*da00*/  @!P4 FMUL.FTZ R14, R9, -1.4426950216293334961 ;  /* 0xbfb8aa3b090ec820 */ /* 0x000fe20000410000 */
[----:B------:R-:W-:Y:S01]  /*da10*/  BAR.SYNC.DEFER_BLOCKING 0x0 ;  /* 0x0000000000007b1d */ /* 0x000fe20000010000 */
[----:B------:R-:W-:-:S05]  /*da20*/  FSETP.GTU.FTZ.AND P5, PT, R16, 20, PT ;  /* 0x41a000001000780b */ /* 0x000fca0003fbc000 */
[----:B------:R-:W5:Y:S01]  /*da30*/  @!P1 MUFU.EX2 R12, R12 ;  /* 0x0000000c000c9308 */ /* 0x000f620000000800 */
[----:B---3--:R-:W-:Y:S01]  /*da40*/  @!P2 FADD.FTZ R9, R8, 1 ;  /* 0x3f8000000809a421 */ /* 0x008fe20000010000 */
[----:B------:R-:W-:-:S06]  /*da50*/  HADD2.F32 R8, -RZ, R11.H0_H0 ;  /* 0x2000000bff087230 */ /* 0x000fcc0000004100 */
[----:B------:R-:W3:Y:S01]  /*da60*/  @!P0 MUFU.EX2 R13, R13 ;  /* 0x0000000d000d8308 */ /* 0x000ee20000000800 */
[----:B------:R-:W-:Y:S02]  /*da70*/  HADD2.F32 R11, -RZ, R11.H1_H1 ;  /* 0x3000000bff0b7230 */ /* 0x000fe40000004100 */
[----:B------:R-:W-:Y:S01]  /*da80*/  FADD.FTZ R49, R8, UR7 ;  /* 0x0000000708317e21 */ /* 0x000fe20008010000 */
[----:B------:R-:W-:Y:S02]  /*da90*/  @!P6 FMUL.FTZ R8, R15, -1.4426950216293334961 ;  /* 0xbfb8aa3b0f08e820 */ /* 0x000fe40000410000 */
[----:B------:R-:W-:Y:S01]  /*daa0*/  FADD.FTZ R11, R11, UR7 ;  /* 0x000000070b0b7e21 */ /* 0x000fe20008010000 */
[----:B-----5:R-:W-:Y:S01]  /*dab0*/  @!P1 FADD.FTZ R12, R12, 1 ;  /* 0x3f8000000c0c9421 */ /* 0x020fe20000010000 */
[----:B------:R-:W5:Y:S01]  /*dac0*/  @!P2 MUFU.RCP R9, R9 ;  /* 0x000000090009a308 */ /* 0x000f620000001000 */
[----:B------:R-:W-:Y:S01]  /*dad0*/  FSETP.GTU.FTZ.AND P3, PT, R49, 20, PT ;  /* 0x41a000003100780b */ /* 0x000fe20003f7c000 */
[----:B------:R-:W-:Y:S04]  /*dae0*/  STS.128 [R117], R52 ;  /* 0x0000003475007388 */ /* 0x000fe80000000c00 */
[----:B------:R-:W-:Y:S02]  /*daf0*/  STS.128 [R117+0x10], R24 ;  /* 0x0000101875007388 */ /* 0x000fe40000000c00 */
[----:B------:R-:W4:Y:S01]  /*db00*/  @!P1 MUFU.RCP R12, R12 ;  /* 0x0000000c000c9308 */ /* 0x000f220000001000 */
[----:B--2---:R-:W-:-:S02]  /*db10*/  HADD2.F32 R10, -RZ, R4.H0_H0 ;  /* 0x20000004ff0a7230 */ /* 0x004fc40000004100 */
[----:B---3--:R-:W-:Y:S01]  /*db20*/  @!P0 FADD.FTZ R13, R13, 1 ;  /* 0x3f8000000d0d8421 */ /* 0x008fe20000010000 */
[----:B------:R-:W-:Y:S02]  /*db30*/  HADD2.F32 R4, -RZ, R4.H1_H1 ;  /* 0x30000004ff047230 */ /* 0x000fe40000004100 */
[----:B------:R-:W-:Y:S02]  /*db40*/  FADD.FTZ R15, R10, UR7 ;  /* 0x000000070a0f7e21 */ /* 0x000fe40008010000 */
[----:B------:R-:W2:Y:S01]  /*db50*/  @!P4 MUFU.EX2 R14, R14 ;  /* 0x0000000e000ec308 */ /* 0x000ea20000000800 */
[----:B-----5:R-:W-:Y:S01]  /*db60*/  @!P2 FMUL.FTZ R48, R48, R9 ;  /* 0x000000093030a220 */ /* 0x020fe20000410000 */
[----:B------:R-:W-:Y:S01]  /*db70*/  FSETP.GTU.FTZ.AND P2, PT, R11, 20, PT ;  /* 0x41a000000b00780b */ /* 0x000fe20003f5c000 */
[----:B------:R-:W-:-:S05]  /*db80*/  @!P5 FMUL.FTZ R9, R16, -1.4426950216293334961 ;  /* 0xbfb8aa3b1009d820 */ /* 0x000fca0000410000 */
[----:B------:R-:W3:Y:S01]  /*db90*/  @!P0 MUFU.RCP R13, R13 ;  /* 0x0000000d000d8308 */ /* 0x000ee20000001000 */
[----:B----4-:R-:W-:Y:S01]  /*dba0*/  @!P1 FMUL.FTZ R47, R47, R12 ;  /* 0x0000000c2f2f9220 */ /* 0x010fe20000410000 */
[----:B------:R-:W-:Y:S01]  /*dbb0*/  FSETP.GTU.FTZ.AND P1, PT, R15, 20, PT ;  /* 0x41a000000f00780b */ /* 0x000fe20003f3c000 */
[----:B------:R-:W-:Y:S01]  /*dbc0*/  FADD.FTZ R12, R4, UR7 ;  /* 0x00000007040c7e21 */ /* 0x000fe20008010000 */
[----:B------:R-:W-:-:S03]  /*dbd0*/  @!P3 FMUL.FTZ R4, R49, -1.4426950216293334961 ;  /* 0xbfb8aa3b3104b820 */ /* 0x000fc60000410000 */
[----:B------:R-:W-:Y:S01]  /*dbe0*/  @!P2 FMUL.FTZ R10, R11, -1.4426950216293334961 ;  /* 0xbfb8aa3b0b0aa820 */ /* 0x000fe20000410000 */
[----:B------:R-:W4:Y:S01]  /*dbf0*/  @!P5 MUFU.EX2 R9, R9 ;  /* 0x000000090009d308 */ /* 0x000f220000000800 */
[----:B--2---:R-:W-:-:S06]  /*dc00*/  @!P4 FADD.FTZ R14, R14, 1 ;  /* 0x3f8000000e0ec421 */ /* 0x004fcc0000010000 */
[----:B------:R-:W-:Y:S01]  /*dc10*/  @!P1 FMUL.FTZ R11, R15, -1.4426950216293334961 ;  /* 0xbfb8aa3b0f0b9820 */ /* 0x000fe20000410000 */
[----:B------:R-:W2:Y:S01]  /*dc20*/  @!P2 MUFU.EX2 R10, R10 ;  /* 0x0000000a000aa308 */ /* 0x000ea20000000800 */
[----:B---3--:R-:W-:Y:S01]  /*dc30*/  @!P0 FMUL.FTZ R46, R46, R13 ;  /* 0x0000000d2e2e8220 */ /* 0x008fe20000410000 */
[--C-:B------:R-:W-:Y:S01]  /*dc40*/  HADD2.F32 R13, -RZ, R5.reuse.H0_H0 ;  /* 0x20000005ff0d7230 */ /* 0x100fe20000004100 */
[----:B------:R-:W-:Y:S01]  /*dc50*/  FSETP.GTU.FTZ.AND P0, PT, R12, 20, PT ;  /* 0x41a000000c00780b */ /* 0x000fe20003f1c000 */
[----:B------:R-:W-:-:S03]  /*dc60*/  HADD2.F32 R5, -RZ, R5.H1_H1 ;  /* 0x30000005ff057230 */ /* 0x000fc60000004100 */
[----:B------:R-:W-:Y:S01]  /*dc70*/  FADD.FTZ R13, R13, UR7 ;  /* 0x000000070d0d7e21 */ /* 0x000fe20008010000 */
[----:B------:R-:W3:Y:S01]  /*dc80*/  @!P1 MUFU.EX2 R11, R11 ;  /* 0x0000000b000b9308 */ /* 0x000ee20000000800 */
[----:B----4-:R-:W-:-:S07]  /*dc90*/  @!P5 FADD.FTZ R9, R9, 1 ;  /* 0x3f8000000909d421 */ /* 0x010fce0000010000 */
[----:B------:R-:W4:Y:S01]  /*dca0*/  @!P3 MUFU.EX2 R4, R4 ;  /* 0x000000040004b308 */ /* 0x000f220000000800 */
[----:B--2---:R-:W-:Y:S01]  /*dcb0*/  @!P2 FADD.FTZ R10, R10, 1 ;  /* 0x3f8000000a0aa421 */ /* 0x004fe20000010000 */
[----:B------:R-:W-:-:S06]  /*dcc0*/  @!P0 FMUL.FTZ R12, R12, -1.4426950216293334961 ;  /* 0xbfb8aa3b0c0c8820 */ /* 0x000fcc0000410000 */
[----:B------:R-:W2:Y:S01]  /*dcd0*/  @!P6 MUFU.EX2 R8, R8 ;  /* 0x000000080008e308 */ /* 0x000ea20000000800 */
[----:B---3--:R-:W-:-:S07]  /*dce0*/  @!P1 FADD.FTZ R11, R11, 1 ;  /* 0x3f8000000b0b9421 */ /* 0x008fce0000010000 */
[----:B------:R-:W3:Y:S01]  /*dcf0*/  @!P4 MUFU.RCP R14, R14 ;  /* 0x0000000e000ec308 */ /* 0x000ee20000001000 */
[----:B----4-:R-:W-:-:S07]  /*dd00*/  @!P3 FADD.FTZ R4, R4, 1 ;  /* 0x3f8000000404b421 */ /* 0x010fce0000010000 */
[----:B------:R-:W4:Y:S01]  /*dd10*/  @!P2 MUFU.RCP R10, R10 ;  /* 0x0000000a000aa308 */ /* 0x000f220000001000 */
[----:B--2---:R-:W-:-:S07]  /*dd20*/  @!P6 FADD.FTZ R8, R8, 1 ;  /* 0x3f8000000808e421 */ /* 0x004fce0000010000 */
[----:B------:R2:W5:Y:S01]  /*dd30*/  @!P5 MUFU.RCP R16, R9 ;  /* 0x000000090010d308 */ /* 0x0005620000001000 */
[----:B---3--:R-:W-:Y:S01]  /*dd40*/  @!P4 FMUL.FTZ R45, R45, R14 ;  /* 0x0000000e2d2dc220 */ /* 0x008fe20000410000 */
[----:B------:R-:W-:Y:S01]  /*dd50*/  FSETP.GTU.FTZ.AND P4, PT, R13, 20, PT ;  /* 0x41a000000d00780b */ /* 0x000fe20003f9c000 */
[----:B------:R-:W-:Y:S01]  /*dd60*/  FADD.FTZ R14, R5, UR7 ;  /* 0x00000007050e7e21 */ /* 0x000fe20008010000 */
[--C-:B------:R-:W-:Y:S02]  /*dd70*/  HADD2.F32 R5, -RZ, R6.reuse.H0_H0 ;  /* 0x20000006ff057230 */ /* 0x100fe40000004100 */
[----:B------:R-:W-:Y:S02]  /*dd80*/  HADD2.F32 R6, -RZ, R6.H1_H1 ;  /* 0x30000006ff067230 */ /* 0x000fe40000004100 */
[----:B------:R3:W0:Y:S01]  /*dd90*/  @!P3 MUFU.RCP R49, R4 ;  /* 0x000000040031b308 */ /* 0x0006220000001000 */
[----:B--2---:R-:W-:Y:S01]  /*dda0*/  FADD.FTZ R9, R5, UR7 ;  /* 0x0000000705097e21 */ /* 0x004fe20008010000 */
[----:B----4-:R-:W-:-:S06]  /*ddb0*/  @!P2 FMUL.FTZ R41, R41, R10 ;  /* 0x0000000a2929a220 */ /* 0x010fcc0000410000 */
[----:B------:R-:W2:Y:S01]  /*ddc0*/  @!P1 MUFU.RCP R11, R11 ;  /* 0x0000000b000b9308 */ /* 0x000ea20000001000 */
[----:B---3--:R-:W-:Y:S01]  /*ddd0*/  @!P4 FMUL.FTZ R4, R13, -1.4426950216293334961 ;  /* 0xbfb8aa3b0d04c820 */ /* 0x008fe20000410000 */
[----:B------:R-:W-:Y:S01]  /*dde0*/  FADD.FTZ R13, R6, UR7 ;  /* 0x00000007060d7e21 */ /* 0x000fe20008010000 */
[----:B-----5:R-:W-:Y:S01]  /*ddf0*/  @!P5 FMUL.FTZ R43, R43, R16 ;  /* 0x000000102b2bd220 */ /* 0x020fe20000410000 */
[----:B------:R-:W-:Y:S01]  /*de00*/  FSETP.GTU.FTZ.AND P5, PT, R9, 20, PT ;  /* 0x41a000000900780b */ /* 0x000fe20003fbc000 */
[----:B------:R-:W-:-:S03]  /*de10*/  NOP ;  /* 0x0000000000007918 */ /* 0x000fc60000000000 */
[----:B------:R3:W4:Y:S01]  /*de20*/  @!P6 MUFU.RCP R15, R8 ;  /* 0x00000008000fe308 */ /* 0x0007220000001000 */
[----:B0-----:R-:W-:Y:S01]  /*de30*/  @!P3 FMUL.FTZ R42, R42, R49 ;  /* 0x000000312a2ab220 */ /* 0x001fe20000410000 */
[----:B------:R-:W-:Y:S01]  /*de40*/  FSETP.GTU.FTZ.AND P3, PT, R13, 20, PT ;  /* 0x41a000000d00780b */ /* 0x000fe20003f7c000 */
[----:B------:R-:W-:Y:S01]  /*de50*/  LDS.128 R16, [R118+0x200] ;  /* 0x0002000076107984 */ /* 0x000fe20000000c00 */
[----:B------:R-:W-:Y:S01]  /*de60*/  F2FP.F16.F32.PACK_AB R49, R45, R46 ;  /* 0x0000002e2d31723e */ /* 0x000fe200000000ff */
[----:B--2---:R-:W-:-:S04]  /*de70*/  @!P1 FMUL.FTZ R40, R40, R11 ;  /* 0x0000000b28289220 */ /* 0x004fc80000410000 */
[----:B------:R-:W-:Y:S01]  /*de80*/  @!P5 FMUL.FTZ R6, R9, -1.4426950216293334961 ;  /* 0xbfb8aa3b0906d820 */ /* 0x000fe20000410000 */
[----:B------:R-:W0:Y:S01]  /*de90*/  @!P0 MUFU.EX2 R12, R12 ;  /* 0x0000000c000c8308 */ /* 0x000e220000000800 */
[--C-:B---3--:R-:W-:Y:S01]  /*dea0*/  HADD2.F32 R8, -RZ, R7.reuse.H0_H0 ;  /* 0x20000007ff087230 */ /* 0x108fe20000004100 */
[----:B------:R-:W-:Y:S01]  /*deb0*/  F2FP.F16.F32.PACK_AB R51, R41, R42 ;  /* 0x0000002a2933723e */ /* 0x000fe200000000ff */
[----:B------:R-:W-:-:S03]  /*dec0*/  HADD2.F32 R7, -RZ, R7.H1_H1 ;  /* 0x30000007ff077230 */ /* 0x000fc60000004100 */
[----:B------:R-:W-:Y:S02]  /*ded0*/  FADD.FTZ R8, R8, UR7 ;  /* 0x0000000708087e21 */ /* 0x000fe40008010000 */
[----:B------:R-:W-:Y:S01]  /*dee0*/  FADD.FTZ R10, R7, UR7 ;  /* 0x00000007070a7e21 */ /* 0x000fe20008010000 */
[----:B----4-:R-:W-:Y:S01]  /*def0*/  @!P6 FMUL.FTZ R44, R44, R15 ;  /* 0x0000000f2c2ce220 */ /* 0x010fe20000410000 */
[----:B------:R-:W-:Y:S01]  /*df00*/  FSETP.GTU.FTZ.AND P6, PT, R14, 20, PT ;  /* 0x41a000000e00780b */ /* 0x000fe20003fdc000 */
[----:B------:R-:W-:Y:S01]  /*df10*/  @!P3 FMUL.FTZ R7, R13, -1.4426950216293334961 ;  /* 0xbfb8aa3b0d07b820 */ /* 0x000fe20000410000 */
[----:B------:R-:W-:Y:S01]  /*df20*/  FSETP.GTU.FTZ.AND P2, PT, R8, 20, PT ;  /* 0x41a000000800780b */ /* 0x000fe20003f5c000 */
[----:B------:R-:W2:Y:S01]  /*df30*/  @!P4 MUFU.EX2 R4, R4 ;  /* 0x000000040004c308 */ /* 0x000ea20000000800 */
[----:B------:R-:W-:Y:S01]  /*df40*/  FSETP.GTU.FTZ.AND P1, PT, R10, 20, PT ;  /* 0x41a000000a00780b */ /* 0x000fe20003f3c000 */
[----:B0-----:R-:W-:-:S06]  /*df50*/  @!P0 FADD.FTZ R12, R12, 1 ;  /* 0x3f8000000c0c8421 */ /* 0x001fcc0000010000 */
[----:B------:R-:W0:Y:S02]  /*df60*/  @!P3 MUFU.EX2 R7, R7 ;  /* 0x000000070007b308 */ /* 0x000e240000000800 */
[----:B------:R-:W-:Y:S02]  /*df70*/  @!P6 FMUL.FTZ R5, R14, -1.4426950216293334961 ;  /* 0xbfb8aa3b0e05e820 */ /* 0x000fe40000410000 */
[----:B------:R-:W-:Y:S02]  /*df80*/  @!P2 FMUL.FTZ R8, R8, -1.4426950216293334961 ;  /* 0xbfb8aa3b0808a820 */ /* 0x000fe40000410000 */
[----:B------:R-:W-:Y:S02]  /*df90*/  @!P1 FMUL.FTZ R9, R10, -1.4426950216293334961 ;  /* 0xbfb8aa3b0a099820 */ /* 0x000fe40000410000 */
[----:B------:R3:W4:Y:S01]  /*dfa0*/  @!P0 MUFU.RCP R10, R12 ;  /* 0x0000000c000a8308 */ /* 0x0007220000001000 */
[----:B--2---:R-:W-:-:S07]  /*dfb0*/  @!P4 FADD.FTZ R4, R4, 1 ;  /* 0x3f8000000404c421 */ /* 0x004fce0000010000 */
[----:B------:R-:W2:Y:S01]  /*dfc0*/  @!P6 MUFU.EX2 R5, R5 ;  /* 0x000000050005e308 */ /* 0x000ea20000000800 */
[----:B---3--:R-:W3:Y:S01]  /*dfd0*/  LDS.128 R12, [R118] ;  /* 0x00000000760c7984 */ /* 0x008ee20000000c00 */
[----:B0-----:R-:W-:-:S06]  /*dfe0*/  @!P3 FADD.FTZ R7, R7, 1 ;  /* 0x3f8000000707b421 */ /* 0x001fcc0000010000 */
[----:B------:R-:W0:Y:S01]  /*dff0*/  @!P5 MUFU.EX2 R6, R6 ;  /* 0x000000060006d308 */ /* 0x000e220000000800 */
[----:B----4-:R-:W-:-:S07]  /*e000*/  @!P0 FMUL.FTZ R39, R39, R10 ;  /* 0x0000000a27278220 */ /* 0x010fce0000410000 */
[----:B------:R-:W4:Y:S01]  /*e010*/  @!P2 MUFU.EX2 R8, R8 ;  /* 0x000000080008a308 */ /* 0x000f220000000800 */
[----:B--2---:R-:W-:-:S07]  /*e020*/  @!P6 FADD.FTZ R5, R5, 1 ;  /* 0x3f8000000505e421 */ /* 0x004fce0000010000 */
[----:B------:R-:W2:Y:S01]  /*e030*/  @!P1 MUFU.EX2 R9, R9 ;  /* 0x0000000900099308 */ /* 0x000ea20000000800 */
[----:B0-----:R-:W-:-:S07]  /*e040*/  @!P5 FADD.FTZ R6, R6, 1 ;  /* 0x3f8000000606d421 */ /* 0x001fce0000010000 */
[----:B------:R0:W5:Y:S01]  /*e050*/  @!P3 MUFU.RCP R22, R7 ;  /* 0x000000070016b308 */ /* 0x0001620000001000 */
[----:B----4-:R-:W-:-:S07]  /*e060*/  @!P2 FADD.FTZ R8, R8, 1 ;  /* 0x3f8000000808a421 */ /* 0x010fce0000010000 */
[----:B------:R4:W1:Y:S01]  /*e070*/  @!P4 MUFU.RCP R11, R4 ;  /* 0x00000004000bc308 */ /* 0x0008620000001000 */
[----:B0-----:R-:W-:Y:S01]  /*e080*/  LOP3.LUT R7, R50, 0x3e0, RZ, 0xc0, !PT ;  /* 0x000003e032077812 */ /* 0x001fe200078ec0ff */
[----:B--2---:R-:W-:Y:S01]  /*e090*/  @!P1 FADD.FTZ R9, R9, 1 ;  /* 0x3f80000009099421 */ /* 0x004fe20000010000 */
[----:B------:R-:W-:Y:S02]  /*e0a0*/  F2FP.F16.F32.PACK_AB R50, R43, R44 ;  /* 0x0000002c2b32723e */ /* 0x000fe400000000ff */
[----:B------:R-:W-:-:S03]  /*e0b0*/  LEA R7, R7, R0, 0x1 ;  /* 0x0000000007077211 */ /* 0x000fc600078e08ff */
[----:B------:R0:W2:Y:S01]  /*e0c0*/  @!P6 MUFU.RCP R20, R5 ;  /* 0x000000050014e308 */ /* 0x0000a20000001000 */
[----:B----4-:R-:W-:Y:S01]  /*e0d0*/  MOV R4, UR13 ;  /* 0x0000000d00047c02 */ /* 0x010fe20008000f00 */
[----:B-----5:R-:W-:-:S06]  /*e0e0*/  @!P3 FMUL.FTZ R35, R35, R22 ;  /* 0x000000162323b220 */ /* 0x020fcc0000410000 */
[----:B------:R4:W5:Y:S01]  /*e0f0*/  @!P5 MUFU.RCP R21, R6 ;  /* 0x000000060015d308 */ /* 0x0009620000001000 */
[----:B0-----:R-:W-:Y:S01]  /*e100*/  MOV R5, UR12 ;  /* 0x0000000c00057c02 */ /* 0x001fe20008000f00 */
[----:B-1----:R-:W-:Y:S01]  /*e110*/  @!P4 FMUL.FTZ R38, R38, R11 ;  /* 0x0000000b2626c220 */ /* 0x002fe20000410000 */
[----:B------:R-:W0:Y:S01]  /*e120*/  LDCU.64 UR12, c[0x0][0x518] ;  /* 0x0000a300ff0c77ac */ /* 0x000e220008000a00 */
[----:B------:R-:W-:-:S04]  /*e130*/  IMAD.WIDE.U32 R4, R7, 0x10, R4 ;  /* 0x0000001007047825 */ /* 0x000fc800078e0004 */
[----:B------:R-:W1:Y:S01]  /*e140*/  @!P2 MUFU.RCP R23, R8 ;  /* 0x000000080017a308 */ /* 0x000e620000001000 */
[----:B--2---:R-:W-:Y:S01]  /*e150*/  @!P6 FMUL.FTZ R37, R37, R20 ;  /* 0x000000142525e220 */ /* 0x004fe20000410000 */
[----:B----4-:R-:W-:Y:S01]  /*e160*/  FADD.FTZ R6, R48, R121 ;  /* 0x0000007930067221 */ /* 0x010fe20000010000 */
[----:B---3--:R-:W-:Y:S01]  /*e170*/  STG.E.128 desc[UR32][R4.64], R12 ;  /* 0x0000000c04007986 */ /* 0x008fe2000c101d20 */
[----:B------:R-:W-:Y:S02]  /*e180*/  F2FP.F16.F32.PACK_AB R48, R47, R48 ;  /* 0x000000302f30723e */ /* 0x000fe400000000ff */
[----:B------:R-:W-:Y:S01]  /*e190*/  F2FP.F16.F32.PACK_AB R20, R39, R40 ;  /* 0x000000282714723e */ /* 0x000fe200000000ff */
[----:B------:R2:W-:Y:S01]  /*e1a0*/  STG.E.128 desc[UR32][R4.64+0x200], R16 ;  /* 0x0002001004007986 */ /* 0x0005e2000c101d20 */
[----:B------:R3:W4:Y:S01]  /*e1b0*/  @!P1 MUFU.RCP R24, R9 ;  /* 0x0000000900189308 */ /* 0x0007220000001000 */
[----:B-----5:R-:W-:Y:S01]  /*e1c0*/  @!P5 FMUL.FTZ R36, R36, R21 ;  /* 0x000000152424d220 */ /* 0x020fe20000410000 */
[----:B------:R-:W-:Y:S01]  /*e1d0*/  F2FP.F16.F32.PACK_AB R21, R37, R38 ;  /* 0x000000262515723e */ /* 0x000fe200000000ff */
[----:B------:R-:W-:Y:S01]  /*e1e0*/  BAR.SYNC.DEFER_BLOCKING 0x0 ;  /* 0x0000000000007b1d */ /* 0x000fe20000010000 */
[----:B0-----:R-:W-:-:S02]  /*e1f0*/  UIMAD.WIDE.U32 UR8, UR38, UR12, UR8 ;  /* 0x0000000c260872a5 */ /* 0x001fc4000f8e0008 */
[----:B------:R-:W-:Y:S01]  /*e200*/  F2FP.F16.F32.PACK_AB R22, R35, R36 ;  /* 0x000000242316723e */ /* 0x000fe200000000ff */
[----:B-1----:R-:W-:Y:S01]  /*e210*/  @!P2 FMUL.FTZ R34, R34, R23 ;  /* 0x000000172222a220 */ /* 0x002fe20000410000 */
[----:B---3--:R-:W-:Y:S01]  /*e220*/  FADD.FTZ R9, R6, R47 ;  /* 0x0000002f06097221 */ /* 0x008fe20000010000 */
[----:B------:R-:W-:-:S03]  /*e230*/  UIMAD UR9, UR38, UR13, UR9 ;  /* 0x0000000d260972a4 */ /* 0x000fc6000f8e0209 */
[----:B------:R-:W-:Y:S01]  /*e240*/  FADD.FTZ R46, R9, R46 ;  /* 0x0000002e092e7221 */ /* 0x000fe20000010000 */
[----:B------:R-:W-:Y:S01]  /*e250*/  UIMAD.WIDE.U32 UR8, UR10, UR14, UR8 ;  /* 0x0000000e0a0872a5 */ /* 0x000fe2000f8e0008 */
[----:B----4-:R-:W-:Y:S02]  /*e260*/  @!P1 FMUL.FTZ R33, R33, R24 ;  /* 0x0000001821219220 */ /* 0x010fe40000410000 */
[----:B------:R-:W-:Y:S01]  /*e270*/  FADD.FTZ R45, R46, R45 ;  /* 0x0000002d2e2d7221 */ /* 0x000fe20000010000 */
[----:B------:R-:W-:Y:S02]  /*e280*/  UIMAD UR12, UR10, UR15, UR9 ;  /* 0x0000000f0a0c72a4 */ /* 0x000fe4000f8e0209 */
[----:B------:R-:W-:Y:S01]  /*e290*/  ULEA UR9, UP0, UR8, UR34, 0x1 ;  /* 0x0000002208097291 */ /* 0x000fe2000f8008ff */
[----:B------:R-:W-:Y:S01]  /*e2a0*/  F2FP.F16.F32.PACK_AB R23, R33, R34 ;  /* 0x000000222117723e */ /* 0x000fe200000000ff */
[----:B------:R-:W-:Y:S02]  /*e2b0*/  FADD.FTZ R44, R45, R44 ;  /* 0x0000002c2d2c7221 */ /* 0x000fe40000010000 */
[----:B------:R-:W-:Y:S01]  /*e2c0*/  ULEA.HI.X UR8, UR8, UR35, UR12, 0x1, UP0 ;  /* 0x0000002308087291 */ /* 0x000fe200080f0c0c */
[----:B------:R-:W-:Y:S01]  /*e2d0*/  STS.128 [R117], R48 ;  /* 0x0000003075007388 */ /* 0x000fe20000000c00 */
[----:B------:R-:W-:Y:S01]  /*e2e0*/  FADD.FTZ R43, R44, R43 ;  /* 0x0000002b2c2b7221 */ /* 0x000fe20000010000 */
[----:B--2---:R-:W-:Y:S01]  /*e2f0*/  MOV R4, UR9 ;  /* 0x0000000900047c02 */ /* 0x004fe20008000f00 */
[----:B------:R-:W-:Y:S01]  /*e300*/  UIADD3 UR26, UP0, UPT, UR26, -0x2000, URZ ;  /* 0xffffe0001a1a7890 */ /* 0x000fe2000ff1e0ff */
[----:B------:R-:W-:Y:S01]  /*e310*/  STS.128 [R117+0x10], R20 ;  /* 0x0000101475007388 */ /* 0x000fe20000000c00 */
[----:B------:R-:W-:-:S03]  /*e320*/  NOP ;  /* 0x0000000000007918 */ /* 0x000fc60000000000 */
[----:B------:R-:W0:Y:S01]  /*e330*/  LDS.128 R12, [R118] ;  /* 0x00000000760c7984 */ /* 0x000e220000000c00 */
[----:B------:R-:W-:Y:S01]  /*e340*/  FADD.FTZ R42, R43, R42 ;  /* 0x0000002a2b2a7221 */ /* 0x000fe20000010000 */
[----:B------:R-:W-:Y:S01]  /*e350*/  MOV R5, UR8 ;  /* 0x0000000800057c02 */ /* 0x000fe20008000f00 */
[----:B------:R-:W-:Y:S01]  /*e360*/  UIADD3.X UR27, UPT, UPT, UR27, -0x1, URZ, UP0, !UPT ;  /* 0xffffffff1b1b7890 */ /* 0x000fe200087fe4ff */
[----:B------:R-:W1:Y:S01]  /*e370*/  LDS.128 R8, [R118+0x200] ;  /* 0x0002000076087984 */ /* 0x000e620000000c00 */
        /* <DEDUP_REMOVED lines=15> */
.L_x_5984:
        /* <DEDUP_REMOVED lines=44> */
.L_x_6117:
[----:B------:R-:W-:Y:S05]  /*e730*/  BSYNC.RECONVERGENT B0 ;  /* 0x0000000000007941 */ /* 0x000fea0003800200 */
.L_x_6116:
        /* <DEDUP_REMOVED lines=42> */
.L_x_6119:
[----:B------:R-:W-:Y:S05]  /*e9e0*/  BSYNC.RECONVERGENT B0 ;  /* 0x0000000000007941 */ /* 0x000fea0003800200 */
.L_x_6118:
        /* <DEDUP_REMOVED lines=11> */
.L_x_6120:
        /* <DEDUP_REMOVED lines=19> */
.L_x_6023:
[----:B------:R-:W-:Y:S01]  /*ebd0*/  HFMA2 R232, -RZ, RZ, 0, 5.9604644775390625e-08 ;  /* 0x00000001ffe87431 */ /* 0x000fe200000001ff */
[----:B------:R-:W-:Y:S02]  /*ebe0*/  MOV R235, R69 ;  /* 0x0000004500eb7202 */ /* 0x000fe40000000f00 */
[----:B------:R-:W-:Y:S02]  /*ebf0*/  MOV R233, RZ ;  /* 0x000000ff00e97202 */ /* 0x000fe40000000f00 */
[----:B------:R-:W-:-:S07]  /*ec00*/  MOV R240, 0xffffffff ;  /* 0xffffffff00f07802 */ /* 0x000fce0000000f00 */
[----:B01---5:R-:W-:Y:S05]  /*ec10*/  WARPSYNC.COLLECTIVE R240, `(.L_x_6121) ;  /* 0x00000000f0087348 */ /* 0x023fea0003c00000 */
[----:B------:R2:W3:Y:S02]  /*ec20*/  SHFL.UP P6, R238, R235, R232, R233 ;  /* 0x040000e8ebee7389 */ /* 0x0004e400000c00e9 */
[----:B0123-5:R-:W-:Y:S05]  /*ec30*/  ENDCOLLECTIVE ;  /* 0x000000000000791b */ /* 0x02ffea0003800000 */
.L_x_6121:
[----:B------:R-:W-:Y:S02]  /*ec40*/  MOV R235, R68 ;  /* 0x0000004400eb7202 */ /* 0x000fe40000000f00 */
[----:B------:R-:W-:-:S07]  /*ec50*/  MOV R234, R238 ;  /* 0x000000ee00ea7202 */ /* 0x000fce0000000f00 */
[----:B------:R-:W-:Y:S05]  /*ec60*/  WARPSYNC.COLLECTIVE R240, `(.L_x_6122) ;  /* 0x00000000f0087348 */ /* 0x000fea0003c00000 */
[----:B------:R0:W1:Y:S02]  /*ec70*/  SHFL.UP P6, R238, R235, R232, R233 ;  /* 0x040000e8ebee7389 */ /* 0x00006400000c00e9 */
[----:B01----:R-:W-:Y:S05]  /*ec80*/  ENDCOLLECTIVE ;  /* 0x000000000000791b */ /* 0x003fea0003800000 */
.L_x_6122:
[----:B------:R-:W-:Y:S02]  /*ec90*/  MOV R235, R70 ;  /* 0x0000004600eb7202 */ /* 0x000fe40000000f00 */
[----:B------:R-:W-:-:S07]  /*eca0*/  MOV R236, R238 ;  /* 0x000000ee00ec7202 */ /* 0x000fce0000000f00 */
[----:B------:R-:W-:Y:S05]  /*ecb0*/  WARPSYNC.COLLECTIVE R240, `(.L_x_6123) ;  /* 0x00000000f0087348 */ /* 0x000fea0003c00000 */
[----:B------:R0:W1:Y:S02]  /*ecc0*/  SHFL.UP P6, R238, R235, R232, R233 ;  /* 0x040000e8ebee7389 */ /* 0x00006400000c00e9 */
[----:B01----:R-:W-:Y:S05]  /*ecd0*/  ENDCOLLECTIVE ;  /* 0x000000000000791b */ /* 0x003fea0003800000 */
.L_x_6123:
[----:B------:R-:W-:Y:S02]  /*ece0*/  MOV R235, R71 ;  /* 0x0000004700eb7202 */ /* 0x000fe40000000f00 */
[----:B------:R-:W-:-:S07]  /*ecf0*/  MOV R237, R238 ;  /* 0x000000ee00ed7202 */ /* 0x000fce0000000f00 */
[----:B------:R-:W-:Y:S05]  /*ed00*/  WARPSYNC.COLLECTIVE R240, `(.L_x_6124) ;  /* 0x00000000f0087348 */ /* 0x000fea0003c00000 */
[----:B------:R0:W1:Y:S02]  /*ed10*/  SHFL.UP P6, R238, R235, R232, R233 ;  /* 0x040000e8ebee7389 */ /* 0x00006400000c00e9 */
[----:B01----:R-:W-:Y:S05]  /*ed20*/  ENDCOLLECTIVE ;  /* 0x000000000000791b */ /* 0x003fea0003800000 */
.L_x_6124:
        /* <DEDUP_REMOVED lines=15> */
.L_x_6125:
[----:B------:R-:W-:Y:S02]  /*ee20*/  MOV R235, R68 ;  /* 0x0000004400eb7202 */ /* 0x000fe40000000f00 */
[----:B------:R-:W-:-:S07]  /*ee30*/  MOV R234, R238 ;  /* 0x000000ee00ea7202 */ /* 0x000fce0000000f00 */
[----:B------:R-:W-:Y:S05]  /*ee40*/  WARPSYNC.COLLECTIVE R240, `(.L_x_6126) ;  /* 0x00000000f0087348 */ /* 0x000fea0003c00000 */
[----:B------:R0:W1:Y:S02]  /*ee50*/  SHFL.UP P6, R238, R235, R232, R233 ;  /* 0x040000e8ebee7389 */ /* 0x00006400000c00e9 */
[----:B01----:R-:W-:Y:S05]  /*ee60*/  ENDCOLLECTIVE ;  /* 0x000000000000791b */ /* 0x003fea0003800000 */
.L_x_6126:
[----:B------:R-:W-:Y:S02]  /*ee70*/  MOV R235, R70 ;  /* 0x0000004600eb7202 */ /* 0x000fe40000000f00 */
[----:B------:R-:W-:-:S07]  /*ee80*/  MOV R236, R238 ;  /* 0x000000ee00ec7202 */ /* 0x000fce0000000f00 */
[----:B------:R-:W-:Y:S05]  /*ee90*/  WARPSYNC.COLLECTIVE R240, `(.L_x_6127) ;  /* 0x00000000f0087348 */ /* 0x000fea0003c00000 */
[----:B------:R0:W1:Y:S02]  /*eea0*/  SHFL.UP P6, R238, R235, R232, R233 ;  /* 0x040000e8ebee7389 */ /* 0x00006400000c00e9 */
[----:B01----:R-:W-:Y:S05]  /*eeb0*/  ENDCOLLECTIVE ;  /* 0x000000000000791b */ /* 0x003fea0003800000 */
.L_x_6127:
[----:B------:R-:W-:Y:S02]  /*eec0*/  MOV R235, R71 ;  /* 0x0000004700eb7202 */ /* 0x000fe40000000f00 */
[----:B------:R-:W-:-:S07]  /*eed0*/  MOV R237, R238 ;  /* 0x000000ee00ed7202 */ /* 0x000fce0000000f00 */
[----:B------:R-:W-:Y:S05]  /*eee0*/  WARPSYNC.COLLECTIVE R240, `(.L_x_6128) ;  /* 0x00000000f0087348 */ /* 0x000fea0003c00000 */
[----:B------:R0:W1:Y:S02]  /*eef0*/  SHFL.UP P6, R238, R235, R232, R233 ;  /* 0x040000e8ebee7389 */ /* 0x00006400000c00e9 */
[----:B01----:R-:W-:Y:S05]  /*ef00*/  ENDCOLLECTIVE ;  /* 0x000000000000791b */ /* 0x003fea0003800000 */
.L_x_6128:
        /* <DEDUP_REMOVED lines=15> */
.L_x_6129:
[----:B------:R-:W-:Y:S02]  /*f000*/  MOV R235, R68 ;  /* 0x0000004400eb7202 */ /* 0x000fe40000000f00 */
[----:B------:R-:W-:-:S07]  /*f010*/  MOV R234, R238 ;  /* 0x000000ee00ea7202 */ /* 0x000fce0000000f00 */
[----:B------:R-:W-:Y:S05]  /*f020*/  WARPSYNC.COLLECTIVE R240, `(.L_x_6130) ;  /* 0x00000000f0087348 */ /* 0x000fea0003c00000 */
[----:B------:R0:W1:Y:S02]  /*f030*/  SHFL.UP P6, R238, R235, R232, R233 ;  /* 0x040000e8ebee7389 */ /* 0x00006400000c00e9 */
[----:B01----:R-:W-:Y:S05]  /*f040*/  ENDCOLLECTIVE ;  /* 0x000000000000791b */ /* 0x003fea0003800000 */
.L_x_6130:
[----:B------:R-:W-:Y:S02]  /*f050*/  MOV R235, R70 ;  /* 0x0000004600eb7202 */ /* 0x000fe40000000f00 */
[----:B------:R-:W-:-:S07]  /*f060*/  MOV R236, R238 ;  /* 0x000000ee00ec7202 */ /* 0x000fce0000000f00 */
[----:B------:R-:W-:Y:S05]  /*f070*/  WARPSYNC.COLLECTIVE R240, `(.L_x_6131) ;  /* 0x00000000f0087348 */ /* 0x000fea0003c00000 */
[----:B------:R0:W1:Y:S02]  /*f080*/  SHFL.UP P6, R238, R235, R232, R233 ;  /* 0x040000e8ebee7389 */ /* 0x00006400000c00e9 */
[----:B01----:R-:W-:Y:S05]  /*f090*/  ENDCOLLECTIVE ;  /* 0x000000000000791b */ /* 0x003fea0003800000 */
.L_x_6131:
[----:B------:R-:W-:Y:S02]  /*f0a0*/  MOV R235, R71 ;  /* 0x0000004700eb7202 */ /* 0x000fe40000000f00 */
[----:B------:R-:W-:-:S07]  /*f0b0*/  MOV R237, R238 ;  /* 0x000000ee00ed7202 */ /* 0x000fce0000000f00 */
[----:B------:R-:W-:Y:S05]  /*f0c0*/  WARPSYNC.COLLECTIVE R240, `(.L_x_6132) ;  /* 0x00000000f0087348 */ /* 0x000fea0003c00000 */
[----:B------:R0:W1:Y:S02]  /*f0d0*/  SHFL.UP P6, R238, R235, R232, R233 ;  /* 0x040000e8ebee7389 */ /* 0x00006400000c00e9 */
[----:B01----:R-:W-:Y:S05]  /*f0e0*/  ENDCOLLECTIVE ;  /* 0x000000000000791b */ /* 0x003fea0003800000 */
.L_x_6132:
        /* <DEDUP_REMOVED lines=15> */
.L_x_6133:
[----:B------:R-:W-:Y:S02]  /*f1e0*/  MOV R235, R68 ;  /* 0x0000004400eb7202 */ /* 0x000fe40000000f00 */
[----:B------:R-:W-:-:S07]  /*f1f0*/  MOV R234, R238 ;  /* 0x000000ee00ea7202 */ /* 0x000fce0000000f00 */
[----:B------:R-:W-:Y:S05]  /*f200*/  WARPSYNC.COLLECTIVE R240, `(.L_x_6134) ;  /* 0x00000000f0087348 */ /* 0x000fea0003c00000 */
[----:B------:R0:W1:Y:S02]  /*f210*/  SHFL.UP P6, R238, R235, R232, R233 ;  /* 0x040000e8ebee7389 */ /* 0x00006400000c00e9 */
[----:B01----:R-:W-:Y:S05]  /*f220*/  ENDCOLLECTIVE ;  /* 0x000000000000791b */ /* 0x003fea0003800000 */
.L_x_6134:
[----:B------:R-:W-:Y:S02]  /*f230*/  MOV R235, R70 ;  /* 0x0000004600eb7202 */ /* 0x000fe40000000f00 */
[----:B------:R-:W-:-:S07]  /*f240*/  MOV R236, R238 ;  /* 0x000000ee00ec7202 */ /* 0x000fce0000000f00 */
[----:B------:R-:W-:Y:S05]  /*f250*/  WARPSYNC.COLLECTIVE R240, `(.L_x_6135) ;  /* 0x00000000f0087348 */ /* 0x000fea0003c00000 */
[----:B------:R0:W1:Y:S02]  /*f260*/  SHFL.UP P6, R238, R235, R232, R233 ;  /* 0x040000e8ebee7389 */ /* 0x00006400000c00e9 */
[----:B01----:R-:W-:Y:S05]  /*f270*/  ENDCOLLECTIVE ;  /* 0x000000000000791b */ /* 0x003fea0003800000 */
.L_x_6135:
[----:B------:R-:W-:Y:S02]  /*f280*/  MOV R235, R71 ;  /* 0x0000004700eb7202 */ /* 0x000fe40000000f00 */
[----:B------:R-:W-:-:S07]  /*f290*/  MOV R237, R238 ;  /* 0x000000ee00ed7202 */ /* 0x000fce0000000f00 */
[----:B------:R-:W-:Y:S05]  /*f2a0*/  WARPSYNC.COLLECTIVE R240, `(.L_x_6136) ;  /* 0x00000000f0087348 */ /* 0x000fea0003c00000 */
[----:B------:R0:W1:Y:S02]  /*f2b0*/  SHFL.UP P6, R238, R235, R232, R233 ;  /* 0x040000e8ebee7389 */ /* 0x00006400000c00e9 */
[----:B01----:R-:W-:Y:S05]  /*f2c0*/  ENDCOLLECTIVE ;  /* 0x000000000000791b */ /* 0x003fea0003800000 */
.L_x_6136:
        /* <DEDUP_REMOVED lines=15> */
.L_x_6137:
[----:B------:R-:W-:Y:S02]  /*f3c0*/  MOV R235, R68 ;  /* 0x0000004400eb7202 */ /* 0x000fe40000000f00 */
[----:B------:R-:W-:-:S07]  /*f3d0*/  MOV R234, R238 ;  /* 0x000000ee00ea7202 */ /* 0x000fce0000000f00 */
[----:B------:R-:W-:Y:S05]  /*f3e0*/  WARPSYNC.COLLECTIVE R240, `(.L_x_6138) ;  /* 0x00000000f0087348 */ /* 0x000fea0003c00000 */
[----:B------:R0:W1:Y:S02]  /*f3f0*/  SHFL.UP P6, R238, R235, R232, R233 ;  /* 0x040000e8ebee7389 */ /* 0x00006400000c00e9 */
[----:B01----:R-:W-:Y:S05]  /*f400*/  ENDCOLLECTIVE ;  /* 0x000000000000791b */ /* 0x003fea0003800000 */
.L_x_6138:
[----:B------:R-:W-:Y:S02]  /*f410*/  MOV R235, R70 ;  /* 0x0000004600eb7202 */ /* 0x000fe40000000f00 */
[----:B------:R-:W-:-:S07]  /*f420*/  MOV R236, R238 ;  /* 0x000000ee00ec7202 */ /* 0x000fce0000000f00 */
[----:B------:R-:W-:Y:S05]  /*f430*/  WARPSYNC.COLLECTIVE R240, `(.L_x_6139) ;  /* 0x00000000f0087348 */ /* 0x000fea0003c00000 */
[----:B------:R0:W1:Y:S02]  /*f440*/  SHFL.UP P6, R238, R235, R232, R233 ;  /* 0x040000e8ebee7389 */ /* 0x00006400000c00e9 */
[----:B01----:R-:W-:Y:S05]  /*f450*/  ENDCOLLECTIVE ;  /* 0x000000000000791b */ /* 0x003fea0003800000 */
.L_x_6139:
[----:B------:R-:W-:Y:S02]  /*f460*/  MOV R235, R71 ;  /* 0x0000004700eb7202 */ /* 0x000fe40000000f00 */
[----:B------:R-:W-:-:S07]  /*f470*/  MOV R237, R238 ;  /* 0x000000ee00ed7202 */ /* 0x000fce0000000f00 */
[----:B------:R-:W-:Y:S05]  /*f480*/  WARPSYNC.COLLECTIVE R240, `(.L_x_6140) ;  /* 0x00000000f0087348 */ /* 0x000fea0003c00000 */
[----:B------:R0:W1:Y:S02]  /*f490*/  SHFL.UP P6, R238, R235, R232, R233 ;  /* 0x040000e8ebee7389 */ /* 0x00006400000c00e9 */
[----:B01----:R-:W-:Y:S05]  /*f4a0*/  ENDCOLLECTIVE ;  /* 0x000000000000791b */ /* 0x003fea0003800000 */
.L_x_6140:
[----:B------:R-:W-:Y:S05]  /*f4b0*/  BRA `(.L_x_6141) ;  /* 0xffffff7c00a47947 */ /* 0x000fea000383ffff */
.L_x_6024:
        /* <DEDUP_REMOVED lines=8> */
.L_x_6143:
[----:B------:R-:W-:Y:S05]  /*f540*/  BSYNC B0 ;  /* 0x0000000000007941 */ /* 0x000fea0003800000 */
.L_x_6142:
[----:B------:R-:W-:Y:S05]  /*f550*/  BRA `(.L_x_6144) ;  /* 0xffffff7c00b07947 */ /* 0x000fea000383ffff */
.L_x_6025:
        /* <DEDUP_REMOVED lines=8> */
.L_x_6146:
[----:B------:R-:W-:Y:S05]  /*f5e0*/  BSYNC B0 ;  /* 0x0000000000007941 */ /* 0x000fea0003800000 */
.L_x_6145:
[----:B------:R-:W-:Y:S05]  /*f5f0*/  BRA `(.L_x_6147) ;  /* 0xffffff7c00907947 */ /* 0x000fea000383ffff */
.L_x_6026:
        /* <DEDUP_REMOVED lines=8> */
.L_x_6149:
[----:B------:R-:W-:Y:S05]  /*f680*/  BSYNC B0 ;  /* 0x0000000000007941 */ /* 0x000fea0003800000 */
.L_x_6148:
[----:B------:R-:W-:Y:S05]  /*f690*/  BRA `(.L_x_6150) ;  /* 0xffffff7c00707947 */ /* 0x000fea000383ffff */
.L_x_6027:
        /* <DEDUP_REMOVED lines=8> */
.L_x_6152:
[----:B------:R-:W-:Y:S05]  /*f720*/  BSYNC B0 ;  /* 0x0000000000007941 */ /* 0x000fea0003800000 */
.L_x_6151:
[----:B------:R-:W-:Y:S05]  /*f730*/  BRA `(.L_x_6153) ;  /* 0xffffff7c00507947 */ /* 0x000fea000383ffff */
.L_x_6028:
        /* <DEDUP_REMOVED lines=8> */
.L_x_6155:
[----:B------:R-:W-:Y:S05]  /*f7c0*/  BSYNC B0 ;  /* 0x0000000000007941 */ /* 0x000fea0003800000 */
.L_x_6154:
        /* <DEDUP_REMOVED lines=9> */
.L_x_6156:
[----:B------:R-:W-:Y:S02]  /*f860*/  MOV R237, 0x1f ;  /* 0x0000001f00ed7802 */ /* 0x000fe40000000f00 */
[----:B------:R-:W-:Y:S02]  /*f870*/  MOV R235, R70 ;  /* 0x0000004600eb7202 */ /* 0x000fe40000000f00 */
[----:B------:R-:W-:-:S07]  /*f880*/  MOV R243, R238 ;  /* 0x000000ee00f37202 */ /* 0x000fce0000000f00 */
[----:B------:R-:W-:Y:S05]  /*f890*/  WARPSYNC.COLLECTIVE R240, `(.L_x_6157) ;  /* 0x00000000f0087348 */ /* 0x000fea0003c00000 */
[----:B------:R0:W1:Y:S02]  /*f8a0*/  SHFL.UP P6, R238, R235, R232, R233 ;  /* 0x040000e8ebee7389 */ /* 0x00006400000c00e9 */
[----:B01----:R-:W-:Y:S05]  /*f8b0*/  ENDCOLLECTIVE ;  /* 0x000000000000791b */ /* 0x003fea0003800000 */
.L_x_6157:
[----:B------:R-:W-:Y:S02]  /*f8c0*/  MOV R235, R71 ;  /* 0x0000004700eb7202 */ /* 0x000fe40000000f00 */
[----:B------:R-:W-:-:S07]  /*f8d0*/  MOV R70, R238 ;  /* 0x000000ee00467202 */ /* 0x000fce0000000f00 */
[----:B------:R-:W-:Y:S05]  /*f8e0*/  WARPSYNC.COLLECTIVE R240, `(.L_x_6158) ;  /* 0x00000000f0087348 */ /* 0x000fea0003c00000 */
[----:B------:R0:W1:Y:S02]  /*f8f0*/  SHFL.UP P6, R238, R235, R232, R233 ;  /* 0x040000e8ebee7389 */ /* 0x00006400000c00e9 */
[----:B01----:R-:W-:Y:S05]  /*f900*/  ENDCOLLECTIVE ;  /* 0x000000000000791b */ /* 0x003fea0003800000 */
.L_x_6158:
[----:B------:R-:W-:Y:S01]  /*f910*/  MOV R71, R238 ;  /* 0x000000ee00477202 */ /* 0x000fe20000000f00 */
[----:B------:R-:W-:-:S07]  /*f920*/  HFMA2 R238, -RZ, RZ, 0, 0 ;  /* 0x00000000ffee7431 */ /* 0x000fce00000001ff */
[----:B------:R-:W-:Y:S05]  /*f930*/  WARPSYNC.COLLECTIVE R240, `(.L_x_6159) ;  /* 0x00000000f0087348 */ /* 0x000fea0003c00000 */
[----:B------:R0:W1:Y:S02]  /*f940*/  SHFL.IDX P3, R241, R239, R238, R237 ;  /* 0x000000eeeff17389 */ /* 0x00006400000600ed */
[----:B01----:R-:W-:Y:S05]  /*f950*/  ENDCOLLECTIVE ;  /* 0x000000000000791b */ /* 0x003fea0003800000 */
.L_x_6159:
[----:B------:R-:W-:Y:S02]  /*f960*/  MOV R239, R73 ;  /* 0x0000004900ef7202 */ /* 0x000fe40000000f00 */
[----:B------:R-:W-:-:S07]  /*f970*/  MOV R72, R241 ;  /* 0x000000f100487202 */ /* 0x000fce0000000f00 */
[----:B------:R-:W-:Y:S05]  /*f980*/  WARPSYNC.COLLECTIVE R240, `(.L_x_6160) ;  /* 0x00000000f0087348 */ /* 0x000fea0003c00000 */
[----:B------:R0:W1:Y:S02]  /*f990*/  SHFL.IDX P3, R241, R239, R238, R237 ;  /* 0x000000eeeff17389 */ /* 0x00006400000600ed */
[----:B01----:R-:W-:Y:S05]  /*f9a0*/  ENDCOLLECTIVE ;  /* 0x000000000000791b */ /* 0x003fea0003800000 */
.L_x_6160:
[----:B------:R-:W-:Y:S02]  /*f9b0*/  MOV R239, R74 ;  /* 0x0000004a00ef7202 */ /* 0x000fe40000000f00 */
[----:B------:R-:W-:-:S07]  /*f9c0*/  MOV R232, R241 ;  /* 0x000000f100e87202 */ /* 0x000fce0000000f00 */
[----:B------:R-:W-:Y:S05]  /*f9d0*/  WARPSYNC.COLLECTIVE R240, `(.L_x_6161) ;  /* 0x00000000f0087348 */ /* 0x000fea0003c00000 */
[----:B------:R0:W1:Y:S02]  /*f9e0*/  SHFL.IDX P3, R241, R239, R238, R237 ;  /* 0x000000eeeff17389 */ /* 0x00006400000600ed */
[----:B01----:R-:W-:Y:S05]  /*f9f0*/  ENDCOLLECTIVE ;  /* 0x000000000000791b */ /* 0x003fea0003800000 */
.L_x_6161:
[----:B------:R-:W-:Y:S02]  /*fa00*/  MOV R239, R75 ;  /* 0x0000004b00ef7202 */ /* 0x000fe40000000f00 */
[----:B------:R-:W-:-:S07]  /*fa10*/  MOV R74, R241 ;  /* 0x000000f1004a7202 */ /* 0x000fce0000000f00 */
[----:B------:R-:W-:Y:S05]  /*fa20*/  WARPSYNC.COLLECTIVE R240, `(.L_x_6162) ;  /* 0x00000000f0087348 */ /* 0x000fea0003c00000 */
[----:B------:R0:W1:Y:S02]  /*fa30*/  SHFL.IDX P3, R241, R239, R238, R237 ;  /* 0x000000eeeff17389 */ /* 0x00006400000600ed */
[----:B01----:R-:W-:Y:S05]  /*fa40*/  ENDCOLLECTIVE ;  /* 0x000000000000791b */ /* 0x003fea0003800000 */
.L_x_6162:
[----:B------:R-:W-:Y:S01]  /*fa50*/  MOV R75, R241 ;  /* 0x000000f1004b7202 */ /* 0x000fe20000000f00 */
[----:B------:R-:W-:Y:S06]  /*fa60*/  BRA `(.L_x_6163) ;  /* 0xffffff7800ac7947 */ /* 0x000fec000383ffff */
.L_x_6030:
[----:B------:R-:W-:Y:S01]  /*fa70*/  HFMA2 R74, -RZ, RZ, 0, 5.9604644775390625e-08 ;  /* 0x00000001ff4a7431 */ /* 0x000fe200000001ff */
[----:B------:R-:W-:Y:S02]  /*fa80*/  MOV R251, R249 ;  /* 0x000000f900fb7202 */ /* 0x000fe40000000f00 */
[----:B------:R-:W-:Y:S02]  /*fa90*/  MOV R241, 0x1f ;  /* 0x0000001f00f17802 */ /* 0x000fe40000000f00 */
[----:B------:R-:W-:-:S07]  /*faa0*/  MOV R240, 0xffffffff ;  /* 0xffffffff00f07802 */ /* 0x000fce0000000f00 */
[----:B0-----:R-:W-:Y:S05]  /*fab0*/  WARPSYNC.COLLECTIVE R240, `(.L_x_6164) ;  /* 0x00000000f0087348 */ /* 0x001fea0003c00000 */
[----:B------:R1:W2:Y:S02]  /*fac0*/  SHFL.DOWN P0, R245, R251, R74, R241 ;  /* 0x0800004afbf57389 */ /* 0x0002a400000000f1 */
[----:B012---:R-:W-:Y:S05]  /*fad0*/  ENDCOLLECTIVE ;  /* 0x000000000000791b */ /* 0x007fea0003800000 */
.L_x_6164:
[----:B------:R-:W-:Y:S02]  /*fae0*/  MOV R251, R250 ;  /* 0x000000fa00fb7202 */ /* 0x000fe40000000f00 */
[----:B------:R-:W-:-:S07]  /*faf0*/  MOV R72, R245 ;  /* 0x000000f500487202 */ /* 0x000fce0000000f00 */
[----:B------:R-:W-:Y:S05]  /*fb00*/  WARPSYNC.COLLECTIVE R240, `(.L_x_6165) ;  /* 0x00000000f0087348 */ /* 0x000fea0003c00000 */
[----:B------:R0:W1:Y:S02]  /*fb10*/  SHFL.DOWN P0, R245, R251, R74, R241 ;  /* 0x0800004afbf57389 */ /* 0x00006400000000f1 */
[----:B01----:R-:W-:Y:S05]  /*fb20*/  ENDCOLLECTIVE ;  /* 0x000000000000791b */ /* 0x003fea0003800000 */
.L_x_6165:
[----:B------:R-:W-:Y:S02]  /*fb30*/  MOV R251, R248 ;  /* 0x000000f800fb7202 */ /* 0x000fe40000000f00 */
[----:B------:R-:W-:-:S07]  /*fb40*/  MOV R73, R245 ;  /* 0x000000f500497202 */ /* 0x000fce0000000f00 */
[----:B------:R-:W-:Y:S05]  /*fb50*/  WARPSYNC.COLLECTIVE R240, `(.L_x_6166) ;  /* 0x00000000f0087348 */ /* 0x000fea0003c00000 */
[----:B------:R0:W1:Y:S02]  /*fb60*/  SHFL.DOWN P0, R245, R251, R74, R241 ;  /* 0x0800004afbf57389 */ /* 0x00006400000000f1 */
[----:B01----:R-:W-:Y:S05]  /*fb70*/  ENDCOLLECTIVE ;  /* 0x000000000000791b */ /* 0x003fea0003800000 */
.L_x_6166:
[----:B------:R-:W-:Y:S02]  /*fb80*/  MOV R251, R247 ;  /* 0x000000f700fb7202 */ /* 0x000fe40000000f00 */
[----:B------:R-:W-:-:S07]  /*fb90*/  MOV R75, R245 ;  /* 0x000000f5004b7202 */ /* 0x000fce0000000f00 */
[----:B------:R-:W-:Y:S05]  /*fba0*/  WARPSYNC.COLLECTIVE R240, `(.L_x_6167) ;  /* 0x00000000f0087348 */ /* 0x000fea0003c00000 */
[----:B------:R0:W1:Y:S02]  /*fbb0*/  SHFL.DOWN P0, R245, R251, R74, R241 ;  /* 0x0800004afbf57389 */ /* 0x00006400000000f1 */
[----:B01----:R-:W-:Y:S05]  /*fbc0*/  ENDCOLLECTIVE ;  /* 0x000000000000791b */ /* 0x003fea0003800000 */
.L_x_6167:
[----:B------:R-:W-:Y:S05]  /*fbd0*/  BRA `(.L_x_6168) ;  /* 0xffffff8c00e87947 */ /* 0x000fea000383ffff */
.L_x_6033:
        /* <DEDUP_REMOVED lines=8> */
.L_x_6170:
[----:B------:R-:W-:Y:S05]  /*fc60*/  BSYNC B0 ;  /* 0x0000000000007941 */ /* 0x000fea0003800000 */
.L_x_6169:
        /* <DEDUP_REMOVED lines=8> */
.L_x_6171:
[----:B------:R-:W-:Y:S02]  /*fcf0*/  MOV R251, R248 ;  /* 0x000000f800fb7202 */ /* 0x000fe40000000f00 */
[----:B------:R-:W-:-:S07]  /*fd00*/  MOV R73, R245 ;  /* 0x000000f500497202 */ /* 0x000fce0000000f00 */
[----:B------:R-:W-:Y:S05]  /*fd10*/  WARPSYNC.COLLECTIVE R240, `(.L_x_6172) ;  /* 0x00000000f0087348 */ /* 0x000fea0003c00000 */
[----:B------:R0:W1:Y:S02]  /*fd20*/  SHFL.DOWN P0, R245, R251, R74, R241 ;  /* 0x0800004afbf57389 */ /* 0x00006400000000f1 */
[----:B01----:R-:W-:Y:S05]  /*fd30*/  ENDCOLLECTIVE ;  /* 0x000000000000791b */ /* 0x003fea0003800000 */
.L_x_6172:
[----:B------:R-:W-:Y:S02]  /*fd40*/  MOV R251, R247 ;  /* 0x000000f700fb7202 */ /* 0x000fe40000000f00 */
[----:B------:R-:W-:-:S07]  /*fd50*/  MOV R75, R245 ;  /* 0x000000f5004b7202 */ /* 0x000fce0000000f00 */
[----:B------:R-:W-:Y:S05]  /*fd60*/  WARPSYNC.COLLECTIVE R240, `(.L_x_6173) ;  /* 0x00000000f0087348 */ /* 0x000fea0003c00000 */
[----:B------:R0:W1:Y:S02]  /*fd70*/  SHFL.DOWN P0, R245, R251, R74, R241 ;  /* 0x0800004afbf57389 */ /* 0x00006400000000f1 */
[----:B01----:R-:W-:Y:S05]  /*fd80*/  ENDCOLLECTIVE ;  /* 0x000000000000791b */ /* 0x003fea0003800000 */
.L_x_6173:
[----:B------:R-:W-:Y:S05]  /*fd90*/  BRA `(.L_x_6174) ;  /* 0xffffff8c00c87947 */ /* 0x000fea000383ffff */
.L_x_6036:
        /* <DEDUP_REMOVED lines=8> */
.L_x_6176:
[----:B------:R-:W-:Y:S05]  /*fe20*/  BSYNC B0 ;  /* 0x0000000000007941 */ /* 0x000fea0003800000 */
.L_x_6175:
        /* <DEDUP_REMOVED lines=8> */
.L_x_6177:
[----:B------:R-:W-:Y:S02]  /*feb0*/  MOV R251, R248 ;  /* 0x000000f800fb7202 */ /* 0x000fe40000000f00 */
[----:B------:R-:W-:-:S07]  /*fec0*/  MOV R73, R245 ;  /* 0x000000f500497202 */ /* 0x000fce0000000f00 */
[----:B------:R-:W-:Y:S05]  /*fed0*/  WARPSYNC.COLLECTIVE R240, `(.L_x_6178) ;  /* 0x00000000f0087348 */ /* 0x000fea0003c00000 */
[----:B------:R0:W1:Y:S02]  /*fee0*/  SHFL.DOWN P0, R245, R251, R74, R241 ;  /* 0x0800004afbf57389 */ /* 0x00006400000000f1 */
[----:B01----:R-:W-:Y:S05]  /*fef0*/  ENDCOLLECTIVE ;  /* 0x000000000000791b */ /* 0x003fea0003800000 */
.L_x_6178:
[----:B------:R-:W-:Y:S02]  /*ff00*/  MOV R251, R247 ;  /* 0x000000f700fb7202 */ /* 0x000fe40000000f00 */
[----:B------:R-:W-:-:S07]  /*ff10*/  MOV R75, R245 ;  /* 0x000000f5004b7202 */ /* 0x000fce0000000f00 */
[----:B------:R-:W-:Y:S05]  /*ff20*/  WARPSYNC.COLLECTIVE R240, `(.L_x_6179) ;  /* 0x00000000f0087348 */ /* 0x000fea0003c00000 */
[----:B------:R0:W1:Y:S02]  /*ff30*/  SHFL.DOWN P0, R245, R251, R74, R241 ;  /* 0x0800004afbf57389 */ /* 0x00006400000000f1 */
[----:B01----:R-:W-:Y:S05]  /*ff40*/  ENDCOLLECTIVE ;  /* 0x000000000000791b */ /* 0x003fea0003800000 */
.L_x_6179:
[----:B------:R-:W-:Y:S05]  /*ff50*/  BRA `(.L_x_6180) ;  /* 0xffffff8c00a87947 */ /* 0x000fea000383ffff */
.L_x_6039:
        /* <DEDUP_REMOVED lines=8> */
.L_x_6182:
[----:B------:R-:W-:Y:S05]  /*ffe0*/  BSYNC B0 ;  /* 0x0000000000007941 */ /* 0x000fea0003800000 */
.L_x_6181:
        /* <DEDUP_REMOVED lines=8> */
.L_x_6183:
[----:B------:R-:W-:Y:S02]  /*10070*/  MOV R251, R248 ;  /* 0x000000f800fb7202 */ /* 0x000fe40000000f00 */
[----:B------:R-:W-:-:S07]  /*10080*/  MOV R73, R245 ;  /* 0x000000f500497202 */ /* 0x000fce0000000f00 */
[----:B------:R-:W-:Y:S05]  /*10090*/  WARPSYNC.COLLECTIVE R240, `(.L_x_6184) ;  /* 0x00000000f0087348 */ /* 0x000fea0003c00000 */
[----:B------:R0:W1:Y:S02]  /*100a0*/  SHFL.DOWN P0, R245, R251, R74, R241 ;  /* 0x0800004afbf57389 */ /* 0x00006400000000f1 */
[----:B01----:R-:W-:Y:S05]  /*100b0*/  ENDCOLLECTIVE ;  /* 0x000000000000791b */ /* 0x003fea0003800000 */
.L_x_6184:
[----:B------:R-:W-:Y:S02]  /*100c0*/  MOV R251, R247 ;  /* 0x000000f700fb7202 */ /* 0x000fe40000000f00 */
[----:B------:R-:W-:-:S07]  /*100d0*/  MOV R75, R245 ;  /* 0x000000f5004b7202 */ /* 0x000fce0000000f00 */
[----:B------:R-:W-:Y:S05]  /*100e0*/  WARPSYNC.COLLECTIVE R240, `(.L_x_6185) ;  /* 0x00000000f0087348 */ /* 0x000fea0003c00000 */
[----:B------:R0:W1:Y:S02]  /*100f0*/  SHFL.DOWN P0, R245, R251, R74, R241 ;  /* 0x0800004afbf57389 */ /* 0x00006400000000f1 */
[----:B01----:R-:W-:Y:S05]  /*10100*/  ENDCOLLECTIVE ;  /* 0x000000000000791b */ /* 0x003fea0003800000 */
.L_x_6185:
[----:B------:R-:W-:Y:S05]  /*10110*/  BRA `(.L_x_6186) ;  /* 0xffffff8c00887947 */ /* 0x000fea000383ffff */
.L_x_6042:
        /* <DEDUP_REMOVED lines=8> */
.L_x_6188:
[----:B------:R-:W-:Y:S05]  /*101a0*/  BSYNC B0 ;  /* 0x0000000000007941 */ /* 0x000fea0003800000 */
.L_x_6187:
        /* <DEDUP_REMOVED lines=8> */
.L_x_6189:
[----:B------:R-:W-:Y:S02]  /*10230*/  MOV R251, R248 ;  /* 0x000000f800fb7202 */ /* 0x000fe40000000f00 */
[----:B------:R-:W-:-:S07]  /*10240*/  MOV R73, R245 ;  /* 0x000000f500497202 */ /* 0x000fce0000000f00 */
[----:B------:R-:W-:Y:S05]  /*10250*/  WARPSYNC.COLLECTIVE R240, `(.L_x_6190) ;  /* 0x00000000f0087348 */ /* 0x000fea0003c00000 */
[----:B------:R0:W1:Y:S02]  /*10260*/  SHFL.DOWN P0, R245, R251, R74, R241 ;  /* 0x0800004afbf57389 */ /* 0x00006400000000f1 */
[----:B01----:R-:W-:Y:S05]  /*10270*/  ENDCOLLECTIVE ;  /* 0x000000000000791b */ /* 0x003fea0003800000 */
.L_x_6190:
[----:B------:R-:W-:Y:S02]  /*10280*/  MOV R251, R247 ;  /* 0x000000f700fb7202 */ /* 0x000fe40000000f00 */
[----:B------:R-:W-:-:S07]  /*10290*/  MOV R75, R245 ;  /* 0x000000f5004b7202 */ /* 0x000fce0000000f00 */
[----:B------:R-:W-:Y:S05]  /*102a0*/  WARPSYNC.COLLECTIVE R240, `(.L_x_6191) ;  /* 0x00000000f0087348 */ /* 0x000fea0003c00000 */
[----:B------:R0:W1:Y:S02]  /*102b0*/  SHFL.DOWN P0, R245, R251, R74, R241 ;  /* 0x0800004afbf57389 */ /* 0x00006400000000f1 */
[----:B01----:R-:W-:Y:S05]  /*102c0*/  ENDCOLLECTIVE ;  /* 0x000000000000791b */ /* 0x003fea0003800000 */
.L_x_6191:
[----:B------:R-:W-:Y:S05]  /*102d0*/  BRA `(.L_x_6192) ;  /* 0xffffff8c00687947 */ /* 0x000fea000383ffff */
.L_x_6045:
        /* <DEDUP_REMOVED lines=8> */
.L_x_6194:
[----:B------:R-:W-:Y:S05]  /*10360*/  BSYNC B0 ;  /* 0x0000000000007941 */ /* 0x000fea0003800000 */
.L_x_6193:
        /* <DEDUP_REMOVED lines=9> */
.L_x_6195:
[----:B------:R-:W-:Y:S02]  /*10400*/  MOV R239, R248 ;  /* 0x000000f800ef7202 */ /* 0x000fe40000000f00 */
[----:B------:R-:W-:-:S07]  /*10410*/  MOV R243, R241 ;  /* 0x000000f100f37202 */ /* 0x000fce0000000f00 */
[----:B------:R-:W-:Y:S05]  /*10420*/  WARPSYNC.COLLECTIVE R240, `(.L_x_6196) ;  /* 0x00000000f0087348 */ /* 0x000fea0003c00000 */
[----:B------:R0:W1:Y:S02]  /*10430*/  SHFL.IDX P3, R241, R239, R238, R237 ;  /* 0x000000eeeff17389 */ /* 0x00006400000600ed */
[----:B01----:R-:W-:Y:S05]  /*10440*/  ENDCOLLECTIVE ;  /* 0x000000000000791b */ /* 0x003fea0003800000 */
.L_x_6196:
        /* <DEDUP_REMOVED lines=9> */
.L_x_6197:
        /* <DEDUP_REMOVED lines=13> */
.L_x_6198:
[----:B------:R-:W-:Y:S02]  /*105b0*/  MOV R251, R250 ;  /* 0x000000fa00fb7202 */ /* 0x000fe40000000f00 */
[----:B------:R-:W-:-:S07]  /*105c0*/  MOV R72, R245 ;  /* 0x000000f500487202 */ /* 0x000fce0000000f00 */
[----:B------:R-:W-:Y:S05]  /*105d0*/  WARPSYNC.COLLECTIVE R240, `(.L_x_6199) ;  /* 0x00000000f0087348 */ /* 0x000fea0003c00000 */
[----:B------:R0:W1:Y:S02]  /*105e0*/  SHFL.DOWN P0, R245, R251, R74, R241 ;  /* 0x0800004afbf57389 */ /* 0x00006400000000f1 */
[----:B01----:R-:W-:Y:S05]  /*105f0*/  ENDCOLLECTIVE ;  /* 0x000000000000791b */ /* 0x003fea0003800000 */
.L_x_6199:
[----:B------:R-:W-:Y:S02]  /*10600*/  MOV R251, R248 ;  /* 0x000000f800fb7202 */ /* 0x000fe40000000f00 */
[----:B------:R-:W-:-:S07]  /*10610*/  MOV R73, R245 ;  /* 0x000000f500497202 */ /* 0x000fce0000000f00 */
[----:B------:R-:W-:Y:S05]  /*10620*/  WARPSYNC.COLLECTIVE R240, `(.L_x_6200) ;  /* 0x00000000f0087348 */ /* 0x000fea0003c00000 */
[----:B------:R0:W1:Y:S02]  /*10630*/  SHFL.DOWN P0, R245, R251, R74, R241 ;  /* 0x0800004afbf57389 */ /* 0x00006400000000f1 */
[----:B01----:R-:W-:Y:S05]  /*10640*/  ENDCOLLECTIVE ;  /* 0x000000000000791b */ /* 0x003fea0003800000 */
.L_x_6200:
[----:B------:R-:W-:Y:S02]  /*10650*/  MOV R251, R247 ;  /* 0x000000f700fb7202 */ /* 0x000fe40000000f00 */
[----:B------:R-:W-:-:S07]  /*10660*/  MOV R75, R245 ;  /* 0x000000f5004b7202 */ /* 0x000fce0000000f00 */
[----:B------:R-:W-:Y:S05]  /*10670*/  WARPSYNC.COLLECTIVE R240, `(.L_x_6201) ;  /* 0x00000000f0087348 */ /* 0x000fea0003c00000 */
[----:B------:R0:W1:Y:S02]  /*10680*/  SHFL.DOWN P0, R245, R251, R74, R241 ;  /* 0x0800004afbf57389 */ /* 0x00006400000000f1 */
[----:B01----:R-:W-:Y:S05]  /*10690*/  ENDCOLLECTIVE ;  /* 0x000000000000791b */ /* 0x003fea0003800000 */
.L_x_6201:
[----:B------:R-:W-:Y:S05]  /*106a0*/  WARPSYNC.COLLECTIVE R240, `(.L_x_6202) ;  /* 0x00000000f0087348 */ /* 0x000fea0003c00000 */
[----:B------:R0:W1:Y:S02]  /*106b0*/  SHFL.IDX P3, R241, R239, R238, R237 ;  /* 0x000000eeeff17389 */ /* 0x00006400000600ed */
[----:B01----:R-:W-:Y:S05]  /*106c0*/  ENDCOLLECTIVE ;  /* 0x000000000000791b */ /* 0x003fea0003800000 */
.L_x_6202:
[----:B------:R-:W-:Y:S02]  /*106d0*/  MOV R239, R57 ;  /* 0x0000003900ef7202 */ /* 0x000fe40000000f00 */
[----:B------:R-:W-:-:S07]  /*106e0*/  MOV R246, R241 ;  /* 0x000000f100f67202 */ /* 0x000fce0000000f00 */
[----:B------:R-:W-:Y:S05]  /*106f0*/  WARPSYNC.COLLECTIVE R240, `(.L_x_6203) ;  /* 0x00000000f0087348 */ /* 0x000fea0003c00000 */
[----:B------:R0:W1:Y:S02]  /*10700*/  SHFL.IDX P3, R241, R239, R238, R237 ;  /* 0x000000eeeff17389 */ /* 0x00006400000600ed */
[----:B01----:R-:W-:Y:S05]  /*10710*/  ENDCOLLECTIVE ;  /* 0x000000000000791b */ /* 0x003fea0003800000 */
.L_x_6203:
[----:B------:R-:W-:Y:S02]  /*10720*/  MOV R56, R246 ;  /* 0x000000f600387202 */ /* 0x000fe40000000f00 */
[----:B------:R-:W-:Y:S02]  /*10730*/  MOV R239, R58 ;  /* 0x0000003a00ef7202 */ /* 0x000fe40000000f00 */
[----:B------:R-:W-:-:S07]  /*10740*/  MOV R74, R241 ;  /* 0x000000f1004a7202 */ /* 0x000fce0000000f00 */
[----:B------:R-:W-:Y:S05]  /*10750*/  WARPSYNC.COLLECTIVE R240, `(.L_x_6204) ;  /* 0x00000000f0087348 */ /* 0x000fea0003c00000 */
[----:B------:R0:W1:Y:S02]  /*10760*/  SHFL.IDX P3, R241, R239, R238, R237 ;  /* 0x000000eeeff17389 */ /* 0x00006400000600ed */
[----:B01----:R-:W-:Y:S05]  /*10770*/  ENDCOLLECTIVE ;  /* 0x000000000000791b */ /* 0x003fea0003800000 */
.L_x_6204:
[----:B------:R-:W-:Y:S02]  /*10780*/  MOV R57, R74 ;  /* 0x0000004a00397202 */ /* 0x000fe40000000f00 */
[----:B------:R-:W-:Y:S02]  /*10790*/  MOV R239, R59 ;  /* 0x0000003b00ef7202 */ /* 0x000fe40000000f00 */
[----:B------:R-:W-:-:S07]  /*107a0*/  MOV R251, R241 ;  /* 0x000000f100fb7202 */ /* 0x000fce0000000f00 */
[----:B------:R-:W-:Y:S05]  /*107b0*/  WARPSYNC.COLLECTIVE R240, `(.L_x_6205) ;  /* 0x00000000f0087348 */ /* 0x000fea0003c00000 */
[----:B------:R0:W1:Y:S02]  /*107c0*/  SHFL.IDX P3, R241, R239, R238, R237 ;  /* 0x000000eeeff17389 */ /* 0x00006400000600ed */
[----:B01----:R-:W-:Y:S05]  /*107d0*/  ENDCOLLECTIVE ;  /* 0x000000000000791b */ /* 0x003fea0003800000 */
.L_x_6205:
[----:B------:R-:W-:Y:S05]  /*107e0*/  BRA `(.L_x_6206) ;  /* 0xffffff8800c47947 */ /* 0x000fea000383ffff */
.L_x_6207:
        /* <DEDUP_REMOVED lines=9> */
.L_x_18694:


//--------------------- .text._Z25selective_scan_bwd_kernelI32Selective_Scan_bwd_kernel_traitsILi64ELi16ELb0ELb0ELb0ELb0ELb0EN3c104HalfENS1_7complexIfEEEEv12SSMParamsBwd --------------------------
	.section	.text._Z25selective_scan_bwd_kernelI32Selective_Scan_bwd_kernel_traitsILi64ELi16ELb0ELb0ELb0ELb0ELb0EN3c104HalfENS1_7complexIfEEEEv12SSMParamsBwd,"ax",@progbits
	.align	128
        .global         _Z25selective_scan_bwd_kernelI32Selective_Scan_bwd_kernel_traitsILi64ELi16ELb0ELb0ELb0ELb0ELb0EN3c104HalfENS1_7complexIfEEEEv12SSMParamsBwd
        .type           _Z25selective_scan_bwd_kernelI32Selective_Scan_bwd_kernel_traitsILi64ELi16ELb0ELb0ELb0ELb0ELb0EN3c104HalfENS1_7complexIfEEEEv12SSMParamsBwd,@function
        .size           _Z25selective_scan_bwd_kernelI32Selective_Scan_bwd_kernel_traitsILi64ELi16ELb0ELb0ELb0ELb0ELb0EN3c104HalfENS1_7complexIfEEEEv12SSMParamsBwd,(.L_x_18695 - _Z25selective_scan_bwd_kernelI32Selective_Scan_bwd_kernel_traitsILi64ELi16ELb0ELb0ELb0ELb0ELb0EN3c104HalfENS1_7complexIfEEEEv12SSMParamsBwd)
        .other          _Z25selective_scan_bwd_kernelI32Selective_Scan_bwd_kernel_traitsILi64ELi16ELb0ELb0ELb0ELb0ELb0EN3c104HalfENS1_7complexIfEEEEv12SSMParamsBwd,@"STO_CUDA_ENTRY STV_DEFAULT"
_Z25selective_scan_bwd_kernelI32Selective_Scan_bwd_kernel_traitsILi64ELi16ELb0ELb0ELb0ELb0ELb0EN3c104HalfENS1_7complexIfEEEEv12SSMParamsBwd:
.text._Z25selective_scan_bwd_kernelI32Selective_Scan_bwd_kernel_traitsILi64ELi16ELb0ELb0ELb0ELb0ELb0EN3c104HalfENS1_7complexIfEEEEv12SSMParamsBwd:
[----:B------:R-:W-:Y:S01]  /*0000*/  LDC R1, c[0x0][0x37c] ;  /* 0x0000df00ff017b82 */ /* 0x000fe20000000800 */
[----:B------:R-:W0:Y:S07]  /*0010*/  LDCU.64 UR10, c[0x0][0x470] ;  /* 0x00008e00ff0a77ac */ /* 0x000e2e0008000a00 */
[----:B------:R-:W1:Y:S01]  /*0020*/  S2UR UR8, SR_CTAID.Y ;  /* 0x00000000000879c3 */ /* 0x000e620000002600 */
[----:B------:R-:W-:Y:S01]  /*0030*/  CS2R R130, SRZ ;  /* 0x0000000000827805 */ /* 0x000fe2000001ff00 */
[----:B------:R-:W2:Y:S01]  /*0040*/  LDCU.128 UR4, c[0x0][0x450] ;  /* 0x00008a00ff0477ac */ /* 0x000ea20008000c00 */
[----:B------:R-:W3:Y:S05]  /*0050*/  LDCU.64 UR24, c[0x0][0x358] ;  /* 0x00006b00ff1877ac */ /* 0x000eea0008000a00 */
[----:B------:R-:W4:Y:S01]  /*0060*/  S2UR UR26, SR_CTAID.X ;  /* 0x00000000001a79c3 */ /* 0x000f220000002500 */
[----:B------:R-:W4:Y:S01]  /*0070*/  LDCU.128 UR28, c[0x0][0x400] ;  /* 0x00008000ff1c77ac */ /* 0x000f220008000c00 */
[----:B------:R-:W4:Y:S01]  /*0080*/  LDCU.128 UR20, c[0x0][0x3f0] ;  /* 0x00007e00ff1477ac */ /* 0x000f220008000c00 */
        /* <DEDUP_REMOVED lines=18> */
[----:B---3--:R3:W5:Y:S01]  /*01b0*/  @P1 LDG.E R130, desc[UR24][R4.64] ;  /* 0x0000001804821981 */ /* 0x008762000c1e1900 */
[----:B------:R-:W3:Y:S03]  /*01c0*/  LDCU.64 UR36, c[0x0][0x528] ;  /* 0x0000a500ff2477ac */ /* 0x000ee60008000a00 */
[----:B------:R0:W5:Y:S01]  /*01d0*/  @P0 LDG.E R131, desc[UR24][R2.64] ;  /* 0x0000001802830981 */ /* 0x000162000c1e1900 */
[----:B----4-:R-:W-:-:S04]  /*01e0*/  UIMAD.WIDE.U32 UR10, UR26, UR28, URZ ;  /* 0x0000001c1a0a72a5 */ /* 0x010fc8000f8e00ff */
[----:B------:R-:W-:-:S04]  /*01f0*/  UIMAD UR11, UR26, UR29, UR11 ;  /* 0x0000001d1a0b72a4 */ /* 0x000fc8000f8e020b */
[----:B------:R-:W-:-:S04]  /*0200*/  UIMAD.WIDE.U32 UR18, UR8, UR30, UR10 ;  /* 0x0000001e081272a5 */ /* 0x000fc8000f8e000a */
[----:B------:R-:W-:Y:S01]  /*0210*/  UIMAD UR19, UR8, UR31, UR19 ;  /* 0x0000001f081372a4 */ /* 0x000fe2000f8e0213 */
[----:B------:R-:W4:Y:S01]  /*0220*/  LDCU.64 UR30, c[0x0][0x3d8] ;  /* 0x00007b00ff1e77ac */ /* 0x000f220008000a00 */
[----:B------:R-:W-:Y:S02]  /*0230*/  UIMAD.WIDE.U32 UR6, UR26, UR20, URZ ;  /* 0x000000141a0672a5 */ /* 0x000fe4000f8e00ff */
[----:B0-----:R-:W-:Y:S02]  /*0240*/  ULEA UR9, UR32, 0xfffffc00, 0xa ;  /* 0xfffffc0020097891 */ /* 0x001fe4000f8e50ff */
[----:B------:R-:W-:Y:S02]  /*0250*/  UIMAD UR7, UR26, UR21, UR7 ;  /* 0x000000151a0772a4 */ /* 0x000fe4000f8e0207 */
[----:B--2---:R-:W-:Y:S02]  /*0260*/  UISETP.NE.U32.AND UP0, UPT, UR16, URZ, UPT ;  /* 0x000000ff1000728c */ /* 0x004fe4000bf05070 */
[----:B------:R-:W-:-:S02]  /*0270*/  UIMAD.WIDE.U32 UR6, UR8, UR22, UR6 ;  /* 0x00000016080672a5 */ /* 0x000fc4000f8e0006 */
[----:B------:R-:W-:Y:S02]  /*0280*/  UIADD3 UR27, UP3, UPT, UR9, UR18, URZ ;  /* 0x00000012091b7290 */ /* 0x000fe4000ff7e0ff */
[----:B------:R-:W-:Y:S02]  /*0290*/  USHF.R.S32.HI UR22, URZ, 0x1f, UR9 ;  /* 0x0000001fff167899 */ /* 0x000fe40008011409 */
[----:B------:R-:W-:Y:S02]  /*02a0*/  UIMAD UR29, UR8, UR23, UR7 ;  /* 0x00000017081d72a4 */ /* 0x000fe4000f8e0207 */
[----:B------:R-:W-:Y:S02]  /*02b0*/  UIADD3 UR7, UP1, UPT, UR9, UR6, URZ ;  /* 0x0000000609077290 */ /* 0x000fe4000ff3e0ff */
[----:B------:R-:W-:Y:S02]  /*02c0*/  UISETP.NE.AND.EX UP0, UPT, UR17, URZ, UPT, UP0 ;  /* 0x000000ff1100728c */ /* 0x000fe4000bf05300 */
[----:B------:R-:W-:Y:S01]  /*02d0*/  UIADD3.X UR6, UPT, UPT, UR22, UR19, URZ, UP3, !UPT ;  /* 0x0000001316067290 */ /* 0x000fe20009ffe4ff */
[----:B------:R-:W0:Y:S01]  /*02e0*/  LDCU.64 UR16, c[0x0][0x3b8] ;  /* 0x00007700ff1077ac */ /* 0x000e220008000a00 */
[----:B----4-:R-:W-:-:S02]  /*02f0*/  UIMAD.WIDE.U32 UR18, UR8, UR30, URZ ;  /* 0x0000001e081272a5 */ /* 0x010fc4000f8e00ff */
[----:B-1----:R-:W-:Y:S02]  /*0300*/  ULEA UR28, UP2, UR7, UR12, 0x1 ;  /* 0x0000000c071c7291 */ /* 0x002fe4000f8408ff */
[----:B------:R-:W-:Y:S01]  /*0310*/  UIADD3.X UR29, UPT, UPT, UR22, UR29, URZ, UP1, !UPT ;  /* 0x0000001d161d7290 */ /* 0x000fe20008ffe4ff */
[----:B------:R-:W1:Y:S03]  /*0320*/  LDCU.64 UR10, c[0x0][0x4a0] ;  /* 0x00009400ff0a77ac */ /* 0x000e660008000a00 */
[----:B------:R-:W-:Y:S02]  /*0330*/  ULEA.HI.X UR29, UR7, UR13, UR29, 0x1, UP2 ;  /* 0x0000000d071d7291 */ /* 0x000fe400090f0c1d */
[----:B------:R-:W-:Y:S01]  /*0340*/  UIMAD UR7, UR8, UR31, UR19 ;  /* 0x0000001f080772a4 */ /* 0x000fe2000f8e0213 */
[----:B------:R-:W2:Y:S01]  /*0350*/  @UP0 LDCU UR19, c[0x0][0x384] ;  /* 0x00007080ff1307ac */ /* 0x000ea20008000800 */
[----:B------:R-:W-:-:S02]  /*0360*/  ULEA UR23, UP4, UR27, UR14, 0x1 ;  /* 0x0000000e1b177291 */ /* 0x000fc4000f8808ff */
[----:B------:R-:W-:Y:S02]  /*0370*/  UIMAD.WIDE.U32 UR20, UR26, UR34, URZ ;  /* 0x000000221a1472a5 */ /* 0x000fe4000f8e00ff */
[----:B------:R-:W-:Y:S02]  /*0380*/  ULEA.HI.X UR27, UR27, UR15, UR6, 0x1, UP4 ;  /* 0x0000000f1b1b7291 */ /* 0x000fe4000a0f0c06 */
[----:B0-----:R-:W-:Y:S01]  /*0390*/  UIMAD.WIDE.U32 UR14, UR8, UR16, URZ ;  /* 0x00000010080e72a5 */ /* 0x001fe2000f8e00ff */
[----:B------:R-:W0:Y:S01]  /*03a0*/  @UP0 LDCU UR16, c[0x0][0x38c] ;  /* 0x00007180ff1007ac */ /* 0x000e220008000800 */
[----:B------:R-:W-:Y:S01]  /*03b0*/  UIMAD UR13, UR26, UR35, UR21 ;  /* 0x000000231a0d72a4 */ /* 0x000fe2000f8e0215 */
[----:B------:R-:W4:Y:S01]  /*03c0*/  @UP0 LDCU.64 UR34, c[0x0][0x480] ;  /* 0x00009000ff2207ac */ /* 0x000f220008000a00 */
[----:B------:R-:W-:Y:S01]  /*03d0*/  UMOV UR12, UR20 ;  /* 0x00000014000c7c82 */ /* 0x000fe20008000000 */
[----:B------:R-:W-:Y:S02]  /*03e0*/  ULEA UR6, UP1, UR18, UR4, 0x3 ;  /* 0x0000000412067291 */ /* 0x000fe4000f8218ff */
[----:B-1----:R-:W-:-:S02]  /*03f0*/  UIMAD.WIDE.U32 UR12, UR8, UR10, UR12 ;  /* 0x0000000a080c72a5 */ /* 0x002fc4000f8e000c */
[----:B--2---:R-:W-:Y:S02]  /*0400*/  @UP0 UIMAD UR4, UR26, UR19, UR8 ;  /* 0x000000131a0402a4 */ /* 0x004fe4000f8e0208 */
[----:B------:R-:W-:Y:S02]  /*0410*/  UIMAD UR11, UR8, UR11, UR13 ;  /* 0x0000000b080b72a4 */ /* 0x000fe4000f8e020d */
[----:B------:R-:W-:Y:S02]  /*0420*/  UIADD3 UR12, UP2, UPT, UR9, UR12, URZ ;  /* 0x0000000c090c7290 */ /* 0x000fe4000ff5e0ff */
[----:B------:R-:W-:Y:S01]  /*0430*/  @UP0 UIMAD UR4, UR4, UR32, URZ ;  /* 0x00000020040402a4 */ /* 0x000fe2000f8e02ff */
[----:B------:R-:W1:Y:S01]  /*0440*/  LDCU.64 UR30, c[0x0][0x448] ;  /* 0x00008900ff1e77ac */ /* 0x000e620008000a00 */
[----:B------:R-:W-:Y:S02]  /*0450*/  ULEA.HI.X UR7, UR18, UR5, UR7, 0x3, UP1 ;  /* 0x0000000512077291 */ /* 0x000fe400088f1c07 */
[----:B------:R-:W-:-:S02]  /*0460*/  UIADD3.X UR18, UPT, UPT, UR22, UR11, URZ, UP2, !UPT ;  /* 0x0000000b16127290 */ /* 0x000fc400097fe4ff */
[----:B0-----:R-:W-:Y:S01]  /*0470*/  @UP0 UIMAD UR11, UR4, UR16, URZ ;  /* 0x00000010040b02a4 */ /* 0x001fe2000f8e02ff */
[----:B------:R-:W-:Y:S02]  /*0480*/  UMOV UR5, URZ ;  /* 0x000000ff00057c82 */ /* 0x000fe40008000000 */
[----:B------:R-:W-:Y:S01]  /*0490*/  UMOV UR4, URZ ;  /* 0x000000ff00047c82 */ /* 0x000fe20008000000 */
[----:B----4-:R-:W-:Y:S02]  /*04a0*/  @UP0 UIMAD.WIDE UR4, UR11, 0x10, UR34 ;  /* 0x000000100b0408a5 */ /* 0x010fe4000f8e0222 */
[----:B------:R-:W-:Y:S02]  /*04b0*/  UISETP.GE.AND UP0, UPT, UR32, 0x1, UPT ;  /* 0x000000012000788c */ /* 0x000fe4000bf06270 */
[----:B------:R-:W-:Y:S01]  /*04c0*/  UIMAD UR10, UR8, UR17, UR15 ;  /* 0x00000011080a72a4 */ /* 0x000fe2000f8e020f */
[----:B------:R-:W-:Y:S01]  /*04d0*/  CS2R R128, SRZ ;  /* 0x0000000000807805 */ /* 0x000fe2000001ff00 */
[----:B-1----:R-:W-:-:S02]  /*04e0*/  ULEA UR9, UP1, UR14, UR30, 0x3 ;  /* 0x0000001e0e097291 */ /* 0x002fc4000f8218ff */
[----:B---3--:R-:W-:Y:S02]  /*04f0*/  ULEA UR17, UP2, UR12, UR36, 0x1 ;  /* 0x000000240c117291 */ /* 0x008fe4000f8408ff */
[----:B------:R-:W-:Y:S02]  /*0500*/  ULEA.HI.X UR10, UR14, UR31, UR10, 0x3, UP1 ;  /* 0x0000001f0e0a7291 */ /* 0x000fe400088f1c0a */
[----:B------:R-:W-:Y:S01]  /*0510*/  ULEA.HI.X UR18, UR12, UR37, UR18, 0x1, UP2 ;  /* 0x000000250c127291 */ /* 0x000fe200090f0c12 */
[----:B------:R-:W-:Y:S11]  /*0520*/  BRA.U !UP0, `(.L_x_6208) ;  /* 0x0000008908907547 */ /* 0x000ff6000b800000 */
[----:B------:R-:W0:Y:S01]  /*0530*/  S2R R127, SR_TID.X ;  /* 0x00000000007f7919 */ /* 0x000e220000002100 */
[----:B------:R-:W1:Y:S01]  /*0540*/  S2UR UR16, SR_CgaCtaId ;  /* 0x00000000001079c3 */ /* 0x000e620000008800 */
[----:B------:R-:W-:Y:S01]  /*0550*/  UMOV UR15, 0x400 ;  /* 0x00000400000f7882 */ /* 0x000fe20000000000 */
[----:B------:R-:W-:Y:S01]  /*0560*/  CS2R R128, SRZ ;  /* 0x0000000000807805 */ /* 0x000fe2000001ff00 */
[----:B------:R-:W2:Y:S01]  /*0570*/  LDCU UR11, c[0x0][0x394] ;  /* 0x00007280ff0b77ac */ /* 0x000ea20008000800 */
[----:B------:R-:W-:Y:S01]  /*0580*/  UMOV UR12, UR28 ;  /* 0x0000001c000c7c82 */ /* 0x000fe20008000000 */
[----:B------:R-:W-:Y:S01]  /*0590*/  UMOV UR13, UR29 ;  /* 0x0000001d000d7c82 */ /* 0x000fe20008000000 */
[----:B------:R-:W-:Y:S01]  /*05a0*/  UMOV UR14, UR23 ;  /* 0x00000017000e7c82 */ /* 0x000fe20008000000 */
[----:B-1----:R-:W-:-:S03]  /*05b0*/  ULEA UR15, UR16, UR15, 0x18 ;  /* 0x0000000f100f7291 */ /* 0x002fc6000f8ec0ff */
[----:B------:R-:W-:Y:S01]  /*05c0*/  UMOV UR16, UR27 ;  /* 0x0000001b00107c82 */ /* 0x000fe20008000000 */
[C---:B0-----:R-:W-:Y:S02]  /*05d0*/  SHF.L.U32 R126, R127.reuse, 0x4, RZ ;  /* 0x000000047f7e7819 */ /* 0x041fe400000006ff */
[----:B------:R-:W-:Y:S02]  /*05e0*/  LOP3.LUT R125, R127, 0x1f, RZ, 0xc0, !PT ;  /* 0x0000001f7f7d7812 */ /* 0x000fe400078ec0ff */
[C---:B------:R-:W-:Y:S02]  /*05f0*/  LOP3.LUT R0, R126.reuse, 0x3e00, RZ, 0xc0, !PT ;  /* 0x00003e007e007812 */ /* 0x040fe400078ec0ff */
[----:B------:R-:W-:Y:S02]  /*0600*/  IADD3 R124, PT, PT, R126, UR15, RZ ;  /* 0x0000000f7e7c7c10 */ /* 0x000fe4000fffe0ff */
[----:B--2---:R-:W-:-:S07]  /*0610*/  LOP3.LUT R5, R0, 0x1f, R127, 0xf8, !PT ;  /* 0x0000001f00057812 */ /* 0x004fce00078ef87f */
.L_x_6244:
        /* <DEDUP_REMOVED lines=53> */
[----:B------:R-:W4:Y:S01]  /*0970*/  @!P3 LDG.E.U16 R19, desc[UR24][R6.64+0x140] ;  /* 0x000140180613b981 */ /* 0x000f22000c1e1500 */
[----:B------:R-:W-:Y:S02]  /*0980*/  P2R R28, PR, RZ, 0x8 ;  /* 0x00000008ff1c7803 */ /* 0x000fe40000000000 */
[----:B------:R-:W-:Y:S01]  /*0990*/  P2R R46, PR, RZ, 0x10 ;  /* 0x00000010ff2e7803 */ /* 0x000fe20000000000 */
[----:B------:R-:W4:Y:S01]  /*09a0*/  @!P0 LDG.E.U16 R23, desc[UR24][R6.64+0x1c0] ;  /* 0x0001c01806178981 */ /* 0x000f22000c1e1500 */
[----:B------:R-:W-:Y:S02]  /*09b0*/  ISETP.GE.AND P0, PT, R14, UR19, PT ;  /* 0x000000130e007c0c */ /* 0x000fe4000bf06270 */
[----:B------:R-:W-:Y:S01]  /*09c0*/  ISETP.GE.AND P1, PT, R36, UR19, PT ;  /* 0x0000001324007c0c */ /* 0x000fe2000bf26270 */
[----:B------:R-:W4:Y:S01]  /*09d0*/  @!P4 LDG.E.U16 R17, desc[UR24][R6.64+0x100] ;  /* 0x000100180611c981 */ /* 0x000f22000c1e1500 */
[----:B------:R-:W-:-:S02]  /*09e0*/  P2R R34, PR, RZ, 0x1 ;  /* 0x00000001ff227803 */ /* 0x000fc40000000000 */
[----:B------:R-:W-:Y:S01]  /*09f0*/  IADD3 R8, PT, PT, R8, 0x1e0, RZ ;  /* 0x000001e008087810 */ /* 0x000fe20007ffe0ff */
[----:B------:R-:W4:Y:S01]  /*0a00*/  @!P5 LDG.E.U16 R15, desc[UR24][R6.64+0xc0] ;  /* 0x0000c018060fd981 */ /* 0x000f22000c1e1500 */
[----:B------:R-:W-:Y:S02]  /*0a10*/  ISETP.GE.AND P2, PT, R41, UR19, PT ;  /* 0x0000001329007c0c */ /* 0x000fe4000bf46270 */
[----:B------:R-:W-:Y:S01]  /*0a20*/  P2R R44, PR, RZ, 0x20 ;  /* 0x00000020ff2c7803 */ /* 0x000fe20000000000 */
[----:B------:R-:W4:Y:S01]  /*0a30*/  @!P6 LDG.E.U16 R13, desc[UR24][R6.64+0x80] ;  /* 0x00008018060de981 */ /* 0x000f22000c1e1500 */
        /* <DEDUP_REMOVED lines=35> */
[C---:B------:R-:W-:Y:S02]  /*0c70*/  LEA.HI.SX32 R122, R0.reuse, R0, 0x1b ;  /* 0x00000000007a7211 */ /* 0x040fe400078fdaff */
        /* <DEDUP_REMOVED lines=11> */
[----:B------:R-:W-:Y:S02]  /*0d30*/  IADD3 R67, PT, PT, R0, 0x1e0, RZ ;  /* 0x000001e000437810 */ /* 0x000fe40007ffe0ff */
        /* <DEDUP_REMOVED lines=15> */
[----:B------:R-:W-:Y:S02]  /*0e30*/  LEA.HI.SX32 R67, R67, R0, 0x1b ;  /* 0x0000000043437211 */ /* 0x000fe400078fdaff */
[----:B------:R-:W-:-:S02]  /*0e40*/  LEA R120, R41, UR27, 0x1 ;  /* 0x0000001b29787c11 */ /* 0x000fc4000f8e08ff */
[----:B------:R-:W-:Y:S02]  /*0e50*/  LOP3.LUT R0, R127, 0x3e0, RZ, 0xc0, !PT ;  /* 0x000003e07f007812 */ /* 0x000fe400078ec0ff */
[----:B------:R-:W-:Y:S02]  /*0e60*/  LEA R118, R43, UR27, 0x1 ;  /* 0x0000001b2b767c11 */ /* 0x000fe4000f8e08ff */
[----:B------:R-:W-:Y:S02]  /*0e70*/  LEA R116, R45, UR27, 0x1 ;  /* 0x0000001b2d747c11 */ /* 0x000fe4000f8e08ff */
[----:B------:R-:W-:Y:S02]  /*0e80*/  ISETP.NE.AND P0, PT, R30, RZ, PT ;  /* 0x000000ff1e00720c */ /* 0x000fe40003f05270 */
[----:B------:R-:W-:Y:S02]  /*0e90*/  LEA R114, R47, UR27, 0x1 ;  /* 0x0000001b2f727c11 */ /* 0x000fe4000f8e08ff */
[----:B------:R-:W-:-:S02]  /*0ea0*/  LEA R112, R7, UR27, 0x1 ;  /* 0x0000001b07707c11 */ /* 0x000fc4000f8e08ff */
[----:B------:R-:W-:Y:S02]  /*0eb0*/  IADD3 R0, PT, PT, R0, R123, RZ ;  /* 0x0000007b00007210 */ /* 0x000fe40007ffe0ff */
[----:B------:R-:W-:Y:S02]  /*0ec0*/  LEA R110, R49, UR27, 0x1 ;  /* 0x0000001b316e7c11 */ /* 0x000fe4000f8e08ff */
[----:B------:R-:W-:Y:S02]  /*0ed0*/  LEA R108, R51, UR27, 0x1 ;  /* 0x0000001b336c7c11 */ /* 0x000fe4000f8e08ff */
[----:B------:R-:W-:Y:S02]  /*0ee0*/  P2R R20, PR, RZ, 0x1 ;  /* 0x00000001ff147803 */ /* 0x000fe40000000000 */
[----:B------:R-:W-:Y:S02]  /*0ef0*/  LEA R106, R53, UR27, 0x1 ;  /* 0x0000001b356a7c11 */ /* 0x000fe4000f8e08ff */
[----:B------:R-:W-:-:S02]  /*0f00*/  ISETP.NE.AND P0, PT, R28, RZ, PT ;  /* 0x000000ff1c00720c */ /* 0x000fc40003f05270 */
[----:B------:R-:W-:Y:S02]  /*0f10*/  LEA R104, R55, UR27, 0x1 ;  /* 0x0000001b37687c11 */ /* 0x000fe4000f8e08ff */
[----:B------:R-:W-:Y:S02]  /*0f20*/  SHF.L.U32 R0, R0, 0x4, RZ ;  /* 0x0000000400007819 */ /* 0x000fe400000006ff */
[----:B------:R-:W-:Y:S02]  /*0f30*/  LEA R102, R57, UR27, 0x1 ;  /* 0x0000001b39667c11 */ /* 0x000fe4000f8e08ff */
        /* <DEDUP_REMOVED lines=20> */
[----:B----4-:R3:W-:Y:S04]  /*1080*/  STS.U16 [R118+0x80], R13 ;  /* 0x0000800d76007388 */ /* 0x0107e80000000400 */
        /* <DEDUP_REMOVED lines=31> */
[----:B-1----:R-:W-:-:S05]  /*1280*/  PRMT R9, RZ, 0x7610, R9 ;  /* 0x00007610ff097816 */ /* 0x002fca0000000009 */
[----:B------:R-:W4:Y:S01]  /*1290*/  @!P0 LDG.E.U16 R7, desc[UR24][R4.64] ;  /* 0x0000001804078981 */ /* 0x000f22000c1e1500 */
        /* <DEDUP_REMOVED lines=10> */
[----:B0-----:R-:W-:-:S11]  /*1340*/  PRMT R17, RZ, 0x7610, R17 ;  /* 0x00007610ff117816 */ /* 0x001fd60000000011 */
        /* <DEDUP_REMOVED lines=48> */
[----:B---3--:R-:W-:Y:S04]  /*1650*/  STS.U16 [R118+0x80], R11 ;  /* 0x0000800b76007388 */ /* 0x008fe80000000400 */
[----:B----4-:R-:W-:Y:S04]  /*1660*/  STS.U16 [R116+0xc0], R13 ;  /* 0x0000c00d74007388 */ /* 0x010fe80000000400 */
        /* <DEDUP_REMOVED lines=31> */
[----:B------:R-:W4:Y:S01]  /*1860*/  @!P0 LDG.E.U16 R39, desc[UR24][R2.64] ;  /* 0x0000001802278981 */ /* 0x000f22000c1e1500 */
[----:B------:R-:W-:Y:S02]  /*1870*/  ISETP.NE.AND P0, PT, R20, RZ, PT ;  /* 0x000000ff1400720c */ /* 0x000fe40003f05270 */
[----:B-1----:R-:W-:-:S11]  /*1880*/  PRMT R23, RZ, 0x7610, R23 ;  /* 0x00007610ff177816 */ /* 0x002fd60000000017 */
        /* <DEDUP_REMOVED lines=52> */
[----:B------:R-:W-:Y:S02]  /*1bd0*/  HADD2.F32 R75, -RZ, R75.H0_H0 ;  /* 0x2000004bff4b7230 */ /* 0x000fe40000004100 */
[----:B------:R-:W-:Y:S02]  /*1be0*/  HFMA2 R121, -RZ, RZ, 0, 0 ;  /* 0x00000000ff797431 */ /* 0x000fe400000001ff */
[----:B------:R-:W-:Y:S02]  /*1bf0*/  HFMA2 R119, -RZ, RZ, 0, 0 ;  /* 0x00000000ff777431 */ /* 0x000fe400000001ff */
[----:B------:R-:W-:-:S02]  /*1c00*/  HFMA2 R117, -RZ, RZ, 0, 0 ;  /* 0x00000000ff757431 */ /* 0x000fc400000001ff */
[----:B------:R-:W-:Y:S02]  /*1c10*/  HFMA2 R115, -RZ, RZ, 0, 0 ;  /* 0x00000000ff737431 */ /* 0x000fe400000001ff */
[----:B------:R-:W-:Y:S02]  /*1c20*/  HFMA2 R113, -RZ, RZ, 0, 0 ;  /* 0x00000000ff717431 */ /* 0x000fe400000001ff */
[----:B------:R-:W-:Y:S01]  /*1c30*/  HFMA2 R111, -RZ, RZ, 0, 0 ;  /* 0x00000000ff6f7431 */ /* 0x000fe200000001ff */
[----:B------:R-:W-:Y:S04]  /*1c40*/  STS.U16 [R122], R39 ;  /* 0x000000277a007388 */ /* 0x000fe80000000400 */
[----:B------:R-:W-:Y:S04]  /*1c50*/  STS.U16 [R120+0x40], R21 ;  /* 0x0000401578007388 */ /* 0x000fe80000000400 */
[----:B--2---:R-:W-:Y:S04]  /*1c60*/  STS.U16 [R118+0x80], R23 ;  /* 0x0000801776007388 */ /* 0x004fe80000000400 */
        /* <DEDUP_REMOVED lines=19> */
[----:B------:R-:W4:Y:S04]  /*1da0*/  LDS.U16 R22, [R90+0xa] ;  /* 0x00000a005a167984 */ /* 0x000f280000000400 */
[----:B------:R-:W4:Y:S04]  /*1db0*/  LDS.U16 R23, [R90+0xc] ;  /* 0x00000c005a177984 */ /* 0x000f280000000400 */
[----:B------:R-:W4:Y:S04]  /*1dc0*/  LDS.U16 R24, [R90+0xe] ;  /* 0x00000e005a187984 */ /* 0x000f280000000400 */
[----:B------:R-:W4:Y:S04]  /*1dd0*/  LDS.U16 R25, [R90+0x10] ;  /* 0x000010005a197984 */ /* 0x000f280000000400 */
[----:B------:R-:W4:Y:S04]  /*1de0*/  LDS.U16 R26, [R90+0x12] ;  /* 0x000012005a1a7984 */ /* 0x000f280000000400 */
[----:B------:R-:W4:Y:S01]  /*1df0*/  LDS.U16 R27, [R90+0x14] ;  /* 0x000014005a1b7984 */ /* 0x000f220000000400 */
        /* <DEDUP_REMOVED lines=14> */
[----:B------:R-:W-:Y:S02]  /*1ee0*/  HADD2.F32 R22, -RZ, R22.H0_H0 ;  /* 0x20000016ff167230 */ /* 0x000fe40000004100 */
        /* <DEDUP_REMOVED lines=11> */
[----:B0-----:R-:W-:-:S03]  /*1fa0*/  HADD2.F32 R28, -RZ, R28.H0_H0 ;  /* 0x2000001cff1c7230 */ /* 0x001fc60000004100 */
[----:B------:R-:W-:Y:S01]  /*1fb0*/  FFMA.FTZ R3, R42, R85, R3 ;  /* 0x000000552a037223 */ /* 0x000fe20000010003 */
[----:B-1----:R-:W-:-:S03]  /*1fc0*/  HADD2.F32 R44, -RZ, R29.H0_H0 ;  /* 0x2000001dff2c7230 */ /* 0x002fc60000004100 */
[----:B------:R-:W-:Y:S01]  /*1fd0*/  FFMA.FTZ R3, R28, R83, R3 ;  /* 0x000000531c037223 */ /* 0x000fe20000010003 */
[----:B--2---:R-:W-:-:S03]  /*1fe0*/  HADD2.F32 R30, -RZ, R30.H0_H0 ;  /* 0x2000001eff1e7230 */ /* 0x004fc60000004100 */
[----:B------:R-:W-:Y:S01]  /*1ff0*/  FFMA.FTZ R3, R44, R81, R3 ;  /* 0x000000512c037223 */ /* 0x000fe20000010003 */
[----:B---3--:R-:W-:-:S03]  /*2000*/  HADD2.F32 R46, -RZ, R31.H0_H0 ;  /* 0x2000001fff2e7230 */ /* 0x008fc60000004100 */
[----:B------:R-:W-:Y:S01]  /*2010*/  FFMA.FTZ R3, R30, R79, R3 ;  /* 0x0000004f1e037223 */ /* 0x000fe20000010003 */
[----:B----4-:R-:W-:-:S03]  /*2020*/  HADD2.F32 R2, -RZ, R2.H0_H0 ;  /* 0x20000002ff027230 */ /* 0x010fc60000004100 */
[----:B------:R-:W-:Y:S01]  /*2030*/  FFMA.FTZ R3, R46, R77, R3 ;  /* 0x0000004d2e037223 */ /* 0x000fe20000010003 */
[----:B------:R-:W-:Y:S02]  /*2040*/  HFMA2 R109, -RZ, RZ, 0, 0 ;  /* 0x00000000ff6d7431 */ /* 0x000fe400000001ff */
[----:B------:R-:W-:Y:S01]  /*2050*/  HFMA2 R107, -RZ, RZ, 0, 0 ;  /* 0x00000000ff6b7431 */ /* 0x000fe200000001ff */
[----:B------:R-:W-:Y:S01]  /*2060*/  MOV R88, RZ ;  /* 0x000000ff00587202 */ /* 0x000fe20000000f00 */
[-C--:B-----5:R-:W-:Y:S01]  /*2070*/  FMUL.FTZ R73, R33, R131.reuse ;  /* 0x0000008321497220 */ /* 0x0a0fe20000410000 */
[----:B------:R-:W-:Y:S01]  /*2080*/  MOV R86, RZ ;  /* 0x000000ff00567202 */ /* 0x000fe20000000f00 */
[-C--:B------:R-:W-:Y:S01]  /*2090*/  FMUL.FTZ R72, R32, R131.reuse ;  /* 0x0000008320487220 */ /* 0x080fe20000410000 */
        /* <DEDUP_REMOVED lines=19> */
[C---:B------:R-:W-:Y:S01]  /*21d0*/  FMUL.FTZ R58, R2.reuse, R131 ;  /* 0x00000083023a7220 */ /* 0x040fe20000410000 */
[----:B------:R-:W-:Y:S01]  /*21e0*/  FFMA.FTZ R128, R2, R75, R3 ;  /* 0x0000004b02807223 */ /* 0x000fe20000010003 */
[----:B------:R-:W-:Y:S06]  /*21f0*/  BAR.SYNC.DEFER_BLOCKING 0x0 ;  /* 0x0000000000007b1d */ /* 0x000fec0000010000 */
[----:B------:R-:W-:Y:S05]  /*2200*/  BRA.U !UP0, `(.L_x_6209) ;  /* 0x0000005d08747547 */ /* 0x000fea000b800000 */
[----:B------:R-:W-:Y:S01]  /*2210*/  FADD.FTZ R55, R20, R20 ;  /* 0x0000001414377221 */ /* 0x000fe20000010000 */
[----:B------:R-:W-:Y:S01]  /*2220*/  UISETP.NE.AND UP0, UPT, UR11, 0x1, UPT ;  /* 0x000000010b00788c */ /* 0x000fe2000bf05270 */
[----:B------:R-:W0:Y:S01]  /*2230*/  LDC.64 R20, c[0x0][0x440] ;  /* 0x00011000ff147b82 */ /* 0x000e220000000a00 */
[----:B------:R-:W-:Y:S02]  /*2240*/  HADD2.F32 R3, -RZ, R0.H0_H0 ;  /* 0x20000000ff037230 */ /* 0x000fe40000004100 */
[----:B------:R-:W-:Y:S01]  /*2250*/  FADD.FTZ R0, R33, R33 ;  /* 0x0000002121007221 */ /* 0x000fe20000010000 */
[----:B------:R-:W-:Y:S02]  /*2260*/  HADD2.F32 R5, -RZ, R4.H0_H0 ;  /* 0x20000004ff057230 */ /* 0x000fe40000004100 */
[----:B------:R-:W-:Y:S01]  /*2270*/  FADD.FTZ R57, R32, R32 ;  /* 0x0000002020397221 */ /* 0x000fe20000010000 */
[----:B------:R-:W-:Y:S01]  /*2280*/  HADD2.F32 R23, -RZ, R6.H0_H0 ;  /* 0x20000006ff177230 */ /* 0x000fe20000004100 */
[----:B------:R-:W-:Y:S01]  /*2290*/  PLOP3.LUT P1, PT, PT, PT, UP0, 0x80, 0x8 ;  /* 0x000000000008781c */ /* 0x000fe20003f2f008 */
        /* <DEDUP_REMOVED lines=26> */
[----:B------:R-:W-:Y:S01]  /*2440*/  MOV R27, RZ ;  /* 0x000000ff001b7202 */ /* 0x000fe20000000f00 */
[--C-:B------:R-:W-:Y:S01]  /*2450*/  FADD.FTZ R56, R3, R130.reuse ;  /* 0x0000008203387221 */ /* 0x100fe20000010000 */
[----:B------:R-:W-:Y:S01]  /*2460*/  MOV R121, RZ ;  /* 0x000000ff00797202 */ /* 0x000fe20000000f00 */
[--C-:B------:R-:W-:Y:S01]  /*2470*/  FADD.FTZ R54, R5, R130.reuse ;  /* 0x0000008205367221 */ /* 0x100fe20000010000 */
        /* <DEDUP_REMOVED lines=8> */
[----:B------:R-:W-:Y:S01]  /*2500*/  ISETP.EQ.AND P1, PT, R125, RZ, P1 ;  /* 0x000000ff7d00720c */ /* 0x000fe20000f22270 */
[--C-:B------:R-:W-:Y:S01]  /*2510*/  FADD.FTZ R36, R137, R130.reuse ;  /* 0x0000008289247221 */ /* 0x100fe20000010000 */
[--C-:B------:R-:W-:Y:S01]  /*2520*/  FADD.FTZ R34, R15, R130.reuse ;  /* 0x000000820f227221 */ /* 0x100fe20000010000 */
[--C-:B------:R-:W-:Y:S01]  /*2530*/  FADD.FTZ R32, R139, R130.reuse ;  /* 0x000000828b207221 */ /* 0x100fe20000010000 */
[--C-:B------:R-:W-:Y:S01]  /*2540*/  FADD.FTZ R30, R17, R130.reuse ;  /* 0x00000082111e7221 */ /* 0x100fe20000010000 */
[--C-:B------:R-:W-:Y:S01]  /*2550*/  FADD.FTZ R28, R141, R130.reuse ;  /* 0x000000828d1c7221 */ /* 0x100fe20000010000 */
[----:B------:R-:W-:Y:S01]  /*2560*/  FADD.FTZ R26, R19, R130 ;  /* 0x00000082131a7221 */ /* 0x000fe20000010000 */
[----:B------:R-:W1:Y:S01]  /*2570*/  LDCU UR34, c[0x0][0x394] ;  /* 0x00007280ff2277ac */ /* 0x000e620008000800 */
[----:B------:R-:W2:Y:S01]  /*2580*/  LDCU UR35, c[0x0][0x38c] ;  /* 0x00007180ff2377ac */ /* 0x000ea20008000800 */
[----:B------:R-:W3:Y:S01]  /*2590*/  LDCU.64 UR30, c[0x0][0x3e0] ;  /* 0x00007c00ff1e77ac */ /* 0x000ee20008000a00 */
[----:B------:R-:W4:Y:S01]  /*25a0*/  LDCU.64 UR32, c[0x0][0x3c0] ;  /* 0x00007800ff2077ac */ /* 0x000f220008000a00 */
[----:B------:R-:W0:Y:S02]  /*25b0*/  LDCU.128 UR20, c[0x0][0x3a0] ;  /* 0x00007400ff1477ac */ /* 0x000e240008000c00 */
.L_x_6243:
[----:B0-----:R-:W-:-:S04]  /*25c0*/  UIMAD.WIDE.U32 UR28, UR8, UR20, URZ ;  /* 0x00000014081c72a5 */ /* 0x001fc8000f8e00ff */
[----:B------:R-:W-:Y:S02]  /*25d0*/  UIMAD UR19, UR8, UR21, UR29 ;  /* 0x00000015081372a4 */ /* 0x000fe4000f8e021d */
[----:B------:R-:W-:Y:S02]  /*25e0*/  MOV R3, UR29 ;  /* 0x0000001d00037c02 */ /* 0x000fe40008000f00 */
[----:B------:R-:W-:Y:S02]  /*25f0*/  MOV R2, UR28 ;  /* 0x0000001c00027c02 */ /* 0x000fe40008000f00 */
[----:B------:R-:W-:-:S03]  /*2600*/  MOV R3, UR19 ;  /* 0x0000001300037c02 */ /* 0x000fc60008000f00 */
[----:B------:R-:W-:-:S04]  /*2610*/  IMAD.WIDE.U32 R2, R27, UR22, R2 ;  /* 0x000000161b027c25 */ /* 0x000fc8000f8e0002 */
[----:B------:R-:W-:Y:S01]  /*2620*/  IMAD R3, R27, UR23, R3 ;  /* 0x000000171b037c24 */ /* 0x000fe2000f8e0203 */
[----:B------:R-:W-:-:S04]  /*2630*/  LEA R22, P0, R2, R20, 0x3 ;  /* 0x0000001402167211 */ /* 0x000fc800078018ff */
[----:B------:R-:W-:-:S06]  /*2640*/  LEA.HI.X R23, R2, R21, R3, 0x3, P0 ;  /* 0x0000001502177211 */ /* 0x000fcc00000f1c03 */
[----:B------:R-:W5:Y:S01]  /*2650*/  LDG.E.64 R22, desc[UR24][R22.64] ;  /* 0x0000001816167981 */ /* 0x000f62000c1e1b00 */
[----:B----4-:R-:W-:-:S04]  /*2660*/  IMAD.WIDE.U32 R2, R27, UR32, RZ ;  /* 0x000000201b027c25 */ /* 0x010fc8000f8e00ff */
[----:B---3--:R-:W-:Y:S01]  /*2670*/  IMAD.WIDE.U32 R4, R27, UR30, RZ ;  /* 0x0000001e1b047c25 */ /* 0x008fe2000f8e00ff */
[----:B------:R-:W-:-:S03]  /*2680*/  LEA R6, P0, R2, UR9, 0x3 ;  /* 0x0000000902067c11 */ /* 0x000fc6000f8018ff */
[C---:B------:R-:W-:Y:S01]  /*2690*/  IMAD R7, R27.reuse, UR33, R3 ;  /* 0x000000211b077c24 */ /* 0x040fe2000f8e0203 */
[----:B------:R-:W-:Y:S01]  /*26a0*/  LEA R8, P2, R4, UR6, 0x3 ;  /* 0x0000000604087c11 */ /* 0x000fe2000f8418ff */
[----:B------:R-:W-:-:S03]  /*26b0*/  IMAD R3, R27, UR31, R5 ;  /* 0x0000001f1b037c24 */ /* 0x000fc6000f8e0205 */
[----:B------:R-:W-:Y:S02]  /*26c0*/  LEA.HI.X R7, R2, UR10, R7, 0x3, P0 ;  /* 0x0000000a02077c11 */ /* 0x000fe400080f1c07 */
[----:B------:R-:W-:-:S03]  /*26d0*/  LEA.HI.X R9, R4, UR7, R3, 0x3, P2 ;  /* 0x0000000704097c11 */ /* 0x000fc600090f1c03 */
[----:B------:R0:W3:Y:S04]  /*26e0*/  LDG.E.64 R2, desc[UR24][R6.64] ;  /* 0x0000001806027981 */ /* 0x0000e8000c1e1b00 */
[----:B------:R4:W3:Y:S01]  /*26f0*/  LDG.E.64 R4, desc[UR24][R8.64] ;  /* 0x0000001808047981 */ /* 0x0008e2000c1e1b00 */
[----:B------:R-:W1:Y:S01]  /*2700*/  S2UR UR28, SR_CgaCtaId ;  /* 0x00000000001c79c3 */ /* 0x000e620000008800 */
[----:B------:R-:W-:Y:S01]  /*2710*/  USHF.L.U32 UR29, UR11, 0x8, URZ ;  /* 0x000000080b1d7899 */ /* 0x000fe200080006ff */
[C---:B------:R-:W-:Y:S01]  /*2720*/  ISETP.NE.AND P0, PT, R127.reuse, RZ, PT ;  /* 0x000000ff7f00720c */ /* 0x040fe20003f05270 */
[----:B------:R-:W-:Y:S01]  /*2730*/  UMOV UR27, 0x400 ;  /* 0x00000400001b7882 */ /* 0x000fe20000000000 */
[----:B------:R-:W-:Y:S01]  /*2740*/  ISETP.NE.AND P2, PT, R127, 0x3f, PT ;  /* 0x0000003f7f00780c */ /* 0x000fe20003f45270 */
[----:B------:R-:W-:Y:S01]  /*2750*/  UIADD3 UR19, UPT, UPT, UR29, -0x100, URZ ;  /* 0xffffff001d137890 */ /* 0x000fe2000fffe0ff */
[----:B------:R-:W-:Y:S03]  /*2760*/  BSSY.RECONVERGENT B0, `(.L_x_6210) ;  /* 0x00000b9000007945 */ /* 0x000fe60003800200 */
[----:B------:R-:W-:-:S02]  /*2770*/  ULOP3.LUT UR19, UR19, 0x100, URZ, 0xc0, !UPT ;  /* 0x0000010013137892 */ /* 0x000fc4000f8ec0ff */
[----:B-1----:R-:W-:Y:S01]  /*2780*/  ULEA UR27, UR28, UR27, 0x18 ;  /* 0x0000001b1c1b7291 */ /* 0x002fe2000f8ec0ff */
[----:B-----5:R-:W-:Y:S01]  /*2790*/  FMUL.FTZ R11, R22, 1.4426950216293334961 ;  /* 0x3fb8aa3b160b7820 */ /* 0x020fe20000410000 */
[-C--:B0-----:R-:W-:Y:S01]  /*27a0*/  FMUL.FTZ R7, R52, R23.reuse ;  /* 0x0000001734077220 */ /* 0x081fe20000410000 */
[-C--:B------:R-:W-:Y:S01]  /*27b0*/  FMUL.FTZ R10, R56, R23.reuse ;  /* 0x00000017380a7220 */ /* 0x080fe20000410000 */
[C---:B------:R-:W-:Y:S01]  /*27c0*/  FMUL.FTZ R12, R54.reuse, R23 ;  /* 0x00000017360c7220 */ /* 0x040fe20000410000 */
[-C--:B------:R-:W-:Y:S01]  /*27d0*/  FMUL.FTZ R6, R54, R11.reuse ;  /* 0x0000000b36067220 */ /* 0x080fe20000410000 */
[----:B------:R-:W-:Y:S01]  /*27e0*/  FMUL.RZ R16, R7, 0.15915493667125701904 ;  /* 0x3e22f98307107820 */ /* 0x000fe2000040c000 */
[----:B------:R-:W-:Y:S01]  /*27f0*/  FMUL.FTZ R7, R52, R11 ;  /* 0x0000000b34077220 */ /* 0x000fe20000410000 */
[----:B------:R-:W-:Y:S01]  /*2800*/  FMUL.RZ R14, R10, 0.15915493667125701904 ;  /* 0x3e22f9830a0e7820 */ /* 0x000fe2000040c000 */
[----:B------:R0:W-:Y:S01]  /*2810*/  MUFU.EX2 R192, R6 ;  /* 0x0000000600c07308 */ /* 0x0001e20000000800 */
[----:B------:R-:W-:Y:S01]  /*2820*/  FMUL.RZ R12, R12, 0.15915493667125701904 ;  /* 0x3e22f9830c0c7820 */ /* 0x000fe2000040c000 */
[----:B----4-:R-:W-:Y:S01]  /*2830*/  FMUL.FTZ R8, R50, R23 ;  /* 0x0000001732087220 */ /* 0x010fe20000410000 */
[----:B------:R-:W-:-:S05]  /*2840*/  FMUL.FTZ R10, R56, R11 ;  /* 0x0000000b380a7220 */ /* 0x000fca0000410000 */
[----:B------:R1:W-:Y:S01]  /*2850*/  MUFU.EX2 R190, R7 ;  /* 0x0000000700be7308 */ /* 0x0003e20000000800 */
[----:B0-----:R-:W-:-:S04]  /*2860*/  FMUL.FTZ R6, R48, R23 ;  /* 0x0000001730067220 */ /* 0x001fc80000410000 */
[----:B------:R-:W-:Y:S01]  /*2870*/  FMUL.RZ R18, R6, 0.15915493667125701904 ;  /* 0x3e22f98306127820 */ /* 0x000fe2000040c000 */
[----:B------:R-:W-:Y:S02]  /*2880*/  FMUL.FTZ R6, R48, R11 ;  /* 0x0000000b30067220 */ /* 0x000fe40000410000 */
[----:B------:R-:W-:Y:S01]  /*2890*/  MUFU.SIN R9, R16 ;  /* 0x0000001000097308 */ /* 0x000fe20000000400 */
[----:B-1----:R-:W-:-:S07]  /*28a0*/  FMUL.FTZ R7, R46, R23 ;  /* 0x000000172e077220 */ /* 0x002fce0000410000 */
[----:B------:R0:W-:Y:S08]  /*28b0*/  MUFU.EX2 R186, R6 ;  /* 0x0000000600ba7308 */ /* 0x0001f00000000800 */
[----:B------:R1:W4:Y:S01]  /*28c0*/  MUFU.COS R191, R16 ;  /* 0x0000001000bf7308 */ /* 0x0003220000000000 */
[----:B0-----:R-:W-:-:S07]  /*28d0*/  FMUL.FTZ R6, R42, R23 ;  /* 0x000000172a067220 */ /* 0x001fce0000410000 */
[----:B------:R-:W-:Y:S01]  /*28e0*/  MUFU.SIN R25, R18 ;  /* 0x0000001200197308 */ /* 0x000fe20000000400 */
[----:B-1----:R-:W-:Y:S01]  /*28f0*/  FMUL.RZ R16, R7, 0.15915493667125701904 ;  /* 0x3e22f98307107820 */ /* 0x002fe2000040c000 */
[----:B------:R-:W-:-:S06]  /*2900*/  FMUL.FTZ R7, R46, R11 ;  /* 0x0000000b2e077220 */ /* 0x000fcc0000410000 */
[----:B------:R0:W1:Y:S01]  /*2910*/  MUFU.COS R187, R18 ;  /* 0x0000001200bb7308 */ /* 0x0000620000000000 */
[C---:B----4-:R-:W-:Y:S01]  /*2920*/  FMUL.FTZ R191, R190.reuse, R191 ;  /* 0x000000bfbebf7220 */ /* 0x050fe20000410000 */
[----:B------:R-:W-:-:S06]  /*2930*/  FMUL.FTZ R190, R190, R9 ;  /* 0x00000009bebe7220 */ /* 0x000fcc0000410000 */
[----:B------:R4:W-:Y:S01]  /*2940*/  MUFU.EX2 R184, R7 ;  /* 0x0000000700b87308 */ /* 0x0009e20000000800 */
[----:B0-----:R-:W-:Y:S01]  /*2950*/  FMUL.RZ R18, R6, 0.15915493667125701904 ;  /* 0x3e22f98306127820 */ /* 0x001fe2000040c000 */
[----:B------:R-:W-:-:S06]  /*2960*/  FMUL.FTZ R6, R42, R11 ;  /* 0x0000000b2a067220 */ /* 0x000fcc0000410000 */
[----:B------:R0:W-:Y:S01]  /*2970*/  MUFU.EX2 R180, R6 ;  /* 0x0000000600b47308 */ /* 0x0001e20000000800 */
[----:B----4-:R-:W-:Y:S01]  /*2980*/  FMUL.FTZ R7, R40, R23 ;  /* 0x0000001728077220 */ /* 0x010fe20000410000 */
[C---:B-1----:R-:W-:Y:S01]  /*2990*/  FMUL.FTZ R187, R186.reuse, R187 ;  /* 0x000000bbbabb7220 */ /* 0x042fe20000410000 */
[----:B------:R-:W-:-:S05]  /*29a0*/  FMUL.FTZ R186, R186, R25 ;  /* 0x00000019baba7220 */ /* 0x000fca0000410000 */
[----:B------:R-:W-:Y:S01]  /*29b0*/  MUFU.SIN R133, R16 ;  /* 0x0000001000857308 */ /* 0x000fe20000000400 */
[----:B0-----:R-:W-:-:S07]  /*29c0*/  FMUL.FTZ R6, R36, R23 ;  /* 0x0000001724067220 */ /* 0x001fce0000410000 */
[----:B------:R0:W1:Y:S08]  /*29d0*/  MUFU.COS R185, R16 ;  /* 0x0000001000b97308 */ /* 0x0000700000000000 */
[----:B------:R-:W-:Y:S01]  /*29e0*/  MUFU.SIN R17, R14 ;  /* 0x0000000e00117308 */ /* 0x000fe20000000400 */
[----:B0-----:R-:W-:Y:S01]  /*29f0*/  FMUL.RZ R16, R7, 0.15915493667125701904 ;  /* 0x3e22f98307107820 */ /* 0x001fe2000040c000 */
[----:B------:R-:W-:-:S06]  /*2a00*/  FMUL.FTZ R7, R40, R11 ;  /* 0x0000000b28077220 */ /* 0x000fcc0000410000 */
[----:B------:R0:W-:Y:S01]  /*2a10*/  MUFU.COS R13, R14 ;  /* 0x0000000e000d7308 */ /* 0x0001e20000000000 */
[C---:B-1----:R-:W-:Y:S01]  /*2a20*/  FMUL.FTZ R185, R184.reuse, R185 ;  /* 0x000000b9b8b97220 */ /* 0x042fe20000410000 */
[----:B------:R-:W-:-:S06]  /*2a30*/  FMUL.FTZ R184, R184, R133 ;  /* 0x00000085b8b87220 */ /* 0x000fcc0000410000 */
[----:B------:R-:W-:Y:S01]  /*2a40*/  MUFU.SIN R15, R12 ;  /* 0x0000000c000f7308 */ /* 0x000fe20000000400 */
[----:B0-----:R-:W-:Y:S01]  /*2a50*/  FMUL.RZ R14, R8, 0.15915493667125701904 ;  /* 0x3e22f983080e7820 */ /* 0x001fe2000040c000 */
[----:B------:R-:W-:-:S06]  /*2a60*/  FMUL.FTZ R8, R50, R11 ;  /* 0x0000000b32087220 */ /* 0x000fcc0000410000 */
[----:B------:R0:W1:Y:S08]  /*2a70*/  MUFU.COS R193, R12 ;  /* 0x0000000c00c17308 */ /* 0x0000700000000000 */
[----:B------:R-:W-:Y:S01]  /*2a80*/  MUFU.SIN R137, R18 ;  /* 0x0000001200897308 */ /* 0x000fe20000000400 */
[----:B0-----:R-:W-:-:S07]  /*2a90*/  FMUL.FTZ R12, R44, R23 ;  /* 0x000000172c0c7220 */ /* 0x001fce0000410000 */
[----:B------:R0:W4:Y:S01]  /*2aa0*/  MUFU.COS R181, R18 ;  /* 0x0000001200b57308 */ /* 0x0001220000000000 */
[C---:B-1----:R-:W-:Y:S01]  /*2ab0*/  FMUL.FTZ R193, R192.reuse, R193 ;  /* 0x000000c1c0c17220 */ /* 0x042fe20000410000 */
[----:B------:R-:W-:-:S06]  /*2ac0*/  FMUL.FTZ R192, R192, R15 ;  /* 0x0000000fc0c07220 */ /* 0x000fcc0000410000 */
[----:B------:R-:W-:Y:S01]  /*2ad0*/  MUFU.SIN R19, R14 ;  /* 0x0000000e00137308 */ /* 0x000fe20000000400 */
[----:B0-----:R-:W-:Y:S01]  /*2ae0*/  FMUL.RZ R18, R6, 0.15915493667125701904 ;  /* 0x3e22f98306127820 */ /* 0x001fe2000040c000 */
[----:B------:R-:W-:-:S06]  /*2af0*/  FMUL.FTZ R6, R36, R11 ;  /* 0x0000000b24067220 */ /* 0x000fcc0000410000 */
[----:B------:R0:W-:Y:S01]  /*2b00*/  MUFU.COS R189, R14 ;  /* 0x0000000e00bd7308 */ /* 0x0001e20000000000 */
[C---:B----4-:R-:W-:Y:S01]  /*2b10*/  FMUL.FTZ R181, R180.reuse, R181 ;  /* 0x000000b5b4b57220 */ /* 0x050fe20000410000 */
[----:B------:R-:W-:-:S06]  /*2b20*/  FMUL.FTZ R180, R180, R137 ;  /* 0x00000089b4b47220 */ /* 0x000fcc0000410000 */
[----:B------:R-:W-:Y:S01]  /*2b30*/  MUFU.SIN R139, R16 ;  /* 0x00000010008b7308 */ /* 0x000fe20000000400 */
[----:B0-----:R-:W-:Y:S01]  /*2b40*/  FMUL.RZ R14, R12, 0.15915493667125701904 ;  /* 0x3e22f9830c0e7820 */ /* 0x001fe2000040c000 */
[----:B------:R-:W-:-:S06]  /*2b50*/  FMUL.FTZ R12, R44, R11 ;  /* 0x0000000b2c0c7220 */ /* 0x000fcc0000410000 */
[----:B------:R0:W-:Y:S08]  /*2b60*/  MUFU.COS R179, R16 ;  /* 0x0000001000b37308 */ /* 0x0001f00000000000 */
[----:B------:R1:W4:Y:S01]  /*2b70*/  MUFU.EX2 R178, R7 ;  /* 0x0000000700b27308 */ /* 0x0003220000000800 */
[----:B0-----:R-:W-:-:S04]  /*2b80*/  FMUL.FTZ R16, R32, R23 ;  /* 0x0000001720107220 */ /* 0x001fc80000410000 */
[----:B------:R-:W-:Y:S01]  /*2b90*/  FMUL.RZ R134, R16, 0.15915493667125701904 ;  /* 0x3e22f98310867820 */ /* 0x000fe2000040c000 */
[----:B------:R-:W-:Y:S02]  /*2ba0*/  FMUL.FTZ R16, R32, R11 ;  /* 0x0000000b20107220 */ /* 0x000fe40000410000 */
[----:B------:R0:W-:Y:S01]  /*2bb0*/  MUFU.EX2 R174, R6 ;  /* 0x0000000600ae7308 */ /* 0x0001e20000000800 */
[----:B-1----:R-:W-:-:S04]  /*2bc0*/  FMUL.FTZ R7, R34, R23 ;  /* 0x0000001722077220 */ /* 0x002fc80000410000 */
[----:B------:R-:W-:Y:S01]  /*2bd0*/  FMUL.RZ R132, R7, 0.15915493667125701904 ;  /* 0x3e22f98307847820 */ /* 0x000fe2000040c000 */
[----:B------:R-:W-:Y:S02]  /*2be0*/  FMUL.FTZ R7, R34, R11 ;  /* 0x0000000b22077220 */ /* 0x000fe40000410000 */
[----:B------:R-:W1:Y:S01]  /*2bf0*/  MUFU.EX2 R8, R8 ;  /* 0x0000000800087308 */ /* 0x000e620000000800 */
[----:B0-----:R-:W-:Y:S01]  /*2c00*/  FMUL.FTZ R6, R30, R23 ;  /* 0x000000171e067220 */ /* 0x001fe20000410000 */
[C---:B----4-:R-:W-:Y:S01]  /*2c10*/  FMUL.FTZ R179, R178.reuse, R179 ;  /* 0x000000b3b2b37220 */ /* 0x050fe20000410000 */
[----:B------:R-:W-:Y:S02]  /*2c20*/  FMUL.FTZ R178, R178, R139 ;  /* 0x0000008bb2b27220 */ /* 0x000fe40000410000 */
[----:B------:R-:W-:Y:S01]  /*2c30*/  FMUL.RZ R136, R6, 0.15915493667125701904 ;  /* 0x3e22f98306887820 */ /* 0x000fe2000040c000 */
[----:B---3--:R-:W-:Y:S02]  /*2c40*/  FMUL.FTZ R6, R2, R5 ;  /* 0x0000000502067220 */ /* 0x008fe40000410000 */
[----:B------:R-:W-:Y:S02]  /*2c50*/  MUFU.SIN R135, R14 ;  /* 0x0000000e00877308 */ /* 0x000fe40000000400 */
[----:B------:R-:W-:-:S04]  /*2c60*/  FFMA.FTZ R6, R3, R4, R6 ;  /* 0x0000000403067223 */ /* 0x000fc80000010006 */
[-C--:B------:R-:W-:Y:S01]  /*2c70*/  FMUL.FTZ R146, R57, -R6.reuse ;  /* 0x8000000639927220 */ /* 0x080fe20000410000 */
[-C--:B------:R-:W-:Y:S01]  /*2c80*/  FMUL.FTZ R144, R53, -R6.reuse ;  /* 0x8000000635907220 */ /* 0x080fe20000410000 */
[----:B------:R0:W-:Y:S01]  /*2c90*/  MUFU.COS R183, R14 ;  /* 0x0000000e00b77308 */ /* 0x0001e20000000000 */
[C---:B-1----:R-:W-:Y:S01]  /*2ca0*/  FMUL.FTZ R189, R8.reuse, R189 ;  /* 0x000000bd08bd7220 */ /* 0x042fe20000410000 */
[----:B------:R-:W-:Y:S01]  /*2cb0*/  FMUL.FTZ R188, R8, R19 ;  /* 0x0000001308bc7220 */ /* 0x000fe20000410000 */
[-C--:B------:R-:W-:Y:S01]  /*2cc0*/  FMUL.FTZ R142, R49, -R6.reuse ;  /* 0x80000006318e7220 */ /* 0x080fe20000410000 */
[-C--:B------:R-:W-:Y:S01]  /*2cd0*/  FMUL.FTZ R140, R45, -R6.reuse ;  /* 0x800000062d8c7220 */ /* 0x080fe20000410000 */
[-C--:B------:R-:W-:Y:S01]  /*2ce0*/  FMUL.FTZ R139, R43, -R6.reuse ;  /* 0x800000062b8b7220 */ /* 0x080fe20000410000 */
[-C--:B------:R-:W-:Y:S01]  /*2cf0*/  FMUL.FTZ R138, R41, -R6.reuse ;  /* 0x80000006298a7220 */ /* 0x080fe20000410000 */
[-C--:B------:R-:W-:Y:S01]  /*2d00*/  FMUL.FTZ R137, R39, -R6.reuse ;  /* 0x8000000627897220 */ /* 0x080fe20000410000 */
[----:B------:R1:W-:Y:S01]  /*2d10*/  MUFU.EX2 R172, R7 ;  /* 0x0000000700ac7308 */ /* 0x0003e20000000800 */
[----:B0-----:R-:W-:Y:S01]  /*2d20*/  FMUL.FTZ R14, R38, R23 ;  /* 0x00000017260e7220 */ /* 0x001fe20000410000 */
[----:B------:R-:W-:-:S03]  /*2d30*/  FMUL.FTZ R133, R31, -R6 ;  /* 0x800000061f857220 */ /* 0x000fc60000410000 */
[----:B------:R-:W-:Y:S01]  /*2d40*/  FMUL.RZ R24, R14, 0.15915493667125701904 ;  /* 0x3e22f9830e187820 */ /* 0x000fe2000040c000 */
[----:B------:R-:W-:Y:S02]  /*2d50*/  FMUL.FTZ R14, R38, R11 ;  /* 0x0000000b260e7220 */ /* 0x000fe40000410000 */
[----:B------:R-:W-:Y:S01]  /*2d60*/  MUFU.SIN R147, R134 ;  /* 0x0000008600937308 */ /* 0x000fe20000000400 */
[----:B-1----:R-:W-:Y:S01]  /*2d70*/  FMUL.FTZ R7, R3, R5 ;  /* 0x0000000503077220 */ /* 0x002fe20000410000 */
[-C--:B------:R-:W-:Y:S01]  /*2d80*/  FMUL.FTZ R5, R28, R23.reuse ;  /* 0x000000171c057220 */ /* 0x080fe20000410000 */
[----:B------:R-:W-:Y:S02]  /*2d90*/  FMUL.FTZ R3, R26, R23 ;  /* 0x000000171a037220 */ /* 0x000fe40000410000 */
[----:B------:R-:W-:Y:S01]  /*2da0*/  FFMA.FTZ R2, R2, R4, -R7 ;  /* 0x0000000402027223 */ /* 0x000fe20000010807 */
[----:B------:R-:W-:Y:S01]  /*2db0*/  FMUL.RZ R4, R5, 0.15915493667125701904 ;  /* 0x3e22f98305047820 */ /* 0x000fe2000040c000 */
[----:B------:R-:W-:Y:S01]  /*2dc0*/  FMUL.RZ R9, R3, 0.15915493667125701904 ;  /* 0x3e22f98303097820 */ /* 0x000fe2000040c000 */
[----:B------:R0:W-:Y:S01]  /*2dd0*/  MUFU.COS R171, R134 ;  /* 0x0000008600ab7308 */ /* 0x0001e20000000000 */
[----:B------:R-:W-:Y:S01]  /*2de0*/  IADD3 R3, PT, PT, R27, UR19, RZ ;  /* 0x000000131b037c10 */ /* 0x000fe2000fffe0ff */
[-C--:B------:R-:W-:Y:S01]  /*2df0*/  FMUL.FTZ R163, R0, R2.reuse ;  /* 0x0000000200a37220 */ /* 0x080fe20000410000 */
[----:B------:R-:W-:Y:S01]  /*2e00*/  @P0 IADD3 R3, PT, PT, R127, 0x200, RZ ;  /* 0x000002007f030810 */ /* 0x000fe20007ffe0ff */
[-C--:B------:R-:W-:Y:S01]  /*2e10*/  FMUL.FTZ R162, R57, R2.reuse ;  /* 0x0000000239a27220 */ /* 0x080fe20000410000 */
[-C--:B------:R-:W-:Y:S01]  /*2e20*/  FMUL.FTZ R161, R55, R2.reuse ;  /* 0x0000000237a17220 */ /* 0x080fe20000410000 */
[-C--:B------:R-:W-:Y:S01]  /*2e30*/  FMUL.FTZ R160, R53, R2.reuse ;  /* 0x0000000235a07220 */ /* 0x080fe20000410000 */
[----:B------:R-:W-:Y:S01]  /*2e40*/  LEA R3, R3, UR27, 0x3 ;  /* 0x0000001b03037c11 */ /* 0x000fe2000f8e18ff */
[----:B------:R-:W1:Y:S01]  /*2e50*/  MUFU.EX2 R16, R16 ;  /* 0x0000001000107308 */ /* 0x000e620000000800 */
[-C--:B------:R-:W-:Y:S01]  /*2e60*/  FMUL.FTZ R159, R51, R2.reuse ;  /* 0x00000002339f7220 */ /* 0x080fe20000410000 */
[-C--:B------:R-:W-:Y:S01]  /*2e70*/  FMUL.FTZ R158, R49, R2.reuse ;  /* 0x00000002319e7220 */ /* 0x080fe20000410000 */
[-C--:B------:R-:W-:Y:S01]  /*2e80*/  FMUL.FTZ R157, R47, R2.reuse ;  /* 0x000000022f9d7220 */ /* 0x080fe20000410000 */
[-C--:B------:R-:W-:Y:S01]  /*2e90*/  FMUL.FTZ R156, R45, R2.reuse ;  /* 0x000000022d9c7220 */ /* 0x080fe20000410000 */
[-C--:B------:R-:W-:Y:S01]  /*2ea0*/  FMUL.FTZ R155, R43, R2.reuse ;  /* 0x000000022b9b7220 */ /* 0x080fe20000410000 */
[-C--:B------:R-:W-:Y:S01]  /*2eb0*/  FMUL.FTZ R154, R41, R2.reuse ;  /* 0x00000002299a7220 */ /* 0x080fe20000410000 */
[-C--:B------:R-:W-:Y:S01]  /*2ec0*/  FMUL.FTZ R153, R39, R2.reuse ;  /* 0x0000000227997220 */ /* 0x080fe20000410000 */
[----:B------:R-:W3:Y:S01]  /*2ed0*/  MUFU.EX2 R10, R10 ;  /* 0x0000000a000a7308 */ /* 0x000ee20000000800 */
[-C--:B------:R-:W-:Y:S01]  /*2ee0*/  FMUL.FTZ R152, R37, R2.reuse ;  /* 0x0000000225987220 */ /* 0x080fe20000410000 */
[-C--:B------:R-:W-:Y:S01]  /*2ef0*/  FMUL.FTZ R151, R35, R2.reuse ;  /* 0x0000000223977220 */ /* 0x080fe20000410000 */
[-C--:B------:R-:W-:Y:S01]  /*2f00*/  FMUL.FTZ R150, R33, R2.reuse ;  /* 0x0000000221967220 */ /* 0x080fe20000410000 */
[----:B------:R-:W-:Y:S01]  /*2f10*/  FMUL.FTZ R148, R29, R2 ;  /* 0x000000021d947220 */ /* 0x000fe20000410000 */
[----:B0-----:R-:W-:-:S03]  /*2f20*/  FMUL.FTZ R134, R33, -R6 ;  /* 0x8000000621867220 */ /* 0x001fc60000410000 */
[----:B------:R-:W-:Y:S01]  /*2f30*/  MUFU.SIN R141, R24 ;  /* 0x00000018008d7308 */ /* 0x000fe20000000400 */
[C---:B-1----:R-:W-:Y:S01]  /*2f40*/  FMUL.FTZ R171, R16.reuse, R171 ;  /* 0x000000ab10ab7220 */ /* 0x042fe20000410000 */
[----:B------:R-:W-:Y:S01]  /*2f50*/  FMUL.FTZ R170, R16, R147 ;  /* 0x0000009310aa7220 */ /* 0x000fe20000410000 */
[----:B------:R-:W-:-:S05]  /*2f60*/  FMUL.FTZ R147, R0, -R6 ;  /* 0x8000000600937220 */ /* 0x000fca0000410000 */
[----:B------:R0:W-:Y:S01]  /*2f70*/  MUFU.COS R177, R24 ;  /* 0x0000001800b17308 */ /* 0x0001e20000000000 */
[C---:B---3--:R-:W-:Y:S01]  /*2f80*/  FMUL.FTZ R16, R10.reuse, R13 ;  /* 0x0000000d0a107220 */ /* 0x048fe20000410000 */
[----:B------:R-:W-:-:S05]  /*2f90*/  FMUL.FTZ R17, R10, R17 ;  /* 0x000000110a117220 */ /* 0x000fca0000410000 */
[----:B------:R1:W-:Y:S01]  /*2fa0*/  STS.64 [R3+0x10b0], R16 ;  /* 0x0010b01003007388 */ /* 0x0003e20000000a00 */
[----:B------:R-:W-:Y:S01]  /*2fb0*/  MUFU.SIN R143, R18 ;  /* 0x00000012008f7308 */ /* 0x000fe20000000400 */
[----:B0-----:R-:W-:-:S07]  /*2fc0*/  FMUL.FTZ R24, R28, R11 ;  /* 0x0000000b1c187220 */ /* 0x001fce0000410000 */
[----:B------:R0:W3:Y:S08]  /*2fd0*/  MUFU.COS R175, R18 ;  /* 0x0000001200af7308 */ /* 0x0000f00000000000 */
[----:B------:R-:W4:Y:S01]  /*2fe0*/  MUFU.COS R173, R132 ;  /* 0x0000008400ad7308 */ /* 0x000f220000000000 */
[-C--:B0-----:R-:W-:Y:S01]  /*2ff0*/  FMUL.FTZ R18, R30, R11.reuse ;  /* 0x0000000b1e127220 */ /* 0x081fe20000410000 */
[----:B------:R-:W-:-:S06]  /*3000*/  FMUL.FTZ R11, R26, R11 ;  /* 0x0000000b1a0b7220 */ /* 0x000fcc0000410000 */
[----:B------:R-:W0:Y:S01]  /*3010*/  MUFU.EX2 R12, R12 ;  /* 0x0000000c000c7308 */ /* 0x000e220000000800 */
[C---:B---3--:R-:W-:Y:S01]  /*3020*/  FMUL.FTZ R175, R174.reuse, R175 ;  /* 0x000000afaeaf7220 */ /* 0x048fe20000410000 */
[----:B------:R-:W-:Y:S01]  /*3030*/  FMUL.FTZ R174, R174, R143 ;  /* 0x0000008faeae7220 */ /* 0x000fe20000410000 */
[----:B------:R-:W-:-:S05]  /*3040*/  FMUL.FTZ R143, R51, -R6 ;  /* 0x80000006338f7220 */ /* 0x000fca0000410000 */
[----:B------:R-:W3:Y:S01]  /*3050*/  MUFU.EX2 R14, R14 ;  /* 0x0000000e000e7308 */ /* 0x000ee20000000800 */
[----:B----4-:R-:W-:-:S07]  /*3060*/  FMUL.FTZ R173, R172, R173 ;  /* 0x000000adacad7220 */ /* 0x010fce0000410000 */
[----:B------:R4:W5:Y:S01]  /*3070*/  MUFU.SIN R145, R132 ;  /* 0x0000008400917308 */ /* 0x0009620000000400 */
[C---:B0-----:R-:W-:Y:S01]  /*3080*/  FMUL.FTZ R182, R12.reuse, R135 ;  /* 0x000000870cb67220 */ /* 0x041fe20000410000 */
[----:B------:R-:W-:Y:S01]  /*3090*/  FMUL.FTZ R183, R12, R183 ;  /* 0x000000b70cb77220 */ /* 0x000fe20000410000 */
[----:B------:R-:W-:-:S05]  /*30a0*/  FMUL.FTZ R135, R35, -R6 ;  /* 0x8000000623877220 */ /* 0x000fca0000410000 */
[----:B------:R-:W-:Y:S01]  /*30b0*/  MUFU.SIN R149, R136 ;  /* 0x0000008800957308 */ /* 0x000fe20000000400 */
[C---:B---3--:R-:W-:Y:S01]  /*30c0*/  FMUL.FTZ R176, R14.reuse, R141 ;  /* 0x0000008d0eb07220 */ /* 0x048fe20000410000 */
[----:B------:R-:W-:Y:S01]  /*30d0*/  FMUL.FTZ R177, R14, R177 ;  /* 0x000000b10eb17220 */ /* 0x000fe20000410000 */
[-C--:B------:R-:W-:Y:S01]  /*30e0*/  FMUL.FTZ R141, R47, -R6.reuse ;  /* 0x800000062f8d7220 */ /* 0x080fe20000410000 */
[----:B----4-:R-:W-:-:S04]  /*30f0*/  FMUL.FTZ R132, R29, -R6 ;  /* 0x800000061d847220 */ /* 0x010fc80000410000 */
[----:B------:R-:W0:Y:S01]  /*3100*/  MUFU.EX2 R18, R18 ;  /* 0x0000001200127308 */ /* 0x000e220000000800 */
[----:B-----5:R-:W-:Y:S01]  /*3110*/  FMUL.FTZ R172, R172, R145 ;  /* 0x00000091acac7220 */ /* 0x020fe20000410000 */
[----:B------:R-:W-:-:S06]  /*3120*/  FMUL.FTZ R145, R55, -R6 ;  /* 0x8000000637917220 */ /* 0x000fcc0000410000 */
[----:B------:R-:W-:Y:S08]  /*3130*/  MUFU.SIN R5, R4 ;  /* 0x0000000400057308 */ /* 0x000ff00000000400 */
[----:B------:R-:W-:Y:S01]  /*3140*/  MUFU.COS R7, R4 ;  /* 0x0000000400077308 */ /* 0x000fe20000000000 */
[----:B0-----:R-:W-:Y:S01]  /*3150*/  FMUL.FTZ R168, R18, R149 ;  /* 0x0000009512a87220 */ /* 0x001fe20000410000 */
[----:B------:R-:W-:-:S06]  /*3160*/  FMUL.FTZ R149, R31, R2 ;  /* 0x000000021f957220 */ /* 0x000fcc0000410000 */
[----:B------:R0:W3:Y:S08]  /*3170*/  MUFU.COS R169, R136 ;  /* 0x0000008800a97308 */ /* 0x0000f00000000000 */
[----:B------:R-:W4:Y:S01]  /*3180*/  MUFU.EX2 R24, R24 ;  /* 0x0000001800187308 */ /* 0x000f220000000800 */
[----:B0-----:R-:W-:-:S07]  /*3190*/  FMUL.FTZ R136, R37, -R6 ;  /* 0x8000000625887220 */ /* 0x001fce0000410000 */
[----:B------:R-:W-:Y:S01]  /*31a0*/  MUFU.EX2 R11, R11 ;  /* 0x0000000b000b7308 */ /* 0x000fe20000000800 */
[----:B---3--:R-:W-:-:S07]  /*31b0*/  FMUL.FTZ R169, R18, R169 ;  /* 0x000000a912a97220 */ /* 0x008fce0000410000 */
[----:B------:R-:W0:Y:S01]  /*31c0*/  MUFU.COS R8, R9 ;  /* 0x0000000900087308 */ /* 0x000e220000000000 */
[C---:B----4-:R-:W-:Y:S01]  /*31d0*/  FMUL.FTZ R166, R24.reuse, R7 ;  /* 0x0000000718a67220 */ /* 0x050fe20000410000 */
[----:B------:R-:W-:-:S06]  /*31e0*/  FMUL.FTZ R164, R24, R5 ;  /* 0x0000000518a47220 */ /* 0x000fcc0000410000 */
[----:B------:R-:W3:Y:S01]  /*31f0*/  MUFU.SIN R4, R9 ;  /* 0x0000000900047308 */ /* 0x000ee20000000400 */
[C---:B0-----:R-:W-:Y:S01]  /*3200*/  FMUL.FTZ R167, R11.reuse, R8 ;  /* 0x000000080ba77220 */ /* 0x041fe20000410000 */
[----:B---3--:R-:W-:Y:S01]  /*3210*/  FMUL.FTZ R165, R11, R4 ;  /* 0x000000040ba57220 */ /* 0x008fe20000410000 */
[----:B------:R-:W-:Y:S06]  /*3220*/  BAR.SYNC.DEFER_BLOCKING 0x0 ;  /* 0x0000000000007b1d */ /* 0x000fec0000010000 */
[----:B-1----:R-:W-:Y:S05]  /*3230*/  @P2 BRA `(.L_x_6211) ;  /* 0x0000000000242947 */ /* 0x002fea0003800000 */
[----:B------:R-:W-:Y:S01]  /*3240*/  UISETP.NE.AND UP0, UPT, UR11, UR34, UPT ;  /* 0x000000220b00728c */ /* 0x000fe2000bf05270 */
[----:B------:R-:W-:Y:S01]  /*3250*/  HFMA2 R24, -RZ, RZ, 1.875, 0 ;  /* 0x3f800000ff187431 */ /* 0x000fe200000001ff */
[----:B------:R-:W-:-:S07]  /*3260*/  MOV R25, RZ ;  /* 0x000000ff00197202 */ /* 0x000fce0000000f00 */
[----:B------:R-:W-:Y:S05]  /*3270*/  BRA.U !UP0, `(.L_x_6212) ;  /* 0x00000001081c7547 */ /* 0x000fea000b800000 */
[----:B------:R-:W-:-:S06]  /*3280*/  ULOP3.LUT UR19, UR29, 0x100, URZ, 0xc0, !UPT ;  /* 0x000001001d137892 */ /* 0x000fcc000f8ec0ff */
[----:B------:R-:W-:-:S04]  /*3290*/  IADD3 R2, PT, PT, R27, UR19, RZ ;  /* 0x000000131b027c10 */ /* 0x000fc8000fffe0ff */
[----:B------:R-:W-:-:S05]  /*32a0*/  LEA R2, R2, UR27, 0x3 ;  /* 0x0000001b02027c11 */ /* 0x000fca000f8e18ff */
[----:B------:R1:W3:Y:S01]  /*32b0*/  LDS.64 R24, [R2+0x10b0] ;  /* 0x0010b00002187984 */ /* 0x0002e20000000a00 */
[----:B------:R-:W-:Y:S05]  /*32c0*/  BRA `(.L_x_6212) ;  /* 0x0000000000087947 */ /* 0x000fea0003800000 */
.L_x_6211:
[----:B------:R-:W-:-:S06]  /*32d0*/  LEA R24, R127, UR27, 0x3 ;  /* 0x0000001b7f187c11 */ /* 0x000fcc000f8e18ff */
[----:B------:R-:W0:Y:S02]  /*32e0*/  LDS.64 R24, [R24+0x20b8] ;  /* 0x0020b80018187984 */ /* 0x000e240000000a00 */
.L_x_6212:
[----:B--2---:R-:W-:Y:S05]  /*32f0*/  BSYNC.RECONVERGENT B0 ;  /* 0x0000000000007941 */ /* 0x004fea0003800200 */
.L_x_6210:
[----:B------:R-:W2:Y:S01]  /*3300*/  @P1 LDC R8, c[0x0][0x38c] ;  /* 0x0000e300ff081b82 */ /* 0x000ea20000000800 */
[----:B------:R-:W-:Y:S01]  /*3310*/  FMUL.FTZ R3, R56, R105 ;  /* 0x0000006938037220 */ /* 0x000fe20000410000 */
[----:B------:R-:W-:Y:S01]  /*3320*/  FMUL.FTZ R10, RZ, R192 ;  /* 0x000000c0ff0a7220 */ /* 0x000fe20000410000 */
[----:B------:R-:W-:Y:S01]  /*3330*/  VOTEU.ANY UP0, P1 ;  /* 0x0000000000ff7886 */ /* 0x000fe20000800100 */
[----:B------:R-:W-:Y:S02]  /*3340*/  HFMA2 R9, -RZ, RZ, 0, 9.5367431640625e-07 ;  /* 0x00000010ff097431 */ /* 0x000fe400000001ff */
[-C--:B-1----:R-:W-:Y:S01]  /*3350*/  FMUL.FTZ R2, R192, R3.reuse ;  /* 0x00000003c0027220 */ /* 0x082fe20000410000 */
[----:B------:R-:W-:Y:S01]  /*3360*/  FFMA.FTZ R3, R193, R3, -R10 ;  /* 0x00000003c1037223 */ /* 0x000fe2000001080a */
[----:B------:R-:W-:Y:S01]  /*3370*/  HFMA2 R5, -RZ, RZ, 0, 0 ;  /* 0x00000000ff057431 */ /* 0x000fe200000001ff */
[----:B------:R-:W-:Y:S01]  /*3380*/  @UP0 UIADD3 UR19, UPT, UPT, UR11, -0x2, URZ ;  /* 0xfffffffe0b130890 */ /* 0x000fe2000fffe0ff */
[----:B------:R-:W-:Y:S01]  /*3390*/  FFMA.FTZ R2, RZ, R193, R2 ;  /* 0x000000c1ff027223 */ /* 0x000fe20000010002 */
[----:B------:R-:W-:Y:S01]  /*33a0*/  FFMA.FTZ R3, R54, R103, R3 ;  /* 0x0000006736037223 */ /* 0x000fe20000010003 */
[----:B------:R-:W-:-:S02]  /*33b0*/  MOV R4, 0x3f800000 ;  /* 0x3f80000000047802 */ /* 0x000fc40000000f00 */
[----:B------:R-:W-:Y:S01]  /*33c0*/  CS2R R6, SRZ ;  /* 0x0000000000067805 */ /* 0x000fe2000001ff00 */
[----:B------:R-:W-:Y:S01]  /*33d0*/  FADD.FTZ R2, RZ, R2 ;  /* 0x00000002ff027221 */ /* 0x000fe20000010000 */
[----:B------:R-:W-:-:S03]  /*33e0*/  FMUL.FTZ R12, R190, R3 ;  /* 0x00000003be0c7220 */ /* 0x000fc60000410000 */
[-C--:B------:R-:W-:Y:S01]  /*33f0*/  FMUL.FTZ R10, R190, R2.reuse ;  /* 0x00000002be0a7220 */ /* 0x080fe20000410000 */
[----:B------:R-:W-:-:S03]  /*3400*/  FFMA.FTZ R12, R191, R2, R12 ;  /* 0x00000002bf0c7223 */ /* 0x000fc6000001000c */
[----:B------:R-:W-:Y:S01]  /*3410*/  FFMA.FTZ R3, R191, R3, -R10 ;  /* 0x00000003bf037223 */ /* 0x000fe2000001080a */
[----:B--2---:R-:W-:Y:S02]  /*3420*/  @P1 IMAD R8, R8, UR19, R27 ;  /* 0x0000001308081c24 */ /* 0x004fe4000f8e021b */
[----:B------:R-:W-:Y:S01]  /*3430*/  FADD.FTZ R12, RZ, R12 ;  /* 0x0000000cff0c7221 */ /* 0x000fe20000010000 */
[----:B------:R-:W-:Y:S01]  /*3440*/  FFMA.FTZ R3, R52, R101, R3 ;  /* 0x0000006534037223 */ /* 0x000fe20000010003 */
[----:B------:R-:W-:-:S04]  /*3450*/  @P1 IMAD.WIDE R8, R8, R9, UR4 ;  /* 0x0000000408081e25 */ /* 0x000fc8000f8e0209 */
[C---:B------:R-:W-:Y:S01]  /*3460*/  FMUL.FTZ R2, R188.reuse, R12 ;  /* 0x0000000cbc027220 */ /* 0x040fe20000410000 */
[----:B------:R1:W5:Y:S01]  /*3470*/  @P1 LDG.E.128 R4, desc[UR24][R8.64] ;  /* 0x0000001808041981 */ /* 0x000362000c1e1d00 */
[----:B------:R-:W-:Y:S02]  /*3480*/  ISETP.GT.U32.AND P2, PT, R127, 0x1f, PT ;  /* 0x0000001f7f00780c */ /* 0x000fe40003f44070 */
[----:B------:R-:W-:Y:S01]  /*3490*/  LOP3.LUT R13, R13, 0xfffffffd, RZ, 0xc0, !PT ;  /* 0xfffffffd0d0d7812 */ /* 0x000fe200078ec0ff */
[-C--:B-1----:R-:W-:Y:S01]  /*34a0*/  FMUL.FTZ R9, R188, R3.reuse ;  /* 0x00000003bc097220 */ /* 0x082fe20000410000 */
[----:B------:R-:W-:-:S03]  /*34b0*/  FFMA.FTZ R3, R189, R3, -R2 ;  /* 0x00000003bd037223 */ /* 0x000fc60000010802 */
[----:B------:R-:W-:Y:S01]  /*34c0*/  FFMA.FTZ R9, R189, R12, R9 ;  /* 0x0000000cbd097223 */ /* 0x000fe20000010009 */
[----:B------:R-:W-:-:S05]  /*34d0*/  FFMA.FTZ R3, R50, R99, R3 ;  /* 0x0000006332037223 */ /* 0x000fca0000010003 */
[----:B------:R-:W-:Y:S01]  /*34e0*/  @P2 LOP3.LUT R13, R13, 0x2, RZ, 0xfc, !PT ;  /* 0x000000020d0d2812 */ /* 0x000fe200078efcff */
        /* <DEDUP_REMOVED lines=115> */
[----:B------:R-:W-:-:S02]  /*3c20*/  FFMA.FTZ R19, R166, R15, R19 ;  /* 0x0000000fa6137223 */ /* 0x000fc40000010013 */
[----:B------:R-:W-:Y:S01]  /*3c30*/  FFMA.FTZ R15, R166, R11, -R10 ;  /* 0x0000000ba60f7223 */ /* 0x000fe2000001080a */
[C---:B------:R-:W-:Y:S01]  /*3c40*/  FMUL.FTZ R2, R164.reuse, R3 ;  /* 0x00000003a4027220 */ /* 0x040fe20000410000 */
[----:B------:R-:W-:Y:S01]  /*3c50*/  FADD.FTZ R12, RZ, R19 ;  /* 0x00000013ff0c7221 */ /* 0x000fe20000010000 */
[----:B------:R-:W-:Y:S01]  /*3c60*/  FMUL.FTZ R11, R164, R9 ;  /* 0x00000009a40b7220 */ /* 0x000fe20000410000 */
[----:B------:R-:W-:Y:S01]  /*3c70*/  FFMA.FTZ R8, R28, R77, R15 ;  /* 0x0000004d1c087223 */ /* 0x000fe2000001000f */
[C---:B------:R-:W-:Y:S01]  /*3c80*/  FFMA.FTZ R2, R166.reuse, R9, -R2 ;  /* 0x00000009a6027223 */ /* 0x040fe20000010802 */
[C---:B------:R-:W-:Y:S01]  /*3c90*/  FMUL.FTZ R14, R165.reuse, R12 ;  /* 0x0000000ca50e7220 */ /* 0x040fe20000410000 */
[----:B------:R-:W-:Y:S01]  /*3ca0*/  FFMA.FTZ R10, R166, R3, R11 ;  /* 0x00000003a60a7223 */ /* 0x000fe2000001000b */
[C---:B------:R-:W-:Y:S01]  /*3cb0*/  FMUL.FTZ R15, R165.reuse, R8 ;  /* 0x00000008a50f7220 */ /* 0x040fe20000410000 */
[----:B------:R-:W-:Y:S01]  /*3cc0*/  FMUL.FTZ R9, R165, R2 ;  /* 0x00000002a5097220 */ /* 0x000fe20000410000 */
[----:B------:R-:W-:Y:S01]  /*3cd0*/  FFMA.FTZ R11, R167, R8, -R14 ;  /* 0x00000008a70b7223 */ /* 0x000fe2000001080e */
[----:B------:R-:W-:Y:S01]  /*3ce0*/  FMUL.FTZ R3, R165, R10 ;  /* 0x0000000aa5037220 */ /* 0x000fe20000410000 */
[C---:B------:R-:W-:Y:S01]  /*3cf0*/  FFMA.FTZ R15, R167.reuse, R12, R15 ;  /* 0x0000000ca70f7223 */ /* 0x040fe2000001000f */
[C---:B------:R-:W-:Y:S01]  /*3d00*/  FFMA.FTZ R9, R167.reuse, R10, R9 ;  /* 0x0000000aa7097223 */ /* 0x040fe20000010009 */
[----:B------:R-:W-:Y:S01]  /*3d10*/  FFMA.FTZ R10, R26, R75, R11 ;  /* 0x0000004b1a0a7223 */ /* 0x000fe2000001000b */
[----:B------:R-:W-:Y:S01]  /*3d20*/  FFMA.FTZ R8, R167, R2, -R3 ;  /* 0x00000002a7087223 */ /* 0x000fe20000010803 */
[----:B------:R-:W-:-:S05]  /*3d30*/  FADD.FTZ R11, RZ, R15 ;  /* 0x0000000fff0b7221 */ /* 0x000fca0000010000 */
[----:B------:R1:W-:Y:S01]  /*3d40*/  STS.128 [R126+UR15+0x8a0], R8 ;  /* 0x0008a0087e007988 */ /* 0x0003e20008000c0f */
[----:B------:R-:W-:Y:S06]  /*3d50*/  BAR.SYNC.DEFER_BLOCKING 0x0 ;  /* 0x0000000000007b1d */ /* 0x000fec0000010000 */
[----:B------:R-:W-:Y:S05]  /*3d60*/  @P2 BRA `(.L_x_6213) ;  /* 0x0000000800142947 */ /* 0x000fea0003800000 */
[----:B------:R-:W-:Y:S01]  /*3d70*/  LEA R3, R127, R124, 0x4 ;  /* 0x0000007c7f037211 */ /* 0x000fe200078e20ff */
[----:B------:R-:W-:Y:S01]  /*3d80*/  UMOV UR19, 0xffffffff ;  /* 0xffffffff00137882 */ /* 0x000fe20000000000 */
[C---:B------:R-:W-:Y:S02]  /*3d90*/  ISETP.GE.AND P4, PT, R123.reuse, 0x10, PT ;  /* 0x000000107b00780c */ /* 0x040fe40003f86270 */
[C---:B------:R-:W-:Y:S01]  /*3da0*/  ISETP.GE.AND P2, PT, R123.reuse, 0x8, PT ;  /* 0x000000087b00780c */ /* 0x040fe20003f46270 */
[----:B-1----:R-:W-:Y:S01]  /*3db0*/  LDS.128 R8, [R3+0x8a0] ;  /* 0x0008a00003087984 */ /* 0x002fe20000000c00 */
[C---:B------:R-:W-:Y:S02]  /*3dc0*/  ISETP.GE.AND P3, PT, R123.reuse, 0x4, PT ;  /* 0x000000047b00780c */ /* 0x040fe40003f66270 */
[----:B------:R-:W-:Y:S01]  /*3dd0*/  ISETP.GE.AND P5, PT, R123, 0x1, PT ;  /* 0x000000017b00780c */ /* 0x000fe20003fa6270 */
[----:B------:R-:W1:Y:S02]  /*3de0*/  LDS.128 R12, [R3+0x8b0] ;  /* 0x0008b000030c7984 */ /* 0x000e640000000c00 */
[-C--:B-1----:R-:W-:Y:S01]  /*3df0*/  FMUL.FTZ R195, R11, R13.reuse ;  /* 0x0000000d0bc37220 */ /* 0x082fe20000410000 */
[-C--:B------:R-:W-:Y:S01]  /*3e00*/  FMUL.FTZ R18, R10, R13.reuse ;  /* 0x0000000d0a127220 */ /* 0x080fe20000410000 */
[-C--:B------:R-:W-:Y:S01]  /*3e10*/  FMUL.FTZ R19, R9, R13.reuse ;  /* 0x0000000d09137220 */ /* 0x080fe20000410000 */
[----:B------:R-:W-:Y:S01]  /*3e20*/  FMUL.FTZ R2, R8, R13 ;  /* 0x0000000d08027220 */ /* 0x000fe20000410000 */
[-C--:B------:R-:W-:Y:S01]  /*3e30*/  FFMA.FTZ R195, R10, R12.reuse, -R195 ;  /* 0x0000000c0ac37223 */ /* 0x080fe200000108c3 */
[-C--:B------:R-:W-:Y:S01]  /*3e40*/  FFMA.FTZ R194, R11, R12.reuse, R18 ;  /* 0x0000000c0bc27223 */ /* 0x080fe20000010012 */
[-C--:B------:R-:W-:Y:S01]  /*3e50*/  FFMA.FTZ R13, R8, R12.reuse, -R19 ;  /* 0x0000000c080d7223 */ /* 0x080fe20000010813 */
[----:B------:R-:W-:Y:S01]  /*3e60*/  FFMA.FTZ R12, R9, R12, R2 ;  /* 0x0000000c090c7223 */ /* 0x000fe20000010002 */
[----:B------:R-:W-:Y:S01]  /*3e70*/  P2R R2, PR, RZ, 0x10 ;  /* 0x00000010ff027803 */ /* 0x000fe20000000000 */
[----:B------:R-:W-:Y:S01]  /*3e80*/  FADD.FTZ R18, R14, R195 ;  /* 0x000000c30e127221 */ /* 0x000fe20000010000 */
[----:B------:R-:W-:Y:S01]  /*3e90*/  FADD.FTZ R194, R15, R194 ;  /* 0x000000c20fc27221 */ /* 0x000fe20000010000 */
[----:B------:R-:W-:Y:S01]  /*3ea0*/  ISETP.GE.AND P4, PT, R123, 0x2, PT ;  /* 0x000000027b00780c */ /* 0x000fe20003f86270 */
[----:B------:R-:W-:-:S12]  /*3eb0*/  BRA.DIV UR19, `(.L_x_6214) ;  /* 0x0000005a13d87947 */ /* 0x000fd8000b800000 */
[----:B------:R-:W1:Y:S04]  /*3ec0*/  SHFL.UP PT, R195, R194, 0x1, RZ ;  /* 0x04200000c2c37989 */ /* 0x000e6800000e00ff */
[----:B------:R-:W2:Y:S04]  /*3ed0*/  SHFL.UP PT, R19, R18, 0x1, RZ ;  /* 0x0420000012137989 */ /* 0x000ea800000e00ff */
[----:B------:R-:W4:Y:S04]  /*3ee0*/  SHFL.UP PT, R15, R12, 0x1, RZ ;  /* 0x042000000c0f7989 */ /* 0x000f2800000e00ff */
[----:B------:R-:W0:Y:S01]  /*3ef0*/  SHFL.UP PT, R14, R13, 0x1, RZ ;  /* 0x042000000d0e7989 */ /* 0x000e2200000e00ff */
[-C--:B-1----:R-:W-:Y:S01]  /*3f00*/  FMUL.FTZ R197, R13, R195.reuse ;  /* 0x000000c30dc57220 */ /* 0x082fe20000410000 */
[----:B------:R-:W-:-:S03]  /*3f10*/  FMUL.FTZ R2, R12, R195 ;  /* 0x000000c30c027220 */ /* 0x000fc60000410000 */
[-C--:B--2---:R-:W-:Y:S01]  /*3f20*/  FFMA.FTZ R197, R12, R19.reuse, R197 ;  /* 0x000000130cc57223 */ /* 0x084fe200000100c5 */
[----:B------:R-:W-:-:S03]  /*3f30*/  FFMA.FTZ R19, R13, R19, -R2 ;  /* 0x000000130d137223 */ /* 0x000fc60000010802 */
[----:B------:R-:W-:Y:S01]  /*3f40*/  @P5 FADD.FTZ R194, R194, R197 ;  /* 0x000000c5c2c25221 */ /* 0x000fe20000010000 */
[----:B------:R-:W-:Y:S01]  /*3f50*/  @P5 FADD.FTZ R18, R18, R19 ;  /* 0x0000001312125221 */ /* 0x000fe20000010000 */
[CC--:B----4-:R-:W-:Y:S01]  /*3f60*/  FMUL.FTZ R2, R12.reuse, R15.reuse ;  /* 0x0000000f0c027220 */ /* 0x0d0fe20000410000 */
[C---:B------:R-:W-:Y:S02]  /*3f70*/  FMUL.FTZ R15, R13.reuse, R15 ;  /* 0x0000000f0d0f7220 */ /* 0x040fe40000410000 */
[----:B------:R-:W1:Y:S01]  /*3f80*/  SHFL.UP PT, R195, R194, 0x2, RZ ;  /* 0x04400000c2c37989 */ /* 0x000e6200000e00ff */
[-C--:B0-----:R-:W-:Y:S01]  /*3f90*/  @P5 FFMA.FTZ R13, R13, R14.reuse, -R2 ;  /* 0x0000000e0d0d5223 */ /* 0x081fe20000010802 */
[----:B------:R-:W-:Y:S02]  /*3fa0*/  @P5 FFMA.FTZ R12, R12, R14, R15 ;  /* 0x0000000e0c0c5223 */ /* 0x000fe4000001000f */
[----:B------:R-:W0:Y:S04]  /*3fb0*/  SHFL.UP PT, R19, R18, 0x2, RZ ;  /* 0x0440000012137989 */ /* 0x000e2800000e00ff */
[----:B------:R-:W2:Y:S04]  /*3fc0*/  SHFL.UP PT, R15, R12, 0x2, RZ ;  /* 0x044000000c0f7989 */ /* 0x000ea800000e00ff */
[----:B------:R-:W4:Y:S01]  /*3fd0*/  SHFL.UP PT, R14, R13, 0x2, RZ ;  /* 0x044000000d0e7989 */ /* 0x000f2200000e00ff */
[-C--:B-1----:R-:W-:Y:S01]  /*3fe0*/  FMUL.FTZ R197, R13, R195.reuse ;  /* 0x000000c30dc57220 */ /* 0x082fe20000410000 */
[----:B------:R-:W-:-:S03]  /*3ff0*/  FMUL.FTZ R2, R12, R195 ;  /* 0x000000c30c027220 */ /* 0x000fc60000410000 */
[-C--:B0-----:R-:W-:Y:S01]  /*4000*/  FFMA.FTZ R197, R12, R19.reuse, R197 ;  /* 0x000000130cc57223 */ /* 0x081fe200000100c5 */
[----:B------:R-:W-:-:S03]  /*4010*/  FFMA.FTZ R19, R13, R19, -R2 ;  /* 0x000000130d137223 */ /* 0x000fc60000010802 */
[----:B------:R-:W-:Y:S01]  /*4020*/  @P4 FADD.FTZ R194, R194, R197 ;  /* 0x000000c5c2c24221 */ /* 0x000fe20000010000 */
[-C--:B--2---:R-:W-:Y:S01]  /*4030*/  FMUL.FTZ R2, R12, R15.reuse ;  /* 0x0000000f0c027220 */ /* 0x084fe20000410000 */
[C---:B------:R-:W-:Y:S01]  /*4040*/  FMUL.FTZ R15, R13.reuse, R15 ;  /* 0x0000000f0d0f7220 */ /* 0x040fe20000410000 */
[----:B------:R-:W-:Y:S02]  /*4050*/  @P4 FADD.FTZ R18, R18, R19 ;  /* 0x0000001312124221 */ /* 0x000fe40000010000 */
[----:B------:R-:W0:Y:S01]  /*4060*/  SHFL.UP PT, R195, R194, 0x4, RZ ;  /* 0x04800000c2c37989 */ /* 0x000e2200000e00ff */
[-C--:B----4-:R-:W-:Y:S01]  /*4070*/  @P4 FFMA.FTZ R12, R12, R14.reuse, R15 ;  /* 0x0000000e0c0c4223 */ /* 0x090fe2000001000f */
[----:B------:R-:W-:Y:S02]  /*4080*/  @P4 FFMA.FTZ R13, R13, R14, -R2 ;  /* 0x0000000e0d0d4223 */ /* 0x000fe40000010802 */
[----:B------:R-:W1:Y:S04]  /*4090*/  SHFL.UP PT, R19, R18, 0x4, RZ ;  /* 0x0480000012137989 */ /* 0x000e6800000e00ff */
[----:B------:R-:W2:Y:S04]  /*40a0*/  SHFL.UP PT, R15, R12, 0x4, RZ ;  /* 0x048000000c0f7989 */ /* 0x000ea800000e00ff */
[----:B------:R-:W4:Y:S01]  /*40b0*/  SHFL.UP PT, R14, R13, 0x4, RZ ;  /* 0x048000000d0e7989 */ /* 0x000f2200000e00ff */
[-C--:B0-----:R-:W-:Y:S01]  /*40c0*/  FMUL.FTZ R197, R13, R195.reuse ;  /* 0x000000c30dc57220 */ /* 0x081fe20000410000 */
[----:B------:R-:W-:-:S03]  /*40d0*/  FMUL.FTZ R2, R12, R195 ;  /* 0x000000c30c027220 */ /* 0x000fc60000410000 */
[-C--:B-1----:R-:W-:Y:S01]  /*40e0*/  FFMA.FTZ R197, R12, R19.reuse, R197 ;  /* 0x000000130cc57223 */ /* 0x082fe200000100c5 */
[C---:B------:R-:W-:Y:S01]  /*40f0*/  FFMA.FTZ R19, R13.reuse, R19, -R2 ;  /* 0x000000130d137223 */ /* 0x040fe20000010802 */
[CC--:B--2---:R-:W-:Y:S02]  /*4100*/  FMUL.FTZ R195, R13.reuse, R15.reuse ;  /* 0x0000000f0dc37220 */ /* 0x0c4fe40000410000 */
[----:B------:R-:W-:Y:S01]  /*4110*/  @P3 FADD.FTZ R194, R194, R197 ;  /* 0x000000c5c2c23221 */ /* 0x000fe20000010000 */
[----:B------:R-:W-:Y:S01]  /*4120*/  FMUL.FTZ R2, R12, R15 ;  /* 0x0000000f0c027220 */ /* 0x000fe20000410000 */
[----:B------:R-:W-:Y:S01]  /*4130*/  @P3 FADD.FTZ R18, R18, R19 ;  /* 0x0000001312123221 */ /* 0x000fe20000010000 */
[-C--:B----4-:R-:W-:Y:S02]  /*4140*/  @P3 FFMA.FTZ R12, R12, R14.reuse, R195 ;  /* 0x0000000e0c0c3223 */ /* 0x090fe400000100c3 */
[----:B------:R-:W0:Y:S01]  /*4150*/  SHFL.UP PT, R195, R194, 0x8, RZ ;  /* 0x05000000c2c37989 */ /* 0x000e2200000e00ff */
[----:B------:R-:W-:-:S03]  /*4160*/  @P3 FFMA.FTZ R13, R13, R14, -R2 ;  /* 0x0000000e0d0d3223 */ /* 0x000fc60000010802 */
[----:B------:R-:W1:Y:S04]  /*4170*/  SHFL.UP PT, R15, R12, 0x8, RZ ;  /* 0x050000000c0f7989 */ /* 0x000e6800000e00ff */
[----:B------:R-:W2:Y:S04]  /*4180*/  SHFL.UP PT, R19, R18, 0x8, RZ ;  /* 0x0500000012137989 */ /* 0x000ea800000e00ff */
[----:B------:R-:W4:Y:S01]  /*4190*/  SHFL.UP PT, R14, R13, 0x8, RZ ;  /* 0x050000000d0e7989 */ /* 0x000f2200000e00ff */
[CC--:B0-----:R-:W-:Y:S01]  /*41a0*/  FMUL.FTZ R2, R12.reuse, R195.reuse ;  /* 0x000000c30c027220 */ /* 0x0c1fe20000410000 */
[C---:B------:R-:W-:Y:S01]  /*41b0*/  FMUL.FTZ R199, R13.reuse, R195 ;  /* 0x000000c30dc77220 */ /* 0x040fe20000410000 */
[CC--:B-1----:R-:W-:Y:S01]  /*41c0*/  FMUL.FTZ R195, R12.reuse, R15.reuse ;  /* 0x0000000f0cc37220 */ /* 0x0c2fe20000410000 */
[C---:B------:R-:W-:Y:S01]  /*41d0*/  FMUL.FTZ R15, R13.reuse, R15 ;  /* 0x0000000f0d0f7220 */ /* 0x040fe20000410000 */
[CC--:B--2---:R-:W-:Y:S01]  /*41e0*/  FFMA.FTZ R197, R13.reuse, R19.reuse, -R2 ;  /* 0x000000130dc57223 */ /* 0x0c4fe20000010802 */
[C---:B------:R-:W-:Y:S01]  /*41f0*/  FFMA.FTZ R199, R12.reuse, R19, R199 ;  /* 0x000000130cc77223 */ /* 0x040fe200000100c7 */
[-C--:B----4-:R-:W-:Y:S01]  /*4200*/  @P2 FFMA.FTZ R13, R13, R14.reuse, -R195 ;  /* 0x0000000e0d0d2223 */ /* 0x090fe200000108c3 */
[----:B------:R-:W-:Y:S01]  /*4210*/  @P2 FFMA.FTZ R12, R12, R14, R15 ;  /* 0x0000000e0c0c2223 */ /* 0x000fe2000001000f */
[----:B------:R-:W-:Y:S01]  /*4220*/  @P2 FADD.FTZ R18, R18, R197 ;  /* 0x000000c512122221 */ /* 0x000fe20000010000 */
[----:B------:R-:W-:-:S02]  /*4230*/  @P2 FADD.FTZ R194, R194, R199 ;  /* 0x000000c7c2c22221 */ /* 0x000fc40000010000 */
[----:B------:R0:W1:Y:S04]  /*4240*/  SHFL.UP PT, R14, R13, 0x10, RZ ;  /* 0x060000000d0e7989 */ /* 0x00006800000e00ff */
[----:B------:R0:W2:Y:S04]  /*4250*/  SHFL.UP PT, R15, R12, 0x10, RZ ;  /* 0x060000000c0f7989 */ /* 0x0000a800000e00ff */
[----:B------:R0:W4:Y:S04]  /*4260*/  SHFL.UP PT, R19, R18, 0x10, RZ ;  /* 0x0600000012137989 */ /* 0x00012800000e00ff */
[----:B------:R0:W0:Y:S02]  /*4270*/  SHFL.UP PT, R195, R194, 0x10, RZ ;  /* 0x06000000c2c37989 */ /* 0x00002400000e00ff */
.L_x_6271:
[----:B------:R-:W-:Y:S01]  /*4280*/  ISETP.GE.AND P2, PT, R123, 0x10, PT ;  /* 0x000000107b00780c */ /* 0x000fe20003f46270 */
[CC--:B0-----:R-:W-:Y:S01]  /*4290*/  FMUL.FTZ R2, R12.reuse, R195.reuse ;  /* 0x000000c30c027220 */ /* 0x0c1fe20000410000 */
[C---:B------:R-:W-:Y:S01]  /*42a0*/  FMUL.FTZ R199, R13.reuse, R195 ;  /* 0x000000c30dc77220 */ /* 0x040fe20000410000 */
[CC--:B--2---:R-:W-:Y:S01]  /*42b0*/  FMUL.FTZ R195, R12.reuse, R15.reuse ;  /* 0x0000000f0cc37220 */ /* 0x0c4fe20000410000 */
        /* <DEDUP_REMOVED lines=9> */
.L_x_6274:
[----:B------:R-:W-:-:S03]  /*4350*/  UMOV UR19, 0xffffffff ;  /* 0xffffffff00137882 */ /* 0x000fc60000000000 */
[----:B------:R-:W-:Y:S05]  /*4360*/  BRA.DIV UR19, `(.L_x_6216) ;  /* 0x0000006213247947 */ /* 0x000fea000b800000 */
.L_x_6277:
[----:B------:R-:W-:-:S03]  /*4370*/  UMOV UR19, 0xffffffff ;  /* 0xffffffff00137882 */ /* 0x000fc60000000000 */
[----:B------:R-:W-:Y:S05]  /*4380*/  BRA.DIV UR19, `(.L_x_6217) ;  /* 0x0000006213447947 */ /* 0x000fea000b800000 */
.L_x_6280:
[----:B------:R-:W-:-:S03]  /*4390*/  UMOV UR19, 0xffffffff ;  /* 0xffffffff00137882 */ /* 0x000fc60000000000 */
[----:B------:R-:W-:Y:S05]  /*43a0*/  BRA.DIV UR19, `(.L_x_6218) ;  /* 0x0000006213647947 */ /* 0x000fea000b800000 */
.L_x_6283:
[----:B------:R-:W-:-:S03]  /*43b0*/  UMOV UR19, 0xffffffff ;  /* 0xffffffff00137882 */ /* 0x000fc60000000000 */
[----:B------:R-:W-:Y:S05]  /*43c0*/  BRA.DIV UR19, `(.L_x_6219) ;  /* 0x0000006213847947 */ /* 0x000fea000b800000 */
[----:B-----5:R0:W1:Y:S04]  /*43d0*/  SHFL.IDX PT, R196, R5, RZ, 0x1f ;  /* 0x00001fff05c47589 */ /* 0x02006800000e0000 */
[----:B------:R-:W2:Y:S04]  /*43e0*/  SHFL.IDX PT, R4, R4, RZ, 0x1f ;  /* 0x00001fff04047589 */ /* 0x000ea800000e0000 */
[----:B------:R-:W4:Y:S04]  /*43f0*/  SHFL.IDX PT, R6, R6, RZ, 0x1f ;  /* 0x00001fff06067589 */ /* 0x000f2800000e0000 */
[----:B------:R-:W0:Y:S04]  /*4400*/  SHFL.IDX PT, R7, R7, RZ, 0x1f ;  /* 0x00001fff07077589 */ /* 0x000e2800000e0000 */
[----:B------:R-:W0:Y:S04]  /*4410*/  SHFL.UP PT, R13, R13, 0x1, RZ ;  /* 0x042000000d0d7989 */ /* 0x000e2800000e00ff */
[----:B------:R0:W0:Y:S04]  /*4420*/  SHFL.UP PT, R195, R12, 0x1, RZ ;  /* 0x042000000cc37989 */ /* 0x00002800000e00ff */
[----:B------:R-:W0:Y:S04]  /*4430*/  SHFL.UP PT, R18, R18, 0x1, RZ ;  /* 0x0420000012127989 */ /* 0x000e2800000e00ff */
[----:B-12---:R-:W0:Y:S02]  /*4440*/  SHFL.UP PT, R194, R194, 0x1, RZ ;  /* 0x04200000c2c27989 */ /* 0x006e2400000e00ff */
.L_x_6293:
[-C--:B0-----:R-:W-:Y:S01]  /*4450*/  FMUL.FTZ R14, R13, R7.reuse ;  /* 0x000000070d0e7220 */ /* 0x081fe20000410000 */
[----:B------:R-:W-:Y:S01]  /*4460*/  FMUL.FTZ R12, R195, R7 ;  /* 0x00000007c30c7220 */ /* 0x000fe20000410000 */
[----:B------:R-:W-:Y:S02]  /*4470*/  FMUL.FTZ R2, R13, R196 ;  /* 0x000000c40d027220 */ /* 0x000fe40000410000 */
[-C--:B----4-:R-:W-:Y:S01]  /*4480*/  FFMA.FTZ R19, R195, R6.reuse, R14 ;  /* 0x00000006c3137223 */ /* 0x090fe2000001000e */
[----:B------:R-:W-:Y:S01]  /*4490*/  FFMA.FTZ R15, R13, R6, -R12 ;  /* 0x000000060d0f7223 */ /* 0x000fe2000001080c */
[C---:B------:R-:W-:Y:S01]  /*44a0*/  FFMA.FTZ R5, R195.reuse, R4, R2 ;  /* 0x00000004c3057223 */ /* 0x040fe20000010002 */
[----:B------:R-:W-:Y:S01]  /*44b0*/  FMUL.FTZ R2, R195, R196 ;  /* 0x000000c4c3027220 */ /* 0x000fe20000410000 */
[----:B------:R-:W-:Y:S01]  /*44c0*/  @P0 FADD.FTZ R7, R194, R19 ;  /* 0x00000013c2070221 */ /* 0x000fe20000010000 */
[----:B------:R-:W-:Y:S02]  /*44d0*/  @P0 FADD.FTZ R6, R18, R15 ;  /* 0x0000000f12060221 */ /* 0x000fe40000010000 */
[----:B------:R-:W-:Y:S01]  /*44e0*/  FSEL R5, R196, R5, !P0 ;  /* 0x00000005c4057208 */ /* 0x000fe20004000000 */
[----:B------:R-:W-:Y:S01]  /*44f0*/  FMUL.FTZ R15, R9, R7 ;  /* 0x00000007090f7220 */ /* 0x000fe20000410000 */
[----:B------:R-:W-:Y:S01]  /*4500*/  @P0 FFMA.FTZ R4, R13, R4, -R2 ;  /* 0x000000040d040223 */ /* 0x000fe20000010802 */
[----:B------:R-:W-:-:S02]  /*4510*/  FMUL.FTZ R12, R9, R6 ;  /* 0x00000006090c7220 */ /* 0x000fc40000410000 */
[C---:B------:R-:W-:Y:S01]  /*4520*/  FMUL.FTZ R13, R9.reuse, R5 ;  /* 0x00000005090d7220 */ /* 0x040fe20000410000 */
[C---:B------:R-:W-:Y:S01]  /*4530*/  FFMA.FTZ R15, R8.reuse, R6, -R15 ;  /* 0x00000006080f7223 */ /* 0x040fe2000001080f */
[-C--:B------:R-:W-:Y:S01]  /*4540*/  FMUL.FTZ R2, R9, R4.reuse ;  /* 0x0000000409027220 */ /* 0x080fe20000410000 */
[C---:B------:R-:W-:Y:S01]  /*4550*/  FFMA.FTZ R18, R8.reuse, R7, R12 ;  /* 0x0000000708127223 */ /* 0x040fe2000001000c */
[----:B------:R-:W-:Y:S01]  /*4560*/  FFMA.FTZ R12, R8, R4, -R13 ;  /* 0x00000004080c7223 */ /* 0x000fe2000001080d */
[----:B------:R-:W-:Y:S01]  /*4570*/  FADD.FTZ R14, R10, R15 ;  /* 0x0000000f0a0e7221 */ /* 0x000fe20000010000 */
[----:B------:R-:W-:Y:S01]  /*4580*/  FFMA.FTZ R13, R8, R5, R2 ;  /* 0x00000005080d7223 */ /* 0x000fe20000010002 */
[----:B------:R-:W-:Y:S01]  /*4590*/  FADD.FTZ R15, R11, R18 ;  /* 0x000000120b0f7221 */ /* 0x000fe20000010000 */
[----:B------:R2:W-:Y:S04]  /*45a0*/  STS.128 [R3+0x8a0], R4 ;  /* 0x0008a00403007388 */ /* 0x0005e80000000c00 */
[----:B------:R2:W-:Y:S02]  /*45b0*/  STS.128 [R3+0x8b0], R12 ;  /* 0x0008b00c03007388 */ /* 0x0005e40000000c00 */
.L_x_6213:
[----:B------:R-:W-:Y:S05]  /*45c0*/  WARPSYNC.ALL ;  /* 0x0000000000007948 */ /* 0x000fea0003800000 */
[C---:B--2--5:R-:W-:Y:S01]  /*45d0*/  FMUL.FTZ R6, R165.reuse, R132 ;  /* 0x00000084a5067220 */ /* 0x064fe20000410000 */
[-C--:B------:R-:W-:Y:S01]  /*45e0*/  FMUL.FTZ R3, R165, R148.reuse ;  /* 0x00000094a5037220 */ /* 0x080fe20000410000 */
[-C--:B0--3--:R-:W-:Y:S01]  /*45f0*/  FMUL.FTZ R4, R167, R25.reuse ;  /* 0x00000019a7047220 */ /* 0x089fe20000410000 */
[----:B------:R-:W-:Y:S01]  /*4600*/  FMUL.FTZ R2, R165, R25 ;  /* 0x00000019a5027220 */ /* 0x000fe20000410000 */
[C---:B------:R-:W-:Y:S01]  /*4610*/  FFMA.FTZ R6, R167.reuse, R148, R6 ;  /* 0x00000094a7067223 */ /* 0x040fe20000010006 */
[----:B-1----:R-:W-:Y:S01]  /*4620*/  FFMA.FTZ R8, R167, R132, -R3 ;  /* 0x00000084a7087223 */ /* 0x002fe20000010803 */
[-C--:B------:R-:W-:Y:S01]  /*4630*/  FFMA.FTZ R5, -R165, R24.reuse, -R4 ;  /* 0x00000018a5057223 */ /* 0x080fe20000010904 */
[----:B------:R-:W-:Y:S01]  /*4640*/  FFMA.FTZ R3, R167, R24, -R2 ;  /* 0x00000018a7037223 */ /* 0x000fe20000010802 */
[----:B------:R-:W-:Y:S01]  /*4650*/  BAR.SYNC.DEFER_BLOCKING 0x0 ;  /* 0x0000000000007b1d */ /* 0x000fe20000010000 */
[----:B------:R-:W-:Y:S01]  /*4660*/  FADD.FTZ R7, R149, R6 ;  /* 0x0000000695077221 */ /* 0x000fe20000010000 */
[----:B------:R-:W-:Y:S01]  /*4670*/  FADD.FTZ R9, R133, R8 ;  /* 0x0000000885097221 */ /* 0x000fe20000010000 */
        /* <DEDUP_REMOVED lines=8> */
[CC--:B------:R-:W-:Y:S01]  /*4700*/  FMUL.FTZ R6, R168.reuse, R11.reuse ;  /* 0x0000000ba8067220 */ /* 0x0c0fe20000410000 */
[-C--:B------:R-:W-:Y:S01]  /*4710*/  FMUL.FTZ R4, R168, R2.reuse ;  /* 0x00000002a8047220 */ /* 0x080fe20000410000 */
[----:B------:R-:W-:Y:S01]  /*4720*/  FADD.FTZ R9, R134, R9 ;  /* 0x0000000986097221 */ /* 0x000fe20000010000 */
[----:B------:R-:W-:Y:S01]  /*4730*/  FADD.FTZ R7, R150, R7 ;  /* 0x0000000796077221 */ /* 0x000fe20000010000 */
[C---:B------:R-:W-:Y:S01]  /*4740*/  FFMA.FTZ R6, R169.reuse, R2, -R6 ;  /* 0x00000002a9067223 */ /* 0x040fe20000010806 */
[C---:B------:R-:W-:Y:S01]  /*4750*/  FFMA.FTZ R4, R169.reuse, R11, R4 ;  /* 0x0000000ba9047223 */ /* 0x040fe20000010004 */
[C---:B------:R-:W-:Y:S01]  /*4760*/  FMUL.FTZ R2, R168.reuse, R9 ;  /* 0x00000009a8027220 */ /* 0x040fe20000410000 */
[-C--:B------:R-:W-:Y:S01]  /*4770*/  FMUL.FTZ R10, R168, R7.reuse ;  /* 0x00000007a80a7220 */ /* 0x080fe20000410000 */
[C---:B------:R-:W-:Y:S01]  /*4780*/  FMUL.FTZ R12, R170.reuse, R6 ;  /* 0x00000006aa0c7220 */ /* 0x040fe20000410000 */
[-C--:B------:R-:W-:Y:S01]  /*4790*/  FMUL.FTZ R3, R170, R4.reuse ;  /* 0x00000004aa037220 */ /* 0x080fe20000410000 */
[C---:B------:R-:W-:Y:S01]  /*47a0*/  FFMA.FTZ R8, R169.reuse, R7, R2 ;  /* 0x00000007a9087223 */ /* 0x040fe20000010002 */
[----:B------:R-:W-:Y:S01]  /*47b0*/  FFMA.FTZ R10, R169, R9, -R10 ;  /* 0x00000009a90a7223 */ /* 0x000fe2000001080a */
[C---:B------:R-:W-:Y:S01]  /*47c0*/  FFMA.FTZ R12, R171.reuse, R4, R12 ;  /* 0x00000004ab0c7223 */ /* 0x040fe2000001000c */
[----:B------:R-:W-:Y:S01]  /*47d0*/  FFMA.FTZ R6, R171, R6, -R3 ;  /* 0x00000006ab067223 */ /* 0x000fe20000010803 */
[----:B------:R-:W-:Y:S01]  /*47e0*/  FADD.FTZ R8, R151, R8 ;  /* 0x0000000897087221 */ /* 0x000fe20000010000 */
[----:B------:R-:W0:Y:S01]  /*47f0*/  LDS.64 R2, [R126+UR15+0x8a8] ;  /* 0x0008a80f7e027984 */ /* 0x000e220008000a00 */
[C---:B------:R-:W-:Y:S01]  /*4800*/  FMUL.FTZ R5, R172.reuse, R12 ;  /* 0x0000000cac057220 */ /* 0x040fe20000410000 */
[----:B------:R-:W-:Y:S01]  /*4810*/  FADD.FTZ R10, R135, R10 ;  /* 0x0000000a870a7221 */ /* 0x000fe20000010000 */
        /* <DEDUP_REMOVED lines=21> */
[----:B------:R-:W-:Y:S01]  /*4970*/  FADD.FTZ R4, R153, R4 ;  /* 0x0000000499047221 */ /* 0x000fe20000010000 */
[CC--:B------:R-:W-:Y:S01]  /*4980*/  FMUL.FTZ R5, R178.reuse, R11.reuse ;  /* 0x0000000bb2057220 */ /* 0x0c0fe20000410000 */
[----:B------:R-:W-:Y:S01]  /*4990*/  FADD.FTZ R6, R137, R6 ;  /* 0x0000000689067221 */ /* 0x000fe20000010000 */
[----:B------:R-:W-:Y:S01]  /*49a0*/  FMUL.FTZ R12, R178, R10 ;  /* 0x0000000ab20c7220 */ /* 0x000fe20000410000 */
        /* <DEDUP_REMOVED lines=12> */
[C---:B0-----:R-:W-:Y:S01]  /*4a70*/  FMUL.FTZ R5, R17.reuse, R2 ;  /* 0x0000000211057220 */ /* 0x041fe20000410000 */
[----:B------:R-:W-:Y:S01]  /*4a80*/  FMUL.FTZ R17, R17, R3 ;  /* 0x0000000311117220 */ /* 0x000fe20000410000 */
[C---:B------:R-:W-:Y:S01]  /*4a90*/  FMUL.FTZ R6, R176.reuse, R7 ;  /* 0x00000007b0067220 */ /* 0x040fe20000410000 */
[----:B------:R-:W-:Y:S01]  /*4aa0*/  FMUL.FTZ R8, R176, R4 ;  /* 0x00000004b0087220 */ /* 0x000fe20000410000 */
[C---:B------:R-:W-:Y:S01]  /*4ab0*/  FFMA.FTZ R5, R16.reuse, R3, R5 ;  /* 0x0000000310057223 */ /* 0x040fe20000010005 */
[----:B------:R-:W-:Y:S01]  /*4ac0*/  FFMA.FTZ R17, R16, R2, -R17 ;  /* 0x0000000210117223 */ /* 0x000fe20000010811 */
[C---:B------:R-:W-:Y:S01]  /*4ad0*/  FMUL.FTZ R2, R182.reuse, R10 ;  /* 0x0000000ab6027220 */ /* 0x040fe20000410000 */
[----:B------:R-:W-:Y:S01]  /*4ae0*/  FMUL.FTZ R3, R182, R9 ;  /* 0x00000009b6037220 */ /* 0x000fe20000410000 */
[----:B------:R-:W-:Y:S01]  /*4af0*/  FADD.FTZ R195, RZ, R5 ;  /* 0x00000005ffc37221 */ /* 0x000fe20000010000 */
[----:B------:R-:W-:Y:S01]  /*4b00*/  FFMA.FTZ R221, R56, R105, R17 ;  /* 0x0000006938dd7223 */ /* 0x000fe20000010011 */
[----:B------:R-:W-:Y:S01]  /*4b10*/  FFMA.FTZ R9, R183, R9, -R2 ;  /* 0x00000009b7097223 */ /* 0x000fe20000010802 */
[----:B------:R-:W-:Y:S01]  /*4b20*/  FFMA.FTZ R6, R177, R4, R6 ;  /* 0x00000004b1067223 */ /* 0x000fe20000010006 */
[C---:B------:R-:W-:Y:S01]  /*4b30*/  FMUL.FTZ R2, R192.reuse, R195 ;  /* 0x000000c3c0027220 */ /* 0x040fe20000410000 */
[----:B------:R-:W-:Y:S01]  /*4b40*/  FMUL.FTZ R4, R192, R221 ;  /* 0x000000ddc0047220 */ /* 0x000fe20000410000 */
[----:B------:R-:W-:Y:S01]  /*4b50*/  FFMA.FTZ R3, R183, R10, R3 ;  /* 0x0000000ab7037223 */ /* 0x000fe20000010003 */
[C---:B------:R-:W-:Y:S01]  /*4b60*/  FMUL.FTZ R10, R184.reuse, R9 ;  /* 0x00000009b80a7220 */ /* 0x040fe20000410000 */
[C---:B------:R-:W-:Y:S01]  /*4b70*/  FFMA.FTZ R219, R193.reuse, R221, -R2 ;  /* 0x000000ddc1db7223 */ /* 0x040fe20000010802 */
[----:B------:R-:W-:Y:S01]  /*4b80*/  FFMA.FTZ R4, R193, R195, R4 ;  /* 0x000000c3c1047223 */ /* 0x000fe20000010004 */
[----:B------:R-:W-:Y:S01]  /*4b90*/  FMUL.FTZ R2, R184, R3 ;  /* 0x00000003b8027220 */ /* 0x000fe20000410000 */
[----:B------:R-:W-:Y:S01]  /*4ba0*/  FFMA.FTZ R8, R177, R7, -R8 ;  /* 0x00000007b1087223 */ /* 0x000fe20000010808 */
[----:B------:R-:W-:Y:S01]  /*4bb0*/  FFMA.FTZ R219, R54, R103, R219 ;  /* 0x0000006736db7223 */ /* 0x000fe200000100db */
[----:B------:R-:W-:Y:S01]  /*4bc0*/  FADD.FTZ R210, RZ, R4 ;  /* 0x00000004ffd27221 */ /* 0x000fe20000010000 */
[----:B------:R-:W-:Y:S01]  /*4bd0*/  FFMA.FTZ R9, R185, R9, -R2 ;  /* 0x00000009b9097223 */ /* 0x000fe20000010802 */
[----:B------:R-:W-:Y:S01]  /*4be0*/  FADD.FTZ R6, R155, R6 ;  /* 0x000000069b067221 */ /* 0x000fe20000010000 */
[C---:B------:R-:W-:Y:S01]  /*4bf0*/  FMUL.FTZ R4, R190.reuse, R219 ;  /* 0x000000dbbe047220 */ /* 0x040fe20000410000 */
[-C--:B------:R-:W-:Y:S01]  /*4c00*/  FMUL.FTZ R2, R190, R210.reuse ;  /* 0x000000d2be027220 */ /* 0x080fe20000410000 */
[----:B------:R-:W-:Y:S01]  /*4c10*/  FFMA.FTZ R11, R185, R3, R10 ;  /* 0x00000003b90b7223 */ /* 0x000fe2000001000a */
        /* <DEDUP_REMOVED lines=8> */
[----:B------:R-:W-:Y:S01]  /*4ca0*/  FMUL.FTZ R4, R186, R9 ;  /* 0x00000009ba047220 */ /* 0x000fe20000410000 */
[C---:B------:R-:W-:Y:S01]  /*4cb0*/  FMUL.FTZ R2, R188.reuse, R208 ;  /* 0x000000d0bc027220 */ /* 0x040fe20000410000 */
[----:B------:R-:W-:Y:S01]  /*4cc0*/  FMUL.FTZ R3, R188, R217 ;  /* 0x000000d9bc037220 */ /* 0x000fe20000410000 */
[----:B------:R-:W-:Y:S01]  /*4cd0*/  FFMA.FTZ R5, R179, R6, R10 ;  /* 0x00000006b3057223 */ /* 0x000fe2000001000a */
[----:B------:R-:W-:Y:S01]  /*4ce0*/  FMUL.FTZ R6, R186, R11 ;  /* 0x0000000bba067220 */ /* 0x000fe20000410000 */
[C---:B------:R-:W-:Y:S01]  /*4cf0*/  FFMA.FTZ R215, R189.reuse, R217, -R2 ;  /* 0x000000d9bdd77223 */ /* 0x040fe20000010802 */
[----:B------:R-:W-:Y:S01]  /*4d00*/  FFMA.FTZ R3, R189, R208, R3 ;  /* 0x000000d0bd037223 */ /* 0x000fe20000010003 */
[C---:B------:R-:W-:Y:S01]  /*4d10*/  FFMA.FTZ R11, R187.reuse, R11, R4 ;  /* 0x0000000bbb0b7223 */ /* 0x040fe20000010004 */
[C---:B------:R-:W-:Y:S01]  /*4d20*/  FFMA.FTZ R9, R187.reuse, R9, -R6 ;  /* 0x00000009bb097223 */ /* 0x040fe20000010806 */
[----:B------:R-:W-:Y:S01]  /*4d30*/  FFMA.FTZ R215, R50, R99, R215 ;  /* 0x0000006332d77223 */ /* 0x000fe200000100d7 */
[----:B------:R-:W-:Y:S01]  /*4d40*/  FADD.FTZ R206, RZ, R3 ;  /* 0x00000003ffce7221 */ /* 0x000fe20000010000 */
[----:B------:R-:W-:Y:S01]  /*4d50*/  FADD.FTZ R5, R156, R5 ;  /* 0x000000059c057221 */ /* 0x000fe20000010000 */
[----:B------:R-:W-:Y:S01]  /*4d60*/  FADD.FTZ R7, R140, R7 ;  /* 0x000000078c077221 */ /* 0x000fe20000010000 */
[C---:B------:R-:W-:Y:S01]  /*4d70*/  FMUL.FTZ R4, R186.reuse, R215 ;  /* 0x000000d7ba047220 */ /* 0x040fe20000410000 */
[-C--:B------:R-:W-:Y:S01]  /*4d80*/  FMUL.FTZ R2, R186, R206.reuse ;  /* 0x000000ceba027220 */ /* 0x080fe20000410000 */
[C---:B------:R-:W-:Y:S01]  /*4d90*/  FMUL.FTZ R8, R180.reuse, R5 ;  /* 0x00000005b4087220 */ /* 0x040fe20000410000 */
[----:B------:R-:W-:Y:S01]  /*4da0*/  FMUL.FTZ R6, R180, R7 ;  /* 0x00000007b4067220 */ /* 0x000fe20000410000 */
[C---:B------:R-:W-:Y:S01]  /*4db0*/  FFMA.FTZ R4, R187.reuse, R206, R4 ;  /* 0x000000cebb047223 */ /* 0x040fe20000010004 */
[----:B------:R-:W-:Y:S01]  /*4dc0*/  FFMA.FTZ R213, R187, R215, -R2 ;  /* 0x000000d7bbd57223 */ /* 0x000fe20000010802 */
[----:B------:R-:W-:Y:S01]  /*4dd0*/  FMUL.FTZ R2, R188, R9 ;  /* 0x00000009bc027220 */ /* 0x000fe20000410000 */
[----:B------:R-:W-:Y:S01]  /*4de0*/  FFMA.FTZ R8, R181, R7, -R8 ;  /* 0x00000007b5087223 */ /* 0x000fe20000010808 */
[----:B------:R-:W-:Y:S01]  /*4df0*/  FADD.FTZ R204, RZ, R4 ;  /* 0x00000004ffcc7221 */ /* 0x000fe20000010000 */
[----:B------:R-:W-:Y:S01]  /*4e00*/  FFMA.FTZ R213, R48, R97, R213 ;  /* 0x0000006130d57223 */ /* 0x000fe200000100d5 */
[-C--:B------:R-:W-:Y:S01]  /*4e10*/  FMUL.FTZ R4, R188, R11.reuse ;  /* 0x0000000bbc047220 */ /* 0x080fe20000410000 */
[----:B------:R-:W-:Y:S01]  /*4e20*/  FFMA.FTZ R11, R189, R11, R2 ;  /* 0x0000000bbd0b7223 */ /* 0x000fe20000010002 */
[CC--:B------:R-:W-:Y:S01]  /*4e30*/  FMUL.FTZ R2, R184.reuse, R204.reuse ;  /* 0x000000ccb8027220 */ /* 0x0c0fe20000410000 */
[----:B------:R-:W-:Y:S01]  /*4e40*/  FMUL.FTZ R3, R184, R213 ;  /* 0x000000d5b8037220 */ /* 0x000fe20000410000 */
[----:B------:R-:W-:Y:S01]  /*4e50*/  FFMA.FTZ R6, R181, R5, R6 ;  /* 0x00000005b5067223 */ /* 0x000fe20000010006 */
[----:B------:R-:W-:Y:S01]  /*4e60*/  FADD.FTZ R8, R141, R8 ;  /* 0x000000088d087221 */ /* 0x000fe20000010000 */
[C---:B------:R-:W-:Y:S01]  /*4e70*/  FFMA.FTZ R211, R185.reuse, R213, -R2 ;  /* 0x000000d5b9d37223 */ /* 0x040fe20000010802 */
[----:B------:R-:W-:Y:S01]  /*4e80*/  FFMA.FTZ R3, R185, R204, R3 ;  /* 0x000000ccb9037223 */ /* 0x000fe20000010003 */
[----:B------:R-:W-:Y:S01]  /*4e90*/  FADD.FTZ R6, R157, R6 ;  /* 0x000000069d067221 */ /* 0x000fe20000010000 */
[----:B------:R-:W-:Y:S01]  /*4ea0*/  FMUL.FTZ R2, R182, R8 ;  /* 0x00000008b6027220 */ /* 0x000fe20000410000 */
[----:B------:R-:W-:Y:S01]  /*4eb0*/  FFMA.FTZ R211, R46, R95, R211 ;  /* 0x0000005f2ed37223 */ /* 0x000fe200000100d3 */
[----:B------:R-:W-:Y:S01]  /*4ec0*/  FADD.FTZ R202, RZ, R3 ;  /* 0x00000003ffca7221 */ /* 0x000fe20000010000 */
[CC--:B------:R-:W-:Y:S01]  /*4ed0*/  FMUL.FTZ R7, R182.reuse, R6.reuse ;  /* 0x00000006b6077220 */ /* 0x0c0fe20000410000 */
[C---:B------:R-:W-:Y:S01]  /*4ee0*/  FFMA.FTZ R5, R183.reuse, R6, R2 ;  /* 0x00000006b7057223 */ /* 0x040fe20000010002 */
[CC--:B------:R-:W-:Y:S01]  /*4ef0*/  FMUL.FTZ R3, R182.reuse, R211.reuse ;  /* 0x000000d3b6037220 */ /* 0x0c0fe20000410000 */
[----:B------:R-:W-:Y:S01]  /*4f00*/  FMUL.FTZ R2, R182, R202 ;  /* 0x000000cab6027220 */ /* 0x000fe20000410000 */
[C---:B------:R-:W-:Y:S01]  /*4f10*/  FFMA.FTZ R7, R183.reuse, R8, -R7 ;  /* 0x00000008b7077223 */ /* 0x040fe20000010807 */
[----:B------:R-:W-:Y:S01]  /*4f20*/  FADD.FTZ R5, R158, R5 ;  /* 0x000000059e057221 */ /* 0x000fe20000010000 */
[C---:B------:R-:W-:Y:S01]  /*4f30*/  FFMA.FTZ R3, R183.reuse, R202, R3 ;  /* 0x000000cab7037223 */ /* 0x040fe20000010003 */
[----:B------:R-:W-:Y:S01]  /*4f40*/  FFMA.FTZ R209, R183, R211, -R2 ;  /* 0x000000d3b7d17223 */ /* 0x000fe20000010802 */
[----:B------:R-:W-:Y:S01]  /*4f50*/  FADD.FTZ R7, R142, R7 ;  /* 0x000000078e077221 */ /* 0x000fe20000010000 */
[----:B------:R-:W-:Y:S01]  /*4f60*/  FMUL.FTZ R2, R184, R5 ;  /* 0x00000005b8027220 */ /* 0x000fe20000410000 */
[----:B------:R-:W-:Y:S01]  /*4f70*/  FADD.FTZ R200, RZ, R3 ;  /* 0x00000003ffc87221 */ /* 0x000fe20000010000 */
[----:B------:R-:W-:Y:S01]  /*4f80*/  FFMA.FTZ R9, R189, R9, -R4 ;  /* 0x00000009bd097223 */ /* 0x000fe20000010804 */
[----:B------:R-:W-:Y:S01]  /*4f90*/  FFMA.FTZ R209, R44, R93, R209 ;  /* 0x0000005d2cd17223 */ /* 0x000fe200000100d1 */
[-C--:B------:R-:W-:Y:S01]  /*4fa0*/  FMUL.FTZ R4, R184, R7.reuse ;  /* 0x00000007b8047220 */ /* 0x080fe20000410000 */
[C---:B------:R-:W-:Y:S01]  /*4fb0*/  FFMA.FTZ R6, R185.reuse, R7, -R2 ;  /* 0x00000007b9067223 */ /* 0x040fe20000010802 */
        /* <DEDUP_REMOVED lines=10> */
[-C--:B------:R-:W-:Y:S01]  /*5060*/  FMUL.FTZ R3, R186, R4.reuse ;  /* 0x00000004ba037220 */ /* 0x080fe20000410000 */
[C---:B------:R-:W-:Y:S01]  /*5070*/  FFMA.FTZ R5, R187.reuse, R4, R2 ;  /* 0x00000004bb057223 */ /* 0x040fe20000010002 */
[CC--:B------:R-:W-:Y:S01]  /*5080*/  FMUL.FTZ R4, R178.reuse, R207.reuse ;  /* 0x000000cfb2047220 */ /* 0x0c0fe20000410000 */
[----:B------:R-:W-:Y:S01]  /*5090*/  FMUL.FTZ R2, R178, R198 ;  /* 0x000000c6b2027220 */ /* 0x000fe20000410000 */
[----:B------:R-:W-:Y:S01]  /*50a0*/  FFMA.FTZ R3, R187, R6, -R3 ;  /* 0x00000006bb037223 */ /* 0x000fe20000010803 */
[----:B------:R-:W-:Y:S01]  /*50b0*/  FADD.FTZ R5, R160, R5 ;  /* 0x00000005a0057221 */ /* 0x000fe20000010000 */
[C---:B------:R-:W-:Y:S01]  /*50c0*/  FFMA.FTZ R4, R179.reuse, R198, R4 ;  /* 0x000000c6b3047223 */ /* 0x040fe20000010004 */
[----:B------:R-:W-:Y:S01]  /*50d0*/  FFMA.FTZ R205, R179, R207, -R2 ;  /* 0x000000cfb3cd7223 */ /* 0x000fe20000010802 */
[C---:B------:R-:W-:Y:S01]  /*50e0*/  FMUL.FTZ R10, R190.reuse, R11 ;  /* 0x0000000bbe0a7220 */ /* 0x040fe20000410000 */
[----:B------:R-:W-:Y:S01]  /*50f0*/  FMUL.FTZ R8, R190, R9 ;  /* 0x00000009be087220 */ /* 0x000fe20000410000 */
[----:B------:R-:W-:Y:S01]  /*5100*/  FADD.FTZ R196, RZ, R4 ;  /* 0x00000004ffc47221 */ /* 0x000fe20000010000 */
[----:B------:R-:W-:Y:S01]  /*5110*/  FFMA.FTZ R205, R40, R89, R205 ;  /* 0x0000005928cd7223 */ /* 0x000fe200000100cd */
[----:B------:R-:W-:Y:S01]  /*5120*/  FADD.FTZ R4, R144, R3 ;  /* 0x0000000390047221 */ /* 0x000fe20000010000 */
[----:B------:R-:W-:Y:S01]  /*5130*/  FFMA.FTZ R9, R191, R9, -R10 ;  /* 0x00000009bf097223 */ /* 0x000fe2000001080a */
[C---:B------:R-:W-:Y:S01]  /*5140*/  FMUL.FTZ R2, R176.reuse, R196 ;  /* 0x000000c4b0027220 */ /* 0x040fe20000410000 */
[-C--:B------:R-:W-:Y:S01]  /*5150*/  FMUL.FTZ R3, R176, R205.reuse ;  /* 0x000000cdb0037220 */ /* 0x080fe20000410000 */
[C---:B------:R-:W-:Y:S01]  /*5160*/  FMUL.FTZ R6, R188.reuse, R4 ;  /* 0x00000004bc067220 */ /* 0x040fe20000410000 */
[----:B------:R-:W-:Y:S01]  /*5170*/  UISETP.GE.AND UP0, UPT, UR11, UR34, UPT ;  /* 0x000000220b00728c */ /* 0x000fe2000bf06270 */
[C---:B------:R-:W-:Y:S01]  /*5180*/  FFMA.FTZ R203, R177.reuse, R205, -R2 ;  /* 0x000000cdb1cb7223 */ /* 0x040fe20000010802 */
[----:B------:R-:W-:Y:S01]  /*5190*/  FFMA.FTZ R3, R177, R196, R3 ;  /* 0x000000c4b1037223 */ /* 0x000fe20000010003 */
[-C--:B------:R-:W-:Y:S01]  /*51a0*/  FMUL.FTZ R2, R188, R5.reuse ;  /* 0x00000005bc027220 */ /* 0x080fe20000410000 */
[C---:B------:R-:W-:Y:S01]  /*51b0*/  FFMA.FTZ R6, R189.reuse, R5, R6 ;  /* 0x00000005bd067223 */ /* 0x040fe20000010006 */
[----:B------:R-:W-:Y:S01]  /*51c0*/  FFMA.FTZ R203, R38, R87, R203 ;  /* 0x0000005726cb7223 */ /* 0x000fe200000100cb */
[----:B------:R-:W-:Y:S01]  /*51d0*/  FADD.FTZ R194, RZ, R3 ;  /* 0x00000003ffc27221 */ /* 0x000fe20000010000 */
[----:B------:R-:W-:Y:S01]  /*51e0*/  FFMA.FTZ R10, R189, R4, -R2 ;  /* 0x00000004bd0a7223 */ /* 0x000fe20000010802 */
        /* <DEDUP_REMOVED lines=12> */
[----:B------:R-:W-:Y:S01]  /*52b0*/  FADD.FTZ R15, R146, R15 ;  /* 0x0000000f920f7221 */ /* 0x000fe20000010000 */
[CC--:B------:R-:W-:Y:S01]  /*52c0*/  FMUL.FTZ R2, R172.reuse, R214.reuse ;  /* 0x000000d6ac027220 */ /* 0x0c0fe20000410000 */
[-C--:B------:R-:W-:Y:S01]  /*52d0*/  FMUL.FTZ R3, R172, R201.reuse ;  /* 0x000000c9ac037220 */ /* 0x080fe20000410000 */
[----:B------:R-:W-:Y:S01]  /*52e0*/  FADD.FTZ R13, R162, R13 ;  /* 0x0000000da20d7221 */ /* 0x000fe20000010000 */
[----:B------:R-:W-:Y:S01]  /*52f0*/  PLOP3.LUT P0, PT, PT, PT, UP0, 0x80, 0x8 ;  /* 0x000000000008781c */ /* 0x000fe20003f0f008 */
[C---:B------:R-:W-:Y:S01]  /*5300*/  FFMA.FTZ R199, R173.reuse, R201, -R2 ;  /* 0x000000c9adc77223 */ /* 0x040fe20000010802 */
[----:B------:R-:W-:Y:S01]  /*5310*/  FFMA.FTZ R3, R173, R214, R3 ;  /* 0x000000d6ad037223 */ /* 0x000fe20000010003 */
[----:B------:R-:W-:Y:S01]  /*5320*/  HFMA2 R4, -RZ, RZ, 1.875, 0 ;  /* 0x3f800000ff047431 */ /* 0x000fe200000001ff */
[----:B------:R-:W-:Y:S01]  /*5330*/  ISETP.NE.OR P0, PT, R125, RZ, P0 ;  /* 0x000000ff7d00720c */ /* 0x000fe20000705670 */
[----:B------:R-:W-:Y:S01]  /*5340*/  FFMA.FTZ R199, R34, R83, R199 ;  /* 0x0000005322c77223 */ /* 0x000fe200000100c7 */
[----:B------:R-:W-:Y:S01]  /*5350*/  FADD.FTZ R212, RZ, R3 ;  /* 0x00000003ffd47221 */ /* 0x000fe20000010000 */
[----:B------:R-:W-:Y:S01]  /*5360*/  FMUL.FTZ R12, R192, R15 ;  /* 0x0000000fc00c7220 */ /* 0x000fe20000410000 */
[----:B------:R-:W-:Y:S01]  /*5370*/  FFMA.FTZ R8, R191, R11, R8 ;  /* 0x0000000bbf087223 */ /* 0x000fe20000010008 */
[C---:B------:R-:W-:Y:S01]  /*5380*/  FMUL.FTZ R10, R170.reuse, R199 ;  /* 0x000000c7aa0a7220 */ /* 0x040fe20000410000 */
[----:B------:R-:W-:Y:S01]  /*5390*/  FMUL.FTZ R2, R170, R212 ;  /* 0x000000d4aa027220 */ /* 0x000fe20000410000 */
[----:B------:R-:W-:-:S02]  /*53a0*/  CS2R R6, SRZ ;  /* 0x0000000000067805 */ /* 0x000fc4000001ff00 */
[----:B------:R-:W-:Y:S01]  /*53b0*/  MOV R5, RZ ;  /* 0x000000ff00057202 */ /* 0x000fe20000000f00 */
[C---:B------:R-:W-:Y:S01]  /*53c0*/  FFMA.FTZ R10, R171.reuse, R212, R10 ;  /* 0x000000d4ab0a7223 */ /* 0x040fe2000001000a */
[----:B------:R-:W-:Y:S01]  /*53d0*/  FFMA.FTZ R197, R171, R199, -R2 ;  /* 0x000000c7abc57223 */ /* 0x000fe20000010802 */
[----:B------:R-:W-:Y:S01]  /*53e0*/  FMUL.FTZ R2, R192, R13 ;  /* 0x0000000dc0027220 */ /* 0x000fe20000410000 */
[----:B------:R-:W-:Y:S01]  /*53f0*/  ISETP.GT.U32.AND P2, PT, R127, 0x1f, PT ;  /* 0x0000001f7f00780c */ /* 0x000fe20003f44070 */
[----:B------:R-:W-:Y:S01]  /*5400*/  FADD.FTZ R216, RZ, R10 ;  /* 0x0000000affd87221 */ /* 0x000fe20000010000 */
[----:B------:R-:W-:Y:S01]  /*5410*/  FFMA.FTZ R197, R32, R81, R197 ;  /* 0x0000005120c57223 */ /* 0x000fe200000100c5 */
[----:B------:R-:W-:Y:S01]  /*5420*/  FFMA.FTZ R16, R193, R15, -R2 ;  /* 0x0000000fc1107223 */ /* 0x000fe20000010802 */
[----:B------:R-:W-:Y:S01]  /*5430*/  @!P0 LEA R11, R27, UR27, 0x4 ;  /* 0x0000001b1b0b8c11 */ /* 0x000fe2000f8e20ff */
[CC--:B------:R-:W-:Y:S01]  /*5440*/  FMUL.FTZ R2, R168.reuse, R216.reuse ;  /* 0x000000d8a8027220 */ /* 0x0c0fe20000410000 */
[----:B------:R-:W-:Y:S01]  /*5450*/  FMUL.FTZ R3, R168, R197 ;  /* 0x000000c5a8037220 */ /* 0x000fe20000410000 */
[----:B------:R-:W-:Y:S01]  /*5460*/  FFMA.FTZ R14, R193, R13, R12 ;  /* 0x0000000dc10e7223 */ /* 0x000fe2000001000c */
[C---:B------:R-:W-:Y:S01]  /*5470*/  FMUL.FTZ R10, R192.reuse, R9 ;  /* 0x00000009c00a7220 */ /* 0x040fe20000410000 */
[C---:B------:R-:W-:Y:S01]  /*5480*/  FFMA.FTZ R225, R169.reuse, R197, -R2 ;  /* 0x000000c5a9e17223 */ /* 0x040fe20000010802 */
[----:B------:R-:W-:Y:S01]  /*5490*/  FFMA.FTZ R3, R169, R216, R3 ;  /* 0x000000d8a9037223 */ /* 0x000fe20000010003 */
[-C--:B------:R-:W-:Y:S01]  /*54a0*/  FMUL.FTZ R12, R192, R8.reuse ;  /* 0x00000008c00c7220 */ /* 0x080fe20000410000 */
[----:B------:R0:W1:Y:S01]  /*54b0*/  @!P0 LDS.128 R4, [R11+0x22b0] ;  /* 0x0022b0000b048984 */ /* 0x0000620000000c00 */
[----:B------:R-:W-:Y:S01]  /*54c0*/  FFMA.FTZ R225, R30, R79, R225 ;  /* 0x0000004f1ee17223 */ /* 0x000fe200000100e1 */
[----:B------:R-:W-:Y:S01]  /*54d0*/  FADD.FTZ R223, RZ, R3 ;  /* 0x00000003ffdf7221 */ /* 0x000fe20000010000 */
[C---:B------:R-:W-:Y:S01]  /*54e0*/  FFMA.FTZ R8, R193.reuse, R8, R10 ;  /* 0x00000008c1087223 */ /* 0x040fe2000001000a */
[----:B------:R-:W-:Y:S01]  /*54f0*/  FFMA.FTZ R9, R193, R9, -R12 ;  /* 0x00000009c1097223 */ /* 0x000fe2000001080c */
[C---:B------:R-:W-:Y:S01]  /*5500*/  FMUL.FTZ R3, R164.reuse, R225 ;  /* 0x000000e1a4037220 */ /* 0x040fe20000410000 */
[-C--:B------:R-:W-:Y:S01]  /*5510*/  FMUL.FTZ R2, R164, R223.reuse ;  /* 0x000000dfa4027220 */ /* 0x080fe20000410000 */
[----:B------:R-:W-:Y:S01]  /*5520*/  FADD.FTZ R10, R163, R14 ;  /* 0x0000000ea30a7221 */ /* 0x000fe20000010000 */
[----:B0-----:R-:W-:Y:S01]  /*5530*/  FADD.FTZ R11, R147, R16 ;  /* 0x00000010930b7221 */ /* 0x001fe20000010000 */
[C---:B------:R-:W-:Y:S01]  /*5540*/  FFMA.FTZ R222, R166.reuse, R223, R3 ;  /* 0x000000dfa6de7223 */ /* 0x040fe20000010003 */
[----:B------:R-:W-:-:S03]  /*5550*/  FFMA.FTZ R3, R166, R225, -R2 ;  /* 0x000000e1a6037223 */ /* 0x000fc60000010802 */
[----:B------:R-:W-:Y:S01]  /*5560*/  FADD.FTZ R222, RZ, R222 ;  /* 0x000000deffde7221 */ /* 0x000fe20000010000 */
[----:B------:R-:W-:Y:S01]  /*5570*/  FFMA.FTZ R220, R28, R77, R3 ;  /* 0x0000004d1cdc7223 */ /* 0x000fe20000010003 */
[----:B------:R0:W-:Y:S02]  /*5580*/  STS.128 [R126+UR15+0xcb0], R8 ;  /* 0x000cb0087e007988 */ /* 0x0001e40008000c0f */
[C---:B------:R-:W-:Y:S01]  /*5590*/  FMUL.FTZ R2, R165.reuse, R222 ;  /* 0x000000dea5027220 */ /* 0x040fe20000410000 */
[----:B------:R-:W-:-:S03]  /*55a0*/  FMUL.FTZ R3, R165, R220 ;  /* 0x000000dca5037220 */ /* 0x000fc60000410000 */
[C---:B------:R-:W-:Y:S01]  /*55b0*/  FFMA.FTZ R227, R167.reuse, R220, -R2 ;  /* 0x000000dca7e37223 */ /* 0x040fe20000010802 */
[----:B------:R-:W-:-:S03]  /*55c0*/  FFMA.FTZ R218, R167, R222, R3 ;  /* 0x000000dea7da7223 */ /* 0x000fc60000010003 */
[----:B------:R-:W-:Y:S01]  /*55d0*/  FFMA.FTZ R227, R26, R75, R227 ;  /* 0x0000004b1ae37223 */ /* 0x000fe200000100e3 */
[----:B------:R-:W-:Y:S06]  /*55e0*/  BAR.SYNC.DEFER_BLOCKING 0x0 ;  /* 0x0000000000007b1d */ /* 0x000fec0000010000 */
[----:B0-----:R-:W-:Y:S05]  /*55f0*/  @P2 BRA `(.L_x_6220) ;  /* 0x0000000800b02947 */ /* 0x001fea0003800000 */
[----:B------:R-:W-:Y:S01]  /*5600*/  LEA R3, R127, R124, 0x4 ;  /* 0x0000007c7f037211 */ /* 0x000fe200078e20ff */
[----:B------:R-:W-:Y:S01]  /*5610*/  UMOV UR19, 0xffffffff ;  /* 0xffffffff00137882 */ /* 0x000fe20000000000 */
[----:B------:R-:W-:-:S03]  /*5620*/  ISETP.NE.AND P2, PT, R125, 0x1f, PT ;  /* 0x0000001f7d00780c */ /* 0x000fc60003f45270 */
[----:B------:R-:W-:Y:S04]  /*5630*/  LDS.128 R12, [R3+0xcb0] ;  /* 0x000cb000030c7984 */ /* 0x000fe80000000c00 */
[----:B------:R-:W0:Y:S02]  /*5640*/  LDS.128 R8, [R3+0xcc0] ;  /* 0x000cc00003087984 */ /* 0x000e240000000c00 */
[C---:B0-----:R-:W-:Y:S01]  /*5650*/  FMUL.FTZ R19, R13.reuse, R11 ;  /* 0x0000000b0d137220 */ /* 0x041fe20000410000 */
        /* <DEDUP_REMOVED lines=14> */
.L_x_6298:
        /* <DEDUP_REMOVED lines=13> */
.L_x_6223:
[----:B------:R-:W-:Y:S05]  /*5810*/  BSYNC.RECONVERGENT B0 ;  /* 0x0000000000007941 */ /* 0x000fea0003800200 */
.L_x_6222:
[----:B------:R-:W-:-:S03]  /*5820*/  UMOV UR19, 0xffffffff ;  /* 0xffffffff00137882 */ /* 0x000fc60000000000 */
[----:B------:R-:W-:Y:S05]  /*5830*/  BRA.DIV UR19, `(.L_x_6224) ;  /* 0x0000005213907947 */ /* 0x000fea000b800000 */
[----:B--2---:R2:W1:Y:S04]  /*5840*/  SHFL.DOWN PT, R14, R17, 0x2, 0x1f ;  /* 0x08401f00110e7f89 */ /* 0x00446800000e0000 */
[----:B---3--:R2:W3:Y:S04]  /*5850*/  SHFL.DOWN PT, R15, R16, 0x2, 0x1f ;  /* 0x08401f00100f7f89 */ /* 0x0084e800000e0000 */
[----:B----4-:R2:W4:Y:S04]  /*5860*/  SHFL.DOWN PT, R18, R13, 0x2, 0x1f ;  /* 0x08401f000d127f89 */ /* 0x01052800000e0000 */
[----:B0-----:R2:W0:Y:S02]  /*5870*/  SHFL.DOWN PT, R19, R12, 0x2, 0x1f ;  /* 0x08401f000c137f89 */ /* 0x00142400000e0000 */
.L_x_6304:
        /* <DEDUP_REMOVED lines=13> */
.L_x_6226:
[----:B------:R-:W-:Y:S05]  /*5950*/  BSYNC.RECONVERGENT B0 ;  /* 0x0000000000007941 */ /* 0x000fea0003800200 */
.L_x_6225:
[----:B------:R-:W-:-:S03]  /*5960*/  UMOV UR19, 0xffffffff ;  /* 0xffffffff00137882 */ /* 0x000fc60000000000 */
[----:B------:R-:W-:Y:S05]  /*5970*/  BRA.DIV UR19, `(.L_x_6227) ;  /* 0x0000005213b07947 */ /* 0x000fea000b800000 */
[----:B-1----:R1:W1:Y:S04]  /*5980*/  SHFL.DOWN PT, R14, R17, 0x4, 0x1f ;  /* 0x08801f00110e7f89 */ /* 0x00226800000e0000 */
[----:B---3--:R3:W1:Y:S04]  /*5990*/  SHFL.DOWN PT, R15, R16, 0x4, 0x1f ;  /* 0x08801f00100f7f89 */ /* 0x00866800000e0000 */
[----:B----4-:R3:W4:Y:S04]  /*59a0*/  SHFL.DOWN PT, R18, R13, 0x4, 0x1f ;  /* 0x08801f000d127f89 */ /* 0x01072800000e0000 */
[----:B0-----:R3:W0:Y:S02]  /*59b0*/  SHFL.DOWN PT, R19, R12, 0x4, 0x1f ;  /* 0x08801f000c137f89 */ /* 0x00162400000e0000 */
.L_x_6310:
        /* <DEDUP_REMOVED lines=13> */
.L_x_6229:
[----:B------:R-:W-:Y:S05]  /*5a90*/  BSYNC.RECONVERGENT B0 ;  /* 0x0000000000007941 */ /* 0x000fea0003800200 */
.L_x_6228:
[----:B------:R-:W-:-:S03]  /*5aa0*/  UMOV UR19, 0xffffffff ;  /* 0xffffffff00137882 */ /* 0x000fc60000000000 */
[----:B------:R-:W-:Y:S05]  /*5ab0*/  BRA.DIV UR19, `(.L_x_6230) ;  /* 0x0000005213d07947 */ /* 0x000fea000b800000 */
[----:B-1----:R1:W1:Y:S04]  /*5ac0*/  SHFL.DOWN PT, R14, R17, 0x8, 0x1f ;  /* 0x09001f00110e7f89 */ /* 0x00226800000e0000 */
[----:B------:R0:W1:Y:S04]  /*5ad0*/  SHFL.DOWN PT, R15, R16, 0x8, 0x1f ;  /* 0x09001f00100f7f89 */ /* 0x00006800000e0000 */
[----:B----4-:R4:W1:Y:S04]  /*5ae0*/  SHFL.DOWN PT, R18, R13, 0x8, 0x1f ;  /* 0x09001f000d127f89 */ /* 0x01086800000e0000 */
[----:B0-----:R4:W0:Y:S02]  /*5af0*/  SHFL.DOWN PT, R19, R12, 0x8, 0x1f ;  /* 0x09001f000c137f89 */ /* 0x00182400000e0000 */
.L_x_6316:
        /* <DEDUP_REMOVED lines=13> */
.L_x_6232:
[----:B------:R-:W-:Y:S05]  /*5bd0*/  BSYNC.RECONVERGENT B0 ;  /* 0x0000000000007941 */ /* 0x000fea0003800200 */
.L_x_6231:
[----:B------:R-:W-:-:S03]  /*5be0*/  UMOV UR19, 0xffffffff ;  /* 0xffffffff00137882 */ /* 0x000fc60000000000 */
[----:B------:R-:W-:Y:S05]  /*5bf0*/  BRA.DIV UR19, `(.L_x_6233) ;  /* 0x0000005213f07947 */ /* 0x000fea000b800000 */
[----:B-1----:R1:W1:Y:S04]  /*5c00*/  SHFL.DOWN PT, R14, R17, 0x10, 0x1f ;  /* 0x0a001f00110e7f89 */ /* 0x00226800000e0000 */
[----:B------:R0:W1:Y:S04]  /*5c10*/  SHFL.DOWN PT, R15, R16, 0x10, 0x1f ;  /* 0x0a001f00100f7f89 */ /* 0x00006800000e0000 */
[----:B------:R1:W1:Y:S04]  /*5c20*/  SHFL.DOWN PT, R18, R13, 0x10, 0x1f ;  /* 0x0a001f000d127f89 */ /* 0x00026800000e0000 */
[----:B0-----:R0:W0:Y:S02]  /*5c30*/  SHFL.DOWN PT, R19, R12, 0x10, 0x1f ;  /* 0x0a001f000c137f89 */ /* 0x00102400000e0000 */
.L_x_6322:
        /* <DEDUP_REMOVED lines=13> */
.L_x_6235:
[----:B------:R-:W-:Y:S05]  /*5d10*/  BSYNC.RECONVERGENT B0 ;  /* 0x0000000000007941 */ /* 0x000fea0003800200 */
.L_x_6234:
[----:B------:R-:W-:-:S03]  /*5d20*/  UMOV UR19, 0xffffffff ;  /* 0xffffffff00137882 */ /* 0x000fc60000000000 */
[----:B------:R-:W-:Y:S05]  /*5d30*/  BRA.DIV UR19, `(.L_x_6236) ;  /* 0x0000005613107947 */ /* 0x000fea000b800000 */
[----:B------:R-:W0:Y:S04]  /*5d40*/  SHFL.IDX PT, R226, R16, RZ, 0x1f ;  /* 0x00001fff10e27589 */ /* 0x000e2800000e0000 */
[----:B------:R-:W5:Y:S04]  /*5d50*/  SHFL.IDX PT, R233, R17, RZ, 0x1f ;  /* 0x00001fff11e97589 */ /* 0x000f6800000e0000 */
[----:B------:R-:W2:Y:S04]  /*5d60*/  SHFL.IDX PT, R224, R13, RZ, 0x1f ;  /* 0x00001fff0de07589 */ /* 0x000ea800000e0000 */
[----:B------:R-:W3:Y:S04]  /*5d70*/  SHFL.IDX PT, R234, R12, RZ, 0x1f ;  /* 0x00001fff0cea7589 */ /* 0x000ee800000e0000 */
[----:B------:R-:W-:Y:S04]  /*5d80*/  SHFL.IDX PT, R235, R4, RZ, 0x1f ;  /* 0x00001fff04eb7589 */ /* 0x000fe800000e0000 */
[----:B------:R-:W4:Y:S04]  /*5d90*/  SHFL.IDX PT, R236, R5, RZ, 0x1f ;  /* 0x00001fff05ec7589 */ /* 0x000f2800000e0000 */
[----:B------:R-:W3:Y:S01]  /*5da0*/  SHFL.DOWN PT, R230, R16, 0x1, 0x1f ;  /* 0x08201f0010e67f89 */ /* 0x000ee200000e0000 */
[-C--:B0-----:R-:W-:Y:S01]  /*5db0*/  FMUL.FTZ R19, R7, R226.reuse ;  /* 0x000000e207137220 */ /* 0x081fe20000410000 */
[-C--:B------:R-:W-:Y:S01]  /*5dc0*/  FMUL.FTZ R2, R6, R226.reuse ;  /* 0x000000e206027220 */ /* 0x080fe20000410000 */
[CC--:B-1----:R-:W-:Y:S01]  /*5dd0*/  FMUL.FTZ R15, R5.reuse, R226.reuse ;  /* 0x000000e2050f7220 */ /* 0x0c2fe20000410000 */
[----:B------:R-:W0:Y:S01]  /*5de0*/  SHFL.IDX PT, R237, R6, RZ, 0x1f ;  /* 0x00001fff06ed7589 */ /* 0x000e2200000e0000 */
[----:B------:R-:W-:Y:S01]  /*5df0*/  FMUL.FTZ R228, R4, R226 ;  /* 0x000000e204e47220 */ /* 0x000fe20000410000 */
[-C--:B-----5:R-:W-:Y:S01]  /*5e00*/  FFMA.FTZ R19, R6, R233.reuse, -R19 ;  /* 0x000000e906137223 */ /* 0x0a0fe20000010813 */
[-C--:B------:R-:W-:Y:S01]  /*5e10*/  FFMA.FTZ R226, R4, R233.reuse, -R15 ;  /* 0x000000e904e27223 */ /* 0x080fe2000001080f */
[----:B------:R-:W1:Y:S01]  /*5e20*/  SHFL.IDX PT, R238, R7, RZ, 0x1f ;  /* 0x00001fff07ee7589 */ /* 0x000e6200000e0000 */
[----:B------:R-:W-:Y:S01]  /*5e30*/  FFMA.FTZ R228, R5, R233, R228 ;  /* 0x000000e905e47223 */ /* 0x000fe200000100e4 */
[----:B--2---:R-:W-:-:S02]  /*5e40*/  FADD.FTZ R229, R224, R19 ;  /* 0x00000013e0e57221 */ /* 0x004fc40000010000 */
[----:B------:R2:W0:Y:S04]  /*5e50*/  SHFL.DOWN PT, R18, R17, 0x1, 0x1f ;  /* 0x08201f0011127f89 */ /* 0x00042800000e0000 */
[----:B------:R4:W0:Y:S01]  /*5e60*/  SHFL.DOWN PT, R231, R13, 0x1, 0x1f ;  /* 0x08201f000de77f89 */ /* 0x00082200000e0000 */
[----:B--2---:R-:W-:-:S03]  /*5e70*/  FFMA.FTZ R17, R7, R233, R2 ;  /* 0x000000e907117223 */ /* 0x004fc60000010002 */
[----:B------:R2:W0:Y:S01]  /*5e80*/  SHFL.DOWN PT, R232, R12, 0x1, 0x1f ;  /* 0x08201f000ce87f89 */ /* 0x00042200000e0000 */
[----:B---3--:R-:W-:Y:S01]  /*5e90*/  FADD.FTZ R233, R234, R17 ;  /* 0x00000011eae97221 */ /* 0x008fe20000010000 */
[----:B----4-:R-:W-:Y:S02]  /*5ea0*/  MOV R13, R236 ;  /* 0x000000ec000d7202 */ /* 0x010fe40000000f00 */
[----:B--2---:R-:W-:-:S07]  /*5eb0*/  MOV R12, R235 ;  /* 0x000000eb000c7202 */ /* 0x004fce0000000f00 */
.L_x_6336:
[----:B------:R-:W-:Y:S01]  /*5ec0*/  BSSY.RECONVERGENT B0, `(.L_x_6237) ;  /* 0x000000f000007945 */ /* 0x000fe20003800200 */
[----:B0-----:R-:W-:Y:S02]  /*5ed0*/  MOV R14, R237 ;  /* 0x000000ed000e7202 */ /* 0x001fe40000000f00 */
[----:B-1----:R-:W-:Y:S01]  /*5ee0*/  MOV R15, R238 ;  /* 0x000000ee000f7202 */ /* 0x002fe20000000f00 */
[----:B------:R-:W-:Y:S06]  /*5ef0*/  @!P3 BRA `(.L_x_6238) ;  /* 0x00000000002cb947 */ /* 0x000fec0003800000 */
[C---:B------:R-:W-:Y:S01]  /*5f00*/  FMUL.FTZ R5, R230.reuse, R13 ;  /* 0x0000000de6057220 */ /* 0x040fe20000410000 */
[-C--:B------:R-:W-:Y:S01]  /*5f10*/  FMUL.FTZ R7, R230, R15.reuse ;  /* 0x0000000fe6077220 */ /* 0x080fe20000410000 */
        /* <DEDUP_REMOVED lines=9> */
.L_x_6238:
[----:B------:R-:W-:Y:S05]  /*5fb0*/  BSYNC.RECONVERGENT B0 ;  /* 0x0000000000007941 */ /* 0x000fea0003800200 */
.L_x_6237:
        /* <DEDUP_REMOVED lines=15> */
[----:B------:R-:W-:-:S07]  /*60b0*/  MOV R4, R226 ;  /* 0x000000e200047202 */ /* 0x000fce0000000f00 */
.L_x_6220:
[----:B------:R-:W-:Y:S05]  /*60c0*/  WARPSYNC.ALL ;  /* 0x0000000000007948 */ /* 0x000fea0003800000 */
[----:B------:R-:W-:Y:S01]  /*60d0*/  BAR.SYNC.DEFER_BLOCKING 0x0 ;  /* 0x0000000000007b1d */ /* 0x000fe20000010000 */
[----:B------:R-:W-:Y:S01]  /*60e0*/  FFMA.FTZ R10, R0, -R195, RZ ;  /* 0x800000c3000a7223 */ /* 0x000fe200000100ff */
[----:B------:R-:W-:Y:S01]  /*60f0*/  ISETP.NE.AND P0, PT, R127, RZ, PT ;  /* 0x000000ff7f00720c */ /* 0x000fe20003f05270 */
[----:B------:R-:W-:Y:S01]  /*6100*/  FADD.FTZ R218, RZ, R218 ;  /* 0x000000daffda7221 */ /* 0x000fe20000010000 */
[----:B------:R-:W-:Y:S01]  /*6110*/  ISETP.GT.AND P2, PT, R123, 0x1e, PT ;  /* 0x0000001e7b00780c */ /* 0x000fe20003f44270 */
[----:B------:R-:W-:Y:S01]  /*6120*/  FFMA.FTZ R10, R57, -R210, R10 ;  /* 0x800000d2390a7223 */ /* 0x000fe2000001000a */
[----:B------:R-:W-:Y:S01]  /*6130*/  ISETP.GT.AND P3, PT, R123, 0xf, PT ;  /* 0x0000000f7b00780c */ /* 0x000fe20003f64270 */
[----:B------:R-:W-:Y:S02]  /*6140*/  BSSY.RECONVERGENT B0, `(.L_x_6239) ;  /* 0x00001bd000007945 */ /* 0x000fe40003800200 */
[----:B------:R-:W-:-:S04]  /*6150*/  FFMA.FTZ R10, R55, -R208, R10 ;  /* 0x800000d0370a7223 */ /* 0x000fc8000001000a */
[----:B------:R-:W-:Y:S02]  /*6160*/  FFMA.FTZ R10, R53, -R206, R10 ;  /* 0x800000ce350a7223 */ /* 0x000fe4000001000a */
[----:B0-----:R-:W-:Y:S02]  /*6170*/  @!P0 LEA R14, R27, UR27, 0x4 ;  /* 0x0000001b1b0e8c11 */ /* 0x001fe4000f8e20ff */
[----:B------:R-:W-:-:S04]  /*6180*/  FFMA.FTZ R10, R51, -R204, R10 ;  /* 0x800000cc330a7223 */ /* 0x000fc8000001000a */
[----:B------:R-:W-:Y:S01]  /*6190*/  FFMA.FTZ R10, R49, -R202, R10 ;  /* 0x800000ca310a7223 */ /* 0x000fe2000001000a */
[----:B------:R-:W0:Y:S03]  /*61a0*/  LDS.64 R2, [R126+UR15+0xcb8] ;  /* 0x000cb80f7e027984 */ /* 0x000e260008000a00 */
[----:B------:R-:W-:Y:S01]  /*61b0*/  FFMA.FTZ R10, R47, -R200, R10 ;  /* 0x800000c82f0a7223 */ /* 0x000fe2000001000a */
[----:B-1----:R1:W-:Y:S03]  /*61c0*/  @!P0 STS.128 [R14+0x22b0], R4 ;  /* 0x0022b0040e008388 */ /* 0x0023e60000000c00 */
[----:B------:R-:W-:-:S04]  /*61d0*/  FFMA.FTZ R10, R45, -R198, R10 ;  /* 0x800000c62d0a7223 */ /* 0x000fc8000001000a */
[----:B------:R-:W-:-:S04]  /*61e0*/  FFMA.FTZ R10, R43, -R196, R10 ;  /* 0x800000c42b0a7223 */ /* 0x000fc8000001000a */
[----:B------:R-:W-:-:S04]  /*61f0*/  FFMA.FTZ R10, R41, -R194, R10 ;  /* 0x800000c2290a7223 */ /* 0x000fc8000001000a */
[----:B------:R-:W-:-:S04]  /*6200*/  FFMA.FTZ R10, R39, -R214, R10 ;  /* 0x800000d6270a7223 */ /* 0x000fc8000001000a */
[----:B------:R-:W-:-:S04]  /*6210*/  FFMA.FTZ R10, R37, -R212, R10 ;  /* 0x800000d4250a7223 */ /* 0x000fc8000001000a */
[----:B------:R-:W-:-:S04]  /*6220*/  FFMA.FTZ R10, R35, -R216, R10 ;  /* 0x800000d8230a7223 */ /* 0x000fc8000001000a */
[----:B------:R-:W-:-:S04]  /*6230*/  FFMA.FTZ R10, R33, -R223, R10 ;  /* 0x800000df210a7223 */ /* 0x000fc8000001000a */
[----:B------:R-:W-:Y:S01]  /*6240*/  FFMA.FTZ R10, R31, -R222, R10 ;  /* 0x800000de1f0a7223 */ /* 0x000fe2000001000a */
[-C--:B0-----:R-:W-:Y:S01]  /*6250*/  FMUL.FTZ R9, R3, R25.reuse ;  /* 0x0000001903097220 */ /* 0x081fe20000410000 */
[----:B------:R-:W-:-:S03]  /*6260*/  FMUL.FTZ R8, R2, R25 ;  /* 0x0000001902087220 */ /* 0x000fc60000410000 */
[-C--:B------:R-:W-:Y:S01]  /*6270*/  FFMA.FTZ R9, R2, R24.reuse, R9 ;  /* 0x0000001802097223 */ /* 0x080fe20000010009 */
[----:B------:R-:W-:-:S03]  /*6280*/  FFMA.FTZ R3, R3, R24, -R8 ;  /* 0x0000001803037223 */ /* 0x000fc60000010808 */
[----:B------:R-:W-:Y:S01]  /*6290*/  FADD.FTZ R148, R148, R9 ;  /* 0x0000000994947221 */ /* 0x000fe20000010000 */
[----:B------:R-:W-:-:S03]  /*62a0*/  FADD.FTZ R132, R132, R3 ;  /* 0x0000000384847221 */ /* 0x000fc60000010000 */
[C---:B------:R-:W-:Y:S01]  /*62b0*/  FMUL.FTZ R2, R165.reuse, R148 ;  /* 0x00000094a5027220 */ /* 0x040fe20000410000 */
[----:B------:R-:W-:Y:S01]  /*62c0*/  FMUL.FTZ R165, R165, R132 ;  /* 0x00000084a5a57220 */ /* 0x000fe20000410000 */
[C---:B-1----:R-:W-:Y:S01]  /*62d0*/  FMUL.FTZ R7, R23.reuse, R148 ;  /* 0x0000009417077220 */ /* 0x042fe20000410000 */
[-C--:B------:R-:W-:Y:S01]  /*62e0*/  FMUL.FTZ R19, R23, R132.reuse ;  /* 0x0000008417137220 */ /* 0x080fe20000410000 */
[C---:B------:R-:W-:Y:S01]  /*62f0*/  FFMA.FTZ R8, R167.reuse, R132, -R2 ;  /* 0x00000084a7087223 */ /* 0x040fe20000010802 */
[----:B------:R-:W-:Y:S01]  /*6300*/  FFMA.FTZ R2, R167, R148, R165 ;  /* 0x00000094a7027223 */ /* 0x000fe200000100a5 */
[-C--:B------:R-:W-:Y:S01]  /*6310*/  FFMA.FTZ R25, R22, R132.reuse, -R7 ;  /* 0x0000008416197223 */ /* 0x080fe20000010807 */
[C---:B------:R-:W-:Y:S01]  /*6320*/  FMUL.FTZ R132, R26.reuse, R132 ;  /* 0x000000841a847220 */ /* 0x040fe20000410000 */
[----:B------:R-:W-:Y:S01]  /*6330*/  FADD.FTZ R133, R133, R8 ;  /* 0x0000000885857221 */ /* 0x000fe20000010000 */
[----:B------:R-:W-:Y:S01]  /*6340*/  FADD.FTZ R149, R149, R2 ;  /* 0x0000000295957221 */ /* 0x000fe20000010000 */
[----:B------:R-:W-:-:S02]  /*6350*/  FMUL.FTZ R7, R26, R148 ;  /* 0x000000941a077220 */ /* 0x000fc40000410000 */
[C---:B------:R-:W-:Y:S01]  /*6360*/  FMUL.FTZ R3, R164.reuse, R133 ;  /* 0x00000085a4037220 */ /* 0x040fe20000410000 */
[----:B------:R-:W-:Y:S01]  /*6370*/  FMUL.FTZ R164, R164, R149 ;  /* 0x00000095a4a47220 */ /* 0x000fe20000410000 */
[----:B------:R-:W-:Y:S01]  /*6380*/  FADD.FTZ R58, R7, R58 ;  /* 0x0000003a073a7221 */ /* 0x000fe20000010000 */
[----:B------:R-:W-:Y:S01]  /*6390*/  FMUL.FTZ R165, R28, R133 ;  /* 0x000000851ca57220 */ /* 0x000fe20000410000 */
[C---:B------:R-:W-:Y:S01]  /*63a0*/  FFMA.FTZ R3, R166.reuse, R149, R3 ;  /* 0x00000095a6037223 */ /* 0x040fe20000010003 */
[----:B------:R-:W-:Y:S02]  /*63b0*/  FFMA.FTZ R9, R166, R133, -R164 ;  /* 0x00000085a6097223 */ /* 0x000fe400000108a4 */
[----:B------:R-:W-:Y:S01]  /*63c0*/  FMUL.FTZ R167, R222, R165 ;  /* 0x000000a5dea77220 */ /* 0x000fe20000410000 */
[----:B------:R-:W-:Y:S01]  /*63d0*/  FADD.FTZ R150, R150, R3 ;  /* 0x0000000396967221 */ /* 0x000fe20000010000 */
[----:B------:R-:W-:-:S03]  /*63e0*/  FADD.FTZ R9, R134, R9 ;  /* 0x0000000986097221 */ /* 0x000fc60000010000 */
[CC--:B------:R-:W-:Y:S01]  /*63f0*/  FMUL.FTZ R2, R168.reuse, R150.reuse ;  /* 0x00000096a8027220 */ /* 0x0c0fe20000410000 */
[-C--:B------:R-:W-:Y:S01]  /*6400*/  FMUL.FTZ R3, R168, R9.reuse ;  /* 0x00000009a8037220 */ /* 0x080fe20000410000 */
[-C--:B------:R-:W-:Y:S02]  /*6410*/  FMUL.FTZ R24, R30, R9.reuse ;  /* 0x000000091e187220 */ /* 0x080fe40000410000 */
[C---:B------:R-:W-:Y:S01]  /*6420*/  FFMA.FTZ R8, R169.reuse, R9, -R2 ;  /* 0x00000009a9087223 */ /* 0x040fe20000010802 */
[----:B------:R-:W-:Y:S01]  /*6430*/  FFMA.FTZ R2, R169, R150, R3 ;  /* 0x00000096a9027223 */ /* 0x000fe20000010003 */
[----:B------:R-:W-:Y:S02]  /*6440*/  FMUL.FTZ R18, R223, R24 ;  /* 0x00000018df127220 */ /* 0x000fe40000410000 */
        /* <DEDUP_REMOVED lines=30> */
[----:B------:R-:W-:Y:S01]  /*6630*/  FFMA.FTZ R2, R0, R221, RZ ;  /* 0x000000dd00027223 */ /* 0x000fe200000100ff */
[----:B------:R-:W-:Y:S01]  /*6640*/  FFMA.FTZ R179, R179, R139, -R178 ;  /* 0x0000008bb3b37223 */ /* 0x000fe200000108b2 */
[----:B------:R-:W-:Y:S01]  /*6650*/  FFMA.FTZ R221, -R56, R105, R221 ;  /* 0x0000006938dd7223 */ /* 0x000fe200000101dd */
[----:B------:R-:W-:Y:S01]  /*6660*/  FADD.FTZ R156, R156, R13 ;  /* 0x0000000d9c9c7221 */ /* 0x000fe20000010000 */
[----:B------:R-:W-:Y:S01]  /*6670*/  FFMA.FTZ R2, R57, R219, R2 ;  /* 0x000000db39027223 */ /* 0x000fe20000010002 */
[----:B------:R-:W-:-:S03]  /*6680*/  FADD.FTZ R13, R140, R179 ;  /* 0x000000b38c0d7221 */ /* 0x000fc60000010000 */
[----:B------:R-:W-:Y:S01]  /*6690*/  FFMA.FTZ R8, R55, R217, R2 ;  /* 0x000000d937087223 */ /* 0x000fe20000010002 */
[CC--:B------:R-:W-:Y:S01]  /*66a0*/  FMUL.FTZ R2, R180.reuse, R156.reuse ;  /* 0x0000009cb4027220 */ /* 0x0c0fe20000410000 */
[----:B------:R-:W-:Y:S01]  /*66b0*/  FMUL.FTZ R15, R180, R13 ;  /* 0x0000000db40f7220 */ /* 0x000fe20000410000 */
[----:B------:R-:W-:Y:S01]  /*66c0*/  FFMA.FTZ R217, -R52, R101, R217 ;  /* 0x0000006534d97223 */ /* 0x000fe200000101d9 */
[----:B------:R-:W-:Y:S01]  /*66d0*/  FFMA.FTZ R12, R53, R215, R8 ;  /* 0x000000d7350c7223 */ /* 0x000fe20000010008 */
[C---:B------:R-:W-:Y:S01]  /*66e0*/  FFMA.FTZ R8, R181.reuse, R13, -R2 ;  /* 0x0000000db5087223 */ /* 0x040fe20000010802 */
[----:B------:R-:W-:Y:S02]  /*66f0*/  FFMA.FTZ R2, R181, R156, R15 ;  /* 0x0000009cb5027223 */ /* 0x000fe4000001000f */
[----:B------:R-:W-:Y:S01]  /*6700*/  FFMA.FTZ R12, R51, R213, R12 ;  /* 0x000000d5330c7223 */ /* 0x000fe2000001000c */
[----:B------:R-:W-:Y:S01]  /*6710*/  FADD.FTZ R141, R141, R8 ;  /* 0x000000088d8d7221 */ /* 0x000fe20000010000 */
[----:B------:R-:W-:Y:S01]  /*6720*/  FADD.FTZ R157, R157, R2 ;  /* 0x000000029d9d7221 */ /* 0x000fe20000010000 */
[----:B------:R-:W-:Y:S01]  /*6730*/  FMUL.FTZ R8, R218, R7 ;  /* 0x00000007da087220 */ /* 0x000fe20000410000 */
[----:B------:R-:W-:Y:S01]  /*6740*/  FFMA.FTZ R12, R49, R211, R12 ;  /* 0x000000d3310c7223 */ /* 0x000fe2000001000c */
[C---:B------:R-:W-:Y:S01]  /*6750*/  FMUL.FTZ R2, R182.reuse, R141 ;  /* 0x0000008db6027220 */ /* 0x040fe20000410000 */
        /* <DEDUP_REMOVED lines=8> */
[----:B------:R-:W-:-:S02]  /*67e0*/  FADD.FTZ R15, R142, R15 ;  /* 0x0000000f8e0f7221 */ /* 0x000fc40000010000 */
[----:B------:R-:W-:Y:S01]  /*67f0*/  FFMA.FTZ R12, R43, R205, R12 ;  /* 0x000000cd2b0c7223 */ /* 0x000fe2000001000c */
[CC--:B------:R-:W-:Y:S01]  /*6800*/  FMUL.FTZ R2, R184.reuse, R158.reuse ;  /* 0x0000009eb8027220 */ /* 0x0c0fe20000410000 */
[-C--:B------:R-:W-:Y:S01]  /*6810*/  FMUL.FTZ R5, R184, R15.reuse ;  /* 0x0000000fb8057220 */ /* 0x080fe20000410000 */
[----:B------:R-:W-:Y:S01]  /*6820*/  FMUL.FTZ R169, R46, R15 ;  /* 0x0000000f2ea97220 */ /* 0x000fe20000410000 */
[----:B------:R-:W-:Y:S01]  /*6830*/  FFMA.FTZ R12, R41, R203, R12 ;  /* 0x000000cb290c7223 */ /* 0x000fe2000001000c */
[C---:B------:R-:W-:Y:S01]  /*6840*/  FFMA.FTZ R4, R185.reuse, R15, -R2 ;  /* 0x0000000fb9047223 */ /* 0x040fe20000010802 */
        /* <DEDUP_REMOVED lines=13> */
[----:B------:R-:W-:Y:S01]  /*6920*/  FFMA.FTZ R2, R22, R148, R19 ;  /* 0x0000009416027223 */ /* 0x000fe20000010013 */
[----:B------:R-:W-:Y:S01]  /*6930*/  FFMA.FTZ R12, R33, R225, R12 ;  /* 0x000000e1210c7223 */ /* 0x000fe2000001000c */
[----:B------:R-:W-:Y:S01]  /*6940*/  FADD.FTZ R160, R160, R5 ;  /* 0x00000005a0a07221 */ /* 0x000fe20000010000 */
[----:B------:R-:W-:Y:S01]  /*6950*/  FFMA.FTZ R5, -R26, R75, R227 ;  /* 0x0000004b1a057223 */ /* 0x000fe200000101e3 */
[----:B------:R-:W-:Y:S01]  /*6960*/  FADD.FTZ R17, R144, R17 ;  /* 0x0000001190117221 */ /* 0x000fe20000010000 */
[----:B------:R-:W-:Y:S01]  /*6970*/  FFMA.FTZ R6, R31, R220, R12 ;  /* 0x000000dc1f067223 */ /* 0x000fe2000001000c */
[----:B------:R-:W-:Y:S01]  /*6980*/  FFMA.FTZ R12, -R28, R77, R220 ;  /* 0x0000004d1c0c7223 */ /* 0x000fe200000101dc */
[C---:B------:R-:W-:Y:S01]  /*6990*/  FMUL.FTZ R19, R5.reuse, R2 ;  /* 0x0000000205137220 */ /* 0x040fe20000410000 */
[----:B------:R-:W-:Y:S01]  /*69a0*/  FFMA.FTZ R4, R5, R7, R4 ;  /* 0x0000000705047223 */ /* 0x000fe20000010004 */
[----:B------:R-:W-:Y:S01]  /*69b0*/  FFMA.FTZ R7, R29, -R218, R10 ;  /* 0x800000da1d077223 */ /* 0x000fe2000001000a */
[----:B------:R-:W-:Y:S01]  /*69c0*/  FMUL.FTZ R2, R188, R17 ;  /* 0x00000011bc027220 */ /* 0x000fe20000410000 */
[----:B------:R-:W-:Y:S01]  /*69d0*/  FFMA.FTZ R218, R218, R25, R19 ;  /* 0x00000019dada7223 */ /* 0x000fe20000010013 */
[-C--:B------:R-:W-:Y:S01]  /*69e0*/  FMUL.FTZ R188, R188, R160.reuse ;  /* 0x000000a0bcbc7220 */ /* 0x080fe20000410000 */
[----:B------:R-:W-:Y:S01]  /*69f0*/  FMUL.FTZ R19, R23, R149 ;  /* 0x0000009517137220 */ /* 0x000fe20000410000 */
[C---:B------:R-:W-:Y:S01]  /*6a00*/  FFMA.FTZ R2, R189.reuse, R160, R2 ;  /* 0x000000a0bd027223 */ /* 0x040fe20000010002 */
[----:B------:R-:W-:Y:S01]  /*6a10*/  FFMA.FTZ R225, -R30, R79, R225 ;  /* 0x0000004f1ee17223 */ /* 0x000fe200000101e1 */
[----:B------:R-:W-:Y:S01]  /*6a20*/  FFMA.FTZ R188, R189, R17, -R188 ;  /* 0x00000011bdbc7223 */ /* 0x000fe200000108bc */
[-C--:B------:R-:W-:Y:S01]  /*6a30*/  FFMA.FTZ R25, R22, R133.reuse, -R19 ;  /* 0x0000008516197223 */ /* 0x080fe20000010813 */
[----:B------:R-:W-:Y:S01]  /*6a40*/  FMUL.FTZ R133, R23, R133 ;  /* 0x0000008517857220 */ /* 0x000fe20000410000 */
[-C--:B------:R-:W-:Y:S01]  /*6a50*/  FMUL.FTZ R19, R28, R149.reuse ;  /* 0x000000951c137220 */ /* 0x080fe20000410000 */
[----:B------:R-:W-:Y:S01]  /*6a60*/  FADD.FTZ R145, R145, R188 ;  /* 0x000000bc91917221 */ /* 0x000fe20000010000 */
[----:B------:R-:W-:Y:S01]  /*6a70*/  FADD.FTZ R161, R161, R2 ;  /* 0x00000002a1a17221 */ /* 0x000fe20000010000 */
[----:B------:R-:W-:Y:S01]  /*6a80*/  FFMA.FTZ R133, R22, R149, R133 ;  /* 0x0000009516857223 */ /* 0x000fe20000010085 */
[----:B------:R-:W-:Y:S01]  /*6a90*/  FADD.FTZ R59, R19, R59 ;  /* 0x0000003b133b7221 */ /* 0x000fe20000010000 */
[-C--:B------:R-:W-:Y:S01]  /*6aa0*/  FFMA.FTZ R10, R12, R19.reuse, R167 ;  /* 0x000000130c0a7223 */ /* 0x080fe200000100a7 */
[----:B------:R-:W-:Y:S01]  /*6ab0*/  FMUL.FTZ R19, R222, R19 ;  /* 0x00000013de137220 */ /* 0x000fe20000410000 */
[C---:B------:R-:W-:Y:S01]  /*6ac0*/  FMUL.FTZ R2, R190.reuse, R145 ;  /* 0x00000091be027220 */ /* 0x040fe20000410000 */
[----:B------:R-:W-:Y:S01]  /*6ad0*/  FMUL.FTZ R190, R190, R161 ;  /* 0x000000a1bebe7220 */ /* 0x000fe20000410000 */
[C---:B------:R-:W-:Y:S01]  /*6ae0*/  FMUL.FTZ R133, R12.reuse, R133 ;  /* 0x000000850c857220 */ /* 0x040fe20000410000 */
[----:B------:R-:W-:Y:S01]  /*6af0*/  FFMA.FTZ R12, R12, R165, -R19 ;  /* 0x000000a50c0c7223 */ /* 0x000fe20000010813 */
[C---:B------:R-:W-:Y:S01]  /*6b00*/  FFMA.FTZ R19, R191.reuse, R161, R2 ;  /* 0x000000a1bf137223 */ /* 0x040fe20000010002 */
[----:B------:R-:W-:Y:S01]  /*6b10*/  FFMA.FTZ R191, R191, R145, -R190 ;  /* 0x00000091bfbf7223 */ /* 0x000fe200000108be */
[----:B------:R-:W-:Y:S01]  /*6b20*/  FMUL.FTZ R2, R30, R150 ;  /* 0x000000961e027220 */ /* 0x000fe20000410000 */
[----:B------:R-:W-:Y:S01]  /*6b30*/  FFMA.FTZ R222, R222, R25, R133 ;  /* 0x00000019dede7223 */ /* 0x000fe20000010085 */
[----:B------:R-:W-:Y:S01]  /*6b40*/  FADD.FTZ R162, R162, R19 ;  /* 0x00000013a2a27221 */ /* 0x000fe20000010000 */
[----:B------:R-:W-:Y:S01]  /*6b50*/  FADD.FTZ R19, R146, R191 ;  /* 0x000000bf92137221 */ /* 0x000fe20000010000 */
[----:B------:R-:W-:Y:S01]  /*6b60*/  FADD.FTZ R60, R2, R60 ;  /* 0x0000003c023c7221 */ /* 0x000fe20000010000 */
[-C--:B------:R-:W-:Y:S01]  /*6b70*/  FFMA.FTZ R18, R225, R2.reuse, R18 ;  /* 0x00000002e1127223 */ /* 0x080fe20000010012 */
[----:B------:R-:W-:Y:S01]  /*6b80*/  FMUL.FTZ R14, R223, R2 ;  /* 0x00000002df0e7220 */ /* 0x000fe20000410000 */
[CC--:B------:R-:W-:Y:S01]  /*6b90*/  FMUL.FTZ R2, R192.reuse, R19.reuse ;  /* 0x00000013c0027220 */ /* 0x0c0fe20000410000 */
[----:B------:R-:W-:Y:S01]  /*6ba0*/  FMUL.FTZ R192, R192, R162 ;  /* 0x000000a2c0c07220 */ /* 0x000fe20000410000 */
[----:B------:R-:W-:Y:S01]  /*6bb0*/  FMUL.FTZ R25, R23, R150 ;  /* 0x0000009617197220 */ /* 0x000fe20000410000 */
[----:B------:R-:W-:Y:S01]  /*6bc0*/  FFMA.FTZ R5, R5, R132, -R8 ;  /* 0x0000008405057223 */ /* 0x000fe20000010808 */
[C---:B------:R-:W-:Y:S01]  /*6bd0*/  FFMA.FTZ R2, R193.reuse, R162, R2 ;  /* 0x000000a2c1027223 */ /* 0x040fe20000010002 */
[----:B------:R-:W-:Y:S01]  /*6be0*/  FFMA.FTZ R192, R193, R19, -R192 ;  /* 0x00000013c1c07223 */ /* 0x000fe200000108c0 */
[CC--:B------:R-:W-:Y:S01]  /*6bf0*/  FFMA.FTZ R138, R22.reuse, R9.reuse, -R25 ;  /* 0x00000009168a7223 */ /* 0x0c0fe20000010819 */
[----:B------:R-:W-:Y:S01]  /*6c00*/  FMUL.FTZ R9, R23, R9 ;  /* 0x0000000917097220 */ /* 0x000fe20000410000 */
[----:B------:R-:W-:Y:S01]  /*6c10*/  FFMA.FTZ R149, R77, R149, R222 ;  /* 0x000000954d957223 */ /* 0x000fe200000100de */
[----:B------:R-:W-:Y:S01]  /*6c20*/  FADD.FTZ R147, R147, R192 ;  /* 0x000000c093937221 */ /* 0x000fe20000010000 */
[----:B------:R-:W-:Y:S01]  /*6c30*/  FFMA.FTZ R24, R225, R24, -R14 ;  /* 0x00000018e1187223 */ /* 0x000fe2000001080e */
[----:B------:R-:W-:Y:S01]  /*6c40*/  FFMA.FTZ R8, R22, R150, R9 ;  /* 0x0000009616087223 */ /* 0x000fe20000010009 */
[----:B------:R-:W-:Y:S01]  /*6c50*/  FMUL.FTZ R9, R54, R162 ;  /* 0x000000a236097220 */ /* 0x000fe20000410000 */
[----:B------:R-:W-:Y:S01]  /*6c60*/  FADD.FTZ R163, R163, R2 ;  /* 0x00000002a3a37221 */ /* 0x000fe20000010000 */
[----:B------:R-:W-:Y:S01]  /*6c70*/  FMUL.FTZ R14, R56, R147 ;  /* 0x00000093380e7220 */ /* 0x000fe20000410000 */
[----:B------:R-:W-:Y:S01]  /*6c80*/  FMUL.FTZ R140, R225, R8 ;  /* 0x00000008e18c7220 */ /* 0x000fe20000410000 */
[----:B------:R-:W-:Y:S01]  /*6c90*/  FADD.FTZ R88, R149, R88 ;  /* 0x0000005895587221 */ /* 0x000fe20000010000 */
[C---:B------:R-:W-:Y:S01]  /*6ca0*/  FFMA.FTZ R8, -R54.reuse, R103, R219 ;  /* 0x0000006736087223 */ /* 0x040fe200000101db */
[----:B------:R-:W-:Y:S01]  /*6cb0*/  FMUL.FTZ R133, R54, R19 ;  /* 0x0000001336857220 */ /* 0x000fe20000410000 */
[----:B------:R-:W-:Y:S01]  /*6cc0*/  FMUL.FTZ R149, R210, R9 ;  /* 0x00000009d2957220 */ /* 0x000fe20000410000 */
[----:B------:R-:W-:Y:S01]  /*6cd0*/  FMUL.FTZ R2, R56, R163 ;  /* 0x000000a338027220 */ /* 0x000fe20000410000 */
[C---:B------:R-:W-:Y:S01]  /*6ce0*/  FMUL.FTZ R16, R195.reuse, R14 ;  /* 0x0000000ec3107220 */ /* 0x040fe20000410000 */
[----:B------:R-:W-:Y:S01]  /*6cf0*/  FMUL.FTZ R134, R52, R145 ;  /* 0x0000009134867220 */ /* 0x000fe20000410000 */
[-C--:B------:R-:W-:Y:S01]  /*6d00*/  FFMA.FTZ R132, R8, R133.reuse, -R149 ;  /* 0x0000008508847223 */ /* 0x080fe20000010895 */
[-C--:B------:R-:W-:Y:S01]  /*6d10*/  FMUL.FTZ R25, R195, R2.reuse ;  /* 0x00000002c3197220 */ /* 0x080fe20000410000 */
[----:B------:R-:W-:Y:S01]  /*6d20*/  FMUL.FTZ R133, R210, R133 ;  /* 0x00000085d2857220 */ /* 0x000fe20000410000 */
[C---:B------:R-:W-:Y:S01]  /*6d30*/  FFMA.FTZ R16, R221.reuse, R2, R16 ;  /* 0x00000002dd107223 */ /* 0x040fe20000010010 */
[----:B------:R-:W-:Y:S01]  /*6d40*/  FMUL.FTZ R136, R208, R134 ;  /* 0x00000086d0887220 */ /* 0x000fe20000410000 */
[----:B------:R-:W-:Y:S01]  /*6d50*/  FFMA.FTZ R25, R221, R14, -R25 ;  /* 0x0000000edd197223 */ /* 0x000fe20000010819 */
[----:B------:R-:W-:Y:S01]  /*6d60*/  FFMA.FTZ R133, R8, R9, R133 ;  /* 0x0000000908857223 */ /* 0x000fe20000010085 */
[----:B------:R-:W-:Y:S01]  /*6d70*/  FADD.FTZ R16, RZ, R16 ;  /* 0x00000010ff107221 */ /* 0x000fe20000010000 */
[----:B------:R-:W-:Y:S01]  /*6d80*/  FMUL.FTZ R14, R52, R161 ;  /* 0x000000a1340e7220 */ /* 0x000fe20000410000 */
[----:B------:R-:W-:Y:S01]  /*6d90*/  FADD.FTZ R25, RZ, R25 ;  /* 0x00000019ff197221 */ /* 0x000fe20000010000 */
[----:B------:R-:W-:Y:S01]  /*6da0*/  FMUL.FTZ R165, R50, R17 ;  /* 0x0000001132a57220 */ /* 0x000fe20000410000 */
[----:B------:R-:W-:Y:S01]  /*6db0*/  FADD.FTZ R16, R16, R133 ;  /* 0x0000008510107221 */ /* 0x000fe20000010000 */
[-C--:B------:R-:W-:Y:S01]  /*6dc0*/  FMUL.FTZ R133, R208, R14.reuse ;  /* 0x0000000ed0857220 */ /* 0x080fe20000410000 */
[----:B------:R-:W-:Y:S01]  /*6dd0*/  FFMA.FTZ R149, R217, R14, R136 ;  /* 0x0000000ed9957223 */ /* 0x000fe20000010088 */
[----:B------:R-:W-:Y:S01]  /*6de0*/  FFMA.FTZ R144, R223, R138, R140 ;  /* 0x0000008adf907223 */ /* 0x000fe2000001008c */
[----:B------:R-:W-:Y:S01]  /*6df0*/  FMUL.FTZ R167, R206, R165 ;  /* 0x000000a5cea77220 */ /* 0x000fe20000410000 */
[----:B------:R-:W-:Y:S01]  /*6e00*/  FFMA.FTZ R134, R217, R134, -R133 ;  /* 0x00000086d9867223 */ /* 0x000fe20000010885 */
[----:B------:R-:W-:Y:S01]  /*6e10*/  FADD.FTZ R133, R25, R132 ;  /* 0x0000008419857221 */ /* 0x000fe20000010000 */
[----:B------:R-:W-:Y:S01]  /*6e20*/  FMUL.FTZ R132, R48, R159 ;  /* 0x0000009f30847220 */ /* 0x000fe20000410000 */
[----:B------:R-:W-:Y:S01]  /*6e30*/  FADD.FTZ R149, R16, R149 ;  /* 0x0000009510957221 */ /* 0x000fe20000010000 */
[C---:B------:R-:W-:Y:S01]  /*6e40*/  FFMA.FTZ R16, -R50.reuse, R99, R215 ;  /* 0x0000006332107223 */ /* 0x040fe200000101d7 */
[----:B------:R-:W-:Y:S01]  /*6e50*/  FMUL.FTZ R25, R50, R160 ;  /* 0x000000a032197220 */ /* 0x000fe20000410000 */
[----:B------:R-:W-:Y:S01]  /*6e60*/  FMUL.FTZ R140, R48, R143 ;  /* 0x0000008f308c7220 */ /* 0x000fe20000410000 */
[----:B------:R-:W-:Y:S01]  /*6e70*/  FMUL.FTZ R142, R204, R132 ;  /* 0x00000084cc8e7220 */ /* 0x000fe20000410000 */
[----:B------:R-:W-:Y:S01]  /*6e80*/  FFMA.FTZ R166, R79, R150, R144 ;  /* 0x000000964fa67223 */ /* 0x000fe20000010090 */
[-C--:B------:R-:W-:Y:S01]  /*6e90*/  FMUL.FTZ R136, R206, R25.reuse ;  /* 0x00000019ce887220 */ /* 0x080fe20000410000 */
[----:B------:R-:W-:Y:S01]  /*6ea0*/  FFMA.FTZ R138, R16, R25, R167 ;  /* 0x00000019108a7223 */ /* 0x000fe200000100a7 */
[-C--:B------:R-:W-:Y:S01]  /*6eb0*/  FFMA.FTZ R167, R213, R140.reuse, -R142 ;  /* 0x0000008cd5a77223 */ /* 0x080fe2000001088e */
[----:B------:R-:W-:Y:S01]  /*6ec0*/  FMUL.FTZ R140, R204, R140 ;  /* 0x0000008ccc8c7220 */ /* 0x000fe20000410000 */
[----:B------:R-:W-:Y:S01]  /*6ed0*/  FFMA.FTZ R165, R16, R165, -R136 ;  /* 0x000000a510a57223 */ /* 0x000fe20000010888 */
[----:B------:R-:W-:Y:S01]  /*6ee0*/  FADD.FTZ R136, R133, R134 ;  /* 0x0000008685887221 */ /* 0x000fe20000010000 */
[----:B------:R-:W-:Y:S01]  /*6ef0*/  FADD.FTZ R138, R149, R138 ;  /* 0x0000008a958a7221 */ /* 0x000fe20000010000 */
[C---:B------:R-:W-:Y:S01]  /*6f00*/  FFMA.FTZ R134, -R46.reuse, R95, R211 ;  /* 0x0000005f2e867223 */ /* 0x040fe200000101d3 */
[----:B------:R-:W-:Y:S01]  /*6f10*/  FMUL.FTZ R133, R46, R158 ;  /* 0x0000009e2e857220 */ /* 0x000fe20000410000 */
[----:B------:R-:W-:Y:S01]  /*6f20*/  FFMA.FTZ R149, R213, R132, R140 ;  /* 0x00000084d5957223 */ /* 0x000fe2000001008c */
[----:B------:R-:W-:Y:S01]  /*6f30*/  FADD.FTZ R136, R136, R165 ;  /* 0x000000a588887221 */ /* 0x000fe20000010000 */
[----:B------:R-:W-:Y:S01]  /*6f40*/  FMUL.FTZ R142, R44, R141 ;  /* 0x0000008d2c8e7220 */ /* 0x000fe20000410000 */
[-C--:B------:R-:W-:Y:S01]  /*6f50*/  FMUL.FTZ R140, R202, R133.reuse ;  /* 0x00000085ca8c7220 */ /* 0x080fe20000410000 */
[----:B------:R-:W-:Y:S01]  /*6f60*/  FADD.FTZ R138, R138, R149 ;  /* 0x000000958a8a7221 */ /* 0x000fe20000010000 */
[----:B------:R-:W-:Y:S01]  /*6f70*/  FFMA.FTZ R171, R134, R133, R171 ;  /* 0x0000008586ab7223 */ /* 0x000fe200000100ab */
[----:B------:R-:W-:Y:S01]  /*6f80*/  FMUL.FTZ R149, R42, R156 ;  /* 0x0000009c2a957220 */ /* 0x000fe20000410000 */
[----:B------:R-:W-:Y:S01]  /*6f90*/  FFMA.FTZ R140, R134, R169, -R140 ;  /* 0x000000a9868c7223 */ /* 0x000fe2000001088c */
[----:B------:R-:W-:Y:S01]  /*6fa0*/  FADD.FTZ R167, R136, R167 ;  /* 0x000000a788a77221 */ /* 0x000fe20000010000 */
[----:B------:R-:W-:Y:S01]  /*6fb0*/  FADD.FTZ R171, R138, R171 ;  /* 0x000000ab8aab7221 */ /* 0x000fe20000010000 */
[C---:B------:R-:W-:Y:S01]  /*6fc0*/  FFMA.FTZ R138, -R42.reuse, R91, R207 ;  /* 0x0000005b2a8a7223 */ /* 0x040fe200000101cf */
[----:B------:R-:W-:Y:S01]  /*6fd0*/  FMUL.FTZ R169, R42, R13 ;  /* 0x0000000d2aa97220 */ /* 0x000fe20000410000 */
[----:B------:R-:W-:Y:S01]  /*6fe0*/  FMUL.FTZ R173, R198, R149 ;  /* 0x00000095c6ad7220 */ /* 0x000fe20000410000 */
[----:B------:R-:W-:Y:S01]  /*6ff0*/  FMUL.FTZ R136, R44, R157 ;  /* 0x0000009d2c887220 */ /* 0x000fe20000410000 */
[----:B------:R-:W-:Y:S01]  /*7000*/  FMUL.FTZ R144, R200, R142 ;  /* 0x0000008ec8907220 */ /* 0x000fe20000410000 */
[----:B------:R-:W-:Y:S01]  /*7010*/  FADD.FTZ R167, R167, R140 ;  /* 0x0000008ca7a77221 */ /* 0x000fe20000010000 */
[-C--:B------:R-:W-:Y:S01]  /*7020*/  FFMA.FTZ R173, R138, R169.reuse, -R173 ;  /* 0x000000a98aad7223 */ /* 0x080fe200000108ad */
[-C--:B------:R-:W-:Y:S01]  /*7030*/  FMUL.FTZ R165, R200, R136.reuse ;  /* 0x00000088c8a57220 */ /* 0x080fe20000410000 */
[C---:B------:R-:W-:Y:S01]  /*7040*/  FFMA.FTZ R144, R209.reuse, R136, R144 ;  /* 0x00000088d1907223 */ /* 0x040fe20000010090 */
[----:B------:R-:W-:Y:S01]  /*7050*/  FMUL.FTZ R169, R198, R169 ;  /* 0x000000a9c6a97220 */ /* 0x000fe20000410000 */
[----:B------:R-:W-:Y:S01]  /*7060*/  FMUL.FTZ R140, R40, R155 ;  /* 0x0000009b288c7220 */ /* 0x000fe20000410000 */
[----:B------:R-:W-:Y:S01]  /*7070*/  FFMA.FTZ R142, R209, R142, -R165 ;  /* 0x0000008ed18e7223 */ /* 0x000fe200000108a5 */
[----:B------:R-:W-:Y:S01]  /*7080*/  FADD.FTZ R144, R171, R144 ;  /* 0x00000090ab907221 */ /* 0x000fe20000010000 */
[----:B------:R-:W-:Y:S01]  /*7090*/  FFMA.FTZ R169, R138, R149, R169 ;  /* 0x000000958aa97223 */ /* 0x000fe200000100a9 */
[----:B------:R-:W-:Y:S01]  /*70a0*/  FMUL.FTZ R146, R40, R139 ;  /* 0x0000008b28927220 */ /* 0x000fe20000410000 */
[----:B------:R-:W-:Y:S01]  /*70b0*/  FMUL.FTZ R165, R196, R140 ;  /* 0x0000008cc4a57220 */ /* 0x000fe20000410000 */
[----:B------:R-:W-:Y:S01]  /*70c0*/  FFMA.FTZ R218, R75, R148, R218 ;  /* 0x000000944bda7223 */ /* 0x000fe200000100da */
[----:B------:R-:W-:Y:S01]  /*70d0*/  FADD.FTZ R144, R144, R169 ;  /* 0x000000a990907221 */ /* 0x000fe20000010000 */
[-C--:B------:R-:W-:Y:S01]  /*70e0*/  FMUL.FTZ R148, R196, R146.reuse ;  /* 0x00000092c4947220 */ /* 0x080fe20000410000 */
[----:B------:R-:W-:Y:S01]  /*70f0*/  FADD.FTZ R142, R167, R142 ;  /* 0x0000008ea78e7221 */ /* 0x000fe20000010000 */
[C---:B------:R-:W-:Y:S01]  /*7100*/  FFMA.FTZ R169, R205.reuse, R146, -R165 ;  /* 0x00000092cda97223 */ /* 0x040fe200000108a5 */
[----:B------:R-:W-:Y:S01]  /*7110*/  FMUL.FTZ R165, R38, R154 ;  /* 0x0000009a26a57220 */ /* 0x000fe20000410000 */
[----:B------:R-:W-:Y:S01]  /*7120*/  FFMA.FTZ R167, R205, R140, R148 ;  /* 0x0000008ccda77223 */ /* 0x000fe20000010094 */
[----:B------:R-:W-:Y:S01]  /*7130*/  FADD.FTZ R142, R142, R173 ;  /* 0x000000ad8e8e7221 */ /* 0x000fe20000010000 */
[C---:B------:R-:W-:Y:S01]  /*7140*/  FFMA.FTZ R203, -R38.reuse, R87, R203 ;  /* 0x0000005726cb7223 */ /* 0x040fe200000101cb */
[----:B------:R-:W-:Y:S01]  /*7150*/  FMUL.FTZ R146, R38, R11 ;  /* 0x0000000b26927220 */ /* 0x000fe20000410000 */
[----:B------:R-:W-:Y:S01]  /*7160*/  FMUL.FTZ R148, R194, R165 ;  /* 0x000000a5c2947220 */ /* 0x000fe20000410000 */
[----:B------:R-:W-:Y:S01]  /*7170*/  FADD.FTZ R142, R142, R169 ;  /* 0x000000a98e8e7221 */ /* 0x000fe20000010000 */
[----:B------:R-:W-:Y:S01]  /*7180*/  FADD.FTZ R144, R144, R167 ;  /* 0x000000a790907221 */ /* 0x000fe20000010000 */
[----:B------:R-:W-:Y:S01]  /*7190*/  FMUL.FTZ R150, R32, R151 ;  /* 0x0000009720967220 */ /* 0x000fe20000410000 */
[CC--:B------:R-:W-:Y:S01]  /*71a0*/  FFMA.FTZ R169, R203.reuse, R146.reuse, -R148 ;  /* 0x00000092cba97223 */ /* 0x0c0fe20000010894 */
[----:B------:R-:W-:Y:S01]  /*71b0*/  FMUL.FTZ R146, R194, R146 ;  /* 0x00000092c2927220 */ /* 0x000fe20000410000 */
[----:B------:R-:W-:Y:S01]  /*71c0*/  FFMA.FTZ R197, -R32, R81, R197 ;  /* 0x0000005120c57223 */ /* 0x000fe200000101c5 */
[C---:B------:R-:W-:Y:S01]  /*71d0*/  FMUL.FTZ R148, R216.reuse, R164 ;  /* 0x000000a4d8947220 */ /* 0x040fe20000410000 */
[-C--:B------:R-:W-:Y:S01]  /*71e0*/  FMUL.FTZ R171, R216, R150.reuse ;  /* 0x00000096d8ab7220 */ /* 0x080fe20000410000 */
[----:B------:R-:W-:Y:S01]  /*71f0*/  FFMA.FTZ R167, R203, R165, R146 ;  /* 0x000000a5cba77223 */ /* 0x000fe20000010092 */
[----:B------:R-:W-:Y:S01]  /*7200*/  FMUL.FTZ R146, R36, R153 ;  /* 0x0000009924927220 */ /* 0x000fe20000410000 */
[----:B------:R-:W-:Y:S01]  /*7210*/  FADD.FTZ R61, R150, R61 ;  /* 0x0000003d963d7221 */ /* 0x000fe20000010000 */
[C---:B------:R-:W-:Y:S01]  /*7220*/  FFMA.FTZ R177, R197.reuse, R150, R148 ;  /* 0x00000096c5b17223 */ /* 0x040fe20000010094 */
[----:B------:R-:W-:Y:S01]  /*7230*/  FADD.FTZ R142, R142, R169 ;  /* 0x000000a98e8e7221 */ /* 0x000fe20000010000 */
[C---:B------:R-:W-:Y:S01]  /*7240*/  FFMA.FTZ R201, -R36.reuse, R85, R201 ;  /* 0x0000005524c97223 */ /* 0x040fe200000101c9 */
[----:B------:R-:W-:Y:S01]  /*7250*/  FMUL.FTZ R148, R36, R137 ;  /* 0x0000008924947220 */ /* 0x000fe20000410000 */
[----:B------:R-:W-:Y:S01]  /*7260*/  FMUL.FTZ R150, R214, R146 ;  /* 0x00000092d6967220 */ /* 0x000fe20000410000 */
[----:B------:R-:W-:Y:S01]  /*7270*/  FMUL.FTZ R169, R34, R152 ;  /* 0x0000009822a97220 */ /* 0x000fe20000410000 */
[----:B------:R-:W-:Y:S01]  /*7280*/  FFMA.FTZ R179, R197, R164, -R171 ;  /* 0x000000a4c5b37223 */ /* 0x000fe200000108ab */
[----:B------:R-:W-:Y:S01]  /*7290*/  FADD.FTZ R144, R144, R167 ;  /* 0x000000a790907221 */ /* 0x000fe20000010000 */
[----:B------:R-:W-:Y:S01]  /*72a0*/  FMUL.FTZ R171, R23, R151 ;  /* 0x0000009717ab7220 */ /* 0x000fe20000410000 */
[-C--:B------:R-:W-:Y:S01]  /*72b0*/  FFMA.FTZ R167, R201, R148.reuse, -R150 ;  /* 0x00000094c9a77223 */ /* 0x080fe20000010896 */
[C---:B------:R-:W-:Y:S01]  /*72c0*/  FFMA.FTZ R199, -R34.reuse, R83, R199 ;  /* 0x0000005322c77223 */ /* 0x040fe200000101c7 */
[----:B------:R-:W-:Y:S01]  /*72d0*/  FMUL.FTZ R164, R34, R3 ;  /* 0x0000000322a47220 */ /* 0x000fe20000410000 */
[----:B------:R-:W-:Y:S01]  /*72e0*/  FMUL.FTZ R150, R212, R169 ;  /* 0x000000a9d4967220 */ /* 0x000fe20000410000 */
[----:B------:R-:W-:Y:S01]  /*72f0*/  FMUL.FTZ R148, R214, R148 ;  /* 0x00000094d6947220 */ /* 0x000fe20000410000 */
[-C--:B------:R-:W-:Y:S01]  /*7300*/  FFMA.FTZ R175, R22, R135.reuse, -R171 ;  /* 0x0000008716af7223 */ /* 0x080fe200000108ab */
[----:B------:R-:W-:Y:S01]  /*7310*/  FMUL.FTZ R173, R23, R135 ;  /* 0x0000008717ad7220 */ /* 0x000fe20000410000 */
[----:B------:R-:W-:Y:S01]  /*7320*/  FFMA.FTZ R171, R199, R164, -R150 ;  /* 0x000000a4c7ab7223 */ /* 0x000fe20000010896 */
[----:B------:R-:W-:Y:S01]  /*7330*/  FFMA.FTZ R135, R201, R146, R148 ;  /* 0x00000092c9877223 */ /* 0x000fe20000010094 */
[----:B------:R-:W-:Y:S01]  /*7340*/  FMUL.FTZ R164, R212, R164 ;  /* 0x000000a4d4a47220 */ /* 0x000fe20000410000 */
[----:B------:R-:W-:Y:S01]  /*7350*/  FADD.FTZ R142, R142, R167 ;  /* 0x000000a78e8e7221 */ /* 0x000fe20000010000 */
[----:B------:R-:W-:Y:S01]  /*7360*/  FFMA.FTZ R6, R29, R227, R6 ;  /* 0x000000e31d067223 */ /* 0x000fe20000010006 */
[----:B------:R-:W-:Y:S01]  /*7370*/  FADD.FTZ R135, R144, R135 ;  /* 0x0000008790877221 */ /* 0x000fe20000010000 */
[----:B------:R-:W-:Y:S01]  /*7380*/  FFMA.FTZ R164, R199, R169, R164 ;  /* 0x000000a9c7a47223 */ /* 0x000fe200000100a4 */
[----:B------:R-:W-:Y:S01]  /*7390*/  FADD.FTZ R142, R142, R171 ;  /* 0x000000ab8e8e7221 */ /* 0x000fe20000010000 */
[----:B------:R-:W-:Y:S01]  /*73a0*/  FADD.FTZ R62, R169, R62 ;  /* 0x0000003ea93e7221 */ /* 0x000fe20000010000 */
[----:B------:R-:W-:Y:S01]  /*73b0*/  FFMA.FTZ R148, R22, R151, R173 ;  /* 0x0000009716947223 */ /* 0x000fe200000100ad */
[----:B------:R-:W-:Y:S01]  /*73c0*/  FADD.FTZ R164, R135, R164 ;  /* 0x000000a487a47221 */ /* 0x000fe20000010000 */
[----:B------:R-:W-:Y:S01]  /*73d0*/  FADD.FTZ R179, R142, R179 ;  /* 0x000000b38eb37221 */ /* 0x000fe20000010000 */
[-C--:B------:R-:W-:Y:S01]  /*73e0*/  FMUL.FTZ R135, R23, R152.reuse ;  /* 0x0000009817877220 */ /* 0x080fe20000410000 */
[----:B------:R-:W0:Y:S01]  /*73f0*/  SHFL.DOWN PT, R169, R6, 0x1, 0x1f ;  /* 0x08201f0006a97f89 */ /* 0x000e2200000e0000 */
[----:B------:R-:W-:Y:S01]  /*7400*/  FADD.FTZ R177, R164, R177 ;  /* 0x000000b1a4b17221 */ /* 0x000fe20000010000 */
[----:B------:R-:W-:Y:S01]  /*7410*/  FADD.FTZ R179, R179, R24 ;  /* 0x00000018b3b37221 */ /* 0x000fe20000010000 */
[CC--:B------:R-:W-:Y:S01]  /*7420*/  FFMA.FTZ R135, R22.reuse, R3.reuse, -R135 ;  /* 0x0000000316877223 */ /* 0x0c0fe20000010887 */
[----:B------:R-:W-:Y:S01]  /*7430*/  FMUL.FTZ R3, R23, R3 ;  /* 0x0000000317037220 */ /* 0x000fe20000410000 */
[----:B------:R-:W-:Y:S01]  /*7440*/  FADD.FTZ R177, R177, R18 ;  /* 0x00000012b1b17221 */ /* 0x000fe20000010000 */
[----:B------:R-:W-:Y:S01]  /*7450*/  FADD.FTZ R12, R179, R12 ;  /* 0x0000000cb30c7221 */ /* 0x000fe20000010000 */
[----:B------:R-:W1:Y:S01]  /*7460*/  SHFL.DOWN PT, R24, R7, 0x1, 0x1f ;  /* 0x08201f0007187f89 */ /* 0x000e6200000e0000 */
[----:B------:R-:W-:Y:S01]  /*7470*/  FFMA.FTZ R18, R22, R152, R3 ;  /* 0x0000009816127223 */ /* 0x000fe20000010003 */
[----:B------:R-:W-:Y:S01]  /*7480*/  FADD.FTZ R177, R177, R10 ;  /* 0x0000000ab1b17221 */ /* 0x000fe20000010000 */
[----:B------:R-:W-:Y:S01]  /*7490*/  FADD.FTZ R5, R12, R5 ;  /* 0x000000050c057221 */ /* 0x000fe20000010000 */
[----:B------:R-:W-:Y:S01]  /*74a0*/  FMUL.FTZ R3, R23, R137 ;  /* 0x0000008917037220 */ /* 0x000fe20000410000 */
[----:B------:R-:W-:Y:S01]  /*74b0*/  FMUL.FTZ R199, R199, R18 ;  /* 0x00000012c7c77220 */ /* 0x000fe20000410000 */
[----:B------:R-:W-:Y:S01]  /*74c0*/  FADD.FTZ R4, R177, R4 ;  /* 0x00000004b1047221 */ /* 0x000fe20000010000 */
[CC--:B------:R-:W-:Y:S01]  /*74d0*/  FMUL.FTZ R12, R23.reuse, R153.reuse ;  /* 0x00000099170c7220 */ /* 0x0c0fe20000410000 */
[----:B------:R-:W2:Y:S01]  /*74e0*/  SHFL.DOWN PT, R18, R5, 0x1, 0x1f ;  /* 0x08201f0005127f89 */ /* 0x000ea200000e0000 */
[----:B------:R-:W-:Y:S01]  /*74f0*/  FFMA.FTZ R10, R22, R153, R3 ;  /* 0x00000099160a7223 */ /* 0x000fe20000010003 */
[C---:B------:R-:W-:Y:S01]  /*7500*/  FMUL.FTZ R3, R23.reuse, R154 ;  /* 0x0000009a17037220 */ /* 0x040fe20000410000 */
[----:B------:R-:W-:Y:S01]  /*7510*/  FFMA.FTZ R212, R212, R135, R199 ;  /* 0x00000087d4d47223 */ /* 0x000fe200000100c7 */
[----:B------:R-:W3:Y:S01]  /*7520*/  SHFL.DOWN PT, R167, R4, 0x1, 0x1f ;  /* 0x08201f0004a77f89 */ /* 0x000ee200000e0000 */
[C---:B------:R-:W-:Y:S01]  /*7530*/  FFMA.FTZ R137, R22.reuse, R137, -R12 ;  /* 0x0000008916897223 */ /* 0x040fe2000001080c */
[-C--:B------:R-:W-:Y:S01]  /*7540*/  FFMA.FTZ R135, R22, R11.reuse, -R3 ;  /* 0x0000000b16877223 */ /* 0x080fe20000010803 */
[----:B------:R-:W-:Y:S01]  /*7550*/  FMUL.FTZ R11, R23, R11 ;  /* 0x0000000b170b7220 */ /* 0x000fe20000410000 */
[----:B------:R-:W-:Y:S01]  /*7560*/  FMUL.FTZ R201, R201, R10 ;  /* 0x0000000ac9c97220 */ /* 0x000fe20000410000 */
[----:B0-----:R-:W-:Y:S01]  /*7570*/  @!P2 FADD.FTZ R6, R6, R169 ;  /* 0x000000a90606a221 */ /* 0x001fe20000010000 */
[C---:B------:R-:W-:Y:S01]  /*7580*/  FMUL.FTZ R3, R23.reuse, R139 ;  /* 0x0000008b17037220 */ /* 0x040fe20000410000 */
[----:B------:R-:W-:Y:S01]  /*7590*/  FFMA.FTZ R10, R22, R154, R11 ;  /* 0x0000009a160a7223 */ /* 0x000fe2000001000b */
[----:B------:R-:W-:Y:S01]  /*75a0*/  FFMA.FTZ R214, R214, R137, R201 ;  /* 0x00000089d6d67223 */ /* 0x000fe200000100c9 */
[-C--:B------:R-:W-:Y:S01]  /*75b0*/  FMUL.FTZ R12, R23, R155.reuse ;  /* 0x0000009b170c7220 */ /* 0x080fe20000410000 */
[----:B------:R-:W0:Y:S01]  /*75c0*/  SHFL.DOWN PT, R137, R6, 0x2, 0x1f ;  /* 0x08401f0006897f89 */ /* 0x000e2200000e0000 */
[----:B------:R-:W-:Y:S01]  /*75d0*/  FMUL.FTZ R203, R203, R10 ;  /* 0x0000000acbcb7220 */ /* 0x000fe20000410000 */
[----:B-1----:R-:W-:Y:S01]  /*75e0*/  @!P2 FADD.FTZ R7, R7, R24 ;  /* 0x000000180707a221 */ /* 0x002fe20000010000 */
[----:B------:R-:W-:Y:S01]  /*75f0*/  FFMA.FTZ R10, R22, R155, R3 ;  /* 0x0000009b160a7223 */ /* 0x000fe20000010003 */
[----:B------:R-:W-:Y:S01]  /*7600*/  FMUL.FTZ R3, R23, R13 ;  /* 0x0000000d17037220 */ /* 0x000fe20000410000 */
[----:B------:R-:W-:Y:S01]  /*7610*/  FFMA.FTZ R194, R194, R135, R203 ;  /* 0x00000087c2c27223 */ /* 0x000fe200000100cb */
[C---:B------:R-:W-:Y:S01]  /*7620*/  FFMA.FTZ R139, R22.reuse, R139, -R12 ;  /* 0x0000008b168b7223 */ /* 0x040fe2000001080c */
[----:B------:R-:W1:Y:S01]  /*7630*/  SHFL.DOWN PT, R24, R7, 0x2, 0x1f ;  /* 0x08401f0007187f89 */ /* 0x000e6200000e0000 */
[----:B------:R-:W-:Y:S01]  /*7640*/  FMUL.FTZ R205, R205, R10 ;  /* 0x0000000acdcd7220 */ /* 0x000fe20000410000 */
[-C--:B------:R-:W-:Y:S01]  /*7650*/  FMUL.FTZ R10, R23, R156.reuse ;  /* 0x0000009c170a7220 */ /* 0x080fe20000410000 */
[----:B--2---:R-:W-:Y:S01]  /*7660*/  @!P2 FADD.FTZ R5, R5, R18 ;  /* 0x000000120505a221 */ /* 0x004fe20000010000 */
[C---:B------:R-:W-:Y:S01]  /*7670*/  FFMA.FTZ R3, R22.reuse, R156, R3 ;  /* 0x0000009c16037223 */ /* 0x040fe20000010003 */
[----:B------:R-:W-:Y:S01]  /*7680*/  FMUL.FTZ R12, R23, R157 ;  /* 0x0000009d170c7220 */ /* 0x000fe20000410000 */
[----:B------:R-:W-:Y:S01]  /*7690*/  FFMA.FTZ R13, R22, R13, -R10 ;  /* 0x0000000d160d7223 */ /* 0x000fe2000001080a */
[----:B---3--:R-:W-:Y:S01]  /*76a0*/  @!P2 FADD.FTZ R4, R167, R4 ;  /* 0x00000004a704a221 */ /* 0x008fe20000010000 */
[----:B------:R-:W2:Y:S01]  /*76b0*/  SHFL.DOWN PT, R18, R5, 0x2, 0x1f ;  /* 0x08401f0005127f89 */ /* 0x000ea200000e0000 */
[----:B------:R-:W-:Y:S01]  /*76c0*/  ISETP.GT.AND P2, PT, R123, 0x1d, PT ;  /* 0x0000001d7b00780c */ /* 0x000fe20003f44270 */
[----:B------:R-:W-:Y:S01]  /*76d0*/  FMUL.FTZ R3, R138, R3 ;  /* 0x000000038a037220 */ /* 0x000fe20000410000 */
[----:B------:R-:W-:Y:S01]  /*76e0*/  FMUL.FTZ R197, R197, R148 ;  /* 0x00000094c5c57220 */ /* 0x000fe20000410000 */
[----:B------:R-:W3:Y:S01]  /*76f0*/  SHFL.DOWN PT, R11, R4, 0x2, 0x1f ;  /* 0x08401f00040b7f89 */ /* 0x000ee200000e0000 */
[----:B------:R-:W-:Y:S01]  /*7700*/  FFMA.FTZ R196, R196, R139, R205 ;  /* 0x0000008bc4c47223 */ /* 0x000fe200000100cd */
[----:B------:R-:W-:Y:S01]  /*7710*/  FFMA.FTZ R198, R198, R13, R3 ;  /* 0x0000000dc6c67223 */ /* 0x000fe20000010003 */
[-C--:B------:R-:W-:Y:S01]  /*7720*/  FMUL.FTZ R3, R23, R141.reuse ;  /* 0x0000008d17037220 */ /* 0x080fe20000410000 */
[----:B------:R-:W-:Y:S01]  /*7730*/  FFMA.FTZ R141, R22, R141, -R12 ;  /* 0x0000008d168d7223 */ /* 0x000fe2000001080c */
[----:B------:R-:W-:Y:S01]  /*7740*/  FFMA.FTZ R216, R216, R175, R197 ;  /* 0x000000afd8d87223 */ /* 0x000fe200000100c5 */
[----:B------:R-:W-:Y:S01]  /*7750*/  FFMA.FTZ R212, R83, R152, R212 ;  /* 0x0000009853d47223 */ /* 0x000fe200000100d4 */
[----:B------:R-:W-:Y:S01]  /*7760*/  FFMA.FTZ R10, R22, R157, R3 ;  /* 0x0000009d160a7223 */ /* 0x000fe20000010003 */
[----:B------:R-:W-:Y:S01]  /*7770*/  FMUL.FTZ R3, R23, R15 ;  /* 0x0000000f17037220 */ /* 0x000fe20000410000 */
[----:B------:R-:W-:Y:S01]  /*7780*/  FFMA.FTZ R151, R81, R151, R216 ;  /* 0x0000009751977223 */ /* 0x000fe200000100d8 */
[----:B0-----:R-:W-:Y:S01]  /*7790*/  @!P2 FADD.FTZ R6, R6, R137 ;  /* 0x000000890606a221 */ /* 0x001fe20000010000 */
[----:B------:R-:W-:Y:S01]  /*77a0*/  FMUL.FTZ R209, R209, R10 ;  /* 0x0000000ad1d17220 */ /* 0x000fe20000410000 */
[----:B-1----:R-:W-:Y:S01]  /*77b0*/  @!P2 FADD.FTZ R7, R7, R24 ;  /* 0x000000180707a221 */ /* 0x002fe20000010000 */
[-C--:B------:R-:W-:Y:S01]  /*77c0*/  FMUL.FTZ R10, R23, R158.reuse ;  /* 0x0000009e170a7220 */ /* 0x080fe20000410000 */
[----:B------:R-:W-:Y:S01]  /*77d0*/  FFMA.FTZ R3, R22, R158, R3 ;  /* 0x0000009e16037223 */ /* 0x000fe20000010003 */
[----:B------:R-:W0:Y:S01]  /*77e0*/  SHFL.DOWN PT, R135, R6, 0x4, 0x1f ;  /* 0x08801f0006877f89 */ /* 0x000e2200000e0000 */
[----:B------:R-:W-:Y:S01]  /*77f0*/  FFMA.FTZ R200, R200, R141, R209 ;  /* 0x0000008dc8c87223 */ /* 0x000fe200000100d1 */
[----:B------:R-:W-:Y:S01]  /*7800*/  FFMA.FTZ R15, R22, R15, -R10 ;  /* 0x0000000f160f7223 */ /* 0x000fe2000001080a */
[----:B------:R-:W-:Y:S01]  /*7810*/  FFMA.FTZ R153, R85, R153, R214 ;  /* 0x0000009955997223 */ /* 0x000fe200000100d6 */
[----:B------:R-:W1:Y:S01]  /*7820*/  SHFL.DOWN PT, R24, R7, 0x4, 0x1f ;  /* 0x08801f0007187f89 */ /* 0x000e6200000e0000 */
[----:B--2---:R-:W-:Y:S01]  /*7830*/  @!P2 FADD.FTZ R5, R5, R18 ;  /* 0x000000120505a221 */ /* 0x004fe20000010000 */
[----:B------:R-:W-:Y:S01]  /*7840*/  FFMA.FTZ R194, R87, R154, R194 ;  /* 0x0000009a57c27223 */ /* 0x000fe200000100c2 */
[----:B------:R-:W-:Y:S01]  /*7850*/  FFMA.FTZ R155, R89, R155, R196 ;  /* 0x0000009b599b7223 */ /* 0x000fe200000100c4 */
[----:B------:R-:W-:Y:S01]  /*7860*/  FFMA.FTZ R198, R91, R156, R198 ;  /* 0x0000009c5bc67223 */ /* 0x000fe200000100c6 */
        /* <DEDUP_REMOVED lines=8> */
[-C--:B------:R-:W-:Y:S01]  /*78f0*/  FFMA.FTZ R11, R22, R143.reuse, -R3 ;  /* 0x0000008f160b7223 */ /* 0x080fe20000010803 */
[C---:B------:R-:W-:Y:S01]  /*7900*/  FMUL.FTZ R143, R23.reuse, R143 ;  /* 0x0000008f178f7220 */ /* 0x040fe20000410000 */
[----:B------:R-:W-:Y:S01]  /*7910*/  FMUL.FTZ R3, R23, R17 ;  /* 0x0000001117037220 */ /* 0x000fe20000410000 */
[----:B------:R-:W-:Y:S01]  /*7920*/  FFMA.FTZ R202, R95, R158, R202 ;  /* 0x0000009e5fca7223 */ /* 0x000fe200000100ca */
[----:B------:R-:W-:Y:S01]  /*7930*/  FADD.FTZ R71, R14, R71 ;  /* 0x000000470e477221 */ /* 0x000fe20000010000 */
[C---:B------:R-:W-:Y:S01]  /*7940*/  FFMA.FTZ R10, R22.reuse, R159, R143 ;  /* 0x0000009f160a7223 */ /* 0x040fe2000001008f */
[----:B------:R-:W-:Y:S01]  /*7950*/  FFMA.FTZ R3, R22, R160, R3 ;  /* 0x000000a016037223 */ /* 0x000fe20000010003 */
[----:B0-----:R-:W-:Y:S01]  /*7960*/  @!P2 FADD.FTZ R6, R6, R135 ;  /* 0x000000870606a221 */ /* 0x001fe20000010000 */
[----:B------:R-:W-:Y:S01]  /*7970*/  FADD.FTZ R121, R218, R121 ;  /* 0x00000079da797221 */ /* 0x000fe20000010000 */
[----:B------:R-:W-:Y:S01]  /*7980*/  FMUL.FTZ R213, R213, R10 ;  /* 0x0000000ad5d57220 */ /* 0x000fe20000410000 */
[-C--:B------:R-:W-:Y:S01]  /*7990*/  FMUL.FTZ R10, R23, R160.reuse ;  /* 0x000000a0170a7220 */ /* 0x080fe20000410000 */
[----:B-1----:R-:W-:Y:S01]  /*79a0*/  @!P2 FADD.FTZ R7, R7, R24 ;  /* 0x000000180707a221 */ /* 0x002fe20000010000 */
[----:B------:R-:W0:Y:S01]  /*79b0*/  SHFL.DOWN PT, R15, R6, 0x8, 0x1f ;  /* 0x09001f00060f7f89 */ /* 0x000e2200000e0000 */
[----:B------:R-:W-:Y:S01]  /*79c0*/  FFMA.FTZ R204, R204, R11, R213 ;  /* 0x0000000bcccc7223 */ /* 0x000fe200000100d5 */
[----:B------:R-:W-:Y:S01]  /*79d0*/  FFMA.FTZ R17, R22, R17, -R10 ;  /* 0x0000001116117223 */ /* 0x000fe2000001080a */
[----:B------:R-:W-:Y:S01]  /*79e0*/  FMUL.FTZ R11, R16, R3 ;  /* 0x00000003100b7220 */ /* 0x000fe20000410000 */
[----:B------:R-:W-:Y:S01]  /*79f0*/  FMUL.FTZ R10, R23, R145 ;  /* 0x00000091170a7220 */ /* 0x000fe20000410000 */
[----:B--2---:R-:W-:Y:S01]  /*7a00*/  @!P2 FADD.FTZ R5, R5, R18 ;  /* 0x000000120505a221 */ /* 0x004fe20000010000 */
[----:B------:R-:W-:Y:S01]  /*7a10*/  FMUL.FTZ R3, R23, R161 ;  /* 0x000000a117037220 */ /* 0x000fe20000410000 */
[----:B------:R-:W1:Y:S01]  /*7a20*/  SHFL.DOWN PT, R18, R7, 0x8, 0x1f ;  /* 0x09001f0007127f89 */ /* 0x000e6200000e0000 */
[----:B------:R-:W-:Y:S01]  /*7a30*/  FFMA.FTZ R159, R97, R159, R204 ;  /* 0x0000009f619f7223 */ /* 0x000fe200000100cc */
[----:B---3--:R-:W-:Y:S01]  /*7a40*/  @!P2 FADD.FTZ R4, R4, R13 ;  /* 0x0000000d0404a221 */ /* 0x008fe20000010000 */
[----:B------:R-:W-:Y:S01]  /*7a50*/  ISETP.GT.AND P2, PT, R123, 0x17, PT ;  /* 0x000000177b00780c */ /* 0x000fe20003f44270 */
[----:B------:R-:W2:Y:S01]  /*7a60*/  SHFL.DOWN PT, R12, R5, 0x8, 0x1f ;  /* 0x09001f00050c7f89 */ /* 0x000ea200000e0000 */
[----:B------:R-:W-:Y:S01]  /*7a70*/  FFMA.FTZ R206, R206, R17, R11 ;  /* 0x00000011cece7223 */ /* 0x000fe2000001000b */
[C---:B------:R-:W-:Y:S01]  /*7a80*/  FFMA.FTZ R10, R22.reuse, R161, R10 ;  /* 0x000000a1160a7223 */ /* 0x040fe2000001000a */
[----:B------:R-:W-:Y:S01]  /*7a90*/  FFMA.FTZ R145, R22, R145, -R3 ;  /* 0x0000009116917223 */ /* 0x000fe20000010803 */
[----:B------:R-:W3:Y:S01]  /*7aa0*/  SHFL.DOWN PT, R13, R4, 0x8, 0x1f ;  /* 0x09001f00040d7f89 */ /* 0x000ee200000e0000 */
        /* <DEDUP_REMOVED lines=12> */
[----:B------:R-:W-:Y:S01]  /*7b70*/  FADD.FTZ R113, R198, R113 ;  /* 0x00000071c6717221 */ /* 0x000fe20000010000 */
[----:B------:R-:W-:Y:S01]  /*7b80*/  FADD.FTZ R68, R133, R68 ;  /* 0x0000004485447221 */ /* 0x000fe20000010000 */
[----:B------:R-:W-:Y:S01]  /*7b90*/  FADD.FTZ R80, R157, R80 ;  /* 0x000000509d507221 */ /* 0x000fe20000010000 */
[----:B-1----:R-:W-:Y:S01]  /*7ba0*/  @!P2 FADD.FTZ R7, R7, R18 ;  /* 0x000000120707a221 */ /* 0x002fe20000010000 */
[----:B------:R-:W-:Y:S01]  /*7bb0*/  FADD.FTZ R69, R132, R69 ;  /* 0x0000004584457221 */ /* 0x000fe20000010000 */
[----:B------:R-:W-:Y:S01]  /*7bc0*/  FADD.FTZ R111, R202, R111 ;  /* 0x0000006fca6f7221 */ /* 0x000fe20000010000 */
[----:B------:R-:W-:Y:S01]  /*7bd0*/  FADD.FTZ R70, R25, R70 ;  /* 0x0000004619467221 */ /* 0x000fe20000010000 */
[----:B--2---:R-:W-:Y:S01]  /*7be0*/  @!P2 FADD.FTZ R5, R5, R12 ;  /* 0x0000000c0505a221 */ /* 0x004fe20000010000 */
[----:B------:R0:W1:Y:S01]  /*7bf0*/  SHFL.DOWN PT, R14, R7, 0x10, 0x1f ;  /* 0x0a001f00070e7f89 */ /* 0x00006200000e0000 */
[----:B------:R-:W-:Y:S01]  /*7c00*/  FADD.FTZ R78, R159, R78 ;  /* 0x0000004e9f4e7221 */ /* 0x000fe20000010000 */
[----:B------:R-:W-:Y:S01]  /*7c10*/  FFMA.FTZ R206, R99, R160, R206 ;  /* 0x000000a063ce7223 */ /* 0x000fe200000100ce */
[----:B---3--:R-:W-:Y:S01]  /*7c20*/  @!P2 FADD.FTZ R4, R4, R13 ;  /* 0x0000000d0404a221 */ /* 0x008fe20000010000 */
[----:B------:R0:W2:Y:S01]  /*7c30*/  SHFL.DOWN PT, R12, R5, 0x10, 0x1f ;  /* 0x0a001f00050c7f89 */ /* 0x0000a200000e0000 */
[----:B------:R-:W-:Y:S01]  /*7c40*/  FMUL.FTZ R217, R217, R10 ;  /* 0x0000000ad9d97220 */ /* 0x000fe20000410000 */
[----:B------:R-:W-:-:S02]  /*7c50*/  FMUL.FTZ R3, R23, R19 ;  /* 0x0000001317037220 */ /* 0x000fc40000410000 */
[----:B------:R0:W3:Y:S04]  /*7c60*/  SHFL.DOWN PT, R13, R6, 0x10, 0x1f ;  /* 0x0a001f00060d7f89 */ /* 0x0000e800000e0000 */
[----:B------:R0:W4:Y:S01]  /*7c70*/  SHFL.DOWN PT, R11, R4, 0x10, 0x1f ;  /* 0x0a001f00040b7f89 */ /* 0x00012200000e0000 */
[----:B------:R-:W-:Y:S05]  /*7c80*/  @P3 BRA `(.L_x_6240) ;  /* 0x0000000000203947 */ /* 0x000fea0003800000 */
[----:B------:R-:W-:Y:S01]  /*7c90*/  ISETP.NE.AND P2, PT, R123, RZ, PT ;  /* 0x000000ff7b00720c */ /* 0x000fe20003f45270 */
[----:B0---4-:R-:W-:Y:S01]  /*7ca0*/  FADD.FTZ R4, R4, R11 ;  /* 0x0000000b04047221 */ /* 0x011fe20000010000 */
[----:B--2---:R-:W-:Y:S01]  /*7cb0*/  FADD.FTZ R5, R5, R12 ;  /* 0x0000000c05057221 */ /* 0x004fe20000010000 */
[----:B---3--:R-:W-:Y:S01]  /*7cc0*/  FADD.FTZ R6, R6, R13 ;  /* 0x0000000d06067221 */ /* 0x008fe20000010000 */
[----:B-1----:R-:W-:-:S09]  /*7cd0*/  FADD.FTZ R7, R7, R14 ;  /* 0x0000000e07077221 */ /* 0x002fd20000010000 */
[----:B------:R-:W-:-:S04]  /*7ce0*/  @!P2 SHF.R.U32.HI R10, RZ, 0x1, R127 ;  /* 0x00000001ff0aa819 */ /* 0x000fc8000001167f */
[----:B------:R-:W-:-:S05]  /*7cf0*/  @!P2 LOP3.LUT R10, R10, 0x1f0, RZ, 0xc0, !PT ;  /* 0x000001f00a0aa812 */ /* 0x000fca00078ec0ff */
[----:B------:R0:W-:Y:S02]  /*7d00*/  @!P2 STS.128 [R10+UR27+0x860], R4 ;  /* 0x000860040a00a988 */ /* 0x0001e40008000c1b */
.L_x_6240:
[----:B------:R-:W-:Y:S05]  /*7d10*/  BSYNC.RECONVERGENT B0 ;  /* 0x0000000000007941 */ /* 0x000fea0003800200 */
.L_x_6239:
[C---:B0-----:R-:W-:Y:S01]  /*7d20*/  FMUL.FTZ R10, R23.reuse, R147 ;  /* 0x00000093170a7220 */ /* 0x041fe20000410000 */
[CC--:B-1----:R-:W-:Y:S01]  /*7d30*/  FMUL.FTZ R14, R23.reuse, R162.reuse ;  /* 0x000000a2170e7220 */ /* 0x0c2fe20000410000 */
[C---:B------:R-:W-:Y:S01]  /*7d40*/  FFMA.FTZ R3, R22.reuse, R162, R3 ;  /* 0x000000a216037223 */ /* 0x040fe20000010003 */
[-C--:B--2---:R-:W-:Y:S01]  /*7d50*/  FMUL.FTZ R12, R23, R163.reuse ;  /* 0x000000a3170c7220 */ /* 0x084fe20000410000 */
[C---:B------:R-:W-:Y:S01]  /*7d60*/  FFMA.FTZ R10, R22.reuse, R163, R10 ;  /* 0x000000a3160a7223 */ /* 0x040fe2000001000a */
[----:B------:R-:W-:Y:S01]  /*7d70*/  FFMA.FTZ R19, R22, R19, -R14 ;  /* 0x0000001316137223 */ /* 0x000fe2000001080e */
[----:B------:R-:W-:Y:S01]  /*7d80*/  FMUL.FTZ R3, R8, R3 ;  /* 0x0000000308037220 */ /* 0x000fe20000410000 */
[----:B------:R-:W-:Y:S01]  /*7d90*/  FFMA.FTZ R12, R22, R147, -R12 ;  /* 0x00000093160c7223 */ /* 0x000fe2000001080c */
[----:B------:R-:W-:Y:S01]  /*7da0*/  FMUL.FTZ R10, R221, R10 ;  /* 0x0000000add0a7220 */ /* 0x000fe20000410000 */
[----:B------:R-:W-:Y:S01]  /*7db0*/  FFMA.FTZ R208, R208, R145, R217 ;  /* 0x00000091d0d07223 */ /* 0x000fe200000100d9 */
[----:B------:R-:W-:Y:S01]  /*7dc0*/  FFMA.FTZ R210, R210, R19, R3 ;  /* 0x00000013d2d27223 */ /* 0x000fe20000010003 */
[----:B------:R-:W-:Y:S01]  /*7dd0*/  BAR.SYNC.DEFER_BLOCKING 0x0 ;  /* 0x0000000000007b1d */ /* 0x000fe20000010000 */
[----:B------:R-:W-:Y:S01]  /*7de0*/  FFMA.FTZ R10, R195, R12, R10 ;  /* 0x0000000cc30a7223 */ /* 0x000fe2000001000a */
[----:B------:R-:W-:Y:S01]  /*7df0*/  FFMA.FTZ R161, R101, R161, R208 ;  /* 0x000000a165a17223 */ /* 0x000fe200000100d0 */
[----:B------:R-:W-:Y:S01]  /*7e00*/  FFMA.FTZ R210, R103, R162, R210 ;  /* 0x000000a267d27223 */ /* 0x000fe200000100d2 */
[----:B------:R-:W-:Y:S01]  /*7e10*/  FADD.FTZ R109, R206, R109 ;  /* 0x0000006dce6d7221 */ /* 0x000fe20000010000 */
[----:B------:R-:W-:Y:S01]  /*7e20*/  FFMA.FTZ R163, R105, R163, R10 ;  /* 0x000000a369a37223 */ /* 0x000fe2000001000a */
        /* <DEDUP_REMOVED lines=8> */
[----:B------:R-:W-:Y:S01]  /*7eb0*/  LEA R14, R27, UR27, 0x3 ;  /* 0x0000001b1b0e7c11 */ /* 0x000fe2000f8e18ff */
[----:B----4-:R-:W0:Y:S04]  /*7ec0*/  LDS.128 R8, [UR27+0x870] ;  /* 0x0008701bff087984 */ /* 0x010e280008000c00 */
[----:B------:R-:W-:-:S13]  /*7ed0*/  PLOP3.LUT P0, PT, PT, PT, UP0, 0x80, 0x8 ;  /* 0x000000000008781c */ /* 0x000fda0003f0f008 */
[----:B------:R-:W1:Y:S04]  /*7ee0*/  @P0 LDS.64 R2, [R14+0x3ab0] ;  /* 0x003ab0000e020984 */ /* 0x000e680000000a00 */
[----:B---3--:R-:W2:Y:S01]  /*7ef0*/  @P0 LDS.64 R12, [R14+0x32b0] ;  /* 0x0032b0000e0c0984 */ /* 0x008ea20000000a00 */
[----:B0-----:R-:W-:Y:S01]  /*7f00*/  FADD.FTZ R6, R10, R6 ;  /* 0x000000060a067221 */ /* 0x001fe20000010000 */
[----:B------:R-:W-:Y:S01]  /*7f10*/  FADD.FTZ R7, R11, R7 ;  /* 0x000000070b077221 */ /* 0x000fe20000010000 */
[----:B------:R-:W-:Y:S01]  /*7f20*/  FADD.FTZ R4, R8, R4 ;  /* 0x0000000408047221 */ /* 0x000fe20000010000 */
[----:B------:R-:W-:Y:S01]  /*7f30*/  FADD.FTZ R5, R9, R5 ;  /* 0x0000000509057221 */ /* 0x000fe20000010000 */
[----:B-1----:R-:W-:Y:S01]  /*7f40*/  @P0 FADD.FTZ R6, R6, R2 ;  /* 0x0000000206060221 */ /* 0x002fe20000010000 */
[----:B------:R-:W-:Y:S01]  /*7f50*/  @P0 FADD.FTZ R7, R7, R3 ;  /* 0x0000000307070221 */ /* 0x000fe20000010000 */
[----:B--2---:R-:W-:Y:S01]  /*7f60*/  @P0 FADD.FTZ R4, R4, R12 ;  /* 0x0000000c04040221 */ /* 0x004fe20000010000 */
[----:B------:R-:W-:-:S03]  /*7f70*/  @P0 FADD.FTZ R5, R5, R13 ;  /* 0x0000000d05050221 */ /* 0x000fc60000010000 */
[----:B------:R0:W-:Y:S04]  /*7f80*/  STS.64 [R14+0x3ab0], R6 ;  /* 0x003ab0060e007388 */ /* 0x0001e80000000a00 */
[----:B------:R0:W-:Y:S02]  /*7f90*/  STS.64 [R14+0x32b0], R4 ;  /* 0x0032b0040e007388 */ /* 0x0001e40000000a00 */
.L_x_6242:
[----:B------:R-:W-:Y:S05]  /*7fa0*/  BSYNC.RECONVERGENT B0 ;  /* 0x0000000000007941 */ /* 0x000fea0003800200 */
.L_x_6241:
[----:B------:R-:W-:-:S04]  /*7fb0*/  IADD3 R27, PT, PT, R27, 0x1, RZ ;  /* 0x000000011b1b7810 */ /* 0x000fc80007ffe0ff */
[----:B------:R-:W-:-:S13]  /*7fc0*/  ISETP.GE.AND P0, PT, R27, UR35, PT ;  /* 0x000000231b007c0c */ /* 0x000fda000bf06270 */
[----:B------:R-:W-:Y:S05]  /*7fd0*/  @!P0 BRA `(.L_x_6243) ;  /* 0xffffffa400788947 */ /* 0x000fea000383ffff */
.L_x_6209:
[----:B------:R-:W-:Y:S01]  /*7fe0*/  BAR.SYNC.DEFER_BLOCKING 0x0 ;  /* 0x0000000000007b1d */ /* 0x000fe20000010000 */
[----:B------:R-:W-:Y:S01]  /*7ff0*/  F2FP.F16.F32.PACK_AB R72, R72, R73 ;  /* 0x000000494848723e */ /* 0x000fe200000000ff */
[----:B------:R-:W-:Y:S01]  /*8000*/  ULEA UR22, UR11, 0xfffffc00, 0xa ;  /* 0xfffffc000b167891 */ /* 0x000fe2000f8e50ff */
[----:B------:R-:W-:Y:S01]  /*8010*/  F2FP.F16.F32.PACK_AB R70, R70, R71 ;  /* 0x000000474646723e */ /* 0x000fe200000000ff */
[----:B------:R-:W-:Y:S01]  /*8020*/  UIADD3 UR12, UP0, UPT, UR12, -0x800, URZ ;  /* 0xfffff8000c0c7890 */ /* 0x000fe2000ff1e0ff */
[----:B------:R-:W-:Y:S01]  /*8030*/  PRMT R45, R72, 0x7632, R45 ;  /* 0x00007632482d7816 */ /* 0x000fe2000000002d */
[----:B------:R-:W1:Y:S01]  /*8040*/  LDCU UR19, c[0x0][0x388] ;  /* 0x00007100ff1377ac */ /* 0x000e620008000800 */
[----:B------:R-:W-:Y:S02]  /*8050*/  F2FP.F16.F32.PACK_AB R68, R68, R69 ;  /* 0x000000454444723e */ /* 0x000fe400000000ff */
[----:B------:R-:W-:Y:S01]  /*8060*/  F2FP.F16.F32.PACK_AB R66, R66, R67 ;  /* 0x000000434242723e */ /* 0x000fe200000000ff */
[----:B------:R-:W2:Y:S01]  /*8070*/  LDCU.64 UR28, c[0x0][0x4f8] ;  /* 0x00009f00ff1c77ac */ /* 0x000ea20008000a00 */
[----:B------:R-:W-:-:S02]  /*8080*/  PRMT R0, R70, 0x7632, R0 ;  /* 0x0000763246007816 */ /* 0x000fc40000000000 */
[----:B------:R-:W-:Y:S01]  /*8090*/  PRMT R2, R68, 0x7632, R2 ;  /* 0x0000763244027816 */ /* 0x000fe20000000002 */
[----:B------:R-:W5:Y:S01]  /*80a0*/  LDCU.64 UR30, c[0x0][0x500] ;  /* 0x0000a000ff1e77ac */ /* 0x000f620008000a00 */
        /* <DEDUP_REMOVED lines=9> */
[----:B-1----:R-:W-:Y:S01]  /*8140*/  UIADD3 UR19, UPT, UPT, -UR22, UR19, URZ ;  /* 0x0000001316137290 */ /* 0x002fe2000fffe1ff */
[----:B------:R-:W-:Y:S01]  /*8150*/  PRMT R3, R64, 0x7632, R3 ;  /* 0x0000763240037816 */ /* 0x000fe20000000003 */
[----:B------:R-:W-:Y:S01]  /*8160*/  UIADD3 UR14, UP1, UPT, UR14, -0x800, URZ ;  /* 0xfffff8000e0e7890 */ /* 0x000fe2000ff3e0ff */
[----:B------:R1:W-:Y:S01]  /*8170*/  STS.U16 [R90+0x6], R0 ;  /* 0x000006005a007388 */ /* 0x0003e20000000400 */
[----:B--2---:R-:W-:-:S02]  /*8180*/  UIMAD.WIDE.U32 UR20, UR26, UR28, UR22 ;  /* 0x0000001c1a1472a5 */ /* 0x004fc4000f8e0016 */
[----:B------:R-:W-:Y:S01]  /*8190*/  MOV R10, UR19 ;  /* 0x00000013000a7c02 */ /* 0x000fe20008000f00 */
[----:B------:R2:W-:Y:S01]  /*81a0*/  STS.U16 [R90+0xa], R2 ;  /* 0x00000a025a007388 */ /* 0x0005e20000000400 */
[----:B------:R-:W-:Y:S01]  /*81b0*/  UIMAD UR21, UR26, UR29, UR21 ;  /* 0x0000001d1a1572a4 */ /* 0x000fe2000f8e0215 */
[----:B0-----:R-:W-:Y:S01]  /*81c0*/  PRMT R45, R66, 0x7632, R45 ;  /* 0x00007632422d7816 */ /* 0x001fe2000000002d */
[----:B------:R-:W0:Y:S01]  /*81d0*/  LDCU.64 UR28, c[0x0][0x550] ;  /* 0x0000aa00ff1c77ac */ /* 0x000e220008000a00 */
[----:B------:R-:W-:Y:S01]  /*81e0*/  STS.U16 [R90], R72 ;  /* 0x000000485a007388 */ /* 0x000fe20000000400 */
[----:B-1----:R-:W-:Y:S01]  /*81f0*/  PRMT R0, R62, 0x7632, R0 ;  /* 0x000076323e007816 */ /* 0x002fe20000000000 */
[----:B-----5:R-:W-:Y:S02]  /*8200*/  UIMAD.WIDE.U32 UR20, UR8, UR30, UR20 ;  /* 0x0000001e081472a5 */ /* 0x020fe4000f8e0014 */
[----:B------:R1:W-:Y:S01]  /*8210*/  STS.U16 [R90+0xe], R45 ;  /* 0x00000e2d5a007388 */ /* 0x0003e20000000400 */
[----:B------:R-:W-:Y:S01]  /*8220*/  UIADD3 UR17, UP2, UPT, UR17, -0x800, URZ ;  /* 0xfffff80011117890 */ /* 0x000fe2000ff5e0ff */
[----:B--2---:R-:W-:Y:S01]  /*8230*/  PRMT R2, R58, 0x7632, R2 ;  /* 0x000076323a027816 */ /* 0x004fe20000000002 */
[----:B------:R-:W-:Y:S01]  /*8240*/  UIMAD UR19, UR8, UR31, UR21 ;  /* 0x0000001f081372a4 */ /* 0x000fe2000f8e0215 */
[----:B------:R-:W-:Y:S01]  /*8250*/  STS.U16 [R90+0x4], R70 ;  /* 0x000004465a007388 */ /* 0x000fe20000000400 */
[----:B------:R-:W2:Y:S03]  /*8260*/  LDCU.64 UR30, c[0x0][0x560] ;  /* 0x0000ac00ff1e77ac */ /* 0x000ea60008000a00 */
[----:B------:R-:W-:Y:S01]  /*8270*/  STS.U16 [R90+0x8], R68 ;  /* 0x000008445a007388 */ /* 0x000fe20000000400 */
[----:B------:R-:W-:Y:S01]  /*8280*/  UIADD3.X UR16, UPT, UPT, UR16, -0x1, URZ, UP1, !UPT ;  /* 0xffffffff10107890 */ /* 0x000fe20008ffe4ff */
[----:B-1----:R-:W-:Y:S01]  /*8290*/  PRMT R45, R60, 0x7632, R45 ;  /* 0x000076323c2d7816 */ /* 0x002fe2000000002d */
[----:B------:R-:W-:Y:S01]  /*82a0*/  UIADD3.X UR18, UPT, UPT, UR18, -0x1, URZ, UP2, !UPT ;  /* 0xffffffff12127890 */ /* 0x000fe200097fe4ff */
[----:B------:R-:W-:Y:S04]  /*82b0*/  STS.U16 [R90+0xc], R66 ;  /* 0x00000c425a007388 */ /* 0x000fe80000000400 */
[----:B------:R-:W-:Y:S04]  /*82c0*/  STS.U16 [R90+0x10], R64 ;  /* 0x000010405a007388 */ /* 0x000fe80000000400 */
[----:B------:R-:W-:Y:S04]  /*82d0*/  STS.U16 [R90+0x12], R3 ;  /* 0x000012035a007388 */ /* 0x000fe80000000400 */
[----:B------:R-:W-:Y:S04]  /*82e0*/  STS.U16 [R90+0x14], R62 ;  /* 0x0000143e5a007388 */ /* 0x000fe80000000400 */
[----:B------:R1:W-:Y:S04]  /*82f0*/  STS.U16 [R90+0x16], R0 ;  /* 0x000016005a007388 */ /* 0x0003e80000000400 */
[----:B------:R-:W-:Y:S04]  /*8300*/  STS.U16 [R90+0x18], R60 ;  /* 0x0000183c5a007388 */ /* 0x000fe80000000400 */
[----:B------:R-:W-:Y:S01]  /*8310*/  STS.U16 [R90+0x1a], R45 ;  /* 0x00001a2d5a007388 */ /* 0x000fe20000000400 */
[----:B-1----:R-:W-:-:S03]  /*8320*/  SHF.L.U32 R0, R127, 0x4, RZ ;  /* 0x000000047f007819 */ /* 0x002fc600000006ff */
[----:B------:R-:W-:Y:S01]  /*8330*/  STS.U16 [R90+0x1c], R58 ;  /* 0x00001c3a5a007388 */ /* 0x000fe20000000400 */
[----:B------:R-:W-:-:S03]  /*8340*/  LOP3.LUT R0, R0, 0x3e00, RZ, 0xc0, !PT ;  /* 0x00003e0000007812 */ /* 0x000fc600078ec0ff */
[----:B------:R0:W-:Y:S01]  /*8350*/  STS.U16 [R90+0x1e], R2 ;  /* 0x00001e025a007388 */ /* 0x0001e20000000400 */
[----:B------:R-:W-:-:S03]  /*8360*/  NOP ;  /* 0x0000000000007918 */ /* 0x000fc60000000000 */
[----:B------:R-:W-:Y:S01]  /*8370*/  LDS.U16 R7, [R122] ;  /* 0x000000007a077984 */ /* 0x000fe20000000400 */
[----:B------:R-:W-:Y:S02]  /*8380*/  LOP3.LUT R5, R0, 0x1f, R127, 0xf8, !PT ;  /* 0x0000001f00057812 */ /* 0x000fe400078ef87f */
[----:B------:R-:W-:Y:S01]  /*8390*/  IADD3 R8, PT, PT, R125, R0, RZ ;  /* 0x000000007d087210 */ /* 0x000fe20007ffe0ff */
[----:B------:R-:W-:Y:S01]  /*83a0*/  LDS.U16 R9, [R120+0x40] ;  /* 0x0000400078097984 */ /* 0x000fe20000000400 */
[----:B------:R-:W-:Y:S01]  /*83b0*/  IADD3 R3, P1, PT, R5, UR20, RZ ;  /* 0x0000001405037c10 */ /* 0x000fe2000ff3e0ff */
[----:B------:R-:W1:Y:S01]  /*83c0*/  LDCU.64 UR20, c[0x0][0x518] ;  /* 0x0000a300ff1477ac */ /* 0x000e620008000a00 */
[C---:B------:R-:W-:Y:S01]  /*83d0*/  IADD3 R39, PT, PT, R8.reuse, 0x20, RZ ;  /* 0x0000002008277810 */ /* 0x040fe20007ffe0ff */
[----:B----4-:R-:W-:Y:S01]  /*83e0*/  LDS.U16 R11, [R118+0x80] ;  /* 0x00008000760b7984 */ /* 0x010fe20000000400 */
[----:B------:R-:W-:Y:S02]  /*83f0*/  IADD3.X R6, PT, PT, RZ, UR19, RZ, P1, !PT ;  /* 0x00000013ff067c10 */ /* 0x000fe40008ffe4ff */
[----:B0-----:R-:W-:Y:S01]  /*8400*/  LEA R2, P1, R3, UR28, 0x1 ;  /* 0x0000001c03027c11 */ /* 0x001fe2000f8208ff */
[----:B---3--:R-:W-:Y:S01]  /*8410*/  LDS.U16 R13, [R116+0xc0] ;  /* 0x0000c000740d7984 */ /* 0x008fe20000000400 */
[----:B------:R-:W-:-:S02]  /*8420*/  IADD3 R41, PT, PT, R8, 0x40, RZ ;  /* 0x0000004008297810 */ /* 0x000fc40007ffe0ff */
[----:B------:R-:W-:Y:S01]  /*8430*/  LEA.HI.X R3, R3, UR29, R6, 0x1, P1 ;  /* 0x0000001d03037c11 */ /* 0x000fe200088f0c06 */
[----:B------:R-:W-:Y:S01]  /*8440*/  LDS.U16 R15, [R114+0x100] ;  /* 0x00010000720f7984 */ /* 0x000fe20000000400 */
[C---:B------:R-:W-:Y:S01]  /*8450*/  IADD3 R43, PT, PT, R8.reuse, 0x60, RZ ;  /* 0x00000060082b7810 */ /* 0x040fe20007ffe0ff */
[----:B------:R-:W0:Y:S01]  /*8460*/  LDCU.64 UR28, c[0x0][0x520] ;  /* 0x0000a400ff1c77ac */ /* 0x000e220008000a00 */
[C---:B------:R-:W-:Y:S01]  /*8470*/  IADD3 R45, PT, PT, R8.reuse, 0x80, RZ ;  /* 0x00000080082d7810 */ /* 0x040fe20007ffe0ff */
[----:B------:R-:W-:Y:S01]  /*8480*/  LDS.U16 R17, [R112+0x140] ;  /* 0x0001400070117984 */ /* 0x000fe20000000400 */
[C---:B------:R-:W-:Y:S02]  /*8490*/  IADD3 R47, PT, PT, R8.reuse, 0xa0, RZ ;  /* 0x000000a0082f7810 */ /* 0x040fe40007ffe0ff */
[C---:B------:R-:W-:Y:S01]  /*84a0*/  IADD3 R49, PT, PT, R8.reuse, 0xc0, RZ ;  /* 0x000000c008317810 */ /* 0x040fe20007ffe0ff */
[----:B------:R-:W-:Y:S01]  /*84b0*/  LDS.U16 R19, [R110+0x180] ;  /* 0x000180006e137984 */ /* 0x000fe20000000400 */
[C---:B------:R-:W-:Y:S01]  /*84c0*/  IADD3 R51, PT, PT, R8.reuse, 0xe0, RZ ;  /* 0x000000e008337810 */ /* 0x040fe20007ffe0ff */
[----:B-1----:R-:W-:Y:S01]  /*84d0*/  UIMAD.WIDE.U32 UR22, UR26, UR20, UR22 ;  /* 0x000000141a1672a5 */ /* 0x002fe2000f8e0016 */
        /* <DEDUP_REMOVED lines=11> */
[----:B0-----:R-:W-:Y:S01]  /*8590*/  UIMAD.WIDE.U32 UR20, UR8, UR28, UR20 ;  /* 0x0000001c081472a5 */ /* 0x001fe2000f8e0014 */
[C---:B------:R-:W-:Y:S01]  /*85a0*/  IADD3 R65, PT, PT, R8.reuse, 0x1c0, RZ ;  /* 0x000001c008417810 */ /* 0x040fe20007ffe0ff */
[----:B------:R-:W-:Y:S01]  /*85b0*/  LDS.U16 R27, [R102+0x280] ;  /* 0x00028000661b7984 */ /* 0x000fe20000000400 */
[----:B------:R-:W-:Y:S01]  /*85c0*/  IADD3 R67, PT, PT, R8, 0x1e0, RZ ;  /* 0x000001e008437810 */ /* 0x000fe20007ffe0ff */
[----:B------:R-:W-:-:S02]  /*85d0*/  UIMAD UR19, UR8, UR29, UR21 ;  /* 0x0000001d081372a4 */ /* 0x000fc4000f8e0215 */
        /* <DEDUP_REMOVED lines=113> */
[----:B0-----:R-:W-:-:S04]  /*8cf0*/  IADD3 R3, P0, PT, R5, UR20, RZ ;  /* 0x0000001405037c10 */ /* 0x001fc8000ff1e0ff */
[----:B-1----:R-:W-:Y:S01]  /*8d00*/  IADD3.X R6, PT, PT, RZ, UR19, RZ, P0, !PT ;  /* 0x00000013ff067c10 */ /* 0x002fe200087fe4ff */
[----:B------:R-:W-:Y:S01]  /*8d10*/  UIADD3 UR19, UPT, UPT, UR11, -0x1, URZ ;  /* 0xffffffff0b137890 */ /* 0x000fe2000fffe0ff */
[----:B--2---:R-:W-:-:S04]  /*8d20*/  LEA R2, P3, R3, UR30, 0x1 ;  /* 0x0000001e03027c11 */ /* 0x004fc8000f8608ff */
[----:B------:R-:W-:Y:S02]  /*8d30*/  LEA.HI.X R3, R3, UR31, R6, 0x1, P3 ;  /* 0x0000001f03037c11 */ /* 0x000fe400098f0c06 */
[----:B------:R-:W-:Y:S01]  /*8d40*/  UMOV UR11, UR19 ;  /* 0x00000013000b7c82 */ /* 0x000fe20008000000 */
[----:B------:R-:W0:Y:S02]  /*8d50*/  LDS R4, [UR27+0x840] ;  /* 0x0008401bff047984 */ /* 0x000e240008000800 */
[-C--:B0-----:R-:W-:Y:S02]  /*8d60*/  ISETP.GE.AND P2, PT, R5, R4.reuse, PT ;  /* 0x000000040500720c */ /* 0x081fe40003f46270 */
[-C--:B------:R-:W-:Y:S02]  /*8d70*/  ISETP.GE.AND P1, PT, R39, R4.reuse, PT ;  /* 0x000000042700720c */ /* 0x080fe40003f26270 */
[-C--:B------:R-:W-:Y:S02]  /*8d80*/  ISETP.GE.AND P0, PT, R41, R4.reuse, PT ;  /* 0x000000042900720c */ /* 0x080fe40003f06270 */
[----:B------:R-:W-:-:S02]  /*8d90*/  ISETP.GE.AND P4, PT, R43, R4, PT ;  /* 0x000000042b00720c */ /* 0x000fc40003f86270 */
        /* <DEDUP_REMOVED lines=29> */
.L_x_6208:
        /* <DEDUP_REMOVED lines=34> */
[----:B-1----:R-:W1:Y:S01]  /*9190*/  LDS R0, [UR4+0x858] ;  /* 0x00085804ff007984 */ /* 0x002e620008000800 */
[----:B------:R-:W-:-:S04]  /*91a0*/  ULEA UR4, UP0, UR8, UR12, 0x2 ;  /* 0x0000000c08047291 */ /* 0x000fc8000f8010ff */
[----:B------:R-:W-:Y:S02]  /*91b0*/  ULEA.HI.X UR5, UR8, UR13, URZ, 0x2, UP0 ;  /* 0x0000000d08057291 */ /* 0x000fe400080f14ff */
[----:B------:R-:W-:-:S04]  /*91c0*/  MOV R2, UR4 ;  /* 0x0000000400027c02 */ /* 0x000fc80008000f00 */
[----:B------:R-:W-:Y:S01]  /*91d0*/  MOV R3, UR5 ;  /* 0x0000000500037c02 */ /* 0x000fe20008000f00 */
[----:B-1----:R-:W-:-:S05]  /*91e0*/  FADD.FTZ R7, R7, R0 ;  /* 0x0000000007077221 */ /* 0x002fca0000010000 */
[----:B------:R2:W-:Y:S02]  /*91f0*/  REDG.E.ADD.F32.FTZ.RN.STRONG.GPU desc[UR24][R2.64], R7 ;  /* 0x00000007020079a6 */ /* 0x0005e4000c12f318 */
.L_x_6246:
[----:B------:R-:W-:Y:S05]  /*9200*/  BSYNC.RECONVERGENT B0 ;  /* 0x0000000000007941 */ /* 0x000fea0003800200 */
.L_x_6245:
        /* <DEDUP_REMOVED lines=32> */
[----:B------:R-:W1:Y:S01]  /*9410*/  LDS R5, [UR4+0x858] ;  /* 0x00085804ff057984 */ /* 0x000e620008000800 */
[----:B------:R-:W-:-:S04]  /*9420*/  ULEA UR4, UP0, UR8, UR14, 0x2 ;  /* 0x0000000e08047291 */ /* 0x000fc8000f8010ff */
[----:B------:R-:W-:Y:S02]  /*9430*/  ULEA.HI.X UR5, UR8, UR15, URZ, 0x2, UP0 ;  /* 0x0000000f08057291 */ /* 0x000fe400080f14ff */
[----:B------:R-:W-:-:S04]  /*9440*/  MOV R2, UR4 ;  /* 0x0000000400027c02 */ /* 0x000fc80008000f00 */
[----:B------:R-:W-:Y:S01]  /*9450*/  MOV R3, UR5 ;  /* 0x0000000500037c02 */ /* 0x000fe20008000f00 */
[----:B-1----:R-:W-:-:S05]  /*9460*/  FADD.FTZ R5, R4, R5 ;  /* 0x0000000504057221 */ /* 0x002fca0000010000 */
[----:B------:R1:W-:Y:S02]  /*9470*/  REDG.E.ADD.F32.FTZ.RN.STRONG.GPU desc[UR24][R2.64], R5 ;  /* 0x00000005020079a6 */ /* 0x0003e4000c12f318 */
.L_x_6248:
[----:B------:R-:W-:Y:S05]  /*9480*/  BSYNC.RECONVERGENT B0 ;  /* 0x0000000000007941 */ /* 0x000fea0003800200 */
.L_x_6247:
[----:B------:R-:W-:Y:S05]  /*9490*/  @P0 EXIT ;  /* 0x000000000000094d */ /* 0x000fea0003800000 */
[----:B------:R-:W3:Y:S01]  /*94a0*/  LDCU.64 UR12, c[0x0][0x4e8] ;  /* 0x00009d00ff0c77ac */ /* 0x000ee20008000a00 */
[----:B------:R-:W4:Y:S01]  /*94b0*/  S2UR UR22, SR_CgaCtaId ;  /* 0x00000000001679c3 */ /* 0x000f220000008800 */
[----:B------:R-:W-:Y:S01]  /*94c0*/  BSSY.RECONVERGENT B0, `(.L_x_6249) ;  /* 0x0000054000007945 */ /* 0x000fe20003800200 */
[----:B------:R-:W0:Y:S01]  /*94d0*/  LDCU.64 UR18, c[0x0][0x4c8] ;  /* 0x00009900ff1277ac */ /* 0x000e220008000a00 */
[----:B------:R-:W1:Y:S01]  /*94e0*/  LDCU.64 UR20, c[0x0][0x4a8] ;  /* 0x00009500ff1477ac */ /* 0x000e620008000a00 */
[----:B------:R-:W-:Y:S01]  /*94f0*/  UMOV UR17, 0x400 ;  /* 0x0000040000117882 */ /* 0x000fe20000000000 */
[----:B------:R-:W0:Y:S01]  /*9500*/  LDCU UR23, c[0x0][0x360] ;  /* 0x00006c00ff1777ac */ /* 0x000e220008000800 */
[----:B------:R-:W1:Y:S01]  /*9510*/  LDCU.64 UR40, c[0x0][0x3e0] ;  /* 0x00007c00ff2877ac */ /* 0x000e620008000a00 */
[----:B---3--:R-:W-:Y:S01]  /*9520*/  UIMAD.WIDE.U32 UR4, UR8, UR12, URZ ;  /* 0x0000000c080472a5 */ /* 0x008fe2000f8e00ff */
[----:B------:R-:W3:Y:S03]  /*9530*/  LDCU.64 UR42, c[0x0][0x3c0] ;  /* 0x00007800ff2a77ac */ /* 0x000ee60008000a00 */
[----:B------:R-:W-:-:S02]  /*9540*/  UIMAD UR16, UR8, UR13, UR5 ;  /* 0x0000000d081072a4 */ /* 0x000fc4000f8e0205 */
[----:B0-----:R-:W-:Y:S02]  /*9550*/  UIMAD.WIDE.U32 UR12, UR8, UR18, URZ ;  /* 0x00000012080c72a5 */ /* 0x001fe4000f8e00ff */
[----:B-1----:R-:W-:Y:S02]  /*9560*/  UIMAD.WIDE.U32 UR14, UR8, UR20, URZ ;  /* 0x00000014080e72a5 */ /* 0x002fe4000f8e00ff */
[----:B------:R-:W-:Y:S01]  /*9570*/  UIMAD UR11, UR8, UR19, UR13 ;  /* 0x00000013080b72a4 */ /* 0x000fe2000f8e020d */
[----:B------:R-:W0:Y:S01]  /*9580*/  LDCU.64 UR26, c[0x0][0x4b0] ;  /* 0x00009600ff1a77ac */ /* 0x000e220008000a00 */
[----:B------:R-:W1:Y:S01]  /*9590*/  LDCU.64 UR32, c[0x0][0x4d0] ;  /* 0x00009a00ff2077ac */ /* 0x000e620008000a00 */
[----:B------:R-:W0:Y:S01]  /*95a0*/  LDCU.64 UR34, c[0x0][0x4f0] ;  /* 0x00009e00ff2277ac */ /* 0x000e220008000a00 */
[----:B------:R-:W0:Y:S01]  /*95b0*/  LDCU.64 UR36, c[0x0][0x540] ;  /* 0x0000a800ff2477ac */ /* 0x000e220008000a00 */
[----:B------:R-:W0:Y:S01]  /*95c0*/  LDCU.128 UR28, c[0x0][0x530] ;  /* 0x0000a600ff1c77ac */ /* 0x000e220008000c00 */
[----:B------:R-:W-:-:S02]  /*95d0*/  UIMAD UR8, UR8, UR21, UR15 ;  /* 0x00000015080872a4 */ /* 0x000fc4000f8e020f */
[----:B----4-:R-:W-:-:S12]  /*95e0*/  ULEA UR17, UR22, UR17, 0x18 ;  /* 0x0000001116117291 */ /* 0x010fd8000f8ec0ff */
.L_x_6250:
[C---:B------:R-:W-:Y:S01]  /*95f0*/  LEA R0, R11.reuse, UR17, 0x3 ;  /* 0x000000110b007c11 */ /* 0x040fe2000f8e18ff */
[C---:B--2-4-:R-:W-:Y:S01]  /*9600*/  IMAD.WIDE.U32 R6, R11.reuse, UR40, RZ ;  /* 0x000000280b067c25 */ /* 0x054fe2000f8e00ff */
[----:B------:R-:W-:Y:S02]  /*9610*/  MOV R2, UR14 ;  /* 0x0000000e00027c02 */ /* 0x000fe40008000f00 */
[----:B------:R-:W-:Y:S01]  /*9620*/  SHF.R.S32.HI R10, RZ, 0x1f, R11 ;  /* 0x0000001fff0a7819 */ /* 0x000fe2000001140b */
[----:B------:R-:W2:Y:S01]  /*9630*/  LDS.64 R12, [R0+0x32b0] ;  /* 0x0032b000000c7984 */ /* 0x000ea20000000a00 */
        /* <DEDUP_REMOVED lines=17> */
[----:B------:R4:W0:Y:S01]  /*9750*/  LDG.E.64 R16, desc[UR24][R8.64] ;  /* 0x0000001808107981 */ /* 0x000822000c1e1b00 */
[----:B------:R-:W-:Y:S01]  /*9760*/  MOV R6, UR12 ;  /* 0x0000000c00067c02 */ /* 0x000fe20008000f00 */
[C---:B-1----:R-:W-:Y:S01]  /*9770*/  IMAD R18, R10.reuse, UR32, RZ ;  /* 0x000000200a127c24 */ /* 0x042fe2000f8e02ff */
[----:B------:R-:W-:Y:S01]  /*9780*/  MOV R5, UR11 ;  /* 0x0000000b00057c02 */ /* 0x000fe20008000f00 */
[----:B---3--:R-:W-:Y:S01]  /*9790*/  IMAD R20, R10, UR42, RZ ;  /* 0x0000002a0a147c24 */ /* 0x008fe2000f8e02ff */
[----:B------:R-:W-:Y:S01]  /*97a0*/  MOV R4, R6 ;  /* 0x0000000600047202 */ /* 0x000fe20000000f00 */
[C---:B------:R-:W-:Y:S01]  /*97b0*/  IMAD R19, R11.reuse, UR33, R18 ;  /* 0x000000210b137c24 */ /* 0x040fe2000f8e0212 */
[----:B------:R-:W-:Y:S01]  /*97c0*/  MOV R7, UR13 ;  /* 0x0000000d00077c02 */ /* 0x000fe20008000f00 */
[----:B------:R-:W-:-:S04]  /*97d0*/  IMAD.WIDE.U32 R6, R11, UR42, RZ ;  /* 0x0000002a0b067c25 */ /* 0x000fc8000f8e00ff */
[----:B------:R-:W-:Y:S01]  /*97e0*/  IMAD.WIDE.U32 R4, R11, UR32, R4 ;  /* 0x000000200b047c25 */ /* 0x000fe2000f8e0004 */
[----:B----4-:R-:W-:-:S03]  /*97f0*/  LEA R8, P1, R6, UR9, 0x3 ;  /* 0x0000000906087c11 */ /* 0x010fc6000f8218ff */
[----:B--2---:R-:W-:Y:S01]  /*9800*/  IMAD R13, R11, UR43, R20 ;  /* 0x0000002b0b0d7c24 */ /* 0x004fe2000f8e0214 */
        /* <DEDUP_REMOVED lines=32> */
.L_x_6249:
[----:B------:R-:W-:Y:S05]  /*9a10*/  EXIT ;  /* 0x000000000000794d */ /* 0x000fea0003800000 */
.L_x_6214:
[----:B------:R-:W-:Y:S01]  /*9a20*/  HFMA2 R198, -RZ, RZ, 0, 5.9604644775390625e-08 ;  /* 0x00000001ffc67431 */ /* 0x000fe200000001ff */
[----:B------:R-:W-:Y:S02]  /*9a30*/  MOV R201, R13 ;  /* 0x0000000d00c97202 */ /* 0x000fe40000000f00 */
[----:B------:R-:W-:Y:S02]  /*9a40*/  MOV R203, RZ ;  /* 0x000000ff00cb7202 */ /* 0x000fe40000000f00 */
[----:B------:R-:W-:-:S07]  /*9a50*/  MOV R2, 0xffffffff ;  /* 0xffffffff00027802 */ /* 0x000fce0000000f00 */
[----:B0--3-5:R-:W-:Y:S05]  /*9a60*/  WARPSYNC.COLLECTIVE R2, `(.L_x_6251) ;  /* 0x0000000002087348 */ /* 0x029fea0003c00000 */
[----:B------:R1:W2:Y:S02]  /*9a70*/  SHFL.UP P6, R196, R201, R198, R203 ;  /* 0x040000c6c9c47389 */ /* 0x0002a400000c00cb */
[----:B0123-5:R-:W-:Y:S05]  /*9a80*/  ENDCOLLECTIVE ;  /* 0x000000000000791b */ /* 0x02ffea0003800000 */
.L_x_6251:
[----:B------:R-:W-:Y:S02]  /*9a90*/  MOV R201, R12 ;  /* 0x0000000c00c97202 */ /* 0x000fe40000000f00 */
[----:B------:R-:W-:-:S07]  /*9aa0*/  MOV R14, R196 ;  /* 0x000000c4000e7202 */ /* 0x000fce0000000f00 */
[----:B------:R-:W-:Y:S05]  /*9ab0*/  WARPSYNC.COLLECTIVE R2, `(.L_x_6252) ;  /* 0x0000000002087348 */ /* 0x000fea0003c00000 */
[----:B------:R0:W1:Y:S02]  /*9ac0*/  SHFL.UP P6, R196, R201, R198, R203 ;  /* 0x040000c6c9c47389 */ /* 0x00006400000c00cb */
[----:B01----:R-:W-:Y:S05]  /*9ad0*/  ENDCOLLECTIVE ;  /* 0x000000000000791b */ /* 0x003fea0003800000 */
.L_x_6252:
[----:B------:R-:W-:Y:S02]  /*9ae0*/  MOV R201, R18 ;  /* 0x0000001200c97202 */ /* 0x000fe40000000f00 */
[----:B------:R-:W-:-:S07]  /*9af0*/  MOV R15, R196 ;  /* 0x000000c4000f7202 */ /* 0x000fce0000000f00 */
[----:B------:R-:W-:Y:S05]  /*9b00*/  WARPSYNC.COLLECTIVE R2, `(.L_x_6253) ;  /* 0x0000000002087348 */ /* 0x000fea0003c00000 */
[----:B------:R0:W1:Y:S02]  /*9b10*/  SHFL.UP P6, R196, R201, R198, R203 ;  /* 0x040000c6c9c47389 */ /* 0x00006400000c00cb */
[----:B01----:R-:W-:Y:S05]  /*9b20*/  ENDCOLLECTIVE ;  /* 0x000000000000791b */ /* 0x003fea0003800000 */
.L_x_6253:
[----:B------:R-:W-:Y:S02]  /*9b30*/  MOV R201, R194 ;  /* 0x000000c200c97202 */ /* 0x000fe40000000f00 */
[----:B------:R-:W-:-:S07]  /*9b40*/  MOV R19, R196 ;  /* 0x000000c400137202 */ /* 0x000fce0000000f00 */
[----:B------:R-:W-:Y:S05]  /*9b50*/  WARPSYNC.COLLECTIVE R2, `(.L_x_6254) ;  /* 0x0000000002087348 */ /* 0x000fea0003c00000 */
[----:B------:R0:W1:Y:S02]  /*9b60*/  SHFL.UP P6, R196, R201, R198, R203 ;  /* 0x040000c6c9c47389 */ /* 0x00006400000c00cb */
[----:B01----:R-:W-:Y:S05]  /*9b70*/  ENDCOLLECTIVE ;  /* 0x000000000000791b */ /* 0x003fea0003800000 */
.L_x_6254:
        /* <DEDUP_REMOVED lines=16> */
.L_x_6255:
[----:B------:R-:W-:Y:S02]  /*9c80*/  MOV R201, R12 ;  /* 0x0000000c00c97202 */ /* 0x000fe40000000f00 */
[----:B------:R-:W-:-:S07]  /*9c90*/  MOV R14, R196 ;  /* 0x000000c4000e7202 */ /* 0x000fce0000000f00 */
[----:B------:R-:W-:Y:S05]  /*9ca0*/  WARPSYNC.COLLECTIVE R2, `(.L_x_6256) ;  /* 0x0000000002087348 */ /* 0x000fea0003c00000 */
[----:B------:R0:W1:Y:S02]  /*9cb0*/  SHFL.UP P6, R196, R201, R198, R203 ;  /* 0x040000c6c9c47389 */ /* 0x00006400000c00cb */
[----:B01----:R-:W-:Y:S05]  /*9cc0*/  ENDCOLLECTIVE ;  /* 0x000000000000791b */ /* 0x003fea0003800000 */
.L_x_6256:
[----:B------:R-:W-:Y:S02]  /*9cd0*/  MOV R201, R18 ;  /* 0x0000001200c97202 */ /* 0x000fe40000000f00 */
[----:B------:R-:W-:-:S07]  /*9ce0*/  MOV R15, R196 ;  /* 0x000000c4000f7202 */ /* 0x000fce0000000f00 */
[----:B------:R-:W-:Y:S05]  /*9cf0*/  WARPSYNC.COLLECTIVE R2, `(.L_x_6257) ;  /* 0x0000000002087348 */ /* 0x000fea0003c00000 */
[----:B------:R0:W1:Y:S02]  /*9d00*/  SHFL.UP P6, R196, R201, R198, R203 ;  /* 0x040000c6c9c47389 */ /* 0x00006400000c00cb */
[----:B01----:R-:W-:Y:S05]  /*9d10*/  ENDCOLLECTIVE ;  /* 0x000000000000791b */ /* 0x003fea0003800000 */
.L_x_6257:
[----:B------:R-:W-:Y:S02]  /*9d20*/  MOV R201, R194 ;  /* 0x000000c200c97202 */ /* 0x000fe40000000f00 */
[----:B------:R-:W-:-:S07]  /*9d30*/  MOV R19, R196 ;  /* 0x000000c400137202 */ /* 0x000fce0000000f00 */
[----:B------:R-:W-:Y:S05]  /*9d40*/  WARPSYNC.COLLECTIVE R2, `(.L_x_6258) ;  /* 0x0000000002087348 */ /* 0x000fea0003c00000 */
[----:B------:R0:W1:Y:S02]  /*9d50*/  SHFL.UP P6, R196, R201, R198, R203 ;  /* 0x040000c6c9c47389 */ /* 0x00006400000c00cb */
[----:B01----:R-:W-:Y:S05]  /*9d60*/  ENDCOLLECTIVE ;  /* 0x000000000000791b */ /* 0x003fea0003800000 */
.L_x_6258:
        /* <DEDUP_REMOVED lines=16> */
.L_x_6259:
[----:B------:R-:W-:Y:S02]  /*9e70*/  MOV R201, R12 ;  /* 0x0000000c00c97202 */ /* 0x000fe40000000f00 */
[----:B------:R-:W-:-:S07]  /*9e80*/  MOV R14, R196 ;  /* 0x000000c4000e7202 */ /* 0x000fce0000000f00 */
[----:B------:R-:W-:Y:S05]  /*9e90*/  WARPSYNC.COLLECTIVE R2, `(.L_x_6260) ;  /* 0x0000000002087348 */ /* 0x000fea0003c00000 */
[----:B------:R0:W1:Y:S02]  /*9ea0*/  SHFL.UP P6, R196, R201, R198, R203 ;  /* 0x040000c6c9c47389 */ /* 0x00006400000c00cb */
[----:B01----:R-:W-:Y:S05]  /*9eb0*/  ENDCOLLECTIVE ;  /* 0x000000000000791b */ /* 0x003fea0003800000 */
.L_x_6260:
[----:B------:R-:W-:Y:S02]  /*9ec0*/  MOV R201, R18 ;  /* 0x0000001200c97202 */ /* 0x000fe40000000f00 */
[----:B------:R-:W-:-:S07]  /*9ed0*/  MOV R15, R196 ;  /* 0x000000c4000f7202 */ /* 0x000fce0000000f00 */
[----:B------:R-:W-:Y:S05]  /*9ee0*/  WARPSYNC.COLLECTIVE R2, `(.L_x_6261) ;  /* 0x0000000002087348 */ /* 0x000fea0003c00000 */
[----:B------:R0:W1:Y:S02]  /*9ef0*/  SHFL.UP P6, R196, R201, R198, R203 ;  /* 0x040000c6c9c47389 */ /* 0x00006400000c00cb */
[----:B01----:R-:W-:Y:S05]  /*9f00*/  ENDCOLLECTIVE ;  /* 0x000000000000791b */ /* 0x003fea0003800000 */
.L_x_6261:
[----:B------:R-:W-:Y:S02]  /*9f10*/  MOV R201, R194 ;  /* 0x000000c200c97202 */ /* 0x000fe40000000f00 */
[----:B------:R-:W-:-:S07]  /*9f20*/  MOV R19, R196 ;  /* 0x000000c400137202 */ /* 0x000fce0000000f00 */
[----:B------:R-:W-:Y:S05]  /*9f30*/  WARPSYNC.COLLECTIVE R2, `(.L_x_6262) ;  /* 0x0000000002087348 */ /* 0x000fea0003c00000 */
[----:B------:R0:W1:Y:S02]  /*9f40*/  SHFL.UP P6, R196, R201, R198, R203 ;  /* 0x040000c6c9c47389 */ /* 0x00006400000c00cb */
[----:B01----:R-:W-:Y:S05]  /*9f50*/  ENDCOLLECTIVE ;  /* 0x000000000000791b */ /* 0x003fea0003800000 */
.L_x_6262:
        /* <DEDUP_REMOVED lines=16> */
.L_x_6263:
[----:B------:R-:W-:Y:S02]  /*a060*/  MOV R201, R12 ;  /* 0x0000000c00c97202 */ /* 0x000fe40000000f00 */
[----:B------:R-:W-:-:S07]  /*a070*/  MOV R14, R196 ;  /* 0x000000c4000e7202 */ /* 0x000fce0000000f00 */
[----:B------:R-:W-:Y:S05]  /*a080*/  WARPSYNC.COLLECTIVE R2, `(.L_x_6264) ;  /* 0x0000000002087348 */ /* 0x000fea0003c00000 */
[----:B------:R0:W1:Y:S02]  /*a090*/  SHFL.UP P6, R196, R201, R198, R203 ;  /* 0x040000c6c9c47389 */ /* 0x00006400000c00cb */
[----:B01----:R-:W-:Y:S05]  /*a0a0*/  ENDCOLLECTIVE ;  /* 0x000000000000791b */ /* 0x003fea0003800000 */
.L_x_6264:
[----:B------:R-:W-:Y:S02]  /*a0b0*/  MOV R201, R18 ;  /* 0x0000001200c97202 */ /* 0x000fe40000000f00 */
[----:B------:R-:W-:-:S07]  /*a0c0*/  MOV R15, R196 ;  /* 0x000000c4000f7202 */ /* 0x000fce0000000f00 */
[----:B------:R-:W-:Y:S05]  /*a0d0*/  WARPSYNC.COLLECTIVE R2, `(.L_x_6265) ;  /* 0x0000000002087348 */ /* 0x000fea0003c00000 */
[----:B------:R0:W1:Y:S02]  /*a0e0*/  SHFL.UP P6, R196, R201, R198, R203 ;  /* 0x040000c6c9c47389 */ /* 0x00006400000c00cb */
[----:B01----:R-:W-:Y:S05]  /*a0f0*/  ENDCOLLECTIVE ;  /* 0x000000000000791b */ /* 0x003fea0003800000 */
.L_x_6265:
[----:B------:R-:W-:Y:S02]  /*a100*/  MOV R201, R194 ;  /* 0x000000c200c97202 */ /* 0x000fe40000000f00 */
[----:B------:R-:W-:-:S07]  /*a110*/  MOV R19, R196 ;  /* 0x000000c400137202 */ /* 0x000fce0000000f00 */
[----:B------:R-:W-:Y:S05]  /*a120*/  WARPSYNC.COLLECTIVE R2, `(.L_x_6266) ;  /* 0x0000000002087348 */ /* 0x000fea0003c00000 */
[----:B------:R0:W1:Y:S02]  /*a130*/  SHFL.UP P6, R196, R201, R198, R203 ;  /* 0x040000c6c9c47389 */ /* 0x00006400000c00cb */
[----:B01----:R-:W-:Y:S05]  /*a140*/  ENDCOLLECTIVE ;  /* 0x000000000000791b */ /* 0x003fea0003800000 */
.L_x_6266:
        /* <DEDUP_REMOVED lines=16> */
.L_x_6267:
[----:B------:R-:W-:Y:S02]  /*a250*/  MOV R201, R12 ;  /* 0x0000000c00c97202 */ /* 0x000fe40000000f00 */
[----:B------:R-:W-:-:S07]  /*a260*/  MOV R14, R196 ;  /* 0x000000c4000e7202 */ /* 0x000fce0000000f00 */
[----:B------:R-:W-:Y:S05]  /*a270*/  WARPSYNC.COLLECTIVE R2, `(.L_x_6268) ;  /* 0x0000000002087348 */ /* 0x000fea0003c00000 */
[----:B------:R0:W1:Y:S02]  /*a280*/  SHFL.UP P6, R196, R201, R198, R203 ;  /* 0x040000c6c9c47389 */ /* 0x00006400000c00cb */
[----:B01----:R-:W-:Y:S05]  /*a290*/  ENDCOLLECTIVE ;  /* 0x000000000000791b */ /* 0x003fea0003800000 */
.L_x_6268:
[----:B------:R-:W-:Y:S02]  /*a2a0*/  MOV R201, R18 ;  /* 0x0000001200c97202 */ /* 0x000fe40000000f00 */
[----:B------:R-:W-:-:S07]  /*a2b0*/  MOV R15, R196 ;  /* 0x000000c4000f7202 */ /* 0x000fce0000000f00 */
[----:B------:R-:W-:Y:S05]  /*a2c0*/  WARPSYNC.COLLECTIVE R2, `(.L_x_6269) ;  /* 0x0000000002087348 */ /* 0x000fea0003c00000 */
[----:B------:R0:W1:Y:S02]  /*a2d0*/  SHFL.UP P6, R196, R201, R198, R203 ;  /* 0x040000c6c9c47389 */ /* 0x00006400000c00cb */
[----:B01----:R-:W-:Y:S05]  /*a2e0*/  ENDCOLLECTIVE ;  /* 0x000000000000791b */ /* 0x003fea0003800000 */
.L_x_6269:
[----:B------:R-:W-:Y:S02]  /*a2f0*/  MOV R201, R194 ;  /* 0x000000c200c97202 */ /* 0x000fe40000000f00 */
[----:B------:R-:W-:-:S07]  /*a300*/  MOV R19, R196 ;  /* 0x000000c400137202 */ /* 0x000fce0000000f00 */
[----:B------:R-:W-:Y:S05]  /*a310*/  WARPSYNC.COLLECTIVE R2, `(.L_x_6270) ;  /* 0x0000000002087348 */ /* 0x000fea0003c00000 */
[----:B------:R0:W1:Y:S02]  /*a320*/  SHFL.UP P6, R196, R201, R198, R203 ;  /* 0x040000c6c9c47389 */ /* 0x00006400000c00cb */
[----:B01----:R-:W-:Y:S05]  /*a330*/  ENDCOLLECTIVE ;  /* 0x000000000000791b */ /* 0x003fea0003800000 */
.L_x_6270:
[----:B------:R-:W-:Y:S01]  /*a340*/  MOV R195, R196 ;  /* 0x000000c400c37202 */ /* 0x000fe20000000f00 */
[----:B------:R-:W-:Y:S06]  /*a350*/  BRA `(.L_x_6271) ;  /* 0xffffff9c00c87947 */ /* 0x000fec000383ffff */
.L_x_6215:
[----:B------:R-:W-:Y:S01]  /*a360*/  HFMA2 R14, -RZ, RZ, 0, 1.847743988037109375e-06 ;  /* 0x0000001fff0e7431 */ /* 0x000fe200000001ff */
[----:B------:R-:W-:Y:S01]  /*a370*/  BSSY B0, `(.L_x_6272) ;  /* 0x0000007000007945 */ /* 0x000fe20003800000 */
[----:B------:R-:W-:Y:S02]  /*a380*/  MOV R19, R13 ;  /* 0x0000000d00137202 */ /* 0x000fe40000000f00 */
[----:B------:R-:W-:Y:S02]  /*a390*/  MOV R15, 0x1f ;  /* 0x0000001f000f7802 */ /* 0x000fe40000000f00 */
[----:B------:R-:W-:-:S07]  /*a3a0*/  MOV R2, 0xffffffff ;  /* 0xffffffff00027802 */ /* 0x000fce0000000f00 */
[----:B---3-5:R-:W-:Y:S05]  /*a3b0*/  WARPSYNC.COLLECTIVE R2, `(.L_x_6273) ;  /* 0x0000000002087348 */ /* 0x028fea0003c00000 */
[----:B------:R0:W1:Y:S02]  /*a3c0*/  SHFL.IDX P2, R224, R19, R14, R15 ;  /* 0x0000000e13e07389 */ /* 0x000064000004000f */
[----:B01-3-5:R-:W-:Y:S05]  /*a3d0*/  ENDCOLLECTIVE ;  /* 0x000000000000791b */ /* 0x02bfea0003800000 */
.L_x_6273:
[----:B------:R-:W-:Y:S05]  /*a3e0*/  BSYNC B0 ;  /* 0x0000000000007941 */ /* 0x000fea0003800000 */
.L_x_6272:
[----:B------:R-:W-:Y:S05]  /*a3f0*/  BRA `(.L_x_6274) ;  /* 0xffffff9c00d47947 */ /* 0x000fea000383ffff */
.L_x_6216:
        /* <DEDUP_REMOVED lines=8> */
.L_x_6276:
[----:B------:R-:W-:Y:S05]  /*a480*/  BSYNC B0 ;  /* 0x0000000000007941 */ /* 0x000fea0003800000 */
.L_x_6275:
[----:B------:R-:W-:Y:S05]  /*a490*/  BRA `(.L_x_6277) ;  /* 0xffffff9c00b47947 */ /* 0x000fea000383ffff */
.L_x_6217:
        /* <DEDUP_REMOVED lines=8> */
.L_x_6279:
[----:B------:R-:W-:Y:S05]  /*a520*/  BSYNC B0 ;  /* 0x0000000000007941 */ /* 0x000fea0003800000 */
.L_x_6278:
[----:B------:R-:W-:Y:S05]  /*a530*/  BRA `(.L_x_6280) ;  /* 0xffffff9c00947947 */ /* 0x000fea000383ffff */
.L_x_6218:
        /* <DEDUP_REMOVED lines=8> */
.L_x_6282:
[----:B------:R-:W-:Y:S05]  /*a5c0*/  BSYNC B0 ;  /* 0x0000000000007941 */ /* 0x000fea0003800000 */
.L_x_6281:
[----:B------:R-:W-:Y:S05]  /*a5d0*/  BRA `(.L_x_6283) ;  /* 0xffffff9c00747947 */ /* 0x000fea000383ffff */
.L_x_6219:
[----:B------:R-:W-:Y:S01]  /*a5e0*/  HFMA2 R198, -RZ, RZ, 0, 5.9604644775390625e-08 ;  /* 0x00000001ffc67431 */ /* 0x000fe200000001ff */
[----:B------:R-:W-:Y:S01]  /*a5f0*/  BSSY B0, `(.L_x_6284) ;  /* 0x0000007000007945 */ /* 0x000fe20003800000 */
[----:B------:R-:W-:Y:S02]  /*a600*/  MOV R201, R13 ;  /* 0x0000000d00c97202 */ /* 0x000fe40000000f00 */
[----:B------:R-:W-:Y:S02]  /*a610*/  MOV R203, RZ ;  /* 0x000000ff00cb7202 */ /* 0x000fe40000000f00 */
[----:B------:R-:W-:-:S07]  /*a620*/  MOV R2, 0xffffffff ;  /* 0xffffffff00027802 */ /* 0x000fce0000000f00 */
[----:B---3-5:R-:W-:Y:S05]  /*a630*/  WARPSYNC.COLLECTIVE R2, `(.L_x_6285) ;  /* 0x0000000002087348 */ /* 0x028fea0003c00000 */
[----:B------:R0:W1:Y:S02]  /*a640*/  SHFL.UP P6, R196, R201, R198, R203 ;  /* 0x040000c6c9c47389 */ /* 0x00006400000c00cb */
[----:B01-3-5:R-:W-:Y:S05]  /*a650*/  ENDCOLLECTIVE ;  /* 0x000000000000791b */ /* 0x02bfea0003800000 */
.L_x_6285:
[----:B------:R-:W-:Y:S05]  /*a660*/  BSYNC B0 ;  /* 0x0000000000007941 */ /* 0x000fea0003800000 */
.L_x_6284:
        /* <DEDUP_REMOVED lines=10> */
.L_x_6286:
[----:B------:R-:W-:Y:S02]  /*a710*/  MOV R15, 0x1f ;  /* 0x0000001f000f7802 */ /* 0x000fe40000000f00 */
[----:B------:R-:W-:Y:S02]  /*a720*/  MOV R201, R18 ;  /* 0x0000001200c97202 */ /* 0x000fe40000000f00 */
[----:B------:R-:W-:-:S07]  /*a730*/  MOV R195, R196 ;  /* 0x000000c400c37202 */ /* 0x000fce0000000f00 */
[----:B------:R-:W-:Y:S05]  /*a740*/  WARPSYNC.COLLECTIVE R2, `(.L_x_6287) ;  /* 0x0000000002087348 */ /* 0x000fea0003c00000 */
[----:B------:R0:W1:Y:S02]  /*a750*/  SHFL.UP P6, R196, R201, R198, R203 ;  /* 0x040000c6c9c47389 */ /* 0x00006400000c00cb */
[----:B01----:R-:W-:Y:S05]  /*a760*/  ENDCOLLECTIVE ;  /* 0x000000000000791b */ /* 0x003fea0003800000 */
.L_x_6287:
[----:B------:R-:W-:Y:S02]  /*a770*/  MOV R201, R194 ;  /* 0x000000c200c97202 */ /* 0x000fe40000000f00 */
[----:B------:R-:W-:-:S07]  /*a780*/  MOV R18, R196 ;  /* 0x000000c400127202 */ /* 0x000fce0000000f00 */
[----:B------:R-:W-:Y:S05]  /*a790*/  WARPSYNC.COLLECTIVE R2, `(.L_x_6288) ;  /* 0x0000000002087348 */ /* 0x000fea0003c00000 */
[----:B------:R0:W1:Y:S02]  /*a7a0*/  SHFL.UP P6, R196, R201, R198, R203 ;  /* 0x040000c6c9c47389 */ /* 0x00006400000c00cb */
[----:B01----:R-:W-:Y:S05]  /*a7b0*/  ENDCOLLECTIVE ;  /* 0x000000000000791b */ /* 0x003fea0003800000 */
.L_x_6288:
[----:B------:R-:W-:Y:S05]  /*a7c0*/  WARPSYNC.COLLECTIVE R2, `(.L_x_6289) ;  /* 0x0000000002087348 */ /* 0x000fea0003c00000 */
[----:B------:R0:W1:Y:S02]  /*a7d0*/  SHFL.IDX P2, R224, R19, R14, R15 ;  /* 0x0000000e13e07389 */ /* 0x000064000004000f */
[----:B01----:R-:W-:Y:S05]  /*a7e0*/  ENDCOLLECTIVE ;  /* 0x000000000000791b */ /* 0x003fea0003800000 */
.L_x_6289:
[----:B------:R-:W-:Y:S02]  /*a7f0*/  MOV R19, R5 ;  /* 0x0000000500137202 */ /* 0x000fe40000000f00 */
[----:B------:R-:W-:Y:S02]  /*a800*/  MOV R194, R196 ;  /* 0x000000c400c27202 */ /* 0x000fe40000000f00 */
[----:B------:R-:W-:-:S07]  /*a810*/  MOV R4, R224 ;  /* 0x000000e000047202 */ /* 0x000fce0000000f00 */
[----:B------:R-:W-:Y:S05]  /*a820*/  WARPSYNC.COLLECTIVE R2, `(.L_x_6290) ;  /* 0x0000000002087348 */ /* 0x000fea0003c00000 */
[----:B------:R0:W1:Y:S02]  /*a830*/  SHFL.IDX P2, R224, R19, R14, R15 ;  /* 0x0000000e13e07389 */ /* 0x000064000004000f */
[----:B01----:R-:W-:Y:S05]  /*a840*/  ENDCOLLECTIVE ;  /* 0x000000000000791b */ /* 0x003fea0003800000 */
.L_x_6290:
[----:B------:R-:W-:Y:S02]  /*a850*/  MOV R19, R6 ;  /* 0x0000000600137202 */ /* 0x000fe40000000f00 */
[----:B------:R-:W-:-:S07]  /*a860*/  MOV R196, R224 ;  /* 0x000000e000c47202 */ /* 0x000fce0000000f00 */
[----:B------:R-:W-:Y:S05]  /*a870*/  WARPSYNC.COLLECTIVE R2, `(.L_x_6291) ;  /* 0x0000000002087348 */ /* 0x000fea0003c00000 */
[----:B------:R0:W1:Y:S02]  /*a880*/  SHFL.IDX P2, R224, R19, R14, R15 ;  /* 0x0000000e13e07389 */ /* 0x000064000004000f */
[----:B01----:R-:W-:Y:S05]  /*a890*/  ENDCOLLECTIVE ;  /* 0x000000000000791b */ /* 0x003fea0003800000 */
.L_x_6291:
[----:B------:R-:W-:Y:S02]  /*a8a0*/  MOV R19, R7 ;  /* 0x0000000700137202 */ /* 0x000fe40000000f00 */
[----:B------:R-:W-:-:S07]  /*a8b0*/  MOV R6, R224 ;  /* 0x000000e000067202 */ /* 0x000fce0000000f00 */
[----:B------:R-:W-:Y:S05]  /*a8c0*/  WARPSYNC.COLLECTIVE R2, `(.L_x_6292) ;  /* 0x0000000002087348 */ /* 0x000fea0003c00000 */
[----:B------:R0:W1:Y:S02]  /*a8d0*/  SHFL.IDX P2, R224, R19, R14, R15 ;  /* 0x0000000e13e07389 */ /* 0x000064000004000f */
[----:B01----:R-:W-:Y:S05]  /*a8e0*/  ENDCOLLECTIVE ;  /* 0x000000000000791b */ /* 0x003fea0003800000 */
.L_x_6292:
[----:B------:R-:W-:Y:S01]  /*a8f0*/  MOV R7, R224 ;  /* 0x000000e000077202 */ /* 0x000fe20000000f00 */
[----:B------:R-:W-:Y:S06]  /*a900*/  BRA `(.L_x_6293) ;  /* 0xffffff9800d07947 */ /* 0x000fec000383ffff */
.L_x_6221:
[----:B------:R-:W-:Y:S01]  /*a910*/  HFMA2 R234, -RZ, RZ, 0, 5.9604644775390625e-08 ;  /* 0x00000001ffea7431 */ /* 0x000fe200000001ff */
[----:B------:R-:W-:Y:S02]  /*a920*/  MOV R237, R17 ;  /* 0x0000001100ed7202 */ /* 0x000fe40000000f00 */
[----:B------:R-:W-:Y:S02]  /*a930*/  MOV R239, 0x1f ;  /* 0x0000001f00ef7802 */ /* 0x000fe40000000f00 */
[----:B------:R-:W-:-:S07]  /*a940*/  MOV R2, 0xffffffff ;  /* 0xffffffff00027802 */ /* 0x000fce0000000f00 */
[----:B-1----:R-:W-:Y:S05]  /*a950*/  WARPSYNC.COLLECTIVE R2, `(.L_x_6294) ;  /* 0x0000000002087348 */ /* 0x002fea0003c00000 */
[----:B------:R0:W2:Y:S02]  /*a960*/  SHFL.DOWN P0, R19, R237, R234, R239 ;  /* 0x080000eaed137389 */ /* 0x0000a400000000ef */
[----:B012---:R-:W-:Y:S05]  /*a970*/  ENDCOLLECTIVE ;  /* 0x000000000000791b */ /* 0x007fea0003800000 */
.L_x_6294:
[----:B------:R-:W-:Y:S02]  /*a980*/  MOV R237, R16 ;  /* 0x0000001000ed7202 */ /* 0x000fe40000000f00 */
[----:B------:R-:W-:-:S07]  /*a990*/  MOV R14, R19 ;  /* 0x00000013000e7202 */ /* 0x000fce0000000f00 */
[----:B------:R-:W-:Y:S05]  /*a9a0*/  WARPSYNC.COLLECTIVE R2, `(.L_x_6295) ;  /* 0x0000000002087348 */ /* 0x000fea0003c00000 */
[----:B------:R0:W1:Y:S02]  /*a9b0*/  SHFL.DOWN P0, R19, R237, R234, R239 ;  /* 0x080000eaed137389 */ /* 0x00006400000000ef */
[----:B01----:R-:W-:Y:S05]  /*a9c0*/  ENDCOLLECTIVE ;  /* 0x000000000000791b */ /* 0x003fea0003800000 */
.L_x_6295:
[----:B------:R-:W-:Y:S02]  /*a9d0*/  MOV R237, R13 ;  /* 0x0000000d00ed7202 */ /* 0x000fe40000000f00 */
[----:B------:R-:W-:-:S07]  /*a9e0*/  MOV R15, R19 ;  /* 0x00000013000f7202 */ /* 0x000fce0000000f00 */
[----:B------:R-:W-:Y:S05]  /*a9f0*/  WARPSYNC.COLLECTIVE R2, `(.L_x_6296) ;  /* 0x0000000002087348 */ /* 0x000fea0003c00000 */
[----:B------:R0:W1:Y:S02]  /*aa00*/  SHFL.DOWN P0, R19, R237, R234, R239 ;  /* 0x080000eaed137389 */ /* 0x00006400000000ef */
[----:B01----:R-:W-:Y:S05]  /*aa10*/  ENDCOLLECTIVE ;  /* 0x000000000000791b */ /* 0x003fea0003800000 */
.L_x_6296:
[----:B------:R-:W-:Y:S02]  /*aa20*/  MOV R237, R12 ;  /* 0x0000000c00ed7202 */ /* 0x000fe40000000f00 */
[----:B------:R-:W-:-:S07]  /*aa30*/  MOV R18, R19 ;  /* 0x0000001300127202 */ /* 0x000fce0000000f00 */
[----:B------:R-:W-:Y:S05]  /*aa40*/  WARPSYNC.COLLECTIVE R2, `(.L_x_6297) ;  /* 0x0000000002087348 */ /* 0x000fea0003c00000 */
[----:B------:R0:W1:Y:S02]  /*aa50*/  SHFL.DOWN P0, R19, R237, R234, R239 ;  /* 0x080000eaed137389 */ /* 0x00006400000000ef */
[----:B01----:R-:W-:Y:S05]  /*aa60*/  ENDCOLLECTIVE ;  /* 0x000000000000791b */ /* 0x003fea0003800000 */
.L_x_6297:
[----:B------:R-:W-:Y:S05]  /*aa70*/  BRA `(.L_x_6298) ;  /* 0xffffffac00307947 */ /* 0x000fea000383ffff */
.L_x_6224:
        /* <DEDUP_REMOVED lines=8> */
.L_x_6300:
[----:B------:R-:W-:Y:S05]  /*ab00*/  BSYNC B0 ;  /* 0x0000000000007941 */ /* 0x000fea0003800000 */
.L_x_6299:
        /* <DEDUP_REMOVED lines=8> */
.L_x_6301:
[----:B------:R-:W-:Y:S02]  /*ab90*/  MOV R237, R13 ;  /* 0x0000000d00ed7202 */ /* 0x000fe40000000f00 */
[----:B------:R-:W-:-:S07]  /*aba0*/  MOV R15, R19 ;  /* 0x00000013000f7202 */ /* 0x000fce0000000f00 */
[----:B------:R-:W-:Y:S05]  /*abb0*/  WARPSYNC.COLLECTIVE R2, `(.L_x_6302) ;  /* 0x0000000002087348 */ /* 0x000fea0003c00000 */
[----:B------:R0:W1:Y:S02]  /*abc0*/  SHFL.DOWN P0, R19, R237, R234, R239 ;  /* 0x080000eaed137389 */ /* 0x00006400000000ef */
[----:B01----:R-:W-:Y:S05]  /*abd0*/  ENDCOLLECTIVE ;  /* 0x000000000000791b */ /* 0x003fea0003800000 */
.L_x_6302:
[----:B------:R-:W-:Y:S02]  /*abe0*/  MOV R237, R12 ;  /* 0x0000000c00ed7202 */ /* 0x000fe40000000f00 */
[----:B------:R-:W-:-:S07]  /*abf0*/  MOV R18, R19 ;  /* 0x0000001300127202 */ /* 0x000fce0000000f00 */
[----:B------:R-:W-:Y:S05]  /*ac00*/  WARPSYNC.COLLECTIVE R2, `(.L_x_6303) ;  /* 0x0000000002087348 */ /* 0x000fea0003c00000 */
[----:B------:R0:W1:Y:S02]  /*ac10*/  SHFL.DOWN P0, R19, R237, R234, R239 ;  /* 0x080000eaed137389 */ /* 0x00006400000000ef */
[----:B01----:R-:W-:Y:S05]  /*ac20*/  ENDCOLLECTIVE ;  /* 0x000000000000791b */ /* 0x003fea0003800000 */
.L_x_6303:
[----:B------:R-:W-:Y:S05]  /*ac30*/  BRA `(.L_x_6304) ;  /* 0xffffffac00107947 */ /* 0x000fea000383ffff */
.L_x_6227:
        /* <DEDUP_REMOVED lines=8> */
.L_x_6306:
[----:B------:R-:W-:Y:S05]  /*acc0*/  BSYNC B0 ;  /* 0x0000000000007941 */ /* 0x000fea0003800000 */
.L_x_6305:
        /* <DEDUP_REMOVED lines=8> */
.L_x_6307:
[----:B------:R-:W-:Y:S02]  /*ad50*/  MOV R237, R13 ;  /* 0x0000000d00ed7202 */ /* 0x000fe40000000f00 */
[----:B------:R-:W-:-:S07]  /*ad60*/  MOV R15, R19 ;  /* 0x00000013000f7202 */ /* 0x000fce0000000f00 */
[----:B------:R-:W-:Y:S05]  /*ad70*/  WARPSYNC.COLLECTIVE R2, `(.L_x_6308) ;  /* 0x0000000002087348 */ /* 0x000fea0003c00000 */
[----:B------:R0:W1:Y:S02]  /*ad80*/  SHFL.DOWN P0, R19, R237, R234, R239 ;  /* 0x080000eaed137389 */ /* 0x00006400000000ef */
[----:B01----:R-:W-:Y:S05]  /*ad90*/  ENDCOLLECTIVE ;  /* 0x000000000000791b */ /* 0x003fea0003800000 */
.L_x_6308:
[----:B------:R-:W-:Y:S02]  /*ada0*/  MOV R237, R12 ;  /* 0x0000000c00ed7202 */ /* 0x000fe40000000f00 */
[----:B------:R-:W-:-:S07]  /*adb0*/  MOV R18, R19 ;  /* 0x0000001300127202 */ /* 0x000fce0000000f00 */
[----:B------:R-:W-:Y:S05]  /*adc0*/  WARPSYNC.COLLECTIVE R2, `(.L_x_6309) ;  /* 0x0000000002087348 */ /* 0x000fea0003c00000 */
[----:B------:R0:W1:Y:S02]  /*add0*/  SHFL.DOWN P0, R19, R237, R234, R239 ;  /* 0x080000eaed137389 */ /* 0x00006400000000ef */
[----:B01----:R-:W-:Y:S05]  /*ade0*/  ENDCOLLECTIVE ;  /* 0x000000000000791b */ /* 0x003fea0003800000 */
.L_x_6309:
[----:B------:R-:W-:Y:S05]  /*adf0*/  BRA `(.L_x_6310) ;  /* 0xffffffa800f07947 */ /* 0x000fea000383ffff */
.L_x_6230:
        /* <DEDUP_REMOVED lines=8> */
.L_x_6312:
[----:B------:R-:W-:Y:S05]  /*ae80*/  BSYNC B0 ;  /* 0x0000000000007941 */ /* 0x000fea0003800000 */
.L_x_6311:
        /* <DEDUP_REMOVED lines=8> */
.L_x_6313:
[----:B------:R-:W-:Y:S02]  /*af10*/  MOV R237, R13 ;  /* 0x0000000d00ed7202 */ /* 0x000fe40000000f00 */
[----:B------:R-:W-:-:S07]  /*af20*/  MOV R15, R19 ;  /* 0x00000013000f7202 */ /* 0x000fce0000000f00 */
[----:B------:R-:W-:Y:S05]  /*af30*/  WARPSYNC.COLLECTIVE R2, `(.L_x_6314) ;  /* 0x0000000002087348 */ /* 0x000fea0003c00000 */
[----:B------:R0:W1:Y:S02]  /*af40*/  SHFL.DOWN P0, R19, R237, R234, R239 ;  /* 0x080000eaed137389 */ /* 0x00006400000000ef */
[----:B01----:R-:W-:Y:S05]  /*af50*/  ENDCOLLECTIVE ;  /* 0x000000000000791b */ /* 0x003fea0003800000 */
.L_x_6314:
[----:B------:R-:W-:Y:S02]  /*af60*/  MOV R237, R12 ;  /* 0x0000000c00ed7202 */ /* 0x000fe40000000f00 */
[----:B------:R-:W-:-:S07]  /*af70*/  MOV R18, R19 ;  /* 0x0000001300127202 */ /* 0x000fce0000000f00 */
[----:B------:R-:W-:Y:S05]  /*af80*/  WARPSYNC.COLLECTIVE R2, `(.L_x_6315) ;  /* 0x0000000002087348 */ /* 0x000fea0003c00000 */
[----:B------:R0:W1:Y:S02]  /*af90*/  SHFL.DOWN P0, R19, R237, R234, R239 ;  /* 0x080000eaed137389 */ /* 0x00006400000000ef */
[----:B01----:R-:W-:Y:S05]  /*afa0*/  ENDCOLLECTIVE ;  /* 0x000000000000791b */ /* 0x003fea0003800000 */
.L_x_6315:
[----:B------:R-:W-:Y:S05]  /*afb0*/  BRA `(.L_x_6316) ;  /* 0xffffffa800d07947 */ /* 0x000fea000383ffff */
.L_x_6233:
        /* <DEDUP_REMOVED lines=8> */
.L_x_6318:
[----:B------:R-:W-:Y:S05]  /*b040*/  BSYNC B0 ;  /* 0x0000000000007941 */ /* 0x000fea0003800000 */
.L_x_6317:
        /* <DEDUP_REMOVED lines=8> */
.L_x_6319:
[----:B------:R-:W-:Y:S02]  /*b0d0*/  MOV R237, R13 ;  /* 0x0000000d00ed7202 */ /* 0x000fe40000000f00 */
[----:B------:R-:W-:-:S07]  /*b0e0*/  MOV R15, R19 ;  /* 0x00000013000f7202 */ /* 0x000fce0000000f00 */
[----:B------:R-:W-:Y:S05]  /*b0f0*/  WARPSYNC.COLLECTIVE R2, `(.L_x_6320) ;  /* 0x0000000002087348 */ /* 0x000fea0003c00000 */
[----:B------:R0:W1:Y:S02]  /*b100*/  SHFL.DOWN P0, R19, R237, R234, R239 ;  /* 0x080000eaed137389 */ /* 0x00006400000000ef */
[----:B01----:R-:W-:Y:S05]  /*b110*/  ENDCOLLECTIVE ;  /* 0x000000000000791b */ /* 0x003fea0003800000 */
.L_x_6320:
[----:B------:R-:W-:Y:S02]  /*b120*/  MOV R237, R12 ;  /* 0x0000000c00ed7202 */ /* 0x000fe40000000f00 */
[----:B------:R-:W-:-:S07]  /*b130*/  MOV R18, R19 ;  /* 0x0000001300127202 */ /* 0x000fce0000000f00 */
[----:B------:R-:W-:Y:S05]  /*b140*/  WARPSYNC.COLLECTIVE R2, `(.L_x_6321) ;  /* 0x0000000002087348 */ /* 0x000fea0003c00000 */
[----:B------:R0:W1:Y:S02]  /*b150*/  SHFL.DOWN P0, R19, R237, R234, R239 ;  /* 0x080000eaed137389 */ /* 0x00006400000000ef */
[----:B01----:R-:W-:Y:S05]  /*b160*/  ENDCOLLECTIVE ;  /* 0x000000000000791b */ /* 0x003fea0003800000 */
.L_x_6321:
[----:B------:R-:W-:Y:S05]  /*b170*/  BRA `(.L_x_6322) ;  /* 0xffffffa800b07947 */ /* 0x000fea000383ffff */
.L_x_6236:
[----:B-1----:R-:W-:Y:S01]  /*b180*/  HFMA2 R14, -RZ, RZ, 0, 0 ;  /* 0x00000000ff0e7431 */ /* 0x002fe200000001ff */
[----:B------:R-:W-:Y:S01]  /*b190*/  BSSY B0, `(.L_x_6323) ;  /* 0x0000007000007945 */ /* 0x000fe20003800000 */
[----:B0-----:R-:W-:Y:S02]  /*b1a0*/  MOV R19, R17 ;  /* 0x0000001100137202 */ /* 0x001fe40000000f00 */
[----:B------:R-:W-:Y:S02]  /*b1b0*/  MOV R15, 0x1f ;  /* 0x0000001f000f7802 */ /* 0x000fe40000000f00 */
[----:B------:R-:W-:-:S07]  /*b1c0*/  MOV R2, 0xffffffff ;  /* 0xffffffff00027802 */ /* 0x000fce0000000f00 */
[----:B--234-:R-:W-:Y:S05]  /*b1d0*/  WARPSYNC.COLLECTIVE R2, `(.L_x_6324) ;  /* 0x0000000002087348 */ /* 0x01cfea0003c00000 */
[----:B------:R0:W1:Y:S02]  /*b1e0*/  SHFL.IDX P2, R224, R19, R14, R15 ;  /* 0x0000000e13e07389 */ /* 0x000064000004000f */
[----:B01234-:R-:W-:Y:S05]  /*b1f0*/  ENDCOLLECTIVE ;  /* 0x000000000000791b */ /* 0x01ffea0003800000 */
.L_x_6324:
[----:B------:R-:W-:Y:S05]  /*b200*/  BSYNC B0 ;  /* 0x0000000000007941 */ /* 0x000fea0003800000 */
.L_x_6323:
        /* <DEDUP_REMOVED lines=9> */
.L_x_6325:
[----:B------:R-:W-:Y:S02]  /*b2a0*/  MOV R239, 0x1f ;  /* 0x0000001f00ef7802 */ /* 0x000fe40000000f00 */
[----:B------:R-:W-:Y:S02]  /*b2b0*/  MOV R19, R13 ;  /* 0x0000000d00137202 */ /* 0x000fe40000000f00 */
[----:B------:R-:W-:-:S07]  /*b2c0*/  MOV R226, R224 ;  /* 0x000000e000e27202 */ /* 0x000fce0000000f00 */
[----:B------:R-:W-:Y:S05]  /*b2d0*/  WARPSYNC.COLLECTIVE R2, `(.L_x_6326) ;  /* 0x0000000002087348 */ /* 0x000fea0003c00000 */
[----:B------:R0:W1:Y:S02]  /*b2e0*/  SHFL.IDX P2, R224, R19, R14, R15 ;  /* 0x0000000e13e07389 */ /* 0x000064000004000f */
[----:B01----:R-:W-:Y:S05]  /*b2f0*/  ENDCOLLECTIVE ;  /* 0x000000000000791b */ /* 0x003fea0003800000 */
.L_x_6326:
[-C--:B------:R-:W-:Y:S01]  /*b300*/  FMUL.FTZ R229, R7, R226.reuse ;  /* 0x000000e207e57220 */ /* 0x080fe20000410000 */
[CC--:B------:R-:W-:Y:S01]  /*b310*/  FMUL.FTZ R231, R5.reuse, R226.reuse ;  /* 0x000000e205e77220 */ /* 0x0c0fe20000410000 */
[-C--:B------:R-:W-:Y:S01]  /*b320*/  FMUL.FTZ R228, R4, R226.reuse ;  /* 0x000000e204e47220 */ /* 0x080fe20000410000 */
[C---:B------:R-:W-:Y:S01]  /*b330*/  FMUL.FTZ R18, R6.reuse, R226 ;  /* 0x000000e206127220 */ /* 0x040fe20000410000 */
[-C--:B------:R-:W-:Y:S01]  /*b340*/  FFMA.FTZ R229, R6, R233.reuse, -R229 ;  /* 0x000000e906e57223 */ /* 0x080fe200000108e5 */
[-C--:B------:R-:W-:Y:S01]  /*b350*/  FFMA.FTZ R226, R4, R233.reuse, -R231 ;  /* 0x000000e904e27223 */ /* 0x080fe200000108e7 */
[-C--:B------:R-:W-:Y:S01]  /*b360*/  FFMA.FTZ R228, R5, R233.reuse, R228 ;  /* 0x000000e905e47223 */ /* 0x080fe200000100e4 */
[----:B------:R-:W-:Y:S01]  /*b370*/  FFMA.FTZ R233, R7, R233, R18 ;  /* 0x000000e907e97223 */ /* 0x000fe20000010012 */
[----:B------:R-:W-:Y:S01]  /*b380*/  MOV R19, R12 ;  /* 0x0000000c00137202 */ /* 0x000fe20000000f00 */
[----:B------:R-:W-:-:S07]  /*b390*/  FADD.FTZ R229, R224, R229 ;  /* 0x000000e5e0e57221 */ /* 0x000fce0000010000 */
[----:B------:R-:W-:Y:S05]  /*b3a0*/  WARPSYNC.COLLECTIVE R2, `(.L_x_6327) ;  /* 0x0000000002087348 */ /* 0x000fea0003c00000 */
[----:B------:R0:W1:Y:S02]  /*b3b0*/  SHFL.IDX P2, R224, R19, R14, R15 ;  /* 0x0000000e13e07389 */ /* 0x000064000004000f */
[----:B01----:R-:W-:Y:S05]  /*b3c0*/  ENDCOLLECTIVE ;  /* 0x000000000000791b */ /* 0x003fea0003800000 */
.L_x_6327:
[----:B------:R-:W-:-:S05]  /*b3d0*/  MOV R234, R224 ;  /* 0x000000e000ea7202 */ /* 0x000fca0000000f00 */
[----:B------:R-:W-:Y:S01]  /*b3e0*/  FADD.FTZ R233, R234, R233 ;  /* 0x000000e9eae97221 */ /* 0x000fe20000010000 */
[----:B------:R-:W-:-:S07]  /*b3f0*/  HFMA2 R234, -RZ, RZ, 0, 5.9604644775390625e-08 ;  /* 0x00000001ffea7431 */ /* 0x000fce00000001ff */
[----:B------:R-:W-:Y:S05]  /*b400*/  WARPSYNC.COLLECTIVE R2, `(.L_x_6328) ;  /* 0x0000000002087348 */ /* 0x000fea0003c00000 */
[----:B------:R0:W1:Y:S02]  /*b410*/  SHFL.DOWN P0, R19, R237, R234, R239 ;  /* 0x080000eaed137389 */ /* 0x00006400000000ef */
[----:B01----:R-:W-:Y:S05]  /*b420*/  ENDCOLLECTIVE ;  /* 0x000000000000791b */ /* 0x003fea0003800000 */
.L_x_6328:
[----:B------:R-:W-:Y:S02]  /*b430*/  MOV R237, R16 ;  /* 0x0000001000ed7202 */ /* 0x000fe40000000f00 */
[----:B------:R-:W-:-:S07]  /*b440*/  MOV R18, R19 ;  /* 0x0000001300127202 */ /* 0x000fce0000000f00 */
[----:B------:R-:W-:Y:S05]  /*b450*/  WARPSYNC.COLLECTIVE R2, `(.L_x_6329) ;  /* 0x0000000002087348 */ /* 0x000fea0003c00000 */
[----:B------:R0:W1:Y:S02]  /*b460*/  SHFL.DOWN P0, R19, R237, R234, R239 ;  /* 0x080000eaed137389 */ /* 0x00006400000000ef */
[----:B01----:R-:W-:Y:S05]  /*b470*/  ENDCOLLECTIVE ;  /* 0x000000000000791b */ /* 0x003fea0003800000 */
.L_x_6329:
[----:B------:R-:W-:Y:S02]  /*b480*/  MOV R237, R13 ;  /* 0x0000000d00ed7202 */ /* 0x000fe40000000f00 */
[----:B------:R-:W-:-:S07]  /*b490*/  MOV R230, R19 ;  /* 0x0000001300e67202 */ /* 0x000fce0000000f00 */
[----:B------:R-:W-:Y:S05]  /*b4a0*/  WARPSYNC.COLLECTIVE R2, `(.L_x_6330) ;  /* 0x0000000002087348 */ /* 0x000fea0003c00000 */
[----:B------:R0:W1:Y:S02]  /*b4b0*/  SHFL.DOWN P0, R19, R237, R234, R239 ;  /* 0x080000eaed137389 */ /* 0x00006400000000ef */
[----:B01----:R-:W-:Y:S05]  /*b4c0*/  ENDCOLLECTIVE ;  /* 0x000000000000791b */ /* 0x003fea0003800000 */
.L_x_6330:
[----:B------:R-:W-:Y:S02]  /*b4d0*/  MOV R237, R12 ;  /* 0x0000000c00ed7202 */ /* 0x000fe40000000f00 */
[----:B------:R-:W-:-:S07]  /*b4e0*/  MOV R231, R19 ;  /* 0x0000001300e77202 */ /* 0x000fce0000000f00 */
[----:B------:R-:W-:Y:S05]  /*b4f0*/  WARPSYNC.COLLECTIVE R2, `(.L_x_6331) ;  /* 0x0000000002087348 */ /* 0x000fea0003c00000 */
[----:B------:R0:W1:Y:S02]  /*b500*/  SHFL.DOWN P0, R19, R237, R234, R239 ;  /* 0x080000eaed137389 */ /* 0x00006400000000ef */
[----:B01----:R-:W-:Y:S05]  /*b510*/  ENDCOLLECTIVE ;  /* 0x000000000000791b */ /* 0x003fea0003800000 */
.L_x_6331:
[----:B------:R-:W-:Y:S02]  /*b520*/  MOV R232, R19 ;  /* 0x0000001300e87202 */ /* 0x000fe40000000f00 */
[----:B------:R-:W-:-:S07]  /*b530*/  MOV R19, R4 ;  /* 0x0000000400137202 */ /* 0x000fce0000000f00 */
[----:B------:R-:W-:Y:S05]  /*b540*/  WARPSYNC.COLLECTIVE R2, `(.L_x_6332) ;  /* 0x0000000002087348 */ /* 0x000fea0003c00000 */
[----:B------:R0:W1:Y:S02]  /*b550*/  SHFL.IDX P2, R224, R19, R14, R15 ;  /* 0x0000000e13e07389 */ /* 0x000064000004000f */
[----:B01----:R-:W-:Y:S05]  /*b560*/  ENDCOLLECTIVE ;  /* 0x000000000000791b */ /* 0x003fea0003800000 */
.L_x_6332:
[----:B------:R-:W-:Y:S02]  /*b570*/  MOV R19, R5 ;  /* 0x0000000500137202 */ /* 0x000fe40000000f00 */
[----:B------:R-:W-:-:S07]  /*b580*/  MOV R235, R224 ;  /* 0x000000e000eb7202 */ /* 0x000fce0000000f00 */
[----:B------:R-:W-:Y:S05]  /*b590*/  WARPSYNC.COLLECTIVE R2, `(.L_x_6333) ;  /* 0x0000000002087348 */ /* 0x000fea0003c00000 */
[----:B------:R0:W1:Y:S02]  /*b5a0*/  SHFL.IDX P2, R224, R19, R14, R15 ;  /* 0x0000000e13e07389 */ /* 0x000064000004000f */
[----:B01----:R-:W-:Y:S05]  /*b5b0*/  ENDCOLLECTIVE ;  /* 0x000000000000791b */ /* 0x003fea0003800000 */
.L_x_6333:
[----:B------:R-:W-:Y:S02]  /*b5c0*/  MOV R12, R235 ;  /* 0x000000eb000c7202 */ /* 0x000fe40000000f00 */
[----:B------:R-:W-:Y:S02]  /*b5d0*/  MOV R19, R6 ;  /* 0x0000000600137202 */ /* 0x000fe40000000f00 */
[----:B------:R-:W-:-:S07]  /*b5e0*/  MOV R236, R224 ;  /* 0x000000e000ec7202 */ /* 0x000fce0000000f00 */
[----:B------:R-:W-:Y:S05]  /*b5f0*/  WARPSYNC.COLLECTIVE R2, `(.L_x_6334) ;  /* 0x0000000002087348 */ /* 0x000fea0003c00000 */
[----:B------:R0:W1:Y:S02]  /*b600*/  SHFL.IDX P2, R224, R19, R14, R15 ;  /* 0x0000000e13e07389 */ /* 0x000064000004000f */
[----:B01----:R-:W-:Y:S05]  /*b610*/  ENDCOLLECTIVE ;  /* 0x000000000000791b */ /* 0x003fea0003800000 */
.L_x_6334:
[----:B------:R-:W-:Y:S02]  /*b620*/  MOV R13, R236 ;  /* 0x000000ec000d7202 */ /* 0x000fe40000000f00 */
[----:B------:R-:W-:Y:S02]  /*b630*/  MOV R19, R7 ;  /* 0x0000000700137202 */ /* 0x000fe40000000f00 */
[----:B------:R-:W-:-:S07]  /*b640*/  MOV R237, R224 ;  /* 0x000000e000ed7202 */ /* 0x000fce0000000f00 */
[----:B------:R-:W-:Y:S05]  /*b650*/  WARPSYNC.COLLECTIVE R2, `(.L_x_6335) ;  /* 0x0000000002087348 */ /* 0x000fea0003c00000 */
[----:B------:R0:W1:Y:S02]  /*b660*/  SHFL.IDX P2, R224, R19, R14, R15 ;  /* 0x0000000e13e07389 */ /* 0x000064000004000f */
[----:B01----:R-:W-:Y:S05]  /*b670*/  ENDCOLLECTIVE ;  /* 0x000000000000791b */ /* 0x003fea0003800000 */
.L_x_6335:
[----:B------:R-:W-:Y:S01]  /*b680*/  MOV R238, R224 ;  /* 0x000000e000ee7202 */ /* 0x000fe20000000f00 */
[----:B------:R-:W-:Y:S06]  /*b690*/  BRA `(.L_x_6336) ;  /* 0xffffffa800087947 */ /* 0x000fec000383ffff */
.L_x_6337:
        /* <DEDUP_REMOVED lines=14> */
.L_x_18695:


//--------------------- .text._Z25selective_scan_bwd_kernelI32Selective_Scan_bwd_kernel_traitsILi64ELi16ELb0ELb0ELb0ELb0ELb1EN3c104HalfENS1_7complexIfEEEEv12SSMParamsBwd --------------------------
	.section	.text._Z25selective_scan_bwd_kernelI32Selective_Scan_bwd_kernel_traitsILi64ELi16ELb0ELb0ELb0ELb0ELb1EN3c104HalfENS1_7complexIfEEEEv12SSMParamsBwd,"ax",@progbits
	.align	128
        .global         _Z25selective_scan_bwd_kernelI32Selective_Scan_bwd_kernel_traitsILi64ELi16ELb0ELb0ELb0ELb0ELb1EN3c104HalfENS1_7complexIfEEEEv12SSMParamsBwd
        .type           _Z25selective_scan_bwd_kernelI32Selective_Scan_bwd_kernel_traitsILi64ELi16ELb0ELb0ELb0ELb0ELb1EN3c104HalfENS1_7complexIfEEEEv12SSMParamsBwd,@function
        .size           _Z25selective_scan_bwd_kernelI32Selective_Scan_bwd_kernel_traitsILi64ELi16ELb0ELb0ELb0ELb0ELb1EN3c104HalfENS1_7complexIfEEEEv12SSMParamsBwd,(.L_x_18696 - _Z25selective_scan_bwd_kernelI32Selective_Scan_bwd_kernel_traitsILi64ELi16ELb0ELb0ELb0ELb0ELb1EN3c104HalfENS1_7complexIfEEEEv12SSMParamsBwd)
        .other          _Z25selective_scan_bwd_kernelI32Selective_Scan_bwd_kernel_traitsILi64ELi16ELb0ELb0ELb0ELb0ELb1EN3c104HalfENS1_7complexIfEEEEv12SSMParamsBwd,@"STO_CUDA_ENTRY STV_DEFAULT"
_Z25selective_scan_bwd_kernelI32Selective_Scan_bwd_kernel_traitsILi64ELi16ELb0ELb0ELb0ELb0ELb1EN3c104HalfENS1_7complexIfEEEEv12SSMParamsBwd:
.text._Z25selective_scan_bwd_kernelI32Selective_Scan_bwd_kernel_traitsILi64ELi16ELb0ELb0ELb0ELb0ELb1EN3c104HalfENS1_7complexIfEEEEv12SSMParamsBwd:
[----:B------:R-:W-:Y:S01]  /*0000*/  LDC R1, c[0x0][0x37c] ;  /* 0x0000df00ff017b82 */ /* 0x000fe20000000800 */
[----:B------:R-:W0:Y:S07]  /*0010*/  LDCU.64 UR8, c[0x0][0x470] ;  /* 0x00008e00ff0877ac */ /* 0x000e2e0008000a00 */
[----:B------:R-:W1:Y:S01]  /*0020*/  S2UR UR16, SR_CTAID.Y ;  /* 0x00000000001079c3 */ /* 0x000e620000002600 */
[----:B------:R-:W-:Y:S01]  /*0030*/  HFMA2 R50, -RZ, RZ, 0, 0 ;  /* 0x00000000ff327431 */ /* 0x000fe200000001ff */
[----:B------:R-:W-:Y:S01]  /*0040*/  CS2R R48, SRZ ;  /* 0x0000000000307805 */ /* 0x000fe2000001ff00 */
[----:B------:R-:W2:Y:S01]  /*0050*/  LDCU.128 UR4, c[0x0][0x450] ;  /* 0x00008a00ff0477ac */ /* 0x000ea20008000c00 */
[----:B------:R-:W3:Y:S04]  /*0060*/  LDCU.64 UR30, c[0x0][0x358] ;  /* 0x00006b00ff1e77ac */ /* 0x000ee80008000a00 */
[----:B------:R-:W4:Y:S01]  /*0070*/  S2UR UR29, SR_CTAID.X ;  /* 0x00000000001d79c3 */ /* 0x000f220000002500 */
[----:B------:R-:W3:Y:S01]  /*0080*/  LDCU.128 UR20, c[0x0][0x3f0] ;  /* 0x00007e00ff1477ac */ /* 0x000ee20008000c00 */
        /* <DEDUP_REMOVED lines=17> */
[----:B------:R-:W-:Y:S01]  /*01a0*/  MOV R3, UR7 ;  /* 0x0000000700037c02 */ /* 0x000fe20008000f00 */
[----:B----4-:R-:W-:-:S02]  /*01b0*/  UIMAD.WIDE.U32 UR12, UR29, UR24, URZ ;  /* 0x000000181d0c72a5 */ /* 0x010fc4000f8e00ff */
[----:B---3--:R3:W5:Y:S01]  /*01c0*/  @P1 LDG.E R49, desc[UR30][R4.64] ;  /* 0x0000001e04311981 */ /* 0x008762000c1e1900 */
[----:B------:R-:W4:Y:S03]  /*01d0*/  LDCU.128 UR8, c[0x0][0x460] ;  /* 0x00008c00ff0877ac */ /* 0x000f260008000c00 */
[----:B------:R3:W5:Y:S01]  /*01e0*/  @P0 LDG.E R50, desc[UR30][R2.64] ;  /* 0x0000001e02320981 */ /* 0x000762000c1e1900 */
[----:B------:R-:W-:Y:S02]  /*01f0*/  UIMAD.WIDE.U32 UR6, UR29, UR20, URZ ;  /* 0x000000141d0672a5 */ /* 0x000fe4000f8e00ff */
[----:B------:R-:W-:Y:S02]  /*0200*/  UIMAD UR13, UR29, UR25, UR13 ;  /* 0x000000191d0d72a4 */ /* 0x000fe4000f8e020d */
[----:B------:R-:W-:-:S04]  /*0210*/  UIMAD UR7, UR29, UR21, UR7 ;  /* 0x000000151d0772a4 */ /* 0x000fc8000f8e0207 */
[----:B------:R-:W-:Y:S02]  /*0220*/  UIMAD.WIDE.U32 UR14, UR16, UR22, UR6 ;  /* 0x00000016100e72a5 */ /* 0x000fe4000f8e0006 */
[----:B------:R-:W-:Y:S02]  /*0230*/  UIMAD.WIDE.U32 UR18, UR16, UR26, UR12 ;  /* 0x0000001a101272a5 */ /* 0x000fe4000f8e000c */
[----:B------:R-:W-:Y:S02]  /*0240*/  UIMAD UR24, UR16, UR23, UR15 ;  /* 0x00000017101872a4 */ /* 0x000fe4000f8e020f */
[----:B--2---:R-:W-:Y:S02]  /*0250*/  UISETP.NE.U32.AND UP0, UPT, UR36, URZ, UPT ;  /* 0x000000ff2400728c */ /* 0x004fe4000bf05070 */
[----:B0-----:R-:W-:Y:S02]  /*0260*/  ULEA UR15, UR32, 0xfffffc00, 0xa ;  /* 0xfffffc00200f7891 */ /* 0x001fe4000f8e50ff */
[----:B------:R-:W-:-:S02]  /*0270*/  UIMAD UR17, UR16, UR27, UR19 ;  /* 0x0000001b101172a4 */ /* 0x000fc4000f8e0213 */
[----:B------:R-:W-:Y:S01]  /*0280*/  UISETP.NE.AND.EX UP0, UPT, UR37, URZ, UPT, UP0 ;  /* 0x000000ff2500728c */ /* 0x000fe2000bf05300 */
[----:B------:R-:W0:Y:S01]  /*0290*/  LDCU.64 UR12, c[0x0][0x3b8] ;  /* 0x00007700ff0c77ac */ /* 0x000e220008000a00 */
[----:B-1----:R-:W-:Y:S02]  /*02a0*/  UIMAD.WIDE.U32 UR20, UR29, UR34, URZ ;  /* 0x000000221d1472a5 */ /* 0x002fe4000f8e00ff */
[----:B------:R-:W-:Y:S02]  /*02b0*/  UIADD3 UR27, UP1, UPT, UR15, UR14, URZ ;  /* 0x0000000e0f1b7290 */ /* 0x000fe4000ff3e0ff */
[----:B------:R-:W-:Y:S02]  /*02c0*/  UIADD3 UR23, UP3, UPT, UR15, UR18, URZ ;  /* 0x000000120f177290 */ /* 0x000fe4000ff7e0ff */
[----:B------:R-:W-:Y:S02]  /*02d0*/  USHF.R.S32.HI UR14, URZ, 0x1f, UR15 ;  /* 0x0000001fff0e7899 */ /* 0x000fe4000801140f */
[----:B----4-:R-:W-:-:S02]  /*02e0*/  ULEA UR22, UP4, UR23, UR10, 0x1 ;  /* 0x0000000a17167291 */ /* 0x010fc4000f8808ff */
[----:B------:R-:W-:Y:S02]  /*02f0*/  ULEA UR28, UP2, UR27, UR8, 0x1 ;  /* 0x000000081b1c7291 */ /* 0x000fe4000f8408ff */
[----:B------:R-:W-:Y:S01]  /*0300*/  UIADD3.X UR10, UPT, UPT, UR14, UR24, URZ, UP1, !UPT ;  /* 0x000000180e0a7290 */ /* 0x000fe20008ffe4ff */
[----:B------:R-:W1:Y:S03]  /*0310*/  LDCU.64 UR36, c[0x0][0x3d8] ;  /* 0x00007b00ff2477ac */ /* 0x000e660008000a00 */
[----:B------:R-:W-:Y:S02]  /*0320*/  ULEA.HI.X UR27, UR27, UR9, UR10, 0x1, UP2 ;  /* 0x000000091b1b7291 */ /* 0x000fe400090f0c0a */
[----:B------:R-:W-:Y:S01]  /*0330*/  UIMAD UR9, UR29, UR35, UR21 ;  /* 0x000000231d0972a4 */ /* 0x000fe2000f8e0215 */
[----:B------:R-:W2:Y:S01]  /*0340*/  @UP0 LDCU UR21, c[0x0][0x384] ;  /* 0x00007080ff1507ac */ /* 0x000ea20008000800 */
[----:B------:R-:W-:Y:S01]  /*0350*/  UIADD3.X UR8, UPT, UPT, UR14, UR17, URZ, UP3, !UPT ;  /* 0x000000110e087290 */ /* 0x000fe20009ffe4ff */
[----:B------:R-:W4:Y:S03]  /*0360*/  LDCU.64 UR6, c[0x0][0x4a0] ;  /* 0x00009400ff0677ac */ /* 0x000f260008000a00 */
[----:B------:R-:W-:-:S02]  /*0370*/  ULEA.HI.X UR23, UR23, UR11, UR8, 0x1, UP4 ;  /* 0x0000000b17177291 */ /* 0x000fc4000a0f0c08 */
[----:B0-----:R-:W-:Y:S01]  /*0380*/  UIMAD.WIDE.U32 UR10, UR16, UR12, URZ ;  /* 0x0000000c100a72a5 */ /* 0x001fe2000f8e00ff */
[----:B------:R-:W0:Y:S01]  /*0390*/  @UP0 LDCU UR12, c[0x0][0x38c] ;  /* 0x00007180ff0c07ac */ /* 0x000e220008000800 */
[----:B------:R-:W3:Y:S01]  /*03a0*/  @UP0 LDCU.64 UR34, c[0x0][0x480] ;  /* 0x00009000ff2207ac */ /* 0x000ee20008000a00 */
[----:B-1----:R-:W-:Y:S01]  /*03b0*/  UIMAD.WIDE.U32 UR18, UR16, UR36, URZ ;  /* 0x00000024101272a5 */ /* 0x002fe2000f8e00ff */
[----:B------:R-:W1:Y:S03]  /*03c0*/  LDCU.64 UR24, c[0x0][0x448] ;  /* 0x00008900ff1877ac */ /* 0x000e660008000a00 */
[----:B------:R-:W-:Y:S02]  /*03d0*/  ULEA UR17, UP1, UR18, UR4, 0x3 ;  /* 0x0000000412117291 */ /* 0x000fe4000f8218ff */
[----:B--2---:R-:W-:Y:S02]  /*03e0*/  @UP0 UIMAD UR4, UR29, UR21, UR16 ;  /* 0x000000151d0402a4 */ /* 0x004fe4000f8e0210 */
[----:B------:R-:W-:-:S02]  /*03f0*/  UIMAD UR19, UR16, UR37, UR19 ;  /* 0x00000025101372a4 */ /* 0x000fc4000f8e0213 */
[----:B------:R-:W-:Y:S01]  /*0400*/  @UP0 UIMAD UR4, UR4, UR32, URZ ;  /* 0x00000020040402a4 */ /* 0x000fe2000f8e02ff */
[----:B------:R-:W2:Y:S01]  /*0410*/  LDCU.64 UR36, c[0x0][0x528] ;  /* 0x0000a500ff2477ac */ /* 0x000ea20008000a00 */
[----:B------:R-:W-:Y:S02]  /*0420*/  UMOV UR8, UR20 ;  /* 0x0000001400087c82 */ /* 0x000fe40008000000 */
[----:B----4-:R-:W-:Y:S02]  /*0430*/  UIMAD.WIDE.U32 UR8, UR16, UR6, UR8 ;  /* 0x00000006100872a5 */ /* 0x010fe4000f8e0008 */
[----:B0-----:R-:W-:Y:S02]  /*0440*/  @UP0 UIMAD UR6, UR4, UR12, URZ ;  /* 0x0000000c040602a4 */ /* 0x001fe4000f8e02ff */
[----:B------:R-:W-:Y:S01]  /*0450*/  ULEA.HI.X UR18, UR18, UR5, UR19, 0x3, UP1 ;  /* 0x0000000512127291 */ /* 0x000fe200088f1c13 */
[----:B------:R-:W-:Y:S02]  /*0460*/  UMOV UR4, URZ ;  /* 0x000000ff00047c82 */ /* 0x000fe40008000000 */
[----:B------:R-:W-:Y:S01]  /*0470*/  UMOV UR5, URZ ;  /* 0x000000ff00057c82 */ /* 0x000fe20008000000 */
[----:B---3--:R-:W-:-:S02]  /*0480*/  @UP0 UIMAD.WIDE UR4, UR6, 0x10, UR34 ;  /* 0x00000010060408a5 */ /* 0x008fc4000f8e0222 */
[----:B------:R-:W-:Y:S02]  /*0490*/  UISETP.GE.AND UP0, UPT, UR32, 0x1, UPT ;  /* 0x000000012000788c */ /* 0x000fe4000bf06270 */
[----:B------:R-:W-:Y:S02]  /*04a0*/  UIMAD UR7, UR16, UR7, UR9 ;  /* 0x00000007100772a4 */ /* 0x000fe4000f8e0209 */
[----:B------:R-:W-:Y:S01]  /*04b0*/  UIADD3 UR8, UP2, UPT, UR15, UR8, URZ ;  /* 0x000000080f087290 */ /* 0x000fe2000ff5e0ff */
[----:B------:R-:W-:Y:S01]  /*04c0*/  HFMA2 R46, -RZ, RZ, 0, 0 ;  /* 0x00000000ff2e7431 */ /* 0x000fe200000001ff */
[----:B-1----:R-:W-:Y:S02]  /*04d0*/  ULEA UR19, UP1, UR10, UR24, 0x3 ;  /* 0x000000180a137291 */ /* 0x002fe4000f8218ff */
[----:B------:R-:W-:Y:S02]  /*04e0*/  UIADD3.X UR26, UPT, UPT, UR14, UR7, URZ, UP2, !UPT ;  /* 0x000000070e1a7290 */ /* 0x000fe400097fe4ff */
[----:B------:R-:W-:-:S02]  /*04f0*/  UIMAD UR13, UR16, UR13, UR11 ;  /* 0x0000000d100d72a4 */ /* 0x000fc4000f8e020b */
[----:B--2---:R-:W-:Y:S02]  /*0500*/  ULEA UR24, UP2, UR8, UR36, 0x1 ;  /* 0x0000002408187291 */ /* 0x004fe4000f8408ff */
[----:B------:R-:W-:Y:S02]  /*0510*/  ULEA.HI.X UR20, UR10, UR25, UR13, 0x3, UP1 ;  /* 0x000000190a147291 */ /* 0x000fe400088f1c0d */
[----:B------:R-:W-:Y:S01]  /*0520*/  ULEA.HI.X UR26, UR8, UR37, UR26, 0x1, UP2 ;  /* 0x00000025081a7291 */ /* 0x000fe200090f0c1a */
        /* <DEDUP_REMOVED lines=8> */
[C---:B0-----:R-:W-:Y:S02]  /*05b0*/  SHF.L.U32 R45, R47.reuse, 0x4, RZ ;  /* 0x000000042f2d7819 */ /* 0x041fe400000006ff */
[----:B------:R-:W-:Y:S02]  /*05c0*/  LOP3.LUT R202, R47, 0x1f, RZ, 0xc0, !PT ;  /* 0x0000001f2fca7812 */ /* 0x000fe400078ec0ff */
[----:B------:R-:W-:-:S02]  /*05d0*/  LOP3.LUT R0, R45, 0x3e00, RZ, 0xc0, !PT ;  /* 0x00003e002d007812 */ /* 0x000fc400078ec0ff */
[----:B------:R-:W-:Y:S02]  /*05e0*/  IADD3 R44, PT, PT, R45, UR25, RZ ;  /* 0x000000192d2c7c10 */ /* 0x000fe4000fffe0ff */
[----:B--2---:R-:W-:-:S07]  /*05f0*/  LOP3.LUT R5, R0, 0x1f, R47, 0xf8, !PT ;  /* 0x0000001f00057812 */ /* 0x004fce00078ef82f */
.L_x_6375:
[----:B0-----:R-:W0:Y:S01]  /*0600*/  LDCU.128 UR8, c[0x0][0x410] ;  /* 0x00008200ff0877ac */ /* 0x001e220008000c00 */
[----:B------:R-:W-:Y:S02]  /*0610*/  SHF.L.U32 R0, R47, 0x4, RZ ;  /* 0x000000042f007819 */ /* 0x000fe400000006ff */
[----:B------:R-:W-:Y:S01]  /*0620*/  MOV R6, UR28 ;  /* 0x0000001c00067c02 */ /* 0x000fe20008000f00 */
[----:B------:R-:W1:Y:S01]  /*0630*/  LDCU.128 UR12, c[0x0][0x420] ;  /* 0x00008400ff0c77ac */ /* 0x000e620008000c00 */
[----:B------:R-:W-:Y:S02]  /*0640*/  LOP3.LUT R32, R0, 0x3e00, RZ, 0xc0, !PT ;  /* 0x00003e0000207812 */ /* 0x000fe400078ec0ff */
[----:B------:R-:W-:Y:S01]  /*0650*/  MOV R7, UR27 ;  /* 0x0000001b00077c02 */ /* 0x000fe20008000f00 */
[----:B------:R-:W-:Y:S01]  /*0660*/  ULEA UR6, UR21, 0xfffffc00, 0xa ;  /* 0xfffffc0015067891 */ /* 0x000fe2000f8e50ff */
[----:B------:R-:W-:Y:S01]  /*0670*/  LOP3.LUT R0, R32, 0x1f, R47, 0xf8, !PT ;  /* 0x0000001f20007812 */ /* 0x000fe200078ef82f */
[----:B------:R-:W-:Y:S01]  /*0680*/  UMOV UR7, URZ ;  /* 0x000000ff00077c82 */ /* 0x000fe20008000000 */
[----:B------:R-:W2:Y:S01]  /*0690*/  LDCU UR36, c[0x0][0x388] ;  /* 0x00007100ff2477ac */ /* 0x000ea20008000800 */
[----:B------:R-:W-:Y:S01]  /*06a0*/  IMAD.WIDE.U32 R26, R5, 0x2, R6 ;  /* 0x00000002051a7825 */ /* 0x000fe200078e0006 */
[----:B------:R-:W-:Y:S01]  /*06b0*/  PRMT R28, RZ, 0x7610, R28 ;  /* 0x00007610ff1c7816 */ /* 0x000fe2000000001c */
[----:B------:R-:W3:Y:S01]  /*06c0*/  LDCU.64 UR38, c[0x0][0x488] ;  /* 0x00009100ff2677ac */ /* 0x000ee20008000a00 */
[----:B------:R-:W-:-:S02]  /*06d0*/  PRMT R54, RZ, 0x7610, R54 ;  /* 0x00007610ff367816 */ /* 0x000fc40000000036 */
[----:B------:R-:W-:Y:S01]  /*06e0*/  PRMT R25, RZ, 0x7610, R25 ;  /* 0x00007610ff197816 */ /* 0x000fe20000000019 */
[----:B0-----:R-:W-:Y:S01]  /*06f0*/  UIMAD.WIDE.U32 UR32, UR29, UR8, UR6 ;  /* 0x000000081d2072a5 */ /* 0x001fe2000f8e0006 */
[----:B------:R-:W-:Y:S01]  /*0700*/  PRMT R53, RZ, 0x7610, R53 ;  /* 0x00007610ff357816 */ /* 0x000fe20000000035 */
[----:B------:R-:W0:Y:S01]  /*0710*/  LDCU.64 UR40, c[0x0][0x478] ;  /* 0x00008f00ff2877ac */ /* 0x000e220008000a00 */
[----:B------:R-:W-:Y:S02]  /*0720*/  PRMT R51, RZ, 0x7610, R51 ;  /* 0x00007610ff337816 */ /* 0x000fe40000000033 */
[----:B------:R-:W-:Y:S01]  /*0730*/  PRMT R52, RZ, 0x7610, R52 ;  /* 0x00007610ff347816 */ /* 0x000fe20000000034 */
[----:B------:R-:W-:Y:S01]  /*0740*/  UIMAD UR9, UR29, UR9, UR33 ;  /* 0x000000091d0972a4 */ /* 0x000fe2000f8e0221 */
[----:B------:R-:W-:Y:S01]  /*0750*/  PRMT R31, RZ, 0x7610, R31 ;  /* 0x00007610ff1f7816 */ /* 0x000fe2000000001f */
[----:B-1----:R-:W-:Y:S01]  /*0760*/  UIMAD.WIDE.U32 UR34, UR29, UR12, UR6 ;  /* 0x0000000c1d2272a5 */ /* 0x002fe2000f8e0006 */
[----:B------:R-:W-:Y:S01]  /*0770*/  PRMT R30, RZ, 0x7610, R30 ;  /* 0x00007610ff1e7816 */ /* 0x000fe2000000001e */
[----:B------:R-:W-:Y:S01]  /*0780*/  UMOV UR8, UR32 ;  /* 0x0000002000087c82 */ /* 0x000fe20008000000 */
[----:B--2---:R-:W-:Y:S01]  /*0790*/  UIADD3 UR36, UPT, UPT, -UR6, UR36, URZ ;  /* 0x0000002406247290 */ /* 0x004fe2000fffe1ff */
[----:B------:R-:W-:Y:S01]  /*07a0*/  PRMT R29, RZ, 0x7610, R29 ;  /* 0x00007610ff1d7816 */ /* 0x000fe2000000001d */
[----:B------:R-:W-:Y:S01]  /*07b0*/  UIMAD.WIDE.U32 UR8, UR16, UR10, UR8 ;  /* 0x0000000a100872a5 */ /* 0x000fe2000f8e0008 */
[----:B------:R-:W-:Y:S01]  /*07c0*/  PRMT R56, RZ, 0x7610, R56 ;  /* 0x00007610ff387816 */ /* 0x000fe20000000038 */
[----:B------:R-:W-:Y:S01]  /*07d0*/  UIMAD UR35, UR29, UR13, UR35 ;  /* 0x0000000d1d2372a4 */ /* 0x000fe2000f8e0223 */
[----:B------:R-:W-:Y:S01]  /*07e0*/  PRMT R55, RZ, 0x7610, R55 ;  /* 0x00007610ff377816 */ /* 0x000fe20000000037 */
[----:B------:R-:W-:Y:S01]  /*07f0*/  UIMAD UR9, UR16, UR11, UR9 ;  /* 0x0000000b100972a4 */ /* 0x000fe2000f8e0209 */
[C---:B------:R-:W-:Y:S01]  /*0800*/  SHF.L.U32 R6, R0.reuse, 0x1, RZ ;  /* 0x0000000100067819 */ /* 0x040fe200000006ff */
[----:B------:R-:W-:Y:S01]  /*0810*/  UIMAD.WIDE.U32 UR10, UR16, UR14, UR34 ;  /* 0x0000000e100a72a5 */ /* 0x000fe2000f8e0022 */
[----:B------:R-:W-:-:S02]  /*0820*/  IADD3 R9, P0, PT, R0, UR8, RZ ;  /* 0x0000000800097c10 */ /* 0x000fc4000ff1e0ff */
[C---:B------:R-:W-:Y:S01]  /*0830*/  LOP3.LUT R24, R0.reuse, 0x20, RZ, 0xfc, !PT ;  /* 0x0000002000187812 */ /* 0x040fe200078efcff */
[----:B------:R-:W-:Y:S01]  /*0840*/  UIMAD UR15, UR16, UR15, UR11 ;  /* 0x0000000f100f72a4 */ /* 0x000fe2000f8e020b */
[----:B------:R-:W-:Y:S02]  /*0850*/  IADD3.X R10, PT, PT, RZ, UR9, RZ, P0, !PT ;  /* 0x00000009ff0a7c10 */ /* 0x000fe400087fe4ff */
[C---:B------:R-:W-:Y:S02]  /*0860*/  LOP3.LUT R15, R0.reuse, 0xe0, RZ, 0xfc, !PT ;  /* 0x000000e0000f7812 */ /* 0x040fe400078efcff */
[C---:B------:R-:W-:Y:S02]  /*0870*/  LOP3.LUT R16, R0.reuse, 0x100, RZ, 0xfc, !PT ;  /* 0x0000010000107812 */ /* 0x040fe400078efcff */
[C---:B------:R-:W-:Y:S02]  /*0880*/  LOP3.LUT R14, R0.reuse, 0xc0, RZ, 0xfc, !PT ;  /* 0x000000c0000e7812 */ /* 0x040fe400078efcff */
        /* <DEDUP_REMOVED lines=9> */
[----:B------:R-:W-:Y:S02]  /*0920*/  LOP3.LUT R23, R0, 0x1e0, RZ, 0xfc, !PT ;  /* 0x000001e000177812 */ /* 0x000fe400078efcff */
[----:B------:R-:W-:Y:S02]  /*0930*/  PRMT R58, RZ, 0x7610, R58 ;  /* 0x00007610ff3a7816 */ /* 0x000fe4000000003a */
[----:B------:R-:W-:Y:S02]  /*0940*/  PRMT R57, RZ, 0x7610, R57 ;  /* 0x00007610ff397816 */ /* 0x000fe40000000039 */
[----:B------:R-:W-:-:S02]  /*0950*/  PRMT R60, RZ, 0x7610, R60 ;  /* 0x00007610ff3c7816 */ /* 0x000fc4000000003c */
[----:B------:R-:W-:Y:S02]  /*0960*/  PRMT R59, RZ, 0x7610, R59 ;  /* 0x00007610ff3b7816 */ /* 0x000fe4000000003b */
[----:B------:R-:W-:Y:S01]  /*0970*/  PRMT R62, RZ, 0x7610, R62 ;  /* 0x00007610ff3e7816 */ /* 0x000fe2000000003e */
[----:B------:R-:W-:Y:S01]  /*0980*/  BAR.SYNC.DEFER_BLOCKING 0x0 ;  /* 0x0000000000007b1d */ /* 0x000fe20000010000 */
[----:B------:R-:W-:Y:S02]  /*0990*/  IADD3 R3, P1, PT, R0, UR10, RZ ;  /* 0x0000000a00037c10 */ /* 0x000fe4000ff3e0ff */
[----:B---3--:R-:W-:Y:S02]  /*09a0*/  LEA R4, P0, R9, UR38, 0x1 ;  /* 0x0000002609047c11 */ /* 0x008fe4000f8008ff */
[----:B------:R-:W-:Y:S01]  /*09b0*/  IADD3.X R8, PT, PT, RZ, UR15, RZ, P1, !PT ;  /* 0x0000000fff087c10 */ /* 0x000fe20008ffe4ff */
[----:B------:R-:W1:Y:S01]  /*09c0*/  S2R R43, SR_LANEID ;  /* 0x00000000002b7919 */ /* 0x000e620000000000 */
[----:B0-----:R-:W-:Y:S01]  /*09d0*/  LEA R2, P1, R3, UR40, 0x1 ;  /* 0x0000002803027c11 */ /* 0x001fe2000f8208ff */
[----:B------:R-:W-:Y:S01]  /*09e0*/  UMOV UR12, 0x400 ;  /* 0x00000400000c7882 */ /* 0x000fe20000000000 */
[----:B------:R-:W-:Y:S01]  /*09f0*/  ISETP.GE.AND P2, PT, R5, UR36, PT ;  /* 0x0000002405007c0c */ /* 0x000fe2000bf46270 */
[----:B------:R-:W0:Y:S01]  /*0a00*/  S2UR UR8, SR_CgaCtaId ;  /* 0x00000000000879c3 */ /* 0x000e220000008800 */
[----:B------:R-:W-:Y:S01]  /*0a10*/  LEA.HI.X R5, R9, UR39, R10, 0x1, P0 ;  /* 0x0000002709057c11 */ /* 0x000fe200080f0c0a */
[----:B------:R-:W2:Y:S01]  /*0a20*/  LDCU.64 UR10, c[0x0][0x508] ;  /* 0x0000a100ff0a77ac */ /* 0x000ea20008000a00 */
[----:B------:R-:W-:-:S02]  /*0a30*/  LEA.HI.X R3, R3, UR41, R8, 0x1, P1 ;  /* 0x0000002903037c11 */ /* 0x000fc400088f0c08 */
[----:B------:R-:W-:Y:S01]  /*0a40*/  IADD3 R8, P0, PT, R6, UR22, RZ ;  /* 0x0000001606087c10 */ /* 0x000fe2000ff1e0ff */
[----:B------:R-:W3:Y:S01]  /*0a50*/  LDCU.64 UR14, c[0x0][0x510] ;  /* 0x0000a200ff0e77ac */ /* 0x000ee20008000a00 */
[----:B------:R-:W-:Y:S02]  /*0a60*/  P2R R98, PR, RZ, 0x4 ;  /* 0x00000004ff627803 */ /* 0x000fe40000000000 */
[----:B------:R-:W-:Y:S01]  /*0a70*/  IADD3.X R9, PT, PT, RZ, UR23, RZ, P0, !PT ;  /* 0x00000017ff097c10 */ /* 0x000fe200087fe4ff */
[----:B------:R-:W4:Y:S01]  /*0a80*/  LDCU.64 UR32, c[0x0][0x490] ;  /* 0x00009200ff2077ac */ /* 0x000f220008000a00 */
[----:B------:R-:W-:Y:S01]  /*0a90*/  ISETP.GE.AND P0, PT, R24, UR36, PT ;  /* 0x0000002418007c0c */ /* 0x000fe2000bf06270 */
[----:B------:R-:W2:Y:S01]  /*0aa0*/  @!P2 LDG.E.U16 R25, desc[UR30][R26.64] ;  /* 0x0000001e1a19a981 */ /* 0x000ea2000c1e1500 */
[----:B------:R-:W-:Y:S01]  /*0ab0*/  LOP3.LUT R10, R0, 0x40, RZ, 0xfc, !PT ;  /* 0x00000040000a7812 */ /* 0x000fe200078efcff */
[----:B------:R-:W0:Y:S01]  /*0ac0*/  LDCU UR13, c[0x0][0x38c] ;  /* 0x00007180ff0d77ac */ /* 0x000e220008000800 */
[----:B------:R-:W-:-:S02]  /*0ad0*/  ISETP.GE.AND P2, PT, R14, UR36, PT ;  /* 0x000000240e007c0c */ /* 0x000fc4000bf46270 */
[----:B------:R-:W-:Y:S02]  /*0ae0*/  ISETP.GE.AND P3, PT, R13, UR36, PT ;  /* 0x000000240d007c0c */ /* 0x000fe4000bf66270 */
[----:B------:R-:W-:Y:S02]  /*0af0*/  ISETP.GE.AND P4, PT, R12, UR36, PT ;  /* 0x000000240c007c0c */ /* 0x000fe4000bf86270 */
[----:B------:R-:W-:Y:S02]  /*0b00*/  ISETP.GE.AND P5, PT, R11, UR36, PT ;  /* 0x000000240b007c0c */ /* 0x000fe4000bfa6270 */
[----:B------:R-:W-:Y:S01]  /*0b10*/  ISETP.GE.AND P6, PT, R10, UR36, PT ;  /* 0x000000240a007c0c */ /* 0x000fe2000bfc6270 */
[----:B------:R-:W3:Y:S01]  /*0b20*/  @!P0 LDG.E.U16 R28, desc[UR30][R26.64+0x40] ;  /* 0x0000401e1a1c8981 */ /* 0x000ee2000c1e1500 */
[----:B------:R-:W-:Y:S02]  /*0b30*/  ISETP.GE.AND P0, PT, R15, UR36, PT ;  /* 0x000000240f007c0c */ /* 0x000fe4000bf06270 */
[----:B------:R-:W-:Y:S01]  /*0b40*/  IADD3 R6, P1, PT, R6, UR24, RZ ;  /* 0x0000001806067c10 */ /* 0x000fe2000ff3e0ff */
[----:B------:R-:W4:Y:S04]  /*0b50*/  @!P2 LDG.E.U16 R51, desc[UR30][R26.64+0x180] ;  /* 0x0001801e1a33a981 */ /* 0x000f28000c1e1500 */
[----:B------:R-:W4:Y:S01]  /*0b60*/  @!P3 LDG.E.U16 R52, desc[UR30][R26.64+0x140] ;  /* 0x0001401e1a34b981 */ /* 0x000f22000c1e1500 */
[----:B------:R-:W-:-:S03]  /*0b70*/  IADD3.X R7, PT, PT, RZ, UR26, RZ, P1, !PT ;  /* 0x0000001aff077c10 */ /* 0x000fc60008ffe4ff */
[----:B------:R-:W4:Y:S04]  /*0b80*/  @!P4 LDG.E.U16 R31, desc[UR30][R26.64+0x100] ;  /* 0x0001001e1a1fc981 */ /* 0x000f28000c1e1500 */
[----:B------:R-:W4:Y:S01]  /*0b90*/  @!P0 LDG.E.U16 R54, desc[UR30][R26.64+0x1c0] ;  /* 0x0001c01e1a368981 */ /* 0x000f22000c1e1500 */
[----:B------:R-:W-:Y:S02]  /*0ba0*/  ISETP.GE.AND P0, PT, R16, UR36, PT ;  /* 0x0000002410007c0c */ /* 0x000fe4000bf06270 */
[----:B------:R-:W-:Y:S01]  /*0bb0*/  ISETP.GE.AND P1, PT, R18, UR36, PT ;  /* 0x0000002412007c0c */ /* 0x000fe2000bf26270 */
[----:B------:R-:W4:Y:S01]  /*0bc0*/  @!P5 LDG.E.U16 R30, desc[UR30][R26.64+0xc0] ;  /* 0x0000c01e1a1ed981 */ /* 0x000f22000c1e1500 */
[----:B------:R-:W-:Y:S02]  /*0bd0*/  ISETP.GE.AND P2, PT, R19, UR36, PT ;  /* 0x0000002413007c0c */ /* 0x000fe4000bf46270 */
[----:B------:R-:W-:Y:S01]  /*0be0*/  ISETP.GE.AND P3, PT, R20, UR36, PT ;  /* 0x0000002414007c0c */ /* 0x000fe2000bf66270 */
[----:B------:R-:W4:Y:S01]  /*0bf0*/  @!P6 LDG.E.U16 R29, desc[UR30][R26.64+0x80] ;  /* 0x0000801e1a1de981 */ /* 0x000f22000c1e1500 */
        /* <DEDUP_REMOVED lines=12> */
[----:B-1----:R-:W-:Y:S01]  /*0cc0*/  IADD3 R32, PT, PT, R32, R43, RZ ;  /* 0x0000002b20207210 */ /* 0x002fe20007ffe0ff */
[----:B0-----:R-:W-:-:S03]  /*0cd0*/  ULEA UR12, UR8, UR12, 0x18 ;  /* 0x0000000c080c7291 */ /* 0x001fc6000f8ec0ff */
[C---:B------:R-:W-:Y:S02]  /*0ce0*/  IADD3 R33, PT, PT, R32.reuse, 0x20, RZ ;  /* 0x0000002020217810 */ /* 0x040fe40007ffe0ff */
[C---:B------:R-:W-:Y:S02]  /*0cf0*/  IADD3 R35, PT, PT, R32.reuse, 0x40, RZ ;  /* 0x0000004020237810 */ /* 0x040fe40007ffe0ff */
[C---:B------:R-:W-:Y:S02]  /*0d00*/  IADD3 R37, PT, PT, R32.reuse, 0x60, RZ ;  /* 0x0000006020257810 */ /* 0x040fe40007ffe0ff */
[C---:B------:R-:W-:Y:S02]  /*0d10*/  LEA.HI.SX32 R42, R32.reuse, R32, 0x1b ;  /* 0x00000020202a7211 */ /* 0x040fe400078fdaff */
[C---:B------:R-:W-:Y:S02]  /*0d20*/  IADD3 R39, PT, PT, R32.reuse, 0x80, RZ ;  /* 0x0000008020277810 */ /* 0x040fe40007ffe0ff */
[----:B------:R-:W-:-:S02]  /*0d30*/  IADD3 R41, PT, PT, R32, 0xc0, RZ ;  /* 0x000000c020297810 */ /* 0x000fc40007ffe0ff */
[C---:B------:R-:W-:Y:S02]  /*0d40*/  IADD3 R27, PT, PT, R32.reuse, 0xa0, RZ ;  /* 0x000000a0201b7810 */ /* 0x040fe40007ffe0ff */
[-C--:B------:R-:W-:Y:S02]  /*0d50*/  LEA.HI.SX32 R33, R33, R32.reuse, 0x1b ;  /* 0x0000002021217211 */ /* 0x080fe400078fdaff */
[-C--:B------:R-:W-:Y:S02]  /*0d60*/  LEA.HI.SX32 R35, R35, R32.reuse, 0x1b ;  /* 0x0000002023237211 */ /* 0x080fe400078fdaff */
[C---:B------:R-:W-:Y:S02]  /*0d70*/  IADD3 R61, PT, PT, R32.reuse, 0xe0, RZ ;  /* 0x000000e0203d7810 */ /* 0x040fe40007ffe0ff */
[----:B------:R-:W-:Y:S02]  /*0d80*/  LEA.HI.SX32 R37, R37, R32, 0x1b ;  /* 0x0000002025257211 */ /* 0x000fe400078fdaff */
[----:B------:R-:W-:-:S02]  /*0d90*/  IADD3 R63, PT, PT, R32, 0x100, RZ ;  /* 0x00000100203f7810 */ /* 0x000fc40007ffe0ff */
[----:B------:R-:W-:Y:S02]  /*0da0*/  LEA R42, R42, UR12, 0x1 ;  /* 0x0000000c2a2a7c11 */ /* 0x000fe4000f8e08ff */
[-C--:B------:R-:W-:Y:S02]  /*0db0*/  LEA.HI.SX32 R38, R39, R32.reuse, 0x1b ;  /* 0x0000002027267211 */ /* 0x080fe400078fdaff */
[-C--:B------:R-:W-:Y:S02]  /*0dc0*/  LEA.HI.SX32 R36, R41, R32.reuse, 0x1b ;  /* 0x0000002029247211 */ /* 0x080fe400078fdaff */
[----:B------:R-:W-:Y:S02]  /*0dd0*/  IADD3 R65, PT, PT, R32, 0x120, RZ ;  /* 0x0000012020417810 */ /* 0x000fe40007ffe0ff */
[----:B------:R-:W-:Y:S02]  /*0de0*/  LEA.HI.SX32 R27, R27, R32, 0x1b ;  /* 0x000000201b1b7211 */ /* 0x000fe400078fdaff */
[----:B------:R-:W-:-:S02]  /*0df0*/  LEA R41, R33, UR12, 0x1 ;  /* 0x0000000c21297c11 */ /* 0x000fc4000f8e08ff */
[----:B------:R-:W-:Y:S02]  /*0e00*/  LOP3.LUT R26, R47, 0x3e0, RZ, 0xc0, !PT ;  /* 0x000003e02f1a7812 */ /* 0x000fe400078ec0ff */
[C---:B------:R-:W-:Y:S02]  /*0e10*/  IADD3 R67, PT, PT, R32.reuse, 0x140, RZ ;  /* 0x0000014020437810 */ /* 0x040fe40007ffe0ff */
[----:B------:R-:W-:Y:S02]  /*0e20*/  LEA R40, R35, UR12, 0x1 ;  /* 0x0000000c23287c11 */ /* 0x000fe4000f8e08ff */
[----:B------:R-:W-:Y:S02]  /*0e30*/  IADD3 R69, PT, PT, R32, 0x160, RZ ;  /* 0x0000016020457810 */ /* 0x000fe40007ffe0ff */
[----:B------:R-:W-:Y:S02]  /*0e40*/  LEA.HI.SX32 R61, R61, R32, 0x1b ;  /* 0x000000203d3d7211 */ /* 0x000fe400078fdaff */
[----:B------:R-:W-:-:S02]  /*0e50*/  LEA R39, R37, UR12, 0x1 ;  /* 0x0000000c25277c11 */ /* 0x000fc4000f8e08ff */
[----:B------:R-:W-:Y:S02]  /*0e60*/  IADD3 R71, PT, PT, R32, 0x180, RZ ;  /* 0x0000018020477810 */ /* 0x000fe40007ffe0ff */
[----:B------:R-:W-:Y:S02]  /*0e70*/  LEA.HI.SX32 R34, R63, R32, 0x1b ;  /* 0x000000203f227211 */ /* 0x000fe400078fdaff */
[----:B------:R-:W-:Y:S02]  /*0e80*/  LEA R38, R38, UR12, 0x1 ;  /* 0x0000000c26267c11 */ /* 0x000fe4000f8e08ff */
[C---:B------:R-:W-:Y:S02]  /*0e90*/  IADD3 R73, PT, PT, R32.reuse, 0x1a0, RZ ;  /* 0x000001a020497810 */ /* 0x040fe40007ffe0ff */
[C---:B------:R-:W-:Y:S02]  /*0ea0*/  IADD3 R75, PT, PT, R32.reuse, 0x1c0, RZ ;  /* 0x000001c0204b7810 */ /* 0x040fe40007ffe0ff */
[----:B------:R-:W-:-:S02]  /*0eb0*/  IADD3 R77, PT, PT, R32, 0x1e0, RZ ;  /* 0x000001e0204d7810 */ /* 0x000fc40007ffe0ff */
[-C--:B------:R-:W-:Y:S02]  /*0ec0*/  LEA.HI.SX32 R65, R65, R32.reuse, 0x1b ;  /* 0x0000002041417211 */ /* 0x080fe400078fdaff */
[----:B------:R-:W-:Y:S02]  /*0ed0*/  LEA R37, R27, UR12, 0x1 ;  /* 0x0000000c1b257c11 */ /* 0x000fe4000f8e08ff */
[----:B------:R-:W-:Y:S02]  /*0ee0*/  IADD3 R26, PT, PT, R26, R43, RZ ;  /* 0x0000002b1a1a7210 */ /* 0x000fe40007ffe0ff */
[-C--:B------:R-:W-:Y:S02]  /*0ef0*/  LEA.HI.SX32 R67, R67, R32.reuse, 0x1b ;  /* 0x0000002043437211 */ /* 0x080fe400078fdaff */
[----:B------:R-:W-:Y:S02]  /*0f00*/  LEA R36, R36, UR12, 0x1 ;  /* 0x0000000c24247c11 */ /* 0x000fe4000f8e08ff */
[----:B------:R-:W-:-:S02]  /*0f10*/  LEA.HI.SX32 R69, R69, R32, 0x1b ;  /* 0x0000002045457211 */ /* 0x000fc400078fdaff */
[----:B------:R-:W-:Y:S02]  /*0f20*/  LEA R35, R61, UR12, 0x1 ;  /* 0x0000000c3d237c11 */ /* 0x000fe4000f8e08ff */
[-C--:B------:R-:W-:Y:S02]  /*0f30*/  LEA.HI.SX32 R71, R71, R32.reuse, 0x1b ;  /* 0x0000002047477211 */ /* 0x080fe400078fdaff */
[----:B------:R-:W-:Y:S02]  /*0f40*/  LEA R34, R34, UR12, 0x1 ;  /* 0x0000000c22227c11 */ /* 0x000fe4000f8e08ff */
[-C--:B------:R-:W-:Y:S02]  /*0f50*/  LEA.HI.SX32 R73, R73, R32.reuse, 0x1b ;  /* 0x0000002049497211 */ /* 0x080fe400078fdaff */
[-C--:B------:R-:W-:Y:S02]  /*0f60*/  LEA.HI.SX32 R75, R75, R32.reuse, 0x1b ;  /* 0x000000204b4b7211 */ /* 0x080fe400078fdaff */
[----:B------:R-:W-:-:S02]  /*0f70*/  LEA.HI.SX32 R77, R77, R32, 0x1b ;  /* 0x000000204d4d7211 */ /* 0x000fc400078fdaff */
[----:B------:R-:W-:Y:S02]  /*0f80*/  LEA R33, R65, UR12, 0x1 ;  /* 0x0000000c41217c11 */ /* 0x000fe4000f8e08ff */
[----:B------:R-:W-:Y:S02]  /*0f90*/  SHF.L.U32 R26, R26, 0x4, RZ ;  /* 0x000000041a1a7819 */ /* 0x000fe400000006ff */
[----:B------:R-:W-:Y:S02]  /*0fa0*/  LEA R32, R67, UR12, 0x1 ;  /* 0x0000000c43207c11 */ /* 0x000fe4000f8e08ff */
[----:B------:R-:W-:Y:S02]  /*0fb0*/  LEA.HI.SX32 R26, R26, R26, 0x1b ;  /* 0x0000001a1a1a7211 */ /* 0x000fe400078fdaff */
[----:B------:R-:W-:Y:S02]  /*0fc0*/  LEA R27, R77, UR12, 0x1 ;  /* 0x0000000c4d1b7c11 */ /* 0x000fe4000f8e08ff */
[----:B------:R-:W-:-:S02]  /*0fd0*/  LEA R26, R26, UR12, 0x1 ;  /* 0x0000000c1a1a7c11 */ /* 0x000fc4000f8e08ff */
[----:B------:R-:W-:Y:S02]  /*0fe0*/  P2R R74, PR, RZ, 0x1 ;  /* 0x00000001ff4a7803 */ /* 0x000fe40000000000 */
[----:B------:R-:W-:Y:S02]  /*0ff0*/  ISETP.NE.AND P0, PT, R98, RZ, PT ;  /* 0x000000ff6200720c */ /* 0x000fe40003f05270 */
        /* <DEDUP_REMOVED lines=9> */
[----:B------:R-:W-:Y:S01]  /*1090*/  PRMT R66, RZ, 0x7610, R66 ;  /* 0x00007610ff427816 */ /* 0x000fe20000000042 */
[----:B--2---:R-:W-:Y:S04]  /*10a0*/  STS.U16 [R42], R25 ;  /* 0x000000192a007388 */ /* 0x004fe80000000400 */
[----:B---3--:R0:W-:Y:S02]  /*10b0*/  STS.U16 [R41+0x40], R28 ;  /* 0x0000401c29007388 */ /* 0x0081e40000000400 */
[----:B0-----:R-:W-:-:S02]  /*10c0*/  LEA R28, R75, UR12, 0x1 ;  /* 0x0000000c4b1c7c11 */ /* 0x001fc4000f8e08ff */
[----:B----4-:R0:W-:Y:S04]  /*10d0*/  STS.U16 [R40+0x80], R29 ;  /* 0x0000801d28007388 */ /* 0x0101e80000000400 */
[----:B------:R1:W-:Y:S04]  /*10e0*/  STS.U16 [R39+0xc0], R30 ;  /* 0x0000c01e27007388 */ /* 0x0003e80000000400 */
[----:B------:R2:W-:Y:S04]  /*10f0*/  STS.U16 [R38+0x100], R31 ;  /* 0x0001001f26007388 */ /* 0x0005e80000000400 */
[----:B------:R-:W-:Y:S01]  /*1100*/  STS.U16 [R37+0x140], R52 ;  /* 0x0001403425007388 */ /* 0x000fe20000000400 */
[----:B0-----:R-:W-:-:S02]  /*1110*/  LEA R29, R73, UR12, 0x1 ;  /* 0x0000000c491d7c11 */ /* 0x001fc4000f8e08ff */
[----:B-1----:R-:W-:Y:S01]  /*1120*/  LEA R30, R71, UR12, 0x1 ;  /* 0x0000000c471e7c11 */ /* 0x002fe2000f8e08ff */
[----:B------:R-:W-:Y:S01]  /*1130*/  STS.U16 [R36+0x180], R51 ;  /* 0x0001803324007388 */ /* 0x000fe20000000400 */
[----:B--2---:R-:W-:-:S03]  /*1140*/  LEA R31, R69, UR12, 0x1 ;  /* 0x0000000c451f7c11 */ /* 0x004fc6000f8e08ff */
        /* <DEDUP_REMOVED lines=27> */
[----:B------:R-:W-:-:S02]  /*1300*/  PRMT R25, RZ, 0x7610, R25 ;  /* 0x00007610ff197816 */ /* 0x000fc40000000019 */
[----:B0-----:R-:W-:Y:S02]  /*1310*/  PRMT R53, RZ, 0x7610, R53 ;  /* 0x00007610ff357816 */ /* 0x001fe40000000035 */
[----:B------:R-:W-:Y:S02]  /*1320*/  PRMT R54, RZ, 0x7610, R54 ;  /* 0x00007610ff367816 */ /* 0x000fe40000000036 */
[----:B------:R-:W-:Y:S02]  /*1330*/  PRMT R51, RZ, 0x7610, R51 ;  /* 0x00007610ff337816 */ /* 0x000fe40000000033 */
[----:B------:R-:W-:Y:S01]  /*1340*/  PRMT R52, RZ, 0x7610, R52 ;  /* 0x00007610ff347816 */ /* 0x000fe20000000034 */
[----:B------:R-:W4:Y:S01]  /*1350*/  @!P0 LDG.E.U16 R25, desc[UR30][R8.64] ;  /* 0x0000001e08198981 */ /* 0x000f22000c1e1500 */
[----:B------:R-:W-:-:S03]  /*1360*/  ISETP.GE.AND P0, PT, R12, UR36, PT ;  /* 0x000000240c007c0c */ /* 0x000fc6000bf06270 */
[----:B------:R-:W4:Y:S01]  /*1370*/  @!P1 LDG.E.U16 R54, desc[UR30][R8.64+0xc0] ;  /* 0x0000c01e08369981 */ /* 0x000f22000c1e1500 */
[----:B------:R-:W-:-:S03]  /*1380*/  ISETP.GE.AND P1, PT, R15, UR36, PT ;  /* 0x000000240f007c0c */ /* 0x000fc6000bf26270 */
[----:B------:R-:W4:Y:S01]  /*1390*/  @!P2 LDG.E.U16 R51, desc[UR30][R8.64+0x80] ;  /* 0x0000801e0833a981 */ /* 0x000f22000c1e1500 */
[----:B------:R-:W-:-:S03]  /*13a0*/  ISETP.GE.AND P2, PT, R14, UR36, PT ;  /* 0x000000240e007c0c */ /* 0x000fc6000bf46270 */
[----:B------:R-:W4:Y:S04]  /*13b0*/  @!P3 LDG.E.U16 R52, desc[UR30][R8.64+0x40] ;  /* 0x0000401e0834b981 */ /* 0x000f28000c1e1500 */
[----:B------:R-:W4:Y:S01]  /*13c0*/  @!P0 LDG.E.U16 R53, desc[UR30][R8.64+0x100] ;  /* 0x0001001e08358981 */ /* 0x000f22000c1e1500 */
[----:B------:R-:W-:Y:S02]  /*13d0*/  ISETP.GE.AND P0, PT, R16, UR36, PT ;  /* 0x0000002410007c0c */ /* 0x000fe4000bf06270 */
[----:B------:R-:W-:Y:S01]  /*13e0*/  ISETP.GE.AND P3, PT, R13, UR36, PT ;  /* 0x000000240d007c0c */ /* 0x000fe2000bf66270 */
[----:B------:R-:W4:Y:S01]  /*13f0*/  @!P4 LDG.E.U16 R64, desc[UR30][R8.64+0x340] ;  /* 0x0003401e0840c981 */ /* 0x000f22000c1e1500 */
[----:B-1----:R-:W-:Y:S02]  /*1400*/  PRMT R57, RZ, 0x7610, R57 ;  /* 0x00007610ff397816 */ /* 0x002fe40000000039 */
[----:B------:R-:W-:Y:S01]  /*1410*/  PRMT R58, RZ, 0x7610, R58 ;  /* 0x00007610ff3a7816 */ /* 0x000fe2000000003a */
[----:B------:R-:W4:Y:S01]  /*1420*/  @!P5 LDG.E.U16 R63, desc[UR30][R8.64+0x380] ;  /* 0x0003801e083fd981 */ /* 0x000f22000c1e1500 */
[----:B------:R-:W-:-:S02]  /*1430*/  PRMT R55, RZ, 0x7610, R55 ;  /* 0x00007610ff377816 */ /* 0x000fc40000000037 */
[----:B------:R-:W-:Y:S01]  /*1440*/  PRMT R56, RZ, 0x7610, R56 ;  /* 0x00007610ff387816 */ /* 0x000fe20000000038 */
[----:B------:R-:W4:Y:S04]  /*1450*/  @!P6 LDG.E.U16 R66, desc[UR30][R8.64+0x3c0] ;  /* 0x0003c01e0842e981 */ /* 0x000f28000c1e1500 */
[----:B------:R-:W4:Y:S01]  /*1460*/  @!P0 LDG.E.U16 R57, desc[UR30][R8.64+0x200] ;  /* 0x0002001e08398981 */ /* 0x000f22000c1e1500 */
[----:B------:R-:W-:-:S03]  /*1470*/  ISETP.NE.AND P0, PT, R74, RZ, PT ;  /* 0x000000ff4a00720c */ /* 0x000fc60003f05270 */
[----:B------:R-:W4:Y:S01]  /*1480*/  @!P1 LDG.E.U16 R58, desc[UR30][R8.64+0x1c0] ;  /* 0x0001c01e083a9981 */ /* 0x000f22000c1e1500 */
[----:B------:R-:W-:-:S03]  /*1490*/  ISETP.NE.AND P1, PT, R72, RZ, PT ;  /* 0x000000ff4800720c */ /* 0x000fc60003f25270 */
[----:B------:R-:W4:Y:S01]  /*14a0*/  @!P2 LDG.E.U16 R55, desc[UR30][R8.64+0x180] ;  /* 0x0001801e0837a981 */ /* 0x000f22000c1e1500 */
[----:B------:R-:W-:-:S03]  /*14b0*/  ISETP.NE.AND P2, PT, R70, RZ, PT ;  /* 0x000000ff4600720c */ /* 0x000fc60003f45270 */
[----:B------:R-:W4:Y:S01]  /*14c0*/  @!P3 LDG.E.U16 R56, desc[UR30][R8.64+0x140] ;  /* 0x0001401e0838b981 */ /* 0x000f22000c1e1500 */
[----:B------:R-:W-:Y:S02]  /*14d0*/  ISETP.NE.AND P3, PT, R68, RZ, PT ;  /* 0x000000ff4400720c */ /* 0x000fe40003f65270 */
[----:B--2---:R-:W-:Y:S02]  /*14e0*/  PRMT R60, RZ, 0x7610, R60 ;  /* 0x00007610ff3c7816 */ /* 0x004fe4000000003c */
[----:B---3--:R-:W-:Y:S02]  /*14f0*/  PRMT R59, RZ, 0x7610, R59 ;  /* 0x00007610ff3b7816 */ /* 0x008fe4000000003b */
[----:B----4-:R-:W-:Y:S02]  /*1500*/  PRMT R62, RZ, 0x7610, R62 ;  /* 0x00007610ff3e7816 */ /* 0x010fe4000000003e */
[----:B------:R-:W2:Y:S04]  /*1510*/  @!P0 LDG.E.U16 R60, desc[UR30][R8.64+0x240] ;  /* 0x0002401e083c8981 */ /* 0x000ea8000c1e1500 */
[----:B------:R-:W3:Y:S04]  /*1520*/  @!P1 LDG.E.U16 R59, desc[UR30][R8.64+0x280] ;  /* 0x0002801e083b9981 */ /* 0x000ee8000c1e1500 */
        /* <DEDUP_REMOVED lines=64> */
[----:B------:R-:W3:Y:S04]  /*1930*/  @!P3 LDG.E.U16 R68, desc[UR30][R6.64+0x40] ;  /* 0x0000401e0644b981 */ /* 0x000ee8000c1e1500 */
[----:B------:R-:W4:Y:S01]  /*1940*/  @!P0 LDG.E.U16 R69, desc[UR30][R6.64+0x100] ;  /* 0x0001001e06458981 */ /* 0x000f22000c1e1500 */
[----:B------:R-:W-:Y:S02]  /*1950*/  ISETP.GE.AND P0, PT, R16, UR36, PT ;  /* 0x0000002410007c0c */ /* 0x000fe4000bf06270 */
[----:B------:R-:W-:Y:S01]  /*1960*/  ISETP.GE.AND P3, PT, R13, UR36, PT ;  /* 0x000000240d007c0c */ /* 0x000fe2000bf66270 */
[----:B------:R-:W4:Y:S01]  /*1970*/  @!P1 LDG.E.U16 R74, desc[UR30][R6.64+0x1c0] ;  /* 0x0001c01e064a9981 */ /* 0x000f22000c1e1500 */
[----:B------:R-:W-:-:S03]  /*1980*/  ISETP.NE.AND P1, PT, R82, RZ, PT ;  /* 0x000000ff5200720c */ /* 0x000fc60003f25270 */
[----:B------:R-:W4:Y:S01]  /*1990*/  @!P2 LDG.E.U16 R71, desc[UR30][R6.64+0x180] ;  /* 0x0001801e0647a981 */ /* 0x000f22000c1e1500 */
[----:B------:R-:W-:Y:S02]  /*19a0*/  ISETP.NE.AND P2, PT, R81, RZ, PT ;  /* 0x000000ff5100720c */ /* 0x000fe40003f45270 */
[----:B0-----:R-:W-:Y:S01]  /*19b0*/  PRMT R64, RZ, 0x7610, R64 ;  /* 0x00007610ff407816 */ /* 0x001fe20000000040 */
[----:B------:R-:W4:Y:S04]  /*19c0*/  @!P4 LDG.E.U16 R76, desc[UR30][R6.64+0x340] ;  /* 0x0003401e064cc981 */ /* 0x000f28000c1e1500 */
[----:B------:R-:W4:Y:S01]  /*19d0*/  @!P0 LDG.E.U16 R73, desc[UR30][R6.64+0x200] ;  /* 0x0002001e06498981 */ /* 0x000f22000c1e1500 */
[----:B------:R-:W-:-:S03]  /*19e0*/  ISETP.NE.AND P0, PT, R84, RZ, PT ;  /* 0x000000ff5400720c */ /* 0x000fc60003f05270 */
[----:B------:R-:W4:Y:S01]  /*19f0*/  @!P3 LDG.E.U16 R72, desc[UR30][R6.64+0x140] ;  /* 0x0001401e0648b981 */ /* 0x000f22000c1e1500 */
[----:B------:R-:W-:Y:S02]  /*1a00*/  ISETP.NE.AND P3, PT, R80, RZ, PT ;  /* 0x000000ff5000720c */ /* 0x000fe40003f65270 */
[----:B-1----:R-:W-:Y:S01]  /*1a10*/  PRMT R66, RZ, 0x7610, R66 ;  /* 0x00007610ff427816 */ /* 0x002fe20000000042 */
[----:B------:R-:W4:Y:S04]  /*1a20*/  @!P1 LDG.E.U16 R75, desc[UR30][R6.64+0x280] ;  /* 0x0002801e064b9981 */ /* 0x000f28000c1e1500 */
[----:B------:R-:W4:Y:S04]  /*1a30*/  @!P5 LDG.E.U16 R79, desc[UR30][R6.64+0x380] ;  /* 0x0003801e064fd981 */ /* 0x000f28000c1e1500 */
[----:B------:R-:W4:Y:S04]  /*1a40*/  @!P0 LDG.E.U16 R64, desc[UR30][R6.64+0x240] ;  /* 0x0002401e06408981 */ /* 0x000f28000c1e1500 */
[----:B------:R-:W4:Y:S04]  /*1a50*/  @!P2 LDG.E.U16 R66, desc[UR30][R6.64+0x2c0] ;  /* 0x0002c01e0642a981 */ /* 0x000f28000c1e1500 */
[----:B------:R-:W4:Y:S04]  /*1a60*/  @!P3 LDG.E.U16 R77, desc[UR30][R6.64+0x300] ;  /* 0x0003001e064db981 */ /* 0x000f28000c1e1500 */
[----:B------:R-:W4:Y:S01]  /*1a70*/  @!P6 LDG.E.U16 R78, desc[UR30][R6.64+0x3c0] ;  /* 0x0003c01e064ee981 */ /* 0x000f22000c1e1500 */
        /* <DEDUP_REMOVED lines=16> */
[----:B---3--:R-:W-:Y:S04]  /*1b80*/  STS.U16 [R41+0x40], R68 ;  /* 0x0000404429007388 */ /* 0x008fe80000000400 */
        /* <DEDUP_REMOVED lines=47> */
[----:B--2---:R-:W-:Y:S02]  /*1e80*/  PRMT R77, RZ, 0x7610, R77 ;  /* 0x00007610ff4d7816 */ /* 0x004fe4000000004d */
[----:B------:R-:W-:Y:S01]  /*1e90*/  PRMT R75, RZ, 0x7610, R75 ;  /* 0x00007610ff4b7816 */ /* 0x000fe2000000004b */
[----:B------:R-:W2:Y:S01]  /*1ea0*/  @!P4 LDG.E.U16 R84, desc[UR30][R4.64+0x340] ;  /* 0x0003401e0454c981 */ /* 0x000ea2000c1e1500 */
[----:B------:R-:W-:-:S02]  /*1eb0*/  PRMT R74, RZ, 0x7610, R74 ;  /* 0x00007610ff4a7816 */ /* 0x000fc4000000004a */
[----:B------:R-:W-:Y:S01]  /*1ec0*/  ISETP.NE.AND P1, PT, R94, RZ, PT ;  /* 0x000000ff5e00720c */ /* 0x000fe20003f25270 */
[----:B------:R-:W2:Y:S04]  /*1ed0*/  @!P5 LDG.E.U16 R123, desc[UR30][R4.64+0x380] ;  /* 0x0003801e047bd981 */ /* 0x000ea8000c1e1500 */
        /* <DEDUP_REMOVED lines=50> */
[----:B------:R-:W2:Y:S04]  /*2200*/  LDS.U16 R70, [R26+0x6] ;  /* 0x000006001a467984 */ /* 0x000ea80000000400 */
[----:B------:R-:W-:Y:S04]  /*2210*/  LDS.U16 R72, [R26+0x8] ;  /* 0x000008001a487984 */ /* 0x000fe80000000400 */
[----:B------:R-:W-:Y:S04]  /*2220*/  LDS.U16 R73, [R26+0xa] ;  /* 0x00000a001a497984 */ /* 0x000fe80000000400 */
        /* <DEDUP_REMOVED lines=9> */
[----:B------:R-:W4:Y:S01]  /*22c0*/  LDS.U16 R86, [R26+0x1e] ;  /* 0x00001e001a567984 */ /* 0x000f220000000400 */
[----:B------:R-:W-:Y:S01]  /*22d0*/  BAR.SYNC.DEFER_BLOCKING 0x0 ;  /* 0x0000000000007b1d */ /* 0x000fe20000010000 */
[----:B0-----:R-:W-:-:S05]  /*22e0*/  PRMT R115, RZ, 0x7610, R115 ;  /* 0x00007610ff737816 */ /* 0x001fca0000000073 */
[----:B------:R-:W4:Y:S01]  /*22f0*/  @!P0 LDG.E.U16 R125, desc[UR30][R2.64] ;  /* 0x0000001e027d8981 */ /* 0x000f22000c1e1500 */
[----:B------:R-:W-:-:S03]  /*2300*/  ISETP.GE.AND P0, PT, R10, UR36, PT ;  /* 0x000000240a007c0c */ /* 0x000fc6000bf06270 */
[----:B------:R-:W4:Y:S01]  /*2310*/  @!P1 LDG.E.U16 R92, desc[UR30][R2.64+0x40] ;  /* 0x0000401e025c9981 */ /* 0x000f22000c1e1500 */
[----:B------:R-:W-:Y:S02]  /*2320*/  ISETP.GE.AND P1, PT, R11, UR36, PT ;  /* 0x000000240b007c0c */ /* 0x000fe4000bf26270 */
[----:B-1----:R-:W-:Y:S01]  /*2330*/  PRMT R123, RZ, 0x7610, R123 ;  /* 0x00007610ff7b7816 */ /* 0x002fe2000000007b */
[----:B------:R-:W4:Y:S04]  /*2340*/  @!P2 LDG.E.U16 R104, desc[UR30][R2.64+0x2c0] ;  /* 0x0002c01e0268a981 */ /* 0x000f28000c1e1500 */
[----:B------:R-:W4:Y:S04]  /*2350*/  @!P3 LDG.E.U16 R139, desc[UR30][R2.64+0x300] ;  /* 0x0003001e028bb981 */ /* 0x000f28000c1e1500 */
[----:B------:R-:W4:Y:S01]  /*2360*/  @!P0 LDG.E.U16 R115, desc[UR30][R2.64+0x80] ;  /* 0x0000801e02738981 */ /* 0x000f22000c1e1500 */
[----:B------:R-:W-:-:S03]  /*2370*/  ISETP.GE.AND P0, PT, R12, UR36, PT ;  /* 0x000000240c007c0c */ /* 0x000fc6000bf06270 */
[----:B------:R-:W4:Y:S01]  /*2380*/  @!P1 LDG.E.U16 R96, desc[UR30][R2.64+0xc0] ;  /* 0x0000c01e02609981 */ /* 0x000f22000c1e1500 */
[----:B------:R-:W-:-:S03]  /*2390*/  ISETP.GE.AND P1, PT, R13, UR36, PT ;  /* 0x000000240d007c0c */ /* 0x000fc6000bf26270 */
[----:B------:R-:W4:Y:S04]  /*23a0*/  @!P4 LDG.E.U16 R106, desc[UR30][R2.64+0x340] ;  /* 0x0003401e026ac981 */ /* 0x000f28000c1e1500 */
[----:B------:R-:W4:Y:S04]  /*23b0*/  @!P5 LDG.E.U16 R141, desc[UR30][R2.64+0x380] ;  /* 0x0003801e028dd981 */ /* 0x000f28000c1e1500 */
[----:B------:R-:W4:Y:S01]  /*23c0*/  @!P0 LDG.E.U16 R123, desc[UR30][R2.64+0x100] ;  /* 0x0001001e027b8981 */ /* 0x000f22000c1e1500 */
[----:B------:R-:W-:-:S03]  /*23d0*/  ISETP.GE.AND P0, PT, R14, UR36, PT ;  /* 0x000000240e007c0c */ /* 0x000fc6000bf06270 */
[----:B------:R-:W4:Y:S01]  /*23e0*/  @!P1 LDG.E.U16 R98, desc[UR30][R2.64+0x140] ;  /* 0x0001401e02629981 */ /* 0x000f22000c1e1500 */
[----:B------:R-:W-:-:S09]  /*23f0*/  ISETP.GE.AND P1, PT, R15, UR36, PT ;  /* 0x000000240f007c0c */ /* 0x000fd2000bf26270 */
[----:B------:R-:W4:Y:S01]  /*2400*/  @!P0 LDG.E.U16 R127, desc[UR30][R2.64+0x180] ;  /* 0x0001801e027f8981 */ /* 0x000f22000c1e1500 */
[----:B------:R-:W-:-:S03]  /*2410*/  ISETP.GE.AND P0, PT, R16, UR36, PT ;  /* 0x0000002410007c0c */ /* 0x000fc6000bf06270 */
[----:B------:R-:W4:Y:S01]  /*2420*/  @!P1 LDG.E.U16 R100, desc[UR30][R2.64+0x1c0] ;  /* 0x0001c01e02649981 */ /* 0x000f22000c1e1500 */
[----:B------:R-:W-:-:S09]  /*2430*/  ISETP.NE.AND P1, PT, R90, RZ, PT ;  /* 0x000000ff5a00720c */ /* 0x000fd20003f25270 */
[----:B------:R-:W4:Y:S01]  /*2440*/  @!P0 LDG.E.U16 R135, desc[UR30][R2.64+0x200] ;  /* 0x0002001e02878981 */ /* 0x000f22000c1e1500 */
[----:B------:R-:W-:Y:S02]  /*2450*/  ISETP.NE.AND P0, PT, R94, RZ, PT ;  /* 0x000000ff5e00720c */ /* 0x000fe40003f05270 */
[----:B------:R-:W-:Y:S01]  /*2460*/  PRMT R90, RZ, 0x7610, R90 ;  /* 0x00007610ff5a7816 */ /* 0x000fe2000000005a */
[----:B------:R-:W4:Y:S05]  /*2470*/  @!P1 LDG.E.U16 R137, desc[UR30][R2.64+0x280] ;  /* 0x0002801e02899981 */ /* 0x000f2a000c1e1500 */
[----:B------:R-:W4:Y:S05]  /*2480*/  @!P6 LDG.E.U16 R90, desc[UR30][R2.64+0x3c0] ;  /* 0x0003c01e025ae981 */ /* 0x000f2a000c1e1500 */
[----:B------:R0:W4:Y:S01]  /*2490*/  @!P0 LDG.E.U16 R102, desc[UR30][R2.64+0x240] ;  /* 0x0002401e02668981 */ /* 0x000122000c1e1500 */
[----:B--2---:R-:W-:-:S02]  /*24a0*/  HADD2.F32 R70, -RZ, R70.H0_H0 ;  /* 0x20000046ff467230 */ /* 0x004fc40000004100 */
[----:B---3--:R-:W-:Y:S02]  /*24b0*/  HADD2.F32 R75, -RZ, R75.H0_H0 ;  /* 0x2000004bff4b7230 */ /* 0x008fe40000004100 */
[----:B----4-:R-:W-:Y:S02]  /*24c0*/  HADD2.F32 R80, -RZ, R80.H0_H0 ;  /* 0x20000050ff507230 */ /* 0x010fe40000004100 */
[----:B0-----:R-:W-:-:S04]  /*24d0*/  FMUL.FTZ R2, R70, -1.4426950216293334961 ;  /* 0xbfb8aa3b46027820 */ /* 0x001fc80000410000 */
[----:B------:R0:W-:Y:S01]  /*24e0*/  MUFU.EX2 R3, R2 ;  /* 0x0000000200037308 */ /* 0x0001e20000000800 */
[----:B------:R-:W-:Y:S02]  /*24f0*/  HADD2.F32 R86, -RZ, R86.H0_H0 ;  /* 0x20000056ff567230 */ /* 0x000fe40000004100 */
[----:B0-----:R-:W-:Y:S01]  /*2500*/  FMUL.FTZ R2, R75, -1.4426950216293334961 ;  /* 0xbfb8aa3b4b027820 */ /* 0x001fe20000410000 */
[----:B------:R-:W-:-:S04]  /*2510*/  HADD2.F32 R4, -RZ, R4.H0_H0 ;  /* 0x20000004ff047230 */ /* 0x000fc80000004100 */
[----:B------:R0:W-:Y:S01]  /*2520*/  MUFU.EX2 R118, R2 ;  /* 0x0000000200767308 */ /* 0x0001e20000000800 */
[----:B------:R-:W-:Y:S02]  /*2530*/  HADD2.F32 R5, -RZ, R5.H0_H0 ;  /* 0x20000005ff057230 */ /* 0x000fe40000004100 */
[----:B------:R-:W-:Y:S01]  /*2540*/  FMUL.FTZ R108, R4, -1.4426950216293334961 ;  /* 0xbfb8aa3b046c7820 */ /* 0x000fe20000410000 */
[----:B0-----:R-:W-:-:S04]  /*2550*/  FMUL.FTZ R2, R80, -1.4426950216293334961 ;  /* 0xbfb8aa3b50027820 */ /* 0x001fc80000410000 */
[----:B------:R0:W-:Y:S01]  /*2560*/  MUFU.EX2 R126, R2 ;  /* 0x00000002007e7308 */ /* 0x0001e20000000800 */
[----:B------:R-:W-:Y:S01]  /*2570*/  FMUL.FTZ R94, R5, -1.4426950216293334961 ;  /* 0xbfb8aa3b055e7820 */ /* 0x000fe20000410000 */
[----:B0-----:R-:W-:-:S06]  /*2580*/  FMUL.FTZ R2, R86, -1.4426950216293334961 ;  /* 0xbfb8aa3b56027820 */ /* 0x001fcc0000410000 */
[----:B------:R-:W0:Y:S08]  /*2590*/  MUFU.EX2 R108, R108 ;  /* 0x0000006c006c7308 */ /* 0x000e300000000800 */
[----:B------:R-:W-:Y:S08]  /*25a0*/  MUFU.EX2 R142, R2 ;  /* 0x00000002008e7308 */ /* 0x000ff00000000800 */
[----:B------:R-:W1:Y:S01]  /*25b0*/  MUFU.EX2 R94, R94 ;  /* 0x0000005e005e7308 */ /* 0x000e620000000800 */
[----:B------:R-:W-:-:S02]  /*25c0*/  HADD2.F32 R69, -RZ, R69.H0_H0 ;  /* 0x20000045ff457230 */ /* 0x000fc40000004100 */
[----:B0-----:R-:W-:-:S03]  /*25d0*/  FADD.FTZ R108, R108, 1 ;  /* 0x3f8000006c6c7421 */ /* 0x001fc60000010000 */
[----:B------:R-:W-:Y:S01]  /*25e0*/  FMUL.FTZ R110, R69, -1.4426950216293334961 ;  /* 0xbfb8aa3b456e7820 */ /* 0x000fe20000410000 */
[----:B------:R-:W-:-:S05]  /*25f0*/  HADD2.F32 R72, -RZ, R72.H0_H0 ;  /* 0x20000048ff487230 */ /* 0x000fca0000004100 */
[----:B------:R-:W-:Y:S01]  /*2600*/  MUFU.EX2 R110, R110 ;  /* 0x0000006e006e7308 */ /* 0x000fe20000000800 */
[----:B-1----:R-:W-:-:S07]  /*2610*/  FADD.FTZ R94, R94, 1 ;  /* 0x3f8000005e5e7421 */ /* 0x002fce0000010000 */
[----:B------:R-:W-:Y:S01]  /*2620*/  MUFU.RCP R94, R94 ;  /* 0x0000005e005e7308 */ /* 0x000fe20000001000 */
[----:B------:R-:W-:Y:S02]  /*2630*/  HADD2.F32 R73, -RZ, R73.H0_H0 ;  /* 0x20000049ff497230 */ /* 0x000fe40000004100 */
[----:B------:R-:W-:Y:S01]  /*2640*/  FADD.FTZ R3, R3, 1 ;  /* 0x3f80000003037421 */ /* 0x000fe20000010000 */
[----:B------:R-:W-:Y:S01]  /*2650*/  FMUL.FTZ R112, R72, -1.4426950216293334961 ;  /* 0xbfb8aa3b48707820 */ /* 0x000fe20000410000 */
[----:B------:R-:W-:Y:S02]  /*2660*/  HADD2.F32 R74, -RZ, R74.H0_H0 ;  /* 0x2000004aff4a7230 */ /* 0x000fe40000004100 */
[----:B------:R-:W-:Y:S01]  /*2670*/  FMUL.FTZ R114, R73, -1.4426950216293334961 ;  /* 0xbfb8aa3b49727820 */ /* 0x000fe20000410000 */
[----:B------:R-:W-:Y:S02]  /*2680*/  HADD2.F32 R117, -RZ, R117.H0_H0 ;  /* 0x20000075ff757230 */ /* 0x000fe40000004100 */
[----:B------:R-:W0:Y:S01]  /*2690*/  MUFU.EX2 R112, R112 ;  /* 0x0000007000707308 */ /* 0x000e220000000800 */
[----:B------:R-:W-:-:S02]  /*26a0*/  HADD2.F32 R84, -RZ, R84.H0_H0 ;  /* 0x20000054ff547230 */ /* 0x000fc40000004100 */
[----:B------:R-:W-:-:S05]  /*26b0*/  FMUL.FTZ R116, R74, -1.4426950216293334961 ;  /* 0xbfb8aa3b4a747820 */ /* 0x000fca0000410000 */
[----:B------:R-:W-:Y:S01]  /*26c0*/  MUFU.EX2 R114, R114 ;  /* 0x0000007200727308 */ /* 0x000fe20000000800 */
[----:B------:R-:W-:-:S07]  /*26d0*/  FMUL.FTZ R132, R84, -1.4426950216293334961 ;  /* 0xbfb8aa3b54847820 */ /* 0x000fce0000410000 */
[----:B------:R-:W1:Y:S01]  /*26e0*/  MUFU.EX2 R116, R116 ;  /* 0x0000007400747308 */ /* 0x000e620000000800 */
[----:B0-----:R-:W-:-:S07]  /*26f0*/  FADD.FTZ R112, R112, 1 ;  /* 0x3f80000070707421 */ /* 0x001fce0000010000 */
[----:B------:R-:W-:Y:S01]  /*2700*/  MUFU.EX2 R140, R132 ;  /* 0x00000084008c7308 */ /* 0x000fe20000000800 */
[----:B------:R-:W-:Y:S02]  /*2710*/  HADD2.F32 R78, -RZ, R78.H0_H0 ;  /* 0x2000004eff4e7230 */ /* 0x000fe40000004100 */
[----:B------:R-:W-:Y:S02]  /*2720*/  HADD2.F32 R79, -RZ, R79.H0_H0 ;  /* 0x2000004fff4f7230 */ /* 0x000fe40000004100 */
[----:B------:R-:W-:Y:S02]  /*2730*/  HADD2.F32 R121, -RZ, R121.H0_H0 ;  /* 0x20000079ff797230 */ /* 0x000fe40000004100 */
[----:B------:R-:W-:Y:S01]  /*2740*/  FMUL.FTZ R122, R78, -1.4426950216293334961 ;  /* 0xbfb8aa3b4e7a7820 */ /* 0x000fe20000410000 */
[----:B------:R-:W-:Y:S02]  /*2750*/  HADD2.F32 R77, -RZ, R77.H0_H0 ;  /* 0x2000004dff4d7230 */ /* 0x000fe40000004100 */
[----:B------:R-:W-:Y:S01]  /*2760*/  FMUL.FTZ R124, R79, -1.4426950216293334961 ;  /* 0xbfb8aa3b4f7c7820 */ /* 0x000fe20000410000 */
[----:B-1----:R-:W-:Y:S01]  /*2770*/  FADD.FTZ R116, R116, 1 ;  /* 0x3f80000074747421 */ /* 0x002fe20000010000 */
[----:B------:R-:W-:-:S02]  /*2780*/  HADD2.F32 R119, -RZ, R119.H0_H0 ;  /* 0x20000077ff777230 */ /* 0x000fc40000004100 */
[----:B------:R-:W-:Y:S01]  /*2790*/  FMUL.FTZ R120, R77, -1.4426950216293334961 ;  /* 0xbfb8aa3b4d787820 */ /* 0x000fe20000410000 */
[----:B------:R-:W-:Y:S01]  /*27a0*/  MUFU.EX2 R122, R122 ;  /* 0x0000007a007a7308 */ /* 0x000fe20000000800 */
[----:B------:R-:W-:Y:S04]  /*27b0*/  STS.U16 [R42], R125 ;  /* 0x0000007d2a007388 */ /* 0x000fe80000000400 */
        /* <DEDUP_REMOVED lines=16> */
[----:B------:R-:W4:Y:S01]  /*28c0*/  LDS.U16 R2, [R26] ;  /* 0x000000001a027984 */ /* 0x000f220000000400 */
[----:B0-----:R0:W2:Y:S03]  /*28d0*/  MUFU.RCP R115, R108 ;  /* 0x0000006c00737308 */ /* 0x0010a60000001000 */
[----:B------:R-:W4:Y:S04]  /*28e0*/  LDS.U16 R96, [R26+0x4] ;  /* 0x000004001a607984 */ /* 0x000f280000000400 */
[----:B------:R-:W4:Y:S04]  /*28f0*/  LDS.U16 R92, [R26+0x2] ;  /* 0x000002001a5c7984 */ /* 0x000f280000000400 */
[----:B------:R-:W4:Y:S01]  /*2900*/  LDS.U16 R106, [R26+0x8] ;  /* 0x000008001a6a7984 */ /* 0x000f220000000400 */
[----:B-1----:R2:W-:Y:S03]  /*2910*/  MUFU.RCP R123, R3 ;  /* 0x00000003007b7308 */ /* 0x0025e60000001000 */
[----:B------:R-:W1:Y:S04]  /*2920*/  LDS.U16 R102, [R26+0x6] ;  /* 0x000006001a667984 */ /* 0x000e680000000400 */
[----:B0-----:R-:W0:Y:S01]  /*2930*/  LDS.U16 R108, [R26+0xa] ;  /* 0x00000a001a6c7984 */ /* 0x001e220000000400 */
[----:B--2---:R-:W-:Y:S01]  /*2940*/  FADD.FTZ R3, -R115, 1 ;  /* 0x3f80000073037421 */ /* 0x004fe20000010100 */
[----:B------:R-:W-:Y:S01]  /*2950*/  FADD.FTZ R98, R110, 1 ;  /* 0x3f8000006e627421 */ /* 0x000fe20000010000 */
[----:B------:R-:W-:-:S02]  /*2960*/  FADD.FTZ R110, -R94, 1 ;  /* 0x3f8000005e6e7421 */ /* 0x000fc40000010100 */
[----:B---3--:R-:W-:Y:S02]  /*2970*/  FFMA.FTZ R135, R4, R3, 1 ;  /* 0x3f80000004877423 */ /* 0x008fe40000010003 */
[----:B------:R-:W-:Y:S01]  /*2980*/  FFMA.FTZ R110, R5, R110, 1 ;  /* 0x3f800000056e7423 */ /* 0x000fe2000001006e */
[----:B----4-:R-:W-:Y:S01]  /*2990*/  HADD2.F32 R90, -RZ, R2.H0_H0 ;  /* 0x20000002ff5a7230 */ /* 0x010fe20000004100 */
[----:B------:R-:W2:Y:S01]  /*29a0*/  MUFU.RCP R98, R98 ;  /* 0x0000006200627308 */ /* 0x000ea20000001000 */
[----:B------:R-:W3:Y:S03]  /*29b0*/  LDS.U16 R2, [R26+0xc] ;  /* 0x00000c001a027984 */ /* 0x000ee60000000400 */
[----:B------:R-:W-:-:S04]  /*29c0*/  FMUL.FTZ R3, R117, R90 ;  /* 0x0000005a75037220 */ /* 0x000fc80000410000 */
[----:B------:R-:W-:-:S04]  /*29d0*/  FMUL.FTZ R3, R94, R3 ;  /* 0x000000035e037220 */ /* 0x000fc80000410000 */
[----:B------:R-:W-:Y:S02]  /*29e0*/  FMUL.FTZ R132, R3, R110 ;  /* 0x0000006e03847220 */ /* 0x000fe40000410000 */
[----:B------:R-:W4:Y:S01]  /*29f0*/  LDS.U16 R3, [R26+0xe] ;  /* 0x00000e001a037984 */ /* 0x000f220000000400 */
[----:B------:R1:W0:Y:S01]  /*2a00*/  MUFU.RCP R125, R112 ;  /* 0x00000070007d7308 */ /* 0x0002220000001000 */
[----:B------:R-:W-:Y:S01]  /*2a10*/  FADD.FTZ R100, R114, 1 ;  /* 0x3f80000072647421 */ /* 0x000fe20000010000 */
[----:B------:R-:W-:Y:S02]  /*2a20*/  HADD2.F32 R96, -RZ, R96.H0_H0 ;  /* 0x20000060ff607230 */ /* 0x000fe40000004100 */
[----:B--2---:R-:W-:Y:S01]  /*2a30*/  FADD.FTZ R114, -R98, 1 ;  /* 0x3f80000062727421 */ /* 0x004fe20000010100 */
[----:B------:R-:W-:-:S03]  /*2a40*/  HADD2.F32 R92, -RZ, R92.H0_H0 ;  /* 0x2000005cff5c7230 */ /* 0x000fc60000004100 */
[----:B------:R-:W2:Y:S01]  /*2a50*/  MUFU.RCP R100, R100 ;  /* 0x0000006400647308 */ /* 0x000ea20000001000 */
[----:B------:R-:W-:Y:S01]  /*2a60*/  FMUL.FTZ R137, R121, R96 ;  /* 0x0000006079897220 */ /* 0x000fe20000410000 */
[----:B------:R-:W-:Y:S01]  /*2a70*/  FADD.FTZ R104, R118, 1 ;  /* 0x3f80000076687421 */ /* 0x000fe20000010000 */
[----:B------:R-:W-:Y:S01]  /*2a80*/  FFMA.FTZ R114, R69, R114, 1 ;  /* 0x3f80000045727423 */ /* 0x000fe20000010072 */
[----:B------:R-:W-:Y:S02]  /*2a90*/  HADD2.F32 R131, -RZ, R131.H0_H0 ;  /* 0x20000083ff837230 */ /* 0x000fe40000004100 */
[----:B------:R-:W-:Y:S02]  /*2aa0*/  FMUL.FTZ R137, R98, R137 ;  /* 0x0000008962897220 */ /* 0x000fe40000410000 */
[----:B------:R2:W3:Y:S01]  /*2ab0*/  MUFU.RCP R127, R116 ;  /* 0x00000074007f7308 */ /* 0x0004e20000001000 */
[----:B------:R-:W-:Y:S02]  /*2ac0*/  HADD2.F32 R106, -RZ, R106.H0_H0 ;  /* 0x2000006aff6a7230 */ /* 0x000fe40000004100 */
[----:B-1----:R-:W-:Y:S01]  /*2ad0*/  FMUL.FTZ R112, R119, R92 ;  /* 0x0000005c77707220 */ /* 0x002fe20000410000 */
[----:B------:R-:W-:Y:S01]  /*2ae0*/  HADD2.F32 R82, -RZ, R82.H0_H0 ;  /* 0x20000052ff527230 */ /* 0x000fe20000004100 */
[----:B------:R-:W1:Y:S03]  /*2af0*/  LDS.U16 R118, [R26+0x10] ;  /* 0x000010001a767984 */ /* 0x000e660000000400 */
[----:B------:R-:W4:Y:S01]  /*2b00*/  MUFU.EX2 R124, R124 ;  /* 0x0000007c007c7308 */ /* 0x000f220000000800 */
[----:B------:R-:W-:Y:S01]  /*2b10*/  FMUL.FTZ R134, R137, R114 ;  /* 0x0000007289867220 */ /* 0x000fe20000410000 */
[----:B------:R-:W-:Y:S01]  /*2b20*/  FMUL.FTZ R112, R115, R112 ;  /* 0x0000007073707220 */ /* 0x000fe20000410000 */
[----:B------:R-:W-:-:S02]  /*2b30*/  HADD2.F32 R129, -RZ, R129.H0_H0 ;  /* 0x20000081ff817230 */ /* 0x000fc40000004100 */
[----:B0-----:R-:W-:Y:S01]  /*2b40*/  FADD.FTZ R139, -R125, 1 ;  /* 0x3f8000007d8b7421 */ /* 0x001fe20000010100 */
[----:B------:R-:W-:Y:S02]  /*2b50*/  HADD2.F32 R102, -RZ, R102.H0_H0 ;  /* 0x20000066ff667230 */ /* 0x000fe40000004100 */
[----:B------:R-:W-:Y:S01]  /*2b60*/  FMUL.FTZ R114, R131, R106 ;  /* 0x0000006a83727220 */ /* 0x000fe20000410000 */
[----:B------:R-:W0:Y:S01]  /*2b70*/  MUFU.EX2 R120, R120 ;  /* 0x0000007800787308 */ /* 0x000e220000000800 */
[----:B------:R-:W-:Y:S02]  /*2b80*/  HADD2.F32 R81, -RZ, R81.H0_H0 ;  /* 0x20000051ff517230 */ /* 0x000fe40000004100 */
[----:B------:R-:W-:Y:S01]  /*2b90*/  FMUL.FTZ R130, R82, -1.4426950216293334961 ;  /* 0xbfb8aa3b52827820 */ /* 0x000fe20000410000 */
[----:B------:R-:W-:Y:S02]  /*2ba0*/  HADD2.F32 R133, -RZ, R133.H0_H0 ;  /* 0x20000085ff857230 */ /* 0x000fe40000004100 */
[----:B------:R-:W-:-:S02]  /*2bb0*/  HADD2.F32 R108, -RZ, R108.H0_H0 ;  /* 0x2000006cff6c7230 */ /* 0x000fc40000004100 */
[----:B------:R-:W-:Y:S01]  /*2bc0*/  FMUL.FTZ R153, R112, R135 ;  /* 0x0000008770997220 */ /* 0x000fe20000410000 */
[----:B------:R-:W-:Y:S01]  /*2bd0*/  FFMA.FTZ R139, R72, R139, 1 ;  /* 0x3f800000488b7423 */ /* 0x000fe2000001008b */
[----:B------:R-:W-:Y:S01]  /*2be0*/  MUFU.RCP R104, R104 ;  /* 0x0000006800687308 */ /* 0x000fe20000001000 */
[----:B------:R-:W-:Y:S01]  /*2bf0*/  FMUL.FTZ R114, R125, R114 ;  /* 0x000000727d727220 */ /* 0x000fe20000410000 */
[----:B------:R-:W-:Y:S01]  /*2c00*/  FADD.FTZ R137, -R123, 1 ;  /* 0x3f8000007b897421 */ /* 0x000fe20000010100 */
[----:B------:R-:W-:Y:S01]  /*2c10*/  FMUL.FTZ R112, R129, R102 ;  /* 0x0000006681707220 */ /* 0x000fe20000410000 */
[----:B------:R-:W-:Y:S01]  /*2c20*/  FMUL.FTZ R128, R81, -1.4426950216293334961 ;  /* 0xbfb8aa3b51807820 */ /* 0x000fe20000410000 */
[----:B--2---:R-:W-:Y:S01]  /*2c30*/  FADD.FTZ R116, -R100, 1 ;  /* 0x3f80000064747421 */ /* 0x004fe20000010100 */
[----:B------:R-:W-:Y:S01]  /*2c40*/  FMUL.FTZ R141, R133, R108 ;  /* 0x0000006c858d7220 */ /* 0x000fe20000410000 */
[----:B------:R-:W-:Y:S01]  /*2c50*/  FMUL.FTZ R136, R114, R139 ;  /* 0x0000008b72887220 */ /* 0x000fe20000410000 */
[----:B------:R-:W2:Y:S01]  /*2c60*/  MUFU.EX2 R130, R130 ;  /* 0x0000008200827308 */ /* 0x000ea20000000800 */
[----:B------:R-:W-:Y:S01]  /*2c70*/  FFMA.FTZ R137, R70, R137, 1 ;  /* 0x3f80000046897423 */ /* 0x000fe20000010089 */
[----:B------:R-:W-:Y:S01]  /*2c80*/  FMUL.FTZ R112, R123, R112 ;  /* 0x000000707b707220 */ /* 0x000fe20000410000 */
[----:B---3--:R-:W-:Y:S01]  /*2c90*/  FADD.FTZ R139, -R127, 1 ;  /* 0x3f8000007f8b7421 */ /* 0x008fe20000010100 */
[----:B------:R-:W-:Y:S01]  /*2ca0*/  FADD.FTZ R122, R122, 1 ;  /* 0x3f8000007a7a7421 */ /* 0x000fe20000010000 */
[----:B----4-:R-:W-:Y:S01]  /*2cb0*/  FADD.FTZ R124, R124, 1 ;  /* 0x3f8000007c7c7421 */ /* 0x010fe20000010000 */
[----:B------:R-:W-:Y:S01]  /*2cc0*/  FFMA.FTZ R116, R73, R116, 1 ;  /* 0x3f80000049747423 */ /* 0x000fe20000010074 */
[----:B------:R-:W-:Y:S01]  /*2cd0*/  FMUL.FTZ R141, R100, R141 ;  /* 0x0000008d648d7220 */ /* 0x000fe20000410000 */
[----:B------:R-:W3:Y:S01]  /*2ce0*/  MUFU.EX2 R128, R128 ;  /* 0x0000008000807308 */ /* 0x000ee20000000800 */
[----:B------:R-:W-:Y:S01]  /*2cf0*/  FMUL.FTZ R159, R112, R137 ;  /* 0x00000089709f7220 */ /* 0x000fe20000410000 */
[----:B------:R-:W-:Y:S01]  /*2d00*/  FFMA.FTZ R143, R74, R139, 1 ;  /* 0x3f8000004a8f7423 */ /* 0x000fe2000001008b */
[----:B------:R-:W-:Y:S01]  /*2d10*/  FMUL.FTZ R161, R141, R116 ;  /* 0x000000748da17220 */ /* 0x000fe20000410000 */
[----:B------:R-:W-:-:S02]  /*2d20*/  HADD2.F32 R137, -RZ, R88.H0_H0 ;  /* 0x20000058ff897230 */ /* 0x000fc40000004100 */
[----:B------:R-:W-:Y:S01]  /*2d30*/  FADD.FTZ R141, R126, 1 ;  /* 0x3f8000007e8d7421 */ /* 0x000fe20000010000 */
[----:B------:R-:W-:Y:S02]  /*2d40*/  HADD2.F32 R139, -RZ, R76.H0_H0 ;  /* 0x2000004cff8b7230 */ /* 0x000fe40000004100 */
[----:B0-----:R-:W-:Y:S01]  /*2d50*/  FADD.FTZ R120, R120, 1 ;  /* 0x3f80000078787421 */ /* 0x001fe20000010000 */
[----:B------:R0:W-:Y:S01]  /*2d60*/  MUFU.RCP R135, R122 ;  /* 0x0000007a00877308 */ /* 0x0001e20000001000 */
[----:B------:R-:W-:Y:S01]  /*2d70*/  HADD2.F32 R88, -RZ, R2.H0_H0 ;  /* 0x20000002ff587230 */ /* 0x000fe20000004100 */
[----:B------:R-:W-:Y:S01]  /*2d80*/  LDS.U16 R126, [R26+0x18] ;  /* 0x000018001a7e7984 */ /* 0x000fe20000000400 */
[----:B------:R-:W-:-:S03]  /*2d90*/  HADD2.F32 R76, -RZ, R3.H0_H0 ;  /* 0x20000003ff4c7230 */ /* 0x000fc60000004100 */
[----:B------:R-:W4:Y:S02]  /*2da0*/  LDS.U16 R2, [R26+0x12] ;  /* 0x000012001a027984 */ /* 0x000f240000000400 */
[----:B------:R1:W-:Y:S02]  /*2db0*/  MUFU.RCP R112, R124 ;  /* 0x0000007c00707308 */ /* 0x0003e40000001000 */
[----:B0-----:R-:W0:Y:S01]  /*2dc0*/  LDS.U16 R122, [R26+0x14] ;  /* 0x000014001a7a7984 */ /* 0x001e220000000400 */
[----:B------:R-:W-:Y:S01]  /*2dd0*/  FMUL.FTZ R114, R137, R88 ;  /* 0x0000005889727220 */ /* 0x000fe20000410000 */
[----:B------:R-:W-:Y:S02]  /*2de0*/  FMUL.FTZ R3, R139, R76 ;  /* 0x0000004c8b037220 */ /* 0x000fe40000410000 */
[----:B-1----:R-:W1:Y:S02]  /*2df0*/  LDS.U16 R124, [R26+0x16] ;  /* 0x000016001a7c7984 */ /* 0x002e640000000400 */
[----:B------:R3:W4:Y:S01]  /*2e00*/  MUFU.RCP R110, R120 ;  /* 0x00000078006e7308 */ /* 0x0007220000001000 */
[----:B------:R-:W-:Y:S01]  /*2e10*/  FMUL.FTZ R114, R127, R114 ;  /* 0x000000727f727220 */ /* 0x000fe20000410000 */
[----:B--2---:R-:W-:Y:S01]  /*2e20*/  FADD.FTZ R130, R130, 1 ;  /* 0x3f80000082827421 */ /* 0x004fe20000010000 */
[C---:B------:R-:W-:Y:S01]  /*2e30*/  FMUL.FTZ R3, R104.reuse, R3 ;  /* 0x0000000368037220 */ /* 0x040fe20000410000 */
[----:B---3--:R-:W-:Y:S01]  /*2e40*/  FADD.FTZ R120, -R104, 1 ;  /* 0x3f80000068787421 */ /* 0x008fe20000010100 */
[----:B------:R-:W-:-:S03]  /*2e50*/  FMUL.FTZ R138, R114, R143 ;  /* 0x0000008f728a7220 */ /* 0x000fc60000410000 */
[----:B------:R-:W-:Y:S01]  /*2e60*/  FFMA.FTZ R120, R75, R120, 1 ;  /* 0x3f8000004b787423 */ /* 0x000fe20000010078 */
[----:B------:R-:W-:Y:S01]  /*2e70*/  FADD.FTZ R116, R128, 1 ;  /* 0x3f80000080747421 */ /* 0x000fe20000010000 */
[----:B------:R2:W-:Y:S01]  /*2e80*/  MUFU.RCP R143, R130 ;  /* 0x00000082008f7308 */ /* 0x0005e20000001000 */
[----:B------:R-:W-:Y:S01]  /*2e90*/  LDS.U16 R128, [R26+0x1c] ;  /* 0x00001c001a807984 */ /* 0x000fe20000000400 */
[----:B------:R-:W-:-:S03]  /*2ea0*/  FMUL.FTZ R163, R3, R120 ;  /* 0x0000007803a37220 */ /* 0x000fc60000410000 */
[----:B------:R-:W3:Y:S04]  /*2eb0*/  LDS.U16 R3, [R26+0x1a] ;  /* 0x00001a001a037984 */ /* 0x000ee80000000400 */
[----:B--2---:R-:W2:Y:S01]  /*2ec0*/  LDS.U16 R130, [R26+0x1e] ;  /* 0x00001e001a827984 */ /* 0x004ea20000000400 */
[----:B------:R-:W0:Y:S01]  /*2ed0*/  MUFU.RCP R141, R141 ;  /* 0x0000008d008d7308 */ /* 0x000e220000001000 */
[----:B------:R-:W-:Y:S02]  /*2ee0*/  HADD2.F32 R114, -RZ, R71.H0_H0 ;  /* 0x20000047ff727230 */ /* 0x000fe40000004100 */
[----:B------:R-:W-:Y:S02]  /*2ef0*/  HADD2.F32 R71, -RZ, R118.H0_H0 ;  /* 0x20000076ff477230 */ /* 0x000fe40000004100 */
[----:B----4-:R-:W-:-:S03]  /*2f00*/  FADD.FTZ R118, -R110, 1 ;  /* 0x3f8000006e767421 */ /* 0x010fc60000010100 */
[----:B------:R-:W-:Y:S01]  /*2f10*/  FMUL.FTZ R145, R114, R71 ;  /* 0x0000004772917220 */ /* 0x000fe20000410000 */
[----:B------:R-:W4:Y:S01]  /*2f20*/  MUFU.RCP R116, R116 ;  /* 0x0000007400747308 */ /* 0x000f220000001000 */
[----:B------:R-:W-:Y:S02]  /*2f30*/  FFMA.FTZ R118, R77, R118, 1 ;  /* 0x3f8000004d767423 */ /* 0x000fe40000010076 */
[----:B------:R-:W-:Y:S01]  /*2f40*/  FMUL.FTZ R145, R110, R145 ;  /* 0x000000916e917220 */ /* 0x000fe20000410000 */
[----:B------:R-:W-:Y:S01]  /*2f50*/  FADD.FTZ R149, R140, 1 ;  /* 0x3f8000008c957421 */ /* 0x000fe20000010000 */
[----:B------:R-:W-:Y:S02]  /*2f60*/  HADD2.F32 R120, -RZ, R66.H0_H0 ;  /* 0x20000042ff787230 */ /* 0x000fe40000004100 */
[----:B------:R-:W-:Y:S01]  /*2f70*/  FMUL.FTZ R140, R145, R118 ;  /* 0x00000076918c7220 */ /* 0x000fe20000410000 */
[----:B------:R-:W-:Y:S02]  /*2f80*/  HADD2.F32 R145, -RZ, R67.H0_H0 ;  /* 0x20000043ff917230 */ /* 0x000fe40000004100 */
[----:B------:R-:W-:Y:S01]  /*2f90*/  FADD.FTZ R66, -R112, 1 ;  /* 0x3f80000070427421 */ /* 0x000fe20000010100 */
[----:B------:R-:W-:-:S02]  /*2fa0*/  HADD2.F32 R147, -RZ, R65.H0_H0 ;  /* 0x20000041ff937230 */ /* 0x000fc40000004100 */
[----:B------:R-:W-:Y:S01]  /*2fb0*/  FADD.FTZ R65, -R135, 1 ;  /* 0x3f80000087417421 */ /* 0x000fe20000010100 */
[----:B0-----:R-:W-:Y:S01]  /*2fc0*/  FADD.FTZ R67, -R141, 1 ;  /* 0x3f8000008d437421 */ /* 0x001fe20000010100 */
[----:B------:R-:W-:Y:S01]  /*2fd0*/  FADD.FTZ R151, R142, 1 ;  /* 0x3f8000008e977421 */ /* 0x000fe20000010000 */
[----:B------:R-:W-:Y:S02]  /*2fe0*/  HADD2.F32 R118, -RZ, R68.H0_H0 ;  /* 0x20000044ff767230 */ /* 0x000fe40000004100 */
[----:B------:R-:W-:Y:S01]  /*2ff0*/  FFMA.FTZ R155, R78, R65, 1 ;  /* 0x3f8000004e9b7423 */ /* 0x000fe20000010041 */
[----:B------:R-:W-:Y:S01]  /*3000*/  FFMA.FTZ R142, R79, R66, 1 ;  /* 0x3f8000004f8e7423 */ /* 0x000fe20000010042 */
[----:B------:R-:W-:Y:S01]  /*3010*/  FFMA.FTZ R167, R80, R67, 1 ;  /* 0x3f80000050a77423 */ /* 0x000fe20000010043 */
[----:B------:R-:W-:Y:S02]  /*3020*/  HADD2.F32 R65, -RZ, R2.H0_H0 ;  /* 0x20000002ff417230 */ /* 0x000fe40000004100 */
[----:B------:R-:W-:-:S02]  /*3030*/  HADD2.F32 R66, -RZ, R122.H0_H0 ;  /* 0x2000007aff427230 */ /* 0x000fc40000004100 */
[----:B-1----:R-:W-:Y:S02]  /*3040*/  HADD2.F32 R67, -RZ, R124.H0_H0 ;  /* 0x2000007cff437230 */ /* 0x002fe40000004100 */
[----:B------:R-:W-:Y:S01]  /*3050*/  HADD2.F32 R68, -RZ, R126.H0_H0 ;  /* 0x2000007eff447230 */ /* 0x000fe20000004100 */
[----:B------:R-:W0:Y:S01]  /*3060*/  MUFU.RCP R149, R149 ;  /* 0x0000009500957308 */ /* 0x000e220000001000 */
[----:B----4-:R-:W-:Y:S01]  /*3070*/  FADD.FTZ R144, -R116, 1 ;  /* 0x3f80000074907421 */ /* 0x010fe20000010100 */
[----:B------:R-:W-:Y:S01]  /*3080*/  FMUL.FTZ R2, R118, R65 ;  /* 0x0000004176027220 */ /* 0x000fe20000410000 */
[----:B------:R-:W-:Y:S01]  /*3090*/  FMUL.FTZ R157, R145, R66 ;  /* 0x00000042919d7220 */ /* 0x000fe20000410000 */
[----:B------:R-:W-:Y:S01]  /*30a0*/  FMUL.FTZ R122, R120, R67 ;  /* 0x00000043787a7220 */ /* 0x000fe20000410000 */
[----:B------:R-:W-:-:S03]  /*30b0*/  FMUL.FTZ R165, R147, R68 ;  /* 0x0000004493a57220 */ /* 0x000fc60000410000 */
[----:B------:R-:W1:Y:S01]  /*30c0*/  MUFU.RCP R151, R151 ;  /* 0x0000009700977308 */ /* 0x000e620000001000 */
        /* <DEDUP_REMOVED lines=12> */
[----:B------:R-:W-:Y:S02]  /*3190*/  HADD2.F32 R155, -RZ, R7.H0_H0 ;  /* 0x20000007ff9b7230 */ /* 0x000fe40000004100 */
[----:B------:R-:W-:Y:S02]  /*31a0*/  HADD2.F32 R157, -RZ, R6.H0_H0 ;  /* 0x20000006ff9d7230 */ /* 0x000fe40000004100 */
[----:B---3--:R-:W-:Y:S02]  /*31b0*/  HADD2.F32 R122, -RZ, R3.H0_H0 ;  /* 0x20000003ff7a7230 */ /* 0x008fe40000004100 */
[----:B------:R-:W-:Y:S02]  /*31c0*/  HADD2.F32 R124, -RZ, R128.H0_H0 ;  /* 0x20000080ff7c7230 */ /* 0x000fe40000004100 */
[----:B--2---:R-:W-:Y:S02]  /*31d0*/  HADD2.F32 R126, -RZ, R130.H0_H0 ;  /* 0x20000082ff7e7230 */ /* 0x004fe40000004100 */
[----:B------:R-:W-:Y:S01]  /*31e0*/  FADD.FTZ R7, -R143, 1 ;  /* 0x3f8000008f077421 */ /* 0x000fe20000010100 */
[----:B0-----:R-:W-:Y:S01]  /*31f0*/  FADD.FTZ R171, -R149, 1 ;  /* 0x3f80000095ab7421 */ /* 0x001fe20000010100 */
[----:B-1----:R-:W-:Y:S01]  /*3200*/  FADD.FTZ R3, -R151, 1 ;  /* 0x3f80000097037421 */ /* 0x002fe20000010100 */
        /* <DEDUP_REMOVED lines=23> */
[----:B------:R0:W-:Y:S01]  /*3380*/  STS.U16 [R26], R132 ;  /* 0x000000841a007388 */ /* 0x0001e20000000400 */
        /* <DEDUP_REMOVED lines=8> */
[----:B------:R-:W-:Y:S01]  /*3410*/  STS.U16 [R26+0x4], R134 ;  /* 0x000004861a007388 */ /* 0x000fe20000000400 */
        /* <DEDUP_REMOVED lines=39> */
[----:B-1----:R-:W-:-:S04]  /*3690*/  LEA R2, P1, R3, UR10, 0x1 ;  /* 0x0000000a03027c11 */ /* 0x002fc8000f8208ff */
[----:B------:R-:W-:Y:S02]  /*36a0*/  LEA.HI.X R3, R3, UR11, R6, 0x1, P1 ;  /* 0x0000000b03037c11 */ /* 0x000fe400088f0c06 */
[-C--:B--2---:R-:W-:Y:S02]  /*36b0*/  ISETP.GE.AND P3, PT, R0, R189.reuse, PT ;  /* 0x000000bd0000720c */ /* 0x084fe40003f66270 */
        /* <DEDUP_REMOVED lines=31> */
[----:B------:R-:W-:-:S04]  /*38b0*/  UISETP.NE.U32.AND UP0, UPT, UR32, URZ, UPT ;  /* 0x000000ff2000728c */ /* 0x000fc8000bf05070 */
        /* <DEDUP_REMOVED lines=28> */
[----:B0-----:R-:W-:Y:S01]  /*3a80*/  FMUL.FTZ R7, R120, R80 ;  /* 0x0000005078077220 */ /* 0x001fe20000410000 */
        /* <DEDUP_REMOVED lines=41> */
[----:B------:R-:W-:Y:S01]  /*3d20*/  STS.U16 [R26], R90 ;  /* 0x0000005a1a007388 */ /* 0x000fe20000000400 */
[----:B------:R-:W-:Y:S01]  /*3d30*/  PRMT R68, R66, 0x7632, R68 ;  /* 0x0000763242447816 */ /* 0x000fe20000000044 */
[----:B------:R-:W-:Y:S01]  /*3d40*/  UIMAD UR9, UR29, UR9, UR15 ;  /* 0x000000091d0972a4 */ /* 0x000fe2000f8e020f */
[----:B--2---:R-:W-:Y:S01]  /*3d50*/  PRMT R70, R3, 0x7632, R70 ;  /* 0x0000763203467816 */ /* 0x004fe20000000046 */
[----:B------:R-:W-:Y:S01]  /*3d60*/  STS.U16 [R26+0x4], R69 ;  /* 0x000004451a007388 */ /* 0x000fe20000000400 */
[C---:B---3--:R-:W-:Y:S01]  /*3d70*/  PRMT R72, R65.reuse, 0x7610, R72 ;  /* 0x0000761041487816 */ /* 0x048fe20000000048 */
[----:B------:R-:W-:Y:S01]  /*3d80*/  UMOV UR8, UR14 ;  /* 0x0000000e00087c82 */ /* 0x000fe20008000000 */
[----:B----4-:R-:W-:Y:S01]  /*3d90*/  PRMT R74, R65, 0x7632, R74 ;  /* 0x00007632414a7816 */ /* 0x010fe2000000004a */
[----:B------:R-:W-:Y:S01]  /*3da0*/  STS.U16 [R26+0xa], R73 ;  /* 0x00000a491a007388 */ /* 0x000fe20000000400 */
[----:B------:R-:W-:-:S03]  /*3db0*/  UIMAD.WIDE.U32 UR8, UR16, UR10, UR8 ;  /* 0x0000000a100872a5 */ /* 0x000fc6000f8e0008 */
[----:B------:R-:W-:Y:S01]  /*3dc0*/  STS.U16 [R26+0xe], R2 ;  /* 0x00000e021a007388 */ /* 0x000fe20000000400 */
[----:B------:R-:W-:-:S03]  /*3dd0*/  UIMAD UR11, UR16, UR11, UR9 ;  /* 0x0000000b100b72a4 */ /* 0x000fc6000f8e0209 */
        /* <DEDUP_REMOVED lines=64> */
.L_x_6339:
[----:B------:R-:W-:Y:S01]  /*41e0*/  HADD2.F32 R113, -RZ, R113.H0_H0 ;  /* 0x20000071ff717230 */ /* 0x000fe20000004100 */
[----:B------:R-:W-:Y:S01]  /*41f0*/  BAR.SYNC.DEFER_BLOCKING 0x0 ;  /* 0x0000000000007b1d */ /* 0x000fe20000010000 */
[----:B------:R-:W-:Y:S01]  /*4200*/  HADD2.F32 R111, -RZ, R111.H0_H0 ;  /* 0x2000006fff6f7230 */ /* 0x000fe20000004100 */
[----:B------:R-:W-:Y:S01]  /*4210*/  UISETP.GE.AND UP0, UPT, UR13, 0x1, UPT ;  /* 0x000000010d00788c */ /* 0x000fe2000bf06270 */
[----:B------:R-:W-:Y:S02]  /*4220*/  HADD2.F32 R109, -RZ, R109.H0_H0 ;  /* 0x2000006dff6d7230 */ /* 0x000fe40000004100 */
[----:B0-----:R-:W-:Y:S01]  /*4230*/  FFMA.FTZ R3, R141, R113, R48 ;  /* 0x000000718d037223 */ /* 0x001fe20000010030 */
[----:B------:R-:W-:Y:S02]  /*4240*/  HADD2.F32 R107, -RZ, R107.H0_H0 ;  /* 0x2000006bff6b7230 */ /* 0x000fe40000004100 */
[----:B------:R-:W-:Y:S02]  /*4250*/  HFMA2 R130, -RZ, RZ, 0, 0 ;  /* 0x00000000ff827431 */ /* 0x000fe400000001ff */
        /* <DEDUP_REMOVED lines=31> */
[----:B------:R-:W-:Y:S01]  /*4450*/  MOV R115, RZ ;  /* 0x000000ff00737202 */ /* 0x000fe20000000f00 */
[----:B------:R-:W-:Y:S02]  /*4460*/  HADD2.F32 R106, -RZ, R59.H0_H0 ;  /* 0x2000003bff6a7230 */ /* 0x000fe40000004100 */
[----:B------:R-:W-:Y:S01]  /*4470*/  FFMA.FTZ R3, R5, R95, R0 ;  /* 0x0000005f05037223 */ /* 0x000fe20000010000 */
[----:B------:R-:W-:-:S02]  /*4480*/  HADD2.F32 R58, -RZ, R58.H0_H0 ;  /* 0x2000003aff3a7230 */ /* 0x000fc40000004100 */
[----:B-----5:R-:W-:Y:S01]  /*4490*/  FADD.FTZ R114, R114, R49 ;  /* 0x0000003172727221 */ /* 0x020fe20000010000 */
[----:B------:R-:W-:Y:S02]  /*44a0*/  HADD2.F32 R102, -RZ, R57.H0_H0 ;  /* 0x20000039ff667230 */ /* 0x000fe40000004100 */
[----:B------:R-:W-:Y:S01]  /*44b0*/  FFMA.FTZ R0, R6, R93, R3 ;  /* 0x0000005d06007223 */ /* 0x000fe20000010003 */
[----:B------:R-:W-:Y:S02]  /*44c0*/  HADD2.F32 R56, -RZ, R56.H0_H0 ;  /* 0x20000038ff387230 */ /* 0x000fe40000004100 */
[----:B------:R-:W-:Y:S01]  /*44d0*/  FADD.FTZ R112, R62, R49 ;  /* 0x000000313e707221 */ /* 0x000fe20000010000 */
[----:B------:R-:W-:Y:S02]  /*44e0*/  HADD2.F32 R98, -RZ, R55.H0_H0 ;  /* 0x20000037ff627230 */ /* 0x000fe40000004100 */
[----:B------:R-:W-:Y:S01]  /*44f0*/  FFMA.FTZ R0, R7, R91, R0 ;  /* 0x0000005b07007223 */ /* 0x000fe20000010000 */
[----:B------:R-:W-:-:S02]  /*4500*/  HADD2.F32 R54, -RZ, R54.H0_H0 ;  /* 0x20000036ff367230 */ /* 0x000fc40000004100 */
[--C-:B------:R-:W-:Y:S01]  /*4510*/  FADD.FTZ R110, R110, R49.reuse ;  /* 0x000000316e6e7221 */ /* 0x100fe20000010000 */
[----:B------:R-:W-:Y:S02]  /*4520*/  HADD2.F32 R94, -RZ, R53.H0_H0 ;  /* 0x20000035ff5e7230 */ /* 0x000fe40000004100 */
[----:B------:R-:W-:Y:S01]  /*4530*/  FFMA.FTZ R3, R131, R89, R0 ;  /* 0x0000005983037223 */ /* 0x000fe20000010000 */
[----:B------:R-:W-:Y:S02]  /*4540*/  HADD2.F32 R52, -RZ, R52.H0_H0 ;  /* 0x20000034ff347230 */ /* 0x000fe40000004100 */
[----:B------:R-:W-:Y:S01]  /*4550*/  FADD.FTZ R108, R60, R49 ;  /* 0x000000313c6c7221 */ /* 0x000fe20000010000 */
[----:B------:R-:W-:Y:S02]  /*4560*/  HADD2.F32 R90, -RZ, R51.H0_H0 ;  /* 0x20000033ff5a7230 */ /* 0x000fe40000004100 */
[----:B------:R-:W-:Y:S01]  /*4570*/  FFMA.FTZ R3, R132, R87, R3 ;  /* 0x0000005784037223 */ /* 0x000fe20000010003 */
[----:B------:R-:W-:-:S02]  /*4580*/  HADD2.F32 R88, -RZ, R25.H0_H0 ;  /* 0x20000019ff587230 */ /* 0x000fc40000004100 */
[----:B------:R-:W-:Y:S01]  /*4590*/  FADD.FTZ R106, R106, R49 ;  /* 0x000000316a6a7221 */ /* 0x000fe20000010000 */
[----:B------:R-:W-:Y:S02]  /*45a0*/  HADD2.F32 R86, -RZ, R9.H0_H0 ;  /* 0x20000009ff567230 */ /* 0x000fe40000004100 */
[----:B------:R-:W-:Y:S01]  /*45b0*/  FFMA.FTZ R48, R134, R85, R3 ;  /* 0x0000005586307223 */ /* 0x000fe20000010003 */
[----:B------:R-:W-:Y:S02]  /*45c0*/  HADD2.F32 R8, -RZ, R8.H0_H0 ;  /* 0x20000008ff087230 */ /* 0x000fe40000004100 */
        /* <DEDUP_REMOVED lines=10> */
[----:B------:R-:W-:Y:S01]  /*4670*/  FADD.FTZ R84, R8, R49 ;  /* 0x0000003108547221 */ /* 0x000fe20000010000 */
        /* <DEDUP_REMOVED lines=17> */
[----:B------:R-:W-:Y:S06]  /*4790*/  BRA.U !UP0, `(.L_x_6340) ;  /* 0x0000005908f47547 */ /* 0x000fec000b800000 */
[----:B------:R-:W0:Y:S01]  /*47a0*/  LDC.64 R20, c[0x0][0x440] ;  /* 0x00011000ff147b82 */ /* 0x000e220000000a00 */
        /* <DEDUP_REMOVED lines=20> */
[----:B------:R-:W1:Y:S01]  /*48f0*/  LDCU UR36, c[0x0][0x394] ;  /* 0x00007280ff2477ac */ /* 0x000e620008000800 */
[----:B------:R-:W-:Y:S01]  /*4900*/  MOV R130, RZ ;  /* 0x000000ff00827202 */ /* 0x000fe20000000f00 */
[----:B------:R-:W2:Y:S01]  /*4910*/  LDCU UR37, c[0x0][0x38c] ;  /* 0x00007180ff2577ac */ /* 0x000ea20008000800 */
[----:B------:R-:W3:Y:S01]  /*4920*/  LDCU.64 UR32, c[0x0][0x3e0] ;  /* 0x00007c00ff2077ac */ /* 0x000ee20008000a00 */
[----:B------:R-:W4:Y:S01]  /*4930*/  LDCU.64 UR34, c[0x0][0x3c0] ;  /* 0x00007800ff2277ac */ /* 0x000f220008000a00 */
[----:B------:R-:W0:Y:S03]  /*4940*/  LDCU.128 UR8, c[0x0][0x3a0] ;  /* 0x00007400ff0877ac */ /* 0x000e260008000c00 */
.L_x_6374:
        /* <DEDUP_REMOVED lines=27> */
[----:B------:R-:W-:Y:S01]  /*4b00*/  ULOP3.LUT UR12, UR12, 0x100, URZ, 0xc0, !UPT ;  /* 0x000001000c0c7892 */ /* 0x000fe2000f8ec0ff */
        /* <DEDUP_REMOVED lines=11> */
[----:B------:R-:W-:-:S03]  /*4bc0*/  FMUL.FTZ R10, R114, R11 ;  /* 0x0000000b720a7220 */ /* 0x000fc60000410000 */
[----:B------:R-:W-:Y:S01]  /*4bd0*/  FMUL.RZ R19, R9, 0.15915493667125701904 ;  /* 0x3e22f98309137820 */ /* 0x000fe2000040c000 */
[----:B------:R-:W-:Y:S01]  /*4be0*/  FMUL.FTZ R9, R108, R11 ;  /* 0x0000000b6c097220 */ /* 0x000fe20000410000 */
[----:B------:R4:W-:Y:S01]  /*4bf0*/  MUFU.EX2 R189, R7 ;  /* 0x0000000700bd7308 */ /* 0x0009e20000000800 */
[----:B0-----:R-:W-:-:S04]  /*4c00*/  FMUL.FTZ R6, R106, R23 ;  /* 0x000000176a067220 */ /* 0x001fc80000410000 */
[----:B------:R-:W-:Y:S01]  /*4c10*/  FMUL.RZ R25, R6, 0.15915493667125701904 ;  /* 0x3e22f98306197820 */ /* 0x000fe2000040c000 */
[----:B------:R-:W-:Y:S02]  /*4c20*/  FMUL.FTZ R6, R106, R11 ;  /* 0x0000000b6a067220 */ /* 0x000fe40000410000 */
[----:B------:R-:W-:Y:S01]  /*4c30*/  MUFU.SIN R17, R14 ;  /* 0x0000000e00117308 */ /* 0x000fe20000000400 */
[----:B----4-:R-:W-:-:S04]  /*4c40*/  FMUL.FTZ R7, R104, R23 ;  /* 0x0000001768077220 */ /* 0x010fc80000410000 */
[----:B------:R-:W-:Y:S01]  /*4c50*/  FMUL.RZ R131, R7, 0.15915493667125701904 ;  /* 0x3e22f98307837820 */ /* 0x000fe2000040c000 */
[----:B------:R-:W-:Y:S02]  /*4c60*/  FMUL.FTZ R7, R104, R11 ;  /* 0x0000000b68077220 */ /* 0x000fe40000410000 */
[----:B------:R0:W-:Y:S08]  /*4c70*/  MUFU.EX2 R185, R6 ;  /* 0x0000000600b97308 */ /* 0x0001f00000000800 */
[----:B------:R-:W-:Y:S01]  /*4c80*/  MUFU.COS R13, R14 ;  /* 0x0000000e000d7308 */ /* 0x000fe20000000000 */
[----:B0-----:R-:W-:-:S07]  /*4c90*/  FMUL.FTZ R6, R100, R23 ;  /* 0x0000001764067220 */ /* 0x001fce0000410000 */
[----:B------:R0:W-:Y:S08]  /*4ca0*/  MUFU.EX2 R183, R7 ;  /* 0x0000000700b77308 */ /* 0x0001f00000000800 */
[----:B------:R-:W-:Y:S01]  /*4cb0*/  MUFU.SIN R14, R18 ;  /* 0x00000012000e7308 */ /* 0x000fe20000000400 */
[----:B0-----:R-:W-:-:S07]  /*4cc0*/  FMUL.FTZ R7, R98, R23 ;  /* 0x0000001762077220 */ /* 0x001fce0000410000 */
[----:B------:R-:W0:Y:S08]  /*4cd0*/  MUFU.COS R190, R18 ;  /* 0x0000001200be7308 */ /* 0x000e300000000000 */
[----:B------:R-:W-:Y:S08]  /*4ce0*/  MUFU.SIN R18, R25 ;  /* 0x0000001900127308 */ /* 0x000ff00000000400 */
[----:B------:R4:W5:Y:S01]  /*4cf0*/  MUFU.COS R186, R25 ;  /* 0x0000001900ba7308 */ /* 0x0009620000000000 */
[C---:B0-----:R-:W-:Y:S01]  /*4d00*/  FMUL.FTZ R190, R189.reuse, R190 ;  /* 0x000000bebdbe7220 */ /* 0x041fe20000410000 */
[----:B------:R-:W-:-:S06]  /*4d10*/  FMUL.FTZ R189, R189, R14 ;  /* 0x0000000ebdbd7220 */ /* 0x000fcc0000410000 */
[----:B------:R-:W-:Y:S01]  /*4d20*/  MUFU.SIN R24, R131 ;  /* 0x0000008300187308 */ /* 0x000fe20000000400 */
[----:B----4-:R-:W-:Y:S01]  /*4d30*/  FMUL.RZ R25, R6, 0.15915493667125701904 ;  /* 0x3e22f98306197820 */ /* 0x010fe2000040c000 */
[----:B------:R-:W-:-:S06]  /*4d40*/  FMUL.FTZ R6, R100, R11 ;  /* 0x0000000b64067220 */ /* 0x000fcc0000410000 */
[----:B------:R0:W4:Y:S01]  /*4d50*/  MUFU.COS R184, R131 ;  /* 0x0000008300b87308 */ /* 0x0001220000000000 */
[C---:B-----5:R-:W-:Y:S01]  /*4d60*/  FMUL.FTZ R186, R185.reuse, R186 ;  /* 0x000000bab9ba7220 */ /* 0x060fe20000410000 */
[----:B------:R-:W-:-:S06]  /*4d70*/  FMUL.FTZ R185, R185, R18 ;  /* 0x00000012b9b97220 */ /* 0x000fcc0000410000 */
[----:B------:R-:W-:Y:S01]  /*4d80*/  MUFU.SIN R12, R15 ;  /* 0x0000000f000c7308 */ /* 0x000fe20000000400 */
[----:B0-----:R-:W-:Y:S01]  /*4d90*/  FMUL.RZ R131, R7, 0.15915493667125701904 ;  /* 0x3e22f98307837820 */ /* 0x001fe2000040c000 */
[----:B------:R-:W-:-:S06]  /*4da0*/  FMUL.FTZ R7, R98, R11 ;  /* 0x0000000b62077220 */ /* 0x000fcc0000410000 */
[----:B------:R0:W5:Y:S01]  /*4db0*/  MUFU.COS R8, R15 ;  /* 0x0000000f00087308 */ /* 0x0001620000000000 */
[C---:B----4-:R-:W-:Y:S01]  /*4dc0*/  FMUL.FTZ R184, R183.reuse, R184 ;  /* 0x000000b8b7b87220 */ /* 0x050fe20000410000 */
[----:B------:R-:W-:-:S06]  /*4dd0*/  FMUL.FTZ R183, R183, R24 ;  /* 0x00000018b7b77220 */ /* 0x000fcc0000410000 */
[----:B------:R4:W-:Y:S01]  /*4de0*/  MUFU.EX2 R179, R6 ;  /* 0x0000000600b37308 */ /* 0x0009e20000000800 */
[----:B0-----:R-:W-:-:S07]  /*4df0*/  FMUL.FTZ R15, R102, R23 ;  /* 0x00000017660f7220 */ /* 0x001fce0000410000 */
[----:B------:R0:W-:Y:S01]  /*4e00*/  MUFU.EX2 R177, R7 ;  /* 0x0000000700b17308 */ /* 0x0001e20000000800 */
[----:B----4-:R-:W-:Y:S01]  /*4e10*/  FMUL.FTZ R6, R94, R23 ;  /* 0x000000175e067220 */ /* 0x010fe20000410000 */
[C---:B-----5:R-:W-:Y:S01]  /*4e20*/  FMUL.FTZ R193, R191.reuse, R8 ;  /* 0x00000008bfc17220 */ /* 0x060fe20000410000 */
[----:B------:R-:W-:Y:S02]  /*4e30*/  FMUL.FTZ R191, R191, R12 ;  /* 0x0000000cbfbf7220 */ /* 0x000fe40000410000 */
[----:B------:R-:W-:Y:S01]  /*4e40*/  FMUL.RZ R135, R6, 0.15915493667125701904 ;  /* 0x3e22f98306877820 */ /* 0x000fe2000040c000 */
[----:B------:R-:W-:Y:S02]  /*4e50*/  FMUL.FTZ R6, R94, R11 ;  /* 0x0000000b5e067220 */ /* 0x000fe40000410000 */
[----:B------:R-:W-:Y:S01]  /*4e60*/  MUFU.SIN R16, R19 ;  /* 0x0000001300107308 */ /* 0x000fe20000000400 */
[----:B0-----:R-:W-:-:S07]  /*4e70*/  FMUL.FTZ R7, R92, R23 ;  /* 0x000000175c077220 */ /* 0x001fce0000410000 */
[----:B------:R0:W-:Y:S08]  /*4e80*/  MUFU.COS R188, R19 ;  /* 0x0000001300bc7308 */ /* 0x0001f00000000000 */
[----:B------:R-:W-:Y:S01]  /*4e90*/  MUFU.SIN R136, R131 ;  /* 0x0000008300887308 */ /* 0x000fe20000000400 */
[----:B0-----:R-:W-:Y:S01]  /*4ea0*/  FMUL.RZ R19, R15, 0.15915493667125701904 ;  /* 0x3e22f9830f137820 */ /* 0x001fe2000040c000 */
[----:B------:R-:W-:-:S06]  /*4eb0*/  FMUL.FTZ R15, R102, R11 ;  /* 0x0000000b660f7220 */ /* 0x000fcc0000410000 */
[----:B------:R0:W4:Y:S08]  /*4ec0*/  MUFU.COS R178, R131 ;  /* 0x0000008300b27308 */ /* 0x0001300000000000 */
[----:B------:R-:W-:Y:S01]  /*4ed0*/  MUFU.SIN R132, R19 ;  /* 0x0000001300847308 */ /* 0x000fe20000000400 */
[----:B0-----:R-:W-:Y:S01]  /*4ee0*/  FMUL.RZ R131, R7, 0.15915493667125701904 ;  /* 0x3e22f98307837820 */ /* 0x001fe2000040c000 */
[----:B------:R-:W-:-:S06]  /*4ef0*/  FMUL.FTZ R7, R92, R11 ;  /* 0x0000000b5c077220 */ /* 0x000fcc0000410000 */
[----:B------:R0:W-:Y:S01]  /*4f00*/  MUFU.COS R182, R19 ;  /* 0x0000001300b67308 */ /* 0x0001e20000000000 */
[C---:B----4-:R-:W-:Y:S01]  /*4f10*/  FMUL.FTZ R178, R177.reuse, R178 ;  /* 0x000000b2b1b27220 */ /* 0x050fe20000410000 */
[----:B------:R-:W-:-:S06]  /*4f20*/  FMUL.FTZ R177, R177, R136 ;  /* 0x00000088b1b17220 */ /* 0x000fcc0000410000 */
[----:B------:R4:W-:Y:S01]  /*4f30*/  MUFU.EX2 R173, R6 ;  /* 0x0000000600ad7308 */ /* 0x0009e20000000800 */
[----:B0-----:R-:W-:-:S04]  /*4f40*/  FMUL.FTZ R19, R96, R23 ;  /* 0x0000001760137220 */ /* 0x001fc80000410000 */
[----:B------:R-:W-:Y:S01]  /*4f50*/  FMUL.RZ R133, R19, 0.15915493667125701904 ;  /* 0x3e22f98313857820 */ /* 0x000fe2000040c000 */
[----:B------:R-:W-:Y:S02]  /*4f60*/  FMUL.FTZ R19, R96, R11 ;  /* 0x0000000b60137220 */ /* 0x000fe40000410000 */
[----:B------:R3:W-:Y:S01]  /*4f70*/  MUFU.EX2 R171, R7 ;  /* 0x0000000700ab7308 */ /* 0x0007e20000000800 */
[----:B----4-:R-:W-:-:S07]  /*4f80*/  FMUL.FTZ R6, R88, R23 ;  /* 0x0000001758067220 */ /* 0x010fce0000410000 */
[----:B------:R-:W-:Y:S01]  /*4f90*/  MUFU.SIN R134, R25 ;  /* 0x0000001900867308 */ /* 0x000fe20000000400 */
[----:B---3--:R-:W-:-:S04]  /*4fa0*/  FMUL.FTZ R7, R3, R5 ;  /* 0x0000000503077220 */ /* 0x008fc80000410000 */
[----:B------:R-:W-:-:S03]  /*4fb0*/  FFMA.FTZ R7, R2, R4, -R7 ;  /* 0x0000000402077223 */ /* 0x000fc60000010807 */
[----:B------:R0:W3:Y:S01]  /*4fc0*/  MUFU.COS R180, R25 ;  /* 0x0000001900b47308 */ /* 0x0000e20000000000 */
[-C--:B------:R-:W-:Y:S01]  /*4fd0*/  FMUL.FTZ R162, R0, R7.reuse ;  /* 0x0000000700a27220 */ /* 0x080fe20000410000 */
[-C--:B------:R-:W-:Y:S01]  /*4fe0*/  FMUL.FTZ R161, R66, R7.reuse ;  /* 0x0000000742a17220 */ /* 0x080fe20000410000 */
[-C--:B------:R-:W-:Y:S01]  /*4ff0*/  FMUL.FTZ R160, R65, R7.reuse ;  /* 0x0000000741a07220 */ /* 0x080fe20000410000 */
[-C--:B------:R-:W-:Y:S01]  /*5000*/  FMUL.FTZ R159, R64, R7.reuse ;  /* 0x00000007409f7220 */ /* 0x080fe20000410000 */
[-C--:B------:R-:W-:Y:S01]  /*5010*/  FMUL.FTZ R158, R63, R7.reuse ;  /* 0x000000073f9e7220 */ /* 0x080fe20000410000 */
[-C--:B------:R-:W-:Y:S01]  /*5020*/  FMUL.FTZ R157, R62, R7.reuse ;  /* 0x000000073e9d7220 */ /* 0x080fe20000410000 */
[----:B------:R-:W-:Y:S01]  /*5030*/  FMUL.FTZ R156, R61, R7 ;  /* 0x000000073d9c7220 */ /* 0x000fe20000410000 */
[----:B------:R-:W-:Y:S01]  /*5040*/  MUFU.SIN R140, R135 ;  /* 0x00000087008c7308 */ /* 0x000fe20000000400 */
[----:B0-----:R-:W-:Y:S01]  /*5050*/  FMUL.FTZ R25, R90, R23 ;  /* 0x000000175a197220 */ /* 0x001fe20000410000 */
[-C--:B------:R-:W-:Y:S01]  /*5060*/  FMUL.FTZ R155, R60, R7.reuse ;  /* 0x000000073c9b7220 */ /* 0x080fe20000410000 */
[-C--:B------:R-:W-:Y:S01]  /*5070*/  FMUL.FTZ R154, R59, R7.reuse ;  /* 0x000000073b9a7220 */ /* 0x080fe20000410000 */
[----:B------:R-:W-:Y:S01]  /*5080*/  FMUL.FTZ R153, R58, R7 ;  /* 0x000000073a997220 */ /* 0x000fe20000410000 */
[----:B------:R-:W-:Y:S01]  /*5090*/  FMUL.RZ R137, R25, 0.15915493667125701904 ;  /* 0x3e22f98319897820 */ /* 0x000fe2000040c000 */
[----:B------:R-:W-:Y:S01]  /*50a0*/  FMUL.FTZ R25, R90, R11 ;  /* 0x0000000b5a197220 */ /* 0x000fe20000410000 */
[-C--:B------:R-:W-:Y:S01]  /*50b0*/  FMUL.FTZ R152, R57, R7.reuse ;  /* 0x0000000739987220 */ /* 0x080fe20000410000 */
[----:B------:R0:W4:Y:S01]  /*50c0*/  MUFU.COS R174, R135 ;  /* 0x0000008700ae7308 */ /* 0x0001220000000000 */
[C---:B---3--:R-:W-:Y:S01]  /*50d0*/  FMUL.FTZ R180, R179.reuse, R180 ;  /* 0x000000b4b3b47220 */ /* 0x048fe20000410000 */
[----:B------:R-:W-:Y:S01]  /*50e0*/  FMUL.FTZ R179, R179, R134 ;  /* 0x00000086b3b37220 */ /* 0x000fe20000410000 */
[-C--:B------:R-:W-:Y:S01]  /*50f0*/  FMUL.FTZ R151, R56, R7.reuse ;  /* 0x0000000738977220 */ /* 0x080fe20000410000 */
[-C--:B------:R-:W-:Y:S01]  /*5100*/  FMUL.FTZ R150, R55, R7.reuse ;  /* 0x0000000737967220 */ /* 0x080fe20000410000 */
[-C--:B------:R-:W-:Y:S01]  /*5110*/  FMUL.FTZ R149, R54, R7.reuse ;  /* 0x0000000736957220 */ /* 0x080fe20000410000 */
[-C--:B------:R-:W-:Y:S01]  /*5120*/  FMUL.FTZ R148, R53, R7.reuse ;  /* 0x0000000735947220 */ /* 0x080fe20000410000 */
[----:B------:R-:W-:Y:S01]  /*5130*/  FMUL.FTZ R147, R52, R7 ;  /* 0x0000000734937220 */ /* 0x000fe20000410000 */
[----:B------:R-:W3:Y:S01]  /*5140*/  MUFU.EX2 R9, R9 ;  /* 0x0000000900097308 */ /* 0x000ee20000000800 */
[----:B0-----:R-:W-:Y:S01]  /*5150*/  FMUL.RZ R135, R6, 0.15915493667125701904 ;  /* 0x3e22f98306877820 */ /* 0x001fe2000040c000 */
[----:B------:R-:W-:Y:S01]  /*5160*/  FMUL.FTZ R6, R2, R5 ;  /* 0x0000000502067220 */ /* 0x000fe20000410000 */
[-C--:B------:R-:W-:Y:S01]  /*5170*/  FMUL.FTZ R5, R86, R23.reuse ;  /* 0x0000001756057220 */ /* 0x080fe20000410000 */
[----:B------:R-:W-:-:S02]  /*5180*/  FMUL.FTZ R2, R84, R23 ;  /* 0x0000001754027220 */ /* 0x000fc40000410000 */
[----:B------:R-:W-:Y:S01]  /*5190*/  FFMA.FTZ R3, R3, R4, R6 ;  /* 0x0000000403037223 */ /* 0x000fe20000010006 */
[----:B------:R-:W-:Y:S01]  /*51a0*/  FMUL.RZ R5, R5, 0.15915493667125701904 ;  /* 0x3e22f98305057820 */ /* 0x000fe2000040c000 */
[----:B------:R-:W0:Y:S01]  /*51b0*/  MUFU.EX2 R10, R10 ;  /* 0x0000000a000a7308 */ /* 0x000e220000000800 */
[----:B------:R-:W-:Y:S01]  /*51c0*/  FMUL.RZ R8, R2, 0.15915493667125701904 ;  /* 0x3e22f98302087820 */ /* 0x000fe2000040c000 */
[----:B------:R-:W-:Y:S01]  /*51d0*/  IADD3 R2, PT, PT, R51, UR12, RZ ;  /* 0x0000000c33027c10 */ /* 0x000fe2000fffe0ff */
[----:B-1----:R-:W-:Y:S01]  /*51e0*/  ULEA UR12, UR14, UR13, 0x18 ;  /* 0x0000000d0e0c7291 */ /* 0x002fe2000f8ec0ff */
[----:B------:R-:W-:Y:S01]  /*51f0*/  @P0 IADD3 R2, PT, PT, R47, 0x200, RZ ;  /* 0x000002002f020810 */ /* 0x000fe20007ffe0ff */
[C---:B----4-:R-:W-:Y:S01]  /*5200*/  FMUL.FTZ R174, R173.reuse, R174 ;  /* 0x000000aeadae7220 */ /* 0x050fe20000410000 */
[----:B------:R-:W-:Y:S01]  /*5210*/  FMUL.FTZ R173, R173, R140 ;  /* 0x0000008cadad7220 */ /* 0x000fe20000410000 */
[-C--:B------:R-:W-:Y:S01]  /*5220*/  FMUL.FTZ R145, R66, -R3.reuse ;  /* 0x8000000342917220 */ /* 0x080fe20000410000 */
[----:B------:R-:W-:Y:S01]  /*5230*/  MUFU.SIN R138, R133 ;  /* 0x00000085008a7308 */ /* 0x000fe20000000400 */
[C---:B---3--:R-:W-:Y:S01]  /*5240*/  FMUL.FTZ R187, R9.reuse, R16 ;  /* 0x0000001009bb7220 */ /* 0x048fe20000410000 */
[----:B------:R-:W-:Y:S01]  /*5250*/  LEA R2, R2, UR12, 0x3 ;  /* 0x0000000c02027c11 */ /* 0x000fe2000f8e18ff */
[----:B------:R-:W-:Y:S01]  /*5260*/  FMUL.FTZ R188, R9, R188 ;  /* 0x000000bc09bc7220 */ /* 0x000fe20000410000 */
[-C--:B------:R-:W-:Y:S01]  /*5270*/  FMUL.FTZ R143, R64, -R3.reuse ;  /* 0x80000003408f7220 */ /* 0x080fe20000410000 */
[-C--:B------:R-:W-:Y:S01]  /*5280*/  FMUL.FTZ R141, R62, -R3.reuse ;  /* 0x800000033e8d7220 */ /* 0x080fe20000410000 */
[-C--:B------:R-:W-:Y:S01]  /*5290*/  FMUL.FTZ R140, R61, -R3.reuse ;  /* 0x800000033d8c7220 */ /* 0x080fe20000410000 */
[----:B------:R-:W-:Y:S01]  /*52a0*/  FMUL.FTZ R139, R60, -R3 ;  /* 0x800000033c8b7220 */ /* 0x000fe20000410000 */
[----:B------:R1:W-:Y:S01]  /*52b0*/  MUFU.COS R176, R133 ;  /* 0x0000008500b07308 */ /* 0x0003e20000000000 */
[C---:B0-----:R-:W-:Y:S01]  /*52c0*/  FMUL.FTZ R16, R10.reuse, R13 ;  /* 0x0000000d0a107220 */ /* 0x041fe20000410000 */
[----:B------:R-:W-:Y:S01]  /*52d0*/  FMUL.FTZ R17, R10, R17 ;  /* 0x000000110a117220 */ /* 0x000fe20000410000 */
[-C--:B------:R-:W-:Y:S01]  /*52e0*/  FMUL.FTZ R136, R57, -R3.reuse ;  /* 0x8000000339887220 */ /* 0x080fe20000410000 */
[----:B------:R-:W-:-:S03]  /*52f0*/  FMUL.FTZ R134, R55, -R3 ;  /* 0x8000000337867220 */ /* 0x000fc60000410000 */
[----:B------:R0:W-:Y:S01]  /*5300*/  STS.64 [R2+0x10b0], R16 ;  /* 0x0010b01002007388 */ /* 0x0001e20000000a00 */
[----:B------:R-:W-:Y:S01]  /*5310*/  MUFU.SIN R142, R131 ;  /* 0x00000083008e7308 */ /* 0x000fe20000000400 */
[----:B-1----:R-:W-:-:S07]  /*5320*/  FMUL.FTZ R133, R86, R11 ;  /* 0x0000000b56857220 */ /* 0x002fce0000410000 */
[----:B------:R1:W3:Y:S08]  /*5330*/  MUFU.COS R172, R131 ;  /* 0x0000008300ac7308 */ /* 0x0002f00000000000 */
[----:B------:R-:W4:Y:S01]  /*5340*/  MUFU.EX2 R15, R15 ;  /* 0x0000000f000f7308 */ /* 0x000f220000000800 */
[-C--:B-1----:R-:W-:Y:S01]  /*5350*/  FMUL.FTZ R131, R88, R11.reuse ;  /* 0x0000000b58837220 */ /* 0x082fe20000410000 */
[----:B------:R-:W-:-:S06]  /*5360*/  FMUL.FTZ R11, R84, R11 ;  /* 0x0000000b540b7220 */ /* 0x000fcc0000410000 */
[----:B------:R-:W1:Y:S01]  /*5370*/  MUFU.EX2 R19, R19 ;  /* 0x0000001300137308 */ /* 0x000e620000000800 */
[C---:B---3--:R-:W-:Y:S01]  /*5380*/  FMUL.FTZ R172, R171.reuse, R172 ;  /* 0x000000acabac7220 */ /* 0x048fe20000410000 */
[----:B------:R-:W-:Y:S01]  /*5390*/  FMUL.FTZ R171, R171, R142 ;  /* 0x0000008eabab7220 */ /* 0x000fe20000410000 */
[----:B------:R-:W-:-:S05]  /*53a0*/  FMUL.FTZ R142, R63, -R3 ;  /* 0x800000033f8e7220 */ /* 0x000fca0000410000 */
[----:B------:R-:W-:Y:S01]  /*53b0*/  MUFU.SIN R144, R137 ;  /* 0x0000008900907308 */ /* 0x000fe20000000400 */
[C---:B----4-:R-:W-:Y:S01]  /*53c0*/  FMUL.FTZ R181, R15.reuse, R132 ;  /* 0x000000840fb57220 */ /* 0x050fe20000410000 */
[----:B------:R-:W-:Y:S01]  /*53d0*/  FMUL.FTZ R182, R15, R182 ;  /* 0x000000b60fb67220 */ /* 0x000fe20000410000 */
[----:B------:R-:W-:-:S05]  /*53e0*/  FMUL.FTZ R132, R53, -R3 ;  /* 0x8000000335847220 */ /* 0x000fca0000410000 */
[----:B------:R-:W3:Y:S01]  /*53f0*/  MUFU.EX2 R25, R25 ;  /* 0x0000001900197308 */ /* 0x000ee20000000800 */
[C---:B-1----:R-:W-:Y:S01]  /*5400*/  FMUL.FTZ R175, R19.reuse, R138 ;  /* 0x0000008a13af7220 */ /* 0x042fe20000410000 */
[----:B------:R-:W-:Y:S01]  /*5410*/  FMUL.FTZ R176, R19, R176 ;  /* 0x000000b013b07220 */ /* 0x000fe20000410000 */
[----:B------:R-:W-:-:S05]  /*5420*/  FMUL.FTZ R138, R59, -R3 ;  /* 0x800000033b8a7220 */ /* 0x000fca0000410000 */
[----:B------:R-:W-:Y:S08]  /*5430*/  MUFU.SIN R146, R135 ;  /* 0x0000008700927308 */ /* 0x000ff00000000400 */
[----:B------:R1:W-:Y:S01]  /*5440*/  MUFU.COS R168, R135 ;  /* 0x0000008700a87308 */ /* 0x0003e20000000000 */
[----:B---3--:R-:W-:Y:S01]  /*5450*/  FMUL.FTZ R169, R25, R144 ;  /* 0x0000009019a97220 */ /* 0x008fe20000410000 */
[----:B------:R-:W-:-:S06]  /*5460*/  FMUL.FTZ R144, R65, -R3 ;  /* 0x8000000341907220 */ /* 0x000fcc0000410000 */
[----:B------:R-:W3:Y:S01]  /*5470*/  MUFU.EX2 R131, R131 ;  /* 0x0000008300837308 */ /* 0x000ee20000000800 */
[----:B-1----:R-:W-:-:S07]  /*5480*/  FMUL.FTZ R135, R56, -R3 ;  /* 0x8000000338877220 */ /* 0x002fce0000410000 */
[----:B------:R-:W-:Y:S08]  /*5490*/  MUFU.EX2 R133, R133 ;  /* 0x0000008500857308 */ /* 0x000ff00000000800 */
[----:B------:R-:W1:Y:S01]  /*54a0*/  MUFU.SIN R4, R5 ;  /* 0x0000000500047308 */ /* 0x000e620000000400 */
[C---:B---3--:R-:W-:Y:S01]  /*54b0*/  FMUL.FTZ R168, R131.reuse, R168 ;  /* 0x000000a883a87220 */ /* 0x048fe20000410000 */
[----:B------:R-:W-:Y:S01]  /*54c0*/  FMUL.FTZ R167, R131, R146 ;  /* 0x0000009283a77220 */ /* 0x000fe20000410000 */
[-C--:B------:R-:W-:Y:S01]  /*54d0*/  FMUL.FTZ R146, R0, -R3.reuse ;  /* 0x8000000300927220 */ /* 0x080fe20000410000 */
[----:B------:R-:W-:-:S04]  /*54e0*/  FMUL.FTZ R131, R52, -R3 ;  /* 0x8000000334837220 */ /* 0x000fc80000410000 */
[----:B------:R-:W3:Y:S08]  /*54f0*/  MUFU.COS R6, R5 ;  /* 0x0000000500067308 */ /* 0x000ef00000000000 */
[----:B------:R4:W5:Y:S01]  /*5500*/  MUFU.COS R170, R137 ;  /* 0x0000008900aa7308 */ /* 0x0009620000000000 */
[----:B-1----:R-:W-:-:S07]  /*5510*/  FMUL.FTZ R163, R133, R4 ;  /* 0x0000000485a37220 */ /* 0x002fce0000410000 */
[----:B------:R-:W-:Y:S01]  /*5520*/  MUFU.EX2 R11, R11 ;  /* 0x0000000b000b7308 */ /* 0x000fe20000000800 */
[----:B---3--:R-:W-:Y:S01]  /*5530*/  FMUL.FTZ R165, R133, R6 ;  /* 0x0000000685a57220 */ /* 0x008fe20000410000 */
[-C--:B----4-:R-:W-:Y:S01]  /*5540*/  FMUL.FTZ R137, R58, -R3.reuse ;  /* 0x800000033a897220 */ /* 0x090fe20000410000 */
[----:B------:R-:W-:-:S05]  /*5550*/  FMUL.FTZ R133, R54, -R3 ;  /* 0x8000000336857220 */ /* 0x000fca0000410000 */
[----:B------:R-:W1:Y:S01]  /*5560*/  MUFU.COS R166, R8 ;  /* 0x0000000800a67308 */ /* 0x000e620000000000 */
[----:B-----5:R-:W-:-:S07]  /*5570*/  FMUL.FTZ R170, R25, R170 ;  /* 0x000000aa19aa7220 */ /* 0x020fce0000410000 */
[----:B------:R-:W3:Y:S01]  /*5580*/  MUFU.SIN R164, R8 ;  /* 0x0000000800a47308 */ /* 0x000ee20000000400 */
[C---:B-1----:R-:W-:Y:S01]  /*5590*/  FMUL.FTZ R166, R11.reuse, R166 ;  /* 0x000000a60ba67220 */ /* 0x042fe20000410000 */
[----:B---3--:R-:W-:Y:S01]  /*55a0*/  FMUL.FTZ R164, R11, R164 ;  /* 0x000000a40ba47220 */ /* 0x008fe20000410000 */
[----:B------:R-:W-:Y:S06]  /*55b0*/  BAR.SYNC.DEFER_BLOCKING 0x0 ;  /* 0x0000000000007b1d */ /* 0x000fec0000010000 */
[----:B0-----:R-:W-:Y:S05]  /*55c0*/  @P2 BRA `(.L_x_6342) ;  /* 0x0000000000242947 */ /* 0x001fea0003800000 */
        /* <DEDUP_REMOVED lines=9> */
.L_x_6342:
[----:B------:R-:W-:-:S06]  /*5660*/  LEA R24, R47, UR12, 0x3 ;  /* 0x0000000c2f187c11 */ /* 0x000fcc000f8e18ff */
[----:B------:R-:W0:Y:S02]  /*5670*/  LDS.64 R24, [R24+0x20b8] ;  /* 0x0020b80018187984 */ /* 0x000e240000000a00 */
.L_x_6343:
[----:B--2---:R-:W-:Y:S05]  /*5680*/  BSYNC.RECONVERGENT B0 ;  /* 0x0000000000007941 */ /* 0x004fea0003800200 */
.L_x_6341:
        /* <DEDUP_REMOVED lines=19> */
[----:B------:R-:W-:Y:S02]  /*57c0*/  FADD.FTZ R11, RZ, R11 ;  /* 0x0000000bff0b7221 */ /* 0x000fe40000010000 */
[----:B------:R-:W-:-:S04]  /*57d0*/  @P1 IMAD.WIDE R8, R8, R9, UR4 ;  /* 0x0000000408081e25 */ /* 0x000fc8000f8e0209 */
[----:B------:R-:W-:Y:S01]  /*57e0*/  FFMA.FTZ R3, R110, R109, R3 ;  /* 0x0000006d6e037223 */ /* 0x000fe20000010003 */
[----:B------:R1:W5:Y:S03]  /*57f0*/  @P1 LDG.E.128 R4, desc[UR30][R8.64] ;  /* 0x0000001e08041981 */ /* 0x000366000c1e1d00 */
[----:B------:R-:W-:Y:S01]  /*5800*/  FMUL.FTZ R2, R187, R3 ;  /* 0x00000003bb027220 */ /* 0x000fe20000410000 */
[----:B------:R-:W-:Y:S02]  /*5810*/  ISETP.GT.U32.AND P2, PT, R47, 0x1f, PT ;  /* 0x0000001f2f00780c */ /* 0x000fe40003f44070 */
[----:B------:R-:W-:Y:S01]  /*5820*/  LOP3.LUT R13, R13, 0xfffffffd, RZ, 0xc0, !PT ;  /* 0xfffffffd0d0d7812 */ /* 0x000fe200078ec0ff */
[----:B------:R-:W-:-:S04]  /*5830*/  FFMA.FTZ R2, R188, R11, R2 ;  /* 0x0000000bbc027223 */ /* 0x000fc80000010002 */
[----:B------:R-:W-:Y:S01]  /*5840*/  FADD.FTZ R2, RZ, R2 ;  /* 0x00000002ff027221 */ /* 0x000fe20000010000 */
[----:B-1----:R-:W-:-:S03]  /*5850*/  FMUL.FTZ R9, R187, R11 ;  /* 0x0000000bbb097220 */ /* 0x002fc60000410000 */
[----:B------:R-:W-:Y:S01]  /*5860*/  FMUL.FTZ R8, R185, R2 ;  /* 0x00000002b9087220 */ /* 0x000fe20000410000 */
[----:B------:R-:W-:Y:S01]  /*5870*/  FFMA.FTZ R9, R188, R3, -R9 ;  /* 0x00000003bc097223 */ /* 0x000fe20000010809 */
[----:B------:R-:W-:-:S03]  /*5880*/  @P2 LOP3.LUT R13, R13, 0x2, RZ, 0xfc, !PT ;  /* 0x000000020d0d2812 */ /* 0x000fc600078efcff */
[----:B------:R-:W-:-:S04]  /*5890*/  FFMA.FTZ R9, R108, R107, R9 ;  /* 0x0000006b6c097223 */ /* 0x000fc80000010009 */
[-C--:B------:R-:W-:Y:S01]  /*58a0*/  FMUL.FTZ R3, R185, R9.reuse ;  /* 0x00000009b9037220 */ /* 0x080fe20000410000 */
[----:B------:R-:W-:-:S03]  /*58b0*/  FFMA.FTZ R9, R186, R9, -R8 ;  /* 0x00000009ba097223 */ /* 0x000fc60000010808 */
[----:B------:R-:W-:Y:S01]  /*58c0*/  FFMA.FTZ R3, R186, R2, R3 ;  /* 0x00000002ba037223 */ /* 0x000fe20000010003 */
[----:B------:R-:W-:-:S03]  /*58d0*/  FFMA.FTZ R9, R106, R105, R9 ;  /* 0x000000696a097223 */ /* 0x000fc60000010009 */
[----:B------:R-:W-:Y:S01]  /*58e0*/  FADD.FTZ R3, RZ, R3 ;  /* 0x00000003ff037221 */ /* 0x000fe20000010000 */
[----:B------:R-:W-:-:S03]  /*58f0*/  FMUL.FTZ R2, R183, R9 ;  /* 0x00000009b7027220 */ /* 0x000fc60000410000 */
[-C--:B------:R-:W-:Y:S01]  /*5900*/  FMUL.FTZ R11, R183, R3.reuse ;  /* 0x00000003b70b7220 */ /* 0x080fe20000410000 */
[C---:B------:R-:W-:Y:S01]  /*5910*/  FFMA.FTZ R2, R184.reuse, R3, R2 ;  /* 0x00000003b8027223 */ /* 0x040fe20000010002 */
[----:B------:R-:W-:Y:S02]  /*5920*/  FMUL.FTZ R3, R17, R191 ;  /* 0x000000bf11037220 */ /* 0x000fe40000410000 */
[----:B------:R-:W-:Y:S01]  /*5930*/  FFMA.FTZ R11, R184, R9, -R11 ;  /* 0x00000009b80b7223 */ /* 0x000fe2000001080b */
[----:B------:R-:W-:Y:S01]  /*5940*/  FADD.FTZ R8, RZ, R2 ;  /* 0x00000002ff087221 */ /* 0x000fe20000010000 */
[C---:B------:R-:W-:Y:S01]  /*5950*/  FMUL.FTZ R2, R16.reuse, R191 ;  /* 0x000000bf10027220 */ /* 0x040fe20000410000 */
[----:B------:R-:W-:Y:S01]  /*5960*/  FFMA.FTZ R3, R16, R193, -R3 ;  /* 0x000000c110037223 */ /* 0x000fe20000010803 */
[----:B------:R-:W-:Y:S01]  /*5970*/  FFMA.FTZ R11, R104, R103, R11 ;  /* 0x00000067680b7223 */ /* 0x000fe2000001000b */
[----:B------:R-:W-:Y:S01]  /*5980*/  FMUL.FTZ R10, R181, R8 ;  /* 0x00000008b50a7220 */ /* 0x000fe20000410000 */
[----:B------:R-:W-:-:S02]  /*5990*/  FFMA.FTZ R2, R17, R193, R2 ;  /* 0x000000c111027223 */ /* 0x000fc40000010002 */
[-C--:B------:R-:W-:Y:S01]  /*59a0*/  FMUL.FTZ R9, R181, R11.reuse ;  /* 0x0000000bb5097220 */ /* 0x080fe20000410000 */
[----:B------:R-:W-:-:S03]  /*59b0*/  FFMA.FTZ R11, R182, R11, -R10 ;  /* 0x0000000bb60b7223 */ /* 0x000fc6000001080a */
[----:B------:R-:W-:Y:S01]  /*59c0*/  FFMA.FTZ R12, R182, R8, R9 ;  /* 0x00000008b60c7223 */ /* 0x000fe20000010009 */
[C---:B------:R-:W-:Y:S01]  /*59d0*/  FMUL.FTZ R9, R189.reuse, R3 ;  /* 0x00000003bd097220 */ /* 0x040fe20000410000 */
[-C--:B------:R-:W-:Y:S01]  /*59e0*/  FMUL.FTZ R8, R189, R2.reuse ;  /* 0x00000002bd087220 */ /* 0x080fe20000410000 */
[----:B------:R-:W-:Y:S01]  /*59f0*/  FFMA.FTZ R11, R102, R101, R11 ;  /* 0x00000065660b7223 */ /* 0x000fe2000001000b */
[----:B------:R-:W-:Y:S01]  /*5a00*/  FADD.FTZ R12, RZ, R12 ;  /* 0x0000000cff0c7221 */ /* 0x000fe20000010000 */
        /* <DEDUP_REMOVED lines=11> */
[----:B------:R-:W-:Y:S01]  /*5ac0*/  FFMA.FTZ R15, R100, R99, R15 ;  /* 0x00000063640f7223 */ /* 0x000fe2000001000f */
        /* <DEDUP_REMOVED lines=10> */
[----:B------:R-:W-:Y:S01]  /*5b70*/  FFMA.FTZ R15, R98, R97, R15 ;  /* 0x00000061620f7223 */ /* 0x000fe2000001000f */
[----:B------:R-:W-:Y:S01]  /*5b80*/  FADD.FTZ R11, RZ, R11 ;  /* 0x0000000bff0b7221 */ /* 0x000fe20000010000 */
[C---:B------:R-:W-:Y:S01]  /*5b90*/  FFMA.FTZ R3, R184.reuse, R8, -R3 ;  /* 0x00000008b8037223 */ /* 0x040fe20000010803 */
[----:B------:R-:W-:Y:S01]  /*5ba0*/  FFMA.FTZ R2, R184, R9, R2 ;  /* 0x00000009b8027223 */ /* 0x000fe20000010002 */
[C---:B------:R-:W-:Y:S01]  /*5bb0*/  FMUL.FTZ R10, R175.reuse, R15 ;  /* 0x0000000faf0a7220 */ /* 0x040fe20000410000 */
[----:B------:R-:W-:Y:S01]  /*5bc0*/  FMUL.FTZ R19, R175, R11 ;  /* 0x0000000baf137220 */ /* 0x000fe20000410000 */
[C---:B------:R-:W-:Y:S01]  /*5bd0*/  FMUL.FTZ R9, R181.reuse, R3 ;  /* 0x00000003b5097220 */ /* 0x040fe20000410000 */
[-C--:B------:R-:W-:Y:S01]  /*5be0*/  FMUL.FTZ R8, R181, R2.reuse ;  /* 0x00000002b5087220 */ /* 0x080fe20000410000 */
[C---:B------:R-:W-:Y:S01]  /*5bf0*/  FFMA.FTZ R10, R176.reuse, R11, R10 ;  /* 0x0000000bb00a7223 */ /* 0x040fe2000001000a */
[----:B------:R-:W-:Y:S01]  /*5c00*/  FFMA.FTZ R19, R176, R15, -R19 ;  /* 0x0000000fb0137223 */ /* 0x000fe20000010813 */
[C---:B------:R-:W-:Y:S01]  /*5c10*/  FFMA.FTZ R9, R182.reuse, R2, R9 ;  /* 0x00000002b6097223 */ /* 0x040fe20000010009 */
[----:B------:R-:W-:Y:S01]  /*5c20*/  FFMA.FTZ R8, R182, R3, -R8 ;  /* 0x00000003b6087223 */ /* 0x000fe20000010808 */
[----:B------:R-:W-:Y:S01]  /*5c30*/  FADD.FTZ R10, RZ, R10 ;  /* 0x0000000aff0a7221 */ /* 0x000fe20000010000 */
        /* <DEDUP_REMOVED lines=18> */
[-C--:B------:R-:W-:Y:S01]  /*5d60*/  FMUL.FTZ R2, R175, R8.reuse ;  /* 0x00000008af027220 */ /* 0x080fe20000410000 */
[C---:B------:R-:W-:Y:S01]  /*5d70*/  FFMA.FTZ R10, R172.reuse, R11, R10 ;  /* 0x0000000bac0a7223 */ /* 0x040fe2000001000a */
[----:B------:R-:W-:Y:S01]  /*5d80*/  FFMA.FTZ R15, R172, R19, -R15 ;  /* 0x00000013ac0f7223 */ /* 0x000fe2000001080f */
[C---:B------:R-:W-:Y:S01]  /*5d90*/  FFMA.FTZ R3, R176.reuse, R8, -R3 ;  /* 0x00000008b0037223 */ /* 0x040fe20000010803 */
[----:B------:R-:W-:Y:S01]  /*5da0*/  FFMA.FTZ R2, R176, R9, R2 ;  /* 0x00000009b0027223 */ /* 0x000fe20000010002 */
[----:B------:R-:W-:Y:S01]  /*5db0*/  FADD.FTZ R10, RZ, R10 ;  /* 0x0000000aff0a7221 */ /* 0x000fe20000010000 */
        /* <DEDUP_REMOVED lines=25> */
[CC--:B------:R-:W-:Y:S01]  /*5f50*/  FMUL.FTZ R3, R167.reuse, R9.reuse ;  /* 0x00000009a7037220 */ /* 0x0c0fe20000410000 */
        /* <DEDUP_REMOVED lines=14> */
[C---:B------:R-:W-:Y:S01]  /*6040*/  FMUL.FTZ R19, R164.reuse, R15 ;  /* 0x0000000fa4137220 */ /* 0x040fe20000410000 */
[C---:B------:R-:W-:Y:S01]  /*6050*/  FMUL.FTZ R8, R164.reuse, R9 ;  /* 0x00000009a4087220 */ /* 0x040fe20000410000 */
[----:B------:R-:W-:-:S02]  /*6060*/  FMUL.FTZ R2, R164, R3 ;  /* 0x00000003a4027220 */ /* 0x000fc40000410000 */
[C---:B------:R-:W-:Y:S01]  /*6070*/  FFMA.FTZ R19, R166.reuse, R11, -R19 ;  /* 0x0000000ba6137223 */ /* 0x040fe20000010813 */
[C---:B------:R-:W-:Y:S01]  /*6080*/  FFMA.FTZ R11, R166.reuse, R15, R10 ;  /* 0x0000000fa60b7223 */ /* 0x040fe2000001000a */
[C---:B------:R-:W-:Y:S01]  /*6090*/  FFMA.FTZ R8, R166.reuse, R3, -R8 ;  /* 0x00000003a6087223 */ /* 0x040fe20000010808 */
[----:B------:R-:W-:Y:S01]  /*60a0*/  FFMA.FTZ R9, R166, R9, R2 ;  /* 0x00000009a6097223 */ /* 0x000fe20000010002 */
[----:B------:R-:W-:Y:S01]  /*60b0*/  FFMA.FTZ R10, R84, R83, R19 ;  /* 0x00000053540a7223 */ /* 0x000fe20000010013 */
        /* <DEDUP_REMOVED lines=85> */
.L_x_6402:
        /* <DEDUP_REMOVED lines=13> */
.L_x_6405:
[----:B------:R-:W-:-:S03]  /*66e0*/  UMOV UR13, 0xffffffff ;  /* 0xffffffff000d7882 */ /* 0x000fc60000000000 */
[----:B------:R-:W-:Y:S05]  /*66f0*/  BRA.DIV UR13, `(.L_x_6347) ;  /* 0x000000620d047947 */ /* 0x000fea000b800000 */
.L_x_6408:
[----:B------:R-:W-:-:S03]  /*6700*/  UMOV UR13, 0xffffffff ;  /* 0xffffffff000d7882 */ /* 0x000fc60000000000 */
[----:B------:R-:W-:Y:S05]  /*6710*/  BRA.DIV UR13, `(.L_x_6348) ;  /* 0x000000620d247947 */ /* 0x000fea000b800000 */
.L_x_6411:
[----:B------:R-:W-:-:S03]  /*6720*/  UMOV UR13, 0xffffffff ;  /* 0xffffffff000d7882 */ /* 0x000fc60000000000 */
[----:B------:R-:W-:Y:S05]  /*6730*/  BRA.DIV UR13, `(.L_x_6349) ;  /* 0x000000620d447947 */ /* 0x000fea000b800000 */
.L_x_6414:
        /* <DEDUP_REMOVED lines=10> */
.L_x_6424:
        /* <DEDUP_REMOVED lines=23> */
.L_x_6344:
[----:B------:R-:W-:Y:S05]  /*6950*/  WARPSYNC.ALL ;  /* 0x0000000000007948 */ /* 0x000fea0003800000 */
[C---:B------:R-:W-:Y:S01]  /*6960*/  FMUL.FTZ R2, R164.reuse, R147 ;  /* 0x00000093a4027220 */ /* 0x040fe20000410000 */
[C---:B--2--5:R-:W-:Y:S01]  /*6970*/  FMUL.FTZ R7, R164.reuse, R131 ;  /* 0x00000083a4077220 */ /* 0x064fe20000410000 */
[-C--:B0--3--:R-:W-:Y:S01]  /*6980*/  FMUL.FTZ R3, R164, R25.reuse ;  /* 0x00000019a4037220 */ /* 0x089fe20000410000 */
[C---:B------:R-:W-:Y:S01]  /*6990*/  FMUL.FTZ R5, R166.reuse, R25 ;  /* 0x00000019a6057220 */ /* 0x040fe20000410000 */
[C---:B-1----:R-:W-:Y:S01]  /*69a0*/  FFMA.FTZ R9, R166.reuse, R131, -R2 ;  /* 0x00000083a6097223 */ /* 0x042fe20000010802 */
[C---:B------:R-:W-:Y:S01]  /*69b0*/  FFMA.FTZ R7, R166.reuse, R147, R7 ;  /* 0x00000093a6077223 */ /* 0x040fe20000010007 */
[-C--:B------:R-:W-:Y:S01]  /*69c0*/  FFMA.FTZ R2, R166, R24.reuse, -R3 ;  /* 0x00000018a6027223 */ /* 0x080fe20000010803 */
[----:B------:R-:W-:Y:S01]  /*69d0*/  BAR.SYNC.DEFER_BLOCKING 0x0 ;  /* 0x0000000000007b1d */ /* 0x000fe20000010000 */
[----:B------:R-:W-:Y:S01]  /*69e0*/  FFMA.FTZ R4, -R164, R24, -R5 ;  /* 0x00000018a4047223 */ /* 0x000fe20000010905 */
[----:B------:R-:W-:Y:S01]  /*69f0*/  FADD.FTZ R8, R132, R9 ;  /* 0x0000000984087221 */ /* 0x000fe20000010000 */
[----:B------:R-:W-:Y:S01]  /*6a00*/  FADD.FTZ R6, R148, R7 ;  /* 0x0000000794067221 */ /* 0x000fe20000010000 */
[C---:B------:R-:W-:Y:S01]  /*6a10*/  FMUL.FTZ R3, R163.reuse, R2 ;  /* 0x00000002a3037220 */ /* 0x040fe20000410000 */
[C---:B------:R-:W-:Y:S01]  /*6a20*/  FMUL.FTZ R10, R163.reuse, R4 ;  /* 0x00000004a30a7220 */ /* 0x040fe20000410000 */
[C---:B------:R-:W-:Y:S01]  /*6a30*/  FMUL.FTZ R5, R163.reuse, R8 ;  /* 0x00000008a3057220 */ /* 0x040fe20000410000 */
[----:B------:R-:W-:Y:S01]  /*6a40*/  FMUL.FTZ R7, R163, R6 ;  /* 0x00000006a3077220 */ /* 0x000fe20000410000 */
[C---:B------:R-:W-:Y:S01]  /*6a50*/  FFMA.FTZ R3, R165.reuse, R4, -R3 ;  /* 0x00000004a5037223 */ /* 0x040fe20000010803 */
[C---:B------:R-:W-:Y:S01]  /*6a60*/  FFMA.FTZ R10, R165.reuse, R2, R10 ;  /* 0x00000002a50a7223 */ /* 0x040fe2000001000a */
[C---:B------:R-:W-:Y:S01]  /*6a70*/  FFMA.FTZ R6, R165.reuse, R6, R5 ;  /* 0x00000006a5067223 */ /* 0x040fe20000010005 */
[----:B------:R-:W-:Y:S01]  /*6a80*/  FFMA.FTZ R8, R165, R8, -R7 ;  /* 0x00000008a5087223 */ /* 0x000fe20000010807 */
        /* <DEDUP_REMOVED lines=14> */
[----:B------:R-:W0:Y:S01]  /*6b70*/  LDS.64 R2, [R45+UR25+0x8a8] ;  /* 0x0008a8192d027984 */ /* 0x000e220008000a00 */
[----:B------:R-:W-:Y:S01]  /*6b80*/  FADD.FTZ R11, R134, R11 ;  /* 0x0000000b860b7221 */ /* 0x000fe20000010000 */
[----:B------:R-:W-:Y:S01]  /*6b90*/  FADD.FTZ R9, R150, R9 ;  /* 0x0000000996097221 */ /* 0x000fe20000010000 */
[C---:B------:R-:W-:Y:S01]  /*6ba0*/  FMUL.FTZ R4, R171.reuse, R13 ;  /* 0x0000000dab047220 */ /* 0x040fe20000410000 */
[----:B------:R-:W-:Y:S01]  /*6bb0*/  FMUL.FTZ R15, R171, R7 ;  /* 0x00000007ab0f7220 */ /* 0x000fe20000410000 */
[----:B------:R-:W-:Y:S01]  /*6bc0*/  UISETP.GE.AND UP0, UPT, UR21, UR36, UPT ;  /* 0x000000241500728c */ /* 0x000fe2000bf06270 */
        /* <DEDUP_REMOVED lines=34> */
[CC--:B0-----:R-:W-:Y:S01]  /*6df0*/  FMUL.FTZ R5, R17.reuse, R2.reuse ;  /* 0x0000000211057220 */ /* 0x0c1fe20000410000 */
[----:B------:R-:W-:Y:S01]  /*6e00*/  FMUL.FTZ R17, R17, R3 ;  /* 0x0000000311117220 */ /* 0x000fe20000410000 */
[----:B------:R-:W-:Y:S01]  /*6e10*/  FFMA.FTZ R11, R180, R11, R7 ;  /* 0x0000000bb40b7223 */ /* 0x000fe20000010007 */
[----:B------:R-:W-:Y:S01]  /*6e20*/  FADD.FTZ R4, R153, R4 ;  /* 0x0000000499047221 */ /* 0x000fe20000010000 */
[C---:B------:R-:W-:Y:S01]  /*6e30*/  FFMA.FTZ R5, R16.reuse, R3, R5 ;  /* 0x0000000310057223 */ /* 0x040fe20000010005 */
[----:B------:R-:W-:Y:S01]  /*6e40*/  FFMA.FTZ R17, R16, R2, -R17 ;  /* 0x0000000210117223 */ /* 0x000fe20000010811 */
[----:B------:R-:W-:Y:S01]  /*6e50*/  FMUL.FTZ R7, R175, R6 ;  /* 0x00000006af077220 */ /* 0x000fe20000410000 */
[----:B------:R-:W-:Y:S01]  /*6e60*/  FMUL.FTZ R3, R181, R11 ;  /* 0x0000000bb5037220 */ /* 0x000fe20000410000 */
[----:B------:R-:W-:Y:S01]  /*6e70*/  FADD.FTZ R200, RZ, R5 ;  /* 0x00000005ffc87221 */ /* 0x000fe20000010000 */
[----:B------:R-:W-:Y:S01]  /*6e80*/  FFMA.FTZ R231, R114, R113, R17 ;  /* 0x0000007172e77223 */ /* 0x000fe20000010011 */
[-C--:B------:R-:W-:Y:S01]  /*6e90*/  FMUL.FTZ R9, R175, R4.reuse ;  /* 0x00000004af097220 */ /* 0x080fe20000410000 */
[----:B------:R-:W-:Y:S01]  /*6ea0*/  FFMA.FTZ R7, R176, R4, R7 ;  /* 0x00000004b0077223 */ /* 0x000fe20000010007 */
[----:B------:R-:W-:Y:S01]  /*6eb0*/  FMUL.FTZ R2, R191, R200 ;  /* 0x000000c8bf027220 */ /* 0x000fe20000410000 */
[-C--:B------:R-:W-:Y:S01]  /*6ec0*/  FMUL.FTZ R4, R181, R8.reuse ;  /* 0x00000008b5047220 */ /* 0x080fe20000410000 */
[----:B------:R-:W-:Y:S01]  /*6ed0*/  FFMA.FTZ R8, R182, R8, -R3 ;  /* 0x00000008b6087223 */ /* 0x000fe20000010803 */
[-C--:B------:R-:W-:Y:S01]  /*6ee0*/  FMUL.FTZ R3, R191, R231.reuse ;  /* 0x000000e7bf037220 */ /* 0x080fe20000410000 */
[C---:B------:R-:W-:Y:S01]  /*6ef0*/  FFMA.FTZ R229, R193.reuse, R231, -R2 ;  /* 0x000000e7c1e57223 */ /* 0x040fe20000010802 */
[----:B------:R-:W-:Y:S01]  /*6f00*/  FFMA.FTZ R9, R176, R6, -R9 ;  /* 0x00000006b0097223 */ /* 0x000fe20000010809 */
[----:B------:R-:W-:Y:S01]  /*6f10*/  FFMA.FTZ R4, R182, R11, R4 ;  /* 0x0000000bb6047223 */ /* 0x000fe20000010004 */
[----:B------:R-:W-:Y:S01]  /*6f20*/  FFMA.FTZ R3, R193, R200, R3 ;  /* 0x000000c8c1037223 */ /* 0x000fe20000010003 */
[----:B------:R-:W-:Y:S01]  /*6f30*/  FFMA.FTZ R229, R112, R111, R229 ;  /* 0x0000006f70e57223 */ /* 0x000fe200000100e5 */
[----:B------:R-:W-:Y:S01]  /*6f40*/  FMUL.FTZ R5, R183, R8 ;  /* 0x00000008b7057220 */ /* 0x000fe20000410000 */
[----:B------:R-:W-:Y:S01]  /*6f50*/  FADD.FTZ R9, R138, R9 ;  /* 0x000000098a097221 */ /* 0x000fe20000010000 */
[----:B------:R-:W-:Y:S01]  /*6f60*/  FADD.FTZ R203, RZ, R3 ;  /* 0x00000003ffcb7221 */ /* 0x000fe20000010000 */
[C---:B------:R-:W-:Y:S01]  /*6f70*/  FMUL.FTZ R3, R189.reuse, R229 ;  /* 0x000000e5bd037220 */ /* 0x040fe20000410000 */
[-C--:B------:R-:W-:Y:S01]  /*6f80*/  FFMA.FTZ R6, R184, R4.reuse, R5 ;  /* 0x00000004b8067223 */ /* 0x080fe20000010005 */
[----:B------:R-:W-:Y:S01]  /*6f90*/  FADD.FTZ R7, R154, R7 ;  /* 0x000000079a077221 */ /* 0x000fe20000010000 */
[-C--:B------:R-:W-:Y:S01]  /*6fa0*/  FMUL.FTZ R2, R189, R203.reuse ;  /* 0x000000cbbd027220 */ /* 0x080fe20000410000 */
[C---:B------:R-:W-:Y:S01]  /*6fb0*/  FFMA.FTZ R3, R190.reuse, R203, R3 ;  /* 0x000000cbbe037223 */ /* 0x040fe20000010003 */
[----:B------:R-:W-:Y:S01]  /*6fc0*/  FMUL.FTZ R5, R177, R9 ;  /* 0x00000009b1057220 */ /* 0x000fe20000410000 */
[----:B------:R-:W-:Y:S01]  /*6fd0*/  FMUL.FTZ R11, R183, R4 ;  /* 0x00000004b70b7220 */ /* 0x000fe20000410000 */
[----:B------:R-:W-:Y:S01]  /*6fe0*/  FFMA.FTZ R227, R190, R229, -R2 ;  /* 0x000000e5bee37223 */ /* 0x000fe20000010802 */
[----:B------:R-:W-:Y:S01]  /*6ff0*/  FADD.FTZ R198, RZ, R3 ;  /* 0x00000003ffc67221 */ /* 0x000fe20000010000 */
[----:B------:R-:W-:Y:S01]  /*7000*/  FFMA.FTZ R2, R178, R7, R5 ;  /* 0x00000007b2027223 */ /* 0x000fe20000010005 */
[----:B------:R-:W-:Y:S01]  /*7010*/  FFMA.FTZ R11, R184, R8, -R11 ;  /* 0x00000008b80b7223 */ /* 0x000fe2000001080b */
[----:B------:R-:W-:Y:S01]  /*7020*/  FFMA.FTZ R227, R110, R109, R227 ;  /* 0x0000006d6ee37223 */ /* 0x000fe200000100e3 */
[----:B------:R-:W-:Y:S01]  /*7030*/  FMUL.FTZ R3, R187, R198 ;  /* 0x000000c6bb037220 */ /* 0x000fe20000410000 */
[----:B------:R-:W-:Y:S01]  /*7040*/  FMUL.FTZ R4, R177, R7 ;  /* 0x00000007b1047220 */ /* 0x000fe20000410000 */
[----:B------:R-:W-:Y:S01]  /*7050*/  FMUL.FTZ R7, R185, R11 ;  /* 0x0000000bb9077220 */ /* 0x000fe20000410000 */
[-C--:B------:R-:W-:Y:S01]  /*7060*/  FMUL.FTZ R5, R187, R227.reuse ;  /* 0x000000e3bb057220 */ /* 0x080fe20000410000 */
[----:B------:R-:W-:Y:S01]  /*7070*/  FFMA.FTZ R3, R188, R227, -R3 ;  /* 0x000000e3bc037223 */ /* 0x000fe20000010803 */
[----:B------:R-:W-:Y:S01]  /*7080*/  FFMA.FTZ R4, R178, R9, -R4 ;  /* 0x00000009b2047223 */ /* 0x000fe20000010804 */
[----:B------:R-:W-:Y:S01]  /*7090*/  FMUL.FTZ R10, R185, R6 ;  /* 0x00000006b90a7220 */ /* 0x000fe20000410000 */
[----:B------:R-:W-:Y:S01]  /*70a0*/  FFMA.FTZ R5, R188, R198, R5 ;  /* 0x000000c6bc057223 */ /* 0x000fe20000010005 */
[----:B------:R-:W-:Y:S01]  /*70b0*/  FFMA.FTZ R225, R108, R107, R3 ;  /* 0x0000006b6ce17223 */ /* 0x000fe20000010003 */
[C---:B------:R-:W-:Y:S01]  /*70c0*/  FFMA.FTZ R8, R186.reuse, R6, R7 ;  /* 0x00000006ba087223 */ /* 0x040fe20000010007 */
[----:B------:R-:W-:Y:S01]  /*70d0*/  FADD.FTZ R6, R139, R4 ;  /* 0x000000048b067221 */ /* 0x000fe20000010000 */
[----:B------:R-:W-:Y:S01]  /*70e0*/  FADD.FTZ R201, RZ, R5 ;  /* 0x00000005ffc97221 */ /* 0x000fe20000010000 */
[----:B------:R-:W-:Y:S01]  /*70f0*/  FMUL.FTZ R3, R185, R225 ;  /* 0x000000e1b9037220 */ /* 0x000fe20000410000 */
[----:B------:R-:W-:Y:S01]  /*7100*/  FADD.FTZ R4, R155, R2 ;  /* 0x000000029b047221 */ /* 0x000fe20000010000 */
[----:B------:R-:W-:Y:S01]  /*7110*/  FMUL.FTZ R5, R179, R6 ;  /* 0x00000006b3057220 */ /* 0x000fe20000410000 */
[-C--:B------:R-:W-:Y:S01]  /*7120*/  FMUL.FTZ R2, R185, R201.reuse ;  /* 0x000000c9b9027220 */ /* 0x080fe20000410000 */
[C---:B------:R-:W-:Y:S01]  /*7130*/  FFMA.FTZ R3, R186.reuse, R201, R3 ;  /* 0x000000c9ba037223 */ /* 0x040fe20000010003 */
[C---:B------:R-:W-:Y:S01]  /*7140*/  FFMA.FTZ R10, R186.reuse, R11, -R10 ;  /* 0x0000000bba0a7223 */ /* 0x040fe2000001080a */
[-C--:B------:R-:W-:Y:S01]  /*7150*/  FMUL.FTZ R9, R179, R4.reuse ;  /* 0x00000004b3097220 */ /* 0x080fe20000410000 */
[----:B------:R-:W-:Y:S01]  /*7160*/  FFMA.FTZ R223, R186, R225, -R2 ;  /* 0x000000e1badf7223 */ /* 0x000fe20000010802 */
[----:B------:R-:W-:Y:S01]  /*7170*/  FADD.FTZ R196, RZ, R3 ;  /* 0x00000003ffc47221 */ /* 0x000fe20000010000 */
[C---:B------:R-:W-:Y:S01]  /*7180*/  FFMA.FTZ R7, R180.reuse, R4, R5 ;  /* 0x00000004b4077223 */ /* 0x040fe20000010005 */
[----:B------:R-:W-:Y:S01]  /*7190*/  FFMA.FTZ R9, R180, R6, -R9 ;  /* 0x00000006b4097223 */ /* 0x000fe20000010809 */
[----:B------:R-:W-:Y:S01]  /*71a0*/  FMUL.FTZ R5, R187, R10 ;  /* 0x0000000abb057220 */ /* 0x000fe20000410000 */
[----:B------:R-:W-:Y:S01]  /*71b0*/  FFMA.FTZ R223, R106, R105, R223 ;  /* 0x000000696adf7223 */ /* 0x000fe200000100df */
[----:B------:R-:W-:Y:S01]  /*71c0*/  FMUL.FTZ R3, R183, R196 ;  /* 0x000000c4b7037220 */ /* 0x000fe20000410000 */
[-C--:B------:R-:W-:Y:S01]  /*71d0*/  FMUL.FTZ R11, R187, R8.reuse ;  /* 0x00000008bb0b7220 */ /* 0x080fe20000410000 */
[----:B------:R-:W-:Y:S01]  /*71e0*/  FFMA.FTZ R12, R188, R8, R5 ;  /* 0x00000008bc0c7223 */ /* 0x000fe20000010005 */
[----:B------:R-:W-:Y:S01]  /*71f0*/  FADD.FTZ R9, R140, R9 ;  /* 0x000000098c097221 */ /* 0x000fe20000010000 */
[-C--:B------:R-:W-:Y:S01]  /*7200*/  FMUL.FTZ R5, R183, R223.reuse ;  /* 0x000000dfb7057220 */ /* 0x080fe20000410000 */
[----:B------:R-:W-:Y:S01]  /*7210*/  FFMA.FTZ R3, R184, R223, -R3 ;  /* 0x000000dfb8037223 */ /* 0x000fe20000010803 */
[----:B------:R-:W-:Y:S01]  /*7220*/  FFMA.FTZ R10, R188, R10, -R11 ;  /* 0x0000000abc0a7223 */ /* 0x000fe2000001080b */
[----:B------:R-:W-:Y:S01]  /*7230*/  FADD.FTZ R7, R156, R7 ;  /* 0x000000079c077221 */ /* 0x000fe20000010000 */
[C---:B------:R-:W-:Y:S01]  /*7240*/  FMUL.FTZ R11, R181.reuse, R9 ;  /* 0x00000009b50b7220 */ /* 0x040fe20000410000 */
[----:B------:R-:W-:Y:S01]  /*7250*/  FFMA.FTZ R5, R184, R196, R5 ;  /* 0x000000c4b8057223 */ /* 0x000fe20000010005 */
[----:B------:R-:W-:Y:S01]  /*7260*/  FFMA.FTZ R221, R104, R103, R3 ;  /* 0x0000006768dd7223 */ /* 0x000fe20000010003 */
[CC--:B------:R-:W-:Y:S01]  /*7270*/  FMUL.FTZ R8, R181.reuse, R7.reuse ;  /* 0x00000007b5087220 */ /* 0x0c0fe20000410000 */
[C---:B------:R-:W-:Y:S01]  /*7280*/  FFMA.FTZ R6, R182.reuse, R7, R11 ;  /* 0x00000007b6067223 */ /* 0x040fe2000001000b */
[----:B------:R-:W-:Y:S01]  /*7290*/  FADD.FTZ R199, RZ, R5 ;  /* 0x00000005ffc77221 */ /* 0x000fe20000010000 */
[----:B------:R-:W-:Y:S01]  /*72a0*/  FMUL.FTZ R4, R181, R221 ;  /* 0x000000ddb5047220 */ /* 0x000fe20000410000 */
[C---:B------:R-:W-:Y:S01]  /*72b0*/  FFMA.FTZ R8, R182.reuse, R9, -R8 ;  /* 0x00000009b6087223 */ /* 0x040fe20000010808 */
[----:B------:R-:W-:Y:S01]  /*72c0*/  FADD.FTZ R6, R157, R6 ;  /* 0x000000069d067221 */ /* 0x000fe20000010000 */
[-C--:B------:R-:W-:Y:S01]  /*72d0*/  FMUL.FTZ R2, R181, R199.reuse ;  /* 0x000000c7b5027220 */ /* 0x080fe20000410000 */
[C---:B------:R-:W-:Y:S01]  /*72e0*/  FFMA.FTZ R4, R182.reuse, R199, R4 ;  /* 0x000000c7b6047223 */ /* 0x040fe20000010004 */
[----:B------:R-:W-:Y:S01]  /*72f0*/  FADD.FTZ R8, R141, R8 ;  /* 0x000000088d087221 */ /* 0x000fe20000010000 */
[C---:B------:R-:W-:Y:S01]  /*7300*/  FMUL.FTZ R3, R183.reuse, R6 ;  /* 0x00000006b7037220 */ /* 0x040fe20000410000 */
[----:B------:R-:W-:Y:S01]  /*7310*/  FFMA.FTZ R219, R182, R221, -R2 ;  /* 0x000000ddb6db7223 */ /* 0x000fe20000010802 */
[----:B------:R-:W-:Y:S01]  /*7320*/  FADD.FTZ R194, RZ, R4 ;  /* 0x00000004ffc27221 */ /* 0x000fe20000010000 */
[-C--:B------:R-:W-:Y:S01]  /*7330*/  FMUL.FTZ R7, R183, R8.reuse ;  /* 0x00000008b7077220 */ /* 0x080fe20000410000 */
[----:B------:R-:W-:Y:S01]  /*7340*/  FFMA.FTZ R9, R184, R8, -R3 ;  /* 0x00000008b8097223 */ /* 0x000fe20000010803 */
[----:B------:R-:W-:Y:S01]  /*7350*/  FFMA.FTZ R219, R102, R101, R219 ;  /* 0x0000006566db7223 */ /* 0x000fe200000100db */
[C---:B------:R-:W-:Y:S01]  /*7360*/  FMUL.FTZ R3, R179.reuse, R194 ;  /* 0x000000c2b3037220 */ /* 0x040fe20000410000 */
[----:B------:R-:W-:Y:S01]  /*7370*/  FFMA.FTZ R7, R184, R6, R7 ;  /* 0x00000006b8077223 */ /* 0x000fe20000010007 */
[----:B------:R-:W-:Y:S01]  /*7380*/  FADD.FTZ R9, R142, R9 ;  /* 0x000000098e097221 */ /* 0x000fe20000010000 */
[-C--:B------:R-:W-:Y:S01]  /*7390*/  FMUL.FTZ R5, R179, R219.reuse ;  /* 0x000000dbb3057220 */ /* 0x080fe20000410000 */
[----:B------:R-:W-:Y:S01]  /*73a0*/  FFMA.FTZ R3, R180, R219, -R3 ;  /* 0x000000dbb4037223 */ /* 0x000fe20000010803 */
[----:B------:R-:W-:Y:S01]  /*73b0*/  FADD.FTZ R7, R158, R7 ;  /* 0x000000079e077221 */ /* 0x000fe20000010000 */
[C---:B------:R-:W-:Y:S01]  /*73c0*/  FMUL.FTZ R11, R185.reuse, R9 ;  /* 0x00000009b90b7220 */ /* 0x040fe20000410000 */
[----:B------:R-:W-:Y:S01]  /*73d0*/  FFMA.FTZ R5, R180, R194, R5 ;  /* 0x000000c2b4057223 */ /* 0x000fe20000010005 */
[----:B------:R-:W-:Y:S01]  /*73e0*/  FFMA.FTZ R217, R100, R99, R3 ;  /* 0x0000006364d97223 */ /* 0x000fe20000010003 */
[-C--:B------:R-:W-:Y:S01]  /*73f0*/  FMUL.FTZ R6, R185, R7.reuse ;  /* 0x00000007b9067220 */ /* 0x080fe20000410000 */
[C---:B------:R-:W-:Y:S01]  /*7400*/  FFMA.FTZ R4, R186.reuse, R7, R11 ;  /* 0x00000007ba047223 */ /* 0x040fe2000001000b */
[----:B------:R-:W-:Y:S01]  /*7410*/  FADD.FTZ R197, RZ, R5 ;  /* 0x00000005ffc57221 */ /* 0x000fe20000010000 */
[----:B------:R-:W-:Y:S01]  /*7420*/  FMUL.FTZ R3, R177, R217 ;  /* 0x000000d9b1037220 */ /* 0x000fe20000410000 */
[----:B------:R-:W-:Y:S01]  /*7430*/  FMUL.FTZ R5, R189, R10 ;  /* 0x0000000abd057220 */ /* 0x000fe20000410000 */
[----:B------:R-:W-:Y:S01]  /*7440*/  FFMA.FTZ R6, R186, R9, -R6 ;  /* 0x00000009ba067223 */ /* 0x000fe20000010806 */
[-C--:B------:R-:W-:Y:S01]  /*7450*/  FMUL.FTZ R2, R177, R197.reuse ;  /* 0x000000c5b1027220 */ /* 0x080fe20000410000 */
[----:B------:R-:W-:Y:S01]  /*7460*/  FFMA.FTZ R3, R178, R197, R3 ;  /* 0x000000c5b2037223 */ /* 0x000fe20000010003 */
[-C--:B------:R-:W-:Y:S01]  /*7470*/  FFMA.FTZ R8, R190, R12.reuse, R5 ;  /* 0x0000000cbe087223 */ /* 0x080fe20000010005 */
[----:B------:R-:W-:Y:S01]  /*7480*/  FMUL.FTZ R9, R189, R12 ;  /* 0x0000000cbd097220 */ /* 0x000fe20000410000 */
[----:B------:R-:W-:Y:S01]  /*7490*/  FFMA.FTZ R215, R178, R217, -R2 ;  /* 0x000000d9b2d77223 */ /* 0x000fe20000010802 */
[----:B------:R-:W-:Y:S01]  /*74a0*/  FADD.FTZ R192, RZ, R3 ;  /* 0x00000003ffc07221 */ /* 0x000fe20000010000 */
[----:B------:R-:W-:Y:S01]  /*74b0*/  FADD.FTZ R4, R159, R4 ;  /* 0x000000049f047221 */ /* 0x000fe20000010000 */
[----:B------:R-:W-:Y:S01]  /*74c0*/  FFMA.FTZ R12, R190, R10, -R9 ;  /* 0x0000000abe0c7223 */ /* 0x000fe20000010809 */
[----:B------:R-:W-:Y:S01]  /*74d0*/  FFMA.FTZ R215, R98, R97, R215 ;  /* 0x0000006162d77223 */ /* 0x000fe200000100d7 */
        /* <DEDUP_REMOVED lines=11> */
[----:B------:R-:W-:Y:S01]  /*7590*/  FADD.FTZ R195, RZ, R5 ;  /* 0x00000005ffc37221 */ /* 0x000fe20000010000 */
[----:B------:R-:W-:Y:S01]  /*75a0*/  FMUL.FTZ R3, R173, R213 ;  /* 0x000000d5ad037220 */ /* 0x000fe20000410000 */
[----:B------:R-:W-:Y:S01]  /*75b0*/  FADD.FTZ R7, R160, R7 ;  /* 0x00000007a0077221 */ /* 0x000fe20000010000 */
[----:B------:R-:W-:Y:S01]  /*75c0*/  FMUL.FTZ R5, R189, R9 ;  /* 0x00000009bd057220 */ /* 0x000fe20000410000 */
[-C--:B------:R-:W-:Y:S01]  /*75d0*/  FMUL.FTZ R2, R173, R195.reuse ;  /* 0x000000c3ad027220 */ /* 0x080fe20000410000 */
[----:B------:R-:W-:Y:S01]  /*75e0*/  FFMA.FTZ R3, R174, R195, R3 ;  /* 0x000000c3ae037223 */ /* 0x000fe20000010003 */
[----:B------:R-:W-:Y:S01]  /*75f0*/  PLOP3.LUT P0, PT, PT, PT, UP0, 0x80, 0x8 ;  /* 0x000000000008781c */ /* 0x000fe20003f0f008 */
[----:B------:R-:W-:Y:S01]  /*7600*/  FFMA.FTZ R14, R190, R7, R5 ;  /* 0x00000007be0e7223 */ /* 0x000fe20000010005 */
[----:B------:R-:W-:Y:S01]  /*7610*/  FFMA.FTZ R211, R174, R213, -R2 ;  /* 0x000000d5aed37223 */ /* 0x000fe20000010802 */
[----:B------:R-:W-:Y:S01]  /*7620*/  FADD.FTZ R204, RZ, R3 ;  /* 0x00000003ffcc7221 */ /* 0x000fe20000010000 */
[----:B------:R-:W-:Y:S01]  /*7630*/  FMUL.FTZ R2, R189, R7 ;  /* 0x00000007bd027220 */ /* 0x000fe20000410000 */
[----:B------:R-:W-:Y:S01]  /*7640*/  FADD.FTZ R14, R161, R14 ;  /* 0x0000000ea10e7221 */ /* 0x000fe20000010000 */
[----:B------:R-:W-:Y:S01]  /*7650*/  FFMA.FTZ R211, R94, R93, R211 ;  /* 0x0000005d5ed37223 */ /* 0x000fe200000100d3 */
[----:B------:R-:W-:Y:S01]  /*7660*/  FMUL.FTZ R3, R171, R204 ;  /* 0x000000ccab037220 */ /* 0x000fe20000410000 */
[----:B------:R-:W-:Y:S01]  /*7670*/  FFMA.FTZ R2, R190, R9, -R2 ;  /* 0x00000009be027223 */ /* 0x000fe20000010802 */
[----:B------:R-:W-:Y:S01]  /*7680*/  FMUL.FTZ R9, R191, R14 ;  /* 0x0000000ebf097220 */ /* 0x000fe20000410000 */
[-C--:B------:R-:W-:Y:S01]  /*7690*/  FMUL.FTZ R5, R171, R211.reuse ;  /* 0x000000d3ab057220 */ /* 0x080fe20000410000 */
[----:B------:R-:W-:Y:S01]  /*76a0*/  FFMA.FTZ R3, R172, R211, -R3 ;  /* 0x000000d3ac037223 */ /* 0x000fe20000010803 */
[----:B------:R-:W-:Y:S01]  /*76b0*/  FADD.FTZ R16, R145, R2 ;  /* 0x0000000291107221 */ /* 0x000fe20000010000 */
[----:B------:R-:W-:Y:S01]  /*76c0*/  ISETP.NE.OR P0, PT, R202, RZ, P0 ;  /* 0x000000ffca00720c */ /* 0x000fe20000705670 */
[----:B------:R-:W-:Y:S01]  /*76d0*/  FFMA.FTZ R205, R172, R204, R5 ;  /* 0x000000ccaccd7223 */ /* 0x000fe20000010005 */
[----:B------:R-:W-:Y:S01]  /*76e0*/  FFMA.FTZ R209, R92, R91, R3 ;  /* 0x0000005b5cd17223 */ /* 0x000fe20000010003 */
[----:B------:R-:W-:Y:S01]  /*76f0*/  FFMA.FTZ R15, R193, R16, -R9 ;  /* 0x00000010c10f7223 */ /* 0x000fe20000010809 */
[----:B------:R-:W-:Y:S01]  /*7700*/  FMUL.FTZ R11, R191, R8 ;  /* 0x00000008bf0b7220 */ /* 0x000fe20000410000 */
[----:B------:R-:W-:Y:S01]  /*7710*/  FADD.FTZ R205, RZ, R205 ;  /* 0x000000cdffcd7221 */ /* 0x000fe20000010000 */
[----:B------:R-:W-:Y:S01]  /*7720*/  FMUL.FTZ R3, R169, R209 ;  /* 0x000000d1a9037220 */ /* 0x000fe20000410000 */
[----:B------:R-:W-:-:S02]  /*7730*/  HFMA2 R4, -RZ, RZ, 1.875, 0 ;  /* 0x3f800000ff047431 */ /* 0x000fc400000001ff */
[----:B------:R-:W-:Y:S01]  /*7740*/  FMUL.FTZ R18, R191, R16 ;  /* 0x00000010bf127220 */ /* 0x000fe20000410000 */
[-C--:B------:R-:W-:Y:S01]  /*7750*/  FMUL.FTZ R2, R169, R205.reuse ;  /* 0x000000cda9027220 */ /* 0x080fe20000410000 */
[C---:B------:R-:W-:Y:S01]  /*7760*/  FFMA.FTZ R3, R170.reuse, R205, R3 ;  /* 0x000000cdaa037223 */ /* 0x040fe20000010003 */
[----:B------:R-:W-:Y:S02]  /*7770*/  CS2R R6, SRZ ;  /* 0x0000000000067805 */ /* 0x000fe4000001ff00 */
[----:B------:R-:W-:Y:S01]  /*7780*/  MOV R5, RZ ;  /* 0x000000ff00057202 */ /* 0x000fe20000000f00 */
[----:B------:R-:W-:Y:S01]  /*7790*/  FFMA.FTZ R207, R170, R209, -R2 ;  /* 0x000000d1aacf7223 */ /* 0x000fe20000010802 */
[----:B------:R-:W-:Y:S01]  /*77a0*/  FADD.FTZ R206, RZ, R3 ;  /* 0x00000003ffce7221 */ /* 0x000fe20000010000 */
[----:B------:R-:W-:Y:S01]  /*77b0*/  FMUL.FTZ R2, R191, R12 ;  /* 0x0000000cbf027220 */ /* 0x000fe20000410000 */
[----:B------:R-:W-:Y:S01]  /*77c0*/  @!P0 LEA R10, R51, UR12, 0x4 ;  /* 0x0000000c330a8c11 */ /* 0x000fe2000f8e20ff */
[----:B------:R-:W-:Y:S01]  /*77d0*/  FFMA.FTZ R207, R90, R89, R207 ;  /* 0x000000595acf7223 */ /* 0x000fe200000100cf */
[----:B------:R-:W-:Y:S01]  /*77e0*/  FMUL.FTZ R3, R167, R206 ;  /* 0x000000cea7037220 */ /* 0x000fe20000410000 */
[----:B------:R-:W-:Y:S01]  /*77f0*/  FFMA.FTZ R8, R193, R8, R2 ;  /* 0x00000008c1087223 */ /* 0x000fe20000010002 */
[----:B------:R-:W-:Y:S01]  /*7800*/  ISETP.GT.U32.AND P2, PT, R47, 0x1f, PT ;  /* 0x0000001f2f00780c */ /* 0x000fe20003f44070 */
[-C--:B------:R-:W-:Y:S01]  /*7810*/  FMUL.FTZ R9, R167, R207.reuse ;  /* 0x000000cfa7097220 */ /* 0x080fe20000410000 */
[C---:B------:R-:W-:Y:S01]  /*7820*/  FFMA.FTZ R3, R168.reuse, R207, -R3 ;  /* 0x000000cfa8037223 */ /* 0x040fe20000010803 */
[C---:B------:R-:W-:Y:S01]  /*7830*/  FFMA.FTZ R13, R193.reuse, R14, R18 ;  /* 0x0000000ec10d7223 */ /* 0x040fe20000010012 */
[----:B------:R0:W1:Y:S01]  /*7840*/  @!P0 LDS.128 R4, [R10+0x22b0] ;  /* 0x0022b0000a048984 */ /* 0x0000620000000c00 */
[----:B------:R-:W-:Y:S01]  /*7850*/  FFMA.FTZ R208, R168, R206, R9 ;  /* 0x000000cea8d07223 */ /* 0x000fe20000010009 */
[----:B------:R-:W-:Y:S01]  /*7860*/  FFMA.FTZ R233, R88, R87, R3 ;  /* 0x0000005758e97223 */ /* 0x000fe20000010003 */
[----:B------:R-:W-:Y:S01]  /*7870*/  FFMA.FTZ R9, R193, R12, -R11 ;  /* 0x0000000cc1097223 */ /* 0x000fe2000001080b */
[----:B------:R-:W-:Y:S01]  /*7880*/  FADD.FTZ R11, R146, R15 ;  /* 0x0000000f920b7221 */ /* 0x000fe20000010000 */
[----:B------:R-:W-:Y:S01]  /*7890*/  FADD.FTZ R208, RZ, R208 ;  /* 0x000000d0ffd07221 */ /* 0x000fe20000010000 */
[----:B------:R-:W-:Y:S01]  /*78a0*/  FMUL.FTZ R12, R163, R233 ;  /* 0x000000e9a30c7220 */ /* 0x000fe20000410000 */
[----:B0-----:R-:W-:-:S02]  /*78b0*/  FADD.FTZ R10, R162, R13 ;  /* 0x0000000da20a7221 */ /* 0x001fc40000010000 */
[-C--:B------:R-:W-:Y:S01]  /*78c0*/  FMUL.FTZ R2, R163, R208.reuse ;  /* 0x000000d0a3027220 */ /* 0x080fe20000410000 */
[----:B------:R-:W-:-:S03]  /*78d0*/  FFMA.FTZ R12, R165, R208, R12 ;  /* 0x000000d0a50c7223 */ /* 0x000fc6000001000c */
[----:B------:R-:W-:Y:S01]  /*78e0*/  FFMA.FTZ R235, R165, R233, -R2 ;  /* 0x000000e9a5eb7223 */ /* 0x000fe20000010802 */
[----:B------:R-:W-:Y:S01]  /*78f0*/  FADD.FTZ R239, RZ, R12 ;  /* 0x0000000cffef7221 */ /* 0x000fe20000010000 */
[----:B------:R0:W-:Y:S02]  /*7900*/  STS.128 [R45+UR25+0xcb0], R8 ;  /* 0x000cb0082d007988 */ /* 0x0001e40008000c19 */
        /* <DEDUP_REMOVED lines=28> */
.L_x_6429:
        /* <DEDUP_REMOVED lines=13> */
.L_x_6354:
[----:B------:R-:W-:Y:S05]  /*7ba0*/  BSYNC.RECONVERGENT B0 ;  /* 0x0000000000007941 */ /* 0x000fea0003800200 */
.L_x_6353:
[----:B------:R-:W-:-:S03]  /*7bb0*/  UMOV UR13, 0xffffffff ;  /* 0xffffffff000d7882 */ /* 0x000fc60000000000 */
[----:B------:R-:W-:Y:S05]  /*7bc0*/  BRA.DIV UR13, `(.L_x_6355) ;  /* 0x000000520d707947 */ /* 0x000fea000b800000 */
[----:B--2---:R2:W1:Y:S04]  /*7bd0*/  SHFL.DOWN PT, R14, R17, 0x2, 0x1f ;  /* 0x08401f00110e7f89 */ /* 0x00446800000e0000 */
[----:B---3--:R2:W3:Y:S04]  /*7be0*/  SHFL.DOWN PT, R15, R16, 0x2, 0x1f ;  /* 0x08401f00100f7f89 */ /* 0x0084e800000e0000 */
[----:B----4-:R2:W4:Y:S04]  /*7bf0*/  SHFL.DOWN PT, R18, R13, 0x2, 0x1f ;  /* 0x08401f000d127f89 */ /* 0x01052800000e0000 */
[----:B0-----:R2:W0:Y:S02]  /*7c00*/  SHFL.DOWN PT, R19, R12, 0x2, 0x1f ;  /* 0x08401f000c137f89 */ /* 0x00142400000e0000 */
.L_x_6435:
        /* <DEDUP_REMOVED lines=13> */
.L_x_6357:
[----:B------:R-:W-:Y:S05]  /*7ce0*/  BSYNC.RECONVERGENT B0 ;  /* 0x0000000000007941 */ /* 0x000fea0003800200 */
.L_x_6356:
[----:B------:R-:W-:-:S03]  /*7cf0*/  UMOV UR13, 0xffffffff ;  /* 0xffffffff000d7882 */ /* 0x000fc60000000000 */
[----:B------:R-:W-:Y:S05]  /*7d00*/  BRA.DIV UR13, `(.L_x_6358) ;  /* 0x000000520d907947 */ /* 0x000fea000b800000 */
[----:B-1----:R1:W1:Y:S04]  /*7d10*/  SHFL.DOWN PT, R14, R17, 0x4, 0x1f ;  /* 0x08801f00110e7f89 */ /* 0x00226800000e0000 */
[----:B---3--:R3:W1:Y:S04]  /*7d20*/  SHFL.DOWN PT, R15, R16, 0x4, 0x1f ;  /* 0x08801f00100f7f89 */ /* 0x00866800000e0000 */
[----:B----4-:R3:W4:Y:S04]  /*7d30*/  SHFL.DOWN PT, R18, R13, 0x4, 0x1f ;  /* 0x08801f000d127f89 */ /* 0x01072800000e0000 */
[----:B0-----:R3:W0:Y:S02]  /*7d40*/  SHFL.DOWN PT, R19, R12, 0x4, 0x1f ;  /* 0x08801f000c137f89 */ /* 0x00162400000e0000 */
.L_x_6441:
        /* <DEDUP_REMOVED lines=13> */
.L_x_6360:
[----:B------:R-:W-:Y:S05]  /*7e20*/  BSYNC.RECONVERGENT B0 ;  /* 0x0000000000007941 */ /* 0x000fea0003800200 */
.L_x_6359:
[----:B------:R-:W-:-:S03]  /*7e30*/  UMOV UR13, 0xffffffff ;  /* 0xffffffff000d7882 */ /* 0x000fc60000000000 */
[----:B------:R-:W-:Y:S05]  /*7e40*/  BRA.DIV UR13, `(.L_x_6361) ;  /* 0x000000520db07947 */ /* 0x000fea000b800000 */
[----:B-1----:R1:W1:Y:S04]  /*7e50*/  SHFL.DOWN PT, R14, R17, 0x8, 0x1f ;  /* 0x09001f00110e7f89 */ /* 0x00226800000e0000 */
[----:B------:R0:W1:Y:S04]  /*7e60*/  SHFL.DOWN PT, R15, R16, 0x8, 0x1f ;  /* 0x09001f00100f7f89 */ /* 0x00006800000e0000 */
[----:B----4-:R4:W1:Y:S04]  /*7e70*/  SHFL.DOWN PT, R18, R13, 0x8, 0x1f ;  /* 0x09001f000d127f89 */ /* 0x01086800000e0000 */
[----:B0-----:R4:W0:Y:S02]  /*7e80*/  SHFL.DOWN PT, R19, R12, 0x8, 0x1f ;  /* 0x09001f000c137f89 */ /* 0x00182400000e0000 */
.L_x_6447:
        /* <DEDUP_REMOVED lines=13> */
.L_x_6363:
[----:B------:R-:W-:Y:S05]  /*7f60*/  BSYNC.RECONVERGENT B0 ;  /* 0x0000000000007941 */ /* 0x000fea0003800200 */
.L_x_6362:
[----:B------:R-:W-:-:S03]  /*7f70*/  UMOV UR13, 0xffffffff ;  /* 0xffffffff000d7882 */ /* 0x000fc60000000000 */
[----:B------:R-:W-:Y:S05]  /*7f80*/  BRA.DIV UR13, `(.L_x_6364) ;  /* 0x000000520dd07947 */ /* 0x000fea000b800000 */
[----:B-1----:R1:W1:Y:S04]  /*7f90*/  SHFL.DOWN PT, R14, R17, 0x10, 0x1f ;  /* 0x0a001f00110e7f89 */ /* 0x00226800000e0000 */
[----:B------:R0:W1:Y:S04]  /*7fa0*/  SHFL.DOWN PT, R15, R16, 0x10, 0x1f ;  /* 0x0a001f00100f7f89 */ /* 0x00006800000e0000 */
[----:B------:R1:W1:Y:S04]  /*7fb0*/  SHFL.DOWN PT, R18, R13, 0x10, 0x1f ;  /* 0x0a001f000d127f89 */ /* 0x00026800000e0000 */
[----:B0-----:R0:W0:Y:S02]  /*7fc0*/  SHFL.DOWN PT, R19, R12, 0x10, 0x1f ;  /* 0x0a001f000c137f89 */ /* 0x00102400000e0000 */
.L_x_6453:
        /* <DEDUP_REMOVED lines=13> */
.L_x_6366:
[----:B------:R-:W-:Y:S05]  /*80a0*/  BSYNC.RECONVERGENT B0 ;  /* 0x0000000000007941 */ /* 0x000fea0003800200 */
.L_x_6365:
        /* <DEDUP_REMOVED lines=26> */
.L_x_6467:
        /* <DEDUP_REMOVED lines=15> */
.L_x_6369:
[----:B------:R-:W-:Y:S05]  /*8340*/  BSYNC.RECONVERGENT B0 ;  /* 0x0000000000007941 */ /* 0x000fea0003800200 */
.L_x_6368:
        /* <DEDUP_REMOVED lines=16> */
.L_x_6351:
[----:B------:R-:W-:Y:S05]  /*8450*/  WARPSYNC.ALL ;  /* 0x0000000000007948 */ /* 0x000fea0003800000 */
[----:B------:R-:W-:Y:S01]  /*8460*/  BAR.SYNC.DEFER_BLOCKING 0x0 ;  /* 0x0000000000007b1d */ /* 0x000fe20000010000 */
[----:B------:R-:W-:Y:S01]  /*8470*/  ISETP.NE.AND P0, PT, R47, RZ, PT ;  /* 0x000000ff2f00720c */ /* 0x000fe20003f05270 */
[----:B0-----:R-:W-:Y:S01]  /*8480*/  FFMA.FTZ R17, R0, -R200, RZ ;  /* 0x800000c800117223 */ /* 0x001fe200000100ff */
[----:B------:R-:W-:Y:S01]  /*8490*/  FFMA.FTZ R16, -R86, R85, R235 ;  /* 0x0000005556107223 */ /* 0x000fe200000101eb */
[C---:B------:R-:W-:Y:S02]  /*84a0*/  ISETP.GT.AND P2, PT, R43.reuse, 0x1e, PT ;  /* 0x0000001e2b00780c */ /* 0x040fe40003f44270 */
[----:B------:R-:W-:Y:S01]  /*84b0*/  ISETP.GT.AND P3, PT, R43, 0xf, PT ;  /* 0x0000000f2b00780c */ /* 0x000fe20003f64270 */
[----:B------:R-:W-:Y:S07]  /*84c0*/  BSSY.RECONVERGENT B0, `(.L_x_6370) ;  /* 0x00001be000007945 */ /* 0x000fee0003800200 */
[----:B------:R-:W-:Y:S01]  /*84d0*/  @!P0 LEA R10, R51, UR12, 0x4 ;  /* 0x0000000c330a8c11 */ /* 0x000fe2000f8e20ff */
[----:B------:R-:W0:Y:S04]  /*84e0*/  LDS.64 R2, [R45+UR25+0xcb8] ;  /* 0x000cb8192d027984 */ /* 0x000e280008000a00 */
[----:B-1----:R1:W-:Y:S01]  /*84f0*/  @!P0 STS.128 [R10+0x22b0], R4 ;  /* 0x0022b0040a008388 */ /* 0x0023e20000000c00 */
[-C--:B0-----:R-:W-:Y:S01]  /*8500*/  FMUL.FTZ R9, R3, R25.reuse ;  /* 0x0000001903097220 */ /* 0x081fe20000410000 */
[----:B------:R-:W-:-:S03]  /*8510*/  FMUL.FTZ R8, R2, R25 ;  /* 0x0000001902087220 */ /* 0x000fc60000410000 */
[-C--:B------:R-:W-:Y:S01]  /*8520*/  FFMA.FTZ R2, R2, R24.reuse, R9 ;  /* 0x0000001802027223 */ /* 0x080fe20000010009 */
[----:B------:R-:W-:-:S03]  /*8530*/  FFMA.FTZ R8, R3, R24, -R8 ;  /* 0x0000001803087223 */ /* 0x000fc60000010808 */
[----:B------:R-:W-:Y:S01]  /*8540*/  FADD.FTZ R147, R147, R2 ;  /* 0x0000000293937221 */ /* 0x000fe20000010000 */
[----:B------:R-:W-:-:S03]  /*8550*/  FADD.FTZ R131, R131, R8 ;  /* 0x0000000883837221 */ /* 0x000fc60000010000 */
[C---:B------:R-:W-:Y:S01]  /*8560*/  FMUL.FTZ R3, R164.reuse, R147 ;  /* 0x00000093a4037220 */ /* 0x040fe20000410000 */
[-C--:B------:R-:W-:Y:S01]  /*8570*/  FMUL.FTZ R164, R164, R131.reuse ;  /* 0x00000083a4a47220 */ /* 0x080fe20000410000 */
[-C--:B------:R-:W-:Y:S02]  /*8580*/  FMUL.FTZ R12, R84, R131.reuse ;  /* 0x00000083540c7220 */ /* 0x080fe40000410000 */
[C---:B------:R-:W-:Y:S01]  /*8590*/  FFMA.FTZ R9, R166.reuse, R131, -R3 ;  /* 0x00000083a6097223 */ /* 0x040fe20000010803 */
[----:B------:R-:W-:-:S03]  /*85a0*/  FFMA.FTZ R3, R166, R147, R164 ;  /* 0x00000093a6037223 */ /* 0x000fc600000100a4 */
[----:B------:R-:W-:Y:S01]  /*85b0*/  FADD.FTZ R132, R132, R9 ;  /* 0x0000000984847221 */ /* 0x000fe20000010000 */
[----:B------:R-:W-:-:S03]  /*85c0*/  FADD.FTZ R148, R148, R3 ;  /* 0x0000000394947221 */ /* 0x000fc60000010000 */
[C---:B------:R-:W-:Y:S01]  /*85d0*/  FMUL.FTZ R2, R163.reuse, R132 ;  /* 0x00000084a3027220 */ /* 0x040fe20000410000 */
[-C--:B------:R-:W-:Y:S01]  /*85e0*/  FMUL.FTZ R163, R163, R148.reuse ;  /* 0x00000094a3a37220 */ /* 0x080fe20000410000 */
[-C--:B------:R-:W-:Y:S02]  /*85f0*/  FMUL.FTZ R25, R23, R148.reuse ;  /* 0x0000009417197220 */ /* 0x080fe40000410000 */
        /* <DEDUP_REMOVED lines=37> */
[----:B------:R-:W-:Y:S02]  /*8850*/  FMUL.FTZ R165, R98, R11 ;  /* 0x0000000b62a57220 */ /* 0x000fe40000410000 */
[----:B------:R-:W-:Y:S01]  /*8860*/  FFMA.FTZ R2, R178, R154, R13 ;  /* 0x0000009ab2027223 */ /* 0x000fe2000001000d */
[----:B------:R-:W-:Y:S01]  /*8870*/  FFMA.FTZ R13, R0, R231, RZ ;  /* 0x000000e7000d7223 */ /* 0x000fe200000100ff */
[----:B------:R-:W-:Y:S01]  /*8880*/  FFMA.FTZ R8, R178, R11, -R8 ;  /* 0x0000000bb2087223 */ /* 0x000fe20000010808 */
[----:B------:R-:W-:Y:S01]  /*8890*/  FMUL.FTZ R167, R192, R165 ;  /* 0x000000a5c0a77220 */ /* 0x000fe20000410000 */
[----:B------:R-:W-:Y:S01]  /*88a0*/  FADD.FTZ R155, R155, R2 ;  /* 0x000000029b9b7221 */ /* 0x000fe20000010000 */
[----:B------:R-:W-:Y:S01]  /*88b0*/  FFMA.FTZ R2, R66, R229, R13 ;  /* 0x000000e542027223 */ /* 0x000fe2000001000d */
[----:B------:R-:W-:Y:S01]  /*88c0*/  FADD.FTZ R139, R139, R8 ;  /* 0x000000088b8b7221 */ /* 0x000fe20000010000 */
[----:B------:R-:W-:Y:S01]  /*88d0*/  FFMA.FTZ R229, -R112, R111, R229 ;  /* 0x0000006f70e57223 */ /* 0x000fe200000101e5 */
[----:B------:R-:W-:Y:S01]  /*88e0*/  FMUL.FTZ R13, R179, R155 ;  /* 0x0000009bb30d7220 */ /* 0x000fe20000410000 */
[----:B------:R-:W-:Y:S01]  /*88f0*/  FFMA.FTZ R15, R65, R227, R2 ;  /* 0x000000e3410f7223 */ /* 0x000fe20000010002 */
[----:B------:R-:W-:Y:S01]  /*8900*/  FMUL.FTZ R2, R179, R139 ;  /* 0x0000008bb3027220 */ /* 0x000fe20000410000 */
[----:B------:R-:W-:Y:S01]  /*8910*/  FFMA.FTZ R227, -R110, R109, R227 ;  /* 0x0000006d6ee37223 */ /* 0x000fe200000101e3 */
[----:B------:R-:W-:Y:S01]  /*8920*/  FFMA.FTZ R13, R180, R139, -R13 ;  /* 0x0000008bb40d7223 */ /* 0x000fe2000001080d */
[----:B------:R-:W-:Y:S01]  /*8930*/  FFMA.FTZ R8, R64, R225, R15 ;  /* 0x000000e140087223 */ /* 0x000fe2000001000f */
[----:B------:R-:W-:Y:S01]  /*8940*/  FFMA.FTZ R15, R180, R155, R2 ;  /* 0x0000009bb40f7223 */ /* 0x000fe20000010002 */
[----:B------:R-:W-:Y:S01]  /*8950*/  FFMA.FTZ R2, R66, -R203, R17 ;  /* 0x800000cb42027223 */ /* 0x000fe20000010011 */
[----:B------:R-:W-:Y:S01]  /*8960*/  FADD.FTZ R13, R140, R13 ;  /* 0x0000000d8c0d7221 */ /* 0x000fe20000010000 */
[----:B------:R-:W-:Y:S01]  /*8970*/  FFMA.FTZ R19, R63, R223, R8 ;  /* 0x000000df3f137223 */ /* 0x000fe20000010008 */
[----:B------:R-:W-:Y:S01]  /*8980*/  FADD.FTZ R156, R156, R15 ;  /* 0x0000000f9c9c7221 */ /* 0x000fe20000010000 */
[----:B-1----:R-:W-:Y:S01]  /*8990*/  FFMA.FTZ R5, R65, -R198, R2 ;  /* 0x800000c641057223 */ /* 0x002fe20000010002 */
[C---:B------:R-:W-:Y:S01]  /*89a0*/  FMUL.FTZ R15, R181.reuse, R13 ;  /* 0x0000000db50f7220 */ /* 0x040fe20000410000 */
[----:B------:R-:W-:Y:S01]  /*89b0*/  FFMA.FTZ R8, R62, R221, R19 ;  /* 0x000000dd3e087223 */ /* 0x000fe20000010013 */
[-C--:B------:R-:W-:Y:S01]  /*89c0*/  FMUL.FTZ R4, R181, R156.reuse ;  /* 0x0000009cb5047220 */ /* 0x080fe20000410000 */
[----:B------:R-:W-:Y:S01]  /*89d0*/  FFMA.FTZ R6, R64, -R201, R5 ;  /* 0x800000c940067223 */ /* 0x000fe20000010005 */
[C---:B------:R-:W-:Y:S01]  /*89e0*/  FFMA.FTZ R2, R182.reuse, R156, R15 ;  /* 0x0000009cb6027223 */ /* 0x040fe2000001000f */
[----:B------:R-:W-:Y:S01]  /*89f0*/  FFMA.FTZ R7, R61, R219, R8 ;  /* 0x000000db3d077223 */ /* 0x000fe20000010008 */
[----:B------:R-:W-:Y:S01]  /*8a00*/  FFMA.FTZ R4, R182, R13, -R4 ;  /* 0x0000000db6047223 */ /* 0x000fe20000010804 */
[----:B------:R-:W-:Y:S01]  /*8a10*/  FMUL.FTZ R19, R23, R147 ;  /* 0x0000009317137220 */ /* 0x000fe20000410000 */
[----:B------:R-:W-:Y:S01]  /*8a20*/  FADD.FTZ R157, R157, R2 ;  /* 0x000000029d9d7221 */ /* 0x000fe20000010000 */
[----:B------:R-:W-:Y:S01]  /*8a30*/  FFMA.FTZ R8, R60, R217, R7 ;  /* 0x000000d93c087223 */ /* 0x000fe20000010007 */
[----:B------:R-:W-:Y:S01]  /*8a40*/  FFMA.FTZ R7, R63, -R196, R6 ;  /* 0x800000c43f077223 */ /* 0x000fe20000010006 */
[----:B------:R-:W-:Y:S01]  /*8a50*/  FADD.FTZ R141, R141, R4 ;  /* 0x000000048d8d7221 */ /* 0x000fe20000010000 */
[----:B------:R-:W-:Y:S01]  /*8a60*/  FMUL.FTZ R5, R183, R157 ;  /* 0x0000009db7057220 */ /* 0x000fe20000410000 */
[----:B------:R-:W-:Y:S01]  /*8a70*/  FFMA.FTZ R15, R59, R215, R8 ;  /* 0x000000d73b0f7223 */ /* 0x000fe20000010008 */
[----:B------:R-:W-:Y:S01]  /*8a80*/  FFMA.FTZ R4, R62, -R199, R7 ;  /* 0x800000c73e047223 */ /* 0x000fe20000010007 */
[----:B------:R-:W-:Y:S01]  /*8a90*/  FMUL.FTZ R2, R183, R141 ;  /* 0x0000008db7027220 */ /* 0x000fe20000410000 */
[----:B------:R-:W-:Y:S01]  /*8aa0*/  FFMA.FTZ R10, R22, R131, -R19 ;  /* 0x00000083160a7223 */ /* 0x000fe20000010813 */
        /* <DEDUP_REMOVED lines=13> */
[----:B------:R-:W-:Y:S01]  /*8b80*/  FFMA.FTZ R6, R58, -R195, R7 ;  /* 0x800000c33a067223 */ /* 0x000fe20000010007 */
[C---:B------:R-:W-:Y:S01]  /*8b90*/  FFMA.FTZ R2, R186.reuse, R158, R5 ;  /* 0x0000009eba027223 */ /* 0x040fe20000010005 */
[----:B------:R-:W-:Y:S01]  /*8ba0*/  FFMA.FTZ R4, R186, R15, -R4 ;  /* 0x0000000fba047223 */ /* 0x000fe20000010804 */
[----:B------:R-:W-:Y:S01]  /*8bb0*/  FFMA.FTZ R8, R54, R233, R17 ;  /* 0x000000e936087223 */ /* 0x000fe20000010011 */
[----:B------:R-:W-:Y:S01]  /*8bc0*/  FFMA.FTZ R7, R57, -R204, R6 ;  /* 0x800000cc39077223 */ /* 0x000fe20000010006 */
[----:B------:R-:W-:Y:S01]  /*8bd0*/  FADD.FTZ R159, R159, R2 ;  /* 0x000000029f9f7221 */ /* 0x000fe20000010000 */
[----:B------:R-:W-:Y:S01]  /*8be0*/  FADD.FTZ R143, R143, R4 ;  /* 0x000000048f8f7221 */ /* 0x000fe20000010000 */
[----:B------:R-:W-:Y:S01]  /*8bf0*/  FFMA.FTZ R17, R53, R235, R8 ;  /* 0x000000eb35117223 */ /* 0x000fe20000010008 */
[----:B------:R-:W-:Y:S01]  /*8c00*/  FFMA.FTZ R2, R56, -R205, R7 ;  /* 0x800000cd38027223 */ /* 0x000fe20000010007 */
[----:B------:R-:W-:Y:S01]  /*8c10*/  FADD.FTZ R5, RZ, R210 ;  /* 0x000000d2ff057221 */ /* 0x000fe20000010000 */
[----:B------:R-:W-:Y:S01]  /*8c20*/  FMUL.FTZ R8, R84, R147 ;  /* 0x0000009354087220 */ /* 0x000fe20000410000 */
[----:B------:R-:W-:Y:S01]  /*8c30*/  FFMA.FTZ R6, R52, R237, R17 ;  /* 0x000000ed34067223 */ /* 0x000fe20000010011 */
[----:B------:R-:W-:Y:S01]  /*8c40*/  FFMA.FTZ R7, R55, -R206, R2 ;  /* 0x800000ce37077223 */ /* 0x000fe20000010002 */
[----:B------:R-:W-:Y:S01]  /*8c50*/  FMUL.FTZ R17, R23, R131 ;  /* 0x0000008317117220 */ /* 0x000fe20000410000 */
[----:B------:R-:W-:Y:S01]  /*8c60*/  FFMA.FTZ R237, -R84, R83, R237 ;  /* 0x0000005354ed7223 */ /* 0x000fe200000101ed */
[----:B------:R-:W-:Y:S01]  /*8c70*/  FMUL.FTZ R14, R5, R12 ;  /* 0x0000000c050e7220 */ /* 0x000fe20000410000 */
[----:B------:R-:W-:Y:S01]  /*8c80*/  FFMA.FTZ R2, R54, -R208, R7 ;  /* 0x800000d036027223 */ /* 0x000fe20000010007 */
[----:B------:R-:W-:Y:S01]  /*8c90*/  FFMA.FTZ R4, R22, R147, R17 ;  /* 0x0000009316047223 */ /* 0x000fe20000010011 */
[----:B------:R-:W-:Y:S01]  /*8ca0*/  FMUL.FTZ R17, R187, R143 ;  /* 0x0000008fbb117220 */ /* 0x000fe20000410000 */
[----:B------:R-:W-:Y:S01]  /*8cb0*/  FMUL.FTZ R131, R23, R132 ;  /* 0x0000008417837220 */ /* 0x000fe20000410000 */
[----:B------:R-:W-:Y:S01]  /*8cc0*/  FFMA.FTZ R7, R53, -R239, R2 ;  /* 0x800000ef35077223 */ /* 0x000fe20000010002 */
[C---:B------:R-:W-:Y:S01]  /*8cd0*/  FMUL.FTZ R2, R237.reuse, R4 ;  /* 0x00000004ed027220 */ /* 0x040fe20000410000 */
[-C--:B------:R-:W-:Y:S01]  /*8ce0*/  FFMA.FTZ R17, R188, R159.reuse, R17 ;  /* 0x0000009fbc117223 */ /* 0x080fe20000010011 */
[----:B------:R-:W-:Y:S01]  /*8cf0*/  FADD.FTZ R67, R8, R67 ;  /* 0x0000004308437221 */ /* 0x000fe20000010000 */
[----:B------:R-:W-:Y:S01]  /*8d00*/  FFMA.FTZ R4, R237, R8, R14 ;  /* 0x00000008ed047223 */ /* 0x000fe2000001000e */
[----:B------:R-:W-:Y:S01]  /*8d10*/  FFMA.FTZ R10, R5, R10, R2 ;  /* 0x0000000a050a7223 */ /* 0x000fe20000010002 */
[----:B------:R-:W-:Y:S01]  /*8d20*/  FMUL.FTZ R2, R187, R159 ;  /* 0x0000009fbb027220 */ /* 0x000fe20000410000 */
[----:B------:R-:W-:Y:S01]  /*8d30*/  FFMA.FTZ R131, R22, R148, R131 ;  /* 0x0000009416837223 */ /* 0x000fe20000010083 */
[----:B------:R-:W-:Y:S01]  /*8d40*/  FMUL.FTZ R8, R5, R8 ;  /* 0x0000000805087220 */ /* 0x000fe20000410000 */
[----:B------:R-:W-:Y:S01]  /*8d50*/  FADD.FTZ R160, R160, R17 ;  /* 0x00000011a0a07221 */ /* 0x000fe20000010000 */
[----:B------:R-:W-:Y:S01]  /*8d60*/  FFMA.FTZ R19, R188, R143, -R2 ;  /* 0x0000008fbc137223 */ /* 0x000fe20000010802 */
[----:B------:R-:W-:Y:S01]  /*8d70*/  FFMA.FTZ R163, R83, R147, R10 ;  /* 0x0000009353a37223 */ /* 0x000fe2000001000a */
[----:B------:R-:W-:Y:S01]  /*8d80*/  FFMA.FTZ R7, R52, -R5, R7 ;  /* 0x8000000534077223 */ /* 0x000fe20000010007 */
[----:B------:R-:W-:Y:S01]  /*8d90*/  FFMA.FTZ R2, R22, R132, -R25 ;  /* 0x0000008416027223 */ /* 0x000fe20000010819 */
[----:B------:R-:W-:Y:S01]  /*8da0*/  FADD.FTZ R17, R144, R19 ;  /* 0x0000001390117221 */ /* 0x000fe20000010000 */
[----:B------:R-:W-:Y:S01]  /*8db0*/  FMUL.FTZ R10, R16, R131 ;  /* 0x00000083100a7220 */ /* 0x000fe20000410000 */
[----:B------:R-:W-:Y:S01]  /*8dc0*/  FFMA.FTZ R5, R237, R12, -R8 ;  /* 0x0000000ced057223 */ /* 0x000fe20000010808 */
[C---:B------:R-:W-:Y:S01]  /*8dd0*/  FMUL.FTZ R8, R189.reuse, R160 ;  /* 0x000000a0bd087220 */ /* 0x040fe20000410000 */
[----:B------:R-:W-:Y:S01]  /*8de0*/  FMUL.FTZ R19, R189, R17 ;  /* 0x00000011bd137220 */ /* 0x000fe20000410000 */
[----:B------:R-:W-:Y:S01]  /*8df0*/  FMUL.FTZ R12, R86, R132 ;  /* 0x00000084560c7220 */ /* 0x000fe20000410000 */
[----:B------:R-:W-:Y:S01]  /*8e00*/  FFMA.FTZ R10, R239, R2, R10 ;  /* 0x00000002ef0a7223 */ /* 0x000fe2000001000a */
[----:B------:R-:W-:Y:S01]  /*8e10*/  FMUL.FTZ R132, R88, R133 ;  /* 0x0000008558847220 */ /* 0x000fe20000410000 */
[----:B------:R-:W-:Y:S01]  /*8e20*/  FFMA.FTZ R8, R190, R17, -R8 ;  /* 0x00000011be087223 */ /* 0x000fe20000010808 */
[----:B------:R-:W-:Y:S01]  /*8e30*/  FMUL.FTZ R25, R86, R148 ;  /* 0x0000009456197220 */ /* 0x000fe20000410000 */
[----:B------:R-:W-:Y:S01]  /*8e40*/  FFMA.FTZ R2, R190, R160, R19 ;  /* 0x000000a0be027223 */ /* 0x000fe20000010013 */
[----:B------:R-:W-:Y:S01]  /*8e50*/  FFMA.FTZ R148, R85, R148, R10 ;  /* 0x0000009455947223 */ /* 0x000fe2000001000a */
[----:B------:R-:W-:Y:S01]  /*8e60*/  FMUL.FTZ R147, R239, R12 ;  /* 0x0000000cef937220 */ /* 0x000fe20000410000 */
[C---:B------:R-:W-:Y:S01]  /*8e70*/  FFMA.FTZ R233, -R88.reuse, R87, R233 ;  /* 0x0000005758e97223 */ /* 0x040fe200000101e9 */
[----:B------:R-:W-:Y:S01]  /*8e80*/  FMUL.FTZ R10, R88, R149 ;  /* 0x00000095580a7220 */ /* 0x000fe20000410000 */
[----:B------:R-:W-:Y:S01]  /*8e90*/  FMUL.FTZ R24, R208, R132 ;  /* 0x00000084d0187220 */ /* 0x000fe20000410000 */
[----:B------:R-:W-:Y:S01]  /*8ea0*/  FADD.FTZ R8, R145, R8 ;  /* 0x0000000891087221 */ /* 0x000fe20000010000 */
[----:B------:R-:W-:Y:S01]  /*8eb0*/  FADD.FTZ R2, R161, R2 ;  /* 0x00000002a1027221 */ /* 0x000fe20000010000 */
[----:B------:R-:W-:Y:S01]  /*8ec0*/  FADD.FTZ R68, R25, R68 ;  /* 0x0000004419447221 */ /* 0x000fe20000010000 */
[-C--:B------:R-:W-:Y:S01]  /*8ed0*/  FFMA.FTZ R14, R16, R25.reuse, R147 ;  /* 0x00000019100e7223 */ /* 0x080fe20000010093 */
[----:B------:R-:W-:Y:S01]  /*8ee0*/  FADD.FTZ R69, R10, R69 ;  /* 0x000000450a457221 */ /* 0x000fe20000010000 */
[-C--:B------:R-:W-:Y:S01]  /*8ef0*/  FFMA.FTZ R24, R233, R10.reuse, R24 ;  /* 0x0000000ae9187223 */ /* 0x080fe20000010018 */
[----:B------:R-:W-:Y:S01]  /*8f00*/  FMUL.FTZ R18, R208, R10 ;  /* 0x0000000ad0127220 */ /* 0x000fe20000410000 */
[----:B------:R-:W-:Y:S01]  /*8f10*/  FMUL.FTZ R25, R239, R25 ;  /* 0x00000019ef197220 */ /* 0x000fe20000410000 */
[C---:B------:R-:W-:Y:S01]  /*8f20*/  FMUL.FTZ R10, R191.reuse, R8 ;  /* 0x00000008bf0a7220 */ /* 0x040fe20000410000 */
[----:B------:R-:W-:Y:S01]  /*8f30*/  FMUL.FTZ R191, R191, R2 ;  /* 0x00000002bfbf7220 */ /* 0x000fe20000410000 */
[----:B------:R-:W-:Y:S01]  /*8f40*/  FMUL.FTZ R19, R23, R149 ;  /* 0x0000009517137220 */ /* 0x000fe20000410000 */
[----:B------:R-:W-:Y:S01]  /*8f50*/  FFMA.FTZ R16, R16, R12, -R25 ;  /* 0x0000000c10107223 */ /* 0x000fe20000010819 */
[----:B------:R-:W-:Y:S01]  /*8f60*/  FFMA.FTZ R132, R233, R132, -R18 ;  /* 0x00000084e9847223 */ /* 0x000fe20000010812 */
[----:B------:R-:W-:Y:S01]  /*8f70*/  FFMA.FTZ R25, R193, R8, -R191 ;  /* 0x00000008c1197223 */ /* 0x000fe200000108bf */
[-C--:B------:R-:W-:Y:S01]  /*8f80*/  FFMA.FTZ R161, R22, R133.reuse, -R19 ;  /* 0x0000008516a17223 */ /* 0x080fe20000010813 */
        /* <DEDUP_REMOVED lines=16> */
[----:B------:R-:W-:Y:S01]  /*9090*/  FFMA.FTZ R133, R12, R19, R133 ;  /* 0x000000130c857223 */ /* 0x000fe20000010085 */
[----:B------:R-:W-:Y:S01]  /*90a0*/  FMUL.FTZ R136, R110, R17 ;  /* 0x000000116e887220 */ /* 0x000fe20000410000 */
[----:B------:R-:W-:Y:S01]  /*90b0*/  FFMA.FTZ R18, R12, R131, -R18 ;  /* 0x000000830c127223 */ /* 0x000fe20000010812 */
[----:B------:R-:W-:Y:S01]  /*90c0*/  FFMA.FTZ R134, R229, R10, R134 ;  /* 0x0000000ae5867223 */ /* 0x000fe20000010086 */
[----:B------:R-:W-:Y:S01]  /*90d0*/  FADD.FTZ R133, RZ, R133 ;  /* 0x00000085ff857221 */ /* 0x000fe20000010000 */
[----:B------:R-:W-:Y:S01]  /*90e0*/  FMUL.FTZ R131, R110, R160 ;  /* 0x000000a06e837220 */ /* 0x000fe20000410000 */
[----:B------:R-:W-:Y:S01]  /*90f0*/  FMUL.FTZ R138, R198, R136 ;  /* 0x00000088c68a7220 */ /* 0x000fe20000410000 */
[----:B------:R-:W-:Y:S01]  /*9100*/  FADD.FTZ R18, RZ, R18 ;  /* 0x00000012ff127221 */ /* 0x000fe20000010000 */
[----:B------:R-:W-:Y:S01]  /*9110*/  FADD.FTZ R133, R133, R134 ;  /* 0x0000008685857221 */ /* 0x000fe20000010000 */
[----:B------:R-:W-:Y:S01]  /*9120*/  FMUL.FTZ R134, R108, R143 ;  /* 0x0000008f6c867220 */ /* 0x000fe20000410000 */
[-C--:B------:R-:W-:Y:S01]  /*9130*/  FFMA.FTZ R138, R227, R131.reuse, R138 ;  /* 0x00000083e38a7223 */ /* 0x080fe2000001008a */
[----:B------:R-:W-:Y:S01]  /*9140*/  FMUL.FTZ R147, R198, R131 ;  /* 0x00000083c6937220 */ /* 0x000fe20000410000 */
[----:B------:R-:W-:Y:S01]  /*9150*/  FADD.FTZ R145, R18, R145 ;  /* 0x0000009112917221 */ /* 0x000fe20000010000 */
[C---:B------:R-:W-:Y:S01]  /*9160*/  FFMA.FTZ R225, -R108.reuse, R107, R225 ;  /* 0x0000006b6ce17223 */ /* 0x040fe200000101e1 */
[----:B------:R-:W-:Y:S01]  /*9170*/  FADD.FTZ R138, R133, R138 ;  /* 0x0000008a858a7221 */ /* 0x000fe20000010000 */
[----:B------:R-:W-:Y:S01]  /*9180*/  FMUL.FTZ R18, R108, R159 ;  /* 0x0000009f6c127220 */ /* 0x000fe20000410000 */
[----:B------:R-:W-:Y:S01]  /*9190*/  FMUL.FTZ R140, R201, R134 ;  /* 0x00000086c98c7220 */ /* 0x000fe20000410000 */
[C---:B------:R-:W-:Y:S01]  /*91a0*/  FMUL.FTZ R133, R106.reuse, R158 ;  /* 0x0000009e6a857220 */ /* 0x040fe20000410000 */
[----:B------:R-:W-:Y:S01]  /*91b0*/  FFMA.FTZ R136, R227, R136, -R147 ;  /* 0x00000088e3887223 */ /* 0x000fe20000010893 */
[C---:B------:R-:W-:Y:S01]  /*91c0*/  FFMA.FTZ R223, -R106.reuse, R105, R223 ;  /* 0x000000696adf7223 */ /* 0x040fe200000101df */
[-C--:B------:R-:W-:Y:S01]  /*91d0*/  FFMA.FTZ R147, R225, R18.reuse, R140 ;  /* 0x00000012e1937223 */ /* 0x080fe2000001008c */
[----:B------:R-:W-:Y:S01]  /*91e0*/  FMUL.FTZ R142, R106, R15 ;  /* 0x0000000f6a8e7220 */ /* 0x000fe20000410000 */
[----:B------:R-:W-:Y:S01]  /*91f0*/  FMUL.FTZ R140, R196, R133 ;  /* 0x00000085c48c7220 */ /* 0x000fe20000410000 */
[----:B------:R-:W-:Y:S01]  /*9200*/  FFMA.FTZ R208, R208, R161, R233 ;  /* 0x000000a1d0d07223 */ /* 0x000fe200000100e9 */
[----:B------:R-:W-:Y:S01]  /*9210*/  FADD.FTZ R138, R138, R147 ;  /* 0x000000938a8a7221 */ /* 0x000fe20000010000 */
[----:B------:R-:W-:Y:S01]  /*9220*/  FMUL.FTZ R161, R201, R18 ;  /* 0x00000012c9a17220 */ /* 0x000fe20000410000 */
[-C--:B------:R-:W-:Y:S01]  /*9230*/  FFMA.FTZ R147, R223, R142.reuse, -R140 ;  /* 0x0000008edf937223 */ /* 0x080fe2000001088c */
[----:B------:R-:W-:Y:S01]  /*9240*/  FMUL.FTZ R142, R196, R142 ;  /* 0x0000008ec48e7220 */ /* 0x000fe20000410000 */
[C---:B------:R-:W-:Y:S01]  /*9250*/  FMUL.FTZ R140, R104.reuse, R141 ;  /* 0x0000008d688c7220 */ /* 0x040fe20000410000 */
[----:B------:R-:W-:Y:S01]  /*9260*/  FADD.FTZ R136, R145, R136 ;  /* 0x0000008891887221 */ /* 0x000fe20000010000 */
[----:B------:R-:W-:Y:S01]  /*9270*/  FFMA.FTZ R161, R225, R134, -R161 ;  /* 0x00000086e1a17223 */ /* 0x000fe200000108a1 */
[----:B------:R-:W-:Y:S01]  /*9280*/  FFMA.FTZ R145, R223, R133, R142 ;  /* 0x00000085df917223 */ /* 0x000fe2000001008e */
[C---:B------:R-:W-:Y:S01]  /*9290*/  FFMA.FTZ R221, -R104.reuse, R103, R221 ;  /* 0x0000006768dd7223 */ /* 0x040fe200000101dd */
[----:B------:R-:W-:Y:S01]  /*92a0*/  FMUL.FTZ R134, R104, R157 ;  /* 0x0000009d68867220 */ /* 0x000fe20000410000 */
[C---:B------:R-:W-:Y:S01]  /*92b0*/  FMUL.FTZ R142, R199.reuse, R140 ;  /* 0x0000008cc78e7220 */ /* 0x040fe20000410000 */
[----:B------:R-:W-:Y:S01]  /*92c0*/  FADD.FTZ R138, R138, R145 ;  /* 0x000000918a8a7221 */ /* 0x000fe20000010000 */
[----:B------:R-:W-:Y:S01]  /*92d0*/  FADD.FTZ R136, R136, R161 ;  /* 0x000000a188887221 */ /* 0x000fe20000010000 */
[-C--:B------:R-:W-:Y:S01]  /*92e0*/  FMUL.FTZ R161, R199, R134.reuse ;  /* 0x00000086c7a17220 */ /* 0x080fe20000410000 */
[----:B------:R-:W-:Y:S01]  /*92f0*/  FFMA.FTZ R145, R221, R134, R142 ;  /* 0x00000086dd917223 */ /* 0x000fe2000001008e */
[----:B------:R-:W-:Y:S01]  /*9300*/  FFMA.FTZ R173, R87, R149, R208 ;  /* 0x0000009557ad7223 */ /* 0x000fe200000100d0 */
[----:B------:R-:W-:Y:S01]  /*9310*/  FMUL.FTZ R149, R102, R13 ;  /* 0x0000000d66957220 */ /* 0x000fe20000410000 */
[----:B------:R-:W-:Y:S01]  /*9320*/  FADD.FTZ R129, R148, R129 ;  /* 0x0000008194817221 */ /* 0x000fe20000010000 */
[----:B------:R-:W-:Y:S01]  /*9330*/  FADD.FTZ R142, R138, R145 ;  /* 0x000000918a8e7221 */ /* 0x000fe20000010000 */
[----:B------:R-:W-:Y:S01]  /*9340*/  FMUL.FTZ R138, R100, R155 ;  /* 0x0000009b648a7220 */ /* 0x000fe20000410000 */
[----:B------:R-:W-:Y:S01]  /*9350*/  FFMA.FTZ R140, R221, R140, -R161 ;  /* 0x0000008cdd8c7223 */ /* 0x000fe200000108a1 */
[----:B------:R-:W-:Y:S01]  /*9360*/  FADD.FTZ R147, R136, R147 ;  /* 0x0000009388937221 */ /* 0x000fe20000010000 */
[C---:B------:R-:W-:Y:S01]  /*9370*/  FMUL.FTZ R145, R102.reuse, R156 ;  /* 0x0000009c66917220 */ /* 0x040fe20000410000 */
[----:B------:R-:W-:Y:S01]  /*9380*/  FFMA.FTZ R136, -R102, R101, R219 ;  /* 0x0000006566887223 */ /* 0x000fe200000101db */
[----:B------:R-:W-:Y:S01]  /*9390*/  FFMA.FTZ R217, -R100, R99, R217 ;  /* 0x0000006364d97223 */ /* 0x000fe200000101d9 */
[----:B------:R-:W-:Y:S01]  /*93a0*/  FMUL.FTZ R161, R194, R149 ;  /* 0x00000095c2a17220 */ /* 0x000fe20000410000 */
[----:B------:R-:W-:Y:S01]  /*93b0*/  FMUL.FTZ R146, R100, R139 ;  /* 0x0000008b64927220 */ /* 0x000fe20000410000 */
[----:B------:R-:W-:Y:S01]  /*93c0*/  FMUL.FTZ R148, R197, R138 ;  /* 0x0000008ac5947220 */ /* 0x000fe20000410000 */
[----:B------:R-:W-:Y:S01]  /*93d0*/  FADD.FTZ R130, R163, R130 ;  /* 0x00000082a3827221 */ /* 0x000fe20000010000 */
[-C--:B------:R-:W-:Y:S01]  /*93e0*/  FMUL.FTZ R144, R194, R145.reuse ;  /* 0x00000091c2907220 */ /* 0x080fe20000410000 */
[C---:B------:R-:W-:Y:S01]  /*93f0*/  FFMA.FTZ R161, R136.reuse, R145, R161 ;  /* 0x0000009188a17223 */ /* 0x040fe200000100a1 */
[-C--:B------:R-:W-:Y:S01]  /*9400*/  FFMA.FTZ R163, R217, R146.reuse, -R148 ;  /* 0x00000092d9a37223 */ /* 0x080fe20000010894 */
[----:B------:R-:W-:Y:S01]  /*9410*/  FMUL.FTZ R146, R197, R146 ;  /* 0x00000092c5927220 */ /* 0x000fe20000410000 */
[----:B------:R-:W-:Y:S01]  /*9420*/  FFMA.FTZ R149, R136, R149, -R144 ;  /* 0x0000009588957223 */ /* 0x000fe20000010890 */
[----:B------:R-:W-:Y:S01]  /*9430*/  FADD.FTZ R144, R147, R140 ;  /* 0x0000008c93907221 */ /* 0x000fe20000010000 */
[----:B------:R-:W-:Y:S01]  /*9440*/  FADD.FTZ R142, R142, R161 ;  /* 0x000000a18e8e7221 */ /* 0x000fe20000010000 */
[C---:B------:R-:W-:Y:S01]  /*9450*/  FMUL.FTZ R147, R98.reuse, R154 ;  /* 0x0000009a62937220 */ /* 0x040fe20000410000 */
[----:B------:R-:W-:Y:S01]  /*9460*/  FFMA.FTZ R161, R217, R138, R146 ;  /* 0x0000008ad9a17223 */ /* 0x000fe20000010092 */
[----:B------:R-:W-:Y:S01]  /*9470*/  FFMA.FTZ R140, -R98, R97, R215 ;  /* 0x00000061628c7223 */ /* 0x000fe200000101d7 */
[----:B------:R-:W-:Y:S01]  /*9480*/  FADD.FTZ R144, R144, R149 ;  /* 0x0000009590907221 */ /* 0x000fe20000010000 */
[----:B------:R-:W-:Y:S01]  /*9490*/  FMUL.FTZ R148, R192, R147 ;  /* 0x00000093c0947220 */ /* 0x000fe20000410000 */
[----:B------:R-:W-:Y:S01]  /*94a0*/  FADD.FTZ R161, R142, R161 ;  /* 0x000000a18ea17221 */ /* 0x000fe20000010000 */
[----:B------:R-:W-:Y:S01]  /*94b0*/  FMUL.FTZ R142, R96, R153 ;  /* 0x00000099608e7220 */ /* 0x000fe20000410000 */
[C---:B------:R-:W-:Y:S01]  /*94c0*/  FFMA.FTZ R146, R140.reuse, R147, R167 ;  /* 0x000000938c927223 */ /* 0x040fe200000100a7 */
[----:B------:R-:W-:Y:S01]  /*94d0*/  FFMA.FTZ R165, R140, R165, -R148 ;  /* 0x000000a58ca57223 */ /* 0x000fe20000010894 */
[C---:B------:R-:W-:Y:S01]  /*94e0*/  FFMA.FTZ R213, -R96.reuse, R95, R213 ;  /* 0x0000005f60d57223 */ /* 0x040fe200000101d5 */
[----:B------:R-:W-:Y:S01]  /*94f0*/  FMUL.FTZ R148, R96, R137 ;  /* 0x0000008960947220 */ /* 0x000fe20000410000 */
[----:B------:R-:W-:Y:S01]  /*9500*/  FMUL.FTZ R164, R195, R142 ;  /* 0x0000008ec3a47220 */ /* 0x000fe20000410000 */
[----:B------:R-:W-:Y:S01]  /*9510*/  FADD.FTZ R146, R161, R146 ;  /* 0x00000092a1927221 */ /* 0x000fe20000010000 */
[----:B------:R-:W-:Y:S01]  /*9520*/  FADD.FTZ R144, R144, R163 ;  /* 0x000000a390907221 */ /* 0x000fe20000010000 */
[----:B------:R-:W-:Y:S01]  /*9530*/  FMUL.FTZ R163, R90, R150 ;  /* 0x000000965aa37220 */ /* 0x000fe20000410000 */
[-C--:B------:R-:W-:Y:S01]  /*9540*/  FFMA.FTZ R161, R213, R148.reuse, -R164 ;  /* 0x00000094d5a17223 */ /* 0x080fe200000108a4 */
[----:B------:R-:W-:Y:S01]  /*9550*/  FMUL.FTZ R148, R195, R148 ;  /* 0x00000094c3947220 */ /* 0x000fe20000410000 */
[----:B------:R-:W-:Y:S01]  /*9560*/  FADD.FTZ R144, R144, R165 ;  /* 0x000000a590907221 */ /* 0x000fe20000010000 */
[C---:B------:R-:W-:Y:S01]  /*9570*/  FMUL.FTZ R165, R90.reuse, R3 ;  /* 0x000000035aa57220 */ /* 0x040fe20000410000 */
[----:B------:R-:W-:Y:S01]  /*9580*/  FFMA.FTZ R207, -R90, R89, R207 ;  /* 0x000000595acf7223 */ /* 0x000fe200000101cf */
[----:B------:R-:W-:Y:S01]  /*9590*/  FFMA.FTZ R149, R213, R142, R148 ;  /* 0x0000008ed5957223 */ /* 0x000fe20000010094 */
[C---:B------:R-:W-:Y:S01]  /*95a0*/  FMUL.FTZ R166, R206.reuse, R163 ;  /* 0x000000a3cea67220 */ /* 0x040fe20000410000 */
[----:B------:R-:W-:Y:S01]  /*95b0*/  FMUL.FTZ R164, R206, R165 ;  /* 0x000000a5cea47220 */ /* 0x000fe20000410000 */
[----:B------:R-:W-:Y:S01]  /*95c0*/  FFMA.FTZ R211, -R94, R93, R211 ;  /* 0x0000005d5ed37223 */ /* 0x000fe200000101d3 */
[----:B------:R-:W-:Y:S01]  /*95d0*/  FADD.FTZ R146, R146, R149 ;  /* 0x0000009592927221 */ /* 0x000fe20000010000 */
[C---:B------:R-:W-:Y:S01]  /*95e0*/  FMUL.FTZ R149, R94.reuse, R152 ;  /* 0x000000985e957220 */ /* 0x040fe20000410000 */
[C---:B------:R-:W-:Y:S01]  /*95f0*/  FFMA.FTZ R169, R207.reuse, R163, R164 ;  /* 0x000000a3cfa97223 */ /* 0x040fe200000100a4 */
[----:B------:R-:W-:Y:S01]  /*9600*/  FFMA.FTZ R171, R207, R165, -R166 ;  /* 0x000000a5cfab7223 */ /* 0x000fe200000108a6 */
[----:B------:R-:W-:Y:S01]  /*9610*/  FMUL.FTZ R148, R94, R9 ;  /* 0x000000095e947220 */ /* 0x000fe20000410000 */
[----:B------:R-:W-:Y:S01]  /*9620*/  FMUL.FTZ R164, R204, R149 ;  /* 0x00000095cca47220 */ /* 0x000fe20000410000 */
[----:B------:R-:W-:Y:S01]  /*9630*/  FMUL.FTZ R166, R92, R151 ;  /* 0x000000975ca67220 */ /* 0x000fe20000410000 */
[----:B------:R-:W-:Y:S01]  /*9640*/  FADD.FTZ R70, R163, R70 ;  /* 0x00000046a3467221 */ /* 0x000fe20000010000 */
[----:B------:R-:W-:Y:S01]  /*9650*/  FADD.FTZ R144, R144, R161 ;  /* 0x000000a190907221 */ /* 0x000fe20000010000 */
[----:B------:R-:W-:Y:S01]  /*9660*/  FMUL.FTZ R163, R23, R150 ;  /* 0x0000009617a37220 */ /* 0x000fe20000410000 */
[----:B------:R-:W-:Y:S01]  /*9670*/  FFMA.FTZ R161, R211, R148, -R164 ;  /* 0x00000094d3a17223 */ /* 0x000fe200000108a4 */
[----:B------:R-:W-:Y:S01]  /*9680*/  FFMA.FTZ R209, -R92, R91, R209 ;  /* 0x0000005b5cd17223 */ /* 0x000fe200000101d1 */
[----:B------:R-:W-:Y:S01]  /*9690*/  FMUL.FTZ R164, R205, R166 ;  /* 0x000000a6cda47220 */ /* 0x000fe20000410000 */
[----:B------:R-:W-:Y:S01]  /*96a0*/  FMUL.FTZ R148, R204, R148 ;  /* 0x00000094cc947220 */ /* 0x000fe20000410000 */
[-C--:B------:R-:W-:Y:S01]  /*96b0*/  FFMA.FTZ R167, R22, R3.reuse, -R163 ;  /* 0x0000000316a77223 */ /* 0x080fe200000108a3 */
[----:B------:R-:W-:Y:S01]  /*96c0*/  FMUL.FTZ R165, R23, R3 ;  /* 0x0000000317a57220 */ /* 0x000fe20000410000 */
[-C--:B------:R-:W-:Y:S01]  /*96d0*/  FFMA.FTZ R163, R209, R168.reuse, -R164 ;  /* 0x000000a8d1a37223 */ /* 0x080fe200000108a4 */
[----:B------:R-:W-:Y:S01]  /*96e0*/  FFMA.FTZ R3, R211, R149, R148 ;  /* 0x00000095d3037223 */ /* 0x000fe20000010094 */
[----:B------:R-:W-:Y:S01]  /*96f0*/  FMUL.FTZ R168, R205, R168 ;  /* 0x000000a8cda87220 */ /* 0x000fe20000410000 */
[----:B------:R-:W-:Y:S01]  /*9700*/  FADD.FTZ R144, R144, R161 ;  /* 0x000000a190907221 */ /* 0x000fe20000010000 */
[----:B------:R-:W-:Y:S01]  /*9710*/  FADD.FTZ R73, R142, R73 ;  /* 0x000000498e497221 */ /* 0x000fe20000010000 */
[----:B------:R-:W-:Y:S01]  /*9720*/  FADD.FTZ R3, R146, R3 ;  /* 0x0000000392037221 */ /* 0x000fe20000010000 */
[----:B------:R-:W-:Y:S01]  /*9730*/  FFMA.FTZ R168, R209, R166, R168 ;  /* 0x000000a6d1a87223 */ /* 0x000fe200000100a8 */
[----:B------:R-:W-:Y:S01]  /*9740*/  FADD.FTZ R144, R144, R163 ;  /* 0x000000a390907221 */ /* 0x000fe20000010000 */
[----:B------:R-:W0:Y:S01]  /*9750*/  SHFL.DOWN PT, R161, R6, 0x1, 0x1f ;  /* 0x08201f0006a17f89 */ /* 0x000e2200000e0000 */
[----:B------:R-:W-:Y:S01]  /*9760*/  FFMA.FTZ R148, R22, R150, R165 ;  /* 0x0000009616947223 */ /* 0x000fe200000100a5 */
[----:B------:R-:W-:Y:S01]  /*9770*/  FADD.FTZ R168, R3, R168 ;  /* 0x000000a803a87221 */ /* 0x000fe20000010000 */
[----:B------:R-:W-:Y:S01]  /*9780*/  FADD.FTZ R171, R144, R171 ;  /* 0x000000ab90ab7221 */ /* 0x000fe20000010000 */
[----:B------:R-:W-:Y:S01]  /*9790*/  FMUL.FTZ R3, R23, R151 ;  /* 0x0000009717037220 */ /* 0x000fe20000410000 */
[----:B------:R-:W1:Y:S01]  /*97a0*/  SHFL.DOWN PT, R146, R7, 0x1, 0x1f ;  /* 0x08201f0007927f89 */ /* 0x000e6200000e0000 */
[----:B------:R-:W-:Y:S01]  /*97b0*/  FADD.FTZ R169, R168, R169 ;  /* 0x000000a9a8a97221 */ /* 0x000fe20000010000 */
[----:B------:R-:W-:Y:S01]  /*97c0*/  FADD.FTZ R171, R171, R132 ;  /* 0x00000084abab7221 */ /* 0x000fe20000010000 */
[CC--:B------:R-:W-:Y:S01]  /*97d0*/  FFMA.FTZ R144, R22.reuse, R135.reuse, -R3 ;  /* 0x0000008716907223 */ /* 0x0c0fe20000010803 */
[----:B------:R-:W-:Y:S01]  /*97e0*/  FMUL.FTZ R135, R23, R135 ;  /* 0x0000008717877220 */ /* 0x000fe20000410000 */
[----:B------:R-:W-:Y:S01]  /*97f0*/  FADD.FTZ R169, R169, R24 ;  /* 0x00000018a9a97221 */ /* 0x000fe20000010000 */
[----:B------:R-:W-:Y:S01]  /*9800*/  FADD.FTZ R16, R171, R16 ;  /* 0x00000010ab107221 */ /* 0x000fe20000010000 */
[----:B------:R-:W-:Y:S01]  /*9810*/  FMUL.FTZ R3, R23, R9 ;  /* 0x0000000917037220 */ /* 0x000fe20000410000 */
[----:B------:R-:W-:Y:S01]  /*9820*/  FFMA.FTZ R24, R22, R151, R135 ;  /* 0x0000009716187223 */ /* 0x000fe20000010087 */
[----:B------:R-:W-:Y:S01]  /*9830*/  FADD.FTZ R169, R169, R14 ;  /* 0x0000000ea9a97221 */ /* 0x000fe20000010000 */
[----:B------:R-:W-:Y:S01]  /*9840*/  FADD.FTZ R5, R16, R5 ;  /* 0x0000000510057221 */ /* 0x000fe20000010000 */
[-C--:B------:R-:W-:Y:S01]  /*9850*/  FMUL.FTZ R16, R23, R152.reuse ;  /* 0x0000009817107220 */ /* 0x080fe20000410000 */
[C---:B------:R-:W-:Y:S01]  /*9860*/  FFMA.FTZ R14, R22.reuse, R152, R3 ;  /* 0x00000098160e7223 */ /* 0x040fe20000010003 */
[----:B------:R-:W-:Y:S01]  /*9870*/  FADD.FTZ R4, R169, R4 ;  /* 0x00000004a9047221 */ /* 0x000fe20000010000 */
[----:B------:R-:W-:Y:S01]  /*9880*/  FMUL.FTZ R3, R23, R153 ;  /* 0x0000009917037220 */ /* 0x000fe20000410000 */
[----:B------:R-:W2:Y:S01]  /*9890*/  SHFL.DOWN PT, R132, R5, 0x1, 0x1f ;  /* 0x08201f0005847f89 */ /* 0x000ea200000e0000 */
[C---:B------:R-:W-:Y:S01]  /*98a0*/  FFMA.FTZ R9, R22.reuse, R9, -R16 ;  /* 0x0000000916097223 */ /* 0x040fe20000010810 */
[----:B------:R-:W-:Y:S01]  /*98b0*/  FMUL.FTZ R211, R211, R14 ;  /* 0x0000000ed3d37220 */ /* 0x000fe20000410000 */
[-C--:B------:R-:W-:Y:S01]  /*98c0*/  FFMA.FTZ R16, R22, R137.reuse, -R3 ;  /* 0x0000008916107223 */ /* 0x080fe20000010803 */
[----:B------:R-:W3:Y:S01]  /*98d0*/  SHFL.DOWN PT, R135, R4, 0x1, 0x1f ;  /* 0x08201f0004877f89 */ /* 0x000ee200000e0000 */
[----:B------:R-:W-:Y:S01]  /*98e0*/  FMUL.FTZ R137, R23, R137 ;  /* 0x0000008917897220 */ /* 0x000fe20000410000 */
[----:B0-----:R-:W-:Y:S01]  /*98f0*/  @!P2 FADD.FTZ R6, R6, R161 ;  /* 0x000000a10606a221 */ /* 0x001fe20000010000 */
[----:B------:R-:W-:Y:S01]  /*9900*/  FMUL.FTZ R24, R209, R24 ;  /* 0x00000018d1187220 */ /* 0x000fe20000410000 */
[----:B------:R-:W-:Y:S01]  /*9910*/  FMUL.FTZ R3, R23, R11 ;  /* 0x0000000b17037220 */ /* 0x000fe20000410000 */
[----:B-1----:R-:W-:Y:S01]  /*9920*/  @!P2 FADD.FTZ R7, R7, R146 ;  /* 0x000000920707a221 */ /* 0x002fe20000010000 */
[C---:B------:R-:W-:Y:S01]  /*9930*/  FFMA.FTZ R14, R22.reuse, R153, R137 ;  /* 0x00000099160e7223 */ /* 0x040fe20000010089 */
[----:B------:R-:W-:Y:S01]  /*9940*/  FFMA.FTZ R24, R205, R144, R24 ;  /* 0x00000090cd187223 */ /* 0x000fe20000010018 */
[----:B------:R-:W0:Y:S01]  /*9950*/  SHFL.DOWN PT, R137, R6, 0x2, 0x1f ;  /* 0x08401f0006897f89 */ /* 0x000e2200000e0000 */
[----:B------:R-:W-:Y:S01]  /*9960*/  FFMA.FTZ R3, R22, R154, R3 ;  /* 0x0000009a16037223 */ /* 0x000fe20000010003 */
[----:B------:R-:W-:Y:S01]  /*9970*/  FFMA.FTZ R204, R204, R9, R211 ;  /* 0x00000009cccc7223 */ /* 0x000fe200000100d3 */
[----:B------:R-:W-:Y:S01]  /*9980*/  FFMA.FTZ R151, R91, R151, R24 ;  /* 0x000000975b977223 */ /* 0x000fe20000010018 */
[----:B------:R-:W1:Y:S01]  /*9990*/  SHFL.DOWN PT, R142, R7, 0x2, 0x1f ;  /* 0x08401f00078e7f89 */ /* 0x000e6200000e0000 */
[----:B------:R-:W-:Y:S01]  /*99a0*/  FMUL.FTZ R24, R213, R14 ;  /* 0x0000000ed5187220 */ /* 0x000fe20000410000 */
[C---:B------:R-:W-:Y:S01]  /*99b0*/  FMUL.FTZ R14, R23.reuse, R154 ;  /* 0x0000009a170e7220 */ /* 0x040fe20000410000 */
[----:B------:R-:W-:Y:S01]  /*99c0*/  FMUL.FTZ R9, R140, R3 ;  /* 0x000000038c097220 */ /* 0x000fe20000410000 */
[----:B------:R-:W-:Y:S01]  /*99d0*/  FMUL.FTZ R3, R23, R139 ;  /* 0x0000008b17037220 */ /* 0x000fe20000410000 */
[----:B------:R-:W-:Y:S01]  /*99e0*/  FFMA.FTZ R24, R195, R16, R24 ;  /* 0x00000010c3187223 */ /* 0x000fe20000010018 */
[----:B------:R-:W-:Y:S01]  /*99f0*/  FFMA.FTZ R11, R22, R11, -R14 ;  /* 0x0000000b160b7223 */ /* 0x000fe2000001080e */
[----:B------:R-:W-:Y:S01]  /*9a00*/  FMUL.FTZ R16, R23, R155 ;  /* 0x0000009b17107220 */ /* 0x000fe20000410000 */
[----:B--2---:R-:W-:Y:S01]  /*9a10*/  @!P2 FADD.FTZ R5, R5, R132 ;  /* 0x000000840505a221 */ /* 0x004fe20000010000 */
[----:B------:R-:W-:Y:S01]  /*9a20*/  FFMA.FTZ R153, R95, R153, R24 ;  /* 0x000000995f997223 */ /* 0x000fe20000010018 */
[----:B------:R-:W-:Y:S01]  /*9a30*/  FFMA.FTZ R192, R192, R11, R9 ;  /* 0x0000000bc0c07223 */ /* 0x000fe20000010009 */
[C---:B------:R-:W-:Y:S01]  /*9a40*/  FFMA.FTZ R14, R22.reuse, R155, R3 ;  /* 0x0000009b160e7223 */ /* 0x040fe20000010003 */
[----:B---3--:R-:W-:Y:S01]  /*9a50*/  @!P2 FADD.FTZ R4, R135, R4 ;  /* 0x000000048704a221 */ /* 0x008fe20000010000 */
[----:B------:R-:W2:Y:S01]  /*9a60*/  SHFL.DOWN PT, R132, R5, 0x2, 0x1f ;  /* 0x08401f0005847f89 */ /* 0x000ea200000e0000 */
[----:B------:R-:W-:Y:S01]  /*9a70*/  ISETP.GT.AND P2, PT, R43, 0x1d, PT ;  /* 0x0000001d2b00780c */ /* 0x000fe20003f44270 */
[----:B------:R-:W-:Y:S01]  /*9a80*/  FMUL.FTZ R3, R23, R13 ;  /* 0x0000000d17037220 */ /* 0x000fe20000410000 */
[C---:B------:R-:W-:Y:S01]  /*9a90*/  FFMA.FTZ R16, R22.reuse, R139, -R16 ;  /* 0x0000008b16107223 */ /* 0x040fe20000010810 */
[----:B------:R-:W3:Y:S01]  /*9aa0*/  SHFL.DOWN PT, R135, R4, 0x2, 0x1f ;  /* 0x08401f0004877f89 */ /* 0x000ee200000e0000 */
[----:B------:R-:W-:Y:S01]  /*9ab0*/  FMUL.FTZ R14, R217, R14 ;  /* 0x0000000ed90e7220 */ /* 0x000fe20000410000 */
[----:B------:R-:W-:Y:S01]  /*9ac0*/  FFMA.FTZ R3, R22, R156, R3 ;  /* 0x0000009c16037223 */ /* 0x000fe20000010003 */
[----:B------:R-:W-:Y:S01]  /*9ad0*/  FMUL.FTZ R207, R207, R148 ;  /* 0x00000094cfcf7220 */ /* 0x000fe20000410000 */
[----:B------:R-:W-:Y:S01]  /*9ae0*/  FFMA.FTZ R204, R93, R152, R204 ;  /* 0x000000985dcc7223 */ /* 0x000fe200000100cc */
[----:B------:R-:W-:Y:S01]  /*9af0*/  FFMA.FTZ R16, R197, R16, R14 ;  /* 0x00000010c5107223 */ /* 0x000fe2000001000e */
[C---:B------:R-:W-:Y:S01]  /*9b00*/  FMUL.FTZ R14, R23.reuse, R156 ;  /* 0x0000009c170e7220 */ /* 0x040fe20000410000 */
[----:B------:R-:W-:Y:S01]  /*9b10*/  FMUL.FTZ R9, R136, R3 ;  /* 0x0000000388097220 */ /* 0x000fe20000410000 */
[----:B------:R-:W-:Y:S01]  /*9b20*/  FMUL.FTZ R3, R23, R141 ;  /* 0x0000008d17037220 */ /* 0x000fe20000410000 */
[----:B------:R-:W-:Y:S01]  /*9b30*/  FFMA.FTZ R155, R99, R155, R16 ;  /* 0x0000009b639b7223 */ /* 0x000fe20000010010 */
[----:B0-----:R-:W-:Y:S01]  /*9b40*/  @!P2 FADD.FTZ R6, R6, R137 ;  /* 0x000000890606a221 */ /* 0x001fe20000010000 */
[----:B-1----:R-:W-:Y:S01]  /*9b50*/  @!P2 FADD.FTZ R7, R7, R142 ;  /* 0x0000008e0707a221 */ /* 0x002fe20000010000 */
[C---:B------:R-:W-:Y:S01]  /*9b60*/  FFMA.FTZ R13, R22.reuse, R13, -R14 ;  /* 0x0000000d160d7223 */ /* 0x040fe2000001080e */
[-C--:B------:R-:W-:Y:S01]  /*9b70*/  FFMA.FTZ R14, R22, R157.reuse, R3 ;  /* 0x0000009d160e7223 */ /* 0x080fe20000010003 */
[C---:B------:R-:W-:Y:S01]  /*9b80*/  FMUL.FTZ R16, R23.reuse, R157 ;  /* 0x0000009d17107220 */ /* 0x040fe20000410000 */
[----:B------:R-:W-:Y:S01]  /*9b90*/  FMUL.FTZ R3, R23, R158 ;  /* 0x0000009e17037220 */ /* 0x000fe20000410000 */
[----:B------:R-:W-:Y:S01]  /*9ba0*/  FFMA.FTZ R194, R194, R13, R9 ;  /* 0x0000000dc2c27223 */ /* 0x000fe20000010009 */
[----:B------:R-:W-:Y:S01]  /*9bb0*/  FMUL.FTZ R14, R221, R14 ;  /* 0x0000000edd0e7220 */ /* 0x000fe20000410000 */
[C---:B------:R-:W-:Y:S01]  /*9bc0*/  FFMA.FTZ R16, R22.reuse, R141, -R16 ;  /* 0x0000008d16107223 */ /* 0x040fe20000010810 */
[-C--:B------:R-:W-:Y:S01]  /*9bd0*/  FFMA.FTZ R9, R22, R15.reuse, -R3 ;  /* 0x0000000f16097223 */ /* 0x080fe20000010803 */
[----:B--2---:R-:W-:Y:S01]  /*9be0*/  @!P2 FADD.FTZ R5, R5, R132 ;  /* 0x000000840505a221 */ /* 0x004fe20000010000 */
[----:B------:R-:W-:Y:S01]  /*9bf0*/  FMUL.FTZ R15, R23, R15 ;  /* 0x0000000f170f7220 */ /* 0x000fe20000410000 */
[----:B------:R-:W0:Y:S01]  /*9c00*/  SHFL.DOWN PT, R132, R7, 0x4, 0x1f ;  /* 0x08801f0007847f89 */ /* 0x000e2200000e0000 */
[----:B------:R-:W-:Y:S01]  /*9c10*/  FFMA.FTZ R16, R199, R16, R14 ;  /* 0x00000010c7107223 */ /* 0x000fe2000001000e */
[----:B---3--:R-:W-:Y:S01]  /*9c20*/  @!P2 FADD.FTZ R4, R4, R135 ;  /* 0x000000870404a221 */ /* 0x008fe20000010000 */
[----:B------:R-:W-:Y:S01]  /*9c30*/  ISETP.GT.AND P2, PT, R43, 0x1b, PT ;  /* 0x0000001b2b00780c */ /* 0x000fe20003f44270 */
[----:B------:R-:W1:Y:S01]  /*9c40*/  SHFL.DOWN PT, R135, R6, 0x4, 0x1f ;  /* 0x08801f0006877f89 */ /* 0x000e6200000e0000 */
[C---:B------:R-:W-:Y:S01]  /*9c50*/  FFMA.FTZ R14, R22.reuse, R158, R15 ;  /* 0x0000009e160e7223 */ /* 0x040fe2000001000f */
[----:B------:R-:W-:Y:S01]  /*9c60*/  FMUL.FTZ R3, R23, R143 ;  /* 0x0000008f17037220 */ /* 0x000fe20000410000 */
[----:B------:R-:W-:Y:S01]  /*9c70*/  FFMA.FTZ R157, R103, R157, R16 ;  /* 0x0000009d679d7223 */ /* 0x000fe20000010010 */
[----:B------:R-:W2:Y:S01]  /*9c80*/  SHFL.DOWN PT, R11, R4, 0x4, 0x1f ;  /* 0x08801f00040b7f89 */ /* 0x000ea200000e0000 */
[----:B------:R-:W-:Y:S01]  /*9c90*/  FMUL.FTZ R223, R223, R14 ;  /* 0x0000000edfdf7220 */ /* 0x000fe20000410000 */
[CC--:B------:R-:W-:Y:S01]  /*9ca0*/  FMUL.FTZ R16, R23.reuse, R159.reuse ;  /* 0x0000009f17107220 */ /* 0x0c0fe20000410000 */
[C---:B------:R-:W-:Y:S01]  /*9cb0*/  FFMA.FTZ R14, R22.reuse, R159, R3 ;  /* 0x0000009f160e7223 */ /* 0x040fe20000010003 */
[----:B------:R-:W3:Y:S01]  /*9cc0*/  SHFL.DOWN PT, R24, R5, 0x4, 0x1f ;  /* 0x08801f0005187f89 */ /* 0x000ee200000e0000 */
[----:B------:R-:W-:Y:S01]  /*9cd0*/  FMUL.FTZ R3, R23, R17 ;  /* 0x0000001117037220 */ /* 0x000fe20000410000 */
[----:B------:R-:W-:Y:S01]  /*9ce0*/  FFMA.FTZ R16, R22, R143, -R16 ;  /* 0x0000008f16107223 */ /* 0x000fe20000010810 */
[----:B------:R-:W-:Y:S01]  /*9cf0*/  FMUL.FTZ R14, R225, R14 ;  /* 0x0000000ee10e7220 */ /* 0x000fe20000410000 */
[----:B------:R-:W-:Y:S01]  /*9d00*/  FFMA.FTZ R206, R206, R167, R207 ;  /* 0x000000a7cece7223 */ /* 0x000fe200000100cf */
[----:B------:R-:W-:Y:S01]  /*9d10*/  FFMA.FTZ R196, R196, R9, R223 ;  /* 0x00000009c4c47223 */ /* 0x000fe200000100df */
[----:B------:R-:W-:Y:S01]  /*9d20*/  FMUL.FTZ R9, R23, R160 ;  /* 0x000000a017097220 */ /* 0x000fe20000410000 */
[----:B------:R-:W-:Y:S01]  /*9d30*/  FFMA.FTZ R14, R201, R16, R14 ;  /* 0x00000010c90e7223 */ /* 0x000fe2000001000e */
[----:B------:R-:W-:Y:S01]  /*9d40*/  FFMA.FTZ R206, R89, R150, R206 ;  /* 0x0000009659ce7223 */ /* 0x000fe200000100ce */
[----:B------:R-:W-:Y:S01]  /*9d50*/  FFMA.FTZ R192, R97, R154, R192 ;  /* 0x0000009a61c07223 */ /* 0x000fe200000100c0 */
[----:B------:R-:W-:Y:S01]  /*9d60*/  FFMA.FTZ R194, R101, R156, R194 ;  /* 0x0000009c65c27223 */ /* 0x000fe200000100c2 */
[----:B------:R-:W-:Y:S01]  /*9d70*/  FFMA.FTZ R159, R107, R159, R14 ;  /* 0x0000009f6b9f7223 */ /* 0x000fe2000001000e */
[----:B0-----:R-:W-:Y:S01]  /*9d80*/  @!P2 FADD.FTZ R7, R7, R132 ;  /* 0x000000840707a221 */ /* 0x001fe20000010000 */
[C---:B------:R-:W-:Y:S01]  /*9d90*/  FFMA.FTZ R14, R22.reuse, R160, R3 ;  /* 0x000000a0160e7223 */ /* 0x040fe20000010003 */
[----:B------:R-:W-:Y:S01]  /*9da0*/  FFMA.FTZ R196, R105, R158, R196 ;  /* 0x0000009e69c47223 */ /* 0x000fe200000100c4 */
[----:B------:R-:W-:Y:S01]  /*9db0*/  FFMA.FTZ R17, R22, R17, -R9 ;  /* 0x0000001116117223 */ /* 0x000fe20000010809 */
[----:B-1----:R-:W-:Y:S01]  /*9dc0*/  @!P2 FADD.FTZ R6, R6, R135 ;  /* 0x000000870606a221 */ /* 0x002fe20000010000 */
[----:B------:R-:W0:Y:S01]  /*9dd0*/  SHFL.DOWN PT, R132, R7, 0x8, 0x1f ;  /* 0x09001f0007847f89 */ /* 0x000e2200000e0000 */
[----:B------:R-:W-:Y:S01]  /*9de0*/  FMUL.FTZ R227, R227, R14 ;  /* 0x0000000ee3e37220 */ /* 0x000fe20000410000 */
[----:B------:R-:W-:Y:S01]  /*9df0*/  FADD.FTZ R128, R173, R128 ;  /* 0x00000080ad807221 */ /* 0x000fe20000010000 */
[----:B--2---:R-:W-:Y:S01]  /*9e00*/  @!P2 FADD.FTZ R4, R4, R11 ;  /* 0x0000000b0404a221 */ /* 0x004fe20000010000 */
[----:B------:R-:W1:Y:S01]  /*9e10*/  SHFL.DOWN PT, R13, R6, 0x8, 0x1f ;  /* 0x09001f00060d7f89 */ /* 0x000e6200000e0000 */
[----:B------:R-:W-:Y:S01]  /*9e20*/  FADD.FTZ R71, R166, R71 ;  /* 0x00000047a6477221 */ /* 0x000fe20000010000 */
[----:B------:R-:W-:Y:S01]  /*9e30*/  FADD.FTZ R127, R206, R127 ;  /* 0x0000007fce7f7221 */ /* 0x000fe20000010000 */
[----:B---3--:R-:W-:Y:S01]  /*9e40*/  @!P2 FADD.FTZ R5, R5, R24 ;  /* 0x000000180505a221 */ /* 0x008fe20000010000 */
[----:B------:R-:W2:Y:S01]  /*9e50*/  SHFL.DOWN PT, R11, R4, 0x8, 0x1f ;  /* 0x09001f00040b7f89 */ /* 0x000ea200000e0000 */
[----:B------:R-:W-:Y:S01]  /*9e60*/  ISETP.GT.AND P2, PT, R43, 0x17, PT ;  /* 0x000000172b00780c */ /* 0x000fe20003f44270 */
[----:B------:R-:W-:Y:S01]  /*9e70*/  FADD.FTZ R72, R149, R72 ;  /* 0x0000004895487221 */ /* 0x000fe20000010000 */
[----:B------:R-:W-:Y:S01]  /*9e80*/  FADD.FTZ R126, R151, R126 ;  /* 0x0000007e977e7221 */ /* 0x000fe20000010000 */
        /* <DEDUP_REMOVED lines=18> */
[----:B------:R-:W-:Y:S01]  /*9fb0*/  FMUL.FTZ R9, R23, R8 ;  /* 0x0000000817097220 */ /* 0x000fe20000410000 */
[----:B--2---:R-:W-:-:S02]  /*9fc0*/  @!P2 FADD.FTZ R4, R4, R11 ;  /* 0x0000000b0404a221 */ /* 0x004fc40000010000 */
[----:B------:R0:W2:Y:S01]  /*9fd0*/  SHFL.DOWN PT, R11, R6, 0x10, 0x1f ;  /* 0x0a001f00060b7f89 */ /* 0x0000a200000e0000 */
[----:B---3--:R-:W-:-:S03]  /*9fe0*/  @!P2 FADD.FTZ R5, R5, R24 ;  /* 0x000000180505a221 */ /* 0x008fc60000010000 */
[----:B------:R0:W3:Y:S04]  /*9ff0*/  SHFL.DOWN PT, R3, R4, 0x10, 0x1f ;  /* 0x0a001f0004037f89 */ /* 0x0000e800000e0000 */
        /* <DEDUP_REMOVED lines=10> */
.L_x_6371:
[----:B------:R-:W-:Y:S05]  /*a0a0*/  BSYNC.RECONVERGENT B0 ;  /* 0x0000000000007941 */ /* 0x000fea0003800200 */
.L_x_6370:
[CC--:B0--3--:R-:W-:Y:S01]  /*a0b0*/  FMUL.FTZ R3, R23.reuse, R25.reuse ;  /* 0x0000001917037220 */ /* 0x0c9fe20000410000 */
[CC--:B--2---:R-:W-:Y:S01]  /*a0c0*/  FMUL.FTZ R11, R23.reuse, R2.reuse ;  /* 0x00000002170b7220 */ /* 0x0c4fe20000410000 */
[C---:B-1----:R-:W-:Y:S01]  /*a0d0*/  FFMA.FTZ R16, R22.reuse, R2, R9 ;  /* 0x0000000216107223 */ /* 0x042fe20000010009 */
[-C--:B----4-:R-:W-:Y:S01]  /*a0e0*/  FMUL.FTZ R14, R23, R162.reuse ;  /* 0x000000a2170e7220 */ /* 0x090fe20000410000 */
[C---:B------:R-:W-:Y:S01]  /*a0f0*/  FFMA.FTZ R3, R22.reuse, R162, R3 ;  /* 0x000000a216037223 */ /* 0x040fe20000010003 */
[C---:B------:R-:W-:Y:S01]  /*a100*/  FFMA.FTZ R8, R22.reuse, R8, -R11 ;  /* 0x0000000816087223 */ /* 0x040fe2000001080b */
        /* <DEDUP_REMOVED lines=20> */
[----:B------:R-:W0:Y:S04]  /*a250*/  LDS.128 R8, [UR12+0x870] ;  /* 0x0008700cff087984 */ /* 0x000e280008000c00 */
[----:B------:R-:W-:-:S13]  /*a260*/  PLOP3.LUT P2, PT, PT, PT, UP0, 0x80, 0x8 ;  /* 0x000000000008781c */ /* 0x000fda0003f4f008 */
[----:B------:R-:W1:Y:S04]  /*a270*/  @P2 LDS.64 R2, [R14+0x3ab0] ;  /* 0x003ab0000e022984 */ /* 0x000e680000000a00 */
[----:B------:R-:W2:Y:S01]  /*a280*/  @P2 LDS.64 R12, [R14+0x32b0] ;  /* 0x0032b0000e0c2984 */ /* 0x000ea20000000a00 */
        /* <DEDUP_REMOVED lines=10> */
.L_x_6373:
[----:B------:R-:W-:Y:S05]  /*a330*/  BSYNC.RECONVERGENT B0 ;  /* 0x0000000000007941 */ /* 0x000fea0003800200 */
.L_x_6372:
[----:B------:R-:W-:-:S04]  /*a340*/  IADD3 R51, PT, PT, R51, 0x1, RZ ;  /* 0x0000000133337810 */ /* 0x000fc80007ffe0ff */
[----:B------:R-:W-:-:S13]  /*a350*/  ISETP.GE.AND P2, PT, R51, UR37, PT ;  /* 0x0000002533007c0c */ /* 0x000fda000bf46270 */
[----:B------:R-:W-:Y:S05]  /*a360*/  @!P2 BRA `(.L_x_6374) ;  /* 0xffffffa40078a947 */ /* 0x000fea000383ffff */
.L_x_6340:
[----:B------:R-:W-:Y:S01]  /*a370*/  BAR.SYNC.DEFER_BLOCKING 0x0 ;  /* 0x0000000000007b1d */ /* 0x000fe20000010000 */
[----:B------:R-:W-:Y:S01]  /*a380*/  F2FP.F16.F32.PACK_AB R81, R81, R82 ;  /* 0x000000525151723e */ /* 0x000fe200000000ff */
[----:B------:R-:W-:Y:S01]  /*a390*/  UIADD3 UR28, UP0, UPT, UR28, -0x800, URZ ;  /* 0xfffff8001c1c7890 */ /* 0x000fe2000ff1e0ff */
[----:B------:R-:W-:Y:S01]  /*a3a0*/  F2FP.F16.F32.PACK_AB R79, R79, R80 ;  /* 0x000000504f4f723e */ /* 0x000fe200000000ff */
[----:B------:R-:W-:Y:S01]  /*a3b0*/  UIADD3 UR22, UP1, UPT, UR22, -0x800, URZ ;  /* 0xfffff80016167890 */ /* 0x000fe2000ff3e0ff */
[----:B------:R-:W-:Y:S01]  /*a3c0*/  F2FP.F16.F32.PACK_AB R77, R77, R78 ;  /* 0x0000004e4d4d723e */ /* 0x000fe200000000ff */
[----:B------:R-:W1:Y:S01]  /*a3d0*/  LDCU UR7, c[0x0][0x388] ;  /* 0x00007100ff0777ac */ /* 0x000e620008000800 */
[----:B------:R-:W-:Y:S02]  /*a3e0*/  PRMT R13, R81, 0x7632, R13 ;  /* 0x00007632510d7816 */ /* 0x000fe4000000000d */
[----:B------:R-:W-:Y:S01]  /*a3f0*/  PRMT R0, R79, 0x7632, R0 ;  /* 0x000076324f007816 */ /* 0x000fe20000000000 */
[----:B------:R-:W2:Y:S01]  /*a400*/  LDCU.64 UR10, c[0x0][0x4f8] ;  /* 0x00009f00ff0a77ac */ /* 0x000ea20008000a00 */
[----:B------:R-:W-:-:S02]  /*a410*/  PRMT R2, R77, 0x7632, R2 ;  /* 0x000076324d027816 */ /* 0x000fc40000000002 */
[----:B------:R-:W-:Y:S01]  /*a420*/  F2FP.F16.F32.PACK_AB R75, R75, R76 ;  /* 0x0000004c4b4b723e */ /* 0x000fe200000000ff */
[----:B------:R-:W3:Y:S01]  /*a430*/  LDCU.64 UR14, c[0x0][0x500] ;  /* 0x0000a000ff0e77ac */ /* 0x000ee20008000a00 */
[----:B------:R-:W-:Y:S02]  /*a440*/  F2FP.F16.F32.PACK_AB R73, R73, R74 ;  /* 0x0000004a4949723e */ /* 0x000fe400000000ff */
[----:B------:R-:W-:Y:S01]  /*a450*/  F2FP.F16.F32.PACK_AB R71, R71, R72 ;  /* 0x000000484747723e */ /* 0x000fe200000000ff */
[----:B------:R-:W-:Y:S01]  /*a460*/  UIADD3.X UR27, UPT, UPT, UR27, -0x1, URZ, UP0, !UPT ;  /* 0xffffffff1b1b7890 */ /* 0x000fe200087fe4ff */
[----:B------:R-:W-:Y:S01]  /*a470*/  F2FP.F16.F32.PACK_AB R69, R69, R70 ;  /* 0x000000464545723e */ /* 0x000fe200000000ff */
[----:B------:R-:W-:Y:S01]  /*a480*/  UISETP.GT.AND UP0, UPT, UR21, 0x1, UPT ;  /* 0x000000011500788c */ /* 0x000fe2000bf04270 */
[----:B------:R-:W-:Y:S01]  /*a490*/  F2FP.F16.F32.PACK_AB R67, R67, R68 ;  /* 0x000000444343723e */ /* 0x000fe200000000ff */
[----:B------:R-:W-:Y:S01]  /*a4a0*/  UIADD3 UR24, UP2, UPT, UR24, -0x800, URZ ;  /* 0xfffff80018187890 */ /* 0x000fe2000ff5e0ff */
[----:B------:R-:W-:Y:S01]  /*a4b0*/  PRMT R3, R69, 0x7632, R3 ;  /* 0x0000763245037816 */ /* 0x000fe20000000003 */
[----:B-1----:R-:W-:Y:S01]  /*a4c0*/  UIMAD UR7, UR21, -0x400, UR7 ;  /* 0xfffffc00150778a4 */ /* 0x002fe2000f8e0207 */
[----:B------:R1:W-:Y:S01]  /*a4d0*/  STS.U16 [R26+0x2], R13 ;  /* 0x0000020d1a007388 */ /* 0x0003e20000000400 */
[----:B0-----:R-:W-:Y:S01]  /*a4e0*/  PRMT R4, R67, 0x7632, R4 ;  /* 0x0000763243047816 */ /* 0x001fe20000000004 */
[----:B------:R-:W-:-:S02]  /*a4f0*/  UIADD3.X UR23, UPT, UPT, UR23, -0x1, URZ, UP1, !UPT ;  /* 0xffffffff17177890 */ /* 0x000fc40008ffe4ff */
[----:B------:R-:W-:Y:S01]  /*a500*/  UIADD3 UR7, UPT, UPT, UR7, 0x400, URZ ;  /* 0x0000040007077890 */ /* 0x000fe2000fffe0ff */
[----:B------:R0:W-:Y:S01]  /*a510*/  STS.U16 [R26+0x6], R0 ;  /* 0x000006001a007388 */ /* 0x0001e20000000400 */
[----:B------:R-:W-:-:S03]  /*a520*/  UIADD3.X UR26, UPT, UPT, UR26, -0x1, URZ, UP2, !UPT ;  /* 0xffffffff1a1a7890 */ /* 0x000fc600097fe4ff */
[----:B------:R4:W-:Y:S01]  /*a530*/  STS.U16 [R26+0xa], R2 ;  /* 0x00000a021a007388 */ /* 0x0009e20000000400 */
[----:B-1----:R-:W-:Y:S02]  /*a540*/  PRMT R13, R75, 0x7632, R13 ;  /* 0x000076324b0d7816 */ /* 0x002fe4000000000d */
[----:B------:R-:W-:Y:S01]  /*a550*/  MOV R6, UR7 ;  /* 0x0000000700067c02 */ /* 0x000fe20008000f00 */
[----:B------:R-:W-:Y:S01]  /*a560*/  STS.U16 [R26], R81 ;  /* 0x000000511a007388 */ /* 0x000fe20000000400 */
[----:B------:R-:W-:Y:S01]  /*a570*/  UMOV UR7, URZ ;  /* 0x000000ff00077c82 */ /* 0x000fe20008000000 */
[----:B0-----:R-:W-:Y:S01]  /*a580*/  PRMT R0, R73, 0x7632, R0 ;  /* 0x0000763249007816 */ /* 0x001fe20000000000 */
[----:B--2---:R-:W-:Y:S01]  /*a590*/  UIMAD.WIDE.U32 UR8, UR29, UR10, UR6 ;  /* 0x0000000a1d0872a5 */ /* 0x004fe2000f8e0006 */
[----:B------:R-:W-:Y:S01]  /*a5a0*/  STS.U16 [R26+0x4], R79 ;  /* 0x0000044f1a007388 */ /* 0x000fe20000000400 */
[----:B----4-:R-:W-:Y:S02]  /*a5b0*/  PRMT R2, R71, 0x7632, R2 ;  /* 0x0000763247027816 */ /* 0x010fe40000000002 */
[----:B------:R-:W-:Y:S01]  /*a5c0*/  UIMAD UR9, UR29, UR11, UR9 ;  /* 0x0000000b1d0972a4 */ /* 0x000fe2000f8e0209 */
[----:B------:R-:W-:Y:S01]  /*a5d0*/  STS.U16 [R26+0x8], R77 ;  /* 0x0000084d1a007388 */ /* 0x000fe20000000400 */
[----:B------:R-:W0:Y:S03]  /*a5e0*/  LDCU.64 UR10, c[0x0][0x550] ;  /* 0x0000aa00ff0a77ac */ /* 0x000e260008000a00 */
[----:B------:R-:W-:Y:S01]  /*a5f0*/  STS.U16 [R26+0xc], R75 ;  /* 0x00000c4b1a007388 */ /* 0x000fe20000000400 */
[----:B---3--:R-:W-:-:S03]  /*a600*/  UIMAD.WIDE.U32 UR8, UR16, UR14, UR8 ;  /* 0x0000000e100872a5 */ /* 0x008fc6000f8e0008 */
[----:B------:R-:W-:Y:S01]  /*a610*/  STS.U16 [R26+0xe], R13 ;  /* 0x00000e0d1a007388 */ /* 0x000fe20000000400 */
[----:B------:R-:W-:-:S03]  /*a620*/  UIMAD UR9, UR16, UR15, UR9 ;  /* 0x0000000f100972a4 */ /* 0x000fc6000f8e0209 */
[----:B------:R-:W-:Y:S04]  /*a630*/  STS.U16 [R26+0x10], R73 ;  /* 0x000010491a007388 */ /* 0x000fe80000000400 */
[----:B------:R-:W-:Y:S04]  /*a640*/  STS.U16 [R26+0x12], R0 ;  /* 0x000012001a007388 */ /* 0x000fe80000000400 */
[----:B------:R-:W-:Y:S04]  /*a650*/  STS.U16 [R26+0x14], R71 ;  /* 0x000014471a007388 */ /* 0x000fe80000000400 */
[----:B------:R1:W-:Y:S04]  /*a660*/  STS.U16 [R26+0x16], R2 ;  /* 0x000016021a007388 */ /* 0x0003e80000000400 */
[----:B------:R-:W-:Y:S04]  /*a670*/  STS.U16 [R26+0x18], R69 ;  /* 0x000018451a007388 */ /* 0x000fe80000000400 */
[----:B------:R2:W-:Y:S01]  /*a680*/  STS.U16 [R26+0x1a], R3 ;  /* 0x00001a031a007388 */ /* 0x0005e20000000400 */
[----:B-1----:R-:W-:-:S03]  /*a690*/  SHF.L.U32 R2, R47, 0x4, RZ ;  /* 0x000000042f027819 */ /* 0x002fc600000006ff */
[----:B------:R-:W-:Y:S01]  /*a6a0*/  STS.U16 [R26+0x1c], R67 ;  /* 0x00001c431a007388 */ /* 0x000fe20000000400 */
[----:B------:R-:W-:-:S03]  /*a6b0*/  LOP3.LUT R2, R2, 0x3e00, RZ, 0xc0, !PT ;  /* 0x00003e0002027812 */ /* 0x000fc600078ec0ff */
[----:B------:R1:W-:Y:S01]  /*a6c0*/  STS.U16 [R26+0x1e], R4 ;  /* 0x00001e041a007388 */ /* 0x0003e20000000400 */
[----:B------:R-:W-:-:S03]  /*a6d0*/  NOP ;  /* 0x0000000000007918 */ /* 0x000fc60000000000 */
[----:B------:R-:W-:Y:S01]  /*a6e0*/  LDS.U16 R7, [R42] ;  /* 0x000000002a077984 */ /* 0x000fe20000000400 */
[----:B------:R-:W-:-:S03]  /*a6f0*/  LOP3.LUT R5, R2, 0x1f, R47, 0xf8, !PT ;  /* 0x0000001f02057812 */ /* 0x000fc600078ef82f */
[----:B------:R-:W-:Y:S01]  /*a700*/  LDS.U16 R9, [R41+0x40] ;  /* 0x0000400029097984 */ /* 0x000fe20000000400 */
[C---:B--2---:R-:W-:Y:S02]  /*a710*/  IADD3 R3, P1, PT, R5.reuse, UR8, RZ ;  /* 0x0000000805037c10 */ /* 0x044fe4000ff3e0ff */
[----:B------:R-:W-:Y:S01]  /*a720*/  LOP3.LUT R61, R5, 0x20, RZ, 0xfc, !PT ;  /* 0x00000020053d7812 */ /* 0x000fe200078efcff */
[----:B------:R-:W-:Y:S01]  /*a730*/  LDS.U16 R11, [R40+0x80] ;  /* 0x00008000280b7984 */ /* 0x000fe20000000400 */
[----:B-1----:R-:W-:Y:S01]  /*a740*/  IADD3.X R4, PT, PT, RZ, UR9, RZ, P1, !PT ;  /* 0x00000009ff047c10 */ /* 0x002fe20008ffe4ff */
[----:B------:R-:W1:Y:S01]  /*a750*/  LDCU.64 UR8, c[0x0][0x518] ;  /* 0x0000a300ff0877ac */ /* 0x000e620008000a00 */
[----:B0-----:R-:W-:Y:S01]  /*a760*/  LEA R2, P1, R3, UR10, 0x1 ;  /* 0x0000000a03027c11 */ /* 0x001fe2000f8208ff */
[----:B------:R-:W-:Y:S01]  /*a770*/  LDS.U16 R13, [R39+0xc0] ;  /* 0x0000c000270d7984 */ /* 0x000fe20000000400 */
[----:B------:R-:W-:Y:S02]  /*a780*/  LOP3.LUT R63, R5, 0x40, RZ, 0xfc, !PT ;  /* 0x00000040053f7812 */ /* 0x000fe400078efcff */
[----:B------:R-:W-:Y:S01]  /*a790*/  LEA.HI.X R3, R3, UR11, R4, 0x1, P1 ;  /* 0x0000000b03037c11 */ /* 0x000fe200088f0c04 */
[----:B------:R-:W-:Y:S01]  /*a7a0*/  LDS.U16 R15, [R38+0x100] ;  /* 0x00010000260f7984 */ /* 0x000fe20000000400 */
[C---:B------:R-:W-:Y:S01]  /*a7b0*/  LOP3.LUT R65, R5.reuse, 0x60, RZ, 0xfc, !PT ;  /* 0x0000006005417812 */ /* 0x040fe200078efcff */
[----:B------:R-:W0:Y:S01]  /*a7c0*/  LDCU.64 UR10, c[0x0][0x520] ;  /* 0x0000a400ff0a77ac */ /* 0x000e220008000a00 */
        /* <DEDUP_REMOVED lines=17> */
[----:B------:R-:W1:Y:S01]  /*a8e0*/  LDCU.64 UR8, c[0x0][0x560] ;  /* 0x0000ac00ff0877ac */ /* 0x000e620008000a00 */
[C---:B------:R-:W-:Y:S01]  /*a8f0*/  LOP3.LUT R87, R5.reuse, 0x1c0, RZ, 0xfc, !PT ;  /* 0x000001c005577812 */ /* 0x040fe200078efcff */
[----:B------:R-:W-:Y:S01]  /*a900*/  LDS.U16 R43, [R32+0x280] ;  /* 0x00028000202b7984 */ /* 0x000fe20000000400 */
[----:B------:R-:W-:Y:S01]  /*a910*/  LOP3.LUT R89, R5, 0x1e0, RZ, 0xfc, !PT ;  /* 0x000001e005597812 */ /* 0x000fe200078efcff */
[----:B0-----:R-:W-:-:S02]  /*a920*/  UIMAD.WIDE.U32 UR6, UR16, UR10, UR6 ;  /* 0x0000000a100672a5 */ /* 0x001fc4000f8e0006 */
[----:B------:R-:W-:Y:S02]  /*a930*/  LDS.U16 R51, [R31+0x2c0] ;  /* 0x0002c0001f337984 */ /* 0x000fe40000000400 */
[----:B------:R-:W-:Y:S02]  /*a940*/  UIMAD UR7, UR16, UR11, UR7 ;  /* 0x0000000b100772a4 */ /* 0x000fe4000f8e0207 */
        /* <DEDUP_REMOVED lines=36> */
[C---:B0-----:R-:W-:Y:S01]  /*ab90*/  PRMT R13, R0.reuse, 0x7610, R13 ;  /* 0x00007610000d7816 */ /* 0x041fe2000000000d */
[----:B------:R-:W-:Y:S01]  /*aba0*/  @!P6 STG.E.U16 desc[UR30][R2.64+0x280], R43 ;  /* 0x0002802b0200e986 */ /* 0x000fe2000c10151e */
[----:B------:R-:W-:Y:S01]  /*abb0*/  PRMT R4, R0, 0x7632, R4 ;  /* 0x0000763200047816 */ /* 0x000fe20000000004 */
[----:B------:R-:W-:Y:S01]  /*abc0*/  FADD.FTZ R116, R115, R116 ;  /* 0x0000007473747221 */ /* 0x000fe20000010000 */
[----:B------:R-:W-:Y:S01]  /*abd0*/  F2FP.F16.F32.PACK_AB R0, R120, R119 ;  /* 0x000000777800723e */ /* 0x000fe200000000ff */
[----:B------:R-:W-:Y:S03]  /*abe0*/  @!P4 STG.E.U16 desc[UR30][R2.64+0x300], R53 ;  /* 0x000300350200c986 */ /* 0x000fe6000c10151e */
[C---:B------:R-:W-:Y:S01]  /*abf0*/  PRMT R9, R0.reuse, 0x7610, R9 ;  /* 0x0000761000097816 */ /* 0x040fe20000000009 */
[----:B------:R-:W-:Y:S01]  /*ac00*/  @!P3 STG.E.U16 desc[UR30][R2.64+0x340], R55 ;  /* 0x000340370200b986 */ /* 0x000fe2000c10151e */
[----:B------:R-:W-:-:S02]  /*ac10*/  PRMT R10, R0, 0x7632, R10 ;  /* 0x00007632000a7816 */ /* 0x000fc4000000000a */
        /* <DEDUP_REMOVED lines=10> */
[----:B------:R-:W-:Y:S01]  /*acc0*/  PRMT R11, R2, 0x7610, R11 ;  /* 0x00007610020b7816 */ /* 0x000fe2000000000b */
[----:B------:R-:W-:Y:S01]  /*acd0*/  FADD.FTZ R119, R118, R119 ;  /* 0x0000007776777221 */ /* 0x000fe20000010000 */
[----:B------:R-:W-:Y:S02]  /*ace0*/  PRMT R12, R2, 0x7632, R12 ;  /* 0x00007632020c7816 */ /* 0x000fe4000000000c */
[----:B------:R-:W-:Y:S01]  /*acf0*/  F2FP.F16.F32.PACK_AB R3, R126, R125 ;  /* 0x0000007d7e03723e */ /* 0x000fe200000000ff */
[----:B------:R-:W-:Y:S01]  /*ad00*/  FADD.FTZ R120, R119, R120 ;  /* 0x0000007877787221 */ /* 0x000fe20000010000 */
[----:B------:R-:W-:Y:S01]  /*ad10*/  F2FP.F16.F32.PACK_AB R2, R130, R129 ;  /* 0x000000818202723e */ /* 0x000fe200000000ff */
[----:B------:R0:W-:Y:S02]  /*ad20*/  STS.U16 [R26], R13 ;  /* 0x0000000d1a007388 */ /* 0x0001e40000000400 */
[----:B------:R-:W-:Y:S01]  /*ad30*/  FADD.FTZ R121, R120, R121 ;  /* 0x0000007978797221 */ /* 0x000fe20000010000 */
[----:B------:R-:W-:Y:S01]  /*ad40*/  PRMT R14, R2, 0x7632, R14 ;  /* 0x00007632020e7816 */ /* 0x000fe2000000000e */
[----:B------:R2:W-:Y:S02]  /*ad50*/  STS.U16 [R26+0x2], R4 ;  /* 0x000002041a007388 */ /* 0x0005e40000000400 */
[----:B------:R-:W-:-:S02]  /*ad60*/  FADD.FTZ R122, R121, R122 ;  /* 0x0000007a797a7221 */ /* 0x000fc40000010000 */
[----:B------:R3:W-:Y:S02]  /*ad70*/  STS.U16 [R26+0x6], R8 ;  /* 0x000006081a007388 */ /* 0x0007e40000000400 */
[----:B------:R-:W-:Y:S01]  /*ad80*/  FADD.FTZ R123, R122, R123 ;  /* 0x0000007b7a7b7221 */ /* 0x000fe20000010000 */
[C---:B0-----:R-:W-:Y:S01]  /*ad90*/  PRMT R13, R0.reuse, 0x7610, R13 ;  /* 0x00007610000d7816 */ /* 0x041fe2000000000d */
[----:B------:R0:W-:Y:S02]  /*ada0*/  STS.U16 [R26+0xa], R10 ;  /* 0x00000a0a1a007388 */ /* 0x0001e40000000400 */
[----:B------:R-:W-:Y:S01]  /*adb0*/  FADD.FTZ R124, R123, R124 ;  /* 0x0000007c7b7c7221 */ /* 0x000fe20000010000 */
[----:B--2---:R-:W-:Y:S02]  /*adc0*/  PRMT R4, R0, 0x7632, R4 ;  /* 0x0000763200047816 */ /* 0x004fe40000000004 */
[----:B------:R-:W-:Y:S01]  /*add0*/  F2FP.F16.F32.PACK_AB R0, R128, R127 ;  /* 0x0000007f8000723e */ /* 0x000fe200000000ff */
[----:B------:R-:W-:Y:S01]  /*ade0*/  STS.U16 [R26+0x4], R7 ;  /* 0x000004071a007388 */ /* 0x000fe20000000400 */
[----:B---3--:R-:W-:Y:S01]  /*adf0*/  PRMT R8, R3, 0x7632, R8 ;  /* 0x0000763203087816 */ /* 0x008fe20000000008 */
[----:B------:R-:W-:-:S02]  /*ae00*/  FADD.FTZ R125, R124, R125 ;  /* 0x0000007d7c7d7221 */ /* 0x000fc40000010000 */
[----:B------:R-:W-:Y:S01]  /*ae10*/  STS.U16 [R26+0x8], R9 ;  /* 0x000008091a007388 */ /* 0x000fe20000000400 */
[----:B0-----:R-:W-:Y:S01]  /*ae20*/  PRMT R10, R0, 0x7632, R10 ;  /* 0x00007632000a7816 */ /* 0x001fe2000000000a */
[----:B------:R-:W-:Y:S02]  /*ae30*/  FADD.FTZ R126, R125, R126 ;  /* 0x0000007e7d7e7221 */ /* 0x000fe40000010000 */
[----:B------:R-:W-:Y:S02]  /*ae40*/  STS.U16 [R26+0xc], R13 ;  /* 0x00000c0d1a007388 */ /* 0x000fe40000000400 */
[----:B------:R-:W-:Y:S02]  /*ae50*/  FADD.FTZ R127, R126, R127 ;  /* 0x0000007f7e7f7221 */ /* 0x000fe40000010000 */
[----:B------:R-:W-:Y:S02]  /*ae60*/  STS.U16 [R26+0xe], R4 ;  /* 0x00000e041a007388 */ /* 0x000fe40000000400 */
[----:B------:R-:W-:-:S02]  /*ae70*/  FADD.FTZ R128, R127, R128 ;  /* 0x000000807f807221 */ /* 0x000fc40000010000 */
[----:B------:R-:W-:Y:S02]  /*ae80*/  STS.U16 [R26+0x10], R11 ;  /* 0x0000100b1a007388 */ /* 0x000fe40000000400 */
[----:B------:R-:W-:Y:S02]  /*ae90*/  FADD.FTZ R129, R128, R129 ;  /* 0x0000008180817221 */ /* 0x000fe40000010000 */
[----:B------:R-:W-:Y:S02]  /*aea0*/  STS.U16 [R26+0x12], R12 ;  /* 0x0000120c1a007388 */ /* 0x000fe40000000400 */
[----:B------:R-:W-:Y:S02]  /*aeb0*/  FADD.FTZ R46, R129, R130 ;  /* 0x00000082812e7221 */ /* 0x000fe40000010000 */
        /* <DEDUP_REMOVED lines=27> */
[----:B------:R-:W-:Y:S02]  /*b070*/  IADD3.X R4, PT, PT, RZ, UR7, RZ, P0, !PT ;  /* 0x00000007ff047c10 */ /* 0x000fe400087fe4ff */
[C---:B-1----:R-:W-:Y:S02]  /*b080*/  LEA R2, P3, R3.reuse, UR8, 0x1 ;  /* 0x0000000803027c11 */ /* 0x042fe4000f8608ff */
        /* <DEDUP_REMOVED lines=36> */
.L_x_6338:
        /* <DEDUP_REMOVED lines=41> */
.L_x_6377:
[----:B------:R-:W-:Y:S05]  /*b560*/  BSYNC.RECONVERGENT B0 ;  /* 0x0000000000007941 */ /* 0x000fea0003800200 */
.L_x_6376:
        /* <DEDUP_REMOVED lines=32> */
[----:B------:R-:W0:Y:S01]  /*b770*/  LDS R0, [UR4+0x858] ;  /* 0x00085804ff007984 */ /* 0x000e220008000800 */
[----:B------:R-:W-:-:S04]  /*b780*/  ULEA UR4, UP0, UR16, UR8, 0x2 ;  /* 0x0000000810047291 */ /* 0x000fc8000f8010ff */
[----:B------:R-:W-:Y:S02]  /*b790*/  ULEA.HI.X UR5, UR16, UR9, URZ, 0x2, UP0 ;  /* 0x0000000910057291 */ /* 0x000fe400080f14ff */
[----:B------:R-:W-:-:S04]  /*b7a0*/  MOV R2, UR4 ;  /* 0x0000000400027c02 */ /* 0x000fc80008000f00 */
[----:B------:R-:W-:Y:S01]  /*b7b0*/  MOV R3, UR5 ;  /* 0x0000000500037c02 */ /* 0x000fe20008000f00 */
[----:B0-----:R-:W-:-:S05]  /*b7c0*/  FADD.FTZ R7, R7, R0 ;  /* 0x0000000007077221 */ /* 0x001fca0000010000 */
[----:B------:R1:W-:Y:S02]  /*b7d0*/  REDG.E.ADD.F32.FTZ.RN.STRONG.GPU desc[UR30][R2.64], R7 ;  /* 0x00000007020079a6 */ /* 0x0003e4000c12f31e */
.L_x_6379:
[----:B------:R-:W-:Y:S05]  /*b7e0*/  BSYNC.RECONVERGENT B0 ;  /* 0x0000000000007941 */ /* 0x000fea0003800200 */
.L_x_6378:
        /* <DEDUP_REMOVED lines=22> */
.L_x_6381:
[C---:B------:R-:W-:Y:S01]  /*b950*/  LEA R0, R11.reuse, UR12, 0x3 ;  /* 0x0000000c0b007c11 */ /* 0x040fe2000f8e18ff */
[C---:B--23--:R-:W-:Y:S01]  /*b960*/  IMAD.WIDE.U32 R6, R11.reuse, UR38, RZ ;  /* 0x000000260b067c25 */ /* 0x04cfe2000f8e00ff */
[----:B------:R-:W-:Y:S02]  /*b970*/  MOV R2, UR8 ;  /* 0x0000000800027c02 */ /* 0x000fe40008000f00 */
        /* <DEDUP_REMOVED lines=63> */
.L_x_6380:
[----:B------:R-:W-:Y:S05]  /*bd70*/  EXIT ;  /* 0x000000000000794d */ /* 0x000fea0003800000 */
.L_x_6345:
[----:B------:R-:W-:Y:S01]  /*bd80*/  HFMA2 R198, -RZ, RZ, 0, 5.9604644775390625e-08 ;  /* 0x00000001ffc67431 */ /* 0x000fe200000001ff */
[----:B------:R-:W-:Y:S02]  /*bd90*/  MOV R201, R13 ;  /* 0x0000000d00c97202 */ /* 0x000fe40000000f00 */
[----:B------:R-:W-:Y:S02]  /*bda0*/  MOV R203, RZ ;  /* 0x000000ff00cb7202 */ /* 0x000fe40000000f00 */
[----:B------:R-:W-:-:S07]  /*bdb0*/  MOV R2, 0xffffffff ;  /* 0xffffffff00027802 */ /* 0x000fce0000000f00 */
[----:B0--3-5:R-:W-:Y:S05]  /*bdc0*/  WARPSYNC.COLLECTIVE R2, `(.L_x_6382) ;  /* 0x0000000002087348 */ /* 0x029fea0003c00000 */
[----:B------:R1:W2:Y:S02]  /*bdd0*/  SHFL.UP P6, R194, R201, R198, R203 ;  /* 0x040000c6c9c27389 */ /* 0x0002a400000c00cb */
[----:B0123-5:R-:W-:Y:S05]  /*bde0*/  ENDCOLLECTIVE ;  /* 0x000000000000791b */ /* 0x02ffea0003800000 */
.L_x_6382:
[----:B------:R-:W-:Y:S02]  /*bdf0*/  MOV R201, R12 ;  /* 0x0000000c00c97202 */ /* 0x000fe40000000f00 */
[----:B------:R-:W-:-:S07]  /*be00*/  MOV R14, R194 ;  /* 0x000000c2000e7202 */ /* 0x000fce0000000f00 */
[----:B------:R-:W-:Y:S05]  /*be10*/  WARPSYNC.COLLECTIVE R2, `(.L_x_6383) ;  /* 0x0000000002087348 */ /* 0x000fea0003c00000 */
[----:B------:R0:W1:Y:S02]  /*be20*/  SHFL.UP P6, R194, R201, R198, R203 ;  /* 0x040000c6c9c27389 */ /* 0x00006400000c00cb */
[----:B01----:R-:W-:Y:S05]  /*be30*/  ENDCOLLECTIVE ;  /* 0x000000000000791b */ /* 0x003fea0003800000 */
.L_x_6383:
[----:B------:R-:W-:Y:S02]  /*be40*/  MOV R201, R18 ;  /* 0x0000001200c97202 */ /* 0x000fe40000000f00 */
[----:B------:R-:W-:-:S07]  /*be50*/  MOV R15, R194 ;  /* 0x000000c2000f7202 */ /* 0x000fce0000000f00 */
[----:B------:R-:W-:Y:S05]  /*be60*/  WARPSYNC.COLLECTIVE R2, `(.L_x_6384) ;  /* 0x0000000002087348 */ /* 0x000fea0003c00000 */
[----:B------:R0:W1:Y:S02]  /*be70*/  SHFL.UP P6, R194, R201, R198, R203 ;  /* 0x040000c6c9c27389 */ /* 0x00006400000c00cb */
[----:B01----:R-:W-:Y:S05]  /*be80*/  ENDCOLLECTIVE ;  /* 0x000000000000791b */ /* 0x003fea0003800000 */
.L_x_6384:
[-C--:B------:R-:W-:Y:S01]  /*be90*/  FMUL.FTZ R195, R12, R15.reuse ;  /* 0x0000000f0cc37220 */ /* 0x080fe20000410000 */
[----:B------:R-:W-:Y:S01]  /*bea0*/  FMUL.FTZ R15, R13, R15 ;  /* 0x0000000f0d0f7220 */ /* 0x000fe20000410000 */
[----:B------:R-:W-:Y:S02]  /*beb0*/  MOV R201, R192 ;  /* 0x000000c000c97202 */ /* 0x000fe40000000f00 */
[----:B------:R-:W-:-:S07]  /*bec0*/  MOV R19, R194 ;  /* 0x000000c200137202 */ /* 0x000fce0000000f00 */
[----:B------:R-:W-:Y:S05]  /*bed0*/  WARPSYNC.COLLECTIVE R2, `(.L_x_6385) ;  /* 0x0000000002087348 */ /* 0x000fea0003c00000 */
[----:B------:R0:W1:Y:S02]  /*bee0*/  SHFL.UP P6, R194, R201, R198, R203 ;  /* 0x040000c6c9c27389 */ /* 0x00006400000c00cb */
[----:B01----:R-:W-:Y:S05]  /*bef0*/  ENDCOLLECTIVE ;  /* 0x000000000000791b */ /* 0x003fea0003800000 */
.L_x_6385:
        /* <DEDUP_REMOVED lines=13> */
.L_x_6386:
[----:B------:R-:W-:Y:S02]  /*bfd0*/  MOV R201, R12 ;  /* 0x0000000c00c97202 */ /* 0x000fe40000000f00 */
[----:B------:R-:W-:-:S07]  /*bfe0*/  MOV R14, R194 ;  /* 0x000000c2000e7202 */ /* 0x000fce0000000f00 */
[----:B------:R-:W-:Y:S05]  /*bff0*/  WARPSYNC.COLLECTIVE R2, `(.L_x_6387) ;  /* 0x0000000002087348 */ /* 0x000fea0003c00000 */
[----:B------:R0:W1:Y:S02]  /*c000*/  SHFL.UP P6, R194, R201, R198, R203 ;  /* 0x040000c6c9c27389 */ /* 0x00006400000c00cb */
[----:B01----:R-:W-:Y:S05]  /*c010*/  ENDCOLLECTIVE ;  /* 0x000000000000791b */ /* 0x003fea0003800000 */
.L_x_6387:
[----:B------:R-:W-:Y:S02]  /*c020*/  MOV R201, R18 ;  /* 0x0000001200c97202 */ /* 0x000fe40000000f00 */
[----:B------:R-:W-:-:S07]  /*c030*/  MOV R15, R194 ;  /* 0x000000c2000f7202 */ /* 0x000fce0000000f00 */
[----:B------:R-:W-:Y:S05]  /*c040*/  WARPSYNC.COLLECTIVE R2, `(.L_x_6388) ;  /* 0x0000000002087348 */ /* 0x000fea0003c00000 */
[----:B------:R0:W1:Y:S02]  /*c050*/  SHFL.UP P6, R194, R201, R198, R203 ;  /* 0x040000c6c9c27389 */ /* 0x00006400000c00cb */
[----:B01----:R-:W-:Y:S05]  /*c060*/  ENDCOLLECTIVE ;  /* 0x000000000000791b */ /* 0x003fea0003800000 */
.L_x_6388:
[-C--:B------:R-:W-:Y:S01]  /*c070*/  FMUL.FTZ R195, R12, R15.reuse ;  /* 0x0000000f0cc37220 */ /* 0x080fe20000410000 */
[----:B------:R-:W-:Y:S01]  /*c080*/  FMUL.FTZ R15, R13, R15 ;  /* 0x0000000f0d0f7220 */ /* 0x000fe20000410000 */
[----:B------:R-:W-:Y:S02]  /*c090*/  MOV R201, R192 ;  /* 0x000000c000c97202 */ /* 0x000fe40000000f00 */
[----:B------:R-:W-:-:S07]  /*c0a0*/  MOV R19, R194 ;  /* 0x000000c200137202 */ /* 0x000fce0000000f00 */
[----:B------:R-:W-:Y:S05]  /*c0b0*/  WARPSYNC.COLLECTIVE R2, `(.L_x_6389) ;  /* 0x0000000002087348 */ /* 0x000fea0003c00000 */
[----:B------:R0:W1:Y:S02]  /*c0c0*/  SHFL.UP P6, R194, R201, R198, R203 ;  /* 0x040000c6c9c27389 */ /* 0x00006400000c00cb */
[----:B01----:R-:W-:Y:S05]  /*c0d0*/  ENDCOLLECTIVE ;  /* 0x000000000000791b */ /* 0x003fea0003800000 */
.L_x_6389:
        /* <DEDUP_REMOVED lines=13> */
.L_x_6390:
[----:B------:R-:W-:Y:S02]  /*c1b0*/  MOV R201, R12 ;  /* 0x0000000c00c97202 */ /* 0x000fe40000000f00 */
[----:B------:R-:W-:-:S07]  /*c1c0*/  MOV R14, R194 ;  /* 0x000000c2000e7202 */ /* 0x000fce0000000f00 */
[----:B------:R-:W-:Y:S05]  /*c1d0*/  WARPSYNC.COLLECTIVE R2, `(.L_x_6391) ;  /* 0x0000000002087348 */ /* 0x000fea0003c00000 */
[----:B------:R0:W1:Y:S02]  /*c1e0*/  SHFL.UP P6, R194, R201, R198, R203 ;  /* 0x040000c6c9c27389 */ /* 0x00006400000c00cb */
[----:B01----:R-:W-:Y:S05]  /*c1f0*/  ENDCOLLECTIVE ;  /* 0x000000000000791b */ /* 0x003fea0003800000 */
.L_x_6391:
[----:B------:R-:W-:Y:S02]  /*c200*/  MOV R201, R18 ;  /* 0x0000001200c97202 */ /* 0x000fe40000000f00 */
[----:B------:R-:W-:-:S07]  /*c210*/  MOV R15, R194 ;  /* 0x000000c2000f7202 */ /* 0x000fce0000000f00 */
[----:B------:R-:W-:Y:S05]  /*c220*/  WARPSYNC.COLLECTIVE R2, `(.L_x_6392) ;  /* 0x0000000002087348 */ /* 0x000fea0003c00000 */
[----:B------:R0:W1:Y:S02]  /*c230*/  SHFL.UP P6, R194, R201, R198, R203 ;  /* 0x040000c6c9c27389 */ /* 0x00006400000c00cb */
[----:B01----:R-:W-:Y:S05]  /*c240*/  ENDCOLLECTIVE ;  /* 0x000000000000791b */ /* 0x003fea0003800000 */
.L_x_6392:
[-C--:B------:R-:W-:Y:S01]  /*c250*/  FMUL.FTZ R195, R12, R15.reuse ;  /* 0x0000000f0cc37220 */ /* 0x080fe20000410000 */
[----:B------:R-:W-:Y:S01]  /*c260*/  FMUL.FTZ R15, R13, R15 ;  /* 0x0000000f0d0f7220 */ /* 0x000fe20000410000 */
[----:B------:R-:W-:Y:S02]  /*c270*/  MOV R201, R192 ;  /* 0x000000c000c97202 */ /* 0x000fe40000000f00 */
[----:B------:R-:W-:-:S07]  /*c280*/  MOV R19, R194 ;  /* 0x000000c200137202 */ /* 0x000fce0000000f00 */
[----:B------:R-:W-:Y:S05]  /*c290*/  WARPSYNC.COLLECTIVE R2, `(.L_x_6393) ;  /* 0x0000000002087348 */ /* 0x000fea0003c00000 */
[----:B------:R0:W1:Y:S02]  /*c2a0*/  SHFL.UP P6, R194, R201, R198, R203 ;  /* 0x040000c6c9c27389 */ /* 0x00006400000c00cb */
[----:B01----:R-:W-:Y:S05]  /*c2b0*/  ENDCOLLECTIVE ;  /* 0x000000000000791b */ /* 0x003fea0003800000 */
.L_x_6393:
        /* <DEDUP_REMOVED lines=13> */
.L_x_6394:
[----:B------:R-:W-:Y:S02]  /*c390*/  MOV R201, R12 ;  /* 0x0000000c00c97202 */ /* 0x000fe40000000f00 */
[----:B------:R-:W-:-:S07]  /*c3a0*/  MOV R14, R194 ;  /* 0x000000c2000e7202 */ /* 0x000fce0000000f00 */
[----:B------:R-:W-:Y:S05]  /*c3b0*/  WARPSYNC.COLLECTIVE R2, `(.L_x_6395) ;  /* 0x0000000002087348 */ /* 0x000fea0003c00000 */
[----:B------:R0:W1:Y:S02]  /*c3c0*/  SHFL.UP P6, R194, R201, R198, R203 ;  /* 0x040000c6c9c27389 */ /* 0x00006400000c00cb */
[----:B01----:R-:W-:Y:S05]  /*c3d0*/  ENDCOLLECTIVE ;  /* 0x000000000000791b */ /* 0x003fea0003800000 */
.L_x_6395:
[----:B------:R-:W-:Y:S02]  /*c3e0*/  MOV R201, R18 ;  /* 0x0000001200c97202 */ /* 0x000fe40000000f00 */
[----:B------:R-:W-:-:S07]  /*c3f0*/  MOV R15, R194 ;  /* 0x000000c2000f7202 */ /* 0x000fce0000000f00 */
[----:B------:R-:W-:Y:S05]  /*c400*/  WARPSYNC.COLLECTIVE R2, `(.L_x_6396) ;  /* 0x0000000002087348 */ /* 0x000fea0003c00000 */
[----:B------:R0:W1:Y:S02]  /*c410*/  SHFL.UP P6, R194, R201, R198, R203 ;  /* 0x040000c6c9c27389 */ /* 0x00006400000c00cb */
[----:B01----:R-:W-:Y:S05]  /*c420*/  ENDCOLLECTIVE ;  /* 0x000000000000791b */ /* 0x003fea0003800000 */
.L_x_6396:
[-C--:B------:R-:W-:Y:S01]  /*c430*/  FMUL.FTZ R195, R12, R15.reuse ;  /* 0x0000000f0cc37220 */ /* 0x080fe20000410000 */
[----:B------:R-:W-:Y:S01]  /*c440*/  FMUL.FTZ R15, R13, R15 ;  /* 0x0000000f0d0f7220 */ /* 0x000fe20000410000 */
[----:B------:R-:W-:Y:S02]  /*c450*/  MOV R201, R192 ;  /* 0x000000c000c97202 */ /* 0x000fe40000000f00 */
[----:B------:R-:W-:-:S07]  /*c460*/  MOV R19, R194 ;  /* 0x000000c200137202 */ /* 0x000fce0000000f00 */
[----:B------:R-:W-:Y:S05]  /*c470*/  WARPSYNC.COLLECTIVE R2, `(.L_x_6397) ;  /* 0x0000000002087348 */ /* 0x000fea0003c00000 */
[----:B------:R0:W1:Y:S02]  /*c480*/  SHFL.UP P6, R194, R201, R198, R203 ;  /* 0x040000c6c9c27389 */ /* 0x00006400000c00cb */
[----:B01----:R-:W-:Y:S05]  /*c490*/  ENDCOLLECTIVE ;  /* 0x000000000000791b */ /* 0x003fea0003800000 */
.L_x_6397:
        /* <DEDUP_REMOVED lines=13> */
.L_x_6398:
[----:B------:R-:W-:Y:S02]  /*c570*/  MOV R201, R12 ;  /* 0x0000000c00c97202 */ /* 0x000fe40000000f00 */
[----:B------:R-:W-:-:S07]  /*c580*/  MOV R14, R194 ;  /* 0x000000c2000e7202 */ /* 0x000fce0000000f00 */
[----:B------:R-:W-:Y:S05]  /*c590*/  WARPSYNC.COLLECTIVE R2, `(.L_x_6399) ;  /* 0x0000000002087348 */ /* 0x000fea0003c00000 */
[----:B------:R0:W1:Y:S02]  /*c5a0*/  SHFL.UP P6, R194, R201, R198, R203 ;  /* 0x040000c6c9c27389 */ /* 0x00006400000c00cb */
[----:B01----:R-:W-:Y:S05]  /*c5b0*/  ENDCOLLECTIVE ;  /* 0x000000000000791b */ /* 0x003fea0003800000 */
.L_x_6399:
[----:B------:R-:W-:Y:S02]  /*c5c0*/  MOV R201, R18 ;  /* 0x0000001200c97202 */ /* 0x000fe40000000f00 */
[----:B------:R-:W-:-:S07]  /*c5d0*/  MOV R15, R194 ;  /* 0x000000c2000f7202 */ /* 0x000fce0000000f00 */
[----:B------:R-:W-:Y:S05]  /*c5e0*/  WARPSYNC.COLLECTIVE R2, `(.L_x_6400) ;  /* 0x0000000002087348 */ /* 0x000fea0003c00000 */
[----:B------:R0:W1:Y:S02]  /*c5f0*/  SHFL.UP P6, R194, R201, R198, R203 ;  /* 0x040000c6c9c27389 */ /* 0x00006400000c00cb */
[----:B01----:R-:W-:Y:S05]  /*c600*/  ENDCOLLECTIVE ;  /* 0x000000000000791b */ /* 0x003fea0003800000 */
.L_x_6400:
[----:B------:R-:W-:Y:S02]  /*c610*/  MOV R201, R192 ;  /* 0x000000c000c97202 */ /* 0x000fe40000000f00 */
[----:B------:R-:W-:-:S07]  /*c620*/  MOV R19, R194 ;  /* 0x000000c200137202 */ /* 0x000fce0000000f00 */
[----:B------:R-:W-:Y:S05]  /*c630*/  WARPSYNC.COLLECTIVE R2, `(.L_x_6401) ;  /* 0x0000000002087348 */ /* 0x000fea0003c00000 */
[----:B------:R0:W1:Y:S02]  /*c640*/  SHFL.UP P6, R194, R201, R198, R203 ;  /* 0x040000c6c9c27389 */ /* 0x00006400000c00cb */
[----:B01----:R-:W-:Y:S05]  /*c650*/  ENDCOLLECTIVE ;  /* 0x000000000000791b */ /* 0x003fea0003800000 */
.L_x_6401:
[----:B------:R-:W-:Y:S05]  /*c660*/  BRA `(.L_x_6402) ;  /* 0xffffff9c00e87947 */ /* 0x000fea000383ffff */
.L_x_6346:
        /* <DEDUP_REMOVED lines=8> */
.L_x_6404:
[----:B------:R-:W-:Y:S05]  /*c6f0*/  BSYNC B0 ;  /* 0x0000000000007941 */ /* 0x000fea0003800000 */
.L_x_6403:
[----:B------:R-:W-:Y:S05]  /*c700*/  BRA `(.L_x_6405) ;  /* 0xffffff9c00f47947 */ /* 0x000fea000383ffff */
.L_x_6347:
        /* <DEDUP_REMOVED lines=8> */
.L_x_6407:
[----:B------:R-:W-:Y:S05]  /*c790*/  BSYNC B0 ;  /* 0x0000000000007941 */ /* 0x000fea0003800000 */
.L_x_6406:
[----:B------:R-:W-:Y:S05]  /*c7a0*/  BRA `(.L_x_6408) ;  /* 0xffffff9c00d47947 */ /* 0x000fea000383ffff */
.L_x_6348:
        /* <DEDUP_REMOVED lines=8> */
.L_x_6410:
[----:B------:R-:W-:Y:S05]  /*c830*/  BSYNC B0 ;  /* 0x0000000000007941 */ /* 0x000fea0003800000 */
.L_x_6409:
[----:B------:R-:W-:Y:S05]  /*c840*/  BRA `(.L_x_6411) ;  /* 0xffffff9c00b47947 */ /* 0x000fea000383ffff */
.L_x_6349:
        /* <DEDUP_REMOVED lines=8> */
.L_x_6413:
[----:B------:R-:W-:Y:S05]  /*c8d0*/  BSYNC B0 ;  /* 0x0000000000007941 */ /* 0x000fea0003800000 */
.L_x_6412:
[----:B------:R-:W-:Y:S05]  /*c8e0*/  BRA `(.L_x_6414) ;  /* 0xffffff9c00947947 */ /* 0x000fea000383ffff */
.L_x_6350:
        /* <DEDUP_REMOVED lines=8> */
.L_x_6416:
[----:B------:R-:W-:Y:S05]  /*c970*/  BSYNC B0 ;  /* 0x0000000000007941 */ /* 0x000fea0003800000 */
.L_x_6415:
        /* <DEDUP_REMOVED lines=10> */
.L_x_6417:
[----:B------:R-:W-:Y:S02]  /*ca20*/  MOV R15, 0x1f ;  /* 0x0000001f000f7802 */ /* 0x000fe40000000f00 */
[----:B------:R-:W-:Y:S02]  /*ca30*/  MOV R201, R18 ;  /* 0x0000001200c97202 */ /* 0x000fe40000000f00 */
[----:B------:R-:W-:-:S07]  /*ca40*/  MOV R195, R194 ;  /* 0x000000c200c37202 */ /* 0x000fce0000000f00 */
[----:B------:R-:W-:Y:S05]  /*ca50*/  WARPSYNC.COLLECTIVE R2, `(.L_x_6418) ;  /* 0x0000000002087348 */ /* 0x000fea0003c00000 */
[----:B------:R0:W1:Y:S02]  /*ca60*/  SHFL.UP P6, R194, R201, R198, R203 ;  /* 0x040000c6c9c27389 */ /* 0x00006400000c00cb */
[----:B01----:R-:W-:Y:S05]  /*ca70*/  ENDCOLLECTIVE ;  /* 0x000000000000791b */ /* 0x003fea0003800000 */
.L_x_6418:
[----:B------:R-:W-:Y:S02]  /*ca80*/  MOV R201, R192 ;  /* 0x000000c000c97202 */ /* 0x000fe40000000f00 */
[----:B------:R-:W-:-:S07]  /*ca90*/  MOV R18, R194 ;  /* 0x000000c200127202 */ /* 0x000fce0000000f00 */
[----:B------:R-:W-:Y:S05]  /*caa0*/  WARPSYNC.COLLECTIVE R2, `(.L_x_6419) ;  /* 0x0000000002087348 */ /* 0x000fea0003c00000 */
[----:B------:R0:W1:Y:S02]  /*cab0*/  SHFL.UP P6, R194, R201, R198, R203 ;  /* 0x040000c6c9c27389 */ /* 0x00006400000c00cb */
[----:B01----:R-:W-:Y:S05]  /*cac0*/  ENDCOLLECTIVE ;  /* 0x000000000000791b */ /* 0x003fea0003800000 */
.L_x_6419:
[----:B------:R-:W-:Y:S05]  /*cad0*/  WARPSYNC.COLLECTIVE R2, `(.L_x_6420) ;  /* 0x0000000002087348 */ /* 0x000fea0003c00000 */
[----:B------:R0:W1:Y:S02]  /*cae0*/  SHFL.IDX P2, R212, R19, R14, R15 ;  /* 0x0000000e13d47389 */ /* 0x000064000004000f */
[----:B01----:R-:W-:Y:S05]  /*caf0*/  ENDCOLLECTIVE ;  /* 0x000000000000791b */ /* 0x003fea0003800000 */
.L_x_6420:
[----:B------:R-:W-:Y:S02]  /*cb00*/  MOV R19, R5 ;  /* 0x0000000500137202 */ /* 0x000fe40000000f00 */
[----:B------:R-:W-:Y:S02]  /*cb10*/  MOV R192, R194 ;  /* 0x000000c200c07202 */ /* 0x000fe40000000f00 */
[----:B------:R-:W-:-:S07]  /*cb20*/  MOV R4, R212 ;  /* 0x000000d400047202 */ /* 0x000fce0000000f00 */
[----:B------:R-:W-:Y:S05]  /*cb30*/  WARPSYNC.COLLECTIVE R2, `(.L_x_6421) ;  /* 0x0000000002087348 */ /* 0x000fea0003c00000 */
[----:B------:R0:W1:Y:S02]  /*cb40*/  SHFL.IDX P2, R212, R19, R14, R15 ;  /* 0x0000000e13d47389 */ /* 0x000064000004000f */
[----:B01----:R-:W-:Y:S05]  /*cb50*/  ENDCOLLECTIVE ;  /* 0x000000000000791b */ /* 0x003fea0003800000 */
.L_x_6421:
[----:B------:R-:W-:Y:S02]  /*cb60*/  MOV R19, R6 ;  /* 0x0000000600137202 */ /* 0x000fe40000000f00 */
[----:B------:R-:W-:-:S07]  /*cb70*/  MOV R194, R212 ;  /* 0x000000d400c27202 */ /* 0x000fce0000000f00 */
[----:B------:R-:W-:Y:S05]  /*cb80*/  WARPSYNC.COLLECTIVE R2, `(.L_x_6422) ;  /* 0x0000000002087348 */ /* 0x000fea0003c00000 */
[----:B------:R0:W1:Y:S02]  /*cb90*/  SHFL.IDX P2, R212, R19, R14, R15 ;  /* 0x0000000e13d47389 */ /* 0x000064000004000f */
[----:B01----:R-:W-:Y:S05]  /*cba0*/  ENDCOLLECTIVE ;  /* 0x000000000000791b */ /* 0x003fea0003800000 */
.L_x_6422:
[----:B------:R-:W-:Y:S02]  /*cbb0*/  MOV R19, R7 ;  /* 0x0000000700137202 */ /* 0x000fe40000000f00 */
[----:B------:R-:W-:-:S07]  /*cbc0*/  MOV R6, R212 ;  /* 0x000000d400067202 */ /* 0x000fce0000000f00 */
[----:B------:R-:W-:Y:S05]  /*cbd0*/  WARPSYNC.COLLECTIVE R2, `(.L_x_6423) ;  /* 0x0000000002087348 */ /* 0x000fea0003c00000 */
[----:B------:R0:W1:Y:S02]  /*cbe0*/  SHFL.IDX P2, R212, R19, R14, R15 ;  /* 0x0000000e13d47389 */ /* 0x000064000004000f */
[----:B01----:R-:W-:Y:S05]  /*cbf0*/  ENDCOLLECTIVE ;  /* 0x000000000000791b */ /* 0x003fea0003800000 */
.L_x_6423:
[----:B------:R-:W-:Y:S01]  /*cc00*/  MOV R7, R212 ;  /* 0x000000d400077202 */ /* 0x000fe20000000f00 */
[----:B------:R-:W-:Y:S06]  /*cc10*/  BRA `(.L_x_6424) ;  /* 0xffffff9800f07947 */ /* 0x000fec000383ffff */
.L_x_6352:
[----:B------:R-:W-:Y:S01]  /*cc20*/  HFMA2 R228, -RZ, RZ, 0, 5.9604644775390625e-08 ;  /* 0x00000001ffe47431 */ /* 0x000fe200000001ff */
[----:B------:R-:W-:Y:S02]  /*cc30*/  MOV R241, R17 ;  /* 0x0000001100f17202 */ /* 0x000fe40000000f00 */
[----:B------:R-:W-:Y:S02]  /*cc40*/  MOV R243, 0x1f ;  /* 0x0000001f00f37802 */ /* 0x000fe40000000f00 */
[----:B------:R-:W-:-:S07]  /*cc50*/  MOV R2, 0xffffffff ;  /* 0xffffffff00027802 */ /* 0x000fce0000000f00 */
[----:B-1----:R-:W-:Y:S05]  /*cc60*/  WARPSYNC.COLLECTIVE R2, `(.L_x_6425) ;  /* 0x0000000002087348 */ /* 0x002fea0003c00000 */
[----:B------:R0:W2:Y:S02]  /*cc70*/  SHFL.DOWN P0, R19, R241, R228, R243 ;  /* 0x080000e4f1137389 */ /* 0x0000a400000000f3 */
[----:B012---:R-:W-:Y:S05]  /*cc80*/  ENDCOLLECTIVE ;  /* 0x000000000000791b */ /* 0x007fea0003800000 */
.L_x_6425:
[----:B------:R-:W-:Y:S02]  /*cc90*/  MOV R241, R16 ;  /* 0x0000001000f17202 */ /* 0x000fe40000000f00 */
[----:B------:R-:W-:-:S07]  /*cca0*/  MOV R14, R19 ;  /* 0x00000013000e7202 */ /* 0x000fce0000000f00 */
[----:B------:R-:W-:Y:S05]  /*ccb0*/  WARPSYNC.COLLECTIVE R2, `(.L_x_6426) ;  /* 0x0000000002087348 */ /* 0x000fea0003c00000 */
[----:B------:R0:W1:Y:S02]  /*ccc0*/  SHFL.DOWN P0, R19, R241, R228, R243 ;  /* 0x080000e4f1137389 */ /* 0x00006400000000f3 */
[----:B01----:R-:W-:Y:S05]  /*ccd0*/  ENDCOLLECTIVE ;  /* 0x000000000000791b */ /* 0x003fea0003800000 */
.L_x_6426:
[----:B------:R-:W-:Y:S02]  /*cce0*/  MOV R241, R13 ;  /* 0x0000000d00f17202 */ /* 0x000fe40000000f00 */
[----:B------:R-:W-:-:S07]  /*ccf0*/  MOV R15, R19 ;  /* 0x00000013000f7202 */ /* 0x000fce0000000f00 */
[----:B------:R-:W-:Y:S05]  /*cd00*/  WARPSYNC.COLLECTIVE R2, `(.L_x_6427) ;  /* 0x0000000002087348 */ /* 0x000fea0003c00000 */
[----:B------:R0:W1:Y:S02]  /*cd10*/  SHFL.DOWN P0, R19, R241, R228, R243 ;  /* 0x080000e4f1137389 */ /* 0x00006400000000f3 */
[----:B01----:R-:W-:Y:S05]  /*cd20*/  ENDCOLLECTIVE ;  /* 0x000000000000791b */ /* 0x003fea0003800000 */
.L_x_6427:
[----:B------:R-:W-:Y:S02]  /*cd30*/  MOV R241, R12 ;  /* 0x0000000c00f17202 */ /* 0x000fe40000000f00 */
[----:B------:R-:W-:-:S07]  /*cd40*/  MOV R18, R19 ;  /* 0x0000001300127202 */ /* 0x000fce0000000f00 */
[----:B------:R-:W-:Y:S05]  /*cd50*/  WARPSYNC.COLLECTIVE R2, `(.L_x_6428) ;  /* 0x0000000002087348 */ /* 0x000fea0003c00000 */
[----:B------:R0:W1:Y:S02]  /*cd60*/  SHFL.DOWN P0, R19, R241, R228, R243 ;  /* 0x080000e4f1137389 */ /* 0x00006400000000f3 */
[----:B01----:R-:W-:Y:S05]  /*cd70*/  ENDCOLLECTIVE ;  /* 0x000000000000791b */ /* 0x003fea0003800000 */
.L_x_6428:
[----:B------:R-:W-:Y:S05]  /*cd80*/  BRA `(.L_x_6429) ;  /* 0xffffffac00507947 */ /* 0x000fea000383ffff */
.L_x_6355:
        /* <DEDUP_REMOVED lines=8> */
.L_x_6431:
[----:B------:R-:W-:Y:S05]  /*ce10*/  BSYNC B0 ;  /* 0x0000000000007941 */ /* 0x000fea0003800000 */
.L_x_6430:
        /* <DEDUP_REMOVED lines=8> */
.L_x_6432:
[----:B------:R-:W-:Y:S02]  /*cea0*/  MOV R241, R13 ;  /* 0x0000000d00f17202 */ /* 0x000fe40000000f00 */
[----:B------:R-:W-:-:S07]  /*ceb0*/  MOV R15, R19 ;  /* 0x00000013000f7202 */ /* 0x000fce0000000f00 */
[----:B------:R-:W-:Y:S05]  /*cec0*/  WARPSYNC.COLLECTIVE R2, `(.L_x_6433) ;  /* 0x0000000002087348 */ /* 0x000fea0003c00000 */
[----:B------:R0:W1:Y:S02]  /*ced0*/  SHFL.DOWN P0, R19, R241, R228, R243 ;  /* 0x080000e4f1137389 */ /* 0x00006400000000f3 */
[----:B01----:R-:W-:Y:S05]  /*cee0*/  ENDCOLLECTIVE ;  /* 0x000000000000791b */ /* 0x003fea0003800000 */
.L_x_6433:
[----:B------:R-:W-:Y:S02]  /*cef0*/  MOV R241, R12 ;  /* 0x0000000c00f17202 */ /* 0x000fe40000000f00 */
[----:B------:R-:W-:-:S07]  /*cf00*/  MOV R18, R19 ;  /* 0x0000001300127202 */ /* 0x000fce0000000f00 */
[----:B------:R-:W-:Y:S05]  /*cf10*/  WARPSYNC.COLLECTIVE R2, `(.L_x_6434) ;  /* 0x0000000002087348 */ /* 0x000fea0003c00000 */
[----:B------:R0:W1:Y:S02]  /*cf20*/  SHFL.DOWN P0, R19, R241, R228, R243 ;  /* 0x080000e4f1137389 */ /* 0x00006400000000f3 */
[----:B01----:R-:W-:Y:S05]  /*cf30*/  ENDCOLLECTIVE ;  /* 0x000000000000791b */ /* 0x003fea0003800000 */
.L_x_6434:
[----:B------:R-:W-:Y:S05]  /*cf40*/  BRA `(.L_x_6435) ;  /* 0xffffffac00307947 */ /* 0x000fea000383ffff */
.L_x_6358:
        /* <DEDUP_REMOVED lines=8> */
.L_x_6437:
[----:B------:R-:W-:Y:S05]  /*cfd0*/  BSYNC B0 ;  /* 0x0000000000007941 */ /* 0x000fea0003800000 */
.L_x_6436:
        /* <DEDUP_REMOVED lines=8> */
.L_x_6438:
[----:B------:R-:W-:Y:S02]  /*d060*/  MOV R241, R13 ;  /* 0x0000000d00f17202 */ /* 0x000fe40000000f00 */
[----:B------:R-:W-:-:S07]  /*d070*/  MOV R15, R19 ;  /* 0x00000013000f7202 */ /* 0x000fce0000000f00 */
[----:B------:R-:W-:Y:S05]  /*d080*/  WARPSYNC.COLLECTIVE R2, `(.L_x_6439) ;  /* 0x0000000002087348 */ /* 0x000fea0003c00000 */
[----:B------:R0:W1:Y:S02]  /*d090*/  SHFL.DOWN P0, R19, R241, R228, R243 ;  /* 0x080000e4f1137389 */ /* 0x00006400000000f3 */
[----:B01----:R-:W-:Y:S05]  /*d0a0*/  ENDCOLLECTIVE ;  /* 0x000000000000791b */ /* 0x003fea0003800000 */
.L_x_6439:
[----:B------:R-:W-:Y:S02]  /*d0b0*/  MOV R241, R12 ;  /* 0x0000000c00f17202 */ /* 0x000fe40000000f00 */
[----:B------:R-:W-:-:S07]  /*d0c0*/  MOV R18, R19 ;  /* 0x0000001300127202 */ /* 0x000fce0000000f00 */
[----:B------:R-:W-:Y:S05]  /*d0d0*/  WARPSYNC.COLLECTIVE R2, `(.L_x_6440) ;  /* 0x0000000002087348 */ /* 0x000fea0003c00000 */
[----:B------:R0:W1:Y:S02]  /*d0e0*/  SHFL.DOWN P0, R19, R241, R228, R243 ;  /* 0x080000e4f1137389 */ /* 0x00006400000000f3 */
[----:B01----:R-:W-:Y:S05]  /*d0f0*/  ENDCOLLECTIVE ;  /* 0x000000000000791b */ /* 0x003fea0003800000 */
.L_x_6440:
[----:B------:R-:W-:Y:S05]  /*d100*/  BRA `(.L_x_6441) ;  /* 0xffffffac00107947 */ /* 0x000fea000383ffff */
.L_x_6361:
        /* <DEDUP_REMOVED lines=8> */
.L_x_6443:
[----:B------:R-:W-:Y:S05]  /*d190*/  BSYNC B0 ;  /* 0x0000000000007941 */ /* 0x000fea0003800000 */
.L_x_6442:
        /* <DEDUP_REMOVED lines=8> */
.L_x_6444:
[----:B------:R-:W-:Y:S02]  /*d220*/  MOV R241, R13 ;  /* 0x0000000d00f17202 */ /* 0x000fe40000000f00 */
[----:B------:R-:W-:-:S07]  /*d230*/  MOV R15, R19 ;  /* 0x00000013000f7202 */ /* 0x000fce0000000f00 */
[----:B------:R-:W-:Y:S05]  /*d240*/  WARPSYNC.COLLECTIVE R2, `(.L_x_6445) ;  /* 0x0000000002087348 */ /* 0x000fea0003c00000 */
[----:B------:R0:W1:Y:S02]  /*d250*/  SHFL.DOWN P0, R19, R241, R228, R243 ;  /* 0x080000e4f1137389 */ /* 0x00006400000000f3 */
[----:B01----:R-:W-:Y:S05]  /*d260*/  ENDCOLLECTIVE ;  /* 0x000000000000791b */ /* 0x003fea0003800000 */
.L_x_6445:
[----:B------:R-:W-:Y:S02]  /*d270*/  MOV R241, R12 ;  /* 0x0000000c00f17202 */ /* 0x000fe40000000f00 */
[----:B------:R-:W-:-:S07]  /*d280*/  MOV R18, R19 ;  /* 0x0000001300127202 */ /* 0x000fce0000000f00 */
[----:B------:R-:W-:Y:S05]  /*d290*/  WARPSYNC.COLLECTIVE R2, `(.L_x_6446) ;  /* 0x0000000002087348 */ /* 0x000fea0003c00000 */
[----:B------:R0:W1:Y:S02]  /*d2a0*/  SHFL.DOWN P0, R19, R241, R228, R243 ;  /* 0x080000e4f1137389 */ /* 0x00006400000000f3 */
[----:B01----:R-:W-:Y:S05]  /*d2b0*/  ENDCOLLECTIVE ;  /* 0x000000000000791b */ /* 0x003fea0003800000 */
.L_x_6446:
[----:B------:R-:W-:Y:S05]  /*d2c0*/  BRA `(.L_x_6447) ;  /* 0xffffffa800f07947 */ /* 0x000fea000383ffff */
.L_x_6364:
        /* <DEDUP_REMOVED lines=8> */
.L_x_6449:
[----:B------:R-:W-:Y:S05]  /*d350*/  BSYNC B0 ;  /* 0x0000000000007941 */ /* 0x000fea0003800000 */
.L_x_6448:
        /* <DEDUP_REMOVED lines=8> */
.L_x_6450:
[----:B------:R-:W-:Y:S02]  /*d3e0*/  MOV R241, R13 ;  /* 0x0000000d00f17202 */ /* 0x000fe40000000f00 */
[----:B------:R-:W-:-:S07]  /*d3f0*/  MOV R15, R19 ;  /* 0x00000013000f7202 */ /* 0x000fce0000000f00 */
[----:B------:R-:W-:Y:S05]  /*d400*/  WARPSYNC.COLLECTIVE R2, `(.L_x_6451) ;  /* 0x0000000002087348 */ /* 0x000fea0003c00000 */
[----:B------:R0:W1:Y:S02]  /*d410*/  SHFL.DOWN P0, R19, R241, R228, R243 ;  /* 0x080000e4f1137389 */ /* 0x00006400000000f3 */
[----:B01----:R-:W-:Y:S05]  /*d420*/  ENDCOLLECTIVE ;  /* 0x000000000000791b */ /* 0x003fea0003800000 */
.L_x_6451:
[----:B------:R-:W-:Y:S02]  /*d430*/  MOV R241, R12 ;  /* 0x0000000c00f17202 */ /* 0x000fe40000000f00 */
[----:B------:R-:W-:-:S07]  /*d440*/  MOV R18, R19 ;  /* 0x0000001300127202 */ /* 0x000fce0000000f00 */
[----:B------:R-:W-:Y:S05]  /*d450*/  WARPSYNC.COLLECTIVE R2, `(.L_x_6452) ;  /* 0x0000000002087348 */ /* 0x000fea0003c00000 */
[----:B------:R0:W1:Y:S02]  /*d460*/  SHFL.DOWN P0, R19, R241, R228, R243 ;  /* 0x080000e4f1137389 */ /* 0x00006400000000f3 */
[----:B01----:R-:W-:Y:S05]  /*d470*/  ENDCOLLECTIVE ;  /* 0x000000000000791b */ /* 0x003fea0003800000 */
.L_x_6452:
[----:B------:R-:W-:Y:S05]  /*d480*/  BRA `(.L_x_6453) ;  /* 0xffffffa800d07947 */ /* 0x000fea000383ffff */
.L_x_6367:
        /* <DEDUP_REMOVED lines=8> */
.L_x_6455:
[----:B------:R-:W-:Y:S05]  /*d510*/  BSYNC B0 ;  /* 0x0000000000007941 */ /* 0x000fea0003800000 */
.L_x_6454:
        /* <DEDUP_REMOVED lines=9> */
.L_x_6456:
[----:B------:R-:W-:Y:S02]  /*d5b0*/  MOV R19, R13 ;  /* 0x0000000d00137202 */ /* 0x000fe40000000f00 */
[----:B------:R-:W-:-:S07]  /*d5c0*/  MOV R214, R212 ;  /* 0x000000d400d67202 */ /* 0x000fce0000000f00 */
[----:B------:R-:W-:Y:S05]  /*d5d0*/  WARPSYNC.COLLECTIVE R2, `(.L_x_6457) ;  /* 0x0000000002087348 */ /* 0x000fea0003c00000 */
[----:B------:R0:W1:Y:S02]  /*d5e0*/  SHFL.IDX P2, R212, R19, R14, R15 ;  /* 0x0000000e13d47389 */ /* 0x000064000004000f */
[----:B01----:R-:W-:Y:S05]  /*d5f0*/  ENDCOLLECTIVE ;  /* 0x000000000000791b */ /* 0x003fea0003800000 */
.L_x_6457:
[-C--:B------:R-:W-:Y:S01]  /*d600*/  FMUL.FTZ R241, R7, R214.reuse ;  /* 0x000000d607f17220 */ /* 0x080fe20000410000 */
[-C--:B------:R-:W-:Y:S01]  /*d610*/  FMUL.FTZ R18, R6, R214.reuse ;  /* 0x000000d606127220 */ /* 0x080fe20000410000 */
[----:B------:R-:W-:Y:S02]  /*d620*/  FMUL.FTZ R216, R4, R214 ;  /* 0x000000d604d87220 */ /* 0x000fe40000410000 */
[-C--:B------:R-:W-:Y:S02]  /*d630*/  FFMA.FTZ R241, R6, R226.reuse, -R241 ;  /* 0x000000e206f17223 */ /* 0x080fe400000108f1 */
[C---:B------:R-:W-:Y:S01]  /*d640*/  FFMA.FTZ R216, R5.reuse, R226, R216 ;  /* 0x000000e205d87223 */ /* 0x040fe200000100d8 */
[----:B------:R-:W-:Y:S01]  /*d650*/  MOV R19, R12 ;  /* 0x0000000c00137202 */ /* 0x000fe20000000f00 */
[----:B------:R-:W-:Y:S01]  /*d660*/  FADD.FTZ R218, R212, R241 ;  /* 0x000000f1d4da7221 */ /* 0x000fe20000010000 */
[----:B------:R-:W-:-:S07]  /*d670*/  FMUL.FTZ R241, R5, R214 ;  /* 0x000000d605f17220 */ /* 0x000fce0000410000 */
[----:B------:R-:W-:Y:S05]  /*d680*/  WARPSYNC.COLLECTIVE R2, `(.L_x_6458) ;  /* 0x0000000002087348 */ /* 0x000fea0003c00000 */
[----:B------:R0:W1:Y:S02]  /*d690*/  SHFL.IDX P2, R212, R19, R14, R15 ;  /* 0x0000000e13d47389 */ /* 0x000064000004000f */
[----:B01----:R-:W-:Y:S05]  /*d6a0*/  ENDCOLLECTIVE ;  /* 0x000000000000791b */ /* 0x003fea0003800000 */
.L_x_6458:
[-C--:B------:R-:W-:Y:S01]  /*d6b0*/  FFMA.FTZ R214, R4, R226.reuse, -R241 ;  /* 0x000000e204d67223 */ /* 0x080fe200000108f1 */
[----:B------:R-:W-:Y:S01]  /*d6c0*/  FFMA.FTZ R241, R7, R226, R18 ;  /* 0x000000e207f17223 */ /* 0x000fe20000010012 */
[----:B------:R-:W-:-:S05]  /*d6d0*/  MOV R228, R212 ;  /* 0x000000d400e47202 */ /* 0x000fca0000000f00 */
[----:B------:R-:W-:Y:S01]  /*d6e0*/  FADD.FTZ R226, R228, R241 ;  /* 0x000000f1e4e27221 */ /* 0x000fe20000010000 */
[----:B------:R-:W-:Y:S01]  /*d6f0*/  HFMA2 R228, -RZ, RZ, 0, 5.9604644775390625e-08 ;  /* 0x00000001ffe47431 */ /* 0x000fe200000001ff */
[----:B------:R-:W-:-:S07]  /*d700*/  MOV R241, R17 ;  /* 0x0000001100f17202 */ /* 0x000fce0000000f00 */
[----:B------:R-:W-:Y:S05]  /*d710*/  WARPSYNC.COLLECTIVE R2, `(.L_x_6459) ;  /* 0x0000000002087348 */ /* 0x000fea0003c00000 */
[----:B------:R0:W1:Y:S02]  /*d720*/  SHFL.DOWN P0, R19, R241, R228, R243 ;  /* 0x080000e4f1137389 */ /* 0x00006400000000f3 */
[----:B01----:R-:W-:Y:S05]  /*d730*/  ENDCOLLECTIVE ;  /* 0x000000000000791b */ /* 0x003fea0003800000 */
.L_x_6459:
[----:B------:R-:W-:Y:S02]  /*d740*/  MOV R241, R16 ;  /* 0x0000001000f17202 */ /* 0x000fe40000000f00 */
[----:B------:R-:W-:-:S07]  /*d750*/  MOV R18, R19 ;  /* 0x0000001300127202 */ /* 0x000fce0000000f00 */
[----:B------:R-:W-:Y:S05]  /*d760*/  WARPSYNC.COLLECTIVE R2, `(.L_x_6460) ;  /* 0x0000000002087348 */ /* 0x000fea0003c00000 */
[----:B------:R0:W1:Y:S02]  /*d770*/  SHFL.DOWN P0, R19, R241, R228, R243 ;  /* 0x080000e4f1137389 */ /* 0x00006400000000f3 */
[----:B01----:R-:W-:Y:S05]  /*d780*/  ENDCOLLECTIVE ;  /* 0x000000000000791b */ /* 0x003fea0003800000 */
.L_x_6460:
[----:B------:R-:W-:Y:S02]  /*d790*/  MOV R241, R13 ;  /* 0x0000000d00f17202 */ /* 0x000fe40000000f00 */
[----:B------:R-:W-:-:S07]  /*d7a0*/  MOV R220, R19 ;  /* 0x0000001300dc7202 */ /* 0x000fce0000000f00 */
[----:B------:R-:W-:Y:S05]  /*d7b0*/  WARPSYNC.COLLECTIVE R2, `(.L_x_6461) ;  /* 0x0000000002087348 */ /* 0x000fea0003c00000 */
[----:B------:R0:W1:Y:S02]  /*d7c0*/  SHFL.DOWN P0, R19, R241, R228, R243 ;  /* 0x080000e4f1137389 */ /* 0x00006400000000f3 */
[----:B01----:R-:W-:Y:S05]  /*d7d0*/  ENDCOLLECTIVE ;  /* 0x000000000000791b */ /* 0x003fea0003800000 */
.L_x_6461:
[----:B------:R-:W-:Y:S02]  /*d7e0*/  MOV R241, R12 ;  /* 0x0000000c00f17202 */ /* 0x000fe40000000f00 */
[----:B------:R-:W-:-:S07]  /*d7f0*/  MOV R222, R19 ;  /* 0x0000001300de7202 */ /* 0x000fce0000000f00 */
[----:B------:R-:W-:Y:S05]  /*d800*/  WARPSYNC.COLLECTIVE R2, `(.L_x_6462) ;  /* 0x0000000002087348 */ /* 0x000fea0003c00000 */
[----:B------:R0:W1:Y:S02]  /*d810*/  SHFL.DOWN P0, R19, R241, R228, R243 ;  /* 0x080000e4f1137389 */ /* 0x00006400000000f3 */
[----:B01----:R-:W-:Y:S05]  /*d820*/  ENDCOLLECTIVE ;  /* 0x000000000000791b */ /* 0x003fea0003800000 */
.L_x_6462:
[----:B------:R-:W-:Y:S02]  /*d830*/  MOV R224, R19 ;  /* 0x0000001300e07202 */ /* 0x000fe40000000f00 */
[----:B------:R-:W-:-:S07]  /*d840*/  MOV R19, R4 ;  /* 0x0000000400137202 */ /* 0x000fce0000000f00 */
[----:B------:R-:W-:Y:S05]  /*d850*/  WARPSYNC.COLLECTIVE R2, `(.L_x_6463) ;  /* 0x0000000002087348 */ /* 0x000fea0003c00000 */
[----:B------:R0:W1:Y:S02]  /*d860*/  SHFL.IDX P2, R212, R19, R14, R15 ;  /* 0x0000000e13d47389 */ /* 0x000064000004000f */
[----:B01----:R-:W-:Y:S05]  /*d870*/  ENDCOLLECTIVE ;  /* 0x000000000000791b */ /* 0x003fea0003800000 */
.L_x_6463:
[----:B------:R-:W-:Y:S02]  /*d880*/  MOV R19, R5 ;  /* 0x0000000500137202 */ /* 0x000fe40000000f00 */
[----:B------:R-:W-:-:S07]  /*d890*/  MOV R230, R212 ;  /* 0x000000d400e67202 */ /* 0x000fce0000000f00 */
[----:B------:R-:W-:Y:S05]  /*d8a0*/  WARPSYNC.COLLECTIVE R2, `(.L_x_6464) ;  /* 0x0000000002087348 */ /* 0x000fea0003c00000 */
[----:B------:R0:W1:Y:S02]  /*d8b0*/  SHFL.IDX P2, R212, R19, R14, R15 ;  /* 0x0000000e13d47389 */ /* 0x000064000004000f */
[----:B01----:R-:W-:Y:S05]  /*d8c0*/  ENDCOLLECTIVE ;  /* 0x000000000000791b */ /* 0x003fea0003800000 */
.L_x_6464:
[----:B------:R-:W-:Y:S02]  /*d8d0*/  MOV R12, R230 ;  /* 0x000000e6000c7202 */ /* 0x000fe40000000f00 */
[----:B------:R-:W-:Y:S02]  /*d8e0*/  MOV R19, R6 ;  /* 0x0000000600137202 */ /* 0x000fe40000000f00 */
[----:B------:R-:W-:-:S07]  /*d8f0*/  MOV R232, R212 ;  /* 0x000000d400e87202 */ /* 0x000fce0000000f00 */
[----:B------:R-:W-:Y:S05]  /*d900*/  WARPSYNC.COLLECTIVE R2, `(.L_x_6465) ;  /* 0x0000000002087348 */ /* 0x000fea0003c00000 */
[----:B------:R0:W1:Y:S02]  /*d910*/  SHFL.IDX P2, R212, R19, R14, R15 ;  /* 0x0000000e13d47389 */ /* 0x000064000004000f */
[----:B01----:R-:W-:Y:S05]  /*d920*/  ENDCOLLECTIVE ;  /* 0x000000000000791b */ /* 0x003fea0003800000 */
.L_x_6465:
[----:B------:R-:W-:Y:S02]  /*d930*/  MOV R13, R232 ;  /* 0x000000e8000d7202 */ /* 0x000fe40000000f00 */
[----:B------:R-:W-:Y:S02]  /*d940*/  MOV R19, R7 ;  /* 0x0000000700137202 */ /* 0x000fe40000000f00 */
[----:B------:R-:W-:-:S07]  /*d950*/  MOV R234, R212 ;  /* 0x000000d400ea7202 */ /* 0x000fce0000000f00 */
[----:B------:R-:W-:Y:S05]  /*d960*/  WARPSYNC.COLLECTIVE R2, `(.L_x_6466) ;  /* 0x0000000002087348 */ /* 0x000fea0003c00000 */
[----:B------:R0:W1:Y:S02]  /*d970*/  SHFL.IDX P2, R212, R19, R14, R15 ;  /* 0x0000000e13d47389 */ /* 0x000064000004000f */
[----:B01----:R-:W-:Y:S05]  /*d980*/  ENDCOLLECTIVE ;  /* 0x000000000000791b */ /* 0x003fea0003800000 */
.L_x_6466:
[----:B------:R-:W-:Y:S01]  /*d990*/  MOV R236, R212 ;  /* 0x000000d400ec7202 */ /* 0x000fe20000000f00 */
[----:B------:R-:W-:Y:S06]  /*d9a0*/  BRA `(.L_x_6467) ;  /* 0xffffffa800287947 */ /* 0x000fec000383ffff */
.L_x_6468:
        /* <DEDUP_REMOVED lines=13> */
.L_x_18696:


//--------------------- .text._Z25selective_scan_bwd_kernelI32Selective_Scan_bwd_kernel_traitsILi64ELi16ELb0ELb0ELb0ELb1ELb0EN3c104HalfENS1_7complexIfEEEEv12SSMParamsBwd --------------------------
	.section	.text._Z25selective_scan_bwd_kernelI32Selective_Scan_bwd_kernel_traitsILi64ELi16ELb0ELb0ELb0ELb1ELb0EN3c104HalfENS1_7complexIfEEEEv12SSMParamsBwd,"ax",@progbits
	.align	128
        .global         _Z25selective_scan_bwd_kernelI32Selective_Scan_bwd_kernel_traitsILi64ELi16ELb0ELb0ELb0ELb1ELb0EN3c104HalfENS1_7complexIfEEEEv12SSMParamsBwd
        .type           _Z25selective_scan_bwd_kernelI32Selective_Scan_bwd_kernel_traitsILi64ELi16ELb0ELb0ELb0ELb1ELb0EN3c104HalfENS1_7complexIfEEEEv12SSMParamsBwd,@function
        .size           _Z25selective_scan_bwd_kernelI32Selective_Scan_bwd_kernel_traitsILi64ELi16ELb0ELb0ELb0ELb1ELb0EN3c104HalfENS1_7complexIfEEEEv12SSMParamsBwd,(.L_x_18697 - _Z25selective_scan_bwd_kernelI32Selective_Scan_bwd_kernel_traitsILi64ELi16ELb0ELb0ELb0ELb1ELb0EN3c104HalfENS1_7complexIfEEEEv12SSMParamsBwd)
        .other          _Z25selective_scan_bwd_kernelI32Selective_Scan_bwd_kernel_traitsILi64ELi16ELb0ELb0ELb0ELb1ELb0EN3c104HalfENS1_7complexIfEEEEv12SSMParamsBwd,@"STO_CUDA_ENTRY STV_DEFAULT"
_Z25selective_scan_bwd_kernelI32Selective_Scan_bwd_kernel_traitsILi64ELi16ELb0ELb0ELb0ELb1ELb0EN3c104HalfENS1_7complexIfEEEEv12SSMParamsBwd:
.text._Z25selective_scan_bwd_kernelI32Selective_Scan_bwd_kernel_traitsILi64ELi16ELb0ELb0ELb0ELb1ELb0EN3c104HalfENS1_7complexIfEEEEv12SSMParamsBwd:
[----:B------:R-:W-:Y:S01]  /*0000*/  LDC R1, c[0x0][0x37c] ;  /* 0x0000df00ff017b82 */ /* 0x000fe20000000800 */
[----:B------:R-:W0:Y:S07]  /*0010*/  LDCU.64 UR10, c[0x0][0x470] ;  /* 0x00008e00ff0a77ac */ /* 0x000e2e0008000a00 */
[----:B------:R-:W1:Y:S01]  /*0020*/  S2UR UR8, SR_CTAID.Y ;  /* 0x00000000000879c3 */ /* 0x000e620000002600 */
[----:B------:R-:W-:Y:S01]  /*0030*/  HFMA2 R135, -RZ, RZ, 0, 0 ;  /* 0x00000000ff877431 */ /* 0x000fe200000001ff */
[----:B------:R-:W-:Y:S01]  /*0040*/  MOV R133, RZ ;  /* 0x000000ff00857202 */ /* 0x000fe20000000f00 */
[----:B------:R-:W2:Y:S01]  /*0050*/  LDCU.128 UR4, c[0x0][0x450] ;  /* 0x00008a00ff0477ac */ /* 0x000ea20008000c00 */
[----:B------:R-:W3:Y:S04]  /*0060*/  LDCU.64 UR22, c[0x0][0x358] ;  /* 0x00006b00ff1677ac */ /* 0x000ee80008000a00 */
        /* <DEDUP_REMOVED lines=15> */
[----:B------:R-:W-:Y:S02]  /*0160*/  MOV R4, UR10 ;  /* 0x0000000a00047c02 */ /* 0x000fe40008000f00 */
[----:B------:R-:W-:Y:S02]  /*0170*/  MOV R2, UR6 ;  /* 0x0000000600027c02 */ /* 0x000fe40008000f00 */
[----:B------:R-:W-:Y:S02]  /*0180*/  MOV R5, UR11 ;  /* 0x0000000b00057c02 */ /* 0x000fe40008000f00 */
[----:B------:R-:W-:-:S02]  /*0190*/  MOV R3, UR7 ;  /* 0x0000000700037c02 */ /* 0x000fc40008000f00 */
[----:B------:R-:W1:Y:S01]  /*01a0*/  LDCU.64 UR10, c[0x0][0x498] ;  /* 0x00009300ff0a77ac */ /* 0x000e620008000a00 */
[----:B---3--:R3:W5:Y:S04]  /*01b0*/  @P1 LDG.E R133, desc[UR22][R4.64] ;  /* 0x0000001604851981 */ /* 0x008768000c1e1900 */
[----:B------:R3:W5:Y:S01]  /*01c0*/  @P0 LDG.E R135, desc[UR22][R2.64] ;  /* 0x0000001602870981 */ /* 0x000762000c1e1900 */
[----:B----4-:R-:W-:-:S04]  /*01d0*/  UIMAD.WIDE.U32 UR6, UR24, UR12, URZ ;  /* 0x0000000c180672a5 */ /* 0x010fc8000f8e00ff */
[----:B------:R-:W-:Y:S01]  /*01e0*/  UIMAD UR7, UR24, UR13, UR7 ;  /* 0x0000000d180772a4 */ /* 0x000fe2000f8e0207 */
[----:B------:R-:W4:Y:S03]  /*01f0*/  LDCU.64 UR12, c[0x0][0x480] ;  /* 0x00009000ff0c77ac */ /* 0x000f260008000a00 */
[----:B------:R-:W-:-:S04]  /*0200*/  UIMAD.WIDE.U32 UR16, UR8, UR14, UR6 ;  /* 0x0000000e081072a5 */ /* 0x000fc8000f8e0006 */
[----:B------:R-:W-:Y:S02]  /*0210*/  UIMAD UR26, UR8, UR15, UR17 ;  /* 0x0000000f081a72a4 */ /* 0x000fe4000f8e0211 */
[----:B----4-:R-:W-:-:S04]  /*0220*/  UISETP.NE.U32.AND UP0, UPT, UR12, URZ, UPT ;  /* 0x000000ff0c00728c */ /* 0x010fc8000bf05070 */
[----:B------:R-:W-:Y:S01]  /*0230*/  UISETP.NE.AND.EX UP0, UPT, UR13, URZ, UPT, UP0 ;  /* 0x000000ff0d00728c */ /* 0x000fe2000bf05300 */
[----:B------:R-:W4:Y:S01]  /*0240*/  LDCU.128 UR12, c[0x0][0x460] ;  /* 0x00008c00ff0c77ac */ /* 0x000f220008000c00 */
[----:B-1----:R-:W-:Y:S02]  /*0250*/  UIMAD.WIDE.U32 UR20, UR24, UR10, URZ ;  /* 0x0000000a181472a5 */ /* 0x002fe4000f8e00ff */
[----:B------:R-:W-:Y:S02]  /*0260*/  UIMAD.WIDE.U32 UR6, UR24, UR28, URZ ;  /* 0x0000001c180672a5 */ /* 0x000fe4000f8e00ff */
[----:B------:R-:W-:Y:S02]  /*0270*/  UIMAD UR17, UR24, UR11, UR21 ;  /* 0x0000000b181172a4 */ /* 0x000fe4000f8e0215 */
[----:B------:R-:W-:Y:S02]  /*0280*/  UIMAD UR7, UR24, UR29, UR7 ;  /* 0x0000001d180772a4 */ /* 0x000fe4000f8e0207 */
[----:B0-----:R-:W-:Y:S01]  /*0290*/  UIMAD.WIDE.U32 UR10, UR8, UR32, URZ ;  /* 0x00000020080a72a5 */ /* 0x001fe2000f8e00ff */
[----:B------:R-:W0:Y:S01]  /*02a0*/  @UP0 LDCU UR32, c[0x0][0x384] ;  /* 0x00007080ff2007ac */ /* 0x000e220008000800 */
[----:B------:R-:W1:Y:S01]  /*02b0*/  LDCU.64 UR28, c[0x0][0x4a0] ;  /* 0x00009400ff1c77ac */ /* 0x000e620008000a00 */
[----:B--2---:R-:W-:-:S02]  /*02c0*/  ULEA UR9, UR35, 0xfffffc00, 0xa ;  /* 0xfffffc0023097891 */ /* 0x004fc4000f8e50ff */
[----:B------:R-:W-:Y:S02]  /*02d0*/  UIMAD.WIDE.U32 UR18, UR8, UR30, UR6 ;  /* 0x0000001e081272a5 */ /* 0x000fe4000f8e0006 */
[----:B------:R-:W-:Y:S02]  /*02e0*/  UIADD3 UR25, UP1, UPT, UR9, UR16, URZ ;  /* 0x0000001009197290 */ /* 0x000fe4000ff3e0ff */
[----:B------:R-:W-:Y:S02]  /*02f0*/  UIMAD UR27, UR8, UR31, UR19 ;  /* 0x0000001f081b72a4 */ /* 0x000fe4000f8e0213 */
[----:B------:R-:W-:Y:S02]  /*0300*/  UIADD3 UR18, UP3, UPT, UR9, UR18, URZ ;  /* 0x0000001209127290 */ /* 0x000fe4000ff7e0ff */
[----:B------:R-:W-:Y:S01]  /*0310*/  USHF.R.S32.HI UR19, URZ, 0x1f, UR9 ;  /* 0x0000001fff137899 */ /* 0x000fe20008011409 */
[----:B------:R-:W2:Y:S01]  /*0320*/  @UP0 LDCU UR34, c[0x0][0x38c] ;  /* 0x00007180ff2207ac */ /* 0x000ea20008000800 */
[----:B----4-:R-:W-:-:S02]  /*0330*/  ULEA UR21, UP2, UR25, UR12, 0x1 ;  /* 0x0000000c19157291 */ /* 0x010fc4000f8408ff */
[----:B------:R-:W-:Y:S01]  /*0340*/  ULEA UR12, UP4, UR18, UR14, 0x1 ;  /* 0x0000000e120c7291 */ /* 0x000fe2000f8808ff */
[----:B------:R-:W4:Y:S01]  /*0350*/  @UP0 LDCU.64 UR30, c[0x0][0x480] ;  /* 0x00009000ff1e07ac */ /* 0x000f220008000a00 */
[----:B------:R-:W-:Y:S01]  /*0360*/  UIADD3.X UR14, UPT, UPT, UR19, UR27, URZ, UP3, !UPT ;  /* 0x0000001b130e7290 */ /* 0x000fe20009ffe4ff */
[----:B------:R-:W-:Y:S01]  /*0370*/  UMOV UR16, UR20 ;  /* 0x0000001400107c82 */ /* 0x000fe20008000000 */
[----:B------:R-:W3:Y:S02]  /*0380*/  LDCU.64 UR6, c[0x0][0x528] ;  /* 0x0000a500ff0677ac */ /* 0x000ee40008000a00 */
[----:B------:R-:W-:Y:S02]  /*0390*/  ULEA.HI.X UR18, UR18, UR15, UR14, 0x1, UP4 ;  /* 0x0000000f12127291 */ /* 0x000fe4000a0f0c0e */
[----:B------:R-:W-:Y:S02]  /*03a0*/  UIMAD UR14, UR8, UR33, UR11 ;  /* 0x00000021080e72a4 */ /* 0x000fe4000f8e020b */
[----:B------:R-:W-:-:S02]  /*03b0*/  UIADD3.X UR26, UPT, UPT, UR19, UR26, URZ, UP1, !UPT ;  /* 0x0000001a131a7290 */ /* 0x000fc40008ffe4ff */
[----:B0-----:R-:W-:Y:S02]  /*03c0*/  @UP0 UIMAD UR11, UR24, UR32, UR8 ;  /* 0x00000020180b02a4 */ /* 0x001fe4000f8e0208 */
[----:B-1----:R-:W-:Y:S02]  /*03d0*/  UIMAD.WIDE.U32 UR16, UR8, UR28, UR16 ;  /* 0x0000001c081072a5 */ /* 0x002fe4000f8e0010 */
[----:B------:R-:W-:Y:S02]  /*03e0*/  ULEA.HI.X UR13, UR25, UR13, UR26, 0x1, UP2 ;  /* 0x0000000d190d7291 */ /* 0x000fe400090f0c1a */
[----:B------:R-:W-:Y:S02]  /*03f0*/  @UP0 UIMAD UR11, UR11, UR35, URZ ;  /* 0x000000230b0b02a4 */ /* 0x000fe4000f8e02ff */
[----:B------:R-:W-:Y:S02]  /*0400*/  UIADD3 UR16, UP2, UPT, UR9, UR16, URZ ;  /* 0x0000001009107290 */ /* 0x000fe4000ff5e0ff */
[----:B------:R-:W-:-:S02]  /*0410*/  ULEA UR9, UP1, UR10, UR4, 0x3 ;  /* 0x000000040a097291 */ /* 0x000fc4000f8218ff */
[----:B--2---:R-:W-:Y:S02]  /*0420*/  @UP0 UIMAD UR11, UR11, UR34, URZ ;  /* 0x000000220b0b02a4 */ /* 0x004fe4000f8e02ff */
[----:B------:R-:W-:Y:S01]  /*0430*/  ULEA.HI.X UR10, UR10, UR5, UR14, 0x3, UP1 ;  /* 0x000000050a0a7291 */ /* 0x000fe200088f1c0e */
[----:B------:R-:W-:Y:S02]  /*0440*/  UMOV UR4, URZ ;  /* 0x000000ff00047c82 */ /* 0x000fe40008000000 */
[----:B------:R-:W-:Y:S01]  /*0450*/  UMOV UR5, URZ ;  /* 0x000000ff00057c82 */ /* 0x000fe20008000000 */
[----:B----4-:R-:W-:Y:S02]  /*0460*/  @UP0 UIMAD.WIDE UR4, UR11, 0x10, UR30 ;  /* 0x000000100b0408a5 */ /* 0x010fe4000f8e021e */
[----:B------:R-:W-:Y:S02]  /*0470*/  UISETP.GE.AND UP0, UPT, UR35, 0x1, UPT ;  /* 0x000000012300788c */ /* 0x000fe4000bf06270 */
[----:B------:R-:W-:Y:S01]  /*0480*/  UIMAD UR15, UR8, UR29, UR17 ;  /* 0x0000001d080f72a4 */ /* 0x000fe2000f8e0211 */
[----:B------:R-:W-:Y:S01]  /*0490*/  HFMA2 R138, -RZ, RZ, 0, 0 ;  /* 0x00000000ff8a7431 */ /* 0x000fe200000001ff */
[----:B------:R-:W-:-:S02]  /*04a0*/  MOV R136, RZ ;  /* 0x000000ff00887202 */ /* 0x000fc40000000f00 */
[----:B------:R-:W-:Y:S02]  /*04b0*/  UIADD3.X UR19, UPT, UPT, UR19, UR15, URZ, UP2, !UPT ;  /* 0x0000000f13137290 */ /* 0x000fe400097fe4ff */
[----:B---3--:R-:W-:-:S04]  /*04c0*/  ULEA UR15, UP2, UR16, UR6, 0x1 ;  /* 0x00000006100f7291 */ /* 0x008fc8000f8408ff */
[----:B------:R-:W-:Y:S01]  /*04d0*/  ULEA.HI.X UR16, UR16, UR7, UR19, 0x1, UP2 ;  /* 0x0000000710107291 */ /* 0x000fe200090f0c13 */
[----:B------:R-:W-:Y:S11]  /*04e0*/  BRA.U !UP0, `(.L_x_6469) ;  /* 0x000000b908647547 */ /* 0x000ff6000b800000 */
[----:B------:R-:W0:Y:S01]  /*04f0*/  S2R R134, SR_TID.X ;  /* 0x0000000000867919 */ /* 0x000e220000002100 */
[----:B------:R-:W1:Y:S01]  /*0500*/  S2UR UR14, SR_CgaCtaId ;  /* 0x00000000000e79c3 */ /* 0x000e620000008800 */
[----:B------:R-:W-:Y:S01]  /*0510*/  UMOV UR11, UR13 ;  /* 0x0000000d000b7c82 */ /* 0x000fe20008000000 */
[----:B------:R-:W-:Y:S01]  /*0520*/  UMOV UR13, 0x400 ;  /* 0x00000400000d7882 */ /* 0x000fe20000000000 */
[----:B------:R-:W-:Y:S01]  /*0530*/  MOV R136, RZ ;  /* 0x000000ff00887202 */ /* 0x000fe20000000f00 */
[----:B------:R-:W2:Y:S01]  /*0540*/  LDCU UR6, c[0x0][0x394] ;  /* 0x00007280ff0677ac */ /* 0x000ea20008000800 */
[----:B------:R-:W-:Y:S01]  /*0550*/  MOV R138, RZ ;  /* 0x000000ff008a7202 */ /* 0x000fe20000000f00 */
        /* <DEDUP_REMOVED lines=8> */
.L_x_6537:
[----:B------:R-:W0:Y:S01]  /*05e0*/  LDCU UR18, c[0x0][0x388] ;  /* 0x00007100ff1277ac */ /* 0x000e220008000800 */
[----:B------:R-:W-:Y:S02]  /*05f0*/  SHF.L.U32 R2, R134, 0x4, RZ ;  /* 0x0000000486027819 */ /* 0x000fe400000006ff */
[----:B------:R-:W-:Y:S01]  /*0600*/  MOV R3, UR11 ;  /* 0x0000000b00037c02 */ /* 0x000fe20008000f00 */
[----:B------:R-:W-:Y:S01]  /*0610*/  ULEA UR17, UR6, 0xfffffc00, 0xa ;  /* 0xfffffc0006117891 */ /* 0x000fe2000f8e50ff */
[----:B------:R-:W-:Y:S02]  /*0620*/  LOP3.LUT R31, R2, 0x3e00, RZ, 0xc0, !PT ;  /* 0x00003e00021f7812 */ /* 0x000fe400078ec0ff */
[----:B------:R-:W-:Y:S02]  /*0630*/  MOV R2, UR7 ;  /* 0x0000000700027c02 */ /* 0x000fe40008000f00 */
[----:B------:R-:W-:Y:S02]  /*0640*/  LOP3.LUT R30, R31, 0x1f, R134, 0xf8, !PT ;  /* 0x0000001f1f1e7812 */ /* 0x000fe400078ef886 */
[----:B------:R-:W-:Y:S01]  /*0650*/  PRMT R13, RZ, 0x7610, R13 ;  /* 0x00007610ff0d7816 */ /* 0x000fe2000000000d */
[----:B------:R-:W-:Y:S01]  /*0660*/  IMAD.WIDE.U32 R4, R0, 0x2, R2 ;  /* 0x0000000200047825 */ /* 0x000fe200078e0002 */
[----:B------:R-:W-:-:S02]  /*0670*/  LOP3.LUT R25, R30, 0x20, RZ, 0xfc, !PT ;  /* 0x000000201e197812 */ /* 0x000fc400078efcff */
[C---:B------:R-:W-:Y:S02]  /*0680*/  SHF.L.U32 R2, R30.reuse, 0x1, RZ ;  /* 0x000000011e027819 */ /* 0x040fe400000006ff */
[C---:B------:R-:W-:Y:S01]  /*0690*/  LOP3.LUT R3, R30.reuse, 0x60, RZ, 0xfc, !PT ;  /* 0x000000601e037812 */ /* 0x040fe200078efcff */
[----:B0-----:R-:W-:Y:S01]  /*06a0*/  UIADD3 UR17, UPT, UPT, -UR17, UR18, URZ ;  /* 0x0000001211117290 */ /* 0x001fe2000fffe1ff */
[C---:B------:R-:W-:Y:S02]  /*06b0*/  LOP3.LUT R12, R30.reuse, 0xe0, RZ, 0xfc, !PT ;  /* 0x000000e01e0c7812 */ /* 0x040fe400078efcff */
[----:B------:R-:W-:Y:S02]  /*06c0*/  LOP3.LUT R6, R30, 0x80, RZ, 0xfc, !PT ;  /* 0x000000801e067812 */ /* 0x000fe400078efcff */
[----:B------:R-:W-:Y:S02]  /*06d0*/  PRMT R16, RZ, 0x7610, R16 ;  /* 0x00007610ff107816 */ /* 0x000fe40000000010 */
[----:B------:R-:W-:-:S02]  /*06e0*/  ISETP.GE.AND P1, PT, R0, UR17, PT ;  /* 0x0000001100007c0c */ /* 0x000fc4000bf26270 */
[----:B------:R-:W-:Y:S02]  /*06f0*/  ISETP.GE.AND P0, PT, R25, UR17, PT ;  /* 0x0000001119007c0c */ /* 0x000fe4000bf06270 */
[----:B------:R-:W-:Y:S02]  /*0700*/  P2R R52, PR, RZ, 0x2 ;  /* 0x00000002ff347803 */ /* 0x000fe40000000000 */
[----:B------:R-:W-:Y:S02]  /*0710*/  P2R R53, PR, RZ, 0x1 ;  /* 0x00000001ff357803 */ /* 0x000fe40000000000 */
[C---:B------:R-:W-:Y:S02]  /*0720*/  IADD3 R20, P1, PT, R2.reuse, UR12, RZ ;  /* 0x0000000c02147c10 */ /* 0x040fe4000ff3e0ff */
[----:B------:R-:W-:Y:S02]  /*0730*/  IADD3 R2, P0, PT, R2, UR15, RZ ;  /* 0x0000000f02027c10 */ /* 0x000fe4000ff1e0ff */
[----:B------:R-:W-:-:S02]  /*0740*/  LOP3.LUT R0, R30, 0x40, RZ, 0xfc, !PT ;  /* 0x000000401e007812 */ /* 0x000fc400078efcff */
[----:B------:R-:W-:Y:S02]  /*0750*/  ISETP.GE.AND P5, PT, R3, UR17, PT ;  /* 0x0000001103007c0c */ /* 0x000fe4000bfa6270 */
[----:B------:R-:W-:Y:S02]  /*0760*/  IADD3.X R3, PT, PT, RZ, UR16, RZ, P0, !PT ;  /* 0x00000010ff037c10 */ /* 0x000fe400087fe4ff */
[----:B------:R-:W-:Y:S02]  /*0770*/  IADD3.X R21, PT, PT, RZ, UR14, RZ, P1, !PT ;  /* 0x0000000eff157c10 */ /* 0x000fe40008ffe4ff */
[----:B------:R-:W-:Y:S01]  /*0780*/  ISETP.GE.AND P0, PT, R12, UR17, PT ;  /* 0x000000110c007c0c */ /* 0x000fe2000bf06270 */
[----:B------:R-:W-:Y:S01]  /*0790*/  BAR.SYNC.DEFER_BLOCKING 0x0 ;  /* 0x0000000000007b1d */ /* 0x000fe20000010000 */
[----:B------:R-:W-:Y:S02]  /*07a0*/  ISETP.NE.AND P1, PT, R52, RZ, PT ;  /* 0x000000ff3400720c */ /* 0x000fe40003f25270 */
[----:B------:R-:W-:-:S02]  /*07b0*/  ISETP.GE.AND P6, PT, R0, UR17, PT ;  /* 0x0000001100007c0c */ /* 0x000fc4000bfc6270 */
[C---:B------:R-:W-:Y:S02]  /*07c0*/  LOP3.LUT R0, R30.reuse, 0xa0, RZ, 0xfc, !PT ;  /* 0x000000a01e007812 */ /* 0x040fe400078efcff */
[----:B------:R-:W-:Y:S02]  /*07d0*/  LOP3.LUT R14, R30, 0x100, RZ, 0xfc, !PT ;  /* 0x000001001e0e7812 */ /* 0x000fe400078efcff */
[----:B------:R-:W-:Y:S02]  /*07e0*/  ISETP.GE.AND P3, PT, R0, UR17, PT ;  /* 0x0000001100007c0c */ /* 0x000fe4000bf66270 */
[----:B------:R-:W-:Y:S02]  /*07f0*/  PRMT R0, RZ, 0x7610, R0 ;  /* 0x00007610ff007816 */ /* 0x000fe40000000000 */
[----:B------:R-:W-:Y:S02]  /*0800*/  ISETP.GE.AND P4, PT, R6, UR17, PT ;  /* 0x0000001106007c0c */ /* 0x000fe4000bf86270 */
[----:B------:R-:W-:-:S02]  /*0810*/  LOP3.LUT R6, R30, 0xc0, RZ, 0xfc, !PT ;  /* 0x000000c01e067812 */ /* 0x000fc400078efcff */
[----:B------:R-:W-:Y:S02]  /*0820*/  P2R R59, PR, RZ, 0x1 ;  /* 0x00000001ff3b7803 */ /* 0x000fe40000000000 */
[----:B------:R-:W-:Y:S02]  /*0830*/  ISETP.GE.AND P2, PT, R6, UR17, PT ;  /* 0x0000001106007c0c */ /* 0x000fe4000bf46270 */
[----:B------:R-:W-:Y:S02]  /*0840*/  PRMT R7, RZ, 0x7610, R7 ;  /* 0x00007610ff077816 */ /* 0x000fe40000000007 */
[----:B------:R-:W-:Y:S01]  /*0850*/  PRMT R10, RZ, 0x7610, R10 ;  /* 0x00007610ff0a7816 */ /* 0x000fe2000000000a */
[----:B------:R-:W2:Y:S01]  /*0860*/  @!P0 LDG.E.U16 R13, desc[UR22][R4.64+0x1c0] ;  /* 0x0001c016040d8981 */ /* 0x000ea2000c1e1500 */
[----:B------:R-:W-:Y:S02]  /*0870*/  ISETP.GE.AND P0, PT, R14, UR17, PT ;  /* 0x000000110e007c0c */ /* 0x000fe4000bf06270 */
[----:B------:R-:W-:Y:S01]  /*0880*/  PRMT R11, RZ, 0x7610, R11 ;  /* 0x00007610ff0b7816 */ /* 0x000fe2000000000b */
[----:B------:R-:W3:Y:S01]  /*0890*/  @!P1 LDG.E.U16 R0, desc[UR22][R4.64] ;  /* 0x0000001604009981 */ /* 0x000ee2000c1e1500 */
[----:B------:R-:W-:-:S02]  /*08a0*/  ISETP.GE.AND P1, PT, R25, UR17, PT ;  /* 0x0000001119007c0c */ /* 0x000fc4000bf26270 */
[C---:B------:R-:W-:Y:S01]  /*08b0*/  LOP3.LUT R15, R30.reuse, 0x120, RZ, 0xfc, !PT ;  /* 0x000001201e0f7812 */ /* 0x040fe200078efcff */
[----:B------:R-:W4:Y:S01]  /*08c0*/  @!P2 LDG.E.U16 R10, desc[UR22][R4.64+0x180] ;  /* 0x00018016040aa981 */ /* 0x000f22000c1e1500 */
[----:B------:R-:W-:Y:S02]  /*08d0*/  PRMT R8, RZ, 0x7610, R8 ;  /* 0x00007610ff087816 */ /* 0x000fe40000000008 */
[C---:B------:R-:W-:Y:S01]  /*08e0*/  LOP3.LUT R18, R30.reuse, 0x140, RZ, 0xfc, !PT ;  /* 0x000001401e127812 */ /* 0x040fe200078efcff */
[----:B------:R-:W2:Y:S01]  /*08f0*/  @!P3 LDG.E.U16 R11, desc[UR22][R4.64+0x140] ;  /* 0x00014016040bb981 */ /* 0x000ea2000c1e1500 */
[----:B------:R-:W-:Y:S02]  /*0900*/  PRMT R9, RZ, 0x7610, R9 ;  /* 0x00007610ff097816 */ /* 0x000fe40000000009 */
[----:B------:R-:W-:Y:S01]  /*0910*/  LOP3.LUT R19, R30, 0x160, RZ, 0xfc, !PT ;  /* 0x000001601e137812 */ /* 0x000fe200078efcff */
[----:B------:R-:W4:Y:S01]  /*0920*/  @!P0 LDG.E.U16 R16, desc[UR22][R4.64+0x200] ;  /* 0x0002001604108981 */ /* 0x000f22000c1e1500 */
[----:B------:R-:W-:-:S02]  /*0930*/  PRMT R6, RZ, 0x7610, R6 ;  /* 0x00007610ff067816 */ /* 0x000fc40000000006 */
[C---:B------:R-:W-:Y:S01]  /*0940*/  LOP3.LUT R24, R30.reuse, 0x180, RZ, 0xfc, !PT ;  /* 0x000001801e187812 */ /* 0x040fe200078efcff */
[----:B------:R-:W2:Y:S01]  /*0950*/  @!P1 LDG.E.U16 R7, desc[UR22][R4.64+0x40] ;  /* 0x0000401604079981 */ /* 0x000ea2000c1e1500 */
[----:B------:R-:W-:Y:S02]  /*0960*/  P2R R60, PR, RZ, 0x1 ;  /* 0x00000001ff3c7803 */ /* 0x000fe40000000000 */
[C---:B------:R-:W-:Y:S01]  /*0970*/  LOP3.LUT R25, R30.reuse, 0x1a0, RZ, 0xfc, !PT ;  /* 0x000001a01e197812 */ /* 0x040fe200078efcff */
[----:B------:R-:W4:Y:S01]  /*0980*/  @!P4 LDG.E.U16 R8, desc[UR22][R4.64+0x100] ;  /* 0x000100160408c981 */ /* 0x000f22000c1e1500 */
[----:B------:R-:W-:Y:S02]  /*0990*/  ISETP.GE.AND P0, PT, R15, UR17, PT ;  /* 0x000000110f007c0c */ /* 0x000fe4000bf06270 */
[----:B------:R-:W-:Y:S01]  /*09a0*/  P2R R58, PR, RZ, 0x4 ;  /* 0x00000004ff3a7803 */ /* 0x000fe20000000000 */
[----:B------:R-:W4:Y:S01]  /*09b0*/  @!P5 LDG.E.U16 R9, desc[UR22][R4.64+0xc0] ;  /* 0x0000c0160409d981 */ /* 0x000f22000c1e1500 */
[----:B------:R-:W-:-:S02]  /*09c0*/  LOP3.LUT R28, R30, 0x1c0, RZ, 0xfc, !PT ;  /* 0x000001c01e1c7812 */ /* 0x000fc400078efcff */
[----:B------:R-:W-:Y:S01]  /*09d0*/  ISETP.GE.AND P1, PT, R18, UR17, PT ;  /* 0x0000001112007c0c */ /* 0x000fe2000bf26270 */
[----:B------:R-:W4:Y:S01]  /*09e0*/  @!P6 LDG.E.U16 R6, desc[UR22][R4.64+0x80] ;  /* 0x000080160406e981 */ /* 0x000f22000c1e1500 */
[----:B------:R-:W-:Y:S02]  /*09f0*/  P2R R57, PR, RZ, 0x8 ;  /* 0x00000008ff397803 */ /* 0x000fe40000000000 */
[----:B------:R-:W-:Y:S02]  /*0a00*/  LOP3.LUT R30, R30, 0x1e0, RZ, 0xfc, !PT ;  /* 0x000001e01e1e7812 */ /* 0x000fe400078efcff */
[----:B------:R-:W-:Y:S02]  /*0a10*/  ISETP.GE.AND P2, PT, R19, UR17, PT ;  /* 0x0000001113007c0c */ /* 0x000fe4000bf46270 */
[----:B------:R-:W-:Y:S02]  /*0a20*/  P2R R56, PR, RZ, 0x10 ;  /* 0x00000010ff387803 */ /* 0x000fe40000000000 */
        /* <DEDUP_REMOVED lines=95> */
[----:B---3--:R0:W-:Y:S04]  /*1020*/  STS.U16 [R129], R0 ;  /* 0x0000000081007388 */ /* 0x0081e80000000400 */
[----:B--2---:R1:W-:Y:S04]  /*1030*/  STS.U16 [R128+0x40], R7 ;  /* 0x0000400780007388 */ /* 0x0043e80000000400 */
[----:B----4-:R-:W-:Y:S04]  /*1040*/  STS.U16 [R127+0x80], R6 ;  /* 0x000080067f007388 */ /* 0x010fe80000000400 */
        /* <DEDUP_REMOVED lines=90> */
[----:B------:R-:W-:Y:S04]  /*15f0*/  STS.U16 [R129], R0 ;  /* 0x0000000081007388 */ /* 0x000fe80000000400 */
[----:B------:R-:W-:Y:S04]  /*1600*/  STS.U16 [R128+0x40], R7 ;  /* 0x0000400780007388 */ /* 0x000fe80000000400 */
[----:B--2---:R-:W-:Y:S04]  /*1610*/  STS.U16 [R127+0x80], R4 ;  /* 0x000080047f007388 */ /* 0x004fe80000000400 */
[----:B------:R-:W-:Y:S04]  /*1620*/  STS.U16 [R126+0xc0], R9 ;  /* 0x0000c0097e007388 */ /* 0x000fe80000000400 */
[----:B---3--:R0:W-:Y:S04]  /*1630*/  STS.U16 [R125+0x100], R6 ;  /* 0x000100067d007388 */ /* 0x0081e80000000400 */
[----:B------:R-:W-:Y:S04]  /*1640*/  STS.U16 [R124+0x140], R11 ;  /* 0x0001400b7c007388 */ /* 0x000fe80000000400 */
        /* <DEDUP_REMOVED lines=9> */
[----:B------:R4:W-:Y:S01]  /*16e0*/  STS.U16 [R113+0x3c0], R16 ;  /* 0x0003c01071007388 */ /* 0x0009e20000000400 */
[----:B------:R-:W-:-:S03]  /*16f0*/  NOP ;  /* 0x0000000000007918 */ /* 0x000fc60000000000 */
[----:B------:R-:W4:Y:S04]  /*1700*/  LDS.U16 R23, [R111] ;  /* 0x000000006f177984 */ /* 0x000f280000000400 */
[----:B------:R-:W4:Y:S04]  /*1710*/  LDS.U16 R24, [R111+0x2] ;  /* 0x000002006f187984 */ /* 0x000f280000000400 */
[----:B------:R-:W4:Y:S04]  /*1720*/  LDS.U16 R25, [R111+0x4] ;  /* 0x000004006f197984 */ /* 0x000f280000000400 */
[----:B------:R-:W4:Y:S04]  /*1730*/  LDS.U16 R26, [R111+0x6] ;  /* 0x000006006f1a7984 */ /* 0x000f280000000400 */
[----:B------:R-:W-:Y:S04]  /*1740*/  LDS.U16 R27, [R111+0x8] ;  /* 0x000008006f1b7984 */ /* 0x000fe80000000400 */
[----:B------:R-:W4:Y:S04]  /*1750*/  LDS.U16 R28, [R111+0xa] ;  /* 0x00000a006f1c7984 */ /* 0x000f280000000400 */
[----:B------:R-:W4:Y:S04]  /*1760*/  LDS.U16 R29, [R111+0xc] ;  /* 0x00000c006f1d7984 */ /* 0x000f280000000400 */
[----:B------:R-:W1:Y:S04]  /*1770*/  LDS.U16 R30, [R111+0xe] ;  /* 0x00000e006f1e7984 */ /* 0x000e680000000400 */
[----:B------:R-:W2:Y:S04]  /*1780*/  LDS.U16 R31, [R111+0x10] ;  /* 0x000010006f1f7984 */ /* 0x000ea80000000400 */
[----:B------:R-:W2:Y:S04]  /*1790*/  LDS.U16 R32, [R111+0x12] ;  /* 0x000012006f207984 */ /* 0x000ea80000000400 */
[----:B------:R-:W2:Y:S04]  /*17a0*/  LDS.U16 R33, [R111+0x14] ;  /* 0x000014006f217984 */ /* 0x000ea80000000400 */
[----:B------:R-:W2:Y:S04]  /*17b0*/  LDS.U16 R34, [R111+0x16] ;  /* 0x000016006f227984 */ /* 0x000ea80000000400 */
[----:B------:R-:W2:Y:S04]  /*17c0*/  LDS.U16 R19, [R111+0x18] ;  /* 0x000018006f137984 */ /* 0x000ea80000000400 */
[----:B------:R-:W2:Y:S04]  /*17d0*/  LDS.U16 R5, [R111+0x1a] ;  /* 0x00001a006f057984 */ /* 0x000ea80000000400 */
[----:B------:R-:W2:Y:S04]  /*17e0*/  LDS.U16 R4, [R111+0x1c] ;  /* 0x00001c006f047984 */ /* 0x000ea80000000400 */
[----:B------:R-:W3:Y:S01]  /*17f0*/  LDS.U16 R0, [R111+0x1e] ;  /* 0x00001e006f007984 */ /* 0x000ee20000000400 */
[----:B0-----:R-:W-:Y:S01]  /*1800*/  PRMT R6, RZ, 0x7610, R6 ;  /* 0x00007610ff067816 */ /* 0x001fe20000000006 */
[----:B------:R-:W-:Y:S01]  /*1810*/  BAR.SYNC.DEFER_BLOCKING 0x0 ;  /* 0x0000000000007b1d */ /* 0x000fe20000010000 */
[----:B------:R-:W-:-:S05]  /*1820*/  PRMT R7, RZ, 0x7610, R7 ;  /* 0x00007610ff077816 */ /* 0x000fca0000000007 */
[----:B------:R-:W4:Y:S01]  /*1830*/  @!P0 LDG.E.U16 R6, desc[UR22][R2.64] ;  /* 0x0000001602068981 */ /* 0x000f22000c1e1500 */
[----:B------:R-:W-:Y:S02]  /*1840*/  ISETP.NE.AND P0, PT, R18, RZ, PT ;  /* 0x000000ff1200720c */ /* 0x000fe40003f05270 */
[----:B-1----:R-:W-:-:S11]  /*1850*/  PRMT R8, RZ, 0x7610, R8 ;  /* 0x00007610ff087816 */ /* 0x002fd60000000008 */
        /* <DEDUP_REMOVED lines=37> */
[----:B-----5:R-:W-:Y:S01]  /*1ab0*/  FADD.FTZ R100, R100, R133 ;  /* 0x0000008564647221 */ /* 0x020fe20000010000 */
[----:B------:R-:W-:-:S04]  /*1ac0*/  HADD2.F32 R24, -RZ, R24.H0_H0 ;  /* 0x20000018ff187230 */ /* 0x000fc80000004100 */
[----:B------:R-:W-:Y:S01]  /*1ad0*/  FSETP.GTU.FTZ.AND P0, PT, R100, 20, PT ;  /* 0x41a000006400780b */ /* 0x000fe20003f1c000 */
[----:B------:R-:W-:Y:S02]  /*1ae0*/  HADD2.F32 R98, -RZ, R25.H0_H0 ;  /* 0x20000019ff627230 */ /* 0x000fe40000004100 */
[----:B------:R-:W-:Y:S02]  /*1af0*/  HADD2.F32 R26, -RZ, R26.H0_H0 ;  /* 0x2000001aff1a7230 */ /* 0x000fe40000004100 */
[----:B------:R-:W-:Y:S02]  /*1b00*/  HADD2.F32 R28, -RZ, R28.H0_H0 ;  /* 0x2000001cff1c7230 */ /* 0x000fe40000004100 */
[--C-:B------:R-:W-:Y:S01]  /*1b10*/  FADD.FTZ R99, R24, R133.reuse ;  /* 0x0000008518637221 */ /* 0x100fe20000010000 */
[--C-:B------:R-:W-:Y:S01]  /*1b20*/  FADD.FTZ R98, R98, R133.reuse ;  /* 0x0000008562627221 */ /* 0x100fe20000010000 */
[----:B------:R-:W-:Y:S01]  /*1b30*/  FADD.FTZ R97, R26, R133 ;  /* 0x000000851a617221 */ /* 0x000fe20000010000 */
[----:B------:R-:W-:-:S02]  /*1b40*/  HADD2.F32 R24, -RZ, R29.H0_H0 ;  /* 0x2000001dff187230 */ /* 0x000fc40000004100 */
[----:B------:R-:W-:Y:S01]  /*1b50*/  FADD.FTZ R96, R28, R133 ;  /* 0x000000851c607221 */ /* 0x000fe20000010000 */
[----:B------:R-:W-:Y:S01]  /*1b60*/  BSSY.RECONVERGENT B0, `(.L_x_6470) ;  /* 0x0000052000007945 */ /* 0x000fe20003800200 */
[----:B------:R-:W-:Y:S02]  /*1b70*/  HFMA2 R101, -RZ, RZ, 0, 0 ;  /* 0x00000000ff657431 */ /* 0x000fe400000001ff */
[----:B------:R-:W-:Y:S01]  /*1b80*/  HFMA2 R90, -RZ, RZ, 0, 0 ;  /* 0x00000000ff5a7431 */ /* 0x000fe200000001ff */
[----:B------:R-:W-:Y:S02]  /*1b90*/  PRMT R110, RZ, 0x7610, R110 ;  /* 0x00007610ff6e7816 */ /* 0x000fe4000000006e */
[----:B------:R-:W-:Y:S02]  /*1ba0*/  CS2R R108, SRZ ;  /* 0x00000000006c7805 */ /* 0x000fe4000001ff00 */
[----:B------:R-:W-:Y:S02]  /*1bb0*/  CS2R R106, SRZ ;  /* 0x00000000006a7805 */ /* 0x000fe4000001ff00 */
[----:B------:R-:W-:-:S02]  /*1bc0*/  CS2R R104, SRZ ;  /* 0x0000000000687805 */ /* 0x000fc4000001ff00 */
[----:B------:R-:W-:Y:S02]  /*1bd0*/  CS2R R102, SRZ ;  /* 0x0000000000667805 */ /* 0x000fe4000001ff00 */
[----:B------:R-:W-:Y:S02]  /*1be0*/  FSETP.GTU.FTZ.AND P1, PT, R99, 20, PT ;  /* 0x41a000006300780b */ /* 0x000fe40003f3c000 */
[----:B------:R-:W-:Y:S02]  /*1bf0*/  CS2R R92, SRZ ;  /* 0x00000000005c7805 */ /* 0x000fe4000001ff00 */
[----:B------:R-:W-:Y:S01]  /*1c00*/  FSETP.GTU.FTZ.AND P2, PT, R98, 20, PT ;  /* 0x41a000006200780b */ /* 0x000fe20003f5c000 */
[----:B------:R-:W-:Y:S01]  /*1c10*/  FADD.FTZ R91, R24, R133 ;  /* 0x00000085185b7221 */ /* 0x000fe20000010000 */
[----:B------:R-:W-:Y:S02]  /*1c20*/  FSETP.GTU.FTZ.AND P3, PT, R97, 20, PT ;  /* 0x41a000006100780b */ /* 0x000fe40003f7c000 */
[----:B------:R-:W-:-:S02]  /*1c30*/  FSETP.GTU.FTZ.AND P5, PT, R96, 20, PT ;  /* 0x41a000006000780b */ /* 0x000fc40003fbc000 */
[----:B------:R-:W-:Y:S01]  /*1c40*/  MOV R94, RZ ;  /* 0x000000ff005e7202 */ /* 0x000fe20000000f00 */
        /* <DEDUP_REMOVED lines=8> */
[----:B------:R-:W-:Y:S04]  /*1cd0*/  STS.U16 [R121+0x200], R14 ;  /* 0x0002000e79007388 */ /* 0x000fe80000000400 */
        /* <DEDUP_REMOVED lines=24> */
[----:B0-----:R-:W-:-:S05]  /*1e60*/  HADD2.F32 R36, -RZ, R27.H0_H0 ;  /* 0x2000001bff247230 */ /* 0x001fca0000004100 */
[----:B------:R-:W-:-:S05]  /*1e70*/  FADD.FTZ R95, R36, R133 ;  /* 0x00000085245f7221 */ /* 0x000fca0000010000 */
[----:B------:R-:W-:Y:S01]  /*1e80*/  FSETP.GTU.FTZ.AND P4, PT, R95, 20, PT ;  /* 0x41a000005f00780b */ /* 0x000fe20003f9c000 */
[----:B--234-:R-:W-:-:S12]  /*1e90*/  @P0 BRA `(.L_x_6471) ;  /* 0x0000000000780947 */ /* 0x01cfd80003800000 */
        /* <DEDUP_REMOVED lines=30> */
.L_x_6471:
[----:B------:R-:W-:Y:S05]  /*2080*/  BSYNC.RECONVERGENT B0 ;  /* 0x0000000000007941 */ /* 0x000fea0003800200 */
.L_x_6470:
[----:B------:R-:W-:Y:S01]  /*2090*/  HADD2.F32 R30, -RZ, R30.H0_H0 ;  /* 0x2000001eff1e7230 */ /* 0x000fe20000004100 */
[----:B------:R-:W-:Y:S01]  /*20a0*/  BSSY.RECONVERGENT B0, `(.L_x_6472) ;  /* 0x0000025000007945 */ /* 0x000fe20003800200 */
[----:B------:R-:W-:Y:S02]  /*20b0*/  FSETP.GTU.FTZ.AND P0, PT, R91, 20, PT ;  /* 0x41a000005b00780b */ /* 0x000fe40003f1c000 */
[----:B------:R-:W-:Y:S02]  /*20c0*/  CS2R R88, SRZ ;  /* 0x0000000000587805 */ /* 0x000fe4000001ff00 */
[----:B------:R-:W-:Y:S01]  /*20d0*/  MOV R87, RZ ;  /* 0x000000ff00577202 */ /* 0x000fe20000000f00 */
[----:B------:R-:W-:Y:S02]  /*20e0*/  HADD2.F32 R85, -RZ, R85.H0_H0 ;  /* 0x20000055ff557230 */ /* 0x000fe40000004100 */
[----:B------:R-:W-:Y:S01]  /*20f0*/  FADD.FTZ R86, R30, R133 ;  /* 0x000000851e567221 */ /* 0x000fe20000010000 */
        /* <DEDUP_REMOVED lines=31> */
.L_x_6473:
[----:B------:R-:W-:Y:S05]  /*22f0*/  BSYNC.RECONVERGENT B0 ;  /* 0x0000000000007941 */ /* 0x000fea0003800200 */
.L_x_6472:
[----:B------:R-:W-:Y:S01]  /*2300*/  HADD2.F32 R24, -RZ, R31.H0_H0 ;  /* 0x2000001fff187230 */ /* 0x000fe20000004100 */
[----:B------:R-:W-:Y:S01]  /*2310*/  BSSY.RECONVERGENT B0, `(.L_x_6474) ;  /* 0x0000026000007945 */ /* 0x000fe20003800200 */
[----:B------:R-:W-:Y:S01]  /*2320*/  FSETP.GTU.FTZ.AND P1, PT, R86, 20, PT ;  /* 0x41a000005600780b */ /* 0x000fe20003f3c000 */
[----:B------:R-:W-:Y:S02]  /*2330*/  HADD2.F32 R84, -RZ, R84.H0_H0 ;  /* 0x20000054ff547230 */ /* 0x000fe40000004100 */
[----:B------:R-:W-:Y:S02]  /*2340*/  HADD2.F32 R83, -RZ, R83.H0_H0 ;  /* 0x20000053ff537230 */ /* 0x000fe40000004100 */
[----:B------:R-:W-:Y:S01]  /*2350*/  FADD.FTZ R81, R24, R133 ;  /* 0x0000008518517221 */ /* 0x000fe20000010000 */
        /* <DEDUP_REMOVED lines=33> */
.L_x_6475:
[----:B------:R-:W-:Y:S05]  /*2570*/  BSYNC.RECONVERGENT B0 ;  /* 0x0000000000007941 */ /* 0x000fea0003800200 */
.L_x_6474:
        /* <DEDUP_REMOVED lines=39> */
.L_x_6477:
[----:B------:R-:W-:Y:S05]  /*27f0*/  BSYNC.RECONVERGENT B0 ;  /* 0x0000000000007941 */ /* 0x000fea0003800200 */
.L_x_6476:
        /* <DEDUP_REMOVED lines=39> */
.L_x_6479:
[----:B------:R-:W-:Y:S05]  /*2a70*/  BSYNC.RECONVERGENT B0 ;  /* 0x0000000000007941 */ /* 0x000fea0003800200 */
.L_x_6478:
[----:B------:R-:W-:Y:S01]  /*2a80*/  BSSY.RECONVERGENT B0, `(.L_x_6480) ;  /* 0x0000027000007945 */ /* 0x000fe20003800200 */
[----:B------:R-:W-:Y:S01]  /*2a90*/  HADD2.F32 R68, -RZ, R19.H0_H0 ;  /* 0x20000013ff447230 */ /* 0x000fe20000004100 */
[----:B------:R-:W-:Y:S01]  /*2aa0*/  FSETP.GTU.FTZ.AND P4, PT, R72, 20, PT ;  /* 0x41a000004800780b */ /* 0x000fe20003f9c000 */
[----:B------:R-:W-:Y:S02]  /*2ab0*/  HADD2.F32 R69, -RZ, R69.H0_H0 ;  /* 0x20000045ff457230 */ /* 0x000fe40000004100 */
[----:B------:R-:W-:Y:S01]  /*2ac0*/  FADD.FTZ R70, R34, R133 ;  /* 0x0000008522467221 */ /* 0x000fe20000010000 */
        /* <DEDUP_REMOVED lines=34> */
.L_x_6481:
[----:B------:R-:W-:Y:S05]  /*2cf0*/  BSYNC.RECONVERGENT B0 ;  /* 0x0000000000007941 */ /* 0x000fea0003800200 */
.L_x_6480:
[----:B------:R-:W-:Y:S02]  /*2d00*/  HADD2.F32 R18, -RZ, R18.H0_H0 ;  /* 0x20000012ff127230 */ /* 0x000fe40000004100 */
[----:B------:R-:W-:Y:S01]  /*2d10*/  FFMA.FTZ R23, R19, R85, R138 ;  /* 0x0000005513177223 */ /* 0x000fe2000001008a */
[----:B------:R-:W-:Y:S01]  /*2d20*/  BSSY.RECONVERGENT B0, `(.L_x_6482) ;  /* 0x0000025000007945 */ /* 0x000fe20003800200 */
[----:B------:R-:W-:Y:S01]  /*2d30*/  FSETP.GTU.FTZ.AND P5, PT, R70, 20, PT ;  /* 0x41a000004600780b */ /* 0x000fe20003fbc000 */
[----:B------:R-:W-:Y:S02]  /*2d40*/  HADD2.F32 R66, -RZ, R5.H0_H0 ;  /* 0x20000005ff427230 */ /* 0x000fe40000004100 */
[----:B------:R-:W-:Y:S01]  /*2d50*/  FADD.FTZ R68, R68, R133 ;  /* 0x0000008544447221 */ /* 0x000fe20000010000 */
        /* <DEDUP_REMOVED lines=33> */
.L_x_6483:
[----:B------:R-:W-:Y:S05]  /*2f70*/  BSYNC.RECONVERGENT B0 ;  /* 0x0000000000007941 */ /* 0x000fea0003800200 */
.L_x_6482:
        /* <DEDUP_REMOVED lines=39> */
.L_x_6485:
[----:B------:R-:W-:Y:S05]  /*31f0*/  BSYNC.RECONVERGENT B0 ;  /* 0x0000000000007941 */ /* 0x000fea0003800200 */
.L_x_6484:
[----:B------:R-:W-:Y:S02]  /*3200*/  HADD2.F32 R14, -RZ, R14.H0_H0 ;  /* 0x2000000eff0e7230 */ /* 0x000fe40000004100 */
[----:B------:R-:W-:Y:S01]  /*3210*/  FFMA.FTZ R5, R15, R80, R24 ;  /* 0x000000500f057223 */ /* 0x000fe20000010018 */
[----:B------:R-:W-:Y:S01]  /*3220*/  BSSY.RECONVERGENT B0, `(.L_x_6486) ;  /* 0x0000025000007945 */ /* 0x000fe20003800200 */
[----:B------:R-:W-:Y:S01]  /*3230*/  FSETP.GTU.FTZ.AND P1, PT, R66, 20, PT ;  /* 0x41a000004200780b */ /* 0x000fe20003f3c000 */
[----:B------:R-:W-:Y:S02]  /*3240*/  HADD2.F32 R62, -RZ, R0.H0_H0 ;  /* 0x20000000ff3e7230 */ /* 0x000fe40000004100 */
[----:B------:R-:W-:Y:S01]  /*3250*/  FADD.FTZ R64, R64, R133 ;  /* 0x0000008540407221 */ /* 0x000fe20000010000 */
[----:B-1----:R-:W-:Y:S02]  /*3260*/  HADD2.F32 R13, -RZ, R13.H0_H0 ;  /* 0x2000000dff0d7230 */ /* 0x002fe40000004100 */
        /* <DEDUP_REMOVED lines=32> */
.L_x_6487:
[----:B------:R-:W-:Y:S05]  /*3470*/  BSYNC.RECONVERGENT B0 ;  /* 0x0000000000007941 */ /* 0x000fea0003800200 */
.L_x_6486:
        /* <DEDUP_REMOVED lines=39> */
.L_x_6489:
[----:B------:R-:W-:Y:S05]  /*36f0*/  BSYNC.RECONVERGENT B0 ;  /* 0x0000000000007941 */ /* 0x000fea0003800200 */
.L_x_6488:
[----:B------:R-:W-:Y:S02]  /*3700*/  HADD2.F32 R10, -RZ, R10.H0_H0 ;  /* 0x2000000aff0a7230 */ /* 0x000fe40000004100 */
[----:B------:R-:W-:Y:S01]  /*3710*/  FFMA.FTZ R5, R11, R76, R22 ;  /* 0x0000004c0b057223 */ /* 0x000fe20000010016 */
[----:B------:R-:W-:Y:S01]  /*3720*/  HADD2.F32 R36, -RZ, R9.H0_H0 ;  /* 0x20000009ff247230 */ /* 0x000fe20000004100 */
[----:B------:R-:W-:Y:S01]  /*3730*/  BSSY.RECONVERGENT B0, `(.L_x_6490) ;  /* 0x0000029000007945 */ /* 0x000fe20003800200 */
[----:B------:R-:W-:Y:S01]  /*3740*/  FSETP.GTU.FTZ.AND P3, PT, R62, 20, PT ;  /* 0x41a000003e00780b */ /* 0x000fe20003f7c000 */
[----:B------:R-:W-:Y:S01]  /*3750*/  FFMA.FTZ R5, R10, R74, R5 ;  /* 0x0000004a0a057223 */ /* 0x000fe20000010005 */
[----:B------:R-:W-:Y:S02]  /*3760*/  HADD2.F32 R8, -RZ, R8.H0_H0 ;  /* 0x20000008ff087230 */ /* 0x000fe40000004100 */
[----:B------:R-:W-:Y:S01]  /*3770*/  FMUL.FTZ R61, R19, R135 ;  /* 0x00000087133d7220 */ /* 0x000fe20000410000 */
[----:B------:R-:W-:-:S02]  /*3780*/  HADD2.F32 R34, -RZ, R7.H0_H0 ;  /* 0x20000007ff227230 */ /* 0x000fc40000004100 */
[----:B------:R-:W-:Y:S01]  /*3790*/  FFMA.FTZ R5, R36, R73, R5 ;  /* 0x0000004924057223 */ /* 0x000fe20000010005 */
        /* <DEDUP_REMOVED lines=34> */
.L_x_6491:
[----:B------:R-:W-:Y:S05]  /*39c0*/  BSYNC.RECONVERGENT B0 ;  /* 0x0000000000007941 */ /* 0x000fea0003800200 */
.L_x_6490:
        /* <DEDUP_REMOVED lines=32> */
.L_x_6493:
[----:B------:R-:W-:Y:S05]  /*3bd0*/  BSYNC.RECONVERGENT B0 ;  /* 0x0000000000007941 */ /* 0x000fea0003800200 */
.L_x_6492:
        /* <DEDUP_REMOVED lines=32> */
.L_x_6495:
[----:B------:R-:W-:Y:S05]  /*3de0*/  BSYNC.RECONVERGENT B0 ;  /* 0x0000000000007941 */ /* 0x000fea0003800200 */
.L_x_6494:
        /* <DEDUP_REMOVED lines=32> */
.L_x_6497:
[----:B------:R-:W-:Y:S05]  /*3ff0*/  BSYNC.RECONVERGENT B0 ;  /* 0x0000000000007941 */ /* 0x000fea0003800200 */
.L_x_6496:
        /* <DEDUP_REMOVED lines=32> */
.L_x_6499:
[----:B------:R-:W-:Y:S05]  /*4200*/  BSYNC.RECONVERGENT B0 ;  /* 0x0000000000007941 */ /* 0x000fea0003800200 */
.L_x_6498:
        /* <DEDUP_REMOVED lines=32> */
.L_x_6501:
[----:B------:R-:W-:Y:S05]  /*4410*/  BSYNC.RECONVERGENT B0 ;  /* 0x0000000000007941 */ /* 0x000fea0003800200 */
.L_x_6500:
[----:B------:R-:W0:Y:S01]  /*4420*/  LDCU UR17, c[0x0][0x38c] ;  /* 0x00007180ff1177ac */ /* 0x000e220008000800 */
[----:B------:R-:W-:Y:S01]  /*4430*/  FFMA.FTZ R5, R8, R71, R5 ;  /* 0x0000004708057223 */ /* 0x000fe20000010005 */
[-C--:B------:R-:W-:Y:S01]  /*4440*/  FMUL.FTZ R60, R18, R135.reuse ;  /* 0x00000087123c7220 */ /* 0x080fe20000410000 */
[-C--:B------:R-:W-:Y:S01]  /*4450*/  FMUL.FTZ R59, R44, R135.reuse ;  /* 0x000000872c3b7220 */ /* 0x080fe20000410000 */
[----:B------:R-:W-:Y:S01]  /*4460*/  FMUL.FTZ R58, R16, R135 ;  /* 0x00000087103a7220 */ /* 0x000fe20000410000 */
        /* <DEDUP_REMOVED lines=12> */
[-C--:B------:R-:W-:Y:S01]  /*4530*/  FMUL.FTZ R48, R6, R135.reuse ;  /* 0x0000008706307220 */ /* 0x080fe20000410000 */
[----:B0-----:R-:W-:Y:S01]  /*4540*/  UISETP.GE.AND UP0, UPT, UR17, 0x1, UPT ;  /* 0x000000011100788c */ /* 0x001fe2000bf06270 */
[-C--:B------:R-:W-:Y:S01]  /*4550*/  FMUL.FTZ R47, R32, R135.reuse ;  /* 0x00000087202f7220 */ /* 0x080fe20000410000 */
[C---:B------:R-:W-:Y:S01]  /*4560*/  FMUL.FTZ R46, R2.reuse, R135 ;  /* 0x00000087022e7220 */ /* 0x040fe20000410000 */
[----:B------:R-:W-:Y:S01]  /*4570*/  FFMA.FTZ R138, R2, R63, R5 ;  /* 0x0000003f028a7223 */ /* 0x000fe20000010005 */
[----:B------:R-:W-:Y:S06]  /*4580*/  BAR.SYNC.DEFER_BLOCKING 0x0 ;  /* 0x0000000000007b1d */ /* 0x000fec0000010000 */
[----:B------:R-:W-:Y:S05]  /*4590*/  BRA.U !UP0, `(.L_x_6502) ;  /* 0x0000005d08107547 */ /* 0x000fea000b800000 */
[----:B------:R-:W0:Y:S01]  /*45a0*/  LDC.64 R116, c[0x0][0x3b8] ;  /* 0x0000ee00ff747b82 */ /* 0x000e220000000a00 */
[----:B------:R-:W-:Y:S01]  /*45b0*/  UISETP.NE.AND UP0, UPT, UR6, 0x1, UPT ;  /* 0x000000010600788c */ /* 0x000fe2000bf05270 */
[----:B------:R-:W-:Y:S02]  /*45c0*/  HFMA2 R30, -RZ, RZ, 0, 0 ;  /* 0x00000000ff1e7431 */ /* 0x000fe400000001ff */
[----:B------:R-:W-:Y:S01]  /*45d0*/  FADD.FTZ R0, R19, R19 ;  /* 0x0000001313007221 */ /* 0x000fe20000010000 */
[----:B------:R-:W-:Y:S01]  /*45e0*/  FADD.FTZ R45, R18, R18 ;  /* 0x00000012122d7221 */ /* 0x000fe20000010000 */
[----:B------:R-:W-:Y:S01]  /*45f0*/  FADD.FTZ R44, R44, R44 ;  /* 0x0000002c2c2c7221 */ /* 0x000fe20000010000 */
[----:B------:R-:W-:Y:S01]  /*4600*/  FADD.FTZ R43, R16, R16 ;  /* 0x00000010102b7221 */ /* 0x000fe20000010000 */
[----:B------:R-:W-:Y:S01]  /*4610*/  PLOP3.LUT P1, PT, PT, PT, UP0, 0x80, 0x8 ;  /* 0x000000000008781c */ /* 0x000fe20003f2f008 */
[----:B------:R-:W1:Y:S01]  /*4620*/  LDC.64 R22, c[0x0][0x440] ;  /* 0x00011000ff167b82 */ /* 0x000e620000000a00 */
[----:B------:R-:W-:Y:S01]  /*4630*/  FADD.FTZ R42, R15, R15 ;  /* 0x0000000f0f2a7221 */ /* 0x000fe20000010000 */
[----:B------:R-:W-:Y:S01]  /*4640*/  FADD.FTZ R41, R14, R14 ;  /* 0x0000000e0e297221 */ /* 0x000fe20000010000 */
[----:B------:R-:W-:Y:S01]  /*4650*/  FADD.FTZ R40, R13, R13 ;  /* 0x0000000d0d287221 */ /* 0x000fe20000010000 */
[----:B------:R-:W-:Y:S01]  /*4660*/  FADD.FTZ R39, R12, R12 ;  /* 0x0000000c0c277221 */ /* 0x000fe20000010000 */
[----:B------:R-:W-:Y:S01]  /*4670*/  FADD.FTZ R38, R11, R11 ;  /* 0x0000000b0b267221 */ /* 0x000fe20000010000 */
[----:B------:R-:W-:Y:S01]  /*4680*/  FADD.FTZ R37, R10, R10 ;  /* 0x0000000a0a257221 */ /* 0x000fe20000010000 */
[----:B------:R-:W-:Y:S01]  /*4690*/  FADD.FTZ R36, R36, R36 ;  /* 0x0000002424247221 */ /* 0x000fe20000010000 */
[----:B------:R-:W2:Y:S01]  /*46a0*/  LDC.64 R24, c[0x0][0x448] ;  /* 0x00011200ff187b82 */ /* 0x000ea20000000a00 */
[----:B------:R-:W-:Y:S01]  /*46b0*/  FADD.FTZ R35, R8, R8 ;  /* 0x0000000808237221 */ /* 0x000fe20000010000 */
[----:B------:R-:W-:Y:S01]  /*46c0*/  ISETP.EQ.AND P1, PT, R205, RZ, P1 ;  /* 0x000000ffcd00720c */ /* 0x000fe20000f22270 */
[----:B------:R-:W-:Y:S01]  /*46d0*/  FADD.FTZ R34, R34, R34 ;  /* 0x0000002222227221 */ /* 0x000fe20000010000 */
[----:B------:R-:W-:Y:S01]  /*46e0*/  FADD.FTZ R33, R6, R6 ;  /* 0x0000000606217221 */ /* 0x000fe20000010000 */
[----:B------:R-:W-:Y:S01]  /*46f0*/  FADD.FTZ R32, R32, R32 ;  /* 0x0000002020207221 */ /* 0x000fe20000010000 */
[----:B------:R-:W-:Y:S01]  /*4700*/  FADD.FTZ R31, R2, R2 ;  /* 0x00000002021f7221 */ /* 0x000fe20000010000 */
[----:B------:R-:W-:Y:S01]  /*4710*/  MOV R109, RZ ;  /* 0x000000ff006d7202 */ /* 0x000fe20000000f00 */
[----:B------:R-:W3:Y:S01]  /*4720*/  LDCU UR29, c[0x0][0x394] ;  /* 0x00007280ff1d77ac */ /* 0x000ee20008000800 */
[----:B------:R-:W4:Y:S01]  /*4730*/  LDCU UR32, c[0x0][0x38c] ;  /* 0x00007180ff2077ac */ /* 0x000f220008000800 */
[----:B------:R-:W0:Y:S01]  /*4740*/  LDCU.64 UR20, c[0x0][0x3e0] ;  /* 0x00007c00ff1477ac */ /* 0x000e220008000a00 */
[----:B------:R-:W0:Y:S01]  /*4750*/  LDCU.64 UR30, c[0x0][0x3c0] ;  /* 0x00007800ff1e77ac */ /* 0x000e220008000a00 */
[----:B------:R-:W0:Y:S03]  /*4760*/  LDCU.128 UR24, c[0x0][0x3a0] ;  /* 0x00007400ff1877ac */ /* 0x000e260008000c00 */
.L_x_6536:
[----:B0-----:R-:W-:-:S04]  /*4770*/  UIMAD.WIDE.U32 UR18, UR8, UR24, URZ ;  /* 0x00000018081272a5 */ /* 0x001fc8000f8e00ff */
[----:B------:R-:W-:Y:S02]  /*4780*/  UIMAD UR17, UR8, UR25, UR19 ;  /* 0x00000019081172a4 */ /* 0x000fe4000f8e0213 */
[----:B------:R-:W-:Y:S02]  /*4790*/  MOV R3, UR19 ;  /* 0x0000001300037c02 */ /* 0x000fe40008000f00 */
[----:B------:R-:W-:Y:S02]  /*47a0*/  MOV R2, UR18 ;  /* 0x0000001200027c02 */ /* 0x000fe40008000f00 */
[----:B------:R-:W-:-:S03]  /*47b0*/  MOV R3, UR17 ;  /* 0x0000001100037c02 */ /* 0x000fc60008000f00 */
[----:B------:R-:W-:-:S04]  /*47c0*/  IMAD.WIDE.U32 R2, R30, UR26, R2 ;  /* 0x0000001a1e027c25 */ /* 0x000fc8000f8e0002 */
[----:B------:R-:W-:Y:S01]  /*47d0*/  IMAD R3, R30, UR27, R3 ;  /* 0x0000001b1e037c24 */ /* 0x000fe2000f8e0203 */
[----:B-1----:R-:W-:-:S04]  /*47e0*/  LEA R26, P0, R2, R22, 0x3 ;  /* 0x00000016021a7211 */ /* 0x002fc800078018ff */
[----:B------:R-:W-:-:S06]  /*47f0*/  LEA.HI.X R27, R2, R23, R3, 0x3, P0 ;  /* 0x00000017021b7211 */ /* 0x000fcc00000f1c03 */
[----:B------:R-:W5:Y:S01]  /*4800*/  LDG.E.64 R26, desc[UR22][R26.64] ;  /* 0x000000161a1a7981 */ /* 0x000f62000c1e1b00 */
[----:B------:R-:W-:-:S04]  /*4810*/  IMAD.WIDE.U32 R4, R116, UR8, RZ ;  /* 0x0000000874047c25 */ /* 0x000fc8000f8e00ff */
[----:B------:R-:W-:Y:S01]  /*4820*/  IMAD R11, R117, UR8, R5 ;  /* 0x00000008750b7c24 */ /* 0x000fe2000f8e0205 */
[----:B--2---:R-:W-:Y:S01]  /*4830*/  LEA R5, P0, R4, R24, 0x3 ;  /* 0x0000001804057211 */ /* 0x004fe200078018ff */
[----:B------:R-:W-:-:S03]  /*4840*/  IMAD.WIDE.U32 R2, R30, UR30, RZ ;  /* 0x0000001e1e027c25 */ /* 0x000fc6000f8e00ff */
[----:B------:R-:W-:Y:S01]  /*4850*/  LEA.HI.X R11, R4, R25, R11, 0x3, P0 ;  /* 0x00000019040b7211 */ /* 0x000fe200000f1c0b */
[----:B------:R-:W-:Y:S01]  /*4860*/  IMAD.WIDE.U32 R6, R30, UR20, RZ ;  /* 0x000000141e067c25 */ /* 0x000fe2000f8e00ff */
[----:B------:R-:W-:-:S03]  /*4870*/  LEA R4, P0, R2, R5, 0x3 ;  /* 0x0000000502047211 */ /* 0x000fc600078018ff */
[----:B------:R-:W-:Y:S01]  /*4880*/  IMAD R10, R30, UR31, R3 ;  /* 0x0000001f1e0a7c24 */ /* 0x000fe2000f8e0203 */
[----:B------:R-:W-:Y:S01]  /*4890*/  LEA R8, P2, R6, UR9, 0x3 ;  /* 0x0000000906087c11 */ /* 0x000fe2000f8418ff */
[----:B------:R-:W-:-:S03]  /*48a0*/  IMAD R3, R30, UR21, R7 ;  /* 0x000000151e037c24 */ /* 0x000fc6000f8e0207 */
[----:B------:R-:W-:Y:S02]  /*48b0*/  LEA.HI.X R5, R2, R11, R10, 0x3, P0 ;  /* 0x0000000b02057211 */ /* 0x000fe400000f1c0a */
[----:B------:R-:W-:-:S04]  /*48c0*/  LEA.HI.X R9, R6, UR10, R3, 0x3, P2 ;  /* 0x0000000a06097c11 */ /* 0x000fc800090f1c03 */
[----:B------:R-:W2:Y:S04]  /*48d0*/  LDG.E.64 R4, desc[UR22][R4.64] ;  /* 0x0000001604047981 */ /* 0x000ea8000c1e1b00 */
[----:B------:R0:W2:Y:S01]  /*48e0*/  LDG.E.64 R2, desc[UR22][R8.64] ;  /* 0x0000001608027981 */ /* 0x0000a2000c1e1b00 */
[----:B------:R-:W1:Y:S01]  /*48f0*/  S2UR UR18, SR_CgaCtaId ;  /* 0x00000000001279c3 */ /* 0x000e620000008800 */
[----:B------:R-:W-:Y:S01]  /*4900*/  USHF.L.U32 UR19, UR6, 0x8, URZ ;  /* 0x0000000806137899 */ /* 0x000fe200080006ff */
[----:B------:R-:W-:-:S03]  /*4910*/  ISETP.NE.AND P0, PT, R134, RZ, PT ;  /* 0x000000ff8600720c */ /* 0x000fc60003f05270 */
[----:B------:R-:W-:-:S04]  /*4920*/  UIADD3 UR17, UPT, UPT, UR19, -0x100, URZ ;  /* 0xffffff0013117890 */ /* 0x000fc8000fffe0ff */
[----:B------:R-:W-:Y:S01]  /*4930*/  ULOP3.LUT UR17, UR17, 0x100, URZ, 0xc0, !UPT ;  /* 0x0000010011117892 */ /* 0x000fe2000f8ec0ff */
[----:B------:R-:W-:Y:S01]  /*4940*/  UMOV UR28, 0x400 ;  /* 0x00000400001c7882 */ /* 0x000fe20000000000 */
[----:B------:R-:W-:Y:S01]  /*4950*/  ISETP.NE.AND P2, PT, R134, 0x3f, PT ;  /* 0x0000003f8600780c */ /* 0x000fe20003f45270 */
[----:B-1----:R-:W-:Y:S01]  /*4960*/  ULEA UR28, UR18, UR28, 0x18 ;  /* 0x0000001c121c7291 */ /* 0x002fe2000f8ec0ff */
[----:B------:R-:W-:Y:S01]  /*4970*/  BSSY.RECONVERGENT B0, `(.L_x_6503) ;  /* 0x00000b7000007945 */ /* 0x000fe20003800200 */
[----:B-----5:R-:W-:Y:S01]  /*4980*/  FMUL.FTZ R6, R27, R100 ;  /* 0x000000641b067220 */ /* 0x020fe20000410000 */
[----:B------:R-:W-:-:S03]  /*4990*/  FMUL.FTZ R7, R26, 1.4426950216293334961 ;  /* 0x3fb8aa3b1a077820 */ /* 0x000fc60000410000 */
[----:B------:R-:W-:Y:S01]  /*49a0*/  FMUL.RZ R12, R6, 0.15915493667125701904 ;  /* 0x3e22f983060c7820 */ /* 0x000fe2000040c000 */
[----:B------:R-:W-:-:S04]  /*49b0*/  FMUL.FTZ R6, R7, R100 ;  /* 0x0000006407067220 */ /* 0x000fc80000410000 */
[----:B---3--:R1:W-:Y:S02]  /*49c0*/  MUFU.EX2 R17, R6 ;  /* 0x0000000600117308 */ /* 0x0083e40000000800 */
[----:B-1----:R-:W-:-:S04]  /*49d0*/  FMUL.FTZ R6, R27, R97 ;  /* 0x000000611b067220 */ /* 0x002fc80000410000 */
[----:B------:R-:W-:Y:S01]  /*49e0*/  FMUL.RZ R19, R6, 0.15915493667125701904 ;  /* 0x3e22f98306137820 */ /* 0x000fe2000040c000 */
[----:B------:R-:W-:Y:S01]  /*49f0*/  FMUL.FTZ R6, R7, R97 ;  /* 0x0000006107067220 */ /* 0x000fe20000410000 */
[----:B------:R-:W-:-:S03]  /*4a00*/  FMUL.FTZ R11, R27, R99 ;  /* 0x000000631b0b7220 */ /* 0x000fc60000410000 */
[----:B------:R1:W-:Y:S01]  /*4a10*/  MUFU.EX2 R194, R6 ;  /* 0x0000000600c27308 */ /* 0x0003e20000000800 */
[----:B------:R-:W-:Y:S01]  /*4a20*/  FMUL.RZ R13, R11, 0.15915493667125701904 ;  /* 0x3e22f9830b0d7820 */ /* 0x000fe2000040c000 */
[C---:B------:R-:W-:Y:S01]  /*4a30*/  FMUL.FTZ R11, R27.reuse, R98 ;  /* 0x000000621b0b7220 */ /* 0x040fe20000410000 */
[----:B-1----:R-:W-:-:S04]  /*4a40*/  FMUL.FTZ R6, R27, R91 ;  /* 0x0000005b1b067220 */ /* 0x002fc80000410000 */
[----:B------:R-:W-:Y:S01]  /*4a50*/  FMUL.RZ R140, R6, 0.15915493667125701904 ;  /* 0x3e22f983068c7820 */ /* 0x000fe2000040c000 */
[----:B------:R-:W-:Y:S01]  /*4a60*/  FMUL.FTZ R6, R7, R91 ;  /* 0x0000005b07067220 */ /* 0x000fe20000410000 */
[----:B------:R-:W-:Y:S01]  /*4a70*/  FMUL.FTZ R14, R27, R95 ;  /* 0x0000005f1b0e7220 */ /* 0x000fe20000410000 */
[----:B------:R-:W-:Y:S02]  /*4a80*/  FMUL.RZ R15, R11, 0.15915493667125701904 ;  /* 0x3e22f9830b0f7820 */ /* 0x000fe4000040c000 */
[----:B------:R1:W-:Y:S01]  /*4a90*/  MUFU.EX2 R188, R6 ;  /* 0x0000000600bc7308 */ /* 0x0003e20000000800 */
[----:B------:R-:W-:Y:S01]  /*4aa0*/  FMUL.RZ R28, R14, 0.15915493667125701904 ;  /* 0x3e22f9830e1c7820 */ /* 0x000fe2000040c000 */
[----:B0-----:R-:W-:Y:S01]  /*4ab0*/  FMUL.FTZ R8, R7, R99 ;  /* 0x0000006307087220 */ /* 0x001fe20000410000 */
[C---:B------:R-:W-:Y:S01]  /*4ac0*/  FMUL.FTZ R18, R27.reuse, R96 ;  /* 0x000000601b127220 */ /* 0x040fe20000410000 */
[----:B-1----:R-:W-:-:S04]  /*4ad0*/  FMUL.FTZ R6, R27, R75 ;  /* 0x0000004b1b067220 */ /* 0x002fc80000410000 */
[----:B------:R-:W-:Y:S01]  /*4ae0*/  MUFU.SIN R10, R12 ;  /* 0x0000000c000a7308 */ /* 0x000fe20000000400 */
[----:B------:R-:W-:Y:S01]  /*4af0*/  FMUL.RZ R145, R6, 0.15915493667125701904 ;  /* 0x3e22f98306917820 */ /* 0x000fe2000040c000 */
[----:B------:R-:W-:-:S06]  /*4b00*/  FMUL.FTZ R6, R7, R75 ;  /* 0x0000004b07067220 */ /* 0x000fcc0000410000 */
[----:B------:R-:W-:Y:S01]  /*4b10*/  MUFU.COS R16, R12 ;  /* 0x0000000c00107308 */ /* 0x000fe20000000000 */
[C---:B------:R-:W-:Y:S01]  /*4b20*/  FMUL.FTZ R139, R27.reuse, R81 ;  /* 0x000000511b8b7220 */ /* 0x040fe20000410000 */
[----:B------:R-:W-:Y:S01]  /*4b30*/  FMUL.RZ R137, R18, 0.15915493667125701904 ;  /* 0x3e22f98312897820 */ /* 0x000fe2000040c000 */
[----:B------:R-:W-:-:S05]  /*4b40*/  FMUL.FTZ R142, R27, R72 ;  /* 0x000000481b8e7220 */ /* 0x000fca0000410000 */
[----:B------:R-:W-:Y:S01]  /*4b50*/  MUFU.SIN R196, R15 ;  /* 0x0000000f00c47308 */ /* 0x000fe20000000400 */
[----:B------:R-:W-:-:S07]  /*4b60*/  FMUL.FTZ R144, R27, R70 ;  /* 0x000000461b907220 */ /* 0x000fce0000410000 */
[----:B------:R-:W-:Y:S01]  /*4b70*/  MUFU.COS R12, R15 ;  /* 0x0000000f000c7308 */ /* 0x000fe20000000000 */
[----:B------:R-:W-:-:S07]  /*4b80*/  FMUL.RZ R143, R139, 0.15915493667125701904 ;  /* 0x3e22f9838b8f7820 */ /* 0x000fce000040c000 */
[----:B------:R-:W-:Y:S08]  /*4b90*/  MUFU.SIN R15, R28 ;  /* 0x0000001c000f7308 */ /* 0x000ff00000000400 */
[----:B------:R0:W-:Y:S01]  /*4ba0*/  MUFU.COS R193, R28 ;  /* 0x0000001c00c17308 */ /* 0x0001e20000000000 */
[----:B------:R-:W-:Y:S01]  /*4bb0*/  FMUL.RZ R146, R142, 0.15915493667125701904 ;  /* 0x3e22f9838e927820 */ /* 0x000fe2000040c000 */
[----:B------:R-:W-:Y:S01]  /*4bc0*/  FMUL.RZ R148, R144, 0.15915493667125701904 ;  /* 0x3e22f98390947820 */ /* 0x000fe2000040c000 */
[----:B0-----:R-:W-:-:S05]  /*4bd0*/  FMUL.FTZ R28, R27, R86 ;  /* 0x000000561b1c7220 */ /* 0x001fca0000410000 */
[----:B------:R0:W-:Y:S01]  /*4be0*/  MUFU.EX2 R182, R6 ;  /* 0x0000000600b67308 */ /* 0x0001e20000000800 */
[----:B------:R-:W-:-:S07]  /*4bf0*/  FMUL.RZ R141, R28, 0.15915493667125701904 ;  /* 0x3e22f9831c8d7820 */ /* 0x000fce000040c000 */
[----:B------:R-:W-:Y:S01]  /*4c00*/  MUFU.SIN R9, R13 ;  /* 0x0000000d00097308 */ /* 0x000fe20000000400 */
[----:B0-----:R-:W-:-:S04]  /*4c10*/  FMUL.FTZ R6, R27, R68 ;  /* 0x000000441b067220 */ /* 0x001fc80000410000 */
[----:B------:R-:W-:-:S03]  /*4c20*/  FMUL.RZ R151, R6, 0.15915493667125701904 ;  /* 0x3e22f98306977820 */ /* 0x000fc6000040c000 */
[----:B------:R-:W-:Y:S01]  /*4c30*/  MUFU.COS R199, R13 ;  /* 0x0000000d00c77308 */ /* 0x000fe20000000000 */
[----:B------:R-:W-:-:S07]  /*4c40*/  FMUL.FTZ R6, R27, R66 ;  /* 0x000000421b067220 */ /* 0x000fce0000410000 */
[----:B------:R-:W0:Y:S01]  /*4c50*/  MUFU.EX2 R8, R8 ;  /* 0x0000000800087308 */ /* 0x000e220000000800 */
[C---:B------:R-:W-:Y:S01]  /*4c60*/  FMUL.FTZ R11, R7.reuse, R98 ;  /* 0x00000062070b7220 */ /* 0x040fe20000410000 */
[C---:B------:R-:W-:Y:S01]  /*4c70*/  FMUL.FTZ R14, R7.reuse, R95 ;  /* 0x0000005f070e7220 */ /* 0x040fe20000410000 */
[----:B------:R-:W-:-:S05]  /*4c80*/  FMUL.FTZ R18, R7, R96 ;  /* 0x0000006007127220 */ /* 0x000fca0000410000 */
[----:B------:R-:W-:Y:S01]  /*4c90*/  MUFU.SIN R13, R19 ;  /* 0x00000013000d7308 */ /* 0x000fe20000000400 */
[C---:B------:R-:W-:Y:S01]  /*4ca0*/  FMUL.FTZ R28, R7.reuse, R86 ;  /* 0x00000056071c7220 */ /* 0x040fe20000410000 */
[C---:B------:R-:W-:Y:S01]  /*4cb0*/  FMUL.FTZ R139, R7.reuse, R81 ;  /* 0x00000051078b7220 */ /* 0x040fe20000410000 */
[----:B------:R-:W-:-:S05]  /*4cc0*/  FMUL.FTZ R142, R7, R72 ;  /* 0x00000048078e7220 */ /* 0x000fca0000410000 */
[----:B------:R-:W-:Y:S01]  /*4cd0*/  MUFU.COS R195, R19 ;  /* 0x0000001300c37308 */ /* 0x000fe20000000000 */
[C---:B------:R-:W-:Y:S01]  /*4ce0*/  FMUL.FTZ R144, R7.reuse, R70 ;  /* 0x0000004607907220 */ /* 0x040fe20000410000 */
[----:B------:R-:W-:Y:S01]  /*4cf0*/  FMUL.RZ R152, R6, 0.15915493667125701904 ;  /* 0x3e22f98306987820 */ /* 0x000fe2000040c000 */
[----:B------:R-:W-:-:S05]  /*4d00*/  FMUL.FTZ R150, R7, R64 ;  /* 0x0000004007967220 */ /* 0x000fca0000410000 */
[----:B------:R-:W-:Y:S01]  /*4d10*/  MUFU.SIN R19, R137 ;  /* 0x0000008900137308 */ /* 0x000fe20000000400 */
[----:B--2---:R-:W-:-:S07]  /*4d20*/  FMUL.FTZ R6, R4, R3 ;  /* 0x0000000304067220 */ /* 0x004fce0000410000 */
[----:B------:R-:W-:Y:S08]  /*4d30*/  MUFU.COS R191, R137 ;  /* 0x0000008900bf7308 */ /* 0x000ff00000000000 */
[----:B------:R-:W-:Y:S08]  /*4d40*/  MUFU.SIN R29, R140 ;  /* 0x0000008c001d7308 */ /* 0x000ff00000000400 */
[----:B------:R-:W-:Y:S08]  /*4d50*/  MUFU.COS R189, R140 ;  /* 0x0000008c00bd7308 */ /* 0x000ff00000000000 */
[----:B------:R-:W-:Y:S08]  /*4d60*/  MUFU.SIN R137, R141 ;  /* 0x0000008d00897308 */ /* 0x000ff00000000400 */
[----:B------:R-:W-:Y:S01]  /*4d70*/  MUFU.COS R187, R141 ;  /* 0x0000008d00bb7308 */ /* 0x000fe20000000000 */
[----:B------:R-:W-:-:S07]  /*4d80*/  FFMA.FTZ R6, R5, R2, R6 ;  /* 0x0000000205067223 */ /* 0x000fce0000010006 */
[----:B------:R-:W-:Y:S08]  /*4d90*/  MUFU.SIN R184, R143 ;  /* 0x0000008f00b87308 */ /* 0x000ff00000000400 */
[----:B------:R-:W-:Y:S08]  /*4da0*/  MUFU.COS R140, R143 ;  /* 0x0000008f008c7308 */ /* 0x000ff00000000000 */
[----:B------:R-:W-:Y:S08]  /*4db0*/  MUFU.SIN R141, R145 ;  /* 0x00000091008d7308 */ /* 0x000ff00000000400 */
[----:B------:R-:W1:Y:S08]  /*4dc0*/  MUFU.COS R183, R145 ;  /* 0x0000009100b77308 */ /* 0x000e700000000000 */
[----:B------:R-:W-:Y:S08]  /*4dd0*/  MUFU.SIN R143, R146 ;  /* 0x00000092008f7308 */ /* 0x000ff00000000400 */
[----:B------:R2:W-:Y:S08]  /*4de0*/  MUFU.COS R181, R146 ;  /* 0x0000009200b57308 */ /* 0x0005f00000000000 */
[----:B------:R-:W-:Y:S01]  /*4df0*/  MUFU.SIN R145, R148 ;  /* 0x0000009400917308 */ /* 0x000fe20000000400 */
[----:B--2---:R-:W-:-:S07]  /*4e00*/  FMUL.FTZ R146, R7, R68 ;  /* 0x0000004407927220 */ /* 0x004fce0000410000 */
[----:B------:R2:W-:Y:S08]  /*4e10*/  MUFU.COS R179, R148 ;  /* 0x0000009400b37308 */ /* 0x0005f00000000000 */
[----:B------:R-:W-:Y:S01]  /*4e20*/  MUFU.SIN R147, R151 ;  /* 0x0000009700937308 */ /* 0x000fe20000000400 */
[----:B--2---:R-:W-:-:S07]  /*4e30*/  FMUL.FTZ R148, R7, R66 ;  /* 0x0000004207947220 */ /* 0x004fce0000410000 */
[----:B------:R2:W-:Y:S02]  /*4e40*/  MUFU.COS R177, R151 ;  /* 0x0000009700b17308 */ /* 0x0005e40000000000 */
[----:B--2---:R-:W-:Y:S01]  /*4e50*/  FMUL.FTZ R151, R7, R62 ;  /* 0x0000003e07977220 */ /* 0x004fe20000410000 */
[----:B------:R-:W-:Y:S01]  /*4e60*/  FMUL.FTZ R7, R5, R3 ;  /* 0x0000000305077220 */ /* 0x000fe20000410000 */
[----:B------:R-:W-:-:S03]  /*4e70*/  FMUL.FTZ R3, R27, R64 ;  /* 0x000000401b037220 */ /* 0x000fc60000410000 */
[----:B------:R-:W-:Y:S01]  /*4e80*/  FFMA.FTZ R7, R4, R2, -R7 ;  /* 0x0000000204077223 */ /* 0x000fe20000010807 */
[----:B------:R-:W-:Y:S01]  /*4e90*/  FMUL.FTZ R2, R27, R62 ;  /* 0x0000003e1b027220 */ /* 0x000fe20000410000 */
[C---:B0-----:R-:W-:Y:S01]  /*4ea0*/  FMUL.FTZ R199, R8.reuse, R199 ;  /* 0x000000c708c77220 */ /* 0x041fe20000410000 */
[----:B------:R-:W-:Y:S01]  /*4eb0*/  FMUL.FTZ R198, R8, R9 ;  /* 0x0000000908c67220 */ /* 0x000fe20000410000 */
[----:B------:R-:W-:Y:S01]  /*4ec0*/  FMUL.RZ R5, R3, 0.15915493667125701904 ;  /* 0x3e22f98303057820 */ /* 0x000fe2000040c000 */
[----:B------:R-:W-:Y:S01]  /*4ed0*/  FMUL.RZ R8, R2, 0.15915493667125701904 ;  /* 0x3e22f98302087820 */ /* 0x000fe2000040c000 */
[----:B------:R-:W0:Y:S01]  /*4ee0*/  MUFU.EX2 R28, R28 ;  /* 0x0000001c001c7308 */ /* 0x000e220000000800 */
[----:B------:R-:W-:Y:S02]  /*4ef0*/  IADD3 R2, PT, PT, R30, UR17, RZ ;  /* 0x000000111e027c10 */ /* 0x000fe4000fffe0ff */
[----:B------:R-:W-:-:S05]  /*4f00*/  @P0 IADD3 R2, PT, PT, R134, 0x200, RZ ;  /* 0x0000020086020810 */ /* 0x000fca0007ffe0ff */
[----:B------:R-:W2:Y:S08]  /*4f10*/  MUFU.EX2 R139, R139 ;  /* 0x0000008b008b7308 */ /* 0x000eb00000000800 */
[----:B------:R-:W5:Y:S08]  /*4f20*/  MUFU.EX2 R142, R142 ;  /* 0x0000008e008e7308 */ /* 0x000f700000000800 */
[----:B------:R-:W3:Y:S08]  /*4f30*/  MUFU.EX2 R144, R144 ;  /* 0x0000009000907308 */ /* 0x000ef00000000800 */
[----:B----4-:R-:W4:Y:S08]  /*4f40*/  MUFU.EX2 R146, R146 ;  /* 0x0000009200927308 */ /* 0x010f300000000800 */
[----:B------:R-:W-:Y:S08]  /*4f50*/  MUFU.SIN R149, R152 ;  /* 0x0000009800957308 */ /* 0x000ff00000000400 */
[----:B------:R-:W-:Y:S08]  /*4f60*/  MUFU.COS R175, R152 ;  /* 0x0000009800af7308 */ /* 0x000ff00000000000 */
[----:B------:R-:W4:Y:S08]  /*4f70*/  MUFU.EX2 R148, R148 ;  /* 0x0000009400947308 */ /* 0x000f300000000800 */
[----:B------:R-:W-:Y:S08]  /*4f80*/  MUFU.EX2 R150, R150 ;  /* 0x0000009600967308 */ /* 0x000ff00000000800 */
[----:B------:R-:W-:Y:S08]  /*4f90*/  MUFU.EX2 R151, R151 ;  /* 0x0000009700977308 */ /* 0x000ff00000000800 */
[----:B------:R-:W-:Y:S08]  /*4fa0*/  MUFU.SIN R3, R5 ;  /* 0x0000000500037308 */ /* 0x000ff00000000400 */
[----:B------:R-:W4:Y:S08]  /*4fb0*/  MUFU.COS R173, R5 ;  /* 0x0000000500ad7308 */ /* 0x000f300000000000 */
[----:B------:R-:W4:Y:S08]  /*4fc0*/  MUFU.COS R4, R8 ;  /* 0x0000000800047308 */ /* 0x000f300000000000 */
[----:B------:R-:W4:Y:S01]  /*4fd0*/  MUFU.SIN R170, R8 ;  /* 0x0000000800aa7308 */ /* 0x000f220000000400 */
[----:B------:R-:W-:-:S07]  /*4fe0*/  FMUL.FTZ R16, R17, R16 ;  /* 0x0000001011107220 */ /* 0x000fce0000410000 */
[----:B------:R-:W4:Y:S08]  /*4ff0*/  MUFU.EX2 R11, R11 ;  /* 0x0000000b000b7308 */ /* 0x000f300000000800 */
[----:B------:R-:W4:Y:S08]  /*5000*/  MUFU.EX2 R14, R14 ;  /* 0x0000000e000e7308 */ /* 0x000f300000000800 */
[----:B------:R-:W4:Y:S01]  /*5010*/  MUFU.EX2 R18, R18 ;  /* 0x0000001200127308 */ /* 0x000f220000000800 */
[----:B------:R-:W-:Y:S01]  /*5020*/  FMUL.FTZ R17, R17, R10 ;  /* 0x0000000a11117220 */ /* 0x000fe20000410000 */
[----:B------:R-:W-:Y:S01]  /*5030*/  LEA R2, R2, UR28, 0x3 ;  /* 0x0000001c02027c11 */ /* 0x000fe2000f8e18ff */
[----:B-1----:R-:W-:Y:S01]  /*5040*/  FMUL.FTZ R183, R182, R183 ;  /* 0x000000b7b6b77220 */ /* 0x002fe20000410000 */
[----:B------:R-:W-:-:S03]  /*5050*/  FMUL.FTZ R195, R194, R195 ;  /* 0x000000c3c2c37220 */ /* 0x000fc60000410000 */
[----:B------:R1:W-:Y:S01]  /*5060*/  STS.64 [R2+0x10b0], R16 ;  /* 0x0010b01002007388 */ /* 0x0003e20000000a00 */
[----:B------:R-:W-:Y:S01]  /*5070*/  FMUL.FTZ R189, R188, R189 ;  /* 0x000000bdbcbd7220 */ /* 0x000fe20000410000 */
[----:B0-----:R-:W-:Y:S01]  /*5080*/  FMUL.FTZ R186, R28, R137 ;  /* 0x000000891cba7220 */ /* 0x001fe20000410000 */
[C---:B--2---:R-:W-:Y:S01]  /*5090*/  FMUL.FTZ R185, R139.reuse, R140 ;  /* 0x0000008c8bb97220 */ /* 0x044fe20000410000 */
[----:B------:R-:W-:Y:S01]  /*50a0*/  FMUL.FTZ R184, R139, R184 ;  /* 0x000000b88bb87220 */ /* 0x000fe20000410000 */
[----:B------:R-:W-:Y:S01]  /*50b0*/  FMUL.FTZ R182, R182, R141 ;  /* 0x0000008db6b67220 */ /* 0x000fe20000410000 */
[C---:B-----5:R-:W-:Y:S01]  /*50c0*/  FMUL.FTZ R181, R142.reuse, R181 ;  /* 0x000000b58eb57220 */ /* 0x060fe20000410000 */
[----:B------:R-:W-:Y:S01]  /*50d0*/  FMUL.FTZ R180, R142, R143 ;  /* 0x0000008f8eb47220 */ /* 0x000fe20000410000 */
[C---:B---3--:R-:W-:Y:S01]  /*50e0*/  FMUL.FTZ R179, R144.reuse, R179 ;  /* 0x000000b390b37220 */ /* 0x048fe20000410000 */
[----:B------:R-:W-:Y:S01]  /*50f0*/  FMUL.FTZ R178, R144, R145 ;  /* 0x0000009190b27220 */ /* 0x000fe20000410000 */
[C---:B----4-:R-:W-:Y:S01]  /*5100*/  FMUL.FTZ R177, R146.reuse, R177 ;  /* 0x000000b192b17220 */ /* 0x050fe20000410000 */
        /* <DEDUP_REMOVED lines=57> */
[----:B------:R1:W2:Y:S01]  /*54a0*/  LDS.64 R28, [R2+0x10b0] ;  /* 0x0010b000021c7984 */ /* 0x0002a20000000a00 */
[----:B------:R-:W-:Y:S05]  /*54b0*/  BRA `(.L_x_6505) ;  /* 0x0000000000087947 */ /* 0x000fea0003800000 */
.L_x_6504:
[----:B------:R-:W-:-:S06]  /*54c0*/  LEA R28, R134, UR28, 0x3 ;  /* 0x0000001c861c7c11 */ /* 0x000fcc000f8e18ff */
[----:B------:R-:W0:Y:S02]  /*54d0*/  LDS.64 R28, [R28+0x20b8] ;  /* 0x0020b8001c1c7984 */ /* 0x000e240000000a00 */
.L_x_6505:
[----:B------:R-:W-:Y:S05]  /*54e0*/  BSYNC.RECONVERGENT B0 ;  /* 0x0000000000007941 */ /* 0x000fea0003800200 */
.L_x_6503:
[----:B------:R-:W3:Y:S01]  /*54f0*/  @P1 LDC R3, c[0x0][0x38c] ;  /* 0x0000e300ff031b82 */ /* 0x000ee20000000800 */
[----:B------:R-:W-:Y:S01]  /*5500*/  VOTEU.ANY UP0, P1 ;  /* 0x0000000000ff7886 */ /* 0x000fe20000800100 */
[----:B------:R-:W-:Y:S01]  /*5510*/  HFMA2 R9, -RZ, RZ, 0, 9.5367431640625e-07 ;  /* 0x00000010ff097431 */ /* 0x000fe200000001ff */
[----:B------:R-:W-:Y:S01]  /*5520*/  MOV R4, 0x3f800000 ;  /* 0x3f80000000047802 */ /* 0x000fe20000000f00 */
[----:B------:R-:W-:Y:S01]  /*5530*/  HFMA2 R5, -RZ, RZ, 0, 0 ;  /* 0x00000000ff057431 */ /* 0x000fe200000001ff */
[----:B------:R-:W-:Y:S01]  /*5540*/  CS2R R6, SRZ ;  /* 0x0000000000067805 */ /* 0x000fe2000001ff00 */
[----:B------:R-:W-:Y:S01]  /*5550*/  @UP0 UIADD3 UR17, UPT, UPT, UR6, -0x2, URZ ;  /* 0xfffffffe06110890 */ /* 0x000fe2000fffe0ff */
[----:B------:R-:W-:-:S05]  /*5560*/  FMUL.FTZ R10, RZ, R198 ;  /* 0x000000c6ff0a7220 */ /* 0x000fca0000410000 */
[----:B---3--:R-:W-:Y:S02]  /*5570*/  @P1 IMAD R8, R3, UR17, R30 ;  /* 0x0000001103081c24 */ /* 0x008fe4000f8e021e */
[----:B------:R-:W-:Y:S02]  /*5580*/  FMUL.FTZ R3, R85, R100 ;  /* 0x0000006455037220 */ /* 0x000fe40000410000 */
[----:B------:R-:W-:-:S04]  /*5590*/  @P1 IMAD.WIDE R8, R8, R9, UR4 ;  /* 0x0000000408081e25 */ /* 0x000fc8000f8e0209 */
[-C--:B-1----:R-:W-:Y:S01]  /*55a0*/  FMUL.FTZ R2, R198, R3.reuse ;  /* 0x00000003c6027220 */ /* 0x082fe20000410000 */
[----:B------:R-:W-:-:S03]  /*55b0*/  FFMA.FTZ R3, R199, R3, -R10 ;  /* 0x00000003c7037223 */ /* 0x000fc6000001080a */
[----:B------:R-:W-:Y:S01]  /*55c0*/  FFMA.FTZ R2, RZ, R199, R2 ;  /* 0x000000c7ff027223 */ /* 0x000fe20000010002 */
[----:B------:R-:W-:Y:S01]  /*55d0*/  FFMA.FTZ R3, R84, R99, R3 ;  /* 0x0000006354037223 */ /* 0x000fe20000010003 */
[----:B------:R1:W5:Y:S01]  /*55e0*/  @P1 LDG.E.128 R4, desc[UR22][R8.64] ;  /* 0x0000001608041981 */ /* 0x000362000c1e1d00 */
[----:B------:R-:W-:Y:S01]  /*55f0*/  ISETP.GT.U32.AND P2, PT, R134, 0x1f, PT ;  /* 0x0000001f8600780c */ /* 0x000fe20003f44070 */
[----:B------:R-:W-:Y:S01]  /*5600*/  FADD.FTZ R2, RZ, R2 ;  /* 0x00000002ff027221 */ /* 0x000fe20000010000 */
[C---:B------:R-:W-:Y:S01]  /*5610*/  FMUL.FTZ R12, R196.reuse, R3 ;  /* 0x00000003c40c7220 */ /* 0x040fe20000410000 */
[----:B------:R-:W-:Y:S02]  /*5620*/  LOP3.LUT R13, R13, 0xfffffffd, RZ, 0xc0, !PT ;  /* 0xfffffffd0d0d7812 */ /* 0x000fe400078ec0ff */
[-C--:B------:R-:W-:Y:S01]  /*5630*/  FMUL.FTZ R10, R196, R2.reuse ;  /* 0x00000002c40a7220 */ /* 0x080fe20000410000 */
[----:B------:R-:W-:-:S03]  /*5640*/  FFMA.FTZ R12, R197, R2, R12 ;  /* 0x00000002c50c7223 */ /* 0x000fc6000001000c */
[----:B------:R-:W-:Y:S01]  /*5650*/  FFMA.FTZ R10, R197, R3, -R10 ;  /* 0x00000003c50a7223 */ /* 0x000fe2000001080a */
[----:B------:R-:W-:-:S03]  /*5660*/  FADD.FTZ R12, RZ, R12 ;  /* 0x0000000cff0c7221 */ /* 0x000fc60000010000 */
[----:B------:R-:W-:Y:S01]  /*5670*/  FFMA.FTZ R10, R83, R98, R10 ;  /* 0x00000062530a7223 */ /* 0x000fe2000001000a */
[C---:B------:R-:W-:Y:S01]  /*5680*/  FMUL.FTZ R2, R194.reuse, R12 ;  /* 0x0000000cc2027220 */ /* 0x040fe20000410000 */
[----:B------:R-:W-:Y:S02]  /*5690*/  @P2 LOP3.LUT R13, R13, 0x2, RZ, 0xfc, !PT ;  /* 0x000000020d0d2812 */ /* 0x000fe400078efcff */
[-C--:B-1----:R-:W-:Y:S01]  /*56a0*/  FMUL.FTZ R9, R194, R10.reuse ;  /* 0x0000000ac2097220 */ /* 0x082fe20000410000 */
        /* <DEDUP_REMOVED lines=134> */
[----:B------:R-:W-:-:S02]  /*5f10*/  FFMA.FTZ R10, R63, R62, R14 ;  /* 0x0000003e3f0a7223 */ /* 0x000fc4000001000e */
        /* <DEDUP_REMOVED lines=20> */
[----:B------:R-:W-:Y:S01]  /*6060*/  FADD.FTZ R200, R14, R201 ;  /* 0x000000c90ec87221 */ /* 0x000fe20000010000 */
[----:B------:R-:W-:Y:S01]  /*6070*/  FADD.FTZ R201, R15, R2 ;  /* 0x000000020fc97221 */ /* 0x000fe20000010000 */
[----:B------:R-:W-:-:S02]  /*6080*/  P2R R2, PR, RZ, 0x10 ;  /* 0x00000010ff027803 */ /* 0x000fc40000000000 */
        /* <DEDUP_REMOVED lines=49> */
[----:B------:R-:W-:-:S03]  /*63a0*/  FMUL.FTZ R209, R13, R19 ;  /* 0x000000130dd17220 */ /* 0x000fc60000410000 */
[CC--:B-1----:R-:W-:Y:S01]  /*63b0*/  FFMA.FTZ R207, R13.reuse, R15.reuse, -R2 ;  /* 0x0000000f0dcf7223 */ /* 0x0c2fe20000010802 */
[C---:B------:R-:W-:Y:S01]  /*63c0*/  FFMA.FTZ R2, R18.reuse, R15, R209 ;  /* 0x0000000f12027223 */ /* 0x040fe200000100d1 */
[-C--:B---3--:R-:W-:Y:S01]  /*63d0*/  FMUL.FTZ R19, R18, R14.reuse ;  /* 0x0000000e12137220 */ /* 0x088fe20000410000 */
[----:B------:R-:W-:Y:S01]  /*63e0*/  FMUL.FTZ R203, R13, R14 ;  /* 0x0000000e0dcb7220 */ /* 0x000fe20000410000 */
[----:B------:R-:W-:Y:S01]  /*63f0*/  @P2 FADD.FTZ R200, R200, R207 ;  /* 0x000000cfc8c82221 */ /* 0x000fe20000010000 */
[----:B------:R-:W-:Y:S01]  /*6400*/  @P2 FADD.FTZ R201, R201, R2 ;  /* 0x00000002c9c92221 */ /* 0x000fe20000010000 */
[-C--:B----4-:R-:W-:Y:S01]  /*6410*/  @P2 FFMA.FTZ R13, R13, R12.reuse, -R19 ;  /* 0x0000000c0d0d2223 */ /* 0x090fe20000010813 */
[----:B------:R-:W-:Y:S02]  /*6420*/  @P2 FFMA.FTZ R18, R18, R12, R203 ;  /* 0x0000000c12122223 */ /* 0x000fe400000100cb */
[----:B------:R0:W1:Y:S04]  /*6430*/  SHFL.UP PT, R15, R200, 0x10, RZ ;  /* 0x06000000c80f7989 */ /* 0x00006800000e00ff */
[----:B------:R0:W3:Y:S04]  /*6440*/  SHFL.UP PT, R12, R13, 0x10, RZ ;  /* 0x060000000d0c7989 */ /* 0x0000e800000e00ff */
[----:B------:R0:W4:Y:S04]  /*6450*/  SHFL.UP PT, R14, R18, 0x10, RZ ;  /* 0x06000000120e7989 */ /* 0x00012800000e00ff */
[----:B------:R0:W0:Y:S02]  /*6460*/  SHFL.UP PT, R19, R201, 0x10, RZ ;  /* 0x06000000c9137989 */ /* 0x00002400000e00ff */
.L_x_6564:
[----:B------:R-:W-:Y:S01]  /*6470*/  ISETP.GE.AND P2, PT, R130, 0x10, PT ;  /* 0x000000108200780c */ /* 0x000fe20003f46270 */
[CC--:B0-----:R-:W-:Y:S01]  /*6480*/  FMUL.FTZ R2, R18.reuse, R19.reuse ;  /* 0x0000001312027220 */ /* 0x0c1fe20000410000 */
[C---:B------:R-:W-:Y:S01]  /*6490*/  FMUL.FTZ R209, R13.reuse, R19 ;  /* 0x000000130dd17220 */ /* 0x040fe20000410000 */
[----:B------:R-:W-:Y:S01]  /*64a0*/  UMOV UR17, 0xffffffff ;  /* 0xffffffff00117882 */ /* 0x000fe20000000000 */
[CC--:B----4-:R-:W-:Y:S01]  /*64b0*/  FMUL.FTZ R19, R18.reuse, R14.reuse ;  /* 0x0000000e12137220 */ /* 0x0d0fe20000410000 */
[CC--:B-1----:R-:W-:Y:S01]  /*64c0*/  FFMA.FTZ R207, R13.reuse, R15.reuse, -R2 ;  /* 0x0000000f0dcf7223 */ /* 0x0c2fe20000010802 */
[----:B------:R-:W-:Y:S01]  /*64d0*/  FMUL.FTZ R203, R13, R14 ;  /* 0x0000000e0dcb7220 */ /* 0x000fe20000410000 */
[----:B------:R-:W-:-:S06]  /*64e0*/  FFMA.FTZ R2, R18, R15, R209 ;  /* 0x0000000f12027223 */ /* 0x000fcc00000100d1 */
[-C--:B---3--:R-:W-:Y:S01]  /*64f0*/  @P2 FFMA.FTZ R13, R13, R12.reuse, -R19 ;  /* 0x0000000c0d0d2223 */ /* 0x088fe20000010813 */
[----:B------:R-:W-:Y:S01]  /*6500*/  @P2 FFMA.FTZ R18, R18, R12, R203 ;  /* 0x0000000c12122223 */ /* 0x000fe200000100cb */
[----:B------:R-:W-:Y:S01]  /*6510*/  @P2 FADD.FTZ R200, R200, R207 ;  /* 0x000000cfc8c82221 */ /* 0x000fe20000010000 */
[----:B------:R-:W-:Y:S01]  /*6520*/  @P2 FADD.FTZ R201, R201, R2 ;  /* 0x00000002c9c92221 */ /* 0x000fe20000010000 */
[----:B------:R-:W-:Y:S06]  /*6530*/  BRA.DIV UR17, `(.L_x_6508) ;  /* 0x0000006e11547947 */ /* 0x000fec000b800000 */
.L_x_6567:
[----:B------:R-:W-:-:S03]  /*6540*/  UMOV UR17, 0xffffffff ;  /* 0xffffffff00117882 */ /* 0x000fc60000000000 */
[----:B------:R-:W-:Y:S05]  /*6550*/  BRA.DIV UR17, `(.L_x_6509) ;  /* 0x0000006e11747947 */ /* 0x000fea000b800000 */
.L_x_6570:
[----:B------:R-:W-:-:S03]  /*6560*/  UMOV UR17, 0xffffffff ;  /* 0xffffffff00117882 */ /* 0x000fc60000000000 */
[----:B------:R-:W-:Y:S05]  /*6570*/  BRA.DIV UR17, `(.L_x_6510) ;  /* 0x0000006e11947947 */ /* 0x000fea000b800000 */
.L_x_6573:
[----:B------:R-:W-:-:S03]  /*6580*/  UMOV UR17, 0xffffffff ;  /* 0xffffffff00117882 */ /* 0x000fc60000000000 */
[----:B------:R-:W-:Y:S05]  /*6590*/  BRA.DIV UR17, `(.L_x_6511) ;  /* 0x0000006e11b47947 */ /* 0x000fea000b800000 */
.L_x_6576:
[----:B------:R-:W-:-:S03]  /*65a0*/  UMOV UR17, 0xffffffff ;  /* 0xffffffff00117882 */ /* 0x000fc60000000000 */
[----:B------:R-:W-:Y:S05]  /*65b0*/  BRA.DIV UR17, `(.L_x_6512) ;  /* 0x0000006e11d47947 */ /* 0x000fea000b800000 */
[----:B-----5:R0:W1:Y:S04]  /*65c0*/  SHFL.IDX PT, R202, R5, RZ, 0x1f ;  /* 0x00001fff05ca7589 */ /* 0x02006800000e0000 */
[----:B------:R-:W3:Y:S04]  /*65d0*/  SHFL.IDX PT, R4, R4, RZ, 0x1f ;  /* 0x00001fff04047589 */ /* 0x000ee800000e0000 */
[----:B------:R-:W4:Y:S04]  /*65e0*/  SHFL.IDX PT, R6, R6, RZ, 0x1f ;  /* 0x00001fff06067589 */ /* 0x000f2800000e0000 */
[----:B------:R-:W0:Y:S04]  /*65f0*/  SHFL.IDX PT, R7, R7, RZ, 0x1f ;  /* 0x00001fff07077589 */ /* 0x000e2800000e0000 */
[----:B------:R-:W0:Y:S04]  /*6600*/  SHFL.UP PT, R13, R13, 0x1, RZ ;  /* 0x042000000d0d7989 */ /* 0x000e2800000e00ff */
[----:B------:R0:W0:Y:S04]  /*6610*/  SHFL.UP PT, R203, R18, 0x1, RZ ;  /* 0x0420000012cb7989 */ /* 0x00002800000e00ff */
[----:B------:R-:W0:Y:S04]  /*6620*/  SHFL.UP PT, R200, R200, 0x1, RZ ;  /* 0x04200000c8c87989 */ /* 0x000e2800000e00ff */
[----:B-1-3--:R-:W0:Y:S02]  /*6630*/  SHFL.UP PT, R201, R201, 0x1, RZ ;  /* 0x04200000c9c97989 */ /* 0x00ae2400000e00ff */
.L_x_6586:
        /* <DEDUP_REMOVED lines=23> */
.L_x_6506:
[----:B------:R-:W-:Y:S05]  /*67b0*/  WARPSYNC.ALL ;  /* 0x0000000000007948 */ /* 0x000fea0003800000 */
[C---:B---3-5:R-:W-:Y:S01]  /*67c0*/  FMUL.FTZ R6, R170.reuse, R154 ;  /* 0x0000009aaa067220 */ /* 0x068fe20000410000 */
[CC--:B0-2---:R-:W-:Y:S01]  /*67d0*/  FMUL.FTZ R3, R171.reuse, R29.reuse ;  /* 0x0000001dab037220 */ /* 0x0c5fe20000410000 */
[C---:B------:R-:W-:Y:S01]  /*67e0*/  FMUL.FTZ R2, R170.reuse, R29 ;  /* 0x0000001daa027220 */ /* 0x040fe20000410000 */
[CC--:B------:R-:W-:Y:S01]  /*67f0*/  FMUL.FTZ R4, R170.reuse, R137.reuse ;  /* 0x00000089aa047220 */ /* 0x0c0fe20000410000 */
[C---:B------:R-:W-:Y:S01]  /*6800*/  FFMA.FTZ R6, R171.reuse, R137, -R6 ;  /* 0x00000089ab067223 */ /* 0x040fe20000010806 */
[-C--:B------:R-:W-:Y:S01]  /*6810*/  FFMA.FTZ R3, -R170, R28.reuse, -R3 ;  /* 0x0000001caa037223 */ /* 0x080fe20000010903 */
[C---:B------:R-:W-:Y:S01]  /*6820*/  FFMA.FTZ R2, R171.reuse, R28, -R2 ;  /* 0x0000001cab027223 */ /* 0x040fe20000010802 */
[----:B------:R-:W-:Y:S01]  /*6830*/  BAR.SYNC.DEFER_BLOCKING 0x0 ;  /* 0x0000000000007b1d */ /* 0x000fe20000010000 */
[----:B------:R-:W-:Y:S01]  /*6840*/  FFMA.FTZ R4, R171, R154, R4 ;  /* 0x0000009aab047223 */ /* 0x000fe20000010004 */
[----:B------:R-:W-:Y:S01]  /*6850*/  FADD.FTZ R6, R139, R6 ;  /* 0x000000068b067221 */ /* 0x000fe20000010000 */
[CC--:B-1----:R-:W-:Y:S01]  /*6860*/  FMUL.FTZ R8, R172.reuse, R3.reuse ;  /* 0x00000003ac087220 */ /* 0x0c2fe20000410000 */
[C---:B------:R-:W-:Y:S01]  /*6870*/  FMUL.FTZ R10, R172.reuse, R2 ;  /* 0x00000002ac0a7220 */ /* 0x040fe20000410000 */
[----:B------:R-:W-:Y:S01]  /*6880*/  FADD.FTZ R4, R155, R4 ;  /* 0x000000049b047221 */ /* 0x000fe20000010000 */
[C---:B------:R-:W-:Y:S01]  /*6890*/  FMUL.FTZ R5, R172.reuse, R6 ;  /* 0x00000006ac057220 */ /* 0x040fe20000410000 */
[C---:B------:R-:W-:Y:S01]  /*68a0*/  FFMA.FTZ R8, R173.reuse, R2, R8 ;  /* 0x00000002ad087223 */ /* 0x040fe20000010008 */
[C---:B------:R-:W-:Y:S01]  /*68b0*/  FFMA.FTZ R10, R173.reuse, R3, -R10 ;  /* 0x00000003ad0a7223 */ /* 0x040fe2000001080a */
[-C--:B------:R-:W-:Y:S01]  /*68c0*/  FMUL.FTZ R7, R172, R4.reuse ;  /* 0x00000004ac077220 */ /* 0x080fe20000410000 */
[C---:B------:R-:W-:Y:S01]  /*68d0*/  FFMA.FTZ R5, R173.reuse, R4, R5 ;  /* 0x00000004ad057223 */ /* 0x040fe20000010005 */
[C---:B------:R-:W-:Y:S01]  /*68e0*/  FMUL.FTZ R2, R174.reuse, R8 ;  /* 0x00000008ae027220 */ /* 0x040fe20000410000 */
[----:B------:R-:W-:Y:S01]  /*68f0*/  FMUL.FTZ R3, R174, R10 ;  /* 0x0000000aae037220 */ /* 0x000fe20000410000 */
[----:B------:R-:W-:Y:S01]  /*6900*/  FFMA.FTZ R7, R173, R6, -R7 ;  /* 0x00000006ad077223 */ /* 0x000fe20000010807 */
[----:B------:R-:W-:Y:S01]  /*6910*/  FADD.FTZ R5, R156, R5 ;  /* 0x000000059c057221 */ /* 0x000fe20000010000 */
[C---:B------:R-:W-:Y:S01]  /*6920*/  FFMA.FTZ R2, R175.reuse, R10, -R2 ;  /* 0x0000000aaf027223 */ /* 0x040fe20000010802 */
[C---:B------:R-:W-:Y:S01]  /*6930*/  FFMA.FTZ R3, R175.reuse, R8, R3 ;  /* 0x00000008af037223 */ /* 0x040fe20000010003 */
[----:B------:R-:W-:Y:S01]  /*6940*/  FADD.FTZ R7, R140, R7 ;  /* 0x000000078c077221 */ /* 0x000fe20000010000 */
        /* <DEDUP_REMOVED lines=8> */
[----:B------:R-:W0:Y:S01]  /*69d0*/  LDS.64 R2, [R132+UR13+0x8a8] ;  /* 0x0008a80d84027984 */ /* 0x000e220008000a00 */
        /* <DEDUP_REMOVED lines=8> */
[C---:B------:R-:W-:Y:S01]  /*6a60*/  FFMA.FTZ R5, R177.reuse, R4, R5 ;  /* 0x00000004b1057223 */ /* 0x040fe20000010005 */
[----:B------:R-:W-:Y:S01]  /*6a70*/  UISETP.GE.AND UP0, UPT, UR6, UR29, UPT ;  /* 0x0000001d0600728c */ /* 0x000fe2000bf06270 */
        /* <DEDUP_REMOVED lines=9> */
[CC--:B------:R-:W-:Y:S01]  /*6b10*/  FMUL.FTZ R8, R182.reuse, R14.reuse ;  /* 0x0000000eb6087220 */ /* 0x0c0fe20000410000 */
[C---:B------:R-:W-:Y:S01]  /*6b20*/  FFMA.FTZ R6, R179.reuse, R7, -R6 ;  /* 0x00000007b3067223 */ /* 0x040fe20000010806 */
[----:B------:R-:W-:Y:S01]  /*6b30*/  FMUL.FTZ R11, R182, R9 ;  /* 0x00000009b60b7220 */ /* 0x000fe20000410000 */
[----:B------:R-:W-:Y:S01]  /*6b40*/  FFMA.FTZ R4, R179, R5, R4 ;  /* 0x00000005b3047223 */ /* 0x000fe20000010004 */
[----:B------:R-:W-:Y:S01]  /*6b50*/  FFMA.FTZ R9, R183, R9, R8 ;  /* 0x00000009b7097223 */ /* 0x000fe20000010008 */
[----:B------:R-:W-:Y:S01]  /*6b60*/  FADD.FTZ R6, R143, R6 ;  /* 0x000000068f067221 */ /* 0x000fe20000010000 */
[----:B------:R-:W-:Y:S01]  /*6b70*/  FFMA.FTZ R11, R183, R14, -R11 ;  /* 0x0000000eb70b7223 */ /* 0x000fe2000001080b */
[----:B------:R-:W-:Y:S01]  /*6b80*/  FADD.FTZ R4, R159, R4 ;  /* 0x000000049f047221 */ /* 0x000fe20000010000 */
        /* <DEDUP_REMOVED lines=8> */
[----:B------:R-:W-:Y:S01]  /*6c10*/  FMUL.FTZ R6, R186, R12 ;  /* 0x0000000cba067220 */ /* 0x000fe20000410000 */
[----:B------:R-:W-:Y:S01]  /*6c20*/  FADD.FTZ R4, R160, R5 ;  /* 0x00000005a0047221 */ /* 0x000fe20000010000 */
[----:B------:R-:W-:Y:S01]  /*6c30*/  FMUL.FTZ R9, R186, R10 ;  /* 0x0000000aba097220 */ /* 0x000fe20000410000 */
[----:B------:R-:W-:Y:S01]  /*6c40*/  FADD.FTZ R7, R144, R7 ;  /* 0x0000000790077221 */ /* 0x000fe20000010000 */
[C---:B0-----:R-:W-:Y:S01]  /*6c50*/  FMUL.FTZ R5, R17.reuse, R2 ;  /* 0x0000000211057220 */ /* 0x041fe20000410000 */
[-C--:B------:R-:W-:Y:S01]  /*6c60*/  FMUL.FTZ R17, R17, R3.reuse ;  /* 0x0000000311117220 */ /* 0x080fe20000410000 */
[C---:B------:R-:W-:Y:S01]  /*6c70*/  FFMA.FTZ R10, R187.reuse, R10, R6 ;  /* 0x0000000abb0a7223 */ /* 0x040fe20000010006 */
[----:B------:R-:W-:Y:S01]  /*6c80*/  FFMA.FTZ R9, R187, R12, -R9 ;  /* 0x0000000cbb097223 */ /* 0x000fe20000010809 */
[C---:B------:R-:W-:Y:S01]  /*6c90*/  FFMA.FTZ R5, R16.reuse, R3, R5 ;  /* 0x0000000310057223 */ /* 0x040fe20000010005 */
[----:B------:R-:W-:Y:S01]  /*6ca0*/  FFMA.FTZ R216, R16, R2, -R17 ;  /* 0x0000000210d87223 */ /* 0x000fe20000010811 */
[----:B------:R-:W-:Y:S01]  /*6cb0*/  FMUL.FTZ R2, R188, R10 ;  /* 0x0000000abc027220 */ /* 0x000fe20000410000 */
[----:B------:R-:W-:Y:S01]  /*6cc0*/  FMUL.FTZ R6, R182, R7 ;  /* 0x00000007b6067220 */ /* 0x000fe20000410000 */
[----:B------:R-:W-:Y:S01]  /*6cd0*/  FADD.FTZ R211, RZ, R5 ;  /* 0x00000005ffd37221 */ /* 0x000fe20000010000 */
[----:B------:R-:W-:Y:S01]  /*6ce0*/  FFMA.FTZ R216, R85, R100, R216 ;  /* 0x0000006455d87223 */ /* 0x000fe200000100d8 */
[-C--:B------:R-:W-:Y:S01]  /*6cf0*/  FMUL.FTZ R3, R188, R9.reuse ;  /* 0x00000009bc037220 */ /* 0x080fe20000410000 */
[----:B------:R-:W-:Y:S01]  /*6d00*/  FFMA.FTZ R9, R189, R9, -R2 ;  /* 0x00000009bd097223 */ /* 0x000fe20000010802 */
[----:B------:R-:W-:Y:S01]  /*6d10*/  FMUL.FTZ R2, R198, R211 ;  /* 0x000000d3c6027220 */ /* 0x000fe20000410000 */
[-C--:B------:R-:W-:Y:S01]  /*6d20*/  FMUL.FTZ R8, R182, R4.reuse ;  /* 0x00000004b6087220 */ /* 0x080fe20000410000 */
[----:B------:R-:W-:Y:S01]  /*6d30*/  FFMA.FTZ R6, R183, R4, R6 ;  /* 0x00000004b7067223 */ /* 0x000fe20000010006 */
[-C--:B------:R-:W-:Y:S01]  /*6d40*/  FMUL.FTZ R4, R198, R216.reuse ;  /* 0x000000d8c6047220 */ /* 0x080fe20000410000 */
[----:B------:R-:W-:Y:S01]  /*6d50*/  FFMA.FTZ R219, R199, R216, -R2 ;  /* 0x000000d8c7db7223 */ /* 0x000fe20000010802 */
[----:B------:R-:W-:Y:S01]  /*6d60*/  FFMA.FTZ R3, R189, R10, R3 ;  /* 0x0000000abd037223 */ /* 0x000fe20000010003 */
[----:B------:R-:W-:Y:S01]  /*6d70*/  FMUL.FTZ R10, R190, R9 ;  /* 0x00000009be0a7220 */ /* 0x000fe20000410000 */
[----:B------:R-:W-:Y:S01]  /*6d80*/  FFMA.FTZ R4, R199, R211, R4 ;  /* 0x000000d3c7047223 */ /* 0x000fe20000010004 */
[----:B------:R-:W-:Y:S01]  /*6d90*/  FFMA.FTZ R219, R84, R99, R219 ;  /* 0x0000006354db7223 */ /* 0x000fe200000100db */
[----:B------:R-:W-:Y:S01]  /*6da0*/  FMUL.FTZ R2, R190, R3 ;  /* 0x00000003be027220 */ /* 0x000fe20000410000 */
[----:B------:R-:W-:Y:S01]  /*6db0*/  FFMA.FTZ R8, R183, R7, -R8 ;  /* 0x00000007b7087223 */ /* 0x000fe20000010808 */
[----:B------:R-:W-:Y:S01]  /*6dc0*/  FADD.FTZ R208, RZ, R4 ;  /* 0x00000004ffd07221 */ /* 0x000fe20000010000 */
[C---:B------:R-:W-:Y:S01]  /*6dd0*/  FMUL.FTZ R4, R196.reuse, R219 ;  /* 0x000000dbc4047220 */ /* 0x040fe20000410000 */
[----:B------:R-:W-:Y:S01]  /*6de0*/  FFMA.FTZ R9, R191, R9, -R2 ;  /* 0x00000009bf097223 */ /* 0x000fe20000010802 */
[----:B------:R-:W-:Y:S01]  /*6df0*/  FADD.FTZ R6, R161, R6 ;  /* 0x00000006a1067221 */ /* 0x000fe20000010000 */
[-C--:B------:R-:W-:Y:S01]  /*6e00*/  FMUL.FTZ R2, R196, R208.reuse ;  /* 0x000000d0c4027220 */ /* 0x080fe20000410000 */
[----:B------:R-:W-:Y:S01]  /*6e10*/  FFMA.FTZ R4, R197, R208, R4 ;  /* 0x000000d0c5047223 */ /* 0x000fe20000010004 */
[----:B------:R-:W-:Y:S01]  /*6e20*/  FADD.FTZ R8, R145, R8 ;  /* 0x0000000891087221 */ /* 0x000fe20000010000 */
[----:B------:R-:W-:Y:S01]  /*6e30*/  FFMA.FTZ R7, R191, R3, R10 ;  /* 0x00000003bf077223 */ /* 0x000fe2000001000a */
        /* <DEDUP_REMOVED lines=14> */
[C---:B------:R-:W-:Y:S01]  /*6f20*/  FFMA.FTZ R9, R193.reuse, R9, -R8 ;  /* 0x00000009c1097223 */ /* 0x040fe20000010808 */
[----:B------:R-:W-:Y:S01]  /*6f30*/  FADD.FTZ R3, R162, R3 ;  /* 0x00000003a2037221 */ /* 0x000fe20000010000 */
[----:B------:R-:W-:Y:S01]  /*6f40*/  FADD.FTZ R206, RZ, R4 ;  /* 0x00000004ffce7221 */ /* 0x000fe20000010000 */
[----:B------:R-:W-:Y:S01]  /*6f50*/  FMUL.FTZ R4, R192, R215 ;  /* 0x000000d7c0047220 */ /* 0x000fe20000410000 */
[C---:B------:R-:W-:Y:S01]  /*6f60*/  FFMA.FTZ R7, R193.reuse, R7, R6 ;  /* 0x00000007c1077223 */ /* 0x040fe20000010006 */
[----:B------:R-:W-:Y:S01]  /*6f70*/  FADD.FTZ R5, R146, R5 ;  /* 0x0000000592057221 */ /* 0x000fe20000010000 */
[-C--:B------:R-:W-:Y:S01]  /*6f80*/  FMUL.FTZ R2, R192, R206.reuse ;  /* 0x000000cec0027220 */ /* 0x080fe20000410000 */
[C---:B------:R-:W-:Y:S01]  /*6f90*/  FFMA.FTZ R4, R193.reuse, R206, R4 ;  /* 0x000000cec1047223 */ /* 0x040fe20000010004 */
[C---:B------:R-:W-:Y:S01]  /*6fa0*/  FMUL.FTZ R8, R186.reuse, R3 ;  /* 0x00000003ba087220 */ /* 0x040fe20000410000 */
[----:B------:R-:W-:Y:S01]  /*6fb0*/  FMUL.FTZ R6, R186, R5 ;  /* 0x00000005ba067220 */ /* 0x000fe20000410000 */
[----:B------:R-:W-:Y:S01]  /*6fc0*/  FFMA.FTZ R223, R193, R215, -R2 ;  /* 0x000000d7c1df7223 */ /* 0x000fe20000010802 */
[----:B------:R-:W-:Y:S01]  /*6fd0*/  FMUL.FTZ R2, R194, R9 ;  /* 0x00000009c2027220 */ /* 0x000fe20000410000 */
[----:B------:R-:W-:Y:S01]  /*6fe0*/  FADD.FTZ R207, RZ, R4 ;  /* 0x00000004ffcf7221 */ /* 0x000fe20000010000 */
[----:B------:R-:W-:Y:S01]  /*6ff0*/  FFMA.FTZ R8, R187, R5, -R8 ;  /* 0x00000005bb087223 */ /* 0x000fe20000010808 */
[----:B------:R-:W-:Y:S01]  /*7000*/  FFMA.FTZ R223, R80, R95, R223 ;  /* 0x0000005f50df7223 */ /* 0x000fe200000100df */
[----:B------:R-:W-:Y:S01]  /*7010*/  FFMA.FTZ R11, R195, R7, R2 ;  /* 0x00000007c30b7223 */ /* 0x000fe20000010002 */
[----:B------:R-:W-:Y:S01]  /*7020*/  FMUL.FTZ R2, R190, R207 ;  /* 0x000000cfbe027220 */ /* 0x000fe20000410000 */
[----:B------:R-:W-:Y:S01]  /*7030*/  FMUL.FTZ R10, R194, R7 ;  /* 0x00000007c20a7220 */ /* 0x000fe20000410000 */
[----:B------:R-:W-:Y:S01]  /*7040*/  FFMA.FTZ R6, R187, R3, R6 ;  /* 0x00000003bb067223 */ /* 0x000fe20000010006 */
[-C--:B------:R-:W-:Y:S01]  /*7050*/  FMUL.FTZ R4, R190, R223.reuse ;  /* 0x000000dfbe047220 */ /* 0x080fe20000410000 */
[----:B------:R-:W-:Y:S01]  /*7060*/  FADD.FTZ R8, R147, R8 ;  /* 0x0000000893087221 */ /* 0x000fe20000010000 */
[----:B------:R-:W-:Y:S01]  /*7070*/  FFMA.FTZ R2, R191, R223, -R2 ;  /* 0x000000dfbf027223 */ /* 0x000fe20000010802 */
[----:B------:R-:W-:Y:S01]  /*7080*/  FFMA.FTZ R12, R195, R9, -R10 ;  /* 0x00000009c30c7223 */ /* 0x000fe2000001080a */
[----:B------:R-:W-:Y:S01]  /*7090*/  FFMA.FTZ R4, R191, R207, R4 ;  /* 0x000000cfbf047223 */ /* 0x000fe20000010004 */
[----:B------:R-:W-:Y:S01]  /*70a0*/  FADD.FTZ R6, R163, R6 ;  /* 0x00000006a3067221 */ /* 0x000fe20000010000 */
[C---:B------:R-:W-:Y:S01]  /*70b0*/  FMUL.FTZ R10, R188.reuse, R8 ;  /* 0x00000008bc0a7220 */ /* 0x040fe20000410000 */
[----:B------:R-:W-:Y:S01]  /*70c0*/  FFMA.FTZ R224, R79, R96, R2 ;  /* 0x000000604fe07223 */ /* 0x000fe20000010002 */
[----:B------:R-:W-:Y:S01]  /*70d0*/  FADD.FTZ R204, RZ, R4 ;  /* 0x00000004ffcc7221 */ /* 0x000fe20000010000 */
[CC--:B------:R-:W-:Y:S01]  /*70e0*/  FMUL.FTZ R9, R188.reuse, R6.reuse ;  /* 0x00000006bc097220 */ /* 0x0c0fe20000410000 */
[C---:B------:R-:W-:Y:S01]  /*70f0*/  FFMA.FTZ R7, R189.reuse, R6, R10 ;  /* 0x00000006bd077223 */ /* 0x040fe2000001000a */
[C---:B------:R-:W-:Y:S01]  /*7100*/  FMUL.FTZ R5, R188.reuse, R224 ;  /* 0x000000e0bc057220 */ /* 0x040fe20000410000 */
        /* <DEDUP_REMOVED lines=18> */
[C---:B------:R-:W-:Y:S01]  /*7230*/  FMUL.FTZ R10, R192.reuse, R8 ;  /* 0x00000008c00a7220 */ /* 0x040fe20000410000 */
[----:B------:R-:W-:Y:S01]  /*7240*/  FFMA.FTZ R212, R77, R86, R2 ;  /* 0x000000564dd47223 */ /* 0x000fe20000010002 */
[----:B------:R-:W-:Y:S01]  /*7250*/  FADD.FTZ R202, RZ, R4 ;  /* 0x00000004ffca7221 */ /* 0x000fe20000010000 */
[-C--:B------:R-:W-:Y:S01]  /*7260*/  FMUL.FTZ R7, R192, R6.reuse ;  /* 0x00000006c0077220 */ /* 0x080fe20000410000 */
[C---:B------:R-:W-:Y:S01]  /*7270*/  FFMA.FTZ R5, R193.reuse, R6, R10 ;  /* 0x00000006c1057223 */ /* 0x040fe2000001000a */
[C---:B------:R-:W-:Y:S01]  /*7280*/  FMUL.FTZ R2, R184.reuse, R212 ;  /* 0x000000d4b8027220 */ /* 0x040fe20000410000 */
[----:B------:R-:W-:Y:S01]  /*7290*/  FMUL.FTZ R3, R184, R202 ;  /* 0x000000cab8037220 */ /* 0x000fe20000410000 */
[----:B------:R-:W-:Y:S01]  /*72a0*/  FFMA.FTZ R7, R193, R8, -R7 ;  /* 0x00000008c1077223 */ /* 0x000fe20000010807 */
[----:B------:R-:W-:Y:S01]  /*72b0*/  FADD.FTZ R5, R166, R5 ;  /* 0x00000005a6057221 */ /* 0x000fe20000010000 */
[C---:B------:R-:W-:Y:S01]  /*72c0*/  FFMA.FTZ R2, R185.reuse, R202, R2 ;  /* 0x000000cab9027223 */ /* 0x040fe20000010002 */
[----:B------:R-:W-:Y:S01]  /*72d0*/  FFMA.FTZ R3, R185, R212, -R3 ;  /* 0x000000d4b9037223 */ /* 0x000fe20000010803 */
[----:B------:R-:W-:Y:S01]  /*72e0*/  FMUL.FTZ R10, R196, R11 ;  /* 0x0000000bc40a7220 */ /* 0x000fe20000410000 */
[----:B------:R-:W-:Y:S01]  /*72f0*/  FADD.FTZ R7, R150, R7 ;  /* 0x0000000796077221 */ /* 0x000fe20000010000 */
[----:B------:R-:W-:Y:S01]  /*7300*/  FADD.FTZ R201, RZ, R2 ;  /* 0x00000002ffc97221 */ /* 0x000fe20000010000 */
[----:B------:R-:W-:Y:S01]  /*7310*/  FFMA.FTZ R227, R76, R81, R3 ;  /* 0x000000514ce37223 */ /* 0x000fe20000010003 */
[-C--:B------:R-:W-:Y:S01]  /*7320*/  FFMA.FTZ R9, R197, R12.reuse, -R10 ;  /* 0x0000000cc5097223 */ /* 0x080fe2000001080a */
[----:B------:R-:W-:Y:S01]  /*7330*/  FMUL.FTZ R6, R194, R7 ;  /* 0x00000007c2067220 */ /* 0x000fe20000410000 */
[C---:B------:R-:W-:Y:S01]  /*7340*/  FMUL.FTZ R2, R182.reuse, R201 ;  /* 0x000000c9b6027220 */ /* 0x040fe20000410000 */
[----:B------:R-:W-:Y:S01]  /*7350*/  FMUL.FTZ R4, R182, R227 ;  /* 0x000000e3b6047220 */ /* 0x000fe20000410000 */
[----:B------:R-:W-:Y:S01]  /*7360*/  FMUL.FTZ R8, R196, R12 ;  /* 0x0000000cc4087220 */ /* 0x000fe20000410000 */
[----:B------:R-:W-:Y:S01]  /*7370*/  FFMA.FTZ R6, R195, R5, R6 ;  /* 0x00000005c3067223 */ /* 0x000fe20000010006 */
[C---:B------:R-:W-:Y:S01]  /*7380*/  FFMA.FTZ R217, R183.reuse, R227, -R2 ;  /* 0x000000e3b7d97223 */ /* 0x040fe20000010802 */
[----:B------:R-:W-:Y:S01]  /*7390*/  FFMA.FTZ R4, R183, R201, R4 ;  /* 0x000000c9b7047223 */ /* 0x000fe20000010004 */
[----:B------:R-:W-:Y:S01]  /*73a0*/  FMUL.FTZ R2, R194, R5 ;  /* 0x00000005c2027220 */ /* 0x000fe20000410000 */
[----:B------:R-:W-:Y:S01]  /*73b0*/  FADD.FTZ R6, R167, R6 ;  /* 0x00000006a7067221 */ /* 0x000fe20000010000 */
[----:B------:R-:W-:Y:S01]  /*73c0*/  FFMA.FTZ R217, R74, R75, R217 ;  /* 0x0000004b4ad97223 */ /* 0x000fe200000100d9 */
[----:B------:R-:W-:Y:S01]  /*73d0*/  FADD.FTZ R200, RZ, R4 ;  /* 0x00000004ffc87221 */ /* 0x000fe20000010000 */
[----:B------:R-:W-:Y:S01]  /*73e0*/  FFMA.FTZ R10, R195, R7, -R2 ;  /* 0x00000007c30a7223 */ /* 0x000fe20000010802 */
[----:B------:R-:W-:Y:S01]  /*73f0*/  FMUL.FTZ R3, R196, R6 ;  /* 0x00000006c4037220 */ /* 0x000fe20000410000 */
[CC--:B------:R-:W-:Y:S01]  /*7400*/  FMUL.FTZ R4, R180.reuse, R217.reuse ;  /* 0x000000d9b4047220 */ /* 0x0c0fe20000410000 */
        /* <DEDUP_REMOVED lines=13> */
[----:B------:R-:W-:Y:S01]  /*74e0*/  FADD.FTZ R13, R168, R13 ;  /* 0x0000000da80d7221 */ /* 0x000fe20000010000 */
[----:B------:R-:W-:Y:S01]  /*74f0*/  FMUL.FTZ R12, R198, R10 ;  /* 0x0000000ac60c7220 */ /* 0x000fe20000410000 */
[C---:B------:R-:W-:Y:S01]  /*7500*/  FFMA.FTZ R2, R179.reuse, R228, -R2 ;  /* 0x000000e4b3027223 */ /* 0x040fe20000010802 */
[----:B------:R-:W-:Y:S01]  /*7510*/  FFMA.FTZ R210, R179, R213, R6 ;  /* 0x000000d5b3d27223 */ /* 0x000fe20000010006 */
[----:B------:R-:W-:Y:S01]  /*7520*/  ISETP.NE.OR P0, PT, R205, RZ, P0 ;  /* 0x000000ffcd00720c */ /* 0x000fe20000705670 */
[----:B------:R-:W-:-:S02]  /*7530*/  HFMA2 R4, -RZ, RZ, 1.875, 0 ;  /* 0x3f800000ff047431 */ /* 0x000fc400000001ff */
[----:B------:R-:W-:Y:S01]  /*7540*/  FFMA.FTZ R218, R71, R70, R2 ;  /* 0x0000004647da7223 */ /* 0x000fe20000010002 */
[----:B------:R-:W-:Y:S01]  /*7550*/  FADD.FTZ R210, RZ, R210 ;  /* 0x000000d2ffd27221 */ /* 0x000fe20000010000 */
[----:B------:R-:W-:Y:S01]  /*7560*/  FFMA.FTZ R8, R197, R11, R8 ;  /* 0x0000000bc5087223 */ /* 0x000fe20000010008 */
[----:B------:R-:W-:Y:S01]  /*7570*/  CS2R R6, SRZ ;  /* 0x0000000000067805 */ /* 0x000fe2000001ff00 */
[C---:B------:R-:W-:Y:S01]  /*7580*/  FMUL.FTZ R2, R176.reuse, R218 ;  /* 0x000000dab0027220 */ /* 0x040fe20000410000 */
[-C--:B------:R-:W-:Y:S01]  /*7590*/  FMUL.FTZ R3, R176, R210.reuse ;  /* 0x000000d2b0037220 */ /* 0x080fe20000410000 */
[----:B------:R-:W-:Y:S01]  /*75a0*/  MOV R5, RZ ;  /* 0x000000ff00057202 */ /* 0x000fe20000000f00 */
[-C--:B------:R-:W-:Y:S01]  /*75b0*/  FFMA.FTZ R16, R199, R13.reuse, R12 ;  /* 0x0000000dc7107223 */ /* 0x080fe2000001000c */
[C---:B------:R-:W-:Y:S01]  /*75c0*/  FFMA.FTZ R2, R177.reuse, R210, R2 ;  /* 0x000000d2b1027223 */ /* 0x040fe20000010002 */
[----:B------:R-:W-:Y:S01]  /*75d0*/  FFMA.FTZ R226, R177, R218, -R3 ;  /* 0x000000dab1e27223 */ /* 0x000fe20000010803 */
[----:B------:R-:W-:Y:S01]  /*75e0*/  FMUL.FTZ R3, R198, R13 ;  /* 0x0000000dc6037220 */ /* 0x000fe20000410000 */
[----:B------:R-:W-:Y:S01]  /*75f0*/  @!P0 LEA R11, R30, UR28, 0x4 ;  /* 0x0000001c1e0b8c11 */ /* 0x000fe2000f8e20ff */
[----:B------:R-:W-:Y:S01]  /*7600*/  FADD.FTZ R225, RZ, R2 ;  /* 0x00000002ffe17221 */ /* 0x000fe20000010000 */
[----:B------:R-:W-:Y:S01]  /*7610*/  FFMA.FTZ R226, R69, R68, R226 ;  /* 0x0000004445e27223 */ /* 0x000fe200000100e2 */
[----:B------:R-:W-:Y:S01]  /*7620*/  FFMA.FTZ R18, R199, R10, -R3 ;  /* 0x0000000ac7127223 */ /* 0x000fe20000010803 */
[----:B------:R-:W-:Y:S01]  /*7630*/  ISETP.GT.U32.AND P2, PT, R134, 0x1f, PT ;  /* 0x0000001f8600780c */ /* 0x000fe20003f44070 */
[C---:B------:R-:W-:Y:S01]  /*7640*/  FMUL.FTZ R2, R174.reuse, R225 ;  /* 0x000000e1ae027220 */ /* 0x040fe20000410000 */
[----:B------:R-:W-:Y:S01]  /*7650*/  FMUL.FTZ R10, R174, R226 ;  /* 0x000000e2ae0a7220 */ /* 0x000fe20000410000 */
[C---:B------:R-:W-:Y:S01]  /*7660*/  FMUL.FTZ R12, R198.reuse, R9 ;  /* 0x00000009c60c7220 */ /* 0x040fe20000410000 */
[----:B------:R-:W-:Y:S01]  /*7670*/  FMUL.FTZ R14, R198, R8 ;  /* 0x00000008c60e7220 */ /* 0x000fe20000410000 */
[C---:B------:R-:W-:Y:S01]  /*7680*/  FFMA.FTZ R2, R175.reuse, R226, -R2 ;  /* 0x000000e2af027223 */ /* 0x040fe20000010802 */
[----:B------:R-:W-:Y:S01]  /*7690*/  FFMA.FTZ R10, R175, R225, R10 ;  /* 0x000000e1af0a7223 */ /* 0x000fe2000001000a */
[----:B------:R0:W1:Y:S01]  /*76a0*/  @!P0 LDS.128 R4, [R11+0x22b0] ;  /* 0x0022b0000b048984 */ /* 0x0000620000000c00 */
[----:B------:R-:W-:Y:S01]  /*76b0*/  FFMA.FTZ R8, R199, R8, R12 ;  /* 0x00000008c7087223 */ /* 0x000fe2000001000c */
[----:B------:R-:W-:Y:S01]  /*76c0*/  FFMA.FTZ R214, R67, R66, R2 ;  /* 0x0000004243d67223 */ /* 0x000fe20000010002 */
[----:B------:R-:W-:Y:S01]  /*76d0*/  FADD.FTZ R220, RZ, R10 ;  /* 0x0000000affdc7221 */ /* 0x000fe20000010000 */
[----:B------:R-:W-:Y:S01]  /*76e0*/  FFMA.FTZ R9, R199, R9, -R14 ;  /* 0x00000009c7097223 */ /* 0x000fe2000001080e */
[----:B------:R-:W-:Y:S01]  /*76f0*/  FADD.FTZ R10, R169, R16 ;  /* 0x00000010a90a7221 */ /* 0x000fe20000010000 */
[C---:B------:R-:W-:Y:S01]  /*7700*/  FMUL.FTZ R2, R172.reuse, R214 ;  /* 0x000000d6ac027220 */ /* 0x040fe20000410000 */
[----:B------:R-:W-:Y:S01]  /*7710*/  FMUL.FTZ R3, R172, R220 ;  /* 0x000000dcac037220 */ /* 0x000fe20000410000 */
[----:B0-----:R-:W-:-:S02]  /*7720*/  FADD.FTZ R11, R153, R18 ;  /* 0x00000012990b7221 */ /* 0x001fc40000010000 */
[C---:B------:R-:W-:Y:S01]  /*7730*/  FFMA.FTZ R2, R173.reuse, R220, R2 ;  /* 0x000000dcad027223 */ /* 0x040fe20000010002 */
[----:B------:R-:W-:Y:S02]  /*7740*/  FFMA.FTZ R230, R173, R214, -R3 ;  /* 0x000000d6ade67223 */ /* 0x000fe40000010803 */
[----:B------:R0:W-:Y:S01]  /*7750*/  STS.128 [R132+UR13+0xcb0], R8 ;  /* 0x000cb00884007988 */ /* 0x0001e20008000c0d */
        /* <DEDUP_REMOVED lines=25> */
[----:B------:R0:W2:Y:S01]  /*78f0*/  SHFL.DOWN PT, R15, R18, 0x1, 0x1f ;  /* 0x08201f00120f7f89 */ /* 0x0000a200000e0000 */
[----:B------:R-:W-:-:S03]  /*7900*/  MOV R16, R14 ;  /* 0x0000000e00107202 */ /* 0x000fc60000000f00 */
[----:B------:R0:W3:Y:S04]  /*7910*/  SHFL.DOWN PT, R19, R17, 0x1, 0x1f ;  /* 0x08201f0011137f89 */ /* 0x0000e800000e0000 */
[----:B------:R0:W4:Y:S04]  /*7920*/  SHFL.DOWN PT, R233, R14, 0x1, 0x1f ;  /* 0x08201f000ee97f89 */ /* 0x00012800000e0000 */
[----:B------:R0:W0:Y:S02]  /*7930*/  SHFL.DOWN PT, R12, R13, 0x1, 0x1f ;  /* 0x08201f000d0c7f89 */ /* 0x00002400000e0000 */
.L_x_6591:
        /* <DEDUP_REMOVED lines=13> */
.L_x_6516:
[----:B------:R-:W-:Y:S05]  /*7a10*/  BSYNC.RECONVERGENT B0 ;  /* 0x0000000000007941 */ /* 0x000fea0003800200 */
.L_x_6515:
[----:B------:R-:W-:-:S03]  /*7a20*/  UMOV UR17, 0xffffffff ;  /* 0xffffffff00117882 */ /* 0x000fc60000000000 */
[----:B------:R-:W-:Y:S05]  /*7a30*/  BRA.DIV UR17, `(.L_x_6517) ;  /* 0x0000005e11e07947 */ /* 0x000fea000b800000 */
[----:B0-----:R0:W0:Y:S04]  /*7a40*/  SHFL.DOWN PT, R14, R18, 0x2, 0x1f ;  /* 0x08401f00120e7f89 */ /* 0x00102800000e0000 */
[----:B--2---:R2:W0:Y:S04]  /*7a50*/  SHFL.DOWN PT, R15, R17, 0x2, 0x1f ;  /* 0x08401f00110f7f89 */ /* 0x00442800000e0000 */
[----:B---3--:R2:W3:Y:S04]  /*7a60*/  SHFL.DOWN PT, R19, R16, 0x2, 0x1f ;  /* 0x08401f0010137f89 */ /* 0x0084e800000e0000 */
[----:B------:R2:W0:Y:S02]  /*7a70*/  SHFL.DOWN PT, R12, R13, 0x2, 0x1f ;  /* 0x08401f000d0c7f89 */ /* 0x00042400000e0000 */
.L_x_6597:
[----:B------:R-:W-:Y:S01]  /*7a80*/  BSSY.RECONVERGENT B0, `(.L_x_6518) ;  /* 0x000000d000007945 */ /* 0x000fe20003800200 */
[----:B------:R-:W-:-:S03]  /*7a90*/  ISETP.GT.U32.AND P2, PT, R205, 0x1b, PT ;  /* 0x0000001bcd00780c */ /* 0x000fc60003f44070 */
[----:B------:R-:W-:Y:S10]  /*7aa0*/  @P3 BRA `(.L_x_6519) ;  /* 0x0000000000283947 */ /* 0x000ff40003800000 */
[CC--:B0-----:R-:W-:Y:S01]  /*7ab0*/  FMUL.FTZ R235, R17.reuse, R12.reuse ;  /* 0x0000000c11eb7220 */ /* 0x0c1fe20000410000 */
[C---:B------:R-:W-:Y:S01]  /*7ac0*/  FMUL.FTZ R12, R18.reuse, R12 ;  /* 0x0000000c120c7220 */ /* 0x040fe20000410000 */
[CC--:B----4-:R-:W-:Y:S01]  /*7ad0*/  FMUL.FTZ R233, R17.reuse, R15.reuse ;  /* 0x0000000f11e97220 */ /* 0x0d0fe20000410000 */
[C---:B------:R-:W-:Y:S01]  /*7ae0*/  FMUL.FTZ R15, R18.reuse, R15 ;  /* 0x0000000f120f7220 */ /* 0x040fe20000410000 */
[CC--:B---3--:R-:W-:Y:S01]  /*7af0*/  FFMA.FTZ R235, R18.reuse, R19.reuse, -R235 ;  /* 0x0000001312eb7223 */ /* 0x0c8fe200000108eb */
[C---:B------:R-:W-:Y:S01]  /*7b00*/  FFMA.FTZ R12, R17.reuse, R19, R12 ;  /* 0x00000013110c7223 */ /* 0x040fe2000001000c */
[-C--:B------:R-:W-:Y:S01]  /*7b10*/  FFMA.FTZ R18, R18, R14.reuse, -R233 ;  /* 0x0000000e12127223 */ /* 0x080fe200000108e9 */
[----:B--2---:R-:W-:Y:S01]  /*7b20*/  FFMA.FTZ R17, R17, R14, R15 ;  /* 0x0000000e11117223 */ /* 0x004fe2000001000f */
[----:B------:R-:W-:Y:S01]  /*7b30*/  FADD.FTZ R16, R16, R235 ;  /* 0x000000eb10107221 */ /* 0x000fe20000010000 */
[----:B------:R-:W-:-:S07]  /*7b40*/  FADD.FTZ R13, R13, R12 ;  /* 0x0000000c0d0d7221 */ /* 0x000fce0000010000 */
.L_x_6519:
[----:B------:R-:W-:Y:S05]  /*7b50*/  BSYNC.RECONVERGENT B0 ;  /* 0x0000000000007941 */ /* 0x000fea0003800200 */
.L_x_6518:
[----:B------:R-:W-:-:S03]  /*7b60*/  UMOV UR17, 0xffffffff ;  /* 0xffffffff00117882 */ /* 0x000fc60000000000 */
[----:B------:R-:W-:Y:S05]  /*7b70*/  BRA.DIV UR17, `(.L_x_6520) ;  /* 0x0000006211007947 */ /* 0x000fea000b800000 */
[----:B0-----:R0:W0:Y:S04]  /*7b80*/  SHFL.DOWN PT, R14, R18, 0x4, 0x1f ;  /* 0x08801f00120e7f89 */ /* 0x00102800000e0000 */
[----:B------:R0:W0:Y:S04]  /*7b90*/  SHFL.DOWN PT, R15, R17, 0x4, 0x1f ;  /* 0x08801f00110f7f89 */ /* 0x00002800000e0000 */
[----:B---3--:R3:W0:Y:S04]  /*7ba0*/  SHFL.DOWN PT, R19, R16, 0x4, 0x1f ;  /* 0x08801f0010137f89 */ /* 0x00862800000e0000 */
[----:B------:R3:W0:Y:S02]  /*7bb0*/  SHFL.DOWN PT, R12, R13, 0x4, 0x1f ;  /* 0x08801f000d0c7f89 */ /* 0x00062400000e0000 */
.L_x_6603:
[----:B------:R-:W-:Y:S01]  /*7bc0*/  BSSY.RECONVERGENT B0, `(.L_x_6521) ;  /* 0x000000d000007945 */ /* 0x000fe20003800200 */
[----:B------:R-:W-:-:S03]  /*7bd0*/  ISETP.GT.U32.AND P3, PT, R205, 0x17, PT ;  /* 0x00000017cd00780c */ /* 0x000fc60003f64070 */
[----:B------:R-:W-:Y:S10]  /*7be0*/  @P2 BRA `(.L_x_6522) ;  /* 0x0000000000282947 */ /* 0x000ff40003800000 */
[CC--:B0-----:R-:W-:Y:S01]  /*7bf0*/  FMUL.FTZ R235, R17.reuse, R12.reuse ;  /* 0x0000000c11eb7220 */ /* 0x0c1fe20000410000 */
[C---:B------:R-:W-:Y:S01]  /*7c00*/  FMUL.FTZ R12, R18.reuse, R12 ;  /* 0x0000000c120c7220 */ /* 0x040fe20000410000 */
[CC--:B----4-:R-:W-:Y:S01]  /*7c10*/  FMUL.FTZ R233, R17.reuse, R15.reuse ;  /* 0x0000000f11e97220 */ /* 0x0d0fe20000410000 */
[C---:B------:R-:W-:Y:S01]  /*7c20*/  FMUL.FTZ R15, R18.reuse, R15 ;  /* 0x0000000f120f7220 */ /* 0x040fe20000410000 */
[CC--:B------:R-:W-:Y:S01]  /*7c30*/  FFMA.FTZ R235, R18.reuse, R19.reuse, -R235 ;  /* 0x0000001312eb7223 */ /* 0x0c0fe200000108eb */
[C---:B------:R-:W-:Y:S01]  /*7c40*/  FFMA.FTZ R12, R17.reuse, R19, R12 ;  /* 0x00000013110c7223 */ /* 0x040fe2000001000c */
[-C--:B------:R-:W-:Y:S01]  /*7c50*/  FFMA.FTZ R18, R18, R14.reuse, -R233 ;  /* 0x0000000e12127223 */ /* 0x080fe200000108e9 */
[----:B--2---:R-:W-:Y:S01]  /*7c60*/  FFMA.FTZ R17, R17, R14, R15 ;  /* 0x0000000e11117223 */ /* 0x004fe2000001000f */
[----:B---3--:R-:W-:Y:S01]  /*7c70*/  FADD.FTZ R16, R16, R235 ;  /* 0x000000eb10107221 */ /* 0x008fe20000010000 */
[----:B------:R-:W-:-:S07]  /*7c80*/  FADD.FTZ R13, R13, R12 ;  /* 0x0000000c0d0d7221 */ /* 0x000fce0000010000 */
.L_x_6522:
[----:B------:R-:W-:Y:S05]  /*7c90*/  BSYNC.RECONVERGENT B0 ;  /* 0x0000000000007941 */ /* 0x000fea0003800200 */
.L_x_6521:
[----:B------:R-:W-:-:S03]  /*7ca0*/  UMOV UR17, 0xffffffff ;  /* 0xffffffff00117882 */ /* 0x000fc60000000000 */
[----:B------:R-:W-:Y:S05]  /*7cb0*/  BRA.DIV UR17, `(.L_x_6523) ;  /* 0x0000006211207947 */ /* 0x000fea000b800000 */
[----:B0-----:R0:W0:Y:S04]  /*7cc0*/  SHFL.DOWN PT, R14, R18, 0x8, 0x1f ;  /* 0x09001f00120e7f89 */ /* 0x00102800000e0000 */
[----:B------:R0:W0:Y:S04]  /*7cd0*/  SHFL.DOWN PT, R15, R17, 0x8, 0x1f ;  /* 0x09001f00110f7f89 */ /* 0x00002800000e0000 */
[----:B------:R0:W0:Y:S04]  /*7ce0*/  SHFL.DOWN PT, R19, R16, 0x8, 0x1f ;  /* 0x09001f0010137f89 */ /* 0x00002800000e0000 */
[----:B------:R0:W0:Y:S02]  /*7cf0*/  SHFL.DOWN PT, R12, R13, 0x8, 0x1f ;  /* 0x09001f000d0c7f89 */ /* 0x00002400000e0000 */
.L_x_6609:
        /* <DEDUP_REMOVED lines=13> */
.L_x_6525:
[----:B------:R-:W-:Y:S05]  /*7dd0*/  BSYNC.RECONVERGENT B0 ;  /* 0x0000000000007941 */ /* 0x000fea0003800200 */
.L_x_6524:
[----:B------:R-:W-:-:S03]  /*7de0*/  UMOV UR17, 0xffffffff ;  /* 0xffffffff00117882 */ /* 0x000fc60000000000 */
[----:B------:R-:W-:Y:S05]  /*7df0*/  BRA.DIV UR17, `(.L_x_6526) ;  /* 0x0000006211407947 */ /* 0x000fea000b800000 */
[----:B0-----:R0:W0:Y:S04]  /*7e00*/  SHFL.DOWN PT, R14, R18, 0x10, 0x1f ;  /* 0x0a001f00120e7f89 */ /* 0x00102800000e0000 */
[----:B------:R0:W0:Y:S04]  /*7e10*/  SHFL.DOWN PT, R15, R17, 0x10, 0x1f ;  /* 0x0a001f00110f7f89 */ /* 0x00002800000e0000 */
[----:B------:R0:W0:Y:S04]  /*7e20*/  SHFL.DOWN PT, R19, R16, 0x10, 0x1f ;  /* 0x0a001f0010137f89 */ /* 0x00002800000e0000 */
[----:B------:R0:W0:Y:S02]  /*7e30*/  SHFL.DOWN PT, R12, R13, 0x10, 0x1f ;  /* 0x0a001f000d0c7f89 */ /* 0x00002400000e0000 */
.L_x_6615:
[----:B------:R-:W-:Y:S01]  /*7e40*/  BSSY.RECONVERGENT B0, `(.L_x_6527) ;  /* 0x000000d000007945 */ /* 0x000fe20003800200 */
[----:B------:R-:W-:-:S03]  /*7e50*/  ISETP.NE.AND P3, PT, R134, 0x1f, PT ;  /* 0x0000001f8600780c */ /* 0x000fc60003f65270 */
        /* <DEDUP_REMOVED lines=11> */
.L_x_6528:
[----:B------:R-:W-:Y:S05]  /*7f10*/  BSYNC.RECONVERGENT B0 ;  /* 0x0000000000007941 */ /* 0x000fea0003800200 */
.L_x_6527:
[----:B------:R-:W-:-:S03]  /*7f20*/  UMOV UR17, 0xffffffff ;  /* 0xffffffff00117882 */ /* 0x000fc60000000000 */
[----:B------:R-:W-:Y:S05]  /*7f30*/  BRA.DIV UR17, `(.L_x_6529) ;  /* 0x0000006211607947 */ /* 0x000fea000b800000 */
[----:B------:R-:W5:Y:S04]  /*7f40*/  SHFL.IDX PT, R234, R17, RZ, 0x1f ;  /* 0x00001fff11ea7589 */ /* 0x000f6800000e0000 */
[----:B----4-:R-:W4:Y:S04]  /*7f50*/  SHFL.IDX PT, R233, R18, RZ, 0x1f ;  /* 0x00001fff12e97589 */ /* 0x010f2800000e0000 */
[----:B0-----:R-:W0:Y:S04]  /*7f60*/  SHFL.IDX PT, R12, R16, RZ, 0x1f ;  /* 0x00001fff100c7589 */ /* 0x001e2800000e0000 */
[----:B------:R-:W2:Y:S04]  /*7f70*/  SHFL.IDX PT, R238, R13, RZ, 0x1f ;  /* 0x00001fff0dee7589 */ /* 0x000ea800000e0000 */
[----:B-1----:R-:W1:Y:S04]  /*7f80*/  SHFL.IDX PT, R243, R4, RZ, 0x1f ;  /* 0x00001fff04f37589 */ /* 0x002e6800000e0000 */
[----:B------:R-:W3:Y:S04]  /*7f90*/  SHFL.IDX PT, R237, R5, RZ, 0x1f ;  /* 0x00001fff05ed7589 */ /* 0x000ee800000e0000 */
[----:B------:R-:W3:Y:S01]  /*7fa0*/  SHFL.DOWN PT, R240, R18, 0x1, 0x1f ;  /* 0x08201f0012f07f89 */ /* 0x000ee200000e0000 */
[-C--:B-----5:R-:W-:Y:S01]  /*7fb0*/  FMUL.FTZ R15, R7, R234.reuse ;  /* 0x000000ea070f7220 */ /* 0x0a0fe20000410000 */
[CC--:B------:R-:W-:Y:S01]  /*7fc0*/  FMUL.FTZ R2, R6.reuse, R234.reuse ;  /* 0x000000ea06027220 */ /* 0x0c0fe20000410000 */
[-C--:B------:R-:W-:Y:S01]  /*7fd0*/  FMUL.FTZ R235, R5, R234.reuse ;  /* 0x000000ea05eb7220 */ /* 0x080fe20000410000 */
[----:B------:R-:W3:Y:S01]  /*7fe0*/  SHFL.DOWN PT, R241, R17, 0x1, 0x1f ;  /* 0x08201f0011f17f89 */ /* 0x000ee200000e0000 */
[-C--:B----4-:R-:W-:Y:S01]  /*7ff0*/  FFMA.FTZ R15, R6, R233.reuse, -R15 ;  /* 0x000000e9060f7223 */ /* 0x090fe2000001080f */
[C---:B------:R-:W-:Y:S01]  /*8000*/  FMUL.FTZ R234, R4.reuse, R234 ;  /* 0x000000ea04ea7220 */ /* 0x040fe20000410000 */
[-C--:B------:R-:W-:Y:S01]  /*8010*/  FFMA.FTZ R19, R7, R233.reuse, R2 ;  /* 0x000000e907137223 */ /* 0x080fe20000010002 */
[----:B------:R-:W4:Y:S01]  /*8020*/  SHFL.DOWN PT, R242, R16, 0x1, 0x1f ;  /* 0x08201f0010f27f89 */ /* 0x000f2200000e0000 */
[-C--:B------:R-:W-:Y:S01]  /*8030*/  FFMA.FTZ R235, R4, R233.reuse, -R235 ;  /* 0x000000e904eb7223 */ /* 0x080fe200000108eb */
[----:B------:R-:W-:Y:S01]  /*8040*/  FFMA.FTZ R234, R5, R233, R234 ;  /* 0x000000e905ea7223 */ /* 0x000fe200000100ea */
[----:B0-----:R-:W-:Y:S01]  /*8050*/  FADD.FTZ R236, R12, R15 ;  /* 0x0000000f0cec7221 */ /* 0x001fe20000010000 */
[----:B------:R-:W0:Y:S01]  /*8060*/  SHFL.IDX PT, R239, R6, RZ, 0x1f ;  /* 0x00001fff06ef7589 */ /* 0x000e2200000e0000 */
[----:B--2---:R-:W-:-:S03]  /*8070*/  FADD.FTZ R233, R238, R19 ;  /* 0x00000013eee97221 */ /* 0x004fc60000010000 */
[----:B------:R-:W2:Y:S01]  /*8080*/  SHFL.IDX PT, R245, R7, RZ, 0x1f ;  /* 0x00001fff07f57589 */ /* 0x000ea200000e0000 */
[----:B-1----:R-:W-:-:S03]  /*8090*/  MOV R12, R243 ;  /* 0x000000f3000c7202 */ /* 0x002fc60000000f00 */
[----:B------:R3:W1:Y:S02]  /*80a0*/  SHFL.DOWN PT, R244, R13, 0x1, 0x1f ;  /* 0x08201f000df47f89 */ /* 0x00066400000e0000 */
[----:B---3--:R-:W-:-:S07]  /*80b0*/  MOV R13, R237 ;  /* 0x000000ed000d7202 */ /* 0x008fce0000000f00 */
.L_x_6629:
[----:B------:R-:W-:Y:S01]  /*80c0*/  BSSY.RECONVERGENT B0, `(.L_x_6530) ;  /* 0x000000f000007945 */ /* 0x000fe20003800200 */
[----:B0-----:R-:W-:Y:S02]  /*80d0*/  MOV R14, R239 ;  /* 0x000000ef000e7202 */ /* 0x001fe40000000f00 */
        /* <DEDUP_REMOVED lines=10> */
[----:B----4-:R-:W-:Y:S01]  /*8180*/  FADD.FTZ R14, R242, R7 ;  /* 0x00000007f20e7221 */ /* 0x010fe20000010000 */
[----:B-1----:R-:W-:Y:S01]  /*8190*/  FADD.FTZ R15, R244, R15 ;  /* 0x0000000ff40f7221 */ /* 0x002fe20000010000 */
[----:B------:R-:W-:-:S07]  /*81a0*/  MOV R12, R5 ;  /* 0x00000005000c7202 */ /* 0x000fce0000000f00 */
.L_x_6531:
[----:B------:R-:W-:Y:S05]  /*81b0*/  BSYNC.RECONVERGENT B0 ;  /* 0x0000000000007941 */ /* 0x000fea0003800200 */
.L_x_6530:
        /* <DEDUP_REMOVED lines=16> */
.L_x_6513:
[----:B------:R-:W-:Y:S05]  /*82c0*/  WARPSYNC.ALL ;  /* 0x0000000000007948 */ /* 0x000fea0003800000 */
[----:B------:R-:W-:Y:S01]  /*82d0*/  BAR.SYNC.DEFER_BLOCKING 0x0 ;  /* 0x0000000000007b1d */ /* 0x000fe20000010000 */
[----:B------:R-:W-:Y:S01]  /*82e0*/  ISETP.NE.AND P0, PT, R134, RZ, PT ;  /* 0x000000ff8600720c */ /* 0x000fe20003f05270 */
[----:B0-----:R-:W-:Y:S01]  /*82f0*/  FFMA.FTZ R12, R0, -R211, RZ ;  /* 0x800000d3000c7223 */ /* 0x001fe200000100ff */
[C---:B------:R-:W-:Y:S02]  /*8300*/  ISETP.GT.AND P2, PT, R130.reuse, 0x1e, PT ;  /* 0x0000001e8200780c */ /* 0x040fe40003f44270 */
[----:B------:R-:W-:Y:S01]  /*8310*/  ISETP.GT.AND P3, PT, R130, 0xf, PT ;  /* 0x0000000f8200780c */ /* 0x000fe20003f64270 */
[----:B------:R-:W-:Y:S08]  /*8320*/  BSSY.RECONVERGENT B0, `(.L_x_6532) ;  /* 0x00001bf000007945 */ /* 0x000ff00003800200 */
        /* <DEDUP_REMOVED lines=17> */
[----:B------:R-:W-:Y:S02]  /*8440*/  FMUL.FTZ R28, R139, R64 ;  /* 0x000000408b1c7220 */ /* 0x000fe40000410000 */
[C---:B------:R-:W-:Y:S01]  /*8450*/  FFMA.FTZ R3, R173.reuse, R155, R2 ;  /* 0x0000009bad037223 */ /* 0x040fe20000010002 */
[----:B------:R-:W-:Y:S01]  /*8460*/  FFMA.FTZ R9, R173, R139, -R172 ;  /* 0x0000008bad097223 */ /* 0x000fe200000108ac */
[----:B-1----:R-:W-:Y:S02]  /*8470*/  FMUL.FTZ R16, R231, R28 ;  /* 0x0000001ce7107220 */ /* 0x002fe40000410000 */
        /* <DEDUP_REMOVED lines=18> */
[-C--:B------:R-:W-:Y:S01]  /*85a0*/  FMUL.FTZ R173, R158, R70.reuse ;  /* 0x000000469ead7220 */ /* 0x080fe20000410000 */
[----:B------:R-:W-:Y:S01]  /*85b0*/  FMUL.FTZ R175, R3, R70 ;  /* 0x0000004603af7220 */ /* 0x000fe20000410000 */
[C---:B------:R-:W-:Y:S01]  /*85c0*/  FFMA.FTZ R8, R179.reuse, R3, -R2 ;  /* 0x00000003b3087223 */ /* 0x040fe20000010802 */
[----:B------:R-:W-:Y:S01]  /*85d0*/  FFMA.FTZ R2, R179, R158, R11 ;  /* 0x0000009eb3027223 */ /* 0x000fe2000001000b */
[----:B------:R-:W-:-:S02]  /*85e0*/  FADD.FTZ R50, R173, R50 ;  /* 0x00000032ad327221 */ /* 0x000fc40000010000 */
        /* <DEDUP_REMOVED lines=18> */
[----:B------:R-:W-:Y:S01]  /*8710*/  FFMA.FTZ R8, R0, R216, RZ ;  /* 0x000000d800087223 */ /* 0x000fe200000100ff */
[----:B------:R-:W-:Y:S01]  /*8720*/  FFMA.FTZ R13, R185, R2, -R13 ;  /* 0x00000002b90d7223 */ /* 0x000fe2000001080d */
[----:B------:R-:W-:Y:S01]  /*8730*/  FMUL.FTZ R176, R201, R174 ;  /* 0x000000aec9b07220 */ /* 0x000fe20000410000 */
[----:B------:R-:W-:Y:S01]  /*8740*/  FADD.FTZ R162, R162, R11 ;  /* 0x0000000ba2a27221 */ /* 0x000fe20000010000 */
[----:B------:R-:W-:Y:S01]  /*8750*/  FFMA.FTZ R15, R45, R219, R8 ;  /* 0x000000db2d0f7223 */ /* 0x000fe20000010008 */
[----:B------:R-:W-:-:S02]  /*8760*/  FADD.FTZ R11, R146, R13 ;  /* 0x0000000d920b7221 */ /* 0x000fc40000010000 */
[----:B------:R-:W-:Y:S01]  /*8770*/  FMUL.FTZ R8, R186, R162 ;  /* 0x000000a2ba087220 */ /* 0x000fe20000410000 */
[----:B------:R-:W-:Y:S01]  /*8780*/  FFMA.FTZ R10, R44, R222, R15 ;  /* 0x000000de2c0a7223 */ /* 0x000fe2000001000f */
[-C--:B------:R-:W-:Y:S01]  /*8790*/  FMUL.FTZ R13, R186, R11.reuse ;  /* 0x0000000bba0d7220 */ /* 0x080fe20000410000 */
[----:B------:R-:W-:Y:S01]  /*87a0*/  FFMA.FTZ R222, R83, -R98, R222 ;  /* 0x8000006253de7223 */ /* 0x000fe200000100de */
[----:B------:R-:W-:Y:S01]  /*87b0*/  FFMA.FTZ R8, R187, R11, -R8 ;  /* 0x0000000bbb087223 */ /* 0x000fe20000010808 */
[----:B------:R-:W-:Y:S01]  /*87c0*/  FFMA.FTZ R15, R43, R215, R10 ;  /* 0x000000d72b0f7223 */ /* 0x000fe2000001000a */
[----:B------:R-:W-:Y:S01]  /*87d0*/  FFMA.FTZ R10, R187, R162, R13 ;  /* 0x000000a2bb0a7223 */ /* 0x000fe2000001000d */
[----:B------:R-:W-:Y:S01]  /*87e0*/  FFMA.FTZ R13, R45, -R208, R12 ;  /* 0x800000d02d0d7223 */ /* 0x000fe2000001000c */
[----:B------:R-:W-:Y:S01]  /*87f0*/  FADD.FTZ R8, R147, R8 ;  /* 0x0000000893087221 */ /* 0x000fe20000010000 */
[----:B------:R-:W-:Y:S01]  /*8800*/  FFMA.FTZ R14, R42, R223, R15 ;  /* 0x000000df2a0e7223 */ /* 0x000fe2000001000f */
[----:B------:R-:W-:Y:S01]  /*8810*/  FADD.FTZ R163, R163, R10 ;  /* 0x0000000aa3a37221 */ /* 0x000fe20000010000 */
[----:B------:R-:W-:Y:S01]  /*8820*/  FFMA.FTZ R4, R44, -R209, R13 ;  /* 0x800000d12c047223 */ /* 0x000fe2000001000d */
[C---:B------:R-:W-:Y:S01]  /*8830*/  FMUL.FTZ R10, R188.reuse, R8 ;  /* 0x00000008bc0a7220 */ /* 0x040fe20000410000 */
[----:B------:R-:W-:Y:S01]  /*8840*/  FFMA.FTZ R15, R41, R224, R14 ;  /* 0x000000e0290f7223 */ /* 0x000fe2000001000e */
[-C--:B------:R-:W-:Y:S01]  /*8850*/  FMUL.FTZ R7, R188, R163.reuse ;  /* 0x000000a3bc077220 */ /* 0x080fe20000410000 */
[----:B------:R-:W-:Y:S01]  /*8860*/  FADD.FTZ R14, RZ, R229 ;  /* 0x000000e5ff0e7221 */ /* 0x000fe20000010000 */
[----:B------:R-:W-:Y:S01]  /*8870*/  FFMA.FTZ R5, R189, R163, R10 ;  /* 0x000000a3bd057223 */ /* 0x000fe2000001000a */
[----:B------:R-:W-:Y:S01]  /*8880*/  FFMA.FTZ R6, R40, R221, R15 ;  /* 0x000000dd28067223 */ /* 0x000fe2000001000f */
[----:B------:R-:W-:Y:S01]  /*8890*/  FFMA.FTZ R15, R43, -R206, R4 ;  /* 0x800000ce2b0f7223 */ /* 0x000fe20000010004 */
[----:B------:R-:W-:Y:S01]  /*88a0*/  FFMA.FTZ R7, R189, R8, -R7 ;  /* 0x00000008bd077223 */ /* 0x000fe20000010807 */
        /* <DEDUP_REMOVED lines=8> */
[----:B------:R-:W-:Y:S01]  /*8930*/  FFMA.FTZ R223, R80, -R95, R223 ;  /* 0x8000005f50df7223 */ /* 0x000fe200000100df */
        /* <DEDUP_REMOVED lines=20> */
[----:B------:R-:W-:Y:S01]  /*8a80*/  FMUL.FTZ R7, R27, R154 ;  /* 0x0000009a1b077220 */ /* 0x000fe20000410000 */
[----:B------:R-:W-:Y:S01]  /*8a90*/  FFMA.FTZ R5, R35, -R210, R4 ;  /* 0x800000d223057223 */ /* 0x000fe20000010004 */
[----:B------:R-:W-:Y:S01]  /*8aa0*/  FFMA.FTZ R6, R32, R230, R17 ;  /* 0x000000e620067223 */ /* 0x000fe20000010011 */
[-C--:B------:R-:W-:Y:S01]  /*8ab0*/  FMUL.FTZ R15, R27, R137.reuse ;  /* 0x000000891b0f7220 */ /* 0x080fe20000410000 */
[----:B------:R-:W-:Y:S01]  /*8ac0*/  FFMA.FTZ R17, R26, R137, -R7 ;  /* 0x000000891a117223 */ /* 0x000fe20000010807 */
[----:B------:R-:W-:Y:S01]  /*8ad0*/  FFMA.FTZ R4, R34, -R225, R5 ;  /* 0x800000e122047223 */ /* 0x000fe20000010005 */
[----:B------:R-:W-:Y:S01]  /*8ae0*/  FMUL.FTZ R137, R137, R62 ;  /* 0x0000003e89897220 */ /* 0x000fe20000410000 */
[----:B------:R-:W-:Y:S01]  /*8af0*/  FFMA.FTZ R6, R31, R232, R6 ;  /* 0x000000e81f067223 */ /* 0x000fe20000010006 */
[----:B------:R-:W-:Y:S01]  /*8b00*/  FFMA.FTZ R232, R63, -R62, R232 ;  /* 0x8000003e3fe87223 */ /* 0x000fe200000100e8 */
[----:B------:R-:W-:Y:S01]  /*8b10*/  FFMA.FTZ R5, R33, -R220, R4 ;  /* 0x800000dc21057223 */ /* 0x000fe20000010004 */
[----:B------:R-:W-:Y:S01]  /*8b20*/  FFMA.FTZ R15, R26, R154, R15 ;  /* 0x0000009a1a0f7223 */ /* 0x000fe2000001000f */
[----:B------:R-:W-:Y:S01]  /*8b30*/  FMUL.FTZ R7, R154, R62 ;  /* 0x0000003e9a077220 */ /* 0x000fe20000410000 */
[----:B------:R-:W-:Y:S01]  /*8b40*/  FMUL.FTZ R19, R14, R137 ;  /* 0x000000890e137220 */ /* 0x000fe20000410000 */
[----:B------:R-:W-:Y:S01]  /*8b50*/  FFMA.FTZ R12, R32, -R231, R5 ;  /* 0x800000e7200c7223 */ /* 0x000fe20000010005 */
[C---:B------:R-:W-:Y:S01]  /*8b60*/  FMUL.FTZ R15, R232.reuse, R15 ;  /* 0x0000000fe80f7220 */ /* 0x040fe20000410000 */
[----:B------:R-:W-:Y:S01]  /*8b70*/  FADD.FTZ R46, R7, R46 ;  /* 0x0000002e072e7221 */ /* 0x000fe20000010000 */
[-C--:B------:R-:W-:Y:S01]  /*8b80*/  FFMA.FTZ R4, R232, R7.reuse, R19 ;  /* 0x00000007e8047223 */ /* 0x080fe20000010013 */
[----:B------:R-:W-:Y:S01]  /*8b90*/  FMUL.FTZ R5, R14, R7 ;  /* 0x000000070e057220 */ /* 0x000fe20000410000 */
[----:B------:R-:W-:Y:S01]  /*8ba0*/  FFMA.FTZ R7, R31, -R14, R12 ;  /* 0x8000000e1f077223 */ /* 0x000fe2000001000c */
[----:B------:R-:W-:Y:S01]  /*8bb0*/  FMUL.FTZ R12, R194, R150 ;  /* 0x00000096c20c7220 */ /* 0x000fe20000410000 */
[----:B------:R-:W-:Y:S01]  /*8bc0*/  FFMA.FTZ R14, R14, R17, R15 ;  /* 0x000000110e0e7223 */ /* 0x000fe2000001000f */
[----:B------:R-:W-:Y:S01]  /*8bd0*/  FMUL.FTZ R15, R194, R166 ;  /* 0x000000a6c20f7220 */ /* 0x000fe20000410000 */
[----:B------:R-:W-:Y:S01]  /*8be0*/  FFMA.FTZ R17, R65, -R64, R230 ;  /* 0x8000004041117223 */ /* 0x000fe200000100e6 */
[----:B------:R-:W-:Y:S01]  /*8bf0*/  FFMA.FTZ R12, R195, R166, R12 ;  /* 0x000000a6c30c7223 */ /* 0x000fe2000001000c */
[----:B------:R-:W-:Y:S01]  /*8c00*/  FFMA.FTZ R154, R63, R154, R14 ;  /* 0x0000009a3f9a7223 */ /* 0x000fe2000001000e */
[----:B------:R-:W-:Y:S01]  /*8c10*/  FFMA.FTZ R14, R195, R150, -R15 ;  /* 0x00000096c30e7223 */ /* 0x000fe2000001080f */
[----:B------:R-:W-:Y:S01]  /*8c20*/  FMUL.FTZ R15, R27, R155 ;  /* 0x0000009b1b0f7220 */ /* 0x000fe20000410000 */
[----:B------:R-:W-:Y:S01]  /*8c30*/  FADD.FTZ R167, R167, R12 ;  /* 0x0000000ca7a77221 */ /* 0x000fe20000010000 */
[----:B------:R-:W-:Y:S01]  /*8c40*/  FMUL.FTZ R12, R155, R64 ;  /* 0x000000409b0c7220 */ /* 0x000fe20000410000 */
[----:B------:R-:W-:Y:S01]  /*8c50*/  FADD.FTZ R151, R151, R14 ;  /* 0x0000000e97977221 */ /* 0x000fe20000010000 */
[-C--:B------:R-:W-:Y:S01]  /*8c60*/  FFMA.FTZ R18, R26, R139.reuse, -R15 ;  /* 0x0000008b1a127223 */ /* 0x080fe2000001080f */
[----:B------:R-:W-:Y:S01]  /*8c70*/  FMUL.FTZ R139, R27, R139 ;  /* 0x0000008b1b8b7220 */ /* 0x000fe20000410000 */
[----:B------:R-:W-:Y:S01]  /*8c80*/  FADD.FTZ R47, R12, R47 ;  /* 0x0000002f0c2f7221 */ /* 0x000fe20000010000 */
[-C--:B------:R-:W-:Y:S01]  /*8c90*/  FFMA.FTZ R16, R17, R12.reuse, R16 ;  /* 0x0000000c11107223 */ /* 0x080fe20000010010 */
[----:B------:R-:W-:Y:S01]  /*8ca0*/  FMUL.FTZ R140, R231, R12 ;  /* 0x0000000ce78c7220 */ /* 0x000fe20000410000 */
[C---:B------:R-:W-:Y:S01]  /*8cb0*/  FMUL.FTZ R12, R196.reuse, R151 ;  /* 0x00000097c40c7220 */ /* 0x040fe20000410000 */
[----:B------:R-:W-:Y:S01]  /*8cc0*/  FMUL.FTZ R196, R196, R167 ;  /* 0x000000a7c4c47220 */ /* 0x000fe20000410000 */
[C---:B------:R-:W-:Y:S01]  /*8cd0*/  FFMA.FTZ R14, R26.reuse, R155, R139 ;  /* 0x0000009b1a0e7223 */ /* 0x040fe2000001008b */
[----:B------:R-:W-:Y:S01]  /*8ce0*/  FMUL.FTZ R19, R27, R156 ;  /* 0x0000009c1b137220 */ /* 0x000fe20000410000 */
[C---:B------:R-:W-:Y:S01]  /*8cf0*/  FFMA.FTZ R15, R197.reuse, R167, R12 ;  /* 0x000000a7c50f7223 */ /* 0x040fe2000001000c */
[----:B------:R-:W-:Y:S01]  /*8d00*/  FFMA.FTZ R197, R197, R151, -R196 ;  /* 0x00000097c5c57223 */ /* 0x000fe200000108c4 */
[----:B------:R-:W-:Y:S01]  /*8d10*/  FMUL.FTZ R14, R17, R14 ;  /* 0x0000000e110e7220 */ /* 0x000fe20000410000 */
[-C--:B------:R-:W-:Y:S01]  /*8d20*/  FFMA.FTZ R147, R26, R9.reuse, -R19 ;  /* 0x000000091a937223 */ /* 0x080fe20000010813 */
[----:B------:R-:W-:Y:S01]  /*8d30*/  FADD.FTZ R168, R168, R15 ;  /* 0x0000000fa8a87221 */ /* 0x000fe20000010000 */
[----:B------:R-:W-:Y:S01]  /*8d40*/  FADD.FTZ R152, R152, R197 ;  /* 0x000000c598987221 */ /* 0x000fe20000010000 */
[----:B------:R-:W-:Y:S01]  /*8d50*/  FFMA.FTZ R14, R231, R18, R14 ;  /* 0x00000012e70e7223 */ /* 0x000fe2000001000e */
[----:B------:R-:W-:Y:S01]  /*8d60*/  FMUL.FTZ R19, R27, R9 ;  /* 0x000000091b137220 */ /* 0x000fe20000410000 */
[C---:B------:R-:W-:Y:S01]  /*8d70*/  FMUL.FTZ R9, R198.reuse, R168 ;  /* 0x000000a8c6097220 */ /* 0x040fe20000410000 */
[-C--:B------:R-:W-:Y:S01]  /*8d80*/  FMUL.FTZ R12, R198, R152.reuse ;  /* 0x00000098c60c7220 */ /* 0x080fe20000410000 */
[----:B------:R-:W-:Y:S01]  /*8d90*/  FFMA.FTZ R155, R65, R155, R14 ;  /* 0x0000009b419b7223 */ /* 0x000fe2000001000e */
[----:B------:R-:W-:Y:S01]  /*8da0*/  FFMA.FTZ R5, R232, R137, -R5 ;  /* 0x00000089e8057223 */ /* 0x000fe20000010805 */
[C---:B------:R-:W-:Y:S01]  /*8db0*/  FFMA.FTZ R14, R199.reuse, R152, -R9 ;  /* 0x00000098c70e7223 */ /* 0x040fe20000010809 */
[----:B------:R-:W-:Y:S01]  /*8dc0*/  FFMA.FTZ R12, R199, R168, R12 ;  /* 0x000000a8c70c7223 */ /* 0x000fe2000001000c */
[-C--:B------:R-:W-:Y:S01]  /*8dd0*/  FFMA.FTZ R214, R67, -R66.reuse, R214 ;  /* 0x8000004243d67223 */ /* 0x080fe200000100d6 */
[----:B------:R-:W-:Y:S01]  /*8de0*/  FMUL.FTZ R15, R156, R66 ;  /* 0x000000429c0f7220 */ /* 0x000fe20000410000 */
[----:B------:R-:W-:Y:S01]  /*8df0*/  FMUL.FTZ R137, R220, R29 ;  /* 0x0000001ddc897220 */ /* 0x000fe20000410000 */
[----:B------:R-:W-:Y:S01]  /*8e00*/  FADD.FTZ R169, R169, R12 ;  /* 0x0000000ca9a97221 */ /* 0x000fe20000010000 */
[----:B------:R-:W-:Y:S01]  /*8e10*/  FFMA.FTZ R17, R17, R28, -R140 ;  /* 0x0000001c11117223 */ /* 0x000fe2000001088c */
[----:B------:R-:W-:Y:S01]  /*8e20*/  FADD.FTZ R153, R153, R14 ;  /* 0x0000000e99997221 */ /* 0x000fe20000010000 */
[----:B------:R-:W-:Y:S01]  /*8e30*/  FADD.FTZ R48, R15, R48 ;  /* 0x000000300f307221 */ /* 0x000fe20000010000 */
[-C--:B------:R-:W-:Y:S01]  /*8e40*/  FFMA.FTZ R28, R214, R15.reuse, R137 ;  /* 0x0000000fd61c7223 */ /* 0x080fe20000010089 */
[----:B------:R-:W-:Y:S01]  /*8e50*/  FMUL.FTZ R15, R220, R15 ;  /* 0x0000000fdc0f7220 */ /* 0x000fe20000410000 */
[----:B------:R-:W-:Y:S01]  /*8e60*/  FFMA.FTZ R19, R26, R156, R19 ;  /* 0x0000009c1a137223 */ /* 0x000fe20000010013 */
[----:B------:R-:W-:Y:S01]  /*8e70*/  FMUL.FTZ R9, R168, R99 ;  /* 0x00000063a8097220 */ /* 0x000fe20000410000 */
[-C--:B------:R-:W-:Y:S01]  /*8e80*/  FMUL.FTZ R12, R169, R100.reuse ;  /* 0x00000064a90c7220 */ /* 0x080fe20000410000 */
[-C--:B------:R-:W-:Y:S01]  /*8e90*/  FMUL.FTZ R18, R153, R100.reuse ;  /* 0x0000006499127220 */ /* 0x080fe20000410000 */
[C---:B------:R-:W-:Y:S01]  /*8ea0*/  FFMA.FTZ R29, R214.reuse, R29, -R15 ;  /* 0x0000001dd61d7223 */ /* 0x040fe2000001080f */
[----:B------:R-:W-:Y:S01]  /*8eb0*/  FMUL.FTZ R149, R214, R19 ;  /* 0x00000013d6957220 */ /* 0x000fe20000410000 */
[-C--:B------:R-:W-:Y:S01]  /*8ec0*/  FFMA.FTZ R14, R84, -R99.reuse, R219 ;  /* 0x80000063540e7223 */ /* 0x080fe200000100db */
[----:B------:R-:W-:Y:S01]  /*8ed0*/  FMUL.FTZ R137, R152, R99 ;  /* 0x0000006398897220 */ /* 0x000fe20000410000 */
[----:B------:R-:W-:Y:S01]  /*8ee0*/  FMUL.FTZ R139, R208, R9 ;  /* 0x00000009d08b7220 */ /* 0x000fe20000410000 */
[----:B------:R-:W-:Y:S01]  /*8ef0*/  FFMA.FTZ R15, R85, -R100, R216 ;  /* 0x80000064550f7223 */ /* 0x000fe200000100d8 */
[C---:B------:R-:W-:Y:S01]  /*8f00*/  FMUL.FTZ R19, R211.reuse, R12 ;  /* 0x0000000cd3137220 */ /* 0x040fe20000410000 */
[-C--:B------:R-:W-:Y:S01]  /*8f10*/  FMUL.FTZ R140, R211, R18.reuse ;  /* 0x00000012d38c7220 */ /* 0x080fe20000410000 */
[-C--:B------:R-:W-:Y:S01]  /*8f20*/  FFMA.FTZ R142, R14, R137.reuse, -R139 ;  /* 0x000000890e8e7223 */ /* 0x080fe2000001088b */
[----:B------:R-:W-:Y:S01]  /*8f30*/  FMUL.FTZ R137, R208, R137 ;  /* 0x00000089d0897220 */ /* 0x000fe20000410000 */
[C---:B------:R-:W-:Y:S01]  /*8f40*/  FFMA.FTZ R19, R15.reuse, R18, -R19 ;  /* 0x000000120f137223 */ /* 0x040fe20000010813 */
[----:B------:R-:W-:Y:S01]  /*8f50*/  FFMA.FTZ R140, R15, R12, R140 ;  /* 0x0000000c0f8c7223 */ /* 0x000fe2000001008c */
[-C--:B------:R-:W-:Y:S01]  /*8f60*/  FMUL.FTZ R18, R167, R98.reuse ;  /* 0x00000062a7127220 */ /* 0x080fe20000410000 */
[----:B------:R-:W-:Y:S01]  /*8f70*/  FMUL.FTZ R139, R151, R98 ;  /* 0x00000062978b7220 */ /* 0x000fe20000410000 */
[----:B------:R-:W-:Y:S01]  /*8f80*/  FFMA.FTZ R137, R14, R9, R137 ;  /* 0x000000090e897223 */ /* 0x000fe20000010089 */
[----:B------:R-:W-:Y:S01]  /*8f90*/  FADD.FTZ R140, RZ, R140 ;  /* 0x0000008cff8c7221 */ /* 0x000fe20000010000 */
[CC--:B------:R-:W-:Y:S01]  /*8fa0*/  FMUL.FTZ R146, R209.reuse, R18.reuse ;  /* 0x00000012d1927220 */ /* 0x0c0fe20000410000 */
[-C--:B------:R-:W-:Y:S01]  /*8fb0*/  FMUL.FTZ R145, R209, R139.reuse ;  /* 0x0000008bd1917220 */ /* 0x080fe20000410000 */
[----:B------:R-:W-:Y:S01]  /*8fc0*/  FADD.FTZ R19, RZ, R19 ;  /* 0x00000013ff137221 */ /* 0x000fe20000010000 */
[----:B------:R-:W-:Y:S01]  /*8fd0*/  FADD.FTZ R137, R140, R137 ;  /* 0x000000898c897221 */ /* 0x000fe20000010000 */
[C---:B------:R-:W-:Y:S01]  /*8fe0*/  FFMA.FTZ R146, R222.reuse, R139, -R146 ;  /* 0x0000008bde927223 */ /* 0x040fe20000010892 */
[----:B------:R-:W-:Y:S01]  /*8ff0*/  FFMA.FTZ R140, R222, R18, R145 ;  /* 0x00000012de8c7223 */ /* 0x000fe20000010091 */
[----:B------:R-:W-:Y:S01]  /*9000*/  FADD.FTZ R139, R19, R142 ;  /* 0x0000008e138b7221 */ /* 0x000fe20000010000 */
[----:B------:R-:W-:Y:S01]  /*9010*/  FMUL.FTZ R145, R150, R97 ;  /* 0x0000006196917220 */ /* 0x000fe20000410000 */
[----:B------:R-:W-:Y:S01]  /*9020*/  FMUL.FTZ R142, R165, R95 ;  /* 0x0000005fa58e7220 */ /* 0x000fe20000410000 */
[----:B------:R-:W-:Y:S01]  /*9030*/  FMUL.FTZ R19, R166, R97 ;  /* 0x00000061a6137220 */ /* 0x000fe20000410000 */
[----:B------:R-:W-:Y:S01]  /*9040*/  FFMA.FTZ R220, R220, R147, R149 ;  /* 0x00000093dcdc7223 */ /* 0x000fe20000010095 */
[----:B------:R-:W-:Y:S01]  /*9050*/  FADD.FTZ R137, R137, R140 ;  /* 0x0000008c89897221 */ /* 0x000fe20000010000 */
[----:B------:R-:W-:Y:S01]  /*9060*/  FADD.FTZ R109, R154, R109 ;  /* 0x0000006d9a6d7221 */ /* 0x000fe20000010000 */
[----:B------:R-:W-:Y:S01]  /*9070*/  FFMA.FTZ R140, R82, -R97, R215 ;  /* 0x80000061528c7223 */ /* 0x000fe200000100d7 */
[----:B------:R-:W-:Y:S01]  /*9080*/  FMUL.FTZ R147, R206, R145 ;  /* 0x00000091ce937220 */ /* 0x000fe20000410000 */
[----:B------:R-:W-:Y:S01]  /*9090*/  FMUL.FTZ R170, R10, R95 ;  /* 0x0000005f0aaa7220 */ /* 0x000fe20000410000 */
[----:B------:R-:W-:Y:S01]  /*90a0*/  FMUL.FTZ R172, R207, R142 ;  /* 0x0000008ecfac7220 */ /* 0x000fe20000410000 */
[-C--:B------:R-:W-:Y:S01]  /*90b0*/  FMUL.FTZ R154, R206, R19.reuse ;  /* 0x00000013ce9a7220 */ /* 0x080fe20000410000 */
[C---:B------:R-:W-:Y:S01]  /*90c0*/  FFMA.FTZ R148, R140.reuse, R19, R147 ;  /* 0x000000138c947223 */ /* 0x040fe20000010093 */
[----:B------:R-:W-:Y:S01]  /*90d0*/  FADD.FTZ R139, R139, R146 ;  /* 0x000000928b8b7221 */ /* 0x000fe20000010000 */
[-C--:B------:R-:W-:Y:S01]  /*90e0*/  FFMA.FTZ R172, R223, R170.reuse, -R172 ;  /* 0x000000aadfac7223 */ /* 0x080fe200000108ac */
[----:B------:R-:W-:Y:S01]  /*90f0*/  FFMA.FTZ R154, R140, R145, -R154 ;  /* 0x000000918c9a7223 */ /* 0x000fe2000001089a */
[----:B------:R-:W-:Y:S01]  /*9100*/  FMUL.FTZ R170, R207, R170 ;  /* 0x000000aacfaa7220 */ /* 0x000fe20000410000 */
[-C--:B------:R-:W-:Y:S01]  /*9110*/  FMUL.FTZ R147, R13, R96.reuse ;  /* 0x000000600d937220 */ /* 0x080fe20000410000 */
[----:B------:R-:W-:Y:S01]  /*9120*/  FADD.FTZ R148, R137, R148 ;  /* 0x0000009489947221 */ /* 0x000fe20000010000 */
[-C--:B------:R-:W-:Y:S01]  /*9130*/  FFMA.FTZ R224, R79, -R96.reuse, R224 ;  /* 0x800000604fe07223 */ /* 0x080fe200000100e0 */
[----:B------:R-:W-:Y:S01]  /*9140*/  FMUL.FTZ R137, R164, R96 ;  /* 0x00000060a4897220 */ /* 0x000fe20000410000 */
[----:B------:R-:W-:Y:S01]  /*9150*/  FFMA.FTZ R145, R223, R142, R170 ;  /* 0x0000008edf917223 */ /* 0x000fe200000100aa */
[C---:B------:R-:W-:Y:S01]  /*9160*/  FMUL.FTZ R149, R204.reuse, R147 ;  /* 0x00000093cc957220 */ /* 0x040fe20000410000 */
[----:B------:R-:W-:Y:S01]  /*9170*/  FADD.FTZ R139, R139, R154 ;  /* 0x0000009a8b8b7221 */ /* 0x000fe20000010000 */
[-C--:B------:R-:W-:Y:S01]  /*9180*/  FMUL.FTZ R154, R204, R137.reuse ;  /* 0x00000089cc9a7220 */ /* 0x080fe20000410000 */
[----:B------:R-:W-:Y:S01]  /*9190*/  FADD.FTZ R145, R148, R145 ;  /* 0x0000009194917221 */ /* 0x000fe20000010000 */
[----:B------:R-:W-:Y:S01]  /*91a0*/  FFMA.FTZ R146, R224, R137, R149 ;  /* 0x00000089e0927223 */ /* 0x000fe20000010095 */
[----:B------:R-:W-:Y:S01]  /*91b0*/  FADD.FTZ R172, R139, R172 ;  /* 0x000000ac8bac7221 */ /* 0x000fe20000010000 */
[----:B------:R-:W-:Y:S01]  /*91c0*/  FMUL.FTZ R148, R8, R91 ;  /* 0x0000005b08947220 */ /* 0x000fe20000410000 */
[-C--:B------:R-:W-:Y:S01]  /*91d0*/  FMUL.FTZ R139, R162, R86.reuse ;  /* 0x00000056a28b7220 */ /* 0x080fe20000410000 */
[----:B------:R-:W-:Y:S01]  /*91e0*/  FADD.FTZ R108, R155, R108 ;  /* 0x0000006c9b6c7221 */ /* 0x000fe20000010000 */
[----:B------:R-:W-:Y:S01]  /*91f0*/  FFMA.FTZ R147, R224, R147, -R154 ;  /* 0x00000093e0937223 */ /* 0x000fe2000001089a */
[----:B------:R-:W-:Y:S01]  /*9200*/  FADD.FTZ R145, R145, R146 ;  /* 0x0000009291917221 */ /* 0x000fe20000010000 */
[-C--:B------:R-:W-:Y:S01]  /*9210*/  FFMA.FTZ R221, R78, -R91.reuse, R221 ;  /* 0x8000005b4edd7223 */ /* 0x080fe200000100dd */
[----:B------:R-:W-:Y:S01]  /*9220*/  FMUL.FTZ R146, R163, R91 ;  /* 0x0000005ba3927220 */ /* 0x000fe20000410000 */
[----:B------:R-:W-:Y:S01]  /*9230*/  FFMA.FTZ R212, R77, -R86, R212 ;  /* 0x800000564dd47223 */ /* 0x000fe200000100d4 */
        /* <DEDUP_REMOVED lines=10> */
[-C--:B------:R-:W-:Y:S01]  /*92e0*/  FMUL.FTZ R148, R161, R81.reuse ;  /* 0x00000051a1947220 */ /* 0x080fe20000410000 */
[----:B------:R-:W-:Y:S01]  /*92f0*/  FFMA.FTZ R227, R76, -R81, R227 ;  /* 0x800000514ce37223 */ /* 0x000fe200000100e3 */
[----:B------:R-:W-:Y:S01]  /*9300*/  FFMA.FTZ R154, R212, R139, R155 ;  /* 0x0000008bd49a7223 */ /* 0x000fe2000001009b */
[----:B------:R-:W-:Y:S01]  /*9310*/  FADD.FTZ R147, R147, R170 ;  /* 0x000000aa93937221 */ /* 0x000fe20000010000 */
[-C--:B------:R-:W-:Y:S01]  /*9320*/  FFMA.FTZ R217, R74, -R75.reuse, R217 ;  /* 0x8000004b4ad97223 */ /* 0x080fe200000100d9 */
[-C--:B------:R-:W-:Y:S01]  /*9330*/  FFMA.FTZ R149, R227, R148.reuse, R176 ;  /* 0x00000094e3957223 */ /* 0x080fe200000100b0 */
[----:B------:R-:W-:Y:S01]  /*9340*/  FADD.FTZ R154, R145, R154 ;  /* 0x0000009a919a7221 */ /* 0x000fe20000010000 */
[-C--:B------:R-:W-:Y:S01]  /*9350*/  FMUL.FTZ R145, R160, R75.reuse ;  /* 0x0000004ba0917220 */ /* 0x080fe20000410000 */
[----:B------:R-:W-:Y:S01]  /*9360*/  FMUL.FTZ R155, R201, R148 ;  /* 0x00000094c99b7220 */ /* 0x000fe20000410000 */
[----:B------:R-:W-:Y:S01]  /*9370*/  FADD.FTZ R147, R147, R172 ;  /* 0x000000ac93937221 */ /* 0x000fe20000010000 */
[----:B------:R-:W-:Y:S01]  /*9380*/  FADD.FTZ R149, R154, R149 ;  /* 0x000000959a957221 */ /* 0x000fe20000010000 */
[----:B------:R-:W-:Y:S01]  /*9390*/  FMUL.FTZ R154, R144, R75 ;  /* 0x0000004b909a7220 */ /* 0x000fe20000410000 */
[C---:B------:R-:W-:Y:S01]  /*93a0*/  FMUL.FTZ R170, R200.reuse, R145 ;  /* 0x00000091c8aa7220 */ /* 0x040fe20000410000 */
[----:B------:R-:W-:Y:S01]  /*93b0*/  FFMA.FTZ R174, R227, R174, -R155 ;  /* 0x000000aee3ae7223 */ /* 0x000fe2000001089b */
[-C--:B------:R-:W-:Y:S01]  /*93c0*/  FMUL.FTZ R172, R157, R68.reuse ;  /* 0x000000449dac7220 */ /* 0x080fe20000410000 */
[----:B------:R-:W-:Y:S01]  /*93d0*/  FMUL.FTZ R155, R141, R68 ;  /* 0x000000448d9b7220 */ /* 0x000fe20000410000 */
[-C--:B------:R-:W-:Y:S01]  /*93e0*/  FFMA.FTZ R170, R217, R154.reuse, -R170 ;  /* 0x0000009ad9aa7223 */ /* 0x080fe200000108aa */
[----:B------:R-:W-:Y:S01]  /*93f0*/  FMUL.FTZ R154, R200, R154 ;  /* 0x0000009ac89a7220 */ /* 0x000fe20000410000 */
[----:B------:R-:W-:Y:S01]  /*9400*/  FADD.FTZ R147, R147, R174 ;  /* 0x000000ae93937221 */ /* 0x000fe20000010000 */
[----:B------:R-:W-:Y:S01]  /*9410*/  FFMA.FTZ R226, R69, -R68, R226 ;  /* 0x8000004445e27223 */ /* 0x000fe200000100e2 */
[----:B------:R-:W-:Y:S01]  /*9420*/  FMUL.FTZ R171, R225, R155 ;  /* 0x0000009be1ab7220 */ /* 0x000fe20000410000 */
[----:B------:R-:W-:Y:S01]  /*9430*/  FFMA.FTZ R154, R217, R145, R154 ;  /* 0x00000091d99a7223 */ /* 0x000fe2000001009a */
[----:B------:R-:W-:Y:S01]  /*9440*/  FMUL.FTZ R174, R225, R172 ;  /* 0x000000ace1ae7220 */ /* 0x000fe20000410000 */
[----:B------:R-:W-:Y:S01]  /*9450*/  FFMA.FTZ R228, R73, -R72, R228 ;  /* 0x8000004849e47223 */ /* 0x000fe200000100e4 */
[C---:B------:R-:W-:Y:S01]  /*9460*/  FFMA.FTZ R178, R226.reuse, R172, R171 ;  /* 0x000000ace2b27223 */ /* 0x040fe200000100ab */
[----:B------:R-:W-:Y:S01]  /*9470*/  FADD.FTZ R149, R149, R154 ;  /* 0x0000009a95957221 */ /* 0x000fe20000010000 */
[-C--:B------:R-:W-:Y:S01]  /*9480*/  FMUL.FTZ R154, R159, R72.reuse ;  /* 0x000000489f9a7220 */ /* 0x080fe20000410000 */
[----:B------:R-:W-:Y:S01]  /*9490*/  FFMA.FTZ R180, R226, R155, -R174 ;  /* 0x0000009be2b47223 */ /* 0x000fe200000108ae */
[----:B------:R-:W-:Y:S01]  /*94a0*/  FMUL.FTZ R155, R143, R72 ;  /* 0x000000488f9b7220 */ /* 0x000fe20000410000 */
[----:B------:R-:W-:Y:S01]  /*94b0*/  FADD.FTZ R49, R172, R49 ;  /* 0x00000031ac317221 */ /* 0x000fe20000010000 */
[----:B------:R-:W-:Y:S01]  /*94c0*/  FMUL.FTZ R171, R213, R154 ;  /* 0x0000009ad5ab7220 */ /* 0x000fe20000410000 */
[----:B------:R-:W-:Y:S01]  /*94d0*/  FFMA.FTZ R218, R71, -R70, R218 ;  /* 0x8000004647da7223 */ /* 0x000fe200000100da */
[----:B------:R-:W-:Y:S01]  /*94e0*/  FADD.FTZ R147, R147, R170 ;  /* 0x000000aa93937221 */ /* 0x000fe20000010000 */
[----:B------:R-:W-:Y:S01]  /*94f0*/  FFMA.FTZ R176, R26, R141, -R177 ;  /* 0x0000008d1ab07223 */ /* 0x000fe200000108b1 */
[-C--:B------:R-:W-:Y:S01]  /*9500*/  FFMA.FTZ R172, R228, R155.reuse, -R171 ;  /* 0x0000009be4ac7223 */ /* 0x080fe200000108ab */
[----:B------:R-:W-:Y:S01]  /*9510*/  FMUL.FTZ R155, R213, R155 ;  /* 0x0000009bd59b7220 */ /* 0x000fe20000410000 */
[----:B------:R-:W-:Y:S01]  /*9520*/  FMUL.FTZ R171, R210, R173 ;  /* 0x000000add2ab7220 */ /* 0x000fe20000410000 */
[----:B------:R-:W-:Y:S01]  /*9530*/  FMUL.FTZ R141, R27, R141 ;  /* 0x0000008d1b8d7220 */ /* 0x000fe20000410000 */
[----:B------:R-:W-:Y:S01]  /*9540*/  FADD.FTZ R147, R147, R172 ;  /* 0x000000ac93937221 */ /* 0x000fe20000010000 */
[----:B------:R-:W-:Y:S01]  /*9550*/  FFMA.FTZ R170, R228, R154, R155 ;  /* 0x0000009ae4aa7223 */ /* 0x000fe2000001009b */
[-C--:B------:R-:W-:Y:S01]  /*9560*/  FFMA.FTZ R174, R218, R175.reuse, -R171 ;  /* 0x000000afdaae7223 */ /* 0x080fe200000108ab */
[----:B------:R-:W-:Y:S01]  /*9570*/  FMUL.FTZ R175, R210, R175 ;  /* 0x000000afd2af7220 */ /* 0x000fe20000410000 */
[----:B------:R-:W-:Y:S01]  /*9580*/  FFMA.FTZ R156, R67, R156, R220 ;  /* 0x0000009c439c7223 */ /* 0x000fe200000100dc */
[----:B------:R-:W-:Y:S01]  /*9590*/  FADD.FTZ R149, R149, R170 ;  /* 0x000000aa95957221 */ /* 0x000fe20000010000 */
[----:B------:R-:W-:Y:S01]  /*95a0*/  FADD.FTZ R147, R147, R174 ;  /* 0x000000ae93937221 */ /* 0x000fe20000010000 */
[----:B------:R-:W-:Y:S01]  /*95b0*/  FFMA.FTZ R170, R218, R173, R175 ;  /* 0x000000addaaa7223 */ /* 0x000fe200000100af */
[----:B------:R-:W-:Y:S01]  /*95c0*/  FFMA.FTZ R141, R26, R157, R141 ;  /* 0x0000009d1a8d7223 */ /* 0x000fe2000001008d */
[----:B------:R-:W-:Y:S01]  /*95d0*/  FADD.FTZ R107, R156, R107 ;  /* 0x0000006b9c6b7221 */ /* 0x000fe20000010000 */
[----:B------:R-:W-:Y:S01]  /*95e0*/  FADD.FTZ R180, R147, R180 ;  /* 0x000000b493b47221 */ /* 0x000fe20000010000 */
[----:B------:R-:W-:Y:S01]  /*95f0*/  FADD.FTZ R149, R149, R170 ;  /* 0x000000aa95957221 */ /* 0x000fe20000010000 */
[----:B------:R-:W-:Y:S01]  /*9600*/  FMUL.FTZ R226, R226, R141 ;  /* 0x0000008de2e27220 */ /* 0x000fe20000410000 */
[-C--:B------:R-:W-:Y:S01]  /*9610*/  FMUL.FTZ R141, R27, R158.reuse ;  /* 0x0000009e1b8d7220 */ /* 0x080fe20000410000 */
[----:B------:R-:W-:Y:S01]  /*9620*/  FADD.FTZ R180, R180, R29 ;  /* 0x0000001db4b47221 */ /* 0x000fe20000010000 */
[----:B------:R-:W-:Y:S01]  /*9630*/  FADD.FTZ R149, R149, R178 ;  /* 0x000000b295957221 */ /* 0x000fe20000010000 */
[----:B------:R-:W0:Y:S01]  /*9640*/  SHFL.DOWN PT, R156, R7, 0x1, 0x1f ;  /* 0x08201f00079c7f89 */ /* 0x000e2200000e0000 */
[-C--:B------:R-:W-:Y:S01]  /*9650*/  FFMA.FTZ R141, R26, R3.reuse, -R141 ;  /* 0x000000031a8d7223 */ /* 0x080fe2000001088d */
[----:B------:R-:W-:Y:S01]  /*9660*/  FADD.FTZ R180, R180, R17 ;  /* 0x00000011b4b47221 */ /* 0x000fe20000010000 */
[----:B------:R-:W-:Y:S01]  /*9670*/  FADD.FTZ R149, R149, R28 ;  /* 0x0000001c95957221 */ /* 0x000fe20000010000 */
[----:B------:R-:W-:Y:S01]  /*9680*/  FMUL.FTZ R3, R27, R3 ;  /* 0x000000031b037220 */ /* 0x000fe20000410000 */
[----:B------:R-:W-:Y:S01]  /*9690*/  FADD.FTZ R51, R154, R51 ;  /* 0x000000339a337221 */ /* 0x000fe20000010000 */
[----:B------:R-:W-:Y:S01]  /*96a0*/  FADD.FTZ R5, R180, R5 ;  /* 0x00000005b4057221 */ /* 0x000fe20000010000 */
[----:B------:R-:W-:Y:S01]  /*96b0*/  FADD.FTZ R149, R149, R16 ;  /* 0x0000001095957221 */ /* 0x000fe20000010000 */
[----:B------:R-:W-:Y:S01]  /*96c0*/  FFMA.FTZ R3, R26, R158, R3 ;  /* 0x0000009e1a037223 */ /* 0x000fe20000010003 */
[----:B------:R-:W-:Y:S01]  /*96d0*/  FMUL.FTZ R16, R27, R159 ;  /* 0x0000009f1b107220 */ /* 0x000fe20000410000 */
[----:B------:R-:W-:Y:S01]  /*96e0*/  FFMA.FTZ R176, R225, R176, R226 ;  /* 0x000000b0e1b07223 */ /* 0x000fe200000100e2 */
[----:B------:R-:W-:Y:S01]  /*96f0*/  FADD.FTZ R4, R149, R4 ;  /* 0x0000000495047221 */ /* 0x000fe20000010000 */
[----:B------:R-:W1:Y:S01]  /*9700*/  SHFL.DOWN PT, R28, R5, 0x1, 0x1f ;  /* 0x08201f00051c7f89 */ /* 0x000e6200000e0000 */
[----:B------:R-:W-:Y:S01]  /*9710*/  FMUL.FTZ R17, R218, R3 ;  /* 0x00000003da117220 */ /* 0x000fe20000410000 */
[CC--:B------:R-:W-:Y:S01]  /*9720*/  FMUL.FTZ R3, R27.reuse, R143.reuse ;  /* 0x0000008f1b037220 */ /* 0x0c0fe20000410000 */
[----:B------:R-:W-:Y:S01]  /*9730*/  FFMA.FTZ R16, R26, R143, -R16 ;  /* 0x0000008f1a107223 */ /* 0x000fe20000010810 */
[----:B------:R-:W2:Y:S01]  /*9740*/  SHFL.DOWN PT, R149, R6, 0x1, 0x1f ;  /* 0x08201f0006957f89 */ /* 0x000ea200000e0000 */
[----:B------:R-:W-:Y:S01]  /*9750*/  FFMA.FTZ R210, R210, R141, R17 ;  /* 0x0000008dd2d27223 */ /* 0x000fe20000010011 */
[----:B------:R-:W-:Y:S01]  /*9760*/  FFMA.FTZ R3, R26, R159, R3 ;  /* 0x0000009f1a037223 */ /* 0x000fe20000010003 */
[----:B------:R-:W-:Y:S01]  /*9770*/  FMUL.FTZ R17, R27, R161 ;  /* 0x000000a11b117220 */ /* 0x000fe20000410000 */
[----:B------:R-:W3:Y:S01]  /*9780*/  SHFL.DOWN PT, R147, R4, 0x1, 0x1f ;  /* 0x08201f0004937f89 */ /* 0x000ee200000e0000 */
[----:B------:R-:W-:Y:S01]  /*9790*/  FFMA.FTZ R157, R69, R157, R176 ;  /* 0x0000009d459d7223 */ /* 0x000fe200000100b0 */
[----:B------:R-:W-:Y:S01]  /*97a0*/  FMUL.FTZ R228, R228, R3 ;  /* 0x00000003e4e47220 */ /* 0x000fe20000410000 */
[----:B------:R-:W-:Y:S01]  /*97b0*/  FMUL.FTZ R3, R27, R160 ;  /* 0x000000a01b037220 */ /* 0x000fe20000410000 */
[----:B0-----:R-:W-:Y:S01]  /*97c0*/  @!P2 FADD.FTZ R7, R7, R156 ;  /* 0x0000009c0707a221 */ /* 0x001fe20000010000 */
[----:B------:R-:W-:Y:S01]  /*97d0*/  FFMA.FTZ R210, R71, R158, R210 ;  /* 0x0000009e47d27223 */ /* 0x000fe200000100d2 */
[----:B------:R-:W-:Y:S01]  /*97e0*/  FFMA.FTZ R16, R213, R16, R228 ;  /* 0x00000010d5107223 */ /* 0x000fe200000100e4 */
[CC--:B------:R-:W-:Y:S01]  /*97f0*/  FFMA.FTZ R29, R26.reuse, R144.reuse, -R3 ;  /* 0x000000901a1d7223 */ /* 0x0c0fe20000010803 */
[----:B------:R-:W-:Y:S01]  /*9800*/  FMUL.FTZ R3, R27, R144 ;  /* 0x000000901b037220 */ /* 0x000fe20000410000 */
[----:B------:R-:W0:Y:S01]  /*9810*/  SHFL.DOWN PT, R154, R7, 0x2, 0x1f ;  /* 0x08401f00079a7f89 */ /* 0x000e2200000e0000 */
[----:B------:R-:W-:Y:S01]  /*9820*/  FFMA.FTZ R159, R73, R159, R16 ;  /* 0x0000009f499f7223 */ /* 0x000fe20000010010 */
[----:B------:R-:W-:Y:S01]  /*9830*/  FADD.FTZ R106, R157, R106 ;  /* 0x0000006a9d6a7221 */ /* 0x000fe20000010000 */
[----:B------:R-:W-:Y:S01]  /*9840*/  FFMA.FTZ R16, R26, R160, R3 ;  /* 0x000000a01a107223 */ /* 0x000fe20000010003 */
[----:B------:R-:W-:Y:S01]  /*9850*/  FMUL.FTZ R3, R27, R2 ;  /* 0x000000021b037220 */ /* 0x000fe20000410000 */
[----:B------:R-:W-:Y:S01]  /*9860*/  FADD.FTZ R105, R210, R105 ;  /* 0x00000069d2697221 */ /* 0x000fe20000010000 */
[----:B------:R-:W-:Y:S01]  /*9870*/  FADD.FTZ R52, R145, R52 ;  /* 0x0000003491347221 */ /* 0x000fe20000010000 */
[----:B-1----:R-:W-:Y:S01]  /*9880*/  @!P2 FADD.FTZ R5, R5, R28 ;  /* 0x0000001c0505a221 */ /* 0x002fe20000010000 */
[----:B------:R-:W-:Y:S01]  /*9890*/  FMUL.FTZ R217, R217, R16 ;  /* 0x00000010d9d97220 */ /* 0x000fe20000410000 */
[C---:B------:R-:W-:Y:S01]  /*98a0*/  FFMA.FTZ R16, R26.reuse, R161, R3 ;  /* 0x000000a11a107223 */ /* 0x040fe20000010003 */
[----:B------:R-:W-:Y:S01]  /*98b0*/  FFMA.FTZ R28, R26, R2, -R17 ;  /* 0x000000021a1c7223 */ /* 0x000fe20000010811 */
[----:B--2---:R-:W-:Y:S01]  /*98c0*/  @!P2 FADD.FTZ R6, R6, R149 ;  /* 0x000000950606a221 */ /* 0x004fe20000010000 */
[----:B------:R-:W1:Y:S01]  /*98d0*/  SHFL.DOWN PT, R144, R5, 0x2, 0x1f ;  /* 0x08401f0005907f89 */ /* 0x000e6200000e0000 */
[----:B------:R-:W-:Y:S01]  /*98e0*/  FFMA.FTZ R29, R200, R29, R217 ;  /* 0x0000001dc81d7223 */ /* 0x000fe200000100d9 */
[----:B------:R-:W-:Y:S01]  /*98f0*/  FMUL.FTZ R16, R227, R16 ;  /* 0x00000010e3107220 */ /* 0x000fe20000410000 */
[----:B---3--:R-:W-:Y:S01]  /*9900*/  @!P2 FADD.FTZ R4, R147, R4 ;  /* 0x000000049304a221 */ /* 0x008fe20000010000 */
[----:B------:R-:W2:Y:S01]  /*9910*/  SHFL.DOWN PT, R143, R6, 0x2, 0x1f ;  /* 0x08401f00068f7f89 */ /* 0x000ea200000e0000 */
[----:B------:R-:W-:Y:S01]  /*9920*/  ISETP.GT.AND P2, PT, R130, 0x1d, PT ;  /* 0x0000001d8200780c */ /* 0x000fe20003f44270 */
[----:B------:R-:W-:Y:S01]  /*9930*/  FFMA.FTZ R201, R201, R28, R16 ;  /* 0x0000001cc9c97223 */ /* 0x000fe20000010010 */
[----:B------:R-:W-:Y:S01]  /*9940*/  FFMA.FTZ R160, R74, R160, R29 ;  /* 0x000000a04aa07223 */ /* 0x000fe2000001001d */
[----:B------:R-:W3:Y:S01]  /*9950*/  SHFL.DOWN PT, R141, R4, 0x2, 0x1f ;  /* 0x08401f00048d7f89 */ /* 0x000ee200000e0000 */
[C---:B------:R-:W-:Y:S01]  /*9960*/  FMUL.FTZ R3, R27.reuse, R11 ;  /* 0x0000000b1b037220 */ /* 0x040fe20000410000 */
[-C--:B------:R-:W-:Y:S01]  /*9970*/  FMUL.FTZ R2, R27, R162.reuse ;  /* 0x000000a21b027220 */ /* 0x080fe20000410000 */
[----:B------:R-:W-:Y:S01]  /*9980*/  FFMA.FTZ R201, R76, R161, R201 ;  /* 0x000000a14cc97223 */ /* 0x000fe200000100c9 */
[----:B------:R-:W-:Y:S01]  /*9990*/  FADD.FTZ R104, R159, R104 ;  /* 0x000000689f687221 */ /* 0x000fe20000010000 */
[C---:B------:R-:W-:Y:S01]  /*99a0*/  FFMA.FTZ R3, R26.reuse, R162, R3 ;  /* 0x000000a21a037223 */ /* 0x040fe20000010003 */
[----:B------:R-:W-:Y:S01]  /*99b0*/  FFMA.FTZ R11, R26, R11, -R2 ;  /* 0x0000000b1a0b7223 */ /* 0x000fe20000010802 */
[----:B------:R-:W-:Y:S01]  /*99c0*/  FADD.FTZ R53, R148, R53 ;  /* 0x0000003594357221 */ /* 0x000fe20000010000 */
[----:B------:R-:W-:Y:S01]  /*99d0*/  FADD.FTZ R103, R160, R103 ;  /* 0x00000067a0677221 */ /* 0x000fe20000010000 */
[----:B------:R-:W-:Y:S01]  /*99e0*/  FMUL.FTZ R3, R212, R3 ;  /* 0x00000003d4037220 */ /* 0x000fe20000410000 */
[----:B0-----:R-:W-:Y:S01]  /*99f0*/  @!P2 FADD.FTZ R7, R7, R154 ;  /* 0x0000009a0707a221 */ /* 0x001fe20000010000 */
[----:B------:R-:W-:Y:S01]  /*9a00*/  FADD.FTZ R54, R139, R54 ;  /* 0x000000368b367221 */ /* 0x000fe20000010000 */
[----:B------:R-:W-:Y:S01]  /*9a10*/  FADD.FTZ R102, R201, R102 ;  /* 0x00000066c9667221 */ /* 0x000fe20000010000 */
[----:B------:R-:W-:Y:S01]  /*9a20*/  FFMA.FTZ R202, R202, R11, R3 ;  /* 0x0000000bcaca7223 */ /* 0x000fe20000010003 */
[-C--:B------:R-:W-:Y:S01]  /*9a30*/  FMUL.FTZ R3, R27, R8.reuse ;  /* 0x000000081b037220 */ /* 0x080fe20000410000 */
[----:B------:R-:W0:Y:S01]  /*9a40*/  SHFL.DOWN PT, R28, R7, 0x4, 0x1f ;  /* 0x08801f00071c7f89 */ /* 0x000e2200000e0000 */
[----:B-1----:R-:W-:Y:S01]  /*9a50*/  @!P2 FADD.FTZ R5, R5, R144 ;  /* 0x000000900505a221 */ /* 0x002fe20000010000 */
[CC--:B------:R-:W-:Y:S01]  /*9a60*/  FMUL.FTZ R11, R27.reuse, R163.reuse ;  /* 0x000000a31b0b7220 */ /* 0x0c0fe20000410000 */
[----:B------:R-:W-:Y:S01]  /*9a70*/  FFMA.FTZ R2, R26, R163, R3 ;  /* 0x000000a31a027223 */ /* 0x000fe20000010003 */
[----:B------:R-:W-:Y:S01]  /*9a80*/  FMUL.FTZ R3, R27, R13 ;  /* 0x0000000d1b037220 */ /* 0x000fe20000410000 */
[----:B--2---:R-:W-:Y:S01]  /*9a90*/  @!P2 FADD.FTZ R6, R6, R143 ;  /* 0x0000008f0606a221 */ /* 0x004fe20000010000 */
[----:B------:R-:W1:Y:S01]  /*9aa0*/  SHFL.DOWN PT, R16, R5, 0x4, 0x1f ;  /* 0x08801f0005107f89 */ /* 0x000e6200000e0000 */
[C---:B------:R-:W-:Y:S01]  /*9ab0*/  FFMA.FTZ R8, R26.reuse, R8, -R11 ;  /* 0x000000081a087223 */ /* 0x040fe2000001080b */
[----:B------:R-:W-:Y:S01]  /*9ac0*/  FFMA.FTZ R3, R26, R164, R3 ;  /* 0x000000a41a037223 */ /* 0x000fe20000010003 */
[----:B---3--:R-:W-:Y:S01]  /*9ad0*/  @!P2 FADD.FTZ R4, R4, R141 ;  /* 0x0000008d0404a221 */ /* 0x008fe20000010000 */
[----:B------:R-:W2:Y:S01]  /*9ae0*/  SHFL.DOWN PT, R29, R6, 0x4, 0x1f ;  /* 0x08801f00061d7f89 */ /* 0x000ea200000e0000 */
[----:B------:R-:W-:Y:S01]  /*9af0*/  ISETP.GT.AND P2, PT, R130, 0x1b, PT ;  /* 0x0000001b8200780c */ /* 0x000fe20003f44270 */
[----:B------:R-:W-:Y:S01]  /*9b00*/  FMUL.FTZ R2, R221, R2 ;  /* 0x00000002dd027220 */ /* 0x000fe20000410000 */
[----:B------:R-:W-:Y:S01]  /*9b10*/  FMUL.FTZ R11, R224, R3 ;  /* 0x00000003e00b7220 */ /* 0x000fe20000410000 */
[----:B------:R-:W3:Y:S01]  /*9b20*/  SHFL.DOWN PT, R17, R4, 0x4, 0x1f ;  /* 0x08801f0004117f89 */ /* 0x000ee200000e0000 */
[----:B------:R-:W-:Y:S01]  /*9b30*/  FMUL.FTZ R3, R27, R165 ;  /* 0x000000a51b037220 */ /* 0x000fe20000410000 */
[----:B------:R-:W-:Y:S01]  /*9b40*/  FFMA.FTZ R203, R203, R8, R2 ;  /* 0x00000008cbcb7223 */ /* 0x000fe20000010002 */
[----:B------:R-:W-:Y:S01]  /*9b50*/  FMUL.FTZ R2, R27, R164 ;  /* 0x000000a41b027220 */ /* 0x000fe20000410000 */
[----:B------:R-:W-:Y:S01]  /*9b60*/  FFMA.FTZ R202, R77, R162, R202 ;  /* 0x000000a24dca7223 */ /* 0x000fe200000100ca */
[CC--:B------:R-:W-:Y:S01]  /*9b70*/  FFMA.FTZ R8, R26.reuse, R10.reuse, -R3 ;  /* 0x0000000a1a087223 */ /* 0x0c0fe20000010803 */
[----:B------:R-:W-:Y:S01]  /*9b80*/  FMUL.FTZ R3, R27, R10 ;  /* 0x0000000a1b037220 */ /* 0x000fe20000410000 */
[----:B------:R-:W-:Y:S01]  /*9b90*/  FFMA.FTZ R13, R26, R13, -R2 ;  /* 0x0000000d1a0d7223 */ /* 0x000fe20000010802 */
[----:B------:R-:W-:Y:S01]  /*9ba0*/  FFMA.FTZ R203, R78, R163, R203 ;  /* 0x000000a34ecb7223 */ /* 0x000fe200000100cb */
[----:B------:R-:W-:Y:S01]  /*9bb0*/  FADD.FTZ R55, R146, R55 ;  /* 0x0000003792377221 */ /* 0x000fe20000010000 */
[----:B0-----:R-:W-:Y:S01]  /*9bc0*/  @!P2 FADD.FTZ R7, R7, R28 ;  /* 0x0000001c0707a221 */ /* 0x001fe20000010000 */
[----:B------:R-:W-:Y:S01]  /*9bd0*/  FFMA.FTZ R2, R26, R165, R3 ;  /* 0x000000a51a027223 */ /* 0x000fe20000010003 */
[C---:B------:R-:W-:Y:S01]  /*9be0*/  FMUL.FTZ R3, R27.reuse, R150 ;  /* 0x000000961b037220 */ /* 0x040fe20000410000 */
[----:B------:R-:W-:Y:S01]  /*9bf0*/  FFMA.FTZ R204, R204, R13, R11 ;  /* 0x0000000dcccc7223 */ /* 0x000fe2000001000b */
[-C--:B------:R-:W-:Y:S01]  /*9c00*/  FMUL.FTZ R11, R27, R166.reuse ;  /* 0x000000a61b0b7220 */ /* 0x080fe20000410000 */
[----:B------:R-:W0:Y:S01]  /*9c10*/  SHFL.DOWN PT, R28, R7, 0x8, 0x1f ;  /* 0x09001f00071c7f89 */ /* 0x000e2200000e0000 */
[----:B-1----:R-:W-:Y:S01]  /*9c20*/  @!P2 FADD.FTZ R5, R5, R16 ;  /* 0x000000100505a221 */ /* 0x002fe20000010000 */
[C---:B------:R-:W-:Y:S01]  /*9c30*/  FFMA.FTZ R3, R26.reuse, R166, R3 ;  /* 0x000000a61a037223 */ /* 0x040fe20000010003 */
[----:B------:R-:W-:Y:S01]  /*9c40*/  FMUL.FTZ R2, R223, R2 ;  /* 0x00000002df027220 */ /* 0x000fe20000410000 */
[----:B------:R-:W-:Y:S01]  /*9c50*/  FFMA.FTZ R11, R26, R150, -R11 ;  /* 0x000000961a0b7223 */ /* 0x000fe2000001080b */
[----:B--2---:R-:W-:Y:S01]  /*9c60*/  @!P2 FADD.FTZ R6, R6, R29 ;  /* 0x0000001d0606a221 */ /* 0x004fe20000010000 */
[----:B------:R-:W1:Y:S01]  /*9c70*/  SHFL.DOWN PT, R16, R5, 0x8, 0x1f ;  /* 0x09001f0005107f89 */ /* 0x000e6200000e0000 */
[----:B------:R-:W-:Y:S01]  /*9c80*/  FMUL.FTZ R13, R140, R3 ;  /* 0x000000038c0d7220 */ /* 0x000fe20000410000 */
[----:B------:R-:W-:Y:S01]  /*9c90*/  FFMA.FTZ R207, R207, R8, R2 ;  /* 0x00000008cfcf7223 */ /* 0x000fe20000010002 */
[----:B---3--:R-:W-:Y:S01]  /*9ca0*/  @!P2 FADD.FTZ R4, R4, R17 ;  /* 0x000000110404a221 */ /* 0x008fe20000010000 */
[----:B------:R-:W2:Y:S01]  /*9cb0*/  SHFL.DOWN PT, R29, R6, 0x8, 0x1f ;  /* 0x09001f00061d7f89 */ /* 0x000ea200000e0000 */
[----:B------:R-:W-:Y:S01]  /*9cc0*/  ISETP.GT.AND P2, PT, R130, 0x17, PT ;  /* 0x000000178200780c */ /* 0x000fe20003f44270 */
[C---:B------:R-:W-:Y:S01]  /*9cd0*/  FMUL.FTZ R3, R27.reuse, R167 ;  /* 0x000000a71b037220 */ /* 0x040fe20000410000 */
[----:B------:R-:W-:Y:S01]  /*9ce0*/  FFMA.FTZ R11, R206, R11, R13 ;  /* 0x0000000bce0b7223 */ /* 0x000fe2000001000d */
[----:B------:R-:W3:Y:S01]  /*9cf0*/  SHFL.DOWN PT, R17, R4, 0x8, 0x1f ;  /* 0x09001f0004117f89 */ /* 0x000ee200000e0000 */
[-C--:B------:R-:W-:Y:S01]  /*9d00*/  FMUL.FTZ R2, R27, R151.reuse ;  /* 0x000000971b027220 */ /* 0x080fe20000410000 */
[----:B------:R-:W-:Y:S01]  /*9d10*/  FFMA.FTZ R10, R26, R151, -R3 ;  /* 0x000000971a0a7223 */ /* 0x000fe20000010803 */
[----:B------:R-:W-:Y:S01]  /*9d20*/  FFMA.FTZ R204, R79, R164, R204 ;  /* 0x000000a44fcc7223 */ /* 0x000fe200000100cc */
[----:B------:R-:W-:Y:S01]  /*9d30*/  FFMA.FTZ R207, R80, R165, R207 ;  /* 0x000000a550cf7223 */ /* 0x000fe200000100cf */
[----:B------:R-:W-:Y:S01]  /*9d40*/  FFMA.FTZ R3, R26, R167, R2 ;  /* 0x000000a71a037223 */ /* 0x000fe20000010002 */
[----:B------:R-:W-:Y:S01]  /*9d50*/  FFMA.FTZ R13, R82, R166, R11 ;  /* 0x000000a6520d7223 */ /* 0x000fe2000001000b */
[----:B------:R-:W-:Y:S01]  /*9d60*/  FADD.FTZ R101, R202, R101 ;  /* 0x00000065ca657221 */ /* 0x000fe20000010000 */
[----:B------:R-:W-:Y:S01]  /*9d70*/  FADD.FTZ R56, R137, R56 ;  /* 0x0000003889387221 */ /* 0x000fe20000010000 */
[----:B------:R-:W-:Y:S01]  /*9d80*/  FMUL.FTZ R222, R222, R3 ;  /* 0x00000003dede7220 */ /* 0x000fe20000410000 */
[----:B0-----:R-:W-:Y:S01]  /*9d90*/  @!P2 FADD.FTZ R7, R7, R28 ;  /* 0x0000001c0707a221 */ /* 0x001fe20000010000 */
[----:B------:R-:W-:Y:S01]  /*9da0*/  FADD.FTZ R94, R203, R94 ;  /* 0x0000005ecb5e7221 */ /* 0x000fe20000010000 */
[----:B------:R-:W-:Y:S01]  /*9db0*/  FADD.FTZ R57, R142, R57 ;  /* 0x000000398e397221 */ /* 0x000fe20000010000 */
[----:B------:R-:W-:Y:S01]  /*9dc0*/  FADD.FTZ R93, R204, R93 ;  /* 0x0000005dcc5d7221 */ /* 0x000fe20000010000 */
[----:B------:R-:W-:Y:S01]  /*9dd0*/  FADD.FTZ R58, R19, R58 ;  /* 0x0000003a133a7221 */ /* 0x000fe20000010000 */
[----:B------:R-:W-:Y:S01]  /*9de0*/  FADD.FTZ R92, R207, R92 ;  /* 0x0000005ccf5c7221 */ /* 0x000fe20000010000 */
[----:B-1----:R-:W-:Y:S01]  /*9df0*/  @!P2 FADD.FTZ R5, R5, R16 ;  /* 0x000000100505a221 */ /* 0x002fe20000010000 */
[----:B------:R-:W-:Y:S01]  /*9e00*/  FADD.FTZ R59, R18, R59 ;  /* 0x0000003b123b7221 */ /* 0x000fe20000010000 */
[----:B------:R0:W1:Y:S01]  /*9e10*/  SHFL.DOWN PT, R16, R7, 0x10, 0x1f ;  /* 0x0a001f0007107f89 */ /* 0x00006200000e0000 */
[----:B------:R-:W-:Y:S01]  /*9e20*/  FMUL.FTZ R3, R27, R152 ;  /* 0x000000981b037220 */ /* 0x000fe20000410000 */
[----:B--2---:R-:W-:-:S02]  /*9e30*/  @!P2 FADD.FTZ R6, R6, R29 ;  /* 0x0000001d0606a221 */ /* 0x004fc40000010000 */
[----:B------:R0:W2:Y:S01]  /*9e40*/  SHFL.DOWN PT, R8, R5, 0x10, 0x1f ;  /* 0x0a001f0005087f89 */ /* 0x0000a200000e0000 */
[----:B---3--:R-:W-:-:S03]  /*9e50*/  @!P2 FADD.FTZ R4, R4, R17 ;  /* 0x000000110404a221 */ /* 0x008fc60000010000 */
[----:B------:R0:W3:Y:S04]  /*9e60*/  SHFL.DOWN PT, R17, R6, 0x10, 0x1f ;  /* 0x0a001f0006117f89 */ /* 0x0000e800000e0000 */
[----:B------:R0:W0:Y:S01]  /*9e70*/  SHFL.DOWN PT, R11, R4, 0x10, 0x1f ;  /* 0x0a001f00040b7f89 */ /* 0x00002200000e0000 */
[----:B------:R-:W-:Y:S05]  /*9e80*/  @P3 BRA `(.L_x_6533) ;  /* 0x0000000000203947 */ /* 0x000fea0003800000 */
[----:B------:R-:W-:Y:S01]  /*9e90*/  ISETP.NE.AND P2, PT, R130, RZ, PT ;  /* 0x000000ff8200720c */ /* 0x000fe20003f45270 */
[----:B0-----:R-:W-:Y:S01]  /*9ea0*/  FADD.FTZ R4, R4, R11 ;  /* 0x0000000b04047221 */ /* 0x001fe20000010000 */
[----:B--2---:R-:W-:Y:S01]  /*9eb0*/  FADD.FTZ R5, R5, R8 ;  /* 0x0000000805057221 */ /* 0x004fe20000010000 */
[----:B---3--:R-:W-:Y:S01]  /*9ec0*/  FADD.FTZ R6, R6, R17 ;  /* 0x0000001106067221 */ /* 0x008fe20000010000 */
[----:B-1----:R-:W-:-:S09]  /*9ed0*/  FADD.FTZ R7, R7, R16 ;  /* 0x0000001007077221 */ /* 0x002fd20000010000 */
[----:B------:R-:W-:-:S04]  /*9ee0*/  @!P2 SHF.R.U32.HI R2, RZ, 0x1, R134 ;  /* 0x00000001ff02a819 */ /* 0x000fc80000011686 */
[----:B------:R-:W-:-:S05]  /*9ef0*/  @!P2 LOP3.LUT R2, R2, 0x1f0, RZ, 0xc0, !PT ;  /* 0x000001f00202a812 */ /* 0x000fca00078ec0ff */
[----:B------:R0:W-:Y:S02]  /*9f00*/  @!P2 STS.128 [R2+UR28+0x860], R4 ;  /* 0x000860040200a988 */ /* 0x0001e40008000c1c */
.L_x_6533:
[----:B------:R-:W-:Y:S05]  /*9f10*/  BSYNC.RECONVERGENT B0 ;  /* 0x0000000000007941 */ /* 0x000fea0003800200 */
.L_x_6532:
[C---:B0-----:R-:W-:Y:S01]  /*9f20*/  FMUL.FTZ R2, R27.reuse, R153 ;  /* 0x000000991b027220 */ /* 0x041fe20000410000 */
[CC--:B------:R-:W-:Y:S01]  /*9f30*/  FMUL.FTZ R11, R27.reuse, R168.reuse ;  /* 0x000000a81b0b7220 */ /* 0x0c0fe20000410000 */
        /* <DEDUP_REMOVED lines=26> */
[----:B------:R-:W2:Y:S04]  /*a0e0*/  @P0 LDS.64 R2, [R14+0x3ab0] ;  /* 0x003ab0000e020984 */ /* 0x000ea80000000a00 */
[----:B------:R-:W5:Y:S01]  /*a0f0*/  @P0 LDS.64 R12, [R14+0x32b0] ;  /* 0x0032b0000e0c0984 */ /* 0x000f620000000a00 */
[----:B0-----:R-:W-:Y:S01]  /*a100*/  FADD.FTZ R6, R10, R6 ;  /* 0x000000060a067221 */ /* 0x001fe20000010000 */
[----:B------:R-:W-:Y:S01]  /*a110*/  FADD.FTZ R7, R11, R7 ;  /* 0x000000070b077221 */ /* 0x000fe20000010000 */
[----:B------:R-:W-:Y:S01]  /*a120*/  FADD.FTZ R4, R8, R4 ;  /* 0x0000000408047221 */ /* 0x000fe20000010000 */
[----:B------:R-:W-:Y:S01]  /*a130*/  FADD.FTZ R5, R9, R5 ;  /* 0x0000000509057221 */ /* 0x000fe20000010000 */
[----:B--2---:R-:W-:Y:S01]  /*a140*/  @P0 FADD.FTZ R6, R6, R2 ;  /* 0x0000000206060221 */ /* 0x004fe20000010000 */
[----:B------:R-:W-:Y:S01]  /*a150*/  @P0 FADD.FTZ R7, R7, R3 ;  /* 0x0000000307070221 */ /* 0x000fe20000010000 */
[----:B-----5:R-:W-:Y:S01]  /*a160*/  @P0 FADD.FTZ R4, R4, R12 ;  /* 0x0000000c04040221 */ /* 0x020fe20000010000 */
[----:B------:R-:W-:-:S03]  /*a170*/  @P0 FADD.FTZ R5, R5, R13 ;  /* 0x0000000d05050221 */ /* 0x000fc60000010000 */
[----:B------:R0:W-:Y:S04]  /*a180*/  STS.64 [R14+0x3ab0], R6 ;  /* 0x003ab0060e007388 */ /* 0x0001e80000000a00 */
[----:B------:R0:W-:Y:S02]  /*a190*/  STS.64 [R14+0x32b0], R4 ;  /* 0x0032b0040e007388 */ /* 0x0001e40000000a00 */
.L_x_6535:
[----:B------:R-:W-:Y:S05]  /*a1a0*/  BSYNC.RECONVERGENT B0 ;  /* 0x0000000000007941 */ /* 0x000fea0003800200 */
.L_x_6534:
[----:B------:R-:W-:-:S04]  /*a1b0*/  IADD3 R30, PT, PT, R30, 0x1, RZ ;  /* 0x000000011e1e7810 */ /* 0x000fc80007ffe0ff */
[----:B------:R-:W-:-:S13]  /*a1c0*/  ISETP.GE.AND P0, PT, R30, UR32, PT ;  /* 0x000000201e007c0c */ /* 0x000fda000bf06270 */
[----:B------:R-:W-:Y:S05]  /*a1d0*/  @!P0 BRA `(.L_x_6536) ;  /* 0xffffffa400648947 */ /* 0x000fea000383ffff */
.L_x_6502:
[----:B------:R-:W2:Y:S01]  /*a1e0*/  LDCU UR17, c[0x0][0x388] ;  /* 0x00007100ff1177ac */ /* 0x000ea20008000800 */
[----:B------:R-:W-:Y:S02]  /*a1f0*/  SHF.L.U32 R0, R134, 0x4, RZ ;  /* 0x0000000486007819 */ /* 0x000fe400000006ff */
[----:B------:R-:W-:Y:S01]  /*a200*/  PRMT R18, RZ, 0x7610, R18 ;  /* 0x00007610ff127816 */ /* 0x000fe20000000012 */
[----:B------:R-:W-:Y:S01]  /*a210*/  ULEA UR20, UR6, 0xfffffc00, 0xa ;  /* 0xfffffc0006147891 */ /* 0x000fe2000f8e50ff */
[----:B------:R-:W-:Y:S02]  /*a220*/  LOP3.LUT R3, R0, 0x3e00, RZ, 0xc0, !PT ;  /* 0x00003e0000037812 */ /* 0x000fe400078ec0ff */
[----:B---3--:R-:W-:Y:S02]  /*a230*/  PRMT R17, RZ, 0x7610, R17 ;  /* 0x00007610ff117816 */ /* 0x008fe40000000011 */
[----:B------:R-:W-:Y:S02]  /*a240*/  PRMT R22, RZ, 0x7610, R22 ;  /* 0x00007610ff167816 */ /* 0x000fe40000000016 */
[----:B------:R-:W-:-:S02]  /*a250*/  PRMT R19, RZ, 0x7610, R19 ;  /* 0x00007610ff137816 */ /* 0x000fc40000000013 */
[----:B------:R-:W-:Y:S02]  /*a260*/  PRMT R24, RZ, 0x7610, R24 ;  /* 0x00007610ff187816 */ /* 0x000fe40000000018 */
[----:B------:R-:W-:Y:S02]  /*a270*/  PRMT R23, RZ, 0x7610, R23 ;  /* 0x00007610ff177816 */ /* 0x000fe40000000017 */
[----:B------:R-:W-:Y:S01]  /*a280*/  PRMT R26, RZ, 0x7610, R26 ;  /* 0x00007610ff1a7816 */ /* 0x000fe2000000001a */
[----:B--2---:R-:W-:Y:S01]  /*a290*/  UIADD3 UR17, UPT, UPT, -UR20, UR17, URZ ;  /* 0x0000001114117290 */ /* 0x004fe2000fffe1ff */
[----:B------:R-:W-:Y:S02]  /*a2a0*/  LOP3.LUT R0, R3, 0x1f, R134, 0xf8, !PT ;  /* 0x0000001f03007812 */ /* 0x000fe400078ef886 */
[----:B------:R-:W-:Y:S02]  /*a2b0*/  PRMT R25, RZ, 0x7610, R25 ;  /* 0x00007610ff197816 */ /* 0x000fe40000000019 */
[----:B------:R-:W-:-:S02]  /*a2c0*/  PRMT R28, RZ, 0x7610, R28 ;  /* 0x00007610ff1c7816 */ /* 0x000fc4000000001c */
[----:B------:R-:W-:Y:S02]  /*a2d0*/  PRMT R27, RZ, 0x7610, R27 ;  /* 0x00007610ff1b7816 */ /* 0x000fe4000000001b */
[----:B------:R-:W-:Y:S02]  /*a2e0*/  PRMT R30, RZ, 0x7610, R30 ;  /* 0x00007610ff1e7816 */ /* 0x000fe4000000001e */
[----:B------:R-:W-:Y:S02]  /*a2f0*/  PRMT R29, RZ, 0x7610, R29 ;  /* 0x00007610ff1d7816 */ /* 0x000fe4000000001d */
[----:B------:R-:W-:Y:S02]  /*a300*/  PRMT R32, RZ, 0x7610, R32 ;  /* 0x00007610ff207816 */ /* 0x000fe40000000020 */
[----:B------:R-:W-:Y:S02]  /*a310*/  PRMT R31, RZ, 0x7610, R31 ;  /* 0x00007610ff1f7816 */ /* 0x000fe4000000001f */
[----:B------:R-:W-:Y:S01]  /*a320*/  PRMT R33, RZ, 0x7610, R33 ;  /* 0x00007610ff217816 */ /* 0x000fe20000000021 */
[----:B------:R-:W-:Y:S01]  /*a330*/  BAR.SYNC.DEFER_BLOCKING 0x0 ;  /* 0x0000000000007b1d */ /* 0x000fe20000010000 */
[----:B-1----:R-:W-:-:S02]  /*a340*/  LOP3.LUT R16, R0, 0x20, RZ, 0xfc, !PT ;  /* 0x0000002000107812 */ /* 0x002fc400078efcff */
[----:B------:R-:W-:Y:S02]  /*a350*/  ISETP.GE.AND P2, PT, R0, UR17, PT ;  /* 0x0000001100007c0c */ /* 0x000fe4000bf46270 */
[----:B------:R-:W-:Y:S02]  /*a360*/  ISETP.GE.AND P1, PT, R16, UR17, PT ;  /* 0x0000001110007c0c */ /* 0x000fe4000bf26270 */
[----:B------:R-:W-:Y:S02]  /*a370*/  F2FP.F16.F32.PACK_AB R58, R58, R59 ;  /* 0x0000003b3a3a723e */ /* 0x000fe400000000ff */
[----:B------:R-:W-:Y:S02]  /*a380*/  F2FP.F16.F32.PACK_AB R60, R60, R61 ;  /* 0x0000003d3c3c723e */ /* 0x000fe400000000ff */
[----:B------:R-:W-:Y:S02]  /*a390*/  F2FP.F16.F32.PACK_AB R54, R54, R55 ;  /* 0x000000373636723e */ /* 0x000fe400000000ff */
[----:B------:R-:W-:-:S02]  /*a3a0*/  F2FP.F16.F32.PACK_AB R56, R56, R57 ;  /* 0x000000393838723e */ /* 0x000fc400000000ff */
[----:B------:R-:W-:Y:S02]  /*a3b0*/  F2FP.F16.F32.PACK_AB R50, R50, R51 ;  /* 0x000000333232723e */ /* 0x000fe400000000ff */
[----:B------:R-:W-:Y:S02]  /*a3c0*/  F2FP.F16.F32.PACK_AB R52, R52, R53 ;  /* 0x000000353434723e */ /* 0x000fe400000000ff */
[----:B------:R-:W-:Y:S02]  /*a3d0*/  F2FP.F16.F32.PACK_AB R48, R48, R49 ;  /* 0x000000313030723e */ /* 0x000fe400000000ff */
[----:B------:R-:W-:Y:S01]  /*a3e0*/  F2FP.F16.F32.PACK_AB R46, R46, R47 ;  /* 0x0000002f2e2e723e */ /* 0x000fe200000000ff */
[----:B------:R-:W1:Y:S01]  /*a3f0*/  S2UR UR29, SR_CTAID.X ;  /* 0x00000000001d79c3 */ /* 0x000e620000002500 */
[C---:B------:R-:W-:Y:S01]  /*a400*/  LOP3.LUT R15, R0.reuse, 0x40, RZ, 0xfc, !PT ;  /* 0x00000040000f7812 */ /* 0x040fe200078efcff */
[----:B------:R-:W2:Y:S01]  /*a410*/  @!P2 LDG.E.U16 R18, desc[UR22][R20.64] ;  /* 0x000000161412a981 */ /* 0x000ea2000c1e1500 */
[C---:B------:R-:W-:Y:S01]  /*a420*/  LOP3.LUT R13, R0.reuse, 0x60, RZ, 0xfc, !PT ;  /* 0x00000060000d7812 */ /* 0x040fe200078efcff */
[----:B------:R-:W1:Y:S01]  /*a430*/  LDCU.64 UR24, c[0x0][0x4f8] ;  /* 0x00009f00ff1877ac */ /* 0x000e620008000a00 */
[C---:B0-----:R-:W-:Y:S01]  /*a440*/  LOP3.LUT R14, R0.reuse, 0x80, RZ, 0xfc, !PT ;  /* 0x00000080000e7812 */ /* 0x041fe200078efcff */
[----:B------:R-:W3:Y:S01]  /*a450*/  @!P1 LDG.E.U16 R17, desc[UR22][R20.64+0x40] ;  /* 0x0000401614119981 */ /* 0x000ee2000c1e1500 */
[C---:B------:R-:W-:Y:S01]  /*a460*/  LOP3.LUT R2, R0.reuse, 0xa0, RZ, 0xfc, !PT ;  /* 0x000000a000027812 */ /* 0x040fe200078efcff */
[----:B------:R-:W0:Y:S01]  /*a470*/  LDCU.64 UR26, c[0x0][0x500] ;  /* 0x0000a000ff1a77ac */ /* 0x000e220008000a00 */
[----:B------:R-:W-:-:S02]  /*a480*/  LOP3.LUT R12, R0, 0xc0, RZ, 0xfc, !PT ;  /* 0x000000c0000c7812 */ /* 0x000fc400078efcff */
[----:B------:R-:W-:Y:S02]  /*a490*/  ISETP.GE.AND P0, PT, R15, UR17, PT ;  /* 0x000000110f007c0c */ /* 0x000fe4000bf06270 */
[C---:B------:R-:W-:Y:S02]  /*a4a0*/  LOP3.LUT R11, R0.reuse, 0xe0, RZ, 0xfc, !PT ;  /* 0x000000e0000b7812 */ /* 0x040fe400078efcff */
[----:B------:R-:W-:Y:S02]  /*a4b0*/  ISETP.GE.AND P4, PT, R13, UR17, PT ;  /* 0x000000110d007c0c */ /* 0x000fe4000bf86270 */
[----:B------:R-:W-:Y:S02]  /*a4c0*/  LOP3.LUT R10, R0, 0x100, RZ, 0xfc, !PT ;  /* 0x00000100000a7812 */ /* 0x000fe400078efcff */
[----:B------:R-:W-:Y:S02]  /*a4d0*/  ISETP.GE.AND P6, PT, R14, UR17, PT ;  /* 0x000000110e007c0c */ /* 0x000fe4000bfc6270 */
[----:B------:R-:W-:-:S02]  /*a4e0*/  ISETP.GE.AND P5, PT, R2, UR17, PT ;  /* 0x0000001102007c0c */ /* 0x000fc4000bfa6270 */
[----:B------:R-:W-:Y:S01]  /*a4f0*/  ISETP.GE.AND P3, PT, R12, UR17, PT ;  /* 0x000000110c007c0c */ /* 0x000fe2000bf66270 */
[----:B------:R-:W5:Y:S01]  /*a500*/  @!P0 LDG.E.U16 R22, desc[UR22][R20.64+0x80] ;  /* 0x0000801614168981 */ /* 0x000f62000c1e1500 */
[----:B------:R-:W-:Y:S02]  /*a510*/  ISETP.GE.AND P2, PT, R11, UR17, PT ;  /* 0x000000110b007c0c */ /* 0x000fe4000bf46270 */
[----:B------:R-:W-:Y:S01]  /*a520*/  ISETP.GE.AND P1, PT, R10, UR17, PT ;  /* 0x000000110a007c0c */ /* 0x000fe2000bf26270 */
[----:B------:R-:W4:Y:S01]  /*a530*/  @!P4 LDG.E.U16 R19, desc[UR22][R20.64+0xc0] ;  /* 0x0000c0161413c981 */ /* 0x000f22000c1e1500 */
[C---:B------:R-:W-:Y:S02]  /*a540*/  LOP3.LUT R9, R0.reuse, 0x120, RZ, 0xfc, !PT ;  /* 0x0000012000097812 */ /* 0x040fe400078efcff */
[C---:B------:R-:W-:Y:S01]  /*a550*/  LOP3.LUT R8, R0.reuse, 0x140, RZ, 0xfc, !PT ;  /* 0x0000014000087812 */ /* 0x040fe200078efcff */
[----:B------:R-:W4:Y:S01]  /*a560*/  @!P6 LDG.E.U16 R24, desc[UR22][R20.64+0x100] ;  /* 0x000100161418e981 */ /* 0x000f22000c1e1500 */
[----:B------:R-:W-:-:S02]  /*a570*/  LOP3.LUT R7, R0, 0x160, RZ, 0xfc, !PT ;  /* 0x0000016000077812 */ /* 0x000fc400078efcff */
[C---:B------:R-:W-:Y:S01]  /*a580*/  LOP3.LUT R6, R0.reuse, 0x180, RZ, 0xfc, !PT ;  /* 0x0000018000067812 */ /* 0x040fe200078efcff */
[----:B------:R-:W4:Y:S01]  /*a590*/  @!P5 LDG.E.U16 R23, desc[UR22][R20.64+0x140] ;  /* 0x000140161417d981 */ /* 0x000f22000c1e1500 */
[C---:B------:R-:W-:Y:S02]  /*a5a0*/  LOP3.LUT R5, R0.reuse, 0x1a0, RZ, 0xfc, !PT ;  /* 0x000001a000057812 */ /* 0x040fe400078efcff */
[----:B------:R-:W-:Y:S01]  /*a5b0*/  ISETP.GE.AND P0, PT, R9, UR17, PT ;  /* 0x0000001109007c0c */ /* 0x000fe2000bf06270 */
[----:B------:R-:W4:Y:S01]  /*a5c0*/  @!P3 LDG.E.U16 R26, desc[UR22][R20.64+0x180] ;  /* 0x00018016141ab981 */ /* 0x000f22000c1e1500 */
[----:B------:R-:W-:Y:S02]  /*a5d0*/  LOP3.LUT R4, R0, 0x1c0, RZ, 0xfc, !PT ;  /* 0x000001c000047812 */ /* 0x000fe400078efcff */
        /* <DEDUP_REMOVED lines=15> */
[----:B------:R-:W4:Y:S04]  /*a6d0*/  @!P1 LDG.E.U16 R110, desc[UR22][R20.64+0x3c0] ;  /* 0x0003c016146e9981 */ /* 0x000f28000c1e1500 */
[----:B--2---:R-:W-:Y:S04]  /*a6e0*/  STS.U16 [R129], R18 ;  /* 0x0000001281007388 */ /* 0x004fe80000000400 */
[----:B---3--:R-:W-:Y:S04]  /*a6f0*/  STS.U16 [R128+0x40], R17 ;  /* 0x0000401180007388 */ /* 0x008fe80000000400 */
[----:B-----5:R-:W-:Y:S04]  /*a700*/  STS.U16 [R127+0x80], R22 ;  /* 0x000080167f007388 */ /* 0x020fe80000000400 */
        /* <DEDUP_REMOVED lines=19> */
[----:B--2---:R-:W-:-:S03]  /*a840*/  HADD2.F32 R22, -RZ, R17.H0_H0 ;  /* 0x20000011ff167230 */ /* 0x004fc60000004100 */
[----:B------:R-:W2:Y:S02]  /*a850*/  LDS.U16 R17, [R111+0x8] ;  /* 0x000008006f117984 */ /* 0x000ea40000000400 */
[--C-:B------:R-:W-:Y:S01]  /*a860*/  FADD.FTZ R23, R22, R133.reuse ;  /* 0x0000008516177221 */ /* 0x100fe20000010000 */
[----:B---3--:R-:W-:Y:S02]  /*a870*/  HADD2.F32 R22, -RZ, R19.H0_H0 ;  /* 0x20000013ff167230 */ /* 0x008fe40000004100 */
[----:B----4-:R-:W-:Y:S01]  /*a880*/  HADD2.F32 R18, -RZ, R18.H0_H0 ;  /* 0x20000012ff127230 */ /* 0x010fe20000004100 */
[----:B------:R-:W-:Y:S02]  /*a890*/  LDS.U16 R19, [R111+0xc] ;  /* 0x00000c006f137984 */ /* 0x000fe40000000400 */
[--C-:B------:R-:W-:Y:S02]  /*a8a0*/  FADD.FTZ R22, R22, R133.reuse ;  /* 0x0000008516167221 */ /* 0x100fe40000010000 */
[----:B------:R-:W-:Y:S01]  /*a8b0*/  FADD.FTZ R24, R18, R133 ;  /* 0x0000008512187221 */ /* 0x000fe20000010000 */
[----:B------:R-:W-:Y:S01]  /*a8c0*/  FSETP.GTU.FTZ.AND P1, PT, R23, 20, PT ;  /* 0x41a000001700780b */ /* 0x000fe20003f3c000 */
[----:B------:R-:W3:Y:S01]  /*a8d0*/  LDS.U16 R18, [R111+0xa] ;  /* 0x00000a006f127984 */ /* 0x000ee20000000400 */
[----:B------:R-:W-:-:S02]  /*a8e0*/  FSETP.GTU.FTZ.AND P5, PT, R22, 20, PT ;  /* 0x41a000001600780b */ /* 0x000fc40003fbc000 */
[----:B------:R-:W-:Y:S01]  /*a8f0*/  FSETP.GTU.FTZ.AND P6, PT, R24, 20, PT ;  /* 0x41a000001800780b */ /* 0x000fe20003fdc000 */
[----:B-----5:R-:W-:-:S05]  /*a900*/  HADD2.F32 R20, -RZ, R20.H0_H0 ;  /* 0x20000014ff147230 */ /* 0x020fca0000004100 */
[----:B------:R-:W-:Y:S02]  /*a910*/  FADD.FTZ R26, R20, R133 ;  /* 0x00000085141a7221 */ /* 0x000fe40000010000 */
[----:B------:R-:W4:Y:S03]  /*a920*/  LDS.U16 R20, [R111+0xe] ;  /* 0x00000e006f147984 */ /* 0x000f260000000400 */
[----:B------:R-:W-:Y:S02]  /*a930*/  @!P5 FMUL.FTZ R25, R22, -1.4426950216293334961 ;  /* 0xbfb8aa3b1619d820 */ /* 0x000fe40000410000 */
[----:B------:R-:W5:Y:S01]  /*a940*/  LDS.U16 R22, [R111+0x12] ;  /* 0x000012006f167984 */ /* 0x000f620000000400 */
[----:B------:R-:W-:Y:S01]  /*a950*/  @!P1 FMUL.FTZ R23, R23, -1.4426950216293334961 ;  /* 0xbfb8aa3b17179820 */ /* 0x000fe20000410000 */
[----:B------:R-:W-:Y:S02]  /*a960*/  @!P6 FMUL.FTZ R24, R24, -1.4426950216293334961 ;  /* 0xbfb8aa3b1818e820 */ /* 0x000fe40000410000 */
[----:B------:R-:W1:Y:S08]  /*a970*/  @!P5 MUFU.EX2 R25, R25 ;  /* 0x000000190019d308 */ /* 0x000e700000000800 */
[----:B------:R-:W0:Y:S08]  /*a980*/  @!P1 MUFU.EX2 R23, R23 ;  /* 0x0000001700179308 */ /* 0x000e300000000800 */
[----:B------:R-:W4:Y:S01]  /*a990*/  @!P6 MUFU.EX2 R24, R24 ;  /* 0x000000180018e308 */ /* 0x000f220000000800 */
[----:B--2---:R-:W-:-:S02]  /*a9a0*/  HADD2.F32 R28, -RZ, R17.H0_H0 ;  /* 0x20000011ff1c7230 */ /* 0x004fc40000004100 */
[----:B-1----:R-:W-:Y:S01]  /*a9b0*/  @!P5 FADD.FTZ R25, R25, 1 ;  /* 0x3f8000001919d421 */ /* 0x002fe20000010000 */
[----:B---3--:R-:W-:Y:S02]  /*a9c0*/  HADD2.F32 R18, -RZ, R18.H0_H0 ;  /* 0x20000012ff127230 */ /* 0x008fe40000004100 */
[----:B------:R-:W-:Y:S01]  /*a9d0*/  FADD.FTZ R17, R28, R133 ;  /* 0x000000851c117221 */ /* 0x000fe20000010000 */
[----:B0-----:R-:W-:Y:S01]  /*a9e0*/  @!P1 FADD.FTZ R23, R23, 1 ;  /* 0x3f80000017179421 */ /* 0x001fe20000010000 */
[----:B------:R-:W-:Y:S01]  /*a9f0*/  @!P5 MUFU.RCP R28, R25 ;  /* 0x00000019001cd308 */ /* 0x000fe20000001000 */
[----:B----4-:R-:W-:-:S07]  /*aa00*/  @!P6 FADD.FTZ R24, R24, 1 ;  /* 0x3f8000001818e421 */ /* 0x010fce0000010000 */
[----:B------:R-:W0:Y:S01]  /*aa10*/  @!P1 MUFU.RCP R30, R23 ;  /* 0x00000017001e9308 */ /* 0x000e220000001000 */
[----:B------:R-:W-:-:S07]  /*aa20*/  FADD.FTZ R29, R18, R133 ;  /* 0x00000085121d7221 */ /* 0x000fce0000010000 */
[----:B------:R1:W2:Y:S01]  /*aa30*/  @!P6 MUFU.RCP R27, R24 ;  /* 0x00000018001be308 */ /* 0x0002a20000001000 */
[----:B------:R-:W-:Y:S01]  /*aa40*/  HADD2.F32 R18, -RZ, R19.H0_H0 ;  /* 0x20000013ff127230 */ /* 0x000fe20000004100 */
[----:B------:R-:W-:Y:S01]  /*aa50*/  FSETP.GTU.FTZ.AND P3, PT, R29, 20, PT ;  /* 0x41a000001d00780b */ /* 0x000fe20003f7c000 */
[----:B------:R-:W-:Y:S02]  /*aa60*/  HADD2.F32 R20, -RZ, R20.H0_H0 ;  /* 0x20000014ff147230 */ /* 0x000fe40000004100 */
[----:B-----5:R-:W-:Y:S02]  /*aa70*/  HADD2.F32 R22, -RZ, R22.H0_H0 ;  /* 0x20000016ff167230 */ /* 0x020fe40000004100 */
[----:B-1----:R-:W-:Y:S02]  /*aa80*/  HADD2.F32 R24, -RZ, R21.H0_H0 ;  /* 0x20000015ff187230 */ /* 0x002fe40000004100 */
[--C-:B------:R-:W-:Y:S01]  /*aa90*/  FADD.FTZ R19, R18, R133.reuse ;  /* 0x0000008512137221 */ /* 0x100fe20000010000 */
[--C-:B------:R-:W-:Y:S01]  /*aaa0*/  FADD.FTZ R20, R20, R133.reuse ;  /* 0x0000008514147221 */ /* 0x100fe20000010000 */
[--C-:B------:R-:W-:Y:S01]  /*aab0*/  FADD.FTZ R22, R22, R133.reuse ;  /* 0x0000008516167221 */ /* 0x100fe20000010000 */
[----:B------:R-:W-:Y:S01]  /*aac0*/  FADD.FTZ R24, R24, R133 ;  /* 0x0000008518187221 */ /* 0x000fe20000010000 */
[----:B0-----:R-:W-:Y:S01]  /*aad0*/  @!P1 FMUL.FTZ R87, R87, R30 ;  /* 0x0000001e57579220 */ /* 0x001fe20000410000 */
[----:B------:R-:W-:Y:S01]  /*aae0*/  @!P5 FMUL.FTZ R89, R89, R28 ;  /* 0x0000001c5959d220 */ /* 0x000fe20000410000 */
[----:B--2---:R-:W-:Y:S01]  /*aaf0*/  @!P6 FMUL.FTZ R88, R88, R27 ;  /* 0x0000001b5858e220 */ /* 0x004fe20000410000 */
[----:B------:R-:W-:-:S02]  /*ab00*/  FSETP.GTU.FTZ.AND P2, PT, R19, 20, PT ;  /* 0x41a000001300780b */ /* 0x000fc40003f5c000 */
[----:B------:R-:W-:Y:S02]  /*ab10*/  FSETP.GTU.FTZ.AND P1, PT, R20, 20, PT ;  /* 0x41a000001400780b */ /* 0x000fe40003f3c000 */
[----:B------:R-:W-:Y:S02]  /*ab20*/  FSETP.GTU.FTZ.AND P6, PT, R24, 20, PT ;  /* 0x41a000001800780b */ /* 0x000fe40003fdc000 */
[----:B------:R-:W-:Y:S01]  /*ab30*/  FSETP.GTU.FTZ.AND P5, PT, R22, 20, PT ;  /* 0x41a000001600780b */ /* 0x000fe20003fbc000 */
[----:B------:R-:W-:Y:S01]  /*ab40*/  @!P3 FMUL.FTZ R18, R29, -1.4426950216293334961 ;  /* 0xbfb8aa3b1d12b820 */ /* 0x000fe20000410000 */
[----:B------:R-:W-:-:S05]  /*ab50*/  FSETP.GTU.FTZ.AND P4, PT, R17, 20, PT ;  /* 0x41a000001100780b */ /* 0x000fca0003f9c000 */
[----:B------:R-:W0:Y:S01]  /*ab60*/  @!P3 MUFU.EX2 R18, R18 ;  /* 0x000000120012b308 */ /* 0x000e220000000800 */
[----:B------:R-:W-:Y:S01]  /*ab70*/  @!P2 FMUL.FTZ R19, R19, -1.4426950216293334961 ;  /* 0xbfb8aa3b1313a820 */ /* 0x000fe20000410000 */
[----:B------:R-:W-:Y:S02]  /*ab80*/  @!P1 FMUL.FTZ R20, R20, -1.4426950216293334961 ;  /* 0xbfb8aa3b14149820 */ /* 0x000fe40000410000 */
[----:B------:R-:W-:Y:S02]  /*ab90*/  @!P6 FMUL.FTZ R21, R24, -1.4426950216293334961 ;  /* 0xbfb8aa3b1815e820 */ /* 0x000fe40000410000 */
[----:B------:R-:W-:Y:S02]  /*aba0*/  @!P5 FMUL.FTZ R22, R22, -1.4426950216293334961 ;  /* 0xbfb8aa3b1616d820 */ /* 0x000fe40000410000 */
[----:B------:R-:W-:Y:S01]  /*abb0*/  @!P4 FMUL.FTZ R17, R17, -1.4426950216293334961 ;  /* 0xbfb8aa3b1111c820 */ /* 0x000fe20000410000 */
[----:B------:R-:W1:Y:S01]  /*abc0*/  @!P2 MUFU.EX2 R19, R19 ;  /* 0x000000130013a308 */ /* 0x000e620000000800 */
[----:B------:R-:W-:-:S07]  /*abd0*/  FSETP.GTU.FTZ.AND P0, PT, R26, 20, PT ;  /* 0x41a000001a00780b */ /* 0x000fce0003f1c000 */
[----:B------:R-:W2:Y:S08]  /*abe0*/  @!P1 MUFU.EX2 R20, R20 ;  /* 0x0000001400149308 */ /* 0x000eb00000000800 */
[----:B------:R-:W3:Y:S08]  /*abf0*/  @!P6 MUFU.EX2 R21, R21 ;  /* 0x000000150015e308 */ /* 0x000ef00000000800 */
[----:B------:R-:W4:Y:S01]  /*ac00*/  @!P5 MUFU.EX2 R22, R22 ;  /* 0x000000160016d308 */ /* 0x000f220000000800 */
[----:B0-----:R-:W-:-:S07]  /*ac10*/  @!P3 FADD.FTZ R18, R18, 1 ;  /* 0x3f8000001212b421 */ /* 0x001fce0000010000 */
[----:B------:R-:W0:Y:S01]  /*ac20*/  @!P4 MUFU.EX2 R17, R17 ;  /* 0x000000110011c308 */ /* 0x000e220000000800 */
[----:B-1----:R-:W-:Y:S01]  /*ac30*/  @!P2 FADD.FTZ R19, R19, 1 ;  /* 0x3f8000001313a421 */ /* 0x002fe20000010000 */
[----:B--2---:R-:W-:Y:S01]  /*ac40*/  @!P1 FADD.FTZ R20, R20, 1 ;  /* 0x3f80000014149421 */ /* 0x004fe20000010000 */
[----:B---3--:R-:W-:-:S05]  /*ac50*/  @!P6 FADD.FTZ R21, R21, 1 ;  /* 0x3f8000001515e421 */ /* 0x008fca0000010000 */
[----:B------:R-:W1:Y:S01]  /*ac60*/  @!P3 MUFU.RCP R18, R18 ;  /* 0x000000120012b308 */ /* 0x000e620000001000 */
[----:B----4-:R-:W-:Y:S01]  /*ac70*/  @!P5 FADD.FTZ R22, R22, 1 ;  /* 0x3f8000001616d421 */ /* 0x010fe20000010000 */
[----:B------:R-:W-:Y:S01]  /*ac80*/  @!P0 FMUL.FTZ R26, R26, -1.4426950216293334961 ;  /* 0xbfb8aa3b1a1a8820 */ /* 0x000fe20000410000 */
[----:B0-----:R-:W-:-:S05]  /*ac90*/  @!P4 FADD.FTZ R17, R17, 1 ;  /* 0x3f8000001111c421 */ /* 0x001fca0000010000 */
[----:B------:R-:W0:Y:S08]  /*aca0*/  @!P2 MUFU.RCP R19, R19 ;  /* 0x000000130013a308 */ /* 0x000e300000001000 */
[----:B------:R-:W2:Y:S08]  /*acb0*/  @!P1 MUFU.RCP R20, R20 ;  /* 0x0000001400149308 */ /* 0x000eb00000001000 */
[----:B------:R-:W3:Y:S08]  /*acc0*/  @!P6 MUFU.RCP R21, R21 ;  /* 0x000000150015e308 */ /* 0x000ef00000001000 */
[----:B------:R-:W4:Y:S01]  /*acd0*/  @!P5 MUFU.RCP R22, R22 ;  /* 0x000000160016d308 */ /* 0x000f220000001000 */
[----:B-1----:R-:W-:-:S02]  /*ace0*/  @!P3 FMUL.FTZ R93, R93, R18 ;  /* 0x000000125d5db220 */ /* 0x002fc40000410000 */
[----:B------:R-:W1:Y:S05]  /*acf0*/  LDS.U16 R18, [R111+0x16] ;  /* 0x000016006f127984 */ /* 0x000e6a0000000400 */
[----:B------:R-:W5:Y:S08]  /*ad00*/  @!P0 MUFU.EX2 R26, R26 ;  /* 0x0000001a001a8308 */ /* 0x000f700000000800 */
[----:B------:R0:W-:Y:S02]  /*ad10*/  @!P4 MUFU.RCP R25, R17 ;  /* 0x000000110019c308 */ /* 0x0001e40000001000 */
[----:B0-----:R-:W0:Y:S01]  /*ad20*/  LDS.U16 R17, [R111+0x14] ;  /* 0x000014006f117984 */ /* 0x001e220000000400 */
[----:B------:R-:W-:Y:S01]  /*ad30*/  @!P2 FMUL.FTZ R94, R94, R19 ;  /* 0x000000135e5ea220 */ /* 0x000fe20000410000 */
[----:B--2---:R-:W-:Y:S01]  /*ad40*/  @!P1 FMUL.FTZ R101, R101, R20 ;  /* 0x0000001465659220 */ /* 0x004fe20000410000 */
[----:B---3--:R-:W-:Y:S01]  /*ad50*/  @!P6 FMUL.FTZ R102, R102, R21 ;  /* 0x000000156666e220 */ /* 0x008fe20000410000 */
[----:B----4-:R-:W-:Y:S01]  /*ad60*/  @!P5 FMUL.FTZ R103, R103, R22 ;  /* 0x000000166767d220 */ /* 0x010fe20000410000 */
[----:B------:R-:W-:Y:S01]  /*ad70*/  LDS.U16 R19, [R111+0x18] ;  /* 0x000018006f137984 */ /* 0x000fe20000000400 */
[----:B-----5:R-:W-:-:S03]  /*ad80*/  @!P0 FADD.FTZ R26, R26, 1 ;  /* 0x3f8000001a1a8421 */ /* 0x020fc60000010000 */
[----:B------:R-:W2:Y:S04]  /*ad90*/  LDS.U16 R20, [R111+0x1a] ;  /* 0x00001a006f147984 */ /* 0x000ea80000000400 */
[----:B------:R-:W3:Y:S04]  /*ada0*/  LDS.U16 R21, [R111+0x1c] ;  /* 0x00001c006f157984 */ /* 0x000ee80000000400 */
[----:B------:R-:W4:Y:S01]  /*adb0*/  LDS.U16 R22, [R111+0x1e] ;  /* 0x00001e006f167984 */ /* 0x000f220000000400 */
[----:B------:R-:W-:Y:S06]  /*adc0*/  BAR.SYNC.DEFER_BLOCKING 0x0 ;  /* 0x0000000000007b1d */ /* 0x000fec0000010000 */
[----:B------:R-:W5:Y:S01]  /*add0*/  @!P0 MUFU.RCP R23, R26 ;  /* 0x0000001a00178308 */ /* 0x000f620000001000 */
[----:B------:R-:W-:Y:S01]  /*ade0*/  PRMT R24, R58, 0x7632, R24 ;  /* 0x000076323a187816 */ /* 0x000fe20000000018 */
[----:B-1----:R-:W-:-:S02]  /*adf0*/  HADD2.F32 R18, -RZ, R18.H0_H0 ;  /* 0x20000012ff127230 */ /* 0x002fc40000004100 */
[----:B-----5:R-:W-:Y:S01]  /*ae00*/  @!P0 FMUL.FTZ R90, R90, R23 ;  /* 0x000000175a5a8220 */ /* 0x020fe20000410000 */
[----:B------:R-:W-:Y:S01]  /*ae10*/  PRMT R23, R60, 0x7632, R23 ;  /* 0x000076323c177816 */ /* 0x000fe20000000017 */
[----:B------:R0:W-:Y:S04]  /*ae20*/  STS.U16 [R111+0x6], R24 ;  /* 0x000006186f007388 */ /* 0x0001e80000000400 */
[----:B------:R1:W-:Y:S01]  /*ae30*/  STS.U16 [R111+0x2], R23 ;  /* 0x000002176f007388 */ /* 0x0003e20000000400 */
[----:B0-----:R-:W-:Y:S01]  /*ae40*/  HADD2.F32 R24, -RZ, R17.H0_H0 ;  /* 0x20000011ff187230 */ /* 0x001fe20000004100 */
[----:B-1----:R-:W-:-:S04]  /*ae50*/  PRMT R23, R54, 0x7632, R23 ;  /* 0x0000763236177816 */ /* 0x002fc80000000017 */
[----:B------:R-:W-:Y:S01]  /*ae60*/  FADD.FTZ R24, R24, R133 ;  /* 0x0000008518187221 */ /* 0x000fe20000010000 */
[----:B------:R0:W-:Y:S04]  /*ae70*/  STS.U16 [R111+0xe], R23 ;  /* 0x00000e176f007388 */ /* 0x0001e80000000400 */
[----:B------:R-:W-:Y:S01]  /*ae80*/  FSETP.GTU.FTZ.AND P6, PT, R24, 20, PT ;  /* 0x41a000001800780b */ /* 0x000fe20003fdc000 */
[----:B------:R-:W-:Y:S01]  /*ae90*/  @!P4 FMUL.FTZ R92, R92, R25 ;  /* 0x000000195c5cc220 */ /* 0x000fe20000410000 */
[----:B------:R-:W-:Y:S01]  /*aea0*/  PRMT R25, R56, 0x7632, R25 ;  /* 0x0000763238197816 */ /* 0x000fe20000000019 */
[----:B0-----:R-:W-:Y:S01]  /*aeb0*/  FADD.FTZ R23, R18, R133 ;  /* 0x0000008512177221 */ /* 0x001fe20000010000 */
[----:B------:R-:W-:Y:S02]  /*aec0*/  PRMT R17, R50, 0x7632, R17 ;  /* 0x0000763232117816 */ /* 0x000fe40000000011 */
[----:B------:R-:W-:-:S02]  /*aed0*/  ISETP.NE.AND P0, PT, R134, RZ, PT ;  /* 0x000000ff8600720c */ /* 0x000fc40003f05270 */
[C---:B------:R-:W-:Y:S01]  /*aee0*/  FSETP.GTU.FTZ.AND P3, PT, R23.reuse, 20, PT ;  /* 0x41a000001700780b */ /* 0x040fe20003f7c000 */
[----:B--2---:R-:W-:Y:S01]  /*aef0*/  HADD2.F32 R20, -RZ, R20.H0_H0 ;  /* 0x20000014ff147230 */ /* 0x004fe20000004100 */
[----:B------:R-:W-:Y:S01]  /*af00*/  PRMT R26, R52, 0x7632, R26 ;  /* 0x00007632341a7816 */ /* 0x000fe2000000001a */
[----:B------:R0:W-:Y:S01]  /*af10*/  STS.U16 [R111+0xa], R25 ;  /* 0x00000a196f007388 */ /* 0x0001e20000000400 */
[----:B------:R-:W-:Y:S01]  /*af20*/  HADD2.F32 R18, -RZ, R19.H0_H0 ;  /* 0x20000013ff127230 */ /* 0x000fe20000004100 */
[----:B------:R-:W-:Y:S02]  /*af30*/  PRMT R27, R46, 0x7632, R27 ;  /* 0x000076322e1b7816 */ /* 0x000fe4000000001b */
[----:B------:R1:W-:Y:S04]  /*af40*/  STS.U16 [R111+0x16], R17 ;  /* 0x000016116f007388 */ /* 0x0003e80000000400 */
[----:B------:R2:W-:Y:S01]  /*af50*/  STS.U16 [R111+0x12], R26 ;  /* 0x0000121a6f007388 */ /* 0x0005e20000000400 */
[----:B0-----:R-:W-:Y:S01]  /*af60*/  PRMT R25, R48, 0x7632, R25 ;  /* 0x0000763230197816 */ /* 0x001fe20000000019 */
[----:B-1----:R-:W-:Y:S01]  /*af70*/  @!P6 FMUL.FTZ R17, R24, -1.4426950216293334961 ;  /* 0xbfb8aa3b1811e820 */ /* 0x002fe20000410000 */
[--C-:B------:R-:W-:Y:S01]  /*af80*/  FADD.FTZ R24, R20, R133.reuse ;  /* 0x0000008514187221 */ /* 0x100fe20000010000 */
[----:B---3--:R-:W-:Y:S01]  /*af90*/  HADD2.F32 R20, -RZ, R21.H0_H0 ;  /* 0x20000015ff147230 */ /* 0x008fe20000004100 */
[----:B--2---:R-:W-:Y:S01]  /*afa0*/  MOV R26, UR17 ;  /* 0x00000011001a7c02 */ /* 0x004fe20008000f00 */
[----:B------:R-:W-:Y:S01]  /*afb0*/  STS.U16 [R111], R60 ;  /* 0x0000003c6f007388 */ /* 0x000fe20000000400 */
[----:B------:R-:W-:Y:S01]  /*afc0*/  FADD.FTZ R19, R18, R133 ;  /* 0x0000008512137221 */ /* 0x000fe20000010000 */
[----:B------:R-:W-:-:S02]  /*afd0*/  @!P3 FMUL.FTZ R18, R23, -1.4426950216293334961 ;  /* 0xbfb8aa3b1712b820 */ /* 0x000fc40000410000 */
[----:B------:R-:W-:Y:S01]  /*afe0*/  STS.U16 [R111+0x4], R58 ;  /* 0x0000043a6f007388 */ /* 0x000fe20000000400 */
[----:B------:R-:W-:-:S03]  /*aff0*/  FADD.FTZ R21, R20, R133 ;  /* 0x0000008514157221 */ /* 0x000fc60000010000 */
        /* <DEDUP_REMOVED lines=29> */
[----:B----4-:R-:W-:-:S04]  /*b1d0*/  HADD2.F32 R22, -RZ, R22.H0_H0 ;  /* 0x20000016ff167230 */ /* 0x010fc80000004100 */
[----:B------:R-:W0:Y:S01]  /*b1e0*/  @!P6 MUFU.EX2 R17, R17 ;  /* 0x000000110011e308 */ /* 0x000e220000000800 */
[----:B------:R-:W-:Y:S01]  /*b1f0*/  FADD.FTZ R22, R22, R133 ;  /* 0x0000008516167221 */ /* 0x000fe20000010000 */
[----:B------:R-:W-:-:S04]  /*b200*/  FSETP.GTU.FTZ.AND P5, PT, R24, 20, PT ;  /* 0x41a000001800780b */ /* 0x000fc80003fbc000 */
[----:B------:R-:W-:Y:S01]  /*b210*/  @!P2 FMUL.FTZ R19, R19, -1.4426950216293334961 ;  /* 0xbfb8aa3b1313a820 */ /* 0x000fe20000410000 */
[----:B------:R-:W-:Y:S01]  /*b220*/  FSETP.GTU.FTZ.AND P4, PT, R22, 20, PT ;  /* 0x41a000001600780b */ /* 0x000fe20003f9c000 */
[----:B------:R-:W-:Y:S01]  /*b230*/  @!P1 FMUL.FTZ R21, R21, -1.4426950216293334961 ;  /* 0xbfb8aa3b15159820 */ /* 0x000fe20000410000 */
[----:B------:R-:W1:Y:S08]  /*b240*/  @!P3 MUFU.EX2 R18, R18 ;  /* 0x000000120012b308 */ /* 0x000e700000000800 */
[----:B------:R-:W2:Y:S01]  /*b250*/  @!P2 MUFU.EX2 R19, R19 ;  /* 0x000000130013a308 */ /* 0x000ea20000000800 */
[----:B------:R-:W3:Y:S07]  /*b260*/  LDS R55, [UR28+0x840] ;  /* 0x0008401cff377984 */ /* 0x000eee0008000800 */
[----:B------:R-:W4:Y:S01]  /*b270*/  @!P1 MUFU.EX2 R21, R21 ;  /* 0x0000001500159308 */ /* 0x000f220000000800 */
[----:B0-----:R-:W-:Y:S01]  /*b280*/  @!P6 FADD.FTZ R17, R17, 1 ;  /* 0x3f8000001111e421 */ /* 0x001fe20000010000 */
[----:B------:R-:W-:Y:S01]  /*b290*/  @!P5 FMUL.FTZ R20, R24, -1.4426950216293334961 ;  /* 0xbfb8aa3b1814d820 */ /* 0x000fe20000410000 */
[----:B------:R-:W-:Y:S01]  /*b2a0*/  @!P4 FMUL.FTZ R22, R22, -1.4426950216293334961 ;  /* 0xbfb8aa3b1616c820 */ /* 0x000fe20000410000 */
[----:B------:R-:W-:Y:S01]  /*b2b0*/  USHF.R.S32.HI UR21, URZ, 0x1f, UR20 ;  /* 0x0000001fff157899 */ /* 0x000fe20008011414 */
[----:B-1----:R-:W-:-:S03]  /*b2c0*/  @!P3 FADD.FTZ R18, R18, 1 ;  /* 0x3f8000001212b421 */ /* 0x002fc60000010000 */
[----:B------:R-:W0:Y:S01]  /*b2d0*/  @!P6 MUFU.RCP R17, R17 ;  /* 0x000000110011e308 */ /* 0x000e220000001000 */
[----:B------:R-:W-:Y:S01]  /*b2e0*/  UIMAD.WIDE.U32 UR18, UR29, UR24, UR20 ;  /* 0x000000181d1272a5 */ /* 0x000fe2000f8e0014 */
[----:B--2---:R-:W-:-:S03]  /*b2f0*/  @!P2 FADD.FTZ R19, R19, 1 ;  /* 0x3f8000001313a421 */ /* 0x004fc60000010000 */
[----:B------:R-:W-:Y:S01]  /*b300*/  UIMAD UR19, UR29, UR25, UR19 ;  /* 0x000000191d1372a4 */ /* 0x000fe2000f8e0213 */
[----:B------:R-:W1:Y:S02]  /*b310*/  LDCU.64 UR24, c[0x0][0x550] ;  /* 0x0000aa00ff1877ac */ /* 0x000e640008000a00 */
[----:B------:R-:W2:Y:S01]  /*b320*/  @!P5 MUFU.EX2 R20, R20 ;  /* 0x000000140014d308 */ /* 0x000ea20000000800 */
[----:B----4-:R-:W-:-:S07]  /*b330*/  @!P1 FADD.FTZ R21, R21, 1 ;  /* 0x3f80000015159421 */ /* 0x010fce0000010000 */
[----:B------:R-:W4:Y:S01]  /*b340*/  @!P4 MUFU.EX2 R22, R22 ;  /* 0x000000160016c308 */ /* 0x000f220000000800 */
[----:B------:R-:W-:-:S07]  /*b350*/  UIMAD.WIDE.U32 UR18, UR8, UR26, UR18 ;  /* 0x0000001a081272a5 */ /* 0x000fce000f8e0012 */
[----:B------:R-:W5:Y:S01]  /*b360*/  @!P3 MUFU.RCP R18, R18 ;  /* 0x000000120012b308 */ /* 0x000f620000001000 */
[----:B------:R-:W-:-:S07]  /*b370*/  UIMAD UR17, UR8, UR27, UR19 ;  /* 0x0000001b081172a4 */ /* 0x000fce000f8e0213 */
[----:B------:R-:W3:Y:S01]  /*b380*/  @!P2 MUFU.RCP R19, R19 ;  /* 0x000000130013a308 */ /* 0x000ee20000001000 */
[----:B0-----:R-:W-:-:S07]  /*b390*/  @!P6 FMUL.FTZ R104, R104, R17 ;  /* 0x000000116868e220 */ /* 0x001fce0000410000 */
[----:B------:R-:W0:Y:S01]  /*b3a0*/  @!P1 MUFU.RCP R21, R21 ;  /* 0x0000001500159308 */ /* 0x000e220000001000 */
[----:B--2---:R-:W-:Y:S01]  /*b3b0*/  @!P5 FADD.FTZ R20, R20, 1 ;  /* 0x3f8000001414d421 */ /* 0x004fe20000010000 */
[----:B----4-:R-:W-:Y:S01]  /*b3c0*/  @!P4 FADD.FTZ R22, R22, 1 ;  /* 0x3f8000001616c421 */ /* 0x010fe20000010000 */
[----:B------:R-:W-:Y:S01]  /*b3d0*/  IADD3 R17, P6, PT, R0, UR18, RZ ;  /* 0x0000001200117c10 */ /* 0x000fe2000ffde0ff */
[----:B-----5:R-:W-:Y:S01]  /*b3e0*/  @!P3 FMUL.FTZ R105, R105, R18 ;  /* 0x000000126969b220 */ /* 0x020fe20000410000 */
[----:B------:R-:W2:Y:S02]  /*b3f0*/  LDCU.64 UR18, c[0x0][0x518] ;  /* 0x0000a300ff1277ac */ /* 0x000ea40008000a00 */
[----:B------:R-:W-:Y:S01]  /*b400*/  IADD3.X R24, PT, PT, RZ, UR17, RZ, P6, !PT ;  /* 0x00000011ff187c10 */ /* 0x000fe2000b7fe4ff */
[----:B------:R-:W4:Y:S01]  /*b410*/  @!P5 MUFU.RCP R20, R20 ;  /* 0x000000140014d308 */ /* 0x000f220000001000 */
[C---:B-1----:R-:W-:Y:S01]  /*b420*/  LEA R18, P6, R17.reuse, UR24, 0x1 ;  /* 0x0000001811127c11 */ /* 0x042fe2000f8c08ff */
[----:B---3--:R-:W-:Y:S01]  /*b430*/  @!P2 FMUL.FTZ R106, R106, R19 ;  /* 0x000000136a6aa220 */ /* 0x008fe20000410000 */
        /* <DEDUP_REMOVED lines=8> */
[-C--:B------:R-:W-:Y:S02]  /*b4c0*/  ISETP.GE.AND P1, PT, R13, R55.reuse, PT ;  /* 0x000000370d00720c */ /* 0x080fe40003f26270 */
[----:B------:R-:W-:Y:S01]  /*b4d0*/  @!P2 STG.E.U16 desc[UR22][R18.64], R23 ;  /* 0x000000171200a986 */ /* 0x000fe2000c101516 */
[----:B----4-:R-:W-:Y:S01]  /*b4e0*/  @!P5 FMUL.FTZ R107, R107, R20 ;  /* 0x000000146b6bd220 */ /* 0x010fe20000410000 */
        /* <DEDUP_REMOVED lines=33> */
[----:B---3--:R-:W-:Y:S02]  /*b700*/  F2FP.F16.F32.PACK_AB R19, R90, R89 ;  /* 0x000000595a13723e */ /* 0x008fe400000000ff */
        /* <DEDUP_REMOVED lines=12> */
[C---:B---3--:R-:W-:Y:S02]  /*b7d0*/  PRMT R20, R17.reuse, 0x7610, R20 ;  /* 0x0000761011147816 */ /* 0x048fe40000000014 */
[----:B----4-:R-:W-:Y:S02]  /*b7e0*/  PRMT R21, R17, 0x7632, R21 ;  /* 0x0000763211157816 */ /* 0x010fe40000000015 */
[----:B------:R-:W-:Y:S01]  /*b7f0*/  F2FP.F16.F32.PACK_AB R17, R107, R106 ;  /* 0x0000006a6b11723e */ /* 0x000fe200000000ff */
[----:B------:R3:W-:Y:S04]  /*b800*/  STS.U16 [R111+0x4], R22 ;  /* 0x000004166f007388 */ /* 0x0007e80000000400 */
[----:B------:R4:W-:Y:S04]  /*b810*/  STS.U16 [R111+0x8], R24 ;  /* 0x000008186f007388 */ /* 0x0009e80000000400 */
[----:B------:R5:W-:Y:S01]  /*b820*/  STS.U16 [R111+0xc], R20 ;  /* 0x00000c146f007388 */ /* 0x000be20000000400 */
[----:B---3--:R-:W-:-:S02]  /*b830*/  PRMT R22, R19, 0x7632, R22 ;  /* 0x0000763213167816 */ /* 0x008fc40000000016 */
[----:B----4-:R-:W-:Y:S02]  /*b840*/  PRMT R24, R17, 0x7632, R24 ;  /* 0x0000763211187816 */ /* 0x010fe40000000018 */
[----:B-----5:R-:W-:Y:S01]  /*b850*/  PRMT R20, R18, 0x7632, R20 ;  /* 0x0000763212147816 */ /* 0x020fe20000000014 */
        /* <DEDUP_REMOVED lines=30> */
[----:B------:R-:W5:Y:S01]  /*ba40*/  LDS R35, [UR28+0x840] ;  /* 0x0008401cff237984 */ /* 0x000f620008000800 */
[----:B--2---:R-:W-:-:S04]  /*ba50*/  UIMAD.WIDE.U32 UR20, UR29, UR18, UR20 ;  /* 0x000000121d1472a5 */ /* 0x004fc8000f8e0014 */
[----:B------:R-:W-:-:S03]  /*ba60*/  UIMAD UR19, UR29, UR19, UR21 ;  /* 0x000000131d1372a4 */ /* 0x000fc6000f8e0215 */
[----:B------:R-:W-:Y:S02]  /*ba70*/  UMOV UR18, UR20 ;  /* 0x0000001400127c82 */ /* 0x000fe40008000000 */
[----:B0-----:R-:W-:Y:S01]  /*ba80*/  UIMAD.WIDE.U32 UR18, UR8, UR24, UR18 ;  /* 0x00000018081272a5 */ /* 0x001fe2000f8e0012 */
[----:B------:R-:W-:-:S03]  /*ba90*/  FADD.FTZ R87, R87, R136 ;  /* 0x0000008857577221 */ /* 0x000fc60000010000 */
[----:B------:R-:W-:Y:S02]  /*baa0*/  UIMAD UR17, UR8, UR25, UR19 ;  /* 0x00000019081172a4 */ /* 0x000fe4000f8e0213 */
[----:B---3--:R-:W-:Y:S01]  /*bab0*/  IADD3 R17, P0, PT, R0, UR18, RZ ;  /* 0x0000001200117c10 */ /* 0x008fe2000ff1e0ff */
[----:B------:R-:W-:-:S03]  /*bac0*/  FADD.FTZ R88, R87, R88 ;  /* 0x0000005857587221 */ /* 0x000fc60000010000 */
[----:B----4-:R-:W-:Y:S01]  /*bad0*/  IADD3.X R18, PT, PT, RZ, UR17, RZ, P0, !PT ;  /* 0x00000011ff127c10 */ /* 0x010fe200087fe4ff */
[----:B------:R-:W-:-:S04]  /*bae0*/  FADD.FTZ R89, R88, R89 ;  /* 0x0000005958597221 */ /* 0x000fc80000010000 */
[----:B------:R-:W-:Y:S01]  /*baf0*/  FADD.FTZ R89, R89, R90 ;  /* 0x0000005a59597221 */ /* 0x000fe20000010000 */
[-C--:B-----5:R-:W-:Y:S02]  /*bb00*/  ISETP.GE.AND P2, PT, R0, R35.reuse, PT ;  /* 0x000000230000720c */ /* 0x0a0fe40003f46270 */
[----:B------:R-:W-:Y:S02]  /*bb10*/  ISETP.GE.AND P1, PT, R16, R35, PT ;  /* 0x000000231000720c */ /* 0x000fe40003f26270 */
[----:B-1----:R-:W-:-:S04]  /*bb20*/  LEA R16, P3, R17, UR26, 0x1 ;  /* 0x0000001a11107c11 */ /* 0x002fc8000f8608ff */
[----:B------:R-:W-:Y:S02]  /*bb30*/  LEA.HI.X R17, R17, UR27, R18, 0x1, P3 ;  /* 0x0000001b11117c11 */ /* 0x000fe400098f0c12 */
        /* <DEDUP_REMOVED lines=52> */
.L_x_6469:
        /* <DEDUP_REMOVED lines=34> */
[----:B0-----:R-:W0:Y:S01]  /*c0a0*/  LDS R0, [UR4+0x858] ;  /* 0x00085804ff007984 */ /* 0x001e220008000800 */
[----:B------:R-:W-:-:S04]  /*c0b0*/  ULEA UR4, UP0, UR8, UR6, 0x2 ;  /* 0x0000000608047291 */ /* 0x000fc8000f8010ff */
[----:B------:R-:W-:Y:S02]  /*c0c0*/  ULEA.HI.X UR5, UR8, UR7, URZ, 0x2, UP0 ;  /* 0x0000000708057291 */ /* 0x000fe400080f14ff */
[----:B------:R-:W-:-:S04]  /*c0d0*/  MOV R2, UR4 ;  /* 0x0000000400027c02 */ /* 0x000fc80008000f00 */
[----:B------:R-:W-:Y:S01]  /*c0e0*/  MOV R3, UR5 ;  /* 0x0000000500037c02 */ /* 0x000fe20008000f00 */
[----:B0-----:R-:W-:-:S05]  /*c0f0*/  FADD.FTZ R7, R7, R0 ;  /* 0x0000000007077221 */ /* 0x001fca0000010000 */
[----:B------:R2:W-:Y:S02]  /*c100*/  REDG.E.ADD.F32.FTZ.RN.STRONG.GPU desc[UR22][R2.64], R7 ;  /* 0x00000007020079a6 */ /* 0x0005e4000c12f316 */
.L_x_6539:
[----:B------:R-:W-:Y:S05]  /*c110*/  BSYNC.RECONVERGENT B0 ;  /* 0x0000000000007941 */ /* 0x000fea0003800200 */
.L_x_6538:
[----:B------:R-:W-:Y:S01]  /*c120*/  UISETP.NE.U32.AND UP0, UPT, UR12, URZ, UPT ;  /* 0x000000ff0c00728c */ /* 0x000fe2000bf05070 */
[----:B-1----:R-:W-:-:S03]  /*c130*/  ISETP.GE.AND P0, PT, R11, UR40, PT ;  /* 0x000000280b007c0c */ /* 0x002fc6000bf06270 */
[----:B------:R-:W-:-:S09]  /*c140*/  UISETP.NE.AND.EX UP0, UPT, UR13, URZ, UPT, UP0 ;  /* 0x000000ff0d00728c */ /* 0x000fd2000bf05300 */
[----:B------:R-:W-:Y:S05]  /*c150*/  BRA.U !UP0, `(.L_x_6540) ;  /* 0x0000000108907547 */ /* 0x000fea000b800000 */
[----:B------:R-:W-:Y:S06]  /*c160*/  BAR.SYNC.DEFER_BLOCKING 0x0 ;  /* 0x0000000000007b1d */ /* 0x000fec0000010000 */
[----:B------:R-:W-:Y:S01]  /*c170*/  BSSY.RECONVERGENT B0, `(.L_x_6540) ;  /* 0x0000022000007945 */ /* 0x000fe20003800200 */
[----:B--2---:R-:W1:Y:S01]  /*c180*/  SHFL.DOWN P1, R3, R136, 0x1, 0x1f ;  /* 0x08201f0088037f89 */ /* 0x004e620000020000 */
        /* <DEDUP_REMOVED lines=32> */
.L_x_6541:
[----:B------:R-:W-:Y:S05]  /*c390*/  BSYNC.RECONVERGENT B0 ;  /* 0x0000000000007941 */ /* 0x000fea0003800200 */
.L_x_6540:
[----:B------:R-:W-:Y:S05]  /*c3a0*/  @P0 EXIT ;  /* 0x000000000000094d */ /* 0x000fea0003800000 */
[----:B------:R-:W3:Y:S01]  /*c3b0*/  S2UR UR21, SR_CTAID.Y ;  /* 0x00000000001579c3 */ /* 0x000ee20000002600 */
[----:B------:R-:W3:Y:S01]  /*c3c0*/  LDCU.64 UR24, c[0x0][0x3b8] ;  /* 0x00007700ff1877ac */ /* 0x000ee20008000a00 */
[----:B------:R-:W-:Y:S01]  /*c3d0*/  BSSY.RECONVERGENT B0, `(.L_x_6542) ;  /* 0x000005b000007945 */ /* 0x000fe20003800200 */
[----:B------:R-:W4:Y:S05]  /*c3e0*/  LDCU.64 UR12, c[0x0][0x4e8] ;  /* 0x00009d00ff0c77ac */ /* 0x000f2a0008000a00 */
[----:B------:R-:W0:Y:S01]  /*c3f0*/  S2UR UR20, SR_CgaCtaId ;  /* 0x00000000001479c3 */ /* 0x000e220000008800 */
[----:B------:R-:W1:Y:S01]  /*c400*/  LDCU.64 UR26, c[0x0][0x448] ;  /* 0x00008900ff1a77ac */ /* 0x000e620008000a00 */
[----:B------:R-:W2:Y:S01]  /*c410*/  LDCU.64 UR16, c[0x0][0x4c8] ;  /* 0x00009900ff1077ac */ /* 0x000ea20008000a00 */
[----:B------:R-:W0:Y:S01]  /*c420*/  LDCU.64 UR18, c[0x0][0x4a8] ;  /* 0x00009500ff1277ac */ /* 0x000e220008000a00 */
[----:B------:R-:W0:Y:S01]  /*c430*/  LDCU.64 UR42, c[0x0][0x3e0] ;  /* 0x00007c00ff2a77ac */ /* 0x000e220008000a00 */
[----:B---3--:R-:W-:-:S02]  /*c440*/  UIMAD.WIDE.U32 UR14, UR21, UR24, URZ ;  /* 0x00000018150e72a5 */ /* 0x008fc4000f8e00ff */
[----:B----4-:R-:W-:Y:S02]  /*c450*/  UIMAD.WIDE.U32 UR4, UR8, UR12, URZ ;  /* 0x0000000c080472a5 */ /* 0x010fe4000f8e00ff */
[----:B------:R-:W-:Y:S02]  /*c460*/  UIMAD UR25, UR21, UR25, UR15 ;  /* 0x00000019151972a4 */ /* 0x000fe4000f8e020f */
[----:B-1----:R-:W-:Y:S02]  /*c470*/  ULEA UR26, UP0, UR14, UR26, 0x3 ;  /* 0x0000001a0e1a7291 */ /* 0x002fe4000f8018ff */
[----:B--2---:R-:W-:Y:S02]  /*c480*/  UIMAD.WIDE.U32 UR6, UR8, UR16, URZ ;  /* 0x00000010080672a5 */ /* 0x004fe4000f8e00ff */
[----:B------:R-:W-:Y:S02]  /*c490*/  UIMAD UR16, UR8, UR13, UR5 ;  /* 0x0000000d081072a4 */ /* 0x000fe4000f8e0205 */
[----:B0-----:R-:W-:-:S02]  /*c4a0*/  UIMAD.WIDE.U32 UR12, UR8, UR18, URZ ;  /* 0x00000012080c72a5 */ /* 0x001fc4000f8e00ff */
        /* <DEDUP_REMOVED lines=9> */
[----:B------:R-:W0:Y:S01]  /*c540*/  LDCU.128 UR28, c[0x0][0x530] ;  /* 0x0000a600ff1c77ac */ /* 0x000e220008000c00 */
[----:B------:R-:W-:-:S02]  /*c550*/  UIMAD UR8, UR8, UR19, UR13 ;  /* 0x00000013080872a4 */ /* 0x000fc4000f8e020d */
[----:B------:R-:W-:-:S12]  /*c560*/  ULEA UR14, UR20, UR14, 0x18 ;  /* 0x0000000e140e7291 */ /* 0x000fd8000f8ec0ff */
.L_x_6543:
[C---:B------:R-:W-:Y:S01]  /*c570*/  LEA R0, R11.reuse, UR14, 0x3 ;  /* 0x0000000e0b007c11 */ /* 0x040fe2000f8e18ff */
[C---:B0-----:R-:W-:Y:S01]  /*c580*/  IMAD.WIDE.U32 R6, R11.reuse, UR42, RZ ;  /* 0x0000002a0b067c25 */ /* 0x041fe2000f8e00ff */
[----:B------:R-:W-:Y:S02]  /*c590*/  MOV R2, UR12 ;  /* 0x0000000c00027c02 */ /* 0x000fe40008000f00 */
[----:B------:R-:W-:Y:S01]  /*c5a0*/  SHF.R.S32.HI R10, RZ, 0x1f, R11 ;  /* 0x0000001fff0a7819 */ /* 0x000fe2000001140b */
[----:B------:R-:W1:Y:S01]  /*c5b0*/  LDS.64 R12, [R0+0x32b0] ;  /* 0x0032b000000c7984 */ /* 0x000e620000000a00 */
[----:B------:R-:W-:Y:S02]  /*c5c0*/  MOV R5, UR8 ;  /* 0x0000000800057c02 */ /* 0x000fe40008000f00 */
[----:B------:R-:W-:Y:S01]  /*c5d0*/  MOV R4, R2 ;  /* 0x0000000200047202 */ /* 0x000fe20000000f00 */
[C---:B--2---:R-:W-:Y:S01]  /*c5e0*/  IMAD R2, R10.reuse, UR32, RZ ;  /* 0x000000200a027c24 */ /* 0x044fe2000f8e02ff */
        /* <DEDUP_REMOVED lines=16> */
[C---:B---3--:R-:W-:Y:S01]  /*c6f0*/  IMAD R18, R10.reuse, UR34, RZ ;  /* 0x000000220a127c24 */ /* 0x048fe2000f8e02ff */
        /* <DEDUP_REMOVED lines=20> */
[----:B------:R-:W2:Y:S01]  /*c840*/  LDG.E.64 R8, desc[UR22][R8.64] ;  /* 0x0000001608087981 */ /* 0x000ea2000c1e1b00 */
[----:B------:R-:W-:Y:S01]  /*c850*/  MOV R4, UR4 ;  /* 0x0000000400047c02 */ /* 0x000fe20008000f00 */
[----:B----4-:R-:W-:Y:S01]  /*c860*/  IMAD R10, R10, UR36, RZ ;  /* 0x000000240a0a7c24 */ /* 0x010fe2000f8e02ff */
        /* <DEDUP_REMOVED lines=18> */
.L_x_6542:
[----:B------:R-:W-:Y:S05]  /*c990*/  EXIT ;  /* 0x000000000000794d */ /* 0x000fea0003800000 */
.L_x_6507:
[----:B------:R-:W-:Y:S01]  /*c9a0*/  HFMA2 R206, -RZ, RZ, 0, 5.9604644775390625e-08 ;  /* 0x00000001ffce7431 */ /* 0x000fe200000001ff */
[----:B------:R-:W-:Y:S02]  /*c9b0*/  MOV R207, R13 ;  /* 0x0000000d00cf7202 */ /* 0x000fe40000000f00 */
[----:B------:R-:W-:Y:S02]  /*c9c0*/  MOV R209, RZ ;  /* 0x000000ff00d17202 */ /* 0x000fe40000000f00 */
[----:B------:R-:W-:-:S07]  /*c9d0*/  MOV R2, 0xffffffff ;  /* 0xffffffff00027802 */ /* 0x000fce0000000f00 */
[----:B0-2--5:R-:W-:Y:S05]  /*c9e0*/  WARPSYNC.COLLECTIVE R2, `(.L_x_6544) ;  /* 0x0000000002087348 */ /* 0x025fea0003c00000 */
[----:B------:R1:W3:Y:S02]  /*c9f0*/  SHFL.UP P6, R19, R207, R206, R209 ;  /* 0x040000cecf137389 */ /* 0x0002e400000c00d1 */
[----:B0123-5:R-:W-:Y:S05]  /*ca00*/  ENDCOLLECTIVE ;  /* 0x000000000000791b */ /* 0x02ffea0003800000 */
.L_x_6544:
[----:B------:R-:W-:Y:S02]  /*ca10*/  MOV R207, R18 ;  /* 0x0000001200cf7202 */ /* 0x000fe40000000f00 */
[----:B------:R-:W-:-:S07]  /*ca20*/  MOV R12, R19 ;  /* 0x00000013000c7202 */ /* 0x000fce0000000f00 */
[----:B------:R-:W-:Y:S05]  /*ca30*/  WARPSYNC.COLLECTIVE R2, `(.L_x_6545) ;  /* 0x0000000002087348 */ /* 0x000fea0003c00000 */
[----:B------:R0:W1:Y:S02]  /*ca40*/  SHFL.UP P6, R19, R207, R206, R209 ;  /* 0x040000cecf137389 */ /* 0x00006400000c00d1 */
[----:B01----:R-:W-:Y:S05]  /*ca50*/  ENDCOLLECTIVE ;  /* 0x000000000000791b */ /* 0x003fea0003800000 */
.L_x_6545:
[----:B------:R-:W-:Y:S02]  /*ca60*/  MOV R207, R200 ;  /* 0x000000c800cf7202 */ /* 0x000fe40000000f00 */
[----:B------:R-:W-:-:S07]  /*ca70*/  MOV R14, R19 ;  /* 0x00000013000e7202 */ /* 0x000fce0000000f00 */
[----:B------:R-:W-:Y:S05]  /*ca80*/  WARPSYNC.COLLECTIVE R2, `(.L_x_6546) ;  /* 0x0000000002087348 */ /* 0x000fea0003c00000 */
[----:B------:R0:W1:Y:S02]  /*ca90*/  SHFL.UP P6, R19, R207, R206, R209 ;  /* 0x040000cecf137389 */ /* 0x00006400000c00d1 */
[----:B01----:R-:W-:Y:S05]  /*caa0*/  ENDCOLLECTIVE ;  /* 0x000000000000791b */ /* 0x003fea0003800000 */
.L_x_6546:
[----:B------:R-:W-:Y:S02]  /*cab0*/  MOV R207, R201 ;  /* 0x000000c900cf7202 */ /* 0x000fe40000000f00 */
[----:B------:R-:W-:-:S07]  /*cac0*/  MOV R15, R19 ;  /* 0x00000013000f7202 */ /* 0x000fce0000000f00 */
[----:B------:R-:W-:Y:S05]  /*cad0*/  WARPSYNC.COLLECTIVE R2, `(.L_x_6547) ;  /* 0x0000000002087348 */ /* 0x000fea0003c00000 */
[----:B------:R0:W1:Y:S02]  /*cae0*/  SHFL.UP P6, R19, R207, R206, R209 ;  /* 0x040000cecf137389 */ /* 0x00006400000c00d1 */
[----:B01----:R-:W-:Y:S05]  /*caf0*/  ENDCOLLECTIVE ;  /* 0x000000000000791b */ /* 0x003fea0003800000 */
.L_x_6547:
[----:B------:R-:W-:Y:S02]  /*cb00*/  HFMA2 R206, -RZ, RZ, 0, 1.1920928955078125e-07 ;  /* 0x00000002ffce7431 */ /* 0x000fe400000001ff */
[-C--:B------:R-:W-:Y:S01]  /*cb10*/  FMUL.FTZ R202, R18, R19.reuse ;  /* 0x0000001312ca7220 */ /* 0x080fe20000410000 */
[----:B------:R-:W-:-:S03]  /*cb20*/  FMUL.FTZ R203, R13, R19 ;  /* 0x000000130dcb7220 */ /* 0x000fc60000410000 */
[CC--:B------:R-:W-:Y:S01]  /*cb30*/  FFMA.FTZ R19, R13.reuse, R15.reuse, -R202 ;  /* 0x0000000f0d137223 */ /* 0x0c0fe200000108ca */
[CC--:B------:R-:W-:Y:S01]  /*cb40*/  FMUL.FTZ R202, R18.reuse, R14.reuse ;  /* 0x0000000e12ca7220 */ /* 0x0c0fe20000410000 */
[----:B------:R-:W-:Y:S01]  /*cb50*/  FFMA.FTZ R204, R18, R15, R203 ;  /* 0x0000000f12cc7223 */ /* 0x000fe200000100cb */
[C---:B------:R-:W-:Y:S01]  /*cb60*/  FMUL.FTZ R15, R13.reuse, R14 ;  /* 0x0000000e0d0f7220 */ /* 0x040fe20000410000 */
[----:B------:R-:W-:Y:S01]  /*cb70*/  @P5 FADD.FTZ R200, R200, R19 ;  /* 0x00000013c8c85221 */ /* 0x000fe20000010000 */
[-C--:B------:R-:W-:Y:S01]  /*cb80*/  @P5 FFMA.FTZ R13, R13, R12.reuse, -R202 ;  /* 0x0000000c0d0d5223 */ /* 0x080fe200000108ca */
[----:B------:R-:W-:Y:S01]  /*cb90*/  @P5 FADD.FTZ R201, R201, R204 ;  /* 0x000000ccc9c95221 */ /* 0x000fe20000010000 */
[----:B------:R-:W-:-:S03]  /*cba0*/  @P5 FFMA.FTZ R18, R18, R12, R15 ;  /* 0x0000000c12125223 */ /* 0x000fc6000001000f */
[----:B------:R-:W-:-:S07]  /*cbb0*/  MOV R207, R13 ;  /* 0x0000000d00cf7202 */ /* 0x000fce0000000f00 */
[----:B------:R-:W-:Y:S05]  /*cbc0*/  WARPSYNC.COLLECTIVE R2, `(.L_x_6548) ;  /* 0x0000000002087348 */ /* 0x000fea0003c00000 */
[----:B------:R0:W1:Y:S02]  /*cbd0*/  SHFL.UP P6, R19, R207, R206, R209 ;  /* 0x040000cecf137389 */ /* 0x00006400000c00d1 */
[----:B01----:R-:W-:Y:S05]  /*cbe0*/  ENDCOLLECTIVE ;  /* 0x000000000000791b */ /* 0x003fea0003800000 */
.L_x_6548:
[----:B------:R-:W-:Y:S02]  /*cbf0*/  MOV R207, R18 ;  /* 0x0000001200cf7202 */ /* 0x000fe40000000f00 */
[----:B------:R-:W-:-:S07]  /*cc00*/  MOV R12, R19 ;  /* 0x00000013000c7202 */ /* 0x000fce0000000f00 */
[----:B------:R-:W-:Y:S05]  /*cc10*/  WARPSYNC.COLLECTIVE R2, `(.L_x_6549) ;  /* 0x0000000002087348 */ /* 0x000fea0003c00000 */
[----:B------:R0:W1:Y:S02]  /*cc20*/  SHFL.UP P6, R19, R207, R206, R209 ;  /* 0x040000cecf137389 */ /* 0x00006400000c00d1 */
[----:B01----:R-:W-:Y:S05]  /*cc30*/  ENDCOLLECTIVE ;  /* 0x000000000000791b */ /* 0x003fea0003800000 */
.L_x_6549:
[----:B------:R-:W-:Y:S02]  /*cc40*/  MOV R207, R200 ;  /* 0x000000c800cf7202 */ /* 0x000fe40000000f00 */
[----:B------:R-:W-:-:S07]  /*cc50*/  MOV R14, R19 ;  /* 0x00000013000e7202 */ /* 0x000fce0000000f00 */
[----:B------:R-:W-:Y:S05]  /*cc60*/  WARPSYNC.COLLECTIVE R2, `(.L_x_6550) ;  /* 0x0000000002087348 */ /* 0x000fea0003c00000 */
[----:B------:R0:W1:Y:S02]  /*cc70*/  SHFL.UP P6, R19, R207, R206, R209 ;  /* 0x040000cecf137389 */ /* 0x00006400000c00d1 */
[----:B01----:R-:W-:Y:S05]  /*cc80*/  ENDCOLLECTIVE ;  /* 0x000000000000791b */ /* 0x003fea0003800000 */
.L_x_6550:
[----:B------:R-:W-:Y:S02]  /*cc90*/  MOV R207, R201 ;  /* 0x000000c900cf7202 */ /* 0x000fe40000000f00 */
[----:B------:R-:W-:-:S07]  /*cca0*/  MOV R15, R19 ;  /* 0x00000013000f7202 */ /* 0x000fce0000000f00 */
[----:B------:R-:W-:Y:S05]  /*ccb0*/  WARPSYNC.COLLECTIVE R2, `(.L_x_6551) ;  /* 0x0000000002087348 */ /* 0x000fea0003c00000 */
[----:B------:R0:W1:Y:S02]  /*ccc0*/  SHFL.UP P6, R19, R207, R206, R209 ;  /* 0x040000cecf137389 */ /* 0x00006400000c00d1 */
[----:B01----:R-:W-:Y:S05]  /*ccd0*/  ENDCOLLECTIVE ;  /* 0x000000000000791b */ /* 0x003fea0003800000 */
.L_x_6551:
[----:B------:R-:W-:Y:S02]  /*cce0*/  HFMA2 R206, -RZ, RZ, 0, 2.384185791015625e-07 ;  /* 0x00000004ffce7431 */ /* 0x000fe400000001ff */
        /* <DEDUP_REMOVED lines=14> */
.L_x_6552:
[----:B------:R-:W-:Y:S02]  /*cdd0*/  MOV R207, R18 ;  /* 0x0000001200cf7202 */ /* 0x000fe40000000f00 */
[----:B------:R-:W-:-:S07]  /*cde0*/  MOV R12, R19 ;  /* 0x00000013000c7202 */ /* 0x000fce0000000f00 */
[----:B------:R-:W-:Y:S05]  /*cdf0*/  WARPSYNC.COLLECTIVE R2, `(.L_x_6553) ;  /* 0x0000000002087348 */ /* 0x000fea0003c00000 */
[----:B------:R0:W1:Y:S02]  /*ce00*/  SHFL.UP P6, R19, R207, R206, R209 ;  /* 0x040000cecf137389 */ /* 0x00006400000c00d1 */
[----:B01----:R-:W-:Y:S05]  /*ce10*/  ENDCOLLECTIVE ;  /* 0x000000000000791b */ /* 0x003fea0003800000 */
.L_x_6553:
[----:B------:R-:W-:Y:S02]  /*ce20*/  MOV R207, R200 ;  /* 0x000000c800cf7202 */ /* 0x000fe40000000f00 */
[----:B------:R-:W-:-:S07]  /*ce30*/  MOV R14, R19 ;  /* 0x00000013000e7202 */ /* 0x000fce0000000f00 */
[----:B------:R-:W-:Y:S05]  /*ce40*/  WARPSYNC.COLLECTIVE R2, `(.L_x_6554) ;  /* 0x0000000002087348 */ /* 0x000fea0003c00000 */
[----:B------:R0:W1:Y:S02]  /*ce50*/  SHFL.UP P6, R19, R207, R206, R209 ;  /* 0x040000cecf137389 */ /* 0x00006400000c00d1 */
[----:B01----:R-:W-:Y:S05]  /*ce60*/  ENDCOLLECTIVE ;  /* 0x000000000000791b */ /* 0x003fea0003800000 */
.L_x_6554:
[----:B------:R-:W-:Y:S02]  /*ce70*/  MOV R207, R201 ;  /* 0x000000c900cf7202 */ /* 0x000fe40000000f00 */
[----:B------:R-:W-:-:S07]  /*ce80*/  MOV R15, R19 ;  /* 0x00000013000f7202 */ /* 0x000fce0000000f00 */
[----:B------:R-:W-:Y:S05]  /*ce90*/  WARPSYNC.COLLECTIVE R2, `(.L_x_6555) ;  /* 0x0000000002087348 */ /* 0x000fea0003c00000 */
[----:B------:R0:W1:Y:S02]  /*cea0*/  SHFL.UP P6, R19, R207, R206, R209 ;  /* 0x040000cecf137389 */ /* 0x00006400000c00d1 */
[----:B01----:R-:W-:Y:S05]  /*ceb0*/  ENDCOLLECTIVE ;  /* 0x000000000000791b */ /* 0x003fea0003800000 */
.L_x_6555:
[----:B------:R-:W-:Y:S02]  /*cec0*/  HFMA2 R206, -RZ, RZ, 0, 4.76837158203125e-07 ;  /* 0x00000008ffce7431 */ /* 0x000fe400000001ff */
        /* <DEDUP_REMOVED lines=14> */
.L_x_6556:
[----:B------:R-:W-:Y:S02]  /*cfb0*/  MOV R207, R18 ;  /* 0x0000001200cf7202 */ /* 0x000fe40000000f00 */
[----:B------:R-:W-:-:S07]  /*cfc0*/  MOV R12, R19 ;  /* 0x00000013000c7202 */ /* 0x000fce0000000f00 */
[----:B------:R-:W-:Y:S05]  /*cfd0*/  WARPSYNC.COLLECTIVE R2, `(.L_x_6557) ;  /* 0x0000000002087348 */ /* 0x000fea0003c00000 */
[----:B------:R0:W1:Y:S02]  /*cfe0*/  SHFL.UP P6, R19, R207, R206, R209 ;  /* 0x040000cecf137389 */ /* 0x00006400000c00d1 */
[----:B01----:R-:W-:Y:S05]  /*cff0*/  ENDCOLLECTIVE ;  /* 0x000000000000791b */ /* 0x003fea0003800000 */
.L_x_6557:
[----:B------:R-:W-:Y:S02]  /*d000*/  MOV R207, R200 ;  /* 0x000000c800cf7202 */ /* 0x000fe40000000f00 */
[----:B------:R-:W-:-:S07]  /*d010*/  MOV R14, R19 ;  /* 0x00000013000e7202 */ /* 0x000fce0000000f00 */
[----:B------:R-:W-:Y:S05]  /*d020*/  WARPSYNC.COLLECTIVE R2, `(.L_x_6558) ;  /* 0x0000000002087348 */ /* 0x000fea0003c00000 */
[----:B------:R0:W1:Y:S02]  /*d030*/  SHFL.UP P6, R19, R207, R206, R209 ;  /* 0x040000cecf137389 */ /* 0x00006400000c00d1 */
[----:B01----:R-:W-:Y:S05]  /*d040*/  ENDCOLLECTIVE ;  /* 0x000000000000791b */ /* 0x003fea0003800000 */
.L_x_6558:
[----:B------:R-:W-:Y:S02]  /*d050*/  MOV R207, R201 ;  /* 0x000000c900cf7202 */ /* 0x000fe40000000f00 */
[----:B------:R-:W-:-:S07]  /*d060*/  MOV R15, R19 ;  /* 0x00000013000f7202 */ /* 0x000fce0000000f00 */
[----:B------:R-:W-:Y:S05]  /*d070*/  WARPSYNC.COLLECTIVE R2, `(.L_x_6559) ;  /* 0x0000000002087348 */ /* 0x000fea0003c00000 */
[----:B------:R0:W1:Y:S02]  /*d080*/  SHFL.UP P6, R19, R207, R206, R209 ;  /* 0x040000cecf137389 */ /* 0x00006400000c00d1 */
[----:B01----:R-:W-:Y:S05]  /*d090*/  ENDCOLLECTIVE ;  /* 0x000000000000791b */ /* 0x003fea0003800000 */
.L_x_6559:
[----:B------:R-:W-:Y:S02]  /*d0a0*/  HFMA2 R206, -RZ, RZ, 0, 9.5367431640625e-07 ;  /* 0x00000010ffce7431 */ /* 0x000fe400000001ff */
        /* <DEDUP_REMOVED lines=14> */
.L_x_6560:
[----:B------:R-:W-:Y:S02]  /*d190*/  MOV R207, R18 ;  /* 0x0000001200cf7202 */ /* 0x000fe40000000f00 */
[----:B------:R-:W-:-:S07]  /*d1a0*/  MOV R12, R19 ;  /* 0x00000013000c7202 */ /* 0x000fce0000000f00 */
[----:B------:R-:W-:Y:S05]  /*d1b0*/  WARPSYNC.COLLECTIVE R2, `(.L_x_6561) ;  /* 0x0000000002087348 */ /* 0x000fea0003c00000 */
[----:B------:R0:W1:Y:S02]  /*d1c0*/  SHFL.UP P6, R19, R207, R206, R209 ;  /* 0x040000cecf137389 */ /* 0x00006400000c00d1 */
[----:B01----:R-:W-:Y:S05]  /*d1d0*/  ENDCOLLECTIVE ;  /* 0x000000000000791b */ /* 0x003fea0003800000 */
.L_x_6561:
[----:B------:R-:W-:Y:S02]  /*d1e0*/  MOV R207, R200 ;  /* 0x000000c800cf7202 */ /* 0x000fe40000000f00 */
[----:B------:R-:W-:-:S07]  /*d1f0*/  MOV R14, R19 ;  /* 0x00000013000e7202 */ /* 0x000fce0000000f00 */
[----:B------:R-:W-:Y:S05]  /*d200*/  WARPSYNC.COLLECTIVE R2, `(.L_x_6562) ;  /* 0x0000000002087348 */ /* 0x000fea0003c00000 */
[----:B------:R0:W1:Y:S02]  /*d210*/  SHFL.UP P6, R19, R207, R206, R209 ;  /* 0x040000cecf137389 */ /* 0x00006400000c00d1 */
[----:B01----:R-:W-:Y:S05]  /*d220*/  ENDCOLLECTIVE ;  /* 0x000000000000791b */ /* 0x003fea0003800000 */
.L_x_6562:
[----:B------:R-:W-:Y:S02]  /*d230*/  MOV R207, R201 ;  /* 0x000000c900cf7202 */ /* 0x000fe40000000f00 */
[----:B------:R-:W-:-:S07]  /*d240*/  MOV R15, R19 ;  /* 0x00000013000f7202 */ /* 0x000fce0000000f00 */
[----:B------:R-:W-:Y:S05]  /*d250*/  WARPSYNC.COLLECTIVE R2, `(.L_x_6563) ;  /* 0x0000000002087348 */ /* 0x000fea0003c00000 */
[----:B------:R0:W1:Y:S02]  /*d260*/  SHFL.UP P6, R19, R207, R206, R209 ;  /* 0x040000cecf137389 */ /* 0x00006400000c00d1 */
[----:B01----:R-:W-:Y:S05]  /*d270*/  ENDCOLLECTIVE ;  /* 0x000000000000791b */ /* 0x003fea0003800000 */
.L_x_6563:
[----:B------:R-:W-:Y:S05]  /*d280*/  BRA `(.L_x_6564) ;  /* 0xffffff9000787947 */ /* 0x000fea000383ffff */
.L_x_6508:
        /* <DEDUP_REMOVED lines=8> */
.L_x_6566:
[----:B------:R-:W-:Y:S05]  /*d310*/  BSYNC B0 ;  /* 0x0000000000007941 */ /* 0x000fea0003800000 */
.L_x_6565:
[----:B------:R-:W-:Y:S05]  /*d320*/  BRA `(.L_x_6567) ;  /* 0xffffff9000847947 */ /* 0x000fea000383ffff */
.L_x_6509:
        /* <DEDUP_REMOVED lines=8> */
.L_x_6569:
[----:B------:R-:W-:Y:S05]  /*d3b0*/  BSYNC B0 ;  /* 0x0000000000007941 */ /* 0x000fea0003800000 */
.L_x_6568:
[----:B------:R-:W-:Y:S05]  /*d3c0*/  BRA `(.L_x_6570) ;  /* 0xffffff9000647947 */ /* 0x000fea000383ffff */
.L_x_6510:
        /* <DEDUP_REMOVED lines=8> */
.L_x_6572:
[----:B------:R-:W-:Y:S05]  /*d450*/  BSYNC B0 ;  /* 0x0000000000007941 */ /* 0x000fea0003800000 */
.L_x_6571:
[----:B------:R-:W-:Y:S05]  /*d460*/  BRA `(.L_x_6573) ;  /* 0xffffff9000447947 */ /* 0x000fea000383ffff */
.L_x_6511:
        /* <DEDUP_REMOVED lines=8> */
.L_x_6575:
[----:B------:R-:W-:Y:S05]  /*d4f0*/  BSYNC B0 ;  /* 0x0000000000007941 */ /* 0x000fea0003800000 */
.L_x_6574:
[----:B------:R-:W-:Y:S05]  /*d500*/  BRA `(.L_x_6576) ;  /* 0xffffff9000247947 */ /* 0x000fea000383ffff */
.L_x_6512:
        /* <DEDUP_REMOVED lines=8> */
.L_x_6578:
[----:B------:R-:W-:Y:S05]  /*d590*/  BSYNC B0 ;  /* 0x0000000000007941 */ /* 0x000fea0003800000 */
.L_x_6577:
        /* <DEDUP_REMOVED lines=10> */
.L_x_6579:
[----:B------:R-:W-:Y:S02]  /*d640*/  MOV R207, R200 ;  /* 0x000000c800cf7202 */ /* 0x000fe40000000f00 */
[----:B------:R-:W-:-:S07]  /*d650*/  MOV R203, R19 ;  /* 0x0000001300cb7202 */ /* 0x000fce0000000f00 */
[----:B------:R-:W-:Y:S05]  /*d660*/  WARPSYNC.COLLECTIVE R2, `(.L_x_6580) ;  /* 0x0000000002087348 */ /* 0x000fea0003c00000 */
[----:B------:R0:W1:Y:S02]  /*d670*/  SHFL.UP P6, R19, R207, R206, R209 ;  /* 0x040000cecf137389 */ /* 0x00006400000c00d1 */
[----:B01----:R-:W-:Y:S05]  /*d680*/  ENDCOLLECTIVE ;  /* 0x000000000000791b */ /* 0x003fea0003800000 */
.L_x_6580:
[----:B------:R-:W-:Y:S02]  /*d690*/  MOV R207, R201 ;  /* 0x000000c900cf7202 */ /* 0x000fe40000000f00 */
[----:B------:R-:W-:-:S07]  /*d6a0*/  MOV R200, R19 ;  /* 0x0000001300c87202 */ /* 0x000fce0000000f00 */
[----:B------:R-:W-:Y:S05]  /*d6b0*/  WARPSYNC.COLLECTIVE R2, `(.L_x_6581) ;  /* 0x0000000002087348 */ /* 0x000fea0003c00000 */
[----:B------:R0:W1:Y:S02]  /*d6c0*/  SHFL.UP P6, R19, R207, R206, R209 ;  /* 0x040000cecf137389 */ /* 0x00006400000c00d1 */
[----:B01----:R-:W-:Y:S05]  /*d6d0*/  ENDCOLLECTIVE ;  /* 0x000000000000791b */ /* 0x003fea0003800000 */
.L_x_6581:
[----:B------:R-:W-:Y:S02]  /*d6e0*/  MOV R201, R19 ;  /* 0x0000001300c97202 */ /* 0x000fe40000000f00 */
[----:B------:R-:W-:-:S07]  /*d6f0*/  MOV R19, R4 ;  /* 0x0000000400137202 */ /* 0x000fce0000000f00 */
[----:B------:R-:W-:Y:S05]  /*d700*/  WARPSYNC.COLLECTIVE R2, `(.L_x_6582) ;  /* 0x0000000002087348 */ /* 0x000fea0003c00000 */
[----:B------:R0:W1:Y:S02]  /*d710*/  SHFL.IDX P2, R12, R19, R14, R15 ;  /* 0x0000000e130c7389 */ /* 0x000064000004000f */
[----:B01----:R-:W-:Y:S05]  /*d720*/  ENDCOLLECTIVE ;  /* 0x000000000000791b */ /* 0x003fea0003800000 */
.L_x_6582:
[----:B------:R-:W-:Y:S02]  /*d730*/  MOV R19, R5 ;  /* 0x0000000500137202 */ /* 0x000fe40000000f00 */
[----:B------:R-:W-:-:S07]  /*d740*/  MOV R4, R12 ;  /* 0x0000000c00047202 */ /* 0x000fce0000000f00 */
[----:B------:R-:W-:Y:S05]  /*d750*/  WARPSYNC.COLLECTIVE R2, `(.L_x_6583) ;  /* 0x0000000002087348 */ /* 0x000fea0003c00000 */
[----:B------:R0:W1:Y:S02]  /*d760*/  SHFL.IDX P2, R12, R19, R14, R15 ;  /* 0x0000000e130c7389 */ /* 0x000064000004000f */
[----:B01----:R-:W-:Y:S05]  /*d770*/  ENDCOLLECTIVE ;  /* 0x000000000000791b */ /* 0x003fea0003800000 */
.L_x_6583:
[----:B------:R-:W-:Y:S02]  /*d780*/  MOV R19, R6 ;  /* 0x0000000600137202 */ /* 0x000fe40000000f00 */
[----:B------:R-:W-:-:S07]  /*d790*/  MOV R202, R12 ;  /* 0x0000000c00ca7202 */ /* 0x000fce0000000f00 */
[----:B------:R-:W-:Y:S05]  /*d7a0*/  WARPSYNC.COLLECTIVE R2, `(.L_x_6584) ;  /* 0x0000000002087348 */ /* 0x000fea0003c00000 */
[----:B------:R0:W1:Y:S02]  /*d7b0*/  SHFL.IDX P2, R12, R19, R14, R15 ;  /* 0x0000000e130c7389 */ /* 0x000064000004000f */
[----:B01----:R-:W-:Y:S05]  /*d7c0*/  ENDCOLLECTIVE ;  /* 0x000000000000791b */ /* 0x003fea0003800000 */
.L_x_6584:
[----:B------:R-:W-:Y:S02]  /*d7d0*/  MOV R19, R7 ;  /* 0x0000000700137202 */ /* 0x000fe40000000f00 */
[----:B------:R-:W-:-:S07]  /*d7e0*/  MOV R6, R12 ;  /* 0x0000000c00067202 */ /* 0x000fce0000000f00 */
[----:B------:R-:W-:Y:S05]  /*d7f0*/  WARPSYNC.COLLECTIVE R2, `(.L_x_6585) ;  /* 0x0000000002087348 */ /* 0x000fea0003c00000 */
[----:B------:R0:W1:Y:S02]  /*d800*/  SHFL.IDX P2, R12, R19, R14, R15 ;  /* 0x0000000e130c7389 */ /* 0x000064000004000f */
[----:B01----:R-:W-:Y:S05]  /*d810*/  ENDCOLLECTIVE ;  /* 0x000000000000791b */ /* 0x003fea0003800000 */
.L_x_6585:
[----:B------:R-:W-:Y:S01]  /*d820*/  MOV R7, R12 ;  /* 0x0000000c00077202 */ /* 0x000fe20000000f00 */
[----:B------:R-:W-:Y:S06]  /*d830*/  BRA `(.L_x_6586) ;  /* 0xffffff8c00807947 */ /* 0x000fec000383ffff */
.L_x_6514:
[----:B------:R-:W-:Y:S01]  /*d840*/  HFMA2 R238, -RZ, RZ, 0, 5.9604644775390625e-08 ;  /* 0x00000001ffee7431 */ /* 0x000fe200000001ff */
[----:B------:R-:W-:Y:S02]  /*d850*/  MOV R239, R18 ;  /* 0x0000001200ef7202 */ /* 0x000fe40000000f00 */
[----:B------:R-:W-:Y:S02]  /*d860*/  MOV R237, 0x1f ;  /* 0x0000001f00ed7802 */ /* 0x000fe40000000f00 */
[----:B------:R-:W-:Y:S02]  /*d870*/  MOV R2, 0xffffffff ;  /* 0xffffffff00027802 */ /* 0x000fe40000000f00 */
[----:B------:R-:W-:-:S07]  /*d880*/  MOV R16, R14 ;  /* 0x0000000e00107202 */ /* 0x000fce0000000f00 */
[----:B-1----:R-:W-:Y:S05]  /*d890*/  WARPSYNC.COLLECTIVE R2, `(.L_x_6587) ;  /* 0x0000000002087348 */ /* 0x002fea0003c00000 */
[----:B------:R0:W2:Y:S02]  /*d8a0*/  SHFL.DOWN P0, R12, R239, R238, R237 ;  /* 0x080000eeef0c7389 */ /* 0x0000a400000000ed */
[----:B012---:R-:W-:Y:S05]  /*d8b0*/  ENDCOLLECTIVE ;  /* 0x000000000000791b */ /* 0x007fea0003800000 */
.L_x_6587:
[----:B------:R-:W-:Y:S02]  /*d8c0*/  MOV R239, R17 ;  /* 0x0000001100ef7202 */ /* 0x000fe40000000f00 */
[----:B------:R-:W-:-:S07]  /*d8d0*/  MOV R15, R12 ;  /* 0x0000000c000f7202 */ /* 0x000fce0000000f00 */
[----:B------:R-:W-:Y:S05]  /*d8e0*/  WARPSYNC.COLLECTIVE R2, `(.L_x_6588) ;  /* 0x0000000002087348 */ /* 0x000fea0003c00000 */
[----:B------:R0:W1:Y:S02]  /*d8f0*/  SHFL.DOWN P0, R12, R239, R238, R237 ;  /* 0x080000eeef0c7389 */ /* 0x00006400000000ed */
[----:B01----:R-:W-:Y:S05]  /*d900*/  ENDCOLLECTIVE ;  /* 0x000000000000791b */ /* 0x003fea0003800000 */
.L_x_6588:
[----:B------:R-:W-:Y:S02]  /*d910*/  MOV R239, R14 ;  /* 0x0000000e00ef7202 */ /* 0x000fe40000000f00 */
[----:B------:R-:W-:-:S07]  /*d920*/  MOV R19, R12 ;  /* 0x0000000c00137202 */ /* 0x000fce0000000f00 */
[----:B------:R-:W-:Y:S05]  /*d930*/  WARPSYNC.COLLECTIVE R2, `(.L_x_6589) ;  /* 0x0000000002087348 */ /* 0x000fea0003c00000 */
[----:B------:R0:W1:Y:S02]  /*d940*/  SHFL.DOWN P0, R12, R239, R238, R237 ;  /* 0x080000eeef0c7389 */ /* 0x00006400000000ed */
[----:B01----:R-:W-:Y:S05]  /*d950*/  ENDCOLLECTIVE ;  /* 0x000000000000791b */ /* 0x003fea0003800000 */
.L_x_6589:
[----:B------:R-:W-:Y:S02]  /*d960*/  MOV R239, R13 ;  /* 0x0000000d00ef7202 */ /* 0x000fe40000000f00 */
[----:B------:R-:W-:-:S07]  /*d970*/  MOV R233, R12 ;  /* 0x0000000c00e97202 */ /* 0x000fce0000000f00 */
[----:B------:R-:W-:Y:S05]  /*d980*/  WARPSYNC.COLLECTIVE R2, `(.L_x_6590) ;  /* 0x0000000002087348 */ /* 0x000fea0003c00000 */
[----:B------:R0:W1:Y:S02]  /*d990*/  SHFL.DOWN P0, R12, R239, R238, R237 ;  /* 0x080000eeef0c7389 */ /* 0x00006400000000ed */
[----:B01----:R-:W-:Y:S05]  /*d9a0*/  ENDCOLLECTIVE ;  /* 0x000000000000791b */ /* 0x003fea0003800000 */
.L_x_6590:
[----:B------:R-:W-:Y:S05]  /*d9b0*/  BRA `(.L_x_6591) ;  /* 0xffffff9c00e07947 */ /* 0x000fea000383ffff */
.L_x_6517:
        /* <DEDUP_REMOVED lines=8> */
.L_x_6593:
[----:B------:R-:W-:Y:S05]  /*da40*/  BSYNC B0 ;  /* 0x0000000000007941 */ /* 0x000fea0003800000 */
.L_x_6592:
        /* <DEDUP_REMOVED lines=8> */
.L_x_6594:
[----:B------:R-:W-:Y:S02]  /*dad0*/  MOV R239, R16 ;  /* 0x0000001000ef7202 */ /* 0x000fe40000000f00 */
[----:B------:R-:W-:-:S07]  /*dae0*/  MOV R15, R12 ;  /* 0x0000000c000f7202 */ /* 0x000fce0000000f00 */
[----:B------:R-:W-:Y:S05]  /*daf0*/  WARPSYNC.COLLECTIVE R2, `(.L_x_6595) ;  /* 0x0000000002087348 */ /* 0x000fea0003c00000 */
[----:B------:R0:W1:Y:S02]  /*db00*/  SHFL.DOWN P0, R12, R239, R238, R237 ;  /* 0x080000eeef0c7389 */ /* 0x00006400000000ed */
[----:B01----:R-:W-:Y:S05]  /*db10*/  ENDCOLLECTIVE ;  /* 0x000000000000791b */ /* 0x003fea0003800000 */
.L_x_6595:
[----:B------:R-:W-:Y:S02]  /*db20*/  MOV R239, R13 ;  /* 0x0000000d00ef7202 */ /* 0x000fe40000000f00 */
[----:B------:R-:W-:-:S07]  /*db30*/  MOV R19, R12 ;  /* 0x0000000c00137202 */ /* 0x000fce0000000f00 */
[----:B------:R-:W-:Y:S05]  /*db40*/  WARPSYNC.COLLECTIVE R2, `(.L_x_6596) ;  /* 0x0000000002087348 */ /* 0x000fea0003c00000 */
[----:B------:R0:W1:Y:S02]  /*db50*/  SHFL.DOWN P0, R12, R239, R238, R237 ;  /* 0x080000eeef0c7389 */ /* 0x00006400000000ed */
[----:B01----:R-:W-:Y:S05]  /*db60*/  ENDCOLLECTIVE ;  /* 0x000000000000791b */ /* 0x003fea0003800000 */
.L_x_6596:
[----:B------:R-:W-:Y:S05]  /*db70*/  BRA `(.L_x_6597) ;  /* 0xffffff9c00c07947 */ /* 0x000fea000383ffff */
.L_x_6520:
        /* <DEDUP_REMOVED lines=8> */
.L_x_6599:
[----:B------:R-:W-:Y:S05]  /*dc00*/  BSYNC B0 ;  /* 0x0000000000007941 */ /* 0x000fea0003800000 */
.L_x_6598:
        /* <DEDUP_REMOVED lines=8> */
.L_x_6600:
[----:B------:R-:W-:Y:S02]  /*dc90*/  MOV R239, R16 ;  /* 0x0000001000ef7202 */ /* 0x000fe40000000f00 */
[----:B------:R-:W-:-:S07]  /*dca0*/  MOV R15, R12 ;  /* 0x0000000c000f7202 */ /* 0x000fce0000000f00 */
[----:B------:R-:W-:Y:S05]  /*dcb0*/  WARPSYNC.COLLECTIVE R2, `(.L_x_6601) ;  /* 0x0000000002087348 */ /* 0x000fea0003c00000 */
[----:B------:R0:W1:Y:S02]  /*dcc0*/  SHFL.DOWN P0, R12, R239, R238, R237 ;  /* 0x080000eeef0c7389 */ /* 0x00006400000000ed */
[----:B01----:R-:W-:Y:S05]  /*dcd0*/  ENDCOLLECTIVE ;  /* 0x000000000000791b */ /* 0x003fea0003800000 */
.L_x_6601:
[----:B------:R-:W-:Y:S02]  /*dce0*/  MOV R239, R13 ;  /* 0x0000000d00ef7202 */ /* 0x000fe40000000f00 */
[----:B------:R-:W-:-:S07]  /*dcf0*/  MOV R19, R12 ;  /* 0x0000000c00137202 */ /* 0x000fce0000000f00 */
[----:B------:R-:W-:Y:S05]  /*dd00*/  WARPSYNC.COLLECTIVE R2, `(.L_x_6602) ;  /* 0x0000000002087348 */ /* 0x000fea0003c00000 */
[----:B------:R0:W1:Y:S02]  /*dd10*/  SHFL.DOWN P0, R12, R239, R238, R237 ;  /* 0x080000eeef0c7389 */ /* 0x00006400000000ed */
[----:B01----:R-:W-:Y:S05]  /*dd20*/  ENDCOLLECTIVE ;  /* 0x000000000000791b */ /* 0x003fea0003800000 */
.L_x_6602:
[----:B------:R-:W-:Y:S05]  /*dd30*/  BRA `(.L_x_6603) ;  /* 0xffffff9c00a07947 */ /* 0x000fea000383ffff */
.L_x_6523:
        /* <DEDUP_REMOVED lines=8> */
.L_x_6605:
[----:B------:R-:W-:Y:S05]  /*ddc0*/  BSYNC B0 ;  /* 0x0000000000007941 */ /* 0x000fea0003800000 */
.L_x_6604:
        /* <DEDUP_REMOVED lines=8> */
.L_x_6606:
[----:B------:R-:W-:Y:S02]  /*de50*/  MOV R239, R16 ;  /* 0x0000001000ef7202 */ /* 0x000fe40000000f00 */
[----:B------:R-:W-:-:S07]  /*de60*/  MOV R15, R12 ;  /* 0x0000000c000f7202 */ /* 0x000fce0000000f00 */
[----:B------:R-:W-:Y:S05]  /*de70*/  WARPSYNC.COLLECTIVE R2, `(.L_x_6607) ;  /* 0x0000000002087348 */ /* 0x000fea0003c00000 */
[----:B------:R0:W1:Y:S02]  /*de80*/  SHFL.DOWN P0, R12, R239, R238, R237 ;  /* 0x080000eeef0c7389 */ /* 0x00006400000000ed */
[----:B01----:R-:W-:Y:S05]  /*de90*/  ENDCOLLECTIVE ;  /* 0x000000000000791b */ /* 0x003fea0003800000 */
.L_x_6607:
[----:B------:R-:W-:Y:S02]  /*dea0*/  MOV R239, R13 ;  /* 0x0000000d00ef7202 */ /* 0x000fe40000000f00 */
[----:B------:R-:W-:-:S07]  /*deb0*/  MOV R19, R12 ;  /* 0x0000000c00137202 */ /* 0x000fce0000000f00 */
[----:B------:R-:W-:Y:S05]  /*dec0*/  WARPSYNC.COLLECTIVE R2, `(.L_x_6608) ;  /* 0x0000000002087348 */ /* 0x000fea0003c00000 */
[----:B------:R0:W1:Y:S02]  /*ded0*/  SHFL.DOWN P0, R12, R239, R238, R237 ;  /* 0x080000eeef0c7389 */ /* 0x00006400000000ed */
[----:B01----:R-:W-:Y:S05]  /*dee0*/  ENDCOLLECTIVE ;  /* 0x000000000000791b */ /* 0x003fea0003800000 */
.L_x_6608:
[----:B------:R-:W-:Y:S05]  /*def0*/  BRA `(.L_x_6609) ;  /* 0xffffff9c00807947 */ /* 0x000fea000383ffff */
.L_x_6526:
        /* <DEDUP_REMOVED lines=8> */
.L_x_6611:
[----:B------:R-:W-:Y:S05]  /*df80*/  BSYNC B0 ;  /* 0x0000000000007941 */ /* 0x000fea0003800000 */
.L_x_6610:
        /* <DEDUP_REMOVED lines=8> */
.L_x_6612:
[----:B------:R-:W-:Y:S02]  /*e010*/  MOV R239, R16 ;  /* 0x0000001000ef7202 */ /* 0x000fe40000000f00 */
[----:B------:R-:W-:-:S07]  /*e020*/  MOV R15, R12 ;  /* 0x0000000c000f7202 */ /* 0x000fce0000000f00 */
[----:B------:R-:W-:Y:S05]  /*e030*/  WARPSYNC.COLLECTIVE R2, `(.L_x_6613) ;  /* 0x0000000002087348 */ /* 0x000fea0003c00000 */
[----:B------:R0:W1:Y:S02]  /*e040*/  SHFL.DOWN P0, R12, R239, R238, R237 ;  /* 0x080000eeef0c7389 */ /* 0x00006400000000ed */
[----:B01----:R-:W-:Y:S05]  /*e050*/  ENDCOLLECTIVE ;  /* 0x000000000000791b */ /* 0x003fea0003800000 */
.L_x_6613:
[----:B------:R-:W-:Y:S02]  /*e060*/  MOV R239, R13 ;  /* 0x0000000d00ef7202 */ /* 0x000fe40000000f00 */
[----:B------:R-:W-:-:S07]  /*e070*/  MOV R19, R12 ;  /* 0x0000000c00137202 */ /* 0x000fce0000000f00 */
[----:B------:R-:W-:Y:S05]  /*e080*/  WARPSYNC.COLLECTIVE R2, `(.L_x_6614) ;  /* 0x0000000002087348 */ /* 0x000fea0003c00000 */
[----:B------:R0:W1:Y:S02]  /*e090*/  SHFL.DOWN P0, R12, R239, R238, R237 ;  /* 0x080000eeef0c7389 */ /* 0x00006400000000ed */
[----:B01----:R-:W-:Y:S05]  /*e0a0*/  ENDCOLLECTIVE ;  /* 0x000000000000791b */ /* 0x003fea0003800000 */
.L_x_6614:
[----:B------:R-:W-:Y:S05]  /*e0b0*/  BRA `(.L_x_6615) ;  /* 0xffffff9c00607947 */ /* 0x000fea000383ffff */
.L_x_6529:
        /* <DEDUP_REMOVED lines=8> */
.L_x_6617:
[----:B------:R-:W-:Y:S05]  /*e140*/  BSYNC B0 ;  /* 0x0000000000007941 */ /* 0x000fea0003800000 */
.L_x_6616:
        /* <DEDUP_REMOVED lines=9> */
.L_x_6618:
[----:B------:R-:W-:Y:S02]  /*e1e0*/  MOV R237, 0x1f ;  /* 0x0000001f00ed7802 */ /* 0x000fe40000000f00 */
[----:B------:R-:W-:Y:S02]  /*e1f0*/  MOV R19, R16 ;  /* 0x0000001000137202 */ /* 0x000fe40000000f00 */
[----:B------:R-:W-:-:S07]  /*e200*/  MOV R234, R12 ;  /* 0x0000000c00ea7202 */ /* 0x000fce0000000f00 */
[----:B------:R-:W-:Y:S05]  /*e210*/  WARPSYNC.COLLECTIVE R2, `(.L_x_6619) ;  /* 0x0000000002087348 */ /* 0x000fea0003c00000 */
[----:B------:R0:W1:Y:S02]  /*e220*/  SHFL.IDX P2, R12, R19, R14, R15 ;  /* 0x0000000e130c7389 */ /* 0x000064000004000f */
[----:B01----:R-:W-:Y:S05]  /*e230*/  ENDCOLLECTIVE ;  /* 0x000000000000791b */ /* 0x003fea0003800000 */
.L_x_6619:
[-C--:B------:R-:W-:Y:S01]  /*e240*/  FMUL.FTZ R235, R7, R234.reuse ;  /* 0x000000ea07eb7220 */ /* 0x080fe20000410000 */
[----:B------:R-:W-:-:S03]  /*e250*/  FMUL.FTZ R238, R6, R234 ;  /* 0x000000ea06ee7220 */ /* 0x000fc60000410000 */
[----:B------:R-:W-:Y:S01]  /*e260*/  FFMA.FTZ R235, R6, R233, -R235 ;  /* 0x000000e906eb7223 */ /* 0x000fe200000108eb */
[----:B------:R-:W-:-:S03]  /*e270*/  MOV R19, R13 ;  /* 0x0000000d00137202 */ /* 0x000fc60000000f00 */
[----:B------:R-:W-:Y:S01]  /*e280*/  FADD.FTZ R236, R12, R235 ;  /* 0x000000eb0cec7221 */ /* 0x000fe20000010000 */
[-C--:B------:R-:W-:Y:S01]  /*e290*/  FMUL.FTZ R12, R4, R234.reuse ;  /* 0x000000ea040c7220 */ /* 0x080fe20000410000 */
[----:B------:R-:W-:-:S03]  /*e2a0*/  FMUL.FTZ R235, R5, R234 ;  /* 0x000000ea05eb7220 */ /* 0x000fc60000410000 */
[-C--:B------:R-:W-:Y:S01]  /*e2b0*/  FFMA.FTZ R234, R5, R233.reuse, R12 ;  /* 0x000000e905ea7223 */ /* 0x080fe2000001000c */
[----:B------:R-:W-:-:S07]  /*e2c0*/  FFMA.FTZ R235, R4, R233, -R235 ;  /* 0x000000e904eb7223 */ /* 0x000fce00000108eb */
[----:B------:R-:W-:Y:S05]  /*e2d0*/  WARPSYNC.COLLECTIVE R2, `(.L_x_6620) ;  /* 0x0000000002087348 */ /* 0x000fea0003c00000 */
[----:B------:R0:W1:Y:S02]  /*e2e0*/  SHFL.IDX P2, R12, R19, R14, R15 ;  /* 0x0000000e130c7389 */ /* 0x000064000004000f */
[----:B01----:R-:W-:Y:S05]  /*e2f0*/  ENDCOLLECTIVE ;  /* 0x000000000000791b */ /* 0x003fea0003800000 */
.L_x_6620:
        /* <DEDUP_REMOVED lines=8> */
.L_x_6621:
[----:B------:R-:W-:Y:S02]  /*e380*/  MOV R239, R17 ;  /* 0x0000001100ef7202 */ /* 0x000fe40000000f00 */
[----:B------:R-:W-:-:S07]  /*e390*/  MOV R240, R12 ;  /* 0x0000000c00f07202 */ /* 0x000fce0000000f00 */
[----:B------:R-:W-:Y:S05]  /*e3a0*/  WARPSYNC.COLLECTIVE R2, `(.L_x_6622) ;  /* 0x0000000002087348 */ /* 0x000fea0003c00000 */
[----:B------:R0:W1:Y:S02]  /*e3b0*/  SHFL.DOWN P0, R12, R239, R238, R237 ;  /* 0x080000eeef0c7389 */ /* 0x00006400000000ed */
[----:B01----:R-:W-:Y:S05]  /*e3c0*/  ENDCOLLECTIVE ;  /* 0x000000000000791b */ /* 0x003fea0003800000 */
.L_x_6622:
[----:B------:R-:W-:Y:S02]  /*e3d0*/  MOV R239, R16 ;  /* 0x0000001000ef7202 */ /* 0x000fe40000000f00 */
[----:B------:R-:W-:-:S07]  /*e3e0*/  MOV R241, R12 ;  /* 0x0000000c00f17202 */ /* 0x000fce0000000f00 */
[----:B------:R-:W-:Y:S05]  /*e3f0*/  WARPSYNC.COLLECTIVE R2, `(.L_x_6623) ;  /* 0x0000000002087348 */ /* 0x000fea0003c00000 */
[----:B------:R0:W1:Y:S02]  /*e400*/  SHFL.DOWN P0, R12, R239, R238, R237 ;  /* 0x080000eeef0c7389 */ /* 0x00006400000000ed */
[----:B01----:R-:W-:Y:S05]  /*e410*/  ENDCOLLECTIVE ;  /* 0x000000000000791b */ /* 0x003fea0003800000 */
.L_x_6623:
[----:B------:R-:W-:Y:S02]  /*e420*/  MOV R239, R13 ;  /* 0x0000000d00ef7202 */ /* 0x000fe40000000f00 */
[----:B------:R-:W-:-:S07]  /*e430*/  MOV R242, R12 ;  /* 0x0000000c00f27202 */ /* 0x000fce0000000f00 */
[----:B------:R-:W-:Y:S05]  /*e440*/  WARPSYNC.COLLECTIVE R2, `(.L_x_6624) ;  /* 0x0000000002087348 */ /* 0x000fea0003c00000 */
[----:B------:R0:W1:Y:S02]  /*e450*/  SHFL.DOWN P0, R12, R239, R238, R237 ;  /* 0x080000eeef0c7389 */ /* 0x00006400000000ed */
[----:B01----:R-:W-:Y:S05]  /*e460*/  ENDCOLLECTIVE ;  /* 0x000000000000791b */ /* 0x003fea0003800000 */
.L_x_6624:
[----:B------:R-:W-:-:S07]  /*e470*/  MOV R244, R12 ;  /* 0x0000000c00f47202 */ /* 0x000fce0000000f00 */
[----:B------:R-:W-:Y:S05]  /*e480*/  WARPSYNC.COLLECTIVE R2, `(.L_x_6625) ;  /* 0x0000000002087348 */ /* 0x000fea0003c00000 */
[----:B------:R0:W1:Y:S02]  /*e490*/  SHFL.IDX P2, R12, R19, R14, R15 ;  /* 0x0000000e130c7389 */ /* 0x000064000004000f */
[----:B01----:R-:W-:Y:S05]  /*e4a0*/  ENDCOLLECTIVE ;  /* 0x000000000000791b */ /* 0x003fea0003800000 */
.L_x_6625:
[----:B------:R-:W-:Y:S02]  /*e4b0*/  MOV R19, R5 ;  /* 0x0000000500137202 */ /* 0x000fe40000000f00 */
[----:B------:R-:W-:-:S07]  /*e4c0*/  MOV R243, R12 ;  /* 0x0000000c00f37202 */ /* 0x000fce0000000f00 */
[----:B------:R-:W-:Y:S05]  /*e4d0*/  WARPSYNC.COLLECTIVE R2, `(.L_x_6626) ;  /* 0x0000000002087348 */ /* 0x000fea0003c00000 */
[----:B------:R0:W1:Y:S02]  /*e4e0*/  SHFL.IDX P2, R12, R19, R14, R15 ;  /* 0x0000000e130c7389 */ /* 0x000064000004000f */
[----:B01----:R-:W-:Y:S05]  /*e4f0*/  ENDCOLLECTIVE ;  /* 0x000000000000791b */ /* 0x003fea0003800000 */
.L_x_6626:
[----:B------:R-:W-:Y:S02]  /*e500*/  MOV R19, R6 ;  /* 0x0000000600137202 */ /* 0x000fe40000000f00 */
[----:B------:R-:W-:-:S07]  /*e510*/  MOV R237, R12 ;  /* 0x0000000c00ed7202 */ /* 0x000fce0000000f00 */
[----:B------:R-:W-:Y:S05]  /*e520*/  WARPSYNC.COLLECTIVE R2, `(.L_x_6627) ;  /* 0x0000000002087348 */ /* 0x000fea0003c00000 */
[----:B------:R0:W1:Y:S02]  /*e530*/  SHFL.IDX P2, R12, R19, R14, R15 ;  /* 0x0000000e130c7389 */ /* 0x000064000004000f */
[----:B01----:R-:W-:Y:S05]  /*e540*/  ENDCOLLECTIVE ;  /* 0x000000000000791b */ /* 0x003fea0003800000 */
.L_x_6627:
[----:B------:R-:W-:Y:S02]  /*e550*/  MOV R13, R237 ;  /* 0x000000ed000d7202 */ /* 0x000fe40000000f00 */
[----:B------:R-:W-:Y:S02]  /*e560*/  MOV R19, R7 ;  /* 0x0000000700137202 */ /* 0x000fe40000000f00 */
[----:B------:R-:W-:-:S07]  /*e570*/  MOV R239, R12 ;  /* 0x0000000c00ef7202 */ /* 0x000fce0000000f00 */
[----:B------:R-:W-:Y:S05]  /*e580*/  WARPSYNC.COLLECTIVE R2, `(.L_x_6628) ;  /* 0x0000000002087348 */ /* 0x000fea0003c00000 */
[----:B------:R0:W1:Y:S02]  /*e590*/  SHFL.IDX P2, R12, R19, R14, R15 ;  /* 0x0000000e130c7389 */ /* 0x000064000004000f */
[----:B01----:R-:W-:Y:S05]  /*e5a0*/  ENDCOLLECTIVE ;  /* 0x000000000000791b */ /* 0x003fea0003800000 */
.L_x_6628:
[----:B------:R-:W-:Y:S02]  /*e5b0*/  MOV R245, R12 ;  /* 0x0000000c00f57202 */ /* 0x000fe40000000f00 */
[----:B------:R-:W-:Y:S01]  /*e5c0*/  MOV R12, R243 ;  /* 0x000000f3000c7202 */ /* 0x000fe20000000f00 */
[----:B------:R-:W-:Y:S06]  /*e5d0*/  BRA `(.L_x_6629) ;  /* 0xffffff9800b87947 */ /* 0x000fec000383ffff */
.L_x_6630:
        /* <DEDUP_REMOVED lines=10> */
.L_x_18697:


//--------------------- .text._Z25selective_scan_bwd_kernelI32Selective_Scan_bwd_kernel_traitsILi64ELi16ELb0ELb0ELb0ELb1ELb1EN3c104HalfENS1_7complexIfEEEEv12SSMParamsBwd --------------------------
	.section	.text._Z25selective_scan_bwd_kernelI32Selective_Scan_bwd_kernel_traitsILi64ELi16ELb0ELb0ELb0ELb1ELb1EN3c104HalfENS1_7complexIfEEEEv12SSMParamsBwd,"ax",@progbits
	.align	128
        .global         _Z25selective_scan_bwd_kernelI32Selective_Scan_bwd_kernel_traitsILi64ELi16ELb0ELb0ELb0ELb1ELb1EN3c104HalfENS1_7complexIfEEEEv12SSMParamsBwd
        .type           _Z25selective_scan_bwd_kernelI32Selective_Scan_bwd_kernel_traitsILi64ELi16ELb0ELb0ELb0ELb1ELb1EN3c104HalfENS1_7complexIfEEEEv12SSMParamsBwd,@function
        .size           _Z25selective_scan_bwd_kernelI32Selective_Scan_bwd_kernel_traitsILi64ELi16ELb0ELb0ELb0ELb1ELb1EN3c104HalfENS1_7complexIfEEEEv12SSMParamsBwd,(.L_x_18698 - _Z25selective_scan_bwd_kernelI32Selective_Scan_bwd_kernel_traitsILi64ELi16ELb0ELb0ELb0ELb1ELb1EN3c104HalfENS1_7complexIfEEEEv12SSMParamsBwd)
        .other          _Z25selective_scan_bwd_kernelI32Selective_Scan_bwd_kernel_traitsILi64ELi16ELb0ELb0ELb0ELb1ELb1EN3c104HalfENS1_7complexIfEEEEv12SSMParamsBwd,@"STO_CUDA_ENTRY STV_DEFAULT"
_Z25selective_scan_bwd_kernelI32Selective_Scan_bwd_kernel_traitsILi64ELi16ELb0ELb0ELb0ELb1ELb1EN3c104HalfENS1_7complexIfEEEEv12SSMParamsBwd:
.text._Z25selective_scan_bwd_kernelI32Selective_Scan_bwd_kernel_traitsILi64ELi16ELb0ELb0ELb0ELb1ELb1EN3c104HalfENS1_7complexIfEEEEv12SSMParamsBwd:
[----:B------:R-:W-:Y:S01]  /*0000*/  LDC R1, c[0x0][0x37c] ;  /* 0x0000df00ff017b82 */ /* 0x000fe20000000800 */
[----:B------:R-:W0:Y:S07]  /*0010*/  LDCU.64 UR4, c[0x0][0x458] ;  /* 0x00008b00ff0477ac */ /* 0x000e2e0008000a00 */
[----:B------:R-:W1:Y:S01]  /*0020*/  S2UR UR8, SR_CTAID.Y ;  /* 0x00000000000879c3 */ /* 0x000e620000002600 */
[----:B------:R-:W-:Y:S01]  /*0030*/  HFMA2 R139, -RZ, RZ, 0, 0 ;  /* 0x00000000ff8b7431 */ /* 0x000fe200000001ff */
[----:B------:R-:W-:Y:S01]  /*0040*/  CS2R R140, SRZ ;  /* 0x00000000008c7805 */ /* 0x000fe2000001ff00 */
[----:B------:R-:W2:Y:S01]  /*0050*/  LDCU.64 UR6, c[0x0][0x470] ;  /* 0x00008e00ff0677ac */ /* 0x000ea20008000a00 */
[----:B------:R-:W3:Y:S04]  /*0060*/  LDCU.64 UR24, c[0x0][0x358] ;  /* 0x00006b00ff1877ac */ /* 0x000ee80008000a00 */
[----:B------:R-:W4:Y:S01]  /*0070*/  S2UR UR26, SR_CTAID.X ;  /* 0x00000000001a79c3 */ /* 0x000f220000002500 */
[----:B------:R-:W3:Y:S01]  /*0080*/  LDCU.64 UR12, c[0x0][0x480] ;  /* 0x00009000ff0c77ac */ /* 0x000ee20008000a00 */
[----:B------:R-:W4:Y:S01]  /*0090*/  LDCU.64 UR10, c[0x0][0x498] ;  /* 0x00009300ff0a77ac */ /* 0x000f220008000a00 */
[----:B0-----:R-:W-:-:S02]  /*00a0*/  UISETP.NE.U32.AND UP0, UPT, UR4, URZ, UPT ;  /* 0x000000ff0400728c */ /* 0x001fc4000bf05070 */
[----:B--2---:R-:W-:Y:S02]  /*00b0*/  UISETP.NE.U32.AND UP1, UPT, UR6, URZ, UPT ;  /* 0x000000ff0600728c */ /* 0x004fe4000bf25070 */
[----:B------:R-:W-:Y:S02]  /*00c0*/  UISETP.NE.AND.EX UP0, UPT, UR5, URZ, UPT, UP0 ;  /* 0x000000ff0500728c */ /* 0x000fe4000bf05300 */
[----:B------:R-:W-:Y:S01]  /*00d0*/  UISETP.NE.AND.EX UP1, UPT, UR7, URZ, UPT, UP1 ;  /* 0x000000ff0700728c */ /* 0x000fe2000bf25310 */
[----:B------:R-:W0:Y:S03]  /*00e0*/  LDCU.128 UR16, c[0x0][0x3f0] ;  /* 0x00007e00ff1077ac */ /* 0x000e260008000c00 */
        /* <DEDUP_REMOVED lines=13> */
[----:B---3--:R3:W5:Y:S01]  /*01c0*/  @P0 LDG.E R141, desc[UR24][R2.64] ;  /* 0x00000018028d0981 */ /* 0x008762000c1e1900 */
[----:B------:R-:W3:Y:S03]  /*01d0*/  LDCU.128 UR4, c[0x0][0x400] ;  /* 0x00008000ff0477ac */ /* 0x000ee60008000c00 */
[----:B------:R1:W5:Y:S01]  /*01e0*/  @P1 LDG.E R139, desc[UR24][R4.64] ;  /* 0x00000018048b1981 */ /* 0x000362000c1e1900 */
[----:B------:R-:W-:Y:S01]  /*01f0*/  UISETP.NE.U32.AND UP0, UPT, UR12, URZ, UPT ;  /* 0x000000ff0c00728c */ /* 0x000fe2000bf05070 */
[----:B------:R-:W-:Y:S01]  /*0200*/  HFMA2 R137, -RZ, RZ, 0, 0 ;  /* 0x00000000ff897431 */ /* 0x000fe200000001ff */
[----:B----4-:R-:W-:Y:S02]  /*0210*/  UIMAD.WIDE.U32 UR14, UR26, UR10, URZ ;  /* 0x0000000a1a0e72a5 */ /* 0x010fe4000f8e00ff */
[----:B------:R-:W-:Y:S02]  /*0220*/  UISETP.NE.AND.EX UP0, UPT, UR13, URZ, UPT, UP0 ;  /* 0x000000ff0d00728c */ /* 0x000fe4000bf05300 */
[----:B------:R-:W-:-:S02]  /*0230*/  UIMAD UR15, UR26, UR11, UR15 ;  /* 0x0000000b1a0f72a4 */ /* 0x000fc4000f8e020f */
[----:B0-----:R-:W-:Y:S02]  /*0240*/  UIMAD.WIDE.U32 UR10, UR26, UR16, URZ ;  /* 0x000000101a0a72a5 */ /* 0x001fe4000f8e00ff */
[----:B--2---:R-:W-:Y:S02]  /*0250*/  UIMAD.WIDE.U32 UR14, UR8, UR20, UR14 ;  /* 0x00000014080e72a5 */ /* 0x004fe4000f8e000e */
[----:B------:R-:W-:Y:S02]  /*0260*/  UIMAD UR11, UR26, UR17, UR11 ;  /* 0x000000111a0b72a4 */ /* 0x000fe4000f8e020b */
[----:B---3--:R-:W-:Y:S01]  /*0270*/  UIMAD.WIDE.U32 UR12, UR26, UR4, URZ ;  /* 0x000000041a0c72a5 */ /* 0x008fe2000f8e00ff */
[----:B------:R-:W0:Y:S03]  /*0280*/  @UP0 LDCU UR9, c[0x0][0x384] ;  /* 0x00007080ff0907ac */ /* 0x000e260008000800 */
[----:B------:R-:W-:-:S02]  /*0290*/  UIMAD UR13, UR26, UR5, UR13 ;  /* 0x000000051a0d72a4 */ /* 0x000fc4000f8e020d */
[----:B------:R-:W-:Y:S02]  /*02a0*/  UIMAD UR20, UR8, UR21, UR15 ;  /* 0x00000015081472a4 */ /* 0x000fe4000f8e020f */
[----:B------:R-:W-:Y:S02]  /*02b0*/  UIMAD.WIDE.U32 UR12, UR8, UR6, UR12 ;  /* 0x00000006080c72a5 */ /* 0x000fe4000f8e000c */
[----:B------:R-:W-:Y:S02]  /*02c0*/  UIMAD.WIDE.U32 UR10, UR8, UR18, UR10 ;  /* 0x00000012080a72a5 */ /* 0x000fe4000f8e000a */
[----:B------:R-:W-:Y:S01]  /*02d0*/  UIMAD UR17, UR8, UR7, UR13 ;  /* 0x00000007081172a4 */ /* 0x000fe2000f8e020d */
[----:B------:R-:W2:Y:S01]  /*02e0*/  LDCU.128 UR4, c[0x0][0x460] ;  /* 0x00008c00ff0477ac */ /* 0x000ea20008000c00 */
[----:B------:R-:W3:Y:S01]  /*02f0*/  @UP0 LDCU UR15, c[0x0][0x38c] ;  /* 0x00007180ff0f07ac */ /* 0x000ee20008000800 */
[----:B------:R-:W-:Y:S01]  /*0300*/  UIMAD UR19, UR8, UR19, UR11 ;  /* 0x00000013081372a4 */ /* 0x000fe2000f8e020b */
[----:B------:R-:W4:Y:S01]  /*0310*/  @UP0 LDCU.64 UR28, c[0x0][0x480] ;  /* 0x00009000ff1c07ac */ /* 0x000f220008000a00 */
[----:B-1----:R-:W-:-:S02]  /*0320*/  ULEA UR11, UR27, 0xfffffc00, 0xa ;  /* 0xfffffc001b0b7891 */ /* 0x002fc4000f8e50ff */
[----:B0-----:R-:W-:Y:S02]  /*0330*/  @UP0 UIMAD UR9, UR26, UR9, UR8 ;  /* 0x000000091a0902a4 */ /* 0x001fe4000f8e0208 */
[----:B------:R-:W-:Y:S02]  /*0340*/  UIADD3 UR10, UP3, UPT, UR11, UR10, URZ ;  /* 0x0000000a0b0a7290 */ /* 0x000fe4000ff7e0ff */
[----:B------:R-:W-:Y:S02]  /*0350*/  USHF.R.S32.HI UR13, URZ, 0x1f, UR11 ;  /* 0x0000001fff0d7899 */ /* 0x000fe4000801140b */
[----:B------:R-:W-:Y:S02]  /*0360*/  UIADD3 UR18, UP4, UPT, UR11, UR12, URZ ;  /* 0x0000000c0b127290 */ /* 0x000fe4000ff9e0ff */
[----:B--2---:R-:W-:Y:S02]  /*0370*/  ULEA UR16, UP2, UR10, UR4, 0x1 ;  /* 0x000000040a107291 */ /* 0x004fe4000f8408ff */
[----:B------:R-:W-:-:S02]  /*0380*/  @UP0 UIMAD UR9, UR9, UR27, URZ ;  /* 0x0000001b090902a4 */ /* 0x000fc4000f8e02ff */
[----:B------:R-:W-:Y:S02]  /*0390*/  UIADD3.X UR4, UPT, UPT, UR13, UR17, URZ, UP4, !UPT ;  /* 0x000000110d047290 */ /* 0x000fe4000a7fe4ff */
[----:B------:R-:W-:Y:S02]  /*03a0*/  UIADD3 UR11, UP5, UPT, UR11, UR14, URZ ;  /* 0x0000000e0b0b7290 */ /* 0x000fe4000ffbe0ff */
[----:B------:R-:W-:Y:S02]  /*03b0*/  ULEA UR12, UP1, UR18, UR6, 0x1 ;  /* 0x00000006120c7291 */ /* 0x000fe4000f8208ff */
[----:B------:R-:W-:Y:S02]  /*03c0*/  UIADD3.X UR6, UPT, UPT, UR13, UR19, URZ, UP3, !UPT ;  /* 0x000000130d067290 */ /* 0x000fe40009ffe4ff */
[----:B---3--:R-:W-:Y:S02]  /*03d0*/  @UP0 UIMAD UR9, UR9, UR15, URZ ;  /* 0x0000000f090902a4 */ /* 0x008fe4000f8e02ff */
[----:B------:R-:W-:-:S02]  /*03e0*/  UIADD3.X UR20, UPT, UPT, UR13, UR20, URZ, UP5, !UPT ;  /* 0x000000140d147290 */ /* 0x000fc4000affe4ff */
[----:B------:R-:W-:Y:S02]  /*03f0*/  ULEA.HI.X UR13, UR10, UR5, UR6, 0x1, UP2 ;  /* 0x000000050a0d7291 */ /* 0x000fe400090f0c06 */
[----:B------:R-:W-:Y:S01]  /*0400*/  ULEA.HI.X UR18, UR18, UR7, UR4, 0x1, UP1 ;  /* 0x0000000712127291 */ /* 0x000fe200088f0c04 */
[----:B------:R-:W-:Y:S02]  /*0410*/  UMOV UR5, URZ ;  /* 0x000000ff00057c82 */ /* 0x000fe40008000000 */
[----:B------:R-:W-:Y:S01]  /*0420*/  UMOV UR4, URZ ;  /* 0x000000ff00047c82 */ /* 0x000fe20008000000 */
[----:B----4-:R-:W-:Y:S02]  /*0430*/  @UP0 UIMAD.WIDE UR4, UR9, 0x10, UR28 ;  /* 0x00000010090408a5 */ /* 0x010fe4000f8e021c */
[----:B------:R-:W-:Y:S02]  /*0440*/  UISETP.GE.AND UP0, UPT, UR27, 0x1, UPT ;  /* 0x000000011b00788c */ /* 0x000fe4000bf06270 */
[----:B------:R-:W-:-:S04]  /*0450*/  ULEA UR19, UP3, UR11, UR22, 0x1 ;  /* 0x000000160b137291 */ /* 0x000fc8000f8608ff */
[----:B------:R-:W-:-:S03]  /*0460*/  ULEA.HI.X UR20, UR11, UR23, UR20, 0x1, UP3 ;  /* 0x000000170b147291 */ /* 0x000fc600098f0c14 */
[----:B------:R-:W-:Y:S09]  /*0470*/  BRA.U !UP0, `(.L_x_6631) ;  /* 0x000000e1085c7547 */ /* 0x000ff2000b800000 */
[----:B------:R-:W0:Y:S01]  /*0480*/  S2R R138, SR_TID.X ;  /* 0x00000000008a7919 */ /* 0x000e220000002100 */
[----:B------:R-:W1:Y:S01]  /*0490*/  S2UR UR6, SR_CgaCtaId ;  /* 0x00000000000679c3 */ /* 0x000e620000008800 */
[----:B------:R-:W-:Y:S01]  /*04a0*/  UMOV UR17, 0x400 ;  /* 0x0000040000117882 */ /* 0x000fe20000000000 */
[----:B------:R-:W-:Y:S01]  /*04b0*/  MOV R140, RZ ;  /* 0x000000ff008c7202 */ /* 0x000fe20000000f00 */
[----:B------:R-:W2:Y:S01]  /*04c0*/  LDCU UR10, c[0x0][0x394] ;  /* 0x00007280ff0a77ac */ /* 0x000ea20008000800 */
[----:B------:R-:W-:Y:S01]  /*04d0*/  MOV R137, RZ ;  /* 0x000000ff00897202 */ /* 0x000fe20000000f00 */
[----:B------:R-:W-:Y:S01]  /*04e0*/  UMOV UR9, UR13 ;  /* 0x0000000d00097c82 */ /* 0x000fe20008000000 */
[----:B------:R-:W-:Y:S01]  /*04f0*/  UMOV UR11, UR12 ;  /* 0x0000000c000b7c82 */ /* 0x000fe20008000000 */
[----:B-1----:R-:W-:Y:S01]  /*0500*/  ULEA UR17, UR6, UR17, 0x18 ;  /* 0x0000001106117291 */ /* 0x002fe2000f8ec0ff */
[C---:B0-----:R-:W-:Y:S02]  /*0510*/  SHF.L.U32 R136, R138.reuse, 0x4, RZ ;  /* 0x000000048a887819 */ /* 0x041fe400000006ff */
[----:B------:R-:W-:-:S02]  /*0520*/  LOP3.LUT R204, R138, 0x1f, RZ, 0xc0, !PT ;  /* 0x0000001f8acc7812 */ /* 0x000fc400078ec0ff */
[C---:B------:R-:W-:Y:S02]  /*0530*/  LOP3.LUT R3, R136.reuse, 0x3e00, RZ, 0xc0, !PT ;  /* 0x00003e0088037812 */ /* 0x040fe400078ec0ff */
[----:B------:R-:W-:Y:S02]  /*0540*/  IADD3 R135, PT, PT, R136, UR17, RZ ;  /* 0x0000001188877c10 */ /* 0x000fe4000fffe0ff */
[----:B--2---:R-:W-:-:S07]  /*0550*/  LOP3.LUT R0, R3, 0x1f, R138, 0xf8, !PT ;  /* 0x0000001f03007812 */ /* 0x004fce00078ef88a */
.L_x_6700:
        /* <DEDUP_REMOVED lines=23> */
[----:B------:R-:W-:Y:S02]  /*06d0*/  PRMT R33, RZ, 0x7610, R33 ;  /* 0x00007610ff217816 */ /* 0x000fe40000000021 */
[C---:B------:R-:W-:Y:S02]  /*06e0*/  LOP3.LUT R18, R17.reuse, 0x20, RZ, 0xfc, !PT ;  /* 0x0000002011127812 */ /* 0x040fe400078efcff */
        /* <DEDUP_REMOVED lines=15> */
[----:B------:R-:W-:Y:S02]  /*07e0*/  LOP3.LUT R9, R17, 0x100, RZ, 0xfc, !PT ;  /* 0x0000010011097812 */ /* 0x000fe400078efcff */
[----:B------:R-:W-:-:S02]  /*07f0*/  IADD3.X R21, PT, PT, RZ, UR18, RZ, P1, !PT ;  /* 0x00000012ff157c10 */ /* 0x000fc40008ffe4ff */
[----:B------:R-:W-:Y:S02]  /*0800*/  LOP3.LUT R7, R17, 0xc0, RZ, 0xfc, !PT ;  /* 0x000000c011077812 */ /* 0x000fe400078efcff */
[----:B------:R-:W-:Y:S01]  /*0810*/  ISETP.GE.AND P6, PT, R0, UR27, PT ;  /* 0x0000001b00007c0c */ /* 0x000fe2000bfc6270 */
[----:B------:R-:W3:Y:S01]  /*0820*/  @!P0 LDG.E.U16 R29, desc[UR24][R22.64+0x1c0] ;  /* 0x0001c018161d8981 */ /* 0x000ee2000c1e1500 */
[----:B------:R-:W-:Y:S02]  /*0830*/  ISETP.NE.AND P1, PT, R61, RZ, PT ;  /* 0x000000ff3d00720c */ /* 0x000fe40003f25270 */
[----:B------:R-:W-:Y:S02]  /*0840*/  LOP3.LUT R6, R17, 0xa0, RZ, 0xfc, !PT ;  /* 0x000000a011067812 */ /* 0x000fe400078efcff */
[----:B------:R-:W-:Y:S02]  /*0850*/  ISETP.GE.AND P5, PT, R4, UR27, PT ;  /* 0x0000001b04007c0c */ /* 0x000fe4000bfa6270 */
[----:B------:R-:W-:-:S02]  /*0860*/  P2R R79, PR, RZ, 0x1 ;  /* 0x00000001ff4f7803 */ /* 0x000fc40000000000 */
[----:B------:R-:W-:Y:S02]  /*0870*/  LOP3.LUT R5, R17, 0x80, RZ, 0xfc, !PT ;  /* 0x0000008011057812 */ /* 0x000fe400078efcff */
[----:B------:R-:W-:Y:S01]  /*0880*/  ISETP.GE.AND P0, PT, R9, UR27, PT ;  /* 0x0000001b09007c0c */ /* 0x000fe2000bf06270 */
[----:B------:R-:W4:Y:S01]  /*0890*/  @!P6 LDG.E.U16 R26, desc[UR24][R22.64+0x80] ;  /* 0x00008018161ae981 */ /* 0x000f22000c1e1500 */
[----:B------:R-:W-:Y:S02]  /*08a0*/  ISETP.GE.AND P2, PT, R7, UR27, PT ;  /* 0x0000001b07007c0c */ /* 0x000fe4000bf46270 */
[----:B------:R-:W-:Y:S01]  /*08b0*/  ISETP.GE.AND P3, PT, R6, UR27, PT ;  /* 0x0000001b06007c0c */ /* 0x000fe2000bf66270 */
[----:B------:R-:W3:Y:S01]  /*08c0*/  @!P1 LDG.E.U16 R19, desc[UR24][R22.64+0x40] ;  /* 0x0000401816139981 */ /* 0x000ee2000c1e1500 */
[----:B------:R-:W-:Y:S02]  /*08d0*/  ISETP.GE.AND P4, PT, R5, UR27, PT ;  /* 0x0000001b05007c0c */ /* 0x000fe4000bf86270 */
[C---:B------:R-:W-:Y:S01]  /*08e0*/  LOP3.LUT R10, R17.reuse, 0x120, RZ, 0xfc, !PT ;  /* 0x00000120110a7812 */ /* 0x040fe200078efcff */
[----:B------:R-:W4:Y:S01]  /*08f0*/  @!P5 LDG.E.U16 R25, desc[UR24][R22.64+0xc0] ;  /* 0x0000c0181619d981 */ /* 0x000f22000c1e1500 */
[----:B------:R-:W-:-:S02]  /*0900*/  LOP3.LUT R11, R17, 0x140, RZ, 0xfc, !PT ;  /* 0x00000140110b7812 */ /* 0x000fc400078efcff */
[C---:B------:R-:W-:Y:S01]  /*0910*/  LOP3.LUT R12, R17.reuse, 0x160, RZ, 0xfc, !PT ;  /* 0x00000160110c7812 */ /* 0x040fe200078efcff */
[----:B------:R-:W4:Y:S01]  /*0920*/  @!P0 LDG.E.U16 R32, desc[UR24][R22.64+0x200] ;  /* 0x0002001816208981 */ /* 0x000f22000c1e1500 */
[----:B------:R-:W-:Y:S02]  /*0930*/  P2R R59, PR, RZ, 0x40 ;  /* 0x00000040ff3b7803 */ /* 0x000fe40000000000 */
[C---:B------:R-:W-:Y:S01]  /*0940*/  LOP3.LUT R13, R17.reuse, 0x180, RZ, 0xfc, !PT ;  /* 0x00000180110d7812 */ /* 0x040fe200078efcff */
[----:B------:R-:W4:Y:S01]  /*0950*/  @!P2 LDG.E.U16 R30, desc[UR24][R22.64+0x180] ;  /* 0x00018018161ea981 */ /* 0x000f22000c1e1500 */
[----:B------:R-:W-:Y:S02]  /*0960*/  P2R R57, PR, RZ, 0x20 ;  /* 0x00000020ff397803 */ /* 0x000fe40000000000 */
[----:B------:R-:W-:Y:S01]  /*0970*/  LOP3.LUT R14, R17, 0x1a0, RZ, 0xfc, !PT ;  /* 0x000001a0110e7812 */ /* 0x000fe200078efcff */
[----:B------:R-:W4:Y:S01]  /*0980*/  @!P3 LDG.E.U16 R27, desc[UR24][R22.64+0x140] ;  /* 0x00014018161bb981 */ /* 0x000f22000c1e1500 */
[----:B------:R-:W-:-:S02]  /*0990*/  ISETP.GE.AND P6, PT, R10, UR27, PT ;  /* 0x0000001b0a007c0c */ /* 0x000fc4000bfc6270 */
[----:B------:R-:W-:Y:S01]  /*09a0*/  LOP3.LUT R15, R17, 0x1c0, RZ, 0xfc, !PT ;  /* 0x000001c0110f7812 */ /* 0x000fe200078efcff */
[----:B------:R-:W4:Y:S01]  /*09b0*/  @!P4 LDG.E.U16 R28, desc[UR24][R22.64+0x100] ;  /* 0x00010018161cc981 */ /* 0x000f22000c1e1500 */
[----:B------:R-:W-:Y:S02]  /*09c0*/  P2R R80, PR, RZ, 0x1 ;  /* 0x00000001ff507803 */ /* 0x000fe40000000000 */
[----:B------:R-:W-:Y:S02]  /*09d0*/  ISETP.GE.AND P5, PT, R11, UR27, PT ;  /* 0x0000001b0b007c0c */ /* 0x000fe4000bfa6270 */
[----:B------:R-:W-:Y:S02]  /*09e0*/  LOP3.LUT R16, R17, 0x1e0, RZ, 0xfc, !PT ;  /* 0x000001e011107812 */ /* 0x000fe400078efcff */
[----:B------:R-:W-:Y:S02]  /*09f0*/  ISETP.GE.AND P0, PT, R12, UR27, PT ;  /* 0x0000001b0c007c0c */ /* 0x000fe4000bf06270 */
[----:B------:R-:W-:Y:S01]  /*0a00*/  P2R R77, PR, RZ, 0x4 ;  /* 0x00000004ff4d7803 */ /* 0x000fe20000000000 */
[----:B------:R-:W4:Y:S01]  /*0a10*/  @!P6 LDG.E.U16 R31, desc[UR24][R22.64+0x240] ;  /* 0x00024018161fe981 */ /* 0x000f22000c1e1500 */
[----:B------:R-:W-:-:S02]  /*0a20*/  ISETP.GE.AND P1, PT, R13, UR27, PT ;  /* 0x0000001b0d007c0c */ /* 0x000fc4000bf26270 */
[----:B------:R-:W-:Y:S02]  /*0a30*/  P2R R73, PR, RZ, 0x8 ;  /* 0x00000008ff497803 */ /* 0x000fe40000000000 */
[----:B------:R-:W-:Y:S01]  /*0a40*/  ISETP.GE.AND P2, PT, R14, UR27, PT ;  /* 0x0000001b0e007c0c */ /* 0x000fe2000bf46270 */
[----:B------:R-:W4:Y:S01]  /*0a50*/  @!P5 LDG.E.U16 R34, desc[UR24][R22.64+0x280] ;  /* 0x000280181622d981 */ /* 0x000f22000c1e1500 */
[----:B------:R-:W-:Y:S02]  /*0a60*/  P2R R55, PR, RZ, 0x10 ;  /* 0x00000010ff377803 */ /* 0x000fe40000000000 */
[----:B------:R-:W-:Y:S01]  /*0a70*/  ISETP.GE.AND P3, PT, R15, UR27, PT ;  /* 0x0000001b0f007c0c */ /* 0x000fe2000bf66270 */
[----:B------:R-:W4:Y:S01]  /*0a80*/  @!P0 LDG.E.U16 R33, desc[UR24][R22.64+0x2c0] ;  /* 0x0002c01816218981 */ /* 0x000f22000c1e1500 */
[----:B------:R-:W-:-:S03]  /*0a90*/  ISETP.GE.AND P4, PT, R16, UR27, PT ;  /* 0x0000001b10007c0c */ /* 0x000fc6000bf86270 */
        /* <DEDUP_REMOVED lines=15> */
[CC--:B------:R-:W-:Y:S02]  /*0b90*/  LEA.HI.SX32 R133, R39.reuse, R39.reuse, 0x1b ;  /* 0x0000002727857211 */ /* 0x0c0fe400078fdaff */
[----:B------:R-:W-:Y:S02]  /*0ba0*/  LEA.HI.SX32 R40, R40, R39, 0x1b ;  /* 0x0000002728287211 */ /* 0x000fe400078fdaff */
[----:B------:R-:W-:Y:S02]  /*0bb0*/  IADD3 R42, PT, PT, R39, 0x40, RZ ;  /* 0x00000040272a7810 */ /* 0x000fe40007ffe0ff */
[----:B------:R-:W-:Y:S02]  /*0bc0*/  LEA R133, R133, UR21, 0x1 ;  /* 0x0000001585857c11 */ /* 0x000fe4000f8e08ff */
[----:B------:R-:W-:-:S02]  /*0bd0*/  IADD3 R44, PT, PT, R39, 0x60, RZ ;  /* 0x00000060272c7810 */ /* 0x000fc40007ffe0ff */
[----:B------:R-:W-:Y:S02]  /*0be0*/  LEA R132, R40, UR21, 0x1 ;  /* 0x0000001528847c11 */ /* 0x000fe4000f8e08ff */
[C---:B------:R-:W-:Y:S02]  /*0bf0*/  IADD3 R46, PT, PT, R39.reuse, 0x80, RZ ;  /* 0x00000080272e7810 */ /* 0x040fe40007ffe0ff */
[C---:B------:R-:W-:Y:S02]  /*0c00*/  IADD3 R22, PT, PT, R39.reuse, 0xa0, RZ ;  /* 0x000000a027167810 */ /* 0x040fe40007ffe0ff */
[C---:B------:R-:W-:Y:S02]  /*0c10*/  IADD3 R48, PT, PT, R39.reuse, 0xc0, RZ ;  /* 0x000000c027307810 */ /* 0x040fe40007ffe0ff */
[----:B------:R-:W-:Y:S02]  /*0c20*/  LEA.HI.SX32 R42, R42, R39, 0x1b ;  /* 0x000000272a2a7211 */ /* 0x000fe400078fdaff */
[----:B------:R-:W-:-:S02]  /*0c30*/  IADD3 R50, PT, PT, R39, 0xe0, RZ ;  /* 0x000000e027327810 */ /* 0x000fc40007ffe0ff */
[-C--:B------:R-:W-:Y:S02]  /*0c40*/  LEA.HI.SX32 R44, R44, R39.reuse, 0x1b ;  /* 0x000000272c2c7211 */ /* 0x080fe400078fdaff */
[C---:B------:R-:W-:Y:S02]  /*0c50*/  IADD3 R52, PT, PT, R39.reuse, 0x100, RZ ;  /* 0x0000010027347810 */ /* 0x040fe40007ffe0ff */
[-C--:B------:R-:W-:Y:S02]  /*0c60*/  LEA.HI.SX32 R46, R46, R39.reuse, 0x1b ;  /* 0x000000272e2e7211 */ /* 0x080fe400078fdaff */
[C---:B------:R-:W-:Y:S02]  /*0c70*/  IADD3 R54, PT, PT, R39.reuse, 0x120, RZ ;  /* 0x0000012027367810 */ /* 0x040fe40007ffe0ff */
[----:B------:R-:W-:Y:S02]  /*0c80*/  LEA.HI.SX32 R22, R22, R39, 0x1b ;  /* 0x0000002716167211 */ /* 0x000fe400078fdaff */
        /* <DEDUP_REMOVED lines=44> */
[----:B--2---:R-:W-:Y:S01]  /*0f50*/  STS.U16 [R133], R24 ;  /* 0x0000001885007388 */ /* 0x004fe20000000400 */
[----:B------:R-:W-:-:S03]  /*0f60*/  PRMT R22, RZ, 0x7610, R22 ;  /* 0x00007610ff167816 */ /* 0x000fc60000000016 */
[----:B---3--:R0:W-:Y:S04]  /*0f70*/  STS.U16 [R132+0x40], R19 ;  /* 0x0000401384007388 */ /* 0x0081e80000000400 */
[----:B----4-:R-:W-:Y:S01]  /*0f80*/  STS.U16 [R131+0x80], R26 ;  /* 0x0000801a83007388 */ /* 0x010fe20000000400 */
[----:B0-----:R-:W-:-:S03]  /*0f90*/  LOP3.LUT R19, R138, 0x3e0, RZ, 0xc0, !PT ;  /* 0x000003e08a137812 */ /* 0x001fc600078ec0ff */
[----:B------:R0:W-:Y:S01]  /*0fa0*/  STS.U16 [R130+0xc0], R25 ;  /* 0x0000c01982007388 */ /* 0x0001e20000000400 */
[----:B------:R-:W-:-:S04]  /*0fb0*/  IADD3 R19, PT, PT, R19, R134, RZ ;  /* 0x0000008613137210 */ /* 0x000fc80007ffe0ff */
[----:B------:R-:W-:Y:S01]  /*0fc0*/  SHF.L.U32 R19, R19, 0x4, RZ ;  /* 0x0000000413137819 */ /* 0x000fe200000006ff */
[----:B------:R-:W-:Y:S04]  /*0fd0*/  STS.U16 [R129+0x100], R28 ;  /* 0x0001001c81007388 */ /* 0x000fe80000000400 */
[----:B------:R1:W-:Y:S01]  /*0fe0*/  STS.U16 [R128+0x140], R27 ;  /* 0x0001401b80007388 */ /* 0x0003e20000000400 */
[----:B------:R-:W-:-:S03]  /*0ff0*/  LEA.HI.SX32 R112, R19, R19, 0x1b ;  /* 0x0000001313707211 */ /* 0x000fc600078fdaff */
[----:B------:R-:W-:Y:S04]  /*1000*/  STS.U16 [R127+0x180], R30 ;  /* 0x0001801e7f007388 */ /* 0x000fe80000000400 */
[----:B------:R2:W-:Y:S04]  /*1010*/  STS.U16 [R126+0x1c0], R29 ;  /* 0x0001c01d7e007388 */ /* 0x0005e80000000400 */
[----:B------:R-:W-:Y:S01]  /*1020*/  STS.U16 [R125+0x200], R32 ;  /* 0x000200207d007388 */ /* 0x000fe20000000400 */
[----:B------:R-:W-:-:S03]  /*1030*/  LEA R112, R112, UR21, 0x1 ;  /* 0x0000001570707c11 */ /* 0x000fc6000f8e08ff */
        /* <DEDUP_REMOVED lines=26> */
[----:B------:R-:W4:Y:S01]  /*11e0*/  @!P6 LDG.E.U16 R22, desc[UR24][R20.64] ;  /* 0x000000181416e981 */ /* 0x000f22000c1e1500 */
[----:B------:R-:W-:Y:S02]  /*11f0*/  ISETP.NE.AND P6, PT, R41, RZ, PT ;  /* 0x000000ff2900720c */ /* 0x000fe40003fc5270 */
[----:B------:R-:W-:-:S11]  /*1200*/  PRMT R24, RZ, 0x7610, R24 ;  /* 0x00007610ff187816 */ /* 0x000fd60000000018 */
        /* <DEDUP_REMOVED lines=20> */
[----:B---3--:R-:W-:Y:S02]  /*1350*/  PRMT R31, RZ, 0x7610, R31 ;  /* 0x00007610ff1f7816 */ /* 0x008fe4000000001f */
[----:B------:R-:W-:Y:S02]  /*1360*/  PRMT R32, RZ, 0x7610, R32 ;  /* 0x00007610ff207816 */ /* 0x000fe40000000020 */
[----:B----4-:R-:W-:Y:S02]  /*1370*/  PRMT R33, RZ, 0x7610, R33 ;  /* 0x00007610ff217816 */ /* 0x010fe40000000021 */
[----:B------:R-:W-:Y:S02]  /*1380*/  PRMT R34, RZ, 0x7610, R34 ;  /* 0x00007610ff227816 */ /* 0x000fe40000000022 */
[----:B------:R-:W-:Y:S01]  /*1390*/  PRMT R19, RZ, 0x7610, R19 ;  /* 0x00007610ff137816 */ /* 0x000fe20000000013 */
[----:B------:R-:W3:Y:S04]  /*13a0*/  @!P5 LDG.E.U16 R32, desc[UR24][R20.64+0x280] ;  /* 0x000280181420d981 */ /* 0x000ee8000c1e1500 */
[----:B------:R-:W4:Y:S01]  /*13b0*/  @!P6 LDG.E.U16 R30, desc[UR24][R20.64+0x200] ;  /* 0x00020018141ee981 */ /* 0x000f22000c1e1500 */
[----:B------:R-:W-:-:S02]  /*13c0*/  ISETP.NE.AND P6, PT, R82, RZ, PT ;  /* 0x000000ff5200720c */ /* 0x000fc40003fc5270 */
        /* <DEDUP_REMOVED lines=35> */
[----:B------:R-:W-:Y:S04]  /*1600*/  STS.U16 [R129+0x100], R26 ;  /* 0x0001001a81007388 */ /* 0x000fe80000000400 */
[----:B------:R-:W-:Y:S04]  /*1610*/  STS.U16 [R128+0x140], R27 ;  /* 0x0001401b80007388 */ /* 0x000fe80000000400 */
[----:B--2---:R-:W-:Y:S04]  /*1620*/  STS.U16 [R127+0x180], R28 ;  /* 0x0001801c7f007388 */ /* 0x004fe80000000400 */
[----:B------:R-:W-:Y:S04]  /*1630*/  STS.U16 [R126+0x1c0], R29 ;  /* 0x0001c01d7e007388 */ /* 0x000fe80000000400 */
[----:B----4-:R-:W-:Y:S04]  /*1640*/  STS.U16 [R125+0x200], R30 ;  /* 0x0002001e7d007388 */ /* 0x010fe80000000400 */
[----:B---3--:R-:W-:Y:S04]  /*1650*/  STS.U16 [R124+0x240], R31 ;  /* 0x0002401f7c007388 */ /* 0x008fe80000000400 */
        /* <DEDUP_REMOVED lines=9> */
[----:B------:R-:W-:Y:S04]  /*16f0*/  LDS.U16 R23, [R112+0x4] ;  /* 0x0000040070177984 */ /* 0x000fe80000000400 */
[----:B------:R-:W2:Y:S04]  /*1700*/  LDS.U16 R24, [R112+0x6] ;  /* 0x0000060070187984 */ /* 0x000ea80000000400 */
[----:B------:R-:W-:Y:S04]  /*1710*/  LDS.U16 R25, [R112+0x8] ;  /* 0x0000080070197984 */ /* 0x000fe80000000400 */
[----:B------:R-:W3:Y:S04]  /*1720*/  LDS.U16 R26, [R112+0xa] ;  /* 0x00000a00701a7984 */ /* 0x000ee80000000400 */
[----:B------:R-:W-:Y:S04]  /*1730*/  LDS.U16 R27, [R112+0xc] ;  /* 0x00000c00701b7984 */ /* 0x000fe80000000400 */
[----:B------:R-:W4:Y:S04]  /*1740*/  LDS.U16 R28, [R112+0xe] ;  /* 0x00000e00701c7984 */ /* 0x000f280000000400 */
[----:B------:R-:W-:Y:S04]  /*1750*/  LDS.U16 R29, [R112+0x10] ;  /* 0x00001000701d7984 */ /* 0x000fe80000000400 */
[----:B------:R-:W4:Y:S04]  /*1760*/  LDS.U16 R30, [R112+0x12] ;  /* 0x00001200701e7984 */ /* 0x000f280000000400 */
[----:B------:R-:W4:Y:S04]  /*1770*/  LDS.U16 R31, [R112+0x14] ;  /* 0x00001400701f7984 */ /* 0x000f280000000400 */
[----:B------:R-:W4:Y:S04]  /*1780*/  LDS.U16 R32, [R112+0x16] ;  /* 0x0000160070207984 */ /* 0x000f280000000400 */
[----:B------:R-:W4:Y:S04]  /*1790*/  LDS.U16 R33, [R112+0x18] ;  /* 0x0000180070217984 */ /* 0x000f280000000400 */
[----:B------:R-:W4:Y:S04]  /*17a0*/  LDS.U16 R34, [R112+0x1a] ;  /* 0x00001a0070227984 */ /* 0x000f280000000400 */
[----:B------:R-:W4:Y:S04]  /*17b0*/  LDS.U16 R35, [R112+0x1c] ;  /* 0x00001c0070237984 */ /* 0x000f280000000400 */
[----:B------:R-:W4:Y:S01]  /*17c0*/  LDS.U16 R36, [R112+0x1e] ;  /* 0x00001e0070247984 */ /* 0x000f220000000400 */
[----:B------:R-:W-:Y:S06]  /*17d0*/  BAR.SYNC.DEFER_BLOCKING 0x0 ;  /* 0x0000000000007b1d */ /* 0x000fec0000010000 */
[----:B------:R-:W4:Y:S01]  /*17e0*/  @!P6 LDG.E.U16 R38, desc[UR24][R2.64] ;  /* 0x000000180226e981 */ /* 0x000f22000c1e1500 */
[----:B------:R-:W-:-:S13]  /*17f0*/  ISETP.NE.AND P6, PT, R54, RZ, PT ;  /* 0x000000ff3600720c */ /* 0x000fda0003fc5270 */
[----:B------:R-:W4:Y:S01]  /*1800*/  @!P6 LDG.E.U16 R37, desc[UR24][R2.64+0x40] ;  /* 0x000040180225e981 */ /* 0x000f22000c1e1500 */
[----:B------:R-:W-:-:S13]  /*1810*/  ISETP.NE.AND P6, PT, R56, RZ, PT ;  /* 0x000000ff3800720c */ /* 0x000fda0003fc5270 */
[----:B------:R-:W4:Y:S01]  /*1820*/  @!P6 LDG.E.U16 R40, desc[UR24][R2.64+0x80] ;  /* 0x000080180228e981 */ /* 0x000f22000c1e1500 */
[----:B------:R-:W-:-:S13]  /*1830*/  ISETP.NE.AND P6, PT, R58, RZ, PT ;  /* 0x000000ff3a00720c */ /* 0x000fda0003fc5270 */
        /* <DEDUP_REMOVED lines=30> */
[----:B------:R-:W-:Y:S01]  /*1a20*/  P2R R71, PR, RZ, 0x20 ;  /* 0x00000020ff477803 */ /* 0x000fe20000000000 */
[----:B0-----:R-:W-:-:S05]  /*1a30*/  HADD2.F32 R2, -RZ, R19.H0_H0 ;  /* 0x20000013ff027230 */ /* 0x001fca0000004100 */
[----:B-----5:R-:W-:-:S05]  /*1a40*/  FADD.FTZ R113, R2, R139 ;  /* 0x0000008b02717221 */ /* 0x020fca0000010000 */
[----:B------:R-:W-:Y:S01]  /*1a50*/  FSETP.GTU.FTZ.AND P5, PT, R113, 20, PT ;  /* 0x41a000007100780b */ /* 0x000fe20003fbc000 */
[----:B-1----:R-:W-:Y:S02]  /*1a60*/  HADD2.F32 R22, -RZ, R22.H0_H0 ;  /* 0x20000016ff167230 */ /* 0x002fe40000004100 */
[----:B--2---:R-:W-:Y:S02]  /*1a70*/  HADD2.F32 R24, -RZ, R24.H0_H0 ;  /* 0x20000018ff187230 */ /* 0x004fe40000004100 */
[----:B---3--:R-:W-:Y:S02]  /*1a80*/  HADD2.F32 R26, -RZ, R26.H0_H0 ;  /* 0x2000001aff1a7230 */ /* 0x008fe40000004100 */
[----:B----4-:R-:W-:Y:S02]  /*1a90*/  HADD2.F32 R28, -RZ, R28.H0_H0 ;  /* 0x2000001cff1c7230 */ /* 0x010fe40000004100 */
        /* <DEDUP_REMOVED lines=19> */
[----:B------:R0:W-:Y:S04]  /*1bd0*/  STS.U16 [R133], R38 ;  /* 0x0000002685007388 */ /* 0x0001e80000000400 */
[----:B------:R-:W-:Y:S01]  /*1be0*/  STS.U16 [R132+0x40], R37 ;  /* 0x0000402584007388 */ /* 0x000fe20000000400 */
[----:B0-----:R-:W-:-:S03]  /*1bf0*/  HADD2.F32 R38, -RZ, R23.H0_H0 ;  /* 0x20000017ff267230 */ /* 0x001fc60000004100 */
[----:B------:R0:W-:Y:S04]  /*1c00*/  STS.U16 [R131+0x80], R40 ;  /* 0x0000802883007388 */ /* 0x0001e80000000400 */
[----:B------:R-:W-:Y:S01]  /*1c10*/  STS.U16 [R130+0xc0], R39 ;  /* 0x0000c02782007388 */ /* 0x000fe20000000400 */
[----:B0-----:R-:W-:-:S03]  /*1c20*/  HADD2.F32 R40, -RZ, R25.H0_H0 ;  /* 0x20000019ff287230 */ /* 0x001fc60000004100 */
[----:B------:R0:W-:Y:S04]  /*1c30*/  STS.U16 [R129+0x100], R42 ;  /* 0x0001002a81007388 */ /* 0x0001e80000000400 */
[----:B------:R-:W-:Y:S01]  /*1c40*/  STS.U16 [R128+0x140], R41 ;  /* 0x0001402980007388 */ /* 0x000fe20000000400 */
[----:B0-----:R-:W-:-:S03]  /*1c50*/  HADD2.F32 R42, -RZ, R27.H0_H0 ;  /* 0x2000001bff2a7230 */ /* 0x001fc60000004100 */
[----:B------:R0:W-:Y:S01]  /*1c60*/  STS.U16 [R127+0x180], R44 ;  /* 0x0001802c7f007388 */ /* 0x0001e20000000400 */
[--C-:B------:R-:W-:Y:S01]  /*1c70*/  FADD.FTZ R111, R38, R139.reuse ;  /* 0x0000008b266f7221 */ /* 0x100fe20000010000 */
[--C-:B------:R-:W-:Y:S02]  /*1c80*/  FADD.FTZ R109, R40, R139.reuse ;  /* 0x0000008b286d7221 */ /* 0x100fe40000010000 */
[----:B------:R1:W-:Y:S01]  /*1c90*/  STS.U16 [R126+0x1c0], R43 ;  /* 0x0001c02b7e007388 */ /* 0x0003e20000000400 */
[----:B0-----:R-:W-:Y:S02]  /*1ca0*/  HADD2.F32 R44, -RZ, R29.H0_H0 ;  /* 0x2000001dff2c7230 */ /* 0x001fe40000004100 */
[--C-:B------:R-:W-:Y:S01]  /*1cb0*/  FADD.FTZ R107, R42, R139.reuse ;  /* 0x0000008b2a6b7221 */ /* 0x100fe20000010000 */
[----:B------:R1:W-:Y:S02]  /*1cc0*/  STS.U16 [R125+0x200], R46 ;  /* 0x0002002e7d007388 */ /* 0x0003e40000000400 */
[----:B------:R-:W-:-:S02]  /*1cd0*/  FADD.FTZ R105, R44, R139 ;  /* 0x0000008b2c697221 */ /* 0x000fc40000010000 */
        /* <DEDUP_REMOVED lines=22> */
[----:B------:R-:W-:-:S03]  /*1e40*/  @P5 MOV R19, 0x7f800000 ;  /* 0x7f80000000135802 */ /* 0x000fc60000000f00 */
        /* <DEDUP_REMOVED lines=11> */
[----:B------:R-:W-:-:S04]  /*1f00*/  FFMA.FTZ R3, R3, R22, R3 ;  /* 0x0000001603037223 */ /* 0x000fc80000010003 */
[----:B------:R-:W-:Y:S01]  /*1f10*/  FFMA.FTZ R113, R2, 0.69314718246459960938, R3 ;  /* 0x3f31721802717823 */ /* 0x000fe20000010003 */
[C---:B------:R-:W-:Y:S01]  /*1f20*/  @P6 FFMA.FTZ R113, R23.reuse, R19, +INF ;  /* 0x7f80000017716423 */ /* 0x040fe20000010013 */
[----:B------:R-:W-:-:S04]  /*1f30*/  @P5 FSETP.NEU.FTZ.AND P6, PT, R23, RZ, PT ;  /* 0x000000ff1700520b */ /* 0x000fc80003fdd000 */
[----:B------:R-:W-:-:S09]  /*1f40*/  @P5 FSEL R113, R113, -RZ, P6 ;  /* 0x800000ff71715208 */ /* 0x000fd20003000000 */
.L_x_6633:
[----:B------:R-:W-:Y:S05]  /*1f50*/  BSYNC.RECONVERGENT B0 ;  /* 0x0000000000007941 */ /* 0x000fea0003800200 */
.L_x_6632:
        /* <DEDUP_REMOVED lines=33> */
.L_x_6635:
[----:B------:R-:W-:Y:S05]  /*2170*/  BSYNC.RECONVERGENT B0 ;  /* 0x0000000000007941 */ /* 0x000fea0003800200 */
.L_x_6634:
        /* <DEDUP_REMOVED lines=33> */
.L_x_6637:
[----:B------:R-:W-:Y:S05]  /*2390*/  BSYNC.RECONVERGENT B0 ;  /* 0x0000000000007941 */ /* 0x000fea0003800200 */
.L_x_6636:
        /* <DEDUP_REMOVED lines=33> */
.L_x_6639:
[----:B------:R-:W-:Y:S05]  /*25b0*/  BSYNC.RECONVERGENT B0 ;  /* 0x0000000000007941 */ /* 0x000fea0003800200 */
.L_x_6638:
        /* <DEDUP_REMOVED lines=33> */
.L_x_6641:
[----:B------:R-:W-:Y:S05]  /*27d0*/  BSYNC.RECONVERGENT B0 ;  /* 0x0000000000007941 */ /* 0x000fea0003800200 */
.L_x_6640:
        /* <DEDUP_REMOVED lines=33> */
.L_x_6643:
[----:B------:R-:W-:Y:S05]  /*29f0*/  BSYNC.RECONVERGENT B0 ;  /* 0x0000000000007941 */ /* 0x000fea0003800200 */
.L_x_6642:
        /* <DEDUP_REMOVED lines=33> */
.L_x_6645:
[----:B------:R-:W-:Y:S05]  /*2c10*/  BSYNC.RECONVERGENT B0 ;  /* 0x0000000000007941 */ /* 0x000fea0003800200 */
.L_x_6644:
        /* <DEDUP_REMOVED lines=33> */
.L_x_6647:
[----:B------:R-:W-:Y:S05]  /*2e30*/  BSYNC.RECONVERGENT B0 ;  /* 0x0000000000007941 */ /* 0x000fea0003800200 */
.L_x_6646:
        /* <DEDUP_REMOVED lines=33> */
.L_x_6649:
[----:B------:R-:W-:Y:S05]  /*3050*/  BSYNC.RECONVERGENT B0 ;  /* 0x0000000000007941 */ /* 0x000fea0003800200 */
.L_x_6648:
        /* <DEDUP_REMOVED lines=33> */
.L_x_6651:
[----:B------:R-:W-:Y:S05]  /*3270*/  BSYNC.RECONVERGENT B0 ;  /* 0x0000000000007941 */ /* 0x000fea0003800200 */
.L_x_6650:
        /* <DEDUP_REMOVED lines=33> */
.L_x_6653:
[----:B------:R-:W-:Y:S05]  /*3490*/  BSYNC.RECONVERGENT B0 ;  /* 0x0000000000007941 */ /* 0x000fea0003800200 */
.L_x_6652:
        /* <DEDUP_REMOVED lines=33> */
.L_x_6655:
[----:B------:R-:W-:Y:S05]  /*36b0*/  BSYNC.RECONVERGENT B0 ;  /* 0x0000000000007941 */ /* 0x000fea0003800200 */
.L_x_6654:
        /* <DEDUP_REMOVED lines=33> */
.L_x_6657:
[----:B------:R-:W-:Y:S05]  /*38d0*/  BSYNC.RECONVERGENT B0 ;  /* 0x0000000000007941 */ /* 0x000fea0003800200 */
.L_x_6656:
        /* <DEDUP_REMOVED lines=33> */
.L_x_6659:
[----:B------:R-:W-:Y:S05]  /*3af0*/  BSYNC.RECONVERGENT B0 ;  /* 0x0000000000007941 */ /* 0x000fea0003800200 */
.L_x_6658:
        /* <DEDUP_REMOVED lines=33> */
.L_x_6661:
[----:B------:R-:W-:Y:S05]  /*3d10*/  BSYNC.RECONVERGENT B0 ;  /* 0x0000000000007941 */ /* 0x000fea0003800200 */
.L_x_6660:
        /* <DEDUP_REMOVED lines=33> */
.L_x_6663:
[----:B------:R-:W-:Y:S05]  /*3f30*/  BSYNC.RECONVERGENT B0 ;  /* 0x0000000000007941 */ /* 0x000fea0003800200 */
.L_x_6662:
[----:B------:R-:W0:Y:S01]  /*3f40*/  LDCU.128 UR12, c[0x0][0x410] ;  /* 0x00008200ff0c77ac */ /* 0x000e220008000c00 */
[----:B------:R-:W-:Y:S01]  /*3f50*/  P2R R58, PR, RZ, 0x1 ;  /* 0x00000001ff3a7803 */ /* 0x000fe20000000000 */
[----:B-1----:R-:W1:Y:S01]  /*3f60*/  LDS.U16 R52, [R112] ;  /* 0x0000000070347984 */ /* 0x002e620000000400 */
[----:B------:R-:W-:Y:S01]  /*3f70*/  ISETP.NE.AND P0, PT, R55, RZ, PT ;  /* 0x000000ff3700720c */ /* 0x000fe20003f05270 */
[----:B------:R-:W-:Y:S01]  /*3f80*/  UMOV UR7, URZ ;  /* 0x000000ff00077c82 */ /* 0x000fe20008000000 */
[----:B------:R-:W-:Y:S01]  /*3f90*/  ISETP.NE.AND P6, PT, R71, RZ, PT ;  /* 0x000000ff4700720c */ /* 0x000fe20003fc5270 */
[----:B------:R-:W-:Y:S01]  /*3fa0*/  LDS.U16 R54, [R112+0x4] ;  /* 0x0000040070367984 */ /* 0x000fe20000000400 */
[----:B------:R-:W-:Y:S01]  /*3fb0*/  P2R R56, PR, RZ, 0x1 ;  /* 0x00000001ff387803 */ /* 0x000fe20000000000 */
[----:B------:R-:W2:Y:S01]  /*3fc0*/  LDCU.64 UR28, c[0x0][0x490] ;  /* 0x00009200ff1c77ac */ /* 0x000ea20008000a00 */
[----:B------:R-:W-:Y:S01]  /*3fd0*/  ISETP.NE.AND P0, PT, R57, RZ, PT ;  /* 0x000000ff3900720c */ /* 0x000fe20003f05270 */
[----:B------:R-:W3:Y:S01]  /*3fe0*/  LDS.U16 R71, [R112+0x6] ;  /* 0x0000060070477984 */ /* 0x000ee20000000400 */
[----:B------:R-:W-:-:S02]  /*3ff0*/  PRMT R32, RZ, 0x7610, R32 ;  /* 0x00007610ff207816 */ /* 0x000fc40000000020 */
[----:B------:R-:W-:Y:S01]  /*4000*/  P2R R51, PR, RZ, 0x1 ;  /* 0x00000001ff337803 */ /* 0x000fe20000000000 */
[----:B------:R-:W4:Y:S01]  /*4010*/  LDS.U16 R74, [R112+0x8] ;  /* 0x00000800704a7984 */ /* 0x000f220000000400 */
[----:B------:R-:W-:Y:S02]  /*4020*/  ISETP.NE.AND P0, PT, R59, RZ, PT ;  /* 0x000000ff3b00720c */ /* 0x000fe40003f05270 */
[----:B------:R-:W-:Y:S01]  /*4030*/  PRMT R33, RZ, 0x7610, R33 ;  /* 0x00007610ff217816 */ /* 0x000fe20000000021 */
[----:B0-----:R-:W-:Y:S01]  /*4040*/  UIMAD.WIDE.U32 UR22, UR26, UR12, UR6 ;  /* 0x0000000c1a1672a5 */ /* 0x001fe2000f8e0006 */
[----:B------:R-:W-:Y:S01]  /*4050*/  LDS.U16 R76, [R112+0xa] ;  /* 0x00000a00704c7984 */ /* 0x000fe20000000400 */
[----:B------:R-:W-:Y:S02]  /*4060*/  P2R R50, PR, RZ, 0x1 ;  /* 0x00000001ff327803 */ /* 0x000fe40000000000 */
[----:B------:R-:W-:Y:S01]  /*4070*/  UIMAD UR13, UR26, UR13, UR23 ;  /* 0x0000000d1a0d72a4 */ /* 0x000fe2000f8e0217 */
[----:B------:R-:W-:Y:S01]  /*4080*/  LDS.U16 R39, [R112+0xc] ;  /* 0x00000c0070277984 */ /* 0x000fe20000000400 */
[----:B------:R-:W-:Y:S01]  /*4090*/  ISETP.NE.AND P0, PT, R61, RZ, PT ;  /* 0x000000ff3d00720c */ /* 0x000fe20003f05270 */
[----:B------:R-:W-:Y:S01]  /*40a0*/  UMOV UR12, UR22 ;  /* 0x00000016000c7c82 */ /* 0x000fe20008000000 */
[----:B------:R-:W-:Y:S01]  /*40b0*/  PRMT R34, RZ, 0x7610, R34 ;  /* 0x00007610ff227816 */ /* 0x000fe20000000022 */
[----:B------:R-:W-:Y:S01]  /*40c0*/  UIMAD.WIDE.U32 UR12, UR8, UR14, UR12 ;  /* 0x0000000e080c72a5 */ /* 0x000fe2000f8e000c */
        /* <DEDUP_REMOVED lines=8> */
[----:B------:R-:W-:Y:S01]  /*4150*/  PRMT R35, RZ, 0x7610, R35 ;  /* 0x00007610ff237816 */ /* 0x000fe20000000023 */
        /* <DEDUP_REMOVED lines=9> */
[----:B------:R-:W-:Y:S01]  /*41f0*/  ISETP.NE.AND P3, PT, R79, RZ, PT ;  /* 0x000000ff4f00720c */ /* 0x000fe20003f65270 */
[----:B------:R-:W-:Y:S01]  /*4200*/  LDS.U16 R23, [R112+0x1a] ;  /* 0x00001a0070177984 */ /* 0x000fe20000000400 */
[----:B------:R-:W-:Y:S02]  /*4210*/  P2R R83, PR, RZ, 0x10 ;  /* 0x00000010ff537803 */ /* 0x000fe40000000000 */
[----:B------:R-:W-:Y:S02]  /*4220*/  ISETP.NE.AND P4, PT, R80, RZ, PT ;  /* 0x000000ff5000720c */ /* 0x000fe40003f85270 */
        /* <DEDUP_REMOVED lines=24> */
[----:B----4-:R-:W-:-:S02]  /*43b0*/  HADD2.F32 R74, -RZ, R74.H0_H0 ;  /* 0x2000004aff4a7230 */ /* 0x010fc40000004100 */
[----:B------:R-:W-:Y:S01]  /*43c0*/  HADD2.F32 R54, -RZ, R54.H0_H0 ;  /* 0x20000036ff367230 */ /* 0x000fe20000004100 */
[----:B------:R-:W3:Y:S01]  /*43d0*/  LDCU.64 UR22, c[0x0][0x510] ;  /* 0x0000a200ff1677ac */ /* 0x000ee20008000a00 */
        /* <DEDUP_REMOVED lines=10> */
[----:B------:R-:W4:Y:S01]  /*4480*/  @!P0 LDG.E.U16 R32, desc[UR24][R30.64] ;  /* 0x000000181e208981 */ /* 0x000f22000c1e1500 */
[----:B------:R-:W-:-:S03]  /*4490*/  ISETP.NE.AND P0, PT, R48, RZ, PT ;  /* 0x000000ff3000720c */ /* 0x000fc60003f05270 */
[----:B------:R-:W5:Y:S04]  /*44a0*/  @!P1 LDG.E.U16 R37, desc[UR24][R30.64+0x140] ;  /* 0x000140181e259981 */ /* 0x000f68000c1e1500 */
[----:B------:R-:W2:Y:S04]  /*44b0*/  @!P2 LDG.E.U16 R38, desc[UR24][R30.64+0x180] ;  /* 0x000180181e26a981 */ /* 0x000ea8000c1e1500 */
[----:B------:R-:W3:Y:S04]  /*44c0*/  @!P3 LDG.E.U16 R41, desc[UR24][R30.64+0x1c0] ;  /* 0x0001c0181e29b981 */ /* 0x000ee8000c1e1500 */
[----:B------:R-:W5:Y:S01]  /*44d0*/  @!P0 LDG.E.U16 R33, desc[UR24][R30.64+0x40] ;  /* 0x000040181e218981 */ /* 0x000f62000c1e1500 */
[----:B------:R-:W-:-:S03]  /*44e0*/  ISETP.NE.AND P0, PT, R50, RZ, PT ;  /* 0x000000ff3200720c */ /* 0x000fc60003f05270 */
[----:B------:R-:W3:Y:S04]  /*44f0*/  @!P4 LDG.E.U16 R40, desc[UR24][R30.64+0x200] ;  /* 0x000200181e28c981 */ /* 0x000ee8000c1e1500 */
[----:B------:R-:W3:Y:S04]  /*4500*/  @!P5 LDG.E.U16 R43, desc[UR24][R30.64+0x240] ;  /* 0x000240181e2bd981 */ /* 0x000ee8000c1e1500 */
[----:B------:R-:W3:Y:S04]  /*4510*/  @!P6 LDG.E.U16 R42, desc[UR24][R30.64+0x280] ;  /* 0x000280181e2ae981 */ /* 0x000ee8000c1e1500 */
[----:B------:R-:W2:Y:S01]  /*4520*/  @!P0 LDG.E.U16 R34, desc[UR24][R30.64+0x80] ;  /* 0x000080181e228981 */ /* 0x000ea2000c1e1500 */
[----:B------:R-:W-:-:S13]  /*4530*/  ISETP.NE.AND P0, PT, R51, RZ, PT ;  /* 0x000000ff3300720c */ /* 0x000fda0003f05270 */
[----:B------:R-:W3:Y:S01]  /*4540*/  @!P0 LDG.E.U16 R35, desc[UR24][R30.64+0xc0] ;  /* 0x0000c0181e238981 */ /* 0x000ee2000c1e1500 */
[----:B------:R-:W-:Y:S02]  /*4550*/  ISETP.NE.AND P0, PT, R56, RZ, PT ;  /* 0x000000ff3800720c */ /* 0x000fe40003f05270 */
[----:B------:R-:W-:Y:S02]  /*4560*/  ISETP.NE.AND P1, PT, R60, RZ, PT ;  /* 0x000000ff3c00720c */ /* 0x000fe40003f25270 */
[----:B------:R-:W-:Y:S02]  /*4570*/  ISETP.NE.AND P2, PT, R62, RZ, PT ;  /* 0x000000ff3e00720c */ /* 0x000fe40003f45270 */
[----:B------:R-:W-:Y:S02]  /*4580*/  ISETP.NE.AND P3, PT, R82, RZ, PT ;  /* 0x000000ff5200720c */ /* 0x000fe40003f65270 */
[----:B------:R-:W-:-:S05]  /*4590*/  ISETP.NE.AND P4, PT, R83, RZ, PT ;  /* 0x000000ff5300720c */ /* 0x000fca0003f85270 */
[----:B------:R-:W3:Y:S01]  /*45a0*/  @!P0 LDG.E.U16 R36, desc[UR24][R30.64+0x100] ;  /* 0x000100181e248981 */ /* 0x000ee2000c1e1500 */
[----:B------:R-:W-:-:S03]  /*45b0*/  ISETP.NE.AND P0, PT, R58, RZ, PT ;  /* 0x000000ff3a00720c */ /* 0x000fc60003f05270 */
        /* <DEDUP_REMOVED lines=25> */
[----:B------:R-:W-:Y:S01]  /*4750*/  PRMT R57, RZ, 0x7610, R57 ;  /* 0x00007610ff397816 */ /* 0x000fe20000000039 */
        /* <DEDUP_REMOVED lines=17> */
[----:B------:R-:W3:Y:S04]  /*4870*/  LDS.U16 R31, [R112] ;  /* 0x00000000701f7984 */ /* 0x000ee80000000400 */
[----:B------:R-:W4:Y:S04]  /*4880*/  LDS.U16 R30, [R112+0x2] ;  /* 0x00000200701e7984 */ /* 0x000f280000000400 */
[----:B------:R-:W-:Y:S04]  /*4890*/  LDS.U16 R32, [R112+0x4] ;  /* 0x0000040070207984 */ /* 0x000fe80000000400 */
[----:B------:R-:W5:Y:S04]  /*48a0*/  LDS.U16 R33, [R112+0x6] ;  /* 0x0000060070217984 */ /* 0x000f680000000400 */
[----:B------:R-:W1:Y:S04]  /*48b0*/  LDS.U16 R34, [R112+0x8] ;  /* 0x0000080070227984 */ /* 0x000e680000000400 */
[----:B------:R-:W-:Y:S04]  /*48c0*/  LDS.U16 R35, [R112+0xa] ;  /* 0x00000a0070237984 */ /* 0x000fe80000000400 */
[----:B------:R-:W1:Y:S04]  /*48d0*/  LDS.U16 R36, [R112+0xc] ;  /* 0x00000c0070247984 */ /* 0x000e680000000400 */
[----:B------:R-:W1:Y:S04]  /*48e0*/  LDS.U16 R37, [R112+0xe] ;  /* 0x00000e0070257984 */ /* 0x000e680000000400 */
[----:B------:R-:W-:Y:S04]  /*48f0*/  LDS.U16 R38, [R112+0x10] ;  /* 0x0000100070267984 */ /* 0x000fe80000000400 */
[----:B------:R-:W-:Y:S04]  /*4900*/  LDS.U16 R40, [R112+0x12] ;  /* 0x0000120070287984 */ /* 0x000fe80000000400 */
[----:B------:R-:W-:Y:S04]  /*4910*/  LDS.U16 R41, [R112+0x14] ;  /* 0x0000140070297984 */ /* 0x000fe80000000400 */
[----:B------:R-:W1:Y:S04]  /*4920*/  LDS.U16 R42, [R112+0x16] ;  /* 0x00001600702a7984 */ /* 0x000e680000000400 */
[----:B------:R-:W-:Y:S04]  /*4930*/  LDS.U16 R43, [R112+0x18] ;  /* 0x00001800702b7984 */ /* 0x000fe80000000400 */
[----:B------:R-:W-:Y:S04]  /*4940*/  LDS.U16 R44, [R112+0x1a] ;  /* 0x00001a00702c7984 */ /* 0x000fe80000000400 */
[----:B------:R-:W-:Y:S04]  /*4950*/  LDS.U16 R45, [R112+0x1c] ;  /* 0x00001c00702d7984 */ /* 0x000fe80000000400 */
[----:B------:R-:W1:Y:S01]  /*4960*/  LDS.U16 R46, [R112+0x1e] ;  /* 0x00001e00702e7984 */ /* 0x000e620000000400 */
[----:B------:R-:W-:Y:S01]  /*4970*/  BAR.SYNC.DEFER_BLOCKING 0x0 ;  /* 0x0000000000007b1d */ /* 0x000fe20000010000 */
[----:B0-----:R-:W-:-:S05]  /*4980*/  PRMT R47, RZ, 0x7610, R47 ;  /* 0x00007610ff2f7816 */ /* 0x001fca000000002f */
[----:B------:R-:W5:Y:S01]  /*4990*/  @!P5 LDG.E.U16 R48, desc[UR24][R2.64] ;  /* 0x000000180230d981 */ /* 0x000f62000c1e1500 */
[----:B------:R-:W-:Y:S02]  /*49a0*/  ISETP.NE.AND P5, PT, R50, RZ, PT ;  /* 0x000000ff3200720c */ /* 0x000fe40003fa5270 */
[----:B--2---:R-:W-:Y:S01]  /*49b0*/  PRMT R49, RZ, 0x7610, R49 ;  /* 0x00007610ff317816 */ /* 0x004fe20000000031 */
[----:B------:R-:W2:Y:S10]  /*49c0*/  @!P3 LDG.E.U16 R86, desc[UR24][R2.64+0x380] ;  /* 0x000380180256b981 */ /* 0x000eb4000c1e1500 */
[----:B------:R-:W2:Y:S01]  /*49d0*/  @!P5 LDG.E.U16 R47, desc[UR24][R2.64+0x40] ;  /* 0x00004018022fd981 */ /* 0x000ea2000c1e1500 */
[----:B------:R-:W-:-:S13]  /*49e0*/  ISETP.NE.AND P5, PT, R51, RZ, PT ;  /* 0x000000ff3300720c */ /* 0x000fda0003fa5270 */
[----:B------:R-:W2:Y:S01]  /*49f0*/  @!P5 LDG.E.U16 R56, desc[UR24][R2.64+0x80] ;  /* 0x000080180238d981 */ /* 0x000ea2000c1e1500 */
[----:B------:R-:W-:-:S13]  /*4a00*/  ISETP.NE.AND P5, PT, R55, RZ, PT ;  /* 0x000000ff3700720c */ /* 0x000fda0003fa5270 */
[----:B------:R-:W2:Y:S01]  /*4a10*/  @!P5 LDG.E.U16 R49, desc[UR24][R2.64+0xc0] ;  /* 0x0000c0180231d981 */ /* 0x000ea2000c1e1500 */
[----:B------:R-:W-:Y:S02]  /*4a20*/  ISETP.NE.AND P5, PT, R58, RZ, PT ;  /* 0x000000ff3a00720c */ /* 0x000fe40003fa5270 */
[----:B------:R-:W-:Y:S02]  /*4a30*/  PRMT R58, RZ, 0x7610, R58 ;  /* 0x00007610ff3a7816 */ /* 0x000fe4000000003a */
[----:B------:R-:W-:-:S09]  /*4a40*/  PRMT R51, RZ, 0x7610, R51 ;  /* 0x00007610ff337816 */ /* 0x000fd20000000033 */
        /* <DEDUP_REMOVED lines=19> */
[----:B------:R-:W2:Y:S04]  /*4b80*/  @!P0 LDG.E.U16 R59, desc[UR24][R2.64+0x2c0] ;  /* 0x0002c018023b8981 */ /* 0x000ea8000c1e1500 */
[----:B------:R-:W2:Y:S04]  /*4b90*/  @!P2 LDG.E.U16 R61, desc[UR24][R2.64+0x340] ;  /* 0x00034018023da981 */ /* 0x000ea8000c1e1500 */
[----:B------:R-:W2:Y:S04]  /*4ba0*/  @!P1 LDG.E.U16 R82, desc[UR24][R2.64+0x300] ;  /* 0x0003001802529981 */ /* 0x000ea8000c1e1500 */
[----:B------:R-:W2:Y:S04]  /*4bb0*/  @!P5 LDG.E.U16 R57, desc[UR24][R2.64+0x240] ;  /* 0x000240180239d981 */ /* 0x000ea8000c1e1500 */
[----:B------:R0:W2:Y:S01]  /*4bc0*/  @!P4 LDG.E.U16 R63, desc[UR24][R2.64+0x3c0] ;  /* 0x0003c018023fc981 */ /* 0x0000a2000c1e1500 */
[----:B---3--:R-:W-:-:S02]  /*4bd0*/  HADD2.F32 R31, -RZ, R31.H0_H0 ;  /* 0x2000001fff1f7230 */ /* 0x008fc40000004100 */
[----:B----4-:R-:W-:-:S03]  /*4be0*/  HADD2.F32 R30, -RZ, R30.H0_H0 ;  /* 0x2000001eff1e7230 */ /* 0x010fc60000004100 */
[----:B------:R-:W-:Y:S02]  /*4bf0*/  FMUL.FTZ R50, R31, -1.4426950216293334961 ;  /* 0xbfb8aa3b1f327820 */ /* 0x000fe40000410000 */
[----:B------:R-:W-:-:S04]  /*4c00*/  FMUL.FTZ R73, R30, -1.4426950216293334961 ;  /* 0xbfb8aa3b1e497820 */ /* 0x000fc80000410000 */
[----:B------:R-:W3:Y:S01]  /*4c10*/  MUFU.EX2 R50, R50 ;  /* 0x0000003200327308 */ /* 0x000ee20000000800 */
[----:B-----5:R-:W-:Y:S02]  /*4c20*/  HADD2.F32 R33, -RZ, R33.H0_H0 ;  /* 0x20000021ff217230 */ /* 0x020fe40000004100 */
[----:B-1----:R-:W-:-:S05]  /*4c30*/  HADD2.F32 R34, -RZ, R34.H0_H0 ;  /* 0x20000022ff227230 */ /* 0x002fca0000004100 */
[----:B------:R-:W1:Y:S01]  /*4c40*/  MUFU.EX2 R73, R73 ;  /* 0x0000004900497308 */ /* 0x000e620000000800 */
[----:B0-----:R-:W-:Y:S01]  /*4c50*/  FMUL.FTZ R2, R33, -1.4426950216293334961 ;  /* 0xbfb8aa3b21027820 */ /* 0x001fe20000410000 */
[----:B------:R-:W-:-:S06]  /*4c60*/  FMUL.FTZ R3, R34, -1.4426950216293334961 ;  /* 0xbfb8aa3b22037820 */ /* 0x000fcc0000410000 */
[----:B------:R-:W0:Y:S01]  /*4c70*/  MUFU.EX2 R2, R2 ;  /* 0x0000000200027308 */ /* 0x000e220000000800 */
[----:B---3--:R-:W-:-:S07]  /*4c80*/  FADD.FTZ R50, R50, 1 ;  /* 0x3f80000032327421 */ /* 0x008fce0000010000 */
[----:B------:R-:W3:Y:S01]  /*4c90*/  MUFU.EX2 R3, R3 ;  /* 0x0000000300037308 */ /* 0x000ee20000000800 */
[----:B-1----:R-:W-:-:S07]  /*4ca0*/  FADD.FTZ R73, R73, 1 ;  /* 0x3f80000049497421 */ /* 0x002fce0000010000 */
[----:B------:R-:W1:Y:S01]  /*4cb0*/  MUFU.RCP R50, R50 ;  /* 0x0000003200327308 */ /* 0x000e620000001000 */
[----:B0-----:R-:W-:Y:S01]  /*4cc0*/  FADD.FTZ R2, R2, 1 ;  /* 0x3f80000002027421 */ /* 0x001fe20000010000 */
[----:B------:R-:W-:Y:S02]  /*4cd0*/  HADD2.F32 R36, -RZ, R36.H0_H0 ;  /* 0x20000024ff247230 */ /* 0x000fe40000004100 */
[----:B---3--:R-:W-:-:S03]  /*4ce0*/  FADD.FTZ R3, R3, 1 ;  /* 0x3f80000003037421 */ /* 0x008fc60000010000 */
[----:B------:R-:W-:Y:S01]  /*4cf0*/  FMUL.FTZ R83, R36, -1.4426950216293334961 ;  /* 0xbfb8aa3b24537820 */ /* 0x000fe20000410000 */
[----:B------:R-:W-:Y:S02]  /*4d00*/  HADD2.F32 R35, -RZ, R35.H0_H0 ;  /* 0x20000023ff237230 */ /* 0x000fe40000004100 */
[----:B------:R-:W-:Y:S02]  /*4d10*/  HADD2.F32 R37, -RZ, R37.H0_H0 ;  /* 0x20000025ff257230 */ /* 0x000fe40000004100 */
[----:B------:R-:W-:Y:S01]  /*4d20*/  HADD2.F32 R32, -RZ, R32.H0_H0 ;  /* 0x20000020ff207230 */ /* 0x000fe20000004100 */
[----:B------:R-:W-:Y:S01]  /*4d30*/  MUFU.EX2 R83, R83 ;  /* 0x0000005300537308 */ /* 0x000fe20000000800 */
[----:B------:R-:W-:Y:S01]  /*4d40*/  FMUL.FTZ R79, R35, -1.4426950216293334961 ;  /* 0xbfb8aa3b234f7820 */ /* 0x000fe20000410000 */
[----:B------:R-:W-:Y:S02]  /*4d50*/  FMUL.FTZ R85, R37, -1.4426950216293334961 ;  /* 0xbfb8aa3b25557820 */ /* 0x000fe40000410000 */
[----:B------:R-:W-:-:S04]  /*4d60*/  FMUL.FTZ R77, R32, -1.4426950216293334961 ;  /* 0xbfb8aa3b204d7820 */ /* 0x000fc80000410000 */
[----:B------:R-:W-:Y:S01]  /*4d70*/  MUFU.EX2 R79, R79 ;  /* 0x0000004f004f7308 */ /* 0x000fe20000000800 */
[----:B------:R-:W-:-:S07]  /*4d80*/  HADD2.F32 R42, -RZ, R42.H0_H0 ;  /* 0x2000002aff2a7230 */ /* 0x000fce0000004100 */
[----:B------:R-:W-:Y:S08]  /*4d90*/  MUFU.EX2 R85, R85 ;  /* 0x0000005500557308 */ /* 0x000ff00000000800 */
[----:B------:R-:W-:Y:S01]  /*4da0*/  MUFU.EX2 R77, R77 ;  /* 0x0000004d004d7308 */ /* 0x000fe20000000800 */
[----:B------:R-:W-:Y:S01]  /*4db0*/  HADD2.F32 R53, -RZ, R53.H0_H0 ;  /* 0x20000035ff357230 */ /* 0x000fe20000004100 */
[----:B------:R-:W-:Y:S04]  /*4dc0*/  STS.U16 [R133], R48 ;  /* 0x0000003085007388 */ /* 0x000fe80000000400 */
[----:B--2---:R-:W-:Y:S04]  /*4dd0*/  STS.U16 [R132+0x40], R47 ;  /* 0x0000402f84007388 */ /* 0x004fe80000000400 */
        /* <DEDUP_REMOVED lines=10> */
[----:B------:R-:W-:Y:S04]  /*4e80*/  STS.U16 [R121+0x300], R82 ;  /* 0x0003005279007388 */ /* 0x000fe80000000400 */
[----:B------:R-:W-:Y:S04]  /*4e90*/  STS.U16 [R120+0x340], R61 ;  /* 0x0003403d78007388 */ /* 0x000fe80000000400 */
[----:B------:R-:W-:Y:S04]  /*4ea0*/  STS.U16 [R115+0x380], R86 ;  /* 0x0003805673007388 */ /* 0x000fe80000000400 */
[----:B------:R-:W-:Y:S01]  /*4eb0*/  STS.U16 [R114+0x3c0], R63 ;  /* 0x0003c03f72007388 */ /* 0x000fe20000000400 */
[----:B------:R-:W-:-:S03]  /*4ec0*/  NOP ;  /* 0x0000000000007918 */ /* 0x000fc60000000000 */
[----:B------:R-:W5:Y:S01]  /*4ed0*/  LDS.U16 R47, [R112] ;  /* 0x00000000702f7984 */ /* 0x000f620000000400 */
[----:B0-----:R-:W0:Y:S03]  /*4ee0*/  MUFU.RCP R51, R73 ;  /* 0x0000004900337308 */ /* 0x001e260000001000 */
[----:B------:R-:W5:Y:S04]  /*4ef0*/  LDS.U16 R48, [R112+0x2] ;  /* 0x0000020070307984 */ /* 0x000f680000000400 */
[----:B------:R-:W5:Y:S01]  /*4f00*/  LDS.U16 R60, [R112+0x6] ;  /* 0x00000600703c7984 */ /* 0x000f620000000400 */
[----:B------:R1:W5:Y:S03]  /*4f10*/  MUFU.RCP R56, R2 ;  /* 0x0000000200387308 */ /* 0x0003660000001000 */
[----:B------:R-:W5:Y:S04]  /*4f20*/  LDS.U16 R61, [R112+0x8] ;  /* 0x00000800703d7984 */ /* 0x000f680000000400 */
[----:B------:R-:W-:Y:S01]  /*4f30*/  LDS.U16 R49, [R112+0x4] ;  /* 0x0000040070317984 */ /* 0x000fe20000000400 */
[----:B--2---:R0:W2:Y:S01]  /*4f40*/  MUFU.RCP R57, R3 ;  /* 0x0000000300397308 */ /* 0x0040a20000001000 */
[----:B-1----:R-:W-:-:S02]  /*4f50*/  FADD.FTZ R2, -R50, 1 ;  /* 0x3f80000032027421 */ /* 0x002fc40000010100 */
[----:B------:R-:W-:Y:S02]  /*4f60*/  LDS.U16 R63, [R112+0xa] ;  /* 0x00000a00703f7984 */ /* 0x000fe40000000400 */
[----:B---3--:R-:W-:Y:S02]  /*4f70*/  FFMA.FTZ R80, R31, R2, 1 ;  /* 0x3f8000001f507423 */ /* 0x008fe40000010002 */
[----:B------:R-:W1:Y:S01]  /*4f80*/  LDS.U16 R2, [R112+0xc] ;  /* 0x00000c0070027984 */ /* 0x000e620000000400 */
[----:B0-----:R-:W-:Y:S01]  /*4f90*/  FADD.FTZ R3, -R51, 1 ;  /* 0x3f80000033037421 */ /* 0x001fe20000010100 */
[----:B----4-:R-:W-:Y:S01]  /*4fa0*/  FADD.FTZ R59, R83, 1 ;  /* 0x3f800000533b7421 */ /* 0x010fe20000010000 */
[----:B------:R-:W-:Y:S01]  /*4fb0*/  FMUL.FTZ R92, R42, -1.4426950216293334961 ;  /* 0xbfb8aa3b2a5c7820 */ /* 0x000fe20000410000 */
[----:B------:R-:W-:Y:S02]  /*4fc0*/  HADD2.F32 R38, -RZ, R38.H0_H0 ;  /* 0x20000026ff267230 */ /* 0x000fe40000004100 */
[----:B------:R-:W-:Y:S01]  /*4fd0*/  FFMA.FTZ R73, R30, R3, 1 ;  /* 0x3f8000001e497423 */ /* 0x000fe20000010003 */
[----:B------:R-:W-:Y:S01]  /*4fe0*/  FADD.FTZ R58, R79, 1 ;  /* 0x3f8000004f3a7421 */ /* 0x000fe20000010000 */
[----:B------:R-:W-:Y:S01]  /*4ff0*/  FADD.FTZ R62, R85, 1 ;  /* 0x3f800000553e7421 */ /* 0x000fe20000010000 */
[----:B------:R-:W-:Y:S01]  /*5000*/  FADD.FTZ R55, R77, 1 ;  /* 0x3f8000004d377421 */ /* 0x000fe20000010000 */
[----:B------:R-:W-:Y:S01]  /*5010*/  HADD2.F32 R40, -RZ, R40.H0_H0 ;  /* 0x20000028ff287230 */ /* 0x000fe20000004100 */
[----:B------:R-:W-:Y:S01]  /*5020*/  LDS.U16 R119, [R112+0x18] ;  /* 0x0000180070777984 */ /* 0x000fe20000000400 */
[----:B------:R-:W-:-:S02]  /*5030*/  HADD2.F32 R46, -RZ, R46.H0_H0 ;  /* 0x2000002eff2e7230 */ /* 0x000fc40000004100 */
[----:B------:R-:W-:Y:S01]  /*5040*/  HADD2.F32 R44, -RZ, R44.H0_H0 ;  /* 0x2000002cff2c7230 */ /* 0x000fe20000004100 */
[----:B------:R-:W-:Y:S01]  /*5050*/  LDS.U16 R143, [R112+0x1c] ;  /* 0x00001c00708f7984 */ /* 0x000fe20000000400 */
[----:B-----5:R-:W-:Y:S02]  /*5060*/  HADD2.F32 R47, -RZ, R47.H0_H0 ;  /* 0x2000002fff2f7230 */ /* 0x020fe40000004100 */
[----:B------:R-:W-:Y:S01]  /*5070*/  HADD2.F32 R41, -RZ, R41.H0_H0 ;  /* 0x20000029ff297230 */ /* 0x000fe20000004100 */
[----:B------:R-:W-:Y:S02]  /*5080*/  LDS.U16 R144, [R112+0x1e] ;  /* 0x00001e0070907984 */ /* 0x000fe40000000400 */
[----:B------:R-:W-:Y:S01]  /*5090*/  FMUL.FTZ R3, R52, R47 ;  /* 0x0000002f34037220 */ /* 0x000fe20000410000 */
[----:B------:R-:W-:Y:S02]  /*50a0*/  HADD2.F32 R48, -RZ, R48.H0_H0 ;  /* 0x20000030ff307230 */ /* 0x000fe40000004100 */
[----:B------:R-:W-:-:S02]  /*50b0*/  HADD2.F32 R60, -RZ, R60.H0_H0 ;  /* 0x2000003cff3c7230 */ /* 0x000fc40000004100 */
[----:B------:R-:W-:Y:S01]  /*50c0*/  FMUL.FTZ R3, R50, R3 ;  /* 0x0000000332037220 */ /* 0x000fe20000410000 */
[----:B------:R-:W0:Y:S01]  /*50d0*/  MUFU.RCP R59, R59 ;  /* 0x0000003b003b7308 */ /* 0x000e220000001000 */
[----:B------:R-:W-:Y:S02]  /*50e0*/  LDS.U16 R85, [R112+0x10] ;  /* 0x0000100070557984 */ /* 0x000fe40000000400 */
[----:B------:R-:W-:Y:S02]  /*50f0*/  FMUL.FTZ R142, R3, R80 ;  /* 0x00000050038e7220 */ /* 0x000fe40000410000 */
[----:B------:R-:W3:Y:S01]  /*5100*/  LDS.U16 R3, [R112+0xe] ;  /* 0x00000e0070037984 */ /* 0x000ee20000000400 */
[----:B------:R-:W-:Y:S01]  /*5110*/  FMUL.FTZ R82, R53, R48 ;  /* 0x0000003035527220 */ /* 0x000fe20000410000 */
[----:B------:R-:W-:Y:S01]  /*5120*/  FADD.FTZ R80, -R56, 1 ;  /* 0x3f80000038507421 */ /* 0x000fe20000010100 */
[----:B------:R-:W4:Y:S01]  /*5130*/  MUFU.EX2 R92, R92 ;  /* 0x0000005c005c7308 */ /* 0x000f220000000800 */
[----:B------:R-:W-:Y:S01]  /*5140*/  FMUL.FTZ R79, R71, R60 ;  /* 0x0000003c474f7220 */ /* 0x000fe20000410000 */
[----:B------:R-:W-:Y:S01]  /*5150*/  FMUL.FTZ R82, R51, R82 ;  /* 0x0000005233527220 */ /* 0x000fe20000410000 */
[----:B------:R-:W-:-:S02]  /*5160*/  HADD2.F32 R61, -RZ, R61.H0_H0 ;  /* 0x2000003dff3d7230 */ /* 0x000fc40000004100 */
[----:B------:R-:W-:Y:S01]  /*5170*/  FMUL.FTZ R88, R38, -1.4426950216293334961 ;  /* 0xbfb8aa3b26587820 */ /* 0x000fe20000410000 */
[----:B------:R-:W-:Y:S01]  /*5180*/  FFMA.FTZ R80, R33, R80, 1 ;  /* 0x3f80000021507423 */ /* 0x000fe20000010050 */
[----:B------:R-:W-:Y:S01]  /*5190*/  FMUL.FTZ R79, R56, R79 ;  /* 0x0000004f384f7220 */ /* 0x000fe20000410000 */
[----:B------:R-:W-:Y:S01]  /*51a0*/  FMUL.FTZ R145, R82, R73 ;  /* 0x0000004952917220 */ /* 0x000fe20000410000 */
[----:B--2---:R-:W-:Y:S01]  /*51b0*/  FADD.FTZ R83, -R57, 1 ;  /* 0x3f80000039537421 */ /* 0x004fe20000010100 */
[----:B------:R-:W-:Y:S01]  /*51c0*/  FMUL.FTZ R82, R74, R61 ;  /* 0x0000003d4a527220 */ /* 0x000fe20000410000 */
[----:B------:R-:W2:Y:S01]  /*51d0*/  MUFU.RCP R55, R55 ;  /* 0x0000003700377308 */ /* 0x000ea20000001000 */
[----:B------:R-:W-:Y:S01]  /*51e0*/  FMUL.FTZ R147, R79, R80 ;  /* 0x000000504f937220 */ /* 0x000fe20000410000 */
[----:B------:R-:W-:Y:S02]  /*51f0*/  HADD2.F32 R80, -RZ, R39.H0_H0 ;  /* 0x20000027ff507230 */ /* 0x000fe40000004100 */
[----:B------:R-:W-:Y:S01]  /*5200*/  FMUL.FTZ R89, R40, -1.4426950216293334961 ;  /* 0xbfb8aa3b28597820 */ /* 0x000fe20000410000 */
[----:B------:R-:W-:Y:S01]  /*5210*/  FFMA.FTZ R83, R34, R83, 1 ;  /* 0x3f80000022537423 */ /* 0x000fe20000010053 */
[----:B------:R-:W-:Y:S01]  /*5220*/  FMUL.FTZ R82, R57, R82 ;  /* 0x0000005239527220 */ /* 0x000fe20000410000 */
[----:B-1----:R-:W-:Y:S01]  /*5230*/  HADD2.F32 R39, -RZ, R2.H0_H0 ;  /* 0x20000002ff277230 */ /* 0x002fe20000004100 */
[----:B------:R-:W1:Y:S02]  /*5240*/  MUFU.EX2 R88, R88 ;  /* 0x0000005800587308 */ /* 0x000e640000000800 */
[----:B------:R-:W-:Y:S01]  /*5250*/  FMUL.FTZ R148, R82, R83 ;  /* 0x0000005352947220 */ /* 0x000fe20000410000 */
[----:B0-----:R-:W-:Y:S01]  /*5260*/  FADD.FTZ R79, -R59, 1 ;  /* 0x3f8000003b4f7421 */ /* 0x001fe20000010100 */
[----:B------:R-:W-:-:S04]  /*5270*/  HADD2.F32 R43, -RZ, R43.H0_H0 ;  /* 0x2000002bff2b7230 */ /* 0x000fc80000004100 */
[----:B------:R-:W0:Y:S01]  /*5280*/  MUFU.RCP R62, R62 ;  /* 0x0000003e003e7308 */ /* 0x000e220000001000 */
[----:B------:R-:W-:Y:S01]  /*5290*/  FMUL.FTZ R118, R46, -1.4426950216293334961 ;  /* 0xbfb8aa3b2e767820 */ /* 0x000fe20000410000 */
[----:B------:R-:W-:Y:S01]  /*52a0*/  FMUL.FTZ R82, R80, R39 ;  /* 0x0000002750527220 */ /* 0x000fe20000410000 */
[----:B------:R-:W-:Y:S01]  /*52b0*/  FMUL.FTZ R95, R44, -1.4426950216293334961 ;  /* 0xbfb8aa3b2c5f7820 */ /* 0x000fe20000410000 */
[----:B----4-:R-:W-:Y:S01]  /*52c0*/  FADD.FTZ R83, R92, 1 ;  /* 0x3f8000005c537421 */ /* 0x010fe20000010000 */
[----:B------:R-:W-:Y:S01]  /*52d0*/  FMUL.FTZ R91, R41, -1.4426950216293334961 ;  /* 0xbfb8aa3b295b7820 */ /* 0x000fe20000410000 */
[----:B------:R-:W-:Y:S02]  /*52e0*/  FFMA.FTZ R92, R36, R79, 1 ;  /* 0x3f800000245c7423 */ /* 0x000fe4000001004f */
[----:B------:R-:W4:Y:S01]  /*52f0*/  MUFU.EX2 R89, R89 ;  /* 0x0000005900597308 */ /* 0x000f220000000800 */
[----:B------:R-:W-:Y:S02]  /*5300*/  HADD2.F32 R49, -RZ, R49.H0_H0 ;  /* 0x20000031ff317230 */ /* 0x000fe40000004100 */
[----:B------:R-:W-:Y:S01]  /*5310*/  FMUL.FTZ R79, R59, R82 ;  /* 0x000000523b4f7220 */ /* 0x000fe20000410000 */
[----:B------:R-:W-:Y:S01]  /*5320*/  FMUL.FTZ R94, R43, -1.4426950216293334961 ;  /* 0xbfb8aa3b2b5e7820 */ /* 0x000fe20000410000 */
[----:B------:R-:W-:-:S03]  /*5330*/  HADD2.F32 R82, -RZ, R29.H0_H0 ;  /* 0x2000001dff527230 */ /* 0x000fc60000004100 */
[----:B------:R-:W5:Y:S01]  /*5340*/  MUFU.RCP R58, R58 ;  /* 0x0000003a003a7308 */ /* 0x000f620000001000 */
[----:B---3--:R-:W-:Y:S02]  /*5350*/  HADD2.F32 R29, -RZ, R3.H0_H0 ;  /* 0x20000003ff1d7230 */ /* 0x008fe40000004100 */
[----:B--2---:R-:W-:Y:S01]  /*5360*/  FADD.FTZ R77, -R55, 1 ;  /* 0x3f800000374d7421 */ /* 0x004fe20000010100 */
[----:B------:R-:W-:Y:S01]  /*5370*/  FMUL.FTZ R86, R54, R49 ;  /* 0x0000003136567220 */ /* 0x000fe20000410000 */
[----:B------:R-:W-:Y:S03]  /*5380*/  LDS.U16 R2, [R112+0x12] ;  /* 0x0000120070027984 */ /* 0x000fe60000000400 */
[----:B------:R2:W-:Y:S01]  /*5390*/  MUFU.EX2 R153, R118 ;  /* 0x0000007600997308 */ /* 0x0005e20000000800 */
[----:B-1----:R-:W-:Y:S01]  /*53a0*/  FADD.FTZ R88, R88, 1 ;  /* 0x3f80000058587421 */ /* 0x002fe20000010000 */
[----:B------:R-:W-:Y:S01]  /*53b0*/  FMUL.FTZ R150, R79, R92 ;  /* 0x0000005c4f967220 */ /* 0x000fe20000410000 */
[----:B------:R-:W-:-:S05]  /*53c0*/  FMUL.FTZ R3, R82, R29 ;  /* 0x0000001d52037220 */ /* 0x000fca0000410000 */
[----:B------:R1:W-:Y:S01]  /*53d0*/  MUFU.EX2 R116, R95 ;  /* 0x0000005f00747308 */ /* 0x0003e20000000800 */
[----:B--2---:R-:W2:Y:S01]  /*53e0*/  LDS.U16 R118, [R112+0x16] ;  /* 0x0000160070767984 */ /* 0x004ea20000000400 */
[----:B0-----:R-:W-:Y:S01]  /*53f0*/  FADD.FTZ R92, -R62, 1 ;  /* 0x3f8000003e5c7421 */ /* 0x001fe20000010100 */
[----:B------:R-:W-:Y:S02]  /*5400*/  FFMA.FTZ R77, R32, R77, 1 ;  /* 0x3f800000204d7423 */ /* 0x000fe4000001004d */
[----:B-1----:R-:W0:Y:S03]  /*5410*/  LDS.U16 R95, [R112+0x14] ;  /* 0x00001400705f7984 */ /* 0x002e260000000400 */
[----:B------:R-:W1:Y:S01]  /*5420*/  MUFU.EX2 R91, R91 ;  /* 0x0000005b005b7308 */ /* 0x000e620000000800 */
[----:B------:R-:W-:Y:S01]  /*5430*/  FMUL.FTZ R86, R55, R86 ;  /* 0x0000005637567220 */ /* 0x000fe20000410000 */
[----:B------:R-:W-:-:S02]  /*5440*/  HADD2.F32 R45, -RZ, R45.H0_H0 ;  /* 0x2000002dff2d7230 */ /* 0x000fc40000004100 */
[----:B------:R-:W-:Y:S01]  /*5450*/  FMUL.FTZ R3, R62, R3 ;  /* 0x000000033e037220 */ /* 0x000fe20000410000 */
[----:B------:R-:W-:-:S03]  /*5460*/  HADD2.F32 R76, -RZ, R76.H0_H0 ;  /* 0x2000004cff4c7230 */ /* 0x000fc60000004100 */
[----:B------:R-:W3:Y:S01]  /*5470*/  MUFU.EX2 R94, R94 ;  /* 0x0000005e005e7308 */ /* 0x000ee20000000800 */
[----:B------:R-:W-:Y:S02]  /*5480*/  HADD2.F32 R63, -RZ, R63.H0_H0 ;  /* 0x2000003fff3f7230 */ /* 0x000fe40000004100 */
[----:B------:R-:W-:Y:S01]  /*5490*/  FFMA.FTZ R92, R37, R92, 1 ;  /* 0x3f800000255c7423 */ /* 0x000fe2000001005c */
[----:B------:R-:W-:Y:S01]  /*54a0*/  FMUL.FTZ R146, R86, R77 ;  /* 0x0000004d56927220 */ /* 0x000fe20000410000 */
[----:B----4-:R-:W-:-:S03]  /*54b0*/  FADD.FTZ R77, R89, 1 ;  /* 0x3f800000594d7421 */ /* 0x010fc60000010000 */
[----:B------:R4:W2:Y:S01]  /*54c0*/  MUFU.RCP R73, R88 ;  /* 0x0000005800497308 */ /* 0x0008a20000001000 */
[----:B------:R-:W-:Y:S01]  /*54d0*/  FMUL.FTZ R117, R45, -1.4426950216293334961 ;  /* 0xbfb8aa3b2d757820 */ /* 0x000fe20000410000 */
[----:B-----5:R-:W-:Y:S01]  /*54e0*/  FADD.FTZ R86, -R58, 1 ;  /* 0x3f8000003a567421 */ /* 0x020fe20000010100 */
[----:B------:R-:W-:Y:S01]  /*54f0*/  FMUL.FTZ R89, R76, R63 ;  /* 0x0000003f4c597220 */ /* 0x000fe20000410000 */
[----:B------:R-:W-:Y:S02]  /*5500*/  FMUL.FTZ R151, R3, R92 ;  /* 0x0000005c03977220 */ /* 0x000fe40000410000 */
[----:B------:R-:W5:Y:S01]  /*5510*/  LDS.U16 R3, [R112+0x1a] ;  /* 0x00001a0070037984 */ /* 0x000f620000000400 */
[----:B------:R-:W-:Y:S01]  /*5520*/  FMUL.FTZ R89, R58, R89 ;  /* 0x000000593a597220 */ /* 0x000fe20000410000 */
[----:B------:R-:W0:Y:S01]  /*5530*/  MUFU.RCP R83, R83 ;  /* 0x0000005300537308 */ /* 0x000e220000001000 */
[----:B----4-:R-:W-:Y:S01]  /*5540*/  FFMA.FTZ R88, R35, R86, 1 ;  /* 0x3f80000023587423 */ /* 0x010fe20000010056 */
[----:B------:R-:W-:-:S02]  /*5550*/  HADD2.F32 R79, -RZ, R28.H0_H0 ;  /* 0x2000001cff4f7230 */ /* 0x000fc40000004100 */
[----:B-1----:R-:W-:Y:S01]  /*5560*/  FADD.FTZ R91, R91, 1 ;  /* 0x3f8000005b5b7421 */ /* 0x002fe20000010000 */
[----:B------:R-:W-:Y:S02]  /*5570*/  HADD2.F32 R28, -RZ, R85.H0_H0 ;  /* 0x20000055ff1c7230 */ /* 0x000fe40000004100 */
[----:B------:R-:W-:Y:S01]  /*5580*/  FMUL.FTZ R149, R89, R88 ;  /* 0x0000005859957220 */ /* 0x000fe20000410000 */
[----:B------:R-:W1:Y:S01]  /*5590*/  MUFU.EX2 R117, R117 ;  /* 0x0000007500757308 */ /* 0x000e620000000800 */
[----:B---3--:R-:W-:Y:S01]  /*55a0*/  FADD.FTZ R88, R94, 1 ;  /* 0x3f8000005e587421 */ /* 0x008fe20000010000 */
[----:B--2---:R-:W-:-:S06]  /*55b0*/  FADD.FTZ R85, -R73, 1 ;  /* 0x3f80000049557421 */ /* 0x004fcc0000010100 */
[----:B------:R-:W2:Y:S01]  /*55c0*/  MUFU.RCP R77, R77 ;  /* 0x0000004d004d7308 */ /* 0x000ea20000001000 */
[----:B------:R-:W-:Y:S01]  /*55d0*/  FMUL.FTZ R94, R79, R28 ;  /* 0x0000001c4f5e7220 */ /* 0x000fe20000410000 */
[----:B------:R-:W-:-:S06]  /*55e0*/  FFMA.FTZ R85, R38, R85, 1 ;  /* 0x3f80000026557423 */ /* 0x000fcc0000010055 */
[----:B------:R3:W4:Y:S01]  /*55f0*/  MUFU.RCP R86, R91 ;  /* 0x0000005b00567308 */ /* 0x0007220000001000 */
[----:B------:R-:W-:-:S07]  /*5600*/  FMUL.FTZ R94, R73, R94 ;  /* 0x0000005e495e7220 */ /* 0x000fce0000410000 */
[----:B------:R-:W5:Y:S01]  /*5610*/  MUFU.RCP R88, R88 ;  /* 0x0000005800587308 */ /* 0x000f620000001000 */
[----:B------:R-:W-:Y:S01]  /*5620*/  FMUL.FTZ R152, R94, R85 ;  /* 0x000000555e987220 */ /* 0x000fe20000410000 */
[----:B------:R-:W-:Y:S02]  /*5630*/  HADD2.F32 R85, -RZ, R27.H0_H0 ;  /* 0x2000001bff557230 */ /* 0x000fe40000004100 */
[----:B---3--:R-:W-:Y:S01]  /*5640*/  FADD.FTZ R91, R116, 1 ;  /* 0x3f800000745b7421 */ /* 0x008fe20000010000 */
[----:B------:R-:W-:Y:S02]  /*5650*/  HADD2.F32 R89, -RZ, R25.H0_H0 ;  /* 0x20000019ff597230 */ /* 0x000fe40000004100 */
[----:B0-----:R-:W-:Y:S01]  /*5660*/  FADD.FTZ R27, -R83, 1 ;  /* 0x3f800000531b7421 */ /* 0x001fe20000010100 */
[----:B-1----:R-:W-:Y:S01]  /*5670*/  FADD.FTZ R116, R117, 1 ;  /* 0x3f80000075747421 */ /* 0x002fe20000010000 */
[----:B--2---:R-:W-:Y:S01]  /*5680*/  FADD.FTZ R25, -R77, 1 ;  /* 0x3f8000004d197421 */ /* 0x004fe20000010100 */
[----:B------:R-:W-:Y:S01]  /*5690*/  FADD.FTZ R117, R153, 1 ;  /* 0x3f80000099757421 */ /* 0x000fe20000010000 */
[----:B------:R-:W-:-:S02]  /*56a0*/  HADD2.F32 R92, -RZ, R26.H0_H0 ;  /* 0x2000001aff5c7230 */ /* 0x000fc40000004100 */
[----:B------:R-:W-:Y:S01]  /*56b0*/  FFMA.FTZ R155, R42, R27, 1 ;  /* 0x3f8000002a9b7423 */ /* 0x000fe2000001001b */
[----:B------:R-:W-:Y:S02]  /*56c0*/  HADD2.F32 R94, -RZ, R24.H0_H0 ;  /* 0x20000018ff5e7230 */ /* 0x000fe40000004100 */
[----:B------:R-:W-:Y:S01]  /*56d0*/  FFMA.FTZ R153, R40, R25, 1 ;  /* 0x3f80000028997423 */ /* 0x000fe20000010019 */
[----:B------:R-:W-:Y:S02]  /*56e0*/  HADD2.F32 R26, -RZ, R118.H0_H0 ;  /* 0x20000076ff1a7230 */ /* 0x000fe40000004100 */
[----:B----4-:R-:W-:Y:S01]  /*56f0*/  FADD.FTZ R24, -R86, 1 ;  /* 0x3f80000056187421 */ /* 0x010fe20000010100 */
[----:B------:R-:W-:Y:S02]  /*5700*/  HADD2.F32 R27, -RZ, R119.H0_H0 ;  /* 0x20000077ff1b7230 */ /* 0x000fe40000004100 */
[----:B------:R-:W-:Y:S01]  /*5710*/  HADD2.F32 R25, -RZ, R95.H0_H0 ;  /* 0x2000005fff197230 */ /* 0x000fe20000004100 */
[----:B------:R-:W0:Y:S01]  /*5720*/  MUFU.RCP R91, R91 ;  /* 0x0000005b005b7308 */ /* 0x000e220000001000 */
[----:B-----5:R-:W-:Y:S01]  /*5730*/  FADD.FTZ R156, -R88, 1 ;  /* 0x3f800000589c7421 */ /* 0x020fe20000010100 */
[----:B------:R-:W-:Y:S01]  /*5740*/  FFMA.FTZ R154, R41, R24, 1 ;  /* 0x3f800000299a7423 */ /* 0x000fe20000010018 */
[----:B------:R-:W-:Y:S01]  /*5750*/  FMUL.FTZ R118, R89, R26 ;  /* 0x0000001a59767220 */ /* 0x000fe20000410000 */
[----:B------:R-:W-:Y:S01]  /*5760*/  FMUL.FTZ R119, R94, R27 ;  /* 0x0000001b5e777220 */ /* 0x000fe20000410000 */
[----:B------:R-:W-:-:S03]  /*5770*/  HADD2.F32 R24, -RZ, R2.H0_H0 ;  /* 0x20000002ff187230 */ /* 0x000fc60000004100 */
[----:B------:R-:W1:Y:S01]  /*5780*/  MUFU.RCP R116, R116 ;  /* 0x0000007400747308 */ /* 0x000e620000001000 */
[----:B------:R-:W-:Y:S01]  /*5790*/  FMUL.FTZ R95, R92, R25 ;  /* 0x000000195c5f7220 */ /* 0x000fe20000410000 */
[----:B------:R-:W-:-:S06]  /*57a0*/  FFMA.FTZ R156, R43, R156, 1 ;  /* 0x3f8000002b9c7423 */ /* 0x000fcc000001009c */
[----:B------:R-:W2:Y:S01]  /*57b0*/  MUFU.RCP R117, R117 ;  /* 0x0000007500757308 */ /* 0x000ea20000001000 */
        /* <DEDUP_REMOVED lines=14> */
[----:B------:R-:W-:Y:S02]  /*58a0*/  HADD2.F32 R23, -RZ, R143.H0_H0 ;  /* 0x2000008fff177230 */ /* 0x000fe40000004100 */
[----:B------:R-:W-:Y:S02]  /*58b0*/  HADD2.F32 R95, -RZ, R144.H0_H0 ;  /* 0x20000090ff5f7230 */ /* 0x000fe40000004100 */
[----:B------:R-:W-:Y:S01]  /*58c0*/  FMUL.FTZ R153, R2, R153 ;  /* 0x0000009902997220 */ /* 0x000fe20000410000 */
[----:B0-----:R-:W-:Y:S01]  /*58d0*/  FADD.FTZ R19, -R91, 1 ;  /* 0x3f8000005b137421 */ /* 0x001fe20000010100 */
[----:B-1----:R-:W-:Y:S01]  /*58e0*/  FADD.FTZ R158, -R116, 1 ;  /* 0x3f800000749e7421 */ /* 0x002fe20000010100 */
[----:B--2---:R-:W-:Y:S01]  /*58f0*/  FADD.FTZ R143, -R117, 1 ;  /* 0x3f800000758f7421 */ /* 0x004fe20000010100 */
        /* <DEDUP_REMOVED lines=16> */
[----:B------:R-:W-:Y:S02]  /*5a00*/  F2FP.F16.F32.PACK_AB R150, R151, R150 ;  /* 0x000000969796723e */ /* 0x000fe400000000ff */
[----:B------:R-:W-:Y:S02]  /*5a10*/  ISETP.NE.AND P0, PT, R138, RZ, PT ;  /* 0x000000ff8a00720c */ /* 0x000fe40003f05270 */
[----:B------:R-:W-:Y:S02]  /*5a20*/  F2FP.F16.F32.PACK_AB R152, R153, R152 ;  /* 0x000000989998723e */ /* 0x000fe400000000ff */
[----:B------:R-:W-:-:S02]  /*5a30*/  F2FP.F16.F32.PACK_AB R154, R155, R154 ;  /* 0x0000009a9b9a723e */ /* 0x000fc400000000ff */
[----:B------:R-:W-:Y:S02]  /*5a40*/  F2FP.F16.F32.PACK_AB R19, R19, R156 ;  /* 0x0000009c1313723e */ /* 0x000fe400000000ff */
[----:B------:R-:W-:Y:S01]  /*5a50*/  F2FP.F16.F32.PACK_AB R3, R144, R3 ;  /* 0x000000039003723e */ /* 0x000fe200000000ff */
[----:B------:R0:W-:Y:S01]  /*5a60*/  STS.U16 [R112+0x2], R2 ;  /* 0x0000020270007388 */ /* 0x0001e20000000400 */
[----:B------:R-:W-:Y:S02]  /*5a70*/  PRMT R143, R146, 0x7632, R143 ;  /* 0x00007632928f7816 */ /* 0x000fe4000000008f */
[----:B------:R-:W-:Y:S01]  /*5a80*/  PRMT R144, R154, 0x7632, R144 ;  /* 0x000076329a907816 */ /* 0x000fe20000000090 */
[----:B------:R1:W-:Y:S04]  /*5a90*/  STS.U16 [R112], R145 ;  /* 0x0000009170007388 */ /* 0x0003e80000000400 */
        /* <DEDUP_REMOVED lines=45> */
[----:B0-----:R-:W-:-:S04]  /*5d70*/  IADD3 R3, P1, PT, R17, UR12, RZ ;  /* 0x0000000c11037c10 */ /* 0x001fc8000ff3e0ff */
        /* <DEDUP_REMOVED lines=107> */
[----:B--2---:R-:W-:Y:S01]  /*6430*/  PRMT R3, R25, 0x7632, R3 ;  /* 0x0000763219037816 */ /* 0x004fe20000000003 */
[----:B------:R-:W-:Y:S01]  /*6440*/  STS.U16 [R112+0x4], R49 ;  /* 0x0000043170007388 */ /* 0x000fe20000000400 */
[----:B------:R-:W-:Y:S01]  /*6450*/  PRMT R48, R2, 0x7632, R48 ;  /* 0x0000763202307816 */ /* 0x000fe20000000030 */
[----:B------:R-:W-:Y:S01]  /*6460*/  UIMAD UR13, UR26, UR13, UR23 ;  /* 0x0000000d1a0d72a4 */ /* 0x000fe2000f8e0217 */
[----:B---3--:R-:W-:Y:S01]  /*6470*/  PRMT R24, R22, 0x7632, R24 ;  /* 0x0000763216187816 */ /* 0x008fe20000000018 */
[----:B------:R-:W-:Y:S01]  /*6480*/  STS.U16 [R112+0x8], R57 ;  /* 0x0000083970007388 */ /* 0x000fe20000000400 */
[----:B------:R-:W-:-:S02]  /*6490*/  UMOV UR12, UR22 ;  /* 0x00000016000c7c82 */ /* 0x000fc40008000000 */
[----:B------:R-:W-:Y:S01]  /*64a0*/  UIMAD.WIDE.U32 UR12, UR8, UR14, UR12 ;  /* 0x0000000e080c72a5 */ /* 0x000fe2000f8e000c */
[----:B------:R-:W-:Y:S03]  /*64b0*/  STS.U16 [R112+0xc], R39 ;  /* 0x00000c2770007388 */ /* 0x000fe60000000400 */
[----:B------:R-:W-:Y:S01]  /*64c0*/  UIMAD UR15, UR8, UR15, UR13 ;  /* 0x0000000f080f72a4 */ /* 0x000fe2000f8e020d */
        /* <DEDUP_REMOVED lines=8> */
[----:B------:R0:W-:Y:S01]  /*6550*/  STS.U16 [R112+0x1c], R2 ;  /* 0x00001c0270007388 */ /* 0x0001e20000000400 */
[----:B-1----:R-:W-:-:S03]  /*6560*/  IADD3.X R22, PT, PT, RZ, UR15, RZ, P1, !PT ;  /* 0x0000000fff167c10 */ /* 0x002fc60008ffe4ff */
[----:B------:R-:W-:Y:S01]  /*6570*/  STS.U16 [R112+0x1e], R48 ;  /* 0x00001e3070007388 */ /* 0x000fe20000000400 */
[----:B------:R-:W-:-:S03]  /*6580*/  NOP ;  /* 0x0000000000007918 */ /* 0x000fc60000000000 */
[----:B------:R-:W-:Y:S01]  /*6590*/  LDS.U16 R23, [R133] ;  /* 0x0000000085177984 */ /* 0x000fe20000000400 */
[----:B0-----:R-:W-:-:S03]  /*65a0*/  LEA R2, P1, R3, UR28, 0x1 ;  /* 0x0000001c03027c11 */ /* 0x001fc6000f8208ff */
[----:B------:R-:W-:Y:S01]  /*65b0*/  LDS.U16 R25, [R132+0x40] ;  /* 0x0000400084197984 */ /* 0x000fe20000000400 */
[----:B------:R-:W-:-:S03]  /*65c0*/  LEA.HI.X R3, R3, UR29, R22, 0x1, P1 ;  /* 0x0000001d03037c11 */ /* 0x000fc600088f0c16 */
        /* <DEDUP_REMOVED lines=49> */
.L_x_6664:
[----:B------:R-:W-:Y:S02]  /*68e0*/  HADD2.F32 R93, -RZ, R93.H0_H0 ;  /* 0x2000005dff5d7230 */ /* 0x000fe40000004100 */
[----:B------:R-:W-:Y:S01]  /*68f0*/  FFMA.FTZ R137, R44, R96, R137 ;  /* 0x000000602c897223 */ /* 0x000fe20000010089 */
[----:B------:R-:W-:Y:S01]  /*6900*/  HADD2.F32 R90, -RZ, R90.H0_H0 ;  /* 0x2000005aff5a7230 */ /* 0x000fe20000004100 */
[----:B------:R-:W1:Y:S01]  /*6910*/  LDCU UR7, c[0x0][0x38c] ;  /* 0x00007180ff0777ac */ /* 0x000e620008000800 */
[----:B------:R-:W-:Y:S02]  /*6920*/  HADD2.F32 R87, -RZ, R87.H0_H0 ;  /* 0x20000057ff577230 */ /* 0x000fe40000004100 */
[----:B------:R-:W-:Y:S01]  /*6930*/  FFMA.FTZ R0, R46, R93, R137 ;  /* 0x0000005d2e007223 */ /* 0x000fe20000010089 */
[----:B------:R-:W-:Y:S02]  /*6940*/  HADD2.F32 R84, -RZ, R84.H0_H0 ;  /* 0x20000054ff547230 */ /* 0x000fe40000004100 */
[----:B------:R-:W-:-:S02]  /*6950*/  HFMA2 R94, -RZ, RZ, 0, 0 ;  /* 0x00000000ff5e7431 */ /* 0x000fc400000001ff */
[----:B------:R-:W-:Y:S02]  /*6960*/  HADD2.F32 R81, -RZ, R81.H0_H0 ;  /* 0x20000051ff517230 */ /* 0x000fe40000004100 */
[----:B0-----:R-:W-:Y:S01]  /*6970*/  FFMA.FTZ R3, R31, R90, R0 ;  /* 0x0000005a1f037223 */ /* 0x001fe20000010000 */
        /* <DEDUP_REMOVED lines=16> */
[----:B------:R-:W-:Y:S02]  /*6a80*/  HADD2.F32 R65, -RZ, R65.H0_H0 ;  /* 0x20000041ff417230 */ /* 0x000fe40000004100 */
[----:B------:R-:W-:Y:S02]  /*6a90*/  HFMA2 R74, -RZ, RZ, 0, 0 ;  /* 0x00000000ff4a7431 */ /* 0x000fe400000001ff */
[----:B------:R-:W-:Y:S02]  /*6aa0*/  HADD2.F32 R64, -RZ, R64.H0_H0 ;  /* 0x20000040ff407230 */ /* 0x000fe40000004100 */
[----:B------:R-:W-:Y:S01]  /*6ab0*/  FFMA.FTZ R3, R32, R75, R3 ;  /* 0x0000004b20037223 */ /* 0x000fe20000010003 */
[----:B------:R-:W-:Y:S02]  /*6ac0*/  PRMT R95, RZ, 0x7610, R95 ;  /* 0x00007610ff5f7816 */ /* 0x000fe4000000005f */
[----:B------:R-:W-:-:S02]  /*6ad0*/  CS2R R88, SRZ ;  /* 0x0000000000587805 */ /* 0x000fc4000001ff00 */
[----:B------:R-:W-:Y:S01]  /*6ae0*/  MOV R91, RZ ;  /* 0x000000ff005b7202 */ /* 0x000fe20000000f00 */
[----:B------:R-:W-:Y:S01]  /*6af0*/  FFMA.FTZ R0, R40, R72, R3 ;  /* 0x0000004828007223 */ /* 0x000fe20000010003 */
[----:B------:R-:W-:Y:S02]  /*6b00*/  MOV R85, RZ ;  /* 0x000000ff00557202 */ /* 0x000fe40000000f00 */
[----:B------:R-:W-:Y:S02]  /*6b10*/  CS2R R82, SRZ ;  /* 0x0000000000527805 */ /* 0x000fe4000001ff00 */
[----:B------:R-:W-:Y:S01]  /*6b20*/  MOV R79, RZ ;  /* 0x000000ff004f7202 */ /* 0x000fe20000000f00 */
[----:B------:R-:W-:Y:S01]  /*6b30*/  FFMA.FTZ R3, R19, R70, R0 ;  /* 0x0000004613037223 */ /* 0x000fe20000010000 */
[----:B------:R-:W-:Y:S02]  /*6b40*/  CS2R R76, SRZ ;  /* 0x00000000004c7805 */ /* 0x000fe4000001ff00 */
[----:B------:R-:W-:Y:S01]  /*6b50*/  MOV R73, RZ ;  /* 0x000000ff00497202 */ /* 0x000fe20000000f00 */
[----:B------:R-:W-:Y:S01]  /*6b60*/  FMUL.FTZ R63, R44, R141 ;  /* 0x0000008d2c3f7220 */ /* 0x000fe20000410000 */
[----:B------:R-:W-:Y:S01]  /*6b70*/  FFMA.FTZ R0, R38, R69, R3 ;  /* 0x0000004526007223 */ /* 0x000fe20000010003 */
[----:B------:R-:W-:Y:S01]  /*6b80*/  MOV R71, RZ ;  /* 0x000000ff00477202 */ /* 0x000fe20000000f00 */
        /* <DEDUP_REMOVED lines=38> */
[----:B------:R-:W-:Y:S01]  /*6df0*/  ISETP.EQ.AND P1, PT, R204, RZ, P1 ;  /* 0x000000ffcc00720c */ /* 0x000fe20000f22270 */
[----:B------:R-:W2:Y:S01]  /*6e00*/  LDC.64 R118, c[0x0][0x3b8] ;  /* 0x0000ee00ff767b82 */ /* 0x000ea20000000a00 */
[----:B------:R-:W-:Y:S01]  /*6e10*/  FADD.FTZ R36, R36, R36 ;  /* 0x0000002424247221 */ /* 0x000fe20000010000 */
[----:B------:R-:W-:Y:S01]  /*6e20*/  FADD.FTZ R35, R35, R35 ;  /* 0x0000002323237221 */ /* 0x000fe20000010000 */
[----:B------:R-:W-:Y:S01]  /*6e30*/  FADD.FTZ R34, R34, R34 ;  /* 0x0000002222227221 */ /* 0x000fe20000010000 */
[----:B------:R-:W-:Y:S01]  /*6e40*/  FADD.FTZ R33, R33, R33 ;  /* 0x0000002121217221 */ /* 0x000fe20000010000 */
[----:B------:R-:W-:Y:S01]  /*6e50*/  MOV R32, RZ ;  /* 0x000000ff00207202 */ /* 0x000fe20000000f00 */
[----:B------:R-:W3:Y:S01]  /*6e60*/  LDCU UR27, c[0x0][0x394] ;  /* 0x00007280ff1b77ac */ /* 0x000ee20008000800 */
[----:B------:R-:W-:Y:S01]  /*6e70*/  MOV R94, RZ ;  /* 0x000000ff005e7202 */ /* 0x000fe20000000f00 */
[----:B------:R-:W4:Y:S01]  /*6e80*/  LDC.64 R24, c[0x0][0x440] ;  /* 0x00011000ff187b82 */ /* 0x000f220000000a00 */
[----:B------:R-:W0:Y:S01]  /*6e90*/  LDCU UR32, c[0x0][0x38c] ;  /* 0x00007180ff2077ac */ /* 0x000e220008000800 */
[----:B------:R-:W0:Y:S06]  /*6ea0*/  LDCU.64 UR28, c[0x0][0x3e0] ;  /* 0x00007c00ff1c77ac */ /* 0x000e2c0008000a00 */
[----:B------:R-:W0:Y:S01]  /*6eb0*/  LDC.64 R26, c[0x0][0x448] ;  /* 0x00011200ff1a7b82 */ /* 0x000e220000000a00 */
[----:B------:R-:W0:Y:S01]  /*6ec0*/  LDCU.64 UR30, c[0x0][0x3c0] ;  /* 0x00007800ff1e77ac */ /* 0x000e220008000a00 */
[----:B------:R-:W0:Y:S02]  /*6ed0*/  LDCU.128 UR12, c[0x0][0x3a0] ;  /* 0x00007400ff0c77ac */ /* 0x000e240008000c00 */
.L_x_6699:
[----:B0-----:R-:W-:-:S04]  /*6ee0*/  UIMAD.WIDE.U32 UR22, UR8, UR12, URZ ;  /* 0x0000000c081672a5 */ /* 0x001fc8000f8e00ff */
[----:B------:R-:W-:Y:S02]  /*6ef0*/  UIMAD UR7, UR8, UR13, UR23 ;  /* 0x0000000d080772a4 */ /* 0x000fe4000f8e0217 */
[----:B------:R-:W-:Y:S02]  /*6f00*/  MOV R3, UR23 ;  /* 0x0000001700037c02 */ /* 0x000fe40008000f00 */
[----:B------:R-:W-:Y:S02]  /*6f10*/  MOV R2, UR22 ;  /* 0x0000001600027c02 */ /* 0x000fe40008000f00 */
[----:B------:R-:W-:-:S03]  /*6f20*/  MOV R3, UR7 ;  /* 0x0000000700037c02 */ /* 0x000fc60008000f00 */
[----:B------:R-:W-:-:S04]  /*6f30*/  IMAD.WIDE.U32 R2, R32, UR14, R2 ;  /* 0x0000000e20027c25 */ /* 0x000fc8000f8e0002 */
[----:B------:R-:W-:Y:S01]  /*6f40*/  IMAD R3, R32, UR15, R3 ;  /* 0x0000000f20037c24 */ /* 0x000fe2000f8e0203 */
[----:B----4-:R-:W-:-:S04]  /*6f50*/  LEA R28, P0, R2, R24, 0x3 ;  /* 0x00000018021c7211 */ /* 0x010fc800078018ff */
[----:B------:R-:W-:-:S06]  /*6f60*/  LEA.HI.X R29, R2, R25, R3, 0x3, P0 ;  /* 0x00000019021d7211 */ /* 0x000fcc00000f1c03 */
[----:B------:R-:W4:Y:S01]  /*6f70*/  LDG.E.64 R28, desc[UR24][R28.64] ;  /* 0x000000181c1c7981 */ /* 0x000f22000c1e1b00 */
[----:B--2---:R-:W-:-:S04]  /*6f80*/  IMAD.WIDE.U32 R6, R118, UR8, RZ ;  /* 0x0000000876067c25 */ /* 0x004fc8000f8e00ff */
[----:B-1----:R-:W-:-:S04]  /*6f90*/  IMAD.WIDE.U32 R8, R116, UR8, RZ ;  /* 0x0000000874087c25 */ /* 0x002fc8000f8e00ff */
[----:B------:R-:W-:Y:S01]  /*6fa0*/  IMAD R13, R119, UR8, R7 ;  /* 0x00000008770d7c24 */ /* 0x000fe2000f8e0207 */
[----:B------:R-:W-:Y:S01]  /*6fb0*/  LEA R7, P0, R6, R26, 0x3 ;  /* 0x0000001a06077211 */ /* 0x000fe200078018ff */
[----:B------:R-:W-:Y:S01]  /*6fc0*/  IMAD R11, R117, UR8, R9 ;  /* 0x00000008750b7c24 */ /* 0x000fe2000f8e0209 */
[----:B------:R-:W-:Y:S01]  /*6fd0*/  LEA R9, P2, R8, R22, 0x3 ;  /* 0x0000001608097211 */ /* 0x000fe200078418ff */
[----:B------:R-:W-:Y:S01]  /*6fe0*/  IMAD.WIDE.U32 R2, R32, UR30, RZ ;  /* 0x0000001e20027c25 */ /* 0x000fe2000f8e00ff */
[----:B------:R-:W-:Y:S02]  /*6ff0*/  LEA.HI.X R13, R6, R27, R13, 0x3, P0 ;  /* 0x0000001b060d7211 */ /* 0x000fe400000f1c0d */
[----:B------:R-:W-:Y:S01]  /*7000*/  LEA.HI.X R11, R8, R23, R11, 0x3, P2 ;  /* 0x00000017080b7211 */ /* 0x000fe200010f1c0b */
[----:B------:R-:W-:Y:S01]  /*7010*/  IMAD.WIDE.U32 R4, R32, UR28, RZ ;  /* 0x0000001c20047c25 */ /* 0x000fe2000f8e00ff */
[----:B------:R-:W-:-:S03]  /*7020*/  LEA R6, P0, R2, R7, 0x3 ;  /* 0x0000000702067211 */ /* 0x000fc600078018ff */
[----:B------:R-:W-:Y:S01]  /*7030*/  IMAD R10, R32, UR31, R3 ;  /* 0x0000001f200a7c24 */ /* 0x000fe2000f8e0203 */
[----:B------:R-:W-:Y:S01]  /*7040*/  LEA R8, P2, R4, R9, 0x3 ;  /* 0x0000000904087211 */ /* 0x000fe200078418ff */
[----:B------:R-:W-:-:S03]  /*7050*/  IMAD R3, R32, UR29, R5 ;  /* 0x0000001d20037c24 */ /* 0x000fc6000f8e0205 */
[----:B------:R-:W-:Y:S02]  /*7060*/  LEA.HI.X R7, R2, R13, R10, 0x3, P0 ;  /* 0x0000000d02077211 */ /* 0x000fe400000f1c0a */
[----:B------:R-:W-:-:S03]  /*7070*/  LEA.HI.X R9, R4, R11, R3, 0x3, P2 ;  /* 0x0000000b04097211 */ /* 0x000fc600010f1c03 */
[----:B------:R0:W2:Y:S04]  /*7080*/  LDG.E.64 R2, desc[UR24][R6.64] ;  /* 0x0000001806027981 */ /* 0x0000a8000c1e1b00 */
[----:B------:R1:W2:Y:S01]  /*7090*/  LDG.E.64 R4, desc[UR24][R8.64] ;  /* 0x0000001808047981 */ /* 0x0002a2000c1e1b00 */
[----:B------:R-:W5:Y:S01]  /*70a0*/  S2UR UR22, SR_CgaCtaId ;  /* 0x00000000001679c3 */ /* 0x000f620000008800 */
[----:B------:R-:W-:Y:S01]  /*70b0*/  USHF.L.U32 UR23, UR10, 0x8, URZ ;  /* 0x000000080a177899 */ /* 0x000fe200080006ff */
[C---:B------:R-:W-:Y:S01]  /*70c0*/  ISETP.NE.AND P0, PT, R138.reuse, RZ, PT ;  /* 0x000000ff8a00720c */ /* 0x040fe20003f05270 */
[----:B------:R-:W-:Y:S01]  /*70d0*/  UMOV UR21, 0x400 ;  /* 0x0000040000157882 */ /* 0x000fe20000000000 */
[----:B------:R-:W-:Y:S01]  /*70e0*/  ISETP.NE.AND P2, PT, R138, 0x3f, PT ;  /* 0x0000003f8a00780c */ /* 0x000fe20003f45270 */
[----:B------:R-:W-:Y:S01]  /*70f0*/  UIADD3 UR7, UPT, UPT, UR23, -0x100, URZ ;  /* 0xffffff0017077890 */ /* 0x000fe2000fffe0ff */
[----:B------:R-:W-:Y:S03]  /*7100*/  BSSY.RECONVERGENT B0, `(.L_x_6666) ;  /* 0x00000b9000007945 */ /* 0x000fe60003800200 */
[----:B------:R-:W-:-:S02]  /*7110*/  ULOP3.LUT UR7, UR7, 0x100, URZ, 0xc0, !UPT ;  /* 0x0000010007077892 */ /* 0x000fc4000f8ec0ff */
[----:B-----5:R-:W-:Y:S01]  /*7120*/  ULEA UR21, UR22, UR21, 0x18 ;  /* 0x0000001516157291 */ /* 0x020fe2000f8ec0ff */
[C---:B----4-:R-:W-:Y:S01]  /*7130*/  FMUL.FTZ R10, R29.reuse, R113 ;  /* 0x000000711d0a7220 */ /* 0x050fe20000410000 */
[CC--:B0-----:R-:W-:Y:S01]  /*7140*/  FMUL.FTZ R7, R29.reuse, R111.reuse ;  /* 0x0000006f1d077220 */ /* 0x0c1fe20000410000 */
[C---:B------:R-:W-:Y:S01]  /*7150*/  FMUL.FTZ R14, R29.reuse, R110 ;  /* 0x0000006e1d0e7220 */ /* 0x040fe20000410000 */
[----:B-1----:R-:W-:Y:S01]  /*7160*/  FMUL.FTZ R8, R29, R108 ;  /* 0x0000006c1d087220 */ /* 0x002fe20000410000 */
[----:B------:R-:W-:Y:S01]  /*7170*/  FMUL.RZ R16, R10, 0.15915493667125701904 ;  /* 0x3e22f9830a107820 */ /* 0x000fe2000040c000 */
[----:B------:R-:W-:Y:S01]  /*7180*/  FMUL.FTZ R10, R28, 1.4426950216293334961 ;  /* 0x3fb8aa3b1c0a7820 */ /* 0x000fe20000410000 */
[----:B------:R-:W-:Y:S01]  /*7190*/  FMUL.RZ R18, R7, 0.15915493667125701904 ;  /* 0x3e22f98307127820 */ /* 0x000fe2000040c000 */
[----:B------:R-:W-:Y:S01]  /*71a0*/  FMUL.RZ R14, R14, 0.15915493667125701904 ;  /* 0x3e22f9830e0e7820 */ /* 0x000fe2000040c000 */
[----:B------:R-:W-:Y:S01]  /*71b0*/  MUFU.SIN R17, R16 ;  /* 0x0000001000117308 */ /* 0x000fe20000000400 */
[C---:B------:R-:W-:Y:S01]  /*71c0*/  FMUL.FTZ R6, R10.reuse, R110 ;  /* 0x0000006e0a067220 */ /* 0x040fe20000410000 */
[C---:B------:R-:W-:Y:S01]  /*71d0*/  FMUL.FTZ R7, R10.reuse, R111 ;  /* 0x0000006f0a077220 */ /* 0x040fe20000410000 */
[----:B------:R-:W-:-:S05]  /*71e0*/  FMUL.FTZ R11, R10, R113 ;  /* 0x000000710a0b7220 */ /* 0x000fca0000410000 */
[----:B------:R0:W-:Y:S08]  /*71f0*/  MUFU.EX2 R202, R6 ;  /* 0x0000000600ca7308 */ /* 0x0001f00000000800 */
[----:B------:R1:W-:Y:S01]  /*7200*/  MUFU.EX2 R200, R7 ;  /* 0x0000000700c87308 */ /* 0x0003e20000000800 */
[----:B0-----:R-:W-:-:S04]  /*7210*/  FMUL.FTZ R6, R29, R109 ;  /* 0x0000006d1d067220 */ /* 0x001fc80000410000 */
[----:B------:R-:W-:Y:S01]  /*7220*/  FMUL.RZ R30, R6, 0.15915493667125701904 ;  /* 0x3e22f983061e7820 */ /* 0x000fe2000040c000 */
[----:B------:R-:W-:Y:S02]  /*7230*/  FMUL.FTZ R6, R10, R109 ;  /* 0x0000006d0a067220 */ /* 0x000fe40000410000 */
[----:B------:R-:W-:Y:S01]  /*7240*/  MUFU.SIN R9, R18 ;  /* 0x0000001200097308 */ /* 0x000fe20000000400 */
[----:B-1----:R-:W-:-:S07]  /*7250*/  FMUL.FTZ R7, R29, R106 ;  /* 0x0000006a1d077220 */ /* 0x002fce0000410000 */
[----:B------:R0:W1:Y:S08]  /*7260*/  MUFU.COS R201, R18 ;  /* 0x0000001200c97308 */ /* 0x0000700000000000 */
[----:B------:R4:W-:Y:S01]  /*7270*/  MUFU.EX2 R196, R6 ;  /* 0x0000000600c47308 */ /* 0x0009e20000000800 */
[----:B0-----:R-:W-:Y:S01]  /*7280*/  FMUL.RZ R18, R7, 0.15915493667125701904 ;  /* 0x3e22f98307127820 */ /* 0x001fe2000040c000 */
[----:B------:R-:W-:-:S06]  /*7290*/  FMUL.FTZ R7, R10, R106 ;  /* 0x0000006a0a077220 */ /* 0x000fcc0000410000 */
[----:B------:R0:W-:Y:S01]  /*72a0*/  MUFU.EX2 R194, R7 ;  /* 0x0000000700c27308 */ /* 0x0001e20000000800 */
[----:B----4-:R-:W-:Y:S01]  /*72b0*/  FMUL.FTZ R6, R29, R104 ;  /* 0x000000681d067220 */ /* 0x010fe20000410000 */
[C---:B-1----:R-:W-:Y:S01]  /*72c0*/  FMUL.FTZ R201, R200.reuse, R201 ;  /* 0x000000c9c8c97220 */ /* 0x042fe20000410000 */
[----:B------:R-:W-:-:S05]  /*72d0*/  FMUL.FTZ R200, R200, R9 ;  /* 0x00000009c8c87220 */ /* 0x000fca0000410000 */
[----:B------:R1:W-:Y:S01]  /*72e0*/  MUFU.COS R13, R16 ;  /* 0x00000010000d7308 */ /* 0x0003e20000000000 */
[----:B0-----:R-:W-:-:S07]  /*72f0*/  FMUL.FTZ R7, R29, R105 ;  /* 0x000000691d077220 */ /* 0x001fce0000410000 */
[----:B------:R-:W-:Y:S01]  /*7300*/  MUFU.SIN R19, R30 ;  /* 0x0000001e00137308 */ /* 0x000fe20000000400 */
[----:B-1----:R-:W-:Y:S01]  /*7310*/  FMUL.RZ R16, R8, 0.15915493667125701904 ;  /* 0x3e22f98308107820 */ /* 0x002fe2000040c000 */
[----:B------:R-:W-:-:S06]  /*7320*/  FMUL.FTZ R8, R10, R108 ;  /* 0x0000006c0a087220 */ /* 0x000fcc0000410000 */
[----:B------:R0:W1:Y:S08]  /*7330*/  MUFU.COS R197, R30 ;  /* 0x0000001e00c57308 */ /* 0x0000700000000000 */
[----:B------:R-:W-:Y:S01]  /*7340*/  MUFU.SIN R15, R14 ;  /* 0x0000000e000f7308 */ /* 0x000fe20000000400 */
[----:B0-----:R-:W-:Y:S01]  /*7350*/  FMUL.RZ R30, R6, 0.15915493667125701904 ;  /* 0x3e22f983061e7820 */ /* 0x001fe2000040c000 */
[----:B------:R-:W-:-:S06]  /*7360*/  FMUL.FTZ R6, R10, R104 ;  /* 0x000000680a067220 */ /* 0x000fcc0000410000 */
[----:B------:R0:W4:Y:S01]  /*7370*/  MUFU.COS R203, R14 ;  /* 0x0000000e00cb7308 */ /* 0x0001220000000000 */
[C---:B-1----:R-:W-:Y:S01]  /*7380*/  FMUL.FTZ R197, R196.reuse, R197 ;  /* 0x000000c5c4c57220 */ /* 0x042fe20000410000 */
[----:B------:R-:W-:-:S06]  /*7390*/  FMUL.FTZ R196, R196, R19 ;  /* 0x00000013c4c47220 */ /* 0x000fcc0000410000 */
[----:B------:R-:W-:Y:S01]  /*73a0*/  MUFU.SIN R31, R18 ;  /* 0x00000012001f7308 */ /* 0x000fe20000000400 */
[----:B0-----:R-:W-:-:S07]  /*73b0*/  FMUL.FTZ R14, R29, R107 ;  /* 0x0000006b1d0e7220 */ /* 0x001fce0000410000 */
[----:B------:R0:W1:Y:S01]  /*73c0*/  MUFU.COS R195, R18 ;  /* 0x0000001200c37308 */ /* 0x0000620000000000 */
[C---:B----4-:R-:W-:Y:S01]  /*73d0*/  FMUL.FTZ R203, R202.reuse, R203 ;  /* 0x000000cbcacb7220 */ /* 0x050fe20000410000 */
[----:B------:R-:W-:-:S06]  /*73e0*/  FMUL.FTZ R202, R202, R15 ;  /* 0x0000000fcaca7220 */ /* 0x000fcc0000410000 */
[----:B------:R-:W4:Y:S01]  /*73f0*/  MUFU.EX2 R12, R11 ;  /* 0x0000000b000c7308 */ /* 0x000f220000000800 */
[----:B0-----:R-:W-:Y:S01]  /*7400*/  FMUL.RZ R18, R7, 0.15915493667125701904 ;  /* 0x3e22f98307127820 */ /* 0x001fe2000040c000 */
[----:B------:R-:W-:-:S06]  /*7410*/  FMUL.FTZ R7, R10, R105 ;  /* 0x000000690a077220 */ /* 0x000fcc0000410000 */
[----:B------:R-:W-:Y:S01]  /*7420*/  MUFU.SIN R11, R16 ;  /* 0x00000010000b7308 */ /* 0x000fe20000000400 */
[C---:B-1----:R-:W-:Y:S01]  /*7430*/  FMUL.FTZ R195, R194.reuse, R195 ;  /* 0x000000c3c2c37220 */ /* 0x042fe20000410000 */
[----:B------:R-:W-:-:S06]  /*7440*/  FMUL.FTZ R194, R194, R31 ;  /* 0x0000001fc2c27220 */ /* 0x000fcc0000410000 */
[----:B------:R0:W-:Y:S01]  /*7450*/  MUFU.COS R199, R16 ;  /* 0x0000001000c77308 */ /* 0x0001e20000000000 */
[----:B----4-:R-:W-:-:S07]  /*7460*/  FMUL.FTZ R17, R12, R17 ;  /* 0x000000110c117220 */ /* 0x010fce0000410000 */
[----:B------:R1:W-:Y:S01]  /*7470*/  MUFU.EX2 R190, R6 ;  /* 0x0000000600be7308 */ /* 0x0003e20000000800 */
[----:B0-----:R-:W-:Y:S01]  /*7480*/  FMUL.RZ R16, R14, 0.15915493667125701904 ;  /* 0x3e22f9830e107820 */ /* 0x001fe2000040c000 */
[----:B------:R-:W-:-:S06]  /*7490*/  FMUL.FTZ R14, R10, R107 ;  /* 0x0000006b0a0e7220 */ /* 0x000fcc0000410000 */
[----:B------:R0:W-:Y:S01]  /*74a0*/  MUFU.EX2 R188, R7 ;  /* 0x0000000700bc7308 */ /* 0x0001e20000000800 */
[----:B-1----:R-:W-:-:S07]  /*74b0*/  FMUL.FTZ R6, R29, R102 ;  /* 0x000000661d067220 */ /* 0x002fce0000410000 */
[----:B------:R-:W1:Y:S01]  /*74c0*/  MUFU.EX2 R8, R8 ;  /* 0x0000000800087308 */ /* 0x000e620000000800 */
[----:B0-----:R-:W-:-:S04]  /*74d0*/  FMUL.FTZ R7, R29, R101 ;  /* 0x000000651d077220 */ /* 0x001fc80000410000 */
[----:B------:R-:W-:Y:S01]  /*74e0*/  FMUL.RZ R144, R7, 0.15915493667125701904 ;  /* 0x3e22f98307907820 */ /* 0x000fe2000040c000 */
[----:B------:R-:W-:Y:S02]  /*74f0*/  FMUL.FTZ R7, R10, R101 ;  /* 0x000000650a077220 */ /* 0x000fe40000410000 */
[----:B------:R-:W-:Y:S08]  /*7500*/  MUFU.SIN R143, R16 ;  /* 0x00000010008f7308 */ /* 0x000ff00000000400 */
[----:B------:R0:W-:Y:S01]  /*7510*/  MUFU.COS R193, R16 ;  /* 0x0000001000c17308 */ /* 0x0001e20000000000 */
[C---:B-1----:R-:W-:Y:S01]  /*7520*/  FMUL.FTZ R199, R8.reuse, R199 ;  /* 0x000000c708c77220 */ /* 0x042fe20000410000 */
[----:B------:R-:W-:-:S06]  /*7530*/  FMUL.FTZ R198, R8, R11 ;  /* 0x0000000b08c67220 */ /* 0x000fcc0000410000 */
[----:B------:R-:W-:Y:S01]  /*7540*/  MUFU.SIN R145, R30 ;  /* 0x0000001e00917308 */ /* 0x000fe20000000400 */
[----:B0-----:R-:W-:-:S04]  /*7550*/  FMUL.FTZ R16, R29, R103 ;  /* 0x000000671d107220 */ /* 0x001fc80000410000 */
[----:B------:R-:W-:Y:S01]  /*7560*/  FMUL.RZ R142, R16, 0.15915493667125701904 ;  /* 0x3e22f983108e7820 */ /* 0x000fe2000040c000 */
[----:B------:R-:W-:Y:S02]  /*7570*/  FMUL.FTZ R16, R10, R103 ;  /* 0x000000670a107220 */ /* 0x000fe40000410000 */
[----:B------:R0:W1:Y:S08]  /*7580*/  MUFU.COS R191, R30 ;  /* 0x0000001e00bf7308 */ /* 0x0000700000000000 */
[----:B------:R2:W-:Y:S01]  /*7590*/  MUFU.EX2 R182, R7 ;  /* 0x0000000700b67308 */ /* 0x0005e20000000800 */
[----:B0-----:R-:W-:Y:S01]  /*75a0*/  FMUL.RZ R30, R6, 0.15915493667125701904 ;  /* 0x3e22f983061e7820 */ /* 0x001fe2000040c000 */
[----:B------:R-:W-:-:S06]  /*75b0*/  FMUL.FTZ R6, R10, R102 ;  /* 0x000000660a067220 */ /* 0x000fcc0000410000 */
[----:B------:R0:W-:Y:S01]  /*75c0*/  MUFU.EX2 R184, R6 ;  /* 0x0000000600b87308 */ /* 0x0001e20000000800 */
[----:B--2---:R-:W-:Y:S01]  /*75d0*/  FMUL.FTZ R7, R3, R5 ;  /* 0x0000000503077220 */ /* 0x004fe20000410000 */
[C---:B-1----:R-:W-:Y:S01]  /*75e0*/  FMUL.FTZ R191, R190.reuse, R191 ;  /* 0x000000bfbebf7220 */ /* 0x042fe20000410000 */
[----:B------:R-:W-:Y:S02]  /*75f0*/  FMUL.FTZ R190, R190, R145 ;  /* 0x00000091bebe7220 */ /* 0x000fe40000410000 */
[----:B------:R-:W-:-:S03]  /*7600*/  FFMA.FTZ R7, R2, R4, -R7 ;  /* 0x0000000402077223 */ /* 0x000fc60000010807 */
[----:B------:R-:W-:Y:S01]  /*7610*/  MUFU.SIN R147, R18 ;  /* 0x0000001200937308 */ /* 0x000fe20000000400 */
[----:B0-----:R-:W-:Y:S01]  /*7620*/  FMUL.FTZ R6, R29, R99 ;  /* 0x000000631d067220 */ /* 0x001fe20000410000 */
[-C--:B------:R-:W-:Y:S01]  /*7630*/  FMUL.FTZ R173, R0, R7.reuse ;  /* 0x0000000700ad7220 */ /* 0x080fe20000410000 */
[-C--:B------:R-:W-:Y:S01]  /*7640*/  FMUL.FTZ R172, R47, R7.reuse ;  /* 0x000000072fac7220 */ /* 0x080fe20000410000 */
[----:B------:R-:W-:Y:S01]  /*7650*/  FMUL.FTZ R171, R46, R7 ;  /* 0x000000072eab7220 */ /* 0x000fe20000410000 */
[----:B------:R-:W-:Y:S01]  /*7660*/  FMUL.RZ R148, R6, 0.15915493667125701904 ;  /* 0x3e22f98306947820 */ /* 0x000fe2000040c000 */
[----:B------:R-:W-:Y:S01]  /*7670*/  FMUL.FTZ R6, R2, R5 ;  /* 0x0000000502067220 */ /* 0x000fe20000410000 */
[C---:B------:R-:W-:Y:S01]  /*7680*/  FMUL.FTZ R5, R29.reuse, R98 ;  /* 0x000000621d057220 */ /* 0x040fe20000410000 */
[----:B------:R0:W1:Y:S01]  /*7690*/  MUFU.COS R189, R18 ;  /* 0x0000001200bd7308 */ /* 0x0000620000000000 */
[----:B------:R-:W-:Y:S01]  /*76a0*/  FMUL.FTZ R2, R29, R97 ;  /* 0x000000611d027220 */ /* 0x000fe20000410000 */
[----:B------:R-:W-:Y:S01]  /*76b0*/  FFMA.FTZ R6, R3, R4, R6 ;  /* 0x0000000403067223 */ /* 0x000fe20000010006 */
[----:B------:R-:W-:Y:S01]  /*76c0*/  FMUL.RZ R4, R5, 0.15915493667125701904 ;  /* 0x3e22f98305047820 */ /* 0x000fe2000040c000 */
[-C--:B------:R-:W-:Y:S01]  /*76d0*/  FMUL.FTZ R170, R45, R7.reuse ;  /* 0x000000072daa7220 */ /* 0x080fe20000410000 */
[----:B------:R-:W-:Y:S01]  /*76e0*/  FMUL.RZ R8, R2, 0.15915493667125701904 ;  /* 0x3e22f98302087820 */ /* 0x000fe2000040c000 */
[----:B------:R-:W-:Y:S01]  /*76f0*/  IADD3 R2, PT, PT, R32, UR7, RZ ;  /* 0x0000000720027c10 */ /* 0x000fe2000fffe0ff */
[-C--:B------:R-:W-:Y:S01]  /*7700*/  FMUL.FTZ R169, R44, R7.reuse ;  /* 0x000000072ca97220 */ /* 0x080fe20000410000 */
[----:B------:R-:W-:Y:S01]  /*7710*/  MUFU.SIN R149, R142 ;  /* 0x0000008e00957308 */ /* 0x000fe20000000400 */
[-C--:B0-----:R-:W-:Y:S01]  /*7720*/  FMUL.FTZ R18, R29, R100.reuse ;  /* 0x000000641d127220 */ /* 0x081fe20000410000 */
[----:B------:R-:W-:Y:S01]  /*7730*/  @P0 IADD3 R2, PT, PT, R138, 0x200, RZ ;  /* 0x000002008a020810 */ /* 0x000fe20007ffe0ff */
[-C--:B------:R-:W-:Y:S01]  /*7740*/  FMUL.FTZ R168, R43, R7.reuse ;  /* 0x000000072ba87220 */ /* 0x080fe20000410000 */
[----:B------:R-:W-:Y:S01]  /*7750*/  FMUL.FTZ R167, R42, R7 ;  /* 0x000000072aa77220 */ /* 0x000fe20000410000 */
[----:B------:R-:W-:Y:S01]  /*7760*/  FMUL.RZ R146, R18, 0.15915493667125701904 ;  /* 0x3e22f98312927820 */ /* 0x000fe2000040c000 */
[----:B------:R-:W-:Y:S01]  /*7770*/  FMUL.FTZ R18, R10, R100 ;  /* 0x000000640a127220 */ /* 0x000fe20000410000 */
[----:B------:R-:W-:Y:S01]  /*7780*/  LEA R2, R2, UR21, 0x3 ;  /* 0x0000001502027c11 */ /* 0x000fe2000f8e18ff */
[----:B------:R0:W-:Y:S01]  /*7790*/  MUFU.COS R187, R142 ;  /* 0x0000008e00bb7308 */ /* 0x0001e20000000000 */
[C---:B-1----:R-:W-:Y:S01]  /*77a0*/  FMUL.FTZ R189, R188.reuse, R189 ;  /* 0x000000bdbcbd7220 */ /* 0x042fe20000410000 */
[----:B------:R-:W-:Y:S01]  /*77b0*/  FMUL.FTZ R188, R188, R147 ;  /* 0x00000093bcbc7220 */ /* 0x000fe20000410000 */
[-C--:B------:R-:W-:Y:S01]  /*77c0*/  FMUL.FTZ R166, R41, R7.reuse ;  /* 0x0000000729a67220 */ /* 0x080fe20000410000 */
[-C--:B------:R-:W-:Y:S01]  /*77d0*/  FMUL.FTZ R165, R40, R7.reuse ;  /* 0x0000000728a57220 */ /* 0x080fe20000410000 */
[-C--:B------:R-:W-:Y:S01]  /*77e0*/  FMUL.FTZ R164, R39, R7.reuse ;  /* 0x0000000727a47220 */ /* 0x080fe20000410000 */
[-C--:B------:R-:W-:Y:S01]  /*77f0*/  FMUL.FTZ R163, R38, R7.reuse ;  /* 0x0000000726a37220 */ /* 0x080fe20000410000 */
[-C--:B------:R-:W-:Y:S01]  /*7800*/  FMUL.FTZ R162, R37, R7.reuse ;  /* 0x0000000725a27220 */ /* 0x080fe20000410000 */
[----:B------:R-:W1:Y:S01]  /*7810*/  MUFU.EX2 R16, R16 ;  /* 0x0000001000107308 */ /* 0x000e620000000800 */
[----:B0-----:R-:W-:Y:S01]  /*7820*/  FMUL.FTZ R142, R10, R98 ;  /* 0x000000620a8e7220 */ /* 0x001fe20000410000 */
[-C--:B------:R-:W-:Y:S01]  /*7830*/  FMUL.FTZ R161, R36, R7.reuse ;  /* 0x0000000724a17220 */ /* 0x080fe20000410000 */
[-C--:B------:R-:W-:Y:S01]  /*7840*/  FMUL.FTZ R160, R35, R7.reuse ;  /* 0x0000000723a07220 */ /* 0x080fe20000410000 */
[-C--:B------:R-:W-:Y:S01]  /*7850*/  FMUL.FTZ R159, R34, R7.reuse ;  /* 0x00000007229f7220 */ /* 0x080fe20000410000 */
[----:B------:R-:W-:Y:S01]  /*7860*/  FMUL.FTZ R158, R33, R7 ;  /* 0x00000007219e7220 */ /* 0x000fe20000410000 */
[-C--:B------:R-:W-:Y:S01]  /*7870*/  FMUL.FTZ R156, R47, -R6.reuse ;  /* 0x800000062f9c7220 */ /* 0x080fe20000410000 */
[-C--:B------:R-:W-:Y:S01]  /*7880*/  FMUL.FTZ R154, R45, -R6.reuse ;  /* 0x800000062d9a7220 */ /* 0x080fe20000410000 */
[----:B------:R-:W-:Y:S01]  /*7890*/  MUFU.SIN R151, R30 ;  /* 0x0000001e00977308 */ /* 0x000fe20000000400 */
[-C--:B------:R-:W-:Y:S01]  /*78a0*/  FMUL.FTZ R152, R43, -R6.reuse ;  /* 0x800000062b987220 */ /* 0x080fe20000410000 */
[-C--:B------:R-:W-:Y:S01]  /*78b0*/  FMUL.FTZ R150, R41, -R6.reuse ;  /* 0x8000000629967220 */ /* 0x080fe20000410000 */
[-C--:B------:R-:W-:Y:S01]  /*78c0*/  FMUL.FTZ R147, R38, -R6.reuse ;  /* 0x8000000626937220 */ /* 0x080fe20000410000 */
[----:B------:R-:W-:-:S04]  /*78d0*/  FMUL.FTZ R145, R36, -R6 ;  /* 0x8000000624917220 */ /* 0x000fc80000410000 */
[----:B------:R0:W2:Y:S01]  /*78e0*/  MUFU.COS R185, R30 ;  /* 0x0000001e00b97308 */ /* 0x0000a20000000000 */
[C---:B-1----:R-:W-:Y:S01]  /*78f0*/  FMUL.FTZ R187, R16.reuse, R187 ;  /* 0x000000bb10bb7220 */ /* 0x042fe20000410000 */
[----:B------:R-:W-:Y:S01]  /*7900*/  FMUL.FTZ R186, R16, R149 ;  /* 0x0000009510ba7220 */ /* 0x000fe20000410000 */
[----:B------:R-:W-:Y:S01]  /*7910*/  FMUL.FTZ R16, R12, R13 ;  /* 0x0000000d0c107220 */ /* 0x000fe20000410000 */
[----:B------:R-:W-:-:S04]  /*7920*/  FMUL.FTZ R149, R40, -R6 ;  /* 0x8000000628957220 */ /* 0x000fc80000410000 */
[----:B------:R-:W1:Y:S01]  /*7930*/  MUFU.COS R183, R144 ;  /* 0x0000009000b77308 */ /* 0x000e620000000000 */
[C---:B0-----:R-:W-:Y:S01]  /*7940*/  FMUL.FTZ R30, R10.reuse, R99 ;  /* 0x000000630a1e7220 */ /* 0x041fe20000410000 */
[----:B------:R-:W-:Y:S01]  /*7950*/  FMUL.FTZ R10, R10, R97 ;  /* 0x000000610a0a7220 */ /* 0x000fe20000410000 */
[----:B------:R0:W-:Y:S05]  /*7960*/  STS.64 [R2+0x10b0], R16 ;  /* 0x0010b01002007388 */ /* 0x0001ea0000000a00 */
[----:B------:R-:W4:Y:S01]  /*7970*/  MUFU.EX2 R14, R14 ;  /* 0x0000000e000e7308 */ /* 0x000f220000000800 */
[C---:B--2---:R-:W-:Y:S01]  /*7980*/  FMUL.FTZ R185, R184.reuse, R185 ;  /* 0x000000b9b8b97220 */ /* 0x044fe20000410000 */
[----:B------:R-:W-:Y:S01]  /*7990*/  FMUL.FTZ R184, R184, R151 ;  /* 0x00000097b8b87220 */ /* 0x000fe20000410000 */
[----:B------:R-:W-:-:S05]  /*79a0*/  FMUL.FTZ R151, R42, -R6 ;  /* 0x800000062a977220 */ /* 0x000fca0000410000 */
[----:B------:R2:W5:Y:S01]  /*79b0*/  MUFU.SIN R153, R144 ;  /* 0x0000009000997308 */ /* 0x0005620000000400 */
[----:B-1----:R-:W-:-:S07]  /*79c0*/  FMUL.FTZ R183, R182, R183 ;  /* 0x000000b7b6b77220 */ /* 0x002fce0000410000 */
[----:B------:R-:W-:Y:S01]  /*79d0*/  MUFU.SIN R155, R146 ;  /* 0x00000092009b7308 */ /* 0x000fe20000000400 */
[C---:B----4-:R-:W-:Y:S01]  /*79e0*/  FMUL.FTZ R192, R14.reuse, R143 ;  /* 0x0000008f0ec07220 */ /* 0x050fe20000410000 */
[----:B------:R-:W-:Y:S01]  /*79f0*/  FMUL.FTZ R193, R14, R193 ;  /* 0x000000c10ec17220 */ /* 0x000fe20000410000 */
[-C--:B--2---:R-:W-:Y:S01]  /*7a00*/  FMUL.FTZ R144, R35, -R6.reuse ;  /* 0x8000000623907220 */ /* 0x084fe20000410000 */
[----:B------:R-:W-:-:S04]  /*7a10*/  FMUL.FTZ R143, R34, -R6 ;  /* 0x80000006228f7220 */ /* 0x000fc80000410000 */
[----:B------:R-:W1:Y:S01]  /*7a20*/  MUFU.EX2 R18, R18 ;  /* 0x0000001200127308 */ /* 0x000e620000000800 */
[----:B-----5:R-:W-:Y:S01]  /*7a30*/  FMUL.FTZ R182, R182, R153 ;  /* 0x00000099b6b67220 */ /* 0x020fe20000410000 */
[----:B------:R-:W-:-:S06]  /*7a40*/  FMUL.FTZ R153, R44, -R6 ;  /* 0x800000062c997220 */ /* 0x000fcc0000410000 */
[----:B------:R-:W-:Y:S08]  /*7a50*/  MUFU.SIN R157, R148 ;  /* 0x00000094009d7308 */ /* 0x000ff00000000400 */
[----:B------:R-:W2:Y:S01]  /*7a60*/  MUFU.EX2 R30, R30 ;  /* 0x0000001e001e7308 */ /* 0x000ea20000000800 */
[----:B-1----:R-:W-:Y:S01]  /*7a70*/  FMUL.FTZ R180, R18, R155 ;  /* 0x0000009b12b47220 */ /* 0x002fe20000410000 */
[----:B------:R-:W-:-:S06]  /*7a80*/  FMUL.FTZ R155, R46, -R6 ;  /* 0x800000062e9b7220 */ /* 0x000fcc0000410000 */
[----:B------:R-:W-:Y:S08]  /*7a90*/  MUFU.EX2 R142, R142 ;  /* 0x0000008e008e7308 */ /* 0x000ff00000000800 */
[----:B------:R-:W1:Y:S01]  /*7aa0*/  MUFU.SIN R3, R4 ;  /* 0x0000000400037308 */ /* 0x000e620000000400 */
[----:B--2---:R-:W-:Y:S01]  /*7ab0*/  FMUL.FTZ R178, R30, R157 ;  /* 0x0000009d1eb27220 */ /* 0x004fe20000410000 */
[----:B------:R-:W-:-:S06]  /*7ac0*/  FMUL.FTZ R157, R0, -R6 ;  /* 0x80000006009d7220 */ /* 0x000fcc0000410000 */
[----:B------:R-:W2:Y:S08]  /*7ad0*/  MUFU.COS R5, R4 ;  /* 0x0000000400057308 */ /* 0x000eb00000000000 */
[----:B------:R4:W5:Y:S01]  /*7ae0*/  MUFU.COS R181, R146 ;  /* 0x0000009200b57308 */ /* 0x0009620000000000 */
[----:B-1----:R-:W-:-:S07]  /*7af0*/  FMUL.FTZ R174, R142, R3 ;  /* 0x000000038eae7220 */ /* 0x002fce0000410000 */
[----:B---3--:R1:W3:Y:S01]  /*7b00*/  MUFU.COS R179, R148 ;  /* 0x0000009400b37308 */ /* 0x0082e20000000000 */
[----:B--2---:R-:W-:Y:S01]  /*7b10*/  FMUL.FTZ R176, R142, R5 ;  /* 0x000000058eb07220 */ /* 0x004fe20000410000 */
[-C--:B----4-:R-:W-:Y:S01]  /*7b20*/  FMUL.FTZ R146, R37, -R6.reuse ;  /* 0x8000000625927220 */ /* 0x090fe20000410000 */
[----:B------:R-:W-:-:S05]  /*7b30*/  FMUL.FTZ R142, R33, -R6 ;  /* 0x80000006218e7220 */ /* 0x000fca0000410000 */
[----:B------:R-:W-:Y:S01]  /*7b40*/  MUFU.EX2 R10, R10 ;  /* 0x0000000a000a7308 */ /* 0x000fe20000000800 */
[----:B-----5:R-:W-:Y:S01]  /*7b50*/  FMUL.FTZ R181, R18, R181 ;  /* 0x000000b512b57220 */ /* 0x020fe20000410000 */
[----:B-1----:R-:W-:-:S06]  /*7b60*/  FMUL.FTZ R148, R39, -R6 ;  /* 0x8000000627947220 */ /* 0x002fcc0000410000 */
[----:B------:R-:W1:Y:S01]  /*7b70*/  MUFU.COS R177, R8 ;  /* 0x0000000800b17308 */ /* 0x000e620000000000 */
[----:B---3--:R-:W-:-:S07]  /*7b80*/  FMUL.FTZ R179, R30, R179 ;  /* 0x000000b31eb37220 */ /* 0x008fce0000410000 */
[----:B------:R-:W2:Y:S01]  /*7b90*/  MUFU.SIN R175, R8 ;  /* 0x0000000800af7308 */ /* 0x000ea20000000400 */
[C---:B-1----:R-:W-:Y:S01]  /*7ba0*/  FMUL.FTZ R177, R10.reuse, R177 ;  /* 0x000000b10ab17220 */ /* 0x042fe20000410000 */
[----:B--2---:R-:W-:Y:S01]  /*7bb0*/  FMUL.FTZ R175, R10, R175 ;  /* 0x000000af0aaf7220 */ /* 0x004fe20000410000 */
        /* <DEDUP_REMOVED lines=11> */
.L_x_6667:
[----:B------:R-:W-:-:S06]  /*7c70*/  LEA R30, R138, UR21, 0x3 ;  /* 0x000000158a1e7c11 */ /* 0x000fcc000f8e18ff */
[----:B------:R-:W0:Y:S02]  /*7c80*/  LDS.64 R30, [R30+0x20b8] ;  /* 0x0020b8001e1e7984 */ /* 0x000e240000000a00 */
.L_x_6668:
[----:B------:R-:W-:Y:S05]  /*7c90*/  BSYNC.RECONVERGENT B0 ;  /* 0x0000000000007941 */ /* 0x000fea0003800200 */
.L_x_6666:
        /* <DEDUP_REMOVED lines=150> */
[-C--:B------:R-:W-:Y:S01]  /*8600*/  FMUL.FTZ R11, R174, R9.reuse ;  /* 0x00000009ae0b7220 */ /* 0x080fe20000410000 */
        /* <DEDUP_REMOVED lines=30> */
[-C--:B------:R-:W-:Y:S01]  /*87f0*/  FFMA.FTZ R19, R9, R12.reuse, R2 ;  /* 0x0000000c09137223 */ /* 0x080fe20000010002 */
[----:B------:R-:W-:Y:S01]  /*8800*/  P2R R2, PR, RZ, 0x10 ;  /* 0x00000010ff027803 */ /* 0x000fe20000000000 */
[----:B------:R-:W-:Y:S01]  /*8810*/  FFMA.FTZ R13, R8, R12, -R3 ;  /* 0x0000000c080d7223 */ /* 0x000fe20000010803 */
        /* <DEDUP_REMOVED lines=13> */
[----:B------:R-:W-:Y:S01]  /*88f0*/  @P5 FADD.FTZ R205, R205, R210 ;  /* 0x000000d2cdcd5221 */ /* 0x000fe20000010000 */
[-C--:B----4-:R-:W-:Y:S01]  /*8900*/  FMUL.FTZ R2, R19, R14.reuse ;  /* 0x0000000e13027220 */ /* 0x090fe20000410000 */
        /* <DEDUP_REMOVED lines=49> */
.L_x_6727:
        /* <DEDUP_REMOVED lines=13> */
.L_x_6730:
[----:B------:R-:W-:-:S03]  /*8cf0*/  UMOV UR7, 0xffffffff ;  /* 0xffffffff00077882 */ /* 0x000fc60000000000 */
[----:B------:R-:W-:Y:S05]  /*8d00*/  BRA.DIV UR7, `(.L_x_6672) ;  /* 0x0000006e077c7947 */ /* 0x000fea000b800000 */
.L_x_6733:
[----:B------:R-:W-:-:S03]  /*8d10*/  UMOV UR7, 0xffffffff ;  /* 0xffffffff00077882 */ /* 0x000fc60000000000 */
[----:B------:R-:W-:Y:S05]  /*8d20*/  BRA.DIV UR7, `(.L_x_6673) ;  /* 0x0000006e079c7947 */ /* 0x000fea000b800000 */
.L_x_6736:
[----:B------:R-:W-:-:S03]  /*8d30*/  UMOV UR7, 0xffffffff ;  /* 0xffffffff00077882 */ /* 0x000fc60000000000 */
[----:B------:R-:W-:Y:S05]  /*8d40*/  BRA.DIV UR7, `(.L_x_6674) ;  /* 0x0000006e07bc7947 */ /* 0x000fea000b800000 */
.L_x_6739:
        /* <DEDUP_REMOVED lines=10> */
.L_x_6749:
[-C--:B0-----:R-:W-:Y:S01]  /*8df0*/  FMUL.FTZ R12, R19, R7.reuse ;  /* 0x00000007130c7220 */ /* 0x081fe20000410000 */
[C---:B------:R-:W-:Y:S01]  /*8e00*/  FMUL.FTZ R3, R13.reuse, R7 ;  /* 0x000000070d037220 */ /* 0x040fe20000410000 */
[C---:B------:R-:W-:Y:S02]  /*8e10*/  FMUL.FTZ R2, R13.reuse, R208 ;  /* 0x000000d00d027220 */ /* 0x040fe40000410000 */
[-C--:B----4-:R-:W-:Y:S01]  /*8e20*/  FFMA.FTZ R12, R13, R6.reuse, -R12 ;  /* 0x000000060d0c7223 */ /* 0x090fe2000001080c */
[C---:B------:R-:W-:Y:S01]  /*8e30*/  FFMA.FTZ R3, R19.reuse, R6, R3 ;  /* 0x0000000613037223 */ /* 0x040fe20000010003 */
[C---:B------:R-:W-:Y:S01]  /*8e40*/  FFMA.FTZ R5, R19.reuse, R4, R2 ;  /* 0x0000000413057223 */ /* 0x040fe20000010002 */
[----:B------:R-:W-:Y:S01]  /*8e50*/  FMUL.FTZ R2, R19, R208 ;  /* 0x000000d013027220 */ /* 0x000fe20000410000 */
[----:B------:R-:W-:Y:S01]  /*8e60*/  @P0 FADD.FTZ R6, R205, R12 ;  /* 0x0000000ccd060221 */ /* 0x000fe20000010000 */
[----:B------:R-:W-:Y:S02]  /*8e70*/  @P0 FADD.FTZ R7, R206, R3 ;  /* 0x00000003ce070221 */ /* 0x000fe40000010000 */
[----:B------:R-:W-:Y:S01]  /*8e80*/  FSEL R5, R208, R5, !P0 ;  /* 0x00000005d0057208 */ /* 0x000fe20004000000 */
[----:B------:R-:W-:Y:S01]  /*8e90*/  @P0 FFMA.FTZ R4, R13, R4, -R2 ;  /* 0x000000040d040223 */ /* 0x000fe20000010802 */
[C---:B------:R-:W-:Y:S01]  /*8ea0*/  FMUL.FTZ R13, R9.reuse, R7 ;  /* 0x00000007090d7220 */ /* 0x040fe20000410000 */
[----:B------:R-:W-:-:S02]  /*8eb0*/  FMUL.FTZ R12, R9, R6 ;  /* 0x00000006090c7220 */ /* 0x000fc40000410000 */
        /* <DEDUP_REMOVED lines=9> */
[----:B------:R3:W-:Y:S02]  /*8f50*/  STS.128 [R18+0x8b0], R12 ;  /* 0x0008b00c12007388 */ /* 0x0007e40000000c00 */
.L_x_6669:
[----:B------:R-:W-:Y:S05]  /*8f60*/  WARPSYNC.ALL ;  /* 0x0000000000007948 */ /* 0x000fea0003800000 */
[C---:B---3-5:R-:W-:Y:S01]  /*8f70*/  FMUL.FTZ R6, R175.reuse, R142 ;  /* 0x0000008eaf067220 */ /* 0x068fe20000410000 */
[-C--:B------:R-:W-:Y:S01]  /*8f80*/  FMUL.FTZ R3, R175, R158.reuse ;  /* 0x0000009eaf037220 */ /* 0x080fe20000410000 */
[-C--:B0-2---:R-:W-:Y:S01]  /*8f90*/  FMUL.FTZ R4, R177, R31.reuse ;  /* 0x0000001fb1047220 */ /* 0x085fe20000410000 */
        /* <DEDUP_REMOVED lines=89> */
[----:B------:R-:W-:Y:S01]  /*9530*/  FFMA.FTZ R8, R187, R7, -R8 ;  /* 0x00000007bb087223 */ /* 0x000fe20000010808 */
[-C--:B------:R-:W-:Y:S01]  /*9540*/  FMUL.FTZ R12, R194, R3.reuse ;  /* 0x00000003c20c7220 */ /* 0x080fe20000410000 */
        /* <DEDUP_REMOVED lines=15> */
[----:B------:R-:W-:Y:S01]  /*9640*/  FFMA.FTZ R7, R189, R8, -R7 ;  /* 0x00000008bd077223 */ /* 0x000fe20000010807 */
[C---:B------:R-:W-:Y:S01]  /*9650*/  FMUL.FTZ R2, R198.reuse, R207 ;  /* 0x000000cfc6027220 */ /* 0x040fe20000410000 */
[-C--:B------:R-:W-:Y:S01]  /*9660*/  FMUL.FTZ R4, R198, R233.reuse ;  /* 0x000000e9c6047220 */ /* 0x080fe20000410000 */
[C---:B------:R-:W-:Y:S01]  /*9670*/  FMUL.FTZ R3, R196.reuse, R10 ;  /* 0x0000000ac4037220 */ /* 0x040fe20000410000 */
[-C--:B------:R-:W-:Y:S01]  /*9680*/  FMUL.FTZ R6, R196, R12.reuse ;  /* 0x0000000cc4067220 */ /* 0x080fe20000410000 */
[C---:B------:R-:W-:Y:S01]  /*9690*/  FFMA.FTZ R2, R199.reuse, R233, -R2 ;  /* 0x000000e9c7027223 */ /* 0x040fe20000010802 */
[----:B------:R-:W-:Y:S01]  /*96a0*/  FFMA.FTZ R4, R199, R207, R4 ;  /* 0x000000cfc7047223 */ /* 0x000fe20000010004 */
[----:B------:R-:W-:Y:S01]  /*96b0*/  FADD.FTZ R7, R150, R7 ;  /* 0x0000000796077221 */ /* 0x000fe20000010000 */
[----:B------:R-:W-:Y:S01]  /*96c0*/  FFMA.FTZ R12, R197, R12, -R3 ;  /* 0x0000000cc50c7223 */ /* 0x000fe20000010803 */
[----:B------:R-:W-:Y:S01]  /*96d0*/  FFMA.FTZ R226, R87, R108, R2 ;  /* 0x0000006c57e27223 */ /* 0x000fe20000010002 */
[----:B------:R-:W-:Y:S01]  /*96e0*/  FADD.FTZ R208, RZ, R4 ;  /* 0x00000004ffd07221 */ /* 0x000fe20000010000 */
[----:B------:R-:W-:Y:S01]  /*96f0*/  FADD.FTZ R5, R166, R5 ;  /* 0x00000005a6057221 */ /* 0x000fe20000010000 */
[----:B------:R-:W-:Y:S01]  /*9700*/  FMUL.FTZ R4, R190, R7 ;  /* 0x00000007be047220 */ /* 0x000fe20000410000 */
[C---:B------:R-:W-:Y:S01]  /*9710*/  FMUL.FTZ R2, R196.reuse, R226 ;  /* 0x000000e2c4027220 */ /* 0x040fe20000410000 */
[----:B------:R-:W-:Y:S01]  /*9720*/  FMUL.FTZ R3, R196, R208 ;  /* 0x000000d0c4037220 */ /* 0x000fe20000410000 */
[-C--:B------:R-:W-:Y:S01]  /*9730*/  FMUL.FTZ R8, R190, R5.reuse ;  /* 0x00000005be087220 */ /* 0x080fe20000410000 */
[C---:B------:R-:W-:Y:S01]  /*9740*/  FFMA.FTZ R10, R197.reuse, R10, R6 ;  /* 0x0000000ac50a7223 */ /* 0x040fe20000010006 */
[C---:B------:R-:W-:Y:S01]  /*9750*/  FFMA.FTZ R2, R197.reuse, R208, R2 ;  /* 0x000000d0c5027223 */ /* 0x040fe20000010002 */
[----:B------:R-:W-:Y:S01]  /*9760*/  FFMA.FTZ R3, R197, R226, -R3 ;  /* 0x000000e2c5037223 */ /* 0x000fe20000010803 */
[C---:B------:R-:W-:Y:S01]  /*9770*/  FFMA.FTZ R6, R191.reuse, R5, R4 ;  /* 0x00000005bf067223 */ /* 0x040fe20000010004 */
[----:B------:R-:W-:Y:S01]  /*9780*/  FMUL.FTZ R4, R198, R12 ;  /* 0x0000000cc6047220 */ /* 0x000fe20000410000 */
[----:B------:R-:W-:Y:S01]  /*9790*/  FADD.FTZ R209, RZ, R2 ;  /* 0x00000002ffd17221 */ /* 0x000fe20000010000 */
[----:B------:R-:W-:Y:S01]  /*97a0*/  FFMA.FTZ R8, R191, R7, -R8 ;  /* 0x00000007bf087223 */ /* 0x000fe20000010808 */
[----:B------:R-:W-:Y:S01]  /*97b0*/  FFMA.FTZ R231, R84, R109, R3 ;  /* 0x0000006d54e77223 */ /* 0x000fe20000010003 */
[-C--:B------:R-:W-:Y:S01]  /*97c0*/  FFMA.FTZ R11, R199, R10.reuse, R4 ;  /* 0x0000000ac70b7223 */ /* 0x080fe20000010004 */
[C---:B------:R-:W-:Y:S01]  /*97d0*/  FMUL.FTZ R2, R194.reuse, R209 ;  /* 0x000000d1c2027220 */ /* 0x040fe20000410000 */
[----:B------:R-:W-:Y:S01]  /*97e0*/  FADD.FTZ R8, R151, R8 ;  /* 0x0000000897087221 */ /* 0x000fe20000010000 */
[-C--:B------:R-:W-:Y:S01]  /*97f0*/  FMUL.FTZ R4, R194, R231.reuse ;  /* 0x000000e7c2047220 */ /* 0x080fe20000410000 */
[----:B------:R-:W-:Y:S01]  /*9800*/  FMUL.FTZ R3, R198, R10 ;  /* 0x0000000ac6037220 */ /* 0x000fe20000410000 */
[----:B------:R-:W-:Y:S01]  /*9810*/  FFMA.FTZ R2, R195, R231, -R2 ;  /* 0x000000e7c3027223 */ /* 0x000fe20000010802 */
[----:B------:R-:W-:Y:S01]  /*9820*/  FADD.FTZ R6, R167, R6 ;  /* 0x00000006a7067221 */ /* 0x000fe20000010000 */
[----:B------:R-:W-:Y:S01]  /*9830*/  FFMA.FTZ R4, R195, R209, R4 ;  /* 0x000000d1c3047223 */ /* 0x000fe20000010004 */
[C---:B------:R-:W-:Y:S01]  /*9840*/  FMUL.FTZ R10, R192.reuse, R8 ;  /* 0x00000008c00a7220 */ /* 0x040fe20000410000 */
[----:B------:R-:W-:Y:S01]  /*9850*/  FFMA.FTZ R224, R81, R106, R2 ;  /* 0x0000006a51e07223 */ /* 0x000fe20000010002 */
[CC--:B------:R-:W-:Y:S01]  /*9860*/  FMUL.FTZ R9, R192.reuse, R6.reuse ;  /* 0x00000006c0097220 */ /* 0x0c0fe20000410000 */
[----:B------:R-:W-:Y:S01]  /*9870*/  FADD.FTZ R210, RZ, R4 ;  /* 0x00000004ffd27221 */ /* 0x000fe20000010000 */
[----:B------:R-:W-:Y:S01]  /*9880*/  FFMA.FTZ R7, R193, R6, R10 ;  /* 0x00000006c1077223 */ /* 0x000fe2000001000a */
[C---:B------:R-:W-:Y:S01]  /*9890*/  FMUL.FTZ R5, R192.reuse, R224 ;  /* 0x000000e0c0057220 */ /* 0x040fe20000410000 */
[----:B------:R-:W-:Y:S01]  /*98a0*/  FFMA.FTZ R12, R199, R12, -R3 ;  /* 0x0000000cc70c7223 */ /* 0x000fe20000010803 */
        /* <DEDUP_REMOVED lines=46> */
[----:B------:R-:W-:Y:S01]  /*9b90*/  FFMA.FTZ R8, R201, R11, R8 ;  /* 0x0000000bc9087223 */ /* 0x000fe20000010008 */
[CC--:B------:R-:W-:Y:S01]  /*9ba0*/  FMUL.FTZ R4, R184.reuse, R225.reuse ;  /* 0x000000e1b8047220 */ /* 0x0c0fe20000410000 */
[----:B------:R-:W-:Y:S01]  /*9bb0*/  FMUL.FTZ R2, R184, R214 ;  /* 0x000000d6b8027220 */ /* 0x000fe20000410000 */
[----:B------:R-:W-:Y:S01]  /*9bc0*/  FADD.FTZ R10, R155, R10 ;  /* 0x0000000a9b0a7221 */ /* 0x000fe20000010000 */
[C---:B------:R-:W-:Y:S01]  /*9bd0*/  FMUL.FTZ R3, R200.reuse, R6 ;  /* 0x00000006c8037220 */ /* 0x040fe20000410000 */
[C---:B------:R-:W-:Y:S01]  /*9be0*/  FFMA.FTZ R4, R185.reuse, R214, R4 ;  /* 0x000000d6b9047223 */ /* 0x040fe20000010004 */
[----:B------:R-:W-:Y:S01]  /*9bf0*/  FFMA.FTZ R2, R185, R225, -R2 ;  /* 0x000000e1b9027223 */ /* 0x000fe20000010802 */
[----:B------:R-:W-:Y:S01]  /*9c00*/  FMUL.FTZ R12, R200, R10 ;  /* 0x0000000ac80c7220 */ /* 0x000fe20000410000 */
[----:B------:R-:W-:Y:S01]  /*9c10*/  UISETP.GE.AND UP0, UPT, UR10, UR27, UPT ;  /* 0x0000001b0a00728c */ /* 0x000fe2000bf06270 */
[----:B------:R-:W-:Y:S01]  /*9c20*/  FADD.FTZ R215, RZ, R4 ;  /* 0x00000004ffd77221 */ /* 0x000fe20000010000 */
[----:B------:R-:W-:Y:S01]  /*9c30*/  FFMA.FTZ R220, R69, R102, R2 ;  /* 0x0000006645dc7223 */ /* 0x000fe20000010002 */
[C---:B------:R-:W-:Y:S01]  /*9c40*/  FFMA.FTZ R11, R201.reuse, R6, R12 ;  /* 0x00000006c90b7223 */ /* 0x040fe2000001000c */
[----:B------:R-:W-:Y:S01]  /*9c50*/  FFMA.FTZ R13, R201, R10, -R3 ;  /* 0x0000000ac90d7223 */ /* 0x000fe20000010803 */
[C---:B------:R-:W-:Y:S01]  /*9c60*/  FMUL.FTZ R2, R182.reuse, R215 ;  /* 0x000000d7b6027220 */ /* 0x040fe20000410000 */
[----:B------:R-:W-:Y:S01]  /*9c70*/  FMUL.FTZ R6, R182, R220 ;  /* 0x000000dcb6067220 */ /* 0x000fe20000410000 */
[----:B------:R-:W-:Y:S01]  /*9c80*/  PLOP3.LUT P0, PT, PT, PT, UP0, 0x80, 0x8 ;  /* 0x000000000008781c */ /* 0x000fe20003f0f008 */
[----:B------:R-:W-:-:S02]  /*9c90*/  HFMA2 R4, -RZ, RZ, 1.875, 0 ;  /* 0x3f800000ff047431 */ /* 0x000fc400000001ff */
[C---:B------:R-:W-:Y:S01]  /*9ca0*/  FFMA.FTZ R223, R183.reuse, R220, -R2 ;  /* 0x000000dcb7df7223 */ /* 0x040fe20000010802 */
[----:B------:R-:W-:Y:S01]  /*9cb0*/  FFMA.FTZ R216, R183, R215, R6 ;  /* 0x000000d7b7d87223 */ /* 0x000fe20000010006 */
[----:B------:R-:W-:Y:S02]  /*9cc0*/  ISETP.NE.OR P0, PT, R204, RZ, P0 ;  /* 0x000000ffcc00720c */ /* 0x000fe40000705670 */
[----:B------:R-:W-:Y:S01]  /*9cd0*/  CS2R R6, SRZ ;  /* 0x0000000000067805 */ /* 0x000fe2000001ff00 */
[----:B------:R-:W-:Y:S01]  /*9ce0*/  FFMA.FTZ R223, R68, R101, R223 ;  /* 0x0000006544df7223 */ /* 0x000fe200000100df */
[----:B------:R-:W-:Y:S01]  /*9cf0*/  FADD.FTZ R216, RZ, R216 ;  /* 0x000000d8ffd87221 */ /* 0x000fe20000010000 */
[----:B------:R-:W-:Y:S01]  /*9d00*/  MOV R5, RZ ;  /* 0x000000ff00057202 */ /* 0x000fe20000000f00 */
[----:B------:R-:W-:Y:S01]  /*9d10*/  FADD.FTZ R13, R156, R13 ;  /* 0x0000000d9c0d7221 */ /* 0x000fe20000010000 */
[C---:B------:R-:W-:Y:S01]  /*9d20*/  FMUL.FTZ R10, R180.reuse, R223 ;  /* 0x000000dfb40a7220 */ /* 0x040fe20000410000 */
[-C--:B------:R-:W-:Y:S01]  /*9d30*/  FMUL.FTZ R2, R180, R216.reuse ;  /* 0x000000d8b4027220 */ /* 0x080fe20000410000 */
[----:B------:R-:W-:Y:S01]  /*9d40*/  FADD.FTZ R11, R172, R11 ;  /* 0x0000000bac0b7221 */ /* 0x000fe20000010000 */
[C---:B------:R-:W-:Y:S01]  /*9d50*/  FMUL.FTZ R12, R202.reuse, R13 ;  /* 0x0000000dca0c7220 */ /* 0x040fe20000410000 */
[C---:B------:R-:W-:Y:S01]  /*9d60*/  FFMA.FTZ R10, R181.reuse, R216, R10 ;  /* 0x000000d8b50a7223 */ /* 0x040fe2000001000a */
[----:B------:R-:W-:Y:S01]  /*9d70*/  FFMA.FTZ R2, R181, R223, -R2 ;  /* 0x000000dfb5027223 */ /* 0x000fe20000010802 */
[-C--:B------:R-:W-:Y:S01]  /*9d80*/  FMUL.FTZ R14, R202, R11.reuse ;  /* 0x0000000bca0e7220 */ /* 0x080fe20000410000 */
[----:B------:R-:W-:Y:S01]  /*9d90*/  @!P0 LEA R3, R32, UR21, 0x4 ;  /* 0x0000001520038c11 */ /* 0x000fe2000f8e20ff */
[----:B------:R-:W-:Y:S01]  /*9da0*/  FADD.FTZ R221, RZ, R10 ;  /* 0x0000000affdd7221 */ /* 0x000fe20000010000 */
[----:B------:R-:W-:Y:S01]  /*9db0*/  FFMA.FTZ R218, R67, R100, R2 ;  /* 0x0000006443da7223 */ /* 0x000fe20000010002 */
[----:B------:R-:W-:Y:S01]  /*9dc0*/  ISETP.GT.U32.AND P2, PT, R138, 0x1f, PT ;  /* 0x0000001f8a00780c */ /* 0x000fe20003f44070 */
[C---:B------:R-:W-:Y:S01]  /*9dd0*/  FFMA.FTZ R16, R203.reuse, R11, R12 ;  /* 0x0000000bcb107223 */ /* 0x040fe2000001000c */
[C---:B------:R-:W-:Y:S01]  /*9de0*/  FMUL.FTZ R2, R178.reuse, R221 ;  /* 0x000000ddb2027220 */ /* 0x040fe20000410000 */
[-C--:B------:R-:W-:Y:S01]  /*9df0*/  FMUL.FTZ R10, R178, R218.reuse ;  /* 0x000000dab20a7220 */ /* 0x080fe20000410000 */
[----:B------:R0:W1:Y:S01]  /*9e00*/  @!P0 LDS.128 R4, [R3+0x22b0] ;  /* 0x0022b00003048984 */ /* 0x0000620000000c00 */
[----:B------:R-:W-:Y:S01]  /*9e10*/  FFMA.FTZ R18, R203, R13, -R14 ;  /* 0x0000000dcb127223 */ /* 0x000fe2000001080e */
        /* <DEDUP_REMOVED lines=8> */
[C---:B0-----:R-:W-:Y:S01]  /*9ea0*/  FMUL.FTZ R3, R174.reuse, R219 ;  /* 0x000000dbae037220 */ /* 0x041fe20000410000 */
[-C--:B------:R-:W-:Y:S01]  /*9eb0*/  FMUL.FTZ R2, R174, R217.reuse ;  /* 0x000000d9ae027220 */ /* 0x080fe20000410000 */
[----:B------:R-:W-:Y:S01]  /*9ec0*/  FADD.FTZ R10, R173, R16 ;  /* 0x00000010ad0a7221 */ /* 0x000fe20000010000 */
[----:B------:R-:W-:Y:S01]  /*9ed0*/  FADD.FTZ R11, R157, R18 ;  /* 0x000000129d0b7221 */ /* 0x000fe20000010000 */
        /* <DEDUP_REMOVED lines=32> */
.L_x_6754:
[----:B------:R-:W-:Y:S01]  /*a0e0*/  BSSY.RECONVERGENT B0, `(.L_x_6678) ;  /* 0x000000d000007945 */ /* 0x000fe20003800200 */
[----:B------:R-:W-:-:S03]  /*a0f0*/  ISETP.GT.U32.AND P3, PT, R204, 0x1d, PT ;  /* 0x0000001dcc00780c */ /* 0x000fc60003f64070 */
[----:B------:R-:W-:Y:S10]  /*a100*/  @!P2 BRA `(.L_x_6679) ;  /* 0x000000000028a947 */ /* 0x000ff40003800000 */
[-C--:B0-----:R-:W-:Y:S01]  /*a110*/  FMUL.FTZ R2, R242, R12.reuse ;  /* 0x0000000cf2027220 */ /* 0x081fe20000410000 */
[----:B------:R-:W-:-:S03]  /*a120*/  FMUL.FTZ R17, R19, R12 ;  /* 0x0000000c13117220 */ /* 0x000fc60000410000 */
        /* <DEDUP_REMOVED lines=8> */
.L_x_6679:
[----:B------:R-:W-:Y:S05]  /*a1b0*/  BSYNC.RECONVERGENT B0 ;  /* 0x0000000000007941 */ /* 0x000fea0003800200 */
.L_x_6678:
[----:B------:R-:W-:-:S03]  /*a1c0*/  UMOV UR7, 0xffffffff ;  /* 0xffffffff00077882 */ /* 0x000fc60000000000 */
[----:B------:R-:W-:Y:S05]  /*a1d0*/  BRA.DIV UR7, `(.L_x_6680) ;  /* 0x0000005e07e87947 */ /* 0x000fea000b800000 */
[----:B--2---:R2:W1:Y:S04]  /*a1e0*/  SHFL.DOWN PT, R3, R19, 0x2, 0x1f ;  /* 0x08401f0013037f89 */ /* 0x00446800000e0000 */
[----:B---3--:R2:W3:Y:S04]  /*a1f0*/  SHFL.DOWN PT, R14, R242, 0x2, 0x1f ;  /* 0x08401f00f20e7f89 */ /* 0x0084e800000e0000 */
[----:B----4-:R2:W4:Y:S04]  /*a200*/  SHFL.DOWN PT, R15, R243, 0x2, 0x1f ;  /* 0x08401f00f30f7f89 */ /* 0x01052800000e0000 */
[----:B0-----:R2:W0:Y:S02]  /*a210*/  SHFL.DOWN PT, R12, R13, 0x2, 0x1f ;  /* 0x08401f000d0c7f89 */ /* 0x00142400000e0000 */
.L_x_6760:
[----:B------:R-:W-:Y:S01]  /*a220*/  BSSY.RECONVERGENT B0, `(.L_x_6681) ;  /* 0x000000d000007945 */ /* 0x000fe20003800200 */
[----:B------:R-:W-:-:S03]  /*a230*/  ISETP.GT.U32.AND P2, PT, R204, 0x1b, PT ;  /* 0x0000001bcc00780c */ /* 0x000fc60003f44070 */
[----:B------:R-:W-:Y:S10]  /*a240*/  @P3 BRA `(.L_x_6682) ;  /* 0x0000000000283947 */ /* 0x000ff40003800000 */
[-C--:B0-----:R-:W-:Y:S01]  /*a250*/  FMUL.FTZ R2, R242, R12.reuse ;  /* 0x0000000cf2027220 */ /* 0x081fe20000410000 */
[----:B------:R-:W-:-:S03]  /*a260*/  FMUL.FTZ R17, R19, R12 ;  /* 0x0000000c13117220 */ /* 0x000fc60000410000 */
[CC--:B----4-:R-:W-:Y:S01]  /*a270*/  FFMA.FTZ R12, R19.reuse, R15.reuse, -R2 ;  /* 0x0000000f130c7223 */ /* 0x0d0fe20000010802 */
[C---:B------:R-:W-:Y:S01]  /*a280*/  FFMA.FTZ R16, R242.reuse, R15, R17 ;  /* 0x0000000ff2107223 */ /* 0x040fe20000010011 */
[CC--:B---3--:R-:W-:Y:S01]  /*a290*/  FMUL.FTZ R2, R242.reuse, R14.reuse ;  /* 0x0000000ef2027220 */ /* 0x0c8fe20000410000 */
[----:B------:R-:W-:Y:S01]  /*a2a0*/  FMUL.FTZ R15, R19, R14 ;  /* 0x0000000e130f7220 */ /* 0x000fe20000410000 */
[----:B--2---:R-:W-:Y:S01]  /*a2b0*/  FADD.FTZ R243, R243, R12 ;  /* 0x0000000cf3f37221 */ /* 0x004fe20000010000 */
[----:B------:R-:W-:Y:S01]  /*a2c0*/  FADD.FTZ R13, R13, R16 ;  /* 0x000000100d0d7221 */ /* 0x000fe20000010000 */
[-C--:B-1----:R-:W-:Y:S01]  /*a2d0*/  FFMA.FTZ R19, R19, R3.reuse, -R2 ;  /* 0x0000000313137223 */ /* 0x082fe20000010802 */
[----:B------:R-:W-:-:S07]  /*a2e0*/  FFMA.FTZ R242, R242, R3, R15 ;  /* 0x00000003f2f27223 */ /* 0x000fce000001000f */
.L_x_6682:
[----:B------:R-:W-:Y:S05]  /*a2f0*/  BSYNC.RECONVERGENT B0 ;  /* 0x0000000000007941 */ /* 0x000fea0003800200 */
.L_x_6681:
[----:B------:R-:W-:-:S03]  /*a300*/  UMOV UR7, 0xffffffff ;  /* 0xffffffff00077882 */ /* 0x000fc60000000000 */
[----:B------:R-:W-:Y:S05]  /*a310*/  BRA.DIV UR7, `(.L_x_6683) ;  /* 0x0000006207087947 */ /* 0x000fea000b800000 */
[----:B-1----:R1:W1:Y:S04]  /*a320*/  SHFL.DOWN PT, R3, R19, 0x4, 0x1f ;  /* 0x08801f0013037f89 */ /* 0x00226800000e0000 */
[----:B---3--:R3:W1:Y:S04]  /*a330*/  SHFL.DOWN PT, R14, R242, 0x4, 0x1f ;  /* 0x08801f00f20e7f89 */ /* 0x00866800000e0000 */
[----:B----4-:R3:W4:Y:S04]  /*a340*/  SHFL.DOWN PT, R15, R243, 0x4, 0x1f ;  /* 0x08801f00f30f7f89 */ /* 0x01072800000e0000 */
[----:B0-----:R3:W0:Y:S02]  /*a350*/  SHFL.DOWN PT, R12, R13, 0x4, 0x1f ;  /* 0x08801f000d0c7f89 */ /* 0x00162400000e0000 */
.L_x_6766:
[----:B------:R-:W-:Y:S01]  /*a360*/  BSSY.RECONVERGENT B0, `(.L_x_6684) ;  /* 0x000000d000007945 */ /* 0x000fe20003800200 */
[----:B------:R-:W-:-:S03]  /*a370*/  ISETP.GT.U32.AND P3, PT, R204, 0x17, PT ;  /* 0x00000017cc00780c */ /* 0x000fc60003f64070 */
[----:B------:R-:W-:Y:S10]  /*a380*/  @P2 BRA `(.L_x_6685) ;  /* 0x0000000000282947 */ /* 0x000ff40003800000 */
[-C--:B0-----:R-:W-:Y:S01]  /*a390*/  FMUL.FTZ R2, R242, R12.reuse ;  /* 0x0000000cf2027220 */ /* 0x081fe20000410000 */
[----:B------:R-:W-:-:S03]  /*a3a0*/  FMUL.FTZ R17, R19, R12 ;  /* 0x0000000c13117220 */ /* 0x000fc60000410000 */
[CC--:B----4-:R-:W-:Y:S01]  /*a3b0*/  FFMA.FTZ R12, R19.reuse, R15.reuse, -R2 ;  /* 0x0000000f130c7223 */ /* 0x0d0fe20000010802 */
[C---:B------:R-:W-:Y:S01]  /*a3c0*/  FFMA.FTZ R16, R242.reuse, R15, R17 ;  /* 0x0000000ff2107223 */ /* 0x040fe20000010011 */
[CC--:B-1----:R-:W-:Y:S01]  /*a3d0*/  FMUL.FTZ R2, R242.reuse, R14.reuse ;  /* 0x0000000ef2027220 */ /* 0x0c2fe20000410000 */
[----:B------:R-:W-:Y:S01]  /*a3e0*/  FMUL.FTZ R15, R19, R14 ;  /* 0x0000000e130f7220 */ /* 0x000fe20000410000 */
[----:B--23--:R-:W-:Y:S01]  /*a3f0*/  FADD.FTZ R243, R243, R12 ;  /* 0x0000000cf3f37221 */ /* 0x00cfe20000010000 */
[----:B------:R-:W-:Y:S01]  /*a400*/  FADD.FTZ R13, R13, R16 ;  /* 0x000000100d0d7221 */ /* 0x000fe20000010000 */
[-C--:B------:R-:W-:Y:S01]  /*a410*/  FFMA.FTZ R19, R19, R3.reuse, -R2 ;  /* 0x0000000313137223 */ /* 0x080fe20000010802 */
[----:B------:R-:W-:-:S07]  /*a420*/  FFMA.FTZ R242, R242, R3, R15 ;  /* 0x00000003f2f27223 */ /* 0x000fce000001000f */
.L_x_6685:
[----:B------:R-:W-:Y:S05]  /*a430*/  BSYNC.RECONVERGENT B0 ;  /* 0x0000000000007941 */ /* 0x000fea0003800200 */
.L_x_6684:
[----:B------:R-:W-:-:S03]  /*a440*/  UMOV UR7, 0xffffffff ;  /* 0xffffffff00077882 */ /* 0x000fc60000000000 */
[----:B------:R-:W-:Y:S05]  /*a450*/  BRA.DIV UR7, `(.L_x_6686) ;  /* 0x0000006207287947 */ /* 0x000fea000b800000 */
[----:B-1----:R1:W1:Y:S04]  /*a460*/  SHFL.DOWN PT, R3, R19, 0x8, 0x1f ;  /* 0x09001f0013037f89 */ /* 0x00226800000e0000 */
[----:B------:R0:W1:Y:S04]  /*a470*/  SHFL.DOWN PT, R14, R242, 0x8, 0x1f ;  /* 0x09001f00f20e7f89 */ /* 0x00006800000e0000 */
[----:B----4-:R4:W1:Y:S04]  /*a480*/  SHFL.DOWN PT, R15, R243, 0x8, 0x1f ;  /* 0x09001f00f30f7f89 */ /* 0x01086800000e0000 */
[----:B0-----:R4:W0:Y:S02]  /*a490*/  SHFL.DOWN PT, R12, R13, 0x8, 0x1f ;  /* 0x09001f000d0c7f89 */ /* 0x00182400000e0000 */
.L_x_6772:
[----:B------:R-:W-:Y:S01]  /*a4a0*/  BSSY.RECONVERGENT B0, `(.L_x_6687) ;  /* 0x000000d000007945 */ /* 0x000fe20003800200 */
[----:B------:R-:W-:-:S03]  /*a4b0*/  ISETP.GT.U32.AND P2, PT, R204, 0xf, PT ;  /* 0x0000000fcc00780c */ /* 0x000fc60003f44070 */
[----:B------:R-:W-:Y:S10]  /*a4c0*/  @P3 BRA `(.L_x_6688) ;  /* 0x0000000000283947 */ /* 0x000ff40003800000 */
[-C--:B0-----:R-:W-:Y:S01]  /*a4d0*/  FMUL.FTZ R2, R242, R12.reuse ;  /* 0x0000000cf2027220 */ /* 0x081fe20000410000 */
[----:B------:R-:W-:-:S03]  /*a4e0*/  FMUL.FTZ R17, R19, R12 ;  /* 0x0000000c13117220 */ /* 0x000fc60000410000 */
[CC--:B-1----:R-:W-:Y:S01]  /*a4f0*/  FFMA.FTZ R12, R19.reuse, R15.reuse, -R2 ;  /* 0x0000000f130c7223 */ /* 0x0c2fe20000010802 */
[C---:B------:R-:W-:Y:S01]  /*a500*/  FFMA.FTZ R16, R242.reuse, R15, R17 ;  /* 0x0000000ff2107223 */ /* 0x040fe20000010011 */
[CC--:B------:R-:W-:Y:S01]  /*a510*/  FMUL.FTZ R2, R242.reuse, R14.reuse ;  /* 0x0000000ef2027220 */ /* 0x0c0fe20000410000 */
[----:B------:R-:W-:Y:S01]  /*a520*/  FMUL.FTZ R15, R19, R14 ;  /* 0x0000000e130f7220 */ /* 0x000fe20000410000 */
[----:B--234-:R-:W-:Y:S01]  /*a530*/  FADD.FTZ R243, R243, R12 ;  /* 0x0000000cf3f37221 */ /* 0x01cfe20000010000 */
[----:B------:R-:W-:Y:S01]  /*a540*/  FADD.FTZ R13, R13, R16 ;  /* 0x000000100d0d7221 */ /* 0x000fe20000010000 */
[-C--:B------:R-:W-:Y:S01]  /*a550*/  FFMA.FTZ R19, R19, R3.reuse, -R2 ;  /* 0x0000000313137223 */ /* 0x080fe20000010802 */
[----:B------:R-:W-:-:S07]  /*a560*/  FFMA.FTZ R242, R242, R3, R15 ;  /* 0x00000003f2f27223 */ /* 0x000fce000001000f */
.L_x_6688:
[----:B------:R-:W-:Y:S05]  /*a570*/  BSYNC.RECONVERGENT B0 ;  /* 0x0000000000007941 */ /* 0x000fea0003800200 */
.L_x_6687:
[----:B------:R-:W-:-:S03]  /*a580*/  UMOV UR7, 0xffffffff ;  /* 0xffffffff00077882 */ /* 0x000fc60000000000 */
[----:B------:R-:W-:Y:S05]  /*a590*/  BRA.DIV UR7, `(.L_x_6689) ;  /* 0x0000006207487947 */ /* 0x000fea000b800000 */
[----:B-1----:R1:W1:Y:S04]  /*a5a0*/  SHFL.DOWN PT, R3, R19, 0x10, 0x1f ;  /* 0x0a001f0013037f89 */ /* 0x00226800000e0000 */
[----:B------:R0:W1:Y:S04]  /*a5b0*/  SHFL.DOWN PT, R14, R242, 0x10, 0x1f ;  /* 0x0a001f00f20e7f89 */ /* 0x00006800000e0000 */
[----:B------:R1:W1:Y:S04]  /*a5c0*/  SHFL.DOWN PT, R15, R243, 0x10, 0x1f ;  /* 0x0a001f00f30f7f89 */ /* 0x00026800000e0000 */
[----:B0-----:R0:W0:Y:S02]  /*a5d0*/  SHFL.DOWN PT, R12, R13, 0x10, 0x1f ;  /* 0x0a001f000d0c7f89 */ /* 0x00102400000e0000 */
.L_x_6778:
[----:B------:R-:W-:Y:S01]  /*a5e0*/  BSSY.RECONVERGENT B0, `(.L_x_6690) ;  /* 0x000000d000007945 */ /* 0x000fe20003800200 */
[----:B------:R-:W-:-:S03]  /*a5f0*/  ISETP.NE.AND P3, PT, R138, 0x1f, PT ;  /* 0x0000001f8a00780c */ /* 0x000fc60003f65270 */
        /* <DEDUP_REMOVED lines=11> */
.L_x_6691:
[----:B------:R-:W-:Y:S05]  /*a6b0*/  BSYNC.RECONVERGENT B0 ;  /* 0x0000000000007941 */ /* 0x000fea0003800200 */
.L_x_6690:
[----:B------:R-:W-:-:S03]  /*a6c0*/  UMOV UR7, 0xffffffff ;  /* 0xffffffff00077882 */ /* 0x000fc60000000000 */
[----:B------:R-:W-:Y:S05]  /*a6d0*/  BRA.DIV UR7, `(.L_x_6692) ;  /* 0x0000006207687947 */ /* 0x000fea000b800000 */
[----:B------:R-:W1:Y:S04]  /*a6e0*/  SHFL.IDX PT, R239, R242, RZ, 0x1f ;  /* 0x00001ffff2ef7589 */ /* 0x000e6800000e0000 */
[----:B------:R-:W5:Y:S04]  /*a6f0*/  SHFL.IDX PT, R241, R19, RZ, 0x1f ;  /* 0x00001fff13f17589 */ /* 0x000f6800000e0000 */
[----:B0-----:R-:W0:Y:S04]  /*a700*/  SHFL.IDX PT, R12, R243, RZ, 0x1f ;  /* 0x00001ffff30c7589 */ /* 0x001e2800000e0000 */
[----:B------:R-:W2:Y:S04]  /*a710*/  SHFL.IDX PT, R247, R13, RZ, 0x1f ;  /* 0x00001fff0df77589 */ /* 0x000ea800000e0000 */
[----:B------:R-:W3:Y:S04]  /*a720*/  SHFL.IDX PT, R246, R4, RZ, 0x1f ;  /* 0x00001fff04f67589 */ /* 0x000ee800000e0000 */
[----:B------:R-:W4:Y:S04]  /*a730*/  SHFL.IDX PT, R244, R5, RZ, 0x1f ;  /* 0x00001fff05f47589 */ /* 0x000f2800000e0000 */
[----:B------:R-:W4:Y:S01]  /*a740*/  SHFL.DOWN PT, R16, R19, 0x1, 0x1f ;  /* 0x08201f0013107f89 */ /* 0x000f2200000e0000 */
[-C--:B-1----:R-:W-:Y:S01]  /*a750*/  FMUL.FTZ R3, R7, R239.reuse ;  /* 0x000000ef07037220 */ /* 0x082fe20000410000 */
[-C--:B------:R-:W-:Y:S01]  /*a760*/  FMUL.FTZ R2, R6, R239.reuse ;  /* 0x000000ef06027220 */ /* 0x080fe20000410000 */
[----:B------:R-:W-:Y:S01]  /*a770*/  FMUL.FTZ R240, R4, R239 ;  /* 0x000000ef04f07220 */ /* 0x000fe20000410000 */
[----:B------:R-:W1:Y:S01]  /*a780*/  SHFL.DOWN PT, R17, R242, 0x1, 0x1f ;  /* 0x08201f00f2117f89 */ /* 0x000e6200000e0000 */
[----:B-----5:R-:W-:Y:S01]  /*a790*/  FFMA.FTZ R15, R6, R241, -R3 ;  /* 0x000000f1060f7223 */ /* 0x020fe20000010803 */
[----:B------:R-:W-:Y:S01]  /*a7a0*/  FMUL.FTZ R3, R5, R239 ;  /* 0x000000ef05037220 */ /* 0x000fe20000410000 */
[-C--:B------:R-:W-:Y:S01]  /*a7b0*/  FFMA.FTZ R2, R7, R241.reuse, R2 ;  /* 0x000000f107027223 */ /* 0x080fe20000010002 */
[----:B------:R-:W1:Y:S01]  /*a7c0*/  SHFL.DOWN PT, R18, R243, 0x1, 0x1f ;  /* 0x08201f00f3127f89 */ /* 0x000e6200000e0000 */
[-C--:B------:R-:W-:Y:S01]  /*a7d0*/  FFMA.FTZ R240, R5, R241.reuse, R240 ;  /* 0x000000f105f07223 */ /* 0x080fe200000100f0 */
[----:B------:R-:W-:Y:S01]  /*a7e0*/  FFMA.FTZ R239, R4, R241, -R3 ;  /* 0x000000f104ef7223 */ /* 0x000fe20000010803 */
[----:B0-----:R-:W-:Y:S01]  /*a7f0*/  FADD.FTZ R238, R12, R15 ;  /* 0x0000000f0cee7221 */ /* 0x001fe20000010000 */
[----:B------:R-:W0:Y:S01]  /*a800*/  SHFL.IDX PT, R245, R6, RZ, 0x1f ;  /* 0x00001fff06f57589 */ /* 0x000e2200000e0000 */
[----:B--2---:R-:W-:-:S03]  /*a810*/  FADD.FTZ R241, R247, R2 ;  /* 0x00000002f7f17221 */ /* 0x004fc60000010000 */
[----:B------:R-:W2:Y:S01]  /*a820*/  SHFL.IDX PT, R249, R7, RZ, 0x1f ;  /* 0x00001fff07f97589 */ /* 0x000ea200000e0000 */
[----:B---3--:R-:W-:-:S03]  /*a830*/  MOV R12, R246 ;  /* 0x000000f6000c7202 */ /* 0x008fc60000000f00 */
[----:B------:R4:W3:Y:S02]  /*a840*/  SHFL.DOWN PT, R248, R13, 0x1, 0x1f ;  /* 0x08201f000df87f89 */ /* 0x0008e400000e0000 */
[----:B----4-:R-:W-:-:S07]  /*a850*/  MOV R13, R244 ;  /* 0x000000f4000d7202 */ /* 0x010fce0000000f00 */
.L_x_6792:
[----:B------:R-:W-:Y:S01]  /*a860*/  BSSY.RECONVERGENT B0, `(.L_x_6693) ;  /* 0x000000f000007945 */ /* 0x000fe20003800200 */
[----:B0-----:R-:W-:Y:S02]  /*a870*/  MOV R14, R245 ;  /* 0x000000f5000e7202 */ /* 0x001fe40000000f00 */
[----:B--2---:R-:W-:Y:S01]  /*a880*/  MOV R15, R249 ;  /* 0x000000f9000f7202 */ /* 0x004fe20000000f00 */
        /* <DEDUP_REMOVED lines=12> */
.L_x_6694:
[----:B------:R-:W-:Y:S05]  /*a950*/  BSYNC.RECONVERGENT B0 ;  /* 0x0000000000007941 */ /* 0x000fea0003800200 */
.L_x_6693:
[C---:B------:R-:W-:Y:S01]  /*a960*/  FMUL.FTZ R5, R9.reuse, R15 ;  /* 0x0000000f09057220 */ /* 0x040fe20000410000 */
[C---:B------:R-:W-:Y:S01]  /*a970*/  FMUL.FTZ R4, R9.reuse, R14 ;  /* 0x0000000e09047220 */ /* 0x040fe20000410000 */
[C---:B------:R-:W-:Y:S01]  /*a980*/  FMUL.FTZ R3, R9.reuse, R13 ;  /* 0x0000000d09037220 */ /* 0x040fe20000410000 */
[----:B------:R-:W-:Y:S01]  /*a990*/  FMUL.FTZ R2, R9, R12 ;  /* 0x0000000c09027220 */ /* 0x000fe20000410000 */
[C---:B------:R-:W-:Y:S01]  /*a9a0*/  FFMA.FTZ R5, R8.reuse, R14, -R5 ;  /* 0x0000000e08057223 */ /* 0x040fe20000010805 */
[C---:B------:R-:W-:Y:S01]  /*a9b0*/  FFMA.FTZ R4, R8.reuse, R15, R4 ;  /* 0x0000000f08047223 */ /* 0x040fe20000010004 */
[C---:B------:R-:W-:Y:S01]  /*a9c0*/  FFMA.FTZ R16, R8.reuse, R12, -R3 ;  /* 0x0000000c08107223 */ /* 0x040fe20000010803 */
[----:B-1----:R-:W-:Y:S01]  /*a9d0*/  FFMA.FTZ R17, R8, R13, R2 ;  /* 0x0000000d08117223 */ /* 0x002fe20000010002 */
        /* <DEDUP_REMOVED lines=8> */
.L_x_6676:
[----:B------:R-:W-:Y:S05]  /*aa60*/  WARPSYNC.ALL ;  /* 0x0000000000007948 */ /* 0x000fea0003800000 */
[----:B------:R-:W-:Y:S01]  /*aa70*/  BAR.SYNC.DEFER_BLOCKING 0x0 ;  /* 0x0000000000007b1d */ /* 0x000fe20000010000 */
[----:B------:R-:W-:Y:S01]  /*aa80*/  ISETP.NE.AND P0, PT, R138, RZ, PT ;  /* 0x000000ff8a00720c */ /* 0x000fe20003f05270 */
[----:B0-----:R-:W-:Y:S01]  /*aa90*/  FFMA.FTZ R12, R0, -R205, RZ ;  /* 0x800000cd000c7223 */ /* 0x001fe200000100ff */
[----:B------:R-:W-:Y:S01]  /*aaa0*/  FADD.FTZ R230, RZ, R230 ;  /* 0x000000e6ffe67221 */ /* 0x000fe20000010000 */
[----:B------:R-:W-:Y:S01]  /*aab0*/  FFMA.FTZ R18, R65, -R98, R232 ;  /* 0x8000006241127223 */ /* 0x000fe200000100e8 */
[C---:B------:R-:W-:Y:S01]  /*aac0*/  ISETP.GT.AND P2, PT, R134.reuse, 0x1e, PT ;  /* 0x0000001e8600780c */ /* 0x040fe20003f44270 */
[----:B------:R-:W-:Y:S01]  /*aad0*/  BSSY.RECONVERGENT B0, `(.L_x_6695) ;  /* 0x00001bf000007945 */ /* 0x000fe20003800200 */
[----:B------:R-:W-:-:S07]  /*aae0*/  ISETP.GT.AND P3, PT, R134, 0xf, PT ;  /* 0x0000000f8600780c */ /* 0x000fce0003f64270 */
        /* <DEDUP_REMOVED lines=20> */
[----:B------:R-:W-:Y:S02]  /*ac30*/  FMUL.FTZ R17, R234, R31 ;  /* 0x0000001fea117220 */ /* 0x000fe40000410000 */
[----:B------:R-:W-:Y:S01]  /*ac40*/  FADD.FTZ R160, R160, R3 ;  /* 0x00000003a0a07221 */ /* 0x000fe20000010000 */
[----:B------:R-:W-:-:S03]  /*ac50*/  FADD.FTZ R144, R144, R9 ;  /* 0x0000000990907221 */ /* 0x000fc60000010000 */
[C---:B------:R-:W-:Y:S01]  /*ac60*/  FMUL.FTZ R2, R178.reuse, R160 ;  /* 0x000000a0b2027220 */ /* 0x040fe20000410000 */
[-C--:B------:R-:W-:Y:S01]  /*ac70*/  FMUL.FTZ R3, R178, R144.reuse ;  /* 0x00000090b2037220 */ /* 0x080fe20000410000 */
[----:B------:R-:W-:Y:S02]  /*ac80*/  FMUL.FTZ R16, R144, R99 ;  /* 0x0000006390107220 */ /* 0x000fe40000410000 */
[C---:B------:R-:W-:Y:S01]  /*ac90*/  FFMA.FTZ R8, R179.reuse, R144, -R2 ;  /* 0x00000090b3087223 */ /* 0x040fe20000010802 */
[----:B------:R-:W-:Y:S01]  /*aca0*/  FFMA.FTZ R2, R179, R160, R3 ;  /* 0x000000a0b3027223 */ /* 0x000fe20000010003 */
[----:B------:R-:W-:Y:S02]  /*acb0*/  FMUL.FTZ R30, R217, R16 ;  /* 0x00000010d91e7220 */ /* 0x000fe40000410000 */
[----:B------:R-:W-:Y:S01]  /*acc0*/  FADD.FTZ R145, R145, R8 ;  /* 0x0000000891917221 */ /* 0x000fe20000010000 */
[----:B------:R-:W-:-:S03]  /*acd0*/  FADD.FTZ R161, R161, R2 ;  /* 0x00000002a1a17221 */ /* 0x000fc60000010000 */
[C---:B------:R-:W-:Y:S01]  /*ace0*/  FMUL.FTZ R2, R180.reuse, R145 ;  /* 0x00000091b4027220 */ /* 0x040fe20000410000 */
[-C--:B------:R-:W-:Y:S01]  /*acf0*/  FMUL.FTZ R180, R180, R161.reuse ;  /* 0x000000a1b4b47220 */ /* 0x080fe20000410000 */
        /* <DEDUP_REMOVED lines=28> */
[----:B------:R-:W-:Y:S01]  /*aec0*/  FFMA.FTZ R235, R96, -R113, R235 ;  /* 0x8000007160eb7223 */ /* 0x000fe200000100eb */
[----:B------:R-:W-:Y:S01]  /*aed0*/  FADD.FTZ R166, R166, R3 ;  /* 0x00000003a6a67221 */ /* 0x000fe20000010000 */
[----:B------:R-:W-:Y:S01]  /*aee0*/  FFMA.FTZ R11, R47, R228, R8 ;  /* 0x000000e42f0b7223 */ /* 0x000fe20000010008 */
[----:B------:R-:W-:Y:S01]  /*aef0*/  FADD.FTZ R3, R150, R9 ;  /* 0x0000000996037221 */ /* 0x000fe20000010000 */
[----:B------:R-:W-:Y:S01]  /*af00*/  FFMA.FTZ R228, R93, -R110, R228 ;  /* 0x8000006e5de47223 */ /* 0x000fe200000100e4 */
[----:B------:R-:W-:Y:S01]  /*af10*/  FMUL.FTZ R8, R190, R166 ;  /* 0x000000a6be087220 */ /* 0x000fe20000410000 */
[----:B------:R-:W-:Y:S01]  /*af20*/  FFMA.FTZ R10, R46, R233, R11 ;  /* 0x000000e92e0a7223 */ /* 0x000fe2000001000b */
[----:B------:R-:W-:Y:S01]  /*af30*/  FMUL.FTZ R9, R190, R3 ;  /* 0x00000003be097220 */ /* 0x000fe20000410000 */
        /* <DEDUP_REMOVED lines=60> */
[----:B------:R-:W-:Y:S01]  /*b300*/  FMUL.FTZ R5, R237, R4 ;  /* 0x00000004ed057220 */ /* 0x000fe20000410000 */
[----:B------:R-:W-:Y:S01]  /*b310*/  FADD.FTZ R48, R7, R48 ;  /* 0x0000003007307221 */ /* 0x000fe20000010000 */
[-C--:B------:R-:W-:Y:S01]  /*b320*/  FFMA.FTZ R4, R237, R7.reuse, R14 ;  /* 0x00000007ed047223 */ /* 0x080fe2000001000e */
[----:B------:R-:W-:Y:S01]  /*b330*/  FMUL.FTZ R14, R230, R7 ;  /* 0x00000007e60e7220 */ /* 0x000fe20000410000 */
[----:B------:R-:W-:Y:S01]  /*b340*/  FFMA.FTZ R7, R33, -R230, R12 ;  /* 0x800000e621077223 */ /* 0x000fe2000001000c */
[C---:B------:R-:W-:Y:S01]  /*b350*/  FMUL.FTZ R12, R198.reuse, R11 ;  /* 0x0000000bc60c7220 */ /* 0x040fe20000410000 */
[-C--:B------:R-:W-:Y:S01]  /*b360*/  FMUL.FTZ R198, R198, R170.reuse ;  /* 0x000000aac6c67220 */ /* 0x080fe20000410000 */
[----:B------:R-:W-:Y:S01]  /*b370*/  FMUL.FTZ R13, R29, R159 ;  /* 0x0000009f1d0d7220 */ /* 0x000fe20000410000 */
[----:B------:R-:W-:Y:S01]  /*b380*/  FFMA.FTZ R15, R230, R15, R5 ;  /* 0x0000000fe60f7223 */ /* 0x000fe20000010005 */
[C---:B------:R-:W-:Y:S01]  /*b390*/  FFMA.FTZ R12, R199.reuse, R170, R12 ;  /* 0x000000aac70c7223 */ /* 0x040fe2000001000c */
[----:B------:R-:W-:Y:S01]  /*b3a0*/  FFMA.FTZ R198, R199, R11, -R198 ;  /* 0x0000000bc7c67223 */ /* 0x000fe200000108c6 */
[CC--:B------:R-:W-:Y:S01]  /*b3b0*/  FFMA.FTZ R19, R28.reuse, R143.reuse, -R13 ;  /* 0x0000008f1c137223 */ /* 0x0c0fe2000001080d */
[----:B------:R-:W-:Y:S01]  /*b3c0*/  FMUL.FTZ R143, R29, R143 ;  /* 0x0000008f1d8f7220 */ /* 0x000fe20000410000 */
[----:B------:R-:W-:Y:S01]  /*b3d0*/  FMUL.FTZ R13, R159, R98 ;  /* 0x000000629f0d7220 */ /* 0x000fe20000410000 */
[----:B------:R-:W-:Y:S01]  /*b3e0*/  FADD.FTZ R171, R171, R12 ;  /* 0x0000000cabab7221 */ /* 0x000fe20000010000 */
[----:B------:R-:W-:Y:S01]  /*b3f0*/  FADD.FTZ R12, R155, R198 ;  /* 0x000000c69b0c7221 */ /* 0x000fe20000010000 */
[----:B------:R-:W-:Y:S01]  /*b400*/  FFMA.FTZ R143, R28, R159, R143 ;  /* 0x0000009f1c8f7223 */ /* 0x000fe2000001008f */
[----:B------:R-:W-:Y:S01]  /*b410*/  FADD.FTZ R49, R13, R49 ;  /* 0x000000310d317221 */ /* 0x000fe20000010000 */
[-C--:B------:R-:W-:Y:S01]  /*b420*/  FFMA.FTZ R17, R18, R13.reuse, R17 ;  /* 0x0000000d12117223 */ /* 0x080fe20000010011 */
[----:B------:R-:W-:Y:S01]  /*b430*/  FFMA.FTZ R5, R237, R142, -R14 ;  /* 0x0000008eed057223 */ /* 0x000fe2000001080e */
[----:B------:R-:W-:Y:S01]  /*b440*/  FMUL.FTZ R13, R234, R13 ;  /* 0x0000000dea0d7220 */ /* 0x000fe20000410000 */
[----:B------:R-:W-:Y:S01]  /*b450*/  FFMA.FTZ R149, R64, R158, R15 ;  /* 0x0000009e40957223 */ /* 0x000fe2000001000f */
[CC--:B------:R-:W-:Y:S01]  /*b460*/  FMUL.FTZ R14, R200.reuse, R12.reuse ;  /* 0x0000000cc80e7220 */ /* 0x0c0fe20000410000 */
[----:B------:R-:W-:Y:S01]  /*b470*/  FMUL.FTZ R15, R200, R171 ;  /* 0x000000abc80f7220 */ /* 0x000fe20000410000 */
[C---:B------:R-:W-:Y:S01]  /*b480*/  FMUL.FTZ R143, R18.reuse, R143 ;  /* 0x0000008f128f7220 */ /* 0x040fe20000410000 */
[----:B------:R-:W-:Y:S01]  /*b490*/  FFMA.FTZ R18, R18, R31, -R13 ;  /* 0x0000001f12127223 */ /* 0x000fe2000001080d */
[C---:B------:R-:W-:Y:S01]  /*b4a0*/  FFMA.FTZ R13, R201.reuse, R171, R14 ;  /* 0x000000abc90d7223 */ /* 0x040fe2000001000e */
[----:B------:R-:W-:Y:S01]  /*b4b0*/  FFMA.FTZ R15, R201, R12, -R15 ;  /* 0x0000000cc90f7223 */ /* 0x000fe2000001080f */
[-C--:B------:R-:W-:Y:S01]  /*b4c0*/  FFMA.FTZ R219, R66, -R99.reuse, R219 ;  /* 0x8000006342db7223 */ /* 0x080fe200000100db */
[----:B------:R-:W-:Y:S01]  /*b4d0*/  FMUL.FTZ R14, R160, R99 ;  /* 0x00000063a00e7220 */ /* 0x000fe20000410000 */
[----:B------:R-:W-:Y:S01]  /*b4e0*/  FADD.FTZ R172, R172, R13 ;  /* 0x0000000dacac7221 */ /* 0x000fe20000010000 */
[----:B------:R-:W-:Y:S01]  /*b4f0*/  FADD.FTZ R13, R156, R15 ;  /* 0x0000000f9c0d7221 */ /* 0x000fe20000010000 */
[----:B------:R-:W-:Y:S01]  /*b500*/  FFMA.FTZ R234, R234, R19, R143 ;  /* 0x00000013eaea7223 */ /* 0x000fe2000001008f */
[----:B------:R-:W-:Y:S01]  /*b510*/  FMUL.FTZ R15, R29, R160 ;  /* 0x000000a01d0f7220 */ /* 0x000fe20000410000 */
[----:B------:R-:W-:Y:S01]  /*b520*/  FADD.FTZ R50, R14, R50 ;  /* 0x000000320e327221 */ /* 0x000fe20000010000 */
[-C--:B------:R-:W-:Y:S01]  /*b530*/  FFMA.FTZ R19, R219, R14.reuse, R30 ;  /* 0x0000000edb137223 */ /* 0x080fe2000001001e */
[----:B------:R-:W-:Y:S01]  /*b540*/  FMUL.FTZ R142, R217, R14 ;  /* 0x0000000ed98e7220 */ /* 0x000fe20000410000 */
[CC--:B------:R-:W-:Y:S01]  /*b550*/  FMUL.FTZ R14, R202.reuse, R13.reuse ;  /* 0x0000000dca0e7220 */ /* 0x0c0fe20000410000 */
[----:B------:R-:W-:Y:S01]  /*b560*/  FMUL.FTZ R202, R202, R172 ;  /* 0x000000accaca7220 */ /* 0x000fe20000410000 */
[CC--:B------:R-:W-:Y:S01]  /*b570*/  FFMA.FTZ R154, R28.reuse, R144.reuse, -R15 ;  /* 0x000000901c9a7223 */ /* 0x0c0fe2000001080f */
[----:B------:R-:W-:Y:S01]  /*b580*/  FMUL.FTZ R15, R29, R144 ;  /* 0x000000901d0f7220 */ /* 0x000fe20000410000 */
[----:B------:R-:W-:Y:S01]  /*b590*/  FFMA.FTZ R31, R219, R16, -R142 ;  /* 0x00000010db1f7223 */ /* 0x000fe2000001088e */
[C---:B------:R-:W-:Y:S01]  /*b5a0*/  FFMA.FTZ R16, R203.reuse, R13, -R202 ;  /* 0x0000000dcb107223 */ /* 0x040fe200000108ca */
[----:B------:R-:W-:Y:S01]  /*b5b0*/  FFMA.FTZ R14, R203, R172, R14 ;  /* 0x000000accb0e7223 */ /* 0x000fe2000001000e */
[----:B------:R-:W-:Y:S01]  /*b5c0*/  FFMA.FTZ R30, R28, R160, R15 ;  /* 0x000000a01c1e7223 */ /* 0x000fe2000001000f */
[----:B------:R-:W-:Y:S01]  /*b5d0*/  FMUL.FTZ R15, R172, R110 ;  /* 0x0000006eac0f7220 */ /* 0x000fe20000410000 */
[----:B------:R-:W-:Y:S01]  /*b5e0*/  FADD.FTZ R16, R157, R16 ;  /* 0x000000109d107221 */ /* 0x000fe20000010000 */
[----:B------:R-:W-:Y:S01]  /*b5f0*/  FADD.FTZ R173, R173, R14 ;  /* 0x0000000eadad7221 */ /* 0x000fe20000010000 */
[----:B------:R-:W-:Y:S01]  /*b600*/  FMUL.FTZ R156, R219, R30 ;  /* 0x0000001edb9c7220 */ /* 0x000fe20000410000 */
[----:B------:R-:W-:Y:S01]  /*b610*/  FADD.FTZ R94, R149, R94 ;  /* 0x0000005e955e7221 */ /* 0x000fe20000010000 */
[----:B------:R-:W-:Y:S01]  /*b620*/  FMUL.FTZ R30, R16, R113 ;  /* 0x00000071101e7220 */ /* 0x000fe20000410000 */
        /* <DEDUP_REMOVED lines=17> */
[-C--:B------:R-:W-:Y:S01]  /*b740*/  FFMA.FTZ R149, R233, R30.reuse, R152 ;  /* 0x0000001ee9957223 */ /* 0x080fe20000010098 */
[----:B------:R-:W-:Y:S01]  /*b750*/  FADD.FTZ R144, R143, R144 ;  /* 0x000000908f907221 */ /* 0x000fe20000010000 */
[----:B------:R-:W-:Y:S01]  /*b760*/  FMUL.FTZ R151, R207, R30 ;  /* 0x0000001ecf977220 */ /* 0x000fe20000410000 */
[----:B------:R-:W-:Y:S01]  /*b770*/  FMUL.FTZ R143, R170, R108 ;  /* 0x0000006caa8f7220 */ /* 0x000fe20000410000 */
[----:B------:R-:W-:Y:S01]  /*b780*/  FADD.FTZ R149, R142, R149 ;  /* 0x000000958e957221 */ /* 0x000fe20000010000 */
[----:B------:R-:W-:Y:S01]  /*b790*/  FMUL.FTZ R142, R169, R109 ;  /* 0x0000006da98e7220 */ /* 0x000fe20000410000 */
[----:B------:R-:W-:Y:S01]  /*b7a0*/  FFMA.FTZ R217, R217, R154, R156 ;  /* 0x0000009ad9d97223 */ /* 0x000fe2000001009c */
[----:B------:R-:W-:Y:S01]  /*b7b0*/  FMUL.FTZ R155, R208, R153 ;  /* 0x00000099d09b7220 */ /* 0x000fe20000410000 */
[----:B------:R-:W-:Y:S01]  /*b7c0*/  FMUL.FTZ R154, R10, R109 ;  /* 0x0000006d0a9a7220 */ /* 0x000fe20000410000 */
[----:B------:R-:W-:Y:S01]  /*b7d0*/  FMUL.FTZ R156, R209, R142 ;  /* 0x0000008ed19c7220 */ /* 0x000fe20000410000 */
[----:B------:R-:W-:Y:S01]  /*b7e0*/  FFMA.FTZ R151, R233, R150, -R151 ;  /* 0x00000096e9977223 */ /* 0x000fe20000010897 */
[-C--:B------:R-:W-:Y:S01]  /*b7f0*/  FMUL.FTZ R152, R208, R143.reuse ;  /* 0x0000008fd0987220 */ /* 0x080fe20000410000 */
[----:B------:R-:W-:Y:S01]  /*b800*/  FFMA.FTZ R150, R226, R143, R155 ;  /* 0x0000008fe2967223 */ /* 0x000fe2000001009b */
[-C--:B------:R-:W-:Y:S01]  /*b810*/  FFMA.FTZ R155, R231, R154.reuse, -R156 ;  /* 0x0000009ae79b7223 */ /* 0x080fe2000001089c */
[----:B------:R-:W-:Y:S01]  /*b820*/  FADD.FTZ R144, R144, R151 ;  /* 0x0000009790907221 */ /* 0x000fe20000010000 */
[----:B------:R-:W-:Y:S01]  /*b830*/  FFMA.FTZ R153, R226, R153, -R152 ;  /* 0x00000099e2997223 */ /* 0x000fe20000010898 */
[----:B------:R-:W-:Y:S01]  /*b840*/  FMUL.FTZ R154, R209, R154 ;  /* 0x0000009ad19a7220 */ /* 0x000fe20000410000 */
[-C--:B------:R-:W-:Y:S01]  /*b850*/  FMUL.FTZ R157, R9, R106.reuse ;  /* 0x0000006a099d7220 */ /* 0x080fe20000410000 */
[----:B------:R-:W-:Y:S01]  /*b860*/  FADD.FTZ R150, R149, R150 ;  /* 0x0000009695967221 */ /* 0x000fe20000010000 */
[----:B------:R-:W-:Y:S01]  /*b870*/  FFMA.FTZ R234, R65, R159, R234 ;  /* 0x0000009f41ea7223 */ /* 0x000fe200000100ea */
[----:B------:R-:W-:Y:S01]  /*b880*/  FMUL.FTZ R149, R168, R106 ;  /* 0x0000006aa8957220 */ /* 0x000fe20000410000 */
[----:B------:R-:W-:Y:S01]  /*b890*/  FFMA.FTZ R151, R231, R142, R154 ;  /* 0x0000008ee7977223 */ /* 0x000fe2000001009a */
[----:B------:R-:W-:Y:S01]  /*b8a0*/  FADD.FTZ R144, R144, R153 ;  /* 0x0000009990907221 */ /* 0x000fe20000010000 */
[----:B------:R-:W-:Y:S01]  /*b8b0*/  FFMA.FTZ R224, R81, -R106, R224 ;  /* 0x8000006a51e07223 */ /* 0x000fe200000100e0 */
[----:B------:R-:W-:Y:S01]  /*b8c0*/  FMUL.FTZ R159, R210, R157 ;  /* 0x0000009dd29f7220 */ /* 0x000fe20000410000 */
[----:B------:R-:W-:Y:S01]  /*b8d0*/  FMUL.FTZ R154, R8, R107 ;  /* 0x0000006b089a7220 */ /* 0x000fe20000410000 */
[-C--:B------:R-:W-:Y:S01]  /*b8e0*/  FMUL.FTZ R152, R210, R149.reuse ;  /* 0x00000095d2987220 */ /* 0x080fe20000410000 */
[----:B------:R-:W-:Y:S01]  /*b8f0*/  FADD.FTZ R155, R144, R155 ;  /* 0x0000009b909b7221 */ /* 0x000fe20000010000 */
[----:B------:R-:W-:Y:S01]  /*b900*/  FADD.FTZ R150, R150, R151 ;  /* 0x0000009796967221 */ /* 0x000fe20000010000 */
[----:B------:R-:W-:Y:S01]  /*b910*/  FFMA.FTZ R159, R224, R149, R159 ;  /* 0x00000095e09f7223 */ /* 0x000fe2000001009f */
[-C--:B------:R-:W-:Y:S01]  /*b920*/  FFMA.FTZ R229, R78, -R107.reuse, R229 ;  /* 0x8000006b4ee57223 */ /* 0x080fe200000100e5 */
[----:B------:R-:W-:Y:S01]  /*b930*/  FMUL.FTZ R144, R167, R107 ;  /* 0x0000006ba7907220 */ /* 0x000fe20000410000 */
[----:B------:R-:W-:Y:S01]  /*b940*/  FMUL.FTZ R156, R211, R154 ;  /* 0x0000009ad39c7220 */ /* 0x000fe20000410000 */
[----:B------:R-:W-:Y:S01]  /*b950*/  FFMA.FTZ R152, R224, R157, -R152 ;  /* 0x0000009de0987223 */ /* 0x000fe20000010898 */
[----:B------:R-:W-:Y:S01]  /*b960*/  FMUL.FTZ R151, R166, R104 ;  /* 0x00000068a6977220 */ /* 0x000fe20000410000 */
[----:B------:R-:W-:Y:S01]  /*b970*/  FADD.FTZ R150, R150, R159 ;  /* 0x0000009f96967221 */ /* 0x000fe20000010000 */
[----:B------:R-:W-:Y:S01]  /*b980*/  FFMA.FTZ R157, R229, R144, R156 ;  /* 0x00000090e59d7223 */ /* 0x000fe2000001009c */
[-C--:B------:R-:W-:Y:S01]  /*b990*/  FFMA.FTZ R222, R75, -R104.reuse, R222 ;  /* 0x800000684bde7223 */ /* 0x080fe200000100de */
[----:B------:R-:W-:Y:S01]  /*b9a0*/  FMUL.FTZ R175, R3, R104 ;  /* 0x0000006803af7220 */ /* 0x000fe20000410000 */
[----:B------:R-:W-:Y:S01]  /*b9b0*/  FMUL.FTZ R177, R212, R151 ;  /* 0x00000097d4b17220 */ /* 0x000fe20000410000 */
[----:B------:R-:W-:Y:S01]  /*b9c0*/  FMUL.FTZ R159, R211, R144 ;  /* 0x00000090d39f7220 */ /* 0x000fe20000410000 */
[----:B------:R-:W-:Y:S01]  /*b9d0*/  FADD.FTZ R157, R150, R157 ;  /* 0x0000009d969d7221 */ /* 0x000fe20000010000 */
[----:B------:R-:W-:Y:S01]  /*b9e0*/  FMUL.FTZ R150, R165, R105 ;  /* 0x00000069a5967220 */ /* 0x000fe20000410000 */
[-C--:B------:R-:W-:Y:S01]  /*b9f0*/  FFMA.FTZ R177, R222, R175.reuse, -R177 ;  /* 0x000000afdeb17223 */ /* 0x080fe200000108b1 */
[----:B------:R-:W-:Y:S01]  /*ba00*/  FFMA.FTZ R159, R229, R154, -R159 ;  /* 0x0000009ae59f7223 */ /* 0x000fe2000001089f */
[----:B------:R-:W-:Y:S01]  /*ba10*/  FADD.FTZ R152, R155, R152 ;  /* 0x000000989b987221 */ /* 0x000fe20000010000 */
[----:B------:R-:W-:Y:S01]  /*ba20*/  FMUL.FTZ R175, R212, R175 ;  /* 0x000000afd4af7220 */ /* 0x000fe20000410000 */
[-C--:B------:R-:W-:Y:S01]  /*ba30*/  FMUL.FTZ R156, R2, R105.reuse ;  /* 0x00000069029c7220 */ /* 0x080fe20000410000 */
[----:B------:R-:W-:Y:S01]  /*ba40*/  FFMA.FTZ R227, R72, -R105, R227 ;  /* 0x8000006948e37223 */ /* 0x000fe200000100e3 */
[C---:B------:R-:W-:Y:S01]  /*ba50*/  FMUL.FTZ R155, R213.reuse, R150 ;  /* 0x00000096d59b7220 */ /* 0x040fe20000410000 */
[----:B------:R-:W-:Y:S01]  /*ba60*/  FFMA.FTZ R154, R222, R151, R175 ;  /* 0x00000097de9a7223 */ /* 0x000fe200000100af */
[----:B------:R-:W-:Y:S01]  /*ba70*/  FADD.FTZ R152, R152, R159 ;  /* 0x0000009f98987221 */ /* 0x000fe20000010000 */
[-C--:B------:R-:W-:Y:S01]  /*ba80*/  FMUL.FTZ R158, R213, R156.reuse ;  /* 0x0000009cd59e7220 */ /* 0x080fe20000410000 */
[----:B------:R-:W-:Y:S01]  /*ba90*/  FFMA.FTZ R159, R227, R156, -R155 ;  /* 0x0000009ce39f7223 */ /* 0x000fe2000001089b */
[-C--:B------:R-:W-:Y:S01]  /*baa0*/  FMUL.FTZ R155, R164, R103.reuse ;  /* 0x00000067a49b7220 */ /* 0x080fe20000410000 */
[----:B------:R-:W-:Y:S01]  /*bab0*/  FADD.FTZ R154, R157, R154 ;  /* 0x0000009a9d9a7221 */ /* 0x000fe20000010000 */
[----:B------:R-:W-:Y:S01]  /*bac0*/  FFMA.FTZ R157, R227, R150, R158 ;  /* 0x00000096e39d7223 */ /* 0x000fe2000001009e */
[----:B------:R-:W-:Y:S01]  /*bad0*/  FADD.FTZ R152, R152, R177 ;  /* 0x000000b198987221 */ /* 0x000fe20000010000 */
[-C--:B------:R-:W-:Y:S01]  /*bae0*/  FFMA.FTZ R225, R70, -R103.reuse, R225 ;  /* 0x8000006746e17223 */ /* 0x080fe200000100e1 */
[----:B------:R-:W-:Y:S01]  /*baf0*/  FMUL.FTZ R156, R148, R103 ;  /* 0x00000067949c7220 */ /* 0x000fe20000410000 */
[-C--:B------:R-:W-:Y:S01]  /*bb00*/  FMUL.FTZ R158, R214, R155.reuse ;  /* 0x0000009bd69e7220 */ /* 0x080fe20000410000 */
[----:B------:R-:W-:Y:S01]  /*bb10*/  FADD.FTZ R152, R152, R159 ;  /* 0x0000009f98987221 */ /* 0x000fe20000010000 */
[----:B------:R-:W-:Y:S01]  /*bb20*/  FFMA.FTZ R153, R66, R160, R217 ;  /* 0x000000a042997223 */ /* 0x000fe200000100d9 */
[----:B------:R-:W-:Y:S01]  /*bb30*/  FADD.FTZ R154, R154, R157 ;  /* 0x0000009d9a9a7221 */ /* 0x000fe20000010000 */
[-C--:B------:R-:W-:Y:S01]  /*bb40*/  FFMA.FTZ R159, R225, R156.reuse, -R158 ;  /* 0x0000009ce19f7223 */ /* 0x080fe2000001089e */
[----:B------:R-:W-:Y:S01]  /*bb50*/  FMUL.FTZ R156, R214, R156 ;  /* 0x0000009cd69c7220 */ /* 0x000fe20000410000 */
[-C--:B------:R-:W-:Y:S01]  /*bb60*/  FMUL.FTZ R160, R161, R100.reuse ;  /* 0x00000064a1a07220 */ /* 0x080fe20000410000 */
[----:B------:R-:W-:Y:S01]  /*bb70*/  FFMA.FTZ R218, R67, -R100, R218 ;  /* 0x8000006443da7223 */ /* 0x000fe200000100da */
[----:B------:R-:W-:Y:S01]  /*bb80*/  FMUL.FTZ R175, R221, R174 ;  /* 0x000000aeddaf7220 */ /* 0x000fe20000410000 */
[----:B------:R-:W-:Y:S01]  /*bb90*/  FFMA.FTZ R157, R225, R155, R156 ;  /* 0x0000009be19d7223 */ /* 0x000fe2000001009c */
[----:B------:R-:W-:Y:S01]  /*bba0*/  FMUL.FTZ R156, R163, R102 ;  /* 0x00000066a39c7220 */ /* 0x000fe20000410000 */
[-C--:B------:R-:W-:Y:S01]  /*bbb0*/  FMUL.FTZ R177, R221, R160.reuse ;  /* 0x000000a0ddb17220 */ /* 0x080fe20000410000 */
[----:B------:R-:W-:Y:S01]  /*bbc0*/  FFMA.FTZ R181, R218, R160, R175 ;  /* 0x000000a0dab57223 */ /* 0x000fe200000100af */
[----:B------:R-:W-:Y:S01]  /*bbd0*/  FADD.FTZ R154, R154, R157 ;  /* 0x0000009d9a9a7221 */ /* 0x000fe20000010000 */
[----:B------:R-:W-:Y:S01]  /*bbe0*/  FADD.FTZ R152, R152, R159 ;  /* 0x0000009f98987221 */ /* 0x000fe20000010000 */
[-C--:B------:R-:W-:Y:S01]  /*bbf0*/  FFMA.FTZ R220, R69, -R102.reuse, R220 ;  /* 0x8000006645dc7223 */ /* 0x080fe200000100dc */
[----:B------:R-:W-:Y:S01]  /*bc00*/  FMUL.FTZ R157, R147, R102 ;  /* 0x00000066939d7220 */ /* 0x000fe20000410000 */
[----:B------:R-:W-:Y:S01]  /*bc10*/  FMUL.FTZ R159, R215, R156 ;  /* 0x0000009cd79f7220 */ /* 0x000fe20000410000 */
[----:B------:R-:W-:Y:S01]  /*bc20*/  FMUL.FTZ R175, R162, R101 ;  /* 0x00000065a2af7220 */ /* 0x000fe20000410000 */
[----:B------:R-:W-:Y:S01]  /*bc30*/  FFMA.FTZ R183, R218, R174, -R177 ;  /* 0x000000aedab77223 */ /* 0x000fe200000108b1 */
[----:B------:R-:W-:Y:S01]  /*bc40*/  FADD.FTZ R51, R160, R51 ;  /* 0x00000033a0337221 */ /* 0x000fe20000010000 */
[----:B------:R-:W-:Y:S01]  /*bc50*/  FMUL.FTZ R177, R29, R161 ;  /* 0x000000a11db17220 */ /* 0x000fe20000410000 */
[-C--:B------:R-:W-:Y:S01]  /*bc60*/  FFMA.FTZ R223, R68, -R101.reuse, R223 ;  /* 0x8000006544df7223 */ /* 0x080fe200000100df */
[----:B------:R-:W-:Y:S01]  /*bc70*/  FMUL.FTZ R158, R146, R101 ;  /* 0x00000065929e7220 */ /* 0x000fe20000410000 */
[----:B------:R-:W-:Y:S01]  /*bc80*/  FFMA.FTZ R159, R220, R157, -R159 ;  /* 0x0000009ddc9f7223 */ /* 0x000fe2000001089f */
[----:B------:R-:W-:Y:S01]  /*bc90*/  FMUL.FTZ R160, R216, R175 ;  /* 0x000000afd8a07220 */ /* 0x000fe20000410000 */
[----:B------:R-:W-:Y:S01]  /*bca0*/  FMUL.FTZ R157, R215, R157 ;  /* 0x0000009dd79d7220 */ /* 0x000fe20000410000 */
[-C--:B------:R-:W-:Y:S01]  /*bcb0*/  FFMA.FTZ R174, R28, R145.reuse, -R177 ;  /* 0x000000911cae7223 */ /* 0x080fe200000108b1 */
[----:B------:R-:W-:Y:S01]  /*bcc0*/  FMUL.FTZ R145, R29, R145 ;  /* 0x000000911d917220 */ /* 0x000fe20000410000 */
[C---:B------:R-:W-:Y:S01]  /*bcd0*/  FFMA.FTZ R177, R223.reuse, R158, -R160 ;  /* 0x0000009edfb17223 */ /* 0x040fe200000108a0 */
[----:B------:R-:W-:Y:S01]  /*bce0*/  FFMA.FTZ R157, R220, R156, R157 ;  /* 0x0000009cdc9d7223 */ /* 0x000fe2000001009d */
[----:B------:R-:W-:Y:S01]  /*bcf0*/  FMUL.FTZ R158, R216, R158 ;  /* 0x0000009ed89e7220 */ /* 0x000fe20000410000 */
[----:B------:R-:W-:Y:S01]  /*bd00*/  FFMA.FTZ R179, R28, R161, R145 ;  /* 0x000000a11cb37223 */ /* 0x000fe20000010091 */
[----:B------:R-:W-:Y:S01]  /*bd10*/  FADD.FTZ R152, R152, R159 ;  /* 0x0000009f98987221 */ /* 0x000fe20000010000 */
[----:B------:R-:W-:Y:S01]  /*bd20*/  FADD.FTZ R154, R154, R157 ;  /* 0x0000009d9a9a7221 */ /* 0x000fe20000010000 */
[----:B------:R-:W-:Y:S01]  /*bd30*/  FFMA.FTZ R145, R223, R175, R158 ;  /* 0x000000afdf917223 */ /* 0x000fe2000001009e */
[----:B------:R-:W-:Y:S01]  /*bd40*/  FADD.FTZ R92, R153, R92 ;  /* 0x0000005c995c7221 */ /* 0x000fe20000010000 */
[----:B------:R-:W-:Y:S01]  /*bd50*/  FADD.FTZ R152, R152, R177 ;  /* 0x000000b198987221 */ /* 0x000fe20000010000 */
[----:B------:R-:W-:Y:S01]  /*bd60*/  FADD.FTZ R59, R142, R59 ;  /* 0x0000003b8e3b7221 */ /* 0x000fe20000010000 */
[----:B------:R-:W-:Y:S01]  /*bd70*/  FADD.FTZ R154, R154, R145 ;  /* 0x000000919a9a7221 */ /* 0x000fe20000010000 */
[C---:B------:R-:W-:Y:S01]  /*bd80*/  FMUL.FTZ R145, R29.reuse, R162 ;  /* 0x000000a21d917220 */ /* 0x040fe20000410000 */
[----:B------:R-:W-:Y:S01]  /*bd90*/  FADD.FTZ R152, R152, R183 ;  /* 0x000000b798987221 */ /* 0x000fe20000010000 */
[----:B------:R-:W-:Y:S01]  /*bda0*/  FMUL.FTZ R218, R218, R179 ;  /* 0x000000b3dada7220 */ /* 0x000fe20000410000 */
[----:B------:R-:W-:Y:S01]  /*bdb0*/  FADD.FTZ R154, R154, R181 ;  /* 0x000000b59a9a7221 */ /* 0x000fe20000010000 */
[-C--:B------:R-:W-:Y:S01]  /*bdc0*/  FFMA.FTZ R153, R28, R146.reuse, -R145 ;  /* 0x000000921c997223 */ /* 0x080fe20000010891 */
[----:B------:R-:W-:Y:S01]  /*bdd0*/  FADD.FTZ R31, R152, R31 ;  /* 0x0000001f981f7221 */ /* 0x000fe20000010000 */
[----:B------:R-:W-:Y:S01]  /*bde0*/  FMUL.FTZ R145, R29, R146 ;  /* 0x000000921d917220 */ /* 0x000fe20000410000 */
[----:B------:R-:W-:Y:S01]  /*bdf0*/  FADD.FTZ R154, R154, R19 ;  /* 0x000000139a9a7221 */ /* 0x000fe20000010000 */
[----:B------:R-:W-:Y:S01]  /*be00*/  FFMA.FTZ R174, R221, R174, R218 ;  /* 0x000000aeddae7223 */ /* 0x000fe200000100da */
[----:B------:R-:W-:Y:S01]  /*be10*/  FADD.FTZ R18, R31, R18 ;  /* 0x000000121f127221 */ /* 0x000fe20000010000 */
[----:B------:R-:W-:Y:S01]  /*be20*/  FFMA.FTZ R146, R28, R162, R145 ;  /* 0x000000a21c927223 */ /* 0x000fe20000010091 */
[----:B------:R-:W-:Y:S01]  /*be30*/  FADD.FTZ R17, R154, R17 ;  /* 0x000000119a117221 */ /* 0x000fe20000010000 */
[----:B------:R-:W0:Y:S01]  /*be40*/  SHFL.DOWN PT, R145, R6, 0x1, 0x1f ;  /* 0x08201f0006917f89 */ /* 0x000e2200000e0000 */
[----:B------:R-:W-:Y:S01]  /*be50*/  FADD.FTZ R19, R18, R5 ;  /* 0x0000000512137221 */ /* 0x000fe20000010000 */
[----:B------:R-:W-:Y:S01]  /*be60*/  FMUL.FTZ R5, R29, R147 ;  /* 0x000000931d057220 */ /* 0x000fe20000410000 */
[----:B------:R-:W-:Y:S01]  /*be70*/  FADD.FTZ R4, R17, R4 ;  /* 0x0000000411047221 */ /* 0x000fe20000010000 */
[----:B------:R-:W1:Y:S01]  /*be80*/  SHFL.DOWN PT, R154, R7, 0x1, 0x1f ;  /* 0x08201f00079a7f89 */ /* 0x000e6200000e0000 */
[-C--:B------:R-:W-:Y:S01]  /*be90*/  FMUL.FTZ R18, R29, R163.reuse ;  /* 0x000000a31d127220 */ /* 0x080fe20000410000 */
[C---:B------:R-:W-:Y:S01]  /*bea0*/  FFMA.FTZ R5, R28.reuse, R163, R5 ;  /* 0x000000a31c057223 */ /* 0x040fe20000010005 */
[----:B------:R-:W-:Y:S01]  /*beb0*/  FMUL.FTZ R223, R223, R146 ;  /* 0x00000092dfdf7220 */ /* 0x000fe20000410000 */
[----:B------:R-:W2:Y:S01]  /*bec0*/  SHFL.DOWN PT, R17, R4, 0x1, 0x1f ;  /* 0x08201f0004117f89 */ /* 0x000ea200000e0000 */
[----:B------:R-:W-:Y:S01]  /*bed0*/  FFMA.FTZ R18, R28, R147, -R18 ;  /* 0x000000931c127223 */ /* 0x000fe20000010812 */
[----:B------:R-:W-:Y:S01]  /*bee0*/  FMUL.FTZ R220, R220, R5 ;  /* 0x00000005dcdc7220 */ /* 0x000fe20000410000 */
[----:B------:R-:W-:Y:S01]  /*bef0*/  FMUL.FTZ R5, R29, R164 ;  /* 0x000000a41d057220 */ /* 0x000fe20000410000 */
[----:B------:R4:W5:Y:S01]  /*bf00*/  SHFL.DOWN PT, R152, R19, 0x1, 0x1f ;  /* 0x08201f0013987f89 */ /* 0x00096200000e0000 */
[----:B------:R-:W-:Y:S01]  /*bf10*/  FFMA.FTZ R153, R216, R153, R223 ;  /* 0x00000099d8997223 */ /* 0x000fe200000100df */
[----:B------:R-:W-:Y:S01]  /*bf20*/  FFMA.FTZ R18, R215, R18, R220 ;  /* 0x00000012d7127223 */ /* 0x000fe200000100dc */
[-C--:B------:R-:W-:Y:S01]  /*bf30*/  FFMA.FTZ R31, R28, R148.reuse, -R5 ;  /* 0x000000941c1f7223 */ /* 0x080fe20000010805 */
[----:B------:R-:W-:Y:S01]  /*bf40*/  FMUL.FTZ R5, R29, R148 ;  /* 0x000000941d057220 */ /* 0x000fe20000410000 */
[----:B------:R-:W-:Y:S01]  /*bf50*/  FFMA.FTZ R174, R67, R161, R174 ;  /* 0x000000a143ae7223 */ /* 0x000fe200000100ae */
[----:B------:R-:W-:Y:S01]  /*bf60*/  FFMA.FTZ R146, R69, R163, R18 ;  /* 0x000000a345927223 */ /* 0x000fe20000010012 */
[----:B------:R-:W-:Y:S01]  /*bf70*/  FFMA.FTZ R153, R68, R162, R153 ;  /* 0x000000a244997223 */ /* 0x000fe20000010099 */
[----:B------:R-:W-:Y:S01]  /*bf80*/  FFMA.FTZ R18, R28, R164, R5 ;  /* 0x000000a41c127223 */ /* 0x000fe20000010005 */
[----:B------:R-:W-:Y:S01]  /*bf90*/  MOV R5, R19 ;  /* 0x0000001300057202 */ /* 0x000fe20000000f00 */
[----:B----4-:R-:W-:Y:S01]  /*bfa0*/  FMUL.FTZ R19, R29, R165 ;  /* 0x000000a51d137220 */ /* 0x010fe20000410000 */
[----:B------:R-:W-:Y:S01]  /*bfb0*/  FADD.FTZ R85, R146, R85 ;  /* 0x0000005592557221 */ /* 0x000fe20000010000 */
[----:B0-----:R-:W-:Y:S01]  /*bfc0*/  @!P2 FADD.FTZ R6, R6, R145 ;  /* 0x000000910606a221 */ /* 0x001fe20000010000 */
[----:B------:R-:W-:Y:S01]  /*bfd0*/  FMUL.FTZ R225, R225, R18 ;  /* 0x00000012e1e17220 */ /* 0x000fe20000410000 */
[-C--:B------:R-:W-:Y:S01]  /*bfe0*/  FFMA.FTZ R146, R28, R2.reuse, -R19 ;  /* 0x000000021c927223 */ /* 0x080fe20000010813 */
[----:B------:R-:W-:Y:S01]  /*bff0*/  FADD.FTZ R91, R234, R91 ;  /* 0x0000005bea5b7221 */ /* 0x000fe20000010000 */
[----:B-1----:R-:W-:Y:S01]  /*c000*/  @!P2 FADD.FTZ R7, R7, R154 ;  /* 0x0000009a0707a221 */ /* 0x002fe20000010000 */
[----:B------:R-:W0:Y:S01]  /*c010*/  SHFL.DOWN PT, R147, R6, 0x2, 0x1f ;  /* 0x08401f0006937f89 */ /* 0x000e2200000e0000 */
[----:B------:R-:W-:Y:S01]  /*c020*/  FFMA.FTZ R31, R214, R31, R225 ;  /* 0x0000001fd61f7223 */ /* 0x000fe200000100e1 */
[----:B------:R-:W-:Y:S01]  /*c030*/  FADD.FTZ R52, R175, R52 ;  /* 0x00000034af347221 */ /* 0x000fe20000010000 */
[----:B--2---:R-:W-:Y:S01]  /*c040*/  @!P2 FADD.FTZ R4, R17, R4 ;  /* 0x000000041104a221 */ /* 0x004fe20000010000 */
[C---:B------:R-:W-:Y:S01]  /*c050*/  FMUL.FTZ R17, R29.reuse, R2 ;  /* 0x000000021d117220 */ /* 0x040fe20000410000 */
[----:B------:R-:W-:Y:S01]  /*c060*/  FFMA.FTZ R31, R70, R164, R31 ;  /* 0x000000a4461f7223 */ /* 0x000fe2000001001f */
[----:B------:R-:W-:Y:S01]  /*c070*/  FMUL.FTZ R2, R29, R166 ;  /* 0x000000a61d027220 */ /* 0x000fe20000410000 */
[----:B-----5:R-:W-:Y:S01]  /*c080*/  @!P2 FADD.FTZ R5, R5, R152 ;  /* 0x000000980505a221 */ /* 0x020fe20000010000 */
[----:B------:R-:W1:Y:S01]  /*c090*/  SHFL.DOWN PT, R145, R4, 0x2, 0x1f ;  /* 0x08401f0004917f89 */ /* 0x000e6200000e0000 */
[----:B------:R-:W-:Y:S01]  /*c0a0*/  ISETP.GT.AND P2, PT, R134, 0x1d, PT ;  /* 0x0000001d8600780c */ /* 0x000fe20003f44270 */
[C---:B------:R-:W-:Y:S01]  /*c0b0*/  FFMA.FTZ R18, R28.reuse, R165, R17 ;  /* 0x000000a51c127223 */ /* 0x040fe20000010011 */
[-C--:B------:R-:W-:Y:S01]  /*c0c0*/  FMUL.FTZ R17, R29, R3.reuse ;  /* 0x000000031d117220 */ /* 0x080fe20000410000 */
[----:B------:R-:W2:Y:S01]  /*c0d0*/  SHFL.DOWN PT, R152, R7, 0x2, 0x1f ;  /* 0x08401f0007987f89 */ /* 0x000ea200000e0000 */
[----:B------:R-:W-:Y:S01]  /*c0e0*/  FADD.FTZ R86, R31, R86 ;  /* 0x000000561f567221 */ /* 0x000fe20000010000 */
[----:B------:R-:W-:Y:S01]  /*c0f0*/  FMUL.FTZ R18, R227, R18 ;  /* 0x00000012e3127220 */ /* 0x000fe20000410000 */
[C---:B------:R-:W-:Y:S01]  /*c100*/  FFMA.FTZ R17, R28.reuse, R166, R17 ;  /* 0x000000a61c117223 */ /* 0x040fe20000010011 */
[----:B------:R-:W4:Y:S01]  /*c110*/  SHFL.DOWN PT, R148, R5, 0x2, 0x1f ;  /* 0x08401f0005947f89 */ /* 0x000f2200000e0000 */
[----:B------:R-:W-:Y:S01]  /*c120*/  FFMA.FTZ R3, R28, R3, -R2 ;  /* 0x000000031c037223 */ /* 0x000fe20000010802 */
[----:B------:R-:W-:Y:S01]  /*c130*/  FFMA.FTZ R213, R213, R146, R18 ;  /* 0x00000092d5d57223 */ /* 0x000fe20000010012 */
[----:B------:R-:W-:Y:S01]  /*c140*/  FMUL.FTZ R17, R222, R17 ;  /* 0x00000011de117220 */ /* 0x000fe20000410000 */
[----:B------:R-:W-:Y:S01]  /*c150*/  FADD.FTZ R89, R174, R89 ;  /* 0x00000059ae597221 */ /* 0x000fe20000010000 */
[----:B------:R-:W-:Y:S01]  /*c160*/  FADD.FTZ R53, R156, R53 ;  /* 0x000000359c357221 */ /* 0x000fe20000010000 */
[----:B------:R-:W-:Y:S01]  /*c170*/  FFMA.FTZ R2, R72, R165, R213 ;  /* 0x000000a548027223 */ /* 0x000fe200000100d5 */
[----:B------:R-:W-:Y:S01]  /*c180*/  FFMA.FTZ R212, R212, R3, R17 ;  /* 0x00000003d4d47223 */ /* 0x000fe20000010011 */
[----:B0-----:R-:W-:Y:S01]  /*c190*/  @!P2 FADD.FTZ R6, R6, R147 ;  /* 0x000000930606a221 */ /* 0x001fe20000010000 */
[CC--:B------:R-:W-:Y:S01]  /*c1a0*/  FMUL.FTZ R3, R29.reuse, R8.reuse ;  /* 0x000000081d037220 */ /* 0x0c0fe20000410000 */
[----:B------:R-:W-:Y:S01]  /*c1b0*/  FADD.FTZ R83, R2, R83 ;  /* 0x0000005302537221 */ /* 0x000fe20000010000 */
[-C--:B------:R-:W-:Y:S01]  /*c1c0*/  FMUL.FTZ R17, R29, R167.reuse ;  /* 0x000000a71d117220 */ /* 0x080fe20000410000 */
[----:B------:R-:W-:Y:S01]  /*c1d0*/  FADD.FTZ R88, R153, R88 ;  /* 0x0000005899587221 */ /* 0x000fe20000010000 */
[----:B------:R-:W0:Y:S01]  /*c1e0*/  SHFL.DOWN PT, R31, R6, 0x4, 0x1f ;  /* 0x08801f00061f7f89 */ /* 0x000e2200000e0000 */
[C---:B------:R-:W-:Y:S01]  /*c1f0*/  FFMA.FTZ R2, R28.reuse, R167, R3 ;  /* 0x000000a71c027223 */ /* 0x040fe20000010003 */
[----:B------:R-:W-:Y:S01]  /*c200*/  FFMA.FTZ R8, R28, R8, -R17 ;  /* 0x000000081c087223 */ /* 0x000fe20000010811 */
[----:B-1----:R-:W-:Y:S01]  /*c210*/  @!P2 FADD.FTZ R4, R4, R145 ;  /* 0x000000910404a221 */ /* 0x002fe20000010000 */
[----:B------:R-:W-:Y:S01]  /*c220*/  FMUL.FTZ R3, R29, R9 ;  /* 0x000000091d037220 */ /* 0x000fe20000410000 */
[----:B------:R-:W-:Y:S01]  /*c230*/  FMUL.FTZ R2, R229, R2 ;  /* 0x00000002e5027220 */ /* 0x000fe20000410000 */
[----:B------:R-:W-:Y:S01]  /*c240*/  FFMA.FTZ R17, R75, R166, R212 ;  /* 0x000000a64b117223 */ /* 0x000fe200000100d4 */
[----:B--2---:R-:W-:Y:S01]  /*c250*/  @!P2 FADD.FTZ R7, R7, R152 ;  /* 0x000000980707a221 */ /* 0x004fe20000010000 */
[----:B------:R-:W1:Y:S01]  /*c260*/  SHFL.DOWN PT, R19, R4, 0x4, 0x1f ;  /* 0x08801f0004137f89 */ /* 0x000e6200000e0000 */
[----:B------:R-:W-:Y:S01]  /*c270*/  FFMA.FTZ R211, R211, R8, R2 ;  /* 0x00000008d3d37223 */ /* 0x000fe20000010002 */
[-C--:B------:R-:W-:Y:S01]  /*c280*/  FFMA.FTZ R3, R28, R168.reuse, R3 ;  /* 0x000000a81c037223 */ /* 0x080fe20000010003 */
[----:B----4-:R-:W-:Y:S01]  /*c290*/  @!P2 FADD.FTZ R5, R5, R148 ;  /* 0x000000940505a221 */ /* 0x010fe20000010000 */
[----:B------:R-:W2:Y:S01]  /*c2a0*/  SHFL.DOWN PT, R146, R7, 0x4, 0x1f ;  /* 0x08801f0007927f89 */ /* 0x000ea200000e0000 */
[----:B------:R-:W-:Y:S01]  /*c2b0*/  ISETP.GT.AND P2, PT, R134, 0x1b, PT ;  /* 0x0000001b8600780c */ /* 0x000fe20003f44270 */
[----:B------:R-:W-:Y:S01]  /*c2c0*/  FMUL.FTZ R2, R29, R168 ;  /* 0x000000a81d027220 */ /* 0x000fe20000410000 */
[----:B------:R-:W-:Y:S01]  /*c2d0*/  FADD.FTZ R82, R17, R82 ;  /* 0x0000005211527221 */ /* 0x000fe20000010000 */
[----:B------:R-:W4:Y:S01]  /*c2e0*/  SHFL.DOWN PT, R18, R5, 0x4, 0x1f ;  /* 0x08801f0005127f89 */ /* 0x000f2200000e0000 */
[----:B------:R-:W-:Y:S01]  /*c2f0*/  FMUL.FTZ R17, R224, R3 ;  /* 0x00000003e0117220 */ /* 0x000fe20000410000 */
[----:B------:R-:W-:Y:S01]  /*c300*/  FFMA.FTZ R9, R28, R9, -R2 ;  /* 0x000000091c097223 */ /* 0x000fe20000010802 */
[----:B------:R-:W-:Y:S01]  /*c310*/  FFMA.FTZ R8, R78, R167, R211 ;  /* 0x000000a74e087223 */ /* 0x000fe200000100d3 */
[----:B------:R-:W-:Y:S01]  /*c320*/  FMUL.FTZ R3, R29, R169 ;  /* 0x000000a91d037220 */ /* 0x000fe20000410000 */
[----:B------:R-:W-:Y:S01]  /*c330*/  FADD.FTZ R54, R155, R54 ;  /* 0x000000369b367221 */ /* 0x000fe20000010000 */
[----:B------:R-:W-:Y:S01]  /*c340*/  FFMA.FTZ R210, R210, R9, R17 ;  /* 0x00000009d2d27223 */ /* 0x000fe20000010011 */
[----:B------:R-:W-:Y:S01]  /*c350*/  FADD.FTZ R79, R8, R79 ;  /* 0x0000004f084f7221 */ /* 0x000fe20000010000 */
[-C--:B------:R-:W-:Y:S01]  /*c360*/  FFMA.FTZ R8, R28, R10.reuse, -R3 ;  /* 0x0000000a1c087223 */ /* 0x080fe20000010803 */
[----:B------:R-:W-:Y:S01]  /*c370*/  FMUL.FTZ R3, R29, R10 ;  /* 0x0000000a1d037220 */ /* 0x000fe20000410000 */
[----:B0-----:R-:W-:Y:S01]  /*c380*/  @!P2 FADD.FTZ R6, R6, R31 ;  /* 0x0000001f0606a221 */ /* 0x001fe20000010000 */
[----:B------:R-:W-:Y:S01]  /*c390*/  FFMA.FTZ R9, R81, R168, R210 ;  /* 0x000000a851097223 */ /* 0x000fe200000100d2 */
[----:B------:R-:W-:Y:S01]  /*c3a0*/  FADD.FTZ R55, R150, R55 ;  /* 0x0000003796377221 */ /* 0x000fe20000010000 */
[----:B------:R-:W-:Y:S01]  /*c3b0*/  FFMA.FTZ R2, R28, R169, R3 ;  /* 0x000000a91c027223 */ /* 0x000fe20000010003 */
[-C--:B------:R-:W-:Y:S01]  /*c3c0*/  FMUL.FTZ R3, R29, R11.reuse ;  /* 0x0000000b1d037220 */ /* 0x080fe20000410000 */
[----:B------:R-:W-:Y:S01]  /*c3d0*/  FADD.FTZ R80, R9, R80 ;  /* 0x0000005009507221 */ /* 0x000fe20000010000 */
[----:B-1----:R-:W-:Y:S01]  /*c3e0*/  @!P2 FADD.FTZ R4, R4, R19 ;  /* 0x000000130404a221 */ /* 0x002fe20000010000 */
[----:B------:R-:W-:Y:S01]  /*c3f0*/  FMUL.FTZ R10, R231, R2 ;  /* 0x00000002e70a7220 */ /* 0x000fe20000410000 */
[----:B------:R-:W0:Y:S01]  /*c400*/  SHFL.DOWN PT, R19, R6, 0x8, 0x1f ;  /* 0x09001f0006137f89 */ /* 0x000e2200000e0000 */
[----:B------:R-:W-:Y:S01]  /*c410*/  FMUL.FTZ R2, R29, R170 ;  /* 0x000000aa1d027220 */ /* 0x000fe20000410000 */
[----:B--2---:R-:W-:Y:S01]  /*c420*/  @!P2 FADD.FTZ R7, R7, R146 ;  /* 0x000000920707a221 */ /* 0x004fe20000010000 */
[----:B------:R-:W-:Y:S01]  /*c430*/  FFMA.FTZ R209, R209, R8, R10 ;  /* 0x00000008d1d17223 */ /* 0x000fe2000001000a */
[----:B------:R-:W1:Y:S01]  /*c440*/  SHFL.DOWN PT, R17, R4, 0x8, 0x1f ;  /* 0x09001f0004117f89 */ /* 0x000e6200000e0000 */
[----:B------:R-:W-:Y:S01]  /*c450*/  FFMA.FTZ R11, R28, R11, -R2 ;  /* 0x0000000b1c0b7223 */ /* 0x000fe20000010802 */
[----:B----4-:R-:W-:Y:S01]  /*c460*/  @!P2 FADD.FTZ R5, R5, R18 ;  /* 0x000000120505a221 */ /* 0x010fe20000010000 */
[----:B------:R-:W-:Y:S01]  /*c470*/  ISETP.GT.AND P2, PT, R134, 0x17, PT ;  /* 0x000000178600780c */ /* 0x000fe20003f44270 */
[----:B------:R-:W2:Y:S01]  /*c480*/  SHFL.DOWN PT, R142, R7, 0x8, 0x1f ;  /* 0x09001f00078e7f89 */ /* 0x000ea200000e0000 */
[----:B------:R-:W-:Y:S01]  /*c490*/  FFMA.FTZ R2, R84, R169, R209 ;  /* 0x000000a954027223 */ /* 0x000fe200000100d1 */
[----:B------:R-:W-:Y:S01]  /*c4a0*/  FFMA.FTZ R3, R28, R170, R3 ;  /* 0x000000aa1c037223 */ /* 0x000fe20000010003 */
[----:B------:R-:W-:Y:S01]  /*c4b0*/  FADD.FTZ R56, R151, R56 ;  /* 0x0000003897387221 */ /* 0x000fe20000010000 */
[----:B------:R-:W4:Y:S01]  /*c4c0*/  SHFL.DOWN PT, R18, R5, 0x8, 0x1f ;  /* 0x09001f0005127f89 */ /* 0x000f2200000e0000 */
[----:B------:R-:W-:Y:S01]  /*c4d0*/  FADD.FTZ R77, R2, R77 ;  /* 0x0000004d024d7221 */ /* 0x000fe20000010000 */
[----:B------:R-:W-:Y:S01]  /*c4e0*/  FMUL.FTZ R9, R226, R3 ;  /* 0x00000003e2097220 */ /* 0x000fe20000410000 */
[CC--:B------:R-:W-:Y:S01]  /*c4f0*/  FMUL.FTZ R2, R29.reuse, R12.reuse ;  /* 0x0000000c1d027220 */ /* 0x0c0fe20000410000 */
[----:B------:R-:W-:Y:S01]  /*c500*/  FMUL.FTZ R3, R29, R171 ;  /* 0x000000ab1d037220 */ /* 0x000fe20000410000 */
[----:B------:R-:W-:Y:S01]  /*c510*/  FADD.FTZ R57, R144, R57 ;  /* 0x0000003990397221 */ /* 0x000fe20000010000 */
[----:B------:R-:W-:Y:S01]  /*c520*/  FFMA.FTZ R208, R208, R11, R9 ;  /* 0x0000000bd0d07223 */ /* 0x000fe20000010009 */
[C---:B------:R-:W-:Y:S01]  /*c530*/  FFMA.FTZ R2, R28.reuse, R171, R2 ;  /* 0x000000ab1c027223 */ /* 0x040fe20000010002 */
[----:B------:R-:W-:Y:S01]  /*c540*/  FFMA.FTZ R12, R28, R12, -R3 ;  /* 0x0000000c1c0c7223 */ /* 0x000fe20000010803 */
[----:B------:R-:W-:Y:S01]  /*c550*/  FADD.FTZ R58, R149, R58 ;  /* 0x0000003a953a7221 */ /* 0x000fe20000010000 */
[----:B------:R-:W-:Y:S01]  /*c560*/  FADD.FTZ R60, R143, R60 ;  /* 0x0000003c8f3c7221 */ /* 0x000fe20000010000 */
[----:B------:R-:W-:Y:S01]  /*c570*/  FADD.FTZ R61, R30, R61 ;  /* 0x0000003d1e3d7221 */ /* 0x000fe20000010000 */
[----:B0-----:R-:W-:Y:S01]  /*c580*/  @!P2 FADD.FTZ R6, R6, R19 ;  /* 0x000000130606a221 */ /* 0x001fe20000010000 */
[----:B------:R-:W-:Y:S01]  /*c590*/  FFMA.FTZ R9, R87, R170, R208 ;  /* 0x000000aa57097223 */ /* 0x000fe200000100d0 */
[----:B------:R-:W-:Y:S01]  /*c5a0*/  FMUL.FTZ R10, R233, R2 ;  /* 0x00000002e90a7220 */ /* 0x000fe20000410000 */
[----:B------:R-:W-:Y:S01]  /*c5b0*/  FMUL.FTZ R3, R29, R13 ;  /* 0x0000000d1d037220 */ /* 0x000fe20000410000 */
[----:B-1----:R-:W-:-:S02]  /*c5c0*/  @!P2 FADD.FTZ R4, R4, R17 ;  /* 0x000000110404a221 */ /* 0x002fc40000010000 */
[----:B------:R0:W1:Y:S01]  /*c5d0*/  SHFL.DOWN PT, R17, R6, 0x10, 0x1f ;  /* 0x0a001f0006117f89 */ /* 0x00006200000e0000 */
[----:B--2---:R-:W-:-:S03]  /*c5e0*/  @!P2 FADD.FTZ R7, R7, R142 ;  /* 0x0000008e0707a221 */ /* 0x004fc60000010000 */
[----:B------:R0:W2:Y:S01]  /*c5f0*/  SHFL.DOWN PT, R11, R4, 0x10, 0x1f ;  /* 0x0a001f00040b7f89 */ /* 0x0000a200000e0000 */
[----:B----4-:R-:W-:-:S03]  /*c600*/  @!P2 FADD.FTZ R5, R5, R18 ;  /* 0x000000120505a221 */ /* 0x010fc60000010000 */
[----:B------:R0:W4:Y:S04]  /*c610*/  SHFL.DOWN PT, R18, R7, 0x10, 0x1f ;  /* 0x0a001f0007127f89 */ /* 0x00012800000e0000 */
[----:B------:R0:W0:Y:S01]  /*c620*/  SHFL.DOWN PT, R8, R5, 0x10, 0x1f ;  /* 0x0a001f0005087f89 */ /* 0x00002200000e0000 */
[----:B------:R-:W-:Y:S05]  /*c630*/  @P3 BRA `(.L_x_6696) ;  /* 0x0000000000203947 */ /* 0x000fea0003800000 */
[----:B------:R-:W-:Y:S01]  /*c640*/  ISETP.NE.AND P2, PT, R134, RZ, PT ;  /* 0x000000ff8600720c */ /* 0x000fe20003f45270 */
[----:B0-2---:R-:W-:Y:S01]  /*c650*/  FADD.FTZ R4, R4, R11 ;  /* 0x0000000b04047221 */ /* 0x005fe20000010000 */
[----:B------:R-:W-:Y:S01]  /*c660*/  FADD.FTZ R5, R5, R8 ;  /* 0x0000000805057221 */ /* 0x000fe20000010000 */
[----:B-1----:R-:W-:Y:S01]  /*c670*/  FADD.FTZ R6, R6, R17 ;  /* 0x0000001106067221 */ /* 0x002fe20000010000 */
[----:B----4-:R-:W-:-:S09]  /*c680*/  FADD.FTZ R7, R7, R18 ;  /* 0x0000001207077221 */ /* 0x010fd20000010000 */
[----:B------:R-:W-:-:S04]  /*c690*/  @!P2 SHF.R.U32.HI R2, RZ, 0x1, R138 ;  /* 0x00000001ff02a819 */ /* 0x000fc8000001168a */
[----:B------:R-:W-:-:S05]  /*c6a0*/  @!P2 LOP3.LUT R2, R2, 0x1f0, RZ, 0xc0, !PT ;  /* 0x000001f00202a812 */ /* 0x000fca00078ec0ff */
[----:B------:R0:W-:Y:S02]  /*c6b0*/  @!P2 STS.128 [R2+UR21+0x860], R4 ;  /* 0x000860040200a988 */ /* 0x0001e40008000c15 */
.L_x_6696:
[----:B------:R-:W-:Y:S05]  /*c6c0*/  BSYNC.RECONVERGENT B0 ;  /* 0x0000000000007941 */ /* 0x000fea0003800200 */
.L_x_6695:
[C---:B0-----:R-:W-:Y:S01]  /*c6d0*/  FMUL.FTZ R2, R29.reuse, R16 ;  /* 0x000000101d027220 */ /* 0x041fe20000410000 */
[CC--:B------:R-:W-:Y:S01]  /*c6e0*/  FMUL.FTZ R8, R29.reuse, R172.reuse ;  /* 0x000000ac1d087220 */ /* 0x0c0fe20000410000 */
[C---:B------:R-:W-:Y:S01]  /*c6f0*/  FFMA.FTZ R3, R28.reuse, R172, R3 ;  /* 0x000000ac1c037223 */ /* 0x040fe20000010003 */
[-C--:B------:R-:W-:Y:S01]  /*c700*/  FMUL.FTZ R29, R29, R173.reuse ;  /* 0x000000ad1d1d7220 */ /* 0x080fe20000410000 */
        /* <DEDUP_REMOVED lines=22> */
[----:B--2---:R-:W0:Y:S04]  /*c870*/  LDS.128 R8, [UR21+0x870] ;  /* 0x00087015ff087984 */ /* 0x004e280008000c00 */
        /* <DEDUP_REMOVED lines=13> */
.L_x_6698:
[----:B------:R-:W-:Y:S05]  /*c950*/  BSYNC.RECONVERGENT B0 ;  /* 0x0000000000007941 */ /* 0x000fea0003800200 */
.L_x_6697:
[----:B------:R-:W-:-:S04]  /*c960*/  IADD3 R32, PT, PT, R32, 0x1, RZ ;  /* 0x0000000120207810 */ /* 0x000fc80007ffe0ff */
[----:B------:R-:W-:-:S13]  /*c970*/  ISETP.GE.AND P2, PT, R32, UR32, PT ;  /* 0x0000002020007c0c */ /* 0x000fda000bf46270 */
[----:B------:R-:W-:Y:S05]  /*c980*/  @!P2 BRA `(.L_x_6699) ;  /* 0xffffffa40054a947 */ /* 0x000fea000383ffff */
.L_x_6665:
[----:B------:R-:W5:Y:S01]  /*c990*/  LDCU UR7, c[0x0][0x388] ;  /* 0x00007100ff0777ac */ /* 0x000f620008000800 */
[----:B------:R-:W-:Y:S02]  /*c9a0*/  SHF.L.U32 R0, R138, 0x4, RZ ;  /* 0x000000048a007819 */ /* 0x000fe400000006ff */
[----:B----4-:R-:W-:Y:S01]  /*c9b0*/  PRMT R18, RZ, 0x7610, R18 ;  /* 0x00007610ff127816 */ /* 0x010fe20000000012 */
[----:B------:R-:W4:Y:S01]  /*c9c0*/  LDCU.64 UR14, c[0x0][0x4f8] ;  /* 0x00009f00ff0e77ac */ /* 0x000f220008000a00 */
[----:B------:R-:W-:Y:S02]  /*c9d0*/  LOP3.LUT R3, R0, 0x3e00, RZ, 0xc0, !PT ;  /* 0x00003e0000037812 */ /* 0x000fe400078ec0ff */
[----:B-1----:R-:W-:Y:S01]  /*c9e0*/  PRMT R17, RZ, 0x7610, R17 ;  /* 0x00007610ff117816 */ /* 0x002fe20000000011 */
[----:B------:R-:W1:Y:S01]  /*c9f0*/  LDCU.64 UR22, c[0x0][0x500] ;  /* 0x0000a000ff1677ac */ /* 0x000e620008000a00 */
[----:B------:R-:W-:Y:S02]  /*ca00*/  LOP3.LUT R0, R3, 0x1f, R138, 0xf8, !PT ;  /* 0x0000001f03007812 */ /* 0x000fe400078ef88a */
[----:B------:R-:W-:-:S02]  /*ca10*/  PRMT R22, RZ, 0x7610, R22 ;  /* 0x00007610ff167816 */ /* 0x000fc40000000016 */
[C---:B------:R-:W-:Y:S02]  /*ca20*/  LOP3.LUT R16, R0.reuse, 0x20, RZ, 0xfc, !PT ;  /* 0x0000002000107812 */ /* 0x040fe400078efcff */
[C---:B------:R-:W-:Y:S02]  /*ca30*/  LOP3.LUT R15, R0.reuse, 0x40, RZ, 0xfc, !PT ;  /* 0x00000040000f7812 */ /* 0x040fe400078efcff */
[C---:B------:R-:W-:Y:S01]  /*ca40*/  LOP3.LUT R13, R0.reuse, 0x60, RZ, 0xfc, !PT ;  /* 0x00000060000d7812 */ /* 0x040fe200078efcff */
[----:B-----5:R-:W-:Y:S01]  /*ca50*/  UIADD3 UR7, UPT, UPT, -UR6, UR7, URZ ;  /* 0x0000000706077290 */ /* 0x020fe2000fffe1ff */
[C---:B0-----:R-:W-:Y:S02]  /*ca60*/  LOP3.LUT R14, R0.reuse, 0x80, RZ, 0xfc, !PT ;  /* 0x00000080000e7812 */ /* 0x041fe400078efcff */
[----:B------:R-:W-:Y:S02]  /*ca70*/  LOP3.LUT R2, R0, 0xa0, RZ, 0xfc, !PT ;  /* 0x000000a000027812 */ /* 0x000fe400078efcff */
[----:B------:R-:W-:-:S02]  /*ca80*/  PRMT R19, RZ, 0x7610, R19 ;  /* 0x00007610ff137816 */ /* 0x000fc40000000013 */
[----:B------:R-:W-:Y:S01]  /*ca90*/  ISETP.GE.AND P2, PT, R0, UR7, PT ;  /* 0x0000000700007c0c */ /* 0x000fe2000bf46270 */
[----:B------:R-:W-:Y:S01]  /*caa0*/  BAR.SYNC.DEFER_BLOCKING 0x0 ;  /* 0x0000000000007b1d */ /* 0x000fe20000010000 */
[----:B------:R-:W-:Y:S02]  /*cab0*/  ISETP.GE.AND P3, PT, R16, UR7, PT ;  /* 0x0000000710007c0c */ /* 0x000fe4000bf66270 */
[----:B------:R-:W-:Y:S02]  /*cac0*/  ISETP.GE.AND P4, PT, R15, UR7, PT ;  /* 0x000000070f007c0c */ /* 0x000fe4000bf86270 */
[----:B------:R-:W-:Y:S02]  /*cad0*/  ISETP.GE.AND P5, PT, R13, UR7, PT ;  /* 0x000000070d007c0c */ /* 0x000fe4000bfa6270 */
[C---:B------:R-:W-:Y:S02]  /*cae0*/  LOP3.LUT R12, R0.reuse, 0xc0, RZ, 0xfc, !PT ;  /* 0x000000c0000c7812 */ /* 0x040fe400078efcff */
[----:B--2---:R-:W-:-:S02]  /*caf0*/  LOP3.LUT R11, R0, 0xe0, RZ, 0xfc, !PT ;  /* 0x000000e0000b7812 */ /* 0x004fc400078efcff */
[----:B------:R-:W-:Y:S02]  /*cb00*/  LOP3.LUT R10, R0, 0x100, RZ, 0xfc, !PT ;  /* 0x00000100000a7812 */ /* 0x000fe400078efcff */
[----:B------:R-:W-:Y:S02]  /*cb10*/  ISETP.GE.AND P6, PT, R14, UR7, PT ;  /* 0x000000070e007c0c */ /* 0x000fe4000bfc6270 */
[----:B------:R-:W-:Y:S02]  /*cb20*/  LOP3.LUT R9, R0, 0x120, RZ, 0xfc, !PT ;  /* 0x0000012000097812 */ /* 0x000fe400078efcff */
[----:B------:R-:W-:Y:S02]  /*cb30*/  ISETP.GE.AND P1, PT, R2, UR7, PT ;  /* 0x0000000702007c0c */ /* 0x000fe4000bf26270 */
[----:B------:R-:W-:Y:S02]  /*cb40*/  PRMT R24, RZ, 0x7610, R24 ;  /* 0x00007610ff187816 */ /* 0x000fe40000000018 */
[----:B------:R-:W-:-:S02]  /*cb50*/  PRMT R23, RZ, 0x7610, R23 ;  /* 0x00007610ff177816 */ /* 0x000fc40000000017 */
[----:B------:R-:W-:Y:S01]  /*cb60*/  PRMT R26, RZ, 0x7610, R26 ;  /* 0x00007610ff1a7816 */ /* 0x000fe2000000001a */
[----:B------:R-:W2:Y:S01]  /*cb70*/  @!P2 LDG.E.U16 R18, desc[UR24][R20.64] ;  /* 0x000000181412a981 */ /* 0x000ea2000c1e1500 */
[----:B------:R-:W-:Y:S02]  /*cb80*/  ISETP.GE.AND P2, PT, R12, UR7, PT ;  /* 0x000000070c007c0c */ /* 0x000fe4000bf46270 */
[----:B------:R-:W-:Y:S01]  /*cb90*/  PRMT R25, RZ, 0x7610, R25 ;  /* 0x00007610ff197816 */ /* 0x000fe20000000019 */
[----:B------:R-:W5:Y:S01]  /*cba0*/  @!P3 LDG.E.U16 R17, desc[UR24][R20.64+0x40] ;  /* 0x000040181411b981 */ /* 0x000f62000c1e1500 */
[----:B------:R-:W-:Y:S02]  /*cbb0*/  ISETP.GE.AND P3, PT, R11, UR7, PT ;  /* 0x000000070b007c0c */ /* 0x000fe4000bf66270 */
[----:B------:R-:W-:Y:S01]  /*cbc0*/  LOP3.LUT R8, R0, 0x140, RZ, 0xfc, !PT ;  /* 0x0000014000087812 */ /* 0x000fe200078efcff */
[----:B------:R-:W3:Y:S01]  /*cbd0*/  @!P4 LDG.E.U16 R22, desc[UR24][R20.64+0x80] ;  /* 0x000080181416c981 */ /* 0x000ee2000c1e1500 */
[----:B------:R-:W-:-:S02]  /*cbe0*/  ISETP.GE.AND P4, PT, R10, UR7, PT ;  /* 0x000000070a007c0c */ /* 0x000fc4000bf86270 */
[----:B------:R-:W-:Y:S01]  /*cbf0*/  PRMT R28, RZ, 0x7610, R28 ;  /* 0x00007610ff1c7816 */ /* 0x000fe2000000001c */
[----:B------:R-:W4:Y:S01]  /*cc00*/  @!P5 LDG.E.U16 R19, desc[UR24][R20.64+0xc0] ;  /* 0x0000c0181413d981 */ /* 0x000f22000c1e1500 */
[----:B------:R-:W-:Y:S02]  /*cc10*/  ISETP.GE.AND P5, PT, R9, UR7, PT ;  /* 0x0000000709007c0c */ /* 0x000fe4000bfa6270 */
[C---:B------:R-:W-:Y:S01]  /*cc20*/  LOP3.LUT R7, R0.reuse, 0x160, RZ, 0xfc, !PT ;  /* 0x0000016000077812 */ /* 0x040fe200078efcff */
[----:B------:R-:W4:Y:S01]  /*cc30*/  @!P6 LDG.E.U16 R24, desc[UR24][R20.64+0x100] ;  /* 0x000100181418e981 */ /* 0x000f22000c1e1500 */
[----:B------:R-:W-:Y:S02]  /*cc40*/  PRMT R27, RZ, 0x7610, R27 ;  /* 0x00007610ff1b7816 */ /* 0x000fe4000000001b */
[C---:B------:R-:W-:Y:S01]  /*cc50*/  LOP3.LUT R6, R0.reuse, 0x180, RZ, 0xfc, !PT ;  /* 0x0000018000067812 */ /* 0x040fe200078efcff */
[----:B------:R-:W4:Y:S01]  /*cc60*/  @!P1 LDG.E.U16 R23, desc[UR24][R20.64+0x140] ;  /* 0x0001401814179981 */ /* 0x000f22000c1e1500 */
[----:B------:R-:W-:-:S02]  /*cc70*/  LOP3.LUT R5, R0, 0x1a0, RZ, 0xfc, !PT ;  /* 0x000001a000057812 */ /* 0x000fc400078efcff */
[----:B------:R-:W-:Y:S01]  /*cc80*/  LOP3.LUT R4, R0, 0x1c0, RZ, 0xfc, !PT ;  /* 0x000001c000047812 */ /* 0x000fe200078efcff */
        /* <DEDUP_REMOVED lines=9> */
[----:B------:R-:W4:Y:S01]  /*cd20*/  @!P5 LDG.E.U16 R27, desc[UR24][R20.64+0x240] ;  /* 0x00024018141bd981 */ /* 0x000f22000c1e1500 */
[----:B------:R-:W-:Y:S02]  /*cd30*/  ISETP.GE.AND P5, PT, R3, UR7, PT ;  /* 0x0000000703007c0c */ /* 0x000fe4000bfa6270 */
[----:B------:R-:W-:Y:S02]  /*cd40*/  PRMT R30, RZ, 0x7610, R30 ;  /* 0x00007610ff1e7816 */ /* 0x000fe4000000001e */
[----:B------:R-:W-:Y:S02]  /*cd50*/  PRMT R29, RZ, 0x7610, R29 ;  /* 0x00007610ff1d7816 */ /* 0x000fe4000000001d */
        /* <DEDUP_REMOVED lines=9> */
[----:B------:R-:W-:-:S02]  /*cdf0*/  F2FP.F16.F32.PACK_AB R60, R60, R61 ;  /* 0x0000003d3c3c723e */ /* 0x000fc400000000ff */
[----:B------:R-:W-:Y:S02]  /*ce00*/  F2FP.F16.F32.PACK_AB R62, R62, R63 ;  /* 0x0000003f3e3e723e */ /* 0x000fe400000000ff */
[----:B------:R-:W-:Y:S02]  /*ce10*/  F2FP.F16.F32.PACK_AB R54, R54, R55 ;  /* 0x000000373636723e */ /* 0x000fe400000000ff */
[----:B------:R-:W-:Y:S02]  /*ce20*/  F2FP.F16.F32.PACK_AB R56, R56, R57 ;  /* 0x000000393838723e */ /* 0x000fe400000000ff */
[----:B------:R-:W-:Y:S02]  /*ce30*/  F2FP.F16.F32.PACK_AB R58, R58, R59 ;  /* 0x0000003b3a3a723e */ /* 0x000fe400000000ff */
[----:B------:R-:W-:Y:S02]  /*ce40*/  F2FP.F16.F32.PACK_AB R52, R52, R53 ;  /* 0x000000353434723e */ /* 0x000fe400000000ff */
[----:B------:R-:W-:Y:S01]  /*ce50*/  F2FP.F16.F32.PACK_AB R50, R50, R51 ;  /* 0x000000333232723e */ /* 0x000fe200000000ff */
[----:B--2---:R-:W-:Y:S04]  /*ce60*/  STS.U16 [R133], R18 ;  /* 0x0000001285007388 */ /* 0x004fe80000000400 */
[----:B-----5:R-:W-:Y:S04]  /*ce70*/  STS.U16 [R132+0x40], R17 ;  /* 0x0000401184007388 */ /* 0x020fe80000000400 */
        /* <DEDUP_REMOVED lines=16> */
[----:B------:R-:W2:Y:S04]  /*cf80*/  LDS.U16 R18, [R112+0x2] ;  /* 0x0000020070127984 */ /* 0x000ea80000000400 */
[----:B------:R-:W3:Y:S04]  /*cf90*/  LDS.U16 R19, [R112+0x4] ;  /* 0x0000040070137984 */ /* 0x000ee80000000400 */
[----:B------:R-:W4:Y:S01]  /*cfa0*/  LDS.U16 R20, [R112+0x6] ;  /* 0x0000060070147984 */ /* 0x000f220000000400 */
[----:B0-----:R-:W-:-:S03]  /*cfb0*/  HADD2.F32 R22, -RZ, R17.H0_H0 ;  /* 0x20000011ff167230 */ /* 0x001fc60000004100 */
[----:B------:R-:W-:Y:S01]  /*cfc0*/  LDS.U16 R17, [R112+0x8] ;  /* 0x0000080070117984 */ /* 0x000fe20000000400 */
[----:B--2---:R-:W-:Y:S02]  /*cfd0*/  HADD2.F32 R18, -RZ, R18.H0_H0 ;  /* 0x20000012ff127230 */ /* 0x004fe40000004100 */
[--C-:B------:R-:W-:Y:S01]  /*cfe0*/  FADD.FTZ R21, R22, R139.reuse ;  /* 0x0000008b16157221 */ /* 0x100fe20000010000 */
[----:B---3--:R-:W-:Y:S02]  /*cff0*/  HADD2.F32 R22, -RZ, R19.H0_H0 ;  /* 0x20000013ff167230 */ /* 0x008fe40000004100 */
[----:B------:R-:W-:Y:S02]  /*d000*/  FADD.FTZ R24, R18, R139 ;  /* 0x0000008b12187221 */ /* 0x000fe40000010000 */
[----:B------:R-:W-:Y:S01]  /*d010*/  FSETP.GTU.FTZ.AND P5, PT, R21, 20, PT ;  /* 0x41a000001500780b */ /* 0x000fe20003fbc000 */
[----:B------:R-:W0:Y:S01]  /*d020*/  LDS.U16 R18, [R112+0xa] ;  /* 0x00000a0070127984 */ /* 0x000e220000000400 */
[----:B----4-:R-:W-:-:S02]  /*d030*/  HADD2.F32 R20, -RZ, R20.H0_H0 ;  /* 0x20000014ff147230 */ /* 0x010fc40000004100 */
[--C-:B------:R-:W-:Y:S01]  /*d040*/  FADD.FTZ R25, R22, R139.reuse ;  /* 0x0000008b16197221 */ /* 0x100fe20000010000 */
[----:B------:R-:W2:Y:S02]  /*d050*/  LDS.U16 R19, [R112+0xc] ;  /* 0x00000c0070137984 */ /* 0x000ea40000000400 */
[----:B------:R-:W-:Y:S01]  /*d060*/  FADD.FTZ R26, R20, R139 ;  /* 0x0000008b141a7221 */ /* 0x000fe20000010000 */
[----:B------:R-:W-:Y:S01]  /*d070*/  FSETP.GTU.FTZ.AND P6, PT, R24, 20, PT ;  /* 0x41a000001800780b */ /* 0x000fe20003fdc000 */
[----:B------:R-:W3:Y:S01]  /*d080*/  LDS.U16 R20, [R112+0xe] ;  /* 0x00000e0070147984 */ /* 0x000ee20000000400 */
[----:B------:R-:W-:Y:S02]  /*d090*/  FSETP.GTU.FTZ.AND P1, PT, R25, 20, PT ;  /* 0x41a000001900780b */ /* 0x000fe40003f3c000 */
[----:B------:R-:W-:Y:S01]  /*d0a0*/  FSETP.GTU.FTZ.AND P2, PT, R26, 20, PT ;  /* 0x41a000001a00780b */ /* 0x000fe20003f5c000 */
[----:B------:R-:W-:Y:S02]  /*d0b0*/  @!P5 FMUL.FTZ R22, R21, -1.4426950216293334961 ;  /* 0xbfb8aa3b1516d820 */ /* 0x000fe40000410000 */
[----:B------:R-:W4:Y:S02]  /*d0c0*/  LDS.U16 R21, [R112+0x10] ;  /* 0x0000100070157984 */ /* 0x000f240000000400 */
[----:B------:R5:W1:Y:S04]  /*d0d0*/  @!P5 MUFU.EX2 R23, R22 ;  /* 0x000000160017d308 */ /* 0x000a680000000800 */
[----:B------:R-:W-:Y:S01]  /*d0e0*/  @!P6 FMUL.FTZ R24, R24, -1.4426950216293334961 ;  /* 0xbfb8aa3b1818e820 */ /* 0x000fe20000410000 */
[----:B-----5:R-:W5:Y:S01]  /*d0f0*/  LDS.U16 R22, [R112+0x12] ;  /* 0x0000120070167984 */ /* 0x020f620000000400 */
[----:B------:R-:W-:-:S02]  /*d100*/  @!P1 FMUL.FTZ R25, R25, -1.4426950216293334961 ;  /* 0xbfb8aa3b19199820 */ /* 0x000fc40000410000 */
[----:B------:R-:W-:Y:S02]  /*d110*/  @!P2 FMUL.FTZ R26, R26, -1.4426950216293334961 ;  /* 0xbfb8aa3b1a1aa820 */ /* 0x000fe40000410000 */
[----:B------:R-:W2:Y:S08]  /*d120*/  @!P6 MUFU.EX2 R24, R24 ;  /* 0x000000180018e308 */ /* 0x000eb00000000800 */
[----:B------:R-:W3:Y:S08]  /*d130*/  @!P1 MUFU.EX2 R25, R25 ;  /* 0x0000001900199308 */ /* 0x000ef00000000800 */
[----:B------:R-:W4:Y:S01]  /*d140*/  @!P2 MUFU.EX2 R26, R26 ;  /* 0x0000001a001aa308 */ /* 0x000f220000000800 */
[----:B0-----:R-:W-:-:S02]  /*d150*/  HADD2.F32 R18, -RZ, R18.H0_H0 ;  /* 0x20000012ff127230 */ /* 0x001fc40000004100 */
[----:B-1----:R-:W-:Y:S01]  /*d160*/  @!P5 FADD.FTZ R23, R23, 1 ;  /* 0x3f8000001717d421 */ /* 0x002fe20000010000 */
[----:B------:R-:W-:Y:S02]  /*d170*/  HADD2.F32 R28, -RZ, R17.H0_H0 ;  /* 0x20000011ff1c7230 */ /* 0x000fe40000004100 */
[----:B--2---:R-:W-:Y:S01]  /*d180*/  @!P6 FADD.FTZ R24, R24, 1 ;  /* 0x3f8000001818e421 */ /* 0x004fe20000010000 */
[--C-:B------:R-:W-:Y:S01]  /*d190*/  FADD.FTZ R29, R18, R139.reuse ;  /* 0x0000008b121d7221 */ /* 0x100fe20000010000 */
[----:B---3--:R-:W-:Y:S01]  /*d1a0*/  @!P1 FADD.FTZ R25, R25, 1 ;  /* 0x3f80000019199421 */ /* 0x008fe20000010000 */
[----:B------:R-:W0:Y:S01]  /*d1b0*/  @!P5 MUFU.RCP R30, R23 ;  /* 0x00000017001ed308 */ /* 0x000e220000001000 */
[----:B------:R-:W-:Y:S02]  /*d1c0*/  FADD.FTZ R17, R28, R139 ;  /* 0x0000008b1c117221 */ /* 0x000fe40000010000 */
[----:B------:R-:W-:Y:S01]  /*d1d0*/  FSETP.GTU.FTZ.AND P4, PT, R29, 20, PT ;  /* 0x41a000001d00780b */ /* 0x000fe20003f9c000 */
[----:B----4-:R-:W-:-:S04]  /*d1e0*/  @!P2 FADD.FTZ R26, R26, 1 ;  /* 0x3f8000001a1aa421 */ /* 0x010fc80000010000 */
[----:B------:R1:W2:Y:S01]  /*d1f0*/  @!P6 MUFU.RCP R27, R24 ;  /* 0x00000018001be308 */ /* 0x0002a20000001000 */
[----:B------:R-:W-:-:S07]  /*d200*/  FSETP.GTU.FTZ.AND P3, PT, R17, 20, PT ;  /* 0x41a000001100780b */ /* 0x000fce0003f7c000 */
[----:B------:R-:W3:Y:S01]  /*d210*/  @!P1 MUFU.RCP R28, R25 ;  /* 0x00000019001c9308 */ /* 0x000ee20000001000 */
[----:B------:R-:W-:-:S07]  /*d220*/  HADD2.F32 R18, -RZ, R19.H0_H0 ;  /* 0x20000013ff127230 */ /* 0x000fce0000004100 */
[----:B------:R-:W4:Y:S01]  /*d230*/  @!P2 MUFU.RCP R23, R26 ;  /* 0x0000001a0017a308 */ /* 0x000f220000001000 */
[----:B------:R-:W-:Y:S02]  /*d240*/  HADD2.F32 R20, -RZ, R20.H0_H0 ;  /* 0x20000014ff147230 */ /* 0x000fe40000004100 */
[----:B-1----:R-:W-:Y:S02]  /*d250*/  HADD2.F32 R24, -RZ, R21.H0_H0 ;  /* 0x20000015ff187230 */ /* 0x002fe40000004100 */
[----:B-----5:R-:W-:Y:S02]  /*d260*/  HADD2.F32 R22, -RZ, R22.H0_H0 ;  /* 0x20000016ff167230 */ /* 0x020fe40000004100 */
[--C-:B------:R-:W-:Y:S01]  /*d270*/  FADD.FTZ R19, R18, R139.reuse ;  /* 0x0000008b12137221 */ /* 0x100fe20000010000 */
[--C-:B------:R-:W-:Y:S01]  /*d280*/  FADD.FTZ R20, R20, R139.reuse ;  /* 0x0000008b14147221 */ /* 0x100fe20000010000 */
[----:B------:R-:W-:Y:S01]  /*d290*/  @!P4 FMUL.FTZ R18, R29, -1.4426950216293334961 ;  /* 0xbfb8aa3b1d12c820 */ /* 0x000fe20000410000 */
[--C-:B------:R-:W-:Y:S01]  /*d2a0*/  FADD.FTZ R24, R24, R139.reuse ;  /* 0x0000008b18187221 */ /* 0x100fe20000010000 */
[----:B------:R-:W-:Y:S01]  /*d2b0*/  FADD.FTZ R22, R22, R139 ;  /* 0x0000008b16167221 */ /* 0x000fe20000010000 */
[----:B0-----:R-:W-:Y:S01]  /*d2c0*/  @!P5 FMUL.FTZ R71, R71, R30 ;  /* 0x0000001e4747d220 */ /* 0x001fe20000410000 */
[----:B------:R-:W-:Y:S01]  /*d2d0*/  @!P3 FMUL.FTZ R17, R17, -1.4426950216293334961 ;  /* 0xbfb8aa3b1111b820 */ /* 0x000fe20000410000 */
[----:B------:R-:W-:Y:S01]  /*d2e0*/  FSETP.GTU.FTZ.AND P5, PT, R19, 20, PT ;  /* 0x41a000001300780b */ /* 0x000fe20003fbc000 */
[----:B--2---:R-:W-:Y:S01]  /*d2f0*/  @!P6 FMUL.FTZ R74, R74, R27 ;  /* 0x0000001b4a4ae220 */ /* 0x004fe20000410000 */
[----:B---3--:R-:W-:Y:S01]  /*d300*/  @!P1 FMUL.FTZ R73, R73, R28 ;  /* 0x0000001c49499220 */ /* 0x008fe20000410000 */
[----:B------:R-:W-:Y:S01]  /*d310*/  FSETP.GTU.FTZ.AND P6, PT, R20, 20, PT ;  /* 0x41a000001400780b */ /* 0x000fe20003fdc000 */
[----:B----4-:R-:W-:Y:S01]  /*d320*/  @!P2 FMUL.FTZ R76, R76, R23 ;  /* 0x000000174c4ca220 */ /* 0x010fe20000410000 */
[----:B------:R-:W-:Y:S01]  /*d330*/  FSETP.GTU.FTZ.AND P1, PT, R24, 20, PT ;  /* 0x41a000001800780b */ /* 0x000fe20003f3c000 */
[----:B------:R-:W0:Y:S01]  /*d340*/  @!P4 MUFU.EX2 R18, R18 ;  /* 0x000000120012c308 */ /* 0x000e220000000800 */
[----:B------:R-:W-:-:S07]  /*d350*/  FSETP.GTU.FTZ.AND P2, PT, R22, 20, PT ;  /* 0x41a000001600780b */ /* 0x000fce0003f5c000 */
[----:B------:R-:W1:Y:S01]  /*d360*/  @!P3 MUFU.EX2 R17, R17 ;  /* 0x000000110011b308 */ /* 0x000e620000000800 */
[----:B------:R-:W-:Y:S01]  /*d370*/  @!P5 FMUL.FTZ R19, R19, -1.4426950216293334961 ;  /* 0xbfb8aa3b1313d820 */ /* 0x000fe20000410000 */
[----:B------:R-:W-:Y:S02]  /*d380*/  @!P6 FMUL.FTZ R20, R20, -1.4426950216293334961 ;  /* 0xbfb8aa3b1414e820 */ /* 0x000fe40000410000 */
[----:B------:R-:W-:Y:S02]  /*d390*/  @!P1 FMUL.FTZ R21, R24, -1.4426950216293334961 ;  /* 0xbfb8aa3b18159820 */ /* 0x000fe40000410000 */
[----:B------:R-:W-:Y:S02]  /*d3a0*/  @!P2 FMUL.FTZ R22, R22, -1.4426950216293334961 ;  /* 0xbfb8aa3b1616a820 */ /* 0x000fe40000410000 */
[----:B------:R-:W2:Y:S01]  /*d3b0*/  @!P5 MUFU.EX2 R19, R19 ;  /* 0x000000130013d308 */ /* 0x000ea20000000800 */
[----:B0-----:R-:W-:-:S07]  /*d3c0*/  @!P4 FADD.FTZ R18, R18, 1 ;  /* 0x3f8000001212c421 */ /* 0x001fce0000010000 */
[----:B------:R-:W0:Y:S01]  /*d3d0*/  @!P6 MUFU.EX2 R20, R20 ;  /* 0x000000140014e308 */ /* 0x000e220000000800 */
[----:B-1----:R-:W-:-:S07]  /*d3e0*/  @!P3 FADD.FTZ R17, R17, 1 ;  /* 0x3f8000001111b421 */ /* 0x002fce0000010000 */
[----:B------:R-:W1:Y:S08]  /*d3f0*/  @!P1 MUFU.EX2 R21, R21 ;  /* 0x0000001500159308 */ /* 0x000e700000000800 */
[----:B------:R-:W3:Y:S08]  /*d400*/  @!P2 MUFU.EX2 R22, R22 ;  /* 0x000000160016a308 */ /* 0x000ef00000000800 */
[----:B------:R4:W-:Y:S02]  /*d410*/  @!P4 MUFU.RCP R23, R18 ;  /* 0x000000120017c308 */ /* 0x0009e40000001000 */
[----:B----4-:R-:W4:Y:S06]  /*d420*/  LDS.U16 R18, [R112+0x16] ;  /* 0x0000160070127984 */ /* 0x010f2c0000000400 */
[----:B------:R5:W4:Y:S01]  /*d430*/  @!P3 MUFU.RCP R24, R17 ;  /* 0x000000110018b308 */ /* 0x000b220000001000 */
[----:B--2---:R-:W-:Y:S01]  /*d440*/  @!P5 FADD.FTZ R19, R19, 1 ;  /* 0x3f8000001313d421 */ /* 0x004fe20000010000 */
[----:B-----5:R-:W2:Y:S01]  /*d450*/  LDS.U16 R17, [R112+0x14] ;  /* 0x0000140070117984 */ /* 0x020ea20000000400 */
[----:B0-----:R-:W-:Y:S01]  /*d460*/  @!P6 FADD.FTZ R20, R20, 1 ;  /* 0x3f8000001414e421 */ /* 0x001fe20000010000 */
[----:B-1----:R-:W-:Y:S01]  /*d470*/  @!P1 FADD.FTZ R21, R21, 1 ;  /* 0x3f80000015159421 */ /* 0x002fe20000010000 */
[----:B---3--:R-:W-:-:S03]  /*d480*/  @!P2 FADD.FTZ R22, R22, 1 ;  /* 0x3f8000001616a421 */ /* 0x008fc60000010000 */
[----:B------:R0:W-:Y:S08]  /*d490*/  @!P5 MUFU.RCP R26, R19 ;  /* 0x00000013001ad308 */ /* 0x0001f00000001000 */
[----:B------:R1:W3:Y:S01]  /*d4a0*/  @!P6 MUFU.RCP R25, R20 ;  /* 0x000000140019e308 */ /* 0x0002e20000001000 */
[----:B0-----:R-:W0:Y:S07]  /*d4b0*/  LDS.U16 R19, [R112+0x18] ;  /* 0x0000180070137984 */ /* 0x001e2e0000000400 */
[----:B------:R5:W-:Y:S01]  /*d4c0*/  @!P1 MUFU.RCP R28, R21 ;  /* 0x00000015001c9308 */ /* 0x000be20000001000 */
[----:B-1----:R-:W1:Y:S07]  /*d4d0*/  LDS.U16 R20, [R112+0x1a] ;  /* 0x00001a0070147984 */ /* 0x002e6e0000000400 */
[----:B------:R4:W0:Y:S01]  /*d4e0*/  @!P2 MUFU.RCP R27, R22 ;  /* 0x00000016001ba308 */ /* 0x0008220000001000 */
[----:B-----5:R-:W5:Y:S04]  /*d4f0*/  LDS.U16 R21, [R112+0x1c] ;  /* 0x00001c0070157984 */ /* 0x020f680000000400 */
[----:B----4-:R-:W4:Y:S01]  /*d500*/  LDS.U16 R22, [R112+0x1e] ;  /* 0x00001e0070167984 */ /* 0x010f220000000400 */
[----:B------:R-:W-:Y:S01]  /*d510*/  BAR.SYNC.DEFER_BLOCKING 0x0 ;  /* 0x0000000000007b1d */ /* 0x000fe20000010000 */
[----:B------:R-:W-:Y:S01]  /*d520*/  @!P3 FMUL.FTZ R77, R77, R24 ;  /* 0x000000184d4db220 */ /* 0x000fe20000410000 */
[----:B------:R-:W-:Y:S01]  /*d530*/  @!P4 FMUL.FTZ R80, R80, R23 ;  /* 0x000000175050c220 */ /* 0x000fe20000410000 */
[----:B------:R-:W-:Y:S01]  /*d540*/  PRMT R24, R60, 0x7632, R24 ;  /* 0x000076323c187816 */ /* 0x000fe20000000018 */
[----:B------:R-:W-:Y:S01]  /*d550*/  HADD2.F32 R18, -RZ, R18.H0_H0 ;  /* 0x20000012ff127230 */ /* 0x000fe20000004100 */
[----:B------:R-:W-:Y:S01]  /*d560*/  PRMT R23, R62, 0x7632, R23 ;  /* 0x000076323e177816 */ /* 0x000fe20000000017 */
[----:B---3--:R-:W-:Y:S01]  /*d570*/  @!P6 FMUL.FTZ R82, R82, R25 ;  /* 0x000000195252e220 */ /* 0x008fe20000410000 */
[----:B------:R-:W-:Y:S01]  /*d580*/  F2FP.F16.F32.PACK_AB R48, R48, R49 ;  /* 0x000000313030723e */ /* 0x000fe200000000ff */
[----:B------:R2:W-:Y:S04]  /*d590*/  STS.U16 [R112+0x6], R24 ;  /* 0x0000061870007388 */ /* 0x0005e80000000400 */
[----:B------:R3:W-:Y:S01]  /*d5a0*/  STS.U16 [R112+0x2], R23 ;  /* 0x0000021770007388 */ /* 0x0007e20000000400 */
[----:B--2---:R-:W-:-:S02]  /*d5b0*/  HADD2.F32 R24, -RZ, R17.H0_H0 ;  /* 0x20000011ff187230 */ /* 0x004fc40000004100 */
[----:B---3--:R-:W-:-:S03]  /*d5c0*/  FADD.FTZ R23, R18, R139 ;  /* 0x0000008b12177221 */ /* 0x008fc60000010000 */
[----:B------:R-:W-:Y:S02]  /*d5d0*/  FADD.FTZ R24, R24, R139 ;  /* 0x0000008b18187221 */ /* 0x000fe40000010000 */
[----:B------:R-:W-:-:S03]  /*d5e0*/  FSETP.GTU.FTZ.AND P3, PT, R23, 20, PT ;  /* 0x41a000001700780b */ /* 0x000fc60003f7c000 */
[----:B------:R-:W-:Y:S01]  /*d5f0*/  FSETP.GTU.FTZ.AND P6, PT, R24, 20, PT ;  /* 0x41a000001800780b */ /* 0x000fe20003fdc000 */
[----:B0-----:R-:W-:Y:S01]  /*d600*/  HADD2.F32 R18, -RZ, R19.H0_H0 ;  /* 0x20000013ff127230 */ /* 0x001fe20000004100 */
[----:B------:R-:W-:Y:S01]  /*d610*/  PRMT R17, R54, 0x7632, R17 ;  /* 0x0000763236117816 */ /* 0x000fe20000000011 */
[----:B------:R-:W-:Y:S01]  /*d620*/  @!P5 FMUL.FTZ R79, R79, R26 ;  /* 0x0000001a4f4fd220 */ /* 0x000fe20000410000 */
[----:B------:R-:W-:Y:S01]  /*d630*/  @!P2 FMUL.FTZ R86, R86, R27 ;  /* 0x0000001b5656a220 */ /* 0x000fe20000410000 */
[----:B------:R-:W-:Y:S01]  /*d640*/  PRMT R26, R56, 0x7632, R26 ;  /* 0x00007632381a7816 */ /* 0x000fe2000000001a */
[----:B------:R-:W-:Y:S01]  /*d650*/  FADD.FTZ R19, R18, R139 ;  /* 0x0000008b12137221 */ /* 0x000fe20000010000 */
[----:B------:R0:W-:Y:S01]  /*d660*/  STS.U16 [R112+0xc], R56 ;  /* 0x00000c3870007388 */ /* 0x0001e20000000400 */
[----:B-1----:R-:W-:Y:S01]  /*d670*/  HADD2.F32 R20, -RZ, R20.H0_H0 ;  /* 0x20000014ff147230 */ /* 0x002fe20000004100 */
[----:B------:R-:W-:Y:S01]  /*d680*/  PRMT R25, R58, 0x7632, R25 ;  /* 0x000076323a197816 */ /* 0x000fe20000000019 */
[----:B------:R-:W-:Y:S01]  /*d690*/  @!P3 FMUL.FTZ R18, R23, -1.4426950216293334961 ;  /* 0xbfb8aa3b1712b820 */ /* 0x000fe20000410000 */
[----:B------:R-:W-:-:S02]  /*d6a0*/  PRMT R27, R52, 0x7632, R27 ;  /* 0x00007632341b7816 */ /* 0x000fc4000000001b */
[----:B------:R-:W-:Y:S01]  /*d6b0*/  PRMT R23, R48, 0x7632, R23 ;  /* 0x0000763230177816 */ /* 0x000fe20000000017 */
[----:B------:R1:W-:Y:S01]  /*d6c0*/  STS.U16 [R112+0x12], R17 ;  /* 0x0000121170007388 */ /* 0x0003e20000000400 */
[----:B0-----:R-:W-:Y:S02]  /*d6d0*/  PRMT R56, R50, 0x7632, R56 ;  /* 0x0000763232387816 */ /* 0x001fe40000000038 */
[----:B------:R-:W-:Y:S01]  /*d6e0*/  MOV R30, UR7 ;  /* 0x00000007001e7c02 */ /* 0x000fe20008000f00 */
[----:B------:R-:W-:Y:S01]  /*d6f0*/  STS.U16 [R112], R62 ;  /* 0x0000003e70007388 */ /* 0x000fe20000000400 */
[----:B-1----:R-:W-:Y:S01]  /*d700*/  @!P6 FMUL.FTZ R17, R24, -1.4426950216293334961 ;  /* 0xbfb8aa3b1811e820 */ /* 0x002fe20000410000 */
[----:B------:R-:W-:Y:S02]  /*d710*/  FADD.FTZ R24, R20, R139 ;  /* 0x0000008b14187221 */ /* 0x000fe40000010000 */
[----:B------:R-:W-:Y:S01]  /*d720*/  STS.U16 [R112+0x4], R60 ;  /* 0x0000043c70007388 */ /* 0x000fe20000000400 */
[----:B-----5:R-:W-:-:S03]  /*d730*/  HADD2.F32 R20, -RZ, R21.H0_H0 ;  /* 0x20000015ff147230 */ /* 0x020fc60000004100 */
        /* <DEDUP_REMOVED lines=12> */
[----:B------:R-:W-:-:S03]  /*d800*/  FADD.FTZ R21, R20, R139 ;  /* 0x0000008b14157221 */ /* 0x000fc60000010000 */
        /* <DEDUP_REMOVED lines=20> */
[----:B----4-:R-:W-:Y:S01]  /*d950*/  HADD2.F32 R22, -RZ, R22.H0_H0 ;  /* 0x20000016ff167230 */ /* 0x010fe20000004100 */
[----:B------:R-:W1:Y:S01]  /*d960*/  @!P6 MUFU.EX2 R17, R17 ;  /* 0x000000110011e308 */ /* 0x000e620000000800 */
[----:B------:R-:W-:-:S03]  /*d970*/  FSETP.GTU.FTZ.AND P5, PT, R24, 20, PT ;  /* 0x41a000001800780b */ /* 0x000fc60003fbc000 */
[----:B------:R-:W-:-:S05]  /*d980*/  FADD.FTZ R22, R22, R139 ;  /* 0x0000008b16167221 */ /* 0x000fca0000010000 */
[----:B------:R-:W-:Y:S01]  /*d990*/  @!P2 FMUL.FTZ R19, R19, -1.4426950216293334961 ;  /* 0xbfb8aa3b1313a820 */ /* 0x000fe20000410000 */
[----:B------:R-:W-:Y:S01]  /*d9a0*/  FSETP.GTU.FTZ.AND P4, PT, R22, 20, PT ;  /* 0x41a000001600780b */ /* 0x000fe20003f9c000 */
[----:B------:R-:W-:Y:S01]  /*d9b0*/  @!P1 FMUL.FTZ R21, R21, -1.4426950216293334961 ;  /* 0xbfb8aa3b15159820 */ /* 0x000fe20000410000 */
[----:B------:R-:W2:Y:S01]  /*d9c0*/  @!P3 MUFU.EX2 R18, R18 ;  /* 0x000000120012b308 */ /* 0x000ea20000000800 */
[----:B------:R-:W3:Y:S07]  /*d9d0*/  LDS R55, [UR21+0x840] ;  /* 0x00084015ff377984 */ /* 0x000eee0008000800 */
[----:B------:R-:W4:Y:S01]  /*d9e0*/  @!P2 MUFU.EX2 R19, R19 ;  /* 0x000000130013a308 */ /* 0x000f220000000800 */
[----:B------:R-:W-:-:S07]  /*d9f0*/  @!P5 FMUL.FTZ R20, R24, -1.4426950216293334961 ;  /* 0xbfb8aa3b1814d820 */ /* 0x000fce0000410000 */
[----:B------:R-:W5:Y:S01]  /*da00*/  @!P1 MUFU.EX2 R21, R21 ;  /* 0x0000001500159308 */ /* 0x000f620000000800 */
[----:B-1----:R-:W-:Y:S01]  /*da10*/  @!P6 FADD.FTZ R17, R17, 1 ;  /* 0x3f8000001111e421 */ /* 0x002fe20000010000 */
[----:B------:R-:W-:Y:S01]  /*da20*/  @!P4 FMUL.FTZ R22, R22, -1.4426950216293334961 ;  /* 0xbfb8aa3b1616c820 */ /* 0x000fe20000410000 */
[----:B------:R-:W-:Y:S02]  /*da30*/  UMOV UR7, URZ ;  /* 0x000000ff00077c82 */ /* 0x000fe40008000000 */
[----:B------:R-:W-:-:S03]  /*da40*/  UIMAD.WIDE.U32 UR12, UR26, UR14, UR6 ;  /* 0x0000000e1a0c72a5 */ /* 0x000fc6000f8e0006 */
[----:B------:R-:W1:Y:S01]  /*da50*/  @!P5 MUFU.EX2 R20, R20 ;  /* 0x000000140014d308 */ /* 0x000e620000000800 */
[----:B------:R-:W-:Y:S01]  /*da60*/  UIMAD UR13, UR26, UR15, UR13 ;  /* 0x0000000f1a0d72a4 */ /* 0x000fe2000f8e020d */
[----:B--2---:R-:W-:Y:S01]  /*da70*/  @!P3 FADD.FTZ R18, R18, 1 ;  /* 0x3f8000001212b421 */ /* 0x004fe20000010000 */
[----:B------:R-:W2:Y:S05]  /*da80*/  LDCU.64 UR14, c[0x0][0x550] ;  /* 0x0000aa00ff0e77ac */ /* 0x000eaa0008000a00 */
[----:B------:R-:W3:Y:S01]  /*da90*/  @!P6 MUFU.RCP R24, R17 ;  /* 0x000000110018e308 */ /* 0x000ee20000001000 */
[----:B----4-:R-:W-:Y:S01]  /*daa0*/  @!P2 FADD.FTZ R19, R19, 1 ;  /* 0x3f8000001313a421 */ /* 0x010fe20000010000 */
[----:B-----5:R-:W-:-:S06]  /*dab0*/  @!P1 FADD.FTZ R21, R21, 1 ;  /* 0x3f80000015159421 */ /* 0x020fcc0000010000 */
[----:B------:R-:W4:Y:S01]  /*dac0*/  @!P4 MUFU.EX2 R22, R22 ;  /* 0x000000160016c308 */ /* 0x000f220000000800 */
[----:B------:R-:W-:-:S07]  /*dad0*/  UIMAD.WIDE.U32 UR12, UR8, UR22, UR12 ;  /* 0x00000016080c72a5 */ /* 0x000fce000f8e000c */
[----:B------:R-:W5:Y:S01]  /*dae0*/  @!P3 MUFU.RCP R57, R18 ;  /* 0x000000120039b308 */ /* 0x000f620000001000 */
[----:B------:R-:W-:-:S07]  /*daf0*/  UIMAD UR13, UR8, UR23, UR13 ;  /* 0x00000017080d72a4 */ /* 0x000fce000f8e020d */
[----:B0-----:R0:W2:Y:S01]  /*db00*/  @!P2 MUFU.RCP R26, R19 ;  /* 0x00000013001aa308 */ /* 0x0010a20000001000 */
[----:B-1----:R-:W-:-:S07]  /*db10*/  @!P5 FADD.FTZ R20, R20, 1 ;  /* 0x3f8000001414d421 */ /* 0x002fce0000010000 */
[----:B------:R-:W1:Y:S01]  /*db20*/  @!P1 MUFU.RCP R28, R21 ;  /* 0x00000015001c9308 */ /* 0x000e620000001000 */
[----:B---3--:R-:W-:Y:S01]  /*db30*/  @!P6 FMUL.FTZ R85, R85, R24 ;  /* 0x000000185555e220 */ /* 0x008fe20000410000 */
[----:B0-----:R-:W-:Y:S01]  /*db40*/  IADD3 R19, P6, PT, R0, UR12, RZ ;  /* 0x0000000c00137c10 */ /* 0x001fe2000ffde0ff */
[----:B----4-:R-:W-:-:S05]  /*db50*/  @!P4 FADD.FTZ R22, R22, 1 ;  /* 0x3f8000001616c421 */ /* 0x010fca0000010000 */
[----:B------:R0:W3:Y:S01]  /*db60*/  @!P5 MUFU.RCP R17, R20 ;  /* 0x000000140011d308 */ /* 0x0000e20000001000 */
[----:B-----5:R-:W-:Y:S01]  /*db70*/  @!P3 FMUL.FTZ R88, R88, R57 ;  /* 0x000000395858b220 */ /* 0x020fe20000410000 */
[----:B--2---:R-:W-:Y:S01]  /*db80*/  @!P2 FMUL.FTZ R89, R89, R26 ;  /* 0x0000001a5959a220 */ /* 0x004fe20000410000 */
[----:B------:R-:W-:Y:S02]  /*db90*/  ISETP.GE.AND P2, PT, R0, R55, PT ;  /* 0x000000370000720c */ /* 0x000fe40003f46270 */
[----:B0-----:R-:W-:-:S03]  /*dba0*/  IADD3.X R20, PT, PT, RZ, UR13, RZ, P6, !PT ;  /* 0x0000000dff147c10 */ /* 0x001fc6000b7fe4ff */
[----:B------:R-:W0:Y:S01]  /*dbb0*/  @!P4 MUFU.RCP R59, R22 ;  /* 0x00000016003bc308 */ /* 0x000e220000001000 */
[----:B------:R-:W-:Y:S01]  /*dbc0*/  LEA R18, P6, R19, UR14, 0x1 ;  /* 0x0000000e13127c11 */ /* 0x000fe2000f8c08ff */
[----:B-1----:R-:W-:Y:S01]  /*dbd0*/  @!P1 FMUL.FTZ R91, R91, R28 ;  /* 0x0000001c5b5b9220 */ /* 0x002fe20000410000 */
[-C--:B------:R-:W-:Y:S01]  /*dbe0*/  ISETP.GE.AND P3, PT, R16, R55.reuse, PT ;  /* 0x000000371000720c */ /* 0x080fe20003f66270 */
[----:B------:R-:W1:Y:S01]  /*dbf0*/  LDCU.64 UR12, c[0x0][0x518] ;  /* 0x0000a300ff0c77ac */ /* 0x000e620008000a00 */
[----:B------:R-:W-:Y:S02]  /*dc00*/  LEA.HI.X R19, R19, UR15, R20, 0x1, P6 ;  /* 0x0000000f13137c11 */ /* 0x000fe4000b0f0c14 */
[----:B------:R-:W-:Y:S01]  /*dc10*/  ISETP.GE.AND P6, PT, R15, R55, PT ;  /* 0x000000370f00720c */ /* 0x000fe20003fc6270 */
[----:B---3--:R-:W-:Y:S01]  /*dc20*/  @!P5 FMUL.FTZ R92, R92, R17 ;  /* 0x000000115c5cd220 */ /* 0x008fe20000410000 */
[-C--:B------:R-:W-:Y:S01]  /*dc30*/  ISETP.GE.AND P1, PT, R13, R55.reuse, PT ;  /* 0x000000370d00720c */ /* 0x080fe20003f26270 */
[----:B------:R-:W-:Y:S01]  /*dc40*/  @!P2 STG.E.U16 desc[UR24][R18.64], R23 ;  /* 0x000000171200a986 */ /* 0x000fe2000c101518 */
[-C--:B------:R-:W-:Y:S01]  /*dc50*/  ISETP.GE.AND P2, PT, R14, R55.reuse, PT ;  /* 0x000000370e00720c */ /* 0x080fe20003f46270 */
[----:B------:R-:W2:Y:S01]  /*dc60*/  LDCU.64 UR14, c[0x0][0x520] ;  /* 0x0000a400ff0e77ac */ /* 0x000ea20008000a00 */
[----:B------:R-:W-:-:S03]  /*dc70*/  ISETP.GE.AND P5, PT, R11, R55, PT ;  /* 0x000000370b00720c */ /* 0x000fc60003fa6270 */
[----:B------:R-:W-:Y:S01]  /*dc80*/  @!P3 STG.E.U16 desc[UR24][R18.64+0x40], R25 ;  /* 0x000040191200b986 */ /* 0x000fe2000c101518 */
[----:B0-----:R-:W-:Y:S01]  /*dc90*/  @!P4 FMUL.FTZ R94, R94, R59 ;  /* 0x0000003b5e5ec220 */ /* 0x001fe20000410000 */
        /* <DEDUP_REMOVED lines=29> */
[----:B0-----:R-:W-:Y:S02]  /*de70*/  F2FP.F16.F32.PACK_AB R19, R76, R73 ;  /* 0x000000494c13723e */ /* 0x001fe400000000ff */
        /* <DEDUP_REMOVED lines=54> */
[----:B------:R-:W4:Y:S03]  /*e1e0*/  LDCU.64 UR12, c[0x0][0x560] ;  /* 0x0000ac00ff0c77ac */ /* 0x000f260008000a00 */
[----:B--2---:R-:W-:Y:S01]  /*e1f0*/  UIMAD.WIDE.U32 UR6, UR8, UR14, UR6 ;  /* 0x0000000e080672a5 */ /* 0x004fe2000f8e0006 */
[----:B------:R-:W-:-:S03]  /*e200*/  FADD.FTZ R71, R71, R140 ;  /* 0x0000008c47477221 */ /* 0x000fc60000010000 */
[----:B------:R-:W-:Y:S02]  /*e210*/  UIMAD UR7, UR8, UR15, UR7 ;  /* 0x0000000f080772a4 */ /* 0x000fe4000f8e0207 */
[----:B0-----:R-:W-:Y:S01]  /*e220*/  IADD3 R17, P0, PT, R0, UR6, RZ ;  /* 0x0000000600117c10 */ /* 0x001fe2000ff1e0ff */
[----:B------:R-:W-:-:S03]  /*e230*/  FADD.FTZ R74, R71, R74 ;  /* 0x0000004a474a7221 */ /* 0x000fc60000010000 */
[----:B---3--:R-:W-:Y:S01]  /*e240*/  IADD3.X R18, PT, PT, RZ, UR7, RZ, P0, !PT ;  /* 0x00000007ff127c10 */ /* 0x008fe200087fe4ff */
[----:B------:R-:W-:-:S04]  /*e250*/  FADD.FTZ R73, R74, R73 ;  /* 0x000000494a497221 */ /* 0x000fc80000010000 */
[----:B------:R-:W-:Y:S01]  /*e260*/  FADD.FTZ R76, R73, R76 ;  /* 0x0000004c494c7221 */ /* 0x000fe20000010000 */
[-C--:B-1----:R-:W-:Y:S02]  /*e270*/  ISETP.GE.AND P2, PT, R0, R35.reuse, PT ;  /* 0x000000230000720c */ /* 0x082fe40003f46270 */
[----:B------:R-:W-:Y:S02]  /*e280*/  ISETP.GE.AND P1, PT, R16, R35, PT ;  /* 0x000000231000720c */ /* 0x000fe40003f26270 */
[----:B----4-:R-:W-:-:S04]  /*e290*/  LEA R16, P3, R17, UR12, 0x1 ;  /* 0x0000000c11107c11 */ /* 0x010fc8000f8608ff */
        /* <DEDUP_REMOVED lines=53> */
.L_x_6631:
        /* <DEDUP_REMOVED lines=34> */
[----:B------:R-:W2:Y:S01]  /*e810*/  LDS R5, [UR4+0x858] ;  /* 0x00085804ff057984 */ /* 0x000ea20008000800 */
[----:B------:R-:W-:-:S04]  /*e820*/  ULEA UR4, UP0, UR8, UR6, 0x2 ;  /* 0x0000000608047291 */ /* 0x000fc8000f8010ff */
[----:B------:R-:W-:Y:S02]  /*e830*/  ULEA.HI.X UR5, UR8, UR7, URZ, 0x2, UP0 ;  /* 0x0000000708057291 */ /* 0x000fe400080f14ff */
[----:B------:R-:W-:-:S04]  /*e840*/  MOV R2, UR4 ;  /* 0x0000000400027c02 */ /* 0x000fc80008000f00 */
[----:B0-----:R-:W-:Y:S01]  /*e850*/  MOV R3, UR5 ;  /* 0x0000000500037c02 */ /* 0x001fe20008000f00 */
[----:B--2---:R-:W-:-:S05]  /*e860*/  FADD.FTZ R5, R4, R5 ;  /* 0x0000000504057221 */ /* 0x004fca0000010000 */
[----:B------:R2:W-:Y:S02]  /*e870*/  REDG.E.ADD.F32.FTZ.RN.STRONG.GPU desc[UR24][R2.64], R5 ;  /* 0x00000005020079a6 */ /* 0x0005e4000c12f318 */
.L_x_6702:
[----:B------:R-:W-:Y:S05]  /*e880*/  BSYNC.RECONVERGENT B0 ;  /* 0x0000000000007941 */ /* 0x000fea0003800200 */
.L_x_6701:
[----:B------:R-:W-:Y:S01]  /*e890*/  UISETP.NE.U32.AND UP0, UPT, UR10, URZ, UPT ;  /* 0x000000ff0a00728c */ /* 0x000fe2000bf05070 */
[----:B-1----:R-:W-:-:S03]  /*e8a0*/  ISETP.GE.AND P0, PT, R11, UR40, PT ;  /* 0x000000280b007c0c */ /* 0x002fc6000bf06270 */
[----:B------:R-:W-:-:S09]  /*e8b0*/  UISETP.NE.AND.EX UP0, UPT, UR11, URZ, UPT, UP0 ;  /* 0x000000ff0b00728c */ /* 0x000fd2000bf05300 */
[----:B------:R-:W-:Y:S05]  /*e8c0*/  BRA.U !UP0, `(.L_x_6703) ;  /* 0x0000000108907547 */ /* 0x000fea000b800000 */
[----:B------:R-:W-:Y:S06]  /*e8d0*/  BAR.SYNC.DEFER_BLOCKING 0x0 ;  /* 0x0000000000007b1d */ /* 0x000fec0000010000 */
[----:B------:R-:W-:Y:S01]  /*e8e0*/  BSSY.RECONVERGENT B0, `(.L_x_6703) ;  /* 0x0000022000007945 */ /* 0x000fe20003800200 */
[----:B0-2---:R-:W0:Y:S01]  /*e8f0*/  SHFL.DOWN P1, R3, R140, 0x1, 0x1f ;  /* 0x08201f008c037f89 */ /* 0x005e220000020000 */
        /* <DEDUP_REMOVED lines=32> */
.L_x_6704:
[----:B------:R-:W-:Y:S05]  /*eb00*/  BSYNC.RECONVERGENT B0 ;  /* 0x0000000000007941 */ /* 0x000fea0003800200 */
.L_x_6703:
[----:B------:R-:W-:Y:S05]  /*eb10*/  @P0 EXIT ;  /* 0x000000000000094d */ /* 0x000fea0003800000 */
[----:B------:R-:W3:Y:S01]  /*eb20*/  S2UR UR20, SR_CTAID.Y ;  /* 0x00000000001479c3 */ /* 0x000ee20000002600 */
[----:B------:R-:W4:Y:S01]  /*eb30*/  LDCU.64 UR12, c[0x0][0x4c8] ;  /* 0x00009900ff0c77ac */ /* 0x000f220008000a00 */
[----:B------:R-:W-:Y:S01]  /*eb40*/  BSSY.RECONVERGENT B0, `(.L_x_6705) ;  /* 0x0000061000007945 */ /* 0x000fe20003800200 */
[----:B------:R-:W3:Y:S05]  /*eb50*/  LDCU.64 UR22, c[0x0][0x3d8] ;  /* 0x00007b00ff1677ac */ /* 0x000eea0008000a00 */
[----:B------:R-:W0:Y:S01]  /*eb60*/  S2UR UR17, SR_CgaCtaId ;  /* 0x00000000001179c3 */ /* 0x000e220000008800 */
[----:B------:R-:W1:Y:S01]  /*eb70*/  LDCU.64 UR10, c[0x0][0x4e8] ;  /* 0x00009d00ff0a77ac */ /* 0x000e620008000a00 */
[----:B------:R-:W2:Y:S01]  /*eb80*/  LDCU.64 UR28, c[0x0][0x3b8] ;  /* 0x00007700ff1c77ac */ /* 0x000ea20008000a00 */
[----:B------:R-:W0:Y:S01]  /*eb90*/  LDCU.64 UR26, c[0x0][0x450] ;  /* 0x00008a00ff1a77ac */ /* 0x000e220008000a00 */
[----:B------:R-:W0:Y:S01]  /*eba0*/  LDCU.64 UR18, c[0x0][0x4a8] ;  /* 0x00009500ff1277ac */ /* 0x000e220008000a00 */
[----:B------:R-:W0:Y:S01]  /*ebb0*/  LDCU.64 UR30, c[0x0][0x448] ;  /* 0x00008900ff1e77ac */ /* 0x000e220008000a00 */
[----:B----4-:R-:W-:-:S02]  /*ebc0*/  UIMAD.WIDE.U32 UR6, UR8, UR12, URZ ;  /* 0x0000000c080672a5 */ /* 0x010fc4000f8e00ff */
[----:B-1----:R-:W-:Y:S02]  /*ebd0*/  UIMAD.WIDE.U32 UR4, UR8, UR10, URZ ;  /* 0x0000000a080472a5 */ /* 0x002fe4000f8e00ff */
[----:B------:R-:W-:Y:S02]  /*ebe0*/  UIMAD UR9, UR8, UR13, UR7 ;  /* 0x0000000d080972a4 */ /* 0x000fe4000f8e0207 */
[----:B---3--:R-:W-:Y:S02]  /*ebf0*/  UIMAD.WIDE.U32 UR12, UR20, UR22, URZ ;  /* 0x00000016140c72a5 */ /* 0x008fe4000f8e00ff */
[----:B--2---:R-:W-:Y:S02]  /*ec00*/  UIMAD.WIDE.U32 UR14, UR20, UR28, URZ ;  /* 0x0000001c140e72a5 */ /* 0x004fe4000f8e00ff */
[----:B------:R-:W-:Y:S02]  /*ec10*/  UIMAD UR23, UR20, UR23, UR13 ;  /* 0x00000017141772a4 */ /* 0x000fe4000f8e020d */
[----:B0-----:R-:W-:-:S02]  /*ec20*/  ULEA UR26, UP0, UR12, UR26, 0x3 ;  /* 0x0000001a0c1a7291 */ /* 0x001fc4000f8018ff */
[----:B------:R-:W-:Y:S02]  /*ec30*/  UIMAD UR16, UR8, UR11, UR5 ;  /* 0x0000000b081072a4 */ /* 0x000fe4000f8e0205 */
[----:B------:R-:W-:Y:S02]  /*ec40*/  UIMAD.WIDE.U32 UR10, UR8, UR18, URZ ;  /* 0x00000012080a72a5 */ /* 0x000fe4000f8e00ff */
        /* <DEDUP_REMOVED lines=15> */
.L_x_6706:
        /* <DEDUP_REMOVED lines=66> */
.L_x_6705:
[----:B------:R-:W-:Y:S05]  /*f160*/  EXIT ;  /* 0x000000000000794d */ /* 0x000fea0003800000 */
.L_x_6670:
[----:B------:R-:W-:Y:S01]  /*f170*/  HFMA2 R209, -RZ, RZ, 0, 5.9604644775390625e-08 ;  /* 0x00000001ffd17431 */ /* 0x000fe200000001ff */
[----:B------:R-:W-:Y:S02]  /*f180*/  MOV R207, R13 ;  /* 0x0000000d00cf7202 */ /* 0x000fe40000000f00 */
[----:B------:R-:W-:Y:S02]  /*f190*/  MOV R214, RZ ;  /* 0x000000ff00d67202 */ /* 0x000fe40000000f00 */
[----:B------:R-:W-:-:S07]  /*f1a0*/  MOV R2, 0xffffffff ;  /* 0xffffffff00027802 */ /* 0x000fce0000000f00 */
[----:B0-2--5:R-:W-:Y:S05]  /*f1b0*/  WARPSYNC.COLLECTIVE R2, `(.L_x_6707) ;  /* 0x0000000002087348 */ /* 0x025fea0003c00000 */
[----:B------:R1:W3:Y:S02]  /*f1c0*/  SHFL.UP P6, R210, R207, R209, R214 ;  /* 0x040000d1cfd27389 */ /* 0x0002e400000c00d6 */
[----:B0123-5:R-:W-:Y:S05]  /*f1d0*/  ENDCOLLECTIVE ;  /* 0x000000000000791b */ /* 0x02ffea0003800000 */
.L_x_6707:
[----:B------:R-:W-:Y:S02]  /*f1e0*/  MOV R207, R19 ;  /* 0x0000001300cf7202 */ /* 0x000fe40000000f00 */
[----:B------:R-:W-:-:S07]  /*f1f0*/  MOV R12, R210 ;  /* 0x000000d2000c7202 */ /* 0x000fce0000000f00 */
[----:B------:R-:W-:Y:S05]  /*f200*/  WARPSYNC.COLLECTIVE R2, `(.L_x_6708) ;  /* 0x0000000002087348 */ /* 0x000fea0003c00000 */
[----:B------:R0:W1:Y:S02]  /*f210*/  SHFL.UP P6, R210, R207, R209, R214 ;  /* 0x040000d1cfd27389 */ /* 0x00006400000c00d6 */
[----:B01----:R-:W-:Y:S05]  /*f220*/  ENDCOLLECTIVE ;  /* 0x000000000000791b */ /* 0x003fea0003800000 */
.L_x_6708:
[----:B------:R-:W-:Y:S02]  /*f230*/  MOV R207, R205 ;  /* 0x000000cd00cf7202 */ /* 0x000fe40000000f00 */
[----:B------:R-:W-:-:S07]  /*f240*/  MOV R14, R210 ;  /* 0x000000d2000e7202 */ /* 0x000fce0000000f00 */
[----:B------:R-:W-:Y:S05]  /*f250*/  WARPSYNC.COLLECTIVE R2, `(.L_x_6709) ;  /* 0x0000000002087348 */ /* 0x000fea0003c00000 */
[----:B------:R0:W1:Y:S02]  /*f260*/  SHFL.UP P6, R210, R207, R209, R214 ;  /* 0x040000d1cfd27389 */ /* 0x00006400000c00d6 */
[----:B01----:R-:W-:Y:S05]  /*f270*/  ENDCOLLECTIVE ;  /* 0x000000000000791b */ /* 0x003fea0003800000 */
.L_x_6709:
[----:B------:R-:W-:Y:S02]  /*f280*/  MOV R207, R206 ;  /* 0x000000ce00cf7202 */ /* 0x000fe40000000f00 */
[----:B------:R-:W-:-:S07]  /*f290*/  MOV R208, R210 ;  /* 0x000000d200d07202 */ /* 0x000fce0000000f00 */
[----:B------:R-:W-:Y:S05]  /*f2a0*/  WARPSYNC.COLLECTIVE R2, `(.L_x_6710) ;  /* 0x0000000002087348 */ /* 0x000fea0003c00000 */
[----:B------:R0:W1:Y:S02]  /*f2b0*/  SHFL.UP P6, R210, R207, R209, R214 ;  /* 0x040000d1cfd27389 */ /* 0x00006400000c00d6 */
[----:B01----:R-:W-:Y:S05]  /*f2c0*/  ENDCOLLECTIVE ;  /* 0x000000000000791b */ /* 0x003fea0003800000 */
.L_x_6710:
        /* <DEDUP_REMOVED lines=15> */
.L_x_6711:
[----:B------:R-:W-:Y:S02]  /*f3c0*/  MOV R207, R19 ;  /* 0x0000001300cf7202 */ /* 0x000fe40000000f00 */
[----:B------:R-:W-:-:S07]  /*f3d0*/  MOV R12, R210 ;  /* 0x000000d2000c7202 */ /* 0x000fce0000000f00 */
[----:B------:R-:W-:Y:S05]  /*f3e0*/  WARPSYNC.COLLECTIVE R2, `(.L_x_6712) ;  /* 0x0000000002087348 */ /* 0x000fea0003c00000 */
[----:B------:R0:W1:Y:S02]  /*f3f0*/  SHFL.UP P6, R210, R207, R209, R214 ;  /* 0x040000d1cfd27389 */ /* 0x00006400000c00d6 */
[----:B01----:R-:W-:Y:S05]  /*f400*/  ENDCOLLECTIVE ;  /* 0x000000000000791b */ /* 0x003fea0003800000 */
.L_x_6712:
[----:B------:R-:W-:Y:S02]  /*f410*/  MOV R207, R205 ;  /* 0x000000cd00cf7202 */ /* 0x000fe40000000f00 */
[----:B------:R-:W-:-:S07]  /*f420*/  MOV R14, R210 ;  /* 0x000000d2000e7202 */ /* 0x000fce0000000f00 */
[----:B------:R-:W-:Y:S05]  /*f430*/  WARPSYNC.COLLECTIVE R2, `(.L_x_6713) ;  /* 0x0000000002087348 */ /* 0x000fea0003c00000 */
[----:B------:R0:W1:Y:S02]  /*f440*/  SHFL.UP P6, R210, R207, R209, R214 ;  /* 0x040000d1cfd27389 */ /* 0x00006400000c00d6 */
[----:B01----:R-:W-:Y:S05]  /*f450*/  ENDCOLLECTIVE ;  /* 0x000000000000791b */ /* 0x003fea0003800000 */
.L_x_6713:
[----:B------:R-:W-:Y:S02]  /*f460*/  MOV R207, R206 ;  /* 0x000000ce00cf7202 */ /* 0x000fe40000000f00 */
[----:B------:R-:W-:-:S07]  /*f470*/  MOV R208, R210 ;  /* 0x000000d200d07202 */ /* 0x000fce0000000f00 */
[----:B------:R-:W-:Y:S05]  /*f480*/  WARPSYNC.COLLECTIVE R2, `(.L_x_6714) ;  /* 0x0000000002087348 */ /* 0x000fea0003c00000 */
[----:B------:R0:W1:Y:S02]  /*f490*/  SHFL.UP P6, R210, R207, R209, R214 ;  /* 0x040000d1cfd27389 */ /* 0x00006400000c00d6 */
[----:B01----:R-:W-:Y:S05]  /*f4a0*/  ENDCOLLECTIVE ;  /* 0x000000000000791b */ /* 0x003fea0003800000 */
.L_x_6714:
        /* <DEDUP_REMOVED lines=15> */
.L_x_6715:
[----:B------:R-:W-:Y:S02]  /*f5a0*/  MOV R207, R19 ;  /* 0x0000001300cf7202 */ /* 0x000fe40000000f00 */
[----:B------:R-:W-:-:S07]  /*f5b0*/  MOV R12, R210 ;  /* 0x000000d2000c7202 */ /* 0x000fce0000000f00 */
[----:B------:R-:W-:Y:S05]  /*f5c0*/  WARPSYNC.COLLECTIVE R2, `(.L_x_6716) ;  /* 0x0000000002087348 */ /* 0x000fea0003c00000 */
[----:B------:R0:W1:Y:S02]  /*f5d0*/  SHFL.UP P6, R210, R207, R209, R214 ;  /* 0x040000d1cfd27389 */ /* 0x00006400000c00d6 */
[----:B01----:R-:W-:Y:S05]  /*f5e0*/  ENDCOLLECTIVE ;  /* 0x000000000000791b */ /* 0x003fea0003800000 */
.L_x_6716:
[----:B------:R-:W-:Y:S02]  /*f5f0*/  MOV R207, R205 ;  /* 0x000000cd00cf7202 */ /* 0x000fe40000000f00 */
[----:B------:R-:W-:-:S07]  /*f600*/  MOV R14, R210 ;  /* 0x000000d2000e7202 */ /* 0x000fce0000000f00 */
[----:B------:R-:W-:Y:S05]  /*f610*/  WARPSYNC.COLLECTIVE R2, `(.L_x_6717) ;  /* 0x0000000002087348 */ /* 0x000fea0003c00000 */
[----:B------:R0:W1:Y:S02]  /*f620*/  SHFL.UP P6, R210, R207, R209, R214 ;  /* 0x040000d1cfd27389 */ /* 0x00006400000c00d6 */
[----:B01----:R-:W-:Y:S05]  /*f630*/  ENDCOLLECTIVE ;  /* 0x000000000000791b */ /* 0x003fea0003800000 */
.L_x_6717:
[----:B------:R-:W-:Y:S02]  /*f640*/  MOV R207, R206 ;  /* 0x000000ce00cf7202 */ /* 0x000fe40000000f00 */
[----:B------:R-:W-:-:S07]  /*f650*/  MOV R208, R210 ;  /* 0x000000d200d07202 */ /* 0x000fce0000000f00 */
[----:B------:R-:W-:Y:S05]  /*f660*/  WARPSYNC.COLLECTIVE R2, `(.L_x_6718) ;  /* 0x0000000002087348 */ /* 0x000fea0003c00000 */
[----:B------:R0:W1:Y:S02]  /*f670*/  SHFL.UP P6, R210, R207, R209, R214 ;  /* 0x040000d1cfd27389 */ /* 0x00006400000c00d6 */
[----:B01----:R-:W-:Y:S05]  /*f680*/  ENDCOLLECTIVE ;  /* 0x000000000000791b */ /* 0x003fea0003800000 */
.L_x_6718:
        /* <DEDUP_REMOVED lines=15> */
.L_x_6719:
[----:B------:R-:W-:Y:S02]  /*f780*/  MOV R207, R19 ;  /* 0x0000001300cf7202 */ /* 0x000fe40000000f00 */
[----:B------:R-:W-:-:S07]  /*f790*/  MOV R12, R210 ;  /* 0x000000d2000c7202 */ /* 0x000fce0000000f00 */
[----:B------:R-:W-:Y:S05]  /*f7a0*/  WARPSYNC.COLLECTIVE R2, `(.L_x_6720) ;  /* 0x0000000002087348 */ /* 0x000fea0003c00000 */
[----:B------:R0:W1:Y:S02]  /*f7b0*/  SHFL.UP P6, R210, R207, R209, R214 ;  /* 0x040000d1cfd27389 */ /* 0x00006400000c00d6 */
[----:B01----:R-:W-:Y:S05]  /*f7c0*/  ENDCOLLECTIVE ;  /* 0x000000000000791b */ /* 0x003fea0003800000 */
.L_x_6720:
[----:B------:R-:W-:Y:S02]  /*f7d0*/  MOV R207, R205 ;  /* 0x000000cd00cf7202 */ /* 0x000fe40000000f00 */
[----:B------:R-:W-:-:S07]  /*f7e0*/  MOV R14, R210 ;  /* 0x000000d2000e7202 */ /* 0x000fce0000000f00 */
[----:B------:R-:W-:Y:S05]  /*f7f0*/  WARPSYNC.COLLECTIVE R2, `(.L_x_6721) ;  /* 0x0000000002087348 */ /* 0x000fea0003c00000 */
[----:B------:R0:W1:Y:S02]  /*f800*/  SHFL.UP P6, R210, R207, R209, R214 ;  /* 0x040000d1cfd27389 */ /* 0x00006400000c00d6 */
[----:B01----:R-:W-:Y:S05]  /*f810*/  ENDCOLLECTIVE ;  /* 0x000000000000791b */ /* 0x003fea0003800000 */
.L_x_6721:
[----:B------:R-:W-:Y:S02]  /*f820*/  MOV R207, R206 ;  /* 0x000000ce00cf7202 */ /* 0x000fe40000000f00 */
[----:B------:R-:W-:-:S07]  /*f830*/  MOV R208, R210 ;  /* 0x000000d200d07202 */ /* 0x000fce0000000f00 */
[----:B------:R-:W-:Y:S05]  /*f840*/  WARPSYNC.COLLECTIVE R2, `(.L_x_6722) ;  /* 0x0000000002087348 */ /* 0x000fea0003c00000 */
[----:B------:R0:W1:Y:S02]  /*f850*/  SHFL.UP P6, R210, R207, R209, R214 ;  /* 0x040000d1cfd27389 */ /* 0x00006400000c00d6 */
[----:B01----:R-:W-:Y:S05]  /*f860*/  ENDCOLLECTIVE ;  /* 0x000000000000791b */ /* 0x003fea0003800000 */
.L_x_6722:
        /* <DEDUP_REMOVED lines=15> */
.L_x_6723:
[----:B------:R-:W-:Y:S02]  /*f960*/  MOV R207, R19 ;  /* 0x0000001300cf7202 */ /* 0x000fe40000000f00 */
[----:B------:R-:W-:-:S07]  /*f970*/  MOV R12, R210 ;  /* 0x000000d2000c7202 */ /* 0x000fce0000000f00 */
[----:B------:R-:W-:Y:S05]  /*f980*/  WARPSYNC.COLLECTIVE R2, `(.L_x_6724) ;  /* 0x0000000002087348 */ /* 0x000fea0003c00000 */
[----:B------:R0:W1:Y:S02]  /*f990*/  SHFL.UP P6, R210, R207, R209, R214 ;  /* 0x040000d1cfd27389 */ /* 0x00006400000c00d6 */
[----:B01----:R-:W-:Y:S05]  /*f9a0*/  ENDCOLLECTIVE ;  /* 0x000000000000791b */ /* 0x003fea0003800000 */
.L_x_6724:
[----:B------:R-:W-:Y:S02]  /*f9b0*/  MOV R207, R205 ;  /* 0x000000cd00cf7202 */ /* 0x000fe40000000f00 */
[----:B------:R-:W-:-:S07]  /*f9c0*/  MOV R14, R210 ;  /* 0x000000d2000e7202 */ /* 0x000fce0000000f00 */
[----:B------:R-:W-:Y:S05]  /*f9d0*/  WARPSYNC.COLLECTIVE R2, `(.L_x_6725) ;  /* 0x0000000002087348 */ /* 0x000fea0003c00000 */
[----:B------:R0:W1:Y:S02]  /*f9e0*/  SHFL.UP P6, R210, R207, R209, R214 ;  /* 0x040000d1cfd27389 */ /* 0x00006400000c00d6 */
[----:B01----:R-:W-:Y:S05]  /*f9f0*/  ENDCOLLECTIVE ;  /* 0x000000000000791b */ /* 0x003fea0003800000 */
.L_x_6725:
[----:B------:R-:W-:Y:S02]  /*fa00*/  MOV R207, R206 ;  /* 0x000000ce00cf7202 */ /* 0x000fe40000000f00 */
[----:B------:R-:W-:-:S07]  /*fa10*/  MOV R208, R210 ;  /* 0x000000d200d07202 */ /* 0x000fce0000000f00 */
[----:B------:R-:W-:Y:S05]  /*fa20*/  WARPSYNC.COLLECTIVE R2, `(.L_x_6726) ;  /* 0x0000000002087348 */ /* 0x000fea0003c00000 */
[----:B------:R0:W1:Y:S02]  /*fa30*/  SHFL.UP P6, R210, R207, R209, R214 ;  /* 0x040000d1cfd27389 */ /* 0x00006400000c00d6 */
[----:B01----:R-:W-:Y:S05]  /*fa40*/  ENDCOLLECTIVE ;  /* 0x000000000000791b */ /* 0x003fea0003800000 */
.L_x_6726:
[----:B------:R-:W-:Y:S05]  /*fa50*/  BRA `(.L_x_6727) ;  /* 0xffffff9000707947 */ /* 0x000fea000383ffff */
.L_x_6671:
        /* <DEDUP_REMOVED lines=8> */
.L_x_6729:
[----:B------:R-:W-:Y:S05]  /*fae0*/  BSYNC B0 ;  /* 0x0000000000007941 */ /* 0x000fea0003800000 */
.L_x_6728:
[----:B------:R-:W-:Y:S05]  /*faf0*/  BRA `(.L_x_6730) ;  /* 0xffffff90007c7947 */ /* 0x000fea000383ffff */
.L_x_6672:
        /* <DEDUP_REMOVED lines=8> */
.L_x_6732:
[----:B------:R-:W-:Y:S05]  /*fb80*/  BSYNC B0 ;  /* 0x0000000000007941 */ /* 0x000fea0003800000 */
.L_x_6731:
[----:B------:R-:W-:Y:S05]  /*fb90*/  BRA `(.L_x_6733) ;  /* 0xffffff90005c7947 */ /* 0x000fea000383ffff */
.L_x_6673:
        /* <DEDUP_REMOVED lines=8> */
.L_x_6735:
[----:B------:R-:W-:Y:S05]  /*fc20*/  BSYNC B0 ;  /* 0x0000000000007941 */ /* 0x000fea0003800000 */
.L_x_6734:
[----:B------:R-:W-:Y:S05]  /*fc30*/  BRA `(.L_x_6736) ;  /* 0xffffff90003c7947 */ /* 0x000fea000383ffff */
.L_x_6674:
        /* <DEDUP_REMOVED lines=8> */
.L_x_6738:
[----:B------:R-:W-:Y:S05]  /*fcc0*/  BSYNC B0 ;  /* 0x0000000000007941 */ /* 0x000fea0003800000 */
.L_x_6737:
[----:B------:R-:W-:Y:S05]  /*fcd0*/  BRA `(.L_x_6739) ;  /* 0xffffff90001c7947 */ /* 0x000fea000383ffff */
.L_x_6675:
        /* <DEDUP_REMOVED lines=8> */
.L_x_6741:
[----:B------:R-:W-:Y:S05]  /*fd60*/  BSYNC B0 ;  /* 0x0000000000007941 */ /* 0x000fea0003800000 */
.L_x_6740:
        /* <DEDUP_REMOVED lines=10> */
.L_x_6742:
[----:B------:R-:W-:Y:S02]  /*fe10*/  MOV R15, 0x1f ;  /* 0x0000001f000f7802 */ /* 0x000fe40000000f00 */
[----:B------:R-:W-:Y:S02]  /*fe20*/  MOV R207, R205 ;  /* 0x000000cd00cf7202 */ /* 0x000fe40000000f00 */
[----:B------:R-:W-:-:S07]  /*fe30*/  MOV R19, R210 ;  /* 0x000000d200137202 */ /* 0x000fce0000000f00 */
[----:B------:R-:W-:Y:S05]  /*fe40*/  WARPSYNC.COLLECTIVE R2, `(.L_x_6743) ;  /* 0x0000000002087348 */ /* 0x000fea0003c00000 */
[----:B------:R0:W1:Y:S02]  /*fe50*/  SHFL.UP P6, R210, R207, R209, R214 ;  /* 0x040000d1cfd27389 */ /* 0x00006400000c00d6 */
[----:B01----:R-:W-:Y:S05]  /*fe60*/  ENDCOLLECTIVE ;  /* 0x000000000000791b */ /* 0x003fea0003800000 */
.L_x_6743:
[----:B------:R-:W-:Y:S02]  /*fe70*/  MOV R207, R206 ;  /* 0x000000ce00cf7202 */ /* 0x000fe40000000f00 */
[----:B------:R-:W-:-:S07]  /*fe80*/  MOV R205, R210 ;  /* 0x000000d200cd7202 */ /* 0x000fce0000000f00 */
[----:B------:R-:W-:Y:S05]  /*fe90*/  WARPSYNC.COLLECTIVE R2, `(.L_x_6744) ;  /* 0x0000000002087348 */ /* 0x000fea0003c00000 */
[----:B------:R0:W1:Y:S02]  /*fea0*/  SHFL.UP P6, R210, R207, R209, R214 ;  /* 0x040000d1cfd27389 */ /* 0x00006400000c00d6 */
[----:B01----:R-:W-:Y:S05]  /*feb0*/  ENDCOLLECTIVE ;  /* 0x000000000000791b */ /* 0x003fea0003800000 */
.L_x_6744:
[----:B------:R-:W-:Y:S05]  /*fec0*/  WARPSYNC.COLLECTIVE R2, `(.L_x_6745) ;  /* 0x0000000002087348 */ /* 0x000fea0003c00000 */
[----:B------:R0:W1:Y:S02]  /*fed0*/  SHFL.IDX P2, R12, R3, R14, R15 ;  /* 0x0000000e030c7389 */ /* 0x000064000004000f */
[----:B01----:R-:W-:Y:S05]  /*fee0*/  ENDCOLLECTIVE ;  /* 0x000000000000791b */ /* 0x003fea0003800000 */
.L_x_6745:
[----:B------:R-:W-:Y:S02]  /*fef0*/  MOV R3, R5 ;  /* 0x0000000500037202 */ /* 0x000fe40000000f00 */
[----:B------:R-:W-:Y:S02]  /*ff00*/  MOV R206, R210 ;  /* 0x000000d200ce7202 */ /* 0x000fe40000000f00 */
[----:B------:R-:W-:-:S07]  /*ff10*/  MOV R4, R12 ;  /* 0x0000000c00047202 */ /* 0x000fce0000000f00 */
[----:B------:R-:W-:Y:S05]  /*ff20*/  WARPSYNC.COLLECTIVE R2, `(.L_x_6746) ;  /* 0x0000000002087348 */ /* 0x000fea0003c00000 */
[----:B------:R0:W1:Y:S02]  /*ff30*/  SHFL.IDX P2, R12, R3, R14, R15 ;  /* 0x0000000e030c7389 */ /* 0x000064000004000f */
[----:B01----:R-:W-:Y:S05]  /*ff40*/  ENDCOLLECTIVE ;  /* 0x000000000000791b */ /* 0x003fea0003800000 */
.L_x_6746:
[----:B------:R-:W-:Y:S02]  /*ff50*/  MOV R3, R6 ;  /* 0x0000000600037202 */ /* 0x000fe40000000f00 */
[----:B------:R-:W-:-:S07]  /*ff60*/  MOV R208, R12 ;  /* 0x0000000c00d07202 */ /* 0x000fce0000000f00 */
[----:B------:R-:W-:Y:S05]  /*ff70*/  WARPSYNC.COLLECTIVE R2, `(.L_x_6747) ;  /* 0x0000000002087348 */ /* 0x000fea0003c00000 */
[----:B------:R0:W1:Y:S02]  /*ff80*/  SHFL.IDX P2, R12, R3, R14, R15 ;  /* 0x0000000e030c7389 */ /* 0x000064000004000f */
[----:B01----:R-:W-:Y:S05]  /*ff90*/  ENDCOLLECTIVE ;  /* 0x000000000000791b */ /* 0x003fea0003800000 */
.L_x_6747:
[----:B------:R-:W-:Y:S02]  /*ffa0*/  MOV R3, R7 ;  /* 0x0000000700037202 */ /* 0x000fe40000000f00 */
[----:B------:R-:W-:-:S07]  /*ffb0*/  MOV R6, R12 ;  /* 0x0000000c00067202 */ /* 0x000fce0000000f00 */
[----:B------:R-:W-:Y:S05]  /*ffc0*/  WARPSYNC.COLLECTIVE R2, `(.L_x_6748) ;  /* 0x0000000002087348 */ /* 0x000fea0003c00000 */
[----:B------:R0:W1:Y:S02]  /*ffd0*/  SHFL.IDX P2, R12, R3, R14, R15 ;  /* 0x0000000e030c7389 */ /* 0x000064000004000f */
[----:B01----:R-:W-:Y:S05]  /*ffe0*/  ENDCOLLECTIVE ;  /* 0x000000000000791b */ /* 0x003fea0003800000 */
.L_x_6748:
[----:B------:R-:W-:Y:S01]  /*fff0*/  MOV R7, R12 ;  /* 0x0000000c00077202 */ /* 0x000fe20000000f00 */
[----:B------:R-:W-:Y:S06]  /*10000*/  BRA `(.L_x_6749) ;  /* 0xffffff8c00787947 */ /* 0x000fec000383ffff */
.L_x_6677:
[----:B------:R-:W-:Y:S01]  /*10010*/  HFMA2 R244, -RZ, RZ, 0, 5.9604644775390625e-08 ;  /* 0x00000001fff47431 */ /* 0x000fe200000001ff */
[----:B------:R-:W-:Y:S02]  /*10020*/  MOV R247, R19 ;  /* 0x0000001300f77202 */ /* 0x000fe40000000f00 */
[----:B------:R-:W-:Y:S02]  /*10030*/  MOV R245, 0x1f ;  /* 0x0000001f00f57802 */ /* 0x000fe40000000f00 */
[----:B------:R-:W-:-:S07]  /*10040*/  MOV R2, 0xffffffff ;  /* 0xffffffff00027802 */ /* 0x000fce0000000f00 */
[----:B-1----:R-:W-:Y:S05]  /*10050*/  WARPSYNC.COLLECTIVE R2, `(.L_x_6750) ;  /* 0x0000000002087348 */ /* 0x002fea0003c00000 */
[----:B------:R0:W2:Y:S02]  /*10060*/  SHFL.DOWN P0, R12, R247, R244, R245 ;  /* 0x080000f4f70c7389 */ /* 0x0000a400000000f5 */
[----:B012---:R-:W-:Y:S05]  /*10070*/  ENDCOLLECTIVE ;  /* 0x000000000000791b */ /* 0x007fea0003800000 */
.L_x_6750:
[----:B------:R-:W-:Y:S02]  /*10080*/  MOV R247, R242 ;  /* 0x000000f200f77202 */ /* 0x000fe40000000f00 */
[----:B------:R-:W-:-:S07]  /*10090*/  MOV R3, R12 ;  /* 0x0000000c00037202 */ /* 0x000fce0000000f00 */
[----:B------:R-:W-:Y:S05]  /*100a0*/  WARPSYNC.COLLECTIVE R2, `(.L_x_6751) ;  /* 0x0000000002087348 */ /* 0x000fea0003c00000 */
[----:B------:R0:W1:Y:S02]  /*100b0*/  SHFL.DOWN P0, R12, R247, R244, R245 ;  /* 0x080000f4f70c7389 */ /* 0x00006400000000f5 */
[----:B01----:R-:W-:Y:S05]  /*100c0*/  ENDCOLLECTIVE ;  /* 0x000000000000791b */ /* 0x003fea0003800000 */
.L_x_6751:
[----:B------:R-:W-:Y:S02]  /*100d0*/  MOV R247, R243 ;  /* 0x000000f300f77202 */ /* 0x000fe40000000f00 */
[----:B------:R-:W-:-:S07]  /*100e0*/  MOV R14, R12 ;  /* 0x0000000c000e7202 */ /* 0x000fce0000000f00 */
[----:B------:R-:W-:Y:S05]  /*100f0*/  WARPSYNC.COLLECTIVE R2, `(.L_x_6752) ;  /* 0x0000000002087348 */ /* 0x000fea0003c00000 */
[----:B------:R0:W1:Y:S02]  /*10100*/  SHFL.DOWN P0, R12, R247, R244, R245 ;  /* 0x080000f4f70c7389 */ /* 0x00006400000000f5 */
[----:B01----:R-:W-:Y:S05]  /*10110*/  ENDCOLLECTIVE ;  /* 0x000000000000791b */ /* 0x003fea0003800000 */
.L_x_6752:
[----:B------:R-:W-:Y:S02]  /*10120*/  MOV R247, R13 ;  /* 0x0000000d00f77202 */ /* 0x000fe40000000f00 */
[----:B------:R-:W-:-:S07]  /*10130*/  MOV R15, R12 ;  /* 0x0000000c000f7202 */ /* 0x000fce0000000f00 */
[----:B------:R-:W-:Y:S05]  /*10140*/  WARPSYNC.COLLECTIVE R2, `(.L_x_6753) ;  /* 0x0000000002087348 */ /* 0x000fea0003c00000 */
[----:B------:R0:W1:Y:S02]  /*10150*/  SHFL.DOWN P0, R12, R247, R244, R245 ;  /* 0x080000f4f70c7389 */ /* 0x00006400000000f5 */
[----:B01----:R-:W-:Y:S05]  /*10160*/  ENDCOLLECTIVE ;  /* 0x000000000000791b */ /* 0x003fea0003800000 */
.L_x_6753:
[----:B------:R-:W-:Y:S05]  /*10170*/  BRA `(.L_x_6754) ;  /* 0xffffff9c00d87947 */ /* 0x000fea000383ffff */
.L_x_6680:
        /* <DEDUP_REMOVED lines=8> */
.L_x_6756:
[----:B------:R-:W-:Y:S05]  /*10200*/  BSYNC B0 ;  /* 0x0000000000007941 */ /* 0x000fea0003800000 */
.L_x_6755:
        /* <DEDUP_REMOVED lines=8> */
.L_x_6757:
[----:B------:R-:W-:Y:S02]  /*10290*/  MOV R247, R243 ;  /* 0x000000f300f77202 */ /* 0x000fe40000000f00 */
[----:B------:R-:W-:-:S07]  /*102a0*/  MOV R14, R12 ;  /* 0x0000000c000e7202 */ /* 0x000fce0000000f00 */
[----:B------:R-:W-:Y:S05]  /*102b0*/  WARPSYNC.COLLECTIVE R2, `(.L_x_6758) ;  /* 0x0000000002087348 */ /* 0x000fea0003c00000 */
[----:B------:R0:W1:Y:S02]  /*102c0*/  SHFL.DOWN P0, R12, R247, R244, R245 ;  /* 0x080000f4f70c7389 */ /* 0x00006400000000f5 */
[----:B01----:R-:W-:Y:S05]  /*102d0*/  ENDCOLLECTIVE ;  /* 0x000000000000791b */ /* 0x003fea0003800000 */
.L_x_6758:
[----:B------:R-:W-:Y:S02]  /*102e0*/  MOV R247, R13 ;  /* 0x0000000d00f77202 */ /* 0x000fe40000000f00 */
[----:B------:R-:W-:-:S07]  /*102f0*/  MOV R15, R12 ;  /* 0x0000000c000f7202 */ /* 0x000fce0000000f00 */
[----:B------:R-:W-:Y:S05]  /*10300*/  WARPSYNC.COLLECTIVE R2, `(.L_x_6759) ;  /* 0x0000000002087348 */ /* 0x000fea0003c00000 */
[----:B------:R0:W1:Y:S02]  /*10310*/  SHFL.DOWN P0, R12, R247, R244, R245 ;  /* 0x080000f4f70c7389 */ /* 0x00006400000000f5 */
[----:B01----:R-:W-:Y:S05]  /*10320*/  ENDCOLLECTIVE ;  /* 0x000000000000791b */ /* 0x003fea0003800000 */
.L_x_6759:
[----:B------:R-:W-:Y:S05]  /*10330*/  BRA `(.L_x_6760) ;  /* 0xffffff9c00b87947 */ /* 0x000fea000383ffff */
.L_x_6683:
        /* <DEDUP_REMOVED lines=8> */
.L_x_6762:
[----:B------:R-:W-:Y:S05]  /*103c0*/  BSYNC B0 ;  /* 0x0000000000007941 */ /* 0x000fea0003800000 */
.L_x_6761:
        /* <DEDUP_REMOVED lines=8> */
.L_x_6763:
[----:B------:R-:W-:Y:S02]  /*10450*/  MOV R247, R243 ;  /* 0x000000f300f77202 */ /* 0x000fe40000000f00 */
[----:B------:R-:W-:-:S07]  /*10460*/  MOV R14, R12 ;  /* 0x0000000c000e7202 */ /* 0x000fce0000000f00 */
[----:B------:R-:W-:Y:S05]  /*10470*/  WARPSYNC.COLLECTIVE R2, `(.L_x_6764) ;  /* 0x0000000002087348 */ /* 0x000fea0003c00000 */
[----:B------:R0:W1:Y:S02]  /*10480*/  SHFL.DOWN P0, R12, R247, R244, R245 ;  /* 0x080000f4f70c7389 */ /* 0x00006400000000f5 */
[----:B01----:R-:W-:Y:S05]  /*10490*/  ENDCOLLECTIVE ;  /* 0x000000000000791b */ /* 0x003fea0003800000 */
.L_x_6764:
[----:B------:R-:W-:Y:S02]  /*104a0*/  MOV R247, R13 ;  /* 0x0000000d00f77202 */ /* 0x000fe40000000f00 */
[----:B------:R-:W-:-:S07]  /*104b0*/  MOV R15, R12 ;  /* 0x0000000c000f7202 */ /* 0x000fce0000000f00 */
[----:B------:R-:W-:Y:S05]  /*104c0*/  WARPSYNC.COLLECTIVE R2, `(.L_x_6765) ;  /* 0x0000000002087348 */ /* 0x000fea0003c00000 */
[----:B------:R0:W1:Y:S02]  /*104d0*/  SHFL.DOWN P0, R12, R247, R244, R245 ;  /* 0x080000f4f70c7389 */ /* 0x00006400000000f5 */
[----:B01----:R-:W-:Y:S05]  /*104e0*/  ENDCOLLECTIVE ;  /* 0x000000000000791b */ /* 0x003fea0003800000 */
.L_x_6765:
[----:B------:R-:W-:Y:S05]  /*104f0*/  BRA `(.L_x_6766) ;  /* 0xffffff9c00987947 */ /* 0x000fea000383ffff */
.L_x_6686:
        /* <DEDUP_REMOVED lines=8> */
.L_x_6768:
[----:B------:R-:W-:Y:S05]  /*10580*/  BSYNC B0 ;  /* 0x0000000000007941 */ /* 0x000fea0003800000 */
.L_x_6767:
        /* <DEDUP_REMOVED lines=8> */
.L_x_6769:
[----:B------:R-:W-:Y:S02]  /*10610*/  MOV R247, R243 ;  /* 0x000000f300f77202 */ /* 0x000fe40000000f00 */
[----:B------:R-:W-:-:S07]  /*10620*/  MOV R14, R12 ;  /* 0x0000000c000e7202 */ /* 0x000fce0000000f00 */
[----:B------:R-:W-:Y:S05]  /*10630*/  WARPSYNC.COLLECTIVE R2, `(.L_x_6770) ;  /* 0x0000000002087348 */ /* 0x000fea0003c00000 */
[----:B------:R0:W1:Y:S02]  /*10640*/  SHFL.DOWN P0, R12, R247, R244, R245 ;  /* 0x080000f4f70c7389 */ /* 0x00006400000000f5 */
[----:B01----:R-:W-:Y:S05]  /*10650*/  ENDCOLLECTIVE ;  /* 0x000000000000791b */ /* 0x003fea0003800000 */
.L_x_6770:
[----:B------:R-:W-:Y:S02]  /*10660*/  MOV R247, R13 ;  /* 0x0000000d00f77202 */ /* 0x000fe40000000f00 */
[----:B------:R-:W-:-:S07]  /*10670*/  MOV R15, R12 ;  /* 0x0000000c000f7202 */ /* 0x000fce0000000f00 */
[----:B------:R-:W-:Y:S05]  /*10680*/  WARPSYNC.COLLECTIVE R2, `(.L_x_6771) ;  /* 0x0000000002087348 */ /* 0x000fea0003c00000 */
[----:B------:R0:W1:Y:S02]  /*10690*/  SHFL.DOWN P0, R12, R247, R244, R245 ;  /* 0x080000f4f70c7389 */ /* 0x00006400000000f5 */
[----:B01----:R-:W-:Y:S05]  /*106a0*/  ENDCOLLECTIVE ;  /* 0x000000000000791b */ /* 0x003fea0003800000 */
.L_x_6771:
[----:B------:R-:W-:Y:S05]  /*106b0*/  BRA `(.L_x_6772) ;  /* 0xffffff9c00787947 */ /* 0x000fea000383ffff */
.L_x_6689:
        /* <DEDUP_REMOVED lines=8> */
.L_x_6774:
[----:B------:R-:W-:Y:S05]  /*10740*/  BSYNC B0 ;  /* 0x0000000000007941 */ /* 0x000fea0003800000 */
.L_x_6773:
        /* <DEDUP_REMOVED lines=8> */
.L_x_6775:
[----:B------:R-:W-:Y:S02]  /*107d0*/  MOV R247, R243 ;  /* 0x000000f300f77202 */ /* 0x000fe40000000f00 */
[----:B------:R-:W-:-:S07]  /*107e0*/  MOV R14, R12 ;  /* 0x0000000c000e7202 */ /* 0x000fce0000000f00 */
[----:B------:R-:W-:Y:S05]  /*107f0*/  WARPSYNC.COLLECTIVE R2, `(.L_x_6776) ;  /* 0x0000000002087348 */ /* 0x000fea0003c00000 */
[----:B------:R0:W1:Y:S02]  /*10800*/  SHFL.DOWN P0, R12, R247, R244, R245 ;  /* 0x080000f4f70c7389 */ /* 0x00006400000000f5 */
[----:B01----:R-:W-:Y:S05]  /*10810*/  ENDCOLLECTIVE ;  /* 0x000000000000791b */ /* 0x003fea0003800000 */
.L_x_6776:
[----:B------:R-:W-:Y:S02]  /*10820*/  MOV R247, R13 ;  /* 0x0000000d00f77202 */ /* 0x000fe40000000f00 */
[----:B------:R-:W-:-:S07]  /*10830*/  MOV R15, R12 ;  /* 0x0000000c000f7202 */ /* 0x000fce0000000f00 */
[----:B------:R-:W-:Y:S05]  /*10840*/  WARPSYNC.COLLECTIVE R2, `(.L_x_6777) ;  /* 0x0000000002087348 */ /* 0x000fea0003c00000 */
[----:B------:R0:W1:Y:S02]  /*10850*/  SHFL.DOWN P0, R12, R247, R244, R245 ;  /* 0x080000f4f70c7389 */ /* 0x00006400000000f5 */
[----:B01----:R-:W-:Y:S05]  /*10860*/  ENDCOLLECTIVE ;  /* 0x000000000000791b */ /* 0x003fea0003800000 */
.L_x_6777:
[----:B------:R-:W-:Y:S05]  /*10870*/  BRA `(.L_x_6778) ;  /* 0xffffff9c00587947 */ /* 0x000fea000383ffff */
.L_x_6692:
        /* <DEDUP_REMOVED lines=8> */
.L_x_6780:
[----:B------:R-:W-:Y:S05]  /*10900*/  BSYNC B0 ;  /* 0x0000000000007941 */ /* 0x000fea0003800000 */
.L_x_6779:
        /* <DEDUP_REMOVED lines=10> */
.L_x_6781:
[----:B------:R-:W-:Y:S02]  /*109b0*/  MOV R3, R243 ;  /* 0x000000f300037202 */ /* 0x000fe40000000f00 */
[----:B------:R-:W-:-:S07]  /*109c0*/  MOV R239, R12 ;  /* 0x0000000c00ef7202 */ /* 0x000fce0000000f00 */
[----:B------:R-:W-:Y:S05]  /*109d0*/  WARPSYNC.COLLECTIVE R2, `(.L_x_6782) ;  /* 0x0000000002087348 */ /* 0x000fea0003c00000 */
[----:B------:R0:W1:Y:S02]  /*109e0*/  SHFL.IDX P2, R12, R3, R14, R15 ;  /* 0x0000000e030c7389 */ /* 0x000064000004000f */
[----:B01----:R-:W-:Y:S05]  /*109f0*/  ENDCOLLECTIVE ;  /* 0x000000000000791b */ /* 0x003fea0003800000 */
.L_x_6782:
[-C--:B------:R-:W-:Y:S01]  /*10a00*/  FMUL.FTZ R17, R7, R239.reuse ;  /* 0x000000ef07117220 */ /* 0x080fe20000410000 */
[----:B------:R-:W-:-:S03]  /*10a10*/  FMUL.FTZ R240, R4, R239 ;  /* 0x000000ef04f07220 */ /* 0x000fc60000410000 */
[-C--:B------:R-:W-:Y:S01]  /*10a20*/  FFMA.FTZ R17, R6, R241.reuse, -R17 ;  /* 0x000000f106117223 */ /* 0x080fe20000010811 */
[C---:B------:R-:W-:Y:S01]  /*10a30*/  FFMA.FTZ R240, R5.reuse, R241, R240 ;  /* 0x000000f105f07223 */ /* 0x040fe200000100f0 */
[----:B------:R-:W-:Y:S02]  /*10a40*/  MOV R3, R13 ;  /* 0x0000000d00037202 */ /* 0x000fe40000000f00 */
        /* <DEDUP_REMOVED lines=8> */
.L_x_6783:
[----:B------:R-:W-:Y:S02]  /*10ad0*/  MOV R3, R4 ;  /* 0x0000000400037202 */ /* 0x000fe40000000f00 */
[----:B------:R-:W-:-:S05]  /*10ae0*/  MOV R247, R12 ;  /* 0x0000000c00f77202 */ /* 0x000fca0000000f00 */
[----:B------:R-:W-:Y:S01]  /*10af0*/  FADD.FTZ R241, R247, R16 ;  /* 0x00000010f7f17221 */ /* 0x000fe20000010000 */
[----:B------:R-:W-:-:S07]  /*10b00*/  MOV R247, R19 ;  /* 0x0000001300f77202 */ /* 0x000fce0000000f00 */
[----:B------:R-:W-:Y:S05]  /*10b10*/  WARPSYNC.COLLECTIVE R2, `(.L_x_6784) ;  /* 0x0000000002087348 */ /* 0x000fea0003c00000 */
[----:B------:R0:W1:Y:S02]  /*10b20*/  SHFL.DOWN P0, R12, R247, R244, R245 ;  /* 0x080000f4f70c7389 */ /* 0x00006400000000f5 */
[----:B01----:R-:W-:Y:S05]  /*10b30*/  ENDCOLLECTIVE ;  /* 0x000000000000791b */ /* 0x003fea0003800000 */
.L_x_6784:
[----:B------:R-:W-:Y:S02]  /*10b40*/  MOV R247, R242 ;  /* 0x000000f200f77202 */ /* 0x000fe40000000f00 */
[----:B------:R-:W-:-:S07]  /*10b50*/  MOV R16, R12 ;  /* 0x0000000c00107202 */ /* 0x000fce0000000f00 */
[----:B------:R-:W-:Y:S05]  /*10b60*/  WARPSYNC.COLLECTIVE R2, `(.L_x_6785) ;  /* 0x0000000002087348 */ /* 0x000fea0003c00000 */
[----:B------:R0:W1:Y:S02]  /*10b70*/  SHFL.DOWN P0, R12, R247, R244, R245 ;  /* 0x080000f4f70c7389 */ /* 0x00006400000000f5 */
[----:B01----:R-:W-:Y:S05]  /*10b80*/  ENDCOLLECTIVE ;  /* 0x000000000000791b */ /* 0x003fea0003800000 */
.L_x_6785:
[----:B------:R-:W-:Y:S02]  /*10b90*/  MOV R247, R243 ;  /* 0x000000f300f77202 */ /* 0x000fe40000000f00 */
[----:B------:R-:W-:-:S07]  /*10ba0*/  MOV R17, R12 ;  /* 0x0000000c00117202 */ /* 0x000fce0000000f00 */
[----:B------:R-:W-:Y:S05]  /*10bb0*/  WARPSYNC.COLLECTIVE R2, `(.L_x_6786) ;  /* 0x0000000002087348 */ /* 0x000fea0003c00000 */
[----:B------:R0:W1:Y:S02]  /*10bc0*/  SHFL.DOWN P0, R12, R247, R244, R245 ;  /* 0x080000f4f70c7389 */ /* 0x00006400000000f5 */
[----:B01----:R-:W-:Y:S05]  /*10bd0*/  ENDCOLLECTIVE ;  /* 0x000000000000791b */ /* 0x003fea0003800000 */
.L_x_6786:
[----:B------:R-:W-:Y:S02]  /*10be0*/  MOV R247, R13 ;  /* 0x0000000d00f77202 */ /* 0x000fe40000000f00 */
[----:B------:R-:W-:-:S07]  /*10bf0*/  MOV R18, R12 ;  /* 0x0000000c00127202 */ /* 0x000fce0000000f00 */
[----:B------:R-:W-:Y:S05]  /*10c00*/  WARPSYNC.COLLECTIVE R2, `(.L_x_6787) ;  /* 0x0000000002087348 */ /* 0x000fea0003c00000 */
[----:B------:R0:W1:Y:S02]  /*10c10*/  SHFL.DOWN P0, R12, R247, R244, R245 ;  /* 0x080000f4f70c7389 */ /* 0x00006400000000f5 */
[----:B01----:R-:W-:Y:S05]  /*10c20*/  ENDCOLLECTIVE ;  /* 0x000000000000791b */ /* 0x003fea0003800000 */
.L_x_6787:
[----:B------:R-:W-:-:S07]  /*10c30*/  MOV R248, R12 ;  /* 0x0000000c00f87202 */ /* 0x000fce0000000f00 */
[----:B------:R-:W-:Y:S05]  /*10c40*/  WARPSYNC.COLLECTIVE R2, `(.L_x_6788) ;  /* 0x0000000002087348 */ /* 0x000fea0003c00000 */
[----:B------:R0:W1:Y:S02]  /*10c50*/  SHFL.IDX P2, R12, R3, R14, R15 ;  /* 0x0000000e030c7389 */ /* 0x000064000004000f */
[----:B01----:R-:W-:Y:S05]  /*10c60*/  ENDCOLLECTIVE ;  /* 0x000000000000791b */ /* 0x003fea0003800000 */
.L_x_6788:
[----:B------:R-:W-:Y:S02]  /*10c70*/  MOV R3, R5 ;  /* 0x0000000500037202 */ /* 0x000fe40000000f00 */
[----:B------:R-:W-:-:S07]  /*10c80*/  MOV R246, R12 ;  /* 0x0000000c00f67202 */ /* 0x000fce0000000f00 */
[----:B------:R-:W-:Y:S05]  /*10c90*/  WARPSYNC.COLLECTIVE R2, `(.L_x_6789) ;  /* 0x0000000002087348 */ /* 0x000fea0003c00000 */
[----:B------:R0:W1:Y:S02]  /*10ca0*/  SHFL.IDX P2, R12, R3, R14, R15 ;  /* 0x0000000e030c7389 */ /* 0x000064000004000f */
[----:B01----:R-:W-:Y:S05]  /*10cb0*/  ENDCOLLECTIVE ;  /* 0x000000000000791b */ /* 0x003fea0003800000 */
.L_x_6789:
[----:B------:R-:W-:Y:S02]  /*10cc0*/  MOV R3, R6 ;  /* 0x0000000600037202 */ /* 0x000fe40000000f00 */
[----:B------:R-:W-:-:S07]  /*10cd0*/  MOV R244, R12 ;  /* 0x0000000c00f47202 */ /* 0x000fce0000000f00 */
[----:B------:R-:W-:Y:S05]  /*10ce0*/  WARPSYNC.COLLECTIVE R2, `(.L_x_6790) ;  /* 0x0000000002087348 */ /* 0x000fea0003c00000 */
[----:B------:R0:W1:Y:S02]  /*10cf0*/  SHFL.IDX P2, R12, R3, R14, R15 ;  /* 0x0000000e030c7389 */ /* 0x000064000004000f */
[----:B01----:R-:W-:Y:S05]  /*10d00*/  ENDCOLLECTIVE ;  /* 0x000000000000791b */ /* 0x003fea0003800000 */
.L_x_6790:
[----:B------:R-:W-:Y:S02]  /*10d10*/  MOV R13, R244 ;  /* 0x000000f4000d7202 */ /* 0x000fe40000000f00 */
[----:B------:R-:W-:Y:S02]  /*10d20*/  MOV R3, R7 ;  /* 0x0000000700037202 */ /* 0x000fe40000000f00 */
[----:B------:R-:W-:-:S07]  /*10d30*/  MOV R245, R12 ;  /* 0x0000000c00f57202 */ /* 0x000fce0000000f00 */
[----:B------:R-:W-:Y:S05]  /*10d40*/  WARPSYNC.COLLECTIVE R2, `(.L_x_6791) ;  /* 0x0000000002087348 */ /* 0x000fea0003c00000 */
[----:B------:R0:W1:Y:S02]  /*10d50*/  SHFL.IDX P2, R12, R3, R14, R15 ;  /* 0x0000000e030c7389 */ /* 0x000064000004000f */
[----:B01----:R-:W-:Y:S05]  /*10d60*/  ENDCOLLECTIVE ;  /* 0x000000000000791b */ /* 0x003fea0003800000 */
.L_x_6791:
[----:B------:R-:W-:Y:S02]  /*10d70*/  MOV R249, R12 ;  /* 0x0000000c00f97202 */ /* 0x000fe40000000f00 */
[----:B------:R-:W-:Y:S01]  /*10d80*/  MOV R12, R246 ;  /* 0x000000f6000c7202 */ /* 0x000fe20000000f00 */
[----:B------:R-:W-:Y:S06]  /*10d90*/  BRA `(.L_x_6792) ;  /* 0xffffff9800b07947 */ /* 0x000fec000383ffff */
.L_x_6793:
        /* <DEDUP_REMOVED lines=14> */
.L_x_18698:


//--------------------- .text._Z25selective_scan_bwd_kernelI32Selective_Scan_bwd_kernel_traitsILi64ELi16ELb0ELb0ELb1ELb0ELb0EN3c104HalfENS1_7complexIfEEEEv12SSMParamsBwd --------------------------
	.section	.text._Z25selective_scan_bwd_kernelI32Selective_Scan_bwd_kernel_traitsILi64ELi16ELb0ELb0ELb1ELb0ELb0EN3c104HalfENS1_7complexIfEEEEv12SSMParamsBwd,"ax",@progbits
	.align	128
        .global         _Z25selective_scan_bwd_kernelI32Selective_Scan_bwd_kernel_traitsILi64ELi16ELb0ELb0ELb1ELb0ELb0EN3c104HalfENS1_7complexIfEEEEv12SSMParamsBwd
        .type           _Z25selective_scan_bwd_kernelI32Selective_Scan_bwd_kernel_traitsILi64ELi16ELb0ELb0ELb1ELb0ELb0EN3c104HalfENS1_7complexIfEEEEv12SSMParamsBwd,@function
        .size           _Z25selective_scan_bwd_kernelI32Selective_Scan_bwd_kernel_traitsILi64ELi16ELb0ELb0ELb1ELb0ELb0EN3c104HalfENS1_7complexIfEEEEv12SSMParamsBwd,(.L_x_18699 - _Z25selective_scan_bwd_kernelI32Selective_Scan_bwd_kernel_traitsILi64ELi16ELb0ELb0ELb1ELb0ELb0EN3c104HalfENS1_7complexIfEEEEv12SSMParamsBwd)
        .other          _Z25selective_scan_bwd_kernelI32Selective_Scan_bwd_kernel_traitsILi64ELi16ELb0ELb0ELb1ELb0ELb0EN3c104HalfENS1_7complexIfEEEEv12SSMParamsBwd,@"STO_CUDA_ENTRY STV_DEFAULT"
_Z25selective_scan_bwd_kernelI32Selective_Scan_bwd_kernel_traitsILi64ELi16ELb0ELb0ELb1ELb0ELb0EN3c104HalfENS1_7complexIfEEEEv12SSMParamsBwd:
.text._Z25selective_scan_bwd_kernelI32Selective_Scan_bwd_kernel_traitsILi64ELi16ELb0ELb0ELb1ELb0ELb0EN3c104HalfENS1_7complexIfEEEEv12SSMParamsBwd:
        /* <DEDUP_REMOVED lines=143> */
.L_x_6894:
        /* <DEDUP_REMOVED lines=168> */
[----:B-----5:R-:W-:Y:S04]  /*1370*/  STS.U16 [R66+0x80], R13 ;  /* 0x0000800d42007388 */ /* 0x020fe80000000400 */
[----:B----4-:R3:W-:Y:S04]  /*1380*/  STS.U16 [R65+0xc0], R14 ;  /* 0x0000c00e41007388 */ /* 0x0107e80000000400 */
        /* <DEDUP_REMOVED lines=54> */
[----:B------:R-:W-:Y:S02]  /*16f0*/  PRMT R18, RZ, 0x7610, R18 ;  /* 0x00007610ff127816 */ /* 0x000fe40000000012 */
[----:B0-----:R-:W-:Y:S02]  /*1700*/  PRMT R17, RZ, 0x7610, R17 ;  /* 0x00007610ff117816 */ /* 0x001fe40000000011 */
        /* <DEDUP_REMOVED lines=100> */
[----:B------:R-:W-:Y:S02]  /*1d50*/  PRMT R33, RZ, 0x7610, R33 ;  /* 0x00007610ff217816 */ /* 0x000fe40000000021 */
[----:B------:R-:W-:Y:S01]  /*1d60*/  PRMT R38, RZ, 0x7610, R38 ;  /* 0x00007610ff267816 */ /* 0x000fe20000000026 */
        /* <DEDUP_REMOVED lines=87> */
[----:B------:R-:W-:Y:S01]  /*22e0*/  FFMA.FTZ R29, R69, R54, R4 ;  /* 0x00000036451d7223 */ /* 0x000fe20000010004 */
[----:B------:R-:W-:-:S03]  /*22f0*/  HADD2.F32 R52, -RZ, R52.H0_H0 ;  /* 0x20000034ff347230 */ /* 0x000fc60000004100 */
        /* <DEDUP_REMOVED lines=32> */
[----:B------:R-:W-:Y:S01]  /*2500*/  HADD2.F32 R108, -RZ, R20.H0_H0 ;  /* 0x20000014ff6c7230 */ /* 0x000fe20000004100 */
[----:B------:R-:W-:Y:S01]  /*2510*/  SHF.L.U32 R20, R190, 0x5, RZ ;  /* 0x00000005be147819 */ /* 0x000fe200000006ff */
[----:B------:R-:W-:Y:S01]  /*2520*/  HADD2.F32 R10, -RZ, R10.H0_H0 ;  /* 0x2000000aff0a7230 */ /* 0x000fe20000004100 */
[----:B------:R-:W1:Y:S01]  /*2530*/  LDCU.64 UR30, c[0x0][0x3b8] ;  /* 0x00007700ff1e77ac */ /* 0x000e620008000a00 */
[----:B------:R-:W-:Y:S01]  /*2540*/  HADD2.F32 R11, -RZ, R11.H0_H0 ;  /* 0x2000000bff0b7230 */ /* 0x000fe20000004100 */
[----:B------:R-:W-:Y:S01]  /*2550*/  LOP3.LUT R110, R20, 0x7c1f, R190, 0xc8, !PT ;  /* 0x00007c1f146e7812 */ /* 0x000fe200078ec8be */
[----:B------:R-:W-:Y:S01]  /*2560*/  HADD2.F32 R6, -RZ, R6.H0_H0 ;  /* 0x20000006ff067230 */ /* 0x000fe20000004100 */
[----:B------:R-:W-:Y:S01]  /*2570*/  UISETP.NE.AND UP0, UPT, UR15, 0x1, UPT ;  /* 0x000000010f00788c */ /* 0x000fe2000bf05270 */
[----:B------:R-:W-:Y:S01]  /*2580*/  HADD2.F32 R7, -RZ, R7.H0_H0 ;  /* 0x20000007ff077230 */ /* 0x000fe20000004100 */
[----:B------:R-:W-:Y:S01]  /*2590*/  LOP3.LUT R2, R2, 0xfffffffb, RZ, 0xc0, !PT ;  /* 0xfffffffb02027812 */ /* 0x000fe200078ec0ff */
[----:B------:R-:W-:-:S02]  /*25a0*/  HADD2.F32 R8, -RZ, R8.H0_H0 ;  /* 0x20000008ff087230 */ /* 0x000fc40000004100 */
[----:B------:R-:W-:Y:S02]  /*25b0*/  HFMA2 R95, -RZ, RZ, 0, 0 ;  /* 0x00000000ff5f7431 */ /* 0x000fe400000001ff */
[----:B------:R-:W-:Y:S01]  /*25c0*/  HADD2.F32 R9, -RZ, R9.H0_H0 ;  /* 0x20000009ff097230 */ /* 0x000fe20000004100 */
[----:B------:R-:W-:Y:S01]  /*25d0*/  PLOP3.LUT P1, PT, PT, PT, UP0, 0x80, 0x8 ;  /* 0x000000000008781c */ /* 0x000fe20003f2f008 */
[----:B------:R-:W-:Y:S02]  /*25e0*/  HADD2.F32 R3, -RZ, R3.H0_H0 ;  /* 0x20000003ff037230 */ /* 0x000fe40000004100 */
[----:B------:R-:W-:Y:S01]  /*25f0*/  FADD.FTZ R35, R5, R5 ;  /* 0x0000000505237221 */ /* 0x000fe20000010000 */
[----:B------:R-:W-:Y:S01]  /*2600*/  HADD2.F32 R4, -RZ, R13.H0_H0 ;  /* 0x2000000dff047230 */ /* 0x000fe20000004100 */
[----:B------:R-:W-:Y:S01]  /*2610*/  ISETP.EQ.AND P1, PT, R0, RZ, P1 ;  /* 0x000000ff0000720c */ /* 0x000fe20000f22270 */
[----:B------:R-:W-:Y:S02]  /*2620*/  HADD2.F32 R12, -RZ, R12.H0_H0 ;  /* 0x2000000cff0c7230 */ /* 0x000fe40000004100 */
[----:B------:R-:W-:Y:S01]  /*2630*/  FADD.FTZ R13, R11, UR6 ;  /* 0x000000060b0d7e21 */ /* 0x000fe20008010000 */
[----:B------:R-:W-:-:S02]  /*2640*/  HADD2.F32 R61, -RZ, R14.H0_H0 ;  /* 0x2000000eff3d7230 */ /* 0x000fc40000004100 */
[----:B------:R-:W-:Y:S01]  /*2650*/  FADD.FTZ R14, R10, UR6 ;  /* 0x000000060a0e7e21 */ /* 0x000fe20008010000 */
        /* <DEDUP_REMOVED lines=10> */
[----:B------:R-:W-:Y:S01]  /*2700*/  FADD.FTZ R0, R34, R34 ;  /* 0x0000002222007221 */ /* 0x000fe20000010000 */
[----:B------:R-:W-:Y:S01]  /*2710*/  FADD.FTZ R33, R21, R21 ;  /* 0x0000001515217221 */ /* 0x000fe20000010000 */
[----:B------:R-:W-:Y:S01]  /*2720*/  ULEA UR8, UR33, -UR8, 0x1 ;  /* 0x8000000821087291 */ /* 0x000fe2000f8e08ff */
[----:B------:R-:W-:Y:S01]  /*2730*/  FADD.FTZ R32, R22, R22 ;  /* 0x0000001616207221 */ /* 0x000fe20000010000 */
[----:B------:R-:W-:Y:S01]  /*2740*/  FADD.FTZ R31, R23, R23 ;  /* 0x00000017171f7221 */ /* 0x000fe20000010000 */
[----:B------:R-:W-:Y:S01]  /*2750*/  FADD.FTZ R30, R24, R24 ;  /* 0x00000018181e7221 */ /* 0x000fe20000010000 */
[----:B------:R-:W-:Y:S01]  /*2760*/  UIADD3 UR32, UPT, UPT, UR8, 0x800, URZ ;  /* 0x0000080008207890 */ /* 0x000fe2000fffe0ff */
[----:B------:R-:W-:Y:S01]  /*2770*/  FADD.FTZ R29, R25, R25 ;  /* 0x00000019191d7221 */ /* 0x000fe20000010000 */
[----:B------:R-:W-:Y:S01]  /*2780*/  FADD.FTZ R28, R26, R26 ;  /* 0x0000001a1a1c7221 */ /* 0x000fe20000010000 */
[----:B------:R-:W-:Y:S01]  /*2790*/  FADD.FTZ R18, R6, UR6 ;  /* 0x0000000606127e21 */ /* 0x000fe20008010000 */
[----:B------:R-:W-:Y:S01]  /*27a0*/  FADD.FTZ R17, R7, UR6 ;  /* 0x0000000607117e21 */ /* 0x000fe20008010000 */
[----:B------:R-:W-:Y:S01]  /*27b0*/  FADD.FTZ R16, R8, UR6 ;  /* 0x0000000608107e21 */ /* 0x000fe20008010000 */
[----:B------:R-:W-:Y:S01]  /*27c0*/  ISETP.GE.AND P0, PT, R110, UR32, PT ;  /* 0x000000206e007c0c */ /* 0x000fe2000bf06270 */
        /* <DEDUP_REMOVED lines=30> */
.L_x_6893:
[----:B------:R-:W-:Y:S01]  /*29b0*/  UMOV UR28, UR10 ;  /* 0x0000000a001c7c82 */ /* 0x000fe20008000000 */
[----:B0-----:R-:W-:Y:S01]  /*29c0*/  LOP3.LUT R60, R20, 0x7c1f, R190, 0xc8, !PT ;  /* 0x00007c1f143c7812 */ /* 0x001fe200078ec8be */
        /* <DEDUP_REMOVED lines=64> */
[----:B------:R-:W2:Y:S01]  /*2dd0*/  @!P2 LDG.E.U16 R69, desc[UR34][R60.64+0x280] ;  /* 0x000280223c45a981 */ /* 0x000ea2000c1e1500 */
[----:B------:R-:W-:Y:S02]  /*2de0*/  PRMT R108, RZ, 0x7610, R108 ;  /* 0x00007610ff6c7816 */ /* 0x000fe4000000006c */
[----:B------:R-:W-:Y:S02]  /*2df0*/  ISETP.GE.AND P2, PT, R68, UR32, PT ;  /* 0x0000002044007c0c */ /* 0x000fe4000bf46270 */
[----:B------:R-:W-:Y:S02]  /*2e00*/  PRMT R68, RZ, 0x7610, R68 ;  /* 0x00007610ff447816 */ /* 0x000fe40000000044 */
[C---:B------:R-:W-:Y:S01]  /*2e10*/  LOP3.LUT R71, R112.reuse, 0x200, RZ, 0xfc, !PT ;  /* 0x0000020070477812 */ /* 0x040fe200078efcff */
[----:B------:R-:W2:Y:S01]  /*2e20*/  @!P3 LDG.E.U16 R108, desc[UR34][R60.64+0x2c0] ;  /* 0x0002c0223c6cb981 */ /* 0x000ea2000c1e1500 */
[----:B------:R-:W-:Y:S02]  /*2e30*/  LOP3.LUT R110, R112, 0x220, RZ, 0xfc, !PT ;  /* 0x00000220706e7812 */ /* 0x000fe400078efcff */
[----:B------:R-:W-:Y:S01]  /*2e40*/  ISETP.GE.AND P3, PT, R71, UR32, PT ;  /* 0x0000002047007c0c */ /* 0x000fe2000bf66270 */
[----:B------:R-:W2:Y:S01]  /*2e50*/  @!P4 LDG.E.U16 R68, desc[UR34][R60.64+0x300] ;  /* 0x000300223c44c981 */ /* 0x000ea2000c1e1500 */
[----:B------:R-:W-:-:S02]  /*2e60*/  PRMT R71, RZ, 0x7610, R71 ;  /* 0x00007610ff477816 */ /* 0x000fc40000000047 */
[----:B------:R-:W-:Y:S02]  /*2e70*/  ISETP.GE.AND P4, PT, R110, UR32, PT ;  /* 0x000000206e007c0c */ /* 0x000fe4000bf86270 */
[----:B------:R-:W-:Y:S02]  /*2e80*/  PRMT R110, RZ, 0x7610, R110 ;  /* 0x00007610ff6e7816 */ /* 0x000fe4000000006e */
[C---:B------:R-:W-:Y:S01]  /*2e90*/  LOP3.LUT R113, R112.reuse, 0x240, RZ, 0xfc, !PT ;  /* 0x0000024070717812 */ /* 0x040fe200078efcff */
[----:B------:R-:W2:Y:S01]  /*2ea0*/  @!P5 LDG.E.U16 R71, desc[UR34][R60.64+0x340] ;  /* 0x000340223c47d981 */ /* 0x000ea2000c1e1500 */
[----:B------:R-:W-:Y:S02]  /*2eb0*/  LOP3.LUT R116, R112, 0x260, RZ, 0xfc, !PT ;  /* 0x0000026070747812 */ /* 0x000fe400078efcff */
[----:B------:R-:W-:Y:S01]  /*2ec0*/  PRMT R114, RZ, 0x7610, R114 ;  /* 0x00007610ff727816 */ /* 0x000fe20000000072 */
[----:B------:R-:W2:Y:S01]  /*2ed0*/  @!P0 LDG.E.U16 R110, desc[UR34][R60.64+0x380] ;  /* 0x000380223c6e8981 */ /* 0x000ea2000c1e1500 */
[----:B------:R-:W-:-:S02]  /*2ee0*/  PRMT R119, RZ, 0x7610, R119 ;  /* 0x00007610ff777816 */ /* 0x000fc40000000077 */
[----:B------:R-:W-:Y:S02]  /*2ef0*/  ISETP.GE.AND P5, PT, R113, UR32, PT ;  /* 0x0000002071007c0c */ /* 0x000fe4000bfa6270 */
[----:B------:R-:W-:Y:S01]  /*2f00*/  ISETP.GE.AND P0, PT, R116, UR32, PT ;  /* 0x0000002074007c0c */ /* 0x000fe2000bf06270 */
[----:B------:R-:W2:Y:S01]  /*2f10*/  @!P2 LDG.E.U16 R114, desc[UR34][R60.64+0x3c0] ;  /* 0x0003c0223c72a981 */ /* 0x000ea2000c1e1500 */
[C---:B------:R-:W-:Y:S02]  /*2f20*/  LOP3.LUT R113, R112.reuse, 0x280, RZ, 0xfc, !PT ;  /* 0x0000028070717812 */ /* 0x040fe400078efcff */
        /* <DEDUP_REMOVED lines=9> */
[----:B------:R-:W-:Y:S02]  /*2fc0*/  PRMT R133, RZ, 0x7610, R133 ;  /* 0x00007610ff857816 */ /* 0x000fe40000000085 */
[----:B------:R-:W-:Y:S01]  /*2fd0*/  LOP3.LUT R116, R112, 0x2e0, RZ, 0xfc, !PT ;  /* 0x000002e070747812 */ /* 0x000fe200078efcff */
[----:B------:R-:W2:Y:S01]  /*2fe0*/  @!P5 LDG.E.U16 R122, desc[UR34][R60.64+0x480] ;  /* 0x000480223c7ad981 */ /* 0x000ea2000c1e1500 */
[----:B------:R-:W-:-:S02]  /*2ff0*/  ISETP.GE.AND P4, PT, R113, UR32, PT ;  /* 0x0000002071007c0c */ /* 0x000fc4000bf86270 */
[----:B------:R-:W-:Y:S01]  /*3000*/  LOP3.LUT R113, R112, 0x300, RZ, 0xfc, !PT ;  /* 0x0000030070717812 */ /* 0x000fe200078efcff */
[----:B------:R-:W2:Y:S01]  /*3010*/  @!P0 LDG.E.U16 R123, desc[UR34][R60.64+0x4c0] ;  /* 0x0004c0223c7b8981 */ /* 0x000ea2000c1e1500 */
[----:B------:R-:W-:Y:S02]  /*3020*/  PRMT R125, RZ, 0x7610, R125 ;  /* 0x00007610ff7d7816 */ /* 0x000fe4000000007d */
[----:B------:R-:W-:Y:S01]  /*3030*/  PRMT R129, RZ, 0x7610, R129 ;  /* 0x00007610ff817816 */ /* 0x000fe20000000081 */
[----:B------:R-:W5:Y:S01]  /*3040*/  @!P6 LDG.E.U16 R133, desc[UR34][R60.64] ;  /* 0x000000223c85e981 */ /* 0x000f62000c1e1500 */
[----:B------:R-:W-:Y:S02]  /*3050*/  ISETP.GE.AND P5, PT, R116, UR32, PT ;  /* 0x0000002074007c0c */ /* 0x000fe4000bfa6270 */
[----:B------:R-:W-:Y:S01]  /*3060*/  LOP3.LUT R116, R112, 0x320, RZ, 0xfc, !PT ;  /* 0x0000032070747812 */ /* 0x000fe200078efcff */
[----:B------:R-:W2:Y:S01]  /*3070*/  @!P2 LDG.E.U16 R125, desc[UR34][R60.64+0x500] ;  /* 0x000500223c7da981 */ /* 0x000ea2000c1e1500 */
[----:B------:R-:W-:-:S02]  /*3080*/  ISETP.GE.AND P0, PT, R113, UR32, PT ;  /* 0x0000002071007c0c */ /* 0x000fc4000bf06270 */
[----:B------:R-:W-:Y:S01]  /*3090*/  LOP3.LUT R113, R112, 0x340, RZ, 0xfc, !PT ;  /* 0x0000034070717812 */ /* 0x000fe200078efcff */
[----:B------:R-:W2:Y:S01]  /*30a0*/  @!P3 LDG.E.U16 R129, desc[UR34][R60.64+0x540] ;  /* 0x000540223c81b981 */ /* 0x000ea2000c1e1500 */
        /* <DEDUP_REMOVED lines=11> */
[----:B------:R-:W-:Y:S01]  /*3160*/  PRMT R135, RZ, 0x7610, R135 ;  /* 0x00007610ff877816 */ /* 0x000fe20000000087 */
[----:B------:R-:W2:Y:S01]  /*3170*/  @!P0 LDG.E.U16 R132, desc[UR34][R60.64+0x600] ;  /* 0x000600223c848981 */ /* 0x000ea2000c1e1500 */
[C---:B------:R-:W-:Y:S02]  /*3180*/  LOP3.LUT R116, R112.reuse, 0x3a0, RZ, 0xfc, !PT ;  /* 0x000003a070747812 */ /* 0x040fe400078efcff */
        /* <DEDUP_REMOVED lines=49> */
[----:B------:R0:W-:Y:S01]  /*34a0*/  MUFU.COS R137, R63 ;  /* 0x0000003f00897308 */ /* 0x0001e20000000000 */
[----:B------:R-:W4:Y:S01]  /*34b0*/  S2UR UR33, SR_CgaCtaId ;  /* 0x00000000002179c3 */ /* 0x000f220000008800 */
[----:B0-----:R-:W-:-:S06]  /*34c0*/  FMUL.FTZ R63, R11, UR48 ;  /* 0x000000300b3f7c20 */ /* 0x001fcc0008410000 */
[----:B------:R-:W-:Y:S08]  /*34d0*/  MUFU.SIN R150, R112 ;  /* 0x0000007000967308 */ /* 0x000ff00000000400 */
[----:B------:R0:W-:Y:S01]  /*34e0*/  MUFU.COS R152, R112 ;  /* 0x0000007000987308 */ /* 0x0001e20000000000 */
[----:B------:R-:W-:Y:S01]  /*34f0*/  LOP3.LUT R140, R190, 0x3e0, RZ, 0xc0, !PT ;  /* 0x000003e0be8c7812 */ /* 0x000fe200078ec0ff */
        /* <DEDUP_REMOVED lines=9> */
[----:B0-----:R-:W-:-:S07]  /*3590*/  FMUL.FTZ R112, R8, UR48 ;  /* 0x0000003008707c20 */ /* 0x001fce0008410000 */
[----:B------:R0:W-:Y:S08]  /*35a0*/  MUFU.COS R145, R116 ;  /* 0x0000007400917308 */ /* 0x0001f00000000000 */
[----:B------:R-:W-:Y:S01]  /*35b0*/  MUFU.SIN R143, R113 ;  /* 0x00000071008f7308 */ /* 0x000fe20000000400 */
[----:B0-----:R-:W-:Y:S01]  /*35c0*/  FMUL.RZ R116, R63, 0.15915493667125701904 ;  /* 0x3e22f9833f747820 */ /* 0x001fe2000040c000 */
[----:B------:R-:W-:-:S06]  /*35d0*/  IADD3 R63, PT, PT, R140, R107, RZ ;  /* 0x0000006b8c3f7210 */ /* 0x000fcc0007ffe0ff */
[----:B------:R0:W-:Y:S01]  /*35e0*/  MUFU.COS R144, R113 ;  /* 0x0000007100907308 */ /* 0x0001e20000000000 */
[----:B------:R-:W-:Y:S02]  /*35f0*/  IMAD R171, R140, 0x1f, R63 ;  /* 0x0000001f8cab7824 */ /* 0x000fe400078e023f */
[----:B0-----:R-:W-:Y:S01]  /*3600*/  FMUL.RZ R113, R112, 0.15915493667125701904 ;  /* 0x3e22f98370717820 */ /* 0x001fe2000040c000 */
[----:B------:R-:W-:-:S04]  /*3610*/  FMUL.FTZ R112, R7, UR48 ;  /* 0x0000003007707c20 */ /* 0x000fc80008410000 */
[----:B------:R-:W-:Y:S01]  /*3620*/  MUFU.SIN R120, R116 ;  /* 0x0000007400787308 */ /* 0x000fe20000000400 */
[----:B------:R-:W-:Y:S01]  /*3630*/  FMUL.RZ R141, R112, 0.15915493667125701904 ;  /* 0x3e22f983708d7820 */ /* 0x000fe2000040c000 */
[----:B------:R-:W-:Y:S01]  /*3640*/  IADD3 R154, PT, PT, R171, 0x20, RZ ;  /* 0x00000020ab9a7810 */ /* 0x000fe20007ffe0ff */
[----:B------:R-:W-:-:S05]  /*3650*/  FMUL.FTZ R112, R6, UR48 ;  /* 0x0000003006707c20 */ /* 0x000fca0008410000 */
[----:B------:R-:W-:Y:S01]  /*3660*/  MUFU.COS R142, R116 ;  /* 0x00000074008e7308 */ /* 0x000fe20000000000 */
[----:B------:R-:W-:Y:S01]  /*3670*/  IADD3 R178, PT, PT, R171, 0x120, RZ ;  /* 0x00000120abb27810 */ /* 0x000fe20007ffe0ff */
[----:B------:R-:W-:Y:S01]  /*3680*/  FMUL.FTZ R151, R4, UR48 ;  /* 0x0000003004977c20 */ /* 0x000fe20008410000 */
[----:B------:R-:W-:Y:S01]  /*3690*/  UMOV UR28, 0x400 ;  /* 0x00000400001c7882 */ /* 0x000fe20000000000 */
[----:B------:R-:W-:-:S04]  /*36a0*/  FMUL.RZ R149, R112, 0.15915493667125701904 ;  /* 0x3e22f98370957820 */ /* 0x000fc8000040c000 */
[----:B------:R-:W-:Y:S01]  /*36b0*/  MUFU.SIN R116, R141 ;  /* 0x0000008d00747308 */ /* 0x000fe20000000400 */
[----:B------:R-:W-:Y:S01]  /*36c0*/  LEA.HI.SX32 R177, R154, R171, 0x1b ;  /* 0x000000ab9ab17211 */ /* 0x000fe200078fdaff */
[----:B----4-:R-:W-:-:S06]  /*36d0*/  ULEA UR28, UR33, UR28, 0x18 ;  /* 0x0000001c211c7291 */ /* 0x010fcc000f8ec0ff */
[----:B------:R0:W-:Y:S01]  /*36e0*/  MUFU.COS R117, R141 ;  /* 0x0000008d00757308 */ /* 0x0001e20000000000 */
[----:B------:R-:W-:Y:S02]  /*36f0*/  R2UR UR36, R62 ;  /* 0x000000003e2472ca */ /* 0x000fe400000e0000 */
[----:B------:R-:W-:Y:S01]  /*3700*/  IADD3 R156, PT, PT, R171, 0x40, RZ ;  /* 0x00000040ab9c7810 */ /* 0x000fe20007ffe0ff */
[----:B0-----:R-:W-:Y:S01]  /*3710*/  FMUL.FTZ R141, R5, UR48 ;  /* 0x00000030058d7c20 */ /* 0x001fe20008410000 */
[-C--:B------:R-:W-:Y:S01]  /*3720*/  LEA.HI.SX32 R189, R178, R171.reuse, 0x1b ;  /* 0x000000abb2bd7211 */ /* 0x080fe200078fdaff */
[----:B------:R-:W-:Y:S02]  /*3730*/  FMUL.RZ R178, R151, 0.15915493667125701904 ;  /* 0x3e22f98397b27820 */ /* 0x000fe4000040c000 */
[----:B------:R-:W-:Y:S01]  /*3740*/  FMUL.RZ R154, R141, 0.15915493667125701904 ;  /* 0x3e22f9838d9a7820 */ /* 0x000fe2000040c000 */
[C---:B------:R-:W-:Y:S01]  /*3750*/  IADD3 R164, PT, PT, R171.reuse, 0x60, RZ ;  /* 0x00000060aba47810 */ /* 0x040fe20007ffe0ff */
[----:B------:R-:W-:Y:S01]  /*3760*/  MUFU.SIN R62, R113 ;  /* 0x00000071003e7308 */ /* 0x000fe20000000400 */
[----:B------:R-:W-:-:S02]  /*3770*/  LEA.HI.SX32 R172, R171, R171, 0x1b ;  /* 0x000000ababac7211 */ /* 0x000fc400078fdaff */
[C---:B------:R-:W-:Y:S02]  /*3780*/  IADD3 R166, PT, PT, R171.reuse, 0x80, RZ ;  /* 0x00000080aba67810 */ /* 0x040fe40007ffe0ff */
[C---:B------:R-:W-:Y:S02]  /*3790*/  IADD3 R180, PT, PT, R171.reuse, 0x140, RZ ;  /* 0x00000140abb47810 */ /* 0x040fe40007ffe0ff */
[C---:B------:R-:W-:Y:S01]  /*37a0*/  IADD3 R168, PT, PT, R171.reuse, 0xa0, RZ ;  /* 0x000000a0aba87810 */ /* 0x040fe20007ffe0ff */
[----:B------:R-:W-:Y:S01]  /*37b0*/  MUFU.COS R140, R113 ;  /* 0x00000071008c7308 */ /* 0x000fe20000000000 */
[C---:B------:R-:W-:Y:S02]  /*37c0*/  IADD3 R170, PT, PT, R171.reuse, 0xc0, RZ ;  /* 0x000000c0abaa7810 */ /* 0x040fe40007ffe0ff */
[----:B------:R-:W-:Y:S02]  /*37d0*/  IADD3 R182, PT, PT, R171, 0x160, RZ ;  /* 0x00000160abb67810 */ /* 0x000fe40007ffe0ff */
[----:B------:R-:W-:-:S03]  /*37e0*/  LEA.HI.SX32 R179, R156, R171, 0x1b ;  /* 0x000000ab9cb37211 */ /* 0x000fc600078fdaff */
[----:B------:R-:W-:Y:S01]  /*37f0*/  MUFU.SIN R112, R149 ;  /* 0x0000009500707308 */ /* 0x000fe20000000400 */
[C---:B------:R-:W-:Y:S02]  /*3800*/  IADD3 R174, PT, PT, R171.reuse, 0xe0, RZ ;  /* 0x000000e0abae7810 */ /* 0x040fe40007ffe0ff */
[----:B------:R-:W-:Y:S02]  /*3810*/  IADD3 R184, PT, PT, R171, 0x180, RZ ;  /* 0x00000180abb87810 */ /* 0x000fe40007ffe0ff */
[----:B------:R-:W-:-:S03]  /*3820*/  LEA.HI.SX32 R181, R164, R171, 0x1b ;  /* 0x000000aba4b57211 */ /* 0x000fc600078fdaff */
[----:B------:R-:W-:Y:S01]  /*3830*/  MUFU.COS R113, R149 ;  /* 0x0000009500717308 */ /* 0x000fe20000000000 */
[----:B------:R-:W-:Y:S02]  /*3840*/  IADD3 R176, PT, PT, R171, 0x100, RZ ;  /* 0x00000100abb07810 */ /* 0x000fe40007ffe0ff */
[-C--:B------:R-:W-:Y:S02]  /*3850*/  LEA.HI.SX32 R183, R166, R171.reuse, 0x1b ;  /* 0x000000aba6b77211 */ /* 0x080fe400078fdaff */
[----:B------:R-:W-:-:S03]  /*3860*/  LEA.HI.SX32 R191, R180, R171, 0x1b ;  /* 0x000000abb4bf7211 */ /* 0x000fc600078fdaff */
[----:B------:R-:W-:Y:S01]  /*3870*/  MUFU.SIN R141, R154 ;  /* 0x0000009a008d7308 */ /* 0x000fe20000000400 */
[----:B------:R-:W-:Y:S02]  /*3880*/  LEA.HI.SX32 R185, R168, R171, 0x1b ;  /* 0x000000aba8b97211 */ /* 0x000fe400078fdaff */
[----:B------:R-:W-:-:S05]  /*3890*/  LEA R180, R177, UR28, 0x1 ;  /* 0x0000001cb1b47c11 */ /* 0x000fca000f8e08ff */
[----:B------:R-:W-:Y:S01]  /*38a0*/  MUFU.COS R149, R154 ;  /* 0x0000009a00957308 */ /* 0x000fe20000000000 */
[-C--:B------:R-:W-:Y:S02]  /*38b0*/  LEA.HI.SX32 R186, R170, R171.reuse, 0x1b ;  /* 0x000000abaaba7211 */ /* 0x080fe400078fdaff */
[----:B------:R-:W-:Y:S02]  /*38c0*/  LEA.HI.SX32 R192, R182, R171, 0x1b ;  /* 0x000000abb6c07211 */ /* 0x000fe400078fdaff */
[----:B------:R-:W-:-:S03]  /*38d0*/  LEA R179, R179, UR28, 0x1 ;  /* 0x0000001cb3b37c11 */ /* 0x000fc6000f8e08ff */
[----:B------:R-:W-:Y:S01]  /*38e0*/  MUFU.SIN R151, R178 ;  /* 0x000000b200977308 */ /* 0x000fe20000000400 */
[-C--:B------:R-:W-:Y:S02]  /*38f0*/  LEA.HI.SX32 R187, R174, R171.reuse, 0x1b ;  /* 0x000000abaebb7211 */ /* 0x080fe400078fdaff */
[----:B------:R-:W-:-:S05]  /*3900*/  LEA.HI.SX32 R193, R184, R171, 0x1b ;  /* 0x000000abb8c17211 */ /* 0x000fca00078fdaff */
[----:B------:R0:W-:Y:S01]  /*3910*/  MUFU.COS R154, R178 ;  /* 0x000000b2009a7308 */ /* 0x0001e20000000000 */
[----:B------:R-:W-:Y:S02]  /*3920*/  LEA R182, R181, UR28, 0x1 ;  /* 0x0000001cb5b67c11 */ /* 0x000fe4000f8e08ff */
[----:B------:R-:W-:Y:S02]  /*3930*/  LEA.HI.SX32 R188, R176, R171, 0x1b ;  /* 0x000000abb0bc7211 */ /* 0x000fe400078fdaff */
[----:B------:R-:W-:Y:S02]  /*3940*/  LEA R184, R183, UR28, 0x1 ;  /* 0x0000001cb7b87c11 */ /* 0x000fe4000f8e08ff */
[----:B0-----:R-:W-:Y:S02]  /*3950*/  LEA R178, R172, UR28, 0x1 ;  /* 0x0000001cacb27c11 */ /* 0x001fe4000f8e08ff */
[----:B------:R-:W-:Y:S02]  /*3960*/  IADD3 R194, PT, PT, R171, 0x1a0, RZ ;  /* 0x000001a0abc27810 */ /* 0x000fe40007ffe0ff */
[----:B------:R-:W-:Y:S01]  /*3970*/  LEA R185, R185, UR28, 0x1 ;  /* 0x0000001cb9b97c11 */ /* 0x000fe2000f8e08ff */
[----:B-----5:R-:W-:Y:S01]  /*3980*/  STS.U16 [R178], R133 ;  /* 0x00000085b2007388 */ /* 0x020fe20000000400 */
[----:B------:R-:W-:-:S02]  /*3990*/  IADD3 R196, PT, PT, R171, 0x1c0, RZ ;  /* 0x000001c0abc47810 */ /* 0x000fc40007ffe0ff */
[----:B------:R-:W-:Y:S01]  /*39a0*/  LEA R177, R186, UR28, 0x1 ;  /* 0x0000001cbab17c11 */ /* 0x000fe2000f8e08ff */
[----:B------:R0:W-:Y:S01]  /*39b0*/  STS.U16 [R180+0x40], R111 ;  /* 0x0000406fb4007388 */ /* 0x0001e20000000400 */
[----:B------:R-:W-:Y:S02]  /*39c0*/  IADD3 R198, PT, PT, R171, 0x1e0, RZ ;  /* 0x000001e0abc67810 */ /* 0x000fe40007ffe0ff */
[----:B------:R-:W-:Y:S01]  /*39d0*/  MOV R157, UR36 ;  /* 0x00000024009d7c02 */ /* 0x000fe20008000f00 */
[----:B--2---:R2:W-:Y:S01]  /*39e0*/  STS.U16 [R179+0x80], R118 ;  /* 0x00008076b3007388 */ /* 0x0045e20000000400 */
[----:B------:R-:W-:Y:S02]  /*39f0*/  LEA R186, R187, UR28, 0x1 ;  /* 0x0000001cbbba7c11 */ /* 0x000fe4000f8e08ff */
[C---:B------:R-:W-:Y:S01]  /*3a00*/  IADD3 R200, PT, PT, R171.reuse, 0x200, RZ ;  /* 0x00000200abc87810 */ /* 0x040fe20007ffe0ff */
[----:B------:R4:W-:Y:S01]  /*3a10*/  STS.U16 [R182+0xc0], R115 ;  /* 0x0000c073b6007388 */ /* 0x0009e20000000400 */
[----:B------:R-:W-:-:S02]  /*3a20*/  IADD3 R202, PT, PT, R171, 0x220, RZ ;  /* 0x00000220abca7810 */ /* 0x000fc40007ffe0ff */
[----:B0-----:R-:W-:Y:S01]  /*3a30*/  LEA R111, R188, UR28, 0x1 ;  /* 0x0000001cbc6f7c11 */ /* 0x001fe2000f8e08ff */
[----:B------:R0:W-:Y:S01]  /*3a40*/  STS.U16 [R184+0x100], R65 ;  /* 0x00010041b8007388 */ /* 0x0001e20000000400 */
[-C--:B------:R-:W-:Y:S02]  /*3a50*/  LEA.HI.SX32 R194, R194, R171.reuse, 0x1b ;  /* 0x000000abc2c27211 */ /* 0x080fe400078fdaff */
[----:B--2---:R-:W-:Y:S01]  /*3a60*/  LEA R118, R189, UR28, 0x1 ;  /* 0x0000001cbd767c11 */ /* 0x004fe2000f8e08ff */
[----:B------:R-:W-:Y:S01]  /*3a70*/  STS.U16 [R185+0x140], R66 ;  /* 0x00014042b9007388 */ /* 0x000fe20000000400 */
[----:B------:R-:W-:Y:S02]  /*3a80*/  IADD3 R204, PT, PT, R171, 0x240, RZ ;  /* 0x00000240abcc7810 */ /* 0x000fe40007ffe0ff */
[-C--:B------:R-:W-:Y:S01]  /*3a90*/  LEA.HI.SX32 R196, R196, R171.reuse, 0x1b ;  /* 0x000000abc4c47211 */ /* 0x080fe200078fdaff */
[----:B------:R-:W-:Y:S01]  /*3aa0*/  STS.U16 [R177+0x180], R70 ;  /* 0x00018046b1007388 */ /* 0x000fe20000000400 */
[----:B------:R-:W-:Y:S01]  /*3ab0*/  LEA R178, R191, UR28, 0x1 ;  /* 0x0000001cbfb27c11 */ /* 0x000fe2000f8e08ff */
[----:B------:R-:W-:Y:S01]  /*3ac0*/  FMUL.FTZ R157, R157, 1.4426950216293334961 ;  /* 0x3fb8aa3b9d9d7820 */ /* 0x000fe20000410000 */
[----:B------:R-:W-:Y:S01]  /*3ad0*/  IADD3 R206, PT, PT, R171, 0x260, RZ ;  /* 0x00000260abce7810 */ /* 0x000fe20007ffe0ff */
[----:B------:R2:W-:Y:S01]  /*3ae0*/  STS.U16 [R186+0x1c0], R109 ;  /* 0x0001c06dba007388 */ /* 0x0005e20000000400 */
[----:B------:R-:W-:-:S02]  /*3af0*/  LEA.HI.SX32 R198, R198, R171, 0x1b ;  /* 0x000000abc6c67211 */ /* 0x000fc400078fdaff */
[----:B----4-:R-:W-:Y:S01]  /*3b00*/  LEA R115, R192, UR28, 0x1 ;  /* 0x0000001cc0737c11 */ /* 0x010fe2000f8e08ff */
[----:B------:R-:W-:Y:S01]  /*3b10*/  STS.U16 [R111+0x200], R64 ;  /* 0x000200406f007388 */ /* 0x000fe20000000400 */
[----:B------:R-:W-:Y:S02]  /*3b20*/  IADD3 R208, PT, PT, R171, 0x280, RZ ;  /* 0x00000280abd07810 */ /* 0x000fe40007ffe0ff */
[-C--:B------:R-:W-:Y:S02]  /*3b30*/  LEA.HI.SX32 R200, R200, R171.reuse, 0x1b ;  /* 0x000000abc8c87211 */ /* 0x080fe400078fdaff */
[----:B------:R-:W-:Y:S01]  /*3b40*/  LEA R193, R193, UR28, 0x1 ;  /* 0x0000001cc1c17c11 */ /* 0x000fe2000f8e08ff */
[----:B------:R4:W-:Y:S01]  /*3b50*/  STS.U16 [R118+0x240], R67 ;  /* 0x0002404376007388 */ /* 0x0009e20000000400 */
[----:B------:R-:W-:Y:S02]  /*3b60*/  IADD3 R210, PT, PT, R171, 0x2a0, RZ ;  /* 0x000002a0abd27810 */ /* 0x000fe40007ffe0ff */
[----:B------:R-:W-:-:S02]  /*3b70*/  LEA.HI.SX32 R202, R202, R171, 0x1b ;  /* 0x000000abcaca7211 */ /* 0x000fc400078fdaff */
[----:B------:R-:W-:Y:S01]  /*3b80*/  LEA R194, R194, UR28, 0x1 ;  /* 0x0000001cc2c27c11 */ /* 0x000fe2000f8e08ff */
[----:B------:R-:W-:Y:S01]  /*3b90*/  STS.U16 [R178+0x280], R69 ;  /* 0x00028045b2007388 */ /* 0x000fe20000000400 */
[----:B------:R-:W-:Y:S02]  /*3ba0*/  IADD3 R212, PT, PT, R171, 0x2c0, RZ ;  /* 0x000002c0abd47810 */ /* 0x000fe40007ffe0ff */
[----:B------:R-:W-:Y:S02]  /*3bb0*/  LEA.HI.SX32 R204, R204, R171, 0x1b ;  /* 0x000000abcccc7211 */ /* 0x000fe400078fdaff */
[----:B0-----:R-:W-:Y:S01]  /*3bc0*/  LEA R65, R196, UR28, 0x1 ;  /* 0x0000001cc4417c11 */ /* 0x001fe2000f8e08ff */
[-C--:B------:R-:W-:Y:S01]  /*3bd0*/  FMUL.FTZ R172, R17, R157.reuse ;  /* 0x0000009d11ac7220 */ /* 0x080fe20000410000 */
[----:B------:R-:W-:Y:S01]  /*3be0*/  IADD3 R214, PT, PT, R171, 0x2e0, RZ ;  /* 0x000002e0abd67810 */ /* 0x000fe20007ffe0ff */
[----:B------:R-:W-:Y:S01]  /*3bf0*/  FMUL.FTZ R133, R15, R157 ;  /* 0x0000009d0f857220 */ /* 0x000fe20000410000 */
[----:B------:R-:W-:Y:S01]  /*3c00*/  LEA.HI.SX32 R206, R206, R171, 0x1b ;  /* 0x000000abcece7211 */ /* 0x000fe200078fdaff */
[----:B------:R-:W-:Y:S01]  /*3c10*/  STS.U16 [R115+0x2c0], R108 ;  /* 0x0002c06c73007388 */ /* 0x000fe20000000400 */
[----:B--2---:R-:W-:-:S02]  /*3c20*/  LEA R109, R198, UR28, 0x1 ;  /* 0x0000001cc66d7c11 */ /* 0x004fc4000f8e08ff */
[----:B------:R-:W-:Y:S01]  /*3c30*/  IADD3 R216, PT, PT, R171, 0x300, RZ ;  /* 0x00000300abd87810 */ /* 0x000fe20007ffe0ff */
[----:B------:R0:W-:Y:S01]  /*3c40*/  STS.U16 [R193+0x300], R68 ;  /* 0x00030044c1007388 */ /* 0x0001e20000000400 */
[----:B------:R-:W-:Y:S02]  /*3c50*/  LEA.HI.SX32 R174, R208, R171, 0x1b ;  /* 0x000000abd0ae7211 */ /* 0x000fe400078fdaff */
[----:B------:R-:W-:Y:S01]  /*3c60*/  LEA R200, R200, UR28, 0x1 ;  /* 0x0000001cc8c87c11 */ /* 0x000fe2000f8e08ff */
[----:B------:R-:W-:Y:S01]  /*3c70*/  FMUL.FTZ R66, R13, R157 ;  /* 0x0000009d0d427220 */ /* 0x000fe20000410000 */
[C---:B------:R-:W-:Y:S01]  /*3c80*/  IADD3 R218, PT, PT, R171.reuse, 0x320, RZ ;  /* 0x00000320abda7810 */ /* 0x040fe20007ffe0ff */
[----:B------:R-:W-:Y:S01]  /*3c90*/  STS.U16 [R194+0x340], R71 ;  /* 0x00034047c2007388 */ /* 0x000fe20000000400 */
[----:B------:R-:W-:Y:S02]  /*3ca0*/  LEA.HI.SX32 R175, R210, R171, 0x1b ;  /* 0x000000abd2af7211 */ /* 0x000fe400078fdaff */
[----:B------:R-:W-:Y:S01]  /*3cb0*/  LEA R202, R202, UR28, 0x1 ;  /* 0x0000001ccaca7c11 */ /* 0x000fe2000f8e08ff */
[----:B------:R2:W-:Y:S01]  /*3cc0*/  STS.U16 [R65+0x380], R110 ;  /* 0x0003806e41007388 */ /* 0x0005e20000000400 */
[----:B------:R-:W-:-:S02]  /*3cd0*/  IADD3 R220, PT, PT, R171, 0x340, RZ ;  /* 0x00000340abdc7810 */ /* 0x000fc40007ffe0ff */
[----:B------:R-:W-:Y:S02]  /*3ce0*/  LEA.HI.SX32 R176, R212, R171, 0x1b ;  /* 0x000000abd4b07211 */ /* 0x000fe400078fdaff */
[----:B----4-:R-:W-:Y:S01]  /*3cf0*/  LEA R67, R204, UR28, 0x1 ;  /* 0x0000001ccc437c11 */ /* 0x010fe2000f8e08ff */
[----:B------:R-:W-:Y:S01]  /*3d00*/  FMUL.FTZ R179, R14, R157 ;  /* 0x0000009d0eb37220 */ /* 0x000fe20000410000 */
[C---:B------:R-:W-:Y:S01]  /*3d10*/  IADD3 R222, PT, PT, R171.reuse, 0x360, RZ ;  /* 0x00000360abde7810 */ /* 0x040fe20007ffe0ff */
[----:B------:R-:W-:Y:S01]  /*3d20*/  STS.U16 [R109+0x3c0], R114 ;  /* 0x0003c0726d007388 */ /* 0x000fe20000000400 */
[----:B------:R-:W-:Y:S02]  /*3d30*/  LEA.HI.SX32 R173, R214, R171, 0x1b ;  /* 0x000000abd6ad7211 */ /* 0x000fe400078fdaff */
[----:B------:R-:W-:Y:S01]  /*3d40*/  LEA R206, R206, UR28, 0x1 ;  /* 0x0000001ccece7c11 */ /* 0x000fe2000f8e08ff */
[----:B------:R-:W-:Y:S01]  /*3d50*/  STS.U16 [R200+0x400], R119 ;  /* 0x00040077c8007388 */ /* 0x000fe20000000400 */
[----:B------:R-:W-:Y:S01]  /*3d60*/  IADD3 R224, PT, PT, R171, 0x380, RZ ;  /* 0x00000380abe07810 */ /* 0x000fe20007ffe0ff */
[----:B0-----:R-:W-:Y:S01]  /*3d70*/  FMUL.FTZ R68, R11, R157 ;  /* 0x0000009d0b447220 */ /* 0x001fe20000410000 */
[----:B------:R-:W-:-:S02]  /*3d80*/  LEA.HI.SX32 R170, R216, R171, 0x1b ;  /* 0x000000abd8aa7211 */ /* 0x000fc400078fdaff */
[----:B------:R-:W-:Y:S01]  /*3d90*/  LEA R174, R174, UR28, 0x1 ;  /* 0x0000001caeae7c11 */ /* 0x000fe2000f8e08ff */
[----:B------:R-:W0:Y:S01]  /*3da0*/  MUFU.EX2 R172, R172 ;  /* 0x000000ac00ac7308 */ /* 0x000e220000000800 */
[----:B------:R-:W-:Y:S01]  /*3db0*/  IADD3 R226, PT, PT, R171, 0x3a0, RZ ;  /* 0x000003a0abe27810 */ /* 0x000fe20007ffe0ff */
[----:B------:R-:W-:Y:S01]  /*3dc0*/  FMUL.FTZ R181, R16, R157 ;  /* 0x0000009d10b57220 */ /* 0x000fe20000410000 */
[----:B------:R-:W-:Y:S01]  /*3dd0*/  LEA.HI.SX32 R165, R218, R171, 0x1b ;  /* 0x000000abdaa57211 */ /* 0x000fe200078fdaff */
[----:B------:R-:W-:Y:S01]  /*3de0*/  FMUL.FTZ R69, R12, R157 ;  /* 0x0000009d0c457220 */ /* 0x000fe20000410000 */
[----:B------:R-:W-:Y:S01]  /*3df0*/  LEA R64, R175, UR28, 0x1 ;  /* 0x0000001caf407c11 */ /* 0x000fe2000f8e08ff */
[----:B------:R-:W-:Y:S01]  /*3e00*/  STS.U16 [R202+0x440], R121 ;  /* 0x00044079ca007388 */ /* 0x000fe20000000400 */
[----:B------:R-:W-:Y:S01]  /*3e10*/  IADD3 R228, PT, PT, R171, 0x3c0, RZ ;  /* 0x000003c0abe47810 */ /* 0x000fe20007ffe0ff */
[----:B------:R-:W4:Y:S01]  /*3e20*/  MUFU.EX2 R133, R133 ;  /* 0x0000008500857308 */ /* 0x000f220000000800 */
[----:B------:R-:W-:Y:S01]  /*3e30*/  LEA.HI.SX32 R169, R220, R171, 0x1b ;  /* 0x000000abdca97211 */ /* 0x000fe200078fdaff */
[----:B------:R5:W-:Y:S01]  /*3e40*/  STS.U16 [R67+0x480], R122 ;  /* 0x0004807a43007388 */ /* 0x000be20000000400 */
[----:B--2---:R-:W-:-:S02]  /*3e50*/  LEA R65, R176, UR28, 0x1 ;  /* 0x0000001cb0417c11 */ /* 0x004fc4000f8e08ff */
[----:B------:R-:W-:Y:S01]  /*3e60*/  IADD3 R230, PT, PT, R171, 0x3e0, RZ ;  /* 0x000003e0abe67810 */ /* 0x000fe20007ffe0ff */
[----:B------:R-:W-:Y:S01]  /*3e70*/  STS.U16 [R206+0x4c0], R123 ;  /* 0x0004c07bce007388 */ /* 0x000fe20000000400 */
[-C--:B------:R-:W-:Y:S01]  /*3e80*/  LEA.HI.SX32 R168, R222, R171.reuse, 0x1b ;  /* 0x000000abdea87211 */ /* 0x080fe200078fdaff */
[----:B------:R2:W-:Y:S01]  /*3e90*/  MUFU.EX2 R70, R66 ;  /* 0x0000004200467308 */ /* 0x0005e20000000800 */
[-C--:B------:R-:W-:Y:S01]  /*3ea0*/  LEA.HI.SX32 R167, R224, R171.reuse, 0x1b ;  /* 0x000000abe0a77211 */ /* 0x080fe200078fdaff */
[----:B------:R-:W-:Y:S01]  /*3eb0*/  STS.U16 [R174+0x500], R125 ;  /* 0x0005007dae007388 */ /* 0x000fe20000000400 */
[----:B------:R-:W-:Y:S02]  /*3ec0*/  LEA.HI.SX32 R166, R226, R171, 0x1b ;  /* 0x000000abe2a67211 */ /* 0x000fe400078fdaff */
[----:B-----5:R-:W-:Y:S01]  /*3ed0*/  LEA R67, R170, UR28, 0x1 ;  /* 0x0000001caa437c11 */ /* 0x020fe2000f8e08ff */
[----:B------:R5:W-:Y:S01]  /*3ee0*/  STS.U16 [R64+0x540], R129 ;  /* 0x0005408140007388 */ /* 0x000be20000000400 */
[----:B------:R-:W-:-:S02]  /*3ef0*/  LEA R165, R165, UR28, 0x1 ;  /* 0x0000001ca5a57c11 */ /* 0x000fc4000f8e08ff */
[----:B--2---:R-:W-:Y:S01]  /*3f00*/  LEA R66, R173, UR28, 0x1 ;  /* 0x0000001cad427c11 */ /* 0x004fe2000f8e08ff */
[----:B------:R2:W-:Y:S01]  /*3f10*/  MUFU.EX2 R71, R68 ;  /* 0x0000004400477308 */ /* 0x0005e20000000800 */
[----:B------:R-:W-:Y:S01]  /*3f20*/  SHF.L.U32 R63, R63, 0x5, RZ ;  /* 0x000000053f3f7819 */ /* 0x000fe200000006ff */
[----:B------:R1:W-:Y:S01]  /*3f30*/  STS.U16 [R65+0x580], R130 ;  /* 0x0005808241007388 */ /* 0x0003e20000000400 */
[-C--:B------:R-:W-:Y:S02]  /*3f40*/  LEA.HI.SX32 R164, R228, R171.reuse, 0x1b ;  /* 0x000000abe4a47211 */ /* 0x080fe400078fdaff */
[----:B------:R-:W-:Y:S01]  /*3f50*/  LEA.HI.SX32 R171, R230, R171, 0x1b ;  /* 0x000000abe6ab7211 */ /* 0x000fe200078fdaff */
[----:B------:R-:W-:Y:S02]  /*3f60*/  STS.U16 [R66+0x5c0], R131 ;  /* 0x0005c08342007388 */ /* 0x000fe40000000400 */
[----:B------:R-:W3:Y:S01]  /*3f70*/  MUFU.EX2 R208, R181 ;  /* 0x000000b500d07308 */ /* 0x000ee20000000800 */
[----:B--2---:R-:W-:Y:S01]  /*3f80*/  LEA R68, R169, UR28, 0x1 ;  /* 0x0000001ca9447c11 */ /* 0x004fe2000f8e08ff */
[----:B------:R-:W-:Y:S01]  /*3f90*/  STS.U16 [R67+0x600], R132 ;  /* 0x0006008443007388 */ /* 0x000fe20000000400 */
[----:B-----5:R-:W-:-:S02]  /*3fa0*/  LEA R64, R167, UR28, 0x1 ;  /* 0x0000001ca7407c11 */ /* 0x020fc4000f8e08ff */
[----:B-1----:R-:W-:-:S03]  /*3fb0*/  LEA R65, R166, UR28, 0x1 ;  /* 0x0000001ca6417c11 */ /* 0x002fc6000f8e08ff */
[----:B------:R-:W1:Y:S01]  /*3fc0*/  MUFU.EX2 R179, R179 ;  /* 0x000000b300b37308 */ /* 0x000e620000000800 */
[----:B------:R-:W-:Y:S01]  /*3fd0*/  LEA.HI.SX32 R63, R63, R63, 0x1b ;  /* 0x0000003f3f3f7211 */ /* 0x000fe200078fdaff */
[----:B------:R-:W-:Y:S01]  /*3fe0*/  STS.U16 [R165+0x640], R134 ;  /* 0x00064086a5007388 */ /* 0x000fe20000000400 */
[----:B------:R-:W-:-:S05]  /*3ff0*/  LEA R164, R164, UR28, 0x1 ;  /* 0x0000001ca4a47c11 */ /* 0x000fca000f8e08ff */
[----:B------:R2:W-:Y:S01]  /*4000*/  MUFU.EX2 R108, R69 ;  /* 0x00000045006c7308 */ /* 0x0005e20000000800 */
[----:B------:R4:W-:Y:S01]  /*4010*/  STS.U16 [R68+0x680], R135 ;  /* 0x0006808744007388 */ /* 0x0009e20000000400 */
[----:B------:R-:W-:Y:S01]  /*4020*/  LEA R171, R171, UR28, 0x1 ;  /* 0x0000001cabab7c11 */ /* 0x000fe2000f8e08ff */
[----:B------:R-:W-:Y:S01]  /*4030*/  FMUL.FTZ R114, R8, R157 ;  /* 0x0000009d08727220 */ /* 0x000fe20000410000 */
[----:B--2---:R-:W-:Y:S02]  /*4040*/  LEA R69, R168, UR28, 0x1 ;  /* 0x0000001ca8457c11 */ /* 0x004fe4000f8e08ff */
[----:B------:R-:W-:-:S03]  /*4050*/  LEA R63, R63, UR28, 0x1 ;  /* 0x0000001c3f3f7c11 */ /* 0x000fc6000f8e08ff */
[----:B------:R3:W-:Y:S04]  /*4060*/  STS.U16 [R69+0x6c0], R136 ;  /* 0x0006c08845007388 */ /* 0x0007e80000000400 */
[----:B------:R2:W-:Y:S01]  /*4070*/  STS.U16 [R64+0x700], R163 ;  /* 0x000700a340007388 */ /* 0x0005e20000000400 */
[----:B------:R-:W5:Y:S03]  /*4080*/  MUFU.EX2 R115, R114 ;  /* 0x0000007200737308 */ /* 0x000f660000000800 */
[----:B------:R5:W-:Y:S04]  /*4090*/  STS.U16 [R65+0x740], R162 ;  /* 0x000740a241007388 */ /* 0x000be80000000400 */
[----:B------:R-:W-:Y:S01]  /*40a0*/  STS.U16 [R164+0x780], R161 ;  /* 0x000780a1a4007388 */ /* 0x000fe20000000400 */
[----:B0-----:R-:W-:-:S03]  /*40b0*/  FMUL.FTZ R139, R172, R139 ;  /* 0x0000008bac8b7220 */ /* 0x001fc60000410000 */
[----:B------:R-:W-:Y:S01]  /*40c0*/  STS.U16 [R171+0x7c0], R160 ;  /* 0x0007c0a0ab007388 */ /* 0x000fe20000000400 */
[----:B------:R-:W-:-:S03]  /*40d0*/  NOP ;  /* 0x0000000000007918 */ /* 0x000fc60000000000 */
[----:B------:R-:W0:Y:S01]  /*40e0*/  LDS.U16 R174, [R63+0x1e] ;  /* 0x00001e003fae7984 */ /* 0x000e220000000400 */
[----:B------:R-:W-:Y:S01]  /*40f0*/  FMUL.FTZ R138, R172, R138 ;  /* 0x0000008aac8a7220 */ /* 0x000fe20000410000 */
[C---:B----4-:R-:W-:Y:S02]  /*4100*/  FMUL.FTZ R135, R133.reuse, R158 ;  /* 0x0000009e85877220 */ /* 0x050fe40000410000 */
[----:B------:R-:W4:Y:S01]  /*4110*/  LDS.U16 R188, [R63+0x2] ;  /* 0x000002003fbc7984 */ /* 0x000f220000000400 */
[----:B------:R-:W-:-:S03]  /*4120*/  FMUL.FTZ R134, R133, R153 ;  /* 0x0000009985867220 */ /* 0x000fc60000410000 */
[----:B------:R-:W4:Y:S04]  /*4130*/  LDS.U16 R184, [R63+0xa] ;  /* 0x00000a003fb87984 */ /* 0x000f280000000400 */
[----:B------:R-:W4:Y:S04]  /*4140*/  LDS.U16 R170, [R63+0x26] ;  /* 0x000026003faa7984 */ /* 0x000f280000000400 */
[----:B------:R-:W4:Y:S01]  /*4150*/  LDS.U16 R160, [R63+0x3a] ;  /* 0x00003a003fa07984 */ /* 0x000f220000000400 */
[----:B------:R-:W-:-:S03]  /*4160*/  FMUL.FTZ R66, R7, R157 ;  /* 0x0000009d07427220 */ /* 0x000fc60000410000 */
[----:B------:R-:W4:Y:S01]  /*4170*/  LDS.U16 R186, [R63+0x6] ;  /* 0x000006003fba7984 */ /* 0x000f220000000400 */
[----:B------:R-:W-:-:S03]  /*4180*/  FMUL.FTZ R67, R6, R157 ;  /* 0x0000009d06437220 */ /* 0x000fc60000410000 */
[----:B------:R-:W4:Y:S01]  /*4190*/  LDS.U16 R182, [R63+0xe] ;  /* 0x00000e003fb67984 */ /* 0x000f220000000400 */
[----:B---3--:R-:W-:-:S03]  /*41a0*/  FMUL.FTZ R136, R208, R159 ;  /* 0x0000009fd0887220 */ /* 0x008fc60000410000 */
[----:B------:R-:W3:Y:S01]  /*41b0*/  LDS.U16 R180, [R63+0x12] ;  /* 0x000012003fb47984 */ /* 0x000ee20000000400 */
[----:B-1----:R-:W-:-:S03]  /*41c0*/  FMUL.FTZ R133, R179, R152 ;  /* 0x00000098b3857220 */ /* 0x002fc60000410000 */
[----:B------:R-:W1:Y:S01]  /*41d0*/  LDS.U16 R178, [R63+0x16] ;  /* 0x000016003fb27984 */ /* 0x000e620000000400 */
[----:B------:R-:W-:-:S03]  /*41e0*/  FMUL.FTZ R132, R179, R150 ;  /* 0x00000096b3847220 */ /* 0x000fc60000410000 */
        /* <DEDUP_REMOVED lines=8> */
[----:B--2---:R-:W-:-:S03]  /*4270*/  FMUL.FTZ R64, R5, R157 ;  /* 0x0000009d05407220 */ /* 0x004fc60000410000 */
[----:B------:R-:W2:Y:S04]  /*4280*/  LDS.U16 R189, [R63] ;  /* 0x000000003fbd7984 */ /* 0x000ea80000000400 */
[----:B------:R-:W2:Y:S04]  /*4290*/  LDS.U16 R185, [R63+0x8] ;  /* 0x000008003fb97984 */ /* 0x000ea80000000400 */
[----:B------:R-:W2:Y:S04]  /*42a0*/  LDS.U16 R171, [R63+0x24] ;  /* 0x000024003fab7984 */ /* 0x000ea80000000400 */
[----:B------:R-:W2:Y:S01]  /*42b0*/  LDS.U16 R161, [R63+0x38] ;  /* 0x000038003fa17984 */ /* 0x000ea20000000400 */
[----:B------:R-:W-:-:S03]  /*42c0*/  FMUL.FTZ R110, R9, R157 ;  /* 0x0000009d096e7220 */ /* 0x000fc60000410000 */
        /* <DEDUP_REMOVED lines=11> */
[----:B------:R-:W0:Y:S01]  /*4380*/  MUFU.EX2 R66, R66 ;  /* 0x0000004200427308 */ /* 0x000e220000000800 */
[----:B------:R-:W-:Y:S01]  /*4390*/  USHF.L.U32 UR50, UR15, 0x8, URZ ;  /* 0x000000080f327899 */ /* 0x000fe200080006ff */
[----:B-----5:R-:W-:-:S06]  /*43a0*/  FMUL.FTZ R118, R115, R62 ;  /* 0x0000003e73767220 */ /* 0x020fcc0000410000 */
[----:B------:R-:W5:Y:S01]  /*43b0*/  MUFU.EX2 R67, R67 ;  /* 0x0000004300437308 */ /* 0x000f620000000800 */
[----:B------:R-:W-:Y:S01]  /*43c0*/  FMUL.FTZ R62, R18, R157 ;  /* 0x0000009d123e7220 */ /* 0x000fe20000410000 */
[----:B------:R-:W-:-:S06]  /*43d0*/  UIADD3 UR33, UPT, UPT, UR50, -0x100, URZ ;  /* 0xffffff0032217890 */ /* 0x000fcc000fffe0ff */
[----:B------:R-:W4:Y:S01]  /*43e0*/  MUFU.EX2 R111, R110 ;  /* 0x0000006e006f7308 */ /* 0x000f220000000800 */
[----:B------:R-:W-:-:S07]  /*43f0*/  FMUL.FTZ R156, R3, UR48 ;  /* 0x00000030039c7c20 */ /* 0x000fce0008410000 */
[----:B------:R-:W3:Y:S01]  /*4400*/  MUFU.EX2 R64, R64 ;  /* 0x0000004000407308 */ /* 0x000ee20000000800 */
[-C--:B------:R-:W-:Y:S01]  /*4410*/  FMUL.FTZ R109, R10, R157.reuse ;  /* 0x0000009d0a6d7220 */ /* 0x080fe20000410000 */
[-C--:B------:R-:W-:Y:S01]  /*4420*/  FMUL.FTZ R65, R4, R157.reuse ;  /* 0x0000009d04417220 */ /* 0x080fe20000410000 */
[----:B------:R-:W-:Y:S01]  /*4430*/  ULOP3.LUT UR33, UR33, 0x100, URZ, 0xc0, !UPT ;  /* 0x0000010021217892 */ /* 0x000fe2000f8ec0ff */
[----:B------:R-:W-:Y:S01]  /*4440*/  FMUL.RZ R156, R156, 0.15915493667125701904 ;  /* 0x3e22f9839c9c7820 */ /* 0x000fe2000040c000 */
[----:B------:R-:W-:-:S03]  /*4450*/  FMUL.FTZ R157, R3, R157 ;  /* 0x0000009d039d7220 */ /* 0x000fc60000410000 */
[----:B------:R-:W1:Y:S01]  /*4460*/  MUFU.EX2 R62, R62 ;  /* 0x0000003e003e7308 */ /* 0x000e620000000800 */
[----:B------:R-:W-:Y:S01]  /*4470*/  UIADD3 UR33, UPT, UPT, UR33, UR8, URZ ;  /* 0x0000000821217290 */ /* 0x000fe2000fffe0ff */
[C---:B0-----:R-:W-:Y:S01]  /*4480*/  FMUL.FTZ R117, R66.reuse, R117 ;  /* 0x0000007542757220 */ /* 0x041fe20000410000 */
[----:B------:R-:W-:Y:S01]  /*4490*/  FMUL.FTZ R116, R66, R116 ;  /* 0x0000007442747220 */ /* 0x000fe20000410000 */
[C---:B-----5:R-:W-:Y:S01]  /*44a0*/  FMUL.FTZ R113, R67.reuse, R113 ;  /* 0x0000007143717220 */ /* 0x060fe20000410000 */
[----:B------:R-:W-:-:S03]  /*44b0*/  FMUL.FTZ R112, R67, R112 ;  /* 0x0000007043707220 */ /* 0x000fc60000410000 */
[----:B------:R-:W0:Y:S01]  /*44c0*/  MUFU.EX2 R109, R109 ;  /* 0x0000006d006d7308 */ /* 0x000e220000000800 */
[C---:B----4-:R-:W-:Y:S01]  /*44d0*/  FMUL.FTZ R121, R111.reuse, R142 ;  /* 0x0000008e6f797220 */ /* 0x050fe20000410000 */
[----:B------:R-:W-:Y:S01]  /*44e0*/  FMUL.FTZ R120, R111, R120 ;  /* 0x000000786f787220 */ /* 0x000fe20000410000 */
[C---:B---3--:R-:W-:Y:S01]  /*44f0*/  FMUL.FTZ R111, R64.reuse, R149 ;  /* 0x00000095406f7220 */ /* 0x048fe20000410000 */
[----:B------:R-:W-:-:S04]  /*4500*/  FMUL.FTZ R110, R64, R141 ;  /* 0x0000008d406e7220 */ /* 0x000fc80000410000 */
[----:B------:R-:W3:Y:S01]  /*4510*/  MUFU.EX2 R65, R65 ;  /* 0x0000004100417308 */ /* 0x000ee20000000800 */
[C---:B------:R-:W-:Y:S02]  /*4520*/  ISETP.NE.AND P0, PT, R190.reuse, RZ, PT ;  /* 0x000000ffbe00720c */ /* 0x040fe40003f05270 */
[----:B------:R-:W-:Y:S02]  /*4530*/  IADD3 R195, PT, PT, R190, 0x200, RZ ;  /* 0x00000200bec37810 */ /* 0x000fe40007ffe0ff */
[----:B------:R-:W-:-:S03]  /*4540*/  MOV R64, UR33 ;  /* 0x0000002100407c02 */ /* 0x000fc60008000f00 */
[----:B------:R-:W-:Y:S01]  /*4550*/  MUFU.SIN R155, R156 ;  /* 0x0000009c009b7308 */ /* 0x000fe20000000400 */
[----:B------:R-:W-:-:S07]  /*4560*/  R2UR UR49, R60 ;  /* 0x000000003c3172ca */ /* 0x000fce00000e0000 */
[----:B------:R-:W-:Y:S01]  /*4570*/  MUFU.COS R67, R156 ;  /* 0x0000009c00437308 */ /* 0x000fe20000000000 */
[----:B------:R-:W-:-:S07]  /*4580*/  SEL R64, R64, R195, !P0 ;  /* 0x000000c340407207 */ /* 0x000fce0004000000 */
[----:B------:R-:W4:Y:S01]  /*4590*/  MUFU.EX2 R66, R157 ;  /* 0x0000009d00427308 */ /* 0x000f220000000800 */
[----:B------:R-:W-:Y:S01]  /*45a0*/  R2UR UR37, R61 ;  /* 0x000000003d2572ca */ /* 0x000fe200000e0000 */
[C---:B-1----:R-:W-:Y:S01]  /*45b0*/  FMUL.FTZ R126, R62.reuse, R126 ;  /* 0x0000007e3e7e7220 */ /* 0x042fe20000410000 */
[----:B------:R-:W-:Y:S01]  /*45c0*/  FMUL.FTZ R127, R62, R127 ;  /* 0x0000007f3e7f7220 */ /* 0x000fe20000410000 */
[----:B------:R-:W-:Y:S01]  /*45d0*/  LEA R64, R64, UR28, 0x3 ;  /* 0x0000001c40407c11 */ /* 0x000fe2000f8e18ff */
[----:B------:R-:W-:Y:S01]  /*45e0*/  HADD2.F32 R174, -RZ, R174.H0_H0 ;  /* 0x200000aeffae7230 */ /* 0x000fe20000004100 */
[----:B------:R-:W-:Y:S01]  /*45f0*/  ISETP.NE.AND P2, PT, R190, 0x3f, PT ;  /* 0x0000003fbe00780c */ /* 0x000fe20003f45270 */
        /* <DEDUP_REMOVED lines=15> */
[C---:B0-----:R-:W-:Y:S01]  /*46f0*/  FMUL.FTZ R123, R109.reuse, R144 ;  /* 0x000000906d7b7220 */ /* 0x041fe20000410000 */
[----:B------:R-:W-:Y:S01]  /*4700*/  FMUL.FTZ R122, R109, R143 ;  /* 0x0000008f6d7a7220 */ /* 0x000fe20000410000 */
[----:B------:R-:W-:Y:S01]  /*4710*/  FMUL.FTZ R119, R115, R140 ;  /* 0x0000008c73777220 */ /* 0x000fe20000410000 */
[----:B------:R-:W-:Y:S02]  /*4720*/  HADD2.F32 R175, -RZ, R175.H0_H0 ;  /* 0x200000afffaf7230 */ /* 0x000fe40000004100 */
[----:B---3--:R-:W-:Y:S01]  /*4730*/  FMUL.FTZ R109, R65, R154 ;  /* 0x0000009a416d7220 */ /* 0x008fe20000410000 */
[----:B------:R0:W-:Y:S01]  /*4740*/  STS.64 [R64+0x39e0], R126 ;  /* 0x0039e07e40007388 */ /* 0x0001e20000000a00 */
[----:B--2---:R-:W-:Y:S02]  /*4750*/  HADD2.F32 R189, -RZ, R189.H0_H0 ;  /* 0x200000bdffbd7230 */ /* 0x004fe40000004100 */
[----:B------:R-:W-:Y:S01]  /*4760*/  FMUL.FTZ R140, R174, UR49 ;  /* 0x00000031ae8c7c20 */ /* 0x000fe20008410000 */
[----:B------:R-:W-:-:S02]  /*4770*/  HADD2.F32 R185, -RZ, R185.H0_H0 ;  /* 0x200000b9ffb97230 */ /* 0x000fc40000004100 */
[C---:B------:R-:W-:Y:S01]  /*4780*/  FMUL.FTZ R131, R70.reuse, R148 ;  /* 0x0000009446837220 */ /* 0x040fe20000410000 */
[----:B------:R-:W-:Y:S02]  /*4790*/  HADD2.F32 R171, -RZ, R171.H0_H0 ;  /* 0x200000abffab7230 */ /* 0x000fe40000004100 */
[----:B------:R-:W-:Y:S01]  /*47a0*/  FMUL.FTZ R130, R70, R147 ;  /* 0x0000009346827220 */ /* 0x000fe20000410000 */
[----:B------:R-:W-:Y:S02]  /*47b0*/  HADD2.F32 R161, -RZ, R161.H0_H0 ;  /* 0x200000a1ffa17230 */ /* 0x000fe40000004100 */
[----:B------:R-:W-:Y:S01]  /*47c0*/  FMUL.FTZ R125, R71, R146 ;  /* 0x00000092477d7220 */ /* 0x000fe20000410000 */
[C---:B----4-:R-:W-:Y:S01]  /*47d0*/  FMUL.FTZ R156, R66.reuse, R67 ;  /* 0x00000043429c7220 */ /* 0x050fe20000410000 */
[----:B------:R-:W-:Y:S01]  /*47e0*/  FMUL.FTZ R155, R66, R155 ;  /* 0x0000009b429b7220 */ /* 0x000fe20000410000 */
[----:B------:R-:W-:Y:S02]  /*47f0*/  HADD2.F32 R187, -RZ, R187.H0_H0 ;  /* 0x200000bbffbb7230 */ /* 0x000fe40000004100 */
[----:B------:R-:W-:Y:S01]  /*4800*/  FMUL.FTZ R60, R188, UR49 ;  /* 0x00000031bc3c7c20 */ /* 0x000fe20008410000 */
[----:B------:R-:W-:-:S02]  /*4810*/  HADD2.F32 R183, -RZ, R183.H0_H0 ;  /* 0x200000b7ffb77230 */ /* 0x000fc40000004100 */
[----:B0-----:R-:W-:Y:S01]  /*4820*/  FMUL.FTZ R64, R184, UR49 ;  /* 0x00000031b8407c20 */ /* 0x001fe20008410000 */
        /* <DEDUP_REMOVED lines=22> */
[C---:B------:R-:W-:Y:S01]  /*4990*/  FMUL.FTZ R129, R108.reuse, R145 ;  /* 0x000000916c817220 */ /* 0x040fe20000410000 */
[----:B------:R-:W-:Y:S01]  /*49a0*/  FMUL.FTZ R128, R108, R128 ;  /* 0x000000806c807220 */ /* 0x000fe20000410000 */
[----:B------:R-:W-:Y:S01]  /*49b0*/  FFMA.FTZ R140, R175, UR37, R140 ;  /* 0x00000025af8c7c23 */ /* 0x000fe2000801008c */
[----:B------:R-:W-:Y:S01]  /*49c0*/  FMUL.FTZ R124, R71, R124 ;  /* 0x0000007c477c7220 */ /* 0x000fe20000410000 */
        /* <DEDUP_REMOVED lines=18> */
[----:B------:R-:W-:Y:S01]  /*4af0*/  FMUL.FTZ R145, R27, -R144 ;  /* 0x800000901b917220 */ /* 0x000fe20000410000 */
[----:B------:R-:W-:Y:S01]  /*4b00*/  FMUL.FTZ R140, R22, -R157 ;  /* 0x8000009d168c7220 */ /* 0x000fe20000410000 */
        /* <DEDUP_REMOVED lines=25> */
.L_x_6797:
[----:B------:R-:W-:-:S06]  /*4ca0*/  LEA R114, R190, UR28, 0x3 ;  /* 0x0000001cbe727c11 */ /* 0x000fcc000f8e18ff */
[----:B------:R-:W0:Y:S02]  /*4cb0*/  LDS.64 R114, [R114+0x49e8] ;  /* 0x0049e80072727984 */ /* 0x000e240000000a00 */
.L_x_6798:
[----:B------:R-:W-:Y:S05]  /*4cc0*/  BSYNC.RECONVERGENT B0 ;  /* 0x0000000000007941 */ /* 0x000fea0003800200 */
.L_x_6796:
        /* <DEDUP_REMOVED lines=45> */
[----:B------:R-:W-:Y:S01]  /*4fa0*/  FFMA.FTZ R60, R127, R139, R60 ;  /* 0x0000008b7f3c7223 */ /* 0x000fe2000001003c */
[----:B------:R-:W-:Y:S01]  /*4fb0*/  FMUL.FTZ R69, R128, R63 ;  /* 0x0000003f80457220 */ /* 0x000fe20000410000 */
        /* <DEDUP_REMOVED lines=113> */
[----:B------:R-:W-:Y:S01]  /*56d0*/  LEA R191, R190, UR28, 0x4 ;  /* 0x0000001cbebf7c11 */ /* 0x000fe2000f8e20ff */
[----:B------:R-:W-:Y:S01]  /*56e0*/  FFMA.FTZ R62, R3, R52, R70 ;  /* 0x00000034033e7223 */ /* 0x000fe20000010046 */
[----:B------:R-:W-:-:S05]  /*56f0*/  FADD.FTZ R63, RZ, R68 ;  /* 0x00000044ff3f7221 */ /* 0x000fca0000010000 */
[----:B------:R2:W-:Y:S01]  /*5700*/  STS.128 [R191+0x31d0], R60 ;  /* 0x0031d03cbf007388 */ /* 0x0005e20000000c00 */
[----:B------:R-:W-:Y:S06]  /*5710*/  BAR.SYNC.DEFER_BLOCKING 0x0 ;  /* 0x0000000000007b1d */ /* 0x000fec0000010000 */
[----:B------:R-:W-:Y:S05]  /*5720*/  @P2 BRA `(.L_x_6799) ;  /* 0x0000000800142947 */ /* 0x000fea0003800000 */
[----:B------:R-:W3:Y:S01]  /*5730*/  S2R R190, SR_TID.X ;  /* 0x0000000000be7919 */ /* 0x000ee20000002100 */
[----:B------:R-:W-:Y:S01]  /*5740*/  UMOV UR33, 0xffffffff ;  /* 0xffffffff00217882 */ /* 0x000fe20000000000 */
[C---:B------:R-:W-:Y:S02]  /*5750*/  ISETP.GE.AND P4, PT, R107.reuse, 0x10, PT ;  /* 0x000000106b00780c */ /* 0x040fe40003f86270 */
[C---:B------:R-:W-:Y:S02]  /*5760*/  ISETP.GE.AND P2, PT, R107.reuse, 0x8, PT ;  /* 0x000000086b00780c */ /* 0x040fe40003f46270 */
[C---:B------:R-:W-:Y:S02]  /*5770*/  ISETP.GE.AND P3, PT, R107.reuse, 0x4, PT ;  /* 0x000000046b00780c */ /* 0x040fe40003f66270 */
[C---:B------:R-:W-:Y:S02]  /*5780*/  ISETP.GE.AND P4, PT, R107.reuse, 0x2, PT ;  /* 0x000000026b00780c */ /* 0x040fe40003f86270 */
[----:B------:R-:W-:-:S02]  /*5790*/  ISETP.GE.AND P5, PT, R107, 0x1, PT ;  /* 0x000000016b00780c */ /* 0x000fc40003fa6270 */
[----:B---3--:R-:W-:-:S05]  /*57a0*/  LEA R190, R190, R191, 0x4 ;  /* 0x000000bfbebe7211 */ /* 0x008fca00078e20ff */
[----:B--2---:R-:W-:Y:S04]  /*57b0*/  LDS.128 R60, [R190+0x31d0] ;  /* 0x0031d000be3c7984 */ /* 0x004fe80000000c00 */
[----:B------:R-:W2:Y:S02]  /*57c0*/  LDS.128 R68, [R190+0x31e0] ;  /* 0x0031e000be447984 */ /* 0x000ea40000000c00 */
[-C--:B--2---:R-:W-:Y:S01]  /*57d0*/  FMUL.FTZ R195, R63, R69.reuse ;  /* 0x000000453fc37220 */ /* 0x084fe20000410000 */
        /* <DEDUP_REMOVED lines=70> */
.L_x_6921:
        /* <DEDUP_REMOVED lines=13> */
.L_x_6924:
[----:B------:R-:W-:-:S03]  /*5d10*/  UMOV UR33, 0xffffffff ;  /* 0xffffffff00217882 */ /* 0x000fc60000000000 */
[----:B------:R-:W-:Y:S05]  /*5d20*/  BRA.DIV UR33, `(.L_x_6802) ;  /* 0x0000007e21f47947 */ /* 0x000fea000b800000 */
.L_x_6927:
[----:B------:R-:W-:-:S03]  /*5d30*/  UMOV UR33, 0xffffffff ;  /* 0xffffffff00217882 */ /* 0x000fc60000000000 */
[----:B------:R-:W-:Y:S05]  /*5d40*/  BRA.DIV UR33, `(.L_x_6803) ;  /* 0x0000008221147947 */ /* 0x000fea000b800000 */
.L_x_6930:
[----:B------:R-:W-:-:S03]  /*5d50*/  UMOV UR33, 0xffffffff ;  /* 0xffffffff00217882 */ /* 0x000fc60000000000 */
[----:B------:R-:W-:Y:S05]  /*5d60*/  BRA.DIV UR33, `(.L_x_6804) ;  /* 0x0000008221347947 */ /* 0x000fea000b800000 */
.L_x_6933:
        /* <DEDUP_REMOVED lines=10> */
.L_x_6943:
[-C--:B0-----:R-:W-:Y:S01]  /*5e10*/  FMUL.FTZ R70, R193, R67.reuse ;  /* 0x00000043c1467220 */ /* 0x081fe20000410000 */
[C---:B------:R-:W-:Y:S01]  /*5e20*/  FMUL.FTZ R68, R197.reuse, R196 ;  /* 0x000000c4c5447220 */ /* 0x040fe20000410000 */
[C---:B------:R-:W-:Y:S02]  /*5e30*/  FMUL.FTZ R71, R197.reuse, R67 ;  /* 0x00000043c5477220 */ /* 0x040fe40000410000 */
[----:B----4-:R-:W-:Y:S01]  /*5e40*/  FFMA.FTZ R69, R197, R66, -R70 ;  /* 0x00000042c5457223 */ /* 0x010fe20000010846 */
[C---:B------:R-:W-:Y:S01]  /*5e50*/  FFMA.FTZ R65, R193.reuse, R64, R68 ;  /* 0x00000040c1417223 */ /* 0x040fe20000010044 */
[C---:B------:R-:W-:Y:S01]  /*5e60*/  FFMA.FTZ R70, R193.reuse, R66, R71 ;  /* 0x00000042c1467223 */ /* 0x040fe20000010047 */
[----:B------:R-:W-:Y:S01]  /*5e70*/  FMUL.FTZ R68, R193, R196 ;  /* 0x000000c4c1447220 */ /* 0x000fe20000410000 */
[----:B------:R-:W-:Y:S02]  /*5e80*/  @P0 FADD.FTZ R66, R194, R69 ;  /* 0x00000045c2420221 */ /* 0x000fe40000010000 */
[----:B------:R-:W-:Y:S01]  /*5e90*/  @P0 FADD.FTZ R67, R195, R70 ;  /* 0x00000046c3430221 */ /* 0x000fe20000010000 */
        /* <DEDUP_REMOVED lines=14> */
.L_x_6799:
[----:B---3--:R-:W3:Y:S01]  /*5f80*/  S2R R190, SR_TID.X ;  /* 0x0000000000be7919 */ /* 0x008ee20000002100 */
[----:B------:R-:W-:Y:S05]  /*5f90*/  WARPSYNC.ALL ;  /* 0x0000000000007948 */ /* 0x000fea0003800000 */
[----:B---3--:R-:W-:Y:S01]  /*5fa0*/  LOP3.LUT P0, R240, R190, 0x1f, RZ, 0xc0, !PT ;  /* 0x0000001fbef07812 */ /* 0x008fe2000780c0ff */
        /* <DEDUP_REMOVED lines=9> */
[C---:B------:R-:W-:Y:S01]  /*6040*/  FFMA.FTZ R60, -R155.reuse, R114, -R60 ;  /* 0x000000729b3c7223 */ /* 0x040fe2000001093c */
[----:B-----5:R-:W-:Y:S01]  /*6050*/  FMUL.FTZ R64, R108, R61 ;  /* 0x0000003d6c407220 */ /* 0x020fe20000410000 */
        /* <DEDUP_REMOVED lines=9> */
[----:B------:R-:W-:Y:S01]  /*60f0*/  FMUL.FTZ R66, R108, R63 ;  /* 0x0000003f6c427220 */ /* 0x000fe20000410000 */
[----:B------:R-:W-:Y:S01]  /*6100*/  FADD.FTZ R65, R140, R65 ;  /* 0x000000418c417221 */ /* 0x000fe20000010000 */
[-C--:B------:R-:W-:Y:S01]  /*6110*/  FMUL.FTZ R67, R110, R62.reuse ;  /* 0x0000003e6e437220 */ /* 0x080fe20000410000 */
[C---:B------:R-:W-:Y:S01]  /*6120*/  FFMA.FTZ R61, R111.reuse, R62, R60 ;  /* 0x0000003e6f3d7223 */ /* 0x040fe2000001003c */
[----:B------:R-:W-:Y:S01]  /*6130*/  FMUL.FTZ R62, R162, UR37 ;  /* 0x00000025a23e7c20 */ /* 0x000fe20008410000 */
[-C--:B------:R-:W-:Y:S01]  /*6140*/  FMUL.FTZ R60, R108, R65.reuse ;  /* 0x000000416c3c7220 */ /* 0x080fe20000410000 */
[----:B------:R-:W-:Y:S01]  /*6150*/  FFMA.FTZ R67, R111, R64, -R67 ;  /* 0x000000406f437223 */ /* 0x000fe20000010843 */
[C---:B------:R-:W-:Y:S01]  /*6160*/  FFMA.FTZ R66, R109.reuse, R65, -R66 ;  /* 0x000000416d427223 */ /* 0x040fe20000010842 */
        /* <DEDUP_REMOVED lines=18> */
[C---:B------:R-:W-:Y:S01]  /*6290*/  FMUL.FTZ R60, R118.reuse, R70 ;  /* 0x00000046763c7220 */ /* 0x040fe20000410000 */
[-C--:B------:R-:W-:Y:S01]  /*62a0*/  FMUL.FTZ R66, R118, R64.reuse ;  /* 0x0000004076427220 */ /* 0x080fe20000410000 */
[----:B------:R-:W-:Y:S01]  /*62b0*/  FMUL.FTZ R62, R112, R61 ;  /* 0x0000003d703e7220 */ /* 0x000fe20000410000 */
[----:B------:R-:W-:Y:S01]  /*62c0*/  FADD.FTZ R63, R142, R63 ;  /* 0x0000003f8e3f7221 */ /* 0x000fe20000010000 */
[----:B------:R-:W-:Y:S01]  /*62d0*/  FFMA.FTZ R65, R119, R64, R60 ;  /* 0x0000004077417223 */ /* 0x000fe2000001003c */
[----:B------:R-:W-:Y:S01]  /*62e0*/  BAR.SYNC.DEFER_BLOCKING 0x0 ;  /* 0x0000000000007b1d */ /* 0x000fe20000010000 */
[----:B------:R-:W-:Y:S01]  /*62f0*/  FMUL.FTZ R64, R166, UR37 ;  /* 0x00000025a6407c20 */ /* 0x000fe20008410000 */
[-C--:B------:R-:W-:Y:S01]  /*6300*/  FMUL.FTZ R60, R112, R63.reuse ;  /* 0x0000003f703c7220 */ /* 0x080fe20000410000 */
[----:B------:R-:W-:Y:S01]  /*6310*/  FFMA.FTZ R62, R113, R63, -R62 ;  /* 0x0000003f713e7223 */ /* 0x000fe2000001083e */
[----:B------:R-:W-:Y:S01]  /*6320*/  FFMA.FTZ R66, R119, R70, -R66 ;  /* 0x0000004677427223 */ /* 0x000fe20000010842 */
[----:B------:R-:W-:Y:S01]  /*6330*/  FFMA.FTZ R205, R167, UR49, -R64 ;  /* 0x00000031a7cd7c23 */ /* 0x000fe20008010840 */
[----:B------:R-:W-:Y:S01]  /*6340*/  FFMA.FTZ R60, R113, R61, R60 ;  /* 0x0000003d713c7223 */ /* 0x000fe2000001003c */
[----:B------:R-:W-:Y:S01]  /*6350*/  FADD.FTZ R62, R143, R62 ;  /* 0x0000003e8f3e7221 */ /* 0x000fe20000010000 */
[C---:B------:R-:W-:Y:S01]  /*6360*/  FMUL.FTZ R61, R120.reuse, R65 ;  /* 0x00000041783d7220 */ /* 0x040fe20000410000 */
[----:B------:R-:W-:Y:S01]  /*6370*/  FMUL.FTZ R68, R120, R66 ;  /* 0x0000004278447220 */ /* 0x000fe20000410000 */
[----:B------:R-:W-:Y:S01]  /*6380*/  FFMA.FTZ R60, R25, R205, R60 ;  /* 0x000000cd193c7223 */ /* 0x000fe2000001003c */
[----:B------:R-:W-:Y:S01]  /*6390*/  FMUL.FTZ R64, R116, R62 ;  /* 0x0000003e74407220 */ /* 0x000fe20000410000 */
[----:B------:R-:W-:Y:S01]  /*63a0*/  FMUL.FTZ R204, R168, UR37 ;  /* 0x00000025a8cc7c20 */ /* 0x000fe20008410000 */
[C---:B------:R-:W-:Y:S01]  /*63b0*/  FFMA.FTZ R66, R121.reuse, R66, -R61 ;  /* 0x0000004279427223 */ /* 0x040fe2000001083d */
[----:B------:R-:W-:Y:S01]  /*63c0*/  FFMA.FTZ R68, R121, R65, R68 ;  /* 0x0000004179447223 */ /* 0x000fe20000010044 */
[-C--:B------:R-:W-:Y:S01]  /*63d0*/  FFMA.FTZ R61, R117, R60.reuse, R64 ;  /* 0x0000003c753d7223 */ /* 0x080fe20000010040 */
[----:B------:R-:W-:Y:S01]  /*63e0*/  FMUL.FTZ R60, R116, R60 ;  /* 0x0000003c743c7220 */ /* 0x000fe20000410000 */
[----:B------:R-:W-:Y:S01]  /*63f0*/  FFMA.FTZ R204, R169, UR49, -R204 ;  /* 0x00000031a9cc7c23 */ /* 0x000fe200080108cc */
[C---:B------:R-:W-:Y:S01]  /*6400*/  FMUL.FTZ R64, R122.reuse, R66 ;  /* 0x000000427a407220 */ /* 0x040fe20000410000 */
[----:B------:R-:W-:Y:S01]  /*6410*/  FMUL.FTZ R65, R122, R68 ;  /* 0x000000447a417220 */ /* 0x000fe20000410000 */
[----:B------:R-:W-:Y:S01]  /*6420*/  FFMA.FTZ R63, R117, R62, -R60 ;  /* 0x0000003e753f7223 */ /* 0x000fe2000001083c */
[----:B------:R-:W-:Y:S01]  /*6430*/  FFMA.FTZ R62, R26, R204, R61 ;  /* 0x000000cc1a3e7223 */ /* 0x000fe2000001003d */
[C---:B------:R-:W-:Y:S01]  /*6440*/  FFMA.FTZ R68, R123.reuse, R68, R64 ;  /* 0x000000447b447223 */ /* 0x040fe20000010040 */
[----:B------:R-:W-:Y:S01]  /*6450*/  FFMA.FTZ R67, R123, R66, -R65 ;  /* 0x000000427b437223 */ /* 0x000fe20000010841 */
[----:B------:R-:W-:Y:S01]  /*6460*/  FADD.FTZ R63, R144, R63 ;  /* 0x0000003f903f7221 */ /* 0x000fe20000010000 */
[-C--:B------:R-:W-:Y:S01]  /*6470*/  FMUL.FTZ R64, R118, R62.reuse ;  /* 0x0000003e76407220 */ /* 0x080fe20000410000 */
[----:B------:R-:W0:Y:S01]  /*6480*/  LDS.64 R60, [R191+0x31d8] ;  /* 0x0031d800bf3c7984 */ /* 0x000e220000000a00 */
[----:B------:R-:W-:Y:S01]  /*6490*/  FMUL.FTZ R66, R170, UR37 ;  /* 0x00000025aa427c20 */ /* 0x000fe20008410000 */
[-C--:B------:R-:W-:Y:S01]  /*64a0*/  FMUL.FTZ R65, R118, R63.reuse ;  /* 0x0000003f76417220 */ /* 0x080fe20000410000 */
[----:B------:R-:W-:Y:S01]  /*64b0*/  FFMA.FTZ R64, R119, R63, -R64 ;  /* 0x0000003f77407223 */ /* 0x000fe20000010840 */
[----:B------:R-:W-:Y:S01]  /*64c0*/  FMUL.FTZ R70, R124, R67 ;  /* 0x000000437c467220 */ /* 0x000fe20000410000 */
[----:B------:R-:W-:Y:S01]  /*64d0*/  FFMA.FTZ R203, R171, UR49, -R66 ;  /* 0x00000031abcb7c23 */ /* 0x000fe20008010842 */
[----:B------:R-:W-:Y:S01]  /*64e0*/  FFMA.FTZ R62, R119, R62, R65 ;  /* 0x0000003e773e7223 */ /* 0x000fe20000010041 */
[----:B------:R-:W-:Y:S01]  /*64f0*/  FADD.FTZ R64, R145, R64 ;  /* 0x0000004091407221 */ /* 0x000fe20000010000 */
[----:B------:R-:W-:Y:S01]  /*6500*/  FMUL.FTZ R202, R172, UR37 ;  /* 0x00000025acca7c20 */ /* 0x000fe20008410000 */
[----:B------:R-:W-:Y:S01]  /*6510*/  FFMA.FTZ R70, R125, R68, R70 ;  /* 0x000000447d467223 */ /* 0x000fe20000010046 */
        /* <DEDUP_REMOVED lines=9> */
[----:B------:R-:W-:Y:S01]  /*65b0*/  FFMA.FTZ R63, R28, R202, R63 ;  /* 0x000000ca1c3f7223 */ /* 0x000fe2000001003f */
[----:B------:R-:W-:Y:S01]  /*65c0*/  FMUL.FTZ R62, R128, R68 ;  /* 0x00000044803e7220 */ /* 0x000fe20000410000 */
[----:B------:R-:W-:Y:S01]  /*65d0*/  ISETP.LE.OR P0, PT, R66, UR15, P0 ;  /* 0x0000000f42007c0c */ /* 0x000fe20008703670 */
[----:B------:R-:W-:Y:S01]  /*65e0*/  FADD.FTZ R65, R146, R65 ;  /* 0x0000004192417221 */ /* 0x000fe20000010000 */
[----:B------:R-:W-:Y:S01]  /*65f0*/  FMUL.FTZ R64, R122, R63 ;  /* 0x0000003f7a407220 */ /* 0x000fe20000410000 */
[-C--:B------:R-:W-:Y:S01]  /*6600*/  FFMA.FTZ R67, R129, R70.reuse, R62 ;  /* 0x0000004681437223 */ /* 0x080fe2000001003e */
[----:B------:R-:W-:Y:S01]  /*6610*/  FMUL.FTZ R70, R128, R70 ;  /* 0x0000004680467220 */ /* 0x000fe20000410000 */
[-C--:B------:R-:W-:Y:S01]  /*6620*/  FMUL.FTZ R62, R122, R65.reuse ;  /* 0x000000417a3e7220 */ /* 0x080fe20000410000 */
[----:B------:R-:W-:Y:S01]  /*6630*/  FMUL.FTZ R66, R174, UR37 ;  /* 0x00000025ae427c20 */ /* 0x000fe20008410000 */
[----:B------:R-:W-:Y:S01]  /*6640*/  FFMA.FTZ R64, R123, R65, -R64 ;  /* 0x000000417b407223 */ /* 0x000fe20000010840 */
[----:B------:R-:W-:Y:S01]  /*6650*/  FFMA.FTZ R70, R129, R68, -R70 ;  /* 0x0000004481467223 */ /* 0x000fe20000010846 */
        /* <DEDUP_REMOVED lines=10> */
[----:B------:R-:W-:Y:S01]  /*6700*/  FFMA.FTZ R65, R125, R62, R66 ;  /* 0x0000003e7d417223 */ /* 0x000fe20000010042 */
[C---:B0-----:R-:W-:Y:S01]  /*6710*/  FMUL.FTZ R62, R127.reuse, R60 ;  /* 0x0000003c7f3e7220 */ /* 0x041fe20000410000 */
[-C--:B------:R-:W-:Y:S01]  /*6720*/  FMUL.FTZ R63, R127, R61.reuse ;  /* 0x0000003d7f3f7220 */ /* 0x080fe20000410000 */
[----:B------:R-:W-:Y:S01]  /*6730*/  FMUL.FTZ R228, R176, UR37 ;  /* 0x00000025b0e47c20 */ /* 0x000fe20008410000 */
[----:B------:R-:W-:Y:S01]  /*6740*/  FFMA.FTZ R67, R125, R64, -R67 ;  /* 0x000000407d437223 */ /* 0x000fe20000010843 */
[C---:B------:R-:W-:Y:S01]  /*6750*/  FFMA.FTZ R62, R126.reuse, R61, R62 ;  /* 0x0000003d7e3e7223 */ /* 0x040fe2000001003e */
[----:B------:R-:W-:Y:S01]  /*6760*/  FFMA.FTZ R63, R126, R60, -R63 ;  /* 0x0000003c7e3f7223 */ /* 0x000fe2000001083f */
[----:B------:R-:W-:Y:S01]  /*6770*/  FMUL.FTZ R60, R132, R70 ;  /* 0x00000046843c7220 */ /* 0x000fe20000410000 */
[----:B------:R-:W-:Y:S01]  /*6780*/  FFMA.FTZ R228, R177, UR49, -R228 ;  /* 0x00000031b1e47c23 */ /* 0x000fe200080108e4 */
[----:B------:R-:W-:Y:S01]  /*6790*/  FADD.FTZ R200, RZ, R62 ;  /* 0x0000003effc87221 */ /* 0x000fe20000010000 */
[----:B------:R-:W-:Y:S01]  /*67a0*/  FFMA.FTZ R227, R18, R79, R63 ;  /* 0x0000004f12e37223 */ /* 0x000fe2000001003f */
[----:B------:R-:W-:Y:S01]  /*67b0*/  FFMA.FTZ R69, R133, R68, R60 ;  /* 0x0000004485457223 */ /* 0x000fe2000001003c */
[----:B------:R-:W-:Y:S01]  /*67c0*/  FFMA.FTZ R65, R30, R228, R65 ;  /* 0x000000e41e417223 */ /* 0x000fe20000010041 */
[CC--:B------:R-:W-:Y:S01]  /*67d0*/  FMUL.FTZ R60, R138.reuse, R200.reuse ;  /* 0x000000c88a3c7220 */ /* 0x0c0fe20000410000 */
[----:B------:R-:W-:Y:S01]  /*67e0*/  FMUL.FTZ R61, R138, R227 ;  /* 0x000000e38a3d7220 */ /* 0x000fe20000410000 */
[----:B------:R-:W-:Y:S01]  /*67f0*/  FADD.FTZ R67, R148, R67 ;  /* 0x0000004394437221 */ /* 0x000fe20000010000 */
[----:B------:R-:W-:Y:S01]  /*6800*/  FMUL.FTZ R62, R128, R65 ;  /* 0x00000041803e7220 */ /* 0x000fe20000410000 */
[C---:B------:R-:W-:Y:S01]  /*6810*/  FFMA.FTZ R60, R139.reuse, R227, -R60 ;  /* 0x000000e38b3c7223 */ /* 0x040fe2000001083c */
[----:B------:R-:W-:Y:S01]  /*6820*/  FFMA.FTZ R61, R139, R200, R61 ;  /* 0x000000c88b3d7223 */ /* 0x000fe2000001003d */
[----:B------:R-:W-:Y:S01]  /*6830*/  FMUL.FTZ R66, R178, UR37 ;  /* 0x00000025b2427c20 */ /* 0x000fe20008410000 */
[-C--:B------:R-:W-:Y:S01]  /*6840*/  FFMA.FTZ R64, R129, R67.reuse, -R62 ;  /* 0x0000004381407223 */ /* 0x080fe2000001083e */
[----:B------:R-:W-:Y:S01]  /*6850*/  FFMA.FTZ R226, R17, R78, R60 ;  /* 0x0000004e11e27223 */ /* 0x000fe2000001003c */
[----:B------:R-:W-:Y:S01]  /*6860*/  FADD.FTZ R199, RZ, R61 ;  /* 0x0000003dffc77221 */ /* 0x000fe20000010000 */
[----:B------:R-:W-:Y:S01]  /*6870*/  FMUL.FTZ R62, R128, R67 ;  /* 0x00000043803e7220 */ /* 0x000fe20000410000 */
[----:B------:R-:W-:Y:S01]  /*6880*/  FFMA.FTZ R225, R179, UR49, -R66 ;  /* 0x00000031b3e17c23 */ /* 0x000fe20008010842 */
[CC--:B------:R-:W-:Y:S01]  /*6890*/  FMUL.FTZ R60, R136.reuse, R226.reuse ;  /* 0x000000e2883c7220 */ /* 0x0c0fe20000410000 */
[----:B------:R-:W-:Y:S01]  /*68a0*/  FMUL.FTZ R61, R136, R199 ;  /* 0x000000c7883d7220 */ /* 0x000fe20000410000 */
[----:B------:R-:W-:Y:S01]  /*68b0*/  FFMA.FTZ R62, R129, R65, R62 ;  /* 0x00000041813e7223 */ /* 0x000fe2000001003e */
[----:B------:R-:W-:Y:S01]  /*68c0*/  FADD.FTZ R64, R149, R64 ;  /* 0x0000004095407221 */ /* 0x000fe20000010000 */
[C---:B------:R-:W-:Y:S01]  /*68d0*/  FFMA.FTZ R60, R137.reuse, R199, R60 ;  /* 0x000000c7893c7223 */ /* 0x040fe2000001003c */
[----:B------:R-:W-:Y:S01]  /*68e0*/  FFMA.FTZ R61, R137, R226, -R61 ;  /* 0x000000e2893d7223 */ /* 0x000fe2000001083d */
[----:B------:R-:W-:Y:S01]  /*68f0*/  FFMA.FTZ R62, R31, R225, R62 ;  /* 0x000000e11f3e7223 */ /* 0x000fe2000001003e */
[----:B------:R-:W-:Y:S01]  /*6900*/  FMUL.FTZ R66, R130, R64 ;  /* 0x0000004082427220 */ /* 0x000fe20000410000 */
[----:B------:R-:W-:Y:S01]  /*6910*/  FADD.FTZ R198, RZ, R60 ;  /* 0x0000003cffc67221 */ /* 0x000fe20000010000 */
[----:B------:R-:W-:Y:S01]  /*6920*/  FFMA.FTZ R224, R16, R77, R61 ;  /* 0x0000004d10e07223 */ /* 0x000fe2000001003d */
[----:B------:R-:W-:Y:S01]  /*6930*/  FMUL.FTZ R68, R132, R68 ;  /* 0x0000004484447220 */ /* 0x000fe20000410000 */
[----:B------:R-:W-:Y:S01]  /*6940*/  FMUL.FTZ R65, R130, R62 ;  /* 0x0000003e82417220 */ /* 0x000fe20000410000 */
[C---:B------:R-:W-:Y:S01]  /*6950*/  FMUL.FTZ R60, R134.reuse, R198 ;  /* 0x000000c6863c7220 */ /* 0x040fe20000410000 */
[----:B------:R-:W-:Y:S01]  /*6960*/  FMUL.FTZ R61, R134, R224 ;  /* 0x000000e0863d7220 */ /* 0x000fe20000410000 */
[----:B------:R-:W-:Y:S01]  /*6970*/  FFMA.FTZ R63, R131, R62, R66 ;  /* 0x0000003e833f7223 */ /* 0x000fe20000010042 */
[----:B------:R-:W-:Y:S01]  /*6980*/  FMUL.FTZ R62, R180, UR37 ;  /* 0x00000025b43e7c20 */ /* 0x000fe20008410000 */
[----:B------:R-:W-:Y:S01]  /*6990*/  FFMA.FTZ R60, R135, R224, -R60 ;  /* 0x000000e0873c7223 */ /* 0x000fe2000001083c */
[----:B------:R-:W-:Y:S01]  /*69a0*/  FFMA.FTZ R68, R133, R70, -R68 ;  /* 0x0000004685447223 */ /* 0x000fe20000010844 */
[----:B------:R-:W-:Y:S01]  /*69b0*/  FFMA.FTZ R61, R135, R198, R61 ;  /* 0x000000c6873d7223 */ /* 0x000fe2000001003d */
[----:B------:R-:W-:Y:S01]  /*69c0*/  FFMA.FTZ R223, R181, UR49, -R62 ;  /* 0x00000031b5df7c23 */ /* 0x000fe2000801083e */
[----:B------:R-:W-:Y:S01]  /*69d0*/  FFMA.FTZ R222, R15, R76, R60 ;  /* 0x0000004c0fde7223 */ /* 0x000fe2000001003c */
[C---:B------:R-:W-:Y:S01]  /*69e0*/  FMUL.FTZ R60, R134.reuse, R69 ;  /* 0x00000045863c7220 */ /* 0x040fe20000410000 */
[----:B------:R-:W-:Y:S01]  /*69f0*/  FFMA.FTZ R65, R131, R64, -R65 ;  /* 0x0000004083417223 */ /* 0x000fe20000010841 */
[-C--:B------:R-:W-:Y:S01]  /*6a00*/  FMUL.FTZ R64, R134, R68.reuse ;  /* 0x0000004486407220 */ /* 0x080fe20000410000 */
        /* <DEDUP_REMOVED lines=9> */
[----:B------:R-:W-:Y:S01]  /*6aa0*/  FFMA.FTZ R67, R135, R69, R64 ;  /* 0x0000004587437223 */ /* 0x000fe20000010040 */
[CC--:B------:R-:W-:Y:S01]  /*6ab0*/  FFMA.FTZ R66, R133.reuse, R65.reuse, -R62 ;  /* 0x0000004185427223 */ /* 0x0c0fe2000001083e */
[----:B------:R-:W-:Y:S01]  /*6ac0*/  FADD.FTZ R196, RZ, R60 ;  /* 0x0000003cffc47221 */ /* 0x000fe20000010000 */
[----:B------:R-:W-:Y:S01]  /*6ad0*/  FMUL.FTZ R62, R132, R65 ;  /* 0x00000041843e7220 */ /* 0x000fe20000410000 */
[----:B------:R-:W-:Y:S01]  /*6ae0*/  FFMA.FTZ R221, R14, R75, R61 ;  /* 0x0000004b0edd7223 */ /* 0x000fe2000001003d */
[----:B------:R-:W-:Y:S01]  /*6af0*/  FMUL.FTZ R220, R182, UR37 ;  /* 0x00000025b6dc7c20 */ /* 0x000fe20008410000 */
[CC--:B------:R-:W-:Y:S01]  /*6b00*/  FMUL.FTZ R60, R130.reuse, R196.reuse ;  /* 0x000000c4823c7220 */ /* 0x0c0fe20000410000 */
[----:B------:R-:W-:Y:S01]  /*6b10*/  FFMA.FTZ R64, R133, R63, R62 ;  /* 0x0000003f85407223 */ /* 0x000fe2000001003e */
[-C--:B------:R-:W-:Y:S01]  /*6b20*/  FMUL.FTZ R62, R130, R221.reuse ;  /* 0x000000dd823e7220 */ /* 0x080fe20000410000 */
[----:B------:R-:W-:Y:S01]  /*6b30*/  FFMA.FTZ R220, R183, UR49, -R220 ;  /* 0x00000031b7dc7c23 */ /* 0x000fe200080108dc */
[----:B------:R-:W-:Y:S01]  /*6b40*/  FFMA.FTZ R60, R131, R221, -R60 ;  /* 0x000000dd833c7223 */ /* 0x000fe2000001083c */
[----:B------:R-:W-:Y:S01]  /*6b50*/  FADD.FTZ R66, R151, R66 ;  /* 0x0000004297427221 */ /* 0x000fe20000010000 */
[----:B------:R-:W-:Y:S01]  /*6b60*/  FFMA.FTZ R62, R131, R196, R62 ;  /* 0x000000c4833e7223 */ /* 0x000fe2000001003e */
[----:B------:R-:W-:Y:S01]  /*6b70*/  FFMA.FTZ R64, R33, R220, R64 ;  /* 0x000000dc21407223 */ /* 0x000fe20000010040 */
[----:B------:R-:W-:Y:S01]  /*6b80*/  FFMA.FTZ R219, R13, R74, R60 ;  /* 0x0000004a0ddb7223 */ /* 0x000fe2000001003c */
[----:B------:R-:W-:Y:S01]  /*6b90*/  FMUL.FTZ R70, R134, R66 ;  /* 0x0000004286467220 */ /* 0x000fe20000410000 */
[----:B------:R-:W-:Y:S01]  /*6ba0*/  FMUL.FTZ R218, R184, UR37 ;  /* 0x00000025b8da7c20 */ /* 0x000fe20008410000 */
[----:B------:R-:W-:Y:S01]  /*6bb0*/  FADD.FTZ R195, RZ, R62 ;  /* 0x0000003effc37221 */ /* 0x000fe20000010000 */
[----:B------:R-:W-:Y:S01]  /*6bc0*/  FMUL.FTZ R62, R128, R219 ;  /* 0x000000db803e7220 */ /* 0x000fe20000410000 */
[-C--:B------:R-:W-:Y:S01]  /*6bd0*/  FMUL.FTZ R63, R134, R64.reuse ;  /* 0x00000040863f7220 */ /* 0x080fe20000410000 */
[----:B------:R-:W-:Y:S01]  /*6be0*/  FFMA.FTZ R61, R135, R64, R70 ;  /* 0x00000040873d7223 */ /* 0x000fe20000010046 */
[----:B------:R-:W-:Y:S01]  /*6bf0*/  FFMA.FTZ R218, R185, UR49, -R218 ;  /* 0x00000031b9da7c23 */ /* 0x000fe200080108da */
[-C--:B------:R-:W-:Y:S01]  /*6c00*/  FMUL.FTZ R60, R128, R195.reuse ;  /* 0x000000c3803c7220 */ /* 0x080fe20000410000 */
[----:B------:R-:W-:Y:S01]  /*6c10*/  FFMA.FTZ R62, R129, R195, R62 ;  /* 0x000000c3813e7223 */ /* 0x000fe2000001003e */
[----:B------:R-:W-:Y:S01]  /*6c20*/  FFMA.FTZ R63, R135, R66, -R63 ;  /* 0x00000042873f7223 */ /* 0x000fe2000001083f */
[----:B------:R-:W-:Y:S01]  /*6c30*/  FFMA.FTZ R65, R34, R218, R61 ;  /* 0x000000da22417223 */ /* 0x000fe2000001003d */
[----:B------:R-:W-:Y:S01]  /*6c40*/  FFMA.FTZ R217, R129, R219, -R60 ;  /* 0x000000db81d97223 */ /* 0x000fe2000001083c */
[----:B------:R-:W-:Y:S01]  /*6c50*/  FMUL.FTZ R60, R136, R67 ;  /* 0x00000043883c7220 */ /* 0x000fe20000410000 */
[----:B------:R-:W-:Y:S01]  /*6c60*/  FADD.FTZ R194, RZ, R62 ;  /* 0x0000003effc27221 */ /* 0x000fe20000010000 */
[----:B------:R-:W-:Y:S01]  /*6c70*/  FADD.FTZ R63, R152, R63 ;  /* 0x0000003f983f7221 */ /* 0x000fe20000010000 */
[C---:B------:R-:W-:Y:S01]  /*6c80*/  FMUL.FTZ R62, R136.reuse, R65 ;  /* 0x00000041883e7220 */ /* 0x040fe20000410000 */
[-C--:B------:R-:W-:Y:S01]  /*6c90*/  FMUL.FTZ R64, R136, R68.reuse ;  /* 0x0000004488407220 */ /* 0x080fe20000410000 */
[C---:B------:R-:W-:Y:S01]  /*6ca0*/  FFMA.FTZ R68, R137.reuse, R68, -R60 ;  /* 0x0000004489447223 */ /* 0x040fe2000001083c */
[----:B------:R-:W-:Y:S01]  /*6cb0*/  FFMA.FTZ R217, R12, R73, R217 ;  /* 0x000000490cd97223 */ /* 0x000fe200000100d9 */
[-C--:B------:R-:W-:Y:S01]  /*6cc0*/  FMUL.FTZ R60, R124, R194.reuse ;  /* 0x000000c27c3c7220 */ /* 0x080fe20000410000 */
[-C--:B------:R-:W-:Y:S01]  /*6cd0*/  FFMA.FTZ R66, R137, R63.reuse, -R62 ;  /* 0x0000003f89427223 */ /* 0x080fe2000001083e */
[----:B------:R-:W-:Y:S01]  /*6ce0*/  FMUL.FTZ R62, R136, R63 ;  /* 0x0000003f883e7220 */ /* 0x000fe20000410000 */
[----:B------:R-:W-:Y:S01]  /*6cf0*/  FMUL.FTZ R216, R186, UR37 ;  /* 0x00000025bad87c20 */ /* 0x000fe20008410000 */
[-C--:B------:R-:W-:Y:S01]  /*6d00*/  FMUL.FTZ R61, R124, R217.reuse ;  /* 0x000000d97c3d7220 */ /* 0x080fe20000410000 */
[----:B------:R-:W-:Y:S01]  /*6d10*/  FFMA.FTZ R60, R125, R217, -R60 ;  /* 0x000000d97d3c7223 */ /* 0x000fe2000001083c */
[----:B------:R-:W-:Y:S01]  /*6d20*/  FFMA.FTZ R62, R137, R65, R62 ;  /* 0x00000041893e7223 */ /* 0x000fe2000001003e */
[----:B------:R-:W-:Y:S01]  /*6d30*/  FFMA.FTZ R216, R187, UR49, -R216 ;  /* 0x00000031bbd87c23 */ /* 0x000fe200080108d8 */
[----:B------:R-:W-:Y:S01]  /*6d40*/  FFMA.FTZ R61, R125, R194, R61 ;  /* 0x000000c27d3d7223 */ /* 0x000fe2000001003d */
[----:B------:R-:W-:Y:S01]  /*6d50*/  FFMA.FTZ R215, R11, R72, R60 ;  /* 0x000000480bd77223 */ /* 0x000fe2000001003c */
[----:B------:R-:W-:Y:S01]  /*6d60*/  FADD.FTZ R66, R153, R66 ;  /* 0x0000004299427221 */ /* 0x000fe20000010000 */
[----:B------:R-:W-:Y:S01]  /*6d70*/  FFMA.FTZ R63, R35, R216, R62 ;  /* 0x000000d8233f7223 */ /* 0x000fe2000001003e */
[----:B------:R-:W-:Y:S01]  /*6d80*/  FADD.FTZ R193, RZ, R61 ;  /* 0x0000003dffc17221 */ /* 0x000fe20000010000 */
[----:B------:R-:W-:Y:S01]  /*6d90*/  FMUL.FTZ R62, R122, R215 ;  /* 0x000000d77a3e7220 */ /* 0x000fe20000410000 */
[----:B------:R-:W-:Y:S01]  /*6da0*/  FFMA.FTZ R64, R137, R67, R64 ;  /* 0x0000004389407223 */ /* 0x000fe20000010040 */
[----:B------:R-:W-:Y:S01]  /*6db0*/  FMUL.FTZ R61, R138, R63 ;  /* 0x0000003f8a3d7220 */ /* 0x000fe20000410000 */
[-C--:B------:R-:W-:Y:S01]  /*6dc0*/  FMUL.FTZ R60, R122, R193.reuse ;  /* 0x000000c17a3c7220 */ /* 0x080fe20000410000 */
[----:B------:R-:W-:Y:S01]  /*6dd0*/  FFMA.FTZ R62, R123, R193, R62 ;  /* 0x000000c17b3e7223 */ /* 0x000fe2000001003e */
[C---:B------:R-:W-:Y:S01]  /*6de0*/  FMUL.FTZ R65, R138.reuse, R64 ;  /* 0x000000408a417220 */ /* 0x040fe20000410000 */
[----:B------:R-:W-:Y:S01]  /*6df0*/  FFMA.FTZ R69, R139, R66, -R61 ;  /* 0x000000428b457223 */ /* 0x000fe2000001083d */
[----:B------:R-:W-:Y:S01]  /*6e00*/  FFMA.FTZ R61, R123, R215, -R60 ;  /* 0x000000d77b3d7223 */ /* 0x000fe2000001083c */
[----:B------:R-:W-:Y:S01]  /*6e10*/  FADD.FTZ R192, RZ, R62 ;  /* 0x0000003effc07221 */ /* 0x000fe20000010000 */
[-C--:B------:R-:W-:Y:S01]  /*6e20*/  FMUL.FTZ R62, R138, R68.reuse ;  /* 0x000000448a3e7220 */ /* 0x080fe20000410000 */
[C---:B------:R-:W-:Y:S01]  /*6e30*/  FFMA.FTZ R65, R139.reuse, R68, -R65 ;  /* 0x000000448b417223 */ /* 0x040fe20000010841 */
[----:B------:R-:W-:Y:S01]  /*6e40*/  FFMA.FTZ R214, R10, R59, R61 ;  /* 0x0000003b0ad67223 */ /* 0x000fe2000001003d */
[----:B------:R-:W-:Y:S01]  /*6e50*/  FMUL.FTZ R60, R120, R192 ;  /* 0x000000c0783c7220 */ /* 0x000fe20000410000 */
[----:B------:R-:W-:Y:S01]  /*6e60*/  FFMA.FTZ R64, R139, R64, R62 ;  /* 0x000000408b407223 */ /* 0x000fe2000001003e */
[----:B------:R-:W-:Y:S01]  /*6e70*/  FMUL.FTZ R70, R138, R66 ;  /* 0x000000428a467220 */ /* 0x000fe20000410000 */
[-C--:B------:R-:W-:Y:S01]  /*6e80*/  FMUL.FTZ R61, R120, R214.reuse ;  /* 0x000000d6783d7220 */ /* 0x080fe20000410000 */
[----:B------:R-:W-:Y:S01]  /*6e90*/  FFMA.FTZ R62, R121, R214, -R60 ;  /* 0x000000d6793e7223 */ /* 0x000fe2000001083c */
[----:B------:R-:W-:Y:S01]  /*6ea0*/  FMUL.FTZ R212, R188, UR37 ;  /* 0x00000025bcd47c20 */ /* 0x000fe20008410000 */
[----:B------:R-:W-:Y:S01]  /*6eb0*/  FFMA.FTZ R67, R139, R63, R70 ;  /* 0x0000003f8b437223 */ /* 0x000fe20000010046 */
[----:B------:R-:W-:Y:S01]  /*6ec0*/  FFMA.FTZ R61, R121, R192, R61 ;  /* 0x000000c0793d7223 */ /* 0x000fe2000001003d */
[----:B------:R-:W-:Y:S01]  /*6ed0*/  FFMA.FTZ R213, R9, R58, R62 ;  /* 0x0000003a09d57223 */ /* 0x000fe2000001003e */
[----:B------:R-:W-:Y:S01]  /*6ee0*/  FFMA.FTZ R212, R189, UR49, -R212 ;  /* 0x00000031bdd47c23 */ /* 0x000fe200080108d4 */
[----:B------:R-:W-:Y:S01]  /*6ef0*/  VOTEU.ALL UP0, P0 ;  /* 0x0000000000ff7886 */ /* 0x000fe20000000000 */
[----:B------:R-:W-:Y:S01]  /*6f00*/  FADD.FTZ R127, RZ, R61 ;  /* 0x0000003dff7f7221 */ /* 0x000fe20000010000 */
[C---:B------:R-:W-:Y:S01]  /*6f10*/  FMUL.FTZ R68, R118.reuse, R213 ;  /* 0x000000d576447220 */ /* 0x040fe20000410000 */
[----:B------:R-:W-:Y:S01]  /*6f20*/  HFMA2 R60, -RZ, RZ, 1.875, 0 ;  /* 0x3f800000ff3c7431 */ /* 0x000fe200000001ff */
[----:B------:R-:W-:Y:S01]  /*6f30*/  CS2R R62, SRZ ;  /* 0x00000000003e7805 */ /* 0x000fe2000001ff00 */
[-C--:B------:R-:W-:Y:S01]  /*6f40*/  FMUL.FTZ R66, R118, R127.reuse ;  /* 0x0000007f76427220 */ /* 0x080fe20000410000 */
[C---:B------:R-:W-:Y:S01]  /*6f50*/  FFMA.FTZ R68, R119.reuse, R127, R68 ;  /* 0x0000007f77447223 */ /* 0x040fe20000010044 */
[----:B------:R-:W-:Y:S01]  /*6f60*/  @!UP0 ULEA UR33, UR8, UR28, 0x4 ;  /* 0x0000001c08218291 */ /* 0x000fe2000f8e20ff */
[----:B------:R-:W-:Y:S01]  /*6f70*/  MOV R61, RZ ;  /* 0x000000ff003d7202 */ /* 0x000fe20000000f00 */
[----:B------:R-:W-:Y:S01]  /*6f80*/  FFMA.FTZ R211, R119, R213, -R66 ;  /* 0x000000d577d37223 */ /* 0x000fe20000010842 */
[----:B------:R-:W-:Y:S01]  /*6f90*/  FADD.FTZ R126, RZ, R68 ;  /* 0x00000044ff7e7221 */ /* 0x000fe20000010000 */
[----:B------:R-:W-:Y:S01]  /*6fa0*/  FFMA.FTZ R66, R0, R212, R67 ;  /* 0x000000d400427223 */ /* 0x000fe20000010043 */
[----:B------:R-:W-:Y:S01]  /*6fb0*/  FADD.FTZ R67, R154, R69 ;  /* 0x000000459a437221 */ /* 0x000fe20000010000 */
[----:B------:R-:W-:Y:S01]  /*6fc0*/  FFMA.FTZ R211, R8, R57, R211 ;  /* 0x0000003908d37223 */ /* 0x000fe200000100d3 */
[----:B------:R-:W-:Y:S01]  /*6fd0*/  FMUL.FTZ R68, R116, R126 ;  /* 0x0000007e74447220 */ /* 0x000fe20000410000 */
[----:B------:R-:W-:Y:S01]  /*6fe0*/  ISETP.GT.U32.AND P2, PT, R190, 0x1f, PT ;  /* 0x0000001fbe00780c */ /* 0x000fe20003f44070 */
[----:B------:R-:W0:Y:S01]  /*6ff0*/  @!P0 LDS.128 R60, [UR33+0x4be0] ;  /* 0x004be021ff3c8984 */ /* 0x000e220008000c00 */
[-C--:B------:R-:W-:Y:S01]  /*7000*/  FMUL.FTZ R69, R116, R211.reuse ;  /* 0x000000d374457220 */ /* 0x080fe20000410000 */
[----:B------:R-:W-:-:S02]  /*7010*/  FFMA.FTZ R68, R117, R211, -R68 ;  /* 0x000000d375447223 */ /* 0x000fc40000010844 */
[----:B------:R1:W-:Y:S01]  /*7020*/  STS.128 [R191+0x35e0], R64 ;  /* 0x0035e040bf007388 */ /* 0x0003e20000000c00 */
        /* <DEDUP_REMOVED lines=21> */
[----:B------:R-:W-:-:S04]  /*7180*/  FMUL.FTZ R65, R155, R230 ;  /* 0x000000e69b417220 */ /* 0x000fc80000410000 */
[-C--:B------:R-:W-:Y:S01]  /*7190*/  FFMA.FTZ R236, R156, R235.reuse, -R65 ;  /* 0x000000eb9cec7223 */ /* 0x080fe20000010841 */
[----:B------:R-:W-:-:S03]  /*71a0*/  FMUL.FTZ R65, R155, R235 ;  /* 0x000000eb9b417220 */ /* 0x000fc60000410000 */
        /* <DEDUP_REMOVED lines=20> */
[----:B------:R0:W1:Y:S01]  /*72f0*/  SHFL.DOWN PT, R68, R245, 0x1, 0x1f ;  /* 0x08201f00f5447f89 */ /* 0x00006200000e0000 */
[----:B------:R-:W-:-:S03]  /*7300*/  MOV R247, R70 ;  /* 0x0000004600f77202 */ /* 0x000fc60000000f00 */
[----:B------:R0:W2:Y:S04]  /*7310*/  SHFL.DOWN PT, R69, R246, 0x1, 0x1f ;  /* 0x08201f00f6457f89 */ /* 0x0000a800000e0000 */
[----:B------:R0:W3:Y:S04]  /*7320*/  SHFL.DOWN PT, R241, R70, 0x1, 0x1f ;  /* 0x08201f0046f17f89 */ /* 0x0000e800000e0000 */
[----:B------:R0:W4:Y:S02]  /*7330*/  SHFL.DOWN PT, R71, R248, 0x1, 0x1f ;  /* 0x08201f00f8477f89 */ /* 0x00012400000e0000 */
.L_x_6948:
        /* <DEDUP_REMOVED lines=13> */
.L_x_6809:
[----:B------:R-:W-:Y:S05]  /*7410*/  BSYNC.RECONVERGENT B0 ;  /* 0x0000000000007941 */ /* 0x000fea0003800200 */
.L_x_6808:
[----:B------:R-:W-:Y:S01]  /*7420*/  UMOV UR33, 0xffffffff ;  /* 0xffffffff00217882 */ /* 0x000fe20000000000 */
[----:B------:R-:W-:Y:S02]  /*7430*/  ISETP.GT.U32.AND P2, PT, R240, 0x1d, PT ;  /* 0x0000001df000780c */ /* 0x000fe40003f44070 */
[----:B------:R-:W-:Y:S11]  /*7440*/  BRA.DIV UR33, `(.L_x_6810) ;  /* 0x0000006e21d47947 */ /* 0x000ff6000b800000 */
[----:B-1----:R1:W1:Y:S04]  /*7450*/  SHFL.DOWN PT, R68, R245, 0x2, 0x1f ;  /* 0x08401f00f5447f89 */ /* 0x00226800000e0000 */
[----:B--2---:R2:W1:Y:S04]  /*7460*/  SHFL.DOWN PT, R69, R246, 0x2, 0x1f ;  /* 0x08401f00f6457f89 */ /* 0x00446800000e0000 */
[----:B0-----:R2:W0:Y:S04]  /*7470*/  SHFL.DOWN PT, R70, R247, 0x2, 0x1f ;  /* 0x08401f00f7467f89 */ /* 0x00142800000e0000 */
[----:B---3--:R2:W3:Y:S02]  /*7480*/  SHFL.DOWN PT, R241, R248, 0x2, 0x1f ;  /* 0x08401f00f8f17f89 */ /* 0x0084e400000e0000 */
.L_x_6954:
[----:B------:R-:W-:Y:S04]  /*7490*/  BSSY.RECONVERGENT B0, `(.L_x_6811) ;  /* 0x000000d000007945 */ /* 0x000fe80003800200 */
[----:B------:R-:W-:Y:S05]  /*74a0*/  @P2 BRA `(.L_x_6812) ;  /* 0x00000000002c2947 */ /* 0x000fea0003800000 */
[-C--:B---34-:R-:W-:Y:S01]  /*74b0*/  FMUL.FTZ R71, R246, R241.reuse ;  /* 0x000000f1f6477220 */ /* 0x098fe20000410000 */
[----:B------:R-:W-:-:S03]  /*74c0*/  FMUL.FTZ R241, R245, R241 ;  /* 0x000000f1f5f17220 */ /* 0x000fc60000410000 */
[CC--:B0-----:R-:W-:Y:S01]  /*74d0*/  FFMA.FTZ R71, R245.reuse, R70.reuse, -R71 ;  /* 0x00000046f5477223 */ /* 0x0c1fe20000010847 */
[C---:B------:R-:W-:Y:S01]  /*74e0*/  FFMA.FTZ R241, R246.reuse, R70, R241 ;  /* 0x00000046f6f17223 */ /* 0x040fe200000100f1 */
[-C--:B-1----:R-:W-:Y:S01]  /*74f0*/  FMUL.FTZ R70, R246, R69.reuse ;  /* 0x00000045f6467220 */ /* 0x082fe20000410000 */
[----:B------:R-:W-:Y:S01]  /*7500*/  FMUL.FTZ R69, R245, R69 ;  /* 0x00000045f5457220 */ /* 0x000fe20000410000 */
[----:B--2---:R-:W-:Y:S01]  /*7510*/  FADD.FTZ R247, R247, R71 ;  /* 0x00000047f7f77221 */ /* 0x004fe20000010000 */
[----:B------:R-:W-:Y:S01]  /*7520*/  FADD.FTZ R248, R248, R241 ;  /* 0x000000f1f8f87221 */ /* 0x000fe20000010000 */
[-C--:B------:R-:W-:Y:S01]  /*7530*/  FFMA.FTZ R70, R245, R68.reuse, -R70 ;  /* 0x00000044f5467223 */ /* 0x080fe20000010846 */
[----:B------:R-:W-:-:S04]  /*7540*/  FFMA.FTZ R246, R246, R68, R69 ;  /* 0x00000044f6f67223 */ /* 0x000fc80000010045 */
[----:B------:R-:W-:-:S07]  /*7550*/  MOV R245, R70 ;  /* 0x0000004600f57202 */ /* 0x000fce0000000f00 */
.L_x_6812:
[----:B------:R-:W-:Y:S05]  /*7560*/  BSYNC.RECONVERGENT B0 ;  /* 0x0000000000007941 */ /* 0x000fea0003800200 */
.L_x_6811:
[----:B------:R-:W-:Y:S01]  /*7570*/  UMOV UR33, 0xffffffff ;  /* 0xffffffff00217882 */ /* 0x000fe20000000000 */
[----:B------:R-:W-:Y:S02]  /*7580*/  ISETP.GT.U32.AND P2, PT, R240, 0x1b, PT ;  /* 0x0000001bf000780c */ /* 0x000fe40003f44070 */
[----:B------:R-:W-:Y:S11]  /*7590*/  BRA.DIV UR33, `(.L_x_6813) ;  /* 0x0000006e21f47947 */ /* 0x000ff6000b800000 */
[----:B-1----:R1:W1:Y:S04]  /*75a0*/  SHFL.DOWN PT, R68, R245, 0x4, 0x1f ;  /* 0x08801f00f5447f89 */ /* 0x00226800000e0000 */
[----:B------:R1:W1:Y:S04]  /*75b0*/  SHFL.DOWN PT, R69, R246, 0x4, 0x1f ;  /* 0x08801f00f6457f89 */ /* 0x00026800000e0000 */
[----:B0-----:R0:W0:Y:S04]  /*75c0*/  SHFL.DOWN PT, R70, R247, 0x4, 0x1f ;  /* 0x08801f00f7467f89 */ /* 0x00102800000e0000 */
[----:B---3--:R3:W0:Y:S02]  /*75d0*/  SHFL.DOWN PT, R241, R248, 0x4, 0x1f ;  /* 0x08801f00f8f17f89 */ /* 0x00862400000e0000 */
.L_x_6960:
[----:B------:R-:W-:Y:S04]  /*75e0*/  BSSY.RECONVERGENT B0, `(.L_x_6814) ;  /* 0x000000d000007945 */ /* 0x000fe80003800200 */
[----:B------:R-:W-:Y:S05]  /*75f0*/  @P2 BRA `(.L_x_6815) ;  /* 0x00000000002c2947 */ /* 0x000fea0003800000 */
[-C--:B0---4-:R-:W-:Y:S01]  /*7600*/  FMUL.FTZ R71, R246, R241.reuse ;  /* 0x000000f1f6477220 */ /* 0x091fe20000410000 */
[----:B------:R-:W-:-:S03]  /*7610*/  FMUL.FTZ R241, R245, R241 ;  /* 0x000000f1f5f17220 */ /* 0x000fc60000410000 */
[CC--:B------:R-:W-:Y:S01]  /*7620*/  FFMA.FTZ R71, R245.reuse, R70.reuse, -R71 ;  /* 0x00000046f5477223 */ /* 0x0c0fe20000010847 */
[C---:B------:R-:W-:Y:S01]  /*7630*/  FFMA.FTZ R241, R246.reuse, R70, R241 ;  /* 0x00000046f6f17223 */ /* 0x040fe200000100f1 */
[-C--:B-1----:R-:W-:Y:S01]  /*7640*/  FMUL.FTZ R70, R246, R69.reuse ;  /* 0x00000045f6467220 */ /* 0x082fe20000410000 */
[----:B------:R-:W-:Y:S01]  /*7650*/  FMUL.FTZ R69, R245, R69 ;  /* 0x00000045f5457220 */ /* 0x000fe20000410000 */
[----:B--2---:R-:W-:Y:S01]  /*7660*/  FADD.FTZ R247, R247, R71 ;  /* 0x00000047f7f77221 */ /* 0x004fe20000010000 */
[----:B---3--:R-:W-:Y:S01]  /*7670*/  FADD.FTZ R248, R248, R241 ;  /* 0x000000f1f8f87221 */ /* 0x008fe20000010000 */
[-C--:B------:R-:W-:Y:S01]  /*7680*/  FFMA.FTZ R70, R245, R68.reuse, -R70 ;  /* 0x00000044f5467223 */ /* 0x080fe20000010846 */
[----:B------:R-:W-:-:S04]  /*7690*/  FFMA.FTZ R246, R246, R68, R69 ;  /* 0x00000044f6f67223 */ /* 0x000fc80000010045 */
[----:B------:R-:W-:-:S07]  /*76a0*/  MOV R245, R70 ;  /* 0x0000004600f57202 */ /* 0x000fce0000000f00 */
.L_x_6815:
[----:B------:R-:W-:Y:S05]  /*76b0*/  BSYNC.RECONVERGENT B0 ;  /* 0x0000000000007941 */ /* 0x000fea0003800200 */
.L_x_6814:
[----:B------:R-:W-:Y:S01]  /*76c0*/  UMOV UR33, 0xffffffff ;  /* 0xffffffff00217882 */ /* 0x000fe20000000000 */
[----:B------:R-:W-:Y:S02]  /*76d0*/  ISETP.GT.U32.AND P2, PT, R240, 0x17, PT ;  /* 0x00000017f000780c */ /* 0x000fe40003f44070 */
[----:B------:R-:W-:Y:S11]  /*76e0*/  BRA.DIV UR33, `(.L_x_6816) ;  /* 0x0000007221147947 */ /* 0x000ff6000b800000 */
[----:B-1----:R1:W1:Y:S04]  /*76f0*/  SHFL.DOWN PT, R68, R245, 0x8, 0x1f ;  /* 0x09001f00f5447f89 */ /* 0x00226800000e0000 */
[----:B------:R1:W1:Y:S04]  /*7700*/  SHFL.DOWN PT, R69, R246, 0x8, 0x1f ;  /* 0x09001f00f6457f89 */ /* 0x00026800000e0000 */
[----:B0-----:R0:W0:Y:S04]  /*7710*/  SHFL.DOWN PT, R70, R247, 0x8, 0x1f ;  /* 0x09001f00f7467f89 */ /* 0x00102800000e0000 */
[----:B------:R0:W0:Y:S02]  /*7720*/  SHFL.DOWN PT, R241, R248, 0x8, 0x1f ;  /* 0x09001f00f8f17f89 */ /* 0x00002400000e0000 */
.L_x_6966:
        /* <DEDUP_REMOVED lines=13> */
.L_x_6818:
[----:B------:R-:W-:Y:S05]  /*7800*/  BSYNC.RECONVERGENT B0 ;  /* 0x0000000000007941 */ /* 0x000fea0003800200 */
.L_x_6817:
[----:B------:R-:W-:Y:S01]  /*7810*/  UMOV UR33, 0xffffffff ;  /* 0xffffffff00217882 */ /* 0x000fe20000000000 */
[----:B------:R-:W-:Y:S02]  /*7820*/  ISETP.GT.U32.AND P2, PT, R240, 0xf, PT ;  /* 0x0000000ff000780c */ /* 0x000fe40003f44070 */
[----:B------:R-:W-:Y:S11]  /*7830*/  BRA.DIV UR33, `(.L_x_6819) ;  /* 0x0000007221347947 */ /* 0x000ff6000b800000 */
[----:B-1----:R1:W1:Y:S04]  /*7840*/  SHFL.DOWN PT, R68, R245, 0x10, 0x1f ;  /* 0x0a001f00f5447f89 */ /* 0x00226800000e0000 */
[----:B------:R1:W1:Y:S04]  /*7850*/  SHFL.DOWN PT, R69, R246, 0x10, 0x1f ;  /* 0x0a001f00f6457f89 */ /* 0x00026800000e0000 */
[----:B0-----:R0:W0:Y:S04]  /*7860*/  SHFL.DOWN PT, R70, R247, 0x10, 0x1f ;  /* 0x0a001f00f7467f89 */ /* 0x00102800000e0000 */
[----:B----4-:R4:W0:Y:S02]  /*7870*/  SHFL.DOWN PT, R71, R248, 0x10, 0x1f ;  /* 0x0a001f00f8477f89 */ /* 0x01082400000e0000 */
.L_x_6972:
[----:B------:R-:W-:Y:S04]  /*7880*/  BSSY.RECONVERGENT B0, `(.L_x_6820) ;  /* 0x000000d000007945 */ /* 0x000fe80003800200 */
[----:B------:R-:W-:Y:S05]  /*7890*/  @P2 BRA `(.L_x_6821) ;  /* 0x00000000002c2947 */ /* 0x000fea0003800000 */
[-C--:B0-----:R-:W-:Y:S01]  /*78a0*/  FMUL.FTZ R240, R246, R71.reuse ;  /* 0x00000047f6f07220 */ /* 0x081fe20000410000 */
[----:B------:R-:W-:-:S03]  /*78b0*/  FMUL.FTZ R71, R245, R71 ;  /* 0x00000047f5477220 */ /* 0x000fc60000410000 */
[CC--:B------:R-:W-:Y:S01]  /*78c0*/  FFMA.FTZ R240, R245.reuse, R70.reuse, -R240 ;  /* 0x00000046f5f07223 */ /* 0x0c0fe200000108f0 */
[C---:B------:R-:W-:Y:S01]  /*78d0*/  FFMA.FTZ R71, R246.reuse, R70, R71 ;  /* 0x00000046f6477223 */ /* 0x040fe20000010047 */
[-C--:B-1----:R-:W-:Y:S01]  /*78e0*/  FMUL.FTZ R70, R246, R69.reuse ;  /* 0x00000045f6467220 */ /* 0x082fe20000410000 */
[----:B------:R-:W-:Y:S01]  /*78f0*/  FMUL.FTZ R69, R245, R69 ;  /* 0x00000045f5457220 */ /* 0x000fe20000410000 */
[----:B--2---:R-:W-:Y:S01]  /*7900*/  FADD.FTZ R247, R247, R240 ;  /* 0x000000f0f7f77221 */ /* 0x004fe20000010000 */
[----:B---34-:R-:W-:Y:S01]  /*7910*/  FADD.FTZ R248, R248, R71 ;  /* 0x00000047f8f87221 */ /* 0x018fe20000010000 */
[-C--:B------:R-:W-:Y:S01]  /*7920*/  FFMA.FTZ R70, R245, R68.reuse, -R70 ;  /* 0x00000044f5467223 */ /* 0x080fe20000010846 */
[----:B------:R-:W-:-:S04]  /*7930*/  FFMA.FTZ R246, R246, R68, R69 ;  /* 0x00000044f6f67223 */ /* 0x000fc80000010045 */
[----:B------:R-:W-:-:S07]  /*7940*/  MOV R245, R70 ;  /* 0x0000004600f57202 */ /* 0x000fce0000000f00 */
.L_x_6821:
[----:B------:R-:W-:Y:S05]  /*7950*/  BSYNC.RECONVERGENT B0 ;  /* 0x0000000000007941 */ /* 0x000fea0003800200 */
.L_x_6820:
[----:B------:R-:W-:Y:S01]  /*7960*/  UMOV UR33, 0xffffffff ;  /* 0xffffffff00217882 */ /* 0x000fe20000000000 */
[----:B------:R-:W-:Y:S02]  /*7970*/  ISETP.NE.AND P2, PT, R190, 0x1f, PT ;  /* 0x0000001fbe00780c */ /* 0x000fe40003f45270 */
[----:B------:R-:W-:Y:S11]  /*7980*/  BRA.DIV UR33, `(.L_x_6822) ;  /* 0x0000007221547947 */ /* 0x000ff6000b800000 */
[----:B------:R-:W5:Y:S04]  /*7990*/  SHFL.IDX PT, R241, R246, RZ, 0x1f ;  /* 0x00001ffff6f17589 */ /* 0x000f6800000e0000 */
[----:B------:R-:W3:Y:S04]  /*79a0*/  SHFL.IDX PT, R240, R245, RZ, 0x1f ;  /* 0x00001ffff5f07589 */ /* 0x000ee800000e0000 */
[----:B------:R-:W4:Y:S04]  /*79b0*/  SHFL.IDX PT, R244, R247, RZ, 0x1f ;  /* 0x00001ffff7f47589 */ /* 0x000f2800000e0000 */
[----:B-1----:R-:W-:Y:S04]  /*79c0*/  SHFL.DOWN PT, R245, R245, 0x1, 0x1f ;  /* 0x08201f00f5f57f89 */ /* 0x002fe800000e0000 */
[----:B--2---:R-:W-:Y:S04]  /*79d0*/  SHFL.DOWN PT, R246, R246, 0x1, 0x1f ;  /* 0x08201f00f6f67f89 */ /* 0x004fe800000e0000 */
[----:B0-----:R-:W-:Y:S01]  /*79e0*/  SHFL.DOWN PT, R247, R247, 0x1, 0x1f ;  /* 0x08201f00f7f77f89 */ /* 0x001fe200000e0000 */
[-C--:B-----5:R-:W-:Y:S01]  /*79f0*/  FMUL.FTZ R69, R63, R241.reuse ;  /* 0x000000f13f457220 */ /* 0x0a0fe20000410000 */
[-C--:B------:R-:W-:Y:S01]  /*7a00*/  FMUL.FTZ R242, R61, R241.reuse ;  /* 0x000000f13df27220 */ /* 0x080fe20000410000 */
[----:B------:R-:W-:-:S02]  /*7a10*/  FMUL.FTZ R68, R60, R241 ;  /* 0x000000f13c447220 */ /* 0x000fc40000410000 */
[-C--:B---3--:R-:W-:Y:S01]  /*7a20*/  FFMA.FTZ R69, R62, R240.reuse, -R69 ;  /* 0x000000f03e457223 */ /* 0x088fe20000010845 */
[-C--:B------:R-:W-:Y:S02]  /*7a30*/  FFMA.FTZ R242, R60, R240.reuse, -R242 ;  /* 0x000000f03cf27223 */ /* 0x080fe400000108f2 */
[----:B------:R-:W-:Y:S01]  /*7a40*/  SHFL.IDX PT, R60, R60, RZ, 0x1f ;  /* 0x00001fff3c3c7589 */ /* 0x000fe200000e0000 */
[----:B----4-:R-:W-:Y:S01]  /*7a50*/  FADD.FTZ R243, R244, R69 ;  /* 0x00000045f4f37221 */ /* 0x010fe20000010000 */
[----:B------:R-:W-:Y:S01]  /*7a60*/  FMUL.FTZ R69, R62, R241 ;  /* 0x000000f13e457220 */ /* 0x000fe20000410000 */
[-C--:B------:R-:W-:Y:S01]  /*7a70*/  FFMA.FTZ R241, R61, R240.reuse, R68 ;  /* 0x000000f03df17223 */ /* 0x080fe20000010044 */
[----:B------:R-:W0:Y:S02]  /*7a80*/  SHFL.IDX PT, R244, R248, RZ, 0x1f ;  /* 0x00001ffff8f47589 */ /* 0x000e2400000e0000 */
[----:B------:R-:W-:Y:S02]  /*7a90*/  FFMA.FTZ R69, R63, R240, R69 ;  /* 0x000000f03f457223 */ /* 0x000fe40000010045 */
[----:B------:R-:W1:Y:S04]  /*7aa0*/  SHFL.IDX PT, R61, R61, RZ, 0x1f ;  /* 0x00001fff3d3d7589 */ /* 0x000e6800000e0000 */
[----:B------:R-:W2:Y:S04]  /*7ab0*/  SHFL.IDX PT, R62, R62, RZ, 0x1f ;  /* 0x00001fff3e3e7589 */ /* 0x000ea800000e0000 */
[----:B------:R-:W3:Y:S04]  /*7ac0*/  SHFL.IDX PT, R63, R63, RZ, 0x1f ;  /* 0x00001fff3f3f7589 */ /* 0x000ee800000e0000 */
[----:B------:R-:W4:Y:S01]  /*7ad0*/  SHFL.DOWN PT, R248, R248, 0x1, 0x1f ;  /* 0x08201f00f8f87f89 */ /* 0x000f2200000e0000 */
[----:B0-----:R-:W-:-:S07]  /*7ae0*/  FADD.FTZ R240, R244, R69 ;  /* 0x00000045f4f07221 */ /* 0x001fce0000010000 */
.L_x_6986:
[----:B------:R-:W-:Y:S04]  /*7af0*/  BSSY.RECONVERGENT B0, `(.L_x_6823) ;  /* 0x000000d000007945 */ /* 0x000fe80003800200 */
[----:B------:R-:W-:Y:S05]  /*7b00*/  @!P2 BRA `(.L_x_6824) ;  /* 0x00000000002ca947 */ /* 0x000fea0003800000 */
[-C--:B-1----:R-:W-:Y:S01]  /*7b10*/  FMUL.FTZ R68, R246, R61.reuse ;  /* 0x0000003df6447220 */ /* 0x082fe20000410000 */
[----:B------:R-:W-:-:S03]  /*7b20*/  FMUL.FTZ R61, R245, R61 ;  /* 0x0000003df53d7220 */ /* 0x000fc60000410000 */
[CC--:B------:R-:W-:Y:S01]  /*7b30*/  FFMA.FTZ R68, R245.reuse, R60.reuse, -R68 ;  /* 0x0000003cf5447223 */ /* 0x0c0fe20000010844 */
[C---:B------:R-:W-:Y:S01]  /*7b40*/  FFMA.FTZ R61, R246.reuse, R60, R61 ;  /* 0x0000003cf63d7223 */ /* 0x040fe2000001003d */
[-C--:B---3--:R-:W-:Y:S01]  /*7b50*/  FMUL.FTZ R60, R246, R63.reuse ;  /* 0x0000003ff63c7220 */ /* 0x088fe20000410000 */
[----:B------:R-:W-:-:S03]  /*7b60*/  FMUL.FTZ R63, R245, R63 ;  /* 0x0000003ff53f7220 */ /* 0x000fc60000410000 */
[-C--:B--2---:R-:W-:Y:S01]  /*7b70*/  FFMA.FTZ R60, R245, R62.reuse, -R60 ;  /* 0x0000003ef53c7223 */ /* 0x084fe2000001083c */
[----:B------:R-:W-:-:S03]  /*7b80*/  FFMA.FTZ R63, R246, R62, R63 ;  /* 0x0000003ef63f7223 */ /* 0x000fc6000001003f */
[----:B------:R-:W-:Y:S01]  /*7b90*/  FADD.FTZ R62, R247, R60 ;  /* 0x0000003cf73e7221 */ /* 0x000fe20000010000 */
[----:B----4-:R-:W-:Y:S01]  /*7ba0*/  FADD.FTZ R63, R248, R63 ;  /* 0x0000003ff83f7221 */ /* 0x010fe20000010000 */
[----:B------:R-:W-:-:S07]  /*7bb0*/  MOV R60, R68 ;  /* 0x00000044003c7202 */ /* 0x000fce0000000f00 */
.L_x_6824:
[----:B------:R-:W-:Y:S05]  /*7bc0*/  BSYNC.RECONVERGENT B0 ;  /* 0x0000000000007941 */ /* 0x000fea0003800200 */
.L_x_6823:
[CC--:B---3--:R-:W-:Y:S01]  /*7bd0*/  FMUL.FTZ R69, R65.reuse, R63.reuse ;  /* 0x0000003f41457220 */ /* 0x0c8fe20000410000 */
[-C--:B--2---:R-:W-:Y:S01]  /*7be0*/  FMUL.FTZ R244, R65, R62.reuse ;  /* 0x0000003e41f47220 */ /* 0x084fe20000410000 */
[----:B-1----:R0:W-:Y:S02]  /*7bf0*/  STS.128 [R239+0x35f0], R60 ;  /* 0x0035f03cef007388 */ /* 0x0021e40000000c00 */
[C---:B------:R-:W-:Y:S01]  /*7c00*/  FFMA.FTZ R69, R64.reuse, R62, -R69 ;  /* 0x0000003e40457223 */ /* 0x040fe20000010845 */
[----:B------:R-:W-:-:S03]  /*7c10*/  FFMA.FTZ R244, R64, R63, R244 ;  /* 0x0000003f40f47223 */ /* 0x000fc600000100f4 */
[----:B------:R-:W-:Y:S01]  /*7c20*/  FADD.FTZ R70, R66, R69 ;  /* 0x0000004542467221 */ /* 0x000fe20000010000 */
[CC--:B------:R-:W-:Y:S01]  /*7c30*/  FMUL.FTZ R69, R65.reuse, R61.reuse ;  /* 0x0000003d41457220 */ /* 0x0c0fe20000410000 */
[-C--:B------:R-:W-:Y:S01]  /*7c40*/  FMUL.FTZ R66, R65, R60.reuse ;  /* 0x0000003c41427220 */ /* 0x080fe20000410000 */
[----:B------:R-:W-:Y:S02]  /*7c50*/  FADD.FTZ R71, R67, R244 ;  /* 0x000000f443477221 */ /* 0x000fe40000010000 */
[C---:B------:R-:W-:Y:S01]  /*7c60*/  FFMA.FTZ R68, R64.reuse, R60, -R69 ;  /* 0x0000003c40447223 */ /* 0x040fe20000010845 */
[----:B------:R-:W-:Y:S01]  /*7c70*/  FFMA.FTZ R69, R64, R61, R66 ;  /* 0x0000003d40457223 */ /* 0x000fe20000010042 */
[----:B0-----:R-:W-:-:S04]  /*7c80*/  MOV R63, R240 ;  /* 0x000000f0003f7202 */ /* 0x001fc80000000f00 */
[----:B------:R0:W-:Y:S01]  /*7c90*/  STS.128 [R239+0x35e0], R68 ;  /* 0x0035e044ef007388 */ /* 0x0001e20000000c00 */
[----:B------:R-:W-:Y:S02]  /*7ca0*/  MOV R62, R243 ;  /* 0x000000f3003e7202 */ /* 0x000fe40000000f00 */
[----:B------:R-:W-:Y:S02]  /*7cb0*/  MOV R61, R241 ;  /* 0x000000f1003d7202 */ /* 0x000fe40000000f00 */
[----:B------:R-:W-:-:S07]  /*7cc0*/  MOV R60, R242 ;  /* 0x000000f2003c7202 */ /* 0x000fce0000000f00 */
.L_x_6806:
[----:B------:R-:W-:Y:S05]  /*7cd0*/  WARPSYNC.ALL ;  /* 0x0000000000007948 */ /* 0x000fea0003800000 */
[----:B------:R-:W-:Y:S01]  /*7ce0*/  ISETP.NE.AND P0, PT, R190, RZ, PT ;  /* 0x000000ffbe00720c */ /* 0x000fe20003f05270 */
[----:B------:R-:W-:Y:S01]  /*7cf0*/  BAR.SYNC.DEFER_BLOCKING 0x0 ;  /* 0x0000000000007b1d */ /* 0x000fe20000010000 */
[C---:B0-----:R-:W-:Y:S01]  /*7d00*/  FMUL.FTZ R70, R184.reuse, R198 ;  /* 0x000000c6b8467220 */ /* 0x041fe20000410000 */
[----:B------:R-:W-:Y:S01]  /*7d10*/  FMUL.FTZ R69, R184, R224 ;  /* 0x000000e0b8457220 */ /* 0x000fe20000410000 */
[----:B------:R-:W-:Y:S01]  /*7d20*/  FMUL.FTZ R184, R182, R222 ;  /* 0x000000deb6b87220 */ /* 0x000fe20000410000 */
[----:B------:R-:W-:Y:S01]  /*7d30*/  FMUL.FTZ R68, R186, R226 ;  /* 0x000000e2ba447220 */ /* 0x000fe20000410000 */
[----:B------:R-:W-:Y:S01]  /*7d40*/  FADD.FTZ R238, RZ, R238 ;  /* 0x000000eeffee7221 */ /* 0x000fe20000010000 */
[----:B------:R-:W-:Y:S01]  /*7d50*/  ULEA UR33, UR15, 0xfffff800, 0xb ;  /* 0xfffff8000f217891 */ /* 0x000fe2000f8e58ff */
[----:B------:R-:W-:Y:S01]  /*7d60*/  FFMA.FTZ R184, R183, R197, R184 ;  /* 0x000000c5b7b87223 */ /* 0x000fe200000100b8 */
[----:B------:R-:W-:-:S04]  /*7d70*/  FFMA.FTZ R68, R187, R199, R68 ;  /* 0x000000c7bb447223 */ /* 0x000fc80000010044 */
[----:B------:R-:W-:Y:S01]  /*7d80*/  VOTEU.ALL UP0, P0 ;  /* 0x0000000000ff7886 */ /* 0x000fe20000000000 */
[----:B------:R-:W-:Y:S01]  /*7d90*/  USHF.R.S32.HI UR50, URZ, 0x1f, UR33 ;  /* 0x0000001fff327899 */ /* 0x000fe20008011421 */
[----:B------:R-:W-:Y:S01]  /*7da0*/  BSSY.RECONVERGENT B0, `(.L_x_6825) ;  /* 0x000021e000007945 */ /* 0x000fe20003800200 */
[----:B------:R-:W0:Y:S02]  /*7db0*/  LDS.64 R64, [R191+0x35e8] ;  /* 0x0035e800bf407984 */ /* 0x000e240000000a00 */
[-C--:B0-----:R-:W-:Y:S01]  /*7dc0*/  FMUL.FTZ R67, R65, R115.reuse ;  /* 0x0000007341437220 */ /* 0x081fe20000410000 */
[----:B------:R-:W-:-:S03]  /*7dd0*/  FMUL.FTZ R66, R64, R115 ;  /* 0x0000007340427220 */ /* 0x000fc60000410000 */
[-C--:B------:R-:W-:Y:S01]  /*7de0*/  FFMA.FTZ R64, R64, R114.reuse, R67 ;  /* 0x0000007240407223 */ /* 0x080fe20000010043 */
[----:B------:R-:W-:Y:S01]  /*7df0*/  FFMA.FTZ R114, R65, R114, -R66 ;  /* 0x0000007241727223 */ /* 0x000fe20000010842 */
[CC--:B------:R-:W-:Y:S01]  /*7e00*/  FMUL.FTZ R66, R188.reuse, R200.reuse ;  /* 0x000000c8bc427220 */ /* 0x0c0fe20000410000 */
[----:B------:R-:W-:Y:S01]  /*7e10*/  FMUL.FTZ R67, R188, R227 ;  /* 0x000000e3bc437220 */ /* 0x000fe20000410000 */
[----:B------:R-:W-:Y:S01]  /*7e20*/  FFMA.FTZ R231, R21, R231, R64 ;  /* 0x000000e715e77223 */ /* 0x000fe20000010040 */
[----:B------:R-:W-:Y:S01]  /*7e30*/  FADD.FTZ R114, R157, R114 ;  /* 0x000000729d727221 */ /* 0x000fe20000010000 */
[C---:B------:R-:W-:Y:S01]  /*7e40*/  FFMA.FTZ R65, R189.reuse, R227, -R66 ;  /* 0x000000e3bd417223 */ /* 0x040fe20000010842 */
[----:B------:R-:W-:Y:S01]  /*7e50*/  FFMA.FTZ R189, R189, R200, R67 ;  /* 0x000000c8bdbd7223 */ /* 0x000fe20000010043 */
[C---:B------:R-:W-:Y:S01]  /*7e60*/  FFMA.FTZ R67, R185.reuse, R224, -R70 ;  /* 0x000000e0b9437223 */ /* 0x040fe20000010846 */
[----:B------:R-:W-:Y:S01]  /*7e70*/  FMUL.FTZ R70, R182, R197 ;  /* 0x000000c5b6467220 */ /* 0x000fe20000410000 */
[----:B------:R-:W-:Y:S01]  /*7e80*/  FFMA.FTZ R185, R185, R198, R69 ;  /* 0x000000c6b9b97223 */ /* 0x000fe20000010045 */
[----:B------:R-:W-:Y:S01]  /*7e90*/  FMUL.FTZ R69, R180, R221 ;  /* 0x000000ddb4457220 */ /* 0x000fe20000410000 */
[----:B------:R-:W-:Y:S01]  /*7ea0*/  FMUL.FTZ R66, R186, R199 ;  /* 0x000000c7ba427220 */ /* 0x000fe20000410000 */
[----:B------:R-:W-:Y:S01]  /*7eb0*/  FFMA.FTZ R182, R183, R222, -R70 ;  /* 0x000000deb7b67223 */ /* 0x000fe20000010846 */
[----:B------:R-:W-:Y:S01]  /*7ec0*/  FMUL.FTZ R70, R180, R196 ;  /* 0x000000c4b4467220 */ /* 0x000fe20000410000 */
[----:B------:R-:W-:Y:S01]  /*7ed0*/  FMUL.FTZ R180, R176, R194 ;  /* 0x000000c2b0b47220 */ /* 0x000fe20000410000 */
[----:B------:R-:W-:Y:S01]  /*7ee0*/  FFMA.FTZ R66, R187, R226, -R66 ;  /* 0x000000e2bb427223 */ /* 0x000fe20000010842 */
[----:B------:R-:W-:Y:S01]  /*7ef0*/  FFMA.FTZ R189, -R0, R189, RZ ;  /* 0x000000bd00bd7223 */ /* 0x000fe200000101ff */
[C---:B------:R-:W-:Y:S01]  /*7f00*/  FFMA.FTZ R71, R181.reuse, R221, -R70 ;  /* 0x000000ddb5477223 */ /* 0x040fe20000010846 */
[----:B------:R-:W-:Y:S01]  /*7f10*/  FFMA.FTZ R181, R181, R196, R69 ;  /* 0x000000c4b5b57223 */ /* 0x000fe20000010045 */
[-C--:B------:R-:W-:Y:S01]  /*7f20*/  FMUL.FTZ R69, R176, R217.reuse ;  /* 0x000000d9b0457220 */ /* 0x080fe20000410000 */
[C---:B------:R-:W-:Y:S01]  /*7f30*/  FFMA.FTZ R115, R177.reuse, R217, -R180 ;  /* 0x000000d9b1737223 */ /* 0x040fe200000108b4 */
[C---:B------:R-:W-:Y:S01]  /*7f40*/  FMUL.FTZ R176, R174.reuse, R193 ;  /* 0x000000c1aeb07220 */ /* 0x040fe20000410000 */
[-C--:B------:R-:W-:Y:S01]  /*7f50*/  FMUL.FTZ R180, R174, R215.reuse ;  /* 0x000000d7aeb47220 */ /* 0x080fe20000410000 */
[----:B------:R-:W-:Y:S01]  /*7f60*/  FFMA.FTZ R177, R177, R194, R69 ;  /* 0x000000c2b1b17223 */ /* 0x000fe20000010045 */
[C---:B------:R-:W-:Y:S01]  /*7f70*/  FMUL.FTZ R69, R172.reuse, R214 ;  /* 0x000000d6ac457220 */ /* 0x040fe20000410000 */
[C---:B------:R-:W-:Y:S01]  /*7f80*/  FFMA.FTZ R174, R175.reuse, R215, -R176 ;  /* 0x000000d7afae7223 */ /* 0x040fe200000108b0 */
[----:B------:R-:W-:Y:S01]  /*7f90*/  FFMA.FTZ R176, R175, R193, R180 ;  /* 0x000000c1afb07223 */ /* 0x000fe200000100b4 */
[----:B------:R-:W-:Y:S01]  /*7fa0*/  FMUL.FTZ R180, R172, R192 ;  /* 0x000000c0acb47220 */ /* 0x000fe20000410000 */
[C---:B------:R-:W-:Y:S01]  /*7fb0*/  FMUL.FTZ R172, R170.reuse, R127 ;  /* 0x0000007faaac7220 */ /* 0x040fe20000410000 */
[----:B------:R-:W-:Y:S01]  /*7fc0*/  FFMA.FTZ R68, -R35, R68, R189 ;  /* 0x0000004423447223 */ /* 0x000fe200000101bd */
[----:B------:R-:W-:Y:S01]  /*7fd0*/  MOV R157, UR43 ;  /* 0x0000002b009d7c02 */ /* 0x000fe20008000f00 */
[----:B------:R-:W-:Y:S01]  /*7fe0*/  FFMA.FTZ R175, R173, R214, -R180 ;  /* 0x000000d6adaf7223 */ /* 0x000fe200000108b4 */
[-C--:B------:R-:W-:Y:S01]  /*7ff0*/  FMUL.FTZ R180, R170, R213.reuse ;  /* 0x000000d5aab47220 */ /* 0x080fe20000410000 */
[----:B------:R-:W-:Y:S01]  /*8000*/  FFMA.FTZ R170, R171, R213, -R172 ;  /* 0x000000d5abaa7223 */ /* 0x000fe200000108ac */
[----:B------:R-:W-:Y:S01]  /*8010*/  FFMA.FTZ R173, R173, R192, R69 ;  /* 0x000000c0adad7223 */ /* 0x000fe20000010045 */
[C---:B------:R-:W-:Y:S01]  /*8020*/  FMUL.FTZ R69, R168.reuse, R211 ;  /* 0x000000d3a8457220 */ /* 0x040fe20000410000 */
[----:B------:R-:W-:Y:S01]  /*8030*/  FFMA.FTZ R172, R171, R127, R180 ;  /* 0x0000007fabac7223 */ /* 0x000fe200000100b4 */
[----:B------:R-:W-:Y:S01]  /*8040*/  FMUL.FTZ R180, R168, R126 ;  /* 0x0000007ea8b47220 */ /* 0x000fe20000410000 */
[----:B------:R-:W-:Y:S01]  /*8050*/  FMUL.FTZ R168, R166, R210 ;  /* 0x000000d2a6a87220 */ /* 0x000fe20000410000 */
[----:B------:R-:W-:Y:S01]  /*8060*/  FFMA.FTZ R68, -R34, R185, R68 ;  /* 0x000000b922447223 */ /* 0x000fe20000010144 */
[----:B------:R-:W-:Y:S01]  /*8070*/  FMUL.FTZ R70, R178, R195 ;  /* 0x000000c3b2467220 */ /* 0x000fe20000410000 */
        /* <DEDUP_REMOVED lines=9> */
[C---:B------:R-:W-:Y:S01]  /*8110*/  FMUL.FTZ R164, R162.reuse, R229 ;  /* 0x000000e5a2a47220 */ /* 0x040fe20000410000 */
[----:B------:R-:W-:Y:S01]  /*8120*/  FMUL.FTZ R180, R162, R234 ;  /* 0x000000eaa2b47220 */ /* 0x000fe20000410000 */
[C---:B------:R-:W-:Y:S01]  /*8130*/  FMUL.FTZ R69, R160.reuse, R235 ;  /* 0x000000eba0457220 */ /* 0x040fe20000410000 */
[----:B------:R-:W-:Y:S01]  /*8140*/  FFMA.FTZ R184, -R33, R184, R68 ;  /* 0x000000b821b87223 */ /* 0x000fe20000010144 */
[C---:B------:R-:W-:Y:S01]  /*8150*/  FFMA.FTZ R162, R163.reuse, R234, -R164 ;  /* 0x000000eaa3a27223 */ /* 0x040fe200000108a4 */
[----:B------:R-:W-:Y:S01]  /*8160*/  FFMA.FTZ R164, R163, R229, R180 ;  /* 0x000000e5a3a47223 */ /* 0x000fe200000100b4 */
[----:B------:R-:W-:Y:S01]  /*8170*/  FMUL.FTZ R180, R160, R230 ;  /* 0x000000e6a0b47220 */ /* 0x000fe20000410000 */
[----:B------:R-:W-:Y:S01]  /*8180*/  FFMA.FTZ R160, R0, R65, RZ ;  /* 0x0000004100a07223 */ /* 0x000fe200000100ff */
[-C--:B------:R-:W-:Y:S01]  /*8190*/  FFMA.FTZ R70, R179, R219.reuse, -R70 ;  /* 0x000000dbb3467223 */ /* 0x080fe20000010846 */
[----:B------:R-:W-:Y:S01]  /*81a0*/  FMUL.FTZ R178, R178, R219 ;  /* 0x000000dbb2b27220 */ /* 0x000fe20000410000 */
[----:B------:R-:W-:Y:S01]  /*81b0*/  FFMA.FTZ R163, R161, R235, -R180 ;  /* 0x000000eba1a37223 */ /* 0x000fe200000108b4 */
[----:B------:R-:W-:Y:S01]  /*81c0*/  FFMA.FTZ R65, R35, R66, R160 ;  /* 0x0000004223417223 */ /* 0x000fe200000100a0 */
[C---:B------:R-:W-:Y:S01]  /*81d0*/  FMUL.FTZ R66, R158.reuse, R236 ;  /* 0x000000ec9e427220 */ /* 0x040fe20000410000 */
[----:B------:R-:W-:Y:S01]  /*81e0*/  FFMA.FTZ R161, R161, R230, R69 ;  /* 0x000000e6a1a17223 */ /* 0x000fe20000010045 */
[-C--:B------:R-:W-:Y:S01]  /*81f0*/  FMUL.FTZ R69, R158, R238.reuse ;  /* 0x000000ee9e457220 */ /* 0x080fe20000410000 */
[----:B------:R-:W-:Y:S01]  /*8200*/  FFMA.FTZ R178, R179, R195, R178 ;  /* 0x000000c3b3b27223 */ /* 0x000fe200000100b2 */
[C---:B------:R-:W-:Y:S01]  /*8210*/  FFMA.FTZ R158, R159.reuse, R238, R66 ;  /* 0x000000ee9f9e7223 */ /* 0x040fe20000010042 */
[----:B------:R-:W-:Y:S01]  /*8220*/  FFMA.FTZ R66, R34, R67, R65 ;  /* 0x0000004322427223 */ /* 0x000fe20000010041 */
[----:B------:R-:W-:Y:S01]  /*8230*/  FFMA.FTZ R160, R159, R236, -R69 ;  /* 0x000000ec9fa07223 */ /* 0x000fe20000010845 */
[----:B------:R-:W-:Y:S01]  /*8240*/  FMUL.FTZ R65, R155, R114 ;  /* 0x000000729b417220 */ /* 0x000fe20000410000 */
[----:B------:R-:W-:Y:S01]  /*8250*/  MOV R67, UR50 ;  /* 0x0000003200437c02 */ /* 0x000fe20008000f00 */
[----:B------:R-:W-:Y:S01]  /*8260*/  FFMA.FTZ R159, R33, R182, R66 ;  /* 0x000000b6219f7223 */ /* 0x000fe20000010042 */
[----:B------:R-:W-:Y:S01]  /*8270*/  LOP3.LUT R66, R190, UR33, RZ, 0xfc, !PT ;  /* 0x00000021be427c12 */ /* 0x000fe2000f8efcff */
[-C--:B------:R-:W-:Y:S01]  /*8280*/  FMUL.FTZ R155, R155, R231.reuse ;  /* 0x000000e79b9b7220 */ /* 0x080fe20000410000 */
[----:B------:R-:W-:Y:S01]  /*8290*/  MOV R69, UR42 ;  /* 0x0000002a00457c02 */ /* 0x000fe20008000f00 */
[C---:B------:R-:W-:Y:S01]  /*82a0*/  FFMA.FTZ R65, R156.reuse, R231, R65 ;  /* 0x000000e79c417223 */ /* 0x040fe20000010041 */
[----:B------:R-:W-:Y:S01]  /*82b0*/  UMOV UR33, UR30 ;  /* 0x0000001e00217c82 */ /* 0x000fe20008000000 */
[----:B------:R-:W-:Y:S01]  /*82c0*/  FFMA.FTZ R155, R156, R114, -R155 ;  /* 0x000000729c9b7223 */ /* 0x000fe2000001089b */
[----:B------:R-:W-:-:S02]  /*82d0*/  @!UP0 ULEA UR50, UR8, UR28, 0x4 ;  /* 0x0000001c08328291 */ /* 0x000fc4000f8e20ff */
[----:B------:R-:W-:Y:S01]  /*82e0*/  IMAD.WIDE.U32 R68, R69, UR8, R66 ;  /* 0x0000000845447c25 */ /* 0x000fe2000f8e0042 */
[----:B------:R-:W-:-:S03]  /*82f0*/  MOV R67, UR33 ;  /* 0x0000002100437c02 */ /* 0x000fc60008000f00 */
[----:B------:R-:W-:Y:S01]  /*8300*/  FFMA.FTZ R208, R22, R208, R65 ;  /* 0x000000d016d07223 */ /* 0x000fe20000010041 */
[----:B------:R-:W-:Y:S01]  /*8310*/  FFMA.FTZ R181, -R32, R181, R184 ;  /* 0x000000b520b57223 */ /* 0x000fe200000101b8 */
[----:B------:R-:W-:Y:S01]  /*8320*/  IMAD R65, R157, UR8, R69 ;  /* 0x000000089d417c24 */ /* 0x000fe2000f8e0245 */
[----:B------:R-:W-:Y:S02]  /*8330*/  LEA R64, P2, R68, UR9, 0x2 ;  /* 0x0000000944407c11 */ /* 0x000fe4000f8410ff */
[----:B------:R-:W-:Y:S01]  /*8340*/  LEA R66, R67, -R66, 0x1 ;  /* 0x8000004243427211 */ /* 0x000fe200078e08ff */
[----:B------:R-:W-:Y:S01]  /*8350*/  FADD.FTZ R67, R140, R155 ;  /* 0x0000009b8c437221 */ /* 0x000fe20000010000 */
[----:B------:R-:W-:Y:S01]  /*8360*/  LEA.HI.X R65, R68, UR14, R65, 0x2, P2 ;  /* 0x0000000e44417c11 */ /* 0x000fe200090f1441 */
[----:B------:R-:W-:Y:S01]  /*8370*/  FFMA.FTZ R140, R32, R71, R159 ;  /* 0x00000047208c7223 */ /* 0x000fe2000001009f */
[C---:B------:R-:W-:Y:S01]  /*8380*/  FMUL.FTZ R68, R108.reuse, R208 ;  /* 0x000000d06c447220 */ /* 0x040fe20000410000 */
[-C--:B------:R-:W-:Y:S01]  /*8390*/  FMUL.FTZ R69, R108, R67.reuse ;  /* 0x000000436c457220 */ /* 0x080fe20000410000 */
[----:B------:R0:W-:Y:S01]  /*83a0*/  @!P0 STS.128 [UR50+0x4be0], R60 ;  /* 0x004be03cff008988 */ /* 0x0001e20008000c32 */
[----:B------:R-:W-:Y:S01]  /*83b0*/  FFMA.FTZ R71, R31, R70, R140 ;  /* 0x000000461f477223 */ /* 0x000fe2000001008c */
[C---:B------:R-:W-:Y:S01]  /*83c0*/  FFMA.FTZ R68, R109.reuse, R67, -R68 ;  /* 0x000000436d447223 */ /* 0x040fe20000010844 */
[----:B------:R-:W-:Y:S01]  /*83d0*/  FFMA.FTZ R70, R109, R208, R69 ;  /* 0x000000d06d467223 */ /* 0x000fe20000010045 */
[----:B------:R-:W-:Y:S01]  /*83e0*/  FMUL.FTZ R140, R209, UR49 ;  /* 0x00000031d18c7c20 */ /* 0x000fe20008410000 */
[----:B------:R-:W-:Y:S01]  /*83f0*/  FFMA.FTZ R108, R30, R115, R71 ;  /* 0x000000731e6c7223 */ /* 0x000fe20000010047 */
[----:B------:R-:W-:Y:S01]  /*8400*/  FADD.FTZ R68, R141, R68 ;  /* 0x000000448d447221 */ /* 0x000fe20000010000 */
[----:B------:R-:W-:Y:S01]  /*8410*/  FFMA.FTZ R207, R23, R207, R70 ;  /* 0x000000cf17cf7223 */ /* 0x000fe20000010046 */
[----:B------:R-:W-:Y:S01]  /*8420*/  FMUL.FTZ R141, R238, UR37 ;  /* 0x00000025ee8d7c20 */ /* 0x000fe20008410000 */
[----:B------:R-:W-:Y:S01]  /*8430*/  FFMA.FTZ R69, R29, R174, R108 ;  /* 0x000000ae1d457223 */ /* 0x000fe2000001006c */
[C---:B------:R-:W-:Y:S01]  /*8440*/  FMUL.FTZ R70, R110.reuse, R68 ;  /* 0x000000446e467220 */ /* 0x040fe20000410000 */
[----:B------:R-:W-:Y:S01]  /*8450*/  FMUL.FTZ R71, R110, R207 ;  /* 0x000000cf6e477220 */ /* 0x000fe20000410000 */
[----:B------:R-:W-:Y:S01]  /*8460*/  FFMA.FTZ R178, -R31, R178, R181 ;  /* 0x000000b21fb27223 */ /* 0x000fe200000101b5 */
[----:B------:R-:W-:Y:S01]  /*8470*/  FFMA.FTZ R108, R28, R175, R69 ;  /* 0x000000af1c6c7223 */ /* 0x000fe20000010045 */
[C---:B------:R-:W-:Y:S01]  /*8480*/  FFMA.FTZ R69, R111.reuse, R207, R70 ;  /* 0x000000cf6f457223 */ /* 0x040fe20000010046 */
[----:B------:R-:W-:Y:S01]  /*8490*/  FFMA.FTZ R71, R111, R68, -R71 ;  /* 0x000000446f477223 */ /* 0x000fe20000010847 */
[----:B------:R-:W-:Y:S01]  /*84a0*/  MOV R111, UR28 ;  /* 0x0000001c006f7c02 */ /* 0x000fe20008000f00 */
[----:B------:R-:W-:Y:S01]  /*84b0*/  FFMA.FTZ R109, R27, R170, R108 ;  /* 0x000000aa1b6d7223 */ /* 0x000fe2000001006c */
[----:B------:R-:W-:Y:S01]  /*84c0*/  FFMA.FTZ R206, R24, R206, R69 ;  /* 0x000000ce18ce7223 */ /* 0x000fe20000010045 */
[----:B------:R-:W-:Y:S01]  /*84d0*/  FADD.FTZ R69, R142, R71 ;  /* 0x000000478e457221 */ /* 0x000fe20000010000 */
[----:B0-----:R-:W-:Y:S01]  /*84e0*/  FMUL.FTZ R63, R198, UR37 ;  /* 0x00000025c63f7c20 */ /* 0x001fe20008410000 */
[----:B------:R-:W-:Y:S01]  /*84f0*/  FFMA.FTZ R108, R26, R171, R109 ;  /* 0x000000ab1a6c7223 */ /* 0x000fe2000001006d */
[C---:B------:R-:W-:Y:S01]  /*8500*/  FMUL.FTZ R70, R112.reuse, R206 ;  /* 0x000000ce70467220 */ /* 0x040fe20000410000 */
[-C--:B------:R-:W-:Y:S01]  /*8510*/  FMUL.FTZ R71, R112, R69.reuse ;  /* 0x0000004570477220 */ /* 0x080fe20000410000 */
[----:B------:R-:W-:Y:S01]  /*8520*/  FFMA.FTZ R63, R224, UR49, -R63 ;  /* 0x00000031e03f7c23 */ /* 0x000fe2000801083f */
[----:B------:R-:W-:Y:S01]  /*8530*/  FFMA.FTZ R109, R25, R166, R108 ;  /* 0x000000a6196d7223 */ /* 0x000fe2000001006c */
[C---:B------:R-:W-:Y:S01]  /*8540*/  FFMA.FTZ R70, R113.reuse, R69, -R70 ;  /* 0x0000004571467223 */ /* 0x040fe20000010846 */
[----:B------:R-:W-:Y:S01]  /*8550*/  FFMA.FTZ R108, R113, R206, R71 ;  /* 0x000000ce716c7223 */ /* 0x000fe20000010047 */
[----:B------:R-:W-:Y:S01]  /*8560*/  FFMA.FTZ R177, -R30, R177, R178 ;  /* 0x000000b11eb17223 */ /* 0x000fe200000101b2 */
[----:B------:R-:W-:Y:S01]  /*8570*/  FFMA.FTZ R110, R24, R167, R109 ;  /* 0x000000a7186e7223 */ /* 0x000fe2000001006d */
[----:B------:R-:W-:Y:S01]  /*8580*/  FADD.FTZ R70, R143, R70 ;  /* 0x000000468f467221 */ /* 0x000fe20000010000 */
[----:B------:R-:W-:Y:S01]  /*8590*/  FFMA.FTZ R205, R25, R205, R108 ;  /* 0x000000cd19cd7223 */ /* 0x000fe2000001006c */
[----:B------:R-:W-:Y:S01]  /*85a0*/  FMUL.FTZ R143, R238, UR49 ;  /* 0x00000031ee8f7c20 */ /* 0x000fe20008410000 */
[----:B------:R-:W-:Y:S01]  /*85b0*/  FFMA.FTZ R71, R23, R162, R110 ;  /* 0x000000a217477223 */ /* 0x000fe2000001006e */
[CC--:B------:R-:W-:Y:S01]  /*85c0*/  FMUL.FTZ R110, R116.reuse, R70.reuse ;  /* 0x00000046746e7220 */ /* 0x0c0fe20000410000 */
[----:B------:R-:W-:Y:S01]  /*85d0*/  FMUL.FTZ R109, R116, R205 ;  /* 0x000000cd746d7220 */ /* 0x000fe20000410000 */
[----:B------:R-:W-:Y:S01]  /*85e0*/  FMUL.FTZ R116, R200, UR49 ;  /* 0x00000031c8747c20 */ /* 0x000fe20008410000 */
[----:B------:R-:W-:Y:S01]  /*85f0*/  FFMA.FTZ R108, R22, R163, R71 ;  /* 0x000000a3166c7223 */ /* 0x000fe20000010047 */
[C---:B------:R-:W-:Y:S01]  /*8600*/  FFMA.FTZ R71, R117.reuse, R205, R110 ;  /* 0x000000cd75477223 */ /* 0x040fe2000001006e */
[----:B------:R-:W-:Y:S01]  /*8610*/  FFMA.FTZ R109, R117, R70, -R109 ;  /* 0x00000046756d7223 */ /* 0x000fe2000001086d */
[----:B------:R-:W-:Y:S01]  /*8620*/  FMUL.FTZ R110, R200, UR37 ;  /* 0x00000025c86e7c20 */ /* 0x000fe20008410000 */
[----:B------:R-:W-:Y:S01]  /*8630*/  FMUL.FTZ R117, R199, UR37 ;  /* 0x00000025c7757c20 */ /* 0x000fe20008410000 */
[----:B------:R-:W-:Y:S01]  /*8640*/  FFMA.FTZ R204, R26, R204, R71 ;  /* 0x000000cc1acc7223 */ /* 0x000fe20000010047 */
[----:B------:R-:W-:Y:S01]  /*8650*/  FADD.FTZ R71, R144, R109 ;  /* 0x0000006d90477221 */ /* 0x000fe20000010000 */
[----:B------:R-:W-:-:S02]  /*8660*/  IMAD R109, R190, 0x84, R111 ;  /* 0x00000084be6d7824 */ /* 0x000fc400078e026f */
[----:B------:R-:W-:Y:S01]  /*8670*/  FFMA.FTZ R113, R227, UR49, -R110 ;  /* 0x00000031e3717c23 */ /* 0x000fe2000801086e */
[CC--:B------:R-:W-:Y:S01]  /*8680*/  FMUL.FTZ R110, R118.reuse, R204.reuse ;  /* 0x000000cc766e7220 */ /* 0x0c0fe20000410000 */
[----:B------:R-:W-:Y:S01]  /*8690*/  FMUL.FTZ R111, R118, R71 ;  /* 0x00000047766f7220 */ /* 0x000fe20000410000 */
[----:B------:R-:W-:Y:S01]  /*86a0*/  FFMA.FTZ R60, R226, UR49, -R117 ;  /* 0x00000031e23c7c23 */ /* 0x000fe20008010875 */
[C---:B------:R-:W-:Y:S01]  /*86b0*/  FMUL.FTZ R118, R0.reuse, R113 ;  /* 0x0000007100767220 */ /* 0x040fe20000410000 */
[C---:B------:R-:W-:Y:S01]  /*86c0*/  FFMA.FTZ R110, R119.reuse, R71, -R110 ;  /* 0x00000047776e7223 */ /* 0x040fe2000001086e */
[----:B------:R-:W-:Y:S01]  /*86d0*/  FFMA.FTZ R112, R119, R204, R111 ;  /* 0x000000cc77707223 */ /* 0x000fe2000001006f */
[----:B------:R-:W-:Y:S01]  /*86e0*/  FFMA.FTZ R115, R227, UR37, R116 ;  /* 0x00000025e3737c23 */ /* 0x000fe20008010074 */
[----:B------:R-:W-:Y:S01]  /*86f0*/  FMUL.FTZ R116, R35, R60 ;  /* 0x0000003c23747220 */ /* 0x000fe20000410000 */
[----:B------:R-:W-:Y:S01]  /*8700*/  FADD.FTZ R110, R145, R110 ;  /* 0x0000006e916e7221 */ /* 0x000fe20000010000 */
[----:B------:R-:W-:Y:S01]  /*8710*/  FFMA.FTZ R203, R27, R203, R112 ;  /* 0x000000cb1bcb7223 */ /* 0x000fe20000010070 */
[----:B------:R-:W-:Y:S01]  /*8720*/  FMUL.FTZ R119, R199, UR49 ;  /* 0x00000031c7777c20 */ /* 0x000fe20008410000 */
[----:B------:R-:W-:Y:S01]  /*8730*/  FMUL.FTZ R62, R0, -R115 ;  /* 0x80000073003e7220 */ /* 0x000fe20000410000 */
[CC--:B------:R-:W-:Y:S01]  /*8740*/  FMUL.FTZ R112, R120.reuse, R110.reuse ;  /* 0x0000006e78707220 */ /* 0x0c0fe20000410000 */
[-C--:B------:R-:W-:Y:S01]  /*8750*/  FMUL.FTZ R113, R120, R203.reuse ;  /* 0x000000cb78717220 */ /* 0x080fe20000410000 */
[----:B------:R0:W-:Y:S01]  /*8760*/  STS [R109+0x1088], R116 ;  /* 0x001088746d007388 */ /* 0x0001e20000000800 */
[----:B------:R-:W-:Y:S01]  /*8770*/  FMUL.FTZ R120, R196, UR37 ;  /* 0x00000025c4787c20 */ /* 0x000fe20008410000 */
[C---:B------:R-:W-:Y:S01]  /*8780*/  FFMA.FTZ R111, R121.reuse, R203, R112 ;  /* 0x000000cb796f7223 */ /* 0x040fe20000010070 */
[----:B------:R-:W-:Y:S01]  /*8790*/  FFMA.FTZ R61, R121, R110, -R113 ;  /* 0x0000006e793d7223 */ /* 0x000fe20000010871 */
[----:B------:R-:W-:Y:S01]  /*87a0*/  FFMA.FTZ R112, R226, UR37, R119 ;  /* 0x00000025e2707c23 */ /* 0x000fe20008010077 */
[----:B------:R1:W-:Y:S01]  /*87b0*/  STS [R109+0x1084], R62 ;  /* 0x0010843e6d007388 */ /* 0x0003e20000000800 */
[----:B------:R-:W-:Y:S01]  /*87c0*/  FFMA.FTZ R202, R28, R202, R111 ;  /* 0x000000ca1cca7223 */ /* 0x000fe2000001006f */
[----:B------:R-:W-:Y:S01]  /*87d0*/  FADD.FTZ R61, R146, R61 ;  /* 0x0000003d923d7221 */ /* 0x000fe20000010000 */
[----:B------:R-:W-:Y:S01]  /*87e0*/  FMUL.FTZ R112, R35, -R112 ;  /* 0x8000007023707220 */ /* 0x000fe20000410000 */
[----:B------:R-:W-:Y:S01]  /*87f0*/  FMUL.FTZ R111, R198, UR49 ;  /* 0x00000031c66f7c20 */ /* 0x000fe20008410000 */
[----:B------:R-:W-:Y:S01]  /*8800*/  FMUL.FTZ R113, R197, UR37 ;  /* 0x00000025c5717c20 */ /* 0x000fe20008410000 */
[CC--:B------:R-:W-:Y:S01]  /*8810*/  FMUL.FTZ R60, R122.reuse, R61.reuse ;  /* 0x0000003d7a3c7220 */ /* 0x0c0fe20000410000 */
[-C--:B------:R-:W-:Y:S01]  /*8820*/  FMUL.FTZ R122, R122, R202.reuse ;  /* 0x000000ca7a7a7220 */ /* 0x080fe20000410000 */
[----:B------:R2:W-:Y:S01]  /*8830*/  STS [R109+0x108c], R112 ;  /* 0x00108c706d007388 */ /* 0x0005e20000000800 */
[----:B------:R-:W-:Y:S01]  /*8840*/  FFMA.FTZ R111, R224, UR37, R111 ;  /* 0x00000025e06f7c23 */ /* 0x000fe2000801006f */
[C---:B------:R-:W-:Y:S01]  /*8850*/  FFMA.FTZ R60, R123.reuse, R202, R60 ;  /* 0x000000ca7b3c7223 */ /* 0x040fe2000001003c */
[----:B------:R-:W-:Y:S01]  /*8860*/  FFMA.FTZ R122, R123, R61, -R122 ;  /* 0x0000003d7b7a7223 */ /* 0x000fe2000001087a */
[----:B------:R3:W-:Y:S01]  /*8870*/  STS [R109+0x1080], R118 ;  /* 0x001080766d007388 */ /* 0x0007e20000000800 */
[----:B0-----:R-:W-:Y:S01]  /*8880*/  FMUL.FTZ R116, R34, -R111 ;  /* 0x8000006f22747220 */ /* 0x001fe20000410000 */
[----:B------:R-:W-:Y:S01]  /*8890*/  FFMA.FTZ R201, R29, R201, R60 ;  /* 0x000000c91dc97223 */ /* 0x000fe2000001003c */
[----:B------:R-:W-:Y:S01]  /*88a0*/  FADD.FTZ R60, R147, R122 ;  /* 0x0000007a933c7221 */ /* 0x000fe20000010000 */
[----:B------:R-:W-:Y:S01]  /*88b0*/  FMUL.FTZ R111, R197, UR49 ;  /* 0x00000031c56f7c20 */ /* 0x000fe20008410000 */
[----:B------:R-:W-:Y:S01]  /*88c0*/  FMUL.FTZ R122, R196, UR49 ;  /* 0x00000031c47a7c20 */ /* 0x000fe20008410000 */
[C---:B-1----:R-:W-:Y:S01]  /*88d0*/  FMUL.FTZ R62, R124.reuse, R201 ;  /* 0x000000c97c3e7220 */ /* 0x042fe20000410000 */
[-C--:B------:R-:W-:Y:S01]  /*88e0*/  FMUL.FTZ R124, R124, R60.reuse ;  /* 0x0000003c7c7c7220 */ /* 0x080fe20000410000 */
[----:B--2---:R-:W-:Y:S01]  /*88f0*/  FMUL.FTZ R112, R34, R63 ;  /* 0x0000003f22707220 */ /* 0x004fe20000410000 */
[----:B------:R-:W-:Y:S01]  /*8900*/  STS [R109+0x1094], R116 ;  /* 0x001094746d007388 */ /* 0x000fe20000000800 */
[C---:B------:R-:W-:Y:S01]  /*8910*/  FFMA.FTZ R63, R125.reuse, R60, -R62 ;  /* 0x0000003c7d3f7223 */ /* 0x040fe2000001083e */
[----:B------:R-:W-:Y:S01]  /*8920*/  FFMA.FTZ R125, R125, R201, R124 ;  /* 0x000000c97d7d7223 */ /* 0x000fe2000001007c */
[----:B---3--:R-:W-:Y:S01]  /*8930*/  FFMA.FTZ R118, R222, UR49, -R113 ;  /* 0x00000031de767c23 */ /* 0x008fe20008010871 */
[----:B------:R0:W-:Y:S01]  /*8940*/  STS [R109+0x1090], R112 ;  /* 0x001090706d007388 */ /* 0x0001e20000000800 */
[----:B------:R-:W-:Y:S01]  /*8950*/  FADD.FTZ R63, R148, R63 ;  /* 0x0000003f943f7221 */ /* 0x000fe20000010000 */
[----:B------:R-:W-:Y:S01]  /*8960*/  FFMA.FTZ R228, R30, R228, R125 ;  /* 0x000000e41ee47223 */ /* 0x000fe2000001007d */
[----:B------:R-:W-:Y:S01]  /*8970*/  FMUL.FTZ R118, R33, R118 ;  /* 0x0000007621767220 */ /* 0x000fe20000410000 */
[----:B------:R-:W-:Y:S01]  /*8980*/  FFMA.FTZ R113, R221, UR37, R122 ;  /* 0x00000025dd717c23 */ /* 0x000fe2000801007a */
[CC--:B------:R-:W-:Y:S01]  /*8990*/  FMUL.FTZ R62, R128.reuse, R63.reuse ;  /* 0x0000003f803e7220 */ /* 0x0c0fe20000410000 */
[-C--:B------:R-:W-:Y:S01]  /*89a0*/  FMUL.FTZ R128, R128, R228.reuse ;  /* 0x000000e480807220 */ /* 0x080fe20000410000 */
[----:B------:R-:W-:Y:S01]  /*89b0*/  FMUL.FTZ R124, R194, UR37 ;  /* 0x00000025c27c7c20 */ /* 0x000fe20008410000 */
[----:B------:R1:W-:Y:S01]  /*89c0*/  STS [R109+0x1098], R118 ;  /* 0x001098766d007388 */ /* 0x0003e20000000800 */
[C---:B------:R-:W-:Y:S01]  /*89d0*/  FFMA.FTZ R62, R129.reuse, R228, R62 ;  /* 0x000000e4813e7223 */ /* 0x040fe2000001003e */
[----:B------:R-:W-:Y:S01]  /*89e0*/  FFMA.FTZ R128, R129, R63, -R128 ;  /* 0x0000003f81807223 */ /* 0x000fe20000010880 */
[----:B0-----:R-:W-:Y:S01]  /*89f0*/  FFMA.FTZ R112, R222, UR37, R111 ;  /* 0x00000025de707c23 */ /* 0x001fe2000801006f */
[----:B------:R-:W-:Y:S01]  /*8a00*/  FFMA.FTZ R111, R221, UR49, -R120 ;  /* 0x00000031dd6f7c23 */ /* 0x000fe20008010878 */
[----:B------:R-:W-:Y:S01]  /*8a10*/  FFMA.FTZ R225, R31, R225, R62 ;  /* 0x000000e11fe17223 */ /* 0x000fe2000001003e */
[----:B------:R-:W-:Y:S01]  /*8a20*/  FADD.FTZ R62, R149, R128 ;  /* 0x00000080953e7221 */ /* 0x000fe20000010000 */
[----:B------:R-:W-:Y:S01]  /*8a30*/  FMUL.FTZ R116, R33, -R112 ;  /* 0x8000007021747220 */ /* 0x000fe20000410000 */
[----:B------:R-:W-:Y:S01]  /*8a40*/  FMUL.FTZ R120, R32, -R113 ;  /* 0x8000007120787220 */ /* 0x000fe20000410000 */
[C---:B------:R-:W-:Y:S01]  /*8a50*/  FMUL.FTZ R113, R130.reuse, R225 ;  /* 0x000000e182717220 */ /* 0x040fe20000410000 */
[-C--:B------:R-:W-:Y:S01]  /*8a60*/  FMUL.FTZ R112, R130, R62.reuse ;  /* 0x0000003e82707220 */ /* 0x080fe20000410000 */
[C---:B-1----:R-:W-:Y:S01]  /*8a70*/  FMUL.FTZ R118, R32.reuse, R111 ;  /* 0x0000006f20767220 */ /* 0x042fe20000410000 */
[----:B------:R-:W-:Y:S01]  /*8a80*/  FMUL.FTZ R122, R195, UR49 ;  /* 0x00000031c37a7c20 */ /* 0x000fe20008410000 */
[C---:B------:R-:W-:Y:S01]  /*8a90*/  FFMA.FTZ R113, R131.reuse, R62, -R113 ;  /* 0x0000003e83717223 */ /* 0x040fe20000010871 */
[----:B------:R-:W-:Y:S01]  /*8aa0*/  FFMA.FTZ R111, R131, R225, R112 ;  /* 0x000000e1836f7223 */ /* 0x000fe20000010070 */
[----:B------:R-:W-:Y:S01]  /*8ab0*/  FMUL.FTZ R112, R195, UR37 ;  /* 0x00000025c3707c20 */ /* 0x000fe20008410000 */
[----:B------:R0:W-:Y:S01]  /*8ac0*/  STS [R109+0x10a0], R118 ;  /* 0x0010a0766d007388 */ /* 0x0001e20000000800 */
[C---:B------:R-:W-:Y:S01]  /*8ad0*/  FFMA.FTZ R122, R219.reuse, UR37, R122 ;  /* 0x00000025db7a7c23 */ /* 0x040fe2000801007a */
[----:B------:R-:W-:Y:S01]  /*8ae0*/  FFMA.FTZ R223, R32, R223, R111 ;  /* 0x000000df20df7223 */ /* 0x000fe2000001006f */
[----:B------:R-:W-:Y:S01]  /*8af0*/  FFMA.FTZ R112, R219, UR49, -R112 ;  /* 0x00000031db707c23 */ /* 0x000fe20008010870 */
[----:B------:R-:W-:Y:S01]  /*8b00*/  FADD.FTZ R111, R150, R113 ;  /* 0x00000071966f7221 */ /* 0x000fe20000010000 */
[----:B------:R-:W-:Y:S01]  /*8b10*/  STS [R109+0x109c], R116 ;  /* 0x00109c746d007388 */ /* 0x000fe20000000800 */
[----:B------:R-:W-:Y:S01]  /*8b20*/  FFMA.FTZ R113, R217, UR49, -R124 ;  /* 0x00000031d9717c23 */ /* 0x000fe2000801087c */
[----:B------:R-:W-:Y:S01]  /*8b30*/  FMUL.FTZ R122, R31, -R122 ;  /* 0x8000007a1f7a7220 */ /* 0x000fe20000410000 */
[----:B------:R-:W-:Y:S01]  /*8b40*/  FMUL.FTZ R128, R193, UR37 ;  /* 0x00000025c1807c20 */ /* 0x000fe20008410000 */
[----:B------:R1:W-:Y:S01]  /*8b50*/  STS [R109+0x10a4], R120 ;  /* 0x0010a4786d007388 */ /* 0x0003e20000000800 */
[----:B0-----:R-:W-:Y:S01]  /*8b60*/  FMUL.FTZ R118, R31, R112 ;  /* 0x000000701f767220 */ /* 0x001fe20000410000 */
[C---:B------:R-:W-:Y:S01]  /*8b70*/  FMUL.FTZ R112, R132.reuse, R223 ;  /* 0x000000df84707220 */ /* 0x040fe20000410000 */
[----:B------:R-:W-:Y:S01]  /*8b80*/  FMUL.FTZ R132, R132, R111 ;  /* 0x0000006f84847220 */ /* 0x000fe20000410000 */
[----:B------:R-:W-:Y:S01]  /*8b90*/  FMUL.FTZ R124, R30, R113 ;  /* 0x000000711e7c7220 */ /* 0x000fe20000410000 */
[----:B------:R-:W-:Y:S01]  /*8ba0*/  STS [R109+0x10ac], R122 ;  /* 0x0010ac7a6d007388 */ /* 0x000fe20000000800 */
[C---:B------:R-:W-:Y:S01]  /*8bb0*/  FFMA.FTZ R112, R133.reuse, R111, -R112 ;  /* 0x0000006f85707223 */ /* 0x040fe20000010870 */
[----:B------:R-:W-:Y:S01]  /*8bc0*/  FFMA.FTZ R132, R133, R223, R132 ;  /* 0x000000df85847223 */ /* 0x000fe20000010084 */
[----:B------:R-:W-:Y:S01]  /*8bd0*/  FFMA.FTZ R128, R215, UR49, -R128 ;  /* 0x00000031d7807c23 */ /* 0x000fe20008010880 */
[----:B------:R0:W-:Y:S01]  /*8be0*/  STS [R109+0x10a8], R118 ;  /* 0x0010a8766d007388 */ /* 0x0001e20000000800 */
[----:B------:R-:W-:Y:S01]  /*8bf0*/  FADD.FTZ R112, R151, R112 ;  /* 0x0000007097707221 */ /* 0x000fe20000010000 */
[----:B------:R-:W-:Y:S01]  /*8c00*/  FFMA.FTZ R220, R33, R220, R132 ;  /* 0x000000dc21dc7223 */ /* 0x000fe20000010084 */
[----:B-1----:R-:W-:Y:S01]  /*8c10*/  FMUL.FTZ R120, R194, UR49 ;  /* 0x00000031c2787c20 */ /* 0x002fe20008410000 */
[----:B------:R1:W-:Y:S01]  /*8c20*/  STS [R109+0x10b0], R124 ;  /* 0x0010b07c6d007388 */ /* 0x0003e20000000800 */
[C---:B------:R-:W-:Y:S01]  /*8c30*/  FMUL.FTZ R116, R134.reuse, R112 ;  /* 0x0000007086747220 */ /* 0x040fe20000410000 */
[----:B------:R-:W-:Y:S01]  /*8c40*/  FMUL.FTZ R115, R134, R220 ;  /* 0x000000dc86737220 */ /* 0x000fe20000410000 */
[----:B------:R-:W-:Y:S01]  /*8c50*/  FFMA.FTZ R117, R217, UR37, R120 ;  /* 0x00000025d9757c23 */ /* 0x000fe20008010078 */
[----:B------:R-:W-:Y:S01]  /*8c60*/  FMUL.FTZ R128, R29, R128 ;  /* 0x000000801d807220 */ /* 0x000fe20000410000 */
[----:B------:R-:W-:Y:S01]  /*8c70*/  FFMA.FTZ R113, R135, R220, R116 ;  /* 0x000000dc87717223 */ /* 0x000fe20000010074 */
[----:B0-----:R-:W-:Y:S01]  /*8c80*/  FMUL.FTZ R118, R193, UR49 ;  /* 0x00000031c1767c20 */ /* 0x001fe20008410000 */
[----:B------:R-:W-:Y:S01]  /*8c90*/  FFMA.FTZ R115, R135, R112, -R115 ;  /* 0x0000007087737223 */ /* 0x000fe20000010873 */
[----:B------:R-:W-:Y:S01]  /*8ca0*/  FMUL.FTZ R132, R126, UR37 ;  /* 0x000000257e847c20 */ /* 0x000fe20008410000 */
[----:B------:R-:W-:Y:S01]  /*8cb0*/  FFMA.FTZ R218, R34, R218, R113 ;  /* 0x000000da22da7223 */ /* 0x000fe20000010071 */
[----:B------:R-:W-:Y:S01]  /*8cc0*/  FFMA.FTZ R116, R215, UR37, R118 ;  /* 0x00000025d7747c23 */ /* 0x000fe20008010076 */
[----:B------:R-:W-:Y:S01]  /*8cd0*/  FADD.FTZ R113, R152, R115 ;  /* 0x0000007398717221 */ /* 0x000fe20000010000 */
[----:B------:R-:W-:Y:S01]  /*8ce0*/  FMUL.FTZ R118, R30, -R117 ;  /* 0x800000751e767220 */ /* 0x000fe20000410000 */
[----:B------:R-:W-:Y:S01]  /*8cf0*/  FMUL.FTZ R115, R192, UR37 ;  /* 0x00000025c0737c20 */ /* 0x000fe20008410000 */
[----:B------:R-:W-:Y:S01]  /*8d00*/  FMUL.FTZ R122, R29, -R116 ;  /* 0x800000741d7a7220 */ /* 0x000fe20000410000 */
[CC--:B------:R-:W-:Y:S01]  /*8d10*/  FMUL.FTZ R116, R136.reuse, R113.reuse ;  /* 0x0000007188747220 */ /* 0x0c0fe20000410000 */
[-C--:B------:R-:W-:Y:S01]  /*8d20*/  FMUL.FTZ R136, R136, R218.reuse ;  /* 0x000000da88887220 */ /* 0x080fe20000410000 */
[----:B------:R-:W-:Y:S01]  /*8d30*/  FMUL.FTZ R117, R192, UR49 ;  /* 0x00000031c0757c20 */ /* 0x000fe20008410000 */
[----:B------:R0:W-:Y:S01]  /*8d40*/  STS [R109+0x10b4], R118 ;  /* 0x0010b4766d007388 */ /* 0x0001e20000000800 */
[C---:B------:R-:W-:Y:S01]  /*8d50*/  FFMA.FTZ R116, R137.reuse, R218, R116 ;  /* 0x000000da89747223 */ /* 0x040fe20000010074 */
[----:B------:R-:W-:Y:S01]  /*8d60*/  FFMA.FTZ R120, R137, R113, -R136 ;  /* 0x0000007189787223 */ /* 0x000fe20000010888 */
[C---:B------:R-:W-:Y:S01]  /*8d70*/  FFMA.FTZ R115, R214.reuse, UR49, -R115 ;  /* 0x00000031d6737c23 */ /* 0x040fe20008010873 */
[----:B------:R-:W-:Y:S01]  /*8d80*/  FFMA.FTZ R117, R214, UR37, R117 ;  /* 0x00000025d6757c23 */ /* 0x000fe20008010075 */
[----:B------:R-:W-:Y:S01]  /*8d90*/  FFMA.FTZ R216, R35, R216, R116 ;  /* 0x000000d823d87223 */ /* 0x000fe20000010074 */
[----:B------:R-:W-:Y:S01]  /*8da0*/  FMUL.FTZ R116, R127, UR37 ;  /* 0x000000257f747c20 */ /* 0x000fe20008410000 */
[----:B------:R-:W-:Y:S01]  /*8db0*/  FADD.FTZ R120, R153, R120 ;  /* 0x0000007899787221 */ /* 0x000fe20000010000 */
[----:B------:R2:W-:Y:S01]  /*8dc0*/  STS [R109+0x10bc], R122 ;  /* 0x0010bc7a6d007388 */ /* 0x0005e20000000800 */
[----:B-1----:R-:W-:Y:S01]  /*8dd0*/  FMUL.FTZ R124, R28, -R117 ;  /* 0x800000751c7c7220 */ /* 0x002fe20000410000 */
[----:B0-----:R-:W-:Y:S01]  /*8de0*/  FFMA.FTZ R118, R213, UR49, -R116 ;  /* 0x00000031d5767c23 */ /* 0x001fe20008010874 */
[C---:B------:R-:W-:Y:S01]  /*8df0*/  FMUL.FTZ R116, R138.reuse, R120 ;  /* 0x000000788a747220 */ /* 0x040fe20000410000 */
[----:B------:R-:W-:Y:S01]  /*8e00*/  FMUL.FTZ R117, R138, R216 ;  /* 0x000000d88a757220 */ /* 0x000fe20000410000 */
[----:B------:R0:W-:Y:S01]  /*8e10*/  STS [R109+0x10b8], R128 ;  /* 0x0010b8806d007388 */ /* 0x0001e20000000800 */
[----:B------:R-:W-:Y:S01]  /*8e20*/  FMUL.FTZ R130, R27, R118 ;  /* 0x000000761b827220 */ /* 0x000fe20000410000 */
[----:B------:R-:W-:Y:S01]  /*8e30*/  FFMA.FTZ R118, -R18, R79, R227 ;  /* 0x0000004f12767223 */ /* 0x000fe200000101e3 */
[C---:B------:R-:W-:Y:S01]  /*8e40*/  FFMA.FTZ R117, R139.reuse, R120, -R117 ;  /* 0x000000788b757223 */ /* 0x040fe20000010875 */
[----:B------:R1:W-:Y:S01]  /*8e50*/  STS [R109+0x10c4], R124 ;  /* 0x0010c47c6d007388 */ /* 0x0003e20000000800 */
[----:B--2---:R-:W-:Y:S01]  /*8e60*/  FMUL.FTZ R122, R28, R115 ;  /* 0x000000731c7a7220 */ /* 0x004fe20000410000 */
[-C--:B------:R-:W-:Y:S01]  /*8e70*/  FFMA.FTZ R115, R139, R216.reuse, R116 ;  /* 0x000000d88b737223 */ /* 0x080fe20000010074 */
[----:B------:R-:W-:Y:S01]  /*8e80*/  FADD.FTZ R119, R154, R117 ;  /* 0x000000759a777221 */ /* 0x000fe20000010000 */
[C---:B------:R-:W-:Y:S01]  /*8e90*/  FMUL.FTZ R116, R17.reuse, R216 ;  /* 0x000000d811747220 */ /* 0x040fe20000410000 */
[----:B------:R-:W-:Y:S01]  /*8ea0*/  FFMA.FTZ R117, -R17, R78, R226 ;  /* 0x0000004e11757223 */ /* 0x000fe200000101e2 */
[----:B------:R-:W-:Y:S01]  /*8eb0*/  FFMA.FTZ R212, R0, R212, R115 ;  /* 0x000000d400d47223 */ /* 0x000fe20000010073 */
[C---:B------:R-:W-:Y:S01]  /*8ec0*/  FMUL.FTZ R121, R18.reuse, R119 ;  /* 0x0000007712797220 */ /* 0x040fe20000410000 */
[----:B------:R2:W-:Y:S01]  /*8ed0*/  STS [R109+0x10c0], R122 ;  /* 0x0010c07a6d007388 */ /* 0x0005e20000000800 */
[----:B0-----:R-:W-:Y:S01]  /*8ee0*/  FMUL.FTZ R128, R127, UR49 ;  /* 0x000000317f807c20 */ /* 0x001fe20008410000 */
[----:B------:R-:W-:Y:S01]  /*8ef0*/  FMUL.FTZ R115, R18, R212 ;  /* 0x000000d412737220 */ /* 0x000fe20000410000 */
[----:B-1----:R-:W-:Y:S01]  /*8f00*/  FMUL.FTZ R124, R199, R116 ;  /* 0x00000074c77c7220 */ /* 0x002fe20000410000 */
[----:B------:R-:W-:Y:S01]  /*8f10*/  FFMA.FTZ R125, R211, UR49, -R132 ;  /* 0x00000031d37d7c23 */ /* 0x000fe20008010884 */
[----:B------:R-:W-:Y:S01]  /*8f20*/  FFMA.FTZ R128, R213, UR37, R128 ;  /* 0x00000025d5807c23 */ /* 0x000fe20008010080 */
[----:B------:R-:W-:Y:S01]  /*8f30*/  FMUL.FTZ R123, R200, R115 ;  /* 0x00000073c87b7220 */ /* 0x000fe20000410000 */
[----:B------:R-:W-:Y:S01]  /*8f40*/  FFMA.FTZ R224, -R16, R77, R224 ;  /* 0x0000004d10e07223 */ /* 0x000fe200000101e0 */
[----:B------:R-:W-:Y:S01]  /*8f50*/  FMUL.FTZ R132, R26, R125 ;  /* 0x0000007d1a847220 */ /* 0x000fe20000410000 */
[----:B------:R-:W-:Y:S01]  /*8f60*/  FMUL.FTZ R128, R27, -R128 ;  /* 0x800000801b807220 */ /* 0x000fe20000410000 */
[----:B--2---:R-:W-:Y:S01]  /*8f70*/  FMUL.FTZ R122, R17, R120 ;  /* 0x00000078117a7220 */ /* 0x004fe20000410000 */
[-C--:B------:R-:W-:Y:S01]  /*8f80*/  FFMA.FTZ R123, R118, R121.reuse, -R123 ;  /* 0x00000079767b7223 */ /* 0x080fe2000001087b */
[----:B------:R-:W-:Y:S01]  /*8f90*/  FMUL.FTZ R121, R200, R121 ;  /* 0x00000079c8797220 */ /* 0x000fe20000410000 */
[----:B------:R-:W-:Y:S01]  /*8fa0*/  FMUL.FTZ R125, R16, R113 ;  /* 0x00000071107d7220 */ /* 0x000fe20000410000 */
[-C--:B------:R-:W-:Y:S01]  /*8fb0*/  FFMA.FTZ R124, R117, R122.reuse, -R124 ;  /* 0x0000007a757c7223 */ /* 0x080fe2000001087c */
[----:B------:R-:W-:Y:S01]  /*8fc0*/  FMUL.FTZ R122, R199, R122 ;  /* 0x0000007ac77a7220 */ /* 0x000fe20000410000 */
[----:B------:R-:W-:Y:S01]  /*8fd0*/  FFMA.FTZ R121, R118, R115, R121 ;  /* 0x0000007376797223 */ /* 0x000fe20000010079 */
[----:B------:R-:W-:Y:S01]  /*8fe0*/  FADD.FTZ R123, RZ, R123 ;  /* 0x0000007bff7b7221 */ /* 0x000fe20000010000 */
[----:B------:R0:W-:Y:S01]  /*8ff0*/  STS [R109+0x10cc], R128 ;  /* 0x0010cc806d007388 */ /* 0x0001e20000000800 */
[----:B------:R-:W-:Y:S01]  /*9000*/  FFMA.FTZ R122, R117, R116, R122 ;  /* 0x00000074757a7223 */ /* 0x000fe2000001007a */
[----:B------:R-:W-:Y:S01]  /*9010*/  FADD.FTZ R121, RZ, R121 ;  /* 0x00000079ff797221 */ /* 0x000fe20000010000 */
[----:B------:R-:W-:Y:S01]  /*9020*/  FADD.FTZ R124, R123, R124 ;  /* 0x0000007c7b7c7221 */ /* 0x000fe20000010000 */
[----:B------:R-:W-:Y:S01]  /*9030*/  FMUL.FTZ R123, R15, R220 ;  /* 0x000000dc0f7b7220 */ /* 0x000fe20000410000 */
[----:B------:R-:W-:Y:S01]  /*9040*/  FMUL.FTZ R133, R210, UR37 ;  /* 0x00000025d2857c20 */ /* 0x000fe20008410000 */
[----:B------:R-:W-:Y:S01]  /*9050*/  FADD.FTZ R122, R121, R122 ;  /* 0x0000007a797a7221 */ /* 0x000fe20000010000 */
[----:B------:R-:W-:Y:S01]  /*9060*/  FMUL.FTZ R121, R16, R218 ;  /* 0x000000da10797220 */ /* 0x000fe20000410000 */
[----:B------:R-:W-:Y:S01]  /*9070*/  FFMA.FTZ R222, -R15, R76, R222 ;  /* 0x0000004c0fde7223 */ /* 0x000fe200000101de */
[----:B------:R-:W-:Y:S01]  /*9080*/  FMUL.FTZ R131, R197, R123 ;  /* 0x0000007bc5837220 */ /* 0x000fe20000410000 */
[----:B0-----:R-:W-:Y:S01]  /*9090*/  FMUL.FTZ R128, R15, R112 ;  /* 0x000000700f807220 */ /* 0x001fe20000410000 */
[----:B------:R-:W-:Y:S01]  /*90a0*/  FMUL.FTZ R129, R198, R121 ;  /* 0x00000079c6817220 */ /* 0x000fe20000410000 */
[----:B------:R0:W-:Y:S01]  /*90b0*/  STS [R109+0x10d0], R132 ;  /* 0x0010d0846d007388 */ /* 0x0001e20000000800 */
[----:B------:R-:W-:Y:S01]  /*90c0*/  FFMA.FTZ R221, -R14, R75, R221 ;  /* 0x0000004b0edd7223 */ /* 0x000fe200000101dd */
[----:B------:R-:W-:Y:S01]  /*90d0*/  FFMA.FTZ R219, -R13, R74, R219 ;  /* 0x0000004a0ddb7223 */ /* 0x000fe200000101db */
[-C--:B------:R-:W-:Y:S01]  /*90e0*/  FFMA.FTZ R129, R224, R125.reuse, -R129 ;  /* 0x0000007de0817223 */ /* 0x080fe20000010881 */
[----:B------:R-:W-:Y:S01]  /*90f0*/  FMUL.FTZ R125, R198, R125 ;  /* 0x0000007dc67d7220 */ /* 0x000fe20000410000 */
[----:B------:R1:W-:Y:S01]  /*9100*/  STS [R109+0x10c8], R130 ;  /* 0x0010c8826d007388 */ /* 0x0003e20000000800 */
[----:B------:R-:W-:Y:S01]  /*9110*/  FMUL.FTZ R138, R209, UR37 ;  /* 0x00000025d18a7c20 */ /* 0x000fe20008410000 */
[----:B------:R-:W-:Y:S01]  /*9120*/  FADD.FTZ R124, R124, R129 ;  /* 0x000000817c7c7221 */ /* 0x000fe20000010000 */
[----:B------:R-:W-:Y:S01]  /*9130*/  FFMA.FTZ R125, R224, R121, R125 ;  /* 0x00000079e07d7223 */ /* 0x000fe2000001007d */
[----:B------:R-:W-:Y:S01]  /*9140*/  FMUL.FTZ R129, R210, UR49 ;  /* 0x00000031d2817c20 */ /* 0x000fe20008410000 */
[----:B0-----:R-:W-:Y:S01]  /*9150*/  FFMA.FTZ R132, R232, UR49, -R133 ;  /* 0x00000031e8847c23 */ /* 0x001fe20008010885 */
[-C--:B------:R-:W-:Y:S01]  /*9160*/  FFMA.FTZ R133, R222, R128.reuse, -R131 ;  /* 0x00000080de857223 */ /* 0x080fe20000010883 */
[----:B------:R-:W-:Y:S01]  /*9170*/  FMUL.FTZ R131, R197, R128 ;  /* 0x00000080c5837220 */ /* 0x000fe20000410000 */
[----:B------:R-:W-:Y:S01]  /*9180*/  FADD.FTZ R122, R122, R125 ;  /* 0x0000007d7a7a7221 */ /* 0x000fe20000010000 */
[----:B------:R-:W-:Y:S01]  /*9190*/  FMUL.FTZ R132, R25, R132 ;  /* 0x0000008419847220 */ /* 0x000fe20000410000 */
[----:B-1----:R-:W-:Y:S01]  /*91a0*/  FMUL.FTZ R130, R126, UR49 ;  /* 0x000000317e827c20 */ /* 0x002fe20008410000 */
[----:B------:R-:W-:Y:S01]  /*91b0*/  FFMA.FTZ R131, R222, R123, R131 ;  /* 0x0000007bde837223 */ /* 0x000fe20000010083 */
[----:B------:R-:W-:Y:S01]  /*91c0*/  FADD.FTZ R133, R124, R133 ;  /* 0x000000857c857221 */ /* 0x000fe20000010000 */
[----:B------:R-:W-:Y:S01]  /*91d0*/  FMUL.FTZ R124, R14, R223 ;  /* 0x000000df0e7c7220 */ /* 0x000fe20000410000 */
[----:B------:R-:W-:Y:S01]  /*91e0*/  FFMA.FTZ R135, R211, UR37, R130 ;  /* 0x00000025d3877c23 */ /* 0x000fe20008010082 */
[----:B------:R-:W-:Y:S01]  /*91f0*/  FADD.FTZ R131, R122, R131 ;  /* 0x000000837a837221 */ /* 0x000fe20000010000 */
[----:B------:R-:W-:Y:S01]  /*9200*/  FMUL.FTZ R122, R13, R225 ;  /* 0x000000e10d7a7220 */ /* 0x000fe20000410000 */
[----:B------:R-:W-:Y:S01]  /*9210*/  FMUL.FTZ R125, R14, R111 ;  /* 0x0000006f0e7d7220 */ /* 0x000fe20000410000 */
[----:B------:R-:W-:Y:S01]  /*9220*/  FMUL.FTZ R130, R26, -R135 ;  /* 0x800000871a827220 */ /* 0x000fe20000410000 */
[----:B------:R-:W-:Y:S01]  /*9230*/  FMUL.FTZ R128, R196, R124 ;  /* 0x0000007cc4807220 */ /* 0x000fe20000410000 */
[----:B------:R0:W-:Y:S01]  /*9240*/  STS [R109+0x10d8], R132 ;  /* 0x0010d8846d007388 */ /* 0x0001e20000000800 */
[----:B------:R-:W-:Y:S01]  /*9250*/  FMUL.FTZ R134, R195, R122 ;  /* 0x0000007ac3867220 */ /* 0x000fe20000410000 */
[----:B------:R-:W-:Y:S01]  /*9260*/  FFMA.FTZ R136, R232, UR37, R129 ;  /* 0x00000025e8887c23 */ /* 0x000fe20008010081 */
[----:B------:R-:W-:Y:S01]  /*9270*/  FFMA.FTZ R217, -R12, R73, R217 ;  /* 0x000000490cd97223 */ /* 0x000fe200000101d9 */
[----:B------:R1:W-:Y:S01]  /*9280*/  STS [R109+0x10d4], R130 ;  /* 0x0010d4826d007388 */ /* 0x0003e20000000800 */
[----:B------:R-:W-:Y:S01]  /*9290*/  FFMA.FTZ R215, -R11, R72, R215 ;  /* 0x000000480bd77223 */ /* 0x000fe200000101d7 */
[----:B------:R-:W-:Y:S01]  /*92a0*/  FMUL.FTZ R136, R25, -R136 ;  /* 0x8000008819887220 */ /* 0x000fe20000410000 */
[----:B------:R-:W-:Y:S01]  /*92b0*/  FFMA.FTZ R214, -R10, R59, R214 ;  /* 0x0000003b0ad67223 */ /* 0x000fe200000101d6 */
[----:B------:R-:W-:Y:S01]  /*92c0*/  FFMA.FTZ R213, -R9, R58, R213 ;  /* 0x0000003a09d57223 */ /* 0x000fe200000101d5 */
[----:B------:R-:W-:Y:S01]  /*92d0*/  FMUL.FTZ R144, R230, UR37 ;  /* 0x00000025e6907c20 */ /* 0x000fe20008410000 */
[----:B0-----:R-:W-:Y:S01]  /*92e0*/  FMUL.FTZ R132, R13, R62 ;  /* 0x0000003e0d847220 */ /* 0x001fe20000410000 */
[----:B------:R0:W-:Y:S01]  /*92f0*/  STS [R109+0x10dc], R136 ;  /* 0x0010dc886d007388 */ /* 0x0001e20000000800 */
[----:B------:R-:W-:Y:S01]  /*9300*/  FMUL.FTZ R135, R229, UR49 ;  /* 0x00000031e5877c20 */ /* 0x000fe20008410000 */
[----:B------:R-:W-:Y:S01]  /*9310*/  FFMA.FTZ R211, -R8, R57, R211 ;  /* 0x0000003908d37223 */ /* 0x000fe200000101d3 */
[-C--:B-1----:R-:W-:Y:S01]  /*9320*/  FFMA.FTZ R130, R221, R125.reuse, -R128 ;  /* 0x0000007ddd827223 */ /* 0x082fe20000010880 */
[----:B------:R-:W-:Y:S01]  /*9330*/  FMUL.FTZ R128, R196, R125 ;  /* 0x0000007dc4807220 */ /* 0x000fe20000410000 */
[----:B------:R-:W-:Y:S01]  /*9340*/  FFMA.FTZ R125, R233, UR49, -R138 ;  /* 0x00000031e97d7c23 */ /* 0x000fe2000801088a */
[-C--:B------:R-:W-:Y:S01]  /*9350*/  FFMA.FTZ R129, R219, R132.reuse, -R134 ;  /* 0x00000084db817223 */ /* 0x080fe20000010886 */
[----:B------:R-:W-:Y:S01]  /*9360*/  FMUL.FTZ R132, R195, R132 ;  /* 0x00000084c3847220 */ /* 0x000fe20000410000 */
[----:B------:R-:W-:Y:S01]  /*9370*/  FFMA.FTZ R128, R221, R124, R128 ;  /* 0x0000007cdd807223 */ /* 0x000fe20000010080 */
[----:B------:R-:W-:Y:S01]  /*9380*/  FMUL.FTZ R134, R24, R125 ;  /* 0x0000007d18867220 */ /* 0x000fe20000410000 */
[----:B------:R-:W-:Y:S01]  /*9390*/  FADD.FTZ R130, R133, R130 ;  /* 0x0000008285827221 */ /* 0x000fe20000010000 */
[----:B------:R-:W-:Y:S01]  /*93a0*/  FFMA.FTZ R125, R219, R122, R132 ;  /* 0x0000007adb7d7223 */ /* 0x000fe20000010084 */
[----:B------:R-:W-:Y:S01]  /*93b0*/  FADD.FTZ R128, R131, R128 ;  /* 0x0000008083807221 */ /* 0x000fe20000010000 */
[----:B------:R-:W-:Y:S01]  /*93c0*/  FMUL.FTZ R131, R12, R63 ;  /* 0x0000003f0c837220 */ /* 0x000fe20000410000 */
[----:B------:R-:W-:Y:S01]  /*93d0*/  FADD.FTZ R129, R130, R129 ;  /* 0x0000008182817221 */ /* 0x000fe20000010000 */
[C---:B------:R-:W-:Y:S01]  /*93e0*/  FMUL.FTZ R130, R11.reuse, R201 ;  /* 0x000000c90b827220 */ /* 0x040fe20000410000 */
[----:B------:R-:W-:Y:S01]  /*93f0*/  FADD.FTZ R125, R128, R125 ;  /* 0x0000007d807d7221 */ /* 0x000fe20000010000 */
[----:B------:R-:W-:Y:S01]  /*9400*/  FMUL.FTZ R128, R12, R228 ;  /* 0x000000e40c807220 */ /* 0x000fe20000410000 */
[----:B------:R1:W-:Y:S01]  /*9410*/  STS [R109+0x10e0], R134 ;  /* 0x0010e0866d007388 */ /* 0x0003e20000000800 */
[----:B0-----:R-:W-:Y:S01]  /*9420*/  FMUL.FTZ R136, R11, R60 ;  /* 0x0000003c0b887220 */ /* 0x001fe20000410000 */
[----:B------:R-:W-:Y:S01]  /*9430*/  FMUL.FTZ R138, R193, R130 ;  /* 0x00000082c18a7220 */ /* 0x000fe20000410000 */
[----:B------:R-:W-:Y:S01]  /*9440*/  FMUL.FTZ R132, R194, R128 ;  /* 0x00000080c2847220 */ /* 0x000fe20000410000 */
[----:B------:R-:W-:Y:S01]  /*9450*/  FMUL.FTZ R133, R229, UR37 ;  /* 0x00000025e5857c20 */ /* 0x000fe20008410000 */
[----:B------:R-:W-:Y:S01]  /*9460*/  FFMA.FTZ R232, -R7, R56, R232 ;  /* 0x0000003807e87223 */ /* 0x000fe200000101e8 */
[-C--:B------:R-:W-:Y:S01]  /*9470*/  FFMA.FTZ R138, R215, R136.reuse, -R138 ;  /* 0x00000088d78a7223 */ /* 0x080fe2000001088a */
[----:B------:R-:W-:Y:S01]  /*9480*/  FMUL.FTZ R136, R193, R136 ;  /* 0x00000088c1887220 */ /* 0x000fe20000410000 */
[----:B------:R-:W-:Y:S01]  /*9490*/  FFMA.FTZ R142, R234, UR49, -R133 ;  /* 0x00000031ea8e7c23 */ /* 0x000fe20008010885 */
[----:B------:R-:W-:Y:S01]  /*94a0*/  FMUL.FTZ R137, R7, R70 ;  /* 0x0000004607897220 */ /* 0x000fe20000410000 */
[-C--:B-1----:R-:W-:Y:S01]  /*94b0*/  FFMA.FTZ R134, R217, R131.reuse, -R132 ;  /* 0x00000083d9867223 */ /* 0x082fe20000010884 */
[----:B------:R-:W-:Y:S01]  /*94c0*/  FMUL.FTZ R132, R194, R131 ;  /* 0x00000083c2847220 */ /* 0x000fe20000410000 */
[----:B------:R-:W-:Y:S01]  /*94d0*/  FFMA.FTZ R136, R215, R130, R136 ;  /* 0x00000082d7887223 */ /* 0x000fe20000010088 */
[----:B------:R-:W-:Y:S01]  /*94e0*/  FFMA.FTZ R131, R233, UR37, R140 ;  /* 0x00000025e9837c23 */ /* 0x000fe2000801008c */
[----:B------:R-:W-:Y:S01]  /*94f0*/  FADD.FTZ R129, R129, R134 ;  /* 0x0000008681817221 */ /* 0x000fe20000010000 */
[----:B------:R-:W-:Y:S01]  /*9500*/  FFMA.FTZ R132, R217, R128, R132 ;  /* 0x00000080d9847223 */ /* 0x000fe20000010084 */
[----:B------:R-:W-:Y:S01]  /*9510*/  FMUL.FTZ R142, R23, R142 ;  /* 0x0000008e178e7220 */ /* 0x000fe20000410000 */
[----:B------:R-:W-:Y:S01]  /*9520*/  FMUL.FTZ R140, R24, -R131 ;  /* 0x80000083188c7220 */ /* 0x000fe20000410000 */
[C---:B------:R-:W-:Y:S01]  /*9530*/  FMUL.FTZ R131, R10.reuse, R61 ;  /* 0x0000003d0a837220 */ /* 0x040fe20000410000 */
[----:B------:R-:W-:Y:S01]  /*9540*/  FADD.FTZ R125, R125, R132 ;  /* 0x000000847d7d7221 */ /* 0x000fe20000010000 */
[----:B------:R-:W-:Y:S01]  /*9550*/  FMUL.FTZ R132, R9, R203 ;  /* 0x000000cb09847220 */ /* 0x000fe20000410000 */
[----:B------:R-:W-:Y:S01]  /*9560*/  FADD.FTZ R129, R129, R138 ;  /* 0x0000008a81817221 */ /* 0x000fe20000010000 */
[----:B------:R0:W-:Y:S01]  /*9570*/  STS [R109+0x10e4], R140 ;  /* 0x0010e48c6d007388 */ /* 0x0001e20000000800 */
[----:B------:R-:W-:Y:S01]  /*9580*/  FADD.FTZ R136, R125, R136 ;  /* 0x000000887d887221 */ /* 0x000fe20000010000 */
[----:B------:R-:W-:Y:S01]  /*9590*/  FMUL.FTZ R125, R10, R202 ;  /* 0x000000ca0a7d7220 */ /* 0x000fe20000410000 */
[----:B------:R-:W-:Y:S01]  /*95a0*/  FMUL.FTZ R138, R9, R110 ;  /* 0x0000006e098a7220 */ /* 0x000fe20000410000 */
[----:B------:R1:W-:Y:S01]  /*95b0*/  STS [R109+0x10e8], R142 ;  /* 0x0010e88e6d007388 */ /* 0x0003e20000000800 */
[----:B------:R-:W-:Y:S01]  /*95c0*/  FFMA.FTZ R150, R236, UR37, R143 ;  /* 0x00000025ec967c23 */ /* 0x000fe2000801008f */
[----:B------:R-:W-:Y:S01]  /*95d0*/  FMUL.FTZ R133, R192, R125 ;  /* 0x0000007dc0857220 */ /* 0x000fe20000410000 */
[----:B------:R-:W-:Y:S01]  /*95e0*/  FFMA.FTZ R233, -R6, R55, R233 ;  /* 0x0000003706e97223 */ /* 0x000fe200000101e9 */
[----:B------:R-:W-:Y:S01]  /*95f0*/  FFMA.FTZ R176, -R29, R176, R177 ;  /* 0x000000b01db07223 */ /* 0x000fe200000101b1 */
[----:B------:R-:W-:Y:S01]  /*9600*/  FMUL.FTZ R150, R21, -R150 ;  /* 0x8000009615967220 */ /* 0x000fe20000410000 */
[----:B0-----:R-:W-:Y:S01]  /*9610*/  FMUL.FTZ R140, R127, R132 ;  /* 0x000000847f8c7220 */ /* 0x001fe20000410000 */
        /* <DEDUP_REMOVED lines=13> */
[----:B------:R-:W-:Y:S01]  /*96f0*/  FMUL.FTZ R136, R126, R134 ;  /* 0x000000867e887220 */ /* 0x000fe20000410000 */
[----:B------:R-:W-:Y:S01]  /*9700*/  FMUL.FTZ R129, R7, R205 ;  /* 0x000000cd07817220 */ /* 0x000fe20000410000 */
[----:B-1----:R-:W-:Y:S01]  /*9710*/  FFMA.FTZ R142, R234, UR37, R135 ;  /* 0x00000025ea8e7c23 */ /* 0x002fe20008010087 */
[----:B------:R-:W-:Y:S01]  /*9720*/  FADD.FTZ R131, R131, R138 ;  /* 0x0000008a83837221 */ /* 0x000fe20000010000 */
[----:B------:R-:W-:Y:S01]  /*9730*/  FMUL.FTZ R138, R230, UR49 ;  /* 0x00000031e68a7c20 */ /* 0x000fe20008410000 */
[----:B------:R-:W-:Y:S01]  /*9740*/  FFMA.FTZ R135, R211, R133, -R136 ;  /* 0x00000085d3877223 */ /* 0x000fe20000010888 */
[----:B------:R-:W-:Y:S01]  /*9750*/  FMUL.FTZ R139, R210, R129 ;  /* 0x00000081d28b7220 */ /* 0x000fe20000410000 */
[----:B------:R-:W-:Y:S01]  /*9760*/  FMUL.FTZ R136, R126, R133 ;  /* 0x000000857e887220 */ /* 0x000fe20000410000 */
[----:B------:R-:W-:Y:S01]  /*9770*/  FFMA.FTZ R133, R235, UR37, R138 ;  /* 0x00000025eb857c23 */ /* 0x000fe2000801008a */
[----:B------:R-:W-:Y:S01]  /*9780*/  FMUL.FTZ R142, R23, -R142 ;  /* 0x8000008e178e7220 */ /* 0x000fe20000410000 */
[-C--:B------:R-:W-:Y:S01]  /*9790*/  FFMA.FTZ R138, R232, R137.reuse, -R139 ;  /* 0x00000089e88a7223 */ /* 0x080fe2000001088b */
[----:B------:R-:W-:Y:S01]  /*97a0*/  FFMA.FTZ R136, R211, R134, R136 ;  /* 0x00000086d3887223 */ /* 0x000fe20000010088 */
[----:B------:R-:W-:Y:S01]  /*97b0*/  FMUL.FTZ R137, R210, R137 ;  /* 0x00000089d2897220 */ /* 0x000fe20000410000 */
[----:B------:R0:W-:Y:S01]  /*97c0*/  STS [R109+0x10f0], R144 ;  /* 0x0010f0906d007388 */ /* 0x0001e20000000800 */
[----:B------:R-:W-:Y:S01]  /*97d0*/  FADD.FTZ R135, R140, R135 ;  /* 0x000000878c877221 */ /* 0x000fe20000010000 */
[----:B------:R-:W-:Y:S01]  /*97e0*/  FADD.FTZ R131, R131, R136 ;  /* 0x0000008883837221 */ /* 0x000fe20000010000 */
[----:B------:R-:W-:Y:S01]  /*97f0*/  FFMA.FTZ R136, R232, R129, R137 ;  /* 0x00000081e8887223 */ /* 0x000fe20000010089 */
[----:B------:R1:W-:Y:S01]  /*9800*/  STS [R109+0x10ec], R142 ;  /* 0x0010ec8e6d007388 */ /* 0x0003e20000000800 */
[----:B------:R-:W-:Y:S01]  /*9810*/  FMUL.FTZ R140, R6, R69 ;  /* 0x00000045068c7220 */ /* 0x000fe20000410000 */
[C---:B------:R-:W-:Y:S01]  /*9820*/  FFMA.FTZ R234, -R5.reuse, R54, R234 ;  /* 0x0000003605ea7223 */ /* 0x040fe200000101ea */
[----:B------:R-:W-:Y:S01]  /*9830*/  FMUL.FTZ R137, R5, R68 ;  /* 0x0000004405897220 */ /* 0x000fe20000410000 */
[----:B------:R-:W-:Y:S01]  /*9840*/  STS [R109+0x10fc], R150 ;  /* 0x0010fc966d007388 */ /* 0x000fe20000000800 */
[----:B------:R-:W-:Y:S01]  /*9850*/  FADD.FTZ R135, R135, R138 ;  /* 0x0000008a87877221 */ /* 0x000fe20000010000 */
[----:B0-----:R-:W-:Y:S01]  /*9860*/  FMUL.FTZ R144, R22, -R133 ;  /* 0x8000008516907220 */ /* 0x001fe20000410000 */
[----:B------:R-:W-:Y:S01]  /*9870*/  FADD.FTZ R133, R131, R136 ;  /* 0x0000008883857221 */ /* 0x000fe20000010000 */
[----:B------:R-:W-:Y:S01]  /*9880*/  FMUL.FTZ R136, R6, R206 ;  /* 0x000000ce06887220 */ /* 0x000fe20000410000 */
[----:B------:R-:W-:Y:S01]  /*9890*/  FMUL.FTZ R131, R5, R207 ;  /* 0x000000cf05837220 */ /* 0x000fe20000410000 */
[----:B-1----:R-:W-:Y:S01]  /*98a0*/  FFMA.FTZ R142, R236, UR49, -R141 ;  /* 0x00000031ec8e7c23 */ /* 0x002fe2000801088d */
[----:B------:R0:W-:Y:S01]  /*98b0*/  STS [R109+0x10f4], R144 ;  /* 0x0010f4906d007388 */ /* 0x0001e20000000800 */
[----:B------:R-:W-:Y:S01]  /*98c0*/  FMUL.FTZ R138, R4, R208 ;  /* 0x000000d0048a7220 */ /* 0x000fe20000410000 */
[----:B------:R-:W-:Y:S01]  /*98d0*/  FMUL.FTZ R139, R229, R131 ;  /* 0x00000083e58b7220 */ /* 0x000fe20000410000 */
[----:B------:R-:W-:Y:S01]  /*98e0*/  FMUL.FTZ R146, R21, R142 ;  /* 0x0000008e15927220 */ /* 0x000fe20000410000 */
[----:B------:R-:W-:Y:S01]  /*98f0*/  FMUL.FTZ R142, R209, R136 ;  /* 0x00000088d18e7220 */ /* 0x000fe20000410000 */
[----:B------:R-:W-:Y:S01]  /*9900*/  FFMA.FTZ R173, -R28, R173, R176 ;  /* 0x000000ad1cad7223 */ /* 0x000fe200000101b0 */
[C---:B------:R-:W-:Y:S01]  /*9910*/  FFMA.FTZ R235, -R4.reuse, R53, R235 ;  /* 0x0000003504eb7223 */ /* 0x040fe200000101eb */
[----:B------:R-:W-:Y:S01]  /*9920*/  FMUL.FTZ R141, R4, R67 ;  /* 0x00000043048d7220 */ /* 0x000fe20000410000 */
[----:B------:R1:W-:Y:S01]  /*9930*/  STS [R109+0x10f8], R146 ;  /* 0x0010f8926d007388 */ /* 0x0003e20000000800 */
[-C--:B------:R-:W-:Y:S01]  /*9940*/  FFMA.FTZ R142, R233, R140.reuse, -R142 ;  /* 0x0000008ce98e7223 */ /* 0x080fe2000001088e */
[----:B------:R-:W-:Y:S01]  /*9950*/  FMUL.FTZ R140, R209, R140 ;  /* 0x0000008cd18c7220 */ /* 0x000fe20000410000 */
[-C--:B0-----:R-:W-:Y:S01]  /*9960*/  FFMA.FTZ R144, R234, R137.reuse, -R139 ;  /* 0x00000089ea907223 */ /* 0x081fe2000001088b */
[----:B------:R-:W-:Y:S01]  /*9970*/  FMUL.FTZ R137, R229, R137 ;  /* 0x00000089e5897220 */ /* 0x000fe20000410000 */
[----:B------:R-:W-:Y:S01]  /*9980*/  FADD.FTZ R135, R135, R142 ;  /* 0x0000008e87877221 */ /* 0x000fe20000010000 */
[----:B------:R-:W-:Y:S01]  /*9990*/  FFMA.FTZ R140, R233, R136, R140 ;  /* 0x00000088e98c7223 */ /* 0x000fe2000001008c */
[----:B------:R-:W-:Y:S01]  /*99a0*/  FMUL.FTZ R142, R206, UR48 ;  /* 0x00000030ce8e7c20 */ /* 0x000fe20008410000 */
[----:B------:R-:W-:Y:S01]  /*99b0*/  FFMA.FTZ R172, -R27, R172, R173 ;  /* 0x000000ac1bac7223 */ /* 0x000fe200000101ad */
[----:B------:R-:W-:Y:S01]  /*99c0*/  FADD.FTZ R135, R135, R144 ;  /* 0x0000009087877221 */ /* 0x000fe20000010000 */
[----:B------:R-:W-:Y:S01]  /*99d0*/  FADD.FTZ R133, R133, R140 ;  /* 0x0000008c85857221 */ /* 0x000fe20000010000 */
[----:B------:R-:W-:Y:S01]  /*99e0*/  FFMA.FTZ R140, R234, R131, R137 ;  /* 0x00000083ea8c7223 */ /* 0x000fe20000010089 */
[----:B------:R-:W-:Y:S01]  /*99f0*/  IADD3 R137, PT, PT, R190, 0x40, RZ ;  /* 0x00000040be897810 */ /* 0x000fe20007ffe0ff */
[----:B-1----:R-:W-:Y:S01]  /*9a00*/  FMUL.FTZ R146, R230, R138 ;  /* 0x0000008ae6927220 */ /* 0x002fe20000410000 */
[----:B------:R-:W-:Y:S01]  /*9a10*/  FFMA.FTZ R142, R69, UR36, -R142 ;  /* 0x00000024458e7c23 */ /* 0x000fe2000801088e */
[----:B------:R-:W-:Y:S01]  /*9a20*/  FADD.FTZ R133, R133, R140 ;  /* 0x0000008c85857221 */ /* 0x000fe20000010000 */
[----:B------:R-:W-:Y:S01]  /*9a30*/  LEA.HI R137, R137, R190, RZ, 0x1b ;  /* 0x000000be89897211 */ /* 0x000fe200078fd8ff */
[----:B------:R-:W-:Y:S01]  /*9a40*/  FFMA.FTZ R148, R235, R141, -R146 ;  /* 0x0000008deb947223 */ /* 0x000fe20000010892 */
[----:B------:R-:W-:Y:S01]  /*9a50*/  FMUL.FTZ R140, R114, UR48 ;  /* 0x00000030728c7c20 */ /* 0x000fe20008410000 */
[----:B------:R-:W-:Y:S01]  /*9a60*/  FFMA.FTZ R169, -R26, R169, R172 ;  /* 0x000000a91aa97223 */ /* 0x000fe200000101ac */
[----:B------:R-:W-:Y:S01]  /*9a70*/  LEA R149, R137, UR28, 0x2 ;  /* 0x0000001c89957c11 */ /* 0x000fe2000f8e10ff */
[----:B------:R-:W-:Y:S01]  /*9a80*/  BAR.SYNC.DEFER_BLOCKING 0x0 ;  /* 0x0000000000007b1d */ /* 0x000fe20000010000 */
[----:B------:R-:W-:Y:S01]  /*9a90*/  FMUL.FTZ R146, R230, R141 ;  /* 0x0000008de6927220 */ /* 0x000fe20000410000 */
[----:B------:R-:W-:Y:S01]  /*9aa0*/  FMUL.FTZ R69, R69, UR48 ;  /* 0x0000003045457c20 */ /* 0x000fe20008410000 */
[----:B------:R-:W-:Y:S01]  /*9ab0*/  FMUL.FTZ R141, R205, UR48 ;  /* 0x00000030cd8d7c20 */ /* 0x000fe20008410000 */
[----:B------:R-:W-:Y:S01]  /*9ac0*/  FFMA.FTZ R109, R231, UR36, R140 ;  /* 0x00000024e76d7c23 */ /* 0x000fe2000801008c */
[----:B------:R-:W-:Y:S01]  /*9ad0*/  FFMA.FTZ R168, -R25, R168, R169 ;  /* 0x000000a819a87223 */ /* 0x000fe200000101a9 */
[----:B------:R-:W-:Y:S01]  /*9ae0*/  FMUL.FTZ R140, R208, UR48 ;  /* 0x00000030d08c7c20 */ /* 0x000fe20008410000 */
[----:B------:R-:W-:Y:S01]  /*9af0*/  FFMA.FTZ R166, R206, UR36, R69 ;  /* 0x00000024cea67c23 */ /* 0x000fe20008010045 */
[C---:B------:R-:W-:Y:S01]  /*9b00*/  FFMA.FTZ R141, R70.reuse, UR36, -R141 ;  /* 0x00000024468d7c23 */ /* 0x040fe2000801088d */
[----:B------:R-:W-:Y:S01]  /*9b10*/  FMUL.FTZ R69, R203, UR48 ;  /* 0x00000030cb457c20 */ /* 0x000fe20008410000 */
[----:B------:R-:W-:Y:S01]  /*9b20*/  FMUL.FTZ R70, R70, UR48 ;  /* 0x0000003046467c20 */ /* 0x000fe20008410000 */
[----:B------:R-:W-:Y:S01]  /*9b30*/  FADD.FTZ R139, R135, R148 ;  /* 0x00000094878b7221 */ /* 0x000fe20000010000 */
        /* <DEDUP_REMOVED lines=10> */
[----:B------:R-:W-:Y:S01]  /*9be0*/  FFMA.FTZ R140, R68, UR36, -R137 ;  /* 0x00000024448c7c23 */ /* 0x000fe20008010889 */
[----:B------:R-:W-:Y:S01]  /*9bf0*/  FFMA.FTZ R68, R208, UR36, R67 ;  /* 0x00000024d0447c23 */ /* 0x000fe20008010043 */
[----:B------:R-:W0:Y:S01]  /*9c00*/  LDS R149, [R149+0x1180] ;  /* 0x0011800095957984 */ /* 0x000e220000000800 */
[----:B------:R-:W-:Y:S01]  /*9c10*/  FMUL.FTZ R164, R110, UR48 ;  /* 0x000000306ea47c20 */ /* 0x000fe20008410000 */
[----:B------:R-:W-:Y:S01]  /*9c20*/  FFMA.FTZ R67, R207, UR36, R144 ;  /* 0x00000024cf437c23 */ /* 0x000fe20008010090 */
[C---:B------:R-:W-:Y:S01]  /*9c30*/  FFMA.FTZ R110, R60.reuse, UR36, -R69 ;  /* 0x000000243c6e7c23 */ /* 0x040fe20008010845 */
[----:B------:R-:W-:Y:S01]  /*9c40*/  FMUL.FTZ R150, R60, UR48 ;  /* 0x000000303c967c20 */ /* 0x000fe20008410000 */
[----:B------:R-:W-:Y:S01]  /*9c50*/  FMUL.FTZ R144, R204, UR48 ;  /* 0x00000030cc907c20 */ /* 0x000fe20008410000 */
[C---:B------:R-:W-:Y:S01]  /*9c60*/  FFMA.FTZ R155, R61.reuse, UR36, -R70 ;  /* 0x000000243d9b7c23 */ /* 0x040fe20008010846 */
[----:B------:R-:W-:Y:S01]  /*9c70*/  FMUL.FTZ R159, R61, UR48 ;  /* 0x000000303d9f7c20 */ /* 0x000fe20008410000 */
[----:B------:R-:W-:Y:S01]  /*9c80*/  FMUL.FTZ R60, R228, UR48 ;  /* 0x00000030e43c7c20 */ /* 0x000fe20008410000 */
[----:B------:R-:W-:Y:S01]  /*9c90*/  FMUL.FTZ R61, R225, UR48 ;  /* 0x00000030e13d7c20 */ /* 0x000fe20008410000 */
[----:B------:R-:W-:Y:S01]  /*9ca0*/  FFMA.FTZ R137, R71, UR36, -R144 ;  /* 0x0000002447897c23 */ /* 0x000fe20008010890 */
[----:B------:R-:W-:Y:S01]  /*9cb0*/  FFMA.FTZ R146, R235, R138, R146 ;  /* 0x0000008aeb927223 */ /* 0x000fe20000010092 */
[----:B------:R-:W-:Y:S01]  /*9cc0*/  FFMA.FTZ R153, R63, UR36, -R60 ;  /* 0x000000243f997c23 */ /* 0x000fe2000801083c */
[----:B------:R-:W-:Y:S01]  /*9cd0*/  ISETP.GE.AND P2, PT, R66, 0x1, PT ;  /* 0x000000014200780c */ /* 0x000fe20003f46270 */
[----:B------:R-:W-:Y:S01]  /*9ce0*/  FMUL.FTZ R60, R223, UR48 ;  /* 0x00000030df3c7c20 */ /* 0x000fe20008410000 */
[----:B------:R-:W-:Y:S01]  /*9cf0*/  FFMA.FTZ R144, R62, UR36, -R61 ;  /* 0x000000243e907c23 */ /* 0x000fe2000801083d */
[----:B------:R-:W-:Y:S01]  /*9d00*/  FMUL.FTZ R61, R220, UR48 ;  /* 0x00000030dc3d7c20 */ /* 0x000fe20008410000 */
[----:B------:R-:W-:Y:S01]  /*9d10*/  FADD.FTZ R143, R133, R146 ;  /* 0x00000092858f7221 */ /* 0x000fe20000010000 */
[----:B------:R-:W-:Y:S01]  /*9d20*/  FFMA.FTZ R151, R111, UR36, -R60 ;  /* 0x000000246f977c23 */ /* 0x000fe2000801083c */
[----:B------:R-:W-:Y:S01]  /*9d30*/  FMUL.FTZ R60, R218, UR48 ;  /* 0x00000030da3c7c20 */ /* 0x000fe20008410000 */
[----:B------:R-:W-:Y:S01]  /*9d40*/  FFMA.FTZ R146, R112, UR36, -R61 ;  /* 0x0000002470927c23 */ /* 0x000fe2000801083d */
[----:B------:R-:W-:Y:S01]  /*9d50*/  FMUL.FTZ R63, R63, UR48 ;  /* 0x000000303f3f7c20 */ /* 0x000fe20008410000 */
[----:B------:R-:W-:Y:S01]  /*9d60*/  FMUL.FTZ R61, R216, UR48 ;  /* 0x00000030d83d7c20 */ /* 0x000fe20008410000 */
[----:B------:R-:W-:Y:S01]  /*9d70*/  FMUL.FTZ R71, R71, UR48 ;  /* 0x0000003047477c20 */ /* 0x000fe20008410000 */
[----:B------:R-:W-:Y:S01]  /*9d80*/  FFMA.FTZ R69, R113, UR36, -R60 ;  /* 0x0000002471457c23 */ /* 0x000fe2000801083c */
[----:B------:R-:W-:Y:S01]  /*9d90*/  FMUL.FTZ R154, R111, UR48 ;  /* 0x000000306f9a7c20 */ /* 0x000fe20008410000 */
[----:B------:R-:W-:Y:S01]  /*9da0*/  FFMA.FTZ R162, R228, UR36, R63 ;  /* 0x00000024e4a27c23 */ /* 0x000fe2000801003f */
[----:B------:R-:W-:Y:S01]  /*9db0*/  FMUL.FTZ R60, R212, UR48 ;  /* 0x00000030d43c7c20 */ /* 0x000fe20008410000 */
[----:B------:R-:W-:Y:S01]  /*9dc0*/  FFMA.FTZ R70, R120, UR36, -R61 ;  /* 0x0000002478467c23 */ /* 0x000fe2000801083d */
[----:B------:R-:W-:Y:S01]  /*9dd0*/  FMUL.FTZ R133, R231, UR48 ;  /* 0x00000030e7857c20 */ /* 0x000fe20008410000 */
[----:B------:R-:W-:Y:S01]  /*9de0*/  FMUL.FTZ R156, R62, UR48 ;  /* 0x000000303e9c7c20 */ /* 0x000fe20008410000 */
[----:B------:R-:W-:Y:S01]  /*9df0*/  FMUL.FTZ R63, R112, UR48 ;  /* 0x00000030703f7c20 */ /* 0x000fe20008410000 */
[----:B------:R-:W-:Y:S01]  /*9e00*/  FMUL.FTZ R113, R113, UR48 ;  /* 0x0000003071717c20 */ /* 0x000fe20008410000 */
[----:B------:R-:W-:Y:S01]  /*9e10*/  FMUL.FTZ R61, R120, UR48 ;  /* 0x00000030783d7c20 */ /* 0x000fe20008410000 */
[C---:B------:R-:W-:Y:S01]  /*9e20*/  FMUL.FTZ R111, R119.reuse, UR48 ;  /* 0x00000030776f7c20 */ /* 0x040fe20008410000 */
[----:B------:R-:W-:Y:S01]  /*9e30*/  FFMA.FTZ R152, R204, UR36, R71 ;  /* 0x00000024cc987c23 */ /* 0x000fe20008010047 */
[----:B------:R-:W-:Y:S01]  /*9e40*/  FFMA.FTZ R71, R119, UR36, -R60 ;  /* 0x0000002477477c23 */ /* 0x000fe2000801083c */
[----:B------:R-:W-:Y:S01]  /*9e50*/  FFMA.FTZ R161, -R22, R161, R165 ;  /* 0x000000a116a17223 */ /* 0x000fe200000101a5 */
[----:B------:R-:W-:Y:S01]  /*9e60*/  IADD3 R145, PT, PT, R190, 0x80, RZ ;  /* 0x00000080be917810 */ /* 0x000fe20007ffe0ff */
[----:B------:R-:W-:Y:S01]  /*9e70*/  FFMA.FTZ R133, R114, UR36, -R133 ;  /* 0x0000002472857c23 */ /* 0x000fe20008010885 */
        /* <DEDUP_REMOVED lines=16> */
.L_x_6826:
[----:B------:R-:W-:Y:S05]  /*9f80*/  BSYNC.RECONVERGENT B0 ;  /* 0x0000000000007941 */ /* 0x000fea0003800200 */
.L_x_6825:
[----:B------:R-:W-:Y:S04]  /*9f90*/  BSSY.RECONVERGENT B0, `(.L_x_6827) ;  /* 0x0000003000007945 */ /* 0x000fe80003800200 */
[----:B------:R-:W-:Y:S05]  /*9fa0*/  @!P3 BRA `(.L_x_6828) ;  /* 0x000000000004b947 */ /* 0x000fea0003800000 */
[----:B------:R1:W-:Y:S02]  /*9fb0*/  REDG.E.ADD.F32.FTZ.RN.STRONG.GPU desc[UR34][R64.64+0x100], R149 ;  /* 0x00010095400079a6 */ /* 0x0003e4000c12f322 */
.L_x_6828:
[----:B------:R-:W-:Y:S05]  /*9fc0*/  BSYNC.RECONVERGENT B0 ;  /* 0x0000000000007941 */ /* 0x000fea0003800200 */
.L_x_6827:
        /* <DEDUP_REMOVED lines=16> */
.L_x_6830:
[----:B------:R-:W-:Y:S05]  /*a0d0*/  BSYNC.RECONVERGENT B0 ;  /* 0x0000000000007941 */ /* 0x000fea0003800200 */
.L_x_6829:
[----:B0-2---:R0:W2:Y:S01]  /*a0e0*/  LDS R61, [R147+0x1380] ;  /* 0x00138000933d7984 */ /* 0x0050a20000000800 */
[----:B------:R-:W-:Y:S01]  /*a0f0*/  BSSY.RECONVERGENT B0, `(.L_x_6831) ;  /* 0x0000006000007945 */ /* 0x000fe20003800200 */
[----:B------:R-:W-:Y:S02]  /*a100*/  IADD3 R145, PT, PT, R190, 0x180, RZ ;  /* 0x00000180be917810 */ /* 0x000fe40007ffe0ff */
[----:B------:R-:W-:Y:S02]  /*a110*/  LEA.HI R63, R63, R190, RZ, 0x1b ;  /* 0x000000be3f3f7211 */ /* 0x000fe400078fd8ff */
[----:B------:R-:W-:Y:S01]  /*a120*/  LEA R60, R60, UR28, 0x2 ;  /* 0x0000001c3c3c7c11 */ /* 0x000fe2000f8e10ff */
[----:B------:R-:W-:Y:S06]  /*a130*/  @!P2 BRA `(.L_x_6832) ;  /* 0x000000000004a947 */ /* 0x000fec0003800000 */
[----:B--2---:R3:W-:Y:S02]  /*a140*/  REDG.E.ADD.F32.FTZ.RN.STRONG.GPU desc[UR34][R64.64+0x300], R61 ;  /* 0x0003003d400079a6 */ /* 0x0047e4000c12f322 */
.L_x_6832:
[----:B------:R-:W-:Y:S05]  /*a150*/  BSYNC.RECONVERGENT B0 ;  /* 0x0000000000007941 */ /* 0x000fea0003800200 */
.L_x_6831:
[----:B--23--:R2:W3:Y:S01]  /*a160*/  LDS R61, [R60+0x1480] ;  /* 0x001480003c3d7984 */ /* 0x00c4e20000000800 */
[----:B------:R-:W-:Y:S01]  /*a170*/  BSSY.RECONVERGENT B0, `(.L_x_6833) ;  /* 0x0000005000007945 */ /* 0x000fe20003800200 */
[----:B------:R-:W-:Y:S02]  /*a180*/  LEA.HI R145, R145, R190, RZ, 0x1b ;  /* 0x000000be91917211 */ /* 0x000fe400078fd8ff */
[----:B------:R-:W-:Y:S01]  /*a190*/  LEA R63, R63, UR28, 0x2 ;  /* 0x0000001c3f3f7c11 */ /* 0x000fe2000f8e10ff */
[----:B------:R-:W-:Y:S06]  /*a1a0*/  @!P3 BRA `(.L_x_6834) ;  /* 0x000000000004b947 */ /* 0x000fec0003800000 */
[----:B---3--:R3:W-:Y:S02]  /*a1b0*/  REDG.E.ADD.F32.FTZ.RN.STRONG.GPU desc[UR34][R64.64+0x400], R61 ;  /* 0x0004003d400079a6 */ /* 0x0087e4000c12f322 */
.L_x_6834:
[----:B------:R-:W-:Y:S05]  /*a1c0*/  BSYNC.RECONVERGENT B0 ;  /* 0x0000000000007941 */ /* 0x000fea0003800200 */
.L_x_6833:
[----:B---3--:R3:W0:Y:S01]  /*a1d0*/  LDS R61, [R63+0x1580] ;  /* 0x001580003f3d7984 */ /* 0x0086220000000800 */
[----:B------:R-:W-:Y:S01]  /*a1e0*/  BSSY.RECONVERGENT B0, `(.L_x_6835) ;  /* 0x0000004000007945 */ /* 0x000fe20003800200 */
[----:B------:R-:W-:-:S03]  /*a1f0*/  LEA R145, R145, UR28, 0x2 ;  /* 0x0000001c91917c11 */ /* 0x000fc6000f8e10ff */
[----:B------:R-:W-:Y:S05]  /*a200*/  @!P4 BRA `(.L_x_6836) ;  /* 0x000000000004c947 */ /* 0x000fea0003800000 */
[----:B0-----:R0:W-:Y:S02]  /*a210*/  REDG.E.ADD.F32.FTZ.RN.STRONG.GPU desc[UR34][R64.64+0x500], R61 ;  /* 0x0005003d400079a6 */ /* 0x0011e4000c12f322 */
.L_x_6836:
[----:B------:R-:W-:Y:S05]  /*a220*/  BSYNC.RECONVERGENT B0 ;  /* 0x0000000000007941 */ /* 0x000fea0003800200 */
.L_x_6835:
[----:B0-----:R0:W0:Y:S01]  /*a230*/  LDS R61, [R145+0x1680] ;  /* 0x00168000913d7984 */ /* 0x0010220000000800 */
[----:B------:R-:W-:Y:S01]  /*a240*/  BSSY.RECONVERGENT B0, `(.L_x_6837) ;  /* 0x0000004000007945 */ /* 0x000fe20003800200 */
[----:B---3--:R-:W-:-:S03]  /*a250*/  IADD3 R63, PT, PT, R190, 0x1c0, RZ ;  /* 0x000001c0be3f7810 */ /* 0x008fc60007ffe0ff */
[----:B------:R-:W-:Y:S05]  /*a260*/  @!P5 BRA `(.L_x_6838) ;  /* 0x000000000004d947 */ /* 0x000fea0003800000 */
[----:B0-----:R3:W-:Y:S02]  /*a270*/  REDG.E.ADD.F32.FTZ.RN.STRONG.GPU desc[UR34][R64.64+0x600], R61 ;  /* 0x0006003d400079a6 */ /* 0x0017e4000c12f322 */
.L_x_6838:
[----:B------:R-:W-:Y:S05]  /*a280*/  BSYNC.RECONVERGENT B0 ;  /* 0x0000000000007941 */ /* 0x000fea0003800200 */
.L_x_6837:
[C---:B--2---:R-:W-:Y:S01]  /*a290*/  IADD3 R60, PT, PT, R190.reuse, 0x200, RZ ;  /* 0x00000200be3c7810 */ /* 0x044fe20007ffe0ff */
[----:B------:R-:W-:Y:S01]  /*a2a0*/  BSSY.RECONVERGENT B0, `(.L_x_6839) ;  /* 0x0000010000007945 */ /* 0x000fe20003800200 */
[----:B0--3--:R-:W-:Y:S02]  /*a2b0*/  IADD3 R61, PT, PT, R190, 0x240, RZ ;  /* 0x00000240be3d7810 */ /* 0x009fe40007ffe0ff */
[-C--:B------:R-:W-:Y:S02]  /*a2c0*/  LEA.HI R60, R60, R190.reuse, RZ, 0x1b ;  /* 0x000000be3c3c7211 */ /* 0x080fe400078fd8ff */
[-C--:B------:R-:W-:Y:S02]  /*a2d0*/  LEA.HI R63, R63, R190.reuse, RZ, 0x1b ;  /* 0x000000be3f3f7211 */ /* 0x080fe400078fd8ff */
[----:B------:R-:W-:Y:S02]  /*a2e0*/  LEA R62, R60, UR28, 0x2 ;  /* 0x0000001c3c3e7c11 */ /* 0x000fe4000f8e10ff */
[----:B------:R-:W-:-:S02]  /*a2f0*/  LEA.HI R60, R61, R190, RZ, 0x1b ;  /* 0x000000be3d3c7211 */ /* 0x000fc400078fd8ff */
[----:B------:R-:W-:Y:S02]  /*a300*/  LEA R61, R63, UR28, 0x2 ;  /* 0x0000001c3f3d7c11 */ /* 0x000fe4000f8e10ff */
[----:B------:R-:W-:Y:S02]  /*a310*/  ISETP.GE.AND P6, PT, R66, 0x1c1, PT ;  /* 0x000001c14200780c */ /* 0x000fe40003fc6270 */
[----:B------:R-:W-:Y:S02]  /*a320*/  IADD3 R145, PT, PT, R190, 0x280, RZ ;  /* 0x00000280be917810 */ /* 0x000fe40007ffe0ff */
[----:B------:R-:W0:Y:S01]  /*a330*/  LDS R61, [R61+0x1780] ;  /* 0x001780003d3d7984 */ /* 0x000e220000000800 */
[C---:B------:R-:W-:Y:S02]  /*a340*/  ISETP.GE.AND P2, PT, R66.reuse, 0x201, PT ;  /* 0x000002014200780c */ /* 0x040fe40003f46270 */
[C---:B------:R-:W-:Y:S02]  /*a350*/  ISETP.GE.AND P3, PT, R66.reuse, 0x241, PT ;  /* 0x000002414200780c */ /* 0x040fe40003f66270 */
[----:B------:R-:W-:-:S02]  /*a360*/  ISETP.GE.AND P4, PT, R66, 0x281, PT ;  /* 0x000002814200780c */ /* 0x000fc40003f86270 */
[----:B------:R-:W-:Y:S02]  /*a370*/  ISETP.GE.AND P5, PT, R66, 0x2c1, PT ;  /* 0x000002c14200780c */ /* 0x000fe40003fa6270 */
[----:B------:R-:W-:Y:S11]  /*a380*/  @!P6 BRA `(.L_x_6840) ;  /* 0x000000000004e947 */ /* 0x000ff60003800000 */
[----:B0-----:R2:W-:Y:S02]  /*a390*/  REDG.E.ADD.F32.FTZ.RN.STRONG.GPU desc[UR34][R64.64+0x700], R61 ;  /* 0x0007003d400079a6 */ /* 0x0015e4000c12f322 */
.L_x_6840:
[----:B------:R-:W-:Y:S05]  /*a3a0*/  BSYNC.RECONVERGENT B0 ;  /* 0x0000000000007941 */ /* 0x000fea0003800200 */
.L_x_6839:
[----:B0-2---:R0:W2:Y:S01]  /*a3b0*/  LDS R61, [R62+0x1880] ;  /* 0x001880003e3d7984 */ /* 0x0050a20000000800 */
[----:B------:R-:W-:Y:S01]  /*a3c0*/  BSSY.RECONVERGENT B0, `(.L_x_6841) ;  /* 0x0000006000007945 */ /* 0x000fe20003800200 */
[----:B------:R-:W-:Y:S02]  /*a3d0*/  IADD3 R63, PT, PT, R190, 0x2c0, RZ ;  /* 0x000002c0be3f7810 */ /* 0x000fe40007ffe0ff */
[----:B------:R-:W-:Y:S02]  /*a3e0*/  LEA.HI R145, R145, R190, RZ, 0x1b ;  /* 0x000000be91917211 */ /* 0x000fe400078fd8ff */
[----:B------:R-:W-:Y:S01]  /*a3f0*/  LEA R60, R60, UR28, 0x2 ;  /* 0x0000001c3c3c7c11 */ /* 0x000fe2000f8e10ff */
[----:B------:R-:W-:Y:S06]  /*a400*/  @!P2 BRA `(.L_x_6842) ;  /* 0x000000000004a947 */ /* 0x000fec0003800000 */
[----:B--2---:R3:W-:Y:S02]  /*a410*/  REDG.E.ADD.F32.FTZ.RN.STRONG.GPU desc[UR34][R64.64+0x800], R61 ;  /* 0x0008003d400079a6 */ /* 0x0047e4000c12f322 */
.L_x_6842:
[----:B------:R-:W-:Y:S05]  /*a420*/  BSYNC.RECONVERGENT B0 ;  /* 0x0000000000007941 */ /* 0x000fea0003800200 */
.L_x_6841:
[----:B--23--:R2:W3:Y:S01]  /*a430*/  LDS R61, [R60+0x1980] ;  /* 0x001980003c3d7984 */ /* 0x00c4e20000000800 */
[----:B------:R-:W-:Y:S01]  /*a440*/  BSSY.RECONVERGENT B0, `(.L_x_6843) ;  /* 0x0000005000007945 */ /* 0x000fe20003800200 */
[----:B------:R-:W-:Y:S02]  /*a450*/  LEA.HI R63, R63, R190, RZ, 0x1b ;  /* 0x000000be3f3f7211 */ /* 0x000fe400078fd8ff */
[----:B------:R-:W-:Y:S01]  /*a460*/  LEA R145, R145, UR28, 0x2 ;  /* 0x0000001c91917c11 */ /* 0x000fe2000f8e10ff */
[----:B------:R-:W-:Y:S06]  /*a470*/  @!P3 BRA `(.L_x_6844) ;  /* 0x000000000004b947 */ /* 0x000fec0003800000 */
[----:B---3--:R3:W-:Y:S02]  /*a480*/  REDG.E.ADD.F32.FTZ.RN.STRONG.GPU desc[UR34][R64.64+0x900], R61 ;  /* 0x0009003d400079a6 */ /* 0x0087e4000c12f322 */
.L_x_6844:
[----:B------:R-:W-:Y:S05]  /*a490*/  BSYNC.RECONVERGENT B0 ;  /* 0x0000000000007941 */ /* 0x000fea0003800200 */
.L_x_6843:
[----:B---3--:R3:W0:Y:S01]  /*a4a0*/  LDS R61, [R145+0x1a80] ;  /* 0x001a8000913d7984 */ /* 0x0086220000000800 */
[----:B------:R-:W-:Y:S01]  /*a4b0*/  BSSY.RECONVERGENT B0, `(.L_x_6845) ;  /* 0x0000004000007945 */ /* 0x000fe20003800200 */
[----:B--2---:R-:W-:-:S03]  /*a4c0*/  LEA R60, R63, UR28, 0x2 ;  /* 0x0000001c3f3c7c11 */ /* 0x004fc6000f8e10ff */
[----:B------:R-:W-:Y:S05]  /*a4d0*/  @!P4 BRA `(.L_x_6846) ;  /* 0x000000000004c947 */ /* 0x000fea0003800000 */
[----:B0-----:R2:W-:Y:S02]  /*a4e0*/  REDG.E.ADD.F32.FTZ.RN.STRONG.GPU desc[UR34][R64.64+0xa00], R61 ;  /* 0x000a003d400079a6 */ /* 0x0015e4000c12f322 */
.L_x_6846:
[----:B------:R-:W-:Y:S05]  /*a4f0*/  BSYNC.RECONVERGENT B0 ;  /* 0x0000000000007941 */ /* 0x000fea0003800200 */
.L_x_6845:
[----:B0-2---:R0:W2:Y:S01]  /*a500*/  LDS R61, [R60+0x1b80] ;  /* 0x001b80003c3d7984 */ /* 0x0050a20000000800 */
[----:B------:R-:W-:Y:S01]  /*a510*/  BSSY.RECONVERGENT B0, `(.L_x_6847) ;  /* 0x0000005000007945 */ /* 0x000fe20003800200 */
[C---:B------:R-:W-:Y:S02]  /*a520*/  IADD3 R63, PT, PT, R190.reuse, 0x300, RZ ;  /* 0x00000300be3f7810 */ /* 0x040fe40007ffe0ff */
[----:B---3--:R-:W-:Y:S01]  /*a530*/  IADD3 R145, PT, PT, R190, 0x340, RZ ;  /* 0x00000340be917810 */ /* 0x008fe20007ffe0ff */
[----:B------:R-:W-:Y:S06]  /*a540*/  @!P5 BRA `(.L_x_6848) ;  /* 0x000000000004d947 */ /* 0x000fec0003800000 */
[----:B--2---:R3:W-:Y:S02]  /*a550*/  REDG.E.ADD.F32.FTZ.RN.STRONG.GPU desc[UR34][R64.64+0xb00], R61 ;  /* 0x000b003d400079a6 */ /* 0x0047e4000c12f322 */
.L_x_6848:
[----:B------:R-:W-:Y:S05]  /*a560*/  BSYNC.RECONVERGENT B0 ;  /* 0x0000000000007941 */ /* 0x000fea0003800200 */
.L_x_6847:
        /* <DEDUP_REMOVED lines=16> */
.L_x_6850:
[----:B------:R-:W-:Y:S05]  /*a670*/  BSYNC.RECONVERGENT B0 ;  /* 0x0000000000007941 */ /* 0x000fea0003800200 */
.L_x_6849:
[----:B0-2---:R0:W2:Y:S01]  /*a680*/  LDS R61, [R145+0x1d80] ;  /* 0x001d8000913d7984 */ /* 0x0050a20000000800 */
[----:B------:R-:W-:Y:S01]  /*a690*/  BSSY.RECONVERGENT B0, `(.L_x_6851) ;  /* 0x0000006000007945 */ /* 0x000fe20003800200 */
[----:B------:R-:W-:Y:S02]  /*a6a0*/  LOP3.LUT R63, R190, 0x400, RZ, 0xfc, !PT ;  /* 0x00000400be3f7812 */ /* 0x000fe400078efcff */
[----:B------:R-:W-:Y:S02]  /*a6b0*/  LEA.HI R147, R147, R190, RZ, 0x1b ;  /* 0x000000be93937211 */ /* 0x000fe400078fd8ff */
[----:B------:R-:W-:Y:S01]  /*a6c0*/  LEA R60, R60, UR28, 0x2 ;  /* 0x0000001c3c3c7c11 */ /* 0x000fe2000f8e10ff */
[----:B------:R-:W-:Y:S06]  /*a6d0*/  @!P2 BRA `(.L_x_6852) ;  /* 0x000000000004a947 */ /* 0x000fec0003800000 */
[----:B--2---:R3:W-:Y:S02]  /*a6e0*/  REDG.E.ADD.F32.FTZ.RN.STRONG.GPU desc[UR34][R64.64+0xd00], R61 ;  /* 0x000d003d400079a6 */ /* 0x0047e4000c12f322 */
.L_x_6852:
[----:B------:R-:W-:Y:S05]  /*a6f0*/  BSYNC.RECONVERGENT B0 ;  /* 0x0000000000007941 */ /* 0x000fea0003800200 */
.L_x_6851:
[----:B--23--:R2:W3:Y:S01]  /*a700*/  LDS R61, [R60+0x1e80] ;  /* 0x001e80003c3d7984 */ /* 0x00c4e20000000800 */
[----:B------:R-:W-:Y:S01]  /*a710*/  BSSY.RECONVERGENT B0, `(.L_x_6853) ;  /* 0x0000005000007945 */ /* 0x000fe20003800200 */
[----:B------:R-:W-:Y:S02]  /*a720*/  LEA.HI R63, R63, R190, RZ, 0x1b ;  /* 0x000000be3f3f7211 */ /* 0x000fe400078fd8ff */
[----:B------:R-:W-:Y:S01]  /*a730*/  LEA R147, R147, UR28, 0x2 ;  /* 0x0000001c93937c11 */ /* 0x000fe2000f8e10ff */
[----:B------:R-:W-:Y:S06]  /*a740*/  @!P3 BRA `(.L_x_6854) ;  /* 0x000000000004b947 */ /* 0x000fec0003800000 */
[----:B---3--:R3:W-:Y:S02]  /*a750*/  REDG.E.ADD.F32.FTZ.RN.STRONG.GPU desc[UR34][R64.64+0xe00], R61 ;  /* 0x000e003d400079a6 */ /* 0x0087e4000c12f322 */
.L_x_6854:
[----:B------:R-:W-:Y:S05]  /*a760*/  BSYNC.RECONVERGENT B0 ;  /* 0x0000000000007941 */ /* 0x000fea0003800200 */
.L_x_6853:
[----:B---3--:R3:W0:Y:S01]  /*a770*/  LDS R61, [R147+0x1f80] ;  /* 0x001f8000933d7984 */ /* 0x0086220000000800 */
[----:B------:R-:W-:Y:S01]  /*a780*/  BSSY.RECONVERGENT B0, `(.L_x_6855) ;  /* 0x0000004000007945 */ /* 0x000fe20003800200 */
[----:B--2---:R-:W-:-:S03]  /*a790*/  LEA R60, R63, UR28, 0x2 ;  /* 0x0000001c3f3c7c11 */ /* 0x004fc6000f8e10ff */
[----:B------:R-:W-:Y:S05]  /*a7a0*/  @!P4 BRA `(.L_x_6856) ;  /* 0x000000000004c947 */ /* 0x000fea0003800000 */
[----:B0-----:R2:W-:Y:S02]  /*a7b0*/  REDG.E.ADD.F32.FTZ.RN.STRONG.GPU desc[UR34][R64.64+0xf00], R61 ;  /* 0x000f003d400079a6 */ /* 0x0015e4000c12f322 */
.L_x_6856:
[----:B------:R-:W-:Y:S05]  /*a7c0*/  BSYNC.RECONVERGENT B0 ;  /* 0x0000000000007941 */ /* 0x000fea0003800200 */
.L_x_6855:
[----:B0-2---:R0:W2:Y:S01]  /*a7d0*/  LDS R61, [R60+0x2080] ;  /* 0x002080003c3d7984 */ /* 0x0050a20000000800 */
[----:B------:R-:W-:Y:S01]  /*a7e0*/  BSSY.RECONVERGENT B0, `(.L_x_6857) ;  /* 0x0000005000007945 */ /* 0x000fe20003800200 */
[C---:B------:R-:W-:Y:S02]  /*a7f0*/  IADD3 R63, PT, PT, R190.reuse, 0x440, RZ ;  /* 0x00000440be3f7810 */ /* 0x040fe40007ffe0ff */
[----:B------:R-:W-:Y:S01]  /*a800*/  IADD3 R145, PT, PT, R190, 0x480, RZ ;  /* 0x00000480be917810 */ /* 0x000fe20007ffe0ff */
[----:B------:R-:W-:Y:S06]  /*a810*/  @!P5 BRA `(.L_x_6858) ;  /* 0x000000000004d947 */ /* 0x000fec0003800000 */
[----:B--2---:R2:W-:Y:S02]  /*a820*/  REDG.E.ADD.F32.FTZ.RN.STRONG.GPU desc[UR34][R64.64+0x1000], R61 ;  /* 0x0010003d400079a6 */ /* 0x0045e4000c12f322 */
.L_x_6858:
[----:B------:R-:W-:Y:S05]  /*a830*/  BSYNC.RECONVERGENT B0 ;  /* 0x0000000000007941 */ /* 0x000fea0003800200 */
.L_x_6857:
        /* <DEDUP_REMOVED lines=16> */
.L_x_6860:
[----:B------:R-:W-:Y:S05]  /*a940*/  BSYNC.RECONVERGENT B0 ;  /* 0x0000000000007941 */ /* 0x000fea0003800200 */
.L_x_6859:
[----:B0-2---:R0:W2:Y:S01]  /*a950*/  LDS R61, [R145+0x2280] ;  /* 0x00228000913d7984 */ /* 0x0050a20000000800 */
[----:B------:R-:W-:Y:S01]  /*a960*/  BSSY.RECONVERGENT B0, `(.L_x_6861) ;  /* 0x0000006000007945 */ /* 0x000fe20003800200 */
[----:B------:R-:W-:Y:S02]  /*a970*/  IADD3 R63, PT, PT, R190, 0x540, RZ ;  /* 0x00000540be3f7810 */ /* 0x000fe40007ffe0ff */
[----:B------:R-:W-:Y:S02]  /*a980*/  LEA.HI R147, R147, R190, RZ, 0x1b ;  /* 0x000000be93937211 */ /* 0x000fe400078fd8ff */
[----:B------:R-:W-:Y:S01]  /*a990*/  LEA R60, R60, UR28, 0x2 ;  /* 0x0000001c3c3c7c11 */ /* 0x000fe2000f8e10ff */
[----:B------:R-:W-:Y:S06]  /*a9a0*/  @!P2 BRA `(.L_x_6862) ;  /* 0x000000000004a947 */ /* 0x000fec0003800000 */
[----:B--2---:R3:W-:Y:S02]  /*a9b0*/  REDG.E.ADD.F32.FTZ.RN.STRONG.GPU desc[UR34][R64.64+0x1200], R61 ;  /* 0x0012003d400079a6 */ /* 0x0047e4000c12f322 */
.L_x_6862:
[----:B------:R-:W-:Y:S05]  /*a9c0*/  BSYNC.RECONVERGENT B0 ;  /* 0x0000000000007941 */ /* 0x000fea0003800200 */
.L_x_6861:
[----:B--23--:R2:W3:Y:S01]  /*a9d0*/  LDS R61, [R60+0x2380] ;  /* 0x002380003c3d7984 */ /* 0x00c4e20000000800 */
[----:B------:R-:W-:Y:S01]  /*a9e0*/  BSSY.RECONVERGENT B0, `(.L_x_6863) ;  /* 0x0000005000007945 */ /* 0x000fe20003800200 */
[----:B------:R-:W-:Y:S02]  /*a9f0*/  LEA.HI R63, R63, R190, RZ, 0x1b ;  /* 0x000000be3f3f7211 */ /* 0x000fe400078fd8ff */
[----:B------:R-:W-:Y:S01]  /*aa00*/  LEA R147, R147, UR28, 0x2 ;  /* 0x0000001c93937c11 */ /* 0x000fe2000f8e10ff */
[----:B------:R-:W-:Y:S06]  /*aa10*/  @!P3 BRA `(.L_x_6864) ;  /* 0x000000000004b947 */ /* 0x000fec0003800000 */
[----:B---3--:R3:W-:Y:S02]  /*aa20*/  REDG.E.ADD.F32.FTZ.RN.STRONG.GPU desc[UR34][R64.64+0x1300], R61 ;  /* 0x0013003d400079a6 */ /* 0x0087e4000c12f322 */
.L_x_6864:
[----:B------:R-:W-:Y:S05]  /*aa30*/  BSYNC.RECONVERGENT B0 ;  /* 0x0000000000007941 */ /* 0x000fea0003800200 */
.L_x_6863:
[----:B---3--:R3:W0:Y:S01]  /*aa40*/  LDS R61, [R147+0x2480] ;  /* 0x00248000933d7984 */ /* 0x0086220000000800 */
[----:B------:R-:W-:Y:S01]  /*aa50*/  BSSY.RECONVERGENT B0, `(.L_x_6865) ;  /* 0x0000004000007945 */ /* 0x000fe20003800200 */
[----:B--2---:R-:W-:-:S03]  /*aa60*/  LEA R60, R63, UR28, 0x2 ;  /* 0x0000001c3f3c7c11 */ /* 0x004fc6000f8e10ff */
[----:B------:R-:W-:Y:S05]  /*aa70*/  @!P4 BRA `(.L_x_6866) ;  /* 0x000000000004c947 */ /* 0x000fea0003800000 */
[----:B0-----:R2:W-:Y:S02]  /*aa80*/  REDG.E.ADD.F32.FTZ.RN.STRONG.GPU desc[UR34][R64.64+0x1400], R61 ;  /* 0x0014003d400079a6 */ /* 0x0015e4000c12f322 */
.L_x_6866:
[----:B------:R-:W-:Y:S05]  /*aa90*/  BSYNC.RECONVERGENT B0 ;  /* 0x0000000000007941 */ /* 0x000fea0003800200 */
.L_x_6865:
[----:B0-2---:R0:W2:Y:S01]  /*aaa0*/  LDS R61, [R60+0x2580] ;  /* 0x002580003c3d7984 */ /* 0x0050a20000000800 */
[----:B------:R-:W-:Y:S01]  /*aab0*/  BSSY.RECONVERGENT B0, `(.L_x_6867) ;  /* 0x0000005000007945 */ /* 0x000fe20003800200 */
[C---:B------:R-:W-:Y:S02]  /*aac0*/  IADD3 R63, PT, PT, R190.reuse, 0x580, RZ ;  /* 0x00000580be3f7810 */ /* 0x040fe40007ffe0ff */
[----:B------:R-:W-:Y:S01]  /*aad0*/  IADD3 R145, PT, PT, R190, 0x5c0, RZ ;  /* 0x000005c0be917810 */ /* 0x000fe20007ffe0ff */
[----:B------:R-:W-:Y:S06]  /*aae0*/  @!P5 BRA `(.L_x_6868) ;  /* 0x000000000004d947 */ /* 0x000fec0003800000 */
[----:B--2---:R2:W-:Y:S02]  /*aaf0*/  REDG.E.ADD.F32.FTZ.RN.STRONG.GPU desc[UR34][R64.64+0x1500], R61 ;  /* 0x0015003d400079a6 */ /* 0x0045e4000c12f322 */
.L_x_6868:
[----:B------:R-:W-:Y:S05]  /*ab00*/  BSYNC.RECONVERGENT B0 ;  /* 0x0000000000007941 */ /* 0x000fea0003800200 */
.L_x_6867:
        /* <DEDUP_REMOVED lines=16> */
.L_x_6870:
[----:B------:R-:W-:Y:S05]  /*ac10*/  BSYNC.RECONVERGENT B0 ;  /* 0x0000000000007941 */ /* 0x000fea0003800200 */
.L_x_6869:
[----:B0-2---:R0:W2:Y:S01]  /*ac20*/  LDS R61, [R145+0x2780] ;  /* 0x00278000913d7984 */ /* 0x0050a20000000800 */
[----:B------:R-:W-:Y:S01]  /*ac30*/  BSSY.RECONVERGENT B0, `(.L_x_6871) ;  /* 0x0000006000007945 */ /* 0x000fe20003800200 */
[----:B------:R-:W-:Y:S02]  /*ac40*/  IADD3 R63, PT, PT, R190, 0x680, RZ ;  /* 0x00000680be3f7810 */ /* 0x000fe40007ffe0ff */
[----:B------:R-:W-:Y:S02]  /*ac50*/  LEA.HI R147, R147, R190, RZ, 0x1b ;  /* 0x000000be93937211 */ /* 0x000fe400078fd8ff */
[----:B------:R-:W-:Y:S01]  /*ac60*/  LEA R60, R60, UR28, 0x2 ;  /* 0x0000001c3c3c7c11 */ /* 0x000fe2000f8e10ff */
[----:B------:R-:W-:Y:S06]  /*ac70*/  @!P2 BRA `(.L_x_6872) ;  /* 0x000000000004a947 */ /* 0x000fec0003800000 */
[----:B--2---:R3:W-:Y:S02]  /*ac80*/  REDG.E.ADD.F32.FTZ.RN.STRONG.GPU desc[UR34][R64.64+0x1700], R61 ;  /* 0x0017003d400079a6 */ /* 0x0047e4000c12f322 */
.L_x_6872:
[----:B------:R-:W-:Y:S05]  /*ac90*/  BSYNC.RECONVERGENT B0 ;  /* 0x0000000000007941 */ /* 0x000fea0003800200 */
.L_x_6871:
[----:B--23--:R2:W3:Y:S01]  /*aca0*/  LDS R61, [R60+0x2880] ;  /* 0x002880003c3d7984 */ /* 0x00c4e20000000800 */
[----:B------:R-:W-:Y:S01]  /*acb0*/  BSSY.RECONVERGENT B0, `(.L_x_6873) ;  /* 0x0000005000007945 */ /* 0x000fe20003800200 */
[----:B------:R-:W-:Y:S02]  /*acc0*/  LEA.HI R63, R63, R190, RZ, 0x1b ;  /* 0x000000be3f3f7211 */ /* 0x000fe400078fd8ff */
[----:B------:R-:W-:Y:S01]  /*acd0*/  LEA R62, R147, UR28, 0x2 ;  /* 0x0000001c933e7c11 */ /* 0x000fe2000f8e10ff */
[----:B------:R-:W-:Y:S06]  /*ace0*/  @!P3 BRA `(.L_x_6874) ;  /* 0x000000000004b947 */ /* 0x000fec0003800000 */
[----:B---3--:R3:W-:Y:S02]  /*acf0*/  REDG.E.ADD.F32.FTZ.RN.STRONG.GPU desc[UR34][R64.64+0x1800], R61 ;  /* 0x0018003d400079a6 */ /* 0x0087e4000c12f322 */
.L_x_6874:
[----:B------:R-:W-:Y:S05]  /*ad00*/  BSYNC.RECONVERGENT B0 ;  /* 0x0000000000007941 */ /* 0x000fea0003800200 */
.L_x_6873:
[----:B---3--:R3:W1:Y:S01]  /*ad10*/  LDS R61, [R62+0x2980] ;  /* 0x002980003e3d7984 */ /* 0x0086620000000800 */
[----:B------:R-:W-:Y:S01]  /*ad20*/  BSSY.RECONVERGENT B0, `(.L_x_6875) ;  /* 0x0000006000007945 */ /* 0x000fe20003800200 */
[C---:B0-----:R-:W-:Y:S02]  /*ad30*/  IADD3 R145, PT, PT, R190.reuse, 0x6c0, RZ ;  /* 0x000006c0be917810 */ /* 0x041fe40007ffe0ff */
[----:B------:R-:W-:Y:S02]  /*ad40*/  IADD3 R147, PT, PT, R190, 0x700, RZ ;  /* 0x00000700be937810 */ /* 0x000fe40007ffe0ff */
[----:B------:R-:W-:Y:S01]  /*ad50*/  LEA R63, R63, UR28, 0x2 ;  /* 0x0000001c3f3f7c11 */ /* 0x000fe2000f8e10ff */
[----:B------:R-:W-:Y:S06]  /*ad60*/  @!P4 BRA `(.L_x_6876) ;  /* 0x000000000004c947 */ /* 0x000fec0003800000 */
[----:B-1----:R0:W-:Y:S02]  /*ad70*/  REDG.E.ADD.F32.FTZ.RN.STRONG.GPU desc[UR34][R64.64+0x1900], R61 ;  /* 0x0019003d400079a6 */ /* 0x0021e4000c12f322 */
.L_x_6876:
[----:B------:R-:W-:Y:S05]  /*ad80*/  BSYNC.RECONVERGENT B0 ;  /* 0x0000000000007941 */ /* 0x000fea0003800200 */
.L_x_6875:
[----:B01----:R0:W1:Y:S01]  /*ad90*/  LDS R61, [R63+0x2a80] ;  /* 0x002a80003f3d7984 */ /* 0x0030620000000800 */
[----:B------:R-:W-:Y:S01]  /*ada0*/  BSSY.RECONVERGENT B0, `(.L_x_6877) ;  /* 0x0000005000007945 */ /* 0x000fe20003800200 */
[-C--:B------:R-:W-:Y:S02]  /*adb0*/  LEA.HI R145, R145, R190.reuse, RZ, 0x1b ;  /* 0x000000be91917211 */ /* 0x080fe400078fd8ff */
[----:B------:R-:W-:Y:S01]  /*adc0*/  LEA.HI R147, R147, R190, RZ, 0x1b ;  /* 0x000000be93937211 */ /* 0x000fe200078fd8ff */
[----:B------:R-:W-:Y:S06]  /*add0*/  @!P5 BRA `(.L_x_6878) ;  /* 0x000000000004d947 */ /* 0x000fec0003800000 */
[----:B-1----:R1:W-:Y:S02]  /*ade0*/  REDG.E.ADD.F32.FTZ.RN.STRONG.GPU desc[UR34][R64.64+0x1a00], R61 ;  /* 0x001a003d400079a6 */ /* 0x0023e4000c12f322 */
.L_x_6878:
[----:B------:R-:W-:Y:S05]  /*adf0*/  BSYNC.RECONVERGENT B0 ;  /* 0x0000000000007941 */ /* 0x000fea0003800200 */
.L_x_6877:
        /* <DEDUP_REMOVED lines=11> */
.L_x_6880:
[----:B------:R-:W-:Y:S05]  /*aeb0*/  BSYNC.RECONVERGENT B0 ;  /* 0x0000000000007941 */ /* 0x000fea0003800200 */
.L_x_6879:
[----:B-1----:R1:W0:Y:S01]  /*aec0*/  LDS R61, [R147+0x2c80] ;  /* 0x002c8000933d7984 */ /* 0x0022220000000800 */
[----:B------:R-:W-:Y:S04]  /*aed0*/  BSSY.RECONVERGENT B0, `(.L_x_6881) ;  /* 0x0000003000007945 */ /* 0x000fe80003800200 */
[----:B------:R-:W-:Y:S05]  /*aee0*/  @!P2 BRA `(.L_x_6882) ;  /* 0x000000000004a947 */ /* 0x000fea0003800000 */
[----:B0-----:R0:W-:Y:S02]  /*aef0*/  REDG.E.ADD.F32.FTZ.RN.STRONG.GPU desc[UR34][R64.64+0x1c00], R61 ;  /* 0x001c003d400079a6 */ /* 0x0011e4000c12f322 */
.L_x_6882:
[----:B------:R-:W-:Y:S05]  /*af00*/  BSYNC.RECONVERGENT B0 ;  /* 0x0000000000007941 */ /* 0x000fea0003800200 */
.L_x_6881:
        /* <DEDUP_REMOVED lines=18> */
.L_x_6884:
[----:B------:R-:W-:Y:S05]  /*b030*/  BSYNC.RECONVERGENT B0 ;  /* 0x0000000000007941 */ /* 0x000fea0003800200 */
.L_x_6883:
[----:B0-----:R-:W-:Y:S01]  /*b040*/  FFMA.FTZ R60, R236, R145, R61 ;  /* 0x00000091ec3c7223 */ /* 0x001fe2000001003d */
[----:B------:R-:W-:Y:S01]  /*b050*/  BSSY.RECONVERGENT B0, `(.L_x_6885) ;  /* 0x0000005000007945 */ /* 0x000fe20003800200 */
[----:B------:R0:W3:Y:S01]  /*b060*/  LDS R61, [R66+0x2e80] ;  /* 0x002e8000423d7984 */ /* 0x0000e20000000800 */
[----:B------:R-:W-:Y:S02]  /*b070*/  LEA R147, R147, UR28, 0x2 ;  /* 0x0000001c93937c11 */ /* 0x000fe4000f8e10ff */
[----:B------:R-:W-:Y:S05]  /*b080*/  @!P4 BRA `(.L_x_6886) ;  /* 0x000000000004c947 */ /* 0x000fea0003800000 */
[----:B---3--:R3:W-:Y:S02]  /*b090*/  REDG.E.ADD.F32.FTZ.RN.STRONG.GPU desc[UR34][R64.64+0x1e00], R61 ;  /* 0x001e003d400079a6 */ /* 0x0087e4000c12f322 */
.L_x_6886:
[----:B------:R-:W-:Y:S05]  /*b0a0*/  BSYNC.RECONVERGENT B0 ;  /* 0x0000000000007941 */ /* 0x000fea0003800200 */
.L_x_6885:
[----:B---3--:R3:W0:Y:S01]  /*b0b0*/  LDS R61, [R147+0x2f80] ;  /* 0x002f8000933d7984 */ /* 0x0086220000000800 */
[----:B------:R-:W-:Y:S01]  /*b0c0*/  BSSY.RECONVERGENT B0, `(.L_x_6887) ;  /* 0x0000004000007945 */ /* 0x000fe20003800200 */
[----:B------:R-:W-:-:S03]  /*b0d0*/  FADD.FTZ R60, R143, R60 ;  /* 0x0000003c8f3c7221 */ /* 0x000fc60000010000 */
[----:B------:R-:W-:Y:S05]  /*b0e0*/  @!P5 BRA `(.L_x_6888) ;  /* 0x000000000004d947 */ /* 0x000fea0003800000 */
[----:B0-----:R0:W-:Y:S02]  /*b0f0*/  REDG.E.ADD.F32.FTZ.RN.STRONG.GPU desc[UR34][R64.64+0x1f00], R61 ;  /* 0x001f003d400079a6 */ /* 0x0011e4000c12f322 */
.L_x_6888:
[----:B------:R-:W-:Y:S05]  /*b100*/  BSYNC.RECONVERGENT B0 ;  /* 0x0000000000007941 */ /* 0x000fea0003800200 */
.L_x_6887:
        /* <DEDUP_REMOVED lines=12> */
[----:B------:R-:W-:Y:S01]  /*b1d0*/  FMUL.FTZ R166, R233, R166 ;  /* 0x000000a6e9a67220 */ /* 0x000fe20000410000 */
[----:B------:R-:W-:Y:S01]  /*b1e0*/  FFMA.FTZ R229, R229, R140, R234 ;  /* 0x0000008ce5e57223 */ /* 0x000fe200000100ea */
[----:B------:R-:W-:Y:S01]  /*b1f0*/  FMUL.FTZ R157, R232, R157 ;  /* 0x0000009de89d7220 */ /* 0x000fe20000410000 */
[----:B------:R-:W5:Y:S01]  /*b200*/  SHFL.DOWN PT, R66, R63, 0x1, 0x1f ;  /* 0x08201f003f427f89 */ /* 0x000f6200000e0000 */
        /* <DEDUP_REMOVED lines=11> */
[----:B0-----:R-:W-:Y:S01]  /*b2c0*/  @!P2 FADD.FTZ R60, R60, R65 ;  /* 0x000000413c3ca221 */ /* 0x001fe20000010000 */
[----:B------:R-:W-:Y:S01]  /*b2d0*/  FFMA.FTZ R65, R53, R208, R230 ;  /* 0x000000d035417223 */ /* 0x000fe200000100e6 */
[----:B------:R-:W-:Y:S01]  /*b2e0*/  FFMA.FTZ R193, R193, R110, R150 ;  /* 0x0000006ec1c17223 */ /* 0x000fe20000010096 */
[----:B------:R-:W-:Y:S01]  /*b2f0*/  FFMA.FTZ R194, R194, R153, R217 ;  /* 0x00000099c2c27223 */ /* 0x000fe200000100d9 */
[----:B-1----:R-:W-:Y:S01]  /*b300*/  @!P2 FADD.FTZ R61, R61, R64 ;  /* 0x000000403d3da221 */ /* 0x002fe20000010000 */
[----:B------:R-:W-:Y:S01]  /*b310*/  FFMA.FTZ R64, R52, R231, R109 ;  /* 0x000000e734407223 */ /* 0x000fe2000001006d */
[----:B------:R-:W0:Y:S01]  /*b320*/  SHFL.DOWN PT, R133, R60, 0x2, 0x1f ;  /* 0x08401f003c857f89 */ /* 0x000e2200000e0000 */
[----:B------:R-:W-:Y:S01]  /*b330*/  FADD.FTZ R94, R65, R94 ;  /* 0x0000005e415e7221 */ /* 0x000fe20000010000 */
[----:B--2---:R-:W-:Y:S01]  /*b340*/  @!P2 FADD.FTZ R62, R62, R139 ;  /* 0x0000008b3e3ea221 */ /* 0x004fe20000010000 */
[----:B------:R-:W-:Y:S01]  /*b350*/  FADD.FTZ R95, R64, R95 ;  /* 0x0000005f405f7221 */ /* 0x000fe20000010000 */
[----:B------:R-:W-:Y:S01]  /*b360*/  FFMA.FTZ R64, R54, R207, R229 ;  /* 0x000000cf36407223 */ /* 0x000fe200000100e5 */
[----:B------:R-:W-:Y:S01]  /*b370*/  FFMA.FTZ R65, R55, R206, R142 ;  /* 0x000000ce37417223 */ /* 0x000fe2000001008e */
[----:B-----5:R-:W-:Y:S01]  /*b380*/  @!P2 FADD.FTZ R63, R63, R66 ;  /* 0x000000423f3fa221 */ /* 0x020fe20000010000 */
[----:B------:R-:W1:Y:S01]  /*b390*/  SHFL.DOWN PT, R109, R62, 0x2, 0x1f ;  /* 0x08401f003e6d7f89 */ /* 0x000e6200000e0000 */
[----:B------:R-:W-:Y:S01]  /*b3a0*/  ISETP.GT.AND P2, PT, R107, 0x1d, PT ;  /* 0x0000001d6b00780c */ /* 0x000fe20003f44270 */
[----:B------:R-:W-:Y:S01]  /*b3b0*/  FADD.FTZ R93, R64, R93 ;  /* 0x0000005d405d7221 */ /* 0x000fe20000010000 */
[----:B------:R-:W-:Y:S01]  /*b3c0*/  FADD.FTZ R92, R65, R92 ;  /* 0x0000005c415c7221 */ /* 0x000fe20000010000 */
[----:B------:R-:W2:Y:S01]  /*b3d0*/  SHFL.DOWN PT, R66, R61, 0x2, 0x1f ;  /* 0x08401f003d427f89 */ /* 0x000ea200000e0000 */
[----:B------:R-:W-:Y:S01]  /*b3e0*/  FFMA.FTZ R64, R56, R205, R141 ;  /* 0x000000cd38407223 */ /* 0x000fe2000001008d */
[----:B------:R-:W-:Y:S01]  /*b3f0*/  FFMA.FTZ R65, R57, R204, R126 ;  /* 0x000000cc39417223 */ /* 0x000fe2000001007e */
[----:B------:R-:W-:Y:S01]  /*b400*/  FMUL.FTZ R156, R219, R156 ;  /* 0x0000009cdb9c7220 */ /* 0x000fe20000410000 */
[----:B------:R-:W5:Y:S01]  /*b410*/  SHFL.DOWN PT, R108, R63, 0x2, 0x1f ;  /* 0x08401f003f6c7f89 */ /* 0x000f6200000e0000 */
[----:B------:R-:W-:Y:S01]  /*b420*/  FADD.FTZ R91, R64, R91 ;  /* 0x0000005b405b7221 */ /* 0x000fe20000010000 */
[----:B------:R-:W-:Y:S01]  /*b430*/  FADD.FTZ R90, R65, R90 ;  /* 0x0000005a415a7221 */ /* 0x000fe20000010000 */
[----:B------:R-:W-:Y:S01]  /*b440*/  FFMA.FTZ R64, R58, R203, R127 ;  /* 0x000000cb3a407223 */ /* 0x000fe2000001007f */
[----:B------:R-:W-:Y:S01]  /*b450*/  FFMA.FTZ R65, R59, R202, R192 ;  /* 0x000000ca3b417223 */ /* 0x000fe200000100c0 */
[----:B------:R-:W-:Y:S01]  /*b460*/  FMUL.FTZ R221, R221, R154 ;  /* 0x0000009adddd7220 */ /* 0x000fe20000410000 */
[----:B------:R-:W-:Y:S01]  /*b470*/  FFMA.FTZ R195, R195, R144, R156 ;  /* 0x00000090c3c37223 */ /* 0x000fe2000001009c */
[----:B------:R-:W-:Y:S01]  /*b480*/  FADD.FTZ R89, R64, R89 ;  /* 0x0000005940597221 */ /* 0x000fe20000010000 */
[----:B------:R-:W-:Y:S01]  /*b490*/  FADD.FTZ R88, R65, R88 ;  /* 0x0000005841587221 */ /* 0x000fe20000010000 */
[----:B0-----:R-:W-:Y:S01]  /*b4a0*/  @!P2 FADD.FTZ R60, R60, R133 ;  /* 0x000000853c3ca221 */ /* 0x001fe20000010000 */
[----:B------:R-:W-:Y:S01]  /*b4b0*/  FFMA.FTZ R64, R72, R201, R193 ;  /* 0x000000c948407223 */ /* 0x000fe200000100c1 */
[----:B------:R-:W-:Y:S01]  /*b4c0*/  FFMA.FTZ R65, R73, R228, R194 ;  /* 0x000000e449417223 */ /* 0x000fe200000100c2 */
[----:B------:R-:W-:Y:S01]  /*b4d0*/  FFMA.FTZ R196, R196, R151, R221 ;  /* 0x00000097c4c47223 */ /* 0x000fe200000100dd */
[----:B------:R-:W-:Y:S01]  /*b4e0*/  FMUL.FTZ R222, R222, R119 ;  /* 0x00000077dede7220 */ /* 0x000fe20000410000 */
[----:B------:R-:W0:Y:S01]  /*b4f0*/  SHFL.DOWN PT, R67, R60, 0x4, 0x1f ;  /* 0x08801f003c437f89 */ /* 0x000e2200000e0000 */
[----:B------:R-:W-:Y:S01]  /*b500*/  FADD.FTZ R87, R64, R87 ;  /* 0x0000005740577221 */ /* 0x000fe20000010000 */
[----:B-1----:R-:W-:Y:S01]  /*b510*/  @!P2 FADD.FTZ R62, R62, R109 ;  /* 0x0000006d3e3ea221 */ /* 0x002fe20000010000 */
[----:B------:R-:W-:Y:S01]  /*b520*/  FFMA.FTZ R64, R74, R225, R195 ;  /* 0x000000e14a407223 */ /* 0x000fe200000100c3 */
[----:B------:R-:W-:Y:S01]  /*b530*/  FADD.FTZ R86, R65, R86 ;  /* 0x0000005641567221 */ /* 0x000fe20000010000 */
[----:B------:R-:W-:Y:S01]  /*b540*/  FFMA.FTZ R223, R75, R223, R196 ;  /* 0x000000df4bdf7223 */ /* 0x000fe200000100c4 */
[----:B--2---:R-:W-:Y:S01]  /*b550*/  @!P2 FADD.FTZ R61, R61, R66 ;  /* 0x000000423d3da221 */ /* 0x004fe20000010000 */
[----:B------:R-:W1:Y:S01]  /*b560*/  SHFL.DOWN PT, R109, R62, 0x4, 0x1f ;  /* 0x08801f003e6d7f89 */ /* 0x000e6200000e0000 */
[----:B------:R-:W-:Y:S01]  /*b570*/  BSSY.RECONVERGENT B0, `(.L_x_6889) ;  /* 0x000002f000007945 */ /* 0x000fe20003800200 */
[----:B------:R-:W-:Y:S01]  /*b580*/  FADD.FTZ R36, R145, R36 ;  /* 0x0000002491247221 */ /* 0x000fe20000010000 */
[----:B-----5:R-:W-:Y:S01]  /*b590*/  @!P2 FADD.FTZ R63, R63, R108 ;  /* 0x0000006c3f3fa221 */ /* 0x020fe20000010000 */
[----:B------:R-:W2:Y:S01]  /*b5a0*/  SHFL.DOWN PT, R66, R61, 0x4, 0x1f ;  /* 0x08801f003d427f89 */ /* 0x000ea200000e0000 */
        /* <DEDUP_REMOVED lines=20> */
[----:B--2---:R-:W-:-:S04]  /*b6f0*/  @!P2 FADD.FTZ R61, R61, R66 ;  /* 0x000000423d3da221 */ /* 0x004fc80000010000 */
[----:B------:R-:W1:Y:S01]  /*b700*/  SHFL.DOWN PT, R109, R62, 0x8, 0x1f ;  /* 0x09001f003e6d7f89 */ /* 0x000e6200000e0000 */
[----:B-----5:R-:W-:-:S03]  /*b710*/  @!P2 FADD.FTZ R63, R63, R68 ;  /* 0x000000443f3fa221 */ /* 0x020fc60000010000 */
[----:B------:R-:W2:Y:S01]  /*b720*/  SHFL.DOWN PT, R66, R61, 0x8, 0x1f ;  /* 0x09001f003d427f89 */ /* 0x000ea200000e0000 */
[----:B------:R-:W-:-:S03]  /*b730*/  ISETP.GT.AND P2, PT, R107, 0x17, PT ;  /* 0x000000176b00780c */ /* 0x000fc60003f44270 */
[----:B------:R-:W5:Y:S10]  /*b740*/  SHFL.DOWN PT, R68, R63, 0x8, 0x1f ;  /* 0x09001f003f447f89 */ /* 0x000f7400000e0000 */
[----:B0-----:R-:W-:-:S05]  /*b750*/  @!P2 FADD.FTZ R60, R60, R67 ;  /* 0x000000433c3ca221 */ /* 0x001fca0000010000 */
[----:B------:R0:W0:Y:S01]  /*b760*/  SHFL.DOWN PT, R65, R60, 0x10, 0x1f ;  /* 0x0a001f003c417f89 */ /* 0x00002200000e0000 */
[----:B-1----:R-:W-:Y:S01]  /*b770*/  @!P2 FADD.FTZ R62, R62, R109 ;  /* 0x0000006d3e3ea221 */ /* 0x002fe20000010000 */
[----:B--2---:R-:W-:-:S04]  /*b780*/  @!P2 FADD.FTZ R61, R61, R66 ;  /* 0x000000423d3da221 */ /* 0x004fc80000010000 */
[----:B------:R1:W2:Y:S01]  /*b790*/  SHFL.DOWN PT, R67, R62, 0x10, 0x1f ;  /* 0x0a001f003e437f89 */ /* 0x0002a200000e0000 */
[----:B-----5:R-:W-:-:S03]  /*b7a0*/  @!P2 FADD.FTZ R63, R63, R68 ;  /* 0x000000443f3fa221 */ /* 0x020fc60000010000 */
[----:B------:R1:W0:Y:S04]  /*b7b0*/  SHFL.DOWN PT, R66, R61, 0x10, 0x1f ;  /* 0x0a001f003d427f89 */ /* 0x00022800000e0000 */
[----:B------:R1:W0:Y:S01]  /*b7c0*/  SHFL.DOWN PT, R68, R63, 0x10, 0x1f ;  /* 0x0a001f003f447f89 */ /* 0x00022200000e0000 */
[----:B------:R-:W-:Y:S05]  /*b7d0*/  @P3 BRA `(.L_x_6890) ;  /* 0x0000000000203947 */ /* 0x000fea0003800000 */
[----:B------:R-:W-:Y:S01]  /*b7e0*/  ISETP.NE.AND P2, PT, R107, RZ, PT ;  /* 0x000000ff6b00720c */ /* 0x000fe20003f45270 */
[----:B0-----:R-:W-:Y:S01]  /*b7f0*/  FADD.FTZ R60, R60, R65 ;  /* 0x000000413c3c7221 */ /* 0x001fe20000010000 */
[----:B-1----:R-:W-:Y:S01]  /*b800*/  FADD.FTZ R61, R61, R66 ;  /* 0x000000423d3d7221 */ /* 0x002fe20000010000 */
[----:B--2---:R-:W-:Y:S01]  /*b810*/  FADD.FTZ R62, R62, R67 ;  /* 0x000000433e3e7221 */ /* 0x004fe20000010000 */
[----:B------:R-:W-:-:S09]  /*b820*/  FADD.FTZ R63, R63, R68 ;  /* 0x000000443f3f7221 */ /* 0x000fd20000010000 */
[----:B------:R-:W-:-:S04]  /*b830*/  @!P2 SHF.R.U32.HI R64, RZ, 0x1, R190 ;  /* 0x00000001ff40a819 */ /* 0x000fc800000116be */
[----:B------:R-:W-:-:S05]  /*b840*/  @!P2 LOP3.LUT R64, R64, 0x1f0, RZ, 0xc0, !PT ;  /* 0x000001f04040a812 */ /* 0x000fca00078ec0ff */
[----:B------:R0:W-:Y:S02]  /*b850*/  @!P2 STS.128 [R64+UR28+0x3190], R60 ;  /* 0x0031903c4000a988 */ /* 0x0001e40008000c1c */
.L_x_6890:
[----:B------:R-:W-:Y:S05]  /*b860*/  BSYNC.RECONVERGENT B0 ;  /* 0x0000000000007941 */ /* 0x000fea0003800200 */
.L_x_6889:
        /* <DEDUP_REMOVED lines=8> */
[----:B--2---:R-:W-:Y:S01]  /*b8f0*/  FFMA.FTZ R67, R77, R218, R198 ;  /* 0x000000da4d437223 */ /* 0x004fe200000100c6 */
        /* <DEDUP_REMOVED lines=12> */
[----:B------:R-:W1:Y:S01]  /*b9c0*/  LDS.128 R64, [UR28+0x31a0] ;  /* 0x0031a01cff407984 */ /* 0x000e620008000c00 */
[----:B------:R-:W-:-:S04]  /*b9d0*/  ULEA UR36, UR8, UR28, 0x3 ;  /* 0x0000001c08247291 */ /* 0x000fc8000f8e18ff */
[----:B------:R-:W-:-:S13]  /*b9e0*/  PLOP3.LUT P0, PT, PT, PT, UP0, 0x80, 0x8 ;  /* 0x000000000008781c */ /* 0x000fda0003f0f008 */
[----:B------:R-:W0:Y:S04]  /*b9f0*/  @P0 LDS.64 R68, [UR36+0x63e0] ;  /* 0x0063e024ff440984 */ /* 0x000e280008000a00 */
[----:B------:R-:W2:Y:S01]  /*ba00*/  @P0 LDS.64 R70, [UR36+0x5be0] ;  /* 0x005be024ff460984 */ /* 0x000ea20008000a00 */
[----:B-1----:R-:W-:Y:S01]  /*ba10*/  FADD.FTZ R62, R66, R62 ;  /* 0x0000003e423e7221 */ /* 0x002fe20000010000 */
[----:B------:R-:W-:Y:S01]  /*ba20*/  FADD.FTZ R63, R67, R63 ;  /* 0x0000003f433f7221 */ /* 0x000fe20000010000 */
[----:B------:R-:W-:Y:S01]  /*ba30*/  FADD.FTZ R60, R64, R60 ;  /* 0x0000003c403c7221 */ /* 0x000fe20000010000 */
[----:B------:R-:W-:Y:S01]  /*ba40*/  FADD.FTZ R61, R65, R61 ;  /* 0x0000003d413d7221 */ /* 0x000fe20000010000 */
[----:B0-----:R-:W-:Y:S01]  /*ba50*/  @P0 FADD.FTZ R62, R62, R68 ;  /* 0x000000443e3e0221 */ /* 0x001fe20000010000 */
[----:B------:R-:W-:Y:S01]  /*ba60*/  @P0 FADD.FTZ R63, R63, R69 ;  /* 0x000000453f3f0221 */ /* 0x000fe20000010000 */
[----:B--2---:R-:W-:Y:S01]  /*ba70*/  @P0 FADD.FTZ R60, R60, R70 ;  /* 0x000000463c3c0221 */ /* 0x004fe20000010000 */
[----:B------:R-:W-:-:S03]  /*ba80*/  @P0 FADD.FTZ R61, R61, R71 ;  /* 0x000000473d3d0221 */ /* 0x000fc60000010000 */
[----:B------:R0:W-:Y:S04]  /*ba90*/  STS.64 [UR36+0x63e0], R62 ;  /* 0x0063e03eff007988 */ /* 0x0001e80008000a24 */
[----:B------:R0:W-:Y:S02]  /*baa0*/  STS.64 [UR36+0x5be0], R60 ;  /* 0x005be03cff007988 */ /* 0x0001e40008000a24 */
.L_x_6892:
[----:B------:R-:W-:Y:S05]  /*bab0*/  BSYNC.RECONVERGENT B0 ;  /* 0x0000000000007941 */ /* 0x000fea0003800200 */
.L_x_6891:
[----:B------:R-:W-:-:S04]  /*bac0*/  UIADD3 UR8, UPT, UPT, UR8, 0x1, URZ ;  /* 0x0000000108087890 */ /* 0x000fc8000fffe0ff */
[----:B------:R-:W-:-:S09]  /*bad0*/  UISETP.GE.AND UP0, UPT, UR8, UR47, UPT ;  /* 0x0000002f0800728c */ /* 0x000fd2000bf06270 */
[----:B------:R-:W-:Y:S05]  /*bae0*/  BRA.U !UP0, `(.L_x_6893) ;  /* 0xffffff6d08b07547 */ /* 0x000fea000b83ffff */
.L_x_6795:
[----:B------:R-:W2:Y:S01]  /*baf0*/  LDL.LU R68, [R1+0xc] ;  /* 0x00000c0001447983 */ /* 0x000ea20000300800 */
[----:B------:R-:W-:Y:S01]  /*bb00*/  BAR.SYNC.DEFER_BLOCKING 0x0 ;  /* 0x0000000000007b1d */ /* 0x000fe20000010000 */
[----:B------:R-:W-:Y:S02]  /*bb10*/  F2FP.F16.F32.PACK_AB R50, R50, R51 ;  /* 0x000000333232723e */ /* 0x000fe400000000ff */
[----:B------:R-:W-:Y:S02]  /*bb20*/  F2FP.F16.F32.PACK_AB R48, R48, R49 ;  /* 0x000000313030723e */ /* 0x000fe400000000ff */
[----:B------:R-:W-:Y:S01]  /*bb30*/  F2FP.F16.F32.PACK_AB R44, R44, R45 ;  /* 0x0000002d2c2c723e */ /* 0x000fe200000000ff */
[----:B------:R-:W-:Y:S01]  /*bb40*/  ULEA UR12, UR15, 0xfffffc00, 0xa ;  /* 0xfffffc000f0c7891 */ /* 0x000fe2000f8e50ff */
[----:B------:R-:W5:Y:S01]  /*bb50*/  LDL.LU R66, [R1+0x8] ;  /* 0x0000080001427983 */ /* 0x000f620000300800 */
[----:B------:R-:W-:Y:S02]  /*bb60*/  ISETP.NE.AND P0, PT, R190, RZ, PT ;  /* 0x000000ffbe00720c */ /* 0x000fe40003f05270 */
[----:B------:R-:W-:Y:S01]  /*bb70*/  F2FP.F16.F32.PACK_AB R46, R46, R47 ;  /* 0x0000002f2e2e723e */ /* 0x000fe200000000ff */
[----:B------:R-:W3:Y:S01]  /*bb80*/  LDL.LU R64, [R1+0x4] ;  /* 0x0000040001407983 */ /* 0x000ee20000300800 */
[----:B------:R-:W-:-:S02]  /*bb90*/  F2FP.F16.F32.PACK_AB R42, R42, R43 ;  /* 0x0000002b2a2a723e */ /* 0x000fc400000000ff */
[----:B------:R-:W-:Y:S01]  /*bba0*/  F2FP.F16.F32.PACK_AB R40, R40, R41 ;  /* 0x000000292828723e */ /* 0x000fe200000000ff */
[----:B01----:R-:W4:Y:S01]  /*bbb0*/  LDL.LU R62, [R1] ;  /* 0x00000000013e7983 */ /* 0x003f220000300800 */
[----:B------:R-:W-:Y:S02]  /*bbc0*/  F2FP.F16.F32.PACK_AB R38, R38, R39 ;  /* 0x000000272626723e */ /* 0x000fe400000000ff */
[----:B------:R-:W-:Y:S01]  /*bbd0*/  F2FP.F16.F32.PACK_AB R36, R36, R37 ;  /* 0x000000252424723e */ /* 0x000fe200000000ff */
[----:B------:R-:W4:Y:S01]  /*bbe0*/  LDL.LU R60, [R1+0x10] ;  /* 0x00001000013c7983 */ /* 0x000f220000300800 */
[----:B------:R-:W-:Y:S01]  /*bbf0*/  PRMT R0, R50, 0x7632, R0 ;  /* 0x0000763232007816 */ /* 0x000fe20000000000 */
[----:B------:R-:W-:Y:S01]  /*bc00*/  UIADD3 UR33, UPT, UPT, -UR12, UR33, URZ ;  /* 0x000000210c217290 */ /* 0x000fe2000fffe1ff */
[----:B------:R-:W-:Y:S01]  /*bc10*/  PRMT R3, R48, 0x7632, R3 ;  /* 0x0000763230037816 */ /* 0x000fe20000000003 */
[----:B------:R0:W-:Y:S01]  /*bc20*/  STS.U16 [R96+0x4], R48 ;  /* 0x0000043060007388 */ /* 0x0001e20000000400 */
[----:B------:R-:W-:Y:S01]  /*bc30*/  PRMT R4, R46, 0x7632, R4 ;  /* 0x000076322e047816 */ /* 0x000fe20000000004 */
[----:B------:R-:W1:Y:S01]  /*bc40*/  S2UR UR29, SR_CTAID.X ;  /* 0x00000000001d79c3 */ /* 0x000e620000002500 */
[----:B------:R-:W-:Y:S01]  /*bc50*/  PRMT R5, R42, 0x7632, R5 ;  /* 0x000076322a057816 */ /* 0x000fe20000000005 */
[----:B------:R0:W-:Y:S01]  /*bc60*/  STS.U16 [R96+0x2], R0 ;  /* 0x0000020060007388 */ /* 0x0001e20000000400 */
[----:B------:R-:W-:Y:S01]  /*bc70*/  MOV R12, UR33 ;  /* 0x00000021000c7c02 */ /* 0x000fe20008000f00 */
[----:B------:R-:W1:Y:S01]  /*bc80*/  LDCU.64 UR24, c[0x0][0x4f8] ;  /* 0x00009f00ff1877ac */ /* 0x000e620008000a00 */
[----:B------:R-:W-:Y:S01]  /*bc90*/  SHF.L.U32 R7, R190, 0x4, RZ ;  /* 0x00000004be077819 */ /* 0x000fe200000006ff */
[----:B------:R1:W-:Y:S01]  /*bca0*/  STS.U16 [R96+0x6], R3 ;  /* 0x0000060360007388 */ /* 0x0003e20000000400 */
[----:B0-----:R-:W-:Y:S01]  /*bcb0*/  PRMT R48, R40, 0x7632, R48 ;  /* 0x0000763228307816 */ /* 0x001fe20000000030 */
[----:B------:R-:W0:Y:S02]  /*bcc0*/  S2UR UR8, SR_CTAID.Y ;  /* 0x00000000000879c3 */ /* 0x000e240000002600 */
[----:B------:R-:W-:Y:S01]  /*bcd0*/  STS.U16 [R96], R50 ;  /* 0x0000003260007388 */ /* 0x000fe20000000400 */
[----:B------:R-:W0:Y:S01]  /*bce0*/  LDCU.64 UR26, c[0x0][0x500] ;  /* 0x0000a000ff1a77ac */ /* 0x000e220008000a00 */
[----:B------:R-:W-:-:S02]  /*bcf0*/  PRMT R0, R44, 0x7632, R0 ;  /* 0x000076322c007816 */ /* 0x000fc40000000000 */
[----:B------:R-:W-:Y:S01]  /*bd00*/  STS.U16 [R96+0x8], R46 ;  /* 0x0000082e60007388 */ /* 0x000fe20000000400 */
[----:B------:R-:W-:Y:S01]  /*bd10*/  USHF.R.S32.HI UR13, URZ, 0x1f, UR12 ;  /* 0x0000001fff0d7899 */ /* 0x000fe2000801140c */
[----:B-1----:R-:W-:Y:S01]  /*bd20*/  PRMT R3, R38, 0x7632, R3 ;  /* 0x0000763226037816 */ /* 0x002fe20000000003 */
[----:B------:R-:W1:Y:S01]  /*bd30*/  LDCU.64 UR30, c[0x0][0x550] ;  /* 0x0000aa00ff1e77ac */ /* 0x000e620008000a00 */
[----:B------:R0:W-:Y:S01]  /*bd40*/  STS.U16 [R96+0xe], R0 ;  /* 0x00000e0060007388 */ /* 0x0001e20000000400 */
[----:B------:R-:W-:-:S03]  /*bd50*/  UIADD3 UR23, UP0, UPT, UR23, -0x1000, URZ ;  /* 0xfffff00017177890 */ /* 0x000fc6000ff1e0ff */
[----:B------:R-:W-:Y:S01]  /*bd60*/  STS.U16 [R96+0xa], R4 ;  /* 0x00000a0460007388 */ /* 0x000fe20000000400 */
[----:B------:R-:W-:Y:S02]  /*bd70*/  UIADD3 UR16, UP1, UPT, UR16, -0x800, URZ ;  /* 0xfffff80010107890 */ /* 0x000fe4000ff3e0ff */
[----:B------:R-:W-:Y:S01]  /*bd80*/  UIMAD.WIDE.U32 UR10, UR29, UR24, UR12 ;  /* 0x000000181d0a72a5 */ /* 0x000fe2000f8e000c */
[----:B------:R-:W-:Y:S01]  /*bd90*/  STS.U16 [R96+0xc], R44 ;  /* 0x00000c2c60007388 */ /* 0x000fe20000000400 */
[----:B------:R-:W-:Y:S01]  /*bda0*/  UIADD3.X UR22, UPT, UPT, UR22, -0x1, URZ, UP0, !UPT ;  /* 0xffffffff16167890 */ /* 0x000fe200087fe4ff */
[----:B0-----:R-:W-:Y:S01]  /*bdb0*/  PRMT R0, R36, 0x7632, R0 ;  /* 0x0000763224007816 */ /* 0x001fe20000000000 */
[----:B------:R-:W-:Y:S01]  /*bdc0*/  UIMAD UR11, UR29, UR25, UR11 ;  /* 0x000000191d0b72a4 */ /* 0x000fe2000f8e020b */
[----:B------:R-:W-:Y:S01]  /*bdd0*/  STS.U16 [R96+0x10], R42 ;  /* 0x0000102a60007388 */ /* 0x000fe20000000400 */
[----:B------:R-:W-:Y:S02]  /*bde0*/  UISETP.GT.AND UP0, UPT, UR15, 0x1, UPT ;  /* 0x000000010f00788c */ /* 0x000fe4000bf04270 */
[----:B------:R-:W-:Y:S01]  /*bdf0*/  UIMAD UR24, UR8, UR27, URZ ;  /* 0x0000001b081872a4 */ /* 0x000fe2000f8e02ff */
[----:B------:R-:W-:Y:S01]  /*be00*/  STS.U16 [R96+0x12], R5 ;  /* 0x0000120560007388 */ /* 0x000fe20000000400 */
[----:B------:R-:W-:Y:S01]  /*be10*/  UIMAD.WIDE.U32 UR10, UR8, UR26, UR10 ;  /* 0x0000001a080a72a5 */ /* 0x000fe2000f8e000a */
[----:B------:R-:W0:Y:S02]  /*be20*/  LDCU.64 UR26, c[0x0][0x560] ;  /* 0x0000ac00ff1a77ac */ /* 0x000e240008000a00 */
[----:B------:R-:W-:Y:S01]  /*be30*/  STS.U16 [R96+0x14], R40 ;  /* 0x0000142860007388 */ /* 0x000fe20000000400 */
[----:B------:R-:W-:Y:S01]  /*be40*/  MOV R8, UR24 ;  /* 0x0000001800087c02 */ /* 0x000fe20008000f00 */
[----:B------:R-:W-:-:S02]  /*be50*/  UIADD3 UR18, UP2, UPT, UR18, -0x800, URZ ;  /* 0xfffff80012127890 */ /* 0x000fc4000ff5e0ff */
[----:B------:R-:W-:Y:S01]  /*be60*/  STS.U16 [R96+0x16], R48 ;  /* 0x0000163060007388 */ /* 0x000fe20000000400 */
[----:B------:R-:W-:Y:S01]  /*be70*/  UIADD3 UR20, UP3, UPT, UR20, -0x800, URZ ;  /* 0xfffff80014147890 */ /* 0x000fe2000ff7e0ff */
[----:B------:R-:W0:Y:S02]  /*be80*/  LDCU.64 UR24, c[0x0][0x520] ;  /* 0x0000a400ff1877ac */ /* 0x000e240008000a00 */
[----:B------:R-:W-:Y:S01]  /*be90*/  STS.U16 [R96+0x18], R38 ;  /* 0x0000182660007388 */ /* 0x000fe20000000400 */
[----:B------:R-:W-:-:S03]  /*bea0*/  UIADD3.X UR17, UPT, UPT, UR17, -0x1, URZ, UP1, !UPT ;  /* 0xffffffff11117890 */ /* 0x000fc60008ffe4ff */
[----:B------:R1:W-:Y:S01]  /*beb0*/  STS.U16 [R96+0x1a], R3 ;  /* 0x00001a0360007388 */ /* 0x0003e20000000400 */
[----:B------:R-:W-:Y:S02]  /*bec0*/  UIADD3.X UR19, UPT, UPT, UR19, -0x1, URZ, UP2, !UPT ;  /* 0xffffffff13137890 */ /* 0x000fe400097fe4ff */
[----:B------:R-:W-:Y:S01]  /*bed0*/  UIADD3.X UR21, UPT, UPT, UR21, -0x1, URZ, UP3, !UPT ;  /* 0xffffffff15157890 */ /* 0x000fe20009ffe4ff */
[----:B------:R-:W-:Y:S04]  /*bee0*/  STS.U16 [R96+0x1c], R36 ;  /* 0x00001c2460007388 */ /* 0x000fe80000000400 */
[----:B------:R0:W-:Y:S01]  /*bef0*/  STS.U16 [R96+0x1e], R0 ;  /* 0x00001e0060007388 */ /* 0x0001e20000000400 */
[----:B------:R-:W-:-:S03]  /*bf00*/  NOP ;  /* 0x0000000000007918 */ /* 0x000fc60000000000 */
[----:B------:R-:W-:Y:S01]  /*bf10*/  LDS.U16 R17, [R249+0x100] ;  /* 0x00010000f9117984 */ /* 0x000fe20000000400 */
[C---:B-1----:R-:W-:Y:S02]  /*bf20*/  LOP3.LUT R3, R190.reuse, 0x3e0, RZ, 0xc0, !PT ;  /* 0x000003e0be037812 */ /* 0x042fe400078ec0ff */
[----:B0-----:R-:W-:Y:S01]  /*bf30*/  LOP3.LUT R0, R190, 0x1f, RZ, 0xc0, !PT ;  /* 0x0000001fbe007812 */ /* 0x001fe200078ec0ff */
[----:B------:R-:W-:Y:S03]  /*bf40*/  LDS.U16 R19, [R237+0x140] ;  /* 0x00014000ed137984 */ /* 0x000fe60000000400 */
[----:B------:R-:W-:Y:S01]  /*bf50*/  LOP3.LUT R7, R0, 0x3e00, R7, 0xf8, !PT ;  /* 0x00003e0000077812 */ /* 0x000fe200078ef807 */
[----:B------:R-:W-:Y:S01]  /*bf60*/  LDS.U16 R21, [R106+0x180] ;  /* 0x000180006a157984 */ /* 0x000fe20000000400 */
[----:B------:R-:W-:Y:S02]  /*bf70*/  LEA R10, R3, R0, 0x4 ;  /* 0x00000000030a7211 */ /* 0x000fe400078e20ff */
[----:B------:R-:W-:Y:S01]  /*bf80*/  IADD3 R5, P1, PT, R7, UR10, RZ ;  /* 0x0000000a07057c10 */ /* 0x000fe2000ff3e0ff */
[----:B------:R-:W-:Y:S01]  /*bf90*/  LDS.U16 R23, [R105+0x1c0] ;  /* 0x0001c00069177984 */ /* 0x000fe20000000400 */
[----:B------:R-:W-:-:S02]  /*bfa0*/  IADD3 R41, PT, PT, R10, 0x20, RZ ;  /* 0x000000200a297810 */ /* 0x000fc40007ffe0ff */
[----:B------:R-:W-:Y:S01]  /*bfb0*/  IADD3.X R8, PT, PT, R8, UR11, RZ, P1, !PT ;  /* 0x0000000b08087c10 */ /* 0x000fe20008ffe4ff */
[----:B------:R-:W-:Y:S01]  /*bfc0*/  LDS.U16 R25, [R104+0x200] ;  /* 0x0002000068197984 */ /* 0x000fe20000000400 */
[C---:B------:R-:W-:Y:S01]  /*bfd0*/  LEA R4, P1, R5.reuse, UR30, 0x1 ;  /* 0x0000001e05047c11 */ /* 0x040fe2000f8208ff */
[----:B------:R-:W0:Y:S01]  /*bfe0*/  LDCU.64 UR10, c[0x0][0x518] ;  /* 0x0000a300ff0a77ac */ /* 0x000e220008000a00 */
[C---:B------:R-:W-:Y:S01]  /*bff0*/  IADD3 R43, PT, PT, R10.reuse, 0x40, RZ ;  /* 0x000000400a2b7810 */ /* 0x040fe20007ffe0ff */
[----:B------:R-:W-:Y:S01]  /*c000*/  LDS.U16 R27, [R103+0x240] ;  /* 0x00024000671b7984 */ /* 0x000fe20000000400 */
[----:B------:R-:W-:Y:S02]  /*c010*/  LEA.HI.X R5, R5, UR31, R8, 0x1, P1 ;  /* 0x0000001f05057c11 */ /* 0x000fe400088f0c08 */
        /* <DEDUP_REMOVED lines=21> */
[----:B------:R-:W-:Y:S01]  /*c170*/  IADD3 R69, PT, PT, R10, 0x1e0, RZ ;  /* 0x000001e00a457810 */ /* 0x000fe20007ffe0ff */
[----:B------:R-:W-:-:S04]  /*c180*/  UIMAD.WIDE.U32 UR10, UR8, UR24, UR10 ;  /* 0x00000018080a72a5 */ /* 0x000fc8000f8e000a */
[----:B------:R-:W-:Y:S01]  /*c190*/  UIMAD UR11, UR8, UR25, UR11 ;  /* 0x00000019080b72a4 */ /* 0x000fe2000f8e020b */
[----:B--2---:R-:W-:Y:S04]  /*c1a0*/  LDS.U16 R9, [R68] ;  /* 0x0000000044097984 */ /* 0x004fe80000000400 */
[----:B-----5:R-:W-:Y:S04]  /*c1b0*/  LDS.U16 R11, [R66+0x40] ;  /* 0x00004000420b7984 */ /* 0x020fe80000000400 */
[----:B---3--:R-:W-:Y:S04]  /*c1c0*/  LDS.U16 R13, [R64+0x80] ;  /* 0x00008000400d7984 */ /* 0x008fe80000000400 */
[----:B----4-:R-:W-:Y:S04]  /*c1d0*/  LDS.U16 R15, [R62+0xc0] ;  /* 0x0000c0003e0f7984 */ /* 0x010fe80000000400 */
        /* <DEDUP_REMOVED lines=38> */
[C---:B0-----:R-:W-:Y:S01]  /*c440*/  PRMT R11, R6.reuse, 0x7610, R11 ;  /* 0x00007610060b7816 */ /* 0x041fe2000000000b */
        /* <DEDUP_REMOVED lines=25> */
[----:B------:R-:W-:Y:S01]  /*c5e0*/  STS.U16 [R96+0x4], R9 ;  /* 0x0000040960007388 */ /* 0x000fe20000000400 */
[----:B-1----:R-:W-:Y:S01]  /*c5f0*/  PRMT R8, R4, 0x7632, R8 ;  /* 0x0000763204087816 */ /* 0x002fe20000000008 */
[----:B------:R-:W-:Y:S01]  /*c600*/  FADD.FTZ R89, R88, R89 ;  /* 0x0000005958597221 */ /* 0x000fe20000010000 */
[----:B------:R-:W-:Y:S01]  /*c610*/  F2FP.F16.F32.PACK_AB R4, R93, R92 ;  /* 0x0000005c5d04723e */ /* 0x000fe200000000ff */
[----:B------:R0:W-:Y:S01]  /*c620*/  STS.U16 [R96+0xc], R48 ;  /* 0x00000c3060007388 */ /* 0x0001e20000000400 */
[----:B--2---:R-:W-:Y:S01]  /*c630*/  PRMT R10, R6, 0x7632, R10 ;  /* 0x00007632060a7816 */ /* 0x004fe2000000000a */
[----:B------:R-:W-:Y:S01]  /*c640*/  FADD.FTZ R90, R89, R90 ;  /* 0x0000005a595a7221 */ /* 0x000fe20000010000 */
[----:B------:R-:W-:Y:S01]  /*c650*/  PRMT R16, R4, 0x7632, R16 ;  /* 0x0000763204107816 */ /* 0x000fe20000000010 */
[----:B------:R-:W-:Y:S02]  /*c660*/  STS.U16 [R96+0x8], R11 ;  /* 0x0000080b60007388 */ /* 0x000fe40000000400 */
        /* <DEDUP_REMOVED lines=76> */
.L_x_6794:
        /* <DEDUP_REMOVED lines=39> */
[----:B0-----:R-:W-:Y:S01]  /*cda0*/  MOV R3, UR5 ;  /* 0x0000000500037c02 */ /* 0x001fe20008000f00 */
[----:B-1----:R-:W-:-:S05]  /*cdb0*/  FADD.FTZ R5, R4, R5 ;  /* 0x0000000504057221 */ /* 0x002fca0000010000 */
[----:B------:R1:W-:Y:S02]  /*cdc0*/  REDG.E.ADD.F32.FTZ.RN.STRONG.GPU desc[UR34][R2.64], R5 ;  /* 0x00000005020079a6 */ /* 0x0003e4000c12f322 */
.L_x_6896:
[----:B------:R-:W-:Y:S05]  /*cdd0*/  BSYNC.RECONVERGENT B0 ;  /* 0x0000000000007941 */ /* 0x000fea0003800200 */
.L_x_6895:
        /* <DEDUP_REMOVED lines=40> */
.L_x_6898:
[----:B------:R-:W-:Y:S05]  /*d060*/  BSYNC.RECONVERGENT B0 ;  /* 0x0000000000007941 */ /* 0x000fea0003800200 */
.L_x_6897:
        /* <DEDUP_REMOVED lines=15> */
.L_x_6900:
        /* <DEDUP_REMOVED lines=32> */
.L_x_6899:
[----:B------:R-:W-:Y:S05]  /*d360*/  EXIT ;  /* 0x000000000000794d */ /* 0x000fea0003800000 */
.L_x_6800:
[----:B------:R-:W-:Y:S01]  /*d370*/  HFMA2 R200, -RZ, RZ, 0, 5.9604644775390625e-08 ;  /* 0x00000001ffc87431 */ /* 0x000fe200000001ff */
[----:B------:R-:W-:Y:S02]  /*d380*/  MOV R198, R192 ;  /* 0x000000c000c67202 */ /* 0x000fe40000000f00 */
[----:B------:R-:W-:Y:S02]  /*d390*/  MOV R201, RZ ;  /* 0x000000ff00c97202 */ /* 0x000fe40000000f00 */
[----:B------:R-:W-:-:S07]  /*d3a0*/  MOV R71, 0xffffffff ;  /* 0xffffffff00477802 */ /* 0x000fce0000000f00 */
[----:B01---5:R-:W-:Y:S05]  /*d3b0*/  WARPSYNC.COLLECTIVE R71, `(.L_x_6901) ;  /* 0x0000000047087348 */ /* 0x023fea0003c00000 */
[----:B------:R2:W3:Y:S02]  /*d3c0*/  SHFL.UP P6, R196, R198, R200, R201 ;  /* 0x040000c8c6c47389 */ /* 0x0004e400000c00c9 */
[----:B0123-5:R-:W-:Y:S05]  /*d3d0*/  ENDCOLLECTIVE ;  /* 0x000000000000791b */ /* 0x02ffea0003800000 */
.L_x_6901:
[----:B------:R-:W-:Y:S02]  /*d3e0*/  MOV R198, R193 ;  /* 0x000000c100c67202 */ /* 0x000fe40000000f00 */
[----:B------:R-:W-:-:S07]  /*d3f0*/  MOV R68, R196 ;  /* 0x000000c400447202 */ /* 0x000fce0000000f00 */
[----:B------:R-:W-:Y:S05]  /*d400*/  WARPSYNC.COLLECTIVE R71, `(.L_x_6902) ;  /* 0x0000000047087348 */ /* 0x000fea0003c00000 */
[----:B------:R0:W1:Y:S02]  /*d410*/  SHFL.UP P6, R196, R198, R200, R201 ;  /* 0x040000c8c6c47389 */ /* 0x00006400000c00c9 */
[----:B01----:R-:W-:Y:S05]  /*d420*/  ENDCOLLECTIVE ;  /* 0x000000000000791b */ /* 0x003fea0003800000 */
.L_x_6902:
[----:B------:R-:W-:Y:S02]  /*d430*/  MOV R198, R194 ;  /* 0x000000c200c67202 */ /* 0x000fe40000000f00 */
[----:B------:R-:W-:-:S07]  /*d440*/  MOV R69, R196 ;  /* 0x000000c400457202 */ /* 0x000fce0000000f00 */
[----:B------:R-:W-:Y:S05]  /*d450*/  WARPSYNC.COLLECTIVE R71, `(.L_x_6903) ;  /* 0x0000000047087348 */ /* 0x000fea0003c00000 */
[----:B------:R0:W1:Y:S02]  /*d460*/  SHFL.UP P6, R196, R198, R200, R201 ;  /* 0x040000c8c6c47389 */ /* 0x00006400000c00c9 */
[----:B01----:R-:W-:Y:S05]  /*d470*/  ENDCOLLECTIVE ;  /* 0x000000000000791b */ /* 0x003fea0003800000 */
.L_x_6903:
[----:B------:R-:W-:Y:S02]  /*d480*/  MOV R198, R195 ;  /* 0x000000c300c67202 */ /* 0x000fe40000000f00 */
[----:B------:R-:W-:-:S07]  /*d490*/  MOV R70, R196 ;  /* 0x000000c400467202 */ /* 0x000fce0000000f00 */
[----:B------:R-:W-:Y:S05]  /*d4a0*/  WARPSYNC.COLLECTIVE R71, `(.L_x_6904) ;  /* 0x0000000047087348 */ /* 0x000fea0003c00000 */
[----:B------:R0:W1:Y:S02]  /*d4b0*/  SHFL.UP P6, R196, R198, R200, R201 ;  /* 0x040000c8c6c47389 */ /* 0x00006400000c00c9 */
[----:B01----:R-:W-:Y:S05]  /*d4c0*/  ENDCOLLECTIVE ;  /* 0x000000000000791b */ /* 0x003fea0003800000 */
.L_x_6904:
[----:B------:R-:W-:Y:S02]  /*d4d0*/  HFMA2 R200, -RZ, RZ, 0, 1.1920928955078125e-07 ;  /* 0x00000002ffc87431 */ /* 0x000fe400000001ff */
[-C--:B------:R-:W-:Y:S01]  /*d4e0*/  FMUL.FTZ R197, R193, R196.reuse ;  /* 0x000000c4c1c57220 */ /* 0x080fe20000410000 */
[----:B------:R-:W-:-:S03]  /*d4f0*/  FMUL.FTZ R196, R192, R196 ;  /* 0x000000c4c0c47220 */ /* 0x000fc60000410000 */
[CC--:B------:R-:W-:Y:S01]  /*d500*/  FFMA.FTZ R199, R192.reuse, R70.reuse, -R197 ;  /* 0x00000046c0c77223 */ /* 0x0c0fe200000108c5 */
[CC--:B------:R-:W-:Y:S01]  /*d510*/  FMUL.FTZ R197, R193.reuse, R69.reuse ;  /* 0x00000045c1c57220 */ /* 0x0c0fe20000410000 */
[----:B------:R-:W-:Y:S01]  /*d520*/  FFMA.FTZ R196, R193, R70, R196 ;  /* 0x00000046c1c47223 */ /* 0x000fe200000100c4 */
[----:B------:R-:W-:Y:S01]  /*d530*/  FMUL.FTZ R70, R192, R69 ;  /* 0x00000045c0467220 */ /* 0x000fe20000410000 */
        /* <DEDUP_REMOVED lines=8> */
.L_x_6905:
[----:B------:R-:W-:Y:S02]  /*d5c0*/  MOV R198, R193 ;  /* 0x000000c100c67202 */ /* 0x000fe40000000f00 */
[----:B------:R-:W-:-:S07]  /*d5d0*/  MOV R68, R196 ;  /* 0x000000c400447202 */ /* 0x000fce0000000f00 */
[----:B------:R-:W-:Y:S05]  /*d5e0*/  WARPSYNC.COLLECTIVE R71, `(.L_x_6906) ;  /* 0x0000000047087348 */ /* 0x000fea0003c00000 */
[----:B------:R0:W1:Y:S02]  /*d5f0*/  SHFL.UP P6, R196, R198, R200, R201 ;  /* 0x040000c8c6c47389 */ /* 0x00006400000c00c9 */
[----:B01----:R-:W-:Y:S05]  /*d600*/  ENDCOLLECTIVE ;  /* 0x000000000000791b */ /* 0x003fea0003800000 */
.L_x_6906:
[----:B------:R-:W-:Y:S02]  /*d610*/  MOV R198, R194 ;  /* 0x000000c200c67202 */ /* 0x000fe40000000f00 */
[----:B------:R-:W-:-:S07]  /*d620*/  MOV R69, R196 ;  /* 0x000000c400457202 */ /* 0x000fce0000000f00 */
[----:B------:R-:W-:Y:S05]  /*d630*/  WARPSYNC.COLLECTIVE R71, `(.L_x_6907) ;  /* 0x0000000047087348 */ /* 0x000fea0003c00000 */
[----:B------:R0:W1:Y:S02]  /*d640*/  SHFL.UP P6, R196, R198, R200, R201 ;  /* 0x040000c8c6c47389 */ /* 0x00006400000c00c9 */
[----:B01----:R-:W-:Y:S05]  /*d650*/  ENDCOLLECTIVE ;  /* 0x000000000000791b */ /* 0x003fea0003800000 */
.L_x_6907:
[----:B------:R-:W-:Y:S02]  /*d660*/  MOV R198, R195 ;  /* 0x000000c300c67202 */ /* 0x000fe40000000f00 */
[----:B------:R-:W-:-:S07]  /*d670*/  MOV R70, R196 ;  /* 0x000000c400467202 */ /* 0x000fce0000000f00 */
[----:B------:R-:W-:Y:S05]  /*d680*/  WARPSYNC.COLLECTIVE R71, `(.L_x_6908) ;  /* 0x0000000047087348 */ /* 0x000fea0003c00000 */
[----:B------:R0:W1:Y:S02]  /*d690*/  SHFL.UP P6, R196, R198, R200, R201 ;  /* 0x040000c8c6c47389 */ /* 0x00006400000c00c9 */
[----:B01----:R-:W-:Y:S05]  /*d6a0*/  ENDCOLLECTIVE ;  /* 0x000000000000791b */ /* 0x003fea0003800000 */
.L_x_6908:
[----:B------:R-:W-:Y:S02]  /*d6b0*/  HFMA2 R200, -RZ, RZ, 0, 2.384185791015625e-07 ;  /* 0x00000004ffc87431 */ /* 0x000fe400000001ff */
        /* <DEDUP_REMOVED lines=14> */
.L_x_6909:
[----:B------:R-:W-:Y:S02]  /*d7a0*/  MOV R198, R193 ;  /* 0x000000c100c67202 */ /* 0x000fe40000000f00 */
[----:B------:R-:W-:-:S07]  /*d7b0*/  MOV R68, R196 ;  /* 0x000000c400447202 */ /* 0x000fce0000000f00 */
[----:B------:R-:W-:Y:S05]  /*d7c0*/  WARPSYNC.COLLECTIVE R71, `(.L_x_6910) ;  /* 0x0000000047087348 */ /* 0x000fea0003c00000 */
[----:B------:R0:W1:Y:S02]  /*d7d0*/  SHFL.UP P6, R196, R198, R200, R201 ;  /* 0x040000c8c6c47389 */ /* 0x00006400000c00c9 */
[----:B01----:R-:W-:Y:S05]  /*d7e0*/  ENDCOLLECTIVE ;  /* 0x000000000000791b */ /* 0x003fea0003800000 */
.L_x_6910:
[----:B------:R-:W-:Y:S02]  /*d7f0*/  MOV R198, R194 ;  /* 0x000000c200c67202 */ /* 0x000fe40000000f00 */
[----:B------:R-:W-:-:S07]  /*d800*/  MOV R69, R196 ;  /* 0x000000c400457202 */ /* 0x000fce0000000f00 */
[----:B------:R-:W-:Y:S05]  /*d810*/  WARPSYNC.COLLECTIVE R71, `(.L_x_6911) ;  /* 0x0000000047087348 */ /* 0x000fea0003c00000 */
[----:B------:R0:W1:Y:S02]  /*d820*/  SHFL.UP P6, R196, R198, R200, R201 ;  /* 0x040000c8c6c47389 */ /* 0x00006400000c00c9 */
[----:B01----:R-:W-:Y:S05]  /*d830*/  ENDCOLLECTIVE ;  /* 0x000000000000791b */ /* 0x003fea0003800000 */
.L_x_6911:
[----:B------:R-:W-:Y:S02]  /*d840*/  MOV R198, R195 ;  /* 0x000000c300c67202 */ /* 0x000fe40000000f00 */
[----:B------:R-:W-:-:S07]  /*d850*/  MOV R70, R196 ;  /* 0x000000c400467202 */ /* 0x000fce0000000f00 */
[----:B------:R-:W-:Y:S05]  /*d860*/  WARPSYNC.COLLECTIVE R71, `(.L_x_6912) ;  /* 0x0000000047087348 */ /* 0x000fea0003c00000 */
[----:B------:R0:W1:Y:S02]  /*d870*/  SHFL.UP P6, R196, R198, R200, R201 ;  /* 0x040000c8c6c47389 */ /* 0x00006400000c00c9 */
[----:B01----:R-:W-:Y:S05]  /*d880*/  ENDCOLLECTIVE ;  /* 0x000000000000791b */ /* 0x003fea0003800000 */
.L_x_6912:
[----:B------:R-:W-:Y:S02]  /*d890*/  HFMA2 R200, -RZ, RZ, 0, 4.76837158203125e-07 ;  /* 0x00000008ffc87431 */ /* 0x000fe400000001ff */
        /* <DEDUP_REMOVED lines=14> */
.L_x_6913:
[----:B------:R-:W-:Y:S02]  /*d980*/  MOV R198, R193 ;  /* 0x000000c100c67202 */ /* 0x000fe40000000f00 */
[----:B------:R-:W-:-:S07]  /*d990*/  MOV R68, R196 ;  /* 0x000000c400447202 */ /* 0x000fce0000000f00 */
[----:B------:R-:W-:Y:S05]  /*d9a0*/  WARPSYNC.COLLECTIVE R71, `(.L_x_6914) ;  /* 0x0000000047087348 */ /* 0x000fea0003c00000 */
[----:B------:R0:W1:Y:S02]  /*d9b0*/  SHFL.UP P6, R196, R198, R200, R201 ;  /* 0x040000c8c6c47389 */ /* 0x00006400000c00c9 */
[----:B01----:R-:W-:Y:S05]  /*d9c0*/  ENDCOLLECTIVE ;  /* 0x000000000000791b */ /* 0x003fea0003800000 */
.L_x_6914:
[----:B------:R-:W-:Y:S02]  /*d9d0*/  MOV R198, R194 ;  /* 0x000000c200c67202 */ /* 0x000fe40000000f00 */
[----:B------:R-:W-:-:S07]  /*d9e0*/  MOV R69, R196 ;  /* 0x000000c400457202 */ /* 0x000fce0000000f00 */
[----:B------:R-:W-:Y:S05]  /*d9f0*/  WARPSYNC.COLLECTIVE R71, `(.L_x_6915) ;  /* 0x0000000047087348 */ /* 0x000fea0003c00000 */
[----:B------:R0:W1:Y:S02]  /*da00*/  SHFL.UP P6, R196, R198, R200, R201 ;  /* 0x040000c8c6c47389 */ /* 0x00006400000c00c9 */
[----:B01----:R-:W-:Y:S05]  /*da10*/  ENDCOLLECTIVE ;  /* 0x000000000000791b */ /* 0x003fea0003800000 */
.L_x_6915:
[----:B------:R-:W-:Y:S02]  /*da20*/  MOV R198, R195 ;  /* 0x000000c300c67202 */ /* 0x000fe40000000f00 */
[----:B------:R-:W-:-:S07]  /*da30*/  MOV R70, R196 ;  /* 0x000000c400467202 */ /* 0x000fce0000000f00 */
[----:B------:R-:W-:Y:S05]  /*da40*/  WARPSYNC.COLLECTIVE R71, `(.L_x_6916) ;  /* 0x0000000047087348 */ /* 0x000fea0003c00000 */
[----:B------:R0:W1:Y:S02]  /*da50*/  SHFL.UP P6, R196, R198, R200, R201 ;  /* 0x040000c8c6c47389 */ /* 0x00006400000c00c9 */
[----:B01----:R-:W-:Y:S05]  /*da60*/  ENDCOLLECTIVE ;  /* 0x000000000000791b */ /* 0x003fea0003800000 */
.L_x_6916:
[----:B------:R-:W-:Y:S02]  /*da70*/  HFMA2 R200, -RZ, RZ, 0, 9.5367431640625e-07 ;  /* 0x00000010ffc87431 */ /* 0x000fe400000001ff */
        /* <DEDUP_REMOVED lines=14> */
.L_x_6917:
[----:B------:R-:W-:Y:S02]  /*db60*/  MOV R198, R193 ;  /* 0x000000c100c67202 */ /* 0x000fe40000000f00 */
[----:B------:R-:W-:-:S07]  /*db70*/  MOV R68, R196 ;  /* 0x000000c400447202 */ /* 0x000fce0000000f00 */
[----:B------:R-:W-:Y:S05]  /*db80*/  WARPSYNC.COLLECTIVE R71, `(.L_x_6918) ;  /* 0x0000000047087348 */ /* 0x000fea0003c00000 */
[----:B------:R0:W1:Y:S02]  /*db90*/  SHFL.UP P6, R196, R198, R200, R201 ;  /* 0x040000c8c6c47389 */ /* 0x00006400000c00c9 */
[----:B01----:R-:W-:Y:S05]  /*dba0*/  ENDCOLLECTIVE ;  /* 0x000000000000791b */ /* 0x003fea0003800000 */
.L_x_6918:
[----:B------:R-:W-:Y:S02]  /*dbb0*/  MOV R198, R194 ;  /* 0x000000c200c67202 */ /* 0x000fe40000000f00 */
[----:B------:R-:W-:-:S07]  /*dbc0*/  MOV R69, R196 ;  /* 0x000000c400457202 */ /* 0x000fce0000000f00 */
[----:B------:R-:W-:Y:S05]  /*dbd0*/  WARPSYNC.COLLECTIVE R71, `(.L_x_6919) ;  /* 0x0000000047087348 */ /* 0x000fea0003c00000 */
[----:B------:R0:W1:Y:S02]  /*dbe0*/  SHFL.UP P6, R196, R198, R200, R201 ;  /* 0x040000c8c6c47389 */ /* 0x00006400000c00c9 */
[----:B01----:R-:W-:Y:S05]  /*dbf0*/  ENDCOLLECTIVE ;  /* 0x000000000000791b */ /* 0x003fea0003800000 */
.L_x_6919:
[----:B------:R-:W-:Y:S02]  /*dc00*/  MOV R198, R195 ;  /* 0x000000c300c67202 */ /* 0x000fe40000000f00 */
[----:B------:R-:W-:-:S07]  /*dc10*/  MOV R70, R196 ;  /* 0x000000c400467202 */ /* 0x000fce0000000f00 */
[----:B------:R-:W-:Y:S05]  /*dc20*/  WARPSYNC.COLLECTIVE R71, `(.L_x_6920) ;  /* 0x0000000047087348 */ /* 0x000fea0003c00000 */
[----:B------:R0:W1:Y:S02]  /*dc30*/  SHFL.UP P6, R196, R198, R200, R201 ;  /* 0x040000c8c6c47389 */ /* 0x00006400000c00c9 */
[----:B01----:R-:W-:Y:S05]  /*dc40*/  ENDCOLLECTIVE ;  /* 0x000000000000791b */ /* 0x003fea0003800000 */
.L_x_6920:
[----:B------:R-:W-:Y:S05]  /*dc50*/  BRA `(.L_x_6921) ;  /* 0xffffff7c00f87947 */ /* 0x000fea000383ffff */
.L_x_6801:
        /* <DEDUP_REMOVED lines=8> */
.L_x_6923:
[----:B------:R-:W-:Y:S05]  /*dce0*/  BSYNC B0 ;  /* 0x0000000000007941 */ /* 0x000fea0003800000 */
.L_x_6922:
[----:B------:R-:W-:Y:S05]  /*dcf0*/  BRA `(.L_x_6924) ;  /* 0xffffff8000047947 */ /* 0x000fea000383ffff */
.L_x_6802:
        /* <DEDUP_REMOVED lines=8> */
.L_x_6926:
[----:B------:R-:W-:Y:S05]  /*dd80*/  BSYNC B0 ;  /* 0x0000000000007941 */ /* 0x000fea0003800000 */
.L_x_6925:
[----:B------:R-:W-:Y:S05]  /*dd90*/  BRA `(.L_x_6927) ;  /* 0xffffff7c00e47947 */ /* 0x000fea000383ffff */
.L_x_6803:
        /* <DEDUP_REMOVED lines=8> */
.L_x_6929:
[----:B------:R-:W-:Y:S05]  /*de20*/  BSYNC B0 ;  /* 0x0000000000007941 */ /* 0x000fea0003800000 */
.L_x_6928:
[----:B------:R-:W-:Y:S05]  /*de30*/  BRA `(.L_x_6930) ;  /* 0xffffff7c00c47947 */ /* 0x000fea000383ffff */
.L_x_6804:
        /* <DEDUP_REMOVED lines=8> */
.L_x_6932:
[----:B------:R-:W-:Y:S05]  /*dec0*/  BSYNC B0 ;  /* 0x0000000000007941 */ /* 0x000fea0003800000 */
.L_x_6931:
[----:B------:R-:W-:Y:S05]  /*ded0*/  BRA `(.L_x_6933) ;  /* 0xffffff7c00a47947 */ /* 0x000fea000383ffff */
.L_x_6805:
        /* <DEDUP_REMOVED lines=8> */
.L_x_6935:
[----:B------:R-:W-:Y:S05]  /*df60*/  BSYNC B0 ;  /* 0x0000000000007941 */ /* 0x000fea0003800000 */
.L_x_6934:
        /* <DEDUP_REMOVED lines=10> */
.L_x_6936:
[----:B------:R-:W-:Y:S02]  /*e010*/  MOV R68, 0x1f ;  /* 0x0000001f00447802 */ /* 0x000fe40000000f00 */
[----:B------:R-:W-:Y:S02]  /*e020*/  MOV R198, R194 ;  /* 0x000000c200c67202 */ /* 0x000fe40000000f00 */
[----:B------:R-:W-:-:S07]  /*e030*/  MOV R193, R196 ;  /* 0x000000c400c17202 */ /* 0x000fce0000000f00 */
[----:B------:R-:W-:Y:S05]  /*e040*/  WARPSYNC.COLLECTIVE R71, `(.L_x_6937) ;  /* 0x0000000047087348 */ /* 0x000fea0003c00000 */
[----:B------:R0:W1:Y:S02]  /*e050*/  SHFL.UP P6, R196, R198, R200, R201 ;  /* 0x040000c8c6c47389 */ /* 0x00006400000c00c9 */
[----:B01----:R-:W-:Y:S05]  /*e060*/  ENDCOLLECTIVE ;  /* 0x000000000000791b */ /* 0x003fea0003800000 */
.L_x_6937:
[----:B------:R-:W-:Y:S02]  /*e070*/  MOV R198, R195 ;  /* 0x000000c300c67202 */ /* 0x000fe40000000f00 */
[----:B------:R-:W-:-:S07]  /*e080*/  MOV R194, R196 ;  /* 0x000000c400c27202 */ /* 0x000fce0000000f00 */
[----:B------:R-:W-:Y:S05]  /*e090*/  WARPSYNC.COLLECTIVE R71, `(.L_x_6938) ;  /* 0x0000000047087348 */ /* 0x000fea0003c00000 */
[----:B------:R0:W1:Y:S02]  /*e0a0*/  SHFL.UP P6, R196, R198, R200, R201 ;  /* 0x040000c8c6c47389 */ /* 0x00006400000c00c9 */
[----:B01----:R-:W-:Y:S05]  /*e0b0*/  ENDCOLLECTIVE ;  /* 0x000000000000791b */ /* 0x003fea0003800000 */
.L_x_6938:
[----:B------:R-:W-:Y:S05]  /*e0c0*/  WARPSYNC.COLLECTIVE R71, `(.L_x_6939) ;  /* 0x0000000047087348 */ /* 0x000fea0003c00000 */
[----:B------:R0:W1:Y:S02]  /*e0d0*/  SHFL.IDX P3, R244, R70, R69, R68 ;  /* 0x0000004546f47389 */ /* 0x0000640000060044 */
[----:B01----:R-:W-:Y:S05]  /*e0e0*/  ENDCOLLECTIVE ;  /* 0x000000000000791b */ /* 0x003fea0003800000 */
.L_x_6939:
[----:B------:R-:W-:Y:S02]  /*e0f0*/  MOV R70, R65 ;  /* 0x0000004100467202 */ /* 0x000fe40000000f00 */
[----:B------:R-:W-:Y:S02]  /*e100*/  MOV R195, R196 ;  /* 0x000000c400c37202 */ /* 0x000fe40000000f00 */
[----:B------:R-:W-:-:S07]  /*e110*/  MOV R64, R244 ;  /* 0x000000f400407202 */ /* 0x000fce0000000f00 */
[----:B------:R-:W-:Y:S05]  /*e120*/  WARPSYNC.COLLECTIVE R71, `(.L_x_6940) ;  /* 0x0000000047087348 */ /* 0x000fea0003c00000 */
[----:B------:R0:W1:Y:S02]  /*e130*/  SHFL.IDX P3, R244, R70, R69, R68 ;  /* 0x0000004546f47389 */ /* 0x0000640000060044 */
[----:B01----:R-:W-:Y:S05]  /*e140*/  ENDCOLLECTIVE ;  /* 0x000000000000791b */ /* 0x003fea0003800000 */
.L_x_6940:
[----:B------:R-:W-:Y:S02]  /*e150*/  MOV R70, R66 ;  /* 0x0000004200467202 */ /* 0x000fe40000000f00 */
[----:B------:R-:W-:-:S07]  /*e160*/  MOV R196, R244 ;  /* 0x000000f400c47202 */ /* 0x000fce0000000f00 */
[----:B------:R-:W-:Y:S05]  /*e170*/  WARPSYNC.COLLECTIVE R71, `(.L_x_6941) ;  /* 0x0000000047087348 */ /* 0x000fea0003c00000 */
[----:B------:R0:W1:Y:S02]  /*e180*/  SHFL.IDX P3, R244, R70, R69, R68 ;  /* 0x0000004546f47389 */ /* 0x0000640000060044 */
[----:B01----:R-:W-:Y:S05]  /*e190*/  ENDCOLLECTIVE ;  /* 0x000000000000791b */ /* 0x003fea0003800000 */
.L_x_6941:
[----:B------:R-:W-:Y:S02]  /*e1a0*/  MOV R70, R67 ;  /* 0x0000004300467202 */ /* 0x000fe40000000f00 */
[----:B------:R-:W-:-:S07]  /*e1b0*/  MOV R66, R244 ;  /* 0x000000f400427202 */ /* 0x000fce0000000f00 */
[----:B------:R-:W-:Y:S05]  /*e1c0*/  WARPSYNC.COLLECTIVE R71, `(.L_x_6942) ;  /* 0x0000000047087348 */ /* 0x000fea0003c00000 */
[----:B------:R0:W1:Y:S02]  /*e1d0*/  SHFL.IDX P3, R244, R70, R69, R68 ;  /* 0x0000004546f47389 */ /* 0x0000640000060044 */
[----:B01----:R-:W-:Y:S05]  /*e1e0*/  ENDCOLLECTIVE ;  /* 0x000000000000791b */ /* 0x003fea0003800000 */
.L_x_6942:
[----:B------:R-:W-:Y:S01]  /*e1f0*/  MOV R67, R244 ;  /* 0x000000f400437202 */ /* 0x000fe20000000f00 */
[----:B------:R-:W-:Y:S06]  /*e200*/  BRA `(.L_x_6943) ;  /* 0xffffff7c00007947 */ /* 0x000fec000383ffff */
.L_x_6807:
[----:B------:R-:W-:Y:S01]  /*e210*/  HFMA2 R251, -RZ, RZ, 0, 5.9604644775390625e-08 ;  /* 0x00000001fffb7431 */ /* 0x000fe200000001ff */
[----:B------:R-:W-:Y:S02]  /*e220*/  MOV R250, R245 ;  /* 0x000000f500fa7202 */ /* 0x000fe40000000f00 */
[----:B------:R-:W-:Y:S02]  /*e230*/  MOV R252, 0x1f ;  /* 0x0000001f00fc7802 */ /* 0x000fe40000000f00 */
[----:B------:R-:W-:Y:S02]  /*e240*/  MOV R71, 0xffffffff ;  /* 0xffffffff00477802 */ /* 0x000fe40000000f00 */
[----:B------:R-:W-:-:S07]  /*e250*/  MOV R247, R70 ;  /* 0x0000004600f77202 */ /* 0x000fce0000000f00 */
[----:B------:R-:W-:Y:S05]  /*e260*/  WARPSYNC.COLLECTIVE R71, `(.L_x_6944) ;  /* 0x0000000047087348 */ /* 0x000fea0003c00000 */
[----:B------:R0:W1:Y:S02]  /*e270*/  SHFL.DOWN P0, R244, R250, R251, R252 ;  /* 0x080000fbfaf47389 */ /* 0x00006400000000fc */
[----:B01----:R-:W-:Y:S05]  /*e280*/  ENDCOLLECTIVE ;  /* 0x000000000000791b */ /* 0x003fea0003800000 */
.L_x_6944:
[----:B------:R-:W-:Y:S02]  /*e290*/  MOV R250, R246 ;  /* 0x000000f600fa7202 */ /* 0x000fe40000000f00 */
[----:B------:R-:W-:-:S07]  /*e2a0*/  MOV R68, R244 ;  /* 0x000000f400447202 */ /* 0x000fce0000000f00 */
[----:B------:R-:W-:Y:S05]  /*e2b0*/  WARPSYNC.COLLECTIVE R71, `(.L_x_6945) ;  /* 0x0000000047087348 */ /* 0x000fea0003c00000 */
[----:B------:R0:W1:Y:S02]  /*e2c0*/  SHFL.DOWN P0, R244, R250, R251, R252 ;  /* 0x080000fbfaf47389 */ /* 0x00006400000000fc */
[----:B01----:R-:W-:Y:S05]  /*e2d0*/  ENDCOLLECTIVE ;  /* 0x000000000000791b */ /* 0x003fea0003800000 */
.L_x_6945:
[----:B------:R-:W-:Y:S02]  /*e2e0*/  MOV R250, R70 ;  /* 0x0000004600fa7202 */ /* 0x000fe40000000f00 */
[----:B------:R-:W-:-:S07]  /*e2f0*/  MOV R69, R244 ;  /* 0x000000f400457202 */ /* 0x000fce0000000f00 */
[----:B------:R-:W-:Y:S05]  /*e300*/  WARPSYNC.COLLECTIVE R71, `(.L_x_6946) ;  /* 0x0000000047087348 */ /* 0x000fea0003c00000 */
[----:B------:R0:W1:Y:S02]  /*e310*/  SHFL.DOWN P0, R244, R250, R251, R252 ;  /* 0x080000fbfaf47389 */ /* 0x00006400000000fc */
[----:B01----:R-:W-:Y:S05]  /*e320*/  ENDCOLLECTIVE ;  /* 0x000000000000791b */ /* 0x003fea0003800000 */
.L_x_6946:
[----:B------:R-:W-:Y:S02]  /*e330*/  MOV R250, R248 ;  /* 0x000000f800fa7202 */ /* 0x000fe40000000f00 */
[----:B------:R-:W-:-:S07]  /*e340*/  MOV R241, R244 ;  /* 0x000000f400f17202 */ /* 0x000fce0000000f00 */
[----:B------:R-:W-:Y:S05]  /*e350*/  WARPSYNC.COLLECTIVE R71, `(.L_x_6947) ;  /* 0x0000000047087348 */ /* 0x000fea0003c00000 */
[----:B------:R0:W1:Y:S02]  /*e360*/  SHFL.DOWN P0, R244, R250, R251, R252 ;  /* 0x080000fbfaf47389 */ /* 0x00006400000000fc */
[----:B01----:R-:W-:Y:S05]  /*e370*/  ENDCOLLECTIVE ;  /* 0x000000000000791b */ /* 0x003fea0003800000 */
.L_x_6947:
[----:B------:R-:W-:Y:S01]  /*e380*/  MOV R71, R244 ;  /* 0x000000f400477202 */ /* 0x000fe20000000f00 */
[----:B------:R-:W-:Y:S06]  /*e390*/  BRA `(.L_x_6948) ;  /* 0xffffff8c00e87947 */ /* 0x000fec000383ffff */
.L_x_6810:
[----:B------:R-:W-:Y:S01]  /*e3a0*/  HFMA2 R251, -RZ, RZ, 0, 1.1920928955078125e-07 ;  /* 0x00000002fffb7431 */ /* 0x000fe200000001ff */
[----:B------:R-:W-:Y:S01]  /*e3b0*/  BSSY B0, `(.L_x_6949) ;  /* 0x0000007000007945 */ /* 0x000fe20003800000 */
[----:B------:R-:W-:Y:S02]  /*e3c0*/  MOV R250, R245 ;  /* 0x000000f500fa7202 */ /* 0x000fe40000000f00 */
[----:B------:R-:W-:Y:S02]  /*e3d0*/  MOV R252, 0x1f ;  /* 0x0000001f00fc7802 */ /* 0x000fe40000000f00 */
[----:B----4-:R-:W-:-:S07]  /*e3e0*/  MOV R71, 0xffffffff ;  /* 0xffffffff00477802 */ /* 0x010fce0000000f00 */
[----:B0123--:R-:W-:Y:S05]  /*e3f0*/  WARPSYNC.COLLECTIVE R71, `(.L_x_6950) ;  /* 0x0000000047087348 */ /* 0x00ffea0003c00000 */
[----:B------:R4:W0:Y:S02]  /*e400*/  SHFL.DOWN P0, R244, R250, R251, R252 ;  /* 0x080000fbfaf47389 */ /* 0x00082400000000fc */
[----:B01234-:R-:W-:Y:S05]  /*e410*/  ENDCOLLECTIVE ;  /* 0x000000000000791b */ /* 0x01ffea0003800000 */
.L_x_6950:
[----:B------:R-:W-:Y:S05]  /*e420*/  BSYNC B0 ;  /* 0x0000000000007941 */ /* 0x000fea0003800000 */
.L_x_6949:
        /* <DEDUP_REMOVED lines=8> */
.L_x_6951:
[----:B------:R-:W-:Y:S02]  /*e4b0*/  MOV R250, R247 ;  /* 0x000000f700fa7202 */ /* 0x000fe40000000f00 */
[----:B------:R-:W-:-:S07]  /*e4c0*/  MOV R69, R244 ;  /* 0x000000f400457202 */ /* 0x000fce0000000f00 */
[----:B------:R-:W-:Y:S05]  /*e4d0*/  WARPSYNC.COLLECTIVE R71, `(.L_x_6952) ;  /* 0x0000000047087348 */ /* 0x000fea0003c00000 */
[----:B------:R0:W1:Y:S02]  /*e4e0*/  SHFL.DOWN P0, R244, R250, R251, R252 ;  /* 0x080000fbfaf47389 */ /* 0x00006400000000fc */
[----:B01----:R-:W-:Y:S05]  /*e4f0*/  ENDCOLLECTIVE ;  /* 0x000000000000791b */ /* 0x003fea0003800000 */
.L_x_6952:
[----:B------:R-:W-:Y:S02]  /*e500*/  MOV R250, R248 ;  /* 0x000000f800fa7202 */ /* 0x000fe40000000f00 */
[----:B------:R-:W-:-:S07]  /*e510*/  MOV R70, R244 ;  /* 0x000000f400467202 */ /* 0x000fce0000000f00 */
[----:B------:R-:W-:Y:S05]  /*e520*/  WARPSYNC.COLLECTIVE R71, `(.L_x_6953) ;  /* 0x0000000047087348 */ /* 0x000fea0003c00000 */
[----:B------:R0:W1:Y:S02]  /*e530*/  SHFL.DOWN P0, R244, R250, R251, R252 ;  /* 0x080000fbfaf47389 */ /* 0x00006400000000fc */
[----:B01----:R-:W-:Y:S05]  /*e540*/  ENDCOLLECTIVE ;  /* 0x000000000000791b */ /* 0x003fea0003800000 */
.L_x_6953:
[----:B------:R-:W-:Y:S01]  /*e550*/  MOV R241, R244 ;  /* 0x000000f400f17202 */ /* 0x000fe20000000f00 */
[----:B------:R-:W-:Y:S06]  /*e560*/  BRA `(.L_x_6954) ;  /* 0xffffff8c00c87947 */ /* 0x000fec000383ffff */
.L_x_6813:
[----:B------:R-:W-:Y:S01]  /*e570*/  HFMA2 R251, -RZ, RZ, 0, 2.384185791015625e-07 ;  /* 0x00000004fffb7431 */ /* 0x000fe200000001ff */
[----:B------:R-:W-:Y:S01]  /*e580*/  BSSY B0, `(.L_x_6955) ;  /* 0x0000007000007945 */ /* 0x000fe20003800000 */
[----:B------:R-:W-:Y:S02]  /*e590*/  MOV R250, R245 ;  /* 0x000000f500fa7202 */ /* 0x000fe40000000f00 */
[----:B------:R-:W-:Y:S02]  /*e5a0*/  MOV R252, 0x1f ;  /* 0x0000001f00fc7802 */ /* 0x000fe40000000f00 */
[----:B----4-:R-:W-:-:S07]  /*e5b0*/  MOV R71, 0xffffffff ;  /* 0xffffffff00477802 */ /* 0x010fce0000000f00 */
[----:B0123--:R-:W-:Y:S05]  /*e5c0*/  WARPSYNC.COLLECTIVE R71, `(.L_x_6956) ;  /* 0x0000000047087348 */ /* 0x00ffea0003c00000 */
[----:B------:R4:W0:Y:S02]  /*e5d0*/  SHFL.DOWN P0, R244, R250, R251, R252 ;  /* 0x080000fbfaf47389 */ /* 0x00082400000000fc */
[----:B01234-:R-:W-:Y:S05]  /*e5e0*/  ENDCOLLECTIVE ;  /* 0x000000000000791b */ /* 0x01ffea0003800000 */
.L_x_6956:
[----:B------:R-:W-:Y:S05]  /*e5f0*/  BSYNC B0 ;  /* 0x0000000000007941 */ /* 0x000fea0003800000 */
.L_x_6955:
        /* <DEDUP_REMOVED lines=8> */
.L_x_6957:
[----:B------:R-:W-:Y:S02]  /*e680*/  MOV R250, R247 ;  /* 0x000000f700fa7202 */ /* 0x000fe40000000f00 */
[----:B------:R-:W-:-:S07]  /*e690*/  MOV R69, R244 ;  /* 0x000000f400457202 */ /* 0x000fce0000000f00 */
[----:B------:R-:W-:Y:S05]  /*e6a0*/  WARPSYNC.COLLECTIVE R71, `(.L_x_6958) ;  /* 0x0000000047087348 */ /* 0x000fea0003c00000 */
[----:B------:R0:W1:Y:S02]  /*e6b0*/  SHFL.DOWN P0, R244, R250, R251, R252 ;  /* 0x080000fbfaf47389 */ /* 0x00006400000000fc */
[----:B01----:R-:W-:Y:S05]  /*e6c0*/  ENDCOLLECTIVE ;  /* 0x000000000000791b */ /* 0x003fea0003800000 */
.L_x_6958:
[----:B------:R-:W-:Y:S02]  /*e6d0*/  MOV R250, R248 ;  /* 0x000000f800fa7202 */ /* 0x000fe40000000f00 */
[----:B------:R-:W-:-:S07]  /*e6e0*/  MOV R70, R244 ;  /* 0x000000f400467202 */ /* 0x000fce0000000f00 */
[----:B------:R-:W-:Y:S05]  /*e6f0*/  WARPSYNC.COLLECTIVE R71, `(.L_x_6959) ;  /* 0x0000000047087348 */ /* 0x000fea0003c00000 */
[----:B------:R0:W1:Y:S02]  /*e700*/  SHFL.DOWN P0, R244, R250, R251, R252 ;  /* 0x080000fbfaf47389 */ /* 0x00006400000000fc */
[----:B01----:R-:W-:Y:S05]  /*e710*/  ENDCOLLECTIVE ;  /* 0x000000000000791b */ /* 0x003fea0003800000 */
.L_x_6959:
[----:B------:R-:W-:Y:S01]  /*e720*/  MOV R241, R244 ;  /* 0x000000f400f17202 */ /* 0x000fe20000000f00 */
[----:B------:R-:W-:Y:S06]  /*e730*/  BRA `(.L_x_6960) ;  /* 0xffffff8c00a87947 */ /* 0x000fec000383ffff */
.L_x_6816:
[----:B------:R-:W-:Y:S01]  /*e740*/  HFMA2 R251, -RZ, RZ, 0, 4.76837158203125e-07 ;  /* 0x00000008fffb7431 */ /* 0x000fe200000001ff */
[----:B------:R-:W-:Y:S01]  /*e750*/  BSSY B0, `(.L_x_6961) ;  /* 0x0000007000007945 */ /* 0x000fe20003800000 */
[----:B------:R-:W-:Y:S02]  /*e760*/  MOV R250, R245 ;  /* 0x000000f500fa7202 */ /* 0x000fe40000000f00 */
[----:B------:R-:W-:Y:S02]  /*e770*/  MOV R252, 0x1f ;  /* 0x0000001f00fc7802 */ /* 0x000fe40000000f00 */
[----:B----4-:R-:W-:-:S07]  /*e780*/  MOV R71, 0xffffffff ;  /* 0xffffffff00477802 */ /* 0x010fce0000000f00 */
[----:B0123--:R-:W-:Y:S05]  /*e790*/  WARPSYNC.COLLECTIVE R71, `(.L_x_6962) ;  /* 0x0000000047087348 */ /* 0x00ffea0003c00000 */
[----:B------:R4:W0:Y:S02]  /*e7a0*/  SHFL.DOWN P0, R244, R250, R251, R252 ;  /* 0x080000fbfaf47389 */ /* 0x00082400000000fc */
[----:B01234-:R-:W-:Y:S05]  /*e7b0*/  ENDCOLLECTIVE ;  /* 0x000000000000791b */ /* 0x01ffea0003800000 */
.L_x_6962:
[----:B------:R-:W-:Y:S05]  /*e7c0*/  BSYNC B0 ;  /* 0x0000000000007941 */ /* 0x000fea0003800000 */
.L_x_6961:
        /* <DEDUP_REMOVED lines=8> */
.L_x_6963:
[----:B------:R-:W-:Y:S02]  /*e850*/  MOV R250, R247 ;  /* 0x000000f700fa7202 */ /* 0x000fe40000000f00 */
[----:B------:R-:W-:-:S07]  /*e860*/  MOV R69, R244 ;  /* 0x000000f400457202 */ /* 0x000fce0000000f00 */
[----:B------:R-:W-:Y:S05]  /*e870*/  WARPSYNC.COLLECTIVE R71, `(.L_x_6964) ;  /* 0x0000000047087348 */ /* 0x000fea0003c00000 */
[----:B------:R0:W1:Y:S02]  /*e880*/  SHFL.DOWN P0, R244, R250, R251, R252 ;  /* 0x080000fbfaf47389 */ /* 0x00006400000000fc */
[----:B01----:R-:W-:Y:S05]  /*e890*/  ENDCOLLECTIVE ;  /* 0x000000000000791b */ /* 0x003fea0003800000 */
.L_x_6964:
[----:B------:R-:W-:Y:S02]  /*e8a0*/  MOV R250, R248 ;  /* 0x000000f800fa7202 */ /* 0x000fe40000000f00 */
[----:B------:R-:W-:-:S07]  /*e8b0*/  MOV R70, R244 ;  /* 0x000000f400467202 */ /* 0x000fce0000000f00 */
[----:B------:R-:W-:Y:S05]  /*e8c0*/  WARPSYNC.COLLECTIVE R71, `(.L_x_6965) ;  /* 0x0000000047087348 */ /* 0x000fea0003c00000 */
[----:B------:R0:W1:Y:S02]  /*e8d0*/  SHFL.DOWN P0, R244, R250, R251, R252 ;  /* 0x080000fbfaf47389 */ /* 0x00006400000000fc */
[----:B01----:R-:W-:Y:S05]  /*e8e0*/  ENDCOLLECTIVE ;  /* 0x000000000000791b */ /* 0x003fea0003800000 */
.L_x_6965:
[----:B------:R-:W-:Y:S01]  /*e8f0*/  MOV R241, R244 ;  /* 0x000000f400f17202 */ /* 0x000fe20000000f00 */
[----:B------:R-:W-:Y:S06]  /*e900*/  BRA `(.L_x_6966) ;  /* 0xffffff8c00887947 */ /* 0x000fec000383ffff */
.L_x_6819:
[----:B------:R-:W-:Y:S01]  /*e910*/  HFMA2 R251, -RZ, RZ, 0, 9.5367431640625e-07 ;  /* 0x00000010fffb7431 */ /* 0x000fe200000001ff */
[----:B------:R-:W-:Y:S01]  /*e920*/  BSSY B0, `(.L_x_6967) ;  /* 0x0000007000007945 */ /* 0x000fe20003800000 */
[----:B------:R-:W-:Y:S02]  /*e930*/  MOV R250, R245 ;  /* 0x000000f500fa7202 */ /* 0x000fe40000000f00 */
[----:B------:R-:W-:Y:S02]  /*e940*/  MOV R252, 0x1f ;  /* 0x0000001f00fc7802 */ /* 0x000fe40000000f00 */
[----:B----4-:R-:W-:-:S07]  /*e950*/  MOV R71, 0xffffffff ;  /* 0xffffffff00477802 */ /* 0x010fce0000000f00 */
[----:B0123--:R-:W-:Y:S05]  /*e960*/  WARPSYNC.COLLECTIVE R71, `(.L_x_6968) ;  /* 0x0000000047087348 */ /* 0x00ffea0003c00000 */
[----:B------:R4:W0:Y:S02]  /*e970*/  SHFL.DOWN P0, R244, R250, R251, R252 ;  /* 0x080000fbfaf47389 */ /* 0x00082400000000fc */
[----:B01234-:R-:W-:Y:S05]  /*e980*/  ENDCOLLECTIVE ;  /* 0x000000000000791b */ /* 0x01ffea0003800000 */
.L_x_6968:
[----:B------:R-:W-:Y:S05]  /*e990*/  BSYNC B0 ;  /* 0x0000000000007941 */ /* 0x000fea0003800000 */
.L_x_6967:
        /* <DEDUP_REMOVED lines=8> */
.L_x_6969:
[----:B------:R-:W-:Y:S02]  /*ea20*/  MOV R250, R247 ;  /* 0x000000f700fa7202 */ /* 0x000fe40000000f00 */
[----:B------:R-:W-:-:S07]  /*ea30*/  MOV R69, R244 ;  /* 0x000000f400457202 */ /* 0x000fce0000000f00 */
[----:B------:R-:W-:Y:S05]  /*ea40*/  WARPSYNC.COLLECTIVE R71, `(.L_x_6970) ;  /* 0x0000000047087348 */ /* 0x000fea0003c00000 */
[----:B------:R0:W1:Y:S02]  /*ea50*/  SHFL.DOWN P0, R244, R250, R251, R252 ;  /* 0x080000fbfaf47389 */ /* 0x00006400000000fc */
[----:B01----:R-:W-:Y:S05]  /*ea60*/  ENDCOLLECTIVE ;  /* 0x000000000000791b */ /* 0x003fea0003800000 */
.L_x_6970:
[----:B------:R-:W-:Y:S02]  /*ea70*/  MOV R250, R248 ;  /* 0x000000f800fa7202 */ /* 0x000fe40000000f00 */
[----:B------:R-:W-:-:S07]  /*ea80*/  MOV R70, R244 ;  /* 0x000000f400467202 */ /* 0x000fce0000000f00 */
[----:B------:R-:W-:Y:S05]  /*ea90*/  WARPSYNC.COLLECTIVE R71, `(.L_x_6971) ;  /* 0x0000000047087348 */ /* 0x000fea0003c00000 */
[----:B------:R0:W1:Y:S02]  /*eaa0*/  SHFL.DOWN P0, R244, R250, R251, R252 ;  /* 0x080000fbfaf47389 */ /* 0x00006400000000fc */
[----:B01----:R-:W-:Y:S05]  /*eab0*/  ENDCOLLECTIVE ;  /* 0x000000000000791b */ /* 0x003fea0003800000 */
.L_x_6971:
[----:B------:R-:W-:Y:S01]  /*eac0*/  MOV R71, R244 ;  /* 0x000000f400477202 */ /* 0x000fe20000000f00 */
[----:B------:R-:W-:Y:S06]  /*ead0*/  BRA `(.L_x_6972) ;  /* 0xffffff8c00687947 */ /* 0x000fec000383ffff */
.L_x_6822:
        /* <DEDUP_REMOVED lines=8> */
.L_x_6974:
[----:B------:R-:W-:Y:S05]  /*eb60*/  BSYNC B0 ;  /* 0x0000000000007941 */ /* 0x000fea0003800000 */
.L_x_6973:
        /* <DEDUP_REMOVED lines=10> */
.L_x_6975:
[----:B------:R-:W-:Y:S02]  /*ec10*/  MOV R252, 0x1f ;  /* 0x0000001f00fc7802 */ /* 0x000fe40000000f00 */
[----:B------:R-:W-:Y:S02]  /*ec20*/  MOV R70, R247 ;  /* 0x000000f700467202 */ /* 0x000fe40000000f00 */
[----:B------:R-:W-:-:S07]  /*ec30*/  MOV R241, R244 ;  /* 0x000000f400f17202 */ /* 0x000fce0000000f00 */
[----:B------:R-:W-:Y:S05]  /*ec40*/  WARPSYNC.COLLECTIVE R71, `(.L_x_6976) ;  /* 0x0000000047087348 */ /* 0x000fea0003c00000 */
[----:B------:R0:W1:Y:S02]  /*ec50*/  SHFL.IDX P3, R244, R70, R69, R68 ;  /* 0x0000004546f47389 */ /* 0x0000640000060044 */
[----:B01----:R-:W-:Y:S05]  /*ec60*/  ENDCOLLECTIVE ;  /* 0x000000000000791b */ /* 0x003fea0003800000 */
.L_x_6976:
[-C--:B------:R-:W-:Y:S01]  /*ec70*/  FMUL.FTZ R243, R63, R241.reuse ;  /* 0x000000f13ff37220 */ /* 0x080fe20000410000 */
[----:B------:R-:W-:-:S03]  /*ec80*/  FMUL.FTZ R242, R61, R241 ;  /* 0x000000f13df27220 */ /* 0x000fc60000410000 */
[-C--:B------:R-:W-:Y:S01]  /*ec90*/  FFMA.FTZ R243, R62, R240.reuse, -R243 ;  /* 0x000000f03ef37223 */ /* 0x080fe200000108f3 */
[C---:B------:R-:W-:Y:S01]  /*eca0*/  FFMA.FTZ R242, R60.reuse, R240, -R242 ;  /* 0x000000f03cf27223 */ /* 0x040fe200000108f2 */
[-C--:B------:R-:W-:Y:S01]  /*ecb0*/  FMUL.FTZ R68, R60, R241.reuse ;  /* 0x000000f13c447220 */ /* 0x080fe20000410000 */
[----:B------:R-:W-:Y:S01]  /*ecc0*/  FMUL.FTZ R69, R62, R241 ;  /* 0x000000f13e457220 */ /* 0x000fe20000410000 */
[----:B------:R-:W-:Y:S02]  /*ecd0*/  MOV R70, R248 ;  /* 0x000000f800467202 */ /* 0x000fe40000000f00 */
[-C--:B------:R-:W-:Y:S01]  /*ece0*/  FFMA.FTZ R241, R61, R240.reuse, R68 ;  /* 0x000000f03df17223 */ /* 0x080fe20000010044 */
[----:B------:R-:W-:Y:S01]  /*ecf0*/  FFMA.FTZ R240, R63, R240, R69 ;  /* 0x000000f03ff07223 */ /* 0x000fe20000010045 */
[----:B------:R-:W-:Y:S01]  /*ed00*/  HFMA2 R69, -RZ, RZ, 0, 0 ;  /* 0x00000000ff457431 */ /* 0x000fe200000001ff */
[----:B------:R-:W-:Y:S01]  /*ed10*/  MOV R68, 0x1f ;  /* 0x0000001f00447802 */ /* 0x000fe20000000f00 */
[----:B------:R-:W-:-:S07]  /*ed20*/  FADD.FTZ R243, R244, R243 ;  /* 0x000000f3f4f37221 */ /* 0x000fce0000010000 */
[----:B------:R-:W-:Y:S05]  /*ed30*/  WARPSYNC.COLLECTIVE R71, `(.L_x_6977) ;  /* 0x0000000047087348 */ /* 0x000fea0003c00000 */
[----:B------:R0:W1:Y:S02]  /*ed40*/  SHFL.IDX P3, R244, R70, R69, R68 ;  /* 0x0000004546f47389 */ /* 0x0000640000060044 */
[----:B01----:R-:W-:Y:S05]  /*ed50*/  ENDCOLLECTIVE ;  /* 0x000000000000791b */ /* 0x003fea0003800000 */
.L_x_6977:
[----:B------:R-:W-:Y:S01]  /*ed60*/  MOV R70, R60 ;  /* 0x0000003c00467202 */ /* 0x000fe20000000f00 */
[----:B------:R-:W-:-:S07]  /*ed70*/  FADD.FTZ R240, R244, R240 ;  /* 0x000000f0f4f07221 */ /* 0x000fce0000010000 */
[----:B------:R-:W-:Y:S05]  /*ed80*/  WARPSYNC.COLLECTIVE R71, `(.L_x_6978) ;  /* 0x0000000047087348 */ /* 0x000fea0003c00000 */
[----:B------:R0:W1:Y:S02]  /*ed90*/  SHFL.DOWN P0, R244, R250, R251, R252 ;  /* 0x080000fbfaf47389 */ /* 0x00006400000000fc */
[----:B01----:R-:W-:Y:S05]  /*eda0*/  ENDCOLLECTIVE ;  /* 0x000000000000791b */ /* 0x003fea0003800000 */
.L_x_6978:
[----:B------:R-:W-:Y:S02]  /*edb0*/  MOV R250, R246 ;  /* 0x000000f600fa7202 */ /* 0x000fe40000000f00 */
[----:B------:R-:W-:-:S07]  /*edc0*/  MOV R245, R244 ;  /* 0x000000f400f57202 */ /* 0x000fce0000000f00 */
[----:B------:R-:W-:Y:S05]  /*edd0*/  WARPSYNC.COLLECTIVE R71, `(.L_x_6979) ;  /* 0x0000000047087348 */ /* 0x000fea0003c00000 */
[----:B------:R0:W1:Y:S02]  /*ede0*/  SHFL.DOWN P0, R244, R250, R251, R252 ;  /* 0x080000fbfaf47389 */ /* 0x00006400000000fc */
[----:B01----:R-:W-:Y:S05]  /*edf0*/  ENDCOLLECTIVE ;  /* 0x000000000000791b */ /* 0x003fea0003800000 */
.L_x_6979:
[----:B------:R-:W-:Y:S02]  /*ee00*/  MOV R250, R247 ;  /* 0x000000f700fa7202 */ /* 0x000fe40000000f00 */
[----:B------:R-:W-:-:S07]  /*ee10*/  MOV R246, R244 ;  /* 0x000000f400f67202 */ /* 0x000fce0000000f00 */
[----:B------:R-:W-:Y:S05]  /*ee20*/  WARPSYNC.COLLECTIVE R71, `(.L_x_6980) ;  /* 0x0000000047087348 */ /* 0x000fea0003c00000 */
[----:B------:R0:W1:Y:S02]  /*ee30*/  SHFL.DOWN P0, R244, R250, R251, R252 ;  /* 0x080000fbfaf47389 */ /* 0x00006400000000fc */
[----:B01----:R-:W-:Y:S05]  /*ee40*/  ENDCOLLECTIVE ;  /* 0x000000000000791b */ /* 0x003fea0003800000 */
.L_x_6980:
[----:B------:R-:W-:Y:S02]  /*ee50*/  MOV R250, R248 ;  /* 0x000000f800fa7202 */ /* 0x000fe40000000f00 */
[----:B------:R-:W-:-:S07]  /*ee60*/  MOV R247, R244 ;  /* 0x000000f400f77202 */ /* 0x000fce0000000f00 */
[----:B------:R-:W-:Y:S05]  /*ee70*/  WARPSYNC.COLLECTIVE R71, `(.L_x_6981) ;  /* 0x0000000047087348 */ /* 0x000fea0003c00000 */
[----:B------:R0:W1:Y:S02]  /*ee80*/  SHFL.DOWN P0, R244, R250, R251, R252 ;  /* 0x080000fbfaf47389 */ /* 0x00006400000000fc */
[----:B01----:R-:W-:Y:S05]  /*ee90*/  ENDCOLLECTIVE ;  /* 0x000000000000791b */ /* 0x003fea0003800000 */
.L_x_6981:
[----:B------:R-:W-:-:S07]  /*eea0*/  MOV R248, R244 ;  /* 0x000000f400f87202 */ /* 0x000fce0000000f00 */
[----:B------:R-:W-:Y:S05]  /*eeb0*/  WARPSYNC.COLLECTIVE R71, `(.L_x_6982) ;  /* 0x0000000047087348 */ /* 0x000fea0003c00000 */
[----:B------:R0:W1:Y:S02]  /*eec0*/  SHFL.IDX P3, R244, R70, R69, R68 ;  /* 0x0000004546f47389 */ /* 0x0000640000060044 */
[----:B01----:R-:W-:Y:S05]  /*eed0*/  ENDCOLLECTIVE ;  /* 0x000000000000791b */ /* 0x003fea0003800000 */
.L_x_6982:
[----:B------:R-:W-:Y:S02]  /*eee0*/  MOV R70, R61 ;  /* 0x0000003d00467202 */ /* 0x000fe40000000f00 */
[----:B------:R-:W-:-:S07]  /*eef0*/  MOV R60, R244 ;  /* 0x000000f4003c7202 */ /* 0x000fce0000000f00 */
[----:B------:R-:W-:Y:S05]  /*ef00*/  WARPSYNC.COLLECTIVE R71, `(.L_x_6983) ;  /* 0x0000000047087348 */ /* 0x000fea0003c00000 */
[----:B------:R0:W1:Y:S02]  /*ef10*/  SHFL.IDX P3, R244, R70, R69, R68 ;  /* 0x0000004546f47389 */ /* 0x0000640000060044 */
[----:B01----:R-:W-:Y:S05]  /*ef20*/  ENDCOLLECTIVE ;  /* 0x000000000000791b */ /* 0x003fea0003800000 */
.L_x_6983:
[----:B------:R-:W-:Y:S02]  /*ef30*/  MOV R70, R62 ;  /* 0x0000003e00467202 */ /* 0x000fe40000000f00 */
[----:B------:R-:W-:-:S07]  /*ef40*/  MOV R61, R244 ;  /* 0x000000f4003d7202 */ /* 0x000fce0000000f00 */
[----:B------:R-:W-:Y:S05]  /*ef50*/  WARPSYNC.COLLECTIVE R71, `(.L_x_6984) ;  /* 0x0000000047087348 */ /* 0x000fea0003c00000 */
[----:B------:R0:W1:Y:S02]  /*ef60*/  SHFL.IDX P3, R244, R70, R69, R68 ;  /* 0x0000004546f47389 */ /* 0x0000640000060044 */
[----:B01----:R-:W-:Y:S05]  /*ef70*/  ENDCOLLECTIVE ;  /* 0x000000000000791b */ /* 0x003fea0003800000 */
.L_x_6984:
[----:B------:R-:W-:Y:S02]  /*ef80*/  MOV R70, R63 ;  /* 0x0000003f00467202 */ /* 0x000fe40000000f00 */
[----:B------:R-:W-:-:S07]  /*ef90*/  MOV R62, R244 ;  /* 0x000000f4003e7202 */ /* 0x000fce0000000f00 */
[----:B------:R-:W-:Y:S05]  /*efa0*/  WARPSYNC.COLLECTIVE R71, `(.L_x_6985) ;  /* 0x0000000047087348 */ /* 0x000fea0003c00000 */
[----:B------:R0:W1:Y:S02]  /*efb0*/  SHFL.IDX P3, R244, R70, R69, R68 ;  /* 0x0000004546f47389 */ /* 0x0000640000060044 */
[----:B01----:R-:W-:Y:S05]  /*efc0*/  ENDCOLLECTIVE ;  /* 0x000000000000791b */ /* 0x003fea0003800000 */
.L_x_6985:
[----:B------:R-:W-:Y:S01]  /*efd0*/  MOV R63, R244 ;  /* 0x000000f4003f7202 */ /* 0x000fe20000000f00 */
[----:B------:R-:W-:Y:S06]  /*efe0*/  BRA `(.L_x_6986) ;  /* 0xffffff8800c07947 */ /* 0x000fec000383ffff */
.L_x_6987:
        /* <DEDUP_REMOVED lines=9> */
.L_x_18699:


//--------------------- .text._Z25selective_scan_bwd_kernelI32Selective_Scan_bwd_kernel_traitsILi64ELi16ELb0ELb0ELb1ELb0ELb1EN3c104HalfENS1_7complexIfEEEEv12SSMParamsBwd --------------------------
	.section	.text._Z25selective_scan_bwd_kernelI32Selective_Scan_bwd_kernel_traitsILi64ELi16ELb0ELb0ELb1ELb0ELb1EN3c104HalfENS1_7complexIfEEEEv12SSMParamsBwd,"ax",@progbits
	.align	128
        .global         _Z25selective_scan_bwd_kernelI32Selective_Scan_bwd_kernel_traitsILi64ELi16ELb0ELb0ELb1ELb0ELb1EN3c104HalfENS1_7complexIfEEEEv12SSMParamsBwd
        .type           _Z25selective_scan_bwd_kernelI32Selective_Scan_bwd_kernel_traitsILi64ELi16ELb0ELb0ELb1ELb0ELb1EN3c104HalfENS1_7complexIfEEEEv12SSMParamsBwd,@function
        .size           _Z25selective_scan_bwd_kernelI32Selective_Scan_bwd_kernel_traitsILi64ELi16ELb0ELb0ELb1ELb0ELb1EN3c104HalfENS1_7complexIfEEEEv12SSMParamsBwd,(.L_x_18700 - _Z25selective_scan_bwd_kernelI32Selective_Scan_bwd_kernel_traitsILi64ELi16ELb0ELb0ELb1ELb0ELb1EN3c104HalfENS1_7complexIfEEEEv12SSMParamsBwd)
        .other          _Z25selective_scan_bwd_kernelI32Selective_Scan_bwd_kernel_traitsILi64ELi16ELb0ELb0ELb1ELb0ELb1EN3c104HalfENS1_7complexIfEEEEv12SSMParamsBwd,@"STO_CUDA_ENTRY STV_DEFAULT"
_Z25selective_scan_bwd_kernelI32Selective_Scan_bwd_kernel_traitsILi64ELi16ELb0ELb0ELb1ELb0ELb1EN3c104HalfENS1_7complexIfEEEEv12SSMParamsBwd:
.text._Z25selective_scan_bwd_kernelI32Selective_Scan_bwd_kernel_traitsILi64ELi16ELb0ELb0ELb1ELb0ELb1EN3c104HalfENS1_7complexIfEEEEv12SSMParamsBwd:
        /* <DEDUP_REMOVED lines=143> */
.L_x_7089:
        /* <DEDUP_REMOVED lines=257> */
[----:B-----5:R-:W-:Y:S02]  /*1900*/  PRMT R46, RZ, 0x7610, R46 ;  /* 0x00007610ff2e7816 */ /* 0x020fe4000000002e */
        /* <DEDUP_REMOVED lines=179> */
[----:B---3--:R0:W-:Y:S04]  /*2440*/  STS.U16 [R101+0x240], R78 ;  /* 0x0002404e65007388 */ /* 0x0081e80000000400 */
[----:B----4-:R-:W-:Y:S04]  /*2450*/  STS.U16 [R100+0x280], R63 ;  /* 0x0002803f64007388 */ /* 0x010fe80000000400 */
[----:B------:R-:W-:Y:S04]  /*2460*/  STS.U16 [R99+0x2c0], R68 ;  /* 0x0002c04463007388 */ /* 0x000fe80000000400 */
[----:B------:R-:W-:Y:S04]  /*2470*/  STS.U16 [R98+0x300], R67 ;  /* 0x0003004362007388 */ /* 0x000fe80000000400 */
        /* <DEDUP_REMOVED lines=103> */
[----:B------:R-:W-:-:S06]  /*2af0*/  FMUL.FTZ R123, R65, -1.4426950216293334961 ;  /* 0xbfb8aa3b417b7820 */ /* 0x000fcc0000410000 */
[----:B------:R-:W-:Y:S01]  /*2b00*/  MUFU.EX2 R125, R125 ;  /* 0x0000007d007d7308 */ /* 0x000fe20000000800 */
        /* <DEDUP_REMOVED lines=24> */
[----:B------:R2:W-:Y:S03]  /*2c90*/  MUFU.RCP R86, R4 ;  /* 0x0000000400567308 */ /* 0x0005e60000001000 */
[----:B------:R-:W0:Y:S01]  /*2ca0*/  LDS.U16 R108, [R94+0x8] ;  /* 0x000008005e6c7984 */ /* 0x000e220000000400 */
[----:B-1----:R-:W-:-:S04]  /*2cb0*/  FADD.FTZ R89, R117, 1 ;  /* 0x3f80000075597421 */ /* 0x002fc80000010000 */
[----:B------:R1:W-:Y:S01]  /*2cc0*/  MUFU.RCP R88, R5 ;  /* 0x0000000500587308 */ /* 0x0003e20000001000 */
[----:B--2---:R-:W-:Y:S01]  /*2cd0*/  FADD.FTZ R4, -R82, 1 ;  /* 0x3f80000052047421 */ /* 0x004fe20000010100 */
[----:B------:R-:W-:Y:S01]  /*2ce0*/  FADD.FTZ R91, R118, 1 ;  /* 0x3f800000765b7421 */ /* 0x000fe20000010000 */
[----:B------:R-:W-:Y:S01]  /*2cf0*/  FADD.FTZ R90, R119, 1 ;  /* 0x3f800000775a7421 */ /* 0x000fe20000010000 */
[----:B---3--:R-:W-:Y:S01]  /*2d00*/  FADD.FTZ R93, R120, 1 ;  /* 0x3f800000785d7421 */ /* 0x008fe20000010000 */
[----:B----4-:R-:W-:Y:S01]  /*2d10*/  FFMA.FTZ R112, R7, R4, 1 ;  /* 0x3f80000007707423 */ /* 0x010fe20000010004 */
[----:B------:R-:W-:Y:S01]  /*2d20*/  LDS.U16 R120, [R94+0x10] ;  /* 0x000010005e787984 */ /* 0x000fe20000000400 */
[----:B-1----:R-:W-:-:S03]  /*2d30*/  FADD.FTZ R5, -R85, 1 ;  /* 0x3f80000055057421 */ /* 0x002fc60000010100 */
[----:B------:R-:W1:Y:S01]  /*2d40*/  LDS.U16 R4, [R94+0xc] ;  /* 0x00000c005e047984 */ /* 0x000e620000000400 */
[----:B------:R2:W-:Y:S03]  /*2d50*/  MUFU.EX2 R127, R126 ;  /* 0x0000007e007f7308 */ /* 0x0005e60000000800 */
[----:B------:R-:W-:Y:S01]  /*2d60*/  LDS.U16 R133, [R94+0x1e] ;  /* 0x00001e005e857984 */ /* 0x000fe20000000400 */
[----:B-----5:R-:W-:Y:S02]  /*2d70*/  HADD2.F32 R78, -RZ, R78.H0_H0 ;  /* 0x2000004eff4e7230 */ /* 0x020fe40000004100 */
[----:B------:R-:W-:-:S03]  /*2d80*/  FFMA.FTZ R115, R6, R5, 1 ;  /* 0x3f80000006737423 */ /* 0x000fc60000010005 */
[----:B------:R-:W-:Y:S01]  /*2d90*/  FMUL.FTZ R5, R83, R78 ;  /* 0x0000004e53057220 */ /* 0x000fe20000410000 */
[----:B------:R-:W3:Y:S01]  /*2da0*/  MUFU.RCP R89, R89 ;  /* 0x0000005900597308 */ /* 0x000ee20000001000 */
[----:B0-----:R-:W-:Y:S01]  /*2db0*/  HADD2.F32 R79, -RZ, R79.H0_H0 ;  /* 0x2000004fff4f7230 */ /* 0x001fe20000004100 */
[----:B--2---:R-:W-:Y:S01]  /*2dc0*/  LDS.U16 R126, [R94+0x14] ;  /* 0x000014005e7e7984 */ /* 0x004fe20000000400 */
[----:B------:R-:W-:-:S04]  /*2dd0*/  FMUL.FTZ R5, R82, R5 ;  /* 0x0000000552057220 */ /* 0x000fc80000410000 */
[----:B------:R-:W-:Y:S02]  /*2de0*/  FMUL.FTZ R130, R5, R112 ;  /* 0x0000007005827220 */ /* 0x000fe40000410000 */
[----:B------:R-:W0:Y:S01]  /*2df0*/  LDS.U16 R5, [R94+0xe] ;  /* 0x00000e005e057984 */ /* 0x000e220000000400 */
[----:B------:R-:W-:Y:S01]  /*2e00*/  HADD2.F32 R80, -RZ, R80.H0_H0 ;  /* 0x20000050ff507230 */ /* 0x000fe20000004100 */
[----:B------:R-:W2:Y:S01]  /*2e10*/  MUFU.RCP R91, R91 ;  /* 0x0000005b005b7308 */ /* 0x000ea20000001000 */
[----:B------:R-:W-:-:S03]  /*2e20*/  FMUL.FTZ R114, R84, R79 ;  /* 0x0000004f54727220 */ /* 0x000fc60000410000 */
[----:B------:R-:W-:Y:S01]  /*2e30*/  FMUL.FTZ R116, R87, R80 ;  /* 0x0000005057747220 */ /* 0x000fe20000410000 */
[----:B---3--:R-:W-:Y:S01]  /*2e40*/  FADD.FTZ R117, -R89, 1 ;  /* 0x3f80000059757421 */ /* 0x008fe20000010100 */
[----:B------:R-:W-:Y:S02]  /*2e50*/  FMUL.FTZ R114, R85, R114 ;  /* 0x0000007255727220 */ /* 0x000fe40000410000 */
[----:B------:R-:W-:Y:S01]  /*2e60*/  FMUL.FTZ R116, R89, R116 ;  /* 0x0000007459747220 */ /* 0x000fe20000410000 */
[----:B------:R-:W-:Y:S02]  /*2e70*/  HADD2.F32 R92, -RZ, R92.H0_H0 ;  /* 0x2000005cff5c7230 */ /* 0x000fe40000004100 */
[----:B------:R-:W-:Y:S01]  /*2e80*/  FFMA.FTZ R117, R46, R117, 1 ;  /* 0x3f8000002e757423 */ /* 0x000fe20000010075 */
[----:B------:R-:W-:Y:S01]  /*2e90*/  FMUL.FTZ R131, R114, R115 ;  /* 0x0000007372837220 */ /* 0x000fe20000410000 */
[----:B------:R-:W3:Y:S01]  /*2ea0*/  MUFU.RCP R90, R90 ;  /* 0x0000005a005a7308 */ /* 0x000ee20000001000 */
        /* <DEDUP_REMOVED lines=16> */
[----:B--2---:R-:W-:Y:S01]  /*2fb0*/  FADD.FTZ R121, -R91, 1 ;  /* 0x3f8000005b797421 */ /* 0x004fe20000010100 */
[----:B-1----:R-:W-:-:S02]  /*2fc0*/  HADD2.F32 R81, -RZ, R4.H0_H0 ;  /* 0x20000004ff517230 */ /* 0x002fc40000004100 */
[----:B------:R-:W-:Y:S01]  /*2fd0*/  FMUL.FTZ R119, R88, R119 ;  /* 0x0000007758777220 */ /* 0x000fe20000410000 */
[----:B------:R-:W-:Y:S01]  /*2fe0*/  LDS.U16 R4, [R94+0x12] ;  /* 0x000012005e047984 */ /* 0x000fe20000000400 */
[----:B------:R-:W-:Y:S01]  /*2ff0*/  FFMA.FTZ R122, R60, R121, 1 ;  /* 0x3f8000003c7a7423 */ /* 0x000fe20000010079 */
[----:B------:R-:W-:Y:S01]  /*3000*/  FMUL.FTZ R121, R91, R116 ;  /* 0x000000745b797220 */ /* 0x000fe20000410000 */
[----:B------:R-:W-:Y:S01]  /*3010*/  FMUL.FTZ R117, R114, R81 ;  /* 0x0000005172757220 */ /* 0x000fe20000410000 */
[----:B------:R1:W2:Y:S02]  /*3020*/  MUFU.EX2 R132, R128 ;  /* 0x0000008000847308 */ /* 0x0002a40000000800 */
[----:B------:R-:W-:Y:S01]  /*3030*/  FMUL.FTZ R137, R121, R122 ;  /* 0x0000007a79897220 */ /* 0x000fe20000410000 */
[C---:B---3--:R-:W-:Y:S01]  /*3040*/  FADD.FTZ R122, -R90.reuse, 1 ;  /* 0x3f8000005a7a7421 */ /* 0x048fe20000010100 */
[----:B------:R-:W-:Y:S01]  /*3050*/  FMUL.FTZ R136, R119, R118 ;  /* 0x0000007677887220 */ /* 0x000fe20000410000 */
[----:B------:R-:W-:Y:S01]  /*3060*/  FMUL.FTZ R119, R90, R117 ;  /* 0x000000755a777220 */ /* 0x000fe20000410000 */
[----:B------:R-:W-:-:S02]  /*3070*/  HADD2.F32 R117, -RZ, R66.H0_H0 ;  /* 0x20000042ff757230 */ /* 0x000fc40000004100 */
[----:B------:R-:W-:Y:S01]  /*3080*/  FFMA.FTZ R122, R61, R122, 1 ;  /* 0x3f8000003d7a7423 */ /* 0x000fe2000001007a */
[----:B------:R3:W-:Y:S01]  /*3090*/  MUFU.EX2 R141, R129 ;  /* 0x00000081008d7308 */ /* 0x0007e20000000800 */
[----:B-1----:R-:W1:Y:S01]  /*30a0*/  LDS.U16 R128, [R94+0x16] ;  /* 0x000016005e807984 */ /* 0x002e620000000400 */
[----:B0-----:R-:W-:Y:S02]  /*30b0*/  HADD2.F32 R66, -RZ, R5.H0_H0 ;  /* 0x20000005ff427230 */ /* 0x001fe40000004100 */
[----:B------:R-:W-:Y:S01]  /*30c0*/  FMUL.FTZ R138, R119, R122 ;  /* 0x0000007a778a7220 */ /* 0x000fe20000410000 */
[----:B----4-:R-:W-:Y:S01]  /*30d0*/  FADD.FTZ R5, -R93, 1 ;  /* 0x3f8000005d057421 */ /* 0x010fe20000010100 */
[----:B---3--:R-:W0:Y:S02]  /*30e0*/  LDS.U16 R129, [R94+0x18] ;  /* 0x000018005e817984 */ /* 0x008e240000000400 */
[----:B------:R-:W3:Y:S01]  /*30f0*/  MUFU.EX2 R123, R123 ;  /* 0x0000007b007b7308 */ /* 0x000ee20000000800 */
[----:B------:R-:W-:Y:S01]  /*3100*/  FMUL.FTZ R122, R117, R66 ;  /* 0x00000042757a7220 */ /* 0x000fe20000410000 */
[----:B------:R-:W-:Y:S01]  /*3110*/  FFMA.FTZ R5, R62, R5, 1 ;  /* 0x3f8000003e057423 */ /* 0x000fe20000010005 */
[----:B------:R-:W-:-:S02]  /*3120*/  FADD.FTZ R118, R124, 1 ;  /* 0x3f8000007c767421 */ /* 0x000fc40000010000 */
[----:B------:R-:W-:Y:S01]  /*3130*/  FMUL.FTZ R122, R93, R122 ;  /* 0x0000007a5d7a7220 */ /* 0x000fe20000410000 */
[----:B------:R-:W-:Y:S01]  /*3140*/  FADD.FTZ R121, R125, 1 ;  /* 0x3f8000007d797421 */ /* 0x000fe20000010000 */
[----:B------:R-:W-:Y:S01]  /*3150*/  FADD.FTZ R125, R127, 1 ;  /* 0x3f8000007f7d7421 */ /* 0x000fe20000010000 */
[----:B--2---:R-:W-:Y:S01]  /*3160*/  FADD.FTZ R127, R132, 1 ;  /* 0x3f800000847f7421 */ /* 0x004fe20000010000 */
[----:B------:R-:W-:Y:S01]  /*3170*/  FMUL.FTZ R139, R122, R5 ;  /* 0x000000057a8b7220 */ /* 0x000fe20000410000 */
[----:B------:R-:W-:Y:S01]  /*3180*/  LDS.U16 R132, [R94+0x1c] ;  /* 0x00001c005e847984 */ /* 0x000fe20000000400 */
[----:B------:R-:W2:Y:S03]  /*3190*/  MUFU.RCP R118, R118 ;  /* 0x0000007600767308 */ /* 0x000ea60000001000 */
[----:B------:R-:W4:Y:S01]  /*31a0*/  LDS.U16 R5, [R94+0x1a] ;  /* 0x00001a005e057984 */ /* 0x000f220000000400 */
[----:B------:R-:W-:-:S02]  /*31b0*/  HADD2.F32 R119, -RZ, R48.H0_H0 ;  /* 0x20000030ff777230 */ /* 0x000fc40000004100 */
[----:B---3--:R-:W-:Y:S02]  /*31c0*/  FADD.FTZ R123, R123, 1 ;  /* 0x3f8000007b7b7421 */ /* 0x008fe40000010000 */
[----:B------:R-:W3:Y:S01]  /*31d0*/  MUFU.RCP R115, R115 ;  /* 0x0000007300737308 */ /* 0x000ee20000001000 */
[----:B------:R-:W-:Y:S02]  /*31e0*/  HADD2.F32 R48, -RZ, R120.H0_H0 ;  /* 0x20000078ff307230 */ /* 0x000fe40000004100 */
[----:B------:R-:W-:-:S05]  /*31f0*/  FADD.FTZ R124, -R112, 1 ;  /* 0x3f800000707c7421 */ /* 0x000fca0000010100 */
[----:B------:R-:W5:Y:S01]  /*3200*/  MUFU.RCP R121, R121 ;  /* 0x0000007900797308 */ /* 0x000f620000001000 */
[----:B------:R-:W-:-:S07]  /*3210*/  FFMA.FTZ R124, R63, R124, 1 ;  /* 0x3f8000003f7c7423 */ /* 0x000fce000001007c */
[----:B------:R2:W0:Y:S01]  /*3220*/  MUFU.RCP R116, R123 ;  /* 0x0000007b00747308 */ /* 0x0004220000001000 */
[----:B------:R-:W-:Y:S02]  /*3230*/  HADD2.F32 R122, -RZ, R44.H0_H0 ;  /* 0x2000002cff7a7230 */ /* 0x000fe40000004100 */
[----:B--2---:R-:W-:-:S04]  /*3240*/  FMUL.FTZ R123, R119, R48 ;  /* 0x00000030777b7220 */ /* 0x004fc80000410000 */
[----:B------:R-:W-:Y:S01]  /*3250*/  FMUL.FTZ R123, R112, R123 ;  /* 0x0000007b707b7220 */ /* 0x000fe20000410000 */
[----:B------:R2:W4:Y:S01]  /*3260*/  MUFU.RCP R120, R125 ;  /* 0x0000007d00787308 */ /* 0x0005220000001000 */
[----:B------:R-:W-:Y:S02]  /*3270*/  FADD.FTZ R44, -R118, 1 ;  /* 0x3f800000762c7421 */ /* 0x000fe40000010100 */
[----:B------:R-:W-:Y:S01]  /*3280*/  FMUL.FTZ R140, R123, R124 ;  /* 0x0000007c7b8c7220 */ /* 0x000fe20000410000 */
[----:B------:R-:W-:Y:S02]  /*3290*/  HADD2.F32 R123, -RZ, R45.H0_H0 ;  /* 0x2000002dff7b7230 */ /* 0x000fe40000004100 */
[----:B------:R-:W-:Y:S01]  /*32a0*/  FADD.FTZ R45, R141, 1 ;  /* 0x3f8000008d2d7421 */ /* 0x000fe20000010000 */
[----:B------:R-:W-:Y:S01]  /*32b0*/  FFMA.FTZ R144, R67, R44, 1 ;  /* 0x3f80000043907423 */ /* 0x000fe2000001002c */
[----:B--2---:R-:W-:Y:S02]  /*32c0*/  HADD2.F32 R125, -RZ, R43.H0_H0 ;  /* 0x2000002bff7d7230 */ /* 0x004fe40000004100 */
[----:B---3--:R-:W-:Y:S01]  /*32d0*/  FADD.FTZ R43, -R115, 1 ;  /* 0x3f800000732b7421 */ /* 0x008fe20000010100 */
[----:B-----5:R-:W-:Y:S01]  /*32e0*/  FADD.FTZ R143, -R121, 1 ;  /* 0x3f800000798f7421 */ /* 0x020fe20000010100 */
[----:B-1----:R-:W-:Y:S01]  /*32f0*/  HADD2.F32 R44, -RZ, R128.H0_H0 ;  /* 0x20000080ff2c7230 */ /* 0x002fe20000004100 */
        /* <DEDUP_REMOVED lines=218> */
[----:B------:R-:W-:Y:S01]  /*40a0*/  STS.U16 [R94], R78 ;  /* 0x0000004e5e007388 */ /* 0x000fe20000000400 */
[----:B----4-:R-:W-:Y:S01]  /*40b0*/  PRMT R4, R43, 0x7632, R4 ;  /* 0x000076322b047816 */ /* 0x010fe20000000004 */
[----:B------:R-:W-:-:S02]  /*40c0*/  UIMAD.WIDE.U32 UR8, UR31, UR14, UR8 ;  /* 0x0000000e1f0872a5 */ /* 0x000fc4000f8e0008 */
[----:B------:R-:W-:Y:S01]  /*40d0*/  STS.U16 [R94+0xa], R41 ;  /* 0x00000a295e007388 */ /* 0x000fe20000000400 */
[----:B0-----:R-:W-:Y:S01]  /*40e0*/  PRMT R66, R71, 0x7632, R66 ;  /* 0x0000763247427816 */ /* 0x001fe20000000042 */
[----:B------:R-:W-:Y:S02]  /*40f0*/  UIMAD UR15, UR31, UR15, UR9 ;  /* 0x0000000f1f0f72a4 */ /* 0x000fe4000f8e0209 */
        /* <DEDUP_REMOVED lines=10> */
[----:B------:R-:W-:Y:S01]  /*41a0*/  LDS.U16 R41, [R150] ;  /* 0x0000000096297984 */ /* 0x000fe20000000400 */
[----:B0-----:R-:W-:-:S03]  /*41b0*/  IADD3 R5, P1, PT, R3, UR8, RZ ;  /* 0x0000000803057c10 */ /* 0x001fc6000ff3e0ff */
[----:B------:R-:W-:Y:S01]  /*41c0*/  LDS.U16 R43, [R148+0x40] ;  /* 0x00004000942b7984 */ /* 0x000fe20000000400 */
[----:B------:R-:W-:Y:S02]  /*41d0*/  IADD3.X R44, PT, PT, RZ, UR15, RZ, P1, !PT ;  /* 0x0000000fff2c7c10 */ /* 0x000fe40008ffe4ff */
        /* <DEDUP_REMOVED lines=51> */
.L_x_6989:
[----:B------:R-:W2:Y:S01]  /*4510*/  LDL.LU R3, [R1+0xc] ;  /* 0x00000c0001037983 */ /* 0x000ea20000300800 */
[----:B------:R-:W-:Y:S01]  /*4520*/  HADD2.F32 R77, -RZ, R77.H0_H0 ;  /* 0x2000004dff4d7230 */ /* 0x000fe20000004100 */
[----:B------:R-:W-:Y:S01]  /*4530*/  UISETP.GE.AND UP0, UPT, UR18, 0x1, UPT ;  /* 0x000000011200788c */ /* 0x000fe2000bf06270 */
        /* <DEDUP_REMOVED lines=118> */
[----:B------:R-:W-:-:S02]  /*4ca0*/  UIADD3 UR35, UPT, UPT, UR8, 0x800, URZ ;  /* 0x0000080008237890 */ /* 0x000fc4000fffe0ff */
[----:B------:R-:W-:Y:S02]  /*4cb0*/  UIMAD UR9, UR31, UR9, UR15 ;  /* 0x000000091f0972a4 */ /* 0x000fe4000f8e020f */
        /* <DEDUP_REMOVED lines=13> */
.L_x_7088:
[----:B------:R-:W-:Y:S01]  /*4d90*/  UMOV UR36, UR14 ;  /* 0x0000000e00247c82 */ /* 0x000fe20008000000 */
[----:B------:R-:W-:Y:S01]  /*4da0*/  UMOV UR37, UR9 ;  /* 0x0000000900257c82 */ /* 0x000fe20008000000 */
[C---:B------:R-:W-:Y:S01]  /*4db0*/  SHF.L.U32 R116, R190.reuse, 0x5, RZ ;  /* 0x00000005be747819 */ /* 0x040fe200000006ff */
[----:B---3--:R-:W-:Y:S01]  /*4dc0*/  UIMAD.WIDE.U32 UR36, UR8, UR38, UR36 ;  /* 0x00000026082472a5 */ /* 0x008fe2000f8e0024 */
[----:B------:R-:W-:Y:S02]  /*4dd0*/  LOP3.LUT R124, R190, 0x1f, RZ, 0xc0, !PT ;  /* 0x0000001fbe7c7812 */ /* 0x000fe400078ec0ff */
[----:B------:R-:W-:Y:S01]  /*4de0*/  LOP3.LUT P6, RZ, R2, 0x4, RZ, 0xc0, !PT ;  /* 0x0000000402ff7812 */ /* 0x000fe200078cc0ff */
[----:B------:R-:W-:Y:S02]  /*4df0*/  UIMAD UR29, UR8, UR39, UR37 ;  /* 0x00000027081d72a4 */ /* 0x000fe4000f8e0225 */
[----:B0-----:R-:W-:-:S04]  /*4e00*/  ULEA UR30, UP0, UR36, UR16, 0x3 ;  /* 0x00000010241e7291 */ /* 0x001fc8000f8018ff */
[----:B------:R-:W-:Y:S02]  /*4e10*/  ULEA.HI.X UR36, UR36, UR17, UR29, 0x3, UP0 ;  /* 0x0000001124247291 */ /* 0x000fe400080f1c1d */
[----:B------:R-:W-:-:S04]  /*4e20*/  MOV R62, UR30 ;  /* 0x0000001e003e7c02 */ /* 0x000fc80008000f00 */
        /* <DEDUP_REMOVED lines=93> */
[C---:B------:R-:W-:Y:S01]  /*5400*/  LOP3.LUT R112, R64.reuse, 0x300, RZ, 0xfc, !PT ;  /* 0x0000030040707812 */ /* 0x040fe200078efcff */
        /* <DEDUP_REMOVED lines=23> */
[----:B------:R-:W-:Y:S02]  /*5580*/  LOP3.LUT R113, R64, 0x3a0, RZ, 0xfc, !PT ;  /* 0x000003a040717812 */ /* 0x000fe400078efcff */
        /* <DEDUP_REMOVED lines=56> */
[----:B------:R-:W-:Y:S08]  /*5910*/  MUFU.SIN R148, R112 ;  /* 0x0000007000947308 */ /* 0x000ff00000000400 */
[----:B------:R4:W-:Y:S02]  /*5920*/  MUFU.COS R149, R112 ;  /* 0x0000007000957308 */ /* 0x0009e40000000000 */
[----:B----4-:R-:W-:Y:S01]  /*5930*/  FMUL.RZ R112, R63, 0.15915493667125701904 ;  /* 0x3e22f9833f707820 */ /* 0x010fe2000040c000 */
[----:B------:R-:W-:-:S04]  /*5940*/  FMUL.FTZ R63, R40, UR48 ;  /* 0x00000030283f7c20 */ /* 0x000fc80008410000 */
[----:B------:R-:W-:Y:S01]  /*5950*/  FMUL.RZ R116, R63, 0.15915493667125701904 ;  /* 0x3e22f9833f747820 */ /* 0x000fe2000040c000 */
[----:B------:R-:W-:-:S05]  /*5960*/  IADD3 R63, PT, PT, R170, R107, RZ ;  /* 0x0000006baa3f7210 */ /* 0x000fca0007ffe0ff */
[----:B------:R-:W-:-:S05]  /*5970*/  IMAD R170, R170, 0x1f, R63 ;  /* 0x0000001faaaa7824 */ /* 0x000fca00078e023f */
[C---:B------:R-:W-:Y:S02]  /*5980*/  IADD3 R153, PT, PT, R170.reuse, 0x60, RZ ;  /* 0x00000060aa997810 */ /* 0x040fe40007ffe0ff */
[----:B------:R-:W-:Y:S02]  /*5990*/  IADD3 R177, PT, PT, R170, 0x160, RZ ;  /* 0x00000160aab17810 */ /* 0x000fe40007ffe0ff */
[----:B------:R-:W-:Y:S01]  /*59a0*/  LEA.HI.SX32 R182, R153, R170, 0x1b ;  /* 0x000000aa99b67211 */ /* 0x000fe200078fdaff */
[----:B------:R-:W-:Y:S01]  /*59b0*/  FMUL.FTZ R153, R35, UR48 ;  /* 0x0000003023997c20 */ /* 0x000fe20008410000 */
[----:B------:R-:W-:Y:S01]  /*59c0*/  MUFU.SIN R128, R113 ;  /* 0x0000007100807308 */ /* 0x000fe20000000400 */
[----:B------:R-:W-:Y:S01]  /*59d0*/  UMOV UR30, 0x400 ;  /* 0x00000400001e7882 */ /* 0x000fe20000000000 */
[----:B------:R-:W-:Y:S01]  /*59e0*/  R2UR UR36, R62 ;  /* 0x000000003e2472ca */ /* 0x000fe200000e0000 */
[----:B0-----:R-:W-:Y:S01]  /*59f0*/  ULEA UR30, UR29, UR30, 0x18 ;  /* 0x0000001e1d1e7291 */ /* 0x001fe2000f8ec0ff */
[----:B------:R-:W-:-:S02]  /*5a00*/  IADD3 R141, PT, PT, R170, 0x40, RZ ;  /* 0x00000040aa8d7810 */ /* 0x000fc40007ffe0ff */
[-C--:B------:R-:W-:Y:S02]  /*5a10*/  LEA.HI.SX32 R191, R177, R170.reuse, 0x1b ;  /* 0x000000aab1bf7211 */ /* 0x080fe400078fdaff */
[----:B------:R0:W-:Y:S01]  /*5a20*/  MUFU.COS R146, R113 ;  /* 0x0000007100927308 */ /* 0x0001e20000000000 */
[----:B------:R-:W-:Y:S01]  /*5a30*/  FMUL.RZ R177, R153, 0.15915493667125701904 ;  /* 0x3e22f98399b17820 */ /* 0x000fe2000040c000 */
[C---:B------:R-:W-:Y:S02]  /*5a40*/  LEA.HI.SX32 R171, R170.reuse, R170, 0x1b ;  /* 0x000000aaaaab7211 */ /* 0x040fe400078fdaff */
[C---:B------:R-:W-:Y:S02]  /*5a50*/  IADD3 R155, PT, PT, R170.reuse, 0x80, RZ ;  /* 0x00000080aa9b7810 */ /* 0x040fe40007ffe0ff */
[C---:B------:R-:W-:Y:S02]  /*5a60*/  IADD3 R179, PT, PT, R170.reuse, 0x180, RZ ;  /* 0x00000180aab37810 */ /* 0x040fe40007ffe0ff */
[----:B0-----:R-:W-:-:S02]  /*5a70*/  IADD3 R113, PT, PT, R170, 0x20, RZ ;  /* 0x00000020aa717810 */ /* 0x001fc40007ffe0ff */
[C---:B------:R-:W-:Y:S02]  /*5a80*/  IADD3 R157, PT, PT, R170.reuse, 0xa0, RZ ;  /* 0x000000a0aa9d7810 */ /* 0x040fe40007ffe0ff */
[C---:B------:R-:W-:Y:S02]  /*5a90*/  IADD3 R181, PT, PT, R170.reuse, 0x1a0, RZ ;  /* 0x000001a0aab57810 */ /* 0x040fe40007ffe0ff */
[-C--:B------:R-:W-:Y:S01]  /*5aa0*/  LEA.HI.SX32 R178, R113, R170.reuse, 0x1b ;  /* 0x000000aa71b27211 */ /* 0x080fe200078fdaff */
[----:B------:R-:W-:Y:S01]  /*5ab0*/  MUFU.SIN R153, R177 ;  /* 0x000000b100997308 */ /* 0x000fe20000000400 */
[C---:B------:R-:W-:Y:S02]  /*5ac0*/  IADD3 R165, PT, PT, R170.reuse, 0xc0, RZ ;  /* 0x000000c0aaa57810 */ /* 0x040fe40007ffe0ff */
[----:B------:R-:W-:Y:S02]  /*5ad0*/  LEA.HI.SX32 R180, R141, R170, 0x1b ;  /* 0x000000aa8db47211 */ /* 0x000fe400078fdaff */
[----:B------:R-:W-:-:S02]  /*5ae0*/  IADD3 R167, PT, PT, R170, 0xe0, RZ ;  /* 0x000000e0aaa77810 */ /* 0x000fc40007ffe0ff */
[C---:B------:R-:W-:Y:S01]  /*5af0*/  IADD3 R169, PT, PT, R170.reuse, 0x100, RZ ;  /* 0x00000100aaa97810 */ /* 0x040fe20007ffe0ff */
[----:B------:R0:W-:Y:S01]  /*5b00*/  MUFU.COS R156, R177 ;  /* 0x000000b1009c7308 */ /* 0x0001e20000000000 */
[-C--:B------:R-:W-:Y:S02]  /*5b10*/  LEA.HI.SX32 R183, R155, R170.reuse, 0x1b ;  /* 0x000000aa9bb77211 */ /* 0x080fe400078fdaff */
[-C--:B------:R-:W-:Y:S02]  /*5b20*/  LEA.HI.SX32 R192, R179, R170.reuse, 0x1b ;  /* 0x000000aab3c07211 */ /* 0x080fe400078fdaff */
[----:B------:R-:W-:Y:S02]  /*5b30*/  IADD3 R173, PT, PT, R170, 0x120, RZ ;  /* 0x00000120aaad7810 */ /* 0x000fe40007ffe0ff */
[----:B------:R-:W-:Y:S02]  /*5b40*/  LEA.HI.SX32 R184, R157, R170, 0x1b ;  /* 0x000000aa9db87211 */ /* 0x000fe400078fdaff */
[----:B0-----:R-:W-:-:S02]  /*5b50*/  LEA R177, R171, UR30, 0x1 ;  /* 0x0000001eabb17c11 */ /* 0x001fc4000f8e08ff */
[-C--:B------:R-:W-:Y:S02]  /*5b60*/  LEA.HI.SX32 R193, R181, R170.reuse, 0x1b ;  /* 0x000000aab5c17211 */ /* 0x080fe400078fdaff */
[----:B------:R-:W-:Y:S02]  /*5b70*/  LEA R179, R178, UR30, 0x1 ;  /* 0x0000001eb2b37c11 */ /* 0x000fe4000f8e08ff */
[----:B------:R-:W-:Y:S02]  /*5b80*/  IADD3 R175, PT, PT, R170, 0x140, RZ ;  /* 0x00000140aaaf7810 */ /* 0x000fe40007ffe0ff */
[-C--:B------:R-:W-:Y:S02]  /*5b90*/  LEA.HI.SX32 R185, R165, R170.reuse, 0x1b ;  /* 0x000000aaa5b97211 */ /* 0x080fe400078fdaff */
[----:B------:R-:W-:Y:S02]  /*5ba0*/  LEA R181, R180, UR30, 0x1 ;  /* 0x0000001eb4b57c11 */ /* 0x000fe4000f8e08ff */
[----:B------:R-:W-:-:S02]  /*5bb0*/  LEA.HI.SX32 R186, R167, R170, 0x1b ;  /* 0x000000aaa7ba7211 */ /* 0x000fc400078fdaff */
[----:B------:R-:W-:Y:S01]  /*5bc0*/  LEA R182, R182, UR30, 0x1 ;  /* 0x0000001eb6b67c11 */ /* 0x000fe2000f8e08ff */
[----:B-----5:R-:W-:Y:S01]  /*5bd0*/  STS.U16 [R177], R132 ;  /* 0x00000084b1007388 */ /* 0x020fe20000000400 */
[-C--:B------:R-:W-:Y:S02]  /*5be0*/  LEA.HI.SX32 R187, R169, R170.reuse, 0x1b ;  /* 0x000000aaa9bb7211 */ /* 0x080fe400078fdaff */
[----:B------:R-:W-:Y:S01]  /*5bf0*/  LEA R183, R183, UR30, 0x1 ;  /* 0x0000001eb7b77c11 */ /* 0x000fe2000f8e08ff */
[----:B------:R0:W-:Y:S01]  /*5c00*/  STS.U16 [R179+0x40], R114 ;  /* 0x00004072b3007388 */ /* 0x0001e20000000400 */
[----:B------:R-:W-:Y:S02]  /*5c10*/  LEA.HI.SX32 R188, R173, R170, 0x1b ;  /* 0x000000aaadbc7211 */ /* 0x000fe400078fdaff */
[----:B------:R-:W-:Y:S01]  /*5c20*/  LEA R184, R184, UR30, 0x1 ;  /* 0x0000001eb8b87c11 */ /* 0x000fe2000f8e08ff */
[----:B--2---:R-:W-:Y:S01]  /*5c30*/  STS.U16 [R181+0x80], R118 ;  /* 0x00008076b5007388 */ /* 0x004fe20000000400 */
[----:B------:R-:W-:-:S02]  /*5c40*/  IADD3 R195, PT, PT, R170, 0x1c0, RZ ;  /* 0x000001c0aac37810 */ /* 0x000fc40007ffe0ff */
[----:B------:R-:W-:Y:S02]  /*5c50*/  LEA.HI.SX32 R189, R175, R170, 0x1b ;  /* 0x000000aaafbd7211 */ /* 0x000fe400078fdaff */
[----:B------:R-:W-:Y:S01]  /*5c60*/  LEA R178, R185, UR30, 0x1 ;  /* 0x0000001eb9b27c11 */ /* 0x000fe2000f8e08ff */
[----:B------:R2:W-:Y:S01]  /*5c70*/  STS.U16 [R182+0xc0], R117 ;  /* 0x0000c075b6007388 */ /* 0x0005e20000000400 */
[----:B------:R-:W-:Y:S02]  /*5c80*/  IADD3 R197, PT, PT, R170, 0x1e0, RZ ;  /* 0x000001e0aac57810 */ /* 0x000fe40007ffe0ff */
[----:B------:R-:W-:Y:S02]  /*5c90*/  MOV R157, UR36 ;  /* 0x00000024009d7c02 */ /* 0x000fe40008000f00 */
[----:B------:R-:W-:Y:S01]  /*5ca0*/  LEA R185, R186, UR30, 0x1 ;  /* 0x0000001ebab97c11 */ /* 0x000fe2000f8e08ff */
[----:B------:R4:W-:Y:S01]  /*5cb0*/  STS.U16 [R183+0x100], R66 ;  /* 0x00010042b7007388 */ /* 0x0009e20000000400 */
[----:B------:R-:W-:-:S02]  /*5cc0*/  IADD3 R199, PT, PT, R170, 0x200, RZ ;  /* 0x00000200aac77810 */ /* 0x000fc40007ffe0ff */
[----:B0-----:R-:W-:Y:S01]  /*5cd0*/  LEA R114, R187, UR30, 0x1 ;  /* 0x0000001ebb727c11 */ /* 0x001fe2000f8e08ff */
[----:B------:R-:W-:Y:S01]  /*5ce0*/  STS.U16 [R184+0x140], R67 ;  /* 0x00014043b8007388 */ /* 0x000fe20000000400 */
[----:B------:R-:W-:Y:S02]  /*5cf0*/  IADD3 R201, PT, PT, R170, 0x220, RZ ;  /* 0x00000220aac97810 */ /* 0x000fe40007ffe0ff */
[----:B--2---:R-:W-:Y:S01]  /*5d00*/  LEA R117, R188, UR30, 0x1 ;  /* 0x0000001ebc757c11 */ /* 0x004fe2000f8e08ff */
[----:B------:R-:W-:Y:S01]  /*5d10*/  STS.U16 [R178+0x180], R71 ;  /* 0x00018047b2007388 */ /* 0x000fe20000000400 */
[C---:B------:R-:W-:Y:S02]  /*5d20*/  IADD3 R203, PT, PT, R170.reuse, 0x240, RZ ;  /* 0x00000240aacb7810 */ /* 0x040fe40007ffe0ff */
[-C--:B------:R-:W-:Y:S02]  /*5d30*/  LEA.HI.SX32 R195, R195, R170.reuse, 0x1b ;  /* 0x000000aac3c37211 */ /* 0x080fe400078fdaff */
[----:B------:R-:W-:Y:S01]  /*5d40*/  LEA R189, R189, UR30, 0x1 ;  /* 0x0000001ebdbd7c11 */ /* 0x000fe2000f8e08ff */
[----:B------:R-:W-:Y:S01]  /*5d50*/  FMUL.FTZ R157, R157, 1.4426950216293334961 ;  /* 0x3fb8aa3b9d9d7820 */ /* 0x000fe20000410000 */
[----:B------:R-:W-:Y:S01]  /*5d60*/  IADD3 R205, PT, PT, R170, 0x260, RZ ;  /* 0x00000260aacd7810 */ /* 0x000fe20007ffe0ff */
[----:B------:R0:W-:Y:S01]  /*5d70*/  STS.U16 [R185+0x1c0], R110 ;  /* 0x0001c06eb9007388 */ /* 0x0001e20000000400 */
[----:B------:R-:W-:-:S02]  /*5d80*/  LEA.HI.SX32 R197, R197, R170, 0x1b ;  /* 0x000000aac5c57211 */ /* 0x000fc400078fdaff */
[----:B------:R-:W-:Y:S01]  /*5d90*/  LEA R118, R191, UR30, 0x1 ;  /* 0x0000001ebf767c11 */ /* 0x000fe2000f8e08ff */
        /* <DEDUP_REMOVED lines=8> */
[----:B------:R5:W-:Y:S01]  /*5e20*/  STS.U16 [R189+0x280], R70 ;  /* 0x00028046bd007388 */ /* 0x000be20000000400 */
[C---:B------:R-:W-:Y:S02]  /*5e30*/  IADD3 R211, PT, PT, R170.reuse, 0x2c0, RZ ;  /* 0x000002c0aad37810 */ /* 0x040fe40007ffe0ff */
[-C--:B------:R-:W-:Y:S02]  /*5e40*/  LEA.HI.SX32 R203, R203, R170.reuse, 0x1b ;  /* 0x000000aacbcb7211 */ /* 0x080fe400078fdaff */
[----:B----4-:R-:W-:Y:S01]  /*5e50*/  LEA R66, R195, UR30, 0x1 ;  /* 0x0000001ec3427c11 */ /* 0x010fe2000f8e08ff */
[----:B------:R-:W-:Y:S01]  /*5e60*/  FMUL.FTZ R180, R47, R157 ;  /* 0x0000009d2fb47220 */ /* 0x000fe20000410000 */
[----:B------:R-:W-:Y:S01]  /*5e70*/  IADD3 R213, PT, PT, R170, 0x2e0, RZ ;  /* 0x000002e0aad57810 */ /* 0x000fe20007ffe0ff */
[----:B------:R-:W-:Y:S01]  /*5e80*/  STS.U16 [R118+0x2c0], R109 ;  /* 0x0002c06d76007388 */ /* 0x000fe20000000400 */
[----:B------:R-:W-:-:S02]  /*5e90*/  LEA.HI.SX32 R205, R205, R170, 0x1b ;  /* 0x000000aacdcd7211 */ /* 0x000fc400078fdaff */
[----:B0-----:R-:W-:Y:S01]  /*5ea0*/  LEA R110, R197, UR30, 0x1 ;  /* 0x0000001ec56e7c11 */ /* 0x001fe2000f8e08ff */
[----:B------:R-:W-:Y:S01]  /*5eb0*/  STS.U16 [R192+0x300], R69 ;  /* 0x00030045c0007388 */ /* 0x000fe20000000400 */
[----:B------:R-:W-:Y:S02]  /*5ec0*/  IADD3 R215, PT, PT, R170, 0x300, RZ ;  /* 0x00000300aad77810 */ /* 0x000fe40007ffe0ff */
[-C--:B------:R-:W-:Y:S02]  /*5ed0*/  LEA.HI.SX32 R174, R207, R170.reuse, 0x1b ;  /* 0x000000aacfae7211 */ /* 0x080fe400078fdaff */
[----:B--2---:R-:W-:Y:S01]  /*5ee0*/  LEA R68, R199, UR30, 0x1 ;  /* 0x0000001ec7447c11 */ /* 0x004fe2000f8e08ff */
[----:B------:R-:W-:Y:S01]  /*5ef0*/  FMUL.FTZ R132, R46, R157 ;  /* 0x0000009d2e847220 */ /* 0x000fe20000410000 */
[----:B------:R-:W-:Y:S01]  /*5f00*/  IADD3 R217, PT, PT, R170, 0x320, RZ ;  /* 0x00000320aad97810 */ /* 0x000fe20007ffe0ff */
[----:B------:R-:W-:Y:S01]  /*5f10*/  STS.U16 [R193+0x340], R108 ;  /* 0x0003406cc1007388 */ /* 0x000fe20000000400 */
[----:B------:R-:W-:-:S02]  /*5f20*/  LEA.HI.SX32 R175, R209, R170, 0x1b ;  /* 0x000000aad1af7211 */ /* 0x000fc400078fdaff */
[----:B------:R-:W-:Y:S01]  /*5f30*/  LEA R201, R201, UR30, 0x1 ;  /* 0x0000001ec9c97c11 */ /* 0x000fe2000f8e08ff */
[-C--:B------:R-:W-:Y:S01]  /*5f40*/  FMUL.FTZ R171, R48, R157.reuse ;  /* 0x0000009d30ab7220 */ /* 0x080fe20000410000 */
[C---:B------:R-:W-:Y:S01]  /*5f50*/  IADD3 R219, PT, PT, R170.reuse, 0x340, RZ ;  /* 0x00000340aadb7810 */ /* 0x040fe20007ffe0ff */
[----:B------:R0:W-:Y:S01]  /*5f60*/  STS.U16 [R66+0x380], R111 ;  /* 0x0003806f42007388 */ /* 0x0001e20000000400 */
[-C--:B------:R-:W-:Y:S02]  /*5f70*/  LEA.HI.SX32 R176, R211, R170.reuse, 0x1b ;  /* 0x000000aad3b07211 */ /* 0x080fe400078fdaff */
[----:B-----5:R-:W-:Y:S01]  /*5f80*/  LEA R70, R203, UR30, 0x1 ;  /* 0x0000001ecb467c11 */ /* 0x020fe2000f8e08ff */
        /* <DEDUP_REMOVED lines=8> */
[-C--:B------:R-:W-:Y:S02]  /*6010*/  LEA.HI.SX32 R172, R215, R170.reuse, 0x1b ;  /* 0x000000aad7ac7211 */ /* 0x080fe400078fdaff */
[----:B------:R-:W-:Y:S01]  /*6020*/  LEA R174, R174, UR30, 0x1 ;  /* 0x0000001eaeae7c11 */ /* 0x000fe2000f8e08ff */
[----:B------:R-:W4:Y:S01]  /*6030*/  MUFU.EX2 R180, R180 ;  /* 0x000000b400b47308 */ /* 0x000f220000000800 */
[----:B------:R-:W-:Y:S01]  /*6040*/  IADD3 R225, PT, PT, R170, 0x3a0, RZ ;  /* 0x000003a0aae17810 */ /* 0x000fe20007ffe0ff */
[----:B------:R-:W-:Y:S01]  /*6050*/  STS.U16 [R201+0x440], R120 ;  /* 0x00044078c9007388 */ /* 0x000fe20000000400 */
[----:B------:R-:W-:-:S02]  /*6060*/  LEA.HI.SX32 R169, R217, R170, 0x1b ;  /* 0x000000aad9a97211 */ /* 0x000fc400078fdaff */
[----:B0-----:R-:W-:Y:S01]  /*6070*/  LEA R66, R175, UR30, 0x1 ;  /* 0x0000001eaf427c11 */ /* 0x001fe2000f8e08ff */
[----:B------:R-:W-:Y:S01]  /*6080*/  STS.U16 [R70+0x480], R121 ;  /* 0x0004807946007388 */ /* 0x000fe20000000400 */
[----:B------:R-:W-:Y:S01]  /*6090*/  IADD3 R227, PT, PT, R170, 0x3c0, RZ ;  /* 0x000003c0aae37810 */ /* 0x000fe20007ffe0ff */
[----:B------:R-:W0:Y:S01]  /*60a0*/  MUFU.EX2 R177, R132 ;  /* 0x0000008400b17308 */ /* 0x000e220000000800 */
[-C--:B------:R-:W-:Y:S02]  /*60b0*/  LEA.HI.SX32 R168, R219, R170.reuse, 0x1b ;  /* 0x000000aadba87211 */ /* 0x080fe400078fdaff */
[----:B------:R-:W-:Y:S01]  /*60c0*/  LEA R176, R176, UR30, 0x1 ;  /* 0x0000001eb0b07c11 */ /* 0x000fe2000f8e08ff */
[----:B------:R-:W-:Y:S01]  /*60d0*/  STS.U16 [R205+0x4c0], R122 ;  /* 0x0004c07acd007388 */ /* 0x000fe20000000400 */
[----:B------:R-:W-:Y:S02]  /*60e0*/  IADD3 R229, PT, PT, R170, 0x3e0, RZ ;  /* 0x000003e0aae57810 */ /* 0x000fe40007ffe0ff */
[----:B------:R-:W-:-:S02]  /*60f0*/  LEA.HI.SX32 R167, R221, R170, 0x1b ;  /* 0x000000aadda77211 */ /* 0x000fc400078fdaff */
[----:B------:R-:W-:Y:S01]  /*6100*/  LEA R173, R173, UR30, 0x1 ;  /* 0x0000001eadad7c11 */ /* 0x000fe2000f8e08ff */
[----:B------:R-:W5:Y:S01]  /*6110*/  MUFU.EX2 R171, R171 ;  /* 0x000000ab00ab7308 */ /* 0x000f620000000800 */
[-C--:B------:R-:W-:Y:S01]  /*6120*/  LEA.HI.SX32 R166, R223, R170.reuse, 0x1b ;  /* 0x000000aadfa67211 */ /* 0x080fe200078fdaff */
[----:B------:R-:W-:Y:S01]  /*6130*/  STS.U16 [R174+0x500], R123 ;  /* 0x0005007bae007388 */ /* 0x000fe20000000400 */
[----:B------:R-:W-:Y:S02]  /*6140*/  LEA R172, R172, UR30, 0x1 ;  /* 0x0000001eacac7c11 */ /* 0x000fe4000f8e08ff */
[-C--:B------:R-:W-:Y:S01]  /*6150*/  LEA.HI.SX32 R165, R225, R170.reuse, 0x1b ;  /* 0x000000aae1a57211 */ /* 0x080fe200078fdaff */
[----:B------:R1:W-:Y:S01]  /*6160*/  STS.U16 [R66+0x540], R125 ;  /* 0x0005407d42007388 */ /* 0x0003e20000000400 */
[----:B--2---:R-:W-:Y:S01]  /*6170*/  LEA R68, R169, UR30, 0x1 ;  /* 0x0000001ea9447c11 */ /* 0x004fe2000f8e08ff */
[----:B------:R2:W-:Y:S01]  /*6180*/  MUFU.EX2 R71, R65 ;  /* 0x0000004100477308 */ /* 0x0005e20000000800 */
[----:B------:R-:W-:Y:S01]  /*6190*/  SHF.L.U32 R63, R63, 0x5, RZ ;  /* 0x000000053f3f7819 */ /* 0x000fe200000006ff */
[----:B------:R-:W-:Y:S01]  /*61a0*/  STS.U16 [R176+0x580], R129 ;  /* 0x00058081b0007388 */ /* 0x000fe20000000400 */
[----:B------:R-:W-:-:S02]  /*61b0*/  LEA.HI.SX32 R164, R227, R170, 0x1b ;  /* 0x000000aae3a47211 */ /* 0x000fc400078fdaff */
[----:B------:R-:W-:Y:S01]  /*61c0*/  LEA R168, R168, UR30, 0x1 ;  /* 0x0000001ea8a87c11 */ /* 0x000fe2000f8e08ff */
[----:B------:R-:W-:Y:S01]  /*61d0*/  STS.U16 [R173+0x5c0], R130 ;  /* 0x0005c082ad007388 */ /* 0x000fe20000000400 */
[----:B------:R-:W-:Y:S01]  /*61e0*/  LEA.HI.SX32 R170, R229, R170, 0x1b ;  /* 0x000000aae5aa7211 */ /* 0x000fe200078fdaff */
[----:B------:R-:W3:Y:S01]  /*61f0*/  MUFU.EX2 R179, R179 ;  /* 0x000000b300b37308 */ /* 0x000ee20000000800 */
[----:B--2---:R-:W-:Y:S01]  /*6200*/  FMUL.FTZ R65, R41, R157 ;  /* 0x0000009d29417220 */ /* 0x004fe20000410000 */
[----:B------:R-:W-:Y:S01]  /*6210*/  LEA R167, R167, UR30, 0x1 ;  /* 0x0000001ea7a77c11 */ /* 0x000fe2000f8e08ff */
[----:B------:R-:W-:Y:S01]  /*6220*/  STS.U16 [R172+0x600], R131 ;  /* 0x00060083ac007388 */ /* 0x000fe20000000400 */
[----:B------:R-:W-:Y:S02]  /*6230*/  LEA R166, R166, UR30, 0x1 ;  /* 0x0000001ea6a67c11 */ /* 0x000fe4000f8e08ff */
[----:B------:R-:W-:Y:S01]  /*6240*/  LEA R165, R165, UR30, 0x1 ;  /* 0x0000001ea5a57c11 */ /* 0x000fe2000f8e08ff */
[----:B------:R-:W-:Y:S01]  /*6250*/  STS.U16 [R68+0x640], R133 ;  /* 0x0006408544007388 */ /* 0x000fe20000000400 */
[----:B------:R-:W-:Y:S01]  /*6260*/  MUFU.SIN R124, R64 ;  /* 0x00000040007c7308 */ /* 0x000fe20000000400 */
[----:B------:R-:W-:-:S02]  /*6270*/  LEA.HI.SX32 R63, R63, R63, 0x1b ;  /* 0x0000003f3f3f7211 */ /* 0x000fc400078fdaff */
[----:B------:R-:W-:Y:S01]  /*6280*/  LEA R164, R164, UR30, 0x1 ;  /* 0x0000001ea4a47c11 */ /* 0x000fe2000f8e08ff */
[----:B------:R-:W-:Y:S01]  /*6290*/  STS.U16 [R168+0x680], R135 ;  /* 0x00068087a8007388 */ /* 0x000fe20000000400 */
[----:B------:R-:W-:-:S03]  /*62a0*/  FMUL.FTZ R62, R38, UR48 ;  /* 0x00000030263e7c20 */ /* 0x000fc60008410000 */
[----:B------:R2:W-:Y:S01]  /*62b0*/  MUFU.COS R147, R64 ;  /* 0x0000004000937308 */ /* 0x0005e20000000000 */
[----:B------:R0:W-:Y:S01]  /*62c0*/  STS.U16 [R167+0x6c0], R136 ;  /* 0x0006c088a7007388 */ /* 0x0001e20000000400 */
[----:B------:R-:W-:Y:S01]  /*62d0*/  LEA R63, R63, UR30, 0x1 ;  /* 0x0000001e3f3f7c11 */ /* 0x000fe2000f8e08ff */
[CC--:B-1----:R-:W-:Y:S02]  /*62e0*/  FMUL.FTZ R66, R39.reuse, R157.reuse ;  /* 0x0000009d27427220 */ /* 0x0c2fe40000410000 */
[----:B------:R-:W-:Y:S03]  /*62f0*/  STS.U16 [R166+0x700], R163 ;  /* 0x000700a3a6007388 */ /* 0x000fe60000000400 */
[----:B------:R1:W-:Y:S01]  /*6300*/  MUFU.EX2 R108, R65 ;  /* 0x00000041006c7308 */ /* 0x0003e20000000800 */
[----:B--2---:R-:W-:Y:S01]  /*6310*/  FMUL.FTZ R64, R39, UR48 ;  /* 0x0000003027407c20 */ /* 0x004fe20008410000 */
[----:B------:R-:W-:Y:S01]  /*6320*/  STS.U16 [R165+0x740], R162 ;  /* 0x000740a2a5007388 */ /* 0x000fe20000000400 */
[----:B------:R-:W-:Y:S01]  /*6330*/  FMUL.RZ R150, R62, 0.15915493667125701904 ;  /* 0x3e22f9833e967820 */ /* 0x000fe2000040c000 */
[----:B------:R-:W-:Y:S01]  /*6340*/  FMUL.FTZ R67, R44, R157 ;  /* 0x0000009d2c437220 */ /* 0x000fe20000410000 */
[----:B-1----:R-:W-:-:S03]  /*6350*/  LEA R65, R170, UR30, 0x1 ;  /* 0x0000001eaa417c11 */ /* 0x002fc6000f8e08ff */
[----:B------:R-:W-:Y:S01]  /*6360*/  MUFU.SIN R144, R112 ;  /* 0x0000007000907308 */ /* 0x000fe20000000400 */
[----:B------:R-:W-:Y:S01]  /*6370*/  STS.U16 [R164+0x780], R161 ;  /* 0x000780a1a4007388 */ /* 0x000fe20000000400 */
[----:B----4-:R-:W-:-:S03]  /*6380*/  FMUL.FTZ R137, R180, R137 ;  /* 0x00000089b4897220 */ /* 0x010fc60000410000 */
[----:B------:R1:W-:Y:S01]  /*6390*/  STS.U16 [R65+0x7c0], R160 ;  /* 0x0007c0a041007388 */ /* 0x0003e20000000400 */
[----:B------:R-:W-:Y:S02]  /*63a0*/  NOP ;  /* 0x0000000000007918 */ /* 0x000fe40000000000 */
[----:B------:R2:W-:Y:S01]  /*63b0*/  MUFU.COS R145, R112 ;  /* 0x0000007000917308 */ /* 0x0005e20000000000 */
[----:B------:R-:W4:Y:S01]  /*63c0*/  LDS.U16 R174, [R63+0x1e] ;  /* 0x00001e003fae7984 */ /* 0x000f220000000400 */
[----:B0-----:R-:W-:Y:S01]  /*63d0*/  FMUL.FTZ R136, R180, R159 ;  /* 0x0000009fb4887220 */ /* 0x001fe20000410000 */
[----:B------:R-:W-:Y:S02]  /*63e0*/  FMUL.FTZ R135, R177, R158 ;  /* 0x0000009eb1877220 */ /* 0x000fe40000410000 */
[----:B------:R-:W0:Y:S01]  /*63f0*/  LDS.U16 R188, [R63+0x2] ;  /* 0x000002003fbc7984 */ /* 0x000e220000000400 */
[----:B--2---:R-:W-:Y:S02]  /*6400*/  FMUL.RZ R112, R64, 0.15915493667125701904 ;  /* 0x3e22f98340707820 */ /* 0x004fe4000040c000 */
[----:B------:R2:W-:Y:S01]  /*6410*/  MUFU.EX2 R109, R66 ;  /* 0x00000042006d7308 */ /* 0x0005e20000000800 */
[----:B------:R-:W0:Y:S01]  /*6420*/  LDS.U16 R184, [R63+0xa] ;  /* 0x00000a003fb87984 */ /* 0x000e220000000400 */
[----:B-----5:R-:W-:-:S03]  /*6430*/  FMUL.FTZ R139, R171, R139 ;  /* 0x0000008bab8b7220 */ /* 0x020fc60000410000 */
[----:B------:R-:W5:Y:S03]  /*6440*/  LDS.U16 R170, [R63+0x26] ;  /* 0x000026003faa7984 */ /* 0x000f660000000400 */
[----:B------:R-:W4:Y:S01]  /*6450*/  MUFU.SIN R64, R112 ;  /* 0x0000007000407308 */ /* 0x000f220000000400 */
[----:B------:R-:W5:Y:S01]  /*6460*/  LDS.U16 R160, [R63+0x3a] ;  /* 0x00003a003fa07984 */ /* 0x000f620000000400 */
[----:B------:R-:W-:-:S03]  /*6470*/  FMUL.FTZ R138, R171, R138 ;  /* 0x0000008aab8a7220 */ /* 0x000fc60000410000 */
[----:B------:R-:W5:Y:S03]  /*6480*/  LDS.U16 R186, [R63+0x6] ;  /* 0x000006003fba7984 */ /* 0x000f660000000400 */
[----:B------:R-:W-:Y:S01]  /*6490*/  MUFU.SIN R140, R116 ;  /* 0x00000074008c7308 */ /* 0x000fe20000000400 */
[----:B------:R-:W5:Y:S01]  /*64a0*/  LDS.U16 R182, [R63+0xe] ;  /* 0x00000e003fb67984 */ /* 0x000f620000000400 */
[----:B--2---:R-:W-:-:S03]  /*64b0*/  FMUL.FTZ R66, R37, R157 ;  /* 0x0000009d25427220 */ /* 0x004fc60000410000 */
[----:B------:R-:W2:Y:S03]  /*64c0*/  LDS.U16 R180, [R63+0x12] ;  /* 0x000012003fb47984 */ /* 0x000ea60000000400 */
[----:B------:R-:W-:Y:S01]  /*64d0*/  MUFU.COS R143, R116 ;  /* 0x00000074008f7308 */ /* 0x000fe20000000000 */
[----:B------:R-:W2:Y:S01]  /*64e0*/  LDS.U16 R178, [R63+0x16] ;  /* 0x000016003fb27984 */ /* 0x000ea20000000400 */
[----:B------:R-:W-:-:S03]  /*64f0*/  FMUL.FTZ R134, R177, R134 ;  /* 0x00000086b1867220 */ /* 0x000fc60000410000 */
[----:B------:R-:W2:Y:S03]  /*6500*/  LDS.U16 R176, [R63+0x1a] ;  /* 0x00001a003fb07984 */ /* 0x000ea60000000400 */
[----:B------:R1:W-:Y:S01]  /*6510*/  MUFU.COS R142, R112 ;  /* 0x00000070008e7308 */ /* 0x0003e20000000000 */
[----:B------:R-:W2:Y:S01]  /*6520*/  LDS.U16 R172, [R63+0x22] ;  /* 0x000022003fac7984 */ /* 0x000ea20000000400 */
[----:B---3--:R-:W-:-:S03]  /*6530*/  FMUL.FTZ R133, R179, R152 ;  /* 0x00000098b3857220 */ /* 0x008fc60000410000 */
[----:B------:R-:W3:Y:S03]  /*6540*/  LDS.U16 R168, [R63+0x2a] ;  /* 0x00002a003fa87984 */ /* 0x000ee60000000400 */
[----:B------:R-:W-:Y:S01]  /*6550*/  MUFU.SIN R116, R150 ;  /* 0x0000009600747308 */ /* 0x000fe20000000400 */
[----:B------:R-:W3:Y:S01]  /*6560*/  LDS.U16 R166, [R63+0x2e] ;  /* 0x00002e003fa67984 */ /* 0x000ee20000000400 */
[----:B-1----:R-:W-:-:S03]  /*6570*/  FMUL.FTZ R112, R37, UR48 ;  /* 0x0000003025707c20 */ /* 0x002fc60008410000 */
[----:B------:R-:W1:Y:S03]  /*6580*/  LDS.U16 R164, [R63+0x32] ;  /* 0x000032003fa47984 */ /* 0x000e660000000400 */
[----:B------:R4:W-:Y:S01]  /*6590*/  MUFU.COS R62, R150 ;  /* 0x00000096003e7308 */ /* 0x0009e20000000000 */
[----:B------:R-:W1:Y:S01]  /*65a0*/  LDS.U16 R162, [R63+0x36] ;  /* 0x000036003fa27984 */ /* 0x000e620000000400 */
[----:B------:R-:W-:-:S03]  /*65b0*/  FMUL.FTZ R132, R179, R151 ;  /* 0x00000097b3847220 */ /* 0x000fc60000410000 */
[----:B------:R-:W1:Y:S01]  /*65c0*/  LDS.U16 R158, [R63+0x3e] ;  /* 0x00003e003f9e7984 */ /* 0x000e620000000400 */
[CC--:B------:R-:W-:Y:S02]  /*65d0*/  FMUL.FTZ R65, R36.reuse, R157.reuse ;  /* 0x0000009d24417220 */ /* 0x0c0fe40000410000 */
[----:B------:R-:W0:Y:S01]  /*65e0*/  MUFU.EX2 R67, R67 ;  /* 0x0000004300437308 */ /* 0x000e220000000800 */
[----:B----4-:R-:W-:Y:S01]  /*65f0*/  FMUL.FTZ R150, R36, UR48 ;  /* 0x0000003024967c20 */ /* 0x010fe20008410000 */
[----:B------:R-:W4:Y:S01]  /*6600*/  LDS.U16 R175, [R63+0x1c] ;  /* 0x00001c003faf7984 */ /* 0x000f220000000400 */
[----:B------:R-:W-:Y:S01]  /*6610*/  FMUL.FTZ R110, R38, R157 ;  /* 0x0000009d266e7220 */ /* 0x000fe20000410000 */
[----:B------:R-:W-:Y:S02]  /*6620*/  FMUL.RZ R154, R112, 0.15915493667125701904 ;  /* 0x3e22f983709a7820 */ /* 0x000fe4000040c000 */
[----:B------:R-:W4:Y:S01]  /*6630*/  LDS.U16 R189, [R63] ;  /* 0x000000003fbd7984 */ /* 0x000f220000000400 */
[----:B------:R-:W-:-:S03]  /*6640*/  FMUL.RZ R155, R150, 0.15915493667125701904 ;  /* 0x3e22f983969b7820 */ /* 0x000fc6000040c000 */
        /* <DEDUP_REMOVED lines=14> */
[----:B------:R-:W5:Y:S01]  /*6730*/  MUFU.EX2 R111, R110 ;  /* 0x0000006e006f7308 */ /* 0x000f620000000800 */
[----:B------:R-:W-:Y:S01]  /*6740*/  USHF.L.U32 UR50, UR20, 0x8, URZ ;  /* 0x0000000814327899 */ /* 0x000fe200080006ff */
[----:B------:R-:W-:-:S06]  /*6750*/  FMUL.FTZ R118, R109, R64 ;  /* 0x000000406d767220 */ /* 0x000fcc0000410000 */
[----:B------:R-:W-:Y:S01]  /*6760*/  MUFU.SIN R112, R154 ;  /* 0x0000009a00707308 */ /* 0x000fe20000000400 */
[----:B------:R-:W-:-:S07]  /*6770*/  FMUL.FTZ R64, R49, R157 ;  /* 0x0000009d31407220 */ /* 0x000fce0000410000 */
[----:B------:R0:W-:Y:S08]  /*6780*/  MUFU.COS R113, R154 ;  /* 0x0000009a00717308 */ /* 0x0001f00000000000 */
[----:B------:R-:W-:Y:S08]  /*6790*/  MUFU.SIN R141, R155 ;  /* 0x0000009b008d7308 */ /* 0x000ff00000000400 */
[----:B------:R-:W-:Y:S08]  /*67a0*/  MUFU.COS R150, R155 ;  /* 0x0000009b00967308 */ /* 0x000ff00000000000 */
[----:B------:R-:W2:Y:S08]  /*67b0*/  MUFU.EX2 R66, R66 ;  /* 0x0000004200427308 */ /* 0x000eb00000000800 */
[----:B------:R-:W3:Y:S01]  /*67c0*/  MUFU.EX2 R65, R65 ;  /* 0x0000004100417308 */ /* 0x000ee20000000800 */
[----:B------:R-:W-:Y:S01]  /*67d0*/  UIADD3 UR29, UPT, UPT, UR50, -0x100, URZ ;  /* 0xffffff00321d7890 */ /* 0x000fe2000fffe0ff */
[----:B0-----:R-:W-:Y:S01]  /*67e0*/  FMUL.FTZ R154, R34, UR48 ;  /* 0x00000030229a7c20 */ /* 0x001fe20008410000 */
[----:B------:R-:W-:Y:S01]  /*67f0*/  FMUL.FTZ R70, R40, R157 ;  /* 0x0000009d28467220 */ /* 0x000fe20000410000 */
[C---:B------:R-:W-:Y:S01]  /*6800*/  FMUL.FTZ R131, R67.reuse, R149 ;  /* 0x0000009543837220 */ /* 0x040fe20000410000 */
[----:B------:R-:W-:Y:S01]  /*6810*/  FMUL.FTZ R130, R67, R148 ;  /* 0x0000009443827220 */ /* 0x000fe20000410000 */
[-C--:B------:R-:W-:Y:S01]  /*6820*/  FMUL.FTZ R67, R35, R157.reuse ;  /* 0x0000009d23437220 */ /* 0x080fe20000410000 */
[----:B------:R-:W-:Y:S01]  /*6830*/  ULOP3.LUT UR29, UR29, 0x100, URZ, 0xc0, !UPT ;  /* 0x000001001d1d7892 */ /* 0x000fe2000f8ec0ff */
[-C--:B------:R-:W-:Y:S01]  /*6840*/  FMUL.FTZ R69, R42, R157.reuse ;  /* 0x0000009d2a457220 */ /* 0x080fe20000410000 */
[----:B------:R-:W0:Y:S01]  /*6850*/  MUFU.EX2 R64, R64 ;  /* 0x0000004000407308 */ /* 0x000e220000000800 */
[----:B------:R-:W-:Y:S01]  /*6860*/  FMUL.RZ R154, R154, 0.15915493667125701904 ;  /* 0x3e22f9839a9a7820 */ /* 0x000fe2000040c000 */
[----:B------:R-:W-:Y:S01]  /*6870*/  FMUL.FTZ R157, R34, R157 ;  /* 0x0000009d229d7220 */ /* 0x000fe20000410000 */
[C---:B-----5:R-:W-:Y:S01]  /*6880*/  FMUL.FTZ R117, R111.reuse, R62 ;  /* 0x0000003e6f757220 */ /* 0x060fe20000410000 */
[----:B------:R-:W-:Y:S01]  /*6890*/  FMUL.FTZ R116, R111, R116 ;  /* 0x000000746f747220 */ /* 0x000fe20000410000 */
[----:B------:R-:W-:Y:S01]  /*68a0*/  UIADD3 UR29, UPT, UPT, UR29, UR8, URZ ;  /* 0x000000081d1d7290 */ /* 0x000fe2000fffe0ff */
[C---:B--2---:R-:W-:Y:S01]  /*68b0*/  FMUL.FTZ R113, R66.reuse, R113 ;  /* 0x0000007142717220 */ /* 0x044fe20000410000 */
[----:B------:R-:W-:Y:S01]  /*68c0*/  FMUL.FTZ R112, R66, R112 ;  /* 0x0000007042707220 */ /* 0x000fe20000410000 */
[----:B------:R-:W2:Y:S01]  /*68d0*/  MUFU.EX2 R70, R70 ;  /* 0x0000004600467308 */ /* 0x000ea20000000800 */
[C---:B---3--:R-:W-:Y:S01]  /*68e0*/  FMUL.FTZ R111, R65.reuse, R150 ;  /* 0x00000096416f7220 */ /* 0x048fe20000410000 */
[----:B------:R-:W-:Y:S01]  /*68f0*/  FMUL.FTZ R110, R65, R141 ;  /* 0x0000008d416e7220 */ /* 0x000fe20000410000 */
[----:B------:R-:W-:-:S05]  /*6900*/  R2UR UR49, R60 ;  /* 0x000000003c3172ca */ /* 0x000fca00000e0000 */
[----:B------:R-:W3:Y:S01]  /*6910*/  MUFU.EX2 R67, R67 ;  /* 0x0000004300437308 */ /* 0x000ee20000000800 */
[C---:B------:R-:W-:Y:S02]  /*6920*/  ISETP.NE.AND P0, PT, R190.reuse, RZ, PT ;  /* 0x000000ffbe00720c */ /* 0x040fe40003f05270 */
[----:B------:R-:W-:-:S05]  /*6930*/  IADD3 R194, PT, PT, R190, 0x200, RZ ;  /* 0x00000200bec27810 */ /* 0x000fca0007ffe0ff */
[----:B------:R-:W-:Y:S01]  /*6940*/  MUFU.SIN R155, R154 ;  /* 0x0000009a009b7308 */ /* 0x000fe20000000400 */
[----:B------:R-:W-:-:S07]  /*6950*/  MOV R62, UR29 ;  /* 0x0000001d003e7c02 */ /* 0x000fce0008000f00 */
[----:B------:R-:W-:Y:S01]  /*6960*/  MUFU.COS R65, R154 ;  /* 0x0000009a00417308 */ /* 0x000fe20000000000 */
[----:B------:R-:W-:-:S07]  /*6970*/  R2UR UR37, R61 ;  /* 0x000000003d2572ca */ /* 0x000fce00000e0000 */
[----:B------:R-:W5:Y:S01]  /*6980*/  MUFU.EX2 R66, R157 ;  /* 0x0000009d00427308 */ /* 0x000f620000000800 */
[----:B------:R-:W-:-:S07]  /*6990*/  SEL R62, R62, R194, !P0 ;  /* 0x000000c23e3e7207 */ /* 0x000fce0004000000 */
[----:B------:R-:W5:Y:S01]  /*69a0*/  MUFU.EX2 R69, R69 ;  /* 0x0000004500457308 */ /* 0x000f620000000800 */
[----:B------:R-:W-:Y:S01]  /*69b0*/  ISETP.NE.AND P2, PT, R190, 0x3f, PT ;  /* 0x0000003fbe00780c */ /* 0x000fe20003f45270 */
[----:B------:R-:W-:Y:S02]  /*69c0*/  HADD2.F32 R174, -RZ, R174.H0_H0 ;  /* 0x200000aeffae7230 */ /* 0x000fe40000004100 */
[C---:B0-----:R-:W-:Y:S01]  /*69d0*/  FMUL.FTZ R126, R64.reuse, R126 ;  /* 0x0000007e407e7220 */ /* 0x041fe20000410000 */
[----:B------:R-:W-:Y:S01]  /*69e0*/  FMUL.FTZ R127, R64, R127 ;  /* 0x0000007f407f7220 */ /* 0x000fe20000410000 */
[----:B------:R-:W-:Y:S01]  /*69f0*/  LEA R62, R62, UR30, 0x3 ;  /* 0x0000001e3e3e7c11 */ /* 0x000fe2000f8e18ff */
        /* <DEDUP_REMOVED lines=12> */
[----:B-1----:R-:W-:Y:S02]  /*6ac0*/  HADD2.F32 R164, -RZ, R164.H0_H0 ;  /* 0x200000a4ffa47230 */ /* 0x002fe40000004100 */
[----:B------:R-:W-:Y:S02]  /*6ad0*/  HADD2.F32 R162, -RZ, R162.H0_H0 ;  /* 0x200000a2ffa27230 */ /* 0x000fe40000004100 */
[----:B------:R-:W-:-:S02]  /*6ae0*/  HADD2.F32 R158, -RZ, R158.H0_H0 ;  /* 0x2000009eff9e7230 */ /* 0x000fc40000004100 */
[----:B--2---:R-:W-:Y:S01]  /*6af0*/  FMUL.FTZ R120, R70, R140 ;  /* 0x0000008c46787220 */ /* 0x004fe20000410000 */
[----:B------:R-:W-:Y:S01]  /*6b00*/  FMUL.FTZ R119, R109, R142 ;  /* 0x0000008e6d777220 */ /* 0x000fe20000410000 */
[----:B----4-:R-:W-:Y:S02]  /*6b10*/  HADD2.F32 R175, -RZ, R175.H0_H0 ;  /* 0x200000afffaf7230 */ /* 0x010fe40000004100 */
[----:B------:R-:W-:Y:S01]  /*6b20*/  FMUL.FTZ R122, R108, R144 ;  /* 0x000000906c7a7220 */ /* 0x000fe20000410000 */
[----:B---3--:R-:W-:Y:S01]  /*6b30*/  FMUL.FTZ R109, R67, R156 ;  /* 0x0000009c436d7220 */ /* 0x008fe20000410000 */
[----:B------:R-:W-:Y:S02]  /*6b40*/  HADD2.F32 R189, -RZ, R189.H0_H0 ;  /* 0x200000bdffbd7230 */ /* 0x000fe40000004100 */
[----:B------:R-:W-:Y:S01]  /*6b50*/  FMUL.FTZ R140, R174, UR49 ;  /* 0x00000031ae8c7c20 */ /* 0x000fe20008410000 */
[----:B------:R-:W-:Y:S02]  /*6b60*/  HADD2.F32 R185, -RZ, R185.H0_H0 ;  /* 0x200000b9ffb97230 */ /* 0x000fe40000004100 */
[----:B------:R-:W-:Y:S01]  /*6b70*/  FMUL.FTZ R129, R71, R146 ;  /* 0x0000009247817220 */ /* 0x000fe20000410000 */
[----:B------:R-:W-:-:S02]  /*6b80*/  HADD2.F32 R171, -RZ, R171.H0_H0 ;  /* 0x200000abffab7230 */ /* 0x000fc40000004100 */
[----:B------:R-:W-:Y:S01]  /*6b90*/  FMUL.FTZ R121, R70, R143 ;  /* 0x0000008f46797220 */ /* 0x000fe20000410000 */
[----:B------:R-:W-:Y:S02]  /*6ba0*/  HADD2.F32 R161, -RZ, R161.H0_H0 ;  /* 0x200000a1ffa17230 */ /* 0x000fe40000004100 */
[C---:B-----5:R-:W-:Y:S01]  /*6bb0*/  FMUL.FTZ R156, R66.reuse, R65 ;  /* 0x00000041429c7220 */ /* 0x060fe20000410000 */
[----:B------:R-:W-:Y:S01]  /*6bc0*/  FMUL.FTZ R155, R66, R155 ;  /* 0x0000009b429b7220 */ /* 0x000fe20000410000 */
[----:B------:R0:W-:Y:S01]  /*6bd0*/  STS.64 [R62+0x39e0], R126 ;  /* 0x0039e07e3e007388 */ /* 0x0001e20000000a00 */
        /* <DEDUP_REMOVED lines=11> */
[----:B0-----:R-:W-:Y:S01]  /*6c90*/  FMUL.FTZ R62, R186, UR49 ;  /* 0x00000031ba3e7c20 */ /* 0x001fe20008410000 */
        /* <DEDUP_REMOVED lines=10> */
[----:B------:R-:W-:Y:S01]  /*6d40*/  FMUL.FTZ R148, R166, UR49 ;  /* 0x00000031a6947c20 */ /* 0x000fe20008410000 */
[----:B------:R-:W-:Y:S01]  /*6d50*/  FMUL.FTZ R150, R164, UR49 ;  /* 0x00000031a4967c20 */ /* 0x000fe20008410000 */
[----:B------:R-:W-:Y:S01]  /*6d60*/  FMUL.FTZ R152, R162, UR49 ;  /* 0x00000031a2987c20 */ /* 0x000fe20008410000 */
[----:B------:R-:W-:Y:S01]  /*6d70*/  FMUL.FTZ R192, R158, UR49 ;  /* 0x000000319ec07c20 */ /* 0x000fe20008410000 */
[----:B------:R-:W-:Y:S01]  /*6d80*/  FMUL.FTZ R123, R108, R145 ;  /* 0x000000916c7b7220 */ /* 0x000fe20000410000 */
[----:B------:R-:W-:Y:S01]  /*6d90*/  FFMA.FTZ R140, R175, UR37, R140 ;  /* 0x00000025af8c7c23 */ /* 0x000fe2000801008c */
[----:B------:R-:W-:Y:S01]  /*6da0*/  FMUL.FTZ R128, R71, R128 ;  /* 0x0000008047807220 */ /* 0x000fe20000410000 */
[C---:B------:R-:W-:Y:S01]  /*6db0*/  FMUL.FTZ R125, R69.reuse, R147 ;  /* 0x00000093457d7220 */ /* 0x040fe20000410000 */
        /* <DEDUP_REMOVED lines=45> */
.L_x_6992:
[----:B------:R-:W-:-:S06]  /*7090*/  LEA R114, R190, UR30, 0x3 ;  /* 0x0000001ebe727c11 */ /* 0x000fcc000f8e18ff */
[----:B------:R-:W0:Y:S02]  /*70a0*/  LDS.64 R114, [R114+0x49e8] ;  /* 0x0049e80072727984 */ /* 0x000e240000000a00 */
.L_x_6993:
[----:B------:R-:W-:Y:S05]  /*70b0*/  BSYNC.RECONVERGENT B0 ;  /* 0x0000000000007941 */ /* 0x000fea0003800200 */
.L_x_6991:
        /* <DEDUP_REMOVED lines=17> */
[----:B------:R-:W-:Y:S02]  /*71d0*/  LEA R191, R190, UR30, 0x4 ;  /* 0x0000001ebebf7c11 */ /* 0x000fe4000f8e20ff */
        /* <DEDUP_REMOVED lines=128> */
[CC--:B------:R-:W-:Y:S01]  /*79e0*/  FMUL.FTZ R62, R108.reuse, R60.reuse ;  /* 0x0000003c6c3e7220 */ /* 0x0c0fe20000410000 */
        /* <DEDUP_REMOVED lines=100> */
.L_x_7116:
        /* <DEDUP_REMOVED lines=13> */
.L_x_7119:
[----:B------:R-:W-:-:S03]  /*8100*/  UMOV UR29, 0xffffffff ;  /* 0xffffffff001d7882 */ /* 0x000fc60000000000 */
[----:B------:R-:W-:Y:S05]  /*8110*/  BRA.DIV UR29, `(.L_x_6997) ;  /* 0x0000007e1de07947 */ /* 0x000fea000b800000 */
.L_x_7122:
[----:B------:R-:W-:-:S03]  /*8120*/  UMOV UR29, 0xffffffff ;  /* 0xffffffff001d7882 */ /* 0x000fc60000000000 */
[----:B------:R-:W-:Y:S05]  /*8130*/  BRA.DIV UR29, `(.L_x_6998) ;  /* 0x000000821d007947 */ /* 0x000fea000b800000 */
.L_x_7125:
[----:B------:R-:W-:-:S03]  /*8140*/  UMOV UR29, 0xffffffff ;  /* 0xffffffff001d7882 */ /* 0x000fc60000000000 */
[----:B------:R-:W-:Y:S05]  /*8150*/  BRA.DIV UR29, `(.L_x_6999) ;  /* 0x000000821d207947 */ /* 0x000fea000b800000 */
.L_x_7128:
        /* <DEDUP_REMOVED lines=10> */
.L_x_7138:
        /* <DEDUP_REMOVED lines=23> */
.L_x_6994:
[----:B---3--:R-:W3:Y:S01]  /*8370*/  S2R R190, SR_TID.X ;  /* 0x0000000000be7919 */ /* 0x008ee20000002100 */
[----:B------:R-:W-:Y:S05]  /*8380*/  WARPSYNC.ALL ;  /* 0x0000000000007948 */ /* 0x000fea0003800000 */
[----:B---3--:R-:W-:Y:S01]  /*8390*/  LOP3.LUT P0, R240, R190, 0x1f, RZ, 0xc0, !PT ;  /* 0x0000001fbef07812 */ /* 0x008fe2000780c0ff */
[CC--:B012---:R-:W-:Y:S01]  /*83a0*/  FMUL.FTZ R61, R155.reuse, R115.reuse ;  /* 0x000000739b3d7220 */ /* 0x0c7fe20000410000 */
[----:B------:R-:W-:Y:S01]  /*83b0*/  FMUL.FTZ R232, R158, UR37 ;  /* 0x000000259ee87c20 */ /* 0x000fe20008410000 */
[C---:B------:R-:W-:Y:S01]  /*83c0*/  FMUL.FTZ R60, R156.reuse, R115 ;  /* 0x000000739c3c7220 */ /* 0x040fe20000410000 */
[----:B------:R-:W-:Y:S01]  /*83d0*/  FMUL.FTZ R63, R155, R157 ;  /* 0x0000009d9b3f7220 */ /* 0x000fe20000410000 */
[-C--:B------:R-:W-:Y:S01]  /*83e0*/  FFMA.FTZ R61, R156, R114.reuse, -R61 ;  /* 0x000000729c3d7223 */ /* 0x080fe2000001083d */
[----:B------:R-:W-:Y:S01]  /*83f0*/  FFMA.FTZ R232, R159, UR49, -R232 ;  /* 0x000000319fe87c23 */ /* 0x000fe200080108e8 */
[----:B------:R-:W-:Y:S01]  /*8400*/  FFMA.FTZ R60, -R155, R114, -R60 ;  /* 0x000000729b3c7223 */ /* 0x000fe2000001093c */
[----:B-----5:R-:W-:Y:S01]  /*8410*/  FMUL.FTZ R66, R160, UR37 ;  /* 0x00000025a0427c20 */ /* 0x020fe20008410000 */
[----:B------:R-:W-:Y:S01]  /*8420*/  FMUL.FTZ R64, R108, R61 ;  /* 0x0000003d6c407220 */ /* 0x000fe20000410000 */
[----:B------:R-:W-:Y:S01]  /*8430*/  FMUL.FTZ R62, R3, R232 ;  /* 0x000000e8033e7220 */ /* 0x000fe20000410000 */
[----:B------:R-:W-:Y:S01]  /*8440*/  FMUL.FTZ R198, R162, UR37 ;  /* 0x00000025a2c67c20 */ /* 0x000fe20008410000 */
[----:B------:R-:W-:Y:S01]  /*8450*/  FFMA.FTZ R199, R161, UR49, -R66 ;  /* 0x00000031a1c77c23 */ /* 0x000fe20008010842 */
[-C--:B------:R-:W-:Y:S01]  /*8460*/  FFMA.FTZ R67, R109, R60.reuse, -R64 ;  /* 0x0000003c6d437223 */ /* 0x080fe20000010840 */
[----:B------:R-:W-:Y:S01]  /*8470*/  FMUL.FTZ R60, R108, R60 ;  /* 0x0000003c6c3c7220 */ /* 0x000fe20000410000 */
[-C--:B------:R-:W-:Y:S01]  /*8480*/  FMUL.FTZ R64, R155, R62.reuse ;  /* 0x0000003e9b407220 */ /* 0x080fe20000410000 */
[----:B------:R-:W-:Y:S01]  /*8490*/  FFMA.FTZ R63, R156, R62, R63 ;  /* 0x0000003e9c3f7223 */ /* 0x000fe2000001003f */
[----:B------:R-:W-:Y:S01]  /*84a0*/  FMUL.FTZ R62, R110, R67 ;  /* 0x000000436e3e7220 */ /* 0x000fe20000410000 */
[----:B------:R-:W-:Y:S01]  /*84b0*/  FFMA.FTZ R60, R109, R61, R60 ;  /* 0x0000003d6d3c7223 */ /* 0x000fe2000001003c */
[----:B------:R-:W-:Y:S01]  /*84c0*/  FFMA.FTZ R65, R156, R157, -R64 ;  /* 0x0000009d9c417223 */ /* 0x000fe20000010840 */
[----:B------:R-:W-:Y:S01]  /*84d0*/  FFMA.FTZ R63, R4, R199, R63 ;  /* 0x000000c7043f7223 */ /* 0x000fe2000001003f */
[----:B------:R-:W-:Y:S01]  /*84e0*/  FFMA.FTZ R198, R163, UR49, -R198 ;  /* 0x00000031a3c67c23 */ /* 0x000fe200080108c6 */
[-C--:B------:R-:W-:Y:S01]  /*84f0*/  FMUL.FTZ R64, R110, R60.reuse ;  /* 0x0000003c6e407220 */ /* 0x080fe20000410000 */
[C---:B------:R-:W-:Y:S01]  /*8500*/  FFMA.FTZ R61, R111.reuse, R60, R62 ;  /* 0x0000003c6f3d7223 */ /* 0x040fe2000001003e */
[----:B------:R-:W-:Y:S01]  /*8510*/  FADD.FTZ R65, R140, R65 ;  /* 0x000000418c417221 */ /* 0x000fe20000010000 */
[C---:B------:R-:W-:Y:S01]  /*8520*/  FMUL.FTZ R62, R108.reuse, R63 ;  /* 0x0000003f6c3e7220 */ /* 0x040fe20000410000 */
[----:B------:R-:W-:Y:S01]  /*8530*/  FFMA.FTZ R64, R111, R67, -R64 ;  /* 0x000000436f407223 */ /* 0x000fe20000010840 */
[----:B------:R-:W-:Y:S01]  /*8540*/  BAR.SYNC.DEFER_BLOCKING 0x0 ;  /* 0x0000000000007b1d */ /* 0x000fe20000010000 */
[-C--:B------:R-:W-:Y:S01]  /*8550*/  FMUL.FTZ R60, R108, R65.reuse ;  /* 0x000000416c3c7220 */ /* 0x080fe20000410000 */
[C---:B------:R-:W-:Y:S01]  /*8560*/  FFMA.FTZ R62, R109.reuse, R65, -R62 ;  /* 0x000000416d3e7223 */ /* 0x040fe2000001083e */
[----:B------:R-:W-:Y:S01]  /*8570*/  FMUL.FTZ R66, R112, R64 ;  /* 0x0000004070427220 */ /* 0x000fe20000410000 */
[----:B------:R-:W-:Y:S01]  /*8580*/  FMUL.FTZ R196, R166, UR37 ;  /* 0x00000025a6c47c20 */ /* 0x000fe20008410000 */
        /* <DEDUP_REMOVED lines=8> */
[C---:B------:R-:W-:Y:S01]  /*8610*/  FMUL.FTZ R68, R116.reuse, R65 ;  /* 0x0000004174447220 */ /* 0x040fe20000410000 */
[-C--:B------:R-:W-:Y:S01]  /*8620*/  FFMA.FTZ R61, R111, R60.reuse, R66 ;  /* 0x0000003c6f3d7223 */ /* 0x080fe20000010042 */
[-C--:B------:R-:W-:Y:S01]  /*8630*/  FMUL.FTZ R66, R116, R63.reuse ;  /* 0x0000003f74427220 */ /* 0x080fe20000410000 */
[----:B------:R-:W-:Y:S01]  /*8640*/  FMUL.FTZ R60, R110, R60 ;  /* 0x0000003c6e3c7220 */ /* 0x000fe20000410000 */
[----:B------:R-:W-:Y:S01]  /*8650*/  FFMA.FTZ R197, R165, UR49, -R64 ;  /* 0x00000031a5c57c23 */ /* 0x000fe20008010840 */
[C---:B------:R-:W-:Y:S01]  /*8660*/  FFMA.FTZ R68, R117.reuse, R63, -R68 ;  /* 0x0000003f75447223 */ /* 0x040fe20000010844 */
[----:B------:R-:W-:Y:S01]  /*8670*/  FFMA.FTZ R66, R117, R65, R66 ;  /* 0x0000004175427223 */ /* 0x000fe20000010042 */
[----:B------:R-:W-:Y:S01]  /*8680*/  FFMA.FTZ R63, R111, R62, -R60 ;  /* 0x0000003e6f3f7223 */ /* 0x000fe2000001083c */
[----:B------:R-:W-:Y:S01]  /*8690*/  FFMA.FTZ R61, R6, R197, R61 ;  /* 0x000000c5063d7223 */ /* 0x000fe2000001003d */
[C---:B------:R-:W-:Y:S01]  /*86a0*/  FMUL.FTZ R60, R118.reuse, R68 ;  /* 0x00000044763c7220 */ /* 0x040fe20000410000 */
[-C--:B------:R-:W-:Y:S01]  /*86b0*/  FMUL.FTZ R65, R118, R66.reuse ;  /* 0x0000004276417220 */ /* 0x080fe20000410000 */
[----:B------:R-:W-:Y:S01]  /*86c0*/  FADD.FTZ R63, R142, R63 ;  /* 0x0000003f8e3f7221 */ /* 0x000fe20000010000 */
[C---:B------:R-:W-:Y:S01]  /*86d0*/  FMUL.FTZ R62, R112.reuse, R61 ;  /* 0x0000003d703e7220 */ /* 0x040fe20000410000 */
[C---:B------:R-:W-:Y:S01]  /*86e0*/  FFMA.FTZ R66, R119.reuse, R66, R60 ;  /* 0x0000004277427223 */ /* 0x040fe2000001003c */
[----:B------:R-:W-:Y:S01]  /*86f0*/  FFMA.FTZ R65, R119, R68, -R65 ;  /* 0x0000004477417223 */ /* 0x000fe20000010841 */
[-C--:B------:R-:W-:Y:S01]  /*8700*/  FMUL.FTZ R60, R112, R63.reuse ;  /* 0x0000003f703c7220 */ /* 0x080fe20000410000 */
[----:B------:R-:W-:Y:S01]  /*8710*/  FFMA.FTZ R62, R113, R63, -R62 ;  /* 0x0000003f713e7223 */ /* 0x000fe2000001083e */
        /* <DEDUP_REMOVED lines=9> */
[----:B------:R-:W-:Y:S01]  /*87b0*/  FMUL.FTZ R61, R122, R66 ;  /* 0x000000427a3d7220 */ /* 0x000fe20000410000 */
[----:B------:R-:W-:Y:S01]  /*87c0*/  FMUL.FTZ R194, R170, UR37 ;  /* 0x00000025aac27c20 */ /* 0x000fe20008410000 */
[-C--:B------:R-:W-:Y:S01]  /*87d0*/  FFMA.FTZ R63, R117, R60.reuse, R64 ;  /* 0x0000003c753f7223 */ /* 0x080fe20000010040 */
[----:B------:R-:W-:Y:S01]  /*87e0*/  FMUL.FTZ R60, R116, R60 ;  /* 0x0000003c743c7220 */ /* 0x000fe20000410000 */
[-C--:B------:R-:W-:Y:S01]  /*87f0*/  FMUL.FTZ R70, R122, R68.reuse ;  /* 0x000000447a467220 */ /* 0x080fe20000410000 */
[----:B------:R-:W-:Y:S01]  /*8800*/  FMUL.FTZ R64, R168, UR37 ;  /* 0x00000025a8407c20 */ /* 0x000fe20008410000 */
[----:B------:R-:W-:Y:S01]  /*8810*/  FFMA.FTZ R68, R123, R68, -R61 ;  /* 0x000000447b447223 */ /* 0x000fe2000001083d */
[----:B------:R-:W-:Y:S01]  /*8820*/  FFMA.FTZ R65, R117, R62, -R60 ;  /* 0x0000003e75417223 */ /* 0x000fe2000001083c */
[----:B------:R-:W-:Y:S01]  /*8830*/  FFMA.FTZ R70, R123, R66, R70 ;  /* 0x000000427b467223 */ /* 0x000fe20000010046 */
[----:B------:R-:W0:Y:S01]  /*8840*/  LDS.64 R60, [R191+0x31d8] ;  /* 0x0031d800bf3c7984 */ /* 0x000e220000000a00 */
[----:B------:R-:W-:Y:S01]  /*8850*/  FFMA.FTZ R195, R169, UR49, -R64 ;  /* 0x00000031a9c37c23 */ /* 0x000fe20008010840 */
[----:B------:R-:W-:Y:S01]  /*8860*/  FMUL.FTZ R62, R124, R68 ;  /* 0x000000447c3e7220 */ /* 0x000fe20000410000 */
[----:B------:R-:W-:Y:S01]  /*8870*/  FADD.FTZ R65, R144, R65 ;  /* 0x0000004190417221 */ /* 0x000fe20000010000 */
[-C--:B------:R-:W-:Y:S01]  /*8880*/  FMUL.FTZ R67, R124, R70.reuse ;  /* 0x000000467c437220 */ /* 0x080fe20000410000 */
[----:B------:R-:W-:Y:S01]  /*8890*/  FFMA.FTZ R63, R8, R195, R63 ;  /* 0x000000c3083f7223 */ /* 0x000fe2000001003f */
[C---:B------:R-:W-:Y:S01]  /*88a0*/  FFMA.FTZ R70, R125.reuse, R70, R62 ;  /* 0x000000467d467223 */ /* 0x040fe2000001003e */
[C---:B------:R-:W-:Y:S01]  /*88b0*/  FMUL.FTZ R62, R118.reuse, R65 ;  /* 0x00000041763e7220 */ /* 0x040fe20000410000 */
[----:B------:R-:W-:Y:S01]  /*88c0*/  FFMA.FTZ R67, R125, R68, -R67 ;  /* 0x000000447d437223 */ /* 0x000fe20000010843 */
[-C--:B------:R-:W-:Y:S01]  /*88d0*/  FMUL.FTZ R64, R118, R63.reuse ;  /* 0x0000003f76407220 */ /* 0x080fe20000410000 */
[----:B------:R-:W-:Y:S01]  /*88e0*/  FFMA.FTZ R194, R171, UR49, -R194 ;  /* 0x00000031abc27c23 */ /* 0x000fe200080108c2 */
[C---:B------:R-:W-:Y:S01]  /*88f0*/  FFMA.FTZ R62, R119.reuse, R63, R62 ;  /* 0x0000003f773e7223 */ /* 0x040fe2000001003e */
[----:B------:R-:W-:Y:S01]  /*8900*/  FMUL.FTZ R66, R128, R67 ;  /* 0x0000004380427220 */ /* 0x000fe20000410000 */
[----:B------:R-:W-:Y:S01]  /*8910*/  FFMA.FTZ R64, R119, R65, -R64 ;  /* 0x0000004177407223 */ /* 0x000fe20000010840 */
[----:B------:R-:W-:Y:S01]  /*8920*/  FMUL.FTZ R68, R172, UR37 ;  /* 0x00000025ac447c20 */ /* 0x000fe20008410000 */
[----:B------:R-:W-:Y:S01]  /*8930*/  FFMA.FTZ R62, R9, R194, R62 ;  /* 0x000000c2093e7223 */ /* 0x000fe2000001003e */
[-C--:B------:R-:W-:Y:S01]  /*8940*/  FFMA.FTZ R69, R129, R70.reuse, R66 ;  /* 0x0000004681457223 */ /* 0x080fe20000010042 */
[----:B------:R-:W-:Y:S01]  /*8950*/  FADD.FTZ R64, R145, R64 ;  /* 0x0000004091407221 */ /* 0x000fe20000010000 */
[----:B------:R-:W-:Y:S01]  /*8960*/  FMUL.FTZ R70, R128, R70 ;  /* 0x0000004680467220 */ /* 0x000fe20000410000 */
[C---:B------:R-:W-:Y:S01]  /*8970*/  FMUL.FTZ R65, R120.reuse, R62 ;  /* 0x0000003e78417220 */ /* 0x040fe20000410000 */
[----:B------:R-:W-:Y:S01]  /*8980*/  FFMA.FTZ R193, R173, UR49, -R68 ;  /* 0x00000031adc17c23 */ /* 0x000fe20008010844 */
[-C--:B------:R-:W-:Y:S01]  /*8990*/  FMUL.FTZ R66, R120, R64.reuse ;  /* 0x0000004078427220 */ /* 0x080fe20000410000 */
[----:B------:R-:W-:Y:S01]  /*89a0*/  FFMA.FTZ R70, R129, R67, -R70 ;  /* 0x0000004381467223 */ /* 0x000fe20000010846 */
[C---:B------:R-:W-:Y:S01]  /*89b0*/  FFMA.FTZ R65, R121.reuse, R64, -R65 ;  /* 0x0000004079417223 */ /* 0x040fe20000010841 */
[----:B------:R-:W-:Y:S01]  /*89c0*/  FMUL.FTZ R192, R174, UR37 ;  /* 0x00000025aec07c20 */ /* 0x000fe20008410000 */
[----:B------:R-:W-:Y:S01]  /*89d0*/  FFMA.FTZ R63, R121, R62, R66 ;  /* 0x0000003e793f7223 */ /* 0x000fe20000010042 */
[-C--:B------:R-:W-:Y:S01]  /*89e0*/  FMUL.FTZ R62, R130, R70.reuse ;  /* 0x00000046823e7220 */ /* 0x080fe20000410000 */
[----:B------:R-:W-:Y:S01]  /*89f0*/  FADD.FTZ R65, R146, R65 ;  /* 0x0000004192417221 */ /* 0x000fe20000010000 */
[----:B------:R-:W-:Y:S01]  /*8a00*/  MOV R66, UR46 ;  /* 0x0000002e00427c02 */ /* 0x000fe20008000f00 */
[----:B------:R-:W-:Y:S01]  /*8a10*/  FFMA.FTZ R63, R10, R193, R63 ;  /* 0x000000c10a3f7223 */ /* 0x000fe2000001003f */
[----:B------:R-:W-:Y:S01]  /*8a20*/  FFMA.FTZ R67, R131, R69, R62 ;  /* 0x0000004583437223 */ /* 0x000fe2000001003e */
[----:B------:R-:W-:Y:S01]  /*8a30*/  FMUL.FTZ R62, R122, R65 ;  /* 0x000000417a3e7220 */ /* 0x000fe20000410000 */
[----:B------:R-:W-:Y:S01]  /*8a40*/  ISETP.LE.OR P0, PT, R66, UR20, P0 ;  /* 0x0000001442007c0c */ /* 0x000fe20008703670 */
[----:B------:R-:W-:Y:S01]  /*8a50*/  FMUL.FTZ R64, R122, R63 ;  /* 0x0000003f7a407220 */ /* 0x000fe20000410000 */
[----:B------:R-:W-:Y:S01]  /*8a60*/  FMUL.FTZ R66, R130, R69 ;  /* 0x0000004582427220 */ /* 0x000fe20000410000 */
[----:B------:R-:W-:Y:S01]  /*8a70*/  FFMA.FTZ R62, R123, R63, R62 ;  /* 0x0000003f7b3e7223 */ /* 0x000fe2000001003e */
[----:B------:R-:W-:Y:S01]  /*8a80*/  FFMA.FTZ R192, R175, UR49, -R192 ;  /* 0x00000031afc07c23 */ /* 0x000fe200080108c0 */
[----:B------:R-:W-:Y:S01]  /*8a90*/  FFMA.FTZ R64, R123, R65, -R64 ;  /* 0x000000417b407223 */ /* 0x000fe20000010840 */
[----:B------:R-:W-:Y:S01]  /*8aa0*/  FFMA.FTZ R70, R131, R70, -R66 ;  /* 0x0000004683467223 */ /* 0x000fe20000010842 */
[----:B------:R-:W-:Y:S01]  /*8ab0*/  FMUL.FTZ R228, R176, UR37 ;  /* 0x00000025b0e47c20 */ /* 0x000fe20008410000 */
[----:B0-----:R-:W-:Y:S01]  /*8ac0*/  FMUL.FTZ R63, R127, R60 ;  /* 0x0000003c7f3f7220 */ /* 0x001fe20000410000 */
[----:B------:R-:W-:Y:S01]  /*8ad0*/  FADD.FTZ R64, R147, R64 ;  /* 0x0000004093407221 */ /* 0x000fe20000010000 */
[-C--:B------:R-:W-:Y:S01]  /*8ae0*/  FMUL.FTZ R127, R127, R61.reuse ;  /* 0x0000003d7f7f7220 */ /* 0x080fe20000410000 */
[----:B------:R-:W-:Y:S01]  /*8af0*/  FFMA.FTZ R62, R11, R192, R62 ;  /* 0x000000c00b3e7223 */ /* 0x000fe2000001003e */
[----:B------:R-:W-:Y:S01]  /*8b00*/  FFMA.FTZ R63, R126, R61, R63 ;  /* 0x0000003d7e3f7223 */ /* 0x000fe2000001003f */
[----:B------:R-:W-:Y:S01]  /*8b10*/  FMUL.FTZ R66, R124, R64 ;  /* 0x000000407c427220 */ /* 0x000fe20000410000 */
[----:B------:R-:W-:Y:S01]  /*8b20*/  FFMA.FTZ R60, R126, R60, -R127 ;  /* 0x0000003c7e3c7223 */ /* 0x000fe2000001087f */
[-C--:B------:R-:W-:Y:S01]  /*8b30*/  FMUL.FTZ R61, R124, R62.reuse ;  /* 0x0000003e7c3d7220 */ /* 0x080fe20000410000 */
[----:B------:R-:W-:Y:S01]  /*8b40*/  FADD.FTZ R126, RZ, R63 ;  /* 0x0000003fff7e7221 */ /* 0x000fe20000010000 */
[----:B------:R-:W-:Y:S01]  /*8b50*/  FFMA.FTZ R65, R125, R62, R66 ;  /* 0x0000003e7d417223 */ /* 0x000fe20000010042 */
[----:B------:R-:W-:Y:S01]  /*8b60*/  FFMA.FTZ R229, R49, R77, R60 ;  /* 0x0000004d31e57223 */ /* 0x000fe2000001003c */
[----:B------:R-:W-:Y:S01]  /*8b70*/  FFMA.FTZ R228, R177, UR49, -R228 ;  /* 0x00000031b1e47c23 */ /* 0x000fe200080108e4 */
[----:B------:R-:W-:Y:S01]  /*8b80*/  FMUL.FTZ R60, R138, R126 ;  /* 0x0000007e8a3c7220 */ /* 0x000fe20000410000 */
[----:B------:R-:W-:Y:S01]  /*8b90*/  FFMA.FTZ R63, R125, R64, -R61 ;  /* 0x000000407d3f7223 */ /* 0x000fe2000001083d */
[----:B------:R-:W-:Y:S01]  /*8ba0*/  FMUL.FTZ R62, R132, R70 ;  /* 0x00000046843e7220 */ /* 0x000fe20000410000 */
[-C--:B------:R-:W-:Y:S01]  /*8bb0*/  FMUL.FTZ R61, R138, R229.reuse ;  /* 0x000000e58a3d7220 */ /* 0x080fe20000410000 */
[----:B------:R-:W-:Y:S01]  /*8bc0*/  FFMA.FTZ R65, R12, R228, R65 ;  /* 0x000000e40c417223 */ /* 0x000fe20000010041 */
[----:B------:R-:W-:Y:S01]  /*8bd0*/  FFMA.FTZ R227, R139, R229, -R60 ;  /* 0x000000e58be37223 */ /* 0x000fe2000001083c */
[----:B------:R-:W-:Y:S01]  /*8be0*/  FFMA.FTZ R69, R133, R67, R62 ;  /* 0x0000004385457223 */ /* 0x000fe2000001003e */
[----:B------:R-:W-:Y:S01]  /*8bf0*/  FFMA.FTZ R61, R139, R126, R61 ;  /* 0x0000007e8b3d7223 */ /* 0x000fe2000001003d */
[----:B------:R-:W-:Y:S01]  /*8c00*/  FADD.FTZ R63, R148, R63 ;  /* 0x0000003f943f7221 */ /* 0x000fe20000010000 */
[----:B------:R-:W-:Y:S01]  /*8c10*/  FMUL.FTZ R62, R128, R65 ;  /* 0x00000041803e7220 */ /* 0x000fe20000410000 */
[----:B------:R-:W-:Y:S01]  /*8c20*/  FFMA.FTZ R227, R48, R76, R227 ;  /* 0x0000004c30e37223 */ /* 0x000fe200000100e3 */
[----:B------:R-:W-:Y:S01]  /*8c30*/  FMUL.FTZ R60, R132, R67 ;  /* 0x00000043843c7220 */ /* 0x000fe20000410000 */
        /* <DEDUP_REMOVED lines=28> */
[----:B------:R-:W-:Y:S01]  /*8e00*/  FADD.FTZ R65, R150, R65 ;  /* 0x0000004196417221 */ /* 0x000fe20000010000 */
[-C--:B------:R-:W-:Y:S01]  /*8e10*/  FMUL.FTZ R60, R132, R201.reuse ;  /* 0x000000c9843c7220 */ /* 0x080fe20000410000 */
[----:B------:R-:W-:Y:S01]  /*8e20*/  FMUL.FTZ R64, R134, R70 ;  /* 0x0000004686407220 */ /* 0x000fe20000410000 */
[C---:B------:R-:W-:Y:S01]  /*8e30*/  FFMA.FTZ R62, R133.reuse, R201, R62 ;  /* 0x000000c9853e7223 */ /* 0x040fe2000001003e */
[----:B------:R-:W-:Y:S01]  /*8e40*/  FFMA.FTZ R61, R14, R223, R63 ;  /* 0x000000df0e3d7223 */ /* 0x000fe2000001003f */
[----:B------:R-:W-:Y:S01]  /*8e50*/  FFMA.FTZ R60, R133, R224, -R60 ;  /* 0x000000e0853c7223 */ /* 0x000fe2000001083c */
[----:B------:R-:W-:Y:S01]  /*8e60*/  FFMA.FTZ R67, R135, R69, R64 ;  /* 0x0000004587437223 */ /* 0x000fe20000010040 */
[----:B------:R-:W-:Y:S01]  /*8e70*/  FADD.FTZ R202, RZ, R62 ;  /* 0x0000003effca7221 */ /* 0x000fe20000010000 */
[C---:B------:R-:W-:Y:S01]  /*8e80*/  FMUL.FTZ R62, R132.reuse, R65 ;  /* 0x00000041843e7220 */ /* 0x040fe20000410000 */
[----:B------:R-:W-:Y:S01]  /*8e90*/  FFMA.FTZ R222, R45, R73, R60 ;  /* 0x000000492dde7223 */ /* 0x000fe2000001003c */
[-C--:B------:R-:W-:Y:S01]  /*8ea0*/  FMUL.FTZ R64, R132, R61.reuse ;  /* 0x0000003d84407220 */ /* 0x080fe20000410000 */
[C---:B------:R-:W-:Y:S01]  /*8eb0*/  FMUL.FTZ R60, R130.reuse, R202 ;  /* 0x000000ca823c7220 */ /* 0x040fe20000410000 */
[----:B------:R-:W-:Y:S01]  /*8ec0*/  FFMA.FTZ R62, R133, R61, R62 ;  /* 0x0000003d853e7223 */ /* 0x000fe2000001003e */
[-C--:B------:R-:W-:Y:S01]  /*8ed0*/  FMUL.FTZ R63, R130, R222.reuse ;  /* 0x000000de823f7220 */ /* 0x080fe20000410000 */
[----:B------:R-:W-:Y:S01]  /*8ee0*/  FMUL.FTZ R66, R134, R69 ;  /* 0x0000004586427220 */ /* 0x000fe20000410000 */
[----:B------:R-:W-:Y:S01]  /*8ef0*/  FFMA.FTZ R61, R131, R222, -R60 ;  /* 0x000000de833d7223 */ /* 0x000fe2000001083c */
[----:B------:R-:W-:Y:S01]  /*8f00*/  FFMA.FTZ R64, R133, R65, -R64 ;  /* 0x0000004185407223 */ /* 0x000fe20000010840 */
[----:B------:R-:W-:Y:S01]  /*8f10*/  FFMA.FTZ R63, R131, R202, R63 ;  /* 0x000000ca833f7223 */ /* 0x000fe2000001003f */
[----:B------:R-:W-:Y:S01]  /*8f20*/  FFMA.FTZ R70, R135, R70, -R66 ;  /* 0x0000004687467223 */ /* 0x000fe20000010842 */
[----:B------:R-:W-:Y:S01]  /*8f30*/  FFMA.FTZ R220, R44, R72, R61 ;  /* 0x000000482cdc7223 */ /* 0x000fe2000001003d */
[----:B------:R-:W-:Y:S01]  /*8f40*/  FMUL.FTZ R66, R182, UR37 ;  /* 0x00000025b6427c20 */ /* 0x000fe20008410000 */
[----:B------:R-:W-:Y:S01]  /*8f50*/  FADD.FTZ R203, RZ, R63 ;  /* 0x0000003fffcb7221 */ /* 0x000fe20000010000 */
[----:B------:R-:W-:Y:S01]  /*8f60*/  FADD.FTZ R64, R151, R64 ;  /* 0x0000004097407221 */ /* 0x000fe20000010000 */
[C---:B------:R-:W-:Y:S01]  /*8f70*/  FMUL.FTZ R60, R128.reuse, R220 ;  /* 0x000000dc803c7220 */ /* 0x040fe20000410000 */
[----:B------:R-:W-:Y:S01]  /*8f80*/  FFMA.FTZ R221, R183, UR49, -R66 ;  /* 0x00000031b7dd7c23 */ /* 0x000fe20008010842 */
[-C--:B------:R-:W-:Y:S01]  /*8f90*/  FMUL.FTZ R61, R128, R203.reuse ;  /* 0x000000cb803d7220 */ /* 0x080fe20000410000 */
[----:B------:R-:W-:Y:S01]  /*8fa0*/  FMUL.FTZ R66, R134, R64 ;  /* 0x0000004086427220 */ /* 0x000fe20000410000 */
[----:B------:R-:W-:Y:S01]  /*8fb0*/  FFMA.FTZ R204, R129, R203, R60 ;  /* 0x000000cb81cc7223 */ /* 0x000fe2000001003c */
[----:B------:R-:W-:Y:S01]  /*8fc0*/  FFMA.FTZ R62, R15, R221, R62 ;  /* 0x000000dd0f3e7223 */ /* 0x000fe2000001003e */
[----:B------:R-:W-:Y:S01]  /*8fd0*/  FMUL.FTZ R218, R184, UR37 ;  /* 0x00000025b8da7c20 */ /* 0x000fe20008410000 */
[----:B------:R-:W-:Y:S01]  /*8fe0*/  FFMA.FTZ R60, R129, R220, -R61 ;  /* 0x000000dc813c7223 */ /* 0x000fe2000001083d */
[----:B------:R-:W-:Y:S01]  /*8ff0*/  FADD.FTZ R204, RZ, R204 ;  /* 0x000000ccffcc7221 */ /* 0x000fe20000010000 */
[-C--:B------:R-:W-:Y:S01]  /*9000*/  FMUL.FTZ R65, R134, R62.reuse ;  /* 0x0000003e86417220 */ /* 0x080fe20000410000 */
[----:B------:R-:W-:Y:S01]  /*9010*/  FFMA.FTZ R63, R135, R62, R66 ;  /* 0x0000003e873f7223 */ /* 0x000fe20000010042 */
[----:B------:R-:W-:Y:S01]  /*9020*/  FFMA.FTZ R218, R185, UR49, -R218 ;  /* 0x00000031b9da7c23 */ /* 0x000fe200080108da */
[----:B------:R-:W-:Y:S01]  /*9030*/  FFMA.FTZ R219, R43, R59, R60 ;  /* 0x0000003b2bdb7223 */ /* 0x000fe2000001003c */
[----:B------:R-:W-:Y:S01]  /*9040*/  FMUL.FTZ R60, R124, R204 ;  /* 0x000000cc7c3c7220 */ /* 0x000fe20000410000 */
[----:B------:R-:W-:Y:S01]  /*9050*/  FFMA.FTZ R65, R135, R64, -R65 ;  /* 0x0000004087417223 */ /* 0x000fe20000010841 */
[----:B------:R-:W-:Y:S01]  /*9060*/  FFMA.FTZ R63, R16, R218, R63 ;  /* 0x000000da103f7223 */ /* 0x000fe2000001003f */
[----:B------:R-:W-:Y:S01]  /*9070*/  FMUL.FTZ R62, R124, R219 ;  /* 0x000000db7c3e7220 */ /* 0x000fe20000410000 */
[----:B------:R-:W-:Y:S01]  /*9080*/  FMUL.FTZ R66, R136, R67 ;  /* 0x0000004388427220 */ /* 0x000fe20000410000 */
[C---:B------:R-:W-:Y:S01]  /*9090*/  FFMA.FTZ R217, R125.reuse, R219, -R60 ;  /* 0x000000db7dd97223 */ /* 0x040fe2000001083c */
[----:B------:R-:W-:Y:S01]  /*90a0*/  FADD.FTZ R65, R152, R65 ;  /* 0x0000004198417221 */ /* 0x000fe20000010000 */
[C---:B------:R-:W-:Y:S01]  /*90b0*/  FMUL.FTZ R60, R136.reuse, R63 ;  /* 0x0000003f883c7220 */ /* 0x040fe20000410000 */
[----:B------:R-:W-:Y:S01]  /*90c0*/  FFMA.FTZ R62, R125, R204, R62 ;  /* 0x000000cc7d3e7223 */ /* 0x000fe2000001003e */
[-C--:B------:R-:W-:Y:S01]  /*90d0*/  FMUL.FTZ R64, R136, R70.reuse ;  /* 0x0000004688407220 */ /* 0x080fe20000410000 */
[C---:B------:R-:W-:Y:S01]  /*90e0*/  FFMA.FTZ R66, R137.reuse, R70, -R66 ;  /* 0x0000004689427223 */ /* 0x040fe20000010842 */
[----:B------:R-:W-:Y:S01]  /*90f0*/  FFMA.FTZ R217, R42, R58, R217 ;  /* 0x0000003a2ad97223 */ /* 0x000fe200000100d9 */
[CC--:B------:R-:W-:Y:S01]  /*9100*/  FFMA.FTZ R70, R137.reuse, R65.reuse, -R60 ;  /* 0x0000004189467223 */ /* 0x0c0fe2000001083c */
[----:B------:R-:W-:Y:S01]  /*9110*/  FMUL.FTZ R60, R136, R65 ;  /* 0x00000041883c7220 */ /* 0x000fe20000410000 */
[----:B------:R-:W-:Y:S01]  /*9120*/  FADD.FTZ R205, RZ, R62 ;  /* 0x0000003effcd7221 */ /* 0x000fe20000010000 */
[----:B------:R-:W-:Y:S01]  /*9130*/  FMUL.FTZ R62, R122, R217 ;  /* 0x000000d97a3e7220 */ /* 0x000fe20000410000 */
[----:B------:R-:W-:Y:S01]  /*9140*/  FMUL.FTZ R216, R186, UR37 ;  /* 0x00000025bad87c20 */ /* 0x000fe20008410000 */
[----:B------:R-:W-:Y:S01]  /*9150*/  FFMA.FTZ R68, R137, R63, R60 ;  /* 0x0000003f89447223 */ /* 0x000fe2000001003c */
[-C--:B------:R-:W-:Y:S01]  /*9160*/  FMUL.FTZ R60, R122, R205.reuse ;  /* 0x000000cd7a3c7220 */ /* 0x080fe20000410000 */
[----:B------:R-:W-:Y:S01]  /*9170*/  FFMA.FTZ R62, R123, R205, R62 ;  /* 0x000000cd7b3e7223 */ /* 0x000fe2000001003e */
[----:B------:R-:W-:Y:S01]  /*9180*/  FFMA.FTZ R216, R187, UR49, -R216 ;  /* 0x00000031bbd87c23 */ /* 0x000fe200080108d8 */
[----:B------:R-:W-:Y:S01]  /*9190*/  FADD.FTZ R70, R153, R70 ;  /* 0x0000004699467221 */ /* 0x000fe20000010000 */
[----:B------:R-:W-:Y:S01]  /*91a0*/  FFMA.FTZ R60, R123, R217, -R60 ;  /* 0x000000d97b3c7223 */ /* 0x000fe2000001083c */
[----:B------:R-:W-:Y:S01]  /*91b0*/  FADD.FTZ R206, RZ, R62 ;  /* 0x0000003effce7221 */ /* 0x000fe20000010000 */
[----:B------:R-:W-:Y:S01]  /*91c0*/  FFMA.FTZ R68, R17, R216, R68 ;  /* 0x000000d811447223 */ /* 0x000fe20000010044 */
[----:B------:R-:W-:Y:S01]  /*91d0*/  FFMA.FTZ R64, R137, R67, R64 ;  /* 0x0000004389407223 */ /* 0x000fe20000010040 */
[----:B------:R-:W-:Y:S01]  /*91e0*/  FFMA.FTZ R215, R41, R57, R60 ;  /* 0x0000003929d77223 */ /* 0x000fe2000001003c */
[----:B------:R-:W-:Y:S01]  /*91f0*/  FMUL.FTZ R60, R120, R206 ;  /* 0x000000ce783c7220 */ /* 0x000fe20000410000 */
[C---:B------:R-:W-:Y:S01]  /*9200*/  FMUL.FTZ R65, R138.reuse, R68 ;  /* 0x000000448a417220 */ /* 0x040fe20000410000 */
        /* <DEDUP_REMOVED lines=9> */
[----:B------:R-:W-:Y:S01]  /*92a0*/  FADD.FTZ R207, RZ, R63 ;  /* 0x0000003fffcf7221 */ /* 0x000fe20000010000 */
[C---:B------:R-:W-:Y:S01]  /*92b0*/  FMUL.FTZ R60, R118.reuse, R214 ;  /* 0x000000d6763c7220 */ /* 0x040fe20000410000 */
[C---:B------:R-:W-:Y:S01]  /*92c0*/  FFMA.FTZ R65, R139.reuse, R66, -R65 ;  /* 0x000000428b417223 */ /* 0x040fe20000010841 */
[----:B------:R-:W-:Y:S01]  /*92d0*/  FFMA.FTZ R67, R139, R68, R62 ;  /* 0x000000448b437223 */ /* 0x000fe2000001003e */
[-C--:B------:R-:W-:Y:S01]  /*92e0*/  FMUL.FTZ R61, R118, R207.reuse ;  /* 0x000000cf763d7220 */ /* 0x080fe20000410000 */
[C---:B------:R-:W-:Y:S01]  /*92f0*/  FFMA.FTZ R208, R119.reuse, R207, R60 ;  /* 0x000000cf77d07223 */ /* 0x040fe2000001003c */
[----:B------:R-:W-:Y:S01]  /*9300*/  FMUL.FTZ R212, R188, UR37 ;  /* 0x00000025bcd47c20 */ /* 0x000fe20008410000 */
[----:B------:R-:W-:Y:S01]  /*9310*/  VOTEU.ALL UP0, P0 ;  /* 0x0000000000ff7886 */ /* 0x000fe20000000000 */
[----:B------:R-:W-:Y:S01]  /*9320*/  FFMA.FTZ R66, R119, R214, -R61 ;  /* 0x000000d677427223 */ /* 0x000fe2000001083d */
[----:B------:R-:W-:Y:S01]  /*9330*/  FADD.FTZ R208, RZ, R208 ;  /* 0x000000d0ffd07221 */ /* 0x000fe20000010000 */
[----:B------:R-:W-:Y:S01]  /*9340*/  FFMA.FTZ R212, R189, UR49, -R212 ;  /* 0x00000031bdd47c23 */ /* 0x000fe200080108d4 */
[----:B------:R-:W-:-:S02]  /*9350*/  HFMA2 R60, -RZ, RZ, 1.875, 0 ;  /* 0x3f800000ff3c7431 */ /* 0x000fc400000001ff */
[----:B------:R-:W-:Y:S01]  /*9360*/  FFMA.FTZ R213, R39, R55, R66 ;  /* 0x0000003727d57223 */ /* 0x000fe20000010042 */
[C---:B------:R-:W-:Y:S01]  /*9370*/  FMUL.FTZ R66, R116.reuse, R208 ;  /* 0x000000d074427220 */ /* 0x040fe20000410000 */
[----:B------:R-:W-:Y:S01]  /*9380*/  @!UP0 ULEA UR29, UR8, UR30, 0x4 ;  /* 0x0000001e081d8291 */ /* 0x000fe2000f8e20ff */
[----:B------:R-:W-:Y:S01]  /*9390*/  CS2R R62, SRZ ;  /* 0x00000000003e7805 */ /* 0x000fe2000001ff00 */
[-C--:B------:R-:W-:Y:S01]  /*93a0*/  FMUL.FTZ R68, R116, R213.reuse ;  /* 0x000000d574447220 */ /* 0x080fe20000410000 */
[C---:B------:R-:W-:Y:S01]  /*93b0*/  FFMA.FTZ R211, R117.reuse, R213, -R66 ;  /* 0x000000d575d37223 */ /* 0x040fe20000010842 */
[----:B------:R-:W-:Y:S01]  /*93c0*/  FFMA.FTZ R66, R0, R212, R67 ;  /* 0x000000d400427223 */ /* 0x000fe20000010043 */
[----:B------:R-:W-:Y:S01]  /*93d0*/  FADD.FTZ R67, R154, R69 ;  /* 0x000000459a437221 */ /* 0x000fe20000010000 */
[----:B------:R-:W-:Y:S01]  /*93e0*/  FFMA.FTZ R68, R117, R208, R68 ;  /* 0x000000d075447223 */ /* 0x000fe20000010044 */
[----:B------:R-:W-:Y:S01]  /*93f0*/  FFMA.FTZ R211, R38, R54, R211 ;  /* 0x0000003626d37223 */ /* 0x000fe200000100d3 */
[----:B------:R-:W-:-:S02]  /*9400*/  MOV R61, RZ ;  /* 0x000000ff003d7202 */ /* 0x000fc40000000f00 */
[----:B------:R-:W-:Y:S01]  /*9410*/  FADD.FTZ R210, RZ, R68 ;  /* 0x00000044ffd27221 */ /* 0x000fe20000010000 */
[-C--:B------:R-:W-:Y:S01]  /*9420*/  FMUL.FTZ R70, R112, R211.reuse ;  /* 0x000000d370467220 */ /* 0x080fe20000410000 */
[----:B------:R-:W-:Y:S02]  /*9430*/  ISETP.GT.U32.AND P2, PT, R190, 0x1f, PT ;  /* 0x0000001fbe00780c */ /* 0x000fe40003f44070 */
        /* <DEDUP_REMOVED lines=32> */
[CC--:B------:R-:W-:Y:S01]  /*9640*/  FMUL.FTZ R245, R69.reuse, R65.reuse ;  /* 0x0000004145f57220 */ /* 0x0c0fe20000410000 */
[----:B------:R-:W-:Y:S02]  /*9650*/  FMUL.FTZ R246, R69, R64 ;  /* 0x0000004045f67220 */ /* 0x000fe40000410000 */
[C---:B------:R-:W-:Y:S01]  /*9660*/  FFMA.FTZ R241, R68.reuse, R66, -R241 ;  /* 0x0000004244f17223 */ /* 0x040fe200000108f1 */
[C---:B------:R-:W-:Y:S01]  /*9670*/  FFMA.FTZ R245, R68.reuse, R64, -R245 ;  /* 0x0000004044f57223 */ /* 0x040fe200000108f5 */
[----:B------:R-:W-:-:S02]  /*9680*/  FFMA.FTZ R246, R68, R65, R246 ;  /* 0x0000004144f67223 */ /* 0x000fc400000100f6 */
[----:B------:R-:W-:Y:S01]  /*9690*/  FADD.FTZ R70, R70, R241 ;  /* 0x000000f146467221 */ /* 0x000fe20000010000 */
[----:B------:R-:W-:-:S04]  /*96a0*/  FMUL.FTZ R241, R69, R66 ;  /* 0x0000004245f17220 */ /* 0x000fc80000410000 */
[----:B------:R-:W-:-:S04]  /*96b0*/  FFMA.FTZ R248, R68, R67, R241 ;  /* 0x0000004344f87223 */ /* 0x000fc800000100f1 */
[----:B------:R-:W-:Y:S01]  /*96c0*/  FADD.FTZ R248, R71, R248 ;  /* 0x000000f847f87221 */ /* 0x000fe20000010000 */
[----:B------:R-:W-:Y:S06]  /*96d0*/  BRA.DIV UR29, `(.L_x_7002) ;  /* 0x0000006e1db47947 */ /* 0x000fec000b800000 */
[----:B------:R0:W1:Y:S01]  /*96e0*/  SHFL.DOWN PT, R68, R245, 0x1, 0x1f ;  /* 0x08201f00f5447f89 */ /* 0x00006200000e0000 */
[----:B------:R-:W-:-:S03]  /*96f0*/  MOV R247, R70 ;  /* 0x0000004600f77202 */ /* 0x000fc60000000f00 */
[----:B------:R0:W2:Y:S04]  /*9700*/  SHFL.DOWN PT, R69, R246, 0x1, 0x1f ;  /* 0x08201f00f6457f89 */ /* 0x0000a800000e0000 */
[----:B------:R0:W3:Y:S04]  /*9710*/  SHFL.DOWN PT, R241, R70, 0x1, 0x1f ;  /* 0x08201f0046f17f89 */ /* 0x0000e800000e0000 */
[----:B------:R0:W4:Y:S02]  /*9720*/  SHFL.DOWN PT, R71, R248, 0x1, 0x1f ;  /* 0x08201f00f8477f89 */ /* 0x00012400000e0000 */
.L_x_7143:
        /* <DEDUP_REMOVED lines=13> */
.L_x_7004:
[----:B------:R-:W-:Y:S05]  /*9800*/  BSYNC.RECONVERGENT B0 ;  /* 0x0000000000007941 */ /* 0x000fea0003800200 */
.L_x_7003:
[----:B------:R-:W-:Y:S01]  /*9810*/  UMOV UR29, 0xffffffff ;  /* 0xffffffff001d7882 */ /* 0x000fe20000000000 */
[----:B------:R-:W-:Y:S02]  /*9820*/  ISETP.GT.U32.AND P2, PT, R240, 0x1d, PT ;  /* 0x0000001df000780c */ /* 0x000fe40003f44070 */
[----:B------:R-:W-:Y:S11]  /*9830*/  BRA.DIV UR29, `(.L_x_7005) ;  /* 0x0000006e1dc07947 */ /* 0x000ff6000b800000 */
[----:B-1----:R1:W1:Y:S04]  /*9840*/  SHFL.DOWN PT, R68, R245, 0x2, 0x1f ;  /* 0x08401f00f5447f89 */ /* 0x00226800000e0000 */
[----:B--2---:R2:W1:Y:S04]  /*9850*/  SHFL.DOWN PT, R69, R246, 0x2, 0x1f ;  /* 0x08401f00f6457f89 */ /* 0x00446800000e0000 */
[----:B0-----:R2:W0:Y:S04]  /*9860*/  SHFL.DOWN PT, R70, R247, 0x2, 0x1f ;  /* 0x08401f00f7467f89 */ /* 0x00142800000e0000 */
[----:B----4-:R2:W4:Y:S02]  /*9870*/  SHFL.DOWN PT, R71, R248, 0x2, 0x1f ;  /* 0x08401f00f8477f89 */ /* 0x01052400000e0000 */
.L_x_7149:
        /* <DEDUP_REMOVED lines=13> */
.L_x_7007:
[----:B------:R-:W-:Y:S05]  /*9950*/  BSYNC.RECONVERGENT B0 ;  /* 0x0000000000007941 */ /* 0x000fea0003800200 */
.L_x_7006:
[----:B------:R-:W-:Y:S01]  /*9960*/  UMOV UR29, 0xffffffff ;  /* 0xffffffff001d7882 */ /* 0x000fe20000000000 */
[----:B------:R-:W-:Y:S02]  /*9970*/  ISETP.GT.U32.AND P2, PT, R240, 0x1b, PT ;  /* 0x0000001bf000780c */ /* 0x000fe40003f44070 */
[----:B------:R-:W-:Y:S11]  /*9980*/  BRA.DIV UR29, `(.L_x_7008) ;  /* 0x0000006e1de07947 */ /* 0x000ff6000b800000 */
[----:B-1----:R1:W1:Y:S04]  /*9990*/  SHFL.DOWN PT, R68, R245, 0x4, 0x1f ;  /* 0x08801f00f5447f89 */ /* 0x00226800000e0000 */
[----:B------:R1:W1:Y:S04]  /*99a0*/  SHFL.DOWN PT, R69, R246, 0x4, 0x1f ;  /* 0x08801f00f6457f89 */ /* 0x00026800000e0000 */
[----:B0-----:R0:W0:Y:S04]  /*99b0*/  SHFL.DOWN PT, R70, R247, 0x4, 0x1f ;  /* 0x08801f00f7467f89 */ /* 0x00102800000e0000 */
[----:B----4-:R4:W0:Y:S02]  /*99c0*/  SHFL.DOWN PT, R71, R248, 0x4, 0x1f ;  /* 0x08801f00f8477f89 */ /* 0x01082400000e0000 */
.L_x_7155:
[----:B------:R-:W-:Y:S04]  /*99d0*/  BSSY.RECONVERGENT B0, `(.L_x_7009) ;  /* 0x000000d000007945 */ /* 0x000fe80003800200 */
[----:B------:R-:W-:Y:S05]  /*99e0*/  @P2 BRA `(.L_x_7010) ;  /* 0x00000000002c2947 */ /* 0x000fea0003800000 */
[-C--:B0--3--:R-:W-:Y:S01]  /*99f0*/  FMUL.FTZ R241, R246, R71.reuse ;  /* 0x00000047f6f17220 */ /* 0x089fe20000410000 */
[----:B------:R-:W-:-:S03]  /*9a00*/  FMUL.FTZ R71, R245, R71 ;  /* 0x00000047f5477220 */ /* 0x000fc60000410000 */
[CC--:B------:R-:W-:Y:S01]  /*9a10*/  FFMA.FTZ R241, R245.reuse, R70.reuse, -R241 ;  /* 0x00000046f5f17223 */ /* 0x0c0fe200000108f1 */
[C---:B------:R-:W-:Y:S01]  /*9a20*/  FFMA.FTZ R71, R246.reuse, R70, R71 ;  /* 0x00000046f6477223 */ /* 0x040fe20000010047 */
[-C--:B-1----:R-:W-:Y:S01]  /*9a30*/  FMUL.FTZ R70, R246, R69.reuse ;  /* 0x00000045f6467220 */ /* 0x082fe20000410000 */
[----:B------:R-:W-:Y:S01]  /*9a40*/  FMUL.FTZ R69, R245, R69 ;  /* 0x00000045f5457220 */ /* 0x000fe20000410000 */
[----:B--2---:R-:W-:Y:S01]  /*9a50*/  FADD.FTZ R247, R247, R241 ;  /* 0x000000f1f7f77221 */ /* 0x004fe20000010000 */
[----:B----4-:R-:W-:Y:S01]  /*9a60*/  FADD.FTZ R248, R248, R71 ;  /* 0x00000047f8f87221 */ /* 0x010fe20000010000 */
[-C--:B------:R-:W-:Y:S01]  /*9a70*/  FFMA.FTZ R70, R245, R68.reuse, -R70 ;  /* 0x00000044f5467223 */ /* 0x080fe20000010846 */
[----:B------:R-:W-:-:S04]  /*9a80*/  FFMA.FTZ R246, R246, R68, R69 ;  /* 0x00000044f6f67223 */ /* 0x000fc80000010045 */
[----:B------:R-:W-:-:S07]  /*9a90*/  MOV R245, R70 ;  /* 0x0000004600f57202 */ /* 0x000fce0000000f00 */
.L_x_7010:
[----:B------:R-:W-:Y:S05]  /*9aa0*/  BSYNC.RECONVERGENT B0 ;  /* 0x0000000000007941 */ /* 0x000fea0003800200 */
.L_x_7009:
[----:B------:R-:W-:Y:S01]  /*9ab0*/  UMOV UR29, 0xffffffff ;  /* 0xffffffff001d7882 */ /* 0x000fe20000000000 */
[----:B------:R-:W-:Y:S02]  /*9ac0*/  ISETP.GT.U32.AND P2, PT, R240, 0x17, PT ;  /* 0x00000017f000780c */ /* 0x000fe40003f44070 */
[----:B------:R-:W-:Y:S11]  /*9ad0*/  BRA.DIV UR29, `(.L_x_7011) ;  /* 0x000000721d007947 */ /* 0x000ff6000b800000 */
[----:B-1----:R1:W1:Y:S04]  /*9ae0*/  SHFL.DOWN PT, R68, R245, 0x8, 0x1f ;  /* 0x09001f00f5447f89 */ /* 0x00226800000e0000 */
[----:B------:R1:W1:Y:S04]  /*9af0*/  SHFL.DOWN PT, R69, R246, 0x8, 0x1f ;  /* 0x09001f00f6457f89 */ /* 0x00026800000e0000 */
[----:B0-----:R0:W0:Y:S04]  /*9b00*/  SHFL.DOWN PT, R70, R247, 0x8, 0x1f ;  /* 0x09001f00f7467f89 */ /* 0x00102800000e0000 */
[----:B------:R0:W0:Y:S02]  /*9b10*/  SHFL.DOWN PT, R71, R248, 0x8, 0x1f ;  /* 0x09001f00f8477f89 */ /* 0x00002400000e0000 */
.L_x_7161:
        /* <DEDUP_REMOVED lines=13> */
.L_x_7013:
[----:B------:R-:W-:Y:S05]  /*9bf0*/  BSYNC.RECONVERGENT B0 ;  /* 0x0000000000007941 */ /* 0x000fea0003800200 */
.L_x_7012:
[----:B------:R-:W-:Y:S01]  /*9c00*/  UMOV UR29, 0xffffffff ;  /* 0xffffffff001d7882 */ /* 0x000fe20000000000 */
[----:B------:R-:W-:Y:S02]  /*9c10*/  ISETP.GT.U32.AND P2, PT, R240, 0xf, PT ;  /* 0x0000000ff000780c */ /* 0x000fe40003f44070 */
[----:B------:R-:W-:Y:S11]  /*9c20*/  BRA.DIV UR29, `(.L_x_7014) ;  /* 0x000000721d207947 */ /* 0x000ff6000b800000 */
[----:B-1----:R1:W1:Y:S04]  /*9c30*/  SHFL.DOWN PT, R68, R245, 0x10, 0x1f ;  /* 0x0a001f00f5447f89 */ /* 0x00226800000e0000 */
[----:B------:R1:W1:Y:S04]  /*9c40*/  SHFL.DOWN PT, R69, R246, 0x10, 0x1f ;  /* 0x0a001f00f6457f89 */ /* 0x00026800000e0000 */
[----:B0-----:R0:W0:Y:S04]  /*9c50*/  SHFL.DOWN PT, R70, R247, 0x10, 0x1f ;  /* 0x0a001f00f7467f89 */ /* 0x00102800000e0000 */
[----:B------:R0:W0:Y:S02]  /*9c60*/  SHFL.DOWN PT, R244, R248, 0x10, 0x1f ;  /* 0x0a001f00f8f47f89 */ /* 0x00002400000e0000 */
.L_x_7167:
        /* <DEDUP_REMOVED lines=11> */
[----:B------:R-:W-:-:S07]  /*9d20*/  FFMA.FTZ R246, R246, R68, R69 ;  /* 0x00000044f6f67223 */ /* 0x000fce0000010045 */
.L_x_7016:
[----:B------:R-:W-:Y:S05]  /*9d30*/  BSYNC.RECONVERGENT B0 ;  /* 0x0000000000007941 */ /* 0x000fea0003800200 */
.L_x_7015:
[----:B------:R-:W-:Y:S01]  /*9d40*/  UMOV UR29, 0xffffffff ;  /* 0xffffffff001d7882 */ /* 0x000fe20000000000 */
[----:B------:R-:W-:Y:S02]  /*9d50*/  ISETP.NE.AND P2, PT, R190, 0x1f, PT ;  /* 0x0000001fbe00780c */ /* 0x000fe40003f45270 */
[----:B------:R-:W-:Y:S11]  /*9d60*/  BRA.DIV UR29, `(.L_x_7017) ;  /* 0x000000721d407947 */ /* 0x000ff6000b800000 */
[----:B---3--:R-:W3:Y:S04]  /*9d70*/  SHFL.IDX PT, R241, R246, RZ, 0x1f ;  /* 0x00001ffff6f17589 */ /* 0x008ee800000e0000 */
[----:B------:R-:W5:Y:S04]  /*9d80*/  SHFL.IDX PT, R240, R245, RZ, 0x1f ;  /* 0x00001ffff5f07589 */ /* 0x000f6800000e0000 */
[----:B0-----:R-:W0:Y:S04]  /*9d90*/  SHFL.IDX PT, R244, R247, RZ, 0x1f ;  /* 0x00001ffff7f47589 */ /* 0x001e2800000e0000 */
[----:B-1----:R-:W-:Y:S04]  /*9da0*/  SHFL.DOWN PT, R245, R245, 0x1, 0x1f ;  /* 0x08201f00f5f57f89 */ /* 0x002fe800000e0000 */
[----:B--2---:R-:W-:Y:S04]  /*9db0*/  SHFL.DOWN PT, R246, R246, 0x1, 0x1f ;  /* 0x08201f00f6f67f89 */ /* 0x004fe800000e0000 */
[----:B------:R-:W-:Y:S01]  /*9dc0*/  SHFL.DOWN PT, R247, R247, 0x1, 0x1f ;  /* 0x08201f00f7f77f89 */ /* 0x000fe200000e0000 */
[-C--:B---3--:R-:W-:Y:S01]  /*9dd0*/  FMUL.FTZ R69, R63, R241.reuse ;  /* 0x000000f13f457220 */ /* 0x088fe20000410000 */
[-C--:B------:R-:W-:Y:S01]  /*9de0*/  FMUL.FTZ R242, R61, R241.reuse ;  /* 0x000000f13df27220 */ /* 0x080fe20000410000 */
[----:B------:R-:W-:-:S02]  /*9df0*/  FMUL.FTZ R68, R60, R241 ;  /* 0x000000f13c447220 */ /* 0x000fc40000410000 */
[-C--:B-----5:R-:W-:Y:S01]  /*9e00*/  FFMA.FTZ R69, R62, R240.reuse, -R69 ;  /* 0x000000f03e457223 */ /* 0x0a0fe20000010845 */
[-C--:B------:R-:W-:Y:S02]  /*9e10*/  FFMA.FTZ R242, R60, R240.reuse, -R242 ;  /* 0x000000f03cf27223 */ /* 0x080fe400000108f2 */
[----:B------:R-:W-:Y:S01]  /*9e20*/  SHFL.IDX PT, R60, R60, RZ, 0x1f ;  /* 0x00001fff3c3c7589 */ /* 0x000fe200000e0000 */
[----:B0-----:R-:W-:Y:S01]  /*9e30*/  FADD.FTZ R243, R244, R69 ;  /* 0x00000045f4f37221 */ /* 0x001fe20000010000 */
[----:B------:R-:W-:Y:S01]  /*9e40*/  FMUL.FTZ R69, R62, R241 ;  /* 0x000000f13e457220 */ /* 0x000fe20000410000 */
[-C--:B------:R-:W-:Y:S01]  /*9e50*/  FFMA.FTZ R241, R61, R240.reuse, R68 ;  /* 0x000000f03df17223 */ /* 0x080fe20000010044 */
[----:B------:R-:W0:Y:S02]  /*9e60*/  SHFL.IDX PT, R244, R248, RZ, 0x1f ;  /* 0x00001ffff8f47589 */ /* 0x000e2400000e0000 */
[----:B------:R-:W-:Y:S02]  /*9e70*/  FFMA.FTZ R69, R63, R240, R69 ;  /* 0x000000f03f457223 */ /* 0x000fe40000010045 */
[----:B------:R-:W1:Y:S04]  /*9e80*/  SHFL.IDX PT, R61, R61, RZ, 0x1f ;  /* 0x00001fff3d3d7589 */ /* 0x000e6800000e0000 */
[----:B------:R-:W2:Y:S04]  /*9e90*/  SHFL.IDX PT, R62, R62, RZ, 0x1f ;  /* 0x00001fff3e3e7589 */ /* 0x000ea800000e0000 */
[----:B------:R-:W3:Y:S04]  /*9ea0*/  SHFL.IDX PT, R63, R63, RZ, 0x1f ;  /* 0x00001fff3f3f7589 */ /* 0x000ee800000e0000 */
[----:B----4-:R-:W4:Y:S01]  /*9eb0*/  SHFL.DOWN PT, R248, R248, 0x1, 0x1f ;  /* 0x08201f00f8f87f89 */ /* 0x010f2200000e0000 */
[----:B0-----:R-:W-:-:S07]  /*9ec0*/  FADD.FTZ R240, R244, R69 ;  /* 0x00000045f4f07221 */ /* 0x001fce0000010000 */
.L_x_7181:
[----:B------:R-:W-:Y:S04]  /*9ed0*/  BSSY.RECONVERGENT B0, `(.L_x_7018) ;  /* 0x000000d000007945 */ /* 0x000fe80003800200 */
[----:B------:R-:W-:Y:S05]  /*9ee0*/  @!P2 BRA `(.L_x_7019) ;  /* 0x00000000002ca947 */ /* 0x000fea0003800000 */
[CC--:B-1----:R-:W-:Y:S01]  /*9ef0*/  FMUL.FTZ R68, R246.reuse, R61.reuse ;  /* 0x0000003df6447220 */ /* 0x0c2fe20000410000 */
[C---:B------:R-:W-:Y:S01]  /*9f00*/  FMUL.FTZ R61, R245.reuse, R61 ;  /* 0x0000003df53d7220 */ /* 0x040fe20000410000 */
[CC--:B---3--:R-:W-:Y:S01]  /*9f10*/  FMUL.FTZ R69, R246.reuse, R63.reuse ;  /* 0x0000003ff6457220 */ /* 0x0c8fe20000410000 */
[C---:B------:R-:W-:Y:S01]  /*9f20*/  FMUL.FTZ R63, R245.reuse, R63 ;  /* 0x0000003ff53f7220 */ /* 0x040fe20000410000 */
[CC--:B------:R-:W-:Y:S01]  /*9f30*/  FFMA.FTZ R68, R245.reuse, R60.reuse, -R68 ;  /* 0x0000003cf5447223 */ /* 0x0c0fe20000010844 */
[C---:B------:R-:W-:Y:S01]  /*9f40*/  FFMA.FTZ R61, R246.reuse, R60, R61 ;  /* 0x0000003cf63d7223 */ /* 0x040fe2000001003d */
[-C--:B--2---:R-:W-:Y:S01]  /*9f50*/  FFMA.FTZ R60, R245, R62.reuse, -R69 ;  /* 0x0000003ef53c7223 */ /* 0x084fe20000010845 */
[----:B------:R-:W-:-:S03]  /*9f60*/  FFMA.FTZ R63, R246, R62, R63 ;  /* 0x0000003ef63f7223 */ /* 0x000fc6000001003f */
[----:B------:R-:W-:Y:S01]  /*9f70*/  FADD.FTZ R62, R247, R60 ;  /* 0x0000003cf73e7221 */ /* 0x000fe20000010000 */
[----:B----4-:R-:W-:Y:S01]  /*9f80*/  FADD.FTZ R63, R248, R63 ;  /* 0x0000003ff83f7221 */ /* 0x010fe20000010000 */
[----:B------:R-:W-:-:S07]  /*9f90*/  MOV R60, R68 ;  /* 0x00000044003c7202 */ /* 0x000fce0000000f00 */
.L_x_7019:
[----:B------:R-:W-:Y:S05]  /*9fa0*/  BSYNC.RECONVERGENT B0 ;  /* 0x0000000000007941 */ /* 0x000fea0003800200 */
.L_x_7018:
[C---:B---3--:R-:W-:Y:S01]  /*9fb0*/  FMUL.FTZ R71, R65.reuse, R63 ;  /* 0x0000003f41477220 */ /* 0x048fe20000410000 */
[C---:B--2---:R-:W-:Y:S01]  /*9fc0*/  FMUL.FTZ R68, R65.reuse, R62 ;  /* 0x0000003e41447220 */ /* 0x044fe20000410000 */
[C---:B-1----:R-:W-:Y:S01]  /*9fd0*/  FMUL.FTZ R69, R65.reuse, R61 ;  /* 0x0000003d41457220 */ /* 0x042fe20000410000 */
        /* <DEDUP_REMOVED lines=8> */
[----:B------:R1:W-:Y:S01]  /*a060*/  STS.128 [R239+0x35e0], R68 ;  /* 0x0035e044ef007388 */ /* 0x0003e20000000c00 */
[----:B0-----:R-:W-:-:S02]  /*a070*/  MOV R63, R240 ;  /* 0x000000f0003f7202 */ /* 0x001fc40000000f00 */
[----:B------:R-:W-:Y:S02]  /*a080*/  MOV R62, R243 ;  /* 0x000000f3003e7202 */ /* 0x000fe40000000f00 */
[----:B------:R-:W-:Y:S02]  /*a090*/  MOV R61, R241 ;  /* 0x000000f1003d7202 */ /* 0x000fe40000000f00 */
[----:B-1----:R-:W-:-:S07]  /*a0a0*/  MOV R60, R242 ;  /* 0x000000f2003c7202 */ /* 0x002fce0000000f00 */
.L_x_7001:
[----:B------:R-:W-:Y:S05]  /*a0b0*/  WARPSYNC.ALL ;  /* 0x0000000000007948 */ /* 0x000fea0003800000 */
[----:B------:R-:W-:Y:S01]  /*a0c0*/  ISETP.NE.AND P0, PT, R190, RZ, PT ;  /* 0x000000ffbe00720c */ /* 0x000fe20003f05270 */
[----:B------:R-:W-:Y:S01]  /*a0d0*/  BAR.SYNC.DEFER_BLOCKING 0x0 ;  /* 0x0000000000007b1d */ /* 0x000fe20000010000 */
[C---:B------:R-:W-:Y:S01]  /*a0e0*/  FMUL.FTZ R70, R184.reuse, R200 ;  /* 0x000000c8b8467220 */ /* 0x040fe20000410000 */
[----:B------:R-:W-:Y:S01]  /*a0f0*/  FMUL.FTZ R69, R184, R226 ;  /* 0x000000e2b8457220 */ /* 0x000fe20000410000 */
[----:B------:R-:W-:Y:S01]  /*a100*/  FMUL.FTZ R184, R180, R202 ;  /* 0x000000cab4b87220 */ /* 0x000fe20000410000 */
[----:B------:R-:W-:Y:S01]  /*a110*/  ULEA UR29, UR20, 0xfffff800, 0xb ;  /* 0xfffff800141d7891 */ /* 0x000fe2000f8e58ff */
[----:B------:R-:W-:Y:S01]  /*a120*/  FADD.FTZ R238, RZ, R238 ;  /* 0x000000eeffee7221 */ /* 0x000fe20000010000 */
[----:B------:R-:W-:Y:S01]  /*a130*/  FMUL.FTZ R68, R186, R227 ;  /* 0x000000e3ba447220 */ /* 0x000fe20000410000 */
[----:B------:R-:W-:Y:S01]  /*a140*/  FFMA.FTZ R71, R181, R222, -R184 ;  /* 0x000000deb5477223 */ /* 0x000fe200000108b8 */
[----:B------:R-:W-:Y:S01]  /*a150*/  FMUL.FTZ R184, R178, R220 ;  /* 0x000000dcb2b87220 */ /* 0x000fe20000410000 */
[----:B------:R-:W-:Y:S01]  /*a160*/  USHF.R.S32.HI UR50, URZ, 0x1f, UR29 ;  /* 0x0000001fff327899 */ /* 0x000fe2000801141d */
[----:B------:R-:W-:-:S02]  /*a170*/  FFMA.FTZ R68, R187, R127, R68 ;  /* 0x0000007fbb447223 */ /* 0x000fc40000010044 */
[----:B------:R-:W-:Y:S01]  /*a180*/  VOTEU.ALL UP0, P0 ;  /* 0x0000000000ff7886 */ /* 0x000fe20000000000 */
[----:B------:R-:W-:Y:S01]  /*a190*/  BSSY.RECONVERGENT B0, `(.L_x_7020) ;  /* 0x000021d000007945 */ /* 0x000fe20003800200 */
[----:B------:R-:W0:Y:S02]  /*a1a0*/  LDS.64 R64, [R191+0x35e8] ;  /* 0x0035e800bf407984 */ /* 0x000e240000000a00 */
[-C--:B0-----:R-:W-:Y:S01]  /*a1b0*/  FMUL.FTZ R67, R65, R115.reuse ;  /* 0x0000007341437220 */ /* 0x081fe20000410000 */
[----:B------:R-:W-:-:S03]  /*a1c0*/  FMUL.FTZ R66, R64, R115 ;  /* 0x0000007340427220 */ /* 0x000fc60000410000 */
[-C--:B------:R-:W-:Y:S01]  /*a1d0*/  FFMA.FTZ R64, R64, R114.reuse, R67 ;  /* 0x0000007240407223 */ /* 0x080fe20000010043 */
[----:B------:R-:W-:Y:S01]  /*a1e0*/  FFMA.FTZ R114, R65, R114, -R66 ;  /* 0x0000007241727223 */ /* 0x000fe20000010842 */
[CC--:B------:R-:W-:Y:S01]  /*a1f0*/  FMUL.FTZ R66, R188.reuse, R126.reuse ;  /* 0x0000007ebc427220 */ /* 0x0c0fe20000410000 */
[-C--:B------:R-:W-:Y:S02]  /*a200*/  FMUL.FTZ R67, R188, R229.reuse ;  /* 0x000000e5bc437220 */ /* 0x080fe40000410000 */
[----:B------:R-:W-:Y:S01]  /*a210*/  FADD.FTZ R157, R157, R114 ;  /* 0x000000729d9d7221 */ /* 0x000fe20000010000 */
[C---:B------:R-:W-:Y:S01]  /*a220*/  FFMA.FTZ R65, R189.reuse, R229, -R66 ;  /* 0x000000e5bd417223 */ /* 0x040fe20000010842 */
[----:B------:R-:W-:Y:S01]  /*a230*/  FFMA.FTZ R189, R189, R126, R67 ;  /* 0x0000007ebdbd7223 */ /* 0x000fe20000010043 */
[C---:B------:R-:W-:Y:S01]  /*a240*/  FFMA.FTZ R67, R185.reuse, R226, -R70 ;  /* 0x000000e2b9437223 */ /* 0x040fe20000010846 */
[----:B------:R-:W-:Y:S01]  /*a250*/  FFMA.FTZ R185, R185, R200, R69 ;  /* 0x000000c8b9b97223 */ /* 0x000fe20000010045 */
[----:B------:R-:W-:Y:S01]  /*a260*/  FMUL.FTZ R69, R180, R222 ;  /* 0x000000deb4457220 */ /* 0x000fe20000410000 */
[----:B------:R-:W-:Y:S01]  /*a270*/  FMUL.FTZ R180, R178, R203 ;  /* 0x000000cbb2b47220 */ /* 0x000fe20000410000 */
[----:B------:R-:W-:Y:S01]  /*a280*/  FMUL.FTZ R66, R186, R127 ;  /* 0x0000007fba427220 */ /* 0x000fe20000410000 */
[----:B------:R-:W-:Y:S01]  /*a290*/  FFMA.FTZ R189, -R0, R189, RZ ;  /* 0x000000bd00bd7223 */ /* 0x000fe200000101ff */
[----:B------:R-:W-:Y:S01]  /*a2a0*/  FFMA.FTZ R181, R181, R202, R69 ;  /* 0x000000cab5b57223 */ /* 0x000fe20000010045 */
[C---:B------:R-:W-:Y:S01]  /*a2b0*/  FFMA.FTZ R178, R179.reuse, R220, -R180 ;  /* 0x000000dcb3b27223 */ /* 0x040fe200000108b4 */
[----:B------:R-:W-:Y:S01]  /*a2c0*/  FFMA.FTZ R180, R179, R203, R184 ;  /* 0x000000cbb3b47223 */ /* 0x000fe200000100b8 */
[CC--:B------:R-:W-:Y:S01]  /*a2d0*/  FMUL.FTZ R184, R176.reuse, R204.reuse ;  /* 0x000000ccb0b87220 */ /* 0x0c0fe20000410000 */
[----:B------:R-:W-:Y:S01]  /*a2e0*/  FMUL.FTZ R69, R176, R219 ;  /* 0x000000dbb0457220 */ /* 0x000fe20000410000 */
[C---:B------:R-:W-:Y:S01]  /*a2f0*/  FMUL.FTZ R176, R174.reuse, R205 ;  /* 0x000000cdaeb07220 */ /* 0x040fe20000410000 */
[----:B------:R-:W-:Y:S01]  /*a300*/  FFMA.FTZ R66, R187, R227, -R66 ;  /* 0x000000e3bb427223 */ /* 0x000fe20000010842 */
        /* <DEDUP_REMOVED lines=8> */
[C---:B------:R-:W-:Y:S01]  /*a390*/  FMUL.FTZ R70, R182.reuse, R201 ;  /* 0x000000c9b6467220 */ /* 0x040fe20000410000 */
[----:B------:R-:W-:Y:S01]  /*a3a0*/  FMUL.FTZ R182, R182, R224 ;  /* 0x000000e0b6b67220 */ /* 0x000fe20000410000 */
[----:B------:R-:W-:Y:S01]  /*a3b0*/  FFMA.FTZ R175, R173, R215, -R184 ;  /* 0x000000d7adaf7223 */ /* 0x000fe200000108b8 */
[-C--:B------:R-:W-:Y:S01]  /*a3c0*/  FMUL.FTZ R184, R170, R214.reuse ;  /* 0x000000d6aab87220 */ /* 0x080fe20000410000 */
[----:B------:R-:W-:Y:S01]  /*a3d0*/  FFMA.FTZ R170, R171, R214, -R172 ;  /* 0x000000d6abaa7223 */ /* 0x000fe200000108ac */
[----:B------:R-:W-:Y:S01]  /*a3e0*/  FFMA.FTZ R173, R173, R206, R69 ;  /* 0x000000ceadad7223 */ /* 0x000fe20000010045 */
[C---:B------:R-:W-:Y:S01]  /*a3f0*/  FMUL.FTZ R69, R168.reuse, R213 ;  /* 0x000000d5a8457220 */ /* 0x040fe20000410000 */
[----:B------:R-:W-:Y:S01]  /*a400*/  FFMA.FTZ R172, R171, R207, R184 ;  /* 0x000000cfabac7223 */ /* 0x000fe200000100b8 */
[----:B------:R-:W-:Y:S01]  /*a410*/  FMUL.FTZ R184, R168, R208 ;  /* 0x000000d0a8b87220 */ /* 0x000fe20000410000 */
[C---:B------:R-:W-:Y:S01]  /*a420*/  FMUL.FTZ R168, R166.reuse, R210 ;  /* 0x000000d2a6a87220 */ /* 0x040fe20000410000 */
[----:B------:R-:W-:Y:S01]  /*a430*/  FFMA.FTZ R68, -R17, R68, R189 ;  /* 0x0000004411447223 */ /* 0x000fe200000101bd */
[----:B------:R-:W-:Y:S01]  /*a440*/  FFMA.FTZ R70, R183, R224, -R70 ;  /* 0x000000e0b7467223 */ /* 0x000fe20000010846 */
[C---:B------:R-:W-:Y:S01]  /*a450*/  FFMA.FTZ R171, R169.reuse, R213, -R184 ;  /* 0x000000d5a9ab7223 */ /* 0x040fe200000108b8 */
[----:B------:R-:W-:Y:S01]  /*a460*/  FFMA.FTZ R169, R169, R208, R69 ;  /* 0x000000d0a9a97223 */ /* 0x000fe20000010045 */
        /* <DEDUP_REMOVED lines=10> */
[-C--:B------:R-:W-:Y:S01]  /*a510*/  FMUL.FTZ R160, R160, R235.reuse ;  /* 0x000000eba0a07220 */ /* 0x080fe20000410000 */
[C---:B------:R-:W-:Y:S01]  /*a520*/  FFMA.FTZ R162, R163.reuse, R234, -R164 ;  /* 0x000000eaa3a27223 */ /* 0x040fe200000108a4 */
[----:B------:R-:W-:Y:S01]  /*a530*/  FFMA.FTZ R164, R163, R230, R69 ;  /* 0x000000e6a3a47223 */ /* 0x000fe20000010045 */
[C---:B------:R-:W-:Y:S01]  /*a540*/  FFMA.FTZ R163, R161.reuse, R235, -R184 ;  /* 0x000000eba1a37223 */ /* 0x040fe200000108b8 */
[----:B------:R-:W-:Y:S01]  /*a550*/  FFMA.FTZ R184, R0, R65, RZ ;  /* 0x0000004100b87223 */ /* 0x000fe200000100ff */
[----:B------:R-:W-:Y:S01]  /*a560*/  FFMA.FTZ R161, R161, R231, R160 ;  /* 0x000000e7a1a17223 */ /* 0x000fe200000100a0 */
[C---:B------:R-:W-:Y:S01]  /*a570*/  FMUL.FTZ R160, R158.reuse, R236 ;  /* 0x000000ec9ea07220 */ /* 0x040fe20000410000 */
[----:B------:R-:W-:Y:S01]  /*a580*/  FMUL.FTZ R69, R158, R238 ;  /* 0x000000ee9e457220 */ /* 0x000fe20000410000 */
[----:B------:R-:W-:Y:S01]  /*a590*/  FFMA.FTZ R65, R17, R66, R184 ;  /* 0x0000004211417223 */ /* 0x000fe200000100b8 */
[----:B------:R-:W-:Y:S01]  /*a5a0*/  LOP3.LUT R66, R190, UR29, RZ, 0xfc, !PT ;  /* 0x0000001dbe427c12 */ /* 0x000fe2000f8efcff */
[C---:B------:R-:W-:Y:S01]  /*a5b0*/  FFMA.FTZ R158, R159.reuse, R238, R160 ;  /* 0x000000ee9f9e7223 */ /* 0x040fe200000100a0 */
[----:B------:R-:W-:Y:S01]  /*a5c0*/  FFMA.FTZ R160, R159, R236, -R69 ;  /* 0x000000ec9fa07223 */ /* 0x000fe20000010845 */
[C---:B------:R-:W-:Y:S01]  /*a5d0*/  FFMA.FTZ R184, R16.reuse, R67, R65 ;  /* 0x0000004310b87223 */ /* 0x040fe20000010041 */
[----:B------:R-:W-:Y:S01]  /*a5e0*/  FFMA.FTZ R159, R3, R232, R64 ;  /* 0x000000e8039f7223 */ /* 0x000fe20000010040 */
[----:B------:R-:W-:Y:S01]  /*a5f0*/  MOV R67, UR50 ;  /* 0x0000003200437c02 */ /* 0x000fe20008000f00 */
[----:B------:R-:W-:Y:S01]  /*a600*/  FFMA.FTZ R182, R183, R201, R182 ;  /* 0x000000c9b7b67223 */ /* 0x000fe200000100b6 */
[----:B------:R-:W-:Y:S01]  /*a610*/  MOV R69, UR42 ;  /* 0x0000002a00457c02 */ /* 0x000fe20008000f00 */
[C---:B------:R-:W-:Y:S01]  /*a620*/  FMUL.FTZ R65, R155.reuse, R157 ;  /* 0x0000009d9b417220 */ /* 0x040fe20000410000 */
[----:B------:R-:W-:Y:S01]  /*a630*/  FFMA.FTZ R185, -R16, R185, R68 ;  /* 0x000000b910b97223 */ /* 0x000fe20000010144 */
[----:B------:R-:W-:Y:S01]  /*a640*/  FMUL.FTZ R64, R155, R159 ;  /* 0x0000009f9b407220 */ /* 0x000fe20000410000 */
[----:B------:R-:W-:Y:S01]  /*a650*/  UMOV UR29, UR34 ;  /* 0x00000022001d7c82 */ /* 0x000fe20008000000 */
[----:B------:R-:W-:Y:S01]  /*a660*/  MOV R183, UR43 ;  /* 0x0000002b00b77c02 */ /* 0x000fe20008000f00 */
[----:B------:R-:W-:Y:S01]  /*a670*/  IMAD.WIDE.U32 R68, R69, UR8, R66 ;  /* 0x0000000845447c25 */ /* 0x000fe2000f8e0042 */
[----:B------:R-:W-:-:S03]  /*a680*/  MOV R67, UR29 ;  /* 0x0000001d00437c02 */ /* 0x000fc60008000f00 */
[C---:B------:R-:W-:Y:S01]  /*a690*/  FFMA.FTZ R65, R156.reuse, R159, R65 ;  /* 0x0000009f9c417223 */ /* 0x040fe20000010041 */
[----:B------:R-:W-:Y:S01]  /*a6a0*/  FFMA.FTZ R155, R156, R157, -R64 ;  /* 0x0000009d9c9b7223 */ /* 0x000fe20000010840 */
[----:B------:R-:W-:Y:S02]  /*a6b0*/  IMAD R69, R183, UR8, R69 ;  /* 0x00000008b7457c24 */ /* 0x000fe4000f8e0245 */
[----:B------:R-:W-:Y:S01]  /*a6c0*/  FFMA.FTZ R179, R15, R70, R184 ;  /* 0x000000460fb37223 */ /* 0x000fe200000100b8 */
[----:B------:R-:W-:Y:S01]  /*a6d0*/  LEA R64, P2, R68, UR10, 0x2 ;  /* 0x0000000a44407c11 */ /* 0x000fe2000f8410ff */
[----:B------:R-:W-:Y:S01]  /*a6e0*/  FADD.FTZ R140, R140, R155 ;  /* 0x0000009b8c8c7221 */ /* 0x000fe20000010000 */
[----:B------:R-:W-:Y:S01]  /*a6f0*/  LEA R67, R67, -R66, 0x1 ;  /* 0x8000004243437211 */ /* 0x000fe200078e08ff */
[----:B------:R-:W-:Y:S01]  /*a700*/  FFMA.FTZ R66, R4, R199, R65 ;  /* 0x000000c704427223 */ /* 0x000fe20000010041 */
[----:B------:R-:W-:Y:S01]  /*a710*/  LEA.HI.X R65, R68, UR11, R69, 0x2, P2 ;  /* 0x0000000b44417c11 */ /* 0x000fe200090f1445 */
[----:B------:R-:W-:Y:S01]  /*a720*/  FFMA.FTZ R70, R14, R71, R179 ;  /* 0x000000470e467223 */ /* 0x000fe200000100b3 */
[C---:B------:R-:W-:Y:S01]  /*a730*/  FMUL.FTZ R69, R108.reuse, R140 ;  /* 0x0000008c6c457220 */ /* 0x040fe20000410000 */
[----:B------:R-:W-:Y:S01]  /*a740*/  FMUL.FTZ R68, R108, R66 ;  /* 0x000000426c447220 */ /* 0x000fe20000410000 */
[----:B------:R-:W-:Y:S01]  /*a750*/  @!UP0 ULEA UR50, UR8, UR30, 0x4 ;  /* 0x0000001e08328291 */ /* 0x000fe2000f8e20ff */
[----:B------:R-:W-:Y:S01]  /*a760*/  FFMA.FTZ R71, R13, R178, R70 ;  /* 0x000000b20d477223 */ /* 0x000fe20000010046 */
[----:B------:R-:W-:Y:S01]  /*a770*/  FFMA.FTZ R182, -R15, R182, R185 ;  /* 0x000000b60fb67223 */ /* 0x000fe200000101b9 */
[C---:B------:R-:W-:Y:S01]  /*a780*/  FFMA.FTZ R70, R109.reuse, R140, -R68 ;  /* 0x0000008c6d467223 */ /* 0x040fe20000010844 */
[----:B------:R-:W-:Y:S01]  /*a790*/  FFMA.FTZ R68, R109, R66, R69 ;  /* 0x000000426d447223 */ /* 0x000fe20000010045 */
[----:B------:R-:W-:Y:S01]  /*a7a0*/  FFMA.FTZ R108, R12, R115, R71 ;  /* 0x000000730c6c7223 */ /* 0x000fe20000010047 */
[----:B------:R-:W-:Y:S01]  /*a7b0*/  FFMA.FTZ R181, -R14, R181, R182 ;  /* 0x000000b50eb57223 */ /* 0x000fe200000101b6 */
[----:B------:R-:W-:Y:S01]  /*a7c0*/  FADD.FTZ R141, R141, R70 ;  /* 0x000000468d8d7221 */ /* 0x000fe20000010000 */
[----:B------:R-:W-:Y:S01]  /*a7d0*/  FFMA.FTZ R69, R5, R198, R68 ;  /* 0x000000c605457223 */ /* 0x000fe20000010044 */
[----:B------:R-:W-:Y:S01]  /*a7e0*/  FFMA.FTZ R71, R11, R174, R108 ;  /* 0x000000ae0b477223 */ /* 0x000fe2000001006c */
[----:B------:R0:W-:Y:S01]  /*a7f0*/  @!P0 STS.128 [UR50+0x4be0], R60 ;  /* 0x004be03cff008988 */ /* 0x0001e20008000c32 */
[C---:B------:R-:W-:Y:S01]  /*a800*/  FMUL.FTZ R68, R110.reuse, R141 ;  /* 0x0000008d6e447220 */ /* 0x040fe20000410000 */
[----:B------:R-:W-:Y:S01]  /*a810*/  FMUL.FTZ R110, R110, R69 ;  /* 0x000000456e6e7220 */ /* 0x000fe20000410000 */
[----:B------:R-:W-:Y:S01]  /*a820*/  FFMA.FTZ R70, R10, R175, R71 ;  /* 0x000000af0a467223 */ /* 0x000fe20000010047 */
[----:B------:R-:W-:Y:S01]  /*a830*/  FFMA.FTZ R180, -R13, R180, R181 ;  /* 0x000000b40db47223 */ /* 0x000fe200000101b5 */
[C---:B------:R-:W-:Y:S01]  /*a840*/  FFMA.FTZ R71, R111.reuse, R69, R68 ;  /* 0x000000456f477223 */ /* 0x040fe20000010044 */
[----:B------:R-:W-:Y:S01]  /*a850*/  FFMA.FTZ R111, R111, R141, -R110 ;  /* 0x0000008d6f6f7223 */ /* 0x000fe2000001086e */
[----:B------:R-:W-:Y:S01]  /*a860*/  FFMA.FTZ R109, R9, R170, R70 ;  /* 0x000000aa096d7223 */ /* 0x000fe20000010046 */
[----:B------:R-:W-:Y:S01]  /*a870*/  FMUL.FTZ R110, R126, UR37 ;  /* 0x000000257e6e7c20 */ /* 0x000fe20008410000 */
[----:B------:R-:W-:Y:S01]  /*a880*/  FFMA.FTZ R68, R6, R197, R71 ;  /* 0x000000c506447223 */ /* 0x000fe20000010047 */
[----:B------:R-:W-:Y:S01]  /*a890*/  FADD.FTZ R142, R142, R111 ;  /* 0x0000006f8e8e7221 */ /* 0x000fe20000010000 */
[----:B------:R-:W-:Y:S01]  /*a8a0*/  FFMA.FTZ R108, R8, R171, R109 ;  /* 0x000000ab086c7223 */ /* 0x000fe2000001006d */
[----:B------:R-:W-:Y:S01]  /*a8b0*/  FFMA.FTZ R111, R229, UR49, -R110 ;  /* 0x00000031e56f7c23 */ /* 0x000fe2000801086e */
[C---:B------:R-:W-:Y:S01]  /*a8c0*/  FMUL.FTZ R70, R112.reuse, R68 ;  /* 0x0000004470467220 */ /* 0x040fe20000410000 */
[----:B------:R-:W-:Y:S01]  /*a8d0*/  FMUL.FTZ R71, R112, R142 ;  /* 0x0000008e70477220 */ /* 0x000fe20000410000 */
[----:B------:R-:W-:Y:S01]  /*a8e0*/  FFMA.FTZ R109, R7, R166, R108 ;  /* 0x000000a6076d7223 */ /* 0x000fe2000001006c */
[----:B------:R-:W-:Y:S01]  /*a8f0*/  FMUL.FTZ R115, R0, R111 ;  /* 0x0000006f00737220 */ /* 0x000fe20000410000 */
[C---:B------:R-:W-:Y:S01]  /*a900*/  FFMA.FTZ R70, R113.reuse, R142, -R70 ;  /* 0x0000008e71467223 */ /* 0x040fe20000010846 */
[----:B------:R-:W-:Y:S01]  /*a910*/  FFMA.FTZ R71, R113, R68, R71 ;  /* 0x0000004471477223 */ /* 0x000fe20000010047 */
[----:B------:R-:W-:Y:S01]  /*a920*/  FFMA.FTZ R108, R6, R167, R109 ;  /* 0x000000a7066c7223 */ /* 0x000fe2000001006d */
[----:B------:R-:W-:Y:S01]  /*a930*/  MOV R113, UR30 ;  /* 0x0000001e00717c02 */ /* 0x000fe20008000f00 */
[----:B------:R-:W-:Y:S01]  /*a940*/  FADD.FTZ R143, R143, R70 ;  /* 0x000000468f8f7221 */ /* 0x000fe20000010000 */
[----:B------:R-:W-:Y:S01]  /*a950*/  FFMA.FTZ R71, R7, R196, R71 ;  /* 0x000000c407477223 */ /* 0x000fe20000010047 */
[----:B------:R-:W-:Y:S01]  /*a960*/  FFMA.FTZ R109, R5, R162, R108 ;  /* 0x000000a2056d7223 */ /* 0x000fe2000001006c */
[----:B------:R-:W-:Y:S01]  /*a970*/  FFMA.FTZ R177, -R12, R177, R180 ;  /* 0x000000b10cb17223 */ /* 0x000fe200000101b4 */
[C---:B------:R-:W-:Y:S01]  /*a980*/  FMUL.FTZ R70, R116.reuse, R143 ;  /* 0x0000008f74467220 */ /* 0x040fe20000410000 */
[----:B------:R-:W-:Y:S01]  /*a990*/  FMUL.FTZ R116, R116, R71 ;  /* 0x0000004774747220 */ /* 0x000fe20000410000 */
[----:B------:R-:W-:Y:S01]  /*a9a0*/  FFMA.FTZ R108, R4, R163, R109 ;  /* 0x000000a3046c7223 */ /* 0x000fe2000001006d */
[----:B------:R-:W-:-:S02]  /*a9b0*/  IMAD R114, R190, 0x84, R113 ;  /* 0x00000084be727824 */ /* 0x000fc400078e0271 */
[C---:B------:R-:W-:Y:S01]  /*a9c0*/  FFMA.FTZ R109, R117.reuse, R71, R70 ;  /* 0x00000047756d7223 */ /* 0x040fe20000010046 */
[----:B------:R-:W-:Y:S01]  /*a9d0*/  FFMA.FTZ R117, R117, R143, -R116 ;  /* 0x0000008f75757223 */ /* 0x000fe20000010874 */
[----:B------:R-:W-:Y:S01]  /*a9e0*/  FMUL.FTZ R116, R127, UR37 ;  /* 0x000000257f747c20 */ /* 0x000fe20008410000 */
[----:B------:R-:W-:Y:S01]  /*a9f0*/  FFMA.FTZ R176, -R11, R176, R177 ;  /* 0x000000b00bb07223 */ /* 0x000fe200000101b1 */
[----:B------:R-:W-:Y:S01]  /*aa00*/  FFMA.FTZ R70, R8, R195, R109 ;  /* 0x000000c308467223 */ /* 0x000fe2000001006d */
[----:B------:R-:W-:Y:S01]  /*aa10*/  FADD.FTZ R144, R144, R117 ;  /* 0x0000007590907221 */ /* 0x000fe20000010000 */
[----:B------:R-:W-:Y:S01]  /*aa20*/  FFMA.FTZ R116, R227, UR49, -R116 ;  /* 0x00000031e3747c23 */ /* 0x000fe20008010874 */
[----:B------:R1:W-:Y:S01]  /*aa30*/  STS [R114+0x1080], R115 ;  /* 0x0010807372007388 */ /* 0x0003e20000000800 */
[C---:B------:R-:W-:Y:S01]  /*aa40*/  FMUL.FTZ R110, R118.reuse, R70 ;  /* 0x00000046766e7220 */ /* 0x040fe20000410000 */
[----:B------:R-:W-:Y:S01]  /*aa50*/  FMUL.FTZ R109, R118, R144 ;  /* 0x00000090766d7220 */ /* 0x000fe20000410000 */
[----:B0-----:R-:W-:Y:S01]  /*aa60*/  FMUL.FTZ R63, R17, R116 ;  /* 0x00000074113f7220 */ /* 0x001fe20000410000 */
[----:B------:R-:W-:Y:S01]  /*aa70*/  FMUL.FTZ R118, R127, UR49 ;  /* 0x000000317f767c20 */ /* 0x000fe20008410000 */
[C---:B------:R-:W-:Y:S01]  /*aa80*/  FFMA.FTZ R112, R119.reuse, R144, -R110 ;  /* 0x0000009077707223 */ /* 0x040fe2000001086e */
[----:B------:R-:W-:Y:S01]  /*aa90*/  FFMA.FTZ R110, R119, R70, R109 ;  /* 0x00000046776e7223 */ /* 0x000fe2000001006d */
[----:B------:R-:W-:Y:S01]  /*aaa0*/  FMUL.FTZ R119, R201, UR37 ;  /* 0x00000025c9777c20 */ /* 0x000fe20008410000 */
[----:B------:R0:W-:Y:S01]  /*aab0*/  STS [R114+0x1088], R63 ;  /* 0x0010883f72007388 */ /* 0x0001e20000000800 */
[----:B------:R-:W-:Y:S01]  /*aac0*/  FADD.FTZ R145, R145, R112 ;  /* 0x0000007091917221 */ /* 0x000fe20000010000 */
[----:B------:R-:W-:Y:S01]  /*aad0*/  FFMA.FTZ R109, R9, R194, R110 ;  /* 0x000000c2096d7223 */ /* 0x000fe2000001006e */
[----:B------:R-:W-:Y:S01]  /*aae0*/  FFMA.FTZ R118, R227, UR37, R118 ;  /* 0x00000025e3767c23 */ /* 0x000fe20008010076 */
[----:B------:R-:W-:Y:S01]  /*aaf0*/  FMUL.FTZ R112, R126, UR49 ;  /* 0x000000317e707c20 */ /* 0x000fe20008410000 */
[C---:B------:R-:W-:Y:S01]  /*ab00*/  FMUL.FTZ R110, R120.reuse, R145 ;  /* 0x00000091786e7220 */ /* 0x040fe20000410000 */
[-C--:B------:R-:W-:Y:S01]  /*ab10*/  FMUL.FTZ R120, R120, R109.reuse ;  /* 0x0000006d78787220 */ /* 0x080fe20000410000 */
[----:B-1----:R-:W-:Y:S01]  /*ab20*/  FMUL.FTZ R115, R17, -R118 ;  /* 0x8000007611737220 */ /* 0x002fe20000410000 */
[----:B------:R-:W-:Y:S01]  /*ab30*/  FFMA.FTZ R113, R229, UR37, R112 ;  /* 0x00000025e5717c23 */ /* 0x000fe20008010070 */
[C---:B------:R-:W-:Y:S01]  /*ab40*/  FFMA.FTZ R111, R121.reuse, R109, R110 ;  /* 0x0000006d796f7223 */ /* 0x040fe2000001006e */
[----:B------:R-:W-:Y:S01]  /*ab50*/  FFMA.FTZ R121, R121, R145, -R120 ;  /* 0x0000009179797223 */ /* 0x000fe20000010878 */
[----:B------:R-:W-:Y:S01]  /*ab60*/  FMUL.FTZ R117, R200, UR49 ;  /* 0x00000031c8757c20 */ /* 0x000fe20008410000 */
[----:B------:R1:W-:Y:S01]  /*ab70*/  STS [R114+0x108c], R115 ;  /* 0x00108c7372007388 */ /* 0x0003e20000000800 */
[----:B------:R-:W-:Y:S01]  /*ab80*/  FFMA.FTZ R110, R10, R193, R111 ;  /* 0x000000c10a6e7223 */ /* 0x000fe2000001006f */
[----:B------:R-:W-:Y:S01]  /*ab90*/  FADD.FTZ R146, R146, R121 ;  /* 0x0000007992927221 */ /* 0x000fe20000010000 */
[----:B------:R-:W-:Y:S01]  /*aba0*/  FMUL.FTZ R113, R0, -R113 ;  /* 0x8000007100717220 */ /* 0x000fe20000410000 */
[----:B------:R-:W-:Y:S01]  /*abb0*/  FFMA.FTZ R117, R226, UR37, R117 ;  /* 0x00000025e2757c23 */ /* 0x000fe20008010075 */
[C---:B------:R-:W-:Y:S01]  /*abc0*/  FMUL.FTZ R61, R122.reuse, R110 ;  /* 0x0000006e7a3d7220 */ /* 0x040fe20000410000 */
[-C--:B------:R-:W-:Y:S01]  /*abd0*/  FMUL.FTZ R60, R122, R146.reuse ;  /* 0x000000927a3c7220 */ /* 0x080fe20000410000 */
[----:B------:R-:W-:Y:S01]  /*abe0*/  FMUL.FTZ R116, R204, UR37 ;  /* 0x00000025cc747c20 */ /* 0x000fe20008410000 */
[----:B------:R2:W-:Y:S01]  /*abf0*/  STS [R114+0x1084], R113 ;  /* 0x0010847172007388 */ /* 0x0005e20000000800 */
[C---:B------:R-:W-:Y:S01]  /*ac00*/  FFMA.FTZ R62, R123.reuse, R146, -R61 ;  /* 0x000000927b3e7223 */ /* 0x040fe2000001083d */
[----:B------:R-:W-:Y:S01]  /*ac10*/  FFMA.FTZ R60, R123, R110, R60 ;  /* 0x0000006e7b3c7223 */ /* 0x000fe2000001003c */
[----:B------:R-:W-:Y:S01]  /*ac20*/  FMUL.FTZ R61, R200, UR37 ;  /* 0x00000025c83d7c20 */ /* 0x000fe20008410000 */
[----:B------:R-:W-:Y:S01]  /*ac30*/  FMUL.FTZ R117, R16, -R117 ;  /* 0x8000007510757220 */ /* 0x000fe20000410000 */
[----:B------:R-:W-:Y:S01]  /*ac40*/  FADD.FTZ R147, R147, R62 ;  /* 0x0000003e93937221 */ /* 0x000fe20000010000 */
[----:B------:R-:W-:Y:S01]  /*ac50*/  FFMA.FTZ R111, R11, R192, R60 ;  /* 0x000000c00b6f7223 */ /* 0x000fe2000001003c */
[----:B------:R-:W-:Y:S01]  /*ac60*/  FFMA.FTZ R61, R226, UR49, -R61 ;  /* 0x00000031e23d7c23 */ /* 0x000fe2000801083d */
[----:B------:R-:W-:Y:S01]  /*ac70*/  FFMA.FTZ R62, R224, UR49, -R119 ;  /* 0x00000031e03e7c23 */ /* 0x000fe20008010877 */
[----:B------:R3:W-:Y:S01]  /*ac80*/  STS [R114+0x1094], R117 ;  /* 0x0010947572007388 */ /* 0x0007e20000000800 */
[C---:B------:R-:W-:Y:S01]  /*ac90*/  FMUL.FTZ R60, R124.reuse, R111 ;  /* 0x0000006f7c3c7220 */ /* 0x040fe20000410000 */
[----:B------:R-:W-:Y:S01]  /*aca0*/  FMUL.FTZ R124, R124, R147 ;  /* 0x000000937c7c7220 */ /* 0x000fe20000410000 */
[----:B0-----:R-:W-:Y:S01]  /*acb0*/  FMUL.FTZ R63, R16, R61 ;  /* 0x0000003d103f7220 */ /* 0x001fe20000410000 */
[----:B-1----:R-:W-:Y:S01]  /*acc0*/  FMUL.FTZ R115, R15, R62 ;  /* 0x0000003e0f737220 */ /* 0x002fe20000410000 */
[C---:B------:R-:W-:Y:S01]  /*acd0*/  FFMA.FTZ R61, R125.reuse, R147, -R60 ;  /* 0x000000937d3d7223 */ /* 0x040fe2000001083c */
[----:B------:R-:W-:Y:S01]  /*ace0*/  FFMA.FTZ R125, R125, R111, R124 ;  /* 0x0000006f7d7d7223 */ /* 0x000fe2000001007c */
[----:B--2---:R-:W-:Y:S01]  /*acf0*/  FMUL.FTZ R113, R201, UR49 ;  /* 0x00000031c9717c20 */ /* 0x004fe20008410000 */
[----:B------:R0:W-:Y:S01]  /*ad00*/  STS [R114+0x1090], R63 ;  /* 0x0010903f72007388 */ /* 0x0001e20000000800 */
[----:B------:R-:W-:Y:S01]  /*ad10*/  FADD.FTZ R148, R148, R61 ;  /* 0x0000003d94947221 */ /* 0x000fe20000010000 */
[----:B------:R-:W-:Y:S01]  /*ad20*/  FFMA.FTZ R228, R12, R228, R125 ;  /* 0x000000e40ce47223 */ /* 0x000fe2000001007d */
[----:B------:R-:W-:Y:S01]  /*ad30*/  FFMA.FTZ R112, R224, UR37, R113 ;  /* 0x00000025e0707c23 */ /* 0x000fe20008010071 */
[----:B------:R1:W-:Y:S01]  /*ad40*/  STS [R114+0x1098], R115 ;  /* 0x0010987372007388 */ /* 0x0003e20000000800 */
[C---:B------:R-:W-:Y:S01]  /*ad50*/  FMUL.FTZ R60, R128.reuse, R148 ;  /* 0x00000094803c7220 */ /* 0x040fe20000410000 */
[-C--:B------:R-:W-:Y:S01]  /*ad60*/  FMUL.FTZ R61, R128, R228.reuse ;  /* 0x000000e4803d7220 */ /* 0x080fe20000410000 */
[----:B---3--:R-:W-:Y:S01]  /*ad70*/  FMUL.FTZ R117, R203, UR49 ;  /* 0x00000031cb757c20 */ /* 0x008fe20008410000 */
[----:B------:R-:W-:Y:S01]  /*ad80*/  FMUL.FTZ R118, R205, UR49 ;  /* 0x00000031cd767c20 */ /* 0x000fe20008410000 */
[C---:B------:R-:W-:Y:S01]  /*ad90*/  FFMA.FTZ R60, R129.reuse, R228, R60 ;  /* 0x000000e4813c7223 */ /* 0x040fe2000001003c */
[----:B------:R-:W-:Y:S01]  /*ada0*/  FFMA.FTZ R62, R129, R148, -R61 ;  /* 0x00000094813e7223 */ /* 0x000fe2000001083d */
[----:B0-----:R-:W-:Y:S01]  /*adb0*/  FMUL.FTZ R63, R202, UR49 ;  /* 0x00000031ca3f7c20 */ /* 0x001fe20008410000 */
[----:B------:R-:W-:Y:S01]  /*adc0*/  FFMA.FTZ R118, R217, UR37, R118 ;  /* 0x00000025d9767c23 */ /* 0x000fe20008010076 */
[----:B------:R-:W-:Y:S01]  /*add0*/  FFMA.FTZ R225, R13, R225, R60 ;  /* 0x000000e10de17223 */ /* 0x000fe2000001003c */
[----:B------:R-:W-:Y:S01]  /*ade0*/  FADD.FTZ R149, R149, R62 ;  /* 0x0000003e95957221 */ /* 0x000fe20000010000 */
[----:B------:R-:W-:Y:S01]  /*adf0*/  FFMA.FTZ R61, R222, UR37, R63 ;  /* 0x00000025de3d7c23 */ /* 0x000fe2000801003f */
[----:B-1----:R-:W-:Y:S01]  /*ae00*/  FMUL.FTZ R115, R203, UR37 ;  /* 0x00000025cb737c20 */ /* 0x002fe20008410000 */
[----:B------:R-:W-:Y:S01]  /*ae10*/  FMUL.FTZ R63, R15, -R112 ;  /* 0x800000700f3f7220 */ /* 0x000fe20000410000 */
[----:B------:R-:W-:Y:S01]  /*ae20*/  FMUL.FTZ R60, R130, R149 ;  /* 0x00000095823c7220 */ /* 0x000fe20000410000 */
[----:B------:R-:W-:Y:S01]  /*ae30*/  FMUL.FTZ R113, R14, -R61 ;  /* 0x8000003d0e717220 */ /* 0x000fe20000410000 */
[-C--:B------:R-:W-:Y:S01]  /*ae40*/  FMUL.FTZ R130, R130, R225.reuse ;  /* 0x000000e182827220 */ /* 0x080fe20000410000 */
[C---:B------:R-:W-:Y:S01]  /*ae50*/  FFMA.FTZ R62, R220.reuse, UR37, R117 ;  /* 0x00000025dc3e7c23 */ /* 0x040fe20008010075 */
[C---:B------:R-:W-:Y:S01]  /*ae60*/  FFMA.FTZ R61, R131.reuse, R225, R60 ;  /* 0x000000e1833d7223 */ /* 0x040fe2000001003c */
[----:B------:R-:W-:Y:S01]  /*ae70*/  FFMA.FTZ R60, R220, UR49, -R115 ;  /* 0x00000031dc3c7c23 */ /* 0x000fe20008010873 */
[----:B------:R-:W-:Y:S01]  /*ae80*/  FFMA.FTZ R131, R131, R149, -R130 ;  /* 0x0000009583837223 */ /* 0x000fe20000010882 */
[----:B------:R0:W-:Y:S01]  /*ae90*/  STS [R114+0x109c], R63 ;  /* 0x00109c3f72007388 */ /* 0x0001e20000000800 */
[----:B------:R-:W-:Y:S01]  /*aea0*/  FFMA.FTZ R112, R14, R223, R61 ;  /* 0x000000df0e707223 */ /* 0x000fe2000001003d */
[----:B------:R-:W-:Y:S01]  /*aeb0*/  FFMA.FTZ R115, R219, UR49, -R116 ;  /* 0x00000031db737c23 */ /* 0x000fe20008010874 */
[----:B------:R-:W-:Y:S01]  /*aec0*/  FADD.FTZ R150, R150, R131 ;  /* 0x0000008396967221 */ /* 0x000fe20000010000 */
[----:B------:R1:W-:Y:S01]  /*aed0*/  STS [R114+0x10a4], R113 ;  /* 0x0010a47172007388 */ /* 0x0003e20000000800 */
[----:B------:R-:W-:Y:S01]  /*aee0*/  FMUL.FTZ R116, R205, UR37 ;  /* 0x00000025cd747c20 */ /* 0x000fe20008410000 */
[----:B------:R-:W-:Y:S01]  /*aef0*/  FMUL.FTZ R115, R12, R115 ;  /* 0x000000730c737220 */ /* 0x000fe20000410000 */
[----:B------:R-:W-:Y:S01]  /*af00*/  FMUL.FTZ R61, R132, R150 ;  /* 0x00000096843d7220 */ /* 0x000fe20000410000 */
[----:B------:R-:W-:Y:S01]  /*af10*/  FMUL.FTZ R119, R202, UR37 ;  /* 0x00000025ca777c20 */ /* 0x000fe20008410000 */
[----:B------:R-:W-:Y:S01]  /*af20*/  FFMA.FTZ R116, R217, UR49, -R116 ;  /* 0x00000031d9747c23 */ /* 0x000fe20008010874 */
[----:B0-----:R-:W-:Y:S01]  /*af30*/  FMUL.FTZ R63, R13, R60 ;  /* 0x0000003c0d3f7220 */ /* 0x001fe20000410000 */
[----:B------:R-:W-:Y:S01]  /*af40*/  FMUL.FTZ R60, R132, R112 ;  /* 0x00000070843c7220 */ /* 0x000fe20000410000 */
[----:B------:R0:W-:Y:S01]  /*af50*/  STS [R114+0x10b0], R115 ;  /* 0x0010b07372007388 */ /* 0x0001e20000000800 */
[----:B------:R-:W-:Y:S01]  /*af60*/  FMUL.FTZ R117, R11, -R118 ;  /* 0x800000760b757220 */ /* 0x000fe20000410000 */
[----:B-1----:R-:W-:Y:S01]  /*af70*/  FMUL.FTZ R113, R13, -R62 ;  /* 0x8000003e0d717220 */ /* 0x002fe20000410000 */
[C---:B------:R-:W-:Y:S01]  /*af80*/  FFMA.FTZ R62, R133.reuse, R150, -R60 ;  /* 0x00000096853e7223 */ /* 0x040fe2000001083c */
[----:B------:R-:W-:Y:S01]  /*af90*/  FFMA.FTZ R60, R133, R112, R61 ;  /* 0x00000070853c7223 */ /* 0x000fe2000001003d */
[----:B------:R1:W-:Y:S01]  /*afa0*/  STS [R114+0x10a8], R63 ;  /* 0x0010a83f72007388 */ /* 0x0003e20000000800 */
[----:B------:R-:W-:Y:S01]  /*afb0*/  FFMA.FTZ R119, R222, UR49, -R119 ;  /* 0x00000031de777c23 */ /* 0x000fe20008010877 */
[----:B------:R-:W-:Y:S01]  /*afc0*/  FADD.FTZ R151, R151, R62 ;  /* 0x0000003e97977221 */ /* 0x000fe20000010000 */
[----:B------:R-:W-:Y:S01]  /*afd0*/  FFMA.FTZ R221, R15, R221, R60 ;  /* 0x000000dd0fdd7223 */ /* 0x000fe2000001003c */
[----:B------:R-:W-:Y:S01]  /*afe0*/  FMUL.FTZ R62, R204, UR49 ;  /* 0x00000031cc3e7c20 */ /* 0x000fe20008410000 */
[----:B0-----:R-:W-:Y:S01]  /*aff0*/  FMUL.FTZ R115, R11, R116 ;  /* 0x000000740b737220 */ /* 0x001fe20000410000 */
[C---:B------:R-:W-:Y:S01]  /*b000*/  FMUL.FTZ R60, R134.reuse, R151 ;  /* 0x00000097863c7220 */ /* 0x040fe20000410000 */
[-C--:B------:R-:W-:Y:S01]  /*b010*/  FMUL.FTZ R134, R134, R221.reuse ;  /* 0x000000dd86867220 */ /* 0x080fe20000410000 */
[----:B------:R-:W-:Y:S01]  /*b020*/  FMUL.FTZ R116, R206, UR37 ;  /* 0x00000025ce747c20 */ /* 0x000fe20008410000 */
[----:B------:R0:W-:Y:S01]  /*b030*/  STS [R114+0x10ac], R113 ;  /* 0x0010ac7172007388 */ /* 0x0001e20000000800 */
[C---:B------:R-:W-:Y:S01]  /*b040*/  FFMA.FTZ R61, R135.reuse, R221, R60 ;  /* 0x000000dd873d7223 */ /* 0x040fe2000001003c */
[----:B------:R-:W-:Y:S01]  /*b050*/  FFMA.FTZ R135, R135, R151, -R134 ;  /* 0x0000009787877223 */ /* 0x000fe20000010886 */
[----:B-1----:R-:W-:Y:S01]  /*b060*/  FFMA.FTZ R63, R219, UR37, R62 ;  /* 0x00000025db3f7c23 */ /* 0x002fe2000801003e */
[----:B------:R1:W-:Y:S01]  /*b070*/  STS [R114+0x10bc], R117 ;  /* 0x0010bc7572007388 */ /* 0x0003e20000000800 */
[----:B------:R-:W-:Y:S01]  /*b080*/  FFMA.FTZ R218, R16, R218, R61 ;  /* 0x000000da10da7223 */ /* 0x000fe2000001003d */
[----:B------:R-:W-:Y:S01]  /*b090*/  FADD.FTZ R152, R152, R135 ;  /* 0x0000008798987221 */ /* 0x000fe20000010000 */
[----:B------:R-:W-:Y:S01]  /*b0a0*/  FMUL.FTZ R63, R12, -R63 ;  /* 0x8000003f0c3f7220 */ /* 0x000fe20000410000 */
[----:B------:R-:W-:Y:S01]  /*b0b0*/  FMUL.FTZ R118, R206, UR49 ;  /* 0x00000031ce767c20 */ /* 0x000fe20008410000 */
[C---:B------:R-:W-:Y:S01]  /*b0c0*/  FMUL.FTZ R61, R136.reuse, R218 ;  /* 0x000000da883d7220 */ /* 0x040fe20000410000 */
[-C--:B------:R-:W-:Y:S01]  /*b0d0*/  FMUL.FTZ R60, R136, R152.reuse ;  /* 0x00000098883c7220 */ /* 0x080fe20000410000 */
[----:B------:R-:W-:Y:S01]  /*b0e0*/  FMUL.FTZ R119, R14, R119 ;  /* 0x000000770e777220 */ /* 0x000fe20000410000 */
[----:B------:R2:W-:Y:S01]  /*b0f0*/  STS [R114+0x10b4], R63 ;  /* 0x0010b43f72007388 */ /* 0x0005e20000000800 */
[C---:B------:R-:W-:Y:S01]  /*b100*/  FFMA.FTZ R62, R137.reuse, R152, -R61 ;  /* 0x00000098893e7223 */ /* 0x040fe2000001083d */
[----:B------:R-:W-:Y:S01]  /*b110*/  FFMA.FTZ R60, R137, R218, R60 ;  /* 0x000000da893c7223 */ /* 0x000fe2000001003c */
[----:B------:R-:W-:Y:S01]  /*b120*/  FFMA.FTZ R61, R215, UR49, -R116 ;  /* 0x00000031d73d7c23 */ /* 0x000fe20008010874 */
[----:B------:R3:W-:Y:S01]  /*b130*/  STS [R114+0x10a0], R119 ;  /* 0x0010a07772007388 */ /* 0x0007e20000000800 */
[----:B------:R-:W-:Y:S01]  /*b140*/  FADD.FTZ R153, R153, R62 ;  /* 0x0000003e99997221 */ /* 0x000fe20000010000 */
[----:B0-----:R-:W-:Y:S01]  /*b150*/  FFMA.FTZ R113, R17, R216, R60 ;  /* 0x000000d811717223 */ /* 0x001fe2000001003c */
[----:B-1----:R-:W-:Y:S01]  /*b160*/  FMUL.FTZ R117, R10, R61 ;  /* 0x0000003d0a757220 */ /* 0x002fe20000410000 */
[----:B------:R0:W-:Y:S01]  /*b170*/  STS [R114+0x10b8], R115 ;  /* 0x0010b87372007388 */ /* 0x0001e20000000800 */
[C---:B------:R-:W-:Y:S01]  /*b180*/  FMUL.FTZ R60, R138.reuse, R153 ;  /* 0x000000998a3c7220 */ /* 0x040fe20000410000 */
[----:B------:R-:W-:Y:S01]  /*b190*/  FMUL.FTZ R138, R138, R113 ;  /* 0x000000718a8a7220 */ /* 0x000fe20000410000 */
[----:B--2---:R-:W-:Y:S01]  /*b1a0*/  FFMA.FTZ R63, R215, UR37, R118 ;  /* 0x00000025d73f7c23 */ /* 0x004fe20008010076 */
[----:B------:R-:W-:Y:S01]  /*b1b0*/  FFMA.FTZ R118, -R49, R77, R229 ;  /* 0x0000004d31767223 */ /* 0x000fe200000101e5 */
[C---:B------:R-:W-:Y:S01]  /*b1c0*/  FFMA.FTZ R61, R139.reuse, R113, R60 ;  /* 0x000000718b3d7223 */ /* 0x040fe2000001003c */
[----:B------:R-:W-:Y:S01]  /*b1d0*/  FFMA.FTZ R139, R139, R153, -R138 ;  /* 0x000000998b8b7223 */ /* 0x000fe2000001088a */
[----:B------:R-:W-:Y:S01]  /*b1e0*/  FMUL.FTZ R63, R10, -R63 ;  /* 0x8000003f0a3f7220 */ /* 0x000fe20000410000 */
[----:B---3--:R-:W-:Y:S01]  /*b1f0*/  FMUL.FTZ R119, R207, UR37 ;  /* 0x00000025cf777c20 */ /* 0x008fe20008410000 */
[----:B------:R-:W-:Y:S01]  /*b200*/  FFMA.FTZ R212, R0, R212, R61 ;  /* 0x000000d400d47223 */ /* 0x000fe2000001003d */
[----:B------:R-:W-:Y:S01]  /*b210*/  FADD.FTZ R154, R154, R139 ;  /* 0x0000008b9a9a7221 */ /* 0x000fe20000010000 */
[----:B------:R-:W-:Y:S01]  /*b220*/  FMUL.FTZ R116, R48, R113 ;  /* 0x0000007130747220 */ /* 0x000fe20000410000 */
[----:B------:R-:W-:Y:S01]  /*b230*/  FFMA.FTZ R62, R214, UR49, -R119 ;  /* 0x00000031d63e7c23 */ /* 0x000fe20008010877 */
[C---:B0-----:R-:W-:Y:S01]  /*b240*/  FMUL.FTZ R115, R49.reuse, R212 ;  /* 0x000000d431737220 */ /* 0x041fe20000410000 */
[----:B------:R0:W-:Y:S01]  /*b250*/  STS [R114+0x10c4], R63 ;  /* 0x0010c43f72007388 */ /* 0x0001e20000000800 */
[----:B------:R-:W-:Y:S01]  /*b260*/  FMUL.FTZ R61, R49, R154 ;  /* 0x0000009a313d7220 */ /* 0x000fe20000410000 */
[----:B------:R-:W-:Y:S01]  /*b270*/  FMUL.FTZ R121, R9, R62 ;  /* 0x0000003e09797220 */ /* 0x000fe20000410000 */
[C---:B------:R-:W-:Y:S01]  /*b280*/  FFMA.FTZ R227, -R48.reuse, R76, R227 ;  /* 0x0000004c30e37223 */ /* 0x040fe200000101e3 */
[----:B------:R-:W-:Y:S01]  /*b290*/  FMUL.FTZ R60, R48, R153 ;  /* 0x00000099303c7220 */ /* 0x000fe20000410000 */
[----:B------:R-:W-:Y:S01]  /*b2a0*/  FMUL.FTZ R62, R127, R116 ;  /* 0x000000747f3e7220 */ /* 0x000fe20000410000 */
[----:B------:R-:W-:Y:S01]  /*b2b0*/  FMUL.FTZ R122, R208, UR37 ;  /* 0x00000025d07a7c20 */ /* 0x000fe20008410000 */
[----:B------:R1:W-:Y:S01]  /*b2c0*/  STS [R114+0x10c0], R117 ;  /* 0x0010c07572007388 */ /* 0x0003e20000000800 */
[----:B------:R-:W-:Y:S01]  /*b2d0*/  FMUL.FTZ R119, R207, UR49 ;  /* 0x00000031cf777c20 */ /* 0x000fe20008410000 */
[-C--:B------:R-:W-:Y:S01]  /*b2e0*/  FFMA.FTZ R62, R227, R60.reuse, -R62 ;  /* 0x0000003ce33e7223 */ /* 0x080fe2000001083e */
[----:B0-----:R-:W-:Y:S01]  /*b2f0*/  FMUL.FTZ R63, R126, R115 ;  /* 0x000000737e3f7220 */ /* 0x001fe20000410000 */
[----:B------:R-:W-:Y:S01]  /*b300*/  FMUL.FTZ R60, R127, R60 ;  /* 0x0000003c7f3c7220 */ /* 0x000fe20000410000 */
[----:B------:R-:W-:Y:S01]  /*b310*/  FFMA.FTZ R120, R214, UR37, R119 ;  /* 0x00000025d6787c23 */ /* 0x000fe20008010077 */
[----:B------:R0:W-:Y:S01]  /*b320*/  STS [R114+0x10c8], R121 ;  /* 0x0010c87972007388 */ /* 0x0001e20000000800 */
[-C--:B------:R-:W-:Y:S01]  /*b330*/  FFMA.FTZ R63, R118, R61.reuse, -R63 ;  /* 0x0000003d763f7223 */ /* 0x080fe2000001083f */
[----:B------:R-:W-:Y:S01]  /*b340*/  FMUL.FTZ R61, R126, R61 ;  /* 0x0000003d7e3d7220 */ /* 0x000fe20000410000 */
[----:B------:R-:W-:Y:S01]  /*b350*/  FFMA.FTZ R60, R227, R116, R60 ;  /* 0x00000074e33c7223 */ /* 0x000fe2000001003c */
[----:B-1----:R-:W-:Y:S01]  /*b360*/  FFMA.FTZ R117, R213, UR49, -R122 ;  /* 0x00000031d5757c23 */ /* 0x002fe2000801087a */
[----:B------:R-:W-:Y:S01]  /*b370*/  FADD.FTZ R63, RZ, R63 ;  /* 0x0000003fff3f7221 */ /* 0x000fe20000010000 */
[----:B------:R-:W-:Y:S01]  /*b380*/  FFMA.FTZ R61, R118, R115, R61 ;  /* 0x00000073763d7223 */ /* 0x000fe2000001003d */
[C---:B------:R-:W-:Y:S01]  /*b390*/  FFMA.FTZ R226, -R47.reuse, R75, R226 ;  /* 0x0000004b2fe27223 */ /* 0x040fe200000101e2 */
[----:B------:R-:W-:Y:S01]  /*b3a0*/  FMUL.FTZ R123, R8, R117 ;  /* 0x00000075087b7220 */ /* 0x000fe20000410000 */
[----:B------:R-:W-:Y:S01]  /*b3b0*/  FMUL.FTZ R117, R47, R218 ;  /* 0x000000da2f757220 */ /* 0x000fe20000410000 */
[----:B------:R-:W-:Y:S01]  /*b3c0*/  FADD.FTZ R61, RZ, R61 ;  /* 0x0000003dff3d7221 */ /* 0x000fe20000010000 */
[----:B0-----:R-:W-:Y:S01]  /*b3d0*/  FMUL.FTZ R121, R9, -R120 ;  /* 0x8000007809797220 */ /* 0x001fe20000410000 */
[----:B------:R-:W-:Y:S01]  /*b3e0*/  FADD.FTZ R62, R63, R62 ;  /* 0x0000003e3f3e7221 */ /* 0x000fe20000010000 */
[----:B------:R-:W-:Y:S01]  /*b3f0*/  FMUL.FTZ R119, R46, R221 ;  /* 0x000000dd2e777220 */ /* 0x000fe20000410000 */
[----:B------:R-:W-:Y:S01]  /*b400*/  FADD.FTZ R60, R61, R60 ;  /* 0x0000003c3d3c7221 */ /* 0x000fe20000010000 */
[----:B------:R-:W-:Y:S01]  /*b410*/  FMUL.FTZ R61, R47, R152 ;  /* 0x000000982f3d7220 */ /* 0x000fe20000410000 */
[----:B------:R-:W-:Y:S01]  /*b420*/  FMUL.FTZ R63, R200, R117 ;  /* 0x00000075c83f7220 */ /* 0x000fe20000410000 */
[----:B------:R0:W-:Y:S01]  /*b430*/  STS [R114+0x10cc], R121 ;  /* 0x0010cc7972007388 */ /* 0x0001e20000000800 */
[C---:B------:R-:W-:Y:S01]  /*b440*/  FFMA.FTZ R224, -R46.reuse, R74, R224 ;  /* 0x0000004a2ee07223 */ /* 0x040fe200000101e0 */
[----:B------:R-:W-:Y:S01]  /*b450*/  FMUL.FTZ R120, R46, R151 ;  /* 0x000000972e787220 */ /* 0x000fe20000410000 */
[-C--:B------:R-:W-:Y:S01]  /*b460*/  FFMA.FTZ R63, R226, R61.reuse, -R63 ;  /* 0x0000003de23f7223 */ /* 0x080fe2000001083f */
[----:B------:R-:W-:Y:S01]  /*b470*/  FMUL.FTZ R61, R200, R61 ;  /* 0x0000003dc83d7220 */ /* 0x000fe20000410000 */
[----:B------:R1:W-:Y:S01]  /*b480*/  STS [R114+0x10d0], R123 ;  /* 0x0010d07b72007388 */ /* 0x0003e20000000800 */
[----:B------:R-:W-:Y:S01]  /*b490*/  FMUL.FTZ R122, R208, UR49 ;  /* 0x00000031d07a7c20 */ /* 0x000fe20008410000 */
[----:B------:R-:W-:Y:S01]  /*b4a0*/  FMUL.FTZ R124, R210, UR37 ;  /* 0x00000025d27c7c20 */ /* 0x000fe20008410000 */
[----:B------:R-:W-:Y:S01]  /*b4b0*/  FFMA.FTZ R61, R226, R117, R61 ;  /* 0x00000075e23d7223 */ /* 0x000fe2000001003d */
[----:B------:R-:W-:Y:S01]  /*b4c0*/  FADD.FTZ R62, R62, R63 ;  /* 0x0000003f3e3e7221 */ /* 0x000fe20000010000 */
[----:B0-----:R-:W-:Y:S01]  /*b4d0*/  FMUL.FTZ R121, R201, R119 ;  /* 0x00000077c9797220 */ /* 0x001fe20000410000 */
[----:B------:R-:W-:Y:S01]  /*b4e0*/  FFMA.FTZ R125, R213, UR37, R122 ;  /* 0x00000025d57d7c23 */ /* 0x000fe2000801007a */
[----:B------:R-:W-:Y:S01]  /*b4f0*/  FADD.FTZ R60, R60, R61 ;  /* 0x0000003d3c3c7221 */ /* 0x000fe20000010000 */
[----:B------:R-:W-:Y:S01]  /*b500*/  FFMA.FTZ R124, R211, UR49, -R124 ;  /* 0x00000031d37c7c23 */ /* 0x000fe2000801087c */
[----:B------:R-:W-:Y:S01]  /*b510*/  FFMA.FTZ R222, -R45, R73, R222 ;  /* 0x000000492dde7223 */ /* 0x000fe200000101de */
[-C--:B-1----:R-:W-:Y:S01]  /*b520*/  FFMA.FTZ R123, R224, R120.reuse, -R121 ;  /* 0x00000078e07b7223 */ /* 0x082fe20000010879 */
[----:B------:R-:W-:Y:S01]  /*b530*/  FMUL.FTZ R121, R201, R120 ;  /* 0x00000078c9797220 */ /* 0x000fe20000410000 */
[----:B------:R-:W-:Y:S01]  /*b540*/  FMUL.FTZ R125, R8, -R125 ;  /* 0x8000007d087d7220 */ /* 0x000fe20000410000 */
[----:B------:R-:W-:Y:S01]  /*b550*/  FMUL.FTZ R61, R45, R150 ;  /* 0x000000962d3d7220 */ /* 0x000fe20000410000 */
[----:B------:R-:W-:Y:S01]  /*b560*/  FADD.FTZ R62, R62, R123 ;  /* 0x0000007b3e3e7221 */ /* 0x000fe20000010000 */
[----:B------:R-:W-:Y:S01]  /*b570*/  FFMA.FTZ R121, R224, R119, R121 ;  /* 0x00000077e0797223 */ /* 0x000fe20000010079 */
[----:B------:R-:W-:Y:S01]  /*b580*/  FMUL.FTZ R123, R44, R225 ;  /* 0x000000e12c7b7220 */ /* 0x000fe20000410000 */
[----:B------:R-:W-:Y:S01]  /*b590*/  FMUL.FTZ R122, R210, UR49 ;  /* 0x00000031d27a7c20 */ /* 0x000fe20008410000 */
[----:B------:R-:W-:Y:S01]  /*b5a0*/  FMUL.FTZ R129, R7, R124 ;  /* 0x0000007c07817220 */ /* 0x000fe20000410000 */
[----:B------:R-:W-:Y:S01]  /*b5b0*/  FADD.FTZ R60, R60, R121 ;  /* 0x000000793c3c7221 */ /* 0x000fe20000010000 */
[----:B------:R-:W-:Y:S01]  /*b5c0*/  FMUL.FTZ R121, R45, R112 ;  /* 0x000000702d797220 */ /* 0x000fe20000410000 */
[----:B------:R0:W-:Y:S01]  /*b5d0*/  STS [R114+0x10d4], R125 ;  /* 0x0010d47d72007388 */ /* 0x0001e20000000800 */
[C---:B------:R-:W-:Y:S01]  /*b5e0*/  FFMA.FTZ R220, -R44.reuse, R72, R220 ;  /* 0x000000482cdc7223 */ /* 0x040fe200000101dc */
[----:B------:R-:W-:Y:S01]  /*b5f0*/  FMUL.FTZ R120, R44, R149 ;  /* 0x000000952c787220 */ /* 0x000fe20000410000 */
[----:B------:R-:W-:Y:S01]  /*b600*/  FMUL.FTZ R63, R202, R121 ;  /* 0x00000079ca3f7220 */ /* 0x000fe20000410000 */
[----:B------:R-:W-:Y:S01]  /*b610*/  FFMA.FTZ R122, R211, UR37, R122 ;  /* 0x00000025d37a7c23 */ /* 0x000fe2000801007a */
[----:B------:R1:W-:Y:S01]  /*b620*/  STS [R114+0x10d8], R129 ;  /* 0x0010d88172007388 */ /* 0x0003e20000000800 */
[----:B------:R-:W-:Y:S01]  /*b630*/  FMUL.FTZ R124, R209, UR37 ;  /* 0x00000025d17c7c20 */ /* 0x000fe20008410000 */
[-C--:B------:R-:W-:Y:S01]  /*b640*/  FFMA.FTZ R63, R222, R61.reuse, -R63 ;  /* 0x0000003dde3f7223 */ /* 0x080fe2000001083f */
[----:B------:R-:W-:Y:S01]  /*b650*/  FMUL.FTZ R61, R202, R61 ;  /* 0x0000003dca3d7220 */ /* 0x000fe20000410000 */
[----:B------:R-:W-:Y:S01]  /*b660*/  FMUL.FTZ R131, R7, -R122 ;  /* 0x8000007a07837220 */ /* 0x000fe20000410000 */
[----:B0-----:R-:W-:Y:S01]  /*b670*/  FMUL.FTZ R125, R203, R123 ;  /* 0x0000007bcb7d7220 */ /* 0x001fe20000410000 */
[----:B------:R-:W-:Y:S01]  /*b680*/  FMUL.FTZ R122, R43, R228 ;  /* 0x000000e42b7a7220 */ /* 0x000fe20000410000 */
[----:B------:R-:W-:Y:S01]  /*b690*/  FFMA.FTZ R61, R222, R121, R61 ;  /* 0x00000079de3d7223 */ /* 0x000fe2000001003d */
[----:B------:R-:W-:Y:S01]  /*b6a0*/  FFMA.FTZ R133, R233, UR49, -R124 ;  /* 0x00000031e9857c23 */ /* 0x000fe2000801087c */
[----:B------:R-:W-:Y:S01]  /*b6b0*/  FFMA.FTZ R219, -R43, R59, R219 ;  /* 0x0000003b2bdb7223 */ /* 0x000fe200000101db */
[-C--:B-1----:R-:W-:Y:S01]  /*b6c0*/  FFMA.FTZ R129, R220, R120.reuse, -R125 ;  /* 0x00000078dc817223 */ /* 0x082fe2000001087d */
[----:B------:R-:W-:Y:S01]  /*b6d0*/  FMUL.FTZ R125, R203, R120 ;  /* 0x00000078cb7d7220 */ /* 0x000fe20000410000 */
[----:B------:R-:W-:Y:S01]  /*b6e0*/  FADD.FTZ R60, R60, R61 ;  /* 0x0000003d3c3c7221 */ /* 0x000fe20000010000 */
[----:B------:R-:W-:Y:S01]  /*b6f0*/  FMUL.FTZ R61, R43, R148 ;  /* 0x000000942b3d7220 */ /* 0x000fe20000410000 */
[----:B------:R-:W-:Y:S01]  /*b700*/  FMUL.FTZ R124, R204, R122 ;  /* 0x0000007acc7c7220 */ /* 0x000fe20000410000 */
[----:B------:R-:W-:Y:S01]  /*b710*/  FFMA.FTZ R125, R220, R123, R125 ;  /* 0x0000007bdc7d7223 */ /* 0x000fe2000001007d */
[----:B------:R-:W-:Y:S01]  /*b720*/  FMUL.FTZ R120, R42, R111 ;  /* 0x0000006f2a787220 */ /* 0x000fe20000410000 */
[----:B------:R-:W-:Y:S01]  /*b730*/  FADD.FTZ R62, R62, R63 ;  /* 0x0000003f3e3e7221 */ /* 0x000fe20000010000 */
[----:B------:R-:W-:Y:S01]  /*b740*/  FMUL.FTZ R132, R209, UR49 ;  /* 0x00000031d1847c20 */ /* 0x000fe20008410000 */
[----:B------:R-:W-:Y:S01]  /*b750*/  FADD.FTZ R60, R60, R125 ;  /* 0x0000007d3c3c7221 */ /* 0x000fe20000010000 */
[----:B------:R-:W-:Y:S01]  /*b760*/  FMUL.FTZ R125, R230, UR37 ;  /* 0x00000025e67d7c20 */ /* 0x000fe20008410000 */
[----:B------:R-:W-:Y:S01]  /*b770*/  FFMA.FTZ R63, R219, R61, -R124 ;  /* 0x0000003ddb3f7223 */ /* 0x000fe2000001087c */
[C---:B------:R-:W-:Y:S01]  /*b780*/  FFMA.FTZ R217, -R42.reuse, R58, R217 ;  /* 0x0000003a2ad97223 */ /* 0x040fe200000101d9 */
[----:B------:R-:W-:Y:S01]  /*b790*/  FMUL.FTZ R128, R42, R147 ;  /* 0x000000932a807220 */ /* 0x000fe20000410000 */
[----:B------:R-:W-:Y:S01]  /*b7a0*/  FMUL.FTZ R130, R205, R120 ;  /* 0x00000078cd827220 */ /* 0x000fe20000410000 */
[----:B------:R-:W-:Y:S01]  /*b7b0*/  FMUL.FTZ R124, R204, R61 ;  /* 0x0000003dcc7c7220 */ /* 0x000fe20000410000 */
[----:B------:R-:W-:Y:S01]  /*b7c0*/  FADD.FTZ R62, R62, R129 ;  /* 0x000000813e3e7221 */ /* 0x000fe20000010000 */
[----:B------:R-:W-:Y:S01]  /*b7d0*/  FFMA.FTZ R129, R233, UR37, R132 ;  /* 0x00000025e9817c23 */ /* 0x000fe20008010084 */
[----:B------:R-:W-:Y:S01]  /*b7e0*/  FFMA.FTZ R132, R234, UR49, -R125 ;  /* 0x00000031ea847c23 */ /* 0x000fe2000801087d */
[----:B------:R-:W-:Y:S01]  /*b7f0*/  FFMA.FTZ R125, R217, R128, -R130 ;  /* 0x00000080d97d7223 */ /* 0x000fe20000010882 */
[----:B------:R-:W-:Y:S01]  /*b800*/  FFMA.FTZ R61, R219, R122, R124 ;  /* 0x0000007adb3d7223 */ /* 0x000fe2000001007c */
[----:B------:R-:W-:Y:S01]  /*b810*/  FMUL.FTZ R128, R205, R128 ;  /* 0x00000080cd807220 */ /* 0x000fe20000410000 */
[----:B------:R-:W-:Y:S01]  /*b820*/  FADD.FTZ R62, R62, R63 ;  /* 0x0000003f3e3e7221 */ /* 0x000fe20000010000 */
[----:B------:R-:W-:Y:S01]  /*b830*/  FMUL.FTZ R124, R41, R110 ;  /* 0x0000006e297c7220 */ /* 0x000fe20000410000 */
[----:B------:R-:W-:Y:S01]  /*b840*/  FADD.FTZ R60, R60, R61 ;  /* 0x0000003d3c3c7221 */ /* 0x000fe20000010000 */
[----:B------:R-:W-:Y:S01]  /*b850*/  FFMA.FTZ R61, R217, R120, R128 ;  /* 0x00000078d93d7223 */ /* 0x000fe20000010080 */
[----:B------:R0:W-:Y:S01]  /*b860*/  STS [R114+0x10dc], R131 ;  /* 0x0010dc8372007388 */ /* 0x0001e20000000800 */
[C---:B------:R-:W-:Y:S01]  /*b870*/  FMUL.FTZ R129, R6.reuse, -R129 ;  /* 0x8000008106817220 */ /* 0x040fe20000410000 */
[----:B------:R-:W-:Y:S01]  /*b880*/  FMUL.FTZ R133, R6, R133 ;  /* 0x0000008506857220 */ /* 0x000fe20000410000 */
[----:B------:R-:W-:Y:S01]  /*b890*/  FADD.FTZ R60, R60, R61 ;  /* 0x0000003d3c3c7221 */ /* 0x000fe20000010000 */
[----:B------:R-:W-:Y:S01]  /*b8a0*/  FADD.FTZ R62, R62, R125 ;  /* 0x0000007d3e3e7221 */ /* 0x000fe20000010000 */
[C---:B------:R-:W-:Y:S01]  /*b8b0*/  FFMA.FTZ R215, -R41.reuse, R57, R215 ;  /* 0x0000003929d77223 */ /* 0x040fe200000101d7 */
[----:B------:R-:W-:Y:S01]  /*b8c0*/  FMUL.FTZ R125, R40, R109 ;  /* 0x0000006d287d7220 */ /* 0x000fe20000410000 */
[----:B------:R-:W-:Y:S01]  /*b8d0*/  FMUL.FTZ R61, R41, R146 ;  /* 0x00000092293d7220 */ /* 0x000fe20000410000 */
[----:B------:R-:W-:Y:S01]  /*b8e0*/  FMUL.FTZ R128, R206, R124 ;  /* 0x0000007cce807220 */ /* 0x000fe20000410000 */
[----:B------:R1:W-:Y:S01]  /*b8f0*/  STS [R114+0x10e4], R129 ;  /* 0x0010e48172007388 */ /* 0x0003e20000000800 */
[----:B0-----:R-:W-:Y:S01]  /*b900*/  FMUL.FTZ R131, R5, R132 ;  /* 0x0000008405837220 */ /* 0x001fe20000410000 */
[----:B------:R-:W-:Y:S01]  /*b910*/  FFMA.FTZ R214, -R40, R56, R214 ;  /* 0x0000003828d67223 */ /* 0x000fe200000101d6 */
[-C--:B------:R-:W-:Y:S01]  /*b920*/  FFMA.FTZ R63, R215, R61.reuse, -R128 ;  /* 0x0000003dd73f7223 */ /* 0x080fe20000010880 */
[----:B------:R0:W-:Y:S01]  /*b930*/  STS [R114+0x10e0], R133 ;  /* 0x0010e08572007388 */ /* 0x0001e20000000800 */
[----:B------:R-:W-:Y:S01]  /*b940*/  FMUL.FTZ R128, R206, R61 ;  /* 0x0000003dce807220 */ /* 0x000fe20000410000 */
[----:B------:R-:W-:Y:S01]  /*b950*/  FMUL.FTZ R132, R231, UR37 ;  /* 0x00000025e7847c20 */ /* 0x000fe20008410000 */
[----:B------:R-:W-:Y:S01]  /*b960*/  FFMA.FTZ R213, -R39, R55, R213 ;  /* 0x0000003727d57223 */ /* 0x000fe200000101d5 */
[----:B------:R2:W-:Y:S01]  /*b970*/  STS [R114+0x10e8], R131 ;  /* 0x0010e88372007388 */ /* 0x0005e20000000800 */
[----:B------:R-:W-:Y:S01]  /*b980*/  FFMA.FTZ R61, R215, R124, R128 ;  /* 0x0000007cd73d7223 */ /* 0x000fe20000010080 */
[----:B-1----:R-:W-:Y:S01]  /*b990*/  FMUL.FTZ R129, R40, R145 ;  /* 0x0000009128817220 */ /* 0x002fe20000410000 */
[----:B------:R-:W-:Y:S01]  /*b9a0*/  FMUL.FTZ R128, R39, R70 ;  /* 0x0000004627807220 */ /* 0x000fe20000410000 */
[----:B------:R-:W-:Y:S01]  /*b9b0*/  FFMA.FTZ R135, R235, UR49, -R132 ;  /* 0x00000031eb877c23 */ /* 0x000fe20008010884 */
[----:B------:R-:W-:Y:S01]  /*b9c0*/  FADD.FTZ R60, R60, R61 ;  /* 0x0000003d3c3c7221 */ /* 0x000fe20000010000 */
[----:B0-----:R-:W-:Y:S01]  /*b9d0*/  FMUL.FTZ R133, R230, UR49 ;  /* 0x00000031e6857c20 */ /* 0x001fe20008410000 */
[----:B------:R-:W-:Y:S01]  /*b9e0*/  FMUL.FTZ R61, R39, R144 ;  /* 0x00000090273d7220 */ /* 0x000fe20000410000 */
[----:B------:R-:W-:Y:S01]  /*b9f0*/  FADD.FTZ R62, R62, R63 ;  /* 0x0000003f3e3e7221 */ /* 0x000fe20000010000 */
[----:B------:R-:W-:Y:S01]  /*ba00*/  FMUL.FTZ R135, R4, R135 ;  /* 0x0000008704877220 */ /* 0x000fe20000410000 */
[----:B--2---:R-:W-:Y:S01]  /*ba10*/  FMUL.FTZ R131, R207, R125 ;  /* 0x0000007dcf837220 */ /* 0x004fe20000410000 */
[----:B------:R-:W-:Y:S01]  /*ba20*/  FFMA.FTZ R130, R234, UR37, R133 ;  /* 0x00000025ea827c23 */ /* 0x000fe20008010085 */
[----:B------:R-:W-:Y:S01]  /*ba30*/  FMUL.FTZ R134, R231, UR49 ;  /* 0x00000031e7867c20 */ /* 0x000fe20008410000 */
[----:B------:R-:W-:Y:S01]  /*ba40*/  FFMA.FTZ R211, -R38, R54, R211 ;  /* 0x0000003626d37223 */ /* 0x000fe200000101d3 */
[-C--:B------:R-:W-:Y:S01]  /*ba50*/  FFMA.FTZ R131, R214, R129.reuse, -R131 ;  /* 0x00000081d6837223 */ /* 0x080fe20000010883 */
[----:B------:R-:W-:Y:S01]  /*ba60*/  FMUL.FTZ R129, R207, R129 ;  /* 0x00000081cf817220 */ /* 0x000fe20000410000 */
[----:B------:R-:W-:Y:S01]  /*ba70*/  FMUL.FTZ R133, R5, -R130 ;  /* 0x8000008205857220 */ /* 0x000fe20000410000 */
[-C--:B------:R-:W-:Y:S01]  /*ba80*/  FMUL.FTZ R130, R208, R128.reuse ;  /* 0x00000080d0827220 */ /* 0x080fe20000410000 */
[----:B------:R-:W-:Y:S01]  /*ba90*/  FADD.FTZ R62, R62, R131 ;  /* 0x000000833e3e7221 */ /* 0x000fe20000010000 */
[----:B------:R-:W-:Y:S01]  /*baa0*/  FFMA.FTZ R129, R214, R125, R129 ;  /* 0x0000007dd6817223 */ /* 0x000fe20000010081 */
[----:B------:R-:W-:Y:S01]  /*bab0*/  FMUL.FTZ R131, R38, R143 ;  /* 0x0000008f26837220 */ /* 0x000fe20000410000 */
[----:B------:R0:W-:Y:S01]  /*bac0*/  STS [R114+0x10ec], R133 ;  /* 0x0010ec8572007388 */ /* 0x0001e20000000800 */
[C---:B------:R-:W-:Y:S01]  /*bad0*/  FFMA.FTZ R63, R213.reuse, R61, -R130 ;  /* 0x0000003dd53f7223 */ /* 0x040fe20000010882 */
[----:B------:R-:W-:Y:S01]  /*bae0*/  FADD.FTZ R60, R60, R129 ;  /* 0x000000813c3c7221 */ /* 0x000fe20000010000 */
[----:B------:R-:W-:Y:S01]  /*baf0*/  FMUL.FTZ R129, R38, R71 ;  /* 0x0000004726817220 */ /* 0x000fe20000410000 */
[----:B------:R-:W-:Y:S01]  /*bb00*/  FMUL.FTZ R130, R208, R61 ;  /* 0x0000003dd0827220 */ /* 0x000fe20000410000 */
[----:B------:R1:W-:Y:S01]  /*bb10*/  STS [R114+0x10f0], R135 ;  /* 0x0010f08772007388 */ /* 0x0003e20000000800 */
[----:B------:R-:W-:Y:S01]  /*bb20*/  FMUL.FTZ R137, R238, UR49 ;  /* 0x00000031ee897c20 */ /* 0x000fe20008410000 */
[C---:B------:R-:W-:Y:S01]  /*bb30*/  FMUL.FTZ R132, R210.reuse, R129 ;  /* 0x00000081d2847220 */ /* 0x040fe20000410000 */
[----:B------:R-:W-:Y:S01]  /*bb40*/  FFMA.FTZ R61, R213, R128, R130 ;  /* 0x00000080d53d7223 */ /* 0x000fe20000010082 */
[----:B------:R-:W-:Y:S01]  /*bb50*/  FMUL.FTZ R130, R210, R131 ;  /* 0x00000083d2827220 */ /* 0x000fe20000410000 */
[----:B0-----:R-:W-:Y:S01]  /*bb60*/  FMUL.FTZ R133, R238, UR37 ;  /* 0x00000025ee857c20 */ /* 0x001fe20008410000 */
[----:B------:R-:W-:Y:S01]  /*bb70*/  FFMA.FTZ R138, R236, UR37, R137 ;  /* 0x00000025ec8a7c23 */ /* 0x000fe20008010089 */
[----:B------:R-:W-:Y:S01]  /*bb80*/  FADD.FTZ R60, R60, R61 ;  /* 0x0000003d3c3c7221 */ /* 0x000fe20000010000 */
[----:B------:R-:W-:Y:S01]  /*bb90*/  FFMA.FTZ R61, R211, R129, R130 ;  /* 0x00000081d33d7223 */ /* 0x000fe20000010082 */
[----:B------:R-:W-:Y:S01]  /*bba0*/  FMUL.FTZ R130, R37, R68 ;  /* 0x0000004425827220 */ /* 0x000fe20000410000 */
[----:B-1----:R-:W-:Y:S01]  /*bbb0*/  FFMA.FTZ R135, R235, UR37, R134 ;  /* 0x00000025eb877c23 */ /* 0x002fe20008010086 */
[----:B------:R-:W-:Y:S01]  /*bbc0*/  FFMA.FTZ R134, R236, UR49, -R133 ;  /* 0x00000031ec867c23 */ /* 0x000fe20008010885 */
[----:B------:R-:W-:Y:S01]  /*bbd0*/  FFMA.FTZ R133, R211, R131, -R132 ;  /* 0x00000083d3857223 */ /* 0x000fe20000010884 */
[----:B------:R-:W-:Y:S01]  /*bbe0*/  FADD.FTZ R62, R62, R63 ;  /* 0x0000003f3e3e7221 */ /* 0x000fe20000010000 */
[----:B------:R-:W-:Y:S01]  /*bbf0*/  FMUL.FTZ R135, R4, -R135 ;  /* 0x8000008704877220 */ /* 0x000fe20000410000 */
[----:B------:R-:W-:Y:S01]  /*bc00*/  FMUL.FTZ R131, R3, R134 ;  /* 0x0000008603837220 */ /* 0x000fe20000410000 */
[C---:B------:R-:W-:Y:S01]  /*bc10*/  FFMA.FTZ R233, -R37.reuse, R53, R233 ;  /* 0x0000003525e97223 */ /* 0x040fe200000101e9 */
[----:B------:R-:W-:Y:S01]  /*bc20*/  FMUL.FTZ R134, R37, R142 ;  /* 0x0000008e25867220 */ /* 0x000fe20000410000 */
[----:B------:R-:W-:Y:S01]  /*bc30*/  FMUL.FTZ R136, R209, R130 ;  /* 0x00000082d1887220 */ /* 0x000fe20000410000 */
[----:B------:R-:W-:Y:S01]  /*bc40*/  FMUL.FTZ R137, R3, -R138 ;  /* 0x8000008a03897220 */ /* 0x000fe20000410000 */
[----:B------:R0:W-:Y:S01]  /*bc50*/  STS [R114+0x10f8], R131 ;  /* 0x0010f88372007388 */ /* 0x0001e20000000800 */
[----:B------:R-:W-:Y:S01]  /*bc60*/  FADD.FTZ R62, R62, R133 ;  /* 0x000000853e3e7221 */ /* 0x000fe20000010000 */
[C---:B------:R-:W-:Y:S01]  /*bc70*/  FFMA.FTZ R234, -R36.reuse, R52, R234 ;  /* 0x0000003424ea7223 */ /* 0x040fe200000101ea */
[-C--:B------:R-:W-:Y:S01]  /*bc80*/  FFMA.FTZ R63, R233, R134.reuse, -R136 ;  /* 0x00000086e93f7223 */ /* 0x080fe20000010888 */
[----:B------:R1:W-:Y:S01]  /*bc90*/  STS [R114+0x10f4], R135 ;  /* 0x0010f48772007388 */ /* 0x0003e20000000800 */
[----:B------:R-:W-:Y:S01]  /*bca0*/  FMUL.FTZ R133, R36, R141 ;  /* 0x0000008d24857220 */ /* 0x000fe20000410000 */
[----:B------:R-:W-:Y:S01]  /*bcb0*/  FMUL.FTZ R134, R209, R134 ;  /* 0x00000086d1867220 */ /* 0x000fe20000410000 */
[----:B------:R-:W-:Y:S01]  /*bcc0*/  FADD.FTZ R60, R60, R61 ;  /* 0x0000003d3c3c7221 */ /* 0x000fe20000010000 */
[----:B------:R2:W-:Y:S01]  /*bcd0*/  STS [R114+0x10fc], R137 ;  /* 0x0010fc8972007388 */ /* 0x0005e20000000800 */
[----:B------:R-:W-:Y:S01]  /*bce0*/  FMUL.FTZ R132, R35, R66 ;  /* 0x0000004223847220 */ /* 0x000fe20000410000 */
[----:B0-----:R-:W-:Y:S01]  /*bcf0*/  FMUL.FTZ R131, R36, R69 ;  /* 0x0000004524837220 */ /* 0x001fe20000410000 */
[----:B------:R-:W-:Y:S01]  /*bd00*/  FFMA.FTZ R61, R233, R130, R134 ;  /* 0x00000082e93d7223 */ /* 0x000fe20000010086 */
[C---:B------:R-:W-:Y:S01]  /*bd10*/  FFMA.FTZ R235, -R35.reuse, R51, R235 ;  /* 0x0000003323eb7223 */ /* 0x040fe200000101eb */
[----:B------:R-:W-:Y:S01]  /*bd20*/  FMUL.FTZ R136, R35, R140 ;  /* 0x0000008c23887220 */ /* 0x000fe20000410000 */
[----:B-1----:R-:W-:Y:S01]  /*bd30*/  FMUL.FTZ R135, R230, R131 ;  /* 0x00000083e6877220 */ /* 0x002fe20000410000 */
[----:B------:R-:W-:Y:S01]  /*bd40*/  FADD.FTZ R60, R60, R61 ;  /* 0x0000003d3c3c7221 */ /* 0x000fe20000010000 */
[----:B------:R-:W-:Y:S01]  /*bd50*/  FMUL.FTZ R134, R231, R132 ;  /* 0x00000084e7867220 */ /* 0x000fe20000410000 */
[----:B------:R-:W-:Y:S01]  /*bd60*/  FADD.FTZ R62, R62, R63 ;  /* 0x0000003f3e3e7221 */ /* 0x000fe20000010000 */
[-C--:B------:R-:W-:Y:S01]  /*bd70*/  FFMA.FTZ R135, R234, R133.reuse, -R135 ;  /* 0x00000085ea877223 */ /* 0x080fe20000010887 */
[----:B------:R-:W-:Y:S01]  /*bd80*/  FMUL.FTZ R133, R230, R133 ;  /* 0x00000085e6857220 */ /* 0x000fe20000410000 */
[----:B------:R-:W-:Y:S01]  /*bd90*/  FFMA.FTZ R134, R235, R136, -R134 ;  /* 0x00000088eb867223 */ /* 0x000fe20000010886 */
[----:B------:R-:W-:Y:S01]  /*bda0*/  FFMA.FTZ R173, -R10, R173, R176 ;  /* 0x000000ad0aad7223 */ /* 0x000fe200000101b0 */
[----:B------:R-:W-:Y:S01]  /*bdb0*/  FADD.FTZ R61, R62, R135 ;  /* 0x000000873e3d7221 */ /* 0x000fe20000010000 */
[----:B------:R-:W-:Y:S01]  /*bdc0*/  FFMA.FTZ R133, R234, R131, R133 ;  /* 0x00000083ea857223 */ /* 0x000fe20000010085 */
[----:B------:R-:W-:Y:S01]  /*bdd0*/  FMUL.FTZ R62, R157, UR48 ;  /* 0x000000309d3e7c20 */ /* 0x000fe20008410000 */
[----:B------:R-:W-:Y:S01]  /*bde0*/  FFMA.FTZ R172, -R9, R172, R173 ;  /* 0x000000ac09ac7223 */ /* 0x000fe200000101ad */
[----:B------:R-:W-:Y:S01]  /*bdf0*/  FADD.FTZ R61, R61, R134 ;  /* 0x000000863d3d7221 */ /* 0x000fe20000010000 */
[----:B------:R-:W-:Y:S01]  /*be00*/  FADD.FTZ R60, R60, R133 ;  /* 0x000000853c3c7221 */ /* 0x000fe20000010000 */
[----:B------:R-:W-:Y:S01]  /*be10*/  IADD3 R133, PT, PT, R190, 0x40, RZ ;  /* 0x00000040be857810 */ /* 0x000fe20007ffe0ff */
[C---:B------:R-:W-:Y:S01]  /*be20*/  FMUL.FTZ R134, R159.reuse, UR48 ;  /* 0x000000309f867c20 */ /* 0x040fe20008410000 */
[----:B--2---:R-:W-:Y:S01]  /*be30*/  FFMA.FTZ R114, R159, UR36, R62 ;  /* 0x000000249f727c23 */ /* 0x004fe2000801003e */
[----:B------:R-:W-:Y:S01]  /*be40*/  FMUL.FTZ R135, R66, UR48 ;  /* 0x0000003042877c20 */ /* 0x000fe20008410000 */
[----:B------:R-:W-:Y:S01]  /*be50*/  LEA.HI R133, R133, R190, RZ, 0x1b ;  /* 0x000000be85857211 */ /* 0x000fe200078fd8ff */
[----:B------:R-:W-:Y:S01]  /*be60*/  FMUL.FTZ R62, R69, UR48 ;  /* 0x00000030453e7c20 */ /* 0x000fe20008410000 */
[----:B------:R-:W-:Y:S01]  /*be70*/  FFMA.FTZ R169, -R8, R169, R172 ;  /* 0x000000a908a97223 */ /* 0x000fe200000101ac */
[----:B------:R-:W-:Y:S01]  /*be80*/  FMUL.FTZ R136, R231, R136 ;  /* 0x00000088e7887220 */ /* 0x000fe20000410000 */
[----:B------:R-:W-:Y:S01]  /*be90*/  LEA R167, R133, UR30, 0x2 ;  /* 0x0000001e85a77c11 */ /* 0x000fe2000f8e10ff */
[----:B------:R-:W-:Y:S01]  /*bea0*/  BAR.SYNC.DEFER_BLOCKING 0x0 ;  /* 0x0000000000007b1d */ /* 0x000fe20000010000 */
[----:B------:R-:W-:Y:S01]  /*beb0*/  FFMA.FTZ R133, R157, UR36, -R134 ;  /* 0x000000249d857c23 */ /* 0x000fe20008010886 */
[C---:B------:R-:W-:Y:S01]  /*bec0*/  FFMA.FTZ R134, R140.reuse, UR36, -R135 ;  /* 0x000000248c867c23 */ /* 0x040fe20008010887 */
[----:B------:R-:W-:Y:S01]  /*bed0*/  FMUL.FTZ R139, R140, UR48 ;  /* 0x000000308c8b7c20 */ /* 0x000fe20008410000 */
[C---:B------:R-:W-:Y:S01]  /*bee0*/  FFMA.FTZ R135, R141.reuse, UR36, -R62 ;  /* 0x000000248d877c23 */ /* 0x040fe2000801083e */
[----:B------:R-:W-:Y:S01]  /*bef0*/  FMUL.FTZ R62, R141, UR48 ;  /* 0x000000308d3e7c20 */ /* 0x000fe20008410000 */
[----:B------:R-:W-:Y:S01]  /*bf00*/  FFMA.FTZ R168, -R7, R168, R169 ;  /* 0x000000a807a87223 */ /* 0x000fe200000101a9 */
[----:B------:R-:W-:Y:S01]  /*bf10*/  FMUL.FTZ R137, R68, UR48 ;  /* 0x0000003044897c20 */ /* 0x000fe20008410000 */
[----:B------:R-:W-:Y:S01]  /*bf20*/  FFMA.FTZ R63, R235, R132, R136 ;  /* 0x00000084eb3f7223 */ /* 0x000fe20000010088 */
[----:B------:R-:W-:Y:S01]  /*bf30*/  FFMA.FTZ R136, R66, UR36, R139 ;  /* 0x0000002442887c23 */ /* 0x000fe2000801008b */
[----:B------:R-:W-:Y:S01]  /*bf40*/  FFMA.FTZ R139, R69, UR36, R62 ;  /* 0x00000024458b7c23 */ /* 0x000fe2000801003e */
[----:B------:R-:W-:Y:S01]  /*bf50*/  FFMA.FTZ R165, -R6, R165, R168 ;  /* 0x000000a506a57223 */ /* 0x000fe200000101a8 */
[----:B------:R-:W-:Y:S01]  /*bf60*/  FMUL.FTZ R62, R71, UR48 ;  /* 0x00000030473e7c20 */ /* 0x000fe20008410000 */
[C---:B------:R-:W-:Y:S01]  /*bf70*/  FFMA.FTZ R138, R142.reuse, UR36, -R137 ;  /* 0x000000248e8a7c23 */ /* 0x040fe20008010889 */
[----:B------:R-:W-:Y:S01]  /*bf80*/  FMUL.FTZ R163, R142, UR48 ;  /* 0x000000308ea37c20 */ /* 0x000fe20008410000 */
[----:B------:R-:W-:Y:S01]  /*bf90*/  FMUL.FTZ R137, R144, UR48 ;  /* 0x0000003090897c20 */ /* 0x000fe20008410000 */
[----:B------:R-:W-:Y:S01]  /*bfa0*/  FFMA.FTZ R165, -R5, R164, R165 ;  /* 0x000000a405a57223 */ /* 0x000fe200000101a5 */
[----:B------:R-:W-:Y:S01]  /*bfb0*/  FMUL.FTZ R141, R70, UR48 ;  /* 0x00000030468d7c20 */ /* 0x000fe20008410000 */
[----:B------:R-:W-:Y:S01]  /*bfc0*/  FFMA.FTZ R155, R143, UR36, -R62 ;  /* 0x000000248f9b7c23 */ /* 0x000fe2000801083e */
[----:B------:R-:W-:Y:S01]  /*bfd0*/  ISETP.GE.AND P2, PT, R67, 0x1, PT ;  /* 0x000000014300780c */ /* 0x000fe20003f46270 */
[----:B------:R-:W-:Y:S01]  /*bfe0*/  FFMA.FTZ R170, R68, UR36, R163 ;  /* 0x0000002444aa7c23 */ /* 0x000fe200080100a3 */
[----:B------:R-:W-:Y:S01]  /*bff0*/  FMUL.FTZ R156, R109, UR48 ;  /* 0x000000306d9c7c20 */ /* 0x000fe20008410000 */
[----:B------:R-:W-:Y:S01]  /*c000*/  FFMA.FTZ R164, R70, UR36, R137 ;  /* 0x0000002446a47c23 */ /* 0x000fe20008010089 */
[----:B------:R-:W-:Y:S01]  /*c010*/  FMUL.FTZ R62, R145, UR48 ;  /* 0x00000030913e7c20 */ /* 0x000fe20008410000 */
[----:B------:R-:W0:Y:S01]  /*c020*/  LDS R167, [R167+0x1180] ;  /* 0x00118000a7a77984 */ /* 0x000e220000000800 */
[----:B------:R-:W-:Y:S01]  /*c030*/  FMUL.FTZ R163, R110, UR48 ;  /* 0x000000306ea37c20 */ /* 0x000fe20008410000 */
[----:B------:R-:W-:Y:S01]  /*c040*/  FMUL.FTZ R142, R111, UR48 ;  /* 0x000000306f8e7c20 */ /* 0x000fe20008410000 */
[----:B------:R-:W-:Y:S01]  /*c050*/  FMUL.FTZ R137, R146, UR48 ;  /* 0x0000003092897c20 */ /* 0x000fe20008410000 */
[----:B------:R-:W-:Y:S01]  /*c060*/  FFMA.FTZ R141, R144, UR36, -R141 ;  /* 0x00000024908d7c23 */ /* 0x000fe2000801088d */
[----:B------:R-:W-:Y:S01]  /*c070*/  FFMA.FTZ R156, R145, UR36, -R156 ;  /* 0x00000024919c7c23 */ /* 0x000fe2000801089c */
[----:B------:R-:W-:Y:S01]  /*c080*/  FFMA.FTZ R171, R109, UR36, R62 ;  /* 0x000000246dab7c23 */ /* 0x000fe2000801003e */
[----:B------:R-:W-:Y:S01]  /*c090*/  FMUL.FTZ R144, R225, UR48 ;  /* 0x00000030e1907c20 */ /* 0x000fe20008410000 */
[----:B------:R-:W-:Y:S01]  /*c0a0*/  FFMA.FTZ R163, R146, UR36, -R163 ;  /* 0x0000002492a37c23 */ /* 0x000fe200080108a3 */
[C---:B------:R-:W-:Y:S01]  /*c0b0*/  FFMA.FTZ R142, R147.reuse, UR36, -R142 ;  /* 0x00000024938e7c23 */ /* 0x040fe2000801088e */
[----:B------:R-:W-:Y:S01]  /*c0c0*/  FMUL.FTZ R162, R147, UR48 ;  /* 0x0000003093a27c20 */ /* 0x000fe20008410000 */
[----:B------:R-:W-:Y:S01]  /*c0d0*/  FFMA.FTZ R168, R110, UR36, R137 ;  /* 0x000000246ea87c23 */ /* 0x000fe20008010089 */
[----:B------:R-:W-:Y:S01]  /*c0e0*/  FMUL.FTZ R145, R112, UR48 ;  /* 0x0000003070917c20 */ /* 0x000fe20008410000 */
[----:B------:R-:W-:Y:S01]  /*c0f0*/  FMUL.FTZ R62, R149, UR48 ;  /* 0x00000030953e7c20 */ /* 0x000fe20008410000 */
[----:B------:R-:W-:Y:S01]  /*c100*/  FMUL.FTZ R147, R228, UR48 ;  /* 0x00000030e4937c20 */ /* 0x000fe20008410000 */
[----:B------:R-:W-:Y:S01]  /*c110*/  FMUL.FTZ R137, R148, UR48 ;  /* 0x0000003094897c20 */ /* 0x000fe20008410000 */
[----:B------:R-:W-:Y:S01]  /*c120*/  FMUL.FTZ R146, R221, UR48 ;  /* 0x00000030dd927c20 */ /* 0x000fe20008410000 */
[----:B------:R-:W-:Y:S01]  /*c130*/  FFMA.FTZ R144, R149, UR36, -R144 ;  /* 0x0000002495907c23 */ /* 0x000fe20008010890 */
[C---:B------:R-:W-:Y:S01]  /*c140*/  FFMA.FTZ R145, R150.reuse, UR36, -R145 ;  /* 0x0000002496917c23 */ /* 0x040fe20008010891 */
[----:B------:R-:W-:Y:S01]  /*c150*/  FMUL.FTZ R149, R150, UR48 ;  /* 0x0000003096957c20 */ /* 0x000fe20008410000 */
[----:B------:R-:W-:Y:S01]  /*c160*/  FFMA.FTZ R169, R225, UR36, R62 ;  /* 0x00000024e1a97c23 */ /* 0x000fe2000801003e */
[----:B------:R-:W-:Y:S01]  /*c170*/  FMUL.FTZ R166, R143, UR48 ;  /* 0x000000308fa67c20 */ /* 0x000fe20008410000 */
[----:B------:R-:W-:Y:S01]  /*c180*/  FFMA.FTZ R147, R148, UR36, -R147 ;  /* 0x0000002494937c23 */ /* 0x000fe20008010893 */
[----:B------:R-:W-:Y:S01]  /*c190*/  FFMA.FTZ R150, R228, UR36, R137 ;  /* 0x00000024e4967c23 */ /* 0x000fe20008010089 */
[C---:B------:R-:W-:Y:S01]  /*c1a0*/  FFMA.FTZ R146, R151.reuse, UR36, -R146 ;  /* 0x0000002497927c23 */ /* 0x040fe20008010892 */
[----:B------:R-:W-:Y:S01]  /*c1b0*/  FMUL.FTZ R62, R151, UR48 ;  /* 0x00000030973e7c20 */ /* 0x000fe20008410000 */
[----:B------:R-:W-:Y:S01]  /*c1c0*/  FMUL.FTZ R140, R113, UR48 ;  /* 0x00000030718c7c20 */ /* 0x000fe20008410000 */
[----:B------:R-:W-:Y:S01]  /*c1d0*/  FMUL.FTZ R137, R218, UR48 ;  /* 0x00000030da897c20 */ /* 0x000fe20008410000 */
[----:B------:R-:W-:Y:S01]  /*c1e0*/  FMUL.FTZ R143, R212, UR48 ;  /* 0x00000030d48f7c20 */ /* 0x000fe20008410000 */
[----:B------:R-:W-:Y:S01]  /*c1f0*/  FMUL.FTZ R175, R152, UR48 ;  /* 0x0000003098af7c20 */ /* 0x000fe20008410000 */
[C---:B------:R-:W-:Y:S01]  /*c200*/  FMUL.FTZ R148, R153.reuse, UR48 ;  /* 0x0000003099947c20 */ /* 0x040fe20008410000 */
[----:B------:R-:W-:Y:S01]  /*c210*/  FMUL.FTZ R151, R154, UR48 ;  /* 0x000000309a977c20 */ /* 0x000fe20008410000 */
[----:B------:R-:W-:Y:S01]  /*c220*/  FFMA.FTZ R161, -R4, R161, R165 ;  /* 0x000000a104a17223 */ /* 0x000fe200000101a5 */
[----:B------:R-:W-:Y:S01]  /*c230*/  FADD.FTZ R60, R60, R63 ;  /* 0x0000003f3c3c7221 */ /* 0x000fe20000010000 */
        /* <DEDUP_REMOVED lines=18> */
.L_x_7021:
[----:B------:R-:W-:Y:S05]  /*c360*/  BSYNC.RECONVERGENT B0 ;  /* 0x0000000000007941 */ /* 0x000fea0003800200 */
.L_x_7020:
[----:B------:R-:W-:Y:S04]  /*c370*/  BSSY.RECONVERGENT B0, `(.L_x_7022) ;  /* 0x0000003000007945 */ /* 0x000fe80003800200 */
[----:B------:R-:W-:Y:S05]  /*c380*/  @!P3 BRA `(.L_x_7023) ;  /* 0x000000000004b947 */ /* 0x000fea0003800000 */
[----:B------:R1:W-:Y:S02]  /*c390*/  REDG.E.ADD.F32.FTZ.RN.STRONG.GPU desc[UR32][R64.64+0x100], R167 ;  /* 0x000100a7400079a6 */ /* 0x0003e4000c12f320 */
.L_x_7023:
[----:B------:R-:W-:Y:S05]  /*c3a0*/  BSYNC.RECONVERGENT B0 ;  /* 0x0000000000007941 */ /* 0x000fea0003800200 */
.L_x_7022:
[-C--:B------:R-:W-:Y:S01]  /*c3b0*/  LEA.HI R63, R63, R190.reuse, RZ, 0x1b ;  /* 0x000000be3f3f7211 */ /* 0x080fe200078fd8ff */
[----:B------:R-:W-:Y:S01]  /*c3c0*/  BSSY.RECONVERGENT B0, `(.L_x_7024) ;  /* 0x000000f000007945 */ /* 0x000fe20003800200 */
[----:B------:R-:W-:Y:S02]  /*c3d0*/  ISETP.GE.AND P6, PT, R67, 0x81, PT ;  /* 0x000000814300780c */ /* 0x000fe40003fc6270 */
[----:B------:R-:W-:Y:S02]  /*c3e0*/  LEA R63, R63, UR30, 0x2 ;  /* 0x0000001e3f3f7c11 */ /* 0x000fe4000f8e10ff */
[C---:B-1----:R-:W-:Y:S02]  /*c3f0*/  IADD3 R167, PT, PT, R190.reuse, 0x100, RZ ;  /* 0x00000100bea77810 */ /* 0x042fe40007ffe0ff */
[----:B------:R-:W-:Y:S02]  /*c400*/  LEA.HI R165, R165, R190, RZ, 0x1b ;  /* 0x000000bea5a57211 */ /* 0x000fe400078fd8ff */
[----:B------:R-:W1:Y:S01]  /*c410*/  LDS R63, [R63+0x1280] ;  /* 0x001280003f3f7984 */ /* 0x000e620000000800 */
[----:B0-----:R-:W-:-:S02]  /*c420*/  IADD3 R175, PT, PT, R190, 0x140, RZ ;  /* 0x00000140beaf7810 */ /* 0x001fc40007ffe0ff */
        /* <DEDUP_REMOVED lines=8> */
.L_x_7025:
[----:B------:R-:W-:Y:S05]  /*c4b0*/  BSYNC.RECONVERGENT B0 ;  /* 0x0000000000007941 */ /* 0x000fea0003800200 */
.L_x_7024:
[----:B01----:R0:W1:Y:S01]  /*c4c0*/  LDS R63, [R62+0x1380] ;  /* 0x001380003e3f7984 */ /* 0x0030620000000800 */
[----:B------:R-:W-:Y:S01]  /*c4d0*/  BSSY.RECONVERGENT B0, `(.L_x_7026) ;  /* 0x0000006000007945 */ /* 0x000fe20003800200 */
[----:B------:R-:W-:Y:S02]  /*c4e0*/  IADD3 R165, PT, PT, R190, 0x180, RZ ;  /* 0x00000180bea57810 */ /* 0x000fe40007ffe0ff */
[----:B------:R-:W-:Y:S02]  /*c4f0*/  LEA.HI R175, R175, R190, RZ, 0x1b ;  /* 0x000000beafaf7211 */ /* 0x000fe400078fd8ff */
[----:B------:R-:W-:Y:S01]  /*c500*/  LEA R167, R167, UR30, 0x2 ;  /* 0x0000001ea7a77c11 */ /* 0x000fe2000f8e10ff */
[----:B------:R-:W-:Y:S06]  /*c510*/  @!P2 BRA `(.L_x_7027) ;  /* 0x000000000004a947 */ /* 0x000fec0003800000 */
[----:B-1----:R2:W-:Y:S02]  /*c520*/  REDG.E.ADD.F32.FTZ.RN.STRONG.GPU desc[UR32][R64.64+0x300], R63 ;  /* 0x0003003f400079a6 */ /* 0x0025e4000c12f320 */
.L_x_7027:
[----:B------:R-:W-:Y:S05]  /*c530*/  BSYNC.RECONVERGENT B0 ;  /* 0x0000000000007941 */ /* 0x000fea0003800200 */
.L_x_7026:
[----:B-12---:R1:W2:Y:S01]  /*c540*/  LDS R63, [R167+0x1480] ;  /* 0x00148000a73f7984 */ /* 0x0062a20000000800 */
[----:B------:R-:W-:Y:S01]  /*c550*/  BSSY.RECONVERGENT B0, `(.L_x_7028) ;  /* 0x0000005000007945 */ /* 0x000fe20003800200 */
[----:B------:R-:W-:Y:S02]  /*c560*/  LEA.HI R165, R165, R190, RZ, 0x1b ;  /* 0x000000bea5a57211 */ /* 0x000fe400078fd8ff */
[----:B------:R-:W-:Y:S01]  /*c570*/  LEA R175, R175, UR30, 0x2 ;  /* 0x0000001eafaf7c11 */ /* 0x000fe2000f8e10ff */
[----:B------:R-:W-:Y:S06]  /*c580*/  @!P3 BRA `(.L_x_7029) ;  /* 0x000000000004b947 */ /* 0x000fec0003800000 */
[----:B--2---:R3:W-:Y:S02]  /*c590*/  REDG.E.ADD.F32.FTZ.RN.STRONG.GPU desc[UR32][R64.64+0x400], R63 ;  /* 0x0004003f400079a6 */ /* 0x0047e4000c12f320 */
.L_x_7029:
[----:B------:R-:W-:Y:S05]  /*c5a0*/  BSYNC.RECONVERGENT B0 ;  /* 0x0000000000007941 */ /* 0x000fea0003800200 */
.L_x_7028:
[----:B--23--:R2:W3:Y:S01]  /*c5b0*/  LDS R63, [R175+0x1580] ;  /* 0x00158000af3f7984 */ /* 0x00c4e20000000800 */
[----:B------:R-:W-:Y:S01]  /*c5c0*/  BSSY.RECONVERGENT B0, `(.L_x_7030) ;  /* 0x0000004000007945 */ /* 0x000fe20003800200 */
[----:B0-----:R-:W-:-:S03]  /*c5d0*/  LEA R62, R165, UR30, 0x2 ;  /* 0x0000001ea53e7c11 */ /* 0x001fc6000f8e10ff */
[----:B------:R-:W-:Y:S05]  /*c5e0*/  @!P4 BRA `(.L_x_7031) ;  /* 0x000000000004c947 */ /* 0x000fea0003800000 */
[----:B---3--:R0:W-:Y:S02]  /*c5f0*/  REDG.E.ADD.F32.FTZ.RN.STRONG.GPU desc[UR32][R64.64+0x500], R63 ;  /* 0x0005003f400079a6 */ /* 0x0081e4000c12f320 */
.L_x_7031:
[----:B------:R-:W-:Y:S05]  /*c600*/  BSYNC.RECONVERGENT B0 ;  /* 0x0000000000007941 */ /* 0x000fea0003800200 */
.L_x_7030:
[----:B0--3--:R0:W3:Y:S01]  /*c610*/  LDS R63, [R62+0x1680] ;  /* 0x001680003e3f7984 */ /* 0x0090e20000000800 */
[----:B------:R-:W-:Y:S01]  /*c620*/  BSSY.RECONVERGENT B0, `(.L_x_7032) ;  /* 0x0000004000007945 */ /* 0x000fe20003800200 */
[----:B------:R-:W-:-:S03]  /*c630*/  IADD3 R165, PT, PT, R190, 0x1c0, RZ ;  /* 0x000001c0bea57810 */ /* 0x000fc60007ffe0ff */
[----:B------:R-:W-:Y:S05]  /*c640*/  @!P5 BRA `(.L_x_7033) ;  /* 0x000000000004d947 */ /* 0x000fea0003800000 */
[----:B---3--:R3:W-:Y:S02]  /*c650*/  REDG.E.ADD.F32.FTZ.RN.STRONG.GPU desc[UR32][R64.64+0x600], R63 ;  /* 0x0006003f400079a6 */ /* 0x0087e4000c12f320 */
.L_x_7033:
[----:B------:R-:W-:Y:S05]  /*c660*/  BSYNC.RECONVERGENT B0 ;  /* 0x0000000000007941 */ /* 0x000fea0003800200 */
.L_x_7032:
[C---:B0-----:R-:W-:Y:S01]  /*c670*/  IADD3 R62, PT, PT, R190.reuse, 0x200, RZ ;  /* 0x00000200be3e7810 */ /* 0x041fe20007ffe0ff */
[----:B------:R-:W-:Y:S01]  /*c680*/  BSSY.RECONVERGENT B0, `(.L_x_7034) ;  /* 0x0000010000007945 */ /* 0x000fe20003800200 */
[----:B---3--:R-:W-:Y:S02]  /*c690*/  IADD3 R63, PT, PT, R190, 0x240, RZ ;  /* 0x00000240be3f7810 */ /* 0x008fe40007ffe0ff */
[-C--:B------:R-:W-:Y:S02]  /*c6a0*/  LEA.HI R62, R62, R190.reuse, RZ, 0x1b ;  /* 0x000000be3e3e7211 */ /* 0x080fe400078fd8ff */
[-C--:B------:R-:W-:Y:S02]  /*c6b0*/  LEA.HI R165, R165, R190.reuse, RZ, 0x1b ;  /* 0x000000bea5a57211 */ /* 0x080fe400078fd8ff */
[----:B------:R-:W-:Y:S02]  /*c6c0*/  LEA R152, R62, UR30, 0x2 ;  /* 0x0000001e3e987c11 */ /* 0x000fe4000f8e10ff */
[----:B------:R-:W-:-:S02]  /*c6d0*/  LEA.HI R62, R63, R190, RZ, 0x1b ;  /* 0x000000be3f3e7211 */ /* 0x000fc400078fd8ff */
[----:B------:R-:W-:Y:S02]  /*c6e0*/  LEA R63, R165, UR30, 0x2 ;  /* 0x0000001ea53f7c11 */ /* 0x000fe4000f8e10ff */
[C---:B------:R-:W-:Y:S02]  /*c6f0*/  ISETP.GE.AND P6, PT, R67.reuse, 0x1c1, PT ;  /* 0x000001c14300780c */ /* 0x040fe40003fc6270 */
[----:B-1----:R-:W-:Y:S02]  /*c700*/  IADD3 R167, PT, PT, R190, 0x280, RZ ;  /* 0x00000280bea77810 */ /* 0x002fe40007ffe0ff */
[----:B------:R-:W0:Y:S01]  /*c710*/  LDS R63, [R63+0x1780] ;  /* 0x001780003f3f7984 */ /* 0x000e220000000800 */
[C---:B------:R-:W-:Y:S02]  /*c720*/  ISETP.GE.AND P2, PT, R67.reuse, 0x201, PT ;  /* 0x000002014300780c */ /* 0x040fe40003f46270 */
[C---:B------:R-:W-:Y:S02]  /*c730*/  ISETP.GE.AND P3, PT, R67.reuse, 0x241, PT ;  /* 0x000002414300780c */ /* 0x040fe40003f66270 */
[----:B------:R-:W-:-:S02]  /*c740*/  ISETP.GE.AND P4, PT, R67, 0x281, PT ;  /* 0x000002814300780c */ /* 0x000fc40003f86270 */
[----:B------:R-:W-:Y:S02]  /*c750*/  ISETP.GE.AND P5, PT, R67, 0x2c1, PT ;  /* 0x000002c14300780c */ /* 0x000fe40003fa6270 */
[----:B------:R-:W-:Y:S11]  /*c760*/  @!P6 BRA `(.L_x_7035) ;  /* 0x000000000004e947 */ /* 0x000ff60003800000 */
[----:B0-----:R1:W-:Y:S02]  /*c770*/  REDG.E.ADD.F32.FTZ.RN.STRONG.GPU desc[UR32][R64.64+0x700], R63 ;  /* 0x0007003f400079a6 */ /* 0x0013e4000c12f320 */
.L_x_7035:
[----:B------:R-:W-:Y:S05]  /*c780*/  BSYNC.RECONVERGENT B0 ;  /* 0x0000000000007941 */ /* 0x000fea0003800200 */
.L_x_7034:
[----:B01----:R0:W1:Y:S01]  /*c790*/  LDS R63, [R152+0x1880] ;  /* 0x00188000983f7984 */ /* 0x0030620000000800 */
[----:B------:R-:W-:Y:S01]  /*c7a0*/  BSSY.RECONVERGENT B0, `(.L_x_7036) ;  /* 0x0000006000007945 */ /* 0x000fe20003800200 */
[----:B------:R-:W-:Y:S02]  /*c7b0*/  IADD3 R165, PT, PT, R190, 0x2c0, RZ ;  /* 0x000002c0bea57810 */ /* 0x000fe40007ffe0ff */
[----:B------:R-:W-:Y:S02]  /*c7c0*/  LEA.HI R167, R167, R190, RZ, 0x1b ;  /* 0x000000bea7a77211 */ /* 0x000fe400078fd8ff */
[----:B------:R-:W-:Y:S01]  /*c7d0*/  LEA R62, R62, UR30, 0x2 ;  /* 0x0000001e3e3e7c11 */ /* 0x000fe2000f8e10ff */
[----:B------:R-:W-:Y:S06]  /*c7e0*/  @!P2 BRA `(.L_x_7037) ;  /* 0x000000000004a947 */ /* 0x000fec0003800000 */
[----:B-1----:R3:W-:Y:S02]  /*c7f0*/  REDG.E.ADD.F32.FTZ.RN.STRONG.GPU desc[UR32][R64.64+0x800], R63 ;  /* 0x0008003f400079a6 */ /* 0x0027e4000c12f320 */
.L_x_7037:
[----:B------:R-:W-:Y:S05]  /*c800*/  BSYNC.RECONVERGENT B0 ;  /* 0x0000000000007941 */ /* 0x000fea0003800200 */
.L_x_7036:
[----:B-1-3--:R1:W3:Y:S01]  /*c810*/  LDS R63, [R62+0x1980] ;  /* 0x001980003e3f7984 */ /* 0x00a2e20000000800 */
[----:B------:R-:W-:Y:S01]  /*c820*/  BSSY.RECONVERGENT B0, `(.L_x_7038) ;  /* 0x0000005000007945 */ /* 0x000fe20003800200 */
[----:B------:R-:W-:Y:S02]  /*c830*/  LEA.HI R165, R165, R190, RZ, 0x1b ;  /* 0x000000bea5a57211 */ /* 0x000fe400078fd8ff */
[----:B------:R-:W-:Y:S01]  /*c840*/  LEA R167, R167, UR30, 0x2 ;  /* 0x0000001ea7a77c11 */ /* 0x000fe2000f8e10ff */
[----:B------:R-:W-:Y:S06]  /*c850*/  @!P3 BRA `(.L_x_7039) ;  /* 0x000000000004b947 */ /* 0x000fec0003800000 */
[----:B---3--:R3:W-:Y:S02]  /*c860*/  REDG.E.ADD.F32.FTZ.RN.STRONG.GPU desc[UR32][R64.64+0x900], R63 ;  /* 0x0009003f400079a6 */ /* 0x0087e4000c12f320 */
.L_x_7039:
[----:B------:R-:W-:Y:S05]  /*c870*/  BSYNC.RECONVERGENT B0 ;  /* 0x0000000000007941 */ /* 0x000fea0003800200 */
.L_x_7038:
[----:B---3--:R3:W0:Y:S01]  /*c880*/  LDS R63, [R167+0x1a80] ;  /* 0x001a8000a73f7984 */ /* 0x0086220000000800 */
[----:B------:R-:W-:Y:S01]  /*c890*/  BSSY.RECONVERGENT B0, `(.L_x_7040) ;  /* 0x0000004000007945 */ /* 0x000fe20003800200 */
[----:B-1----:R-:W-:-:S03]  /*c8a0*/  LEA R62, R165, UR30, 0x2 ;  /* 0x0000001ea53e7c11 */ /* 0x002fc6000f8e10ff */
[----:B------:R-:W-:Y:S05]  /*c8b0*/  @!P4 BRA `(.L_x_7041) ;  /* 0x000000000004c947 */ /* 0x000fea0003800000 */
[----:B0-----:R1:W-:Y:S02]  /*c8c0*/  REDG.E.ADD.F32.FTZ.RN.STRONG.GPU desc[UR32][R64.64+0xa00], R63 ;  /* 0x000a003f400079a6 */ /* 0x0013e4000c12f320 */
.L_x_7041:
[----:B------:R-:W-:Y:S05]  /*c8d0*/  BSYNC.RECONVERGENT B0 ;  /* 0x0000000000007941 */ /* 0x000fea0003800200 */
.L_x_7040:
[----:B01----:R0:W1:Y:S01]  /*c8e0*/  LDS R63, [R62+0x1b80] ;  /* 0x001b80003e3f7984 */ /* 0x0030620000000800 */
[----:B------:R-:W-:Y:S01]  /*c8f0*/  BSSY.RECONVERGENT B0, `(.L_x_7042) ;  /* 0x0000005000007945 */ /* 0x000fe20003800200 */
[C---:B------:R-:W-:Y:S02]  /*c900*/  IADD3 R165, PT, PT, R190.reuse, 0x300, RZ ;  /* 0x00000300bea57810 */ /* 0x040fe40007ffe0ff */
[----:B---3--:R-:W-:Y:S01]  /*c910*/  IADD3 R167, PT, PT, R190, 0x340, RZ ;  /* 0x00000340bea77810 */ /* 0x008fe20007ffe0ff */
[----:B------:R-:W-:Y:S06]  /*c920*/  @!P5 BRA `(.L_x_7043) ;  /* 0x000000000004d947 */ /* 0x000fec0003800000 */
[----:B-1----:R3:W-:Y:S02]  /*c930*/  REDG.E.ADD.F32.FTZ.RN.STRONG.GPU desc[UR32][R64.64+0xb00], R63 ;  /* 0x000b003f400079a6 */ /* 0x0027e4000c12f320 */
.L_x_7043:
[----:B------:R-:W-:Y:S05]  /*c940*/  BSYNC.RECONVERGENT B0 ;  /* 0x0000000000007941 */ /* 0x000fea0003800200 */
.L_x_7042:
[----:B-1-3--:R-:W-:Y:S01]  /*c950*/  IADD3 R63, PT, PT, R190, 0x380, RZ ;  /* 0x00000380be3f7810 */ /* 0x00afe20007ffe0ff */
        /* <DEDUP_REMOVED lines=15> */
.L_x_7045:
[----:B------:R-:W-:Y:S05]  /*ca50*/  BSYNC.RECONVERGENT B0 ;  /* 0x0000000000007941 */ /* 0x000fea0003800200 */
.L_x_7044:
[----:B01----:R0:W1:Y:S01]  /*ca60*/  LDS R63, [R167+0x1d80] ;  /* 0x001d8000a73f7984 */ /* 0x0030620000000800 */
[----:B------:R-:W-:Y:S01]  /*ca70*/  BSSY.RECONVERGENT B0, `(.L_x_7046) ;  /* 0x0000006000007945 */ /* 0x000fe20003800200 */
[----:B------:R-:W-:Y:S02]  /*ca80*/  LOP3.LUT R165, R190, 0x400, RZ, 0xfc, !PT ;  /* 0x00000400bea57812 */ /* 0x000fe400078efcff */
[----:B------:R-:W-:Y:S02]  /*ca90*/  LEA.HI R175, R175, R190, RZ, 0x1b ;  /* 0x000000beafaf7211 */ /* 0x000fe400078fd8ff */
[----:B------:R-:W-:Y:S01]  /*caa0*/  LEA R62, R62, UR30, 0x2 ;  /* 0x0000001e3e3e7c11 */ /* 0x000fe2000f8e10ff */
[----:B------:R-:W-:Y:S06]  /*cab0*/  @!P2 BRA `(.L_x_7047) ;  /* 0x000000000004a947 */ /* 0x000fec0003800000 */
[----:B-1----:R2:W-:Y:S02]  /*cac0*/  REDG.E.ADD.F32.FTZ.RN.STRONG.GPU desc[UR32][R64.64+0xd00], R63 ;  /* 0x000d003f400079a6 */ /* 0x0025e4000c12f320 */
.L_x_7047:
[----:B------:R-:W-:Y:S05]  /*cad0*/  BSYNC.RECONVERGENT B0 ;  /* 0x0000000000007941 */ /* 0x000fea0003800200 */
.L_x_7046:
[----:B-12---:R1:W2:Y:S01]  /*cae0*/  LDS R63, [R62+0x1e80] ;  /* 0x001e80003e3f7984 */ /* 0x0062a20000000800 */
[----:B------:R-:W-:Y:S01]  /*caf0*/  BSSY.RECONVERGENT B0, `(.L_x_7048) ;  /* 0x0000005000007945 */ /* 0x000fe20003800200 */
[----:B------:R-:W-:Y:S02]  /*cb00*/  LEA.HI R165, R165, R190, RZ, 0x1b ;  /* 0x000000bea5a57211 */ /* 0x000fe400078fd8ff */
[----:B------:R-:W-:Y:S01]  /*cb10*/  LEA R175, R175, UR30, 0x2 ;  /* 0x0000001eafaf7c11 */ /* 0x000fe2000f8e10ff */
[----:B------:R-:W-:Y:S06]  /*cb20*/  @!P3 BRA `(.L_x_7049) ;  /* 0x000000000004b947 */ /* 0x000fec0003800000 */
[----:B--2---:R3:W-:Y:S02]  /*cb30*/  REDG.E.ADD.F32.FTZ.RN.STRONG.GPU desc[UR32][R64.64+0xe00], R63 ;  /* 0x000e003f400079a6 */ /* 0x0047e4000c12f320 */
.L_x_7049:
[----:B------:R-:W-:Y:S05]  /*cb40*/  BSYNC.RECONVERGENT B0 ;  /* 0x0000000000007941 */ /* 0x000fea0003800200 */
.L_x_7048:
[----:B--23--:R2:W3:Y:S01]  /*cb50*/  LDS R63, [R175+0x1f80] ;  /* 0x001f8000af3f7984 */ /* 0x00c4e20000000800 */
[----:B------:R-:W-:Y:S01]  /*cb60*/  BSSY.RECONVERGENT B0, `(.L_x_7050) ;  /* 0x0000004000007945 */ /* 0x000fe20003800200 */
[----:B-1----:R-:W-:-:S03]  /*cb70*/  LEA R62, R165, UR30, 0x2 ;  /* 0x0000001ea53e7c11 */ /* 0x002fc6000f8e10ff */
[----:B------:R-:W-:Y:S05]  /*cb80*/  @!P4 BRA `(.L_x_7051) ;  /* 0x000000000004c947 */ /* 0x000fea0003800000 */
[----:B---3--:R1:W-:Y:S02]  /*cb90*/  REDG.E.ADD.F32.FTZ.RN.STRONG.GPU desc[UR32][R64.64+0xf00], R63 ;  /* 0x000f003f400079a6 */ /* 0x0083e4000c12f320 */
.L_x_7051:
[----:B------:R-:W-:Y:S05]  /*cba0*/  BSYNC.RECONVERGENT B0 ;  /* 0x0000000000007941 */ /* 0x000fea0003800200 */
.L_x_7050:
[----:B-1-3--:R1:W3:Y:S01]  /*cbb0*/  LDS R63, [R62+0x2080] ;  /* 0x002080003e3f7984 */ /* 0x00a2e20000000800 */
[----:B------:R-:W-:Y:S01]  /*cbc0*/  BSSY.RECONVERGENT B0, `(.L_x_7052) ;  /* 0x0000005000007945 */ /* 0x000fe20003800200 */
[C---:B------:R-:W-:Y:S02]  /*cbd0*/  IADD3 R165, PT, PT, R190.reuse, 0x440, RZ ;  /* 0x00000440bea57810 */ /* 0x040fe40007ffe0ff */
[----:B0-----:R-:W-:Y:S01]  /*cbe0*/  IADD3 R167, PT, PT, R190, 0x480, RZ ;  /* 0x00000480bea77810 */ /* 0x001fe20007ffe0ff */
[----:B------:R-:W-:Y:S06]  /*cbf0*/  @!P5 BRA `(.L_x_7053) ;  /* 0x000000000004d947 */ /* 0x000fec0003800000 */
[----:B---3--:R0:W-:Y:S02]  /*cc00*/  REDG.E.ADD.F32.FTZ.RN.STRONG.GPU desc[UR32][R64.64+0x1000], R63 ;  /* 0x0010003f400079a6 */ /* 0x0081e4000c12f320 */
.L_x_7053:
[----:B------:R-:W-:Y:S05]  /*cc10*/  BSYNC.RECONVERGENT B0 ;  /* 0x0000000000007941 */ /* 0x000fea0003800200 */
.L_x_7052:
        /* <DEDUP_REMOVED lines=16> */
.L_x_7055:
[----:B------:R-:W-:Y:S05]  /*cd20*/  BSYNC.RECONVERGENT B0 ;  /* 0x0000000000007941 */ /* 0x000fea0003800200 */
.L_x_7054:
[----:B01----:R0:W1:Y:S01]  /*cd30*/  LDS R63, [R167+0x2280] ;  /* 0x00228000a73f7984 */ /* 0x0030620000000800 */
[----:B------:R-:W-:Y:S01]  /*cd40*/  BSSY.RECONVERGENT B0, `(.L_x_7056) ;  /* 0x0000006000007945 */ /* 0x000fe20003800200 */
[----:B------:R-:W-:Y:S02]  /*cd50*/  IADD3 R165, PT, PT, R190, 0x540, RZ ;  /* 0x00000540bea57810 */ /* 0x000fe40007ffe0ff */
[----:B------:R-:W-:Y:S02]  /*cd60*/  LEA.HI R175, R175, R190, RZ, 0x1b ;  /* 0x000000beafaf7211 */ /* 0x000fe400078fd8ff */
[----:B------:R-:W-:Y:S01]  /*cd70*/  LEA R62, R62, UR30, 0x2 ;  /* 0x0000001e3e3e7c11 */ /* 0x000fe2000f8e10ff */
[----:B------:R-:W-:Y:S06]  /*cd80*/  @!P2 BRA `(.L_x_7057) ;  /* 0x000000000004a947 */ /* 0x000fec0003800000 */
[----:B-1----:R2:W-:Y:S02]  /*cd90*/  REDG.E.ADD.F32.FTZ.RN.STRONG.GPU desc[UR32][R64.64+0x1200], R63 ;  /* 0x0012003f400079a6 */ /* 0x0025e4000c12f320 */
.L_x_7057:
[----:B------:R-:W-:Y:S05]  /*cda0*/  BSYNC.RECONVERGENT B0 ;  /* 0x0000000000007941 */ /* 0x000fea0003800200 */
.L_x_7056:
[----:B-12---:R1:W2:Y:S01]  /*cdb0*/  LDS R63, [R62+0x2380] ;  /* 0x002380003e3f7984 */ /* 0x0062a20000000800 */
[----:B------:R-:W-:Y:S01]  /*cdc0*/  BSSY.RECONVERGENT B0, `(.L_x_7058) ;  /* 0x0000005000007945 */ /* 0x000fe20003800200 */
[----:B------:R-:W-:Y:S02]  /*cdd0*/  LEA.HI R165, R165, R190, RZ, 0x1b ;  /* 0x000000bea5a57211 */ /* 0x000fe400078fd8ff */
[----:B------:R-:W-:Y:S01]  /*cde0*/  LEA R175, R175, UR30, 0x2 ;  /* 0x0000001eafaf7c11 */ /* 0x000fe2000f8e10ff */
[----:B------:R-:W-:Y:S06]  /*cdf0*/  @!P3 BRA `(.L_x_7059) ;  /* 0x000000000004b947 */ /* 0x000fec0003800000 */
[----:B--2---:R3:W-:Y:S02]  /*ce00*/  REDG.E.ADD.F32.FTZ.RN.STRONG.GPU desc[UR32][R64.64+0x1300], R63 ;  /* 0x0013003f400079a6 */ /* 0x0047e4000c12f320 */
.L_x_7059:
[----:B------:R-:W-:Y:S05]  /*ce10*/  BSYNC.RECONVERGENT B0 ;  /* 0x0000000000007941 */ /* 0x000fea0003800200 */
.L_x_7058:
[----:B--23--:R2:W3:Y:S01]  /*ce20*/  LDS R63, [R175+0x2480] ;  /* 0x00248000af3f7984 */ /* 0x00c4e20000000800 */
[----:B------:R-:W-:Y:S01]  /*ce30*/  BSSY.RECONVERGENT B0, `(.L_x_7060) ;  /* 0x0000004000007945 */ /* 0x000fe20003800200 */
[----:B-1----:R-:W-:-:S03]  /*ce40*/  LEA R62, R165, UR30, 0x2 ;  /* 0x0000001ea53e7c11 */ /* 0x002fc6000f8e10ff */
[----:B------:R-:W-:Y:S05]  /*ce50*/  @!P4 BRA `(.L_x_7061) ;  /* 0x000000000004c947 */ /* 0x000fea0003800000 */
[----:B---3--:R1:W-:Y:S02]  /*ce60*/  REDG.E.ADD.F32.FTZ.RN.STRONG.GPU desc[UR32][R64.64+0x1400], R63 ;  /* 0x0014003f400079a6 */ /* 0x0083e4000c12f320 */
.L_x_7061:
[----:B------:R-:W-:Y:S05]  /*ce70*/  BSYNC.RECONVERGENT B0 ;  /* 0x0000000000007941 */ /* 0x000fea0003800200 */
.L_x_7060:
[----:B-1-3--:R1:W3:Y:S01]  /*ce80*/  LDS R63, [R62+0x2580] ;  /* 0x002580003e3f7984 */ /* 0x00a2e20000000800 */
[----:B------:R-:W-:Y:S01]  /*ce90*/  BSSY.RECONVERGENT B0, `(.L_x_7062) ;  /* 0x0000005000007945 */ /* 0x000fe20003800200 */
[C---:B------:R-:W-:Y:S02]  /*cea0*/  IADD3 R165, PT, PT, R190.reuse, 0x580, RZ ;  /* 0x00000580bea57810 */ /* 0x040fe40007ffe0ff */
[----:B0-----:R-:W-:Y:S01]  /*ceb0*/  IADD3 R167, PT, PT, R190, 0x5c0, RZ ;  /* 0x000005c0bea77810 */ /* 0x001fe20007ffe0ff */
[----:B------:R-:W-:Y:S06]  /*cec0*/  @!P5 BRA `(.L_x_7063) ;  /* 0x000000000004d947 */ /* 0x000fec0003800000 */
[----:B---3--:R0:W-:Y:S02]  /*ced0*/  REDG.E.ADD.F32.FTZ.RN.STRONG.GPU desc[UR32][R64.64+0x1500], R63 ;  /* 0x0015003f400079a6 */ /* 0x0081e4000c12f320 */
.L_x_7063:
[----:B------:R-:W-:Y:S05]  /*cee0*/  BSYNC.RECONVERGENT B0 ;  /* 0x0000000000007941 */ /* 0x000fea0003800200 */
.L_x_7062:
        /* <DEDUP_REMOVED lines=16> */
.L_x_7065:
[----:B------:R-:W-:Y:S05]  /*cff0*/  BSYNC.RECONVERGENT B0 ;  /* 0x0000000000007941 */ /* 0x000fea0003800200 */
.L_x_7064:
[----:B01----:R0:W1:Y:S01]  /*d000*/  LDS R63, [R167+0x2780] ;  /* 0x00278000a73f7984 */ /* 0x0030620000000800 */
[----:B------:R-:W-:Y:S01]  /*d010*/  BSSY.RECONVERGENT B0, `(.L_x_7066) ;  /* 0x0000006000007945 */ /* 0x000fe20003800200 */
[----:B------:R-:W-:Y:S02]  /*d020*/  IADD3 R165, PT, PT, R190, 0x680, RZ ;  /* 0x00000680bea57810 */ /* 0x000fe40007ffe0ff */
[----:B------:R-:W-:Y:S02]  /*d030*/  LEA.HI R175, R175, R190, RZ, 0x1b ;  /* 0x000000beafaf7211 */ /* 0x000fe400078fd8ff */
[----:B------:R-:W-:Y:S01]  /*d040*/  LEA R62, R62, UR30, 0x2 ;  /* 0x0000001e3e3e7c11 */ /* 0x000fe2000f8e10ff */
[----:B------:R-:W-:Y:S06]  /*d050*/  @!P2 BRA `(.L_x_7067) ;  /* 0x000000000004a947 */ /* 0x000fec0003800000 */
[----:B-1----:R2:W-:Y:S02]  /*d060*/  REDG.E.ADD.F32.FTZ.RN.STRONG.GPU desc[UR32][R64.64+0x1700], R63 ;  /* 0x0017003f400079a6 */ /* 0x0025e4000c12f320 */
.L_x_7067:
[----:B------:R-:W-:Y:S05]  /*d070*/  BSYNC.RECONVERGENT B0 ;  /* 0x0000000000007941 */ /* 0x000fea0003800200 */
.L_x_7066:
[----:B-12---:R1:W2:Y:S01]  /*d080*/  LDS R63, [R62+0x2880] ;  /* 0x002880003e3f7984 */ /* 0x0062a20000000800 */
[----:B------:R-:W-:Y:S01]  /*d090*/  BSSY.RECONVERGENT B0, `(.L_x_7068) ;  /* 0x0000005000007945 */ /* 0x000fe20003800200 */
[----:B------:R-:W-:Y:S02]  /*d0a0*/  LEA.HI R165, R165, R190, RZ, 0x1b ;  /* 0x000000bea5a57211 */ /* 0x000fe400078fd8ff */
[----:B------:R-:W-:Y:S01]  /*d0b0*/  LEA R152, R175, UR30, 0x2 ;  /* 0x0000001eaf987c11 */ /* 0x000fe2000f8e10ff */
[----:B------:R-:W-:Y:S06]  /*d0c0*/  @!P3 BRA `(.L_x_7069) ;  /* 0x000000000004b947 */ /* 0x000fec0003800000 */
[----:B--2---:R3:W-:Y:S02]  /*d0d0*/  REDG.E.ADD.F32.FTZ.RN.STRONG.GPU desc[UR32][R64.64+0x1800], R63 ;  /* 0x0018003f400079a6 */ /* 0x0047e4000c12f320 */
.L_x_7069:
[----:B------:R-:W-:Y:S05]  /*d0e0*/  BSYNC.RECONVERGENT B0 ;  /* 0x0000000000007941 */ /* 0x000fea0003800200 */
.L_x_7068:
[----:B--23--:R2:W3:Y:S01]  /*d0f0*/  LDS R63, [R152+0x2980] ;  /* 0x00298000983f7984 */ /* 0x00c4e20000000800 */
[----:B------:R-:W-:Y:S01]  /*d100*/  BSSY.RECONVERGENT B0, `(.L_x_7070) ;  /* 0x0000006000007945 */ /* 0x000fe20003800200 */
[C---:B0-----:R-:W-:Y:S02]  /*d110*/  IADD3 R167, PT, PT, R190.reuse, 0x6c0, RZ ;  /* 0x000006c0bea77810 */ /* 0x041fe40007ffe0ff */
[----:B------:R-:W-:Y:S02]  /*d120*/  IADD3 R175, PT, PT, R190, 0x700, RZ ;  /* 0x00000700beaf7810 */ /* 0x000fe40007ffe0ff */
[----:B------:R-:W-:Y:S01]  /*d130*/  LEA R165, R165, UR30, 0x2 ;  /* 0x0000001ea5a57c11 */ /* 0x000fe2000f8e10ff */
[----:B------:R-:W-:Y:S06]  /*d140*/  @!P4 BRA `(.L_x_7071) ;  /* 0x000000000004c947 */ /* 0x000fec0003800000 */
[----:B---3--:R0:W-:Y:S02]  /*d150*/  REDG.E.ADD.F32.FTZ.RN.STRONG.GPU desc[UR32][R64.64+0x1900], R63 ;  /* 0x0019003f400079a6 */ /* 0x0081e4000c12f320 */
.L_x_7071:
[----:B------:R-:W-:Y:S05]  /*d160*/  BSYNC.RECONVERGENT B0 ;  /* 0x0000000000007941 */ /* 0x000fea0003800200 */
.L_x_7070:
[----:B0--3--:R0:W3:Y:S01]  /*d170*/  LDS R63, [R165+0x2a80] ;  /* 0x002a8000a53f7984 */ /* 0x0090e20000000800 */
[----:B------:R-:W-:Y:S01]  /*d180*/  BSSY.RECONVERGENT B0, `(.L_x_7072) ;  /* 0x0000005000007945 */ /* 0x000fe20003800200 */
[-C--:B------:R-:W-:Y:S02]  /*d190*/  LEA.HI R167, R167, R190.reuse, RZ, 0x1b ;  /* 0x000000bea7a77211 */ /* 0x080fe400078fd8ff */
[----:B------:R-:W-:Y:S01]  /*d1a0*/  LEA.HI R175, R175, R190, RZ, 0x1b ;  /* 0x000000beafaf7211 */ /* 0x000fe200078fd8ff */
[----:B------:R-:W-:Y:S06]  /*d1b0*/  @!P5 BRA `(.L_x_7073) ;  /* 0x000000000004d947 */ /* 0x000fec0003800000 */
[----:B---3--:R3:W-:Y:S02]  /*d1c0*/  REDG.E.ADD.F32.FTZ.RN.STRONG.GPU desc[UR32][R64.64+0x1a00], R63 ;  /* 0x001a003f400079a6 */ /* 0x0087e4000c12f320 */
.L_x_7073:
[----:B------:R-:W-:Y:S05]  /*d1d0*/  BSYNC.RECONVERGENT B0 ;  /* 0x0000000000007941 */ /* 0x000fea0003800200 */
.L_x_7072:
[----:B---3--:R-:W-:Y:S01]  /*d1e0*/  LEA R63, R167, UR30, 0x2 ;  /* 0x0000001ea73f7c11 */ /* 0x008fe2000f8e10ff */
[----:B------:R-:W-:Y:S01]  /*d1f0*/  BSSY.RECONVERGENT B0, `(.L_x_7074) ;  /* 0x000000a000007945 */ /* 0x000fe20003800200 */
[----:B------:R-:W-:Y:S02]  /*d200*/  ISETP.GE.AND P6, PT, R67, 0x6c1, PT ;  /* 0x000006c14300780c */ /* 0x000fe40003fc6270 */
        /* <DEDUP_REMOVED lines=8> */
.L_x_7075:
[----:B------:R-:W-:Y:S05]  /*d290*/  BSYNC.RECONVERGENT B0 ;  /* 0x0000000000007941 */ /* 0x000fea0003800200 */
.L_x_7074:
[----:B---3--:R3:W0:Y:S01]  /*d2a0*/  LDS R63, [R175+0x2c80] ;  /* 0x002c8000af3f7984 */ /* 0x0086220000000800 */
[----:B------:R-:W-:Y:S04]  /*d2b0*/  BSSY.RECONVERGENT B0, `(.L_x_7076) ;  /* 0x0000003000007945 */ /* 0x000fe80003800200 */
[----:B------:R-:W-:Y:S05]  /*d2c0*/  @!P2 BRA `(.L_x_7077) ;  /* 0x000000000004a947 */ /* 0x000fea0003800000 */
[----:B0-----:R0:W-:Y:S02]  /*d2d0*/  REDG.E.ADD.F32.FTZ.RN.STRONG.GPU desc[UR32][R64.64+0x1c00], R63 ;  /* 0x001c003f400079a6 */ /* 0x0011e4000c12f320 */
.L_x_7077:
[----:B------:R-:W-:Y:S05]  /*d2e0*/  BSYNC.RECONVERGENT B0 ;  /* 0x0000000000007941 */ /* 0x000fea0003800200 */
.L_x_7076:
[----:B0-----:R-:W-:Y:S01]  /*d2f0*/  IADD3 R63, PT, PT, R190, 0x740, RZ ;  /* 0x00000740be3f7810 */ /* 0x001fe20007ffe0ff */
[----:B------:R-:W-:Y:S01]  /*d300*/  FMUL.FTZ R165, R34, R159 ;  /* 0x0000009f22a57220 */ /* 0x000fe20000410000 */
[----:B------:R-:W-:Y:S01]  /*d310*/  IADD3 R167, PT, PT, R190, 0x780, RZ ;  /* 0x00000780bea77810 */ /* 0x000fe20007ffe0ff */
[C---:B------:R-:W-:Y:S01]  /*d320*/  FFMA.FTZ R67, -R34.reuse, R50, R236 ;  /* 0x0000003222437223 */ /* 0x040fe200000101ec */
[-C--:B------:R-:W-:Y:S01]  /*d330*/  LEA.HI R63, R63, R190.reuse, RZ, 0x1b ;  /* 0x000000be3f3f7211 */ /* 0x080fe200078fd8ff */
[----:B------:R-:W-:Y:S01]  /*d340*/  FMUL.FTZ R157, R34, R157 ;  /* 0x0000009d229d7220 */ /* 0x000fe20000410000 */
[----:B-1----:R-:W-:Y:S01]  /*d350*/  FMUL.FTZ R62, R238, R165 ;  /* 0x000000a5ee3e7220 */ /* 0x002fe20000410000 */
[----:B---3--:R-:W-:Y:S01]  /*d360*/  IADD3 R175, PT, PT, R190, 0x7c0, RZ ;  /* 0x000007c0beaf7810 */ /* 0x008fe20007ffe0ff */
[----:B------:R-:W-:Y:S01]  /*d370*/  BSSY.RECONVERGENT B0, `(.L_x_7078) ;  /* 0x000000a000007945 */ /* 0x000fe20003800200 */
[----:B------:R-:W-:Y:S01]  /*d380*/  LEA R63, R63, UR30, 0x2 ;  /* 0x0000001e3f3f7c11 */ /* 0x000fe2000f8e10ff */
[-C--:B--2---:R-:W-:Y:S01]  /*d390*/  FFMA.FTZ R152, R67, R157.reuse, -R62 ;  /* 0x0000009d43987223 */ /* 0x084fe2000001083e */
[-C--:B------:R-:W-:Y:S01]  /*d3a0*/  LEA.HI R167, R167, R190.reuse, RZ, 0x1b ;  /* 0x000000bea7a77211 */ /* 0x080fe200078fd8ff */
[----:B------:R-:W-:Y:S01]  /*d3b0*/  FMUL.FTZ R62, R238, R157 ;  /* 0x0000009dee3e7220 */ /* 0x000fe20000410000 */
[----:B------:R-:W-:-:S02]  /*d3c0*/  LEA.HI R175, R175, R190, RZ, 0x1b ;  /* 0x000000beafaf7211 */ /* 0x000fc400078fd8ff */
[----:B------:R-:W0:Y:S01]  /*d3d0*/  LDS R63, [R63+0x2d80] ;  /* 0x002d80003f3f7984 */ /* 0x000e220000000800 */
[----:B------:R-:W-:Y:S01]  /*d3e0*/  LEA R167, R167, UR30, 0x2 ;  /* 0x0000001ea7a77c11 */ /* 0x000fe2000f8e10ff */
[----:B------:R-:W-:Y:S06]  /*d3f0*/  @!P3 BRA `(.L_x_7079) ;  /* 0x000000000004b947 */ /* 0x000fec0003800000 */
[----:B0-----:R1:W-:Y:S02]  /*d400*/  REDG.E.ADD.F32.FTZ.RN.STRONG.GPU desc[UR32][R64.64+0x1d00], R63 ;  /* 0x001d003f400079a6 */ /* 0x0013e4000c12f320 */
.L_x_7079:
[----:B------:R-:W-:Y:S05]  /*d410*/  BSYNC.RECONVERGENT B0 ;  /* 0x0000000000007941 */ /* 0x000fea0003800200 */
.L_x_7078:
[----:B------:R2:W3:Y:S01]  /*d420*/  LDS R157, [R167+0x2e80] ;  /* 0x002e8000a79d7984 */ /* 0x0004e20000000800 */
[----:B------:R-:W-:Y:S01]  /*d430*/  BSSY.RECONVERGENT B0, `(.L_x_7080) ;  /* 0x0000005000007945 */ /* 0x000fe20003800200 */
[----:B------:R-:W-:Y:S01]  /*d440*/  LEA R175, R175, UR30, 0x2 ;  /* 0x0000001eafaf7c11 */ /* 0x000fe2000f8e10ff */
[----:B01----:R-:W-:Y:S02]  /*d450*/  FFMA.FTZ R63, R67, R165, R62 ;  /* 0x000000a5433f7223 */ /* 0x003fe4000001003e */
[----:B------:R-:W-:Y:S05]  /*d460*/  @!P4 BRA `(.L_x_7081) ;  /* 0x000000000004c947 */ /* 0x000fea0003800000 */
[----:B---3--:R0:W-:Y:S02]  /*d470*/  REDG.E.ADD.F32.FTZ.RN.STRONG.GPU desc[UR32][R64.64+0x1e00], R157 ;  /* 0x001e009d400079a6 */ /* 0x0081e4000c12f320 */
.L_x_7081:
[----:B------:R-:W-:Y:S05]  /*d480*/  BSYNC.RECONVERGENT B0 ;  /* 0x0000000000007941 */ /* 0x000fea0003800200 */
.L_x_7080:
[----:B------:R-:W-:Y:S01]  /*d490*/  FADD.FTZ R60, R60, R63 ;  /* 0x0000003f3c3c7221 */ /* 0x000fe20000010000 */
[----:B------:R-:W-:Y:S01]  /*d4a0*/  BSSY.RECONVERGENT B0, `(.L_x_7082) ;  /* 0x0000004000007945 */ /* 0x000fe20003800200 */
[----:B------:R1:W0:Y:S03]  /*d4b0*/  LDS R63, [R175+0x2f80] ;  /* 0x002f8000af3f7984 */ /* 0x0002260000000800 */
[----:B------:R-:W-:Y:S05]  /*d4c0*/  @!P5 BRA `(.L_x_7083) ;  /* 0x000000000004d947 */ /* 0x000fea0003800000 */
[----:B0-----:R0:W-:Y:S02]  /*d4d0*/  REDG.E.ADD.F32.FTZ.RN.STRONG.GPU desc[UR32][R64.64+0x1f00], R63 ;  /* 0x001f003f400079a6 */ /* 0x0011e4000c12f320 */
.L_x_7083:
[----:B------:R-:W-:Y:S05]  /*d4e0*/  BSYNC.RECONVERGENT B0 ;  /* 0x0000000000007941 */ /* 0x000fea0003800200 */
.L_x_7082:
[----:B------:R-:W-:Y:S01]  /*d4f0*/  FADD.FTZ R61, R61, R152 ;  /* 0x000000983d3d7221 */ /* 0x000fe20000010000 */
[C---:B------:R-:W-:Y:S01]  /*d500*/  FFMA.FTZ R62, R3.reuse, R160, R108 ;  /* 0x000000a0033e7223 */ /* 0x040fe2000001006c */
[----:B0-----:R-:W-:Y:S01]  /*d510*/  FFMA.FTZ R63, -R3, R158, R161 ;  /* 0x0000009e033f7223 */ /* 0x001fe200000101a1 */
[----:B------:R-:W0:Y:S01]  /*d520*/  SHFL.DOWN PT, R65, R60, 0x1, 0x1f ;  /* 0x08201f003c417f89 */ /* 0x000e2200000e0000 */
[----:B------:R-:W-:Y:S01]  /*d530*/  ISETP.GT.AND P2, PT, R107, 0x1e, PT ;  /* 0x0000001e6b00780c */ /* 0x000fe20003f44270 */
[----:B------:R-:W-:Y:S01]  /*d540*/  FMUL.FTZ R67, R67, R114 ;  /* 0x0000007243437220 */ /* 0x000fe20000410000 */
[----:B------:R-:W-:Y:S01]  /*d550*/  FMUL.FTZ R136, R235, R136 ;  /* 0x00000088eb887220 */ /* 0x000fe20000410000 */
[----:B------:R-:W5:Y:S01]  /*d560*/  SHFL.DOWN PT, R64, R61, 0x1, 0x1f ;  /* 0x08201f003d407f89 */ /* 0x000f6200000e0000 */
[----:B------:R-:W-:Y:S01]  /*d570*/  FMUL.FTZ R139, R234, R139 ;  /* 0x0000008bea8b7220 */ /* 0x000fe20000410000 */
[----:B------:R-:W-:Y:S01]  /*d580*/  FFMA.FTZ R67, R238, R133, R67 ;  /* 0x00000085ee437223 */ /* 0x000fe20000010043 */
[----:B------:R-:W-:Y:S01]  /*d590*/  FFMA.FTZ R134, R231, R134, R136 ;  /* 0x00000086e7867223 */ /* 0x000fe20000010088 */
[----:B---3--:R-:W3:Y:S01]  /*d5a0*/  SHFL.DOWN PT, R157, R62, 0x1, 0x1f ;  /* 0x08201f003e9d7f89 */ /* 0x008ee200000e0000 */
[----:B------:R-:W-:Y:S01]  /*d5b0*/  FMUL.FTZ R170, R233, R170 ;  /* 0x000000aae9aa7220 */ /* 0x000fe20000410000 */
[----:B------:R-:W-:Y:S01]  /*d5c0*/  FFMA.FTZ R135, R230, R135, R139 ;  /* 0x00000087e6877223 */ /* 0x000fe2000001008b */
[----:B------:R-:W-:Y:S01]  /*d5d0*/  FMUL.FTZ R213, R213, R164 ;  /* 0x000000a4d5d57220 */ /* 0x000fe20000410000 */
[----:B------:R-:W1:Y:S01]  /*d5e0*/  SHFL.DOWN PT, R108, R63, 0x1, 0x1f ;  /* 0x08201f003f6c7f89 */ /* 0x000e6200000e0000 */
        /* <DEDUP_REMOVED lines=10> */
[----:B------:R-:W-:Y:S01]  /*d690*/  FFMA.FTZ R204, R204, R147, R219 ;  /* 0x00000093cccc7223 */ /* 0x000fe200000100db */
[----:B0-----:R-:W-:Y:S01]  /*d6a0*/  @!P2 FADD.FTZ R60, R60, R65 ;  /* 0x000000413c3ca221 */ /* 0x001fe20000010000 */
[----:B------:R-:W-:Y:S01]  /*d6b0*/  FFMA.FTZ R65, R51, R66, R134 ;  /* 0x0000004233417223 */ /* 0x000fe20000010086 */
[----:B------:R-:W-:Y:S01]  /*d6c0*/  FMUL.FTZ R149, R222, R149 ;  /* 0x00000095de957220 */ /* 0x000fe20000410000 */
[----:B------:R-:W-:Y:S01]  /*d6d0*/  ISETP.GT.AND P3, PT, R107, 0xf, PT ;  /* 0x0000000f6b00780c */ /* 0x000fe20003f64270 */
[----:B-----5:R-:W-:Y:S01]  /*d6e0*/  @!P2 FADD.FTZ R61, R61, R64 ;  /* 0x000000403d3da221 */ /* 0x020fe20000010000 */
[----:B------:R-:W-:Y:S01]  /*d6f0*/  FFMA.FTZ R64, R50, R159, R67 ;  /* 0x0000009f32407223 */ /* 0x000fe20000010043 */
[----:B------:R-:W0:Y:S01]  /*d700*/  SHFL.DOWN PT, R133, R60, 0x2, 0x1f ;  /* 0x08401f003c857f89 */ /* 0x000e2200000e0000 */
[----:B------:R-:W-:Y:S01]  /*d710*/  FADD.FTZ R92, R65, R92 ;  /* 0x0000005c415c7221 */ /* 0x000fe20000010000 */
[----:B---3--:R-:W-:Y:S01]  /*d720*/  @!P2 FADD.FTZ R62, R62, R157 ;  /* 0x0000009d3e3ea221 */ /* 0x008fe20000010000 */
[----:B------:R-:W-:Y:S01]  /*d730*/  FADD.FTZ R93, R64, R93 ;  /* 0x0000005d405d7221 */ /* 0x000fe20000010000 */
[----:B------:R-:W-:Y:S01]  /*d740*/  FFMA.FTZ R64, R52, R69, R135 ;  /* 0x0000004534407223 */ /* 0x000fe20000010087 */
        /* <DEDUP_REMOVED lines=24> */
[----:B------:R-:W-:Y:S01]  /*d8d0*/  FFMA.FTZ R203, R203, R144, R220 ;  /* 0x00000090cbcb7223 */ /* 0x000fe200000100dc */
[----:B------:R-:W-:Y:S01]  /*d8e0*/  FMUL.FTZ R224, R224, R173 ;  /* 0x000000ade0e07220 */ /* 0x000fe20000410000 */
[----:B-1----:R-:W-:Y:S01]  /*d8f0*/  @!P2 FADD.FTZ R62, R62, R67 ;  /* 0x000000433e3ea221 */ /* 0x002fe20000010000 */
[----:B------:R-:W-:Y:S01]  /*d900*/  FADD.FTZ R85, R64, R85 ;  /* 0x0000005540557221 */ /* 0x000fe20000010000 */
[----:B------:R-:W0:Y:S01]  /*d910*/  SHFL.DOWN PT, R67, R60, 0x4, 0x1f ;  /* 0x08801f003c437f89 */ /* 0x000e2200000e0000 */
[----:B------:R-:W-:Y:S01]  /*d920*/  FFMA.FTZ R64, R72, R225, R203 ;  /* 0x000000e148407223 */ /* 0x000fe200000100cb */
[----:B---3--:R-:W-:Y:S01]  /*d930*/  @!P2 FADD.FTZ R61, R61, R108 ;  /* 0x0000006c3d3da221 */ /* 0x008fe20000010000 */
[----:B------:R-:W-:Y:S01]  /*d940*/  FADD.FTZ R82, R65, R82 ;  /* 0x0000005241527221 */ /* 0x000fe20000010000 */
[----:B------:R-:W1:Y:S01]  /*d950*/  SHFL.DOWN PT, R69, R62, 0x4, 0x1f ;  /* 0x08801f003e457f89 */ /* 0x000e6200000e0000 */
[----:B------:R-:W-:Y:S01]  /*d960*/  BSSY.RECONVERGENT B0, `(.L_x_7084) ;  /* 0x000002e000007945 */ /* 0x000fe20003800200 */
[----:B-----5:R-:W-:Y:S01]  /*d970*/  @!P2 FADD.FTZ R63, R63, R114 ;  /* 0x000000723f3fa221 */ /* 0x020fe20000010000 */
[----:B------:R-:W-:Y:S01]  /*d980*/  ISETP.GT.AND P2, PT, R107, 0x1b, PT ;  /* 0x0000001b6b00780c */ /* 0x000fe20003f44270 */
[----:B------:R-:W3:Y:S01]  /*d990*/  SHFL.DOWN PT, R66, R61, 0x4, 0x1f ;  /* 0x08801f003d427f89 */ /* 0x000ee200000e0000 */
        /* <DEDUP_REMOVED lines=19> */
[----:B---3--:R-:W-:-:S03]  /*dad0*/  @!P2 FADD.FTZ R61, R61, R66 ;  /* 0x000000423d3da221 */ /* 0x008fc60000010000 */
[----:B------:R-:W1:Y:S01]  /*dae0*/  SHFL.DOWN PT, R69, R62, 0x8, 0x1f ;  /* 0x09001f003e457f89 */ /* 0x000e6200000e0000 */
[----:B-----5:R-:W-:-:S03]  /*daf0*/  @!P2 FADD.FTZ R63, R63, R68 ;  /* 0x000000443f3fa221 */ /* 0x020fc60000010000 */
[----:B------:R-:W3:Y:S01]  /*db00*/  SHFL.DOWN PT, R66, R61, 0x8, 0x1f ;  /* 0x09001f003d427f89 */ /* 0x000ee200000e0000 */
[----:B------:R-:W-:-:S03]  /*db10*/  ISETP.GT.AND P2, PT, R107, 0x17, PT ;  /* 0x000000176b00780c */ /* 0x000fc60003f44270 */
[----:B------:R-:W5:Y:S10]  /*db20*/  SHFL.DOWN PT, R68, R63, 0x8, 0x1f ;  /* 0x09001f003f447f89 */ /* 0x000f7400000e0000 */
[----:B0-----:R-:W-:Y:S01]  /*db30*/  @!P2 FADD.FTZ R60, R60, R67 ;  /* 0x000000433c3ca221 */ /* 0x001fe20000010000 */
[----:B-1----:R-:W-:-:S04]  /*db40*/  @!P2 FADD.FTZ R62, R62, R69 ;  /* 0x000000453e3ea221 */ /* 0x002fc80000010000 */
[----:B------:R0:W1:Y:S01]  /*db50*/  SHFL.DOWN PT, R65, R60, 0x10, 0x1f ;  /* 0x0a001f003c417f89 */ /* 0x00006200000e0000 */
[----:B---3--:R-:W-:-:S03]  /*db60*/  @!P2 FADD.FTZ R61, R61, R66 ;  /* 0x000000423d3da221 */ /* 0x008fc60000010000 */
[----:B------:R0:W3:Y:S01]  /*db70*/  SHFL.DOWN PT, R67, R62, 0x10, 0x1f ;  /* 0x0a001f003e437f89 */ /* 0x0000e200000e0000 */
[----:B-----5:R-:W-:-:S03]  /*db80*/  @!P2 FADD.FTZ R63, R63, R68 ;  /* 0x000000443f3fa221 */ /* 0x020fc60000010000 */
[----:B------:R0:W0:Y:S04]  /*db90*/  SHFL.DOWN PT, R66, R61, 0x10, 0x1f ;  /* 0x0a001f003d427f89 */ /* 0x00002800000e0000 */
[----:B------:R0:W0:Y:S01]  /*dba0*/  SHFL.DOWN PT, R68, R63, 0x10, 0x1f ;  /* 0x0a001f003f447f89 */ /* 0x00002200000e0000 */
[----:B------:R-:W-:Y:S05]  /*dbb0*/  @P3 BRA `(.L_x_7085) ;  /* 0x0000000000203947 */ /* 0x000fea0003800000 */
[----:B------:R-:W-:Y:S01]  /*dbc0*/  ISETP.NE.AND P2, PT, R107, RZ, PT ;  /* 0x000000ff6b00720c */ /* 0x000fe20003f45270 */
[----:B01----:R-:W-:Y:S01]  /*dbd0*/  FADD.FTZ R60, R60, R65 ;  /* 0x000000413c3c7221 */ /* 0x003fe20000010000 */
[----:B------:R-:W-:Y:S01]  /*dbe0*/  FADD.FTZ R61, R61, R66 ;  /* 0x000000423d3d7221 */ /* 0x000fe20000010000 */
[----:B---3--:R-:W-:Y:S01]  /*dbf0*/  FADD.FTZ R62, R62, R67 ;  /* 0x000000433e3e7221 */ /* 0x008fe20000010000 */
[----:B------:R-:W-:-:S09]  /*dc00*/  FADD.FTZ R63, R63, R68 ;  /* 0x000000443f3f7221 */ /* 0x000fd20000010000 */
[----:B------:R-:W-:-:S04]  /*dc10*/  @!P2 SHF.R.U32.HI R64, RZ, 0x1, R190 ;  /* 0x00000001ff40a819 */ /* 0x000fc800000116be */
[----:B------:R-:W-:-:S05]  /*dc20*/  @!P2 LOP3.LUT R64, R64, 0x1f0, RZ, 0xc0, !PT ;  /* 0x000001f04040a812 */ /* 0x000fca00078ec0ff */
[----:B------:R0:W-:Y:S02]  /*dc30*/  @!P2 STS.128 [R64+UR30+0x3190], R60 ;  /* 0x0031903c4000a988 */ /* 0x0001e40008000c1e */
.L_x_7085:
[----:B------:R-:W-:Y:S05]  /*dc40*/  BSYNC.RECONVERGENT B0 ;  /* 0x0000000000007941 */ /* 0x000fea0003800200 */
.L_x_7084:
        /* <DEDUP_REMOVED lines=10> */
[----:B-1----:R-:W-:Y:S01]  /*dcf0*/  FFMA.FTZ R65, R77, R212, R126 ;  /* 0x000000d44d417223 */ /* 0x002fe2000001007e */
        /* <DEDUP_REMOVED lines=11> */
[----:B------:R-:W-:-:S04]  /*ddb0*/  ULEA UR36, UR8, UR30, 0x3 ;  /* 0x0000001e08247291 */ /* 0x000fc8000f8e18ff */
[----:B------:R-:W-:-:S13]  /*ddc0*/  PLOP3.LUT P2, PT, PT, PT, UP0, 0x80, 0x8 ;  /* 0x000000000008781c */ /* 0x000fda0003f4f008 */
[----:B------:R-:W1:Y:S04]  /*ddd0*/  @P2 LDS.64 R68, [UR36+0x63e0] ;  /* 0x0063e024ff442984 */ /* 0x000e680008000a00 */
[----:B------:R-:W3:Y:S01]  /*dde0*/  @P2 LDS.64 R70, [UR36+0x5be0] ;  /* 0x005be024ff462984 */ /* 0x000ee20008000a00 */
[----:B0-----:R-:W-:Y:S01]  /*ddf0*/  FADD.FTZ R62, R66, R62 ;  /* 0x0000003e423e7221 */ /* 0x001fe20000010000 */
[----:B------:R-:W-:Y:S01]  /*de00*/  FADD.FTZ R63, R67, R63 ;  /* 0x0000003f433f7221 */ /* 0x000fe20000010000 */
[----:B------:R-:W-:Y:S01]  /*de10*/  FADD.FTZ R60, R64, R60 ;  /* 0x0000003c403c7221 */ /* 0x000fe20000010000 */
[----:B------:R-:W-:Y:S01]  /*de20*/  FADD.FTZ R61, R65, R61 ;  /* 0x0000003d413d7221 */ /* 0x000fe20000010000 */
[----:B-1----:R-:W-:Y:S01]  /*de30*/  @P2 FADD.FTZ R62, R62, R68 ;  /* 0x000000443e3e2221 */ /* 0x002fe20000010000 */
[----:B------:R-:W-:Y:S01]  /*de40*/  @P2 FADD.FTZ R63, R63, R69 ;  /* 0x000000453f3f2221 */ /* 0x000fe20000010000 */
[----:B---3--:R-:W-:Y:S01]  /*de50*/  @P2 FADD.FTZ R60, R60, R70 ;  /* 0x000000463c3c2221 */ /* 0x008fe20000010000 */
[----:B------:R-:W-:-:S03]  /*de60*/  @P2 FADD.FTZ R61, R61, R71 ;  /* 0x000000473d3d2221 */ /* 0x000fc60000010000 */
[----:B------:R0:W-:Y:S04]  /*de70*/  STS.64 [UR36+0x63e0], R62 ;  /* 0x0063e03eff007988 */ /* 0x0001e80008000a24 */
[----:B------:R0:W-:Y:S02]  /*de80*/  STS.64 [UR36+0x5be0], R60 ;  /* 0x005be03cff007988 */ /* 0x0001e40008000a24 */
.L_x_7087:
[----:B------:R-:W-:Y:S05]  /*de90*/  BSYNC.RECONVERGENT B0 ;  /* 0x0000000000007941 */ /* 0x000fea0003800200 */
.L_x_7086:
[----:B------:R-:W-:-:S04]  /*dea0*/  UIADD3 UR8, UPT, UPT, UR8, 0x1, URZ ;  /* 0x0000000108087890 */ /* 0x000fc8000fffe0ff */
[----:B------:R-:W-:-:S09]  /*deb0*/  UISETP.GE.AND UP0, UPT, UR8, UR47, UPT ;  /* 0x0000002f0800728c */ /* 0x000fd2000bf06270 */
[----:B------:R-:W-:Y:S05]  /*dec0*/  BRA.U !UP0, `(.L_x_7088) ;  /* 0xffffff6d08b07547 */ /* 0x000fea000b83ffff */
.L_x_6990:
        /* <DEDUP_REMOVED lines=8> */
[----:B0-----:R-:W5:Y:S01]  /*df50*/  LDL.LU R62, [R1] ;  /* 0x00000000013e7983 */ /* 0x001f620000300800 */
[----:B------:R-:W-:-:S02]  /*df60*/  F2FP.F16.F32.PACK_AB R22, R22, R23 ;  /* 0x000000171616723e */ /* 0x000fc400000000ff */
[----:B------:R-:W-:Y:S01]  /*df70*/  F2FP.F16.F32.PACK_AB R20, R20, R21 ;  /* 0x000000151414723e */ /* 0x000fe200000000ff */
[----:B------:R-:W2:Y:S01]  /*df80*/  LDL.LU R60, [R1+0x8] ;  /* 0x00000800013c7983 */ /* 0x000ea20000300800 */
[----:B------:R-:W-:Y:S01]  /*df90*/  PRMT R47, R32, 0x7632, R47 ;  /* 0x00007632202f7816 */ /* 0x000fe2000000002f */
[----:B------:R-:W-:Y:S01]  /*dfa0*/  UIADD3 UR29, UPT, UPT, UR29, 0x400, URZ ;  /* 0x000004001d1d7890 */ /* 0x000fe2000fffe0ff */
[----:B------:R-:W-:Y:S01]  /*dfb0*/  PRMT R0, R30, 0x7632, R0 ;  /* 0x000076321e007816 */ /* 0x000fe20000000000 */
[----:B------:R-:W0:Y:S01]  /*dfc0*/  S2UR UR31, SR_CTAID.X ;  /* 0x00000000001f79c3 */ /* 0x000e220000002500 */
[----:B------:R-:W-:Y:S01]  /*dfd0*/  F2FP.F16.F32.PACK_AB R18, R18, R19 ;  /* 0x000000131212723e */ /* 0x000fe200000000ff */
[----:B------:R-:W0:Y:S01]  /*dfe0*/  LDCU.64 UR16, c[0x0][0x4f8] ;  /* 0x00009f00ff1077ac */ /* 0x000e220008000a00 */
[----:B------:R-:W-:Y:S02]  /*dff0*/  PRMT R3, R28, 0x7632, R3 ;  /* 0x000076321c037816 */ /* 0x000fe40000000003 */
[----:B------:R-:W-:Y:S01]  /*e000*/  PRMT R4, R24, 0x7632, R4 ;  /* 0x0000763218047816 */ /* 0x000fe20000000004 */
[----:B------:R-:W1:Y:S01]  /*e010*/  LDCU.64 UR18, c[0x0][0x500] ;  /* 0x0000a000ff1277ac */ /* 0x000e620008000a00 */
[----:B------:R-:W-:Y:S01]  /*e020*/  PRMT R5, R18, 0x7632, R5 ;  /* 0x0000763212057816 */ /* 0x000fe20000000005 */
[----:B------:R4:W-:Y:S01]  /*e030*/  STS.U16 [R94+0x2], R47 ;  /* 0x0000022f5e007388 */ /* 0x0009e20000000400 */
[----:B------:R-:W-:Y:S01]  /*e040*/  MOV R10, UR29 ;  /* 0x0000001d000a7c02 */ /* 0x000fe20008000f00 */
[----:B------:R-:W1:Y:S01]  /*e050*/  S2UR UR12, SR_CTAID.Y ;  /* 0x00000000000c79c3 */ /* 0x000e620000002600 */
        /* <DEDUP_REMOVED lines=11> */
[----:B0-----:R-:W-:Y:S01]  /*e110*/  PRMT R0, R22, 0x7632, R0 ;  /* 0x0000763216007816 */ /* 0x001fe20000000000 */
        /* <DEDUP_REMOVED lines=8> */
[----:B0-----:R-:W-:Y:S01]  /*e1a0*/  PRMT R47, R20, 0x7632, R47 ;  /* 0x00007632142f7816 */ /* 0x001fe2000000002f */
[----:B-1----:R-:W-:Y:S02]  /*e1b0*/  UIMAD UR13, UR12, UR19, URZ ;  /* 0x000000130c0d72a4 */ /* 0x002fe4000f8e02ff */
        /* <DEDUP_REMOVED lines=129> */
[----:B------:R-:W-:Y:S02]  /*e9d0*/  FADD.FTZ R88, R87, R88 ;  /* 0x0000005857587221 */ /* 0x000fe40000010000 */
[----:B------:R3:W-:Y:S01]  /*e9e0*/  STS.U16 [R94+0xc], R6 ;  /* 0x00000c065e007388 */ /* 0x0007e20000000400 */
[C---:B-1----:R-:W-:Y:S01]  /*e9f0*/  PRMT R11, R3.reuse, 0x7610, R11 ;  /* 0x00007610030b7816 */ /* 0x042fe2000000000b */
        /* <DEDUP_REMOVED lines=77> */
.L_x_6988:
        /* <DEDUP_REMOVED lines=42> */
.L_x_7091:
[----:B------:R-:W-:Y:S05]  /*f170*/  BSYNC.RECONVERGENT B0 ;  /* 0x0000000000007941 */ /* 0x000fea0003800200 */
.L_x_7090:
        /* <DEDUP_REMOVED lines=40> */
.L_x_7093:
[----:B------:R-:W-:Y:S05]  /*f400*/  BSYNC.RECONVERGENT B0 ;  /* 0x0000000000007941 */ /* 0x000fea0003800200 */
.L_x_7092:
        /* <DEDUP_REMOVED lines=15> */
.L_x_7095:
        /* <DEDUP_REMOVED lines=32> */
.L_x_7094:
[----:B------:R-:W-:Y:S05]  /*f700*/  EXIT ;  /* 0x000000000000794d */ /* 0x000fea0003800000 */
.L_x_6995:
[----:B------:R-:W-:Y:S01]  /*f710*/  HFMA2 R200, -RZ, RZ, 0, 5.9604644775390625e-08 ;  /* 0x00000001ffc87431 */ /* 0x000fe200000001ff */
[----:B------:R-:W-:Y:S02]  /*f720*/  MOV R198, R192 ;  /* 0x000000c000c67202 */ /* 0x000fe40000000f00 */
[----:B------:R-:W-:Y:S02]  /*f730*/  MOV R201, RZ ;  /* 0x000000ff00c97202 */ /* 0x000fe40000000f00 */
[----:B------:R-:W-:-:S07]  /*f740*/  MOV R71, 0xffffffff ;  /* 0xffffffff00477802 */ /* 0x000fce0000000f00 */
[----:B01---5:R-:W-:Y:S05]  /*f750*/  WARPSYNC.COLLECTIVE R71, `(.L_x_7096) ;  /* 0x0000000047087348 */ /* 0x023fea0003c00000 */
[----:B------:R2:W3:Y:S02]  /*f760*/  SHFL.UP P6, R196, R198, R200, R201 ;  /* 0x040000c8c6c47389 */ /* 0x0004e400000c00c9 */
[----:B0123-5:R-:W-:Y:S05]  /*f770*/  ENDCOLLECTIVE ;  /* 0x000000000000791b */ /* 0x02ffea0003800000 */
.L_x_7096:
[----:B------:R-:W-:Y:S02]  /*f780*/  MOV R198, R193 ;  /* 0x000000c100c67202 */ /* 0x000fe40000000f00 */
[----:B------:R-:W-:-:S07]  /*f790*/  MOV R68, R196 ;  /* 0x000000c400447202 */ /* 0x000fce0000000f00 */
[----:B------:R-:W-:Y:S05]  /*f7a0*/  WARPSYNC.COLLECTIVE R71, `(.L_x_7097) ;  /* 0x0000000047087348 */ /* 0x000fea0003c00000 */
[----:B------:R0:W1:Y:S02]  /*f7b0*/  SHFL.UP P6, R196, R198, R200, R201 ;  /* 0x040000c8c6c47389 */ /* 0x00006400000c00c9 */
[----:B01----:R-:W-:Y:S05]  /*f7c0*/  ENDCOLLECTIVE ;  /* 0x000000000000791b */ /* 0x003fea0003800000 */
.L_x_7097:
[----:B------:R-:W-:Y:S02]  /*f7d0*/  MOV R198, R194 ;  /* 0x000000c200c67202 */ /* 0x000fe40000000f00 */
[----:B------:R-:W-:-:S07]  /*f7e0*/  MOV R69, R196 ;  /* 0x000000c400457202 */ /* 0x000fce0000000f00 */
[----:B------:R-:W-:Y:S05]  /*f7f0*/  WARPSYNC.COLLECTIVE R71, `(.L_x_7098) ;  /* 0x0000000047087348 */ /* 0x000fea0003c00000 */
[----:B------:R0:W1:Y:S02]  /*f800*/  SHFL.UP P6, R196, R198, R200, R201 ;  /* 0x040000c8c6c47389 */ /* 0x00006400000c00c9 */
[----:B01----:R-:W-:Y:S05]  /*f810*/  ENDCOLLECTIVE ;  /* 0x000000000000791b */ /* 0x003fea0003800000 */
.L_x_7098:
[----:B------:R-:W-:Y:S02]  /*f820*/  MOV R198, R195 ;  /* 0x000000c300c67202 */ /* 0x000fe40000000f00 */
[----:B------:R-:W-:-:S07]  /*f830*/  MOV R70, R196 ;  /* 0x000000c400467202 */ /* 0x000fce0000000f00 */
[----:B------:R-:W-:Y:S05]  /*f840*/  WARPSYNC.COLLECTIVE R71, `(.L_x_7099) ;  /* 0x0000000047087348 */ /* 0x000fea0003c00000 */
[----:B------:R0:W1:Y:S02]  /*f850*/  SHFL.UP P6, R196, R198, R200, R201 ;  /* 0x040000c8c6c47389 */ /* 0x00006400000c00c9 */
[----:B01----:R-:W-:Y:S05]  /*f860*/  ENDCOLLECTIVE ;  /* 0x000000000000791b */ /* 0x003fea0003800000 */
.L_x_7099:
        /* <DEDUP_REMOVED lines=15> */
.L_x_7100:
[----:B------:R-:W-:Y:S02]  /*f960*/  MOV R198, R193 ;  /* 0x000000c100c67202 */ /* 0x000fe40000000f00 */
[----:B------:R-:W-:-:S07]  /*f970*/  MOV R68, R196 ;  /* 0x000000c400447202 */ /* 0x000fce0000000f00 */
[----:B------:R-:W-:Y:S05]  /*f980*/  WARPSYNC.COLLECTIVE R71, `(.L_x_7101) ;  /* 0x0000000047087348 */ /* 0x000fea0003c00000 */
[----:B------:R0:W1:Y:S02]  /*f990*/  SHFL.UP P6, R196, R198, R200, R201 ;  /* 0x040000c8c6c47389 */ /* 0x00006400000c00c9 */
[----:B01----:R-:W-:Y:S05]  /*f9a0*/  ENDCOLLECTIVE ;  /* 0x000000000000791b */ /* 0x003fea0003800000 */
.L_x_7101:
[----:B------:R-:W-:Y:S02]  /*f9b0*/  MOV R198, R194 ;  /* 0x000000c200c67202 */ /* 0x000fe40000000f00 */
[----:B------:R-:W-:-:S07]  /*f9c0*/  MOV R69, R196 ;  /* 0x000000c400457202 */ /* 0x000fce0000000f00 */
[----:B------:R-:W-:Y:S05]  /*f9d0*/  WARPSYNC.COLLECTIVE R71, `(.L_x_7102) ;  /* 0x0000000047087348 */ /* 0x000fea0003c00000 */
[----:B------:R0:W1:Y:S02]  /*f9e0*/  SHFL.UP P6, R196, R198, R200, R201 ;  /* 0x040000c8c6c47389 */ /* 0x00006400000c00c9 */
[----:B01----:R-:W-:Y:S05]  /*f9f0*/  ENDCOLLECTIVE ;  /* 0x000000000000791b */ /* 0x003fea0003800000 */
.L_x_7102:
[----:B------:R-:W-:Y:S02]  /*fa00*/  MOV R198, R195 ;  /* 0x000000c300c67202 */ /* 0x000fe40000000f00 */
[----:B------:R-:W-:-:S07]  /*fa10*/  MOV R70, R196 ;  /* 0x000000c400467202 */ /* 0x000fce0000000f00 */
[----:B------:R-:W-:Y:S05]  /*fa20*/  WARPSYNC.COLLECTIVE R71, `(.L_x_7103) ;  /* 0x0000000047087348 */ /* 0x000fea0003c00000 */
[----:B------:R0:W1:Y:S02]  /*fa30*/  SHFL.UP P6, R196, R198, R200, R201 ;  /* 0x040000c8c6c47389 */ /* 0x00006400000c00c9 */
[----:B01----:R-:W-:Y:S05]  /*fa40*/  ENDCOLLECTIVE ;  /* 0x000000000000791b */ /* 0x003fea0003800000 */
.L_x_7103:
        /* <DEDUP_REMOVED lines=15> */
.L_x_7104:
[----:B------:R-:W-:Y:S02]  /*fb40*/  MOV R198, R193 ;  /* 0x000000c100c67202 */ /* 0x000fe40000000f00 */
[----:B------:R-:W-:-:S07]  /*fb50*/  MOV R68, R196 ;  /* 0x000000c400447202 */ /* 0x000fce0000000f00 */
[----:B------:R-:W-:Y:S05]  /*fb60*/  WARPSYNC.COLLECTIVE R71, `(.L_x_7105) ;  /* 0x0000000047087348 */ /* 0x000fea0003c00000 */
[----:B------:R0:W1:Y:S02]  /*fb70*/  SHFL.UP P6, R196, R198, R200, R201 ;  /* 0x040000c8c6c47389 */ /* 0x00006400000c00c9 */
[----:B01----:R-:W-:Y:S05]  /*fb80*/  ENDCOLLECTIVE ;  /* 0x000000000000791b */ /* 0x003fea0003800000 */
.L_x_7105:
[----:B------:R-:W-:Y:S02]  /*fb90*/  MOV R198, R194 ;  /* 0x000000c200c67202 */ /* 0x000fe40000000f00 */
[----:B------:R-:W-:-:S07]  /*fba0*/  MOV R69, R196 ;  /* 0x000000c400457202 */ /* 0x000fce0000000f00 */
[----:B------:R-:W-:Y:S05]  /*fbb0*/  WARPSYNC.COLLECTIVE R71, `(.L_x_7106) ;  /* 0x0000000047087348 */ /* 0x000fea0003c00000 */
[----:B------:R0:W1:Y:S02]  /*fbc0*/  SHFL.UP P6, R196, R198, R200, R201 ;  /* 0x040000c8c6c47389 */ /* 0x00006400000c00c9 */
[----:B01----:R-:W-:Y:S05]  /*fbd0*/  ENDCOLLECTIVE ;  /* 0x000000000000791b */ /* 0x003fea0003800000 */
.L_x_7106:
[----:B------:R-:W-:Y:S02]  /*fbe0*/  MOV R198, R195 ;  /* 0x000000c300c67202 */ /* 0x000fe40000000f00 */
[----:B------:R-:W-:-:S07]  /*fbf0*/  MOV R70, R196 ;  /* 0x000000c400467202 */ /* 0x000fce0000000f00 */
[----:B------:R-:W-:Y:S05]  /*fc00*/  WARPSYNC.COLLECTIVE R71, `(.L_x_7107) ;  /* 0x0000000047087348 */ /* 0x000fea0003c00000 */
[----:B------:R0:W1:Y:S02]  /*fc10*/  SHFL.UP P6, R196, R198, R200, R201 ;  /* 0x040000c8c6c47389 */ /* 0x00006400000c00c9 */
[----:B01----:R-:W-:Y:S05]  /*fc20*/  ENDCOLLECTIVE ;  /* 0x000000000000791b */ /* 0x003fea0003800000 */
.L_x_7107:
        /* <DEDUP_REMOVED lines=15> */
.L_x_7108:
[----:B------:R-:W-:Y:S02]  /*fd20*/  MOV R198, R193 ;  /* 0x000000c100c67202 */ /* 0x000fe40000000f00 */
[----:B------:R-:W-:-:S07]  /*fd30*/  MOV R68, R196 ;  /* 0x000000c400447202 */ /* 0x000fce0000000f00 */
[----:B------:R-:W-:Y:S05]  /*fd40*/  WARPSYNC.COLLECTIVE R71, `(.L_x_7109) ;  /* 0x0000000047087348 */ /* 0x000fea0003c00000 */
[----:B------:R0:W1:Y:S02]  /*fd50*/  SHFL.UP P6, R196, R198, R200, R201 ;  /* 0x040000c8c6c47389 */ /* 0x00006400000c00c9 */
[----:B01----:R-:W-:Y:S05]  /*fd60*/  ENDCOLLECTIVE ;  /* 0x000000000000791b */ /* 0x003fea0003800000 */
.L_x_7109:
[----:B------:R-:W-:Y:S02]  /*fd70*/  MOV R198, R194 ;  /* 0x000000c200c67202 */ /* 0x000fe40000000f00 */
[----:B------:R-:W-:-:S07]  /*fd80*/  MOV R69, R196 ;  /* 0x000000c400457202 */ /* 0x000fce0000000f00 */
[----:B------:R-:W-:Y:S05]  /*fd90*/  WARPSYNC.COLLECTIVE R71, `(.L_x_7110) ;  /* 0x0000000047087348 */ /* 0x000fea0003c00000 */
[----:B------:R0:W1:Y:S02]  /*fda0*/  SHFL.UP P6, R196, R198, R200, R201 ;  /* 0x040000c8c6c47389 */ /* 0x00006400000c00c9 */
[----:B01----:R-:W-:Y:S05]  /*fdb0*/  ENDCOLLECTIVE ;  /* 0x000000000000791b */ /* 0x003fea0003800000 */
.L_x_7110:
[----:B------:R-:W-:Y:S02]  /*fdc0*/  MOV R198, R195 ;  /* 0x000000c300c67202 */ /* 0x000fe40000000f00 */
[----:B------:R-:W-:-:S07]  /*fdd0*/  MOV R70, R196 ;  /* 0x000000c400467202 */ /* 0x000fce0000000f00 */
[----:B------:R-:W-:Y:S05]  /*fde0*/  WARPSYNC.COLLECTIVE R71, `(.L_x_7111) ;  /* 0x0000000047087348 */ /* 0x000fea0003c00000 */
[----:B------:R0:W1:Y:S02]  /*fdf0*/  SHFL.UP P6, R196, R198, R200, R201 ;  /* 0x040000c8c6c47389 */ /* 0x00006400000c00c9 */
[----:B01----:R-:W-:Y:S05]  /*fe00*/  ENDCOLLECTIVE ;  /* 0x000000000000791b */ /* 0x003fea0003800000 */
.L_x_7111:
        /* <DEDUP_REMOVED lines=15> */
.L_x_7112:
[----:B------:R-:W-:Y:S02]  /*ff00*/  MOV R198, R193 ;  /* 0x000000c100c67202 */ /* 0x000fe40000000f00 */
[----:B------:R-:W-:-:S07]  /*ff10*/  MOV R68, R196 ;  /* 0x000000c400447202 */ /* 0x000fce0000000f00 */
[----:B------:R-:W-:Y:S05]  /*ff20*/  WARPSYNC.COLLECTIVE R71, `(.L_x_7113) ;  /* 0x0000000047087348 */ /* 0x000fea0003c00000 */
[----:B------:R0:W1:Y:S02]  /*ff30*/  SHFL.UP P6, R196, R198, R200, R201 ;  /* 0x040000c8c6c47389 */ /* 0x00006400000c00c9 */
[----:B01----:R-:W-:Y:S05]  /*ff40*/  ENDCOLLECTIVE ;  /* 0x000000000000791b */ /* 0x003fea0003800000 */
.L_x_7113:
[----:B------:R-:W-:Y:S02]  /*ff50*/  MOV R198, R194 ;  /* 0x000000c200c67202 */ /* 0x000fe40000000f00 */
[----:B------:R-:W-:-:S07]  /*ff60*/  MOV R69, R196 ;  /* 0x000000c400457202 */ /* 0x000fce0000000f00 */
[----:B------:R-:W-:Y:S05]  /*ff70*/  WARPSYNC.COLLECTIVE R71, `(.L_x_7114) ;  /* 0x0000000047087348 */ /* 0x000fea0003c00000 */
[----:B------:R0:W1:Y:S02]  /*ff80*/  SHFL.UP P6, R196, R198, R200, R201 ;  /* 0x040000c8c6c47389 */ /* 0x00006400000c00c9 */
[----:B01----:R-:W-:Y:S05]  /*ff90*/  ENDCOLLECTIVE ;  /* 0x000000000000791b */ /* 0x003fea0003800000 */
.L_x_7114:
[----:B------:R-:W-:Y:S02]  /*ffa0*/  MOV R198, R195 ;  /* 0x000000c300c67202 */ /* 0x000fe40000000f00 */
[----:B------:R-:W-:-:S07]  /*ffb0*/  MOV R70, R196 ;  /* 0x000000c400467202 */ /* 0x000fce0000000f00 */
[----:B------:R-:W-:Y:S05]  /*ffc0*/  WARPSYNC.COLLECTIVE R71, `(.L_x_7115) ;  /* 0x0000000047087348 */ /* 0x000fea0003c00000 */
[----:B------:R0:W1:Y:S02]  /*ffd0*/  SHFL.UP P6, R196, R198, R200, R201 ;  /* 0x040000c8c6c47389 */ /* 0x00006400000c00c9 */
[----:B01----:R-:W-:Y:S05]  /*ffe0*/  ENDCOLLECTIVE ;  /* 0x000000000000791b */ /* 0x003fea0003800000 */
.L_x_7115:
[----:B------:R-:W-:Y:S05]  /*fff0*/  BRA `(.L_x_7116) ;  /* 0xffffff80000c7947 */ /* 0x000fea000383ffff */
.L_x_6996:
        /* <DEDUP_REMOVED lines=8> */
.L_x_7118:
[----:B------:R-:W-:Y:S05]  /*10080*/  BSYNC B0 ;  /* 0x0000000000007941 */ /* 0x000fea0003800000 */
.L_x_7117:
[----:B------:R-:W-:Y:S05]  /*10090*/  BRA `(.L_x_7119) ;  /* 0xffffff8000187947 */ /* 0x000fea000383ffff */
.L_x_6997:
        /* <DEDUP_REMOVED lines=8> */
.L_x_7121:
[----:B------:R-:W-:Y:S05]  /*10120*/  BSYNC B0 ;  /* 0x0000000000007941 */ /* 0x000fea0003800000 */
.L_x_7120:
[----:B------:R-:W-:Y:S05]  /*10130*/  BRA `(.L_x_7122) ;  /* 0xffffff7c00f87947 */ /* 0x000fea000383ffff */
.L_x_6998:
        /* <DEDUP_REMOVED lines=8> */
.L_x_7124:
[----:B------:R-:W-:Y:S05]  /*101c0*/  BSYNC B0 ;  /* 0x0000000000007941 */ /* 0x000fea0003800000 */
.L_x_7123:
[----:B------:R-:W-:Y:S05]  /*101d0*/  BRA `(.L_x_7125) ;  /* 0xffffff7c00d87947 */ /* 0x000fea000383ffff */
.L_x_6999:
        /* <DEDUP_REMOVED lines=8> */
.L_x_7127:
[----:B------:R-:W-:Y:S05]  /*10260*/  BSYNC B0 ;  /* 0x0000000000007941 */ /* 0x000fea0003800000 */
.L_x_7126:
[----:B------:R-:W-:Y:S05]  /*10270*/  BRA `(.L_x_7128) ;  /* 0xffffff7c00b87947 */ /* 0x000fea000383ffff */
.L_x_7000:
        /* <DEDUP_REMOVED lines=8> */
.L_x_7130:
[----:B------:R-:W-:Y:S05]  /*10300*/  BSYNC B0 ;  /* 0x0000000000007941 */ /* 0x000fea0003800000 */
.L_x_7129:
        /* <DEDUP_REMOVED lines=10> */
.L_x_7131:
[----:B------:R-:W-:Y:S02]  /*103b0*/  MOV R68, 0x1f ;  /* 0x0000001f00447802 */ /* 0x000fe40000000f00 */
[----:B------:R-:W-:Y:S02]  /*103c0*/  MOV R198, R194 ;  /* 0x000000c200c67202 */ /* 0x000fe40000000f00 */
[----:B------:R-:W-:-:S07]  /*103d0*/  MOV R193, R196 ;  /* 0x000000c400c17202 */ /* 0x000fce0000000f00 */
[----:B------:R-:W-:Y:S05]  /*103e0*/  WARPSYNC.COLLECTIVE R71, `(.L_x_7132) ;  /* 0x0000000047087348 */ /* 0x000fea0003c00000 */
[----:B------:R0:W1:Y:S02]  /*103f0*/  SHFL.UP P6, R196, R198, R200, R201 ;  /* 0x040000c8c6c47389 */ /* 0x00006400000c00c9 */
[----:B01----:R-:W-:Y:S05]  /*10400*/  ENDCOLLECTIVE ;  /* 0x000000000000791b */ /* 0x003fea0003800000 */
.L_x_7132:
[----:B------:R-:W-:Y:S02]  /*10410*/  MOV R198, R195 ;  /* 0x000000c300c67202 */ /* 0x000fe40000000f00 */
[----:B------:R-:W-:-:S07]  /*10420*/  MOV R194, R196 ;  /* 0x000000c400c27202 */ /* 0x000fce0000000f00 */
[----:B------:R-:W-:Y:S05]  /*10430*/  WARPSYNC.COLLECTIVE R71, `(.L_x_7133) ;  /* 0x0000000047087348 */ /* 0x000fea0003c00000 */
[----:B------:R0:W1:Y:S02]  /*10440*/  SHFL.UP P6, R196, R198, R200, R201 ;  /* 0x040000c8c6c47389 */ /* 0x00006400000c00c9 */
[----:B01----:R-:W-:Y:S05]  /*10450*/  ENDCOLLECTIVE ;  /* 0x000000000000791b */ /* 0x003fea0003800000 */
.L_x_7133:
[----:B------:R-:W-:Y:S05]  /*10460*/  WARPSYNC.COLLECTIVE R71, `(.L_x_7134) ;  /* 0x0000000047087348 */ /* 0x000fea0003c00000 */
[----:B------:R0:W1:Y:S02]  /*10470*/  SHFL.IDX P3, R244, R70, R69, R68 ;  /* 0x0000004546f47389 */ /* 0x0000640000060044 */
[----:B01----:R-:W-:Y:S05]  /*10480*/  ENDCOLLECTIVE ;  /* 0x000000000000791b */ /* 0x003fea0003800000 */
.L_x_7134:
[----:B------:R-:W-:Y:S02]  /*10490*/  MOV R70, R65 ;  /* 0x0000004100467202 */ /* 0x000fe40000000f00 */
[----:B------:R-:W-:Y:S02]  /*104a0*/  MOV R195, R196 ;  /* 0x000000c400c37202 */ /* 0x000fe40000000f00 */
[----:B------:R-:W-:-:S07]  /*104b0*/  MOV R64, R244 ;  /* 0x000000f400407202 */ /* 0x000fce0000000f00 */
[----:B------:R-:W-:Y:S05]  /*104c0*/  WARPSYNC.COLLECTIVE R71, `(.L_x_7135) ;  /* 0x0000000047087348 */ /* 0x000fea0003c00000 */
[----:B------:R0:W1:Y:S02]  /*104d0*/  SHFL.IDX P3, R244, R70, R69, R68 ;  /* 0x0000004546f47389 */ /* 0x0000640000060044 */
[----:B01----:R-:W-:Y:S05]  /*104e0*/  ENDCOLLECTIVE ;  /* 0x000000000000791b */ /* 0x003fea0003800000 */
.L_x_7135:
[----:B------:R-:W-:Y:S02]  /*104f0*/  MOV R70, R66 ;  /* 0x0000004200467202 */ /* 0x000fe40000000f00 */
[----:B------:R-:W-:-:S07]  /*10500*/  MOV R196, R244 ;  /* 0x000000f400c47202 */ /* 0x000fce0000000f00 */
[----:B------:R-:W-:Y:S05]  /*10510*/  WARPSYNC.COLLECTIVE R71, `(.L_x_7136) ;  /* 0x0000000047087348 */ /* 0x000fea0003c00000 */
[----:B------:R0:W1:Y:S02]  /*10520*/  SHFL.IDX P3, R244, R70, R69, R68 ;  /* 0x0000004546f47389 */ /* 0x0000640000060044 */
[----:B01----:R-:W-:Y:S05]  /*10530*/  ENDCOLLECTIVE ;  /* 0x000000000000791b */ /* 0x003fea0003800000 */
.L_x_7136:
[----:B------:R-:W-:Y:S02]  /*10540*/  MOV R70, R67 ;  /* 0x0000004300467202 */ /* 0x000fe40000000f00 */
[----:B------:R-:W-:-:S07]  /*10550*/  MOV R66, R244 ;  /* 0x000000f400427202 */ /* 0x000fce0000000f00 */
[----:B------:R-:W-:Y:S05]  /*10560*/  WARPSYNC.COLLECTIVE R71, `(.L_x_7137) ;  /* 0x0000000047087348 */ /* 0x000fea0003c00000 */
[----:B------:R0:W1:Y:S02]  /*10570*/  SHFL.IDX P3, R244, R70, R69, R68 ;  /* 0x0000004546f47389 */ /* 0x0000640000060044 */
[----:B01----:R-:W-:Y:S05]  /*10580*/  ENDCOLLECTIVE ;  /* 0x000000000000791b */ /* 0x003fea0003800000 */
.L_x_7137:
[----:B------:R-:W-:Y:S01]  /*10590*/  MOV R67, R244 ;  /* 0x000000f400437202 */ /* 0x000fe20000000f00 */
[----:B------:R-:W-:Y:S06]  /*105a0*/  BRA `(.L_x_7138) ;  /* 0xffffff7c00147947 */ /* 0x000fec000383ffff */
.L_x_7002:
        /* <DEDUP_REMOVED lines=8> */
.L_x_7139:
[----:B------:R-:W-:Y:S02]  /*10630*/  MOV R250, R246 ;  /* 0x000000f600fa7202 */ /* 0x000fe40000000f00 */
[----:B------:R-:W-:-:S07]  /*10640*/  MOV R68, R244 ;  /* 0x000000f400447202 */ /* 0x000fce0000000f00 */
[----:B------:R-:W-:Y:S05]  /*10650*/  WARPSYNC.COLLECTIVE R71, `(.L_x_7140) ;  /* 0x0000000047087348 */ /* 0x000fea0003c00000 */
[----:B------:R0:W1:Y:S02]  /*10660*/  SHFL.DOWN P0, R244, R250, R251, R252 ;  /* 0x080000fbfaf47389 */ /* 0x00006400000000fc */
[----:B01----:R-:W-:Y:S05]  /*10670*/  ENDCOLLECTIVE ;  /* 0x000000000000791b */ /* 0x003fea0003800000 */
.L_x_7140:
[----:B------:R-:W-:Y:S02]  /*10680*/  MOV R250, R70 ;  /* 0x0000004600fa7202 */ /* 0x000fe40000000f00 */
[----:B------:R-:W-:-:S07]  /*10690*/  MOV R69, R244 ;  /* 0x000000f400457202 */ /* 0x000fce0000000f00 */
[----:B------:R-:W-:Y:S05]  /*106a0*/  WARPSYNC.COLLECTIVE R71, `(.L_x_7141) ;  /* 0x0000000047087348 */ /* 0x000fea0003c00000 */
[----:B------:R0:W1:Y:S02]  /*106b0*/  SHFL.DOWN P0, R244, R250, R251, R252 ;  /* 0x080000fbfaf47389 */ /* 0x00006400000000fc */
[----:B01----:R-:W-:Y:S05]  /*106c0*/  ENDCOLLECTIVE ;  /* 0x000000000000791b */ /* 0x003fea0003800000 */
.L_x_7141:
[----:B------:R-:W-:Y:S02]  /*106d0*/  MOV R250, R248 ;  /* 0x000000f800fa7202 */ /* 0x000fe40000000f00 */
[----:B------:R-:W-:-:S07]  /*106e0*/  MOV R241, R244 ;  /* 0x000000f400f17202 */ /* 0x000fce0000000f00 */
[----:B------:R-:W-:Y:S05]  /*106f0*/  WARPSYNC.COLLECTIVE R71, `(.L_x_7142) ;  /* 0x0000000047087348 */ /* 0x000fea0003c00000 */
[----:B------:R0:W1:Y:S02]  /*10700*/  SHFL.DOWN P0, R244, R250, R251, R252 ;  /* 0x080000fbfaf47389 */ /* 0x00006400000000fc */
[----:B01----:R-:W-:Y:S05]  /*10710*/  ENDCOLLECTIVE ;  /* 0x000000000000791b */ /* 0x003fea0003800000 */
.L_x_7142:
[----:B------:R-:W-:Y:S01]  /*10720*/  MOV R71, R244 ;  /* 0x000000f400477202 */ /* 0x000fe20000000f00 */
[----:B------:R-:W-:Y:S06]  /*10730*/  BRA `(.L_x_7143) ;  /* 0xffffff8c00fc7947 */ /* 0x000fec000383ffff */
.L_x_7005:
        /* <DEDUP_REMOVED lines=8> */
.L_x_7145:
[----:B------:R-:W-:Y:S05]  /*107c0*/  BSYNC B0 ;  /* 0x0000000000007941 */ /* 0x000fea0003800000 */
.L_x_7144:
        /* <DEDUP_REMOVED lines=8> */
.L_x_7146:
[----:B------:R-:W-:Y:S02]  /*10850*/  MOV R250, R247 ;  /* 0x000000f700fa7202 */ /* 0x000fe40000000f00 */
[----:B------:R-:W-:-:S07]  /*10860*/  MOV R69, R244 ;  /* 0x000000f400457202 */ /* 0x000fce0000000f00 */
[----:B------:R-:W-:Y:S05]  /*10870*/  WARPSYNC.COLLECTIVE R71, `(.L_x_7147) ;  /* 0x0000000047087348 */ /* 0x000fea0003c00000 */
[----:B------:R0:W1:Y:S02]  /*10880*/  SHFL.DOWN P0, R244, R250, R251, R252 ;  /* 0x080000fbfaf47389 */ /* 0x00006400000000fc */
[----:B01----:R-:W-:Y:S05]  /*10890*/  ENDCOLLECTIVE ;  /* 0x000000000000791b */ /* 0x003fea0003800000 */
.L_x_7147:
[----:B------:R-:W-:Y:S02]  /*108a0*/  MOV R250, R248 ;  /* 0x000000f800fa7202 */ /* 0x000fe40000000f00 */
[----:B------:R-:W-:-:S07]  /*108b0*/  MOV R70, R244 ;  /* 0x000000f400467202 */ /* 0x000fce0000000f00 */
[----:B------:R-:W-:Y:S05]  /*108c0*/  WARPSYNC.COLLECTIVE R71, `(.L_x_7148) ;  /* 0x0000000047087348 */ /* 0x000fea0003c00000 */
[----:B------:R0:W1:Y:S02]  /*108d0*/  SHFL.DOWN P0, R244, R250, R251, R252 ;  /* 0x080000fbfaf47389 */ /* 0x00006400000000fc */
[----:B01----:R-:W-:Y:S05]  /*108e0*/  ENDCOLLECTIVE ;  /* 0x000000000000791b */ /* 0x003fea0003800000 */
.L_x_7148:
[----:B------:R-:W-:Y:S01]  /*108f0*/  MOV R71, R244 ;  /* 0x000000f400477202 */ /* 0x000fe20000000f00 */
[----:B------:R-:W-:Y:S06]  /*10900*/  BRA `(.L_x_7149) ;  /* 0xffffff8c00dc7947 */ /* 0x000fec000383ffff */
.L_x_7008:
        /* <DEDUP_REMOVED lines=8> */
.L_x_7151:
[----:B------:R-:W-:Y:S05]  /*10990*/  BSYNC B0 ;  /* 0x0000000000007941 */ /* 0x000fea0003800000 */
.L_x_7150:
        /* <DEDUP_REMOVED lines=8> */
.L_x_7152:
[----:B------:R-:W-:Y:S02]  /*10a20*/  MOV R250, R247 ;  /* 0x000000f700fa7202 */ /* 0x000fe40000000f00 */
[----:B------:R-:W-:-:S07]  /*10a30*/  MOV R69, R244 ;  /* 0x000000f400457202 */ /* 0x000fce0000000f00 */
[----:B------:R-:W-:Y:S05]  /*10a40*/  WARPSYNC.COLLECTIVE R71, `(.L_x_7153) ;  /* 0x0000000047087348 */ /* 0x000fea0003c00000 */
[----:B------:R0:W1:Y:S02]  /*10a50*/  SHFL.DOWN P0, R244, R250, R251, R252 ;  /* 0x080000fbfaf47389 */ /* 0x00006400000000fc */
[----:B01----:R-:W-:Y:S05]  /*10a60*/  ENDCOLLECTIVE ;  /* 0x000000000000791b */ /* 0x003fea0003800000 */
.L_x_7153:
[----:B------:R-:W-:Y:S02]  /*10a70*/  MOV R250, R248 ;  /* 0x000000f800fa7202 */ /* 0x000fe40000000f00 */
[----:B------:R-:W-:-:S07]  /*10a80*/  MOV R70, R244 ;  /* 0x000000f400467202 */ /* 0x000fce0000000f00 */
[----:B------:R-:W-:Y:S05]  /*10a90*/  WARPSYNC.COLLECTIVE R71, `(.L_x_7154) ;  /* 0x0000000047087348 */ /* 0x000fea0003c00000 */
[----:B------:R0:W1:Y:S02]  /*10aa0*/  SHFL.DOWN P0, R244, R250, R251, R252 ;  /* 0x080000fbfaf47389 */ /* 0x00006400000000fc */
[----:B01----:R-:W-:Y:S05]  /*10ab0*/  ENDCOLLECTIVE ;  /* 0x000000000000791b */ /* 0x003fea0003800000 */
.L_x_7154:
[----:B------:R-:W-:Y:S01]  /*10ac0*/  MOV R71, R244 ;  /* 0x000000f400477202 */ /* 0x000fe20000000f00 */
[----:B------:R-:W-:Y:S06]  /*10ad0*/  BRA `(.L_x_7155) ;  /* 0xffffff8c00bc7947 */ /* 0x000fec000383ffff */
.L_x_7011:
[----:B------:R-:W-:Y:S01]  /*10ae0*/  HFMA2 R251, -RZ, RZ, 0, 4.76837158203125e-07 ;  /* 0x00000008fffb7431 */ /* 0x000fe200000001ff */
[----:B------:R-:W-:Y:S01]  /*10af0*/  BSSY B0, `(.L_x_7156) ;  /* 0x0000007000007945 */ /* 0x000fe20003800000 */
[----:B------:R-:W-:Y:S02]  /*10b00*/  MOV R250, R245 ;  /* 0x000000f500fa7202 */ /* 0x000fe40000000f00 */
[----:B------:R-:W-:Y:S02]  /*10b10*/  MOV R252, 0x1f ;  /* 0x0000001f00fc7802 */ /* 0x000fe40000000f00 */
[----:B0-----:R-:W-:-:S07]  /*10b20*/  MOV R71, 0xffffffff ;  /* 0xffffffff00477802 */ /* 0x001fce0000000f00 */
[----:B-1234-:R-:W-:Y:S05]  /*10b30*/  WARPSYNC.COLLECTIVE R71, `(.L_x_7157) ;  /* 0x0000000047087348 */ /* 0x01efea0003c00000 */
[----:B------:R0:W0:Y:S02]  /*10b40*/  SHFL.DOWN P0, R244, R250, R251, R252 ;  /* 0x080000fbfaf47389 */ /* 0x00002400000000fc */
[----:B01234-:R-:W-:Y:S05]  /*10b50*/  ENDCOLLECTIVE ;  /* 0x000000000000791b */ /* 0x01ffea0003800000 */
.L_x_7157:
[----:B------:R-:W-:Y:S05]  /*10b60*/  BSYNC B0 ;  /* 0x0000000000007941 */ /* 0x000fea0003800000 */
.L_x_7156:
        /* <DEDUP_REMOVED lines=8> */
.L_x_7158:
[----:B------:R-:W-:Y:S02]  /*10bf0*/  MOV R250, R247 ;  /* 0x000000f700fa7202 */ /* 0x000fe40000000f00 */
[----:B------:R-:W-:-:S07]  /*10c00*/  MOV R69, R244 ;  /* 0x000000f400457202 */ /* 0x000fce0000000f00 */
[----:B------:R-:W-:Y:S05]  /*10c10*/  WARPSYNC.COLLECTIVE R71, `(.L_x_7159) ;  /* 0x0000000047087348 */ /* 0x000fea0003c00000 */
[----:B------:R0:W1:Y:S02]  /*10c20*/  SHFL.DOWN P0, R244, R250, R251, R252 ;  /* 0x080000fbfaf47389 */ /* 0x00006400000000fc */
[----:B01----:R-:W-:Y:S05]  /*10c30*/  ENDCOLLECTIVE ;  /* 0x000000000000791b */ /* 0x003fea0003800000 */
.L_x_7159:
[----:B------:R-:W-:Y:S02]  /*10c40*/  MOV R250, R248 ;  /* 0x000000f800fa7202 */ /* 0x000fe40000000f00 */
[----:B------:R-:W-:-:S07]  /*10c50*/  MOV R70, R244 ;  /* 0x000000f400467202 */ /* 0x000fce0000000f00 */
[----:B------:R-:W-:Y:S05]  /*10c60*/  WARPSYNC.COLLECTIVE R71, `(.L_x_7160) ;  /* 0x0000000047087348 */ /* 0x000fea0003c00000 */
[----:B------:R0:W1:Y:S02]  /*10c70*/  SHFL.DOWN P0, R244, R250, R251, R252 ;  /* 0x080000fbfaf47389 */ /* 0x00006400000000fc */
[----:B01----:R-:W-:Y:S05]  /*10c80*/  ENDCOLLECTIVE ;  /* 0x000000000000791b */ /* 0x003fea0003800000 */
.L_x_7160:
[----:B------:R-:W-:Y:S01]  /*10c90*/  MOV R71, R244 ;  /* 0x000000f400477202 */ /* 0x000fe20000000f00 */
[----:B------:R-:W-:Y:S06]  /*10ca0*/  BRA `(.L_x_7161) ;  /* 0xffffff8c009c7947 */ /* 0x000fec000383ffff */
.L_x_7014:
[----:B------:R-:W-:Y:S01]  /*10cb0*/  HFMA2 R251, -RZ, RZ, 0, 9.5367431640625e-07 ;  /* 0x00000010fffb7431 */ /* 0x000fe200000001ff */
[----:B------:R-:W-:Y:S01]  /*10cc0*/  BSSY B0, `(.L_x_7162) ;  /* 0x0000007000007945 */ /* 0x000fe20003800000 */
[----:B------:R-:W-:Y:S02]  /*10cd0*/  MOV R250, R245 ;  /* 0x000000f500fa7202 */ /* 0x000fe40000000f00 */
[----:B------:R-:W-:Y:S02]  /*10ce0*/  MOV R252, 0x1f ;  /* 0x0000001f00fc7802 */ /* 0x000fe40000000f00 */
[----:B0-----:R-:W-:-:S07]  /*10cf0*/  MOV R71, 0xffffffff ;  /* 0xffffffff00477802 */ /* 0x001fce0000000f00 */
[----:B-1234-:R-:W-:Y:S05]  /*10d00*/  WARPSYNC.COLLECTIVE R71, `(.L_x_7163) ;  /* 0x0000000047087348 */ /* 0x01efea0003c00000 */
[----:B------:R0:W0:Y:S02]  /*10d10*/  SHFL.DOWN P0, R244, R250, R251, R252 ;  /* 0x080000fbfaf47389 */ /* 0x00002400000000fc */
[----:B01234-:R-:W-:Y:S05]  /*10d20*/  ENDCOLLECTIVE ;  /* 0x000000000000791b */ /* 0x01ffea0003800000 */
.L_x_7163:
[----:B------:R-:W-:Y:S05]  /*10d30*/  BSYNC B0 ;  /* 0x0000000000007941 */ /* 0x000fea0003800000 */
.L_x_7162:
        /* <DEDUP_REMOVED lines=8> */
.L_x_7164:
[----:B------:R-:W-:Y:S02]  /*10dc0*/  MOV R250, R247 ;  /* 0x000000f700fa7202 */ /* 0x000fe40000000f00 */
[----:B------:R-:W-:-:S07]  /*10dd0*/  MOV R69, R244 ;  /* 0x000000f400457202 */ /* 0x000fce0000000f00 */
[----:B------:R-:W-:Y:S05]  /*10de0*/  WARPSYNC.COLLECTIVE R71, `(.L_x_7165) ;  /* 0x0000000047087348 */ /* 0x000fea0003c00000 */
[----:B------:R0:W1:Y:S02]  /*10df0*/  SHFL.DOWN P0, R244, R250, R251, R252 ;  /* 0x080000fbfaf47389 */ /* 0x00006400000000fc */
[----:B01----:R-:W-:Y:S05]  /*10e00*/  ENDCOLLECTIVE ;  /* 0x000000000000791b */ /* 0x003fea0003800000 */
.L_x_7165:
[----:B------:R-:W-:Y:S02]  /*10e10*/  MOV R250, R248 ;  /* 0x000000f800fa7202 */ /* 0x000fe40000000f00 */
[----:B------:R-:W-:-:S07]  /*10e20*/  MOV R70, R244 ;  /* 0x000000f400467202 */ /* 0x000fce0000000f00 */
[----:B------:R-:W-:Y:S05]  /*10e30*/  WARPSYNC.COLLECTIVE R71, `(.L_x_7166) ;  /* 0x0000000047087348 */ /* 0x000fea0003c00000 */
[----:B------:R0:W1:Y:S02]  /*10e40*/  SHFL.DOWN P0, R244, R250, R251, R252 ;  /* 0x080000fbfaf47389 */ /* 0x00006400000000fc */
[----:B01----:R-:W-:Y:S05]  /*10e50*/  ENDCOLLECTIVE ;  /* 0x000000000000791b */ /* 0x003fea0003800000 */
.L_x_7166:
[----:B------:R-:W-:Y:S05]  /*10e60*/  BRA `(.L_x_7167) ;  /* 0xffffff8c00807947 */ /* 0x000fea000383ffff */
.L_x_7017:
        /* <DEDUP_REMOVED lines=8> */
.L_x_7169:
[----:B------:R-:W-:Y:S05]  /*10ef0*/  BSYNC B0 ;  /* 0x0000000000007941 */ /* 0x000fea0003800000 */
.L_x_7168:
        /* <DEDUP_REMOVED lines=10> */
.L_x_7170:
[----:B------:R-:W-:Y:S02]  /*10fa0*/  MOV R252, 0x1f ;  /* 0x0000001f00fc7802 */ /* 0x000fe40000000f00 */
[----:B------:R-:W-:Y:S02]  /*10fb0*/  MOV R70, R247 ;  /* 0x000000f700467202 */ /* 0x000fe40000000f00 */
[----:B------:R-:W-:-:S07]  /*10fc0*/  MOV R241, R244 ;  /* 0x000000f400f17202 */ /* 0x000fce0000000f00 */
[----:B------:R-:W-:Y:S05]  /*10fd0*/  WARPSYNC.COLLECTIVE R71, `(.L_x_7171) ;  /* 0x0000000047087348 */ /* 0x000fea0003c00000 */
[----:B------:R0:W1:Y:S02]  /*10fe0*/  SHFL.IDX P3, R244, R70, R69, R68 ;  /* 0x0000004546f47389 */ /* 0x0000640000060044 */
[----:B01----:R-:W-:Y:S05]  /*10ff0*/  ENDCOLLECTIVE ;  /* 0x000000000000791b */ /* 0x003fea0003800000 */
.L_x_7171:
        /* <DEDUP_REMOVED lines=15> */
.L_x_7172:
[----:B------:R-:W-:Y:S01]  /*110f0*/  MOV R70, R60 ;  /* 0x0000003c00467202 */ /* 0x000fe20000000f00 */
[----:B------:R-:W-:-:S07]  /*11100*/  FADD.FTZ R240, R244, R240 ;  /* 0x000000f0f4f07221 */ /* 0x000fce0000010000 */
[----:B------:R-:W-:Y:S05]  /*11110*/  WARPSYNC.COLLECTIVE R71, `(.L_x_7173) ;  /* 0x0000000047087348 */ /* 0x000fea0003c00000 */
[----:B------:R0:W1:Y:S02]  /*11120*/  SHFL.DOWN P0, R244, R250, R251, R252 ;  /* 0x080000fbfaf47389 */ /* 0x00006400000000fc */
[----:B01----:R-:W-:Y:S05]  /*11130*/  ENDCOLLECTIVE ;  /* 0x000000000000791b */ /* 0x003fea0003800000 */
.L_x_7173:
[----:B------:R-:W-:Y:S02]  /*11140*/  MOV R250, R246 ;  /* 0x000000f600fa7202 */ /* 0x000fe40000000f00 */
[----:B------:R-:W-:-:S07]  /*11150*/  MOV R245, R244 ;  /* 0x000000f400f57202 */ /* 0x000fce0000000f00 */
[----:B------:R-:W-:Y:S05]  /*11160*/  WARPSYNC.COLLECTIVE R71, `(.L_x_7174) ;  /* 0x0000000047087348 */ /* 0x000fea0003c00000 */
[----:B------:R0:W1:Y:S02]  /*11170*/  SHFL.DOWN P0, R244, R250, R251, R252 ;  /* 0x080000fbfaf47389 */ /* 0x00006400000000fc */
[----:B01----:R-:W-:Y:S05]  /*11180*/  ENDCOLLECTIVE ;  /* 0x000000000000791b */ /* 0x003fea0003800000 */
.L_x_7174:
[----:B------:R-:W-:Y:S02]  /*11190*/  MOV R250, R247 ;  /* 0x000000f700fa7202 */ /* 0x000fe40000000f00 */
[----:B------:R-:W-:-:S07]  /*111a0*/  MOV R246, R244 ;  /* 0x000000f400f67202 */ /* 0x000fce0000000f00 */
[----:B------:R-:W-:Y:S05]  /*111b0*/  WARPSYNC.COLLECTIVE R71, `(.L_x_7175) ;  /* 0x0000000047087348 */ /* 0x000fea0003c00000 */
[----:B------:R0:W1:Y:S02]  /*111c0*/  SHFL.DOWN P0, R244, R250, R251, R252 ;  /* 0x080000fbfaf47389 */ /* 0x00006400000000fc */
[----:B01----:R-:W-:Y:S05]  /*111d0*/  ENDCOLLECTIVE ;  /* 0x000000000000791b */ /* 0x003fea0003800000 */
.L_x_7175:
[----:B------:R-:W-:Y:S02]  /*111e0*/  MOV R250, R248 ;  /* 0x000000f800fa7202 */ /* 0x000fe40000000f00 */
[----:B------:R-:W-:-:S07]  /*111f0*/  MOV R247, R244 ;  /* 0x000000f400f77202 */ /* 0x000fce0000000f00 */
[----:B------:R-:W-:Y:S05]  /*11200*/  WARPSYNC.COLLECTIVE R71, `(.L_x_7176) ;  /* 0x0000000047087348 */ /* 0x000fea0003c00000 */
[----:B------:R0:W1:Y:S02]  /*11210*/  SHFL.DOWN P0, R244, R250, R251, R252 ;  /* 0x080000fbfaf47389 */ /* 0x00006400000000fc */
[----:B01----:R-:W-:Y:S05]  /*11220*/  ENDCOLLECTIVE ;  /* 0x000000000000791b */ /* 0x003fea0003800000 */
.L_x_7176:
[----:B------:R-:W-:-:S07]  /*11230*/  MOV R248, R244 ;  /* 0x000000f400f87202 */ /* 0x000fce0000000f00 */
[----:B------:R-:W-:Y:S05]  /*11240*/  WARPSYNC.COLLECTIVE R71, `(.L_x_7177) ;  /* 0x0000000047087348 */ /* 0x000fea0003c00000 */
[----:B------:R0:W1:Y:S02]  /*11250*/  SHFL.IDX P3, R244, R70, R69, R68 ;  /* 0x0000004546f47389 */ /* 0x0000640000060044 */
[----:B01----:R-:W-:Y:S05]  /*11260*/  ENDCOLLECTIVE ;  /* 0x000000000000791b */ /* 0x003fea0003800000 */
.L_x_7177:
[----:B------:R-:W-:Y:S02]  /*11270*/  MOV R70, R61 ;  /* 0x0000003d00467202 */ /* 0x000fe40000000f00 */
[----:B------:R-:W-:-:S07]  /*11280*/  MOV R60, R244 ;  /* 0x000000f4003c7202 */ /* 0x000fce0000000f00 */
[----:B------:R-:W-:Y:S05]  /*11290*/  WARPSYNC.COLLECTIVE R71, `(.L_x_7178) ;  /* 0x0000000047087348 */ /* 0x000fea0003c00000 */
[----:B------:R0:W1:Y:S02]  /*112a0*/  SHFL.IDX P3, R244, R70, R69, R68 ;  /* 0x0000004546f47389 */ /* 0x0000640000060044 */
[----:B01----:R-:W-:Y:S05]  /*112b0*/  ENDCOLLECTIVE ;  /* 0x000000000000791b */ /* 0x003fea0003800000 */
.L_x_7178:
[----:B------:R-:W-:Y:S02]  /*112c0*/  MOV R70, R62 ;  /* 0x0000003e00467202 */ /* 0x000fe40000000f00 */
[----:B------:R-:W-:-:S07]  /*112d0*/  MOV R61, R244 ;  /* 0x000000f4003d7202 */ /* 0x000fce0000000f00 */
[----:B------:R-:W-:Y:S05]  /*112e0*/  WARPSYNC.COLLECTIVE R71, `(.L_x_7179) ;  /* 0x0000000047087348 */ /* 0x000fea0003c00000 */
[----:B------:R0:W1:Y:S02]  /*112f0*/  SHFL.IDX P3, R244, R70, R69, R68 ;  /* 0x0000004546f47389 */ /* 0x0000640000060044 */
[----:B01----:R-:W-:Y:S05]  /*11300*/  ENDCOLLECTIVE ;  /* 0x000000000000791b */ /* 0x003fea0003800000 */
.L_x_7179:
[----:B------:R-:W-:Y:S02]  /*11310*/  MOV R70, R63 ;  /* 0x0000003f00467202 */ /* 0x000fe40000000f00 */
[----:B------:R-:W-:-:S07]  /*11320*/  MOV R62, R244 ;  /* 0x000000f4003e7202 */ /* 0x000fce0000000f00 */
[----:B------:R-:W-:Y:S05]  /*11330*/  WARPSYNC.COLLECTIVE R71, `(.L_x_7180) ;  /* 0x0000000047087348 */ /* 0x000fea0003c00000 */
[----:B------:R0:W1:Y:S02]  /*11340*/  SHFL.IDX P3, R244, R70, R69, R68 ;  /* 0x0000004546f47389 */ /* 0x0000640000060044 */
[----:B01----:R-:W-:Y:S05]  /*11350*/  ENDCOLLECTIVE ;  /* 0x000000000000791b */ /* 0x003fea0003800000 */
.L_x_7180:
[----:B------:R-:W-:Y:S01]  /*11360*/  MOV R63, R244 ;  /* 0x000000f4003f7202 */ /* 0x000fe20000000f00 */
[----:B------:R-:W-:Y:S06]  /*11370*/  BRA `(.L_x_7181) ;  /* 0xffffff8800d47947 */ /* 0x000fec000383ffff */
.L_x_7182:
        /* <DEDUP_REMOVED lines=16> */
.L_x_18700:


//--------------------- .text._Z25selective_scan_bwd_kernelI32Selective_Scan_bwd_kernel_traitsILi64ELi16ELb0ELb0ELb1ELb1ELb0EN3c104HalfENS1_7complexIfEEEEv12SSMParamsBwd --------------------------
	.section	.text._Z25selective_scan_bwd_kernelI32Selective_Scan_bwd_kernel_traitsILi64ELi16ELb0ELb0ELb1ELb1ELb0EN3c104HalfENS1_7complexIfEEEEv12SSMParamsBwd,"ax",@progbits
	.align	128
        .global         _Z25selective_scan_bwd_kernelI32Selective_Scan_bwd_kernel_traitsILi64ELi16ELb0ELb0ELb1ELb1ELb0EN3c104HalfENS1_7complexIfEEEEv12SSMParamsBwd
        .type           _Z25selective_scan_bwd_kernelI32Selective_Scan_bwd_kernel_traitsILi64ELi16ELb0ELb0ELb1ELb1ELb0EN3c104HalfENS1_7complexIfEEEEv12SSMParamsBwd,@function
        .size           _Z25selective_scan_bwd_kernelI32Selective_Scan_bwd_kernel_traitsILi64ELi16ELb0ELb0ELb1ELb1ELb0EN3c104HalfENS1_7complexIfEEEEv12SSMParamsBwd,(.L_x_18701 - _Z25selective_scan_bwd_kernelI32Selective_Scan_bwd_kernel_traitsILi64ELi16ELb0ELb0ELb1ELb1ELb0EN3c104HalfENS1_7complexIfEEEEv12SSMParamsBwd)
        .other          _Z25selective_scan_bwd_kernelI32Selective_Scan_bwd_kernel_traitsILi64ELi16ELb0ELb0ELb1ELb1ELb0EN3c104HalfENS1_7complexIfEEEEv12SSMParamsBwd,@"STO_CUDA_ENTRY STV_DEFAULT"
_Z25selective_scan_bwd_kernelI32Selective_Scan_bwd_kernel_traitsILi64ELi16ELb0ELb0ELb1ELb1ELb0EN3c104HalfENS1_7complexIfEEEEv12SSMParamsBwd:
.text._Z25selective_scan_bwd_kernelI32Selective_Scan_bwd_kernel_traitsILi64ELi16ELb0ELb0ELb1ELb1ELb0EN3c104HalfENS1_7complexIfEEEEv12SSMParamsBwd:
        /* <DEDUP_REMOVED lines=143> */
.L_x_7315:
        /* <DEDUP_REMOVED lines=28> */
[----:B------:R-:W-:Y:S02]  /*0ab0*/  SHF.L.U32 R4, R32, 0x1, RZ ;  /* 0x0000000120047819 */ /* 0x000fe400000006ff */
        /* <DEDUP_REMOVED lines=16> */
[C---:B------:R-:W-:Y:S01]  /*0bc0*/  LOP3.LUT R17, R32.reuse, 0x100, RZ, 0xfc, !PT ;  /* 0x0000010020117812 */ /* 0x040fe200078efcff */
        /* <DEDUP_REMOVED lines=122> */
[----:B------:R-:W-:Y:S01]  /*1370*/  STS.U16 [R74+0x100], R13 ;  /* 0x0001000d4a007388 */ /* 0x000fe20000000400 */
[----:B------:R-:W-:-:S03]  /*1380*/  LEA.HI.SX32 R96, R3, R3, 0x1b ;  /* 0x0000000303607211 */ /* 0x000fc600078fdaff */
[----:B----4-:R3:W-:Y:S04]  /*1390*/  STS.U16 [R249+0x140], R14 ;  /* 0x0001400ef9007388 */ /* 0x0107e80000000400 */
[----:B------:R4:W-:Y:S04]  /*13a0*/  STS.U16 [R238+0x180], R15 ;  /* 0x0001800fee007388 */ /* 0x0009e80000000400 */
[----:B------:R5:W-:Y:S04]  /*13b0*/  STS.U16 [R237+0x1c0], R18 ;  /* 0x0001c012ed007388 */ /* 0x000be80000000400 */
[----:B------:R5:W-:Y:S01]  /*13c0*/  STS.U16 [R104+0x200], R19 ;  /* 0x0002001368007388 */ /* 0x000be20000000400 */
[----:B------:R-:W-:-:S03]  /*13d0*/  LEA R96, R96, UR28, 0x1 ;  /* 0x0000001c60607c11 */ /* 0x000fc6000f8e08ff */
        /* <DEDUP_REMOVED lines=48> */
[----:B-----5:R-:W-:Y:S02]  /*16e0*/  PRMT R18, RZ, 0x7610, R18 ;  /* 0x00007610ff127816 */ /* 0x020fe40000000012 */
        /* <DEDUP_REMOVED lines=38> */
[----:B------:R3:W-:Y:S04]  /*1950*/  STS.U16 [R249+0x140], R14 ;  /* 0x0001400ef9007388 */ /* 0x0007e80000000400 */
[----:B------:R3:W-:Y:S04]  /*1960*/  STS.U16 [R238+0x180], R13 ;  /* 0x0001800dee007388 */ /* 0x0007e80000000400 */
[----:B----4-:R4:W-:Y:S04]  /*1970*/  STS.U16 [R237+0x1c0], R16 ;  /* 0x0001c010ed007388 */ /* 0x0109e80000000400 */
[----:B-----5:R5:W-:Y:S04]  /*1980*/  STS.U16 [R104+0x200], R15 ;  /* 0x0002000f68007388 */ /* 0x020be80000000400 */
        /* <DEDUP_REMOVED lines=67> */
[----:B------:R-:W-:Y:S01]  /*1dc0*/  STL [R1+0xc], R77 ;  /* 0x00000c4d01007387 */ /* 0x000fe20000100800 */
[----:B0-----:R-:W-:-:S03]  /*1dd0*/  PRMT R4, RZ, 0x7610, R4 ;  /* 0x00007610ff047816 */ /* 0x001fc60000000004 */
        /* <DEDUP_REMOVED lines=19> */
[----:B------:R-:W-:Y:S01]  /*1f10*/  HFMA2 R87, -RZ, RZ, 0, 0 ;  /* 0x00000000ff577431 */ /* 0x000fe200000001ff */
[----:B------:R-:W-:-:S02]  /*1f20*/  CS2R R94, SRZ ;  /* 0x00000000005e7805 */ /* 0x000fc4000001ff00 */
[----:B------:R-:W-:Y:S02]  /*1f30*/  CS2R R92, SRZ ;  /* 0x00000000005c7805 */ /* 0x000fe4000001ff00 */
[----:B------:R-:W-:Y:S02]  /*1f40*/  CS2R R90, SRZ ;  /* 0x00000000005a7805 */ /* 0x000fe4000001ff00 */
[----:B------:R-:W-:Y:S02]  /*1f50*/  CS2R R88, SRZ ;  /* 0x0000000000587805 */ /* 0x000fe4000001ff00 */
[----:B------:R-:W-:Y:S02]  /*1f60*/  FSETP.GTU.FTZ.AND P1, PT, R85, 20, PT ;  /* 0x41a000005500780b */ /* 0x000fe40003f3c000 */
[----:B------:R-:W-:Y:S02]  /*1f70*/  FSETP.GTU.FTZ.AND P2, PT, R84, 20, PT ;  /* 0x41a000005400780b */ /* 0x000fe40003f5c000 */
[----:B------:R-:W-:-:S02]  /*1f80*/  FSETP.GTU.FTZ.AND P3, PT, R83, 20, PT ;  /* 0x41a000005300780b */ /* 0x000fc40003f7c000 */
[----:B------:R-:W-:Y:S02]  /*1f90*/  FSETP.GTU.FTZ.AND P4, PT, R82, 20, PT ;  /* 0x41a000005200780b */ /* 0x000fe40003f9c000 */
[----:B------:R-:W-:Y:S02]  /*1fa0*/  FSETP.GTU.FTZ.AND P5, PT, R81, 20, PT ;  /* 0x41a000005100780b */ /* 0x000fe40003fbc000 */
[----:B------:R-:W-:Y:S01]  /*1fb0*/  MOV R80, RZ ;  /* 0x000000ff00507202 */ /* 0x000fe20000000f00 */
[----:B------:R-:W-:Y:S04]  /*1fc0*/  STS.U16 [R78], R8 ;  /* 0x000000084e007388 */ /* 0x000fe80000000400 */
        /* <DEDUP_REMOVED lines=33> */
[----:B------:R-:W-:Y:S01]  /*21e0*/  CS2R R78, SRZ ;  /* 0x00000000004e7805 */ /* 0x000fe2000001ff00 */
[----:B-1----:R-:W-:Y:S01]  /*21f0*/  FADD.FTZ R76, R22, UR6 ;  /* 0x00000006164c7e21 */ /* 0x002fe20008010000 */
        /* <DEDUP_REMOVED lines=31> */
.L_x_7185:
[----:B------:R-:W-:Y:S05]  /*23f0*/  BSYNC.RECONVERGENT B0 ;  /* 0x0000000000007941 */ /* 0x000fea0003800200 */
.L_x_7184:
[----:B------:R-:W-:Y:S01]  /*2400*/  HADD2.F32 R28, -RZ, R28.H0_H0 ;  /* 0x2000001cff1c7230 */ /* 0x000fe20000004100 */
[----:B------:R-:W-:Y:S01]  /*2410*/  BSSY.RECONVERGENT B0, `(.L_x_7186) ;  /* 0x0000025000007945 */ /* 0x000fe20003800200 */
[----:B------:R-:W-:Y:S02]  /*2420*/  FSETP.GTU.FTZ.AND P0, PT, R76, 20, PT ;  /* 0x41a000004c00780b */ /* 0x000fe40003f1c000 */
[----:B--2---:R-:W-:Y:S02]  /*2430*/  CS2R R74, SRZ ;  /* 0x00000000004a7805 */ /* 0x004fe4000001ff00 */
        /* <DEDUP_REMOVED lines=34> */
.L_x_7187:
[----:B------:R-:W-:Y:S05]  /*2660*/  BSYNC.RECONVERGENT B0 ;  /* 0x0000000000007941 */ /* 0x000fea0003800200 */
.L_x_7186:
        /* <DEDUP_REMOVED lines=39> */
.L_x_7189:
[----:B------:R-:W-:Y:S05]  /*28e0*/  BSYNC.RECONVERGENT B0 ;  /* 0x0000000000007941 */ /* 0x000fea0003800200 */
.L_x_7188:
        /* <DEDUP_REMOVED lines=39> */
.L_x_7191:
[----:B------:R-:W-:Y:S05]  /*2b60*/  BSYNC.RECONVERGENT B0 ;  /* 0x0000000000007941 */ /* 0x000fea0003800200 */
.L_x_7190:
        /* <DEDUP_REMOVED lines=39> */
.L_x_7193:
[----:B------:R-:W-:Y:S05]  /*2de0*/  BSYNC.RECONVERGENT B0 ;  /* 0x0000000000007941 */ /* 0x000fea0003800200 */
.L_x_7192:
        /* <DEDUP_REMOVED lines=39> */
.L_x_7195:
[----:B------:R-:W-:Y:S05]  /*3060*/  BSYNC.RECONVERGENT B0 ;  /* 0x0000000000007941 */ /* 0x000fea0003800200 */
.L_x_7194:
        /* <DEDUP_REMOVED lines=40> */
.L_x_7197:
[----:B------:R-:W-:Y:S05]  /*32f0*/  BSYNC.RECONVERGENT B0 ;  /* 0x0000000000007941 */ /* 0x000fea0003800200 */
.L_x_7196:
        /* <DEDUP_REMOVED lines=39> */
.L_x_7199:
[----:B------:R-:W-:Y:S05]  /*3570*/  BSYNC.RECONVERGENT B0 ;  /* 0x0000000000007941 */ /* 0x000fea0003800200 */
.L_x_7198:
        /* <DEDUP_REMOVED lines=39> */
.L_x_7201:
[----:B------:R-:W-:Y:S05]  /*37f0*/  BSYNC.RECONVERGENT B0 ;  /* 0x0000000000007941 */ /* 0x000fea0003800200 */
.L_x_7200:
        /* <DEDUP_REMOVED lines=39> */
.L_x_7203:
[----:B------:R-:W-:Y:S05]  /*3a70*/  BSYNC.RECONVERGENT B0 ;  /* 0x0000000000007941 */ /* 0x000fea0003800200 */
.L_x_7202:
        /* <DEDUP_REMOVED lines=44> */
.L_x_7205:
[----:B------:R-:W-:Y:S05]  /*3d40*/  BSYNC.RECONVERGENT B0 ;  /* 0x0000000000007941 */ /* 0x000fea0003800200 */
.L_x_7204:
        /* <DEDUP_REMOVED lines=32> */
.L_x_7207:
[----:B------:R-:W-:Y:S05]  /*3f50*/  BSYNC.RECONVERGENT B0 ;  /* 0x0000000000007941 */ /* 0x000fea0003800200 */
.L_x_7206:
        /* <DEDUP_REMOVED lines=32> */
.L_x_7209:
[----:B------:R-:W-:Y:S05]  /*4160*/  BSYNC.RECONVERGENT B0 ;  /* 0x0000000000007941 */ /* 0x000fea0003800200 */
.L_x_7208:
        /* <DEDUP_REMOVED lines=32> */
.L_x_7211:
[----:B------:R-:W-:Y:S05]  /*4370*/  BSYNC.RECONVERGENT B0 ;  /* 0x0000000000007941 */ /* 0x000fea0003800200 */
.L_x_7210:
        /* <DEDUP_REMOVED lines=32> */
.L_x_7213:
[----:B------:R-:W-:Y:S05]  /*4580*/  BSYNC.RECONVERGENT B0 ;  /* 0x0000000000007941 */ /* 0x000fea0003800200 */
.L_x_7212:
        /* <DEDUP_REMOVED lines=32> */
.L_x_7215:
[----:B------:R-:W-:Y:S05]  /*4790*/  BSYNC.RECONVERGENT B0 ;  /* 0x0000000000007941 */ /* 0x000fea0003800200 */
.L_x_7214:
        /* <DEDUP_REMOVED lines=27> */
[----:B------:R-:W-:Y:S01]  /*4950*/  SHF.L.U32 R13, R189, 0x5, RZ ;  /* 0x00000005bd0d7819 */ /* 0x000fe200000006ff */
[----:B------:R-:W-:Y:S01]  /*4960*/  HFMA2 R95, -RZ, RZ, 0, 0 ;  /* 0x00000000ff5f7431 */ /* 0x000fe200000001ff */
[----:B------:R-:W-:Y:S01]  /*4970*/  LOP3.LUT R2, R2, 0xfffffffb, RZ, 0xc0, !PT ;  /* 0xfffffffb02027812 */ /* 0x000fe200078ec0ff */
[----:B------:R-:W2:Y:S01]  /*4980*/  LDCU.64 UR30, c[0x0][0x3b8] ;  /* 0x00007700ff1e77ac */ /* 0x000ea20008000a00 */
        /* <DEDUP_REMOVED lines=12> */
[----:B0-----:R-:W-:Y:S01]  /*4a50*/  FADD.FTZ R8, R67, R67 ;  /* 0x0000004343087221 */ /* 0x001fe20000010000 */
[----:B------:R-:W-:Y:S01]  /*4a60*/  ISETP.EQ.AND P1, PT, R0, RZ, P1 ;  /* 0x000000ff0000720c */ /* 0x000fe20000f22270 */
[----:B------:R-:W-:Y:S01]  /*4a70*/  FADD.FTZ R0, R19, R19 ;  /* 0x0000001313007221 */ /* 0x000fe20000010000 */
[----:B------:R-:W-:Y:S01]  /*4a80*/  FADD.FTZ R19, R61, R61 ;  /* 0x0000003d3d137221 */ /* 0x000fe20000010000 */
[----:B------:R-:W-:Y:S01]  /*4a90*/  FADD.FTZ R7, R69, R69 ;  /* 0x0000004545077221 */ /* 0x000fe20000010000 */
[----:B------:R-:W-:Y:S01]  /*4aa0*/  FADD.FTZ R6, R68, R68 ;  /* 0x0000004444067221 */ /* 0x000fe20000010000 */
[----:B-1----:R-:W-:Y:S01]  /*4ab0*/  UIMAD.WIDE.U32 UR12, UR8, UR28, URZ ;  /* 0x0000001c080c72a5 */ /* 0x002fe2000f8e00ff */
[----:B------:R-:W-:Y:S01]  /*4ac0*/  FADD.FTZ R5, R5, R5 ;  /* 0x0000000505057221 */ /* 0x000fe20000010000 */
[----:B--2---:R-:W-:Y:S01]  /*4ad0*/  UIMAD.WIDE.U32 UR10, UR8, UR30, URZ ;  /* 0x0000001e080a72a5 */ /* 0x004fe2000f8e00ff */
[----:B------:R-:W-:Y:S01]  /*4ae0*/  FADD.FTZ R4, R4, R4 ;  /* 0x0000000404047221 */ /* 0x000fe20000010000 */
[----:B------:R-:W-:Y:S01]  /*4af0*/  UIMAD UR29, UR8, UR29, UR13 ;  /* 0x0000001d081d72a4 */ /* 0x000fe2000f8e020d */
[----:B------:R-:W-:Y:S01]  /*4b00*/  LOP3.LUT R3, R189, 0x1f, RZ, 0xc0, !PT ;  /* 0x0000001fbd037812 */ /* 0x000fe200078ec0ff */
[----:B------:R-:W-:-:S02]  /*4b10*/  UIMAD UR31, UR8, UR31, UR11 ;  /* 0x0000001f081f72a4 */ /* 0x000fc4000f8e020b */
[----:B------:R-:W-:Y:S01]  /*4b20*/  USHF.L.U32 UR8, UR15, 0xb, URZ ;  /* 0x0000000b0f087899 */ /* 0x000fe200080006ff */
[----:B------:R-:W0:Y:S03]  /*4b30*/  LDCU UR46, c[0x0][0x394] ;  /* 0x00007280ff2e77ac */ /* 0x000e260008000800 */
[----:B------:R-:W-:Y:S01]  /*4b40*/  ULEA UR8, UR33, -UR8, 0x1 ;  /* 0x8000000821087291 */ /* 0x000fe2000f8e08ff */
[----:B------:R-:W1:Y:S03]  /*4b50*/  LDCU UR47, c[0x0][0x38c] ;  /* 0x00007180ff2f77ac */ /* 0x000e660008000800 */
[----:B------:R-:W-:Y:S01]  /*4b60*/  UIADD3 UR32, UPT, UPT, UR8, 0x800, URZ ;  /* 0x0000080008207890 */ /* 0x000fe2000fffe0ff */
[----:B------:R-:W2:Y:S05]  /*4b70*/  LDCU UR30, c[0x0][0x388] ;  /* 0x00007100ff1e77ac */ /* 0x000eaa0008000800 */
[----:B------:R-:W-:Y:S01]  /*4b80*/  ISETP.GE.AND P0, PT, R70, UR32, PT ;  /* 0x0000002046007c0c */ /* 0x000fe2000bf06270 */
[----:B------:R-:W3:Y:S01]  /*4b90*/  LDCU.64 UR42, c[0x0][0x3a8] ;  /* 0x00007500ff2a77ac */ /* 0x000ee20008000a00 */
[----:B------:R-:W4:Y:S01]  /*4ba0*/  LDCU.64 UR40, c[0x0][0x3c0] ;  /* 0x00007800ff2877ac */ /* 0x000f220008000a00 */
[----:B------:R-:W0:Y:S10]  /*4bb0*/  LDCU.64 UR38, c[0x0][0x4f0] ;  /* 0x00009e00ff2677ac */ /* 0x000e340008000a00 */
[----:B------:R-:W-:Y:S01]  /*4bc0*/  @P0 LOP3.LUT R2, R2, 0x4, RZ, 0xfc, !PT ;  /* 0x0000000402020812 */ /* 0x000fe200078efcff */
[----:B------:R-:W0:Y:S01]  /*4bd0*/  LDCU.64 UR44, c[0x0][0x3e0] ;  /* 0x00007c00ff2c77ac */ /* 0x000e220008000a00 */
[----:B------:R-:W0:Y:S01]  /*4be0*/  LDCU.128 UR24, c[0x0][0x440] ;  /* 0x00008800ff1877ac */ /* 0x000e220008000c00 */
[----:B-12---:R-:W-:-:S05]  /*4bf0*/  UMOV UR8, URZ ;  /* 0x000000ff00087c82 */ /* 0x006fca0008000000 */
.L_x_7314:
[----:B------:R-:W-:Y:S01]  /*4c00*/  UMOV UR28, UR12 ;  /* 0x0000000c001c7c82 */ /* 0x000fe20008000000 */
[----:B0-----:R-:W-:Y:S01]  /*4c10*/  LOP3.LUT R60, R13, 0x7c1f, R189, 0xc8, !PT ;  /* 0x00007c1f0d3c7812 */ /* 0x001fe200078ec8bd */
[----:B---3--:R-:W-:Y:S01]  /*4c20*/  UIMAD.WIDE.U32 UR36, UR8, UR42, UR28 ;  /* 0x0000002a082472a5 */ /* 0x008fe2000f8e001c */
[----:B------:R-:W-:-:S03]  /*4c30*/  LOP3.LUT P6, RZ, R2, 0x4, RZ, 0xc0, !PT ;  /* 0x0000000402ff7812 */ /* 0x000fc600078cc0ff */
[----:B------:R-:W-:Y:S02]  /*4c40*/  UIMAD UR28, UR8, UR43, UR37 ;  /* 0x0000002b081c72a4 */ /* 0x000fe4000f8e0225 */
[----:B0-----:R-:W-:-:S04]  /*4c50*/  ULEA UR33, UP0, UR36, UR24, 0x3 ;  /* 0x0000001824217291 */ /* 0x001fc8000f8018ff */
[----:B------:R-:W-:Y:S02]  /*4c60*/  ULEA.HI.X UR36, UR36, UR25, UR28, 0x3, UP0 ;  /* 0x0000001924247291 */ /* 0x000fe400080f1c1c */
[----:B------:R-:W-:-:S04]  /*4c70*/  MOV R62, UR33 ;  /* 0x00000021003e7c02 */ /* 0x000fc80008000f00 */
[----:B------:R-:W-:-:S06]  /*4c80*/  MOV R63, UR36 ;  /* 0x00000024003f7c02 */ /* 0x000fcc0008000f00 */
[----:B--2---:R-:W2:Y:S01]  /*4c90*/  LDG.E.64 R62, desc[UR34][R62.64] ;  /* 0x000000223e3e7981 */ /* 0x004ea2000c1e1b00 */
[----:B------:R-:W-:Y:S02]  /*4ca0*/  LOP3.LUT R106, R3, 0x7c00, R13, 0xf8, !PT ;  /* 0x00007c00036a7812 */ /* 0x000fe400078ef80d */
[----:B------:R-:W-:Y:S02]  /*4cb0*/  MOV R65, UR44 ;  /* 0x0000002c00417c02 */ /* 0x000fe40008000f00 */
[----:B------:R-:W-:Y:S02]  /*4cc0*/  MOV R61, RZ ;  /* 0x000000ff003d7202 */ /* 0x000fe40000000f00 */
[C---:B------:R-:W-:Y:S02]  /*4cd0*/  LOP3.LUT R66, R106.reuse, 0x20, RZ, 0xfc, !PT ;  /* 0x000000206a427812 */ /* 0x040fe400078efcff */
[----:B------:R-:W-:Y:S01]  /*4ce0*/  LOP3.LUT R67, R106, 0x40, RZ, 0xfc, !PT ;  /* 0x000000406a437812 */ /* 0x000fe200078efcff */
[----:B------:R-:W-:Y:S01]  /*4cf0*/  IMAD.WIDE.U32 R64, R65, UR8, R60 ;  /* 0x0000000841407c25 */ /* 0x000fe2000f8e003c */
[----:B----4-:R-:W-:-:S02]  /*4d00*/  MOV R69, UR45 ;  /* 0x0000002d00457c02 */ /* 0x010fc40008000f00 */
[----:B------:R-:W-:Y:S02]  /*4d10*/  ISETP.GE.AND P3, PT, R66, UR32, PT ;  /* 0x0000002042007c0c */ /* 0x000fe4000bf66270 */
[----:B------:R-:W-:Y:S01]  /*4d20*/  ISETP.GE.AND P4, PT, R67, UR32, PT ;  /* 0x0000002043007c0c */ /* 0x000fe2000bf86270 */
[----:B------:R-:W-:Y:S01]  /*4d30*/  IMAD R65, R69, UR8, R65 ;  /* 0x0000000845417c24 */ /* 0x000fe2000f8e0241 */
[C---:B------:R-:W-:Y:S02]  /*4d40*/  LOP3.LUT R61, R106.reuse, 0x60, RZ, 0xfc, !PT ;  /* 0x000000606a3d7812 */ /* 0x040fe400078efcff */
[----:B------:R-:W-:Y:S02]  /*4d50*/  LOP3.LUT R66, R106, 0x80, RZ, 0xfc, !PT ;  /* 0x000000806a427812 */ /* 0x000fe400078efcff */
[----:B------:R-:W-:Y:S02]  /*4d60*/  LEA R60, P2, R64, UR23, 0x1 ;  /* 0x00000017403c7c11 */ /* 0x000fe4000f8408ff */
[----:B------:R-:W-:-:S02]  /*4d70*/  ISETP.GE.AND P5, PT, R61, UR32, PT ;  /* 0x000000203d007c0c */ /* 0x000fc4000bfa6270 */
[----:B------:R-:W-:Y:S02]  /*4d80*/  PRMT R109, RZ, 0x7610, R109 ;  /* 0x00007610ff6d7816 */ /* 0x000fe4000000006d */
[----:B------:R-:W-:Y:S02]  /*4d90*/  PRMT R110, RZ, 0x7610, R110 ;  /* 0x00007610ff6e7816 */ /* 0x000fe4000000006e */
[----:B------:R-:W-:Y:S02]  /*4da0*/  ISETP.GE.AND P0, PT, R66, UR32, PT ;  /* 0x0000002042007c0c */ /* 0x000fe4000bf06270 */
[----:B------:R-:W-:Y:S02]  /*4db0*/  LEA.HI.X R61, R64, UR21, R65, 0x1, P2 ;  /* 0x00000015403d7c11 */ /* 0x000fe400090f0c41 */
[C---:B------:R-:W-:Y:S02]  /*4dc0*/  LOP3.LUT R67, R106.reuse, 0xa0, RZ, 0xfc, !PT ;  /* 0x000000a06a437812 */ /* 0x040fe400078efcff */
[C---:B------:R-:W-:Y:S01]  /*4dd0*/  LOP3.LUT R64, R106.reuse, 0xc0, RZ, 0xfc, !PT ;  /* 0x000000c06a407812 */ /* 0x040fe200078efcff */
[----:B------:R-:W3:Y:S01]  /*4de0*/  @!P3 LDG.E.U16 R109, desc[UR34][R60.64+0x40] ;  /* 0x000040223c6db981 */ /* 0x000ee2000c1e1500 */
[----:B------:R-:W-:-:S02]  /*4df0*/  LOP3.LUT R65, R106, 0xe0, RZ, 0xfc, !PT ;  /* 0x000000e06a417812 */ /* 0x000fc400078efcff */
[----:B------:R-:W-:Y:S01]  /*4e00*/  PRMT R108, RZ, 0x7610, R108 ;  /* 0x00007610ff6c7816 */ /* 0x000fe2000000006c */
[----:B------:R-:W5:Y:S01]  /*4e10*/  @!P4 LDG.E.U16 R110, desc[UR34][R60.64+0x80] ;  /* 0x000080223c6ec981 */ /* 0x000f62000c1e1500 */
[----:B------:R-:W-:Y:S02]  /*4e20*/  ISETP.GE.AND P2, PT, R67, UR32, PT ;  /* 0x0000002043007c0c */ /* 0x000fe4000bf46270 */
[----:B------:R-:W-:Y:S02]  /*4e30*/  ISETP.GE.AND P3, PT, R64, UR32, PT ;  /* 0x0000002040007c0c */ /* 0x000fe4000bf66270 */
[----:B------:R-:W-:Y:S01]  /*4e40*/  ISETP.GE.AND P4, PT, R65, UR32, PT ;  /* 0x0000002041007c0c */ /* 0x000fe2000bf86270 */
[----:B------:R-:W5:Y:S01]  /*4e50*/  @!P5 LDG.E.U16 R108, desc[UR34][R60.64+0xc0] ;  /* 0x0000c0223c6cd981 */ /* 0x000f62000c1e1500 */
[----:B------:R-:W-:Y:S02]  /*4e60*/  LOP3.LUT R65, R106, 0x100, RZ, 0xfc, !PT ;  /* 0x000001006a417812 */ /* 0x000fe400078efcff */
[----:B------:R-:W-:-:S02]  /*4e70*/  PRMT R64, RZ, 0x7610, R64 ;  /* 0x00007610ff407816 */ /* 0x000fc40000000040 */
[----:B------:R-:W-:Y:S02]  /*4e80*/  LOP3.LUT R66, R106, 0x120, RZ, 0xfc, !PT ;  /* 0x000001206a427812 */ /* 0x000fe400078efcff */
[----:B------:R-:W-:Y:S02]  /*4e90*/  ISETP.GE.AND P5, PT, R65, UR32, PT ;  /* 0x0000002041007c0c */ /* 0x000fe4000bfa6270 */
[----:B------:R-:W-:Y:S01]  /*4ea0*/  PRMT R65, RZ, 0x7610, R65 ;  /* 0x00007610ff417816 */ /* 0x000fe20000000041 */
[----:B------:R-:W5:Y:S01]  /*4eb0*/  @!P0 LDG.E.U16 R64, desc[UR34][R60.64+0x100] ;  /* 0x000100223c408981 */ /* 0x000f62000c1e1500 */
[----:B------:R-:W-:Y:S02]  /*4ec0*/  ISETP.GE.AND P0, PT, R66, UR32, PT ;  /* 0x0000002042007c0c */ /* 0x000fe4000bf06270 */
[----:B------:R-:W-:Y:S02]  /*4ed0*/  LOP3.LUT R66, R106, 0x140, RZ, 0xfc, !PT ;  /* 0x000001406a427812 */ /* 0x000fe400078efcff */
[----:B------:R-:W-:Y:S01]  /*4ee0*/  PRMT R67, RZ, 0x7610, R67 ;  /* 0x00007610ff437816 */ /* 0x000fe20000000043 */
[----:B------:R-:W5:Y:S01]  /*4ef0*/  @!P2 LDG.E.U16 R65, desc[UR34][R60.64+0x140] ;  /* 0x000140223c41a981 */ /* 0x000f62000c1e1500 */
[----:B------:R-:W-:-:S02]  /*4f00*/  ISETP.GE.AND P2, PT, R66, UR32, PT ;  /* 0x0000002042007c0c */ /* 0x000fc4000bf46270 */
[C---:B-1----:R-:W-:Y:S02]  /*4f10*/  LOP3.LUT R68, R106.reuse, 0x160, RZ, 0xfc, !PT ;  /* 0x000001606a447812 */ /* 0x042fe400078efcff */
[----:B------:R-:W-:Y:S01]  /*4f20*/  PRMT R66, RZ, 0x7610, R66 ;  /* 0x00007610ff427816 */ /* 0x000fe20000000042 */
[----:B------:R-:W5:Y:S01]  /*4f30*/  @!P3 LDG.E.U16 R67, desc[UR34][R60.64+0x180] ;  /* 0x000180223c43b981 */ /* 0x000f62000c1e1500 */
[----:B------:R-:W-:Y:S02]  /*4f40*/  PRMT R70, RZ, 0x7610, R70 ;  /* 0x00007610ff467816 */ /* 0x000fe40000000046 */
[----:B------:R-:W-:Y:S02]  /*4f50*/  LOP3.LUT R69, R106, 0x1a0, RZ, 0xfc, !PT ;  /* 0x000001a06a457812 */ /* 0x000fe400078efcff */
[----:B------:R-:W-:Y:S01]  /*4f60*/  ISETP.GE.AND P3, PT, R68, UR32, PT ;  /* 0x0000002044007c0c */ /* 0x000fe2000bf66270 */
[----:B------:R-:W5:Y:S01]  /*4f70*/  @!P5 LDG.E.U16 R66, desc[UR34][R60.64+0x200] ;  /* 0x000200223c42d981 */ /* 0x000f62000c1e1500 */
[----:B------:R-:W-:-:S02]  /*4f80*/  LOP3.LUT R68, R106, 0x180, RZ, 0xfc, !PT ;  /* 0x000001806a447812 */ /* 0x000fc400078efcff */
[----:B------:R-:W-:Y:S01]  /*4f90*/  ISETP.GE.AND P5, PT, R69, UR32, PT ;  /* 0x0000002045007c0c */ /* 0x000fe2000bfa6270 */
[----:B------:R-:W5:Y:S01]  /*4fa0*/  @!P4 LDG.E.U16 R70, desc[UR34][R60.64+0x1c0] ;  /* 0x0001c0223c46c981 */ /* 0x000f62000c1e1500 */
[----:B------:R-:W-:Y:S02]  /*4fb0*/  PRMT R69, RZ, 0x7610, R69 ;  /* 0x00007610ff457816 */ /* 0x000fe40000000045 */
[----:B------:R-:W-:Y:S02]  /*4fc0*/  ISETP.GE.AND P4, PT, R68, UR32, PT ;  /* 0x0000002044007c0c */ /* 0x000fe4000bf86270 */
[----:B------:R-:W-:Y:S02]  /*4fd0*/  PRMT R68, RZ, 0x7610, R68 ;  /* 0x00007610ff447816 */ /* 0x000fe40000000044 */
[C---:B------:R-:W-:Y:S01]  /*4fe0*/  LOP3.LUT R107, R106.reuse, 0x1e0, RZ, 0xfc, !PT ;  /* 0x000001e06a6b7812 */ /* 0x040fe200078efcff */
        /* <DEDUP_REMOVED lines=18> */
[----:B------:R-:W-:Y:S01]  /*5110*/  PRMT R114, RZ, 0x7610, R114 ;  /* 0x00007610ff727816 */ /* 0x000fe20000000072 */
[----:B------:R-:W5:Y:S01]  /*5120*/  @!P5 LDG.E.U16 R111, desc[UR34][R60.64+0x340] ;  /* 0x000340223c6fd981 */ /* 0x000f62000c1e1500 */
[----:B------:R-:W-:Y:S02]  /*5130*/  ISETP.GE.AND P0, PT, R115, UR32, PT ;  /* 0x0000002073007c0c */ /* 0x000fe4000bf06270 */
[----:B------:R-:W-:Y:S02]  /*5140*/  PRMT R115, RZ, 0x7610, R115 ;  /* 0x00007610ff737816 */ /* 0x000fe40000000073 */
[----:B------:R-:W-:Y:S01]  /*5150*/  ISETP.GE.AND P5, PT, R113, UR32, PT ;  /* 0x0000002071007c0c */ /* 0x000fe2000bfa6270 */
[----:B------:R-:W5:Y:S01]  /*5160*/  @!P2 LDG.E.U16 R114, desc[UR34][R60.64+0x3c0] ;  /* 0x0003c0223c72a981 */ /* 0x000f62000c1e1500 */
[C---:B------:R-:W-:Y:S02]  /*5170*/  LOP3.LUT R113, R106.reuse, 0x280, RZ, 0xfc, !PT ;  /* 0x000002806a717812 */ /* 0x040fe400078efcff */
[----:B------:R-:W-:Y:S01]  /*5180*/  LOP3.LUT R116, R106, 0x2a0, RZ, 0xfc, !PT ;  /* 0x000002a06a747812 */ /* 0x000fe200078efcff */
[----:B------:R-:W5:Y:S01]  /*5190*/  @!P3 LDG.E.U16 R115, desc[UR34][R60.64+0x400] ;  /* 0x000400223c73b981 */ /* 0x000f62000c1e1500 */
[----:B------:R-:W-:-:S02]  /*51a0*/  PRMT R122, RZ, 0x7610, R122 ;  /* 0x00007610ff7a7816 */ /* 0x000fc4000000007a */
[----:B------:R-:W-:Y:S02]  /*51b0*/  ISETP.GE.AND P2, PT, R113, UR32, PT ;  /* 0x0000002071007c0c */ /* 0x000fe4000bf46270 */
[----:B------:R-:W-:Y:S02]  /*51c0*/  ISETP.GE.AND P3, PT, R116, UR32, PT ;  /* 0x0000002074007c0c */ /* 0x000fe4000bf66270 */
[----:B------:R-:W-:Y:S01]  /*51d0*/  LOP3.LUT R113, R106, 0x2c0, RZ, 0xfc, !PT ;  /* 0x000002c06a717812 */ /* 0x000fe200078efcff */
[----:B------:R-:W5:Y:S01]  /*51e0*/  @!P4 LDG.E.U16 R122, desc[UR34][R60.64+0x440] ;  /* 0x000440223c7ac981 */ /* 0x000f62000c1e1500 */
[----:B------:R-:W-:Y:S02]  /*51f0*/  PRMT R123, RZ, 0x7610, R123 ;  /* 0x00007610ff7b7816 */ /* 0x000fe4000000007b */
[----:B------:R-:W-:Y:S02]  /*5200*/  PRMT R124, RZ, 0x7610, R124 ;  /* 0x00007610ff7c7816 */ /* 0x000fe4000000007c */
[----:B------:R-:W-:-:S02]  /*5210*/  PRMT R130, RZ, 0x7610, R130 ;  /* 0x00007610ff827816 */ /* 0x000fc40000000082 */
[C---:B------:R-:W-:Y:S01]  /*5220*/  LOP3.LUT R116, R106.reuse, 0x2e0, RZ, 0xfc, !PT ;  /* 0x000002e06a747812 */ /* 0x040fe200078efcff */
[----:B------:R-:W5:Y:S01]  /*5230*/  @!P5 LDG.E.U16 R123, desc[UR34][R60.64+0x480] ;  /* 0x000480223c7bd981 */ /* 0x000f62000c1e1500 */
[----:B------:R-:W-:Y:S02]  /*5240*/  ISETP.GE.AND P4, PT, R113, UR32, PT ;  /* 0x0000002071007c0c */ /* 0x000fe4000bf86270 */
[----:B------:R-:W-:Y:S01]  /*5250*/  LOP3.LUT R113, R106, 0x300, RZ, 0xfc, !PT ;  /* 0x000003006a717812 */ /* 0x000fe200078efcff */
[----:B------:R-:W5:Y:S01]  /*5260*/  @!P0 LDG.E.U16 R124, desc[UR34][R60.64+0x4c0] ;  /* 0x0004c0223c7c8981 */ /* 0x000f62000c1e1500 */
[----:B------:R-:W-:Y:S02]  /*5270*/  PRMT R128, RZ, 0x7610, R128 ;  /* 0x00007610ff807816 */ /* 0x000fe40000000080 */
[----:B------:R-:W-:Y:S01]  /*5280*/  PRMT R131, RZ, 0x7610, R131 ;  /* 0x00007610ff837816 */ /* 0x000fe20000000083 */
[----:B------:R-:W3:Y:S01]  /*5290*/  @!P6 LDG.E.U16 R130, desc[UR34][R60.64] ;  /* 0x000000223c82e981 */ /* 0x000ee2000c1e1500 */
[----:B------:R-:W-:-:S02]  /*52a0*/  ISETP.GE.AND P5, PT, R116, UR32, PT ;  /* 0x0000002074007c0c */ /* 0x000fc4000bfa6270 */
[C---:B------:R-:W-:Y:S01]  /*52b0*/  LOP3.LUT R116, R106.reuse, 0x320, RZ, 0xfc, !PT ;  /* 0x000003206a747812 */ /* 0x040fe200078efcff */
[----:B------:R-:W5:Y:S01]  /*52c0*/  @!P2 LDG.E.U16 R128, desc[UR34][R60.64+0x500] ;  /* 0x000500223c80a981 */ /* 0x000f62000c1e1500 */
[----:B------:R-:W-:Y:S02]  /*52d0*/  ISETP.GE.AND P0, PT, R113, UR32, PT ;  /* 0x0000002071007c0c */ /* 0x000fe4000bf06270 */
[----:B------:R-:W-:Y:S01]  /*52e0*/  LOP3.LUT R113, R106, 0x340, RZ, 0xfc, !PT ;  /* 0x000003406a717812 */ /* 0x000fe200078efcff */
[----:B------:R-:W5:Y:S01]  /*52f0*/  @!P3 LDG.E.U16 R131, desc[UR34][R60.64+0x540] ;  /* 0x000540223c83b981 */ /* 0x000f62000c1e1500 */
[----:B------:R-:W-:Y:S02]  /*5300*/  ISETP.GE.AND P2, PT, R116, UR32, PT ;  /* 0x0000002074007c0c */ /* 0x000fe4000bf46270 */
[----:B------:R-:W-:Y:S02]  /*5310*/  PRMT R132, RZ, 0x7610, R132 ;  /* 0x00007610ff847816 */ /* 0x000fe40000000084 */
[----:B------:R-:W-:-:S02]  /*5320*/  ISETP.GE.AND P3, PT, R113, UR32, PT ;  /* 0x0000002071007c0c */ /* 0x000fc4000bf66270 */
[----:B------:R-:W-:Y:S02]  /*5330*/  PRMT R133, RZ, 0x7610, R133 ;  /* 0x00007610ff857816 */ /* 0x000fe40000000085 */
[C---:B------:R-:W-:Y:S01]  /*5340*/  LOP3.LUT R116, R106.reuse, 0x360, RZ, 0xfc, !PT ;  /* 0x000003606a747812 */ /* 0x040fe200078efcff */
[----:B------:R-:W5:Y:S01]  /*5350*/  @!P4 LDG.E.U16 R132, desc[UR34][R60.64+0x580] ;  /* 0x000580223c84c981 */ /* 0x000f62000c1e1500 */
[----:B------:R-:W-:Y:S02]  /*5360*/  LOP3.LUT R113, R106, 0x380, RZ, 0xfc, !PT ;  /* 0x000003806a717812 */ /* 0x000fe400078efcff */
[----:B------:R-:W-:Y:S01]  /*5370*/  PRMT R134, RZ, 0x7610, R134 ;  /* 0x00007610ff867816 */ /* 0x000fe20000000086 */
[----:B------:R-:W5:Y:S01]  /*5380*/  @!P5 LDG.E.U16 R133, desc[UR34][R60.64+0x5c0] ;  /* 0x0005c0223c85d981 */ /* 0x000f62000c1e1500 */
[----:B------:R-:W-:Y:S02]  /*5390*/  PRMT R135, RZ, 0x7610, R135 ;  /* 0x00007610ff877816 */ /* 0x000fe40000000087 */
[----:B------:R-:W-:-:S02]  /*53a0*/  ISETP.GE.AND P4, PT, R116, UR32, PT ;  /* 0x0000002074007c0c */ /* 0x000fc4000bf86270 */
[----:B------:R-:W-:Y:S01]  /*53b0*/  PRMT R136, RZ, 0x7610, R136 ;  /* 0x00007610ff887816 */ /* 0x000fe20000000088 */
[----:B------:R-:W5:Y:S01]  /*53c0*/  @!P0 LDG.E.U16 R134, desc[UR34][R60.64+0x600] ;  /* 0x000600223c868981 */ /* 0x000f62000c1e1500 */
[C---:B------:R-:W-:Y:S02]  /*53d0*/  LOP3.LUT R116, R106.reuse, 0x3a0, RZ, 0xfc, !PT ;  /* 0x000003a06a747812 */ /* 0x040fe400078efcff */
[----:B------:R-:W-:Y:S01]  /*53e0*/  ISETP.GE.AND P5, PT, R113, UR32, PT ;  /* 0x0000002071007c0c */ /* 0x000fe2000bfa6270 */
[----:B------:R-:W5:Y:S01]  /*53f0*/  @!P2 LDG.E.U16 R135, desc[UR34][R60.64+0x640] ;  /* 0x000640223c87a981 */ /* 0x000f62000c1e1500 */
[----:B------:R-:W-:Y:S02]  /*5400*/  LOP3.LUT R106, R106, 0x3c0, RZ, 0xfc, !PT ;  /* 0x000003c06a6a7812 */ /* 0x000fe400078efcff */
[----:B------:R-:W-:Y:S01]  /*5410*/  LOP3.LUT R113, R13, 0x3e0, R3, 0xfe, !PT ;  /* 0x000003e00d717812 */ /* 0x000fe200078efe03 */
[----:B------:R-:W5:Y:S01]  /*5420*/  @!P3 LDG.E.U16 R136, desc[UR34][R60.64+0x680] ;  /* 0x000680223c88b981 */ /* 0x000f62000c1e1500 */
[----:B------:R-:W-:-:S02]  /*5430*/  ISETP.GE.AND P0, PT, R116, UR32, PT ;  /* 0x0000002074007c0c */ /* 0x000fc4000bf06270 */
[----:B------:R-:W-:Y:S02]  /*5440*/  ISETP.GE.AND P2, PT, R106, UR32, PT ;  /* 0x000000206a007c0c */ /* 0x000fe4000bf46270 */
[----:B------:R-:W-:Y:S02]  /*5450*/  ISETP.GE.AND P3, PT, R113, UR32, PT ;  /* 0x0000002071007c0c */ /* 0x000fe4000bf66270 */
        /* <DEDUP_REMOVED lines=38> */
[----:B------:R-:W-:-:S04]  /*56c0*/  FMUL.FTZ R63, R84, UR48 ;  /* 0x00000030543f7c20 */ /* 0x000fc80008410000 */
[----:B------:R-:W-:-:S04]  /*56d0*/  FMUL.RZ R63, R63, 0.15915493667125701904 ;  /* 0x3e22f9833f3f7820 */ /* 0x000fc8000040c000 */
[----:B------:R-:W-:Y:S08]  /*56e0*/  MUFU.SIN R158, R63 ;  /* 0x0000003f009e7308 */ /* 0x000ff00000000400 */
[----:B------:R0:W-:Y:S02]  /*56f0*/  MUFU.COS R138, R63 ;  /* 0x0000003f008a7308 */ /* 0x0001e40000000000 */
[----:B0-----:R-:W-:-:S04]  /*5700*/  FMUL.FTZ R63, R59, UR48 ;  /* 0x000000303b3f7c20 */ /* 0x001fc80008410000 */
[----:B------:R-:W-:Y:S01]  /*5710*/  FMUL.RZ R117, R63, 0.15915493667125701904 ;  /* 0x3e22f9833f757820 */ /* 0x000fe2000040c000 */
[----:B------:R-:W-:Y:S01]  /*5720*/  FMUL.FTZ R63, R54, UR48 ;  /* 0x00000030363f7c20 */ /* 0x000fe20008410000 */
[----:B------:R-:W-:Y:S01]  /*5730*/  MUFU.SIN R154, R106 ;  /* 0x0000006a009a7308 */ /* 0x000fe20000000400 */
[----:B------:R-:W0:Y:S02]  /*5740*/  S2UR UR33, SR_CgaCtaId ;  /* 0x00000000002179c3 */ /* 0x000e240000008800 */
[----:B------:R-:W-:Y:S01]  /*5750*/  FMUL.RZ R118, R63, 0.15915493667125701904 ;  /* 0x3e22f9833f767820 */ /* 0x000fe2000040c000 */
[----:B------:R-:W-:-:S04]  /*5760*/  FMUL.FTZ R63, R49, UR48 ;  /* 0x00000030313f7c20 */ /* 0x000fc80008410000 */
[----:B------:R1:W-:Y:S01]  /*5770*/  MUFU.COS R155, R106 ;  /* 0x0000006a009b7308 */ /* 0x0003e20000000000 */
[----:B------:R-:W-:Y:S01]  /*5780*/  R2UR UR36, R62 ;  /* 0x000000003e2472ca */ /* 0x000fe200000e0000 */
[----:B------:R-:W-:Y:S01]  /*5790*/  FMUL.FTZ R62, R41, UR48 ;  /* 0x00000030293e7c20 */ /* 0x000fe20008410000 */
[----:B-1----:R-:W-:-:S05]  /*57a0*/  LOP3.LUT R106, R189, 0x3e0, RZ, 0xc0, !PT ;  /* 0x000003e0bd6a7812 */ /* 0x002fca00078ec0ff */
[----:B------:R-:W-:Y:S08]  /*57b0*/  MUFU.SIN R129, R116 ;  /* 0x0000007400817308 */ /* 0x000ff00000000400 */
[----:B------:R1:W-:Y:S02]  /*57c0*/  MUFU.COS R145, R116 ;  /* 0x0000007400917308 */ /* 0x0003e40000000000 */
[----:B-1----:R-:W-:Y:S01]  /*57d0*/  FMUL.RZ R116, R63, 0.15915493667125701904 ;  /* 0x3e22f9833f747820 */ /* 0x002fe2000040c000 */
[----:B------:R-:W-:-:S05]  /*57e0*/  IADD3 R63, PT, PT, R106, R105, RZ ;  /* 0x000000696a3f7210 */ /* 0x000fca0007ffe0ff */
[----:B------:R-:W-:Y:S01]  /*57f0*/  MUFU.SIN R121, R116 ;  /* 0x0000007400797308 */ /* 0x000fe20000000400 */
[----:B------:R-:W-:-:S07]  /*5800*/  IMAD R174, R106, 0x1f, R63 ;  /* 0x0000001f6aae7824 */ /* 0x000fce00078e023f */
[----:B------:R1:W-:Y:S01]  /*5810*/  MUFU.COS R142, R116 ;  /* 0x00000074008e7308 */ /* 0x0003e20000000000 */
[----:B------:R-:W-:Y:S01]  /*5820*/  IADD3 R151, PT, PT, R174, 0x40, RZ ;  /* 0x00000040ae977810 */ /* 0x000fe20007ffe0ff */
[----:B-1----:R-:W-:Y:S01]  /*5830*/  FMUL.RZ R116, R62, 0.15915493667125701904 ;  /* 0x3e22f9833e747820 */ /* 0x002fe2000040c000 */
[----:B------:R-:W-:-:S05]  /*5840*/  FMUL.FTZ R62, R40, UR48 ;  /* 0x00000030283e7c20 */ /* 0x000fca0008410000 */
[----:B------:R-:W-:Y:S01]  /*5850*/  MUFU.SIN R148, R113 ;  /* 0x0000007100947308 */ /* 0x000fe20000000400 */
[----:B------:R-:W-:Y:S01]  /*5860*/  FMUL.RZ R146, R62, 0.15915493667125701904 ;  /* 0x3e22f9833e927820 */ /* 0x000fe2000040c000 */
[----:B------:R-:W-:Y:S01]  /*5870*/  FMUL.FTZ R62, R39, UR48 ;  /* 0x00000030273e7c20 */ /* 0x000fe20008410000 */
[----:B------:R-:W-:-:S05]  /*5880*/  LEA.HI.SX32 R183, R151, R174, 0x1b ;  /* 0x000000ae97b77211 */ /* 0x000fca00078fdaff */
[----:B------:R1:W-:Y:S01]  /*5890*/  MUFU.COS R149, R113 ;  /* 0x0000007100957308 */ /* 0x0003e20000000000 */
[----:B------:R-:W-:Y:S01]  /*58a0*/  IADD3 R181, PT, PT, R174, 0x180, RZ ;  /* 0x00000180aeb57810 */ /* 0x000fe20007ffe0ff */
[----:B------:R-:W-:Y:S01]  /*58b0*/  FMUL.RZ R151, R62, 0.15915493667125701904 ;  /* 0x3e22f9833e977820 */ /* 0x000fe2000040c000 */
[----:B------:R-:W-:Y:S01]  /*58c0*/  FMUL.FTZ R62, R38, UR48 ;  /* 0x00000030263e7c20 */ /* 0x000fe20008410000 */
[----:B------:R-:W-:Y:S01]  /*58d0*/  UMOV UR28, 0x400 ;  /* 0x00000400001c7882 */ /* 0x000fe20000000000 */
[----:B-1----:R-:W-:Y:S01]  /*58e0*/  FMUL.FTZ R113, R45, UR48 ;  /* 0x000000302d717c20 */ /* 0x002fe20008410000 */
[----:B------:R-:W-:Y:S01]  /*58f0*/  IADD3 R141, PT, PT, R174, 0x20, RZ ;  /* 0x00000020ae8d7810 */ /* 0x000fe20007ffe0ff */
[----:B0-----:R-:W-:Y:S02]  /*5900*/  ULEA UR28, UR33, UR28, 0x18 ;  /* 0x0000001c211c7291 */ /* 0x001fe4000f8ec0ff */
[----:B------:R-:W-:Y:S01]  /*5910*/  FMUL.RZ R113, R113, 0.15915493667125701904 ;  /* 0x3e22f98371717820 */ /* 0x000fe2000040c000 */
[-C--:B------:R-:W-:Y:S01]  /*5920*/  LEA.HI.SX32 R196, R181, R174.reuse, 0x1b ;  /* 0x000000aeb5c47211 */ /* 0x080fe200078fdaff */
        /* <DEDUP_REMOVED lines=8> */
[----:B------:R-:W-:Y:S02]  /*59b0*/  LEA.HI.SX32 R182, R141, R174, 0x1b ;  /* 0x000000ae8db67211 */ /* 0x000fe400078fdaff */
[C---:B------:R-:W-:Y:S02]  /*59c0*/  IADD3 R167, PT, PT, R174.reuse, 0xc0, RZ ;  /* 0x000000c0aea77810 */ /* 0x040fe40007ffe0ff */
[----:B------:R-:W-:-:S03]  /*59d0*/  IADD3 R185, PT, PT, R174, 0x1a0, RZ ;  /* 0x000001a0aeb97810 */ /* 0x000fc60007ffe0ff */
[----:B------:R-:W-:Y:S01]  /*59e0*/  MUFU.SIN R143, R118 ;  /* 0x00000076008f7308 */ /* 0x000fe20000000400 */
[C---:B------:R-:W-:Y:S02]  /*59f0*/  IADD3 R169, PT, PT, R174.reuse, 0xe0, RZ ;  /* 0x000000e0aea97810 */ /* 0x040fe40007ffe0ff */
[----:B------:R-:W-:Y:S02]  /*5a00*/  IADD3 R187, PT, PT, R174, 0x1c0, RZ ;  /* 0x000001c0aebb7810 */ /* 0x000fe40007ffe0ff */
[----:B------:R-:W-:-:S03]  /*5a10*/  LEA.HI.SX32 R184, R153, R174, 0x1b ;  /* 0x000000ae99b87211 */ /* 0x000fc600078fdaff */
[----:B------:R-:W-:Y:S01]  /*5a20*/  MUFU.COS R144, R118 ;  /* 0x0000007600907308 */ /* 0x000fe20000000000 */
[----:B------:R-:W-:Y:S02]  /*5a30*/  IADD3 R171, PT, PT, R174, 0x100, RZ ;  /* 0x00000100aeab7810 */ /* 0x000fe40007ffe0ff */
[----:B------:R-:W-:-:S05]  /*5a40*/  LEA.HI.SX32 R186, R163, R174, 0x1b ;  /* 0x000000aea3ba7211 */ /* 0x000fca00078fdaff */
[----:B------:R-:W-:Y:S01]  /*5a50*/  MUFU.SIN R119, R113 ;  /* 0x0000007100777308 */ /* 0x000fe20000000400 */
[----:B------:R-:W-:Y:S02]  /*5a60*/  IADD3 R173, PT, PT, R174, 0x120, RZ ;  /* 0x00000120aead7810 */ /* 0x000fe40007ffe0ff */
[----:B------:R-:W-:-:S05]  /*5a70*/  LEA.HI.SX32 R188, R165, R174, 0x1b ;  /* 0x000000aea5bc7211 */ /* 0x000fca00078fdaff */
[----:B------:R-:W-:Y:S01]  /*5a80*/  MUFU.COS R120, R113 ;  /* 0x0000007100787308 */ /* 0x000fe20000000000 */
[----:B------:R-:W-:Y:S02]  /*5a90*/  LEA.HI.SX32 R195, R179, R174, 0x1b ;  /* 0x000000aeb3c37211 */ /* 0x000fe400078fdaff */
[----:B------:R-:W-:-:S05]  /*5aa0*/  LEA R182, R182, UR28, 0x1 ;  /* 0x0000001cb6b67c11 */ /* 0x000fca000f8e08ff */
[----:B------:R-:W-:Y:S01]  /*5ab0*/  MUFU.SIN R117, R116 ;  /* 0x0000007400757308 */ /* 0x000fe20000000400 */
[----:B------:R-:W-:Y:S02]  /*5ac0*/  IADD3 R177, PT, PT, R174, 0x140, RZ ;  /* 0x00000140aeb17810 */ /* 0x000fe40007ffe0ff */
[----:B------:R-:W-:-:S05]  /*5ad0*/  LEA.HI.SX32 R190, R167, R174, 0x1b ;  /* 0x000000aea7be7211 */ /* 0x000fca00078fdaff */
[----:B------:R-:W-:Y:S01]  /*5ae0*/  MUFU.COS R118, R116 ;  /* 0x0000007400767308 */ /* 0x000fe20000000000 */
[----:B------:R-:W-:Y:S02]  /*5af0*/  LEA.HI.SX32 R179, R185, R174, 0x1b ;  /* 0x000000aeb9b37211 */ /* 0x000fe400078fdaff */
[----:B------:R-:W-:-:S05]  /*5b00*/  LEA R183, R183, UR28, 0x1 ;  /* 0x0000001cb7b77c11 */ /* 0x000fca000f8e08ff */
[----:B------:R-:W-:Y:S01]  /*5b10*/  MUFU.SIN R113, R146 ;  /* 0x0000009200717308 */ /* 0x000fe20000000400 */
[-C--:B------:R-:W-:Y:S02]  /*5b20*/  LEA.HI.SX32 R191, R169, R174.reuse, 0x1b ;  /* 0x000000aea9bf7211 */ /* 0x080fe400078fdaff */
[----:B------:R-:W-:-:S05]  /*5b30*/  LEA.HI.SX32 R197, R187, R174, 0x1b ;  /* 0x000000aebbc57211 */ /* 0x000fca00078fdaff */
[----:B------:R-:W-:Y:S01]  /*5b40*/  MUFU.COS R116, R146 ;  /* 0x0000009200747308 */ /* 0x000fe20000000000 */
[----:B------:R-:W-:Y:S02]  /*5b50*/  LEA R185, R184, UR28, 0x1 ;  /* 0x0000001cb8b97c11 */ /* 0x000fe4000f8e08ff */
[----:B------:R-:W-:-:S05]  /*5b60*/  LEA.HI.SX32 R192, R171, R174, 0x1b ;  /* 0x000000aeabc07211 */ /* 0x000fca00078fdaff */
[----:B------:R-:W-:Y:S01]  /*5b70*/  MUFU.SIN R146, R181 ;  /* 0x000000b500927308 */ /* 0x000fe20000000400 */
[----:B------:R-:W-:-:S07]  /*5b80*/  LEA R187, R186, UR28, 0x1 ;  /* 0x0000001cbabb7c11 */ /* 0x000fce000f8e08ff */
[----:B------:R0:W-:Y:S01]  /*5b90*/  MUFU.COS R152, R181 ;  /* 0x000000b500987308 */ /* 0x0001e20000000000 */
[-C--:B------:R-:W-:Y:S02]  /*5ba0*/  LEA.HI.SX32 R193, R173, R174.reuse, 0x1b ;  /* 0x000000aeadc17211 */ /* 0x080fe400078fdaff */
[----:B------:R-:W-:Y:S02]  /*5bb0*/  LEA R188, R188, UR28, 0x1 ;  /* 0x0000001cbcbc7c11 */ /* 0x000fe4000f8e08ff */
[----:B0-----:R-:W-:Y:S02]  /*5bc0*/  LEA R181, R175, UR28, 0x1 ;  /* 0x0000001cafb57c11 */ /* 0x001fe4000f8e08ff */
[----:B------:R-:W-:Y:S02]  /*5bd0*/  LEA.HI.SX32 R194, R177, R174, 0x1b ;  /* 0x000000aeb1c27211 */ /* 0x000fe400078fdaff */
[----:B------:R-:W-:Y:S01]  /*5be0*/  MOV R153, UR36 ;  /* 0x0000002400997c02 */ /* 0x000fe20008000f00 */
[----:B---3--:R-:W-:Y:S01]  /*5bf0*/  STS.U16 [R181], R130 ;  /* 0x00000082b5007388 */ /* 0x008fe20000000400 */
[----:B------:R-:W-:-:S02]  /*5c00*/  LEA R190, R190, UR28, 0x1 ;  /* 0x0000001cbebe7c11 */ /* 0x000fc4000f8e08ff */
[C---:B------:R-:W-:Y:S01]  /*5c10*/  IADD3 R199, PT, PT, R174.reuse, 0x1e0, RZ ;  /* 0x000001e0aec77810 */ /* 0x040fe20007ffe0ff */
[----:B------:R0:W-:Y:S01]  /*5c20*/  STS.U16 [R182+0x40], R109 ;  /* 0x0000406db6007388 */ /* 0x0001e20000000400 */
[----:B------:R-:W-:Y:S02]  /*5c30*/  LEA R191, R191, UR28, 0x1 ;  /* 0x0000001cbfbf7c11 */ /* 0x000fe4000f8e08ff */
[C---:B------:R-:W-:Y:S01]  /*5c40*/  IADD3 R201, PT, PT, R174.reuse, 0x200, RZ ;  /* 0x00000200aec97810 */ /* 0x040fe20007ffe0ff */
[----:B-----5:R-:W-:Y:S01]  /*5c50*/  STS.U16 [R183+0x80], R110 ;  /* 0x0000806eb7007388 */ /* 0x020fe20000000400 */
[----:B------:R-:W-:Y:S02]  /*5c60*/  IADD3 R203, PT, PT, R174, 0x220, RZ ;  /* 0x00000220aecb7810 */ /* 0x000fe40007ffe0ff */
[----:B------:R-:W-:Y:S01]  /*5c70*/  LEA R193, R193, UR28, 0x1 ;  /* 0x0000001cc1c17c11 */ /* 0x000fe2000f8e08ff */
[----:B------:R1:W-:Y:S01]  /*5c80*/  STS.U16 [R185+0xc0], R108 ;  /* 0x0000c06cb9007388 */ /* 0x0003e20000000400 */
[----:B0-----:R-:W-:-:S03]  /*5c90*/  LEA R109, R192, UR28, 0x1 ;  /* 0x0000001cc06d7c11 */ /* 0x001fc6000f8e08ff */
[----:B------:R0:W-:Y:S01]  /*5ca0*/  STS.U16 [R187+0x100], R64 ;  /* 0x00010040bb007388 */ /* 0x0001e20000000400 */
[----:B------:R-:W-:Y:S01]  /*5cb0*/  IADD3 R205, PT, PT, R174, 0x240, RZ ;  /* 0x00000240aecd7810 */ /* 0x000fe20007ffe0ff */
[----:B------:R-:W-:Y:S01]  /*5cc0*/  FMUL.FTZ R153, R153, 1.4426950216293334961 ;  /* 0x3fb8aa3b99997820 */ /* 0x000fe20000410000 */
[----:B------:R-:W-:Y:S01]  /*5cd0*/  LEA R194, R194, UR28, 0x1 ;  /* 0x0000001cc2c27c11 */ /* 0x000fe2000f8e08ff */
[----:B------:R3:W-:Y:S01]  /*5ce0*/  STS.U16 [R188+0x140], R65 ;  /* 0x00014041bc007388 */ /* 0x0007e20000000400 */
[C---:B------:R-:W-:Y:S02]  /*5cf0*/  IADD3 R207, PT, PT, R174.reuse, 0x260, RZ ;  /* 0x00000260aecf7810 */ /* 0x040fe40007ffe0ff */
[-C--:B------:R-:W-:Y:S01]  /*5d00*/  LEA.HI.SX32 R199, R199, R174.reuse, 0x1b ;  /* 0x000000aec7c77211 */ /* 0x080fe200078fdaff */
[----:B------:R-:W-:Y:S01]  /*5d10*/  STS.U16 [R190+0x180], R67 ;  /* 0x00018043be007388 */ /* 0x000fe20000000400 */
[----:B-1----:R-:W-:Y:S02]  /*5d20*/  LEA R108, R195, UR28, 0x1 ;  /* 0x0000001cc36c7c11 */ /* 0x002fe4000f8e08ff */
[----:B------:R-:W-:Y:S01]  /*5d30*/  IADD3 R209, PT, PT, R174, 0x280, RZ ;  /* 0x00000280aed17810 */ /* 0x000fe20007ffe0ff */
[----:B------:R-:W-:Y:S01]  /*5d40*/  STS.U16 [R191+0x1c0], R70 ;  /* 0x0001c046bf007388 */ /* 0x000fe20000000400 */
[----:B------:R-:W-:-:S02]  /*5d50*/  LEA.HI.SX32 R176, R201, R174, 0x1b ;  /* 0x000000aec9b07211 */ /* 0x000fc400078fdaff */
[----:B------:R-:W-:Y:S01]  /*5d60*/  LEA R196, R196, UR28, 0x1 ;  /* 0x0000001cc4c47c11 */ /* 0x000fe2000f8e08ff */
[----:B------:R1:W-:Y:S01]  /*5d70*/  STS.U16 [R109+0x200], R66 ;  /* 0x000200426d007388 */ /* 0x0003e20000000400 */
[C---:B------:R-:W-:Y:S02]  /*5d80*/  IADD3 R211, PT, PT, R174.reuse, 0x2a0, RZ ;  /* 0x000002a0aed37810 */ /* 0x040fe40007ffe0ff */
[-C--:B------:R-:W-:Y:S01]  /*5d90*/  LEA.HI.SX32 R180, R203, R174.reuse, 0x1b ;  /* 0x000000aecbb47211 */ /* 0x080fe200078fdaff */
[----:B------:R-:W-:Y:S01]  /*5da0*/  STS.U16 [R193+0x240], R68 ;  /* 0x00024044c1007388 */ /* 0x000fe20000000400 */
[----:B0-----:R-:W-:Y:S01]  /*5db0*/  LEA R64, R179, UR28, 0x1 ;  /* 0x0000001cb3407c11 */ /* 0x001fe2000f8e08ff */
[C---:B------:R-:W-:Y:S01]  /*5dc0*/  FMUL.FTZ R175, R153.reuse, R85 ;  /* 0x0000005599af7220 */ /* 0x040fe20000410000 */
[----:B------:R-:W-:Y:S01]  /*5dd0*/  IADD3 R213, PT, PT, R174, 0x2c0, RZ ;  /* 0x000002c0aed57810 */ /* 0x000fe20007ffe0ff */
[----:B------:R-:W-:Y:S01]  /*5de0*/  FMUL.FTZ R130, R153, R83 ;  /* 0x0000005399827220 */ /* 0x000fe20000410000 */
[----:B------:R-:W-:Y:S01]  /*5df0*/  LEA.HI.SX32 R177, R205, R174, 0x1b ;  /* 0x000000aecdb17211 */ /* 0x000fe200078fdaff */
[----:B------:R0:W-:Y:S01]  /*5e00*/  STS.U16 [R194+0x280], R69 ;  /* 0x00028045c2007388 */ /* 0x0001e20000000400 */
[----:B------:R-:W-:-:S02]  /*5e10*/  LEA R197, R197, UR28, 0x1 ;  /* 0x0000001cc5c57c11 */ /* 0x000fc4000f8e08ff */
[C---:B------:R-:W-:Y:S01]  /*5e20*/  IADD3 R215, PT, PT, R174.reuse, 0x2e0, RZ ;  /* 0x000002e0aed77810 */ /* 0x040fe20007ffe0ff */
[----:B------:R-:W-:Y:S01]  /*5e30*/  STS.U16 [R108+0x2c0], R71 ;  /* 0x0002c0476c007388 */ /* 0x000fe20000000400 */
[-C--:B------:R-:W-:Y:S02]  /*5e40*/  LEA.HI.SX32 R178, R207, R174.reuse, 0x1b ;  /* 0x000000aecfb27211 */ /* 0x080fe400078fdaff */
[----:B------:R-:W-:Y:S01]  /*5e50*/  LEA R199, R199, UR28, 0x1 ;  /* 0x0000001cc7c77c11 */ /* 0x000fe2000f8e08ff */
[----:B------:R-:W-:Y:S01]  /*5e60*/  STS.U16 [R196+0x300], R107 ;  /* 0x0003006bc4007388 */ /* 0x000fe20000000400 */
[----:B------:R-:W-:Y:S02]  /*5e70*/  IADD3 R217, PT, PT, R174, 0x300, RZ ;  /* 0x00000300aed97810 */ /* 0x000fe40007ffe0ff */
[----:B------:R-:W-:Y:S02]  /*5e80*/  LEA.HI.SX32 R173, R209, R174, 0x1b ;  /* 0x000000aed1ad7211 */ /* 0x000fe400078fdaff */
[----:B------:R-:W-:Y:S01]  /*5e90*/  LEA R176, R176, UR28, 0x1 ;  /* 0x0000001cb0b07c11 */ /* 0x000fe2000f8e08ff */
[----:B------:R4:W-:Y:S01]  /*5ea0*/  STS.U16 [R64+0x340], R111 ;  /* 0x0003406f40007388 */ /* 0x0009e20000000400 */
[----:B------:R-:W-:-:S02]  /*5eb0*/  IADD3 R219, PT, PT, R174, 0x320, RZ ;  /* 0x00000320aedb7810 */ /* 0x000fc40007ffe0ff */
[-C--:B------:R-:W-:Y:S02]  /*5ec0*/  LEA.HI.SX32 R170, R211, R174.reuse, 0x1b ;  /* 0x000000aed3aa7211 */ /* 0x080fe400078fdaff */
[----:B---3--:R-:W-:Y:S01]  /*5ed0*/  LEA R65, R180, UR28, 0x1 ;  /* 0x0000001cb4417c11 */ /* 0x008fe2000f8e08ff */
[----:B------:R-:W-:Y:S01]  /*5ee0*/  STS.U16 [R197+0x380], R112 ;  /* 0x00038070c5007388 */ /* 0x000fe20000000400 */
[C---:B------:R-:W-:Y:S02]  /*5ef0*/  IADD3 R221, PT, PT, R174.reuse, 0x340, RZ ;  /* 0x00000340aedd7810 */ /* 0x040fe40007ffe0ff */
[----:B------:R-:W-:Y:S02]  /*5f00*/  LEA.HI.SX32 R172, R213, R174, 0x1b ;  /* 0x000000aed5ac7211 */ /* 0x000fe400078fdaff */
[----:B-1----:R-:W-:Y:S01]  /*5f10*/  LEA R66, R177, UR28, 0x1 ;  /* 0x0000001cb1427c11 */ /* 0x002fe2000f8e08ff */
[----:B------:R-:W-:Y:S01]  /*5f20*/  STS.U16 [R199+0x3c0], R114 ;  /* 0x0003c072c7007388 */ /* 0x000fe20000000400 */
[----:B------:R-:W-:-:S02]  /*5f30*/  IADD3 R223, PT, PT, R174, 0x360, RZ ;  /* 0x00000360aedf7810 */ /* 0x000fc40007ffe0ff */
[----:B------:R-:W-:Y:S02]  /*5f40*/  LEA.HI.SX32 R171, R215, R174, 0x1b ;  /* 0x000000aed7ab7211 */ /* 0x000fe400078fdaff */
[----:B------:R-:W-:Y:S01]  /*5f50*/  LEA R67, R178, UR28, 0x1 ;  /* 0x0000001cb2437c11 */ /* 0x000fe2000f8e08ff */
[----:B------:R-:W1:Y:S01]  /*5f60*/  MUFU.EX2 R175, R175 ;  /* 0x000000af00af7308 */ /* 0x000e620000000800 */
[C---:B------:R-:W-:Y:S01]  /*5f70*/  IADD3 R225, PT, PT, R174.reuse, 0x380, RZ ;  /* 0x00000380aee17810 */ /* 0x040fe20007ffe0ff */
[----:B------:R-:W-:Y:S01]  /*5f80*/  FMUL.FTZ R184, R153, R84 ;  /* 0x0000005499b87220 */ /* 0x000fe20000410000 */
[-C--:B------:R-:W-:Y:S01]  /*5f90*/  LEA.HI.SX32 R169, R217, R174.reuse, 0x1b ;  /* 0x000000aed9a97211 */ /* 0x080fe200078fdaff */
[----:B------:R-:W-:Y:S01]  /*5fa0*/  STS.U16 [R176+0x400], R115 ;  /* 0x00040073b0007388 */ /* 0x000fe20000000400 */
[----:B------:R-:W-:Y:S02]  /*5fb0*/  LEA R173, R173, UR28, 0x1 ;  /* 0x0000001cadad7c11 */ /* 0x000fe4000f8e08ff */
[----:B------:R-:W-:Y:S01]  /*5fc0*/  IADD3 R227, PT, PT, R174, 0x3a0, RZ ;  /* 0x000003a0aee37810 */ /* 0x000fe20007ffe0ff */
[----:B------:R-:W3:Y:S01]  /*5fd0*/  MUFU.EX2 R130, R130 ;  /* 0x0000008200827308 */ /* 0x000ee20000000800 */
[----:B------:R-:W-:Y:S01]  /*5fe0*/  LEA.HI.SX32 R164, R219, R174, 0x1b ;  /* 0x000000aedba47211 */ /* 0x000fe200078fdaff */
[----:B------:R5:W-:Y:S01]  /*5ff0*/  STS.U16 [R65+0x440], R122 ;  /* 0x0004407a41007388 */ /* 0x000be20000000400 */
[----:B------:R-:W-:-:S02]  /*6000*/  LEA R170, R170, UR28, 0x1 ;  /* 0x0000001caaaa7c11 */ /* 0x000fc4000f8e08ff */
[----:B------:R-:W-:Y:S01]  /*6010*/  IADD3 R229, PT, PT, R174, 0x3c0, RZ ;  /* 0x000003c0aee57810 */ /* 0x000fe20007ffe0ff */
[----:B------:R2:W-:Y:S01]  /*6020*/  STS.U16 [R66+0x480], R123 ;  /* 0x0004807b42007388 */ /* 0x0005e20000000400 */
[-C--:B------:R-:W-:Y:S02]  /*6030*/  LEA.HI.SX32 R168, R221, R174.reuse, 0x1b ;  /* 0x000000aedda87211 */ /* 0x080fe400078fdaff */
[----:B0-----:R-:W-:Y:S01]  /*6040*/  LEA R69, R172, UR28, 0x1 ;  /* 0x0000001cac457c11 */ /* 0x001fe2000f8e08ff */
[----:B------:R0:W-:Y:S01]  /*6050*/  STS.U16 [R67+0x4c0], R124 ;  /* 0x0004c07c43007388 */ /* 0x0001e20000000400 */
[----:B------:R-:W-:Y:S02]  /*6060*/  IADD3 R231, PT, PT, R174, 0x3e0, RZ ;  /* 0x000003e0aee77810 */ /* 0x000fe40007ffe0ff */
[-C--:B------:R-:W-:Y:S02]  /*6070*/  LEA.HI.SX32 R167, R223, R174.reuse, 0x1b ;  /* 0x000000aedfa77211 */ /* 0x080fe400078fdaff */
[----:B----4-:R-:W-:Y:S01]  /*6080*/  LEA R64, R171, UR28, 0x1 ;  /* 0x0000001cab407c11 */ /* 0x010fe2000f8e08ff */
[----:B------:R-:W4:Y:S01]  /*6090*/  MUFU.EX2 R201, R184 ;  /* 0x000000b800c97308 */ /* 0x000f220000000800 */
[----:B------:R-:W-:Y:S01]  /*60a0*/  LEA.HI.SX32 R166, R225, R174, 0x1b ;  /* 0x000000aee1a67211 */ /* 0x000fe200078fdaff */
[----:B------:R-:W-:Y:S01]  /*60b0*/  STS.U16 [R173+0x500], R128 ;  /* 0x00050080ad007388 */ /* 0x000fe20000000400 */
[----:B------:R-:W-:-:S02]  /*60c0*/  LEA R169, R169, UR28, 0x1 ;  /* 0x0000001ca9a97c11 */ /* 0x000fc4000f8e08ff */
[-C--:B------:R-:W-:Y:S01]  /*60d0*/  LEA.HI.SX32 R165, R227, R174.reuse, 0x1b ;  /* 0x000000aee3a57211 */ /* 0x080fe200078fdaff */
[----:B------:R-:W-:Y:S01]  /*60e0*/  STS.U16 [R170+0x540], R131 ;  /* 0x00054083aa007388 */ /* 0x000fe20000000400 */
[----:B------:R-:W-:Y:S02]  /*60f0*/  LEA R164, R164, UR28, 0x1 ;  /* 0x0000001ca4a47c11 */ /* 0x000fe4000f8e08ff */
[----:B------:R-:W-:Y:S01]  /*6100*/  SHF.L.U32 R63, R63, 0x5, RZ ;  /* 0x000000053f3f7819 */ /* 0x000fe200000006ff */
[----:B------:R-:W-:Y:S01]  /*6110*/  STS.U16 [R69+0x580], R132 ;  /* 0x0005808445007388 */ /* 0x000fe20000000400 */
[-C--:B------:R-:W-:Y:S02]  /*6120*/  LEA.HI.SX32 R163, R229, R174.reuse, 0x1b ;  /* 0x000000aee5a37211 */ /* 0x080fe400078fdaff */
[----:B-----5:R-:W-:Y:S01]  /*6130*/  LEA R65, R168, UR28, 0x1 ;  /* 0x0000001ca8417c11 */ /* 0x020fe2000f8e08ff */
[----:B------:R5:W-:Y:S01]  /*6140*/  STS.U16 [R64+0x5c0], R133 ;  /* 0x0005c08540007388 */ /* 0x000be20000000400 */
[----:B------:R-:W-:-:S02]  /*6150*/  LEA.HI.SX32 R174, R231, R174, 0x1b ;  /* 0x000000aee7ae7211 */ /* 0x000fc400078fdaff */
[----:B--2---:R-:W-:Y:S01]  /*6160*/  LEA R66, R167, UR28, 0x1 ;  /* 0x0000001ca7427c11 */ /* 0x004fe2000f8e08ff */
[----:B------:R-:W-:Y:S01]  /*6170*/  STS.U16 [R169+0x600], R134 ;  /* 0x00060086a9007388 */ /* 0x000fe20000000400 */
[----:B0-----:R-:W-:Y:S02]  /*6180*/  LEA R67, R166, UR28, 0x1 ;  /* 0x0000001ca6437c11 */ /* 0x001fe4000f8e08ff */
[----:B------:R-:W-:Y:S01]  /*6190*/  LEA.HI.SX32 R63, R63, R63, 0x1b ;  /* 0x0000003f3f3f7211 */ /* 0x000fe200078fdaff */
[----:B------:R-:W-:Y:S01]  /*61a0*/  STS.U16 [R164+0x640], R135 ;  /* 0x00064087a4007388 */ /* 0x000fe20000000400 */
[----:B------:R-:W-:Y:S02]  /*61b0*/  LEA R163, R163, UR28, 0x1 ;  /* 0x0000001ca3a37c11 */ /* 0x000fe4000f8e08ff */
[----:B-----5:R-:W-:Y:S01]  /*61c0*/  LEA R64, R165, UR28, 0x1 ;  /* 0x0000001ca5407c11 */ /* 0x020fe2000f8e08ff */
[----:B------:R3:W-:Y:S01]  /*61d0*/  STS.U16 [R65+0x680], R136 ;  /* 0x0006808841007388 */ /* 0x0007e20000000400 */
[----:B------:R-:W-:-:S02]  /*61e0*/  LEA R174, R174, UR28, 0x1 ;  /* 0x0000001caeae7c11 */ /* 0x000fc4000f8e08ff */
[----:B------:R-:W-:Y:S01]  /*61f0*/  LEA R63, R63, UR28, 0x1 ;  /* 0x0000001c3f3f7c11 */ /* 0x000fe2000f8e08ff */
[----:B------:R4:W-:Y:S04]  /*6200*/  STS.U16 [R66+0x6c0], R137 ;  /* 0x0006c08942007388 */ /* 0x0009e80000000400 */
[----:B------:R-:W-:Y:S04]  /*6210*/  STS.U16 [R67+0x700], R162 ;  /* 0x000700a243007388 */ /* 0x000fe80000000400 */
[----:B------:R0:W-:Y:S01]  /*6220*/  STS.U16 [R64+0x740], R161 ;  /* 0x000740a140007388 */ /* 0x0001e20000000400 */
[----:B-1----:R-:W-:-:S03]  /*6230*/  FMUL.FTZ R140, R175, R140 ;  /* 0x0000008caf8c7220 */ /* 0x002fc60000410000 */
[----:B------:R-:W-:Y:S01]  /*6240*/  STS.U16 [R163+0x780], R160 ;  /* 0x000780a0a3007388 */ /* 0x000fe20000000400 */
[----:B------:R-:W-:Y:S01]  /*6250*/  FMUL.FTZ R139, R175, R139 ;  /* 0x0000008baf8b7220 */ /* 0x000fe20000410000 */
[----:B---3--:R-:W-:Y:S02]  /*6260*/  FMUL.FTZ R136, R130, R157 ;  /* 0x0000009d82887220 */ /* 0x008fe40000410000 */
[----:B------:R-:W-:Y:S01]  /*6270*/  STS.U16 [R174+0x7c0], R159 ;  /* 0x0007c09fae007388 */ /* 0x000fe20000000400 */
[----:B------:R-:W-:-:S03]  /*6280*/  NOP ;  /* 0x0000000000007918 */ /* 0x000fc60000000000 */
[----:B------:R-:W1:Y:S04]  /*6290*/  LDS.U16 R185, [R63+0x6] ;  /* 0x000006003fb97984 */ /* 0x000e680000000400 */
[----:B------:R-:W2:Y:S04]  /*62a0*/  LDS.U16 R173, [R63+0x1e] ;  /* 0x00001e003fad7984 */ /* 0x000ea80000000400 */
[----:B------:R-:W3:Y:S04]  /*62b0*/  LDS.U16 R171, [R63+0x22] ;  /* 0x000022003fab7984 */ /* 0x000ee80000000400 */
[----:B------:R-:W5:Y:S01]  /*62c0*/  LDS.U16 R169, [R63+0x26] ;  /* 0x000026003fa97984 */ /* 0x000f620000000400 */
[----:B----4-:R-:W-:-:S03]  /*62d0*/  FMUL.FTZ R137, R201, R158 ;  /* 0x0000009ec9897220 */ /* 0x010fc60000410000 */
        /* <DEDUP_REMOVED lines=12> */
[----:B------:R-:W-:-:S03]  /*63a0*/  FMUL.FTZ R71, R153, R59 ;  /* 0x0000003b99477220 */ /* 0x000fc60000410000 */
[----:B------:R-:W4:Y:S04]  /*63b0*/  LDS.U16 R186, [R63+0x4] ;  /* 0x000004003fba7984 */ /* 0x000f280000000400 */
[----:B------:R-:W4:Y:S04]  /*63c0*/  LDS.U16 R174, [R63+0x1c] ;  /* 0x00001c003fae7984 */ /* 0x000f280000000400 */
[----:B------:R-:W4:Y:S04]  /*63d0*/  LDS.U16 R172, [R63+0x20] ;  /* 0x000020003fac7984 */ /* 0x000f280000000400 */
[----:B------:R-:W4:Y:S01]  /*63e0*/  LDS.U16 R170, [R63+0x24] ;  /* 0x000024003faa7984 */ /* 0x000f220000000400 */
[----:B------:R-:W-:-:S03]  /*63f0*/  FMUL.FTZ R65, R153, R40 ;  /* 0x0000002899417220 */ /* 0x000fc60000410000 */
        /* <DEDUP_REMOVED lines=11> */
[----:B------:R4:W4:Y:S01]  /*64b0*/  LDS.U16 R158, [R63+0x3c] ;  /* 0x00003c003f9e7984 */ /* 0x0009220000000400 */
[----:B------:R1:W2:Y:S01]  /*64c0*/  MUFU.EX2 R108, R71 ;  /* 0x00000047006c7308 */ /* 0x0002a20000000800 */
[----:B0-----:R-:W-:Y:S01]  /*64d0*/  FMUL.FTZ R64, R153, R39 ;  /* 0x0000002799407220 */ /* 0x001fe20000410000 */
[----:B------:R-:W-:-:S06]  /*64e0*/  USHF.L.U32 UR50, UR15, 0x8, URZ ;  /* 0x000000080f327899 */ /* 0x000fcc00080006ff */
[----:B------:R-:W0:Y:S01]  /*64f0*/  MUFU.EX2 R65, R65 ;  /* 0x0000004100417308 */ /* 0x000e220000000800 */
[----:B------:R-:W-:Y:S01]  /*6500*/  UIADD3 UR33, UPT, UPT, UR50, -0x100, URZ ;  /* 0xffffff0032217890 */ /* 0x000fe2000fffe0ff */
[C---:B------:R-:W-:Y:S01]  /*6510*/  FMUL.FTZ R110, R153.reuse, R82 ;  /* 0x00000052996e7220 */ /* 0x040fe20000410000 */
[----:B------:R-:W-:-:S05]  /*6520*/  FMUL.FTZ R70, R153, R81 ;  /* 0x0000005199467220 */ /* 0x000fca0000410000 */
[----:B------:R3:W-:Y:S01]  /*6530*/  MUFU.EX2 R111, R64 ;  /* 0x00000040006f7308 */ /* 0x0007e20000000800 */
[C---:B------:R-:W-:Y:S01]  /*6540*/  FMUL.FTZ R68, R153.reuse, R76 ;  /* 0x0000004c99447220 */ /* 0x040fe20000410000 */
[C---:B------:R-:W-:Y:S01]  /*6550*/  FMUL.FTZ R107, R153.reuse, R54 ;  /* 0x00000036996b7220 */ /* 0x040fe20000410000 */
[C---:B-1----:R-:W-:Y:S01]  /*6560*/  FMUL.FTZ R71, R153.reuse, R49 ;  /* 0x0000003199477220 */ /* 0x042fe20000410000 */
[C---:B------:R-:W-:Y:S01]  /*6570*/  FMUL.FTZ R69, R153.reuse, R45 ;  /* 0x0000002d99457220 */ /* 0x040fe20000410000 */
[C---:B------:R-:W-:Y:S01]  /*6580*/  FMUL.FTZ R109, R153.reuse, R41 ;  /* 0x00000029996d7220 */ /* 0x040fe20000410000 */
[C---:B---3--:R-:W-:Y:S02]  /*6590*/  FMUL.FTZ R64, R153.reuse, R86 ;  /* 0x0000005699407220 */ /* 0x048fe40000410000 */
[----:B------:R-:W-:Y:S01]  /*65a0*/  MUFU.SIN R141, R151 ;  /* 0x00000097008d7308 */ /* 0x000fe20000000400 */
[C---:B------:R-:W-:Y:S01]  /*65b0*/  FMUL.FTZ R66, R153.reuse, R38 ;  /* 0x0000002699427220 */ /* 0x040fe20000410000 */
[----:B------:R-:W-:Y:S01]  /*65c0*/  ULOP3.LUT UR33, UR33, 0x100, URZ, 0xc0, !UPT ;  /* 0x0000010021217892 */ /* 0x000fe2000f8ec0ff */
[----:B------:R-:W-:-:S05]  /*65d0*/  FMUL.FTZ R153, R153, R36 ;  /* 0x0000002499997220 */ /* 0x000fca0000410000 */
[----:B------:R1:W-:Y:S01]  /*65e0*/  MUFU.COS R150, R151 ;  /* 0x0000009700967308 */ /* 0x0003e20000000000 */
[----:B------:R-:W-:Y:S01]  /*65f0*/  UIADD3 UR33, UPT, UPT, UR33, UR8, URZ ;  /* 0x0000000821217290 */ /* 0x000fe2000fffe0ff */
[----:B--2---:R-:W-:Y:S01]  /*6600*/  FMUL.FTZ R128, R108, R147 ;  /* 0x000000936c807220 */ /* 0x004fe20000410000 */
[----:B-1----:R-:W-:-:S05]  /*6610*/  FMUL.FTZ R151, R36, UR48 ;  /* 0x0000003024977c20 */ /* 0x002fca0008410000 */
[----:B------:R-:W1:Y:S01]  /*6620*/  MUFU.EX2 R64, R64 ;  /* 0x0000004000407308 */ /* 0x000e620000000800 */
[----:B------:R-:W-:Y:S01]  /*6630*/  FMUL.RZ R151, R151, 0.15915493667125701904 ;  /* 0x3e22f98397977820 */ /* 0x000fe2000040c000 */
[----:B------:R-:W-:-:S06]  /*6640*/  FMUL.FTZ R125, R108, R125 ;  /* 0x0000007d6c7d7220 */ /* 0x000fcc0000410000 */
[----:B------:R-:W2:Y:S01]  /*6650*/  MUFU.EX2 R110, R110 ;  /* 0x0000006e006e7308 */ /* 0x000ea20000000800 */
[C---:B0-----:R-:W-:Y:S01]  /*6660*/  FMUL.FTZ R116, R65.reuse, R116 ;  /* 0x0000007441747220 */ /* 0x041fe20000410000 */
[----:B------:R-:W-:Y:S01]  /*6670*/  FMUL.FTZ R113, R65, R113 ;  /* 0x0000007141717220 */ /* 0x000fe20000410000 */
[----:B------:R-:W-:-:S05]  /*6680*/  ISETP.NE.AND P0, PT, R189, RZ, PT ;  /* 0x000000ffbd00720c */ /* 0x000fca0003f05270 */
[----:B------:R-:W0:Y:S01]  /*6690*/  MUFU.EX2 R68, R68 ;  /* 0x0000004400447308 */ /* 0x000e220000000800 */
[----:B------:R-:W-:Y:S02]  /*66a0*/  IADD3 R198, PT, PT, R189, 0x200, RZ ;  /* 0x00000200bdc67810 */ /* 0x000fe40007ffe0ff */
[----:B------:R-:W-:-:S05]  /*66b0*/  MOV R65, UR33 ;  /* 0x0000002100417c02 */ /* 0x000fca0008000f00 */
[----:B------:R-:W3:Y:S01]  /*66c0*/  MUFU.EX2 R107, R107 ;  /* 0x0000006b006b7308 */ /* 0x000ee20000000800 */
[----:B------:R-:W-:-:S07]  /*66d0*/  R2UR UR49, R60 ;  /* 0x000000003c3172ca */ /* 0x000fce00000e0000 */
[----:B------:R-:W3:Y:S08]  /*66e0*/  MUFU.EX2 R109, R109 ;  /* 0x0000006d006d7308 */ /* 0x000ef00000000800 */
[----:B------:R-:W-:Y:S08]  /*66f0*/  MUFU.SIN R62, R151 ;  /* 0x00000097003e7308 */ /* 0x000ff00000000400 */
[----:B------:R-:W3:Y:S08]  /*6700*/  MUFU.EX2 R70, R70 ;  /* 0x0000004600467308 */ /* 0x000ef00000000800 */
[----:B------:R-:W3:Y:S08]  /*6710*/  MUFU.EX2 R71, R71 ;  /* 0x0000004700477308 */ /* 0x000ef00000000800 */
[----:B------:R-:W3:Y:S08]  /*6720*/  MUFU.EX2 R69, R69 ;  /* 0x0000004500457308 */ /* 0x000ef00000000800 */
[----:B------:R-:W3:Y:S08]  /*6730*/  MUFU.EX2 R67, R66 ;  /* 0x0000004200437308 */ /* 0x000ef00000000800 */
[----:B------:R-:W-:Y:S08]  /*6740*/  MUFU.COS R108, R151 ;  /* 0x00000097006c7308 */ /* 0x000ff00000000000 */
[----:B------:R-:W3:Y:S01]  /*6750*/  MUFU.EX2 R153, R153 ;  /* 0x0000009900997308 */ /* 0x000ee20000000800 */
[----:B------:R-:W-:-:S02]  /*6760*/  SEL R65, R65, R198, !P0 ;  /* 0x000000c641417207 */ /* 0x000fc40004000000 */
[----:B------:R-:W-:Y:S01]  /*6770*/  R2UR UR37, R61 ;  /* 0x000000003d2572ca */ /* 0x000fe200000e0000 */
[C---:B-1----:R-:W-:Y:S01]  /*6780*/  FMUL.FTZ R126, R64.reuse, R126 ;  /* 0x0000007e407e7220 */ /* 0x042fe20000410000 */
[----:B------:R-:W-:Y:S01]  /*6790*/  ISETP.NE.AND P2, PT, R189, 0x3f, PT ;  /* 0x0000003fbd00780c */ /* 0x000fe20003f45270 */
[----:B------:R-:W-:Y:S01]  /*67a0*/  FMUL.FTZ R127, R64, R127 ;  /* 0x0000007f407f7220 */ /* 0x000fe20000410000 */
[----:B------:R-:W-:Y:S01]  /*67b0*/  LEA R65, R65, UR28, 0x3 ;  /* 0x0000001c41417c11 */ /* 0x000fe2000f8e18ff */
[----:B------:R-:W-:Y:S02]  /*67c0*/  HADD2.F32 R185, -RZ, R185.H0_H0 ;  /* 0x200000b9ffb97230 */ /* 0x000fe40000004100 */
[----:B------:R-:W-:Y:S02]  /*67d0*/  HADD2.F32 R173, -RZ, R173.H0_H0 ;  /* 0x200000adffad7230 */ /* 0x000fe40000004100 */
[----:B------:R-:W-:Y:S02]  /*67e0*/  HADD2.F32 R171, -RZ, R171.H0_H0 ;  /* 0x200000abffab7230 */ /* 0x000fe40000004100 */
[----:B-----5:R-:W-:-:S02]  /*67f0*/  HADD2.F32 R169, -RZ, R169.H0_H0 ;  /* 0x200000a9ffa97230 */ /* 0x020fc40000004100 */
        /* <DEDUP_REMOVED lines=12> */
[----:B------:R-:W-:Y:S01]  /*68c0*/  FMUL.FTZ R135, R130, R156 ;  /* 0x0000009c82877220 */ /* 0x000fe20000410000 */
[----:B------:R-:W-:Y:S01]  /*68d0*/  FMUL.FTZ R112, R111, R150 ;  /* 0x000000966f707220 */ /* 0x000fe20000410000 */
[C---:B--2---:R-:W-:Y:S01]  /*68e0*/  FMUL.FTZ R134, R110.reuse, R155 ;  /* 0x0000009b6e867220 */ /* 0x044fe20000410000 */
[----:B------:R-:W-:Y:S01]  /*68f0*/  FMUL.FTZ R133, R110, R154 ;  /* 0x0000009a6e857220 */ /* 0x000fe20000410000 */
[----:B0-----:R-:W-:Y:S01]  /*6900*/  FMUL.FTZ R130, R68, R145 ;  /* 0x0000009144827220 */ /* 0x001fe20000410000 */
[C---:B---3--:R-:W-:Y:S01]  /*6910*/  FMUL.FTZ R124, R107.reuse, R144 ;  /* 0x000000906b7c7220 */ /* 0x048fe20000410000 */
[----:B------:R-:W-:Y:S01]  /*6920*/  FMUL.FTZ R123, R107, R143 ;  /* 0x0000008f6b7b7220 */ /* 0x000fe20000410000 */
[C---:B------:R-:W-:Y:S01]  /*6930*/  FMUL.FTZ R118, R109.reuse, R118 ;  /* 0x000000766d767220 */ /* 0x040fe20000410000 */
[----:B------:R-:W-:Y:S01]  /*6940*/  FMUL.FTZ R117, R109, R117 ;  /* 0x000000756d757220 */ /* 0x000fe20000410000 */
[----:B------:R-:W-:Y:S01]  /*6950*/  FMUL.FTZ R111, R111, R141 ;  /* 0x0000008d6f6f7220 */ /* 0x000fe20000410000 */
[----:B------:R-:W-:-:S02]  /*6960*/  HADD2.F32 R186, -RZ, R186.H0_H0 ;  /* 0x200000baffba7230 */ /* 0x000fc40000004100 */
[----:B------:R-:W-:Y:S01]  /*6970*/  FMUL.FTZ R132, R70, R149 ;  /* 0x0000009546847220 */ /* 0x000fe20000410000 */
[----:B------:R-:W-:Y:S02]  /*6980*/  HADD2.F32 R174, -RZ, R174.H0_H0 ;  /* 0x200000aeffae7230 */ /* 0x000fe40000004100 */
[C---:B------:R-:W-:Y:S01]  /*6990*/  FMUL.FTZ R122, R71.reuse, R142 ;  /* 0x0000008e477a7220 */ /* 0x040fe20000410000 */
[----:B------:R-:W-:Y:S02]  /*69a0*/  HADD2.F32 R172, -RZ, R172.H0_H0 ;  /* 0x200000acffac7230 */ /* 0x000fe40000004100 */
[----:B------:R-:W-:Y:S01]  /*69b0*/  FMUL.FTZ R121, R71, R121 ;  /* 0x0000007947797220 */ /* 0x000fe20000410000 */
[----:B------:R-:W-:Y:S02]  /*69c0*/  HADD2.F32 R170, -RZ, R170.H0_H0 ;  /* 0x200000aaffaa7230 */ /* 0x000fe40000004100 */
        /* <DEDUP_REMOVED lines=82> */
.L_x_7218:
[----:B------:R-:W-:-:S06]  /*6ef0*/  LEA R114, R189, UR28, 0x3 ;  /* 0x0000001cbd727c11 */ /* 0x000fcc000f8e18ff */
[----:B------:R-:W0:Y:S02]  /*6f00*/  LDS.64 R114, [R114+0x49e8] ;  /* 0x0049e80072727984 */ /* 0x000e240000000a00 */
.L_x_7219:
[----:B------:R-:W-:Y:S05]  /*6f10*/  BSYNC.RECONVERGENT B0 ;  /* 0x0000000000007941 */ /* 0x000fea0003800200 */
.L_x_7217:
        /* <DEDUP_REMOVED lines=18> */
[----:B------:R-:W-:Y:S01]  /*7040*/  FMUL.FTZ R71, R137, R69 ;  /* 0x0000004589477220 */ /* 0x000fe20000410000 */
[----:B------:R-:W-:Y:S02]  /*7050*/  LEA R190, R189, UR28, 0x4 ;  /* 0x0000001cbdbe7c11 */ /* 0x000fe4000f8e20ff */
        /* <DEDUP_REMOVED lines=136> */
[----:B------:R-:W-:Y:S01]  /*78e0*/  FMUL.FTZ R68, R107, R62 ;  /* 0x0000003e6b447220 */ /* 0x000fe20000410000 */
[----:B------:R-:W-:-:S02]  /*78f0*/  FFMA.FTZ R70, R108, R69, -R191 ;  /* 0x000000456c467223 */ /* 0x000fc400000108bf */
        /* <DEDUP_REMOVED lines=89> */
.L_x_7342:
        /* <DEDUP_REMOVED lines=13> */
.L_x_7345:
[----:B------:R-:W-:-:S03]  /*7f60*/  UMOV UR33, 0xffffffff ;  /* 0xffffffff00217882 */ /* 0x000fc60000000000 */
[----:B------:R-:W-:Y:S05]  /*7f70*/  BRA.DIV UR33, `(.L_x_7223) ;  /* 0x0000008e21647947 */ /* 0x000fea000b800000 */
.L_x_7348:
[----:B------:R-:W-:-:S03]  /*7f80*/  UMOV UR33, 0xffffffff ;  /* 0xffffffff00217882 */ /* 0x000fc60000000000 */
[----:B------:R-:W-:Y:S05]  /*7f90*/  BRA.DIV UR33, `(.L_x_7224) ;  /* 0x0000008e21847947 */ /* 0x000fea000b800000 */
.L_x_7351:
[----:B------:R-:W-:-:S03]  /*7fa0*/  UMOV UR33, 0xffffffff ;  /* 0xffffffff00217882 */ /* 0x000fc60000000000 */
[----:B------:R-:W-:Y:S05]  /*7fb0*/  BRA.DIV UR33, `(.L_x_7225) ;  /* 0x0000008e21a47947 */ /* 0x000fea000b800000 */
.L_x_7354:
        /* <DEDUP_REMOVED lines=10> */
.L_x_7364:
[C---:B0-----:R-:W-:Y:S01]  /*8060*/  FMUL.FTZ R68, R191.reuse, R196 ;  /* 0x000000c4bf447220 */ /* 0x041fe20000410000 */
[-C--:B------:R-:W-:Y:S01]  /*8070*/  FMUL.FTZ R69, R191, R67.reuse ;  /* 0x00000043bf457220 */ /* 0x080fe20000410000 */
[C---:B------:R-:W-:Y:S02]  /*8080*/  FMUL.FTZ R70, R195.reuse, R67 ;  /* 0x00000043c3467220 */ /* 0x040fe40000410000 */
[C---:B------:R-:W-:Y:S01]  /*8090*/  FFMA.FTZ R65, R195.reuse, R64, R68 ;  /* 0x00000040c3417223 */ /* 0x040fe20000010044 */
[-C--:B----4-:R-:W-:Y:S01]  /*80a0*/  FFMA.FTZ R69, R195, R66.reuse, R69 ;  /* 0x00000042c3457223 */ /* 0x090fe20000010045 */
[----:B------:R-:W-:Y:S01]  /*80b0*/  FFMA.FTZ R70, R191, R66, -R70 ;  /* 0x00000042bf467223 */ /* 0x000fe20000010846 */
[----:B------:R-:W-:Y:S02]  /*80c0*/  FMUL.FTZ R68, R195, R196 ;  /* 0x000000c4c3447220 */ /* 0x000fe40000410000 */
[----:B------:R-:W-:Y:S01]  /*80d0*/  @P0 FADD.FTZ R67, R194, R69 ;  /* 0x00000045c2430221 */ /* 0x000fe20000010000 */
        /* <DEDUP_REMOVED lines=15> */
.L_x_7220:
[----:B---3--:R-:W3:Y:S01]  /*81d0*/  S2R R189, SR_TID.X ;  /* 0x0000000000bd7919 */ /* 0x008ee20000002100 */
[----:B------:R-:W-:Y:S05]  /*81e0*/  WARPSYNC.ALL ;  /* 0x0000000000007948 */ /* 0x000fea0003800000 */
[----:B---3--:R-:W-:Y:S01]  /*81f0*/  LOP3.LUT P0, R240, R189, 0x1f, RZ, 0xc0, !PT ;  /* 0x0000001fbdf07812 */ /* 0x008fe2000780c0ff */
        /* <DEDUP_REMOVED lines=8> */
[-C--:B-----5:R-:W-:Y:S01]  /*8280*/  FMUL.FTZ R65, R109, R61.reuse ;  /* 0x0000003d6d417220 */ /* 0x0a0fe20000410000 */
[----:B------:R-:W-:Y:S01]  /*8290*/  FMUL.FTZ R62, R4, R208 ;  /* 0x000000d0043e7220 */ /* 0x000fe20000410000 */
[----:B------:R-:W-:Y:S01]  /*82a0*/  FFMA.FTZ R207, R160, UR49, -R207 ;  /* 0x00000031a0cf7c23 */ /* 0x000fe200080108cf */
[----:B------:R-:W-:Y:S01]  /*82b0*/  FMUL.FTZ R205, R163, UR37 ;  /* 0x00000025a3cd7c20 */ /* 0x000fe20008410000 */
        /* <DEDUP_REMOVED lines=9> */
[-C--:B------:R-:W-:Y:S01]  /*8350*/  FFMA.FTZ R66, R112, R65.reuse, R63 ;  /* 0x0000004170427223 */ /* 0x080fe2000001003f */
[----:B------:R-:W-:Y:S01]  /*8360*/  FADD.FTZ R61, R142, R61 ;  /* 0x0000003d8e3d7221 */ /* 0x000fe20000010000 */
[----:B------:R-:W-:Y:S01]  /*8370*/  FMUL.FTZ R67, R109, R62 ;  /* 0x0000003e6d437220 */ /* 0x000fe20000410000 */
[----:B------:R-:W-:Y:S01]  /*8380*/  FMUL.FTZ R69, R111, R65 ;  /* 0x000000416f457220 */ /* 0x000fe20000410000 */
        /* <DEDUP_REMOVED lines=14> */
[CC--:B------:R-:W-:Y:S01]  /*8470*/  FFMA.FTZ R62, R112.reuse, R63.reuse, R61 ;  /* 0x0000003f703e7223 */ /* 0x0c0fe2000001003d */
[----:B------:R-:W-:Y:S01]  /*8480*/  FMUL.FTZ R63, R111, R63 ;  /* 0x0000003f6f3f7220 */ /* 0x000fe20000410000 */
[C---:B------:R-:W-:Y:S01]  /*8490*/  FMUL.FTZ R61, R117.reuse, R65 ;  /* 0x00000041753d7220 */ /* 0x040fe20000410000 */
[----:B------:R-:W-:Y:S01]  /*84a0*/  FMUL.FTZ R64, R117, R69 ;  /* 0x0000004575407220 */ /* 0x000fe20000410000 */
[----:B------:R-:W-:Y:S01]  /*84b0*/  FFMA.FTZ R62, R7, R205, R62 ;  /* 0x000000cd073e7223 */ /* 0x000fe2000001003e */
[----:B------:R-:W-:Y:S01]  /*84c0*/  FFMA.FTZ R63, R112, R60, -R63 ;  /* 0x0000003c703f7223 */ /* 0x000fe2000001083f */
[C---:B------:R-:W-:Y:S01]  /*84d0*/  FFMA.FTZ R69, R118.reuse, R69, -R61 ;  /* 0x0000004576457223 */ /* 0x040fe2000001083d */
[----:B------:R-:W-:Y:S01]  /*84e0*/  FFMA.FTZ R64, R118, R65, R64 ;  /* 0x0000004176407223 */ /* 0x000fe20000010040 */
[----:B------:R-:W-:Y:S01]  /*84f0*/  FMUL.FTZ R65, R113, R62 ;  /* 0x0000003e71417220 */ /* 0x000fe20000410000 */
[----:B------:R-:W-:Y:S01]  /*8500*/  FADD.FTZ R63, R144, R63 ;  /* 0x0000003f903f7221 */ /* 0x000fe20000010000 */
[C---:B------:R-:W-:Y:S01]  /*8510*/  FMUL.FTZ R71, R119.reuse, R69 ;  /* 0x0000004577477220 */ /* 0x040fe20000410000 */
[-C--:B------:R-:W-:Y:S01]  /*8520*/  FMUL.FTZ R191, R119, R64.reuse ;  /* 0x0000004077bf7220 */ /* 0x080fe20000410000 */
[----:B------:R-:W-:Y:S01]  /*8530*/  FFMA.FTZ R204, R166, UR49, -R67 ;  /* 0x00000031a6cc7c23 */ /* 0x000fe20008010843 */
[-C--:B------:R-:W-:Y:S01]  /*8540*/  FMUL.FTZ R61, R113, R63.reuse ;  /* 0x0000003f713d7220 */ /* 0x080fe20000410000 */
[----:B------:R-:W-:Y:S01]  /*8550*/  FFMA.FTZ R71, R120, R64, R71 ;  /* 0x0000004078477223 */ /* 0x000fe20000010047 */
[C---:B------:R-:W-:Y:S01]  /*8560*/  FFMA.FTZ R60, R116.reuse, R63, -R65 ;  /* 0x0000003f743c7223 */ /* 0x040fe20000010841 */
[----:B------:R-:W-:Y:S01]  /*8570*/  BAR.SYNC.DEFER_BLOCKING 0x0 ;  /* 0x0000000000007b1d */ /* 0x000fe20000010000 */
[----:B------:R-:W-:Y:S01]  /*8580*/  FFMA.FTZ R61, R116, R62, R61 ;  /* 0x0000003e743d7223 */ /* 0x000fe2000001003d */
[----:B------:R-:W-:Y:S01]  /*8590*/  FFMA.FTZ R191, R120, R69, -R191 ;  /* 0x0000004578bf7223 */ /* 0x000fe200000108bf */
[----:B------:R-:W-:Y:S01]  /*85a0*/  FMUL.FTZ R65, R121, R71 ;  /* 0x0000004779417220 */ /* 0x000fe20000410000 */
[----:B------:R-:W-:Y:S01]  /*85b0*/  FADD.FTZ R60, R145, R60 ;  /* 0x0000003c913c7221 */ /* 0x000fe20000010000 */
[----:B------:R-:W-:Y:S01]  /*85c0*/  FFMA.FTZ R61, R8, R204, R61 ;  /* 0x000000cc083d7223 */ /* 0x000fe2000001003d */
[----:B------:R-:W-:Y:S01]  /*85d0*/  FMUL.FTZ R203, R167, UR37 ;  /* 0x00000025a7cb7c20 */ /* 0x000fe20008410000 */
[----:B------:R-:W-:Y:S01]  /*85e0*/  FFMA.FTZ R64, R122, R191, -R65 ;  /* 0x000000bf7a407223 */ /* 0x000fe20000010841 */
[CC--:B------:R-:W-:Y:S01]  /*85f0*/  FMUL.FTZ R63, R117.reuse, R60.reuse ;  /* 0x0000003c753f7220 */ /* 0x0c0fe20000410000 */
[----:B------:R-:W-:Y:S01]  /*8600*/  FMUL.FTZ R65, R117, R61 ;  /* 0x0000003d75417220 */ /* 0x000fe20000410000 */
[----:B------:R-:W-:Y:S01]  /*8610*/  FMUL.FTZ R191, R121, R191 ;  /* 0x000000bf79bf7220 */ /* 0x000fe20000410000 */
[----:B------:R-:W-:Y:S01]  /*8620*/  FFMA.FTZ R203, R168, UR49, -R203 ;  /* 0x00000031a8cb7c23 */ /* 0x000fe200080108cb */
[C---:B------:R-:W-:Y:S01]  /*8630*/  FFMA.FTZ R62, R118.reuse, R61, R63 ;  /* 0x0000003d763e7223 */ /* 0x040fe2000001003f */
        /* <DEDUP_REMOVED lines=13> */
[----:B------:R-:W-:Y:S01]  /*8710*/  FMUL.FTZ R201, R171, UR37 ;  /* 0x00000025abc97c20 */ /* 0x000fe20008410000 */
[----:B------:R-:W0:Y:S01]  /*8720*/  LDS.64 R60, [R190+0x31d8] ;  /* 0x0031d800be3c7984 */ /* 0x000e220000000a00 */
[----:B------:R-:W-:Y:S01]  /*8730*/  FFMA.FTZ R202, R170, UR49, -R67 ;  /* 0x00000031aaca7c23 */ /* 0x000fe20008010843 */
[----:B------:R-:W-:Y:S01]  /*8740*/  FADD.FTZ R64, R147, R64 ;  /* 0x0000004093407221 */ /* 0x000fe20000010000 */
[C---:B------:R-:W-:Y:S01]  /*8750*/  FMUL.FTZ R67, R125.reuse, R191 ;  /* 0x000000bf7d437220 */ /* 0x040fe20000410000 */
[----:B------:R-:W-:Y:S01]  /*8760*/  FMUL.FTZ R69, R125, R66 ;  /* 0x000000427d457220 */ /* 0x000fe20000410000 */
[----:B------:R-:W-:Y:S01]  /*8770*/  FFMA.FTZ R63, R10, R202, R63 ;  /* 0x000000ca0a3f7223 */ /* 0x000fe2000001003f */
[C---:B------:R-:W-:Y:S01]  /*8780*/  FMUL.FTZ R65, R121.reuse, R64 ;  /* 0x0000004079417220 */ /* 0x040fe20000410000 */
[----:B------:R-:W-:Y:S01]  /*8790*/  FFMA.FTZ R68, R128, R66, -R67 ;  /* 0x0000004280447223 */ /* 0x000fe20000010843 */
[----:B------:R-:W-:Y:S01]  /*87a0*/  FFMA.FTZ R201, R172, UR49, -R201 ;  /* 0x00000031acc97c23 */ /* 0x000fe200080108c9 */
        /* <DEDUP_REMOVED lines=8> */
[----:B------:R-:W-:Y:S01]  /*8830*/  FADD.FTZ R67, R148, R67 ;  /* 0x0000004394437221 */ /* 0x000fe20000010000 */
[----:B------:R-:W-:Y:S01]  /*8840*/  FMUL.FTZ R65, R123, R62 ;  /* 0x0000003e7b417220 */ /* 0x000fe20000410000 */
[----:B------:R-:W-:Y:S01]  /*8850*/  FFMA.FTZ R71, R130, R68, -R71 ;  /* 0x0000004482477223 */ /* 0x000fe20000010847 */
[----:B------:R-:W-:Y:S01]  /*8860*/  FMUL.FTZ R69, R173, UR37 ;  /* 0x00000025ad457c20 */ /* 0x000fe20008410000 */
[-C--:B------:R-:W-:Y:S01]  /*8870*/  FMUL.FTZ R63, R123, R67.reuse ;  /* 0x000000437b3f7220 */ /* 0x080fe20000410000 */
[----:B------:R-:W-:Y:S01]  /*8880*/  FFMA.FTZ R64, R124, R67, -R65 ;  /* 0x000000437c407223 */ /* 0x000fe20000010841 */
[-C--:B------:R-:W-:Y:S01]  /*8890*/  FMUL.FTZ R65, R131, R71.reuse ;  /* 0x0000004783417220 */ /* 0x080fe20000410000 */
[----:B------:R-:W-:Y:S01]  /*88a0*/  FFMA.FTZ R200, R174, UR49, -R69 ;  /* 0x00000031aec87c23 */ /* 0x000fe20008010845 */
[----:B------:R-:W-:Y:S01]  /*88b0*/  FFMA.FTZ R63, R124, R62, R63 ;  /* 0x0000003e7c3f7223 */ /* 0x000fe2000001003f */
[----:B------:R-:W-:Y:S01]  /*88c0*/  FADD.FTZ R64, R149, R64 ;  /* 0x0000004095407221 */ /* 0x000fe20000010000 */
[-C--:B------:R-:W-:Y:S01]  /*88d0*/  FMUL.FTZ R62, R131, R66.reuse ;  /* 0x00000042833e7220 */ /* 0x080fe20000410000 */
[----:B------:R-:W-:Y:S01]  /*88e0*/  FFMA.FTZ R66, R132, R66, R65 ;  /* 0x0000004284427223 */ /* 0x000fe20000010041 */
[----:B------:R-:W-:Y:S01]  /*88f0*/  FFMA.FTZ R63, R12, R200, R63 ;  /* 0x000000c80c3f7223 */ /* 0x000fe2000001003f */
[----:B------:R-:W-:Y:S01]  /*8900*/  FMUL.FTZ R65, R125, R64 ;  /* 0x000000407d417220 */ /* 0x000fe20000410000 */
[----:B------:R-:W-:Y:S01]  /*8910*/  FMUL.FTZ R199, R175, UR37 ;  /* 0x00000025afc77c20 */ /* 0x000fe20008410000 */
[----:B------:R-:W-:Y:S01]  /*8920*/  MOV R67, UR46 ;  /* 0x0000002e00437c02 */ /* 0x000fe20008000f00 */
[----:B------:R-:W-:Y:S01]  /*8930*/  FFMA.FTZ R62, R132, R71, -R62 ;  /* 0x00000047843e7223 */ /* 0x000fe2000001083e */
[-C--:B------:R-:W-:Y:S01]  /*8940*/  FFMA.FTZ R65, R128, R63.reuse, R65 ;  /* 0x0000003f80417223 */ /* 0x080fe20000010041 */
[----:B------:R-:W-:Y:S01]  /*8950*/  FMUL.FTZ R63, R125, R63 ;  /* 0x0000003f7d3f7220 */ /* 0x000fe20000410000 */
[----:B------:R-:W-:Y:S01]  /*8960*/  FFMA.FTZ R199, R176, UR49, -R199 ;  /* 0x00000031b0c77c23 */ /* 0x000fe200080108c7 */
[----:B------:R-:W-:Y:S01]  /*8970*/  ISETP.LE.OR P0, PT, R67, UR15, P0 ;  /* 0x0000000f43007c0c */ /* 0x000fe20008703670 */
[C---:B------:R-:W-:Y:S01]  /*8980*/  FMUL.FTZ R71, R133.reuse, R66 ;  /* 0x0000004285477220 */ /* 0x040fe20000410000 */
[----:B------:R-:W-:Y:S01]  /*8990*/  FFMA.FTZ R67, R128, R64, -R63 ;  /* 0x0000004080437223 */ /* 0x000fe2000001083f */
[-C--:B------:R-:W-:Y:S01]  /*89a0*/  FMUL.FTZ R69, R133, R62.reuse ;  /* 0x0000003e85457220 */ /* 0x080fe20000410000 */
[C---:B0-----:R-:W-:Y:S01]  /*89b0*/  FMUL.FTZ R63, R127.reuse, R61 ;  /* 0x0000003d7f3f7220 */ /* 0x041fe20000410000 */
[----:B------:R-:W-:Y:S01]  /*89c0*/  FFMA.FTZ R65, R14, R199, R65 ;  /* 0x000000c70e417223 */ /* 0x000fe20000010041 */
[C---:B------:R-:W-:Y:S01]  /*89d0*/  FFMA.FTZ R71, R134.reuse, R62, -R71 ;  /* 0x0000003e86477223 */ /* 0x040fe20000010847 */
[----:B------:R-:W-:Y:S01]  /*89e0*/  FMUL.FTZ R62, R127, R60 ;  /* 0x0000003c7f3e7220 */ /* 0x000fe20000410000 */
[----:B------:R-:W-:Y:S01]  /*89f0*/  FFMA.FTZ R68, R134, R66, R69 ;  /* 0x0000004286447223 */ /* 0x000fe20000010045 */
[----:B------:R-:W-:Y:S01]  /*8a00*/  FFMA.FTZ R63, R126, R60, -R63 ;  /* 0x0000003c7e3f7223 */ /* 0x000fe2000001083f */
[----:B------:R-:W-:Y:S01]  /*8a10*/  FADD.FTZ R67, R150, R67 ;  /* 0x0000004396437221 */ /* 0x000fe20000010000 */
[----:B------:R-:W-:Y:S01]  /*8a20*/  FMUL.FTZ R69, R129, R65 ;  /* 0x0000004181457220 */ /* 0x000fe20000410000 */
[----:B------:R-:W-:Y:S01]  /*8a30*/  FFMA.FTZ R62, R126, R61, R62 ;  /* 0x0000003d7e3e7223 */ /* 0x000fe2000001003e */
[----:B------:R-:W-:Y:S01]  /*8a40*/  FFMA.FTZ R227, R72, R86, R63 ;  /* 0x0000005648e37223 */ /* 0x000fe2000001003f */
[----:B------:R-:W-:Y:S01]  /*8a50*/  FMUL.FTZ R63, R177, UR37 ;  /* 0x00000025b13f7c20 */ /* 0x000fe20008410000 */
[-C--:B------:R-:W-:Y:S01]  /*8a60*/  FFMA.FTZ R60, R130, R67.reuse, -R69 ;  /* 0x00000043823c7223 */ /* 0x080fe20000010845 */
[----:B------:R-:W-:Y:S01]  /*8a70*/  FMUL.FTZ R67, R129, R67 ;  /* 0x0000004381437220 */ /* 0x000fe20000410000 */
[----:B------:R-:W-:Y:S01]  /*8a80*/  FADD.FTZ R198, RZ, R62 ;  /* 0x0000003effc67221 */ /* 0x000fe20000010000 */
[----:B------:R-:W-:Y:S01]  /*8a90*/  FMUL.FTZ R61, R139, R227 ;  /* 0x000000e38b3d7220 */ /* 0x000fe20000410000 */
[----:B------:R-:W-:Y:S01]  /*8aa0*/  FFMA.FTZ R226, R178, UR49, -R63 ;  /* 0x00000031b2e27c23 */ /* 0x000fe2000801083f */
[----:B------:R-:W-:Y:S01]  /*8ab0*/  FFMA.FTZ R64, R130, R65, R67 ;  /* 0x0000004182407223 */ /* 0x000fe20000010043 */
[----:B------:R-:W-:Y:S01]  /*8ac0*/  FADD.FTZ R62, R151, R60 ;  /* 0x0000003c973e7221 */ /* 0x000fe20000010000 */
[-C--:B------:R-:W-:Y:S01]  /*8ad0*/  FMUL.FTZ R60, R139, R198.reuse ;  /* 0x000000c68b3c7220 */ /* 0x080fe20000410000 */
[C---:B------:R-:W-:Y:S01]  /*8ae0*/  FFMA.FTZ R61, R140.reuse, R198, R61 ;  /* 0x000000c68c3d7223 */ /* 0x040fe2000001003d */
[----:B------:R-:W-:Y:S01]  /*8af0*/  FFMA.FTZ R64, R15, R226, R64 ;  /* 0x000000e20f407223 */ /* 0x000fe20000010040 */
[C---:B------:R-:W-:Y:S01]  /*8b00*/  FMUL.FTZ R63, R131.reuse, R62 ;  /* 0x0000003e833f7220 */ /* 0x040fe20000410000 */
[----:B------:R-:W-:Y:S01]  /*8b10*/  FFMA.FTZ R225, R140, R227, -R60 ;  /* 0x000000e38ce17223 */ /* 0x000fe2000001083c */
[----:B------:R-:W-:Y:S01]  /*8b20*/  FADD.FTZ R197, RZ, R61 ;  /* 0x0000003dffc57221 */ /* 0x000fe20000010000 */
[----:B------:R-:W-:Y:S01]  /*8b30*/  FMUL.FTZ R65, R131, R64 ;  /* 0x0000004083417220 */ /* 0x000fe20000410000 */
[----:B------:R-:W-:Y:S01]  /*8b40*/  FMUL.FTZ R67, R179, UR37 ;  /* 0x00000025b3437c20 */ /* 0x000fe20008410000 */
[----:B------:R-:W-:Y:S01]  /*8b50*/  FFMA.FTZ R225, R58, R85, R225 ;  /* 0x000000553ae17223 */ /* 0x000fe200000100e1 */
[C---:B------:R-:W-:Y:S01]  /*8b60*/  FMUL.FTZ R61, R137.reuse, R197 ;  /* 0x000000c5893d7220 */ /* 0x040fe20000410000 */
[C---:B------:R-:W-:Y:S01]  /*8b70*/  FFMA.FTZ R65, R132.reuse, R62, -R65 ;  /* 0x0000003e84417223 */ /* 0x040fe20000010841 */
[----:B------:R-:W-:Y:S01]  /*8b80*/  FFMA.FTZ R63, R132, R64, R63 ;  /* 0x00000040843f7223 */ /* 0x000fe2000001003f */
[-C--:B------:R-:W-:Y:S01]  /*8b90*/  FMUL.FTZ R62, R137, R225.reuse ;  /* 0x000000e1893e7220 */ /* 0x080fe20000410000 */
[----:B------:R-:W-:Y:S01]  /*8ba0*/  FFMA.FTZ R60, R138, R225, -R61 ;  /* 0x000000e18a3c7223 */ /* 0x000fe2000001083d */
[----:B------:R-:W-:Y:S01]  /*8bb0*/  FMUL.FTZ R61, R135, R71 ;  /* 0x00000047873d7220 */ /* 0x000fe20000410000 */
[----:B------:R-:W-:Y:S01]  /*8bc0*/  FFMA.FTZ R224, R180, UR49, -R67 ;  /* 0x00000031b4e07c23 */ /* 0x000fe20008010843 */
[----:B------:R-:W-:Y:S01]  /*8bd0*/  FFMA.FTZ R62, R138, R197, R62 ;  /* 0x000000c58a3e7223 */ /* 0x000fe2000001003e */
[----:B------:R-:W-:Y:S01]  /*8be0*/  FFMA.FTZ R223, R57, R84, R60 ;  /* 0x0000005439df7223 */ /* 0x000fe2000001003c */
[-C--:B------:R-:W-:Y:S01]  /*8bf0*/  FFMA.FTZ R64, R136, R68.reuse, R61 ;  /* 0x0000004488407223 */ /* 0x080fe2000001003d */
[C---:B------:R-:W-:Y:S01]  /*8c00*/  FMUL.FTZ R61, R135.reuse, R68 ;  /* 0x00000044873d7220 */ /* 0x040fe20000410000 */
[----:B------:R-:W-:Y:S01]  /*8c10*/  FADD.FTZ R196, RZ, R62 ;  /* 0x0000003effc47221 */ /* 0x000fe20000010000 */
[----:B------:R-:W-:Y:S01]  /*8c20*/  FFMA.FTZ R60, R16, R224, R63 ;  /* 0x000000e0103c7223 */ /* 0x000fe2000001003f */
[----:B------:R-:W-:Y:S01]  /*8c30*/  FADD.FTZ R65, R152, R65 ;  /* 0x0000004198417221 */ /* 0x000fe20000010000 */
[C---:B------:R-:W-:Y:S01]  /*8c40*/  FFMA.FTZ R71, R136.reuse, R71, -R61 ;  /* 0x0000004788477223 */ /* 0x040fe2000001083d */
[----:B------:R-:W-:Y:S01]  /*8c50*/  FMUL.FTZ R61, R135, R196 ;  /* 0x000000c4873d7220 */ /* 0x000fe20000410000 */
[----:B------:R-:W-:Y:S01]  /*8c60*/  FMUL.FTZ R67, R133, R60 ;  /* 0x0000003c85437220 */ /* 0x000fe20000410000 */
[-C--:B------:R-:W-:Y:S01]  /*8c70*/  FMUL.FTZ R63, R135, R223.reuse ;  /* 0x000000df873f7220 */ /* 0x080fe20000410000 */
[----:B------:R-:W-:Y:S01]  /*8c80*/  FMUL.FTZ R221, R181, UR37 ;  /* 0x00000025b5dd7c20 */ /* 0x000fe20008410000 */
[----:B------:R-:W-:Y:S01]  /*8c90*/  FFMA.FTZ R61, R136, R223, -R61 ;  /* 0x000000df883d7223 */ /* 0x000fe2000001083d */
[-C--:B------:R-:W-:Y:S01]  /*8ca0*/  FFMA.FTZ R62, R134, R65.reuse, -R67 ;  /* 0x00000041863e7223 */ /* 0x080fe20000010843 */
[----:B------:R-:W-:Y:S01]  /*8cb0*/  FFMA.FTZ R63, R136, R196, R63 ;  /* 0x000000c4883f7223 */ /* 0x000fe2000001003f */
[C---:B------:R-:W-:Y:S01]  /*8cc0*/  FMUL.FTZ R65, R133.reuse, R65 ;  /* 0x0000004185417220 */ /* 0x040fe20000410000 */
[----:B------:R-:W-:Y:S01]  /*8cd0*/  FFMA.FTZ R222, R56, R83, R61 ;  /* 0x0000005338de7223 */ /* 0x000fe2000001003d */
[----:B------:R-:W-:Y:S01]  /*8ce0*/  FFMA.FTZ R221, R182, UR49, -R221 ;  /* 0x00000031b6dd7c23 */ /* 0x000fe200080108dd */
[----:B------:R-:W-:Y:S01]  /*8cf0*/  FADD.FTZ R195, RZ, R63 ;  /* 0x0000003fffc37221 */ /* 0x000fe20000010000 */
[C---:B------:R-:W-:Y:S01]  /*8d00*/  FFMA.FTZ R60, R134.reuse, R60, R65 ;  /* 0x0000003c863c7223 */ /* 0x040fe20000010041 */
[----:B------:R-:W-:Y:S01]  /*8d10*/  FMUL.FTZ R63, R133, R222 ;  /* 0x000000de853f7220 */ /* 0x000fe20000410000 */
[----:B------:R-:W-:Y:S01]  /*8d20*/  FADD.FTZ R62, R153, R62 ;  /* 0x0000003e993e7221 */ /* 0x000fe20000010000 */
[----:B------:R-:W-:Y:S01]  /*8d30*/  FMUL.FTZ R61, R133, R195 ;  /* 0x000000c3853d7220 */ /* 0x000fe20000410000 */
[----:B------:R-:W-:Y:S01]  /*8d40*/  FFMA.FTZ R60, R17, R221, R60 ;  /* 0x000000dd113c7223 */ /* 0x000fe2000001003c */
[C---:B------:R-:W-:Y:S01]  /*8d50*/  FFMA.FTZ R63, R134.reuse, R195, R63 ;  /* 0x000000c3863f7223 */ /* 0x040fe2000001003f */
[C---:B------:R-:W-:Y:S01]  /*8d60*/  FMUL.FTZ R65, R135.reuse, R62 ;  /* 0x0000003e87417220 */ /* 0x040fe20000410000 */
[----:B------:R-:W-:Y:S01]  /*8d70*/  FFMA.FTZ R220, R134, R222, -R61 ;  /* 0x000000de86dc7223 */ /* 0x000fe2000001083d */
[----:B------:R-:W-:Y:S01]  /*8d80*/  FMUL.FTZ R61, R135, R60 ;  /* 0x0000003c873d7220 */ /* 0x000fe20000410000 */
[----:B------:R-:W-:Y:S01]  /*8d90*/  FADD.FTZ R194, RZ, R63 ;  /* 0x0000003fffc27221 */ /* 0x000fe20000010000 */
[----:B------:R-:W-:Y:S01]  /*8da0*/  FMUL.FTZ R219, R183, UR37 ;  /* 0x00000025b7db7c20 */ /* 0x000fe20008410000 */
[----:B------:R-:W-:Y:S01]  /*8db0*/  FFMA.FTZ R220, R55, R82, R220 ;  /* 0x0000005237dc7223 */ /* 0x000fe200000100dc */
[C---:B------:R-:W-:Y:S01]  /*8dc0*/  FFMA.FTZ R67, R136.reuse, R62, -R61 ;  /* 0x0000003e88437223 */ /* 0x040fe2000001083d */
[C---:B------:R-:W-:Y:S01]  /*8dd0*/  FMUL.FTZ R61, R131.reuse, R194 ;  /* 0x000000c2833d7220 */ /* 0x040fe20000410000 */
[----:B------:R-:W-:Y:S01]  /*8de0*/  FFMA.FTZ R65, R136, R60, R65 ;  /* 0x0000003c88417223 */ /* 0x000fe20000010041 */
[-C--:B------:R-:W-:Y:S01]  /*8df0*/  FMUL.FTZ R63, R131, R220.reuse ;  /* 0x000000dc833f7220 */ /* 0x080fe20000410000 */
[----:B------:R-:W-:Y:S01]  /*8e00*/  FFMA.FTZ R219, R184, UR49, -R219 ;  /* 0x00000031b8db7c23 */ /* 0x000fe200080108db */
[C---:B------:R-:W-:Y:S01]  /*8e10*/  FFMA.FTZ R218, R132.reuse, R220, -R61 ;  /* 0x000000dc84da7223 */ /* 0x040fe2000001083d */
[----:B------:R-:W-:Y:S01]  /*8e20*/  FMUL.FTZ R61, R137, R64 ;  /* 0x00000040893d7220 */ /* 0x000fe20000410000 */
[----:B------:R-:W-:Y:S01]  /*8e30*/  FFMA.FTZ R63, R132, R194, R63 ;  /* 0x000000c2843f7223 */ /* 0x000fe2000001003f */
[----:B------:R-:W-:Y:S01]  /*8e40*/  FFMA.FTZ R65, R18, R219, R65 ;  /* 0x000000db12417223 */ /* 0x000fe20000010041 */
[----:B------:R-:W-:Y:S01]  /*8e50*/  FFMA.FTZ R218, R53, R81, R218 ;  /* 0x0000005135da7223 */ /* 0x000fe200000100da */
[----:B------:R-:W-:Y:S01]  /*8e60*/  FMUL.FTZ R69, R137, R71 ;  /* 0x0000004789457220 */ /* 0x000fe20000410000 */
[----:B------:R-:W-:Y:S01]  /*8e70*/  FADD.FTZ R193, RZ, R63 ;  /* 0x0000003fffc17221 */ /* 0x000fe20000010000 */
[----:B------:R-:W-:Y:S01]  /*8e80*/  FADD.FTZ R67, R154, R67 ;  /* 0x000000439a437221 */ /* 0x000fe20000010000 */
[----:B------:R-:W-:Y:S01]  /*8e90*/  FMUL.FTZ R63, R129, R218 ;  /* 0x000000da813f7220 */ /* 0x000fe20000410000 */
[----:B------:R-:W-:Y:S01]  /*8ea0*/  FMUL.FTZ R62, R137, R65 ;  /* 0x00000041893e7220 */ /* 0x000fe20000410000 */
[----:B------:R-:W-:Y:S01]  /*8eb0*/  FFMA.FTZ R71, R138, R71, -R61 ;  /* 0x000000478a477223 */ /* 0x000fe2000001083d */
[-C--:B------:R-:W-:Y:S01]  /*8ec0*/  FMUL.FTZ R61, R129, R193.reuse ;  /* 0x000000c1813d7220 */ /* 0x080fe20000410000 */
[----:B------:R-:W-:Y:S01]  /*8ed0*/  FFMA.FTZ R63, R130, R193, R63 ;  /* 0x000000c1823f7223 */ /* 0x000fe2000001003f */
[C---:B------:R-:W-:Y:S01]  /*8ee0*/  FFMA.FTZ R60, R138.reuse, R64, R69 ;  /* 0x000000408a3c7223 */ /* 0x040fe20000010045 */
[-C--:B------:R-:W-:Y:S01]  /*8ef0*/  FFMA.FTZ R64, R138, R67.reuse, -R62 ;  /* 0x000000438a407223 */ /* 0x080fe2000001083e */
[----:B------:R-:W-:Y:S01]  /*8f00*/  FMUL.FTZ R67, R137, R67 ;  /* 0x0000004389437220 */ /* 0x000fe20000410000 */
[----:B------:R-:W-:Y:S01]  /*8f10*/  FMUL.FTZ R217, R185, UR37 ;  /* 0x00000025b9d97c20 */ /* 0x000fe20008410000 */
[----:B------:R-:W-:Y:S01]  /*8f20*/  FFMA.FTZ R61, R130, R218, -R61 ;  /* 0x000000da823d7223 */ /* 0x000fe2000001083d */
[----:B------:R-:W-:Y:S01]  /*8f30*/  FADD.FTZ R192, RZ, R63 ;  /* 0x0000003fffc07221 */ /* 0x000fe20000010000 */
[----:B------:R-:W-:Y:S01]  /*8f40*/  FFMA.FTZ R62, R138, R65, R67 ;  /* 0x000000418a3e7223 */ /* 0x000fe20000010043 */
[----:B------:R-:W-:Y:S01]  /*8f50*/  FFMA.FTZ R217, R186, UR49, -R217 ;  /* 0x00000031bad97c23 */ /* 0x000fe200080108d9 */
[----:B------:R-:W-:Y:S01]  /*8f60*/  FFMA.FTZ R216, R52, R76, R61 ;  /* 0x0000004c34d87223 */ /* 0x000fe2000001003d */
[----:B------:R-:W-:Y:S01]  /*8f70*/  FMUL.FTZ R61, R125, R192 ;  /* 0x000000c07d3d7220 */ /* 0x000fe20000410000 */
[----:B------:R-:W-:Y:S01]  /*8f80*/  FADD.FTZ R65, R155, R64 ;  /* 0x000000409b417221 */ /* 0x000fe20000010000 */
[----:B------:R-:W-:Y:S01]  /*8f90*/  FFMA.FTZ R64, R19, R217, R62 ;  /* 0x000000d913407223 */ /* 0x000fe2000001003e */
[-C--:B------:R-:W-:Y:S01]  /*8fa0*/  FMUL.FTZ R63, R125, R216.reuse ;  /* 0x000000d87d3f7220 */ /* 0x080fe20000410000 */
[C---:B------:R-:W-:Y:S01]  /*8fb0*/  FFMA.FTZ R62, R128.reuse, R216, -R61 ;  /* 0x000000d8803e7223 */ /* 0x040fe2000001083d */
[C---:B------:R-:W-:Y:S01]  /*8fc0*/  FMUL.FTZ R61, R139.reuse, R71 ;  /* 0x000000478b3d7220 */ /* 0x040fe20000410000 */
[----:B------:R-:W-:Y:S01]  /*8fd0*/  FMUL.FTZ R67, R139, R65 ;  /* 0x000000418b437220 */ /* 0x000fe20000410000 */
[----:B------:R-:W-:Y:S01]  /*8fe0*/  FFMA.FTZ R63, R128, R192, R63 ;  /* 0x000000c0803f7223 */ /* 0x000fe2000001003f */
[----:B------:R-:W-:Y:S01]  /*8ff0*/  FFMA.FTZ R215, R51, R59, R62 ;  /* 0x0000003b33d77223 */ /* 0x000fe2000001003e */
[-C--:B------:R-:W-:Y:S01]  /*9000*/  FMUL.FTZ R62, R139, R60.reuse ;  /* 0x0000003c8b3e7220 */ /* 0x080fe20000410000 */
[C---:B------:R-:W-:Y:S01]  /*9010*/  FFMA.FTZ R60, R140.reuse, R60, R61 ;  /* 0x0000003c8c3c7223 */ /* 0x040fe2000001003d */
[----:B------:R-:W-:Y:S01]  /*9020*/  FADD.FTZ R191, RZ, R63 ;  /* 0x0000003fffbf7221 */ /* 0x000fe20000010000 */
[----:B------:R-:W-:Y:S01]  /*9030*/  FMUL.FTZ R63, R123, R215 ;  /* 0x000000d77b3f7220 */ /* 0x000fe20000410000 */
[----:B------:R-:W-:Y:S01]  /*9040*/  FFMA.FTZ R61, R140, R71, -R62 ;  /* 0x000000478c3d7223 */ /* 0x000fe2000001083e */
[----:B------:R-:W-:Y:S01]  /*9050*/  FMUL.FTZ R213, R187, UR37 ;  /* 0x00000025bbd57c20 */ /* 0x000fe20008410000 */
[-C--:B------:R-:W-:Y:S01]  /*9060*/  FMUL.FTZ R62, R123, R191.reuse ;  /* 0x000000bf7b3e7220 */ /* 0x080fe20000410000 */
[----:B------:R-:W-:Y:S01]  /*9070*/  FFMA.FTZ R127, R124, R191, R63 ;  /* 0x000000bf7c7f7223 */ /* 0x000fe2000001003f */
[-C--:B------:R-:W-:Y:S01]  /*9080*/  FFMA.FTZ R69, R140, R64.reuse, R67 ;  /* 0x000000408c457223 */ /* 0x080fe20000010043 */
[----:B------:R-:W-:Y:S01]  /*9090*/  FFMA.FTZ R213, R188, UR49, -R213 ;  /* 0x00000031bcd57c23 */ /* 0x000fe200080108d5 */
[----:B------:R-:W-:Y:S01]  /*90a0*/  FFMA.FTZ R63, R124, R215, -R62 ;  /* 0x000000d77c3f7223 */ /* 0x000fe2000001083e */
[----:B------:R-:W-:Y:S01]  /*90b0*/  FADD.FTZ R127, RZ, R127 ;  /* 0x0000007fff7f7221 */ /* 0x000fe20000010000 */
[----:B------:R-:W-:Y:S01]  /*90c0*/  VOTEU.ALL UP0, P0 ;  /* 0x0000000000ff7886 */ /* 0x000fe20000000000 */
[----:B------:R-:W-:Y:S01]  /*90d0*/  FMUL.FTZ R66, R139, R64 ;  /* 0x000000408b427220 */ /* 0x000fe20000410000 */
[----:B------:R-:W-:Y:S01]  /*90e0*/  FFMA.FTZ R214, R50, R54, R63 ;  /* 0x0000003632d67223 */ /* 0x000fe2000001003f */
[C---:B------:R-:W-:Y:S01]  /*90f0*/  FMUL.FTZ R63, R121.reuse, R127 ;  /* 0x0000007f793f7220 */ /* 0x040fe20000410000 */
[----:B------:R-:W-:Y:S01]  /*9100*/  HFMA2 R64, -RZ, RZ, 1.875, 0 ;  /* 0x3f800000ff407431 */ /* 0x000fe200000001ff */
[----:B------:R-:W-:Y:S01]  /*9110*/  @!UP0 ULEA UR33, UR8, UR28, 0x4 ;  /* 0x0000001c08218291 */ /* 0x000fe2000f8e20ff */
[-C--:B------:R-:W-:Y:S01]  /*9120*/  FMUL.FTZ R62, R121, R214.reuse ;  /* 0x000000d6793e7220 */ /* 0x080fe20000410000 */
[----:B------:R-:W-:Y:S01]  /*9130*/  FFMA.FTZ R63, R122, R214, -R63 ;  /* 0x000000d67a3f7223 */ /* 0x000fe2000001083f */
[----:B------:R-:W-:Y:S01]  /*9140*/  FFMA.FTZ R209, R140, R65, -R66 ;  /* 0x000000418cd17223 */ /* 0x000fe20000010842 */
[----:B------:R-:W-:Y:S01]  /*9150*/  CS2R R66, SRZ ;  /* 0x0000000000427805 */ /* 0x000fe2000001ff00 */
[----:B------:R-:W-:Y:S01]  /*9160*/  FFMA.FTZ R126, R122, R127, R62 ;  /* 0x0000007f7a7e7223 */ /* 0x000fe2000001003e */
[----:B------:R-:W-:Y:S01]  /*9170*/  FFMA.FTZ R212, R48, R49, R63 ;  /* 0x0000003130d47223 */ /* 0x000fe2000001003f */
[----:B------:R-:W-:Y:S01]  /*9180*/  FFMA.FTZ R62, R0, R213, R69 ;  /* 0x000000d5003e7223 */ /* 0x000fe20000010045 */
[----:B------:R-:W-:Y:S01]  /*9190*/  MOV R65, RZ ;  /* 0x000000ff00417202 */ /* 0x000fe20000000f00 */
[----:B------:R-:W-:Y:S01]  /*91a0*/  FADD.FTZ R126, RZ, R126 ;  /* 0x0000007eff7e7221 */ /* 0x000fe20000010000 */
[----:B------:R-:W-:Y:S01]  /*91b0*/  FMUL.FTZ R71, R119, R212 ;  /* 0x000000d477477220 */ /* 0x000fe20000410000 */
[----:B------:R-:W-:Y:S01]  /*91c0*/  FADD.FTZ R63, R156, R209 ;  /* 0x000000d19c3f7221 */ /* 0x000fe20000010000 */
[----:B------:R-:W-:Y:S01]  /*91d0*/  ISETP.GT.U32.AND P2, PT, R189, 0x1f, PT ;  /* 0x0000001fbd00780c */ /* 0x000fe20003f44070 */
        /* <DEDUP_REMOVED lines=45> */
[C---:B------:R-:W-:Y:S01]  /*94b0*/  FMUL.FTZ R246, R69.reuse, R60 ;  /* 0x0000003c45f67220 */ /* 0x040fe20000410000 */
[-C--:B------:R-:W-:Y:S01]  /*94c0*/  FMUL.FTZ R69, R69, R62.reuse ;  /* 0x0000003e45457220 */ /* 0x080fe20000410000 */
[C---:B------:R-:W-:Y:S01]  /*94d0*/  FFMA.FTZ R241, R68.reuse, R62, -R241 ;  /* 0x0000003e44f17223 */ /* 0x040fe200000108f1 */
[C---:B------:R-:W-:Y:S01]  /*94e0*/  FFMA.FTZ R245, R68.reuse, R60, -R245 ;  /* 0x0000003c44f57223 */ /* 0x040fe200000108f5 */
[C---:B------:R-:W-:Y:S01]  /*94f0*/  FFMA.FTZ R246, R68.reuse, R61, R246 ;  /* 0x0000003d44f67223 */ /* 0x040fe200000100f6 */
[----:B------:R-:W-:Y:S01]  /*9500*/  FFMA.FTZ R248, R68, R63, R69 ;  /* 0x0000003f44f87223 */ /* 0x000fe20000010045 */
[----:B------:R-:W-:-:S03]  /*9510*/  FADD.FTZ R70, R70, R241 ;  /* 0x000000f146467221 */ /* 0x000fc60000010000 */
[----:B------:R-:W-:Y:S01]  /*9520*/  FADD.FTZ R248, R71, R248 ;  /* 0x000000f847f87221 */ /* 0x000fe20000010000 */
[----:B------:R-:W-:Y:S06]  /*9530*/  BRA.DIV UR33, `(.L_x_7228) ;  /* 0x0000007e21387947 */ /* 0x000fec000b800000 */
[----:B------:R0:W1:Y:S01]  /*9540*/  SHFL.DOWN PT, R68, R245, 0x1, 0x1f ;  /* 0x08201f00f5447f89 */ /* 0x00006200000e0000 */
[----:B------:R-:W-:-:S03]  /*9550*/  MOV R247, R70 ;  /* 0x0000004600f77202 */ /* 0x000fc60000000f00 */
[----:B------:R0:W2:Y:S04]  /*9560*/  SHFL.DOWN PT, R69, R246, 0x1, 0x1f ;  /* 0x08201f00f6457f89 */ /* 0x0000a800000e0000 */
[----:B------:R0:W3:Y:S04]  /*9570*/  SHFL.DOWN PT, R241, R70, 0x1, 0x1f ;  /* 0x08201f0046f17f89 */ /* 0x0000e800000e0000 */
[----:B------:R0:W4:Y:S02]  /*9580*/  SHFL.DOWN PT, R71, R248, 0x1, 0x1f ;  /* 0x08201f00f8477f89 */ /* 0x00012400000e0000 */
.L_x_7369:
[----:B------:R-:W-:Y:S04]  /*9590*/  BSSY.RECONVERGENT B0, `(.L_x_7229) ;  /* 0x000000d000007945 */ /* 0x000fe80003800200 */
[----:B------:R-:W-:Y:S05]  /*95a0*/  @!P2 BRA `(.L_x_7230) ;  /* 0x00000000002ca947 */ /* 0x000fea0003800000 */
[-C--:B0---4-:R-:W-:Y:S01]  /*95b0*/  FMUL.FTZ R70, R246, R71.reuse ;  /* 0x00000047f6467220 */ /* 0x091fe20000410000 */
[----:B------:R-:W-:-:S03]  /*95c0*/  FMUL.FTZ R71, R245, R71 ;  /* 0x00000047f5477220 */ /* 0x000fc60000410000 */
[-C--:B---3--:R-:W-:Y:S01]  /*95d0*/  FFMA.FTZ R70, R245, R241.reuse, -R70 ;  /* 0x000000f1f5467223 */ /* 0x088fe20000010846 */
[----:B------:R-:W-:-:S03]  /*95e0*/  FFMA.FTZ R71, R246, R241, R71 ;  /* 0x000000f1f6477223 */ /* 0x000fc60000010047 */
[----:B------:R-:W-:Y:S01]  /*95f0*/  FADD.FTZ R247, R247, R70 ;  /* 0x00000046f7f77221 */ /* 0x000fe20000010000 */
[-C--:B--2---:R-:W-:Y:S01]  /*9600*/  FMUL.FTZ R70, R246, R69.reuse ;  /* 0x00000045f6467220 */ /* 0x084fe20000410000 */
[----:B------:R-:W-:Y:S01]  /*9610*/  FMUL.FTZ R69, R245, R69 ;  /* 0x00000045f5457220 */ /* 0x000fe20000410000 */
[----:B------:R-:W-:Y:S02]  /*9620*/  FADD.FTZ R248, R248, R71 ;  /* 0x00000047f8f87221 */ /* 0x000fe40000010000 */
[C---:B-1----:R-:W-:Y:S01]  /*9630*/  FFMA.FTZ R70, R68.reuse, R245, -R70 ;  /* 0x000000f544467223 */ /* 0x042fe20000010846 */
[----:B------:R-:W-:-:S04]  /*9640*/  FFMA.FTZ R246, R68, R246, R69 ;  /* 0x000000f644f67223 */ /* 0x000fc80000010045 */
[----:B------:R-:W-:-:S07]  /*9650*/  MOV R245, R70 ;  /* 0x0000004600f57202 */ /* 0x000fce0000000f00 */
.L_x_7230:
[----:B------:R-:W-:Y:S05]  /*9660*/  BSYNC.RECONVERGENT B0 ;  /* 0x0000000000007941 */ /* 0x000fea0003800200 */
.L_x_7229:
[----:B------:R-:W-:Y:S01]  /*9670*/  UMOV UR33, 0xffffffff ;  /* 0xffffffff00217882 */ /* 0x000fe20000000000 */
[----:B------:R-:W-:Y:S02]  /*9680*/  ISETP.GT.U32.AND P2, PT, R240, 0x1d, PT ;  /* 0x0000001df000780c */ /* 0x000fe40003f44070 */
[----:B------:R-:W-:Y:S11]  /*9690*/  BRA.DIV UR33, `(.L_x_7231) ;  /* 0x0000007e21447947 */ /* 0x000ff6000b800000 */
[----:B-1----:R1:W1:Y:S04]  /*96a0*/  SHFL.DOWN PT, R68, R245, 0x2, 0x1f ;  /* 0x08401f00f5447f89 */ /* 0x00226800000e0000 */
[----:B--2---:R2:W1:Y:S04]  /*96b0*/  SHFL.DOWN PT, R69, R246, 0x2, 0x1f ;  /* 0x08401f00f6457f89 */ /* 0x00446800000e0000 */
[----:B0-----:R2:W0:Y:S04]  /*96c0*/  SHFL.DOWN PT, R70, R247, 0x2, 0x1f ;  /* 0x08401f00f7467f89 */ /* 0x00142800000e0000 */
[----:B---3--:R2:W3:Y:S02]  /*96d0*/  SHFL.DOWN PT, R241, R248, 0x2, 0x1f ;  /* 0x08401f00f8f17f89 */ /* 0x0084e400000e0000 */
.L_x_7375:
        /* <DEDUP_REMOVED lines=13> */
.L_x_7233:
[----:B------:R-:W-:Y:S05]  /*97b0*/  BSYNC.RECONVERGENT B0 ;  /* 0x0000000000007941 */ /* 0x000fea0003800200 */
.L_x_7232:
[----:B------:R-:W-:Y:S01]  /*97c0*/  UMOV UR33, 0xffffffff ;  /* 0xffffffff00217882 */ /* 0x000fe20000000000 */
[----:B------:R-:W-:Y:S02]  /*97d0*/  ISETP.GT.U32.AND P2, PT, R240, 0x1b, PT ;  /* 0x0000001bf000780c */ /* 0x000fe40003f44070 */
[----:B------:R-:W-:Y:S11]  /*97e0*/  BRA.DIV UR33, `(.L_x_7234) ;  /* 0x0000007e21647947 */ /* 0x000ff6000b800000 */
[----:B-1----:R1:W1:Y:S04]  /*97f0*/  SHFL.DOWN PT, R68, R245, 0x4, 0x1f ;  /* 0x08801f00f5447f89 */ /* 0x00226800000e0000 */
[----:B------:R1:W1:Y:S04]  /*9800*/  SHFL.DOWN PT, R69, R246, 0x4, 0x1f ;  /* 0x08801f00f6457f89 */ /* 0x00026800000e0000 */
[----:B0-----:R0:W0:Y:S04]  /*9810*/  SHFL.DOWN PT, R70, R247, 0x4, 0x1f ;  /* 0x08801f00f7467f89 */ /* 0x00102800000e0000 */
[----:B---3--:R3:W0:Y:S02]  /*9820*/  SHFL.DOWN PT, R241, R248, 0x4, 0x1f ;  /* 0x08801f00f8f17f89 */ /* 0x00862400000e0000 */
.L_x_7381:
        /* <DEDUP_REMOVED lines=13> */
.L_x_7236:
[----:B------:R-:W-:Y:S05]  /*9900*/  BSYNC.RECONVERGENT B0 ;  /* 0x0000000000007941 */ /* 0x000fea0003800200 */
.L_x_7235:
[----:B------:R-:W-:Y:S01]  /*9910*/  UMOV UR33, 0xffffffff ;  /* 0xffffffff00217882 */ /* 0x000fe20000000000 */
[----:B------:R-:W-:Y:S02]  /*9920*/  ISETP.GT.U32.AND P2, PT, R240, 0x17, PT ;  /* 0x00000017f000780c */ /* 0x000fe40003f44070 */
[----:B------:R-:W-:Y:S11]  /*9930*/  BRA.DIV UR33, `(.L_x_7237) ;  /* 0x0000007e21847947 */ /* 0x000ff6000b800000 */
[----:B-1----:R1:W1:Y:S04]  /*9940*/  SHFL.DOWN PT, R68, R245, 0x8, 0x1f ;  /* 0x09001f00f5447f89 */ /* 0x00226800000e0000 */
[----:B------:R1:W1:Y:S04]  /*9950*/  SHFL.DOWN PT, R69, R246, 0x8, 0x1f ;  /* 0x09001f00f6457f89 */ /* 0x00026800000e0000 */
[----:B0-----:R0:W0:Y:S04]  /*9960*/  SHFL.DOWN PT, R70, R247, 0x8, 0x1f ;  /* 0x09001f00f7467f89 */ /* 0x00102800000e0000 */
[----:B------:R0:W0:Y:S02]  /*9970*/  SHFL.DOWN PT, R241, R248, 0x8, 0x1f ;  /* 0x09001f00f8f17f89 */ /* 0x00002400000e0000 */
.L_x_7387:
        /* <DEDUP_REMOVED lines=13> */
.L_x_7239:
[----:B------:R-:W-:Y:S05]  /*9a50*/  BSYNC.RECONVERGENT B0 ;  /* 0x0000000000007941 */ /* 0x000fea0003800200 */
.L_x_7238:
[----:B------:R-:W-:Y:S01]  /*9a60*/  UMOV UR33, 0xffffffff ;  /* 0xffffffff00217882 */ /* 0x000fe20000000000 */
[----:B------:R-:W-:Y:S02]  /*9a70*/  ISETP.GT.U32.AND P2, PT, R240, 0xf, PT ;  /* 0x0000000ff000780c */ /* 0x000fe40003f44070 */
[----:B------:R-:W-:Y:S11]  /*9a80*/  BRA.DIV UR33, `(.L_x_7240) ;  /* 0x0000007e21a47947 */ /* 0x000ff6000b800000 */
[----:B-1----:R1:W1:Y:S04]  /*9a90*/  SHFL.DOWN PT, R68, R245, 0x10, 0x1f ;  /* 0x0a001f00f5447f89 */ /* 0x00226800000e0000 */
[----:B------:R1:W1:Y:S04]  /*9aa0*/  SHFL.DOWN PT, R69, R246, 0x10, 0x1f ;  /* 0x0a001f00f6457f89 */ /* 0x00026800000e0000 */
[----:B0-----:R0:W0:Y:S04]  /*9ab0*/  SHFL.DOWN PT, R70, R247, 0x10, 0x1f ;  /* 0x0a001f00f7467f89 */ /* 0x00102800000e0000 */
[----:B------:R0:W0:Y:S02]  /*9ac0*/  SHFL.DOWN PT, R240, R248, 0x10, 0x1f ;  /* 0x0a001f00f8f07f89 */ /* 0x00002400000e0000 */
.L_x_7393:
        /* <DEDUP_REMOVED lines=13> */
.L_x_7242:
[----:B------:R-:W-:Y:S05]  /*9ba0*/  BSYNC.RECONVERGENT B0 ;  /* 0x0000000000007941 */ /* 0x000fea0003800200 */
.L_x_7241:
[----:B------:R-:W-:Y:S01]  /*9bb0*/  UMOV UR33, 0xffffffff ;  /* 0xffffffff00217882 */ /* 0x000fe20000000000 */
[----:B------:R-:W-:Y:S02]  /*9bc0*/  ISETP.NE.AND P2, PT, R189, 0x1f, PT ;  /* 0x0000001fbd00780c */ /* 0x000fe40003f45270 */
[----:B------:R-:W-:Y:S11]  /*9bd0*/  BRA.DIV UR33, `(.L_x_7243) ;  /* 0x0000007e21c47947 */ /* 0x000ff6000b800000 */
[----:B------:R-:W5:Y:S04]  /*9be0*/  SHFL.IDX PT, R241, R246, RZ, 0x1f ;  /* 0x00001ffff6f17589 */ /* 0x000f6800000e0000 */
[----:B0-----:R-:W0:Y:S04]  /*9bf0*/  SHFL.IDX PT, R240, R245, RZ, 0x1f ;  /* 0x00001ffff5f07589 */ /* 0x001e2800000e0000 */
[----:B------:R-:W3:Y:S04]  /*9c00*/  SHFL.IDX PT, R243, R247, RZ, 0x1f ;  /* 0x00001ffff7f37589 */ /* 0x000ee800000e0000 */
[----:B------:R-:W4:Y:S04]  /*9c10*/  SHFL.IDX PT, R244, R248, RZ, 0x1f ;  /* 0x00001ffff8f47589 */ /* 0x000f2800000e0000 */
[----:B-1----:R-:W1:Y:S04]  /*9c20*/  SHFL.DOWN PT, R245, R245, 0x1, 0x1f ;  /* 0x08201f00f5f57f89 */ /* 0x002e6800000e0000 */
[----:B--2---:R-:W2:Y:S01]  /*9c30*/  SHFL.DOWN PT, R246, R246, 0x1, 0x1f ;  /* 0x08201f00f6f67f89 */ /* 0x004ea200000e0000 */
[-C--:B-----5:R-:W-:Y:S01]  /*9c40*/  FMUL.FTZ R68, R67, R241.reuse ;  /* 0x000000f143447220 */ /* 0x0a0fe20000410000 */
[-C--:B------:R-:W-:Y:S01]  /*9c50*/  FMUL.FTZ R242, R65, R241.reuse ;  /* 0x000000f141f27220 */ /* 0x080fe20000410000 */
[CC--:B------:R-:W-:Y:S01]  /*9c60*/  FMUL.FTZ R69, R66.reuse, R241.reuse ;  /* 0x000000f142457220 */ /* 0x0c0fe20000410000 */
[----:B------:R-:W1:Y:S01]  /*9c70*/  SHFL.DOWN PT, R247, R247, 0x1, 0x1f ;  /* 0x08201f00f7f77f89 */ /* 0x000e6200000e0000 */
[-C--:B0-----:R-:W-:Y:S01]  /*9c80*/  FFMA.FTZ R68, R66, R240.reuse, -R68 ;  /* 0x000000f042447223 */ /* 0x081fe20000010844 */
[CC--:B------:R-:W-:Y:S01]  /*9c90*/  FFMA.FTZ R242, R64.reuse, R240.reuse, -R242 ;  /* 0x000000f040f27223 */ /* 0x0c0fe200000108f2 */
[----:B------:R-:W-:Y:S01]  /*9ca0*/  FFMA.FTZ R69, R67, R240, R69 ;  /* 0x000000f043457223 */ /* 0x000fe20000010045 */
[----:B------:R-:W0:Y:S01]  /*9cb0*/  SHFL.IDX PT, R66, R66, RZ, 0x1f ;  /* 0x00001fff42427589 */ /* 0x000e2200000e0000 */
[----:B---3--:R-:W-:Y:S01]  /*9cc0*/  FADD.FTZ R243, R243, R68 ;  /* 0x00000044f3f37221 */ /* 0x008fe20000010000 */
[----:B------:R-:W-:-:S02]  /*9cd0*/  FMUL.FTZ R68, R64, R241 ;  /* 0x000000f140447220 */ /* 0x000fc40000410000 */
[----:B------:R-:W3:Y:S02]  /*9ce0*/  SHFL.IDX PT, R64, R64, RZ, 0x1f ;  /* 0x00001fff40407589 */ /* 0x000ee400000e0000 */
[----:B------:R-:W-:Y:S01]  /*9cf0*/  FFMA.FTZ R241, R65, R240, R68 ;  /* 0x000000f041f17223 */ /* 0x000fe20000010044 */
[----:B----4-:R-:W-:Y:S01]  /*9d00*/  FADD.FTZ R240, R244, R69 ;  /* 0x00000045f4f07221 */ /* 0x010fe20000010000 */
[----:B------:R-:W4:Y:S04]  /*9d10*/  SHFL.IDX PT, R65, R65, RZ, 0x1f ;  /* 0x00001fff41417589 */ /* 0x000f2800000e0000 */
[----:B------:R-:W0:Y:S04]  /*9d20*/  SHFL.IDX PT, R67, R67, RZ, 0x1f ;  /* 0x00001fff43437589 */ /* 0x000e2800000e0000 */
[----:B--2---:R-:W0:Y:S02]  /*9d30*/  SHFL.DOWN PT, R248, R248, 0x1, 0x1f ;  /* 0x08201f00f8f87f89 */ /* 0x004e2400000e0000 */
.L_x_7407:
[----:B------:R-:W-:Y:S04]  /*9d40*/  BSSY.RECONVERGENT B0, `(.L_x_7244) ;  /* 0x000000d000007945 */ /* 0x000fe80003800200 */
[----:B------:R-:W-:Y:S05]  /*9d50*/  @!P2 BRA `(.L_x_7245) ;  /* 0x00000000002ca947 */ /* 0x000fea0003800000 */
[-C--:B----4-:R-:W-:Y:S01]  /*9d60*/  FMUL.FTZ R68, R246, R65.reuse ;  /* 0x00000041f6447220 */ /* 0x090fe20000410000 */
[----:B-1----:R-:W-:-:S03]  /*9d70*/  FMUL.FTZ R65, R245, R65 ;  /* 0x00000041f5417220 */ /* 0x002fc60000410000 */
[CC--:B---3--:R-:W-:Y:S01]  /*9d80*/  FFMA.FTZ R68, R245.reuse, R64.reuse, -R68 ;  /* 0x00000040f5447223 */ /* 0x0c8fe20000010844 */
[C---:B------:R-:W-:Y:S01]  /*9d90*/  FFMA.FTZ R65, R246.reuse, R64, R65 ;  /* 0x00000040f6417223 */ /* 0x040fe20000010041 */
[-C--:B0-----:R-:W-:Y:S01]  /*9da0*/  FMUL.FTZ R64, R246, R67.reuse ;  /* 0x00000043f6407220 */ /* 0x081fe20000410000 */
[----:B------:R-:W-:-:S03]  /*9db0*/  FMUL.FTZ R67, R245, R67 ;  /* 0x00000043f5437220 */ /* 0x000fc60000410000 */
[-C--:B------:R-:W-:Y:S01]  /*9dc0*/  FFMA.FTZ R64, R245, R66.reuse, -R64 ;  /* 0x00000042f5407223 */ /* 0x080fe20000010840 */
[----:B------:R-:W-:-:S03]  /*9dd0*/  FFMA.FTZ R67, R246, R66, R67 ;  /* 0x00000042f6437223 */ /* 0x000fc60000010043 */
[----:B------:R-:W-:Y:S01]  /*9de0*/  FADD.FTZ R66, R247, R64 ;  /* 0x00000040f7427221 */ /* 0x000fe20000010000 */
[----:B------:R-:W-:Y:S01]  /*9df0*/  FADD.FTZ R67, R248, R67 ;  /* 0x00000043f8437221 */ /* 0x000fe20000010000 */
[----:B------:R-:W-:-:S07]  /*9e00*/  MOV R64, R68 ;  /* 0x0000004400407202 */ /* 0x000fce0000000f00 */
.L_x_7245:
[----:B------:R-:W-:Y:S05]  /*9e10*/  BSYNC.RECONVERGENT B0 ;  /* 0x0000000000007941 */ /* 0x000fea0003800200 */
.L_x_7244:
[----:B0-----:R-:W-:Y:S01]  /*9e20*/  FMUL.FTZ R69, R61, R67 ;  /* 0x000000433d457220 */ /* 0x001fe20000410000 */
[----:B---34-:R0:W-:Y:S03]  /*9e30*/  STS.128 [R239+0x35f0], R64 ;  /* 0x0035f040ef007388 */ /* 0x0181e60000000c00 */
[----:B------:R-:W-:-:S04]  /*9e40*/  FFMA.FTZ R69, R60, R66, -R69 ;  /* 0x000000423c457223 */ /* 0x000fc80000010845 */
[----:B------:R-:W-:Y:S01]  /*9e50*/  FADD.FTZ R70, R62, R69 ;  /* 0x000000453e467221 */ /* 0x000fe20000010000 */
[C---:B------:R-:W-:Y:S01]  /*9e60*/  FMUL.FTZ R69, R61.reuse, R65 ;  /* 0x000000413d457220 */ /* 0x040fe20000410000 */
[----:B------:R-:W-:-:S03]  /*9e70*/  FMUL.FTZ R62, R61, R64 ;  /* 0x000000403d3e7220 */ /* 0x000fc60000410000 */
[C---:B------:R-:W-:Y:S01]  /*9e80*/  FFMA.FTZ R68, R60.reuse, R64, -R69 ;  /* 0x000000403c447223 */ /* 0x040fe20000010845 */
[----:B------:R-:W-:Y:S01]  /*9e90*/  FFMA.FTZ R69, R60, R65, R62 ;  /* 0x000000413c457223 */ /* 0x000fe2000001003e */
[----:B------:R-:W-:Y:S01]  /*9ea0*/  FMUL.FTZ R62, R61, R66 ;  /* 0x000000423d3e7220 */ /* 0x000fe20000410000 */
[----:B0-----:R-:W-:-:S03]  /*9eb0*/  MOV R66, R243 ;  /* 0x000000f300427202 */ /* 0x001fc60000000f00 */
[----:B------:R-:W-:Y:S01]  /*9ec0*/  FFMA.FTZ R62, R60, R67, R62 ;  /* 0x000000433c3e7223 */ /* 0x000fe2000001003e */
[----:B------:R-:W-:Y:S02]  /*9ed0*/  MOV R67, R240 ;  /* 0x000000f000437202 */ /* 0x000fe40000000f00 */
[----:B------:R-:W-:Y:S01]  /*9ee0*/  MOV R65, R241 ;  /* 0x000000f100417202 */ /* 0x000fe20000000f00 */
[----:B------:R-:W-:Y:S01]  /*9ef0*/  FADD.FTZ R71, R63, R62 ;  /* 0x0000003e3f477221 */ /* 0x000fe20000010000 */
[----:B------:R-:W-:-:S04]  /*9f00*/  MOV R64, R242 ;  /* 0x000000f200407202 */ /* 0x000fc80000000f00 */
[----:B------:R0:W-:Y:S03]  /*9f10*/  STS.128 [R239+0x35e0], R68 ;  /* 0x0035e044ef007388 */ /* 0x0001e60000000c00 */
.L_x_7227:
[----:B------:R-:W-:Y:S05]  /*9f20*/  WARPSYNC.ALL ;  /* 0x0000000000007948 */ /* 0x000fea0003800000 */
[----:B------:R-:W-:Y:S01]  /*9f30*/  ISETP.NE.AND P0, PT, R189, RZ, PT ;  /* 0x000000ffbd00720c */ /* 0x000fe20003f05270 */
[----:B------:R-:W-:Y:S01]  /*9f40*/  BAR.SYNC.DEFER_BLOCKING 0x0 ;  /* 0x0000000000007b1d */ /* 0x000fe20000010000 */
[----:B------:R-:W-:Y:S01]  /*9f50*/  ULEA UR33, UR15, 0xfffff800, 0xb ;  /* 0xfffff8000f217891 */ /* 0x000fe2000f8e58ff */
[----:B0-----:R-:W-:Y:S01]  /*9f60*/  MOV R69, UR38 ;  /* 0x0000002600457c02 */ /* 0x001fe20008000f00 */
[----:B------:R-:W-:Y:S01]  /*9f70*/  FMUL.FTZ R70, R185, R225 ;  /* 0x000000e1b9467220 */ /* 0x000fe20000410000 */
[----:B------:R-:W-:Y:S01]  /*9f80*/  FADD.FTZ R235, RZ, R235 ;  /* 0x000000ebffeb7221 */ /* 0x000fe20000010000 */
[----:B------:R-:W-:Y:S01]  /*9f90*/  USHF.R.S32.HI UR50, URZ, 0x1f, UR33 ;  /* 0x0000001fff327899 */ /* 0x000fe20008011421 */
[----:B------:R-:W-:Y:S06]  /*9fa0*/  BSSY.RECONVERGENT B0, `(.L_x_7246) ;  /* 0x0000223000007945 */ /* 0x000fec0003800200 */
[----:B------:R-:W-:Y:S01]  /*9fb0*/  VOTEU.ALL UP0, P0 ;  /* 0x0000000000ff7886 */ /* 0x000fe20000000000 */
        /* <DEDUP_REMOVED lines=8> */
[----:B------:R-:W-:Y:S01]  /*a040*/  UMOV UR33, UR30 ;  /* 0x0000001e00217c82 */ /* 0x000fe20008000000 */
[----:B------:R-:W-:Y:S01]  /*a050*/  MOV R61, UR50 ;  /* 0x00000032003d7c02 */ /* 0x000fe20008000f00 */
[----:B------:R-:W-:Y:S01]  /*a060*/  FADD.FTZ R141, R141, R114 ;  /* 0x000000728d8d7221 */ /* 0x000fe20000010000 */
[----:B------:R-:W-:Y:S01]  /*a070*/  FFMA.FTZ R71, R4, R208, R71 ;  /* 0x000000d004477223 */ /* 0x000fe20000010047 */
[----:B------:R-:W-:-:S02]  /*a080*/  @!UP0 ULEA UR50, UR8, UR28, 0x4 ;  /* 0x0000001c08328291 */ /* 0x000fc4000f8e20ff */
[----:B------:R-:W-:Y:S01]  /*a090*/  IMAD.WIDE.U32 R68, R69, UR8, R60 ;  /* 0x0000000845447c25 */ /* 0x000fe2000f8e003c */
[----:B------:R-:W-:-:S03]  /*a0a0*/  MOV R61, UR39 ;  /* 0x00000027003d7c02 */ /* 0x000fc60008000f00 */
[----:B------:R-:W-:Y:S01]  /*a0b0*/  FMUL.FTZ R114, R107, R71 ;  /* 0x000000476b727220 */ /* 0x000fe20000410000 */
[C---:B------:R-:W-:Y:S01]  /*a0c0*/  LEA R62, P2, R68.reuse, UR9, 0x2 ;  /* 0x00000009443e7c11 */ /* 0x040fe2000f8410ff */
[----:B------:R-:W-:Y:S02]  /*a0d0*/  IMAD R61, R61, UR8, R69 ;  /* 0x000000083d3d7c24 */ /* 0x000fe4000f8e0245 */
[----:B------:R-:W-:Y:S01]  /*a0e0*/  FMUL.FTZ R69, R187, R227 ;  /* 0x000000e3bb457220 */ /* 0x000fe20000410000 */
[----:B------:R0:W-:Y:S02]  /*a0f0*/  @!P0 STS.128 [UR50+0x4be0], R64 ;  /* 0x004be040ff008988 */ /* 0x0001e40008000c32 */
[----:B------:R-:W-:Y:S01]  /*a100*/  LEA.HI.X R63, R68, UR14, R61, 0x2, P2 ;  /* 0x0000000e443f7c11 */ /* 0x000fe200090f143d */
[C---:B------:R-:W-:Y:S01]  /*a110*/  FFMA.FTZ R68, R186.reuse, R225, -R115 ;  /* 0x000000e1ba447223 */ /* 0x040fe20000010873 */
[C---:B------:R-:W-:Y:S01]  /*a120*/  FMUL.FTZ R115, R183.reuse, R196 ;  /* 0x000000c4b7737220 */ /* 0x040fe20000410000 */
[----:B------:R-:W-:Y:S01]  /*a130*/  FMUL.FTZ R183, R183, R223 ;  /* 0x000000dfb7b77220 */ /* 0x000fe20000410000 */
[----:B------:R-:W-:Y:S01]  /*a140*/  FFMA.FTZ R186, R186, R197, R70 ;  /* 0x000000c5baba7223 */ /* 0x000fe20000010046 */
[----:B------:R-:W-:Y:S01]  /*a150*/  FFMA.FTZ R70, R182, R222, -R185 ;  /* 0x000000deb6467223 */ /* 0x000fe200000108b9 */
[C---:B------:R-:W-:Y:S01]  /*a160*/  FFMA.FTZ R115, R184.reuse, R223, -R115 ;  /* 0x000000dfb8737223 */ /* 0x040fe20000010873 */
[----:B------:R-:W-:Y:S01]  /*a170*/  FFMA.FTZ R183, R184, R196, R183 ;  /* 0x000000c4b8b77223 */ /* 0x000fe200000100b7 */
[----:B------:R-:W-:Y:S01]  /*a180*/  FMUL.FTZ R184, R181, R222 ;  /* 0x000000deb5b87220 */ /* 0x000fe20000410000 */
[C---:B------:R-:W-:Y:S01]  /*a190*/  FMUL.FTZ R181, R179.reuse, R194 ;  /* 0x000000c2b3b57220 */ /* 0x040fe20000410000 */
[----:B------:R-:W-:Y:S01]  /*a1a0*/  FMUL.FTZ R185, R179, R220 ;  /* 0x000000dcb3b97220 */ /* 0x000fe20000410000 */
[----:B------:R-:W-:Y:S01]  /*a1b0*/  FMUL.FTZ R61, R187, R198 ;  /* 0x000000c6bb3d7220 */ /* 0x000fe20000410000 */
[----:B------:R-:W-:Y:S01]  /*a1c0*/  FFMA.FTZ R182, R182, R195, R184 ;  /* 0x000000c3b6b67223 */ /* 0x000fe200000100b8 */
[C---:B------:R-:W-:Y:S01]  /*a1d0*/  FFMA.FTZ R179, R180.reuse, R220, -R181 ;  /* 0x000000dcb4b37223 */ /* 0x040fe200000108b5 */
[----:B------:R-:W-:Y:S01]  /*a1e0*/  FFMA.FTZ R181, R180, R194, R185 ;  /* 0x000000c2b4b57223 */ /* 0x000fe200000100b9 */
[C---:B------:R-:W-:Y:S01]  /*a1f0*/  FMUL.FTZ R185, R177.reuse, R193 ;  /* 0x000000c1b1b97220 */ /* 0x040fe20000410000 */
[----:B------:R-:W-:Y:S01]  /*a200*/  FMUL.FTZ R184, R177, R218 ;  /* 0x000000dab1b87220 */ /* 0x000fe20000410000 */
[----:B------:R-:W-:Y:S01]  /*a210*/  FMUL.FTZ R177, R175, R192 ;  /* 0x000000c0afb17220 */ /* 0x000fe20000410000 */
[----:B------:R-:W-:Y:S01]  /*a220*/  FMUL.FTZ R187, R171, R127 ;  /* 0x0000007fabbb7220 */ /* 0x000fe20000410000 */
[----:B------:R-:W-:Y:S01]  /*a230*/  FFMA.FTZ R180, R178, R218, -R185 ;  /* 0x000000dab2b47223 */ /* 0x000fe200000108b9 */
[-C--:B------:R-:W-:Y:S01]  /*a240*/  FMUL.FTZ R185, R175, R216.reuse ;  /* 0x000000d8afb97220 */ /* 0x080fe20000410000 */
[----:B------:R-:W-:Y:S01]  /*a250*/  FFMA.FTZ R175, R176, R216, -R177 ;  /* 0x000000d8b0af7223 */ /* 0x000fe200000108b1 */
[C---:B------:R-:W-:Y:S01]  /*a260*/  FFMA.FTZ R61, R188.reuse, R227, -R61 ;  /* 0x000000e3bc3d7223 */ /* 0x040fe2000001083d */
[----:B------:R-:W-:Y:S01]  /*a270*/  FFMA.FTZ R69, R188, R198, R69 ;  /* 0x000000c6bc457223 */ /* 0x000fe20000010045 */
[----:B------:R-:W-:Y:S01]  /*a280*/  FFMA.FTZ R177, R176, R192, R185 ;  /* 0x000000c0b0b17223 */ /* 0x000fe200000100b9 */
[C---:B------:R-:W-:Y:S01]  /*a290*/  FMUL.FTZ R185, R173.reuse, R191 ;  /* 0x000000bfadb97220 */ /* 0x040fe20000410000 */
[----:B------:R-:W-:Y:S01]  /*a2a0*/  FMUL.FTZ R176, R173, R215 ;  /* 0x000000d7adb07220 */ /* 0x000fe20000410000 */
[----:B------:R-:W-:-:S02]  /*a2b0*/  FFMA.FTZ R178, R178, R193, R184 ;  /* 0x000000c1b2b27223 */ /* 0x000fc400000100b8 */
[C---:B------:R-:W-:Y:S01]  /*a2c0*/  FFMA.FTZ R173, R174.reuse, R215, -R185 ;  /* 0x000000d7aead7223 */ /* 0x040fe200000108b9 */
        /* <DEDUP_REMOVED lines=9> */
[----:B------:R-:W-:Y:S01]  /*a360*/  FMUL.FTZ R187, R167, R211 ;  /* 0x000000d3a7bb7220 */ /* 0x000fe20000410000 */
[----:B------:R-:W-:-:S03]  /*a370*/  FMUL.FTZ R167, R165, R210 ;  /* 0x000000d2a5a77220 */ /* 0x000fc60000410000 */
[----:B------:R-:W-:Y:S01]  /*a380*/  FFMA.FTZ R170, R168, R230, -R187 ;  /* 0x000000e6a8aa7223 */ /* 0x000fe200000108bb */
[-C--:B------:R-:W-:Y:S01]  /*a390*/  FMUL.FTZ R187, R165, R231.reuse ;  /* 0x000000e7a5bb7220 */ /* 0x080fe20000410000 */
[----:B------:R-:W-:Y:S01]  /*a3a0*/  FFMA.FTZ R165, R166, R231, -R167 ;  /* 0x000000e7a6a57223 */ /* 0x000fe200000108a7 */
[----:B------:R-:W-:Y:S01]  /*a3b0*/  FFMA.FTZ R168, R168, R211, R176 ;  /* 0x000000d3a8a87223 */ /* 0x000fe200000100b0 */
[C---:B------:R-:W-:Y:S01]  /*a3c0*/  FMUL.FTZ R176, R163.reuse, R232 ;  /* 0x000000e8a3b07220 */ /* 0x040fe20000410000 */
        /* <DEDUP_REMOVED lines=11> */
[C---:B------:R-:W-:Y:S01]  /*a480*/  FFMA.FTZ R162, R160.reuse, R234, -R187 ;  /* 0x000000eaa0a27223 */ /* 0x040fe200000108bb */
[----:B------:R-:W-:Y:S01]  /*a490*/  FFMA.FTZ R160, R160, R229, R176 ;  /* 0x000000e5a0a07223 */ /* 0x000fe200000100b0 */
[----:B------:R-:W-:Y:S01]  /*a4a0*/  FFMA.FTZ R176, R0, R61, RZ ;  /* 0x0000003d00b07223 */ /* 0x000fe200000100ff */
[-C--:B------:R-:W-:Y:S01]  /*a4b0*/  FMUL.FTZ R187, R157, R236.reuse ;  /* 0x000000ec9dbb7220 */ /* 0x080fe20000410000 */
[C---:B------:R-:W-:Y:S02]  /*a4c0*/  FFMA.FTZ R159, R158.reuse, R236, -R159 ;  /* 0x000000ec9e9f7223 */ /* 0x040fe4000001089f */
[----:B------:R-:W-:Y:S01]  /*a4d0*/  FFMA.FTZ R61, R19, R68, R176 ;  /* 0x00000044133d7223 */ /* 0x000fe200000100b0 */
[----:B------:R-:W-:Y:S01]  /*a4e0*/  FFMA.FTZ R157, R158, R235, R187 ;  /* 0x000000eb9e9d7223 */ /* 0x000fe200000100bb */
[----:B------:R-:W-:Y:S02]  /*a4f0*/  FFMA.FTZ R68, -R0, R69, RZ ;  /* 0x0000004500447223 */ /* 0x000fe400000101ff */
[----:B------:R-:W-:Y:S01]  /*a500*/  FFMA.FTZ R158, R18, R115, R61 ;  /* 0x00000073129e7223 */ /* 0x000fe2000001003d */
[----:B------:R-:W-:Y:S01]  /*a510*/  FMUL.FTZ R61, R107, R141 ;  /* 0x0000008d6b3d7220 */ /* 0x000fe20000410000 */
[----:B------:R-:W-:Y:S01]  /*a520*/  FFMA.FTZ R69, -R19, R186, R68 ;  /* 0x000000ba13457223 */ /* 0x000fe20000010144 */
[----:B------:R-:W-:Y:S01]  /*a530*/  MOV R107, UR33 ;  /* 0x00000021006b7c02 */ /* 0x000fe20008000f00 */
[----:B------:R-:W-:Y:S01]  /*a540*/  FMUL.FTZ R115, R194, UR37 ;  /* 0x00000025c2737c20 */ /* 0x000fe20008410000 */
[C---:B------:R-:W-:Y:S01]  /*a550*/  FFMA.FTZ R68, R108.reuse, R71, R61 ;  /* 0x000000476c447223 */ /* 0x040fe2000001003d */
[----:B------:R-:W-:Y:S01]  /*a560*/  FFMA.FTZ R61, R108, R141, -R114 ;  /* 0x0000008d6c3d7223 */ /* 0x000fe20000010872 */
[----:B------:R-:W-:Y:S01]  /*a570*/  FFMA.FTZ R108, -R18, R183, R69 ;  /* 0x000000b7126c7223 */ /* 0x000fe20000010145 */
[----:B------:R-:W-:Y:S01]  /*a580*/  FFMA.FTZ R69, R17, R70, R158 ;  /* 0x0000004611457223 */ /* 0x000fe2000001009e */
[----:B------:R-:W-:Y:S01]  /*a590*/  FFMA.FTZ R207, R5, R207, R68 ;  /* 0x000000cf05cf7223 */ /* 0x000fe20000010044 */
[----:B------:R-:W-:Y:S01]  /*a5a0*/  FADD.FTZ R61, R142, R61 ;  /* 0x0000003d8e3d7221 */ /* 0x000fe20000010000 */
[----:B------:R-:W-:Y:S01]  /*a5b0*/  LEA R60, R107, -R60, 0x1 ;  /* 0x8000003c6b3c7211 */ /* 0x000fe200078e08ff */
[----:B------:R-:W-:Y:S01]  /*a5c0*/  FFMA.FTZ R70, R16, R179, R69 ;  /* 0x000000b310467223 */ /* 0x000fe20000010045 */
[C---:B------:R-:W-:Y:S01]  /*a5d0*/  FMUL.FTZ R69, R109.reuse, R207 ;  /* 0x000000cf6d457220 */ /* 0x040fe20000410000 */
[-C--:B------:R-:W-:Y:S01]  /*a5e0*/  FMUL.FTZ R68, R109, R61.reuse ;  /* 0x0000003d6d447220 */ /* 0x080fe20000410000 */
[----:B------:R-:W-:Y:S01]  /*a5f0*/  FFMA.FTZ R108, -R17, R182, R108 ;  /* 0x000000b6116c7223 */ /* 0x000fe2000001016c */
[----:B------:R-:W-:Y:S01]  /*a600*/  FFMA.FTZ R107, R15, R180, R70 ;  /* 0x000000b40f6b7223 */ /* 0x000fe20000010046 */
[C---:B------:R-:W-:Y:S01]  /*a610*/  FFMA.FTZ R70, R110.reuse, R61, -R69 ;  /* 0x0000003d6e467223 */ /* 0x040fe20000010845 */
[----:B------:R-:W-:Y:S01]  /*a620*/  FFMA.FTZ R69, R110, R207, R68 ;  /* 0x000000cf6e457223 */ /* 0x000fe20000010044 */
[----:B------:R-:W-:Y:S01]  /*a630*/  FFMA.FTZ R181, -R16, R181, R108 ;  /* 0x000000b510b57223 */ /* 0x000fe2000001016c */
[----:B------:R-:W-:Y:S01]  /*a640*/  FFMA.FTZ R107, R14, R175, R107 ;  /* 0x000000af0e6b7223 */ /* 0x000fe2000001006b */
[----:B------:R-:W-:Y:S01]  /*a650*/  FADD.FTZ R68, R143, R70 ;  /* 0x000000468f447221 */ /* 0x000fe20000010000 */
[----:B------:R-:W-:Y:S01]  /*a660*/  FFMA.FTZ R206, R6, R206, R69 ;  /* 0x000000ce06ce7223 */ /* 0x000fe20000010045 */
[----:B------:R-:W-:Y:S01]  /*a670*/  FFMA.FTZ R115, R220, UR49, -R115 ;  /* 0x00000031dc737c23 */ /* 0x000fe20008010873 */
[----:B------:R-:W-:Y:S01]  /*a680*/  FFMA.FTZ R70, R12, R173, R107 ;  /* 0x000000ad0c467223 */ /* 0x000fe2000001006b */
[C---:B------:R-:W-:Y:S01]  /*a690*/  FMUL.FTZ R69, R111.reuse, R68 ;  /* 0x000000446f457220 */ /* 0x040fe20000410000 */
[----:B------:R-:W-:Y:S01]  /*a6a0*/  FMUL.FTZ R111, R111, R206 ;  /* 0x000000ce6f6f7220 */ /* 0x000fe20000410000 */
[----:B------:R-:W-:Y:S01]  /*a6b0*/  FMUL.FTZ R143, R229, UR37 ;  /* 0x00000025e58f7c20 */ /* 0x000fe20008410000 */
[----:B------:R-:W-:Y:S01]  /*a6c0*/  FFMA.FTZ R107, R11, R174, R70 ;  /* 0x000000ae0b6b7223 */ /* 0x000fe20000010046 */
[C---:B------:R-:W-:Y:S01]  /*a6d0*/  FFMA.FTZ R70, R112.reuse, R206, R69 ;  /* 0x000000ce70467223 */ /* 0x040fe20000010045 */
[----:B------:R-:W-:Y:S01]  /*a6e0*/  FFMA.FTZ R69, R112, R68, -R111 ;  /* 0x0000004470457223 */ /* 0x000fe2000001086f */
[----:B------:R-:W-:Y:S01]  /*a6f0*/  MOV R112, UR28 ;  /* 0x0000001c00707c02 */ /* 0x000fe20008000f00 */
[----:B------:R-:W-:Y:S01]  /*a700*/  FFMA.FTZ R108, R10, R169, R107 ;  /* 0x000000a90a6c7223 */ /* 0x000fe2000001006b */
[----:B------:R-:W-:Y:S01]  /*a710*/  FFMA.FTZ R205, R7, R205, R70 ;  /* 0x000000cd07cd7223 */ /* 0x000fe20000010046 */
[----:B------:R-:W-:Y:S01]  /*a720*/  FADD.FTZ R69, R144, R69 ;  /* 0x0000004590457221 */ /* 0x000fe20000010000 */
[----:B------:R-:W-:Y:S01]  /*a730*/  FMUL.FTZ R142, R61, R38 ;  /* 0x000000263d8e7220 */ /* 0x000fe20000410000 */
[----:B------:R-:W-:Y:S01]  /*a740*/  FFMA.FTZ R109, R9, R170, R108 ;  /* 0x000000aa096d7223 */ /* 0x000fe2000001006c */
        /* <DEDUP_REMOVED lines=18> */
[----:B------:R-:W-:-:S02]  /*a870*/  IMAD R109, R189, 0x84, R112 ;  /* 0x00000084bd6d7824 */ /* 0x000fc400078e0270 */
[----:B------:R-:W-:Y:S01]  /*a880*/  FMUL.FTZ R112, R198, UR49 ;  /* 0x00000031c6707c20 */ /* 0x000fe20008410000 */
[----:B------:R-:W-:Y:S01]  /*a890*/  FFMA.FTZ R108, R9, R203, R108 ;  /* 0x000000cb096c7223 */ /* 0x000fe2000001006c */
[----:B------:R-:W-:Y:S01]  /*a8a0*/  FADD.FTZ R146, R146, R117 ;  /* 0x0000007592927221 */ /* 0x000fe20000010000 */
[C---:B------:R-:W-:Y:S01]  /*a8b0*/  FMUL.FTZ R114, R0.reuse, R113 ;  /* 0x0000007100727220 */ /* 0x040fe20000410000 */
[----:B------:R-:W-:Y:S01]  /*a8c0*/  FFMA.FTZ R113, R227, UR37, R112 ;  /* 0x00000025e3717c23 */ /* 0x000fe20008010070 */
[C---:B------:R-:W-:Y:S01]  /*a8d0*/  FMUL.FTZ R111, R119.reuse, R108 ;  /* 0x0000006c776f7220 */ /* 0x040fe20000410000 */
[-C--:B------:R-:W-:Y:S01]  /*a8e0*/  FMUL.FTZ R119, R119, R146.reuse ;  /* 0x0000009277777220 */ /* 0x080fe20000410000 */
[----:B------:R-:W-:Y:S01]  /*a8f0*/  FMUL.FTZ R118, R197, UR49 ;  /* 0x00000031c5767c20 */ /* 0x000fe20008410000 */
[----:B0-----:R-:W-:Y:S01]  /*a900*/  FMUL.FTZ R66, R0, -R113 ;  /* 0x8000007100427220 */ /* 0x001fe20000410000 */
[C---:B------:R-:W-:Y:S01]  /*a910*/  FFMA.FTZ R110, R120.reuse, R146, -R111 ;  /* 0x00000092786e7223 */ /* 0x040fe2000001086f */
[----:B------:R-:W-:Y:S01]  /*a920*/  FFMA.FTZ R119, R120, R108, R119 ;  /* 0x0000006c78777223 */ /* 0x000fe20000010077 */
[----:B------:R0:W-:Y:S01]  /*a930*/  STS [R109+0x1080], R114 ;  /* 0x001080726d007388 */ /* 0x0001e20000000800 */
[----:B------:R-:W-:Y:S01]  /*a940*/  FFMA.FTZ R118, R225, UR37, R118 ;  /* 0x00000025e1767c23 */ /* 0x000fe20008010076 */
[----:B------:R-:W-:Y:S01]  /*a950*/  FADD.FTZ R110, R147, R110 ;  /* 0x0000006e936e7221 */ /* 0x000fe20000010000 */
[----:B------:R-:W-:Y:S01]  /*a960*/  FFMA.FTZ R202, R10, R202, R119 ;  /* 0x000000ca0aca7223 */ /* 0x000fe20000010077 */
[----:B------:R2:W-:Y:S01]  /*a970*/  STS [R109+0x1084], R66 ;  /* 0x001084426d007388 */ /* 0x0005e20000000800 */
[----:B------:R-:W-:Y:S01]  /*a980*/  FMUL.FTZ R113, R195, UR37 ;  /* 0x00000025c3717c20 */ /* 0x000fe20008410000 */
[C---:B------:R-:W-:Y:S01]  /*a990*/  FMUL.FTZ R111, R121.reuse, R110 ;  /* 0x0000006e796f7220 */ /* 0x040fe20000410000 */
[----:B------:R-:W-:Y:S01]  /*a9a0*/  FMUL.FTZ R121, R121, R202 ;  /* 0x000000ca79797220 */ /* 0x000fe20000410000 */
[----:B------:R-:W-:Y:S01]  /*a9b0*/  FMUL.FTZ R118, R19, -R118 ;  /* 0x8000007613767220 */ /* 0x000fe20000410000 */
[----:B------:R-:W-:Y:S01]  /*a9c0*/  FFMA.FTZ R116, R225, UR49, -R116 ;  /* 0x00000031e1747c23 */ /* 0x000fe20008010874 */
[C---:B------:R-:W-:Y:S01]  /*a9d0*/  FFMA.FTZ R112, R122.reuse, R202, R111 ;  /* 0x000000ca7a707223 */ /* 0x040fe2000001006f */
[----:B------:R-:W-:Y:S01]  /*a9e0*/  FFMA.FTZ R65, R122, R110, -R121 ;  /* 0x0000006e7a417223 */ /* 0x000fe20000010879 */
[----:B0-----:R-:W-:Y:S01]  /*a9f0*/  FMUL.FTZ R114, R196, UR49 ;  /* 0x00000031c4727c20 */ /* 0x001fe20008410000 */
[----:B------:R0:W-:Y:S01]  /*aa00*/  STS [R109+0x108c], R118 ;  /* 0x00108c766d007388 */ /* 0x0001e20000000800 */
[----:B------:R-:W-:Y:S01]  /*aa10*/  FFMA.FTZ R201, R11, R201, R112 ;  /* 0x000000c90bc97223 */ /* 0x000fe20000010070 */
[----:B------:R-:W-:Y:S01]  /*aa20*/  FADD.FTZ R65, R148, R65 ;  /* 0x0000004194417221 */ /* 0x000fe20000010000 */
[----:B------:R-:W-:Y:S01]  /*aa30*/  FMUL.FTZ R112, R196, UR37 ;  /* 0x00000025c4707c20 */ /* 0x000fe20008410000 */
[----:B------:R-:W-:Y:S01]  /*aa40*/  FFMA.FTZ R111, R223, UR37, R114 ;  /* 0x00000025df6f7c23 */ /* 0x000fe20008010072 */
[C---:B------:R-:W-:Y:S01]  /*aa50*/  FMUL.FTZ R64, R123.reuse, R201 ;  /* 0x000000c97b407220 */ /* 0x040fe20000410000 */
[----:B------:R-:W-:Y:S01]  /*aa60*/  FMUL.FTZ R67, R123, R65 ;  /* 0x000000417b437220 */ /* 0x000fe20000410000 */
[----:B------:R-:W-:Y:S01]  /*aa70*/  FMUL.FTZ R116, R19, R116 ;  /* 0x0000007413747220 */ /* 0x000fe20000410000 */
[----:B------:R-:W-:Y:S01]  /*aa80*/  FMUL.FTZ R114, R18, -R111 ;  /* 0x8000006f12727220 */ /* 0x000fe20000410000 */
[C---:B------:R-:W-:Y:S01]  /*aa90*/  FFMA.FTZ R64, R124.reuse, R65, -R64 ;  /* 0x000000417c407223 */ /* 0x040fe20000010840 */
[----:B------:R-:W-:Y:S01]  /*aaa0*/  FFMA.FTZ R67, R124, R201, R67 ;  /* 0x000000c97c437223 */ /* 0x000fe20000010043 */
[----:B------:R-:W-:Y:S01]  /*aab0*/  FMUL.FTZ R117, R194, UR49 ;  /* 0x00000031c2757c20 */ /* 0x000fe20008410000 */
[----:B------:R3:W-:Y:S01]  /*aac0*/  STS [R109+0x1088], R116 ;  /* 0x001088746d007388 */ /* 0x0007e20000000800 */
[----:B------:R-:W-:Y:S01]  /*aad0*/  FADD.FTZ R64, R149, R64 ;  /* 0x0000004095407221 */ /* 0x000fe20000010000 */
[----:B------:R-:W-:Y:S01]  /*aae0*/  FFMA.FTZ R200, R12, R200, R67 ;  /* 0x000000c80cc87223 */ /* 0x000fe20000010043 */
[----:B------:R-:W-:Y:S01]  /*aaf0*/  FFMA.FTZ R67, R223, UR49, -R112 ;  /* 0x00000031df437c23 */ /* 0x000fe20008010870 */
[----:B------:R-:W-:Y:S01]  /*ab00*/  FFMA.FTZ R112, R222, UR49, -R113 ;  /* 0x00000031de707c23 */ /* 0x000fe20008010871 */
[----:B------:R-:W-:Y:S01]  /*ab10*/  FMUL.FTZ R113, R195, UR49 ;  /* 0x00000031c3717c20 */ /* 0x000fe20008410000 */
[----:B------:R-:W-:Y:S01]  /*ab20*/  FFMA.FTZ R117, R220, UR37, R117 ;  /* 0x00000025dc757c23 */ /* 0x000fe20008010075 */
[----:B--2---:R-:W-:Y:S01]  /*ab30*/  FMUL.FTZ R66, R18, R67 ;  /* 0x0000004312427220 */ /* 0x004fe20000410000 */
[C---:B------:R-:W-:Y:S01]  /*ab40*/  FMUL.FTZ R67, R125.reuse, R200 ;  /* 0x000000c87d437220 */ /* 0x040fe20000410000 */
[----:B------:R-:W-:Y:S01]  /*ab50*/  FMUL.FTZ R125, R125, R64 ;  /* 0x000000407d7d7220 */ /* 0x000fe20000410000 */
[C---:B0-----:R-:W-:Y:S01]  /*ab60*/  FMUL.FTZ R118, R17.reuse, R112 ;  /* 0x0000007011767220 */ /* 0x041fe20000410000 */
[----:B---3--:R-:W-:Y:S01]  /*ab70*/  FFMA.FTZ R116, R222, UR37, R113 ;  /* 0x00000025de747c23 */ /* 0x008fe20008010071 */
[C---:B------:R-:W-:Y:S01]  /*ab80*/  FFMA.FTZ R67, R128.reuse, R64, -R67 ;  /* 0x0000004080437223 */ /* 0x040fe20000010843 */
[----:B------:R-:W-:Y:S01]  /*ab90*/  FFMA.FTZ R125, R128, R200, R125 ;  /* 0x000000c8807d7223 */ /* 0x000fe2000001007d */
[----:B------:R0:W-:Y:S01]  /*aba0*/  STS [R109+0x1090], R66 ;  /* 0x001090426d007388 */ /* 0x0001e20000000800 */
[----:B------:R-:W-:Y:S01]  /*abb0*/  FMUL.FTZ R116, R17, -R116 ;  /* 0x8000007411747220 */ /* 0x000fe20000410000 */
[----:B------:R-:W-:Y:S01]  /*abc0*/  FADD.FTZ R67, R150, R67 ;  /* 0x0000004396437221 */ /* 0x000fe20000010000 */
[----:B------:R-:W-:Y:S01]  /*abd0*/  FFMA.FTZ R199, R14, R199, R125 ;  /* 0x000000c70ec77223 */ /* 0x000fe2000001007d */
[----:B------:R-:W-:Y:S01]  /*abe0*/  FMUL.FTZ R113, R193, UR37 ;  /* 0x00000025c1717c20 */ /* 0x000fe20008410000 */
[----:B------:R2:W-:Y:S01]  /*abf0*/  STS [R109+0x1094], R114 ;  /* 0x001094726d007388 */ /* 0x0005e20000000800 */
[C---:B------:R-:W-:Y:S01]  /*ac00*/  FMUL.FTZ R111, R129.reuse, R67 ;  /* 0x00000043816f7220 */ /* 0x040fe20000410000 */
[-C--:B------:R-:W-:Y:S01]  /*ac10*/  FMUL.FTZ R112, R129, R199.reuse ;  /* 0x000000c781707220 */ /* 0x080fe20000410000 */
[----:B------:R-:W-:Y:S01]  /*ac20*/  FMUL.FTZ R120, R191, UR37 ;  /* 0x00000025bf787c20 */ /* 0x000fe20008410000 */
[----:B------:R3:W-:Y:S01]  /*ac30*/  STS [R109+0x109c], R116 ;  /* 0x00109c746d007388 */ /* 0x0007e20000000800 */
[C---:B0-----:R-:W-:Y:S01]  /*ac40*/  FFMA.FTZ R66, R130.reuse, R199, R111 ;  /* 0x000000c782427223 */ /* 0x041fe2000001006f */
[----:B------:R-:W-:Y:S01]  /*ac50*/  FFMA.FTZ R112, R130, R67, -R112 ;  /* 0x0000004382707223 */ /* 0x000fe20000010870 */
[----:B------:R-:W-:Y:S01]  /*ac60*/  FMUL.FTZ R121, R126, UR49 ;  /* 0x000000317e797c20 */ /* 0x000fe20008410000 */
[----:B------:R0:W-:Y:S01]  /*ac70*/  STS [R109+0x1098], R118 ;  /* 0x001098766d007388 */ /* 0x0001e20000000800 */
[----:B------:R-:W-:Y:S01]  /*ac80*/  FFMA.FTZ R226, R15, R226, R66 ;  /* 0x000000e20fe27223 */ /* 0x000fe20000010042 */
[----:B------:R-:W-:Y:S01]  /*ac90*/  FADD.FTZ R66, R151, R112 ;  /* 0x0000007097427221 */ /* 0x000fe20000010000 */
[C---:B------:R-:W-:Y:S01]  /*aca0*/  FMUL.FTZ R112, R16.reuse, R115 ;  /* 0x0000007310707220 */ /* 0x040fe20000410000 */
[----:B------:R-:W-:Y:S01]  /*acb0*/  FMUL.FTZ R115, R193, UR49 ;  /* 0x00000031c1737c20 */ /* 0x000fe20008410000 */
[----:B--2---:R-:W-:Y:S01]  /*acc0*/  FMUL.FTZ R114, R16, -R117 ;  /* 0x8000007510727220 */ /* 0x004fe20000410000 */
[C---:B------:R-:W-:Y:S01]  /*acd0*/  FMUL.FTZ R111, R131.reuse, R66 ;  /* 0x00000042836f7220 */ /* 0x040fe20000410000 */
[-C--:B------:R-:W-:Y:S01]  /*ace0*/  FMUL.FTZ R131, R131, R226.reuse ;  /* 0x000000e283837220 */ /* 0x080fe20000410000 */
[----:B---3--:R-:W-:Y:S01]  /*acf0*/  FFMA.FTZ R116, R218, UR49, -R113 ;  /* 0x00000031da747c23 */ /* 0x008fe20008010871 */
[----:B------:R2:W-:Y:S01]  /*ad00*/  STS [R109+0x10a0], R112 ;  /* 0x0010a0706d007388 */ /* 0x0005e20000000800 */
[C---:B------:R-:W-:Y:S01]  /*ad10*/  FFMA.FTZ R111, R132.reuse, R226, R111 ;  /* 0x000000e2846f7223 */ /* 0x040fe2000001006f */
[----:B------:R-:W-:Y:S01]  /*ad20*/  FFMA.FTZ R131, R132, R66, -R131 ;  /* 0x0000004284837223 */ /* 0x000fe20000010883 */
[----:B------:R-:W-:Y:S01]  /*ad30*/  FMUL.FTZ R116, R15, R116 ;  /* 0x000000740f747220 */ /* 0x000fe20000410000 */
[----:B0-----:R-:W-:Y:S01]  /*ad40*/  FFMA.FTZ R118, R218, UR37, R115 ;  /* 0x00000025da767c23 */ /* 0x001fe20008010073 */
[----:B------:R-:W-:Y:S01]  /*ad50*/  FFMA.FTZ R224, R16, R224, R111 ;  /* 0x000000e010e07223 */ /* 0x000fe2000001006f */
[----:B------:R-:W-:Y:S01]  /*ad60*/  FADD.FTZ R111, R152, R131 ;  /* 0x00000083986f7221 */ /* 0x000fe20000010000 */
[C---:B------:R-:W-:Y:S01]  /*ad70*/  FMUL.FTZ R117, R192.reuse, UR37 ;  /* 0x00000025c0757c20 */ /* 0x040fe20008410000 */
[----:B------:R-:W-:Y:S01]  /*ad80*/  FMUL.FTZ R115, R192, UR49 ;  /* 0x00000031c0737c20 */ /* 0x000fe20008410000 */
[C---:B------:R-:W-:Y:S01]  /*ad90*/  FMUL.FTZ R113, R133.reuse, R224 ;  /* 0x000000e085717220 */ /* 0x040fe20000410000 */
[-C--:B------:R-:W-:Y:S01]  /*ada0*/  FMUL.FTZ R133, R133, R111.reuse ;  /* 0x0000006f85857220 */ /* 0x080fe20000410000 */
[----:B------:R0:W-:Y:S01]  /*adb0*/  STS [R109+0x10a8], R116 ;  /* 0x0010a8746d007388 */ /* 0x0001e20000000800 */
[----:B------:R-:W-:Y:S01]  /*adc0*/  FMUL.FTZ R118, R15, -R118 ;  /* 0x800000760f767220 */ /* 0x000fe20000410000 */
[C---:B--2---:R-:W-:Y:S01]  /*add0*/  FFMA.FTZ R112, R134.reuse, R111, -R113 ;  /* 0x0000006f86707223 */ /* 0x044fe20000010871 */
[----:B------:R-:W-:Y:S01]  /*ade0*/  FFMA.FTZ R134, R134, R224, R133 ;  /* 0x000000e086867223 */ /* 0x000fe20000010085 */
[C---:B------:R-:W-:Y:S01]  /*adf0*/  FFMA.FTZ R117, R216.reuse, UR49, -R117 ;  /* 0x00000031d8757c23 */ /* 0x040fe20008010875 */
[----:B------:R-:W-:Y:S01]  /*ae00*/  FFMA.FTZ R115, R216, UR37, R115 ;  /* 0x00000025d8737c23 */ /* 0x000fe20008010073 */
[----:B------:R-:W-:Y:S01]  /*ae10*/  FADD.FTZ R112, R153, R112 ;  /* 0x0000007099707221 */ /* 0x000fe20000010000 */
[----:B------:R-:W-:Y:S01]  /*ae20*/  FFMA.FTZ R221, R17, R221, R134 ;  /* 0x000000dd11dd7223 */ /* 0x000fe20000010086 */
[----:B------:R2:W-:Y:S01]  /*ae30*/  STS [R109+0x10a4], R114 ;  /* 0x0010a4726d007388 */ /* 0x0005e20000000800 */
[----:B------:R-:W-:Y:S01]  /*ae40*/  FFMA.FTZ R227, R72, -R86, R227 ;  /* 0x8000005648e37223 */ /* 0x000fe200000100e3 */
[CC--:B------:R-:W-:Y:S01]  /*ae50*/  FMUL.FTZ R113, R135.reuse, R112.reuse ;  /* 0x0000007087717220 */ /* 0x0c0fe20000410000 */
[-C--:B------:R-:W-:Y:S01]  /*ae60*/  FMUL.FTZ R135, R135, R221.reuse ;  /* 0x000000dd87877220 */ /* 0x080fe20000410000 */
[----:B0-----:R-:W-:Y:S01]  /*ae70*/  FMUL.FTZ R116, R191, UR49 ;  /* 0x00000031bf747c20 */ /* 0x001fe20008410000 */
[----:B------:R0:W-:Y:S01]  /*ae80*/  STS [R109+0x10ac], R118 ;  /* 0x0010ac766d007388 */ /* 0x0001e20000000800 */
[C---:B------:R-:W-:Y:S01]  /*ae90*/  FFMA.FTZ R113, R136.reuse, R221, R113 ;  /* 0x000000dd88717223 */ /* 0x040fe20000010071 */
[----:B------:R-:W-:Y:S01]  /*aea0*/  FFMA.FTZ R135, R136, R112, -R135 ;  /* 0x0000007088877223 */ /* 0x000fe20000010887 */
[C---:B------:R-:W-:Y:S01]  /*aeb0*/  FFMA.FTZ R119, R215.reuse, UR37, R116 ;  /* 0x00000025d7777c23 */ /* 0x040fe20008010074 */
[----:B------:R-:W-:Y:S01]  /*aec0*/  FFMA.FTZ R125, R212, UR37, R121 ;  /* 0x00000025d47d7c23 */ /* 0x000fe20008010079 */
[----:B------:R-:W-:Y:S01]  /*aed0*/  FFMA.FTZ R219, R18, R219, R113 ;  /* 0x000000db12db7223 */ /* 0x000fe20000010071 */
[----:B------:R-:W-:Y:S01]  /*aee0*/  FADD.FTZ R113, R154, R135 ;  /* 0x000000879a717221 */ /* 0x000fe20000010000 */
[C---:B--2---:R-:W-:Y:S01]  /*aef0*/  FMUL.FTZ R114, R14.reuse, R117 ;  /* 0x000000750e727220 */ /* 0x044fe20000410000 */
[----:B------:R-:W-:Y:S01]  /*af00*/  FFMA.FTZ R117, R215, UR49, -R120 ;  /* 0x00000031d7757c23 */ /* 0x000fe20008010878 */
[C---:B------:R-:W-:Y:S01]  /*af10*/  FMUL.FTZ R116, R137.reuse, R219 ;  /* 0x000000db89747220 */ /* 0x040fe20000410000 */
[----:B0-----:R-:W-:Y:S01]  /*af20*/  FMUL.FTZ R118, R14, -R115 ;  /* 0x800000730e767220 */ /* 0x001fe20000410000 */
[-C--:B------:R-:W-:Y:S01]  /*af30*/  FMUL.FTZ R115, R137, R113.reuse ;  /* 0x0000007189737220 */ /* 0x080fe20000410000 */
[----:B------:R0:W-:Y:S01]  /*af40*/  STS [R109+0x10b0], R114 ;  /* 0x0010b0726d007388 */ /* 0x0001e20000000800 */
[----:B------:R-:W-:Y:S01]  /*af50*/  FFMA.FTZ R116, R138, R113, -R116 ;  /* 0x000000718a747223 */ /* 0x000fe20000010874 */
[C---:B------:R-:W-:Y:S01]  /*af60*/  FMUL.FTZ R120, R12.reuse, R117 ;  /* 0x000000750c787220 */ /* 0x040fe20000410000 */
[----:B------:R-:W-:Y:S01]  /*af70*/  FMUL.FTZ R117, R127, UR49 ;  /* 0x000000317f757c20 */ /* 0x000fe20008410000 */
[----:B------:R2:W-:Y:S01]  /*af80*/  STS [R109+0x10b4], R118 ;  /* 0x0010b4766d007388 */ /* 0x0005e20000000800 */
[----:B------:R-:W-:Y:S01]  /*af90*/  FMUL.FTZ R122, R12, -R119 ;  /* 0x800000770c7a7220 */ /* 0x000fe20000410000 */
[----:B------:R-:W-:Y:S01]  /*afa0*/  FMUL.FTZ R119, R126, UR37 ;  /* 0x000000257e777c20 */ /* 0x000fe20008410000 */
[----:B------:R-:W-:Y:S01]  /*afb0*/  FFMA.FTZ R124, R214, UR37, R117 ;  /* 0x00000025d67c7c23 */ /* 0x000fe20008010075 */
[----:B------:R3:W-:Y:S01]  /*afc0*/  STS [R109+0x10b8], R120 ;  /* 0x0010b8786d007388 */ /* 0x0007e20000000800 */
[----:B------:R-:W-:Y:S01]  /*afd0*/  FMUL.FTZ R129, R211, UR37 ;  /* 0x00000025d3817c20 */ /* 0x000fe20008410000 */
[----:B0-----:R-:W-:Y:S01]  /*afe0*/  FFMA.FTZ R114, R138, R219, R115 ;  /* 0x000000db8a727223 */ /* 0x001fe20000010073 */
[----:B------:R-:W-:Y:S01]  /*aff0*/  FMUL.FTZ R115, R127, UR37 ;  /* 0x000000257f737c20 */ /* 0x000fe20008410000 */
[----:B------:R-:W-:Y:S01]  /*b000*/  FFMA.FTZ R119, R212, UR49, -R119 ;  /* 0x00000031d4777c23 */ /* 0x000fe20008010877 */
[----:B------:R0:W-:Y:S01]  /*b010*/  STS [R109+0x10bc], R122 ;  /* 0x0010bc7a6d007388 */ /* 0x0001e20000000800 */
[----:B--2---:R-:W-:Y:S01]  /*b020*/  FADD.FTZ R118, R155, R116 ;  /* 0x000000749b767221 */ /* 0x004fe20000010000 */
[----:B------:R-:W-:Y:S01]  /*b030*/  FFMA.FTZ R217, R19, R217, R114 ;  /* 0x000000d913d97223 */ /* 0x000fe20000010072 */
[----:B------:R-:W-:Y:S01]  /*b040*/  FFMA.FTZ R114, R214, UR49, -R115 ;  /* 0x00000031d6727c23 */ /* 0x000fe20008010873 */
[----:B------:R-:W-:Y:S01]  /*b050*/  FFMA.FTZ R116, R58, -R85, R225 ;  /* 0x800000553a747223 */ /* 0x000fe200000100e1 */
[C---:B------:R-:W-:Y:S01]  /*b060*/  FMUL.FTZ R115, R139.reuse, R118 ;  /* 0x000000768b737220 */ /* 0x040fe20000410000 */
[-C--:B------:R-:W-:Y:S01]  /*b070*/  FMUL.FTZ R139, R139, R217.reuse ;  /* 0x000000d98b8b7220 */ /* 0x080fe20000410000 */
[C---:B---3--:R-:W-:Y:S01]  /*b080*/  FMUL.FTZ R120, R11.reuse, R114 ;  /* 0x000000720b787220 */ /* 0x048fe20000410000 */
[----:B------:R-:W-:Y:S01]  /*b090*/  FMUL.FTZ R124, R11, -R124 ;  /* 0x8000007c0b7c7220 */ /* 0x000fe20000410000 */
[C---:B------:R-:W-:Y:S01]  /*b0a0*/  FFMA.FTZ R115, R140.reuse, R217, R115 ;  /* 0x000000d98c737223 */ /* 0x040fe20000010073 */
[----:B------:R-:W-:Y:S01]  /*b0b0*/  FFMA.FTZ R117, R140, R118, -R139 ;  /* 0x000000768c757223 */ /* 0x000fe2000001088b */
[----:B0-----:R-:W-:Y:S01]  /*b0c0*/  FMUL.FTZ R122, R10, R119 ;  /* 0x000000770a7a7220 */ /* 0x001fe20000410000 */
[----:B------:R0:W-:Y:S01]  /*b0d0*/  STS [R109+0x10c0], R120 ;  /* 0x0010c0786d007388 */ /* 0x0001e20000000800 */
[----:B------:R-:W-:Y:S01]  /*b0e0*/  FFMA.FTZ R213, R0, R213, R115 ;  /* 0x000000d500d57223 */ /* 0x000fe20000010073 */
[----:B------:R-:W-:Y:S01]  /*b0f0*/  FADD.FTZ R117, R156, R117 ;  /* 0x000000759c757221 */ /* 0x000fe20000010000 */
[----:B------:R-:W-:Y:S01]  /*b100*/  FMUL.FTZ R115, R217, R85 ;  /* 0x00000055d9737220 */ /* 0x000fe20000410000 */
[----:B------:R2:W-:Y:S01]  /*b110*/  STS [R109+0x10c8], R122 ;  /* 0x0010c87a6d007388 */ /* 0x0005e20000000800 */
[-C--:B------:R-:W-:Y:S01]  /*b120*/  FMUL.FTZ R114, R213, R86.reuse ;  /* 0x00000056d5727220 */ /* 0x080fe20000410000 */
[----:B------:R-:W-:Y:S01]  /*b130*/  FMUL.FTZ R119, R117, R86 ;  /* 0x0000005675777220 */ /* 0x000fe20000410000 */
[----:B------:R-:W-:Y:S01]  /*b140*/  FMUL.FTZ R123, R197, R115 ;  /* 0x00000073c57b7220 */ /* 0x000fe20000410000 */
[----:B------:R3:W-:Y:S01]  /*b150*/  STS [R109+0x10c4], R124 ;  /* 0x0010c47c6d007388 */ /* 0x0007e20000000800 */
[----:B------:R-:W-:Y:S01]  /*b160*/  FFMA.FTZ R130, R230, UR49, -R129 ;  /* 0x00000031e6827c23 */ /* 0x000fe20008010881 */
[----:B0-----:R-:W-:Y:S01]  /*b170*/  FMUL.FTZ R120, R198, R114 ;  /* 0x00000072c6787220 */ /* 0x001fe20000410000 */
[----:B------:R-:W-:Y:S01]  /*b180*/  FMUL.FTZ R128, R10, -R125 ;  /* 0x8000007d0a807220 */ /* 0x000fe20000410000 */
[----:B------:R-:W-:Y:S01]  /*b190*/  FFMA.FTZ R223, R57, -R84, R223 ;  /* 0x8000005439df7223 */ /* 0x000fe200000100df */
[----:B------:R-:W-:Y:S01]  /*b1a0*/  FMUL.FTZ R130, R9, R130 ;  /* 0x0000008209827220 */ /* 0x000fe20000410000 */
[----:B------:R-:W-:Y:S01]  /*b1b0*/  FFMA.FTZ R121, R227, R119, -R120 ;  /* 0x00000077e3797223 */ /* 0x000fe20000010878 */
[----:B--2---:R-:W-:Y:S01]  /*b1c0*/  FMUL.FTZ R122, R118, R85 ;  /* 0x00000055767a7220 */ /* 0x004fe20000410000 */
[----:B------:R-:W-:Y:S01]  /*b1d0*/  FMUL.FTZ R120, R198, R119 ;  /* 0x00000077c6787220 */ /* 0x000fe20000410000 */
[----:B------:R0:W-:Y:S01]  /*b1e0*/  STS [R109+0x10cc], R128 ;  /* 0x0010cc806d007388 */ /* 0x0001e20000000800 */
[----:B------:R-:W-:Y:S01]  /*b1f0*/  FADD.FTZ R121, RZ, R121 ;  /* 0x00000079ff797221 */ /* 0x000fe20000010000 */
[----:B------:R-:W-:Y:S01]  /*b200*/  FMUL.FTZ R119, R197, R122 ;  /* 0x0000007ac5777220 */ /* 0x000fe20000410000 */
[----:B------:R-:W-:Y:S01]  /*b210*/  FFMA.FTZ R120, R227, R114, R120 ;  /* 0x00000072e3787223 */ /* 0x000fe20000010078 */
[C---:B---3--:R-:W-:Y:S01]  /*b220*/  FFMA.FTZ R124, R116.reuse, R122, -R123 ;  /* 0x0000007a747c7223 */ /* 0x048fe2000001087b */
[-C--:B------:R-:W-:Y:S01]  /*b230*/  FMUL.FTZ R123, R113, R84.reuse ;  /* 0x00000054717b7220 */ /* 0x080fe20000410000 */
[----:B------:R-:W-:Y:S01]  /*b240*/  FFMA.FTZ R119, R116, R115, R119 ;  /* 0x0000007374777223 */ /* 0x000fe20000010077 */
[----:B------:R-:W-:Y:S01]  /*b250*/  FADD.FTZ R120, RZ, R120 ;  /* 0x00000078ff787221 */ /* 0x000fe20000010000 */
[----:B------:R-:W-:Y:S01]  /*b260*/  FADD.FTZ R121, R121, R124 ;  /* 0x0000007c79797221 */ /* 0x000fe20000010000 */
[-C--:B------:R-:W-:Y:S01]  /*b270*/  FFMA.FTZ R222, R56, -R83.reuse, R222 ;  /* 0x8000005338de7223 */ /* 0x080fe200000100de */
[-C--:B------:R-:W-:Y:S01]  /*b280*/  FMUL.FTZ R125, R112, R83.reuse ;  /* 0x00000053707d7220 */ /* 0x080fe20000410000 */
[----:B------:R-:W-:Y:S01]  /*b290*/  FADD.FTZ R122, R120, R119 ;  /* 0x00000077787a7221 */ /* 0x000fe20000010000 */
[----:B------:R-:W-:Y:S01]  /*b2a0*/  FMUL.FTZ R120, R219, R84 ;  /* 0x00000054db787220 */ /* 0x000fe20000410000 */
[----:B------:R-:W-:Y:S01]  /*b2b0*/  FMUL.FTZ R119, R221, R83 ;  /* 0x00000053dd777220 */ /* 0x000fe20000410000 */
[----:B------:R2:W-:Y:S01]  /*b2c0*/  STS [R109+0x10d0], R130 ;  /* 0x0010d0826d007388 */ /* 0x0005e20000000800 */
[----:B------:R-:W-:Y:S01]  /*b2d0*/  FMUL.FTZ R131, R211, UR49 ;  /* 0x00000031d3837c20 */ /* 0x000fe20008410000 */
[----:B------:R-:W-:Y:S01]  /*b2e0*/  FMUL.FTZ R124, R196, R120 ;  /* 0x00000078c47c7220 */ /* 0x000fe20000410000 */
[----:B------:R-:W-:Y:S01]  /*b2f0*/  FMUL.FTZ R129, R195, R119 ;  /* 0x00000077c3817220 */ /* 0x000fe20000410000 */
[----:B------:R-:W-:Y:S01]  /*b300*/  FMUL.FTZ R134, R210, UR37 ;  /* 0x00000025d2867c20 */ /* 0x000fe20008410000 */
[----:B------:R-:W-:Y:S01]  /*b310*/  FFMA.FTZ R132, R230, UR37, R131 ;  /* 0x00000025e6847c23 */ /* 0x000fe20008010083 */
[-C--:B0-----:R-:W-:Y:S01]  /*b320*/  FFMA.FTZ R128, R223, R123.reuse, -R124 ;  /* 0x0000007bdf807223 */ /* 0x081fe2000001087c */
[----:B------:R-:W-:Y:S01]  /*b330*/  FMUL.FTZ R124, R196, R123 ;  /* 0x0000007bc47c7220 */ /* 0x000fe20000410000 */
[----:B------:R-:W-:Y:S01]  /*b340*/  FFMA.FTZ R131, R231, UR49, -R134 ;  /* 0x00000031e7837c23 */ /* 0x000fe20008010886 */
[----:B------:R-:W-:Y:S01]  /*b350*/  FFMA.FTZ R220, R55, -R82, R220 ;  /* 0x8000005237dc7223 */ /* 0x000fe200000100dc */
[-C--:B--2---:R-:W-:Y:S01]  /*b360*/  FFMA.FTZ R130, R222, R125.reuse, -R129 ;  /* 0x0000007dde827223 */ /* 0x084fe20000010881 */
[----:B------:R-:W-:Y:S01]  /*b370*/  FFMA.FTZ R123, R223, R120, R124 ;  /* 0x00000078df7b7223 */ /* 0x000fe2000001007c */
[----:B------:R-:W-:Y:S01]  /*b380*/  FMUL.FTZ R125, R195, R125 ;  /* 0x0000007dc37d7220 */ /* 0x000fe20000410000 */
[----:B------:R-:W-:Y:S01]  /*b390*/  FADD.FTZ R121, R121, R128 ;  /* 0x0000008079797221 */ /* 0x000fe20000010000 */
[----:B------:R-:W-:Y:S01]  /*b3a0*/  FMUL.FTZ R124, R8, R131 ;  /* 0x00000083087c7220 */ /* 0x000fe20000410000 */
[----:B------:R-:W-:Y:S01]  /*b3b0*/  FADD.FTZ R122, R122, R123 ;  /* 0x0000007b7a7a7221 */ /* 0x000fe20000010000 */
[----:B------:R-:W-:Y:S01]  /*b3c0*/  FFMA.FTZ R125, R222, R119, R125 ;  /* 0x00000077de7d7223 */ /* 0x000fe2000001007d */
[----:B------:R-:W-:Y:S01]  /*b3d0*/  FADD.FTZ R130, R121, R130 ;  /* 0x0000008279827221 */ /* 0x000fe20000010000 */
[-C--:B------:R-:W-:Y:S01]  /*b3e0*/  FMUL.FTZ R121, R224, R82.reuse ;  /* 0x00000052e0797220 */ /* 0x080fe20000410000 */
[----:B------:R-:W-:Y:S01]  /*b3f0*/  FMUL.FTZ R123, R226, R81 ;  /* 0x00000051e27b7220 */ /* 0x000fe20000410000 */
[----:B------:R-:W-:Y:S01]  /*b400*/  FADD.FTZ R122, R122, R125 ;  /* 0x0000007d7a7a7221 */ /* 0x000fe20000010000 */
[----:B------:R-:W-:Y:S01]  /*b410*/  FMUL.FTZ R125, R111, R82 ;  /* 0x000000526f7d7220 */ /* 0x000fe20000410000 */
[----:B------:R-:W-:Y:S01]  /*b420*/  FMUL.FTZ R129, R194, R121 ;  /* 0x00000079c2817220 */ /* 0x000fe20000410000 */
[----:B------:R0:W-:Y:S01]  /*b430*/  STS [R109+0x10d8], R124 ;  /* 0x0010d87c6d007388 */ /* 0x0001e20000000800 */
[----:B------:R-:W-:Y:S01]  /*b440*/  FMUL.FTZ R128, R210, UR49 ;  /* 0x00000031d2807c20 */ /* 0x000fe20008410000 */
[----:B------:R-:W-:Y:S01]  /*b450*/  FFMA.FTZ R218, R53, -R81, R218 ;  /* 0x8000005135da7223 */ /* 0x000fe200000100da */
[----:B------:R-:W-:Y:S01]  /*b460*/  FMUL.FTZ R131, R193, R123 ;  /* 0x0000007bc1837220 */ /* 0x000fe20000410000 */
[-C--:B------:R-:W-:Y:S01]  /*b470*/  FFMA.FTZ R129, R220, R125.reuse, -R129 ;  /* 0x0000007ddc817223 */ /* 0x080fe20000010881 */
[----:B------:R-:W-:Y:S01]  /*b480*/  FMUL.FTZ R125, R194, R125 ;  /* 0x0000007dc27d7220 */ /* 0x000fe20000410000 */
[----:B------:R-:W-:Y:S01]  /*b490*/  FFMA.FTZ R133, R231, UR37, R128 ;  /* 0x00000025e7857c23 */ /* 0x000fe20008010080 */
[----:B------:R-:W-:Y:S01]  /*b4a0*/  FMUL.FTZ R132, R9, -R132 ;  /* 0x8000008409847220 */ /* 0x000fe20000410000 */
[----:B------:R-:W-:Y:S01]  /*b4b0*/  FMUL.FTZ R135, R209, UR37 ;  /* 0x00000025d1877c20 */ /* 0x000fe20008410000 */
[----:B------:R-:W-:Y:S01]  /*b4c0*/  FFMA.FTZ R125, R220, R121, R125 ;  /* 0x00000079dc7d7223 */ /* 0x000fe2000001007d */
[----:B0-----:R-:W-:Y:S01]  /*b4d0*/  FMUL.FTZ R124, R66, R81 ;  /* 0x00000051427c7220 */ /* 0x001fe20000410000 */
[----:B------:R-:W-:Y:S01]  /*b4e0*/  FADD.FTZ R129, R130, R129 ;  /* 0x0000008182817221 */ /* 0x000fe20000010000 */
[----:B------:R0:W-:Y:S01]  /*b4f0*/  STS [R109+0x10d4], R132 ;  /* 0x0010d4846d007388 */ /* 0x0001e20000000800 */
[----:B------:R-:W-:Y:S01]  /*b500*/  FADD.FTZ R122, R122, R125 ;  /* 0x0000007d7a7a7221 */ /* 0x000fe20000010000 */
[-C--:B------:R-:W-:Y:S01]  /*b510*/  FFMA.FTZ R128, R218, R124.reuse, -R131 ;  /* 0x0000007cda807223 */ /* 0x080fe20000010883 */
[----:B------:R-:W-:Y:S01]  /*b520*/  FMUL.FTZ R131, R193, R124 ;  /* 0x0000007cc1837220 */ /* 0x000fe20000410000 */
[-C--:B------:R-:W-:Y:S01]  /*b530*/  FMUL.FTZ R125, R199, R76.reuse ;  /* 0x0000004cc77d7220 */ /* 0x080fe20000410000 */
[----:B------:R-:W-:Y:S01]  /*b540*/  FMUL.FTZ R124, R8, -R133 ;  /* 0x80000085087c7220 */ /* 0x000fe20000410000 */
[----:B------:R-:W-:Y:S01]  /*b550*/  FADD.FTZ R128, R129, R128 ;  /* 0x0000008081807221 */ /* 0x000fe20000010000 */
[----:B------:R-:W-:Y:S01]  /*b560*/  FFMA.FTZ R131, R218, R123, R131 ;  /* 0x0000007bda837223 */ /* 0x000fe20000010083 */
[-C--:B------:R-:W-:Y:S01]  /*b570*/  FFMA.FTZ R216, R52, -R76.reuse, R216 ;  /* 0x8000004c34d87223 */ /* 0x080fe200000100d8 */
[----:B------:R-:W-:Y:S01]  /*b580*/  FMUL.FTZ R129, R67, R76 ;  /* 0x0000004c43817220 */ /* 0x000fe20000410000 */
[----:B0-----:R-:W-:Y:S01]  /*b590*/  FFMA.FTZ R132, R232, UR49, -R135 ;  /* 0x00000031e8847c23 */ /* 0x001fe20008010887 */
[----:B------:R-:W-:Y:S01]  /*b5a0*/  FADD.FTZ R131, R122, R131 ;  /* 0x000000837a837221 */ /* 0x000fe20000010000 */
[----:B------:R-:W-:Y:S01]  /*b5b0*/  FMUL.FTZ R122, R200, R59 ;  /* 0x0000003bc87a7220 */ /* 0x000fe20000410000 */
[----:B------:R-:W-:Y:S01]  /*b5c0*/  FMUL.FTZ R133, R192, R125 ;  /* 0x0000007dc0857220 */ /* 0x000fe20000410000 */
[----:B------:R-:W-:Y:S01]  /*b5d0*/  FMUL.FTZ R132, R7, R132 ;  /* 0x0000008407847220 */ /* 0x000fe20000410000 */
[----:B------:R0:W-:Y:S01]  /*b5e0*/  STS [R109+0x10dc], R124 ;  /* 0x0010dc7c6d007388 */ /* 0x0001e20000000800 */
[----:B------:R-:W-:Y:S01]  /*b5f0*/  FMUL.FTZ R135, R209, UR49 ;  /* 0x00000031d1877c20 */ /* 0x000fe20008410000 */
[-C--:B------:R-:W-:Y:S01]  /*b600*/  FFMA.FTZ R215, R51, -R59.reuse, R215 ;  /* 0x8000003b33d77223 */ /* 0x080fe200000100d7 */
[----:B------:R-:W-:Y:S01]  /*b610*/  FMUL.FTZ R130, R64, R59 ;  /* 0x0000003b40827220 */ /* 0x000fe20000410000 */
[-C--:B------:R-:W-:Y:S01]  /*b620*/  FFMA.FTZ R133, R216, R129.reuse, -R133 ;  /* 0x00000081d8857223 */ /* 0x080fe20000010885 */
[----:B------:R-:W-:Y:S01]  /*b630*/  FMUL.FTZ R129, R192, R129 ;  /* 0x00000081c0817220 */ /* 0x000fe20000410000 */
[----:B------:R2:W-:Y:S01]  /*b640*/  STS [R109+0x10e0], R132 ;  /* 0x0010e0846d007388 */ /* 0x0005e20000000800 */
[----:B------:R-:W-:Y:S01]  /*b650*/  FMUL.FTZ R134, R228, UR37 ;  /* 0x00000025e4867c20 */ /* 0x000fe20008410000 */
[----:B------:R-:W-:Y:S01]  /*b660*/  FADD.FTZ R128, R128, R133 ;  /* 0x0000008580807221 */ /* 0x000fe20000010000 */
[----:B------:R-:W-:Y:S01]  /*b670*/  FFMA.FTZ R214, R50, -R54, R214 ;  /* 0x8000003632d67223 */ /* 0x000fe200000100d6 */
[----:B0-----:R-:W-:Y:S01]  /*b680*/  FMUL.FTZ R124, R191, R122 ;  /* 0x0000007abf7c7220 */ /* 0x001fe20000410000 */
[----:B------:R-:W-:Y:S01]  /*b690*/  FFMA.FTZ R137, R233, UR49, -R134 ;  /* 0x00000031e9897c23 */ /* 0x000fe20008010886 */
[----:B------:R-:W-:Y:S01]  /*b6a0*/  FFMA.FTZ R212, R48, -R49, R212 ;  /* 0x8000003130d47223 */ /* 0x000fe200000100d4 */
[----:B------:R-:W-:Y:S01]  /*b6b0*/  FMUL.FTZ R134, R228, UR49 ;  /* 0x00000031e4867c20 */ /* 0x000fe20008410000 */
[----:B------:R-:W-:Y:S01]  /*b6c0*/  FFMA.FTZ R230, R47, -R45, R230 ;  /* 0x8000002d2fe67223 */ /* 0x000fe200000100e6 */
[----:B------:R-:W-:Y:S01]  /*b6d0*/  FMUL.FTZ R136, R6, R137 ;  /* 0x0000008906887220 */ /* 0x000fe20000410000 */
[----:B--2---:R-:W-:Y:S01]  /*b6e0*/  FFMA.FTZ R132, R232, UR37, R135 ;  /* 0x00000025e8847c23 */ /* 0x004fe20008010087 */
[-C--:B------:R-:W-:Y:S01]  /*b6f0*/  FFMA.FTZ R135, R215, R130.reuse, -R124 ;  /* 0x00000082d7877223 */ /* 0x080fe2000001087c */
[----:B------:R-:W-:Y:S01]  /*b700*/  FFMA.FTZ R124, R216, R125, R129 ;  /* 0x0000007dd87c7223 */ /* 0x000fe20000010081 */
[----:B------:R-:W-:Y:S01]  /*b710*/  FMUL.FTZ R130, R191, R130 ;  /* 0x00000082bf827220 */ /* 0x000fe20000410000 */
[----:B------:R-:W-:Y:S01]  /*b720*/  FMUL.FTZ R132, R7, -R132 ;  /* 0x8000008407847220 */ /* 0x000fe20000410000 */
[----:B------:R-:W-:Y:S01]  /*b730*/  FADD.FTZ R128, R128, R135 ;  /* 0x0000008780807221 */ /* 0x000fe20000010000 */
[----:B------:R-:W-:Y:S01]  /*b740*/  FADD.FTZ R124, R131, R124 ;  /* 0x0000007c837c7221 */ /* 0x000fe20000010000 */
[----:B------:R-:W-:Y:S01]  /*b750*/  FFMA.FTZ R129, R215, R122, R130 ;  /* 0x0000007ad7817223 */ /* 0x000fe20000010082 */
[-C--:B------:R-:W-:Y:S01]  /*b760*/  FMUL.FTZ R131, R65, R54.reuse ;  /* 0x0000003641837220 */ /* 0x080fe20000410000 */
[-C--:B------:R-:W-:Y:S01]  /*b770*/  FMUL.FTZ R135, R110, R49.reuse ;  /* 0x000000316e877220 */ /* 0x080fe20000410000 */
[----:B------:R0:W-:Y:S01]  /*b780*/  STS [R109+0x10e4], R132 ;  /* 0x0010e4846d007388 */ /* 0x0001e20000000800 */
[----:B------:R-:W-:Y:S01]  /*b790*/  FADD.FTZ R130, R124, R129 ;  /* 0x000000817c827221 */ /* 0x000fe20000010000 */
[----:B------:R-:W-:Y:S01]  /*b7a0*/  FMUL.FTZ R124, R201, R54 ;  /* 0x00000036c97c7220 */ /* 0x000fe20000410000 */
[----:B------:R-:W-:Y:S01]  /*b7b0*/  FMUL.FTZ R129, R202, R49 ;  /* 0x00000031ca817220 */ /* 0x000fe20000410000 */
[----:B------:R-:W-:Y:S01]  /*b7c0*/  FFMA.FTZ R139, R233, UR37, R134 ;  /* 0x00000025e98b7c23 */ /* 0x000fe20008010086 */
[----:B------:R2:W-:Y:S01]  /*b7d0*/  STS [R109+0x10e8], R136 ;  /* 0x0010e8886d007388 */ /* 0x0005e20000000800 */
[CC--:B------:R-:W-:Y:S01]  /*b7e0*/  FMUL.FTZ R133, R127.reuse, R124.reuse ;  /* 0x0000007c7f857220 */ /* 0x0c0fe20000410000 */
[----:B------:R-:W-:Y:S01]  /*b7f0*/  FMUL.FTZ R137, R126, R129 ;  /* 0x000000817e897220 */ /* 0x000fe20000410000 */
[----:B------:R-:W-:Y:S01]  /*b800*/  FMUL.FTZ R134, R6, -R139 ;  /* 0x8000008b06867220 */ /* 0x000fe20000410000 */
[----:B------:R-:W-:Y:S01]  /*b810*/  FFMA.FTZ R231, R46, -R41, R231 ;  /* 0x800000292ee77223 */ /* 0x000fe200000100e7 */
[----:B------:R-:W-:Y:S01]  /*b820*/  FFMA.FTZ R133, R214, R131, -R133 ;  /* 0x00000083d6857223 */ /* 0x000fe20000010885 */
[----:B------:R-:W-:Y:S01]  /*b830*/  FFMA.FTZ R137, R212, R135, -R137 ;  /* 0x00000087d4897223 */ /* 0x000fe20000010889 */
[----:B------:R-:W-:Y:S01]  /*b840*/  FMUL.FTZ R131, R127, R131 ;  /* 0x000000837f837220 */ /* 0x000fe20000410000 */
[----:B0-----:R-:W-:Y:S01]  /*b850*/  FFMA.FTZ R132, R234, UR49, -R143 ;  /* 0x00000031ea847c23 */ /* 0x001fe2000801088f */
[----:B------:R-:W-:Y:S01]  /*b860*/  FADD.FTZ R128, R128, R133 ;  /* 0x0000008580807221 */ /* 0x000fe20000010000 */
[----:B------:R-:W-:Y:S01]  /*b870*/  FMUL.FTZ R135, R126, R135 ;  /* 0x000000877e877220 */ /* 0x000fe20000410000 */
[----:B------:R-:W-:Y:S01]  /*b880*/  FFMA.FTZ R131, R214, R124, R131 ;  /* 0x0000007cd6837223 */ /* 0x000fe20000010083 */
[----:B--2---:R-:W-:Y:S01]  /*b890*/  FMUL.FTZ R136, R5, R132 ;  /* 0x0000008405887220 */ /* 0x004fe20000410000 */
[----:B------:R-:W-:Y:S01]  /*b8a0*/  FADD.FTZ R137, R128, R137 ;  /* 0x0000008980897221 */ /* 0x000fe20000010000 */
[-C--:B------:R-:W-:Y:S01]  /*b8b0*/  FMUL.FTZ R128, R108, R45.reuse ;  /* 0x0000002d6c807220 */ /* 0x080fe20000410000 */
[----:B------:R-:W-:Y:S01]  /*b8c0*/  FMUL.FTZ R132, R146, R45 ;  /* 0x0000002d92847220 */ /* 0x000fe20000410000 */
[----:B------:R-:W-:Y:S01]  /*b8d0*/  FADD.FTZ R130, R130, R131 ;  /* 0x0000008382827221 */ /* 0x000fe20000010000 */
[----:B------:R-:W-:Y:S01]  /*b8e0*/  FFMA.FTZ R135, R212, R129, R135 ;  /* 0x00000081d4877223 */ /* 0x000fe20000010087 */
[----:B------:R-:W-:Y:S01]  /*b8f0*/  FMUL.FTZ R133, R211, R128 ;  /* 0x00000080d3857220 */ /* 0x000fe20000410000 */
[----:B------:R0:W-:Y:S01]  /*b900*/  STS [R109+0x10ec], R134 ;  /* 0x0010ec866d007388 */ /* 0x0001e20000000800 */
[-C--:B------:R-:W-:Y:S01]  /*b910*/  FMUL.FTZ R131, R204, R41.reuse ;  /* 0x00000029cc837220 */ /* 0x080fe20000410000 */
[----:B------:R-:W-:Y:S01]  /*b920*/  FADD.FTZ R130, R130, R135 ;  /* 0x0000008782827221 */ /* 0x000fe20000010000 */
[----:B------:R-:W-:Y:S01]  /*b930*/  FMUL.FTZ R135, R70, R41 ;  /* 0x0000002946877220 */ /* 0x000fe20000410000 */
[----:B------:R2:W-:Y:S01]  /*b940*/  STS [R109+0x10f0], R136 ;  /* 0x0010f0886d007388 */ /* 0x0005e20000000800 */
[----:B------:R-:W-:Y:S01]  /*b950*/  FMUL.FTZ R139, R229, UR49 ;  /* 0x00000031e58b7c20 */ /* 0x000fe20008410000 */
[----:B------:R-:W-:Y:S01]  /*b960*/  FFMA.FTZ R232, R44, -R40, R232 ;  /* 0x800000282ce87223 */ /* 0x000fe200000100e8 */
[C---:B------:R-:W-:Y:S01]  /*b970*/  FMUL.FTZ R143, R235.reuse, UR37 ;  /* 0x00000025eb8f7c20 */ /* 0x040fe20008410000 */
[----:B------:R-:W-:Y:S01]  /*b980*/  FMUL.FTZ R145, R235, UR49 ;  /* 0x00000031eb917c20 */ /* 0x000fe20008410000 */
[----:B------:R-:W-:Y:S01]  /*b990*/  FFMA.FTZ R138, R234, UR37, R139 ;  /* 0x00000025ea8a7c23 */ /* 0x000fe2000801008b */
[-C--:B0-----:R-:W-:Y:S01]  /*b9a0*/  FFMA.FTZ R134, R230, R132.reuse, -R133 ;  /* 0x00000084e6867223 */ /* 0x081fe20000010885 */
[----:B------:R-:W-:Y:S01]  /*b9b0*/  FMUL.FTZ R133, R211, R132 ;  /* 0x00000084d3857220 */ /* 0x000fe20000410000 */
[----:B------:R-:W-:Y:S01]  /*b9c0*/  FMUL.FTZ R132, R210, R135 ;  /* 0x00000087d2847220 */ /* 0x000fe20000410000 */
[----:B------:R-:W-:Y:S01]  /*b9d0*/  FFMA.FTZ R143, R236, UR49, -R143 ;  /* 0x00000031ec8f7c23 */ /* 0x000fe2000801088f */
[----:B--2---:R-:W-:Y:S01]  /*b9e0*/  FMUL.FTZ R136, R210, R131 ;  /* 0x00000083d2887220 */ /* 0x004fe20000410000 */
[----:B------:R-:W-:Y:S01]  /*b9f0*/  FFMA.FTZ R133, R230, R128, R133 ;  /* 0x00000080e6857223 */ /* 0x000fe20000010085 */
[----:B------:R-:W-:Y:S01]  /*ba00*/  FADD.FTZ R134, R137, R134 ;  /* 0x0000008689867221 */ /* 0x000fe20000010000 */
[----:B------:R-:W-:Y:S01]  /*ba10*/  FMUL.FTZ R138, R5, -R138 ;  /* 0x8000008a058a7220 */ /* 0x000fe20000410000 */
[C---:B------:R-:W-:Y:S01]  /*ba20*/  FFMA.FTZ R139, R231.reuse, R135, -R136 ;  /* 0x00000087e78b7223 */ /* 0x040fe20000010888 */
[----:B------:R-:W-:Y:S01]  /*ba30*/  FADD.FTZ R130, R130, R133 ;  /* 0x0000008582827221 */ /* 0x000fe20000010000 */
[----:B------:R-:W-:Y:S01]  /*ba40*/  FFMA.FTZ R133, R231, R131, R132 ;  /* 0x00000083e7857223 */ /* 0x000fe20000010084 */
[-C--:B------:R-:W-:Y:S01]  /*ba50*/  FMUL.FTZ R136, R69, R40.reuse ;  /* 0x0000002845887220 */ /* 0x080fe20000410000 */
[----:B------:R-:W-:Y:S01]  /*ba60*/  FADD.FTZ R134, R134, R139 ;  /* 0x0000008b86867221 */ /* 0x000fe20000010000 */
[----:B------:R-:W-:Y:S01]  /*ba70*/  FMUL.FTZ R140, R4, R143 ;  /* 0x0000008f048c7220 */ /* 0x000fe20000410000 */
[----:B------:R-:W-:Y:S01]  /*ba80*/  FADD.FTZ R135, R130, R133 ;  /* 0x0000008582877221 */ /* 0x000fe20000010000 */
[----:B------:R-:W-:Y:S01]  /*ba90*/  FMUL.FTZ R130, R205, R40 ;  /* 0x00000028cd827220 */ /* 0x000fe20000410000 */
[----:B------:R-:W-:Y:S01]  /*baa0*/  FFMA.FTZ R147, R236, UR37, R145 ;  /* 0x00000025ec937c23 */ /* 0x000fe20008010091 */
[-C--:B------:R-:W-:Y:S01]  /*bab0*/  FMUL.FTZ R133, R206, R39.reuse ;  /* 0x00000027ce857220 */ /* 0x080fe20000410000 */
[----:B------:R0:W-:Y:S01]  /*bac0*/  STS [R109+0x10f4], R138 ;  /* 0x0010f48a6d007388 */ /* 0x0001e20000000800 */
[----:B------:R-:W-:Y:S01]  /*bad0*/  FMUL.FTZ R137, R209, R130 ;  /* 0x00000082d1897220 */ /* 0x000fe20000410000 */
[-C--:B------:R-:W-:Y:S01]  /*bae0*/  FFMA.FTZ R233, R43, -R39.reuse, R233 ;  /* 0x800000272be97223 */ /* 0x080fe200000100e9 */
[----:B------:R-:W-:Y:S01]  /*baf0*/  FMUL.FTZ R132, R207, R38 ;  /* 0x00000026cf847220 */ /* 0x000fe20000410000 */
[----:B------:R2:W-:Y:S01]  /*bb00*/  STS [R109+0x10f8], R140 ;  /* 0x0010f88c6d007388 */ /* 0x0005e20000000800 */
[-C--:B------:R-:W-:Y:S01]  /*bb10*/  FFMA.FTZ R139, R232, R136.reuse, -R137 ;  /* 0x00000088e88b7223 */ /* 0x080fe20000010889 */
[----:B------:R-:W-:Y:S01]  /*bb20*/  FMUL.FTZ R137, R209, R136 ;  /* 0x00000088d1897220 */ /* 0x000fe20000410000 */
[----:B------:R-:W-:Y:S01]  /*bb30*/  FFMA.FTZ R234, R42, -R38, R234 ;  /* 0x800000262aea7223 */ /* 0x000fe200000100ea */
[C---:B------:R-:W-:Y:S01]  /*bb40*/  FMUL.FTZ R143, R229.reuse, R132 ;  /* 0x00000084e58f7220 */ /* 0x040fe20000410000 */
[----:B------:R-:W-:Y:S01]  /*bb50*/  FADD.FTZ R134, R134, R139 ;  /* 0x0000008b86867221 */ /* 0x000fe20000010000 */
[----:B------:R-:W-:Y:S01]  /*bb60*/  FFMA.FTZ R136, R232, R130, R137 ;  /* 0x00000082e8887223 */ /* 0x000fe20000010089 */
[----:B0-----:R-:W-:Y:S01]  /*bb70*/  FMUL.FTZ R138, R68, R39 ;  /* 0x00000027448a7220 */ /* 0x001fe20000410000 */
[-C--:B------:R-:W-:Y:S01]  /*bb80*/  FFMA.FTZ R145, R234, R142.reuse, -R143 ;  /* 0x0000008eea917223 */ /* 0x080fe2000001088f */
[----:B------:R-:W-:Y:S01]  /*bb90*/  FMUL.FTZ R143, R229, R142 ;  /* 0x0000008ee58f7220 */ /* 0x000fe20000410000 */
[----:B------:R-:W-:Y:S01]  /*bba0*/  FADD.FTZ R135, R135, R136 ;  /* 0x0000008887877221 */ /* 0x000fe20000010000 */
[----:B------:R-:W-:Y:S01]  /*bbb0*/  FMUL.FTZ R136, R4, -R147 ;  /* 0x8000009304887220 */ /* 0x000fe20000410000 */
[----:B--2---:R-:W-:Y:S01]  /*bbc0*/  FMUL.FTZ R140, R228, R133 ;  /* 0x00000085e48c7220 */ /* 0x004fe20000410000 */
[----:B------:R-:W-:Y:S01]  /*bbd0*/  FFMA.FTZ R178, -R14, R177, R178 ;  /* 0x000000b10eb27223 */ /* 0x000fe200000101b2 */
[----:B------:R-:W-:Y:S01]  /*bbe0*/  FMUL.FTZ R148, R61, UR48 ;  /* 0x000000303d947c20 */ /* 0x000fe20008410000 */
[----:B------:R-:W-:Y:S01]  /*bbf0*/  FMUL.FTZ R149, R202, UR48 ;  /* 0x00000030ca957c20 */ /* 0x000fe20008410000 */
[CC--:B------:R-:W-:Y:S01]  /*bc00*/  FFMA.FTZ R137, R233.reuse, R138.reuse, -R140 ;  /* 0x0000008ae9897223 */ /* 0x0c0fe2000001088c */
[----:B------:R0:W-:Y:S01]  /*bc10*/  STS [R109+0x10fc], R136 ;  /* 0x0010fc886d007388 */ /* 0x0001e20000000800 */
[----:B------:R-:W-:Y:S01]  /*bc20*/  FMUL.FTZ R138, R228, R138 ;  /* 0x0000008ae48a7220 */ /* 0x000fe20000410000 */
[----:B------:R-:W-:Y:S01]  /*bc30*/  FFMA.FTZ R140, R234, R132, R143 ;  /* 0x00000084ea8c7223 */ /* 0x000fe2000001008f */
[----:B------:R-:W-:Y:S01]  /*bc40*/  FADD.FTZ R134, R134, R137 ;  /* 0x0000008986867221 */ /* 0x000fe20000010000 */
[----:B------:R-:W-:Y:S01]  /*bc50*/  FFMA.FTZ R185, -R12, R185, R178 ;  /* 0x000000b90cb97223 */ /* 0x000fe200000101b2 */
[----:B------:R-:W-:Y:S01]  /*bc60*/  FFMA.FTZ R138, R233, R133, R138 ;  /* 0x00000085e98a7223 */ /* 0x000fe2000001008a */
[----:B------:R-:W-:Y:S01]  /*bc70*/  FFMA.FTZ R137, R207, UR36, R148 ;  /* 0x00000024cf897c23 */ /* 0x000fe20008010094 */
[----:B------:R-:W-:Y:S01]  /*bc80*/  FADD.FTZ R139, R134, R145 ;  /* 0x00000091868b7221 */ /* 0x000fe20000010000 */
[----:B------:R-:W-:Y:S01]  /*bc90*/  FMUL.FTZ R134, R141, UR48 ;  /* 0x000000308d867c20 */ /* 0x000fe20008410000 */
[----:B------:R-:W-:Y:S01]  /*bca0*/  FADD.FTZ R135, R135, R138 ;  /* 0x0000008a87877221 */ /* 0x000fe20000010000 */
[----:B------:R-:W-:Y:S01]  /*bcb0*/  IADD3 R138, PT, PT, R189, 0x40, RZ ;  /* 0x00000040bd8a7810 */ /* 0x000fe20007ffe0ff */
[----:B0-----:R-:W-:Y:S01]  /*bcc0*/  FMUL.FTZ R136, R207, UR48 ;  /* 0x00000030cf887c20 */ /* 0x001fe20008410000 */
[----:B------:R-:W-:Y:S01]  /*bcd0*/  FFMA.FTZ R109, R71, UR36, R134 ;  /* 0x00000024476d7c23 */ /* 0x000fe20008010086 */
[----:B------:R-:W-:Y:S01]  /*bce0*/  FADD.FTZ R140, R135, R140 ;  /* 0x0000008c878c7221 */ /* 0x000fe20000010000 */
[----:B------:R-:W-:Y:S01]  /*bcf0*/  LEA.HI R138, R138, R189, RZ, 0x1b ;  /* 0x000000bd8a8a7211 */ /* 0x000fe200078fd8ff */
[----:B------:R-:W-:Y:S01]  /*bd00*/  FMUL.FTZ R135, R206, UR48 ;  /* 0x00000030ce877c20 */ /* 0x000fe20008410000 */
[----:B------:R-:W-:Y:S01]  /*bd10*/  FFMA.FTZ R136, R61, UR36, -R136 ;  /* 0x000000243d887c23 */ /* 0x000fe20008010888 */
[----:B------:R-:W-:Y:S01]  /*bd20*/  FMUL.FTZ R61, R68, UR48 ;  /* 0x00000030443d7c20 */ /* 0x000fe20008410000 */
[----:B------:R-:W-:Y:S01]  /*bd30*/  LEA R143, R138, UR28, 0x2 ;  /* 0x0000001c8a8f7c11 */ /* 0x000fe2000f8e10ff */
[----:B------:R-:W-:Y:S01]  /*bd40*/  BAR.SYNC.DEFER_BLOCKING 0x0 ;  /* 0x0000000000007b1d */ /* 0x000fe20000010000 */
[----:B------:R-:W-:Y:S01]  /*bd50*/  FMUL.FTZ R138, R71, UR48 ;  /* 0x00000030478a7c20 */ /* 0x000fe20008410000 */
[----:B------:R-:W-:Y:S01]  /*bd60*/  FFMA.FTZ R172, -R11, R172, R185 ;  /* 0x000000ac0bac7223 */ /* 0x000fe200000101b9 */
[----:B------:R-:W-:Y:S01]  /*bd70*/  FFMA.FTZ R135, R68, UR36, -R135 ;  /* 0x0000002444877c23 */ /* 0x000fe20008010887 */
[----:B------:R-:W-:Y:S01]  /*bd80*/  FMUL.FTZ R145, R204, UR48 ;  /* 0x00000030cc917c20 */ /* 0x000fe20008410000 */
[----:B------:R-:W-:Y:S01]  /*bd90*/  FFMA.FTZ R134, R141, UR36, -R138 ;  /* 0x000000248d867c23 */ /* 0x000fe2000801088a */
[----:B------:R-:W-:Y:S01]  /*bda0*/  FMUL.FTZ R138, R205, UR48 ;  /* 0x00000030cd8a7c20 */ /* 0x000fe20008410000 */
[----:B------:R-:W-:Y:S01]  /*bdb0*/  FFMA.FTZ R68, R206, UR36, R61 ;  /* 0x00000024ce447c23 */ /* 0x000fe2000801003d */
[----:B------:R-:W-:Y:S01]  /*bdc0*/  FMUL.FTZ R61, R108, UR48 ;  /* 0x000000306c3d7c20 */ /* 0x000fe20008410000 */
[----:B------:R-:W-:Y:S01]  /*bdd0*/  FFMA.FTZ R171, -R10, R171, R172 ;  /* 0x000000ab0aab7223 */ /* 0x000fe200000101ac */
[C---:B------:R-:W-:Y:S01]  /*bde0*/  FFMA.FTZ R138, R69.reuse, UR36, -R138 ;  /* 0x00000024458a7c23 */ /* 0x040fe2000801088a */
[----:B------:R-:W-:Y:S01]  /*bdf0*/  FMUL.FTZ R148, R69, UR48 ;  /* 0x0000003045947c20 */ /* 0x000fe20008410000 */
[C---:B------:R-:W-:Y:S01]  /*be00*/  FFMA.FTZ R69, R70.reuse, UR36, -R145 ;  /* 0x0000002446457c23 */ /* 0x040fe20008010891 */
[----:B------:R-:W-:Y:S01]  /*be10*/  FMUL.FTZ R145, R70, UR48 ;  /* 0x0000003046917c20 */ /* 0x000fe20008410000 */
[----:B------:R-:W-:Y:S01]  /*be20*/  FFMA.FTZ R70, R146, UR36, -R61 ;  /* 0x0000002492467c23 */ /* 0x000fe2000801083d */
[----:B------:R-:W-:Y:S01]  /*be30*/  FFMA.FTZ R168, -R9, R168, R171 ;  /* 0x000000a809a87223 */ /* 0x000fe200000101ab */
[----:B------:R-:W-:Y:S01]  /*be40*/  FMUL.FTZ R61, R200, UR48 ;  /* 0x00000030c83d7c20 */ /* 0x000fe20008410000 */
[C---:B------:R-:W-:Y:S01]  /*be50*/  FFMA.FTZ R149, R110.reuse, UR36, -R149 ;  /* 0x000000246e957c23 */ /* 0x040fe20008010895 */
[----:B------:R-:W-:Y:S01]  /*be60*/  FMUL.FTZ R165, R110, UR48 ;  /* 0x000000306ea57c20 */ /* 0x000fe20008410000 */
[----:B------:R-:W-:Y:S01]  /*be70*/  FFMA.FTZ R167, -R8, R167, R168 ;  /* 0x000000a708a77223 */ /* 0x000fe200000101a8 */
[C---:B------:R-:W-:Y:S01]  /*be80*/  FFMA.FTZ R110, R64.reuse, UR36, -R61 ;  /* 0x00000024406e7c23 */ /* 0x040fe2000801083d */
[----:B------:R-:W-:Y:S01]  /*be90*/  FMUL.FTZ R61, R64, UR48 ;  /* 0x00000030403d7c20 */ /* 0x000fe20008410000 */
[----:B------:R-:W-:Y:S01]  /*bea0*/  FMUL.FTZ R151, R146, UR48 ;  /* 0x0000003092977c20 */ /* 0x000fe20008410000 */
[----:B------:R-:W-:Y:S01]  /*beb0*/  FFMA.FTZ R164, -R7, R164, R167 ;  /* 0x000000a407a47223 */ /* 0x000fe200000101a7 */
[----:B------:R-:W0:Y:S01]  /*bec0*/  LDS R143, [R143+0x1180] ;  /* 0x001180008f8f7984 */ /* 0x000e220000000800 */
[----:B------:R-:W-:Y:S01]  /*bed0*/  FMUL.FTZ R146, R65, UR48 ;  /* 0x0000003041927c20 */ /* 0x000fe20008410000 */
[----:B------:R-:W-:Y:S01]  /*bee0*/  FFMA.FTZ R150, R200, UR36, R61 ;  /* 0x00000024c8967c23 */ /* 0x000fe2000801003d */
[----:B------:R-:W-:Y:S01]  /*bef0*/  FMUL.FTZ R61, R226, UR48 ;  /* 0x00000030e23d7c20 */ /* 0x000fe20008410000 */
[----:B------:R-:W-:Y:S01]  /*bf00*/  FFMA.FTZ R164, -R6, R163, R164 ;  /* 0x000000a306a47223 */ /* 0x000fe200000101a4 */
[----:B------:R-:W-:Y:S01]  /*bf10*/  FMUL.FTZ R64, R199, UR48 ;  /* 0x00000030c7407c20 */ /* 0x000fe20008410000 */
[----:B------:R-:W-:Y:S01]  /*bf20*/  FFMA.FTZ R163, R201, UR36, R146 ;  /* 0x00000024c9a37c23 */ /* 0x000fe20008010092 */
[----:B------:R-:W-:Y:S01]  /*bf30*/  ISETP.GE.AND P2, PT, R60, 0x1, PT ;  /* 0x000000013c00780c */ /* 0x000fe20003f46270 */
[----:B------:R-:W-:Y:S01]  /*bf40*/  FFMA.FTZ R146, R66, UR36, -R61 ;  /* 0x0000002442927c23 */ /* 0x000fe2000801083d */
[----:B------:R-:W-:Y:S01]  /*bf50*/  FMUL.FTZ R61, R221, UR48 ;  /* 0x00000030dd3d7c20 */ /* 0x000fe20008410000 */
[C---:B------:R-:W-:Y:S01]  /*bf60*/  FFMA.FTZ R147, R67.reuse, UR36, -R64 ;  /* 0x0000002443937c23 */ /* 0x040fe20008010840 */
[----:B------:R-:W-:Y:S01]  /*bf70*/  FMUL.FTZ R64, R224, UR48 ;  /* 0x00000030e0407c20 */ /* 0x000fe20008410000 */
[----:B------:R-:W-:Y:S01]  /*bf80*/  FMUL.FTZ R153, R66, UR48 ;  /* 0x0000003042997c20 */ /* 0x000fe20008410000 */
[C---:B------:R-:W-:Y:S01]  /*bf90*/  FFMA.FTZ R66, R112.reuse, UR36, -R61 ;  /* 0x0000002470427c23 */ /* 0x040fe2000801083d */
[----:B------:R-:W-:Y:S01]  /*bfa0*/  FMUL.FTZ R158, R112, UR48 ;  /* 0x00000030709e7c20 */ /* 0x000fe20008410000 */
[----:B------:R-:W-:Y:S01]  /*bfb0*/  FMUL.FTZ R154, R67, UR48 ;  /* 0x00000030439a7c20 */ /* 0x000fe20008410000 */
[----:B------:R-:W-:Y:S01]  /*bfc0*/  FMUL.FTZ R112, R213, UR48 ;  /* 0x00000030d5707c20 */ /* 0x000fe20008410000 */
[----:B------:R-:W-:Y:S01]  /*bfd0*/  FFMA.FTZ R155, R205, UR36, R148 ;  /* 0x00000024cd9b7c23 */ /* 0x000fe20008010094 */
[----:B------:R-:W-:Y:S01]  /*bfe0*/  FFMA.FTZ R152, R204, UR36, R145 ;  /* 0x00000024cc987c23 */ /* 0x000fe20008010091 */
        /* <DEDUP_REMOVED lines=8> */
[C---:B------:R-:W-:Y:S01]  /*c070*/  FMUL.FTZ R154, R118.reuse, UR48 ;  /* 0x00000030769a7c20 */ /* 0x040fe20008410000 */
[----:B------:R-:W-:Y:S01]  /*c080*/  FMUL.FTZ R112, R117, UR48 ;  /* 0x0000003075707c20 */ /* 0x000fe20008410000 */
[----:B------:R-:W-:Y:S01]  /*c090*/  FFMA.FTZ R148, R65, UR36, -R148 ;  /* 0x0000002441947c23 */ /* 0x000fe20008010894 */
[----:B------:R-:W-:Y:S01]  /*c0a0*/  FFMA.FTZ R65, R113, UR36, -R64 ;  /* 0x0000002471417c23 */ /* 0x000fe20008010840 */
[----:B------:R-:W-:Y:S01]  /*c0b0*/  FFMA.FTZ R64, R118, UR36, -R61 ;  /* 0x0000002476407c23 */ /* 0x000fe2000801083d */
[----:B------:R-:W-:Y:S01]  /*c0c0*/  FFMA.FTZ R160, -R5, R160, R164 ;  /* 0x000000a005a07223 */ /* 0x000fe200000101a4 */
        /* <DEDUP_REMOVED lines=16> */
.L_x_7247:
[----:B------:R-:W-:Y:S05]  /*c1d0*/  BSYNC.RECONVERGENT B0 ;  /* 0x0000000000007941 */ /* 0x000fea0003800200 */
.L_x_7246:
[----:B------:R-:W-:Y:S04]  /*c1e0*/  BSSY.RECONVERGENT B0, `(.L_x_7248) ;  /* 0x0000003000007945 */ /* 0x000fe80003800200 */
[----:B------:R-:W-:Y:S05]  /*c1f0*/  @!P3 BRA `(.L_x_7249) ;  /* 0x000000000004b947 */ /* 0x000fea0003800000 */
[----:B------:R2:W-:Y:S02]  /*c200*/  REDG.E.ADD.F32.FTZ.RN.STRONG.GPU desc[UR34][R62.64+0x100], R143 ;  /* 0x0001008f3e0079a6 */ /* 0x0005e4000c12f322 */
.L_x_7249:
[----:B------:R-:W-:Y:S05]  /*c210*/  BSYNC.RECONVERGENT B0 ;  /* 0x0000000000007941 */ /* 0x000fea0003800200 */
.L_x_7248:
[-C--:B------:R-:W-:Y:S01]  /*c220*/  LEA.HI R142, R142, R189.reuse, RZ, 0x1b ;  /* 0x000000bd8e8e7211 */ /* 0x080fe200078fd8ff */
[----:B------:R-:W-:Y:S01]  /*c230*/  BSSY.RECONVERGENT B0, `(.L_x_7250) ;  /* 0x000000f000007945 */ /* 0x000fe20003800200 */
[----:B------:R-:W-:Y:S02]  /*c240*/  ISETP.GE.AND P6, PT, R60, 0x81, PT ;  /* 0x000000813c00780c */ /* 0x000fe40003fc6270 */
[----:B0-----:R-:W-:Y:S02]  /*c250*/  LEA R61, R142, UR28, 0x2 ;  /* 0x0000001c8e3d7c11 */ /* 0x001fe4000f8e10ff */
[C---:B------:R-:W-:Y:S02]  /*c260*/  IADD3 R154, PT, PT, R189.reuse, 0x100, RZ ;  /* 0x00000100bd9a7810 */ /* 0x040fe40007ffe0ff */
[----:B------:R-:W-:Y:S02]  /*c270*/  LEA.HI R144, R144, R189, RZ, 0x1b ;  /* 0x000000bd90907211 */ /* 0x000fe400078fd8ff */
[----:B------:R-:W0:Y:S01]  /*c280*/  LDS R61, [R61+0x1280] ;  /* 0x001280003d3d7984 */ /* 0x000e220000000800 */
[----:B------:R-:W-:-:S02]  /*c290*/  IADD3 R156, PT, PT, R189, 0x140, RZ ;  /* 0x00000140bd9c7810 */ /* 0x000fc40007ffe0ff */
[----:B------:R-:W-:Y:S02]  /*c2a0*/  LEA.HI R154, R154, R189, RZ, 0x1b ;  /* 0x000000bd9a9a7211 */ /* 0x000fe400078fd8ff */
[----:B------:R-:W-:Y:S02]  /*c2b0*/  LEA R144, R144, UR28, 0x2 ;  /* 0x0000001c90907c11 */ /* 0x000fe4000f8e10ff */
[C---:B------:R-:W-:Y:S02]  /*c2c0*/  ISETP.GE.AND P2, PT, R60.reuse, 0xc1, PT ;  /* 0x000000c13c00780c */ /* 0x040fe40003f46270 */
[C---:B------:R-:W-:Y:S02]  /*c2d0*/  ISETP.GE.AND P3, PT, R60.reuse, 0x101, PT ;  /* 0x000001013c00780c */ /* 0x040fe40003f66270 */
[C---:B------:R-:W-:Y:S02]  /*c2e0*/  ISETP.GE.AND P4, PT, R60.reuse, 0x141, PT ;  /* 0x000001413c00780c */ /* 0x040fe40003f86270 */
[----:B------:R-:W-:Y:S01]  /*c2f0*/  ISETP.GE.AND P5, PT, R60, 0x181, PT ;  /* 0x000001813c00780c */ /* 0x000fe20003fa6270 */
[----:B------:R-:W-:-:S12]  /*c300*/  @!P6 BRA `(.L_x_7251) ;  /* 0x000000000004e947 */ /* 0x000fd80003800000 */
[----:B0-----:R3:W-:Y:S02]  /*c310*/  REDG.E.ADD.F32.FTZ.RN.STRONG.GPU desc[UR34][R62.64+0x200], R61 ;  /* 0x0002003d3e0079a6 */ /* 0x0017e4000c12f322 */
.L_x_7251:
[----:B------:R-:W-:Y:S05]  /*c320*/  BSYNC.RECONVERGENT B0 ;  /* 0x0000000000007941 */ /* 0x000fea0003800200 */
.L_x_7250:
[----:B0--3--:R0:W3:Y:S01]  /*c330*/  LDS R61, [R144+0x1380] ;  /* 0x00138000903d7984 */ /* 0x0090e20000000800 */
[----:B------:R-:W-:Y:S01]  /*c340*/  BSSY.RECONVERGENT B0, `(.L_x_7252) ;  /* 0x0000006000007945 */ /* 0x000fe20003800200 */
[----:B------:R-:W-:Y:S02]  /*c350*/  IADD3 R142, PT, PT, R189, 0x180, RZ ;  /* 0x00000180bd8e7810 */ /* 0x000fe40007ffe0ff */
[----:B------:R-:W-:Y:S02]  /*c360*/  LEA.HI R156, R156, R189, RZ, 0x1b ;  /* 0x000000bd9c9c7211 */ /* 0x000fe400078fd8ff */
[----:B------:R-:W-:Y:S01]  /*c370*/  LEA R154, R154, UR28, 0x2 ;  /* 0x0000001c9a9a7c11 */ /* 0x000fe2000f8e10ff */
[----:B------:R-:W-:Y:S06]  /*c380*/  @!P2 BRA `(.L_x_7253) ;  /* 0x000000000004a947 */ /* 0x000fec0003800000 */
[----:B---3--:R4:W-:Y:S02]  /*c390*/  REDG.E.ADD.F32.FTZ.RN.STRONG.GPU desc[UR34][R62.64+0x300], R61 ;  /* 0x0003003d3e0079a6 */ /* 0x0089e4000c12f322 */
.L_x_7253:
[----:B------:R-:W-:Y:S05]  /*c3a0*/  BSYNC.RECONVERGENT B0 ;  /* 0x0000000000007941 */ /* 0x000fea0003800200 */
.L_x_7252:
[----:B---34-:R3:W4:Y:S01]  /*c3b0*/  LDS R61, [R154+0x1480] ;  /* 0x001480009a3d7984 */ /* 0x0187220000000800 */
[----:B------:R-:W-:Y:S01]  /*c3c0*/  BSSY.RECONVERGENT B0, `(.L_x_7254) ;  /* 0x0000005000007945 */ /* 0x000fe20003800200 */
[----:B------:R-:W-:Y:S02]  /*c3d0*/  LEA.HI R142, R142, R189, RZ, 0x1b ;  /* 0x000000bd8e8e7211 */ /* 0x000fe400078fd8ff */
[----:B------:R-:W-:Y:S01]  /*c3e0*/  LEA R156, R156, UR28, 0x2 ;  /* 0x0000001c9c9c7c11 */ /* 0x000fe2000f8e10ff */
[----:B------:R-:W-:Y:S06]  /*c3f0*/  @!P3 BRA `(.L_x_7255) ;  /* 0x000000000004b947 */ /* 0x000fec0003800000 */
[----:B----4-:R4:W-:Y:S02]  /*c400*/  REDG.E.ADD.F32.FTZ.RN.STRONG.GPU desc[UR34][R62.64+0x400], R61 ;  /* 0x0004003d3e0079a6 */ /* 0x0109e4000c12f322 */
.L_x_7255:
[----:B------:R-:W-:Y:S05]  /*c410*/  BSYNC.RECONVERGENT B0 ;  /* 0x0000000000007941 */ /* 0x000fea0003800200 */
.L_x_7254:
[----:B----4-:R4:W0:Y:S01]  /*c420*/  LDS R61, [R156+0x1580] ;  /* 0x001580009c3d7984 */ /* 0x0108220000000800 */
[----:B------:R-:W-:Y:S01]  /*c430*/  BSSY.RECONVERGENT B0, `(.L_x_7256) ;  /* 0x0000004000007945 */ /* 0x000fe20003800200 */
[----:B--2---:R-:W-:-:S03]  /*c440*/  LEA R143, R142, UR28, 0x2 ;  /* 0x0000001c8e8f7c11 */ /* 0x004fc6000f8e10ff */
[----:B------:R-:W-:Y:S05]  /*c450*/  @!P4 BRA `(.L_x_7257) ;  /* 0x000000000004c947 */ /* 0x000fea0003800000 */
[----:B0-----:R2:W-:Y:S02]  /*c460*/  REDG.E.ADD.F32.FTZ.RN.STRONG.GPU desc[UR34][R62.64+0x500], R61 ;  /* 0x0005003d3e0079a6 */ /* 0x0015e4000c12f322 */
.L_x_7257:
[----:B------:R-:W-:Y:S05]  /*c470*/  BSYNC.RECONVERGENT B0 ;  /* 0x0000000000007941 */ /* 0x000fea0003800200 */
.L_x_7256:
[----:B0-2---:R0:W2:Y:S01]  /*c480*/  LDS R61, [R143+0x1680] ;  /* 0x001680008f3d7984 */ /* 0x0050a20000000800 */
[----:B------:R-:W-:Y:S01]  /*c490*/  BSSY.RECONVERGENT B0, `(.L_x_7258) ;  /* 0x0000004000007945 */ /* 0x000fe20003800200 */
[----:B------:R-:W-:-:S03]  /*c4a0*/  IADD3 R142, PT, PT, R189, 0x1c0, RZ ;  /* 0x000001c0bd8e7810 */ /* 0x000fc60007ffe0ff */
[----:B------:R-:W-:Y:S05]  /*c4b0*/  @!P5 BRA `(.L_x_7259) ;  /* 0x000000000004d947 */ /* 0x000fea0003800000 */
[----:B--2---:R2:W-:Y:S02]  /*c4c0*/  REDG.E.ADD.F32.FTZ.RN.STRONG.GPU desc[UR34][R62.64+0x600], R61 ;  /* 0x0006003d3e0079a6 */ /* 0x0045e4000c12f322 */
.L_x_7259:
[----:B------:R-:W-:Y:S05]  /*c4d0*/  BSYNC.RECONVERGENT B0 ;  /* 0x0000000000007941 */ /* 0x000fea0003800200 */
.L_x_7258:
[----:B--2---:R-:W-:Y:S01]  /*c4e0*/  IADD3 R61, PT, PT, R189, 0x200, RZ ;  /* 0x00000200bd3d7810 */ /* 0x004fe20007ffe0ff */
[----:B------:R-:W-:Y:S01]  /*c4f0*/  BSSY.RECONVERGENT B0, `(.L_x_7260) ;  /* 0x0000010000007945 */ /* 0x000fe20003800200 */
[-C--:B------:R-:W-:Y:S02]  /*c500*/  LEA.HI R142, R142, R189.reuse, RZ, 0x1b ;  /* 0x000000bd8e8e7211 */ /* 0x080fe400078fd8ff */
[----:B------:R-:W-:Y:S02]  /*c510*/  LEA.HI R61, R61, R189, RZ, 0x1b ;  /* 0x000000bd3d3d7211 */ /* 0x000fe400078fd8ff */
[----:B------:R-:W-:Y:S02]  /*c520*/  ISETP.GE.AND P6, PT, R60, 0x1c1, PT ;  /* 0x000001c13c00780c */ /* 0x000fe40003fc6270 */
[----:B0-----:R-:W-:Y:S02]  /*c530*/  LEA R143, R61, UR28, 0x2 ;  /* 0x0000001c3d8f7c11 */ /* 0x001fe4000f8e10ff */
[----:B------:R-:W-:-:S02]  /*c540*/  LEA R61, R142, UR28, 0x2 ;  /* 0x0000001c8e3d7c11 */ /* 0x000fc4000f8e10ff */
[C---:B------:R-:W-:Y:S02]  /*c550*/  IADD3 R144, PT, PT, R189.reuse, 0x240, RZ ;  /* 0x00000240bd907810 */ /* 0x040fe40007ffe0ff */
[----:B---3--:R-:W-:Y:S02]  /*c560*/  IADD3 R154, PT, PT, R189, 0x280, RZ ;  /* 0x00000280bd9a7810 */ /* 0x008fe40007ffe0ff */
[----:B------:R-:W0:Y:S01]  /*c570*/  LDS R61, [R61+0x1780] ;  /* 0x001780003d3d7984 */ /* 0x000e220000000800 */
[----:B------:R-:W-:Y:S02]  /*c580*/  LEA.HI R144, R144, R189, RZ, 0x1b ;  /* 0x000000bd90907211 */ /* 0x000fe400078fd8ff */
[C---:B------:R-:W-:Y:S02]  /*c590*/  ISETP.GE.AND P2, PT, R60.reuse, 0x201, PT ;  /* 0x000002013c00780c */ /* 0x040fe40003f46270 */
[C---:B------:R-:W-:Y:S02]  /*c5a0*/  ISETP.GE.AND P3, PT, R60.reuse, 0x241, PT ;  /* 0x000002413c00780c */ /* 0x040fe40003f66270 */
[----:B------:R-:W-:-:S02]  /*c5b0*/  ISETP.GE.AND P4, PT, R60, 0x281, PT ;  /* 0x000002813c00780c */ /* 0x000fc40003f86270 */
[----:B------:R-:W-:Y:S01]  /*c5c0*/  ISETP.GE.AND P5, PT, R60, 0x2c1, PT ;  /* 0x000002c13c00780c */ /* 0x000fe20003fa6270 */
[----:B------:R-:W-:-:S12]  /*c5d0*/  @!P6 BRA `(.L_x_7261) ;  /* 0x000000000004e947 */ /* 0x000fd80003800000 */
[----:B0-----:R2:W-:Y:S02]  /*c5e0*/  REDG.E.ADD.F32.FTZ.RN.STRONG.GPU desc[UR34][R62.64+0x700], R61 ;  /* 0x0007003d3e0079a6 */ /* 0x0015e4000c12f322 */
.L_x_7261:
[----:B------:R-:W-:Y:S05]  /*c5f0*/  BSYNC.RECONVERGENT B0 ;  /* 0x0000000000007941 */ /* 0x000fea0003800200 */
.L_x_7260:
[----:B0-2---:R0:W2:Y:S01]  /*c600*/  LDS R61, [R143+0x1880] ;  /* 0x001880008f3d7984 */ /* 0x0050a20000000800 */
[----:B------:R-:W-:Y:S01]  /*c610*/  BSSY.RECONVERGENT B0, `(.L_x_7262) ;  /* 0x0000006000007945 */ /* 0x000fe20003800200 */
[----:B------:R-:W-:Y:S02]  /*c620*/  IADD3 R142, PT, PT, R189, 0x2c0, RZ ;  /* 0x000002c0bd8e7810 */ /* 0x000fe40007ffe0ff */
[----:B------:R-:W-:Y:S02]  /*c630*/  LEA.HI R154, R154, R189, RZ, 0x1b ;  /* 0x000000bd9a9a7211 */ /* 0x000fe400078fd8ff */
[----:B------:R-:W-:Y:S01]  /*c640*/  LEA R144, R144, UR28, 0x2 ;  /* 0x0000001c90907c11 */ /* 0x000fe2000f8e10ff */
[----:B------:R-:W-:Y:S06]  /*c650*/  @!P2 BRA `(.L_x_7263) ;  /* 0x000000000004a947 */ /* 0x000fec0003800000 */
[----:B--2---:R3:W-:Y:S02]  /*c660*/  REDG.E.ADD.F32.FTZ.RN.STRONG.GPU desc[UR34][R62.64+0x800], R61 ;  /* 0x0008003d3e0079a6 */ /* 0x0047e4000c12f322 */
.L_x_7263:
[----:B------:R-:W-:Y:S05]  /*c670*/  BSYNC.RECONVERGENT B0 ;  /* 0x0000000000007941 */ /* 0x000fea0003800200 */
.L_x_7262:
[----:B--23--:R2:W3:Y:S01]  /*c680*/  LDS R61, [R144+0x1980] ;  /* 0x00198000903d7984 */ /* 0x00c4e20000000800 */
[----:B------:R-:W-:Y:S01]  /*c690*/  BSSY.RECONVERGENT B0, `(.L_x_7264) ;  /* 0x0000005000007945 */ /* 0x000fe20003800200 */
[----:B------:R-:W-:Y:S02]  /*c6a0*/  LEA.HI R142, R142, R189, RZ, 0x1b ;  /* 0x000000bd8e8e7211 */ /* 0x000fe400078fd8ff */
[----:B------:R-:W-:Y:S01]  /*c6b0*/  LEA R154, R154, UR28, 0x2 ;  /* 0x0000001c9a9a7c11 */ /* 0x000fe2000f8e10ff */
[----:B------:R-:W-:Y:S06]  /*c6c0*/  @!P3 BRA `(.L_x_7265) ;  /* 0x000000000004b947 */ /* 0x000fec0003800000 */
[----:B---3--:R3:W-:Y:S02]  /*c6d0*/  REDG.E.ADD.F32.FTZ.RN.STRONG.GPU desc[UR34][R62.64+0x900], R61 ;  /* 0x0009003d3e0079a6 */ /* 0x0087e4000c12f322 */
.L_x_7265:
[----:B------:R-:W-:Y:S05]  /*c6e0*/  BSYNC.RECONVERGENT B0 ;  /* 0x0000000000007941 */ /* 0x000fea0003800200 */
.L_x_7264:
[----:B---3--:R3:W1:Y:S01]  /*c6f0*/  LDS R61, [R154+0x1a80] ;  /* 0x001a80009a3d7984 */ /* 0x0086620000000800 */
[----:B------:R-:W-:Y:S01]  /*c700*/  BSSY.RECONVERGENT B0, `(.L_x_7266) ;  /* 0x0000004000007945 */ /* 0x000fe20003800200 */
[----:B0-----:R-:W-:-:S03]  /*c710*/  LEA R143, R142, UR28, 0x2 ;  /* 0x0000001c8e8f7c11 */ /* 0x001fc6000f8e10ff */
[----:B------:R-:W-:Y:S05]  /*c720*/  @!P4 BRA `(.L_x_7267) ;  /* 0x000000000004c947 */ /* 0x000fea0003800000 */
[----:B-1----:R0:W-:Y:S02]  /*c730*/  REDG.E.ADD.F32.FTZ.RN.STRONG.GPU desc[UR34][R62.64+0xa00], R61 ;  /* 0x000a003d3e0079a6 */ /* 0x0021e4000c12f322 */
.L_x_7267:
[----:B------:R-:W-:Y:S05]  /*c740*/  BSYNC.RECONVERGENT B0 ;  /* 0x0000000000007941 */ /* 0x000fea0003800200 */
.L_x_7266:
[----:B01----:R0:W1:Y:S01]  /*c750*/  LDS R61, [R143+0x1b80] ;  /* 0x001b80008f3d7984 */ /* 0x0030620000000800 */
[----:B------:R-:W-:Y:S01]  /*c760*/  BSSY.RECONVERGENT B0, `(.L_x_7268) ;  /* 0x0000005000007945 */ /* 0x000fe20003800200 */
[C---:B------:R-:W-:Y:S02]  /*c770*/  IADD3 R142, PT, PT, R189.reuse, 0x300, RZ ;  /* 0x00000300bd8e7810 */ /* 0x040fe40007ffe0ff */
[----:B--2---:R-:W-:Y:S01]  /*c780*/  IADD3 R144, PT, PT, R189, 0x340, RZ ;  /* 0x00000340bd907810 */ /* 0x004fe20007ffe0ff */
[----:B------:R-:W-:Y:S06]  /*c790*/  @!P5 BRA `(.L_x_7269) ;  /* 0x000000000004d947 */ /* 0x000fec0003800000 */
[----:B-1----:R2:W-:Y:S02]  /*c7a0*/  REDG.E.ADD.F32.FTZ.RN.STRONG.GPU desc[UR34][R62.64+0xb00], R61 ;  /* 0x000b003d3e0079a6 */ /* 0x0025e4000c12f322 */
.L_x_7269:
[----:B------:R-:W-:Y:S05]  /*c7b0*/  BSYNC.RECONVERGENT B0 ;  /* 0x0000000000007941 */ /* 0x000fea0003800200 */
.L_x_7268:
[-C--:B------:R-:W-:Y:S01]  /*c7c0*/  LEA.HI R142, R142, R189.reuse, RZ, 0x1b ;  /* 0x000000bd8e8e7211 */ /* 0x080fe200078fd8ff */
[----:B------:R-:W-:Y:S01]  /*c7d0*/  BSSY.RECONVERGENT B0, `(.L_x_7270) ;  /* 0x000000f000007945 */ /* 0x000fe20003800200 */
[----:B------:R-:W-:Y:S02]  /*c7e0*/  ISETP.GE.AND P6, PT, R60, 0x301, PT ;  /* 0x000003013c00780c */ /* 0x000fe40003fc6270 */
[----:B-12---:R-:W-:Y:S02]  /*c7f0*/  LEA R61, R142, UR28, 0x2 ;  /* 0x0000001c8e3d7c11 */ /* 0x006fe4000f8e10ff */
[C---:B---3--:R-:W-:Y:S02]  /*c800*/  IADD3 R154, PT, PT, R189.reuse, 0x380, RZ ;  /* 0x00000380bd9a7810 */ /* 0x048fe40007ffe0ff */
[----:B------:R-:W-:Y:S02]  /*c810*/  LEA.HI R144, R144, R189, RZ, 0x1b ;  /* 0x000000bd90907211 */ /* 0x000fe400078fd8ff */
[----:B------:R-:W1:Y:S01]  /*c820*/  LDS R61, [R61+0x1c80] ;  /* 0x001c80003d3d7984 */ /* 0x000e620000000800 */
[----:B----4-:R-:W-:-:S02]  /*c830*/  IADD3 R156, PT, PT, R189, 0x3c0, RZ ;  /* 0x000003c0bd9c7810 */ /* 0x010fc40007ffe0ff */
        /* <DEDUP_REMOVED lines=8> */
.L_x_7271:
[----:B------:R-:W-:Y:S05]  /*c8c0*/  BSYNC.RECONVERGENT B0 ;  /* 0x0000000000007941 */ /* 0x000fea0003800200 */
.L_x_7270:
[----:B-12---:R1:W2:Y:S01]  /*c8d0*/  LDS R61, [R144+0x1d80] ;  /* 0x001d8000903d7984 */ /* 0x0062a20000000800 */
[----:B------:R-:W-:Y:S01]  /*c8e0*/  BSSY.RECONVERGENT B0, `(.L_x_7272) ;  /* 0x0000006000007945 */ /* 0x000fe20003800200 */
[----:B------:R-:W-:Y:S02]  /*c8f0*/  LOP3.LUT R142, R189, 0x400, RZ, 0xfc, !PT ;  /* 0x00000400bd8e7812 */ /* 0x000fe400078efcff */
[----:B------:R-:W-:Y:S02]  /*c900*/  LEA.HI R156, R156, R189, RZ, 0x1b ;  /* 0x000000bd9c9c7211 */ /* 0x000fe400078fd8ff */
[----:B------:R-:W-:Y:S01]  /*c910*/  LEA R154, R154, UR28, 0x2 ;  /* 0x0000001c9a9a7c11 */ /* 0x000fe2000f8e10ff */
[----:B------:R-:W-:Y:S06]  /*c920*/  @!P2 BRA `(.L_x_7273) ;  /* 0x000000000004a947 */ /* 0x000fec0003800000 */
[----:B--2---:R3:W-:Y:S02]  /*c930*/  REDG.E.ADD.F32.FTZ.RN.STRONG.GPU desc[UR34][R62.64+0xd00], R61 ;  /* 0x000d003d3e0079a6 */ /* 0x0047e4000c12f322 */
.L_x_7273:
[----:B------:R-:W-:Y:S05]  /*c940*/  BSYNC.RECONVERGENT B0 ;  /* 0x0000000000007941 */ /* 0x000fea0003800200 */
.L_x_7272:
[----:B--23--:R2:W3:Y:S01]  /*c950*/  LDS R61, [R154+0x1e80] ;  /* 0x001e80009a3d7984 */ /* 0x00c4e20000000800 */
[----:B------:R-:W-:Y:S01]  /*c960*/  BSSY.RECONVERGENT B0, `(.L_x_7274) ;  /* 0x0000005000007945 */ /* 0x000fe20003800200 */
[----:B------:R-:W-:Y:S02]  /*c970*/  LEA.HI R142, R142, R189, RZ, 0x1b ;  /* 0x000000bd8e8e7211 */ /* 0x000fe400078fd8ff */
[----:B------:R-:W-:Y:S01]  /*c980*/  LEA R156, R156, UR28, 0x2 ;  /* 0x0000001c9c9c7c11 */ /* 0x000fe2000f8e10ff */
[----:B------:R-:W-:Y:S06]  /*c990*/  @!P3 BRA `(.L_x_7275) ;  /* 0x000000000004b947 */ /* 0x000fec0003800000 */
[----:B---3--:R4:W-:Y:S02]  /*c9a0*/  REDG.E.ADD.F32.FTZ.RN.STRONG.GPU desc[UR34][R62.64+0xe00], R61 ;  /* 0x000e003d3e0079a6 */ /* 0x0089e4000c12f322 */
.L_x_7275:
[----:B------:R-:W-:Y:S05]  /*c9b0*/  BSYNC.RECONVERGENT B0 ;  /* 0x0000000000007941 */ /* 0x000fea0003800200 */
.L_x_7274:
[----:B---34-:R3:W4:Y:S01]  /*c9c0*/  LDS R61, [R156+0x1f80] ;  /* 0x001f80009c3d7984 */ /* 0x0187220000000800 */
[----:B------:R-:W-:Y:S01]  /*c9d0*/  BSSY.RECONVERGENT B0, `(.L_x_7276) ;  /* 0x0000004000007945 */ /* 0x000fe20003800200 */
[----:B0-----:R-:W-:-:S03]  /*c9e0*/  LEA R143, R142, UR28, 0x2 ;  /* 0x0000001c8e8f7c11 */ /* 0x001fc6000f8e10ff */
[----:B------:R-:W-:Y:S05]  /*c9f0*/  @!P4 BRA `(.L_x_7277) ;  /* 0x000000000004c947 */ /* 0x000fea0003800000 */
[----:B----4-:R0:W-:Y:S02]  /*ca00*/  REDG.E.ADD.F32.FTZ.RN.STRONG.GPU desc[UR34][R62.64+0xf00], R61 ;  /* 0x000f003d3e0079a6 */ /* 0x0101e4000c12f322 */
.L_x_7277:
[----:B------:R-:W-:Y:S05]  /*ca10*/  BSYNC.RECONVERGENT B0 ;  /* 0x0000000000007941 */ /* 0x000fea0003800200 */
.L_x_7276:
[----:B0---4-:R0:W4:Y:S01]  /*ca20*/  LDS R61, [R143+0x2080] ;  /* 0x002080008f3d7984 */ /* 0x0111220000000800 */
[----:B------:R-:W-:Y:S01]  /*ca30*/  BSSY.RECONVERGENT B0, `(.L_x_7278) ;  /* 0x0000005000007945 */ /* 0x000fe20003800200 */
[C---:B------:R-:W-:Y:S02]  /*ca40*/  IADD3 R142, PT, PT, R189.reuse, 0x440, RZ ;  /* 0x00000440bd8e7810 */ /* 0x040fe40007ffe0ff */
[----:B-1----:R-:W-:Y:S01]  /*ca50*/  IADD3 R144, PT, PT, R189, 0x480, RZ ;  /* 0x00000480bd907810 */ /* 0x002fe20007ffe0ff */
[----:B------:R-:W-:Y:S06]  /*ca60*/  @!P5 BRA `(.L_x_7279) ;  /* 0x000000000004d947 */ /* 0x000fec0003800000 */
[----:B----4-:R1:W-:Y:S02]  /*ca70*/  REDG.E.ADD.F32.FTZ.RN.STRONG.GPU desc[UR34][R62.64+0x1000], R61 ;  /* 0x0010003d3e0079a6 */ /* 0x0103e4000c12f322 */
.L_x_7279:
[----:B------:R-:W-:Y:S05]  /*ca80*/  BSYNC.RECONVERGENT B0 ;  /* 0x0000000000007941 */ /* 0x000fea0003800200 */
.L_x_7278:
        /* <DEDUP_REMOVED lines=16> */
.L_x_7281:
[----:B------:R-:W-:Y:S05]  /*cb90*/  BSYNC.RECONVERGENT B0 ;  /* 0x0000000000007941 */ /* 0x000fea0003800200 */
.L_x_7280:
[----:B-12---:R1:W2:Y:S01]  /*cba0*/  LDS R61, [R144+0x2280] ;  /* 0x00228000903d7984 */ /* 0x0062a20000000800 */
[----:B------:R-:W-:Y:S01]  /*cbb0*/  BSSY.RECONVERGENT B0, `(.L_x_7282) ;  /* 0x0000006000007945 */ /* 0x000fe20003800200 */
[----:B------:R-:W-:Y:S02]  /*cbc0*/  IADD3 R142, PT, PT, R189, 0x540, RZ ;  /* 0x00000540bd8e7810 */ /* 0x000fe40007ffe0ff */
[----:B------:R-:W-:Y:S02]  /*cbd0*/  LEA.HI R156, R156, R189, RZ, 0x1b ;  /* 0x000000bd9c9c7211 */ /* 0x000fe400078fd8ff */
[----:B------:R-:W-:Y:S01]  /*cbe0*/  LEA R154, R154, UR28, 0x2 ;  /* 0x0000001c9a9a7c11 */ /* 0x000fe2000f8e10ff */
[----:B------:R-:W-:Y:S06]  /*cbf0*/  @!P2 BRA `(.L_x_7283) ;  /* 0x000000000004a947 */ /* 0x000fec0003800000 */
[----:B--2---:R3:W-:Y:S02]  /*cc00*/  REDG.E.ADD.F32.FTZ.RN.STRONG.GPU desc[UR34][R62.64+0x1200], R61 ;  /* 0x0012003d3e0079a6 */ /* 0x0047e4000c12f322 */
.L_x_7283:
[----:B------:R-:W-:Y:S05]  /*cc10*/  BSYNC.RECONVERGENT B0 ;  /* 0x0000000000007941 */ /* 0x000fea0003800200 */
.L_x_7282:
[----:B--23--:R2:W3:Y:S01]  /*cc20*/  LDS R61, [R154+0x2380] ;  /* 0x002380009a3d7984 */ /* 0x00c4e20000000800 */
[----:B------:R-:W-:Y:S01]  /*cc30*/  BSSY.RECONVERGENT B0, `(.L_x_7284) ;  /* 0x0000005000007945 */ /* 0x000fe20003800200 */
[----:B------:R-:W-:Y:S02]  /*cc40*/  LEA.HI R142, R142, R189, RZ, 0x1b ;  /* 0x000000bd8e8e7211 */ /* 0x000fe400078fd8ff */
[----:B------:R-:W-:Y:S01]  /*cc50*/  LEA R156, R156, UR28, 0x2 ;  /* 0x0000001c9c9c7c11 */ /* 0x000fe2000f8e10ff */
[----:B------:R-:W-:Y:S06]  /*cc60*/  @!P3 BRA `(.L_x_7285) ;  /* 0x000000000004b947 */ /* 0x000fec0003800000 */
[----:B---3--:R4:W-:Y:S02]  /*cc70*/  REDG.E.ADD.F32.FTZ.RN.STRONG.GPU desc[UR34][R62.64+0x1300], R61 ;  /* 0x0013003d3e0079a6 */ /* 0x0089e4000c12f322 */
.L_x_7285:
[----:B------:R-:W-:Y:S05]  /*cc80*/  BSYNC.RECONVERGENT B0 ;  /* 0x0000000000007941 */ /* 0x000fea0003800200 */
.L_x_7284:
[----:B---34-:R3:W4:Y:S01]  /*cc90*/  LDS R61, [R156+0x2480] ;  /* 0x002480009c3d7984 */ /* 0x0187220000000800 */
[----:B------:R-:W-:Y:S01]  /*cca0*/  BSSY.RECONVERGENT B0, `(.L_x_7286) ;  /* 0x0000004000007945 */ /* 0x000fe20003800200 */
[----:B0-----:R-:W-:-:S03]  /*ccb0*/  LEA R143, R142, UR28, 0x2 ;  /* 0x0000001c8e8f7c11 */ /* 0x001fc6000f8e10ff */
[----:B------:R-:W-:Y:S05]  /*ccc0*/  @!P4 BRA `(.L_x_7287) ;  /* 0x000000000004c947 */ /* 0x000fea0003800000 */
[----:B----4-:R0:W-:Y:S02]  /*ccd0*/  REDG.E.ADD.F32.FTZ.RN.STRONG.GPU desc[UR34][R62.64+0x1400], R61 ;  /* 0x0014003d3e0079a6 */ /* 0x0101e4000c12f322 */
.L_x_7287:
[----:B------:R-:W-:Y:S05]  /*cce0*/  BSYNC.RECONVERGENT B0 ;  /* 0x0000000000007941 */ /* 0x000fea0003800200 */
.L_x_7286:
[----:B0---4-:R0:W4:Y:S01]  /*ccf0*/  LDS R61, [R143+0x2580] ;  /* 0x002580008f3d7984 */ /* 0x0111220000000800 */
[----:B------:R-:W-:Y:S01]  /*cd00*/  BSSY.RECONVERGENT B0, `(.L_x_7288) ;  /* 0x0000005000007945 */ /* 0x000fe20003800200 */
[C---:B------:R-:W-:Y:S02]  /*cd10*/  IADD3 R142, PT, PT, R189.reuse, 0x580, RZ ;  /* 0x00000580bd8e7810 */ /* 0x040fe40007ffe0ff */
[----:B-1----:R-:W-:Y:S01]  /*cd20*/  IADD3 R144, PT, PT, R189, 0x5c0, RZ ;  /* 0x000005c0bd907810 */ /* 0x002fe20007ffe0ff */
[----:B------:R-:W-:Y:S06]  /*cd30*/  @!P5 BRA `(.L_x_7289) ;  /* 0x000000000004d947 */ /* 0x000fec0003800000 */
[----:B----4-:R1:W-:Y:S02]  /*cd40*/  REDG.E.ADD.F32.FTZ.RN.STRONG.GPU desc[UR34][R62.64+0x1500], R61 ;  /* 0x0015003d3e0079a6 */ /* 0x0103e4000c12f322 */
.L_x_7289:
[----:B------:R-:W-:Y:S05]  /*cd50*/  BSYNC.RECONVERGENT B0 ;  /* 0x0000000000007941 */ /* 0x000fea0003800200 */
.L_x_7288:
        /* <DEDUP_REMOVED lines=16> */
.L_x_7291:
[----:B------:R-:W-:Y:S05]  /*ce60*/  BSYNC.RECONVERGENT B0 ;  /* 0x0000000000007941 */ /* 0x000fea0003800200 */
.L_x_7290:
[----:B-12---:R1:W2:Y:S01]  /*ce70*/  LDS R61, [R144+0x2780] ;  /* 0x00278000903d7984 */ /* 0x0062a20000000800 */
[----:B------:R-:W-:Y:S01]  /*ce80*/  BSSY.RECONVERGENT B0, `(.L_x_7292) ;  /* 0x0000006000007945 */ /* 0x000fe20003800200 */
[----:B------:R-:W-:Y:S02]  /*ce90*/  IADD3 R142, PT, PT, R189, 0x680, RZ ;  /* 0x00000680bd8e7810 */ /* 0x000fe40007ffe0ff */
[----:B------:R-:W-:Y:S02]  /*cea0*/  LEA.HI R156, R156, R189, RZ, 0x1b ;  /* 0x000000bd9c9c7211 */ /* 0x000fe400078fd8ff */
[----:B------:R-:W-:Y:S01]  /*ceb0*/  LEA R154, R154, UR28, 0x2 ;  /* 0x0000001c9a9a7c11 */ /* 0x000fe2000f8e10ff */
[----:B------:R-:W-:Y:S06]  /*cec0*/  @!P2 BRA `(.L_x_7293) ;  /* 0x000000000004a947 */ /* 0x000fec0003800000 */
[----:B--2---:R3:W-:Y:S02]  /*ced0*/  REDG.E.ADD.F32.FTZ.RN.STRONG.GPU desc[UR34][R62.64+0x1700], R61 ;  /* 0x0017003d3e0079a6 */ /* 0x0047e4000c12f322 */
.L_x_7293:
[----:B------:R-:W-:Y:S05]  /*cee0*/  BSYNC.RECONVERGENT B0 ;  /* 0x0000000000007941 */ /* 0x000fea0003800200 */
.L_x_7292:
[----:B--23--:R2:W3:Y:S01]  /*cef0*/  LDS R61, [R154+0x2880] ;  /* 0x002880009a3d7984 */ /* 0x00c4e20000000800 */
[----:B------:R-:W-:Y:S01]  /*cf00*/  BSSY.RECONVERGENT B0, `(.L_x_7294) ;  /* 0x0000005000007945 */ /* 0x000fe20003800200 */
[----:B------:R-:W-:Y:S02]  /*cf10*/  LEA.HI R142, R142, R189, RZ, 0x1b ;  /* 0x000000bd8e8e7211 */ /* 0x000fe400078fd8ff */
[----:B------:R-:W-:Y:S01]  /*cf20*/  LEA R156, R156, UR28, 0x2 ;  /* 0x0000001c9c9c7c11 */ /* 0x000fe2000f8e10ff */
[----:B------:R-:W-:Y:S06]  /*cf30*/  @!P3 BRA `(.L_x_7295) ;  /* 0x000000000004b947 */ /* 0x000fec0003800000 */
[----:B---3--:R4:W-:Y:S02]  /*cf40*/  REDG.E.ADD.F32.FTZ.RN.STRONG.GPU desc[UR34][R62.64+0x1800], R61 ;  /* 0x0018003d3e0079a6 */ /* 0x0089e4000c12f322 */
.L_x_7295:
[----:B------:R-:W-:Y:S05]  /*cf50*/  BSYNC.RECONVERGENT B0 ;  /* 0x0000000000007941 */ /* 0x000fea0003800200 */
.L_x_7294:
[----:B---34-:R3:W4:Y:S01]  /*cf60*/  LDS R61, [R156+0x2980] ;  /* 0x002980009c3d7984 */ /* 0x0187220000000800 */
[----:B------:R-:W-:Y:S01]  /*cf70*/  BSSY.RECONVERGENT B0, `(.L_x_7296) ;  /* 0x0000006000007945 */ /* 0x000fe20003800200 */
[C---:B-1----:R-:W-:Y:S02]  /*cf80*/  IADD3 R144, PT, PT, R189.reuse, 0x6c0, RZ ;  /* 0x000006c0bd907810 */ /* 0x042fe40007ffe0ff */
[----:B--2---:R-:W-:Y:S02]  /*cf90*/  IADD3 R154, PT, PT, R189, 0x700, RZ ;  /* 0x00000700bd9a7810 */ /* 0x004fe40007ffe0ff */
[----:B------:R-:W-:Y:S01]  /*cfa0*/  LEA R142, R142, UR28, 0x2 ;  /* 0x0000001c8e8e7c11 */ /* 0x000fe2000f8e10ff */
[----:B------:R-:W-:Y:S06]  /*cfb0*/  @!P4 BRA `(.L_x_7297) ;  /* 0x000000000004c947 */ /* 0x000fec0003800000 */
[----:B----4-:R1:W-:Y:S02]  /*cfc0*/  REDG.E.ADD.F32.FTZ.RN.STRONG.GPU desc[UR34][R62.64+0x1900], R61 ;  /* 0x0019003d3e0079a6 */ /* 0x0103e4000c12f322 */
.L_x_7297:
[----:B------:R-:W-:Y:S05]  /*cfd0*/  BSYNC.RECONVERGENT B0 ;  /* 0x0000000000007941 */ /* 0x000fea0003800200 */
.L_x_7296:
[----:B-1--4-:R1:W2:Y:S01]  /*cfe0*/  LDS R61, [R142+0x2a80] ;  /* 0x002a80008e3d7984 */ /* 0x0122a20000000800 */
[----:B------:R-:W-:Y:S01]  /*cff0*/  BSSY.RECONVERGENT B0, `(.L_x_7298) ;  /* 0x0000005000007945 */ /* 0x000fe20003800200 */
[-C--:B------:R-:W-:Y:S02]  /*d000*/  LEA.HI R144, R144, R189.reuse, RZ, 0x1b ;  /* 0x000000bd90907211 */ /* 0x080fe400078fd8ff */
[----:B------:R-:W-:Y:S01]  /*d010*/  LEA.HI R154, R154, R189, RZ, 0x1b ;  /* 0x000000bd9a9a7211 */ /* 0x000fe200078fd8ff */
[----:B------:R-:W-:Y:S06]  /*d020*/  @!P5 BRA `(.L_x_7299) ;  /* 0x000000000004d947 */ /* 0x000fec0003800000 */
[----:B--2---:R4:W-:Y:S02]  /*d030*/  REDG.E.ADD.F32.FTZ.RN.STRONG.GPU desc[UR34][R62.64+0x1a00], R61 ;  /* 0x001a003d3e0079a6 */ /* 0x0049e4000c12f322 */
.L_x_7299:
[----:B------:R-:W-:Y:S05]  /*d040*/  BSYNC.RECONVERGENT B0 ;  /* 0x0000000000007941 */ /* 0x000fea0003800200 */
.L_x_7298:
        /* <DEDUP_REMOVED lines=11> */
.L_x_7301:
[----:B------:R-:W-:Y:S05]  /*d100*/  BSYNC.RECONVERGENT B0 ;  /* 0x0000000000007941 */ /* 0x000fea0003800200 */
.L_x_7300:
[----:B--2-4-:R2:W4:Y:S01]  /*d110*/  LDS R61, [R154+0x2c80] ;  /* 0x002c80009a3d7984 */ /* 0x0145220000000800 */
[----:B------:R-:W-:Y:S04]  /*d120*/  BSSY.RECONVERGENT B0, `(.L_x_7302) ;  /* 0x0000003000007945 */ /* 0x000fe80003800200 */
[----:B------:R-:W-:Y:S05]  /*d130*/  @!P2 BRA `(.L_x_7303) ;  /* 0x000000000004a947 */ /* 0x000fea0003800000 */
[----:B----4-:R4:W-:Y:S02]  /*d140*/  REDG.E.ADD.F32.FTZ.RN.STRONG.GPU desc[UR34][R62.64+0x1c00], R61 ;  /* 0x001c003d3e0079a6 */ /* 0x0109e4000c12f322 */
.L_x_7303:
[----:B------:R-:W-:Y:S05]  /*d150*/  BSYNC.RECONVERGENT B0 ;  /* 0x0000000000007941 */ /* 0x000fea0003800200 */
.L_x_7302:
        /* <DEDUP_REMOVED lines=18> */
.L_x_7305:
[----:B------:R-:W-:Y:S05]  /*d280*/  BSYNC.RECONVERGENT B0 ;  /* 0x0000000000007941 */ /* 0x000fea0003800200 */
.L_x_7304:
[----:B-12---:R1:W2:Y:S01]  /*d290*/  LDS R61, [R154+0x2e80] ;  /* 0x002e80009a3d7984 */ /* 0x0062a20000000800 */
[----:B------:R-:W-:Y:S01]  /*d2a0*/  BSSY.RECONVERGENT B0, `(.L_x_7306) ;  /* 0x0000005000007945 */ /* 0x000fe20003800200 */
[----:B------:R-:W-:Y:S01]  /*d2b0*/  LEA R144, R144, UR28, 0x2 ;  /* 0x0000001c90907c11 */ /* 0x000fe2000f8e10ff */
[----:B------:R-:W-:Y:S02]  /*d2c0*/  FFMA.FTZ R141, R236, R143, R141 ;  /* 0x0000008fec8d7223 */ /* 0x000fe4000001008d */
[----:B------:R-:W-:Y:S05]  /*d2d0*/  @!P4 BRA `(.L_x_7307) ;  /* 0x000000000004c947 */ /* 0x000fea0003800000 */
[----:B--2---:R4:W-:Y:S02]  /*d2e0*/  REDG.E.ADD.F32.FTZ.RN.STRONG.GPU desc[UR34][R62.64+0x1e00], R61 ;  /* 0x001e003d3e0079a6 */ /* 0x0049e4000c12f322 */
.L_x_7307:
[----:B------:R-:W-:Y:S05]  /*d2f0*/  BSYNC.RECONVERGENT B0 ;  /* 0x0000000000007941 */ /* 0x000fea0003800200 */
.L_x_7306:
[----:B--2-4-:R2:W4:Y:S01]  /*d300*/  LDS R61, [R144+0x2f80] ;  /* 0x002f8000903d7984 */ /* 0x0145220000000800 */
[----:B------:R-:W-:Y:S01]  /*d310*/  BSSY.RECONVERGENT B0, `(.L_x_7308) ;  /* 0x0000004000007945 */ /* 0x000fe20003800200 */
[----:B0-----:R-:W-:-:S03]  /*d320*/  FADD.FTZ R60, R140, R141 ;  /* 0x0000008d8c3c7221 */ /* 0x001fc60000010000 */
[----:B------:R-:W-:Y:S05]  /*d330*/  @!P5 BRA `(.L_x_7309) ;  /* 0x000000000004d947 */ /* 0x000fea0003800000 */
[----:B----4-:R0:W-:Y:S02]  /*d340*/  REDG.E.ADD.F32.FTZ.RN.STRONG.GPU desc[UR34][R62.64+0x1f00], R61 ;  /* 0x001f003d3e0079a6 */ /* 0x0101e4000c12f322 */
.L_x_7309:
[----:B------:R-:W-:Y:S05]  /*d350*/  BSYNC.RECONVERGENT B0 ;  /* 0x0000000000007941 */ /* 0x000fea0003800200 */
.L_x_7308:
[----:B0---4-:R-:W-:Y:S01]  /*d360*/  FADD.FTZ R61, R139, R142 ;  /* 0x0000008e8b3d7221 */ /* 0x011fe20000010000 */
[C---:B------:R-:W-:Y:S01]  /*d370*/  FFMA.FTZ R62, R4.reuse, R159, R107 ;  /* 0x0000009f043e7223 */ /* 0x040fe2000001006b */
[----:B------:R-:W-:Y:S01]  /*d380*/  FFMA.FTZ R63, -R4, R157, R160 ;  /* 0x0000009d043f7223 */ /* 0x000fe200000101a0 */
[----:B------:R-:W0:Y:S01]  /*d390*/  SHFL.DOWN PT, R107, R60, 0x1, 0x1f ;  /* 0x08201f003c6b7f89 */ /* 0x000e2200000e0000 */
[----:B------:R-:W-:Y:S01]  /*d3a0*/  ISETP.GT.AND P2, PT, R105, 0x1e, PT ;  /* 0x0000001e6900780c */ /* 0x000fe20003f44270 */
[----:B------:R-:W-:Y:S01]  /*d3b0*/  FMUL.FTZ R236, R236, R109 ;  /* 0x0000006decec7220 */ /* 0x000fe20000410000 */
[----:B------:R-:W-:Y:S01]  /*d3c0*/  FMUL.FTZ R233, R233, R68 ;  /* 0x00000044e9e97220 */ /* 0x000fe20000410000 */
[----:B------:R-:W4:Y:S01]  /*d3d0*/  SHFL.DOWN PT, R140, R61, 0x1, 0x1f ;  /* 0x08201f003d8c7f89 */ /* 0x000f2200000e0000 */
[----:B------:R-:W-:Y:S01]  /*d3e0*/  FADD.FTZ R23, R130, R23 ;  /* 0x0000001782177221 */ /* 0x000fe20000010000 */
[----:B------:R-:W-:Y:S01]  /*d3f0*/  FFMA.FTZ R134, R235, R134, R236 ;  /* 0x00000086eb867223 */ /* 0x000fe200000100ec */
[----:B------:R-:W-:Y:S01]  /*d400*/  FMUL.FTZ R231, R231, R152 ;  /* 0x00000098e7e77220 */ /* 0x000fe20000410000 */
[----:B------:R-:W5:Y:S01]  /*d410*/  SHFL.DOWN PT, R139, R62, 0x1, 0x1f ;  /* 0x08201f003e8b7f89 */ /* 0x000f6200000e0000 */
[----:B------:R-:W-:Y:S01]  /*d420*/  FMUL.FTZ R230, R230, R151 ;  /* 0x00000097e6e67220 */ /* 0x000fe20000410000 */
[----:B------:R-:W-:Y:S01]  /*d430*/  FFMA.FTZ R134, R37, R71, R134 ;  /* 0x0000004725867223 */ /* 0x000fe20000010086 */
[----:B------:R-:W-:Y:S01]  /*d440*/  FFMA.FTZ R69, R210, R69, R231 ;  /* 0x00000045d2457223 */ /* 0x000fe200000100e7 */
[----:B------:R-:W1:Y:S01]  /*d450*/  SHFL.DOWN PT, R142, R63, 0x1, 0x1f ;  /* 0x08201f003f8e7f89 */ /* 0x000e6200000e0000 */
[----:B------:R-:W-:Y:S01]  /*d460*/  FFMA.FTZ R70, R211, R70, R230 ;  /* 0x00000046d3467223 */ /* 0x000fe200000100e6 */
[----:B------:R-:W-:Y:S01]  /*d470*/  FMUL.FTZ R111, R220, R111 ;  /* 0x0000006fdc6f7220 */ /* 0x000fe20000410000 */
        /* <DEDUP_REMOVED lines=12> */
[----:B------:R-:W-:Y:S01]  /*d540*/  FADD.FTZ R90, R69, R90 ;  /* 0x0000005a455a7221 */ /* 0x000fe20000010000 */
[----:B----4-:R-:W-:Y:S01]  /*d550*/  @!P2 FADD.FTZ R61, R61, R140 ;  /* 0x0000008c3d3da221 */ /* 0x010fe20000010000 */
[----:B------:R-:W0:Y:S01]  /*d560*/  SHFL.DOWN PT, R107, R60, 0x2, 0x1f ;  /* 0x08401f003c6b7f89 */ /* 0x000e2200000e0000 */
[----:B------:R-:W-:Y:S01]  /*d570*/  FFMA.FTZ R69, R55, R224, R194 ;  /* 0x000000e037457223 */ /* 0x000fe200000100c2 */
[----:B------:R-:W-:Y:S01]  /*d580*/  FFMA.FTZ R229, R229, R136, R234 ;  /* 0x00000088e5e57223 */ /* 0x000fe200000100ea */
[----:B-----5:R-:W-:Y:S01]  /*d590*/  @!P2 FADD.FTZ R62, R62, R139 ;  /* 0x0000008b3e3ea221 */ /* 0x020fe20000010000 */
[----:B------:R-:W4:Y:S01]  /*d5a0*/  SHFL.DOWN PT, R140, R61, 0x2, 0x1f ;  /* 0x08401f003d8c7f89 */ /* 0x000f2200000e0000 */
[----:B------:R-:W-:Y:S01]  /*d5b0*/  FFMA.FTZ R228, R228, R135, R233 ;  /* 0x00000087e4e47223 */ /* 0x000fe200000100e9 */
[----:B------:R-:W-:Y:S01]  /*d5c0*/  FFMA.FTZ R209, R209, R138, R232 ;  /* 0x0000008ad1d17223 */ /* 0x000fe200000100e8 */
        /* <DEDUP_REMOVED lines=18> */
[----:B------:R-:W-:Y:S01]  /*d6f0*/  FMUL.FTZ R222, R222, R117 ;  /* 0x00000075dede7220 */ /* 0x000fe20000410000 */
[----:B------:R-:W-:Y:S01]  /*d700*/  FADD.FTZ R78, R69, R78 ;  /* 0x0000004e454e7221 */ /* 0x000fe20000010000 */
[----:B------:R-:W-:Y:S01]  /*d710*/  BSSY.RECONVERGENT B0, `(.L_x_7310) ;  /* 0x000003a000007945 */ /* 0x000fe20003800200 */
[----:B----4-:R-:W-:Y:S01]  /*d720*/  @!P2 FADD.FTZ R61, R61, R140 ;  /* 0x0000008c3d3da221 */ /* 0x010fe20000010000 */
[----:B------:R-:W-:Y:S01]  /*d730*/  FADD.FTZ R20, R143, R20 ;  /* 0x000000148f147221 */ /* 0x000fe20000010000 */
[----:B------:R-:W-:Y:S01]  /*d740*/  FADD.FTZ R21, R132, R21 ;  /* 0x0000001584157221 */ /* 0x000fe20000010000 */
[----:B------:R-:W-:Y:S01]  /*d750*/  FADD.FTZ R95, R134, R95 ;  /* 0x0000005f865f7221 */ /* 0x000fe20000010000 */
[----:B-1----:R-:W-:Y:S01]  /*d760*/  @!P2 FADD.FTZ R62, R62, R71 ;  /* 0x000000473e3ea221 */ /* 0x002fe20000010000 */
[----:B------:R-:W0:Y:S01]  /*d770*/  SHFL.DOWN PT, R68, R61, 0x4, 0x1f ;  /* 0x08801f003d447f89 */ /* 0x000e2200000e0000 */
[----:B------:R-:W-:Y:S01]  /*d780*/  FADD.FTZ R22, R133, R22 ;  /* 0x0000001685167221 */ /* 0x000fe20000010000 */
[----:B------:R-:W-:Y:S01]  /*d790*/  FADD.FTZ R94, R229, R94 ;  /* 0x0000005ee55e7221 */ /* 0x000fe20000010000 */
[----:B-----5:R-:W-:Y:S01]  /*d7a0*/  @!P2 FADD.FTZ R63, R63, R142 ;  /* 0x0000008e3f3fa221 */ /* 0x020fe20000010000 */
[----:B------:R-:W1:Y:S01]  /*d7b0*/  SHFL.DOWN PT, R71, R60, 0x4, 0x1f ;  /* 0x08801f003c477f89 */ /* 0x000e6200000e0000 */
        /* <DEDUP_REMOVED lines=22> */
[----:B-1----:R-:W-:-:S02]  /*d920*/  @!P2 FADD.FTZ R60, R60, R71 ;  /* 0x000000473c3ca221 */ /* 0x002fc40000010000 */
[----:B------:R-:W0:Y:S01]  /*d930*/  SHFL.DOWN PT, R68, R61, 0x8, 0x1f ;  /* 0x09001f003d447f89 */ /* 0x000e2200000e0000 */
[----:B----4-:R-:W-:-:S03]  /*d940*/  @!P2 FADD.FTZ R62, R62, R107 ;  /* 0x0000006b3e3ea221 */ /* 0x010fc60000010000 */
        /* <DEDUP_REMOVED lines=16> */
[----:B-1----:R-:W-:Y:S01]  /*da50*/  FADD.FTZ R61, R61, R68 ;  /* 0x000000443d3d7221 */ /* 0x002fe20000010000 */
[----:B------:R-:W-:Y:S01]  /*da60*/  FADD.FTZ R62, R62, R71 ;  /* 0x000000473e3e7221 */ /* 0x000fe20000010000 */
[----:B------:R-:W-:-:S09]  /*da70*/  FADD.FTZ R63, R63, R70 ;  /* 0x000000463f3f7221 */ /* 0x000fd20000010000 */
[----:B------:R-:W-:-:S04]  /*da80*/  @!P2 SHF.R.U32.HI R66, RZ, 0x1, R189 ;  /* 0x00000001ff42a819 */ /* 0x000fc800000116bd */
[----:B------:R-:W-:-:S05]  /*da90*/  @!P2 LOP3.LUT R66, R66, 0x1f0, RZ, 0xc0, !PT ;  /* 0x000001f04242a812 */ /* 0x000fca00078ec0ff */
[----:B------:R0:W-:Y:S02]  /*daa0*/  @!P2 STS.128 [R66+UR28+0x3190], R60 ;  /* 0x0031903c4200a988 */ /* 0x0001e40008000c1c */
.L_x_7311:
[----:B------:R-:W-:Y:S05]  /*dab0*/  BSYNC.RECONVERGENT B0 ;  /* 0x0000000000007941 */ /* 0x000fea0003800200 */
.L_x_7310:
[----:B------:R-:W-:Y:S01]  /*dac0*/  FMUL.FTZ R223, R223, R118 ;  /* 0x00000076dfdf7220 */ /* 0x000fe20000410000 */
[----:B------:R-:W-:Y:S01]  /*dad0*/  FMUL.FTZ R116, R116, R113 ;  /* 0x0000007174747220 */ /* 0x000fe20000410000 */
[----:B------:R-:W-:Y:S01]  /*dae0*/  FMUL.FTZ R227, R227, R112 ;  /* 0x00000070e3e37220 */ /* 0x000fe20000410000 */
[----:B0-----:R-:W-:Y:S01]  /*daf0*/  FFMA.FTZ R66, R56, R221, R195 ;  /* 0x000000dd38427223 */ /* 0x001fe200000100c3 */
        /* <DEDUP_REMOVED lines=18> */
[----:B------:R-:W-:-:S04]  /*dc20*/  ULEA UR36, UR8, UR28, 0x3 ;  /* 0x0000001c08247291 */ /* 0x000fc8000f8e18ff */
[----:B------:R-:W-:-:S13]  /*dc30*/  PLOP3.LUT P0, PT, PT, PT, UP0, 0x80, 0x8 ;  /* 0x000000000008781c */ /* 0x000fda0003f0f008 */
[----:B-1--4-:R-:W1:Y:S04]  /*dc40*/  @P0 LDS.64 R68, [UR36+0x63e0] ;  /* 0x0063e024ff440984 */ /* 0x012e680008000a00 */
[----:B------:R-:W4:Y:S01]  /*dc50*/  @P0 LDS.64 R70, [UR36+0x5be0] ;  /* 0x005be024ff460984 */ /* 0x000f220008000a00 */
[----:B0-----:R-:W-:Y:S01]  /*dc60*/  FADD.FTZ R62, R66, R62 ;  /* 0x0000003e423e7221 */ /* 0x001fe20000010000 */
        /* <DEDUP_REMOVED lines=9> */
.L_x_7313:
[----:B------:R-:W-:Y:S05]  /*dd00*/  BSYNC.RECONVERGENT B0 ;  /* 0x0000000000007941 */ /* 0x000fea0003800200 */
.L_x_7312:
[----:B------:R-:W-:-:S04]  /*dd10*/  UIADD3 UR8, UPT, UPT, UR8, 0x1, URZ ;  /* 0x0000000108087890 */ /* 0x000fc8000fffe0ff */
[----:B------:R-:W-:-:S09]  /*dd20*/  UISETP.GE.AND UP0, UPT, UR8, UR47, UPT ;  /* 0x0000002f0800728c */ /* 0x000fd2000bf06270 */
[----:B------:R-:W-:Y:S05]  /*dd30*/  BRA.U !UP0, `(.L_x_7314) ;  /* 0xffffff6d08b07547 */ /* 0x000fea000b83ffff */
.L_x_7216:
[----:B------:R0:W5:Y:S01]  /*dd40*/  LDL.LU R65, [R1+0x14] ;  /* 0x0000140001417983 */ /* 0x0001620000300800 */
[C---:B------:R-:W-:Y:S01]  /*dd50*/  SHF.L.U32 R3, R189.reuse, 0x4, RZ ;  /* 0x00000004bd037819 */ /* 0x040fe200000006ff */
[----:B------:R-:W-:Y:S01]  /*dd60*/  ULEA UR12, UR15, 0xfffffc00, 0xa ;  /* 0xfffffc000f0c7891 */ /* 0x000fe2000f8e50ff */
[----:B------:R-:W-:Y:S01]  /*dd70*/  LOP3.LUT R0, R189, 0x1f, RZ, 0xc0, !PT ;  /* 0x0000001fbd007812 */ /* 0x000fe200078ec0ff */
[----:B------:R-:W2:Y:S01]  /*dd80*/  LDL.LU R64, [R1+0x10] ;  /* 0x0000100001407983 */ /* 0x000ea20000300800 */
[----:B------:R-:W-:Y:S01]  /*dd90*/  MOV R4, UR18 ;  /* 0x0000001200047c02 */ /* 0x000fe20008000f00 */
[----:B------:R-:W-:Y:S01]  /*dda0*/  UIADD3 UR33, UPT, UPT, -UR12, UR33, URZ ;  /* 0x000000210c217290 */ /* 0x000fe2000fffe1ff */
[----:B------:R-:W-:Y:S01]  /*ddb0*/  LOP3.LUT R3, R0, 0x3e00, R3, 0xf8, !PT ;  /* 0x00003e0000037812 */ /* 0x000fe200078ef803 */
[----:B0-----:R-:W3:Y:S01]  /*ddc0*/  LDL.LU R63, [R1+0xc] ;  /* 0x00000c00013f7983 */ /* 0x001ee20000300800 */
        /* <DEDUP_REMOVED lines=27> */
[----:B------:R-:W4:Y:S01]  /*df80*/  LDL.LU R60, [R1] ;  /* 0x00000000013c7983 */ /* 0x000f220000300800 */
[----:B------:R-:W-:Y:S02]  /*df90*/  LOP3.LUT R4, R3, 0xa0, RZ, 0xfc, !PT ;  /* 0x000000a003047812 */ /* 0x000fe400078efcff */
[----:B------:R-:W-:Y:S02]  /*dfa0*/  F2FP.F16.F32.PACK_AB R33, R32, R33 ;  /* 0x000000212021723e */ /* 0x000fe400000000ff */
[----:B------:R-:W-:Y:S02]  /*dfb0*/  F2FP.F16.F32.PACK_AB R26, R26, R27 ;  /* 0x0000001b1a1a723e */ /* 0x000fe400000000ff */
[----:B------:R-:W-:Y:S02]  /*dfc0*/  F2FP.F16.F32.PACK_AB R24, R24, R25 ;  /* 0x000000191818723e */ /* 0x000fe400000000ff */
[----:B------:R-:W-:-:S02]  /*dfd0*/  F2FP.F16.F32.PACK_AB R28, R28, R29 ;  /* 0x0000001d1c1c723e */ /* 0x000fc400000000ff */
[----:B------:R-:W-:Y:S01]  /*dfe0*/  F2FP.F16.F32.PACK_AB R22, R22, R23 ;  /* 0x000000171616723e */ /* 0x000fe200000000ff */
[----:B------:R-:W2:Y:S01]  /*dff0*/  @!P2 LDG.E.U16 R19, desc[UR34][R36.64] ;  /* 0x000000222413a981 */ /* 0x000ea2000c1e1500 */
[----:B------:R-:W-:Y:S02]  /*e000*/  LOP3.LUT R14, R3, 0xc0, RZ, 0xfc, !PT ;  /* 0x000000c0030e7812 */ /* 0x000fe400078efcff */
[----:B------:R-:W-:Y:S01]  /*e010*/  F2FP.F16.F32.PACK_AB R20, R20, R21 ;  /* 0x000000151414723e */ /* 0x000fe200000000ff */
[----:B------:R-:W3:Y:S01]  /*e020*/  @!P1 LDG.E.U16 R38, desc[UR34][R36.64+0x40] ;  /* 0x0000402224269981 */ /* 0x000ee2000c1e1500 */
[----:B------:R-:W-:Y:S01]  /*e030*/  ISETP.GE.AND P0, PT, R17, UR33, PT ;  /* 0x0000002111007c0c */ /* 0x000fe2000bf06270 */
[----:B------:R-:W0:Y:S01]  /*e040*/  S2UR UR29, SR_CTAID.X ;  /* 0x00000000001d79c3 */ /* 0x000e220000002500 */
[----:B------:R-:W-:Y:S01]  /*e050*/  LOP3.LUT R13, R3, 0xe0, RZ, 0xfc, !PT ;  /* 0x000000e0030d7812 */ /* 0x000fe200078efcff */
[----:B------:R-:W0:Y:S01]  /*e060*/  LDCU.64 UR24, c[0x0][0x4f8] ;  /* 0x00009f00ff1877ac */ /* 0x000e220008000a00 */
[----:B------:R-:W-:-:S02]  /*e070*/  ISETP.GE.AND P4, PT, R15, UR33, PT ;  /* 0x000000210f007c0c */ /* 0x000fc4000bf86270 */
[----:B------:R-:W-:Y:S01]  /*e080*/  LOP3.LUT R12, R3, 0x100, RZ, 0xfc, !PT ;  /* 0x00000100030c7812 */ /* 0x000fe200078efcff */
[----:B------:R-:W1:Y:S01]  /*e090*/  LDCU.64 UR26, c[0x0][0x500] ;  /* 0x0000a000ff1a77ac */ /* 0x000e620008000a00 */
[----:B------:R-:W-:Y:S02]  /*e0a0*/  ISETP.GE.AND P6, PT, R16, UR33, PT ;  /* 0x0000002110007c0c */ /* 0x000fe4000bfc6270 */
[----:B------:R-:W-:Y:S01]  /*e0b0*/  ISETP.GE.AND P5, PT, R4, UR33, PT ;  /* 0x0000002104007c0c */ /* 0x000fe2000bfa6270 */
[----:B------:R-:W1:Y:S01]  /*e0c0*/  S2UR UR8, SR_CTAID.Y ;  /* 0x00000000000879c3 */ /* 0x000e620000002600 */
[----:B------:R-:W-:Y:S01]  /*e0d0*/  ISETP.GE.AND P3, PT, R14, UR33, PT ;  /* 0x000000210e007c0c */ /* 0x000fe2000bf66270 */
[----:B------:R-:W4:Y:S01]  /*e0e0*/  @!P0 LDG.E.U16 R39, desc[UR34][R36.64+0x80] ;  /* 0x0000802224278981 */ /* 0x000f22000c1e1500 */
[----:B------:R-:W-:Y:S01]  /*e0f0*/  ISETP.GE.AND P2, PT, R13, UR33, PT ;  /* 0x000000210d007c0c */ /* 0x000fe2000bf46270 */
[----:B------:R-:W1:Y:S01]  /*e100*/  LDCU.64 UR30, c[0x0][0x550] ;  /* 0x0000aa00ff1e77ac */ /* 0x000e620008000a00 */
        /* <DEDUP_REMOVED lines=8> */
[----:B------:R-:W-:Y:S02]  /*e190*/  LOP3.LUT R7, R3, 0x1a0, RZ, 0xfc, !PT ;  /* 0x000001a003077812 */ /* 0x000fe400078efcff */
[----:B------:R-:W-:Y:S01]  /*e1a0*/  ISETP.GE.AND P0, PT, R11, UR33, PT ;  /* 0x000000210b007c0c */ /* 0x000fe2000bf06270 */
[----:B------:R-:W4:Y:S01]  /*e1b0*/  @!P3 LDG.E.U16 R43, desc[UR34][R36.64+0x180] ;  /* 0x00018022242bb981 */ /* 0x000f22000c1e1500 */
[----:B------:R-:W-:-:S02]  /*e1c0*/  LOP3.LUT R6, R3, 0x1c0, RZ, 0xfc, !PT ;  /* 0x000001c003067812 */ /* 0x000fc400078efcff */
[----:B------:R-:W-:Y:S01]  /*e1d0*/  ISETP.GE.AND P4, PT, R10, UR33, PT ;  /* 0x000000210a007c0c */ /* 0x000fe2000bf86270 */
[----:B------:R-:W4:Y:S01]  /*e1e0*/  @!P2 LDG.E.U16 R44, desc[UR34][R36.64+0x1c0] ;  /* 0x0001c022242ca981 */ /* 0x000f22000c1e1500 */
[----:B------:R-:W-:Y:S02]  /*e1f0*/  LOP3.LUT R5, R3, 0x1e0, RZ, 0xfc, !PT ;  /* 0x000001e003057812 */ /* 0x000fe400078efcff */
[----:B------:R-:W-:Y:S01]  /*e200*/  ISETP.GE.AND P6, PT, R9, UR33, PT ;  /* 0x0000002109007c0c */ /* 0x000fe2000bfc6270 */
[----:B------:R-:W4:Y:S01]  /*e210*/  @!P1 LDG.E.U16 R45, desc[UR34][R36.64+0x200] ;  /* 0x00020022242d9981 */ /* 0x000f22000c1e1500 */
[----:B------:R-:W-:Y:S02]  /*e220*/  ISETP.GE.AND P5, PT, R8, UR33, PT ;  /* 0x0000002108007c0c */ /* 0x000fe4000bfa6270 */
[----:B------:R-:W-:Y:S01]  /*e230*/  ISETP.GE.AND P3, PT, R7, UR33, PT ;  /* 0x0000002107007c0c */ /* 0x000fe2000bf66270 */
[----:B------:R-:W4:Y:S01]  /*e240*/  @!P0 LDG.E.U16 R46, desc[UR34][R36.64+0x240] ;  /* 0x00024022242e8981 */ /* 0x000f22000c1e1500 */
[----:B------:R-:W-:-:S02]  /*e250*/  ISETP.GE.AND P2, PT, R6, UR33, PT ;  /* 0x0000002106007c0c */ /* 0x000fc4000bf46270 */
[----:B------:R-:W-:Y:S01]  /*e260*/  ISETP.GE.AND P1, PT, R5, UR33, PT ;  /* 0x0000002105007c0c */ /* 0x000fe2000bf26270 */
        /* <DEDUP_REMOVED lines=21> */
[----:B------:R-:W-:-:S03]  /*e3c0*/  F2FP.F16.F32.PACK_AB R35, R30, R31 ;  /* 0x0000001f1e23723e */ /* 0x000fc600000000ff */
[----:B-----5:R-:W-:Y:S01]  /*e3d0*/  STS.U16 [R97+0x3c0], R65 ;  /* 0x0003c04161007388 */ /* 0x020fe20000000400 */
[----:B------:R-:W-:-:S03]  /*e3e0*/  NOP ;  /* 0x0000000000007918 */ /* 0x000fc60000000000 */
[----:B------:R-:W3:Y:S04]  /*e3f0*/  LDS.U16 R36, [R96+0x2] ;  /* 0x0000020060247984 */ /* 0x000ee80000000400 */
[----:B------:R-:W4:Y:S04]  /*e400*/  LDS.U16 R19, [R96] ;  /* 0x0000000060137984 */ /* 0x000f280000000400 */
[----:B------:R-:W5:Y:S04]  /*e410*/  LDS.U16 R37, [R96+0x4] ;  /* 0x0000040060257984 */ /* 0x000f680000000400 */
[----:B------:R-:W0:Y:S04]  /*e420*/  LDS.U16 R38, [R96+0x6] ;  /* 0x0000060060267984 */ /* 0x000e280000000400 */
[----:B------:R-:W-:Y:S04]  /*e430*/  LDS.U16 R40, [R96+0x12] ;  /* 0x0000120060287984 */ /* 0x000fe80000000400 */
[----:B------:R-:W-:Y:S04]  /*e440*/  LDS.U16 R39, [R96+0x10] ;  /* 0x0000100060277984 */ /* 0x000fe80000000400 */
[----:B------:R-:W-:Y:S04]  /*e450*/  @!P1 STL [R1+0x14], R65 ;  /* 0x0000144101009387 */ /* 0x000fe80000100800 */
[----:B--2---:R-:W2:Y:S04]  /*e460*/  LDL.LU R50, [R1+0x18] ;  /* 0x0000180001327983 */ /* 0x004ea80000300800 */
[----:B------:R-:W-:Y:S04]  /*e470*/  LDS.U16 R30, [R96+0x1a] ;  /* 0x00001a00601e7984 */ /* 0x000fe80000000400 */
[----:B------:R-:W-:Y:S01]  /*e480*/  LDS.U16 R31, [R96+0x1c] ;  /* 0x00001c00601f7984 */ /* 0x000fe20000000400 */
[----:B---3--:R-:W-:-:S03]  /*e490*/  HADD2.F32 R36, -RZ, R36.H0_H0 ;  /* 0x20000024ff247230 */ /* 0x008fc60000004100 */
[----:B------:R-:W-:Y:S02]  /*e4a0*/  LDS.U16 R32, [R96+0x1e] ;  /* 0x00001e0060207984 */ /* 0x000fe40000000400 */
[----:B------:R-:W-:Y:S02]  /*e4b0*/  FADD.FTZ R42, R36, UR6 ;  /* 0x00000006242a7e21 */ /* 0x000fe40008010000 */
[----:B------:R-:W3:Y:S01]  /*e4c0*/  LDS.U16 R36, [R96+0xa] ;  /* 0x00000a0060247984 */ /* 0x000ee20000000400 */
[----:B----4-:R-:W-:Y:S02]  /*e4d0*/  HADD2.F32 R19, -RZ, R19.H0_H0 ;  /* 0x20000013ff137230 */ /* 0x010fe40000004100 */
[----:B-----5:R-:W-:-:S03]  /*e4e0*/  HADD2.F32 R37, -RZ, R37.H0_H0 ;  /* 0x20000025ff257230 */ /* 0x020fc60000004100 */
[----:B------:R-:W-:Y:S02]  /*e4f0*/  FADD.FTZ R41, R19, UR6 ;  /* 0x0000000613297e21 */ /* 0x000fe40008010000 */
[----:B------:R-:W4:Y:S01]  /*e500*/  LDS.U16 R19, [R96+0x8] ;  /* 0x0000080060137984 */ /* 0x000f220000000400 */
[----:B------:R-:W-:Y:S01]  /*e510*/  FSETP.GTU.FTZ.AND P5, PT, R42, 20, PT ;  /* 0x41a000002a00780b */ /* 0x000fe20003fbc000 */
[----:B------:R-:W-:Y:S01]  /*e520*/  FADD.FTZ R43, R37, UR6 ;  /* 0x00000006252b7e21 */ /* 0x000fe20008010000 */
[----:B------:R-:W-:Y:S01]  /*e530*/  FSETP.GTU.FTZ.AND P4, PT, R41, 20, PT ;  /* 0x41a000002900780b */ /* 0x000fe20003f9c000 */
[----:B0-----:R-:W-:Y:S01]  /*e540*/  HADD2.F32 R38, -RZ, R38.H0_H0 ;  /* 0x20000026ff267230 */ /* 0x001fe20000004100 */
[----:B------:R-:W0:Y:S02]  /*e550*/  LDS.U16 R37, [R96+0xc] ;  /* 0x00000c0060257984 */ /* 0x000e240000000400 */
[----:B------:R-:W-:Y:S02]  /*e560*/  FSETP.GTU.FTZ.AND P6, PT, R43, 20, PT ;  /* 0x41a000002b00780b */ /* 0x000fe40003fdc000 */
[----:B------:R-:W-:-:S02]  /*e570*/  FADD.FTZ R44, R38, UR6 ;  /* 0x00000006262c7e21 */ /* 0x000fc40008010000 */
[----:B------:R-:W5:Y:S03]  /*e580*/  LDS.U16 R38, [R96+0xe] ;  /* 0x00000e0060267984 */ /* 0x000f660000000400 */
[----:B------:R-:W-:Y:S02]  /*e590*/  @!P5 FMUL.FTZ R42, R42, -1.4426950216293334961 ;  /* 0xbfb8aa3b2a2ad820 */ /* 0x000fe40000410000 */
[----:B------:R-:W-:-:S04]  /*e5a0*/  @!P4 FMUL.FTZ R41, R41, -1.4426950216293334961 ;  /* 0xbfb8aa3b2929c820 */ /* 0x000fc80000410000 */
[----:B------:R-:W-:Y:S01]  /*e5b0*/  @!P6 FMUL.FTZ R43, R43, -1.4426950216293334961 ;  /* 0xbfb8aa3b2b2be820 */ /* 0x000fe20000410000 */
[----:B------:R-:W1:Y:S08]  /*e5c0*/  @!P5 MUFU.EX2 R42, R42 ;  /* 0x0000002a002ad308 */ /* 0x000e700000000800 */
[----:B------:R-:W0:Y:S01]  /*e5d0*/  @!P4 MUFU.EX2 R41, R41 ;  /* 0x000000290029c308 */ /* 0x000e220000000800 */
[----:B---3--:R-:W-:-:S07]  /*e5e0*/  HADD2.F32 R36, -RZ, R36.H0_H0 ;  /* 0x20000024ff247230 */ /* 0x008fce0000004100 */
[----:B------:R-:W3:Y:S01]  /*e5f0*/  @!P6 MUFU.EX2 R43, R43 ;  /* 0x0000002b002be308 */ /* 0x000ee20000000800 */
[----:B------:R-:W-:Y:S01]  /*e600*/  FADD.FTZ R36, R36, UR6 ;  /* 0x0000000624247e21 */ /* 0x000fe20008010000 */
[----:B-1----:R-:W-:Y:S01]  /*e610*/  @!P5 FADD.FTZ R42, R42, 1 ;  /* 0x3f8000002a2ad421 */ /* 0x002fe20000010000 */
[----:B----4-:R-:W-:-:S03]  /*e620*/  HADD2.F32 R19, -RZ, R19.H0_H0 ;  /* 0x20000013ff137230 */ /* 0x010fc60000004100 */
[----:B------:R-:W-:Y:S02]  /*e630*/  FSETP.GTU.FTZ.AND P2, PT, R36, 20, PT ;  /* 0x41a000002400780b */ /* 0x000fe40003f5c000 */
[----:B------:R-:W1:Y:S01]  /*e640*/  @!P5 MUFU.RCP R45, R42 ;  /* 0x0000002a002dd308 */ /* 0x000e620000001000 */
[----:B0-----:R-:W-:Y:S01]  /*e650*/  @!P4 FADD.FTZ R41, R41, 1 ;  /* 0x3f8000002929c421 */ /* 0x001fe20000010000 */
[----:B------:R-:W-:Y:S01]  /*e660*/  FADD.FTZ R19, R19, UR6 ;  /* 0x0000000613137e21 */ /* 0x000fe20008010000 */
[----:B------:R-:W-:Y:S02]  /*e670*/  HADD2.F32 R37, -RZ, R37.H0_H0 ;  /* 0x20000025ff257230 */ /* 0x000fe40000004100 */
[----:B---3--:R-:W-:-:S03]  /*e680*/  @!P6 FADD.FTZ R43, R43, 1 ;  /* 0x3f8000002b2be421 */ /* 0x008fc60000010000 */
[----:B------:R0:W3:Y:S01]  /*e690*/  @!P4 MUFU.RCP R46, R41 ;  /* 0x00000029002ec308 */ /* 0x0000e20000001000 */
[----:B------:R-:W-:Y:S02]  /*e6a0*/  FSETP.GTU.FTZ.AND P1, PT, R19, 20, PT ;  /* 0x41a000001300780b */ /* 0x000fe40003f3c000 */
[----:B------:R-:W-:-:S05]  /*e6b0*/  @!P2 FMUL.FTZ R36, R36, -1.4426950216293334961 ;  /* 0xbfb8aa3b2424a820 */ /* 0x000fca0000410000 */
[----:B------:R4:W3:Y:S01]  /*e6c0*/  @!P6 MUFU.RCP R48, R43 ;  /* 0x0000002b0030e308 */ /* 0x0008e20000001000 */
[----:B-----5:R-:W-:Y:S02]  /*e6d0*/  HADD2.F32 R38, -RZ, R38.H0_H0 ;  /* 0x20000026ff267230 */ /* 0x020fe40000004100 */
[----:B0-----:R-:W-:Y:S01]  /*e6e0*/  FADD.FTZ R41, R37, UR6 ;  /* 0x0000000625297e21 */ /* 0x001fe20008010000 */
[----:B------:R-:W-:Y:S02]  /*e6f0*/  HADD2.F32 R40, -RZ, R40.H0_H0 ;  /* 0x20000028ff287230 */ /* 0x000fe40000004100 */
[----:B------:R-:W-:Y:S02]  /*e700*/  HADD2.F32 R39, -RZ, R39.H0_H0 ;  /* 0x20000027ff277230 */ /* 0x000fe40000004100 */
[----:B------:R-:W0:Y:S01]  /*e710*/  @!P2 MUFU.EX2 R37, R36 ;  /* 0x000000240025a308 */ /* 0x000e220000000800 */
[----:B------:R-:W-:Y:S01]  /*e720*/  FADD.FTZ R42, R38, UR6 ;  /* 0x00000006262a7e21 */ /* 0x000fe20008010000 */
[----:B-1----:R-:W-:Y:S01]  /*e730*/  @!P5 FMUL.FTZ R74, R74, R45 ;  /* 0x0000002d4a4ad220 */ /* 0x002fe20000410000 */
[----:B------:R-:W-:Y:S01]  /*e740*/  FADD.FTZ R45, R40, UR6 ;  /* 0x00000006282d7e21 */ /* 0x000fe20008010000 */
[----:B----4-:R-:W-:Y:S01]  /*e750*/  FADD.FTZ R43, R39, UR6 ;  /* 0x00000006272b7e21 */ /* 0x010fe20008010000 */
[----:B---3--:R-:W-:Y:S01]  /*e760*/  @!P4 FMUL.FTZ R73, R73, R46 ;  /* 0x0000002e4949c220 */ /* 0x008fe20000410000 */
[----:B------:R-:W-:Y:S01]  /*e770*/  @!P1 FMUL.FTZ R19, R19, -1.4426950216293334961 ;  /* 0xbfb8aa3b13139820 */ /* 0x000fe20000410000 */
[----:B------:R-:W-:-:S02]  /*e780*/  FSETP.GTU.FTZ.AND P4, PT, R42, 20, PT ;  /* 0x41a000002a00780b */ /* 0x000fc40003f9c000 */
[----:B------:R-:W-:Y:S01]  /*e790*/  FSETP.GTU.FTZ.AND P3, PT, R41, 20, PT ;  /* 0x41a000002900780b */ /* 0x000fe20003f7c000 */
[----:B------:R-:W-:Y:S01]  /*e7a0*/  @!P6 FMUL.FTZ R75, R75, R48 ;  /* 0x000000304b4be220 */ /* 0x000fe20000410000 */
[----:B------:R-:W-:Y:S02]  /*e7b0*/  FSETP.GTU.FTZ.AND P6, PT, R45, 20, PT ;  /* 0x41a000002d00780b */ /* 0x000fe40003fdc000 */
[----:B------:R-:W-:Y:S01]  /*e7c0*/  FSETP.GTU.FTZ.AND P5, PT, R43, 20, PT ;  /* 0x41a000002b00780b */ /* 0x000fe20003fbc000 */
[----:B------:R-:W1:Y:S01]  /*e7d0*/  @!P1 MUFU.EX2 R19, R19 ;  /* 0x0000001300139308 */ /* 0x000e620000000800 */
[----:B------:R-:W-:Y:S01]  /*e7e0*/  FSETP.GTU.FTZ.AND P0, PT, R44, 20, PT ;  /* 0x41a000002c00780b */ /* 0x000fe20003f1c000 */
[----:B0-----:R-:W-:-:S04]  /*e7f0*/  @!P2 FADD.FTZ R37, R37, 1 ;  /* 0x3f8000002525a421 */ /* 0x001fc80000010000 */
[----:B------:R-:W-:Y:S02]  /*e800*/  @!P4 FMUL.FTZ R39, R42, -1.4426950216293334961 ;  /* 0xbfb8aa3b2a27c820 */ /* 0x000fe40000410000 */
[----:B------:R-:W-:Y:S01]  /*e810*/  @!P3 FMUL.FTZ R38, R41, -1.4426950216293334961 ;  /* 0xbfb8aa3b2926b820 */ /* 0x000fe20000410000 */
[----:B------:R0:W-:Y:S01]  /*e820*/  @!P2 MUFU.RCP R42, R37 ;  /* 0x00000025002aa308 */ /* 0x0001e20000001000 */
[----:B------:R-:W-:Y:S02]  /*e830*/  @!P6 FMUL.FTZ R41, R45, -1.4426950216293334961 ;  /* 0xbfb8aa3b2d29e820 */ /* 0x000fe40000410000 */
[----:B------:R-:W-:Y:S01]  /*e840*/  @!P5 FMUL.FTZ R40, R43, -1.4426950216293334961 ;  /* 0xbfb8aa3b2b28d820 */ /* 0x000fe20000410000 */
[----:B0-----:R-:W0:Y:S01]  /*e850*/  LDS.U16 R37, [R96+0x18] ;  /* 0x0000180060257984 */ /* 0x001e220000000400 */
[----:B------:R-:W-:-:S03]  /*e860*/  @!P0 FMUL.FTZ R44, R44, -1.4426950216293334961 ;  /* 0xbfb8aa3b2c2c8820 */ /* 0x000fc60000410000 */
[----:B------:R-:W3:Y:S01]  /*e870*/  @!P6 MUFU.EX2 R41, R41 ;  /* 0x000000290029e308 */ /* 0x000ee20000000800 */
[----:B-1----:R-:W-:Y:S02]  /*e880*/  @!P1 FADD.FTZ R36, R19, 1 ;  /* 0x3f80000013249421 */ /* 0x002fe40000010000 */
[----:B------:R-:W1:Y:S05]  /*e890*/  LDS.U16 R19, [R96+0x14] ;  /* 0x0000140060137984 */ /* 0x000e6a0000000400 */
[----:B------:R-:W4:Y:S08]  /*e8a0*/  @!P5 MUFU.EX2 R40, R40 ;  /* 0x000000280028d308 */ /* 0x000f300000000800 */
[----:B------:R-:W5:Y:S08]  /*e8b0*/  @!P0 MUFU.EX2 R44, R44 ;  /* 0x0000002c002c8308 */ /* 0x000f700000000800 */
[----:B------:R3:W-:Y:S02]  /*e8c0*/  @!P1 MUFU.RCP R43, R36 ;  /* 0x00000024002b9308 */ /* 0x0007e40000001000 */
[----:B---3--:R-:W3:Y:S01]  /*e8d0*/  LDS.U16 R36, [R96+0x16] ;  /* 0x0000160060247984 */ /* 0x008ee20000000400 */
[----:B------:R-:W-:Y:S01]  /*e8e0*/  @!P6 FADD.FTZ R41, R41, 1 ;  /* 0x3f8000002929e421 */ /* 0x000fe20000010000 */
[----:B----4-:R-:W-:-:S04]  /*e8f0*/  @!P5 FADD.FTZ R40, R40, 1 ;  /* 0x3f8000002828d421 */ /* 0x010fc80000010000 */
[----:B------:R-:W4:Y:S01]  /*e900*/  @!P3 MUFU.EX2 R38, R38 ;  /* 0x000000260026b308 */ /* 0x000f220000000800 */
[----:B------:R-:W-:Y:S01]  /*e910*/  BAR.SYNC.DEFER_BLOCKING 0x0 ;  /* 0x0000000000007b1d */ /* 0x000fe20000010000 */
[----:B-----5:R-:W-:-:S06]  /*e920*/  @!P0 FADD.FTZ R44, R44, 1 ;  /* 0x3f8000002c2c8421 */ /* 0x020fcc0000010000 */
[----:B------:R-:W5:Y:S08]  /*e930*/  @!P6 MUFU.RCP R48, R41 ;  /* 0x000000290030e308 */ /* 0x000f700000001000 */
[----:B------:R-:W1:Y:S01]  /*e940*/  @!P5 MUFU.RCP R47, R40 ;  /* 0x00000028002fd308 */ /* 0x000e620000001000 */
[----:B------:R-:W-:-:S07]  /*e950*/  HADD2.F32 R30, -RZ, R30.H0_H0 ;  /* 0x2000001eff1e7230 */ /* 0x000fce0000004100 */
[----:B------:R-:W3:Y:S01]  /*e960*/  @!P0 MUFU.RCP R44, R44 ;  /* 0x0000002c002c8308 */ /* 0x000ee20000001000 */
[----:B0-----:R-:W-:Y:S02]  /*e970*/  HADD2.F32 R37, -RZ, R37.H0_H0 ;  /* 0x20000025ff257230 */ /* 0x001fe40000004100 */
[----:B------:R-:W-:Y:S01]  /*e980*/  FADD.FTZ R30, R30, UR6 ;  /* 0x000000061e1e7e21 */ /* 0x000fe20008010000 */
[----:B------:R-:W-:-:S04]  /*e990*/  HADD2.F32 R31, -RZ, R31.H0_H0 ;  /* 0x2000001fff1f7230 */ /* 0x000fc80000004100 */
[----:B------:R-:W0:Y:S01]  /*e9a0*/  @!P4 MUFU.EX2 R39, R39 ;  /* 0x000000270027c308 */ /* 0x000e220000000800 */
[----:B----4-:R-:W-:Y:S01]  /*e9b0*/  @!P3 FADD.FTZ R38, R38, 1 ;  /* 0x3f8000002626b421 */ /* 0x010fe20000010000 */
[----:B-----5:R-:W-:Y:S01]  /*e9c0*/  @!P6 FMUL.FTZ R89, R89, R48 ;  /* 0x000000305959e220 */ /* 0x020fe20000410000 */
[----:B-1----:R-:W-:Y:S01]  /*e9d0*/  @!P5 FMUL.FTZ R88, R88, R47 ;  /* 0x0000002f5858d220 */ /* 0x002fe20000410000 */
[----:B------:R-:W-:Y:S01]  /*e9e0*/  PRMT R48, R34, 0x7632, R48 ;  /* 0x0000763222307816 */ /* 0x000fe20000000030 */
[----:B------:R-:W-:Y:S01]  /*e9f0*/  FADD.FTZ R37, R37, UR6 ;  /* 0x0000000625257e21 */ /* 0x000fe20008010000 */
[----:B------:R-:W-:Y:S01]  /*ea00*/  FADD.FTZ R31, R31, UR6 ;  /* 0x000000061f1f7e21 */ /* 0x000fe20008010000 */
[----:B------:R-:W-:Y:S01]  /*ea10*/  FSETP.GTU.FTZ.AND P5, PT, R30, 20, PT ;  /* 0x41a000001e00780b */ /* 0x000fe20003fbc000 */
[----:B------:R1:W4:Y:S01]  /*ea20*/  @!P3 MUFU.RCP R45, R38 ;  /* 0x00000026002db308 */ /* 0x0003220000001000 */
[----:B------:R-:W-:Y:S01]  /*ea30*/  @!P1 FMUL.FTZ R78, R78, R43 ;  /* 0x0000002b4e4e9220 */ /* 0x000fe20000410000 */
[----:B------:R-:W-:Y:S01]  /*ea40*/  @!P2 FMUL.FTZ R79, R79, R42 ;  /* 0x0000002a4f4fa220 */ /* 0x000fe20000410000 */
[----:B------:R5:W-:Y:S01]  /*ea50*/  STS.U16 [R96+0x2], R48 ;  /* 0x0000023060007388 */ /* 0x000be20000000400 */
[----:B------:R-:W-:Y:S01]  /*ea60*/  HADD2.F32 R19, -RZ, R19.H0_H0 ;  /* 0x20000013ff137230 */ /* 0x000fe20000004100 */
[----:B------:R-:W-:Y:S01]  /*ea70*/  FSETP.GTU.FTZ.AND P2, PT, R37, 20, PT ;  /* 0x41a000002500780b */ /* 0x000fe20003f5c000 */
[----:B---3--:R-:W-:Y:S01]  /*ea80*/  @!P0 FMUL.FTZ R77, R77, R44 ;  /* 0x0000002c4d4d8220 */ /* 0x008fe20000410000 */
[----:B------:R-:W-:-:S02]  /*ea90*/  FSETP.GTU.FTZ.AND P1, PT, R31, 20, PT ;  /* 0x41a000001f00780b */ /* 0x000fc40003f3c000 */
[----:B------:R-:W-:Y:S01]  /*eaa0*/  PRMT R25, R24, 0x7632, R25 ;  /* 0x0000763218197816 */ /* 0x000fe20000000019 */
[----:B0-----:R-:W-:Y:S01]  /*eab0*/  @!P4 FADD.FTZ R39, R39, 1 ;  /* 0x3f8000002727c421 */ /* 0x001fe20000010000 */
[----:B------:R-:W-:Y:S02]  /*eac0*/  ISETP.NE.AND P0, PT, R189, RZ, PT ;  /* 0x000000ffbd00720c */ /* 0x000fe40003f05270 */
[----:B-----5:R-:W-:Y:S01]  /*ead0*/  PRMT R48, R26, 0x7632, R48 ;  /* 0x000076321a307816 */ /* 0x020fe20000000030 */
[----:B------:R-:W-:Y:S02]  /*eae0*/  HADD2.F32 R36, -RZ, R36.H0_H0 ;  /* 0x20000024ff247230 */ /* 0x000fe40000004100 */
[----:B------:R-:W-:Y:S01]  /*eaf0*/  FADD.FTZ R19, R19, UR6 ;  /* 0x0000000613137e21 */ /* 0x000fe20008010000 */
[----:B------:R0:W3:Y:S01]  /*eb00*/  @!P4 MUFU.RCP R46, R39 ;  /* 0x00000027002ec308 */ /* 0x0000e20000001000 */
[----:B------:R5:W-:Y:S01]  /*eb10*/  STS.U16 [R96+0x14], R24 ;  /* 0x0000141860007388 */ /* 0x000be20000000400 */
[----:B-1----:R-:W-:-:S02]  /*eb20*/  PRMT R38, R33, 0x7632, R38 ;  /* 0x0000763221267816 */ /* 0x002fc40000000026 */
[----:B------:R-:W-:Y:S01]  /*eb30*/  PRMT R29, R35, 0x7632, R29 ;  /* 0x00007632231d7816 */ /* 0x000fe2000000001d */
[----:B------:R1:W-:Y:S01]  /*eb40*/  STS.U16 [R96+0x12], R48 ;  /* 0x0000123060007388 */ /* 0x0003e20000000400 */
[----:B------:R-:W-:-:S03]  /*eb50*/  PRMT R23, R22, 0x7610, R23 ;  /* 0x0000761016177816 */ /* 0x000fc60000000017 */
[----:B------:R4:W-:Y:S01]  /*eb60*/  STS.U16 [R96+0x16], R25 ;  /* 0x0000161960007388 */ /* 0x0009e20000000400 */
[----:B0-----:R-:W-:Y:S02]  /*eb70*/  PRMT R39, R28, 0x7632, R39 ;  /* 0x000076321c277816 */ /* 0x001fe40000000027 */
[----:B-----5:R-:W-:Y:S01]  /*eb80*/  PRMT R24, R20, 0x7610, R24 ;  /* 0x0000761014187816 */ /* 0x020fe20000000018 */
[----:B------:R-:W-:Y:S01]  /*eb90*/  FADD.FTZ R36, R36, UR6 ;  /* 0x0000000624247e21 */ /* 0x000fe20008010000 */
[----:B-1----:R-:W-:Y:S01]  /*eba0*/  PRMT R48, R22, 0x7632, R48 ;  /* 0x0000763216307816 */ /* 0x002fe20000000030 */
[----:B------:R-:W-:Y:S01]  /*ebb0*/  @!P5 FMUL.FTZ R21, R30, -1.4426950216293334961 ;  /* 0xbfb8aa3b1e15d820 */ /* 0x000fe20000410000 */
[----:B----4-:R-:W-:Y:S02]  /*ebc0*/  PRMT R25, R20, 0x7632, R25 ;  /* 0x0000763214197816 */ /* 0x010fe40000000019 */
[----:B------:R-:W-:Y:S02]  /*ebd0*/  FSETP.GTU.FTZ.AND P6, PT, R19, 20, PT ;  /* 0x41a000001300780b */ /* 0x000fe40003fdc000 */
[----:B------:R-:W-:Y:S01]  /*ebe0*/  MOV R30, UR33 ;  /* 0x00000021001e7c02 */ /* 0x000fe20008000f00 */
[----:B------:R-:W-:Y:S01]  /*ebf0*/  STS.U16 [R96], R34 ;  /* 0x0000002260007388 */ /* 0x000fe20000000400 */
[----:B------:R-:W-:Y:S01]  /*ec00*/  @!P3 FMUL.FTZ R80, R80, R45 ;  /* 0x0000002d5050b220 */ /* 0x000fe20000410000 */
[----:B------:R-:W-:-:S02]  /*ec10*/  @!P2 FMUL.FTZ R20, R37, -1.4426950216293334961 ;  /* 0xbfb8aa3b2514a820 */ /* 0x000fc40000410000 */
[----:B------:R-:W-:Y:S01]  /*ec20*/  STS.U16 [R96+0x4], R33 ;  /* 0x0000042160007388 */ /* 0x000fe20000000400 */
[----:B------:R-:W-:-:S03]  /*ec30*/  FSETP.GTU.FTZ.AND P3, PT, R36, 20, PT ;  /* 0x41a000002400780b */ /* 0x000fc60003f7c000 */
        /* <DEDUP_REMOVED lines=9> */
[----:B0-----:R-:W-:-:S03]  /*ecd0*/  @!P1 FMUL.FTZ R23, R31, -1.4426950216293334961 ;  /* 0xbfb8aa3b1f179820 */ /* 0x001fc60000410000 */
        /* <DEDUP_REMOVED lines=20> */
[----:B------:R-:W-:Y:S01]  /*ee20*/  @!P6 FMUL.FTZ R19, R19, -1.4426950216293334961 ;  /* 0xbfb8aa3b1313e820 */ /* 0x000fe20000410000 */
[----:B------:R-:W-:-:S02]  /*ee30*/  HADD2.F32 R32, -RZ, R32.H0_H0 ;  /* 0x20000020ff207230 */ /* 0x000fc40000004100 */
[----:B------:R-:W-:-:S03]  /*ee40*/  @!P3 FMUL.FTZ R22, R36, -1.4426950216293334961 ;  /* 0xbfb8aa3b2416b820 */ /* 0x000fc60000410000 */
[----:B------:R-:W0:Y:S01]  /*ee50*/  @!P6 MUFU.EX2 R19, R19 ;  /* 0x000000130013e308 */ /* 0x000e220000000800 */
[----:B------:R-:W-:Y:S01]  /*ee60*/  FADD.FTZ R32, R32, UR6 ;  /* 0x0000000620207e21 */ /* 0x000fe20008010000 */
[----:B---3--:R-:W-:-:S04]  /*ee70*/  @!P4 FMUL.FTZ R87, R87, R46 ;  /* 0x0000002e5757c220 */ /* 0x008fc80000410000 */
[----:B------:R-:W-:Y:S02]  /*ee80*/  FSETP.GTU.FTZ.AND P4, PT, R32, 20, PT ;  /* 0x41a000002000780b */ /* 0x000fe40003f9c000 */
[----:B------:R-:W3:Y:S08]  /*ee90*/  @!P3 MUFU.EX2 R22, R22 ;  /* 0x000000160016b308 */ /* 0x000ef00000000800 */
[----:B------:R-:W4:Y:S01]  /*eea0*/  @!P1 MUFU.EX2 R23, R23 ;  /* 0x0000001700179308 */ /* 0x000f220000000800 */
[----:B------:R-:W5:Y:S01]  /*eeb0*/  LDS R26, [UR28+0x840] ;  /* 0x0008401cff1a7984 */ /* 0x000f620008000800 */
[----:B0-----:R-:W-:-:S06]  /*eec0*/  @!P6 FADD.FTZ R19, R19, 1 ;  /* 0x3f8000001313e421 */ /* 0x001fcc0000010000 */
[----:B------:R-:W0:Y:S01]  /*eed0*/  @!P2 MUFU.EX2 R20, R20 ;  /* 0x000000140014a308 */ /* 0x000e220000000800 */
[----:B-1----:R-:W-:Y:S01]  /*eee0*/  @!P4 FMUL.FTZ R24, R32, -1.4426950216293334961 ;  /* 0xbfb8aa3b2018c820 */ /* 0x002fe20000410000 */
[----:B---3--:R-:W-:Y:S01]  /*eef0*/  @!P3 FADD.FTZ R22, R22, 1 ;  /* 0x3f8000001616b421 */ /* 0x008fe20000010000 */
[----:B------:R-:W-:-:S05]  /*ef00*/  USHF.R.S32.HI UR13, URZ, 0x1f, UR12 ;  /* 0x0000001fff0d7899 */ /* 0x000fca000801140c */
[----:B------:R-:W1:Y:S01]  /*ef10*/  @!P6 MUFU.RCP R19, R19 ;  /* 0x000000130013e308 */ /* 0x000e620000001000 */
[----:B------:R-:W-:Y:S01]  /*ef20*/  UIMAD.WIDE.U32 UR10, UR29, UR24, UR12 ;  /* 0x000000181d0a72a5 */ /* 0x000fe2000f8e000c */
[----:B----4-:R-:W-:-:S06]  /*ef30*/  @!P1 FADD.FTZ R23, R23, 1 ;  /* 0x3f80000017179421 */ /* 0x010fcc0000010000 */
[----:B------:R-:W3:Y:S01]  /*ef40*/  @!P4 MUFU.EX2 R24, R24 ;  /* 0x000000180018c308 */ /* 0x000ee20000000800 */
[----:B0-----:R-:W-:Y:S01]  /*ef50*/  @!P2 FADD.FTZ R20, R20, 1 ;  /* 0x3f8000001414a421 */ /* 0x001fe20000010000 */
[----:B------:R-:W-:-:S06]  /*ef60*/  UIMAD UR11, UR29, UR25, UR11 ;  /* 0x000000191d0b72a4 */ /* 0x000fcc000f8e020b */
[----:B------:R-:W0:Y:S08]  /*ef70*/  @!P5 MUFU.EX2 R21, R21 ;  /* 0x000000150015d308 */ /* 0x000e300000000800 */
[----:B------:R-:W4:Y:S01]  /*ef80*/  @!P3 MUFU.RCP R22, R22 ;  /* 0x000000160016b308 */ /* 0x000f220000001000 */
[----:B------:R-:W-:Y:S02]  /*ef90*/  UIMAD UR24, UR8, UR27, URZ ;  /* 0x0000001b081872a4 */ /* 0x000fe4000f8e02ff */
[----:B------:R-:W-:-:S05]  /*efa0*/  UIMAD.WIDE.U32 UR10, UR8, UR26, UR10 ;  /* 0x0000001a080a72a5 */ /* 0x000fca000f8e000a */
[----:B------:R-:W2:Y:S01]  /*efb0*/  @!P1 MUFU.RCP R23, R23 ;  /* 0x0000001700179308 */ /* 0x000ea20000001000 */
[----:B-1----:R-:W-:-:S07]  /*efc0*/  @!P6 FMUL.FTZ R90, R90, R19 ;  /* 0x000000135a5ae220 */ /* 0x002fce0000410000 */
[----:B------:R1:W5:Y:S01]  /*efd0*/  @!P2 MUFU.RCP R57, R20 ;  /* 0x000000140039a308 */ /* 0x0003620000001000 */
[----:B---3--:R-:W-:Y:S01]  /*efe0*/  @!P4 FADD.FTZ R24, R24, 1 ;  /* 0x3f8000001818c421 */ /* 0x008fe20000010000 */
[----:B------:R-:W-:Y:S01]  /*eff0*/  IADD3 R19, P6, PT, R3, UR10, RZ ;  /* 0x0000000a03137c10 */ /* 0x000fe2000ffde0ff */
[----:B0-----:R-:W-:Y:S01]  /*f000*/  @!P5 FADD.FTZ R21, R21, 1 ;  /* 0x3f8000001515d421 */ /* 0x001fe20000010000 */
[----:B----4-:R-:W-:Y:S01]  /*f010*/  @!P3 FMUL.FTZ R91, R91, R22 ;  /* 0x000000165b5bb220 */ /* 0x010fe20000410000 */
[----:B------:R-:W0:Y:S01]  /*f020*/  LDCU.64 UR26, c[0x0][0x560] ;  /* 0x0000ac00ff1a77ac */ /* 0x000e220008000a00 */
[----:B-1----:R-:W-:Y:S02]  /*f030*/  MOV R20, UR24 ;  /* 0x0000001800147c02 */ /* 0x002fe40008000f00 */
[----:B------:R1:W3:Y:S01]  /*f040*/  @!P5 MUFU.RCP R28, R21 ;  /* 0x00000015001cd308 */ /* 0x0002e20000001000 */
[----:B--2---:R-:W-:Y:S01]  /*f050*/  @!P1 FMUL.FTZ R94, R94, R23 ;  /* 0x000000175e5e9220 */ /* 0x004fe20000410000 */
[----:B-----5:R-:W-:Y:S01]  /*f060*/  ISETP.GE.AND P3, PT, R18, R26, PT ;  /* 0x0000001a1200720c */ /* 0x020fe20003f66270 */
[----:B------:R-:W2:Y:S01]  /*f070*/  LDCU.64 UR24, c[0x0][0x520] ;  /* 0x0000a400ff1877ac */ /* 0x000ea20008000a00 */
[----:B------:R-:W-:-:S02]  /*f080*/  IADD3.X R22, PT, PT, R20, UR11, RZ, P6, !PT ;  /* 0x0000000b14167c10 */ /* 0x000fc4000b7fe4ff */
[----:B------:R-:W-:Y:S01]  /*f090*/  LEA R20, P6, R19, UR30, 0x1 ;  /* 0x0000001e13147c11 */ /* 0x000fe2000f8c08ff */
[----:B------:R-:W-:Y:S01]  /*f0a0*/  @!P2 FMUL.FTZ R92, R92, R57 ;  /* 0x000000395c5ca220 */ /* 0x000fe20000410000 */
[----:B------:R-:W4:Y:S01]  /*f0b0*/  @!P4 MUFU.RCP R24, R24 ;  /* 0x000000180018c308 */ /* 0x000f220000001000 */
[-C--:B------:R-:W-:Y:S01]  /*f0c0*/  ISETP.GE.AND P2, PT, R3, R26.reuse, PT ;  /* 0x0000001a0300720c */ /* 0x080fe20003f46270 */
[----:B------:R-:W5:Y:S01]  /*f0d0*/  LDCU.64 UR10, c[0x0][0x518] ;  /* 0x0000a300ff0a77ac */ /* 0x000f620008000a00 */
[----:B-1----:R-:W-:Y:S02]  /*f0e0*/  LEA.HI.X R21, R19, UR31, R22, 0x1, P6 ;  /* 0x0000001f13157c11 */ /* 0x002fe4000b0f0c16 */
[-C--:B------:R-:W-:Y:S02]  /*f0f0*/  ISETP.GE.AND P6, PT, R17, R26.reuse, PT ;  /* 0x0000001a1100720c */ /* 0x080fe40003fc6270 */
[----:B------:R-:W-:Y:S01]  /*f100*/  ISETP.GE.AND P1, PT, R15, R26, PT ;  /* 0x0000001a0f00720c */ /* 0x000fe20003f26270 */
[----:B------:R-:W-:Y:S01]  /*f110*/  @!P3 STG.E.U16 desc[UR34][R20.64+0x40], R27 ;  /* 0x0000401b1400b986 */ /* 0x000fe2000c101522 */
[----:B---3--:R-:W-:Y:S01]  /*f120*/  @!P5 FMUL.FTZ R93, R93, R28 ;  /* 0x0000001c5d5dd220 */ /* 0x008fe20000410000 */
[----:B------:R-:W-:-:S02]  /*f130*/  ISETP.GE.AND P3, PT, R4, R26, PT ;  /* 0x0000001a0400720c */ /* 0x000fc40003f66270 */
[-C--:B------:R-:W-:Y:S02]  /*f140*/  ISETP.GE.AND P5, PT, R13, R26.reuse, PT ;  /* 0x0000001a0d00720c */ /* 0x080fe40003fa6270 */
[----:B------:R-:W-:Y:S01]  /*f150*/  @!P2 STG.E.U16 desc[UR34][R20.64], R25 ;  /* 0x000000191400a986 */ /* 0x000fe2000c101522 */
[----:B------:R-:W-:Y:S01]  /*f160*/  ISETP.GE.AND P2, PT, R16, R26, PT ;  /* 0x0000001a1000720c */ /* 0x000fe20003f46270 */
[----:B----4-:R-:W-:Y:S02]  /*f170*/  @!P4 FMUL.FTZ R95, R95, R24 ;  /* 0x000000185f5fc220 */ /* 0x010fe40000410000 */
        /* <DEDUP_REMOVED lines=83> */
[----:B-----5:R-:W-:-:S03]  /*f6b0*/  UIMAD.WIDE.U32 UR12, UR29, UR10, UR12 ;  /* 0x0000000a1d0c72a5 */ /* 0x020fc6000f8e000c */
[----:B------:R-:W-:Y:S01]  /*f6c0*/  FADD.FTZ R74, R74, R75 ;  /* 0x0000004b4a4a7221 */ /* 0x000fe20000010000 */
[----:B------:R-:W-:-:S03]  /*f6d0*/  UIMAD UR11, UR29, UR11, UR13 ;  /* 0x0000000b1d0b72a4 */ /* 0x000fc6000f8e020d */
[----:B------:R-:W-:Y:S01]  /*f6e0*/  FADD.FTZ R77, R74, R77 ;  /* 0x0000004d4a4d7221 */ /* 0x000fe20000010000 */
[----:B------:R-:W-:-:S03]  /*f6f0*/  UMOV UR10, UR12 ;  /* 0x0000000c000a7c82 */ /* 0x000fc60008000000 */
[----:B------:R-:W-:Y:S01]  /*f700*/  FADD.FTZ R78, R77, R78 ;  /* 0x0000004e4d4e7221 */ /* 0x000fe20000010000 */
[----:B--2---:R-:W-:-:S03]  /*f710*/  UIMAD.WIDE.U32 UR10, UR8, UR24, UR10 ;  /* 0x00000018080a72a5 */ /* 0x004fc6000f8e000a */
[----:B------:R-:W-:Y:S01]  /*f720*/  FADD.FTZ R79, R78, R79 ;  /* 0x0000004f4e4f7221 */ /* 0x000fe20000010000 */
[----:B------:R-:W-:Y:S02]  /*f730*/  UIMAD UR11, UR8, UR25, UR11 ;  /* 0x00000019080b72a4 */ /* 0x000fe4000f8e020b */
[----:B-1----:R-:W-:Y:S01]  /*f740*/  IADD3 R19, P0, PT, R3, UR10, RZ ;  /* 0x0000000a03137c10 */ /* 0x002fe2000ff1e0ff */
[----:B------:R-:W-:-:S03]  /*f750*/  FADD.FTZ R80, R79, R80 ;  /* 0x000000504f507221 */ /* 0x000fc60000010000 */
[----:B------:R-:W-:Y:S01]  /*f760*/  IADD3.X R22, PT, PT, RZ, UR11, RZ, P0, !PT ;  /* 0x0000000bff167c10 */ /* 0x000fe200087fe4ff */
[----:B------:R-:W-:-:S04]  /*f770*/  FADD.FTZ R87, R80, R87 ;  /* 0x0000005750577221 */ /* 0x000fc80000010000 */
        /* <DEDUP_REMOVED lines=55> */
.L_x_7183:
        /* <DEDUP_REMOVED lines=42> */
.L_x_7317:
[----:B------:R-:W-:Y:S05]  /*fd90*/  BSYNC.RECONVERGENT B0 ;  /* 0x0000000000007941 */ /* 0x000fea0003800200 */
.L_x_7316:
        /* <DEDUP_REMOVED lines=40> */
.L_x_7319:
[----:B------:R-:W-:Y:S05]  /*10020*/  BSYNC.RECONVERGENT B0 ;  /* 0x0000000000007941 */ /* 0x000fea0003800200 */
.L_x_7318:
        /* <DEDUP_REMOVED lines=15> */
.L_x_7321:
        /* <DEDUP_REMOVED lines=32> */
.L_x_7320:
[----:B------:R-:W-:Y:S05]  /*10320*/  EXIT ;  /* 0x000000000000794d */ /* 0x000fea0003800000 */
.L_x_7221:
[----:B------:R-:W-:Y:S01]  /*10330*/  HFMA2 R197, -RZ, RZ, 0, 5.9604644775390625e-08 ;  /* 0x00000001ffc57431 */ /* 0x000fe200000001ff */
[----:B------:R-:W-:Y:S02]  /*10340*/  MOV R198, R191 ;  /* 0x000000bf00c67202 */ /* 0x000fe40000000f00 */
[----:B------:R-:W-:Y:S02]  /*10350*/  MOV R200, RZ ;  /* 0x000000ff00c87202 */ /* 0x000fe40000000f00 */
[----:B------:R-:W-:-:S07]  /*10360*/  MOV R71, 0xffffffff ;  /* 0xffffffff00477802 */ /* 0x000fce0000000f00 */
[----:B01---5:R-:W-:Y:S05]  /*10370*/  WARPSYNC.COLLECTIVE R71, `(.L_x_7322) ;  /* 0x0000000047087348 */ /* 0x023fea0003c00000 */
[----:B------:R2:W3:Y:S02]  /*10380*/  SHFL.UP P6, R196, R198, R197, R200 ;  /* 0x040000c5c6c47389 */ /* 0x0004e400000c00c8 */
[----:B0123-5:R-:W-:Y:S05]  /*10390*/  ENDCOLLECTIVE ;  /* 0x000000000000791b */ /* 0x02ffea0003800000 */
.L_x_7322:
[----:B------:R-:W-:Y:S02]  /*103a0*/  MOV R198, R192 ;  /* 0x000000c000c67202 */ /* 0x000fe40000000f00 */
[----:B------:R-:W-:-:S07]  /*103b0*/  MOV R68, R196 ;  /* 0x000000c400447202 */ /* 0x000fce0000000f00 */
[----:B------:R-:W-:Y:S05]  /*103c0*/  WARPSYNC.COLLECTIVE R71, `(.L_x_7323) ;  /* 0x0000000047087348 */ /* 0x000fea0003c00000 */
[----:B------:R0:W1:Y:S02]  /*103d0*/  SHFL.UP P6, R196, R198, R197, R200 ;  /* 0x040000c5c6c47389 */ /* 0x00006400000c00c8 */
[----:B01----:R-:W-:Y:S05]  /*103e0*/  ENDCOLLECTIVE ;  /* 0x000000000000791b */ /* 0x003fea0003800000 */
.L_x_7323:
[----:B------:R-:W-:Y:S02]  /*103f0*/  MOV R198, R193 ;  /* 0x000000c100c67202 */ /* 0x000fe40000000f00 */
[----:B------:R-:W-:-:S07]  /*10400*/  MOV R69, R196 ;  /* 0x000000c400457202 */ /* 0x000fce0000000f00 */
[----:B------:R-:W-:Y:S05]  /*10410*/  WARPSYNC.COLLECTIVE R71, `(.L_x_7324) ;  /* 0x0000000047087348 */ /* 0x000fea0003c00000 */
[----:B------:R0:W1:Y:S02]  /*10420*/  SHFL.UP P6, R196, R198, R197, R200 ;  /* 0x040000c5c6c47389 */ /* 0x00006400000c00c8 */
[----:B01----:R-:W-:Y:S05]  /*10430*/  ENDCOLLECTIVE ;  /* 0x000000000000791b */ /* 0x003fea0003800000 */
.L_x_7324:
[----:B------:R-:W-:Y:S02]  /*10440*/  MOV R198, R194 ;  /* 0x000000c200c67202 */ /* 0x000fe40000000f00 */
[----:B------:R-:W-:-:S07]  /*10450*/  MOV R70, R196 ;  /* 0x000000c400467202 */ /* 0x000fce0000000f00 */
[----:B------:R-:W-:Y:S05]  /*10460*/  WARPSYNC.COLLECTIVE R71, `(.L_x_7325) ;  /* 0x0000000047087348 */ /* 0x000fea0003c00000 */
[----:B------:R0:W1:Y:S02]  /*10470*/  SHFL.UP P6, R196, R198, R197, R200 ;  /* 0x040000c5c6c47389 */ /* 0x00006400000c00c8 */
[----:B01----:R-:W-:Y:S05]  /*10480*/  ENDCOLLECTIVE ;  /* 0x000000000000791b */ /* 0x003fea0003800000 */
.L_x_7325:
[----:B------:R-:W-:Y:S01]  /*10490*/  HFMA2 R197, -RZ, RZ, 0, 1.1920928955078125e-07 ;  /* 0x00000002ffc57431 */ /* 0x000fe200000001ff */
[----:B------:R-:W-:-:S05]  /*104a0*/  MOV R195, R196 ;  /* 0x000000c400c37202 */ /* 0x000fca0000000f00 */
        /* <DEDUP_REMOVED lines=14> */
.L_x_7326:
[----:B------:R-:W-:Y:S02]  /*10590*/  MOV R198, R192 ;  /* 0x000000c000c67202 */ /* 0x000fe40000000f00 */
[----:B------:R-:W-:-:S07]  /*105a0*/  MOV R68, R196 ;  /* 0x000000c400447202 */ /* 0x000fce0000000f00 */
[----:B------:R-:W-:Y:S05]  /*105b0*/  WARPSYNC.COLLECTIVE R71, `(.L_x_7327) ;  /* 0x0000000047087348 */ /* 0x000fea0003c00000 */
[----:B------:R0:W1:Y:S02]  /*105c0*/  SHFL.UP P6, R196, R198, R197, R200 ;  /* 0x040000c5c6c47389 */ /* 0x00006400000c00c8 */
[----:B01----:R-:W-:Y:S05]  /*105d0*/  ENDCOLLECTIVE ;  /* 0x000000000000791b */ /* 0x003fea0003800000 */
.L_x_7327:
[----:B------:R-:W-:Y:S02]  /*105e0*/  MOV R198, R193 ;  /* 0x000000c100c67202 */ /* 0x000fe40000000f00 */
[----:B------:R-:W-:-:S07]  /*105f0*/  MOV R69, R196 ;  /* 0x000000c400457202 */ /* 0x000fce0000000f00 */
[----:B------:R-:W-:Y:S05]  /*10600*/  WARPSYNC.COLLECTIVE R71, `(.L_x_7328) ;  /* 0x0000000047087348 */ /* 0x000fea0003c00000 */
[----:B------:R0:W1:Y:S02]  /*10610*/  SHFL.UP P6, R196, R198, R197, R200 ;  /* 0x040000c5c6c47389 */ /* 0x00006400000c00c8 */
[----:B01----:R-:W-:Y:S05]  /*10620*/  ENDCOLLECTIVE ;  /* 0x000000000000791b */ /* 0x003fea0003800000 */
.L_x_7328:
[----:B------:R-:W-:Y:S02]  /*10630*/  MOV R198, R194 ;  /* 0x000000c200c67202 */ /* 0x000fe40000000f00 */
[----:B------:R-:W-:-:S07]  /*10640*/  MOV R70, R196 ;  /* 0x000000c400467202 */ /* 0x000fce0000000f00 */
[----:B------:R-:W-:Y:S05]  /*10650*/  WARPSYNC.COLLECTIVE R71, `(.L_x_7329) ;  /* 0x0000000047087348 */ /* 0x000fea0003c00000 */
[----:B------:R0:W1:Y:S02]  /*10660*/  SHFL.UP P6, R196, R198, R197, R200 ;  /* 0x040000c5c6c47389 */ /* 0x00006400000c00c8 */
[----:B01----:R-:W-:Y:S05]  /*10670*/  ENDCOLLECTIVE ;  /* 0x000000000000791b */ /* 0x003fea0003800000 */
.L_x_7329:
[----:B------:R-:W-:Y:S01]  /*10680*/  HFMA2 R197, -RZ, RZ, 0, 2.384185791015625e-07 ;  /* 0x00000004ffc57431 */ /* 0x000fe200000001ff */
        /* <DEDUP_REMOVED lines=15> */
.L_x_7330:
[----:B------:R-:W-:Y:S02]  /*10780*/  MOV R198, R192 ;  /* 0x000000c000c67202 */ /* 0x000fe40000000f00 */
[----:B------:R-:W-:-:S07]  /*10790*/  MOV R68, R196 ;  /* 0x000000c400447202 */ /* 0x000fce0000000f00 */
[----:B------:R-:W-:Y:S05]  /*107a0*/  WARPSYNC.COLLECTIVE R71, `(.L_x_7331) ;  /* 0x0000000047087348 */ /* 0x000fea0003c00000 */
[----:B------:R0:W1:Y:S02]  /*107b0*/  SHFL.UP P6, R196, R198, R197, R200 ;  /* 0x040000c5c6c47389 */ /* 0x00006400000c00c8 */
[----:B01----:R-:W-:Y:S05]  /*107c0*/  ENDCOLLECTIVE ;  /* 0x000000000000791b */ /* 0x003fea0003800000 */
.L_x_7331:
[----:B------:R-:W-:Y:S02]  /*107d0*/  MOV R198, R193 ;  /* 0x000000c100c67202 */ /* 0x000fe40000000f00 */
[----:B------:R-:W-:-:S07]  /*107e0*/  MOV R69, R196 ;  /* 0x000000c400457202 */ /* 0x000fce0000000f00 */
[----:B------:R-:W-:Y:S05]  /*107f0*/  WARPSYNC.COLLECTIVE R71, `(.L_x_7332) ;  /* 0x0000000047087348 */ /* 0x000fea0003c00000 */
[----:B------:R0:W1:Y:S02]  /*10800*/  SHFL.UP P6, R196, R198, R197, R200 ;  /* 0x040000c5c6c47389 */ /* 0x00006400000c00c8 */
[----:B01----:R-:W-:Y:S05]  /*10810*/  ENDCOLLECTIVE ;  /* 0x000000000000791b */ /* 0x003fea0003800000 */
.L_x_7332:
[----:B------:R-:W-:Y:S02]  /*10820*/  MOV R198, R194 ;  /* 0x000000c200c67202 */ /* 0x000fe40000000f00 */
[----:B------:R-:W-:-:S07]  /*10830*/  MOV R70, R196 ;  /* 0x000000c400467202 */ /* 0x000fce0000000f00 */
[----:B------:R-:W-:Y:S05]  /*10840*/  WARPSYNC.COLLECTIVE R71, `(.L_x_7333) ;  /* 0x0000000047087348 */ /* 0x000fea0003c00000 */
[----:B------:R0:W1:Y:S02]  /*10850*/  SHFL.UP P6, R196, R198, R197, R200 ;  /* 0x040000c5c6c47389 */ /* 0x00006400000c00c8 */
[----:B01----:R-:W-:Y:S05]  /*10860*/  ENDCOLLECTIVE ;  /* 0x000000000000791b */ /* 0x003fea0003800000 */
.L_x_7333:
[----:B------:R-:W-:Y:S01]  /*10870*/  HFMA2 R197, -RZ, RZ, 0, 4.76837158203125e-07 ;  /* 0x00000008ffc57431 */ /* 0x000fe200000001ff */
        /* <DEDUP_REMOVED lines=15> */
.L_x_7334:
[----:B------:R-:W-:Y:S02]  /*10970*/  MOV R198, R192 ;  /* 0x000000c000c67202 */ /* 0x000fe40000000f00 */
[----:B------:R-:W-:-:S07]  /*10980*/  MOV R68, R196 ;  /* 0x000000c400447202 */ /* 0x000fce0000000f00 */
[----:B------:R-:W-:Y:S05]  /*10990*/  WARPSYNC.COLLECTIVE R71, `(.L_x_7335) ;  /* 0x0000000047087348 */ /* 0x000fea0003c00000 */
[----:B------:R0:W1:Y:S02]  /*109a0*/  SHFL.UP P6, R196, R198, R197, R200 ;  /* 0x040000c5c6c47389 */ /* 0x00006400000c00c8 */
[----:B01----:R-:W-:Y:S05]  /*109b0*/  ENDCOLLECTIVE ;  /* 0x000000000000791b */ /* 0x003fea0003800000 */
.L_x_7335:
[----:B------:R-:W-:Y:S02]  /*109c0*/  MOV R198, R193 ;  /* 0x000000c100c67202 */ /* 0x000fe40000000f00 */
[----:B------:R-:W-:-:S07]  /*109d0*/  MOV R69, R196 ;  /* 0x000000c400457202 */ /* 0x000fce0000000f00 */
[----:B------:R-:W-:Y:S05]  /*109e0*/  WARPSYNC.COLLECTIVE R71, `(.L_x_7336) ;  /* 0x0000000047087348 */ /* 0x000fea0003c00000 */
[----:B------:R0:W1:Y:S02]  /*109f0*/  SHFL.UP P6, R196, R198, R197, R200 ;  /* 0x040000c5c6c47389 */ /* 0x00006400000c00c8 */
[----:B01----:R-:W-:Y:S05]  /*10a00*/  ENDCOLLECTIVE ;  /* 0x000000000000791b */ /* 0x003fea0003800000 */
.L_x_7336:
[----:B------:R-:W-:Y:S02]  /*10a10*/  MOV R198, R194 ;  /* 0x000000c200c67202 */ /* 0x000fe40000000f00 */
[----:B------:R-:W-:-:S07]  /*10a20*/  MOV R70, R196 ;  /* 0x000000c400467202 */ /* 0x000fce0000000f00 */
[----:B------:R-:W-:Y:S05]  /*10a30*/  WARPSYNC.COLLECTIVE R71, `(.L_x_7337) ;  /* 0x0000000047087348 */ /* 0x000fea0003c00000 */
[----:B------:R0:W1:Y:S02]  /*10a40*/  SHFL.UP P6, R196, R198, R197, R200 ;  /* 0x040000c5c6c47389 */ /* 0x00006400000c00c8 */
[----:B01----:R-:W-:Y:S05]  /*10a50*/  ENDCOLLECTIVE ;  /* 0x000000000000791b */ /* 0x003fea0003800000 */
.L_x_7337:
[----:B------:R-:W-:Y:S01]  /*10a60*/  HFMA2 R197, -RZ, RZ, 0, 9.5367431640625e-07 ;  /* 0x00000010ffc57431 */ /* 0x000fe200000001ff */
        /* <DEDUP_REMOVED lines=15> */
.L_x_7338:
[----:B------:R-:W-:Y:S02]  /*10b60*/  MOV R198, R192 ;  /* 0x000000c000c67202 */ /* 0x000fe40000000f00 */
[----:B------:R-:W-:-:S07]  /*10b70*/  MOV R68, R196 ;  /* 0x000000c400447202 */ /* 0x000fce0000000f00 */
[----:B------:R-:W-:Y:S05]  /*10b80*/  WARPSYNC.COLLECTIVE R71, `(.L_x_7339) ;  /* 0x0000000047087348 */ /* 0x000fea0003c00000 */
[----:B------:R0:W1:Y:S02]  /*10b90*/  SHFL.UP P6, R196, R198, R197, R200 ;  /* 0x040000c5c6c47389 */ /* 0x00006400000c00c8 */
[----:B01----:R-:W-:Y:S05]  /*10ba0*/  ENDCOLLECTIVE ;  /* 0x000000000000791b */ /* 0x003fea0003800000 */
.L_x_7339:
[----:B------:R-:W-:Y:S02]  /*10bb0*/  MOV R198, R193 ;  /* 0x000000c100c67202 */ /* 0x000fe40000000f00 */
[----:B------:R-:W-:-:S07]  /*10bc0*/  MOV R69, R196 ;  /* 0x000000c400457202 */ /* 0x000fce0000000f00 */
[----:B------:R-:W-:Y:S05]  /*10bd0*/  WARPSYNC.COLLECTIVE R71, `(.L_x_7340) ;  /* 0x0000000047087348 */ /* 0x000fea0003c00000 */
[----:B------:R0:W1:Y:S02]  /*10be0*/  SHFL.UP P6, R196, R198, R197, R200 ;  /* 0x040000c5c6c47389 */ /* 0x00006400000c00c8 */
[----:B01----:R-:W-:Y:S05]  /*10bf0*/  ENDCOLLECTIVE ;  /* 0x000000000000791b */ /* 0x003fea0003800000 */
.L_x_7340:
[----:B------:R-:W-:Y:S02]  /*10c00*/  MOV R198, R194 ;  /* 0x000000c200c67202 */ /* 0x000fe40000000f00 */
[----:B------:R-:W-:-:S07]  /*10c10*/  MOV R70, R196 ;  /* 0x000000c400467202 */ /* 0x000fce0000000f00 */
[----:B------:R-:W-:Y:S05]  /*10c20*/  WARPSYNC.COLLECTIVE R71, `(.L_x_7341) ;  /* 0x0000000047087348 */ /* 0x000fea0003c00000 */
[----:B------:R0:W1:Y:S02]  /*10c30*/  SHFL.UP P6, R196, R198, R197, R200 ;  /* 0x040000c5c6c47389 */ /* 0x00006400000c00c8 */
[----:B01----:R-:W-:Y:S05]  /*10c40*/  ENDCOLLECTIVE ;  /* 0x000000000000791b */ /* 0x003fea0003800000 */
.L_x_7341:
[----:B------:R-:W-:Y:S01]  /*10c50*/  MOV R195, R196 ;  /* 0x000000c400c37202 */ /* 0x000fe20000000f00 */
[----:B------:R-:W-:Y:S06]  /*10c60*/  BRA `(.L_x_7342) ;  /* 0xffffff7000887947 */ /* 0x000fec000383ffff */
.L_x_7222:
        /* <DEDUP_REMOVED lines=8> */
.L_x_7344:
[----:B------:R-:W-:Y:S05]  /*10cf0*/  BSYNC B0 ;  /* 0x0000000000007941 */ /* 0x000fea0003800000 */
.L_x_7343:
[----:B------:R-:W-:Y:S05]  /*10d00*/  BRA `(.L_x_7345) ;  /* 0xffffff7000947947 */ /* 0x000fea000383ffff */
.L_x_7223:
        /* <DEDUP_REMOVED lines=8> */
.L_x_7347:
[----:B------:R-:W-:Y:S05]  /*10d90*/  BSYNC B0 ;  /* 0x0000000000007941 */ /* 0x000fea0003800000 */
.L_x_7346:
[----:B------:R-:W-:Y:S05]  /*10da0*/  BRA `(.L_x_7348) ;  /* 0xffffff7000747947 */ /* 0x000fea000383ffff */
.L_x_7224:
        /* <DEDUP_REMOVED lines=8> */
.L_x_7350:
[----:B------:R-:W-:Y:S05]  /*10e30*/  BSYNC B0 ;  /* 0x0000000000007941 */ /* 0x000fea0003800000 */
.L_x_7349:
[----:B------:R-:W-:Y:S05]  /*10e40*/  BRA `(.L_x_7351) ;  /* 0xffffff7000547947 */ /* 0x000fea000383ffff */
.L_x_7225:
        /* <DEDUP_REMOVED lines=8> */
.L_x_7353:
[----:B------:R-:W-:Y:S05]  /*10ed0*/  BSYNC B0 ;  /* 0x0000000000007941 */ /* 0x000fea0003800000 */
.L_x_7352:
[----:B------:R-:W-:Y:S05]  /*10ee0*/  BRA `(.L_x_7354) ;  /* 0xffffff7000347947 */ /* 0x000fea000383ffff */
.L_x_7226:
        /* <DEDUP_REMOVED lines=8> */
.L_x_7356:
[----:B------:R-:W-:Y:S05]  /*10f70*/  BSYNC B0 ;  /* 0x0000000000007941 */ /* 0x000fea0003800000 */
.L_x_7355:
        /* <DEDUP_REMOVED lines=10> */
.L_x_7357:
[----:B------:R-:W-:Y:S02]  /*11020*/  MOV R68, 0x1f ;  /* 0x0000001f00447802 */ /* 0x000fe40000000f00 */
[----:B------:R-:W-:Y:S02]  /*11030*/  MOV R198, R193 ;  /* 0x000000c100c67202 */ /* 0x000fe40000000f00 */
[----:B------:R-:W-:-:S07]  /*11040*/  MOV R195, R196 ;  /* 0x000000c400c37202 */ /* 0x000fce0000000f00 */
[----:B------:R-:W-:Y:S05]  /*11050*/  WARPSYNC.COLLECTIVE R71, `(.L_x_7358) ;  /* 0x0000000047087348 */ /* 0x000fea0003c00000 */
[----:B------:R0:W1:Y:S02]  /*11060*/  SHFL.UP P6, R196, R198, R197, R200 ;  /* 0x040000c5c6c47389 */ /* 0x00006400000c00c8 */
[----:B01----:R-:W-:Y:S05]  /*11070*/  ENDCOLLECTIVE ;  /* 0x000000000000791b */ /* 0x003fea0003800000 */
.L_x_7358:
[----:B------:R-:W-:Y:S02]  /*11080*/  MOV R198, R194 ;  /* 0x000000c200c67202 */ /* 0x000fe40000000f00 */
[----:B------:R-:W-:-:S07]  /*11090*/  MOV R193, R196 ;  /* 0x000000c400c17202 */ /* 0x000fce0000000f00 */
[----:B------:R-:W-:Y:S05]  /*110a0*/  WARPSYNC.COLLECTIVE R71, `(.L_x_7359) ;  /* 0x0000000047087348 */ /* 0x000fea0003c00000 */
[----:B------:R0:W1:Y:S02]  /*110b0*/  SHFL.UP P6, R196, R198, R197, R200 ;  /* 0x040000c5c6c47389 */ /* 0x00006400000c00c8 */
[----:B01----:R-:W-:Y:S05]  /*110c0*/  ENDCOLLECTIVE ;  /* 0x000000000000791b */ /* 0x003fea0003800000 */
.L_x_7359:
[----:B------:R-:W-:Y:S05]  /*110d0*/  WARPSYNC.COLLECTIVE R71, `(.L_x_7360) ;  /* 0x0000000047087348 */ /* 0x000fea0003c00000 */
[----:B------:R0:W1:Y:S02]  /*110e0*/  SHFL.IDX P3, R244, R70, R69, R68 ;  /* 0x0000004546f47389 */ /* 0x0000640000060044 */
[----:B01----:R-:W-:Y:S05]  /*110f0*/  ENDCOLLECTIVE ;  /* 0x000000000000791b */ /* 0x003fea0003800000 */
.L_x_7360:
[----:B------:R-:W-:Y:S02]  /*11100*/  MOV R70, R65 ;  /* 0x0000004100467202 */ /* 0x000fe40000000f00 */
[----:B------:R-:W-:Y:S02]  /*11110*/  MOV R194, R196 ;  /* 0x000000c400c27202 */ /* 0x000fe40000000f00 */
[----:B------:R-:W-:-:S07]  /*11120*/  MOV R64, R244 ;  /* 0x000000f400407202 */ /* 0x000fce0000000f00 */
[----:B------:R-:W-:Y:S05]  /*11130*/  WARPSYNC.COLLECTIVE R71, `(.L_x_7361) ;  /* 0x0000000047087348 */ /* 0x000fea0003c00000 */
[----:B------:R0:W1:Y:S02]  /*11140*/  SHFL.IDX P3, R244, R70, R69, R68 ;  /* 0x0000004546f47389 */ /* 0x0000640000060044 */
[----:B01----:R-:W-:Y:S05]  /*11150*/  ENDCOLLECTIVE ;  /* 0x000000000000791b */ /* 0x003fea0003800000 */
.L_x_7361:
[----:B------:R-:W-:Y:S02]  /*11160*/  MOV R70, R66 ;  /* 0x0000004200467202 */ /* 0x000fe40000000f00 */
[----:B------:R-:W-:-:S07]  /*11170*/  MOV R196, R244 ;  /* 0x000000f400c47202 */ /* 0x000fce0000000f00 */
[----:B------:R-:W-:Y:S05]  /*11180*/  WARPSYNC.COLLECTIVE R71, `(.L_x_7362) ;  /* 0x0000000047087348 */ /* 0x000fea0003c00000 */
[----:B------:R0:W1:Y:S02]  /*11190*/  SHFL.IDX P3, R244, R70, R69, R68 ;  /* 0x0000004546f47389 */ /* 0x0000640000060044 */
[----:B01----:R-:W-:Y:S05]  /*111a0*/  ENDCOLLECTIVE ;  /* 0x000000000000791b */ /* 0x003fea0003800000 */
.L_x_7362:
[----:B------:R-:W-:Y:S02]  /*111b0*/  MOV R70, R67 ;  /* 0x0000004300467202 */ /* 0x000fe40000000f00 */
[----:B------:R-:W-:-:S07]  /*111c0*/  MOV R66, R244 ;  /* 0x000000f400427202 */ /* 0x000fce0000000f00 */
[----:B------:R-:W-:Y:S05]  /*111d0*/  WARPSYNC.COLLECTIVE R71, `(.L_x_7363) ;  /* 0x0000000047087348 */ /* 0x000fea0003c00000 */
[----:B------:R0:W1:Y:S02]  /*111e0*/  SHFL.IDX P3, R244, R70, R69, R68 ;  /* 0x0000004546f47389 */ /* 0x0000640000060044 */
[----:B01----:R-:W-:Y:S05]  /*111f0*/  ENDCOLLECTIVE ;  /* 0x000000000000791b */ /* 0x003fea0003800000 */
.L_x_7363:
[----:B------:R-:W-:Y:S01]  /*11200*/  MOV R67, R244 ;  /* 0x000000f400437202 */ /* 0x000fe20000000f00 */
[----:B------:R-:W-:Y:S06]  /*11210*/  BRA `(.L_x_7364) ;  /* 0xffffff6c00907947 */ /* 0x000fec000383ffff */
.L_x_7228:
        /* <DEDUP_REMOVED lines=8> */
.L_x_7365:
[----:B------:R-:W-:Y:S02]  /*112a0*/  MOV R250, R246 ;  /* 0x000000f600fa7202 */ /* 0x000fe40000000f00 */
[----:B------:R-:W-:-:S07]  /*112b0*/  MOV R68, R244 ;  /* 0x000000f400447202 */ /* 0x000fce0000000f00 */
[----:B------:R-:W-:Y:S05]  /*112c0*/  WARPSYNC.COLLECTIVE R71, `(.L_x_7366) ;  /* 0x0000000047087348 */ /* 0x000fea0003c00000 */
[----:B------:R0:W1:Y:S02]  /*112d0*/  SHFL.DOWN P0, R244, R250, R251, R252 ;  /* 0x080000fbfaf47389 */ /* 0x00006400000000fc */
[----:B01----:R-:W-:Y:S05]  /*112e0*/  ENDCOLLECTIVE ;  /* 0x000000000000791b */ /* 0x003fea0003800000 */
.L_x_7366:
[----:B------:R-:W-:Y:S02]  /*112f0*/  MOV R250, R70 ;  /* 0x0000004600fa7202 */ /* 0x000fe40000000f00 */
[----:B------:R-:W-:-:S07]  /*11300*/  MOV R69, R244 ;  /* 0x000000f400457202 */ /* 0x000fce0000000f00 */
[----:B------:R-:W-:Y:S05]  /*11310*/  WARPSYNC.COLLECTIVE R71, `(.L_x_7367) ;  /* 0x0000000047087348 */ /* 0x000fea0003c00000 */
[----:B------:R0:W1:Y:S02]  /*11320*/  SHFL.DOWN P0, R244, R250, R251, R252 ;  /* 0x080000fbfaf47389 */ /* 0x00006400000000fc */
[----:B01----:R-:W-:Y:S05]  /*11330*/  ENDCOLLECTIVE ;  /* 0x000000000000791b */ /* 0x003fea0003800000 */
.L_x_7367:
[----:B------:R-:W-:Y:S02]  /*11340*/  MOV R250, R248 ;  /* 0x000000f800fa7202 */ /* 0x000fe40000000f00 */
[----:B------:R-:W-:-:S07]  /*11350*/  MOV R241, R244 ;  /* 0x000000f400f17202 */ /* 0x000fce0000000f00 */
[----:B------:R-:W-:Y:S05]  /*11360*/  WARPSYNC.COLLECTIVE R71, `(.L_x_7368) ;  /* 0x0000000047087348 */ /* 0x000fea0003c00000 */
[----:B------:R0:W1:Y:S02]  /*11370*/  SHFL.DOWN P0, R244, R250, R251, R252 ;  /* 0x080000fbfaf47389 */ /* 0x00006400000000fc */
[----:B01----:R-:W-:Y:S05]  /*11380*/  ENDCOLLECTIVE ;  /* 0x000000000000791b */ /* 0x003fea0003800000 */
.L_x_7368:
[----:B------:R-:W-:Y:S01]  /*11390*/  MOV R71, R244 ;  /* 0x000000f400477202 */ /* 0x000fe20000000f00 */
[----:B------:R-:W-:Y:S06]  /*113a0*/  BRA `(.L_x_7369) ;  /* 0xffffff8000787947 */ /* 0x000fec000383ffff */
.L_x_7231:
        /* <DEDUP_REMOVED lines=8> */
.L_x_7371:
[----:B------:R-:W-:Y:S05]  /*11430*/  BSYNC B0 ;  /* 0x0000000000007941 */ /* 0x000fea0003800000 */
.L_x_7370:
        /* <DEDUP_REMOVED lines=8> */
.L_x_7372:
[----:B------:R-:W-:Y:S02]  /*114c0*/  MOV R250, R247 ;  /* 0x000000f700fa7202 */ /* 0x000fe40000000f00 */
[----:B------:R-:W-:-:S07]  /*114d0*/  MOV R69, R244 ;  /* 0x000000f400457202 */ /* 0x000fce0000000f00 */
[----:B------:R-:W-:Y:S05]  /*114e0*/  WARPSYNC.COLLECTIVE R71, `(.L_x_7373) ;  /* 0x0000000047087348 */ /* 0x000fea0003c00000 */
[----:B------:R0:W1:Y:S02]  /*114f0*/  SHFL.DOWN P0, R244, R250, R251, R252 ;  /* 0x080000fbfaf47389 */ /* 0x00006400000000fc */
[----:B01----:R-:W-:Y:S05]  /*11500*/  ENDCOLLECTIVE ;  /* 0x000000000000791b */ /* 0x003fea0003800000 */
.L_x_7373:
[----:B------:R-:W-:Y:S02]  /*11510*/  MOV R250, R248 ;  /* 0x000000f800fa7202 */ /* 0x000fe40000000f00 */
[----:B------:R-:W-:-:S07]  /*11520*/  MOV R70, R244 ;  /* 0x000000f400467202 */ /* 0x000fce0000000f00 */
[----:B------:R-:W-:Y:S05]  /*11530*/  WARPSYNC.COLLECTIVE R71, `(.L_x_7374) ;  /* 0x0000000047087348 */ /* 0x000fea0003c00000 */
[----:B------:R0:W1:Y:S02]  /*11540*/  SHFL.DOWN P0, R244, R250, R251, R252 ;  /* 0x080000fbfaf47389 */ /* 0x00006400000000fc */
[----:B01----:R-:W-:Y:S05]  /*11550*/  ENDCOLLECTIVE ;  /* 0x000000000000791b */ /* 0x003fea0003800000 */
.L_x_7374:
[----:B------:R-:W-:Y:S01]  /*11560*/  MOV R241, R244 ;  /* 0x000000f400f17202 */ /* 0x000fe20000000f00 */
[----:B------:R-:W-:Y:S06]  /*11570*/  BRA `(.L_x_7375) ;  /* 0xffffff8000587947 */ /* 0x000fec000383ffff */
.L_x_7234:
        /* <DEDUP_REMOVED lines=8> */
.L_x_7377:
[----:B------:R-:W-:Y:S05]  /*11600*/  BSYNC B0 ;  /* 0x0000000000007941 */ /* 0x000fea0003800000 */
.L_x_7376:
        /* <DEDUP_REMOVED lines=8> */
.L_x_7378:
[----:B------:R-:W-:Y:S02]  /*11690*/  MOV R250, R247 ;  /* 0x000000f700fa7202 */ /* 0x000fe40000000f00 */
[----:B------:R-:W-:-:S07]  /*116a0*/  MOV R69, R244 ;  /* 0x000000f400457202 */ /* 0x000fce0000000f00 */
[----:B------:R-:W-:Y:S05]  /*116b0*/  WARPSYNC.COLLECTIVE R71, `(.L_x_7379) ;  /* 0x0000000047087348 */ /* 0x000fea0003c00000 */
[----:B------:R0:W1:Y:S02]  /*116c0*/  SHFL.DOWN P0, R244, R250, R251, R252 ;  /* 0x080000fbfaf47389 */ /* 0x00006400000000fc */
[----:B01----:R-:W-:Y:S05]  /*116d0*/  ENDCOLLECTIVE ;  /* 0x000000000000791b */ /* 0x003fea0003800000 */
.L_x_7379:
[----:B------:R-:W-:Y:S02]  /*116e0*/  MOV R250, R248 ;  /* 0x000000f800fa7202 */ /* 0x000fe40000000f00 */
[----:B------:R-:W-:-:S07]  /*116f0*/  MOV R70, R244 ;  /* 0x000000f400467202 */ /* 0x000fce0000000f00 */
[----:B------:R-:W-:Y:S05]  /*11700*/  WARPSYNC.COLLECTIVE R71, `(.L_x_7380) ;  /* 0x0000000047087348 */ /* 0x000fea0003c00000 */
[----:B------:R0:W1:Y:S02]  /*11710*/  SHFL.DOWN P0, R244, R250, R251, R252 ;  /* 0x080000fbfaf47389 */ /* 0x00006400000000fc */
[----:B01----:R-:W-:Y:S05]  /*11720*/  ENDCOLLECTIVE ;  /* 0x000000000000791b */ /* 0x003fea0003800000 */
.L_x_7380:
[----:B------:R-:W-:Y:S01]  /*11730*/  MOV R241, R244 ;  /* 0x000000f400f17202 */ /* 0x000fe20000000f00 */
[----:B------:R-:W-:Y:S06]  /*11740*/  BRA `(.L_x_7381) ;  /* 0xffffff8000387947 */ /* 0x000fec000383ffff */
.L_x_7237:
        /* <DEDUP_REMOVED lines=8> */
.L_x_7383:
[----:B------:R-:W-:Y:S05]  /*117d0*/  BSYNC B0 ;  /* 0x0000000000007941 */ /* 0x000fea0003800000 */
.L_x_7382:
        /* <DEDUP_REMOVED lines=8> */
.L_x_7384:
[----:B------:R-:W-:Y:S02]  /*11860*/  MOV R250, R247 ;  /* 0x000000f700fa7202 */ /* 0x000fe40000000f00 */
[----:B------:R-:W-:-:S07]  /*11870*/  MOV R69, R244 ;  /* 0x000000f400457202 */ /* 0x000fce0000000f00 */
[----:B------:R-:W-:Y:S05]  /*11880*/  WARPSYNC.COLLECTIVE R71, `(.L_x_7385) ;  /* 0x0000000047087348 */ /* 0x000fea0003c00000 */
[----:B------:R0:W1:Y:S02]  /*11890*/  SHFL.DOWN P0, R244, R250, R251, R252 ;  /* 0x080000fbfaf47389 */ /* 0x00006400000000fc */
[----:B01----:R-:W-:Y:S05]  /*118a0*/  ENDCOLLECTIVE ;  /* 0x000000000000791b */ /* 0x003fea0003800000 */
.L_x_7385:
[----:B------:R-:W-:Y:S02]  /*118b0*/  MOV R250, R248 ;  /* 0x000000f800fa7202 */ /* 0x000fe40000000f00 */
[----:B------:R-:W-:-:S07]  /*118c0*/  MOV R70, R244 ;  /* 0x000000f400467202 */ /* 0x000fce0000000f00 */
[----:B------:R-:W-:Y:S05]  /*118d0*/  WARPSYNC.COLLECTIVE R71, `(.L_x_7386) ;  /* 0x0000000047087348 */ /* 0x000fea0003c00000 */
[----:B------:R0:W1:Y:S02]  /*118e0*/  SHFL.DOWN P0, R244, R250, R251, R252 ;  /* 0x080000fbfaf47389 */ /* 0x00006400000000fc */
[----:B01----:R-:W-:Y:S05]  /*118f0*/  ENDCOLLECTIVE ;  /* 0x000000000000791b */ /* 0x003fea0003800000 */
.L_x_7386:
[----:B------:R-:W-:Y:S01]  /*11900*/  MOV R241, R244 ;  /* 0x000000f400f17202 */ /* 0x000fe20000000f00 */
[----:B------:R-:W-:Y:S06]  /*11910*/  BRA `(.L_x_7387) ;  /* 0xffffff8000187947 */ /* 0x000fec000383ffff */
.L_x_7240:
        /* <DEDUP_REMOVED lines=8> */
.L_x_7389:
[----:B------:R-:W-:Y:S05]  /*119a0*/  BSYNC B0 ;  /* 0x0000000000007941 */ /* 0x000fea0003800000 */
.L_x_7388:
        /* <DEDUP_REMOVED lines=8> */
.L_x_7390:
[----:B------:R-:W-:Y:S02]  /*11a30*/  MOV R250, R247 ;  /* 0x000000f700fa7202 */ /* 0x000fe40000000f00 */
[----:B------:R-:W-:-:S07]  /*11a40*/  MOV R69, R244 ;  /* 0x000000f400457202 */ /* 0x000fce0000000f00 */
[----:B------:R-:W-:Y:S05]  /*11a50*/  WARPSYNC.COLLECTIVE R71, `(.L_x_7391) ;  /* 0x0000000047087348 */ /* 0x000fea0003c00000 */
[----:B------:R0:W1:Y:S02]  /*11a60*/  SHFL.DOWN P0, R244, R250, R251, R252 ;  /* 0x080000fbfaf47389 */ /* 0x00006400000000fc */
[----:B01----:R-:W-:Y:S05]  /*11a70*/  ENDCOLLECTIVE ;  /* 0x000000000000791b */ /* 0x003fea0003800000 */
.L_x_7391:
[----:B------:R-:W-:Y:S02]  /*11a80*/  MOV R250, R248 ;  /* 0x000000f800fa7202 */ /* 0x000fe40000000f00 */
[----:B------:R-:W-:-:S07]  /*11a90*/  MOV R70, R244 ;  /* 0x000000f400467202 */ /* 0x000fce0000000f00 */
[----:B------:R-:W-:Y:S05]  /*11aa0*/  WARPSYNC.COLLECTIVE R71, `(.L_x_7392) ;  /* 0x0000000047087348 */ /* 0x000fea0003c00000 */
[----:B------:R0:W1:Y:S02]  /*11ab0*/  SHFL.DOWN P0, R244, R250, R251, R252 ;  /* 0x080000fbfaf47389 */ /* 0x00006400000000fc */
[----:B01----:R-:W-:Y:S05]  /*11ac0*/  ENDCOLLECTIVE ;  /* 0x000000000000791b */ /* 0x003fea0003800000 */
.L_x_7392:
[----:B------:R-:W-:Y:S01]  /*11ad0*/  MOV R240, R244 ;  /* 0x000000f400f07202 */ /* 0x000fe20000000f00 */
[----:B------:R-:W-:Y:S06]  /*11ae0*/  BRA `(.L_x_7393) ;  /* 0xffffff7c00f87947 */ /* 0x000fec000383ffff */
.L_x_7243:
[----:B-1----:R-:W-:Y:S01]  /*11af0*/  HFMA2 R69, -RZ, RZ, 0, 0 ;  /* 0x00000000ff457431 */ /* 0x002fe200000001ff */
[----:B------:R-:W-:Y:S01]  /*11b00*/  BSSY B0, `(.L_x_7394) ;  /* 0x0000007000007945 */ /* 0x000fe20003800000 */
[----:B0-----:R-:W-:Y:S02]  /*11b10*/  MOV R70, R245 ;  /* 0x000000f500467202 */ /* 0x001fe40000000f00 */
[----:B------:R-:W-:Y:S02]  /*11b20*/  MOV R68, 0x1f ;  /* 0x0000001f00447802 */ /* 0x000fe40000000f00 */
[----:B----4-:R-:W-:-:S07]  /*11b30*/  MOV R71, 0xffffffff ;  /* 0xffffffff00477802 */ /* 0x010fce0000000f00 */
[----:B--23--:R-:W-:Y:S05]  /*11b40*/  WARPSYNC.COLLECTIVE R71, `(.L_x_7395) ;  /* 0x0000000047087348 */ /* 0x00cfea0003c00000 */
[----:B------:R0:W1:Y:S02]  /*11b50*/  SHFL.IDX P3, R244, R70, R69, R68 ;  /* 0x0000004546f47389 */ /* 0x0000640000060044 */
[----:B0123--:R-:W-:Y:S05]  /*11b60*/  ENDCOLLECTIVE ;  /* 0x000000000000791b */ /* 0x00ffea0003800000 */
.L_x_7395:
[----:B------:R-:W-:Y:S05]  /*11b70*/  BSYNC B0 ;  /* 0x0000000000007941 */ /* 0x000fea0003800000 */
.L_x_7394:
        /* <DEDUP_REMOVED lines=10> */
.L_x_7396:
[----:B------:R-:W-:Y:S02]  /*11c20*/  MOV R252, 0x1f ;  /* 0x0000001f00fc7802 */ /* 0x000fe40000000f00 */
[----:B------:R-:W-:Y:S02]  /*11c30*/  MOV R70, R247 ;  /* 0x000000f700467202 */ /* 0x000fe40000000f00 */
[----:B------:R-:W-:-:S07]  /*11c40*/  MOV R241, R244 ;  /* 0x000000f400f17202 */ /* 0x000fce0000000f00 */
[----:B------:R-:W-:Y:S05]  /*11c50*/  WARPSYNC.COLLECTIVE R71, `(.L_x_7397) ;  /* 0x0000000047087348 */ /* 0x000fea0003c00000 */
[----:B------:R0:W1:Y:S02]  /*11c60*/  SHFL.IDX P3, R244, R70, R69, R68 ;  /* 0x0000004546f47389 */ /* 0x0000640000060044 */
[----:B01----:R-:W-:Y:S05]  /*11c70*/  ENDCOLLECTIVE ;  /* 0x000000000000791b */ /* 0x003fea0003800000 */
.L_x_7397:
[----:B------:R-:W-:-:S04]  /*11c80*/  FMUL.FTZ R242, R65, R241 ;  /* 0x000000f141f27220 */ /* 0x000fc80000410000 */
[----:B------:R-:W-:Y:S01]  /*11c90*/  FFMA.FTZ R242, R64, R240, -R242 ;  /* 0x000000f040f27223 */ /* 0x000fe200000108f2 */
[-C--:B------:R-:W-:Y:S01]  /*11ca0*/  FMUL.FTZ R68, R67, R241.reuse ;  /* 0x000000f143447220 */ /* 0x080fe20000410000 */
[C---:B------:R-:W-:Y:S01]  /*11cb0*/  FMUL.FTZ R69, R66.reuse, R241 ;  /* 0x000000f142457220 */ /* 0x040fe20000410000 */
[----:B------:R-:W-:Y:S02]  /*11cc0*/  MOV R70, R248 ;  /* 0x000000f800467202 */ /* 0x000fe40000000f00 */
[----:B------:R-:W-:Y:S01]  /*11cd0*/  FFMA.FTZ R68, R66, R240, -R68 ;  /* 0x000000f042447223 */ /* 0x000fe20000010844 */
[----:B------:R-:W-:-:S05]  /*11ce0*/  MOV R243, R244 ;  /* 0x000000f400f37202 */ /* 0x000fca0000000f00 */
[----:B------:R-:W-:Y:S01]  /*11cf0*/  FADD.FTZ R243, R243, R68 ;  /* 0x00000044f3f37221 */ /* 0x000fe20000010000 */
[----:B------:R-:W-:-:S04]  /*11d00*/  FMUL.FTZ R68, R64, R241 ;  /* 0x000000f140447220 */ /* 0x000fc80000410000 */
[-C--:B------:R-:W-:Y:S01]  /*11d10*/  FFMA.FTZ R241, R65, R240.reuse, R68 ;  /* 0x000000f041f17223 */ /* 0x080fe20000010044 */
[----:B------:R-:W-:Y:S01]  /*11d20*/  FFMA.FTZ R240, R67, R240, R69 ;  /* 0x000000f043f07223 */ /* 0x000fe20000010045 */
[----:B------:R-:W-:Y:S01]  /*11d30*/  HFMA2 R69, -RZ, RZ, 0, 0 ;  /* 0x00000000ff457431 */ /* 0x000fe200000001ff */
[----:B------:R-:W-:-:S07]  /*11d40*/  MOV R68, 0x1f ;  /* 0x0000001f00447802 */ /* 0x000fce0000000f00 */
[----:B------:R-:W-:Y:S05]  /*11d50*/  WARPSYNC.COLLECTIVE R71, `(.L_x_7398) ;  /* 0x0000000047087348 */ /* 0x000fea0003c00000 */
[----:B------:R0:W1:Y:S02]  /*11d60*/  SHFL.IDX P3, R244, R70, R69, R68 ;  /* 0x0000004546f47389 */ /* 0x0000640000060044 */
[----:B01----:R-:W-:Y:S05]  /*11d70*/  ENDCOLLECTIVE ;  /* 0x000000000000791b */ /* 0x003fea0003800000 */
.L_x_7398:
[----:B------:R-:W-:Y:S01]  /*11d80*/  MOV R70, R64 ;  /* 0x0000004000467202 */ /* 0x000fe20000000f00 */
[----:B------:R-:W-:-:S07]  /*11d90*/  FADD.FTZ R240, R244, R240 ;  /* 0x000000f0f4f07221 */ /* 0x000fce0000010000 */
[----:B------:R-:W-:Y:S05]  /*11da0*/  WARPSYNC.COLLECTIVE R71, `(.L_x_7399) ;  /* 0x0000000047087348 */ /* 0x000fea0003c00000 */
[----:B------:R0:W1:Y:S02]  /*11db0*/  SHFL.DOWN P0, R244, R250, R251, R252 ;  /* 0x080000fbfaf47389 */ /* 0x00006400000000fc */
[----:B01----:R-:W-:Y:S05]  /*11dc0*/  ENDCOLLECTIVE ;  /* 0x000000000000791b */ /* 0x003fea0003800000 */
.L_x_7399:
[----:B------:R-:W-:Y:S02]  /*11dd0*/  MOV R250, R246 ;  /* 0x000000f600fa7202 */ /* 0x000fe40000000f00 */
[----:B------:R-:W-:-:S07]  /*11de0*/  MOV R245, R244 ;  /* 0x000000f400f57202 */ /* 0x000fce0000000f00 */
[----:B------:R-:W-:Y:S05]  /*11df0*/  WARPSYNC.COLLECTIVE R71, `(.L_x_7400) ;  /* 0x0000000047087348 */ /* 0x000fea0003c00000 */
[----:B------:R0:W1:Y:S02]  /*11e00*/  SHFL.DOWN P0, R244, R250, R251, R252 ;  /* 0x080000fbfaf47389 */ /* 0x00006400000000fc */
[----:B01----:R-:W-:Y:S05]  /*11e10*/  ENDCOLLECTIVE ;  /* 0x000000000000791b */ /* 0x003fea0003800000 */
.L_x_7400:
[----:B------:R-:W-:Y:S02]  /*11e20*/  MOV R250, R247 ;  /* 0x000000f700fa7202 */ /* 0x000fe40000000f00 */
[----:B------:R-:W-:-:S07]  /*11e30*/  MOV R246, R244 ;  /* 0x000000f400f67202 */ /* 0x000fce0000000f00 */
[----:B------:R-:W-:Y:S05]  /*11e40*/  WARPSYNC.COLLECTIVE R71, `(.L_x_7401) ;  /* 0x0000000047087348 */ /* 0x000fea0003c00000 */
[----:B------:R0:W1:Y:S02]  /*11e50*/  SHFL.DOWN P0, R244, R250, R251, R252 ;  /* 0x080000fbfaf47389 */ /* 0x00006400000000fc */
[----:B01----:R-:W-:Y:S05]  /*11e60*/  ENDCOLLECTIVE ;  /* 0x000000000000791b */ /* 0x003fea0003800000 */
.L_x_7401:
[----:B------:R-:W-:Y:S02]  /*11e70*/  MOV R250, R248 ;  /* 0x000000f800fa7202 */ /* 0x000fe40000000f00 */
[----:B------:R-:W-:-:S07]  /*11e80*/  MOV R247, R244 ;  /* 0x000000f400f77202 */ /* 0x000fce0000000f00 */
[----:B------:R-:W-:Y:S05]  /*11e90*/  WARPSYNC.COLLECTIVE R71, `(.L_x_7402) ;  /* 0x0000000047087348 */ /* 0x000fea0003c00000 */
[----:B------:R0:W1:Y:S02]  /*11ea0*/  SHFL.DOWN P0, R244, R250, R251, R252 ;  /* 0x080000fbfaf47389 */ /* 0x00006400000000fc */
[----:B01----:R-:W-:Y:S05]  /*11eb0*/  ENDCOLLECTIVE ;  /* 0x000000000000791b */ /* 0x003fea0003800000 */
.L_x_7402:
[----:B------:R-:W-:-:S07]  /*11ec0*/  MOV R248, R244 ;  /* 0x000000f400f87202 */ /* 0x000fce0000000f00 */
[----:B------:R-:W-:Y:S05]  /*11ed0*/  WARPSYNC.COLLECTIVE R71, `(.L_x_7403) ;  /* 0x0000000047087348 */ /* 0x000fea0003c00000 */
[----:B------:R0:W1:Y:S02]  /*11ee0*/  SHFL.IDX P3, R244, R70, R69, R68 ;  /* 0x0000004546f47389 */ /* 0x0000640000060044 */
[----:B01----:R-:W-:Y:S05]  /*11ef0*/  ENDCOLLECTIVE ;  /* 0x000000000000791b */ /* 0x003fea0003800000 */
.L_x_7403:
[----:B------:R-:W-:Y:S02]  /*11f00*/  MOV R70, R65 ;  /* 0x0000004100467202 */ /* 0x000fe40000000f00 */
[----:B------:R-:W-:-:S07]  /*11f10*/  MOV R64, R244 ;  /* 0x000000f400407202 */ /* 0x000fce0000000f00 */
[----:B------:R-:W-:Y:S05]  /*11f20*/  WARPSYNC.COLLECTIVE R71, `(.L_x_7404) ;  /* 0x0000000047087348 */ /* 0x000fea0003c00000 */
[----:B------:R0:W1:Y:S02]  /*11f30*/  SHFL.IDX P3, R244, R70, R69, R68 ;  /* 0x0000004546f47389 */ /* 0x0000640000060044 */
[----:B01----:R-:W-:Y:S05]  /*11f40*/  ENDCOLLECTIVE ;  /* 0x000000000000791b */ /* 0x003fea0003800000 */
.L_x_7404:
[----:B------:R-:W-:Y:S02]  /*11f50*/  MOV R70, R66 ;  /* 0x0000004200467202 */ /* 0x000fe40000000f00 */
[----:B------:R-:W-:-:S07]  /*11f60*/  MOV R65, R244 ;  /* 0x000000f400417202 */ /* 0x000fce0000000f00 */
[----:B------:R-:W-:Y:S05]  /*11f70*/  WARPSYNC.COLLECTIVE R71, `(.L_x_7405) ;  /* 0x0000000047087348 */ /* 0x000fea0003c00000 */
[----:B------:R0:W1:Y:S02]  /*11f80*/  SHFL.IDX P3, R244, R70, R69, R68 ;  /* 0x0000004546f47389 */ /* 0x0000640000060044 */
[----:B01----:R-:W-:Y:S05]  /*11f90*/  ENDCOLLECTIVE ;  /* 0x000000000000791b */ /* 0x003fea0003800000 */
.L_x_7405:
[----:B------:R-:W-:Y:S02]  /*11fa0*/  MOV R70, R67 ;  /* 0x0000004300467202 */ /* 0x000fe40000000f00 */
[----:B------:R-:W-:-:S07]  /*11fb0*/  MOV R66, R244 ;  /* 0x000000f400427202 */ /* 0x000fce0000000f00 */
[----:B------:R-:W-:Y:S05]  /*11fc0*/  WARPSYNC.COLLECTIVE R71, `(.L_x_7406) ;  /* 0x0000000047087348 */ /* 0x000fea0003c00000 */
[----:B------:R0:W1:Y:S02]  /*11fd0*/  SHFL.IDX P3, R244, R70, R69, R68 ;  /* 0x0000004546f47389 */ /* 0x0000640000060044 */
[----:B01----:R-:W-:Y:S05]  /*11fe0*/  ENDCOLLECTIVE ;  /* 0x000000000000791b */ /* 0x003fea0003800000 */
.L_x_7406:
[----:B------:R-:W-:Y:S01]  /*11ff0*/  MOV R67, R244 ;  /* 0x000000f400437202 */ /* 0x000fe20000000f00 */
[----:B------:R-:W-:Y:S06]  /*12000*/  BRA `(.L_x_7407) ;  /* 0xffffff7c004c7947 */ /* 0x000fec000383ffff */
.L_x_7408:
        /* <DEDUP_REMOVED lines=15> */
.L_x_18701:


//--------------------- .text._Z25selective_scan_bwd_kernelI32Selective_Scan_bwd_kernel_traitsILi64ELi16ELb0ELb0ELb1ELb1ELb1EN3c104HalfENS1_7complexIfEEEEv12SSMParamsBwd --------------------------
	.section	.text._Z25selective_scan_bwd_kernelI32Selective_Scan_bwd_kernel_traitsILi64ELi16ELb0ELb0ELb1ELb1ELb1EN3c104HalfENS1_7complexIfEEEEv12SSMParamsBwd,"ax",@progbits
	.align	128
        .global         _Z25selective_scan_bwd_kernelI32Selective_Scan_bwd_kernel_traitsILi64ELi16ELb0ELb0ELb1ELb1ELb1EN3c104HalfENS1_7complexIfEEEEv12SSMParamsBwd
        .type           _Z25selective_scan_bwd_kernelI32Selective_Scan_bwd_kernel_traitsILi64ELi16ELb0ELb0ELb1ELb1ELb1EN3c104HalfENS1_7complexIfEEEEv12SSMParamsBwd,@function
        .size           _Z25selective_scan_bwd_kernelI32Selective_Scan_bwd_kernel_traitsILi64ELi16ELb0ELb0ELb1ELb1ELb1EN3c104HalfENS1_7complexIfEEEEv12SSMParamsBwd,(.L_x_18702 - _Z25selective_scan_bwd_kernelI32Selective_Scan_bwd_kernel_traitsILi64ELi16ELb0ELb0ELb1ELb1ELb1EN3c104HalfENS1_7complexIfEEEEv12SSMParamsBwd)
        .other          _Z25selective_scan_bwd_kernelI32Selective_Scan_bwd_kernel_traitsILi64ELi16ELb0ELb0ELb1ELb1ELb1EN3c104HalfENS1_7complexIfEEEEv12SSMParamsBwd,@"STO_CUDA_ENTRY STV_DEFAULT"
_Z25selective_scan_bwd_kernelI32Selective_Scan_bwd_kernel_traitsILi64ELi16ELb0ELb0ELb1ELb1ELb1EN3c104HalfENS1_7complexIfEEEEv12SSMParamsBwd:
.text._Z25selective_scan_bwd_kernelI32Selective_Scan_bwd_kernel_traitsILi64ELi16ELb0ELb0ELb1ELb1ELb1EN3c104HalfENS1_7complexIfEEEEv12SSMParamsBwd:
        /* <DEDUP_REMOVED lines=142> */
.L_x_7542:
        /* <DEDUP_REMOVED lines=167> */
[----:B----4-:R0:W-:Y:S04]  /*1350*/  STS.U16 [R148+0x40], R26 ;  /* 0x0000401a94007388 */ /* 0x0101e80000000400 */
[----:B------:R1:W-:Y:S04]  /*1360*/  STS.U16 [R249+0x80], R28 ;  /* 0x0000801cf9007388 */ /* 0x0003e80000000400 */
[----:B-----5:R-:W-:Y:S04]  /*1370*/  STS.U16 [R237+0xc0], R30 ;  /* 0x0000c01eed007388 */ /* 0x020fe80000000400 */
[----:B---3--:R2:W-:Y:S04]  /*1380*/  STS.U16 [R106+0x100], R27 ;  /* 0x0001001b6a007388 */ /* 0x0085e80000000400 */
        /* <DEDUP_REMOVED lines=32> */
[----:B0-----:R-:W-:-:S11]  /*1590*/  PRMT R26, RZ, 0x7610, R26 ;  /* 0x00007610ff1a7816 */ /* 0x001fd6000000001a */
        /* <DEDUP_REMOVED lines=129> */
[----:B--2---:R-:W-:-:S03]  /*1db0*/  HADD2.F32 R6, -RZ, R6.H0_H0 ;  /* 0x20000006ff067230 */ /* 0x004fc60000004100 */
[----:B------:R0:W-:Y:S02]  /*1dc0*/  STL [R1+0x4], R150 ;  /* 0x0000049601007387 */ /* 0x0001e40000100800 */
[----:B------:R-:W-:Y:S02]  /*1dd0*/  FADD.FTZ R93, R6, UR7 ;  /* 0x00000007065d7e21 */ /* 0x000fe40008010000 */
[----:B------:R0:W-:Y:S01]  /*1de0*/  STL [R1], R148 ;  /* 0x0000009401007387 */ /* 0x0001e20000100800 */
[----:B------:R-:W-:Y:S02]  /*1df0*/  P2R R111, PR, RZ, 0x20 ;  /* 0x00000020ff6f7803 */ /* 0x000fe40000000000 */
[----:B------:R-:W-:Y:S01]  /*1e00*/  FSETP.GTU.FTZ.AND P5, PT, R93, 20, PT ;  /* 0x41a000005d00780b */ /* 0x000fe20003fbc000 */
        /* <DEDUP_REMOVED lines=79> */
.L_x_7411:
[----:B------:R-:W-:Y:S05]  /*2300*/  BSYNC.RECONVERGENT B0 ;  /* 0x0000000000007941 */ /* 0x000fea0003800200 */
.L_x_7410:
        /* <DEDUP_REMOVED lines=33> */
.L_x_7413:
[----:B------:R-:W-:Y:S05]  /*2520*/  BSYNC.RECONVERGENT B0 ;  /* 0x0000000000007941 */ /* 0x000fea0003800200 */
.L_x_7412:
        /* <DEDUP_REMOVED lines=33> */
.L_x_7415:
[----:B------:R-:W-:Y:S05]  /*2740*/  BSYNC.RECONVERGENT B0 ;  /* 0x0000000000007941 */ /* 0x000fea0003800200 */
.L_x_7414:
        /* <DEDUP_REMOVED lines=33> */
.L_x_7417:
[----:B------:R-:W-:Y:S05]  /*2960*/  BSYNC.RECONVERGENT B0 ;  /* 0x0000000000007941 */ /* 0x000fea0003800200 */
.L_x_7416:
        /* <DEDUP_REMOVED lines=33> */
.L_x_7419:
[----:B------:R-:W-:Y:S05]  /*2b80*/  BSYNC.RECONVERGENT B0 ;  /* 0x0000000000007941 */ /* 0x000fea0003800200 */
.L_x_7418:
        /* <DEDUP_REMOVED lines=33> */
.L_x_7421:
[----:B------:R-:W-:Y:S05]  /*2da0*/  BSYNC.RECONVERGENT B0 ;  /* 0x0000000000007941 */ /* 0x000fea0003800200 */
.L_x_7420:
        /* <DEDUP_REMOVED lines=33> */
.L_x_7423:
[----:B------:R-:W-:Y:S05]  /*2fc0*/  BSYNC.RECONVERGENT B0 ;  /* 0x0000000000007941 */ /* 0x000fea0003800200 */
.L_x_7422:
        /* <DEDUP_REMOVED lines=33> */
.L_x_7425:
[----:B------:R-:W-:Y:S05]  /*31e0*/  BSYNC.RECONVERGENT B0 ;  /* 0x0000000000007941 */ /* 0x000fea0003800200 */
.L_x_7424:
        /* <DEDUP_REMOVED lines=33> */
.L_x_7427:
[----:B------:R-:W-:Y:S05]  /*3400*/  BSYNC.RECONVERGENT B0 ;  /* 0x0000000000007941 */ /* 0x000fea0003800200 */
.L_x_7426:
        /* <DEDUP_REMOVED lines=33> */
.L_x_7429:
[----:B------:R-:W-:Y:S05]  /*3620*/  BSYNC.RECONVERGENT B0 ;  /* 0x0000000000007941 */ /* 0x000fea0003800200 */
.L_x_7428:
        /* <DEDUP_REMOVED lines=33> */
.L_x_7431:
[----:B------:R-:W-:Y:S05]  /*3840*/  BSYNC.RECONVERGENT B0 ;  /* 0x0000000000007941 */ /* 0x000fea0003800200 */
.L_x_7430:
        /* <DEDUP_REMOVED lines=33> */
.L_x_7433:
[----:B------:R-:W-:Y:S05]  /*3a60*/  BSYNC.RECONVERGENT B0 ;  /* 0x0000000000007941 */ /* 0x000fea0003800200 */
.L_x_7432:
        /* <DEDUP_REMOVED lines=33> */
.L_x_7435:
[----:B------:R-:W-:Y:S05]  /*3c80*/  BSYNC.RECONVERGENT B0 ;  /* 0x0000000000007941 */ /* 0x000fea0003800200 */
.L_x_7434:
        /* <DEDUP_REMOVED lines=33> */
.L_x_7437:
[----:B------:R-:W-:Y:S05]  /*3ea0*/  BSYNC.RECONVERGENT B0 ;  /* 0x0000000000007941 */ /* 0x000fea0003800200 */
.L_x_7436:
        /* <DEDUP_REMOVED lines=33> */
.L_x_7439:
[----:B------:R-:W-:Y:S05]  /*40c0*/  BSYNC.RECONVERGENT B0 ;  /* 0x0000000000007941 */ /* 0x000fea0003800200 */
.L_x_7438:
        /* <DEDUP_REMOVED lines=33> */
.L_x_7441:
[----:B------:R-:W-:Y:S05]  /*42e0*/  BSYNC.RECONVERGENT B0 ;  /* 0x0000000000007941 */ /* 0x000fea0003800200 */
.L_x_7440:
[----:B------:R-:W1:Y:S01]  /*42f0*/  S2UR UR30, SR_CTAID.X ;  /* 0x00000000001e79c3 */ /* 0x000e620000002500 */
[----:B------:R-:W1:Y:S01]  /*4300*/  LDCU.128 UR12, c[0x0][0x410] ;  /* 0x00008200ff0c77ac */ /* 0x000e620008000c00 */
[----:B------:R-:W-:Y:S01]  /*4310*/  P2R R114, PR, RZ, 0x1 ;  /* 0x00000001ff727803 */ /* 0x000fe20000000000 */
[----:B0-----:R-:W0:Y:S01]  /*4320*/  LDS.U16 R63, [R94] ;  /* 0x000000005e3f7984 */ /* 0x001e220000000400 */
        /* <DEDUP_REMOVED lines=149> */
[----:B------:R-:W0:Y:S04]  /*4c80*/  LDS.U16 R41, [R94+0x8] ;  /* 0x000008005e297984 */ /* 0x000e280000000400 */
[----:B------:R-:W-:Y:S04]  /*4c90*/  LDS.U16 R43, [R94+0xa] ;  /* 0x00000a005e2b7984 */ /* 0x000fe80000000400 */
[----:B------:R-:W0:Y:S04]  /*4ca0*/  LDS.U16 R44, [R94+0xc] ;  /* 0x00000c005e2c7984 */ /* 0x000e280000000400 */
[----:B------:R-:W-:Y:S04]  /*4cb0*/  LDS.U16 R46, [R94+0xe] ;  /* 0x00000e005e2e7984 */ /* 0x000fe80000000400 */
        /* <DEDUP_REMOVED lines=51> */
[----:B-----5:R-:W-:-:S07]  /*4ff0*/  HADD2.F32 R33, -RZ, R33.H0_H0 ;  /* 0x20000021ff217230 */ /* 0x020fce0000004100 */
[----:B------:R-:W-:Y:S01]  /*5000*/  MUFU.EX2 R116, R116 ;  /* 0x0000007400747308 */ /* 0x000fe20000000800 */
[----:B0-----:R-:W-:Y:S02]  /*5010*/  HADD2.F32 R41, -RZ, R41.H0_H0 ;  /* 0x20000029ff297230 */ /* 0x001fe40000004100 */
[----:B-1----:R-:W-:Y:S01]  /*5020*/  FMUL.FTZ R4, R33, -1.4426950216293334961 ;  /* 0xbfb8aa3b21047820 */ /* 0x002fe20000410000 */
[----:B------:R-:W-:Y:S02]  /*5030*/  HADD2.F32 R32, -RZ, R32.H0_H0 ;  /* 0x20000020ff207230 */ /* 0x000fe40000004100 */
[----:B------:R-:W-:-:S03]  /*5040*/  FMUL.FTZ R5, R41, -1.4426950216293334961 ;  /* 0xbfb8aa3b29057820 */ /* 0x000fc60000410000 */
[----:B------:R-:W0:Y:S01]  /*5050*/  MUFU.EX2 R4, R4 ;  /* 0x0000000400047308 */ /* 0x000e220000000800 */
[----:B---3--:R-:W-:Y:S01]  /*5060*/  FADD.FTZ R64, R64, 1 ;  /* 0x3f80000040407421 */ /* 0x008fe20000010000 */
[----:B------:R-:W-:-:S06]  /*5070*/  FMUL.FTZ R117, R32, -1.4426950216293334961 ;  /* 0xbfb8aa3b20757820 */ /* 0x000fcc0000410000 */
[----:B------:R-:W1:Y:S08]  /*5080*/  MUFU.EX2 R5, R5 ;  /* 0x0000000500057308 */ /* 0x000e700000000800 */
[----:B------:R-:W-:Y:S08]  /*5090*/  MUFU.RCP R64, R64 ;  /* 0x0000004000407308 */ /* 0x000ff00000001000 */
[----:B------:R-:W3:Y:S01]  /*50a0*/  MUFU.EX2 R117, R117 ;  /* 0x0000007500757308 */ /* 0x000ee20000000800 */
[----:B0-----:R-:W-:Y:S01]  /*50b0*/  FADD.FTZ R4, R4, 1 ;  /* 0x3f80000004047421 */ /* 0x001fe20000010000 */
[----:B-1----:R-:W-:Y:S01]  /*50c0*/  FADD.FTZ R5, R5, 1 ;  /* 0x3f80000005057421 */ /* 0x002fe20000010000 */
[----:B------:R-:W-:-:S02]  /*50d0*/  HADD2.F32 R44, -RZ, R44.H0_H0 ;  /* 0x2000002cff2c7230 */ /* 0x000fc40000004100 */
[----:B------:R-:W-:-:S03]  /*50e0*/  HADD2.F32 R43, -RZ, R43.H0_H0 ;  /* 0x2000002bff2b7230 */ /* 0x000fc60000004100 */
[----:B------:R-:W-:Y:S01]  /*50f0*/  FMUL.FTZ R119, R44, -1.4426950216293334961 ;  /* 0xbfb8aa3b2c777820 */ /* 0x000fe20000410000 */
[----:B------:R-:W-:Y:S02]  /*5100*/  HADD2.F32 R47, -RZ, R47.H0_H0 ;  /* 0x2000002fff2f7230 */ /* 0x000fe40000004100 */
[----:B------:R-:W-:Y:S01]  /*5110*/  FMUL.FTZ R118, R43, -1.4426950216293334961 ;  /* 0xbfb8aa3b2b767820 */ /* 0x000fe20000410000 */
[----:B------:R-:W-:Y:S02]  /*5120*/  HADD2.F32 R46, -RZ, R46.H0_H0 ;  /* 0x2000002eff2e7230 */ /* 0x000fe40000004100 */
[----:B------:R-:W0:Y:S01]  /*5130*/  MUFU.EX2 R119, R119 ;  /* 0x0000007700777308 */ /* 0x000e220000000800 */
[----:B------:R-:W-:Y:S02]  /*5140*/  FMUL.FTZ R121, R47, -1.4426950216293334961 ;  /* 0xbfb8aa3b2f797820 */ /* 0x000fe40000410000 */
[----:B------:R-:W-:-:S05]  /*5150*/  FMUL.FTZ R120, R46, -1.4426950216293334961 ;  /* 0xbfb8aa3b2e787820 */ /* 0x000fca0000410000 */
[----:B------:R-:W-:Y:S01]  /*5160*/  MUFU.EX2 R118, R118 ;  /* 0x0000007600767308 */ /* 0x000fe20000000800 */
[----:B------:R-:W-:-:S07]  /*5170*/  HADD2.F32 R49, -RZ, R49.H0_H0 ;  /* 0x20000031ff317230 */ /* 0x000fce0000004100 */
[----:B------:R-:W-:Y:S01]  /*5180*/  MUFU.EX2 R121, R121 ;  /* 0x0000007900797308 */ /* 0x000fe20000000800 */
[----:B------:R-:W-:Y:S04]  /*5190*/  STS.U16 [R150], R61 ;  /* 0x0000003d96007388 */ /* 0x000fe80000000400 */
[----:B--2---:R-:W-:Y:S04]  /*51a0*/  STS.U16 [R148+0x40], R60 ;  /* 0x0000403c94007388 */ /* 0x004fe80000000400 */
        /* <DEDUP_REMOVED lines=15> */
[----:B------:R-:W4:Y:S01]  /*52a0*/  LDS.U16 R60, [R94] ;  /* 0x000000005e3c7984 */ /* 0x000f220000000400 */
[----:B-1----:R-:W-:-:S03]  /*52b0*/  FADD.FTZ R67, R116, 1 ;  /* 0x3f80000074437421 */ /* 0x002fc60000010000 */
[----:B------:R-:W1:Y:S04]  /*52c0*/  LDS.U16 R61, [R94+0x2] ;  /* 0x000002005e3d7984 */ /* 0x000e680000000400 */
[----:B------:R-:W5:Y:S01]  /*52d0*/  LDS.U16 R62, [R94+0x4] ;  /* 0x000004005e3e7984 */ /* 0x000f620000000400 */
[----:B------:R-:W2:Y:S03]  /*52e0*/  MUFU.RCP R67, R67 ;  /* 0x0000004300437308 */ /* 0x000ea60000001000 */
[----:B------:R-:W5:Y:S04]  /*52f0*/  LDS.U16 R73, [R94+0x6] ;  /* 0x000006005e497984 */ /* 0x000f680000000400 */
[----:B------:R-:W5:Y:S01]  /*5300*/  LDS.U16 R76, [R94+0x8] ;  /* 0x000008005e4c7984 */ /* 0x000f620000000400 */
[----:B------:R0:W-:Y:S01]  /*5310*/  MUFU.RCP R68, R4 ;  /* 0x0000000400447308 */ /* 0x0001e20000001000 */
[----:B---3--:R-:W-:-:S02]  /*5320*/  FADD.FTZ R69, R117, 1 ;  /* 0x3f80000075457421 */ /* 0x008fc40000010000 */
[----:B------:R-:W-:Y:S05]  /*5330*/  LDS.U16 R108, [R94+0xa] ;  /* 0x00000a005e6c7984 */ /* 0x000fea0000000400 */
[----:B------:R2:W-:Y:S01]  /*5340*/  MUFU.RCP R70, R5 ;  /* 0x0000000500467308 */ /* 0x0005e20000001000 */
[----:B0-----:R-:W-:Y:S01]  /*5350*/  FADD.FTZ R4, -R64, 1 ;  /* 0x3f80000040047421 */ /* 0x001fe20000010100 */
[----:B------:R-:W-:-:S06]  /*5360*/  FADD.FTZ R71, R119, 1 ;  /* 0x3f80000077477421 */ /* 0x000fcc0000010000 */
[----:B------:R-:W-:Y:S01]  /*5370*/  MUFU.EX2 R120, R120 ;  /* 0x0000007800787308 */ /* 0x000fe20000000800 */
[----:B--2---:R-:W-:Y:S01]  /*5380*/  FADD.FTZ R5, -R67, 1 ;  /* 0x3f80000043057421 */ /* 0x004fe20000010100 */
[----:B------:R-:W-:Y:S01]  /*5390*/  FFMA.FTZ R112, R31, R4, 1 ;  /* 0x3f8000001f707423 */ /* 0x000fe20000010004 */
[----:B------:R-:W-:Y:S01]  /*53a0*/  FMUL.FTZ R122, R49, -1.4426950216293334961 ;  /* 0xbfb8aa3b317a7820 */ /* 0x000fe20000410000 */
[----:B------:R-:W0:Y:S01]  /*53b0*/  LDS.U16 R4, [R94+0xc] ;  /* 0x00000c005e047984 */ /* 0x000e220000000400 */
[----:B----4-:R-:W-:Y:S02]  /*53c0*/  HADD2.F32 R60, -RZ, R60.H0_H0 ;  /* 0x2000003cff3c7230 */ /* 0x010fe40000004100 */
[----:B------:R-:W-:Y:S01]  /*53d0*/  FFMA.FTZ R115, R30, R5, 1 ;  /* 0x3f8000001e737423 */ /* 0x000fe20000010005 */
[----:B------:R-:W2:Y:S01]  /*53e0*/  MUFU.RCP R69, R69 ;  /* 0x0000004500457308 */ /* 0x000ea20000001000 */
[----:B------:R-:W-:Y:S02]  /*53f0*/  HADD2.F32 R110, -RZ, R110.H0_H0 ;  /* 0x2000006eff6e7230 */ /* 0x000fe40000004100 */
[----:B------:R-:W-:Y:S01]  /*5400*/  FADD.FTZ R74, R118, 1 ;  /* 0x3f800000764a7421 */ /* 0x000fe20000010000 */
[----:B------:R-:W-:Y:S01]  /*5410*/  FMUL.FTZ R5, R63, R60 ;  /* 0x0000003c3f057220 */ /* 0x000fe20000410000 */
[----:B------:R-:W-:Y:S01]  /*5420*/  HADD2.F32 R52, -RZ, R52.H0_H0 ;  /* 0x20000034ff347230 */ /* 0x000fe20000004100 */
[----:B------:R-:W-:Y:S02]  /*5430*/  LDS.U16 R131, [R94+0x1e] ;  /* 0x00001e005e837984 */ /* 0x000fe40000000400 */
[----:B------:R-:W-:-:S04]  /*5440*/  FMUL.FTZ R5, R64, R5 ;  /* 0x0000000540057220 */ /* 0x000fc80000410000 */
[----:B------:R-:W-:Y:S02]  /*5450*/  FMUL.FTZ R132, R5, R112 ;  /* 0x0000007005847220 */ /* 0x000fe40000410000 */
[----:B------:R-:W3:Y:S01]  /*5460*/  LDS.U16 R5, [R94+0xe] ;  /* 0x00000e005e057984 */ /* 0x000ee20000000400 */
[----:B-1----:R-:W-:Y:S02]  /*5470*/  HADD2.F32 R61, -RZ, R61.H0_H0 ;  /* 0x2000003dff3d7230 */ /* 0x002fe40000004100 */
[----:B-----5:R-:W-:Y:S02]  /*5480*/  HADD2.F32 R62, -RZ, R62.H0_H0 ;  /* 0x2000003eff3e7230 */ /* 0x020fe40000004100 */
[----:B--2---:R-:W-:Y:S01]  /*5490*/  FADD.FTZ R117, -R69, 1 ;  /* 0x3f80000045757421 */ /* 0x004fe20000010100 */
[----:B------:R-:W-:Y:S02]  /*54a0*/  FMUL.FTZ R114, R66, R61 ;  /* 0x0000003d42727220 */ /* 0x000fe40000410000 */
[----:B------:R-:W-:Y:S01]  /*54b0*/  FMUL.FTZ R116, R65, R62 ;  /* 0x0000003e41747220 */ /* 0x000fe20000410000 */
[----:B------:R-:W-:Y:S01]  /*54c0*/  FFMA.FTZ R117, R32, R117, 1 ;  /* 0x3f80000020757423 */ /* 0x000fe20000010075 */
[----:B------:R-:W-:Y:S01]  /*54d0*/  FMUL.FTZ R114, R67, R114 ;  /* 0x0000007243727220 */ /* 0x000fe20000410000 */
[----:B------:R-:W-:-:S02]  /*54e0*/  HADD2.F32 R73, -RZ, R73.H0_H0 ;  /* 0x20000049ff497230 */ /* 0x000fc40000004100 */
[----:B------:R-:W-:Y:S01]  /*54f0*/  FMUL.FTZ R116, R69, R116 ;  /* 0x0000007445747220 */ /* 0x000fe20000410000 */
[----:B------:R-:W1:Y:S01]  /*5500*/  MUFU.RCP R71, R71 ;  /* 0x0000004700477308 */ /* 0x000e620000001000 */
[----:B------:R-:W-:Y:S01]  /*5510*/  FADD.FTZ R118, R121, 1 ;  /* 0x3f80000079767421 */ /* 0x000fe20000010000 */
[----:B------:R-:W-:Y:S01]  /*5520*/  FMUL.FTZ R133, R114, R115 ;  /* 0x0000007372857220 */ /* 0x000fe20000410000 */
[----:B------:R-:W-:Y:S01]  /*5530*/  FMUL.FTZ R134, R116, R117 ;  /* 0x0000007574867220 */ /* 0x000fe20000410000 */
[----:B------:R-:W-:Y:S01]  /*5540*/  FADD.FTZ R116, -R68, 1 ;  /* 0x3f80000044747421 */ /* 0x000fe20000010100 */
[----:B------:R-:W2:Y:S01]  /*5550*/  LDS.U16 R121, [R94+0x10] ;  /* 0x000010005e797984 */ /* 0x000ea20000000400 */
[----:B------:R-:W-:Y:S02]  /*5560*/  HADD2.F32 R76, -RZ, R76.H0_H0 ;  /* 0x2000004cff4c7230 */ /* 0x000fe40000004100 */
[----:B------:R-:W-:Y:S01]  /*5570*/  FMUL.FTZ R115, R110, R73 ;  /* 0x000000496e737220 */ /* 0x000fe20000410000 */
[----:B------:R-:W4:Y:S01]  /*5580*/  MUFU.EX2 R122, R122 ;  /* 0x0000007a007a7308 */ /* 0x000f220000000800 */
[----:B------:R-:W-:Y:S01]  /*5590*/  FADD.FTZ R109, R120, 1 ;  /* 0x3f800000786d7421 */ /* 0x000fe20000010000 */
[----:B------:R-:W-:-:S02]  /*55a0*/  HADD2.F32 R55, -RZ, R55.H0_H0 ;  /* 0x20000037ff377230 */ /* 0x000fc40000004100 */
[----:B------:R-:W-:Y:S01]  /*55b0*/  FFMA.FTZ R116, R33, R116, 1 ;  /* 0x3f80000021747423 */ /* 0x000fe20000010074 */
[----:B------:R-:W-:Y:S01]  /*55c0*/  FMUL.FTZ R115, R68, R115 ;  /* 0x0000007344737220 */ /* 0x000fe20000410000 */
[----:B------:R-:W-:Y:S02]  /*55d0*/  FMUL.FTZ R117, R111, R76 ;  /* 0x0000004c6f757220 */ /* 0x000fe40000410000 */
[----:B------:R5:W-:Y:S01]  /*55e0*/  MUFU.RCP R112, R118 ;  /* 0x0000007600707308 */ /* 0x000be20000001000 */
[----:B------:R-:W-:Y:S02]  /*55f0*/  HADD2.F32 R56, -RZ, R56.H0_H0 ;  /* 0x20000038ff387230 */ /* 0x000fe40000004100 */
[----:B------:R-:W-:Y:S01]  /*5600*/  FMUL.FTZ R135, R115, R116 ;  /* 0x0000007473877220 */ /* 0x000fe20000410000 */
[----:B------:R-:W-:Y:S02]  /*5610*/  HADD2.F32 R58, -RZ, R58.H0_H0 ;  /* 0x2000003aff3a7230 */ /* 0x000fe40000004100 */
[----:B------:R-:W-:Y:S01]  /*5620*/  FMUL.FTZ R124, R52, -1.4426950216293334961 ;  /* 0xbfb8aa3b347c7820 */ /* 0x000fe20000410000 */
[----:B------:R-:W-:Y:S01]  /*5630*/  FMUL.FTZ R125, R55, -1.4426950216293334961 ;  /* 0xbfb8aa3b377d7820 */ /* 0x000fe20000410000 */
[----:B------:R-:W3:Y:S01]  /*5640*/  MUFU.RCP R74, R74 ;  /* 0x0000004a004a7308 */ /* 0x000ee20000001000 */
[----:B-----5:R-:W-:Y:S01]  /*5650*/  FADD.FTZ R118, -R70, 1 ;  /* 0x3f80000046767421 */ /* 0x020fe20000010100 */
[----:B------:R-:W-:-:S02]  /*5660*/  HADD2.F32 R59, -RZ, R59.H0_H0 ;  /* 0x2000003bff3b7230 */ /* 0x000fc40000004100 */
[----:B------:R-:W-:Y:S01]  /*5670*/  FMUL.FTZ R117, R70, R117 ;  /* 0x0000007546757220 */ /* 0x000fe20000410000 */
[----:B------:R-:W-:Y:S02]  /*5680*/  HADD2.F32 R116, -RZ, R53.H0_H0 ;  /* 0x20000035ff747230 */ /* 0x000fe40000004100 */
[----:B------:R-:W-:Y:S01]  /*5690*/  FFMA.FTZ R118, R41, R118, 1 ;  /* 0x3f80000029767423 */ /* 0x000fe20000010076 */
[----:B------:R-:W-:Y:S01]  /*56a0*/  HADD2.F32 R50, -RZ, R50.H0_H0 ;  /* 0x20000032ff327230 */ /* 0x000fe20000004100 */
[----:B------:R-:W5:Y:S01]  /*56b0*/  MUFU.RCP R109, R109 ;  /* 0x0000006d006d7308 */ /* 0x000f620000001000 */
[----:B0-----:R-:W-:Y:S02]  /*56c0*/  HADD2.F32 R53, -RZ, R4.H0_H0 ;  /* 0x20000004ff357230 */ /* 0x001fe40000004100 */
[----:B------:R-:W-:Y:S01]  /*56d0*/  FMUL.FTZ R126, R56, -1.4426950216293334961 ;  /* 0xbfb8aa3b387e7820 */ /* 0x000fe20000410000 */
[----:B------:R-:W-:Y:S01]  /*56e0*/  FMUL.FTZ R128, R58, -1.4426950216293334961 ;  /* 0xbfb8aa3b3a807820 */ /* 0x000fe20000410000 */
[----:B------:R-:W-:Y:S01]  /*56f0*/  FMUL.FTZ R136, R117, R118 ;  /* 0x0000007675887220 */ /* 0x000fe20000410000 */
[----:B------:R-:W-:Y:S01]  /*5700*/  FMUL.FTZ R129, R59, -1.4426950216293334961 ;  /* 0xbfb8aa3b3b817820 */ /* 0x000fe20000410000 */
[----:B-1----:R-:W-:Y:S01]  /*5710*/  FADD.FTZ R117, -R71, 1 ;  /* 0x3f80000047757421 */ /* 0x002fe20000010100 */
[----:B------:R-:W-:Y:S01]  /*5720*/  FMUL.FTZ R123, R50, -1.4426950216293334961 ;  /* 0xbfb8aa3b327b7820 */ /* 0x000fe20000410000 */
[----:B------:R-:W0:Y:S01]  /*5730*/  MUFU.EX2 R124, R124 ;  /* 0x0000007c007c7308 */ /* 0x000e220000000800 */
[----:B------:R-:W-:Y:S01]  /*5740*/  FMUL.FTZ R118, R116, R53 ;  /* 0x0000003574767220 */ /* 0x000fe20000410000 */
[----:B----4-:R-:W-:Y:S01]  /*5750*/  FADD.FTZ R114, R122, 1 ;  /* 0x3f8000007a727421 */ /* 0x010fe20000010000 */
[----:B------:R-:W-:-:S02]  /*5760*/  HADD2.F32 R113, -RZ, R113.H0_H0 ;  /* 0x20000071ff717230 */ /* 0x000fc40000004100 */
[----:B------:R-:W-:Y:S01]  /*5770*/  FFMA.FTZ R122, R44, R117, 1 ;  /* 0x3f8000002c7a7423 */ /* 0x000fe20000010075 */
[----:B------:R-:W-:Y:S01]  /*5780*/  HADD2.F32 R108, -RZ, R108.H0_H0 ;  /* 0x2000006cff6c7230 */ /* 0x000fe20000004100 */
[----:B------:R-:W1:Y:S01]  /*5790*/  LDS.U16 R4, [R94+0x12] ;  /* 0x000012005e047984 */ /* 0x000e620000000400 */
[----:B------:R-:W4:Y:S01]  /*57a0*/  MUFU.EX2 R125, R125 ;  /* 0x0000007d007d7308 */ /* 0x000f220000000800 */
[----:B------:R-:W-:Y:S01]  /*57b0*/  FMUL.FTZ R117, R71, R118 ;  /* 0x0000007647757220 */ /* 0x000fe20000410000 */
[----:B------:R-:W-:-:S06]  /*57c0*/  HADD2.F32 R118, -RZ, R29.H0_H0 ;  /* 0x2000001dff767230 */ /* 0x000fcc0000004100 */
[----:B------:R2:W4:Y:S01]  /*57d0*/  MUFU.EX2 R127, R126 ;  /* 0x0000007e007f7308 */ /* 0x0005220000000800 */
[----:B---3--:R-:W-:Y:S02]  /*57e0*/  HADD2.F32 R29, -RZ, R5.H0_H0 ;  /* 0x20000005ff1d7230 */ /* 0x008fe40000004100 */
[----:B------:R-:W-:-:S05]  /*57f0*/  FADD.FTZ R120, -R74, 1 ;  /* 0x3f8000004a787421 */ /* 0x000fca0000010100 */
[----:B------:R3:W4:Y:S01]  /*5800*/  MUFU.EX2 R130, R128 ;  /* 0x0000008000827308 */ /* 0x0007220000000800 */
[----:B------:R-:W-:Y:S01]  /*5810*/  FMUL.FTZ R119, R113, R108 ;  /* 0x0000006c71777220 */ /* 0x000fe20000410000 */
[----:B--2---:R-:W-:Y:S06]  /*5820*/  LDS.U16 R126, [R94+0x14] ;  /* 0x000014005e7e7984 */ /* 0x004fec0000000400 */
[----:B------:R2:W-:Y:S01]  /*5830*/  MUFU.EX2 R141, R129 ;  /* 0x00000081008d7308 */ /* 0x0005e20000000800 */
[----:B---3--:R-:W3:Y:S01]  /*5840*/  LDS.U16 R128, [R94+0x16] ;  /* 0x000016005e807984 */ /* 0x008ee20000000400 */
[----:B------:R-:W-:Y:S01]  /*5850*/  FMUL.FTZ R138, R117, R122 ;  /* 0x0000007a758a7220 */ /* 0x000fe20000410000 */
[----:B-----5:R-:W-:-:S05]  /*5860*/  FADD.FTZ R5, -R109, 1 ;  /* 0x3f8000006d057421 */ /* 0x020fca0000010100 */
[----:B------:R-:W5:Y:S01]  /*5870*/  MUFU.EX2 R123, R123 ;  /* 0x0000007b007b7308 */ /* 0x000f620000000800 */
[----:B--2---:R-:W2:Y:S01]  /*5880*/  LDS.U16 R129, [R94+0x18] ;  /* 0x000018005e817984 */ /* 0x004ea20000000400 */
[----:B------:R-:W-:Y:S01]  /*5890*/  FMUL.FTZ R122, R118, R29 ;  /* 0x0000001d767a7220 */ /* 0x000fe20000410000 */
[----:B------:R-:W-:Y:S01]  /*58a0*/  FFMA.FTZ R120, R43, R120, 1 ;  /* 0x3f8000002b787423 */ /* 0x000fe20000010078 */
[----:B------:R-:W-:Y:S01]  /*58b0*/  FMUL.FTZ R119, R74, R119 ;  /* 0x000000774a777220 */ /* 0x000fe20000410000 */
[----:B------:R-:W-:Y:S01]  /*58c0*/  FFMA.FTZ R5, R46, R5, 1 ;  /* 0x3f8000002e057423 */ /* 0x000fe20000010005 */
[----:B------:R-:W-:Y:S02]  /*58d0*/  FMUL.FTZ R122, R109, R122 ;  /* 0x0000007a6d7a7220 */ /* 0x000fe40000410000 */
[----:B------:R-:W-:Y:S01]  /*58e0*/  FMUL.FTZ R137, R119, R120 ;  /* 0x0000007877897220 */ /* 0x000fe20000410000 */
[----:B0-----:R-:W-:Y:S01]  /*58f0*/  FADD.FTZ R119, R124, 1 ;  /* 0x3f8000007c777421 */ /* 0x001fe20000010000 */
[----:B----4-:R-:W-:Y:S01]  /*5900*/  FADD.FTZ R120, R125, 1 ;  /* 0x3f8000007d787421 */ /* 0x010fe20000010000 */
[----:B------:R-:W-:Y:S01]  /*5910*/  FADD.FTZ R125, R127, 1 ;  /* 0x3f8000007f7d7421 */ /* 0x000fe20000010000 */
[----:B------:R-:W-:Y:S01]  /*5920*/  FADD.FTZ R127, R130, 1 ;  /* 0x3f800000827f7421 */ /* 0x000fe20000010000 */
[----:B------:R-:W-:Y:S01]  /*5930*/  FMUL.FTZ R139, R122, R5 ;  /* 0x000000057a8b7220 */ /* 0x000fe20000410000 */
[----:B------:R-:W-:Y:S01]  /*5940*/  LDS.U16 R130, [R94+0x1c] ;  /* 0x00001c005e827984 */ /* 0x000fe20000000400 */
[----:B------:R-:W-:Y:S03]  /*5950*/  MUFU.RCP R114, R114 ;  /* 0x0000007200727308 */ /* 0x000fe60000001000 */
[----:B------:R-:W0:Y:S01]  /*5960*/  LDS.U16 R5, [R94+0x1a] ;  /* 0x00001a005e057984 */ /* 0x000e220000000400 */
[----:B-----5:R-:W-:Y:S01]  /*5970*/  FADD.FTZ R123, R123, 1 ;  /* 0x3f8000007b7b7421 */ /* 0x020fe20000010000 */
[----:B------:R-:W-:-:S03]  /*5980*/  HADD2.F32 R117, -RZ, R28.H0_H0 ;  /* 0x2000001cff757230 */ /* 0x000fc60000004100 */
[----:B------:R-:W4:Y:S01]  /*5990*/  MUFU.RCP R119, R119 ;  /* 0x0000007700777308 */ /* 0x000f220000001000 */
[----:B------:R-:W-:Y:S02]  /*59a0*/  HADD2.F32 R28, -RZ, R121.H0_H0 ;  /* 0x20000079ff1c7230 */ /* 0x000fe40000004100 */
[----:B------:R-:W-:-:S05]  /*59b0*/  FADD.FTZ R124, -R112, 1 ;  /* 0x3f800000707c7421 */ /* 0x000fca0000010100 */
[----:B------:R5:W1:Y:S01]  /*59c0*/  MUFU.RCP R115, R123 ;  /* 0x0000007b00737308 */ /* 0x000a620000001000 */
[----:B------:R-:W-:Y:S01]  /*59d0*/  FMUL.FTZ R121, R117, R28 ;  /* 0x0000001c75797220 */ /* 0x000fe20000410000 */
[----:B------:R-:W-:-:S03]  /*59e0*/  FFMA.FTZ R124, R47, R124, 1 ;  /* 0x3f8000002f7c7423 */ /* 0x000fc6000001007c */
[----:B------:R-:W-:-:S03]  /*59f0*/  FMUL.FTZ R121, R112, R121 ;  /* 0x0000007970797220 */ /* 0x000fc60000410000 */
[----:B------:R-:W0:Y:S01]  /*5a00*/  MUFU.RCP R120, R120 ;  /* 0x0000007800787308 */ /* 0x000e220000001000 */
[----:B------:R-:W-:Y:S01]  /*5a10*/  FMUL.FTZ R140, R121, R124 ;  /* 0x0000007c798c7220 */ /* 0x000fe20000410000 */
[----:B------:R-:W-:Y:S02]  /*5a20*/  HADD2.F32 R121, -RZ, R27.H0_H0 ;  /* 0x2000001bff797230 */ /* 0x000fe40000004100 */
[----:B----4-:R-:W-:Y:S01]  /*5a30*/  FADD.FTZ R27, -R119, 1 ;  /* 0x3f800000771b7421 */ /* 0x010fe20000010100 */
[----:B------:R-:W-:Y:S02]  /*5a40*/  HADD2.F32 R124, -RZ, R24.H0_H0 ;  /* 0x20000018ff7c7230 */ /* 0x000fe40000004100 */
[----:B------:R-:W-:Y:S01]  /*5a50*/  FADD.FTZ R24, -R114, 1 ;  /* 0x3f80000072187421 */ /* 0x000fe20000010100 */
[----:B-----5:R-:W-:Y:S02]  /*5a60*/  HADD2.F32 R123, -RZ, R25.H0_H0 ;  /* 0x20000019ff7b7230 */ /* 0x020fe40000004100 */
[----:B------:R-:W-:Y:S01]  /*5a70*/  FADD.FTZ R141, R141, 1 ;  /* 0x3f8000008d8d7421 */ /* 0x000fe20000010000 */
[----:B------:R-:W-:-:S02]  /*5a80*/  HADD2.F32 R122, -RZ, R26.H0_H0 ;  /* 0x2000001aff7a7230 */ /* 0x000fc40000004100 */
[----:B-1----:R-:W-:Y:S01]  /*5a90*/  FADD.FTZ R25, -R115, 1 ;  /* 0x3f80000073197421 */ /* 0x002fe20000010100 */
[----:B------:R-:W-:Y:S01]  /*5aa0*/  FFMA.FTZ R142, R49, R24, 1 ;  /* 0x3f800000318e7423 */ /* 0x000fe20000010018 */
[----:B------:R-:W-:Y:S01]  /*5ab0*/  FFMA.FTZ R145, R52, R27, 1 ;  /* 0x3f80000034917423 */ /* 0x000fe2000001001b */
[----:B------:R-:W-:Y:S02]  /*5ac0*/  HADD2.F32 R24, -RZ, R4.H0_H0 ;  /* 0x20000004ff187230 */ /* 0x000fe40000004100 */
[----:B---3--:R-:W-:Y:S02]  /*5ad0*/  HADD2.F32 R26, -RZ, R128.H0_H0 ;  /* 0x20000080ff1a7230 */ /* 0x008fe40000004100 */
[----:B--2---:R-:W-:Y:S01]  /*5ae0*/  HADD2.F32 R27, -RZ, R129.H0_H0 ;  /* 0x20000081ff1b7230 */ /* 0x004fe20000004100 */
[----:B------:R-:W1:Y:S01]  /*5af0*/  MUFU.RCP R125, R125 ;  /* 0x0000007d007d7308 */ /* 0x000e620000001000 */
[----:B------:R-:W-:Y:S01]  /*5b00*/  FFMA.FTZ R143, R50, R25, 1 ;  /* 0x3f800000328f7423 */ /* 0x000fe20000010019 */
[----:B------:R-:W-:-:S02]  /*5b10*/  HADD2.F32 R25, -RZ, R126.H0_H0 ;  /* 0x2000007eff197230 */ /* 0x000fc40000004100 */
[----:B0-----:R-:W-:Y:S01]  /*5b20*/  FADD.FTZ R144, -R120, 1 ;  /* 0x3f80000078907421 */ /* 0x001fe20000010100 */
[----:B------:R-:W-:Y:S01]  /*5b30*/  FMUL.FTZ R129, R121, R24 ;  /* 0x0000001879817220 */ /* 0x000fe20000410000 */
[----:B------:R-:W-:Y:S02]  /*5b40*/  FMUL.FTZ R126, R123, R26 ;  /* 0x0000001a7b7e7220 */ /* 0x000fe40000410000 */
[----:B------:R-:W0:Y:S01]  /*5b50*/  MUFU.RCP R127, R127 ;  /* 0x0000007f007f7308 */ /* 0x000e220000001000 */
[----:B------:R-:W-:Y:S01]  /*5b60*/  FFMA.FTZ R147, R55, R144, 1 ;  /* 0x3f80000037937423 */ /* 0x000fe20000010090 */
[----:B------:R-:W-:-:S06]  /*5b70*/  FMUL.FTZ R129, R114, R129 ;  /* 0x0000008172817220 */ /* 0x000fcc0000410000 */
[----:B------:R2:W3:Y:S01]  /*5b80*/  MUFU.RCP R146, R141 ;  /* 0x0000008d00927308 */ /* 0x0004e20000001000 */
[----:B------:R-:W-:Y:S01]  /*5b90*/  FMUL.FTZ R126, R119, R126 ;  /* 0x0000007e777e7220 */ /* 0x000fe20000410000 */
[----:B------:R-:W-:Y:S01]  /*5ba0*/  FMUL.FTZ R4, R122, R25 ;  /* 0x000000197a047220 */ /* 0x000fe20000410000 */
[----:B--2---:R-:W-:-:S04]  /*5bb0*/  FMUL.FTZ R141, R124, R27 ;  /* 0x0000001b7c8d7220 */ /* 0x004fc80000410000 */
[----:B------:R-:W-:Y:S01]  /*5bc0*/  FMUL.FTZ R128, R120, R141 ;  /* 0x0000008d78807220 */ /* 0x000fe20000410000 */
[----:B------:R-:W-:Y:S01]  /*5bd0*/  FMUL.FTZ R141, R129, R142 ;  /* 0x0000008e818d7220 */ /* 0x000fe20000410000 */
[----:B------:R-:W-:Y:S01]  /*5be0*/  FMUL.FTZ R145, R126, R145 ;  /* 0x000000917e917220 */ /* 0x000fe20000410000 */
[----:B------:R-:W-:Y:S02]  /*5bf0*/  HADD2.F32 R129, -RZ, R23.H0_H0 ;  /* 0x20000017ff817230 */ /* 0x000fe40000004100 */
[----:B------:R-:W-:Y:S01]  /*5c00*/  FMUL.FTZ R147, R128, R147 ;  /* 0x0000009380937220 */ /* 0x000fe20000410000 */
[----:B------:R-:W-:Y:S02]  /*5c10*/  HADD2.F32 R126, -RZ, R7.H0_H0 ;  /* 0x20000007ff7e7230 */ /* 0x000fe40000004100 */
[----:B------:R-:W-:Y:S01]  /*5c20*/  FMUL.FTZ R4, R115, R4 ;  /* 0x0000000473047220 */ /* 0x000fe20000410000 */
[----:B------:R-:W-:Y:S02]  /*5c30*/  HADD2.F32 R128, -RZ, R6.H0_H0 ;  /* 0x20000006ff807230 */ /* 0x000fe40000004100 */
[----:B------:R-:W-:-:S02]  /*5c40*/  HADD2.F32 R6, -RZ, R5.H0_H0 ;  /* 0x20000005ff067230 */ /* 0x000fc40000004100 */
[----:B------:R-:W-:Y:S02]  /*5c50*/  HADD2.F32 R7, -RZ, R130.H0_H0 ;  /* 0x20000082ff077230 */ /* 0x000fe40000004100 */
[----:B------:R-:W-:Y:S02]  /*5c60*/  HADD2.F32 R23, -RZ, R131.H0_H0 ;  /* 0x20000083ff177230 */ /* 0x000fe40000004100 */
[----:B------:R-:W-:Y:S01]  /*5c70*/  FMUL.FTZ R4, R4, R143 ;  /* 0x0000008f04047220 */ /* 0x000fe20000410000 */
[----:B------:R-:W-:Y:S01]  /*5c80*/  F2FP.F16.F32.PACK_AB R144, R133, R132 ;  /* 0x000000848590723e */ /* 0x000fe200000000ff */
[----:B------:R-:W-:Y:S01]  /*5c90*/  BAR.SYNC.DEFER_BLOCKING 0x0 ;  /* 0x0000000000007b1d */ /* 0x000fe20000010000 */
        /* <DEDUP_REMOVED lines=169> */
[----:B------:R-:W-:Y:S01]  /*6730*/  STS.U16 [R94], R30 ;  /* 0x0000001e5e007388 */ /* 0x000fe20000000400 */
        /* <DEDUP_REMOVED lines=8> */
[----:B------:R-:W-:Y:S01]  /*67c0*/  STS.U16 [R94+0x4], R32 ;  /* 0x000004205e007388 */ /* 0x000fe20000000400 */
[----:B------:R-:W-:Y:S01]  /*67d0*/  PRMT R24, R28, 0x7632, R24 ;  /* 0x000076321c187816 */ /* 0x000fe20000000018 */
[----:B0-----:R-:W-:Y:S01]  /*67e0*/  UIMAD.WIDE.U32 UR8, UR30, UR12, UR8 ;  /* 0x0000000c1e0872a5 */ /* 0x001fe2000f8e0008 */
[----:B-1----:R-:W-:Y:S01]  /*67f0*/  PRMT R47, R29, 0x7632, R47 ;  /* 0x000076321d2f7816 */ /* 0x002fe2000000002f */
[----:B------:R-:W-:Y:S01]  /*6800*/  STS.U16 [R94+0x8], R41 ;  /* 0x000008295e007388 */ /* 0x000fe20000000400 */
[----:B------:R-:W-:Y:S01]  /*6810*/  PRMT R26, R6, 0x7632, R26 ;  /* 0x00007632061a7816 */ /* 0x000fe2000000001a */
[----:B------:R-:W-:Y:S01]  /*6820*/  UIMAD UR9, UR30, UR13, UR9 ;  /* 0x0000000d1e0972a4 */ /* 0x000fe2000f8e0209 */
[----:B--2---:R-:W-:Y:S01]  /*6830*/  PRMT R5, R25, 0x7632, R5 ;  /* 0x0000763219057816 */ /* 0x004fe20000000005 */
[----:B------:R-:W-:Y:S01]  /*6840*/  STS.U16 [R94+0xa], R23 ;  /* 0x00000a175e007388 */ /* 0x000fe20000000400 */
[----:B------:R-:W-:Y:S01]  /*6850*/  PRMT R30, R4, 0x7632, R30 ;  /* 0x00007632041e7816 */ /* 0x000fe2000000001e */
        /* <DEDUP_REMOVED lines=68> */
.L_x_7442:
        /* <DEDUP_REMOVED lines=111> */
.L_x_7541:
        /* <DEDUP_REMOVED lines=9> */
[----:B-1----:R-:W-:-:S04]  /*7420*/  MOV R62, UR26 ;  /* 0x0000001a003e7c02 */ /* 0x002fc80008000f00 */
[----:B------:R-:W-:-:S06]  /*7430*/  MOV R63, UR36 ;  /* 0x00000024003f7c02 */ /* 0x000fcc0008000f00 */
[----:B------:R-:W3:Y:S01]  /*7440*/  LDG.E.64 R62, desc[UR32][R62.64] ;  /* 0x000000203e3e7981 */ /* 0x000ee2000c1e1b00 */
[----:B------:R-:W-:Y:S01]  /*7450*/  HFMA2 R61, -RZ, RZ, 0, 0 ;  /* 0x00000000ff3d7431 */ /* 0x000fe200000001ff */
[----:B------:R-:W-:Y:S02]  /*7460*/  LOP3.LUT R60, R122, 0x7c00, R121, 0xf8, !PT ;  /* 0x00007c007a3c7812 */ /* 0x000fe400078ef879 */
[----:B--2---:R-:W-:Y:S02]  /*7470*/  MOV R67, UR44 ;  /* 0x0000002c00437c02 */ /* 0x004fe40008000f00 */
[C---:B------:R-:W-:Y:S02]  /*7480*/  LOP3.LUT R64, R60.reuse, 0x20, RZ, 0xfc, !PT ;  /* 0x000000203c407812 */ /* 0x040fe400078efcff */
[----:B------:R-:W-:Y:S02]  /*7490*/  LOP3.LUT R65, R60, 0x40, RZ, 0xfc, !PT ;  /* 0x000000403c417812 */ /* 0x000fe400078efcff */
[----:B------:R-:W-:Y:S01]  /*74a0*/  MOV R69, UR45 ;  /* 0x0000002d00457c02 */ /* 0x000fe20008000f00 */
[----:B------:R-:W-:Y:S01]  /*74b0*/  IMAD.WIDE.U32 R66, R67, UR8, R60 ;  /* 0x0000000843427c25 */ /* 0x000fe2000f8e003c */
        /* <DEDUP_REMOVED lines=75> */
[----:B------:R-:W-:Y:S01]  /*7970*/  PRMT R119, RZ, 0x7610, R119 ;  /* 0x00007610ff777816 */ /* 0x000fe20000000077 */
[----:B------:R-:W5:Y:S01]  /*7980*/  @!P6 LDG.E.U16 R133, desc[UR32][R64.64] ;  /* 0x000000204085e981 */ /* 0x000f62000c1e1500 */
        /* <DEDUP_REMOVED lines=26> */
[----:B------:R-:W-:Y:S01]  /*7b30*/  LOP3.LUT R61, R60, 0x3a0, RZ, 0xfc, !PT ;  /* 0x000003a03c3d7812 */ /* 0x000fe200078efcff */
[----:B------:R-:W2:Y:S01]  /*7b40*/  @!P5 LDG.E.U16 R131, desc[UR32][R64.64+0x5c0] ;  /* 0x0005c0204083d981 */ /* 0x000ea2000c1e1500 */
[----:B------:R-:W-:-:S02]  /*7b50*/  PRMT R135, RZ, 0x7610, R135 ;  /* 0x00007610ff877816 */ /* 0x000fc40000000087 */
[C---:B------:R-:W-:Y:S01]  /*7b60*/  LOP3.LUT R112, R60.reuse, 0x380, RZ, 0xfc, !PT ;  /* 0x000003803c707812 */ /* 0x040fe200078efcff */
[----:B------:R-:W2:Y:S01]  /*7b70*/  @!P0 LDG.E.U16 R130, desc[UR32][R64.64+0x600] ;  /* 0x0006002040828981 */ /* 0x000ea2000c1e1500 */
[----:B------:R-:W-:Y:S02]  /*7b80*/  PRMT R134, RZ, 0x7610, R134 ;  /* 0x00007610ff867816 */ /* 0x000fe40000000086 */
[----:B------:R-:W-:Y:S01]  /*7b90*/  ISETP.GE.AND P0, PT, R61, UR35, PT ;  /* 0x000000233d007c0c */ /* 0x000fe2000bf06270 */
[----:B------:R-:W2:Y:S01]  /*7ba0*/  @!P2 LDG.E.U16 R135, desc[UR32][R64.64+0x640] ;  /* 0x000640204087a981 */ /* 0x000ea2000c1e1500 */
[----:B------:R-:W-:Y:S02]  /*7bb0*/  LOP3.LUT R60, R60, 0x3c0, RZ, 0xfc, !PT ;  /* 0x000003c03c3c7812 */ /* 0x000fe400078efcff */
[----:B------:R-:W-:Y:S01]  /*7bc0*/  LOP3.LUT R61, R121, 0x3e0, R122, 0xfe, !PT ;  /* 0x000003e0793d7812 */ /* 0x000fe200078efe7a */
[----:B------:R-:W2:Y:S01]  /*7bd0*/  @!P3 LDG.E.U16 R134, desc[UR32][R64.64+0x680] ;  /* 0x000680204086b981 */ /* 0x000ea2000c1e1500 */
[----:B------:R-:W-:-:S02]  /*7be0*/  ISETP.GE.AND P5, PT, R112, UR35, PT ;  /* 0x0000002370007c0c */ /* 0x000fc4000bfa6270 */
[----:B------:R-:W-:Y:S02]  /*7bf0*/  ISETP.GE.AND P2, PT, R60, UR35, PT ;  /* 0x000000233c007c0c */ /* 0x000fe4000bf46270 */
        /* <DEDUP_REMOVED lines=37> */
[----:B------:R0:W-:Y:S02]  /*7e50*/  MUFU.COS R150, R61 ;  /* 0x0000003d00967308 */ /* 0x0001e40000000000 */
[----:B0-----:R-:W-:-:S06]  /*7e60*/  MOV R61, UR36 ;  /* 0x00000024003d7c02 */ /* 0x001fcc0008000f00 */
[----:B------:R-:W3:Y:S01]  /*7e70*/  LDG.E.64 R60, desc[UR32][R60.64] ;  /* 0x000000203c3c7981 */ /* 0x000ee2000c1e1b00 */
[----:B------:R-:W-:Y:S01]  /*7e80*/  MUFU.SIN R138, R63 ;  /* 0x0000003f008a7308 */ /* 0x000fe20000000400 */
[----:B------:R-:W0:Y:S07]  /*7e90*/  S2UR UR26, SR_CgaCtaId ;  /* 0x00000000001a79c3 */ /* 0x000e2e0000008800 */
[----:B------:R4:W-:Y:S02]  /*7ea0*/  MUFU.COS R139, R63 ;  /* 0x0000003f008b7308 */ /* 0x0009e40000000000 */
[----:B----4-:R-:W-:-:S06]  /*7eb0*/  FMUL.FTZ R63, R86, UR48 ;  /* 0x00000030563f7c20 */ /* 0x010fcc0008410000 */
[----:B------:R-:W-:Y:S08]  /*7ec0*/  MUFU.SIN R153, R65 ;  /* 0x0000004100997308 */ /* 0x000ff00000000400 */
[----:B------:R4:W-:Y:S01]  /*7ed0*/  MUFU.COS R157, R65 ;  /* 0x00000041009d7308 */ /* 0x0009e20000000000 */
[----:B------:R-:W-:Y:S01]  /*7ee0*/  LOP3.LUT R140, R190, 0x3e0, RZ, 0xc0, !PT ;  /* 0x000003e0be8c7812 */ /* 0x000fe200078ec0ff */
[----:B----4-:R-:W-:Y:S01]  /*7ef0*/  FMUL.RZ R65, R63, 0.15915493667125701904 ;  /* 0x3e22f9833f417820 */ /* 0x010fe2000040c000 */
[----:B------:R-:W-:-:S05]  /*7f00*/  FMUL.FTZ R63, R85, UR48 ;  /* 0x00000030553f7c20 */ /* 0x000fca0008410000 */
[----:B------:R-:W-:Y:S08]  /*7f10*/  MUFU.SIN R147, R112 ;  /* 0x0000007000937308 */ /* 0x000ff00000000400 */
[----:B------:R4:W-:Y:S02]  /*7f20*/  MUFU.COS R148, R112 ;  /* 0x0000007000947308 */ /* 0x0009e40000000000 */
[----:B----4-:R-:W-:Y:S01]  /*7f30*/  FMUL.RZ R112, R63, 0.15915493667125701904 ;  /* 0x3e22f9833f707820 */ /* 0x010fe2000040c000 */
[----:B------:R-:W-:-:S05]  /*7f40*/  FMUL.FTZ R63, R84, UR48 ;  /* 0x00000030543f7c20 */ /* 0x000fca0008410000 */
[----:B------:R-:W-:Y:S08]  /*7f50*/  MUFU.SIN R128, R64 ;  /* 0x0000004000807308 */ /* 0x000ff00000000400 */
[----:B------:R4:W-:Y:S02]  /*7f60*/  MUFU.COS R129, R64 ;  /* 0x0000004000817308 */ /* 0x0009e40000000000 */
[----:B----4-:R-:W-:Y:S01]  /*7f70*/  FMUL.RZ R64, R63, 0.15915493667125701904 ;  /* 0x3e22f9833f407820 */ /* 0x010fe2000040c000 */
[----:B------:R-:W-:-:S05]  /*7f80*/  IADD3 R63, PT, PT, R140, R107, RZ ;  /* 0x0000006b8c3f7210 */ /* 0x000fca0007ffe0ff */
[----:B------:R-:W-:Y:S01]  /*7f90*/  IMAD R171, R140, 0x1f, R63 ;  /* 0x0000001f8cab7824 */ /* 0x000fe200078e023f */
[----:B------:R-:W-:-:S04]  /*7fa0*/  UMOV UR25, 0x400 ;  /* 0x0000040000197882 */ /* 0x000fc80000000000 */
[C---:B------:R-:W-:Y:S01]  /*7fb0*/  IADD3 R152, PT, PT, R171.reuse, 0x40, RZ ;  /* 0x00000040ab987810 */ /* 0x040fe20007ffe0ff */
[----:B0-----:R-:W-:Y:S01]  /*7fc0*/  ULEA UR25, UR26, UR25, 0x18 ;  /* 0x000000191a197291 */ /* 0x001fe2000f8ec0ff */
[C---:B------:R-:W-:Y:S02]  /*7fd0*/  IADD3 R140, PT, PT, R171.reuse, 0x20, RZ ;  /* 0x00000020ab8c7810 */ /* 0x040fe40007ffe0ff */
[----:B------:R-:W-:Y:S02]  /*7fe0*/  IADD3 R154, PT, PT, R171, 0x60, RZ ;  /* 0x00000060ab9a7810 */ /* 0x000fe40007ffe0ff */
[-C--:B------:R-:W-:Y:S01]  /*7ff0*/  LEA.HI.SX32 R179, R152, R171.reuse, 0x1b ;  /* 0x000000ab98b37211 */ /* 0x080fe200078fdaff */
[----:B------:R-:W-:Y:S01]  /*8000*/  FMUL.FTZ R152, R79, UR48 ;  /* 0x000000304f987c20 */ /* 0x000fe20008410000 */
[----:B------:R-:W-:Y:S02]  /*8010*/  R2UR UR37, R62 ;  /* 0x000000003e2572ca */ /* 0x000fe400000e0000 */
[----:B------:R-:W-:-:S02]  /*8020*/  LEA.HI.SX32 R176, R171, R171, 0x1b ;  /* 0x000000ababb07211 */ /* 0x000fc400078fdaff */
[C---:B------:R-:W-:Y:S02]  /*8030*/  IADD3 R156, PT, PT, R171.reuse, 0x80, RZ ;  /* 0x00000080ab9c7810 */ /* 0x040fe40007ffe0ff */
[C---:B------:R-:W-:Y:S02]  /*8040*/  IADD3 R178, PT, PT, R171.reuse, 0x160, RZ ;  /* 0x00000160abb27810 */ /* 0x040fe40007ffe0ff */
[C---:B------:R-:W-:Y:S02]  /*8050*/  IADD3 R164, PT, PT, R171.reuse, 0xa0, RZ ;  /* 0x000000a0aba47810 */ /* 0x040fe40007ffe0ff */
[----:B------:R-:W-:Y:S02]  /*8060*/  LEA.HI.SX32 R177, R140, R171, 0x1b ;  /* 0x000000ab8cb17211 */ /* 0x000fe400078fdaff */
[C---:B------:R-:W-:Y:S01]  /*8070*/  IADD3 R166, PT, PT, R171.reuse, 0xc0, RZ ;  /* 0x000000c0aba67810 */ /* 0x040fe20007ffe0ff */
[----:B------:R-:W-:Y:S01]  /*8080*/  FMUL.RZ R183, R152, 0.15915493667125701904 ;  /* 0x3e22f98398b77820 */ /* 0x000fe2000040c000 */
[----:B------:R-:W-:-:S02]  /*8090*/  IADD3 R168, PT, PT, R171, 0xe0, RZ ;  /* 0x000000e0aba87810 */ /* 0x000fc40007ffe0ff */
[-C--:B------:R-:W-:Y:S02]  /*80a0*/  LEA.HI.SX32 R180, R154, R171.reuse, 0x1b ;  /* 0x000000ab9ab47211 */ /* 0x080fe400078fdaff */
[C---:B------:R-:W-:Y:S02]  /*80b0*/  IADD3 R170, PT, PT, R171.reuse, 0x100, RZ ;  /* 0x00000100abaa7810 */ /* 0x040fe40007ffe0ff */
[-C--:B------:R-:W-:Y:S02]  /*80c0*/  LEA.HI.SX32 R181, R156, R171.reuse, 0x1b ;  /* 0x000000ab9cb57211 */ /* 0x080fe400078fdaff */
[----:B------:R-:W-:Y:S02]  /*80d0*/  LEA.HI.SX32 R189, R178, R171, 0x1b ;  /* 0x000000abb2bd7211 */ /* 0x000fe400078fdaff */
[----:B------:R-:W-:Y:S02]  /*80e0*/  LEA R176, R176, UR25, 0x1 ;  /* 0x00000019b0b07c11 */ /* 0x000fe4000f8e08ff */
[----:B------:R-:W-:-:S02]  /*80f0*/  IADD3 R172, PT, PT, R171, 0x120, RZ ;  /* 0x00000120abac7810 */ /* 0x000fc40007ffe0ff */
[-C--:B------:R-:W-:Y:S02]  /*8100*/  LEA.HI.SX32 R182, R164, R171.reuse, 0x1b ;  /* 0x000000aba4b67211 */ /* 0x080fe400078fdaff */
[----:B------:R-:W-:Y:S02]  /*8110*/  LEA R178, R177, UR25, 0x1 ;  /* 0x00000019b1b27c11 */ /* 0x000fe4000f8e08ff */
[----:B------:R-:W-:Y:S02]  /*8120*/  IADD3 R174, PT, PT, R171, 0x140, RZ ;  /* 0x00000140abae7810 */ /* 0x000fe40007ffe0ff */
[-C--:B------:R-:W-:Y:S02]  /*8130*/  LEA.HI.SX32 R184, R166, R171.reuse, 0x1b ;  /* 0x000000aba6b87211 */ /* 0x080fe400078fdaff */
[----:B------:R-:W-:Y:S01]  /*8140*/  LEA R179, R179, UR25, 0x1 ;  /* 0x00000019b3b37c11 */ /* 0x000fe2000f8e08ff */
[----:B------:R-:W-:Y:S01]  /*8150*/  MUFU.SIN R152, R183 ;  /* 0x000000b700987308 */ /* 0x000fe20000000400 */
[----:B------:R-:W-:-:S02]  /*8160*/  LEA.HI.SX32 R185, R168, R171, 0x1b ;  /* 0x000000aba8b97211 */ /* 0x000fc400078fdaff */
[----:B------:R-:W-:Y:S01]  /*8170*/  LEA R177, R180, UR25, 0x1 ;  /* 0x00000019b4b17c11 */ /* 0x000fe2000f8e08ff */
[----:B-----5:R-:W-:Y:S01]  /*8180*/  STS.U16 [R176], R133 ;  /* 0x00000085b0007388 */ /* 0x020fe20000000400 */
[----:B------:R-:W-:Y:S02]  /*8190*/  IADD3 R192, PT, PT, R171, 0x180, RZ ;  /* 0x00000180abc07810 */ /* 0x000fe40007ffe0ff */
[-C--:B------:R-:W-:Y:S01]  /*81a0*/  LEA.HI.SX32 R186, R170, R171.reuse, 0x1b ;  /* 0x000000abaaba7211 */ /* 0x080fe200078fdaff */
[----:B------:R0:W-:Y:S01]  /*81b0*/  MUFU.COS R156, R183 ;  /* 0x000000b7009c7308 */ /* 0x0001e20000000000 */
[----:B------:R-:W-:Y:S01]  /*81c0*/  LEA R181, R181, UR25, 0x1 ;  /* 0x00000019b5b57c11 */ /* 0x000fe2000f8e08ff */
[----:B------:R-:W-:Y:S01]  /*81d0*/  STS.U16 [R178+0x40], R113 ;  /* 0x00004071b2007388 */ /* 0x000fe20000000400 */
[C---:B------:R-:W-:Y:S02]  /*81e0*/  IADD3 R194, PT, PT, R171.reuse, 0x1a0, RZ ;  /* 0x000001a0abc27810 */ /* 0x040fe40007ffe0ff */
[----:B------:R-:W-:Y:S01]  /*81f0*/  LEA.HI.SX32 R187, R172, R171, 0x1b ;  /* 0x000000abacbb7211 */ /* 0x000fe200078fdaff */
[----:B--2---:R2:W-:Y:S01]  /*8200*/  STS.U16 [R179+0x80], R108 ;  /* 0x0000806cb3007388 */ /* 0x0045e20000000400 */
[----:B------:R-:W-:-:S02]  /*8210*/  IADD3 R196, PT, PT, R171, 0x1c0, RZ ;  /* 0x000001c0abc47810 */ /* 0x000fc40007ffe0ff */
[----:B0-----:R-:W-:Y:S02]  /*8220*/  LEA R183, R182, UR25, 0x1 ;  /* 0x00000019b6b77c11 */ /* 0x001fe4000f8e08ff */
[----:B------:R-:W-:Y:S02]  /*8230*/  LEA.HI.SX32 R188, R174, R171, 0x1b ;  /* 0x000000abaebc7211 */ /* 0x000fe400078fdaff */
[----:B------:R-:W-:Y:S01]  /*8240*/  LEA R184, R184, UR25, 0x1 ;  /* 0x00000019b8b87c11 */ /* 0x000fe2000f8e08ff */
[----:B------:R0:W-:Y:S01]  /*8250*/  STS.U16 [R177+0xc0], R114 ;  /* 0x0000c072b1007388 */ /* 0x0001e20000000400 */
[----:B------:R-:W-:Y:S02]  /*8260*/  IADD3 R198, PT, PT, R171, 0x1e0, RZ ;  /* 0x000001e0abc67810 */ /* 0x000fe40007ffe0ff */
[----:B------:R-:W-:Y:S01]  /*8270*/  LEA R180, R185, UR25, 0x1 ;  /* 0x00000019b9b47c11 */ /* 0x000fe2000f8e08ff */
[----:B------:R-:W-:Y:S01]  /*8280*/  STS.U16 [R181+0x100], R66 ;  /* 0x00010042b5007388 */ /* 0x000fe20000000400 */
[----:B------:R-:W-:-:S02]  /*8290*/  IADD3 R200, PT, PT, R171, 0x200, RZ ;  /* 0x00000200abc87810 */ /* 0x000fc40007ffe0ff */
[-C--:B------:R-:W-:Y:S02]  /*82a0*/  LEA.HI.SX32 R192, R192, R171.reuse, 0x1b ;  /* 0x000000abc0c07211 */ /* 0x080fe400078fdaff */
[----:B------:R-:W-:Y:S01]  /*82b0*/  LEA R186, R186, UR25, 0x1 ;  /* 0x00000019baba7c11 */ /* 0x000fe2000f8e08ff */
[----:B------:R-:W-:Y:S01]  /*82c0*/  STS.U16 [R183+0x140], R68 ;  /* 0x00014044b7007388 */ /* 0x000fe20000000400 */
[----:B------:R-:W-:Y:S02]  /*82d0*/  IADD3 R202, PT, PT, R171, 0x220, RZ ;  /* 0x00000220abca7810 */ /* 0x000fe40007ffe0ff */
[----:B------:R-:W-:Y:S02]  /*82e0*/  LEA.HI.SX32 R194, R194, R171, 0x1b ;  /* 0x000000abc2c27211 */ /* 0x000fe400078fdaff */
[----:B------:R-:W-:Y:S02]  /*82f0*/  MOV R159, UR37 ;  /* 0x00000025009f7c02 */ /* 0x000fe40008000f00 */
[----:B--2---:R-:W-:Y:S01]  /*8300*/  LEA R108, R187, UR25, 0x1 ;  /* 0x00000019bb6c7c11 */ /* 0x004fe2000f8e08ff */
[----:B------:R2:W-:Y:S01]  /*8310*/  STS.U16 [R184+0x180], R71 ;  /* 0x00018047b8007388 */ /* 0x0005e20000000400 */
[----:B------:R-:W-:-:S02]  /*8320*/  IADD3 R204, PT, PT, R171, 0x240, RZ ;  /* 0x00000240abcc7810 */ /* 0x000fc40007ffe0ff */
[-C--:B------:R-:W-:Y:S02]  /*8330*/  LEA.HI.SX32 R196, R196, R171.reuse, 0x1b ;  /* 0x000000abc4c47211 */ /* 0x080fe400078fdaff */
[----:B------:R-:W-:Y:S01]  /*8340*/  LEA R113, R188, UR25, 0x1 ;  /* 0x00000019bc717c11 */ /* 0x000fe2000f8e08ff */
[----:B------:R4:W-:Y:S01]  /*8350*/  STS.U16 [R180+0x1c0], R111 ;  /* 0x0001c06fb4007388 */ /* 0x0009e20000000400 */
[----:B------:R-:W-:Y:S02]  /*8360*/  IADD3 R206, PT, PT, R171, 0x260, RZ ;  /* 0x00000260abce7810 */ /* 0x000fe40007ffe0ff */
[----:B------:R-:W-:Y:S02]  /*8370*/  LEA.HI.SX32 R198, R198, R171, 0x1b ;  /* 0x000000abc6c67211 */ /* 0x000fe400078fdaff */
[----:B0-----:R-:W-:Y:S01]  /*8380*/  LEA R114, R189, UR25, 0x1 ;  /* 0x00000019bd727c11 */ /* 0x001fe2000f8e08ff */
[----:B------:R0:W-:Y:S01]  /*8390*/  STS.U16 [R186+0x200], R67 ;  /* 0x00020043ba007388 */ /* 0x0001e20000000400 */
[----:B------:R-:W-:-:S02]  /*83a0*/  IADD3 R208, PT, PT, R171, 0x280, RZ ;  /* 0x00000280abd07810 */ /* 0x000fc40007ffe0ff */
[-C--:B------:R-:W-:Y:S02]  /*83b0*/  LEA.HI.SX32 R200, R200, R171.reuse, 0x1b ;  /* 0x000000abc8c87211 */ /* 0x080fe400078fdaff */
[----:B--2---:R-:W-:Y:S01]  /*83c0*/  LEA R71, R192, UR25, 0x1 ;  /* 0x00000019c0477c11 */ /* 0x004fe2000f8e08ff */
[----:B------:R-:W-:Y:S01]  /*83d0*/  FMUL.FTZ R159, R159, 1.4426950216293334961 ;  /* 0x3fb8aa3b9f9f7820 */ /* 0x000fe20000410000 */
[C---:B------:R-:W-:Y:S01]  /*83e0*/  IADD3 R210, PT, PT, R171.reuse, 0x2a0, RZ ;  /* 0x000002a0abd27810 */ /* 0x040fe20007ffe0ff */
[----:B------:R2:W-:Y:S01]  /*83f0*/  STS.U16 [R108+0x240], R69 ;  /* 0x000240456c007388 */ /* 0x0005e20000000400 */
[----:B------:R-:W-:Y:S02]  /*8400*/  LEA.HI.SX32 R202, R202, R171, 0x1b ;  /* 0x000000abcaca7211 */ /* 0x000fe400078fdaff */
[----:B----4-:R-:W-:Y:S01]  /*8410*/  LEA R111, R194, UR25, 0x1 ;  /* 0x00000019c26f7c11 */ /* 0x010fe2000f8e08ff */
[----:B------:R-:W-:Y:S01]  /*8420*/  STS.U16 [R113+0x280], R110 ;  /* 0x0002806e71007388 */ /* 0x000fe20000000400 */
[----:B------:R-:W-:-:S02]  /*8430*/  IADD3 R212, PT, PT, R171, 0x2c0, RZ ;  /* 0x000002c0abd47810 */ /* 0x000fc40007ffe0ff */
[-C--:B------:R-:W-:Y:S02]  /*8440*/  LEA.HI.SX32 R204, R204, R171.reuse, 0x1b ;  /* 0x000000abcccc7211 */ /* 0x080fe400078fdaff */
[----:B------:R-:W-:Y:S01]  /*8450*/  LEA R196, R196, UR25, 0x1 ;  /* 0x00000019c4c47c11 */ /* 0x000fe2000f8e08ff */
[----:B------:R-:W-:Y:S01]  /*8460*/  STS.U16 [R114+0x2c0], R115 ;  /* 0x0002c07372007388 */ /* 0x000fe20000000400 */
[C---:B------:R-:W-:Y:S02]  /*8470*/  IADD3 R214, PT, PT, R171.reuse, 0x2e0, RZ ;  /* 0x000002e0abd67810 */ /* 0x040fe40007ffe0ff */
[----:B------:R-:W-:Y:S02]  /*8480*/  LEA.HI.SX32 R206, R206, R171, 0x1b ;  /* 0x000000abcece7211 */ /* 0x000fe400078fdaff */
[----:B------:R-:W-:Y:S01]  /*8490*/  LEA R198, R198, UR25, 0x1 ;  /* 0x00000019c6c67c11 */ /* 0x000fe2000f8e08ff */
[----:B------:R4:W-:Y:S01]  /*84a0*/  STS.U16 [R71+0x300], R70 ;  /* 0x0003004647007388 */ /* 0x0009e20000000400 */
[----:B------:R-:W-:-:S02]  /*84b0*/  IADD3 R216, PT, PT, R171, 0x300, RZ ;  /* 0x00000300abd87810 */ /* 0x000fc40007ffe0ff */
[----:B------:R-:W-:Y:S02]  /*84c0*/  LEA.HI.SX32 R175, R208, R171, 0x1b ;  /* 0x000000abd0af7211 */ /* 0x000fe400078fdaff */
[----:B0-----:R-:W-:Y:S01]  /*84d0*/  LEA R67, R200, UR25, 0x1 ;  /* 0x00000019c8437c11 */ /* 0x001fe2000f8e08ff */
[----:B------:R-:W-:Y:S01]  /*84e0*/  FMUL.FTZ R66, R159, R89 ;  /* 0x000000599f427220 */ /* 0x000fe20000410000 */
[-C--:B------:R-:W-:Y:S01]  /*84f0*/  LEA.HI.SX32 R174, R210, R171.reuse, 0x1b ;  /* 0x000000abd2ae7211 */ /* 0x080fe200078fdaff */
[----:B------:R-:W-:Y:S01]  /*8500*/  STS.U16 [R111+0x340], R116 ;  /* 0x000340746f007388 */ /* 0x000fe20000000400 */
[----:B--2---:R-:W-:Y:S02]  /*8510*/  LEA R69, R202, UR25, 0x1 ;  /* 0x00000019ca457c11 */ /* 0x004fe4000f8e08ff */
[----:B------:R-:W-:Y:S01]  /*8520*/  LEA.HI.SX32 R172, R212, R171, 0x1b ;  /* 0x000000abd4ac7211 */ /* 0x000fe200078fdaff */
[----:B------:R-:W-:Y:S01]  /*8530*/  STS.U16 [R196+0x380], R109 ;  /* 0x0003806dc4007388 */ /* 0x000fe20000000400 */
[----:B------:R-:W-:-:S02]  /*8540*/  LEA R204, R204, UR25, 0x1 ;  /* 0x00000019cccc7c11 */ /* 0x000fc4000f8e08ff */
[-C--:B------:R-:W-:Y:S01]  /*8550*/  LEA.HI.SX32 R173, R214, R171.reuse, 0x1b ;  /* 0x000000abd6ad7211 */ /* 0x080fe200078fdaff */
[----:B------:R-:W-:Y:S01]  /*8560*/  STS.U16 [R198+0x3c0], R117 ;  /* 0x0003c075c6007388 */ /* 0x000fe20000000400 */
[----:B------:R-:W-:Y:S02]  /*8570*/  LEA R206, R206, UR25, 0x1 ;  /* 0x00000019cece7c11 */ /* 0x000fe4000f8e08ff */
[----:B------:R-:W-:Y:S01]  /*8580*/  LEA.HI.SX32 R170, R216, R171, 0x1b ;  /* 0x000000abd8aa7211 */ /* 0x000fe200078fdaff */
[----:B------:R0:W-:Y:S01]  /*8590*/  STS.U16 [R67+0x400], R118 ;  /* 0x0004007643007388 */ /* 0x0001e20000000400 */
[----:B------:R-:W-:Y:S01]  /*85a0*/  LEA R175, R175, UR25, 0x1 ;  /* 0x00000019afaf7c11 */ /* 0x000fe2000f8e08ff */
[----:B------:R-:W-:Y:S01]  /*85b0*/  FMUL.FTZ R62, R83, UR48 ;  /* 0x00000030533e7c20 */ /* 0x000fe20008410000 */
[----:B------:R-:W-:Y:S01]  /*85c0*/  LEA R174, R174, UR25, 0x1 ;  /* 0x00000019aeae7c11 */ /* 0x000fe2000f8e08ff */
[----:B------:R2:W-:Y:S01]  /*85d0*/  MUFU.EX2 R177, R66 ;  /* 0x0000004200b17308 */ /* 0x0005e20000000800 */
[----:B------:R-:W-:Y:S01]  /*85e0*/  STS.U16 [R69+0x440], R120 ;  /* 0x0004407845007388 */ /* 0x000fe20000000400 */
[----:B----4-:R-:W-:Y:S01]  /*85f0*/  LEA R71, R172, UR25, 0x1 ;  /* 0x00000019ac477c11 */ /* 0x010fe2000f8e08ff */
[----:B------:R-:W-:-:S02]  /*8600*/  FMUL.FTZ R113, R159, R83 ;  /* 0x000000539f717220 */ /* 0x000fc40000410000 */
[----:B------:R-:W-:Y:S01]  /*8610*/  STS.U16 [R204+0x480], R119 ;  /* 0x00048077cc007388 */ /* 0x000fe20000000400 */
[----:B0-----:R-:W-:Y:S02]  /*8620*/  LEA R67, R170, UR25, 0x1 ;  /* 0x00000019aa437c11 */ /* 0x001fe4000f8e08ff */
[----:B--2---:R-:W-:Y:S01]  /*8630*/  LEA R66, R173, UR25, 0x1 ;  /* 0x00000019ad427c11 */ /* 0x004fe2000f8e08ff */
[----:B------:R-:W-:Y:S01]  /*8640*/  STS.U16 [R206+0x4c0], R125 ;  /* 0x0004c07dce007388 */ /* 0x000fe20000000400 */
[----:B------:R-:W-:Y:S01]  /*8650*/  MUFU.SIN R122, R112 ;  /* 0x00000070007a7308 */ /* 0x000fe20000000400 */
[----:B------:R-:W-:Y:S02]  /*8660*/  FMUL.FTZ R193, R159, R91 ;  /* 0x0000005b9fc17220 */ /* 0x000fe40000410000 */
[----:B------:R-:W-:Y:S01]  /*8670*/  STS.U16 [R175+0x500], R124 ;  /* 0x0005007caf007388 */ /* 0x000fe20000000400 */
[----:B------:R-:W-:-:S03]  /*8680*/  IADD3 R218, PT, PT, R171, 0x320, RZ ;  /* 0x00000320abda7810 */ /* 0x000fc60007ffe0ff */
[----:B------:R-:W-:Y:S01]  /*8690*/  STS.U16 [R174+0x540], R123 ;  /* 0x0005407bae007388 */ /* 0x000fe20000000400 */
[----:B------:R0:W-:Y:S01]  /*86a0*/  MUFU.COS R144, R112 ;  /* 0x0000007000907308 */ /* 0x0001e20000000000 */
[----:B------:R-:W-:Y:S02]  /*86b0*/  IADD3 R220, PT, PT, R171, 0x340, RZ ;  /* 0x00000340abdc7810 */ /* 0x000fe40007ffe0ff */
[----:B------:R-:W-:Y:S01]  /*86c0*/  STS.U16 [R71+0x580], R132 ;  /* 0x0005808447007388 */ /* 0x000fe20000000400 */
[----:B------:R-:W-:Y:S01]  /*86d0*/  FMUL.FTZ R133, R159, R90 ;  /* 0x0000005a9f857220 */ /* 0x000fe20000410000 */
[C---:B------:R-:W-:Y:S02]  /*86e0*/  IADD3 R222, PT, PT, R171.reuse, 0x360, RZ ;  /* 0x00000360abde7810 */ /* 0x040fe40007ffe0ff */
[----:B------:R-:W-:Y:S01]  /*86f0*/  STS.U16 [R66+0x5c0], R131 ;  /* 0x0005c08342007388 */ /* 0x000fe20000000400 */
[----:B0-----:R-:W-:Y:S01]  /*8700*/  FMUL.RZ R112, R62, 0.15915493667125701904 ;  /* 0x3e22f9833e707820 */ /* 0x001fe2000040c000 */
[----:B------:R-:W-:Y:S01]  /*8710*/  FMUL.FTZ R62, R82, UR48 ;  /* 0x00000030523e7c20 */ /* 0x000fe20008410000 */
[----:B------:R-:W-:Y:S01]  /*8720*/  MUFU.SIN R145, R65 ;  /* 0x0000004100917308 */ /* 0x000fe20000000400 */
[----:B------:R0:W-:Y:S01]  /*8730*/  STS.U16 [R67+0x600], R130 ;  /* 0x0006008243007388 */ /* 0x0001e20000000400 */
[----:B------:R-:W-:Y:S01]  /*8740*/  IADD3 R224, PT, PT, R171, 0x380, RZ ;  /* 0x00000380abe07810 */ /* 0x000fe20007ffe0ff */
[----:B------:R-:W-:Y:S01]  /*8750*/  FMUL.FTZ R68, R159, R88 ;  /* 0x000000589f447220 */ /* 0x000fe20000410000 */
[----:B------:R-:W-:Y:S01]  /*8760*/  FMUL.RZ R143, R62, 0.15915493667125701904 ;  /* 0x3e22f9833e8f7820 */ /* 0x000fe2000040c000 */
[----:B------:R-:W-:-:S03]  /*8770*/  IADD3 R226, PT, PT, R171, 0x3a0, RZ ;  /* 0x000003a0abe27810 */ /* 0x000fc60007ffe0ff */
[----:B------:R-:W-:Y:S01]  /*8780*/  MUFU.COS R146, R65 ;  /* 0x0000004100927308 */ /* 0x000fe20000000000 */
[----:B------:R-:W-:Y:S01]  /*8790*/  LEA.HI.SX32 R167, R218, R171, 0x1b ;  /* 0x000000abdaa77211 */ /* 0x000fe200078fdaff */
[----:B0-----:R-:W-:Y:S01]  /*87a0*/  FMUL.FTZ R67, R159, R82 ;  /* 0x000000529f437220 */ /* 0x001fe20000410000 */
[----:B------:R-:W-:-:S05]  /*87b0*/  IADD3 R228, PT, PT, R171, 0x3c0, RZ ;  /* 0x000003c0abe47810 */ /* 0x000fca0007ffe0ff */
[----:B------:R-:W-:Y:S01]  /*87c0*/  MUFU.SIN R65, R112 ;  /* 0x0000007000417308 */ /* 0x000fe20000000400 */
[----:B------:R-:W-:Y:S02]  /*87d0*/  LEA.HI.SX32 R169, R220, R171, 0x1b ;  /* 0x000000abdca97211 */ /* 0x000fe400078fdaff */
[----:B------:R-:W-:-:S05]  /*87e0*/  IADD3 R230, PT, PT, R171, 0x3e0, RZ ;  /* 0x000003e0abe67810 */ /* 0x000fca0007ffe0ff */
[----:B------:R-:W0:Y:S01]  /*87f0*/  MUFU.EX2 R113, R113 ;  /* 0x0000007100717308 */ /* 0x000e220000000800 */
[-C--:B------:R-:W-:Y:S02]  /*8800*/  LEA.HI.SX32 R168, R222, R171.reuse, 0x1b ;  /* 0x000000abdea87211 */ /* 0x080fe400078fdaff */
[-C--:B------:R-:W-:Y:S02]  /*8810*/  LEA.HI.SX32 R166, R224, R171.reuse, 0x1b ;  /* 0x000000abe0a67211 */ /* 0x080fe400078fdaff */
[----:B------:R-:W-:-:S03]  /*8820*/  LEA.HI.SX32 R164, R226, R171, 0x1b ;  /* 0x000000abe2a47211 */ /* 0x000fc600078fdaff */
[----:B------:R-:W2:Y:S01]  /*8830*/  MUFU.EX2 R193, R193 ;  /* 0x000000c100c17308 */ /* 0x000ea20000000800 */
[----:B------:R-:W-:Y:S02]  /*8840*/  SHF.L.U32 R63, R63, 0x5, RZ ;  /* 0x000000053f3f7819 */ /* 0x000fe400000006ff */
[----:B------:R-:W-:-:S05]  /*8850*/  LEA.HI.SX32 R165, R228, R171, 0x1b ;  /* 0x000000abe4a57211 */ /* 0x000fca00078fdaff */
[----:B------:R-:W4:Y:S01]  /*8860*/  MUFU.EX2 R176, R133 ;  /* 0x0000008500b07308 */ /* 0x000f220000000800 */
[----:B------:R-:W-:Y:S02]  /*8870*/  LEA R169, R169, UR25, 0x1 ;  /* 0x00000019a9a97c11 */ /* 0x000fe4000f8e08ff */
[----:B------:R-:W-:Y:S02]  /*8880*/  LEA.HI.SX32 R171, R230, R171, 0x1b ;  /* 0x000000abe6ab7211 */ /* 0x000fe400078fdaff */
[----:B------:R-:W-:-:S03]  /*8890*/  LEA R69, R168, UR25, 0x1 ;  /* 0x00000019a8457c11 */ /* 0x000fc6000f8e08ff */
[----:B------:R-:W-:Y:S01]  /*88a0*/  MUFU.SIN R141, R64 ;  /* 0x00000040008d7308 */ /* 0x000fe20000000400 */
[----:B------:R-:W-:Y:S02]  /*88b0*/  LEA R71, R166, UR25, 0x1 ;  /* 0x00000019a6477c11 */ /* 0x000fe4000f8e08ff */
[----:B------:R-:W-:-:S05]  /*88c0*/  LEA R164, R164, UR25, 0x1 ;  /* 0x00000019a4a47c11 */ /* 0x000fca000f8e08ff */
[----:B------:R-:W-:Y:S01]  /*88d0*/  MUFU.COS R121, R64 ;  /* 0x0000004000797308 */ /* 0x000fe20000000000 */
[----:B------:R-:W-:-:S07]  /*88e0*/  LEA.HI.SX32 R63, R63, R63, 0x1b ;  /* 0x0000003f3f3f7211 */ /* 0x000fce00078fdaff */
[----:B------:R5:W-:Y:S01]  /*88f0*/  MUFU.EX2 R108, R68 ;  /* 0x00000044006c7308 */ /* 0x000be20000000800 */
[----:B------:R-:W-:-:S07]  /*8900*/  LEA R165, R165, UR25, 0x1 ;  /* 0x00000019a5a57c11 */ /* 0x000fce000f8e08ff */
[----:B------:R-:W-:Y:S01]  /*8910*/  MUFU.COS R64, R143 ;  /* 0x0000008f00407308 */ /* 0x000fe20000000000 */
[----:B-----5:R-:W-:-:S07]  /*8920*/  LEA R68, R167, UR25, 0x1 ;  /* 0x00000019a7447c11 */ /* 0x020fce000f8e08ff */
[----:B------:R-:W5:Y:S01]  /*8930*/  MUFU.EX2 R67, R67 ;  /* 0x0000004300437308 */ /* 0x000f620000000800 */
[----:B------:R1:W-:Y:S01]  /*8940*/  STS.U16 [R68+0x640], R135 ;  /* 0x0006408744007388 */ /* 0x0003e20000000400 */
[----:B------:R-:W-:-:S03]  /*8950*/  LEA R66, R171, UR25, 0x1 ;  /* 0x00000019ab427c11 */ /* 0x000fc6000f8e08ff */
[----:B------:R-:W-:Y:S01]  /*8960*/  STS.U16 [R169+0x680], R134 ;  /* 0x00068086a9007388 */ /* 0x000fe20000000400 */
[----:B------:R-:W-:-:S03]  /*8970*/  LEA R63, R63, UR25, 0x1 ;  /* 0x000000193f3f7c11 */ /* 0x000fc6000f8e08ff */
[----:B------:R3:W-:Y:S01]  /*8980*/  STS.U16 [R69+0x6c0], R136 ;  /* 0x0006c08845007388 */ /* 0x0007e20000000400 */
[----:B-1----:R-:W-:-:S03]  /*8990*/  FMUL.FTZ R68, R159, R81 ;  /* 0x000000519f447220 */ /* 0x002fc60000410000 */
[----:B------:R-:W-:Y:S01]  /*89a0*/  STS.U16 [R71+0x700], R160 ;  /* 0x000700a047007388 */ /* 0x000fe20000000400 */
[----:B0-----:R-:W-:-:S03]  /*89b0*/  FMUL.FTZ R118, R113, R65 ;  /* 0x0000004171767220 */ /* 0x001fc60000410000 */
[----:B------:R-:W-:Y:S01]  /*89c0*/  STS.U16 [R164+0x740], R163 ;  /* 0x000740a3a4007388 */ /* 0x000fe20000000400 */
[C---:B------:R-:W-:Y:S01]  /*89d0*/  FMUL.FTZ R191, R159.reuse, R92 ;  /* 0x0000005c9fbf7220 */ /* 0x040fe20000410000 */
[----:B---3--:R0:W-:Y:S02]  /*89e0*/  MUFU.EX2 R69, R68 ;  /* 0x0000004400457308 */ /* 0x0081e40000000800 */
[----:B------:R-:W-:Y:S01]  /*89f0*/  STS.U16 [R165+0x780], R162 ;  /* 0x000780a2a5007388 */ /* 0x000fe20000000400 */
[C---:B------:R-:W-:Y:S01]  /*8a00*/  FMUL.FTZ R110, R159.reuse, R87 ;  /* 0x000000579f6e7220 */ /* 0x040fe20000410000 */
[C---:B------:R-:W-:Y:S01]  /*8a10*/  FMUL.FTZ R70, R159.reuse, R86 ;  /* 0x000000569f467220 */ /* 0x040fe20000410000 */
[C---:B------:R-:W-:Y:S01]  /*8a20*/  FMUL.FTZ R109, R159.reuse, R85 ;  /* 0x000000559f6d7220 */ /* 0x040fe20000410000 */
[----:B------:R1:W-:Y:S01]  /*8a30*/  STS.U16 [R66+0x7c0], R161 ;  /* 0x0007c0a142007388 */ /* 0x0003e20000000400 */
[C---:B------:R-:W-:Y:S01]  /*8a40*/  FMUL.FTZ R111, R159.reuse, R84 ;  /* 0x000000549f6f7220 */ /* 0x040fe20000410000 */
[C---:B------:R-:W-:Y:S01]  /*8a50*/  FMUL.FTZ R65, R159.reuse, R93 ;  /* 0x0000005d9f417220 */ /* 0x040fe20000410000 */
[C---:B0-----:R-:W-:Y:S01]  /*8a60*/  FMUL.FTZ R68, R159.reuse, R79 ;  /* 0x0000004f9f447220 */ /* 0x041fe20000410000 */
[----:B------:R-:W-:Y:S01]  /*8a70*/  NOP ;  /* 0x0000000000007918 */ /* 0x000fe20000000000 */
[C---:B-1----:R-:W-:Y:S01]  /*8a80*/  FMUL.FTZ R66, R159.reuse, R80 ;  /* 0x000000509f427220 */ /* 0x042fe20000410000 */
[----:B------:R-:W-:Y:S01]  /*8a90*/  FMUL.FTZ R159, R159, R78 ;  /* 0x0000004e9f9f7220 */ /* 0x000fe20000410000 */
[----:B------:R-:W0:Y:S01]  /*8aa0*/  LDS.U16 R174, [R63+0x1e] ;  /* 0x00001e003fae7984 */ /* 0x000e220000000400 */
[----:B--2---:R-:W-:Y:S01]  /*8ab0*/  FMUL.FTZ R136, R193, R158 ;  /* 0x0000009ec1887220 */ /* 0x004fe20000410000 */
[C---:B----4-:R-:W-:Y:S01]  /*8ac0*/  FMUL.FTZ R135, R176.reuse, R157 ;  /* 0x0000009db0877220 */ /* 0x050fe20000410000 */
[----:B------:R-:W-:Y:S01]  /*8ad0*/  FMUL.FTZ R134, R176, R153 ;  /* 0x00000099b0867220 */ /* 0x000fe20000410000 */
[----:B------:R-:W1:Y:S01]  /*8ae0*/  LDS.U16 R188, [R63+0x2] ;  /* 0x000002003fbc7984 */ /* 0x000e620000000400 */
[----:B-----5:R-:W-:-:S03]  /*8af0*/  FMUL.FTZ R117, R67, R64 ;  /* 0x0000004043757220 */ /* 0x020fc60000410000 */
[----:B------:R-:W2:Y:S04]  /*8b00*/  LDS.U16 R184, [R63+0xa] ;  /* 0x00000a003fb87984 */ /* 0x000ea80000000400 */
[----:B------:R-:W3:Y:S04]  /*8b10*/  LDS.U16 R170, [R63+0x26] ;  /* 0x000026003faa7984 */ /* 0x000ee80000000400 */
[----:B------:R-:W4:Y:S01]  /*8b20*/  LDS.U16 R160, [R63+0x3a] ;  /* 0x00003a003fa07984 */ /* 0x000f220000000400 */
[----:B------:R-:W-:-:S03]  /*8b30*/  FMUL.FTZ R133, R177, R150 ;  /* 0x00000096b1857220 */ /* 0x000fc60000410000 */
[----:B------:R-:W5:Y:S01]  /*8b40*/  LDS.U16 R186, [R63+0x6] ;  /* 0x000006003fba7984 */ /* 0x000f620000000400 */
[----:B------:R-:W-:-:S03]  /*8b50*/  FMUL.FTZ R132, R177, R149 ;  /* 0x00000095b1847220 */ /* 0x000fc60000410000 */
[----:B------:R-:W5:Y:S01]  /*8b60*/  LDS.U16 R182, [R63+0xe] ;  /* 0x00000e003fb67984 */ /* 0x000f620000000400 */
[----:B------:R-:W-:Y:S03]  /*8b70*/  MUFU.EX2 R64, R159 ;  /* 0x0000009f00407308 */ /* 0x000fe60000000800 */
        /* <DEDUP_REMOVED lines=10> */
[----:B------:R0:W-:Y:S03]  /*8c20*/  MUFU.COS R142, R112 ;  /* 0x00000070008e7308 */ /* 0x0001e60000000000 */
[----:B------:R-:W5:Y:S04]  /*8c30*/  LDS.U16 R189, [R63] ;  /* 0x000000003fbd7984 */ /* 0x000f680000000400 */
[----:B------:R-:W5:Y:S04]  /*8c40*/  LDS.U16 R185, [R63+0x8] ;  /* 0x000008003fb97984 */ /* 0x000f680000000400 */
[----:B------:R-:W5:Y:S04]  /*8c50*/  LDS.U16 R171, [R63+0x24] ;  /* 0x000024003fab7984 */ /* 0x000f680000000400 */
[----:B------:R-:W5:Y:S01]  /*8c60*/  LDS.U16 R161, [R63+0x38] ;  /* 0x000038003fa17984 */ /* 0x000f620000000400 */
[----:B0-----:R-:W-:-:S03]  /*8c70*/  FMUL.FTZ R112, R81, UR48 ;  /* 0x0000003051707c20 */ /* 0x001fc60008410000 */
        /* <DEDUP_REMOVED lines=11> */
[----:B------:R1:W2:Y:S01]  /*8d30*/  MUFU.SIN R62, R143 ;  /* 0x0000008f003e7308 */ /* 0x0002a20000000400 */
[----:B------:R-:W-:Y:S01]  /*8d40*/  UIADD3 UR26, UPT, UPT, UR16, -0x1, URZ ;  /* 0xffffffff101a7890 */ /* 0x000fe2000fffe0ff */
[----:B------:R-:W-:-:S03]  /*8d50*/  FMUL.RZ R151, R112, 0.15915493667125701904 ;  /* 0x3e22f98370977820 */ /* 0x000fc6000040c000 */
[----:B------:R-:W-:Y:S01]  /*8d60*/  ULEA.HI UR36, UR26, UR26, URZ, 0x1 ;  /* 0x0000001a1a247291 */ /* 0x000fe2000f8f08ff */
[----:B-1----:R-:W-:Y:S02]  /*8d70*/  FMUL.FTZ R143, R80, UR48 ;  /* 0x00000030508f7c20 */ /* 0x002fe40008410000 */
[----:B------:R-:W-:Y:S02]  /*8d80*/  MUFU.SIN R112, R151 ;  /* 0x0000009700707308 */ /* 0x000fe40000000400 */
[----:B------:R-:W-:Y:S01]  /*8d90*/  FMUL.RZ R154, R143, 0.15915493667125701904 ;  /* 0x3e22f9838f9a7820 */ /* 0x000fe2000040c000 */
[----:B------:R-:W-:-:S05]  /*8da0*/  ULOP3.LUT UR36, UR36, 0xfffffe, URZ, 0xc0, !UPT ;  /* 0x00fffffe24247892 */ /* 0x000fca000f8ec0ff */
[----:B------:R-:W-:Y:S01]  /*8db0*/  MUFU.COS R140, R151 ;  /* 0x00000097008c7308 */ /* 0x000fe20000000000 */
[----:B------:R-:W-:-:S07]  /*8dc0*/  UIADD3 UR26, UPT, UPT, UR26, -UR36, URZ ;  /* 0x800000241a1a7290 */ /* 0x000fce000fffe0ff */
[----:B------:R-:W-:Y:S08]  /*8dd0*/  MUFU.SIN R143, R154 ;  /* 0x0000009a008f7308 */ /* 0x000ff00000000400 */
[----:B------:R1:W-:Y:S01]  /*8de0*/  MUFU.COS R151, R154 ;  /* 0x0000009a00977308 */ /* 0x0003e20000000000 */
[----:B--2---:R-:W-:Y:S01]  /*8df0*/  FMUL.FTZ R116, R67, R62 ;  /* 0x0000003e43747220 */ /* 0x004fe20000410000 */
[----:B------:R-:W-:Y:S01]  /*8e00*/  ULEA UR26, UR26, UR8, 0x8 ;  /* 0x000000081a1a7291 */ /* 0x000fe2000f8e40ff */
[----:B-1----:R-:W-:-:S05]  /*8e10*/  FMUL.FTZ R154, R78, UR48 ;  /* 0x000000304e9a7c20 */ /* 0x002fca0008410000 */
[----:B------:R-:W1:Y:S01]  /*8e20*/  MUFU.EX2 R65, R65 ;  /* 0x0000004100417308 */ /* 0x000e620000000800 */
[----:B------:R-:W-:-:S07]  /*8e30*/  FMUL.RZ R154, R154, 0.15915493667125701904 ;  /* 0x3e22f9839a9a7820 */ /* 0x000fce000040c000 */
[----:B------:R-:W2:Y:S01]  /*8e40*/  MUFU.EX2 R109, R109 ;  /* 0x0000006d006d7308 */ /* 0x000ea20000000800 */
[----:B------:R-:W-:-:S07]  /*8e50*/  R2UR UR49, R60 ;  /* 0x000000003c3172ca */ /* 0x000fce00000e0000 */
[----:B------:R-:W0:Y:S01]  /*8e60*/  MUFU.EX2 R71, R68 ;  /* 0x0000004400477308 */ /* 0x000e220000000800 */
[C---:B------:R-:W-:Y:S02]  /*8e70*/  ISETP.NE.AND P0, PT, R190.reuse, RZ, PT ;  /* 0x000000ffbe00720c */ /* 0x040fe40003f05270 */
[----:B------:R-:W-:-:S05]  /*8e80*/  IADD3 R195, PT, PT, R190, 0x200, RZ ;  /* 0x00000200bec37810 */ /* 0x000fca0007ffe0ff */
[----:B------:R-:W-:Y:S01]  /*8e90*/  MUFU.SIN R155, R154 ;  /* 0x0000009a009b7308 */ /* 0x000fe20000000400 */
[----:B------:R-:W-:-:S07]  /*8ea0*/  MOV R62, UR26 ;  /* 0x0000001a003e7c02 */ /* 0x000fce0008000f00 */
[----:B------:R-:W0:Y:S08]  /*8eb0*/  MUFU.EX2 R110, R110 ;  /* 0x0000006e006e7308 */ /* 0x000e300000000800 */
[----:B------:R-:W0:Y:S01]  /*8ec0*/  MUFU.COS R67, R154 ;  /* 0x0000009a00437308 */ /* 0x000e220000000000 */
[----:B------:R-:W-:-:S07]  /*8ed0*/  R2UR UR36, R61 ;  /* 0x000000003d2472ca */ /* 0x000fce00000e0000 */
[----:B------:R-:W0:Y:S08]  /*8ee0*/  MUFU.EX2 R70, R70 ;  /* 0x0000004600467308 */ /* 0x000e300000000800 */
[----:B------:R-:W0:Y:S01]  /*8ef0*/  MUFU.EX2 R66, R66 ;  /* 0x0000004200427308 */ /* 0x000e220000000800 */
[----:B------:R-:W-:Y:S01]  /*8f00*/  SEL R62, R62, R195, !P0 ;  /* 0x000000c33e3e7207 */ /* 0x000fe20004000000 */
[----:B------:R-:W-:Y:S01]  /*8f10*/  HADD2.F32 R174, -RZ, R174.H0_H0 ;  /* 0x200000aeffae7230 */ /* 0x000fe20000004100 */
[----:B------:R-:W-:-:S05]  /*8f20*/  ISETP.NE.AND P2, PT, R190, 0x3f, PT ;  /* 0x0000003fbe00780c */ /* 0x000fca0003f45270 */
[----:B------:R0:W0:Y:S01]  /*8f30*/  MUFU.EX2 R120, R111 ;  /* 0x0000006f00787308 */ /* 0x0000220000000800 */
[C---:B-1----:R-:W-:Y:S01]  /*8f40*/  FMUL.FTZ R126, R65.reuse, R126 ;  /* 0x0000007e417e7220 */ /* 0x042fe20000410000 */
[----:B------:R-:W-:Y:S01]  /*8f50*/  FMUL.FTZ R127, R65, R127 ;  /* 0x0000007f417f7220 */ /* 0x000fe20000410000 */
[----:B------:R-:W-:Y:S01]  /*8f60*/  LEA R62, R62, UR25, 0x3 ;  /* 0x000000193e3e7c11 */ /* 0x000fe2000f8e18ff */
[----:B------:R-:W-:-:S04]  /*8f70*/  HADD2.F32 R188, -RZ, R188.H0_H0 ;  /* 0x200000bcffbc7230 */ /* 0x000fc80000004100 */
[----:B------:R-:W1:Y:S01]  /*8f80*/  MUFU.EX2 R191, R191 ;  /* 0x000000bf00bf7308 */ /* 0x000e620000000800 */
[----:B------:R-:W-:Y:S02]  /*8f90*/  HADD2.F32 R184, -RZ, R184.H0_H0 ;  /* 0x200000b8ffb87230 */ /* 0x000fe40000004100 */
[----:B---3--:R-:W-:Y:S02]  /*8fa0*/  HADD2.F32 R170, -RZ, R170.H0_H0 ;  /* 0x200000aaffaa7230 */ /* 0x008fe40000004100 */
[----:B----4-:R-:W-:Y:S02]  /*8fb0*/  HADD2.F32 R160, -RZ, R160.H0_H0 ;  /* 0x200000a0ffa07230 */ /* 0x010fe40000004100 */
[C---:B--2---:R-:W-:Y:S01]  /*8fc0*/  FMUL.FTZ R123, R109.reuse, R144 ;  /* 0x000000906d7b7220 */ /* 0x044fe20000410000 */
[----:B-----5:R-:W-:Y:S02]  /*8fd0*/  HADD2.F32 R186, -RZ, R186.H0_H0 ;  /* 0x200000baffba7230 */ /* 0x020fe40000004100 */
[----:B------:R-:W-:Y:S01]  /*8fe0*/  FMUL.FTZ R122, R109, R122 ;  /* 0x0000007a6d7a7220 */ /* 0x000fe20000410000 */
[----:B------:R-:W-:-:S02]  /*8ff0*/  HADD2.F32 R182, -RZ, R182.H0_H0 ;  /* 0x200000b6ffb67230 */ /* 0x000fc40000004100 */
[----:B------:R-:W-:Y:S01]  /*9000*/  FMUL.FTZ R119, R113, R142 ;  /* 0x0000008e71777220 */ /* 0x000fe20000410000 */
        /* <DEDUP_REMOVED lines=9> */
[----:B------:R-:W-:Y:S01]  /*90a0*/  FMUL.FTZ R113, R69, R140 ;  /* 0x0000008c45717220 */ /* 0x000fe20000410000 */
[----:B0-----:R-:W-:Y:S01]  /*90b0*/  FMUL.FTZ R109, R71, R156 ;  /* 0x0000009c476d7220 */ /* 0x001fe20000410000 */
[----:B------:R-:W-:Y:S02]  /*90c0*/  HADD2.F32 R175, -RZ, R175.H0_H0 ;  /* 0x200000afffaf7230 */ /* 0x000fe40000004100 */
[C---:B------:R-:W-:Y:S01]  /*90d0*/  FMUL.FTZ R131, R108.reuse, R148 ;  /* 0x000000946c837220 */ /* 0x040fe20000410000 */
[----:B------:R-:W-:Y:S01]  /*90e0*/  FMUL.FTZ R130, R108, R147 ;  /* 0x000000936c827220 */ /* 0x000fe20000410000 */
[C---:B------:R-:W-:Y:S01]  /*90f0*/  FMUL.FTZ R129, R110.reuse, R129 ;  /* 0x000000816e817220 */ /* 0x040fe20000410000 */
[----:B------:R-:W-:Y:S01]  /*9100*/  FMUL.FTZ R128, R110, R128 ;  /* 0x000000806e807220 */ /* 0x000fe20000410000 */
[C---:B------:R-:W-:Y:S01]  /*9110*/  FMUL.FTZ R156, R64.reuse, R67 ;  /* 0x00000043409c7220 */ /* 0x040fe20000410000 */
[----:B------:R-:W-:Y:S01]  /*9120*/  FMUL.FTZ R155, R64, R155 ;  /* 0x0000009b409b7220 */ /* 0x000fe20000410000 */
[----:B------:R-:W-:-:S02]  /*9130*/  HADD2.F32 R189, -RZ, R189.H0_H0 ;  /* 0x200000bdffbd7230 */ /* 0x000fc40000004100 */
[----:B------:R-:W-:Y:S01]  /*9140*/  FMUL.FTZ R140, R174, UR49 ;  /* 0x00000031ae8c7c20 */ /* 0x000fe20008410000 */
[----:B------:R-:W-:Y:S02]  /*9150*/  HADD2.F32 R185, -RZ, R185.H0_H0 ;  /* 0x200000b9ffb97230 */ /* 0x000fe40000004100 */
[C---:B------:R-:W-:Y:S01]  /*9160*/  FMUL.FTZ R125, R70.reuse, R146 ;  /* 0x00000092467d7220 */ /* 0x040fe20000410000 */
[----:B------:R-:W-:Y:S02]  /*9170*/  HADD2.F32 R171, -RZ, R171.H0_H0 ;  /* 0x200000abffab7230 */ /* 0x000fe40000004100 */
[----:B------:R-:W-:Y:S01]  /*9180*/  FMUL.FTZ R124, R70, R145 ;  /* 0x00000091467c7220 */ /* 0x000fe20000410000 */
[----:B------:R-:W-:Y:S02]  /*9190*/  HADD2.F32 R161, -RZ, R161.H0_H0 ;  /* 0x200000a1ffa17230 */ /* 0x000fe40000004100 */
[C---:B------:R-:W-:Y:S01]  /*91a0*/  FMUL.FTZ R111, R66.reuse, R151 ;  /* 0x00000097426f7220 */ /* 0x040fe20000410000 */
[----:B------:R-:W-:Y:S01]  /*91b0*/  FMUL.FTZ R110, R66, R143 ;  /* 0x0000008f426e7220 */ /* 0x000fe20000410000 */
        /* <DEDUP_REMOVED lines=46> */
[C---:B------:R-:W-:Y:S01]  /*94a0*/  FMUL.FTZ R121, R120.reuse, R121 ;  /* 0x0000007978797220 */ /* 0x040fe20000410000 */
[----:B------:R-:W-:Y:S01]  /*94b0*/  FMUL.FTZ R147, R11, -R140 ;  /* 0x8000008c0b937220 */ /* 0x000fe20000410000 */
[----:B------:R-:W-:Y:S01]  /*94c0*/  FMUL.FTZ R120, R120, R141 ;  /* 0x0000008d78787220 */ /* 0x000fe20000410000 */
[----:B------:R-:W-:Y:S01]  /*94d0*/  FMUL.FTZ R145, R9, -R144 ;  /* 0x8000009009917220 */ /* 0x000fe20000410000 */
[----:B------:R-:W-:Y:S01]  /*94e0*/  FMUL.FTZ R140, R4, -R157 ;  /* 0x8000009d048c7220 */ /* 0x000fe20000410000 */
[C---:B-1----:R-:W-:Y:S01]  /*94f0*/  FMUL.FTZ R139, R191.reuse, R139 ;  /* 0x0000008bbf8b7220 */ /* 0x042fe20000410000 */
        /* <DEDUP_REMOVED lines=27> */
.L_x_7445:
[----:B------:R-:W-:-:S06]  /*96b0*/  LEA R114, R190, UR25, 0x3 ;  /* 0x00000019be727c11 */ /* 0x000fcc000f8e18ff */
[----:B------:R-:W0:Y:S02]  /*96c0*/  LDS.64 R114, [R114+0x49e8] ;  /* 0x0049e80072727984 */ /* 0x000e240000000a00 */
.L_x_7446:
[----:B------:R-:W-:Y:S05]  /*96d0*/  BSYNC.RECONVERGENT B0 ;  /* 0x0000000000007941 */ /* 0x000fea0003800200 */
.L_x_7444:
        /* <DEDUP_REMOVED lines=155> */
[CC--:B------:R-:W-:Y:S01]  /*a090*/  FMUL.FTZ R63, R155.reuse, R61.reuse ;  /* 0x0000003d9b3f7220 */ /* 0x0c0fe20000410000 */
[----:B------:R-:W-:Y:S01]  /*a0a0*/  FMUL.FTZ R62, R155, R60 ;  /* 0x0000003c9b3e7220 */ /* 0x000fe20000410000 */
[C---:B------:R-:W-:Y:S01]  /*a0b0*/  FFMA.FTZ R69, R156.reuse, R68, -R69 ;  /* 0x000000449c457223 */ /* 0x040fe20000010845 */
        /* <DEDUP_REMOVED lines=89> */
.L_x_7569:
        /* <DEDUP_REMOVED lines=13> */
.L_x_7572:
[----:B------:R-:W-:-:S03]  /*a720*/  UMOV UR26, 0xffffffff ;  /* 0xffffffff001a7882 */ /* 0x000fc60000000000 */
[----:B------:R-:W-:Y:S05]  /*a730*/  BRA.DIV UR26, `(.L_x_7450) ;  /* 0x0000008e1a3c7947 */ /* 0x000fea000b800000 */
.L_x_7575:
[----:B------:R-:W-:-:S03]  /*a740*/  UMOV UR26, 0xffffffff ;  /* 0xffffffff001a7882 */ /* 0x000fc60000000000 */
[----:B------:R-:W-:Y:S05]  /*a750*/  BRA.DIV UR26, `(.L_x_7451) ;  /* 0x0000008e1a5c7947 */ /* 0x000fea000b800000 */
.L_x_7578:
[----:B------:R-:W-:-:S03]  /*a760*/  UMOV UR26, 0xffffffff ;  /* 0xffffffff001a7882 */ /* 0x000fc60000000000 */
[----:B------:R-:W-:Y:S05]  /*a770*/  BRA.DIV UR26, `(.L_x_7452) ;  /* 0x0000008e1a7c7947 */ /* 0x000fea000b800000 */
.L_x_7581:
        /* <DEDUP_REMOVED lines=10> */
.L_x_7591:
        /* <DEDUP_REMOVED lines=23> */
.L_x_7447:
        /* <DEDUP_REMOVED lines=127> */
[----:B------:R-:W-:Y:S01]  /*b180*/  FFMA.FTZ R228, R177, UR49, -R228 ;  /* 0x00000031b1e47c23 */ /* 0x000fe200080108e4 */
[----:B------:R-:W-:Y:S01]  /*b190*/  FMUL.FTZ R64, R132, R70 ;  /* 0x0000004684407220 */ /* 0x000fe20000410000 */
[----:B------:R-:W-:Y:S01]  /*b1a0*/  FADD.FTZ R200, RZ, R62 ;  /* 0x0000003effc87221 */ /* 0x000fe20000010000 */
[----:B------:R-:W-:Y:S01]  /*b1b0*/  FFMA.FTZ R227, R77, R93, R60 ;  /* 0x0000005d4de37223 */ /* 0x000fe2000001003c */
[----:B------:R-:W-:Y:S01]  /*b1c0*/  FFMA.FTZ R65, R12, R228, R65 ;  /* 0x000000e40c417223 */ /* 0x000fe20000010041 */
[----:B------:R-:W-:Y:S01]  /*b1d0*/  FADD.FTZ R67, R148, R67 ;  /* 0x0000004394437221 */ /* 0x000fe20000010000 */
[C---:B------:R-:W-:Y:S01]  /*b1e0*/  FMUL.FTZ R60, R138.reuse, R200 ;  /* 0x000000c88a3c7220 */ /* 0x040fe20000410000 */
[----:B------:R-:W-:Y:S01]  /*b1f0*/  FMUL.FTZ R61, R138, R227 ;  /* 0x000000e38a3d7220 */ /* 0x000fe20000410000 */
[C---:B------:R-:W-:Y:S01]  /*b200*/  FMUL.FTZ R62, R128.reuse, R65 ;  /* 0x00000041803e7220 */ /* 0x040fe20000410000 */
[----:B------:R-:W-:Y:S01]  /*b210*/  FFMA.FTZ R69, R133, R68, R64 ;  /* 0x0000004485457223 */ /* 0x000fe20000010040 */
[C---:B------:R-:W-:Y:S01]  /*b220*/  FFMA.FTZ R60, R139.reuse, R227, -R60 ;  /* 0x000000e38b3c7223 */ /* 0x040fe2000001083c */
[----:B------:R-:W-:Y:S01]  /*b230*/  FFMA.FTZ R61, R139, R200, R61 ;  /* 0x000000c88b3d7223 */ /* 0x000fe2000001003d */
[-C--:B------:R-:W-:Y:S01]  /*b240*/  FFMA.FTZ R64, R129, R67.reuse, -R62 ;  /* 0x0000004381407223 */ /* 0x080fe2000001083e */
[----:B------:R-:W-:Y:S01]  /*b250*/  FMUL.FTZ R62, R128, R67 ;  /* 0x00000043803e7220 */ /* 0x000fe20000410000 */
[----:B------:R-:W-:Y:S01]  /*b260*/  FFMA.FTZ R226, R75, R92, R60 ;  /* 0x0000005c4be27223 */ /* 0x000fe2000001003c */
[----:B------:R-:W-:Y:S01]  /*b270*/  FADD.FTZ R199, RZ, R61 ;  /* 0x0000003dffc77221 */ /* 0x000fe20000010000 */
[----:B------:R-:W-:Y:S01]  /*b280*/  FMUL.FTZ R66, R178, UR36 ;  /* 0x00000024b2427c20 */ /* 0x000fe20008410000 */
        /* <DEDUP_REMOVED lines=91> */
[----:B------:R-:W-:Y:S01]  /*b840*/  FFMA.FTZ R65, R139, R68, -R65 ;  /* 0x000000448b417223 */ /* 0x000fe20000010841 */
[----:B------:R-:W-:Y:S01]  /*b850*/  FFMA.FTZ R214, R42, R85, R61 ;  /* 0x000000552ad67223 */ /* 0x000fe2000001003d */
[----:B------:R-:W-:Y:S01]  /*b860*/  FMUL.FTZ R60, R120, R192 ;  /* 0x000000c0783c7220 */ /* 0x000fe20000410000 */
        /* <DEDUP_REMOVED lines=8> */
[----:B------:R-:W-:Y:S01]  /*b8f0*/  VOTEU.ALL UP0, P0 ;  /* 0x0000000000ff7886 */ /* 0x000fe20000000000 */
[----:B------:R-:W-:-:S02]  /*b900*/  HFMA2 R60, -RZ, RZ, 1.875, 0 ;  /* 0x3f800000ff3c7431 */ /* 0x000fc400000001ff */
[----:B------:R-:W-:Y:S01]  /*b910*/  FADD.FTZ R127, RZ, R61 ;  /* 0x0000003dff7f7221 */ /* 0x000fe20000010000 */
[C---:B------:R-:W-:Y:S01]  /*b920*/  FMUL.FTZ R68, R118.reuse, R213 ;  /* 0x000000d576447220 */ /* 0x040fe20000410000 */
[----:B------:R-:W-:Y:S01]  /*b930*/  FFMA.FTZ R64, R139, R64, R62 ;  /* 0x000000408b407223 */ /* 0x000fe2000001003e */
[----:B------:R-:W-:Y:S01]  /*b940*/  @!UP0 ULEA UR26, UR8, UR25, 0x4 ;  /* 0x00000019081a8291 */ /* 0x000fe2000f8e20ff */
[-C--:B------:R-:W-:Y:S01]  /*b950*/  FMUL.FTZ R66, R118, R127.reuse ;  /* 0x0000007f76427220 */ /* 0x080fe20000410000 */
[C---:B------:R-:W-:Y:S01]  /*b960*/  FFMA.FTZ R126, R119.reuse, R127, R68 ;  /* 0x0000007f777e7223 */ /* 0x040fe20000010044 */
[----:B------:R-:W-:Y:S02]  /*b970*/  CS2R R62, SRZ ;  /* 0x00000000003e7805 */ /* 0x000fe4000001ff00 */
[----:B------:R-:W-:Y:S01]  /*b980*/  MOV R61, RZ ;  /* 0x000000ff003d7202 */ /* 0x000fe20000000f00 */
[----:B------:R-:W-:Y:S01]  /*b990*/  FFMA.FTZ R68, R119, R213, -R66 ;  /* 0x000000d577447223 */ /* 0x000fe20000010842 */
[----:B------:R-:W-:Y:S01]  /*b9a0*/  FADD.FTZ R126, RZ, R126 ;  /* 0x0000007eff7e7221 */ /* 0x000fe20000010000 */
[----:B------:R-:W-:Y:S01]  /*b9b0*/  FFMA.FTZ R66, R0, R212, R67 ;  /* 0x000000d400427223 */ /* 0x000fe20000010043 */
[----:B------:R-:W-:Y:S01]  /*b9c0*/  FADD.FTZ R67, R154, R69 ;  /* 0x000000459a437221 */ /* 0x000fe20000010000 */
[----:B------:R-:W-:Y:S01]  /*b9d0*/  FFMA.FTZ R211, R39, R83, R68 ;  /* 0x0000005327d37223 */ /* 0x000fe20000010044 */
[-C--:B------:R-:W-:Y:S01]  /*b9e0*/  FMUL.FTZ R68, R116, R126.reuse ;  /* 0x0000007e74447220 */ /* 0x080fe20000410000 */
[----:B------:R-:W0:Y:S01]  /*b9f0*/  @!P0 LDS.128 R60, [UR26+0x4be0] ;  /* 0x004be01aff3c8984 */ /* 0x000e220008000c00 */
[----:B------:R-:W-:Y:S01]  /*ba00*/  ISETP.GT.U32.AND P2, PT, R190, 0x1f, PT ;  /* 0x0000001fbe00780c */ /* 0x000fe20003f44070 */
        /* <DEDUP_REMOVED lines=12> */
[----:B-1----:R-:W-:-:S04]  /*bad0*/  FMUL.FTZ R64, R110, R209 ;  /* 0x000000d16e407220 */ /* 0x002fc80000410000 */
        /* <DEDUP_REMOVED lines=39> */
.L_x_7596:
        /* <DEDUP_REMOVED lines=13> */
.L_x_7457:
[----:B------:R-:W-:Y:S05]  /*be20*/  BSYNC.RECONVERGENT B0 ;  /* 0x0000000000007941 */ /* 0x000fea0003800200 */
.L_x_7456:
[----:B------:R-:W-:Y:S01]  /*be30*/  UMOV UR26, 0xffffffff ;  /* 0xffffffff001a7882 */ /* 0x000fe20000000000 */
[----:B------:R-:W-:Y:S02]  /*be40*/  ISETP.GT.U32.AND P2, PT, R240, 0x1d, PT ;  /* 0x0000001df000780c */ /* 0x000fe40003f44070 */
[----:B------:R-:W-:Y:S11]  /*be50*/  BRA.DIV UR26, `(.L_x_7458) ;  /* 0x0000007e1a1c7947 */ /* 0x000ff6000b800000 */
[----:B-1----:R1:W1:Y:S04]  /*be60*/  SHFL.DOWN PT, R68, R245, 0x2, 0x1f ;  /* 0x08401f00f5447f89 */ /* 0x00226800000e0000 */
[----:B--2---:R2:W1:Y:S04]  /*be70*/  SHFL.DOWN PT, R69, R246, 0x2, 0x1f ;  /* 0x08401f00f6457f89 */ /* 0x00446800000e0000 */
[----:B0-----:R2:W0:Y:S04]  /*be80*/  SHFL.DOWN PT, R70, R247, 0x2, 0x1f ;  /* 0x08401f00f7467f89 */ /* 0x00142800000e0000 */
[----:B---3--:R2:W3:Y:S02]  /*be90*/  SHFL.DOWN PT, R241, R248, 0x2, 0x1f ;  /* 0x08401f00f8f17f89 */ /* 0x0084e400000e0000 */
.L_x_7602:
        /* <DEDUP_REMOVED lines=13> */
.L_x_7460:
[----:B------:R-:W-:Y:S05]  /*bf70*/  BSYNC.RECONVERGENT B0 ;  /* 0x0000000000007941 */ /* 0x000fea0003800200 */
.L_x_7459:
[----:B------:R-:W-:Y:S01]  /*bf80*/  UMOV UR26, 0xffffffff ;  /* 0xffffffff001a7882 */ /* 0x000fe20000000000 */
[----:B------:R-:W-:Y:S02]  /*bf90*/  ISETP.GT.U32.AND P2, PT, R240, 0x1b, PT ;  /* 0x0000001bf000780c */ /* 0x000fe40003f44070 */
[----:B------:R-:W-:Y:S11]  /*bfa0*/  BRA.DIV UR26, `(.L_x_7461) ;  /* 0x0000007e1a3c7947 */ /* 0x000ff6000b800000 */
[----:B-1----:R1:W1:Y:S04]  /*bfb0*/  SHFL.DOWN PT, R68, R245, 0x4, 0x1f ;  /* 0x08801f00f5447f89 */ /* 0x00226800000e0000 */
[----:B------:R1:W1:Y:S04]  /*bfc0*/  SHFL.DOWN PT, R69, R246, 0x4, 0x1f ;  /* 0x08801f00f6457f89 */ /* 0x00026800000e0000 */
[----:B0-----:R0:W0:Y:S04]  /*bfd0*/  SHFL.DOWN PT, R70, R247, 0x4, 0x1f ;  /* 0x08801f00f7467f89 */ /* 0x00102800000e0000 */
[----:B---3--:R3:W0:Y:S02]  /*bfe0*/  SHFL.DOWN PT, R241, R248, 0x4, 0x1f ;  /* 0x08801f00f8f17f89 */ /* 0x00862400000e0000 */
.L_x_7608:
        /* <DEDUP_REMOVED lines=13> */
.L_x_7463:
[----:B------:R-:W-:Y:S05]  /*c0c0*/  BSYNC.RECONVERGENT B0 ;  /* 0x0000000000007941 */ /* 0x000fea0003800200 */
.L_x_7462:
[----:B------:R-:W-:Y:S01]  /*c0d0*/  UMOV UR26, 0xffffffff ;  /* 0xffffffff001a7882 */ /* 0x000fe20000000000 */
[----:B------:R-:W-:Y:S02]  /*c0e0*/  ISETP.GT.U32.AND P2, PT, R240, 0x17, PT ;  /* 0x00000017f000780c */ /* 0x000fe40003f44070 */
[----:B------:R-:W-:Y:S11]  /*c0f0*/  BRA.DIV UR26, `(.L_x_7464) ;  /* 0x0000007e1a5c7947 */ /* 0x000ff6000b800000 */
[----:B-1----:R1:W1:Y:S04]  /*c100*/  SHFL.DOWN PT, R68, R245, 0x8, 0x1f ;  /* 0x09001f00f5447f89 */ /* 0x00226800000e0000 */
[----:B------:R1:W1:Y:S04]  /*c110*/  SHFL.DOWN PT, R69, R246, 0x8, 0x1f ;  /* 0x09001f00f6457f89 */ /* 0x00026800000e0000 */
[----:B0-----:R0:W0:Y:S04]  /*c120*/  SHFL.DOWN PT, R70, R247, 0x8, 0x1f ;  /* 0x09001f00f7467f89 */ /* 0x00102800000e0000 */
[----:B------:R0:W0:Y:S02]  /*c130*/  SHFL.DOWN PT, R241, R248, 0x8, 0x1f ;  /* 0x09001f00f8f17f89 */ /* 0x00002400000e0000 */
.L_x_7614:
        /* <DEDUP_REMOVED lines=13> */
.L_x_7466:
[----:B------:R-:W-:Y:S05]  /*c210*/  BSYNC.RECONVERGENT B0 ;  /* 0x0000000000007941 */ /* 0x000fea0003800200 */
.L_x_7465:
[----:B------:R-:W-:Y:S01]  /*c220*/  UMOV UR26, 0xffffffff ;  /* 0xffffffff001a7882 */ /* 0x000fe20000000000 */
[----:B------:R-:W-:Y:S02]  /*c230*/  ISETP.GT.U32.AND P2, PT, R240, 0xf, PT ;  /* 0x0000000ff000780c */ /* 0x000fe40003f44070 */
[----:B------:R-:W-:Y:S11]  /*c240*/  BRA.DIV UR26, `(.L_x_7467) ;  /* 0x0000007e1a7c7947 */ /* 0x000ff6000b800000 */
[----:B-1----:R1:W1:Y:S04]  /*c250*/  SHFL.DOWN PT, R68, R245, 0x10, 0x1f ;  /* 0x0a001f00f5447f89 */ /* 0x00226800000e0000 */
[----:B------:R1:W1:Y:S04]  /*c260*/  SHFL.DOWN PT, R69, R246, 0x10, 0x1f ;  /* 0x0a001f00f6457f89 */ /* 0x00026800000e0000 */
[----:B0-----:R0:W0:Y:S04]  /*c270*/  SHFL.DOWN PT, R70, R247, 0x10, 0x1f ;  /* 0x0a001f00f7467f89 */ /* 0x00102800000e0000 */
[----:B----4-:R4:W0:Y:S02]  /*c280*/  SHFL.DOWN PT, R71, R248, 0x10, 0x1f ;  /* 0x0a001f00f8477f89 */ /* 0x01082400000e0000 */
.L_x_7620:
        /* <DEDUP_REMOVED lines=13> */
.L_x_7469:
[----:B------:R-:W-:Y:S05]  /*c360*/  BSYNC.RECONVERGENT B0 ;  /* 0x0000000000007941 */ /* 0x000fea0003800200 */
.L_x_7468:
        /* <DEDUP_REMOVED lines=25> */
.L_x_7634:
        /* <DEDUP_REMOVED lines=13> */
.L_x_7472:
[----:B------:R-:W-:Y:S05]  /*c5d0*/  BSYNC.RECONVERGENT B0 ;  /* 0x0000000000007941 */ /* 0x000fea0003800200 */
.L_x_7471:
        /* <DEDUP_REMOVED lines=16> */
.L_x_7454:
        /* <DEDUP_REMOVED lines=46> */
[----:B------:R-:W-:Y:S01]  /*c9c0*/  FMUL.FTZ R172, R170, R127 ;  /* 0x0000007faaac7220 */ /* 0x000fe20000410000 */
[----:B------:R-:W-:Y:S01]  /*c9d0*/  FFMA.FTZ R68, -R17, R68, R189 ;  /* 0x0000004411447223 */ /* 0x000fe200000101bd */
        /* <DEDUP_REMOVED lines=9> */
[----:B------:R-:W-:Y:S01]  /*ca70*/  FMUL.FTZ R178, R178, R219 ;  /* 0x000000dbb2b27220 */ /* 0x000fe20000410000 */
[----:B------:R-:W-:Y:S01]  /*ca80*/  FFMA.FTZ R68, -R16, R185, R68 ;  /* 0x000000b910447223 */ /* 0x000fe20000010144 */
        /* <DEDUP_REMOVED lines=16> */
[----:B------:R-:W-:Y:S01]  /*cb90*/  FFMA.FTZ R160, R0, R65, RZ ;  /* 0x0000004100a07223 */ /* 0x000fe200000100ff */
[----:B------:R-:W-:Y:S01]  /*cba0*/  FFMA.FTZ R178, R179, R195, R178 ;  /* 0x000000c3b3b27223 */ /* 0x000fe200000100b2 */
[----:B------:R-:W-:Y:S01]  /*cbb0*/  FFMA.FTZ R184, -R15, R184, R68 ;  /* 0x000000b80fb87223 */ /* 0x000fe20000010144 */
[----:B------:R-:W-:Y:S01]  /*cbc0*/  FFMA.FTZ R163, R161, R235, -R180 ;  /* 0x000000eba1a37223 */ /* 0x000fe200000108b4 */
[----:B------:R-:W-:Y:S01]  /*cbd0*/  FFMA.FTZ R65, R17, R66, R160 ;  /* 0x0000004211417223 */ /* 0x000fe200000100a0 */
[C---:B------:R-:W-:Y:S01]  /*cbe0*/  FMUL.FTZ R66, R158.reuse, R236 ;  /* 0x000000ec9e427220 */ /* 0x040fe20000410000 */
[----:B------:R-:W-:Y:S01]  /*cbf0*/  FFMA.FTZ R161, R161, R230, R69 ;  /* 0x000000e6a1a17223 */ /* 0x000fe20000010045 */
[-C--:B------:R-:W-:Y:S01]  /*cc00*/  FMUL.FTZ R69, R158, R238.reuse ;  /* 0x000000ee9e457220 */ /* 0x080fe20000410000 */
[----:B------:R-:W-:Y:S01]  /*cc10*/  FMUL.FTZ R64, R155, R231 ;  /* 0x000000e79b407220 */ /* 0x000fe20000410000 */
[C---:B------:R-:W-:Y:S01]  /*cc20*/  FFMA.FTZ R158, R159.reuse, R238, R66 ;  /* 0x000000ee9f9e7223 */ /* 0x040fe20000010042 */
[----:B------:R-:W-:Y:S01]  /*cc30*/  FFMA.FTZ R66, R16, R67, R65 ;  /* 0x0000004310427223 */ /* 0x000fe20000010041 */
[----:B------:R-:W-:Y:S01]  /*cc40*/  FFMA.FTZ R160, R159, R236, -R69 ;  /* 0x000000ec9fa07223 */ /* 0x000fe20000010845 */
[----:B------:R-:W-:Y:S01]  /*cc50*/  FMUL.FTZ R65, R155, R157 ;  /* 0x0000009d9b417220 */ /* 0x000fe20000410000 */
[----:B------:R-:W-:Y:S01]  /*cc60*/  MOV R67, UR50 ;  /* 0x0000003200437c02 */ /* 0x000fe20008000f00 */
[----:B------:R-:W-:Y:S01]  /*cc70*/  FFMA.FTZ R159, R15, R182, R66 ;  /* 0x000000b60f9f7223 */ /* 0x000fe20000010042 */
[----:B------:R-:W-:Y:S01]  /*cc80*/  LOP3.LUT R66, R190, UR26, RZ, 0xfc, !PT ;  /* 0x0000001abe427c12 */ /* 0x000fe2000f8efcff */
[C---:B------:R-:W-:Y:S01]  /*cc90*/  FFMA.FTZ R65, R156.reuse, R231, R65 ;  /* 0x000000e79c417223 */ /* 0x040fe20000010041 */
[----:B------:R-:W-:Y:S01]  /*cca0*/  MOV R69, UR42 ;  /* 0x0000002a00457c02 */ /* 0x000fe20008000f00 */
[----:B------:R-:W-:Y:S01]  /*ccb0*/  FFMA.FTZ R155, R156, R157, -R64 ;  /* 0x0000009d9c9b7223 */ /* 0x000fe20000010840 */
[----:B------:R-:W-:Y:S01]  /*ccc0*/  MOV R179, UR43 ;  /* 0x0000002b00b37c02 */ /* 0x000fe20008000f00 */
[----:B------:R-:W-:Y:S01]  /*ccd0*/  FFMA.FTZ R208, R4, R208, R65 ;  /* 0x000000d004d07223 */ /* 0x000fe20000010041 */
[----:B------:R-:W-:Y:S01]  /*cce0*/  UMOV UR26, UR34 ;  /* 0x00000022001a7c82 */ /* 0x000fe20008000000 */
[----:B------:R-:W-:Y:S01]  /*ccf0*/  IMAD.WIDE.U32 R68, R69, UR8, R66 ;  /* 0x0000000845447c25 */ /* 0x000fe2000f8e0042 */
[----:B------:R-:W-:-:S03]  /*cd00*/  MOV R67, UR26 ;  /* 0x0000001a00437c02 */ /* 0x000fc60008000f00 */
[----:B------:R-:W-:Y:S01]  /*cd10*/  FADD.FTZ R140, R140, R155 ;  /* 0x0000009b8c8c7221 */ /* 0x000fe20000010000 */
[----:B------:R-:W-:Y:S01]  /*cd20*/  FFMA.FTZ R114, R14, R71, R159 ;  /* 0x000000470e727223 */ /* 0x000fe2000001009f */
[----:B------:R-:W-:Y:S01]  /*cd30*/  IMAD R65, R179, UR8, R69 ;  /* 0x00000008b3417c24 */ /* 0x000fe2000f8e0245 */
[----:B------:R-:W-:Y:S01]  /*cd40*/  LEA R64, P2, R68, UR10, 0x2 ;  /* 0x0000000a44407c11 */ /* 0x000fe2000f8410ff */
[----:B------:R-:W-:Y:S01]  /*cd50*/  @!UP0 ULEA UR50, UR8, UR25, 0x4 ;  /* 0x0000001908328291 */ /* 0x000fe2000f8e20ff */
[----:B------:R-:W-:Y:S01]  /*cd60*/  LEA R66, R67, -R66, 0x1 ;  /* 0x8000004243427211 */ /* 0x000fe200078e08ff */
[----:B------:R-:W-:Y:S01]  /*cd70*/  FMUL.FTZ R67, R108, R140 ;  /* 0x0000008c6c437220 */ /* 0x000fe20000410000 */
[----:B------:R-:W-:Y:S01]  /*cd80*/  LEA.HI.X R65, R68, UR11, R65, 0x2, P2 ;  /* 0x0000000b44417c11 */ /* 0x000fe200090f1441 */
[----:B------:R-:W-:Y:S01]  /*cd90*/  FMUL.FTZ R68, R108, R208 ;  /* 0x000000d06c447220 */ /* 0x000fe20000410000 */
[----:B------:R-:W-:Y:S01]  /*cda0*/  FFMA.FTZ R69, R13, R70, R114 ;  /* 0x000000460d457223 */ /* 0x000fe20000010072 */
[----:B------:R-:W-:Y:S01]  /*cdb0*/  FMUL.FTZ R114, R196, UR49 ;  /* 0x00000031c4727c20 */ /* 0x000fe20008410000 */
        /* <DEDUP_REMOVED lines=8> */
[----:B------:R0:W-:Y:S01]  /*ce40*/  @!P0 STS.128 [UR50+0x4be0], R60 ;  /* 0x004be03cff008988 */ /* 0x0001e20008000c32 */
[C---:B------:R-:W-:Y:S01]  /*ce50*/  FMUL.FTZ R68, R110.reuse, R141 ;  /* 0x0000008d6e447220 */ /* 0x040fe20000410000 */
[----:B------:R-:W-:Y:S01]  /*ce60*/  FMUL.FTZ R110, R110, R207 ;  /* 0x000000cf6e6e7220 */ /* 0x000fe20000410000 */
        /* <DEDUP_REMOVED lines=9> */
[----:B------:R-:W-:Y:S01]  /*cf00*/  FMUL.FTZ R111, R199, UR49 ;  /* 0x00000031c76f7c20 */ /* 0x000fe20008410000 */
[C---:B------:R-:W-:Y:S01]  /*cf10*/  FMUL.FTZ R68, R112.reuse, R206 ;  /* 0x000000ce70447220 */ /* 0x040fe20000410000 */
[----:B------:R-:W-:Y:S01]  /*cf20*/  FMUL.FTZ R67, R112, R142 ;  /* 0x0000008e70437220 */ /* 0x000fe20000410000 */
[----:B------:R-:W-:Y:S01]  /*cf30*/  FFMA.FTZ R69, R7, R166, R70 ;  /* 0x000000a607457223 */ /* 0x000fe20000010046 */
[----:B0-----:R-:W-:Y:S01]  /*cf40*/  FFMA.FTZ R60, R226, UR49, -R109 ;  /* 0x00000031e23c7c23 */ /* 0x001fe2000801086d */
[C---:B------:R-:W-:Y:S01]  /*cf50*/  FFMA.FTZ R70, R113.reuse, R142, -R68 ;  /* 0x0000008e71467223 */ /* 0x040fe20000010844 */
[----:B------:R-:W-:Y:S01]  /*cf60*/  FFMA.FTZ R68, R113, R206, R67 ;  /* 0x000000ce71447223 */ /* 0x000fe20000010043 */
[----:B------:R-:W-:Y:S01]  /*cf70*/  FFMA.FTZ R108, R6, R167, R69 ;  /* 0x000000a7066c7223 */ /* 0x000fe20000010045 */
[----:B------:R-:W-:Y:S01]  /*cf80*/  MOV R69, UR25 ;  /* 0x0000001900457c02 */ /* 0x000fe20008000f00 */
[----:B------:R-:W-:Y:S01]  /*cf90*/  FADD.FTZ R143, R143, R70 ;  /* 0x000000468f8f7221 */ /* 0x000fe20000010000 */
[----:B------:R-:W-:Y:S01]  /*cfa0*/  FFMA.FTZ R205, R7, R205, R68 ;  /* 0x000000cd07cd7223 */ /* 0x000fe20000010044 */
[----:B------:R-:W-:Y:S01]  /*cfb0*/  FFMA.FTZ R67, R5, R162, R108 ;  /* 0x000000a205437223 */ /* 0x000fe2000001006c */
[----:B------:R-:W-:Y:S01]  /*cfc0*/  FFMA.FTZ R62, R226, UR36, R111 ;  /* 0x00000024e23e7c23 */ /* 0x000fe2000801006f */
[C---:B------:R-:W-:Y:S01]  /*cfd0*/  FMUL.FTZ R70, R116.reuse, R143 ;  /* 0x0000008f74467220 */ /* 0x040fe20000410000 */
[----:B------:R-:W-:Y:S01]  /*cfe0*/  FMUL.FTZ R116, R116, R205 ;  /* 0x000000cd74747220 */ /* 0x000fe20000410000 */
[----:B------:R-:W-:Y:S01]  /*cff0*/  FFMA.FTZ R68, R4, R163, R67 ;  /* 0x000000a304447223 */ /* 0x000fe20000010043 */
[----:B------:R-:W-:Y:S01]  /*d000*/  FMUL.FTZ R112, R196, UR36 ;  /* 0x00000024c4707c20 */ /* 0x000fe20008410000 */
[C---:B------:R-:W-:Y:S01]  /*d010*/  FFMA.FTZ R67, R117.reuse, R205, R70 ;  /* 0x000000cd75437223 */ /* 0x040fe20000010046 */
[----:B------:R-:W-:Y:S01]  /*d020*/  FFMA.FTZ R117, R117, R143, -R116 ;  /* 0x0000008f75757223 */ /* 0x000fe20000010874 */
[----:B------:R-:W-:Y:S01]  /*d030*/  FMUL.FTZ R70, R200, UR36 ;  /* 0x00000024c8467c20 */ /* 0x000fe20008410000 */
[----:B------:R-:W-:Y:S01]  /*d040*/  FMUL.FTZ R63, R198, UR49 ;  /* 0x00000031c63f7c20 */ /* 0x000fe20008410000 */
[----:B------:R-:W-:Y:S01]  /*d050*/  FFMA.FTZ R204, R8, R204, R67 ;  /* 0x000000cc08cc7223 */ /* 0x000fe20000010043 */
[----:B------:R-:W-:Y:S01]  /*d060*/  FADD.FTZ R144, R144, R117 ;  /* 0x0000007590907221 */ /* 0x000fe20000010000 */
[----:B------:R-:W-:Y:S01]  /*d070*/  FFMA.FTZ R71, R227, UR49, -R70 ;  /* 0x00000031e3477c23 */ /* 0x000fe20008010846 */
[----:B------:R-:W-:-:S02]  /*d080*/  IMAD R67, R190, 0x84, R69 ;  /* 0x00000084be437824 */ /* 0x000fc400078e0245 */
[C---:B------:R-:W-:Y:S01]  /*d090*/  FMUL.FTZ R70, R118.reuse, R204 ;  /* 0x000000cc76467220 */ /* 0x040fe20000410000 */
[-C--:B------:R-:W-:Y:S01]  /*d0a0*/  FMUL.FTZ R69, R118, R144.reuse ;  /* 0x0000009076457220 */ /* 0x080fe20000410000 */
[----:B------:R-:W-:Y:S01]  /*d0b0*/  FMUL.FTZ R110, R0, R71 ;  /* 0x00000047006e7220 */ /* 0x000fe20000410000 */
[----:B------:R-:W-:Y:S01]  /*d0c0*/  FFMA.FTZ R63, R224, UR36, R63 ;  /* 0x00000024e03f7c23 */ /* 0x000fe2000801003f */
[C---:B------:R-:W-:Y:S01]  /*d0d0*/  FFMA.FTZ R108, R119.reuse, R144, -R70 ;  /* 0x00000090776c7223 */ /* 0x040fe20000010846 */
[----:B------:R-:W-:Y:S01]  /*d0e0*/  FFMA.FTZ R70, R119, R204, R69 ;  /* 0x000000cc77467223 */ /* 0x000fe20000010045 */
[----:B------:R-:W-:Y:S01]  /*d0f0*/  FFMA.FTZ R177, -R12, R177, R178 ;  /* 0x000000b10cb17223 */ /* 0x000fe200000101b2 */
[----:B------:R0:W-:Y:S01]  /*d100*/  STS [R67+0x1080], R110 ;  /* 0x0010806e43007388 */ /* 0x0001e20000000800 */
[----:B------:R-:W-:Y:S01]  /*d110*/  FADD.FTZ R145, R145, R108 ;  /* 0x0000006c91917221 */ /* 0x000fe20000010000 */
[----:B------:R-:W-:Y:S01]  /*d120*/  FFMA.FTZ R203, R9, R203, R70 ;  /* 0x000000cb09cb7223 */ /* 0x000fe20000010046 */
[----:B------:R-:W-:Y:S01]  /*d130*/  FMUL.FTZ R108, R200, UR49 ;  /* 0x00000031c86c7c20 */ /* 0x000fe20008410000 */
[----:B------:R-:W-:Y:S01]  /*d140*/  FFMA.FTZ R176, -R11, R176, R177 ;  /* 0x000000b00bb07223 */ /* 0x000fe200000101b1 */
[C---:B------:R-:W-:Y:S01]  /*d150*/  FMUL.FTZ R70, R120.reuse, R145 ;  /* 0x0000009178467220 */ /* 0x040fe20000410000 */
[-C--:B------:R-:W-:Y:S01]  /*d160*/  FMUL.FTZ R120, R120, R203.reuse ;  /* 0x000000cb78787220 */ /* 0x080fe20000410000 */
[----:B------:R-:W-:Y:S01]  /*d170*/  FFMA.FTZ R71, R227, UR36, R108 ;  /* 0x00000024e3477c23 */ /* 0x000fe2000801006c */
[----:B------:R-:W-:Y:S01]  /*d180*/  FMUL.FTZ R108, R17, R60 ;  /* 0x0000003c116c7220 */ /* 0x000fe20000410000 */
[C---:B------:R-:W-:Y:S01]  /*d190*/  FFMA.FTZ R69, R121.reuse, R203, R70 ;  /* 0x000000cb79457223 */ /* 0x040fe20000010046 */
[----:B------:R-:W-:Y:S01]  /*d1a0*/  FFMA.FTZ R121, R121, R145, -R120 ;  /* 0x0000009179797223 */ /* 0x000fe20000010878 */
[----:B0-----:R-:W-:Y:S01]  /*d1b0*/  FMUL.FTZ R110, R17, -R62 ;  /* 0x8000003e116e7220 */ /* 0x001fe20000410000 */
[----:B------:R-:W-:Y:S01]  /*d1c0*/  FMUL.FTZ R70, R0, -R71 ;  /* 0x8000004700467220 */ /* 0x000fe20000410000 */
[----:B------:R-:W-:Y:S01]  /*d1d0*/  FFMA.FTZ R202, R10, R202, R69 ;  /* 0x000000ca0aca7223 */ /* 0x000fe20000010045 */
[----:B------:R-:W-:Y:S01]  /*d1e0*/  FADD.FTZ R146, R146, R121 ;  /* 0x0000007992927221 */ /* 0x000fe20000010000 */
[----:B------:R-:W-:Y:S01]  /*d1f0*/  FMUL.FTZ R69, R197, UR36 ;  /* 0x00000024c5457c20 */ /* 0x000fe20008410000 */
[----:B------:R0:W-:Y:S01]  /*d200*/  STS [R67+0x1088], R108 ;  /* 0x0010886c43007388 */ /* 0x0001e20000000800 */
[C---:B------:R-:W-:Y:S01]  /*d210*/  FMUL.FTZ R61, R122.reuse, R202 ;  /* 0x000000ca7a3d7220 */ /* 0x040fe20000410000 */
[----:B------:R-:W-:Y:S01]  /*d220*/  FMUL.FTZ R60, R122, R146 ;  /* 0x000000927a3c7220 */ /* 0x000fe20000410000 */
[----:B------:R-:W-:Y:S01]  /*d230*/  FFMA.FTZ R71, R75, -R92, R226 ;  /* 0x8000005c4b477223 */ /* 0x000fe200000100e2 */
[----:B------:R1:W-:Y:S01]  /*d240*/  STS [R67+0x1084], R70 ;  /* 0x0010844643007388 */ /* 0x0003e20000000800 */
[C---:B------:R-:W-:Y:S01]  /*d250*/  FFMA.FTZ R62, R123.reuse, R146, -R61 ;  /* 0x000000927b3e7223 */ /* 0x040fe2000001083d */
[----:B------:R-:W-:Y:S01]  /*d260*/  FFMA.FTZ R60, R123, R202, R60 ;  /* 0x000000ca7b3c7223 */ /* 0x000fe2000001003c */
[----:B------:R-:W-:Y:S01]  /*d270*/  FMUL.FTZ R61, R198, UR36 ;  /* 0x00000024c63d7c20 */ /* 0x000fe20008410000 */
[----:B------:R2:W-:Y:S01]  /*d280*/  STS [R67+0x108c], R110 ;  /* 0x00108c6e43007388 */ /* 0x0005e20000000800 */
[----:B------:R-:W-:Y:S01]  /*d290*/  FADD.FTZ R147, R147, R62 ;  /* 0x0000003e93937221 */ /* 0x000fe20000010000 */
[----:B------:R-:W-:Y:S01]  /*d2a0*/  FFMA.FTZ R201, R11, R201, R60 ;  /* 0x000000c90bc97223 */ /* 0x000fe2000001003c */
[----:B------:R-:W-:Y:S01]  /*d2b0*/  FFMA.FTZ R61, R224, UR49, -R61 ;  /* 0x00000031e03d7c23 */ /* 0x000fe2000801083d */
[----:B0-----:R-:W-:Y:S01]  /*d2c0*/  FFMA.FTZ R108, R222, UR49, -R69 ;  /* 0x00000031de6c7c23 */ /* 0x001fe20008010845 */
[----:B------:R-:W-:Y:S01]  /*d2d0*/  FFMA.FTZ R224, R72, -R91, R224 ;  /* 0x8000005b48e07223 */ /* 0x000fe200000100e0 */
[C---:B------:R-:W-:Y:S01]  /*d2e0*/  FMUL.FTZ R60, R124.reuse, R201 ;  /* 0x000000c97c3c7220 */ /* 0x040fe20000410000 */
[----:B------:R-:W-:Y:S01]  /*d2f0*/  FMUL.FTZ R124, R124, R147 ;  /* 0x000000937c7c7220 */ /* 0x000fe20000410000 */
[C---:B------:R-:W-:Y:S01]  /*d300*/  FMUL.FTZ R62, R16.reuse, R61 ;  /* 0x0000003d103e7220 */ /* 0x040fe20000410000 */
[----:B-1----:R-:W-:Y:S01]  /*d310*/  FMUL.FTZ R70, R16, -R63 ;  /* 0x8000003f10467220 */ /* 0x002fe20000410000 */
[C---:B------:R-:W-:Y:S01]  /*d320*/  FFMA.FTZ R61, R125.reuse, R147, -R60 ;  /* 0x000000937d3d7223 */ /* 0x040fe2000001083c */
[----:B------:R-:W-:Y:S01]  /*d330*/  FFMA.FTZ R125, R125, R201, R124 ;  /* 0x000000c97d7d7223 */ /* 0x000fe2000001007c */
[----:B------:R-:W-:Y:S01]  /*d340*/  FMUL.FTZ R63, R197, UR49 ;  /* 0x00000031c53f7c20 */ /* 0x000fe20008410000 */
[----:B------:R0:W-:Y:S01]  /*d350*/  STS [R67+0x1090], R62 ;  /* 0x0010903e43007388 */ /* 0x0001e20000000800 */
[----:B------:R-:W-:Y:S01]  /*d360*/  FADD.FTZ R148, R148, R61 ;  /* 0x0000003d94947221 */ /* 0x000fe20000010000 */
[----:B------:R-:W-:Y:S01]  /*d370*/  FFMA.FTZ R228, R12, R228, R125 ;  /* 0x000000e40ce47223 */ /* 0x000fe2000001007d */
[----:B--2---:R-:W-:Y:S01]  /*d380*/  FMUL.FTZ R110, R15, R108 ;  /* 0x0000006c0f6e7220 */ /* 0x004fe20000410000 */
[----:B------:R-:W-:Y:S01]  /*d390*/  FFMA.FTZ R108, R222, UR36, R63 ;  /* 0x00000024de6c7c23 */ /* 0x000fe2000801003f */
[C---:B------:R-:W-:Y:S01]  /*d3a0*/  FMUL.FTZ R60, R128.reuse, R148 ;  /* 0x00000094803c7220 */ /* 0x040fe20000410000 */
[----:B------:R-:W-:Y:S01]  /*d3b0*/  FMUL.FTZ R61, R128, R228 ;  /* 0x000000e4803d7220 */ /* 0x000fe20000410000 */
[----:B------:R-:W-:Y:S01]  /*d3c0*/  FFMA.FTZ R63, R221, UR36, R114 ;  /* 0x00000024dd3f7c23 */ /* 0x000fe20008010072 */
[----:B------:R-:W-:Y:S01]  /*d3d0*/  FMUL.FTZ R108, R15, -R108 ;  /* 0x8000006c0f6c7220 */ /* 0x000fe20000410000 */
[C---:B------:R-:W-:Y:S01]  /*d3e0*/  FFMA.FTZ R60, R129.reuse, R228, R60 ;  /* 0x000000e4813c7223 */ /* 0x040fe2000001003c */
[----:B0-----:R-:W-:Y:S01]  /*d3f0*/  FFMA.FTZ R62, R129, R148, -R61 ;  /* 0x00000094813e7223 */ /* 0x001fe2000001083d */
[----:B------:R-:W-:Y:S01]  /*d400*/  FFMA.FTZ R61, R221, UR49, -R112 ;  /* 0x00000031dd3d7c23 */ /* 0x000fe20008010870 */
[----:B------:R-:W-:Y:S01]  /*d410*/  FMUL.FTZ R112, R194, UR36 ;  /* 0x00000024c2707c20 */ /* 0x000fe20008410000 */
[----:B------:R-:W-:Y:S01]  /*d420*/  FFMA.FTZ R225, R13, R225, R60 ;  /* 0x000000e10de17223 */ /* 0x000fe2000001003c */
[----:B------:R-:W-:Y:S01]  /*d430*/  FADD.FTZ R149, R149, R62 ;  /* 0x0000003e95957221 */ /* 0x000fe20000010000 */
[----:B------:R-:W-:Y:S01]  /*d440*/  FMUL.FTZ R62, R14, R61 ;  /* 0x0000003d0e3e7220 */ /* 0x000fe20000410000 */
[----:B------:R-:W-:Y:S01]  /*d450*/  STS [R67+0x109c], R108 ;  /* 0x00109c6c43007388 */ /* 0x000fe20000000800 */
[----:B------:R-:W-:Y:S01]  /*d460*/  FMUL.FTZ R114, R126, UR36 ;  /* 0x000000247e727c20 */ /* 0x000fe20008410000 */
[C---:B------:R-:W-:Y:S01]  /*d470*/  FMUL.FTZ R60, R130.reuse, R149 ;  /* 0x00000095823c7220 */ /* 0x040fe20000410000 */
[-C--:B------:R-:W-:Y:S01]  /*d480*/  FMUL.FTZ R130, R130, R225.reuse ;  /* 0x000000e182827220 */ /* 0x080fe20000410000 */
[----:B------:R0:W-:Y:S01]  /*d490*/  STS [R67+0x10a0], R62 ;  /* 0x0010a03e43007388 */ /* 0x0001e20000000800 */
[----:B------:R-:W-:Y:S01]  /*d4a0*/  FFMA.FTZ R109, R211, UR49, -R114 ;  /* 0x00000031d36d7c23 */ /* 0x000fe20008010872 */
[----:B------:R-:W-:Y:S01]  /*d4b0*/  FFMA.FTZ R61, R131, R225, R60 ;  /* 0x000000e1833d7223 */ /* 0x000fe2000001003c */
[----:B------:R-:W-:Y:S01]  /*d4c0*/  FMUL.FTZ R60, R195, UR36 ;  /* 0x00000024c33c7c20 */ /* 0x000fe20008410000 */
[----:B------:R-:W-:Y:S01]  /*d4d0*/  FFMA.FTZ R131, R131, R149, -R130 ;  /* 0x0000009583837223 */ /* 0x000fe20000010882 */
[----:B------:R1:W-:Y:S01]  /*d4e0*/  STS [R67+0x1094], R70 ;  /* 0x0010944643007388 */ /* 0x0003e20000000800 */
[----:B------:R-:W-:Y:S01]  /*d4f0*/  FFMA.FTZ R223, R14, R223, R61 ;  /* 0x000000df0edf7223 */ /* 0x000fe2000001003d */
[----:B------:R-:W-:Y:S01]  /*d500*/  FFMA.FTZ R60, R219, UR49, -R60 ;  /* 0x00000031db3c7c23 */ /* 0x000fe2000801083c */
[----:B------:R-:W-:Y:S01]  /*d510*/  FADD.FTZ R150, R150, R131 ;  /* 0x0000008396967221 */ /* 0x000fe20000010000 */
[----:B------:R-:W-:Y:S01]  /*d520*/  FFMA.FTZ R61, R217, UR49, -R112 ;  /* 0x00000031d93d7c23 */ /* 0x000fe20008010870 */
[----:B------:R2:W-:Y:S01]  /*d530*/  STS [R67+0x1098], R110 ;  /* 0x0010986e43007388 */ /* 0x0005e20000000800 */
[----:B0-----:R-:W-:Y:S01]  /*d540*/  FMUL.FTZ R62, R13, R60 ;  /* 0x0000003c0d3e7220 */ /* 0x001fe20000410000 */
[C---:B------:R-:W-:Y:S01]  /*d550*/  FMUL.FTZ R60, R132.reuse, R223 ;  /* 0x000000df843c7220 */ /* 0x040fe20000410000 */
[-C--:B------:R-:W-:Y:S01]  /*d560*/  FMUL.FTZ R132, R132, R150.reuse ;  /* 0x0000009684847220 */ /* 0x080fe20000410000 */
[----:B------:R-:W-:Y:S01]  /*d570*/  FMUL.FTZ R108, R12, R61 ;  /* 0x0000003d0c6c7220 */ /* 0x000fe20000410000 */
[----:B-1----:R-:W-:Y:S01]  /*d580*/  FMUL.FTZ R70, R14, -R63 ;  /* 0x8000003f0e467220 */ /* 0x002fe20000410000 */
[C---:B------:R-:W-:Y:S01]  /*d590*/  FFMA.FTZ R60, R133.reuse, R150, -R60 ;  /* 0x00000096853c7223 */ /* 0x040fe2000001083c */
[----:B------:R-:W-:Y:S01]  /*d5a0*/  FFMA.FTZ R132, R133, R223, R132 ;  /* 0x000000df85847223 */ /* 0x000fe20000010084 */
[----:B------:R0:W-:Y:S01]  /*d5b0*/  STS [R67+0x10a8], R62 ;  /* 0x0010a83e43007388 */ /* 0x0001e20000000800 */
[----:B------:R-:W-:Y:S01]  /*d5c0*/  FMUL.FTZ R112, R193, UR36 ;  /* 0x00000024c1707c20 */ /* 0x000fe20008410000 */
[----:B------:R-:W-:Y:S01]  /*d5d0*/  FADD.FTZ R151, R151, R60 ;  /* 0x0000003c97977221 */ /* 0x000fe20000010000 */
[----:B------:R-:W-:Y:S01]  /*d5e0*/  FFMA.FTZ R220, R15, R220, R132 ;  /* 0x000000dc0fdc7223 */ /* 0x000fe20000010084 */
[----:B------:R1:W-:Y:S01]  /*d5f0*/  STS [R67+0x10a4], R70 ;  /* 0x0010a44643007388 */ /* 0x0003e20000000800 */
[----:B--2---:R-:W-:Y:S01]  /*d600*/  FMUL.FTZ R110, R195, UR49 ;  /* 0x00000031c36e7c20 */ /* 0x004fe20008410000 */
[CC--:B------:R-:W-:Y:S01]  /*d610*/  FMUL.FTZ R60, R134.reuse, R151.reuse ;  /* 0x00000097863c7220 */ /* 0x0c0fe20000410000 */
[-C--:B------:R-:W-:Y:S01]  /*d620*/  FMUL.FTZ R134, R134, R220.reuse ;  /* 0x000000dc86867220 */ /* 0x080fe20000410000 */
[----:B------:R2:W-:Y:S01]  /*d630*/  STS [R67+0x10b0], R108 ;  /* 0x0010b06c43007388 */ /* 0x0005e20000000800 */
[----:B------:R-:W-:Y:S01]  /*d640*/  FFMA.FTZ R110, R219, UR36, R110 ;  /* 0x00000024db6e7c23 */ /* 0x000fe2000801006e */
[C---:B------:R-:W-:Y:S01]  /*d650*/  FFMA.FTZ R61, R135.reuse, R220, R60 ;  /* 0x000000dc873d7223 */ /* 0x040fe2000001003c */
[----:B------:R-:W-:Y:S01]  /*d660*/  FFMA.FTZ R135, R135, R151, -R134 ;  /* 0x0000009787877223 */ /* 0x000fe20000010886 */
[----:B0-----:R-:W-:Y:S01]  /*d670*/  FMUL.FTZ R62, R193, UR49 ;  /* 0x00000031c13e7c20 */ /* 0x001fe20008410000 */
[C---:B------:R-:W-:Y:S01]  /*d680*/  FFMA.FTZ R112, R215.reuse, UR49, -R112 ;  /* 0x00000031d7707c23 */ /* 0x040fe20008010870 */
[----:B------:R-:W-:Y:S01]  /*d690*/  FFMA.FTZ R218, R16, R218, R61 ;  /* 0x000000da10da7223 */ /* 0x000fe2000001003d */
[----:B------:R-:W-:Y:S01]  /*d6a0*/  FADD.FTZ R152, R152, R135 ;  /* 0x0000008798987221 */ /* 0x000fe20000010000 */
[----:B-1----:R-:W-:Y:S01]  /*d6b0*/  FMUL.FTZ R70, R194, UR49 ;  /* 0x00000031c2467c20 */ /* 0x002fe20008410000 */
[----:B------:R-:W-:Y:S01]  /*d6c0*/  FFMA.FTZ R62, R215, UR36, R62 ;  /* 0x00000024d73e7c23 */ /* 0x000fe2000801003e */
[C---:B------:R-:W-:Y:S01]  /*d6d0*/  FMUL.FTZ R61, R136.reuse, R218 ;  /* 0x000000da883d7220 */ /* 0x040fe20000410000 */
[----:B------:R-:W-:Y:S01]  /*d6e0*/  FMUL.FTZ R60, R136, R152 ;  /* 0x00000098883c7220 */ /* 0x000fe20000410000 */
[----:B------:R-:W-:Y:S01]  /*d6f0*/  FFMA.FTZ R63, R217, UR36, R70 ;  /* 0x00000024d93f7c23 */ /* 0x000fe20008010046 */
[----:B--2---:R-:W-:Y:S01]  /*d700*/  FMUL.FTZ R108, R11, -R62 ;  /* 0x8000003e0b6c7220 */ /* 0x004fe20000410000 */
[C---:B------:R-:W-:Y:S01]  /*d710*/  FFMA.FTZ R62, R137.reuse, R152, -R61 ;  /* 0x00000098893e7223 */ /* 0x040fe2000001083d */
[----:B------:R-:W-:Y:S01]  /*d720*/  FFMA.FTZ R60, R137, R218, R60 ;  /* 0x000000da893c7223 */ /* 0x000fe2000001003c */
[----:B------:R-:W-:Y:S01]  /*d730*/  FMUL.FTZ R70, R12, -R63 ;  /* 0x8000003f0c467220 */ /* 0x000fe20000410000 */
[----:B------:R-:W-:Y:S01]  /*d740*/  FMUL.FTZ R61, R192, UR36 ;  /* 0x00000024c03d7c20 */ /* 0x000fe20008410000 */
[----:B------:R-:W-:Y:S01]  /*d750*/  FADD.FTZ R153, R153, R62 ;  /* 0x0000003e99997221 */ /* 0x000fe20000010000 */
[----:B------:R-:W-:Y:S01]  /*d760*/  FFMA.FTZ R216, R17, R216, R60 ;  /* 0x000000d811d87223 */ /* 0x000fe2000001003c */
[----:B------:R-:W-:Y:S01]  /*d770*/  FMUL.FTZ R60, R127, UR36 ;  /* 0x000000247f3c7c20 */ /* 0x000fe20008410000 */
[----:B------:R0:W-:Y:S01]  /*d780*/  STS [R67+0x10b4], R70 ;  /* 0x0010b44643007388 */ /* 0x0001e20000000800 */
[----:B------:R-:W-:Y:S01]  /*d790*/  FFMA.FTZ R61, R214, UR49, -R61 ;  /* 0x00000031d63d7c23 */ /* 0x000fe2000801083d */
[----:B------:R-:W-:Y:S01]  /*d7a0*/  FMUL.FTZ R63, R192, UR49 ;  /* 0x00000031c03f7c20 */ /* 0x000fe20008410000 */
[----:B------:R-:W-:Y:S01]  /*d7b0*/  FMUL.FTZ R110, R13, -R110 ;  /* 0x8000006e0d6e7220 */ /* 0x000fe20000410000 */
[----:B------:R-:W-:Y:S01]  /*d7c0*/  FMUL.FTZ R112, R11, R112 ;  /* 0x000000700b707220 */ /* 0x000fe20000410000 */
[----:B------:R-:W-:Y:S01]  /*d7d0*/  FMUL.FTZ R62, R10, R61 ;  /* 0x0000003d0a3e7220 */ /* 0x000fe20000410000 */
[----:B------:R-:W-:Y:S01]  /*d7e0*/  FFMA.FTZ R63, R214, UR36, R63 ;  /* 0x00000024d63f7c23 */ /* 0x000fe2000801003f */
[----:B------:R1:W-:Y:S01]  /*d7f0*/  STS [R67+0x10bc], R108 ;  /* 0x0010bc6c43007388 */ /* 0x0003e20000000800 */
[----:B------:R-:W-:Y:S01]  /*d800*/  FMUL.FTZ R114, R8, R109 ;  /* 0x0000006d08727220 */ /* 0x000fe20000410000 */
[----:B------:R-:W-:Y:S01]  /*d810*/  FMUL.FTZ R109, R218, R91 ;  /* 0x0000005bda6d7220 */ /* 0x000fe20000410000 */
[----:B0-----:R-:W-:Y:S01]  /*d820*/  FFMA.FTZ R70, R213, UR49, -R60 ;  /* 0x00000031d5467c23 */ /* 0x001fe2000801083c */
[CC--:B------:R-:W-:Y:S01]  /*d830*/  FMUL.FTZ R60, R138.reuse, R153.reuse ;  /* 0x000000998a3c7220 */ /* 0x0c0fe20000410000 */
[----:B------:R-:W-:Y:S01]  /*d840*/  FMUL.FTZ R138, R138, R216 ;  /* 0x000000d88a8a7220 */ /* 0x000fe20000410000 */
[----:B------:R0:W-:Y:S01]  /*d850*/  STS [R67+0x10ac], R110 ;  /* 0x0010ac6e43007388 */ /* 0x0001e20000000800 */
[----:B------:R-:W-:Y:S01]  /*d860*/  FMUL.FTZ R111, R220, R90 ;  /* 0x0000005adc6f7220 */ /* 0x000fe20000410000 */
[C---:B------:R-:W-:Y:S01]  /*d870*/  FFMA.FTZ R61, R139.reuse, R216, R60 ;  /* 0x000000d88b3d7223 */ /* 0x040fe2000001003c */
[----:B------:R-:W-:Y:S01]  /*d880*/  FFMA.FTZ R139, R139, R153, -R138 ;  /* 0x000000998b8b7223 */ /* 0x000fe2000001088a */
[----:B------:R2:W-:Y:S01]  /*d890*/  STS [R67+0x10b8], R112 ;  /* 0x0010b87043007388 */ /* 0x0005e20000000800 */
[----:B------:R-:W-:Y:S01]  /*d8a0*/  FMUL.FTZ R60, R127, UR49 ;  /* 0x000000317f3c7c20 */ /* 0x000fe20008410000 */
[----:B------:R-:W-:Y:S01]  /*d8b0*/  FFMA.FTZ R212, R0, R212, R61 ;  /* 0x000000d400d47223 */ /* 0x000fe2000001003d */
[----:B------:R-:W-:Y:S01]  /*d8c0*/  FADD.FTZ R154, R154, R139 ;  /* 0x0000008b9a9a7221 */ /* 0x000fe20000010000 */
[-C--:B-1----:R-:W-:Y:S01]  /*d8d0*/  FFMA.FTZ R108, R77, -R93.reuse, R227 ;  /* 0x8000005d4d6c7223 */ /* 0x082fe200000100e3 */
[----:B------:R1:W-:Y:S01]  /*d8e0*/  STS [R67+0x10c0], R62 ;  /* 0x0010c03e43007388 */ /* 0x0003e20000000800 */
[----:B------:R-:W-:Y:S01]  /*d8f0*/  FMUL.FTZ R69, R212, R93 ;  /* 0x0000005dd4457220 */ /* 0x000fe20000410000 */
[----:B0-----:R-:W-:Y:S01]  /*d900*/  FMUL.FTZ R110, R10, -R63 ;  /* 0x8000003f0a6e7220 */ /* 0x001fe20000410000 */
[----:B------:R-:W-:Y:S01]  /*d910*/  FMUL.FTZ R61, R154, R93 ;  /* 0x0000005d9a3d7220 */ /* 0x000fe20000410000 */
[----:B------:R-:W-:Y:S01]  /*d920*/  FFMA.FTZ R222, R57, -R90, R222 ;  /* 0x8000005a39de7223 */ /* 0x000fe200000100de */
[----:B--2---:R-:W-:Y:S01]  /*d930*/  FMUL.FTZ R112, R9, R70 ;  /* 0x0000004609707220 */ /* 0x004fe20000410000 */
[----:B------:R-:W-:Y:S01]  /*d940*/  FMUL.FTZ R70, R216, R92 ;  /* 0x0000005cd8467220 */ /* 0x000fe20000410000 */
[----:B------:R-:W-:Y:S01]  /*d950*/  FMUL.FTZ R63, R200, R69 ;  /* 0x00000045c83f7220 */ /* 0x000fe20000410000 */
[----:B------:R0:W-:Y:S01]  /*d960*/  STS [R67+0x10c4], R110 ;  /* 0x0010c46e43007388 */ /* 0x0001e20000000800 */
[----:B------:R-:W-:Y:S01]  /*d970*/  FMUL.FTZ R113, R197, R111 ;  /* 0x0000006fc5717220 */ /* 0x000fe20000410000 */
[----:B-1----:R-:W-:Y:S01]  /*d980*/  FMUL.FTZ R62, R199, R70 ;  /* 0x00000046c73e7220 */ /* 0x002fe20000410000 */
[-C--:B------:R-:W-:Y:S01]  /*d990*/  FFMA.FTZ R63, R108, R61.reuse, -R63 ;  /* 0x0000003d6c3f7223 */ /* 0x080fe2000001083f */
[----:B------:R-:W-:Y:S01]  /*d9a0*/  FMUL.FTZ R61, R200, R61 ;  /* 0x0000003dc83d7220 */ /* 0x000fe20000410000 */
[----:B------:R1:W-:Y:S01]  /*d9b0*/  STS [R67+0x10c8], R112 ;  /* 0x0010c87043007388 */ /* 0x0003e20000000800 */
[----:B------:R-:W-:Y:S01]  /*d9c0*/  FFMA.FTZ R221, R54, -R89, R221 ;  /* 0x8000005936dd7223 */ /* 0x000fe200000100dd */
[----:B------:R-:W-:Y:S01]  /*d9d0*/  FADD.FTZ R63, RZ, R63 ;  /* 0x0000003fff3f7221 */ /* 0x000fe20000010000 */
[----:B------:R-:W-:Y:S01]  /*d9e0*/  FFMA.FTZ R61, R108, R69, R61 ;  /* 0x000000456c3d7223 */ /* 0x000fe2000001003d */
[----:B------:R-:W-:Y:S01]  /*d9f0*/  STS [R67+0x10d0], R114 ;  /* 0x0010d07243007388 */ /* 0x000fe20000000800 */
[----:B0-----:R-:W-:Y:S01]  /*da00*/  FFMA.FTZ R110, R213, UR36, R60 ;  /* 0x00000024d56e7c23 */ /* 0x001fe2000801003c */
[----:B------:R-:W-:Y:S01]  /*da10*/  FMUL.FTZ R60, R153, R92 ;  /* 0x0000005c993c7220 */ /* 0x000fe20000410000 */
[----:B------:R-:W-:Y:S01]  /*da20*/  FADD.FTZ R61, RZ, R61 ;  /* 0x0000003dff3d7221 */ /* 0x000fe20000010000 */
[----:B------:R-:W-:Y:S01]  /*da30*/  FFMA.FTZ R219, R51, -R88, R219 ;  /* 0x8000005833db7223 */ /* 0x000fe200000100db */
[----:B------:R-:W-:Y:S01]  /*da40*/  FMUL.FTZ R110, R9, -R110 ;  /* 0x8000006e096e7220 */ /* 0x000fe20000410000 */
[-C--:B------:R-:W-:Y:S01]  /*da50*/  FFMA.FTZ R62, R71, R60.reuse, -R62 ;  /* 0x0000003c473e7223 */ /* 0x080fe2000001083e */
[----:B------:R-:W-:Y:S01]  /*da60*/  FMUL.FTZ R60, R199, R60 ;  /* 0x0000003cc73c7220 */ /* 0x000fe20000410000 */
[----:B-1----:R-:W-:Y:S01]  /*da70*/  FMUL.FTZ R112, R126, UR49 ;  /* 0x000000317e707c20 */ /* 0x002fe20008410000 */
[----:B------:R-:W-:Y:S01]  /*da80*/  FMUL.FTZ R122, R209, UR36 ;  /* 0x00000024d17a7c20 */ /* 0x000fe20008410000 */
[----:B------:R-:W-:Y:S01]  /*da90*/  FADD.FTZ R62, R63, R62 ;  /* 0x0000003e3f3e7221 */ /* 0x000fe20000010000 */
[----:B------:R-:W-:Y:S01]  /*daa0*/  FFMA.FTZ R60, R71, R70, R60 ;  /* 0x00000046473c7223 */ /* 0x000fe2000001003c */
[----:B------:R-:W-:Y:S01]  /*dab0*/  FMUL.FTZ R63, R198, R109 ;  /* 0x0000006dc63f7220 */ /* 0x000fe20000410000 */
[----:B------:R0:W-:Y:S01]  /*dac0*/  STS [R67+0x10cc], R110 ;  /* 0x0010cc6e43007388 */ /* 0x0001e20000000800 */
[----:B------:R-:W-:Y:S01]  /*dad0*/  FFMA.FTZ R117, R211, UR36, R112 ;  /* 0x00000024d3757c23 */ /* 0x000fe20008010070 */
[----:B------:R-:W-:Y:S01]  /*dae0*/  FADD.FTZ R60, R61, R60 ;  /* 0x0000003c3d3c7221 */ /* 0x000fe20000010000 */
[----:B------:R-:W-:Y:S01]  /*daf0*/  FMUL.FTZ R61, R152, R91 ;  /* 0x0000005b983d7220 */ /* 0x000fe20000410000 */
[----:B------:R-:W-:Y:S01]  /*db00*/  FFMA.FTZ R112, R232, UR49, -R115 ;  /* 0x00000031e8707c23 */ /* 0x000fe20008010873 */
[----:B------:R-:W-:Y:S01]  /*db10*/  FMUL.FTZ R116, R8, -R117 ;  /* 0x8000007508747220 */ /* 0x000fe20000410000 */
[----:B------:R-:W-:Y:S01]  /*db20*/  FFMA.FTZ R217, R48, -R87, R217 ;  /* 0x8000005730d97223 */ /* 0x000fe200000100d9 */
[-C--:B------:R-:W-:Y:S01]  /*db30*/  FFMA.FTZ R63, R224, R61.reuse, -R63 ;  /* 0x0000003de03f7223 */ /* 0x080fe2000001083f */
[----:B------:R-:W-:Y:S01]  /*db40*/  FMUL.FTZ R61, R198, R61 ;  /* 0x0000003dc63d7220 */ /* 0x000fe20000410000 */
[----:B------:R-:W-:Y:S01]  /*db50*/  FMUL.FTZ R118, R7, R112 ;  /* 0x0000007007767220 */ /* 0x000fe20000410000 */
[----:B0-----:R-:W-:Y:S01]  /*db60*/  FMUL.FTZ R110, R151, R90 ;  /* 0x0000005a976e7220 */ /* 0x001fe20000410000 */
[----:B------:R-:W-:Y:S01]  /*db70*/  FMUL.FTZ R112, R223, R89 ;  /* 0x00000059df707220 */ /* 0x000fe20000410000 */
[----:B------:R-:W-:Y:S01]  /*db80*/  FFMA.FTZ R61, R224, R109, R61 ;  /* 0x0000006de03d7223 */ /* 0x000fe2000001003d */
[----:B------:R-:W-:Y:S01]  /*db90*/  FADD.FTZ R62, R62, R63 ;  /* 0x0000003f3e3e7221 */ /* 0x000fe20000010000 */
[-C--:B------:R-:W-:Y:S01]  /*dba0*/  FFMA.FTZ R115, R222, R110.reuse, -R113 ;  /* 0x0000006ede737223 */ /* 0x080fe20000010871 */
[----:B------:R-:W-:Y:S01]  /*dbb0*/  FMUL.FTZ R113, R197, R110 ;  /* 0x0000006ec5717220 */ /* 0x000fe20000410000 */
[----:B------:R-:W-:Y:S01]  /*dbc0*/  FADD.FTZ R60, R60, R61 ;  /* 0x0000003d3c3c7221 */ /* 0x000fe20000010000 */
[----:B------:R-:W-:Y:S01]  /*dbd0*/  FMUL.FTZ R61, R150, R89 ;  /* 0x00000059963d7220 */ /* 0x000fe20000410000 */
[----:B------:R-:W-:Y:S01]  /*dbe0*/  FMUL.FTZ R114, R196, R112 ;  /* 0x00000070c4727220 */ /* 0x000fe20000410000 */
[----:B------:R-:W-:Y:S01]  /*dbf0*/  FFMA.FTZ R113, R222, R111, R113 ;  /* 0x0000006fde717223 */ /* 0x000fe20000010071 */
[----:B------:R-:W-:Y:S01]  /*dc00*/  FMUL.FTZ R110, R225, R88 ;  /* 0x00000058e16e7220 */ /* 0x000fe20000410000 */
[----:B------:R0:W-:Y:S01]  /*dc10*/  STS [R67+0x10d4], R116 ;  /* 0x0010d47443007388 */ /* 0x0001e20000000800 */
[-C--:B------:R-:W-:Y:S01]  /*dc20*/  FFMA.FTZ R63, R221, R61.reuse, -R114 ;  /* 0x0000003ddd3f7223 */ /* 0x080fe20000010872 */
[----:B------:R-:W-:Y:S01]  /*dc30*/  FADD.FTZ R60, R60, R113 ;  /* 0x000000713c3c7221 */ /* 0x000fe20000010000 */
[----:B------:R-:W-:Y:S01]  /*dc40*/  FMUL.FTZ R113, R210, UR49 ;  /* 0x00000031d2717c20 */ /* 0x000fe20008410000 */
[----:B------:R1:W-:Y:S01]  /*dc50*/  STS [R67+0x10d8], R118 ;  /* 0x0010d87643007388 */ /* 0x0003e20000000800 */
[----:B------:R-:W-:Y:S01]  /*dc60*/  FMUL.FTZ R114, R196, R61 ;  /* 0x0000003dc4727220 */ /* 0x000fe20000410000 */
[----:B------:R-:W-:Y:S01]  /*dc70*/  FADD.FTZ R62, R62, R115 ;  /* 0x000000733e3e7221 */ /* 0x000fe20000010000 */
[----:B------:R-:W-:Y:S01]  /*dc80*/  FFMA.FTZ R120, R232, UR36, R113 ;  /* 0x00000024e8787c23 */ /* 0x000fe20008010071 */
[----:B------:R-:W-:Y:S01]  /*dc90*/  FFMA.FTZ R115, R233, UR49, -R122 ;  /* 0x00000031e9737c23 */ /* 0x000fe2000801087a */
[----:B------:R-:W-:Y:S01]  /*dca0*/  FFMA.FTZ R61, R221, R112, R114 ;  /* 0x00000070dd3d7223 */ /* 0x000fe20000010072 */
[----:B0-----:R-:W-:Y:S01]  /*dcb0*/  FMUL.FTZ R116, R149, R88 ;  /* 0x0000005895747220 */ /* 0x001fe20000410000 */
[----:B------:R-:W-:Y:S01]  /*dcc0*/  FMUL.FTZ R114, R228, R87 ;  /* 0x00000057e4727220 */ /* 0x000fe20000410000 */
[----:B------:R-:W-:Y:S01]  /*dcd0*/  FMUL.FTZ R120, R7, -R120 ;  /* 0x8000007807787220 */ /* 0x000fe20000410000 */
[----:B------:R-:W-:Y:S01]  /*dce0*/  FADD.FTZ R60, R60, R61 ;  /* 0x0000003d3c3c7221 */ /* 0x000fe20000010000 */
[----:B-1----:R-:W-:Y:S01]  /*dcf0*/  FMUL.FTZ R118, R195, R110 ;  /* 0x0000006ec3767220 */ /* 0x002fe20000410000 */
[----:B------:R-:W-:Y:S01]  /*dd00*/  FMUL.FTZ R122, R6, R115 ;  /* 0x00000073067a7220 */ /* 0x000fe20000410000 */
[----:B------:R-:W-:Y:S01]  /*dd10*/  FADD.FTZ R62, R62, R63 ;  /* 0x0000003f3e3e7221 */ /* 0x000fe20000010000 */
[----:B------:R-:W-:Y:S01]  /*dd20*/  FMUL.FTZ R124, R209, UR49 ;  /* 0x00000031d17c7c20 */ /* 0x000fe20008410000 */
[-C--:B------:R-:W-:Y:S01]  /*dd30*/  FFMA.FTZ R113, R219, R116.reuse, -R118 ;  /* 0x00000074db717223 */ /* 0x080fe20000010876 */
[----:B------:R-:W-:Y:S01]  /*dd40*/  FMUL.FTZ R116, R195, R116 ;  /* 0x00000074c3747220 */ /* 0x000fe20000410000 */
[----:B------:R-:W-:Y:S01]  /*dd50*/  FMUL.FTZ R118, R194, R114 ;  /* 0x00000072c2767220 */ /* 0x000fe20000410000 */
[----:B------:R0:W-:Y:S01]  /*dd60*/  STS [R67+0x10dc], R120 ;  /* 0x0010dc7843007388 */ /* 0x0001e20000000800 */
[----:B------:R-:W-:Y:S01]  /*dd70*/  FADD.FTZ R62, R62, R113 ;  /* 0x000000713e3e7221 */ /* 0x000fe20000010000 */
[----:B------:R-:W-:Y:S01]  /*dd80*/  FFMA.FTZ R61, R219, R110, R116 ;  /* 0x0000006edb3d7223 */ /* 0x000fe20000010074 */
[-C--:B------:R-:W-:Y:S01]  /*dd90*/  FMUL.FTZ R116, R201, R86.reuse ;  /* 0x00000056c9747220 */ /* 0x080fe20000410000 */
[----:B------:R1:W-:Y:S01]  /*dda0*/  STS [R67+0x10e0], R122 ;  /* 0x0010e07a43007388 */ /* 0x0003e20000000800 */
[----:B------:R-:W-:Y:S01]  /*ddb0*/  FMUL.FTZ R113, R229, UR36 ;  /* 0x00000024e5717c20 */ /* 0x000fe20008410000 */
[----:B------:R-:W-:Y:S01]  /*ddc0*/  FADD.FTZ R60, R60, R61 ;  /* 0x0000003d3c3c7221 */ /* 0x000fe20000010000 */
[----:B------:R-:W-:Y:S01]  /*ddd0*/  FMUL.FTZ R61, R148, R87 ;  /* 0x00000057943d7220 */ /* 0x000fe20000410000 */
[-C--:B------:R-:W-:Y:S01]  /*dde0*/  FFMA.FTZ R215, R45, -R86.reuse, R215 ;  /* 0x800000562dd77223 */ /* 0x080fe200000100d7 */
[----:B------:R-:W-:Y:S01]  /*ddf0*/  FFMA.FTZ R115, R233, UR36, R124 ;  /* 0x00000024e9737c23 */ /* 0x000fe2000801007c */
[----:B0-----:R-:W-:Y:S01]  /*de00*/  FMUL.FTZ R120, R147, R86 ;  /* 0x0000005693787220 */ /* 0x001fe20000410000 */
[-C--:B------:R-:W-:Y:S01]  /*de10*/  FFMA.FTZ R63, R217, R61.reuse, -R118 ;  /* 0x0000003dd93f7223 */ /* 0x080fe20000010876 */
[----:B------:R-:W-:Y:S01]  /*de20*/  FMUL.FTZ R118, R194, R61 ;  /* 0x0000003dc2767220 */ /* 0x000fe20000410000 */
[----:B------:R-:W-:Y:S01]  /*de30*/  FFMA.FTZ R124, R234, UR49, -R113 ;  /* 0x00000031ea7c7c23 */ /* 0x000fe20008010871 */
[----:B-1----:R-:W-:Y:S01]  /*de40*/  FMUL.FTZ R122, R193, R116 ;  /* 0x00000074c17a7220 */ /* 0x002fe20000410000 */
[----:B------:R-:W-:Y:S01]  /*de50*/  FADD.FTZ R62, R62, R63 ;  /* 0x0000003f3e3e7221 */ /* 0x000fe20000010000 */
[----:B------:R-:W-:Y:S01]  /*de60*/  FFMA.FTZ R61, R217, R114, R118 ;  /* 0x00000072d93d7223 */ /* 0x000fe20000010076 */
[----:B------:R-:W-:Y:S01]  /*de70*/  FFMA.FTZ R214, R42, -R85, R214 ;  /* 0x800000552ad67223 */ /* 0x000fe200000100d6 */
[-C--:B------:R-:W-:Y:S01]  /*de80*/  FFMA.FTZ R113, R215, R120.reuse, -R122 ;  /* 0x00000078d7717223 */ /* 0x080fe2000001087a */
[----:B------:R-:W-:Y:S01]  /*de90*/  FMUL.FTZ R120, R193, R120 ;  /* 0x00000078c1787220 */ /* 0x000fe20000410000 */
[----:B------:R-:W-:Y:S01]  /*dea0*/  FADD.FTZ R60, R60, R61 ;  /* 0x0000003d3c3c7221 */ /* 0x000fe20000010000 */
[----:B------:R-:W-:Y:S01]  /*deb0*/  FMUL.FTZ R122, R6, -R115 ;  /* 0x80000073067a7220 */ /* 0x000fe20000410000 */
[----:B------:R-:W-:Y:S01]  /*dec0*/  FADD.FTZ R62, R62, R113 ;  /* 0x000000713e3e7221 */ /* 0x000fe20000010000 */
[----:B------:R-:W-:Y:S01]  /*ded0*/  FFMA.FTZ R61, R215, R116, R120 ;  /* 0x00000074d73d7223 */ /* 0x000fe20000010078 */
[-C--:B------:R-:W-:Y:S01]  /*dee0*/  FMUL.FTZ R113, R202, R85.reuse ;  /* 0x00000055ca717220 */ /* 0x080fe20000410000 */
[----:B------:R-:W-:Y:S01]  /*def0*/  FMUL.FTZ R118, R203, R84 ;  /* 0x00000054cb767220 */ /* 0x000fe20000410000 */
[----:B------:R-:W-:Y:S01]  /*df00*/  FMUL.FTZ R124, R5, R124 ;  /* 0x0000007c057c7220 */ /* 0x000fe20000410000 */
[----:B------:R-:W-:Y:S01]  /*df10*/  FADD.FTZ R60, R60, R61 ;  /* 0x0000003d3c3c7221 */ /* 0x000fe20000010000 */
[----:B------:R-:W-:Y:S01]  /*df20*/  FMUL.FTZ R61, R146, R85 ;  /* 0x00000055923d7220 */ /* 0x000fe20000410000 */
[----:B------:R-:W-:Y:S01]  /*df30*/  FMUL.FTZ R63, R192, R113 ;  /* 0x00000071c03f7220 */ /* 0x000fe20000410000 */
[----:B------:R0:W-:Y:S01]  /*df40*/  STS [R67+0x10e4], R122 ;  /* 0x0010e47a43007388 */ /* 0x0001e20000000800 */
[----:B------:R-:W-:Y:S01]  /*df50*/  FMUL.FTZ R115, R229, UR49 ;  /* 0x00000031e5737c20 */ /* 0x000fe20008410000 */
[-C--:B------:R-:W-:Y:S01]  /*df60*/  FFMA.FTZ R213, R40, -R84.reuse, R213 ;  /* 0x8000005428d57223 */ /* 0x080fe200000100d5 */
[-C--:B------:R-:W-:Y:S01]  /*df70*/  FFMA.FTZ R63, R214, R61.reuse, -R63 ;  /* 0x0000003dd63f7223 */ /* 0x080fe2000001083f */
[----:B------:R-:W-:Y:S01]  /*df80*/  FMUL.FTZ R120, R145, R84 ;  /* 0x0000005491787220 */ /* 0x000fe20000410000 */
[----:B------:R-:W-:Y:S01]  /*df90*/  FMUL.FTZ R61, R192, R61 ;  /* 0x0000003dc03d7220 */ /* 0x000fe20000410000 */
[----:B------:R1:W-:Y:S01]  /*dfa0*/  STS [R67+0x10e8], R124 ;  /* 0x0010e87c43007388 */ /* 0x0003e20000000800 */
[----:B------:R-:W-:Y:S01]  /*dfb0*/  FMUL.FTZ R128, R230, UR36 ;  /* 0x00000024e6807c20 */ /* 0x000fe20008410000 */
[----:B------:R-:W-:Y:S01]  /*dfc0*/  FADD.FTZ R62, R62, R63 ;  /* 0x0000003f3e3e7221 */ /* 0x000fe20000010000 */
[----:B------:R-:W-:Y:S01]  /*dfd0*/  FFMA.FTZ R61, R214, R113, R61 ;  /* 0x00000071d63d7223 */ /* 0x000fe2000001003d */
[----:B0-----:R-:W-:Y:S01]  /*dfe0*/  FMUL.FTZ R122, R127, R118 ;  /* 0x000000767f7a7220 */ /* 0x001fe20000410000 */
[----:B------:R-:W-:Y:S01]  /*dff0*/  FFMA.FTZ R117, R235, UR49, -R128 ;  /* 0x00000031eb757c23 */ /* 0x000fe20008010880 */
[----:B------:R-:W-:Y:S01]  /*e000*/  FFMA.FTZ R211, R39, -R83, R211 ;  /* 0x8000005327d37223 */ /* 0x000fe200000100d3 */
[----:B------:R-:W-:Y:S01]  /*e010*/  FADD.FTZ R60, R60, R61 ;  /* 0x0000003d3c3c7221 */ /* 0x000fe20000010000 */
[----:B------:R-:W-:Y:S01]  /*e020*/  FMUL.FTZ R128, R230, UR49 ;  /* 0x00000031e6807c20 */ /* 0x000fe20008410000 */
[----:B------:R-:W-:Y:S01]  /*e030*/  FMUL.FTZ R123, R238, UR36 ;  /* 0x00000024ee7b7c20 */ /* 0x000fe20008410000 */
[----:B-1----:R-:W-:Y:S01]  /*e040*/  FFMA.FTZ R124, R234, UR36, R115 ;  /* 0x00000024ea7c7c23 */ /* 0x002fe20008010073 */
[-C--:B------:R-:W-:Y:S01]  /*e050*/  FFMA.FTZ R115, R213, R120.reuse, -R122 ;  /* 0x00000078d5737223 */ /* 0x080fe2000001087a */
[----:B------:R-:W-:Y:S01]  /*e060*/  FMUL.FTZ R120, R127, R120 ;  /* 0x000000787f787220 */ /* 0x000fe20000410000 */
[----:B------:R-:W-:Y:S01]  /*e070*/  FMUL.FTZ R130, R4, R117 ;  /* 0x0000007504827220 */ /* 0x000fe20000410000 */
[----:B------:R-:W-:Y:S01]  /*e080*/  FFMA.FTZ R232, R38, -R82, R232 ;  /* 0x8000005226e87223 */ /* 0x000fe200000100e8 */
        /* <DEDUP_REMOVED lines=8> */
[----:B------:R-:W-:Y:S01]  /*e110*/  FMUL.FTZ R119, R210, R115 ;  /* 0x00000073d2777220 */ /* 0x000fe20000410000 */
[----:B------:R-:W-:Y:S01]  /*e120*/  FFMA.FTZ R121, R235, UR36, R128 ;  /* 0x00000024eb797c23 */ /* 0x000fe20008010080 */
[----:B------:R-:W-:Y:S01]  /*e130*/  FFMA.FTZ R128, R236, UR49, -R123 ;  /* 0x00000031ec807c23 */ /* 0x000fe2000801087b */
[-C--:B------:R-:W-:Y:S01]  /*e140*/  FFMA.FTZ R63, R211, R61.reuse, -R122 ;  /* 0x0000003dd33f7223 */ /* 0x080fe2000001087a */
[----:B------:R-:W-:Y:S01]  /*e150*/  FMUL.FTZ R122, R126, R61 ;  /* 0x0000003d7e7a7220 */ /* 0x000fe20000410000 */
[-C--:B------:R-:W-:Y:S01]  /*e160*/  FFMA.FTZ R119, R232, R117.reuse, -R119 ;  /* 0x00000075e8777223 */ /* 0x080fe20000010877 */
[----:B------:R-:W-:Y:S01]  /*e170*/  FMUL.FTZ R117, R210, R117 ;  /* 0x00000075d2757220 */ /* 0x000fe20000410000 */
[----:B------:R-:W-:Y:S01]  /*e180*/  FMUL.FTZ R132, R3, R128 ;  /* 0x0000008003847220 */ /* 0x000fe20000410000 */
[----:B------:R-:W-:Y:S01]  /*e190*/  FFMA.FTZ R61, R211, R120, R122 ;  /* 0x00000078d33d7223 */ /* 0x000fe2000001007a */
[----:B------:R-:W-:Y:S01]  /*e1a0*/  FMUL.FTZ R125, R238, UR49 ;  /* 0x00000031ee7d7c20 */ /* 0x000fe20008410000 */
[----:B------:R-:W-:Y:S01]  /*e1b0*/  FFMA.FTZ R117, R232, R115, R117 ;  /* 0x00000073e8757223 */ /* 0x000fe20000010075 */
[----:B------:R-:W-:Y:S01]  /*e1c0*/  FMUL.FTZ R124, R5, -R124 ;  /* 0x8000007c057c7220 */ /* 0x000fe20000410000 */
[----:B------:R-:W-:Y:S01]  /*e1d0*/  FADD.FTZ R60, R60, R61 ;  /* 0x0000003d3c3c7221 */ /* 0x000fe20000010000 */
[-C--:B------:R-:W-:Y:S01]  /*e1e0*/  FMUL.FTZ R122, R206, R81.reuse ;  /* 0x00000051ce7a7220 */ /* 0x080fe20000410000 */
[----:B------:R0:W-:Y:S01]  /*e1f0*/  STS [R67+0x10f8], R132 ;  /* 0x0010f88443007388 */ /* 0x0001e20000000800 */
[----:B------:R-:W-:Y:S01]  /*e200*/  FADD.FTZ R62, R62, R63 ;  /* 0x0000003f3e3e7221 */ /* 0x000fe20000010000 */
[----:B------:R-:W-:Y:S01]  /*e210*/  FADD.FTZ R60, R60, R117 ;  /* 0x000000753c3c7221 */ /* 0x000fe20000010000 */
[-C--:B------:R-:W-:Y:S01]  /*e220*/  FFMA.FTZ R233, R37, -R81.reuse, R233 ;  /* 0x8000005125e97223 */ /* 0x080fe200000100e9 */
[----:B------:R1:W-:Y:S01]  /*e230*/  STS [R67+0x10f0], R130 ;  /* 0x0010f08243007388 */ /* 0x0003e20000000800 */
[----:B------:R-:W-:Y:S01]  /*e240*/  FMUL.FTZ R128, R142, R81 ;  /* 0x000000518e807220 */ /* 0x000fe20000410000 */
[-C--:B------:R-:W-:Y:S01]  /*e250*/  FMUL.FTZ R117, R207, R80.reuse ;  /* 0x00000050cf757220 */ /* 0x080fe20000410000 */
[----:B------:R-:W-:Y:S01]  /*e260*/  FADD.FTZ R62, R62, R119 ;  /* 0x000000773e3e7221 */ /* 0x000fe20000010000 */
[----:B------:R2:W-:Y:S01]  /*e270*/  STS [R67+0x10ec], R124 ;  /* 0x0010ec7c43007388 */ /* 0x0005e20000000800 */
[-C--:B------:R-:W-:Y:S01]  /*e280*/  FFMA.FTZ R234, R36, -R80.reuse, R234 ;  /* 0x8000005024ea7223 */ /* 0x080fe200000100ea */
[----:B0-----:R-:W-:Y:S01]  /*e290*/  FFMA.FTZ R132, R236, UR36, R125 ;  /* 0x00000024ec847c23 */ /* 0x001fe2000801007d */
[----:B------:R-:W-:Y:S01]  /*e2a0*/  FMUL.FTZ R119, R141, R80 ;  /* 0x000000508d777220 */ /* 0x000fe20000410000 */
[-C--:B------:R-:W-:Y:S01]  /*e2b0*/  FFMA.FTZ R235, R35, -R79.reuse, R235 ;  /* 0x8000004f23eb7223 */ /* 0x080fe200000100eb */
[----:B------:R-:W-:Y:S01]  /*e2c0*/  FMUL.FTZ R123, R140, R79 ;  /* 0x0000004f8c7b7220 */ /* 0x000fe20000410000 */
[----:B-1----:R-:W-:Y:S01]  /*e2d0*/  FMUL.FTZ R130, R209, R122 ;  /* 0x0000007ad1827220 */ /* 0x002fe20000410000 */
[----:B------:R-:W-:Y:S01]  /*e2e0*/  FMUL.FTZ R132, R3, -R132 ;  /* 0x8000008403847220 */ /* 0x000fe20000410000 */
[----:B------:R-:W-:Y:S01]  /*e2f0*/  FFMA.FTZ R173, -R10, R173, R176 ;  /* 0x000000ad0aad7223 */ /* 0x000fe200000101b0 */
[----:B------:R-:W-:Y:S01]  /*e300*/  FMUL.FTZ R125, R206, UR48 ;  /* 0x00000030ce7d7c20 */ /* 0x000fe20008410000 */
[----:B--2---:R-:W-:Y:S01]  /*e310*/  FMUL.FTZ R124, R4, -R121 ;  /* 0x80000079047c7220 */ /* 0x004fe20000410000 */
[-C--:B------:R-:W-:Y:S01]  /*e320*/  FFMA.FTZ R63, R233, R128.reuse, -R130 ;  /* 0x00000080e93f7223 */ /* 0x080fe20000010882 */
[----:B------:R-:W-:Y:S01]  /*e330*/  FMUL.FTZ R121, R229, R117 ;  /* 0x00000075e5797220 */ /* 0x000fe20000410000 */
[----:B------:R-:W-:Y:S01]  /*e340*/  FMUL.FTZ R128, R209, R128 ;  /* 0x00000080d1807220 */ /* 0x000fe20000410000 */
[----:B------:R0:W-:Y:S01]  /*e350*/  STS [R67+0x10fc], R132 ;  /* 0x0010fc8443007388 */ /* 0x0001e20000000800 */
[----:B------:R-:W-:Y:S01]  /*e360*/  FADD.FTZ R62, R62, R63 ;  /* 0x0000003f3e3e7221 */ /* 0x000fe20000010000 */
[-C--:B------:R-:W-:Y:S01]  /*e370*/  FFMA.FTZ R121, R234, R119.reuse, -R121 ;  /* 0x00000077ea797223 */ /* 0x080fe20000010879 */
[----:B------:R-:W-:Y:S01]  /*e380*/  FFMA.FTZ R61, R233, R122, R128 ;  /* 0x0000007ae93d7223 */ /* 0x000fe20000010080 */
[----:B------:R1:W-:Y:S01]  /*e390*/  STS [R67+0x10f4], R124 ;  /* 0x0010f47c43007388 */ /* 0x0003e20000000800 */
[----:B------:R-:W-:Y:S01]  /*e3a0*/  FMUL.FTZ R119, R229, R119 ;  /* 0x00000077e5777220 */ /* 0x000fe20000410000 */
[----:B------:R-:W-:Y:S01]  /*e3b0*/  FFMA.FTZ R172, -R9, R172, R173 ;  /* 0x000000ac09ac7223 */ /* 0x000fe200000101ad */
[----:B------:R-:W-:Y:S01]  /*e3c0*/  FADD.FTZ R60, R60, R61 ;  /* 0x0000003d3c3c7221 */ /* 0x000fe20000010000 */
[----:B------:R-:W-:Y:S01]  /*e3d0*/  FADD.FTZ R61, R62, R121 ;  /* 0x000000793e3d7221 */ /* 0x000fe20000010000 */
[----:B------:R-:W-:Y:S01]  /*e3e0*/  FFMA.FTZ R119, R234, R117, R119 ;  /* 0x00000075ea777223 */ /* 0x000fe20000010077 */
[----:B------:R-:W-:Y:S01]  /*e3f0*/  FMUL.FTZ R62, R157, UR48 ;  /* 0x000000309d3e7c20 */ /* 0x000fe20008410000 */
[----:B0-----:R-:W-:Y:S01]  /*e400*/  FFMA.FTZ R132, R142, UR37, -R125 ;  /* 0x000000258e847c23 */ /* 0x001fe2000801087d */
[----:B------:R-:W-:Y:S01]  /*e410*/  FMUL.FTZ R125, R144, UR48 ;  /* 0x00000030907d7c20 */ /* 0x000fe20008410000 */
[----:B------:R-:W-:Y:S01]  /*e420*/  FADD.FTZ R60, R60, R119 ;  /* 0x000000773c3c7221 */ /* 0x000fe20000010000 */
[----:B------:R-:W-:Y:S01]  /*e430*/  IADD3 R119, PT, PT, R190, 0x40, RZ ;  /* 0x00000040be777810 */ /* 0x000fe20007ffe0ff */
[----:B-1----:R-:W-:Y:S01]  /*e440*/  FMUL.FTZ R124, R208, R79 ;  /* 0x0000004fd07c7220 */ /* 0x002fe20000410000 */
[----:B------:R-:W-:Y:S01]  /*e450*/  FFMA.FTZ R67, R231, UR37, R62 ;  /* 0x00000025e7437c23 */ /* 0x000fe2000801003e */
[----:B------:R-:W-:Y:S01]  /*e460*/  FMUL.FTZ R62, R141, UR48 ;  /* 0x000000308d3e7c20 */ /* 0x000fe20008410000 */
[----:B------:R-:W-:Y:S01]  /*e470*/  LEA.HI R119, R119, R190, RZ, 0x1b ;  /* 0x000000be77777211 */ /* 0x000fe200078fd8ff */
[-C--:B------:R-:W-:Y:S01]  /*e480*/  FMUL.FTZ R128, R230, R124.reuse ;  /* 0x0000007ce6807220 */ /* 0x080fe20000410000 */
[----:B------:R-:W-:Y:S01]  /*e490*/  FFMA.FTZ R169, -R8, R169, R172 ;  /* 0x000000a908a97223 */ /* 0x000fe200000101ac */
[----:B------:R-:W-:Y:S01]  /*e4a0*/  FMUL.FTZ R129, R204, UR48 ;  /* 0x00000030cc817c20 */ /* 0x000fe20008410000 */
[----:B------:R-:W-:Y:S01]  /*e4b0*/  LEA R135, R119, UR25, 0x2 ;  /* 0x0000001977877c11 */ /* 0x000fe2000f8e10ff */
[----:B------:R-:W-:Y:S01]  /*e4c0*/  BAR.SYNC.DEFER_BLOCKING 0x0 ;  /* 0x0000000000007b1d */ /* 0x000fe20000010000 */
[-C--:B------:R-:W-:Y:S01]  /*e4d0*/  FFMA.FTZ R130, R235, R123.reuse, -R128 ;  /* 0x0000007beb827223 */ /* 0x080fe20000010880 */
[----:B------:R-:W-:Y:S01]  /*e4e0*/  FMUL.FTZ R128, R230, R123 ;  /* 0x0000007be6807220 */ /* 0x000fe20000410000 */
[----:B------:R-:W-:Y:S01]  /*e4f0*/  FMUL.FTZ R123, R140, UR48 ;  /* 0x000000308c7b7c20 */ /* 0x000fe20008410000 */
[----:B------:R-:W-:Y:S01]  /*e500*/  ISETP.GE.AND P2, PT, R66, 0x1, PT ;  /* 0x000000014200780c */ /* 0x000fe20003f46270 */
[----:B------:R-:W-:Y:S01]  /*e510*/  FADD.FTZ R61, R61, R130 ;  /* 0x000000823d3d7221 */ /* 0x000fe20000010000 */
[----:B------:R-:W-:Y:S01]  /*e520*/  FFMA.FTZ R63, R235, R124, R128 ;  /* 0x0000007ceb3f7223 */ /* 0x000fe20000010080 */
        /* <DEDUP_REMOVED lines=8> */
[----:B------:R-:W-:Y:S01]  /*e5b0*/  FFMA.FTZ R168, -R7, R168, R169 ;  /* 0x000000a807a87223 */ /* 0x000fe200000101a9 */
[----:B------:R-:W-:Y:S01]  /*e5c0*/  FMUL.FTZ R121, R208, UR48 ;  /* 0x00000030d0797c20 */ /* 0x000fe20008410000 */
[----:B------:R-:W-:Y:S01]  /*e5d0*/  FMUL.FTZ R125, R146, UR48 ;  /* 0x00000030927d7c20 */ /* 0x000fe20008410000 */
[----:B------:R-:W-:Y:S01]  /*e5e0*/  FFMA.FTZ R129, R144, UR37, -R129 ;  /* 0x0000002590817c23 */ /* 0x000fe20008010881 */
[----:B------:R-:W-:Y:S01]  /*e5f0*/  FFMA.FTZ R128, R141, UR37, -R128 ;  /* 0x000000258d807c23 */ /* 0x000fe20008010880 */
[----:B------:R-:W-:Y:S01]  /*e600*/  FFMA.FTZ R131, R143, UR37, -R62 ;  /* 0x000000258f837c23 */ /* 0x000fe2000801083e */
[C---:B------:R-:W-:Y:S01]  /*e610*/  FFMA.FTZ R136, R147.reuse, UR37, -R136 ;  /* 0x0000002593887c23 */ /* 0x040fe20008010888 */
[----:B------:R-:W-:Y:S01]  /*e620*/  FMUL.FTZ R144, R147, UR48 ;  /* 0x0000003093907c20 */ /* 0x000fe20008410000 */
[----:B------:R-:W-:Y:S01]  /*e630*/  FFMA.FTZ R165, -R6, R165, R168 ;  /* 0x000000a506a57223 */ /* 0x000fe200000101a8 */
[----:B------:R-:W0:Y:S01]  /*e640*/  LDS R135, [R135+0x1180] ;  /* 0x0011800087877984 */ /* 0x000e220000000800 */
[----:B------:R-:W-:Y:S01]  /*e650*/  FFMA.FTZ R121, R140, UR37, -R121 ;  /* 0x000000258c797c23 */ /* 0x000fe20008010879 */
[----:B------:R-:W-:Y:S01]  /*e660*/  FMUL.FTZ R137, R142, UR48 ;  /* 0x000000308e897c20 */ /* 0x000fe20008410000 */
[----:B------:R-:W-:Y:S01]  /*e670*/  FMUL.FTZ R62, R143, UR48 ;  /* 0x000000308f3e7c20 */ /* 0x000fe20008410000 */
[----:B------:R-:W-:Y:S01]  /*e680*/  FMUL.FTZ R141, R228, UR48 ;  /* 0x00000030e48d7c20 */ /* 0x000fe20008410000 */
[C---:B------:R-:W-:Y:S01]  /*e690*/  FFMA.FTZ R147, R202.reuse, UR37, R125 ;  /* 0x00000025ca937c23 */ /* 0x040fe2000801007d */
[----:B------:R-:W-:Y:S01]  /*e6a0*/  FMUL.FTZ R142, R203, UR48 ;  /* 0x00000030cb8e7c20 */ /* 0x000fe20008410000 */
[----:B------:R-:W-:Y:S01]  /*e6b0*/  FMUL.FTZ R143, R202, UR48 ;  /* 0x00000030ca8f7c20 */ /* 0x000fe20008410000 */
[----:B------:R-:W-:Y:S01]  /*e6c0*/  FMUL.FTZ R138, R225, UR48 ;  /* 0x00000030e18a7c20 */ /* 0x000fe20008410000 */
[----:B------:R-:W-:Y:S01]  /*e6d0*/  FMUL.FTZ R125, R148, UR48 ;  /* 0x00000030947d7c20 */ /* 0x000fe20008410000 */
[----:B------:R-:W-:Y:S01]  /*e6e0*/  FMUL.FTZ R140, R220, UR48 ;  /* 0x00000030dc8c7c20 */ /* 0x000fe20008410000 */
[----:B------:R-:W-:Y:S01]  /*e6f0*/  FMUL.FTZ R134, R216, UR48 ;  /* 0x00000030d8867c20 */ /* 0x000fe20008410000 */
[----:B------:R-:W-:Y:S01]  /*e700*/  FFMA.FTZ R165, -R5, R164, R165 ;  /* 0x000000a405a57223 */ /* 0x000fe200000101a5 */
[----:B------:R-:W-:Y:S01]  /*e710*/  FFMA.FTZ R141, R148, UR37, -R141 ;  /* 0x00000025948d7c23 */ /* 0x000fe2000801088d */
[----:B------:R-:W-:Y:S01]  /*e720*/  FFMA.FTZ R166, R206, UR37, R137 ;  /* 0x00000025cea67c23 */ /* 0x000fe20008010089 */
[C---:B------:R-:W-:Y:S01]  /*e730*/  FFMA.FTZ R142, R145.reuse, UR37, -R142 ;  /* 0x00000025918e7c23 */ /* 0x040fe2000801088e */
[----:B------:R-:W-:Y:S01]  /*e740*/  FMUL.FTZ R164, R145, UR48 ;  /* 0x0000003091a47c20 */ /* 0x000fe20008410000 */
[----:B------:R-:W-:Y:S01]  /*e750*/  FFMA.FTZ R143, R146, UR37, -R143 ;  /* 0x00000025928f7c23 */ /* 0x000fe2000801088f */
[----:B------:R-:W-:Y:S01]  /*e760*/  FMUL.FTZ R139, R223, UR48 ;  /* 0x00000030df8b7c20 */ /* 0x000fe20008410000 */
[C---:B------:R-:W-:Y:S01]  /*e770*/  FFMA.FTZ R138, R149.reuse, UR37, -R138 ;  /* 0x00000025958a7c23 */ /* 0x040fe2000801088a */
[----:B------:R-:W-:Y:S01]  /*e780*/  FMUL.FTZ R148, R149, UR48 ;  /* 0x0000003095947c20 */ /* 0x000fe20008410000 */
[----:B------:R-:W-:Y:S01]  /*e790*/  FFMA.FTZ R162, R228, UR37, R125 ;  /* 0x00000025e4a27c23 */ /* 0x000fe2000801007d */
        /* <DEDUP_REMOVED lines=9> */
[----:B------:R-:W-:Y:S01]  /*e830*/  FADD.FTZ R60, R60, R63 ;  /* 0x0000003f3c3c7221 */ /* 0x000fe20000010000 */
        /* <DEDUP_REMOVED lines=21> */
.L_x_7474:
[----:B------:R-:W-:Y:S05]  /*e990*/  BSYNC.RECONVERGENT B0 ;  /* 0x0000000000007941 */ /* 0x000fea0003800200 */
.L_x_7473:
[----:B------:R-:W-:Y:S04]  /*e9a0*/  BSSY.RECONVERGENT B0, `(.L_x_7475) ;  /* 0x0000003000007945 */ /* 0x000fe80003800200 */
[----:B------:R-:W-:Y:S05]  /*e9b0*/  @!P3 BRA `(.L_x_7476) ;  /* 0x000000000004b947 */ /* 0x000fea0003800000 */
[----:B------:R1:W-:Y:S02]  /*e9c0*/  REDG.E.ADD.F32.FTZ.RN.STRONG.GPU desc[UR32][R64.64+0x100], R135 ;  /* 0x00010087400079a6 */ /* 0x0003e4000c12f320 */
.L_x_7476:
[----:B------:R-:W-:Y:S05]  /*e9d0*/  BSYNC.RECONVERGENT B0 ;  /* 0x0000000000007941 */ /* 0x000fea0003800200 */
.L_x_7475:
        /* <DEDUP_REMOVED lines=16> */
.L_x_7478:
[----:B------:R-:W-:Y:S05]  /*eae0*/  BSYNC.RECONVERGENT B0 ;  /* 0x0000000000007941 */ /* 0x000fea0003800200 */
.L_x_7477:
[----:B01----:R0:W1:Y:S01]  /*eaf0*/  LDS R63, [R62+0x1380] ;  /* 0x001380003e3f7984 */ /* 0x0030620000000800 */
[----:B------:R-:W-:Y:S01]  /*eb00*/  BSSY.RECONVERGENT B0, `(.L_x_7479) ;  /* 0x0000006000007945 */ /* 0x000fe20003800200 */
[----:B------:R-:W-:Y:S02]  /*eb10*/  IADD3 R133, PT, PT, R190, 0x180, RZ ;  /* 0x00000180be857810 */ /* 0x000fe40007ffe0ff */
[----:B------:R-:W-:Y:S02]  /*eb20*/  LEA.HI R153, R153, R190, RZ, 0x1b ;  /* 0x000000be99997211 */ /* 0x000fe400078fd8ff */
[----:B------:R-:W-:Y:S01]  /*eb30*/  LEA R135, R135, UR25, 0x2 ;  /* 0x0000001987877c11 */ /* 0x000fe2000f8e10ff */
[----:B------:R-:W-:Y:S06]  /*eb40*/  @!P2 BRA `(.L_x_7480) ;  /* 0x000000000004a947 */ /* 0x000fec0003800000 */
[----:B-1----:R2:W-:Y:S02]  /*eb50*/  REDG.E.ADD.F32.FTZ.RN.STRONG.GPU desc[UR32][R64.64+0x300], R63 ;  /* 0x0003003f400079a6 */ /* 0x0025e4000c12f320 */
.L_x_7480:
[----:B------:R-:W-:Y:S05]  /*eb60*/  BSYNC.RECONVERGENT B0 ;  /* 0x0000000000007941 */ /* 0x000fea0003800200 */
.L_x_7479:
[----:B-12---:R1:W2:Y:S01]  /*eb70*/  LDS R63, [R135+0x1480] ;  /* 0x00148000873f7984 */ /* 0x0062a20000000800 */
[----:B------:R-:W-:Y:S01]  /*eb80*/  BSSY.RECONVERGENT B0, `(.L_x_7481) ;  /* 0x0000005000007945 */ /* 0x000fe20003800200 */
[----:B------:R-:W-:Y:S02]  /*eb90*/  LEA.HI R133, R133, R190, RZ, 0x1b ;  /* 0x000000be85857211 */ /* 0x000fe400078fd8ff */
[----:B------:R-:W-:Y:S01]  /*eba0*/  LEA R153, R153, UR25, 0x2 ;  /* 0x0000001999997c11 */ /* 0x000fe2000f8e10ff */
[----:B------:R-:W-:Y:S06]  /*ebb0*/  @!P3 BRA `(.L_x_7482) ;  /* 0x000000000004b947 */ /* 0x000fec0003800000 */
[----:B--2---:R3:W-:Y:S02]  /*ebc0*/  REDG.E.ADD.F32.FTZ.RN.STRONG.GPU desc[UR32][R64.64+0x400], R63 ;  /* 0x0004003f400079a6 */ /* 0x0047e4000c12f320 */
.L_x_7482:
[----:B------:R-:W-:Y:S05]  /*ebd0*/  BSYNC.RECONVERGENT B0 ;  /* 0x0000000000007941 */ /* 0x000fea0003800200 */
.L_x_7481:
[----:B--23--:R2:W3:Y:S01]  /*ebe0*/  LDS R63, [R153+0x1580] ;  /* 0x00158000993f7984 */ /* 0x00c4e20000000800 */
[----:B------:R-:W-:Y:S01]  /*ebf0*/  BSSY.RECONVERGENT B0, `(.L_x_7483) ;  /* 0x0000004000007945 */ /* 0x000fe20003800200 */
[----:B0-----:R-:W-:-:S03]  /*ec00*/  LEA R62, R133, UR25, 0x2 ;  /* 0x00000019853e7c11 */ /* 0x001fc6000f8e10ff */
[----:B------:R-:W-:Y:S05]  /*ec10*/  @!P4 BRA `(.L_x_7484) ;  /* 0x000000000004c947 */ /* 0x000fea0003800000 */
[----:B---3--:R0:W-:Y:S02]  /*ec20*/  REDG.E.ADD.F32.FTZ.RN.STRONG.GPU desc[UR32][R64.64+0x500], R63 ;  /* 0x0005003f400079a6 */ /* 0x0081e4000c12f320 */
.L_x_7484:
[----:B------:R-:W-:Y:S05]  /*ec30*/  BSYNC.RECONVERGENT B0 ;  /* 0x0000000000007941 */ /* 0x000fea0003800200 */
.L_x_7483:
[----:B0--3--:R0:W3:Y:S01]  /*ec40*/  LDS R63, [R62+0x1680] ;  /* 0x001680003e3f7984 */ /* 0x0090e20000000800 */
[----:B------:R-:W-:Y:S01]  /*ec50*/  BSSY.RECONVERGENT B0, `(.L_x_7485) ;  /* 0x0000004000007945 */ /* 0x000fe20003800200 */
[----:B------:R-:W-:-:S03]  /*ec60*/  IADD3 R133, PT, PT, R190, 0x1c0, RZ ;  /* 0x000001c0be857810 */ /* 0x000fc60007ffe0ff */
[----:B------:R-:W-:Y:S05]  /*ec70*/  @!P5 BRA `(.L_x_7486) ;  /* 0x000000000004d947 */ /* 0x000fea0003800000 */
[----:B---3--:R3:W-:Y:S02]  /*ec80*/  REDG.E.ADD.F32.FTZ.RN.STRONG.GPU desc[UR32][R64.64+0x600], R63 ;  /* 0x0006003f400079a6 */ /* 0x0087e4000c12f320 */
.L_x_7486:
[----:B------:R-:W-:Y:S05]  /*ec90*/  BSYNC.RECONVERGENT B0 ;  /* 0x0000000000007941 */ /* 0x000fea0003800200 */
.L_x_7485:
        /* <DEDUP_REMOVED lines=8> */
[----:B------:R-:W-:Y:S02]  /*ed20*/  ISETP.GE.AND P6, PT, R66, 0x1c1, PT ;  /* 0x000001c14200780c */ /* 0x000fe40003fc6270 */
        /* <DEDUP_REMOVED lines=8> */
.L_x_7488:
[----:B------:R-:W-:Y:S05]  /*edb0*/  BSYNC.RECONVERGENT B0 ;  /* 0x0000000000007941 */ /* 0x000fea0003800200 */
.L_x_7487:
[----:B01----:R0:W1:Y:S01]  /*edc0*/  LDS R63, [R152+0x1880] ;  /* 0x00188000983f7984 */ /* 0x0030620000000800 */
[----:B------:R-:W-:Y:S01]  /*edd0*/  BSSY.RECONVERGENT B0, `(.L_x_7489) ;  /* 0x0000006000007945 */ /* 0x000fe20003800200 */
[----:B------:R-:W-:Y:S02]  /*ede0*/  IADD3 R133, PT, PT, R190, 0x2c0, RZ ;  /* 0x000002c0be857810 */ /* 0x000fe40007ffe0ff */
[----:B------:R-:W-:Y:S02]  /*edf0*/  LEA.HI R135, R135, R190, RZ, 0x1b ;  /* 0x000000be87877211 */ /* 0x000fe400078fd8ff */
[----:B------:R-:W-:Y:S01]  /*ee00*/  LEA R62, R62, UR25, 0x2 ;  /* 0x000000193e3e7c11 */ /* 0x000fe2000f8e10ff */
[----:B------:R-:W-:Y:S06]  /*ee10*/  @!P2 BRA `(.L_x_7490) ;  /* 0x000000000004a947 */ /* 0x000fec0003800000 */
[----:B-1----:R3:W-:Y:S02]  /*ee20*/  REDG.E.ADD.F32.FTZ.RN.STRONG.GPU desc[UR32][R64.64+0x800], R63 ;  /* 0x0008003f400079a6 */ /* 0x0027e4000c12f320 */
.L_x_7490:
[----:B------:R-:W-:Y:S05]  /*ee30*/  BSYNC.RECONVERGENT B0 ;  /* 0x0000000000007941 */ /* 0x000fea0003800200 */
.L_x_7489:
[----:B-1-3--:R1:W3:Y:S01]  /*ee40*/  LDS R63, [R62+0x1980] ;  /* 0x001980003e3f7984 */ /* 0x00a2e20000000800 */
[----:B------:R-:W-:Y:S01]  /*ee50*/  BSSY.RECONVERGENT B0, `(.L_x_7491) ;  /* 0x0000005000007945 */ /* 0x000fe20003800200 */
[----:B------:R-:W-:Y:S02]  /*ee60*/  LEA.HI R133, R133, R190, RZ, 0x1b ;  /* 0x000000be85857211 */ /* 0x000fe400078fd8ff */
[----:B------:R-:W-:Y:S01]  /*ee70*/  LEA R135, R135, UR25, 0x2 ;  /* 0x0000001987877c11 */ /* 0x000fe2000f8e10ff */
[----:B------:R-:W-:Y:S06]  /*ee80*/  @!P3 BRA `(.L_x_7492) ;  /* 0x000000000004b947 */ /* 0x000fec0003800000 */
[----:B---3--:R3:W-:Y:S02]  /*ee90*/  REDG.E.ADD.F32.FTZ.RN.STRONG.GPU desc[UR32][R64.64+0x900], R63 ;  /* 0x0009003f400079a6 */ /* 0x0087e4000c12f320 */
.L_x_7492:
[----:B------:R-:W-:Y:S05]  /*eea0*/  BSYNC.RECONVERGENT B0 ;  /* 0x0000000000007941 */ /* 0x000fea0003800200 */
.L_x_7491:
[----:B---3--:R3:W0:Y:S01]  /*eeb0*/  LDS R63, [R135+0x1a80] ;  /* 0x001a8000873f7984 */ /* 0x0086220000000800 */
[----:B------:R-:W-:Y:S01]  /*eec0*/  BSSY.RECONVERGENT B0, `(.L_x_7493) ;  /* 0x0000004000007945 */ /* 0x000fe20003800200 */
[----:B-1----:R-:W-:-:S03]  /*eed0*/  LEA R62, R133, UR25, 0x2 ;  /* 0x00000019853e7c11 */ /* 0x002fc6000f8e10ff */
[----:B------:R-:W-:Y:S05]  /*eee0*/  @!P4 BRA `(.L_x_7494) ;  /* 0x000000000004c947 */ /* 0x000fea0003800000 */
[----:B0-----:R1:W-:Y:S02]  /*eef0*/  REDG.E.ADD.F32.FTZ.RN.STRONG.GPU desc[UR32][R64.64+0xa00], R63 ;  /* 0x000a003f400079a6 */ /* 0x0013e4000c12f320 */
.L_x_7494:
[----:B------:R-:W-:Y:S05]  /*ef00*/  BSYNC.RECONVERGENT B0 ;  /* 0x0000000000007941 */ /* 0x000fea0003800200 */
.L_x_7493:
[----:B01----:R0:W1:Y:S01]  /*ef10*/  LDS R63, [R62+0x1b80] ;  /* 0x001b80003e3f7984 */ /* 0x0030620000000800 */
[----:B------:R-:W-:Y:S01]  /*ef20*/  BSSY.RECONVERGENT B0, `(.L_x_7495) ;  /* 0x0000005000007945 */ /* 0x000fe20003800200 */
[C---:B------:R-:W-:Y:S02]  /*ef30*/  IADD3 R133, PT, PT, R190.reuse, 0x300, RZ ;  /* 0x00000300be857810 */ /* 0x040fe40007ffe0ff */
[----:B---3--:R-:W-:Y:S01]  /*ef40*/  IADD3 R135, PT, PT, R190, 0x340, RZ ;  /* 0x00000340be877810 */ /* 0x008fe20007ffe0ff */
[----:B------:R-:W-:Y:S06]  /*ef50*/  @!P5 BRA `(.L_x_7496) ;  /* 0x000000000004d947 */ /* 0x000fec0003800000 */
[----:B-1----:R3:W-:Y:S02]  /*ef60*/  REDG.E.ADD.F32.FTZ.RN.STRONG.GPU desc[UR32][R64.64+0xb00], R63 ;  /* 0x000b003f400079a6 */ /* 0x0027e4000c12f320 */
.L_x_7496:
[----:B------:R-:W-:Y:S05]  /*ef70*/  BSYNC.RECONVERGENT B0 ;  /* 0x0000000000007941 */ /* 0x000fea0003800200 */
.L_x_7495:
        /* <DEDUP_REMOVED lines=16> */
.L_x_7498:
[----:B------:R-:W-:Y:S05]  /*f080*/  BSYNC.RECONVERGENT B0 ;  /* 0x0000000000007941 */ /* 0x000fea0003800200 */
.L_x_7497:
[----:B01----:R0:W1:Y:S01]  /*f090*/  LDS R63, [R135+0x1d80] ;  /* 0x001d8000873f7984 */ /* 0x0030620000000800 */
[----:B------:R-:W-:Y:S01]  /*f0a0*/  BSSY.RECONVERGENT B0, `(.L_x_7499) ;  /* 0x0000006000007945 */ /* 0x000fe20003800200 */
[----:B------:R-:W-:Y:S02]  /*f0b0*/  LOP3.LUT R133, R190, 0x400, RZ, 0xfc, !PT ;  /* 0x00000400be857812 */ /* 0x000fe400078efcff */
[----:B------:R-:W-:Y:S02]  /*f0c0*/  LEA.HI R153, R153, R190, RZ, 0x1b ;  /* 0x000000be99997211 */ /* 0x000fe400078fd8ff */
[----:B------:R-:W-:Y:S01]  /*f0d0*/  LEA R62, R62, UR25, 0x2 ;  /* 0x000000193e3e7c11 */ /* 0x000fe2000f8e10ff */
[----:B------:R-:W-:Y:S06]  /*f0e0*/  @!P2 BRA `(.L_x_7500) ;  /* 0x000000000004a947 */ /* 0x000fec0003800000 */
[----:B-1----:R2:W-:Y:S02]  /*f0f0*/  REDG.E.ADD.F32.FTZ.RN.STRONG.GPU desc[UR32][R64.64+0xd00], R63 ;  /* 0x000d003f400079a6 */ /* 0x0025e4000c12f320 */
.L_x_7500:
[----:B------:R-:W-:Y:S05]  /*f100*/  BSYNC.RECONVERGENT B0 ;  /* 0x0000000000007941 */ /* 0x000fea0003800200 */
.L_x_7499:
[----:B-12---:R1:W2:Y:S01]  /*f110*/  LDS R63, [R62+0x1e80] ;  /* 0x001e80003e3f7984 */ /* 0x0062a20000000800 */
[----:B------:R-:W-:Y:S01]  /*f120*/  BSSY.RECONVERGENT B0, `(.L_x_7501) ;  /* 0x0000005000007945 */ /* 0x000fe20003800200 */
[----:B------:R-:W-:Y:S02]  /*f130*/  LEA.HI R133, R133, R190, RZ, 0x1b ;  /* 0x000000be85857211 */ /* 0x000fe400078fd8ff */
[----:B------:R-:W-:Y:S01]  /*f140*/  LEA R153, R153, UR25, 0x2 ;  /* 0x0000001999997c11 */ /* 0x000fe2000f8e10ff */
[----:B------:R-:W-:Y:S06]  /*f150*/  @!P3 BRA `(.L_x_7502) ;  /* 0x000000000004b947 */ /* 0x000fec0003800000 */
[----:B--2---:R3:W-:Y:S02]  /*f160*/  REDG.E.ADD.F32.FTZ.RN.STRONG.GPU desc[UR32][R64.64+0xe00], R63 ;  /* 0x000e003f400079a6 */ /* 0x0047e4000c12f320 */
.L_x_7502:
[----:B------:R-:W-:Y:S05]  /*f170*/  BSYNC.RECONVERGENT B0 ;  /* 0x0000000000007941 */ /* 0x000fea0003800200 */
.L_x_7501:
[----:B--23--:R2:W3:Y:S01]  /*f180*/  LDS R63, [R153+0x1f80] ;  /* 0x001f8000993f7984 */ /* 0x00c4e20000000800 */
[----:B------:R-:W-:Y:S01]  /*f190*/  BSSY.RECONVERGENT B0, `(.L_x_7503) ;  /* 0x0000004000007945 */ /* 0x000fe20003800200 */
[----:B-1----:R-:W-:-:S03]  /*f1a0*/  LEA R62, R133, UR25, 0x2 ;  /* 0x00000019853e7c11 */ /* 0x002fc6000f8e10ff */
[----:B------:R-:W-:Y:S05]  /*f1b0*/  @!P4 BRA `(.L_x_7504) ;  /* 0x000000000004c947 */ /* 0x000fea0003800000 */
[----:B---3--:R1:W-:Y:S02]  /*f1c0*/  REDG.E.ADD.F32.FTZ.RN.STRONG.GPU desc[UR32][R64.64+0xf00], R63 ;  /* 0x000f003f400079a6 */ /* 0x0083e4000c12f320 */
.L_x_7504:
[----:B------:R-:W-:Y:S05]  /*f1d0*/  BSYNC.RECONVERGENT B0 ;  /* 0x0000000000007941 */ /* 0x000fea0003800200 */
.L_x_7503:
[----:B-1-3--:R1:W3:Y:S01]  /*f1e0*/  LDS R63, [R62+0x2080] ;  /* 0x002080003e3f7984 */ /* 0x00a2e20000000800 */
[----:B------:R-:W-:Y:S01]  /*f1f0*/  BSSY.RECONVERGENT B0, `(.L_x_7505) ;  /* 0x0000005000007945 */ /* 0x000fe20003800200 */
[C---:B------:R-:W-:Y:S02]  /*f200*/  IADD3 R133, PT, PT, R190.reuse, 0x440, RZ ;  /* 0x00000440be857810 */ /* 0x040fe40007ffe0ff */
[----:B0-----:R-:W-:Y:S01]  /*f210*/  IADD3 R135, PT, PT, R190, 0x480, RZ ;  /* 0x00000480be877810 */ /* 0x001fe20007ffe0ff */
[----:B------:R-:W-:Y:S06]  /*f220*/  @!P5 BRA `(.L_x_7506) ;  /* 0x000000000004d947 */ /* 0x000fec0003800000 */
[----:B---3--:R0:W-:Y:S02]  /*f230*/  REDG.E.ADD.F32.FTZ.RN.STRONG.GPU desc[UR32][R64.64+0x1000], R63 ;  /* 0x0010003f400079a6 */ /* 0x0081e4000c12f320 */
.L_x_7506:
[----:B------:R-:W-:Y:S05]  /*f240*/  BSYNC.RECONVERGENT B0 ;  /* 0x0000000000007941 */ /* 0x000fea0003800200 */
.L_x_7505:
        /* <DEDUP_REMOVED lines=16> */
.L_x_7508:
[----:B------:R-:W-:Y:S05]  /*f350*/  BSYNC.RECONVERGENT B0 ;  /* 0x0000000000007941 */ /* 0x000fea0003800200 */
.L_x_7507:
[----:B01----:R0:W1:Y:S01]  /*f360*/  LDS R63, [R135+0x2280] ;  /* 0x00228000873f7984 */ /* 0x0030620000000800 */
[----:B------:R-:W-:Y:S01]  /*f370*/  BSSY.RECONVERGENT B0, `(.L_x_7509) ;  /* 0x0000006000007945 */ /* 0x000fe20003800200 */
[----:B------:R-:W-:Y:S02]  /*f380*/  IADD3 R133, PT, PT, R190, 0x540, RZ ;  /* 0x00000540be857810 */ /* 0x000fe40007ffe0ff */
[----:B------:R-:W-:Y:S02]  /*f390*/  LEA.HI R153, R153, R190, RZ, 0x1b ;  /* 0x000000be99997211 */ /* 0x000fe400078fd8ff */
[----:B------:R-:W-:Y:S01]  /*f3a0*/  LEA R62, R62, UR25, 0x2 ;  /* 0x000000193e3e7c11 */ /* 0x000fe2000f8e10ff */
[----:B------:R-:W-:Y:S06]  /*f3b0*/  @!P2 BRA `(.L_x_7510) ;  /* 0x000000000004a947 */ /* 0x000fec0003800000 */
[----:B-1----:R2:W-:Y:S02]  /*f3c0*/  REDG.E.ADD.F32.FTZ.RN.STRONG.GPU desc[UR32][R64.64+0x1200], R63 ;  /* 0x0012003f400079a6 */ /* 0x0025e4000c12f320 */
.L_x_7510:
[----:B------:R-:W-:Y:S05]  /*f3d0*/  BSYNC.RECONVERGENT B0 ;  /* 0x0000000000007941 */ /* 0x000fea0003800200 */
.L_x_7509:
[----:B-12---:R1:W2:Y:S01]  /*f3e0*/  LDS R63, [R62+0x2380] ;  /* 0x002380003e3f7984 */ /* 0x0062a20000000800 */
[----:B------:R-:W-:Y:S01]  /*f3f0*/  BSSY.RECONVERGENT B0, `(.L_x_7511) ;  /* 0x0000005000007945 */ /* 0x000fe20003800200 */
[----:B------:R-:W-:Y:S02]  /*f400*/  LEA.HI R133, R133, R190, RZ, 0x1b ;  /* 0x000000be85857211 */ /* 0x000fe400078fd8ff */
[----:B------:R-:W-:Y:S01]  /*f410*/  LEA R153, R153, UR25, 0x2 ;  /* 0x0000001999997c11 */ /* 0x000fe2000f8e10ff */
[----:B------:R-:W-:Y:S06]  /*f420*/  @!P3 BRA `(.L_x_7512) ;  /* 0x000000000004b947 */ /* 0x000fec0003800000 */
[----:B--2---:R3:W-:Y:S02]  /*f430*/  REDG.E.ADD.F32.FTZ.RN.STRONG.GPU desc[UR32][R64.64+0x1300], R63 ;  /* 0x0013003f400079a6 */ /* 0x0047e4000c12f320 */
.L_x_7512:
[----:B------:R-:W-:Y:S05]  /*f440*/  BSYNC.RECONVERGENT B0 ;  /* 0x0000000000007941 */ /* 0x000fea0003800200 */
.L_x_7511:
[----:B--23--:R2:W3:Y:S01]  /*f450*/  LDS R63, [R153+0x2480] ;  /* 0x00248000993f7984 */ /* 0x00c4e20000000800 */
[----:B------:R-:W-:Y:S01]  /*f460*/  BSSY.RECONVERGENT B0, `(.L_x_7513) ;  /* 0x0000004000007945 */ /* 0x000fe20003800200 */
[----:B-1----:R-:W-:-:S03]  /*f470*/  LEA R62, R133, UR25, 0x2 ;  /* 0x00000019853e7c11 */ /* 0x002fc6000f8e10ff */
[----:B------:R-:W-:Y:S05]  /*f480*/  @!P4 BRA `(.L_x_7514) ;  /* 0x000000000004c947 */ /* 0x000fea0003800000 */
[----:B---3--:R1:W-:Y:S02]  /*f490*/  REDG.E.ADD.F32.FTZ.RN.STRONG.GPU desc[UR32][R64.64+0x1400], R63 ;  /* 0x0014003f400079a6 */ /* 0x0083e4000c12f320 */
.L_x_7514:
[----:B------:R-:W-:Y:S05]  /*f4a0*/  BSYNC.RECONVERGENT B0 ;  /* 0x0000000000007941 */ /* 0x000fea0003800200 */
.L_x_7513:
[----:B-1-3--:R1:W3:Y:S01]  /*f4b0*/  LDS R63, [R62+0x2580] ;  /* 0x002580003e3f7984 */ /* 0x00a2e20000000800 */
[----:B------:R-:W-:Y:S01]  /*f4c0*/  BSSY.RECONVERGENT B0, `(.L_x_7515) ;  /* 0x0000005000007945 */ /* 0x000fe20003800200 */
[C---:B------:R-:W-:Y:S02]  /*f4d0*/  IADD3 R133, PT, PT, R190.reuse, 0x580, RZ ;  /* 0x00000580be857810 */ /* 0x040fe40007ffe0ff */
[----:B0-----:R-:W-:Y:S01]  /*f4e0*/  IADD3 R135, PT, PT, R190, 0x5c0, RZ ;  /* 0x000005c0be877810 */ /* 0x001fe20007ffe0ff */
[----:B------:R-:W-:Y:S06]  /*f4f0*/  @!P5 BRA `(.L_x_7516) ;  /* 0x000000000004d947 */ /* 0x000fec0003800000 */
[----:B---3--:R0:W-:Y:S02]  /*f500*/  REDG.E.ADD.F32.FTZ.RN.STRONG.GPU desc[UR32][R64.64+0x1500], R63 ;  /* 0x0015003f400079a6 */ /* 0x0081e4000c12f320 */
.L_x_7516:
[----:B------:R-:W-:Y:S05]  /*f510*/  BSYNC.RECONVERGENT B0 ;  /* 0x0000000000007941 */ /* 0x000fea0003800200 */
.L_x_7515:
        /* <DEDUP_REMOVED lines=16> */
.L_x_7518:
[----:B------:R-:W-:Y:S05]  /*f620*/  BSYNC.RECONVERGENT B0 ;  /* 0x0000000000007941 */ /* 0x000fea0003800200 */
.L_x_7517:
[----:B01----:R0:W1:Y:S01]  /*f630*/  LDS R63, [R135+0x2780] ;  /* 0x00278000873f7984 */ /* 0x0030620000000800 */
[----:B------:R-:W-:Y:S01]  /*f640*/  BSSY.RECONVERGENT B0, `(.L_x_7519) ;  /* 0x0000006000007945 */ /* 0x000fe20003800200 */
[----:B------:R-:W-:Y:S02]  /*f650*/  IADD3 R133, PT, PT, R190, 0x680, RZ ;  /* 0x00000680be857810 */ /* 0x000fe40007ffe0ff */
[----:B------:R-:W-:Y:S02]  /*f660*/  LEA.HI R153, R153, R190, RZ, 0x1b ;  /* 0x000000be99997211 */ /* 0x000fe400078fd8ff */
[----:B------:R-:W-:Y:S01]  /*f670*/  LEA R62, R62, UR25, 0x2 ;  /* 0x000000193e3e7c11 */ /* 0x000fe2000f8e10ff */
[----:B------:R-:W-:Y:S06]  /*f680*/  @!P2 BRA `(.L_x_7520) ;  /* 0x000000000004a947 */ /* 0x000fec0003800000 */
[----:B-1----:R2:W-:Y:S02]  /*f690*/  REDG.E.ADD.F32.FTZ.RN.STRONG.GPU desc[UR32][R64.64+0x1700], R63 ;  /* 0x0017003f400079a6 */ /* 0x0025e4000c12f320 */
.L_x_7520:
[----:B------:R-:W-:Y:S05]  /*f6a0*/  BSYNC.RECONVERGENT B0 ;  /* 0x0000000000007941 */ /* 0x000fea0003800200 */
.L_x_7519:
[----:B-12---:R1:W2:Y:S01]  /*f6b0*/  LDS R63, [R62+0x2880] ;  /* 0x002880003e3f7984 */ /* 0x0062a20000000800 */
[----:B------:R-:W-:Y:S01]  /*f6c0*/  BSSY.RECONVERGENT B0, `(.L_x_7521) ;  /* 0x0000005000007945 */ /* 0x000fe20003800200 */
[----:B------:R-:W-:Y:S02]  /*f6d0*/  LEA.HI R133, R133, R190, RZ, 0x1b ;  /* 0x000000be85857211 */ /* 0x000fe400078fd8ff */
[----:B------:R-:W-:Y:S01]  /*f6e0*/  LEA R152, R153, UR25, 0x2 ;  /* 0x0000001999987c11 */ /* 0x000fe2000f8e10ff */
[----:B------:R-:W-:Y:S06]  /*f6f0*/  @!P3 BRA `(.L_x_7522) ;  /* 0x000000000004b947 */ /* 0x000fec0003800000 */
[----:B--2---:R3:W-:Y:S02]  /*f700*/  REDG.E.ADD.F32.FTZ.RN.STRONG.GPU desc[UR32][R64.64+0x1800], R63 ;  /* 0x0018003f400079a6 */ /* 0x0047e4000c12f320 */
.L_x_7522:
[----:B------:R-:W-:Y:S05]  /*f710*/  BSYNC.RECONVERGENT B0 ;  /* 0x0000000000007941 */ /* 0x000fea0003800200 */
.L_x_7521:
[----:B--23--:R2:W3:Y:S01]  /*f720*/  LDS R63, [R152+0x2980] ;  /* 0x00298000983f7984 */ /* 0x00c4e20000000800 */
[----:B------:R-:W-:Y:S01]  /*f730*/  BSSY.RECONVERGENT B0, `(.L_x_7523) ;  /* 0x0000006000007945 */ /* 0x000fe20003800200 */
[C---:B0-----:R-:W-:Y:S02]  /*f740*/  IADD3 R135, PT, PT, R190.reuse, 0x6c0, RZ ;  /* 0x000006c0be877810 */ /* 0x041fe40007ffe0ff */
[----:B------:R-:W-:Y:S02]  /*f750*/  IADD3 R153, PT, PT, R190, 0x700, RZ ;  /* 0x00000700be997810 */ /* 0x000fe40007ffe0ff */
[----:B------:R-:W-:Y:S01]  /*f760*/  LEA R133, R133, UR25, 0x2 ;  /* 0x0000001985857c11 */ /* 0x000fe2000f8e10ff */
[----:B------:R-:W-:Y:S06]  /*f770*/  @!P4 BRA `(.L_x_7524) ;  /* 0x000000000004c947 */ /* 0x000fec0003800000 */
[----:B---3--:R0:W-:Y:S02]  /*f780*/  REDG.E.ADD.F32.FTZ.RN.STRONG.GPU desc[UR32][R64.64+0x1900], R63 ;  /* 0x0019003f400079a6 */ /* 0x0081e4000c12f320 */
.L_x_7524:
[----:B------:R-:W-:Y:S05]  /*f790*/  BSYNC.RECONVERGENT B0 ;  /* 0x0000000000007941 */ /* 0x000fea0003800200 */
.L_x_7523:
[----:B0--3--:R0:W3:Y:S01]  /*f7a0*/  LDS R63, [R133+0x2a80] ;  /* 0x002a8000853f7984 */ /* 0x0090e20000000800 */
[----:B------:R-:W-:Y:S01]  /*f7b0*/  BSSY.RECONVERGENT B0, `(.L_x_7525) ;  /* 0x0000005000007945 */ /* 0x000fe20003800200 */
[-C--:B------:R-:W-:Y:S02]  /*f7c0*/  LEA.HI R135, R135, R190.reuse, RZ, 0x1b ;  /* 0x000000be87877211 */ /* 0x080fe400078fd8ff */
[----:B------:R-:W-:Y:S01]  /*f7d0*/  LEA.HI R153, R153, R190, RZ, 0x1b ;  /* 0x000000be99997211 */ /* 0x000fe200078fd8ff */
[----:B------:R-:W-:Y:S06]  /*f7e0*/  @!P5 BRA `(.L_x_7526) ;  /* 0x000000000004d947 */ /* 0x000fec0003800000 */
[----:B---3--:R3:W-:Y:S02]  /*f7f0*/  REDG.E.ADD.F32.FTZ.RN.STRONG.GPU desc[UR32][R64.64+0x1a00], R63 ;  /* 0x001a003f400079a6 */ /* 0x0087e4000c12f320 */
.L_x_7526:
[----:B------:R-:W-:Y:S05]  /*f800*/  BSYNC.RECONVERGENT B0 ;  /* 0x0000000000007941 */ /* 0x000fea0003800200 */
.L_x_7525:
[----:B---3--:R-:W-:Y:S01]  /*f810*/  LEA R63, R135, UR25, 0x2 ;  /* 0x00000019873f7c11 */ /* 0x008fe2000f8e10ff */
        /* <DEDUP_REMOVED lines=10> */
.L_x_7528:
[----:B------:R-:W-:Y:S05]  /*f8c0*/  BSYNC.RECONVERGENT B0 ;  /* 0x0000000000007941 */ /* 0x000fea0003800200 */
.L_x_7527:
[----:B---3--:R3:W0:Y:S01]  /*f8d0*/  LDS R63, [R153+0x2c80] ;  /* 0x002c8000993f7984 */ /* 0x0086220000000800 */
[----:B------:R-:W-:Y:S04]  /*f8e0*/  BSSY.RECONVERGENT B0, `(.L_x_7529) ;  /* 0x0000003000007945 */ /* 0x000fe80003800200 */
[----:B------:R-:W-:Y:S05]  /*f8f0*/  @!P2 BRA `(.L_x_7530) ;  /* 0x000000000004a947 */ /* 0x000fea0003800000 */
[----:B0-----:R0:W-:Y:S02]  /*f900*/  REDG.E.ADD.F32.FTZ.RN.STRONG.GPU desc[UR32][R64.64+0x1c00], R63 ;  /* 0x001c003f400079a6 */ /* 0x0011e4000c12f320 */
.L_x_7530:
[----:B------:R-:W-:Y:S05]  /*f910*/  BSYNC.RECONVERGENT B0 ;  /* 0x0000000000007941 */ /* 0x000fea0003800200 */
.L_x_7529:
[----:B0-----:R-:W-:Y:S01]  /*f920*/  IADD3 R63, PT, PT, R190, 0x740, RZ ;  /* 0x00000740be3f7810 */ /* 0x001fe20007ffe0ff */
[-C--:B------:R-:W-:Y:S01]  /*f930*/  FMUL.FTZ R133, R231, R78.reuse ;  /* 0x0000004ee7857220 */ /* 0x080fe20000410000 */
[-C--:B------:R-:W-:Y:S01]  /*f940*/  FFMA.FTZ R236, R34, -R78.reuse, R236 ;  /* 0x8000004e22ec7223 */ /* 0x080fe200000100ec */
[----:B------:R-:W-:Y:S01]  /*f950*/  FMUL.FTZ R157, R157, R78 ;  /* 0x0000004e9d9d7220 */ /* 0x000fe20000410000 */
[-C--:B-1----:R-:W-:Y:S01]  /*f960*/  LEA.HI R62, R63, R190.reuse, RZ, 0x1b ;  /* 0x000000be3f3e7211 */ /* 0x082fe200078fd8ff */
[----:B------:R-:W-:Y:S01]  /*f970*/  FMUL.FTZ R63, R238, R133 ;  /* 0x00000085ee3f7220 */ /* 0x000fe20000410000 */
[----:B------:R-:W-:Y:S01]  /*f980*/  IADD3 R135, PT, PT, R190, 0x780, RZ ;  /* 0x00000780be877810 */ /* 0x000fe20007ffe0ff */
[----:B------:R-:W-:Y:S01]  /*f990*/  BSSY.RECONVERGENT B0, `(.L_x_7531) ;  /* 0x000000b000007945 */ /* 0x000fe20003800200 */
[----:B------:R-:W-:Y:S01]  /*f9a0*/  LEA R66, R62, UR25, 0x2 ;  /* 0x000000193e427c11 */ /* 0x000fe2000f8e10ff */
[-C--:B------:R-:W-:Y:S01]  /*f9b0*/  FFMA.FTZ R62, R236, R157.reuse, -R63 ;  /* 0x0000009dec3e7223 */ /* 0x080fe2000001083f */
[----:B---3--:R-:W-:Y:S01]  /*f9c0*/  IADD3 R153, PT, PT, R190, 0x7c0, RZ ;  /* 0x000007c0be997810 */ /* 0x008fe20007ffe0ff */
[----:B------:R-:W-:Y:S01]  /*f9d0*/  FMUL.FTZ R157, R238, R157 ;  /* 0x0000009dee9d7220 */ /* 0x000fe20000410000 */
[-C--:B------:R-:W-:Y:S01]  /*f9e0*/  LEA.HI R135, R135, R190.reuse, RZ, 0x1b ;  /* 0x000000be87877211 */ /* 0x080fe200078fd8ff */
[----:B------:R0:W1:Y:S01]  /*f9f0*/  LDS R63, [R66+0x2d80] ;  /* 0x002d8000423f7984 */ /* 0x0000620000000800 */
[----:B------:R-:W-:-:S02]  /*fa00*/  LEA.HI R153, R153, R190, RZ, 0x1b ;  /* 0x000000be99997211 */ /* 0x000fc400078fd8ff */
[----:B------:R-:W-:Y:S01]  /*fa10*/  LEA R135, R135, UR25, 0x2 ;  /* 0x0000001987877c11 */ /* 0x000fe2000f8e10ff */
[----:B------:R-:W-:Y:S06]  /*fa20*/  @!P3 BRA `(.L_x_7532) ;  /* 0x000000000004b947 */ /* 0x000fec0003800000 */
[----:B-1----:R3:W-:Y:S02]  /*fa30*/  REDG.E.ADD.F32.FTZ.RN.STRONG.GPU desc[UR32][R64.64+0x1d00], R63 ;  /* 0x001d003f400079a6 */ /* 0x0027e4000c12f320 */
.L_x_7532:
[----:B------:R-:W-:Y:S05]  /*fa40*/  BSYNC.RECONVERGENT B0 ;  /* 0x0000000000007941 */ /* 0x000fea0003800200 */
.L_x_7531:
[----:B-1-3--:R1:W3:Y:S01]  /*fa50*/  LDS R63, [R135+0x2e80] ;  /* 0x002e8000873f7984 */ /* 0x00a2e20000000800 */
[----:B------:R-:W-:Y:S01]  /*fa60*/  BSSY.RECONVERGENT B0, `(.L_x_7533) ;  /* 0x0000005000007945 */ /* 0x000fe20003800200 */
[----:B------:R-:W-:Y:S01]  /*fa70*/  LEA R153, R153, UR25, 0x2 ;  /* 0x0000001999997c11 */ /* 0x000fe2000f8e10ff */
[----:B------:R-:W-:Y:S02]  /*fa80*/  FFMA.FTZ R157, R236, R133, R157 ;  /* 0x00000085ec9d7223 */ /* 0x000fe4000001009d */
[----:B------:R-:W-:Y:S05]  /*fa90*/  @!P4 BRA `(.L_x_7534) ;  /* 0x000000000004c947 */ /* 0x000fea0003800000 */
[----:B---3--:R3:W-:Y:S02]  /*faa0*/  REDG.E.ADD.F32.FTZ.RN.STRONG.GPU desc[UR32][R64.64+0x1e00], R63 ;  /* 0x001e003f400079a6 */ /* 0x0087e4000c12f320 */
.L_x_7534:
[----:B------:R-:W-:Y:S05]  /*fab0*/  BSYNC.RECONVERGENT B0 ;  /* 0x0000000000007941 */ /* 0x000fea0003800200 */
.L_x_7533:
[----:B---3--:R3:W0:Y:S01]  /*fac0*/  LDS R63, [R153+0x2f80] ;  /* 0x002f8000993f7984 */ /* 0x0086220000000800 */
[----:B------:R-:W-:Y:S01]  /*fad0*/  BSSY.RECONVERGENT B0, `(.L_x_7535) ;  /* 0x0000004000007945 */ /* 0x000fe20003800200 */
[----:B------:R-:W-:-:S03]  /*fae0*/  FADD.FTZ R60, R60, R157 ;  /* 0x0000009d3c3c7221 */ /* 0x000fc60000010000 */
[----:B------:R-:W-:Y:S05]  /*faf0*/  @!P5 BRA `(.L_x_7536) ;  /* 0x000000000004d947 */ /* 0x000fea0003800000 */
[----:B0-----:R0:W-:Y:S02]  /*fb00*/  REDG.E.ADD.F32.FTZ.RN.STRONG.GPU desc[UR32][R64.64+0x1f00], R63 ;  /* 0x001f003f400079a6 */ /* 0x0011e4000c12f320 */
.L_x_7536:
[----:B------:R-:W-:Y:S05]  /*fb10*/  BSYNC.RECONVERGENT B0 ;  /* 0x0000000000007941 */ /* 0x000fea0003800200 */
.L_x_7535:
[----:B------:R-:W-:Y:S01]  /*fb20*/  FADD.FTZ R61, R61, R62 ;  /* 0x0000003e3d3d7221 */ /* 0x000fe20000010000 */
[C---:B------:R-:W-:Y:S01]  /*fb30*/  FFMA.FTZ R62, R3.reuse, R160, R68 ;  /* 0x000000a0033e7223 */ /* 0x040fe20000010044 */
[----:B0-----:R-:W-:Y:S01]  /*fb40*/  FFMA.FTZ R63, -R3, R158, R161 ;  /* 0x0000009e033f7223 */ /* 0x001fe200000101a1 */
[----:B------:R-:W0:Y:S01]  /*fb50*/  SHFL.DOWN PT, R65, R60, 0x1, 0x1f ;  /* 0x08201f003c417f89 */ /* 0x000e2200000e0000 */
[----:B------:R-:W-:Y:S01]  /*fb60*/  ISETP.GT.AND P2, PT, R107, 0x1e, PT ;  /* 0x0000001e6b00780c */ /* 0x000fe20003f44270 */
[----:B------:R-:W-:Y:S01]  /*fb70*/  FMUL.FTZ R67, R236, R67 ;  /* 0x00000043ec437220 */ /* 0x000fe20000410000 */
[----:B------:R-:W-:Y:S01]  /*fb80*/  FADD.FTZ R18, R133, R18 ;  /* 0x0000001285127221 */ /* 0x000fe20000010000 */
[----:B------:R-:W5:Y:S01]  /*fb90*/  SHFL.DOWN PT, R64, R61, 0x1, 0x1f ;  /* 0x08201f003d407f89 */ /* 0x000f6200000e0000 */
[----:B------:R-:W-:Y:S01]  /*fba0*/  FADD.FTZ R22, R115, R22 ;  /* 0x0000001673167221 */ /* 0x000fe20000010000 */
[----:B------:R-:W-:Y:S01]  /*fbb0*/  FFMA.FTZ R67, R238, R119, R67 ;  /* 0x00000077ee437223 */ /* 0x000fe20000010043 */
[----:B------:R-:W-:Y:S01]  /*fbc0*/  FMUL.FTZ R235, R235, R130 ;  /* 0x00000082ebeb7220 */ /* 0x000fe20000410000 */
[----:B-1----:R-:W1:Y:S01]  /*fbd0*/  SHFL.DOWN PT, R135, R62, 0x1, 0x1f ;  /* 0x08201f003e877f89 */ /* 0x002e6200000e0000 */
[----:B------:R-:W-:Y:S01]  /*fbe0*/  FMUL.FTZ R211, R211, R156 ;  /* 0x0000009cd3d37220 */ /* 0x000fe20000410000 */
[----:B------:R-:W-:Y:S01]  /*fbf0*/  FFMA.FTZ R67, R34, R231, R67 ;  /* 0x000000e722437223 */ /* 0x000fe20000010043 */
[----:B------:R-:W-:Y:S01]  /*fc00*/  FFMA.FTZ R230, R230, R121, R235 ;  /* 0x00000079e6e67223 */ /* 0x000fe200000100eb */
[----:B------:R-:W2:Y:S01]  /*fc10*/  SHFL.DOWN PT, R66, R63, 0x1, 0x1f ;  /* 0x08201f003f427f89 */ /* 0x000ea200000e0000 */
[----:B------:R-:W-:Y:S01]  /*fc20*/  FFMA.FTZ R126, R126, R129, R211 ;  /* 0x000000817e7e7223 */ /* 0x000fe200000100d3 */
[----:B------:R-:W-:Y:S01]  /*fc30*/  FADD.FTZ R76, R67, R76 ;  /* 0x0000004c434c7221 */ /* 0x000fe20000010000 */
[----:B------:R-:W-:Y:S01]  /*fc40*/  FMUL.FTZ R234, R234, R123 ;  /* 0x0000007beaea7220 */ /* 0x000fe20000410000 */
[----:B------:R-:W-:Y:S01]  /*fc50*/  FMUL.FTZ R164, R213, R164 ;  /* 0x000000a4d5a47220 */ /* 0x000fe20000410000 */
[----:B------:R-:W-:Y:S01]  /*fc60*/  ISETP.GT.AND P3, PT, R107, 0xf, PT ;  /* 0x0000000f6b00780c */ /* 0x000fe20003f64270 */
[----:B------:R-:W-:Y:S01]  /*fc70*/  FMUL.FTZ R166, R233, R166 ;  /* 0x000000a6e9a67220 */ /* 0x000fe20000410000 */
        /* <DEDUP_REMOVED lines=8> */
[----:B------:R-:W-:Y:S01]  /*fd00*/  FMUL.FTZ R148, R219, R148 ;  /* 0x00000094db947220 */ /* 0x000fe20000410000 */
[----:B-----5:R-:W-:Y:S01]  /*fd10*/  @!P2 FADD.FTZ R61, R61, R64 ;  /* 0x000000403d3da221 */ /* 0x020fe20000010000 */
[----:B------:R-:W0:Y:S01]  /*fd20*/  SHFL.DOWN PT, R119, R60, 0x2, 0x1f ;  /* 0x08401f003c777f89 */ /* 0x000e2200000e0000 */
[----:B------:R-:W-:Y:S01]  /*fd30*/  FADD.FTZ R74, R65, R74 ;  /* 0x0000004a414a7221 */ /* 0x000fe20000010000 */
[----:B------:R-:W-:Y:S01]  /*fd40*/  FFMA.FTZ R65, R39, R204, R126 ;  /* 0x000000cc27417223 */ /* 0x000fe2000001007e */
[----:B-1----:R-:W-:Y:S01]  /*fd50*/  @!P2 FADD.FTZ R62, R62, R135 ;  /* 0x000000873e3ea221 */ /* 0x002fe20000010000 */
[----:B------:R-:W-:Y:S01]  /*fd60*/  FFMA.FTZ R64, R36, R207, R229 ;  /* 0x000000cf24407223 */ /* 0x000fe200000100e5 */
[----:B------:R-:W-:Y:S01]  /*fd70*/  FMUL.FTZ R221, R221, R146 ;  /* 0x00000092dddd7220 */ /* 0x000fe20000410000 */
[----:B------:R-:W-:Y:S01]  /*fd80*/  FADD.FTZ R56, R65, R56 ;  /* 0x0000003841387221 */ /* 0x000fe20000010000 */
[----:B--2---:R-:W-:Y:S01]  /*fd90*/  @!P2 FADD.FTZ R63, R63, R66 ;  /* 0x000000423f3fa221 */ /* 0x004fe20000010000 */
[----:B------:R-:W1:Y:S01]  /*fda0*/  SHFL.DOWN PT, R133, R62, 0x2, 0x1f ;  /* 0x08401f003e857f89 */ /* 0x000e6200000e0000 */
[----:B------:R-:W-:Y:S01]  /*fdb0*/  ISETP.GT.AND P2, PT, R107, 0x1d, PT ;  /* 0x0000001d6b00780c */ /* 0x000fe20003f44270 */
[----:B------:R-:W-:Y:S01]  /*fdc0*/  FADD.FTZ R73, R64, R73 ;  /* 0x0000004940497221 */ /* 0x000fe20000010000 */
[----:B------:R-:W-:Y:S01]  /*fdd0*/  FFMA.FTZ R64, R40, R203, R127 ;  /* 0x000000cb28407223 */ /* 0x000fe2000001007f */
[----:B------:R-:W2:Y:S01]  /*fde0*/  SHFL.DOWN PT, R66, R61, 0x2, 0x1f ;  /* 0x08401f003d427f89 */ /* 0x000ea200000e0000 */
        /* <DEDUP_REMOVED lines=8> */
[----:B------:R-:W-:Y:S01]  /*fe70*/  FADD.FTZ R55, R64, R55 ;  /* 0x0000003740377221 */ /* 0x000fe20000010000 */
[----:B------:R-:W-:Y:S01]  /*fe80*/  FFMA.FTZ R132, R37, R206, R132 ;  /* 0x000000ce25847223 */ /* 0x000fe20000010084 */
[----:B------:R-:W-:Y:S01]  /*fe90*/  FFMA.FTZ R131, R38, R205, R131 ;  /* 0x000000cd26837223 */ /* 0x000fe20000010083 */
[----:B0-----:R-:W-:Y:S01]  /*fea0*/  @!P2 FADD.FTZ R60, R60, R119 ;  /* 0x000000773c3ca221 */ /* 0x001fe20000010000 */
[----:B------:R-:W-:Y:S01]  /*feb0*/  FFMA.FTZ R202, R42, R202, R143 ;  /* 0x000000ca2aca7223 */ /* 0x000fe2000001008f */
[----:B------:R-:W-:Y:S01]  /*fec0*/  FFMA.FTZ R201, R45, R201, R136 ;  /* 0x000000c92dc97223 */ /* 0x000fe20000010088 */
[----:B------:R-:W-:Y:S01]  /*fed0*/  FFMA.FTZ R141, R48, R228, R141 ;  /* 0x000000e4308d7223 */ /* 0x000fe2000001008d */
[----:B------:R-:W-:Y:S01]  /*fee0*/  FFMA.FTZ R138, R51, R225, R138 ;  /* 0x000000e1338a7223 */ /* 0x000fe2000001008a */
[----:B------:R-:W0:Y:S01]  /*fef0*/  SHFL.DOWN PT, R67, R60, 0x4, 0x1f ;  /* 0x08801f003c437f89 */ /* 0x000e2200000e0000 */
[----:B------:R-:W-:Y:S01]  /*ff00*/  FFMA.FTZ R64, R54, R223, R139 ;  /* 0x000000df36407223 */ /* 0x000fe2000001008b */
[----:B------:R-:W-:Y:S01]  /*ff10*/  FMUL.FTZ R222, R222, R151 ;  /* 0x00000097dede7220 */ /* 0x000fe20000410000 */
[----:B-1----:R-:W-:Y:S01]  /*ff20*/  @!P2 FADD.FTZ R62, R62, R133 ;  /* 0x000000853e3ea221 */ /* 0x002fe20000010000 */
[----:B------:R-:W-:Y:S01]  /*ff30*/  BSSY.RECONVERGENT B0, `(.L_x_7537) ;  /* 0x0000034000007945 */ /* 0x000fe20003800200 */
[----:B------:R-:W-:Y:S01]  /*ff40*/  FADD.FTZ R19, R124, R19 ;  /* 0x000000137c137221 */ /* 0x000fe20000010000 */
[----:B------:R-:W-:Y:S01]  /*ff50*/  FADD.FTZ R20, R117, R20 ;  /* 0x0000001475147221 */ /* 0x000fe20000010000 */
[----:B--2---:R-:W-:Y:S01]  /*ff60*/  @!P2 FADD.FTZ R61, R61, R66 ;  /* 0x000000423d3da221 */ /* 0x004fe20000010000 */
[----:B------:R-:W1:Y:S01]  /*ff70*/  SHFL.DOWN PT, R115, R62, 0x4, 0x1f ;  /* 0x08801f003e737f89 */ /* 0x000e6200000e0000 */
[----:B------:R-:W-:Y:S01]  /*ff80*/  FADD.FTZ R21, R122, R21 ;  /* 0x000000157a157221 */ /* 0x000fe20000010000 */
        /* <DEDUP_REMOVED lines=46> */
.L_x_7538:
[----:B------:R-:W-:Y:S05]  /*10270*/  BSYNC.RECONVERGENT B0 ;  /* 0x0000000000007941 */ /* 0x000fea0003800200 */
.L_x_7537:
        /* <DEDUP_REMOVED lines=21> */
[----:B--2---:R-:W1:Y:S01]  /*103d0*/  LDS.128 R64, [UR25+0x31a0] ;  /* 0x0031a019ff407984 */ /* 0x004e620008000c00 */
        /* <DEDUP_REMOVED lines=14> */
.L_x_7540:
[----:B------:R-:W-:Y:S05]  /*104c0*/  BSYNC.RECONVERGENT B0 ;  /* 0x0000000000007941 */ /* 0x000fea0003800200 */
.L_x_7539:
[----:B------:R-:W-:-:S04]  /*104d0*/  UIADD3 UR8, UPT, UPT, UR8, 0x1, URZ ;  /* 0x0000000108087890 */ /* 0x000fc8000fffe0ff */
[----:B------:R-:W-:-:S09]  /*104e0*/  UISETP.GE.AND UP0, UPT, UR8, UR47, UPT ;  /* 0x0000002f0800728c */ /* 0x000fd2000bf06270 */
[----:B------:R-:W-:Y:S05]  /*104f0*/  BRA.U !UP0, `(.L_x_7541) ;  /* 0xffffff6d08a47547 */ /* 0x000fea000b83ffff */
.L_x_7443:
[----:B------:R1:W5:Y:S01]  /*10500*/  LDL.LU R65, [R1+0x8] ;  /* 0x0000080001417983 */ /* 0x0003620000300800 */
[C---:B------:R-:W-:Y:S01]  /*10510*/  LOP3.LUT R0, R190.reuse, 0x1f, RZ, 0xc0, !PT ;  /* 0x0000001fbe007812 */ /* 0x040fe200078ec0ff */
[----:B------:R-:W-:Y:S01]  /*10520*/  ULEA UR8, UR16, 0xfffffc00, 0xa ;  /* 0xfffffc0010087891 */ /* 0x000fe2000f8e50ff */
[----:B0-----:R-:W-:Y:S01]  /*10530*/  SHF.L.U32 R3, R190, 0x4, RZ ;  /* 0x00000004be037819 */ /* 0x001fe200000006ff */
[----:B------:R-:W2:Y:S01]  /*10540*/  LDL.LU R68, [R1+0x4] ;  /* 0x0000040001447983 */ /* 0x000ea20000300800 */
[----:B------:R-:W-:Y:S01]  /*10550*/  MOV R4, UR19 ;  /* 0x0000001300047c02 */ /* 0x000fe20008000f00 */
[----:B------:R-:W-:Y:S01]  /*10560*/  UIADD3 UR9, UPT, UPT, -UR8, UR26, URZ ;  /* 0x0000001a08097290 */ /* 0x000fe2000fffe1ff */
[----:B------:R-:W-:Y:S01]  /*10570*/  LOP3.LUT R3, R0, 0x3e00, R3, 0xf8, !PT ;  /* 0x00003e0000037812 */ /* 0x000fe200078ef803 */
[----:B------:R-:W3:Y:S01]  /*10580*/  LDL.LU R66, [R1] ;  /* 0x0000000001427983 */ /* 0x000ee20000300800 */
[----:B------:R-:W-:Y:S02]  /*10590*/  MOV R5, UR20 ;  /* 0x0000001400057c02 */ /* 0x000fe40008000f00 */
[----:B------:R-:W-:-:S02]  /*105a0*/  PRMT R35, RZ, 0x7610, R35 ;  /* 0x00007610ff237816 */ /* 0x000fc40000000023 */
[----:B------:R-:W-:Y:S01]  /*105b0*/  PRMT R38, RZ, 0x7610, R38 ;  /* 0x00007610ff267816 */ /* 0x000fe20000000026 */
[C---:B------:R-:W-:Y:S01]  /*105c0*/  IMAD.WIDE.U32 R36, R3.reuse, 0x2, R4 ;  /* 0x0000000203247825 */ /* 0x040fe200078e0004 */
[----:B------:R-:W-:Y:S02]  /*105d0*/  LOP3.LUT R34, R3, 0x20, RZ, 0xfc, !PT ;  /* 0x0000002003227812 */ /* 0x000fe400078efcff */
        /* <DEDUP_REMOVED lines=9> */
[----:B-1----:R-:W-:-:S02]  /*10670*/  PRMT R62, RZ, 0x7610, R62 ;  /* 0x00007610ff3e7816 */ /* 0x002fc4000000003e */
[----:B------:R-:W-:Y:S02]  /*10680*/  PRMT R61, RZ, 0x7610, R61 ;  /* 0x00007610ff3d7816 */ /* 0x000fe4000000003d */
[----:B------:R-:W-:Y:S02]  /*10690*/  PRMT R64, RZ, 0x7610, R64 ;  /* 0x00007610ff407816 */ /* 0x000fe40000000040 */
[----:B------:R-:W-:Y:S01]  /*106a0*/  PRMT R63, RZ, 0x7610, R63 ;  /* 0x00007610ff3f7816 */ /* 0x000fe2000000003f */
[----:B------:R-:W-:Y:S01]  /*106b0*/  BAR.SYNC.DEFER_BLOCKING 0x0 ;  /* 0x0000000000007b1d */ /* 0x000fe20000010000 */
[C---:B------:R-:W-:Y:S02]  /*106c0*/  LOP3.LUT R17, R3.reuse, 0x40, RZ, 0xfc, !PT ;  /* 0x0000004003117812 */ /* 0x040fe400078efcff */
[C---:B------:R-:W-:Y:S02]  /*106d0*/  LOP3.LUT R15, R3.reuse, 0x60, RZ, 0xfc, !PT ;  /* 0x00000060030f7812 */ /* 0x040fe400078efcff */
[----:B------:R-:W-:-:S02]  /*106e0*/  ISETP.GE.AND P2, PT, R3, UR9, PT ;  /* 0x0000000903007c0c */ /* 0x000fc4000bf46270 */
        /* <DEDUP_REMOVED lines=9> */
[----:B------:R-:W0:Y:S01]  /*10780*/  LDCU.64 UR26, c[0x0][0x4f8] ;  /* 0x00009f00ff1a77ac */ /* 0x000e220008000a00 */
[----:B------:R-:W-:Y:S01]  /*10790*/  ISETP.GE.AND P4, PT, R17, UR9, PT ;  /* 0x0000000911007c0c */ /* 0x000fe2000bf86270 */
[----:B------:R-:W2:Y:S01]  /*107a0*/  @!P2 LDG.E.U16 R35, desc[UR32][R36.64] ;  /* 0x000000202423a981 */ /* 0x000ea2000c1e1500 */
[----:B------:R-:W-:Y:S01]  /*107b0*/  ISETP.GE.AND P5, PT, R15, UR9, PT ;  /* 0x000000090f007c0c */ /* 0x000fe2000bfa6270 */
[----:B------:R-:W1:Y:S01]  /*107c0*/  LDCU.64 UR28, c[0x0][0x500] ;  /* 0x0000a000ff1c77ac */ /* 0x000e620008000a00 */
[C---:B------:R-:W-:Y:S02]  /*107d0*/  LOP3.LUT R16, R3.reuse, 0x80, RZ, 0xfc, !PT ;  /* 0x0000008003107812 */ /* 0x040fe400078efcff */
[----:B------:R-:W-:-:S02]  /*107e0*/  LOP3.LUT R4, R3, 0xa0, RZ, 0xfc, !PT ;  /* 0x000000a003047812 */ /* 0x000fc400078efcff */
[C---:B------:R-:W-:Y:S02]  /*107f0*/  LOP3.LUT R14, R3.reuse, 0xc0, RZ, 0xfc, !PT ;  /* 0x000000c0030e7812 */ /* 0x040fe400078efcff */
[C---:B------:R-:W-:Y:S01]  /*10800*/  LOP3.LUT R13, R3.reuse, 0xe0, RZ, 0xfc, !PT ;  /* 0x000000e0030d7812 */ /* 0x040fe200078efcff */
[----:B------:R-:W3:Y:S01]  /*10810*/  @!P3 LDG.E.U16 R38, desc[UR32][R36.64+0x40] ;  /* 0x000040202426b981 */ /* 0x000ee2000c1e1500 */
[C---:B------:R-:W-:Y:S02]  /*10820*/  LOP3.LUT R12, R3.reuse, 0x100, RZ, 0xfc, !PT ;  /* 0x00000100030c7812 */ /* 0x040fe400078efcff */
[----:B------:R-:W-:Y:S01]  /*10830*/  ISETP.GE.AND P6, PT, R16, UR9, PT ;  /* 0x0000000910007c0c */ /* 0x000fe2000bfc6270 */
[----:B------:R-:W4:Y:S01]  /*10840*/  @!P4 LDG.E.U16 R40, desc[UR32][R36.64+0x80] ;  /* 0x000080202428c981 */ /* 0x000f22000c1e1500 */
[----:B------:R-:W-:Y:S02]  /*10850*/  LOP3.LUT R11, R3, 0x120, RZ, 0xfc, !PT ;  /* 0x00000120030b7812 */ /* 0x000fe400078efcff */
[----:B------:R-:W-:Y:S01]  /*10860*/  ISETP.GE.AND P1, PT, R4, UR9, PT ;  /* 0x0000000904007c0c */ /* 0x000fe2000bf26270 */
[----:B------:R-:W4:Y:S01]  /*10870*/  @!P5 LDG.E.U16 R42, desc[UR32][R36.64+0xc0] ;  /* 0x0000c020242ad981 */ /* 0x000f22000c1e1500 */
[----:B------:R-:W-:-:S02]  /*10880*/  ISETP.GE.AND P2, PT, R14, UR9, PT ;  /* 0x000000090e007c0c */ /* 0x000fc4000bf46270 */
[----:B------:R-:W-:Y:S02]  /*10890*/  ISETP.GE.AND P3, PT, R13, UR9, PT ;  /* 0x000000090d007c0c */ /* 0x000fe4000bf66270 */
        /* <DEDUP_REMOVED lines=48> */
[----:B------:R-:W-:Y:S04]  /*10ba0*/  @!P5 STL [R1+0x8], R65 ;  /* 0x000008410100d387 */ /* 0x000fe80000100800 */
[----:B------:R-:W-:Y:S04]  /*10bb0*/  LDS.U16 R39, [R94+0x10] ;  /* 0x000010005e277984 */ /* 0x000fe80000000400 */
[----:B--2---:R-:W2:Y:S04]  /*10bc0*/  LDL.LU R60, [R1+0xc] ;  /* 0x00000c00013c7983 */ /* 0x004ea80000300800 */
[----:B------:R-:W-:Y:S04]  /*10bd0*/  LDS.U16 R29, [R94+0x1c] ;  /* 0x00001c005e1d7984 */ /* 0x000fe80000000400 */
[----:B------:R-:W-:Y:S04]  /*10be0*/  LDS.U16 R28, [R94+0x1a] ;  /* 0x00001a005e1c7984 */ /* 0x000fe80000000400 */
[----:B------:R-:W-:Y:S01]  /*10bf0*/  LDS.U16 R30, [R94+0x1e] ;  /* 0x00001e005e1e7984 */ /* 0x000fe20000000400 */
[----:B---3--:R-:W-:-:S02]  /*10c00*/  HADD2.F32 R36, -RZ, R36.H0_H0 ;  /* 0x20000024ff247230 */ /* 0x008fc40000004100 */
[----:B----4-:R-:W-:-:S03]  /*10c10*/  HADD2.F32 R35, -RZ, R35.H0_H0 ;  /* 0x20000023ff237230 */ /* 0x010fc60000004100 */
[----:B------:R-:W-:Y:S02]  /*10c20*/  FADD.FTZ R45, R36, UR7 ;  /* 0x00000007242d7e21 */ /* 0x000fe40008010000 */
[----:B------:R-:W3:Y:S01]  /*10c30*/  LDS.U16 R36, [R94+0xa] ;  /* 0x00000a005e247984 */ /* 0x000ee20000000400 */
[----:B------:R-:W-:-:S03]  /*10c40*/  FADD.FTZ R40, R35, UR7 ;  /* 0x0000000723287e21 */ /* 0x000fc60008010000 */
[----:B------:R-:W4:Y:S01]  /*10c50*/  LDS.U16 R35, [R94+0x8] ;  /* 0x000008005e237984 */ /* 0x000f220000000400 */
[----:B-----5:R-:W-:Y:S01]  /*10c60*/  HADD2.F32 R38, -RZ, R38.H0_H0 ;  /* 0x20000026ff267230 */ /* 0x020fe20000004100 */
[----:B------:R-:W-:Y:S01]  /*10c70*/  FSETP.GTU.FTZ.AND P5, PT, R40, 20, PT ;  /* 0x41a000002800780b */ /* 0x000fe20003fbc000 */
[----:B0-----:R-:W-:-:S03]  /*10c80*/  HADD2.F32 R37, -RZ, R37.H0_H0 ;  /* 0x20000025ff257230 */ /* 0x001fc60000004100 */
[----:B------:R-:W-:Y:S01]  /*10c90*/  FADD.FTZ R51, R38, UR7 ;  /* 0x0000000726337e21 */ /* 0x000fe20008010000 */
[----:B------:R-:W-:Y:S01]  /*10ca0*/  FSETP.GTU.FTZ.AND P6, PT, R45, 20, PT ;  /* 0x41a000002d00780b */ /* 0x000fe20003fdc000 */
[----:B------:R-:W-:Y:S01]  /*10cb0*/  LDS.U16 R38, [R94+0xe] ;  /* 0x00000e005e267984 */ /* 0x000fe20000000400 */
[----:B------:R-:W-:Y:S02]  /*10cc0*/  FADD.FTZ R48, R37, UR7 ;  /* 0x0000000725307e21 */ /* 0x000fe40008010000 */
[----:B------:R-:W-:Y:S01]  /*10cd0*/  FSETP.GTU.FTZ.AND P2, PT, R51, 20, PT ;  /* 0x41a000003300780b */ /* 0x000fe20003f5c000 */
[----:B------:R-:W0:Y:S03]  /*10ce0*/  LDS.U16 R37, [R94+0xc] ;  /* 0x00000c005e257984 */ /* 0x000e260000000400 */
[----:B------:R-:W-:Y:S01]  /*10cf0*/  @!P5 FMUL.FTZ R40, R40, -1.4426950216293334961 ;  /* 0xbfb8aa3b2828d820 */ /* 0x000fe20000410000 */
[----:B------:R-:W-:-:S03]  /*10d00*/  FSETP.GTU.FTZ.AND P1, PT, R48, 20, PT ;  /* 0x41a000003000780b */ /* 0x000fc60003f3c000 */
[----:B------:R5:W1:Y:S01]  /*10d10*/  @!P5 MUFU.EX2 R42, R40 ;  /* 0x00000028002ad308 */ /* 0x000a620000000800 */
[----:B------:R-:W-:-:S04]  /*10d20*/  @!P6 FMUL.FTZ R45, R45, -1.4426950216293334961 ;  /* 0xbfb8aa3b2d2de820 */ /* 0x000fc80000410000 */
[----:B------:R-:W-:Y:S01]  /*10d30*/  @!P2 FMUL.FTZ R51, R51, -1.4426950216293334961 ;  /* 0xbfb8aa3b3333a820 */ /* 0x000fe20000410000 */
[----:B-----5:R-:W5:Y:S02]  /*10d40*/  LDS.U16 R40, [R94+0x12] ;  /* 0x000012005e287984 */ /* 0x020f640000000400 */
[----:B------:R-:W0:Y:S02]  /*10d50*/  @!P6 MUFU.EX2 R45, R45 ;  /* 0x0000002d002de308 */ /* 0x000e240000000800 */
[----:B------:R-:W-:-:S06]  /*10d60*/  @!P1 FMUL.FTZ R48, R48, -1.4426950216293334961 ;  /* 0xbfb8aa3b30309820 */ /* 0x000fcc0000410000 */
[----:B------:R-:W0:Y:S01]  /*10d70*/  @!P2 MUFU.EX2 R51, R51 ;  /* 0x000000330033a308 */ /* 0x000e220000000800 */
[----:B---3--:R-:W-:Y:S02]  /*10d80*/  HADD2.F32 R36, -RZ, R36.H0_H0 ;  /* 0x20000024ff247230 */ /* 0x008fe40000004100 */
[----:B----4-:R-:W-:Y:S02]  /*10d90*/  HADD2.F32 R35, -RZ, R35.H0_H0 ;  /* 0x20000023ff237230 */ /* 0x010fe40000004100 */
[----:B-1----:R-:W-:-:S03]  /*10da0*/  @!P5 FADD.FTZ R42, R42, 1 ;  /* 0x3f8000002a2ad421 */ /* 0x002fc60000010000 */
[----:B------:R-:W1:Y:S01]  /*10db0*/  @!P1 MUFU.EX2 R48, R48 ;  /* 0x0000003000309308 */ /* 0x000e620000000800 */
[----:B------:R-:W-:Y:S01]  /*10dc0*/  FADD.FTZ R36, R36, UR7 ;  /* 0x0000000724247e21 */ /* 0x000fe20008010000 */
[----:B0-----:R-:W-:Y:S01]  /*10dd0*/  @!P6 FADD.FTZ R45, R45, 1 ;  /* 0x3f8000002d2de421 */ /* 0x001fe20000010000 */
[----:B------:R-:W-:-:S03]  /*10de0*/  FADD.FTZ R35, R35, UR7 ;  /* 0x0000000723237e21 */ /* 0x000fc60008010000 */
[----:B------:R-:W-:Y:S02]  /*10df0*/  FSETP.GTU.FTZ.AND P4, PT, R36, 20, PT ;  /* 0x41a000002400780b */ /* 0x000fe40003f9c000 */
[----:B------:R-:W0:Y:S01]  /*10e00*/  @!P5 MUFU.RCP R42, R42 ;  /* 0x0000002a002ad308 */ /* 0x000e220000001000 */
[----:B------:R-:W-:Y:S01]  /*10e10*/  @!P2 FADD.FTZ R51, R51, 1 ;  /* 0x3f8000003333a421 */ /* 0x000fe20000010000 */
[----:B------:R-:W-:-:S06]  /*10e20*/  FSETP.GTU.FTZ.AND P3, PT, R35, 20, PT ;  /* 0x41a000002300780b */ /* 0x000fcc0003f7c000 */
[----:B------:R3:W4:Y:S01]  /*10e30*/  @!P6 MUFU.RCP R54, R45 ;  /* 0x0000002d0036e308 */ /* 0x0007220000001000 */
[----:B-1----:R-:W-:Y:S01]  /*10e40*/  @!P1 FADD.FTZ R48, R48, 1 ;  /* 0x3f80000030309421 */ /* 0x002fe20000010000 */
[----:B------:R-:W-:-:S06]  /*10e50*/  HADD2.F32 R37, -RZ, R37.H0_H0 ;  /* 0x20000025ff257230 */ /* 0x000fcc0000004100 */
[----:B------:R-:W1:Y:S01]  /*10e60*/  @!P2 MUFU.RCP R51, R51 ;  /* 0x000000330033a308 */ /* 0x000e620000001000 */
[----:B------:R-:W-:Y:S01]  /*10e70*/  @!P4 FMUL.FTZ R36, R36, -1.4426950216293334961 ;  /* 0xbfb8aa3b2424c820 */ /* 0x000fe20000410000 */
[----:B------:R-:W-:Y:S02]  /*10e80*/  HADD2.F32 R38, -RZ, R38.H0_H0 ;  /* 0x20000026ff267230 */ /* 0x000fe40000004100 */
[----:B---3--:R-:W-:Y:S01]  /*10e90*/  FADD.FTZ R45, R37, UR7 ;  /* 0x00000007252d7e21 */ /* 0x008fe20008010000 */
[----:B-----5:R-:W-:-:S03]  /*10ea0*/  HADD2.F32 R40, -RZ, R40.H0_H0 ;  /* 0x20000028ff287230 */ /* 0x020fc60000004100 */
[----:B------:R3:W5:Y:S01]  /*10eb0*/  @!P1 MUFU.RCP R57, R48 ;  /* 0x0000003000399308 */ /* 0x0007620000001000 */
[----:B------:R-:W-:Y:S01]  /*10ec0*/  @!P3 FMUL.FTZ R35, R35, -1.4426950216293334961 ;  /* 0xbfb8aa3b2323b820 */ /* 0x000fe20000410000 */
[----:B0-----:R-:W-:Y:S01]  /*10ed0*/  @!P5 FMUL.FTZ R41, R41, R42 ;  /* 0x0000002a2929d220 */ /* 0x001fe20000410000 */
[----:B------:R-:W-:Y:S01]  /*10ee0*/  FADD.FTZ R42, R38, UR7 ;  /* 0x00000007262a7e21 */ /* 0x000fe20008010000 */
[----:B----4-:R-:W-:Y:S01]  /*10ef0*/  @!P6 FMUL.FTZ R43, R43, R54 ;  /* 0x000000362b2be220 */ /* 0x010fe20000410000 */
[----:B------:R-:W-:-:S03]  /*10f00*/  HADD2.F32 R39, -RZ, R39.H0_H0 ;  /* 0x20000027ff277230 */ /* 0x000fc60000004100 */
[----:B------:R-:W0:Y:S01]  /*10f10*/  @!P4 MUFU.EX2 R37, R36 ;  /* 0x000000240025c308 */ /* 0x000e220000000800 */
[----:B------:R-:W-:Y:S01]  /*10f20*/  FADD.FTZ R54, R40, UR7 ;  /* 0x0000000728367e21 */ /* 0x000fe20008010000 */
[----:B------:R-:W-:Y:S01]  /*10f30*/  FSETP.GTU.FTZ.AND P6, PT, R42, 20, PT ;  /* 0x41a000002a00780b */ /* 0x000fe20003fdc000 */
[----:B-1----:R-:W-:Y:S01]  /*10f40*/  @!P2 FMUL.FTZ R46, R46, R51 ;  /* 0x000000332e2ea220 */ /* 0x002fe20000410000 */
[----:B---3--:R-:W-:-:S04]  /*10f50*/  FADD.FTZ R48, R39, UR7 ;  /* 0x0000000727307e21 */ /* 0x008fc80008010000 */
[----:B------:R-:W1:Y:S01]  /*10f60*/  @!P3 MUFU.EX2 R35, R35 ;  /* 0x000000230023b308 */ /* 0x000e620000000800 */
[----:B------:R-:W-:Y:S01]  /*10f70*/  FSETP.GTU.FTZ.AND P2, PT, R54, 20, PT ;  /* 0x41a000003600780b */ /* 0x000fe20003f5c000 */
[----:B-----5:R-:W-:Y:S01]  /*10f80*/  @!P1 FMUL.FTZ R44, R44, R57 ;  /* 0x000000392c2c9220 */ /* 0x020fe20000410000 */
[----:B------:R-:W-:Y:S01]  /*10f90*/  FSETP.GTU.FTZ.AND P1, PT, R48, 20, PT ;  /* 0x41a000003000780b */ /* 0x000fe20003f3c000 */
[----:B0-----:R-:W-:-:S03]  /*10fa0*/  @!P4 FADD.FTZ R37, R37, 1 ;  /* 0x3f8000002525c421 */ /* 0x001fc60000010000 */
[----:B------:R-:W-:-:S07]  /*10fb0*/  @!P6 FMUL.FTZ R39, R42, -1.4426950216293334961 ;  /* 0xbfb8aa3b2a27e820 */ /* 0x000fce0000410000 */
[----:B------:R-:W-:Y:S02]  /*10fc0*/  @!P2 FMUL.FTZ R42, R54, -1.4426950216293334961 ;  /* 0xbfb8aa3b362aa820 */ /* 0x000fe40000410000 */
[----:B------:R0:W-:Y:S01]  /*10fd0*/  @!P4 MUFU.RCP R54, R37 ;  /* 0x000000250036c308 */ /* 0x0001e20000001000 */
[----:B-1----:R-:W-:Y:S02]  /*10fe0*/  @!P3 FADD.FTZ R36, R35, 1 ;  /* 0x3f8000002324b421 */ /* 0x002fe40000010000 */
[----:B------:R-:W1:Y:S01]  /*10ff0*/  LDS.U16 R35, [R94+0x14] ;  /* 0x000014005e237984 */ /* 0x000e620000000400 */
[----:B------:R-:W-:-:S03]  /*11000*/  @!P1 FMUL.FTZ R40, R48, -1.4426950216293334961 ;  /* 0xbfb8aa3b30289820 */ /* 0x000fc60000410000 */
[----:B0-----:R-:W0:Y:S01]  /*11010*/  LDS.U16 R37, [R94+0x18] ;  /* 0x000018005e257984 */ /* 0x001e220000000400 */
[C---:B------:R-:W-:Y:S01]  /*11020*/  FSETP.GTU.FTZ.AND P5, PT, R45.reuse, 20, PT ;  /* 0x41a000002d00780b */ /* 0x040fe20003fbc000 */
[----:B------:R-:W3:Y:S08]  /*11030*/  @!P6 MUFU.EX2 R39, R39 ;  /* 0x000000270027e308 */ /* 0x000ef00000000800 */
[----:B------:R-:W4:Y:S08]  /*11040*/  @!P1 MUFU.EX2 R40, R40 ;  /* 0x0000002800289308 */ /* 0x000f300000000800 */
[----:B------:R-:W5:Y:S01]  /*11050*/  @!P2 MUFU.EX2 R42, R42 ;  /* 0x0000002a002aa308 */ /* 0x000f620000000800 */
[----:B------:R-:W-:-:S07]  /*11060*/  @!P5 FMUL.FTZ R38, R45, -1.4426950216293334961 ;  /* 0xbfb8aa3b2d26d820 */ /* 0x000fce0000410000 */
[----:B------:R1:W-:Y:S01]  /*11070*/  @!P3 MUFU.RCP R48, R36 ;  /* 0x000000240030b308 */ /* 0x0003e20000001000 */
[----:B---3--:R-:W-:Y:S01]  /*11080*/  @!P6 FADD.FTZ R39, R39, 1 ;  /* 0x3f8000002727e421 */ /* 0x008fe20000010000 */
[----:B----4-:R-:W-:Y:S01]  /*11090*/  @!P1 FADD.FTZ R40, R40, 1 ;  /* 0x3f80000028289421 */ /* 0x010fe20000010000 */
[----:B-1----:R-:W1:Y:S05]  /*110a0*/  LDS.U16 R36, [R94+0x16] ;  /* 0x000016005e247984 */ /* 0x002e6a0000000400 */
[----:B------:R-:W3:Y:S01]  /*110b0*/  @!P5 MUFU.EX2 R38, R38 ;  /* 0x000000260026d308 */ /* 0x000ee20000000800 */
[----:B-----5:R-:W-:Y:S01]  /*110c0*/  @!P2 FADD.FTZ R42, R42, 1 ;  /* 0x3f8000002a2aa421 */ /* 0x020fe20000010000 */
[----:B------:R-:W-:Y:S06]  /*110d0*/  BAR.SYNC.DEFER_BLOCKING 0x0 ;  /* 0x0000000000007b1d */ /* 0x000fec0000010000 */
[----:B------:R-:W4:Y:S08]  /*110e0*/  @!P6 MUFU.RCP R39, R39 ;  /* 0x000000270027e308 */ /* 0x000f300000001000 */
[----:B------:R-:W5:Y:S08]  /*110f0*/  @!P1 MUFU.RCP R40, R40 ;  /* 0x0000002800289308 */ /* 0x000f700000001000 */
[----:B------:R-:W1:Y:S01]  /*11100*/  @!P2 MUFU.RCP R42, R42 ;  /* 0x0000002a002aa308 */ /* 0x000e620000001000 */
[----:B------:R-:W-:-:S02]  /*11110*/  HADD2.F32 R35, -RZ, R35.H0_H0 ;  /* 0x20000023ff237230 */ /* 0x000fc40000004100 */
[----:B0-----:R-:W-:Y:S02]  /*11120*/  HADD2.F32 R37, -RZ, R37.H0_H0 ;  /* 0x20000025ff257230 */ /* 0x001fe40000004100 */
[----:B------:R-:W-:Y:S02]  /*11130*/  HADD2.F32 R29, -RZ, R29.H0_H0 ;  /* 0x2000001dff1d7230 */ /* 0x000fe40000004100 */
[----:B---3--:R-:W-:Y:S01]  /*11140*/  @!P5 FADD.FTZ R38, R38, 1 ;  /* 0x3f8000002626d421 */ /* 0x008fe20000010000 */
[----:B------:R-:W-:Y:S01]  /*11150*/  FADD.FTZ R35, R35, UR7 ;  /* 0x0000000723237e21 */ /* 0x000fe20008010000 */
[----:B------:R-:W-:Y:S01]  /*11160*/  FADD.FTZ R37, R37, UR7 ;  /* 0x0000000725257e21 */ /* 0x000fe20008010000 */
[----:B------:R-:W-:Y:S01]  /*11170*/  FADD.FTZ R29, R29, UR7 ;  /* 0x000000071d1d7e21 */ /* 0x000fe20008010000 */
[----:B------:R0:W3:Y:S01]  /*11180*/  @!P5 MUFU.RCP R45, R38 ;  /* 0x00000026002dd308 */ /* 0x0000e20000001000 */
[----:B----4-:R-:W-:Y:S01]  /*11190*/  @!P6 FMUL.FTZ R52, R52, R39 ;  /* 0x000000273434e220 */ /* 0x010fe20000410000 */
[----:B-----5:R-:W-:Y:S01]  /*111a0*/  @!P1 FMUL.FTZ R53, R53, R40 ;  /* 0x0000002835359220 */ /* 0x020fe20000410000 */
[----:B------:R-:W-:-:S02]  /*111b0*/  FSETP.GTU.FTZ.AND P6, PT, R35, 20, PT ;  /* 0x41a000002300780b */ /* 0x000fc40003fdc000 */
[----:B------:R-:W-:Y:S01]  /*111c0*/  FSETP.GTU.FTZ.AND P1, PT, R29, 20, PT ;  /* 0x41a000001d00780b */ /* 0x000fe20003f3c000 */
[----:B-1----:R-:W-:Y:S01]  /*111d0*/  @!P2 FMUL.FTZ R55, R55, R42 ;  /* 0x0000002a3737a220 */ /* 0x002fe20000410000 */
[----:B------:R-:W-:Y:S02]  /*111e0*/  FSETP.GTU.FTZ.AND P2, PT, R37, 20, PT ;  /* 0x41a000002500780b */ /* 0x000fe40003f5c000 */
[----:B------:R-:W-:Y:S02]  /*111f0*/  PRMT R27, R33, 0x7632, R27 ;  /* 0x00007632211b7816 */ /* 0x000fe4000000001b */
[----:B------:R-:W-:Y:S01]  /*11200*/  PRMT R25, R24, 0x7632, R25 ;  /* 0x0000763218197816 */ /* 0x000fe20000000019 */
[----:B------:R1:W-:Y:S01]  /*11210*/  STS.U16 [R94+0x10], R24 ;  /* 0x000010185e007388 */ /* 0x0003e20000000400 */
[----:B------:R-:W-:Y:S02]  /*11220*/  PRMT R23, R22, 0x7632, R23 ;  /* 0x0000763216177816 */ /* 0x000fe40000000017 */
[----:B0-----:R-:W-:Y:S01]  /*11230*/  PRMT R38, R32, 0x7632, R38 ;  /* 0x0000763220267816 */ /* 0x001fe20000000026 */
[----:B------:R0:W-:Y:S01]  /*11240*/  STS.U16 [R94+0xa], R27 ;  /* 0x00000a1b5e007388 */ /* 0x0001e20000000400 */
[----:B------:R-:W-:-:S02]  /*11250*/  PRMT R39, R31, 0x7632, R39 ;  /* 0x000076321f277816 */ /* 0x000fc40000000027 */
[----:B------:R-:W-:Y:S01]  /*11260*/  PRMT R40, R26, 0x7632, R40 ;  /* 0x000076321a287816 */ /* 0x000fe20000000028 */
[----:B------:R4:W-:Y:S01]  /*11270*/  STS.U16 [R94+0x12], R25 ;  /* 0x000012195e007388 */ /* 0x0009e20000000400 */
[----:B-1----:R-:W-:-:S03]  /*11280*/  PRMT R24, R21, 0x7610, R24 ;  /* 0x0000761015187816 */ /* 0x002fc60000000018 */
[----:B------:R1:W-:Y:S01]  /*11290*/  STS.U16 [R94+0x14], R22 ;  /* 0x000014165e007388 */ /* 0x0003e20000000400 */
[C---:B0-----:R-:W-:Y:S01]  /*112a0*/  PRMT R27, R18.reuse, 0x7632, R27 ;  /* 0x00007632121b7816 */ /* 0x041fe2000000001b */
[----:B------:R-:W-:Y:S02]  /*112b0*/  HADD2.F32 R36, -RZ, R36.H0_H0 ;  /* 0x20000024ff247230 */ /* 0x000fe40000004100 */
[----:B------:R0:W-:Y:S01]  /*112c0*/  STS.U16 [R94+0xc], R26 ;  /* 0x00000c1a5e007388 */ /* 0x0001e20000000400 */
[----:B----4-:R-:W-:Y:S02]  /*112d0*/  PRMT R25, R21, 0x7632, R25 ;  /* 0x0000763215197816 */ /* 0x010fe40000000019 */
[----:B-1----:R-:W-:Y:S01]  /*112e0*/  PRMT R22, R18, 0x7610, R22 ;  /* 0x0000761012167816 */ /* 0x002fe20000000016 */
[----:B------:R-:W-:Y:S01]  /*112f0*/  STS.U16 [R94], R32 ;  /* 0x000000205e007388 */ /* 0x000fe20000000400 */
[----:B0-----:R-:W-:-:S03]  /*11300*/  MOV R26, UR9 ;  /* 0x00000009001a7c02 */ /* 0x001fc60008000f00 */
[----:B------:R-:W-:Y:S01]  /*11310*/  STS.U16 [R94+0x2], R38 ;  /* 0x000002265e007388 */ /* 0x000fe20000000400 */
[----:B---3--:R-:W-:Y:S01]  /*11320*/  @!P5 FMUL.FTZ R50, R50, R45 ;  /* 0x0000002d3232d220 */ /* 0x008fe20000410000 */
        /* <DEDUP_REMOVED lines=12> */
[----:B------:R-:W-:Y:S01]  /*113f0*/  NOP ;  /* 0x0000000000007918 */ /* 0x000fe20000000000 */
[----:B0-----:R-:W-:-:S02]  /*11400*/  @!P1 FMUL.FTZ R22, R29, -1.4426950216293334961 ;  /* 0xbfb8aa3b1d169820 */ /* 0x001fc40000410000 */
        /* <DEDUP_REMOVED lines=19> */
[----:B------:R-:W-:Y:S01]  /*11540*/  HADD2.F32 R28, -RZ, R28.H0_H0 ;  /* 0x2000001cff1c7230 */ /* 0x000fe20000004100 */
[----:B------:R-:W-:Y:S01]  /*11550*/  FSETP.GTU.FTZ.AND P3, PT, R36, 20, PT ;  /* 0x41a000002400780b */ /* 0x000fe20003f7c000 */
[----:B------:R-:W-:-:S03]  /*11560*/  HADD2.F32 R30, -RZ, R30.H0_H0 ;  /* 0x2000001eff1e7230 */ /* 0x000fc60000004100 */
[----:B------:R-:W-:Y:S02]  /*11570*/  FADD.FTZ R28, R28, UR7 ;  /* 0x000000071c1c7e21 */ /* 0x000fe40008010000 */
[----:B------:R-:W-:Y:S01]  /*11580*/  FADD.FTZ R30, R30, UR7 ;  /* 0x000000071e1e7e21 */ /* 0x000fe20008010000 */
[----:B------:R-:W0:Y:S02]  /*11590*/  @!P6 MUFU.EX2 R20, R20 ;  /* 0x000000140014e308 */ /* 0x000e240000000800 */
[----:B------:R-:W-:Y:S01]  /*115a0*/  FSETP.GTU.FTZ.AND P5, PT, R28, 20, PT ;  /* 0x41a000001c00780b */ /* 0x000fe20003fbc000 */
[----:B------:R-:W-:Y:S01]  /*115b0*/  @!P4 FMUL.FTZ R49, R49, R54 ;  /* 0x000000363131c220 */ /* 0x000fe20000410000 */
[----:B------:R-:W-:Y:S02]  /*115c0*/  FSETP.GTU.FTZ.AND P4, PT, R30, 20, PT ;  /* 0x41a000001e00780b */ /* 0x000fe40003f9c000 */
[----:B------:R-:W-:Y:S02]  /*115d0*/  @!P3 FMUL.FTZ R21, R36, -1.4426950216293334961 ;  /* 0xbfb8aa3b2415b820 */ /* 0x000fe40000410000 */
[----:B------:R-:W1:Y:S01]  /*115e0*/  @!P2 MUFU.EX2 R18, R18 ;  /* 0x000000120012a308 */ /* 0x000e620000000800 */
[----:B------:R-:W3:Y:S01]  /*115f0*/  S2UR UR12, SR_CTAID.Y ;  /* 0x00000000000c79c3 */ /* 0x000ee20000002600 */
[----:B------:R-:W4:Y:S06]  /*11600*/  LDS R24, [UR25+0x840] ;  /* 0x00084019ff187984 */ /* 0x000f2c0008000800 */
[----:B------:R-:W5:Y:S01]  /*11610*/  @!P3 MUFU.EX2 R21, R21 ;  /* 0x000000150015b308 */ /* 0x000f620000000800 */
[----:B------:R-:W-:Y:S01]  /*11620*/  @!P5 FMUL.FTZ R19, R28, -1.4426950216293334961 ;  /* 0xbfb8aa3b1c13d820 */ /* 0x000fe20000410000 */
[----:B------:R-:W-:-:S06]  /*11630*/  @!P4 FMUL.FTZ R23, R30, -1.4426950216293334961 ;  /* 0xbfb8aa3b1e17c820 */ /* 0x000fcc0000410000 */
[----:B------:R-:W2:Y:S01]  /*11640*/  @!P1 MUFU.EX2 R22, R22 ;  /* 0x0000001600169308 */ /* 0x000ea20000000800 */
[----:B0-----:R-:W-:Y:S01]  /*11650*/  @!P6 FADD.FTZ R20, R20, 1 ;  /* 0x3f8000001414e421 */ /* 0x001fe20000010000 */
[----:B------:R-:W-:Y:S01]  /*11660*/  UMOV UR9, URZ ;  /* 0x000000ff00097c82 */ /* 0x000fe20008000000 */
[----:B-1----:R-:W-:Y:S01]  /*11670*/  @!P2 FADD.FTZ R18, R18, 1 ;  /* 0x3f8000001212a421 */ /* 0x002fe20000010000 */
[----:B------:R-:W-:-:S04]  /*11680*/  UIMAD.WIDE.U32 UR14, UR30, UR26, UR8 ;  /* 0x0000001a1e0e72a5 */ /* 0x000fc8000f8e0008 */
[----:B------:R-:W0:Y:S01]  /*11690*/  @!P5 MUFU.EX2 R19, R19 ;  /* 0x000000130013d308 */ /* 0x000e220000000800 */
[----:B-----5:R-:W-:Y:S01]  /*116a0*/  @!P3 FADD.FTZ R21, R21, 1 ;  /* 0x3f8000001515b421 */ /* 0x020fe20000010000 */
[----:B------:R-:W-:Y:S01]  /*116b0*/  UIMAD UR15, UR30, UR27, UR15 ;  /* 0x0000001b1e0f72a4 */ /* 0x000fe2000f8e020f */
[----:B------:R-:W1:Y:S05]  /*116c0*/  LDCU.64 UR26, c[0x0][0x550] ;  /* 0x0000aa00ff1a77ac */ /* 0x000e6a0008000a00 */
[----:B------:R-:W5:Y:S01]  /*116d0*/  @!P6 MUFU.RCP R71, R20 ;  /* 0x000000140047e308 */ /* 0x000f620000001000 */
[----:B--2---:R-:W-:-:S07]  /*116e0*/  @!P1 FADD.FTZ R22, R22, 1 ;  /* 0x3f80000016169421 */ /* 0x004fce0000010000 */
[----:B------:R-:W2:Y:S01]  /*116f0*/  @!P4 MUFU.EX2 R23, R23 ;  /* 0x000000170017c308 */ /* 0x000ea20000000800 */
[----:B---3--:R-:W-:-:S07]  /*11700*/  UIMAD UR13, UR12, UR29, URZ ;  /* 0x0000001d0c0d72a4 */ /* 0x008fce000f8e02ff */
[----:B------:R-:W3:Y:S01]  /*11710*/  @!P2 MUFU.RCP R18, R18 ;  /* 0x000000120012a308 */ /* 0x000ee20000001000 */
[----:B------:R-:W-:Y:S01]  /*11720*/  UIMAD.WIDE.U32 UR14, UR12, UR28, UR14 ;  /* 0x0000001c0c0e72a5 */ /* 0x000fe2000f8e000e */
[----:B0-----:R-:W-:-:S06]  /*11730*/  @!P5 FADD.FTZ R19, R19, 1 ;  /* 0x3f8000001313d421 */ /* 0x001fcc0000010000 */
[----:B------:R-:W0:Y:S01]  /*11740*/  @!P3 MUFU.RCP R21, R21 ;  /* 0x000000150015b308 */ /* 0x000e220000001000 */
[----:B-----5:R-:W-:-:S07]  /*11750*/  @!P6 FMUL.FTZ R56, R56, R71 ;  /* 0x000000473838e220 */ /* 0x020fce0000410000 */
[----:B------:R-:W5:Y:S01]  /*11760*/  @!P1 MUFU.RCP R75, R22 ;  /* 0x00000016004b9308 */ /* 0x000f620000001000 */
[----:B--2---:R-:W-:Y:S01]  /*11770*/  @!P4 FADD.FTZ R23, R23, 1 ;  /* 0x3f8000001717c421 */ /* 0x004fe20000010000 */
[----:B------:R-:W-:Y:S01]  /*11780*/  MOV R28, UR13 ;  /* 0x0000000d001c7c02 */ /* 0x000fe20008000f00 */
[----:B---3--:R-:W-:-:S05]  /*11790*/  @!P2 FMUL.FTZ R59, R59, R18 ;  /* 0x000000123b3ba220 */ /* 0x008fca0000410000 */
[----:B------:R2:W3:Y:S02]  /*117a0*/  @!P5 MUFU.RCP R20, R19 ;  /* 0x000000130014d308 */ /* 0x0004e40000001000 */
[----:B--2---:R-:W-:-:S06]  /*117b0*/  IADD3 R19, P6, PT, R3, UR14, RZ ;  /* 0x0000000e03137c10 */ /* 0x004fcc000ffde0ff */
[----:B------:R-:W2:Y:S01]  /*117c0*/  @!P4 MUFU.RCP R23, R23 ;  /* 0x000000170017c308 */ /* 0x000ea20000001000 */
[----:B------:R-:W-:Y:S01]  /*117d0*/  IADD3.X R22, PT, PT, R28, UR15, RZ, P6, !PT ;  /* 0x0000000f1c167c10 */ /* 0x000fe2000b7fe4ff */
[----:B0-----:R-:W-:Y:S01]  /*117e0*/  @!P3 FMUL.FTZ R58, R58, R21 ;  /* 0x000000153a3ab220 */ /* 0x001fe20000410000 */
[----:B-1----:R-:W-:Y:S01]  /*117f0*/  LEA R18, P6, R19, UR26, 0x1 ;  /* 0x0000001a13127c11 */ /* 0x002fe2000f8c08ff */
[----:B-----5:R-:W-:Y:S01]  /*11800*/  @!P1 FMUL.FTZ R74, R74, R75 ;  /* 0x0000004b4a4a9220 */ /* 0x020fe20000410000 */
[----:B----4-:R-:W-:Y:S01]  /*11810*/  ISETP.GE.AND P2, PT, R3, R24, PT ;  /* 0x000000180300720c */ /* 0x010fe20003f46270 */
[----:B---3--:R-:W-:Y:S01]  /*11820*/  @!P5 FMUL.FTZ R73, R73, R20 ;  /* 0x000000144949d220 */ /* 0x008fe20000410000 */
[----:B------:R-:W-:Y:S01]  /*11830*/  LEA.HI.X R19, R19, UR27, R22, 0x1, P6 ;  /* 0x0000001b13137c11 */ /* 0x000fe2000b0f0c16 */
[----:B------:R-:W0:Y:S01]  /*11840*/  LDCU.64 UR14, c[0x0][0x518] ;  /* 0x0000a300ff0e77ac */ /* 0x000e220008000a00 */
[-C--:B------:R-:W-:Y:S02]  /*11850*/  ISETP.GE.AND P3, PT, R34, R24.reuse, PT ;  /* 0x000000182200720c */ /* 0x080fe40003f66270 */
[-C--:B------:R-:W-:Y:S01]  /*11860*/  ISETP.GE.AND P6, PT, R17, R24.reuse, PT ;  /* 0x000000181100720c */ /* 0x080fe20003fc6270 */
[----:B------:R-:W1:Y:S01]  /*11870*/  LDCU.64 UR26, c[0x0][0x520] ;  /* 0x0000a400ff1a77ac */ /* 0x000e620008000a00 */
[-C--:B------:R-:W-:Y:S01]  /*11880*/  ISETP.GE.AND P1, PT, R15, R24.reuse, PT ;  /* 0x000000180f00720c */ /* 0x080fe20003f26270 */
[----:B--2---:R-:W-:Y:S01]  /*11890*/  @!P4 FMUL.FTZ R76, R76, R23 ;  /* 0x000000174c4cc220 */ /* 0x004fe20000410000 */
[----:B------:R-:W-:-:S03]  /*118a0*/  ISETP.GE.AND P4, PT, R14, R24, PT ;  /* 0x000000180e00720c */ /* 0x000fc60003f86270 */
        /* <DEDUP_REMOVED lines=31> */
[----:B--2---:R-:W-:Y:S02]  /*11aa0*/  F2FP.F16.F32.PACK_AB R19, R46, R44 ;  /* 0x0000002c2e13723e */ /* 0x004fe400000000ff */
        /* <DEDUP_REMOVED lines=13> */
[C---:B--2---:R-:W-:Y:S02]  /*11b80*/  PRMT R21, R18.reuse, 0x7610, R21 ;  /* 0x0000761012157816 */ /* 0x044fe40000000015 */
[----:B---3--:R-:W-:Y:S02]  /*11b90*/  PRMT R22, R18, 0x7632, R22 ;  /* 0x0000763212167816 */ /* 0x008fe40000000016 */
[----:B------:R-:W-:Y:S01]  /*11ba0*/  F2FP.F16.F32.PACK_AB R18, R73, R59 ;  /* 0x0000003b4912723e */ /* 0x000fe200000000ff */
[----:B------:R2:W-:Y:S01]  /*11bb0*/  STS.U16 [R94+0x6], R24 ;  /* 0x000006185e007388 */ /* 0x0005e20000000400 */
[----:B------:R-:W-:-:S03]  /*11bc0*/  PRMT R30, R19, 0x7632, R30 ;  /* 0x00007632131e7816 */ /* 0x000fc6000000001e */
[----:B------:R3:W-:Y:S01]  /*11bd0*/  STS.U16 [R94+0xa], R27 ;  /* 0x00000a1b5e007388 */ /* 0x0007e20000000400 */
[----:B--2---:R-:W-:Y:S02]  /*11be0*/  PRMT R24, R20, 0x7632, R24 ;  /* 0x0000763214187816 */ /* 0x004fe40000000018 */
        /* <DEDUP_REMOVED lines=44> */
[----:B---3--:R-:W-:-:S03]  /*11eb0*/  IADD3 R19, P0, PT, R3, UR8, RZ ;  /* 0x0000000803137c10 */ /* 0x008fc6000ff1e0ff */
[----:B------:R-:W-:Y:S01]  /*11ec0*/  FADD.FTZ R49, R49, R50 ;  /* 0x0000003231317221 */ /* 0x000fe20000010000 */
[----:B------:R-:W-:Y:S02]  /*11ed0*/  IADD3.X R22, PT, PT, RZ, UR9, RZ, P0, !PT ;  /* 0x00000009ff167c10 */ /* 0x000fe400087fe4ff */
        /* <DEDUP_REMOVED lines=56> */
.L_x_7409:
        /* <DEDUP_REMOVED lines=42> */
.L_x_7544:
[----:B------:R-:W-:Y:S05]  /*12500*/  BSYNC.RECONVERGENT B0 ;  /* 0x0000000000007941 */ /* 0x000fea0003800200 */
.L_x_7543:
        /* <DEDUP_REMOVED lines=40> */
.L_x_7546:
[----:B------:R-:W-:Y:S05]  /*12790*/  BSYNC.RECONVERGENT B0 ;  /* 0x0000000000007941 */ /* 0x000fea0003800200 */
.L_x_7545:
        /* <DEDUP_REMOVED lines=15> */
.L_x_7548:
        /* <DEDUP_REMOVED lines=32> */
.L_x_7547:
[----:B------:R-:W-:Y:S05]  /*12a90*/  EXIT ;  /* 0x000000000000794d */ /* 0x000fea0003800000 */
.L_x_7448:
[----:B------:R-:W-:Y:S01]  /*12aa0*/  HFMA2 R200, -RZ, RZ, 0, 5.9604644775390625e-08 ;  /* 0x00000001ffc87431 */ /* 0x000fe200000001ff */
[----:B------:R-:W-:Y:S02]  /*12ab0*/  MOV R198, R192 ;  /* 0x000000c000c67202 */ /* 0x000fe40000000f00 */
[----:B------:R-:W-:Y:S02]  /*12ac0*/  MOV R201, RZ ;  /* 0x000000ff00c97202 */ /* 0x000fe40000000f00 */
[----:B------:R-:W-:-:S07]  /*12ad0*/  MOV R71, 0xffffffff ;  /* 0xffffffff00477802 */ /* 0x000fce0000000f00 */
[----:B01---5:R-:W-:Y:S05]  /*12ae0*/  WARPSYNC.COLLECTIVE R71, `(.L_x_7549) ;  /* 0x0000000047087348 */ /* 0x023fea0003c00000 */
[----:B------:R2:W3:Y:S02]  /*12af0*/  SHFL.UP P6, R196, R198, R200, R201 ;  /* 0x040000c8c6c47389 */ /* 0x0004e400000c00c9 */
[----:B0123-5:R-:W-:Y:S05]  /*12b00*/  ENDCOLLECTIVE ;  /* 0x000000000000791b */ /* 0x02ffea0003800000 */
.L_x_7549:
[----:B------:R-:W-:Y:S02]  /*12b10*/  MOV R198, R193 ;  /* 0x000000c100c67202 */ /* 0x000fe40000000f00 */
[----:B------:R-:W-:-:S07]  /*12b20*/  MOV R68, R196 ;  /* 0x000000c400447202 */ /* 0x000fce0000000f00 */
[----:B------:R-:W-:Y:S05]  /*12b30*/  WARPSYNC.COLLECTIVE R71, `(.L_x_7550) ;  /* 0x0000000047087348 */ /* 0x000fea0003c00000 */
[----:B------:R0:W1:Y:S02]  /*12b40*/  SHFL.UP P6, R196, R198, R200, R201 ;  /* 0x040000c8c6c47389 */ /* 0x00006400000c00c9 */
[----:B01----:R-:W-:Y:S05]  /*12b50*/  ENDCOLLECTIVE ;  /* 0x000000000000791b */ /* 0x003fea0003800000 */
.L_x_7550:
[----:B------:R-:W-:Y:S02]  /*12b60*/  MOV R198, R194 ;  /* 0x000000c200c67202 */ /* 0x000fe40000000f00 */
[----:B------:R-:W-:-:S07]  /*12b70*/  MOV R69, R196 ;  /* 0x000000c400457202 */ /* 0x000fce0000000f00 */
[----:B------:R-:W-:Y:S05]  /*12b80*/  WARPSYNC.COLLECTIVE R71, `(.L_x_7551) ;  /* 0x0000000047087348 */ /* 0x000fea0003c00000 */
[----:B------:R0:W1:Y:S02]  /*12b90*/  SHFL.UP P6, R196, R198, R200, R201 ;  /* 0x040000c8c6c47389 */ /* 0x00006400000c00c9 */
[----:B01----:R-:W-:Y:S05]  /*12ba0*/  ENDCOLLECTIVE ;  /* 0x000000000000791b */ /* 0x003fea0003800000 */
.L_x_7551:
[----:B------:R-:W-:Y:S02]  /*12bb0*/  MOV R198, R195 ;  /* 0x000000c300c67202 */ /* 0x000fe40000000f00 */
[----:B------:R-:W-:-:S07]  /*12bc0*/  MOV R70, R196 ;  /* 0x000000c400467202 */ /* 0x000fce0000000f00 */
[----:B------:R-:W-:Y:S05]  /*12bd0*/  WARPSYNC.COLLECTIVE R71, `(.L_x_7552) ;  /* 0x0000000047087348 */ /* 0x000fea0003c00000 */
[----:B------:R0:W1:Y:S02]  /*12be0*/  SHFL.UP P6, R196, R198, R200, R201 ;  /* 0x040000c8c6c47389 */ /* 0x00006400000c00c9 */
[----:B01----:R-:W-:Y:S05]  /*12bf0*/  ENDCOLLECTIVE ;  /* 0x000000000000791b */ /* 0x003fea0003800000 */
.L_x_7552:
        /* <DEDUP_REMOVED lines=15> */
.L_x_7553:
[----:B------:R-:W-:Y:S02]  /*12cf0*/  MOV R198, R193 ;  /* 0x000000c100c67202 */ /* 0x000fe40000000f00 */
[----:B------:R-:W-:-:S07]  /*12d00*/  MOV R68, R196 ;  /* 0x000000c400447202 */ /* 0x000fce0000000f00 */
[----:B------:R-:W-:Y:S05]  /*12d10*/  WARPSYNC.COLLECTIVE R71, `(.L_x_7554) ;  /* 0x0000000047087348 */ /* 0x000fea0003c00000 */
[----:B------:R0:W1:Y:S02]  /*12d20*/  SHFL.UP P6, R196, R198, R200, R201 ;  /* 0x040000c8c6c47389 */ /* 0x00006400000c00c9 */
[----:B01----:R-:W-:Y:S05]  /*12d30*/  ENDCOLLECTIVE ;  /* 0x000000000000791b */ /* 0x003fea0003800000 */
.L_x_7554:
[----:B------:R-:W-:Y:S02]  /*12d40*/  MOV R198, R194 ;  /* 0x000000c200c67202 */ /* 0x000fe40000000f00 */
[----:B------:R-:W-:-:S07]  /*12d50*/  MOV R69, R196 ;  /* 0x000000c400457202 */ /* 0x000fce0000000f00 */
[----:B------:R-:W-:Y:S05]  /*12d60*/  WARPSYNC.COLLECTIVE R71, `(.L_x_7555) ;  /* 0x0000000047087348 */ /* 0x000fea0003c00000 */
[----:B------:R0:W1:Y:S02]  /*12d70*/  SHFL.UP P6, R196, R198, R200, R201 ;  /* 0x040000c8c6c47389 */ /* 0x00006400000c00c9 */
[----:B01----:R-:W-:Y:S05]  /*12d80*/  ENDCOLLECTIVE ;  /* 0x000000000000791b */ /* 0x003fea0003800000 */
.L_x_7555:
[----:B------:R-:W-:Y:S02]  /*12d90*/  MOV R198, R195 ;  /* 0x000000c300c67202 */ /* 0x000fe40000000f00 */
[----:B------:R-:W-:-:S07]  /*12da0*/  MOV R70, R196 ;  /* 0x000000c400467202 */ /* 0x000fce0000000f00 */
[----:B------:R-:W-:Y:S05]  /*12db0*/  WARPSYNC.COLLECTIVE R71, `(.L_x_7556) ;  /* 0x0000000047087348 */ /* 0x000fea0003c00000 */
[----:B------:R0:W1:Y:S02]  /*12dc0*/  SHFL.UP P6, R196, R198, R200, R201 ;  /* 0x040000c8c6c47389 */ /* 0x00006400000c00c9 */
[----:B01----:R-:W-:Y:S05]  /*12dd0*/  ENDCOLLECTIVE ;  /* 0x000000000000791b */ /* 0x003fea0003800000 */
.L_x_7556:
        /* <DEDUP_REMOVED lines=15> */
.L_x_7557:
[----:B------:R-:W-:Y:S02]  /*12ed0*/  MOV R198, R193 ;  /* 0x000000c100c67202 */ /* 0x000fe40000000f00 */
[----:B------:R-:W-:-:S07]  /*12ee0*/  MOV R68, R196 ;  /* 0x000000c400447202 */ /* 0x000fce0000000f00 */
[----:B------:R-:W-:Y:S05]  /*12ef0*/  WARPSYNC.COLLECTIVE R71, `(.L_x_7558) ;  /* 0x0000000047087348 */ /* 0x000fea0003c00000 */
[----:B------:R0:W1:Y:S02]  /*12f00*/  SHFL.UP P6, R196, R198, R200, R201 ;  /* 0x040000c8c6c47389 */ /* 0x00006400000c00c9 */
[----:B01----:R-:W-:Y:S05]  /*12f10*/  ENDCOLLECTIVE ;  /* 0x000000000000791b */ /* 0x003fea0003800000 */
.L_x_7558:
[----:B------:R-:W-:Y:S02]  /*12f20*/  MOV R198, R194 ;  /* 0x000000c200c67202 */ /* 0x000fe40000000f00 */
[----:B------:R-:W-:-:S07]  /*12f30*/  MOV R69, R196 ;  /* 0x000000c400457202 */ /* 0x000fce0000000f00 */
[----:B------:R-:W-:Y:S05]  /*12f40*/  WARPSYNC.COLLECTIVE R71, `(.L_x_7559) ;  /* 0x0000000047087348 */ /* 0x000fea0003c00000 */
[----:B------:R0:W1:Y:S02]  /*12f50*/  SHFL.UP P6, R196, R198, R200, R201 ;  /* 0x040000c8c6c47389 */ /* 0x00006400000c00c9 */
[----:B01----:R-:W-:Y:S05]  /*12f60*/  ENDCOLLECTIVE ;  /* 0x000000000000791b */ /* 0x003fea0003800000 */
.L_x_7559:
[----:B------:R-:W-:Y:S02]  /*12f70*/  MOV R198, R195 ;  /* 0x000000c300c67202 */ /* 0x000fe40000000f00 */
[----:B------:R-:W-:-:S07]  /*12f80*/  MOV R70, R196 ;  /* 0x000000c400467202 */ /* 0x000fce0000000f00 */
[----:B------:R-:W-:Y:S05]  /*12f90*/  WARPSYNC.COLLECTIVE R71, `(.L_x_7560) ;  /* 0x0000000047087348 */ /* 0x000fea0003c00000 */
[----:B------:R0:W1:Y:S02]  /*12fa0*/  SHFL.UP P6, R196, R198, R200, R201 ;  /* 0x040000c8c6c47389 */ /* 0x00006400000c00c9 */
[----:B01----:R-:W-:Y:S05]  /*12fb0*/  ENDCOLLECTIVE ;  /* 0x000000000000791b */ /* 0x003fea0003800000 */
.L_x_7560:
        /* <DEDUP_REMOVED lines=15> */
.L_x_7561:
[----:B------:R-:W-:Y:S02]  /*130b0*/  MOV R198, R193 ;  /* 0x000000c100c67202 */ /* 0x000fe40000000f00 */
[----:B------:R-:W-:-:S07]  /*130c0*/  MOV R68, R196 ;  /* 0x000000c400447202 */ /* 0x000fce0000000f00 */
[----:B------:R-:W-:Y:S05]  /*130d0*/  WARPSYNC.COLLECTIVE R71, `(.L_x_7562) ;  /* 0x0000000047087348 */ /* 0x000fea0003c00000 */
[----:B------:R0:W1:Y:S02]  /*130e0*/  SHFL.UP P6, R196, R198, R200, R201 ;  /* 0x040000c8c6c47389 */ /* 0x00006400000c00c9 */
[----:B01----:R-:W-:Y:S05]  /*130f0*/  ENDCOLLECTIVE ;  /* 0x000000000000791b */ /* 0x003fea0003800000 */
.L_x_7562:
[----:B------:R-:W-:Y:S02]  /*13100*/  MOV R198, R194 ;  /* 0x000000c200c67202 */ /* 0x000fe40000000f00 */
[----:B------:R-:W-:-:S07]  /*13110*/  MOV R69, R196 ;  /* 0x000000c400457202 */ /* 0x000fce0000000f00 */
[----:B------:R-:W-:Y:S05]  /*13120*/  WARPSYNC.COLLECTIVE R71, `(.L_x_7563) ;  /* 0x0000000047087348 */ /* 0x000fea0003c00000 */
[----:B------:R0:W1:Y:S02]  /*13130*/  SHFL.UP P6, R196, R198, R200, R201 ;  /* 0x040000c8c6c47389 */ /* 0x00006400000c00c9 */
[----:B01----:R-:W-:Y:S05]  /*13140*/  ENDCOLLECTIVE ;  /* 0x000000000000791b */ /* 0x003fea0003800000 */
.L_x_7563:
[----:B------:R-:W-:Y:S02]  /*13150*/  MOV R198, R195 ;  /* 0x000000c300c67202 */ /* 0x000fe40000000f00 */
[----:B------:R-:W-:-:S07]  /*13160*/  MOV R70, R196 ;  /* 0x000000c400467202 */ /* 0x000fce0000000f00 */
[----:B------:R-:W-:Y:S05]  /*13170*/  WARPSYNC.COLLECTIVE R71, `(.L_x_7564) ;  /* 0x0000000047087348 */ /* 0x000fea0003c00000 */
[----:B------:R0:W1:Y:S02]  /*13180*/  SHFL.UP P6, R196, R198, R200, R201 ;  /* 0x040000c8c6c47389 */ /* 0x00006400000c00c9 */
[----:B01----:R-:W-:Y:S05]  /*13190*/  ENDCOLLECTIVE ;  /* 0x000000000000791b */ /* 0x003fea0003800000 */
.L_x_7564:
        /* <DEDUP_REMOVED lines=15> */
.L_x_7565:
[----:B------:R-:W-:Y:S02]  /*13290*/  MOV R198, R193 ;  /* 0x000000c100c67202 */ /* 0x000fe40000000f00 */
[----:B------:R-:W-:-:S07]  /*132a0*/  MOV R68, R196 ;  /* 0x000000c400447202 */ /* 0x000fce0000000f00 */
[----:B------:R-:W-:Y:S05]  /*132b0*/  WARPSYNC.COLLECTIVE R71, `(.L_x_7566) ;  /* 0x0000000047087348 */ /* 0x000fea0003c00000 */
[----:B------:R0:W1:Y:S02]  /*132c0*/  SHFL.UP P6, R196, R198, R200, R201 ;  /* 0x040000c8c6c47389 */ /* 0x00006400000c00c9 */
[----:B01----:R-:W-:Y:S05]  /*132d0*/  ENDCOLLECTIVE ;  /* 0x000000000000791b */ /* 0x003fea0003800000 */
.L_x_7566:
[----:B------:R-:W-:Y:S02]  /*132e0*/  MOV R198, R194 ;  /* 0x000000c200c67202 */ /* 0x000fe40000000f00 */
[----:B------:R-:W-:-:S07]  /*132f0*/  MOV R69, R196 ;  /* 0x000000c400457202 */ /* 0x000fce0000000f00 */
[----:B------:R-:W-:Y:S05]  /*13300*/  WARPSYNC.COLLECTIVE R71, `(.L_x_7567) ;  /* 0x0000000047087348 */ /* 0x000fea0003c00000 */
[----:B------:R0:W1:Y:S02]  /*13310*/  SHFL.UP P6, R196, R198, R200, R201 ;  /* 0x040000c8c6c47389 */ /* 0x00006400000c00c9 */
[----:B01----:R-:W-:Y:S05]  /*13320*/  ENDCOLLECTIVE ;  /* 0x000000000000791b */ /* 0x003fea0003800000 */
.L_x_7567:
[----:B------:R-:W-:Y:S02]  /*13330*/  MOV R198, R195 ;  /* 0x000000c300c67202 */ /* 0x000fe40000000f00 */
[----:B------:R-:W-:-:S07]  /*13340*/  MOV R70, R196 ;  /* 0x000000c400467202 */ /* 0x000fce0000000f00 */
[----:B------:R-:W-:Y:S05]  /*13350*/  WARPSYNC.COLLECTIVE R71, `(.L_x_7568) ;  /* 0x0000000047087348 */ /* 0x000fea0003c00000 */
[----:B------:R0:W1:Y:S02]  /*13360*/  SHFL.UP P6, R196, R198, R200, R201 ;  /* 0x040000c8c6c47389 */ /* 0x00006400000c00c9 */
[----:B01----:R-:W-:Y:S05]  /*13370*/  ENDCOLLECTIVE ;  /* 0x000000000000791b */ /* 0x003fea0003800000 */
.L_x_7568:
[----:B------:R-:W-:Y:S05]  /*13380*/  BRA `(.L_x_7569) ;  /* 0xffffff7000b07947 */ /* 0x000fea000383ffff */
.L_x_7449:
        /* <DEDUP_REMOVED lines=8> */
.L_x_7571:
[----:B------:R-:W-:Y:S05]  /*13410*/  BSYNC B0 ;  /* 0x0000000000007941 */ /* 0x000fea0003800000 */
.L_x_7570:
[----:B------:R-:W-:Y:S05]  /*13420*/  BRA `(.L_x_7572) ;  /* 0xffffff7000bc7947 */ /* 0x000fea000383ffff */
.L_x_7450:
        /* <DEDUP_REMOVED lines=8> */
.L_x_7574:
[----:B------:R-:W-:Y:S05]  /*134b0*/  BSYNC B0 ;  /* 0x0000000000007941 */ /* 0x000fea0003800000 */
.L_x_7573:
[----:B------:R-:W-:Y:S05]  /*134c0*/  BRA `(.L_x_7575) ;  /* 0xffffff70009c7947 */ /* 0x000fea000383ffff */
.L_x_7451:
        /* <DEDUP_REMOVED lines=8> */
.L_x_7577:
[----:B------:R-:W-:Y:S05]  /*13550*/  BSYNC B0 ;  /* 0x0000000000007941 */ /* 0x000fea0003800000 */
.L_x_7576:
[----:B------:R-:W-:Y:S05]  /*13560*/  BRA `(.L_x_7578) ;  /* 0xffffff70007c7947 */ /* 0x000fea000383ffff */
.L_x_7452:
        /* <DEDUP_REMOVED lines=8> */
.L_x_7580:
[----:B------:R-:W-:Y:S05]  /*135f0*/  BSYNC B0 ;  /* 0x0000000000007941 */ /* 0x000fea0003800000 */
.L_x_7579:
[----:B------:R-:W-:Y:S05]  /*13600*/  BRA `(.L_x_7581) ;  /* 0xffffff70005c7947 */ /* 0x000fea000383ffff */
.L_x_7453:
        /* <DEDUP_REMOVED lines=8> */
.L_x_7583:
[----:B------:R-:W-:Y:S05]  /*13690*/  BSYNC B0 ;  /* 0x0000000000007941 */ /* 0x000fea0003800000 */
.L_x_7582:
        /* <DEDUP_REMOVED lines=10> */
.L_x_7584:
[----:B------:R-:W-:Y:S02]  /*13740*/  MOV R68, 0x1f ;  /* 0x0000001f00447802 */ /* 0x000fe40000000f00 */
[----:B------:R-:W-:Y:S02]  /*13750*/  MOV R198, R194 ;  /* 0x000000c200c67202 */ /* 0x000fe40000000f00 */
[----:B------:R-:W-:-:S07]  /*13760*/  MOV R193, R196 ;  /* 0x000000c400c17202 */ /* 0x000fce0000000f00 */
[----:B------:R-:W-:Y:S05]  /*13770*/  WARPSYNC.COLLECTIVE R71, `(.L_x_7585) ;  /* 0x0000000047087348 */ /* 0x000fea0003c00000 */
[----:B------:R0:W1:Y:S02]  /*13780*/  SHFL.UP P6, R196, R198, R200, R201 ;  /* 0x040000c8c6c47389 */ /* 0x00006400000c00c9 */
[----:B01----:R-:W-:Y:S05]  /*13790*/  ENDCOLLECTIVE ;  /* 0x000000000000791b */ /* 0x003fea0003800000 */
.L_x_7585:
[----:B------:R-:W-:Y:S02]  /*137a0*/  MOV R198, R195 ;  /* 0x000000c300c67202 */ /* 0x000fe40000000f00 */
[----:B------:R-:W-:-:S07]  /*137b0*/  MOV R194, R196 ;  /* 0x000000c400c27202 */ /* 0x000fce0000000f00 */
[----:B------:R-:W-:Y:S05]  /*137c0*/  WARPSYNC.COLLECTIVE R71, `(.L_x_7586) ;  /* 0x0000000047087348 */ /* 0x000fea0003c00000 */
[----:B------:R0:W1:Y:S02]  /*137d0*/  SHFL.UP P6, R196, R198, R200, R201 ;  /* 0x040000c8c6c47389 */ /* 0x00006400000c00c9 */
[----:B01----:R-:W-:Y:S05]  /*137e0*/  ENDCOLLECTIVE ;  /* 0x000000000000791b */ /* 0x003fea0003800000 */
.L_x_7586:
[----:B------:R-:W-:Y:S05]  /*137f0*/  WARPSYNC.COLLECTIVE R71, `(.L_x_7587) ;  /* 0x0000000047087348 */ /* 0x000fea0003c00000 */
[----:B------:R0:W1:Y:S02]  /*13800*/  SHFL.IDX P3, R244, R70, R69, R68 ;  /* 0x0000004546f47389 */ /* 0x0000640000060044 */
[----:B01----:R-:W-:Y:S05]  /*13810*/  ENDCOLLECTIVE ;  /* 0x000000000000791b */ /* 0x003fea0003800000 */
.L_x_7587:
[----:B------:R-:W-:Y:S02]  /*13820*/  MOV R70, R65 ;  /* 0x0000004100467202 */ /* 0x000fe40000000f00 */
[----:B------:R-:W-:Y:S02]  /*13830*/  MOV R195, R196 ;  /* 0x000000c400c37202 */ /* 0x000fe40000000f00 */
[----:B------:R-:W-:-:S07]  /*13840*/  MOV R64, R244 ;  /* 0x000000f400407202 */ /* 0x000fce0000000f00 */
[----:B------:R-:W-:Y:S05]  /*13850*/  WARPSYNC.COLLECTIVE R71, `(.L_x_7588) ;  /* 0x0000000047087348 */ /* 0x000fea0003c00000 */
[----:B------:R0:W1:Y:S02]  /*13860*/  SHFL.IDX P3, R244, R70, R69, R68 ;  /* 0x0000004546f47389 */ /* 0x0000640000060044 */
[----:B01----:R-:W-:Y:S05]  /*13870*/  ENDCOLLECTIVE ;  /* 0x000000000000791b */ /* 0x003fea0003800000 */
.L_x_7588:
[----:B------:R-:W-:Y:S02]  /*13880*/  MOV R70, R66 ;  /* 0x0000004200467202 */ /* 0x000fe40000000f00 */
[----:B------:R-:W-:-:S07]  /*13890*/  MOV R196, R244 ;  /* 0x000000f400c47202 */ /* 0x000fce0000000f00 */
[----:B------:R-:W-:Y:S05]  /*138a0*/  WARPSYNC.COLLECTIVE R71, `(.L_x_7589) ;  /* 0x0000000047087348 */ /* 0x000fea0003c00000 */
[----:B------:R0:W1:Y:S02]  /*138b0*/  SHFL.IDX P3, R244, R70, R69, R68 ;  /* 0x0000004546f47389 */ /* 0x0000640000060044 */
[----:B01----:R-:W-:Y:S05]  /*138c0*/  ENDCOLLECTIVE ;  /* 0x000000000000791b */ /* 0x003fea0003800000 */
.L_x_7589:
[----:B------:R-:W-:Y:S02]  /*138d0*/  MOV R70, R67 ;  /* 0x0000004300467202 */ /* 0x000fe40000000f00 */
[----:B------:R-:W-:-:S07]  /*138e0*/  MOV R66, R244 ;  /* 0x000000f400427202 */ /* 0x000fce0000000f00 */
[----:B------:R-:W-:Y:S05]  /*138f0*/  WARPSYNC.COLLECTIVE R71, `(.L_x_7590) ;  /* 0x0000000047087348 */ /* 0x000fea0003c00000 */
[----:B------:R0:W1:Y:S02]  /*13900*/  SHFL.IDX P3, R244, R70, R69, R68 ;  /* 0x0000004546f47389 */ /* 0x0000640000060044 */
[----:B01----:R-:W-:Y:S05]  /*13910*/  ENDCOLLECTIVE ;  /* 0x000000000000791b */ /* 0x003fea0003800000 */
.L_x_7590:
[----:B------:R-:W-:Y:S01]  /*13920*/  MOV R67, R244 ;  /* 0x000000f400437202 */ /* 0x000fe20000000f00 */
[----:B------:R-:W-:Y:S06]  /*13930*/  BRA `(.L_x_7591) ;  /* 0xffffff6c00b87947 */ /* 0x000fec000383ffff */
.L_x_7455:
        /* <DEDUP_REMOVED lines=8> */
.L_x_7592:
[----:B------:R-:W-:Y:S02]  /*139c0*/  MOV R250, R246 ;  /* 0x000000f600fa7202 */ /* 0x000fe40000000f00 */
[----:B------:R-:W-:-:S07]  /*139d0*/  MOV R68, R244 ;  /* 0x000000f400447202 */ /* 0x000fce0000000f00 */
[----:B------:R-:W-:Y:S05]  /*139e0*/  WARPSYNC.COLLECTIVE R71, `(.L_x_7593) ;  /* 0x0000000047087348 */ /* 0x000fea0003c00000 */
[----:B------:R0:W1:Y:S02]  /*139f0*/  SHFL.DOWN P0, R244, R250, R251, R252 ;  /* 0x080000fbfaf47389 */ /* 0x00006400000000fc */
[----:B01----:R-:W-:Y:S05]  /*13a00*/  ENDCOLLECTIVE ;  /* 0x000000000000791b */ /* 0x003fea0003800000 */
.L_x_7593:
[----:B------:R-:W-:Y:S02]  /*13a10*/  MOV R250, R70 ;  /* 0x0000004600fa7202 */ /* 0x000fe40000000f00 */
[----:B------:R-:W-:-:S07]  /*13a20*/  MOV R69, R244 ;  /* 0x000000f400457202 */ /* 0x000fce0000000f00 */
[----:B------:R-:W-:Y:S05]  /*13a30*/  WARPSYNC.COLLECTIVE R71, `(.L_x_7594) ;  /* 0x0000000047087348 */ /* 0x000fea0003c00000 */
[----:B------:R0:W1:Y:S02]  /*13a40*/  SHFL.DOWN P0, R244, R250, R251, R252 ;  /* 0x080000fbfaf47389 */ /* 0x00006400000000fc */
[----:B01----:R-:W-:Y:S05]  /*13a50*/  ENDCOLLECTIVE ;  /* 0x000000000000791b */ /* 0x003fea0003800000 */
.L_x_7594:
[----:B------:R-:W-:Y:S02]  /*13a60*/  MOV R250, R248 ;  /* 0x000000f800fa7202 */ /* 0x000fe40000000f00 */
[----:B------:R-:W-:-:S07]  /*13a70*/  MOV R241, R244 ;  /* 0x000000f400f17202 */ /* 0x000fce0000000f00 */
[----:B------:R-:W-:Y:S05]  /*13a80*/  WARPSYNC.COLLECTIVE R71, `(.L_x_7595) ;  /* 0x0000000047087348 */ /* 0x000fea0003c00000 */
[----:B------:R0:W1:Y:S02]  /*13a90*/  SHFL.DOWN P0, R244, R250, R251, R252 ;  /* 0x080000fbfaf47389 */ /* 0x00006400000000fc */
[----:B01----:R-:W-:Y:S05]  /*13aa0*/  ENDCOLLECTIVE ;  /* 0x000000000000791b */ /* 0x003fea0003800000 */
.L_x_7595:
[----:B------:R-:W-:Y:S01]  /*13ab0*/  MOV R71, R244 ;  /* 0x000000f400477202 */ /* 0x000fe20000000f00 */
[----:B------:R-:W-:Y:S06]  /*13ac0*/  BRA `(.L_x_7596) ;  /* 0xffffff8000a07947 */ /* 0x000fec000383ffff */
.L_x_7458:
        /* <DEDUP_REMOVED lines=8> */
.L_x_7598:
[----:B------:R-:W-:Y:S05]  /*13b50*/  BSYNC B0 ;  /* 0x0000000000007941 */ /* 0x000fea0003800000 */
.L_x_7597:
        /* <DEDUP_REMOVED lines=8> */
.L_x_7599:
[----:B------:R-:W-:Y:S02]  /*13be0*/  MOV R250, R247 ;  /* 0x000000f700fa7202 */ /* 0x000fe40000000f00 */
[----:B------:R-:W-:-:S07]  /*13bf0*/  MOV R69, R244 ;  /* 0x000000f400457202 */ /* 0x000fce0000000f00 */
[----:B------:R-:W-:Y:S05]  /*13c00*/  WARPSYNC.COLLECTIVE R71, `(.L_x_7600) ;  /* 0x0000000047087348 */ /* 0x000fea0003c00000 */
[----:B------:R0:W1:Y:S02]  /*13c10*/  SHFL.DOWN P0, R244, R250, R251, R252 ;  /* 0x080000fbfaf47389 */ /* 0x00006400000000fc */
[----:B01----:R-:W-:Y:S05]  /*13c20*/  ENDCOLLECTIVE ;  /* 0x000000000000791b */ /* 0x003fea0003800000 */
.L_x_7600:
[----:B------:R-:W-:Y:S02]  /*13c30*/  MOV R250, R248 ;  /* 0x000000f800fa7202 */ /* 0x000fe40000000f00 */
[----:B------:R-:W-:-:S07]  /*13c40*/  MOV R70, R244 ;  /* 0x000000f400467202 */ /* 0x000fce0000000f00 */
[----:B------:R-:W-:Y:S05]  /*13c50*/  WARPSYNC.COLLECTIVE R71, `(.L_x_7601) ;  /* 0x0000000047087348 */ /* 0x000fea0003c00000 */
[----:B------:R0:W1:Y:S02]  /*13c60*/  SHFL.DOWN P0, R244, R250, R251, R252 ;  /* 0x080000fbfaf47389 */ /* 0x00006400000000fc */
[----:B01----:R-:W-:Y:S05]  /*13c70*/  ENDCOLLECTIVE ;  /* 0x000000000000791b */ /* 0x003fea0003800000 */
.L_x_7601:
[----:B------:R-:W-:Y:S01]  /*13c80*/  MOV R241, R244 ;  /* 0x000000f400f17202 */ /* 0x000fe20000000f00 */
[----:B------:R-:W-:Y:S06]  /*13c90*/  BRA `(.L_x_7602) ;  /* 0xffffff8000807947 */ /* 0x000fec000383ffff */
.L_x_7461:
        /* <DEDUP_REMOVED lines=8> */
.L_x_7604:
[----:B------:R-:W-:Y:S05]  /*13d20*/  BSYNC B0 ;  /* 0x0000000000007941 */ /* 0x000fea0003800000 */
.L_x_7603:
        /* <DEDUP_REMOVED lines=8> */
.L_x_7605:
[----:B------:R-:W-:Y:S02]  /*13db0*/  MOV R250, R247 ;  /* 0x000000f700fa7202 */ /* 0x000fe40000000f00 */
[----:B------:R-:W-:-:S07]  /*13dc0*/  MOV R69, R244 ;  /* 0x000000f400457202 */ /* 0x000fce0000000f00 */
[----:B------:R-:W-:Y:S05]  /*13dd0*/  WARPSYNC.COLLECTIVE R71, `(.L_x_7606) ;  /* 0x0000000047087348 */ /* 0x000fea0003c00000 */
[----:B------:R0:W1:Y:S02]  /*13de0*/  SHFL.DOWN P0, R244, R250, R251, R252 ;  /* 0x080000fbfaf47389 */ /* 0x00006400000000fc */
[----:B01----:R-:W-:Y:S05]  /*13df0*/  ENDCOLLECTIVE ;  /* 0x000000000000791b */ /* 0x003fea0003800000 */
.L_x_7606:
[----:B------:R-:W-:Y:S02]  /*13e00*/  MOV R250, R248 ;  /* 0x000000f800fa7202 */ /* 0x000fe40000000f00 */
[----:B------:R-:W-:-:S07]  /*13e10*/  MOV R70, R244 ;  /* 0x000000f400467202 */ /* 0x000fce0000000f00 */
[----:B------:R-:W-:Y:S05]  /*13e20*/  WARPSYNC.COLLECTIVE R71, `(.L_x_7607) ;  /* 0x0000000047087348 */ /* 0x000fea0003c00000 */
[----:B------:R0:W1:Y:S02]  /*13e30*/  SHFL.DOWN P0, R244, R250, R251, R252 ;  /* 0x080000fbfaf47389 */ /* 0x00006400000000fc */
[----:B01----:R-:W-:Y:S05]  /*13e40*/  ENDCOLLECTIVE ;  /* 0x000000000000791b */ /* 0x003fea0003800000 */
.L_x_7607:
[----:B------:R-:W-:Y:S01]  /*13e50*/  MOV R241, R244 ;  /* 0x000000f400f17202 */ /* 0x000fe20000000f00 */
[----:B------:R-:W-:Y:S06]  /*13e60*/  BRA `(.L_x_7608) ;  /* 0xffffff8000607947 */ /* 0x000fec000383ffff */
.L_x_7464:
        /* <DEDUP_REMOVED lines=8> */
.L_x_7610:
[----:B------:R-:W-:Y:S05]  /*13ef0*/  BSYNC B0 ;  /* 0x0000000000007941 */ /* 0x000fea0003800000 */
.L_x_7609:
        /* <DEDUP_REMOVED lines=8> */
.L_x_7611:
[----:B------:R-:W-:Y:S02]  /*13f80*/  MOV R250, R247 ;  /* 0x000000f700fa7202 */ /* 0x000fe40000000f00 */
[----:B------:R-:W-:-:S07]  /*13f90*/  MOV R69, R244 ;  /* 0x000000f400457202 */ /* 0x000fce0000000f00 */
[----:B------:R-:W-:Y:S05]  /*13fa0*/  WARPSYNC.COLLECTIVE R71, `(.L_x_7612) ;  /* 0x0000000047087348 */ /* 0x000fea0003c00000 */
[----:B------:R0:W1:Y:S02]  /*13fb0*/  SHFL.DOWN P0, R244, R250, R251, R252 ;  /* 0x080000fbfaf47389 */ /* 0x00006400000000fc */
[----:B01----:R-:W-:Y:S05]  /*13fc0*/  ENDCOLLECTIVE ;  /* 0x000000000000791b */ /* 0x003fea0003800000 */
.L_x_7612:
[----:B------:R-:W-:Y:S02]  /*13fd0*/  MOV R250, R248 ;  /* 0x000000f800fa7202 */ /* 0x000fe40000000f00 */
[----:B------:R-:W-:-:S07]  /*13fe0*/  MOV R70, R244 ;  /* 0x000000f400467202 */ /* 0x000fce0000000f00 */
[----:B------:R-:W-:Y:S05]  /*13ff0*/  WARPSYNC.COLLECTIVE R71, `(.L_x_7613) ;  /* 0x0000000047087348 */ /* 0x000fea0003c00000 */
[----:B------:R0:W1:Y:S02]  /*14000*/  SHFL.DOWN P0, R244, R250, R251, R252 ;  /* 0x080000fbfaf47389 */ /* 0x00006400000000fc */
[----:B01----:R-:W-:Y:S05]  /*14010*/  ENDCOLLECTIVE ;  /* 0x000000000000791b */ /* 0x003fea0003800000 */
.L_x_7613:
[----:B------:R-:W-:Y:S01]  /*14020*/  MOV R241, R244 ;  /* 0x000000f400f17202 */ /* 0x000fe20000000f00 */
[----:B------:R-:W-:Y:S06]  /*14030*/  BRA `(.L_x_7614) ;  /* 0xffffff8000407947 */ /* 0x000fec000383ffff */
.L_x_7467:
        /* <DEDUP_REMOVED lines=8> */
.L_x_7616:
[----:B------:R-:W-:Y:S05]  /*140c0*/  BSYNC B0 ;  /* 0x0000000000007941 */ /* 0x000fea0003800000 */
.L_x_7615:
        /* <DEDUP_REMOVED lines=8> */
.L_x_7617:
[----:B------:R-:W-:Y:S02]  /*14150*/  MOV R250, R247 ;  /* 0x000000f700fa7202 */ /* 0x000fe40000000f00 */
[----:B------:R-:W-:-:S07]  /*14160*/  MOV R69, R244 ;  /* 0x000000f400457202 */ /* 0x000fce0000000f00 */
[----:B------:R-:W-:Y:S05]  /*14170*/  WARPSYNC.COLLECTIVE R71, `(.L_x_7618) ;  /* 0x0000000047087348 */ /* 0x000fea0003c00000 */
[----:B------:R0:W1:Y:S02]  /*14180*/  SHFL.DOWN P0, R244, R250, R251, R252 ;  /* 0x080000fbfaf47389 */ /* 0x00006400000000fc */
[----:B01----:R-:W-:Y:S05]  /*14190*/  ENDCOLLECTIVE ;  /* 0x000000000000791b */ /* 0x003fea0003800000 */
.L_x_7618:
[----:B------:R-:W-:Y:S02]  /*141a0*/  MOV R250, R248 ;  /* 0x000000f800fa7202 */ /* 0x000fe40000000f00 */
[----:B------:R-:W-:-:S07]  /*141b0*/  MOV R70, R244 ;  /* 0x000000f400467202 */ /* 0x000fce0000000f00 */
[----:B------:R-:W-:Y:S05]  /*141c0*/  WARPSYNC.COLLECTIVE R71, `(.L_x_7619) ;  /* 0x0000000047087348 */ /* 0x000fea0003c00000 */
[----:B------:R0:W1:Y:S02]  /*141d0*/  SHFL.DOWN P0, R244, R250, R251, R252 ;  /* 0x080000fbfaf47389 */ /* 0x00006400000000fc */
[----:B01----:R-:W-:Y:S05]  /*141e0*/  ENDCOLLECTIVE ;  /* 0x000000000000791b */ /* 0x003fea0003800000 */
.L_x_7619:
[----:B------:R-:W-:Y:S01]  /*141f0*/  MOV R71, R244 ;  /* 0x000000f400477202 */ /* 0x000fe20000000f00 */
[----:B------:R-:W-:Y:S06]  /*14200*/  BRA `(.L_x_7620) ;  /* 0xffffff8000207947 */ /* 0x000fec000383ffff */
.L_x_7470:
        /* <DEDUP_REMOVED lines=8> */
.L_x_7622:
[----:B------:R-:W-:Y:S05]  /*14290*/  BSYNC B0 ;  /* 0x0000000000007941 */ /* 0x000fea0003800000 */
.L_x_7621:
        /* <DEDUP_REMOVED lines=10> */
.L_x_7623:
[----:B------:R-:W-:Y:S02]  /*14340*/  MOV R252, 0x1f ;  /* 0x0000001f00fc7802 */ /* 0x000fe40000000f00 */
[----:B------:R-:W-:Y:S02]  /*14350*/  MOV R70, R247 ;  /* 0x000000f700467202 */ /* 0x000fe40000000f00 */
[----:B------:R-:W-:-:S07]  /*14360*/  MOV R241, R244 ;  /* 0x000000f400f17202 */ /* 0x000fce0000000f00 */
[----:B------:R-:W-:Y:S05]  /*14370*/  WARPSYNC.COLLECTIVE R71, `(.L_x_7624) ;  /* 0x0000000047087348 */ /* 0x000fea0003c00000 */
[----:B------:R0:W1:Y:S02]  /*14380*/  SHFL.IDX P3, R244, R70, R69, R68 ;  /* 0x0000004546f47389 */ /* 0x0000640000060044 */
[----:B01----:R-:W-:Y:S05]  /*14390*/  ENDCOLLECTIVE ;  /* 0x000000000000791b */ /* 0x003fea0003800000 */
.L_x_7624:
        /* <DEDUP_REMOVED lines=15> */
.L_x_7625:
[----:B------:R-:W-:Y:S01]  /*14490*/  MOV R70, R60 ;  /* 0x0000003c00467202 */ /* 0x000fe20000000f00 */
[----:B------:R-:W-:-:S07]  /*144a0*/  FADD.FTZ R240, R244, R240 ;  /* 0x000000f0f4f07221 */ /* 0x000fce0000010000 */
[----:B------:R-:W-:Y:S05]  /*144b0*/  WARPSYNC.COLLECTIVE R71, `(.L_x_7626) ;  /* 0x0000000047087348 */ /* 0x000fea0003c00000 */
[----:B------:R0:W1:Y:S02]  /*144c0*/  SHFL.DOWN P0, R244, R250, R251, R252 ;  /* 0x080000fbfaf47389 */ /* 0x00006400000000fc */
[----:B01----:R-:W-:Y:S05]  /*144d0*/  ENDCOLLECTIVE ;  /* 0x000000000000791b */ /* 0x003fea0003800000 */
.L_x_7626:
[----:B------:R-:W-:Y:S02]  /*144e0*/  MOV R250, R246 ;  /* 0x000000f600fa7202 */ /* 0x000fe40000000f00 */
[----:B------:R-:W-:-:S07]  /*144f0*/  MOV R245, R244 ;  /* 0x000000f400f57202 */ /* 0x000fce0000000f00 */
[----:B------:R-:W-:Y:S05]  /*14500*/  WARPSYNC.COLLECTIVE R71, `(.L_x_7627) ;  /* 0x0000000047087348 */ /* 0x000fea0003c00000 */
[----:B------:R0:W1:Y:S02]  /*14510*/  SHFL.DOWN P0, R244, R250, R251, R252 ;  /* 0x080000fbfaf47389 */ /* 0x00006400000000fc */
[----:B01----:R-:W-:Y:S05]  /*14520*/  ENDCOLLECTIVE ;  /* 0x000000000000791b */ /* 0x003fea0003800000 */
.L_x_7627:
[----:B------:R-:W-:Y:S02]  /*14530*/  MOV R250, R247 ;  /* 0x000000f700fa7202 */ /* 0x000fe40000000f00 */
[----:B------:R-:W-:-:S07]  /*14540*/  MOV R246, R244 ;  /* 0x000000f400f67202 */ /* 0x000fce0000000f00 */
[----:B------:R-:W-:Y:S05]  /*14550*/  WARPSYNC.COLLECTIVE R71, `(.L_x_7628) ;  /* 0x0000000047087348 */ /* 0x000fea0003c00000 */
[----:B------:R0:W1:Y:S02]  /*14560*/  SHFL.DOWN P0, R244, R250, R251, R252 ;  /* 0x080000fbfaf47389 */ /* 0x00006400000000fc */
[----:B01----:R-:W-:Y:S05]  /*14570*/  ENDCOLLECTIVE ;  /* 0x000000000000791b */ /* 0x003fea0003800000 */
.L_x_7628:
[----:B------:R-:W-:Y:S02]  /*14580*/  MOV R250, R248 ;  /* 0x000000f800fa7202 */ /* 0x000fe40000000f00 */
[----:B------:R-:W-:-:S07]  /*14590*/  MOV R247, R244 ;  /* 0x000000f400f77202 */ /* 0x000fce0000000f00 */
[----:B------:R-:W-:Y:S05]  /*145a0*/  WARPSYNC.COLLECTIVE R71, `(.L_x_7629) ;  /* 0x0000000047087348 */ /* 0x000fea0003c00000 */
[----:B------:R0:W1:Y:S02]  /*145b0*/  SHFL.DOWN P0, R244, R250, R251, R252 ;  /* 0x080000fbfaf47389 */ /* 0x00006400000000fc */
[----:B01----:R-:W-:Y:S05]  /*145c0*/  ENDCOLLECTIVE ;  /* 0x000000000000791b */ /* 0x003fea0003800000 */
.L_x_7629:
[----:B------:R-:W-:-:S07]  /*145d0*/  MOV R248, R244 ;  /* 0x000000f400f87202 */ /* 0x000fce0000000f00 */
[----:B------:R-:W-:Y:S05]  /*145e0*/  WARPSYNC.COLLECTIVE R71, `(.L_x_7630) ;  /* 0x0000000047087348 */ /* 0x000fea0003c00000 */
[----:B------:R0:W1:Y:S02]  /*145f0*/  SHFL.IDX P3, R244, R70, R69, R68 ;  /* 0x0000004546f47389 */ /* 0x0000640000060044 */
[----:B01----:R-:W-:Y:S05]  /*14600*/  ENDCOLLECTIVE ;  /* 0x000000000000791b */ /* 0x003fea0003800000 */
.L_x_7630:
[----:B------:R-:W-:Y:S02]  /*14610*/  MOV R70, R61 ;  /* 0x0000003d00467202 */ /* 0x000fe40000000f00 */
[----:B------:R-:W-:-:S07]  /*14620*/  MOV R60, R244 ;  /* 0x000000f4003c7202 */ /* 0x000fce0000000f00 */
[----:B------:R-:W-:Y:S05]  /*14630*/  WARPSYNC.COLLECTIVE R71, `(.L_x_7631) ;  /* 0x0000000047087348 */ /* 0x000fea0003c00000 */
[----:B------:R0:W1:Y:S02]  /*14640*/  SHFL.IDX P3, R244, R70, R69, R68 ;  /* 0x0000004546f47389 */ /* 0x0000640000060044 */
[----:B01----:R-:W-:Y:S05]  /*14650*/  ENDCOLLECTIVE ;  /* 0x000000000000791b */ /* 0x003fea0003800000 */
.L_x_7631:
[----:B------:R-:W-:Y:S02]  /*14660*/  MOV R70, R62 ;  /* 0x0000003e00467202 */ /* 0x000fe40000000f00 */
[----:B------:R-:W-:-:S07]  /*14670*/  MOV R61, R244 ;  /* 0x000000f4003d7202 */ /* 0x000fce0000000f00 */
[----:B------:R-:W-:Y:S05]  /*14680*/  WARPSYNC.COLLECTIVE R71, `(.L_x_7632) ;  /* 0x0000000047087348 */ /* 0x000fea0003c00000 */
[----:B------:R0:W1:Y:S02]  /*14690*/  SHFL.IDX P3, R244, R70, R69, R68 ;  /* 0x0000004546f47389 */ /* 0x0000640000060044 */
[----:B01----:R-:W-:Y:S05]  /*146a0*/  ENDCOLLECTIVE ;  /* 0x000000000000791b */ /* 0x003fea0003800000 */
.L_x_7632:
[----:B------:R-:W-:Y:S02]  /*146b0*/  MOV R70, R63 ;  /* 0x0000003f00467202 */ /* 0x000fe40000000f00 */
[----:B------:R-:W-:-:S07]  /*146c0*/  MOV R62, R244 ;  /* 0x000000f4003e7202 */ /* 0x000fce0000000f00 */
[----:B------:R-:W-:Y:S05]  /*146d0*/  WARPSYNC.COLLECTIVE R71, `(.L_x_7633) ;  /* 0x0000000047087348 */ /* 0x000fea0003c00000 */
[----:B------:R0:W1:Y:S02]  /*146e0*/  SHFL.IDX P3, R244, R70, R69, R68 ;  /* 0x0000004546f47389 */ /* 0x0000640000060044 */
[----:B01----:R-:W-:Y:S05]  /*146f0*/  ENDCOLLECTIVE ;  /* 0x000000000000791b */ /* 0x003fea0003800000 */
.L_x_7633:
[----:B------:R-:W-:Y:S01]  /*14700*/  MOV R63, R244 ;  /* 0x000000f4003f7202 */ /* 0x000fe20000000f00 */
[----:B------:R-:W-:Y:S06]  /*14710*/  BRA `(.L_x_7634) ;  /* 0xffffff7c00787947 */ /* 0x000fec000383ffff */
.L_x_7635:
        /* <DEDUP_REMOVED lines=14> */
.L_x_18702:


//--------------------- .text._Z25selective_scan_bwd_kernelI32Selective_Scan_bwd_kernel_traitsILi64ELi16ELb0ELb1ELb0ELb0ELb0EN3c104HalfENS1_7complexIfEEEEv12SSMParamsBwd --------------------------
	.section	.text._Z25selective_scan_bwd_kernelI32Selective_Scan_bwd_kernel_traitsILi64ELi16ELb0ELb1ELb0ELb0ELb0EN3c104HalfENS1_7complexIfEEEEv12SSMParamsBwd,"ax",@progbits
	.align	128
        .global         _Z25selective_scan_bwd_kernelI32Selective_Scan_bwd_kernel_traitsILi64ELi16ELb0ELb1ELb0ELb0ELb0EN3c104HalfENS1_7complexIfEEEEv12SSMParamsBwd
        .type           _Z25selective_scan_bwd_kernelI32Selective_Scan_bwd_kernel_traitsILi64ELi16ELb0ELb1ELb0ELb0ELb0EN3c104HalfENS1_7complexIfEEEEv12SSMParamsBwd,@function
        .size           _Z25selective_scan_bwd_kernelI32Selective_Scan_bwd_kernel_traitsILi64ELi16ELb0ELb1ELb0ELb0ELb0EN3c104HalfENS1_7complexIfEEEEv12SSMParamsBwd,(.L_x_18703 - _Z25selective_scan_bwd_kernelI32Selective_Scan_bwd_kernel_traitsILi64ELi16ELb0ELb1ELb0ELb0ELb0EN3c104HalfENS1_7complexIfEEEEv12SSMParamsBwd)
        .other          _Z25selective_scan_bwd_kernelI32Selective_Scan_bwd_kernel_traitsILi64ELi16ELb0ELb1ELb0ELb0ELb0EN3c104HalfENS1_7complexIfEEEEv12SSMParamsBwd,@"STO_CUDA_ENTRY STV_DEFAULT"
_Z25selective_scan_bwd_kernelI32Selective_Scan_bwd_kernel_traitsILi64ELi16ELb0ELb1ELb0ELb0ELb0EN3c104HalfENS1_7complexIfEEEEv12SSMParamsBwd:
.text._Z25selective_scan_bwd_kernelI32Selective_Scan_bwd_kernel_traitsILi64ELi16ELb0ELb1ELb0ELb0ELb0EN3c104HalfENS1_7complexIfEEEEv12SSMParamsBwd:
        /* <DEDUP_REMOVED lines=145> */
.L_x_7736:
        /* <DEDUP_REMOVED lines=224> */
[----:B0-----:R-:W-:Y:S02]  /*1710*/  PRMT R17, RZ, 0x7610, R17 ;  /* 0x00007610ff117816 */ /* 0x001fe40000000011 */
        /* <DEDUP_REMOVED lines=70> */
[----:B------:R-:W-:-:S13]  /*1b80*/  ISETP.NE.AND P0, PT, R24, RZ, PT ;  /* 0x000000ff1800720c */ /* 0x000fda0003f05270 */
[----:B------:R-:W3:Y:S01]  /*1b90*/  @!P0 LDG.E.U16 R21, desc[UR26][R4.64+0x40] ;  /* 0x0000401a04158981 */ /* 0x000ee2000c1e1500 */
[----:B------:R-:W-:Y:S02]  /*1ba0*/  ISETP.NE.AND P0, PT, R25, RZ, PT ;  /* 0x000000ff1900720c */ /* 0x000fe40003f05270 */
[----:B------:R-:W-:Y:S02]  /*1bb0*/  PRMT R25, RZ, 0x7610, R25 ;  /* 0x00007610ff197816 */ /* 0x000fe40000000019 */
[----:B-1----:R-:W-:-:S09]  /*1bc0*/  PRMT R22, RZ, 0x7610, R22 ;  /* 0x00007610ff167816 */ /* 0x002fd20000000016 */
        /* <DEDUP_REMOVED lines=163> */
[----:B------:R-:W-:-:S02]  /*2600*/  HADD2.F32 R3, -RZ, R3.H0_H0 ;  /* 0x20000003ff037230 */ /* 0x000fc40000004100 */
[----:B------:R-:W-:Y:S02]  /*2610*/  HFMA2 R93, -RZ, RZ, 0, 0 ;  /* 0x00000000ff5d7431 */ /* 0x000fe400000001ff */
[----:B------:R-:W-:Y:S02]  /*2620*/  HADD2.F32 R4, -RZ, R13.H0_H0 ;  /* 0x2000000dff047230 */ /* 0x000fe40000004100 */
[----:B------:R-:W-:Y:S01]  /*2630*/  FADD.FTZ R13, R11, UR6 ;  /* 0x000000060b0d7e21 */ /* 0x000fe20008010000 */
[----:B------:R-:W-:Y:S01]  /*2640*/  HADD2.F32 R12, -RZ, R12.H0_H0 ;  /* 0x2000000cff0c7230 */ /* 0x000fe20000004100 */
[----:B------:R-:W-:Y:S01]  /*2650*/  ISETP.EQ.AND P1, PT, R0, RZ, P1 ;  /* 0x000000ff0000720c */ /* 0x000fe20000f22270 */
[----:B------:R-:W-:Y:S02]  /*2660*/  HADD2.F32 R63, -RZ, R14.H0_H0 ;  /* 0x2000000eff3f7230 */ /* 0x000fe40000004100 */
[----:B------:R-:W-:Y:S01]  /*2670*/  FADD.FTZ R14, R10, UR6 ;  /* 0x000000060a0e7e21 */ /* 0x000fe20008010000 */
[----:B------:R-:W-:Y:S01]  /*2680*/  HADD2.F32 R65, -RZ, R15.H0_H0 ;  /* 0x2000000fff417230 */ /* 0x000fe20000004100 */
[----:B0-----:R-:W-:Y:S01]  /*2690*/  UIMAD.WIDE.U32 UR12, UR44, UR22, URZ ;  /* 0x000000162c0c72a5 */ /* 0x001fe2000f8e00ff */
        /* <DEDUP_REMOVED lines=48> */
.L_x_7735:
[----:B0-----:R-:W-:Y:S02]  /*29a0*/  SHF.L.U32 R61, R197, 0x5, RZ ;  /* 0x00000005c53d7819 */ /* 0x001fe400000006ff */
[----:B0-----:R-:W-:Y:S02]  /*29b0*/  MOV R63, UR42 ;  /* 0x0000002a003f7c02 */ /* 0x001fe40008000f00 */
[C---:B------:R-:W-:Y:S02]  /*29c0*/  LOP3.LUT R60, R61.reuse, 0x7c1f, R197, 0xc8, !PT ;  /* 0x00007c1f3d3c7812 */ /* 0x040fe400078ec8c5 */
[----:B------:R-:W-:Y:S02]  /*29d0*/  LOP3.LUT R64, R98, 0x7c00, R61, 0xf8, !PT ;  /* 0x00007c0062407812 */ /* 0x000fe400078ef83d */
[----:B------:R-:W-:Y:S02]  /*29e0*/  LOP3.LUT R66, R61, 0x3e0, R98, 0xfe, !PT ;  /* 0x000003e03d427812 */ /* 0x000fe400078efe62 */
[----:B------:R-:W-:-:S02]  /*29f0*/  MOV R61, RZ ;  /* 0x000000ff003d7202 */ /* 0x000fc40000000f00 */
[----:B------:R-:W-:Y:S02]  /*2a00*/  LOP3.LUT R65, R64, 0x20, RZ, 0xfc, !PT ;  /* 0x0000002040417812 */ /* 0x000fe400078efcff */
        /* <DEDUP_REMOVED lines=17> */
[----:B------:R-:W-:Y:S02]  /*2b20*/  PRMT R68, RZ, 0x7610, R68 ;  /* 0x00007610ff447816 */ /* 0x000fe40000000044 */
[----:B------:R-:W-:Y:S02]  /*2b30*/  LOP3.LUT R63, R64, 0xc0, RZ, 0xfc, !PT ;  /* 0x000000c0403f7812 */ /* 0x000fe400078efcff */
[----:B------:R-:W-:Y:S01]  /*2b40*/  ISETP.GE.AND P5, PT, R62, UR25, PT ;  /* 0x000000193e007c0c */ /* 0x000fe2000bfa6270 */
[----:B--2---:R-:W2:Y:S01]  /*2b50*/  @!P2 LDG.E.U16 R67, desc[UR26][R60.64+0x80] ;  /* 0x0000801a3c43a981 */ /* 0x004ea2000c1e1500 */
        /* <DEDUP_REMOVED lines=215> */
[----:B--2---:R-:W-:Y:S01]  /*38d0*/  STS.U16 [R126+0x80], R67 ;  /* 0x000080437e007388 */ /* 0x004fe20000000400 */
[----:B0-----:R-:W-:-:S03]  /*38e0*/  LEA R60, R141, UR22, 0x1 ;  /* 0x000000168d3c7c11 */ /* 0x001fc6000f8e08ff */
[----:B------:R0:W-:Y:S01]  /*38f0*/  STS.U16 [R131+0xc0], R68 ;  /* 0x0000c04483007388 */ /* 0x0001e20000000400 */
[----:B----4-:R-:W-:-:S03]  /*3900*/  LEA R66, R145, UR22, 0x1 ;  /* 0x0000001691427c11 */ /* 0x010fc6000f8e08ff */
[----:B------:R-:W-:Y:S04]  /*3910*/  STS.U16 [R124+0x100], R69 ;  /* 0x000100457c007388 */ /* 0x000fe80000000400 */
[----:B------:R2:W-:Y:S01]  /*3920*/  STS.U16 [R133+0x140], R70 ;  /* 0x0001404685007388 */ /* 0x0005e20000000400 */
[----:B0-----:R-:W-:-:S03]  /*3930*/  LEA R68, R149, UR22, 0x1 ;  /* 0x0000001695447c11 */ /* 0x001fc6000f8e08ff */
[----:B------:R-:W-:Y:S04]  /*3940*/  STS.U16 [R128+0x180], R71 ;  /* 0x0001804780007388 */ /* 0x000fe80000000400 */
[----:B------:R-:W-:Y:S01]  /*3950*/  STS.U16 [R130+0x1c0], R99 ;  /* 0x0001c06382007388 */ /* 0x000fe20000000400 */
[----:B--2---:R-:W-:-:S03]  /*3960*/  LEA R70, R153, UR22, 0x1 ;  /* 0x0000001699467c11 */ /* 0x004fc6000f8e08ff */
[----:B------:R-:W-:Y:S01]  /*3970*/  STS.U16 [R139+0x200], R100 ;  /* 0x000200648b007388 */ /* 0x000fe20000000400 */
[----:B------:R-:W-:-:S03]  /*3980*/  LEA R124, R157, UR22, 0x1 ;  /* 0x000000169d7c7c11 */ /* 0x000fc6000f8e08ff */
[----:B------:R0:W-:Y:S04]  /*3990*/  STS.U16 [R60+0x240], R101 ;  /* 0x000240653c007388 */ /* 0x0001e80000000400 */
[----:B------:R-:W-:Y:S04]  /*39a0*/  STS.U16 [R143+0x280], R102 ;  /* 0x000280668f007388 */ /* 0x000fe80000000400 */
[----:B------:R2:W-:Y:S01]  /*39b0*/  STS.U16 [R66+0x2c0], R103 ;  /* 0x0002c06742007388 */ /* 0x0005e20000000400 */
[----:B0-----:R-:W-:-:S03]  /*39c0*/  LEA R60, R161, UR22, 0x1 ;  /* 0x00000016a13c7c11 */ /* 0x001fc6000f8e08ff */
[----:B------:R-:W-:Y:S04]  /*39d0*/  STS.U16 [R147+0x300], R104 ;  /* 0x0003006893007388 */ /* 0x000fe80000000400 */
[----:B------:R0:W-:Y:S01]  /*39e0*/  STS.U16 [R68+0x340], R105 ;  /* 0x0003406944007388 */ /* 0x0001e20000000400 */
[----:B--2---:R-:W-:-:S03]  /*39f0*/  LEA R66, R165, UR22, 0x1 ;  /* 0x00000016a5427c11 */ /* 0x004fc6000f8e08ff */
[----:B------:R-:W-:Y:S04]  /*3a00*/  STS.U16 [R151+0x380], R106 ;  /* 0x0003806a97007388 */ /* 0x000fe80000000400 */
[----:B------:R2:W-:Y:S01]  /*3a10*/  STS.U16 [R70+0x3c0], R107 ;  /* 0x0003c06b46007388 */ /* 0x0005e20000000400 */
[----:B0-----:R-:W-:-:S03]  /*3a20*/  LEA R68, R169, UR22, 0x1 ;  /* 0x00000016a9447c11 */ /* 0x001fc6000f8e08ff */
[----:B------:R-:W-:Y:S04]  /*3a30*/  STS.U16 [R155+0x400], R108 ;  /* 0x0004006c9b007388 */ /* 0x000fe80000000400 */
[----:B------:R-:W-:Y:S01]  /*3a40*/  STS.U16 [R124+0x440], R109 ;  /* 0x0004406d7c007388 */ /* 0x000fe20000000400 */
[----:B--2---:R-:W-:-:S03]  /*3a50*/  LEA R70, R173, UR22, 0x1 ;  /* 0x00000016ad467c11 */ /* 0x004fc6000f8e08ff */
[----:B------:R-:W-:Y:S04]  /*3a60*/  STS.U16 [R159+0x480], R110 ;  /* 0x0004806e9f007388 */ /* 0x000fe80000000400 */
[----:B------:R-:W-:Y:S04]  /*3a70*/  STS.U16 [R60+0x4c0], R111 ;  /* 0x0004c06f3c007388 */ /* 0x000fe80000000400 */
[----:B------:R-:W-:Y:S04]  /*3a80*/  STS.U16 [R163+0x500], R112 ;  /* 0x00050070a3007388 */ /* 0x000fe80000000400 */
[----:B------:R0:W-:Y:S04]  /*3a90*/  STS.U16 [R66+0x540], R113 ;  /* 0x0005407142007388 */ /* 0x0001e80000000400 */
[----:B------:R-:W-:Y:S01]  /*3aa0*/  STS.U16 [R167+0x580], R114 ;  /* 0x00058072a7007388 */ /* 0x000fe20000000400 */
[----:B------:R-:W-:-:S03]  /*3ab0*/  LEA R100, R185, UR22, 0x1 ;  /* 0x00000016b9647c11 */ /* 0x000fc6000f8e08ff */
[----:B------:R2:W-:Y:S01]  /*3ac0*/  STS.U16 [R68+0x5c0], R115 ;  /* 0x0005c07344007388 */ /* 0x0005e20000000400 */
[----:B0-----:R-:W-:-:S03]  /*3ad0*/  LEA R66, R177, UR22, 0x1 ;  /* 0x00000016b1427c11 */ /* 0x001fc6000f8e08ff */
[----:B------:R-:W-:Y:S01]  /*3ae0*/  STS.U16 [R171+0x600], R116 ;  /* 0x00060074ab007388 */ /* 0x000fe20000000400 */
[----:B------:R-:W-:-:S03]  /*3af0*/  MOV R60, UR47 ;  /* 0x0000002f003c7c02 */ /* 0x000fc60008000f00 */
[----:B------:R-:W-:Y:S01]  /*3b00*/  STS.U16 [R70+0x640], R117 ;  /* 0x0006407546007388 */ /* 0x000fe20000000400 */
[----:B--2---:R-:W-:-:S03]  /*3b10*/  LEA R68, R181, UR22, 0x1 ;  /* 0x00000016b5447c11 */ /* 0x004fc6000f8e08ff */
        /* <DEDUP_REMOVED lines=9> */
[----:B0-----:R-:W-:-:S04]  /*3bb0*/  FMUL.FTZ R66, R17, UR29 ;  /* 0x0000001d11427c20 */ /* 0x001fc80008410000 */
[----:B--2---:R-:W-:Y:S01]  /*3bc0*/  FMUL.RZ R68, R66, 0.15915493667125701904 ;  /* 0x3e22f98342447820 */ /* 0x004fe2000040c000 */
        /* <DEDUP_REMOVED lines=65> */
[-C--:B------:R-:W-:Y:S01]  /*3fe0*/  FMUL.FTZ R113, R7, R62.reuse ;  /* 0x0000003e07717220 */ /* 0x080fe20000410000 */
[----:B------:R-:W-:-:S02]  /*3ff0*/  FMUL.FTZ R115, R6, R62 ;  /* 0x0000003e06737220 */ /* 0x000fc40000410000 */
[----:B------:R-:W-:Y:S01]  /*4000*/  MUFU.SIN R148, R101 ;  /* 0x0000006500947308 */ /* 0x000fe20000000400 */
[C---:B0-----:R-:W-:Y:S01]  /*4010*/  FMUL.FTZ R169, R66.reuse, R169 ;  /* 0x000000a942a97220 */ /* 0x041fe20000410000 */
[----:B------:R-:W-:Y:S01]  /*4020*/  FMUL.FTZ R168, R66, R67 ;  /* 0x0000004342a87220 */ /* 0x000fe20000410000 */
[-C--:B------:R-:W-:Y:S01]  /*4030*/  FMUL.FTZ R66, R5, R62.reuse ;  /* 0x0000003e05427220 */ /* 0x080fe20000410000 */
[----:B------:R-:W-:-:S04]  /*4040*/  FMUL.FTZ R67, R4, R62 ;  /* 0x0000003e04437220 */ /* 0x000fc80000410000 */
[----:B------:R0:W-:Y:S01]  /*4050*/  MUFU.COS R114, R101 ;  /* 0x0000006500727308 */ /* 0x0001e20000000000 */
[C---:B--2---:R-:W-:Y:S01]  /*4060*/  FMUL.FTZ R167, R68.reuse, R167 ;  /* 0x000000a744a77220 */ /* 0x044fe20000410000 */
[----:B------:R-:W-:Y:S01]  /*4070*/  FMUL.FTZ R166, R68, R69 ;  /* 0x0000004544a67220 */ /* 0x000fe20000410000 */
[----:B------:R-:W-:-:S05]  /*4080*/  FMUL.FTZ R68, R3, R62 ;  /* 0x0000003e03447220 */ /* 0x000fca0000410000 */
[----:B------:R-:W-:Y:S01]  /*4090*/  MUFU.SIN R142, R99 ;  /* 0x00000063008e7308 */ /* 0x000fe20000000400 */
[----:B0-----:R-:W-:-:S07]  /*40a0*/  FMUL.FTZ R101, R13, R62 ;  /* 0x0000003e0d657220 */ /* 0x001fce0000410000 */
[----:B------:R0:W-:Y:S08]  /*40b0*/  MUFU.COS R118, R99 ;  /* 0x0000006300767308 */ /* 0x0001f00000000000 */
[----:B------:R-:W-:Y:S01]  /*40c0*/  MUFU.SIN R119, R103 ;  /* 0x0000006700777308 */ /* 0x000fe20000000400 */
[----:B0-----:R-:W-:-:S07]  /*40d0*/  FMUL.FTZ R99, R14, R62 ;  /* 0x0000003e0e637220 */ /* 0x001fce0000410000 */
[----:B------:R0:W-:Y:S02]  /*40e0*/  MUFU.COS R141, R103 ;  /* 0x00000067008d7308 */ /* 0x0001e40000000000 */
[----:B0-----:R-:W-:-:S06]  /*40f0*/  FMUL.FTZ R103, R12, R62 ;  /* 0x0000003e0c677220 */ /* 0x001fcc0000410000 */
[----:B------:R-:W-:Y:S01]  /*4100*/  MUFU.COS R116, R70 ;  /* 0x0000004600747308 */ /* 0x000fe20000000000 */
[----:B------:R-:W-:-:S07]  /*4110*/  SHF.L.U32 R64, R64, 0x5, RZ ;  /* 0x0000000540407819 */ /* 0x000fce00000006ff */
[----:B------:R-:W0:Y:S08]  /*4120*/  MUFU.EX2 R99, R99 ;  /* 0x0000006300637308 */ /* 0x000e300000000800 */
[----:B------:R-:W2:Y:S08]  /*4130*/  MUFU.EX2 R101, R101 ;  /* 0x0000006500657308 */ /* 0x000eb00000000800 */
[----:B------:R-:W3:Y:S08]  /*4140*/  MUFU.EX2 R103, R103 ;  /* 0x0000006700677308 */ /* 0x000ef00000000800 */
[----:B------:R-:W4:Y:S08]  /*4150*/  MUFU.EX2 R105, R105 ;  /* 0x0000006900697308 */ /* 0x000f300000000800 */
[----:B------:R-:W1:Y:S08]  /*4160*/  MUFU.EX2 R107, R107 ;  /* 0x0000006b006b7308 */ /* 0x000e700000000800 */
[----:B------:R-:W5:Y:S08]  /*4170*/  MUFU.EX2 R109, R109 ;  /* 0x0000006d006d7308 */ /* 0x000f700000000800 */
[----:B------:R-:W5:Y:S08]  /*4180*/  MUFU.EX2 R111, R111 ;  /* 0x0000006f006f7308 */ /* 0x000f700000000800 */
[----:B------:R-:W5:Y:S08]  /*4190*/  MUFU.EX2 R113, R113 ;  /* 0x0000007100717308 */ /* 0x000f700000000800 */
[----:B------:R-:W5:Y:S08]  /*41a0*/  MUFU.EX2 R115, R115 ;  /* 0x0000007300737308 */ /* 0x000f700000000800 */
[----:B------:R-:W5:Y:S08]  /*41b0*/  MUFU.EX2 R66, R66 ;  /* 0x0000004200427308 */ /* 0x000f700000000800 */
[----:B------:R-:W5:Y:S08]  /*41c0*/  MUFU.EX2 R67, R67 ;  /* 0x0000004300437308 */ /* 0x000f700000000800 */
[----:B------:R-:W5:Y:S01]  /*41d0*/  MUFU.EX2 R68, R68 ;  /* 0x0000004400447308 */ /* 0x000f620000000800 */
[----:B------:R-:W-:-:S04]  /*41e0*/  LEA.HI.SX32 R64, R64, R64, 0x1b ;  /* 0x0000004040407211 */ /* 0x000fc800078fdaff */
[----:B------:R-:W-:Y:S01]  /*41f0*/  LEA R64, R64, UR22, 0x1 ;  /* 0x0000001640407c11 */ /* 0x000fe2000f8e08ff */
[C---:B0-----:R-:W-:Y:S01]  /*4200*/  FMUL.FTZ R163, R99.reuse, R100 ;  /* 0x0000006463a37220 */ /* 0x041fe20000410000 */
[----:B------:R-:W-:Y:S01]  /*4210*/  FMUL.FTZ R162, R99, R162 ;  /* 0x000000a263a27220 */ /* 0x000fe20000410000 */
        /* <DEDUP_REMOVED lines=8> */
[C---:B-----5:R-:W-:Y:S01]  /*42a0*/  FMUL.FTZ R153, R109.reuse, R110 ;  /* 0x0000006e6d997220 */ /* 0x060fe20000410000 */
[----:B------:R-:W-:Y:S01]  /*42b0*/  FMUL.FTZ R152, R109, R152 ;  /* 0x000000986d987220 */ /* 0x000fe20000410000 */
[C---:B------:R-:W-:Y:S01]  /*42c0*/  FMUL.FTZ R151, R111.reuse, R112 ;  /* 0x000000706f977220 */ /* 0x040fe20000410000 */
[----:B------:R-:W-:Y:S01]  /*42d0*/  FMUL.FTZ R150, R111, R150 ;  /* 0x000000966f967220 */ /* 0x000fe20000410000 */
[C---:B------:R-:W-:Y:S01]  /*42e0*/  FMUL.FTZ R149, R113.reuse, R114 ;  /* 0x0000007271957220 */ /* 0x040fe20000410000 */
[----:B------:R-:W-:Y:S01]  /*42f0*/  FMUL.FTZ R148, R113, R148 ;  /* 0x0000009471947220 */ /* 0x000fe20000410000 */
[----:B------:R-:W-:Y:S01]  /*4300*/  FMUL.FTZ R147, R115, R116 ;  /* 0x0000007473937220 */ /* 0x000fe20000410000 */
[----:B------:R-:W-:Y:S01]  /*4310*/  FMUL.FTZ R144, R66, R117 ;  /* 0x0000007542907220 */ /* 0x000fe20000410000 */
        /* <DEDUP_REMOVED lines=34> */
[----:B------:R-:W-:Y:S01]  /*4540*/  USHF.L.U32 UR48, UR11, 0x8, URZ ;  /* 0x000000080b307899 */ /* 0x000fe200080006ff */
[----:B------:R0:W-:Y:S03]  /*4550*/  MUFU.SIN R146, R70 ;  /* 0x0000004600927308 */ /* 0x0001e60000000400 */
[----:B------:R-:W-:Y:S01]  /*4560*/  UIADD3 UR28, UPT, UPT, UR48, -0x100, URZ ;  /* 0xffffff00301c7890 */ /* 0x000fe2000fffe0ff */
[-C--:B0-----:R-:W-:Y:S01]  /*4570*/  FMUL.FTZ R70, R15, R62.reuse ;  /* 0x0000003e0f467220 */ /* 0x081fe20000410000 */
[----:B------:R-:W-:-:S02]  /*4580*/  FMUL.FTZ R62, R18, R62 ;  /* 0x0000003e123e7220 */ /* 0x000fc40000410000 */
[----:B------:R-:W-:-:S04]  /*4590*/  ULOP3.LUT UR28, UR28, 0x100, URZ, 0xc0, !UPT ;  /* 0x000001001c1c7892 */ /* 0x000fc8000f8ec0ff */
[----:B------:R-:W0:Y:S01]  /*45a0*/  MUFU.EX2 R62, R62 ;  /* 0x0000003e003e7308 */ /* 0x000e220000000800 */
[----:B------:R-:W-:Y:S01]  /*45b0*/  UIADD3 UR28, UPT, UPT, UR28, UR8, URZ ;  /* 0x000000081c1c7290 */ /* 0x000fe2000fffe0ff */
[----:B------:R-:W-:Y:S01]  /*45c0*/  FMUL.FTZ R145, R66, R145 ;  /* 0x0000009142917220 */ /* 0x000fe20000410000 */
[C---:B------:R-:W-:Y:S02]  /*45d0*/  ISETP.NE.AND P0, PT, R197.reuse, RZ, PT ;  /* 0x000000ffc500720c */ /* 0x040fe40003f05270 */
[C---:B------:R-:W-:Y:S02]  /*45e0*/  IADD3 R132, PT, PT, R197.reuse, 0x200, RZ ;  /* 0x00000200c5847810 */ /* 0x040fe40007ffe0ff */
[----:B------:R-:W-:Y:S01]  /*45f0*/  MOV R66, UR28 ;  /* 0x0000001c00427c02 */ /* 0x000fe20008000f00 */
[----:B------:R-:W1:Y:S01]  /*4600*/  MUFU.EX2 R70, R70 ;  /* 0x0000004600467308 */ /* 0x000e620000000800 */
[----:B------:R-:W-:Y:S02]  /*4610*/  ISETP.NE.AND P2, PT, R197, 0x3f, PT ;  /* 0x0000003fc500780c */ /* 0x000fe40003f45270 */
[----:B------:R-:W-:-:S04]  /*4620*/  SEL R66, R66, R132, !P0 ;  /* 0x0000008442427207 */ /* 0x000fc80004000000 */
[----:B------:R-:W-:Y:S01]  /*4630*/  LEA R66, R66, UR22, 0x3 ;  /* 0x0000001642427c11 */ /* 0x000fe2000f8e18ff */
[C---:B0-----:R-:W-:Y:S01]  /*4640*/  FMUL.FTZ R122, R62.reuse, R65 ;  /* 0x000000413e7a7220 */ /* 0x041fe20000410000 */
[----:B------:R-:W-:Y:S01]  /*4650*/  FMUL.FTZ R123, R62, R63 ;  /* 0x0000003f3e7b7220 */ /* 0x000fe20000410000 */
[----:B------:R-:W-:Y:S04]  /*4660*/  BSSY.RECONVERGENT B0, `(.L_x_7638) ;  /* 0x0000054000007945 */ /* 0x000fe80003800200 */
[----:B------:R0:W-:Y:S01]  /*4670*/  STS.64 [R66+0x39e0], R122 ;  /* 0x0039e07a42007388 */ /* 0x0001e20000000a00 */
[----:B------:R-:W-:Y:S01]  /*4680*/  FMUL.FTZ R146, R115, R146 ;  /* 0x0000009273927220 */ /* 0x000fe20000410000 */
[C---:B-1----:R-:W-:Y:S01]  /*4690*/  FMUL.FTZ R165, R70.reuse, R165 ;  /* 0x000000a546a57220 */ /* 0x042fe20000410000 */
        /* <DEDUP_REMOVED lines=37> */
[----:B--2---:R-:W-:Y:S02]  /*48f0*/  HADD2.F32 R119, -RZ, R119.H0_H0 ;  /* 0x20000077ff777230 */ /* 0x004fe40000004100 */
[----:B---3--:R-:W-:Y:S02]  /*4900*/  HADD2.F32 R118, -RZ, R118.H0_H0 ;  /* 0x20000076ff767230 */ /* 0x008fe40000004100 */
[----:B----4-:R-:W-:Y:S02]  /*4910*/  HADD2.F32 R117, -RZ, R117.H0_H0 ;  /* 0x20000075ff757230 */ /* 0x010fe40000004100 */
[----:B-----5:R-:W-:Y:S02]  /*4920*/  HADD2.F32 R116, -RZ, R116.H0_H0 ;  /* 0x20000074ff747230 */ /* 0x020fe40000004100 */
        /* <DEDUP_REMOVED lines=37> */
.L_x_7639:
[----:B------:R-:W-:-:S06]  /*4b80*/  LEA R114, R197, UR22, 0x3 ;  /* 0x00000016c5727c11 */ /* 0x000fcc000f8e18ff */
[----:B------:R-:W0:Y:S02]  /*4b90*/  LDS.64 R114, [R114+0x49e8] ;  /* 0x0049e80072727984 */ /* 0x000e240000000a00 */
.L_x_7640:
[----:B------:R-:W-:Y:S05]  /*4ba0*/  BSYNC.RECONVERGENT B0 ;  /* 0x0000000000007941 */ /* 0x000fea0003800200 */
.L_x_7638:
        /* <DEDUP_REMOVED lines=158> */
[C---:B------:R-:W-:Y:S01]  /*5590*/  FMUL.FTZ R229, R3.reuse, R186 ;  /* 0x000000ba03e57220 */ /* 0x040fe20000410000 */
[C---:B------:R-:W-:Y:S01]  /*55a0*/  FMUL.FTZ R70, R148.reuse, R66 ;  /* 0x0000004294467220 */ /* 0x040fe20000410000 */
[----:B------:R-:W-:Y:S01]  /*55b0*/  FMUL.FTZ R230, R3, R187 ;  /* 0x000000bb03e67220 */ /* 0x000fe20000410000 */
[----:B------:R-:W-:Y:S01]  /*55c0*/  FFMA.FTZ R65, R143, R198, R68 ;  /* 0x000000c68f417223 */ /* 0x000fe20000010044 */
[-C--:B------:R-:W-:Y:S01]  /*55d0*/  FMUL.FTZ R68, R148, R67.reuse ;  /* 0x0000004394447220 */ /* 0x080fe20000410000 */
[----:B------:R-:W-:Y:S01]  /*55e0*/  FFMA.FTZ R67, R149, R67, R70 ;  /* 0x0000004395437223 */ /* 0x000fe20000010046 */
[----:B------:R-:W-:-:S02]  /*55f0*/  LEA R198, R197, UR22, 0x4 ;  /* 0x00000016c5c67c11 */ /* 0x000fc4000f8e20ff */
[----:B------:R-:W-:Y:S01]  /*5600*/  FFMA.FTZ R69, R149, R66, -R68 ;  /* 0x0000004295457223 */ /* 0x000fe20000010844 */
[----:B------:R-:W-:Y:S01]  /*5610*/  FFMA.FTZ R67, R54, R221, R67 ;  /* 0x000000dd36437223 */ /* 0x000fe20000010043 */
[----:B------:R-:W-:Y:S02]  /*5620*/  LOP3.LUT R2, R2, 0xfffffffd, RZ, 0xc0, !PT ;  /* 0xfffffffd02027812 */ /* 0x000fe400078ec0ff */
        /* <DEDUP_REMOVED lines=34> */
[C---:B------:R-:W-:Y:S01]  /*5850*/  ISETP.GE.AND P4, PT, R97.reuse, 0x10, PT ;  /* 0x000000106100780c */ /* 0x040fe20003f86270 */
[----:B------:R-:W-:Y:S01]  /*5860*/  UMOV UR28, 0xffffffff ;  /* 0xffffffff001c7882 */ /* 0x000fe20000000000 */
[----:B------:R-:W-:Y:S02]  /*5870*/  LOP3.LUT R2, R2, 0xfffffffe, RZ, 0xc0, !PT ;  /* 0xfffffffe02027812 */ /* 0x000fe400078ec0ff */
[C---:B------:R-:W-:Y:S02]  /*5880*/  ISETP.GE.AND P2, PT, R97.reuse, 0x8, PT ;  /* 0x000000086100780c */ /* 0x040fe40003f46270 */
[C---:B------:R-:W-:Y:S02]  /*5890*/  ISETP.GE.AND P3, PT, R97.reuse, 0x4, PT ;  /* 0x000000046100780c */ /* 0x040fe40003f66270 */
[----:B------:R-:W-:-:S05]  /*58a0*/  ISETP.GE.AND P5, PT, R97, 0x1, PT ;  /* 0x000000016100780c */ /* 0x000fca0003fa6270 */
[----:B------:R-:W-:Y:S02]  /*58b0*/  @P4 LOP3.LUT R2, R2, 0x1, RZ, 0xfc, !PT ;  /* 0x0000000102024812 */ /* 0x000fe400078efcff */
[----:B------:R-:W-:Y:S02]  /*58c0*/  ISETP.GE.AND P4, PT, R97, 0x2, PT ;  /* 0x000000026100780c */ /* 0x000fe40003f86270 */
[----:B---3--:R-:W-:-:S05]  /*58d0*/  LEA R197, R197, R198, 0x4 ;  /* 0x000000c6c5c57211 */ /* 0x008fca00078e20ff */
[----:B--2---:R-:W-:Y:S04]  /*58e0*/  LDS.128 R64, [R197+0x31d0] ;  /* 0x0031d000c5407984 */ /* 0x004fe80000000c00 */
[----:B------:R-:W2:Y:S02]  /*58f0*/  LDS.128 R68, [R197+0x31e0] ;  /* 0x0031e000c5447984 */ /* 0x000ea40000000c00 */
[-C--:B--2---:R-:W-:Y:S01]  /*5900*/  FMUL.FTZ R233, R67, R69.reuse ;  /* 0x0000004543e97220 */ /* 0x084fe20000410000 */
[----:B------:R-:W-:-:S03]  /*5910*/  FMUL.FTZ R246, R66, R69 ;  /* 0x0000004542f67220 */ /* 0x000fc60000410000 */
[-C--:B------:R-:W-:Y:S01]  /*5920*/  FFMA.FTZ R233, R66, R68.reuse, -R233 ;  /* 0x0000004442e97223 */ /* 0x080fe200000108e9 */
[----:B------:R-:W-:-:S03]  /*5930*/  FFMA.FTZ R246, R67, R68, R246 ;  /* 0x0000004443f67223 */ /* 0x000fc600000100f6 */
[----:B------:R-:W-:Y:S01]  /*5940*/  FADD.FTZ R242, R70, R233 ;  /* 0x000000e946f27221 */ /* 0x000fe20000010000 */
[-C--:B------:R-:W-:Y:S01]  /*5950*/  FMUL.FTZ R233, R65, R69.reuse ;  /* 0x0000004541e97220 */ /* 0x080fe20000410000 */
[C---:B------:R-:W-:Y:S01]  /*5960*/  FMUL.FTZ R70, R64.reuse, R69 ;  /* 0x0000004540467220 */ /* 0x040fe20000410000 */
[----:B------:R-:W-:Y:S02]  /*5970*/  FADD.FTZ R245, R71, R246 ;  /* 0x000000f647f57221 */ /* 0x000fe40000010000 */
[-C--:B------:R-:W-:Y:S01]  /*5980*/  FFMA.FTZ R244, R64, R68.reuse, -R233 ;  /* 0x0000004440f47223 */ /* 0x080fe200000108e9 */
[----:B------:R-:W-:Y:S01]  /*5990*/  FFMA.FTZ R243, R65, R68, R70 ;  /* 0x0000004441f37223 */ /* 0x000fe20000010046 */
        /* <DEDUP_REMOVED lines=61> */
.L_x_7763:
        /* <DEDUP_REMOVED lines=13> */
.L_x_7766:
[----:B------:R-:W-:-:S03]  /*5e40*/  UMOV UR28, 0xffffffff ;  /* 0xffffffff001c7882 */ /* 0x000fc60000000000 */
[----:B------:R-:W-:Y:S05]  /*5e50*/  BRA.DIV UR28, `(.L_x_7644) ;  /* 0x0000007a1c907947 */ /* 0x000fea000b800000 */
.L_x_7769:
[----:B------:R-:W-:-:S03]  /*5e60*/  UMOV UR28, 0xffffffff ;  /* 0xffffffff001c7882 */ /* 0x000fc60000000000 */
[----:B------:R-:W-:Y:S05]  /*5e70*/  BRA.DIV UR28, `(.L_x_7645) ;  /* 0x0000007a1cb07947 */ /* 0x000fea000b800000 */
.L_x_7772:
[----:B------:R-:W-:-:S03]  /*5e80*/  UMOV UR28, 0xffffffff ;  /* 0xffffffff001c7882 */ /* 0x000fc60000000000 */
[----:B------:R-:W-:Y:S05]  /*5e90*/  BRA.DIV UR28, `(.L_x_7646) ;  /* 0x0000007a1cd07947 */ /* 0x000fea000b800000 */
.L_x_7775:
        /* <DEDUP_REMOVED lines=10> */
.L_x_7785:
[C---:B0---4-:R-:W-:Y:S01]  /*5f40*/  FMUL.FTZ R69, R244.reuse, R63 ;  /* 0x0000003ff4457220 */ /* 0x051fe20000410000 */
[----:B------:R-:W-:-:S03]  /*5f50*/  FMUL.FTZ R68, R244, R61 ;  /* 0x0000003df4447220 */ /* 0x000fc60000410000 */
[C---:B---3--:R-:W-:Y:S01]  /*5f60*/  FFMA.FTZ R70, R243.reuse, R62, R69 ;  /* 0x0000003ef3467223 */ /* 0x048fe20000010045 */
[C---:B------:R-:W-:Y:S01]  /*5f70*/  FMUL.FTZ R69, R243.reuse, R63 ;  /* 0x0000003ff3457220 */ /* 0x040fe20000410000 */
[C---:B------:R-:W-:Y:S01]  /*5f80*/  FFMA.FTZ R68, R243.reuse, R60, R68 ;  /* 0x0000003cf3447223 */ /* 0x040fe20000010044 */
[----:B------:R-:W-:Y:S01]  /*5f90*/  FMUL.FTZ R243, R243, R61 ;  /* 0x0000003df3f37220 */ /* 0x000fe20000410000 */
[----:B------:R-:W-:Y:S01]  /*5fa0*/  @P0 FADD.FTZ R63, R245, R70 ;  /* 0x00000046f53f0221 */ /* 0x000fe20000010000 */
[C---:B------:R-:W-:Y:S02]  /*5fb0*/  FFMA.FTZ R69, R244.reuse, R62, -R69 ;  /* 0x0000003ef4457223 */ /* 0x040fe40000010845 */
[----:B------:R-:W-:Y:S01]  /*5fc0*/  FSEL R61, R61, R68, !P0 ;  /* 0x000000443d3d7208 */ /* 0x000fe20004000000 */
[----:B------:R-:W-:Y:S01]  /*5fd0*/  @P0 FFMA.FTZ R60, R244, R60, -R243 ;  /* 0x0000003cf43c0223 */ /* 0x000fe200000108f3 */
[----:B------:R-:W-:Y:S01]  /*5fe0*/  @P0 FADD.FTZ R62, R242, R69 ;  /* 0x00000045f23e0221 */ /* 0x000fe20000010000 */
[----:B------:R-:W-:-:S03]  /*5ff0*/  FMUL.FTZ R69, R65, R63 ;  /* 0x0000003f41457220 */ /* 0x000fc60000410000 */
[CC--:B------:R-:W-:Y:S01]  /*6000*/  FMUL.FTZ R68, R65.reuse, R62.reuse ;  /* 0x0000003e41447220 */ /* 0x0c0fe20000410000 */
[C---:B------:R-:W-:Y:S01]  /*6010*/  FFMA.FTZ R71, R64.reuse, R62, -R69 ;  /* 0x0000003e40477223 */ /* 0x040fe20000010845 */
[C---:B------:R-:W-:Y:S01]  /*6020*/  FMUL.FTZ R69, R65.reuse, R61 ;  /* 0x0000003d41457220 */ /* 0x040fe20000410000 */
[----:B------:R0:W-:Y:S01]  /*6030*/  STS.128 [R197+0x31d0], R60 ;  /* 0x0031d03cc5007388 */ /* 0x0001e20000000c00 */
[C---:B------:R-:W-:Y:S01]  /*6040*/  FFMA.FTZ R70, R64.reuse, R63, R68 ;  /* 0x0000003f40467223 */ /* 0x040fe20000010044 */
[-C--:B------:R-:W-:Y:S01]  /*6050*/  FMUL.FTZ R68, R65, R60.reuse ;  /* 0x0000003c41447220 */ /* 0x080fe20000410000 */
[----:B0-----:R-:W-:-:S03]  /*6060*/  FFMA.FTZ R60, R64, R60, -R69 ;  /* 0x0000003c403c7223 */ /* 0x001fc60000010845 */
[----:B------:R-:W-:Y:S01]  /*6070*/  FFMA.FTZ R61, R64, R61, R68 ;  /* 0x0000003d403d7223 */ /* 0x000fe20000010044 */
[----:B------:R-:W-:Y:S01]  /*6080*/  FADD.FTZ R62, R66, R71 ;  /* 0x00000047423e7221 */ /* 0x000fe20000010000 */
[----:B------:R-:W-:-:S05]  /*6090*/  FADD.FTZ R63, R67, R70 ;  /* 0x00000046433f7221 */ /* 0x000fca0000010000 */
[----:B------:R3:W-:Y:S02]  /*60a0*/  STS.128 [R197+0x31e0], R60 ;  /* 0x0031e03cc5007388 */ /* 0x0007e40000000c00 */
.L_x_7641:
[----:B---3--:R-:W3:Y:S01]  /*60b0*/  S2R R197, SR_TID.X ;  /* 0x0000000000c57919 */ /* 0x008ee20000002100 */
[----:B------:R-:W-:Y:S05]  /*60c0*/  WARPSYNC.ALL ;  /* 0x0000000000007948 */ /* 0x000fea0003800000 */
[C---:B---3--:R-:W-:Y:S01]  /*60d0*/  LOP3.LUT P0, RZ, R197.reuse, 0x1f, RZ, 0xc0, !PT ;  /* 0x0000001fc5ff7812 */ /* 0x048fe2000780c0ff */
[CC--:B-----5:R-:W-:Y:S01]  /*60e0*/  FMUL.FTZ R62, R140.reuse, R185.reuse ;  /* 0x000000b98c3e7220 */ /* 0x0e0fe20000410000 */
[-C--:B------:R-:W-:Y:S01]  /*60f0*/  FMUL.FTZ R60, R140, R196.reuse ;  /* 0x000000c48c3c7220 */ /* 0x080fe20000410000 */
[----:B------:R-:W-:Y:S01]  /*6100*/  BAR.SYNC.DEFER_BLOCKING 0x0 ;  /* 0x0000000000007b1d */ /* 0x000fe20000010000 */
[----:B------:R-:W-:Y:S01]  /*6110*/  ISETP.GT.U32.AND P2, PT, R197, 0x1f, PT ;  /* 0x0000001fc500780c */ /* 0x000fe20003f44070 */
[C---:B------:R-:W-:Y:S01]  /*6120*/  FFMA.FTZ R61, R141.reuse, R196, -R62 ;  /* 0x000000c48d3d7223 */ /* 0x040fe2000001083e */
[----:B------:R-:W-:-:S03]  /*6130*/  FFMA.FTZ R60, R141, R185, R60 ;  /* 0x000000b98d3c7223 */ /* 0x000fc6000001003c */
[----:B------:R-:W-:Y:S01]  /*6140*/  FADD.FTZ R61, R170, R61 ;  /* 0x0000003daa3d7221 */ /* 0x000fe20000010000 */
[----:B------:R-:W-:-:S03]  /*6150*/  FADD.FTZ R60, R125, R60 ;  /* 0x0000003c7d3c7221 */ /* 0x000fc60000010000 */
[C---:B------:R-:W-:Y:S01]  /*6160*/  FMUL.FTZ R62, R142.reuse, R61 ;  /* 0x0000003d8e3e7220 */ /* 0x040fe20000410000 */
[----:B--2---:R-:W-:-:S03]  /*6170*/  FMUL.FTZ R64, R142, R60 ;  /* 0x0000003c8e407220 */ /* 0x004fc60000410000 */
[C---:B------:R-:W-:Y:S01]  /*6180*/  FFMA.FTZ R63, R143.reuse, R60, R62 ;  /* 0x0000003c8f3f7223 */ /* 0x040fe2000001003e */
[----:B01----:R-:W-:Y:S01]  /*6190*/  FMUL.FTZ R60, R140, R115 ;  /* 0x000000738c3c7220 */ /* 0x003fe20000410000 */
[----:B------:R-:W-:Y:S01]  /*61a0*/  FFMA.FTZ R66, R143, R61, -R64 ;  /* 0x0000003d8f427223 */ /* 0x000fe20000010840 */
[C---:B------:R-:W-:Y:S01]  /*61b0*/  FMUL.FTZ R61, R141.reuse, R115 ;  /* 0x000000738d3d7220 */ /* 0x040fe20000410000 */
[----:B------:R-:W-:Y:S01]  /*61c0*/  FADD.FTZ R63, R126, R63 ;  /* 0x0000003f7e3f7221 */ /* 0x000fe20000010000 */
[-C--:B------:R-:W-:Y:S01]  /*61d0*/  FFMA.FTZ R60, R141, R114.reuse, -R60 ;  /* 0x000000728d3c7223 */ /* 0x080fe2000001083c */
[----:B------:R-:W-:Y:S01]  /*61e0*/  FADD.FTZ R66, R171, R66 ;  /* 0x00000042ab427221 */ /* 0x000fe20000010000 */
[----:B------:R-:W-:Y:S02]  /*61f0*/  FFMA.FTZ R61, -R140, R114, -R61 ;  /* 0x000000728c3d7223 */ /* 0x000fe4000001093d */
[C---:B------:R-:W-:Y:S01]  /*6200*/  FMUL.FTZ R64, R142.reuse, R60 ;  /* 0x0000003c8e407220 */ /* 0x040fe20000410000 */
[----:B------:R-:W0:Y:S01]  /*6210*/  LDS.64 R68, [R198+0x31d8] ;  /* 0x0031d800c6447984 */ /* 0x000e220000000a00 */
[----:B------:R-:W-:-:S02]  /*6220*/  FMUL.FTZ R62, R142, R61 ;  /* 0x0000003d8e3e7220 */ /* 0x000fc40000410000 */
[C---:B------:R-:W-:Y:S01]  /*6230*/  FFMA.FTZ R64, R143.reuse, R61, -R64 ;  /* 0x0000003d8f407223 */ /* 0x040fe20000010840 */
[CC--:B------:R-:W-:Y:S01]  /*6240*/  FMUL.FTZ R61, R144.reuse, R63.reuse ;  /* 0x0000003f903d7220 */ /* 0x0c0fe20000410000 */
[----:B------:R-:W-:Y:S01]  /*6250*/  FFMA.FTZ R62, R143, R60, R62 ;  /* 0x0000003c8f3e7223 */ /* 0x000fe2000001003e */
[CC--:B------:R-:W-:Y:S02]  /*6260*/  FMUL.FTZ R60, R144.reuse, R66.reuse ;  /* 0x00000042903c7220 */ /* 0x0c0fe40000410000 */
[C---:B------:R-:W-:Y:S01]  /*6270*/  FFMA.FTZ R65, R145.reuse, R66, -R61 ;  /* 0x0000004291417223 */ /* 0x040fe2000001083d */
[C---:B------:R-:W-:Y:S01]  /*6280*/  FMUL.FTZ R61, R144.reuse, R64 ;  /* 0x00000040903d7220 */ /* 0x040fe20000410000 */
[C---:B------:R-:W-:Y:S01]  /*6290*/  FFMA.FTZ R60, R145.reuse, R63, R60 ;  /* 0x0000003f913c7223 */ /* 0x040fe2000001003c */
[-C--:B------:R-:W-:Y:S01]  /*62a0*/  FMUL.FTZ R63, R144, R62.reuse ;  /* 0x0000003e903f7220 */ /* 0x080fe20000410000 */
[----:B------:R-:W-:Y:S01]  /*62b0*/  FADD.FTZ R65, R172, R65 ;  /* 0x00000041ac417221 */ /* 0x000fe20000010000 */
[----:B------:R-:W-:Y:S01]  /*62c0*/  FFMA.FTZ R61, R145, R62, R61 ;  /* 0x0000003e913d7223 */ /* 0x000fe2000001003d */
[----:B------:R-:W-:Y:S01]  /*62d0*/  FADD.FTZ R60, R127, R60 ;  /* 0x0000003c7f3c7221 */ /* 0x000fe20000010000 */
[----:B------:R-:W-:Y:S01]  /*62e0*/  FFMA.FTZ R63, R145, R64, -R63 ;  /* 0x00000040913f7223 */ /* 0x000fe2000001083f */
[----:B------:R-:W-:-:S02]  /*62f0*/  FMUL.FTZ R62, R146, R65 ;  /* 0x00000041923e7220 */ /* 0x000fc40000410000 */
[CC--:B------:R-:W-:Y:S02]  /*6300*/  FMUL.FTZ R64, R146.reuse, R60.reuse ;  /* 0x0000003c92407220 */ /* 0x0c0fe40000410000 */
[C---:B------:R-:W-:Y:S01]  /*6310*/  FFMA.FTZ R67, R147.reuse, R60, R62 ;  /* 0x0000003c93437223 */ /* 0x040fe2000001003e */
[C---:B------:R-:W-:Y:S01]  /*6320*/  FMUL.FTZ R60, R146.reuse, R63 ;  /* 0x0000003f923c7220 */ /* 0x040fe20000410000 */
[C---:B------:R-:W-:Y:S01]  /*6330*/  FFMA.FTZ R64, R147.reuse, R65, -R64 ;  /* 0x0000004193407223 */ /* 0x040fe20000010840 */
[-C--:B------:R-:W-:Y:S01]  /*6340*/  FMUL.FTZ R62, R146, R61.reuse ;  /* 0x0000003d923e7220 */ /* 0x080fe20000410000 */
[----:B------:R-:W-:Y:S01]  /*6350*/  FADD.FTZ R67, R128, R67 ;  /* 0x0000004380437221 */ /* 0x000fe20000010000 */
[----:B------:R-:W-:Y:S01]  /*6360*/  FFMA.FTZ R60, R147, R61, R60 ;  /* 0x0000003d933c7223 */ /* 0x000fe2000001003c */
[----:B------:R-:W-:Y:S01]  /*6370*/  FADD.FTZ R64, R173, R64 ;  /* 0x00000040ad407221 */ /* 0x000fe20000010000 */
[----:B------:R-:W-:Y:S01]  /*6380*/  FFMA.FTZ R62, R147, R63, -R62 ;  /* 0x0000003f933e7223 */ /* 0x000fe2000001083e */
[C---:B------:R-:W-:Y:S01]  /*6390*/  FMUL.FTZ R61, R148.reuse, R67 ;  /* 0x00000043943d7220 */ /* 0x040fe20000410000 */
[C---:B------:R-:W-:Y:S01]  /*63a0*/  FMUL.FTZ R63, R148.reuse, R60 ;  /* 0x0000003c943f7220 */ /* 0x040fe20000410000 */
[----:B------:R-:W-:-:S02]  /*63b0*/  FMUL.FTZ R66, R148, R64 ;  /* 0x0000004094427220 */ /* 0x000fc40000410000 */
[C---:B------:R-:W-:Y:S01]  /*63c0*/  FFMA.FTZ R65, R149.reuse, R64, -R61 ;  /* 0x0000004095417223 */ /* 0x040fe2000001083d */
[-C--:B------:R-:W-:Y:S01]  /*63d0*/  FMUL.FTZ R61, R148, R62.reuse ;  /* 0x0000003e943d7220 */ /* 0x080fe20000410000 */
[C---:B------:R-:W-:Y:S01]  /*63e0*/  FFMA.FTZ R66, R149.reuse, R67, R66 ;  /* 0x0000004395427223 */ /* 0x040fe20000010042 */
[C---:B------:R-:W-:Y:S01]  /*63f0*/  FFMA.FTZ R63, R149.reuse, R62, -R63 ;  /* 0x0000003e953f7223 */ /* 0x040fe2000001083f */
[----:B------:R-:W-:Y:S01]  /*6400*/  FADD.FTZ R65, R174, R65 ;  /* 0x00000041ae417221 */ /* 0x000fe20000010000 */
[----:B------:R-:W-:Y:S01]  /*6410*/  FFMA.FTZ R61, R149, R60, R61 ;  /* 0x0000003c953d7223 */ /* 0x000fe2000001003d */
[----:B------:R-:W-:Y:S02]  /*6420*/  FADD.FTZ R66, R129, R66 ;  /* 0x0000004281427221 */ /* 0x000fe40000010000 */
[C---:B------:R-:W-:Y:S01]  /*6430*/  FMUL.FTZ R60, R150.reuse, R65 ;  /* 0x00000041963c7220 */ /* 0x040fe20000410000 */
[C---:B0-----:R-:W-:Y:S01]  /*6440*/  FMUL.FTZ R71, R123.reuse, R68 ;  /* 0x000000447b477220 */ /* 0x041fe20000410000 */
[CC--:B------:R-:W-:Y:S01]  /*6450*/  FMUL.FTZ R62, R150.reuse, R66.reuse ;  /* 0x00000042963e7220 */ /* 0x0c0fe20000410000 */
[----:B------:R-:W-:Y:S01]  /*6460*/  FMUL.FTZ R123, R123, R69 ;  /* 0x000000457b7b7220 */ /* 0x000fe20000410000 */
        /* <DEDUP_REMOVED lines=8> */
[CC--:B------:R-:W-:Y:S01]  /*64f0*/  FMUL.FTZ R61, R152.reuse, R67.reuse ;  /* 0x00000043983d7220 */ /* 0x0c0fe20000410000 */
[C---:B------:R-:W-:Y:S01]  /*6500*/  FMUL.FTZ R63, R152.reuse, R60 ;  /* 0x0000003c983f7220 */ /* 0x040fe20000410000 */
[----:B------:R-:W-:Y:S01]  /*6510*/  FMUL.FTZ R66, R152, R64 ;  /* 0x0000004098427220 */ /* 0x000fe20000410000 */
[----:B------:R-:W-:Y:S01]  /*6520*/  FFMA.FTZ R68, R122, R68, -R123 ;  /* 0x000000447a447223 */ /* 0x000fe2000001087b */
[C---:B------:R-:W-:Y:S01]  /*6530*/  FFMA.FTZ R65, R153.reuse, R64, -R61 ;  /* 0x0000004099417223 */ /* 0x040fe2000001083d */
[-C--:B------:R-:W-:Y:S01]  /*6540*/  FMUL.FTZ R61, R152, R62.reuse ;  /* 0x0000003e983d7220 */ /* 0x080fe20000410000 */
[C---:B------:R-:W-:Y:S01]  /*6550*/  FFMA.FTZ R66, R153.reuse, R67, R66 ;  /* 0x0000004399427223 */ /* 0x040fe20000010042 */
[C---:B------:R-:W-:Y:S01]  /*6560*/  FFMA.FTZ R63, R153.reuse, R62, -R63 ;  /* 0x0000003e993f7223 */ /* 0x040fe2000001083f */
[----:B------:R-:W-:Y:S01]  /*6570*/  FADD.FTZ R65, R176, R65 ;  /* 0x00000041b0417221 */ /* 0x000fe20000010000 */
[----:B------:R-:W-:Y:S01]  /*6580*/  FFMA.FTZ R61, R153, R60, R61 ;  /* 0x0000003c993d7223 */ /* 0x000fe2000001003d */
[----:B------:R-:W-:Y:S01]  /*6590*/  FADD.FTZ R66, R131, R66 ;  /* 0x0000004283427221 */ /* 0x000fe20000010000 */
[----:B------:R-:W-:Y:S01]  /*65a0*/  FFMA.FTZ R199, R77, R199, R68 ;  /* 0x000000c74dc77223 */ /* 0x000fe20000010044 */
        /* <DEDUP_REMOVED lines=20> */
[C---:B------:R-:W-:Y:S02]  /*66f0*/  FMUL.FTZ R60, R158.reuse, R65 ;  /* 0x000000419e3c7220 */ /* 0x040fe40000410000 */
[----:B------:R-:W-:-:S02]  /*6700*/  FMUL.FTZ R62, R158, R66 ;  /* 0x000000429e3e7220 */ /* 0x000fc40000410000 */
        /* <DEDUP_REMOVED lines=32> */
[----:B------:R-:W-:Y:S01]  /*6910*/  FMUL.FTZ R61, R164, R62 ;  /* 0x0000003ea43d7220 */ /* 0x000fe20000410000 */
[C---:B------:R-:W-:Y:S02]  /*6920*/  FFMA.FTZ R66, R165.reuse, R67, R66 ;  /* 0x00000043a5427223 */ /* 0x040fe40000010042 */
[----:B------:R-:W-:Y:S01]  /*6930*/  FADD.FTZ R65, R182, R65 ;  /* 0x00000041b6417221 */ /* 0x000fe20000010000 */
[C---:B------:R-:W-:Y:S01]  /*6940*/  FFMA.FTZ R60, R165.reuse, R60, R61 ;  /* 0x0000003ca53c7223 */ /* 0x040fe2000001003d */
[----:B------:R-:W-:Y:S01]  /*6950*/  FFMA.FTZ R61, R165, R62, -R63 ;  /* 0x0000003ea53d7223 */ /* 0x000fe2000001083f */
[----:B------:R-:W-:Y:S01]  /*6960*/  FADD.FTZ R66, R137, R66 ;  /* 0x0000004289427221 */ /* 0x000fe20000010000 */
[----:B------:R-:W-:-:S03]  /*6970*/  FMUL.FTZ R62, R166, R65 ;  /* 0x00000041a63e7220 */ /* 0x000fc60000410000 */
[CC--:B------:R-:W-:Y:S01]  /*6980*/  FMUL.FTZ R64, R166.reuse, R66.reuse ;  /* 0x00000042a6407220 */ /* 0x0c0fe20000410000 */
[C---:B------:R-:W-:Y:S01]  /*6990*/  FFMA.FTZ R63, R167.reuse, R66, R62 ;  /* 0x00000042a73f7223 */ /* 0x040fe2000001003e */
[----:B------:R-:W-:Y:S02]  /*69a0*/  MOV R62, UR45 ;  /* 0x0000002d003e7c02 */ /* 0x000fe40008000f00 */
[----:B------:R-:W-:Y:S01]  /*69b0*/  FFMA.FTZ R66, R167, R65, -R64 ;  /* 0x00000041a7427223 */ /* 0x000fe20000010840 */
[-C--:B------:R-:W-:Y:S01]  /*69c0*/  FMUL.FTZ R64, R166, R60.reuse ;  /* 0x0000003ca6407220 */ /* 0x080fe20000410000 */
[----:B------:R-:W-:Y:S01]  /*69d0*/  ISETP.LE.OR P0, PT, R62, UR11, P0 ;  /* 0x0000000b3e007c0c */ /* 0x000fe20008703670 */
        /* <DEDUP_REMOVED lines=8> */
[C---:B------:R-:W-:Y:S01]  /*6a60*/  FFMA.FTZ R70, R169.reuse, R63, R62 ;  /* 0x0000003fa9467223 */ /* 0x040fe2000001003e */
[----:B------:R-:W-:Y:S01]  /*6a70*/  FFMA.FTZ R67, R169, R66, -R65 ;  /* 0x00000042a9437223 */ /* 0x000fe20000010841 */
[-C--:B------:R-:W-:Y:S01]  /*6a80*/  FMUL.FTZ R62, R168, R60.reuse ;  /* 0x0000003ca83e7220 */ /* 0x080fe20000410000 */
[----:B------:R-:W-:Y:S01]  /*6a90*/  VOTEU.ALL UP0, P0 ;  /* 0x0000000000ff7886 */ /* 0x000fe20000000000 */
[----:B------:R-:W-:Y:S01]  /*6aa0*/  FADD.FTZ R66, R139, R70 ;  /* 0x000000468b427221 */ /* 0x000fe20000010000 */
[----:B------:R-:W-:Y:S01]  /*6ab0*/  FFMA.FTZ R70, R122, R69, R71 ;  /* 0x000000457a467223 */ /* 0x000fe20000010047 */
[----:B------:R-:W-:Y:S01]  /*6ac0*/  FFMA.FTZ R64, R169, R60, R64 ;  /* 0x0000003ca9407223 */ /* 0x000fe20000010040 */
[----:B------:R-:W-:Y:S01]  /*6ad0*/  HFMA2 R60, -RZ, RZ, 1.875, 0 ;  /* 0x3f800000ff3c7431 */ /* 0x000fe200000001ff */
[----:B------:R-:W-:Y:S01]  /*6ae0*/  @!UP0 ULEA UR28, UR8, UR22, 0x4 ;  /* 0x00000016081c8291 */ /* 0x000fe2000f8e20ff */
[----:B------:R-:W-:Y:S01]  /*6af0*/  FFMA.FTZ R200, R77, R200, R70 ;  /* 0x000000c84dc87223 */ /* 0x000fe20000010046 */
[----:B------:R-:W-:Y:S01]  /*6b00*/  FFMA.FTZ R65, R169, R61, -R62 ;  /* 0x0000003da9417223 */ /* 0x000fe2000001083e */
[----:B------:R-:W-:-:S02]  /*6b10*/  CS2R R62, SRZ ;  /* 0x00000000003e7805 */ /* 0x000fc4000001ff00 */
[----:B------:R-:W-:Y:S01]  /*6b20*/  MOV R61, RZ ;  /* 0x000000ff003d7202 */ /* 0x000fe20000000f00 */
[----:B------:R-:W-:Y:S01]  /*6b30*/  FMUL.FTZ R68, R168, R200 ;  /* 0x000000c8a8447220 */ /* 0x000fe20000410000 */
[----:B------:R-:W-:-:S03]  /*6b40*/  FADD.FTZ R67, R184, R67 ;  /* 0x00000043b8437221 */ /* 0x000fc60000010000 */
[CC--:B------:R-:W-:Y:S01]  /*6b50*/  FFMA.FTZ R69, R169.reuse, R199.reuse, -R68 ;  /* 0x000000c7a9457223 */ /* 0x0c0fe20000010844 */
[----:B------:R-:W0:Y:S03]  /*6b60*/  @!P0 LDS.128 R60, [UR28+0x4be0] ;  /* 0x004be01cff3c8984 */ /* 0x000e260008000c00 */
[----:B------:R-:W-:Y:S01]  /*6b70*/  FFMA.FTZ R202, R76, R202, R69 ;  /* 0x000000ca4cca7223 */ /* 0x000fe20000010045 */
[----:B------:R-:W-:Y:S01]  /*6b80*/  FMUL.FTZ R69, R168, R199 ;  /* 0x000000c7a8457220 */ /* 0x000fe20000410000 */
[----:B------:R1:W-:Y:S03]  /*6b90*/  STS.128 [R198+0x35e0], R64 ;  /* 0x0035e040c6007388 */ /* 0x0003e60000000c00 */
[----:B-1----:R-:W-:-:S04]  /*6ba0*/  FFMA.FTZ R64, R169, R200, R69 ;  /* 0x000000c8a9407223 */ /* 0x002fc80000010045 */
        /* <DEDUP_REMOVED lines=86> */
[----:B0-----:R-:W-:Y:S05]  /*7110*/  @P2 BRA `(.L_x_7648) ;  /* 0x0000000800b82947 */ /* 0x001fea0003800000 */
[----:B------:R-:W-:Y:S01]  /*7120*/  LEA R122, R197, R198, 0x4 ;  /* 0x000000c6c57a7211 */ /* 0x000fe200078e20ff */
[----:B------:R-:W-:-:S04]  /*7130*/  UMOV UR28, 0xffffffff ;  /* 0xffffffff001c7882 */ /* 0x000fc80000000000 */
[----:B------:R-:W-:Y:S04]  /*7140*/  LDS.128 R68, [R122+0x35e0] ;  /* 0x0035e0007a447984 */ /* 0x000fe80000000c00 */
[----:B------:R-:W0:Y:S02]  /*7150*/  LDS.128 R64, [R122+0x35f0] ;  /* 0x0035f0007a407984 */ /* 0x000e240000000c00 */
[C---:B0-----:R-:W-:Y:S01]  /*7160*/  FMUL.FTZ R98, R69.reuse, R66 ;  /* 0x0000004245627220 */ /* 0x041fe20000410000 */
[C---:B------:R-:W-:Y:S01]  /*7170*/  FMUL.FTZ R247, R69.reuse, R67 ;  /* 0x0000004345f77220 */ /* 0x040fe20000410000 */
[C---:B------:R-:W-:Y:S01]  /*7180*/  FMUL.FTZ R245, R69.reuse, R65 ;  /* 0x0000004145f57220 */ /* 0x040fe20000410000 */
[----:B------:R-:W-:Y:S01]  /*7190*/  FMUL.FTZ R246, R69, R64 ;  /* 0x0000004045f67220 */ /* 0x000fe20000410000 */
[C---:B------:R-:W-:Y:S01]  /*71a0*/  FFMA.FTZ R248, R68.reuse, R67, R98 ;  /* 0x0000004344f87223 */ /* 0x040fe20000010062 */
[C---:B------:R-:W-:Y:S01]  /*71b0*/  FFMA.FTZ R247, R68.reuse, R66, -R247 ;  /* 0x0000004244f77223 */ /* 0x040fe200000108f7 */
[----:B------:R-:W-:Y:S01]  /*71c0*/  LOP3.LUT R98, R197, 0x1f, RZ, 0xc0, !PT ;  /* 0x0000001fc5627812 */ /* 0x000fe200078ec0ff */
[C---:B------:R-:W-:Y:S01]  /*71d0*/  FFMA.FTZ R245, R68.reuse, R64, -R245 ;  /* 0x0000004044f57223 */ /* 0x040fe200000108f5 */
[----:B------:R-:W-:Y:S01]  /*71e0*/  FFMA.FTZ R246, R68, R65, R246 ;  /* 0x0000004144f67223 */ /* 0x000fe200000100f6 */
[----:B------:R-:W-:Y:S01]  /*71f0*/  FADD.FTZ R247, R70, R247 ;  /* 0x000000f746f77221 */ /* 0x000fe20000010000 */
[----:B------:R-:W-:Y:S01]  /*7200*/  ISETP.NE.AND P2, PT, R98, 0x1f, PT ;  /* 0x0000001f6200780c */ /* 0x000fe20003f45270 */
[----:B------:R-:W-:Y:S01]  /*7210*/  FADD.FTZ R248, R71, R248 ;  /* 0x000000f847f87221 */ /* 0x000fe20000010000 */
[----:B------:R-:W-:Y:S11]  /*7220*/  BRA.DIV UR28, `(.L_x_7649) ;  /* 0x0000006a1ce07947 */ /* 0x000ff6000b800000 */
[----:B------:R0:W1:Y:S04]  /*7230*/  SHFL.DOWN PT, R69, R245, 0x1, 0x1f ;  /* 0x08201f00f5457f89 */ /* 0x00006800000e0000 */
[----:B------:R0:W2:Y:S04]  /*7240*/  SHFL.DOWN PT, R70, R246, 0x1, 0x1f ;  /* 0x08201f00f6467f89 */ /* 0x0000a800000e0000 */
[----:B------:R0:W3:Y:S04]  /*7250*/  SHFL.DOWN PT, R123, R247, 0x1, 0x1f ;  /* 0x08201f00f77b7f89 */ /* 0x0000e800000e0000 */
[----:B------:R0:W4:Y:S02]  /*7260*/  SHFL.DOWN PT, R68, R248, 0x1, 0x1f ;  /* 0x08201f00f8447f89 */ /* 0x00012400000e0000 */
.L_x_7790:
[----:B------:R-:W-:Y:S04]  /*7270*/  BSSY.RECONVERGENT B0, `(.L_x_7650) ;  /* 0x000000d000007945 */ /* 0x000fe80003800200 */
[----:B------:R-:W-:Y:S05]  /*7280*/  @!P2 BRA `(.L_x_7651) ;  /* 0x00000000002ca947 */ /* 0x000fea0003800000 */
[-C--:B----4-:R-:W-:Y:S01]  /*7290*/  FMUL.FTZ R71, R246, R68.reuse ;  /* 0x00000044f6477220 */ /* 0x090fe20000410000 */
[----:B------:R-:W-:-:S03]  /*72a0*/  FMUL.FTZ R68, R245, R68 ;  /* 0x00000044f5447220 */ /* 0x000fc60000410000 */
[-C--:B---3--:R-:W-:Y:S01]  /*72b0*/  FFMA.FTZ R71, R245, R123.reuse, -R71 ;  /* 0x0000007bf5477223 */ /* 0x088fe20000010847 */
[C---:B------:R-:W-:Y:S01]  /*72c0*/  FFMA.FTZ R123, R246.reuse, R123, R68 ;  /* 0x0000007bf67b7223 */ /* 0x040fe20000010044 */
[-C--:B--2---:R-:W-:Y:S02]  /*72d0*/  FMUL.FTZ R68, R246, R70.reuse ;  /* 0x00000046f6447220 */ /* 0x084fe40000410000 */
[----:B0-----:R-:W-:Y:S01]  /*72e0*/  FADD.FTZ R247, R247, R71 ;  /* 0x00000047f7f77221 */ /* 0x001fe20000010000 */
[----:B------:R-:W-:Y:S01]  /*72f0*/  FMUL.FTZ R71, R245, R70 ;  /* 0x00000046f5477220 */ /* 0x000fe20000410000 */
[C---:B-1----:R-:W-:Y:S01]  /*7300*/  FFMA.FTZ R68, R69.reuse, R245, -R68 ;  /* 0x000000f545447223 */ /* 0x042fe20000010844 */
[----:B------:R-:W-:Y:S02]  /*7310*/  FADD.FTZ R248, R248, R123 ;  /* 0x0000007bf8f87221 */ /* 0x000fe40000010000 */
[----:B------:R-:W-:Y:S02]  /*7320*/  FFMA.FTZ R246, R69, R246, R71 ;  /* 0x000000f645f67223 */ /* 0x000fe40000010047 */
[----:B------:R-:W-:-:S07]  /*7330*/  MOV R245, R68 ;  /* 0x0000004400f57202 */ /* 0x000fce0000000f00 */
.L_x_7651:
[----:B------:R-:W-:Y:S05]  /*7340*/  BSYNC.RECONVERGENT B0 ;  /* 0x0000000000007941 */ /* 0x000fea0003800200 */
.L_x_7650:
[----:B------:R-:W-:Y:S01]  /*7350*/  UMOV UR28, 0xffffffff ;  /* 0xffffffff001c7882 */ /* 0x000fe20000000000 */
[----:B------:R-:W-:Y:S02]  /*7360*/  ISETP.GT.U32.AND P2, PT, R98, 0x1d, PT ;  /* 0x0000001d6200780c */ /* 0x000fe40003f44070 */
[----:B------:R-:W-:Y:S11]  /*7370*/  BRA.DIV UR28, `(.L_x_7652) ;  /* 0x0000006a1cec7947 */ /* 0x000ff6000b800000 */
[----:B-1----:R1:W0:Y:S04]  /*7380*/  SHFL.DOWN PT, R69, R245, 0x2, 0x1f ;  /* 0x08401f00f5457f89 */ /* 0x00222800000e0000 */
[----:B--2---:R1:W2:Y:S04]  /*7390*/  SHFL.DOWN PT, R70, R246, 0x2, 0x1f ;  /* 0x08401f00f6467f89 */ /* 0x0042a800000e0000 */
[----:B---3--:R1:W3:Y:S04]  /*73a0*/  SHFL.DOWN PT, R123, R247, 0x2, 0x1f ;  /* 0x08401f00f77b7f89 */ /* 0x0082e800000e0000 */
[----:B------:R1:W0:Y:S02]  /*73b0*/  SHFL.DOWN PT, R71, R248, 0x2, 0x1f ;  /* 0x08401f00f8477f89 */ /* 0x00022400000e0000 */
.L_x_7796:
        /* <DEDUP_REMOVED lines=8> */
[----:B------:R-:W-:Y:S01]  /*7440*/  FADD.FTZ R248, R248, R71 ;  /* 0x00000047f8f87221 */ /* 0x000fe20000010000 */
[C---:B------:R-:W-:Y:S02]  /*7450*/  FMUL.FTZ R71, R245.reuse, R70 ;  /* 0x00000046f5477220 */ /* 0x040fe40000410000 */
[-C--:B------:R-:W-:Y:S02]  /*7460*/  FFMA.FTZ R68, R245, R69.reuse, -R68 ;  /* 0x00000045f5447223 */ /* 0x080fe40000010844 */
[----:B------:R-:W-:-:S03]  /*7470*/  FFMA.FTZ R246, R246, R69, R71 ;  /* 0x00000045f6f67223 */ /* 0x000fc60000010047 */
[----:B------:R-:W-:-:S07]  /*7480*/  MOV R245, R68 ;  /* 0x0000004400f57202 */ /* 0x000fce0000000f00 */
.L_x_7654:
[----:B------:R-:W-:Y:S05]  /*7490*/  BSYNC.RECONVERGENT B0 ;  /* 0x0000000000007941 */ /* 0x000fea0003800200 */
.L_x_7653:
[----:B------:R-:W-:Y:S01]  /*74a0*/  UMOV UR28, 0xffffffff ;  /* 0xffffffff001c7882 */ /* 0x000fe20000000000 */
[----:B------:R-:W-:Y:S02]  /*74b0*/  ISETP.GT.U32.AND P2, PT, R98, 0x1b, PT ;  /* 0x0000001b6200780c */ /* 0x000fe40003f44070 */
[----:B------:R-:W-:Y:S11]  /*74c0*/  BRA.DIV UR28, `(.L_x_7655) ;  /* 0x0000006e1c0c7947 */ /* 0x000ff6000b800000 */
[----:B0-----:R0:W0:Y:S04]  /*74d0*/  SHFL.DOWN PT, R69, R245, 0x4, 0x1f ;  /* 0x08801f00f5457f89 */ /* 0x00102800000e0000 */
[----:B--2---:R2:W0:Y:S04]  /*74e0*/  SHFL.DOWN PT, R70, R246, 0x4, 0x1f ;  /* 0x08801f00f6467f89 */ /* 0x00442800000e0000 */
[----:B---3--:R2:W3:Y:S04]  /*74f0*/  SHFL.DOWN PT, R123, R247, 0x4, 0x1f ;  /* 0x08801f00f77b7f89 */ /* 0x0084e800000e0000 */
[----:B------:R2:W0:Y:S02]  /*7500*/  SHFL.DOWN PT, R71, R248, 0x4, 0x1f ;  /* 0x08801f00f8477f89 */ /* 0x00042400000e0000 */
.L_x_7802:
        /* <DEDUP_REMOVED lines=8> */
[----:B------:R-:W-:Y:S01]  /*7590*/  FADD.FTZ R248, R248, R71 ;  /* 0x00000047f8f87221 */ /* 0x000fe20000010000 */
[C---:B------:R-:W-:Y:S02]  /*75a0*/  FMUL.FTZ R71, R245.reuse, R70 ;  /* 0x00000046f5477220 */ /* 0x040fe40000410000 */
[-C--:B------:R-:W-:Y:S02]  /*75b0*/  FFMA.FTZ R68, R245, R69.reuse, -R68 ;  /* 0x00000045f5447223 */ /* 0x080fe40000010844 */
[----:B------:R-:W-:-:S03]  /*75c0*/  FFMA.FTZ R246, R246, R69, R71 ;  /* 0x00000045f6f67223 */ /* 0x000fc60000010047 */
[----:B------:R-:W-:-:S07]  /*75d0*/  MOV R245, R68 ;  /* 0x0000004400f57202 */ /* 0x000fce0000000f00 */
.L_x_7657:
[----:B------:R-:W-:Y:S05]  /*75e0*/  BSYNC.RECONVERGENT B0 ;  /* 0x0000000000007941 */ /* 0x000fea0003800200 */
.L_x_7656:
[----:B------:R-:W-:Y:S01]  /*75f0*/  UMOV UR28, 0xffffffff ;  /* 0xffffffff001c7882 */ /* 0x000fe20000000000 */
[----:B------:R-:W-:Y:S02]  /*7600*/  ISETP.GT.U32.AND P2, PT, R98, 0x17, PT ;  /* 0x000000176200780c */ /* 0x000fe40003f44070 */
[----:B------:R-:W-:Y:S11]  /*7610*/  BRA.DIV UR28, `(.L_x_7658) ;  /* 0x0000006e1c2c7947 */ /* 0x000ff6000b800000 */
[----:B0-----:R0:W0:Y:S04]  /*7620*/  SHFL.DOWN PT, R69, R245, 0x8, 0x1f ;  /* 0x09001f00f5457f89 */ /* 0x00102800000e0000 */
[----:B------:R0:W0:Y:S04]  /*7630*/  SHFL.DOWN PT, R70, R246, 0x8, 0x1f ;  /* 0x09001f00f6467f89 */ /* 0x00002800000e0000 */
[----:B---3--:R3:W0:Y:S04]  /*7640*/  SHFL.DOWN PT, R123, R247, 0x8, 0x1f ;  /* 0x09001f00f77b7f89 */ /* 0x00862800000e0000 */
[----:B------:R3:W0:Y:S02]  /*7650*/  SHFL.DOWN PT, R71, R248, 0x8, 0x1f ;  /* 0x09001f00f8477f89 */ /* 0x00062400000e0000 */
.L_x_7808:
        /* <DEDUP_REMOVED lines=8> */
[----:B------:R-:W-:Y:S01]  /*76e0*/  FADD.FTZ R248, R248, R71 ;  /* 0x00000047f8f87221 */ /* 0x000fe20000010000 */
[C---:B------:R-:W-:Y:S02]  /*76f0*/  FMUL.FTZ R71, R245.reuse, R70 ;  /* 0x00000046f5477220 */ /* 0x040fe40000410000 */
[-C--:B------:R-:W-:Y:S02]  /*7700*/  FFMA.FTZ R68, R245, R69.reuse, -R68 ;  /* 0x00000045f5447223 */ /* 0x080fe40000010844 */
[----:B------:R-:W-:-:S03]  /*7710*/  FFMA.FTZ R246, R246, R69, R71 ;  /* 0x00000045f6f67223 */ /* 0x000fc60000010047 */
[----:B------:R-:W-:-:S07]  /*7720*/  MOV R245, R68 ;  /* 0x0000004400f57202 */ /* 0x000fce0000000f00 */
.L_x_7660:
[----:B------:R-:W-:Y:S05]  /*7730*/  BSYNC.RECONVERGENT B0 ;  /* 0x0000000000007941 */ /* 0x000fea0003800200 */
.L_x_7659:
[----:B------:R-:W-:Y:S01]  /*7740*/  UMOV UR28, 0xffffffff ;  /* 0xffffffff001c7882 */ /* 0x000fe20000000000 */
[----:B------:R-:W-:Y:S02]  /*7750*/  ISETP.GT.U32.AND P2, PT, R98, 0xf, PT ;  /* 0x0000000f6200780c */ /* 0x000fe40003f44070 */
[----:B------:R-:W-:Y:S11]  /*7760*/  BRA.DIV UR28, `(.L_x_7661) ;  /* 0x0000006e1c4c7947 */ /* 0x000ff6000b800000 */
[----:B0-----:R0:W0:Y:S04]  /*7770*/  SHFL.DOWN PT, R69, R245, 0x10, 0x1f ;  /* 0x0a001f00f5457f89 */ /* 0x00102800000e0000 */
[----:B------:R0:W0:Y:S04]  /*7780*/  SHFL.DOWN PT, R70, R246, 0x10, 0x1f ;  /* 0x0a001f00f6467f89 */ /* 0x00002800000e0000 */
[----:B------:R0:W0:Y:S04]  /*7790*/  SHFL.DOWN PT, R123, R247, 0x10, 0x1f ;  /* 0x0a001f00f77b7f89 */ /* 0x00002800000e0000 */
[----:B------:R0:W0:Y:S02]  /*77a0*/  SHFL.DOWN PT, R71, R248, 0x10, 0x1f ;  /* 0x0a001f00f8477f89 */ /* 0x00002400000e0000 */
.L_x_7814:
        /* <DEDUP_REMOVED lines=13> */
.L_x_7663:
[----:B------:R-:W-:Y:S05]  /*7880*/  BSYNC.RECONVERGENT B0 ;  /* 0x0000000000007941 */ /* 0x000fea0003800200 */
.L_x_7662:
[----:B------:R-:W-:Y:S01]  /*7890*/  UMOV UR28, 0xffffffff ;  /* 0xffffffff001c7882 */ /* 0x000fe20000000000 */
[----:B------:R-:W-:Y:S02]  /*78a0*/  ISETP.NE.AND P2, PT, R197, 0x1f, PT ;  /* 0x0000001fc500780c */ /* 0x000fe40003f45270 */
[----:B------:R-:W-:Y:S11]  /*78b0*/  BRA.DIV UR28, `(.L_x_7664) ;  /* 0x0000006e1c6c7947 */ /* 0x000ff6000b800000 */
[----:B------:R-:W5:Y:S04]  /*78c0*/  SHFL.IDX PT, R242, R246, RZ, 0x1f ;  /* 0x00001ffff6f27589 */ /* 0x000f6800000e0000 */
[----:B0-----:R-:W0:Y:S04]  /*78d0*/  SHFL.IDX PT, R123, R245, RZ, 0x1f ;  /* 0x00001ffff57b7589 */ /* 0x001e2800000e0000 */
[----:B------:R-:W0:Y:S04]  /*78e0*/  SHFL.IDX PT, R233, R247, RZ, 0x1f ;  /* 0x00001ffff7e97589 */ /* 0x000e2800000e0000 */
[----:B-1----:R-:W-:Y:S04]  /*78f0*/  SHFL.DOWN PT, R245, R245, 0x1, 0x1f ;  /* 0x08201f00f5f57f89 */ /* 0x002fe800000e0000 */
[----:B--2---:R-:W-:Y:S04]  /*7900*/  SHFL.DOWN PT, R246, R246, 0x1, 0x1f ;  /* 0x08201f00f6f67f89 */ /* 0x004fe800000e0000 */
[----:B---3--:R-:W-:Y:S01]  /*7910*/  SHFL.DOWN PT, R247, R247, 0x1, 0x1f ;  /* 0x08201f00f7f77f89 */ /* 0x008fe200000e0000 */
[-C--:B-----5:R-:W-:Y:S01]  /*7920*/  FMUL.FTZ R69, R63, R242.reuse ;  /* 0x000000f23f457220 */ /* 0x0a0fe20000410000 */
[-C--:B------:R-:W-:Y:S01]  /*7930*/  FMUL.FTZ R243, R61, R242.reuse ;  /* 0x000000f23df37220 */ /* 0x080fe20000410000 */
[----:B----4-:R-:W-:-:S02]  /*7940*/  FMUL.FTZ R68, R60, R242 ;  /* 0x000000f23c447220 */ /* 0x010fc40000410000 */
[CC--:B0-----:R-:W-:Y:S01]  /*7950*/  FFMA.FTZ R244, R62.reuse, R123.reuse, -R69 ;  /* 0x0000007b3ef47223 */ /* 0x0c1fe20000010845 */
[----:B------:R-:W-:Y:S01]  /*7960*/  FMUL.FTZ R69, R62, R242 ;  /* 0x000000f23e457220 */ /* 0x000fe20000410000 */
[-C--:B------:R-:W-:Y:S01]  /*7970*/  FFMA.FTZ R243, R60, R123.reuse, -R243 ;  /* 0x0000007b3cf37223 */ /* 0x080fe200000108f3 */
[-C--:B------:R-:W-:Y:S01]  /*7980*/  FFMA.FTZ R242, R61, R123.reuse, R68 ;  /* 0x0000007b3df27223 */ /* 0x080fe20000010044 */
[----:B------:R-:W-:Y:S01]  /*7990*/  FADD.FTZ R244, R233, R244 ;  /* 0x000000f4e9f47221 */ /* 0x000fe20000010000 */
[----:B------:R-:W-:Y:S01]  /*79a0*/  FFMA.FTZ R69, R63, R123, R69 ;  /* 0x0000007b3f457223 */ /* 0x000fe20000010045 */
[----:B------:R-:W0:Y:S04]  /*79b0*/  SHFL.IDX PT, R233, R248, RZ, 0x1f ;  /* 0x00001ffff8e97589 */ /* 0x000e2800000e0000 */
[----:B------:R-:W1:Y:S04]  /*79c0*/  SHFL.IDX PT, R60, R60, RZ, 0x1f ;  /* 0x00001fff3c3c7589 */ /* 0x000e6800000e0000 */
[----:B------:R-:W2:Y:S04]  /*79d0*/  SHFL.IDX PT, R61, R61, RZ, 0x1f ;  /* 0x00001fff3d3d7589 */ /* 0x000ea800000e0000 */
[----:B------:R-:W3:Y:S04]  /*79e0*/  SHFL.IDX PT, R62, R62, RZ, 0x1f ;  /* 0x00001fff3e3e7589 */ /* 0x000ee800000e0000 */
[----:B------:R-:W4:Y:S04]  /*79f0*/  SHFL.IDX PT, R63, R63, RZ, 0x1f ;  /* 0x00001fff3f3f7589 */ /* 0x000f2800000e0000 */
[----:B------:R-:W1:Y:S01]  /*7a00*/  SHFL.DOWN PT, R248, R248, 0x1, 0x1f ;  /* 0x08201f00f8f87f89 */ /* 0x000e6200000e0000 */
[----:B0-----:R-:W-:-:S07]  /*7a10*/  FADD.FTZ R123, R233, R69 ;  /* 0x00000045e97b7221 */ /* 0x001fce0000010000 */
.L_x_7828:
[----:B------:R-:W-:Y:S04]  /*7a20*/  BSSY.RECONVERGENT B0, `(.L_x_7665) ;  /* 0x000000d000007945 */ /* 0x000fe80003800200 */
[----:B------:R-:W-:Y:S05]  /*7a30*/  @!P2 BRA `(.L_x_7666) ;  /* 0x00000000002ca947 */ /* 0x000fea0003800000 */
[-C--:B--2---:R-:W-:Y:S01]  /*7a40*/  FMUL.FTZ R68, R246, R61.reuse ;  /* 0x0000003df6447220 */ /* 0x084fe20000410000 */
[----:B------:R-:W-:-:S03]  /*7a50*/  FMUL.FTZ R61, R245, R61 ;  /* 0x0000003df53d7220 */ /* 0x000fc60000410000 */
[CC--:B-1----:R-:W-:Y:S01]  /*7a60*/  FFMA.FTZ R68, R245.reuse, R60.reuse, -R68 ;  /* 0x0000003cf5447223 */ /* 0x0c2fe20000010844 */
[C---:B------:R-:W-:Y:S01]  /*7a70*/  FFMA.FTZ R61, R246.reuse, R60, R61 ;  /* 0x0000003cf63d7223 */ /* 0x040fe2000001003d */
[-C--:B----4-:R-:W-:Y:S01]  /*7a80*/  FMUL.FTZ R60, R246, R63.reuse ;  /* 0x0000003ff63c7220 */ /* 0x090fe20000410000 */
[----:B------:R-:W-:-:S03]  /*7a90*/  FMUL.FTZ R63, R245, R63 ;  /* 0x0000003ff53f7220 */ /* 0x000fc60000410000 */
[-C--:B---3--:R-:W-:Y:S01]  /*7aa0*/  FFMA.FTZ R60, R245, R62.reuse, -R60 ;  /* 0x0000003ef53c7223 */ /* 0x088fe2000001083c */
[----:B------:R-:W-:-:S03]  /*7ab0*/  FFMA.FTZ R63, R246, R62, R63 ;  /* 0x0000003ef63f7223 */ /* 0x000fc6000001003f */
[----:B------:R-:W-:Y:S01]  /*7ac0*/  FADD.FTZ R62, R247, R60 ;  /* 0x0000003cf73e7221 */ /* 0x000fe20000010000 */
[----:B------:R-:W-:Y:S01]  /*7ad0*/  FADD.FTZ R63, R248, R63 ;  /* 0x0000003ff83f7221 */ /* 0x000fe20000010000 */
[----:B------:R-:W-:-:S07]  /*7ae0*/  MOV R60, R68 ;  /* 0x00000044003c7202 */ /* 0x000fce0000000f00 */
.L_x_7666:
[----:B------:R-:W-:Y:S05]  /*7af0*/  BSYNC.RECONVERGENT B0 ;  /* 0x0000000000007941 */ /* 0x000fea0003800200 */
.L_x_7665:
[CC--:B----4-:R-:W-:Y:S01]  /*7b00*/  FMUL.FTZ R69, R65.reuse, R63.reuse ;  /* 0x0000003f41457220 */ /* 0x0d0fe20000410000 */
[-C--:B---3--:R-:W-:Y:S01]  /*7b10*/  FMUL.FTZ R246, R65, R62.reuse ;  /* 0x0000003e41f67220 */ /* 0x088fe20000410000 */
[----:B-12---:R0:W-:Y:S02]  /*7b20*/  STS.128 [R122+0x35f0], R60 ;  /* 0x0035f03c7a007388 */ /* 0x0061e40000000c00 */
        /* <DEDUP_REMOVED lines=13> */
.L_x_7648:
[----:B------:R-:W-:Y:S05]  /*7c00*/  WARPSYNC.ALL ;  /* 0x0000000000007948 */ /* 0x000fea0003800000 */
[----:B------:R-:W-:Y:S01]  /*7c10*/  ISETP.NE.AND P0, PT, R197, RZ, PT ;  /* 0x000000ffc500720c */ /* 0x000fe20003f05270 */
[----:B------:R-:W-:Y:S01]  /*7c20*/  BAR.SYNC.DEFER_BLOCKING 0x0 ;  /* 0x0000000000007b1d */ /* 0x000fe20000010000 */
[----:B------:R-:W-:Y:S01]  /*7c30*/  MOV R65, UR40 ;  /* 0x0000002800417c02 */ /* 0x000fe20008000f00 */
[----:B0-----:R-:W-:Y:S01]  /*7c40*/  FMUL.FTZ R69, R17, R76 ;  /* 0x0000004c11457220 */ /* 0x001fe20000410000 */
        /* <DEDUP_REMOVED lines=9> */
[----:B-1----:R-:W-:Y:S01]  /*7ce0*/  LOP3.LUT R60, R197, UR28, RZ, 0xfc, !PT ;  /* 0x0000001cc53c7c12 */ /* 0x002fe2000f8efcff */
[----:B------:R-:W-:-:S03]  /*7cf0*/  UMOV UR28, UR24 ;  /* 0x00000018001c7c82 */ /* 0x000fc60008000000 */
[----:B------:R-:W-:-:S03]  /*7d00*/  MOV R61, UR48 ;  /* 0x00000030003d7c02 */ /* 0x000fc60008000f00 */
[----:B------:R-:W-:Y:S01]  /*7d10*/  IMAD.WIDE.U32 R62, R65, UR8, R60 ;  /* 0x00000008413e7c25 */ /* 0x000fe2000f8e003c */
[----:B------:R-:W-:Y:S02]  /*7d20*/  MOV R65, UR41 ;  /* 0x0000002900417c02 */ /* 0x000fe40008000f00 */
[----:B------:R-:W-:-:S03]  /*7d30*/  LEA R64, P2, R62, UR9, 0x2 ;  /* 0x000000093e407c11 */ /* 0x000fc6000f8410ff */
[----:B------:R-:W-:-:S05]  /*7d40*/  IMAD R65, R65, UR8, R63 ;  /* 0x0000000841417c24 */ /* 0x000fca000f8e023f */
[----:B------:R-:W-:Y:S01]  /*7d50*/  LEA.HI.X R65, R62, UR10, R65, 0x2, P2 ;  /* 0x0000000a3e417c11 */ /* 0x000fe200090f1441 */
[-C--:B0-----:R-:W-:Y:S01]  /*7d60*/  FMUL.FTZ R68, R66, R115.reuse ;  /* 0x0000007342447220 */ /* 0x081fe20000410000 */
[----:B------:R-:W-:Y:S01]  /*7d70*/  FMUL.FTZ R61, R67, R115 ;  /* 0x00000073433d7220 */ /* 0x000fe20000410000 */
[----:B------:R-:W-:Y:S02]  /*7d80*/  FMUL.FTZ R115, R11, R58 ;  /* 0x0000003a0b737220 */ /* 0x000fe40000410000 */
[-C--:B------:R-:W-:Y:S01]  /*7d90*/  FFMA.FTZ R67, R67, R114.reuse, -R68 ;  /* 0x0000007243437223 */ /* 0x080fe20000010844 */
[----:B------:R-:W-:Y:S01]  /*7da0*/  FFMA.FTZ R68, R0, R199, RZ ;  /* 0x000000c700447223 */ /* 0x000fe200000100ff */
[----:B------:R-:W-:Y:S01]  /*7db0*/  FFMA.FTZ R62, R66, R114, R61 ;  /* 0x00000072423e7223 */ /* 0x000fe2000001003d */
[----:B------:R-:W-:Y:S01]  /*7dc0*/  FMUL.FTZ R66, R18, R77 ;  /* 0x0000004d12427220 */ /* 0x000fe20000410000 */
[----:B------:R-:W-:Y:S01]  /*7dd0*/  FADD.FTZ R67, R196, R67 ;  /* 0x00000043c4437221 */ /* 0x000fe20000010000 */
[----:B------:R-:W-:Y:S01]  /*7de0*/  FFMA.FTZ R61, R33, R202, R68 ;  /* 0x000000ca213d7223 */ /* 0x000fe20000010044 */
[----:B------:R-:W-:Y:S01]  /*7df0*/  FMUL.FTZ R68, R16, R75 ;  /* 0x0000004b10447220 */ /* 0x000fe20000410000 */
[-C--:B------:R-:W-:Y:S01]  /*7e00*/  FFMA.FTZ R199, -R121, R66.reuse, R199 ;  /* 0x0000004279c77223 */ /* 0x080fe200000101c7 */
[----:B------:R-:W-:Y:S01]  /*7e10*/  FFMA.FTZ R66, R120, -R66, R200 ;  /* 0x8000004278427223 */ /* 0x000fe200000100c8 */
[----:B------:R-:W-:Y:S01]  /*7e20*/  FFMA.FTZ R70, R32, R203, R61 ;  /* 0x000000cb20467223 */ /* 0x000fe2000001003d */
[----:B------:R-:W-:Y:S01]  /*7e30*/  FFMA.FTZ R200, R0, -R200, RZ ;  /* 0x800000c800c87223 */ /* 0x000fe200000100ff */
[-C--:B------:R-:W-:Y:S01]  /*7e40*/  FFMA.FTZ R203, -R117, R68.reuse, R203 ;  /* 0x0000004475cb7223 */ /* 0x080fe200000101cb */
[----:B------:R-:W-:Y:S01]  /*7e50*/  FFMA.FTZ R68, R116, -R68, R204 ;  /* 0x8000004474447223 */ /* 0x000fe200000100cc */
[----:B------:R-:W-:Y:S01]  /*7e60*/  FFMA.FTZ R61, R31, R206, R70 ;  /* 0x000000ce1f3d7223 */ /* 0x000fe20000010046 */
[----:B------:R-:W-:Y:S01]  /*7e70*/  FFMA.FTZ R63, R33, -R201, R200 ;  /* 0x800000c9213f7223 */ /* 0x000fe200000100c8 */
[----:B------:R-:W-:Y:S01]  /*7e80*/  FADD.FTZ R62, R185, R62 ;  /* 0x0000003eb93e7221 */ /* 0x000fe20000010000 */
[----:B------:R-:W-:Y:S01]  /*7e90*/  FFMA.FTZ R202, -R119, R69, R202 ;  /* 0x0000004577ca7223 */ /* 0x000fe200000101ca */
[----:B------:R-:W-:Y:S01]  /*7ea0*/  FFMA.FTZ R114, R30, R207, R61 ;  /* 0x000000cf1e727223 */ /* 0x000fe2000001003d */
[----:B------:R-:W-:Y:S01]  /*7eb0*/  FFMA.FTZ R204, R32, -R204, R63 ;  /* 0x800000cc20cc7223 */ /* 0x000fe2000001003f */
[----:B------:R-:W-:Y:S01]  /*7ec0*/  FMUL.FTZ R63, R8, R55 ;  /* 0x00000037083f7220 */ /* 0x000fe20000410000 */
[----:B------:R-:W-:Y:S01]  /*7ed0*/  FMUL.FTZ R196, R140, R62 ;  /* 0x0000003e8cc47220 */ /* 0x000fe20000410000 */
[----:B------:R-:W-:Y:S01]  /*7ee0*/  FFMA.FTZ R61, R29, R210, R114 ;  /* 0x000000d21d3d7223 */ /* 0x000fe20000010072 */
[----:B------:R-:W-:Y:S01]  /*7ef0*/  FFMA.FTZ R201, R118, -R69, R201 ;  /* 0x8000004576c97223 */ /* 0x000fe200000100c9 */
[----:B------:R-:W-:Y:S01]  /*7f00*/  FMUL.FTZ R69, R15, R74 ;  /* 0x0000004a0f457220 */ /* 0x000fe20000410000 */
[----:B------:R-:W-:Y:S01]  /*7f10*/  FFMA.FTZ R185, R141, R67, -R196 ;  /* 0x000000438db97223 */ /* 0x000fe200000108c4 */
[----:B------:R-:W-:Y:S01]  /*7f20*/  FFMA.FTZ R122, R28, R211, R61 ;  /* 0x000000d31c7a7223 */ /* 0x000fe2000001003d */
[----:B------:R-:W-:Y:S01]  /*7f30*/  FMUL.FTZ R70, R14, R73 ;  /* 0x000000490e467220 */ /* 0x000fe20000410000 */
[-C--:B------:R-:W-:Y:S01]  /*7f40*/  FFMA.FTZ R206, -R113, R69.reuse, R206 ;  /* 0x0000004571ce7223 */ /* 0x080fe200000101ce */
[----:B------:R-:W-:Y:S01]  /*7f50*/  FFMA.FTZ R69, R112, -R69, R205 ;  /* 0x8000004570457223 */ /* 0x000fe200000100cd */
[----:B------:R-:W-:Y:S01]  /*7f60*/  FFMA.FTZ R61, R27, R214, R122 ;  /* 0x000000d61b3d7223 */ /* 0x000fe2000001007a */
[----:B------:R-:W-:Y:S01]  /*7f70*/  FFMA.FTZ R205, R31, -R205, R204 ;  /* 0x800000cd1fcd7223 */ /* 0x000fe200000100cc */
[-C--:B------:R-:W-:Y:S01]  /*7f80*/  FFMA.FTZ R207, -R111, R70.reuse, R207 ;  /* 0x000000466fcf7223 */ /* 0x080fe200000101cf */
[----:B------:R-:W-:Y:S01]  /*7f90*/  FFMA.FTZ R70, R110, -R70, R208 ;  /* 0x800000466e467223 */ /* 0x000fe200000100d0 */
[----:B------:R-:W-:Y:S01]  /*7fa0*/  FFMA.FTZ R198, R26, R215, R61 ;  /* 0x000000d71ac67223 */ /* 0x000fe2000001003d */
[----:B------:R-:W-:Y:S01]  /*7fb0*/  FFMA.FTZ R208, R30, -R208, R205 ;  /* 0x800000d01ed07223 */ /* 0x000fe200000100cd */
[----:B------:R-:W-:Y:S01]  /*7fc0*/  FFMA.FTZ R210, -R109, R71, R210 ;  /* 0x000000476dd27223 */ /* 0x000fe200000101d2 */
[----:B------:R-:W-:Y:S01]  /*7fd0*/  FMUL.FTZ R114, R12, R59 ;  /* 0x0000003b0c727220 */ /* 0x000fe20000410000 */
[----:B------:R-:W-:Y:S01]  /*7fe0*/  FFMA.FTZ R61, R25, R218, R198 ;  /* 0x000000da193d7223 */ /* 0x000fe200000100c6 */
[----:B------:R-:W-:Y:S01]  /*7ff0*/  FFMA.FTZ R71, R108, -R71, R209 ;  /* 0x800000476c477223 */ /* 0x000fe200000100d1 */
[----:B------:R-:W-:Y:S01]  /*8000*/  FFMA.FTZ R209, R29, -R209, R208 ;  /* 0x800000d11dd17223 */ /* 0x000fe200000100d0 */
[----:B------:R-:W-:Y:S01]  /*8010*/  FFMA.FTZ R211, -R107, R114, R211 ;  /* 0x000000726bd37223 */ /* 0x000fe200000101d3 */
[----:B------:R-:W-:Y:S01]  /*8020*/  FFMA.FTZ R198, R24, R220, R61 ;  /* 0x000000dc18c67223 */ /* 0x000fe2000001003d */
[-C--:B------:R-:W-:Y:S01]  /*8030*/  FFMA.FTZ R220, -R99, R63.reuse, R220 ;  /* 0x0000003f63dc7223 */ /* 0x080fe200000101dc */
[----:B------:R-:W-:Y:S01]  /*8040*/  FFMA.FTZ R61, R124, -R63, R219 ;  /* 0x8000003f7c3d7223 */ /* 0x000fe200000100db */
[----:B------:R-:W-:Y:S01]  /*8050*/  FMUL.FTZ R63, R140, R67 ;  /* 0x000000438c3f7220 */ /* 0x000fe20000410000 */
[----:B------:R-:W-:Y:S01]  /*8060*/  FFMA.FTZ R114, R106, -R114, R212 ;  /* 0x800000726a727223 */ /* 0x000fe200000100d4 */
[----:B------:R-:W-:Y:S01]  /*8070*/  FFMA.FTZ R212, R28, -R212, R209 ;  /* 0x800000d41cd47223 */ /* 0x000fe200000100d1 */
[----:B------:R-:W-:Y:S01]  /*8080*/  FFMA.FTZ R214, -R105, R115, R214 ;  /* 0x0000007369d67223 */ /* 0x000fe200000101d6 */
[----:B------:R-:W-:Y:S01]  /*8090*/  FFMA.FTZ R196, R141, R62, R63 ;  /* 0x0000003e8dc47223 */ /* 0x000fe2000001003f */
[----:B------:R-:W-:Y:S01]  /*80a0*/  FADD.FTZ R63, R170, R185 ;  /* 0x000000b9aa3f7221 */ /* 0x000fe20000010000 */
[----:B------:R-:W-:Y:S01]  /*80b0*/  FFMA.FTZ R185, R23, R222, R198 ;  /* 0x000000de17b97223 */ /* 0x000fe200000100c6 */
[----:B------:R-:W-:Y:S01]  /*80c0*/  FMUL.FTZ R122, R10, R57 ;  /* 0x000000390a7a7220 */ /* 0x000fe20000410000 */
[----:B------:R-:W-:Y:S01]  /*80d0*/  FADD.FTZ R125, R125, R196 ;  /* 0x000000c47d7d7221 */ /* 0x000fe20000010000 */
[----:B------:R-:W-:Y:S01]  /*80e0*/  FMUL.FTZ R170, R142, R63 ;  /* 0x0000003f8eaa7220 */ /* 0x000fe20000410000 */
[----:B------:R-:W-:Y:S01]  /*80f0*/  FFMA.FTZ R196, R22, R224, R185 ;  /* 0x000000e016c47223 */ /* 0x000fe200000100b9 */
[----:B------:R-:W-:Y:S01]  /*8100*/  FFMA.FTZ R115, R104, -R115, R213 ;  /* 0x8000007368737223 */ /* 0x000fe200000100d5 */
[-C--:B------:R-:W-:Y:S01]  /*8110*/  FMUL.FTZ R142, R142, R125.reuse ;  /* 0x0000007d8e8e7220 */ /* 0x080fe20000410000 */
[----:B------:R-:W-:Y:S01]  /*8120*/  FFMA.FTZ R141, R143, R125, R170 ;  /* 0x0000007d8f8d7223 */ /* 0x000fe200000100aa */
[----:B------:R-:W-:Y:S01]  /*8130*/  FFMA.FTZ R213, R27, -R213, R212 ;  /* 0x800000d51bd57223 */ /* 0x000fe200000100d4 */
[-C--:B------:R-:W-:Y:S01]  /*8140*/  FFMA.FTZ R215, -R103, R122.reuse, R215 ;  /* 0x0000007a67d77223 */ /* 0x080fe200000101d7 */
[----:B------:R-:W-:Y:S01]  /*8150*/  FFMA.FTZ R142, R143, R63, -R142 ;  /* 0x0000003f8f8e7223 */ /* 0x000fe2000001088e */
[----:B------:R-:W-:Y:S01]  /*8160*/  FADD.FTZ R126, R126, R141 ;  /* 0x0000008d7e7e7221 */ /* 0x000fe20000010000 */
[-C--:B------:R-:W-:Y:S01]  /*8170*/  FMUL.FTZ R209, R186, R67.reuse ;  /* 0x00000043bad17220 */ /* 0x080fe20000410000 */
[----:B------:R-:W-:Y:S01]  /*8180*/  FFMA.FTZ R122, R102, -R122, R216 ;  /* 0x8000007a667a7223 */ /* 0x000fe200000100d8 */
[----:B------:R-:W-:Y:S01]  /*8190*/  FADD.FTZ R171, R171, R142 ;  /* 0x0000008eabab7221 */ /* 0x000fe20000010000 */
[----:B------:R-:W-:Y:S01]  /*81a0*/  FMUL.FTZ R170, R144, R126 ;  /* 0x0000007e90aa7220 */ /* 0x000fe20000410000 */
[----:B------:R-:W-:Y:S01]  /*81b0*/  FFMA.FTZ R216, R26, -R216, R213 ;  /* 0x800000d81ad87223 */ /* 0x000fe200000100d5 */
[----:B------:R-:W-:Y:S01]  /*81c0*/  FMUL.FTZ R213, R3, R67 ;  /* 0x0000004303d57220 */ /* 0x000fe20000410000 */
[-C--:B------:R-:W-:Y:S01]  /*81d0*/  FMUL.FTZ R142, R144, R171.reuse ;  /* 0x000000ab908e7220 */ /* 0x080fe20000410000 */
[----:B------:R-:W-:Y:S01]  /*81e0*/  FFMA.FTZ R143, R145, R171, -R170 ;  /* 0x000000ab918f7223 */ /* 0x000fe200000108aa */
[----:B------:R-:W-:Y:S01]  /*81f0*/  FMUL.FTZ R185, R5, R52 ;  /* 0x0000003405b97220 */ /* 0x000fe20000410000 */
[----:B------:R-:W-:Y:S01]  /*8200*/  MOV R198, UR22 ;  /* 0x0000001600c67c02 */ /* 0x000fe20008000f00 */
[----:B------:R-:W-:Y:S01]  /*8210*/  FFMA.FTZ R144, R145, R126, R142 ;  /* 0x0000007e91907223 */ /* 0x000fe2000001008e */
[----:B------:R-:W-:Y:S01]  /*8220*/  FADD.FTZ R143, R172, R143 ;  /* 0x0000008fac8f7221 */ /* 0x000fe20000010000 */
[----:B------:R-:W-:Y:S01]  /*8230*/  FFMA.FTZ R145, R21, R226, R196 ;  /* 0x000000e215917223 */ /* 0x000fe200000100c4 */
[----:B------:R-:W-:Y:S01]  /*8240*/  FFMA.FTZ R226, -R191, R185, R226 ;  /* 0x000000b9bfe27223 */ /* 0x000fe200000101e2 */
[----:B------:R-:W-:Y:S01]  /*8250*/  FADD.FTZ R127, R127, R144 ;  /* 0x000000907f7f7221 */ /* 0x000fe20000010000 */
[----:B------:R-:W-:Y:S01]  /*8260*/  FMUL.FTZ R172, R146, R143 ;  /* 0x0000008f92ac7220 */ /* 0x000fe20000410000 */
[----:B------:R-:W-:Y:S01]  /*8270*/  FFMA.FTZ R144, R20, R228, R145 ;  /* 0x000000e414907223 */ /* 0x000fe20000010091 */
[----:B------:R-:W-:Y:S01]  /*8280*/  FMUL.FTZ R145, R3, R50 ;  /* 0x0000003203917220 */ /* 0x000fe20000410000 */
[-C--:B------:R-:W-:Y:S01]  /*8290*/  FMUL.FTZ R146, R146, R127.reuse ;  /* 0x0000007f92927220 */ /* 0x080fe20000410000 */
[C---:B------:R-:W-:Y:S01]  /*82a0*/  FFMA.FTZ R205, R147.reuse, R127, R172 ;  /* 0x0000007f93cd7223 */ /* 0x040fe200000100ac */
[----:B------:R-:W-:Y:S01]  /*82b0*/  FFMA.FTZ R142, R190, -R185, R225 ;  /* 0x800000b9be8e7223 */ /* 0x000fe200000100e1 */
[----:B------:R-:W-:Y:S01]  /*82c0*/  FFMA.FTZ R196, R186, -R145, R229 ;  /* 0x80000091bac47223 */ /* 0x000fe200000100e5 */
[----:B------:R-:W-:Y:S01]  /*82d0*/  FFMA.FTZ R172, R147, R143, -R146 ;  /* 0x0000008f93ac7223 */ /* 0x000fe20000010892 */
[----:B------:R-:W-:Y:S01]  /*82e0*/  FADD.FTZ R146, R128, R205 ;  /* 0x000000cd80927221 */ /* 0x000fe20000010000 */
[----:B------:R-:W-:Y:S01]  /*82f0*/  FMUL.FTZ R205, R67, UR29 ;  /* 0x0000001d43cd7c20 */ /* 0x000fe20008410000 */
[----:B------:R-:W-:Y:S01]  /*8300*/  FFMA.FTZ R145, -R187, R145, R230 ;  /* 0x00000091bb917223 */ /* 0x000fe200000101e6 */
[----:B------:R-:W-:Y:S01]  /*8310*/  FADD.FTZ R173, R173, R172 ;  /* 0x000000acadad7221 */ /* 0x000fe20000010000 */
[----:B------:R-:W-:Y:S01]  /*8320*/  FMUL.FTZ R172, R62, UR29 ;  /* 0x0000001d3eac7c20 */ /* 0x000fe20008410000 */
[----:B------:R-:W-:Y:S01]  /*8330*/  FFMA.FTZ R187, R187, R62, R209 ;  /* 0x0000003ebbbb7223 */ /* 0x000fe200000100d1 */
[----:B------:R-:W-:Y:S01]  /*8340*/  FMUL.FTZ R185, R4, R51 ;  /* 0x0000003304b97220 */ /* 0x000fe20000410000 */
[CC--:B------:R-:W-:Y:S01]  /*8350*/  FMUL.FTZ R128, R148.reuse, R173.reuse ;  /* 0x000000ad94807220 */ /* 0x0c0fe20000410000 */
[----:B------:R-:W-:Y:S01]  /*8360*/  FMUL.FTZ R148, R148, R146 ;  /* 0x0000009294947220 */ /* 0x000fe20000410000 */
[----:B------:R-:W-:Y:S01]  /*8370*/  FFMA.FTZ R209, R67, UR47, -R172 ;  /* 0x0000002f43d17c23 */ /* 0x000fe200080108ac */
[----:B------:R-:W-:Y:S01]  /*8380*/  FMUL.FTZ R67, R3, R62 ;  /* 0x0000003e03437220 */ /* 0x000fe20000410000 */
[C---:B------:R-:W-:Y:S01]  /*8390*/  FFMA.FTZ R186, R149.reuse, R146, R128 ;  /* 0x0000009295ba7223 */ /* 0x040fe20000010080 */
[----:B------:R-:W-:Y:S01]  /*83a0*/  FFMA.FTZ R147, R149, R173, -R148 ;  /* 0x000000ad95937223 */ /* 0x000fe20000010894 */
[----:B------:R-:W-:Y:S01]  /*83b0*/  FFMA.FTZ R128, R62, UR47, R205 ;  /* 0x0000002f3e807c23 */ /* 0x000fe200080100cd */
[----:B------:R-:W-:Y:S01]  /*83c0*/  FMUL.FTZ R62, R196, R213 ;  /* 0x000000d5c43e7220 */ /* 0x000fe20000410000 */
[----:B------:R-:W-:Y:S01]  /*83d0*/  FADD.FTZ R129, R129, R186 ;  /* 0x000000ba81817221 */ /* 0x000fe20000010000 */
[----:B------:R-:W-:Y:S01]  /*83e0*/  FADD.FTZ R147, R174, R147 ;  /* 0x00000093ae937221 */ /* 0x000fe20000010000 */
[----:B------:R-:W-:Y:S01]  /*83f0*/  FFMA.FTZ R228, -R189, R185, R228 ;  /* 0x000000b9bde47223 */ /* 0x000fe200000101e4 */
[----:B------:R-:W-:Y:S01]  /*8400*/  FFMA.FTZ R149, R145, R67, R62 ;  /* 0x0000004391957223 */ /* 0x000fe2000001003e */
[C---:B------:R-:W-:Y:S01]  /*8410*/  FMUL.FTZ R174, R150.reuse, R129 ;  /* 0x0000008196ae7220 */ /* 0x040fe20000410000 */
[----:B------:R-:W-:Y:S01]  /*8420*/  FMUL.FTZ R62, R150, R147 ;  /* 0x00000093963e7220 */ /* 0x000fe20000410000 */
[C---:B------:R-:W-:Y:S01]  /*8430*/  FFMA.FTZ R185, R188.reuse, -R185, R227 ;  /* 0x800000b9bcb97223 */ /* 0x040fe200000100e3 */
[----:B------:R-:W-:Y:S01]  /*8440*/  FMUL.FTZ R188, R188, R63 ;  /* 0x0000003fbcbc7220 */ /* 0x000fe20000410000 */
[C---:B------:R-:W-:Y:S01]  /*8450*/  FFMA.FTZ R174, R151.reuse, R147, -R174 ;  /* 0x0000009397ae7223 */ /* 0x040fe200000108ae */
[----:B------:R-:W-:Y:S01]  /*8460*/  FFMA.FTZ R205, R151, R129, R62 ;  /* 0x0000008197cd7223 */ /* 0x000fe2000001003e */
[----:B------:R-:W-:Y:S01]  /*8470*/  FMUL.FTZ R186, R125, UR29 ;  /* 0x0000001d7dba7c20 */ /* 0x000fe20008410000 */
[----:B------:R-:W-:Y:S01]  /*8480*/  FMUL.FTZ R62, R63, UR29 ;  /* 0x0000001d3f3e7c20 */ /* 0x000fe20008410000 */
[----:B------:R-:W-:Y:S01]  /*8490*/  FFMA.FTZ R150, R189, R125, R188 ;  /* 0x0000007dbd967223 */ /* 0x000fe200000100bc */
[----:B------:R-:W-:Y:S01]  /*84a0*/  FADD.FTZ R130, R130, R205 ;  /* 0x000000cd82827221 */ /* 0x000fe20000010000 */
[----:B------:R-:W-:Y:S01]  /*84b0*/  FADD.FTZ R175, R175, R174 ;  /* 0x000000aeafaf7221 */ /* 0x000fe20000010000 */
[----:B------:R-:W-:Y:S01]  /*84c0*/  FFMA.FTZ R186, R63, UR47, -R186 ;  /* 0x0000002f3fba7c23 */ /* 0x000fe200080108ba */
[C---:B------:R-:W-:Y:S01]  /*84d0*/  FMUL.FTZ R188, R4.reuse, R63 ;  /* 0x0000003f04bc7220 */ /* 0x040fe20000410000 */
[----:B------:R-:W-:Y:S01]  /*84e0*/  FFMA.FTZ R151, R125, UR47, R62 ;  /* 0x0000002f7d977c23 */ /* 0x000fe2000801003e */
[----:B------:R-:W-:Y:S01]  /*84f0*/  FMUL.FTZ R174, R4, R125 ;  /* 0x0000007d04ae7220 */ /* 0x000fe20000410000 */
[C---:B------:R-:W-:Y:S01]  /*8500*/  FMUL.FTZ R62, R152.reuse, R130 ;  /* 0x00000082983e7220 */ /* 0x040fe20000410000 */
[C---:B------:R-:W-:Y:S01]  /*8510*/  FMUL.FTZ R189, R185.reuse, R188 ;  /* 0x000000bcb9bd7220 */ /* 0x040fe20000410000 */
[C---:B------:R-:W-:Y:S01]  /*8520*/  FMUL.FTZ R125, R185.reuse, R186 ;  /* 0x000000bab97d7220 */ /* 0x040fe20000410000 */
[----:B------:R-:W-:Y:S01]  /*8530*/  FMUL.FTZ R205, R185, R174 ;  /* 0x000000aeb9cd7220 */ /* 0x000fe20000410000 */
[-C--:B------:R-:W-:Y:S01]  /*8540*/  FMUL.FTZ R63, R152, R175.reuse ;  /* 0x000000af983f7220 */ /* 0x080fe20000410000 */
[----:B------:R-:W-:Y:S01]  /*8550*/  FFMA.FTZ R185, R153, R175, -R62 ;  /* 0x000000af99b97223 */ /* 0x000fe2000001083e */
[----:B------:R-:W-:Y:S01]  /*8560*/  FMUL.FTZ R148, R196, R209 ;  /* 0x000000d1c4947220 */ /* 0x000fe20000410000 */
[----:B------:R-:W-:-:S02]  /*8570*/  IMAD R172, R197, 0x84, R198 ;  /* 0x00000084c5ac7824 */ /* 0x000fc400078e02c6 */
[----:B------:R-:W-:Y:S01]  /*8580*/  FFMA.FTZ R152, R153, R130, R63 ;  /* 0x0000008299987223 */ /* 0x000fe2000001003f */
[----:B------:R-:W-:Y:S01]  /*8590*/  FADD.FTZ R153, R176, R185 ;  /* 0x000000b9b0997221 */ /* 0x000fe20000010000 */
[----:B------:R-:W-:Y:S01]  /*85a0*/  FMUL.FTZ R209, R50, R67 ;  /* 0x0000004332d17220 */ /* 0x000fe20000410000 */
[-C--:B------:R-:W-:Y:S01]  /*85b0*/  FFMA.FTZ R62, R228, R174.reuse, R189 ;  /* 0x000000aee43e7223 */ /* 0x080fe200000100bd */
[----:B------:R-:W-:Y:S01]  /*85c0*/  FADD.FTZ R131, R131, R152 ;  /* 0x0000009883837221 */ /* 0x000fe20000010000 */
[C---:B------:R-:W-:Y:S01]  /*85d0*/  FMUL.FTZ R152, R154.reuse, R153 ;  /* 0x000000999a987220 */ /* 0x040fe20000410000 */
[----:B------:R-:W-:Y:S01]  /*85e0*/  FMUL.FTZ R189, R51, R174 ;  /* 0x000000ae33bd7220 */ /* 0x000fe20000410000 */
[----:B------:R0:W-:Y:S01]  /*85f0*/  STS [R172+0x10f8], R209 ;  /* 0x0010f8d1ac007388 */ /* 0x0001e20000000800 */
[-C--:B------:R-:W-:Y:S01]  /*8600*/  FMUL.FTZ R154, R154, R131.reuse ;  /* 0x000000839a9a7220 */ /* 0x080fe20000410000 */
[C---:B------:R-:W-:Y:S01]  /*8610*/  FFMA.FTZ R185, R155.reuse, R131, R152 ;  /* 0x000000839bb97223 */ /* 0x040fe20000010098 */
[----:B------:R-:W-:Y:S01]  /*8620*/  FMUL.FTZ R152, R126, UR29 ;  /* 0x0000001d7e987c20 */ /* 0x000fe20008410000 */
[-C--:B------:R-:W-:Y:S01]  /*8630*/  FFMA.FTZ R63, R228, R188.reuse, -R205 ;  /* 0x000000bce43f7223 */ /* 0x080fe200000108cd */
[----:B------:R-:W-:Y:S01]  /*8640*/  FFMA.FTZ R154, R155, R153, -R154 ;  /* 0x000000999b9a7223 */ /* 0x000fe2000001089a */
[----:B------:R-:W-:Y:S01]  /*8650*/  FADD.FTZ R132, R132, R185 ;  /* 0x000000b984847221 */ /* 0x000fe20000010000 */
[----:B------:R1:W-:Y:S01]  /*8660*/  STS [R172+0x10f0], R189 ;  /* 0x0010f0bdac007388 */ /* 0x0003e20000000800 */
[----:B------:R-:W-:Y:S01]  /*8670*/  FFMA.FTZ R185, R171, UR47, -R152 ;  /* 0x0000002fabb97c23 */ /* 0x000fe20008010898 */
[-C--:B------:R-:W-:Y:S01]  /*8680*/  FMUL.FTZ R205, R5, R171.reuse ;  /* 0x000000ab05cd7220 */ /* 0x080fe20000410000 */
[----:B0-----:R-:W-:Y:S01]  /*8690*/  FMUL.FTZ R209, R51, R188 ;  /* 0x000000bc33d17220 */ /* 0x001fe20000410000 */
[----:B------:R-:W-:Y:S01]  /*86a0*/  FADD.FTZ R177, R177, R154 ;  /* 0x0000009ab1b17221 */ /* 0x000fe20000010000 */
[----:B------:R-:W-:Y:S01]  /*86b0*/  FMUL.FTZ R190, R190, R171 ;  /* 0x000000abbebe7220 */ /* 0x000fe20000410000 */
[----:B------:R-:W-:Y:S01]  /*86c0*/  FMUL.FTZ R155, R171, UR29 ;  /* 0x0000001dab9b7c20 */ /* 0x000fe20008410000 */
[----:B------:R-:W-:Y:S01]  /*86d0*/  FMUL.FTZ R171, R142, R185 ;  /* 0x000000b98eab7220 */ /* 0x000fe20000410000 */
[----:B------:R0:W-:Y:S01]  /*86e0*/  STS [R172+0x10f4], R209 ;  /* 0x0010f4d1ac007388 */ /* 0x0001e20000000800 */
[C---:B------:R-:W-:Y:S01]  /*86f0*/  FMUL.FTZ R141, R6.reuse, R53 ;  /* 0x00000035068d7220 */ /* 0x040fe20000410000 */
[----:B-1----:R-:W-:Y:S01]  /*8700*/  FMUL.FTZ R189, R5, R126 ;  /* 0x0000007e05bd7220 */ /* 0x002fe20000410000 */
[----:B------:R-:W-:Y:S01]  /*8710*/  FMUL.FTZ R174, R127, UR29 ;  /* 0x0000001d7fae7c20 */ /* 0x000fe20008410000 */
[----:B------:R-:W-:Y:S01]  /*8720*/  FMUL.FTZ R176, R6, R143 ;  /* 0x0000008f06b07220 */ /* 0x000fe20000410000 */
[----:B------:R-:W-:Y:S01]  /*8730*/  FFMA.FTZ R224, -R193, R141, R224 ;  /* 0x0000008dc1e07223 */ /* 0x000fe200000101e0 */
[----:B------:R-:W-:Y:S01]  /*8740*/  FMUL.FTZ R185, R142, R189 ;  /* 0x000000bd8eb97220 */ /* 0x000fe20000410000 */
[C---:B------:R-:W-:Y:S01]  /*8750*/  FFMA.FTZ R141, R192.reuse, -R141, R223 ;  /* 0x8000008dc08d7223 */ /* 0x040fe200000100df */
[----:B------:R-:W-:Y:S01]  /*8760*/  FMUL.FTZ R192, R192, R143 ;  /* 0x0000008fc0c07220 */ /* 0x000fe20000410000 */
[----:B------:R-:W-:Y:S01]  /*8770*/  FFMA.FTZ R174, R143, UR47, -R174 ;  /* 0x0000002f8fae7c23 */ /* 0x000fe200080108ae */
[----:B0-----:R-:W-:Y:S01]  /*8780*/  FMUL.FTZ R209, R142, R205 ;  /* 0x000000cd8ed17220 */ /* 0x001fe20000410000 */
        /* <DEDUP_REMOVED lines=8> */
[----:B------:R-:W-:Y:S01]  /*8810*/  FADD.FTZ R133, R133, R142 ;  /* 0x0000008e85857221 */ /* 0x000fe20000010000 */
[----:B------:R-:W-:Y:S01]  /*8820*/  FADD.FTZ R157, R178, R157 ;  /* 0x0000009db29d7221 */ /* 0x000fe20000010000 */
[----:B------:R-:W-:Y:S01]  /*8830*/  FFMA.FTZ R142, R193, R127, R192 ;  /* 0x0000007fc18e7223 */ /* 0x000fe200000100c0 */
[----:B------:R-:W-:Y:S01]  /*8840*/  FFMA.FTZ R143, R127, UR47, R156 ;  /* 0x0000002f7f8f7c23 */ /* 0x000fe2000801009c */
[----:B------:R-:W-:Y:S01]  /*8850*/  FFMA.FTZ R155, R126, UR47, R155 ;  /* 0x0000002f7e9b7c23 */ /* 0x000fe2000801009b */
[C---:B------:R-:W-:Y:S01]  /*8860*/  FMUL.FTZ R154, R158.reuse, R157 ;  /* 0x0000009d9e9a7220 */ /* 0x040fe20000410000 */
[----:B------:R-:W-:Y:S01]  /*8870*/  FMUL.FTZ R158, R158, R133 ;  /* 0x000000859e9e7220 */ /* 0x000fe20000410000 */
[----:B------:R-:W-:Y:S01]  /*8880*/  FFMA.FTZ R126, R226, R189, R209 ;  /* 0x000000bde27e7223 */ /* 0x000fe200000100d1 */
[----:B------:R-:W-:Y:S01]  /*8890*/  FFMA.FTZ R222, -R195, R140, R222 ;  /* 0x0000008cc3de7223 */ /* 0x000fe200000101de */
[C---:B------:R-:W-:Y:S01]  /*88a0*/  FFMA.FTZ R185, R159.reuse, R133, R154 ;  /* 0x000000859fb97223 */ /* 0x040fe2000001009a */
[----:B------:R-:W-:Y:S01]  /*88b0*/  FMUL.FTZ R154, R6, R127 ;  /* 0x0000007f069a7220 */ /* 0x000fe20000410000 */
[----:B------:R-:W-:Y:S01]  /*88c0*/  FFMA.FTZ R158, R159, R157, -R158 ;  /* 0x0000009d9f9e7223 */ /* 0x000fe2000001089e */
[C---:B------:R-:W-:Y:S01]  /*88d0*/  FMUL.FTZ R159, R141.reuse, R176 ;  /* 0x000000b08d9f7220 */ /* 0x040fe20000410000 */
[C---:B------:R-:W-:Y:S01]  /*88e0*/  FMUL.FTZ R127, R141.reuse, R174 ;  /* 0x000000ae8d7f7220 */ /* 0x040fe20000410000 */
[----:B------:R-:W-:Y:S01]  /*88f0*/  FADD.FTZ R134, R134, R185 ;  /* 0x000000b986867221 */ /* 0x000fe20000010000 */
[-C--:B------:R-:W-:Y:S01]  /*8900*/  FMUL.FTZ R141, R141, R154.reuse ;  /* 0x0000009a8d8d7220 */ /* 0x080fe20000410000 */
[----:B------:R-:W-:Y:S01]  /*8910*/  FADD.FTZ R179, R179, R158 ;  /* 0x0000009eb3b37221 */ /* 0x000fe20000010000 */
[CC--:B------:R-:W-:Y:S01]  /*8920*/  FFMA.FTZ R156, R224.reuse, R154.reuse, R159 ;  /* 0x0000009ae09c7223 */ /* 0x0c0fe2000001009f */
[----:B------:R-:W-:Y:S01]  /*8930*/  FMUL.FTZ R185, R53, R154 ;  /* 0x0000009a35b97220 */ /* 0x000fe20000410000 */
[----:B------:R-:W-:Y:S01]  /*8940*/  FFMA.FTZ R154, R224, R176, -R141 ;  /* 0x000000b0e09a7223 */ /* 0x000fe2000001088d */
[CC--:B------:R-:W-:Y:S01]  /*8950*/  FMUL.FTZ R158, R160.reuse, R134.reuse ;  /* 0x00000086a09e7220 */ /* 0x0c0fe20000410000 */
[----:B------:R-:W-:Y:S01]  /*8960*/  FMUL.FTZ R141, R160, R179 ;  /* 0x000000b3a08d7220 */ /* 0x000fe20000410000 */
[----:B------:R-:W-:Y:S01]  /*8970*/  FMUL.FTZ R160, R146, UR29 ;  /* 0x0000001d92a07c20 */ /* 0x000fe20008410000 */
[----:B------:R-:W-:Y:S01]  /*8980*/  FMUL.FTZ R189, R52, R189 ;  /* 0x000000bd34bd7220 */ /* 0x000fe20000410000 */
[C---:B------:R-:W-:Y:S01]  /*8990*/  FFMA.FTZ R159, R161.reuse, R179, -R158 ;  /* 0x000000b3a19f7223 */ /* 0x040fe2000001089e */
[----:B------:R-:W-:Y:S01]  /*89a0*/  FFMA.FTZ R158, R161, R134, R141 ;  /* 0x00000086a19e7223 */ /* 0x000fe2000001008d */
[----:B------:R-:W-:Y:S01]  /*89b0*/  FFMA.FTZ R140, R194, -R140, R221 ;  /* 0x8000008cc28c7223 */ /* 0x000fe200000100dd */
[----:B------:R0:W-:Y:S01]  /*89c0*/  STS [R172+0x10e0], R185 ;  /* 0x0010e0b9ac007388 */ /* 0x0001e20000000800 */
[----:B------:R-:W-:Y:S01]  /*89d0*/  FADD.FTZ R141, R180, R159 ;  /* 0x0000009fb48d7221 */ /* 0x000fe20000010000 */
[----:B------:R-:W-:Y:S01]  /*89e0*/  FADD.FTZ R135, R135, R158 ;  /* 0x0000009e87877221 */ /* 0x000fe20000010000 */
[----:B------:R-:W-:Y:S01]  /*89f0*/  FMUL.FTZ R194, R194, R173 ;  /* 0x000000adc2c27220 */ /* 0x000fe20000410000 */
[C---:B------:R-:W-:Y:S01]  /*8a00*/  FMUL.FTZ R159, R173.reuse, UR29 ;  /* 0x0000001dad9f7c20 */ /* 0x040fe20008410000 */
[C---:B------:R-:W-:Y:S01]  /*8a10*/  FMUL.FTZ R158, R162.reuse, R141 ;  /* 0x0000008da29e7220 */ /* 0x040fe20000410000 */
[----:B------:R-:W-:Y:S01]  /*8a20*/  FMUL.FTZ R162, R162, R135 ;  /* 0x00000087a2a27220 */ /* 0x000fe20000410000 */
[----:B------:R-:W-:Y:S01]  /*8a30*/  FFMA.FTZ R161, R173, UR47, -R160 ;  /* 0x0000002fada17c23 */ /* 0x000fe200080108a0 */
[----:B------:R1:W-:Y:S01]  /*8a40*/  STS [R172+0x10e8], R189 ;  /* 0x0010e8bdac007388 */ /* 0x0003e20000000800 */
[----:B------:R-:W-:Y:S01]  /*8a50*/  FMUL.FTZ R160, R129, UR29 ;  /* 0x0000001d81a07c20 */ /* 0x000fe20008410000 */
[----:B0-----:R-:W-:Y:S01]  /*8a60*/  FMUL.FTZ R185, R7, R173 ;  /* 0x000000ad07b97220 */ /* 0x001fe20000410000 */
[C---:B------:R-:W-:Y:S01]  /*8a70*/  FFMA.FTZ R162, R163.reuse, R141, -R162 ;  /* 0x0000008da3a27223 */ /* 0x040fe200000108a2 */
[----:B------:R-:W-:Y:S01]  /*8a80*/  FFMA.FTZ R173, R163, R135, R158 ;  /* 0x00000087a3ad7223 */ /* 0x000fe2000001009e */
[----:B------:R-:W-:Y:S01]  /*8a90*/  FMUL.FTZ R163, R7, R146 ;  /* 0x0000009207a37220 */ /* 0x000fe20000410000 */
[----:B------:R-:W-:Y:S01]  /*8aa0*/  FMUL.FTZ R161, R140, R161 ;  /* 0x000000a18ca17220 */ /* 0x000fe20000410000 */
[----:B------:R-:W-:Y:S01]  /*8ab0*/  FADD.FTZ R181, R181, R162 ;  /* 0x000000a2b5b57221 */ /* 0x000fe20000010000 */
[----:B------:R-:W-:Y:S01]  /*8ac0*/  FADD.FTZ R136, R136, R173 ;  /* 0x000000ad88887221 */ /* 0x000fe20000010000 */
[----:B------:R-:W-:Y:S01]  /*8ad0*/  FMUL.FTZ R193, R140, R163 ;  /* 0x000000a38cc17220 */ /* 0x000fe20000410000 */
[----:B-1----:R-:W-:Y:S01]  /*8ae0*/  FMUL.FTZ R189, R53, R176 ;  /* 0x000000b035bd7220 */ /* 0x002fe20000410000 */
[C---:B------:R-:W-:Y:S01]  /*8af0*/  FMUL.FTZ R158, R164.reuse, R181 ;  /* 0x000000b5a49e7220 */ /* 0x040fe20000410000 */
[-C--:B------:R-:W-:Y:S01]  /*8b00*/  FMUL.FTZ R164, R164, R136.reuse ;  /* 0x00000088a4a47220 */ /* 0x080fe20000410000 */
[----:B------:R-:W-:Y:S01]  /*8b10*/  FFMA.FTZ R160, R147, UR47, -R160 ;  /* 0x0000002f93a07c23 */ /* 0x000fe200080108a0 */
[C---:B------:R-:W-:Y:S01]  /*8b20*/  FMUL.FTZ R162, R8.reuse, R129 ;  /* 0x0000008108a27220 */ /* 0x040fe20000410000 */
[----:B------:R0:W-:Y:S01]  /*8b30*/  STS [R172+0x10e4], R189 ;  /* 0x0010e4bdac007388 */ /* 0x0001e20000000800 */
[C---:B------:R-:W-:Y:S01]  /*8b40*/  FFMA.FTZ R158, R165.reuse, R136, R158 ;  /* 0x00000088a59e7223 */ /* 0x040fe2000001009e */
[----:B------:R-:W-:Y:S01]  /*8b50*/  FFMA.FTZ R165, R165, R181, -R164 ;  /* 0x000000b5a5a57223 */ /* 0x000fe200000108a4 */
[----:B------:R-:W-:Y:S01]  /*8b60*/  FMUL.FTZ R164, R8, R147 ;  /* 0x0000009308a47220 */ /* 0x000fe20000410000 */
[----:B------:R-:W-:Y:S01]  /*8b70*/  FFMA.FTZ R195, R195, R146, R194 ;  /* 0x00000092c3c37223 */ /* 0x000fe200000100c2 */
[----:B------:R-:W-:Y:S01]  /*8b80*/  FFMA.FTZ R159, R146, UR47, R159 ;  /* 0x0000002f929f7c23 */ /* 0x000fe2000801009f */
[----:B------:R-:W-:Y:S01]  /*8b90*/  FADD.FTZ R165, R182, R165 ;  /* 0x000000a5b6a57221 */ /* 0x000fe20000010000 */
[----:B------:R-:W-:Y:S01]  /*8ba0*/  FMUL.FTZ R173, R61, R164 ;  /* 0x000000a43dad7220 */ /* 0x000fe20000410000 */
[-C--:B------:R-:W-:Y:S01]  /*8bb0*/  FFMA.FTZ R146, R222, R185.reuse, -R193 ;  /* 0x000000b9de927223 */ /* 0x080fe200000108c1 */
[----:B------:R-:W-:Y:S01]  /*8bc0*/  FADD.FTZ R137, R137, R158 ;  /* 0x0000009e89897221 */ /* 0x000fe20000010000 */
[----:B0-----:R-:W-:Y:S01]  /*8bd0*/  FMUL.FTZ R189, R140, R185 ;  /* 0x000000b98cbd7220 */ /* 0x001fe20000410000 */
[-C--:B------:R-:W-:Y:S01]  /*8be0*/  FFMA.FTZ R158, R220, R162.reuse, R173 ;  /* 0x000000a2dc9e7223 */ /* 0x080fe200000100ad */
[----:B------:R-:W-:Y:S01]  /*8bf0*/  FMUL.FTZ R193, R55, R162 ;  /* 0x000000a237c17220 */ /* 0x000fe20000410000 */
[----:B------:R-:W-:Y:S01]  /*8c00*/  FMUL.FTZ R205, R52, R205 ;  /* 0x000000cd34cd7220 */ /* 0x000fe20000410000 */
[-C--:B------:R-:W-:Y:S01]  /*8c10*/  FFMA.FTZ R140, R222, R163.reuse, R189 ;  /* 0x000000a3de8c7223 */ /* 0x080fe200000100bd */
[----:B------:R-:W-:Y:S01]  /*8c20*/  FMUL.FTZ R163, R54, R163 ;  /* 0x000000a336a37220 */ /* 0x000fe20000410000 */
[-C--:B------:R-:W-:Y:S01]  /*8c30*/  FFMA.FTZ R218, -R101, R123.reuse, R218 ;  /* 0x0000007b65da7223 */ /* 0x080fe200000101da */
[----:B------:R-:W-:Y:S01]  /*8c40*/  FFMA.FTZ R123, R100, -R123, R217 ;  /* 0x8000007b647b7223 */ /* 0x000fe200000100d9 */
[----:B------:R-:W-:Y:S01]  /*8c50*/  FMUL.FTZ R173, R9, R175 ;  /* 0x000000af09ad7220 */ /* 0x000fe20000410000 */
[----:B------:R-:W-:Y:S01]  /*8c60*/  FMUL.FTZ R189, R54, R185 ;  /* 0x000000b936bd7220 */ /* 0x000fe20000410000 */
[----:B------:R0:W-:Y:S01]  /*8c70*/  STS [R172+0x10d8], R163 ;  /* 0x0010d8a3ac007388 */ /* 0x0001e20000000800 */
[C---:B------:R-:W-:Y:S01]  /*8c80*/  FMUL.FTZ R186, R10.reuse, R153 ;  /* 0x000000990aba7220 */ /* 0x040fe20000410000 */
[----:B------:R-:W-:Y:S01]  /*8c90*/  FMUL.FTZ R185, R123, R173 ;  /* 0x000000ad7bb97220 */ /* 0x000fe20000410000 */
[----:B------:R-:W-:Y:S01]  /*8ca0*/  FMUL.FTZ R178, R10, R131 ;  /* 0x000000830ab27220 */ /* 0x000fe20000410000 */
[----:B------:R1:W-:Y:S01]  /*8cb0*/  STS [R172+0x10ec], R205 ;  /* 0x0010eccdac007388 */ /* 0x0003e20000000800 */
[----:B------:R-:W-:Y:S01]  /*8cc0*/  FMUL.FTZ R180, R122, R186 ;  /* 0x000000ba7ab47220 */ /* 0x000fe20000410000 */
[----:B------:R-:W-:Y:S01]  /*8cd0*/  FMUL.FTZ R196, R196, R67 ;  /* 0x00000043c4c47220 */ /* 0x000fe20000410000 */
[-C--:B------:R-:W-:Y:S01]  /*8ce0*/  FMUL.FTZ R188, R122, R178.reuse ;  /* 0x000000b27abc7220 */ /* 0x080fe20000410000 */
[----:B------:R2:W-:Y:S01]  /*8cf0*/  STS [R172+0x10dc], R189 ;  /* 0x0010dcbdac007388 */ /* 0x0005e20000000800 */
[----:B------:R-:W-:Y:S01]  /*8d00*/  FFMA.FTZ R180, R215, R178, R180 ;  /* 0x000000b2d7b47223 */ /* 0x000fe200000100b4 */
[C---:B0-----:R-:W-:Y:S01]  /*8d10*/  FMUL.FTZ R163, R61.reuse, R160 ;  /* 0x000000a03da37220 */ /* 0x041fe20000410000 */
[----:B------:R-:W-:Y:S01]  /*8d20*/  FMUL.FTZ R61, R61, R162 ;  /* 0x000000a23d3d7220 */ /* 0x000fe20000410000 */
[C---:B------:R-:W-:Y:S01]  /*8d30*/  FMUL.FTZ R162, R166.reuse, R165 ;  /* 0x000000a5a6a27220 */ /* 0x040fe20000410000 */
[-C--:B------:R-:W-:Y:S01]  /*8d40*/  FMUL.FTZ R166, R166, R137.reuse ;  /* 0x00000089a6a67220 */ /* 0x080fe20000410000 */
[-C--:B-1----:R-:W-:Y:S01]  /*8d50*/  FMUL.FTZ R205, R55, R164.reuse ;  /* 0x000000a437cd7220 */ /* 0x082fe20000410000 */
[----:B------:R-:W-:Y:S01]  /*8d60*/  FFMA.FTZ R160, R220, R164, -R61 ;  /* 0x000000a4dca07223 */ /* 0x000fe2000001083d */
[C---:B------:R-:W-:Y:S01]  /*8d70*/  FFMA.FTZ R61, R167.reuse, R137, R162 ;  /* 0x00000089a73d7223 */ /* 0x040fe200000100a2 */
[----:B------:R-:W-:Y:S01]  /*8d80*/  FFMA.FTZ R166, R167, R165, -R166 ;  /* 0x000000a5a7a67223 */ /* 0x000fe200000108a6 */
[----:B------:R-:W-:Y:S01]  /*8d90*/  FMUL.FTZ R167, R9, R130 ;  /* 0x0000008209a77220 */ /* 0x000fe20000410000 */
[----:B------:R0:W-:Y:S01]  /*8da0*/  STS [R172+0x10d0], R193 ;  /* 0x0010d0c1ac007388 */ /* 0x0001e20000000800 */
[----:B------:R-:W-:Y:S01]  /*8db0*/  FADD.FTZ R138, R138, R61 ;  /* 0x0000003d8a8a7221 */ /* 0x000fe20000010000 */
[----:B------:R-:W-:Y:S01]  /*8dc0*/  FADD.FTZ R183, R183, R166 ;  /* 0x000000a6b7b77221 */ /* 0x000fe20000010000 */
[-C--:B--2---:R-:W-:Y:S01]  /*8dd0*/  FMUL.FTZ R189, R123, R167.reuse ;  /* 0x000000a77bbd7220 */ /* 0x084fe20000410000 */
[----:B------:R-:W-:Y:S01]  /*8de0*/  FFMA.FTZ R162, R218, R167, R185 ;  /* 0x000000a7daa27223 */ /* 0x000fe200000100b9 */
[C---:B------:R-:W-:Y:S01]  /*8df0*/  FMUL.FTZ R164, R168.reuse, R138 ;  /* 0x0000008aa8a47220 */ /* 0x040fe20000410000 */
[----:B------:R-:W-:Y:S01]  /*8e00*/  FMUL.FTZ R61, R168, R183 ;  /* 0x000000b7a83d7220 */ /* 0x000fe20000410000 */
[----:B------:R1:W-:Y:S01]  /*8e10*/  STS [R172+0x10d4], R205 ;  /* 0x0010d4cdac007388 */ /* 0x0003e20000000800 */
[----:B------:R-:W-:Y:S01]  /*8e20*/  FMUL.FTZ R209, R57, R178 ;  /* 0x000000b239d17220 */ /* 0x000fe20000410000 */
[----:B------:R-:W-:Y:S01]  /*8e30*/  FFMA.FTZ R216, R25, -R217, R216 ;  /* 0x800000d919d87223 */ /* 0x000fe200000100d8 */
[----:B0-----:R-:W-:Y:S01]  /*8e40*/  FMUL.FTZ R193, R56, R167 ;  /* 0x000000a738c17220 */ /* 0x001fe20000410000 */
[CC--:B------:R-:W-:Y:S01]  /*8e50*/  FFMA.FTZ R167, R169.reuse, R183.reuse, -R164 ;  /* 0x000000b7a9a77223 */ /* 0x0c0fe200000108a4 */
[-C--:B------:R-:W-:Y:S01]  /*8e60*/  FFMA.FTZ R166, R169, R138.reuse, R61 ;  /* 0x0000008aa9a67223 */ /* 0x080fe2000001003d */
[----:B------:R-:W-:Y:S01]  /*8e70*/  FMUL.FTZ R169, R17, R183 ;  /* 0x000000b711a97220 */ /* 0x000fe20000410000 */
[-C--:B------:R-:W-:Y:S01]  /*8e80*/  FFMA.FTZ R164, R218, R173.reuse, -R189 ;  /* 0x000000addaa47223 */ /* 0x080fe200000108bd */
[----:B------:R-:W-:Y:S01]  /*8e90*/  FADD.FTZ R167, R184, R167 ;  /* 0x000000a7b8a77221 */ /* 0x000fe20000010000 */
[----:B------:R-:W-:Y:S01]  /*8ea0*/  FADD.FTZ R139, R139, R166 ;  /* 0x000000a68b8b7221 */ /* 0x000fe20000010000 */
[----:B-1----:R-:W-:Y:S01]  /*8eb0*/  FMUL.FTZ R205, R56, R173 ;  /* 0x000000ad38cd7220 */ /* 0x002fe20000410000 */
[----:B------:R-:W-:Y:S01]  /*8ec0*/  FMUL.FTZ R173, R17, R138 ;  /* 0x0000008a11ad7220 */ /* 0x000fe20000410000 */
[C---:B------:R-:W-:Y:S01]  /*8ed0*/  FMUL.FTZ R166, R18.reuse, R167 ;  /* 0x000000a712a67220 */ /* 0x040fe20000410000 */
[----:B------:R-:W-:Y:S01]  /*8ee0*/  FMUL.FTZ R168, R18, R139 ;  /* 0x0000008b12a87220 */ /* 0x000fe20000410000 */
        /* <DEDUP_REMOVED lines=8> */
[----:B------:R-:W-:Y:S01]  /*8f70*/  STS [R172+0x10c8], R193 ;  /* 0x0010c8c1ac007388 */ /* 0x000fe20000000800 */
[----:B------:R-:W-:Y:S01]  /*8f80*/  FMUL.FTZ R189, R15, R136 ;  /* 0x000000880fbd7220 */ /* 0x000fe20000410000 */
[----:B------:R-:W-:Y:S01]  /*8f90*/  FADD.FTZ R174, RZ, R174 ;  /* 0x000000aeffae7221 */ /* 0x000fe20000010000 */
[----:B------:R-:W-:Y:S01]  /*8fa0*/  FADD.FTZ R61, RZ, R61 ;  /* 0x0000003dff3d7221 */ /* 0x000fe20000010000 */
[----:B------:R0:W-:Y:S01]  /*8fb0*/  STS [R172+0x10cc], R205 ;  /* 0x0010cccdac007388 */ /* 0x0001e20000000800 */
[----:B------:R-:W-:Y:S01]  /*8fc0*/  FFMA.FTZ R67, R145, R213, -R196 ;  /* 0x000000d591437223 */ /* 0x000fe200000108c4 */
[----:B------:R-:W-:Y:S01]  /*8fd0*/  FADD.FTZ R182, R174, R185 ;  /* 0x000000b9aeb67221 */ /* 0x000fe20000010000 */
[C---:B------:R-:W-:Y:S01]  /*8fe0*/  FMUL.FTZ R174, R16.reuse, R165 ;  /* 0x000000a510ae7220 */ /* 0x040fe20000410000 */
[----:B------:R-:W-:Y:S01]  /*8ff0*/  FADD.FTZ R61, R61, R176 ;  /* 0x000000b03d3d7221 */ /* 0x000fe20000010000 */
[----:B------:R-:W-:Y:S01]  /*9000*/  FMUL.FTZ R176, R16, R137 ;  /* 0x0000008910b07220 */ /* 0x000fe20000410000 */
[----:B------:R-:W-:Y:S01]  /*9010*/  FMUL.FTZ R185, R15, R181 ;  /* 0x000000b50fb97220 */ /* 0x000fe20000410000 */
[----:B------:R-:W-:Y:S01]  /*9020*/  FMUL.FTZ R184, R68, R174 ;  /* 0x000000ae44b87220 */ /* 0x000fe20000410000 */
[----:B------:R-:W-:Y:S01]  /*9030*/  FFMA.FTZ R178, R215, R186, -R188 ;  /* 0x000000bad7b27223 */ /* 0x000fe200000108bc */
[----:B------:R-:W-:Y:S01]  /*9040*/  FMUL.FTZ R213, R50, R213 ;  /* 0x000000d532d57220 */ /* 0x000fe20000410000 */
[----:B0-----:R-:W-:Y:S01]  /*9050*/  FMUL.FTZ R205, R69, R185 ;  /* 0x000000b945cd7220 */ /* 0x001fe20000410000 */
[-C--:B------:R-:W-:Y:S01]  /*9060*/  FFMA.FTZ R193, R203, R176.reuse, R184 ;  /* 0x000000b0cbc17223 */ /* 0x080fe200000100b8 */
[----:B------:R-:W-:Y:S01]  /*9070*/  FMUL.FTZ R184, R68, R176 ;  /* 0x000000b044b87220 */ /* 0x000fe20000410000 */
[----:B------:R-:W-:Y:S01]  /*9080*/  FMUL.FTZ R217, R57, R186 ;  /* 0x000000ba39d97220 */ /* 0x000fe20000410000 */
[----:B------:R-:W-:Y:S01]  /*9090*/  FFMA.FTZ R205, R206, R189, R205 ;  /* 0x000000bdcecd7223 */ /* 0x000fe200000100cd */
[----:B------:R-:W-:Y:S01]  /*90a0*/  FADD.FTZ R182, R182, R193 ;  /* 0x000000c1b6b67221 */ /* 0x000fe20000010000 */
[----:B------:R-:W-:Y:S01]  /*90b0*/  FFMA.FTZ R184, R203, R174, -R184 ;  /* 0x000000aecbb87223 */ /* 0x000fe200000108b8 */
[----:B------:R0:W-:Y:S01]  /*90c0*/  STS [R172+0x10fc], R213 ;  /* 0x0010fcd5ac007388 */ /* 0x0001e20000000800 */
[----:B------:R-:W-:Y:S01]  /*90d0*/  FMUL.FTZ R193, R13, R134 ;  /* 0x000000860dc17220 */ /* 0x000fe20000410000 */
[----:B------:R-:W-:Y:S01]  /*90e0*/  FADD.FTZ R188, R182, R205 ;  /* 0x000000cdb6bc7221 */ /* 0x000fe20000010000 */
[----:B------:R-:W-:Y:S01]  /*90f0*/  FADD.FTZ R186, R61, R184 ;  /* 0x000000b83dba7221 */ /* 0x000fe20000010000 */
[C---:B------:R-:W-:Y:S01]  /*9100*/  FMUL.FTZ R182, R14.reuse, R141 ;  /* 0x0000008d0eb67220 */ /* 0x040fe20000410000 */
[----:B------:R-:W-:Y:S01]  /*9110*/  FMUL.FTZ R205, R69, R189 ;  /* 0x000000bd45cd7220 */ /* 0x000fe20000410000 */
[----:B------:R-:W-:Y:S01]  /*9120*/  FMUL.FTZ R184, R14, R135 ;  /* 0x000000870eb87220 */ /* 0x000fe20000410000 */
[----:B------:R-:W-:Y:S01]  /*9130*/  FMUL.FTZ R61, R13, R179 ;  /* 0x000000b30d3d7220 */ /* 0x000fe20000410000 */
[----:B------:R-:W-:Y:S01]  /*9140*/  FMUL.FTZ R190, R70, R182 ;  /* 0x000000b646be7220 */ /* 0x000fe20000410000 */
[----:B------:R-:W-:Y:S01]  /*9150*/  FFMA.FTZ R205, R206, R185, -R205 ;  /* 0x000000b9cecd7223 */ /* 0x000fe200000108cd */
[----:B0-----:R-:W-:Y:S01]  /*9160*/  FMUL.FTZ R213, R70, R184 ;  /* 0x000000b846d57220 */ /* 0x001fe20000410000 */
[----:B------:R0:W-:Y:S01]  /*9170*/  STS [R172+0x10c0], R209 ;  /* 0x0010c0d1ac007388 */ /* 0x0001e20000000800 */
[----:B------:R-:W-:Y:S01]  /*9180*/  FFMA.FTZ R216, R24, -R219, R216 ;  /* 0x800000db18d87223 */ /* 0x000fe200000100d8 */
[----:B------:R-:W-:Y:S01]  /*9190*/  FADD.FTZ R186, R186, R205 ;  /* 0x000000cdbaba7221 */ /* 0x000fe20000010000 */
[----:B------:R-:W-:Y:S01]  /*91a0*/  FFMA.FTZ R213, R207, R182, -R213 ;  /* 0x000000b6cfd57223 */ /* 0x000fe200000108d5 */
[----:B------:R1:W-:Y:S01]  /*91b0*/  STS [R172+0x10c4], R217 ;  /* 0x0010c4d9ac007388 */ /* 0x0003e20000000800 */
[----:B------:R-:W-:Y:S01]  /*91c0*/  FMUL.FTZ R205, R71, R193 ;  /* 0x000000c147cd7220 */ /* 0x000fe20000410000 */
[----:B------:R-:W-:Y:S01]  /*91d0*/  FMUL.FTZ R192, R12, R157 ;  /* 0x0000009d0cc07220 */ /* 0x000fe20000410000 */
[----:B------:R-:W-:Y:S01]  /*91e0*/  FADD.FTZ R186, R186, R213 ;  /* 0x000000d5baba7221 */ /* 0x000fe20000010000 */
[----:B------:R-:W-:Y:S01]  /*91f0*/  FFMA.FTZ R216, R23, -R221, R216 ;  /* 0x800000dd17d87223 */ /* 0x000fe200000100d8 */
[----:B------:R-:W-:Y:S01]  /*9200*/  FFMA.FTZ R205, R210, R61, -R205 ;  /* 0x0000003dd2cd7223 */ /* 0x000fe200000108cd */
[----:B0-----:R-:W-:Y:S01]  /*9210*/  FFMA.FTZ R209, R207, R184, R190 ;  /* 0x000000b8cfd17223 */ /* 0x001fe200000100be */
[----:B------:R-:W-:Y:S01]  /*9220*/  FMUL.FTZ R213, R11, R177 ;  /* 0x000000b10bd57220 */ /* 0x000fe20000410000 */
[----:B------:R-:W-:Y:S01]  /*9230*/  FMUL.FTZ R190, R12, R133 ;  /* 0x000000850cbe7220 */ /* 0x000fe20000410000 */
[----:B------:R-:W-:Y:S01]  /*9240*/  FMUL.FTZ R194, R114, R192 ;  /* 0x000000c072c27220 */ /* 0x000fe20000410000 */
[----:B-1----:R-:W-:Y:S01]  /*9250*/  FMUL.FTZ R217, R71, R61 ;  /* 0x0000003d47d97220 */ /* 0x002fe20000410000 */
[----:B------:R-:W-:Y:S01]  /*9260*/  FADD.FTZ R188, R188, R209 ;  /* 0x000000d1bcbc7221 */ /* 0x000fe20000010000 */
[----:B------:R-:W-:Y:S01]  /*9270*/  FMUL.FTZ R209, R11, R132 ;  /* 0x000000840bd17220 */ /* 0x000fe20000410000 */
[----:B------:R-:W-:Y:S01]  /*9280*/  FFMA.FTZ R216, R22, -R223, R216 ;  /* 0x800000df16d87223 */ /* 0x000fe200000100d8 */
[----:B------:R-:W-:Y:S01]  /*9290*/  FFMA.FTZ R217, R210, R193, R217 ;  /* 0x000000c1d2d97223 */ /* 0x000fe200000100d9 */
[C---:B------:R-:W-:Y:S01]  /*92a0*/  FMUL.FTZ R223, R58.reuse, R213 ;  /* 0x000000d53adf7220 */ /* 0x040fe20000410000 */
[-C--:B------:R-:W-:Y:S01]  /*92b0*/  FFMA.FTZ R194, R211, R190.reuse, R194 ;  /* 0x000000bed3c27223 */ /* 0x080fe200000100c2 */
[-C--:B------:R-:W-:Y:S01]  /*92c0*/  FMUL.FTZ R219, R58, R209.reuse ;  /* 0x000000d13adb7220 */ /* 0x080fe20000410000 */
[----:B------:R-:W-:Y:S01]  /*92d0*/  FADD.FTZ R217, R188, R217 ;  /* 0x000000d9bcd97221 */ /* 0x000fe20000010000 */
[----:B------:R-:W-:Y:S01]  /*92e0*/  FADD.FTZ R188, R186, R205 ;  /* 0x000000cdbabc7221 */ /* 0x000fe20000010000 */
[C---:B------:R-:W-:Y:S01]  /*92f0*/  FMUL.FTZ R186, R115.reuse, R209 ;  /* 0x000000d173ba7220 */ /* 0x040fe20000410000 */
[----:B------:R-:W-:Y:S01]  /*9300*/  FMUL.FTZ R205, R115, R213 ;  /* 0x000000d573cd7220 */ /* 0x000fe20000410000 */
[----:B------:R-:W-:Y:S01]  /*9310*/  FADD.FTZ R194, R217, R194 ;  /* 0x000000c2d9c27221 */ /* 0x000fe20000010000 */
[----:B------:R-:W-:Y:S01]  /*9320*/  FMUL.FTZ R189, R74, R189 ;  /* 0x000000bd4abd7220 */ /* 0x000fe20000410000 */
[----:B------:R-:W-:Y:S01]  /*9330*/  FFMA.FTZ R186, R214, R213, -R186 ;  /* 0x000000d5d6ba7223 */ /* 0x000fe200000108ba */
[-C--:B------:R-:W-:Y:S01]  /*9340*/  FMUL.FTZ R213, R59, R190.reuse ;  /* 0x000000be3bd57220 */ /* 0x080fe20000410000 */
[----:B------:R-:W-:Y:S01]  /*9350*/  FMUL.FTZ R190, R114, R190 ;  /* 0x000000be72be7220 */ /* 0x000fe20000410000 */
[----:B------:R-:W-:Y:S01]  /*9360*/  FFMA.FTZ R221, R214, R209, R205 ;  /* 0x000000d1d6dd7223 */ /* 0x000fe200000100cd */
[----:B------:R-:W-:Y:S01]  /*9370*/  FMUL.FTZ R205, R72, R193 ;  /* 0x000000c148cd7220 */ /* 0x000fe20000410000 */
[----:B------:R-:W-:Y:S01]  /*9380*/  FMUL.FTZ R193, R73, R184 ;  /* 0x000000b849c17220 */ /* 0x000fe20000410000 */
[----:B------:R-:W-:Y:S01]  /*9390*/  FFMA.FTZ R209, R211, R192, -R190 ;  /* 0x000000c0d3d17223 */ /* 0x000fe200000108be */
[----:B------:R-:W-:Y:S01]  /*93a0*/  FADD.FTZ R221, R194, R221 ;  /* 0x000000ddc2dd7221 */ /* 0x000fe20000010000 */
[----:B------:R0:W-:Y:S01]  /*93b0*/  STS [R172+0x10bc], R223 ;  /* 0x0010bcdfac007388 */ /* 0x0001e20000000800 */
[----:B------:R-:W-:Y:S01]  /*93c0*/  FMUL.FTZ R217, R72, R61 ;  /* 0x0000003d48d97220 */ /* 0x000fe20000410000 */
[----:B------:R-:W-:Y:S01]  /*93d0*/  FADD.FTZ R209, R188, R209 ;  /* 0x000000d1bcd17221 */ /* 0x000fe20000010000 */
[----:B------:R-:W-:Y:S01]  /*93e0*/  FADD.FTZ R221, R221, R180 ;  /* 0x000000b4dddd7221 */ /* 0x000fe20000010000 */
[----:B------:R1:W-:Y:S01]  /*93f0*/  STS [R172+0x1098], R189 ;  /* 0x001098bdac007388 */ /* 0x0003e20000000800 */
[----:B------:R-:W-:Y:S01]  /*9400*/  FFMA.FTZ R170, R21, -R225, R216 ;  /* 0x800000e115aa7223 */ /* 0x000fe200000100d8 */
[----:B------:R-:W-:Y:S01]  /*9410*/  MOV R225, UR28 ;  /* 0x0000001c00e17c02 */ /* 0x000fe20008000f00 */
[----:B------:R-:W-:Y:S01]  /*9420*/  FADD.FTZ R221, R221, R162 ;  /* 0x000000a2dddd7221 */ /* 0x000fe20000010000 */
[----:B------:R2:W-:Y:S01]  /*9430*/  STS [R172+0x10b8], R219 ;  /* 0x0010b8dbac007388 */ /* 0x0005e20000000800 */
[----:B------:R-:W-:Y:S01]  /*9440*/  FMUL.FTZ R162, R124, R147 ;  /* 0x000000937ca27220 */ /* 0x000fe20000410000 */
[----:B0-----:R-:W-:Y:S01]  /*9450*/  FADD.FTZ R223, R209, R186 ;  /* 0x000000bad1df7221 */ /* 0x001fe20000010000 */
[----:B------:R-:W-:Y:S01]  /*9460*/  FMUL.FTZ R209, R74, R185 ;  /* 0x000000b94ad17220 */ /* 0x000fe20000410000 */
[----:B------:R0:W-:Y:S01]  /*9470*/  STS [R172+0x10b0], R213 ;  /* 0x0010b0d5ac007388 */ /* 0x0001e20000000800 */
[C---:B------:R-:W-:Y:S01]  /*9480*/  FMUL.FTZ R185, R76.reuse, R173 ;  /* 0x000000ad4cb97220 */ /* 0x040fe20000410000 */
[----:B-1----:R-:W-:Y:S01]  /*9490*/  FMUL.FTZ R189, R76, R169 ;  /* 0x000000a94cbd7220 */ /* 0x002fe20000410000 */
[C---:B------:R-:W-:Y:S01]  /*94a0*/  FMUL.FTZ R169, R77.reuse, R168 ;  /* 0x000000a84da97220 */ /* 0x040fe20000410000 */
[----:B------:R1:W-:Y:S01]  /*94b0*/  STS [R172+0x10a8], R205 ;  /* 0x0010a8cdac007388 */ /* 0x0003e20000000800 */
[----:B------:R-:W-:Y:S01]  /*94c0*/  FMUL.FTZ R173, R77, R166 ;  /* 0x000000a64dad7220 */ /* 0x000fe20000410000 */
[----:B--2---:R-:W-:Y:S01]  /*94d0*/  FMUL.FTZ R219, R59, R192 ;  /* 0x000000c03bdb7220 */ /* 0x004fe20000410000 */
[----:B------:R-:W-:Y:S01]  /*94e0*/  FADD.FTZ R221, R221, R158 ;  /* 0x0000009edddd7221 */ /* 0x000fe20000010000 */
[----:B------:R2:W-:Y:S01]  /*94f0*/  STS [R172+0x10a0], R193 ;  /* 0x0010a0c1ac007388 */ /* 0x0005e20000000800 */
[----:B------:R-:W-:Y:S01]  /*9500*/  FADD.FTZ R223, R223, R178 ;  /* 0x000000b2dfdf7221 */ /* 0x000fe20000010000 */
[----:B0-----:R-:W-:Y:S01]  /*9510*/  FMUL.FTZ R213, R73, R182 ;  /* 0x000000b649d57220 */ /* 0x001fe20000410000 */
[----:B------:R-:W-:Y:S01]  /*9520*/  FADD.FTZ R221, R221, R140 ;  /* 0x0000008cdddd7221 */ /* 0x000fe20000010000 */
[----:B------:R-:W-:Y:S01]  /*9530*/  STS [R172+0x10b4], R219 ;  /* 0x0010b4dbac007388 */ /* 0x000fe20000000800 */
[----:B------:R-:W-:Y:S01]  /*9540*/  FADD.FTZ R223, R223, R164 ;  /* 0x000000a4dfdf7221 */ /* 0x000fe20000010000 */
[----:B-1----:R-:W-:Y:S01]  /*9550*/  FMUL.FTZ R205, R75, R174 ;  /* 0x000000ae4bcd7220 */ /* 0x002fe20000410000 */
[----:B------:R-:W-:Y:S01]  /*9560*/  FMUL.FTZ R124, R131, UR29 ;  /* 0x0000001d837c7c20 */ /* 0x000fe20008410000 */
[----:B------:R-:W-:Y:S01]  /*9570*/  STS [R172+0x10ac], R217 ;  /* 0x0010acd9ac007388 */ /* 0x000fe20000000800 */
[----:B------:R-:W-:Y:S01]  /*9580*/  FADD.FTZ R221, R221, R156 ;  /* 0x0000009cdddd7221 */ /* 0x000fe20000010000 */
[----:B--2---:R-:W-:Y:S01]  /*9590*/  FMUL.FTZ R193, R75, R176 ;  /* 0x000000b04bc17220 */ /* 0x004fe20000410000 */
[----:B------:R-:W-:Y:S01]  /*95a0*/  FADD.FTZ R223, R223, R160 ;  /* 0x000000a0dfdf7221 */ /* 0x000fe20000010000 */
[----:B------:R-:W-:Y:S01]  /*95b0*/  STS [R172+0x10a4], R213 ;  /* 0x0010a4d5ac007388 */ /* 0x000fe20000000800 */
[----:B------:R-:W-:Y:S01]  /*95c0*/  LEA R61, R225, -R60, 0x1 ;  /* 0x8000003ce13d7211 */ /* 0x000fe200078e08ff */
[----:B------:R-:W-:Y:S01]  /*95d0*/  FADD.FTZ R221, R221, R126 ;  /* 0x0000007edddd7221 */ /* 0x000fe20000010000 */
[----:B------:R-:W-:Y:S01]  /*95e0*/  FADD.FTZ R223, R223, R146 ;  /* 0x00000092dfdf7221 */ /* 0x000fe20000010000 */
[----:B------:R0:W-:Y:S01]  /*95f0*/  STS [R172+0x109c], R209 ;  /* 0x00109cd1ac007388 */ /* 0x0001e20000000800 */
[----:B------:R-:W-:Y:S01]  /*9600*/  IADD3 R126, PT, PT, R197, 0x40, RZ ;  /* 0x00000040c57e7810 */ /* 0x000fe20007ffe0ff */
[----:B------:R-:W-:Y:S01]  /*9610*/  FFMA.FTZ R170, R20, -R227, R170 ;  /* 0x800000e314aa7223 */ /* 0x000fe200000100aa */
[----:B------:R-:W-:Y:S01]  /*9620*/  ISETP.GE.AND P2, PT, R61, 0x1, PT ;  /* 0x000000013d00780c */ /* 0x000fe20003f46270 */
[----:B------:R1:W-:Y:S01]  /*9630*/  STS [R172+0x1090], R193 ;  /* 0x001090c1ac007388 */ /* 0x0003e20000000800 */
[----:B------:R-:W-:Y:S01]  /*9640*/  FADD.FTZ R223, R223, R154 ;  /* 0x0000009adfdf7221 */ /* 0x000fe20000010000 */
[----:B------:R-:W-:Y:S01]  /*9650*/  LEA.HI R126, R126, R197, RZ, 0x1b ;  /* 0x000000c57e7e7211 */ /* 0x000fe200078fd8ff */
[----:B------:R-:W-:Y:S01]  /*9660*/  FADD.FTZ R60, R221, R62 ;  /* 0x0000003edd3c7221 */ /* 0x000fe20000010000 */
[----:B------:R-:W-:Y:S01]  /*9670*/  STS [R172+0x1094], R205 ;  /* 0x001094cdac007388 */ /* 0x000fe20000000800 */
[----:B------:R-:W-:Y:S01]  /*9680*/  FADD.FTZ R152, R223, R152 ;  /* 0x00000098df987221 */ /* 0x000fe20000010000 */
[----:B0-----:R-:W-:Y:S01]  /*9690*/  FFMA.FTZ R209, R153, UR47, -R124 ;  /* 0x0000002f99d17c23 */ /* 0x001fe2000801087c */
[----:B------:R-:W-:Y:S01]  /*96a0*/  FMUL.FTZ R124, R133, UR29 ;  /* 0x0000001d857c7c20 */ /* 0x000fe20008410000 */
[----:B------:R0:W-:Y:S01]  /*96b0*/  STS [R172+0x1088], R185 ;  /* 0x001088b9ac007388 */ /* 0x0001e20000000800 */
[----:B------:R-:W-:Y:S01]  /*96c0*/  LEA R126, R126, UR22, 0x2 ;  /* 0x000000167e7e7c11 */ /* 0x000fe2000f8e10ff */
[----:B------:R-:W-:Y:S01]  /*96d0*/  FADD.FTZ R166, R152, R63 ;  /* 0x0000003f98a67221 */ /* 0x000fe20000010000 */
[----:B-1----:R-:W-:Y:S01]  /*96e0*/  FFMA.FTZ R193, R157, UR47, -R124 ;  /* 0x0000002f9dc17c23 */ /* 0x002fe2000801087c */
[----:B------:R-:W-:Y:S01]  /*96f0*/  STS [R172+0x108c], R189 ;  /* 0x00108cbdac007388 */ /* 0x000fe20000000800 */
[----:B------:R-:W-:Y:S01]  /*9700*/  FMUL.FTZ R124, R135, UR29 ;  /* 0x0000001d877c7c20 */ /* 0x000fe20008410000 */
[C---:B------:R-:W-:Y:S01]  /*9710*/  FFMA.FTZ R62, R19.reuse, R230, R144 ;  /* 0x000000e6133e7223 */ /* 0x040fe20000010090 */
[----:B------:R-:W-:Y:S01]  /*9720*/  FFMA.FTZ R63, R19, -R229, R170 ;  /* 0x800000e5133f7223 */ /* 0x000fe200000100aa */
[----:B------:R1:W-:Y:S01]  /*9730*/  STS [R172+0x1080], R169 ;  /* 0x001080a9ac007388 */ /* 0x0003e20000000800 */
[----:B------:R-:W-:Y:S01]  /*9740*/  FMUL.FTZ R164, R147, UR29 ;  /* 0x0000001d93a47c20 */ /* 0x000fe20008410000 */
[----:B0-----:R-:W-:Y:S01]  /*9750*/  FFMA.FTZ R185, R141, UR47, -R124 ;  /* 0x0000002f8db97c23 */ /* 0x001fe2000801087c */
[----:B------:R-:W-:Y:S01]  /*9760*/  FMUL.FTZ R124, R137, UR29 ;  /* 0x0000001d897c7c20 */ /* 0x000fe20008410000 */
[----:B------:R0:W-:Y:S01]  /*9770*/  STS [R172+0x1084], R173 ;  /* 0x001084adac007388 */ /* 0x0001e20000000800 */
[----:B------:R-:W-:Y:S01]  /*9780*/  FMUL.FTZ R160, R130, UR29 ;  /* 0x0000001d82a07c20 */ /* 0x000fe20008410000 */
[----:B------:R-:W-:Y:S01]  /*9790*/  FMUL.FTZ R213, R175, UR29 ;  /* 0x0000001dafd57c20 */ /* 0x000fe20008410000 */
[----:B------:R-:W-:Y:S01]  /*97a0*/  FMUL.FTZ R158, R153, UR29 ;  /* 0x0000001d999e7c20 */ /* 0x000fe20008410000 */
[----:B------:R-:W-:Y:S01]  /*97b0*/  BAR.SYNC.DEFER_BLOCKING 0x0 ;  /* 0x0000000000007b1d */ /* 0x000fe20000010000 */
[----:B------:R-:W-:Y:S01]  /*97c0*/  FMUL.FTZ R156, R132, UR29 ;  /* 0x0000001d849c7c20 */ /* 0x000fe20008410000 */
[----:B-1----:R-:W-:Y:S01]  /*97d0*/  FFMA.FTZ R169, R165, UR47, -R124 ;  /* 0x0000002fa5a97c23 */ /* 0x002fe2000801087c */
[----:B------:R-:W-:Y:S01]  /*97e0*/  FMUL.FTZ R205, R177, UR29 ;  /* 0x0000001db1cd7c20 */ /* 0x000fe20008410000 */
[----:B------:R-:W-:Y:S01]  /*97f0*/  FMUL.FTZ R154, R157, UR29 ;  /* 0x0000001d9d9a7c20 */ /* 0x000fe20008410000 */
[----:B------:R-:W-:Y:S01]  /*9800*/  FMUL.FTZ R152, R134, UR29 ;  /* 0x0000001d86987c20 */ /* 0x000fe20008410000 */
[----:B------:R-:W-:Y:S01]  /*9810*/  FMUL.FTZ R189, R179, UR29 ;  /* 0x0000001db3bd7c20 */ /* 0x000fe20008410000 */
[----:B------:R-:W-:Y:S01]  /*9820*/  FMUL.FTZ R144, R141, UR29 ;  /* 0x0000001d8d907c20 */ /* 0x000fe20008410000 */
[----:B------:R-:W-:Y:S01]  /*9830*/  FMUL.FTZ R146, R136, UR29 ;  /* 0x0000001d88927c20 */ /* 0x000fe20008410000 */
[----:B0-----:R-:W-:Y:S01]  /*9840*/  FMUL.FTZ R173, R181, UR29 ;  /* 0x0000001db5ad7c20 */ /* 0x001fe20008410000 */
[----:B------:R-:W-:Y:S01]  /*9850*/  FMUL.FTZ R140, R165, UR29 ;  /* 0x0000001da58c7c20 */ /* 0x000fe20008410000 */
[----:B------:R-:W-:Y:S01]  /*9860*/  FMUL.FTZ R147, R183, UR29 ;  /* 0x0000001db7937c20 */ /* 0x000fe20008410000 */
[----:B------:R-:W-:Y:S01]  /*9870*/  FMUL.FTZ R170, R139, UR29 ;  /* 0x0000001d8baa7c20 */ /* 0x000fe20008410000 */
[----:B------:R-:W-:Y:S01]  /*9880*/  FMUL.FTZ R124, R167, UR29 ;  /* 0x0000001da77c7c20 */ /* 0x000fe20008410000 */
[----:B------:R-:W-:Y:S01]  /*9890*/  FADD.FTZ R60, R60, R149 ;  /* 0x000000953c3c7221 */ /* 0x000fe20000010000 */
[----:B------:R-:W-:Y:S01]  /*98a0*/  IADD3 R174, PT, PT, R197, 0x80, RZ ;  /* 0x00000080c5ae7810 */ /* 0x000fe20007ffe0ff */
[----:B------:R-:W-:Y:S01]  /*98b0*/  FFMA.FTZ R164, R129, UR47, R164 ;  /* 0x0000002f81a47c23 */ /* 0x000fe200080100a4 */
[----:B------:R-:W-:Y:S01]  /*98c0*/  IADD3 R168, PT, PT, R197, 0xc0, RZ ;  /* 0x000000c0c5a87810 */ /* 0x000fe20007ffe0ff */
[----:B------:R-:W-:Y:S01]  /*98d0*/  FFMA.FTZ R160, R175, UR47, -R160 ;  /* 0x0000002fafa07c23 */ /* 0x000fe200080108a0 */
[----:B------:R-:W-:Y:S01]  /*98e0*/  ISETP.GE.AND P3, PT, R61, 0x41, PT ;  /* 0x000000413d00780c */ /* 0x000fe20003f66270 */
[----:B------:R-:W-:Y:S01]  /*98f0*/  FFMA.FTZ R213, R130, UR47, R213 ;  /* 0x0000002f82d57c23 */ /* 0x000fe200080100d5 */
[----:B------:R-:W-:Y:S01]  /*9900*/  FFMA.FTZ R158, R131, UR47, R158 ;  /* 0x0000002f839e7c23 */ /* 0x000fe2000801009e */
[----:B------:R-:W-:Y:S01]  /*9910*/  FFMA.FTZ R156, R177, UR47, -R156 ;  /* 0x0000002fb19c7c23 */ /* 0x000fe2000801089c */
[----:B------:R-:W-:Y:S01]  /*9920*/  FFMA.FTZ R205, R132, UR47, R205 ;  /* 0x0000002f84cd7c23 */ /* 0x000fe200080100cd */
[----:B------:R0:W1:Y:S01]  /*9930*/  LDS R217, [R126+0x1180] ;  /* 0x001180007ed97984 */ /* 0x0000620000000800 */
[----:B------:R-:W-:Y:S01]  /*9940*/  FFMA.FTZ R154, R133, UR47, R154 ;  /* 0x0000002f859a7c23 */ /* 0x000fe2000801009a */
[----:B------:R-:W-:Y:S01]  /*9950*/  FFMA.FTZ R152, R179, UR47, -R152 ;  /* 0x0000002fb3987c23 */ /* 0x000fe20008010898 */
[----:B------:R-:W-:Y:S01]  /*9960*/  FFMA.FTZ R189, R134, UR47, R189 ;  /* 0x0000002f86bd7c23 */ /* 0x000fe200080100bd */
[----:B------:R-:W-:Y:S01]  /*9970*/  FFMA.FTZ R144, R135, UR47, R144 ;  /* 0x0000002f87907c23 */ /* 0x000fe20008010090 */
[----:B------:R-:W-:Y:S01]  /*9980*/  FFMA.FTZ R146, R181, UR47, -R146 ;  /* 0x0000002fb5927c23 */ /* 0x000fe20008010892 */
[----:B------:R-:W-:Y:S01]  /*9990*/  FFMA.FTZ R173, R136, UR47, R173 ;  /* 0x0000002f88ad7c23 */ /* 0x000fe200080100ad */
[----:B------:R-:W-:Y:S01]  /*99a0*/  FFMA.FTZ R140, R137, UR47, R140 ;  /* 0x0000002f898c7c23 */ /* 0x000fe2000801008c */
[C---:B0-----:R-:W-:Y:S01]  /*99b0*/  FMUL.FTZ R126, R138.reuse, UR29 ;  /* 0x0000001d8a7e7c20 */ /* 0x041fe20008410000 */
[----:B------:R-:W-:Y:S01]  /*99c0*/  FFMA.FTZ R147, R138, UR47, R147 ;  /* 0x0000002f8a937c23 */ /* 0x000fe20008010093 */
[----:B------:R-:W-:Y:S01]  /*99d0*/  FFMA.FTZ R149, R167, UR47, -R170 ;  /* 0x0000002fa7957c23 */ /* 0x000fe200080108aa */
[----:B------:R-:W-:Y:S01]  /*99e0*/  FFMA.FTZ R124, R139, UR47, R124 ;  /* 0x0000002f8b7c7c23 */ /* 0x000fe2000801007c */
[----:B------:R-:W-:Y:S01]  /*99f0*/  FFMA.FTZ R126, R183, UR47, -R126 ;  /* 0x0000002fb77e7c23 */ /* 0x000fe2000801087e */
[----:B------:R-:W-:Y:S06]  /*9a00*/  @!P2 BRA `(.L_x_7668) ;  /* 0x000000000010a947 */ /* 0x000fec0003800000 */
[----:B------:R-:W-:-:S04]  /*9a10*/  LEA.HI R170, R197, R197, RZ, 0x1b ;  /* 0x000000c5c5aa7211 */ /* 0x000fc800078fd8ff */
[----:B------:R-:W-:-:S05]  /*9a20*/  LEA R170, R170, UR22, 0x2 ;  /* 0x00000016aaaa7c11 */ /* 0x000fca000f8e10ff */
[----:B------:R-:W0:Y:S04]  /*9a30*/  LDS R219, [R170+0x1080] ;  /* 0x00108000aadb7984 */ /* 0x000e280000000800 */
[----:B0-----:R0:W-:Y:S02]  /*9a40*/  REDG.E.ADD.F32.FTZ.RN.STRONG.GPU desc[UR26][R64.64], R219 ;  /* 0x000000db400079a6 */ /* 0x0011e4000c12f31a */
.L_x_7668:
[----:B------:R-:W-:Y:S05]  /*9a50*/  BSYNC.RECONVERGENT B0 ;  /* 0x0000000000007941 */ /* 0x000fea0003800200 */
.L_x_7667:
[----:B------:R-:W-:Y:S04]  /*9a60*/  BSSY.RECONVERGENT B0, `(.L_x_7669) ;  /* 0x0000003000007945 */ /* 0x000fe80003800200 */
[----:B------:R-:W-:Y:S05]  /*9a70*/  @!P3 BRA `(.L_x_7670) ;  /* 0x000000000004b947 */ /* 0x000fea0003800000 */
[----:B-1----:R2:W-:Y:S02]  /*9a80*/  REDG.E.ADD.F32.FTZ.RN.STRONG.GPU desc[UR26][R64.64+0x100], R217 ;  /* 0x000100d9400079a6 */ /* 0x0025e4000c12f31a */
.L_x_7670:
[----:B------:R-:W-:Y:S05]  /*9a90*/  BSYNC.RECONVERGENT B0 ;  /* 0x0000000000007941 */ /* 0x000fea0003800200 */
.L_x_7669:
[-C--:B------:R-:W-:Y:S01]  /*9aa0*/  LEA.HI R174, R174, R197.reuse, RZ, 0x1b ;  /* 0x000000c5aeae7211 */ /* 0x080fe200078fd8ff */
[----:B------:R-:W-:Y:S01]  /*9ab0*/  BSSY.RECONVERGENT B0, `(.L_x_7671) ;  /* 0x000000f000007945 */ /* 0x000fe20003800200 */
[----:B------:R-:W-:Y:S02]  /*9ac0*/  ISETP.GE.AND P6, PT, R61, 0x81, PT ;  /* 0x000000813d00780c */ /* 0x000fe40003fc6270 */
[----:B------:R-:W-:Y:S02]  /*9ad0*/  LEA R174, R174, UR22, 0x2 ;  /* 0x00000016aeae7c11 */ /* 0x000fe4000f8e10ff */
[C---:B------:R-:W-:Y:S02]  /*9ae0*/  IADD3 R170, PT, PT, R197.reuse, 0x100, RZ ;  /* 0x00000100c5aa7810 */ /* 0x040fe40007ffe0ff */
[----:B------:R-:W-:Y:S01]  /*9af0*/  LEA.HI R168, R168, R197, RZ, 0x1b ;  /* 0x000000c5a8a87211 */ /* 0x000fe200078fd8ff */
[----:B-12---:R1:W2:Y:S01]  /*9b00*/  LDS R217, [R174+0x1280] ;  /* 0x00128000aed97984 */ /* 0x0062a20000000800 */
[----:B------:R-:W-:-:S02]  /*9b10*/  IADD3 R172, PT, PT, R197, 0x140, RZ ;  /* 0x00000140c5ac7810 */ /* 0x000fc40007ffe0ff */
[----:B------:R-:W-:Y:S02]  /*9b20*/  LEA.HI R170, R170, R197, RZ, 0x1b ;  /* 0x000000c5aaaa7211 */ /* 0x000fe400078fd8ff */
[----:B------:R-:W-:Y:S02]  /*9b30*/  LEA R176, R168, UR22, 0x2 ;  /* 0x00000016a8b07c11 */ /* 0x000fe4000f8e10ff */
[C---:B------:R-:W-:Y:S02]  /*9b40*/  ISETP.GE.AND P2, PT, R61.reuse, 0xc1, PT ;  /* 0x000000c13d00780c */ /* 0x040fe40003f46270 */
[C---:B------:R-:W-:Y:S02]  /*9b50*/  ISETP.GE.AND P3, PT, R61.reuse, 0x101, PT ;  /* 0x000001013d00780c */ /* 0x040fe40003f66270 */
[C---:B------:R-:W-:Y:S02]  /*9b60*/  ISETP.GE.AND P4, PT, R61.reuse, 0x141, PT ;  /* 0x000001413d00780c */ /* 0x040fe40003f86270 */
[----:B------:R-:W-:Y:S01]  /*9b70*/  ISETP.GE.AND P5, PT, R61, 0x181, PT ;  /* 0x000001813d00780c */ /* 0x000fe20003fa6270 */
[----:B-1----:R-:W-:-:S12]  /*9b80*/  @!P6 BRA `(.L_x_7672) ;  /* 0x000000000004e947 */ /* 0x002fd80003800000 */
[----:B--2---:R1:W-:Y:S02]  /*9b90*/  REDG.E.ADD.F32.FTZ.RN.STRONG.GPU desc[UR26][R64.64+0x200], R217 ;  /* 0x000200d9400079a6 */ /* 0x0043e4000c12f31a */
.L_x_7672:
[----:B------:R-:W-:Y:S05]  /*9ba0*/  BSYNC.RECONVERGENT B0 ;  /* 0x0000000000007941 */ /* 0x000fea0003800200 */
.L_x_7671:
[----:B-12---:R1:W2:Y:S01]  /*9bb0*/  LDS R217, [R176+0x1380] ;  /* 0x00138000b0d97984 */ /* 0x0062a20000000800 */
[----:B------:R-:W-:Y:S01]  /*9bc0*/  BSSY.RECONVERGENT B0, `(.L_x_7673) ;  /* 0x0000006000007945 */ /* 0x000fe20003800200 */
[----:B------:R-:W-:Y:S02]  /*9bd0*/  IADD3 R168, PT, PT, R197, 0x180, RZ ;  /* 0x00000180c5a87810 */ /* 0x000fe40007ffe0ff */
[----:B------:R-:W-:Y:S02]  /*9be0*/  LEA.HI R172, R172, R197, RZ, 0x1b ;  /* 0x000000c5acac7211 */ /* 0x000fe400078fd8ff */
[----:B------:R-:W-:Y:S01]  /*9bf0*/  LEA R170, R170, UR22, 0x2 ;  /* 0x00000016aaaa7c11 */ /* 0x000fe2000f8e10ff */
[----:B------:R-:W-:Y:S06]  /*9c00*/  @!P2 BRA `(.L_x_7674) ;  /* 0x000000000004a947 */ /* 0x000fec0003800000 */
[----:B--2---:R3:W-:Y:S02]  /*9c10*/  REDG.E.ADD.F32.FTZ.RN.STRONG.GPU desc[UR26][R64.64+0x300], R217 ;  /* 0x000300d9400079a6 */ /* 0x0047e4000c12f31a */
.L_x_7674:
[----:B------:R-:W-:Y:S05]  /*9c20*/  BSYNC.RECONVERGENT B0 ;  /* 0x0000000000007941 */ /* 0x000fea0003800200 */
.L_x_7673:
[----:B--23--:R2:W3:Y:S01]  /*9c30*/  LDS R217, [R170+0x1480] ;  /* 0x00148000aad97984 */ /* 0x00c4e20000000800 */
[----:B------:R-:W-:Y:S01]  /*9c40*/  BSSY.RECONVERGENT B0, `(.L_x_7675) ;  /* 0x0000005000007945 */ /* 0x000fe20003800200 */
[----:B------:R-:W-:Y:S02]  /*9c50*/  LEA.HI R168, R168, R197, RZ, 0x1b ;  /* 0x000000c5a8a87211 */ /* 0x000fe400078fd8ff */
[----:B------:R-:W-:Y:S01]  /*9c60*/  LEA R172, R172, UR22, 0x2 ;  /* 0x00000016acac7c11 */ /* 0x000fe2000f8e10ff */
[----:B------:R-:W-:Y:S06]  /*9c70*/  @!P3 BRA `(.L_x_7676) ;  /* 0x000000000004b947 */ /* 0x000fec0003800000 */
[----:B---3--:R4:W-:Y:S02]  /*9c80*/  REDG.E.ADD.F32.FTZ.RN.STRONG.GPU desc[UR26][R64.64+0x400], R217 ;  /* 0x000400d9400079a6 */ /* 0x0089e4000c12f31a */
.L_x_7676:
[----:B------:R-:W-:Y:S05]  /*9c90*/  BSYNC.RECONVERGENT B0 ;  /* 0x0000000000007941 */ /* 0x000fea0003800200 */
.L_x_7675:
[----:B---34-:R3:W4:Y:S01]  /*9ca0*/  LDS R217, [R172+0x1580] ;  /* 0x00158000acd97984 */ /* 0x0187220000000800 */
[----:B------:R-:W-:Y:S01]  /*9cb0*/  BSSY.RECONVERGENT B0, `(.L_x_7677) ;  /* 0x0000004000007945 */ /* 0x000fe20003800200 */
[----:B--2---:R-:W-:-:S03]  /*9cc0*/  LEA R170, R168, UR22, 0x2 ;  /* 0x00000016a8aa7c11 */ /* 0x004fc6000f8e10ff */
[----:B------:R-:W-:Y:S05]  /*9cd0*/  @!P4 BRA `(.L_x_7678) ;  /* 0x000000000004c947 */ /* 0x000fea0003800000 */
[----:B----4-:R2:W-:Y:S02]  /*9ce0*/  REDG.E.ADD.F32.FTZ.RN.STRONG.GPU desc[UR26][R64.64+0x500], R217 ;  /* 0x000500d9400079a6 */ /* 0x0105e4000c12f31a */
.L_x_7678:
[----:B------:R-:W-:Y:S05]  /*9cf0*/  BSYNC.RECONVERGENT B0 ;  /* 0x0000000000007941 */ /* 0x000fea0003800200 */
.L_x_7677:
[----:B--2-4-:R2:W4:Y:S01]  /*9d00*/  LDS R217, [R170+0x1680] ;  /* 0x00168000aad97984 */ /* 0x0145220000000800 */
[----:B------:R-:W-:Y:S01]  /*9d10*/  BSSY.RECONVERGENT B0, `(.L_x_7679) ;  /* 0x0000004000007945 */ /* 0x000fe20003800200 */
[----:B------:R-:W-:-:S03]  /*9d20*/  IADD3 R168, PT, PT, R197, 0x1c0, RZ ;  /* 0x000001c0c5a87810 */ /* 0x000fc60007ffe0ff */
[----:B------:R-:W-:Y:S05]  /*9d30*/  @!P5 BRA `(.L_x_7680) ;  /* 0x000000000004d947 */ /* 0x000fea0003800000 */
[----:B----4-:R4:W-:Y:S02]  /*9d40*/  REDG.E.ADD.F32.FTZ.RN.STRONG.GPU desc[UR26][R64.64+0x600], R217 ;  /* 0x000600d9400079a6 */ /* 0x0109e4000c12f31a */
.L_x_7680:
[----:B------:R-:W-:Y:S05]  /*9d50*/  BSYNC.RECONVERGENT B0 ;  /* 0x0000000000007941 */ /* 0x000fea0003800200 */
.L_x_7679:
[-C--:B------:R-:W-:Y:S01]  /*9d60*/  LEA.HI R168, R168, R197.reuse, RZ, 0x1b ;  /* 0x000000c5a8a87211 */ /* 0x080fe200078fd8ff */
[----:B------:R-:W-:Y:S01]  /*9d70*/  BSSY.RECONVERGENT B0, `(.L_x_7681) ;  /* 0x0000010000007945 */ /* 0x000fe20003800200 */
[----:B------:R-:W-:Y:S02]  /*9d80*/  ISETP.GE.AND P6, PT, R61, 0x1c1, PT ;  /* 0x000001c13d00780c */ /* 0x000fe40003fc6270 */
[----:B------:R-:W-:Y:S02]  /*9d90*/  LEA R168, R168, UR22, 0x2 ;  /* 0x00000016a8a87c11 */ /* 0x000fe4000f8e10ff */
[C---:B--2---:R-:W-:Y:S02]  /*9da0*/  IADD3 R170, PT, PT, R197.reuse, 0x200, RZ ;  /* 0x00000200c5aa7810 */ /* 0x044fe40007ffe0ff */
[----:B---3--:R-:W-:Y:S01]  /*9db0*/  IADD3 R172, PT, PT, R197, 0x240, RZ ;  /* 0x00000240c5ac7810 */ /* 0x008fe20007ffe0ff */
[----:B----4-:R2:W3:Y:S01]  /*9dc0*/  LDS R217, [R168+0x1780] ;  /* 0x00178000a8d97984 */ /* 0x0104e20000000800 */
[----:B------:R-:W-:-:S02]  /*9dd0*/  LEA.HI R170, R170, R197, RZ, 0x1b ;  /* 0x000000c5aaaa7211 */ /* 0x000fc400078fd8ff */
[----:B------:R-:W-:Y:S02]  /*9de0*/  IADD3 R174, PT, PT, R197, 0x280, RZ ;  /* 0x00000280c5ae7810 */ /* 0x000fe40007ffe0ff */
[----:B------:R-:W-:Y:S02]  /*9df0*/  LEA R170, R170, UR22, 0x2 ;  /* 0x00000016aaaa7c11 */ /* 0x000fe4000f8e10ff */
[----:B------:R-:W-:Y:S02]  /*9e00*/  LEA.HI R172, R172, R197, RZ, 0x1b ;  /* 0x000000c5acac7211 */ /* 0x000fe400078fd8ff */
[C---:B------:R-:W-:Y:S02]  /*9e10*/  ISETP.GE.AND P2, PT, R61.reuse, 0x201, PT ;  /* 0x000002013d00780c */ /* 0x040fe40003f46270 */
[C---:B------:R-:W-:Y:S02]  /*9e20*/  ISETP.GE.AND P3, PT, R61.reuse, 0x241, PT ;  /* 0x000002413d00780c */ /* 0x040fe40003f66270 */
[----:B------:R-:W-:-:S02]  /*9e30*/  ISETP.GE.AND P4, PT, R61, 0x281, PT ;  /* 0x000002813d00780c */ /* 0x000fc40003f86270 */
[----:B------:R-:W-:Y:S01]  /*9e40*/  ISETP.GE.AND P5, PT, R61, 0x2c1, PT ;  /* 0x000002c13d00780c */ /* 0x000fe20003fa6270 */
[----:B--2---:R-:W-:-:S12]  /*9e50*/  @!P6 BRA `(.L_x_7682) ;  /* 0x000000000004e947 */ /* 0x004fd80003800000 */
[----:B---3--:R2:W-:Y:S02]  /*9e60*/  REDG.E.ADD.F32.FTZ.RN.STRONG.GPU desc[UR26][R64.64+0x700], R217 ;  /* 0x000700d9400079a6 */ /* 0x0085e4000c12f31a */
.L_x_7682:
[----:B------:R-:W-:Y:S05]  /*9e70*/  BSYNC.RECONVERGENT B0 ;  /* 0x0000000000007941 */ /* 0x000fea0003800200 */
.L_x_7681:
[----:B--23--:R2:W3:Y:S01]  /*9e80*/  LDS R217, [R170+0x1880] ;  /* 0x00188000aad97984 */ /* 0x00c4e20000000800 */
[----:B------:R-:W-:Y:S01]  /*9e90*/  BSSY.RECONVERGENT B0, `(.L_x_7683) ;  /* 0x0000006000007945 */ /* 0x000fe20003800200 */
[----:B------:R-:W-:Y:S02]  /*9ea0*/  IADD3 R168, PT, PT, R197, 0x2c0, RZ ;  /* 0x000002c0c5a87810 */ /* 0x000fe40007ffe0ff */
[----:B------:R-:W-:Y:S02]  /*9eb0*/  LEA.HI R174, R174, R197, RZ, 0x1b ;  /* 0x000000c5aeae7211 */ /* 0x000fe400078fd8ff */
[----:B------:R-:W-:Y:S01]  /*9ec0*/  LEA R172, R172, UR22, 0x2 ;  /* 0x00000016acac7c11 */ /* 0x000fe2000f8e10ff */
[----:B------:R-:W-:Y:S06]  /*9ed0*/  @!P2 BRA `(.L_x_7684) ;  /* 0x000000000004a947 */ /* 0x000fec0003800000 */
[----:B---3--:R4:W-:Y:S02]  /*9ee0*/  REDG.E.ADD.F32.FTZ.RN.STRONG.GPU desc[UR26][R64.64+0x800], R217 ;  /* 0x000800d9400079a6 */ /* 0x0089e4000c12f31a */
.L_x_7684:
[----:B------:R-:W-:Y:S05]  /*9ef0*/  BSYNC.RECONVERGENT B0 ;  /* 0x0000000000007941 */ /* 0x000fea0003800200 */
.L_x_7683:
[----:B---34-:R3:W4:Y:S01]  /*9f00*/  LDS R217, [R172+0x1980] ;  /* 0x00198000acd97984 */ /* 0x0187220000000800 */
[----:B------:R-:W-:Y:S01]  /*9f10*/  BSSY.RECONVERGENT B0, `(.L_x_7685) ;  /* 0x0000005000007945 */ /* 0x000fe20003800200 */
[----:B------:R-:W-:Y:S02]  /*9f20*/  LEA.HI R168, R168, R197, RZ, 0x1b ;  /* 0x000000c5a8a87211 */ /* 0x000fe400078fd8ff */
[----:B------:R-:W-:Y:S01]  /*9f30*/  LEA R174, R174, UR22, 0x2 ;  /* 0x00000016aeae7c11 */ /* 0x000fe2000f8e10ff */
[----:B------:R-:W-:Y:S06]  /*9f40*/  @!P3 BRA `(.L_x_7686) ;  /* 0x000000000004b947 */ /* 0x000fec0003800000 */
[----:B----4-:R4:W-:Y:S02]  /*9f50*/  REDG.E.ADD.F32.FTZ.RN.STRONG.GPU desc[UR26][R64.64+0x900], R217 ;  /* 0x000900d9400079a6 */ /* 0x0109e4000c12f31a */
.L_x_7686:
[----:B------:R-:W-:Y:S05]  /*9f60*/  BSYNC.RECONVERGENT B0 ;  /* 0x0000000000007941 */ /* 0x000fea0003800200 */
.L_x_7685:
[----:B----4-:R4:W0:Y:S01]  /*9f70*/  LDS R217, [R174+0x1a80] ;  /* 0x001a8000aed97984 */ /* 0x0108220000000800 */
[----:B------:R-:W-:Y:S01]  /*9f80*/  BSSY.RECONVERGENT B0, `(.L_x_7687) ;  /* 0x0000004000007945 */ /* 0x000fe20003800200 */
[----:B---3--:R-:W-:-:S03]  /*9f90*/  LEA R172, R168, UR22, 0x2 ;  /* 0x00000016a8ac7c11 */ /* 0x008fc6000f8e10ff */
[----:B------:R-:W-:Y:S05]  /*9fa0*/  @!P4 BRA `(.L_x_7688) ;  /* 0x000000000004c947 */ /* 0x000fea0003800000 */
[----:B0-----:R3:W-:Y:S02]  /*9fb0*/  REDG.E.ADD.F32.FTZ.RN.STRONG.GPU desc[UR26][R64.64+0xa00], R217 ;  /* 0x000a00d9400079a6 */ /* 0x0017e4000c12f31a */
.L_x_7688:
[----:B------:R-:W-:Y:S05]  /*9fc0*/  BSYNC.RECONVERGENT B0 ;  /* 0x0000000000007941 */ /* 0x000fea0003800200 */
.L_x_7687:
[----:B0--3--:R0:W3:Y:S01]  /*9fd0*/  LDS R217, [R172+0x1b80] ;  /* 0x001b8000acd97984 */ /* 0x0090e20000000800 */
[----:B------:R-:W-:Y:S01]  /*9fe0*/  BSSY.RECONVERGENT B0, `(.L_x_7689) ;  /* 0x0000005000007945 */ /* 0x000fe20003800200 */
[C---:B------:R-:W-:Y:S02]  /*9ff0*/  IADD3 R168, PT, PT, R197.reuse, 0x300, RZ ;  /* 0x00000300c5a87810 */ /* 0x040fe40007ffe0ff */
[----:B--2---:R-:W-:Y:S01]  /*a000*/  IADD3 R170, PT, PT, R197, 0x340, RZ ;  /* 0x00000340c5aa7810 */ /* 0x004fe20007ffe0ff */
[----:B------:R-:W-:Y:S06]  /*a010*/  @!P5 BRA `(.L_x_7690) ;  /* 0x000000000004d947 */ /* 0x000fec0003800000 */
[----:B---3--:R2:W-:Y:S02]  /*a020*/  REDG.E.ADD.F32.FTZ.RN.STRONG.GPU desc[UR26][R64.64+0xb00], R217 ;  /* 0x000b00d9400079a6 */ /* 0x0085e4000c12f31a */
.L_x_7690:
[----:B------:R-:W-:Y:S05]  /*a030*/  BSYNC.RECONVERGENT B0 ;  /* 0x0000000000007941 */ /* 0x000fea0003800200 */
.L_x_7689:
[-C--:B------:R-:W-:Y:S01]  /*a040*/  LEA.HI R168, R168, R197.reuse, RZ, 0x1b ;  /* 0x000000c5a8a87211 */ /* 0x080fe200078fd8ff */
[----:B------:R-:W-:Y:S01]  /*a050*/  BSSY.RECONVERGENT B0, `(.L_x_7691) ;  /* 0x000000f000007945 */ /* 0x000fe20003800200 */
[----:B------:R-:W-:Y:S02]  /*a060*/  ISETP.GE.AND P6, PT, R61, 0x301, PT ;  /* 0x000003013d00780c */ /* 0x000fe40003fc6270 */
[----:B------:R-:W-:Y:S02]  /*a070*/  LEA R168, R168, UR22, 0x2 ;  /* 0x00000016a8a87c11 */ /* 0x000fe4000f8e10ff */
[C---:B0-----:R-:W-:Y:S02]  /*a080*/  IADD3 R172, PT, PT, R197.reuse, 0x380, RZ ;  /* 0x00000380c5ac7810 */ /* 0x041fe40007ffe0ff */
[----:B------:R-:W-:Y:S01]  /*a090*/  LEA.HI R170, R170, R197, RZ, 0x1b ;  /* 0x000000c5aaaa7211 */ /* 0x000fe200078fd8ff */
[----:B--23--:R0:W2:Y:S01]  /*a0a0*/  LDS R217, [R168+0x1c80] ;  /* 0x001c8000a8d97984 */ /* 0x00c0a20000000800 */
[----:B----4-:R-:W-:-:S02]  /*a0b0*/  IADD3 R174, PT, PT, R197, 0x3c0, RZ ;  /* 0x000003c0c5ae7810 */ /* 0x010fc40007ffe0ff */
[----:B------:R-:W-:Y:S02]  /*a0c0*/  LEA.HI R172, R172, R197, RZ, 0x1b ;  /* 0x000000c5acac7211 */ /* 0x000fe400078fd8ff */
[----:B------:R-:W-:Y:S02]  /*a0d0*/  LEA R170, R170, UR22, 0x2 ;  /* 0x00000016aaaa7c11 */ /* 0x000fe4000f8e10ff */
[C---:B------:R-:W-:Y:S02]  /*a0e0*/  ISETP.GE.AND P2, PT, R61.reuse, 0x341, PT ;  /* 0x000003413d00780c */ /* 0x040fe40003f46270 */
[C---:B------:R-:W-:Y:S02]  /*a0f0*/  ISETP.GE.AND P3, PT, R61.reuse, 0x381, PT ;  /* 0x000003813d00780c */ /* 0x040fe40003f66270 */
[C---:B------:R-:W-:Y:S02]  /*a100*/  ISETP.GE.AND P4, PT, R61.reuse, 0x3c1, PT ;  /* 0x000003c13d00780c */ /* 0x040fe40003f86270 */
[----:B------:R-:W-:Y:S01]  /*a110*/  ISETP.GE.AND P5, PT, R61, 0x401, PT ;  /* 0x000004013d00780c */ /* 0x000fe20003fa6270 */
[----:B0-----:R-:W-:-:S12]  /*a120*/  @!P6 BRA `(.L_x_7692) ;  /* 0x000000000004e947 */ /* 0x001fd80003800000 */
[----:B--2---:R0:W-:Y:S02]  /*a130*/  REDG.E.ADD.F32.FTZ.RN.STRONG.GPU desc[UR26][R64.64+0xc00], R217 ;  /* 0x000c00d9400079a6 */ /* 0x0041e4000c12f31a */
.L_x_7692:
[----:B------:R-:W-:Y:S05]  /*a140*/  BSYNC.RECONVERGENT B0 ;  /* 0x0000000000007941 */ /* 0x000fea0003800200 */
.L_x_7691:
[----:B0-2---:R0:W2:Y:S01]  /*a150*/  LDS R217, [R170+0x1d80] ;  /* 0x001d8000aad97984 */ /* 0x0050a20000000800 */
[----:B------:R-:W-:Y:S01]  /*a160*/  BSSY.RECONVERGENT B0, `(.L_x_7693) ;  /* 0x0000006000007945 */ /* 0x000fe20003800200 */
[----:B------:R-:W-:Y:S02]  /*a170*/  LOP3.LUT R168, R197, 0x400, RZ, 0xfc, !PT ;  /* 0x00000400c5a87812 */ /* 0x000fe400078efcff */
[----:B------:R-:W-:Y:S02]  /*a180*/  LEA.HI R174, R174, R197, RZ, 0x1b ;  /* 0x000000c5aeae7211 */ /* 0x000fe400078fd8ff */
[----:B------:R-:W-:Y:S01]  /*a190*/  LEA R172, R172, UR22, 0x2 ;  /* 0x00000016acac7c11 */ /* 0x000fe2000f8e10ff */
[----:B------:R-:W-:Y:S06]  /*a1a0*/  @!P2 BRA `(.L_x_7694) ;  /* 0x000000000004a947 */ /* 0x000fec0003800000 */
[----:B--2---:R3:W-:Y:S02]  /*a1b0*/  REDG.E.ADD.F32.FTZ.RN.STRONG.GPU desc[UR26][R64.64+0xd00], R217 ;  /* 0x000d00d9400079a6 */ /* 0x0047e4000c12f31a */
.L_x_7694:
[----:B------:R-:W-:Y:S05]  /*a1c0*/  BSYNC.RECONVERGENT B0 ;  /* 0x0000000000007941 */ /* 0x000fea0003800200 */
.L_x_7693:
[----:B--23--:R2:W3:Y:S01]  /*a1d0*/  LDS R217, [R172+0x1e80] ;  /* 0x001e8000acd97984 */ /* 0x00c4e20000000800 */
[----:B------:R-:W-:Y:S01]  /*a1e0*/  BSSY.RECONVERGENT B0, `(.L_x_7695) ;  /* 0x0000005000007945 */ /* 0x000fe20003800200 */
[----:B------:R-:W-:Y:S02]  /*a1f0*/  LEA.HI R168, R168, R197, RZ, 0x1b ;  /* 0x000000c5a8a87211 */ /* 0x000fe400078fd8ff */
[----:B------:R-:W-:Y:S01]  /*a200*/  LEA R174, R174, UR22, 0x2 ;  /* 0x00000016aeae7c11 */ /* 0x000fe2000f8e10ff */
[----:B------:R-:W-:Y:S06]  /*a210*/  @!P3 BRA `(.L_x_7696) ;  /* 0x000000000004b947 */ /* 0x000fec0003800000 */
[----:B---3--:R4:W-:Y:S02]  /*a220*/  REDG.E.ADD.F32.FTZ.RN.STRONG.GPU desc[UR26][R64.64+0xe00], R217 ;  /* 0x000e00d9400079a6 */ /* 0x0089e4000c12f31a */
.L_x_7696:
[----:B------:R-:W-:Y:S05]  /*a230*/  BSYNC.RECONVERGENT B0 ;  /* 0x0000000000007941 */ /* 0x000fea0003800200 */
.L_x_7695:
[----:B---34-:R3:W4:Y:S01]  /*a240*/  LDS R217, [R174+0x1f80] ;  /* 0x001f8000aed97984 */ /* 0x0187220000000800 */
[----:B------:R-:W-:Y:S01]  /*a250*/  BSSY.RECONVERGENT B0, `(.L_x_7697) ;  /* 0x0000004000007945 */ /* 0x000fe20003800200 */
[----:B--2---:R-:W-:-:S03]  /*a260*/  LEA R172, R168, UR22, 0x2 ;  /* 0x00000016a8ac7c11 */ /* 0x004fc6000f8e10ff */
[----:B------:R-:W-:Y:S05]  /*a270*/  @!P4 BRA `(.L_x_7698) ;  /* 0x000000000004c947 */ /* 0x000fea0003800000 */
[----:B----4-:R2:W-:Y:S02]  /*a280*/  REDG.E.ADD.F32.FTZ.RN.STRONG.GPU desc[UR26][R64.64+0xf00], R217 ;  /* 0x000f00d9400079a6 */ /* 0x0105e4000c12f31a */
.L_x_7698:
[----:B------:R-:W-:Y:S05]  /*a290*/  BSYNC.RECONVERGENT B0 ;  /* 0x0000000000007941 */ /* 0x000fea0003800200 */
.L_x_7697:
[----:B--2-4-:R2:W4:Y:S01]  /*a2a0*/  LDS R217, [R172+0x2080] ;  /* 0x00208000acd97984 */ /* 0x0145220000000800 */
[----:B------:R-:W-:Y:S01]  /*a2b0*/  BSSY.RECONVERGENT B0, `(.L_x_7699) ;  /* 0x0000005000007945 */ /* 0x000fe20003800200 */
[C---:B------:R-:W-:Y:S02]  /*a2c0*/  IADD3 R168, PT, PT, R197.reuse, 0x440, RZ ;  /* 0x00000440c5a87810 */ /* 0x040fe40007ffe0ff */
[----:B0-----:R-:W-:Y:S01]  /*a2d0*/  IADD3 R170, PT, PT, R197, 0x480, RZ ;  /* 0x00000480c5aa7810 */ /* 0x001fe20007ffe0ff */
[----:B------:R-:W-:Y:S06]  /*a2e0*/  @!P5 BRA `(.L_x_7700) ;  /* 0x000000000004d947 */ /* 0x000fec0003800000 */
[----:B----4-:R0:W-:Y:S02]  /*a2f0*/  REDG.E.ADD.F32.FTZ.RN.STRONG.GPU desc[UR26][R64.64+0x1000], R217 ;  /* 0x001000d9400079a6 */ /* 0x0101e4000c12f31a */
.L_x_7700:
[----:B------:R-:W-:Y:S05]  /*a300*/  BSYNC.RECONVERGENT B0 ;  /* 0x0000000000007941 */ /* 0x000fea0003800200 */
.L_x_7699:
[-C--:B------:R-:W-:Y:S01]  /*a310*/  LEA.HI R168, R168, R197.reuse, RZ, 0x1b ;  /* 0x000000c5a8a87211 */ /* 0x080fe200078fd8ff */
[----:B------:R-:W-:Y:S01]  /*a320*/  BSSY.RECONVERGENT B0, `(.L_x_7701) ;  /* 0x000000f000007945 */ /* 0x000fe20003800200 */
[----:B------:R-:W-:Y:S02]  /*a330*/  ISETP.GE.AND P6, PT, R61, 0x441, PT ;  /* 0x000004413d00780c */ /* 0x000fe40003fc6270 */
[----:B------:R-:W-:Y:S02]  /*a340*/  LEA R168, R168, UR22, 0x2 ;  /* 0x00000016a8a87c11 */ /* 0x000fe4000f8e10ff */
[C---:B--2---:R-:W-:Y:S02]  /*a350*/  IADD3 R172, PT, PT, R197.reuse, 0x4c0, RZ ;  /* 0x000004c0c5ac7810 */ /* 0x044fe40007ffe0ff */
[----:B------:R-:W-:Y:S01]  /*a360*/  LEA.HI R170, R170, R197, RZ, 0x1b ;  /* 0x000000c5aaaa7211 */ /* 0x000fe200078fd8ff */
[----:B0---4-:R0:W2:Y:S01]  /*a370*/  LDS R217, [R168+0x2180] ;  /* 0x00218000a8d97984 */ /* 0x0110a20000000800 */
[----:B---3--:R-:W-:-:S02]  /*a380*/  IADD3 R174, PT, PT, R197, 0x500, RZ ;  /* 0x00000500c5ae7810 */ /* 0x008fc40007ffe0ff */
        /* <DEDUP_REMOVED lines=8> */
.L_x_7702:
[----:B------:R-:W-:Y:S05]  /*a410*/  BSYNC.RECONVERGENT B0 ;  /* 0x0000000000007941 */ /* 0x000fea0003800200 */
.L_x_7701:
[----:B0-2---:R0:W2:Y:S01]  /*a420*/  LDS R217, [R170+0x2280] ;  /* 0x00228000aad97984 */ /* 0x0050a20000000800 */
[----:B------:R-:W-:Y:S01]  /*a430*/  BSSY.RECONVERGENT B0, `(.L_x_7703) ;  /* 0x0000006000007945 */ /* 0x000fe20003800200 */
[----:B------:R-:W-:Y:S02]  /*a440*/  IADD3 R168, PT, PT, R197, 0x540, RZ ;  /* 0x00000540c5a87810 */ /* 0x000fe40007ffe0ff */
[----:B------:R-:W-:Y:S02]  /*a450*/  LEA.HI R174, R174, R197, RZ, 0x1b ;  /* 0x000000c5aeae7211 */ /* 0x000fe400078fd8ff */
[----:B------:R-:W-:Y:S01]  /*a460*/  LEA R172, R172, UR22, 0x2 ;  /* 0x00000016acac7c11 */ /* 0x000fe2000f8e10ff */
[----:B------:R-:W-:Y:S06]  /*a470*/  @!P2 BRA `(.L_x_7704) ;  /* 0x000000000004a947 */ /* 0x000fec0003800000 */
[----:B--2---:R3:W-:Y:S02]  /*a480*/  REDG.E.ADD.F32.FTZ.RN.STRONG.GPU desc[UR26][R64.64+0x1200], R217 ;  /* 0x001200d9400079a6 */ /* 0x0047e4000c12f31a */
.L_x_7704:
[----:B------:R-:W-:Y:S05]  /*a490*/  BSYNC.RECONVERGENT B0 ;  /* 0x0000000000007941 */ /* 0x000fea0003800200 */
.L_x_7703:
[----:B--23--:R2:W3:Y:S01]  /*a4a0*/  LDS R217, [R172+0x2380] ;  /* 0x00238000acd97984 */ /* 0x00c4e20000000800 */
[----:B------:R-:W-:Y:S01]  /*a4b0*/  BSSY.RECONVERGENT B0, `(.L_x_7705) ;  /* 0x0000005000007945 */ /* 0x000fe20003800200 */
[----:B------:R-:W-:Y:S02]  /*a4c0*/  LEA.HI R168, R168, R197, RZ, 0x1b ;  /* 0x000000c5a8a87211 */ /* 0x000fe400078fd8ff */
[----:B------:R-:W-:Y:S01]  /*a4d0*/  LEA R174, R174, UR22, 0x2 ;  /* 0x00000016aeae7c11 */ /* 0x000fe2000f8e10ff */
[----:B------:R-:W-:Y:S06]  /*a4e0*/  @!P3 BRA `(.L_x_7706) ;  /* 0x000000000004b947 */ /* 0x000fec0003800000 */
[----:B---3--:R4:W-:Y:S02]  /*a4f0*/  REDG.E.ADD.F32.FTZ.RN.STRONG.GPU desc[UR26][R64.64+0x1300], R217 ;  /* 0x001300d9400079a6 */ /* 0x0089e4000c12f31a */
.L_x_7706:
[----:B------:R-:W-:Y:S05]  /*a500*/  BSYNC.RECONVERGENT B0 ;  /* 0x0000000000007941 */ /* 0x000fea0003800200 */
.L_x_7705:
[----:B---34-:R3:W4:Y:S01]  /*a510*/  LDS R217, [R174+0x2480] ;  /* 0x00248000aed97984 */ /* 0x0187220000000800 */
[----:B------:R-:W-:Y:S01]  /*a520*/  BSSY.RECONVERGENT B0, `(.L_x_7707) ;  /* 0x0000004000007945 */ /* 0x000fe20003800200 */
[----:B--2---:R-:W-:-:S03]  /*a530*/  LEA R172, R168, UR22, 0x2 ;  /* 0x00000016a8ac7c11 */ /* 0x004fc6000f8e10ff */
[----:B------:R-:W-:Y:S05]  /*a540*/  @!P4 BRA `(.L_x_7708) ;  /* 0x000000000004c947 */ /* 0x000fea0003800000 */
[----:B----4-:R2:W-:Y:S02]  /*a550*/  REDG.E.ADD.F32.FTZ.RN.STRONG.GPU desc[UR26][R64.64+0x1400], R217 ;  /* 0x001400d9400079a6 */ /* 0x0105e4000c12f31a */
.L_x_7708:
[----:B------:R-:W-:Y:S05]  /*a560*/  BSYNC.RECONVERGENT B0 ;  /* 0x0000000000007941 */ /* 0x000fea0003800200 */
.L_x_7707:
[----:B--2-4-:R2:W4:Y:S01]  /*a570*/  LDS R217, [R172+0x2580] ;  /* 0x00258000acd97984 */ /* 0x0145220000000800 */
[----:B------:R-:W-:Y:S01]  /*a580*/  BSSY.RECONVERGENT B0, `(.L_x_7709) ;  /* 0x0000005000007945 */ /* 0x000fe20003800200 */
[C---:B------:R-:W-:Y:S02]  /*a590*/  IADD3 R168, PT, PT, R197.reuse, 0x580, RZ ;  /* 0x00000580c5a87810 */ /* 0x040fe40007ffe0ff */
[----:B0-----:R-:W-:Y:S01]  /*a5a0*/  IADD3 R170, PT, PT, R197, 0x5c0, RZ ;  /* 0x000005c0c5aa7810 */ /* 0x001fe20007ffe0ff */
[----:B------:R-:W-:Y:S06]  /*a5b0*/  @!P5 BRA `(.L_x_7710) ;  /* 0x000000000004d947 */ /* 0x000fec0003800000 */
[----:B----4-:R0:W-:Y:S02]  /*a5c0*/  REDG.E.ADD.F32.FTZ.RN.STRONG.GPU desc[UR26][R64.64+0x1500], R217 ;  /* 0x001500d9400079a6 */ /* 0x0101e4000c12f31a */
.L_x_7710:
[----:B------:R-:W-:Y:S05]  /*a5d0*/  BSYNC.RECONVERGENT B0 ;  /* 0x0000000000007941 */ /* 0x000fea0003800200 */
.L_x_7709:
        /* <DEDUP_REMOVED lines=16> */
.L_x_7712:
[----:B------:R-:W-:Y:S05]  /*a6e0*/  BSYNC.RECONVERGENT B0 ;  /* 0x0000000000007941 */ /* 0x000fea0003800200 */
.L_x_7711:
[----:B0-2---:R0:W2:Y:S01]  /*a6f0*/  LDS R217, [R170+0x2780] ;  /* 0x00278000aad97984 */ /* 0x0050a20000000800 */
[----:B------:R-:W-:Y:S01]  /*a700*/  BSSY.RECONVERGENT B0, `(.L_x_7713) ;  /* 0x0000006000007945 */ /* 0x000fe20003800200 */
[----:B------:R-:W-:Y:S02]  /*a710*/  IADD3 R168, PT, PT, R197, 0x680, RZ ;  /* 0x00000680c5a87810 */ /* 0x000fe40007ffe0ff */
[----:B------:R-:W-:Y:S02]  /*a720*/  LEA.HI R174, R174, R197, RZ, 0x1b ;  /* 0x000000c5aeae7211 */ /* 0x000fe400078fd8ff */
[----:B------:R-:W-:Y:S01]  /*a730*/  LEA R172, R172, UR22, 0x2 ;  /* 0x00000016acac7c11 */ /* 0x000fe2000f8e10ff */
[----:B------:R-:W-:Y:S06]  /*a740*/  @!P2 BRA `(.L_x_7714) ;  /* 0x000000000004a947 */ /* 0x000fec0003800000 */
[----:B--2---:R3:W-:Y:S02]  /*a750*/  REDG.E.ADD.F32.FTZ.RN.STRONG.GPU desc[UR26][R64.64+0x1700], R217 ;  /* 0x001700d9400079a6 */ /* 0x0047e4000c12f31a */
.L_x_7714:
[----:B------:R-:W-:Y:S05]  /*a760*/  BSYNC.RECONVERGENT B0 ;  /* 0x0000000000007941 */ /* 0x000fea0003800200 */
.L_x_7713:
[----:B--23--:R2:W3:Y:S01]  /*a770*/  LDS R217, [R172+0x2880] ;  /* 0x00288000acd97984 */ /* 0x00c4e20000000800 */
[----:B------:R-:W-:Y:S01]  /*a780*/  BSSY.RECONVERGENT B0, `(.L_x_7715) ;  /* 0x0000005000007945 */ /* 0x000fe20003800200 */
[----:B------:R-:W-:Y:S02]  /*a790*/  LEA.HI R168, R168, R197, RZ, 0x1b ;  /* 0x000000c5a8a87211 */ /* 0x000fe400078fd8ff */
[----:B------:R-:W-:Y:S01]  /*a7a0*/  LEA R174, R174, UR22, 0x2 ;  /* 0x00000016aeae7c11 */ /* 0x000fe2000f8e10ff */
[----:B------:R-:W-:Y:S06]  /*a7b0*/  @!P3 BRA `(.L_x_7716) ;  /* 0x000000000004b947 */ /* 0x000fec0003800000 */
[----:B---3--:R4:W-:Y:S02]  /*a7c0*/  REDG.E.ADD.F32.FTZ.RN.STRONG.GPU desc[UR26][R64.64+0x1800], R217 ;  /* 0x001800d9400079a6 */ /* 0x0089e4000c12f31a */
.L_x_7716:
[----:B------:R-:W-:Y:S05]  /*a7d0*/  BSYNC.RECONVERGENT B0 ;  /* 0x0000000000007941 */ /* 0x000fea0003800200 */
.L_x_7715:
[----:B---34-:R3:W4:Y:S01]  /*a7e0*/  LDS R217, [R174+0x2980] ;  /* 0x00298000aed97984 */ /* 0x0187220000000800 */
[----:B------:R-:W-:Y:S01]  /*a7f0*/  BSSY.RECONVERGENT B0, `(.L_x_7717) ;  /* 0x0000004000007945 */ /* 0x000fe20003800200 */
[----:B--2---:R-:W-:-:S03]  /*a800*/  LEA R172, R168, UR22, 0x2 ;  /* 0x00000016a8ac7c11 */ /* 0x004fc6000f8e10ff */
[----:B------:R-:W-:Y:S05]  /*a810*/  @!P4 BRA `(.L_x_7718) ;  /* 0x000000000004c947 */ /* 0x000fea0003800000 */
[----:B----4-:R2:W-:Y:S02]  /*a820*/  REDG.E.ADD.F32.FTZ.RN.STRONG.GPU desc[UR26][R64.64+0x1900], R217 ;  /* 0x001900d9400079a6 */ /* 0x0105e4000c12f31a */
.L_x_7718:
[----:B------:R-:W-:Y:S05]  /*a830*/  BSYNC.RECONVERGENT B0 ;  /* 0x0000000000007941 */ /* 0x000fea0003800200 */
.L_x_7717:
[----:B--2-4-:R2:W4:Y:S01]  /*a840*/  LDS R217, [R172+0x2a80] ;  /* 0x002a8000acd97984 */ /* 0x0145220000000800 */
[----:B------:R-:W-:Y:S01]  /*a850*/  BSSY.RECONVERGENT B0, `(.L_x_7719) ;  /* 0x0000005000007945 */ /* 0x000fe20003800200 */
[C---:B------:R-:W-:Y:S02]  /*a860*/  IADD3 R168, PT, PT, R197.reuse, 0x6c0, RZ ;  /* 0x000006c0c5a87810 */ /* 0x040fe40007ffe0ff */
[----:B0-----:R-:W-:Y:S01]  /*a870*/  IADD3 R170, PT, PT, R197, 0x700, RZ ;  /* 0x00000700c5aa7810 */ /* 0x001fe20007ffe0ff */
[----:B------:R-:W-:Y:S06]  /*a880*/  @!P5 BRA `(.L_x_7720) ;  /* 0x000000000004d947 */ /* 0x000fec0003800000 */
[----:B----4-:R0:W-:Y:S02]  /*a890*/  REDG.E.ADD.F32.FTZ.RN.STRONG.GPU desc[UR26][R64.64+0x1a00], R217 ;  /* 0x001a00d9400079a6 */ /* 0x0101e4000c12f31a */
.L_x_7720:
[----:B------:R-:W-:Y:S05]  /*a8a0*/  BSYNC.RECONVERGENT B0 ;  /* 0x0000000000007941 */ /* 0x000fea0003800200 */
.L_x_7719:
        /* <DEDUP_REMOVED lines=16> */
.L_x_7722:
[----:B------:R-:W-:Y:S05]  /*a9b0*/  BSYNC.RECONVERGENT B0 ;  /* 0x0000000000007941 */ /* 0x000fea0003800200 */
.L_x_7721:
[----:B------:R3:W4:Y:S01]  /*a9c0*/  LDS R61, [R170+0x2c80] ;  /* 0x002c8000aa3d7984 */ /* 0x0007220000000800 */
[----:B------:R-:W-:Y:S01]  /*a9d0*/  BSSY.RECONVERGENT B0, `(.L_x_7723) ;  /* 0x0000006000007945 */ /* 0x000fe20003800200 */
[----:B------:R-:W-:Y:S02]  /*a9e0*/  IADD3 R168, PT, PT, R197, 0x7c0, RZ ;  /* 0x000007c0c5a87810 */ /* 0x000fe40007ffe0ff */
[----:B------:R-:W-:Y:S02]  /*a9f0*/  LEA.HI R174, R174, R197, RZ, 0x1b ;  /* 0x000000c5aeae7211 */ /* 0x000fe400078fd8ff */
[----:B------:R-:W-:Y:S01]  /*aa00*/  LEA R172, R172, UR22, 0x2 ;  /* 0x00000016acac7c11 */ /* 0x000fe2000f8e10ff */
[----:B------:R-:W-:Y:S06]  /*aa10*/  @!P2 BRA `(.L_x_7724) ;  /* 0x000000000004a947 */ /* 0x000fec0003800000 */
[----:B----4-:R4:W-:Y:S02]  /*aa20*/  REDG.E.ADD.F32.FTZ.RN.STRONG.GPU desc[UR26][R64.64+0x1c00], R61 ;  /* 0x001c003d400079a6 */ /* 0x0109e4000c12f31a */
.L_x_7724:
[----:B------:R-:W-:Y:S05]  /*aa30*/  BSYNC.RECONVERGENT B0 ;  /* 0x0000000000007941 */ /* 0x000fea0003800200 */
.L_x_7723:
[----:B----4-:R4:W0:Y:S01]  /*aa40*/  LDS R61, [R172+0x2d80] ;  /* 0x002d8000ac3d7984 */ /* 0x0108220000000800 */
[----:B------:R-:W-:Y:S01]  /*aa50*/  BSSY.RECONVERGENT B0, `(.L_x_7725) ;  /* 0x0000005000007945 */ /* 0x000fe20003800200 */
[----:B------:R-:W-:Y:S02]  /*aa60*/  LEA.HI R168, R168, R197, RZ, 0x1b ;  /* 0x000000c5a8a87211 */ /* 0x000fe400078fd8ff */
[----:B------:R-:W-:Y:S01]  /*aa70*/  LEA R174, R174, UR22, 0x2 ;  /* 0x00000016aeae7c11 */ /* 0x000fe2000f8e10ff */
[----:B------:R-:W-:Y:S06]  /*aa80*/  @!P3 BRA `(.L_x_7726) ;  /* 0x000000000004b947 */ /* 0x000fec0003800000 */
[----:B0-----:R0:W-:Y:S02]  /*aa90*/  REDG.E.ADD.F32.FTZ.RN.STRONG.GPU desc[UR26][R64.64+0x1d00], R61 ;  /* 0x001d003d400079a6 */ /* 0x0011e4000c12f31a */
.L_x_7726:
[----:B------:R-:W-:Y:S05]  /*aaa0*/  BSYNC.RECONVERGENT B0 ;  /* 0x0000000000007941 */ /* 0x000fea0003800200 */
.L_x_7725:
[----:B0-----:R0:W0:Y:S01]  /*aab0*/  LDS R61, [R174+0x2e80] ;  /* 0x002e8000ae3d7984 */ /* 0x0010220000000800 */
[----:B------:R-:W-:Y:S01]  /*aac0*/  BSSY.RECONVERGENT B0, `(.L_x_7727) ;  /* 0x0000004000007945 */ /* 0x000fe20003800200 */
[----:B------:R-:W-:-:S03]  /*aad0*/  LEA R168, R168, UR22, 0x2 ;  /* 0x00000016a8a87c11 */ /* 0x000fc6000f8e10ff */
[----:B------:R-:W-:Y:S05]  /*aae0*/  @!P4 BRA `(.L_x_7728) ;  /* 0x000000000004c947 */ /* 0x000fea0003800000 */
[----:B0-----:R0:W-:Y:S02]  /*aaf0*/  REDG.E.ADD.F32.FTZ.RN.STRONG.GPU desc[UR26][R64.64+0x1e00], R61 ;  /* 0x001e003d400079a6 */ /* 0x0011e4000c12f31a */
.L_x_7728:
[----:B------:R-:W-:Y:S05]  /*ab00*/  BSYNC.RECONVERGENT B0 ;  /* 0x0000000000007941 */ /* 0x000fea0003800200 */
.L_x_7727:
[----:B0-----:R-:W-:Y:S01]  /*ab10*/  FADD.FTZ R61, R166, R67 ;  /* 0x00000043a63d7221 */ /* 0x001fe20000010000 */
[----:B------:R-:W-:Y:S01]  /*ab20*/  BSSY.RECONVERGENT B0, `(.L_x_7729) ;  /* 0x0000004000007945 */ /* 0x000fe20003800200 */
[----:B------:R0:W0:Y:S03]  /*ab30*/  LDS R67, [R168+0x2f80] ;  /* 0x002f8000a8437984 */ /* 0x0000260000000800 */
[----:B------:R-:W-:Y:S05]  /*ab40*/  @!P5 BRA `(.L_x_7730) ;  /* 0x000000000004d947 */ /* 0x000fea0003800000 */
[----:B0-----:R0:W-:Y:S02]  /*ab50*/  REDG.E.ADD.F32.FTZ.RN.STRONG.GPU desc[UR26][R64.64+0x1f00], R67 ;  /* 0x001f0043400079a6 */ /* 0x0011e4000c12f31a */
.L_x_7730:
[----:B------:R-:W-:Y:S05]  /*ab60*/  BSYNC.RECONVERGENT B0 ;  /* 0x0000000000007941 */ /* 0x000fea0003800200 */
.L_x_7729:
        /* <DEDUP_REMOVED lines=8> */
[----:B--2---:R-:W2:Y:S01]  /*abf0*/  SHFL.DOWN PT, R217, R62, 0x1, 0x1f ;  /* 0x08201f003ed97f89 */ /* 0x004ea200000e0000 */
[----:B------:R-:W-:Y:S01]  /*ac00*/  FFMA.FTZ R162, R99, R129, R162 ;  /* 0x0000008163a27223 */ /* 0x000fe200000100a2 */
[----:B------:R-:W-:Y:S01]  /*ac10*/  FADD.FTZ R92, R65, R92 ;  /* 0x0000005c415c7221 */ /* 0x000fe20000010000 */
[----:B------:R-:W-:Y:S01]  /*ac20*/  FFMA.FTZ R65, R53, R142, R224 ;  /* 0x0000008e35417223 */ /* 0x000fe200000100e0 */
[----:B------:R-:W1:Y:S01]  /*ac30*/  SHFL.DOWN PT, R168, R63, 0x1, 0x1f ;  /* 0x08201f003fa87f89 */ /* 0x000e6200000e0000 */
[----:B------:R-:W-:Y:S01]  /*ac40*/  FFMA.FTZ R164, R220, R164, R163 ;  /* 0x000000a4dca47223 */ /* 0x000fe200000100a3 */
[----:B------:R-:W-:Y:S01]  /*ac50*/  FMUL.FTZ R102, R102, R153 ;  /* 0x0000009966667220 */ /* 0x000fe20000410000 */
[----:B------:R-:W-:Y:S01]  /*ac60*/  FMUL.FTZ R122, R122, R209 ;  /* 0x000000d17a7a7220 */ /* 0x000fe20000410000 */
[----:B------:R-:W-:Y:S01]  /*ac70*/  FADD.FTZ R90, R65, R90 ;  /* 0x0000005a415a7221 */ /* 0x000fe20000010000 */
[----:B------:R-:W-:Y:S01]  /*ac80*/  FMUL.FTZ R100, R100, R175 ;  /* 0x000000af64647220 */ /* 0x000fe20000410000 */
[----:B------:R-:W-:Y:S01]  /*ac90*/  FFMA.FTZ R65, R55, R162, R164 ;  /* 0x000000a237417223 */ /* 0x000fe200000100a4 */
[----:B------:R-:W-:Y:S01]  /*aca0*/  FFMA.FTZ R102, R103, R131, R102 ;  /* 0x0000008367667223 */ /* 0x000fe20000010066 */
[----:B------:R-:W-:Y:S01]  /*acb0*/  FFMA.FTZ R122, R215, R158, R122 ;  /* 0x0000009ed77a7223 */ /* 0x000fe2000001007a */
[----:B------:R-:W-:Y:S01]  /*acc0*/  FFMA.FTZ R101, R101, R130, R100 ;  /* 0x0000008265657223 */ /* 0x000fe20000010064 */
[----:B------:R-:W-:Y:S01]  /*acd0*/  FADD.FTZ R88, R65, R88 ;  /* 0x0000005841587221 */ /* 0x000fe20000010000 */
[-C--:B------:R-:W-:Y:S01]  /*ace0*/  FFMA.FTZ R41, R10, R102.reuse, R41 ;  /* 0x000000660a297223 */ /* 0x080fe20000010029 */
        /* <DEDUP_REMOVED lines=8> */
[----:B--2---:R-:W-:Y:S01]  /*ad70*/  @!P2 FADD.FTZ R62, R62, R217 ;  /* 0x000000d93e3ea221 */ /* 0x004fe20000010000 */
[----:B------:R-:W2:Y:S01]  /*ad80*/  SHFL.DOWN PT, R128, R61, 0x2, 0x1f ;  /* 0x08401f003d807f89 */ /* 0x000ea200000e0000 */
[----:B------:R-:W-:Y:S01]  /*ad90*/  FFMA.FTZ R159, R222, R159, R161 ;  /* 0x0000009fde9f7223 */ /* 0x000fe200000100a1 */
        /* <DEDUP_REMOVED lines=8> */
[----:B------:R-:W-:Y:S01]  /*ae20*/  FMUL.FTZ R104, R104, R177 ;  /* 0x000000b168687220 */ /* 0x000fe20000410000 */
[----:B------:R-:W-:Y:S01]  /*ae30*/  FMUL.FTZ R115, R115, R156 ;  /* 0x0000009c73737220 */ /* 0x000fe20000410000 */
[----:B------:R-:W-:Y:S01]  /*ae40*/  FADD.FTZ R89, R64, R89 ;  /* 0x0000005940597221 */ /* 0x000fe20000010000 */
[----:B------:R-:W-:Y:S01]  /*ae50*/  FFMA.FTZ R64, R56, R101, R123 ;  /* 0x0000006538407223 */ /* 0x000fe2000001007b */
[----:B------:R-:W-:Y:S01]  /*ae60*/  FFMA.FTZ R105, R105, R132, R104 ;  /* 0x0000008469697223 */ /* 0x000fe20000010068 */
[----:B------:R-:W-:Y:S01]  /*ae70*/  FFMA.FTZ R115, R214, R205, R115 ;  /* 0x000000cdd6737223 */ /* 0x000fe20000010073 */
[----:B------:R-:W-:Y:S01]  /*ae80*/  FMUL.FTZ R71, R71, R152 ;  /* 0x0000009847477220 */ /* 0x000fe20000410000 */
[----:B------:R-:W-:Y:S01]  /*ae90*/  FMUL.FTZ R108, R108, R179 ;  /* 0x000000b36c6c7220 */ /* 0x000fe20000410000 */
[----:B------:R-:W-:Y:S01]  /*aea0*/  FADD.FTZ R87, R64, R87 ;  /* 0x0000005740577221 */ /* 0x000fe20000010000 */
[----:B------:R-:W-:Y:S01]  /*aeb0*/  FFMA.FTZ R64, R58, R105, R115 ;  /* 0x000000693a407223 */ /* 0x000fe20000010073 */
[----:B0-----:R-:W-:Y:S01]  /*aec0*/  @!P2 FADD.FTZ R60, R60, R67 ;  /* 0x000000433c3ca221 */ /* 0x001fe20000010000 */
[----:B------:R-:W-:Y:S01]  /*aed0*/  FFMA.FTZ R71, R210, R189, R71 ;  /* 0x000000bdd2477223 */ /* 0x000fe20000010047 */
[----:B------:R-:W-:Y:S01]  /*aee0*/  FFMA.FTZ R109, R109, R134, R108 ;  /* 0x000000866d6d7223 */ /* 0x000fe2000001006c */
[----:B------:R-:W-:Y:S01]  /*aef0*/  FADD.FTZ R85, R64, R85 ;  /* 0x0000005540557221 */ /* 0x000fe20000010000 */
[----:B--2---:R-:W-:Y:S01]  /*af00*/  @!P2 FADD.FTZ R61, R61, R128 ;  /* 0x000000803d3da221 */ /* 0x004fe20000010000 */
[----:B------:R-:W0:Y:S01]  /*af10*/  SHFL.DOWN PT, R67, R60, 0x4, 0x1f ;  /* 0x08801f003c437f89 */ /* 0x000e2200000e0000 */
[----:B------:R-:W-:Y:S01]  /*af20*/  FFMA.FTZ R64, R72, R109, R71 ;  /* 0x0000006d48407223 */ /* 0x000fe20000010047 */
[----:B------:R-:W-:Y:S01]  /*af30*/  FMUL.FTZ R106, R106, R157 ;  /* 0x0000009d6a6a7220 */ /* 0x000fe20000410000 */
[----:B-1----:R-:W-:Y:S01]  /*af40*/  @!P2 FADD.FTZ R62, R62, R125 ;  /* 0x0000007d3e3ea221 */ /* 0x002fe20000010000 */
        /* <DEDUP_REMOVED lines=9> */
[----:B------:R-:W-:Y:S01]  /*afe0*/  FMUL.FTZ R70, R70, R185 ;  /* 0x000000b946467220 */ /* 0x000fe20000410000 */
[----:B------:R-:W-:Y:S01]  /*aff0*/  FADD.FTZ R86, R65, R86 ;  /* 0x0000005641567221 */ /* 0x000fe20000010000 */
[----:B------:R-:W-:Y:S01]  /*b000*/  ISETP.GT.AND P3, PT, R97, 0xf, PT ;  /* 0x0000000f6100780c */ /* 0x000fe20003f64270 */
[----:B------:R-:W-:Y:S01]  /*b010*/  FFMA.FTZ R65, R59, R106, R114 ;  /* 0x0000006a3b417223 */ /* 0x000fe20000010072 */
[----:B------:R-:W-:Y:S01]  /*b020*/  FFMA.FTZ R110, R111, R135, R110 ;  /* 0x000000876f6e7223 */ /* 0x000fe2000001006e */
[----:B------:R-:W-:Y:S01]  /*b030*/  FFMA.FTZ R70, R207, R144, R70 ;  /* 0x00000090cf467223 */ /* 0x000fe20000010046 */
[----:B------:R-:W-:Y:S01]  /*b040*/  FMUL.FTZ R112, R112, R181 ;  /* 0x000000b570707220 */ /* 0x000fe20000410000 */
[----:B------:R-:W-:Y:S01]  /*b050*/  FMUL.FTZ R69, R69, R146 ;  /* 0x0000009245457220 */ /* 0x000fe20000410000 */
[----:B------:R-:W-:Y:S01]  /*b060*/  FADD.FTZ R84, R65, R84 ;  /* 0x0000005441547221 */ /* 0x000fe20000010000 */
[----:B------:R-:W-:Y:S01]  /*b070*/  FFMA.FTZ R65, R73, R110, R70 ;  /* 0x0000006e49417223 */ /* 0x000fe20000010046 */
[----:B------:R-:W-:Y:S01]  /*b080*/  FFMA.FTZ R113, R113, R136, R112 ;  /* 0x0000008871717223 */ /* 0x000fe20000010070 */
[----:B0-----:R-:W-:Y:S01]  /*b090*/  @!P2 FADD.FTZ R60, R60, R67 ;  /* 0x000000433c3ca221 */ /* 0x001fe20000010000 */
[----:B------:R-:W-:Y:S01]  /*b0a0*/  FFMA.FTZ R69, R206, R173, R69 ;  /* 0x000000adce457223 */ /* 0x000fe20000010045 */
[----:B------:R-:W-:Y:S01]  /*b0b0*/  FADD.FTZ R83, R64, R83 ;  /* 0x0000005340537221 */ /* 0x000fe20000010000 */
[----:B------:R-:W-:Y:S01]  /*b0c0*/  FMUL.FTZ R116, R116, R165 ;  /* 0x000000a574747220 */ /* 0x000fe20000410000 */
[----:B-1----:R-:W-:Y:S01]  /*b0d0*/  @!P2 FADD.FTZ R61, R61, R100 ;  /* 0x000000643d3da221 */ /* 0x002fe20000010000 */
[----:B------:R-:W0:Y:S01]  /*b0e0*/  SHFL.DOWN PT, R67, R60, 0x8, 0x1f ;  /* 0x09001f003c437f89 */ /* 0x000e2200000e0000 */
[----:B------:R-:W-:Y:S01]  /*b0f0*/  FFMA.FTZ R64, R74, R113, R69 ;  /* 0x000000714a407223 */ /* 0x000fe20000010045 */
[----:B------:R-:W-:Y:S01]  /*b100*/  FADD.FTZ R82, R65, R82 ;  /* 0x0000005241527221 */ /* 0x000fe20000010000 */
[----:B--2---:R-:W-:Y:S01]  /*b110*/  @!P2 FADD.FTZ R62, R62, R99 ;  /* 0x000000633e3ea221 */ /* 0x004fe20000010000 */
[----:B------:R-:W1:Y:S01]  /*b120*/  SHFL.DOWN PT, R100, R61, 0x8, 0x1f ;  /* 0x09001f003d647f89 */ /* 0x000e6200000e0000 */
[----:B------:R-:W-:Y:S01]  /*b130*/  FMUL.FTZ R68, R68, R169 ;  /* 0x000000a944447220 */ /* 0x000fe20000410000 */
[----:B------:R-:W-:Y:S01]  /*b140*/  BSSY.RECONVERGENT B0, `(.L_x_7731) ;  /* 0x0000024000007945 */ /* 0x000fe20003800200 */
        /* <DEDUP_REMOVED lines=35> */
.L_x_7732:
[----:B------:R-:W-:Y:S05]  /*b380*/  BSYNC.RECONVERGENT B0 ;  /* 0x0000000000007941 */ /* 0x000fea0003800200 */
.L_x_7731:
        /* <DEDUP_REMOVED lines=22> */
[----:B------:R-:W-:-:S04]  /*b4f0*/  ULEA UR29, UR8, UR22, 0x3 ;  /* 0x00000016081d7291 */ /* 0x000fc8000f8e18ff */
[----:B------:R-:W-:-:S13]  /*b500*/  PLOP3.LUT P0, PT, PT, PT, UP0, 0x80, 0x8 ;  /* 0x000000000008781c */ /* 0x000fda0003f0f008 */
[----:B------:R-:W1:Y:S04]  /*b510*/  @P0 LDS.64 R68, [UR29+0x63e0] ;  /* 0x0063e01dff440984 */ /* 0x000e680008000a00 */
[----:B--2---:R-:W2:Y:S01]  /*b520*/  @P0 LDS.64 R70, [UR29+0x5be0] ;  /* 0x005be01dff460984 */ /* 0x004ea20008000a00 */
        /* <DEDUP_REMOVED lines=10> */
.L_x_7734:
[----:B------:R-:W-:Y:S05]  /*b5d0*/  BSYNC.RECONVERGENT B0 ;  /* 0x0000000000007941 */ /* 0x000fea0003800200 */
.L_x_7733:
[----:B------:R-:W-:-:S04]  /*b5e0*/  UIADD3 UR8, UPT, UPT, UR8, 0x1, URZ ;  /* 0x0000000108087890 */ /* 0x000fc8000fffe0ff */
[----:B------:R-:W-:-:S09]  /*b5f0*/  UISETP.GE.AND UP0, UPT, UR8, UR46, UPT ;  /* 0x0000002e0800728c */ /* 0x000fd2000bf06270 */
[----:B------:R-:W-:Y:S05]  /*b600*/  BRA.U !UP0, `(.L_x_7735) ;  /* 0xffffff7108e47547 */ /* 0x000fea000b83ffff */
.L_x_7637:
[----:B------:R-:W5:Y:S01]  /*b610*/  LDL.LU R64, [R1+0x4] ;  /* 0x0000040001407983 */ /* 0x000f620000300800 */
[----:B------:R-:W-:Y:S01]  /*b620*/  BAR.SYNC.DEFER_BLOCKING 0x0 ;  /* 0x0000000000007b1d */ /* 0x000fe20000010000 */
[----:B------:R-:W-:Y:S02]  /*b630*/  F2FP.F16.F32.PACK_AB R48, R48, R49 ;  /* 0x000000313030723e */ /* 0x000fe400000000ff */
[----:B------:R-:W-:Y:S02]  /*b640*/  F2FP.F16.F32.PACK_AB R46, R46, R47 ;  /* 0x0000002f2e2e723e */ /* 0x000fe400000000ff */
[----:B------:R-:W-:Y:S02]  /*b650*/  F2FP.F16.F32.PACK_AB R44, R44, R45 ;  /* 0x0000002d2c2c723e */ /* 0x000fe400000000ff */
[----:B------:R-:W-:Y:S01]  /*b660*/  F2FP.F16.F32.PACK_AB R42, R42, R43 ;  /* 0x0000002b2a2a723e */ /* 0x000fe200000000ff */
[----:B0-----:R-:W2:Y:S01]  /*b670*/  LDL.LU R62, [R1] ;  /* 0x00000000013e7983 */ /* 0x001ea20000300800 */
[----:B------:R-:W-:Y:S01]  /*b680*/  ULEA UR24, UR11, 0xfffffc00, 0xa ;  /* 0xfffffc000b187891 */ /* 0x000fe2000f8e50ff */
[----:B------:R-:W-:-:S02]  /*b690*/  ISETP.NE.AND P0, PT, R197, RZ, PT ;  /* 0x000000ffc500720c */ /* 0x000fc40003f05270 */
[----:B------:R-:W-:Y:S01]  /*b6a0*/  F2FP.F16.F32.PACK_AB R40, R40, R41 ;  /* 0x000000292828723e */ /* 0x000fe200000000ff */
[----:B------:R-:W3:Y:S01]  /*b6b0*/  LDL.LU R60, [R1+0x8] ;  /* 0x00000800013c7983 */ /* 0x000ee20000300800 */
        /* <DEDUP_REMOVED lines=10> */
[----:B------:R-:W-:-:S02]  /*b760*/  F2FP.F16.F32.PACK_AB R34, R34, R35 ;  /* 0x000000232222723e */ /* 0x000fc400000000ff */
[----:B------:R-:W-:Y:S01]  /*b770*/  PRMT R4, R40, 0x7632, R4 ;  /* 0x0000763228047816 */ /* 0x000fe20000000004 */
[----:B------:R0:W-:Y:S01]  /*b780*/  STS.U16 [R94+0x6], R47 ;  /* 0x0000062f5e007388 */ /* 0x0001e20000000400 */
[----:B------:R-:W-:Y:S01]  /*b790*/  MOV R12, UR8 ;  /* 0x00000008000c7c02 */ /* 0x000fe20008000f00 */
[----:B------:R-:W1:Y:S01]  /*b7a0*/  S2UR UR8, SR_CTAID.Y ;  /* 0x00000000000879c3 */ /* 0x000e620000002600 */
[----:B------:R-:W-:Y:S01]  /*b7b0*/  USHF.R.S32.HI UR25, URZ, 0x1f, UR24 ;  /* 0x0000001fff197899 */ /* 0x000fe20008011418 */
[----:B------:R0:W-:Y:S01]  /*b7c0*/  STS.U16 [R94+0xa], R3 ;  /* 0x00000a035e007388 */ /* 0x0001e20000000400 */
[----:B------:R-:W-:Y:S01]  /*b7d0*/  SHF.L.U32 R7, R197, 0x4, RZ ;  /* 0x00000004c5077819 */ /* 0x000fe200000006ff */
[----:B------:R-:W-:Y:S01]  /*b7e0*/  UIADD3 UR20, UP0, UPT, UR20, -0x1000, URZ ;  /* 0xfffff00014147890 */ /* 0x000fe2000ff1e0ff */
[----:B----4-:R-:W-:Y:S01]  /*b7f0*/  PRMT R0, R42, 0x7632, R0 ;  /* 0x000076322a007816 */ /* 0x010fe20000000000 */
[----:B------:R-:W-:Y:S01]  /*b800*/  STS.U16 [R94], R48 ;  /* 0x000000305e007388 */ /* 0x000fe20000000400 */
[----:B------:R-:W-:Y:S01]  /*b810*/  UIADD3 UR14, UP1, UPT, UR14, -0x800, URZ ;  /* 0xfffff8000e0e7890 */ /* 0x000fe2000ff3e0ff */
[----:B0-----:R-:W-:Y:S01]  /*b820*/  PRMT R47, R38, 0x7632, R47 ;  /* 0x00007632262f7816 */ /* 0x001fe2000000002f */
[----:B------:R-:W-:Y:S01]  /*b830*/  UIADD3.X UR21, UPT, UPT, UR21, -0x1, URZ, UP0, !UPT ;  /* 0xffffffff15157890 */ /* 0x000fe200087fe4ff */
[----:B------:R0:W-:Y:S01]  /*b840*/  STS.U16 [R94+0xe], R0 ;  /* 0x00000e005e007388 */ /* 0x0001e20000000400 */
[----:B------:R-:W-:Y:S01]  /*b850*/  UIMAD.WIDE.U32 UR12, UR32, UR28, UR24 ;  /* 0x0000001c200c72a5 */ /* 0x000fe2000f8e0018 */
[----:B------:R-:W-:Y:S01]  /*b860*/  PRMT R3, R36, 0x7632, R3 ;  /* 0x0000763224037816 */ /* 0x000fe20000000003 */
[----:B------:R-:W-:Y:S01]  /*b870*/  UISETP.GT.AND UP0, UPT, UR11, 0x1, UPT ;  /* 0x000000010b00788c */ /* 0x000fe2000bf04270 */
[----:B------:R-:W-:Y:S01]  /*b880*/  STS.U16 [R94+0x4], R46 ;  /* 0x0000042e5e007388 */ /* 0x000fe20000000400 */
[----:B------:R-:W-:Y:S01]  /*b890*/  UIMAD UR13, UR32, UR29, UR13 ;  /* 0x0000001d200d72a4 */ /* 0x000fe2000f8e020d */
[----:B------:R-:W4:Y:S02]  /*b8a0*/  LDCU.64 UR28, c[0x0][0x550] ;  /* 0x0000aa00ff1c77ac */ /* 0x000f240008000a00 */
[----:B------:R-:W-:Y:S01]  /*b8b0*/  STS.U16 [R94+0x8], R44 ;  /* 0x0000082c5e007388 */ /* 0x000fe20000000400 */
[----:B0-----:R-:W-:Y:S01]  /*b8c0*/  PRMT R0, R34, 0x7632, R0 ;  /* 0x0000763222007816 */ /* 0x001fe20000000000 */
[----:B------:R-:W-:-:S02]  /*b8d0*/  UIADD3 UR16, UP2, UPT, UR16, -0x800, URZ ;  /* 0xfffff80010107890 */ /* 0x000fc4000ff5e0ff */
[----:B------:R-:W-:Y:S01]  /*b8e0*/  STS.U16 [R94+0xc], R42 ;  /* 0x00000c2a5e007388 */ /* 0x000fe20000000400 */
[----:B------:R-:W-:Y:S02]  /*b8f0*/  UIADD3 UR18, UP3, UPT, UR18, -0x800, URZ ;  /* 0xfffff80012127890 */ /* 0x000fe4000ff7e0ff */
[----:B-1----:R-:W-:Y:S01]  /*b900*/  UIMAD UR23, UR8, UR31, URZ ;  /* 0x0000001f081772a4 */ /* 0x002fe2000f8e02ff */
[----:B------:R-:W-:Y:S01]  /*b910*/  STS.U16 [R94+0x10], R40 ;  /* 0x000010285e007388 */ /* 0x000fe20000000400 */
[----:B------:R-:W-:Y:S02]  /*b920*/  UIMAD.WIDE.U32 UR12, UR8, UR30, UR12 ;  /* 0x0000001e080c72a5 */ /* 0x000fe4000f8e000c */
[----:B------:R-:W-:Y:S01]  /*b930*/  UIADD3.X UR15, UPT, UPT, UR15, -0x1, URZ, UP1, !UPT ;  /* 0xffffffff0f0f7890 */ /* 0x000fe20008ffe4ff */
[----:B------:R-:W-:Y:S01]  /*b940*/  STS.U16 [R94+0x12], R4 ;  /* 0x000012045e007388 */ /* 0x000fe20000000400 */
[----:B------:R-:W-:Y:S01]  /*b950*/  MOV R8, UR23 ;  /* 0x0000001700087c02 */ /* 0x000fe20008000f00 */
[----:B------:R-:W-:-:S02]  /*b960*/  UIADD3.X UR17, UPT, UPT, UR17, -0x1, URZ, UP2, !UPT ;  /* 0xffffffff11117890 */ /* 0x000fc400097fe4ff */
        /* <DEDUP_REMOVED lines=9> */
[C---:B0-----:R-:W-:Y:S02]  /*ba00*/  LOP3.LUT R3, R197.reuse, 0x3e0, RZ, 0xc0, !PT ;  /* 0x000003e0c5037812 */ /* 0x041fe400078ec0ff */
[----:B-1----:R-:W-:Y:S01]  /*ba10*/  LOP3.LUT R0, R197, 0x1f, RZ, 0xc0, !PT ;  /* 0x0000001fc5007812 */ /* 0x002fe200078ec0ff */
        /* <DEDUP_REMOVED lines=9> */
[C---:B----4-:R-:W-:Y:S01]  /*bab0*/  LEA R4, P1, R5.reuse, UR28, 0x1 ;  /* 0x0000001c05047c11 */ /* 0x050fe2000f8208ff */
[----:B------:R-:W0:Y:S01]  /*bac0*/  LDCU.64 UR12, c[0x0][0x518] ;  /* 0x0000a300ff0c77ac */ /* 0x000e220008000a00 */
[C---:B------:R-:W-:Y:S01]  /*bad0*/  IADD3 R43, PT, PT, R10.reuse, 0x40, RZ ;  /* 0x000000400a2b7810 */ /* 0x040fe20007ffe0ff */
[----:B------:R-:W-:Y:S01]  /*bae0*/  LDS.U16 R23, [R238+0x1c0] ;  /* 0x0001c000ee177984 */ /* 0x000fe20000000400 */
[----:B------:R-:W-:Y:S01]  /*baf0*/  LEA.HI.X R5, R5, UR29, R8, 0x1, P1 ;  /* 0x0000001d05057c11 */ /* 0x000fe200088f0c08 */
        /* <DEDUP_REMOVED lines=23> */
[----:B------:R-:W-:Y:S04]  /*bc70*/  LDS.U16 R37, [R96+0x380] ;  /* 0x0003800060257984 */ /* 0x000fe80000000400 */
[----:B------:R-:W-:Y:S04]  /*bc80*/  LDS.U16 R39, [R95+0x3c0] ;  /* 0x0003c0005f277984 */ /* 0x000fe80000000400 */
[----:B-----5:R-:W-:Y:S04]  /*bc90*/  LDS.U16 R9, [R64] ;  /* 0x0000000040097984 */ /* 0x020fe80000000400 */
[----:B--2---:R-:W-:Y:S04]  /*bca0*/  LDS.U16 R11, [R62+0x40] ;  /* 0x000040003e0b7984 */ /* 0x004fe80000000400 */
        /* <DEDUP_REMOVED lines=31> */
[----:B---3--:R-:W-:Y:S02]  /*bea0*/  FADD.FTZ R78, R78, R60 ;  /* 0x0000003c4e4e7221 */ /* 0x008fe40000010000 */
        /* <DEDUP_REMOVED lines=120> */
.L_x_7636:
        /* <DEDUP_REMOVED lines=42> */
.L_x_7738:
[----:B------:R-:W-:Y:S05]  /*c8d0*/  BSYNC.RECONVERGENT B0 ;  /* 0x0000000000007941 */ /* 0x000fea0003800200 */
.L_x_7737:
        /* <DEDUP_REMOVED lines=40> */
.L_x_7740:
[----:B------:R-:W-:Y:S05]  /*cb60*/  BSYNC.RECONVERGENT B0 ;  /* 0x0000000000007941 */ /* 0x000fea0003800200 */
.L_x_7739:
        /* <DEDUP_REMOVED lines=16> */
.L_x_7742:
        /* <DEDUP_REMOVED lines=32> */
.L_x_7741:
[----:B------:R-:W-:Y:S05]  /*ce70*/  EXIT ;  /* 0x000000000000794d */ /* 0x000fea0003800000 */
.L_x_7642:
[----:B------:R-:W-:Y:S01]  /*ce80*/  HFMA2 R69, -RZ, RZ, 0, 5.9604644775390625e-08 ;  /* 0x00000001ff457431 */ /* 0x000fe200000001ff */
[----:B------:R-:W-:Y:S02]  /*ce90*/  MOV R246, R244 ;  /* 0x000000f400f67202 */ /* 0x000fe40000000f00 */
[----:B------:R-:W-:Y:S02]  /*cea0*/  MOV R68, RZ ;  /* 0x000000ff00447202 */ /* 0x000fe40000000f00 */
[----:B------:R-:W-:-:S07]  /*ceb0*/  MOV R71, 0xffffffff ;  /* 0xffffffff00477802 */ /* 0x000fce0000000f00 */
[----:B01---5:R-:W-:Y:S05]  /*cec0*/  WARPSYNC.COLLECTIVE R71, `(.L_x_7743) ;  /* 0x0000000047087348 */ /* 0x023fea0003c00000 */
[----:B------:R2:W3:Y:S02]  /*ced0*/  SHFL.UP P6, R248, R246, R69, R68 ;  /* 0x04000045f6f87389 */ /* 0x0004e400000c0044 */
[----:B0123-5:R-:W-:Y:S05]  /*cee0*/  ENDCOLLECTIVE ;  /* 0x000000000000791b */ /* 0x02ffea0003800000 */
.L_x_7743:
[----:B------:R-:W-:Y:S02]  /*cef0*/  MOV R246, R243 ;  /* 0x000000f300f67202 */ /* 0x000fe40000000f00 */
[----:B------:R-:W-:-:S07]  /*cf00*/  MOV R70, R248 ;  /* 0x000000f800467202 */ /* 0x000fce0000000f00 */
[----:B------:R-:W-:Y:S05]  /*cf10*/  WARPSYNC.COLLECTIVE R71, `(.L_x_7744) ;  /* 0x0000000047087348 */ /* 0x000fea0003c00000 */
[----:B------:R0:W1:Y:S02]  /*cf20*/  SHFL.UP P6, R248, R246, R69, R68 ;  /* 0x04000045f6f87389 */ /* 0x00006400000c0044 */
[----:B01----:R-:W-:Y:S05]  /*cf30*/  ENDCOLLECTIVE ;  /* 0x000000000000791b */ /* 0x003fea0003800000 */
.L_x_7744:
[----:B------:R-:W-:Y:S02]  /*cf40*/  MOV R246, R242 ;  /* 0x000000f200f67202 */ /* 0x000fe40000000f00 */
[----:B------:R-:W-:-:S07]  /*cf50*/  MOV R233, R248 ;  /* 0x000000f800e97202 */ /* 0x000fce0000000f00 */
[----:B------:R-:W-:Y:S05]  /*cf60*/  WARPSYNC.COLLECTIVE R71, `(.L_x_7745) ;  /* 0x0000000047087348 */ /* 0x000fea0003c00000 */
[----:B------:R0:W1:Y:S02]  /*cf70*/  SHFL.UP P6, R248, R246, R69, R68 ;  /* 0x04000045f6f87389 */ /* 0x00006400000c0044 */
[----:B01----:R-:W-:Y:S05]  /*cf80*/  ENDCOLLECTIVE ;  /* 0x000000000000791b */ /* 0x003fea0003800000 */
.L_x_7745:
[----:B------:R-:W-:Y:S02]  /*cf90*/  MOV R246, R245 ;  /* 0x000000f500f67202 */ /* 0x000fe40000000f00 */
[----:B------:R-:W-:-:S07]  /*cfa0*/  MOV R247, R248 ;  /* 0x000000f800f77202 */ /* 0x000fce0000000f00 */
[----:B------:R-:W-:Y:S05]  /*cfb0*/  WARPSYNC.COLLECTIVE R71, `(.L_x_7746) ;  /* 0x0000000047087348 */ /* 0x000fea0003c00000 */
[----:B------:R0:W1:Y:S02]  /*cfc0*/  SHFL.UP P6, R248, R246, R69, R68 ;  /* 0x04000045f6f87389 */ /* 0x00006400000c0044 */
[----:B01----:R-:W-:Y:S05]  /*cfd0*/  ENDCOLLECTIVE ;  /* 0x000000000000791b */ /* 0x003fea0003800000 */
.L_x_7746:
[----:B------:R-:W-:-:S05]  /*cfe0*/  MOV R68, R248 ;  /* 0x000000f800447202 */ /* 0x000fca0000000f00 */
[-C--:B------:R-:W-:Y:S01]  /*cff0*/  FMUL.FTZ R251, R243, R68.reuse ;  /* 0x00000044f3fb7220 */ /* 0x080fe20000410000 */
[----:B------:R-:W-:-:S03]  /*d000*/  FMUL.FTZ R68, R244, R68 ;  /* 0x00000044f4447220 */ /* 0x000fc60000410000 */
[-C--:B------:R-:W-:Y:S01]  /*d010*/  FFMA.FTZ R69, R244, R247.reuse, -R251 ;  /* 0x000000f7f4457223 */ /* 0x080fe200000108fb */
[----:B------:R-:W-:-:S03]  /*d020*/  FFMA.FTZ R68, R243, R247, R68 ;  /* 0x000000f7f3447223 */ /* 0x000fc60000010044 */
[----:B------:R-:W-:Y:S01]  /*d030*/  @P5 FADD.FTZ R242, R242, R69 ;  /* 0x00000045f2f25221 */ /* 0x000fe20000010000 */
[-C--:B------:R-:W-:Y:S01]  /*d040*/  FMUL.FTZ R69, R243, R233.reuse ;  /* 0x000000e9f3457220 */ /* 0x080fe20000410000 */
[C---:B------:R-:W-:Y:S01]  /*d050*/  FMUL.FTZ R233, R244.reuse, R233 ;  /* 0x000000e9f4e97220 */ /* 0x040fe20000410000 */
[----:B------:R-:W-:Y:S01]  /*d060*/  @P5 FADD.FTZ R245, R245, R68 ;  /* 0x00000044f5f55221 */ /* 0x000fe20000010000 */
[----:B------:R-:W-:Y:S01]  /*d070*/  MOV R68, RZ ;  /* 0x000000ff00447202 */ /* 0x000fe20000000f00 */
[-C--:B------:R-:W-:Y:S01]  /*d080*/  @P5 FFMA.FTZ R244, R244, R70.reuse, -R69 ;  /* 0x00000046f4f45223 */ /* 0x080fe20000010845 */
[----:B------:R-:W-:Y:S02]  /*d090*/  HFMA2 R69, -RZ, RZ, 0, 1.1920928955078125e-07 ;  /* 0x00000002ff457431 */ /* 0x000fe400000001ff */
[----:B------:R-:W-:Y:S02]  /*d0a0*/  @P5 FFMA.FTZ R243, R243, R70, R233 ;  /* 0x00000046f3f35223 */ /* 0x000fe400000100e9 */
[----:B------:R-:W-:-:S07]  /*d0b0*/  MOV R246, R244 ;  /* 0x000000f400f67202 */ /* 0x000fce0000000f00 */
[----:B------:R-:W-:Y:S05]  /*d0c0*/  WARPSYNC.COLLECTIVE R71, `(.L_x_7747) ;  /* 0x0000000047087348 */ /* 0x000fea0003c00000 */
[----:B------:R0:W1:Y:S02]  /*d0d0*/  SHFL.UP P6, R248, R246, R69, R68 ;  /* 0x04000045f6f87389 */ /* 0x00006400000c0044 */
[----:B01----:R-:W-:Y:S05]  /*d0e0*/  ENDCOLLECTIVE ;  /* 0x000000000000791b */ /* 0x003fea0003800000 */
.L_x_7747:
[----:B------:R-:W-:Y:S02]  /*d0f0*/  MOV R246, R243 ;  /* 0x000000f300f67202 */ /* 0x000fe40000000f00 */
[----:B------:R-:W-:-:S07]  /*d100*/  MOV R70, R248 ;  /* 0x000000f800467202 */ /* 0x000fce0000000f00 */
[----:B------:R-:W-:Y:S05]  /*d110*/  WARPSYNC.COLLECTIVE R71, `(.L_x_7748) ;  /* 0x0000000047087348 */ /* 0x000fea0003c00000 */
[----:B------:R0:W1:Y:S02]  /*d120*/  SHFL.UP P6, R248, R246, R69, R68 ;  /* 0x04000045f6f87389 */ /* 0x00006400000c0044 */
[----:B01----:R-:W-:Y:S05]  /*d130*/  ENDCOLLECTIVE ;  /* 0x000000000000791b */ /* 0x003fea0003800000 */
.L_x_7748:
[----:B------:R-:W-:Y:S02]  /*d140*/  MOV R246, R242 ;  /* 0x000000f200f67202 */ /* 0x000fe40000000f00 */
[----:B------:R-:W-:-:S07]  /*d150*/  MOV R233, R248 ;  /* 0x000000f800e97202 */ /* 0x000fce0000000f00 */
[----:B------:R-:W-:Y:S05]  /*d160*/  WARPSYNC.COLLECTIVE R71, `(.L_x_7749) ;  /* 0x0000000047087348 */ /* 0x000fea0003c00000 */
[----:B------:R0:W1:Y:S02]  /*d170*/  SHFL.UP P6, R248, R246, R69, R68 ;  /* 0x04000045f6f87389 */ /* 0x00006400000c0044 */
[----:B01----:R-:W-:Y:S05]  /*d180*/  ENDCOLLECTIVE ;  /* 0x000000000000791b */ /* 0x003fea0003800000 */
.L_x_7749:
[----:B------:R-:W-:Y:S02]  /*d190*/  MOV R246, R245 ;  /* 0x000000f500f67202 */ /* 0x000fe40000000f00 */
[----:B------:R-:W-:-:S07]  /*d1a0*/  MOV R247, R248 ;  /* 0x000000f800f77202 */ /* 0x000fce0000000f00 */
[----:B------:R-:W-:Y:S05]  /*d1b0*/  WARPSYNC.COLLECTIVE R71, `(.L_x_7750) ;  /* 0x0000000047087348 */ /* 0x000fea0003c00000 */
[----:B------:R0:W1:Y:S02]  /*d1c0*/  SHFL.UP P6, R248, R246, R69, R68 ;  /* 0x04000045f6f87389 */ /* 0x00006400000c0044 */
[----:B01----:R-:W-:Y:S05]  /*d1d0*/  ENDCOLLECTIVE ;  /* 0x000000000000791b */ /* 0x003fea0003800000 */
.L_x_7750:
        /* <DEDUP_REMOVED lines=11> */
[----:B------:R-:W-:Y:S02]  /*d290*/  HFMA2 R69, -RZ, RZ, 0, 2.384185791015625e-07 ;  /* 0x00000004ff457431 */ /* 0x000fe400000001ff */
[----:B------:R-:W-:Y:S02]  /*d2a0*/  @P4 FFMA.FTZ R243, R243, R70, R233 ;  /* 0x00000046f3f34223 */ /* 0x000fe400000100e9 */
[----:B------:R-:W-:-:S07]  /*d2b0*/  MOV R246, R244 ;  /* 0x000000f400f67202 */ /* 0x000fce0000000f00 */
[----:B------:R-:W-:Y:S05]  /*d2c0*/  WARPSYNC.COLLECTIVE R71, `(.L_x_7751) ;  /* 0x0000000047087348 */ /* 0x000fea0003c00000 */
[----:B------:R0:W1:Y:S02]  /*d2d0*/  SHFL.UP P6, R248, R246, R69, R68 ;  /* 0x04000045f6f87389 */ /* 0x00006400000c0044 */
[----:B01----:R-:W-:Y:S05]  /*d2e0*/  ENDCOLLECTIVE ;  /* 0x000000000000791b */ /* 0x003fea0003800000 */
.L_x_7751:
[----:B------:R-:W-:Y:S02]  /*d2f0*/  MOV R246, R243 ;  /* 0x000000f300f67202 */ /* 0x000fe40000000f00 */
[----:B------:R-:W-:-:S07]  /*d300*/  MOV R70, R248 ;  /* 0x000000f800467202 */ /* 0x000fce0000000f00 */
[----:B------:R-:W-:Y:S05]  /*d310*/  WARPSYNC.COLLECTIVE R71, `(.L_x_7752) ;  /* 0x0000000047087348 */ /* 0x000fea0003c00000 */
[----:B------:R0:W1:Y:S02]  /*d320*/  SHFL.UP P6, R248, R246, R69, R68 ;  /* 0x04000045f6f87389 */ /* 0x00006400000c0044 */
[----:B01----:R-:W-:Y:S05]  /*d330*/  ENDCOLLECTIVE ;  /* 0x000000000000791b */ /* 0x003fea0003800000 */
.L_x_7752:
[----:B------:R-:W-:Y:S02]  /*d340*/  MOV R246, R242 ;  /* 0x000000f200f67202 */ /* 0x000fe40000000f00 */
[----:B------:R-:W-:-:S07]  /*d350*/  MOV R233, R248 ;  /* 0x000000f800e97202 */ /* 0x000fce0000000f00 */
[----:B------:R-:W-:Y:S05]  /*d360*/  WARPSYNC.COLLECTIVE R71, `(.L_x_7753) ;  /* 0x0000000047087348 */ /* 0x000fea0003c00000 */
[----:B------:R0:W1:Y:S02]  /*d370*/  SHFL.UP P6, R248, R246, R69, R68 ;  /* 0x04000045f6f87389 */ /* 0x00006400000c0044 */
[----:B01----:R-:W-:Y:S05]  /*d380*/  ENDCOLLECTIVE ;  /* 0x000000000000791b */ /* 0x003fea0003800000 */
.L_x_7753:
[----:B------:R-:W-:Y:S02]  /*d390*/  MOV R246, R245 ;  /* 0x000000f500f67202 */ /* 0x000fe40000000f00 */
[----:B------:R-:W-:-:S07]  /*d3a0*/  MOV R247, R248 ;  /* 0x000000f800f77202 */ /* 0x000fce0000000f00 */
[----:B------:R-:W-:Y:S05]  /*d3b0*/  WARPSYNC.COLLECTIVE R71, `(.L_x_7754) ;  /* 0x0000000047087348 */ /* 0x000fea0003c00000 */
[----:B------:R0:W1:Y:S02]  /*d3c0*/  SHFL.UP P6, R248, R246, R69, R68 ;  /* 0x04000045f6f87389 */ /* 0x00006400000c0044 */
[----:B01----:R-:W-:Y:S05]  /*d3d0*/  ENDCOLLECTIVE ;  /* 0x000000000000791b */ /* 0x003fea0003800000 */
.L_x_7754:
        /* <DEDUP_REMOVED lines=11> */
[----:B------:R-:W-:Y:S02]  /*d490*/  HFMA2 R69, -RZ, RZ, 0, 4.76837158203125e-07 ;  /* 0x00000008ff457431 */ /* 0x000fe400000001ff */
[----:B------:R-:W-:Y:S02]  /*d4a0*/  @P3 FFMA.FTZ R243, R243, R70, R233 ;  /* 0x00000046f3f33223 */ /* 0x000fe400000100e9 */
[----:B------:R-:W-:-:S07]  /*d4b0*/  MOV R246, R244 ;  /* 0x000000f400f67202 */ /* 0x000fce0000000f00 */
[----:B------:R-:W-:Y:S05]  /*d4c0*/  WARPSYNC.COLLECTIVE R71, `(.L_x_7755) ;  /* 0x0000000047087348 */ /* 0x000fea0003c00000 */
[----:B------:R0:W1:Y:S02]  /*d4d0*/  SHFL.UP P6, R248, R246, R69, R68 ;  /* 0x04000045f6f87389 */ /* 0x00006400000c0044 */
[----:B01----:R-:W-:Y:S05]  /*d4e0*/  ENDCOLLECTIVE ;  /* 0x000000000000791b */ /* 0x003fea0003800000 */
.L_x_7755:
[----:B------:R-:W-:Y:S02]  /*d4f0*/  MOV R246, R243 ;  /* 0x000000f300f67202 */ /* 0x000fe40000000f00 */
[----:B------:R-:W-:-:S07]  /*d500*/  MOV R70, R248 ;  /* 0x000000f800467202 */ /* 0x000fce0000000f00 */
[----:B------:R-:W-:Y:S05]  /*d510*/  WARPSYNC.COLLECTIVE R71, `(.L_x_7756) ;  /* 0x0000000047087348 */ /* 0x000fea0003c00000 */
[----:B------:R0:W1:Y:S02]  /*d520*/  SHFL.UP P6, R248, R246, R69, R68 ;  /* 0x04000045f6f87389 */ /* 0x00006400000c0044 */
[----:B01----:R-:W-:Y:S05]  /*d530*/  ENDCOLLECTIVE ;  /* 0x000000000000791b */ /* 0x003fea0003800000 */
.L_x_7756:
[----:B------:R-:W-:Y:S02]  /*d540*/  MOV R246, R242 ;  /* 0x000000f200f67202 */ /* 0x000fe40000000f00 */
[----:B------:R-:W-:-:S07]  /*d550*/  MOV R233, R248 ;  /* 0x000000f800e97202 */ /* 0x000fce0000000f00 */
[----:B------:R-:W-:Y:S05]  /*d560*/  WARPSYNC.COLLECTIVE R71, `(.L_x_7757) ;  /* 0x0000000047087348 */ /* 0x000fea0003c00000 */
[----:B------:R0:W1:Y:S02]  /*d570*/  SHFL.UP P6, R248, R246, R69, R68 ;  /* 0x04000045f6f87389 */ /* 0x00006400000c0044 */
[----:B01----:R-:W-:Y:S05]  /*d580*/  ENDCOLLECTIVE ;  /* 0x000000000000791b */ /* 0x003fea0003800000 */
.L_x_7757:
[----:B------:R-:W-:Y:S02]  /*d590*/  MOV R246, R245 ;  /* 0x000000f500f67202 */ /* 0x000fe40000000f00 */
[----:B------:R-:W-:-:S07]  /*d5a0*/  MOV R247, R248 ;  /* 0x000000f800f77202 */ /* 0x000fce0000000f00 */
[----:B------:R-:W-:Y:S05]  /*d5b0*/  WARPSYNC.COLLECTIVE R71, `(.L_x_7758) ;  /* 0x0000000047087348 */ /* 0x000fea0003c00000 */
[----:B------:R0:W1:Y:S02]  /*d5c0*/  SHFL.UP P6, R248, R246, R69, R68 ;  /* 0x04000045f6f87389 */ /* 0x00006400000c0044 */
[----:B01----:R-:W-:Y:S05]  /*d5d0*/  ENDCOLLECTIVE ;  /* 0x000000000000791b */ /* 0x003fea0003800000 */
.L_x_7758:
        /* <DEDUP_REMOVED lines=11> */
[----:B------:R-:W-:Y:S02]  /*d690*/  HFMA2 R69, -RZ, RZ, 0, 9.5367431640625e-07 ;  /* 0x00000010ff457431 */ /* 0x000fe400000001ff */
[----:B------:R-:W-:Y:S02]  /*d6a0*/  @P2 FFMA.FTZ R243, R243, R70, R233 ;  /* 0x00000046f3f32223 */ /* 0x000fe400000100e9 */
[----:B------:R-:W-:-:S07]  /*d6b0*/  MOV R246, R244 ;  /* 0x000000f400f67202 */ /* 0x000fce0000000f00 */
[----:B------:R-:W-:Y:S05]  /*d6c0*/  WARPSYNC.COLLECTIVE R71, `(.L_x_7759) ;  /* 0x0000000047087348 */ /* 0x000fea0003c00000 */
[----:B------:R0:W1:Y:S02]  /*d6d0*/  SHFL.UP P6, R248, R246, R69, R68 ;  /* 0x04000045f6f87389 */ /* 0x00006400000c0044 */
[----:B01----:R-:W-:Y:S05]  /*d6e0*/  ENDCOLLECTIVE ;  /* 0x000000000000791b */ /* 0x003fea0003800000 */
.L_x_7759:
[----:B------:R-:W-:Y:S02]  /*d6f0*/  MOV R246, R243 ;  /* 0x000000f300f67202 */ /* 0x000fe40000000f00 */
[----:B------:R-:W-:-:S07]  /*d700*/  MOV R70, R248 ;  /* 0x000000f800467202 */ /* 0x000fce0000000f00 */
[----:B------:R-:W-:Y:S05]  /*d710*/  WARPSYNC.COLLECTIVE R71, `(.L_x_7760) ;  /* 0x0000000047087348 */ /* 0x000fea0003c00000 */
[----:B------:R0:W1:Y:S02]  /*d720*/  SHFL.UP P6, R248, R246, R69, R68 ;  /* 0x04000045f6f87389 */ /* 0x00006400000c0044 */
[----:B01----:R-:W-:Y:S05]  /*d730*/  ENDCOLLECTIVE ;  /* 0x000000000000791b */ /* 0x003fea0003800000 */
.L_x_7760:
[----:B------:R-:W-:Y:S02]  /*d740*/  MOV R246, R242 ;  /* 0x000000f200f67202 */ /* 0x000fe40000000f00 */
[----:B------:R-:W-:-:S07]  /*d750*/  MOV R233, R248 ;  /* 0x000000f800e97202 */ /* 0x000fce0000000f00 */
[----:B------:R-:W-:Y:S05]  /*d760*/  WARPSYNC.COLLECTIVE R71, `(.L_x_7761) ;  /* 0x0000000047087348 */ /* 0x000fea0003c00000 */
[----:B------:R0:W1:Y:S02]  /*d770*/  SHFL.UP P6, R248, R246, R69, R68 ;  /* 0x04000045f6f87389 */ /* 0x00006400000c0044 */
[----:B01----:R-:W-:Y:S05]  /*d780*/  ENDCOLLECTIVE ;  /* 0x000000000000791b */ /* 0x003fea0003800000 */
.L_x_7761:
[----:B------:R-:W-:Y:S02]  /*d790*/  MOV R246, R245 ;  /* 0x000000f500f67202 */ /* 0x000fe40000000f00 */
[----:B------:R-:W-:-:S07]  /*d7a0*/  MOV R247, R248 ;  /* 0x000000f800f77202 */ /* 0x000fce0000000f00 */
[----:B------:R-:W-:Y:S05]  /*d7b0*/  WARPSYNC.COLLECTIVE R71, `(.L_x_7762) ;  /* 0x0000000047087348 */ /* 0x000fea0003c00000 */
[----:B------:R0:W1:Y:S02]  /*d7c0*/  SHFL.UP P6, R248, R246, R69, R68 ;  /* 0x04000045f6f87389 */ /* 0x00006400000c0044 */
[----:B01----:R-:W-:Y:S05]  /*d7d0*/  ENDCOLLECTIVE ;  /* 0x000000000000791b */ /* 0x003fea0003800000 */
.L_x_7762:
[----:B------:R-:W-:Y:S01]  /*d7e0*/  MOV R68, R248 ;  /* 0x000000f800447202 */ /* 0x000fe20000000f00 */
[----:B------:R-:W-:Y:S06]  /*d7f0*/  BRA `(.L_x_7763) ;  /* 0xffffff84005c7947 */ /* 0x000fec000383ffff */
.L_x_7643:
        /* <DEDUP_REMOVED lines=8> */
.L_x_7765:
[----:B------:R-:W-:Y:S05]  /*d880*/  BSYNC B0 ;  /* 0x0000000000007941 */ /* 0x000fea0003800000 */
.L_x_7764:
[----:B------:R-:W-:Y:S05]  /*d890*/  BRA `(.L_x_7766) ;  /* 0xffffff8400687947 */ /* 0x000fea000383ffff */
.L_x_7644:
        /* <DEDUP_REMOVED lines=8> */
.L_x_7768:
[----:B------:R-:W-:Y:S05]  /*d920*/  BSYNC B0 ;  /* 0x0000000000007941 */ /* 0x000fea0003800000 */
.L_x_7767:
[----:B------:R-:W-:Y:S05]  /*d930*/  BRA `(.L_x_7769) ;  /* 0xffffff8400487947 */ /* 0x000fea000383ffff */
.L_x_7645:
        /* <DEDUP_REMOVED lines=8> */
.L_x_7771:
[----:B------:R-:W-:Y:S05]  /*d9c0*/  BSYNC B0 ;  /* 0x0000000000007941 */ /* 0x000fea0003800000 */
.L_x_7770:
[----:B------:R-:W-:Y:S05]  /*d9d0*/  BRA `(.L_x_7772) ;  /* 0xffffff8400287947 */ /* 0x000fea000383ffff */
.L_x_7646:
        /* <DEDUP_REMOVED lines=8> */
.L_x_7774:
[----:B------:R-:W-:Y:S05]  /*da60*/  BSYNC B0 ;  /* 0x0000000000007941 */ /* 0x000fea0003800000 */
.L_x_7773:
[----:B------:R-:W-:Y:S05]  /*da70*/  BRA `(.L_x_7775) ;  /* 0xffffff8400087947 */ /* 0x000fea000383ffff */
.L_x_7647:
        /* <DEDUP_REMOVED lines=8> */
.L_x_7777:
[----:B------:R-:W-:Y:S05]  /*db00*/  BSYNC B0 ;  /* 0x0000000000007941 */ /* 0x000fea0003800000 */
.L_x_7776:
        /* <DEDUP_REMOVED lines=9> */
.L_x_7778:
[----:B------:R-:W-:Y:S02]  /*dba0*/  MOV R246, R242 ;  /* 0x000000f200f67202 */ /* 0x000fe40000000f00 */
[----:B------:R-:W-:-:S07]  /*dbb0*/  MOV R243, R248 ;  /* 0x000000f800f37202 */ /* 0x000fce0000000f00 */
[----:B------:R-:W-:Y:S05]  /*dbc0*/  WARPSYNC.COLLECTIVE R71, `(.L_x_7779) ;  /* 0x0000000047087348 */ /* 0x000fea0003c00000 */
[----:B------:R0:W1:Y:S02]  /*dbd0*/  SHFL.UP P6, R248, R246, R69, R68 ;  /* 0x04000045f6f87389 */ /* 0x00006400000c0044 */
[----:B01----:R-:W-:Y:S05]  /*dbe0*/  ENDCOLLECTIVE ;  /* 0x000000000000791b */ /* 0x003fea0003800000 */
.L_x_7779:
[----:B------:R-:W-:Y:S02]  /*dbf0*/  MOV R246, R245 ;  /* 0x000000f500f67202 */ /* 0x000fe40000000f00 */
[----:B------:R-:W-:-:S07]  /*dc00*/  MOV R242, R248 ;  /* 0x000000f800f27202 */ /* 0x000fce0000000f00 */
[----:B------:R-:W-:Y:S05]  /*dc10*/  WARPSYNC.COLLECTIVE R71, `(.L_x_7780) ;  /* 0x0000000047087348 */ /* 0x000fea0003c00000 */
[----:B------:R0:W1:Y:S02]  /*dc20*/  SHFL.UP P6, R248, R246, R69, R68 ;  /* 0x04000045f6f87389 */ /* 0x00006400000c0044 */
[----:B01----:R-:W-:Y:S05]  /*dc30*/  ENDCOLLECTIVE ;  /* 0x000000000000791b */ /* 0x003fea0003800000 */
.L_x_7780:
[----:B------:R-:W-:Y:S01]  /*dc40*/  HFMA2 R69, -RZ, RZ, 0, 0 ;  /* 0x00000000ff457431 */ /* 0x000fe200000001ff */
[----:B------:R-:W-:-:S07]  /*dc50*/  MOV R68, 0x1f ;  /* 0x0000001f00447802 */ /* 0x000fce0000000f00 */
[----:B------:R-:W-:Y:S05]  /*dc60*/  WARPSYNC.COLLECTIVE R71, `(.L_x_7781) ;  /* 0x0000000047087348 */ /* 0x000fea0003c00000 */
[----:B------:R0:W1:Y:S02]  /*dc70*/  SHFL.IDX P3, R233, R70, R69, R68 ;  /* 0x0000004546e97389 */ /* 0x0000640000060044 */
[----:B01----:R-:W-:Y:S05]  /*dc80*/  ENDCOLLECTIVE ;  /* 0x000000000000791b */ /* 0x003fea0003800000 */
.L_x_7781:
[----:B------:R-:W-:Y:S02]  /*dc90*/  MOV R245, R248 ;  /* 0x000000f800f57202 */ /* 0x000fe40000000f00 */
[----:B------:R-:W-:Y:S02]  /*dca0*/  MOV R70, R61 ;  /* 0x0000003d00467202 */ /* 0x000fe40000000f00 */
[----:B------:R-:W-:-:S07]  /*dcb0*/  MOV R60, R233 ;  /* 0x000000e9003c7202 */ /* 0x000fce0000000f00 */
[----:B------:R-:W-:Y:S05]  /*dcc0*/  WARPSYNC.COLLECTIVE R71, `(.L_x_7782) ;  /* 0x0000000047087348 */ /* 0x000fea0003c00000 */
[----:B------:R0:W1:Y:S02]  /*dcd0*/  SHFL.IDX P3, R233, R70, R69, R68 ;  /* 0x0000004546e97389 */ /* 0x0000640000060044 */
[----:B01----:R-:W-:Y:S05]  /*dce0*/  ENDCOLLECTIVE ;  /* 0x000000000000791b */ /* 0x003fea0003800000 */
.L_x_7782:
[----:B------:R-:W-:Y:S02]  /*dcf0*/  MOV R70, R62 ;  /* 0x0000003e00467202 */ /* 0x000fe40000000f00 */
[----:B------:R-:W-:-:S07]  /*dd00*/  MOV R61, R233 ;  /* 0x000000e9003d7202 */ /* 0x000fce0000000f00 */
[----:B------:R-:W-:Y:S05]  /*dd10*/  WARPSYNC.COLLECTIVE R71, `(.L_x_7783) ;  /* 0x0000000047087348 */ /* 0x000fea0003c00000 */
[----:B------:R0:W1:Y:S02]  /*dd20*/  SHFL.IDX P3, R233, R70, R69, R68 ;  /* 0x0000004546e97389 */ /* 0x0000640000060044 */
[----:B01----:R-:W-:Y:S05]  /*dd30*/  ENDCOLLECTIVE ;  /* 0x000000000000791b */ /* 0x003fea0003800000 */
.L_x_7783:
[----:B------:R-:W-:Y:S02]  /*dd40*/  MOV R70, R63 ;  /* 0x0000003f00467202 */ /* 0x000fe40000000f00 */
[----:B------:R-:W-:-:S07]  /*dd50*/  MOV R62, R233 ;  /* 0x000000e9003e7202 */ /* 0x000fce0000000f00 */
[----:B------:R-:W-:Y:S05]  /*dd60*/  WARPSYNC.COLLECTIVE R71, `(.L_x_7784) ;  /* 0x0000000047087348 */ /* 0x000fea0003c00000 */
[----:B------:R0:W1:Y:S02]  /*dd70*/  SHFL.IDX P3, R233, R70, R69, R68 ;  /* 0x0000004546e97389 */ /* 0x0000640000060044 */
[----:B01----:R-:W-:Y:S05]  /*dd80*/  ENDCOLLECTIVE ;  /* 0x000000000000791b */ /* 0x003fea0003800000 */
.L_x_7784:
[----:B------:R-:W-:Y:S01]  /*dd90*/  MOV R63, R233 ;  /* 0x000000e9003f7202 */ /* 0x000fe20000000f00 */
[----:B------:R-:W-:Y:S06]  /*dda0*/  BRA `(.L_x_7785) ;  /* 0xffffff8000647947 */ /* 0x000fec000383ffff */
.L_x_7649:
[----:B------:R-:W-:Y:S01]  /*ddb0*/  HFMA2 R251, -RZ, RZ, 0, 5.9604644775390625e-08 ;  /* 0x00000001fffb7431 */ /* 0x000fe200000001ff */
[----:B------:R-:W-:Y:S02]  /*ddc0*/  MOV R252, R245 ;  /* 0x000000f500fc7202 */ /* 0x000fe40000000f00 */
[----:B------:R-:W-:Y:S02]  /*ddd0*/  MOV R68, 0x1f ;  /* 0x0000001f00447802 */ /* 0x000fe40000000f00 */
[----:B------:R-:W-:-:S07]  /*dde0*/  MOV R71, 0xffffffff ;  /* 0xffffffff00477802 */ /* 0x000fce0000000f00 */
[----:B------:R-:W-:Y:S05]  /*ddf0*/  WARPSYNC.COLLECTIVE R71, `(.L_x_7786) ;  /* 0x0000000047087348 */ /* 0x000fea0003c00000 */
[----:B------:R0:W1:Y:S02]  /*de00*/  SHFL.DOWN P0, R233, R252, R251, R68 ;  /* 0x080000fbfce97389 */ /* 0x0000640000000044 */
[----:B01----:R-:W-:Y:S05]  /*de10*/  ENDCOLLECTIVE ;  /* 0x000000000000791b */ /* 0x003fea0003800000 */
.L_x_7786:
[----:B------:R-:W-:Y:S02]  /*de20*/  MOV R252, R246 ;  /* 0x000000f600fc7202 */ /* 0x000fe40000000f00 */
[----:B------:R-:W-:-:S07]  /*de30*/  MOV R69, R233 ;  /* 0x000000e900457202 */ /* 0x000fce0000000f00 */
[----:B------:R-:W-:Y:S05]  /*de40*/  WARPSYNC.COLLECTIVE R71, `(.L_x_7787) ;  /* 0x0000000047087348 */ /* 0x000fea0003c00000 */
[----:B------:R0:W1:Y:S02]  /*de50*/  SHFL.DOWN P0, R233, R252, R251, R68 ;  /* 0x080000fbfce97389 */ /* 0x0000640000000044 */
[----:B01----:R-:W-:Y:S05]  /*de60*/  ENDCOLLECTIVE ;  /* 0x000000000000791b */ /* 0x003fea0003800000 */
.L_x_7787:
[----:B------:R-:W-:Y:S02]  /*de70*/  MOV R252, R247 ;  /* 0x000000f700fc7202 */ /* 0x000fe40000000f00 */
[----:B------:R-:W-:-:S07]  /*de80*/  MOV R70, R233 ;  /* 0x000000e900467202 */ /* 0x000fce0000000f00 */
[----:B------:R-:W-:Y:S05]  /*de90*/  WARPSYNC.COLLECTIVE R71, `(.L_x_7788) ;  /* 0x0000000047087348 */ /* 0x000fea0003c00000 */
[----:B------:R0:W1:Y:S02]  /*dea0*/  SHFL.DOWN P0, R233, R252, R251, R68 ;  /* 0x080000fbfce97389 */ /* 0x0000640000000044 */
[----:B01----:R-:W-:Y:S05]  /*deb0*/  ENDCOLLECTIVE ;  /* 0x000000000000791b */ /* 0x003fea0003800000 */
.L_x_7788:
[----:B------:R-:W-:Y:S02]  /*dec0*/  MOV R252, R248 ;  /* 0x000000f800fc7202 */ /* 0x000fe40000000f00 */
[----:B------:R-:W-:-:S07]  /*ded0*/  MOV R123, R233 ;  /* 0x000000e9007b7202 */ /* 0x000fce0000000f00 */
[----:B------:R-:W-:Y:S05]  /*dee0*/  WARPSYNC.COLLECTIVE R71, `(.L_x_7789) ;  /* 0x0000000047087348 */ /* 0x000fea0003c00000 */
[----:B------:R0:W1:Y:S02]  /*def0*/  SHFL.DOWN P0, R233, R252, R251, R68 ;  /* 0x080000fbfce97389 */ /* 0x0000640000000044 */
[----:B01----:R-:W-:Y:S05]  /*df00*/  ENDCOLLECTIVE ;  /* 0x000000000000791b */ /* 0x003fea0003800000 */
.L_x_7789:
[----:B------:R-:W-:Y:S01]  /*df10*/  MOV R68, R233 ;  /* 0x000000e900447202 */ /* 0x000fe20000000f00 */
[----:B------:R-:W-:Y:S06]  /*df20*/  BRA `(.L_x_7790) ;  /* 0xffffff9000d07947 */ /* 0x000fec000383ffff */
.L_x_7652:
        /* <DEDUP_REMOVED lines=8> */
.L_x_7792:
[----:B------:R-:W-:Y:S05]  /*dfb0*/  BSYNC B0 ;  /* 0x0000000000007941 */ /* 0x000fea0003800000 */
.L_x_7791:
        /* <DEDUP_REMOVED lines=8> */
.L_x_7793:
[----:B------:R-:W-:Y:S02]  /*e040*/  MOV R252, R247 ;  /* 0x000000f700fc7202 */ /* 0x000fe40000000f00 */
[----:B------:R-:W-:-:S07]  /*e050*/  MOV R70, R233 ;  /* 0x000000e900467202 */ /* 0x000fce0000000f00 */
[----:B------:R-:W-:Y:S05]  /*e060*/  WARPSYNC.COLLECTIVE R71, `(.L_x_7794) ;  /* 0x0000000047087348 */ /* 0x000fea0003c00000 */
[----:B------:R0:W1:Y:S02]  /*e070*/  SHFL.DOWN P0, R233, R252, R251, R68 ;  /* 0x080000fbfce97389 */ /* 0x0000640000000044 */
[----:B01----:R-:W-:Y:S05]  /*e080*/  ENDCOLLECTIVE ;  /* 0x000000000000791b */ /* 0x003fea0003800000 */
.L_x_7794:
[----:B------:R-:W-:Y:S02]  /*e090*/  MOV R252, R248 ;  /* 0x000000f800fc7202 */ /* 0x000fe40000000f00 */
[----:B------:R-:W-:-:S07]  /*e0a0*/  MOV R123, R233 ;  /* 0x000000e9007b7202 */ /* 0x000fce0000000f00 */
[----:B------:R-:W-:Y:S05]  /*e0b0*/  WARPSYNC.COLLECTIVE R71, `(.L_x_7795) ;  /* 0x0000000047087348 */ /* 0x000fea0003c00000 */
[----:B------:R0:W1:Y:S02]  /*e0c0*/  SHFL.DOWN P0, R233, R252, R251, R68 ;  /* 0x080000fbfce97389 */ /* 0x0000640000000044 */
[----:B01----:R-:W-:Y:S05]  /*e0d0*/  ENDCOLLECTIVE ;  /* 0x000000000000791b */ /* 0x003fea0003800000 */
.L_x_7795:
[----:B------:R-:W-:Y:S01]  /*e0e0*/  MOV R71, R233 ;  /* 0x000000e900477202 */ /* 0x000fe20000000f00 */
[----:B------:R-:W-:Y:S06]  /*e0f0*/  BRA `(.L_x_7796) ;  /* 0xffffff9000b07947 */ /* 0x000fec000383ffff */
.L_x_7655:
        /* <DEDUP_REMOVED lines=8> */
.L_x_7798:
[----:B------:R-:W-:Y:S05]  /*e180*/  BSYNC B0 ;  /* 0x0000000000007941 */ /* 0x000fea0003800000 */
.L_x_7797:
        /* <DEDUP_REMOVED lines=8> */
.L_x_7799:
[----:B------:R-:W-:Y:S02]  /*e210*/  MOV R252, R247 ;  /* 0x000000f700fc7202 */ /* 0x000fe40000000f00 */
[----:B------:R-:W-:-:S07]  /*e220*/  MOV R70, R233 ;  /* 0x000000e900467202 */ /* 0x000fce0000000f00 */
[----:B------:R-:W-:Y:S05]  /*e230*/  WARPSYNC.COLLECTIVE R71, `(.L_x_7800) ;  /* 0x0000000047087348 */ /* 0x000fea0003c00000 */
[----:B------:R0:W1:Y:S02]  /*e240*/  SHFL.DOWN P0, R233, R252, R251, R68 ;  /* 0x080000fbfce97389 */ /* 0x0000640000000044 */
[----:B01----:R-:W-:Y:S05]  /*e250*/  ENDCOLLECTIVE ;  /* 0x000000000000791b */ /* 0x003fea0003800000 */
.L_x_7800:
[----:B------:R-:W-:Y:S02]  /*e260*/  MOV R252, R248 ;  /* 0x000000f800fc7202 */ /* 0x000fe40000000f00 */
[----:B------:R-:W-:-:S07]  /*e270*/  MOV R123, R233 ;  /* 0x000000e9007b7202 */ /* 0x000fce0000000f00 */
[----:B------:R-:W-:Y:S05]  /*e280*/  WARPSYNC.COLLECTIVE R71, `(.L_x_7801) ;  /* 0x0000000047087348 */ /* 0x000fea0003c00000 */
[----:B------:R0:W1:Y:S02]  /*e290*/  SHFL.DOWN P0, R233, R252, R251, R68 ;  /* 0x080000fbfce97389 */ /* 0x0000640000000044 */
[----:B01----:R-:W-:Y:S05]  /*e2a0*/  ENDCOLLECTIVE ;  /* 0x000000000000791b */ /* 0x003fea0003800000 */
.L_x_7801:
[----:B------:R-:W-:Y:S01]  /*e2b0*/  MOV R71, R233 ;  /* 0x000000e900477202 */ /* 0x000fe20000000f00 */
[----:B------:R-:W-:Y:S06]  /*e2c0*/  BRA `(.L_x_7802) ;  /* 0xffffff9000907947 */ /* 0x000fec000383ffff */
.L_x_7658:
        /* <DEDUP_REMOVED lines=8> */
.L_x_7804:
[----:B------:R-:W-:Y:S05]  /*e350*/  BSYNC B0 ;  /* 0x0000000000007941 */ /* 0x000fea0003800000 */
.L_x_7803:
        /* <DEDUP_REMOVED lines=8> */
.L_x_7805:
[----:B------:R-:W-:Y:S02]  /*e3e0*/  MOV R252, R247 ;  /* 0x000000f700fc7202 */ /* 0x000fe40000000f00 */
[----:B------:R-:W-:-:S07]  /*e3f0*/  MOV R70, R233 ;  /* 0x000000e900467202 */ /* 0x000fce0000000f00 */
[----:B------:R-:W-:Y:S05]  /*e400*/  WARPSYNC.COLLECTIVE R71, `(.L_x_7806) ;  /* 0x0000000047087348 */ /* 0x000fea0003c00000 */
[----:B------:R0:W1:Y:S02]  /*e410*/  SHFL.DOWN P0, R233, R252, R251, R68 ;  /* 0x080000fbfce97389 */ /* 0x0000640000000044 */
[----:B01----:R-:W-:Y:S05]  /*e420*/  ENDCOLLECTIVE ;  /* 0x000000000000791b */ /* 0x003fea0003800000 */
.L_x_7806:
[----:B------:R-:W-:Y:S02]  /*e430*/  MOV R252, R248 ;  /* 0x000000f800fc7202 */ /* 0x000fe40000000f00 */
[----:B------:R-:W-:-:S07]  /*e440*/  MOV R123, R233 ;  /* 0x000000e9007b7202 */ /* 0x000fce0000000f00 */
[----:B------:R-:W-:Y:S05]  /*e450*/  WARPSYNC.COLLECTIVE R71, `(.L_x_7807) ;  /* 0x0000000047087348 */ /* 0x000fea0003c00000 */
[----:B------:R0:W1:Y:S02]  /*e460*/  SHFL.DOWN P0, R233, R252, R251, R68 ;  /* 0x080000fbfce97389 */ /* 0x0000640000000044 */
[----:B01----:R-:W-:Y:S05]  /*e470*/  ENDCOLLECTIVE ;  /* 0x000000000000791b */ /* 0x003fea0003800000 */
.L_x_7807:
[----:B------:R-:W-:Y:S01]  /*e480*/  MOV R71, R233 ;  /* 0x000000e900477202 */ /* 0x000fe20000000f00 */
[----:B------:R-:W-:Y:S06]  /*e490*/  BRA `(.L_x_7808) ;  /* 0xffffff9000707947 */ /* 0x000fec000383ffff */
.L_x_7661:
        /* <DEDUP_REMOVED lines=8> */
.L_x_7810:
[----:B------:R-:W-:Y:S05]  /*e520*/  BSYNC B0 ;  /* 0x0000000000007941 */ /* 0x000fea0003800000 */
.L_x_7809:
        /* <DEDUP_REMOVED lines=8> */
.L_x_7811:
[----:B------:R-:W-:Y:S02]  /*e5b0*/  MOV R252, R247 ;  /* 0x000000f700fc7202 */ /* 0x000fe40000000f00 */
[----:B------:R-:W-:-:S07]  /*e5c0*/  MOV R70, R233 ;  /* 0x000000e900467202 */ /* 0x000fce0000000f00 */
[----:B------:R-:W-:Y:S05]  /*e5d0*/  WARPSYNC.COLLECTIVE R71, `(.L_x_7812) ;  /* 0x0000000047087348 */ /* 0x000fea0003c00000 */
[----:B------:R0:W1:Y:S02]  /*e5e0*/  SHFL.DOWN P0, R233, R252, R251, R68 ;  /* 0x080000fbfce97389 */ /* 0x0000640000000044 */
[----:B01----:R-:W-:Y:S05]  /*e5f0*/  ENDCOLLECTIVE ;  /* 0x000000000000791b */ /* 0x003fea0003800000 */
.L_x_7812:
[----:B------:R-:W-:Y:S02]  /*e600*/  MOV R252, R248 ;  /* 0x000000f800fc7202 */ /* 0x000fe40000000f00 */
[----:B------:R-:W-:-:S07]  /*e610*/  MOV R123, R233 ;  /* 0x000000e9007b7202 */ /* 0x000fce0000000f00 */
[----:B------:R-:W-:Y:S05]  /*e620*/  WARPSYNC.COLLECTIVE R71, `(.L_x_7813) ;  /* 0x0000000047087348 */ /* 0x000fea0003c00000 */
[----:B------:R0:W1:Y:S02]  /*e630*/  SHFL.DOWN P0, R233, R252, R251, R68 ;  /* 0x080000fbfce97389 */ /* 0x0000640000000044 */
[----:B01----:R-:W-:Y:S05]  /*e640*/  ENDCOLLECTIVE ;  /* 0x000000000000791b */ /* 0x003fea0003800000 */
.L_x_7813:
[----:B------:R-:W-:Y:S01]  /*e650*/  MOV R71, R233 ;  /* 0x000000e900477202 */ /* 0x000fe20000000f00 */
[----:B------:R-:W-:Y:S06]  /*e660*/  BRA `(.L_x_7814) ;  /* 0xffffff9000507947 */ /* 0x000fec000383ffff */
.L_x_7664:
        /* <DEDUP_REMOVED lines=8> */
.L_x_7816:
[----:B------:R-:W-:Y:S05]  /*e6f0*/  BSYNC B0 ;  /* 0x0000000000007941 */ /* 0x000fea0003800000 */
.L_x_7815:
        /* <DEDUP_REMOVED lines=10> */
.L_x_7817:
[----:B------:R-:W-:Y:S02]  /*e7a0*/  MOV R70, R247 ;  /* 0x000000f700467202 */ /* 0x000fe40000000f00 */
[----:B------:R-:W-:-:S07]  /*e7b0*/  MOV R242, R233 ;  /* 0x000000e900f27202 */ /* 0x000fce0000000f00 */
[----:B------:R-:W-:Y:S05]  /*e7c0*/  WARPSYNC.COLLECTIVE R71, `(.L_x_7818) ;  /* 0x0000000047087348 */ /* 0x000fea0003c00000 */
[----:B------:R0:W1:Y:S02]  /*e7d0*/  SHFL.IDX P3, R233, R70, R69, R68 ;  /* 0x0000004546e97389 */ /* 0x0000640000060044 */
[----:B01----:R-:W-:Y:S05]  /*e7e0*/  ENDCOLLECTIVE ;  /* 0x000000000000791b */ /* 0x003fea0003800000 */
.L_x_7818:
[----:B------:R-:W-:-:S04]  /*e7f0*/  FMUL.FTZ R243, R63, R242 ;  /* 0x000000f23ff37220 */ /* 0x000fc80000410000 */
[----:B------:R-:W-:Y:S01]  /*e800*/  FFMA.FTZ R244, R62, R123, -R243 ;  /* 0x0000007b3ef47223 */ /* 0x000fe200000108f3 */
[----:B------:R-:W-:-:S04]  /*e810*/  FMUL.FTZ R243, R61, R242 ;  /* 0x000000f23df37220 */ /* 0x000fc80000410000 */
[CC--:B------:R-:W-:Y:S01]  /*e820*/  FFMA.FTZ R243, R60.reuse, R123.reuse, -R243 ;  /* 0x0000007b3cf37223 */ /* 0x0c0fe200000108f3 */
        /* <DEDUP_REMOVED lines=11> */
.L_x_7819:
[----:B------:R-:W-:Y:S01]  /*e8e0*/  MOV R70, R60 ;  /* 0x0000003c00467202 */ /* 0x000fe20000000f00 */
[----:B------:R-:W-:-:S07]  /*e8f0*/  FADD.FTZ R123, R233, R123 ;  /* 0x0000007be97b7221 */ /* 0x000fce0000010000 */
[----:B------:R-:W-:Y:S05]  /*e900*/  WARPSYNC.COLLECTIVE R71, `(.L_x_7820) ;  /* 0x0000000047087348 */ /* 0x000fea0003c00000 */
[----:B------:R0:W1:Y:S02]  /*e910*/  SHFL.DOWN P0, R233, R252, R251, R68 ;  /* 0x080000fbfce97389 */ /* 0x0000640000000044 */
[----:B01----:R-:W-:Y:S05]  /*e920*/  ENDCOLLECTIVE ;  /* 0x000000000000791b */ /* 0x003fea0003800000 */
.L_x_7820:
[----:B------:R-:W-:Y:S02]  /*e930*/  MOV R252, R246 ;  /* 0x000000f600fc7202 */ /* 0x000fe40000000f00 */
[----:B------:R-:W-:-:S07]  /*e940*/  MOV R245, R233 ;  /* 0x000000e900f57202 */ /* 0x000fce0000000f00 */
[----:B------:R-:W-:Y:S05]  /*e950*/  WARPSYNC.COLLECTIVE R71, `(.L_x_7821) ;  /* 0x0000000047087348 */ /* 0x000fea0003c00000 */
[----:B------:R0:W1:Y:S02]  /*e960*/  SHFL.DOWN P0, R233, R252, R251, R68 ;  /* 0x080000fbfce97389 */ /* 0x0000640000000044 */
[----:B01----:R-:W-:Y:S05]  /*e970*/  ENDCOLLECTIVE ;  /* 0x000000000000791b */ /* 0x003fea0003800000 */
.L_x_7821:
[----:B------:R-:W-:Y:S02]  /*e980*/  MOV R252, R247 ;  /* 0x000000f700fc7202 */ /* 0x000fe40000000f00 */
[----:B------:R-:W-:-:S07]  /*e990*/  MOV R246, R233 ;  /* 0x000000e900f67202 */ /* 0x000fce0000000f00 */
[----:B------:R-:W-:Y:S05]  /*e9a0*/  WARPSYNC.COLLECTIVE R71, `(.L_x_7822) ;  /* 0x0000000047087348 */ /* 0x000fea0003c00000 */
[----:B------:R0:W1:Y:S02]  /*e9b0*/  SHFL.DOWN P0, R233, R252, R251, R68 ;  /* 0x080000fbfce97389 */ /* 0x0000640000000044 */
[----:B01----:R-:W-:Y:S05]  /*e9c0*/  ENDCOLLECTIVE ;  /* 0x000000000000791b */ /* 0x003fea0003800000 */
.L_x_7822:
[----:B------:R-:W-:Y:S02]  /*e9d0*/  MOV R252, R248 ;  /* 0x000000f800fc7202 */ /* 0x000fe40000000f00 */
[----:B------:R-:W-:-:S07]  /*e9e0*/  MOV R247, R233 ;  /* 0x000000e900f77202 */ /* 0x000fce0000000f00 */
[----:B------:R-:W-:Y:S05]  /*e9f0*/  WARPSYNC.COLLECTIVE R71, `(.L_x_7823) ;  /* 0x0000000047087348 */ /* 0x000fea0003c00000 */
[----:B------:R0:W1:Y:S02]  /*ea00*/  SHFL.DOWN P0, R233, R252, R251, R68 ;  /* 0x080000fbfce97389 */ /* 0x0000640000000044 */
[----:B01----:R-:W-:Y:S05]  /*ea10*/  ENDCOLLECTIVE ;  /* 0x000000000000791b */ /* 0x003fea0003800000 */
.L_x_7823:
[----:B------:R-:W-:-:S07]  /*ea20*/  MOV R248, R233 ;  /* 0x000000e900f87202 */ /* 0x000fce0000000f00 */
[----:B------:R-:W-:Y:S05]  /*ea30*/  WARPSYNC.COLLECTIVE R71, `(.L_x_7824) ;  /* 0x0000000047087348 */ /* 0x000fea0003c00000 */
[----:B------:R0:W1:Y:S02]  /*ea40*/  SHFL.IDX P3, R233, R70, R69, R68 ;  /* 0x0000004546e97389 */ /* 0x0000640000060044 */
[----:B01----:R-:W-:Y:S05]  /*ea50*/  ENDCOLLECTIVE ;  /* 0x000000000000791b */ /* 0x003fea0003800000 */
.L_x_7824:
[----:B------:R-:W-:Y:S02]  /*ea60*/  MOV R70, R61 ;  /* 0x0000003d00467202 */ /* 0x000fe40000000f00 */
[----:B------:R-:W-:-:S07]  /*ea70*/  MOV R60, R233 ;  /* 0x000000e9003c7202 */ /* 0x000fce0000000f00 */
[----:B------:R-:W-:Y:S05]  /*ea80*/  WARPSYNC.COLLECTIVE R71, `(.L_x_7825) ;  /* 0x0000000047087348 */ /* 0x000fea0003c00000 */
[----:B------:R0:W1:Y:S02]  /*ea90*/  SHFL.IDX P3, R233, R70, R69, R68 ;  /* 0x0000004546e97389 */ /* 0x0000640000060044 */
[----:B01----:R-:W-:Y:S05]  /*eaa0*/  ENDCOLLECTIVE ;  /* 0x000000000000791b */ /* 0x003fea0003800000 */
.L_x_7825:
[----:B------:R-:W-:Y:S02]  /*eab0*/  MOV R70, R62 ;  /* 0x0000003e00467202 */ /* 0x000fe40000000f00 */
[----:B------:R-:W-:-:S07]  /*eac0*/  MOV R61, R233 ;  /* 0x000000e9003d7202 */ /* 0x000fce0000000f00 */
[----:B------:R-:W-:Y:S05]  /*ead0*/  WARPSYNC.COLLECTIVE R71, `(.L_x_7826) ;  /* 0x0000000047087348 */ /* 0x000fea0003c00000 */
[----:B------:R0:W1:Y:S02]  /*eae0*/  SHFL.IDX P3, R233, R70, R69, R68 ;  /* 0x0000004546e97389 */ /* 0x0000640000060044 */
[----:B01----:R-:W-:Y:S05]  /*eaf0*/  ENDCOLLECTIVE ;  /* 0x000000000000791b */ /* 0x003fea0003800000 */
.L_x_7826:
[----:B------:R-:W-:Y:S02]  /*eb00*/  MOV R70, R63 ;  /* 0x0000003f00467202 */ /* 0x000fe40000000f00 */
[----:B------:R-:W-:-:S07]  /*eb10*/  MOV R62, R233 ;  /* 0x000000e9003e7202 */ /* 0x000fce0000000f00 */
[----:B------:R-:W-:Y:S05]  /*eb20*/  WARPSYNC.COLLECTIVE R71, `(.L_x_7827) ;  /* 0x0000000047087348 */ /* 0x000fea0003c00000 */
[----:B------:R0:W1:Y:S02]  /*eb30*/  SHFL.IDX P3, R233, R70, R69, R68 ;  /* 0x0000004546e97389 */ /* 0x0000640000060044 */
[----:B01----:R-:W-:Y:S05]  /*eb40*/  ENDCOLLECTIVE ;  /* 0x000000000000791b */ /* 0x003fea0003800000 */
.L_x_7827:
[----:B------:R-:W-:Y:S01]  /*eb50*/  MOV R63, R233 ;  /* 0x000000e9003f7202 */ /* 0x000fe20000000f00 */
[----:B------:R-:W-:Y:S06]  /*eb60*/  BRA `(.L_x_7828) ;  /* 0xffffff8c00ac7947 */ /* 0x000fec000383ffff */
.L_x_7829:
        /* <DEDUP_REMOVED lines=9> */
.L_x_18703:


//--------------------- .text._Z25selective_scan_bwd_kernelI32Selective_Scan_bwd_kernel_traitsILi64ELi16ELb0ELb1ELb0ELb0ELb1EN3c104HalfENS1_7complexIfEEEEv12SSMParamsBwd --------------------------
	.section	.text._Z25selective_scan_bwd_kernelI32Selective_Scan_bwd_kernel_traitsILi64ELi16ELb0ELb1ELb0ELb0ELb1EN3c104HalfENS1_7complexIfEEEEv12SSMParamsBwd,"ax",@progbits
	.align	128
        .global         _Z25selective_scan_bwd_kernelI32Selective_Scan_bwd_kernel_traitsILi64ELi16ELb0ELb1ELb0ELb0ELb1EN3c104HalfENS1_7complexIfEEEEv12SSMParamsBwd
        .type           _Z25selective_scan_bwd_kernelI32Selective_Scan_bwd_kernel_traitsILi64ELi16ELb0ELb1ELb0ELb0ELb1EN3c104HalfENS1_7complexIfEEEEv12SSMParamsBwd,@function
        .size           _Z25selective_scan_bwd_kernelI32Selective_Scan_bwd_kernel_traitsILi64ELi16ELb0ELb1ELb0ELb0ELb1EN3c104HalfENS1_7complexIfEEEEv12SSMParamsBwd,(.L_x_18704 - _Z25selective_scan_bwd_kernelI32Selective_Scan_bwd_kernel_traitsILi64ELi16ELb0ELb1ELb0ELb0ELb1EN3c104HalfENS1_7complexIfEEEEv12SSMParamsBwd)
        .other          _Z25selective_scan_bwd_kernelI32Selective_Scan_bwd_kernel_traitsILi64ELi16ELb0ELb1ELb0ELb0ELb1EN3c104HalfENS1_7complexIfEEEEv12SSMParamsBwd,@"STO_CUDA_ENTRY STV_DEFAULT"
_Z25selective_scan_bwd_kernelI32Selective_Scan_bwd_kernel_traitsILi64ELi16ELb0ELb1ELb0ELb0ELb1EN3c104HalfENS1_7complexIfEEEEv12SSMParamsBwd:
.text._Z25selective_scan_bwd_kernelI32Selective_Scan_bwd_kernel_traitsILi64ELi16ELb0ELb1ELb0ELb0ELb1EN3c104HalfENS1_7complexIfEEEEv12SSMParamsBwd:
        /* <DEDUP_REMOVED lines=143> */
.L_x_7931:
        /* <DEDUP_REMOVED lines=222> */
[----:B--2---:R-:W-:-:S02]  /*16d0*/  PRMT R35, RZ, 0x7610, R35 ;  /* 0x00007610ff237816 */ /* 0x004fc40000000023 */
[----:B------:R-:W-:Y:S02]  /*16e0*/  PRMT R34, RZ, 0x7610, R34 ;  /* 0x00007610ff227816 */ /* 0x000fe40000000022 */
[----:B------:R-:W-:Y:S02]  /*16f0*/  PRMT R33, RZ, 0x7610, R33 ;  /* 0x00007610ff217816 */ /* 0x000fe40000000021 */
        /* <DEDUP_REMOVED lines=9> */
[----:B------:R-:W-:Y:S02]  /*1790*/  PRMT R38, RZ, 0x7610, R38 ;  /* 0x00007610ff267816 */ /* 0x000fe40000000026 */
[----:B----4-:R-:W-:Y:S02]  /*17a0*/  PRMT R39, RZ, 0x7610, R39 ;  /* 0x00007610ff277816 */ /* 0x010fe40000000027 */
[----:B-----5:R-:W-:Y:S01]  /*17b0*/  PRMT R41, RZ, 0x7610, R41 ;  /* 0x00007610ff297816 */ /* 0x020fe20000000029 */
[----:B------:R-:W3:Y:S01]  /*17c0*/  @!P0 LDG.E.U16 R37, desc[UR30][R10.64+0x240] ;  /* 0x0002401e0a258981 */ /* 0x000ee2000c1e1500 */
[----:B------:R-:W-:-:S02]  /*17d0*/  PRMT R40, RZ, 0x7610, R40 ;  /* 0x00007610ff287816 */ /* 0x000fc40000000028 */
[----:B------:R-:W-:Y:S01]  /*17e0*/  PRMT R42, RZ, 0x7610, R42 ;  /* 0x00007610ff2a7816 */ /* 0x000fe2000000002a */
[----:B------:R-:W4:Y:S01]  /*17f0*/  @!P1 LDG.E.U16 R38, desc[UR30][R10.64+0x280] ;  /* 0x0002801e0a269981 */ /* 0x000f22000c1e1500 */
        /* <DEDUP_REMOVED lines=38> */
[----:B-----5:R-:W-:Y:S04]  /*1a60*/  STS.U16 [R234+0x2c0], R39 ;  /* 0x0002c027ea007388 */ /* 0x020fe80000000400 */
        /* <DEDUP_REMOVED lines=37> */
[----:B-1----:R-:W-:Y:S01]  /*1cc0*/  PRMT R42, RZ, 0x7610, R42 ;  /* 0x00007610ff2a7816 */ /* 0x002fe2000000002a */
[----:B------:R-:W3:Y:S04]  /*1cd0*/  @!P4 LDG.E.U16 R62, desc[UR30][R8.64+0x340] ;  /* 0x0003401e083ec981 */ /* 0x000ee8000c1e1500 */
[----:B------:R-:W3:Y:S01]  /*1ce0*/  @!P0 LDG.E.U16 R60, desc[UR30][R8.64+0x200] ;  /* 0x0002001e083c8981 */ /* 0x000ee2000c1e1500 */
[----:B------:R-:W-:-:S03]  /*1cf0*/  ISETP.NE.AND P0, PT, R69, RZ, PT ;  /* 0x000000ff4500720c */ /* 0x000fc60003f05270 */
[----:B------:R-:W3:Y:S01]  /*1d00*/  @!P3 LDG.E.U16 R47, desc[UR30][R8.64+0x140] ;  /* 0x0001401e082fb981 */ /* 0x000ee2000c1e1500 */
[----:B------:R-:W-:-:S03]  /*1d10*/  ISETP.NE.AND P3, PT, R66, RZ, PT ;  /* 0x000000ff4200720c */ /* 0x000fc60003f65270 */
        /* <DEDUP_REMOVED lines=82> */
[----:B------:R-:W-:Y:S01]  /*2240*/  PRMT R63, RZ, 0x7610, R63 ;  /* 0x00007610ff3f7816 */ /* 0x000fe2000000003f */
[----:B------:R-:W2:Y:S01]  /*2250*/  @!P2 LDG.E.U16 R69, desc[UR30][R6.64+0x2c0] ;  /* 0x0002c01e0645a981 */ /* 0x000ea2000c1e1500 */
[----:B---3--:R-:W-:-:S03]  /*2260*/  PRMT R64, RZ, 0x7610, R64 ;  /* 0x00007610ff407816 */ /* 0x008fc60000000040 */
        /* <DEDUP_REMOVED lines=21> */
[----:B----4-:R-:W-:Y:S04]  /*23c0*/  STS.U16 [R140], R46 ;  /* 0x0000002e8c007388 */ /* 0x010fe80000000400 */
[----:B-----5:R-:W-:Y:S04]  /*23d0*/  STS.U16 [R138+0x40], R47 ;  /* 0x0000402f8a007388 */ /* 0x020fe80000000400 */
        /* <DEDUP_REMOVED lines=13> */
[----:B------:R0:W-:Y:S01]  /*24b0*/  STS.U16 [R96+0x3c0], R79 ;  /* 0x0003c04f60007388 */ /* 0x0001e20000000400 */
[----:B------:R-:W-:-:S03]  /*24c0*/  NOP ;  /* 0x0000000000007918 */ /* 0x000fc60000000000 */
[----:B------:R-:W1:Y:S04]  /*24d0*/  LDS.U16 R7, [R95] ;  /* 0x000000005f077984 */ /* 0x000e680000000400 */
[----:B------:R-:W2:Y:S04]  /*24e0*/  LDS.U16 R6, [R95+0x2] ;  /* 0x000002005f067984 */ /* 0x000ea80000000400 */
[----:B------:R-:W-:Y:S04]  /*24f0*/  LDS.U16 R46, [R95+0x4] ;  /* 0x000004005f2e7984 */ /* 0x000fe80000000400 */
[----:B------:R-:W3:Y:S04]  /*2500*/  LDS.U16 R47, [R95+0x6] ;  /* 0x000006005f2f7984 */ /* 0x000ee80000000400 */
[----:B------:R-:W4:Y:S04]  /*2510*/  LDS.U16 R49, [R95+0x8] ;  /* 0x000008005f317984 */ /* 0x000f280000000400 */
[----:B------:R-:W-:Y:S04]  /*2520*/  LDS.U16 R50, [R95+0xa] ;  /* 0x00000a005f327984 */ /* 0x000fe80000000400 */
[----:B------:R-:W5:Y:S04]  /*2530*/  LDS.U16 R60, [R95+0xc] ;  /* 0x00000c005f3c7984 */ /* 0x000f680000000400 */
[----:B------:R-:W-:Y:S04]  /*2540*/  LDS.U16 R61, [R95+0xe] ;  /* 0x00000e005f3d7984 */ /* 0x000fe80000000400 */
[----:B------:R-:W5:Y:S04]  /*2550*/  LDS.U16 R62, [R95+0x10] ;  /* 0x000010005f3e7984 */ /* 0x000f680000000400 */
[----:B------:R-:W5:Y:S04]  /*2560*/  LDS.U16 R63, [R95+0x12] ;  /* 0x000012005f3f7984 */ /* 0x000f680000000400 */
[----:B------:R-:W5:Y:S04]  /*2570*/  LDS.U16 R64, [R95+0x14] ;  /* 0x000014005f407984 */ /* 0x000f680000000400 */
[----:B------:R-:W5:Y:S04]  /*2580*/  LDS.U16 R66, [R95+0x16] ;  /* 0x000016005f427984 */ /* 0x000f680000000400 */
[----:B------:R-:W-:Y:S04]  /*2590*/  LDS.U16 R67, [R95+0x18] ;  /* 0x000018005f437984 */ /* 0x000fe80000000400 */
[----:B------:R-:W5:Y:S04]  /*25a0*/  LDS.U16 R68, [R95+0x1a] ;  /* 0x00001a005f447984 */ /* 0x000f680000000400 */
[----:B------:R-:W5:Y:S04]  /*25b0*/  LDS.U16 R69, [R95+0x1c] ;  /* 0x00001c005f457984 */ /* 0x000f680000000400 */
[----:B------:R-:W5:Y:S01]  /*25c0*/  LDS.U16 R70, [R95+0x1e] ;  /* 0x00001e005f467984 */ /* 0x000f620000000400 */
[----:B------:R-:W-:Y:S01]  /*25d0*/  BAR.SYNC.DEFER_BLOCKING 0x0 ;  /* 0x0000000000007b1d */ /* 0x000fe20000010000 */
[----:B0-----:R-:W-:-:S02]  /*25e0*/  PRMT R79, RZ, 0x7610, R79 ;  /* 0x00007610ff4f7816 */ /* 0x001fc4000000004f */
[----:B------:R-:W-:-:S03]  /*25f0*/  PRMT R71, RZ, 0x7610, R71 ;  /* 0x00007610ff477816 */ /* 0x000fc60000000047 */
        /* <DEDUP_REMOVED lines=26> */
[----:B-1----:R-:W-:-:S02]  /*27a0*/  HADD2.F32 R7, -RZ, R7.H0_H0 ;  /* 0x20000007ff077230 */ /* 0x002fc40000004100 */
[----:B--2---:R-:W-:-:S03]  /*27b0*/  HADD2.F32 R6, -RZ, R6.H0_H0 ;  /* 0x20000006ff067230 */ /* 0x004fc60000004100 */
[----:B------:R-:W-:Y:S02]  /*27c0*/  FMUL.FTZ R82, R7, -1.4426950216293334961 ;  /* 0xbfb8aa3b07527820 */ /* 0x000fe40000410000 */
[----:B------:R-:W-:-:S04]  /*27d0*/  FMUL.FTZ R103, R6, -1.4426950216293334961 ;  /* 0xbfb8aa3b06677820 */ /* 0x000fc80000410000 */
[----:B------:R-:W1:Y:S01]  /*27e0*/  MUFU.EX2 R82, R82 ;  /* 0x0000005200527308 */ /* 0x000e620000000800 */
[----:B---3--:R-:W-:Y:S02]  /*27f0*/  HADD2.F32 R47, -RZ, R47.H0_H0 ;  /* 0x2000002fff2f7230 */ /* 0x008fe40000004100 */
[----:B----4-:R-:W-:-:S05]  /*2800*/  HADD2.F32 R49, -RZ, R49.H0_H0 ;  /* 0x20000031ff317230 */ /* 0x010fca0000004100 */
[----:B------:R-:W2:Y:S01]  /*2810*/  MUFU.EX2 R103, R103 ;  /* 0x0000006700677308 */ /* 0x000ea20000000800 */
[----:B0-----:R-:W-:Y:S01]  /*2820*/  FMUL.FTZ R4, R47, -1.4426950216293334961 ;  /* 0xbfb8aa3b2f047820 */ /* 0x001fe20000410000 */
[----:B------:R-:W-:Y:S01]  /*2830*/  FMUL.FTZ R5, R49, -1.4426950216293334961 ;  /* 0xbfb8aa3b31057820 */ /* 0x000fe20000410000 */
[----:B------:R-:W-:-:S05]  /*2840*/  HADD2.F32 R46, -RZ, R46.H0_H0 ;  /* 0x2000002eff2e7230 */ /* 0x000fca0000004100 */
[----:B------:R-:W0:Y:S01]  /*2850*/  MUFU.EX2 R4, R4 ;  /* 0x0000000400047308 */ /* 0x000e220000000800 */
[----:B-1----:R-:W-:Y:S01]  /*2860*/  FADD.FTZ R82, R82, 1 ;  /* 0x3f80000052527421 */ /* 0x002fe20000010000 */
[----:B------:R-:W-:-:S06]  /*2870*/  FMUL.FTZ R105, R46, -1.4426950216293334961 ;  /* 0xbfb8aa3b2e697820 */ /* 0x000fcc0000410000 */
[----:B------:R-:W1:Y:S01]  /*2880*/  MUFU.EX2 R5, R5 ;  /* 0x0000000500057308 */ /* 0x000e620000000800 */
[----:B--2---:R-:W-:-:S07]  /*2890*/  FADD.FTZ R103, R103, 1 ;  /* 0x3f80000067677421 */ /* 0x004fce0000010000 */
[----:B------:R-:W-:Y:S08]  /*28a0*/  MUFU.RCP R82, R82 ;  /* 0x0000005200527308 */ /* 0x000ff00000001000 */
[----:B------:R-:W2:Y:S01]  /*28b0*/  MUFU.EX2 R105, R105 ;  /* 0x0000006900697308 */ /* 0x000ea20000000800 */
[----:B0-----:R-:W-:Y:S01]  /*28c0*/  FADD.FTZ R4, R4, 1 ;  /* 0x3f80000004047421 */ /* 0x001fe20000010000 */
[----:B-1----:R-:W-:Y:S01]  /*28d0*/  FADD.FTZ R5, R5, 1 ;  /* 0x3f80000005057421 */ /* 0x002fe20000010000 */
[----:B-----5:R-:W-:-:S02]  /*28e0*/  HADD2.F32 R60, -RZ, R60.H0_H0 ;  /* 0x2000003cff3c7230 */ /* 0x020fc40000004100 */
[----:B------:R-:W-:-:S03]  /*28f0*/  HADD2.F32 R84, -RZ, R84.H0_H0 ;  /* 0x20000054ff547230 */ /* 0x000fc60000004100 */
[----:B------:R-:W-:Y:S01]  /*2900*/  FMUL.FTZ R109, R60, -1.4426950216293334961 ;  /* 0xbfb8aa3b3c6d7820 */ /* 0x000fe20000410000 */
[----:B------:R-:W-:Y:S02]  /*2910*/  HADD2.F32 R50, -RZ, R50.H0_H0 ;  /* 0x20000032ff327230 */ /* 0x000fe40000004100 */
[----:B------:R-:W-:-:S03]  /*2920*/  HADD2.F32 R62, -RZ, R62.H0_H0 ;  /* 0x2000003eff3e7230 */ /* 0x000fc60000004100 */
[----:B------:R-:W0:Y:S01]  /*2930*/  MUFU.EX2 R109, R109 ;  /* 0x0000006d006d7308 */ /* 0x000e220000000800 */
[----:B------:R-:W-:Y:S01]  /*2940*/  FMUL.FTZ R107, R50, -1.4426950216293334961 ;  /* 0xbfb8aa3b326b7820 */ /* 0x000fe20000410000 */
[----:B------:R-:W-:Y:S02]  /*2950*/  HADD2.F32 R61, -RZ, R61.H0_H0 ;  /* 0x2000003dff3d7230 */ /* 0x000fe40000004100 */
[----:B------:R-:W-:-:S03]  /*2960*/  FMUL.FTZ R111, R62, -1.4426950216293334961 ;  /* 0xbfb8aa3b3e6f7820 */ /* 0x000fc60000410000 */
[----:B------:R-:W-:Y:S01]  /*2970*/  FMUL.FTZ R110, R61, -1.4426950216293334961 ;  /* 0xbfb8aa3b3d6e7820 */ /* 0x000fe20000410000 */
[----:B------:R-:W1:Y:S01]  /*2980*/  MUFU.EX2 R107, R107 ;  /* 0x0000006b006b7308 */ /* 0x000e620000000800 */
[----:B------:R-:W-:Y:S02]  /*2990*/  HADD2.F32 R86, -RZ, R86.H0_H0 ;  /* 0x20000056ff567230 */ /* 0x000fe40000004100 */
[----:B------:R-:W-:-:S05]  /*29a0*/  HADD2.F32 R85, -RZ, R85.H0_H0 ;  /* 0x20000055ff557230 */ /* 0x000fca0000004100 */
[----:B------:R-:W-:Y:S01]  /*29b0*/  MUFU.EX2 R111, R111 ;  /* 0x0000006f006f7308 */ /* 0x000fe20000000800 */
[----:B------:R-:W-:-:S07]  /*29c0*/  HADD2.F32 R63, -RZ, R63.H0_H0 ;  /* 0x2000003fff3f7230 */ /* 0x000fce0000004100 */
[----:B------:R-:W3:Y:S01]  /*29d0*/  MUFU.EX2 R110, R110 ;  /* 0x0000006e006e7308 */ /* 0x000ee20000000800 */
[----:B------:R-:W-:Y:S01]  /*29e0*/  FMUL.FTZ R112, R63, -1.4426950216293334961 ;  /* 0xbfb8aa3b3f707820 */ /* 0x000fe20000410000 */
[----:B------:R-:W-:Y:S02]  /*29f0*/  HADD2.F32 R101, -RZ, R101.H0_H0 ;  /* 0x20000065ff657230 */ /* 0x000fe40000004100 */
[----:B------:R-:W-:Y:S02]  /*2a00*/  HADD2.F32 R100, -RZ, R100.H0_H0 ;  /* 0x20000064ff647230 */ /* 0x000fe40000004100 */
[----:B------:R-:W-:Y:S02]  /*2a10*/  HADD2.F32 R64, -RZ, R64.H0_H0 ;  /* 0x20000040ff407230 */ /* 0x000fe40000004100 */
[----:B------:R-:W-:Y:S01]  /*2a20*/  MUFU.EX2 R112, R112 ;  /* 0x0000007000707308 */ /* 0x000fe20000000800 */
[----:B------:R-:W-:Y:S02]  /*2a30*/  HADD2.F32 R66, -RZ, R66.H0_H0 ;  /* 0x20000042ff427230 */ /* 0x000fe40000004100 */
[----:B------:R-:W-:Y:S01]  /*2a40*/  FMUL.FTZ R113, R64, -1.4426950216293334961 ;  /* 0xbfb8aa3b40717820 */ /* 0x000fe20000410000 */
[----:B------:R-:W-:-:S02]  /*2a50*/  HADD2.F32 R68, -RZ, R68.H0_H0 ;  /* 0x20000044ff447230 */ /* 0x000fc40000004100 */
[----:B------:R-:W-:Y:S02]  /*2a60*/  HADD2.F32 R69, -RZ, R69.H0_H0 ;  /* 0x20000045ff457230 */ /* 0x000fe40000004100 */
[----:B------:R-:W-:Y:S01]  /*2a70*/  FMUL.FTZ R114, R66, -1.4426950216293334961 ;  /* 0xbfb8aa3b42727820 */ /* 0x000fe20000410000 */
[----:B------:R-:W-:Y:S02]  /*2a80*/  HADD2.F32 R70, -RZ, R70.H0_H0 ;  /* 0x20000046ff467230 */ /* 0x000fe40000004100 */
[----:B------:R-:W-:Y:S01]  /*2a90*/  FMUL.FTZ R116, R68, -1.4426950216293334961 ;  /* 0xbfb8aa3b44747820 */ /* 0x000fe20000410000 */
[----:B------:R-:W-:Y:S01]  /*2aa0*/  MUFU.EX2 R113, R113 ;  /* 0x0000007100717308 */ /* 0x000fe20000000800 */
[----:B------:R-:W-:Y:S01]  /*2ab0*/  FMUL.FTZ R117, R69, -1.4426950216293334961 ;  /* 0xbfb8aa3b45757820 */ /* 0x000fe20000410000 */
[----:B------:R-:W-:Y:S02]  /*2ac0*/  HADD2.F32 R67, -RZ, R67.H0_H0 ;  /* 0x20000043ff437230 */ /* 0x000fe40000004100 */
[----:B------:R-:W-:Y:S01]  /*2ad0*/  FMUL.FTZ R118, R70, -1.4426950216293334961 ;  /* 0xbfb8aa3b46767820 */ /* 0x000fe20000410000 */
[----:B------:R-:W-:-:S03]  /*2ae0*/  HADD2.F32 R102, -RZ, R102.H0_H0 ;  /* 0x20000066ff667230 */ /* 0x000fc60000004100 */
        /* <DEDUP_REMOVED lines=18> */
[----:B------:R-:W5:Y:S01]  /*2c10*/  LDS.U16 R71, [R95] ;  /* 0x000000005f477984 */ /* 0x000f620000000400 */
[----:B----4-:R-:W4:Y:S03]  /*2c20*/  MUFU.RCP R83, R103 ;  /* 0x0000006700537308 */ /* 0x010f260000001000 */
[----:B------:R-:W5:Y:S04]  /*2c30*/  LDS.U16 R79, [R95+0x2] ;  /* 0x000002005f4f7984 */ /* 0x000f680000000400 */
[----:B------:R-:W5:Y:S04]  /*2c40*/  LDS.U16 R80, [R95+0x4] ;  /* 0x000004005f507984 */ /* 0x000f680000000400 */
[----:B------:R-:W5:Y:S01]  /*2c50*/  LDS.U16 R92, [R95+0x6] ;  /* 0x000006005f5c7984 */ /* 0x000f620000000400 */
[----:B------:R1:W-:Y:S03]  /*2c60*/  MUFU.RCP R88, R4 ;  /* 0x0000000400587308 */ /* 0x0003e60000001000 */
[----:B------:R-:W5:Y:S01]  /*2c70*/  LDS.U16 R93, [R95+0x8] ;  /* 0x000008005f5d7984 */ /* 0x000f620000000400 */
[----:B--2---:R-:W-:-:S03]  /*2c80*/  FADD.FTZ R87, R105, 1 ;  /* 0x3f80000069577421 */ /* 0x004fc60000010000 */
[----:B------:R-:W2:Y:S01]  /*2c90*/  LDS.U16 R99, [R95+0xa] ;  /* 0x00000a005f637984 */ /* 0x000ea20000000400 */
[----:B------:R4:W-:Y:S01]  /*2ca0*/  MUFU.RCP R90, R5 ;  /* 0x00000005005a7308 */ /* 0x0009e20000001000 */
[----:B-1----:R-:W-:Y:S01]  /*2cb0*/  FADD.FTZ R4, -R82, 1 ;  /* 0x3f80000052047421 */ /* 0x002fe20000010100 */
[----:B0-----:R-:W-:Y:S01]  /*2cc0*/  FADD.FTZ R91, R109, 1 ;  /* 0x3f8000006d5b7421 */ /* 0x001fe20000010000 */
[----:B------:R-:W-:Y:S01]  /*2cd0*/  FADD.FTZ R89, R107, 1 ;  /* 0x3f8000006b597421 */ /* 0x000fe20000010000 */
[----:B---3--:R-:W-:Y:S01]  /*2ce0*/  FADD.FTZ R94, R110, 1 ;  /* 0x3f8000006e5e7421 */ /* 0x008fe20000010000 */
[----:B------:R-:W-:-:S03]  /*2cf0*/  FFMA.FTZ R104, R7, R4, 1 ;  /* 0x3f80000007687423 */ /* 0x000fc60000010004 */
[----:B------:R-:W-:Y:S01]  /*2d00*/  MUFU.EX2 R116, R116 ;  /* 0x0000007400747308 */ /* 0x000fe20000000800 */
[----:B----4-:R-:W-:Y:S01]  /*2d10*/  FADD.FTZ R5, -R83, 1 ;  /* 0x3f80000053057421 */ /* 0x010fe20000010100 */
[----:B------:R-:W0:Y:S03]  /*2d20*/  LDS.U16 R4, [R95+0xc] ;  /* 0x00000c005f047984 */ /* 0x000e260000000400 */
[----:B------:R-:W-:-:S03]  /*2d30*/  FFMA.FTZ R103, R6, R5, 1 ;  /* 0x3f80000006677423 */ /* 0x000fc60000010005 */
[----:B------:R-:W-:Y:S01]  /*2d40*/  MUFU.EX2 R121, R117 ;  /* 0x0000007500797308 */ /* 0x000fe20000000800 */
[----:B------:R-:W-:Y:S01]  /*2d50*/  FMUL.FTZ R115, R67, -1.4426950216293334961 ;  /* 0xbfb8aa3b43737820 */ /* 0x000fe20000410000 */
[----:B------:R-:W-:Y:S01]  /*2d60*/  LDS.U16 R119, [R95+0x18] ;  /* 0x000018005f777984 */ /* 0x000fe20000000400 */
[----:B-----5:R-:W-:Y:S02]  /*2d70*/  HADD2.F32 R71, -RZ, R71.H0_H0 ;  /* 0x20000047ff477230 */ /* 0x020fe40000004100 */
[----:B------:R-:W-:Y:S01]  /*2d80*/  FADD.FTZ R113, R113, 1 ;  /* 0x3f80000071717421 */ /* 0x000fe20000010000 */
[----:B------:R-:W-:Y:S02]  /*2d90*/  LDS.U16 R123, [R95+0x1e] ;  /* 0x00001e005f7b7984 */ /* 0x000fe40000000400 */
[----:B------:R-:W-:Y:S01]  /*2da0*/  FMUL.FTZ R5, R84, R71 ;  /* 0x0000004754057220 */ /* 0x000fe20000410000 */
[----:B------:R-:W1:Y:S01]  /*2db0*/  MUFU.RCP R87, R87 ;  /* 0x0000005700577308 */ /* 0x000e620000001000 */
[----:B------:R-:W-:-:S02]  /*2dc0*/  HADD2.F32 R79, -RZ, R79.H0_H0 ;  /* 0x2000004fff4f7230 */ /* 0x000fc40000004100 */
[----:B------:R-:W-:Y:S02]  /*2dd0*/  HADD2.F32 R80, -RZ, R80.H0_H0 ;  /* 0x20000050ff507230 */ /* 0x000fe40000004100 */
[----:B------:R-:W-:Y:S01]  /*2de0*/  FMUL.FTZ R5, R82, R5 ;  /* 0x0000000552057220 */ /* 0x000fe20000410000 */
[----:B------:R-:W-:Y:S02]  /*2df0*/  HADD2.F32 R92, -RZ, R92.H0_H0 ;  /* 0x2000005cff5c7230 */ /* 0x000fe40000004100 */
[----:B------:R-:W3:Y:S01]  /*2e00*/  MUFU.RCP R91, R91 ;  /* 0x0000005b005b7308 */ /* 0x000ee20000001000 */
[----:B------:R-:W-:Y:S01]  /*2e10*/  FMUL.FTZ R120, R5, R104 ;  /* 0x0000006805787220 */ /* 0x000fe20000410000 */
[----:B------:R-:W-:Y:S01]  /*2e20*/  FADD.FTZ R107, R111, 1 ;  /* 0x3f8000006f6b7421 */ /* 0x000fe20000010000 */
[----:B------:R-:W4:Y:S01]  /*2e30*/  LDS.U16 R5, [R95+0xe] ;  /* 0x00000e005f057984 */ /* 0x000f220000000400 */
[----:B------:R-:W-:Y:S01]  /*2e40*/  FMUL.FTZ R106, R86, R79 ;  /* 0x0000004f566a7220 */ /* 0x000fe20000410000 */
[----:B------:R-:W-:Y:S01]  /*2e50*/  FMUL.FTZ R108, R85, R80 ;  /* 0x00000050556c7220 */ /* 0x000fe20000410000 */
[----:B------:R-:W-:Y:S01]  /*2e60*/  HADD2.F32 R93, -RZ, R93.H0_H0 ;  /* 0x2000005dff5d7230 */ /* 0x000fe20000004100 */
[----:B------:R-:W5:Y:S01]  /*2e70*/  LDS.U16 R111, [R95+0x10] ;  /* 0x000010005f6f7984 */ /* 0x000f620000000400 */
[----:B-1----:R-:W-:Y:S01]  /*2e80*/  FADD.FTZ R105, -R87, 1 ;  /* 0x3f80000057697421 */ /* 0x002fe20000010100 */
[----:B------:R-:W-:Y:S01]  /*2e90*/  FMUL.FTZ R106, R83, R106 ;  /* 0x0000006a536a7220 */ /* 0x000fe20000410000 */
[----:B------:R-:W-:Y:S01]  /*2ea0*/  FMUL.FTZ R108, R87, R108 ;  /* 0x0000006c576c7220 */ /* 0x000fe20000410000 */
[----:B------:R-:W1:Y:S01]  /*2eb0*/  MUFU.RCP R89, R89 ;  /* 0x0000005900597308 */ /* 0x000e620000001000 */
[----:B------:R-:W-:Y:S01]  /*2ec0*/  FFMA.FTZ R105, R46, R105, 1 ;  /* 0x3f8000002e697423 */ /* 0x000fe20000010069 */
[----:B------:R-:W-:Y:S01]  /*2ed0*/  FMUL.FTZ R125, R106, R103 ;  /* 0x000000676a7d7220 */ /* 0x000fe20000410000 */
[----:B------:R-:W-:Y:S01]  /*2ee0*/  FADD.FTZ R106, -R88, 1 ;  /* 0x3f800000586a7421 */ /* 0x000fe20000010100 */
[----:B--2---:R-:W-:-:S02]  /*2ef0*/  HADD2.F32 R99, -RZ, R99.H0_H0 ;  /* 0x20000063ff637230 */ /* 0x004fc40000004100 */
[----:B------:R-:W-:Y:S01]  /*2f00*/  FMUL.FTZ R124, R108, R105 ;  /* 0x000000696c7c7220 */ /* 0x000fe20000410000 */
[----:B------:R-:W-:Y:S01]  /*2f10*/  FMUL.FTZ R105, R101, R92 ;  /* 0x0000005c65697220 */ /* 0x000fe20000410000 */
[----:B------:R-:W-:Y:S01]  /*2f20*/  FFMA.FTZ R106, R47, R106, 1 ;  /* 0x3f8000002f6a7423 */ /* 0x000fe2000001006a */
[----:B------:R2:W-:Y:S01]  /*2f30*/  MUFU.RCP R103, R107 ;  /* 0x0000006b00677308 */ /* 0x0005e20000001000 */
[----:B------:R-:W-:Y:S01]  /*2f40*/  FADD.FTZ R108, -R90, 1 ;  /* 0x3f8000005a6c7421 */ /* 0x000fe20000010100 */
[----:B------:R-:W-:Y:S01]  /*2f50*/  FMUL.FTZ R105, R88, R105 ;  /* 0x0000006958697220 */ /* 0x000fe20000410000 */
[----:B------:R-:W-:Y:S02]  /*2f60*/  LDS.U16 R117, [R95+0x14] ;  /* 0x000014005f757984 */ /* 0x000fe40000000400 */
[----:B------:R-:W-:Y:S01]  /*2f70*/  FFMA.FTZ R108, R49, R108, 1 ;  /* 0x3f800000316c7423 */ /* 0x000fe2000001006c */
[----:B------:R-:W-:Y:S01]  /*2f80*/  FMUL.FTZ R127, R105, R106 ;  /* 0x0000006a697f7220 */ /* 0x000fe20000410000 */
[----:B--2---:R-:W-:Y:S01]  /*2f90*/  FMUL.FTZ R107, R100, R93 ;  /* 0x0000005d646b7220 */ /* 0x004fe20000410000 */
[----:B------:R-:W-:Y:S01]  /*2fa0*/  HADD2.F32 R106, -RZ, R81.H0_H0 ;  /* 0x20000051ff6a7230 */ /* 0x000fe20000004100 */
[----:B------:R-:W2:Y:S01]  /*2fb0*/  MUFU.RCP R94, R94 ;  /* 0x0000005e005e7308 */ /* 0x000ea20000001000 */
[----:B0-----:R-:W-:-:S02]  /*2fc0*/  HADD2.F32 R81, -RZ, R4.H0_H0 ;  /* 0x20000004ff517230 */ /* 0x001fc40000004100 */
[----:B------:R-:W-:Y:S01]  /*2fd0*/  FMUL.FTZ R107, R90, R107 ;  /* 0x0000006b5a6b7220 */ /* 0x000fe20000410000 */
[----:B------:R-:W-:Y:S01]  /*2fe0*/  FADD.FTZ R104, R112, 1 ;  /* 0x3f80000070687421 */ /* 0x000fe20000010000 */
[----:B------:R-:W0:Y:S02]  /*2ff0*/  LDS.U16 R4, [R95+0x12] ;  /* 0x000012005f047984 */ /* 0x000e240000000400 */
[----:B------:R-:W-:Y:S01]  /*3000*/  FMUL.FTZ R126, R107, R108 ;  /* 0x0000006c6b7e7220 */ /* 0x000fe20000410000 */
[----:B---3--:R-:W-:Y:S01]  /*3010*/  FADD.FTZ R107, -R91, 1 ;  /* 0x3f8000005b6b7421 */ /* 0x008fe20000010100 */
[----:B------:R-:W-:-:S03]  /*3020*/  FMUL.FTZ R108, R106, R81 ;  /* 0x000000516a6c7220 */ /* 0x000fc60000410000 */
[----:B------:R-:W-:Y:S01]  /*3030*/  FFMA.FTZ R112, R60, R107, 1 ;  /* 0x3f8000003c707423 */ /* 0x000fe2000001006b */
[----:B------:R-:W-:Y:S01]  /*3040*/  FMUL.FTZ R107, R91, R108 ;  /* 0x0000006c5b6b7220 */ /* 0x000fe20000410000 */
[----:B------:R-:W-:Y:S01]  /*3050*/  HADD2.F32 R108, -RZ, R65.H0_H0 ;  /* 0x20000041ff6c7230 */ /* 0x000fe20000004100 */
[----:B------:R3:W-:Y:S01]  /*3060*/  MUFU.EX2 R122, R118 ;  /* 0x00000076007a7308 */ /* 0x0007e20000000800 */
[----:B----4-:R-:W-:Y:S02]  /*3070*/  HADD2.F32 R65, -RZ, R5.H0_H0 ;  /* 0x20000005ff417230 */ /* 0x010fe40000004100 */
[----:B-1----:R-:W-:Y:S01]  /*3080*/  FADD.FTZ R109, -R89, 1 ;  /* 0x3f800000596d7421 */ /* 0x002fe20000010100 */
[----:B------:R-:W-:Y:S01]  /*3090*/  FMUL.FTZ R110, R102, R99 ;  /* 0x00000063666e7220 */ /* 0x000fe20000410000 */
[----:B------:R-:W-:Y:S01]  /*30a0*/  FMUL.FTZ R128, R107, R112 ;  /* 0x000000706b807220 */ /* 0x000fe20000410000 */
[----:B---3--:R-:W1:Y:S01]  /*30b0*/  LDS.U16 R118, [R95+0x16] ;  /* 0x000016005f767984 */ /* 0x008e620000000400 */
[----:B------:R-:W-:Y:S01]  /*30c0*/  FMUL.FTZ R5, R108, R65 ;  /* 0x000000416c057220 */ /* 0x000fe20000410000 */
[----:B------:R-:W3:Y:S01]  /*30d0*/  MUFU.EX2 R115, R115 ;  /* 0x0000007300737308 */ /* 0x000ee20000000800 */
[----:B--2---:R-:W-:Y:S01]  /*30e0*/  FADD.FTZ R112, -R94, 1 ;  /* 0x3f8000005e707421 */ /* 0x004fe20000010100 */
[----:B------:R-:W-:Y:S01]  /*30f0*/  FFMA.FTZ R109, R50, R109, 1 ;  /* 0x3f800000326d7423 */ /* 0x000fe2000001006d */
[----:B------:R-:W-:Y:S01]  /*3100*/  FMUL.FTZ R110, R89, R110 ;  /* 0x0000006e596e7220 */ /* 0x000fe20000410000 */
[----:B------:R-:W-:Y:S01]  /*3110*/  FMUL.FTZ R5, R94, R5 ;  /* 0x000000055e057220 */ /* 0x000fe20000410000 */
[----:B------:R-:W-:-:S02]  /*3120*/  FFMA.FTZ R112, R61, R112, 1 ;  /* 0x3f8000003d707423 */ /* 0x000fc40000010070 */
[----:B------:R-:W-:Y:S01]  /*3130*/  FMUL.FTZ R129, R110, R109 ;  /* 0x0000006d6e817220 */ /* 0x000fe20000410000 */
[----:B------:R2:W-:Y:S01]  /*3140*/  MUFU.RCP R105, R113 ;  /* 0x0000007100697308 */ /* 0x0005e20000001000 */
[----:B------:R-:W-:Y:S01]  /*3150*/  FADD.FTZ R109, R114, 1 ;  /* 0x3f800000726d7421 */ /* 0x000fe20000010000 */
[----:B------:R-:W-:Y:S02]  /*3160*/  FMUL.FTZ R131, R5, R112 ;  /* 0x0000007005837220 */ /* 0x000fe40000410000 */
[----:B------:R-:W4:Y:S01]  /*3170*/  LDS.U16 R5, [R95+0x1a] ;  /* 0x00001a005f057984 */ /* 0x000f220000000400 */
[----:B--2---:R-:W-:Y:S01]  /*3180*/  FADD.FTZ R113, R116, 1 ;  /* 0x3f80000074717421 */ /* 0x004fe20000010000 */
[----:B------:R-:W-:Y:S02]  /*3190*/  FADD.FTZ R116, R121, 1 ;  /* 0x3f80000079747421 */ /* 0x000fe40000010000 */
[----:B------:R-:W2:Y:S01]  /*31a0*/  LDS.U16 R121, [R95+0x1c] ;  /* 0x00001c005f797984 */ /* 0x000ea20000000400 */
[----:B------:R-:W0:Y:S01]  /*31b0*/  MUFU.RCP R104, R104 ;  /* 0x0000006800687308 */ /* 0x000e220000001000 */
[----:B------:R-:W-:-:S02]  /*31c0*/  HADD2.F32 R107, -RZ, R48.H0_H0 ;  /* 0x20000030ff6b7230 */ /* 0x000fc40000004100 */
[----:B-----5:R-:W-:Y:S02]  /*31d0*/  HADD2.F32 R48, -RZ, R111.H0_H0 ;  /* 0x2000006fff307230 */ /* 0x020fe40000004100 */
[----:B---3--:R-:W-:-:S03]  /*31e0*/  FADD.FTZ R110, R115, 1 ;  /* 0x3f800000736e7421 */ /* 0x008fc60000010000 */
[----:B------:R-:W3:Y:S01]  /*31f0*/  MUFU.RCP R109, R109 ;  /* 0x0000006d006d7308 */ /* 0x000ee20000001000 */
[----:B------:R-:W-:Y:S01]  /*3200*/  FADD.FTZ R111, -R103, 1 ;  /* 0x3f800000676f7421 */ /* 0x000fe20000010100 */
[----:B------:R-:W-:-:S03]  /*3210*/  FMUL.FTZ R114, R107, R48 ;  /* 0x000000306b727220 */ /* 0x000fc60000410000 */
[----:B------:R-:W-:Y:S01]  /*3220*/  FFMA.FTZ R111, R62, R111, 1 ;  /* 0x3f8000003e6f7423 */ /* 0x000fe2000001006f */
[----:B------:R-:W-:Y:S02]  /*3230*/  FMUL.FTZ R114, R103, R114 ;  /* 0x0000007267727220 */ /* 0x000fe40000410000 */
[----:B------:R-:W5:Y:S02]  /*3240*/  MUFU.RCP R110, R110 ;  /* 0x0000006e006e7308 */ /* 0x000f640000001000 */
[----:B------:R-:W-:Y:S01]  /*3250*/  FMUL.FTZ R130, R114, R111 ;  /* 0x0000006f72827220 */ /* 0x000fe20000410000 */
[----:B------:R-:W-:Y:S02]  /*3260*/  HADD2.F32 R111, -RZ, R45.H0_H0 ;  /* 0x2000002dff6f7230 */ /* 0x000fe40000004100 */
[----:B------:R-:W-:Y:S02]  /*3270*/  HADD2.F32 R114, -RZ, R42.H0_H0 ;  /* 0x2000002aff727230 */ /* 0x000fe40000004100 */
[----:B0-----:R-:W-:Y:S01]  /*3280*/  FADD.FTZ R42, -R104, 1 ;  /* 0x3f800000682a7421 */ /* 0x001fe20000010100 */
[----:B---3--:R-:W-:Y:S01]  /*3290*/  FADD.FTZ R45, -R109, 1 ;  /* 0x3f8000006d2d7421 */ /* 0x008fe20000010100 */
[----:B------:R-:W-:Y:S01]  /*32a0*/  FADD.FTZ R133, R122, 1 ;  /* 0x3f8000007a857421 */ /* 0x000fe20000010000 */
[----:B------:R-:W-:-:S02]  /*32b0*/  HADD2.F32 R115, -RZ, R43.H0_H0 ;  /* 0x2000002bff737230 */ /* 0x000fc40000004100 */
[----:B------:R-:W-:Y:S01]  /*32c0*/  FADD.FTZ R43, -R105, 1 ;  /* 0x3f800000692b7421 */ /* 0x000fe20000010100 */
[----:B------:R-:W-:Y:S02]  /*32d0*/  HADD2.F32 R112, -RZ, R44.H0_H0 ;  /* 0x2000002cff707230 */ /* 0x000fe40000004100 */
[----:B------:R-:W-:Y:S01]  /*32e0*/  FFMA.FTZ R122, R63, R42, 1 ;  /* 0x3f8000003f7a7423 */ /* 0x000fe2000001002a */
[----:B------:R-:W-:Y:S01]  /*32f0*/  FFMA.FTZ R137, R66, R45, 1 ;  /* 0x3f80000042897423 */ /* 0x000fe2000001002d */
[----:B------:R-:W-:Y:S02]  /*3300*/  HADD2.F32 R42, -RZ, R4.H0_H0 ;  /* 0x20000004ff2a7230 */ /* 0x000fe40000004100 */
[----:B-1----:R-:W-:Y:S02]  /*3310*/  HADD2.F32 R44, -RZ, R118.H0_H0 ;  /* 0x20000076ff2c7230 */ /* 0x002fe40000004100 */
[----:B------:R-:W-:Y:S01]  /*3320*/  HADD2.F32 R45, -RZ, R119.H0_H0 ;  /* 0x20000077ff2d7230 */ /* 0x000fe20000004100 */
[----:B------:R-:W0:Y:S01]  /*3330*/  MUFU.RCP R113, R113 ;  /* 0x0000007100717308 */ /* 0x000e220000001000 */
[----:B------:R-:W-:Y:S01]  /*3340*/  FFMA.FTZ R135, R64, R43, 1 ;  /* 0x3f80000040877423 */ /* 0x000fe2000001002b */
[----:B------:R-:W-:-:S02]  /*3350*/  HADD2.F32 R43, -RZ, R117.H0_H0 ;  /* 0x20000075ff2b7230 */ /* 0x000fc40000004100 */
[----:B-----5:R-:W-:Y:S01]  /*3360*/  FADD.FTZ R132, -R110, 1 ;  /* 0x3f8000006e847421 */ /* 0x020fe20000010100 */
[----:B------:R-:W-:Y:S01]  /*3370*/  FMUL.FTZ R117, R111, R42 ;  /* 0x0000002a6f757220 */ /* 0x000fe20000410000 */
[----:B------:R-:W-:Y:S02]  /*3380*/  FMUL.FTZ R118, R115, R44 ;  /* 0x0000002c73767220 */ /* 0x000fe40000410000 */
[----:B------:R-:W1:Y:S01]  /*3390*/  MUFU.RCP R116, R116 ;  /* 0x0000007400747308 */ /* 0x000e620000001000 */
[----:B------:R-:W-:-:S07]  /*33a0*/  FMUL.FTZ R119, R114, R45 ;  /* 0x0000002d72777220 */ /* 0x000fce0000410000 */
[----:B------:R3:W5:Y:S01]  /*33b0*/  MUFU.RCP R139, R133 ;  /* 0x00000085008b7308 */ /* 0x0007620000001000 */
[----:B------:R-:W-:Y:S01]  /*33c0*/  FFMA.FTZ R132, R67, R132, 1 ;  /* 0x3f80000043847423 */ /* 0x000fe20000010084 */
[----:B------:R-:W-:Y:S01]  /*33d0*/  FMUL.FTZ R117, R104, R117 ;  /* 0x0000007568757220 */ /* 0x000fe20000410000 */
[----:B------:R-:W-:Y:S01]  /*33e0*/  FMUL.FTZ R118, R109, R118 ;  /* 0x000000766d767220 */ /* 0x000fe20000410000 */
[----:B------:R-:W-:Y:S01]  /*33f0*/  FMUL.FTZ R119, R110, R119 ;  /* 0x000000776e777220 */ /* 0x000fe20000410000 */
[----:B------:R-:W-:Y:S01]  /*3400*/  F2FP.F16.F32.PACK_AB R125, R125, R120 ;  /* 0x000000787d7d723e */ /* 0x000fe200000000ff */
[----:B------:R-:W-:Y:S01]  /*3410*/  BAR.SYNC.DEFER_BLOCKING 0x0 ;  /* 0x0000000000007b1d */ /* 0x000fe20000010000 */
[----:B------:R-:W-:Y:S01]  /*3420*/  FMUL.FTZ R137, R118, R137 ;  /* 0x0000008976897220 */ /* 0x000fe20000410000 */
[----:B------:R-:W-:Y:S01]  /*3430*/  FMUL.FTZ R132, R119, R132 ;  /* 0x0000008477847220 */ /* 0x000fe20000410000 */
[----:B---3--:R-:W-:Y:S01]  /*3440*/  FMUL.FTZ R133, R117, R122 ;  /* 0x0000007a75857220 */ /* 0x008fe20000410000 */
[----:B------:R-:W-:-:S02]  /*3450*/  HADD2.F32 R120, -RZ, R41.H0_H0 ;  /* 0x20000029ff787230 */ /* 0x000fc40000004100 */
[----:B------:R-:W-:Y:S02]  /*3460*/  HADD2.F32 R122, -RZ, R9.H0_H0 ;  /* 0x20000009ff7a7230 */ /* 0x000fe40000004100 */
[----:B------:R-:W-:Y:S02]  /*3470*/  HADD2.F32 R119, -RZ, R8.H0_H0 ;  /* 0x20000008ff777230 */ /* 0x000fe40000004100 */
[----:B----4-:R-:W-:Y:S02]  /*3480*/  HADD2.F32 R41, -RZ, R5.H0_H0 ;  /* 0x20000005ff297230 */ /* 0x010fe40000004100 */
[----:B--2---:R-:W-:Y:S02]  /*3490*/  HADD2.F32 R117, -RZ, R121.H0_H0 ;  /* 0x20000079ff757230 */ /* 0x004fe40000004100 */
[----:B------:R-:W-:Y:S02]  /*34a0*/  HADD2.F32 R118, -RZ, R123.H0_H0 ;  /* 0x2000007bff767230 */ /* 0x000fe40000004100 */
[----:B------:R-:W-:Y:S01]  /*34b0*/  FMUL.FTZ R4, R112, R43 ;  /* 0x0000002b70047220 */ /* 0x000fe20000410000 */
[----:B0-----:R-:W-:Y:S01]  /*34c0*/  FADD.FTZ R9, -R113, 1 ;  /* 0x3f80000071097421 */ /* 0x001fe20000010100 */
[----:B-1----:R-:W-:Y:S01]  /*34d0*/  FADD.FTZ R134, -R116, 1 ;  /* 0x3f80000074867421 */ /* 0x002fe20000010100 */
[----:B-----5:R-:W-:Y:S01]  /*34e0*/  FADD.FTZ R121, -R139, 1 ;  /* 0x3f8000008b797421 */ /* 0x020fe20000010100 */
        /* <DEDUP_REMOVED lines=15> */
[----:B------:R-:W-:-:S02]  /*35e0*/  PRMT R8, R125, 0x7632, R8 ;  /* 0x000076327d087816 */ /* 0x000fc40000000008 */
[----:B------:R-:W-:Y:S02]  /*35f0*/  F2FP.F16.F32.PACK_AB R124, R127, R124 ;  /* 0x0000007c7f7c723e */ /* 0x000fe400000000ff */
        /* <DEDUP_REMOVED lines=22> */
[----:B------:R-:W-:Y:S01]  /*3760*/  STS.U16 [R95+0xe], R8 ;  /* 0x00000e085f007388 */ /* 0x000fe20000000400 */
[----:B------:R-:W-:-:S03]  /*3770*/  UIMAD.WIDE.U32 UR12, UR37, UR14, UR8 ;  /* 0x0000000e250c72a5 */ /* 0x000fc6000f8e0008 */
[----:B------:R-:W-:Y:S04]  /*3780*/  STL [R1+0x4], R140 ;  /* 0x0000048c01007387 */ /* 0x000fe80000100800 */
        /* <DEDUP_REMOVED lines=31> */
[----:B------:R-:W1:Y:S02]  /*3980*/  LDCU UR17, c[0x0][0x38c] ;  /* 0x00007180ff1177ac */ /* 0x000e640008000800 */
        /* <DEDUP_REMOVED lines=13> */
[----:B------:R-:W2:Y:S01]  /*3a60*/  LDCU.64 UR14, c[0x0][0x558] ;  /* 0x0000ab00ff0e77ac */ /* 0x000ea20008000a00 */
[----:B------:R-:W3:Y:S01]  /*3a70*/  LDS R8, [UR16+0x840] ;  /* 0x00084010ff087984 */ /* 0x000ee20008000800 */
[----:B------:R-:W-:-:S04]  /*3a80*/  UIMAD.WIDE.U32 UR12, UR36, UR18, UR12 ;  /* 0x00000012240c72a5 */ /* 0x000fc8000f8e000c */
[----:B------:R-:W-:Y:S02]  /*3a90*/  UIMAD UR13, UR36, UR19, UR13 ;  /* 0x00000013240d72a4 */ /* 0x000fe4000f8e020d */
[----:B0-----:R-:W-:Y:S01]  /*3aa0*/  IADD3 R5, P1, PT, R3, UR12, RZ ;  /* 0x0000000c03057c10 */ /* 0x001fe2000ff3e0ff */
[----:B------:R-:W0:Y:S03]  /*3ab0*/  LDCU.64 UR18, c[0x0][0x490] ;  /* 0x00009200ff1277ac */ /* 0x000e260008000a00 */
[----:B------:R-:W-:Y:S02]  /*3ac0*/  IADD3.X R124, PT, PT, RZ, UR13, RZ, P1, !PT ;  /* 0x0000000dff7c7c10 */ /* 0x000fe40008ffe4ff */
        /* <DEDUP_REMOVED lines=53> */
[----:B-1-3--:R-:W-:Y:S06]  /*3e20*/  BRA.U !UP0, `(.L_x_7831) ;  /* 0x0000000508c07547 */ /* 0x00afec000b800000 */
        /* <DEDUP_REMOVED lines=23> */
[----:B------:R1:W-:Y:S01]  /*3fa0*/  STS.U16 [R95], R4 ;  /* 0x000000045f007388 */ /* 0x0003e20000000400 */
        /* <DEDUP_REMOVED lines=11> */
[----:B--2---:R-:W-:Y:S01]  /*4060*/  PRMT R42, R5, 0x7632, R42 ;  /* 0x00007632052a7816 */ /* 0x004fe2000000002a */
[----:B------:R-:W-:Y:S01]  /*4070*/  STS.U16 [R95+0x6], R47 ;  /* 0x0000062f5f007388 */ /* 0x000fe20000000400 */
[----:B------:R-:W-:Y:S01]  /*4080*/  PRMT R44, R43, 0x7632, R44 ;  /* 0x000076322b2c7816 */ /* 0x000fe2000000002c */
[----:B------:R-:W-:Y:S01]  /*4090*/  UIMAD UR9, UR37, UR13, UR9 ;  /* 0x0000000d250972a4 */ /* 0x000fe2000f8e0209 */
[C---:B---3--:R-:W-:Y:S01]  /*40a0*/  PRMT R46, R45.reuse, 0x7610, R46 ;  /* 0x000076102d2e7816 */ /* 0x048fe2000000002e */
[----:B------:R-:W-:Y:S01]  /*40b0*/  STS.U16 [R95+0x8], R49 ;  /* 0x000008315f007388 */ /* 0x000fe20000000400 */
[----:B------:R-:W-:Y:S01]  /*40c0*/  PRMT R48, R45, 0x7632, R48 ;  /* 0x000076322d307816 */ /* 0x000fe20000000030 */
[----:B------:R-:W-:Y:S01]  /*40d0*/  UIMAD.WIDE.U32 UR8, UR36, UR14, UR8 ;  /* 0x0000000e240872a5 */ /* 0x000fe2000f8e0008 */
[C---:B----4-:R-:W-:Y:S01]  /*40e0*/  PRMT R50, R41.reuse, 0x7610, R50 ;  /* 0x0000761029327816 */ /* 0x050fe20000000032 */
[----:B------:R-:W-:Y:S01]  /*40f0*/  STS.U16 [R95+0xc], R81 ;  /* 0x00000c515f007388 */ /* 0x000fe20000000400 */
[----:B------:R-:W-:Y:S01]  /*4100*/  PRMT R68, R41, 0x7632, R68 ;  /* 0x0000763229447816 */ /* 0x000fe20000000044 */
[----:B------:R-:W-:-:S02]  /*4110*/  UIMAD UR15, UR36, UR15, UR9 ;  /* 0x0000000f240f72a4 */ /* 0x000fc4000f8e0209 */
[----:B------:R-:W-:Y:S04]  /*4120*/  STS.U16 [R95+0xe], R4 ;  /* 0x00000e045f007388 */ /* 0x000fe80000000400 */
        /* <DEDUP_REMOVED lines=11> */
[----:B------:R-:W-:-:S03]  /*41e0*/  NOP ;  /* 0x0000000000007918 */ /* 0x000fc60000000000 */
[----:B------:R-:W-:Y:S01]  /*41f0*/  LDS.U16 R41, [R140] ;  /* 0x000000008c297984 */ /* 0x000fe20000000400 */
        /* <DEDUP_REMOVED lines=51> */
.L_x_7831:
[----:B------:R-:W2:Y:S01]  /*4530*/  LDL.LU R3, [R1+0xc] ;  /* 0x00000c0001037983 */ /* 0x000ea20000300800 */
[----:B------:R-:W-:Y:S01]  /*4540*/  HADD2.F32 R78, -RZ, R78.H0_H0 ;  /* 0x2000004eff4e7230 */ /* 0x000fe20000004100 */
[----:B------:R-:W-:Y:S01]  /*4550*/  UISETP.GE.AND UP0, UPT, UR17, 0x1, UPT ;  /* 0x000000011100788c */ /* 0x000fe2000bf06270 */
[----:B------:R-:W-:Y:S02]  /*4560*/  HADD2.F32 R77, -RZ, R77.H0_H0 ;  /* 0x2000004dff4d7230 */ /* 0x000fe40000004100 */
[----:B------:R-:W-:Y:S02]  /*4570*/  HFMA2 R94, -RZ, RZ, 0, 0 ;  /* 0x00000000ff5e7431 */ /* 0x000fe400000001ff */
        /* <DEDUP_REMOVED lines=114> */
[----:B------:R-:W-:Y:S01]  /*4ca0*/  FADD.FTZ R4, R66, R66 ;  /* 0x0000004242047221 */ /* 0x000fe20000010000 */
[----:B------:R-:W-:Y:S01]  /*4cb0*/  MOV R94, RZ ;  /* 0x000000ff005e7202 */ /* 0x000fe20000000f00 */
[----:B------:R-:W-:-:S02]  /*4cc0*/  UIMAD UR9, UR36, UR9, UR13 ;  /* 0x00000009240972a4 */ /* 0x000fc4000f8e020d */
[----:B------:R-:W-:Y:S01]  /*4cd0*/  UIADD3 UR15, UPT, UPT, UR8, 0x800, URZ ;  /* 0x00000800080f7890 */ /* 0x000fe2000fffe0ff */
[----:B------:R-:W0:Y:S05]  /*4ce0*/  LDCU UR37, c[0x0][0x394] ;  /* 0x00007280ff2577ac */ /* 0x000e2a0008000800 */
[----:B------:R-:W-:Y:S01]  /*4cf0*/  ISETP.GE.AND P0, PT, R3, UR15, PT ;  /* 0x0000000f03007c0c */ /* 0x000fe2000bf06270 */
[----:B------:R-:W1:Y:S01]  /*4d00*/  LDCU UR48, c[0x0][0x38c] ;  /* 0x00007180ff3077ac */ /* 0x000e620008000800 */
[----:B------:R-:W-:Y:S01]  /*4d10*/  LOP3.LUT R3, R197, 0x1f, RZ, 0xc0, !PT ;  /* 0x0000001fc5037812 */ /* 0x000fe200078ec0ff */
        /* <DEDUP_REMOVED lines=10> */
.L_x_7930:
[----:B------:R-:W-:Y:S01]  /*4dc0*/  SHF.L.U32 R124, R197, 0x5, RZ ;  /* 0x00000005c57c7819 */ /* 0x000fe200000006ff */
[----:B0-----:R-:W-:Y:S01]  /*4dd0*/  HFMA2 R63, -RZ, RZ, 0, 0 ;  /* 0x00000000ff3f7431 */ /* 0x001fe200000001ff */
        /* <DEDUP_REMOVED lines=236> */
[----:B------:R-:W-:Y:S02]  /*5ca0*/  LEA R179, R179, UR16, 0x1 ;  /* 0x00000010b3b37c11 */ /* 0x000fe4000f8e08ff */
[----:B------:R-:W-:Y:S02]  /*5cb0*/  LEA R183, R183, UR16, 0x1 ;  /* 0x00000010b7b77c11 */ /* 0x000fe4000f8e08ff */
[----:B------:R-:W-:Y:S01]  /*5cc0*/  MOV R61, UR18 ;  /* 0x00000012003d7c02 */ /* 0x000fe20008000f00 */
[----:B-----5:R0:W-:Y:S04]  /*5cd0*/  STS.U16 [R60], R65 ;  /* 0x000000413c007388 */ /* 0x0201e80000000400 */
[----:B------:R1:W-:Y:S04]  /*5ce0*/  STS.U16 [R127+0x40], R66 ;  /* 0x000040427f007388 */ /* 0x0003e80000000400 */
[----:B--2---:R-:W-:Y:S01]  /*5cf0*/  STS.U16 [R126+0x80], R67 ;  /* 0x000080437e007388 */ /* 0x004fe20000000400 */
[----:B0-----:R-:W-:-:S03]  /*5d00*/  LEA R60, R141, UR16, 0x1 ;  /* 0x000000108d3c7c11 */ /* 0x001fc6000f8e08ff */
[----:B------:R0:W-:Y:S01]  /*5d10*/  STS.U16 [R131+0xc0], R68 ;  /* 0x0000c04483007388 */ /* 0x0001e20000000400 */
[----:B-1----:R-:W-:-:S03]  /*5d20*/  LEA R66, R145, UR16, 0x1 ;  /* 0x0000001091427c11 */ /* 0x002fc6000f8e08ff */
[----:B------:R-:W-:Y:S04]  /*5d30*/  STS.U16 [R124+0x100], R69 ;  /* 0x000100457c007388 */ /* 0x000fe80000000400 */
[----:B------:R1:W-:Y:S01]  /*5d40*/  STS.U16 [R133+0x140], R70 ;  /* 0x0001404685007388 */ /* 0x0003e20000000400 */
[----:B0-----:R-:W-:-:S03]  /*5d50*/  LEA R68, R149, UR16, 0x1 ;  /* 0x0000001095447c11 */ /* 0x001fc6000f8e08ff */
[----:B------:R-:W-:Y:S04]  /*5d60*/  STS.U16 [R128+0x180], R71 ;  /* 0x0001804780007388 */ /* 0x000fe80000000400 */
[----:B------:R-:W-:Y:S01]  /*5d70*/  STS.U16 [R130+0x1c0], R99 ;  /* 0x0001c06382007388 */ /* 0x000fe20000000400 */
[----:B-1----:R-:W-:-:S03]  /*5d80*/  LEA R70, R153, UR16, 0x1 ;  /* 0x0000001099467c11 */ /* 0x002fc6000f8e08ff */
        /* <DEDUP_REMOVED lines=26> */
[----:B-1----:R-:W-:-:S03]  /*5f30*/  LEA R68, R181, UR16, 0x1 ;  /* 0x00000010b5447c11 */ /* 0x002fc6000f8e08ff */
        /* <DEDUP_REMOVED lines=9> */
[----:B0-----:R-:W-:-:S04]  /*5fd0*/  FMUL.FTZ R66, R49, UR18 ;  /* 0x0000001231427c20 */ /* 0x001fc80008410000 */
[----:B-1----:R-:W-:Y:S01]  /*5fe0*/  FMUL.RZ R68, R66, 0.15915493667125701904 ;  /* 0x3e22f98342447820 */ /* 0x002fe2000040c000 */
        /* <DEDUP_REMOVED lines=73> */
[C---:B-1----:R-:W-:Y:S01]  /*6480*/  FMUL.FTZ R167, R68.reuse, R167 ;  /* 0x000000a744a77220 */ /* 0x042fe20000410000 */
        /* <DEDUP_REMOVED lines=12> */
[----:B------:R-:W1:Y:S08]  /*6550*/  MUFU.EX2 R101, R101 ;  /* 0x0000006500657308 */ /* 0x000e700000000800 */
[----:B------:R-:W2:Y:S08]  /*6560*/  MUFU.EX2 R103, R103 ;  /* 0x0000006700677308 */ /* 0x000eb00000000800 */
[----:B------:R-:W3:Y:S08]  /*6570*/  MUFU.EX2 R105, R105 ;  /* 0x0000006900697308 */ /* 0x000ef00000000800 */
[----:B------:R-:W5:Y:S08]  /*6580*/  MUFU.EX2 R107, R107 ;  /* 0x0000006b006b7308 */ /* 0x000f700000000800 */
[----:B------:R-:W4:Y:S08]  /*6590*/  MUFU.EX2 R109, R109 ;  /* 0x0000006d006d7308 */ /* 0x000f300000000800 */
[----:B------:R-:W4:Y:S08]  /*65a0*/  MUFU.EX2 R111, R111 ;  /* 0x0000006f006f7308 */ /* 0x000f300000000800 */
[----:B------:R-:W4:Y:S08]  /*65b0*/  MUFU.EX2 R113, R113 ;  /* 0x0000007100717308 */ /* 0x000f300000000800 */
[----:B------:R-:W4:Y:S08]  /*65c0*/  MUFU.EX2 R115, R115 ;  /* 0x0000007300737308 */ /* 0x000f300000000800 */
[----:B------:R-:W4:Y:S08]  /*65d0*/  MUFU.EX2 R66, R66 ;  /* 0x0000004200427308 */ /* 0x000f300000000800 */
[----:B------:R-:W4:Y:S08]  /*65e0*/  MUFU.EX2 R67, R67 ;  /* 0x0000004300437308 */ /* 0x000f300000000800 */
[----:B------:R-:W4:Y:S01]  /*65f0*/  MUFU.EX2 R68, R68 ;  /* 0x0000004400447308 */ /* 0x000f220000000800 */
[----:B------:R-:W-:-:S04]  /*6600*/  LEA.HI.SX32 R64, R64, R64, 0x1b ;  /* 0x0000004040407211 */ /* 0x000fc800078fdaff */
[----:B------:R-:W-:Y:S01]  /*6610*/  LEA R64, R64, UR16, 0x1 ;  /* 0x0000001040407c11 */ /* 0x000fe2000f8e08ff */
[C---:B0-----:R-:W-:Y:S01]  /*6620*/  FMUL.FTZ R163, R99.reuse, R100 ;  /* 0x0000006463a37220 */ /* 0x041fe20000410000 */
[----:B------:R-:W-:Y:S01]  /*6630*/  FMUL.FTZ R162, R99, R162 ;  /* 0x000000a263a27220 */ /* 0x000fe20000410000 */
        /* <DEDUP_REMOVED lines=8> */
[C---:B----4-:R-:W-:Y:S01]  /*66c0*/  FMUL.FTZ R153, R109.reuse, R110 ;  /* 0x0000006e6d997220 */ /* 0x050fe20000410000 */
        /* <DEDUP_REMOVED lines=141> */
.L_x_7834:
[----:B------:R-:W-:-:S06]  /*6fa0*/  LEA R114, R197, UR16, 0x3 ;  /* 0x00000010c5727c11 */ /* 0x000fcc000f8e18ff */
[----:B------:R-:W0:Y:S02]  /*6fb0*/  LDS.64 R114, [R114+0x49e8] ;  /* 0x0049e80072727984 */ /* 0x000e240000000a00 */
.L_x_7835:
[----:B------:R-:W-:Y:S05]  /*6fc0*/  BSYNC.RECONVERGENT B0 ;  /* 0x0000000000007941 */ /* 0x000fea0003800200 */
.L_x_7833:
[----:B------:R-:W2:Y:S01]  /*6fd0*/  @P1 LDC R64, c[0x0][0x38c] ;  /* 0x0000e300ff401b82 */ /* 0x000ea20000000800 */
[----:B------:R-:W-:Y:S01]  /*6fe0*/  MOV R61, UR20 ;  /* 0x00000014003d7c02 */ /* 0x000fe20008000f00 */
[C---:B------:R-:W-:Y:S01]  /*6ff0*/  FMUL.FTZ R200, R50.reuse, R121 ;  /* 0x0000007932c87220 */ /* 0x040fe20000410000 */
        /* <DEDUP_REMOVED lines=10> */
[C---:B------:R-:W-:Y:S01]  /*70a0*/  FFMA.FTZ R70, R169.reuse, R67, R70 ;  /* 0x00000043a9467223 */ /* 0x040fe20000010046 */
[----:B------:R-:W-:Y:S01]  /*70b0*/  FFMA.FTZ R69, R169, R66, -R68 ;  /* 0x00000042a9457223 */ /* 0x000fe20000010844 */
[----:B------:R-:W-:Y:S01]  /*70c0*/  FMUL.FTZ R202, R49, R119 ;  /* 0x0000007731ca7220 */ /* 0x000fe20000410000 */
[----:B--2---:R-:W-:Y:S02]  /*70d0*/  @P1 IMAD R64, R61, R64, UR8 ;  /* 0x000000083d401e24 */ /* 0x004fe4000f8e0240 */
[----:B------:R-:W-:Y:S02]  /*70e0*/  HFMA2 R61, -RZ, RZ, 0, 0 ;  /* 0x00000000ff3d7431 */ /* 0x000fe400000001ff */
[----:B------:R-:W-:Y:S01]  /*70f0*/  FFMA.FTZ R70, R77, R201, R70 ;  /* 0x000000c94d467223 */ /* 0x000fe20000010046 */
[----:B------:R-:W-:-:S04]  /*7100*/  @P1 IMAD.WIDE R64, R64, R65, UR4 ;  /* 0x0000000440401e25 */ /* 0x000fc8000f8e0241 */
[----:B------:R-:W-:Y:S01]  /*7110*/  FFMA.FTZ R69, R77, R202, R69 ;  /* 0x000000ca4d457223 */ /* 0x000fe20000010045 */
[C---:B------:R-:W-:Y:S01]  /*7120*/  FMUL.FTZ R204, R48.reuse, R117 ;  /* 0x0000007530cc7220 */ /* 0x040fe20000410000 */
[----:B------:R2:W5:Y:S01]  /*7130*/  @P1 LDG.E.128 R60, desc[UR30][R64.64] ;  /* 0x0000001e403c1981 */ /* 0x000562000c1e1d00 */
        /* <DEDUP_REMOVED lines=9> */
[C---:B--2---:R-:W-:Y:S01]  /*71d0*/  FMUL.FTZ R64, R166.reuse, R70 ;  /* 0x00000046a6407220 */ /* 0x044fe20000410000 */
[----:B------:R-:W-:Y:S01]  /*71e0*/  FMUL.FTZ R65, R166, R69 ;  /* 0x00000045a6417220 */ /* 0x000fe20000410000 */
[C---:B------:R-:W-:Y:S01]  /*71f0*/  FMUL.FTZ R213, R43.reuse, R104 ;  /* 0x000000682bd57220 */ /* 0x040fe20000410000 */
[----:B------:R-:W-:Y:S01]  /*7200*/  FMUL.FTZ R214, R43, R105 ;  /* 0x000000692bd67220 */ /* 0x000fe20000410000 */
[C---:B------:R-:W-:Y:S01]  /*7210*/  FFMA.FTZ R69, R167.reuse, R69, -R64 ;  /* 0x00000045a7457223 */ /* 0x040fe20000010840 */
[----:B------:R-:W-:Y:S01]  /*7220*/  FFMA.FTZ R65, R167, R70, R65 ;  /* 0x00000046a7417223 */ /* 0x000fe20000010041 */
        /* <DEDUP_REMOVED lines=8> */
[C---:B------:R-:W-:Y:S01]  /*72b0*/  FMUL.FTZ R219, R40.reuse, R124 ;  /* 0x0000007c28db7220 */ /* 0x040fe20000410000 */
[----:B------:R-:W-:Y:S01]  /*72c0*/  FMUL.FTZ R220, R40, R99 ;  /* 0x0000006328dc7220 */ /* 0x000fe20000410000 */
[C---:B------:R-:W-:Y:S01]  /*72d0*/  FFMA.FTZ R66, R165.reuse, R65, R66 ;  /* 0x00000041a5427223 */ /* 0x040fe20000010042 */
[----:B------:R-:W-:Y:S01]  /*72e0*/  FFMA.FTZ R69, R165, R69, -R64 ;  /* 0x00000045a5457223 */ /* 0x000fe20000010840 */
[-C--:B------:R-:W-:Y:S01]  /*72f0*/  FMUL.FTZ R65, R123, R168.reuse ;  /* 0x000000a87b417220 */ /* 0x080fe20000410000 */
[C---:B------:R-:W-:Y:S01]  /*7300*/  FMUL.FTZ R64, R122.reuse, R168 ;  /* 0x000000a87a407220 */ /* 0x040fe20000410000 */
[C---:B------:R-:W-:Y:S01]  /*7310*/  FFMA.FTZ R66, R75.reuse, R205, R66 ;  /* 0x000000cd4b427223 */ /* 0x040fe20000010042 */
[----:B------:R-:W-:Y:S01]  /*7320*/  FFMA.FTZ R69, R75, R206, R69 ;  /* 0x000000ce4b457223 */ /* 0x000fe20000010045 */
[-C--:B------:R-:W-:Y:S01]  /*7330*/  FFMA.FTZ R65, R122, R169.reuse, -R65 ;  /* 0x000000a97a417223 */ /* 0x080fe20000010841 */
[----:B------:R-:W-:Y:S01]  /*7340*/  FFMA.FTZ R64, R123, R169, R64 ;  /* 0x000000a97b407223 */ /* 0x000fe20000010040 */
[C---:B------:R-:W-:Y:S01]  /*7350*/  FMUL.FTZ R68, R162.reuse, R66 ;  /* 0x00000042a2447220 */ /* 0x040fe20000410000 */
[----:B------:R-:W-:Y:S01]  /*7360*/  FMUL.FTZ R67, R162, R69 ;  /* 0x00000045a2437220 */ /* 0x000fe20000410000 */
[C---:B------:R-:W-:Y:S01]  /*7370*/  FMUL.FTZ R221, R39.reuse, R194 ;  /* 0x000000c227dd7220 */ /* 0x040fe20000410000 */
[----:B------:R-:W-:Y:S01]  /*7380*/  FMUL.FTZ R222, R39, R195 ;  /* 0x000000c327de7220 */ /* 0x000fe20000410000 */
[C---:B------:R-:W-:Y:S01]  /*7390*/  FFMA.FTZ R69, R163.reuse, R69, -R68 ;  /* 0x00000045a3457223 */ /* 0x040fe20000010844 */
[C---:B------:R-:W-:Y:S01]  /*73a0*/  FMUL.FTZ R68, R166.reuse, R65 ;  /* 0x00000041a6447220 */ /* 0x040fe20000410000 */
[----:B------:R-:W-:Y:S01]  /*73b0*/  FFMA.FTZ R67, R163, R66, R67 ;  /* 0x00000042a3437223 */ /* 0x000fe20000010043 */
[----:B------:R-:W-:Y:S01]  /*73c0*/  FMUL.FTZ R66, R166, R64 ;  /* 0x00000040a6427220 */ /* 0x000fe20000410000 */
        /* <DEDUP_REMOVED lines=44> */
[C---:B------:R-:W-:Y:S01]  /*7690*/  FMUL.FTZ R225, R37.reuse, R190 ;  /* 0x000000be25e17220 */ /* 0x040fe20000410000 */
[C---:B------:R-:W-:Y:S01]  /*76a0*/  FMUL.FTZ R66, R154.reuse, R64 ;  /* 0x000000409a427220 */ /* 0x040fe20000410000 */
[----:B------:R-:W-:Y:S01]  /*76b0*/  FMUL.FTZ R226, R37, R191 ;  /* 0x000000bf25e27220 */ /* 0x000fe20000410000 */
[-C--:B------:R-:W-:Y:S01]  /*76c0*/  FMUL.FTZ R67, R154, R65.reuse ;  /* 0x000000419a437220 */ /* 0x080fe20000410000 */
[----:B------:R-:W-:Y:S01]  /*76d0*/  FMUL.FTZ R227, R36, R188 ;  /* 0x000000bc24e37220 */ /* 0x000fe20000410000 */
[C---:B------:R-:W-:Y:S01]  /*76e0*/  FFMA.FTZ R66, R155.reuse, R65, R66 ;  /* 0x000000419b427223 */ /* 0x040fe20000010042 */
[C---:B------:R-:W-:Y:S01]  /*76f0*/  FMUL.FTZ R65, R154.reuse, R69 ;  /* 0x000000459a417220 */ /* 0x040fe20000410000 */
[C---:B------:R-:W-:Y:S01]  /*7700*/  FFMA.FTZ R67, R155.reuse, R64, -R67 ;  /* 0x000000409b437223 */ /* 0x040fe20000010843 */
[----:B------:R-:W-:Y:S01]  /*7710*/  FMUL.FTZ R64, R154, R70 ;  /* 0x000000469a407220 */ /* 0x000fe20000410000 */
[C---:B------:R-:W-:Y:S01]  /*7720*/  FMUL.FTZ R68, R152.reuse, R66 ;  /* 0x0000004298447220 */ /* 0x040fe20000410000 */
[C---:B------:R-:W-:Y:S01]  /*7730*/  FFMA.FTZ R65, R155.reuse, R70, R65 ;  /* 0x000000469b417223 */ /* 0x040fe20000010041 */
[----:B------:R-:W-:Y:S01]  /*7740*/  FMUL.FTZ R71, R152, R67 ;  /* 0x0000004398477220 */ /* 0x000fe20000410000 */
[----:B------:R-:W-:Y:S01]  /*7750*/  FFMA.FTZ R69, R155, R69, -R64 ;  /* 0x000000459b457223 */ /* 0x000fe20000010840 */
[C---:B------:R-:W-:Y:S01]  /*7760*/  FFMA.FTZ R68, R153.reuse, R67, -R68 ;  /* 0x0000004399447223 */ /* 0x040fe20000010844 */
[C---:B------:R-:W-:Y:S01]  /*7770*/  FFMA.FTZ R65, R58.reuse, R215, R65 ;  /* 0x000000d73a417223 */ /* 0x040fe20000010041 */
[----:B------:R-:W-:Y:S01]  /*7780*/  FFMA.FTZ R71, R153, R66, R71 ;  /* 0x0000004299477223 */ /* 0x000fe20000010047 */
[----:B------:R-:W-:Y:S01]  /*7790*/  FFMA.FTZ R69, R58, R216, R69 ;  /* 0x000000d83a457223 */ /* 0x000fe20000010045 */
[-C--:B------:R-:W-:Y:S01]  /*77a0*/  FMUL.FTZ R64, R150, R68.reuse ;  /* 0x0000004496407220 */ /* 0x080fe20000410000 */
[----:B------:R-:W-:Y:S01]  /*77b0*/  FMUL.FTZ R228, R36, R189 ;  /* 0x000000bd24e47220 */ /* 0x000fe20000410000 */
        /* <DEDUP_REMOVED lines=13> */
[----:B------:R-:W-:Y:S01]  /*7890*/  ISETP.GT.U32.AND P2, PT, R197, 0x1f, PT ;  /* 0x0000001fc500780c */ /* 0x000fe20003f44070 */
[C---:B------:R-:W-:Y:S01]  /*78a0*/  FMUL.FTZ R64, R146.reuse, R68 ;  /* 0x0000004492407220 */ /* 0x040fe20000410000 */
[C---:B------:R-:W-:Y:S01]  /*78b0*/  FMUL.FTZ R229, R35.reuse, R186 ;  /* 0x000000ba23e57220 */ /* 0x040fe20000410000 */
        /* <DEDUP_REMOVED lines=10> */
[C---:B------:R-:W-:Y:S01]  /*7960*/  FFMA.FTZ R198, R145.reuse, R68, -R198 ;  /* 0x0000004491c67223 */ /* 0x040fe200000108c6 */
[C---:B------:R-:W-:Y:S01]  /*7970*/  FFMA.FTZ R69, R56.reuse, R220, R69 ;  /* 0x000000dc38457223 */ /* 0x040fe20000010045 */
[----:B------:R-:W-:Y:S01]  /*7980*/  FFMA.FTZ R67, R145, R70, R67 ;  /* 0x0000004691437223 */ /* 0x000fe20000010043 */
[----:B------:R-:W-:Y:S01]  /*7990*/  FFMA.FTZ R66, R56, R219, R65 ;  /* 0x000000db38427223 */ /* 0x000fe20000010041 */
[----:B------:R-:W-:Y:S01]  /*79a0*/  FMUL.FTZ R68, R142, R198 ;  /* 0x000000c68e447220 */ /* 0x000fe20000410000 */
[----:B------:R-:W-:Y:S01]  /*79b0*/  LOP3.LUT R2, R2, 0xfffffffd, RZ, 0xc0, !PT ;  /* 0xfffffffd02027812 */ /* 0x000fe200078ec0ff */
[----:B------:R-:W-:-:S02]  /*79c0*/  FMUL.FTZ R64, R142, R67 ;  /* 0x000000438e407220 */ /* 0x000fc40000410000 */
[C---:B------:R-:W-:Y:S01]  /*79d0*/  FFMA.FTZ R65, R143.reuse, R67, R68 ;  /* 0x000000438f417223 */ /* 0x040fe20000010044 */
[C---:B------:R-:W-:Y:S01]  /*79e0*/  FMUL.FTZ R68, R148.reuse, R66 ;  /* 0x0000004294447220 */ /* 0x040fe20000410000 */
[-C--:B------:R-:W-:Y:S01]  /*79f0*/  FMUL.FTZ R67, R148, R69.reuse ;  /* 0x0000004594437220 */ /* 0x080fe20000410000 */
[----:B------:R-:W-:Y:S01]  /*7a00*/  FFMA.FTZ R64, R143, R198, -R64 ;  /* 0x000000c68f407223 */ /* 0x000fe20000010840 */
[----:B------:R-:W-:Y:S01]  /*7a10*/  LEA R198, R197, UR16, 0x4 ;  /* 0x00000010c5c67c11 */ /* 0x000fe2000f8e20ff */
        /* <DEDUP_REMOVED lines=37> */
[----:B------:R-:W-:Y:S01]  /*7c70*/  ISETP.GE.AND P4, PT, R98, 0x10, PT ;  /* 0x000000106200780c */ /* 0x000fe20003f86270 */
        /* <DEDUP_REMOVED lines=11> */
[CC--:B------:R-:W-:Y:S01]  /*7d30*/  FMUL.FTZ R243, R65.reuse, R69.reuse ;  /* 0x0000004541f37220 */ /* 0x0c0fe20000410000 */
[----:B------:R-:W-:Y:S02]  /*7d40*/  FMUL.FTZ R244, R64, R69 ;  /* 0x0000004540f47220 */ /* 0x000fe40000410000 */
[-C--:B------:R-:W-:Y:S01]  /*7d50*/  FFMA.FTZ R233, R66, R68.reuse, -R233 ;  /* 0x0000004442e97223 */ /* 0x080fe200000108e9 */
[-C--:B------:R-:W-:Y:S01]  /*7d60*/  FFMA.FTZ R243, R64, R68.reuse, -R243 ;  /* 0x0000004440f37223 */ /* 0x080fe200000108f3 */
[----:B------:R-:W-:-:S02]  /*7d70*/  FFMA.FTZ R244, R65, R68, R244 ;  /* 0x0000004441f47223 */ /* 0x000fc400000100f4 */
[----:B------:R-:W-:Y:S01]  /*7d80*/  FADD.FTZ R242, R70, R233 ;  /* 0x000000e946f27221 */ /* 0x000fe20000010000 */
[----:B------:R-:W-:-:S04]  /*7d90*/  FMUL.FTZ R70, R66, R69 ;  /* 0x0000004542467220 */ /* 0x000fc80000410000 */
[----:B------:R-:W-:-:S04]  /*7da0*/  FFMA.FTZ R70, R67, R68, R70 ;  /* 0x0000004443467223 */ /* 0x000fc80000010046 */
[----:B------:R-:W-:Y:S01]  /*7db0*/  FADD.FTZ R245, R71, R70 ;  /* 0x0000004647f57221 */ /* 0x000fe20000010000 */
[----:B------:R-:W-:Y:S06]  /*7dc0*/  BRA.DIV UR17, `(.L_x_7837) ;  /* 0x0000007611187947 */ /* 0x000fec000b800000 */
[----:B------:R-:W2:Y:S04]  /*7dd0*/  SHFL.UP PT, R68, R245, 0x1, RZ ;  /* 0x04200000f5447989 */ /* 0x000ea800000e00ff */
[----:B------:R-:W3:Y:S04]  /*7de0*/  SHFL.UP PT, R247, R242, 0x1, RZ ;  /* 0x04200000f2f77989 */ /* 0x000ee800000e00ff */
[----:B------:R-:W4:Y:S01]  /*7df0*/  SHFL.UP PT, R233, R244, 0x1, RZ ;  /* 0x04200000f4e97989 */ /* 0x000f2200000e00ff */
[-C--:B--2---:R-:W-:Y:S01]  /*7e00*/  FMUL.FTZ R70, R244, R68.reuse ;  /* 0x00000044f4467220 */ /* 0x084fe20000410000 */
[----:B------:R-:W-:-:S03]  /*7e10*/  FMUL.FTZ R69, R243, R68 ;  /* 0x00000044f3457220 */ /* 0x000fc60000410000 */
[-C--:B---3--:R-:W-:Y:S01]  /*7e20*/  FFMA.FTZ R68, R243, R247.reuse, -R70 ;  /* 0x000000f7f3447223 */ /* 0x088fe20000010846 */
[----:B------:R-:W-:Y:S01]  /*7e30*/  FFMA.FTZ R247, R244, R247, R69 ;  /* 0x000000f7f4f77223 */ /* 0x000fe20000010045 */
[----:B------:R-:W2:Y:S02]  /*7e40*/  SHFL.UP PT, R70, R243, 0x1, RZ ;  /* 0x04200000f3467989 */ /* 0x000ea400000e00ff */
[----:B------:R-:W-:Y:S01]  /*7e50*/  @P5 FADD.FTZ R242, R242, R68 ;  /* 0x00000044f2f25221 */ /* 0x000fe20000010000 */
[----:B------:R-:W-:Y:S01]  /*7e60*/  @P5 FADD.FTZ R245, R245, R247 ;  /* 0x000000f7f5f55221 */ /* 0x000fe20000010000 */
[CC--:B----4-:R-:W-:Y:S01]  /*7e70*/  FMUL.FTZ R69, R244.reuse, R233.reuse ;  /* 0x000000e9f4457220 */ /* 0x0d0fe20000410000 */
[C---:B------:R-:W-:Y:S02]  /*7e80*/  FMUL.FTZ R233, R243.reuse, R233 ;  /* 0x000000e9f3e97220 */ /* 0x040fe40000410000 */
[----:B------:R-:W-:Y:S04]  /*7e90*/  SHFL.UP PT, R247, R242, 0x2, RZ ;  /* 0x04400000f2f77989 */ /* 0x000fe800000e00ff */
[----:B------:R-:W3:Y:S01]  /*7ea0*/  SHFL.UP PT, R68, R245, 0x2, RZ ;  /* 0x04400000f5447989 */ /* 0x000ee200000e00ff */
[-C--:B--2---:R-:W-:Y:S01]  /*7eb0*/  @P5 FFMA.FTZ R243, R243, R70.reuse, -R69 ;  /* 0x00000046f3f35223 */ /* 0x084fe20000010845 */
[----:B------:R-:W-:-:S05]  /*7ec0*/  @P5 FFMA.FTZ R244, R244, R70, R233 ;  /* 0x00000046f4f45223 */ /* 0x000fca00000100e9 */
[----:B------:R-:W2:Y:S01]  /*7ed0*/  SHFL.UP PT, R233, R244, 0x2, RZ ;  /* 0x04400000f4e97989 */ /* 0x000ea200000e00ff */
[-C--:B---3--:R-:W-:Y:S01]  /*7ee0*/  FMUL.FTZ R71, R243, R68.reuse ;  /* 0x00000044f3477220 */ /* 0x088fe20000410000 */
[----:B------:R-:W-:-:S03]  /*7ef0*/  FMUL.FTZ R70, R244, R68 ;  /* 0x00000044f4467220 */ /* 0x000fc60000410000 */
[-C--:B------:R-:W-:Y:S01]  /*7f00*/  FFMA.FTZ R68, R244, R247.reuse, R71 ;  /* 0x000000f7f4447223 */ /* 0x080fe20000010047 */
[----:B------:R-:W-:Y:S02]  /*7f10*/  FFMA.FTZ R69, R243, R247, -R70 ;  /* 0x000000f7f3457223 */ /* 0x000fe40000010846 */
[----:B------:R-:W3:Y:S01]  /*7f20*/  SHFL.UP PT, R70, R243, 0x2, RZ ;  /* 0x04400000f3467989 */ /* 0x000ee200000e00ff */
[----:B------:R-:W-:Y:S01]  /*7f30*/  @P4 FADD.FTZ R245, R245, R68 ;  /* 0x00000044f5f54221 */ /* 0x000fe20000010000 */
[----:B------:R-:W-:-:S04]  /*7f40*/  @P4 FADD.FTZ R242, R242, R69 ;  /* 0x00000045f2f24221 */ /* 0x000fc80000010000 */
[----:B------:R-:W4:Y:S04]  /*7f50*/  SHFL.UP PT, R68, R245, 0x4, RZ ;  /* 0x04800000f5447989 */ /* 0x000f2800000e00ff */
[----:B------:R-:W0:Y:S01]  /*7f60*/  SHFL.UP PT, R247, R242, 0x4, RZ ;  /* 0x04800000f2f77989 */ /* 0x000e2200000e00ff */
[-C--:B--2---:R-:W-:Y:S01]  /*7f70*/  FMUL.FTZ R246, R244, R233.reuse ;  /* 0x000000e9f4f67220 */ /* 0x084fe20000410000 */
[----:B------:R-:W-:-:S03]  /*7f80*/  FMUL.FTZ R233, R243, R233 ;  /* 0x000000e9f3e97220 */ /* 0x000fc60000410000 */
[-C--:B---3--:R-:W-:Y:S01]  /*7f90*/  @P4 FFMA.FTZ R243, R243, R70.reuse, -R246 ;  /* 0x00000046f3f34223 */ /* 0x088fe200000108f6 */
[----:B------:R-:W-:-:S03]  /*7fa0*/  @P4 FFMA.FTZ R244, R244, R70, R233 ;  /* 0x00000046f4f44223 */ /* 0x000fc600000100e9 */
[CC--:B----4-:R-:W-:Y:S01]  /*7fb0*/  FMUL.FTZ R71, R243.reuse, R68.reuse ;  /* 0x00000044f3477220 */ /* 0x0d0fe20000410000 */
[C---:B------:R-:W-:Y:S01]  /*7fc0*/  FMUL.FTZ R70, R244.reuse, R68 ;  /* 0x00000044f4467220 */ /* 0x040fe20000410000 */
[----:B------:R-:W2:Y:S02]  /*7fd0*/  SHFL.UP PT, R233, R244, 0x4, RZ ;  /* 0x04800000f4e97989 */ /* 0x000ea400000e00ff */
[-C--:B0-----:R-:W-:Y:S01]  /*7fe0*/  FFMA.FTZ R68, R244, R247.reuse, R71 ;  /* 0x000000f7f4447223 */ /* 0x081fe20000010047 */
[----:B------:R-:W-:Y:S02]  /*7ff0*/  FFMA.FTZ R69, R243, R247, -R70 ;  /* 0x000000f7f3457223 */ /* 0x000fe40000010846 */
[----:B------:R-:W0:Y:S01]  /*8000*/  SHFL.UP PT, R70, R243, 0x4, RZ ;  /* 0x04800000f3467989 */ /* 0x000e2200000e00ff */
[----:B------:R-:W-:Y:S01]  /*8010*/  @P3 FADD.FTZ R245, R245, R68 ;  /* 0x00000044f5f53221 */ /* 0x000fe20000010000 */
[----:B------:R-:W-:-:S04]  /*8020*/  @P3 FADD.FTZ R242, R242, R69 ;  /* 0x00000045f2f23221 */ /* 0x000fc80000010000 */
[----:B------:R-:W3:Y:S04]  /*8030*/  SHFL.UP PT, R68, R245, 0x8, RZ ;  /* 0x05000000f5447989 */ /* 0x000ee800000e00ff */
[----:B------:R-:W4:Y:S01]  /*8040*/  SHFL.UP PT, R247, R242, 0x8, RZ ;  /* 0x05000000f2f77989 */ /* 0x000f2200000e00ff */
[-C--:B--2---:R-:W-:Y:S01]  /*8050*/  FMUL.FTZ R246, R244, R233.reuse ;  /* 0x000000e9f4f67220 */ /* 0x084fe20000410000 */
[----:B------:R-:W-:-:S04]  /*8060*/  FMUL.FTZ R233, R243, R233 ;  /* 0x000000e9f3e97220 */ /* 0x000fc80000410000 */
[-C--:B0-----:R-:W-:Y:S01]  /*8070*/  @P3 FFMA.FTZ R244, R244, R70.reuse, R233 ;  /* 0x00000046f4f43223 */ /* 0x081fe200000100e9 */
[----:B------:R-:W-:-:S04]  /*8080*/  @P3 FFMA.FTZ R243, R243, R70, -R246 ;  /* 0x00000046f3f33223 */ /* 0x000fc800000108f6 */
[----:B------:R-:W0:Y:S01]  /*8090*/  SHFL.UP PT, R233, R244, 0x8, RZ ;  /* 0x05000000f4e97989 */ /* 0x000e2200000e00ff */
[-C--:B---3--:R-:W-:Y:S01]  /*80a0*/  FMUL.FTZ R70, R244, R68.reuse ;  /* 0x00000044f4467220 */ /* 0x088fe20000410000 */
[----:B------:R-:W-:-:S03]  /*80b0*/  FMUL.FTZ R71, R243, R68 ;  /* 0x00000044f3477220 */ /* 0x000fc60000410000 */
[-C--:B----4-:R-:W-:Y:S01]  /*80c0*/  FFMA.FTZ R69, R243, R247.reuse, -R70 ;  /* 0x000000f7f3457223 */ /* 0x090fe20000010846 */
[----:B------:R-:W-:Y:S01]  /*80d0*/  FFMA.FTZ R68, R244, R247, R71 ;  /* 0x000000f7f4447223 */ /* 0x000fe20000010047 */
[----:B------:R-:W2:Y:S02]  /*80e0*/  SHFL.UP PT, R70, R243, 0x8, RZ ;  /* 0x05000000f3467989 */ /* 0x000ea400000e00ff */
[----:B------:R-:W-:Y:S01]  /*80f0*/  @P2 FADD.FTZ R242, R242, R69 ;  /* 0x00000045f2f22221 */ /* 0x000fe20000010000 */
[----:B------:R-:W-:-:S04]  /*8100*/  @P2 FADD.FTZ R245, R245, R68 ;  /* 0x00000044f5f52221 */ /* 0x000fc80000010000 */
[----:B------:R3:W4:Y:S04]  /*8110*/  SHFL.UP PT, R247, R242, 0x10, RZ ;  /* 0x06000000f2f77989 */ /* 0x00072800000e00ff */
[----:B------:R3:W1:Y:S01]  /*8120*/  SHFL.UP PT, R68, R245, 0x10, RZ ;  /* 0x06000000f5447989 */ /* 0x00066200000e00ff */
[-C--:B0-----:R-:W-:Y:S01]  /*8130*/  FMUL.FTZ R246, R244, R233.reuse ;  /* 0x000000e9f4f67220 */ /* 0x081fe20000410000 */
[----:B------:R-:W-:-:S03]  /*8140*/  FMUL.FTZ R233, R243, R233 ;  /* 0x000000e9f3e97220 */ /* 0x000fc60000410000 */
[-C--:B--2---:R-:W-:Y:S01]  /*8150*/  @P2 FFMA.FTZ R243, R243, R70.reuse, -R246 ;  /* 0x00000046f3f32223 */ /* 0x084fe200000108f6 */
[----:B------:R-:W-:-:S04]  /*8160*/  @P2 FFMA.FTZ R244, R244, R70, R233 ;  /* 0x00000046f4f42223 */ /* 0x000fc800000100e9 */
[----:B------:R3:W0:Y:S04]  /*8170*/  SHFL.UP PT, R70, R243, 0x10, RZ ;  /* 0x06000000f3467989 */ /* 0x00062800000e00ff */
[----:B----4-:R3:W2:Y:S02]  /*8180*/  SHFL.UP PT, R233, R244, 0x10, RZ ;  /* 0x06000000f4e97989 */ /* 0x0106a400000e00ff */
.L_x_7958:
[----:B------:R-:W-:Y:S01]  /*8190*/  ISETP.GE.AND P2, PT, R98, 0x10, PT ;  /* 0x000000106200780c */ /* 0x000fe20003f46270 */
[CC--:B-1----:R-:W-:Y:S01]  /*81a0*/  FMUL.FTZ R69, R244.reuse, R68.reuse ;  /* 0x00000044f4457220 */ /* 0x0c2fe20000410000 */
[C---:B------:R-:W-:Y:S01]  /*81b0*/  FMUL.FTZ R68, R243.reuse, R68 ;  /* 0x00000044f3447220 */ /* 0x040fe20000410000 */
[C---:B--2---:R-:W-:Y:S01]  /*81c0*/  FMUL.FTZ R71, R244.reuse, R233 ;  /* 0x000000e9f4477220 */ /* 0x044fe20000410000 */
[----:B------:R-:W-:Y:S01]  /*81d0*/  UMOV UR17, 0xffffffff ;  /* 0xffffffff00117882 */ /* 0x000fe20000000000 */
[CC--:B------:R-:W-:Y:S01]  /*81e0*/  FFMA.FTZ R69, R243.reuse, R247.reuse, -R69 ;  /* 0x000000f7f3457223 */ /* 0x0c0fe20000010845 */
[----:B------:R-:W-:Y:S01]  /*81f0*/  FFMA.FTZ R68, R244, R247, R68 ;  /* 0x000000f7f4447223 */ /* 0x000fe20000010044 */
[----:B------:R-:W-:-:S06]  /*8200*/  FMUL.FTZ R233, R243, R233 ;  /* 0x000000e9f3e97220 */ /* 0x000fcc0000410000 */
[-C--:B0--3--:R-:W-:Y:S01]  /*8210*/  @P2 FFMA.FTZ R243, R243, R70.reuse, -R71 ;  /* 0x00000046f3f32223 */ /* 0x089fe20000010847 */
[----:B------:R-:W-:Y:S01]  /*8220*/  @P2 FFMA.FTZ R244, R244, R70, R233 ;  /* 0x00000046f4f42223 */ /* 0x000fe200000100e9 */
[----:B------:R-:W-:Y:S01]  /*8230*/  @P2 FADD.FTZ R242, R242, R69 ;  /* 0x00000045f2f22221 */ /* 0x000fe20000010000 */
[----:B------:R-:W-:Y:S01]  /*8240*/  @P2 FADD.FTZ R245, R245, R68 ;  /* 0x00000044f5f52221 */ /* 0x000fe20000010000 */
[----:B------:R-:W-:Y:S06]  /*8250*/  BRA.DIV UR17, `(.L_x_7838) ;  /* 0x0000007a11547947 */ /* 0x000fec000b800000 */
.L_x_7961:
[----:B------:R-:W-:-:S03]  /*8260*/  UMOV UR17, 0xffffffff ;  /* 0xffffffff00117882 */ /* 0x000fc60000000000 */
[----:B------:R-:W-:Y:S05]  /*8270*/  BRA.DIV UR17, `(.L_x_7839) ;  /* 0x0000007a11747947 */ /* 0x000fea000b800000 */
.L_x_7964:
[----:B------:R-:W-:-:S03]  /*8280*/  UMOV UR17, 0xffffffff ;  /* 0xffffffff00117882 */ /* 0x000fc60000000000 */
[----:B------:R-:W-:Y:S05]  /*8290*/  BRA.DIV UR17, `(.L_x_7840) ;  /* 0x0000007a11947947 */ /* 0x000fea000b800000 */
.L_x_7967:
[----:B------:R-:W-:-:S03]  /*82a0*/  UMOV UR17, 0xffffffff ;  /* 0xffffffff00117882 */ /* 0x000fc60000000000 */
[----:B------:R-:W-:Y:S05]  /*82b0*/  BRA.DIV UR17, `(.L_x_7841) ;  /* 0x0000007a11b47947 */ /* 0x000fea000b800000 */
.L_x_7970:
[----:B------:R-:W-:-:S03]  /*82c0*/  UMOV UR17, 0xffffffff ;  /* 0xffffffff00117882 */ /* 0x000fc60000000000 */
[----:B------:R-:W-:Y:S05]  /*82d0*/  BRA.DIV UR17, `(.L_x_7842) ;  /* 0x0000007a11d47947 */ /* 0x000fea000b800000 */
[----:B-----5:R-:W0:Y:S04]  /*82e0*/  SHFL.IDX PT, R61, R61, RZ, 0x1f ;  /* 0x00001fff3d3d7589 */ /* 0x020e2800000e0000 */
[----:B------:R-:W1:Y:S04]  /*82f0*/  SHFL.IDX PT, R60, R60, RZ, 0x1f ;  /* 0x00001fff3c3c7589 */ /* 0x000e6800000e0000 */
[----:B------:R-:W2:Y:S04]  /*8300*/  SHFL.IDX PT, R62, R62, RZ, 0x1f ;  /* 0x00001fff3e3e7589 */ /* 0x000ea800000e0000 */
[----:B------:R-:W3:Y:S04]  /*8310*/  SHFL.IDX PT, R63, R63, RZ, 0x1f ;  /* 0x00001fff3f3f7589 */ /* 0x000ee800000e0000 */
[----:B------:R-:W4:Y:S04]  /*8320*/  SHFL.UP PT, R243, R243, 0x1, RZ ;  /* 0x04200000f3f37989 */ /* 0x000f2800000e00ff */
[----:B------:R-:W0:Y:S04]  /*8330*/  SHFL.UP PT, R244, R244, 0x1, RZ ;  /* 0x04200000f4f47989 */ /* 0x000e2800000e00ff */
[----:B------:R-:W0:Y:S04]  /*8340*/  SHFL.UP PT, R242, R242, 0x1, RZ ;  /* 0x04200000f2f27989 */ /* 0x000e2800000e00ff */
[----:B-1----:R-:W0:Y:S02]  /*8350*/  SHFL.UP PT, R245, R245, 0x1, RZ ;  /* 0x04200000f5f57989 */ /* 0x002e2400000e00ff */
.L_x_7980:
[CC--:B---34-:R-:W-:Y:S01]  /*8360*/  FMUL.FTZ R71, R243.reuse, R63.reuse ;  /* 0x0000003ff3477220 */ /* 0x0d8fe20000410000 */
[C---:B0-----:R-:W-:Y:S01]  /*8370*/  FMUL.FTZ R246, R244.reuse, R63 ;  /* 0x0000003ff4f67220 */ /* 0x041fe20000410000 */
[CC--:B------:R-:W-:Y:S02]  /*8380*/  FMUL.FTZ R69, R243.reuse, R61.reuse ;  /* 0x0000003df3457220 */ /* 0x0c0fe40000410000 */
[CC--:B--2---:R-:W-:Y:S01]  /*8390*/  FFMA.FTZ R70, R244.reuse, R62.reuse, R71 ;  /* 0x0000003ef4467223 */ /* 0x0c4fe20000010047 */
        /* <DEDUP_REMOVED lines=19> */
.L_x_7836:
        /* <DEDUP_REMOVED lines=70> */
[-C--:B------:R-:W-:Y:S01]  /*8930*/  FMUL.FTZ R66, R152, R64.reuse ;  /* 0x0000004098427220 */ /* 0x080fe20000410000 */
[----:B------:R-:W-:Y:S01]  /*8940*/  FFMA.FTZ R71, R122, R69, R71 ;  /* 0x000000457a477223 */ /* 0x000fe20000010047 */
[C---:B------:R-:W-:Y:S01]  /*8950*/  FFMA.FTZ R65, R153.reuse, R64, -R61 ;  /* 0x0000004099417223 */ /* 0x040fe2000001083d */
[-C--:B------:R-:W-:Y:S01]  /*8960*/  FMUL.FTZ R61, R152, R62.reuse ;  /* 0x0000003e983d7220 */ /* 0x080fe20000410000 */
[C---:B------:R-:W-:Y:S01]  /*8970*/  FFMA.FTZ R66, R153.reuse, R67, R66 ;  /* 0x0000004399427223 */ /* 0x040fe20000010042 */
[C---:B------:R-:W-:Y:S01]  /*8980*/  FFMA.FTZ R63, R153.reuse, R62, -R63 ;  /* 0x0000003e993f7223 */ /* 0x040fe2000001083f */
[----:B------:R-:W-:Y:S01]  /*8990*/  FADD.FTZ R65, R176, R65 ;  /* 0x00000041b0417221 */ /* 0x000fe20000010000 */
[----:B------:R-:W-:Y:S01]  /*89a0*/  FFMA.FTZ R61, R153, R60, R61 ;  /* 0x0000003c993d7223 */ /* 0x000fe2000001003d */
[----:B------:R-:W-:Y:S01]  /*89b0*/  FADD.FTZ R66, R131, R66 ;  /* 0x0000004283427221 */ /* 0x000fe20000010000 */
[----:B------:R-:W-:Y:S01]  /*89c0*/  FFMA.FTZ R123, R122, R68, -R123 ;  /* 0x000000447a7b7223 */ /* 0x000fe2000001087b */
[----:B------:R-:W-:Y:S01]  /*89d0*/  FMUL.FTZ R60, R154, R65 ;  /* 0x000000419a3c7220 */ /* 0x000fe20000410000 */
[----:B------:R-:W-:Y:S01]  /*89e0*/  FFMA.FTZ R199, R78, R199, R71 ;  /* 0x000000c74ec77223 */ /* 0x000fe20000010047 */
[----:B------:R-:W-:Y:S01]  /*89f0*/  FMUL.FTZ R62, R154, R66 ;  /* 0x000000429a3e7220 */ /* 0x000fe20000410000 */
[----:B------:R-:W-:Y:S01]  /*8a00*/  FFMA.FTZ R200, R78, R200, R123 ;  /* 0x000000c84ec87223 */ /* 0x000fe2000001007b */
        /* <DEDUP_REMOVED lines=11> */
[----:B------:R-:W-:Y:S01]  /*8ac0*/  FMUL.FTZ R68, R168, R199 ;  /* 0x000000c7a8447220 */ /* 0x000fe20000410000 */
        /* <DEDUP_REMOVED lines=8> */
[----:B------:R-:W-:-:S02]  /*8b50*/  FMUL.FTZ R60, R158, R65 ;  /* 0x000000419e3c7220 */ /* 0x000fc40000410000 */
[C---:B------:R-:W-:Y:S01]  /*8b60*/  FMUL.FTZ R62, R158.reuse, R66 ;  /* 0x000000429e3e7220 */ /* 0x040fe20000410000 */
        /* <DEDUP_REMOVED lines=22> */
[CC--:B------:R-:W-:Y:S01]  /*8cd0*/  FMUL.FTZ R62, R162.reuse, R66.reuse ;  /* 0x00000042a23e7220 */ /* 0x0c0fe20000410000 */
        /* <DEDUP_REMOVED lines=22> */
[----:B------:R-:W-:Y:S01]  /*8e40*/  MOV R62, UR37 ;  /* 0x00000025003e7c02 */ /* 0x000fe20008000f00 */
[----:B------:R-:W-:Y:S01]  /*8e50*/  FFMA.FTZ R66, R167, R65, -R64 ;  /* 0x00000041a7427223 */ /* 0x000fe20000010840 */
[-C--:B------:R-:W-:Y:S01]  /*8e60*/  FMUL.FTZ R64, R166, R60.reuse ;  /* 0x0000003ca6407220 */ /* 0x080fe20000410000 */
[----:B------:R-:W-:Y:S01]  /*8e70*/  FADD.FTZ R61, R138, R61 ;  /* 0x0000003d8a3d7221 */ /* 0x000fe20000010000 */
[----:B------:R-:W-:Y:S01]  /*8e80*/  ISETP.LE.OR P0, PT, R62, UR20, P0 ;  /* 0x000000143e007c0c */ /* 0x000fe20008703670 */
[----:B------:R-:W-:Y:S01]  /*8e90*/  FMUL.FTZ R62, R166, R63 ;  /* 0x0000003fa63e7220 */ /* 0x000fe20000410000 */
[----:B------:R-:W-:Y:S01]  /*8ea0*/  FADD.FTZ R66, R183, R66 ;  /* 0x00000042b7427221 */ /* 0x000fe20000010000 */
[C---:B------:R-:W-:Y:S01]  /*8eb0*/  FMUL.FTZ R65, R168.reuse, R61 ;  /* 0x0000003da8417220 */ /* 0x040fe20000410000 */
[C---:B------:R-:W-:Y:S01]  /*8ec0*/  FFMA.FTZ R63, R167.reuse, R63, -R64 ;  /* 0x0000003fa73f7223 */ /* 0x040fe20000010840 */
[----:B------:R-:W-:Y:S01]  /*8ed0*/  FFMA.FTZ R62, R167, R60, R62 ;  /* 0x0000003ca73e7223 */ /* 0x000fe2000001003e */
[CC--:B------:R-:W-:Y:S01]  /*8ee0*/  FMUL.FTZ R60, R168.reuse, R66.reuse ;  /* 0x00000042a83c7220 */ /* 0x0c0fe20000410000 */
[----:B------:R-:W-:Y:S01]  /*8ef0*/  FFMA.FTZ R67, R169, R66, -R65 ;  /* 0x00000042a9437223 */ /* 0x000fe20000010841 */
[----:B------:R-:W-:-:S02]  /*8f00*/  FMUL.FTZ R64, R168, R63 ;  /* 0x0000003fa8407220 */ /* 0x000fc40000410000 */
[C---:B------:R-:W-:Y:S01]  /*8f10*/  FFMA.FTZ R70, R169.reuse, R61, R60 ;  /* 0x0000003da9467223 */ /* 0x040fe2000001003c */
[-C--:B------:R-:W-:Y:S01]  /*8f20*/  FMUL.FTZ R60, R168, R62.reuse ;  /* 0x0000003ea83c7220 */ /* 0x080fe20000410000 */
[C---:B------:R-:W-:Y:S01]  /*8f30*/  FFMA.FTZ R64, R169.reuse, R62, R64 ;  /* 0x0000003ea9407223 */ /* 0x040fe20000010040 */
[----:B------:R-:W-:Y:S01]  /*8f40*/  VOTEU.ALL UP0, P0 ;  /* 0x0000000000ff7886 */ /* 0x000fe20000000000 */
[----:B------:R-:W-:Y:S01]  /*8f50*/  MOV R61, RZ ;  /* 0x000000ff003d7202 */ /* 0x000fe20000000f00 */
[----:B------:R-:W-:Y:S01]  /*8f60*/  FFMA.FTZ R65, R169, R63, -R60 ;  /* 0x0000003fa9417223 */ /* 0x000fe2000001083c */
[----:B------:R-:W-:Y:S01]  /*8f70*/  HFMA2 R60, -RZ, RZ, 1.875, 0 ;  /* 0x3f800000ff3c7431 */ /* 0x000fe200000001ff */
[----:B------:R-:W-:Y:S01]  /*8f80*/  CS2R R62, SRZ ;  /* 0x00000000003e7805 */ /* 0x000fe2000001ff00 */
[----:B------:R-:W-:Y:S01]  /*8f90*/  @!UP0 ULEA UR17, UR8, UR16, 0x4 ;  /* 0x0000001008118291 */ /* 0x000fe2000f8e20ff */
[----:B------:R-:W-:Y:S01]  /*8fa0*/  FADD.FTZ R66, R139, R70 ;  /* 0x000000468b427221 */ /* 0x000fe20000010000 */
[----:B------:R-:W-:-:S07]  /*8fb0*/  FADD.FTZ R67, R184, R67 ;  /* 0x00000043b8437221 */ /* 0x000fce0000010000 */
[----:B------:R-:W0:Y:S04]  /*8fc0*/  @!P0 LDS.128 R60, [UR17+0x4be0] ;  /* 0x004be011ff3c8984 */ /* 0x000e280008000c00 */
[----:B------:R1:W-:Y:S02]  /*8fd0*/  STS.128 [R198+0x35e0], R64 ;  /* 0x0035e040c6007388 */ /* 0x0003e40000000c00 */
[----:B-1----:R-:W-:-:S04]  /*8fe0*/  FMUL.FTZ R64, R166, R202 ;  /* 0x000000caa6407220 */ /* 0x002fc80000410000 */
        /* <DEDUP_REMOVED lines=85> */
[C---:B------:R-:W-:Y:S01]  /*9540*/  LEA R122, R197.reuse, R198, 0x4 ;  /* 0x000000c6c57a7211 */ /* 0x040fe200078e20ff */
[----:B------:R-:W-:Y:S01]  /*9550*/  UMOV UR17, 0xffffffff ;  /* 0xffffffff00117882 */ /* 0x000fe20000000000 */
[----:B------:R-:W-:-:S03]  /*9560*/  LOP3.LUT R3, R197, 0x1f, RZ, 0xc0, !PT ;  /* 0x0000001fc5037812 */ /* 0x000fc600078ec0ff */
[----:B------:R-:W-:Y:S01]  /*9570*/  LDS.128 R68, [R122+0x35e0] ;  /* 0x0035e0007a447984 */ /* 0x000fe20000000c00 */
[----:B------:R-:W-:-:S03]  /*9580*/  ISETP.NE.AND P2, PT, R3, 0x1f, PT ;  /* 0x0000001f0300780c */ /* 0x000fc60003f45270 */
        /* <DEDUP_REMOVED lines=12> */
[----:B------:R0:W1:Y:S04]  /*9650*/  SHFL.DOWN PT, R69, R245, 0x1, 0x1f ;  /* 0x08201f00f5457f89 */ /* 0x00006800000e0000 */
[----:B------:R0:W2:Y:S04]  /*9660*/  SHFL.DOWN PT, R70, R246, 0x1, 0x1f ;  /* 0x08201f00f6467f89 */ /* 0x0000a800000e0000 */
[----:B------:R0:W3:Y:S04]  /*9670*/  SHFL.DOWN PT, R123, R247, 0x1, 0x1f ;  /* 0x08201f00f77b7f89 */ /* 0x0000e800000e0000 */
[----:B------:R0:W4:Y:S02]  /*9680*/  SHFL.DOWN PT, R68, R248, 0x1, 0x1f ;  /* 0x08201f00f8447f89 */ /* 0x00012400000e0000 */
.L_x_7985:
[----:B------:R-:W-:Y:S04]  /*9690*/  BSSY.RECONVERGENT B0, `(.L_x_7845) ;  /* 0x000000c000007945 */ /* 0x000fe80003800200 */
[----:B------:R-:W-:Y:S05]  /*96a0*/  @!P2 BRA `(.L_x_7846) ;  /* 0x000000000028a947 */ /* 0x000fea0003800000 */
[CC--:B----4-:R-:W-:Y:S01]  /*96b0*/  FMUL.FTZ R71, R245.reuse, R68.reuse ;  /* 0x00000044f5477220 */ /* 0x0d0fe20000410000 */
[C---:B------:R-:W-:Y:S01]  /*96c0*/  FMUL.FTZ R242, R246.reuse, R68 ;  /* 0x00000044f6f27220 */ /* 0x040fe20000410000 */
[C---:B--2---:R-:W-:Y:S02]  /*96d0*/  FMUL.FTZ R68, R246.reuse, R70 ;  /* 0x00000046f6447220 */ /* 0x044fe40000410000 */
[-C--:B---3--:R-:W-:Y:S01]  /*96e0*/  FFMA.FTZ R71, R246, R123.reuse, R71 ;  /* 0x0000007bf6477223 */ /* 0x088fe20000010047 */
[----:B------:R-:W-:-:S03]  /*96f0*/  FFMA.FTZ R242, R245, R123, -R242 ;  /* 0x0000007bf5f27223 */ /* 0x000fc600000108f2 */
[----:B0-----:R-:W-:Y:S01]  /*9700*/  FADD.FTZ R248, R248, R71 ;  /* 0x00000047f8f87221 */ /* 0x001fe20000010000 */
[----:B------:R-:W-:Y:S01]  /*9710*/  FMUL.FTZ R71, R245, R70 ;  /* 0x00000046f5477220 */ /* 0x000fe20000410000 */
[----:B------:R-:W-:Y:S01]  /*9720*/  FADD.FTZ R247, R247, R242 ;  /* 0x000000f2f7f77221 */ /* 0x000fe20000010000 */
[C---:B-1----:R-:W-:Y:S02]  /*9730*/  FFMA.FTZ R245, R69.reuse, R245, -R68 ;  /* 0x000000f545f57223 */ /* 0x042fe40000010844 */
[----:B------:R-:W-:-:S07]  /*9740*/  FFMA.FTZ R246, R69, R246, R71 ;  /* 0x000000f645f67223 */ /* 0x000fce0000010047 */
.L_x_7846:
[----:B------:R-:W-:Y:S05]  /*9750*/  BSYNC.RECONVERGENT B0 ;  /* 0x0000000000007941 */ /* 0x000fea0003800200 */
.L_x_7845:
[----:B------:R-:W-:Y:S01]  /*9760*/  UMOV UR17, 0xffffffff ;  /* 0xffffffff00117882 */ /* 0x000fe20000000000 */
[----:B------:R-:W-:Y:S02]  /*9770*/  ISETP.GT.U32.AND P2, PT, R3, 0x1d, PT ;  /* 0x0000001d0300780c */ /* 0x000fe40003f44070 */
[----:B------:R-:W-:Y:S11]  /*9780*/  BRA.DIV UR17, `(.L_x_7847) ;  /* 0x0000006a11d07947 */ /* 0x000ff6000b800000 */
[----:B-1----:R1:W0:Y:S04]  /*9790*/  SHFL.DOWN PT, R69, R245, 0x2, 0x1f ;  /* 0x08401f00f5457f89 */ /* 0x00222800000e0000 */
[----:B--2---:R1:W2:Y:S04]  /*97a0*/  SHFL.DOWN PT, R70, R246, 0x2, 0x1f ;  /* 0x08401f00f6467f89 */ /* 0x0042a800000e0000 */
[----:B---3--:R1:W3:Y:S04]  /*97b0*/  SHFL.DOWN PT, R123, R247, 0x2, 0x1f ;  /* 0x08401f00f77b7f89 */ /* 0x0082e800000e0000 */
[----:B------:R1:W0:Y:S02]  /*97c0*/  SHFL.DOWN PT, R242, R248, 0x2, 0x1f ;  /* 0x08401f00f8f27f89 */ /* 0x00022400000e0000 */
.L_x_7991:
[----:B------:R-:W-:Y:S04]  /*97d0*/  BSSY.RECONVERGENT B0, `(.L_x_7848) ;  /* 0x000000c000007945 */ /* 0x000fe80003800200 */
[----:B------:R-:W-:Y:S05]  /*97e0*/  @P2 BRA `(.L_x_7849) ;  /* 0x0000000000282947 */ /* 0x000fea0003800000 */
[-C--:B0---4-:R-:W-:Y:S01]  /*97f0*/  FMUL.FTZ R68, R246, R242.reuse ;  /* 0x000000f2f6447220 */ /* 0x091fe20000410000 */
[----:B------:R-:W-:-:S03]  /*9800*/  FMUL.FTZ R71, R245, R242 ;  /* 0x000000f2f5477220 */ /* 0x000fc60000410000 */
[-C--:B---3--:R-:W-:Y:S01]  /*9810*/  FFMA.FTZ R68, R245, R123.reuse, -R68 ;  /* 0x0000007bf5447223 */ /* 0x088fe20000010844 */
[----:B------:R-:W-:-:S03]  /*9820*/  FFMA.FTZ R71, R246, R123, R71 ;  /* 0x0000007bf6477223 */ /* 0x000fc60000010047 */
[----:B-1----:R-:W-:Y:S01]  /*9830*/  FADD.FTZ R247, R247, R68 ;  /* 0x00000044f7f77221 */ /* 0x002fe20000010000 */
[----:B------:R-:W-:Y:S01]  /*9840*/  FADD.FTZ R248, R248, R71 ;  /* 0x00000047f8f87221 */ /* 0x000fe20000010000 */
[-C--:B--2---:R-:W-:Y:S01]  /*9850*/  FMUL.FTZ R68, R246, R70.reuse ;  /* 0x00000046f6447220 */ /* 0x084fe20000410000 */
[----:B------:R-:W-:-:S03]  /*9860*/  FMUL.FTZ R71, R245, R70 ;  /* 0x00000046f5477220 */ /* 0x000fc60000410000 */
[-C--:B------:R-:W-:Y:S01]  /*9870*/  FFMA.FTZ R245, R245, R69.reuse, -R68 ;  /* 0x00000045f5f57223 */ /* 0x080fe20000010844 */
[----:B------:R-:W-:-:S07]  /*9880*/  FFMA.FTZ R246, R246, R69, R71 ;  /* 0x00000045f6f67223 */ /* 0x000fce0000010047 */
.L_x_7849:
[----:B------:R-:W-:Y:S05]  /*9890*/  BSYNC.RECONVERGENT B0 ;  /* 0x0000000000007941 */ /* 0x000fea0003800200 */
.L_x_7848:
[----:B------:R-:W-:Y:S01]  /*98a0*/  UMOV UR17, 0xffffffff ;  /* 0xffffffff00117882 */ /* 0x000fe20000000000 */
[----:B------:R-:W-:Y:S02]  /*98b0*/  ISETP.GT.U32.AND P2, PT, R3, 0x1b, PT ;  /* 0x0000001b0300780c */ /* 0x000fe40003f44070 */
[----:B------:R-:W-:Y:S11]  /*98c0*/  BRA.DIV UR17, `(.L_x_7850) ;  /* 0x0000006a11f47947 */ /* 0x000ff6000b800000 */
[----:B0-----:R0:W0:Y:S04]  /*98d0*/  SHFL.DOWN PT, R69, R245, 0x4, 0x1f ;  /* 0x08801f00f5457f89 */ /* 0x00102800000e0000 */
[----:B--2---:R2:W0:Y:S04]  /*98e0*/  SHFL.DOWN PT, R70, R246, 0x4, 0x1f ;  /* 0x08801f00f6467f89 */ /* 0x00442800000e0000 */
[----:B---3--:R2:W3:Y:S04]  /*98f0*/  SHFL.DOWN PT, R123, R247, 0x4, 0x1f ;  /* 0x08801f00f77b7f89 */ /* 0x0084e800000e0000 */
[----:B------:R2:W0:Y:S02]  /*9900*/  SHFL.DOWN PT, R242, R248, 0x4, 0x1f ;  /* 0x08801f00f8f27f89 */ /* 0x00042400000e0000 */
.L_x_7997:
[----:B------:R-:W-:Y:S04]  /*9910*/  BSSY.RECONVERGENT B0, `(.L_x_7851) ;  /* 0x000000c000007945 */ /* 0x000fe80003800200 */
[----:B------:R-:W-:Y:S05]  /*9920*/  @P2 BRA `(.L_x_7852) ;  /* 0x0000000000282947 */ /* 0x000fea0003800000 */
[-C--:B0---4-:R-:W-:Y:S01]  /*9930*/  FMUL.FTZ R68, R246, R242.reuse ;  /* 0x000000f2f6447220 */ /* 0x091fe20000410000 */
[----:B------:R-:W-:-:S03]  /*9940*/  FMUL.FTZ R71, R245, R242 ;  /* 0x000000f2f5477220 */ /* 0x000fc60000410000 */
[-C--:B---3--:R-:W-:Y:S01]  /*9950*/  FFMA.FTZ R68, R245, R123.reuse, -R68 ;  /* 0x0000007bf5447223 */ /* 0x088fe20000010844 */
[----:B------:R-:W-:-:S03]  /*9960*/  FFMA.FTZ R71, R246, R123, R71 ;  /* 0x0000007bf6477223 */ /* 0x000fc60000010047 */
[----:B-12---:R-:W-:Y:S01]  /*9970*/  FADD.FTZ R247, R247, R68 ;  /* 0x00000044f7f77221 */ /* 0x006fe20000010000 */
[----:B------:R-:W-:Y:S01]  /*9980*/  FADD.FTZ R248, R248, R71 ;  /* 0x00000047f8f87221 */ /* 0x000fe20000010000 */
[-C--:B------:R-:W-:Y:S01]  /*9990*/  FMUL.FTZ R68, R246, R70.reuse ;  /* 0x00000046f6447220 */ /* 0x080fe20000410000 */
[----:B------:R-:W-:-:S03]  /*99a0*/  FMUL.FTZ R71, R245, R70 ;  /* 0x00000046f5477220 */ /* 0x000fc60000410000 */
[-C--:B------:R-:W-:Y:S01]  /*99b0*/  FFMA.FTZ R245, R245, R69.reuse, -R68 ;  /* 0x00000045f5f57223 */ /* 0x080fe20000010844 */
[----:B------:R-:W-:-:S07]  /*99c0*/  FFMA.FTZ R246, R246, R69, R71 ;  /* 0x00000045f6f67223 */ /* 0x000fce0000010047 */
.L_x_7852:
[----:B------:R-:W-:Y:S05]  /*99d0*/  BSYNC.RECONVERGENT B0 ;  /* 0x0000000000007941 */ /* 0x000fea0003800200 */
.L_x_7851:
[----:B------:R-:W-:Y:S01]  /*99e0*/  UMOV UR17, 0xffffffff ;  /* 0xffffffff00117882 */ /* 0x000fe20000000000 */
[----:B------:R-:W-:Y:S02]  /*99f0*/  ISETP.GT.U32.AND P2, PT, R3, 0x17, PT ;  /* 0x000000170300780c */ /* 0x000fe40003f44070 */
[----:B------:R-:W-:Y:S11]  /*9a00*/  BRA.DIV UR17, `(.L_x_7853) ;  /* 0x0000006e11187947 */ /* 0x000ff6000b800000 */
[----:B0-----:R0:W0:Y:S04]  /*9a10*/  SHFL.DOWN PT, R69, R245, 0x8, 0x1f ;  /* 0x09001f00f5457f89 */ /* 0x00102800000e0000 */
[----:B------:R0:W0:Y:S04]  /*9a20*/  SHFL.DOWN PT, R70, R246, 0x8, 0x1f ;  /* 0x09001f00f6467f89 */ /* 0x00002800000e0000 */
[----:B---3--:R3:W0:Y:S04]  /*9a30*/  SHFL.DOWN PT, R123, R247, 0x8, 0x1f ;  /* 0x09001f00f77b7f89 */ /* 0x00862800000e0000 */
[----:B------:R3:W0:Y:S02]  /*9a40*/  SHFL.DOWN PT, R242, R248, 0x8, 0x1f ;  /* 0x09001f00f8f27f89 */ /* 0x00062400000e0000 */
.L_x_8003:
[----:B------:R-:W-:Y:S04]  /*9a50*/  BSSY.RECONVERGENT B0, `(.L_x_7854) ;  /* 0x000000c000007945 */ /* 0x000fe80003800200 */
[----:B------:R-:W-:Y:S05]  /*9a60*/  @P2 BRA `(.L_x_7855) ;  /* 0x0000000000282947 */ /* 0x000fea0003800000 */
[-C--:B0---4-:R-:W-:Y:S01]  /*9a70*/  FMUL.FTZ R68, R246, R242.reuse ;  /* 0x000000f2f6447220 */ /* 0x091fe20000410000 */
[----:B------:R-:W-:-:S03]  /*9a80*/  FMUL.FTZ R71, R245, R242 ;  /* 0x000000f2f5477220 */ /* 0x000fc60000410000 */
[-C--:B------:R-:W-:Y:S01]  /*9a90*/  FFMA.FTZ R68, R245, R123.reuse, -R68 ;  /* 0x0000007bf5447223 */ /* 0x080fe20000010844 */
[----:B------:R-:W-:-:S03]  /*9aa0*/  FFMA.FTZ R71, R246, R123, R71 ;  /* 0x0000007bf6477223 */ /* 0x000fc60000010047 */
[----:B-123--:R-:W-:Y:S01]  /*9ab0*/  FADD.FTZ R247, R247, R68 ;  /* 0x00000044f7f77221 */ /* 0x00efe20000010000 */
[----:B------:R-:W-:Y:S01]  /*9ac0*/  FADD.FTZ R248, R248, R71 ;  /* 0x00000047f8f87221 */ /* 0x000fe20000010000 */
[-C--:B------:R-:W-:Y:S01]  /*9ad0*/  FMUL.FTZ R68, R246, R70.reuse ;  /* 0x00000046f6447220 */ /* 0x080fe20000410000 */
[----:B------:R-:W-:-:S03]  /*9ae0*/  FMUL.FTZ R71, R245, R70 ;  /* 0x00000046f5477220 */ /* 0x000fc60000410000 */
[-C--:B------:R-:W-:Y:S01]  /*9af0*/  FFMA.FTZ R245, R245, R69.reuse, -R68 ;  /* 0x00000045f5f57223 */ /* 0x080fe20000010844 */
[----:B------:R-:W-:-:S07]  /*9b00*/  FFMA.FTZ R246, R246, R69, R71 ;  /* 0x00000045f6f67223 */ /* 0x000fce0000010047 */
.L_x_7855:
[----:B------:R-:W-:Y:S05]  /*9b10*/  BSYNC.RECONVERGENT B0 ;  /* 0x0000000000007941 */ /* 0x000fea0003800200 */
.L_x_7854:
[----:B------:R-:W-:Y:S01]  /*9b20*/  UMOV UR17, 0xffffffff ;  /* 0xffffffff00117882 */ /* 0x000fe20000000000 */
[----:B------:R-:W-:Y:S02]  /*9b30*/  ISETP.GT.U32.AND P2, PT, R3, 0xf, PT ;  /* 0x0000000f0300780c */ /* 0x000fe40003f44070 */
[----:B------:R-:W-:Y:S11]  /*9b40*/  BRA.DIV UR17, `(.L_x_7856) ;  /* 0x0000006e113c7947 */ /* 0x000ff6000b800000 */
[----:B0-----:R0:W0:Y:S04]  /*9b50*/  SHFL.DOWN PT, R69, R245, 0x10, 0x1f ;  /* 0x0a001f00f5457f89 */ /* 0x00102800000e0000 */
[----:B------:R0:W0:Y:S04]  /*9b60*/  SHFL.DOWN PT, R70, R246, 0x10, 0x1f ;  /* 0x0a001f00f6467f89 */ /* 0x00002800000e0000 */
[----:B------:R0:W0:Y:S04]  /*9b70*/  SHFL.DOWN PT, R123, R247, 0x10, 0x1f ;  /* 0x0a001f00f77b7f89 */ /* 0x00002800000e0000 */
[----:B------:R0:W0:Y:S02]  /*9b80*/  SHFL.DOWN PT, R242, R248, 0x10, 0x1f ;  /* 0x0a001f00f8f27f89 */ /* 0x00002400000e0000 */
.L_x_8009:
        /* <DEDUP_REMOVED lines=12> */
.L_x_7858:
[----:B------:R-:W-:Y:S05]  /*9c50*/  BSYNC.RECONVERGENT B0 ;  /* 0x0000000000007941 */ /* 0x000fea0003800200 */
.L_x_7857:
[----:B------:R-:W-:Y:S01]  /*9c60*/  UMOV UR17, 0xffffffff ;  /* 0xffffffff00117882 */ /* 0x000fe20000000000 */
[----:B------:R-:W-:Y:S02]  /*9c70*/  ISETP.NE.AND P2, PT, R197, 0x1f, PT ;  /* 0x0000001fc500780c */ /* 0x000fe40003f45270 */
[----:B------:R-:W-:Y:S11]  /*9c80*/  BRA.DIV UR17, `(.L_x_7859) ;  /* 0x0000006e11607947 */ /* 0x000ff6000b800000 */
[----:B0-----:R-:W0:Y:S04]  /*9c90*/  SHFL.IDX PT, R242, R246, RZ, 0x1f ;  /* 0x00001ffff6f27589 */ /* 0x001e2800000e0000 */
[----:B------:R-:W5:Y:S04]  /*9ca0*/  SHFL.IDX PT, R123, R245, RZ, 0x1f ;  /* 0x00001ffff57b7589 */ /* 0x000f6800000e0000 */
[----:B------:R-:W5:Y:S04]  /*9cb0*/  SHFL.IDX PT, R233, R247, RZ, 0x1f ;  /* 0x00001ffff7e97589 */ /* 0x000f6800000e0000 */
[----:B-1----:R-:W-:Y:S04]  /*9cc0*/  SHFL.DOWN PT, R245, R245, 0x1, 0x1f ;  /* 0x08201f00f5f57f89 */ /* 0x002fe800000e0000 */
[----:B--2---:R-:W-:Y:S04]  /*9cd0*/  SHFL.DOWN PT, R246, R246, 0x1, 0x1f ;  /* 0x08201f00f6f67f89 */ /* 0x004fe800000e0000 */
[----:B---3--:R-:W-:Y:S01]  /*9ce0*/  SHFL.DOWN PT, R247, R247, 0x1, 0x1f ;  /* 0x08201f00f7f77f89 */ /* 0x008fe200000e0000 */
[-C--:B0-----:R-:W-:Y:S01]  /*9cf0*/  FMUL.FTZ R69, R63, R242.reuse ;  /* 0x000000f23f457220 */ /* 0x081fe20000410000 */
[-C--:B----4-:R-:W-:Y:S01]  /*9d00*/  FMUL.FTZ R68, R60, R242.reuse ;  /* 0x000000f23c447220 */ /* 0x090fe20000410000 */
[----:B------:R-:W-:-:S02]  /*9d10*/  FMUL.FTZ R243, R61, R242 ;  /* 0x000000f23df37220 */ /* 0x000fc40000410000 */
[CC--:B-----5:R-:W-:Y:S01]  /*9d20*/  FFMA.FTZ R244, R62.reuse, R123.reuse, -R69 ;  /* 0x0000007b3ef47223 */ /* 0x0e0fe20000010845 */
[----:B------:R-:W-:Y:S01]  /*9d30*/  FMUL.FTZ R69, R62, R242 ;  /* 0x000000f23e457220 */ /* 0x000fe20000410000 */
[-C--:B------:R-:W-:Y:S01]  /*9d40*/  FFMA.FTZ R242, R61, R123.reuse, R68 ;  /* 0x0000007b3df27223 */ /* 0x080fe20000010044 */
[-C--:B------:R-:W-:Y:S01]  /*9d50*/  FFMA.FTZ R243, R60, R123.reuse, -R243 ;  /* 0x0000007b3cf37223 */ /* 0x080fe200000108f3 */
        /* <DEDUP_REMOVED lines=9> */
.L_x_8023:
[----:B------:R-:W-:Y:S04]  /*9df0*/  BSSY.RECONVERGENT B0, `(.L_x_7860) ;  /* 0x000000d000007945 */ /* 0x000fe80003800200 */
[----:B------:R-:W-:Y:S05]  /*9e00*/  @!P2 BRA `(.L_x_7861) ;  /* 0x00000000002ca947 */ /* 0x000fea0003800000 */
[CC--:B--2---:R-:W-:Y:S01]  /*9e10*/  FMUL.FTZ R68, R246.reuse, R61.reuse ;  /* 0x0000003df6447220 */ /* 0x0c4fe20000410000 */
[C---:B------:R-:W-:Y:S01]  /*9e20*/  FMUL.FTZ R61, R245.reuse, R61 ;  /* 0x0000003df53d7220 */ /* 0x040fe20000410000 */
[CC--:B----4-:R-:W-:Y:S01]  /*9e30*/  FMUL.FTZ R69, R246.reuse, R63.reuse ;  /* 0x0000003ff6457220 */ /* 0x0d0fe20000410000 */
[C---:B------:R-:W-:Y:S01]  /*9e40*/  FMUL.FTZ R63, R245.reuse, R63 ;  /* 0x0000003ff53f7220 */ /* 0x040fe20000410000 */
[CC--:B-1----:R-:W-:Y:S01]  /*9e50*/  FFMA.FTZ R68, R245.reuse, R60.reuse, -R68 ;  /* 0x0000003cf5447223 */ /* 0x0c2fe20000010844 */
[C---:B------:R-:W-:Y:S01]  /*9e60*/  FFMA.FTZ R61, R246.reuse, R60, R61 ;  /* 0x0000003cf63d7223 */ /* 0x040fe2000001003d */
[-C--:B---3--:R-:W-:Y:S01]  /*9e70*/  FFMA.FTZ R60, R245, R62.reuse, -R69 ;  /* 0x0000003ef53c7223 */ /* 0x088fe20000010845 */
[----:B------:R-:W-:-:S03]  /*9e80*/  FFMA.FTZ R63, R246, R62, R63 ;  /* 0x0000003ef63f7223 */ /* 0x000fc6000001003f */
[----:B------:R-:W-:Y:S01]  /*9e90*/  FADD.FTZ R62, R247, R60 ;  /* 0x0000003cf73e7221 */ /* 0x000fe20000010000 */
[----:B------:R-:W-:Y:S01]  /*9ea0*/  FADD.FTZ R63, R248, R63 ;  /* 0x0000003ff83f7221 */ /* 0x000fe20000010000 */
[----:B------:R-:W-:-:S07]  /*9eb0*/  MOV R60, R68 ;  /* 0x00000044003c7202 */ /* 0x000fce0000000f00 */
.L_x_7861:
[----:B------:R-:W-:Y:S05]  /*9ec0*/  BSYNC.RECONVERGENT B0 ;  /* 0x0000000000007941 */ /* 0x000fea0003800200 */
.L_x_7860:
[C---:B----4-:R-:W-:Y:S01]  /*9ed0*/  FMUL.FTZ R71, R65.reuse, R63 ;  /* 0x0000003f41477220 */ /* 0x050fe20000410000 */
[C---:B---3--:R-:W-:Y:S01]  /*9ee0*/  FMUL.FTZ R68, R65.reuse, R62 ;  /* 0x0000003e41447220 */ /* 0x048fe20000410000 */
[C---:B--2---:R-:W-:Y:S01]  /*9ef0*/  FMUL.FTZ R69, R65.reuse, R61 ;  /* 0x0000003d41457220 */ /* 0x044fe20000410000 */
[----:B-1----:R-:W-:Y:S01]  /*9f00*/  FMUL.FTZ R70, R65, R60 ;  /* 0x0000003c41467220 */ /* 0x002fe20000410000 */
        /* <DEDUP_REMOVED lines=12> */
.L_x_7843:
[----:B------:R-:W-:Y:S05]  /*9fd0*/  WARPSYNC.ALL ;  /* 0x0000000000007948 */ /* 0x000fea0003800000 */
[----:B------:R-:W-:Y:S01]  /*9fe0*/  ISETP.NE.AND P0, PT, R197, RZ, PT ;  /* 0x000000ffc500720c */ /* 0x000fe20003f05270 */
[----:B------:R-:W-:Y:S01]  /*9ff0*/  BAR.SYNC.DEFER_BLOCKING 0x0 ;  /* 0x0000000000007b1d */ /* 0x000fe20000010000 */
[----:B------:R-:W-:Y:S01]  /*a000*/  MOV R65, UR44 ;  /* 0x0000002c00417c02 */ /* 0x000fe20008000f00 */
        /* <DEDUP_REMOVED lines=10> */
[----:B-1----:R-:W-:-:S04]  /*a0b0*/  LOP3.LUT R60, R197, UR17, RZ, 0xfc, !PT ;  /* 0x00000011c53c7c12 */ /* 0x002fc8000f8efcff */
[----:B------:R-:W-:Y:S01]  /*a0c0*/  MOV R61, UR29 ;  /* 0x0000001d003d7c02 */ /* 0x000fe20008000f00 */
[----:B------:R-:W-:Y:S02]  /*a0d0*/  UMOV UR29, UR14 ;  /* 0x0000000e001d7c82 */ /* 0x000fe40008000000 */
[----:B------:R-:W-:Y:S01]  /*a0e0*/  IMAD.WIDE.U32 R62, R65, UR8, R60 ;  /* 0x00000008413e7c25 */ /* 0x000fe2000f8e003c */
[----:B------:R-:W-:Y:S02]  /*a0f0*/  MOV R65, UR45 ;  /* 0x0000002d00417c02 */ /* 0x000fe40008000f00 */
[----:B------:R-:W-:-:S03]  /*a100*/  LEA R64, P2, R62, UR10, 0x2 ;  /* 0x0000000a3e407c11 */ /* 0x000fc6000f8410ff */
[----:B------:R-:W-:Y:S02]  /*a110*/  IMAD R65, R65, UR8, R63 ;  /* 0x0000000841417c24 */ /* 0x000fe4000f8e023f */
[----:B------:R-:W-:-:S03]  /*a120*/  FMUL.FTZ R63, R49, R77 ;  /* 0x0000004d313f7220 */ /* 0x000fc60000410000 */
[----:B------:R-:W-:Y:S01]  /*a130*/  LEA.HI.X R65, R62, UR11, R65, 0x2, P2 ;  /* 0x0000000b3e417c11 */ /* 0x000fe200090f1441 */
[-C--:B0-----:R-:W-:Y:S01]  /*a140*/  FMUL.FTZ R61, R67, R115.reuse ;  /* 0x00000073433d7220 */ /* 0x081fe20000410000 */
[C---:B------:R-:W-:Y:S01]  /*a150*/  FMUL.FTZ R68, R66.reuse, R115 ;  /* 0x0000007342447220 */ /* 0x040fe20000410000 */
[----:B------:R-:W-:Y:S02]  /*a160*/  FMUL.FTZ R115, R43, R59 ;  /* 0x0000003b2b737220 */ /* 0x000fe40000410000 */
[----:B------:R-:W-:Y:S01]  /*a170*/  FFMA.FTZ R62, R66, R114, R61 ;  /* 0x00000072423e7223 */ /* 0x000fe2000001003d */
[C---:B------:R-:W-:Y:S01]  /*a180*/  FFMA.FTZ R61, R0.reuse, R200, RZ ;  /* 0x000000c8003d7223 */ /* 0x040fe200000100ff */
[----:B------:R-:W-:Y:S01]  /*a190*/  FFMA.FTZ R67, R67, R114, -R68 ;  /* 0x0000007243437223 */ /* 0x000fe20000010844 */
[----:B------:R-:W-:Y:S01]  /*a1a0*/  FFMA.FTZ R68, R0, -R199, RZ ;  /* 0x800000c700447223 */ /* 0x000fe200000100ff */
[----:B------:R-:W-:Y:S01]  /*a1b0*/  FADD.FTZ R62, R185, R62 ;  /* 0x0000003eb93e7221 */ /* 0x000fe20000010000 */
[C---:B------:R-:W-:Y:S01]  /*a1c0*/  FFMA.FTZ R70, R18.reuse, R202, R61 ;  /* 0x000000ca12467223 */ /* 0x040fe2000001003d */
[----:B------:R-:W-:Y:S01]  /*a1d0*/  FFMA.FTZ R202, -R119, R63, R202 ;  /* 0x0000003f77ca7223 */ /* 0x000fe200000101ca */
[----:B------:R-:W-:Y:S01]  /*a1e0*/  FFMA.FTZ R114, R18, -R201, R68 ;  /* 0x800000c912727223 */ /* 0x000fe20000010044 */
[----:B------:R-:W-:Y:S01]  /*a1f0*/  FFMA.FTZ R201, R118, -R63, R201 ;  /* 0x8000003f76c97223 */ /* 0x000fe200000100c9 */
[C---:B------:R-:W-:Y:S01]  /*a200*/  FFMA.FTZ R61, R17.reuse, R204, R70 ;  /* 0x000000cc113d7223 */ /* 0x040fe20000010046 */
[----:B------:R-:W-:Y:S01]  /*a210*/  FMUL.FTZ R63, R46, R74 ;  /* 0x0000004a2e3f7220 */ /* 0x000fe20000410000 */
[----:B------:R-:W-:Y:S01]  /*a220*/  FADD.FTZ R196, R196, R67 ;  /* 0x00000043c4c47221 */ /* 0x000fe20000010000 */
[----:B------:R-:W-:Y:S01]  /*a230*/  FMUL.FTZ R68, R48, R76 ;  /* 0x0000004c30447220 */ /* 0x000fe20000410000 */
[----:B------:R-:W-:Y:S01]  /*a240*/  FFMA.FTZ R70, R16, R206, R61 ;  /* 0x000000ce10467223 */ /* 0x000fe2000001003d */
[----:B------:R-:W-:Y:S01]  /*a250*/  FFMA.FTZ R114, R17, -R203, R114 ;  /* 0x800000cb11727223 */ /* 0x000fe20000010072 */
[----:B------:R-:W-:Y:S01]  /*a260*/  FMUL.FTZ R66, R50, R78 ;  /* 0x0000004e32427220 */ /* 0x000fe20000410000 */
[----:B------:R-:W-:Y:S01]  /*a270*/  FFMA.FTZ R204, -R117, R68, R204 ;  /* 0x0000004475cc7223 */ /* 0x000fe200000101cc */
[----:B------:R-:W-:Y:S01]  /*a280*/  FFMA.FTZ R61, R15, R208, R70 ;  /* 0x000000d00f3d7223 */ /* 0x000fe20000010046 */
[-C--:B------:R-:W-:Y:S01]  /*a290*/  FFMA.FTZ R208, -R111, R63.reuse, R208 ;  /* 0x0000003f6fd07223 */ /* 0x080fe200000101d0 */
[----:B------:R-:W-:Y:S01]  /*a2a0*/  FFMA.FTZ R70, R110, -R63, R207 ;  /* 0x8000003f6e467223 */ /* 0x000fe200000100cf */
[----:B------:R-:W-:Y:S01]  /*a2b0*/  FMUL.FTZ R63, R42, R58 ;  /* 0x0000003a2a3f7220 */ /* 0x000fe20000410000 */
[----:B------:R-:W-:Y:S01]  /*a2c0*/  FFMA.FTZ R122, R14, R210, R61 ;  /* 0x000000d20e7a7223 */ /* 0x000fe2000001003d */
[----:B------:R-:W-:Y:S01]  /*a2d0*/  FFMA.FTZ R68, R116, -R68, R203 ;  /* 0x8000004474447223 */ /* 0x000fe200000100cb */
[----:B------:R-:W-:Y:S01]  /*a2e0*/  FMUL.FTZ R203, R35, R51 ;  /* 0x0000003323cb7220 */ /* 0x000fe20000410000 */
[----:B------:R-:W-:Y:S01]  /*a2f0*/  FFMA.FTZ R200, -R121, R66, R200 ;  /* 0x0000004279c87223 */ /* 0x000fe200000101c8 */
[----:B------:R-:W-:Y:S01]  /*a300*/  FFMA.FTZ R61, R13, R212, R122 ;  /* 0x000000d40d3d7223 */ /* 0x000fe2000001007a */
[----:B------:R-:W-:Y:S01]  /*a310*/  FFMA.FTZ R66, R120, -R66, R199 ;  /* 0x8000004278427223 */ /* 0x000fe200000100c7 */
[----:B------:R-:W-:Y:S01]  /*a320*/  FMUL.FTZ R199, R36, R52 ;  /* 0x0000003424c77220 */ /* 0x000fe20000410000 */
[-C--:B------:R-:W-:Y:S01]  /*a330*/  FFMA.FTZ R206, -R113, R69.reuse, R206 ;  /* 0x0000004571ce7223 */ /* 0x080fe200000101ce */
        /* <DEDUP_REMOVED lines=8> */
[----:B------:R-:W-:Y:S01]  /*a3c0*/  FFMA.FTZ R242, R10, R218, R61 ;  /* 0x000000da0af27223 */ /* 0x000fe2000001003d */
[----:B------:R-:W-:Y:S01]  /*a3d0*/  FFMA.FTZ R114, R15, -R207, R114 ;  /* 0x800000cf0f727223 */ /* 0x000fe20000010072 */
[-C--:B------:R-:W-:Y:S01]  /*a3e0*/  FFMA.FTZ R218, -R101, R123.reuse, R218 ;  /* 0x0000007b65da7223 */ /* 0x080fe200000101da */
[----:B------:R-:W-:Y:S01]  /*a3f0*/  FFMA.FTZ R123, R100, -R123, R217 ;  /* 0x8000007b647b7223 */ /* 0x000fe200000100d9 */
[----:B------:R-:W-:Y:S01]  /*a400*/  FFMA.FTZ R61, R9, R220, R242 ;  /* 0x000000dc093d7223 */ /* 0x000fe200000100f2 */
[----:B------:R-:W-:Y:S01]  /*a410*/  FMUL.FTZ R242, R140, R62 ;  /* 0x0000003e8cf27220 */ /* 0x000fe20000410000 */
[----:B------:R-:W-:Y:S01]  /*a420*/  FFMA.FTZ R198, R14, -R209, R114 ;  /* 0x800000d10ec67223 */ /* 0x000fe20000010072 */
[----:B------:R-:W-:Y:S01]  /*a430*/  FFMA.FTZ R115, R104, -R115, R213 ;  /* 0x8000007368737223 */ /* 0x000fe200000100d5 */
[----:B------:R-:W-:Y:S01]  /*a440*/  FFMA.FTZ R246, R8, R222, R61 ;  /* 0x000000de08f67223 */ /* 0x000fe2000001003d */
[-C--:B------:R-:W-:Y:S01]  /*a450*/  FFMA.FTZ R222, -R195, R63.reuse, R222 ;  /* 0x0000003fc3de7223 */ /* 0x080fe200000101de */
[----:B------:R-:W-:Y:S01]  /*a460*/  FFMA.FTZ R61, R194, -R63, R221 ;  /* 0x8000003fc23d7223 */ /* 0x000fe200000100dd */
[-C--:B------:R-:W-:Y:S01]  /*a470*/  FMUL.FTZ R63, R140, R196.reuse ;  /* 0x000000c48c3f7220 */ /* 0x080fe20000410000 */
[----:B------:R-:W-:Y:S01]  /*a480*/  FFMA.FTZ R67, R141, R196, -R242 ;  /* 0x000000c48d437223 */ /* 0x000fe200000108f2 */
[----:B------:R-:W-:Y:S01]  /*a490*/  FFMA.FTZ R185, R7, R224, R246 ;  /* 0x000000e007b97223 */ /* 0x000fe200000100f6 */
[----:B------:R-:W-:Y:S01]  /*a4a0*/  FFMA.FTZ R198, R13, -R211, R198 ;  /* 0x800000d30dc67223 */ /* 0x000fe200000100c6 */
[----:B------:R-:W-:Y:S01]  /*a4b0*/  FFMA.FTZ R140, R141, R62, R63 ;  /* 0x0000003e8d8c7223 */ /* 0x000fe2000001003f */
[----:B------:R-:W-:Y:S01]  /*a4c0*/  FADD.FTZ R63, R170, R67 ;  /* 0x00000043aa3f7221 */ /* 0x000fe20000010000 */
[----:B------:R-:W-:Y:S01]  /*a4d0*/  FFMA.FTZ R242, R6, R226, R185 ;  /* 0x000000e206f27223 */ /* 0x000fe200000100b9 */
[----:B------:R-:W-:Y:S01]  /*a4e0*/  FMUL.FTZ R185, R186, R196 ;  /* 0x000000c4bab97220 */ /* 0x000fe20000410000 */
[----:B------:R-:W-:Y:S01]  /*a4f0*/  FADD.FTZ R125, R125, R140 ;  /* 0x0000008c7d7d7221 */ /* 0x000fe20000010000 */
[----:B------:R-:W-:Y:S01]  /*a500*/  FMUL.FTZ R140, R142, R63 ;  /* 0x0000003f8e8c7220 */ /* 0x000fe20000410000 */
[----:B------:R-:W-:Y:S01]  /*a510*/  FMUL.FTZ R67, R38, R54 ;  /* 0x0000003626437220 */ /* 0x000fe20000410000 */
[----:B------:R-:W-:Y:S01]  /*a520*/  FFMA.FTZ R198, R12, -R213, R198 ;  /* 0x800000d50cc67223 */ /* 0x000fe200000100c6 */
[-C--:B------:R-:W-:Y:S01]  /*a530*/  FMUL.FTZ R142, R142, R125.reuse ;  /* 0x0000007d8e8e7220 */ /* 0x080fe20000410000 */
[----:B------:R-:W-:Y:S01]  /*a540*/  FFMA.FTZ R141, R143, R125, R140 ;  /* 0x0000007d8f8d7223 */ /* 0x000fe2000001008c */
[----:B------:R-:W-:Y:S01]  /*a550*/  FMUL.FTZ R140, R37, R53 ;  /* 0x00000035258c7220 */ /* 0x000fe20000410000 */
[----:B------:R-:W-:Y:S01]  /*a560*/  FFMA.FTZ R224, -R193, R67, R224 ;  /* 0x00000043c1e07223 */ /* 0x000fe200000101e0 */
[----:B------:R-:W-:Y:S01]  /*a570*/  FFMA.FTZ R142, R143, R63, -R142 ;  /* 0x0000003f8f8e7223 */ /* 0x000fe2000001088e */
[----:B------:R-:W-:Y:S01]  /*a580*/  FADD.FTZ R126, R126, R141 ;  /* 0x0000008d7e7e7221 */ /* 0x000fe20000010000 */
[----:B------:R-:W-:Y:S01]  /*a590*/  FFMA.FTZ R141, R5, R228, R242 ;  /* 0x000000e4058d7223 */ /* 0x000fe200000100f2 */
[----:B------:R-:W-:Y:S01]  /*a5a0*/  FMUL.FTZ R242, R35, R196 ;  /* 0x000000c423f27220 */ /* 0x000fe20000410000 */
[----:B------:R-:W-:Y:S01]  /*a5b0*/  FADD.FTZ R171, R171, R142 ;  /* 0x0000008eabab7221 */ /* 0x000fe20000010000 */
[----:B------:R-:W-:Y:S01]  /*a5c0*/  FMUL.FTZ R170, R144, R126 ;  /* 0x0000007e90aa7220 */ /* 0x000fe20000410000 */
[-C--:B------:R-:W-:Y:S01]  /*a5d0*/  FFMA.FTZ R228, -R189, R199.reuse, R228 ;  /* 0x000000c7bde47223 */ /* 0x080fe200000101e4 */
[----:B------:R-:W-:Y:S01]  /*a5e0*/  FFMA.FTZ R199, R188, -R199, R227 ;  /* 0x800000c7bcc77223 */ /* 0x000fe200000100e3 */
[-C--:B------:R-:W-:Y:S01]  /*a5f0*/  FMUL.FTZ R142, R144, R171.reuse ;  /* 0x000000ab908e7220 */ /* 0x080fe20000410000 */
[----:B------:R-:W-:Y:S01]  /*a600*/  FFMA.FTZ R143, R145, R171, -R170 ;  /* 0x000000ab918f7223 */ /* 0x000fe200000108aa */
[----:B------:R-:W-:Y:S01]  /*a610*/  FMUL.FTZ R188, R188, R63 ;  /* 0x0000003fbcbc7220 */ /* 0x000fe20000410000 */
[----:B------:R-:W-:Y:S01]  /*a620*/  FFMA.FTZ R226, -R191, R140, R226 ;  /* 0x0000008cbfe27223 */ /* 0x000fe200000101e2 */
[----:B------:R-:W-:Y:S01]  /*a630*/  FFMA.FTZ R144, R145, R126, R142 ;  /* 0x0000007e91907223 */ /* 0x000fe2000001008e */
[----:B------:R-:W-:Y:S01]  /*a640*/  FADD.FTZ R143, R172, R143 ;  /* 0x0000008fac8f7221 */ /* 0x000fe20000010000 */
[----:B------:R-:W-:Y:S01]  /*a650*/  FFMA.FTZ R172, R186, -R203, R229 ;  /* 0x800000cbbaac7223 */ /* 0x000fe200000100e5 */
[----:B------:R-:W-:Y:S01]  /*a660*/  FFMA.FTZ R140, R190, -R140, R225 ;  /* 0x8000008cbe8c7223 */ /* 0x000fe200000100e1 */
[----:B------:R-:W-:Y:S01]  /*a670*/  FADD.FTZ R145, R127, R144 ;  /* 0x000000907f917221 */ /* 0x000fe20000010000 */
[C---:B------:R-:W-:Y:S01]  /*a680*/  FMUL.FTZ R170, R146.reuse, R143 ;  /* 0x0000008f92aa7220 */ /* 0x040fe20000410000 */
[C---:B------:R-:W-:Y:S01]  /*a690*/  FFMA.FTZ R127, -R187.reuse, R203, R230 ;  /* 0x000000cbbb7f7223 */ /* 0x040fe200000101e6 */
[----:B------:R-:W-:Y:S01]  /*a6a0*/  FFMA.FTZ R144, R187, R62, R185 ;  /* 0x0000003ebb907223 */ /* 0x000fe200000100b9 */
[-C--:B------:R-:W-:Y:S01]  /*a6b0*/  FMUL.FTZ R146, R146, R145.reuse ;  /* 0x0000009192927220 */ /* 0x080fe20000410000 */
[C---:B------:R-:W-:Y:S01]  /*a6c0*/  FFMA.FTZ R187, R147.reuse, R145, R170 ;  /* 0x0000009193bb7223 */ /* 0x040fe200000100aa */
[----:B------:R-:W-:Y:S01]  /*a6d0*/  FMUL.FTZ R185, R62, UR18 ;  /* 0x000000123eb97c20 */ /* 0x000fe20008410000 */
[----:B------:R-:W-:Y:S01]  /*a6e0*/  MOV R170, UR16 ;  /* 0x0000001000aa7c02 */ /* 0x000fe20008000f00 */
[----:B------:R-:W-:Y:S01]  /*a6f0*/  FFMA.FTZ R186, R147, R143, -R146 ;  /* 0x0000008f93ba7223 */ /* 0x000fe20000010892 */
[C---:B------:R-:W-:Y:S01]  /*a700*/  FMUL.FTZ R147, R196.reuse, UR18 ;  /* 0x00000012c4937c20 */ /* 0x040fe20008410000 */
[----:B------:R-:W-:Y:S01]  /*a710*/  FFMA.FTZ R203, R196, UR19, -R185 ;  /* 0x00000013c4cb7c23 */ /* 0x000fe200080108b9 */
[----:B------:R-:W-:Y:S01]  /*a720*/  FMUL.FTZ R196, R172, R242 ;  /* 0x000000f2acc47220 */ /* 0x000fe20000410000 */
[----:B------:R-:W-:-:S02]  /*a730*/  IMAD R185, R197, 0x84, R170 ;  /* 0x00000084c5b97824 */ /* 0x000fc400078e02aa */
[----:B------:R-:W-:Y:S01]  /*a740*/  FFMA.FTZ R146, R62, UR19, R147 ;  /* 0x000000133e927c23 */ /* 0x000fe20008010093 */
[----:B------:R-:W-:Y:S01]  /*a750*/  FMUL.FTZ R62, R35, R62 ;  /* 0x0000003e233e7220 */ /* 0x000fe20000410000 */
[----:B------:R-:W-:Y:S01]  /*a760*/  FADD.FTZ R173, R173, R186 ;  /* 0x000000baadad7221 */ /* 0x000fe20000010000 */
[----:B------:R-:W-:Y:S01]  /*a770*/  FMUL.FTZ R170, R172, R203 ;  /* 0x000000cbacaa7220 */ /* 0x000fe20000410000 */
[----:B------:R-:W-:Y:S01]  /*a780*/  FADD.FTZ R128, R128, R187 ;  /* 0x000000bb80807221 */ /* 0x000fe20000010000 */
[-C--:B------:R-:W-:Y:S01]  /*a790*/  FMUL.FTZ R147, R172, R62.reuse ;  /* 0x0000003eac937220 */ /* 0x080fe20000410000 */
[-C--:B------:R-:W-:Y:S01]  /*a7a0*/  FFMA.FTZ R172, R127, R62.reuse, R196 ;  /* 0x0000003e7fac7223 */ /* 0x080fe200000100c4 */
[----:B------:R-:W-:Y:S01]  /*a7b0*/  FMUL.FTZ R196, R51, R62 ;  /* 0x0000003e33c47220 */ /* 0x000fe20000410000 */
[C---:B------:R-:W-:Y:S01]  /*a7c0*/  FMUL.FTZ R62, R148.reuse, R173 ;  /* 0x000000ad943e7220 */ /* 0x040fe20000410000 */
[-C--:B------:R-:W-:Y:S01]  /*a7d0*/  FMUL.FTZ R148, R148, R128.reuse ;  /* 0x0000008094947220 */ /* 0x080fe20000410000 */
[----:B------:R-:W-:Y:S01]  /*a7e0*/  FMUL.FTZ R186, R125, UR18 ;  /* 0x000000127dba7c20 */ /* 0x000fe20008410000 */
[----:B------:R-:W-:Y:S01]  /*a7f0*/  FMUL.FTZ R203, R36, R63 ;  /* 0x0000003f24cb7220 */ /* 0x000fe20000410000 */
[C---:B------:R-:W-:Y:S01]  /*a800*/  FFMA.FTZ R62, R149.reuse, R128, R62 ;  /* 0x00000080953e7223 */ /* 0x040fe2000001003e */
[----:B------:R-:W-:Y:S01]  /*a810*/  FFMA.FTZ R187, R149, R173, -R148 ;  /* 0x000000ad95bb7223 */ /* 0x000fe20000010894 */
[----:B------:R-:W-:Y:S01]  /*a820*/  FFMA.FTZ R186, R63, UR19, -R186 ;  /* 0x000000133fba7c23 */ /* 0x000fe200080108ba */
[-C--:B------:R-:W-:Y:S01]  /*a830*/  FFMA.FTZ R189, R189, R125.reuse, R188 ;  /* 0x0000007dbdbd7223 */ /* 0x080fe200000100bc */
[----:B------:R-:W-:Y:S01]  /*a840*/  FADD.FTZ R129, R129, R62 ;  /* 0x0000003e81817221 */ /* 0x000fe20000010000 */
[----:B------:R-:W-:Y:S01]  /*a850*/  FMUL.FTZ R62, R63, UR18 ;  /* 0x000000123f3e7c20 */ /* 0x000fe20008410000 */
[----:B------:R-:W-:Y:S01]  /*a860*/  FADD.FTZ R187, R174, R187 ;  /* 0x000000bbaebb7221 */ /* 0x000fe20000010000 */
[----:B------:R-:W-:Y:S01]  /*a870*/  FMUL.FTZ R63, R36, R125 ;  /* 0x0000007d243f7220 */ /* 0x000fe20000410000 */
[----:B------:R-:W-:Y:S01]  /*a880*/  FMUL.FTZ R205, R199, R203 ;  /* 0x000000cbc7cd7220 */ /* 0x000fe20000410000 */
[----:B------:R-:W-:Y:S01]  /*a890*/  FFMA.FTZ R149, R125, UR19, R62 ;  /* 0x000000137d957c23 */ /* 0x000fe2000801003e */
[C---:B------:R-:W-:Y:S01]  /*a8a0*/  FMUL.FTZ R62, R150.reuse, R129 ;  /* 0x00000081963e7220 */ /* 0x040fe20000410000 */
[----:B------:R-:W-:Y:S01]  /*a8b0*/  FMUL.FTZ R150, R150, R187 ;  /* 0x000000bb96967220 */ /* 0x000fe20000410000 */
[----:B------:R-:W-:Y:S01]  /*a8c0*/  FMUL.FTZ R125, R199, R186 ;  /* 0x000000bac77d7220 */ /* 0x000fe20000410000 */
[----:B------:R-:W-:Y:S01]  /*a8d0*/  FMUL.FTZ R190, R190, R171 ;  /* 0x000000abbebe7220 */ /* 0x000fe20000410000 */
[C---:B------:R-:W-:Y:S01]  /*a8e0*/  FFMA.FTZ R148, R151.reuse, R187, -R62 ;  /* 0x000000bb97947223 */ /* 0x040fe2000001083e */
[----:B------:R-:W-:Y:S01]  /*a8f0*/  FFMA.FTZ R151, R151, R129, R150 ;  /* 0x0000008197977223 */ /* 0x000fe20000010096 */
[-C--:B------:R-:W-:Y:S01]  /*a900*/  FMUL.FTZ R199, R199, R63.reuse ;  /* 0x0000003fc7c77220 */ /* 0x080fe20000410000 */
[----:B------:R-:W-:Y:S01]  /*a910*/  FMUL.FTZ R174, R126, UR18 ;  /* 0x000000127eae7c20 */ /* 0x000fe20008410000 */
[----:B------:R-:W-:Y:S01]  /*a920*/  FADD.FTZ R175, R175, R148 ;  /* 0x00000094afaf7221 */ /* 0x000fe20000010000 */
[----:B------:R-:W-:Y:S01]  /*a930*/  FADD.FTZ R130, R130, R151 ;  /* 0x0000009782827221 */ /* 0x000fe20000010000 */
[----:B------:R-:W-:Y:S01]  /*a940*/  FMUL.FTZ R151, R171, UR18 ;  /* 0x00000012ab977c20 */ /* 0x000fe20008410000 */
[----:B------:R-:W-:Y:S01]  /*a950*/  FFMA.FTZ R62, R228, R63, R205 ;  /* 0x0000003fe43e7223 */ /* 0x000fe200000100cd */
[C---:B------:R-:W-:Y:S01]  /*a960*/  FMUL.FTZ R148, R152.reuse, R175 ;  /* 0x000000af98947220 */ /* 0x040fe20000410000 */
[-C--:B------:R-:W-:Y:S01]  /*a970*/  FMUL.FTZ R152, R152, R130.reuse ;  /* 0x0000008298987220 */ /* 0x080fe20000410000 */
[----:B------:R-:W-:Y:S01]  /*a980*/  FMUL.FTZ R186, R52, R63 ;  /* 0x0000003f34ba7220 */ /* 0x000fe20000410000 */
[----:B------:R-:W-:Y:S01]  /*a990*/  FFMA.FTZ R63, R228, R203, -R199 ;  /* 0x000000cbe43f7223 */ /* 0x000fe200000108c7 */
[C---:B------:R-:W-:Y:S01]  /*a9a0*/  FFMA.FTZ R150, R153.reuse, R130, R148 ;  /* 0x0000008299967223 */ /* 0x040fe20000010094 */
[----:B------:R-:W-:Y:S01]  /*a9b0*/  FFMA.FTZ R153, R153, R175, -R152 ;  /* 0x000000af99997223 */ /* 0x000fe20000010898 */
[-C--:B------:R-:W-:Y:S01]  /*a9c0*/  FFMA.FTZ R148, R191, R126.reuse, R190 ;  /* 0x0000007ebf947223 */ /* 0x080fe200000100be */
[----:B------:R-:W-:Y:S01]  /*a9d0*/  FMUL.FTZ R188, R52, R203 ;  /* 0x000000cb34bc7220 */ /* 0x000fe20000410000 */
[----:B------:R-:W-:Y:S01]  /*a9e0*/  FADD.FTZ R131, R131, R150 ;  /* 0x0000009683837221 */ /* 0x000fe20000010000 */
[----:B------:R-:W-:Y:S01]  /*a9f0*/  FADD.FTZ R153, R176, R153 ;  /* 0x00000099b0997221 */ /* 0x000fe20000010000 */
[----:B------:R-:W-:Y:S01]  /*aa00*/  FFMA.FTZ R191, R171, UR19, -R174 ;  /* 0x00000013abbf7c23 */ /* 0x000fe200080108ae */
[C---:B------:R-:W-:Y:S01]  /*aa10*/  FMUL.FTZ R203, R37.reuse, R171 ;  /* 0x000000ab25cb7220 */ /* 0x040fe20000410000 */
[----:B------:R-:W-:Y:S01]  /*aa20*/  FFMA.FTZ R151, R126, UR19, R151 ;  /* 0x000000137e977c23 */ /* 0x000fe20008010097 */
[----:B------:R-:W-:Y:S01]  /*aa30*/  FMUL.FTZ R199, R37, R126 ;  /* 0x0000007e25c77220 */ /* 0x000fe20000410000 */
[C---:B------:R-:W-:Y:S01]  /*aa40*/  FMUL.FTZ R126, R154.reuse, R131 ;  /* 0x000000839a7e7220 */ /* 0x040fe20000410000 */
[----:B------:R-:W-:Y:S01]  /*aa50*/  FMUL.FTZ R154, R154, R153 ;  /* 0x000000999a9a7220 */ /* 0x000fe20000410000 */
[C---:B------:R-:W-:Y:S01]  /*aa60*/  FMUL.FTZ R171, R140.reuse, R191 ;  /* 0x000000bf8cab7220 */ /* 0x040fe20000410000 */
[C---:B------:R-:W-:Y:S01]  /*aa70*/  FMUL.FTZ R205, R140.reuse, R203 ;  /* 0x000000cb8ccd7220 */ /* 0x040fe20000410000 */
[----:B------:R-:W-:Y:S01]  /*aa80*/  FMUL.FTZ R191, R140, R199 ;  /* 0x000000c78cbf7220 */ /* 0x000fe20000410000 */
[C---:B------:R-:W-:Y:S01]  /*aa90*/  FFMA.FTZ R140, R155.reuse, R153, -R126 ;  /* 0x000000999b8c7223 */ /* 0x040fe2000001087e */
[----:B------:R-:W-:Y:S01]  /*aaa0*/  FFMA.FTZ R155, R155, R131, R154 ;  /* 0x000000839b9b7223 */ /* 0x000fe2000001009a */
[----:B------:R-:W-:Y:S01]  /*aab0*/  FFMA.FTZ R67, R192, -R67, R223 ;  /* 0x80000043c0437223 */ /* 0x000fe200000100df */
[----:B------:R-:W-:Y:S01]  /*aac0*/  FMUL.FTZ R154, R145, UR18 ;  /* 0x00000012919a7c20 */ /* 0x000fe20008410000 */
[----:B------:R-:W-:Y:S01]  /*aad0*/  FADD.FTZ R177, R177, R140 ;  /* 0x0000008cb1b17221 */ /* 0x000fe20000010000 */
[----:B------:R-:W-:Y:S01]  /*aae0*/  FADD.FTZ R132, R132, R155 ;  /* 0x0000009b84847221 */ /* 0x000fe20000010000 */
[----:B------:R-:W-:Y:S01]  /*aaf0*/  FMUL.FTZ R192, R192, R143 ;  /* 0x0000008fc0c07220 */ /* 0x000fe20000410000 */
[----:B------:R-:W-:Y:S01]  /*ab00*/  FMUL.FTZ R152, R143, UR18 ;  /* 0x000000128f987c20 */ /* 0x000fe20008410000 */
[C---:B------:R-:W-:Y:S01]  /*ab10*/  FMUL.FTZ R150, R156.reuse, R177 ;  /* 0x000000b19c967220 */ /* 0x040fe20000410000 */
[-C--:B------:R-:W-:Y:S01]  /*ab20*/  FMUL.FTZ R156, R156, R132.reuse ;  /* 0x000000849c9c7220 */ /* 0x080fe20000410000 */
[CC--:B------:R-:W-:Y:S01]  /*ab30*/  FFMA.FTZ R126, R226.reuse, R199.reuse, R205 ;  /* 0x000000c7e27e7223 */ /* 0x0c0fe200000100cd */
[----:B------:R-:W-:Y:S01]  /*ab40*/  FMUL.FTZ R174, R53, R199 ;  /* 0x000000c735ae7220 */ /* 0x000fe20000410000 */
[C---:B------:R-:W-:Y:S01]  /*ab50*/  FFMA.FTZ R150, R157.reuse, R132, R150 ;  /* 0x000000849d967223 */ /* 0x040fe20000010096 */
[----:B------:R-:W-:Y:S01]  /*ab60*/  FFMA.FTZ R157, R157, R177, -R156 ;  /* 0x000000b19d9d7223 */ /* 0x000fe2000001089c */
[----:B------:R-:W-:Y:S01]  /*ab70*/  FFMA.FTZ R140, R226, R203, -R191 ;  /* 0x000000cbe28c7223 */ /* 0x000fe200000108bf */
[----:B------:R-:W-:Y:S01]  /*ab80*/  FFMA.FTZ R154, R143, UR19, -R154 ;  /* 0x000000138f9a7c23 */ /* 0x000fe2000801089a */
[C---:B------:R-:W-:Y:S01]  /*ab90*/  FMUL.FTZ R199, R38.reuse, R143 ;  /* 0x0000008f26c77220 */ /* 0x040fe20000410000 */
[-C--:B------:R-:W-:Y:S01]  /*aba0*/  FFMA.FTZ R193, R193, R145.reuse, R192 ;  /* 0x00000091c1c17223 */ /* 0x080fe200000100c0 */
[----:B------:R-:W-:Y:S01]  /*abb0*/  FFMA.FTZ R143, R145, UR19, R152 ;  /* 0x00000013918f7c23 */ /* 0x000fe20008010098 */
[----:B------:R-:W-:Y:S01]  /*abc0*/  FMUL.FTZ R191, R38, R145 ;  /* 0x0000009126bf7220 */ /* 0x000fe20000410000 */
[----:B------:R-:W-:Y:S01]  /*abd0*/  FADD.FTZ R145, R178, R157 ;  /* 0x0000009db2917221 */ /* 0x000fe20000010000 */
[----:B------:R-:W-:Y:S01]  /*abe0*/  FADD.FTZ R133, R133, R150 ;  /* 0x0000009685857221 */ /* 0x000fe20000010000 */
[----:B------:R-:W-:Y:S01]  /*abf0*/  FMUL.FTZ R157, R67, R199 ;  /* 0x000000c7439d7220 */ /* 0x000fe20000410000 */
[----:B------:R-:W-:Y:S01]  /*ac00*/  FMUL.FTZ R176, R53, R203 ;  /* 0x000000cb35b07220 */ /* 0x000fe20000410000 */
[C---:B------:R-:W-:Y:S01]  /*ac10*/  FMUL.FTZ R150, R158.reuse, R145 ;  /* 0x000000919e967220 */ /* 0x040fe20000410000 */
[----:B------:R-:W-:Y:S01]  /*ac20*/  FMUL.FTZ R158, R158, R133 ;  /* 0x000000859e9e7220 */ /* 0x000fe20000410000 */
[C---:B------:R-:W-:Y:S01]  /*ac30*/  FMUL.FTZ R155, R67.reuse, R154 ;  /* 0x0000009a439b7220 */ /* 0x040fe20000410000 */
[-C--:B------:R-:W-:Y:S01]  /*ac40*/  FMUL.FTZ R203, R67, R191.reuse ;  /* 0x000000bf43cb7220 */ /* 0x080fe20000410000 */
[----:B------:R-:W-:Y:S01]  /*ac50*/  FFMA.FTZ R67, R224, R191, R157 ;  /* 0x000000bfe0437223 */ /* 0x000fe2000001009d */
        /* <DEDUP_REMOVED lines=9> */
[-C--:B------:R-:W-:Y:S01]  /*acf0*/  FMUL.FTZ R160, R160, R134.reuse ;  /* 0x00000086a0a07220 */ /* 0x080fe20000410000 */
[----:B------:R-:W-:Y:S01]  /*ad00*/  FFMA.FTZ R156, R173, UR19, -R156 ;  /* 0x00000013ad9c7c23 */ /* 0x000fe2000801089c */
[----:B------:R-:W-:Y:S01]  /*ad10*/  FMUL.FTZ R158, R39, R173 ;  /* 0x000000ad279e7220 */ /* 0x000fe20000410000 */
[C---:B------:R-:W-:Y:S01]  /*ad20*/  FFMA.FTZ R154, R161.reuse, R134, R154 ;  /* 0x00000086a19a7223 */ /* 0x040fe2000001009a */
[----:B------:R0:W-:Y:S01]  /*ad30*/  STS [R185+0x10e8], R174 ;  /* 0x0010e8aeb9007388 */ /* 0x0001e20000000800 */
[----:B------:R-:W-:Y:S01]  /*ad40*/  FFMA.FTZ R159, R161, R179, -R160 ;  /* 0x000000b3a19f7223 */ /* 0x000fe200000108a0 */
[----:B------:R-:W-:Y:S01]  /*ad50*/  FMUL.FTZ R161, R61, R158 ;  /* 0x0000009e3da17220 */ /* 0x000fe20000410000 */
[----:B------:R-:W-:Y:S01]  /*ad60*/  FADD.FTZ R154, R135, R154 ;  /* 0x0000009a879a7221 */ /* 0x000fe20000010000 */
[----:B------:R-:W-:Y:S01]  /*ad70*/  FFMA.FTZ R135, R128, UR19, R157 ;  /* 0x0000001380877c23 */ /* 0x000fe2000801009d */
[----:B------:R-:W-:Y:S01]  /*ad80*/  FMUL.FTZ R128, R39, R128 ;  /* 0x0000008027807220 */ /* 0x000fe20000410000 */
[----:B------:R1:W-:Y:S01]  /*ad90*/  STS [R185+0x10ec], R176 ;  /* 0x0010ecb0b9007388 */ /* 0x0003e20000000800 */
[C---:B------:R-:W-:Y:S01]  /*ada0*/  FMUL.FTZ R157, R61.reuse, R156 ;  /* 0x0000009c3d9d7220 */ /* 0x040fe20000410000 */
[----:B------:R-:W-:Y:S01]  /*adb0*/  FADD.FTZ R159, R180, R159 ;  /* 0x0000009fb49f7221 */ /* 0x000fe20000010000 */
[-C--:B------:R-:W-:Y:S01]  /*adc0*/  FMUL.FTZ R61, R61, R128.reuse ;  /* 0x000000803d3d7220 */ /* 0x080fe20000410000 */
[----:B0-----:R-:W-:Y:S01]  /*add0*/  FMUL.FTZ R174, R54, R191 ;  /* 0x000000bf36ae7220 */ /* 0x001fe20000410000 */
[----:B------:R-:W-:Y:S01]  /*ade0*/  FFMA.FTZ R198, R11, -R215, R198 ;  /* 0x800000d70bc67223 */ /* 0x000fe200000100c6 */
[----:B------:R-:W-:Y:S01]  /*adf0*/  FFMA.FTZ R156, R222, R128, R161 ;  /* 0x00000080de9c7223 */ /* 0x000fe200000100a1 */
[----:B------:R-:W-:Y:S01]  /*ae00*/  FMUL.FTZ R161, R40, R129 ;  /* 0x0000008128a17220 */ /* 0x000fe20000410000 */
[----:B------:R-:W-:Y:S01]  /*ae10*/  FMUL.FTZ R195, R42, R153 ;  /* 0x000000992ac37220 */ /* 0x000fe20000410000 */
[----:B------:R0:W-:Y:S01]  /*ae20*/  STS [R185+0x10e0], R174 ;  /* 0x0010e0aeb9007388 */ /* 0x0001e20000000800 */
[----:B-1----:R-:W-:Y:S01]  /*ae30*/  FMUL.FTZ R176, R54, R199 ;  /* 0x000000c736b07220 */ /* 0x002fe20000410000 */
[----:B------:R-:W-:Y:S01]  /*ae40*/  FFMA.FTZ R244, R10, -R217, R198 ;  /* 0x800000d90af47223 */ /* 0x000fe200000100c6 */
[----:B------:R-:W-:Y:S01]  /*ae50*/  FMUL.FTZ R198, R40, R56 ;  /* 0x0000003828c67220 */ /* 0x000fe20000410000 */
[----:B------:R-:W-:Y:S01]  /*ae60*/  FMUL.FTZ R180, R43, R132 ;  /* 0x000000842bb47220 */ /* 0x000fe20000410000 */
[----:B------:R1:W-:Y:S01]  /*ae70*/  STS [R185+0x10f0], R186 ;  /* 0x0010f0bab9007388 */ /* 0x0003e20000000800 */
[----:B------:R-:W-:Y:S01]  /*ae80*/  FFMA.FTZ R150, R224, R199, -R203 ;  /* 0x000000c7e0967223 */ /* 0x000fe200000108cb */
[-C--:B------:R-:W-:Y:S01]  /*ae90*/  FFMA.FTZ R220, -R99, R198.reuse, R220 ;  /* 0x000000c663dc7223 */ /* 0x080fe200000101dc */
[----:B------:R-:W-:Y:S01]  /*aea0*/  FFMA.FTZ R198, R124, -R198, R219 ;  /* 0x800000c67cc67223 */ /* 0x000fe200000100db */
[----:B------:R2:W-:Y:S01]  /*aeb0*/  STS [R185+0x10e4], R176 ;  /* 0x0010e4b0b9007388 */ /* 0x0005e20000000800 */
[----:B0-----:R-:W-:Y:S01]  /*aec0*/  FMUL.FTZ R174, R55, R128 ;  /* 0x0000008037ae7220 */ /* 0x001fe20000410000 */
[----:B------:R-:W-:Y:S01]  /*aed0*/  FFMA.FTZ R128, R222, R158, -R61 ;  /* 0x0000009ede807223 */ /* 0x000fe2000001083d */
[----:B------:R-:W-:Y:S01]  /*aee0*/  FMUL.FTZ R61, R162, R159 ;  /* 0x0000009fa23d7220 */ /* 0x000fe20000410000 */
[----:B------:R-:W-:Y:S01]  /*aef0*/  FMUL.FTZ R173, R198, R161 ;  /* 0x000000a1c6ad7220 */ /* 0x000fe20000410000 */
[----:B------:R-:W-:Y:S01]  /*af00*/  STS [R185+0x10f4], R188 ;  /* 0x0010f4bcb9007388 */ /* 0x000fe20000000800 */
[----:B-1----:R-:W-:Y:S01]  /*af10*/  FMUL.FTZ R186, R58, R195 ;  /* 0x000000c33aba7220 */ /* 0x002fe20000410000 */
[----:B------:R-:W-:Y:S01]  /*af20*/  FFMA.FTZ R61, R163, R154, R61 ;  /* 0x0000009aa33d7223 */ /* 0x000fe2000001003d */
[-C--:B------:R-:W-:Y:S01]  /*af30*/  FFMA.FTZ R210, -R109, R71.reuse, R210 ;  /* 0x000000476dd27223 */ /* 0x080fe200000101d2 */
[----:B------:R0:W-:Y:S01]  /*af40*/  STS [R185+0x10d8], R174 ;  /* 0x0010d8aeb9007388 */ /* 0x0001e20000000800 */
[----:B--2---:R-:W-:Y:S01]  /*af50*/  FMUL.FTZ R176, R55, R158 ;  /* 0x0000009e37b07220 */ /* 0x004fe20000410000 */
[----:B------:R-:W-:Y:S01]  /*af60*/  FMUL.FTZ R158, R162, R154 ;  /* 0x0000009aa29e7220 */ /* 0x000fe20000410000 */
[----:B------:R-:W-:Y:S01]  /*af70*/  FADD.FTZ R136, R136, R61 ;  /* 0x0000003d88887221 */ /* 0x000fe20000010000 */
[----:B------:R1:W-:Y:S01]  /*af80*/  STS [R185+0x10c4], R186 ;  /* 0x0010c4bab9007388 */ /* 0x0003e20000000800 */
[----:B------:R-:W-:Y:S01]  /*af90*/  FFMA.FTZ R71, R108, -R71, R209 ;  /* 0x800000476c477223 */ /* 0x000fe200000100d1 */
[----:B------:R-:W-:Y:S01]  /*afa0*/  FFMA.FTZ R158, R163, R159, -R158 ;  /* 0x0000009fa39e7223 */ /* 0x000fe2000001089e */
[----:B------:R-:W-:Y:S01]  /*afb0*/  FMUL.FTZ R163, R40, R187 ;  /* 0x000000bb28a37220 */ /* 0x000fe20000410000 */
[----:B------:R2:W-:Y:S01]  /*afc0*/  STS [R185+0x10dc], R176 ;  /* 0x0010dcb0b9007388 */ /* 0x0005e20000000800 */
[----:B------:R-:W-:Y:S01]  /*afd0*/  FMUL.FTZ R114, R44, R72 ;  /* 0x000000482c727220 */ /* 0x000fe20000410000 */
[----:B------:R-:W-:Y:S01]  /*afe0*/  FADD.FTZ R181, R181, R158 ;  /* 0x0000009eb5b57221 */ /* 0x000fe20000010000 */
[----:B------:R-:W-:Y:S01]  /*aff0*/  FMUL.FTZ R61, R198, R163 ;  /* 0x000000a3c63d7220 */ /* 0x000fe20000410000 */
[----:B0-----:R-:W-:Y:S01]  /*b000*/  FMUL.FTZ R174, R41, R175 ;  /* 0x000000af29ae7220 */ /* 0x001fe20000410000 */
[----:B------:R-:W-:Y:S01]  /*b010*/  FMUL.FTZ R178, R56, R163 ;  /* 0x000000a338b27220 */ /* 0x000fe20000410000 */
[C---:B------:R-:W-:Y:S01]  /*b020*/  FMUL.FTZ R160, R164.reuse, R181 ;  /* 0x000000b5a4a07220 */ /* 0x040fe20000410000 */
[----:B------:R-:W-:Y:S01]  /*b030*/  FMUL.FTZ R164, R164, R136 ;  /* 0x00000088a4a47220 */ /* 0x000fe20000410000 */
[-C--:B------:R-:W-:Y:S01]  /*b040*/  FFMA.FTZ R158, R220, R161.reuse, R61 ;  /* 0x000000a1dc9e7223 */ /* 0x080fe2000001003d */
[----:B-1----:R-:W-:Y:S01]  /*b050*/  FMUL.FTZ R186, R45, R134 ;  /* 0x000000862dba7220 */ /* 0x002fe20000410000 */
[----:B--2---:R-:W-:Y:S01]  /*b060*/  FMUL.FTZ R176, R56, R161 ;  /* 0x000000a138b07220 */ /* 0x004fe20000410000 */
[C---:B------:R-:W-:Y:S01]  /*b070*/  FFMA.FTZ R161, R165.reuse, R181, -R164 ;  /* 0x000000b5a5a17223 */ /* 0x040fe200000108a4 */
[----:B------:R-:W-:Y:S01]  /*b080*/  FFMA.FTZ R162, R165, R136, R160 ;  /* 0x00000088a5a27223 */ /* 0x000fe200000100a0 */
[----:B------:R-:W-:Y:S01]  /*b090*/  FFMA.FTZ R160, R220, R163, -R173 ;  /* 0x000000a3dca07223 */ /* 0x000fe200000108ad */
[----:B------:R-:W-:Y:S01]  /*b0a0*/  FMUL.FTZ R164, R41, R130 ;  /* 0x0000008229a47220 */ /* 0x000fe20000410000 */
[----:B------:R-:W-:Y:S01]  /*b0b0*/  FADD.FTZ R161, R182, R161 ;  /* 0x000000a1b6a17221 */ /* 0x000fe20000010000 */
[----:B------:R-:W-:Y:S01]  /*b0c0*/  FADD.FTZ R137, R137, R162 ;  /* 0x000000a289897221 */ /* 0x000fe20000010000 */
[C---:B------:R-:W-:Y:S01]  /*b0d0*/  FMUL.FTZ R163, R123.reuse, R174 ;  /* 0x000000ae7ba37220 */ /* 0x040fe20000410000 */
[-C--:B------:R-:W-:Y:S01]  /*b0e0*/  FMUL.FTZ R165, R123, R164.reuse ;  /* 0x000000a47ba57220 */ /* 0x080fe20000410000 */
[C---:B------:R-:W-:Y:S01]  /*b0f0*/  FMUL.FTZ R162, R166.reuse, R161 ;  /* 0x000000a1a6a27220 */ /* 0x040fe20000410000 */
[----:B------:R-:W-:Y:S01]  /*b100*/  FMUL.FTZ R166, R166, R137 ;  /* 0x00000089a6a67220 */ /* 0x000fe20000410000 */
[----:B------:R0:W-:Y:S01]  /*b110*/  STS [R185+0x10d0], R176 ;  /* 0x0010d0b0b9007388 */ /* 0x0001e20000000800 */
[----:B------:R-:W-:Y:S01]  /*b120*/  FMUL.FTZ R173, R122, R195 ;  /* 0x000000c37aad7220 */ /* 0x000fe20000410000 */
[C---:B------:R-:W-:Y:S01]  /*b130*/  FFMA.FTZ R61, R167.reuse, R137, R162 ;  /* 0x00000089a73d7223 */ /* 0x040fe200000100a2 */
[----:B------:R-:W-:Y:S01]  /*b140*/  FFMA.FTZ R166, R167, R161, -R166 ;  /* 0x000000a1a7a67223 */ /* 0x000fe200000108a6 */
[----:B------:R-:W-:Y:S01]  /*b150*/  FFMA.FTZ R162, R218, R164, R163 ;  /* 0x000000a4daa27223 */ /* 0x000fe200000100a3 */
[----:B------:R1:W-:Y:S01]  /*b160*/  STS [R185+0x10d4], R178 ;  /* 0x0010d4b2b9007388 */ /* 0x0003e20000000800 */
[----:B------:R-:W-:Y:S01]  /*b170*/  FADD.FTZ R138, R138, R61 ;  /* 0x0000003d8a8a7221 */ /* 0x000fe20000010000 */
[----:B------:R-:W-:Y:S01]  /*b180*/  FADD.FTZ R183, R183, R166 ;  /* 0x000000a6b7b77221 */ /* 0x000fe20000010000 */
[----:B------:R-:W-:Y:S01]  /*b190*/  FMUL.FTZ R61, R42, R131 ;  /* 0x000000832a3d7220 */ /* 0x000fe20000410000 */
[----:B------:R-:W-:Y:S01]  /*b1a0*/  FFMA.FTZ R212, -R107, R114, R212 ;  /* 0x000000726bd47223 */ /* 0x000fe200000101d4 */
[----:B0-----:R-:W-:Y:S01]  /*b1b0*/  FMUL.FTZ R176, R57, R164 ;  /* 0x000000a439b07220 */ /* 0x001fe20000410000 */
[C---:B------:R-:W-:Y:S01]  /*b1c0*/  FMUL.FTZ R166, R168.reuse, R183 ;  /* 0x000000b7a8a67220 */ /* 0x040fe20000410000 */
[----:B------:R-:W-:Y:S01]  /*b1d0*/  FMUL.FTZ R168, R168, R138 ;  /* 0x0000008aa8a87220 */ /* 0x000fe20000410000 */
[----:B------:R-:W-:Y:S01]  /*b1e0*/  FFMA.FTZ R164, R218, R174, -R165 ;  /* 0x000000aedaa47223 */ /* 0x000fe200000108a5 */
[----:B------:R-:W-:Y:S01]  /*b1f0*/  FFMA.FTZ R173, R216, R61, R173 ;  /* 0x0000003dd8ad7223 */ /* 0x000fe200000100ad */
[CC--:B------:R-:W-:Y:S01]  /*b200*/  FFMA.FTZ R166, R169.reuse, R138.reuse, R166 ;  /* 0x0000008aa9a67223 */ /* 0x0c0fe200000100a6 */
[----:B------:R-:W-:Y:S01]  /*b210*/  FFMA.FTZ R163, R169, R183, -R168 ;  /* 0x000000b7a9a37223 */ /* 0x000fe200000108a8 */
[-C--:B------:R-:W-:Y:S01]  /*b220*/  FMUL.FTZ R182, R58, R61.reuse ;  /* 0x0000003d3ab67220 */ /* 0x080fe20000410000 */
[----:B------:R-:W-:Y:S01]  /*b230*/  FMUL.FTZ R168, R49, R138 ;  /* 0x0000008a31a87220 */ /* 0x000fe20000410000 */
[----:B------:R-:W-:Y:S01]  /*b240*/  FADD.FTZ R139, R139, R166 ;  /* 0x000000a68b8b7221 */ /* 0x000fe20000010000 */
[----:B------:R-:W-:Y:S01]  /*b250*/  FADD.FTZ R163, R184, R163 ;  /* 0x000000a3b8a37221 */ /* 0x000fe20000010000 */
[----:B------:R-:W-:Y:S01]  /*b260*/  FMUL.FTZ R166, R122, R61 ;  /* 0x0000003d7aa67220 */ /* 0x000fe20000410000 */
[----:B-1----:R-:W-:Y:S01]  /*b270*/  FMUL.FTZ R178, R57, R174 ;  /* 0x000000ae39b27220 */ /* 0x002fe20000410000 */
[C---:B------:R-:W-:Y:S01]  /*b280*/  FMUL.FTZ R167, R50.reuse, R139 ;  /* 0x0000008b32a77220 */ /* 0x040fe20000410000 */
[----:B------:R-:W-:Y:S01]  /*b290*/  FMUL.FTZ R165, R50, R163 ;  /* 0x000000a332a57220 */ /* 0x000fe20000410000 */
[----:B------:R-:W-:Y:S01]  /*b2a0*/  FFMA.FTZ R169, R216, R195, -R166 ;  /* 0x000000c3d8a97223 */ /* 0x000fe200000108a6 */
[----:B------:R-:W-:Y:S01]  /*b2b0*/  FMUL.FTZ R166, R49, R183 ;  /* 0x000000b731a67220 */ /* 0x000fe20000410000 */
[----:B------:R0:W-:Y:S01]  /*b2c0*/  STS [R185+0x10c8], R176 ;  /* 0x0010c8b0b9007388 */ /* 0x0001e20000000800 */
[----:B------:R-:W-:Y:S01]  /*b2d0*/  FMUL.FTZ R61, R66, R165 ;  /* 0x000000a5423d7220 */ /* 0x000fe20000410000 */
[C---:B------:R-:W-:Y:S01]  /*b2e0*/  FMUL.FTZ R199, R201.reuse, R168 ;  /* 0x000000a8c9c77220 */ /* 0x040fe20000410000 */
[----:B------:R-:W-:Y:S01]  /*b2f0*/  FMUL.FTZ R191, R201, R166 ;  /* 0x000000a6c9bf7220 */ /* 0x000fe20000410000 */
[----:B------:R1:W-:Y:S01]  /*b300*/  STS [R185+0x10cc], R178 ;  /* 0x0010ccb2b9007388 */ /* 0x0003e20000000800 */
[----:B------:R-:W-:Y:S01]  /*b310*/  FFMA.FTZ R61, R200, R167, R61 ;  /* 0x000000a7c83d7223 */ /* 0x000fe2000001003d */
[----:B------:R-:W-:Y:S01]  /*b320*/  FMUL.FTZ R195, R48, R137 ;  /* 0x0000008930c37220 */ /* 0x000fe20000410000 */
[----:B------:R-:W-:Y:S01]  /*b330*/  FFMA.FTZ R174, R202, R168, R191 ;  /* 0x000000a8caae7223 */ /* 0x000fe200000100bf */
[----:B------:R-:W-:Y:S01]  /*b340*/  FMUL.FTZ R184, R43, R177 ;  /* 0x000000b12bb87220 */ /* 0x000fe20000410000 */
[----:B------:R-:W-:Y:S01]  /*b350*/  FADD.FTZ R61, RZ, R61 ;  /* 0x0000003dff3d7221 */ /* 0x000fe20000010000 */
[----:B------:R-:W-:Y:S01]  /*b360*/  FMUL.FTZ R191, R48, R161 ;  /* 0x000000a130bf7220 */ /* 0x000fe20000410000 */
[----:B------:R-:W-:Y:S01]  /*b370*/  STS [R185+0x10c0], R182 ;  /* 0x0010c0b6b9007388 */ /* 0x000fe20000000800 */
[----:B------:R-:W-:Y:S01]  /*b380*/  FMUL.FTZ R188, R59, R184 ;  /* 0x000000b83bbc7220 */ /* 0x000fe20000410000 */
[----:B0-----:R-:W-:Y:S01]  /*b390*/  FADD.FTZ R176, R61, R174 ;  /* 0x000000ae3db07221 */ /* 0x001fe20000010000 */
[----:B------:R-:W-:Y:S01]  /*b3a0*/  FMUL.FTZ R61, R66, R167 ;  /* 0x000000a7423d7220 */ /* 0x000fe20000410000 */
[----:B-1----:R-:W-:Y:S01]  /*b3b0*/  FMUL.FTZ R178, R59, R180 ;  /* 0x000000b43bb27220 */ /* 0x002fe20000410000 */
[----:B------:R-:W-:Y:S01]  /*b3c0*/  FFMA.FTZ R174, R202, R166, -R199 ;  /* 0x000000a6caae7223 */ /* 0x000fe200000108c7 */
[----:B------:R-:W-:Y:S01]  /*b3d0*/  FMUL.FTZ R199, R115, R184 ;  /* 0x000000b873c77220 */ /* 0x000fe20000410000 */
[----:B------:R-:W-:Y:S01]  /*b3e0*/  FFMA.FTZ R61, R200, R165, -R61 ;  /* 0x000000a5c83d7223 */ /* 0x000fe2000001083d */
[----:B------:R-:W-:Y:S01]  /*b3f0*/  FMUL.FTZ R203, R68, R191 ;  /* 0x000000bf44cb7220 */ /* 0x000fe20000410000 */
[----:B------:R0:W-:Y:S01]  /*b400*/  STS [R185+0x10b8], R178 ;  /* 0x0010b8b2b9007388 */ /* 0x0001e20000000800 */
[----:B------:R-:W-:Y:S01]  /*b410*/  FFMA.FTZ R114, R106, -R114, R211 ;  /* 0x800000726a727223 */ /* 0x000fe200000100d3 */
[----:B------:R-:W-:Y:S01]  /*b420*/  FADD.FTZ R61, RZ, R61 ;  /* 0x0000003dff3d7221 */ /* 0x000fe20000010000 */
[-C--:B------:R-:W-:Y:S01]  /*b430*/  FFMA.FTZ R203, R204, R195.reuse, R203 ;  /* 0x000000c3cccb7223 */ /* 0x080fe200000100cb */
[----:B------:R1:W-:Y:S01]  /*b440*/  STS [R185+0x10bc], R188 ;  /* 0x0010bcbcb9007388 */ /* 0x0003e20000000800 */
[----:B------:R-:W-:Y:S01]  /*b450*/  FFMA.FTZ R147, R127, R242, -R147 ;  /* 0x000000f27f937223 */ /* 0x000fe20000010893 */
[----:B------:R-:W-:Y:S01]  /*b460*/  FADD.FTZ R61, R61, R174 ;  /* 0x000000ae3d3d7221 */ /* 0x000fe20000010000 */
[-C--:B------:R-:W-:Y:S01]  /*b470*/  FFMA.FTZ R174, R214, R180.reuse, R199 ;  /* 0x000000b4d6ae7223 */ /* 0x080fe200000100c7 */
[----:B------:R-:W-:Y:S01]  /*b480*/  FMUL.FTZ R199, R115, R180 ;  /* 0x000000b473c77220 */ /* 0x000fe20000410000 */
[----:B------:R-:W-:Y:S01]  /*b490*/  FMUL.FTZ R180, R47, R136 ;  /* 0x000000882fb47220 */ /* 0x000fe20000410000 */
[----:B0-----:R-:W-:Y:S01]  /*b4a0*/  FMUL.FTZ R178, R68, R195 ;  /* 0x000000c344b27220 */ /* 0x001fe20000410000 */
[----:B------:R-:W-:Y:S01]  /*b4b0*/  FADD.FTZ R182, R176, R203 ;  /* 0x000000cbb0b67221 */ /* 0x000fe20000010000 */
[----:B------:R-:W-:Y:S01]  /*b4c0*/  FFMA.FTZ R176, R214, R184, -R199 ;  /* 0x000000b8d6b07223 */ /* 0x000fe200000108c7 */
[----:B------:R-:W-:Y:S01]  /*b4d0*/  FMUL.FTZ R207, R69, R180 ;  /* 0x000000b445cf7220 */ /* 0x000fe20000410000 */
[----:B------:R-:W-:Y:S01]  /*b4e0*/  FFMA.FTZ R178, R204, R191, -R178 ;  /* 0x000000bfccb27223 */ /* 0x000fe200000108b2 */
[C---:B------:R-:W-:Y:S01]  /*b4f0*/  FMUL.FTZ R199, R46.reuse, R159 ;  /* 0x0000009f2ec77220 */ /* 0x040fe20000410000 */
[----:B------:R-:W-:Y:S01]  /*b500*/  FMUL.FTZ R203, R46, R154 ;  /* 0x0000009a2ecb7220 */ /* 0x000fe20000410000 */
[----:B------:R-:W-:Y:S01]  /*b510*/  FMUL.FTZ R242, R51, R242 ;  /* 0x000000f233f27220 */ /* 0x000fe20000410000 */
[----:B------:R-:W-:Y:S01]  /*b520*/  FADD.FTZ R61, R61, R178 ;  /* 0x000000b23d3d7221 */ /* 0x000fe20000010000 */
[----:B------:R-:W-:Y:S01]  /*b530*/  FMUL.FTZ R178, R47, R181 ;  /* 0x000000b52fb27220 */ /* 0x000fe20000410000 */
[C---:B------:R-:W-:Y:S01]  /*b540*/  FMUL.FTZ R168, R77.reuse, R168 ;  /* 0x000000a84da87220 */ /* 0x040fe20000410000 */
[----:B------:R-:W-:Y:S01]  /*b550*/  FMUL.FTZ R166, R77, R166 ;  /* 0x000000a64da67220 */ /* 0x000fe20000410000 */
[----:B------:R-:W-:Y:S01]  /*b560*/  STS [R185+0x10f8], R196 ;  /* 0x0010f8c4b9007388 */ /* 0x000fe20000000800 */
[-C--:B------:R-:W-:Y:S01]  /*b570*/  FMUL.FTZ R205, R69, R178.reuse ;  /* 0x000000b245cd7220 */ /* 0x080fe20000410000 */
[-C--:B------:R-:W-:Y:S01]  /*b580*/  FFMA.FTZ R184, R206, R178.reuse, -R207 ;  /* 0x000000b2ceb87223 */ /* 0x080fe200000108cf */
[----:B------:R-:W-:Y:S01]  /*b590*/  FMUL.FTZ R207, R70, R199 ;  /* 0x000000c746cf7220 */ /* 0x000fe20000410000 */
[----:B------:R-:W-:Y:S01]  /*b5a0*/  FMUL.FTZ R178, R75, R178 ;  /* 0x000000b24bb27220 */ /* 0x000fe20000410000 */
[-C--:B------:R-:W-:Y:S01]  /*b5b0*/  FFMA.FTZ R205, R206, R180.reuse, R205 ;  /* 0x000000b4cecd7223 */ /* 0x080fe200000100cd */
[----:B------:R-:W-:Y:S01]  /*b5c0*/  FADD.FTZ R61, R61, R184 ;  /* 0x000000b83d3d7221 */ /* 0x000fe20000010000 */
[-C--:B------:R-:W-:Y:S01]  /*b5d0*/  FFMA.FTZ R184, R208, R203.reuse, R207 ;  /* 0x000000cbd0b87223 */ /* 0x080fe200000100cf */
[----:B------:R-:W-:Y:S01]  /*b5e0*/  FMUL.FTZ R207, R70, R203 ;  /* 0x000000cb46cf7220 */ /* 0x000fe20000410000 */
[----:B------:R-:W-:Y:S01]  /*b5f0*/  FADD.FTZ R205, R182, R205 ;  /* 0x000000cdb6cd7221 */ /* 0x000fe20000010000 */
[----:B------:R-:W-:Y:S01]  /*b600*/  FMUL.FTZ R182, R45, R179 ;  /* 0x000000b32db67220 */ /* 0x000fe20000410000 */
[----:B------:R-:W-:Y:S01]  /*b610*/  FMUL.FTZ R180, R75, R180 ;  /* 0x000000b44bb47220 */ /* 0x000fe20000410000 */
[----:B------:R-:W-:Y:S01]  /*b620*/  STS [R185+0x10fc], R242 ;  /* 0x0010fcf2b9007388 */ /* 0x000fe20000000800 */
[----:B------:R-:W-:Y:S01]  /*b630*/  FADD.FTZ R205, R205, R184 ;  /* 0x000000b8cdcd7221 */ /* 0x000fe20000010000 */
[----:B------:R-:W-:Y:S01]  /*b640*/  FFMA.FTZ R184, R208, R199, -R207 ;  /* 0x000000c7d0b87223 */ /* 0x000fe200000108cf */
[C---:B------:R-:W-:Y:S01]  /*b650*/  FMUL.FTZ R209, R71.reuse, R182 ;  /* 0x000000b647d17220 */ /* 0x040fe20000410000 */
[----:B------:R-:W-:Y:S01]  /*b660*/  FMUL.FTZ R207, R71, R186 ;  /* 0x000000ba47cf7220 */ /* 0x000fe20000410000 */
[----:B------:R-:W-:Y:S01]  /*b670*/  FMUL.FTZ R190, R73, R182 ;  /* 0x000000b649be7220 */ /* 0x000fe20000410000 */
[----:B------:R-:W-:Y:S01]  /*b680*/  FADD.FTZ R61, R61, R184 ;  /* 0x000000b83d3d7221 */ /* 0x000fe20000010000 */
[C---:B-1----:R-:W-:Y:S01]  /*b690*/  FFMA.FTZ R188, R210.reuse, R186, R209 ;  /* 0x000000bad2bc7223 */ /* 0x042fe200000100d1 */
[----:B------:R-:W-:Y:S01]  /*b6a0*/  FFMA.FTZ R184, R210, R182, -R207 ;  /* 0x000000b6d2b87223 */ /* 0x000fe200000108cf */
[C---:B------:R-:W-:Y:S01]  /*b6b0*/  FMUL.FTZ R207, R44.reuse, R145 ;  /* 0x000000912ccf7220 */ /* 0x040fe20000410000 */
[----:B------:R-:W-:Y:S01]  /*b6c0*/  FMUL.FTZ R186, R73, R186 ;  /* 0x000000ba49ba7220 */ /* 0x000fe20000410000 */
[----:B------:R-:W-:Y:S01]  /*b6d0*/  FADD.FTZ R188, R205, R188 ;  /* 0x000000bccdbc7221 */ /* 0x000fe20000010000 */
[----:B------:R-:W-:Y:S01]  /*b6e0*/  FADD.FTZ R184, R61, R184 ;  /* 0x000000b83db87221 */ /* 0x000fe20000010000 */
[----:B------:R-:W-:Y:S01]  /*b6f0*/  FMUL.FTZ R205, R44, R133 ;  /* 0x000000852ccd7220 */ /* 0x000fe20000410000 */
[-C--:B------:R-:W-:Y:S01]  /*b700*/  FMUL.FTZ R61, R114, R207.reuse ;  /* 0x000000cf723d7220 */ /* 0x080fe20000410000 */
[----:B------:R-:W-:Y:S01]  /*b710*/  FMUL.FTZ R194, R72, R207 ;  /* 0x000000cf48c27220 */ /* 0x000fe20000410000 */
[----:B------:R-:W-:Y:S01]  /*b720*/  FMUL.FTZ R182, R74, R199 ;  /* 0x000000c74ab67220 */ /* 0x000fe20000410000 */
[-C--:B------:R-:W-:Y:S01]  /*b730*/  FMUL.FTZ R192, R72, R205.reuse ;  /* 0x000000cd48c07220 */ /* 0x080fe20000410000 */
[-C--:B------:R-:W-:Y:S01]  /*b740*/  FFMA.FTZ R209, R212, R205.reuse, R61 ;  /* 0x000000cdd4d17223 */ /* 0x080fe2000001003d */
[----:B------:R-:W-:Y:S01]  /*b750*/  FMUL.FTZ R205, R114, R205 ;  /* 0x000000cd72cd7220 */ /* 0x000fe20000410000 */
[----:B------:R-:W-:Y:S01]  /*b760*/  MOV R61, UR29 ;  /* 0x0000001d003d7c02 */ /* 0x000fe20008000f00 */
[----:B------:R-:W-:Y:S01]  /*b770*/  STS [R185+0x10b4], R194 ;  /* 0x0010b4c2b9007388 */ /* 0x000fe20000000800 */
[----:B------:R-:W-:Y:S01]  /*b780*/  FADD.FTZ R209, R188, R209 ;  /* 0x000000d1bcd17221 */ /* 0x000fe20000010000 */
[----:B------:R-:W-:Y:S01]  /*b790*/  FFMA.FTZ R205, R212, R207, -R205 ;  /* 0x000000cfd4cd7223 */ /* 0x000fe200000108cd */
[----:B------:R-:W-:Y:S01]  /*b7a0*/  LEA R61, R61, -R60, 0x1 ;  /* 0x8000003c3d3d7211 */ /* 0x000fe200078e08ff */
[----:B------:R-:W-:Y:S01]  /*b7b0*/  FMUL.FTZ R60, R74, R203 ;  /* 0x000000cb4a3c7220 */ /* 0x000fe20000410000 */
[----:B------:R-:W-:Y:S01]  /*b7c0*/  FADD.FTZ R174, R209, R174 ;  /* 0x000000aed1ae7221 */ /* 0x000fe20000010000 */
[----:B------:R-:W-:Y:S01]  /*b7d0*/  FADD.FTZ R205, R184, R205 ;  /* 0x000000cdb8cd7221 */ /* 0x000fe20000010000 */
[----:B------:R-:W-:Y:S01]  /*b7e0*/  STS [R185+0x10b0], R192 ;  /* 0x0010b0c0b9007388 */ /* 0x000fe20000000800 */
[----:B------:R-:W-:Y:S01]  /*b7f0*/  FFMA.FTZ R244, R9, -R219, R244 ;  /* 0x800000db09f47223 */ /* 0x000fe200000100f4 */
[----:B------:R-:W-:Y:S01]  /*b800*/  FADD.FTZ R173, R174, R173 ;  /* 0x000000adaead7221 */ /* 0x000fe20000010000 */
[----:B------:R-:W-:Y:S01]  /*b810*/  FADD.FTZ R176, R205, R176 ;  /* 0x000000b0cdb07221 */ /* 0x000fe20000010000 */
[----:B------:R0:W-:Y:S01]  /*b820*/  STS [R185+0x10a0], R60 ;  /* 0x0010a03cb9007388 */ /* 0x0001e20000000800 */
[----:B------:R-:W-:Y:S01]  /*b830*/  FFMA.FTZ R244, R8, -R221, R244 ;  /* 0x800000dd08f47223 */ /* 0x000fe200000100f4 */
[----:B------:R-:W-:Y:S01]  /*b840*/  FADD.FTZ R173, R173, R162 ;  /* 0x000000a2adad7221 */ /* 0x000fe20000010000 */
[----:B------:R-:W-:Y:S01]  /*b850*/  FADD.FTZ R169, R176, R169 ;  /* 0x000000a9b0a97221 */ /* 0x000fe20000010000 */
[C---:B------:R-:W-:Y:S01]  /*b860*/  FMUL.FTZ R162, R76.reuse, R191 ;  /* 0x000000bf4ca27220 */ /* 0x040fe20000410000 */
[----:B------:R-:W-:Y:S01]  /*b870*/  STS [R185+0x10a8], R186 ;  /* 0x0010a8bab9007388 */ /* 0x000fe20000000800 */
[----:B------:R-:W-:Y:S01]  /*b880*/  FADD.FTZ R173, R173, R158 ;  /* 0x0000009eadad7221 */ /* 0x000fe20000010000 */
[----:B------:R-:W-:Y:S01]  /*b890*/  FADD.FTZ R169, R169, R164 ;  /* 0x000000a4a9a97221 */ /* 0x000fe20000010000 */
[----:B------:R-:W-:Y:S01]  /*b8a0*/  FFMA.FTZ R223, R7, -R223, R244 ;  /* 0x800000df07df7223 */ /* 0x000fe200000100f4 */
[----:B------:R-:W-:Y:S01]  /*b8b0*/  STS [R185+0x10ac], R190 ;  /* 0x0010acbeb9007388 */ /* 0x000fe20000000800 */
[----:B0-----:R-:W-:Y:S01]  /*b8c0*/  FMUL.FTZ R60, R76, R195 ;  /* 0x000000c34c3c7220 */ /* 0x001fe20000410000 */
[----:B------:R-:W-:Y:S01]  /*b8d0*/  FADD.FTZ R169, R169, R160 ;  /* 0x000000a0a9a97221 */ /* 0x000fe20000010000 */
[----:B------:R-:W-:Y:S01]  /*b8e0*/  FADD.FTZ R156, R173, R156 ;  /* 0x0000009cad9c7221 */ /* 0x000fe20000010000 */
[----:B------:R-:W-:Y:S01]  /*b8f0*/  STS [R185+0x10a4], R182 ;  /* 0x0010a4b6b9007388 */ /* 0x000fe20000000800 */
[----:B------:R-:W-:Y:S01]  /*b900*/  FFMA.FTZ R244, R6, -R225, R223 ;  /* 0x800000e106f47223 */ /* 0x000fe200000100df */
        /* <DEDUP_REMOVED lines=9> */
[----:B------:R-:W-:Y:S01]  /*b9a0*/  FFMA.FTZ R142, R5, -R227, R244 ;  /* 0x800000e3058e7223 */ /* 0x000fe200000100f4 */
[----:B------:R0:W-:Y:S01]  /*b9b0*/  STS [R185+0x1090], R60 ;  /* 0x0010903cb9007388 */ /* 0x0001e20000000800 */
[----:B------:R-:W-:Y:S01]  /*b9c0*/  ISETP.GE.AND P2, PT, R61, 0x1, PT ;  /* 0x000000013d00780c */ /* 0x000fe20003f46270 */
[----:B------:R-:W-:Y:S01]  /*b9d0*/  FADD.FTZ R156, R140, R63 ;  /* 0x0000003f8c9c7221 */ /* 0x000fe20000010000 */
[----:B------:R-:W-:Y:S01]  /*b9e0*/  FFMA.FTZ R63, R4, -R229, R142 ;  /* 0x800000e5043f7223 */ /* 0x000fe2000001008e */
[----:B------:R1:W-:Y:S01]  /*b9f0*/  STS [R185+0x1094], R162 ;  /* 0x001094a2b9007388 */ /* 0x0003e20000000800 */
[----:B------:R-:W-:Y:S01]  /*ba00*/  FMUL.FTZ R142, R124, R187 ;  /* 0x000000bb7c8e7220 */ /* 0x000fe20000410000 */
[----:B------:R-:W-:Y:S01]  /*ba10*/  FMUL.FTZ R124, R187, UR18 ;  /* 0x00000012bb7c7c20 */ /* 0x000fe20008410000 */
[----:B------:R-:W-:Y:S01]  /*ba20*/  FADD.FTZ R67, R67, R62 ;  /* 0x0000003e43437221 */ /* 0x000fe20000010000 */
[----:B------:R-:W-:Y:S01]  /*ba30*/  STS [R185+0x1088], R168 ;  /* 0x001088a8b9007388 */ /* 0x000fe20000000800 */
[----:B------:R-:W-:Y:S01]  /*ba40*/  FMUL.FTZ R209, R175, UR18 ;  /* 0x00000012afd17c20 */ /* 0x000fe20008410000 */
[----:B0-----:R-:W-:Y:S01]  /*ba50*/  IADD3 R60, PT, PT, R197, 0x40, RZ ;  /* 0x00000040c53c7810 */ /* 0x001fe20007ffe0ff */
[----:B------:R-:W-:Y:S01]  /*ba60*/  FFMA.FTZ R213, R129, UR19, R124 ;  /* 0x0000001381d57c23 */ /* 0x000fe2000801007c */
[----:B------:R-:W-:Y:S01]  /*ba70*/  STS [R185+0x108c], R166 ;  /* 0x00108ca6b9007388 */ /* 0x000fe20000000800 */
[----:B------:R-:W-:Y:S01]  /*ba80*/  FMUL.FTZ R124, R153, UR18 ;  /* 0x00000012997c7c20 */ /* 0x000fe20008410000 */
[----:B------:R-:W-:Y:S01]  /*ba90*/  LEA.HI R126, R60, R197, RZ, 0x1b ;  /* 0x000000c53c7e7211 */ /* 0x000fe200078fd8ff */
[----:B-1----:R-:W-:Y:S01]  /*baa0*/  FMUL.FTZ R162, R137, UR18 ;  /* 0x0000001289a27c20 */ /* 0x002fe20008410000 */
[----:B------:R-:W-:Y:S01]  /*bab0*/  STS [R185+0x1080], R128 ;  /* 0x00108080b9007388 */ /* 0x000fe20000000800 */
[----:B------:R-:W-:Y:S01]  /*bac0*/  FFMA.FTZ R205, R131, UR19, R124 ;  /* 0x0000001383cd7c23 */ /* 0x000fe2000801007c */
[----:B------:R-:W-:Y:S01]  /*bad0*/  LEA R215, R126, UR16, 0x2 ;  /* 0x000000107ed77c11 */ /* 0x000fe2000f8e10ff */
[----:B------:R-:W-:Y:S01]  /*bae0*/  FMUL.FTZ R126, R129, UR18 ;  /* 0x00000012817e7c20 */ /* 0x000fe20008410000 */
[----:B------:R0:W-:Y:S01]  /*baf0*/  STS [R185+0x1084], R150 ;  /* 0x00108496b9007388 */ /* 0x0001e20000000800 */
[----:B------:R-:W-:Y:S01]  /*bb00*/  FMUL.FTZ R124, R145, UR18 ;  /* 0x00000012917c7c20 */ /* 0x000fe20008410000 */
[----:B------:R-:W-:Y:S01]  /*bb10*/  FADD.FTZ R60, R67, R172 ;  /* 0x000000ac433c7221 */ /* 0x000fe20000010000 */
[----:B------:R-:W-:Y:S01]  /*bb20*/  FFMA.FTZ R211, R187, UR19, -R126 ;  /* 0x00000013bbd37c23 */ /* 0x000fe2000801087e */
[----:B------:R-:W-:Y:S01]  /*bb30*/  BAR.SYNC.DEFER_BLOCKING 0x0 ;  /* 0x0000000000007b1d */ /* 0x000fe20000010000 */
        /* <DEDUP_REMOVED lines=9> */
[----:B0-----:R-:W-:Y:S01]  /*bbd0*/  FMUL.FTZ R150, R130, UR18 ;  /* 0x0000001282967c20 */ /* 0x001fe20008410000 */
[----:B------:R-:W-:Y:S01]  /*bbe0*/  FMUL.FTZ R203, R177, UR18 ;  /* 0x00000012b1cb7c20 */ /* 0x000fe20008410000 */
[----:B------:R-:W-:Y:S01]  /*bbf0*/  FFMA.FTZ R199, R145, UR19, -R126 ;  /* 0x0000001391c77c23 */ /* 0x000fe2000801087e */
[----:B------:R-:W-:Y:S01]  /*bc00*/  FFMA.FTZ R169, R137, UR19, R124 ;  /* 0x0000001389a97c23 */ /* 0x000fe2000801007c */
        /* <DEDUP_REMOVED lines=9> */
[----:B------:R-:W-:Y:S01]  /*bca0*/  FFMA.FTZ R62, R4, R230, R141 ;  /* 0x000000e6043e7223 */ /* 0x000fe2000001008d */
[----:B------:R-:W0:Y:S01]  /*bcb0*/  LDS R215, [R215+0x1180] ;  /* 0x00118000d7d77984 */ /* 0x000e220000000800 */
[----:B------:R-:W-:Y:S01]  /*bcc0*/  IADD3 R160, PT, PT, R197, 0x80, RZ ;  /* 0x00000080c5a07810 */ /* 0x000fe20007ffe0ff */
[----:B------:R-:W-:Y:S01]  /*bcd0*/  FFMA.FTZ R150, R175, UR19, -R150 ;  /* 0x00000013af967c23 */ /* 0x000fe20008010896 */
[----:B------:R-:W-:Y:S01]  /*bce0*/  IADD3 R158, PT, PT, R197, 0xc0, RZ ;  /* 0x000000c0c59e7810 */ /* 0x000fe20007ffe0ff */
[----:B------:R-:W-:Y:S01]  /*bcf0*/  FFMA.FTZ R209, R130, UR19, R209 ;  /* 0x0000001382d17c23 */ /* 0x000fe200080100d1 */
[----:B------:R-:W-:Y:S01]  /*bd00*/  ISETP.GE.AND P3, PT, R61, 0x41, PT ;  /* 0x000000413d00780c */ /* 0x000fe20003f66270 */
[----:B------:R-:W-:Y:S01]  /*bd10*/  FFMA.FTZ R140, R177, UR19, -R140 ;  /* 0x00000013b18c7c23 */ /* 0x000fe2000801088c */
[----:B------:R-:W-:Y:S01]  /*bd20*/  FFMA.FTZ R203, R132, UR19, R203 ;  /* 0x0000001384cb7c23 */ /* 0x000fe200080100cb */
[----:B------:R-:W-:Y:S01]  /*bd30*/  FFMA.FTZ R128, R179, UR19, -R128 ;  /* 0x00000013b3807c23 */ /* 0x000fe20008010880 */
        /* <DEDUP_REMOVED lines=8> */
[----:B------:R-:W-:Y:S06]  /*bdc0*/  @!P2 BRA `(.L_x_7863) ;  /* 0x000000000010a947 */ /* 0x000fec0003800000 */
[----:B------:R-:W-:-:S04]  /*bdd0*/  LEA.HI R162, R197, R197, RZ, 0x1b ;  /* 0x000000c5c5a27211 */ /* 0x000fc800078fd8ff */
[----:B------:R-:W-:-:S05]  /*bde0*/  LEA R162, R162, UR16, 0x2 ;  /* 0x00000010a2a27c11 */ /* 0x000fca000f8e10ff */
[----:B------:R-:W1:Y:S04]  /*bdf0*/  LDS R217, [R162+0x1080] ;  /* 0x00108000a2d97984 */ /* 0x000e680000000800 */
[----:B-1----:R1:W-:Y:S02]  /*be00*/  REDG.E.ADD.F32.FTZ.RN.STRONG.GPU desc[UR30][R64.64], R217 ;  /* 0x000000d9400079a6 */ /* 0x0023e4000c12f31e */
.L_x_7863:
[----:B------:R-:W-:Y:S05]  /*be10*/  BSYNC.RECONVERGENT B0 ;  /* 0x0000000000007941 */ /* 0x000fea0003800200 */
.L_x_7862:
[----:B------:R-:W-:Y:S04]  /*be20*/  BSSY.RECONVERGENT B0, `(.L_x_7864) ;  /* 0x0000003000007945 */ /* 0x000fe80003800200 */
[----:B------:R-:W-:Y:S05]  /*be30*/  @!P3 BRA `(.L_x_7865) ;  /* 0x000000000004b947 */ /* 0x000fea0003800000 */
[----:B0-----:R2:W-:Y:S02]  /*be40*/  REDG.E.ADD.F32.FTZ.RN.STRONG.GPU desc[UR30][R64.64+0x100], R215 ;  /* 0x000100d7400079a6 */ /* 0x0015e4000c12f31e */
.L_x_7865:
[----:B------:R-:W-:Y:S05]  /*be50*/  BSYNC.RECONVERGENT B0 ;  /* 0x0000000000007941 */ /* 0x000fea0003800200 */
.L_x_7864:
[-C--:B------:R-:W-:Y:S01]  /*be60*/  LEA.HI R160, R160, R197.reuse, RZ, 0x1b ;  /* 0x000000c5a0a07211 */ /* 0x080fe200078fd8ff */
[----:B------:R-:W-:Y:S01]  /*be70*/  BSSY.RECONVERGENT B0, `(.L_x_7866) ;  /* 0x000000f000007945 */ /* 0x000fe20003800200 */
[----:B------:R-:W-:Y:S02]  /*be80*/  ISETP.GE.AND P6, PT, R61, 0x81, PT ;  /* 0x000000813d00780c */ /* 0x000fe40003fc6270 */
[----:B------:R-:W-:Y:S02]  /*be90*/  LEA R160, R160, UR16, 0x2 ;  /* 0x00000010a0a07c11 */ /* 0x000fe4000f8e10ff */
[C---:B------:R-:W-:Y:S02]  /*bea0*/  IADD3 R162, PT, PT, R197.reuse, 0x100, RZ ;  /* 0x00000100c5a27810 */ /* 0x040fe40007ffe0ff */
[----:B------:R-:W-:Y:S01]  /*beb0*/  LEA.HI R158, R158, R197, RZ, 0x1b ;  /* 0x000000c59e9e7211 */ /* 0x000fe200078fd8ff */
[----:B0-2---:R0:W2:Y:S01]  /*bec0*/  LDS R215, [R160+0x1280] ;  /* 0x00128000a0d77984 */ /* 0x0050a20000000800 */
[----:B------:R-:W-:-:S02]  /*bed0*/  IADD3 R164, PT, PT, R197, 0x140, RZ ;  /* 0x00000140c5a47810 */ /* 0x000fc40007ffe0ff */
        /* <DEDUP_REMOVED lines=8> */
.L_x_7867:
[----:B------:R-:W-:Y:S05]  /*bf60*/  BSYNC.RECONVERGENT B0 ;  /* 0x0000000000007941 */ /* 0x000fea0003800200 */
.L_x_7866:
[----:B0-2---:R0:W2:Y:S01]  /*bf70*/  LDS R215, [R166+0x1380] ;  /* 0x00138000a6d77984 */ /* 0x0050a20000000800 */
[----:B------:R-:W-:Y:S01]  /*bf80*/  BSSY.RECONVERGENT B0, `(.L_x_7868) ;  /* 0x0000006000007945 */ /* 0x000fe20003800200 */
[----:B------:R-:W-:Y:S02]  /*bf90*/  IADD3 R158, PT, PT, R197, 0x180, RZ ;  /* 0x00000180c59e7810 */ /* 0x000fe40007ffe0ff */
[----:B------:R-:W-:Y:S02]  /*bfa0*/  LEA.HI R164, R164, R197, RZ, 0x1b ;  /* 0x000000c5a4a47211 */ /* 0x000fe400078fd8ff */
[----:B------:R-:W-:Y:S01]  /*bfb0*/  LEA R162, R162, UR16, 0x2 ;  /* 0x00000010a2a27c11 */ /* 0x000fe2000f8e10ff */
[----:B------:R-:W-:Y:S06]  /*bfc0*/  @!P2 BRA `(.L_x_7869) ;  /* 0x000000000004a947 */ /* 0x000fec0003800000 */
[----:B--2---:R3:W-:Y:S02]  /*bfd0*/  REDG.E.ADD.F32.FTZ.RN.STRONG.GPU desc[UR30][R64.64+0x300], R215 ;  /* 0x000300d7400079a6 */ /* 0x0047e4000c12f31e */
.L_x_7869:
[----:B------:R-:W-:Y:S05]  /*bfe0*/  BSYNC.RECONVERGENT B0 ;  /* 0x0000000000007941 */ /* 0x000fea0003800200 */
.L_x_7868:
[----:B--23--:R2:W3:Y:S01]  /*bff0*/  LDS R215, [R162+0x1480] ;  /* 0x00148000a2d77984 */ /* 0x00c4e20000000800 */
[----:B------:R-:W-:Y:S01]  /*c000*/  BSSY.RECONVERGENT B0, `(.L_x_7870) ;  /* 0x0000005000007945 */ /* 0x000fe20003800200 */
[----:B------:R-:W-:Y:S02]  /*c010*/  LEA.HI R158, R158, R197, RZ, 0x1b ;  /* 0x000000c59e9e7211 */ /* 0x000fe400078fd8ff */
[----:B------:R-:W-:Y:S01]  /*c020*/  LEA R164, R164, UR16, 0x2 ;  /* 0x00000010a4a47c11 */ /* 0x000fe2000f8e10ff */
[----:B------:R-:W-:Y:S06]  /*c030*/  @!P3 BRA `(.L_x_7871) ;  /* 0x000000000004b947 */ /* 0x000fec0003800000 */
[----:B---3--:R4:W-:Y:S02]  /*c040*/  REDG.E.ADD.F32.FTZ.RN.STRONG.GPU desc[UR30][R64.64+0x400], R215 ;  /* 0x000400d7400079a6 */ /* 0x0089e4000c12f31e */
.L_x_7871:
[----:B------:R-:W-:Y:S05]  /*c050*/  BSYNC.RECONVERGENT B0 ;  /* 0x0000000000007941 */ /* 0x000fea0003800200 */
.L_x_7870:
[----:B---34-:R3:W4:Y:S01]  /*c060*/  LDS R215, [R164+0x1580] ;  /* 0x00158000a4d77984 */ /* 0x0187220000000800 */
[----:B------:R-:W-:Y:S01]  /*c070*/  BSSY.RECONVERGENT B0, `(.L_x_7872) ;  /* 0x0000004000007945 */ /* 0x000fe20003800200 */
[----:B------:R-:W-:-:S03]  /*c080*/  LEA R160, R158, UR16, 0x2 ;  /* 0x000000109ea07c11 */ /* 0x000fc6000f8e10ff */
[----:B------:R-:W-:Y:S05]  /*c090*/  @!P4 BRA `(.L_x_7873) ;  /* 0x000000000004c947 */ /* 0x000fea0003800000 */
[----:B----4-:R4:W-:Y:S02]  /*c0a0*/  REDG.E.ADD.F32.FTZ.RN.STRONG.GPU desc[UR30][R64.64+0x500], R215 ;  /* 0x000500d7400079a6 */ /* 0x0109e4000c12f31e */
.L_x_7873:
[----:B------:R-:W-:Y:S05]  /*c0b0*/  BSYNC.RECONVERGENT B0 ;  /* 0x0000000000007941 */ /* 0x000fea0003800200 */
.L_x_7872:
[----:B----4-:R4:W0:Y:S01]  /*c0c0*/  LDS R215, [R160+0x1680] ;  /* 0x00168000a0d77984 */ /* 0x0108220000000800 */
[----:B------:R-:W-:Y:S01]  /*c0d0*/  BSSY.RECONVERGENT B0, `(.L_x_7874) ;  /* 0x0000004000007945 */ /* 0x000fe20003800200 */
[----:B------:R-:W-:-:S03]  /*c0e0*/  IADD3 R158, PT, PT, R197, 0x1c0, RZ ;  /* 0x000001c0c59e7810 */ /* 0x000fc60007ffe0ff */
[----:B------:R-:W-:Y:S05]  /*c0f0*/  @!P5 BRA `(.L_x_7875) ;  /* 0x000000000004d947 */ /* 0x000fea0003800000 */
[----:B0-----:R0:W-:Y:S02]  /*c100*/  REDG.E.ADD.F32.FTZ.RN.STRONG.GPU desc[UR30][R64.64+0x600], R215 ;  /* 0x000600d7400079a6 */ /* 0x0011e4000c12f31e */
.L_x_7875:
[----:B------:R-:W-:Y:S05]  /*c110*/  BSYNC.RECONVERGENT B0 ;  /* 0x0000000000007941 */ /* 0x000fea0003800200 */
.L_x_7874:
[-C--:B------:R-:W-:Y:S01]  /*c120*/  LEA.HI R158, R158, R197.reuse, RZ, 0x1b ;  /* 0x000000c59e9e7211 */ /* 0x080fe200078fd8ff */
[----:B------:R-:W-:Y:S01]  /*c130*/  BSSY.RECONVERGENT B0, `(.L_x_7876) ;  /* 0x0000010000007945 */ /* 0x000fe20003800200 */
[----:B------:R-:W-:Y:S02]  /*c140*/  ISETP.GE.AND P6, PT, R61, 0x1c1, PT ;  /* 0x000001c13d00780c */ /* 0x000fe40003fc6270 */
[----:B------:R-:W-:Y:S02]  /*c150*/  LEA R158, R158, UR16, 0x2 ;  /* 0x000000109e9e7c11 */ /* 0x000fe4000f8e10ff */
[C---:B----4-:R-:W-:Y:S02]  /*c160*/  IADD3 R160, PT, PT, R197.reuse, 0x200, RZ ;  /* 0x00000200c5a07810 */ /* 0x050fe40007ffe0ff */
[----:B--2---:R-:W-:Y:S01]  /*c170*/  IADD3 R162, PT, PT, R197, 0x240, RZ ;  /* 0x00000240c5a27810 */ /* 0x004fe20007ffe0ff */
[----:B0-----:R0:W2:Y:S01]  /*c180*/  LDS R215, [R158+0x1780] ;  /* 0x001780009ed77984 */ /* 0x0010a20000000800 */
[----:B------:R-:W-:-:S02]  /*c190*/  LEA.HI R160, R160, R197, RZ, 0x1b ;  /* 0x000000c5a0a07211 */ /* 0x000fc400078fd8ff */
[----:B---3--:R-:W-:Y:S02]  /*c1a0*/  IADD3 R164, PT, PT, R197, 0x280, RZ ;  /* 0x00000280c5a47810 */ /* 0x008fe40007ffe0ff */
[----:B------:R-:W-:Y:S02]  /*c1b0*/  LEA R160, R160, UR16, 0x2 ;  /* 0x00000010a0a07c11 */ /* 0x000fe4000f8e10ff */
[----:B------:R-:W-:Y:S02]  /*c1c0*/  LEA.HI R162, R162, R197, RZ, 0x1b ;  /* 0x000000c5a2a27211 */ /* 0x000fe400078fd8ff */
[C---:B------:R-:W-:Y:S02]  /*c1d0*/  ISETP.GE.AND P2, PT, R61.reuse, 0x201, PT ;  /* 0x000002013d00780c */ /* 0x040fe40003f46270 */
[C---:B------:R-:W-:Y:S02]  /*c1e0*/  ISETP.GE.AND P3, PT, R61.reuse, 0x241, PT ;  /* 0x000002413d00780c */ /* 0x040fe40003f66270 */
[----:B------:R-:W-:-:S02]  /*c1f0*/  ISETP.GE.AND P4, PT, R61, 0x281, PT ;  /* 0x000002813d00780c */ /* 0x000fc40003f86270 */
[----:B------:R-:W-:Y:S01]  /*c200*/  ISETP.GE.AND P5, PT, R61, 0x2c1, PT ;  /* 0x000002c13d00780c */ /* 0x000fe20003fa6270 */
[----:B0-----:R-:W-:-:S12]  /*c210*/  @!P6 BRA `(.L_x_7877) ;  /* 0x000000000004e947 */ /* 0x001fd80003800000 */
[----:B--2---:R0:W-:Y:S02]  /*c220*/  REDG.E.ADD.F32.FTZ.RN.STRONG.GPU desc[UR30][R64.64+0x700], R215 ;  /* 0x000700d7400079a6 */ /* 0x0041e4000c12f31e */
.L_x_7877:
[----:B------:R-:W-:Y:S05]  /*c230*/  BSYNC.RECONVERGENT B0 ;  /* 0x0000000000007941 */ /* 0x000fea0003800200 */
.L_x_7876:
[----:B0-2---:R0:W2:Y:S01]  /*c240*/  LDS R215, [R160+0x1880] ;  /* 0x00188000a0d77984 */ /* 0x0050a20000000800 */
[----:B------:R-:W-:Y:S01]  /*c250*/  BSSY.RECONVERGENT B0, `(.L_x_7878) ;  /* 0x0000006000007945 */ /* 0x000fe20003800200 */
[----:B------:R-:W-:Y:S02]  /*c260*/  IADD3 R158, PT, PT, R197, 0x2c0, RZ ;  /* 0x000002c0c59e7810 */ /* 0x000fe40007ffe0ff */
[----:B------:R-:W-:Y:S02]  /*c270*/  LEA.HI R164, R164, R197, RZ, 0x1b ;  /* 0x000000c5a4a47211 */ /* 0x000fe400078fd8ff */
[----:B------:R-:W-:Y:S01]  /*c280*/  LEA R162, R162, UR16, 0x2 ;  /* 0x00000010a2a27c11 */ /* 0x000fe2000f8e10ff */
[----:B------:R-:W-:Y:S06]  /*c290*/  @!P2 BRA `(.L_x_7879) ;  /* 0x000000000004a947 */ /* 0x000fec0003800000 */
[----:B--2---:R3:W-:Y:S02]  /*c2a0*/  REDG.E.ADD.F32.FTZ.RN.STRONG.GPU desc[UR30][R64.64+0x800], R215 ;  /* 0x000800d7400079a6 */ /* 0x0047e4000c12f31e */
.L_x_7879:
[----:B------:R-:W-:Y:S05]  /*c2b0*/  BSYNC.RECONVERGENT B0 ;  /* 0x0000000000007941 */ /* 0x000fea0003800200 */
.L_x_7878:
[----:B--23--:R2:W3:Y:S01]  /*c2c0*/  LDS R215, [R162+0x1980] ;  /* 0x00198000a2d77984 */ /* 0x00c4e20000000800 */
[----:B------:R-:W-:Y:S01]  /*c2d0*/  BSSY.RECONVERGENT B0, `(.L_x_7880) ;  /* 0x0000005000007945 */ /* 0x000fe20003800200 */
[----:B------:R-:W-:Y:S02]  /*c2e0*/  LEA.HI R158, R158, R197, RZ, 0x1b ;  /* 0x000000c59e9e7211 */ /* 0x000fe400078fd8ff */
[----:B------:R-:W-:Y:S01]  /*c2f0*/  LEA R164, R164, UR16, 0x2 ;  /* 0x00000010a4a47c11 */ /* 0x000fe2000f8e10ff */
[----:B------:R-:W-:Y:S06]  /*c300*/  @!P3 BRA `(.L_x_7881) ;  /* 0x000000000004b947 */ /* 0x000fec0003800000 */
[----:B---3--:R4:W-:Y:S02]  /*c310*/  REDG.E.ADD.F32.FTZ.RN.STRONG.GPU desc[UR30][R64.64+0x900], R215 ;  /* 0x000900d7400079a6 */ /* 0x0089e4000c12f31e */
.L_x_7881:
[----:B------:R-:W-:Y:S05]  /*c320*/  BSYNC.RECONVERGENT B0 ;  /* 0x0000000000007941 */ /* 0x000fea0003800200 */
.L_x_7880:
[----:B---34-:R3:W4:Y:S01]  /*c330*/  LDS R215, [R164+0x1a80] ;  /* 0x001a8000a4d77984 */ /* 0x0187220000000800 */
[----:B------:R-:W-:Y:S01]  /*c340*/  BSSY.RECONVERGENT B0, `(.L_x_7882) ;  /* 0x0000004000007945 */ /* 0x000fe20003800200 */
[----:B--2---:R-:W-:-:S03]  /*c350*/  LEA R162, R158, UR16, 0x2 ;  /* 0x000000109ea27c11 */ /* 0x004fc6000f8e10ff */
[----:B------:R-:W-:Y:S05]  /*c360*/  @!P4 BRA `(.L_x_7883) ;  /* 0x000000000004c947 */ /* 0x000fea0003800000 */
[----:B----4-:R2:W-:Y:S02]  /*c370*/  REDG.E.ADD.F32.FTZ.RN.STRONG.GPU desc[UR30][R64.64+0xa00], R215 ;  /* 0x000a00d7400079a6 */ /* 0x0105e4000c12f31e */
.L_x_7883:
[----:B------:R-:W-:Y:S05]  /*c380*/  BSYNC.RECONVERGENT B0 ;  /* 0x0000000000007941 */ /* 0x000fea0003800200 */
.L_x_7882:
[----:B--2-4-:R2:W4:Y:S01]  /*c390*/  LDS R215, [R162+0x1b80] ;  /* 0x001b8000a2d77984 */ /* 0x0145220000000800 */
[----:B------:R-:W-:Y:S01]  /*c3a0*/  BSSY.RECONVERGENT B0, `(.L_x_7884) ;  /* 0x0000005000007945 */ /* 0x000fe20003800200 */
[C---:B------:R-:W-:Y:S02]  /*c3b0*/  IADD3 R158, PT, PT, R197.reuse, 0x300, RZ ;  /* 0x00000300c59e7810 */ /* 0x040fe40007ffe0ff */
[----:B0-----:R-:W-:Y:S01]  /*c3c0*/  IADD3 R160, PT, PT, R197, 0x340, RZ ;  /* 0x00000340c5a07810 */ /* 0x001fe20007ffe0ff */
[----:B------:R-:W-:Y:S06]  /*c3d0*/  @!P5 BRA `(.L_x_7885) ;  /* 0x000000000004d947 */ /* 0x000fec0003800000 */
[----:B----4-:R0:W-:Y:S02]  /*c3e0*/  REDG.E.ADD.F32.FTZ.RN.STRONG.GPU desc[UR30][R64.64+0xb00], R215 ;  /* 0x000b00d7400079a6 */ /* 0x0101e4000c12f31e */
.L_x_7885:
[----:B------:R-:W-:Y:S05]  /*c3f0*/  BSYNC.RECONVERGENT B0 ;  /* 0x0000000000007941 */ /* 0x000fea0003800200 */
.L_x_7884:
        /* <DEDUP_REMOVED lines=16> */
.L_x_7887:
[----:B------:R-:W-:Y:S05]  /*c500*/  BSYNC.RECONVERGENT B0 ;  /* 0x0000000000007941 */ /* 0x000fea0003800200 */
.L_x_7886:
[----:B0-2---:R0:W2:Y:S01]  /*c510*/  LDS R215, [R160+0x1d80] ;  /* 0x001d8000a0d77984 */ /* 0x0050a20000000800 */
[----:B------:R-:W-:Y:S01]  /*c520*/  BSSY.RECONVERGENT B0, `(.L_x_7888) ;  /* 0x0000006000007945 */ /* 0x000fe20003800200 */
[----:B------:R-:W-:Y:S02]  /*c530*/  LOP3.LUT R158, R197, 0x400, RZ, 0xfc, !PT ;  /* 0x00000400c59e7812 */ /* 0x000fe400078efcff */
[----:B------:R-:W-:Y:S02]  /*c540*/  LEA.HI R164, R164, R197, RZ, 0x1b ;  /* 0x000000c5a4a47211 */ /* 0x000fe400078fd8ff */
[----:B------:R-:W-:Y:S01]  /*c550*/  LEA R162, R162, UR16, 0x2 ;  /* 0x00000010a2a27c11 */ /* 0x000fe2000f8e10ff */
[----:B------:R-:W-:Y:S06]  /*c560*/  @!P2 BRA `(.L_x_7889) ;  /* 0x000000000004a947 */ /* 0x000fec0003800000 */
[----:B--2---:R3:W-:Y:S02]  /*c570*/  REDG.E.ADD.F32.FTZ.RN.STRONG.GPU desc[UR30][R64.64+0xd00], R215 ;  /* 0x000d00d7400079a6 */ /* 0x0047e4000c12f31e */
.L_x_7889:
[----:B------:R-:W-:Y:S05]  /*c580*/  BSYNC.RECONVERGENT B0 ;  /* 0x0000000000007941 */ /* 0x000fea0003800200 */
.L_x_7888:
[----:B--23--:R2:W3:Y:S01]  /*c590*/  LDS R215, [R162+0x1e80] ;  /* 0x001e8000a2d77984 */ /* 0x00c4e20000000800 */
[----:B------:R-:W-:Y:S01]  /*c5a0*/  BSSY.RECONVERGENT B0, `(.L_x_7890) ;  /* 0x0000005000007945 */ /* 0x000fe20003800200 */
[----:B------:R-:W-:Y:S02]  /*c5b0*/  LEA.HI R158, R158, R197, RZ, 0x1b ;  /* 0x000000c59e9e7211 */ /* 0x000fe400078fd8ff */
[----:B------:R-:W-:Y:S01]  /*c5c0*/  LEA R164, R164, UR16, 0x2 ;  /* 0x00000010a4a47c11 */ /* 0x000fe2000f8e10ff */
[----:B------:R-:W-:Y:S06]  /*c5d0*/  @!P3 BRA `(.L_x_7891) ;  /* 0x000000000004b947 */ /* 0x000fec0003800000 */
[----:B---3--:R4:W-:Y:S02]  /*c5e0*/  REDG.E.ADD.F32.FTZ.RN.STRONG.GPU desc[UR30][R64.64+0xe00], R215 ;  /* 0x000e00d7400079a6 */ /* 0x0089e4000c12f31e */
.L_x_7891:
[----:B------:R-:W-:Y:S05]  /*c5f0*/  BSYNC.RECONVERGENT B0 ;  /* 0x0000000000007941 */ /* 0x000fea0003800200 */
.L_x_7890:
[----:B---34-:R3:W4:Y:S01]  /*c600*/  LDS R215, [R164+0x1f80] ;  /* 0x001f8000a4d77984 */ /* 0x0187220000000800 */
[----:B------:R-:W-:Y:S01]  /*c610*/  BSSY.RECONVERGENT B0, `(.L_x_7892) ;  /* 0x0000004000007945 */ /* 0x000fe20003800200 */
[----:B--2---:R-:W-:-:S03]  /*c620*/  LEA R162, R158, UR16, 0x2 ;  /* 0x000000109ea27c11 */ /* 0x004fc6000f8e10ff */
[----:B------:R-:W-:Y:S05]  /*c630*/  @!P4 BRA `(.L_x_7893) ;  /* 0x000000000004c947 */ /* 0x000fea0003800000 */
[----:B----4-:R2:W-:Y:S02]  /*c640*/  REDG.E.ADD.F32.FTZ.RN.STRONG.GPU desc[UR30][R64.64+0xf00], R215 ;  /* 0x000f00d7400079a6 */ /* 0x0105e4000c12f31e */
.L_x_7893:
[----:B------:R-:W-:Y:S05]  /*c650*/  BSYNC.RECONVERGENT B0 ;  /* 0x0000000000007941 */ /* 0x000fea0003800200 */
.L_x_7892:
[----:B--2-4-:R2:W4:Y:S01]  /*c660*/  LDS R215, [R162+0x2080] ;  /* 0x00208000a2d77984 */ /* 0x0145220000000800 */
[----:B------:R-:W-:Y:S01]  /*c670*/  BSSY.RECONVERGENT B0, `(.L_x_7894) ;  /* 0x0000005000007945 */ /* 0x000fe20003800200 */
[C---:B------:R-:W-:Y:S02]  /*c680*/  IADD3 R158, PT, PT, R197.reuse, 0x440, RZ ;  /* 0x00000440c59e7810 */ /* 0x040fe40007ffe0ff */
[----:B0-----:R-:W-:Y:S01]  /*c690*/  IADD3 R160, PT, PT, R197, 0x480, RZ ;  /* 0x00000480c5a07810 */ /* 0x001fe20007ffe0ff */
[----:B------:R-:W-:Y:S06]  /*c6a0*/  @!P5 BRA `(.L_x_7895) ;  /* 0x000000000004d947 */ /* 0x000fec0003800000 */
[----:B----4-:R0:W-:Y:S02]  /*c6b0*/  REDG.E.ADD.F32.FTZ.RN.STRONG.GPU desc[UR30][R64.64+0x1000], R215 ;  /* 0x001000d7400079a6 */ /* 0x0101e4000c12f31e */
.L_x_7895:
[----:B------:R-:W-:Y:S05]  /*c6c0*/  BSYNC.RECONVERGENT B0 ;  /* 0x0000000000007941 */ /* 0x000fea0003800200 */
.L_x_7894:
        /* <DEDUP_REMOVED lines=16> */
.L_x_7897:
[----:B------:R-:W-:Y:S05]  /*c7d0*/  BSYNC.RECONVERGENT B0 ;  /* 0x0000000000007941 */ /* 0x000fea0003800200 */
.L_x_7896:
[----:B0-2---:R0:W2:Y:S01]  /*c7e0*/  LDS R215, [R160+0x2280] ;  /* 0x00228000a0d77984 */ /* 0x0050a20000000800 */
[----:B------:R-:W-:Y:S01]  /*c7f0*/  BSSY.RECONVERGENT B0, `(.L_x_7898) ;  /* 0x0000006000007945 */ /* 0x000fe20003800200 */
[----:B------:R-:W-:Y:S02]  /*c800*/  IADD3 R158, PT, PT, R197, 0x540, RZ ;  /* 0x00000540c59e7810 */ /* 0x000fe40007ffe0ff */
[----:B------:R-:W-:Y:S02]  /*c810*/  LEA.HI R164, R164, R197, RZ, 0x1b ;  /* 0x000000c5a4a47211 */ /* 0x000fe400078fd8ff */
[----:B------:R-:W-:Y:S01]  /*c820*/  LEA R162, R162, UR16, 0x2 ;  /* 0x00000010a2a27c11 */ /* 0x000fe2000f8e10ff */
[----:B------:R-:W-:Y:S06]  /*c830*/  @!P2 BRA `(.L_x_7899) ;  /* 0x000000000004a947 */ /* 0x000fec0003800000 */
[----:B--2---:R3:W-:Y:S02]  /*c840*/  REDG.E.ADD.F32.FTZ.RN.STRONG.GPU desc[UR30][R64.64+0x1200], R215 ;  /* 0x001200d7400079a6 */ /* 0x0047e4000c12f31e */
.L_x_7899:
[----:B------:R-:W-:Y:S05]  /*c850*/  BSYNC.RECONVERGENT B0 ;  /* 0x0000000000007941 */ /* 0x000fea0003800200 */
.L_x_7898:
[----:B--23--:R2:W3:Y:S01]  /*c860*/  LDS R215, [R162+0x2380] ;  /* 0x00238000a2d77984 */ /* 0x00c4e20000000800 */
[----:B------:R-:W-:Y:S01]  /*c870*/  BSSY.RECONVERGENT B0, `(.L_x_7900) ;  /* 0x0000005000007945 */ /* 0x000fe20003800200 */
[----:B------:R-:W-:Y:S02]  /*c880*/  LEA.HI R158, R158, R197, RZ, 0x1b ;  /* 0x000000c59e9e7211 */ /* 0x000fe400078fd8ff */
[----:B------:R-:W-:Y:S01]  /*c890*/  LEA R164, R164, UR16, 0x2 ;  /* 0x00000010a4a47c11 */ /* 0x000fe2000f8e10ff */
[----:B------:R-:W-:Y:S06]  /*c8a0*/  @!P3 BRA `(.L_x_7901) ;  /* 0x000000000004b947 */ /* 0x000fec0003800000 */
[----:B---3--:R4:W-:Y:S02]  /*c8b0*/  REDG.E.ADD.F32.FTZ.RN.STRONG.GPU desc[UR30][R64.64+0x1300], R215 ;  /* 0x001300d7400079a6 */ /* 0x0089e4000c12f31e */
.L_x_7901:
[----:B------:R-:W-:Y:S05]  /*c8c0*/  BSYNC.RECONVERGENT B0 ;  /* 0x0000000000007941 */ /* 0x000fea0003800200 */
.L_x_7900:
[----:B---34-:R3:W4:Y:S01]  /*c8d0*/  LDS R215, [R164+0x2480] ;  /* 0x00248000a4d77984 */ /* 0x0187220000000800 */
[----:B------:R-:W-:Y:S01]  /*c8e0*/  BSSY.RECONVERGENT B0, `(.L_x_7902) ;  /* 0x0000004000007945 */ /* 0x000fe20003800200 */
[----:B--2---:R-:W-:-:S03]  /*c8f0*/  LEA R162, R158, UR16, 0x2 ;  /* 0x000000109ea27c11 */ /* 0x004fc6000f8e10ff */
[----:B------:R-:W-:Y:S05]  /*c900*/  @!P4 BRA `(.L_x_7903) ;  /* 0x000000000004c947 */ /* 0x000fea0003800000 */
[----:B----4-:R2:W-:Y:S02]  /*c910*/  REDG.E.ADD.F32.FTZ.RN.STRONG.GPU desc[UR30][R64.64+0x1400], R215 ;  /* 0x001400d7400079a6 */ /* 0x0105e4000c12f31e */
.L_x_7903:
[----:B------:R-:W-:Y:S05]  /*c920*/  BSYNC.RECONVERGENT B0 ;  /* 0x0000000000007941 */ /* 0x000fea0003800200 */
.L_x_7902:
[----:B--2-4-:R2:W4:Y:S01]  /*c930*/  LDS R215, [R162+0x2580] ;  /* 0x00258000a2d77984 */ /* 0x0145220000000800 */
[----:B------:R-:W-:Y:S01]  /*c940*/  BSSY.RECONVERGENT B0, `(.L_x_7904) ;  /* 0x0000005000007945 */ /* 0x000fe20003800200 */
[C---:B------:R-:W-:Y:S02]  /*c950*/  IADD3 R158, PT, PT, R197.reuse, 0x580, RZ ;  /* 0x00000580c59e7810 */ /* 0x040fe40007ffe0ff */
[----:B0-----:R-:W-:Y:S01]  /*c960*/  IADD3 R160, PT, PT, R197, 0x5c0, RZ ;  /* 0x000005c0c5a07810 */ /* 0x001fe20007ffe0ff */
[----:B------:R-:W-:Y:S06]  /*c970*/  @!P5 BRA `(.L_x_7905) ;  /* 0x000000000004d947 */ /* 0x000fec0003800000 */
[----:B----4-:R0:W-:Y:S02]  /*c980*/  REDG.E.ADD.F32.FTZ.RN.STRONG.GPU desc[UR30][R64.64+0x1500], R215 ;  /* 0x001500d7400079a6 */ /* 0x0101e4000c12f31e */
.L_x_7905:
[----:B------:R-:W-:Y:S05]  /*c990*/  BSYNC.RECONVERGENT B0 ;  /* 0x0000000000007941 */ /* 0x000fea0003800200 */
.L_x_7904:
        /* <DEDUP_REMOVED lines=16> */
.L_x_7907:
[----:B------:R-:W-:Y:S05]  /*caa0*/  BSYNC.RECONVERGENT B0 ;  /* 0x0000000000007941 */ /* 0x000fea0003800200 */
.L_x_7906:
[----:B0-2---:R0:W2:Y:S01]  /*cab0*/  LDS R215, [R160+0x2780] ;  /* 0x00278000a0d77984 */ /* 0x0050a20000000800 */
[----:B------:R-:W-:Y:S01]  /*cac0*/  BSSY.RECONVERGENT B0, `(.L_x_7908) ;  /* 0x0000006000007945 */ /* 0x000fe20003800200 */
[----:B------:R-:W-:Y:S02]  /*cad0*/  IADD3 R158, PT, PT, R197, 0x680, RZ ;  /* 0x00000680c59e7810 */ /* 0x000fe40007ffe0ff */
[----:B------:R-:W-:Y:S02]  /*cae0*/  LEA.HI R164, R164, R197, RZ, 0x1b ;  /* 0x000000c5a4a47211 */ /* 0x000fe400078fd8ff */
[----:B------:R-:W-:Y:S01]  /*caf0*/  LEA R162, R162, UR16, 0x2 ;  /* 0x00000010a2a27c11 */ /* 0x000fe2000f8e10ff */
[----:B------:R-:W-:Y:S06]  /*cb00*/  @!P2 BRA `(.L_x_7909) ;  /* 0x000000000004a947 */ /* 0x000fec0003800000 */
[----:B--2---:R3:W-:Y:S02]  /*cb10*/  REDG.E.ADD.F32.FTZ.RN.STRONG.GPU desc[UR30][R64.64+0x1700], R215 ;  /* 0x001700d7400079a6 */ /* 0x0047e4000c12f31e */
.L_x_7909:
[----:B------:R-:W-:Y:S05]  /*cb20*/  BSYNC.RECONVERGENT B0 ;  /* 0x0000000000007941 */ /* 0x000fea0003800200 */
.L_x_7908:
[----:B--23--:R2:W3:Y:S01]  /*cb30*/  LDS R215, [R162+0x2880] ;  /* 0x00288000a2d77984 */ /* 0x00c4e20000000800 */
[----:B------:R-:W-:Y:S01]  /*cb40*/  BSSY.RECONVERGENT B0, `(.L_x_7910) ;  /* 0x0000005000007945 */ /* 0x000fe20003800200 */
[----:B------:R-:W-:Y:S02]  /*cb50*/  LEA.HI R158, R158, R197, RZ, 0x1b ;  /* 0x000000c59e9e7211 */ /* 0x000fe400078fd8ff */
[----:B------:R-:W-:Y:S01]  /*cb60*/  LEA R164, R164, UR16, 0x2 ;  /* 0x00000010a4a47c11 */ /* 0x000fe2000f8e10ff */
[----:B------:R-:W-:Y:S06]  /*cb70*/  @!P3 BRA `(.L_x_7911) ;  /* 0x000000000004b947 */ /* 0x000fec0003800000 */
[----:B---3--:R4:W-:Y:S02]  /*cb80*/  REDG.E.ADD.F32.FTZ.RN.STRONG.GPU desc[UR30][R64.64+0x1800], R215 ;  /* 0x001800d7400079a6 */ /* 0x0089e4000c12f31e */
.L_x_7911:
[----:B------:R-:W-:Y:S05]  /*cb90*/  BSYNC.RECONVERGENT B0 ;  /* 0x0000000000007941 */ /* 0x000fea0003800200 */
.L_x_7910:
[----:B---34-:R3:W4:Y:S01]  /*cba0*/  LDS R215, [R164+0x2980] ;  /* 0x00298000a4d77984 */ /* 0x0187220000000800 */
[----:B------:R-:W-:Y:S01]  /*cbb0*/  BSSY.RECONVERGENT B0, `(.L_x_7912) ;  /* 0x0000004000007945 */ /* 0x000fe20003800200 */
[----:B--2---:R-:W-:-:S03]  /*cbc0*/  LEA R162, R158, UR16, 0x2 ;  /* 0x000000109ea27c11 */ /* 0x004fc6000f8e10ff */
[----:B------:R-:W-:Y:S05]  /*cbd0*/  @!P4 BRA `(.L_x_7913) ;  /* 0x000000000004c947 */ /* 0x000fea0003800000 */
[----:B----4-:R2:W-:Y:S02]  /*cbe0*/  REDG.E.ADD.F32.FTZ.RN.STRONG.GPU desc[UR30][R64.64+0x1900], R215 ;  /* 0x001900d7400079a6 */ /* 0x0105e4000c12f31e */
.L_x_7913:
[----:B------:R-:W-:Y:S05]  /*cbf0*/  BSYNC.RECONVERGENT B0 ;  /* 0x0000000000007941 */ /* 0x000fea0003800200 */
.L_x_7912:
[----:B--2-4-:R2:W4:Y:S01]  /*cc00*/  LDS R215, [R162+0x2a80] ;  /* 0x002a8000a2d77984 */ /* 0x0145220000000800 */
[----:B------:R-:W-:Y:S01]  /*cc10*/  BSSY.RECONVERGENT B0, `(.L_x_7914) ;  /* 0x0000005000007945 */ /* 0x000fe20003800200 */
[C---:B------:R-:W-:Y:S02]  /*cc20*/  IADD3 R158, PT, PT, R197.reuse, 0x6c0, RZ ;  /* 0x000006c0c59e7810 */ /* 0x040fe40007ffe0ff */
[----:B0-----:R-:W-:Y:S01]  /*cc30*/  IADD3 R160, PT, PT, R197, 0x700, RZ ;  /* 0x00000700c5a07810 */ /* 0x001fe20007ffe0ff */
[----:B------:R-:W-:Y:S06]  /*cc40*/  @!P5 BRA `(.L_x_7915) ;  /* 0x000000000004d947 */ /* 0x000fec0003800000 */
[----:B----4-:R0:W-:Y:S02]  /*cc50*/  REDG.E.ADD.F32.FTZ.RN.STRONG.GPU desc[UR30][R64.64+0x1a00], R215 ;  /* 0x001a00d7400079a6 */ /* 0x0101e4000c12f31e */
.L_x_7915:
[----:B------:R-:W-:Y:S05]  /*cc60*/  BSYNC.RECONVERGENT B0 ;  /* 0x0000000000007941 */ /* 0x000fea0003800200 */
.L_x_7914:
        /* <DEDUP_REMOVED lines=16> */
.L_x_7917:
[----:B------:R-:W-:Y:S05]  /*cd70*/  BSYNC.RECONVERGENT B0 ;  /* 0x0000000000007941 */ /* 0x000fea0003800200 */
.L_x_7916:
[----:B------:R3:W4:Y:S01]  /*cd80*/  LDS R61, [R160+0x2c80] ;  /* 0x002c8000a03d7984 */ /* 0x0007220000000800 */
[----:B------:R-:W-:Y:S01]  /*cd90*/  BSSY.RECONVERGENT B0, `(.L_x_7918) ;  /* 0x0000006000007945 */ /* 0x000fe20003800200 */
[----:B------:R-:W-:Y:S02]  /*cda0*/  IADD3 R158, PT, PT, R197, 0x7c0, RZ ;  /* 0x000007c0c59e7810 */ /* 0x000fe40007ffe0ff */
[----:B------:R-:W-:Y:S02]  /*cdb0*/  LEA.HI R164, R164, R197, RZ, 0x1b ;  /* 0x000000c5a4a47211 */ /* 0x000fe400078fd8ff */
[----:B------:R-:W-:Y:S01]  /*cdc0*/  LEA R162, R162, UR16, 0x2 ;  /* 0x00000010a2a27c11 */ /* 0x000fe2000f8e10ff */
[----:B------:R-:W-:Y:S06]  /*cdd0*/  @!P2 BRA `(.L_x_7919) ;  /* 0x000000000004a947 */ /* 0x000fec0003800000 */
[----:B----4-:R4:W-:Y:S02]  /*cde0*/  REDG.E.ADD.F32.FTZ.RN.STRONG.GPU desc[UR30][R64.64+0x1c00], R61 ;  /* 0x001c003d400079a6 */ /* 0x0109e4000c12f31e */
.L_x_7919:
[----:B------:R-:W-:Y:S05]  /*cdf0*/  BSYNC.RECONVERGENT B0 ;  /* 0x0000000000007941 */ /* 0x000fea0003800200 */
.L_x_7918:
[----:B----4-:R4:W0:Y:S01]  /*ce00*/  LDS R61, [R162+0x2d80] ;  /* 0x002d8000a23d7984 */ /* 0x0108220000000800 */
[----:B------:R-:W-:Y:S01]  /*ce10*/  BSSY.RECONVERGENT B0, `(.L_x_7920) ;  /* 0x0000005000007945 */ /* 0x000fe20003800200 */
[----:B------:R-:W-:Y:S02]  /*ce20*/  LEA.HI R158, R158, R197, RZ, 0x1b ;  /* 0x000000c59e9e7211 */ /* 0x000fe400078fd8ff */
[----:B------:R-:W-:Y:S01]  /*ce30*/  LEA R164, R164, UR16, 0x2 ;  /* 0x00000010a4a47c11 */ /* 0x000fe2000f8e10ff */
[----:B------:R-:W-:Y:S06]  /*ce40*/  @!P3 BRA `(.L_x_7921) ;  /* 0x000000000004b947 */ /* 0x000fec0003800000 */
[----:B0-----:R0:W-:Y:S02]  /*ce50*/  REDG.E.ADD.F32.FTZ.RN.STRONG.GPU desc[UR30][R64.64+0x1d00], R61 ;  /* 0x001d003d400079a6 */ /* 0x0011e4000c12f31e */
.L_x_7921:
[----:B------:R-:W-:Y:S05]  /*ce60*/  BSYNC.RECONVERGENT B0 ;  /* 0x0000000000007941 */ /* 0x000fea0003800200 */
.L_x_7920:
[----:B0-----:R0:W0:Y:S01]  /*ce70*/  LDS R61, [R164+0x2e80] ;  /* 0x002e8000a43d7984 */ /* 0x0010220000000800 */
[----:B------:R-:W-:Y:S01]  /*ce80*/  BSSY.RECONVERGENT B0, `(.L_x_7922) ;  /* 0x0000004000007945 */ /* 0x000fe20003800200 */
[----:B------:R-:W-:-:S03]  /*ce90*/  LEA R158, R158, UR16, 0x2 ;  /* 0x000000109e9e7c11 */ /* 0x000fc6000f8e10ff */
[----:B------:R-:W-:Y:S05]  /*cea0*/  @!P4 BRA `(.L_x_7923) ;  /* 0x000000000004c947 */ /* 0x000fea0003800000 */
[----:B0-----:R0:W-:Y:S02]  /*ceb0*/  REDG.E.ADD.F32.FTZ.RN.STRONG.GPU desc[UR30][R64.64+0x1e00], R61 ;  /* 0x001e003d400079a6 */ /* 0x0011e4000c12f31e */
.L_x_7923:
[----:B------:R-:W-:Y:S05]  /*cec0*/  BSYNC.RECONVERGENT B0 ;  /* 0x0000000000007941 */ /* 0x000fea0003800200 */
.L_x_7922:
[----:B0-----:R-:W-:Y:S01]  /*ced0*/  FADD.FTZ R61, R156, R147 ;  /* 0x000000939c3d7221 */ /* 0x001fe20000010000 */
[----:B------:R-:W-:Y:S01]  /*cee0*/  BSSY.RECONVERGENT B0, `(.L_x_7924) ;  /* 0x0000004000007945 */ /* 0x000fe20003800200 */
[----:B------:R0:W0:Y:S03]  /*cef0*/  LDS R147, [R158+0x2f80] ;  /* 0x002f80009e937984 */ /* 0x0000260000000800 */
[----:B------:R-:W-:Y:S05]  /*cf00*/  @!P5 BRA `(.L_x_7925) ;  /* 0x000000000004d947 */ /* 0x000fea0003800000 */
[----:B0-----:R0:W-:Y:S02]  /*cf10*/  REDG.E.ADD.F32.FTZ.RN.STRONG.GPU desc[UR30][R64.64+0x1f00], R147 ;  /* 0x001f0093400079a6 */ /* 0x0011e4000c12f31e */
.L_x_7925:
[----:B------:R-:W-:Y:S05]  /*cf20*/  BSYNC.RECONVERGENT B0 ;  /* 0x0000000000007941 */ /* 0x000fea0003800200 */
.L_x_7924:
[----:B0-----:R-:W0:Y:S01]  /*cf30*/  SHFL.DOWN PT, R147, R60, 0x1, 0x1f ;  /* 0x08201f003c937f89 */ /* 0x001e2200000e0000 */
[----:B------:R-:W-:Y:S01]  /*cf40*/  ISETP.GT.AND P2, PT, R98, 0x1e, PT ;  /* 0x0000001e6200780c */ /* 0x000fe20003f44270 */
[----:B------:R-:W-:Y:S01]  /*cf50*/  FFMA.FTZ R146, R127, R146, R170 ;  /* 0x000000927f927223 */ /* 0x000fe200000100aa */
[----:B------:R-:W-:Y:S01]  /*cf60*/  FFMA.FTZ R125, R228, R149, R125 ;  /* 0x00000095e47d7223 */ /* 0x000fe2000001007d */
[----:B------:R-:W5:Y:S01]  /*cf70*/  SHFL.DOWN PT, R156, R61, 0x1, 0x1f ;  /* 0x08201f003d9c7f89 */ /* 0x000f6200000e0000 */
[-C--:B------:R-:W-:Y:S01]  /*cf80*/  FFMA.FTZ R19, R35, R144.reuse, R19 ;  /* 0x0000009023137223 */ /* 0x080fe20000010013 */
[----:B-1----:R-:W-:Y:S01]  /*cf90*/  FFMA.FTZ R65, R51, R144, R146 ;  /* 0x0000009033417223 */ /* 0x002fe20000010092 */
[----:B------:R-:W-:Y:S01]  /*cfa0*/  FFMA.FTZ R64, R52, R189, R125 ;  /* 0x000000bd34407223 */ /* 0x000fe2000001007d */
[----:B--2---:R-:W1:Y:S01]  /*cfb0*/  SHFL.DOWN PT, R215, R62, 0x1, 0x1f ;  /* 0x08201f003ed77f89 */ /* 0x004e6200000e0000 */
[----:B------:R-:W-:Y:S01]  /*cfc0*/  FFMA.FTZ R226, R226, R151, R171 ;  /* 0x00000097e2e27223 */ /* 0x000fe200000100ab */
[----:B------:R-:W-:Y:S01]  /*cfd0*/  FADD.FTZ R94, R65, R94 ;  /* 0x0000005e415e7221 */ /* 0x000fe20000010000 */
[----:B------:R-:W-:Y:S01]  /*cfe0*/  FFMA.FTZ R143, R224, R143, R155 ;  /* 0x0000008fe08f7223 */ /* 0x000fe2000001009b */
[----:B------:R-:W2:Y:S01]  /*cff0*/  SHFL.DOWN PT, R158, R63, 0x1, 0x1f ;  /* 0x08201f003f9e7f89 */ /* 0x000ea200000e0000 */
[----:B------:R-:W-:Y:S01]  /*d000*/  FFMA.FTZ R65, R53, R148, R226 ;  /* 0x0000009435417223 */ /* 0x000fe200000100e2 */
[----:B------:R-:W-:Y:S01]  /*d010*/  FFMA.FTZ R222, R222, R135, R157 ;  /* 0x00000087dede7223 */ /* 0x000fe2000001009d */
[----:B------:R-:W-:Y:S01]  /*d020*/  FMUL.FTZ R100, R100, R175 ;  /* 0x000000af64647220 */ /* 0x000fe20000410000 */
[----:B------:R-:W-:Y:S01]  /*d030*/  FMUL.FTZ R211, R198, R211 ;  /* 0x000000d3c6d37220 */ /* 0x000fe20000410000 */
[----:B------:R-:W-:Y:S01]  /*d040*/  FMUL.FTZ R123, R123, R150 ;  /* 0x000000967b7b7220 */ /* 0x000fe20000410000 */
[----:B------:R-:W-:Y:S01]  /*d050*/  FADD.FTZ R93, R64, R93 ;  /* 0x0000005d405d7221 */ /* 0x000fe20000010000 */
[----:B------:R-:W-:Y:S01]  /*d060*/  FADD.FTZ R92, R65, R92 ;  /* 0x0000005c415c7221 */ /* 0x000fe20000010000 */
[----:B------:R-:W-:Y:S01]  /*d070*/  FFMA.FTZ R64, R54, R193, R143 ;  /* 0x000000c136407223 */ /* 0x000fe2000001008f */
[----:B------:R-:W-:Y:S01]  /*d080*/  FFMA.FTZ R65, R55, R152, R222 ;  /* 0x0000009837417223 */ /* 0x000fe200000100de */
[----:B------:R-:W-:Y:S01]  /*d090*/  FFMA.FTZ R99, R99, R129, R142 ;  /* 0x0000008163637223 */ /* 0x000fe2000001008e */
[----:B------:R-:W-:Y:S01]  /*d0a0*/  FFMA.FTZ R100, R101, R130, R100 ;  /* 0x0000008265647223 */ /* 0x000fe20000010064 */
[----:B0-----:R-:W-:Y:S01]  /*d0b0*/  @!P2 FADD.FTZ R60, R60, R147 ;  /* 0x000000933c3ca221 */ /* 0x001fe20000010000 */
[----:B------:R-:W-:Y:S01]  /*d0c0*/  FMUL.FTZ R102, R102, R153 ;  /* 0x0000009966667220 */ /* 0x000fe20000410000 */
[----:B------:R-:W-:Y:S01]  /*d0d0*/  FFMA.FTZ R211, R220, R213, R211 ;  /* 0x000000d5dcd37223 */ /* 0x000fe200000100d3 */
[----:B------:R-:W-:Y:S01]  /*d0e0*/  FFMA.FTZ R218, R218, R209, R123 ;  /* 0x000000d1dada7223 */ /* 0x000fe2000001007b */
[----:B-----5:R-:W-:Y:S01]  /*d0f0*/  @!P2 FADD.FTZ R61, R61, R156 ;  /* 0x0000009c3d3da221 */ /* 0x020fe20000010000 */
[----:B------:R-:W0:Y:S01]  /*d100*/  SHFL.DOWN PT, R125, R60, 0x2, 0x1f ;  /* 0x08401f003c7d7f89 */ /* 0x000e2200000e0000 */
[----:B------:R-:W-:Y:S01]  /*d110*/  FADD.FTZ R91, R64, R91 ;  /* 0x0000005b405b7221 */ /* 0x000fe20000010000 */
[----:B------:R-:W-:Y:S01]  /*d120*/  FADD.FTZ R90, R65, R90 ;  /* 0x0000005a415a7221 */ /* 0x000fe20000010000 */
[----:B-1----:R-:W-:Y:S01]  /*d130*/  @!P2 FADD.FTZ R62, R62, R215 ;  /* 0x000000d73e3ea221 */ /* 0x002fe20000010000 */
[----:B------:R-:W1:Y:S01]  /*d140*/  SHFL.DOWN PT, R144, R61, 0x2, 0x1f ;  /* 0x08401f003d907f89 */ /* 0x000e6200000e0000 */
[-C--:B------:R-:W-:Y:S01]  /*d150*/  FFMA.FTZ R24, R40, R99.reuse, R24 ;  /* 0x0000006328187223 */ /* 0x080fe20000010018 */
[----:B------:R-:W-:Y:S01]  /*d160*/  FFMA.FTZ R64, R56, R99, R211 ;  /* 0x0000006338407223 */ /* 0x000fe200000100d3 */
[----:B--2---:R-:W-:Y:S01]  /*d170*/  @!P2 FADD.FTZ R63, R63, R158 ;  /* 0x0000009e3f3fa221 */ /* 0x004fe20000010000 */
[----:B------:R-:W2:Y:S01]  /*d180*/  SHFL.DOWN PT, R127, R62, 0x2, 0x1f ;  /* 0x08401f003e7f7f89 */ /* 0x000ea200000e0000 */
[----:B------:R-:W-:Y:S01]  /*d190*/  ISETP.GT.AND P2, PT, R98, 0x1d, PT ;  /* 0x0000001d6200780c */ /* 0x000fe20003f44270 */
[----:B------:R-:W-:Y:S01]  /*d1a0*/  FFMA.FTZ R103, R103, R131, R102 ;  /* 0x0000008367677223 */ /* 0x000fe20000010066 */
[-C--:B------:R-:W-:Y:S01]  /*d1b0*/  FFMA.FTZ R25, R41, R100.reuse, R25 ;  /* 0x0000006429197223 */ /* 0x080fe20000010019 */
[----:B------:R-:W5:Y:S01]  /*d1c0*/  SHFL.DOWN PT, R146, R63, 0x2, 0x1f ;  /* 0x08401f003f927f89 */ /* 0x000f6200000e0000 */
        /* <DEDUP_REMOVED lines=9> */
[----:B------:R-:W-:Y:S01]  /*d260*/  FADD.FTZ R88, R65, R88 ;  /* 0x0000005841587221 */ /* 0x000fe20000010000 */
[----:B------:R-:W-:Y:S01]  /*d270*/  FFMA.FTZ R205, R216, R205, R207 ;  /* 0x000000cdd8cd7223 */ /* 0x000fe200000100cf */
[----:B0-----:R-:W-:Y:S01]  /*d280*/  @!P2 FADD.FTZ R60, R60, R125 ;  /* 0x0000007d3c3ca221 */ /* 0x001fe20000010000 */
[----:B------:R-:W-:Y:S01]  /*d290*/  FFMA.FTZ R65, R59, R104, R214 ;  /* 0x000000683b417223 */ /* 0x000fe200000100d6 */
[----:B------:R-:W-:Y:S01]  /*d2a0*/  FFMA.FTZ R108, R109, R134, R108 ;  /* 0x000000866d6c7223 */ /* 0x000fe2000001006c */
[----:B------:R-:W-:Y:S01]  /*d2b0*/  FMUL.FTZ R106, R106, R145 ;  /* 0x000000916a6a7220 */ /* 0x000fe20000410000 */
[----:B-1----:R-:W-:Y:S01]  /*d2c0*/  @!P2 FADD.FTZ R61, R61, R144 ;  /* 0x000000903d3da221 */ /* 0x002fe20000010000 */
[----:B------:R-:W0:Y:S01]  /*d2d0*/  SHFL.DOWN PT, R99, R60, 0x4, 0x1f ;  /* 0x08801f003c637f89 */ /* 0x000e2200000e0000 */
[----:B------:R-:W-:Y:S01]  /*d2e0*/  FMUL.FTZ R199, R114, R199 ;  /* 0x000000c772c77220 */ /* 0x000fe20000410000 */
[----:B------:R-:W-:Y:S01]  /*d2f0*/  FMUL.FTZ R112, R112, R181 ;  /* 0x000000b570707220 */ /* 0x000fe20000410000 */
[----:B--2---:R-:W-:Y:S01]  /*d300*/  @!P2 FADD.FTZ R62, R62, R127 ;  /* 0x0000007f3e3ea221 */ /* 0x004fe20000010000 */
[----:B------:R-:W1:Y:S01]  /*d310*/  SHFL.DOWN PT, R100, R61, 0x4, 0x1f ;  /* 0x08801f003d647f89 */ /* 0x000e6200000e0000 */
[----:B------:R-:W-:Y:S01]  /*d320*/  FMUL.FTZ R69, R69, R126 ;  /* 0x0000007e45457220 */ /* 0x000fe20000410000 */
[----:B------:R-:W-:Y:S01]  /*d330*/  FADD.FTZ R89, R64, R89 ;  /* 0x0000005940597221 */ /* 0x000fe20000010000 */
[----:B-----5:R-:W-:Y:S01]  /*d340*/  @!P2 FADD.FTZ R63, R63, R146 ;  /* 0x000000923f3fa221 */ /* 0x020fe20000010000 */
[----:B------:R-:W2:Y:S01]  /*d350*/  SHFL.DOWN PT, R101, R62, 0x4, 0x1f ;  /* 0x08801f003e657f89 */ /* 0x000ea200000e0000 */
[C---:B------:R-:W-:Y:S01]  /*d360*/  ISETP.GT.AND P2, PT, R98.reuse, 0x1b, PT ;  /* 0x0000001b6200780c */ /* 0x040fe20003f44270 */
        /* <DEDUP_REMOVED lines=24> */
[----:B------:R-:W-:Y:S01]  /*d4f0*/  FMUL.FTZ R116, R116, R161 ;  /* 0x000000a174747220 */ /* 0x000fe20000410000 */
[----:B------:R-:W-:Y:S01]  /*d500*/  FMUL.FTZ R167, R68, R167 ;  /* 0x000000a744a77220 */ /* 0x000fe20000410000 */
[----:B-----5:R-:W-:Y:S01]  /*d510*/  @!P2 FADD.FTZ R63, R63, R102 ;  /* 0x000000663f3fa221 */ /* 0x020fe20000010000 */
[----:B------:R-:W2:Y:S01]  /*d520*/  SHFL.DOWN PT, R99, R62, 0x8, 0x1f ;  /* 0x09001f003e637f89 */ /* 0x000ea200000e0000 */
[----:B------:R-:W-:Y:S01]  /*d530*/  ISETP.GT.AND P2, PT, R98, 0x17, PT ;  /* 0x000000176200780c */ /* 0x000fe20003f44270 */
[----:B------:R-:W-:Y:S01]  /*d540*/  FADD.FTZ R82, R65, R82 ;  /* 0x0000005241527221 */ /* 0x000fe20000010000 */
[----:B------:R-:W-:Y:S01]  /*d550*/  BSSY.RECONVERGENT B0, `(.L_x_7926) ;  /* 0x0000020000007945 */ /* 0x000fe20003800200 */
        /* <DEDUP_REMOVED lines=31> */
.L_x_7927:
[----:B------:R-:W-:Y:S05]  /*d750*/  BSYNC.RECONVERGENT B0 ;  /* 0x0000000000007941 */ /* 0x000fea0003800200 */
.L_x_7926:
        /* <DEDUP_REMOVED lines=24> */
[----:B--2---:R-:W1:Y:S04]  /*d8e0*/  @P2 LDS.64 R68, [UR17+0x63e0] ;  /* 0x0063e011ff442984 */ /* 0x004e680008000a00 */
[----:B------:R-:W2:Y:S01]  /*d8f0*/  @P2 LDS.64 R70, [UR17+0x5be0] ;  /* 0x005be011ff462984 */ /* 0x000ea20008000a00 */
        /* <DEDUP_REMOVED lines=10> */
.L_x_7929:
[----:B------:R-:W-:Y:S05]  /*d9a0*/  BSYNC.RECONVERGENT B0 ;  /* 0x0000000000007941 */ /* 0x000fea0003800200 */
.L_x_7928:
[----:B------:R-:W-:-:S04]  /*d9b0*/  UIADD3 UR8, UPT, UPT, UR8, 0x1, URZ ;  /* 0x0000000108087890 */ /* 0x000fc8000fffe0ff */
[----:B------:R-:W-:-:S09]  /*d9c0*/  UISETP.GE.AND UP0, UPT, UR8, UR48, UPT ;  /* 0x000000300800728c */ /* 0x000fd2000bf06270 */
[----:B------:R-:W-:Y:S05]  /*d9d0*/  BRA.U !UP0, `(.L_x_7930) ;  /* 0xffffff7108f87547 */ /* 0x000fea000b83ffff */
.L_x_7832:
[----:B------:R-:W5:Y:S01]  /*d9e0*/  LDL.LU R64, [R1+0x4] ;  /* 0x0000040001407983 */ /* 0x000f620000300800 */
[----:B------:R-:W-:Y:S01]  /*d9f0*/  F2FP.F16.F32.PACK_AB R33, R33, R34 ;  /* 0x000000222121723e */ /* 0x000fe200000000ff */
[----:B------:R-:W-:Y:S01]  /*da00*/  BAR.SYNC.DEFER_BLOCKING 0x0 ;  /* 0x0000000000007b1d */ /* 0x000fe20000010000 */
[----:B------:R-:W-:Y:S02]  /*da10*/  F2FP.F16.F32.PACK_AB R31, R31, R32 ;  /* 0x000000201f1f723e */ /* 0x000fe400000000ff */
[----:B------:R-:W-:Y:S02]  /*da20*/  F2FP.F16.F32.PACK_AB R29, R29, R30 ;  /* 0x0000001e1d1d723e */ /* 0x000fe400000000ff */
[----:B------:R-:W-:Y:S01]  /*da30*/  F2FP.F16.F32.PACK_AB R27, R27, R28 ;  /* 0x0000001c1b1b723e */ /* 0x000fe200000000ff */
[----:B------:R-:W-:Y:S01]  /*da40*/  UIMAD UR29, UR20, -0x400, UR29 ;  /* 0xfffffc00141d78a4 */ /* 0x000fe2000f8e021d */
[----:B0-----:R-:W2:Y:S01]  /*da50*/  LDL.LU R62, [R1] ;  /* 0x00000000013e7983 */ /* 0x001ea20000300800 */
[----:B------:R-:W-:-:S02]  /*da60*/  F2FP.F16.F32.PACK_AB R25, R25, R26 ;  /* 0x0000001a1919723e */ /* 0x000fc400000000ff */
[----:B------:R-:W-:Y:S01]  /*da70*/  F2FP.F16.F32.PACK_AB R23, R23, R24 ;  /* 0x000000181717723e */ /* 0x000fe200000000ff */
[----:B------:R-:W3:Y:S01]  /*da80*/  LDL.LU R60, [R1+0x8] ;  /* 0x00000800013c7983 */ /* 0x000ee20000300800 */
[----:B------:R-:W-:Y:S01]  /*da90*/  PRMT R0, R33, 0x7632, R0 ;  /* 0x0000763221007816 */ /* 0x000fe20000000000 */
[----:B------:R-:W-:Y:S01]  /*daa0*/  UIADD3 UR29, UPT, UPT, UR29, 0x400, URZ ;  /* 0x000004001d1d7890 */ /* 0x000fe2000fffe0ff */
[----:B------:R-:W-:Y:S01]  /*dab0*/  PRMT R3, R31, 0x7632, R3 ;  /* 0x000076321f037816 */ /* 0x000fe20000000003 */
[----:B------:R-:W0:Y:S01]  /*dac0*/  S2UR UR34, SR_CTAID.X ;  /* 0x00000000002279c3 */ /* 0x000e220000002500 */
[----:B------:R-:W-:Y:S01]  /*dad0*/  PRMT R4, R29, 0x7632, R4 ;  /* 0x000076321d047816 */ /* 0x000fe20000000004 */
[----:B------:R-:W0:Y:S01]  /*dae0*/  LDCU.64 UR18, c[0x0][0x4f8] ;  /* 0x00009f00ff1277ac */ /* 0x000e220008000a00 */
[----:B------:R-:W-:Y:S02]  /*daf0*/  F2FP.F16.F32.PACK_AB R21, R21, R22 ;  /* 0x000000161515723e */ /* 0x000fe400000000ff */
[----:B------:R-:W-:Y:S01]  /*db00*/  F2FP.F16.F32.PACK_AB R19, R19, R20 ;  /* 0x000000141313723e */ /* 0x000fe200000000ff */
        /* <DEDUP_REMOVED lines=8> */
[----:B------:R-:W-:-:S02]  /*db90*/  UIADD3 UR27, UP0, UPT, UR27, -0x1000, URZ ;  /* 0xfffff0001b1b7890 */ /* 0x000fc4000ff1e0ff */
[----:B------:R0:W-:Y:S01]  /*dba0*/  STS.U16 [R95+0xa], R4 ;  /* 0x00000a045f007388 */ /* 0x0001e20000000400 */
[----:B------:R-:W-:Y:S01]  /*dbb0*/  UIADD3 UR21, UP1, UPT, UR21, -0x800, URZ ;  /* 0xfffff80015157890 */ /* 0x000fe2000ff3e0ff */
[----:B----4-:R-:W-:Y:S01]  /*dbc0*/  PRMT R0, R27, 0x7632, R0 ;  /* 0x000076321b007816 */ /* 0x010fe20000000000 */
[----:B------:R-:W-:Y:S01]  /*dbd0*/  UIADD3.X UR28, UPT, UPT, UR28, -0x1, URZ, UP0, !UPT ;  /* 0xffffffff1c1c7890 */ /* 0x000fe200087fe4ff */
[----:B------:R-:W-:Y:S01]  /*dbe0*/  STS.U16 [R95], R33 ;  /* 0x000000215f007388 */ /* 0x000fe20000000400 */
        /* <DEDUP_REMOVED lines=9> */
[----:B------:R-:W4:Y:S02]  /*dc80*/  LDCU.64 UR18, c[0x0][0x550] ;  /* 0x0000aa00ff1277ac */ /* 0x000f240008000a00 */
[----:B------:R4:W-:Y:S01]  /*dc90*/  STS.U16 [R95+0x8], R29 ;  /* 0x0000081d5f007388 */ /* 0x0009e20000000400 */
[----:B0-----:R-:W-:Y:S01]  /*dca0*/  PRMT R0, R21, 0x7632, R0 ;  /* 0x0000763215007816 */ /* 0x001fe20000000000 */
[----:B-1----:R-:W-:-:S02]  /*dcb0*/  UIMAD UR13, UR12, UR33, URZ ;  /* 0x000000210c0d72a4 */ /* 0x002fc4000f8e02ff */
[----:B------:R-:W-:Y:S01]  /*dcc0*/  STS.U16 [R95+0xc], R27 ;  /* 0x00000c1b5f007388 */ /* 0x000fe20000000400 */
[----:B------:R-:W-:Y:S02]  /*dcd0*/  UIMAD.WIDE.U32 UR14, UR12, UR32, UR14 ;  /* 0x000000200c0e72a5 */ /* 0x000fe4000f8e000e */
[----:B------:R-:W-:Y:S01]  /*dce0*/  UIADD3.X UR22, UPT, UPT, UR22, -0x1, URZ, UP1, !UPT ;  /* 0xffffffff16167890 */ /* 0x000fe20008ffe4ff */
[----:B------:R-:W-:Y:S01]  /*dcf0*/  STS.U16 [R95+0x10], R25 ;  /* 0x000010195f007388 */ /* 0x000fe20000000400 */
[----:B------:R-:W-:Y:S01]  /*dd00*/  MOV R8, UR13 ;  /* 0x0000000d00087c02 */ /* 0x000fe20008000f00 */
[----:B------:R-:W-:Y:S01]  /*dd10*/  UIADD3.X UR24, UPT, UPT, UR24, -0x1, URZ, UP2, !UPT ;  /* 0xffffffff18187890 */ /* 0x000fe200097fe4ff */
[----:B----4-:R-:W-:Y:S01]  /*dd20*/  SHF.L.U32 R29, R197, 0x4, RZ ;  /* 0x00000004c51d7819 */ /* 0x010fe200000006ff */
[----:B------:R-:W-:Y:S01]  /*dd30*/  STS.U16 [R95+0x12], R5 ;  /* 0x000012055f007388 */ /* 0x000fe20000000400 */
[----:B------:R-:W-:-:S03]  /*dd40*/  UIADD3.X UR26, UPT, UPT, UR26, -0x1, URZ, UP3, !UPT ;  /* 0xffffffff1a1a7890 */ /* 0x000fc60009ffe4ff */
[----:B------:R-:W-:Y:S04]  /*dd50*/  STS.U16 [R95+0x14], R23 ;  /* 0x000014175f007388 */ /* 0x000fe80000000400 */
        /* <DEDUP_REMOVED lines=45> */
[----:B-----5:R-:W-:Y:S04]  /*e030*/  LDS.U16 R3, [R64] ;  /* 0x0000000040037984 */ /* 0x020fe80000000400 */
[----:B--2---:R-:W-:Y:S04]  /*e040*/  LDS.U16 R7, [R62+0x40] ;  /* 0x000040003e077984 */ /* 0x004fe80000000400 */
        /* <DEDUP_REMOVED lines=16> */
[-C--:B------:R-:W-:Y:S02]  /*e150*/  ISETP.GE.AND P4, PT, R61, R6.reuse, PT ;  /* 0x000000063d00720c */ /* 0x080fe40003f86270 */
[----:B-1----:R-:W-:Y:S01]  /*e160*/  F2FP.F16.F32.PACK_AB R3, R80, R79 ;  /* 0x0000004f5003723e */ /* 0x002fe200000000ff */
[----:B------:R1:W-:Y:S01]  /*e170*/  @!P2 STG.E.U16 desc[UR30][R4.64+0xc0], R11 ;  /* 0x0000c00b0400a986 */ /* 0x0003e2000c10151e */
[-C--:B------:R-:W-:Y:S01]  /*e180*/  ISETP.GE.AND P2, PT, R55, R6.reuse, PT ;  /* 0x000000063700720c */ /* 0x080fe20003f46270 */
[----:B---3--:R-:W-:Y:S01]  /*e190*/  FADD.FTZ R79, R79, R60 ;  /* 0x0000003c4f4f7221 */ /* 0x008fe20000010000 */
        /* <DEDUP_REMOVED lines=27> */
[----:B------:R-:W-:Y:S01]  /*e350*/  PRMT R8, R5, 0x7610, R8 ;  /* 0x0000761005087816 */ /* 0x000fe20000000008 */
[----:B------:R-:W-:Y:S01]  /*e360*/  FADD.FTZ R82, R81, R82 ;  /* 0x0000005251527221 */ /* 0x000fe20000010000 */
[----:B------:R-:W-:Y:S02]  /*e370*/  PRMT R9, R5, 0x7632, R9 ;  /* 0x0000763205097816 */ /* 0x000fe40000000009 */
[----:B------:R-:W-:Y:S01]  /*e380*/  PRMT R13, R4, 0x7610, R13 ;  /* 0x00007610040d7816 */ /* 0x000fe2000000000d */
        /* <DEDUP_REMOVED lines=11> */
[----:B-1----:R-:W-:Y:S01]  /*e440*/  PRMT R6, R3, 0x7610, R6 ;  /* 0x0000761003067816 */ /* 0x002fe20000000006 */
        /* <DEDUP_REMOVED lines=8> */
[----:B-1----:R-:W-:Y:S01]  /*e4d0*/  PRMT R11, R3, 0x7610, R11 ;  /* 0x00007610030b7816 */ /* 0x002fe2000000000b */
        /* <DEDUP_REMOVED lines=80> */
.L_x_7830:
        /* <DEDUP_REMOVED lines=42> */
.L_x_7933:
[----:B------:R-:W-:Y:S05]  /*ec80*/  BSYNC.RECONVERGENT B0 ;  /* 0x0000000000007941 */ /* 0x000fea0003800200 */
.L_x_7932:
        /* <DEDUP_REMOVED lines=40> */
.L_x_7935:
[----:B------:R-:W-:Y:S05]  /*ef10*/  BSYNC.RECONVERGENT B0 ;  /* 0x0000000000007941 */ /* 0x000fea0003800200 */
.L_x_7934:
        /* <DEDUP_REMOVED lines=16> */
.L_x_7937:
        /* <DEDUP_REMOVED lines=32> */
.L_x_7936:
[----:B------:R-:W-:Y:S05]  /*f220*/  EXIT ;  /* 0x000000000000794d */ /* 0x000fea0003800000 */
.L_x_7837:
[----:B------:R-:W-:Y:S01]  /*f230*/  HFMA2 R69, -RZ, RZ, 0, 5.9604644775390625e-08 ;  /* 0x00000001ff457431 */ /* 0x000fe200000001ff */
[----:B------:R-:W-:Y:S02]  /*f240*/  MOV R246, R243 ;  /* 0x000000f300f67202 */ /* 0x000fe40000000f00 */
[----:B------:R-:W-:Y:S02]  /*f250*/  MOV R68, RZ ;  /* 0x000000ff00447202 */ /* 0x000fe40000000f00 */
[----:B------:R-:W-:-:S07]  /*f260*/  MOV R71, 0xffffffff ;  /* 0xffffffff00477802 */ /* 0x000fce0000000f00 */
[----:B01---5:R-:W-:Y:S05]  /*f270*/  WARPSYNC.COLLECTIVE R71, `(.L_x_7938) ;  /* 0x0000000047087348 */ /* 0x023fea0003c00000 */
[----:B------:R2:W3:Y:S02]  /*f280*/  SHFL.UP P6, R248, R246, R69, R68 ;  /* 0x04000045f6f87389 */ /* 0x0004e400000c0044 */
[----:B0123-5:R-:W-:Y:S05]  /*f290*/  ENDCOLLECTIVE ;  /* 0x000000000000791b */ /* 0x02ffea0003800000 */
.L_x_7938:
[----:B------:R-:W-:Y:S02]  /*f2a0*/  MOV R246, R244 ;  /* 0x000000f400f67202 */ /* 0x000fe40000000f00 */
[----:B------:R-:W-:-:S07]  /*f2b0*/  MOV R70, R248 ;  /* 0x000000f800467202 */ /* 0x000fce0000000f00 */
[----:B------:R-:W-:Y:S05]  /*f2c0*/  WARPSYNC.COLLECTIVE R71, `(.L_x_7939) ;  /* 0x0000000047087348 */ /* 0x000fea0003c00000 */
[----:B------:R0:W1:Y:S02]  /*f2d0*/  SHFL.UP P6, R248, R246, R69, R68 ;  /* 0x04000045f6f87389 */ /* 0x00006400000c0044 */
[----:B01----:R-:W-:Y:S05]  /*f2e0*/  ENDCOLLECTIVE ;  /* 0x000000000000791b */ /* 0x003fea0003800000 */
.L_x_7939:
[----:B------:R-:W-:Y:S02]  /*f2f0*/  MOV R246, R242 ;  /* 0x000000f200f67202 */ /* 0x000fe40000000f00 */
[----:B------:R-:W-:-:S07]  /*f300*/  MOV R233, R248 ;  /* 0x000000f800e97202 */ /* 0x000fce0000000f00 */
[----:B------:R-:W-:Y:S05]  /*f310*/  WARPSYNC.COLLECTIVE R71, `(.L_x_7940) ;  /* 0x0000000047087348 */ /* 0x000fea0003c00000 */
[----:B------:R0:W1:Y:S02]  /*f320*/  SHFL.UP P6, R248, R246, R69, R68 ;  /* 0x04000045f6f87389 */ /* 0x00006400000c0044 */
[----:B01----:R-:W-:Y:S05]  /*f330*/  ENDCOLLECTIVE ;  /* 0x000000000000791b */ /* 0x003fea0003800000 */
.L_x_7940:
[-C--:B------:R-:W-:Y:S01]  /*f340*/  FMUL.FTZ R252, R244, R233.reuse ;  /* 0x000000e9f4fc7220 */ /* 0x080fe20000410000 */
[----:B------:R-:W-:Y:S01]  /*f350*/  FMUL.FTZ R233, R243, R233 ;  /* 0x000000e9f3e97220 */ /* 0x000fe20000410000 */
[----:B------:R-:W-:Y:S02]  /*f360*/  MOV R246, R245 ;  /* 0x000000f500f67202 */ /* 0x000fe40000000f00 */
[----:B------:R-:W-:-:S07]  /*f370*/  MOV R247, R248 ;  /* 0x000000f800f77202 */ /* 0x000fce0000000f00 */
[----:B------:R-:W-:Y:S05]  /*f380*/  WARPSYNC.COLLECTIVE R71, `(.L_x_7941) ;  /* 0x0000000047087348 */ /* 0x000fea0003c00000 */
[----:B------:R0:W1:Y:S02]  /*f390*/  SHFL.UP P6, R248, R246, R69, R68 ;  /* 0x04000045f6f87389 */ /* 0x00006400000c0044 */
[----:B01----:R-:W-:Y:S05]  /*f3a0*/  ENDCOLLECTIVE ;  /* 0x000000000000791b */ /* 0x003fea0003800000 */
.L_x_7941:
[----:B------:R-:W-:-:S05]  /*f3b0*/  MOV R68, R248 ;  /* 0x000000f800447202 */ /* 0x000fca0000000f00 */
[-C--:B------:R-:W-:Y:S01]  /*f3c0*/  FMUL.FTZ R248, R244, R68.reuse ;  /* 0x00000044f4f87220 */ /* 0x080fe20000410000 */
[----:B------:R-:W-:-:S03]  /*f3d0*/  FMUL.FTZ R68, R243, R68 ;  /* 0x00000044f3447220 */ /* 0x000fc60000410000 */
[CC--:B------:R-:W-:Y:S01]  /*f3e0*/  FFMA.FTZ R69, R243.reuse, R247.reuse, -R248 ;  /* 0x000000f7f3457223 */ /* 0x0c0fe200000108f8 */
[-C--:B------:R-:W-:Y:S01]  /*f3f0*/  @P5 FFMA.FTZ R243, R243, R70.reuse, -R252 ;  /* 0x00000046f3f35223 */ /* 0x080fe200000108fc */
[----:B------:R-:W-:Y:S01]  /*f400*/  FFMA.FTZ R248, R244, R247, R68 ;  /* 0x000000f7f4f87223 */ /* 0x000fe20000010044 */
[----:B------:R-:W-:Y:S01]  /*f410*/  MOV R68, RZ ;  /* 0x000000ff00447202 */ /* 0x000fe20000000f00 */
[----:B------:R-:W-:Y:S01]  /*f420*/  @P5 FADD.FTZ R242, R242, R69 ;  /* 0x00000045f2f25221 */ /* 0x000fe20000010000 */
[----:B------:R-:W-:Y:S01]  /*f430*/  HFMA2 R69, -RZ, RZ, 0, 1.1920928955078125e-07 ;  /* 0x00000002ff457431 */ /* 0x000fe200000001ff */
[----:B------:R-:W-:Y:S01]  /*f440*/  MOV R246, R243 ;  /* 0x000000f300f67202 */ /* 0x000fe20000000f00 */
[----:B------:R-:W-:Y:S01]  /*f450*/  @P5 FADD.FTZ R245, R245, R248 ;  /* 0x000000f8f5f55221 */ /* 0x000fe20000010000 */
[----:B------:R-:W-:-:S07]  /*f460*/  @P5 FFMA.FTZ R244, R244, R70, R233 ;  /* 0x00000046f4f45223 */ /* 0x000fce00000100e9 */
[----:B------:R-:W-:Y:S05]  /*f470*/  WARPSYNC.COLLECTIVE R71, `(.L_x_7942) ;  /* 0x0000000047087348 */ /* 0x000fea0003c00000 */
[----:B------:R0:W1:Y:S02]  /*f480*/  SHFL.UP P6, R248, R246, R69, R68 ;  /* 0x04000045f6f87389 */ /* 0x00006400000c0044 */
[----:B01----:R-:W-:Y:S05]  /*f490*/  ENDCOLLECTIVE ;  /* 0x000000000000791b */ /* 0x003fea0003800000 */
.L_x_7942:
[----:B------:R-:W-:Y:S02]  /*f4a0*/  MOV R246, R244 ;  /* 0x000000f400f67202 */ /* 0x000fe40000000f00 */
[----:B------:R-:W-:-:S07]  /*f4b0*/  MOV R70, R248 ;  /* 0x000000f800467202 */ /* 0x000fce0000000f00 */
[----:B------:R-:W-:Y:S05]  /*f4c0*/  WARPSYNC.COLLECTIVE R71, `(.L_x_7943) ;  /* 0x0000000047087348 */ /* 0x000fea0003c00000 */
[----:B------:R0:W1:Y:S02]  /*f4d0*/  SHFL.UP P6, R248, R246, R69, R68 ;  /* 0x04000045f6f87389 */ /* 0x00006400000c0044 */
[----:B01----:R-:W-:Y:S05]  /*f4e0*/  ENDCOLLECTIVE ;  /* 0x000000000000791b */ /* 0x003fea0003800000 */
.L_x_7943:
[----:B------:R-:W-:Y:S02]  /*f4f0*/  MOV R246, R242 ;  /* 0x000000f200f67202 */ /* 0x000fe40000000f00 */
[----:B------:R-:W-:-:S07]  /*f500*/  MOV R233, R248 ;  /* 0x000000f800e97202 */ /* 0x000fce0000000f00 */
[----:B------:R-:W-:Y:S05]  /*f510*/  WARPSYNC.COLLECTIVE R71, `(.L_x_7944) ;  /* 0x0000000047087348 */ /* 0x000fea0003c00000 */
[----:B------:R0:W1:Y:S02]  /*f520*/  SHFL.UP P6, R248, R246, R69, R68 ;  /* 0x04000045f6f87389 */ /* 0x00006400000c0044 */
[----:B01----:R-:W-:Y:S05]  /*f530*/  ENDCOLLECTIVE ;  /* 0x000000000000791b */ /* 0x003fea0003800000 */
.L_x_7944:
[-C--:B------:R-:W-:Y:S01]  /*f540*/  FMUL.FTZ R252, R244, R233.reuse ;  /* 0x000000e9f4fc7220 */ /* 0x080fe20000410000 */
[----:B------:R-:W-:Y:S01]  /*f550*/  FMUL.FTZ R233, R243, R233 ;  /* 0x000000e9f3e97220 */ /* 0x000fe20000410000 */
[----:B------:R-:W-:Y:S02]  /*f560*/  MOV R246, R245 ;  /* 0x000000f500f67202 */ /* 0x000fe40000000f00 */
[----:B------:R-:W-:-:S07]  /*f570*/  MOV R247, R248 ;  /* 0x000000f800f77202 */ /* 0x000fce0000000f00 */
[----:B------:R-:W-:Y:S05]  /*f580*/  WARPSYNC.COLLECTIVE R71, `(.L_x_7945) ;  /* 0x0000000047087348 */ /* 0x000fea0003c00000 */
[----:B------:R0:W1:Y:S02]  /*f590*/  SHFL.UP P6, R248, R246, R69, R68 ;  /* 0x04000045f6f87389 */ /* 0x00006400000c0044 */
[----:B01----:R-:W-:Y:S05]  /*f5a0*/  ENDCOLLECTIVE ;  /* 0x000000000000791b */ /* 0x003fea0003800000 */
.L_x_7945:
        /* <DEDUP_REMOVED lines=8> */
[----:B------:R-:W-:Y:S01]  /*f630*/  HFMA2 R69, -RZ, RZ, 0, 2.384185791015625e-07 ;  /* 0x00000004ff457431 */ /* 0x000fe200000001ff */
[----:B------:R-:W-:Y:S01]  /*f640*/  MOV R246, R243 ;  /* 0x000000f300f67202 */ /* 0x000fe20000000f00 */
[----:B------:R-:W-:Y:S01]  /*f650*/  @P4 FADD.FTZ R245, R245, R248 ;  /* 0x000000f8f5f54221 */ /* 0x000fe20000010000 */
[----:B------:R-:W-:-:S07]  /*f660*/  @P4 FFMA.FTZ R244, R244, R70, R233 ;  /* 0x00000046f4f44223 */ /* 0x000fce00000100e9 */
[----:B------:R-:W-:Y:S05]  /*f670*/  WARPSYNC.COLLECTIVE R71, `(.L_x_7946) ;  /* 0x0000000047087348 */ /* 0x000fea0003c00000 */
[----:B------:R0:W1:Y:S02]  /*f680*/  SHFL.UP P6, R248, R246, R69, R68 ;  /* 0x04000045f6f87389 */ /* 0x00006400000c0044 */
[----:B01----:R-:W-:Y:S05]  /*f690*/  ENDCOLLECTIVE ;  /* 0x000000000000791b */ /* 0x003fea0003800000 */
.L_x_7946:
[----:B------:R-:W-:Y:S02]  /*f6a0*/  MOV R246, R244 ;  /* 0x000000f400f67202 */ /* 0x000fe40000000f00 */
[----:B------:R-:W-:-:S07]  /*f6b0*/  MOV R70, R248 ;  /* 0x000000f800467202 */ /* 0x000fce0000000f00 */
[----:B------:R-:W-:Y:S05]  /*f6c0*/  WARPSYNC.COLLECTIVE R71, `(.L_x_7947) ;  /* 0x0000000047087348 */ /* 0x000fea0003c00000 */
[----:B------:R0:W1:Y:S02]  /*f6d0*/  SHFL.UP P6, R248, R246, R69, R68 ;  /* 0x04000045f6f87389 */ /* 0x00006400000c0044 */
[----:B01----:R-:W-:Y:S05]  /*f6e0*/  ENDCOLLECTIVE ;  /* 0x000000000000791b */ /* 0x003fea0003800000 */
.L_x_7947:
[----:B------:R-:W-:Y:S02]  /*f6f0*/  MOV R246, R242 ;  /* 0x000000f200f67202 */ /* 0x000fe40000000f00 */
[----:B------:R-:W-:-:S07]  /*f700*/  MOV R233, R248 ;  /* 0x000000f800e97202 */ /* 0x000fce0000000f00 */
[----:B------:R-:W-:Y:S05]  /*f710*/  WARPSYNC.COLLECTIVE R71, `(.L_x_7948) ;  /* 0x0000000047087348 */ /* 0x000fea0003c00000 */
[----:B------:R0:W1:Y:S02]  /*f720*/  SHFL.UP P6, R248, R246, R69, R68 ;  /* 0x04000045f6f87389 */ /* 0x00006400000c0044 */
[----:B01----:R-:W-:Y:S05]  /*f730*/  ENDCOLLECTIVE ;  /* 0x000000000000791b */ /* 0x003fea0003800000 */
.L_x_7948:
[-C--:B------:R-:W-:Y:S01]  /*f740*/  FMUL.FTZ R252, R244, R233.reuse ;  /* 0x000000e9f4fc7220 */ /* 0x080fe20000410000 */
[----:B------:R-:W-:Y:S01]  /*f750*/  FMUL.FTZ R233, R243, R233 ;  /* 0x000000e9f3e97220 */ /* 0x000fe20000410000 */
[----:B------:R-:W-:Y:S02]  /*f760*/  MOV R246, R245 ;  /* 0x000000f500f67202 */ /* 0x000fe40000000f00 */
[----:B------:R-:W-:-:S07]  /*f770*/  MOV R247, R248 ;  /* 0x000000f800f77202 */ /* 0x000fce0000000f00 */
[----:B------:R-:W-:Y:S05]  /*f780*/  WARPSYNC.COLLECTIVE R71, `(.L_x_7949) ;  /* 0x0000000047087348 */ /* 0x000fea0003c00000 */
[----:B------:R0:W1:Y:S02]  /*f790*/  SHFL.UP P6, R248, R246, R69, R68 ;  /* 0x04000045f6f87389 */ /* 0x00006400000c0044 */
[----:B01----:R-:W-:Y:S05]  /*f7a0*/  ENDCOLLECTIVE ;  /* 0x000000000000791b */ /* 0x003fea0003800000 */
.L_x_7949:
        /* <DEDUP_REMOVED lines=8> */
[----:B------:R-:W-:Y:S01]  /*f830*/  HFMA2 R69, -RZ, RZ, 0, 4.76837158203125e-07 ;  /* 0x00000008ff457431 */ /* 0x000fe200000001ff */
[----:B------:R-:W-:Y:S01]  /*f840*/  MOV R246, R243 ;  /* 0x000000f300f67202 */ /* 0x000fe20000000f00 */
[----:B------:R-:W-:Y:S01]  /*f850*/  @P3 FADD.FTZ R245, R245, R248 ;  /* 0x000000f8f5f53221 */ /* 0x000fe20000010000 */
[----:B------:R-:W-:-:S07]  /*f860*/  @P3 FFMA.FTZ R244, R244, R70, R233 ;  /* 0x00000046f4f43223 */ /* 0x000fce00000100e9 */
[----:B------:R-:W-:Y:S05]  /*f870*/  WARPSYNC.COLLECTIVE R71, `(.L_x_7950) ;  /* 0x0000000047087348 */ /* 0x000fea0003c00000 */
[----:B------:R0:W1:Y:S02]  /*f880*/  SHFL.UP P6, R248, R246, R69, R68 ;  /* 0x04000045f6f87389 */ /* 0x00006400000c0044 */
[----:B01----:R-:W-:Y:S05]  /*f890*/  ENDCOLLECTIVE ;  /* 0x000000000000791b */ /* 0x003fea0003800000 */
.L_x_7950:
[----:B------:R-:W-:Y:S02]  /*f8a0*/  MOV R246, R244 ;  /* 0x000000f400f67202 */ /* 0x000fe40000000f00 */
[----:B------:R-:W-:-:S07]  /*f8b0*/  MOV R70, R248 ;  /* 0x000000f800467202 */ /* 0x000fce0000000f00 */
[----:B------:R-:W-:Y:S05]  /*f8c0*/  WARPSYNC.COLLECTIVE R71, `(.L_x_7951) ;  /* 0x0000000047087348 */ /* 0x000fea0003c00000 */
[----:B------:R0:W1:Y:S02]  /*f8d0*/  SHFL.UP P6, R248, R246, R69, R68 ;  /* 0x04000045f6f87389 */ /* 0x00006400000c0044 */
[----:B01----:R-:W-:Y:S05]  /*f8e0*/  ENDCOLLECTIVE ;  /* 0x000000000000791b */ /* 0x003fea0003800000 */
.L_x_7951:
[----:B------:R-:W-:Y:S02]  /*f8f0*/  MOV R246, R242 ;  /* 0x000000f200f67202 */ /* 0x000fe40000000f00 */
[----:B------:R-:W-:-:S07]  /*f900*/  MOV R233, R248 ;  /* 0x000000f800e97202 */ /* 0x000fce0000000f00 */
[----:B------:R-:W-:Y:S05]  /*f910*/  WARPSYNC.COLLECTIVE R71, `(.L_x_7952) ;  /* 0x0000000047087348 */ /* 0x000fea0003c00000 */
[----:B------:R0:W1:Y:S02]  /*f920*/  SHFL.UP P6, R248, R246, R69, R68 ;  /* 0x04000045f6f87389 */ /* 0x00006400000c0044 */
[----:B01----:R-:W-:Y:S05]  /*f930*/  ENDCOLLECTIVE ;  /* 0x000000000000791b */ /* 0x003fea0003800000 */
.L_x_7952:
[-C--:B------:R-:W-:Y:S01]  /*f940*/  FMUL.FTZ R252, R244, R233.reuse ;  /* 0x000000e9f4fc7220 */ /* 0x080fe20000410000 */
[----:B------:R-:W-:Y:S01]  /*f950*/  FMUL.FTZ R233, R243, R233 ;  /* 0x000000e9f3e97220 */ /* 0x000fe20000410000 */
[----:B------:R-:W-:Y:S02]  /*f960*/  MOV R246, R245 ;  /* 0x000000f500f67202 */ /* 0x000fe40000000f00 */
[----:B------:R-:W-:-:S07]  /*f970*/  MOV R247, R248 ;  /* 0x000000f800f77202 */ /* 0x000fce0000000f00 */
[----:B------:R-:W-:Y:S05]  /*f980*/  WARPSYNC.COLLECTIVE R71, `(.L_x_7953) ;  /* 0x0000000047087348 */ /* 0x000fea0003c00000 */
[----:B------:R0:W1:Y:S02]  /*f990*/  SHFL.UP P6, R248, R246, R69, R68 ;  /* 0x04000045f6f87389 */ /* 0x00006400000c0044 */
[----:B01----:R-:W-:Y:S05]  /*f9a0*/  ENDCOLLECTIVE ;  /* 0x000000000000791b */ /* 0x003fea0003800000 */
.L_x_7953:
        /* <DEDUP_REMOVED lines=8> */
[----:B------:R-:W-:Y:S01]  /*fa30*/  HFMA2 R69, -RZ, RZ, 0, 9.5367431640625e-07 ;  /* 0x00000010ff457431 */ /* 0x000fe200000001ff */
[----:B------:R-:W-:Y:S01]  /*fa40*/  MOV R246, R243 ;  /* 0x000000f300f67202 */ /* 0x000fe20000000f00 */
[----:B------:R-:W-:Y:S01]  /*fa50*/  @P2 FADD.FTZ R245, R245, R248 ;  /* 0x000000f8f5f52221 */ /* 0x000fe20000010000 */
[----:B------:R-:W-:-:S07]  /*fa60*/  @P2 FFMA.FTZ R244, R244, R70, R233 ;  /* 0x00000046f4f42223 */ /* 0x000fce00000100e9 */
[----:B------:R-:W-:Y:S05]  /*fa70*/  WARPSYNC.COLLECTIVE R71, `(.L_x_7954) ;  /* 0x0000000047087348 */ /* 0x000fea0003c00000 */
[----:B------:R0:W1:Y:S02]  /*fa80*/  SHFL.UP P6, R248, R246, R69, R68 ;  /* 0x04000045f6f87389 */ /* 0x00006400000c0044 */
[----:B01----:R-:W-:Y:S05]  /*fa90*/  ENDCOLLECTIVE ;  /* 0x000000000000791b */ /* 0x003fea0003800000 */
.L_x_7954:
[----:B------:R-:W-:Y:S02]  /*faa0*/  MOV R246, R244 ;  /* 0x000000f400f67202 */ /* 0x000fe40000000f00 */
[----:B------:R-:W-:-:S07]  /*fab0*/  MOV R70, R248 ;  /* 0x000000f800467202 */ /* 0x000fce0000000f00 */
[----:B------:R-:W-:Y:S05]  /*fac0*/  WARPSYNC.COLLECTIVE R71, `(.L_x_7955) ;  /* 0x0000000047087348 */ /* 0x000fea0003c00000 */
[----:B------:R0:W1:Y:S02]  /*fad0*/  SHFL.UP P6, R248, R246, R69, R68 ;  /* 0x04000045f6f87389 */ /* 0x00006400000c0044 */
[----:B01----:R-:W-:Y:S05]  /*fae0*/  ENDCOLLECTIVE ;  /* 0x000000000000791b */ /* 0x003fea0003800000 */
.L_x_7955:
[----:B------:R-:W-:Y:S02]  /*faf0*/  MOV R246, R242 ;  /* 0x000000f200f67202 */ /* 0x000fe40000000f00 */
[----:B------:R-:W-:-:S07]  /*fb00*/  MOV R233, R248 ;  /* 0x000000f800e97202 */ /* 0x000fce0000000f00 */
[----:B------:R-:W-:Y:S05]  /*fb10*/  WARPSYNC.COLLECTIVE R71, `(.L_x_7956) ;  /* 0x0000000047087348 */ /* 0x000fea0003c00000 */
[----:B------:R0:W1:Y:S02]  /*fb20*/  SHFL.UP P6, R248, R246, R69, R68 ;  /* 0x04000045f6f87389 */ /* 0x00006400000c0044 */
[----:B01----:R-:W-:Y:S05]  /*fb30*/  ENDCOLLECTIVE ;  /* 0x000000000000791b */ /* 0x003fea0003800000 */
.L_x_7956:
[----:B------:R-:W-:Y:S02]  /*fb40*/  MOV R246, R245 ;  /* 0x000000f500f67202 */ /* 0x000fe40000000f00 */
[----:B------:R-:W-:-:S07]  /*fb50*/  MOV R247, R248 ;  /* 0x000000f800f77202 */ /* 0x000fce0000000f00 */
[----:B------:R-:W-:Y:S05]  /*fb60*/  WARPSYNC.COLLECTIVE R71, `(.L_x_7957) ;  /* 0x0000000047087348 */ /* 0x000fea0003c00000 */
[----:B------:R0:W1:Y:S02]  /*fb70*/  SHFL.UP P6, R248, R246, R69, R68 ;  /* 0x04000045f6f87389 */ /* 0x00006400000c0044 */
[----:B01----:R-:W-:Y:S05]  /*fb80*/  ENDCOLLECTIVE ;  /* 0x000000000000791b */ /* 0x003fea0003800000 */
.L_x_7957:
[----:B------:R-:W-:Y:S01]  /*fb90*/  MOV R68, R248 ;  /* 0x000000f800447202 */ /* 0x000fe20000000f00 */
[----:B------:R-:W-:Y:S06]  /*fba0*/  BRA `(.L_x_7958) ;  /* 0xffffff8400787947 */ /* 0x000fec000383ffff */
.L_x_7838:
[----:B------:R-:W-:Y:S01]  /*fbb0*/  HFMA2 R69, -RZ, RZ, 0, 1.847743988037109375e-06 ;  /* 0x0000001fff457431 */ /* 0x000fe200000001ff */
[----:B------:R-:W-:Y:S01]  /*fbc0*/  BSSY B0, `(.L_x_7959) ;  /* 0x0000007000007945 */ /* 0x000fe20003800000 */
[----:B------:R-:W-:Y:S02]  /*fbd0*/  MOV R70, R243 ;  /* 0x000000f300467202 */ /* 0x000fe40000000f00 */
[----:B------:R-:W-:Y:S02]  /*fbe0*/  MOV R68, 0x1f ;  /* 0x0000001f00447802 */ /* 0x000fe40000000f00 */
[----:B------:R-:W-:-:S07]  /*fbf0*/  MOV R71, 0xffffffff ;  /* 0xffffffff00477802 */ /* 0x000fce0000000f00 */
[----:B-----5:R-:W-:Y:S05]  /*fc00*/  WARPSYNC.COLLECTIVE R71, `(.L_x_7960) ;  /* 0x0000000047087348 */ /* 0x020fea0003c00000 */
[----:B------:R0:W1:Y:S02]  /*fc10*/  SHFL.IDX P3, R233, R70, R69, R68 ;  /* 0x0000004546e97389 */ /* 0x0000640000060044 */
[----:B01---5:R-:W-:Y:S05]  /*fc20*/  ENDCOLLECTIVE ;  /* 0x000000000000791b */ /* 0x023fea0003800000 */
.L_x_7960:
[----:B------:R-:W-:Y:S05]  /*fc30*/  BSYNC B0 ;  /* 0x0000000000007941 */ /* 0x000fea0003800000 */
.L_x_7959:
[----:B------:R-:W-:Y:S05]  /*fc40*/  BRA `(.L_x_7961) ;  /* 0xffffff8400847947 */ /* 0x000fea000383ffff */
.L_x_7839:
        /* <DEDUP_REMOVED lines=8> */
.L_x_7963:
[----:B------:R-:W-:Y:S05]  /*fcd0*/  BSYNC B0 ;  /* 0x0000000000007941 */ /* 0x000fea0003800000 */
.L_x_7962:
[----:B------:R-:W-:Y:S05]  /*fce0*/  BRA `(.L_x_7964) ;  /* 0xffffff8400647947 */ /* 0x000fea000383ffff */
.L_x_7840:
        /* <DEDUP_REMOVED lines=8> */
.L_x_7966:
[----:B------:R-:W-:Y:S05]  /*fd70*/  BSYNC B0 ;  /* 0x0000000000007941 */ /* 0x000fea0003800000 */
.L_x_7965:
[----:B------:R-:W-:Y:S05]  /*fd80*/  BRA `(.L_x_7967) ;  /* 0xffffff8400447947 */ /* 0x000fea000383ffff */
.L_x_7841:
        /* <DEDUP_REMOVED lines=8> */
.L_x_7969:
[----:B------:R-:W-:Y:S05]  /*fe10*/  BSYNC B0 ;  /* 0x0000000000007941 */ /* 0x000fea0003800000 */
.L_x_7968:
[----:B------:R-:W-:Y:S05]  /*fe20*/  BRA `(.L_x_7970) ;  /* 0xffffff8400247947 */ /* 0x000fea000383ffff */
.L_x_7842:
[----:B------:R-:W-:Y:S01]  /*fe30*/  HFMA2 R69, -RZ, RZ, 0, 5.9604644775390625e-08 ;  /* 0x00000001ff457431 */ /* 0x000fe200000001ff */
[----:B------:R-:W-:Y:S01]  /*fe40*/  BSSY B0, `(.L_x_7971) ;  /* 0x0000007000007945 */ /* 0x000fe20003800000 */
[----:B------:R-:W-:Y:S02]  /*fe50*/  MOV R246, R243 ;  /* 0x000000f300f67202 */ /* 0x000fe40000000f00 */
[----:B------:R-:W-:Y:S02]  /*fe60*/  MOV R68, RZ ;  /* 0x000000ff00447202 */ /* 0x000fe40000000f00 */
[----:B------:R-:W-:-:S07]  /*fe70*/  MOV R71, 0xffffffff ;  /* 0xffffffff00477802 */ /* 0x000fce0000000f00 */
[----:B-----5:R-:W-:Y:S05]  /*fe80*/  WARPSYNC.COLLECTIVE R71, `(.L_x_7972) ;  /* 0x0000000047087348 */ /* 0x020fea0003c00000 */
[----:B------:R0:W1:Y:S02]  /*fe90*/  SHFL.UP P6, R248, R246, R69, R68 ;  /* 0x04000045f6f87389 */ /* 0x00006400000c0044 */
[----:B01---5:R-:W-:Y:S05]  /*fea0*/  ENDCOLLECTIVE ;  /* 0x000000000000791b */ /* 0x023fea0003800000 */
.L_x_7972:
[----:B------:R-:W-:Y:S05]  /*feb0*/  BSYNC B0 ;  /* 0x0000000000007941 */ /* 0x000fea0003800000 */
.L_x_7971:
        /* <DEDUP_REMOVED lines=9> */
.L_x_7973:
[----:B------:R-:W-:Y:S02]  /*ff50*/  MOV R246, R242 ;  /* 0x000000f200f67202 */ /* 0x000fe40000000f00 */
[----:B------:R-:W-:-:S07]  /*ff60*/  MOV R244, R248 ;  /* 0x000000f800f47202 */ /* 0x000fce0000000f00 */
[----:B------:R-:W-:Y:S05]  /*ff70*/  WARPSYNC.COLLECTIVE R71, `(.L_x_7974) ;  /* 0x0000000047087348 */ /* 0x000fea0003c00000 */
[----:B------:R0:W1:Y:S02]  /*ff80*/  SHFL.UP P6, R248, R246, R69, R68 ;  /* 0x04000045f6f87389 */ /* 0x00006400000c0044 */
[----:B01----:R-:W-:Y:S05]  /*ff90*/  ENDCOLLECTIVE ;  /* 0x000000000000791b */ /* 0x003fea0003800000 */
.L_x_7974:
[----:B------:R-:W-:Y:S02]  /*ffa0*/  MOV R246, R245 ;  /* 0x000000f500f67202 */ /* 0x000fe40000000f00 */
[----:B------:R-:W-:-:S07]  /*ffb0*/  MOV R242, R248 ;  /* 0x000000f800f27202 */ /* 0x000fce0000000f00 */
[----:B------:R-:W-:Y:S05]  /*ffc0*/  WARPSYNC.COLLECTIVE R71, `(.L_x_7975) ;  /* 0x0000000047087348 */ /* 0x000fea0003c00000 */
[----:B------:R0:W1:Y:S02]  /*ffd0*/  SHFL.UP P6, R248, R246, R69, R68 ;  /* 0x04000045f6f87389 */ /* 0x00006400000c0044 */
[----:B01----:R-:W-:Y:S05]  /*ffe0*/  ENDCOLLECTIVE ;  /* 0x000000000000791b */ /* 0x003fea0003800000 */
.L_x_7975:
[----:B------:R-:W-:Y:S01]  /*fff0*/  HFMA2 R69, -RZ, RZ, 0, 0 ;  /* 0x00000000ff457431 */ /* 0x000fe200000001ff */
[----:B------:R-:W-:-:S07]  /*10000*/  MOV R68, 0x1f ;  /* 0x0000001f00447802 */ /* 0x000fce0000000f00 */
[----:B------:R-:W-:Y:S05]  /*10010*/  WARPSYNC.COLLECTIVE R71, `(.L_x_7976) ;  /* 0x0000000047087348 */ /* 0x000fea0003c00000 */
[----:B------:R0:W1:Y:S02]  /*10020*/  SHFL.IDX P3, R233, R70, R69, R68 ;  /* 0x0000004546e97389 */ /* 0x0000640000060044 */
[----:B01----:R-:W-:Y:S05]  /*10030*/  ENDCOLLECTIVE ;  /* 0x000000000000791b */ /* 0x003fea0003800000 */
.L_x_7976:
[----:B------:R-:W-:Y:S02]  /*10040*/  MOV R245, R248 ;  /* 0x000000f800f57202 */ /* 0x000fe40000000f00 */
[----:B------:R-:W-:Y:S02]  /*10050*/  MOV R70, R61 ;  /* 0x0000003d00467202 */ /* 0x000fe40000000f00 */
[----:B------:R-:W-:-:S07]  /*10060*/  MOV R60, R233 ;  /* 0x000000e9003c7202 */ /* 0x000fce0000000f00 */
[----:B------:R-:W-:Y:S05]  /*10070*/  WARPSYNC.COLLECTIVE R71, `(.L_x_7977) ;  /* 0x0000000047087348 */ /* 0x000fea0003c00000 */
[----:B------:R0:W1:Y:S02]  /*10080*/  SHFL.IDX P3, R233, R70, R69, R68 ;  /* 0x0000004546e97389 */ /* 0x0000640000060044 */
[----:B01----:R-:W-:Y:S05]  /*10090*/  ENDCOLLECTIVE ;  /* 0x000000000000791b */ /* 0x003fea0003800000 */
.L_x_7977:
[----:B------:R-:W-:Y:S02]  /*100a0*/  MOV R70, R62 ;  /* 0x0000003e00467202 */ /* 0x000fe40000000f00 */
[----:B------:R-:W-:-:S07]  /*100b0*/  MOV R61, R233 ;  /* 0x000000e9003d7202 */ /* 0x000fce0000000f00 */
[----:B------:R-:W-:Y:S05]  /*100c0*/  WARPSYNC.COLLECTIVE R71, `(.L_x_7978) ;  /* 0x0000000047087348 */ /* 0x000fea0003c00000 */
[----:B------:R0:W1:Y:S02]  /*100d0*/  SHFL.IDX P3, R233, R70, R69, R68 ;  /* 0x0000004546e97389 */ /* 0x0000640000060044 */
[----:B01----:R-:W-:Y:S05]  /*100e0*/  ENDCOLLECTIVE ;  /* 0x000000000000791b */ /* 0x003fea0003800000 */
.L_x_7978:
[----:B------:R-:W-:Y:S02]  /*100f0*/  MOV R70, R63 ;  /* 0x0000003f00467202 */ /* 0x000fe40000000f00 */
[----:B------:R-:W-:-:S07]  /*10100*/  MOV R62, R233 ;  /* 0x000000e9003e7202 */ /* 0x000fce0000000f00 */
[----:B------:R-:W-:Y:S05]  /*10110*/  WARPSYNC.COLLECTIVE R71, `(.L_x_7979) ;  /* 0x0000000047087348 */ /* 0x000fea0003c00000 */
[----:B------:R0:W1:Y:S02]  /*10120*/  SHFL.IDX P3, R233, R70, R69, R68 ;  /* 0x0000004546e97389 */ /* 0x0000640000060044 */
[----:B01----:R-:W-:Y:S05]  /*10130*/  ENDCOLLECTIVE ;  /* 0x000000000000791b */ /* 0x003fea0003800000 */
.L_x_7979:
[----:B------:R-:W-:Y:S01]  /*10140*/  MOV R63, R233 ;  /* 0x000000e9003f7202 */ /* 0x000fe20000000f00 */
[----:B------:R-:W-:Y:S06]  /*10150*/  BRA `(.L_x_7980) ;  /* 0xffffff8000807947 */ /* 0x000fec000383ffff */
.L_x_7844:
[----:B------:R-:W-:Y:S01]  /*10160*/  HFMA2 R251, -RZ, RZ, 0, 5.9604644775390625e-08 ;  /* 0x00000001fffb7431 */ /* 0x000fe200000001ff */
[----:B------:R-:W-:Y:S02]  /*10170*/  MOV R233, R245 ;  /* 0x000000f500e97202 */ /* 0x000fe40000000f00 */
[----:B------:R-:W-:Y:S02]  /*10180*/  MOV R252, 0x1f ;  /* 0x0000001f00fc7802 */ /* 0x000fe40000000f00 */
[----:B------:R-:W-:-:S07]  /*10190*/  MOV R71, 0xffffffff ;  /* 0xffffffff00477802 */ /* 0x000fce0000000f00 */
[----:B------:R-:W-:Y:S05]  /*101a0*/  WARPSYNC.COLLECTIVE R71, `(.L_x_7981) ;  /* 0x0000000047087348 */ /* 0x000fea0003c00000 */
[----:B------:R0:W1:Y:S02]  /*101b0*/  SHFL.DOWN P0, R68, R233, R251, R252 ;  /* 0x080000fbe9447389 */ /* 0x00006400000000fc */
[----:B01----:R-:W-:Y:S05]  /*101c0*/  ENDCOLLECTIVE ;  /* 0x000000000000791b */ /* 0x003fea0003800000 */
.L_x_7981:
[----:B------:R-:W-:Y:S02]  /*101d0*/  MOV R233, R246 ;  /* 0x000000f600e97202 */ /* 0x000fe40000000f00 */
[----:B------:R-:W-:-:S07]  /*101e0*/  MOV R69, R68 ;  /* 0x0000004400457202 */ /* 0x000fce0000000f00 */
[----:B------:R-:W-:Y:S05]  /*101f0*/  WARPSYNC.COLLECTIVE R71, `(.L_x_7982) ;  /* 0x0000000047087348 */ /* 0x000fea0003c00000 */
[----:B------:R0:W1:Y:S02]  /*10200*/  SHFL.DOWN P0, R68, R233, R251, R252 ;  /* 0x080000fbe9447389 */ /* 0x00006400000000fc */
[----:B01----:R-:W-:Y:S05]  /*10210*/  ENDCOLLECTIVE ;  /* 0x000000000000791b */ /* 0x003fea0003800000 */
.L_x_7982:
[----:B------:R-:W-:Y:S02]  /*10220*/  MOV R233, R247 ;  /* 0x000000f700e97202 */ /* 0x000fe40000000f00 */
[----:B------:R-:W-:-:S07]  /*10230*/  MOV R70, R68 ;  /* 0x0000004400467202 */ /* 0x000fce0000000f00 */
[----:B------:R-:W-:Y:S05]  /*10240*/  WARPSYNC.COLLECTIVE R71, `(.L_x_7983) ;  /* 0x0000000047087348 */ /* 0x000fea0003c00000 */
[----:B------:R0:W1:Y:S02]  /*10250*/  SHFL.DOWN P0, R68, R233, R251, R252 ;  /* 0x080000fbe9447389 */ /* 0x00006400000000fc */
[----:B01----:R-:W-:Y:S05]  /*10260*/  ENDCOLLECTIVE ;  /* 0x000000000000791b */ /* 0x003fea0003800000 */
.L_x_7983:
[----:B------:R-:W-:Y:S02]  /*10270*/  MOV R233, R248 ;  /* 0x000000f800e97202 */ /* 0x000fe40000000f00 */
[----:B------:R-:W-:-:S07]  /*10280*/  MOV R123, R68 ;  /* 0x00000044007b7202 */ /* 0x000fce0000000f00 */
[----:B------:R-:W-:Y:S05]  /*10290*/  WARPSYNC.COLLECTIVE R71, `(.L_x_7984) ;  /* 0x0000000047087348 */ /* 0x000fea0003c00000 */
[----:B------:R0:W1:Y:S02]  /*102a0*/  SHFL.DOWN P0, R68, R233, R251, R252 ;  /* 0x080000fbe9447389 */ /* 0x00006400000000fc */
[----:B01----:R-:W-:Y:S05]  /*102b0*/  ENDCOLLECTIVE ;  /* 0x000000000000791b */ /* 0x003fea0003800000 */
.L_x_7984:
[----:B------:R-:W-:Y:S05]  /*102c0*/  BRA `(.L_x_7985) ;  /* 0xffffff9000f07947 */ /* 0x000fea000383ffff */
.L_x_7847:
        /* <DEDUP_REMOVED lines=8> */
.L_x_7987:
[----:B------:R-:W-:Y:S05]  /*10350*/  BSYNC B0 ;  /* 0x0000000000007941 */ /* 0x000fea0003800000 */
.L_x_7986:
        /* <DEDUP_REMOVED lines=8> */
.L_x_7988:
[----:B------:R-:W-:Y:S02]  /*103e0*/  MOV R233, R247 ;  /* 0x000000f700e97202 */ /* 0x000fe40000000f00 */
[----:B------:R-:W-:-:S07]  /*103f0*/  MOV R70, R68 ;  /* 0x0000004400467202 */ /* 0x000fce0000000f00 */
[----:B------:R-:W-:Y:S05]  /*10400*/  WARPSYNC.COLLECTIVE R71, `(.L_x_7989) ;  /* 0x0000000047087348 */ /* 0x000fea0003c00000 */
[----:B------:R0:W1:Y:S02]  /*10410*/  SHFL.DOWN P0, R68, R233, R251, R252 ;  /* 0x080000fbe9447389 */ /* 0x00006400000000fc */
[----:B01----:R-:W-:Y:S05]  /*10420*/  ENDCOLLECTIVE ;  /* 0x000000000000791b */ /* 0x003fea0003800000 */
.L_x_7989:
[----:B------:R-:W-:Y:S02]  /*10430*/  MOV R233, R248 ;  /* 0x000000f800e97202 */ /* 0x000fe40000000f00 */
[----:B------:R-:W-:-:S07]  /*10440*/  MOV R123, R68 ;  /* 0x00000044007b7202 */ /* 0x000fce0000000f00 */
[----:B------:R-:W-:Y:S05]  /*10450*/  WARPSYNC.COLLECTIVE R71, `(.L_x_7990) ;  /* 0x0000000047087348 */ /* 0x000fea0003c00000 */
[----:B------:R0:W1:Y:S02]  /*10460*/  SHFL.DOWN P0, R68, R233, R251, R252 ;  /* 0x080000fbe9447389 */ /* 0x00006400000000fc */
[----:B01----:R-:W-:Y:S05]  /*10470*/  ENDCOLLECTIVE ;  /* 0x000000000000791b */ /* 0x003fea0003800000 */
.L_x_7990:
[----:B------:R-:W-:Y:S01]  /*10480*/  MOV R242, R68 ;  /* 0x0000004400f27202 */ /* 0x000fe20000000f00 */
[----:B------:R-:W-:Y:S06]  /*10490*/  BRA `(.L_x_7991) ;  /* 0xffffff9000cc7947 */ /* 0x000fec000383ffff */
.L_x_7850:
[----:B------:R-:W-:Y:S01]  /*104a0*/  HFMA2 R251, -RZ, RZ, 0, 2.384185791015625e-07 ;  /* 0x00000004fffb7431 */ /* 0x000fe200000001ff */
[----:B------:R-:W-:Y:S01]  /*104b0*/  BSSY B0, `(.L_x_7992) ;  /* 0x0000007000007945 */ /* 0x000fe20003800000 */
[----:B------:R-:W-:Y:S02]  /*104c0*/  MOV R233, R245 ;  /* 0x000000f500e97202 */ /* 0x000fe40000000f00 */
[----:B------:R-:W-:Y:S02]  /*104d0*/  MOV R252, 0x1f ;  /* 0x0000001f00fc7802 */ /* 0x000fe40000000f00 */
[----:B------:R-:W-:-:S07]  /*104e0*/  MOV R71, 0xffffffff ;  /* 0xffffffff00477802 */ /* 0x000fce0000000f00 */
[----:B01234-:R-:W-:Y:S05]  /*104f0*/  WARPSYNC.COLLECTIVE R71, `(.L_x_7993) ;  /* 0x0000000047087348 */ /* 0x01ffea0003c00000 */
[----:B----4-:R4:W0:Y:S02]  /*10500*/  SHFL.DOWN P0, R68, R233, R251, R252 ;  /* 0x080000fbe9447389 */ /* 0x01082400000000fc */
[----:B01234-:R-:W-:Y:S05]  /*10510*/  ENDCOLLECTIVE ;  /* 0x000000000000791b */ /* 0x01ffea0003800000 */
.L_x_7993:
[----:B------:R-:W-:Y:S05]  /*10520*/  BSYNC B0 ;  /* 0x0000000000007941 */ /* 0x000fea0003800000 */
.L_x_7992:
        /* <DEDUP_REMOVED lines=8> */
.L_x_7994:
[----:B------:R-:W-:Y:S02]  /*105b0*/  MOV R233, R247 ;  /* 0x000000f700e97202 */ /* 0x000fe40000000f00 */
[----:B------:R-:W-:-:S07]  /*105c0*/  MOV R70, R68 ;  /* 0x0000004400467202 */ /* 0x000fce0000000f00 */
[----:B------:R-:W-:Y:S05]  /*105d0*/  WARPSYNC.COLLECTIVE R71, `(.L_x_7995) ;  /* 0x0000000047087348 */ /* 0x000fea0003c00000 */
[----:B------:R0:W1:Y:S02]  /*105e0*/  SHFL.DOWN P0, R68, R233, R251, R252 ;  /* 0x080000fbe9447389 */ /* 0x00006400000000fc */
[----:B01----:R-:W-:Y:S05]  /*105f0*/  ENDCOLLECTIVE ;  /* 0x000000000000791b */ /* 0x003fea0003800000 */
.L_x_7995:
[----:B------:R-:W-:Y:S02]  /*10600*/  MOV R233, R248 ;  /* 0x000000f800e97202 */ /* 0x000fe40000000f00 */
[----:B------:R-:W-:-:S07]  /*10610*/  MOV R123, R68 ;  /* 0x00000044007b7202 */ /* 0x000fce0000000f00 */
[----:B------:R-:W-:Y:S05]  /*10620*/  WARPSYNC.COLLECTIVE R71, `(.L_x_7996) ;  /* 0x0000000047087348 */ /* 0x000fea0003c00000 */
[----:B------:R0:W1:Y:S02]  /*10630*/  SHFL.DOWN P0, R68, R233, R251, R252 ;  /* 0x080000fbe9447389 */ /* 0x00006400000000fc */
[----:B01----:R-:W-:Y:S05]  /*10640*/  ENDCOLLECTIVE ;  /* 0x000000000000791b */ /* 0x003fea0003800000 */
.L_x_7996:
[----:B------:R-:W-:Y:S01]  /*10650*/  MOV R242, R68 ;  /* 0x0000004400f27202 */ /* 0x000fe20000000f00 */
[----:B------:R-:W-:Y:S06]  /*10660*/  BRA `(.L_x_7997) ;  /* 0xffffff9000a87947 */ /* 0x000fec000383ffff */
.L_x_7853:
[----:B------:R-:W-:Y:S01]  /*10670*/  HFMA2 R251, -RZ, RZ, 0, 4.76837158203125e-07 ;  /* 0x00000008fffb7431 */ /* 0x000fe200000001ff */
[----:B------:R-:W-:Y:S01]  /*10680*/  BSSY B0, `(.L_x_7998) ;  /* 0x0000007000007945 */ /* 0x000fe20003800000 */
[----:B------:R-:W-:Y:S02]  /*10690*/  MOV R233, R245 ;  /* 0x000000f500e97202 */ /* 0x000fe40000000f00 */
[----:B------:R-:W-:Y:S02]  /*106a0*/  MOV R252, 0x1f ;  /* 0x0000001f00fc7802 */ /* 0x000fe40000000f00 */
[----:B------:R-:W-:-:S07]  /*106b0*/  MOV R71, 0xffffffff ;  /* 0xffffffff00477802 */ /* 0x000fce0000000f00 */
[----:B01234-:R-:W-:Y:S05]  /*106c0*/  WARPSYNC.COLLECTIVE R71, `(.L_x_7999) ;  /* 0x0000000047087348 */ /* 0x01ffea0003c00000 */
[----:B----4-:R4:W0:Y:S02]  /*106d0*/  SHFL.DOWN P0, R68, R233, R251, R252 ;  /* 0x080000fbe9447389 */ /* 0x01082400000000fc */
[----:B01234-:R-:W-:Y:S05]  /*106e0*/  ENDCOLLECTIVE ;  /* 0x000000000000791b */ /* 0x01ffea0003800000 */
.L_x_7999:
[----:B------:R-:W-:Y:S05]  /*106f0*/  BSYNC B0 ;  /* 0x0000000000007941 */ /* 0x000fea0003800000 */
.L_x_7998:
        /* <DEDUP_REMOVED lines=8> */
.L_x_8000:
[----:B------:R-:W-:Y:S02]  /*10780*/  MOV R233, R247 ;  /* 0x000000f700e97202 */ /* 0x000fe40000000f00 */
[----:B------:R-:W-:-:S07]  /*10790*/  MOV R70, R68 ;  /* 0x0000004400467202 */ /* 0x000fce0000000f00 */
[----:B------:R-:W-:Y:S05]  /*107a0*/  WARPSYNC.COLLECTIVE R71, `(.L_x_8001) ;  /* 0x0000000047087348 */ /* 0x000fea0003c00000 */
[----:B------:R0:W1:Y:S02]  /*107b0*/  SHFL.DOWN P0, R68, R233, R251, R252 ;  /* 0x080000fbe9447389 */ /* 0x00006400000000fc */
[----:B01----:R-:W-:Y:S05]  /*107c0*/  ENDCOLLECTIVE ;  /* 0x000000000000791b */ /* 0x003fea0003800000 */
.L_x_8001:
[----:B------:R-:W-:Y:S02]  /*107d0*/  MOV R233, R248 ;  /* 0x000000f800e97202 */ /* 0x000fe40000000f00 */
[----:B------:R-:W-:-:S07]  /*107e0*/  MOV R123, R68 ;  /* 0x00000044007b7202 */ /* 0x000fce0000000f00 */
[----:B------:R-:W-:Y:S05]  /*107f0*/  WARPSYNC.COLLECTIVE R71, `(.L_x_8002) ;  /* 0x0000000047087348 */ /* 0x000fea0003c00000 */
[----:B------:R0:W1:Y:S02]  /*10800*/  SHFL.DOWN P0, R68, R233, R251, R252 ;  /* 0x080000fbe9447389 */ /* 0x00006400000000fc */
[----:B01----:R-:W-:Y:S05]  /*10810*/  ENDCOLLECTIVE ;  /* 0x000000000000791b */ /* 0x003fea0003800000 */
.L_x_8002:
[----:B------:R-:W-:Y:S01]  /*10820*/  MOV R242, R68 ;  /* 0x0000004400f27202 */ /* 0x000fe20000000f00 */
[----:B------:R-:W-:Y:S06]  /*10830*/  BRA `(.L_x_8003) ;  /* 0xffffff9000847947 */ /* 0x000fec000383ffff */
.L_x_7856:
[----:B------:R-:W-:Y:S01]  /*10840*/  HFMA2 R251, -RZ, RZ, 0, 9.5367431640625e-07 ;  /* 0x00000010fffb7431 */ /* 0x000fe200000001ff */
[----:B------:R-:W-:Y:S01]  /*10850*/  BSSY B0, `(.L_x_8004) ;  /* 0x0000007000007945 */ /* 0x000fe20003800000 */
[----:B------:R-:W-:Y:S02]  /*10860*/  MOV R233, R245 ;  /* 0x000000f500e97202 */ /* 0x000fe40000000f00 */
[----:B------:R-:W-:Y:S02]  /*10870*/  MOV R252, 0x1f ;  /* 0x0000001f00fc7802 */ /* 0x000fe40000000f00 */
[----:B------:R-:W-:-:S07]  /*10880*/  MOV R71, 0xffffffff ;  /* 0xffffffff00477802 */ /* 0x000fce0000000f00 */
[----:B01234-:R-:W-:Y:S05]  /*10890*/  WARPSYNC.COLLECTIVE R71, `(.L_x_8005) ;  /* 0x0000000047087348 */ /* 0x01ffea0003c00000 */
[----:B----4-:R4:W0:Y:S02]  /*108a0*/  SHFL.DOWN P0, R68, R233, R251, R252 ;  /* 0x080000fbe9447389 */ /* 0x01082400000000fc */
[----:B01234-:R-:W-:Y:S05]  /*108b0*/  ENDCOLLECTIVE ;  /* 0x000000000000791b */ /* 0x01ffea0003800000 */
.L_x_8005:
[----:B------:R-:W-:Y:S05]  /*108c0*/  BSYNC B0 ;  /* 0x0000000000007941 */ /* 0x000fea0003800000 */
.L_x_8004:
        /* <DEDUP_REMOVED lines=8> */
.L_x_8006:
[----:B------:R-:W-:Y:S02]  /*10950*/  MOV R233, R247 ;  /* 0x000000f700e97202 */ /* 0x000fe40000000f00 */
[----:B------:R-:W-:-:S07]  /*10960*/  MOV R70, R68 ;  /* 0x0000004400467202 */ /* 0x000fce0000000f00 */
[----:B------:R-:W-:Y:S05]  /*10970*/  WARPSYNC.COLLECTIVE R71, `(.L_x_8007) ;  /* 0x0000000047087348 */ /* 0x000fea0003c00000 */
[----:B------:R0:W1:Y:S02]  /*10980*/  SHFL.DOWN P0, R68, R233, R251, R252 ;  /* 0x080000fbe9447389 */ /* 0x00006400000000fc */
[----:B01----:R-:W-:Y:S05]  /*10990*/  ENDCOLLECTIVE ;  /* 0x000000000000791b */ /* 0x003fea0003800000 */
.L_x_8007:
[----:B------:R-:W-:Y:S02]  /*109a0*/  MOV R233, R248 ;  /* 0x000000f800e97202 */ /* 0x000fe40000000f00 */
[----:B------:R-:W-:-:S07]  /*109b0*/  MOV R123, R68 ;  /* 0x00000044007b7202 */ /* 0x000fce0000000f00 */
[----:B------:R-:W-:Y:S05]  /*109c0*/  WARPSYNC.COLLECTIVE R71, `(.L_x_8008) ;  /* 0x0000000047087348 */ /* 0x000fea0003c00000 */
[----:B------:R0:W1:Y:S02]  /*109d0*/  SHFL.DOWN P0, R68, R233, R251, R252 ;  /* 0x080000fbe9447389 */ /* 0x00006400000000fc */
[----:B01----:R-:W-:Y:S05]  /*109e0*/  ENDCOLLECTIVE ;  /* 0x000000000000791b */ /* 0x003fea0003800000 */
.L_x_8008:
[----:B------:R-:W-:Y:S01]  /*109f0*/  MOV R242, R68 ;  /* 0x0000004400f27202 */ /* 0x000fe20000000f00 */
[----:B------:R-:W-:Y:S06]  /*10a00*/  BRA `(.L_x_8009) ;  /* 0xffffff9000607947 */ /* 0x000fec000383ffff */
.L_x_7859:
        /* <DEDUP_REMOVED lines=8> */
.L_x_8011:
[----:B------:R-:W-:Y:S05]  /*10a90*/  BSYNC B0 ;  /* 0x0000000000007941 */ /* 0x000fea0003800000 */
.L_x_8010:
        /* <DEDUP_REMOVED lines=10> */
.L_x_8012:
[----:B------:R-:W-:Y:S02]  /*10b40*/  MOV R70, R247 ;  /* 0x000000f700467202 */ /* 0x000fe40000000f00 */
[----:B------:R-:W-:-:S07]  /*10b50*/  MOV R242, R233 ;  /* 0x000000e900f27202 */ /* 0x000fce0000000f00 */
[----:B------:R-:W-:Y:S05]  /*10b60*/  WARPSYNC.COLLECTIVE R71, `(.L_x_8013) ;  /* 0x0000000047087348 */ /* 0x000fea0003c00000 */
[----:B------:R0:W1:Y:S02]  /*10b70*/  SHFL.IDX P3, R233, R70, R69, R68 ;  /* 0x0000004546e97389 */ /* 0x0000640000060044 */
[----:B01----:R-:W-:Y:S05]  /*10b80*/  ENDCOLLECTIVE ;  /* 0x000000000000791b */ /* 0x003fea0003800000 */
.L_x_8013:
        /* <DEDUP_REMOVED lines=15> */
.L_x_8014:
[----:B------:R-:W-:Y:S01]  /*10c80*/  MOV R70, R60 ;  /* 0x0000003c00467202 */ /* 0x000fe20000000f00 */
[----:B------:R-:W-:Y:S01]  /*10c90*/  FADD.FTZ R123, R233, R123 ;  /* 0x0000007be97b7221 */ /* 0x000fe20000010000 */
[----:B------:R-:W-:-:S07]  /*10ca0*/  MOV R233, R245 ;  /* 0x000000f500e97202 */ /* 0x000fce0000000f00 */
[----:B------:R-:W-:Y:S05]  /*10cb0*/  WARPSYNC.COLLECTIVE R71, `(.L_x_8015) ;  /* 0x0000000047087348 */ /* 0x000fea0003c00000 */
[----:B------:R0:W1:Y:S02]  /*10cc0*/  SHFL.DOWN P0, R68, R233, R251, R252 ;  /* 0x080000fbe9447389 */ /* 0x00006400000000fc */
[----:B01----:R-:W-:Y:S05]  /*10cd0*/  ENDCOLLECTIVE ;  /* 0x000000000000791b */ /* 0x003fea0003800000 */
.L_x_8015:
[----:B------:R-:W-:Y:S02]  /*10ce0*/  MOV R233, R246 ;  /* 0x000000f600e97202 */ /* 0x000fe40000000f00 */
[----:B------:R-:W-:-:S07]  /*10cf0*/  MOV R245, R68 ;  /* 0x0000004400f57202 */ /* 0x000fce0000000f00 */
[----:B------:R-:W-:Y:S05]  /*10d00*/  WARPSYNC.COLLECTIVE R71, `(.L_x_8016) ;  /* 0x0000000047087348 */ /* 0x000fea0003c00000 */
[----:B------:R0:W1:Y:S02]  /*10d10*/  SHFL.DOWN P0, R68, R233, R251, R252 ;  /* 0x080000fbe9447389 */ /* 0x00006400000000fc */
[----:B01----:R-:W-:Y:S05]  /*10d20*/  ENDCOLLECTIVE ;  /* 0x000000000000791b */ /* 0x003fea0003800000 */
.L_x_8016:
[----:B------:R-:W-:Y:S02]  /*10d30*/  MOV R233, R247 ;  /* 0x000000f700e97202 */ /* 0x000fe40000000f00 */
[----:B------:R-:W-:-:S07]  /*10d40*/  MOV R246, R68 ;  /* 0x0000004400f67202 */ /* 0x000fce0000000f00 */
[----:B------:R-:W-:Y:S05]  /*10d50*/  WARPSYNC.COLLECTIVE R71, `(.L_x_8017) ;  /* 0x0000000047087348 */ /* 0x000fea0003c00000 */
[----:B------:R0:W1:Y:S02]  /*10d60*/  SHFL.DOWN P0, R68, R233, R251, R252 ;  /* 0x080000fbe9447389 */ /* 0x00006400000000fc */
[----:B01----:R-:W-:Y:S05]  /*10d70*/  ENDCOLLECTIVE ;  /* 0x000000000000791b */ /* 0x003fea0003800000 */
.L_x_8017:
[----:B------:R-:W-:Y:S02]  /*10d80*/  MOV R233, R248 ;  /* 0x000000f800e97202 */ /* 0x000fe40000000f00 */
[----:B------:R-:W-:-:S07]  /*10d90*/  MOV R247, R68 ;  /* 0x0000004400f77202 */ /* 0x000fce0000000f00 */
[----:B------:R-:W-:Y:S05]  /*10da0*/  WARPSYNC.COLLECTIVE R71, `(.L_x_8018) ;  /* 0x0000000047087348 */ /* 0x000fea0003c00000 */
[----:B------:R0:W1:Y:S02]  /*10db0*/  SHFL.DOWN P0, R68, R233, R251, R252 ;  /* 0x080000fbe9447389 */ /* 0x00006400000000fc */
[----:B01----:R-:W-:Y:S05]  /*10dc0*/  ENDCOLLECTIVE ;  /* 0x000000000000791b */ /* 0x003fea0003800000 */
.L_x_8018:
[----:B------:R-:W-:Y:S01]  /*10dd0*/  MOV R248, R68 ;  /* 0x0000004400f87202 */ /* 0x000fe20000000f00 */
[----:B------:R-:W-:-:S07]  /*10de0*/  HFMA2 R68, -RZ, RZ, 0, 1.847743988037109375e-06 ;  /* 0x0000001fff447431 */ /* 0x000fce00000001ff */
[----:B------:R-:W-:Y:S05]  /*10df0*/  WARPSYNC.COLLECTIVE R71, `(.L_x_8019) ;  /* 0x0000000047087348 */ /* 0x000fea0003c00000 */
[----:B------:R0:W1:Y:S02]  /*10e00*/  SHFL.IDX P3, R233, R70, R69, R68 ;  /* 0x0000004546e97389 */ /* 0x0000640000060044 */
[----:B01----:R-:W-:Y:S05]  /*10e10*/  ENDCOLLECTIVE ;  /* 0x000000000000791b */ /* 0x003fea0003800000 */
.L_x_8019:
[----:B------:R-:W-:Y:S02]  /*10e20*/  MOV R70, R61 ;  /* 0x0000003d00467202 */ /* 0x000fe40000000f00 */
[----:B------:R-:W-:-:S07]  /*10e30*/  MOV R60, R233 ;  /* 0x000000e9003c7202 */ /* 0x000fce0000000f00 */
[----:B------:R-:W-:Y:S05]  /*10e40*/  WARPSYNC.COLLECTIVE R71, `(.L_x_8020) ;  /* 0x0000000047087348 */ /* 0x000fea0003c00000 */
[----:B------:R0:W1:Y:S02]  /*10e50*/  SHFL.IDX P3, R233, R70, R69, R68 ;  /* 0x0000004546e97389 */ /* 0x0000640000060044 */
[----:B01----:R-:W-:Y:S05]  /*10e60*/  ENDCOLLECTIVE ;  /* 0x000000000000791b */ /* 0x003fea0003800000 */
.L_x_8020:
[----:B------:R-:W-:Y:S02]  /*10e70*/  MOV R70, R62 ;  /* 0x0000003e00467202 */ /* 0x000fe40000000f00 */
[----:B------:R-:W-:-:S07]  /*10e80*/  MOV R61, R233 ;  /* 0x000000e9003d7202 */ /* 0x000fce0000000f00 */
[----:B------:R-:W-:Y:S05]  /*10e90*/  WARPSYNC.COLLECTIVE R71, `(.L_x_8021) ;  /* 0x0000000047087348 */ /* 0x000fea0003c00000 */
[----:B------:R0:W1:Y:S02]  /*10ea0*/  SHFL.IDX P3, R233, R70, R69, R68 ;  /* 0x0000004546e97389 */ /* 0x0000640000060044 */
[----:B01----:R-:W-:Y:S05]  /*10eb0*/  ENDCOLLECTIVE ;  /* 0x000000000000791b */ /* 0x003fea0003800000 */
.L_x_8021:
[----:B------:R-:W-:Y:S02]  /*10ec0*/  MOV R70, R63 ;  /* 0x0000003f00467202 */ /* 0x000fe40000000f00 */
[----:B------:R-:W-:-:S07]  /*10ed0*/  MOV R62, R233 ;  /* 0x000000e9003e7202 */ /* 0x000fce0000000f00 */
[----:B------:R-:W-:Y:S05]  /*10ee0*/  WARPSYNC.COLLECTIVE R71, `(.L_x_8022) ;  /* 0x0000000047087348 */ /* 0x000fea0003c00000 */
[----:B------:R0:W1:Y:S02]  /*10ef0*/  SHFL.IDX P3, R233, R70, R69, R68 ;  /* 0x0000004546e97389 */ /* 0x0000640000060044 */
[----:B01----:R-:W-:Y:S05]  /*10f00*/  ENDCOLLECTIVE ;  /* 0x000000000000791b */ /* 0x003fea0003800000 */
.L_x_8022:
[----:B------:R-:W-:Y:S01]  /*10f10*/  MOV R63, R233 ;  /* 0x000000e9003f7202 */ /* 0x000fe20000000f00 */
[----:B------:R-:W-:Y:S06]  /*10f20*/  BRA `(.L_x_8023) ;  /* 0xffffff8c00b07947 */ /* 0x000fec000383ffff */
.L_x_8024:
        /* <DEDUP_REMOVED lines=13> */
.L_x_18704:


//--------------------- .text._Z25selective_scan_bwd_kernelI32Selective_Scan_bwd_kernel_traitsILi64ELi16ELb0ELb1ELb0ELb1ELb0EN3c104HalfENS1_7complexIfEEEEv12SSMParamsBwd --------------------------
	.section	.text._Z25selective_scan_bwd_kernelI32Selective_Scan_bwd_kernel_traitsILi64ELi16ELb0ELb1ELb0ELb1ELb0EN3c104HalfENS1_7complexIfEEEEv12SSMParamsBwd,"ax",@progbits
	.align	128
        .global         _Z25selective_scan_bwd_kernelI32Selective_Scan_bwd_kernel_traitsILi64ELi16ELb0ELb1ELb0ELb1ELb0EN3c104HalfENS1_7complexIfEEEEv12SSMParamsBwd
        .type           _Z25selective_scan_bwd_kernelI32Selective_Scan_bwd_kernel_traitsILi64ELi16ELb0ELb1ELb0ELb1ELb0EN3c104HalfENS1_7complexIfEEEEv12SSMParamsBwd,@function
        .size           _Z25selective_scan_bwd_kernelI32Selective_Scan_bwd_kernel_traitsILi64ELi16ELb0ELb1ELb0ELb1ELb0EN3c104HalfENS1_7complexIfEEEEv12SSMParamsBwd,(.L_x_18705 - _Z25selective_scan_bwd_kernelI32Selective_Scan_bwd_kernel_traitsILi64ELi16ELb0ELb1ELb0ELb1ELb0EN3c104HalfENS1_7complexIfEEEEv12SSMParamsBwd)
        .other          _Z25selective_scan_bwd_kernelI32Selective_Scan_bwd_kernel_traitsILi64ELi16ELb0ELb1ELb0ELb1ELb0EN3c104HalfENS1_7complexIfEEEEv12SSMParamsBwd,@"STO_CUDA_ENTRY STV_DEFAULT"
_Z25selective_scan_bwd_kernelI32Selective_Scan_bwd_kernel_traitsILi64ELi16ELb0ELb1ELb0ELb1ELb0EN3c104HalfENS1_7complexIfEEEEv12SSMParamsBwd:
.text._Z25selective_scan_bwd_kernelI32Selective_Scan_bwd_kernel_traitsILi64ELi16ELb0ELb1ELb0ELb1ELb0EN3c104HalfENS1_7complexIfEEEEv12SSMParamsBwd:
        /* <DEDUP_REMOVED lines=145> */
.L_x_8157:
        /* <DEDUP_REMOVED lines=70> */
[----:B------:R-:W-:Y:S02]  /*0d70*/  LOP3.LUT R30, R31, 0x1c0, RZ, 0xfc, !PT ;  /* 0x000001c01f1e7812 */ /* 0x000fe400078efcff */
        /* <DEDUP_REMOVED lines=96> */
[----:B------:R-:W-:Y:S04]  /*1380*/  STS.U16 [R250+0xc0], R13 ;  /* 0x0000c00dfa007388 */ /* 0x000fe80000000400 */
[----:B------:R2:W-:Y:S01]  /*1390*/  STS.U16 [R249+0x100], R12 ;  /* 0x0001000cf9007388 */ /* 0x0005e20000000400 */
        /* <DEDUP_REMOVED lines=164> */
[----:B0-----:R-:W-:-:S03]  /*1de0*/  PRMT R4, RZ, 0x7610, R4 ;  /* 0x00007610ff047816 */ /* 0x001fc60000000004 */
        /* <DEDUP_REMOVED lines=24> */
[----:B------:R-:W-:Y:S02]  /*1f70*/  CS2R R76, SRZ ;  /* 0x00000000004c7805 */ /* 0x000fe4000001ff00 */
[----:B------:R-:W-:-:S02]  /*1f80*/  FSETP.GTU.FTZ.AND P2, PT, R82, 20, PT ;  /* 0x41a000005200780b */ /* 0x000fc40003f5c000 */
[----:B------:R-:W-:Y:S02]  /*1f90*/  FSETP.GTU.FTZ.AND P3, PT, R81, 20, PT ;  /* 0x41a000005100780b */ /* 0x000fe40003f7c000 */
[----:B------:R-:W-:Y:S02]  /*1fa0*/  FSETP.GTU.FTZ.AND P4, PT, R80, 20, PT ;  /* 0x41a000005000780b */ /* 0x000fe40003f9c000 */
[----:B------:R-:W-:Y:S02]  /*1fb0*/  FSETP.GTU.FTZ.AND P5, PT, R79, 20, PT ;  /* 0x41a000004f00780b */ /* 0x000fe40003fbc000 */
[----:B------:R-:W-:Y:S01]  /*1fc0*/  MOV R78, RZ ;  /* 0x000000ff004e7202 */ /* 0x000fe20000000f00 */
[----:B------:R0:W-:Y:S04]  /*1fd0*/  STS.U16 [R75], R8 ;  /* 0x000000084b007388 */ /* 0x0001e80000000400 */
        /* <DEDUP_REMOVED lines=32> */
[----:B0-----:R-:W-:-:S02]  /*21e0*/  HFMA2 R75, -RZ, RZ, 0, 0 ;  /* 0x00000000ff4b7431 */ /* 0x001fc400000001ff */
        /* <DEDUP_REMOVED lines=32> */
.L_x_8027:
[----:B------:R-:W-:Y:S05]  /*23f0*/  BSYNC.RECONVERGENT B0 ;  /* 0x0000000000007941 */ /* 0x000fea0003800200 */
.L_x_8026:
        /* <DEDUP_REMOVED lines=38> */
.L_x_8029:
[----:B------:R-:W-:Y:S05]  /*2660*/  BSYNC.RECONVERGENT B0 ;  /* 0x0000000000007941 */ /* 0x000fea0003800200 */
.L_x_8028:
        /* <DEDUP_REMOVED lines=39> */
.L_x_8031:
[----:B------:R-:W-:Y:S05]  /*28e0*/  BSYNC.RECONVERGENT B0 ;  /* 0x0000000000007941 */ /* 0x000fea0003800200 */
.L_x_8030:
        /* <DEDUP_REMOVED lines=39> */
.L_x_8033:
[----:B------:R-:W-:Y:S05]  /*2b60*/  BSYNC.RECONVERGENT B0 ;  /* 0x0000000000007941 */ /* 0x000fea0003800200 */
.L_x_8032:
        /* <DEDUP_REMOVED lines=39> */
.L_x_8035:
[----:B------:R-:W-:Y:S05]  /*2de0*/  BSYNC.RECONVERGENT B0 ;  /* 0x0000000000007941 */ /* 0x000fea0003800200 */
.L_x_8034:
        /* <DEDUP_REMOVED lines=39> */
.L_x_8037:
[----:B------:R-:W-:Y:S05]  /*3060*/  BSYNC.RECONVERGENT B0 ;  /* 0x0000000000007941 */ /* 0x000fea0003800200 */
.L_x_8036:
        /* <DEDUP_REMOVED lines=40> */
.L_x_8039:
[----:B------:R-:W-:Y:S05]  /*32f0*/  BSYNC.RECONVERGENT B0 ;  /* 0x0000000000007941 */ /* 0x000fea0003800200 */
.L_x_8038:
        /* <DEDUP_REMOVED lines=39> */
.L_x_8041:
[----:B------:R-:W-:Y:S05]  /*3570*/  BSYNC.RECONVERGENT B0 ;  /* 0x0000000000007941 */ /* 0x000fea0003800200 */
.L_x_8040:
        /* <DEDUP_REMOVED lines=39> */
.L_x_8043:
[----:B------:R-:W-:Y:S05]  /*37f0*/  BSYNC.RECONVERGENT B0 ;  /* 0x0000000000007941 */ /* 0x000fea0003800200 */
.L_x_8042:
        /* <DEDUP_REMOVED lines=39> */
.L_x_8045:
[----:B------:R-:W-:Y:S05]  /*3a70*/  BSYNC.RECONVERGENT B0 ;  /* 0x0000000000007941 */ /* 0x000fea0003800200 */
.L_x_8044:
        /* <DEDUP_REMOVED lines=44> */
.L_x_8047:
[----:B------:R-:W-:Y:S05]  /*3d40*/  BSYNC.RECONVERGENT B0 ;  /* 0x0000000000007941 */ /* 0x000fea0003800200 */
.L_x_8046:
        /* <DEDUP_REMOVED lines=32> */
.L_x_8049:
[----:B------:R-:W-:Y:S05]  /*3f50*/  BSYNC.RECONVERGENT B0 ;  /* 0x0000000000007941 */ /* 0x000fea0003800200 */
.L_x_8048:
        /* <DEDUP_REMOVED lines=32> */
.L_x_8051:
[----:B------:R-:W-:Y:S05]  /*4160*/  BSYNC.RECONVERGENT B0 ;  /* 0x0000000000007941 */ /* 0x000fea0003800200 */
.L_x_8050:
        /* <DEDUP_REMOVED lines=32> */
.L_x_8053:
[----:B------:R-:W-:Y:S05]  /*4370*/  BSYNC.RECONVERGENT B0 ;  /* 0x0000000000007941 */ /* 0x000fea0003800200 */
.L_x_8052:
        /* <DEDUP_REMOVED lines=32> */
.L_x_8055:
[----:B------:R-:W-:Y:S05]  /*4580*/  BSYNC.RECONVERGENT B0 ;  /* 0x0000000000007941 */ /* 0x000fea0003800200 */
.L_x_8054:
        /* <DEDUP_REMOVED lines=32> */
.L_x_8057:
[----:B------:R-:W-:Y:S05]  /*4790*/  BSYNC.RECONVERGENT B0 ;  /* 0x0000000000007941 */ /* 0x000fea0003800200 */
.L_x_8056:
        /* <DEDUP_REMOVED lines=69> */
.L_x_8156:
[----:B0-----:R-:W-:Y:S02]  /*4bf0*/  SHF.L.U32 R61, R197, 0x5, RZ ;  /* 0x00000005c53d7819 */ /* 0x001fe400000006ff */
[----:B0-----:R-:W-:Y:S02]  /*4c00*/  MOV R63, UR42 ;  /* 0x0000002a003f7c02 */ /* 0x001fe40008000f00 */
[C---:B------:R-:W-:Y:S02]  /*4c10*/  LOP3.LUT R60, R61.reuse, 0x7c1f, R197, 0xc8, !PT ;  /* 0x00007c1f3d3c7812 */ /* 0x040fe400078ec8c5 */
[----:B------:R-:W-:Y:S02]  /*4c20*/  LOP3.LUT R64, R98, 0x7c00, R61, 0xf8, !PT ;  /* 0x00007c0062407812 */ /* 0x000fe400078ef83d */
[----:B------:R-:W-:Y:S02]  /*4c30*/  LOP3.LUT R66, R61, 0x3e0, R98, 0xfe, !PT ;  /* 0x000003e03d427812 */ /* 0x000fe400078efe62 */
[----:B------:R-:W-:-:S02]  /*4c40*/  MOV R61, RZ ;  /* 0x000000ff003d7202 */ /* 0x000fc40000000f00 */
[----:B----4-:R-:W-:Y:S02]  /*4c50*/  LOP3.LUT R65, R64, 0x20, RZ, 0xfc, !PT ;  /* 0x0000002040417812 */ /* 0x010fe400078efcff */
        /* <DEDUP_REMOVED lines=17> */
[----:B-1----:R-:W-:Y:S02]  /*4d70*/  PRMT R68, RZ, 0x7610, R68 ;  /* 0x00007610ff447816 */ /* 0x002fe40000000044 */
        /* <DEDUP_REMOVED lines=332> */
[----:B------:R-:W-:-:S02]  /*6240*/  FMUL.FTZ R115, R62, R38 ;  /* 0x000000263e737220 */ /* 0x000fc40000410000 */
[----:B------:R-:W-:Y:S01]  /*6250*/  MUFU.SIN R146, R101 ;  /* 0x0000006500927308 */ /* 0x000fe20000000400 */
[C---:B0-----:R-:W-:Y:S01]  /*6260*/  FMUL.FTZ R167, R66.reuse, R167 ;  /* 0x000000a742a77220 */ /* 0x041fe20000410000 */
[----:B------:R-:W-:Y:S01]  /*6270*/  FMUL.FTZ R166, R66, R67 ;  /* 0x0000004342a67220 */ /* 0x000fe20000410000 */
[C---:B------:R-:W-:Y:S01]  /*6280*/  FMUL.FTZ R66, R62.reuse, R37 ;  /* 0x000000253e427220 */ /* 0x040fe20000410000 */
        /* <DEDUP_REMOVED lines=83> */
[C---:B0-----:R-:W-:Y:S01]  /*67c0*/  FMUL.FTZ R70, R62.reuse, R81 ;  /* 0x000000513e467220 */ /* 0x041fe20000410000 */
        /* <DEDUP_REMOVED lines=96> */
.L_x_8060:
[----:B------:R-:W-:-:S06]  /*6dd0*/  LEA R114, R197, UR22, 0x3 ;  /* 0x00000016c5727c11 */ /* 0x000fcc000f8e18ff */
[----:B------:R-:W0:Y:S02]  /*6de0*/  LDS.64 R114, [R114+0x49e8] ;  /* 0x0049e80072727984 */ /* 0x000e240000000a00 */
.L_x_8061:
[----:B------:R-:W-:Y:S05]  /*6df0*/  BSYNC.RECONVERGENT B0 ;  /* 0x0000000000007941 */ /* 0x000fea0003800200 */
.L_x_8059:
        /* <DEDUP_REMOVED lines=154> */
[----:B------:R-:W-:Y:S01]  /*77a0*/  FFMA.FTZ R70, R149, R67, R70 ;  /* 0x0000004395467223 */ /* 0x000fe20000010046 */
[----:B------:R-:W-:Y:S01]  /*77b0*/  ISETP.GT.U32.AND P2, PT, R197, 0x1f, PT ;  /* 0x0000001fc500780c */ /* 0x000fe20003f44070 */
[----:B------:R-:W-:Y:S01]  /*77c0*/  FMUL.FTZ R229, R184, R34 ;  /* 0x00000022b8e57220 */ /* 0x000fe20000410000 */
[----:B------:R-:W-:Y:S01]  /*77d0*/  FFMA.FTZ R69, R149, R66, -R68 ;  /* 0x0000004295457223 */ /* 0x000fe20000010844 */
[----:B------:R-:W-:Y:S01]  /*77e0*/  FFMA.FTZ R70, R45, R219, R70 ;  /* 0x000000db2d467223 */ /* 0x000fe20000010046 */
[----:B------:R-:W-:Y:S01]  /*77f0*/  FMUL.FTZ R230, R185, R34 ;  /* 0x00000022b9e67220 */ /* 0x000fe20000410000 */
[----:B------:R-:W-:Y:S01]  /*7800*/  LEA R198, R197, UR22, 0x4 ;  /* 0x00000016c5c67c11 */ /* 0x000fe2000f8e20ff */
[----:B------:R-:W-:Y:S01]  /*7810*/  FFMA.FTZ R69, R45, R220, R69 ;  /* 0x000000dc2d457223 */ /* 0x000fe20000010045 */
[----:B------:R-:W-:Y:S01]  /*7820*/  FMUL.FTZ R66, R146, R70 ;  /* 0x0000004692427220 */ /* 0x000fe20000410000 */
[----:B------:R-:W-:-:S02]  /*7830*/  LOP3.LUT R2, R2, 0xfffffffd, RZ, 0xc0, !PT ;  /* 0xfffffffd02027812 */ /* 0x000fc400078ec0ff */
[-C--:B------:R-:W-:Y:S01]  /*7840*/  FMUL.FTZ R67, R146, R69.reuse ;  /* 0x0000004592437220 */ /* 0x080fe20000410000 */
[C---:B------:R-:W-:Y:S02]  /*7850*/  FFMA.FTZ R69, R147.reuse, R69, -R66 ;  /* 0x0000004593457223 */ /* 0x040fe40000010842 */
[----:B------:R-:W-:Y:S01]  /*7860*/  @P2 LOP3.LUT R2, R2, 0x2, RZ, 0xfc, !PT ;  /* 0x0000000202022812 */ /* 0x000fe200078efcff */
        /* <DEDUP_REMOVED lines=48> */
[-C--:B------:R-:W-:Y:S01]  /*7b70*/  FMUL.FTZ R243, R64, R69.reuse ;  /* 0x0000004540f37220 */ /* 0x080fe20000410000 */
[C---:B------:R-:W-:Y:S01]  /*7b80*/  FMUL.FTZ R69, R66.reuse, R69 ;  /* 0x0000004542457220 */ /* 0x040fe20000410000 */
[-C--:B------:R-:W-:Y:S01]  /*7b90*/  FFMA.FTZ R233, R66, R68.reuse, -R233 ;  /* 0x0000004442e97223 */ /* 0x080fe200000108e9 */
[-C--:B------:R-:W-:Y:S01]  /*7ba0*/  FFMA.FTZ R244, R64, R68.reuse, -R244 ;  /* 0x0000004440f47223 */ /* 0x080fe200000108f4 */
[-C--:B------:R-:W-:Y:S01]  /*7bb0*/  FFMA.FTZ R243, R65, R68.reuse, R243 ;  /* 0x0000004441f37223 */ /* 0x080fe200000100f3 */
[----:B------:R-:W-:Y:S01]  /*7bc0*/  FFMA.FTZ R68, R67, R68, R69 ;  /* 0x0000004443447223 */ /* 0x000fe20000010045 */
[----:B------:R-:W-:-:S03]  /*7bd0*/  FADD.FTZ R242, R70, R233 ;  /* 0x000000e946f27221 */ /* 0x000fc60000010000 */
        /* <DEDUP_REMOVED lines=62> */
.L_x_8184:
        /* <DEDUP_REMOVED lines=13> */
.L_x_8187:
[----:B------:R-:W-:-:S03]  /*8090*/  UMOV UR28, 0xffffffff ;  /* 0xffffffff001c7882 */ /* 0x000fc60000000000 */
[----:B------:R-:W-:Y:S05]  /*80a0*/  BRA.DIV UR28, `(.L_x_8065) ;  /* 0x000000861cf07947 */ /* 0x000fea000b800000 */
.L_x_8190:
[----:B------:R-:W-:-:S03]  /*80b0*/  UMOV UR28, 0xffffffff ;  /* 0xffffffff001c7882 */ /* 0x000fc60000000000 */
[----:B------:R-:W-:Y:S05]  /*80c0*/  BRA.DIV UR28, `(.L_x_8066) ;  /* 0x0000008a1c107947 */ /* 0x000fea000b800000 */
.L_x_8193:
[----:B------:R-:W-:-:S03]  /*80d0*/  UMOV UR28, 0xffffffff ;  /* 0xffffffff001c7882 */ /* 0x000fc60000000000 */
[----:B------:R-:W-:Y:S05]  /*80e0*/  BRA.DIV UR28, `(.L_x_8067) ;  /* 0x0000008a1c307947 */ /* 0x000fea000b800000 */
.L_x_8196:
        /* <DEDUP_REMOVED lines=10> */
.L_x_8206:
[CC--:B0---4-:R-:W-:Y:S01]  /*8190*/  FMUL.FTZ R70, R243.reuse, R63.reuse ;  /* 0x0000003ff3467220 */ /* 0x0d1fe20000410000 */
[C---:B------:R-:W-:Y:S01]  /*81a0*/  FMUL.FTZ R69, R244.reuse, R63 ;  /* 0x0000003ff4457220 */ /* 0x040fe20000410000 */
[CC--:B------:R-:W-:Y:S02]  /*81b0*/  FMUL.FTZ R68, R244.reuse, R61.reuse ;  /* 0x0000003df4447220 */ /* 0x0c0fe40000410000 */
[-C--:B---3--:R-:W-:Y:S01]  /*81c0*/  FFMA.FTZ R70, R244, R62.reuse, -R70 ;  /* 0x0000003ef4467223 */ /* 0x088fe20000010846 */
[C---:B------:R-:W-:Y:S01]  /*81d0*/  FFMA.FTZ R69, R243.reuse, R62, R69 ;  /* 0x0000003ef3457223 */ /* 0x040fe20000010045 */
[C---:B------:R-:W-:Y:S01]  /*81e0*/  FFMA.FTZ R68, R243.reuse, R60, R68 ;  /* 0x0000003cf3447223 */ /* 0x040fe20000010044 */
[----:B------:R-:W-:Y:S01]  /*81f0*/  FMUL.FTZ R243, R243, R61 ;  /* 0x0000003df3f37220 */ /* 0x000fe20000410000 */
[----:B------:R-:W-:Y:S01]  /*8200*/  @P0 FADD.FTZ R62, R242, R70 ;  /* 0x00000046f23e0221 */ /* 0x000fe20000010000 */
[----:B------:R-:W-:Y:S02]  /*8210*/  @P0 FADD.FTZ R63, R245, R69 ;  /* 0x00000045f53f0221 */ /* 0x000fe40000010000 */
[----:B------:R-:W-:Y:S01]  /*8220*/  FSEL R61, R61, R68, !P0 ;  /* 0x000000443d3d7208 */ /* 0x000fe20004000000 */
[C---:B------:R-:W-:Y:S01]  /*8230*/  FMUL.FTZ R68, R65.reuse, R62 ;  /* 0x0000003e41447220 */ /* 0x040fe20000410000 */
[----:B------:R-:W-:Y:S01]  /*8240*/  @P0 FFMA.FTZ R60, R244, R60, -R243 ;  /* 0x0000003cf43c0223 */ /* 0x000fe200000108f3 */
[----:B------:R-:W-:-:S02]  /*8250*/  FMUL.FTZ R69, R65, R63 ;  /* 0x0000003f41457220 */ /* 0x000fc40000410000 */
[C---:B------:R-:W-:Y:S01]  /*8260*/  FFMA.FTZ R70, R64.reuse, R63, R68 ;  /* 0x0000003f40467223 */ /* 0x040fe20000010044 */
[CC--:B------:R-:W-:Y:S01]  /*8270*/  FMUL.FTZ R71, R65.reuse, R61.reuse ;  /* 0x0000003d41477220 */ /* 0x0c0fe20000410000 */
        /* <DEDUP_REMOVED lines=8> */
.L_x_8062:
        /* <DEDUP_REMOVED lines=37> */
[CC--:B------:R-:W-:Y:S01]  /*8550*/  FMUL.FTZ R66, R144.reuse, R62.reuse ;  /* 0x0000003e90427220 */ /* 0x0c0fe20000410000 */
[C---:B------:R-:W-:Y:S01]  /*8560*/  FMUL.FTZ R61, R144.reuse, R63 ;  /* 0x0000003f903d7220 */ /* 0x040fe20000410000 */
[C---:B------:R-:W-:Y:S01]  /*8570*/  FFMA.FTZ R67, R145.reuse, R62, R64 ;  /* 0x0000003e91437223 */ /* 0x040fe20000010040 */
[-C--:B------:R-:W-:Y:S01]  /*8580*/  FMUL.FTZ R62, R144, R60.reuse ;  /* 0x0000003c903e7220 */ /* 0x080fe20000410000 */
[C---:B------:R-:W-:Y:S01]  /*8590*/  FFMA.FTZ R66, R145.reuse, R65, -R66 ;  /* 0x0000004191427223 */ /* 0x040fe20000010842 */
[C---:B------:R-:W-:Y:S01]  /*85a0*/  FFMA.FTZ R60, R145.reuse, R60, R61 ;  /* 0x0000003c913c7223 */ /* 0x040fe2000001003d */
[----:B------:R-:W-:Y:S01]  /*85b0*/  FADD.FTZ R67, R126, R67 ;  /* 0x000000437e437221 */ /* 0x000fe20000010000 */
[----:B------:R-:W-:Y:S01]  /*85c0*/  FFMA.FTZ R62, R145, R63, -R62 ;  /* 0x0000003f913e7223 */ /* 0x000fe2000001083e */
[----:B------:R-:W-:Y:S01]  /*85d0*/  FADD.FTZ R66, R171, R66 ;  /* 0x00000042ab427221 */ /* 0x000fe20000010000 */
[C---:B------:R-:W-:Y:S01]  /*85e0*/  FMUL.FTZ R63, R146.reuse, R60 ;  /* 0x0000003c923f7220 */ /* 0x040fe20000410000 */
[----:B------:R-:W-:-:S02]  /*85f0*/  FMUL.FTZ R61, R146, R67 ;  /* 0x00000043923d7220 */ /* 0x000fc40000410000 */
[C---:B------:R-:W-:Y:S01]  /*8600*/  FMUL.FTZ R64, R146.reuse, R66 ;  /* 0x0000004292407220 */ /* 0x040fe20000410000 */
[C---:B------:R-:W-:Y:S01]  /*8610*/  FFMA.FTZ R63, R147.reuse, R62, -R63 ;  /* 0x0000003e933f7223 */ /* 0x040fe2000001083f */
[C---:B------:R-:W-:Y:S01]  /*8620*/  FFMA.FTZ R65, R147.reuse, R66, -R61 ;  /* 0x0000004293417223 */ /* 0x040fe2000001083d */
[----:B------:R-:W-:Y:S01]  /*8630*/  FMUL.FTZ R61, R146, R62 ;  /* 0x0000003e923d7220 */ /* 0x000fe20000410000 */
[C---:B------:R-:W-:Y:S02]  /*8640*/  FFMA.FTZ R64, R147.reuse, R67, R64 ;  /* 0x0000004393407223 */ /* 0x040fe40000010040 */
[----:B------:R-:W-:Y:S01]  /*8650*/  FADD.FTZ R65, R172, R65 ;  /* 0x00000041ac417221 */ /* 0x000fe20000010000 */
[----:B------:R-:W-:Y:S01]  /*8660*/  FFMA.FTZ R60, R147, R60, R61 ;  /* 0x0000003c933c7223 */ /* 0x000fe2000001003d */
[----:B------:R-:W-:Y:S01]  /*8670*/  FADD.FTZ R64, R127, R64 ;  /* 0x000000407f407221 */ /* 0x000fe20000010000 */
[C---:B------:R-:W-:Y:S01]  /*8680*/  FMUL.FTZ R61, R148.reuse, R63 ;  /* 0x0000003f943d7220 */ /* 0x040fe20000410000 */
[C---:B------:R-:W-:Y:S01]  /*8690*/  FMUL.FTZ R62, R148.reuse, R65 ;  /* 0x00000041943e7220 */ /* 0x040fe20000410000 */
[C---:B0-----:R-:W-:Y:S01]  /*86a0*/  FMUL.FTZ R71, R123.reuse, R68 ;  /* 0x000000447b477220 */ /* 0x041fe20000410000 */
[CC--:B------:R-:W-:Y:S01]  /*86b0*/  FMUL.FTZ R66, R148.reuse, R64.reuse ;  /* 0x0000004094427220 */ /* 0x0c0fe20000410000 */
[----:B------:R-:W-:Y:S01]  /*86c0*/  FMUL.FTZ R123, R123, R69 ;  /* 0x000000457b7b7220 */ /* 0x000fe20000410000 */
        /* <DEDUP_REMOVED lines=8> */
[----:B------:R-:W-:Y:S01]  /*8750*/  FMUL.FTZ R61, R150, R67 ;  /* 0x00000043963d7220 */ /* 0x000fe20000410000 */
[----:B------:R-:W-:Y:S01]  /*8760*/  FFMA.FTZ R71, R122, R69, R71 ;  /* 0x000000457a477223 */ /* 0x000fe20000010047 */
[C---:B------:R-:W-:Y:S01]  /*8770*/  FMUL.FTZ R64, R150.reuse, R66 ;  /* 0x0000004296407220 */ /* 0x040fe20000410000 */
[C---:B------:R-:W-:Y:S01]  /*8780*/  FFMA.FTZ R63, R151.reuse, R62, -R63 ;  /* 0x0000003e973f7223 */ /* 0x040fe2000001083f */
[C---:B------:R-:W-:Y:S01]  /*8790*/  FFMA.FTZ R65, R151.reuse, R66, -R61 ;  /* 0x0000004297417223 */ /* 0x040fe2000001083d */
[----:B------:R-:W-:Y:S01]  /*87a0*/  FMUL.FTZ R61, R150, R62 ;  /* 0x0000003e963d7220 */ /* 0x000fe20000410000 */
[C---:B------:R-:W-:Y:S01]  /*87b0*/  FFMA.FTZ R64, R151.reuse, R67, R64 ;  /* 0x0000004397407223 */ /* 0x040fe20000010040 */
[----:B------:R-:W-:Y:S01]  /*87c0*/  FFMA.FTZ R123, R122, R68, -R123 ;  /* 0x000000447a7b7223 */ /* 0x000fe2000001087b */
[----:B------:R-:W-:Y:S01]  /*87d0*/  FADD.FTZ R65, R174, R65 ;  /* 0x00000041ae417221 */ /* 0x000fe20000010000 */
[----:B------:R-:W-:Y:S01]  /*87e0*/  FFMA.FTZ R60, R151, R60, R61 ;  /* 0x0000003c973c7223 */ /* 0x000fe2000001003d */
[----:B------:R-:W-:Y:S01]  /*87f0*/  FADD.FTZ R64, R129, R64 ;  /* 0x0000004081407221 */ /* 0x000fe20000010000 */
[C---:B------:R-:W-:Y:S01]  /*8800*/  FMUL.FTZ R61, R152.reuse, R63 ;  /* 0x0000003f983d7220 */ /* 0x040fe20000410000 */
[----:B------:R-:W-:Y:S01]  /*8810*/  FMUL.FTZ R62, R152, R65 ;  /* 0x00000041983e7220 */ /* 0x000fe20000410000 */
[----:B------:R-:W-:Y:S01]  /*8820*/  FFMA.FTZ R199, R58, R199, R71 ;  /* 0x000000c73ac77223 */ /* 0x000fe20000010047 */
[----:B------:R-:W-:Y:S01]  /*8830*/  FMUL.FTZ R66, R152, R64 ;  /* 0x0000004098427220 */ /* 0x000fe20000410000 */
[----:B------:R-:W-:Y:S01]  /*8840*/  FFMA.FTZ R200, R58, R200, R123 ;  /* 0x000000c83ac87223 */ /* 0x000fe2000001007b */
        /* <DEDUP_REMOVED lines=9> */
[----:B------:R-:W-:Y:S01]  /*88e0*/  FMUL.FTZ R68, R166, R199 ;  /* 0x000000c7a6447220 */ /* 0x000fe20000410000 */
[C---:B------:R-:W-:Y:S01]  /*88f0*/  FMUL.FTZ R64, R154.reuse, R66 ;  /* 0x000000429a407220 */ /* 0x040fe20000410000 */
[C---:B------:R-:W-:Y:S01]  /*8900*/  FFMA.FTZ R63, R155.reuse, R62, -R63 ;  /* 0x0000003e9b3f7223 */ /* 0x040fe2000001083f */
[C---:B------:R-:W-:Y:S01]  /*8910*/  FFMA.FTZ R65, R155.reuse, R66, -R61 ;  /* 0x000000429b417223 */ /* 0x040fe2000001083d */
[----:B------:R-:W-:Y:S01]  /*8920*/  FMUL.FTZ R61, R154, R62 ;  /* 0x0000003e9a3d7220 */ /* 0x000fe20000410000 */
[----:B------:R-:W-:Y:S01]  /*8930*/  FFMA.FTZ R64, R155, R67, R64 ;  /* 0x000000439b407223 */ /* 0x000fe20000010040 */
[----:B------:R-:W-:Y:S01]  /*8940*/  FFMA.FTZ R69, R167, R200, -R68 ;  /* 0x000000c8a7457223 */ /* 0x000fe20000010844 */
[----:B------:R-:W-:Y:S01]  /*8950*/  FADD.FTZ R65, R176, R65 ;  /* 0x00000041b0417221 */ /* 0x000fe20000010000 */
[----:B------:R-:W-:Y:S01]  /*8960*/  FFMA.FTZ R60, R155, R60, R61 ;  /* 0x0000003c9b3c7223 */ /* 0x000fe2000001003d */
[----:B------:R-:W-:Y:S01]  /*8970*/  FADD.FTZ R64, R131, R64 ;  /* 0x0000004083407221 */ /* 0x000fe20000010000 */
[C---:B------:R-:W-:Y:S01]  /*8980*/  FMUL.FTZ R61, R156.reuse, R63 ;  /* 0x0000003f9c3d7220 */ /* 0x040fe20000410000 */
[----:B------:R-:W-:Y:S01]  /*8990*/  FMUL.FTZ R62, R156, R65 ;  /* 0x000000419c3e7220 */ /* 0x000fe20000410000 */
[----:B------:R-:W-:Y:S01]  /*89a0*/  FMUL.FTZ R68, R166, R200 ;  /* 0x000000c8a6447220 */ /* 0x000fe20000410000 */
[-C--:B------:R-:W-:Y:S01]  /*89b0*/  FMUL.FTZ R66, R156, R64.reuse ;  /* 0x000000409c427220 */ /* 0x080fe20000410000 */
        /* <DEDUP_REMOVED lines=19> */
[----:B------:R-:W-:-:S02]  /*8af0*/  FMUL.FTZ R62, R160, R65 ;  /* 0x00000041a03e7220 */ /* 0x000fc40000410000 */
[CC--:B------:R-:W-:Y:S02]  /*8b00*/  FMUL.FTZ R66, R160.reuse, R64.reuse ;  /* 0x00000040a0427220 */ /* 0x0c0fe40000410000 */
        /* <DEDUP_REMOVED lines=9> */
[CC--:B------:R-:W-:Y:S02]  /*8ba0*/  FMUL.FTZ R64, R162.reuse, R66.reuse ;  /* 0x00000042a2407220 */ /* 0x0c0fe40000410000 */
        /* <DEDUP_REMOVED lines=10> */
[----:B------:R-:W-:Y:S01]  /*8c50*/  MOV R62, UR45 ;  /* 0x0000002d003e7c02 */ /* 0x000fe20008000f00 */
[-C--:B------:R-:W-:Y:S01]  /*8c60*/  FMUL.FTZ R64, R164, R60.reuse ;  /* 0x0000003ca4407220 */ /* 0x080fe20000410000 */
[----:B------:R-:W-:Y:S01]  /*8c70*/  FFMA.FTZ R66, R165, R65, -R66 ;  /* 0x00000041a5427223 */ /* 0x000fe20000010842 */
[----:B------:R-:W-:Y:S01]  /*8c80*/  FADD.FTZ R63, R136, R63 ;  /* 0x0000003f883f7221 */ /* 0x000fe20000010000 */
[----:B------:R-:W-:Y:S01]  /*8c90*/  ISETP.LE.OR P0, PT, R62, UR13, P0 ;  /* 0x0000000d3e007c0c */ /* 0x000fe20008703670 */
[-C--:B------:R-:W-:Y:S01]  /*8ca0*/  FMUL.FTZ R62, R164, R61.reuse ;  /* 0x0000003da43e7220 */ /* 0x080fe20000410000 */
[----:B------:R-:W-:Y:S01]  /*8cb0*/  FADD.FTZ R66, R181, R66 ;  /* 0x00000042b5427221 */ /* 0x000fe20000010000 */
[C---:B------:R-:W-:Y:S01]  /*8cc0*/  FFMA.FTZ R61, R165.reuse, R61, -R64 ;  /* 0x0000003da53d7223 */ /* 0x040fe20000010840 */
[C---:B------:R-:W-:Y:S01]  /*8cd0*/  FMUL.FTZ R65, R166.reuse, R63 ;  /* 0x0000003fa6417220 */ /* 0x040fe20000410000 */
[----:B------:R-:W-:Y:S01]  /*8ce0*/  FFMA.FTZ R60, R165, R60, R62 ;  /* 0x0000003ca53c7223 */ /* 0x000fe2000001003e */
[----:B------:R-:W-:-:S03]  /*8cf0*/  FMUL.FTZ R62, R166, R66 ;  /* 0x00000042a63e7220 */ /* 0x000fc60000410000 */
[C---:B------:R-:W-:Y:S01]  /*8d00*/  FMUL.FTZ R64, R166.reuse, R60 ;  /* 0x0000003ca6407220 */ /* 0x040fe20000410000 */
[C---:B------:R-:W-:Y:S01]  /*8d10*/  FFMA.FTZ R70, R167.reuse, R63, R62 ;  /* 0x0000003fa7467223 */ /* 0x040fe2000001003e */
[-C--:B------:R-:W-:Y:S01]  /*8d20*/  FMUL.FTZ R62, R166, R61.reuse ;  /* 0x0000003da63e7220 */ /* 0x080fe20000410000 */
[C---:B------:R-:W-:Y:S01]  /*8d30*/  FFMA.FTZ R63, R167.reuse, R66, -R65 ;  /* 0x00000042a73f7223 */ /* 0x040fe20000010841 */
[----:B------:R-:W-:Y:S01]  /*8d40*/  VOTEU.ALL UP0, P0 ;  /* 0x0000000000ff7886 */ /* 0x000fe20000000000 */
[C---:B------:R-:W-:Y:S01]  /*8d50*/  FFMA.FTZ R61, R167.reuse, R61, -R64 ;  /* 0x0000003da73d7223 */ /* 0x040fe20000010840 */
[----:B------:R-:W-:Y:S01]  /*8d60*/  HFMA2 R64, -RZ, RZ, 1.875, 0 ;  /* 0x3f800000ff407431 */ /* 0x000fe200000001ff */
[----:B------:R-:W-:Y:S02]  /*8d70*/  CS2R R66, SRZ ;  /* 0x0000000000427805 */ /* 0x000fe4000001ff00 */
[----:B------:R-:W-:Y:S01]  /*8d80*/  MOV R65, RZ ;  /* 0x000000ff00417202 */ /* 0x000fe20000000f00 */
[----:B------:R-:W-:Y:S01]  /*8d90*/  @!UP0 ULEA UR28, UR8, UR22, 0x4 ;  /* 0x00000016081c8291 */ /* 0x000fe2000f8e20ff */
[----:B------:R-:W-:Y:S01]  /*8da0*/  FFMA.FTZ R60, R167, R60, R62 ;  /* 0x0000003ca73c7223 */ /* 0x000fe2000001003e */
[----:B------:R-:W-:Y:S01]  /*8db0*/  FADD.FTZ R62, R137, R70 ;  /* 0x00000046893e7221 */ /* 0x000fe20000010000 */
[----:B------:R-:W-:-:S06]  /*8dc0*/  FADD.FTZ R63, R182, R63 ;  /* 0x0000003fb63f7221 */ /* 0x000fcc0000010000 */
[----:B------:R-:W0:Y:S04]  /*8dd0*/  @!P0 LDS.128 R64, [UR28+0x4be0] ;  /* 0x004be01cff408984 */ /* 0x000e280008000c00 */
[----:B------:R1:W-:Y:S02]  /*8de0*/  STS.128 [R198+0x35e0], R60 ;  /* 0x0035e03cc6007388 */ /* 0x0003e40000000c00 */
[----:B-1----:R-:W-:Y:S01]  /*8df0*/  FFMA.FTZ R61, R167, R199, R68 ;  /* 0x000000c7a73d7223 */ /* 0x002fe20000010044 */
[----:B------:R-:W-:-:S03]  /*8e00*/  FMUL.FTZ R60, R164, R201 ;  /* 0x000000c9a43c7220 */ /* 0x000fc60000410000 */
        /* <DEDUP_REMOVED lines=96> */
[C---:B------:R-:W-:Y:S01]  /*9410*/  FFMA.FTZ R245, R68.reuse, R60, -R245 ;  /* 0x0000003c44f57223 */ /* 0x040fe200000108f5 */
[----:B------:R-:W-:Y:S01]  /*9420*/  FFMA.FTZ R246, R68, R61, R246 ;  /* 0x0000003d44f67223 */ /* 0x000fe200000100f6 */
[----:B------:R-:W-:Y:S01]  /*9430*/  FADD.FTZ R248, R71, R98 ;  /* 0x0000006247f87221 */ /* 0x000fe20000010000 */
[----:B------:R-:W-:Y:S01]  /*9440*/  LOP3.LUT R98, R197, 0x1f, RZ, 0xc0, !PT ;  /* 0x0000001fc5627812 */ /* 0x000fe200078ec0ff */
[----:B------:R-:W-:-:S03]  /*9450*/  FADD.FTZ R70, R70, R123 ;  /* 0x0000007b46467221 */ /* 0x000fc60000010000 */
[----:B------:R-:W-:Y:S01]  /*9460*/  ISETP.NE.AND P2, PT, R98, 0x1f, PT ;  /* 0x0000001f6200780c */ /* 0x000fe20003f45270 */
[----:B------:R-:W-:-:S12]  /*9470*/  BRA.DIV UR28, `(.L_x_8070) ;  /* 0x0000007a1c407947 */ /* 0x000fd8000b800000 */
[----:B------:R0:W1:Y:S01]  /*9480*/  SHFL.DOWN PT, R69, R245, 0x1, 0x1f ;  /* 0x08201f00f5457f89 */ /* 0x00006200000e0000 */
[----:B------:R-:W-:-:S03]  /*9490*/  MOV R247, R70 ;  /* 0x0000004600f77202 */ /* 0x000fc60000000f00 */
[----:B------:R0:W2:Y:S04]  /*94a0*/  SHFL.DOWN PT, R123, R246, 0x1, 0x1f ;  /* 0x08201f00f67b7f89 */ /* 0x0000a800000e0000 */
[----:B------:R0:W3:Y:S04]  /*94b0*/  SHFL.DOWN PT, R242, R70, 0x1, 0x1f ;  /* 0x08201f0046f27f89 */ /* 0x0000e800000e0000 */
[----:B------:R0:W4:Y:S02]  /*94c0*/  SHFL.DOWN PT, R68, R248, 0x1, 0x1f ;  /* 0x08201f00f8447f89 */ /* 0x00012400000e0000 */
.L_x_8211:
        /* <DEDUP_REMOVED lines=13> */
.L_x_8072:
[----:B------:R-:W-:Y:S05]  /*95a0*/  BSYNC.RECONVERGENT B0 ;  /* 0x0000000000007941 */ /* 0x000fea0003800200 */
.L_x_8071:
[----:B------:R-:W-:Y:S01]  /*95b0*/  UMOV UR28, 0xffffffff ;  /* 0xffffffff001c7882 */ /* 0x000fe20000000000 */
[----:B------:R-:W-:Y:S02]  /*95c0*/  ISETP.GT.U32.AND P2, PT, R98, 0x1d, PT ;  /* 0x0000001d6200780c */ /* 0x000fe40003f44070 */
[----:B------:R-:W-:Y:S11]  /*95d0*/  BRA.DIV UR28, `(.L_x_8073) ;  /* 0x0000007a1c4c7947 */ /* 0x000ff6000b800000 */
[----:B-1----:R1:W1:Y:S04]  /*95e0*/  SHFL.DOWN PT, R69, R245, 0x2, 0x1f ;  /* 0x08401f00f5457f89 */ /* 0x00226800000e0000 */
[----:B0-----:R0:W0:Y:S04]  /*95f0*/  SHFL.DOWN PT, R70, R246, 0x2, 0x1f ;  /* 0x08401f00f6467f89 */ /* 0x00102800000e0000 */
[----:B--2---:R2:W0:Y:S04]  /*9600*/  SHFL.DOWN PT, R123, R247, 0x2, 0x1f ;  /* 0x08401f00f77b7f89 */ /* 0x00442800000e0000 */
[----:B------:R2:W0:Y:S02]  /*9610*/  SHFL.DOWN PT, R71, R248, 0x2, 0x1f ;  /* 0x08401f00f8477f89 */ /* 0x00042400000e0000 */
.L_x_8217:
[----:B------:R-:W-:Y:S04]  /*9620*/  BSSY.RECONVERGENT B0, `(.L_x_8074) ;  /* 0x000000d000007945 */ /* 0x000fe80003800200 */
[----:B------:R-:W-:Y:S05]  /*9630*/  @P2 BRA `(.L_x_8075) ;  /* 0x00000000002c2947 */ /* 0x000fea0003800000 */
[-C--:B0---4-:R-:W-:Y:S01]  /*9640*/  FMUL.FTZ R68, R246, R71.reuse ;  /* 0x00000047f6447220 */ /* 0x091fe20000410000 */
[----:B------:R-:W-:-:S03]  /*9650*/  FMUL.FTZ R71, R245, R71 ;  /* 0x00000047f5477220 */ /* 0x000fc60000410000 */
[-C--:B------:R-:W-:Y:S01]  /*9660*/  FFMA.FTZ R68, R245, R123.reuse, -R68 ;  /* 0x0000007bf5447223 */ /* 0x080fe20000010844 */
[----:B------:R-:W-:-:S03]  /*9670*/  FFMA.FTZ R71, R246, R123, R71 ;  /* 0x0000007bf6477223 */ /* 0x000fc60000010047 */
[----:B--2---:R-:W-:Y:S01]  /*9680*/  FADD.FTZ R247, R247, R68 ;  /* 0x00000044f7f77221 */ /* 0x004fe20000010000 */
[-C--:B------:R-:W-:Y:S01]  /*9690*/  FMUL.FTZ R68, R246, R70.reuse ;  /* 0x00000046f6447220 */ /* 0x080fe20000410000 */
[----:B------:R-:W-:Y:S01]  /*96a0*/  FADD.FTZ R248, R248, R71 ;  /* 0x00000047f8f87221 */ /* 0x000fe20000010000 */
[C---:B------:R-:W-:Y:S02]  /*96b0*/  FMUL.FTZ R71, R245.reuse, R70 ;  /* 0x00000046f5477220 */ /* 0x040fe40000410000 */
[-C--:B-1----:R-:W-:Y:S02]  /*96c0*/  FFMA.FTZ R68, R245, R69.reuse, -R68 ;  /* 0x00000045f5447223 */ /* 0x082fe40000010844 */
[----:B------:R-:W-:-:S03]  /*96d0*/  FFMA.FTZ R246, R246, R69, R71 ;  /* 0x00000045f6f67223 */ /* 0x000fc60000010047 */
[----:B------:R-:W-:-:S07]  /*96e0*/  MOV R245, R68 ;  /* 0x0000004400f57202 */ /* 0x000fce0000000f00 */
.L_x_8075:
[----:B------:R-:W-:Y:S05]  /*96f0*/  BSYNC.RECONVERGENT B0 ;  /* 0x0000000000007941 */ /* 0x000fea0003800200 */
.L_x_8074:
[----:B------:R-:W-:Y:S01]  /*9700*/  UMOV UR28, 0xffffffff ;  /* 0xffffffff001c7882 */ /* 0x000fe20000000000 */
[----:B------:R-:W-:Y:S02]  /*9710*/  ISETP.GT.U32.AND P2, PT, R98, 0x1b, PT ;  /* 0x0000001b6200780c */ /* 0x000fe40003f44070 */
[----:B------:R-:W-:Y:S11]  /*9720*/  BRA.DIV UR28, `(.L_x_8076) ;  /* 0x0000007a1c6c7947 */ /* 0x000ff6000b800000 */
[----:B-1----:R1:W1:Y:S04]  /*9730*/  SHFL.DOWN PT, R69, R245, 0x4, 0x1f ;  /* 0x08801f00f5457f89 */ /* 0x00226800000e0000 */
[----:B0-----:R0:W0:Y:S04]  /*9740*/  SHFL.DOWN PT, R70, R246, 0x4, 0x1f ;  /* 0x08801f00f6467f89 */ /* 0x00102800000e0000 */
[----:B------:R0:W0:Y:S04]  /*9750*/  SHFL.DOWN PT, R123, R247, 0x4, 0x1f ;  /* 0x08801f00f77b7f89 */ /* 0x00002800000e0000 */
[----:B------:R0:W0:Y:S02]  /*9760*/  SHFL.DOWN PT, R71, R248, 0x4, 0x1f ;  /* 0x08801f00f8477f89 */ /* 0x00002400000e0000 */
.L_x_8223:
        /* <DEDUP_REMOVED lines=13> */
.L_x_8078:
[----:B------:R-:W-:Y:S05]  /*9840*/  BSYNC.RECONVERGENT B0 ;  /* 0x0000000000007941 */ /* 0x000fea0003800200 */
.L_x_8077:
[----:B------:R-:W-:Y:S01]  /*9850*/  UMOV UR28, 0xffffffff ;  /* 0xffffffff001c7882 */ /* 0x000fe20000000000 */
[----:B------:R-:W-:Y:S02]  /*9860*/  ISETP.GT.U32.AND P2, PT, R98, 0x17, PT ;  /* 0x000000176200780c */ /* 0x000fe40003f44070 */
[----:B------:R-:W-:Y:S11]  /*9870*/  BRA.DIV UR28, `(.L_x_8079) ;  /* 0x0000007a1c8c7947 */ /* 0x000ff6000b800000 */
[----:B-1----:R1:W1:Y:S04]  /*9880*/  SHFL.DOWN PT, R69, R245, 0x8, 0x1f ;  /* 0x09001f00f5457f89 */ /* 0x00226800000e0000 */
[----:B0-----:R0:W0:Y:S04]  /*9890*/  SHFL.DOWN PT, R70, R246, 0x8, 0x1f ;  /* 0x09001f00f6467f89 */ /* 0x00102800000e0000 */
[----:B------:R0:W0:Y:S04]  /*98a0*/  SHFL.DOWN PT, R123, R247, 0x8, 0x1f ;  /* 0x09001f00f77b7f89 */ /* 0x00002800000e0000 */
[----:B------:R0:W0:Y:S02]  /*98b0*/  SHFL.DOWN PT, R71, R248, 0x8, 0x1f ;  /* 0x09001f00f8477f89 */ /* 0x00002400000e0000 */
.L_x_8229:
        /* <DEDUP_REMOVED lines=13> */
.L_x_8081:
[----:B------:R-:W-:Y:S05]  /*9990*/  BSYNC.RECONVERGENT B0 ;  /* 0x0000000000007941 */ /* 0x000fea0003800200 */
.L_x_8080:
[----:B------:R-:W-:Y:S01]  /*99a0*/  UMOV UR28, 0xffffffff ;  /* 0xffffffff001c7882 */ /* 0x000fe20000000000 */
[----:B------:R-:W-:Y:S02]  /*99b0*/  ISETP.GT.U32.AND P2, PT, R98, 0xf, PT ;  /* 0x0000000f6200780c */ /* 0x000fe40003f44070 */
[----:B------:R-:W-:Y:S11]  /*99c0*/  BRA.DIV UR28, `(.L_x_8082) ;  /* 0x0000007a1cac7947 */ /* 0x000ff6000b800000 */
[----:B-1----:R1:W1:Y:S04]  /*99d0*/  SHFL.DOWN PT, R69, R245, 0x10, 0x1f ;  /* 0x0a001f00f5457f89 */ /* 0x00226800000e0000 */
[----:B0-----:R0:W0:Y:S04]  /*99e0*/  SHFL.DOWN PT, R70, R246, 0x10, 0x1f ;  /* 0x0a001f00f6467f89 */ /* 0x00102800000e0000 */
[----:B------:R0:W0:Y:S04]  /*99f0*/  SHFL.DOWN PT, R123, R247, 0x10, 0x1f ;  /* 0x0a001f00f77b7f89 */ /* 0x00002800000e0000 */
[----:B------:R0:W0:Y:S02]  /*9a00*/  SHFL.DOWN PT, R71, R248, 0x10, 0x1f ;  /* 0x0a001f00f8477f89 */ /* 0x00002400000e0000 */
.L_x_8235:
        /* <DEDUP_REMOVED lines=13> */
.L_x_8084:
[----:B------:R-:W-:Y:S05]  /*9ae0*/  BSYNC.RECONVERGENT B0 ;  /* 0x0000000000007941 */ /* 0x000fea0003800200 */
.L_x_8083:
[----:B------:R-:W-:Y:S01]  /*9af0*/  UMOV UR28, 0xffffffff ;  /* 0xffffffff001c7882 */ /* 0x000fe20000000000 */
[----:B------:R-:W-:Y:S02]  /*9b00*/  ISETP.NE.AND P2, PT, R197, 0x1f, PT ;  /* 0x0000001fc500780c */ /* 0x000fe40003f45270 */
[----:B------:R-:W-:Y:S11]  /*9b10*/  BRA.DIV UR28, `(.L_x_8085) ;  /* 0x0000007a1ccc7947 */ /* 0x000ff6000b800000 */
[----:B---3--:R-:W4:Y:S04]  /*9b20*/  SHFL.IDX PT, R242, R246, RZ, 0x1f ;  /* 0x00001ffff6f27589 */ /* 0x008f2800000e0000 */
[----:B0-----:R-:W0:Y:S04]  /*9b30*/  SHFL.IDX PT, R123, R245, RZ, 0x1f ;  /* 0x00001ffff57b7589 */ /* 0x001e2800000e0000 */
[----:B------:R-:W3:Y:S04]  /*9b40*/  SHFL.IDX PT, R244, R247, RZ, 0x1f ;  /* 0x00001ffff7f47589 */ /* 0x000ee800000e0000 */
[----:B------:R-:W5:Y:S04]  /*9b50*/  SHFL.IDX PT, R233, R248, RZ, 0x1f ;  /* 0x00001ffff8e97589 */ /* 0x000f6800000e0000 */
[----:B-1----:R-:W1:Y:S04]  /*9b60*/  SHFL.DOWN PT, R245, R245, 0x1, 0x1f ;  /* 0x08201f00f5f57f89 */ /* 0x002e6800000e0000 */
[----:B------:R-:W1:Y:S01]  /*9b70*/  SHFL.DOWN PT, R246, R246, 0x1, 0x1f ;  /* 0x08201f00f6f67f89 */ /* 0x000e6200000e0000 */
[-C--:B----4-:R-:W-:Y:S01]  /*9b80*/  FMUL.FTZ R68, R67, R242.reuse ;  /* 0x000000f243447220 */ /* 0x090fe20000410000 */
[-C--:B------:R-:W-:Y:S01]  /*9b90*/  FMUL.FTZ R243, R65, R242.reuse ;  /* 0x000000f241f37220 */ /* 0x080fe20000410000 */
[CC--:B------:R-:W-:Y:S01]  /*9ba0*/  FMUL.FTZ R69, R66.reuse, R242.reuse ;  /* 0x000000f242457220 */ /* 0x0c0fe20000410000 */
[----:B--2---:R-:W2:Y:S01]  /*9bb0*/  SHFL.DOWN PT, R247, R247, 0x1, 0x1f ;  /* 0x08201f00f7f77f89 */ /* 0x004ea200000e0000 */
[-C--:B0-----:R-:W-:Y:S01]  /*9bc0*/  FFMA.FTZ R68, R66, R123.reuse, -R68 ;  /* 0x0000007b42447223 */ /* 0x081fe20000010844 */
[-C--:B------:R-:W-:Y:S01]  /*9bd0*/  FFMA.FTZ R243, R64, R123.reuse, -R243 ;  /* 0x0000007b40f37223 */ /* 0x080fe200000108f3 */
[----:B------:R-:W-:Y:S01]  /*9be0*/  FFMA.FTZ R69, R67, R123, R69 ;  /* 0x0000007b43457223 */ /* 0x000fe20000010045 */
[----:B------:R-:W0:Y:S01]  /*9bf0*/  SHFL.IDX PT, R66, R66, RZ, 0x1f ;  /* 0x00001fff42427589 */ /* 0x000e2200000e0000 */
[----:B---3--:R-:W-:Y:S01]  /*9c00*/  FADD.FTZ R244, R244, R68 ;  /* 0x00000044f4f47221 */ /* 0x008fe20000010000 */
[----:B------:R-:W-:-:S02]  /*9c10*/  FMUL.FTZ R68, R64, R242 ;  /* 0x000000f240447220 */ /* 0x000fc40000410000 */
[----:B------:R-:W3:Y:S02]  /*9c20*/  SHFL.IDX PT, R64, R64, RZ, 0x1f ;  /* 0x00001fff40407589 */ /* 0x000ee400000e0000 */
[----:B------:R-:W-:Y:S01]  /*9c30*/  FFMA.FTZ R242, R65, R123, R68 ;  /* 0x0000007b41f27223 */ /* 0x000fe20000010044 */
[----:B-----5:R-:W-:Y:S01]  /*9c40*/  FADD.FTZ R123, R233, R69 ;  /* 0x00000045e97b7221 */ /* 0x020fe20000010000 */
[----:B------:R-:W4:Y:S04]  /*9c50*/  SHFL.IDX PT, R65, R65, RZ, 0x1f ;  /* 0x00001fff41417589 */ /* 0x000f2800000e0000 */
[----:B------:R-:W0:Y:S04]  /*9c60*/  SHFL.IDX PT, R67, R67, RZ, 0x1f ;  /* 0x00001fff43437589 */ /* 0x000e2800000e0000 */
[----:B-1----:R-:W0:Y:S02]  /*9c70*/  SHFL.DOWN PT, R248, R248, 0x1, 0x1f ;  /* 0x08201f00f8f87f89 */ /* 0x002e2400000e0000 */
.L_x_8249:
[----:B------:R-:W-:Y:S04]  /*9c80*/  BSSY.RECONVERGENT B0, `(.L_x_8086) ;  /* 0x000000d000007945 */ /* 0x000fe80003800200 */
[----:B------:R-:W-:Y:S05]  /*9c90*/  @!P2 BRA `(.L_x_8087) ;  /* 0x00000000002ca947 */ /* 0x000fea0003800000 */
[-C--:B----4-:R-:W-:Y:S01]  /*9ca0*/  FMUL.FTZ R68, R246, R65.reuse ;  /* 0x00000041f6447220 */ /* 0x090fe20000410000 */
[----:B------:R-:W-:-:S03]  /*9cb0*/  FMUL.FTZ R65, R245, R65 ;  /* 0x00000041f5417220 */ /* 0x000fc60000410000 */
[CC--:B---3--:R-:W-:Y:S01]  /*9cc0*/  FFMA.FTZ R68, R245.reuse, R64.reuse, -R68 ;  /* 0x00000040f5447223 */ /* 0x0c8fe20000010844 */
[C---:B------:R-:W-:Y:S01]  /*9cd0*/  FFMA.FTZ R65, R246.reuse, R64, R65 ;  /* 0x00000040f6417223 */ /* 0x040fe20000010041 */
[-C--:B0-----:R-:W-:Y:S01]  /*9ce0*/  FMUL.FTZ R64, R246, R67.reuse ;  /* 0x00000043f6407220 */ /* 0x081fe20000410000 */
[----:B------:R-:W-:-:S03]  /*9cf0*/  FMUL.FTZ R67, R245, R67 ;  /* 0x00000043f5437220 */ /* 0x000fc60000410000 */
[-C--:B------:R-:W-:Y:S01]  /*9d00*/  FFMA.FTZ R64, R245, R66.reuse, -R64 ;  /* 0x00000042f5407223 */ /* 0x080fe20000010840 */
[----:B------:R-:W-:-:S03]  /*9d10*/  FFMA.FTZ R67, R246, R66, R67 ;  /* 0x00000042f6437223 */ /* 0x000fc60000010043 */
[----:B--2---:R-:W-:Y:S01]  /*9d20*/  FADD.FTZ R66, R247, R64 ;  /* 0x00000040f7427221 */ /* 0x004fe20000010000 */
[----:B------:R-:W-:Y:S01]  /*9d30*/  FADD.FTZ R67, R248, R67 ;  /* 0x00000043f8437221 */ /* 0x000fe20000010000 */
[----:B------:R-:W-:-:S07]  /*9d40*/  MOV R64, R68 ;  /* 0x0000004400407202 */ /* 0x000fce0000000f00 */
.L_x_8087:
[----:B------:R-:W-:Y:S05]  /*9d50*/  BSYNC.RECONVERGENT B0 ;  /* 0x0000000000007941 */ /* 0x000fea0003800200 */
.L_x_8086:
        /* <DEDUP_REMOVED lines=16> */
.L_x_8069:
[----:B------:R-:W-:Y:S05]  /*9e60*/  WARPSYNC.ALL ;  /* 0x0000000000007948 */ /* 0x000fea0003800000 */
[----:B------:R-:W-:Y:S01]  /*9e70*/  ISETP.NE.AND P0, PT, R197, RZ, PT ;  /* 0x000000ffc500720c */ /* 0x000fe20003f05270 */
[----:B------:R-:W-:Y:S01]  /*9e80*/  BAR.SYNC.DEFER_BLOCKING 0x0 ;  /* 0x0000000000007b1d */ /* 0x000fe20000010000 */
[----:B0-----:R-:W-:Y:S01]  /*9e90*/  MOV R69, UR40 ;  /* 0x0000002800457c02 */ /* 0x001fe20008000f00 */
[----:B------:R-:W-:Y:S01]  /*9ea0*/  FFMA.FTZ R68, R0, R200, RZ ;  /* 0x000000c800447223 */ /* 0x000fe200000100ff */
        /* <DEDUP_REMOVED lines=11> */
[----:B------:R-:W-:-:S03]  /*9f60*/  MOV R63, UR48 ;  /* 0x00000030003f7c02 */ /* 0x000fc60008000f00 */
[----:B-1----:R-:W-:Y:S01]  /*9f70*/  IMAD.WIDE.U32 R66, R69, UR8, R62 ;  /* 0x0000000845427c25 */ /* 0x002fe2000f8e003e */
[----:B------:R-:W-:-:S03]  /*9f80*/  MOV R63, UR41 ;  /* 0x00000029003f7c02 */ /* 0x000fc60008000f00 */
[----:B------:R-:W-:Y:S01]  /*9f90*/  FMUL.FTZ R69, R53, R80 ;  /* 0x0000005035457220 */ /* 0x000fe20000410000 */
[----:B------:R-:W-:Y:S01]  /*9fa0*/  LEA R64, P2, R66, UR9, 0x2 ;  /* 0x0000000942407c11 */ /* 0x000fe2000f8410ff */
[----:B------:R-:W-:Y:S02]  /*9fb0*/  IMAD R63, R63, UR8, R67 ;  /* 0x000000083f3f7c24 */ /* 0x000fe4000f8e0243 */
[----:B------:R-:W-:-:S03]  /*9fc0*/  FMUL.FTZ R67, R56, R83 ;  /* 0x0000005338437220 */ /* 0x000fc60000410000 */
[----:B------:R-:W-:Y:S01]  /*9fd0*/  LEA.HI.X R65, R66, UR12, R63, 0x2, P2 ;  /* 0x0000000c42417c11 */ /* 0x000fe200090f143f */
[-C--:B0-----:R-:W-:Y:S01]  /*9fe0*/  FMUL.FTZ R63, R61, R115.reuse ;  /* 0x000000733d3f7220 */ /* 0x081fe20000410000 */
[C---:B------:R-:W-:Y:S01]  /*9ff0*/  FMUL.FTZ R66, R60.reuse, R115 ;  /* 0x000000733c427220 */ /* 0x040fe20000410000 */
[----:B------:R-:W-:Y:S02]  /*a000*/  FMUL.FTZ R115, R49, R57 ;  /* 0x0000003931737220 */ /* 0x000fe40000410000 */
[-C--:B------:R-:W-:Y:S01]  /*a010*/  FFMA.FTZ R60, R60, R114.reuse, R63 ;  /* 0x000000723c3c7223 */ /* 0x080fe2000001003f */
[----:B------:R-:W-:Y:S01]  /*a020*/  FFMA.FTZ R63, R17, R201, R68 ;  /* 0x000000c9113f7223 */ /* 0x000fe20000010044 */
[----:B------:R-:W-:Y:S01]  /*a030*/  FFMA.FTZ R61, R61, R114, -R66 ;  /* 0x000000723d3d7223 */ /* 0x000fe20000010842 */
[----:B------:R-:W-:Y:S01]  /*a040*/  FMUL.FTZ R66, R58, R84 ;  /* 0x000000543a427220 */ /* 0x000fe20000410000 */
[----:B------:R-:W-:Y:S01]  /*a050*/  FFMA.FTZ R201, -R118, R67, R201 ;  /* 0x0000004376c97223 */ /* 0x000fe200000101c9 */
[----:B------:R-:W-:Y:S01]  /*a060*/  FFMA.FTZ R70, R16, R204, R63 ;  /* 0x000000cc10467223 */ /* 0x000fe2000001003f */
[----:B------:R-:W-:Y:S01]  /*a070*/  FADD.FTZ R60, R183, R60 ;  /* 0x0000003cb73c7221 */ /* 0x000fe20000010000 */
[-C--:B------:R-:W-:Y:S01]  /*a080*/  FFMA.FTZ R200, -R120, R66.reuse, R200 ;  /* 0x0000004278c87223 */ /* 0x080fe200000101c8 */
[----:B------:R-:W-:Y:S01]  /*a090*/  FFMA.FTZ R66, R119, -R66, R199 ;  /* 0x8000004277427223 */ /* 0x000fe200000100c7 */
[----:B------:R-:W-:Y:S01]  /*a0a0*/  FFMA.FTZ R63, R15, R205, R70 ;  /* 0x000000cd0f3f7223 */ /* 0x000fe20000010046 */
[----:B------:R-:W-:Y:S01]  /*a0b0*/  FFMA.FTZ R199, R0, -R199, RZ ;  /* 0x800000c700c77223 */ /* 0x000fe200000100ff */
[----:B------:R-:W-:Y:S01]  /*a0c0*/  FADD.FTZ R61, R196, R61 ;  /* 0x0000003dc43d7221 */ /* 0x000fe20000010000 */
[----:B------:R-:W-:Y:S01]  /*a0d0*/  FMUL.FTZ R196, R138, R60 ;  /* 0x0000003c8ac47220 */ /* 0x000fe20000410000 */
[----:B------:R-:W-:Y:S01]  /*a0e0*/  FFMA.FTZ R70, R14, R208, R63 ;  /* 0x000000d00e467223 */ /* 0x000fe2000001003f */
[----:B------:R-:W-:Y:S01]  /*a0f0*/  FFMA.FTZ R68, R17, -R202, R199 ;  /* 0x800000ca11447223 */ /* 0x000fe200000100c7 */
[----:B------:R-:W-:Y:S01]  /*a100*/  FFMA.FTZ R202, R117, -R67, R202 ;  /* 0x8000004375ca7223 */ /* 0x000fe200000100ca */
[----:B------:R-:W-:Y:S01]  /*a110*/  FMUL.FTZ R67, R55, R82 ;  /* 0x0000005237437220 */ /* 0x000fe20000410000 */
[----:B------:R-:W-:Y:S01]  /*a120*/  FFMA.FTZ R63, R13, R209, R70 ;  /* 0x000000d10d3f7223 */ /* 0x000fe20000010046 */
[-C--:B------:R-:W-:Y:S01]  /*a130*/  FFMA.FTZ R208, -R110, R69.reuse, R208 ;  /* 0x000000456ed07223 */ /* 0x080fe200000101d0 */
[----:B------:R-:W-:Y:S01]  /*a140*/  FFMA.FTZ R69, R109, -R69, R207 ;  /* 0x800000456d457223 */ /* 0x000fe200000100cf */
[-C--:B------:R-:W-:Y:S01]  /*a150*/  FFMA.FTZ R204, -R116, R67.reuse, R204 ;  /* 0x0000004374cc7223 */ /* 0x080fe200000101cc */
[----:B------:R-:W-:Y:S01]  /*a160*/  FFMA.FTZ R114, R12, R212, R63 ;  /* 0x000000d40c727223 */ /* 0x000fe2000001003f */
[----:B------:R-:W-:Y:S01]  /*a170*/  FFMA.FTZ R67, R113, -R67, R203 ;  /* 0x8000004371437223 */ /* 0x000fe200000100cb */
[----:B------:R-:W-:Y:S01]  /*a180*/  FFMA.FTZ R203, R16, -R203, R68 ;  /* 0x800000cb10cb7223 */ /* 0x000fe20000010044 */
[----:B------:R-:W-:Y:S01]  /*a190*/  FMUL.FTZ R68, R54, R81 ;  /* 0x0000005136447220 */ /* 0x000fe20000410000 */
[----:B------:R-:W-:Y:S01]  /*a1a0*/  FFMA.FTZ R63, R11, R213, R114 ;  /* 0x000000d50b3f7223 */ /* 0x000fe20000010072 */
[-C--:B------:R-:W-:Y:S01]  /*a1b0*/  FFMA.FTZ R209, -R108, R71.reuse, R209 ;  /* 0x000000476cd17223 */ /* 0x080fe200000101d1 */
[----:B------:R-:W-:Y:S01]  /*a1c0*/  FFMA.FTZ R70, R107, -R71, R210 ;  /* 0x800000476b467223 */ /* 0x000fe200000100d2 */
[----:B------:R-:W-:Y:S01]  /*a1d0*/  FFMA.FTZ R205, -R112, R68, R205 ;  /* 0x0000004470cd7223 */ /* 0x000fe200000101cd */
[----:B------:R-:W-:Y:S01]  /*a1e0*/  FFMA.FTZ R122, R10, R216, R63 ;  /* 0x000000d80a7a7223 */ /* 0x000fe2000001003f */
[----:B------:R-:W-:Y:S01]  /*a1f0*/  FFMA.FTZ R68, R111, -R68, R206 ;  /* 0x800000446f447223 */ /* 0x000fe200000100ce */
[----:B------:R-:W-:Y:S01]  /*a200*/  FFMA.FTZ R206, R15, -R206, R203 ;  /* 0x800000ce0fce7223 */ /* 0x000fe200000100cb */
[----:B------:R-:W-:Y:S01]  /*a210*/  FFMA.FTZ R203, R139, R61, -R196 ;  /* 0x0000003d8bcb7223 */ /* 0x000fe200000108c4 */
[----:B------:R-:W-:Y:S01]  /*a220*/  FFMA.FTZ R63, R9, R218, R122 ;  /* 0x000000da093f7223 */ /* 0x000fe2000001007a */
[----:B------:R-:W-:Y:S01]  /*a230*/  FMUL.FTZ R71, R50, R74 ;  /* 0x0000004a32477220 */ /* 0x000fe20000410000 */
[----:B------:R-:W-:Y:S01]  /*a240*/  FFMA.FTZ R207, R14, -R207, R206 ;  /* 0x800000cf0ecf7223 */ /* 0x000fe200000100ce */
[----:B------:R-:W-:Y:S01]  /*a250*/  FFMA.FTZ R114, R103, -R115, R214 ;  /* 0x8000007367727223 */ /* 0x000fe200000100d6 */
[----:B------:R-:W-:Y:S01]  /*a260*/  FFMA.FTZ R198, R8, R220, R63 ;  /* 0x000000dc08c67223 */ /* 0x000fe2000001003f */
[-C--:B------:R-:W-:Y:S01]  /*a270*/  FFMA.FTZ R212, -R106, R71.reuse, R212 ;  /* 0x000000476ad47223 */ /* 0x080fe200000101d4 */
[----:B------:R-:W-:Y:S01]  /*a280*/  FFMA.FTZ R210, R13, -R210, R207 ;  /* 0x800000d20dd27223 */ /* 0x000fe200000100cf */
[----:B------:R-:W-:Y:S01]  /*a290*/  FFMA.FTZ R71, R105, -R71, R211 ;  /* 0x8000004769477223 */ /* 0x000fe200000100d3 */
[----:B------:R-:W-:Y:S01]  /*a2a0*/  FFMA.FTZ R199, R7, R222, R198 ;  /* 0x000000de07c77223 */ /* 0x000fe200000100c6 */
[----:B------:R-:W-:Y:S01]  /*a2b0*/  FMUL.FTZ R183, R42, R38 ;  /* 0x000000262ab77220 */ /* 0x000fe20000410000 */
[----:B------:R-:W-:Y:S01]  /*a2c0*/  FFMA.FTZ R211, R12, -R211, R210 ;  /* 0x800000d30cd37223 */ /* 0x000fe200000100d2 */
[----:B------:R-:W-:Y:S01]  /*a2d0*/  FFMA.FTZ R218, -R100, R123, R218 ;  /* 0x0000007b64da7223 */ /* 0x000fe200000101da */
[----:B------:R-:W-:Y:S01]  /*a2e0*/  FFMA.FTZ R198, R6, R224, R199 ;  /* 0x000000e006c67223 */ /* 0x000fe200000100c7 */
[----:B------:R-:W-:Y:S01]  /*a2f0*/  FMUL.FTZ R199, R138, R61 ;  /* 0x0000003d8ac77220 */ /* 0x000fe20000410000 */
[----:B------:R-:W-:Y:S01]  /*a300*/  FFMA.FTZ R214, R11, -R214, R211 ;  /* 0x800000d60bd67223 */ /* 0x000fe200000100d3 */
[----:B------:R-:W-:Y:S01]  /*a310*/  FMUL.FTZ R138, R41, R37 ;  /* 0x00000025298a7220 */ /* 0x000fe20000410000 */
[----:B------:R-:W-:Y:S01]  /*a320*/  FFMA.FTZ R224, -R191, R183, R224 ;  /* 0x000000b7bfe07223 */ /* 0x000fe200000101e0 */
[----:B------:R-:W-:Y:S01]  /*a330*/  FFMA.FTZ R196, R139, R60, R199 ;  /* 0x0000003c8bc47223 */ /* 0x000fe200000100c7 */
[----:B------:R-:W-:Y:S01]  /*a340*/  FADD.FTZ R139, R168, R203 ;  /* 0x000000cba88b7221 */ /* 0x000fe20000010000 */
[----:B------:R-:W-:Y:S01]  /*a350*/  FFMA.FTZ R203, R5, R226, R198 ;  /* 0x000000e205cb7223 */ /* 0x000fe200000100c6 */
[-C--:B------:R-:W-:Y:S01]  /*a360*/  FFMA.FTZ R226, -R189, R138.reuse, R226 ;  /* 0x0000008abde27223 */ /* 0x080fe200000101e2 */
[----:B------:R-:W-:Y:S01]  /*a370*/  FADD.FTZ R121, R121, R196 ;  /* 0x000000c479797221 */ /* 0x000fe20000010000 */
[----:B------:R-:W-:Y:S01]  /*a380*/  FMUL.FTZ R168, R140, R139 ;  /* 0x0000008b8ca87220 */ /* 0x000fe20000410000 */
[----:B------:R-:W-:Y:S01]  /*a390*/  FFMA.FTZ R138, R188, -R138, R225 ;  /* 0x8000008abc8a7223 */ /* 0x000fe200000100e1 */
[----:B------:R-:W-:Y:S01]  /*a3a0*/  FFMA.FTZ R183, R190, -R183, R223 ;  /* 0x800000b7beb77223 */ /* 0x000fe200000100df */
[-C--:B------:R-:W-:Y:S01]  /*a3b0*/  FMUL.FTZ R140, R140, R121.reuse ;  /* 0x000000798c8c7220 */ /* 0x080fe20000410000 */
[----:B------:R-:W-:Y:S01]  /*a3c0*/  FFMA.FTZ R199, R141, R121, R168 ;  /* 0x000000798dc77223 */ /* 0x000fe200000100a8 */
[----:B------:R-:W-:Y:S01]  /*a3d0*/  FMUL.FTZ R198, R121, UR29 ;  /* 0x0000001d79c67c20 */ /* 0x000fe20008410000 */
[----:B------:R-:W-:Y:S01]  /*a3e0*/  FFMA.FTZ R122, R99, -R123, R217 ;  /* 0x8000007b637a7223 */ /* 0x000fe200000100d9 */
[----:B------:R-:W-:Y:S01]  /*a3f0*/  FFMA.FTZ R196, R141, R139, -R140 ;  /* 0x0000008b8dc47223 */ /* 0x000fe2000001088c */
[----:B------:R-:W-:Y:S01]  /*a400*/  FADD.FTZ R124, R124, R199 ;  /* 0x000000c77c7c7221 */ /* 0x000fe20000010000 */
[----:B------:R-:W-:Y:S01]  /*a410*/  FFMA.FTZ R140, R4, R228, R203 ;  /* 0x000000e4048c7223 */ /* 0x000fe200000100cb */
[----:B------:R-:W-:Y:S01]  /*a420*/  FMUL.FTZ R141, R40, R36 ;  /* 0x00000024288d7220 */ /* 0x000fe20000410000 */
[----:B------:R-:W-:Y:S01]  /*a430*/  FADD.FTZ R169, R169, R196 ;  /* 0x000000c4a9a97221 */ /* 0x000fe20000010000 */
[C---:B------:R-:W-:Y:S01]  /*a440*/  FMUL.FTZ R196, R142.reuse, R124 ;  /* 0x0000007c8ec47220 */ /* 0x040fe20000410000 */
[----:B------:R-:W-:Y:S01]  /*a450*/  FFMA.FTZ R198, R139, UR47, -R198 ;  /* 0x0000002f8bc67c23 */ /* 0x000fe200080108c6 */
[----:B------:R-:W-:Y:S01]  /*a460*/  FFMA.FTZ R228, -R187, R141, R228 ;  /* 0x0000008dbbe47223 */ /* 0x000fe200000101e4 */
[-C--:B------:R-:W-:Y:S01]  /*a470*/  FMUL.FTZ R199, R142, R169.reuse ;  /* 0x000000a98ec77220 */ /* 0x080fe20000410000 */
[----:B------:R-:W-:Y:S01]  /*a480*/  FFMA.FTZ R203, R143, R169, -R196 ;  /* 0x000000a98fcb7223 */ /* 0x000fe200000108c4 */
[----:B------:R-:W-:Y:S01]  /*a490*/  FMUL.FTZ R142, R35, R34 ;  /* 0x00000022238e7220 */ /* 0x000fe20000410000 */
[----:B------:R-:W-:Y:S01]  /*a4a0*/  FFMA.FTZ R141, R186, -R141, R227 ;  /* 0x8000008dba8d7223 */ /* 0x000fe200000100e3 */
[----:B------:R-:W-:Y:S01]  /*a4b0*/  FFMA.FTZ R196, R143, R124, R199 ;  /* 0x0000007c8fc47223 */ /* 0x000fe200000100c7 */
[----:B------:R-:W-:Y:S01]  /*a4c0*/  FADD.FTZ R143, R170, R203 ;  /* 0x000000cbaa8f7221 */ /* 0x000fe20000010000 */
[C---:B------:R-:W-:Y:S01]  /*a4d0*/  FMUL.FTZ R199, R184.reuse, R61 ;  /* 0x0000003db8c77220 */ /* 0x040fe20000410000 */
[-C--:B------:R-:W-:Y:S01]  /*a4e0*/  FFMA.FTZ R184, R184, -R142.reuse, R229 ;  /* 0x8000008eb8b87223 */ /* 0x080fe200000100e5 */
[----:B------:R-:W-:Y:S01]  /*a4f0*/  FADD.FTZ R125, R125, R196 ;  /* 0x000000c47d7d7221 */ /* 0x000fe20000010000 */
[C---:B------:R-:W-:Y:S01]  /*a500*/  FMUL.FTZ R170, R144.reuse, R143 ;  /* 0x0000008f90aa7220 */ /* 0x040fe20000410000 */
[C---:B------:R-:W-:Y:S01]  /*a510*/  FFMA.FTZ R142, -R185.reuse, R142, R230 ;  /* 0x0000008eb98e7223 */ /* 0x040fe200000101e6 */
[----:B------:R-:W-:Y:S01]  /*a520*/  FFMA.FTZ R185, R185, R60, R199 ;  /* 0x0000003cb9b97223 */ /* 0x000fe200000100c7 */
[-C--:B------:R-:W-:Y:S01]  /*a530*/  FMUL.FTZ R144, R144, R125.reuse ;  /* 0x0000007d90907220 */ /* 0x080fe20000410000 */
[----:B------:R-:W-:Y:S01]  /*a540*/  FFMA.FTZ R199, R145, R125, R170 ;  /* 0x0000007d91c77223 */ /* 0x000fe200000100aa */
[----:B------:R-:W-:Y:S01]  /*a550*/  FMUL.FTZ R170, R60, UR29 ;  /* 0x0000001d3caa7c20 */ /* 0x000fe20008410000 */
[----:B------:R-:W-:Y:S01]  /*a560*/  FMUL.FTZ R196, R139, UR29 ;  /* 0x0000001d8bc47c20 */ /* 0x000fe20008410000 */
[----:B------:R-:W-:Y:S01]  /*a570*/  FFMA.FTZ R144, R145, R143, -R144 ;  /* 0x0000008f91907223 */ /* 0x000fe20000010890 */
[----:B------:R-:W-:Y:S01]  /*a580*/  FADD.FTZ R126, R126, R199 ;  /* 0x000000c77e7e7221 */ /* 0x000fe20000010000 */
[CC--:B------:R-:W-:Y:S01]  /*a590*/  FMUL.FTZ R199, R61.reuse, R34.reuse ;  /* 0x000000223dc77220 */ /* 0x0c0fe20000410000 */
[----:B------:R-:W-:Y:S01]  /*a5a0*/  FMUL.FTZ R145, R61, UR29 ;  /* 0x0000001d3d917c20 */ /* 0x000fe20008410000 */
[----:B------:R-:W-:Y:S01]  /*a5b0*/  FADD.FTZ R144, R171, R144 ;  /* 0x00000090ab907221 */ /* 0x000fe20000010000 */
[----:B------:R-:W-:Y:S01]  /*a5c0*/  FFMA.FTZ R171, R61, UR47, -R170 ;  /* 0x0000002f3dab7c23 */ /* 0x000fe200080108aa */
[----:B------:R-:W-:Y:S01]  /*a5d0*/  FMUL.FTZ R61, R60, R34 ;  /* 0x000000223c3d7220 */ /* 0x000fe20000410000 */
[----:B------:R-:W-:Y:S01]  /*a5e0*/  FMUL.FTZ R203, R184, R199 ;  /* 0x000000c7b8cb7220 */ /* 0x000fe20000410000 */
[----:B------:R-:W-:Y:S01]  /*a5f0*/  FFMA.FTZ R145, R60, UR47, R145 ;  /* 0x0000002f3c917c23 */ /* 0x000fe20008010091 */
[C---:B------:R-:W-:Y:S01]  /*a600*/  FMUL.FTZ R171, R184.reuse, R171 ;  /* 0x000000abb8ab7220 */ /* 0x040fe20000410000 */
[-C--:B------:R-:W-:Y:S01]  /*a610*/  FMUL.FTZ R207, R184, R61.reuse ;  /* 0x0000003db8cf7220 */ /* 0x080fe20000410000 */
[-C--:B------:R-:W-:Y:S01]  /*a620*/  FMUL.FTZ R211, R35, R61.reuse ;  /* 0x0000003d23d37220 */ /* 0x080fe20000410000 */
[----:B------:R-:W-:Y:S01]  /*a630*/  FFMA.FTZ R60, R142, R61, R203 ;  /* 0x0000003d8e3c7223 */ /* 0x000fe200000100cb */
[C---:B------:R-:W-:Y:S01]  /*a640*/  FMUL.FTZ R184, R146.reuse, R144 ;  /* 0x0000009092b87220 */ /* 0x040fe20000410000 */
[-C--:B------:R-:W-:Y:S01]  /*a650*/  FMUL.FTZ R61, R146, R126.reuse ;  /* 0x0000007e923d7220 */ /* 0x080fe20000410000 */
[----:B------:R-:W-:Y:S01]  /*a660*/  FMUL.FTZ R146, R186, R139 ;  /* 0x0000008bba927220 */ /* 0x000fe20000410000 */
[----:B------:R-:W-:Y:S01]  /*a670*/  MOV R170, UR22 ;  /* 0x0000001600aa7c02 */ /* 0x000fe20008000f00 */
[C---:B------:R-:W-:Y:S01]  /*a680*/  FFMA.FTZ R184, R147.reuse, R126, R184 ;  /* 0x0000007e93b87223 */ /* 0x040fe200000100b8 */
[----:B------:R-:W-:Y:S01]  /*a690*/  FFMA.FTZ R147, R147, R144, -R61 ;  /* 0x0000009093937223 */ /* 0x000fe2000001083d */
[----:B------:R-:W-:Y:S01]  /*a6a0*/  FFMA.FTZ R146, R187, R121, R146 ;  /* 0x00000079bb927223 */ /* 0x000fe20000010092 */
[----:B------:R-:W-:Y:S01]  /*a6b0*/  FMUL.FTZ R187, R139, R36 ;  /* 0x000000248bbb7220 */ /* 0x000fe20000410000 */
[----:B------:R-:W-:Y:S01]  /*a6c0*/  FADD.FTZ R184, R127, R184 ;  /* 0x000000b87fb87221 */ /* 0x000fe20000010000 */
[----:B------:R-:W-:Y:S01]  /*a6d0*/  FADD.FTZ R172, R172, R147 ;  /* 0x00000093acac7221 */ /* 0x000fe20000010000 */
[----:B------:R-:W-:-:S02]  /*a6e0*/  IMAD R170, R197, 0x84, R170 ;  /* 0x00000084c5aa7824 */ /* 0x000fc400078e02aa */
[----:B------:R-:W-:Y:S01]  /*a6f0*/  FMUL.FTZ R139, R141, R187 ;  /* 0x000000bb8d8b7220 */ /* 0x000fe20000410000 */
[C---:B------:R-:W-:Y:S01]  /*a700*/  FMUL.FTZ R127, R148.reuse, R184 ;  /* 0x000000b8947f7220 */ /* 0x040fe20000410000 */
[-C--:B------:R-:W-:Y:S01]  /*a710*/  FMUL.FTZ R186, R148, R172.reuse ;  /* 0x000000ac94ba7220 */ /* 0x080fe20000410000 */
[----:B------:R-:W-:Y:S01]  /*a720*/  FMUL.FTZ R188, R188, R169 ;  /* 0x000000a9bcbc7220 */ /* 0x000fe20000410000 */
[----:B------:R-:W-:Y:S01]  /*a730*/  FMUL.FTZ R190, R190, R143 ;  /* 0x0000008fbebe7220 */ /* 0x000fe20000410000 */
[C---:B------:R-:W-:Y:S01]  /*a740*/  FFMA.FTZ R148, R149.reuse, R172, -R127 ;  /* 0x000000ac95947223 */ /* 0x040fe2000001087f */
[----:B------:R-:W-:Y:S01]  /*a750*/  FFMA.FTZ R147, R149, R184, R186 ;  /* 0x000000b895937223 */ /* 0x000fe200000100ba */
[C---:B------:R-:W-:Y:S01]  /*a760*/  FMUL.FTZ R149, R121.reuse, R36 ;  /* 0x0000002479957220 */ /* 0x040fe20000410000 */
[----:B------:R-:W-:Y:S01]  /*a770*/  FFMA.FTZ R127, R121, UR47, R196 ;  /* 0x0000002f797f7c23 */ /* 0x000fe200080100c4 */
[----:B------:R-:W-:Y:S01]  /*a780*/  FADD.FTZ R148, R173, R148 ;  /* 0x00000094ad947221 */ /* 0x000fe20000010000 */
[C---:B------:R-:W-:Y:S01]  /*a790*/  FMUL.FTZ R121, R141.reuse, R198 ;  /* 0x000000c68d797220 */ /* 0x040fe20000410000 */
[-C--:B------:R-:W-:Y:S01]  /*a7a0*/  FMUL.FTZ R186, R141, R149.reuse ;  /* 0x000000958dba7220 */ /* 0x080fe20000410000 */
[----:B------:R-:W-:Y:S01]  /*a7b0*/  FADD.FTZ R128, R128, R147 ;  /* 0x0000009380807221 */ /* 0x000fe20000010000 */
[-C--:B------:R-:W-:Y:S01]  /*a7c0*/  FFMA.FTZ R139, R228, R149.reuse, R139 ;  /* 0x00000095e48b7223 */ /* 0x080fe2000001008b */
        /* <DEDUP_REMOVED lines=8> */
[C---:B------:R-:W-:Y:S01]  /*a850*/  FFMA.FTZ R151, R169.reuse, UR47, -R150 ;  /* 0x0000002fa9977c23 */ /* 0x040fe20008010896 */
[----:B------:R-:W-:Y:S01]  /*a860*/  FMUL.FTZ R173, R169, R37 ;  /* 0x00000025a9ad7220 */ /* 0x000fe20000410000 */
[----:B------:R-:W-:Y:S01]  /*a870*/  FADD.FTZ R129, R129, R186 ;  /* 0x000000ba81817221 */ /* 0x000fe20000010000 */
[----:B------:R-:W-:Y:S01]  /*a880*/  FADD.FTZ R174, R174, R147 ;  /* 0x00000093aeae7221 */ /* 0x000fe20000010000 */
[----:B------:R-:W-:Y:S01]  /*a890*/  FFMA.FTZ R189, R189, R124, R188 ;  /* 0x0000007cbdbd7223 */ /* 0x000fe200000100bc */
[----:B------:R-:W-:Y:S01]  /*a8a0*/  FMUL.FTZ R187, R40, R187 ;  /* 0x000000bb28bb7220 */ /* 0x000fe20000410000 */
[----:B------:R-:W-:Y:S01]  /*a8b0*/  FMUL.FTZ R123, R45, R43 ;  /* 0x0000002b2d7b7220 */ /* 0x000fe20000410000 */
[----:B0-----:R-:W-:Y:S01]  /*a8c0*/  FMUL.FTZ R149, R169, UR29 ;  /* 0x0000001da9957c20 */ /* 0x001fe20008410000 */
[----:B------:R-:W-:Y:S01]  /*a8d0*/  FMUL.FTZ R169, R124, R37 ;  /* 0x000000257ca97220 */ /* 0x000fe20000410000 */
[----:B------:R-:W-:Y:S01]  /*a8e0*/  FFMA.FTZ R213, -R104, R115, R213 ;  /* 0x0000007368d57223 */ /* 0x000fe200000101d5 */
[----:B------:R0:W-:Y:S01]  /*a8f0*/  STS [R170+0x10f4], R187 ;  /* 0x0010f4bbaa007388 */ /* 0x0001e20000000800 */
[----:B------:R-:W-:Y:S01]  /*a900*/  FFMA.FTZ R147, R124, UR47, R149 ;  /* 0x0000002f7c937c23 */ /* 0x000fe20008010095 */
[C---:B------:R-:W-:Y:S01]  /*a910*/  FMUL.FTZ R124, R152.reuse, R129 ;  /* 0x00000081987c7220 */ /* 0x040fe20000410000 */
[-C--:B------:R-:W-:Y:S01]  /*a920*/  FMUL.FTZ R152, R152, R174.reuse ;  /* 0x000000ae98987220 */ /* 0x080fe20000410000 */
[C---:B------:R-:W-:Y:S01]  /*a930*/  FMUL.FTZ R149, R138.reuse, R151 ;  /* 0x000000978a957220 */ /* 0x040fe20000410000 */
[----:B------:R-:W-:Y:S01]  /*a940*/  FMUL.FTZ R151, R138, R169 ;  /* 0x000000a98a977220 */ /* 0x000fe20000410000 */
[C---:B------:R-:W-:Y:S01]  /*a950*/  FFMA.FTZ R124, R153.reuse, R174, -R124 ;  /* 0x000000ae997c7223 */ /* 0x040fe2000001087c */
[----:B------:R-:W-:Y:S01]  /*a960*/  FFMA.FTZ R153, R153, R129, R152 ;  /* 0x0000008199997223 */ /* 0x000fe20000010098 */
[----:B------:R-:W-:Y:S01]  /*a970*/  FFMA.FTZ R220, -R195, R123, R220 ;  /* 0x0000007bc3dc7223 */ /* 0x000fe200000101dc */
[-C--:B------:R-:W-:Y:S01]  /*a980*/  FFMA.FTZ R151, R226, R173.reuse, -R151 ;  /* 0x000000ade2977223 */ /* 0x080fe20000010897 */
[----:B------:R-:W-:Y:S01]  /*a990*/  FADD.FTZ R124, R175, R124 ;  /* 0x0000007caf7c7221 */ /* 0x000fe20000010000 */
[----:B------:R-:W-:Y:S01]  /*a9a0*/  FADD.FTZ R130, R130, R153 ;  /* 0x0000009982827221 */ /* 0x000fe20000010000 */
[-C--:B0-----:R-:W-:Y:S01]  /*a9b0*/  FMUL.FTZ R187, R138, R173.reuse ;  /* 0x000000ad8abb7220 */ /* 0x081fe20000410000 */
[C---:B------:R-:W-:Y:S01]  /*a9c0*/  FMUL.FTZ R173, R41.reuse, R173 ;  /* 0x000000ad29ad7220 */ /* 0x040fe20000410000 */
[C---:B------:R-:W-:Y:S01]  /*a9d0*/  FMUL.FTZ R150, R154.reuse, R124 ;  /* 0x0000007c9a967220 */ /* 0x040fe20000410000 */
[-C--:B------:R-:W-:Y:S01]  /*a9e0*/  FMUL.FTZ R153, R154, R130.reuse ;  /* 0x000000829a997220 */ /* 0x080fe20000410000 */
[-C--:B------:R-:W-:Y:S01]  /*a9f0*/  FFMA.FTZ R138, R226, R169.reuse, R187 ;  /* 0x000000a9e28a7223 */ /* 0x080fe200000100bb */
[----:B------:R-:W-:Y:S01]  /*aa00*/  FMUL.FTZ R169, R41, R169 ;  /* 0x000000a929a97220 */ /* 0x000fe20000410000 */
[C---:B------:R-:W-:Y:S01]  /*aa10*/  FFMA.FTZ R152, R155.reuse, R130, R150 ;  /* 0x000000829b987223 */ /* 0x040fe20000010096 */
[----:B------:R-:W-:Y:S01]  /*aa20*/  FFMA.FTZ R153, R155, R124, -R153 ;  /* 0x0000007c9b997223 */ /* 0x000fe20000010899 */
[C---:B------:R-:W-:Y:S01]  /*aa30*/  FMUL.FTZ R154, R125.reuse, UR29 ;  /* 0x0000001d7d9a7c20 */ /* 0x040fe20008410000 */
[----:B------:R-:W-:Y:S01]  /*aa40*/  FMUL.FTZ R155, R125, R38 ;  /* 0x000000267d9b7220 */ /* 0x000fe20000410000 */
[----:B------:R-:W-:Y:S01]  /*aa50*/  FADD.FTZ R131, R131, R152 ;  /* 0x0000009883837221 */ /* 0x000fe20000010000 */
[C---:B------:R-:W-:Y:S01]  /*aa60*/  FMUL.FTZ R152, R143.reuse, UR29 ;  /* 0x0000001d8f987c20 */ /* 0x040fe20008410000 */
[----:B------:R0:W-:Y:S01]  /*aa70*/  STS [R170+0x10e8], R169 ;  /* 0x0010e8a9aa007388 */ /* 0x0001e20000000800 */
[----:B------:R-:W-:Y:S01]  /*aa80*/  FADD.FTZ R176, R176, R153 ;  /* 0x00000099b0b07221 */ /* 0x000fe20000010000 */
[----:B------:R-:W-:Y:S01]  /*aa90*/  FFMA.FTZ R154, R143, UR47, -R154 ;  /* 0x0000002f8f9a7c23 */ /* 0x000fe2000801089a */
[----:B------:R-:W-:Y:S01]  /*aaa0*/  FFMA.FTZ R150, R191, R125, R190 ;  /* 0x0000007dbf967223 */ /* 0x000fe200000100be */
[----:B------:R1:W-:Y:S01]  /*aab0*/  STS [R170+0x10ec], R173 ;  /* 0x0010ecadaa007388 */ /* 0x0003e20000000800 */
[----:B------:R-:W-:Y:S01]  /*aac0*/  FFMA.FTZ R63, R194, -R123, R219 ;  /* 0x8000007bc23f7223 */ /* 0x000fe200000100db */
[----:B------:R-:W-:Y:S01]  /*aad0*/  FMUL.FTZ R123, R44, R39 ;  /* 0x000000272c7b7220 */ /* 0x000fe20000410000 */
[-C--:B------:R-:W-:Y:S01]  /*aae0*/  FMUL.FTZ R115, R48, R52.reuse ;  /* 0x0000003430737220 */ /* 0x080fe20000410000 */
[----:B------:R-:W-:Y:S01]  /*aaf0*/  FMUL.FTZ R191, R174, R52 ;  /* 0x00000034aebf7220 */ /* 0x000fe20000410000 */
[----:B------:R-:W-:Y:S01]  /*ab00*/  FFMA.FTZ R61, R142, R199, -R207 ;  /* 0x000000c78e3d7223 */ /* 0x000fe200000108cf */
[----:B0-----:R-:W-:Y:S01]  /*ab10*/  FMUL.FTZ R169, R143, R38 ;  /* 0x000000268fa97220 */ /* 0x001fe20000410000 */
[----:B------:R-:W-:Y:S01]  /*ab20*/  FFMA.FTZ R143, R125, UR47, R152 ;  /* 0x0000002f7d8f7c23 */ /* 0x000fe20008010098 */
[C---:B------:R-:W-:Y:S01]  /*ab30*/  FMUL.FTZ R152, R156.reuse, R131 ;  /* 0x000000839c987220 */ /* 0x040fe20000410000 */
[----:B------:R-:W-:Y:S01]  /*ab40*/  FMUL.FTZ R156, R156, R176 ;  /* 0x000000b09c9c7220 */ /* 0x000fe20000410000 */
[C---:B------:R-:W-:Y:S01]  /*ab50*/  FMUL.FTZ R153, R183.reuse, R169 ;  /* 0x000000a9b7997220 */ /* 0x040fe20000410000 */
[----:B------:R-:W-:Y:S01]  /*ab60*/  FMUL.FTZ R125, R183, R154 ;  /* 0x0000009ab77d7220 */ /* 0x000fe20000410000 */
[C---:B------:R-:W-:Y:S01]  /*ab70*/  FFMA.FTZ R152, R157.reuse, R176, -R152 ;  /* 0x000000b09d987223 */ /* 0x040fe20000010898 */
[----:B------:R-:W-:Y:S01]  /*ab80*/  FFMA.FTZ R157, R157, R131, R156 ;  /* 0x000000839d9d7223 */ /* 0x000fe2000001009c */
[-C--:B------:R-:W-:Y:S01]  /*ab90*/  FMUL.FTZ R183, R183, R155.reuse ;  /* 0x0000009bb7b77220 */ /* 0x080fe20000410000 */
[-C--:B------:R-:W-:Y:S01]  /*aba0*/  FFMA.FTZ R153, R224, R155.reuse, R153 ;  /* 0x0000009be0997223 */ /* 0x080fe20000010099 */
[----:B------:R-:W-:Y:S01]  /*abb0*/  FADD.FTZ R152, R177, R152 ;  /* 0x00000098b1987221 */ /* 0x000fe20000010000 */
[----:B------:R-:W-:Y:S01]  /*abc0*/  FADD.FTZ R132, R132, R157 ;  /* 0x0000009d84847221 */ /* 0x000fe20000010000 */
[----:B-1----:R-:W-:Y:S01]  /*abd0*/  FMUL.FTZ R173, R42, R155 ;  /* 0x0000009b2aad7220 */ /* 0x002fe20000410000 */
[----:B------:R-:W-:Y:S01]  /*abe0*/  FFMA.FTZ R154, R224, R169, -R183 ;  /* 0x000000a9e09a7223 */ /* 0x000fe200000108b7 */
[C---:B------:R-:W-:Y:S01]  /*abf0*/  FMUL.FTZ R156, R158.reuse, R152 ;  /* 0x000000989e9c7220 */ /* 0x040fe20000410000 */
[-C--:B------:R-:W-:Y:S01]  /*ac00*/  FMUL.FTZ R155, R158, R132.reuse ;  /* 0x000000849e9b7220 */ /* 0x080fe20000410000 */
[----:B------:R-:W-:Y:S01]  /*ac10*/  FFMA.FTZ R222, -R193, R123, R222 ;  /* 0x0000007bc1de7223 */ /* 0x000fe200000101de */
[----:B------:R-:W-:Y:S01]  /*ac20*/  FMUL.FTZ R169, R42, R169 ;  /* 0x000000a92aa97220 */ /* 0x000fe20000410000 */
[C---:B------:R-:W-:Y:S01]  /*ac30*/  FFMA.FTZ R156, R159.reuse, R132, R156 ;  /* 0x000000849f9c7223 */ /* 0x040fe2000001009c */
[----:B------:R-:W-:Y:S01]  /*ac40*/  FFMA.FTZ R159, R159, R152, -R155 ;  /* 0x000000989f9f7223 */ /* 0x000fe2000001089b */
[C---:B------:R-:W-:Y:S01]  /*ac50*/  FFMA.FTZ R123, R192.reuse, -R123, R221 ;  /* 0x8000007bc07b7223 */ /* 0x040fe200000100dd */
[----:B------:R-:W-:Y:S01]  /*ac60*/  FMUL.FTZ R192, R192, R144 ;  /* 0x00000090c0c07220 */ /* 0x000fe20000410000 */
[----:B------:R-:W-:Y:S01]  /*ac70*/  FMUL.FTZ R157, R126, UR29 ;  /* 0x0000001d7e9d7c20 */ /* 0x000fe20008410000 */
[----:B------:R-:W-:Y:S01]  /*ac80*/  FMUL.FTZ R155, R144, UR29 ;  /* 0x0000001d909b7c20 */ /* 0x000fe20008410000 */
[----:B------:R-:W-:Y:S01]  /*ac90*/  FADD.FTZ R178, R178, R159 ;  /* 0x0000009fb2b27221 */ /* 0x000fe20000010000 */
[----:B------:R-:W-:Y:S01]  /*aca0*/  FADD.FTZ R133, R133, R156 ;  /* 0x0000009c85857221 */ /* 0x000fe20000010000 */
[----:B------:R0:W-:Y:S01]  /*acb0*/  STS [R170+0x10e0], R173 ;  /* 0x0010e0adaa007388 */ /* 0x0001e20000000800 */
[----:B------:R-:W-:Y:S01]  /*acc0*/  FFMA.FTZ R193, R193, R126, R192 ;  /* 0x0000007ec1c17223 */ /* 0x000fe200000100c0 */
[----:B------:R-:W-:Y:S01]  /*acd0*/  FFMA.FTZ R156, R144, UR47, -R157 ;  /* 0x0000002f909c7c23 */ /* 0x000fe2000801089d */
[----:B------:R-:W-:Y:S01]  /*ace0*/  FFMA.FTZ R155, R126, UR47, R155 ;  /* 0x0000002f7e9b7c23 */ /* 0x000fe2000801009b */
[----:B------:R1:W-:Y:S01]  /*acf0*/  STS [R170+0x10e4], R169 ;  /* 0x0010e4a9aa007388 */ /* 0x0003e20000000800 */
[----:B------:R-:W-:Y:S01]  /*ad00*/  FMUL.FTZ R159, R160, R133 ;  /* 0x00000085a09f7220 */ /* 0x000fe20000410000 */
[----:B------:R-:W-:Y:S01]  /*ad10*/  FMUL.FTZ R157, R123, R156 ;  /* 0x0000009c7b9d7220 */ /* 0x000fe20000410000 */
[-C--:B------:R-:W-:Y:S01]  /*ad20*/  FFMA.FTZ R216, -R102, R115.reuse, R216 ;  /* 0x0000007366d87223 */ /* 0x080fe200000101d8 */
[----:B------:R-:W-:Y:S01]  /*ad30*/  FFMA.FTZ R115, R101, -R115, R215 ;  /* 0x8000007365737223 */ /* 0x000fe200000100d7 */
[----:B------:R-:W-:Y:S01]  /*ad40*/  FMUL.FTZ R199, R35, R199 ;  /* 0x000000c723c77220 */ /* 0x000fe20000410000 */
[----:B0-----:R-:W-:Y:S01]  /*ad50*/  FMUL.FTZ R173, R144, R39 ;  /* 0x0000002790ad7220 */ /* 0x001fe20000410000 */
[----:B------:R-:W-:Y:S01]  /*ad60*/  FMUL.FTZ R144, R194, R172 ;  /* 0x000000acc2907220 */ /* 0x000fe20000410000 */
[-C--:B------:R-:W-:Y:S01]  /*ad70*/  FMUL.FTZ R188, R152, R79.reuse ;  /* 0x0000004f98bc7220 */ /* 0x080fe20000410000 */
[----:B------:R-:W-:Y:S01]  /*ad80*/  FMUL.FTZ R190, R132, R79 ;  /* 0x0000004f84be7220 */ /* 0x000fe20000410000 */
[----:B-1----:R-:W-:Y:S01]  /*ad90*/  FMUL.FTZ R169, R126, R39 ;  /* 0x000000277ea97220 */ /* 0x002fe20000410000 */
[----:B------:R-:W-:Y:S01]  /*ada0*/  FMUL.FTZ R126, R160, R178 ;  /* 0x000000b2a07e7220 */ /* 0x000fe20000410000 */
[----:B------:R-:W-:Y:S01]  /*adb0*/  FMUL.FTZ R175, R123, R173 ;  /* 0x000000ad7baf7220 */ /* 0x000fe20000410000 */
[----:B------:R-:W-:Y:S01]  /*adc0*/  FFMA.FTZ R144, R195, R184, R144 ;  /* 0x000000b8c3907223 */ /* 0x000fe20000010090 */
[----:B------:R-:W-:Y:S01]  /*add0*/  FMUL.FTZ R177, R123, R169 ;  /* 0x000000a97bb17220 */ /* 0x000fe20000410000 */
[C---:B------:R-:W-:Y:S01]  /*ade0*/  FFMA.FTZ R123, R161.reuse, R133, R126 ;  /* 0x00000085a17b7223 */ /* 0x040fe2000001007e */
[----:B------:R-:W-:Y:S01]  /*adf0*/  FFMA.FTZ R126, R161, R178, -R159 ;  /* 0x000000b2a17e7223 */ /* 0x000fe2000001089f */
[----:B------:R-:W-:Y:S01]  /*ae00*/  FMUL.FTZ R159, R184, UR29 ;  /* 0x0000001db89f7c20 */ /* 0x000fe20008410000 */
[-C--:B------:R-:W-:Y:S01]  /*ae10*/  FFMA.FTZ R158, R222, R169.reuse, R175 ;  /* 0x000000a9de9e7223 */ /* 0x080fe200000100af */
[----:B------:R-:W-:Y:S01]  /*ae20*/  FADD.FTZ R134, R134, R123 ;  /* 0x0000007b86867221 */ /* 0x000fe20000010000 */
[----:B------:R-:W-:Y:S01]  /*ae30*/  FADD.FTZ R126, R179, R126 ;  /* 0x0000007eb37e7221 */ /* 0x000fe20000010000 */
[----:B------:R-:W-:Y:S01]  /*ae40*/  FMUL.FTZ R169, R44, R169 ;  /* 0x000000a92ca97220 */ /* 0x000fe20000410000 */
[-C--:B------:R-:W-:Y:S01]  /*ae50*/  FFMA.FTZ R160, R222, R173.reuse, -R177 ;  /* 0x000000addea07223 */ /* 0x080fe200000108b1 */
[C---:B------:R-:W-:Y:S01]  /*ae60*/  FMUL.FTZ R123, R162.reuse, R134 ;  /* 0x00000086a27b7220 */ /* 0x040fe20000410000 */
[----:B------:R-:W-:Y:S01]  /*ae70*/  FMUL.FTZ R156, R162, R126 ;  /* 0x0000007ea29c7220 */ /* 0x000fe20000410000 */
[----:B------:R-:W-:Y:S01]  /*ae80*/  FFMA.FTZ R162, R172, UR47, -R159 ;  /* 0x0000002faca27c23 */ /* 0x000fe2000801089f */
[----:B------:R0:W-:Y:S01]  /*ae90*/  STS [R170+0x10d8], R169 ;  /* 0x0010d8a9aa007388 */ /* 0x0001e20000000800 */
[----:B------:R-:W-:Y:S01]  /*aea0*/  FMUL.FTZ R173, R44, R173 ;  /* 0x000000ad2cad7220 */ /* 0x000fe20000410000 */
[C---:B------:R-:W-:Y:S01]  /*aeb0*/  FFMA.FTZ R156, R163.reuse, R134, R156 ;  /* 0x00000086a39c7223 */ /* 0x040fe2000001009c */
[----:B------:R-:W-:Y:S01]  /*aec0*/  FFMA.FTZ R163, R163, R126, -R123 ;  /* 0x0000007ea3a37223 */ /* 0x000fe2000001087b */
[C---:B------:R-:W-:Y:S01]  /*aed0*/  FMUL.FTZ R123, R172.reuse, UR29 ;  /* 0x0000001dac7b7c20 */ /* 0x040fe20008410000 */
[-C--:B------:R-:W-:Y:S01]  /*aee0*/  FMUL.FTZ R172, R172, R43.reuse ;  /* 0x0000002bacac7220 */ /* 0x080fe20000410000 */
[----:B------:R-:W-:Y:S01]  /*aef0*/  FADD.FTZ R135, R135, R156 ;  /* 0x0000009c87877221 */ /* 0x000fe20000010000 */
[----:B------:R-:W-:Y:S01]  /*af00*/  FADD.FTZ R180, R180, R163 ;  /* 0x000000a3b4b47221 */ /* 0x000fe20000010000 */
[C---:B------:R-:W-:Y:S01]  /*af10*/  FFMA.FTZ R123, R184.reuse, UR47, R123 ;  /* 0x0000002fb87b7c23 */ /* 0x040fe2000801007b */
[----:B------:R-:W-:Y:S01]  /*af20*/  FMUL.FTZ R184, R184, R43 ;  /* 0x0000002bb8b87220 */ /* 0x000fe20000410000 */
[C---:B------:R-:W-:Y:S01]  /*af30*/  FMUL.FTZ R161, R63.reuse, R172 ;  /* 0x000000ac3fa17220 */ /* 0x040fe20000410000 */
[C---:B------:R-:W-:Y:S01]  /*af40*/  FMUL.FTZ R159, R63.reuse, R162 ;  /* 0x000000a23f9f7220 */ /* 0x040fe20000410000 */
[----:B------:R-:W-:Y:S01]  /*af50*/  FMUL.FTZ R156, R164, R180 ;  /* 0x000000b4a49c7220 */ /* 0x000fe20000410000 */
[-C--:B------:R-:W-:Y:S01]  /*af60*/  FMUL.FTZ R163, R63, R184.reuse ;  /* 0x000000b83fa37220 */ /* 0x080fe20000410000 */
[----:B------:R-:W-:Y:S01]  /*af70*/  FFMA.FTZ R63, R220, R184, R161 ;  /* 0x000000b8dc3f7223 */ /* 0x000fe200000100a1 */
[----:B0-----:R-:W-:Y:S01]  /*af80*/  FMUL.FTZ R169, R148, R47 ;  /* 0x0000002f94a97220 */ /* 0x001fe20000410000 */
[-C--:B------:R-:W-:Y:S01]  /*af90*/  FFMA.FTZ R161, R165, R135.reuse, R156 ;  /* 0x00000087a5a17223 */ /* 0x080fe2000001009c */
[----:B------:R-:W-:Y:S01]  /*afa0*/  FFMA.FTZ R162, R220, R172, -R163 ;  /* 0x000000acdca27223 */ /* 0x000fe200000108a3 */
[----:B------:R-:W-:Y:S01]  /*afb0*/  FMUL.FTZ R163, R164, R135 ;  /* 0x00000087a4a37220 */ /* 0x000fe20000410000 */
[----:B------:R-:W-:Y:S01]  /*afc0*/  FMUL.FTZ R175, R45, R184 ;  /* 0x000000b82daf7220 */ /* 0x000fe20000410000 */
[----:B------:R-:W-:Y:S01]  /*afd0*/  FADD.FTZ R136, R136, R161 ;  /* 0x000000a188887221 */ /* 0x000fe20000010000 */
[----:B------:R0:W-:Y:S01]  /*afe0*/  STS [R170+0x10dc], R173 ;  /* 0x0010dcadaa007388 */ /* 0x0001e20000000800 */
[----:B------:R-:W-:Y:S01]  /*aff0*/  FFMA.FTZ R156, R165, R180, -R163 ;  /* 0x000000b4a59c7223 */ /* 0x000fe200000108a3 */
[----:B------:R-:W-:Y:S01]  /*b000*/  FMUL.FTZ R165, R128, R47 ;  /* 0x0000002f80a57220 */ /* 0x000fe20000410000 */
[----:B------:R-:W-:Y:S01]  /*b010*/  FMUL.FTZ R163, R122, R169 ;  /* 0x000000a97aa37220 */ /* 0x000fe20000410000 */
[----:B------:R-:W-:Y:S01]  /*b020*/  FMUL.FTZ R164, R166, R136 ;  /* 0x00000088a6a47220 */ /* 0x000fe20000410000 */
[----:B------:R-:W-:Y:S01]  /*b030*/  FADD.FTZ R156, R181, R156 ;  /* 0x0000009cb59c7221 */ /* 0x000fe20000010000 */
[----:B------:R1:W-:Y:S01]  /*b040*/  STS [R170+0x10d0], R175 ;  /* 0x0010d0afaa007388 */ /* 0x0003e20000000800 */
[-C--:B------:R-:W-:Y:S01]  /*b050*/  FFMA.FTZ R163, R218, R165.reuse, R163 ;  /* 0x000000a5daa37223 */ /* 0x080fe200000100a3 */
[----:B------:R-:W-:Y:S01]  /*b060*/  FMUL.FTZ R177, R45, R172 ;  /* 0x000000ac2db17220 */ /* 0x000fe20000410000 */
[----:B------:R-:W-:Y:S01]  /*b070*/  FMUL.FTZ R161, R166, R156 ;  /* 0x0000009ca6a17220 */ /* 0x000fe20000410000 */
[----:B0-----:R-:W-:Y:S01]  /*b080*/  FMUL.FTZ R173, R122, R165 ;  /* 0x000000a57aad7220 */ /* 0x001fe20000410000 */
[----:B------:R-:W-:Y:S01]  /*b090*/  FMUL.FTZ R179, R129, R52 ;  /* 0x0000003481b37220 */ /* 0x000fe20000410000 */
[----:B------:R-:W-:Y:S01]  /*b0a0*/  FMUL.FTZ R181, R134, R81 ;  /* 0x0000005186b57220 */ /* 0x000fe20000410000 */
[C---:B------:R-:W-:Y:S01]  /*b0b0*/  FFMA.FTZ R166, R167.reuse, R136, R161 ;  /* 0x00000088a7a67223 */ /* 0x040fe200000100a1 */
[----:B------:R0:W-:Y:S01]  /*b0c0*/  STS [R170+0x10d4], R177 ;  /* 0x0010d4b1aa007388 */ /* 0x0001e20000000800 */
[----:B------:R-:W-:Y:S01]  /*b0d0*/  FMUL.FTZ R195, R48, R179 ;  /* 0x000000b330c37220 */ /* 0x000fe20000410000 */
[----:B-1----:R-:W-:Y:S01]  /*b0e0*/  FMUL.FTZ R175, R46, R165 ;  /* 0x000000a52eaf7220 */ /* 0x002fe20000410000 */
[----:B------:R-:W-:Y:S01]  /*b0f0*/  FFMA.FTZ R165, R167, R156, -R164 ;  /* 0x0000009ca7a57223 */ /* 0x000fe200000108a4 */
[----:B------:R-:W-:Y:S01]  /*b100*/  FADD.FTZ R137, R137, R166 ;  /* 0x000000a689897221 */ /* 0x000fe20000010000 */
[----:B------:R-:W-:Y:S01]  /*b110*/  FFMA.FTZ R164, R218, R169, -R173 ;  /* 0x000000a9daa47223 */ /* 0x000fe200000108ad */
[----:B------:R-:W-:Y:S01]  /*b120*/  FMUL.FTZ R173, R136, R83 ;  /* 0x0000005388ad7220 */ /* 0x000fe20000410000 */
[----:B------:R-:W-:Y:S01]  /*b130*/  FADD.FTZ R182, R182, R165 ;  /* 0x000000a5b6b67221 */ /* 0x000fe20000010000 */
[-C--:B------:R-:W-:Y:S01]  /*b140*/  FMUL.FTZ R167, R137, R84.reuse ;  /* 0x0000005489a77220 */ /* 0x080fe20000410000 */
[----:B------:R1:W-:Y:S01]  /*b150*/  STS [R170+0x10c8], R175 ;  /* 0x0010c8afaa007388 */ /* 0x0003e20000000800 */
[----:B0-----:R-:W-:Y:S01]  /*b160*/  FMUL.FTZ R177, R46, R169 ;  /* 0x000000a92eb17220 */ /* 0x001fe20000410000 */
[----:B------:R-:W-:Y:S01]  /*b170*/  FMUL.FTZ R165, R182, R84 ;  /* 0x00000054b6a57220 */ /* 0x000fe20000410000 */
[----:B------:R-:W-:Y:S01]  /*b180*/  FMUL.FTZ R166, R66, R167 ;  /* 0x000000a742a67220 */ /* 0x000fe20000410000 */
[----:B------:R-:W-:Y:S01]  /*b190*/  FMUL.FTZ R169, R156, R83 ;  /* 0x000000539ca97220 */ /* 0x000fe20000410000 */
[----:B------:R-:W-:Y:S01]  /*b1a0*/  FMUL.FTZ R184, R202, R173 ;  /* 0x000000adcab87220 */ /* 0x000fe20000410000 */
[-C--:B------:R-:W-:Y:S01]  /*b1b0*/  FMUL.FTZ R161, R66, R165.reuse ;  /* 0x000000a542a17220 */ /* 0x080fe20000410000 */
[----:B------:R-:W-:Y:S01]  /*b1c0*/  FFMA.FTZ R166, R200, R165, -R166 ;  /* 0x000000a5c8a67223 */ /* 0x000fe200000108a6 */
[----:B------:R-:W-:Y:S01]  /*b1d0*/  FMUL.FTZ R172, R202, R169 ;  /* 0x000000a9caac7220 */ /* 0x000fe20000410000 */
[----:B------:R0:W-:Y:S01]  /*b1e0*/  STS [R170+0x10cc], R177 ;  /* 0x0010ccb1aa007388 */ /* 0x0001e20000000800 */
[----:B------:R-:W-:Y:S01]  /*b1f0*/  FFMA.FTZ R161, R200, R167, R161 ;  /* 0x000000a7c8a17223 */ /* 0x000fe200000100a1 */
[C---:B-1----:R-:W-:Y:S01]  /*b200*/  FFMA.FTZ R175, R201.reuse, R169, -R184 ;  /* 0x000000a9c9af7223 */ /* 0x042fe200000108b8 */
[----:B------:R-:W-:Y:S01]  /*b210*/  FADD.FTZ R166, RZ, R166 ;  /* 0x000000a6ffa67221 */ /* 0x000fe20000010000 */
[----:B------:R-:W-:Y:S01]  /*b220*/  FFMA.FTZ R172, R201, R173, R172 ;  /* 0x000000adc9ac7223 */ /* 0x000fe200000100ac */
[----:B------:R-:W-:Y:S01]  /*b230*/  FADD.FTZ R161, RZ, R161 ;  /* 0x000000a1ffa17221 */ /* 0x000fe20000010000 */
[----:B------:R-:W-:Y:S01]  /*b240*/  FMUL.FTZ R192, R68, R181 ;  /* 0x000000b544c07220 */ /* 0x000fe20000410000 */
[----:B------:R-:W-:Y:S01]  /*b250*/  FADD.FTZ R183, R166, R175 ;  /* 0x000000afa6b77221 */ /* 0x000fe20000010000 */
[-C--:B------:R-:W-:Y:S01]  /*b260*/  FMUL.FTZ R166, R180, R82.reuse ;  /* 0x00000052b4a67220 */ /* 0x080fe20000410000 */
[----:B------:R-:W-:Y:S01]  /*b270*/  FADD.FTZ R161, R161, R172 ;  /* 0x000000aca1a17221 */ /* 0x000fe20000010000 */
[----:B0-----:R-:W-:Y:S01]  /*b280*/  FMUL.FTZ R177, R115, R191 ;  /* 0x000000bf73b17220 */ /* 0x001fe20000410000 */
[----:B------:R-:W-:Y:S01]  /*b290*/  FMUL.FTZ R172, R135, R82 ;  /* 0x0000005287ac7220 */ /* 0x000fe20000410000 */
[----:B------:R-:W-:Y:S01]  /*b2a0*/  FMUL.FTZ R187, R67, R166 ;  /* 0x000000a643bb7220 */ /* 0x000fe20000410000 */
[-C--:B------:R-:W-:Y:S01]  /*b2b0*/  FMUL.FTZ R175, R115, R179.reuse ;  /* 0x000000b373af7220 */ /* 0x080fe20000410000 */
[----:B------:R-:W-:Y:S01]  /*b2c0*/  FFMA.FTZ R177, R216, R179, R177 ;  /* 0x000000b3d8b17223 */ /* 0x000fe200000100b1 */
[----:B------:R-:W-:Y:S01]  /*b2d0*/  FMUL.FTZ R179, R126, R81 ;  /* 0x000000517eb37220 */ /* 0x000fe20000410000 */
[-C--:B------:R-:W-:Y:S01]  /*b2e0*/  FFMA.FTZ R184, R204, R172.reuse, R187 ;  /* 0x000000acccb87223 */ /* 0x080fe200000100bb */
[----:B------:R-:W-:Y:S01]  /*b2f0*/  FMUL.FTZ R187, R67, R172 ;  /* 0x000000ac43bb7220 */ /* 0x000fe20000410000 */
[----:B------:R0:W-:Y:S01]  /*b300*/  STS [R170+0x10fc], R199 ;  /* 0x0010fcc7aa007388 */ /* 0x0001e20000000800 */
[----:B------:R-:W-:Y:S01]  /*b310*/  FMUL.FTZ R186, R68, R179 ;  /* 0x000000b344ba7220 */ /* 0x000fe20000410000 */
[----:B------:R-:W-:Y:S01]  /*b320*/  FADD.FTZ R161, R161, R184 ;  /* 0x000000b8a1a17221 */ /* 0x000fe20000010000 */
[----:B------:R-:W-:Y:S01]  /*b330*/  FFMA.FTZ R184, R204, R166, -R187 ;  /* 0x000000a6ccb87223 */ /* 0x000fe200000108bb */
[----:B------:R-:W-:Y:S01]  /*b340*/  FFMA.FTZ R175, R216, R191, -R175 ;  /* 0x000000bfd8af7223 */ /* 0x000fe200000108af */
[C---:B------:R-:W-:Y:S01]  /*b350*/  FFMA.FTZ R186, R205.reuse, R181, R186 ;  /* 0x000000b5cdba7223 */ /* 0x040fe200000100ba */
[----:B------:R-:W-:Y:S01]  /*b360*/  FFMA.FTZ R192, R205, R179, -R192 ;  /* 0x000000b3cdc07223 */ /* 0x000fe200000108c0 */
[----:B------:R-:W-:Y:S01]  /*b370*/  FADD.FTZ R183, R183, R184 ;  /* 0x000000b8b7b77221 */ /* 0x000fe20000010000 */
[-C--:B------:R-:W-:Y:S01]  /*b380*/  FMUL.FTZ R184, R178, R80.reuse ;  /* 0x00000050b2b87220 */ /* 0x080fe20000410000 */
[----:B------:R-:W-:Y:S01]  /*b390*/  FADD.FTZ R161, R161, R186 ;  /* 0x000000baa1a17221 */ /* 0x000fe20000010000 */
[----:B------:R-:W-:Y:S01]  /*b3a0*/  FMUL.FTZ R186, R133, R80 ;  /* 0x0000005085ba7220 */ /* 0x000fe20000410000 */
[----:B0-----:R-:W-:Y:S01]  /*b3b0*/  FMUL.FTZ R199, R48, R191 ;  /* 0x000000bf30c77220 */ /* 0x001fe20000410000 */
[C---:B------:R-:W-:Y:S01]  /*b3c0*/  FMUL.FTZ R187, R69.reuse, R184 ;  /* 0x000000b845bb7220 */ /* 0x040fe20000410000 */
[----:B------:R-:W-:Y:S01]  /*b3d0*/  FMUL.FTZ R196, R70, R188 ;  /* 0x000000bc46c47220 */ /* 0x000fe20000410000 */
[-C--:B------:R-:W-:Y:S01]  /*b3e0*/  FMUL.FTZ R191, R69, R186.reuse ;  /* 0x000000ba45bf7220 */ /* 0x080fe20000410000 */
[----:B------:R-:W-:Y:S01]  /*b3f0*/  FADD.FTZ R183, R183, R192 ;  /* 0x000000c0b7b77221 */ /* 0x000fe20000010000 */
[C---:B------:R-:W-:Y:S01]  /*b400*/  FFMA.FTZ R194, R208.reuse, R186, R187 ;  /* 0x000000bad0c27223 */ /* 0x040fe200000100bb */
[----:B------:R-:W-:Y:S01]  /*b410*/  FFMA.FTZ R196, R209, R190, R196 ;  /* 0x000000bed1c47223 */ /* 0x000fe200000100c4 */
[----:B------:R-:W-:Y:S01]  /*b420*/  FFMA.FTZ R192, R208, R184, -R191 ;  /* 0x000000b8d0c07223 */ /* 0x000fe200000108bf */
[----:B------:R0:W-:Y:S01]  /*b430*/  STS [R170+0x10c0], R195 ;  /* 0x0010c0c3aa007388 */ /* 0x0001e20000000800 */
[----:B------:R-:W-:Y:S01]  /*b440*/  FADD.FTZ R161, R161, R194 ;  /* 0x000000c2a1a17221 */ /* 0x000fe20000010000 */
[----:B------:R-:W-:Y:S01]  /*b450*/  FMUL.FTZ R194, R70, R190 ;  /* 0x000000be46c27220 */ /* 0x000fe20000410000 */
[----:B------:R-:W-:Y:S01]  /*b460*/  FADD.FTZ R183, R183, R192 ;  /* 0x000000c0b7b77221 */ /* 0x000fe20000010000 */
[----:B------:R1:W-:Y:S01]  /*b470*/  STS [R170+0x10c4], R199 ;  /* 0x0010c4c7aa007388 */ /* 0x0003e20000000800 */
[----:B------:R-:W-:Y:S01]  /*b480*/  FADD.FTZ R161, R161, R196 ;  /* 0x000000c4a1a17221 */ /* 0x000fe20000010000 */
[----:B------:R-:W-:Y:S01]  /*b490*/  FFMA.FTZ R194, R209, R188, -R194 ;  /* 0x000000bcd1c27223 */ /* 0x000fe200000108c2 */
[-C--:B------:R-:W-:Y:S01]  /*b4a0*/  FMUL.FTZ R196, R124, R57.reuse ;  /* 0x000000397cc47220 */ /* 0x080fe20000410000 */
[----:B------:R-:W-:Y:S01]  /*b4b0*/  FMUL.FTZ R192, R130, R57 ;  /* 0x0000003982c07220 */ /* 0x000fe20000410000 */
[-C--:B------:R-:W-:Y:S01]  /*b4c0*/  FMUL.FTZ R191, R131, R74.reuse ;  /* 0x0000004a83bf7220 */ /* 0x080fe20000410000 */
[----:B0-----:R-:W-:Y:S01]  /*b4d0*/  FMUL.FTZ R195, R176, R74 ;  /* 0x0000004ab0c37220 */ /* 0x001fe20000410000 */
[----:B------:R-:W-:Y:S01]  /*b4e0*/  FADD.FTZ R187, R183, R194 ;  /* 0x000000c2b7bb7221 */ /* 0x000fe20000010000 */
[C---:B------:R-:W-:Y:S01]  /*b4f0*/  FMUL.FTZ R194, R114.reuse, R196 ;  /* 0x000000c472c27220 */ /* 0x040fe20000410000 */
[----:B------:R0:W-:Y:S01]  /*b500*/  STS [R170+0x10f8], R211 ;  /* 0x0010f8d3aa007388 */ /* 0x0001e20000000800 */
[----:B-1----:R-:W-:Y:S01]  /*b510*/  FMUL.FTZ R199, R71, R195 ;  /* 0x000000c347c77220 */ /* 0x002fe20000410000 */
[CC--:B------:R-:W-:Y:S01]  /*b520*/  FMUL.FTZ R207, R49.reuse, R192.reuse ;  /* 0x000000c031cf7220 */ /* 0x0c0fe20000410000 */
[----:B------:R-:W-:Y:S01]  /*b530*/  FMUL.FTZ R183, R114, R192 ;  /* 0x000000c072b77220 */ /* 0x000fe20000410000 */
[----:B------:R-:W-:Y:S01]  /*b540*/  FMUL.FTZ R203, R50, R191 ;  /* 0x000000bf32cb7220 */ /* 0x000fe20000410000 */
[----:B------:R-:W-:Y:S01]  /*b550*/  FFMA.FTZ R214, R10, -R215, R214 ;  /* 0x800000d70ad67223 */ /* 0x000fe200000100d6 */
[-C--:B------:R-:W-:Y:S01]  /*b560*/  FMUL.FTZ R215, R49, R196.reuse ;  /* 0x000000c431d77220 */ /* 0x080fe20000410000 */
[C---:B------:R-:W-:Y:S01]  /*b570*/  FFMA.FTZ R183, R213.reuse, R196, -R183 ;  /* 0x000000c4d5b77223 */ /* 0x040fe200000108b7 */
[----:B------:R1:W-:Y:S01]  /*b580*/  STS [R170+0x10b8], R207 ;  /* 0x0010b8cfaa007388 */ /* 0x0003e20000000800 */
[----:B------:R-:W-:Y:S01]  /*b590*/  FMUL.FTZ R181, R54, R181 ;  /* 0x000000b536b57220 */ /* 0x000fe20000410000 */
[----:B0-----:R-:W-:Y:S01]  /*b5a0*/  FFMA.FTZ R211, R213, R192, R194 ;  /* 0x000000c0d5d37223 */ /* 0x001fe200000100c2 */
[-C--:B------:R-:W-:Y:S01]  /*b5b0*/  FFMA.FTZ R192, R212, R191.reuse, R199 ;  /* 0x000000bfd4c07223 */ /* 0x080fe200000100c7 */
[----:B------:R-:W-:Y:S01]  /*b5c0*/  FMUL.FTZ R191, R71, R191 ;  /* 0x000000bf47bf7220 */ /* 0x000fe20000410000 */
[----:B------:R-:W-:Y:S01]  /*b5d0*/  FMUL.FTZ R199, R51, R188 ;  /* 0x000000bc33c77220 */ /* 0x000fe20000410000 */
[----:B------:R-:W-:Y:S01]  /*b5e0*/  FMUL.FTZ R179, R54, R179 ;  /* 0x000000b336b37220 */ /* 0x000fe20000410000 */
[----:B------:R-:W-:Y:S01]  /*b5f0*/  FADD.FTZ R194, R161, R192 ;  /* 0x000000c0a1c27221 */ /* 0x000fe20000010000 */
[-C--:B------:R-:W-:Y:S01]  /*b600*/  FFMA.FTZ R192, R212, R195.reuse, -R191 ;  /* 0x000000c3d4c07223 */ /* 0x080fe200000108bf */
[----:B------:R-:W-:Y:S01]  /*b610*/  FMUL.FTZ R191, R53, R186 ;  /* 0x000000ba35bf7220 */ /* 0x000fe20000410000 */
[----:B-1----:R-:W-:Y:S01]  /*b620*/  FMUL.FTZ R207, R50, R195 ;  /* 0x000000c332cf7220 */ /* 0x002fe20000410000 */
[----:B------:R-:W-:Y:S01]  /*b630*/  FADD.FTZ R194, R194, R211 ;  /* 0x000000d3c2c27221 */ /* 0x000fe20000010000 */
[----:B------:R-:W-:Y:S01]  /*b640*/  FADD.FTZ R192, R187, R192 ;  /* 0x000000c0bbc07221 */ /* 0x000fe20000010000 */
        /* <DEDUP_REMOVED lines=15> */
[----:B------:R-:W-:Y:S01]  /*b740*/  STS [R170+0x10bc], R215 ;  /* 0x0010bcd7aa007388 */ /* 0x000fe20000000800 */
[----:B------:R-:W-:Y:S01]  /*b750*/  FADD.FTZ R177, R177, R162 ;  /* 0x000000a2b1b17221 */ /* 0x000fe20000010000 */
[----:B------:R-:W-:Y:S01]  /*b760*/  FFMA.FTZ R214, R9, -R217, R214 ;  /* 0x800000d909d67223 */ /* 0x000fe200000100d6 */
[----:B------:R-:W-:Y:S01]  /*b770*/  FADD.FTZ R153, R158, R153 ;  /* 0x000000999e997221 */ /* 0x000fe20000010000 */
[----:B------:R-:W-:Y:S01]  /*b780*/  STS [R170+0x10b0], R203 ;  /* 0x0010b0cbaa007388 */ /* 0x000fe20000000800 */
[----:B------:R-:W-:Y:S01]  /*b790*/  FADD.FTZ R177, R177, R160 ;  /* 0x000000a0b1b17221 */ /* 0x000fe20000010000 */
[----:B------:R-:W-:Y:S01]  /*b7a0*/  FFMA.FTZ R214, R8, -R219, R214 ;  /* 0x800000db08d67223 */ /* 0x000fe200000100d6 */
[----:B------:R-:W-:Y:S01]  /*b7b0*/  FADD.FTZ R138, R153, R138 ;  /* 0x0000008a998a7221 */ /* 0x000fe20000010000 */
[----:B------:R-:W-:Y:S01]  /*b7c0*/  STS [R170+0x10b4], R207 ;  /* 0x0010b4cfaa007388 */ /* 0x000fe20000000800 */
[----:B------:R-:W-:Y:S01]  /*b7d0*/  FADD.FTZ R154, R177, R154 ;  /* 0x0000009ab19a7221 */ /* 0x000fe20000010000 */
[----:B------:R-:W-:Y:S01]  /*b7e0*/  MOV R161, UR28 ;  /* 0x0000001c00a17c02 */ /* 0x000fe20008000f00 */
[----:B------:R-:W-:Y:S01]  /*b7f0*/  FADD.FTZ R139, R138, R139 ;  /* 0x0000008b8a8b7221 */ /* 0x000fe20000010000 */
[----:B------:R-:W-:Y:S01]  /*b800*/  STS [R170+0x10a8], R195 ;  /* 0x0010a8c3aa007388 */ /* 0x000fe20000000800 */
[----:B------:R-:W-:Y:S01]  /*b810*/  IADD3 R138, PT, PT, R197, 0x40, RZ ;  /* 0x00000040c58a7810 */ /* 0x000fe20007ffe0ff */
[----:B------:R-:W-:Y:S01]  /*b820*/  FADD.FTZ R154, R154, R151 ;  /* 0x000000979a9a7221 */ /* 0x000fe20000010000 */
[----:B------:R-:W-:Y:S01]  /*b830*/  FADD.FTZ R60, R139, R60 ;  /* 0x0000003c8b3c7221 */ /* 0x000fe20000010000 */
[----:B------:R-:W-:Y:S01]  /*b840*/  STS [R170+0x10ac], R199 ;  /* 0x0010acc7aa007388 */ /* 0x000fe20000000800 */
[----:B------:R-:W-:Y:S01]  /*b850*/  LEA.HI R138, R138, R197, RZ, 0x1b ;  /* 0x000000c58a8a7211 */ /* 0x000fe200078fd8ff */
[----:B------:R-:W-:Y:S01]  /*b860*/  FMUL.FTZ R139, R129, UR29 ;  /* 0x0000001d818b7c20 */ /* 0x000fe20008410000 */
[----:B------:R-:W-:Y:S01]  /*b870*/  FFMA.FTZ R214, R7, -R221, R214 ;  /* 0x800000dd07d67223 */ /* 0x000fe200000100d6 */
[----:B------:R-:W-:Y:S01]  /*b880*/  STS [R170+0x10a0], R191 ;  /* 0x0010a0bfaa007388 */ /* 0x000fe20000000800 */
[----:B------:R-:W-:Y:S01]  /*b890*/  FADD.FTZ R172, R154, R141 ;  /* 0x0000008d9aac7221 */ /* 0x000fe20000010000 */
[----:B------:R-:W-:Y:S01]  /*b8a0*/  FFMA.FTZ R166, R174, UR47, -R139 ;  /* 0x0000002faea67c23 */ /* 0x000fe2000801088b */
[----:B------:R-:W-:Y:S01]  /*b8b0*/  FMUL.FTZ R139, R131, UR29 ;  /* 0x0000001d838b7c20 */ /* 0x000fe20008410000 */
[----:B------:R-:W-:Y:S01]  /*b8c0*/  STS [R170+0x10a4], R187 ;  /* 0x0010a4bbaa007388 */ /* 0x000fe20000000800 */
[----:B------:R-:W-:Y:S01]  /*b8d0*/  LEA R161, R161, -R62, 0x1 ;  /* 0x8000003ea1a17211 */ /* 0x000fe200078e08ff */
[----:B------:R-:W-:Y:S01]  /*b8e0*/  FMUL.FTZ R141, R124, UR29 ;  /* 0x0000001d7c8d7c20 */ /* 0x000fe20008410000 */
[----:B------:R-:W-:Y:S01]  /*b8f0*/  FFMA.FTZ R214, R6, -R223, R214 ;  /* 0x800000df06d67223 */ /* 0x000fe200000100d6 */
[----:B------:R0:W-:Y:S01]  /*b900*/  STS [R170+0x1098], R181 ;  /* 0x001098b5aa007388 */ /* 0x0001e20000000800 */
[----:B------:R-:W-:Y:S01]  /*b910*/  FFMA.FTZ R162, R176, UR47, -R139 ;  /* 0x0000002fb0a27c23 */ /* 0x000fe2000801088b */
[----:B------:R-:W-:Y:S01]  /*b920*/  ISETP.GE.AND P2, PT, R161, 0x1, PT ;  /* 0x00000001a100780c */ /* 0x000fe20003f46270 */
[----:B------:R-:W-:Y:S01]  /*b930*/  FFMA.FTZ R164, R130, UR47, R141 ;  /* 0x0000002f82a47c23 */ /* 0x000fe2000801008d */
[----:B------:R-:W-:Y:S01]  /*b940*/  STS [R170+0x109c], R179 ;  /* 0x00109cb3aa007388 */ /* 0x000fe20000000800 */
[----:B------:R-:W-:Y:S01]  /*b950*/  FMUL.FTZ R139, R133, UR29 ;  /* 0x0000001d858b7c20 */ /* 0x000fe20008410000 */
[----:B------:R-:W-:Y:S01]  /*b960*/  FMUL.FTZ R141, R152, UR29 ;  /* 0x0000001d988d7c20 */ /* 0x000fe20008410000 */
[----:B------:R-:W-:Y:S01]  /*b970*/  FFMA.FTZ R214, R5, -R225, R214 ;  /* 0x800000e105d67223 */ /* 0x000fe200000100d6 */
[----:B------:R-:W-:Y:S01]  /*b980*/  STS [R170+0x1090], R163 ;  /* 0x001090a3aa007388 */ /* 0x000fe20000000800 */
[----:B------:R-:W-:Y:S01]  /*b990*/  FFMA.FTZ R158, R178, UR47, -R139 ;  /* 0x0000002fb29e7c23 */ /* 0x000fe2000801088b */
[----:B0-----:R-:W-:Y:S01]  /*b9a0*/  LEA R181, R138, UR22, 0x2 ;  /* 0x000000168ab57c11 */ /* 0x001fe2000f8e10ff */
[----:B------:R-:W-:Y:S01]  /*b9b0*/  FMUL.FTZ R138, R174, UR29 ;  /* 0x0000001dae8a7c20 */ /* 0x000fe20008410000 */
[----:B------:R0:W-:Y:S01]  /*b9c0*/  STS [R170+0x1094], R175 ;  /* 0x001094afaa007388 */ /* 0x0001e20000000800 */
[----:B------:R-:W-:Y:S01]  /*b9d0*/  FFMA.FTZ R160, R132, UR47, R141 ;  /* 0x0000002f84a07c23 */ /* 0x000fe2000801008d */
[----:B------:R-:W-:Y:S01]  /*b9e0*/  FMUL.FTZ R139, R135, UR29 ;  /* 0x0000001d878b7c20 */ /* 0x000fe20008410000 */
[----:B------:R-:W-:Y:S01]  /*b9f0*/  FFMA.FTZ R168, R4, -R227, R214 ;  /* 0x800000e304a87223 */ /* 0x000fe200000100d6 */
[----:B------:R-:W-:Y:S01]  /*ba00*/  STS [R170+0x1088], R173 ;  /* 0x001088adaa007388 */ /* 0x000fe20000000800 */
[----:B------:R-:W-:Y:S01]  /*ba10*/  FMUL.FTZ R141, R126, UR29 ;  /* 0x0000001d7e8d7c20 */ /* 0x000fe20008410000 */
[C---:B------:R-:W-:Y:S01]  /*ba20*/  FFMA.FTZ R62, R3.reuse, R230, R140 ;  /* 0x000000e6033e7223 */ /* 0x040fe2000001008c */
[----:B------:R-:W-:Y:S01]  /*ba30*/  FFMA.FTZ R140, R180, UR47, -R139 ;  /* 0x0000002fb48c7c23 */ /* 0x000fe2000801088b */
[----:B------:R1:W-:Y:S01]  /*ba40*/  STS [R170+0x108c], R169 ;  /* 0x00108ca9aa007388 */ /* 0x0003e20000000800 */
[----:B------:R-:W-:Y:S01]  /*ba50*/  FFMA.FTZ R63, R3, -R229, R168 ;  /* 0x800000e5033f7223 */ /* 0x000fe200000100a8 */
[----:B0-----:R-:W-:Y:S01]  /*ba60*/  FFMA.FTZ R175, R129, UR47, R138 ;  /* 0x0000002f81af7c23 */ /* 0x001fe2000801008a */
[----:B------:R-:W-:Y:S01]  /*ba70*/  FMUL.FTZ R138, R176, UR29 ;  /* 0x0000001db08a7c20 */ /* 0x000fe20008410000 */
[----:B------:R0:W-:Y:S01]  /*ba80*/  STS [R170+0x1080], R167 ;  /* 0x001080a7aa007388 */ /* 0x0001e20000000800 */
[----:B------:R-:W-:Y:S01]  /*ba90*/  FFMA.FTZ R154, R134, UR47, R141 ;  /* 0x0000002f869a7c23 */ /* 0x000fe2000801008d */
[----:B------:R-:W-:Y:S01]  /*baa0*/  FMUL.FTZ R139, R156, UR29 ;  /* 0x0000001d9c8b7c20 */ /* 0x000fe20008410000 */
[----:B------:R-:W-:Y:S01]  /*bab0*/  FMUL.FTZ R179, R128, UR29 ;  /* 0x0000001d80b37c20 */ /* 0x000fe20008410000 */
[----:B------:R3:W-:Y:S01]  /*bac0*/  STS [R170+0x1084], R165 ;  /* 0x001084a5aa007388 */ /* 0x0007e20000000800 */
[----:B------:R-:W-:Y:S01]  /*bad0*/  FMUL.FTZ R177, R148, UR29 ;  /* 0x0000001d94b17c20 */ /* 0x000fe20008410000 */
[----:B-1----:R-:W-:Y:S01]  /*bae0*/  FFMA.FTZ R169, R131, UR47, R138 ;  /* 0x0000002f83a97c23 */ /* 0x002fe2000801008a */
[----:B------:R-:W-:Y:S01]  /*baf0*/  FMUL.FTZ R138, R178, UR29 ;  /* 0x0000001db28a7c20 */ /* 0x000fe20008410000 */
[----:B------:R-:W-:Y:S01]  /*bb00*/  BAR.SYNC.DEFER_BLOCKING 0x0 ;  /* 0x0000000000007b1d */ /* 0x000fe20000010000 */
[----:B------:R-:W-:Y:S01]  /*bb10*/  FMUL.FTZ R173, R130, UR29 ;  /* 0x0000001d82ad7c20 */ /* 0x000fe20008410000 */
[----:B0-----:R-:W-:Y:S01]  /*bb20*/  FMUL.FTZ R167, R132, UR29 ;  /* 0x0000001d84a77c20 */ /* 0x001fe20008410000 */
[----:B------:R-:W-:Y:S01]  /*bb30*/  FFMA.FTZ R163, R133, UR47, R138 ;  /* 0x0000002f85a37c23 */ /* 0x000fe2000801008a */
[----:B------:R-:W-:Y:S01]  /*bb40*/  FMUL.FTZ R138, R180, UR29 ;  /* 0x0000001db48a7c20 */ /* 0x000fe20008410000 */
[----:B------:R-:W-:Y:S01]  /*bb50*/  FMUL.FTZ R141, R136, UR29 ;  /* 0x0000001d888d7c20 */ /* 0x000fe20008410000 */
[----:B---3--:R-:W-:Y:S01]  /*bb60*/  FMUL.FTZ R165, R134, UR29 ;  /* 0x0000001d86a57c20 */ /* 0x008fe20008410000 */
[----:B------:R-:W-:Y:S01]  /*bb70*/  FMUL.FTZ R151, R137, UR29 ;  /* 0x0000001d89977c20 */ /* 0x000fe20008410000 */
[----:B------:R-:W-:Y:S01]  /*bb80*/  FMUL.FTZ R168, R182, UR29 ;  /* 0x0000001db6a87c20 */ /* 0x000fe20008410000 */
[----:B------:R-:W-:Y:S01]  /*bb90*/  FFMA.FTZ R153, R135, UR47, R138 ;  /* 0x0000002f87997c23 */ /* 0x000fe2000801008a */
[----:B------:R-:W-:Y:S01]  /*bba0*/  FFMA.FTZ R138, R136, UR47, R139 ;  /* 0x0000002f888a7c23 */ /* 0x000fe2000801008b */
[C---:B------:R-:W-:Y:S01]  /*bbb0*/  IADD3 R184, PT, PT, R197.reuse, 0x80, RZ ;  /* 0x00000080c5b87810 */ /* 0x040fe20007ffe0ff */
[----:B------:R-:W-:Y:S01]  /*bbc0*/  FFMA.FTZ R179, R148, UR47, -R179 ;  /* 0x0000002f94b37c23 */ /* 0x000fe200080108b3 */
        /* <DEDUP_REMOVED lines=8> */
[----:B------:R-:W-:Y:S01]  /*bc50*/  FFMA.FTZ R139, R137, UR47, R168 ;  /* 0x0000002f898b7c23 */ /* 0x000fe200080100a8 */
[----:B------:R-:W0:Y:S01]  /*bc60*/  LDS R181, [R181+0x1180] ;  /* 0x00118000b5b57984 */ /* 0x000e220000000800 */
[----:B------:R-:W-:Y:S05]  /*bc70*/  @!P2 BRA `(.L_x_8089) ;  /* 0x000000000010a947 */ /* 0x000fea0003800000 */
[----:B------:R-:W-:-:S04]  /*bc80*/  LEA.HI R168, R197, R197, RZ, 0x1b ;  /* 0x000000c5c5a87211 */ /* 0x000fc800078fd8ff */
[----:B------:R-:W-:-:S05]  /*bc90*/  LEA R168, R168, UR22, 0x2 ;  /* 0x00000016a8a87c11 */ /* 0x000fca000f8e10ff */
[----:B------:R-:W1:Y:S04]  /*bca0*/  LDS R183, [R168+0x1080] ;  /* 0x00108000a8b77984 */ /* 0x000e680000000800 */
[----:B-1----:R1:W-:Y:S02]  /*bcb0*/  REDG.E.ADD.F32.FTZ.RN.STRONG.GPU desc[UR26][R64.64], R183 ;  /* 0x000000b7400079a6 */ /* 0x0023e4000c12f31a */
.L_x_8089:
[----:B------:R-:W-:Y:S05]  /*bcc0*/  BSYNC.RECONVERGENT B0 ;  /* 0x0000000000007941 */ /* 0x000fea0003800200 */
.L_x_8088:
[----:B------:R-:W-:Y:S04]  /*bcd0*/  BSSY.RECONVERGENT B0, `(.L_x_8090) ;  /* 0x0000003000007945 */ /* 0x000fe80003800200 */
[----:B------:R-:W-:Y:S05]  /*bce0*/  @!P3 BRA `(.L_x_8091) ;  /* 0x000000000004b947 */ /* 0x000fea0003800000 */
[----:B0-----:R3:W-:Y:S02]  /*bcf0*/  REDG.E.ADD.F32.FTZ.RN.STRONG.GPU desc[UR26][R64.64+0x100], R181 ;  /* 0x000100b5400079a6 */ /* 0x0017e4000c12f31a */
.L_x_8091:
[----:B------:R-:W-:Y:S05]  /*bd00*/  BSYNC.RECONVERGENT B0 ;  /* 0x0000000000007941 */ /* 0x000fea0003800200 */
.L_x_8090:
[-C--:B------:R-:W-:Y:S01]  /*bd10*/  LEA.HI R184, R184, R197.reuse, RZ, 0x1b ;  /* 0x000000c5b8b87211 */ /* 0x080fe200078fd8ff */
[----:B------:R-:W-:Y:S01]  /*bd20*/  BSSY.RECONVERGENT B0, `(.L_x_8092) ;  /* 0x000000f000007945 */ /* 0x000fe20003800200 */
[----:B------:R-:W-:Y:S02]  /*bd30*/  ISETP.GE.AND P6, PT, R161, 0x81, PT ;  /* 0x00000081a100780c */ /* 0x000fe40003fc6270 */
[----:B0--3--:R-:W-:Y:S02]  /*bd40*/  LEA R181, R184, UR22, 0x2 ;  /* 0x00000016b8b57c11 */ /* 0x009fe4000f8e10ff */
        /* <DEDUP_REMOVED lines=12> */
.L_x_8093:
[----:B------:R-:W-:Y:S05]  /*be10*/  BSYNC.RECONVERGENT B0 ;  /* 0x0000000000007941 */ /* 0x000fea0003800200 */
.L_x_8092:
[----:B0--3--:R0:W3:Y:S01]  /*be20*/  LDS R181, [R186+0x1380] ;  /* 0x00138000bab57984 */ /* 0x0090e20000000800 */
[----:B------:R-:W-:Y:S01]  /*be30*/  BSSY.RECONVERGENT B0, `(.L_x_8094) ;  /* 0x0000006000007945 */ /* 0x000fe20003800200 */
[----:B------:R-:W-:Y:S02]  /*be40*/  IADD3 R184, PT, PT, R197, 0x180, RZ ;  /* 0x00000180c5b87810 */ /* 0x000fe40007ffe0ff */
[----:B------:R-:W-:Y:S02]  /*be50*/  LEA.HI R170, R170, R197, RZ, 0x1b ;  /* 0x000000c5aaaa7211 */ /* 0x000fe400078fd8ff */
[----:B------:R-:W-:Y:S01]  /*be60*/  LEA R168, R168, UR22, 0x2 ;  /* 0x00000016a8a87c11 */ /* 0x000fe2000f8e10ff */
[----:B------:R-:W-:Y:S06]  /*be70*/  @!P2 BRA `(.L_x_8095) ;  /* 0x000000000004a947 */ /* 0x000fec0003800000 */
[----:B---3--:R4:W-:Y:S02]  /*be80*/  REDG.E.ADD.F32.FTZ.RN.STRONG.GPU desc[UR26][R64.64+0x300], R181 ;  /* 0x000300b5400079a6 */ /* 0x0089e4000c12f31a */
.L_x_8095:
[----:B------:R-:W-:Y:S05]  /*be90*/  BSYNC.RECONVERGENT B0 ;  /* 0x0000000000007941 */ /* 0x000fea0003800200 */
.L_x_8094:
[----:B---34-:R3:W4:Y:S01]  /*bea0*/  LDS R181, [R168+0x1480] ;  /* 0x00148000a8b57984 */ /* 0x0187220000000800 */
[----:B------:R-:W-:Y:S01]  /*beb0*/  BSSY.RECONVERGENT B0, `(.L_x_8096) ;  /* 0x0000005000007945 */ /* 0x000fe20003800200 */
[----:B------:R-:W-:Y:S02]  /*bec0*/  LEA.HI R184, R184, R197, RZ, 0x1b ;  /* 0x000000c5b8b87211 */ /* 0x000fe400078fd8ff */
[----:B------:R-:W-:Y:S01]  /*bed0*/  LEA R170, R170, UR22, 0x2 ;  /* 0x00000016aaaa7c11 */ /* 0x000fe2000f8e10ff */
[----:B------:R-:W-:Y:S06]  /*bee0*/  @!P3 BRA `(.L_x_8097) ;  /* 0x000000000004b947 */ /* 0x000fec0003800000 */
[----:B----4-:R4:W-:Y:S02]  /*bef0*/  REDG.E.ADD.F32.FTZ.RN.STRONG.GPU desc[UR26][R64.64+0x400], R181 ;  /* 0x000400b5400079a6 */ /* 0x0109e4000c12f31a */
.L_x_8097:
[----:B------:R-:W-:Y:S05]  /*bf00*/  BSYNC.RECONVERGENT B0 ;  /* 0x0000000000007941 */ /* 0x000fea0003800200 */
.L_x_8096:
[----:B----4-:R4:W0:Y:S01]  /*bf10*/  LDS R181, [R170+0x1580] ;  /* 0x00158000aab57984 */ /* 0x0108220000000800 */
[----:B------:R-:W-:Y:S01]  /*bf20*/  BSSY.RECONVERGENT B0, `(.L_x_8098) ;  /* 0x0000004000007945 */ /* 0x000fe20003800200 */
[----:B------:R-:W-:-:S03]  /*bf30*/  LEA R184, R184, UR22, 0x2 ;  /* 0x00000016b8b87c11 */ /* 0x000fc6000f8e10ff */
[----:B------:R-:W-:Y:S05]  /*bf40*/  @!P4 BRA `(.L_x_8099) ;  /* 0x000000000004c947 */ /* 0x000fea0003800000 */
[----:B0-----:R0:W-:Y:S02]  /*bf50*/  REDG.E.ADD.F32.FTZ.RN.STRONG.GPU desc[UR26][R64.64+0x500], R181 ;  /* 0x000500b5400079a6 */ /* 0x0011e4000c12f31a */
.L_x_8099:
[----:B------:R-:W-:Y:S05]  /*bf60*/  BSYNC.RECONVERGENT B0 ;  /* 0x0000000000007941 */ /* 0x000fea0003800200 */
.L_x_8098:
[----:B0-----:R0:W0:Y:S01]  /*bf70*/  LDS R181, [R184+0x1680] ;  /* 0x00168000b8b57984 */ /* 0x0010220000000800 */
[----:B------:R-:W-:Y:S01]  /*bf80*/  BSSY.RECONVERGENT B0, `(.L_x_8100) ;  /* 0x0000004000007945 */ /* 0x000fe20003800200 */
[----:B---3--:R-:W-:-:S03]  /*bf90*/  IADD3 R168, PT, PT, R197, 0x1c0, RZ ;  /* 0x000001c0c5a87810 */ /* 0x008fc60007ffe0ff */
[----:B------:R-:W-:Y:S05]  /*bfa0*/  @!P5 BRA `(.L_x_8101) ;  /* 0x000000000004d947 */ /* 0x000fea0003800000 */
[----:B0-----:R3:W-:Y:S02]  /*bfb0*/  REDG.E.ADD.F32.FTZ.RN.STRONG.GPU desc[UR26][R64.64+0x600], R181 ;  /* 0x000600b5400079a6 */ /* 0x0017e4000c12f31a */
.L_x_8101:
[----:B------:R-:W-:Y:S05]  /*bfc0*/  BSYNC.RECONVERGENT B0 ;  /* 0x0000000000007941 */ /* 0x000fea0003800200 */
.L_x_8100:
[-C--:B------:R-:W-:Y:S01]  /*bfd0*/  LEA.HI R168, R168, R197.reuse, RZ, 0x1b ;  /* 0x000000c5a8a87211 */ /* 0x080fe200078fd8ff */
[----:B------:R-:W-:Y:S01]  /*bfe0*/  BSSY.RECONVERGENT B0, `(.L_x_8102) ;  /* 0x0000010000007945 */ /* 0x000fe20003800200 */
[----:B------:R-:W-:Y:S02]  /*bff0*/  ISETP.GE.AND P6, PT, R161, 0x1c1, PT ;  /* 0x000001c1a100780c */ /* 0x000fe40003fc6270 */
[----:B------:R-:W-:Y:S02]  /*c000*/  LEA R168, R168, UR22, 0x2 ;  /* 0x00000016a8a87c11 */ /* 0x000fe4000f8e10ff */
[C---:B----4-:R-:W-:Y:S02]  /*c010*/  IADD3 R170, PT, PT, R197.reuse, 0x200, RZ ;  /* 0x00000200c5aa7810 */ /* 0x050fe40007ffe0ff */
[----:B0-----:R-:W-:Y:S01]  /*c020*/  IADD3 R184, PT, PT, R197, 0x240, RZ ;  /* 0x00000240c5b87810 */ /* 0x001fe20007ffe0ff */
[----:B---3--:R0:W3:Y:S01]  /*c030*/  LDS R181, [R168+0x1780] ;  /* 0x00178000a8b57984 */ /* 0x0080e20000000800 */
        /* <DEDUP_REMOVED lines=8> */
[----:B0-----:R-:W-:-:S12]  /*c0c0*/  @!P6 BRA `(.L_x_8103) ;  /* 0x000000000004e947 */ /* 0x001fd80003800000 */
[----:B---3--:R0:W-:Y:S02]  /*c0d0*/  REDG.E.ADD.F32.FTZ.RN.STRONG.GPU desc[UR26][R64.64+0x700], R181 ;  /* 0x000700b5400079a6 */ /* 0x0081e4000c12f31a */
.L_x_8103:
[----:B------:R-:W-:Y:S05]  /*c0e0*/  BSYNC.RECONVERGENT B0 ;  /* 0x0000000000007941 */ /* 0x000fea0003800200 */
.L_x_8102:
[----:B0--3--:R0:W3:Y:S01]  /*c0f0*/  LDS R181, [R170+0x1880] ;  /* 0x00188000aab57984 */ /* 0x0090e20000000800 */
[----:B------:R-:W-:Y:S01]  /*c100*/  BSSY.RECONVERGENT B0, `(.L_x_8104) ;  /* 0x0000006000007945 */ /* 0x000fe20003800200 */
[----:B------:R-:W-:Y:S02]  /*c110*/  IADD3 R168, PT, PT, R197, 0x2c0, RZ ;  /* 0x000002c0c5a87810 */ /* 0x000fe40007ffe0ff */
[----:B------:R-:W-:Y:S02]  /*c120*/  LEA.HI R186, R186, R197, RZ, 0x1b ;  /* 0x000000c5baba7211 */ /* 0x000fe400078fd8ff */
[----:B------:R-:W-:Y:S01]  /*c130*/  LEA R184, R184, UR22, 0x2 ;  /* 0x00000016b8b87c11 */ /* 0x000fe2000f8e10ff */
[----:B------:R-:W-:Y:S06]  /*c140*/  @!P2 BRA `(.L_x_8105) ;  /* 0x000000000004a947 */ /* 0x000fec0003800000 */
[----:B---3--:R4:W-:Y:S02]  /*c150*/  REDG.E.ADD.F32.FTZ.RN.STRONG.GPU desc[UR26][R64.64+0x800], R181 ;  /* 0x000800b5400079a6 */ /* 0x0089e4000c12f31a */
.L_x_8105:
[----:B------:R-:W-:Y:S05]  /*c160*/  BSYNC.RECONVERGENT B0 ;  /* 0x0000000000007941 */ /* 0x000fea0003800200 */
.L_x_8104:
[----:B---34-:R3:W4:Y:S01]  /*c170*/  LDS R181, [R184+0x1980] ;  /* 0x00198000b8b57984 */ /* 0x0187220000000800 */
[----:B------:R-:W-:Y:S01]  /*c180*/  BSSY.RECONVERGENT B0, `(.L_x_8106) ;  /* 0x0000005000007945 */ /* 0x000fe20003800200 */
[----:B------:R-:W-:Y:S02]  /*c190*/  LEA.HI R168, R168, R197, RZ, 0x1b ;  /* 0x000000c5a8a87211 */ /* 0x000fe400078fd8ff */
[----:B------:R-:W-:Y:S01]  /*c1a0*/  LEA R186, R186, UR22, 0x2 ;  /* 0x00000016baba7c11 */ /* 0x000fe2000f8e10ff */
[----:B------:R-:W-:Y:S06]  /*c1b0*/  @!P3 BRA `(.L_x_8107) ;  /* 0x000000000004b947 */ /* 0x000fec0003800000 */
[----:B----4-:R4:W-:Y:S02]  /*c1c0*/  REDG.E.ADD.F32.FTZ.RN.STRONG.GPU desc[UR26][R64.64+0x900], R181 ;  /* 0x000900b5400079a6 */ /* 0x0109e4000c12f31a */
.L_x_8107:
[----:B------:R-:W-:Y:S05]  /*c1d0*/  BSYNC.RECONVERGENT B0 ;  /* 0x0000000000007941 */ /* 0x000fea0003800200 */
.L_x_8106:
[----:B----4-:R4:W0:Y:S01]  /*c1e0*/  LDS R181, [R186+0x1a80] ;  /* 0x001a8000bab57984 */ /* 0x0108220000000800 */
[----:B------:R-:W-:Y:S01]  /*c1f0*/  BSSY.RECONVERGENT B0, `(.L_x_8108) ;  /* 0x0000004000007945 */ /* 0x000fe20003800200 */
[----:B-1----:R-:W-:-:S03]  /*c200*/  LEA R183, R168, UR22, 0x2 ;  /* 0x00000016a8b77c11 */ /* 0x002fc6000f8e10ff */
[----:B------:R-:W-:Y:S05]  /*c210*/  @!P4 BRA `(.L_x_8109) ;  /* 0x000000000004c947 */ /* 0x000fea0003800000 */
[----:B0-----:R1:W-:Y:S02]  /*c220*/  REDG.E.ADD.F32.FTZ.RN.STRONG.GPU desc[UR26][R64.64+0xa00], R181 ;  /* 0x000a00b5400079a6 */ /* 0x0013e4000c12f31a */
.L_x_8109:
[----:B------:R-:W-:Y:S05]  /*c230*/  BSYNC.RECONVERGENT B0 ;  /* 0x0000000000007941 */ /* 0x000fea0003800200 */
.L_x_8108:
[----:B01----:R0:W1:Y:S01]  /*c240*/  LDS R181, [R183+0x1b80] ;  /* 0x001b8000b7b57984 */ /* 0x0030620000000800 */
[----:B------:R-:W-:Y:S01]  /*c250*/  BSSY.RECONVERGENT B0, `(.L_x_8110) ;  /* 0x0000005000007945 */ /* 0x000fe20003800200 */
[C---:B------:R-:W-:Y:S02]  /*c260*/  IADD3 R168, PT, PT, R197.reuse, 0x300, RZ ;  /* 0x00000300c5a87810 */ /* 0x040fe40007ffe0ff */
[----:B------:R-:W-:Y:S01]  /*c270*/  IADD3 R170, PT, PT, R197, 0x340, RZ ;  /* 0x00000340c5aa7810 */ /* 0x000fe20007ffe0ff */
[----:B------:R-:W-:Y:S06]  /*c280*/  @!P5 BRA `(.L_x_8111) ;  /* 0x000000000004d947 */ /* 0x000fec0003800000 */
[----:B-1----:R1:W-:Y:S02]  /*c290*/  REDG.E.ADD.F32.FTZ.RN.STRONG.GPU desc[UR26][R64.64+0xb00], R181 ;  /* 0x000b00b5400079a6 */ /* 0x0023e4000c12f31a */
.L_x_8111:
[----:B------:R-:W-:Y:S05]  /*c2a0*/  BSYNC.RECONVERGENT B0 ;  /* 0x0000000000007941 */ /* 0x000fea0003800200 */
.L_x_8110:
[-C--:B------:R-:W-:Y:S01]  /*c2b0*/  LEA.HI R168, R168, R197.reuse, RZ, 0x1b ;  /* 0x000000c5a8a87211 */ /* 0x080fe200078fd8ff */
[----:B------:R-:W-:Y:S01]  /*c2c0*/  BSSY.RECONVERGENT B0, `(.L_x_8112) ;  /* 0x000000f000007945 */ /* 0x000fe20003800200 */
[----:B------:R-:W-:Y:S02]  /*c2d0*/  ISETP.GE.AND P6, PT, R161, 0x301, PT ;  /* 0x00000301a100780c */ /* 0x000fe40003fc6270 */
[----:B------:R-:W-:Y:S02]  /*c2e0*/  LEA R168, R168, UR22, 0x2 ;  /* 0x00000016a8a87c11 */ /* 0x000fe4000f8e10ff */
[C---:B---3--:R-:W-:Y:S02]  /*c2f0*/  IADD3 R184, PT, PT, R197.reuse, 0x380, RZ ;  /* 0x00000380c5b87810 */ /* 0x048fe40007ffe0ff */
[----:B------:R-:W-:Y:S01]  /*c300*/  LEA.HI R170, R170, R197, RZ, 0x1b ;  /* 0x000000c5aaaa7211 */ /* 0x000fe200078fd8ff */
[----:B-1----:R1:W3:Y:S01]  /*c310*/  LDS R181, [R168+0x1c80] ;  /* 0x001c8000a8b57984 */ /* 0x0022e20000000800 */
        /* <DEDUP_REMOVED lines=8> */
[----:B---3--:R4:W-:Y:S02]  /*c3a0*/  REDG.E.ADD.F32.FTZ.RN.STRONG.GPU desc[UR26][R64.64+0xc00], R181 ;  /* 0x000c00b5400079a6 */ /* 0x0089e4000c12f31a */
.L_x_8113:
[----:B------:R-:W-:Y:S05]  /*c3b0*/  BSYNC.RECONVERGENT B0 ;  /* 0x0000000000007941 */ /* 0x000fea0003800200 */
.L_x_8112:
[----:B---34-:R3:W4:Y:S01]  /*c3c0*/  LDS R181, [R170+0x1d80] ;  /* 0x001d8000aab57984 */ /* 0x0187220000000800 */
[----:B------:R-:W-:Y:S01]  /*c3d0*/  BSSY.RECONVERGENT B0, `(.L_x_8114) ;  /* 0x0000006000007945 */ /* 0x000fe20003800200 */
[----:B-1----:R-:W-:Y:S02]  /*c3e0*/  LOP3.LUT R168, R197, 0x400, RZ, 0xfc, !PT ;  /* 0x00000400c5a87812 */ /* 0x002fe400078efcff */
[----:B------:R-:W-:Y:S02]  /*c3f0*/  LEA.HI R186, R186, R197, RZ, 0x1b ;  /* 0x000000c5baba7211 */ /* 0x000fe400078fd8ff */
[----:B------:R-:W-:Y:S01]  /*c400*/  LEA R184, R184, UR22, 0x2 ;  /* 0x00000016b8b87c11 */ /* 0x000fe2000f8e10ff */
[----:B------:R-:W-:Y:S06]  /*c410*/  @!P2 BRA `(.L_x_8115) ;  /* 0x000000000004a947 */ /* 0x000fec0003800000 */
[----:B----4-:R1:W-:Y:S02]  /*c420*/  REDG.E.ADD.F32.FTZ.RN.STRONG.GPU desc[UR26][R64.64+0xd00], R181 ;  /* 0x000d00b5400079a6 */ /* 0x0103e4000c12f31a */
.L_x_8115:
[----:B------:R-:W-:Y:S05]  /*c430*/  BSYNC.RECONVERGENT B0 ;  /* 0x0000000000007941 */ /* 0x000fea0003800200 */
.L_x_8114:
[----:B-1--4-:R1:W4:Y:S01]  /*c440*/  LDS R181, [R184+0x1e80] ;  /* 0x001e8000b8b57984 */ /* 0x0123220000000800 */
[----:B------:R-:W-:Y:S01]  /*c450*/  BSSY.RECONVERGENT B0, `(.L_x_8116) ;  /* 0x0000005000007945 */ /* 0x000fe20003800200 */
[----:B------:R-:W-:Y:S02]  /*c460*/  LEA.HI R168, R168, R197, RZ, 0x1b ;  /* 0x000000c5a8a87211 */ /* 0x000fe400078fd8ff */
[----:B------:R-:W-:Y:S01]  /*c470*/  LEA R186, R186, UR22, 0x2 ;  /* 0x00000016baba7c11 */ /* 0x000fe2000f8e10ff */
[----:B------:R-:W-:Y:S06]  /*c480*/  @!P3 BRA `(.L_x_8117) ;  /* 0x000000000004b947 */ /* 0x000fec0003800000 */
[----:B----4-:R4:W-:Y:S02]  /*c490*/  REDG.E.ADD.F32.FTZ.RN.STRONG.GPU desc[UR26][R64.64+0xe00], R181 ;  /* 0x000e00b5400079a6 */ /* 0x0109e4000c12f31a */
.L_x_8117:
[----:B------:R-:W-:Y:S05]  /*c4a0*/  BSYNC.RECONVERGENT B0 ;  /* 0x0000000000007941 */ /* 0x000fea0003800200 */
.L_x_8116:
[----:B----4-:R4:W1:Y:S01]  /*c4b0*/  LDS R181, [R186+0x1f80] ;  /* 0x001f8000bab57984 */ /* 0x0108620000000800 */
[----:B------:R-:W-:Y:S01]  /*c4c0*/  BSSY.RECONVERGENT B0, `(.L_x_8118) ;  /* 0x0000004000007945 */ /* 0x000fe20003800200 */
[----:B0-----:R-:W-:-:S03]  /*c4d0*/  LEA R183, R168, UR22, 0x2 ;  /* 0x00000016a8b77c11 */ /* 0x001fc6000f8e10ff */
[----:B------:R-:W-:Y:S05]  /*c4e0*/  @!P4 BRA `(.L_x_8119) ;  /* 0x000000000004c947 */ /* 0x000fea0003800000 */
[----:B-1----:R0:W-:Y:S02]  /*c4f0*/  REDG.E.ADD.F32.FTZ.RN.STRONG.GPU desc[UR26][R64.64+0xf00], R181 ;  /* 0x000f00b5400079a6 */ /* 0x0021e4000c12f31a */
.L_x_8119:
[----:B------:R-:W-:Y:S05]  /*c500*/  BSYNC.RECONVERGENT B0 ;  /* 0x0000000000007941 */ /* 0x000fea0003800200 */
.L_x_8118:
[----:B01----:R0:W1:Y:S01]  /*c510*/  LDS R181, [R183+0x2080] ;  /* 0x00208000b7b57984 */ /* 0x0030620000000800 */
[----:B------:R-:W-:Y:S01]  /*c520*/  BSSY.RECONVERGENT B0, `(.L_x_8120) ;  /* 0x0000005000007945 */ /* 0x000fe20003800200 */
[C---:B------:R-:W-:Y:S02]  /*c530*/  IADD3 R168, PT, PT, R197.reuse, 0x440, RZ ;  /* 0x00000440c5a87810 */ /* 0x040fe40007ffe0ff */
[----:B---3--:R-:W-:Y:S01]  /*c540*/  IADD3 R170, PT, PT, R197, 0x480, RZ ;  /* 0x00000480c5aa7810 */ /* 0x008fe20007ffe0ff */
[----:B------:R-:W-:Y:S06]  /*c550*/  @!P5 BRA `(.L_x_8121) ;  /* 0x000000000004d947 */ /* 0x000fec0003800000 */
[----:B-1----:R3:W-:Y:S02]  /*c560*/  REDG.E.ADD.F32.FTZ.RN.STRONG.GPU desc[UR26][R64.64+0x1000], R181 ;  /* 0x001000b5400079a6 */ /* 0x0027e4000c12f31a */
.L_x_8121:
[----:B------:R-:W-:Y:S05]  /*c570*/  BSYNC.RECONVERGENT B0 ;  /* 0x0000000000007941 */ /* 0x000fea0003800200 */
.L_x_8120:
[-C--:B------:R-:W-:Y:S01]  /*c580*/  LEA.HI R168, R168, R197.reuse, RZ, 0x1b ;  /* 0x000000c5a8a87211 */ /* 0x080fe200078fd8ff */
[----:B------:R-:W-:Y:S01]  /*c590*/  BSSY.RECONVERGENT B0, `(.L_x_8122) ;  /* 0x000000f000007945 */ /* 0x000fe20003800200 */
[----:B------:R-:W-:Y:S02]  /*c5a0*/  ISETP.GE.AND P6, PT, R161, 0x441, PT ;  /* 0x00000441a100780c */ /* 0x000fe40003fc6270 */
[----:B------:R-:W-:Y:S02]  /*c5b0*/  LEA R168, R168, UR22, 0x2 ;  /* 0x00000016a8a87c11 */ /* 0x000fe4000f8e10ff */
[C---:B------:R-:W-:Y:S02]  /*c5c0*/  IADD3 R184, PT, PT, R197.reuse, 0x4c0, RZ ;  /* 0x000004c0c5b87810 */ /* 0x040fe40007ffe0ff */
[----:B------:R-:W-:Y:S01]  /*c5d0*/  LEA.HI R170, R170, R197, RZ, 0x1b ;  /* 0x000000c5aaaa7211 */ /* 0x000fe200078fd8ff */
[----:B-1-3--:R1:W3:Y:S01]  /*c5e0*/  LDS R181, [R168+0x2180] ;  /* 0x00218000a8b57984 */ /* 0x00a2e20000000800 */
        /* <DEDUP_REMOVED lines=9> */
.L_x_8123:
[----:B------:R-:W-:Y:S05]  /*c680*/  BSYNC.RECONVERGENT B0 ;  /* 0x0000000000007941 */ /* 0x000fea0003800200 */
.L_x_8122:
[----:B---34-:R3:W4:Y:S01]  /*c690*/  LDS R181, [R170+0x2280] ;  /* 0x00228000aab57984 */ /* 0x0187220000000800 */
[----:B------:R-:W-:Y:S01]  /*c6a0*/  BSSY.RECONVERGENT B0, `(.L_x_8124) ;  /* 0x0000006000007945 */ /* 0x000fe20003800200 */
[----:B-1----:R-:W-:Y:S02]  /*c6b0*/  IADD3 R168, PT, PT, R197, 0x540, RZ ;  /* 0x00000540c5a87810 */ /* 0x002fe40007ffe0ff */
[----:B------:R-:W-:Y:S02]  /*c6c0*/  LEA.HI R186, R186, R197, RZ, 0x1b ;  /* 0x000000c5baba7211 */ /* 0x000fe400078fd8ff */
[----:B------:R-:W-:Y:S01]  /*c6d0*/  LEA R184, R184, UR22, 0x2 ;  /* 0x00000016b8b87c11 */ /* 0x000fe2000f8e10ff */
[----:B------:R-:W-:Y:S06]  /*c6e0*/  @!P2 BRA `(.L_x_8125) ;  /* 0x000000000004a947 */ /* 0x000fec0003800000 */
[----:B----4-:R1:W-:Y:S02]  /*c6f0*/  REDG.E.ADD.F32.FTZ.RN.STRONG.GPU desc[UR26][R64.64+0x1200], R181 ;  /* 0x001200b5400079a6 */ /* 0x0103e4000c12f31a */
.L_x_8125:
[----:B------:R-:W-:Y:S05]  /*c700*/  BSYNC.RECONVERGENT B0 ;  /* 0x0000000000007941 */ /* 0x000fea0003800200 */
.L_x_8124:
[----:B-1--4-:R1:W4:Y:S01]  /*c710*/  LDS R181, [R184+0x2380] ;  /* 0x00238000b8b57984 */ /* 0x0123220000000800 */
[----:B------:R-:W-:Y:S01]  /*c720*/  BSSY.RECONVERGENT B0, `(.L_x_8126) ;  /* 0x0000005000007945 */ /* 0x000fe20003800200 */
[----:B------:R-:W-:Y:S02]  /*c730*/  LEA.HI R168, R168, R197, RZ, 0x1b ;  /* 0x000000c5a8a87211 */ /* 0x000fe400078fd8ff */
[----:B------:R-:W-:Y:S01]  /*c740*/  LEA R186, R186, UR22, 0x2 ;  /* 0x00000016baba7c11 */ /* 0x000fe2000f8e10ff */
[----:B------:R-:W-:Y:S06]  /*c750*/  @!P3 BRA `(.L_x_8127) ;  /* 0x000000000004b947 */ /* 0x000fec0003800000 */
[----:B----4-:R4:W-:Y:S02]  /*c760*/  REDG.E.ADD.F32.FTZ.RN.STRONG.GPU desc[UR26][R64.64+0x1300], R181 ;  /* 0x001300b5400079a6 */ /* 0x0109e4000c12f31a */
.L_x_8127:
[----:B------:R-:W-:Y:S05]  /*c770*/  BSYNC.RECONVERGENT B0 ;  /* 0x0000000000007941 */ /* 0x000fea0003800200 */
.L_x_8126:
[----:B----4-:R4:W1:Y:S01]  /*c780*/  LDS R181, [R186+0x2480] ;  /* 0x00248000bab57984 */ /* 0x0108620000000800 */
[----:B------:R-:W-:Y:S01]  /*c790*/  BSSY.RECONVERGENT B0, `(.L_x_8128) ;  /* 0x0000004000007945 */ /* 0x000fe20003800200 */
[----:B0-----:R-:W-:-:S03]  /*c7a0*/  LEA R183, R168, UR22, 0x2 ;  /* 0x00000016a8b77c11 */ /* 0x001fc6000f8e10ff */
[----:B------:R-:W-:Y:S05]  /*c7b0*/  @!P4 BRA `(.L_x_8129) ;  /* 0x000000000004c947 */ /* 0x000fea0003800000 */
[----:B-1----:R0:W-:Y:S02]  /*c7c0*/  REDG.E.ADD.F32.FTZ.RN.STRONG.GPU desc[UR26][R64.64+0x1400], R181 ;  /* 0x001400b5400079a6 */ /* 0x0021e4000c12f31a */
.L_x_8129:
[----:B------:R-:W-:Y:S05]  /*c7d0*/  BSYNC.RECONVERGENT B0 ;  /* 0x0000000000007941 */ /* 0x000fea0003800200 */
.L_x_8128:
[----:B01----:R0:W1:Y:S01]  /*c7e0*/  LDS R181, [R183+0x2580] ;  /* 0x00258000b7b57984 */ /* 0x0030620000000800 */
[----:B------:R-:W-:Y:S01]  /*c7f0*/  BSSY.RECONVERGENT B0, `(.L_x_8130) ;  /* 0x0000005000007945 */ /* 0x000fe20003800200 */
[C---:B------:R-:W-:Y:S02]  /*c800*/  IADD3 R168, PT, PT, R197.reuse, 0x580, RZ ;  /* 0x00000580c5a87810 */ /* 0x040fe40007ffe0ff */
[----:B---3--:R-:W-:Y:S01]  /*c810*/  IADD3 R170, PT, PT, R197, 0x5c0, RZ ;  /* 0x000005c0c5aa7810 */ /* 0x008fe20007ffe0ff */
[----:B------:R-:W-:Y:S06]  /*c820*/  @!P5 BRA `(.L_x_8131) ;  /* 0x000000000004d947 */ /* 0x000fec0003800000 */
[----:B-1----:R3:W-:Y:S02]  /*c830*/  REDG.E.ADD.F32.FTZ.RN.STRONG.GPU desc[UR26][R64.64+0x1500], R181 ;  /* 0x001500b5400079a6 */ /* 0x0027e4000c12f31a */
.L_x_8131:
[----:B------:R-:W-:Y:S05]  /*c840*/  BSYNC.RECONVERGENT B0 ;  /* 0x0000000000007941 */ /* 0x000fea0003800200 */
.L_x_8130:
        /* <DEDUP_REMOVED lines=16> */
.L_x_8133:
[----:B------:R-:W-:Y:S05]  /*c950*/  BSYNC.RECONVERGENT B0 ;  /* 0x0000000000007941 */ /* 0x000fea0003800200 */
.L_x_8132:
[----:B---34-:R3:W4:Y:S01]  /*c960*/  LDS R181, [R170+0x2780] ;  /* 0x00278000aab57984 */ /* 0x0187220000000800 */
[----:B------:R-:W-:Y:S01]  /*c970*/  BSSY.RECONVERGENT B0, `(.L_x_8134) ;  /* 0x0000006000007945 */ /* 0x000fe20003800200 */
[----:B-1----:R-:W-:Y:S02]  /*c980*/  IADD3 R168, PT, PT, R197, 0x680, RZ ;  /* 0x00000680c5a87810 */ /* 0x002fe40007ffe0ff */
[----:B------:R-:W-:Y:S02]  /*c990*/  LEA.HI R186, R186, R197, RZ, 0x1b ;  /* 0x000000c5baba7211 */ /* 0x000fe400078fd8ff */
[----:B------:R-:W-:Y:S01]  /*c9a0*/  LEA R184, R184, UR22, 0x2 ;  /* 0x00000016b8b87c11 */ /* 0x000fe2000f8e10ff */
[----:B------:R-:W-:Y:S06]  /*c9b0*/  @!P2 BRA `(.L_x_8135) ;  /* 0x000000000004a947 */ /* 0x000fec0003800000 */
[----:B----4-:R1:W-:Y:S02]  /*c9c0*/  REDG.E.ADD.F32.FTZ.RN.STRONG.GPU desc[UR26][R64.64+0x1700], R181 ;  /* 0x001700b5400079a6 */ /* 0x0103e4000c12f31a */
.L_x_8135:
[----:B------:R-:W-:Y:S05]  /*c9d0*/  BSYNC.RECONVERGENT B0 ;  /* 0x0000000000007941 */ /* 0x000fea0003800200 */
.L_x_8134:
[----:B-1--4-:R1:W4:Y:S01]  /*c9e0*/  LDS R181, [R184+0x2880] ;  /* 0x00288000b8b57984 */ /* 0x0123220000000800 */
[----:B------:R-:W-:Y:S01]  /*c9f0*/  BSSY.RECONVERGENT B0, `(.L_x_8136) ;  /* 0x0000005000007945 */ /* 0x000fe20003800200 */
[----:B------:R-:W-:Y:S02]  /*ca00*/  LEA.HI R168, R168, R197, RZ, 0x1b ;  /* 0x000000c5a8a87211 */ /* 0x000fe400078fd8ff */
[----:B------:R-:W-:Y:S01]  /*ca10*/  LEA R186, R186, UR22, 0x2 ;  /* 0x00000016baba7c11 */ /* 0x000fe2000f8e10ff */
[----:B------:R-:W-:Y:S06]  /*ca20*/  @!P3 BRA `(.L_x_8137) ;  /* 0x000000000004b947 */ /* 0x000fec0003800000 */
[----:B----4-:R4:W-:Y:S02]  /*ca30*/  REDG.E.ADD.F32.FTZ.RN.STRONG.GPU desc[UR26][R64.64+0x1800], R181 ;  /* 0x001800b5400079a6 */ /* 0x0109e4000c12f31a */
.L_x_8137:
[----:B------:R-:W-:Y:S05]  /*ca40*/  BSYNC.RECONVERGENT B0 ;  /* 0x0000000000007941 */ /* 0x000fea0003800200 */
.L_x_8136:
[----:B----4-:R4:W1:Y:S01]  /*ca50*/  LDS R181, [R186+0x2980] ;  /* 0x00298000bab57984 */ /* 0x0108620000000800 */
[----:B------:R-:W-:Y:S01]  /*ca60*/  BSSY.RECONVERGENT B0, `(.L_x_8138) ;  /* 0x0000004000007945 */ /* 0x000fe20003800200 */
[----:B0-----:R-:W-:-:S03]  /*ca70*/  LEA R183, R168, UR22, 0x2 ;  /* 0x00000016a8b77c11 */ /* 0x001fc6000f8e10ff */
[----:B------:R-:W-:Y:S05]  /*ca80*/  @!P4 BRA `(.L_x_8139) ;  /* 0x000000000004c947 */ /* 0x000fea0003800000 */
[----:B-1----:R0:W-:Y:S02]  /*ca90*/  REDG.E.ADD.F32.FTZ.RN.STRONG.GPU desc[UR26][R64.64+0x1900], R181 ;  /* 0x001900b5400079a6 */ /* 0x0021e4000c12f31a */
.L_x_8139:
[----:B------:R-:W-:Y:S05]  /*caa0*/  BSYNC.RECONVERGENT B0 ;  /* 0x0000000000007941 */ /* 0x000fea0003800200 */
.L_x_8138:
[----:B01----:R0:W1:Y:S01]  /*cab0*/  LDS R181, [R183+0x2a80] ;  /* 0x002a8000b7b57984 */ /* 0x0030620000000800 */
[----:B------:R-:W-:Y:S01]  /*cac0*/  BSSY.RECONVERGENT B0, `(.L_x_8140) ;  /* 0x0000005000007945 */ /* 0x000fe20003800200 */
[C---:B------:R-:W-:Y:S02]  /*cad0*/  IADD3 R168, PT, PT, R197.reuse, 0x6c0, RZ ;  /* 0x000006c0c5a87810 */ /* 0x040fe40007ffe0ff */
[----:B---3--:R-:W-:Y:S01]  /*cae0*/  IADD3 R170, PT, PT, R197, 0x700, RZ ;  /* 0x00000700c5aa7810 */ /* 0x008fe20007ffe0ff */
[----:B------:R-:W-:Y:S06]  /*caf0*/  @!P5 BRA `(.L_x_8141) ;  /* 0x000000000004d947 */ /* 0x000fec0003800000 */
[----:B-1----:R3:W-:Y:S02]  /*cb00*/  REDG.E.ADD.F32.FTZ.RN.STRONG.GPU desc[UR26][R64.64+0x1a00], R181 ;  /* 0x001a00b5400079a6 */ /* 0x0027e4000c12f31a */
.L_x_8141:
[----:B------:R-:W-:Y:S05]  /*cb10*/  BSYNC.RECONVERGENT B0 ;  /* 0x0000000000007941 */ /* 0x000fea0003800200 */
.L_x_8140:
        /* <DEDUP_REMOVED lines=16> */
.L_x_8143:
[----:B------:R-:W-:Y:S05]  /*cc20*/  BSYNC.RECONVERGENT B0 ;  /* 0x0000000000007941 */ /* 0x000fea0003800200 */
.L_x_8142:
[----:B------:R0:W0:Y:S01]  /*cc30*/  LDS R161, [R170+0x2c80] ;  /* 0x002c8000aaa17984 */ /* 0x0000220000000800 */
[----:B------:R-:W-:Y:S01]  /*cc40*/  BSSY.RECONVERGENT B0, `(.L_x_8144) ;  /* 0x0000006000007945 */ /* 0x000fe20003800200 */
[----:B-1----:R-:W-:Y:S02]  /*cc50*/  IADD3 R168, PT, PT, R197, 0x7c0, RZ ;  /* 0x000007c0c5a87810 */ /* 0x002fe40007ffe0ff */
[----:B------:R-:W-:Y:S02]  /*cc60*/  LEA.HI R186, R186, R197, RZ, 0x1b ;  /* 0x000000c5baba7211 */ /* 0x000fe400078fd8ff */
[----:B------:R-:W-:Y:S01]  /*cc70*/  LEA R184, R184, UR22, 0x2 ;  /* 0x00000016b8b87c11 */ /* 0x000fe2000f8e10ff */
[----:B------:R-:W-:Y:S06]  /*cc80*/  @!P2 BRA `(.L_x_8145) ;  /* 0x000000000004a947 */ /* 0x000fec0003800000 */
[----:B0-----:R1:W-:Y:S02]  /*cc90*/  REDG.E.ADD.F32.FTZ.RN.STRONG.GPU desc[UR26][R64.64+0x1c00], R161 ;  /* 0x001c00a1400079a6 */ /* 0x0013e4000c12f31a */
.L_x_8145:
[----:B------:R-:W-:Y:S05]  /*cca0*/  BSYNC.RECONVERGENT B0 ;  /* 0x0000000000007941 */ /* 0x000fea0003800200 */
.L_x_8144:
[----:B01----:R0:W1:Y:S01]  /*ccb0*/  LDS R161, [R184+0x2d80] ;  /* 0x002d8000b8a17984 */ /* 0x0030620000000800 */
[----:B------:R-:W-:Y:S01]  /*ccc0*/  BSSY.RECONVERGENT B0, `(.L_x_8146) ;  /* 0x0000005000007945 */ /* 0x000fe20003800200 */
[----:B------:R-:W-:Y:S02]  /*ccd0*/  LEA.HI R168, R168, R197, RZ, 0x1b ;  /* 0x000000c5a8a87211 */ /* 0x000fe400078fd8ff */
[----:B------:R-:W-:Y:S01]  /*cce0*/  LEA R186, R186, UR22, 0x2 ;  /* 0x00000016baba7c11 */ /* 0x000fe2000f8e10ff */
[----:B------:R-:W-:Y:S06]  /*ccf0*/  @!P3 BRA `(.L_x_8147) ;  /* 0x000000000004b947 */ /* 0x000fec0003800000 */
[----:B-1----:R1:W-:Y:S02]  /*cd00*/  REDG.E.ADD.F32.FTZ.RN.STRONG.GPU desc[UR26][R64.64+0x1d00], R161 ;  /* 0x001d00a1400079a6 */ /* 0x0023e4000c12f31a */
.L_x_8147:
[----:B------:R-:W-:Y:S05]  /*cd10*/  BSYNC.RECONVERGENT B0 ;  /* 0x0000000000007941 */ /* 0x000fea0003800200 */
.L_x_8146:
[----:B-1----:R1:W0:Y:S01]  /*cd20*/  LDS R161, [R186+0x2e80] ;  /* 0x002e8000baa17984 */ /* 0x0022220000000800 */
[----:B------:R-:W-:Y:S01]  /*cd30*/  BSSY.RECONVERGENT B0, `(.L_x_8148) ;  /* 0x0000004000007945 */ /* 0x000fe20003800200 */
[----:B------:R-:W-:-:S03]  /*cd40*/  LEA R168, R168, UR22, 0x2 ;  /* 0x00000016a8a87c11 */ /* 0x000fc6000f8e10ff */
[----:B------:R-:W-:Y:S05]  /*cd50*/  @!P4 BRA `(.L_x_8149) ;  /* 0x000000000004c947 */ /* 0x000fea0003800000 */
[----:B0-----:R0:W-:Y:S02]  /*cd60*/  REDG.E.ADD.F32.FTZ.RN.STRONG.GPU desc[UR26][R64.64+0x1e00], R161 ;  /* 0x001e00a1400079a6 */ /* 0x0011e4000c12f31a */
.L_x_8149:
[----:B------:R-:W-:Y:S05]  /*cd70*/  BSYNC.RECONVERGENT B0 ;  /* 0x0000000000007941 */ /* 0x000fea0003800200 */
.L_x_8148:
[----:B0-----:R0:W0:Y:S01]  /*cd80*/  LDS R161, [R168+0x2f80] ;  /* 0x002f8000a8a17984 */ /* 0x0010220000000800 */
[----:B------:R-:W-:Y:S01]  /*cd90*/  BSSY.RECONVERGENT B0, `(.L_x_8150) ;  /* 0x0000004000007945 */ /* 0x000fe20003800200 */
[----:B------:R-:W-:-:S03]  /*cda0*/  FADD.FTZ R61, R172, R61 ;  /* 0x0000003dac3d7221 */ /* 0x000fc60000010000 */
[----:B------:R-:W-:Y:S05]  /*cdb0*/  @!P5 BRA `(.L_x_8151) ;  /* 0x000000000004d947 */ /* 0x000fea0003800000 */
[----:B0-----:R0:W-:Y:S02]  /*cdc0*/  REDG.E.ADD.F32.FTZ.RN.STRONG.GPU desc[UR26][R64.64+0x1f00], R161 ;  /* 0x001f00a1400079a6 */ /* 0x0011e4000c12f31a */
.L_x_8151:
[----:B------:R-:W-:Y:S05]  /*cdd0*/  BSYNC.RECONVERGENT B0 ;  /* 0x0000000000007941 */ /* 0x000fea0003800200 */
.L_x_8150:
[----:B0---4-:R-:W0:Y:S01]  /*cde0*/  SHFL.DOWN PT, R65, R60, 0x1, 0x1f ;  /* 0x08201f003c417f89 */ /* 0x011e2200000e0000 */
        /* <DEDUP_REMOVED lines=9> */
[----:B------:R-:W-:Y:S01]  /*ce80*/  FADD.FTZ R93, R142, R93 ;  /* 0x0000005d8e5d7221 */ /* 0x000fe20000010000 */
[----:B------:R-:W-:Y:S01]  /*ce90*/  FADD.FTZ R92, R121, R92 ;  /* 0x0000005c795c7221 */ /* 0x000fe20000010000 */
[----:B------:R-:W1:Y:S01]  /*cea0*/  SHFL.DOWN PT, R168, R63, 0x1, 0x1f ;  /* 0x08201f003fa87f89 */ /* 0x000e6200000e0000 */
        /* <DEDUP_REMOVED lines=14> */
[----:B------:R-:W-:Y:S01]  /*cf90*/  FMUL.FTZ R107, R107, R152 ;  /* 0x000000986b6b7220 */ /* 0x000fe20000410000 */
[----:B----4-:R-:W-:Y:S01]  /*cfa0*/  @!P2 FADD.FTZ R61, R61, R64 ;  /* 0x000000403d3da221 */ /* 0x010fe20000010000 */
[----:B------:R-:W0:Y:S01]  /*cfb0*/  SHFL.DOWN PT, R121, R60, 0x2, 0x1f ;  /* 0x08401f003c797f89 */ /* 0x000e2200000e0000 */
[----:B------:R-:W-:Y:S01]  /*cfc0*/  FFMA.FTZ R64, R44, R193, R155 ;  /* 0x000000c12c407223 */ /* 0x000fe2000001009b */
[----:B------:R-:W-:Y:S01]  /*cfd0*/  FADD.FTZ R88, R65, R88 ;  /* 0x0000005841587221 */ /* 0x000fe20000010000 */
[----:B-----5:R-:W-:Y:S01]  /*cfe0*/  @!P2 FADD.FTZ R62, R62, R161 ;  /* 0x000000a13e3ea221 */ /* 0x020fe20000010000 */
[----:B------:R-:W4:Y:S01]  /*cff0*/  SHFL.DOWN PT, R142, R61, 0x2, 0x1f ;  /* 0x08401f003d8e7f89 */ /* 0x000f2200000e0000 */
[----:B------:R-:W-:Y:S01]  /*d000*/  FADD.FTZ R89, R64, R89 ;  /* 0x0000005940597221 */ /* 0x000fe20000010000 */
[----:B------:R-:W-:Y:S01]  /*d010*/  FFMA.FTZ R64, R46, R99, R177 ;  /* 0x000000632e407223 */ /* 0x000fe200000100b1 */
[----:B-1----:R-:W-:Y:S01]  /*d020*/  @!P2 FADD.FTZ R63, R63, R168 ;  /* 0x000000a83f3fa221 */ /* 0x002fe20000010000 */
[----:B------:R-:W1:Y:S01]  /*d030*/  SHFL.DOWN PT, R127, R62, 0x2, 0x1f ;  /* 0x08401f003e7f7f89 */ /* 0x000e6200000e0000 */
[----:B------:R-:W-:Y:S01]  /*d040*/  ISETP.GT.AND P2, PT, R96, 0x1d, PT ;  /* 0x0000001d6000780c */ /* 0x000fe20003f44270 */
[----:B------:R-:W-:Y:S01]  /*d050*/  FMUL.FTZ R70, R70, R167 ;  /* 0x000000a746467220 */ /* 0x000fe20000410000 */
[----:B------:R-:W-:Y:S01]  /*d060*/  FMUL.FTZ R109, R109, R178 ;  /* 0x000000b26d6d7220 */ /* 0x000fe20000410000 */
[----:B------:R-:W5:Y:S01]  /*d070*/  SHFL.DOWN PT, R146, R63, 0x2, 0x1f ;  /* 0x08401f003f927f89 */ /* 0x000f6200000e0000 */
[----:B------:R-:W-:Y:S01]  /*d080*/  FMUL.FTZ R69, R69, R158 ;  /* 0x0000009e45457220 */ /* 0x000fe20000410000 */
[----:B------:R-:W-:Y:S01]  /*d090*/  ISETP.GT.AND P3, PT, R96, 0xf, PT ;  /* 0x0000000f6000780c */ /* 0x000fe20003f64270 */
        /* <DEDUP_REMOVED lines=11> */
[----:B------:R-:W-:Y:S01]  /*d150*/  FFMA.FTZ R70, R51, R107, R70 ;  /* 0x0000006b33467223 */ /* 0x000fe20000010046 */
[----:B------:R-:W-:Y:S01]  /*d160*/  FMUL.FTZ R67, R67, R140 ;  /* 0x0000008c43437220 */ /* 0x000fe20000410000 */
[----:B----4-:R-:W-:Y:S01]  /*d170*/  @!P2 FADD.FTZ R61, R61, R142 ;  /* 0x0000008e3d3da221 */ /* 0x010fe20000010000 */
        /* <DEDUP_REMOVED lines=15> */
[----:B------:R-:W-:Y:S01]  /*d270*/  FADD.FTZ R87, R64, R87 ;  /* 0x0000005740577221 */ /* 0x000fe20000010000 */
[----:B------:R-:W-:Y:S01]  /*d280*/  FFMA.FTZ R226, R41, R189, R226 ;  /* 0x000000bd29e27223 */ /* 0x000fe200000100e2 */
[----:B------:R-:W-:Y:S01]  /*d290*/  FFMA.FTZ R125, R42, R150, R125 ;  /* 0x000000962a7d7223 */ /* 0x000fe2000001007d */
[----:B------:R-:W-:Y:S01]  /*d2a0*/  FFMA.FTZ R114, R49, R103, R114 ;  /* 0x0000006731727223 */ /* 0x000fe20000010072 */
[----:B------:R-:W-:Y:S01]  /*d2b0*/  FFMA.FTZ R71, R50, R106, R71 ;  /* 0x0000006a32477223 */ /* 0x000fe20000010047 */
[----:B------:R-:W-:Y:S01]  /*d2c0*/  FADD.FTZ R77, R70, R77 ;  /* 0x0000004d464d7221 */ /* 0x000fe20000010000 */
[----:B------:R-:W-:Y:S01]  /*d2d0*/  FMUL.FTZ R113, R113, R180 ;  /* 0x000000b471717220 */ /* 0x000fe20000410000 */
[----:B------:R-:W-:Y:S01]  /*d2e0*/  FFMA.FTZ R64, R54, R111, R205 ;  /* 0x0000006f36407223 */ /* 0x000fe200000100cd */
[----:B------:R-:W-:Y:S01]  /*d2f0*/  FFMA.FTZ R204, R204, R153, R67 ;  /* 0x00000099cccc7223 */ /* 0x000fe20000010043 */
[----:B0-----:R-:W-:Y:S01]  /*d300*/  @!P2 FADD.FTZ R60, R60, R65 ;  /* 0x000000413c3ca221 */ /* 0x001fe20000010000 */
[----:B------:R-:W-:Y:S01]  /*d310*/  FFMA.FTZ R65, R53, R110, R208 ;  /* 0x0000006e35417223 */ /* 0x000fe200000100d0 */
[----:B------:R-:W-:Y:S01]  /*d320*/  BSSY.RECONVERGENT B0, `(.L_x_8152) ;  /* 0x000002c000007945 */ /* 0x000fe20003800200 */
[----:B------:R-:W-:Y:S01]  /*d330*/  FFMA.FTZ R18, R185, R34, R18 ;  /* 0x00000022b9127223 */ /* 0x000fe20000010012 */
[----:B-1----:R-:W-:Y:S01]  /*d340*/  @!P2 FADD.FTZ R61, R61, R100 ;  /* 0x000000643d3da221 */ /* 0x002fe20000010000 */
[----:B------:R-:W-:Y:S01]  /*d350*/  FADD.FTZ R76, R65, R76 ;  /* 0x0000004c414c7221 */ /* 0x000fe20000010000 */
[----:B------:R-:W-:Y:S01]  /*d360*/  FFMA.FTZ R20, R189, R37, R20 ;  /* 0x00000025bd147223 */ /* 0x000fe20000010014 */
[----:B------:R-:W-:Y:S01]  /*d370*/  FFMA.FTZ R21, R150, R38, R21 ;  /* 0x0000002696157223 */ /* 0x000fe20000010015 */
[----:B----4-:R-:W-:Y:S01]  /*d380*/  @!P2 FADD.FTZ R62, R62, R99 ;  /* 0x000000633e3ea221 */ /* 0x010fe20000010000 */
[----:B------:R-:W0:Y:S01]  /*d390*/  SHFL.DOWN PT, R100, R61, 0x8, 0x1f ;  /* 0x09001f003d647f89 */ /* 0x000e2200000e0000 */
[----:B------:R-:W-:Y:S01]  /*d3a0*/  FADD.FTZ R91, R226, R91 ;  /* 0x0000005be25b7221 */ /* 0x000fe20000010000 */
[----:B------:R-:W-:Y:S01]  /*d3b0*/  FFMA.FTZ R22, R193, R39, R22 ;  /* 0x00000027c1167223 */ /* 0x000fe20000010016 */
[----:B-----5:R-:W-:Y:S01]  /*d3c0*/  @!P2 FADD.FTZ R63, R63, R102 ;  /* 0x000000663f3fa221 */ /* 0x020fe20000010000 */
[----:B------:R-:W1:Y:S01]  /*d3d0*/  SHFL.DOWN PT, R99, R60, 0x8, 0x1f ;  /* 0x09001f003c637f89 */ /* 0x000e6200000e0000 */
[----:B------:R-:W-:Y:S01]  /*d3e0*/  ISETP.GT.AND P2, PT, R96, 0x17, PT ;  /* 0x000000176000780c */ /* 0x000fe20003f44270 */
[----:B------:R-:W-:Y:S01]  /*d3f0*/  FADD.FTZ R90, R125, R90 ;  /* 0x0000005a7d5a7221 */ /* 0x000fe20000010000 */
[----:B------:R-:W-:Y:S01]  /*d400*/  FFMA.FTZ R23, R144, R43, R23 ;  /* 0x0000002b90177223 */ /* 0x000fe20000010017 */
[----:B------:R-:W4:Y:S01]  /*d410*/  SHFL.DOWN PT, R101, R62, 0x8, 0x1f ;  /* 0x09001f003e657f89 */ /* 0x000f2200000e0000 */
[----:B------:R-:W-:Y:S01]  /*d420*/  FADD.FTZ R86, R115, R86 ;  /* 0x0000005673567221 */ /* 0x000fe20000010000 */
[----:B------:R-:W-:Y:S01]  /*d430*/  FFMA.FTZ R26, R103, R57, R26 ;  /* 0x00000039671a7223 */ /* 0x000fe2000001001a */
[----:B------:R-:W-:Y:S01]  /*d440*/  FADD.FTZ R85, R114, R85 ;  /* 0x0000005572557221 */ /* 0x000fe20000010000 */
[----:B------:R-:W5:Y:S01]  /*d450*/  SHFL.DOWN PT, R102, R63, 0x8, 0x1f ;  /* 0x09001f003f667f89 */ /* 0x000f6200000e0000 */
[----:B------:R-:W-:Y:S01]  /*d460*/  FFMA.FTZ R27, R106, R74, R27 ;  /* 0x0000004a6a1b7223 */ /* 0x000fe2000001001b */
[----:B------:R-:W-:Y:S01]  /*d470*/  FFMA.FTZ R28, R107, R79, R28 ;  /* 0x0000004f6b1c7223 */ /* 0x000fe2000001001c */
[----:B------:R-:W-:Y:S01]  /*d480*/  FADD.FTZ R78, R71, R78 ;  /* 0x0000004e474e7221 */ /* 0x000fe20000010000 */
[----:B------:R-:W-:Y:S01]  /*d490*/  FFMA.FTZ R29, R110, R80, R29 ;  /* 0x000000506e1d7223 */ /* 0x000fe2000001001d */
[----:B------:R-:W-:Y:S01]  /*d4a0*/  FFMA.FTZ R30, R111, R81, R30 ;  /* 0x000000516f1e7223 */ /* 0x000fe2000001001e */
[----:B------:R-:W-:Y:S01]  /*d4b0*/  FFMA.FTZ R116, R116, R135, R113 ;  /* 0x0000008774747223 */ /* 0x000fe20000010071 */
[----:B------:R-:W-:Y:S01]  /*d4c0*/  FADD.FTZ R75, R64, R75 ;  /* 0x0000004b404b7221 */ /* 0x000fe20000010000 */
        /* <DEDUP_REMOVED lines=17> */
.L_x_8153:
[----:B------:R-:W-:Y:S05]  /*d5e0*/  BSYNC.RECONVERGENT B0 ;  /* 0x0000000000007941 */ /* 0x000fea0003800200 */
.L_x_8152:
        /* <DEDUP_REMOVED lines=21> */
[----:B----4-:R-:W0:Y:S01]  /*d740*/  LDS.128 R64, [UR22+0x31a0] ;  /* 0x0031a016ff407984 */ /* 0x010e220008000c00 */
[----:B------:R-:W-:-:S04]  /*d750*/  ULEA UR29, UR8, UR22, 0x3 ;  /* 0x00000016081d7291 */ /* 0x000fc8000f8e18ff */
[----:B------:R-:W-:-:S13]  /*d760*/  PLOP3.LUT P0, PT, PT, PT, UP0, 0x80, 0x8 ;  /* 0x000000000008781c */ /* 0x000fda0003f0f008 */
[----:B-1----:R-:W1:Y:S04]  /*d770*/  @P0 LDS.64 R68, [UR29+0x63e0] ;  /* 0x0063e01dff440984 */ /* 0x002e680008000a00 */
        /* <DEDUP_REMOVED lines=11> */
.L_x_8155:
[----:B------:R-:W-:Y:S05]  /*d830*/  BSYNC.RECONVERGENT B0 ;  /* 0x0000000000007941 */ /* 0x000fea0003800200 */
.L_x_8154:
[----:B------:R-:W-:-:S04]  /*d840*/  UIADD3 UR8, UPT, UPT, UR8, 0x1, URZ ;  /* 0x0000000108087890 */ /* 0x000fc8000fffe0ff */
[----:B------:R-:W-:-:S09]  /*d850*/  UISETP.GE.AND UP0, UPT, UR8, UR46, UPT ;  /* 0x0000002e0800728c */ /* 0x000fd2000bf06270 */
[----:B------:R-:W-:Y:S05]  /*d860*/  BRA.U !UP0, `(.L_x_8156) ;  /* 0xffffff7108e07547 */ /* 0x000fea000b83ffff */
.L_x_8058:
[----:B0-----:R0:W5:Y:S01]  /*d870*/  LDL.LU R61, [R1+0xc] ;  /* 0x00000c00013d7983 */ /* 0x0011620000300800 */
[C---:B------:R-:W-:Y:S01]  /*d880*/  SHF.L.U32 R3, R197.reuse, 0x4, RZ ;  /* 0x00000004c5037819 */ /* 0x040fe200000006ff */
[----:B------:R-:W-:Y:S01]  /*d890*/  ULEA UR24, UR13, 0xfffffc00, 0xa ;  /* 0xfffffc000d187891 */ /* 0x000fe2000f8e50ff */
[----:B------:R-:W-:Y:S01]  /*d8a0*/  LOP3.LUT R0, R197, 0x1f, RZ, 0xc0, !PT ;  /* 0x0000001fc5007812 */ /* 0x000fe200078ec0ff */
[----:B------:R-:W2:Y:S01]  /*d8b0*/  LDL.LU R63, [R1+0x8] ;  /* 0x00000800013f7983 */ /* 0x000ea20000300800 */
[----:B------:R-:W-:Y:S01]  /*d8c0*/  MOV R4, UR16 ;  /* 0x0000001000047c02 */ /* 0x000fe20008000f00 */
[----:B------:R-:W-:Y:S01]  /*d8d0*/  UIADD3 UR8, UPT, UPT, -UR24, UR28, URZ ;  /* 0x0000001c18087290 */ /* 0x000fe2000fffe1ff */
[----:B------:R-:W-:Y:S01]  /*d8e0*/  LOP3.LUT R3, R0, 0x3e00, R3, 0xf8, !PT ;  /* 0x00003e0000037812 */ /* 0x000fe200078ef803 */
[----:B------:R-:W3:Y:S01]  /*d8f0*/  LDL.LU R62, [R1+0x4] ;  /* 0x00000400013e7983 */ /* 0x000ee20000300800 */
[----:B------:R-:W-:Y:S02]  /*d900*/  MOV R5, UR17 ;  /* 0x0000001100057c02 */ /* 0x000fe40008000f00 */
[----:B------:R-:W-:Y:S01]  /*d910*/  PRMT R35, RZ, 0x7610, R35 ;  /* 0x00007610ff237816 */ /* 0x000fe20000000023 */
[----:B------:R-:W4:Y:S01]  /*d920*/  LDL.LU R60, [R1] ;  /* 0x00000000013c7983 */ /* 0x000f220000300800 */
[C---:B------:R-:W-:Y:S01]  /*d930*/  LOP3.LUT R34, R3.reuse, 0x20, RZ, 0xfc, !PT ;  /* 0x0000002003227812 */ /* 0x040fe200078efcff */
[C---:B------:R-:W-:Y:S01]  /*d940*/  IMAD.WIDE.U32 R36, R3.reuse, 0x2, R4 ;  /* 0x0000000203247825 */ /* 0x040fe200078e0004 */
[----:B------:R-:W-:Y:S01]  /*d950*/  ISETP.GE.AND P2, PT, R3, UR8, PT ;  /* 0x0000000803007c0c */ /* 0x000fe2000bf46270 */
[----:B------:R-:W-:Y:S01]  /*d960*/  BAR.SYNC.DEFER_BLOCKING 0x0 ;  /* 0x0000000000007b1d */ /* 0x000fe20000010000 */
[----:B------:R-:W-:-:S02]  /*d970*/  ISETP.GE.AND P1, PT, R34, UR8, PT ;  /* 0x0000000822007c0c */ /* 0x000fc4000bf26270 */
[C---:B------:R-:W-:Y:S02]  /*d980*/  LOP3.LUT R17, R3.reuse, 0x40, RZ, 0xfc, !PT ;  /* 0x0000004003117812 */ /* 0x040fe400078efcff */
        /* <DEDUP_REMOVED lines=9> */
[----:B------:R-:W-:Y:S01]  /*da20*/  PRMT R46, RZ, 0x7610, R46 ;  /* 0x00007610ff2e7816 */ /* 0x000fe2000000002e */
[----:B------:R-:W2:Y:S01]  /*da30*/  @!P2 LDG.E.U16 R35, desc[UR26][R36.64] ;  /* 0x0000001a2423a981 */ /* 0x000ea2000c1e1500 */
[----:B------:R-:W-:-:S02]  /*da40*/  LOP3.LUT R16, R3, 0x80, RZ, 0xfc, !PT ;  /* 0x0000008003107812 */ /* 0x000fc400078efcff */
[----:B------:R-:W-:Y:S01]  /*da50*/  PRMT R47, RZ, 0x7610, R47 ;  /* 0x00007610ff2f7816 */ /* 0x000fe2000000002f */
[----:B------:R-:W3:Y:S01]  /*da60*/  @!P1 LDG.E.U16 R38, desc[UR26][R36.64+0x40] ;  /* 0x0000401a24269981 */ /* 0x000ee2000c1e1500 */
[----:B------:R-:W-:Y:S02]  /*da70*/  LOP3.LUT R4, R3, 0xa0, RZ, 0xfc, !PT ;  /* 0x000000a003047812 */ /* 0x000fe400078efcff */
[----:B------:R-:W-:Y:S02]  /*da80*/  PRMT R48, RZ, 0x7610, R48 ;  /* 0x00007610ff307816 */ /* 0x000fe40000000030 */
[----:B------:R-:W-:Y:S02]  /*da90*/  PRMT R49, RZ, 0x7610, R49 ;  /* 0x00007610ff317816 */ /* 0x000fe40000000031 */
[----:B------:R-:W-:Y:S02]  /*daa0*/  PRMT R51, RZ, 0x7610, R51 ;  /* 0x00007610ff337816 */ /* 0x000fe40000000033 */
[----:B------:R-:W-:-:S02]  /*dab0*/  PRMT R50, RZ, 0x7610, R50 ;  /* 0x00007610ff327816 */ /* 0x000fc40000000032 */
[----:B------:R-:W-:Y:S02]  /*dac0*/  F2FP.F16.F32.PACK_AB R32, R32, R33 ;  /* 0x000000212020723e */ /* 0x000fe400000000ff */
[----:B------:R-:W-:Y:S02]  /*dad0*/  F2FP.F16.F32.PACK_AB R31, R30, R31 ;  /* 0x0000001f1e1f723e */ /* 0x000fe400000000ff */
[----:B------:R-:W-:Y:S02]  /*dae0*/  F2FP.F16.F32.PACK_AB R24, R24, R25 ;  /* 0x000000191818723e */ /* 0x000fe400000000ff */
[----:B------:R-:W-:Y:S02]  /*daf0*/  F2FP.F16.F32.PACK_AB R22, R22, R23 ;  /* 0x000000171616723e */ /* 0x000fe400000000ff */
[----:B------:R-:W-:Y:S02]  /*db00*/  F2FP.F16.F32.PACK_AB R26, R26, R27 ;  /* 0x0000001b1a1a723e */ /* 0x000fe400000000ff */
[----:B------:R-:W-:-:S02]  /*db10*/  F2FP.F16.F32.PACK_AB R21, R20, R21 ;  /* 0x000000151415723e */ /* 0x000fc400000000ff */
[----:B------:R-:W-:Y:S01]  /*db20*/  F2FP.F16.F32.PACK_AB R18, R18, R19 ;  /* 0x000000131212723e */ /* 0x000fe200000000ff */
[----:B------:R-:W1:Y:S01]  /*db30*/  S2UR UR32, SR_CTAID.X ;  /* 0x00000000002079c3 */ /* 0x000e620000002500 */
[----:B------:R-:W-:Y:S01]  /*db40*/  LOP3.LUT R14, R3, 0xc0, RZ, 0xfc, !PT ;  /* 0x000000c0030e7812 */ /* 0x000fe200078efcff */
[----:B------:R-:W1:Y:S01]  /*db50*/  LDCU.64 UR28, c[0x0][0x4f8] ;  /* 0x00009f00ff1c77ac */ /* 0x000e620008000a00 */
[----:B------:R-:W-:Y:S02]  /*db60*/  ISETP.GE.AND P0, PT, R17, UR8, PT ;  /* 0x0000000811007c0c */ /* 0x000fe4000bf06270 */
[----:B------:R-:W-:Y:S01]  /*db70*/  LOP3.LUT R13, R3, 0xe0, RZ, 0xfc, !PT ;  /* 0x000000e0030d7812 */ /* 0x000fe200078efcff */
[----:B------:R-:W0:Y:S01]  /*db80*/  LDCU.64 UR30, c[0x0][0x500] ;  /* 0x0000a000ff1e77ac */ /* 0x000e220008000a00 */
[----:B------:R-:W-:Y:S02]  /*db90*/  ISETP.GE.AND P4, PT, R15, UR8, PT ;  /* 0x000000080f007c0c */ /* 0x000fe4000bf86270 */
[----:B------:R-:W-:-:S02]  /*dba0*/  LOP3.LUT R12, R3, 0x100, RZ, 0xfc, !PT ;  /* 0x00000100030c7812 */ /* 0x000fc400078efcff */
[----:B------:R-:W-:Y:S02]  /*dbb0*/  ISETP.GE.AND P6, PT, R16, UR8, PT ;  /* 0x0000000810007c0c */ /* 0x000fe4000bfc6270 */
        /* <DEDUP_REMOVED lines=61> */
[----:B------:R-:W-:Y:S01]  /*df90*/  LDS.U16 R30, [R94+0x1e] ;  /* 0x00001e005e1e7984 */ /* 0x000fe20000000400 */
[----:B----4-:R-:W-:Y:S02]  /*dfa0*/  HADD2.F32 R35, -RZ, R35.H0_H0 ;  /* 0x20000023ff237230 */ /* 0x010fe40000004100 */
[----:B------:R-:W-:Y:S02]  /*dfb0*/  FADD.FTZ R42, R36, UR6 ;  /* 0x00000006242a7e21 */ /* 0x000fe40008010000 */
[----:B------:R-:W3:Y:S01]  /*dfc0*/  LDS.U16 R36, [R94+0xa] ;  /* 0x00000a005e247984 */ /* 0x000ee20000000400 */
[----:B------:R-:W-:-:S03]  /*dfd0*/  FADD.FTZ R41, R35, UR6 ;  /* 0x0000000623297e21 */ /* 0x000fc60008010000 */
[----:B------:R-:W4:Y:S01]  /*dfe0*/  LDS.U16 R35, [R94+0x8] ;  /* 0x000008005e237984 */ /* 0x000f220000000400 */
[----:B-----5:R-:W-:Y:S01]  /*dff0*/  HADD2.F32 R37, -RZ, R37.H0_H0 ;  /* 0x20000025ff257230 */ /* 0x020fe20000004100 */
[----:B------:R-:W-:Y:S01]  /*e000*/  FSETP.GTU.FTZ.AND P4, PT, R41, 20, PT ;  /* 0x41a000002900780b */ /* 0x000fe20003f9c000 */
[----:B0-----:R-:W-:Y:S01]  /*e010*/  HADD2.F32 R38, -RZ, R38.H0_H0 ;  /* 0x20000026ff267230 */ /* 0x001fe20000004100 */
[----:B------:R-:W-:Y:S02]  /*e020*/  FSETP.GTU.FTZ.AND P5, PT, R42, 20, PT ;  /* 0x41a000002a00780b */ /* 0x000fe40003fbc000 */
[----:B------:R-:W-:Y:S02]  /*e030*/  FADD.FTZ R43, R37, UR6 ;  /* 0x00000006252b7e21 */ /* 0x000fe40008010000 */
[----:B------:R-:W0:Y:S01]  /*e040*/  LDS.U16 R37, [R94+0xc] ;  /* 0x00000c005e257984 */ /* 0x000e220000000400 */
[----:B------:R-:W-:Y:S02]  /*e050*/  FADD.FTZ R44, R38, UR6 ;  /* 0x00000006262c7e21 */ /* 0x000fe40008010000 */
[----:B------:R-:W-:Y:S01]  /*e060*/  FSETP.GTU.FTZ.AND P6, PT, R43, 20, PT ;  /* 0x41a000002b00780b */ /* 0x000fe20003fdc000 */
[----:B------:R-:W5:Y:S03]  /*e070*/  LDS.U16 R38, [R94+0xe] ;  /* 0x00000e005e267984 */ /* 0x000f660000000400 */
[----:B------:R-:W-:-:S02]  /*e080*/  @!P4 FMUL.FTZ R41, R41, -1.4426950216293334961 ;  /* 0xbfb8aa3b2929c820 */ /* 0x000fc40000410000 */
[----:B------:R-:W-:-:S04]  /*e090*/  @!P5 FMUL.FTZ R42, R42, -1.4426950216293334961 ;  /* 0xbfb8aa3b2a2ad820 */ /* 0x000fc80000410000 */
[----:B------:R-:W1:Y:S03]  /*e0a0*/  @!P4 MUFU.EX2 R41, R41 ;  /* 0x000000290029c308 */ /* 0x000e660000000800 */
[----:B------:R-:W-:-:S05]  /*e0b0*/  @!P6 FMUL.FTZ R43, R43, -1.4426950216293334961 ;  /* 0xbfb8aa3b2b2be820 */ /* 0x000fca0000410000 */
[----:B------:R-:W1:Y:S01]  /*e0c0*/  @!P5 MUFU.EX2 R42, R42 ;  /* 0x0000002a002ad308 */ /* 0x000e620000000800 */
[----:B---3--:R-:W-:-:S07]  /*e0d0*/  HADD2.F32 R36, -RZ, R36.H0_H0 ;  /* 0x20000024ff247230 */ /* 0x008fce0000004100 */
[----:B------:R-:W3:Y:S01]  /*e0e0*/  @!P6 MUFU.EX2 R43, R43 ;  /* 0x0000002b002be308 */ /* 0x000ee20000000800 */
[----:B----4-:R-:W-:Y:S02]  /*e0f0*/  HADD2.F32 R35, -RZ, R35.H0_H0 ;  /* 0x20000023ff237230 */ /* 0x010fe40000004100 */
[----:B------:R-:W-:-:S03]  /*e100*/  FADD.FTZ R36, R36, UR6 ;  /* 0x0000000624247e21 */ /* 0x000fc60008010000 */
[----:B------:R-:W-:Y:S02]  /*e110*/  FADD.FTZ R35, R35, UR6 ;  /* 0x0000000623237e21 */ /* 0x000fe40008010000 */
[----:B------:R-:W-:Y:S01]  /*e120*/  FSETP.GTU.FTZ.AND P2, PT, R36, 20, PT ;  /* 0x41a000002400780b */ /* 0x000fe20003f5c000 */
[----:B-1----:R-:W-:Y:S01]  /*e130*/  @!P4 FADD.FTZ R41, R41, 1 ;  /* 0x3f8000002929c421 */ /* 0x002fe20000010000 */
[----:B------:R-:W-:Y:S01]  /*e140*/  @!P5 FADD.FTZ R42, R42, 1 ;  /* 0x3f8000002a2ad421 */ /* 0x000fe20000010000 */
[----:B------:R-:W-:Y:S02]  /*e150*/  FSETP.GTU.FTZ.AND P1, PT, R35, 20, PT ;  /* 0x41a000002300780b */ /* 0x000fe40003f3c000 */
[----:B------:R1:W4:Y:S01]  /*e160*/  @!P4 MUFU.RCP R46, R41 ;  /* 0x00000029002ec308 */ /* 0x0003220000001000 */
[----:B0-----:R-:W-:Y:S02]  /*e170*/  HADD2.F32 R37, -RZ, R37.H0_H0 ;  /* 0x20000025ff257230 */ /* 0x001fe40000004100 */
[----:B---3--:R-:W-:-:S05]  /*e180*/  @!P6 FADD.FTZ R43, R43, 1 ;  /* 0x3f8000002b2be421 */ /* 0x008fca0000010000 */
[----:B------:R0:W3:Y:S01]  /*e190*/  @!P5 MUFU.RCP R45, R42 ;  /* 0x0000002a002dd308 */ /* 0x0000e20000001000 */
[----:B------:R-:W-:Y:S01]  /*e1a0*/  @!P2 FMUL.FTZ R36, R36, -1.4426950216293334961 ;  /* 0xbfb8aa3b2424a820 */ /* 0x000fe20000410000 */
[----:B-----5:R-:W-:Y:S02]  /*e1b0*/  HADD2.F32 R38, -RZ, R38.H0_H0 ;  /* 0x20000026ff267230 */ /* 0x020fe40000004100 */
[----:B-1----:R-:W-:Y:S01]  /*e1c0*/  FADD.FTZ R41, R37, UR6 ;  /* 0x0000000625297e21 */ /* 0x002fe20008010000 */
[----:B------:R-:W-:Y:S01]  /*e1d0*/  @!P1 FMUL.FTZ R35, R35, -1.4426950216293334961 ;  /* 0xbfb8aa3b23239820 */ /* 0x000fe20000410000 */
[----:B------:R-:W-:Y:S02]  /*e1e0*/  HADD2.F32 R39, -RZ, R39.H0_H0 ;  /* 0x20000027ff277230 */ /* 0x000fe40000004100 */
[----:B------:R1:W5:Y:S01]  /*e1f0*/  @!P6 MUFU.RCP R48, R43 ;  /* 0x0000002b0030e308 */ /* 0x0003620000001000 */
[----:B0-----:R-:W-:Y:S01]  /*e200*/  FADD.FTZ R42, R38, UR6 ;  /* 0x00000006262a7e21 */ /* 0x001fe20008010000 */
[----:B------:R-:W-:-:S06]  /*e210*/  HADD2.F32 R40, -RZ, R40.H0_H0 ;  /* 0x20000028ff287230 */ /* 0x000fcc0000004100 */
[----:B------:R-:W0:Y:S01]  /*e220*/  @!P2 MUFU.EX2 R37, R36 ;  /* 0x000000240025a308 */ /* 0x000e220000000800 */
[----:B-1----:R-:W-:Y:S01]  /*e230*/  FADD.FTZ R43, R39, UR6 ;  /* 0x00000006272b7e21 */ /* 0x002fe20008010000 */
[----:B----4-:R-:W-:Y:S01]  /*e240*/  @!P4 FMUL.FTZ R59, R59, R46 ;  /* 0x0000002e3b3bc220 */ /* 0x010fe20000410000 */
[----:B------:R-:W-:Y:S01]  /*e250*/  FSETP.GTU.FTZ.AND P4, PT, R42, 20, PT ;  /* 0x41a000002a00780b */ /* 0x000fe20003f9c000 */
[----:B---3--:R-:W-:-:S04]  /*e260*/  @!P5 FMUL.FTZ R72, R72, R45 ;  /* 0x0000002d4848d220 */ /* 0x008fc80000410000 */
[----:B------:R-:W1:Y:S01]  /*e270*/  @!P1 MUFU.EX2 R35, R35 ;  /* 0x0000002300239308 */ /* 0x000e620000000800 */
[----:B------:R-:W-:Y:S01]  /*e280*/  FADD.FTZ R45, R40, UR6 ;  /* 0x00000006282d7e21 */ /* 0x000fe20008010000 */
[----:B------:R-:W-:Y:S01]  /*e290*/  FSETP.GTU.FTZ.AND P5, PT, R43, 20, PT ;  /* 0x41a000002b00780b */ /* 0x000fe20003fbc000 */
[----:B-----5:R-:W-:Y:S01]  /*e2a0*/  @!P6 FMUL.FTZ R73, R73, R48 ;  /* 0x000000304949e220 */ /* 0x020fe20000410000 */
[----:B------:R-:W-:Y:S02]  /*e2b0*/  FSETP.GTU.FTZ.AND P3, PT, R41, 20, PT ;  /* 0x41a000002900780b */ /* 0x000fe40003f7c000 */
[----:B------:R-:W-:Y:S02]  /*e2c0*/  FSETP.GTU.FTZ.AND P0, PT, R44, 20, PT ;  /* 0x41a000002c00780b */ /* 0x000fe40003f1c000 */
[----:B------:R-:W-:Y:S01]  /*e2d0*/  FSETP.GTU.FTZ.AND P6, PT, R45, 20, PT ;  /* 0x41a000002d00780b */ /* 0x000fe20003fdc000 */
[----:B0-----:R-:W-:Y:S01]  /*e2e0*/  @!P2 FADD.FTZ R37, R37, 1 ;  /* 0x3f8000002525a421 */ /* 0x001fe20000010000 */
[----:B------:R-:W-:-:S03]  /*e2f0*/  @!P4 FMUL.FTZ R39, R42, -1.4426950216293334961 ;  /* 0xbfb8aa3b2a27c820 */ /* 0x000fc60000410000 */
[----:B------:R0:W-:Y:S02]  /*e300*/  @!P2 MUFU.RCP R42, R37 ;  /* 0x00000025002aa308 */ /* 0x0001e40000001000 */
[----:B------:R-:W-:Y:S01]  /*e310*/  @!P5 FMUL.FTZ R40, R43, -1.4426950216293334961 ;  /* 0xbfb8aa3b2b28d820 */ /* 0x000fe20000410000 */
[----:B-1----:R-:W-:Y:S02]  /*e320*/  @!P1 FADD.FTZ R36, R35, 1 ;  /* 0x3f80000023249421 */ /* 0x002fe40000010000 */
[----:B------:R-:W1:Y:S04]  /*e330*/  LDS.U16 R35, [R94+0x14] ;  /* 0x000014005e237984 */ /* 0x000e680000000400 */
[----:B0-----:R-:W0:Y:S01]  /*e340*/  LDS.U16 R37, [R94+0x18] ;  /* 0x000018005e257984 */ /* 0x001e220000000400 */
[----:B------:R-:W-:Y:S01]  /*e350*/  @!P3 FMUL.FTZ R38, R41, -1.4426950216293334961 ;  /* 0xbfb8aa3b2926b820 */ /* 0x000fe20000410000 */
[----:B------:R-:W-:Y:S01]  /*e360*/  @!P0 FMUL.FTZ R44, R44, -1.4426950216293334961 ;  /* 0xbfb8aa3b2c2c8820 */ /* 0x000fe20000410000 */
[----:B------:R-:W-:Y:S01]  /*e370*/  @!P6 FMUL.FTZ R41, R45, -1.4426950216293334961 ;  /* 0xbfb8aa3b2d29e820 */ /* 0x000fe20000410000 */
[----:B------:R-:W3:Y:S08]  /*e380*/  @!P5 MUFU.EX2 R40, R40 ;  /* 0x000000280028d308 */ /* 0x000ef00000000800 */
[----:B------:R-:W4:Y:S08]  /*e390*/  @!P0 MUFU.EX2 R44, R44 ;  /* 0x0000002c002c8308 */ /* 0x000f300000000800 */
[----:B------:R-:W5:Y:S01]  /*e3a0*/  @!P6 MUFU.EX2 R41, R41 ;  /* 0x000000290029e308 */ /* 0x000f620000000800 */
[----:B---3--:R-:W-:-:S07]  /*e3b0*/  @!P5 FADD.FTZ R40, R40, 1 ;  /* 0x3f8000002828d421 */ /* 0x008fce0000010000 */
[----:B------:R3:W-:Y:S01]  /*e3c0*/  @!P1 MUFU.RCP R43, R36 ;  /* 0x00000024002b9308 */ /* 0x0007e20000001000 */
[----:B----4-:R-:W-:Y:S01]  /*e3d0*/  @!P0 FADD.FTZ R44, R44, 1 ;  /* 0x3f8000002c2c8421 */ /* 0x010fe20000010000 */
[----:B---3--:R-:W3:Y:S06]  /*e3e0*/  LDS.U16 R36, [R94+0x16] ;  /* 0x000016005e247984 */ /* 0x008eec0000000400 */
[----:B------:R-:W4:Y:S01]  /*e3f0*/  @!P3 MUFU.EX2 R38, R38 ;  /* 0x000000260026b308 */ /* 0x000f220000000800 */
[----:B-----5:R-:W-:Y:S01]  /*e400*/  @!P6 FADD.FTZ R41, R41, 1 ;  /* 0x3f8000002929e421 */ /* 0x020fe20000010000 */
[----:B------:R-:W-:Y:S06]  /*e410*/  BAR.SYNC.DEFER_BLOCKING 0x0 ;  /* 0x0000000000007b1d */ /* 0x000fec0000010000 */
[----:B------:R-:W5:Y:S08]  /*e420*/  @!P5 MUFU.RCP R47, R40 ;  /* 0x00000028002fd308 */ /* 0x000f700000001000 */
[----:B------:R-:W3:Y:S01]  /*e430*/  @!P6 MUFU.RCP R48, R41 ;  /* 0x000000290030e308 */ /* 0x000ee20000001000 */
[----:B-1----:R-:W-:-:S07]  /*e440*/  HADD2.F32 R35, -RZ, R35.H0_H0 ;  /* 0x20000023ff237230 */ /* 0x002fce0000004100 */
[----:B------:R-:W1:Y:S01]  /*e450*/  @!P0 MUFU.RCP R44, R44 ;  /* 0x0000002c002c8308 */ /* 0x000e620000001000 */
[----:B0-----:R-:W-:Y:S02]  /*e460*/  HADD2.F32 R37, -RZ, R37.H0_H0 ;  /* 0x20000025ff257230 */ /* 0x001fe40000004100 */
[----:B------:R-:W-:-:S05]  /*e470*/  HADD2.F32 R29, -RZ, R29.H0_H0 ;  /* 0x2000001dff1d7230 */ /* 0x000fca0000004100 */
[----:B------:R-:W0:Y:S01]  /*e480*/  @!P4 MUFU.EX2 R39, R39 ;  /* 0x000000270027c308 */ /* 0x000e220000000800 */
[----:B----4-:R-:W-:Y:S01]  /*e490*/  @!P3 FADD.FTZ R38, R38, 1 ;  /* 0x3f8000002626b421 */ /* 0x010fe20000010000 */
[----:B-----5:R-:W-:Y:S01]  /*e4a0*/  @!P5 FMUL.FTZ R86, R86, R47 ;  /* 0x0000002f5656d220 */ /* 0x020fe20000410000 */
[----:B------:R-:W-:Y:S01]  /*e4b0*/  PRMT R47, R32, 0x7632, R47 ;  /* 0x00007632202f7816 */ /* 0x000fe2000000002f */
[----:B------:R-:W-:Y:S01]  /*e4c0*/  FADD.FTZ R35, R35, UR6 ;  /* 0x0000000623237e21 */ /* 0x000fe20008010000 */
[----:B------:R-:W-:Y:S01]  /*e4d0*/  FADD.FTZ R37, R37, UR6 ;  /* 0x0000000625257e21 */ /* 0x000fe20008010000 */
[----:B------:R-:W-:Y:S02]  /*e4e0*/  FADD.FTZ R29, R29, UR6 ;  /* 0x000000061d1d7e21 */ /* 0x000fe40008010000 */
[----:B------:R4:W5:Y:S01]  /*e4f0*/  @!P3 MUFU.RCP R45, R38 ;  /* 0x00000026002db308 */ /* 0x0009620000001000 */
[----:B------:R-:W-:Y:S01]  /*e500*/  @!P1 FMUL.FTZ R76, R76, R43 ;  /* 0x0000002b4c4c9220 */ /* 0x000fe20000410000 */
[----:B------:R-:W-:Y:S01]  /*e510*/  @!P2 FMUL.FTZ R77, R77, R42 ;  /* 0x0000002a4d4da220 */ /* 0x000fe20000410000 */
[----:B---3--:R-:W-:Y:S01]  /*e520*/  @!P6 FMUL.FTZ R87, R87, R48 ;  /* 0x000000305757e220 */ /* 0x008fe20000410000 */
[----:B------:R3:W-:Y:S01]  /*e530*/  STS.U16 [R94+0x2], R47 ;  /* 0x0000022f5e007388 */ /* 0x0007e20000000400 */
[----:B------:R-:W-:Y:S01]  /*e540*/  FSETP.GTU.FTZ.AND P6, PT, R35, 20, PT ;  /* 0x41a000002300780b */ /* 0x000fe20003fdc000 */
[----:B-1----:R-:W-:Y:S01]  /*e550*/  @!P0 FMUL.FTZ R75, R75, R44 ;  /* 0x0000002c4b4b8220 */ /* 0x002fe20000410000 */
[----:B------:R-:W-:-:S02]  /*e560*/  FSETP.GTU.FTZ.AND P2, PT, R37, 20, PT ;  /* 0x41a000002500780b */ /* 0x000fc40003f5c000 */
[----:B------:R-:W-:Y:S01]  /*e570*/  FSETP.GTU.FTZ.AND P1, PT, R29, 20, PT ;  /* 0x41a000001d00780b */ /* 0x000fe20003f3c000 */
[----:B0-----:R-:W-:Y:S01]  /*e580*/  @!P4 FADD.FTZ R39, R39, 1 ;  /* 0x3f8000002727c421 */ /* 0x001fe20000010000 */
[----:B------:R-:W-:Y:S02]  /*e590*/  ISETP.NE.AND P0, PT, R197, RZ, PT ;  /* 0x000000ffc500720c */ /* 0x000fe40003f05270 */
[----:B---3--:R-:W-:Y:S01]  /*e5a0*/  PRMT R47, R24, 0x7632, R47 ;  /* 0x00007632182f7816 */ /* 0x008fe2000000002f */
[----:B------:R0:W1:Y:S01]  /*e5b0*/  @!P4 MUFU.RCP R46, R39 ;  /* 0x00000027002ec308 */ /* 0x0000620000001000 */
[----:B------:R3:W-:Y:S01]  /*e5c0*/  STS.U16 [R94+0x10], R24 ;  /* 0x000010185e007388 */ /* 0x0007e20000000400 */
[----:B------:R-:W-:Y:S02]  /*e5d0*/  PRMT R23, R22, 0x7632, R23 ;  /* 0x0000763216177816 */ /* 0x000fe40000000017 */
[----:B----4-:R-:W-:Y:S01]  /*e5e0*/  PRMT R38, R31, 0x7632, R38 ;  /* 0x000076321f267816 */ /* 0x010fe20000000026 */
[----:B------:R4:W-:Y:S01]  /*e5f0*/  STS.U16 [R94+0x12], R47 ;  /* 0x0000122f5e007388 */ /* 0x0009e20000000400 */
[----:B------:R-:W-:-:S02]  /*e600*/  PRMT R27, R33, 0x7632, R27 ;  /* 0x00007632211b7816 */ /* 0x000fc4000000001b */
[----:B------:R-:W-:Y:S01]  /*e610*/  PRMT R25, R18, 0x7632, R25 ;  /* 0x0000763212197816 */ /* 0x000fe20000000019 */
[----:B------:R5:W-:Y:S01]  /*e620*/  STS.U16 [R94+0x14], R22 ;  /* 0x000014165e007388 */ /* 0x000be20000000400 */
[----:B0-----:R-:W-:Y:S02]  /*e630*/  PRMT R39, R26, 0x7632, R39 ;  /* 0x000076321a277816 */ /* 0x001fe40000000027 */
[C---:B---3--:R-:W-:Y:S01]  /*e640*/  PRMT R24, R21.reuse, 0x7610, R24 ;  /* 0x0000761015187816 */ /* 0x048fe20000000018 */
[----:B------:R0:W-:Y:S01]  /*e650*/  STS.U16 [R94], R32 ;  /* 0x000000205e007388 */ /* 0x0001e20000000400 */
[----:B----4-:R-:W-:Y:S01]  /*e660*/  PRMT R47, R21, 0x7632, R47 ;  /* 0x00007632152f7816 */ /* 0x010fe2000000002f */
[----:B------:R-:W-:Y:S01]  /*e670*/  HADD2.F32 R36, -RZ, R36.H0_H0 ;  /* 0x20000024ff247230 */ /* 0x000fe20000004100 */
[----:B-----5:R-:W-:Y:S01]  /*e680*/  PRMT R22, R18, 0x7610, R22 ;  /* 0x0000761012167816 */ /* 0x020fe20000000016 */
[----:B------:R-:W-:Y:S01]  /*e690*/  STS.U16 [R94+0x4], R31 ;  /* 0x0000041f5e007388 */ /* 0x000fe20000000400 */
[----:B0-----:R-:W-:-:S03]  /*e6a0*/  MOV R32, UR8 ;  /* 0x0000000800207c02 */ /* 0x001fc60008000f00 */
[----:B------:R-:W-:Y:S01]  /*e6b0*/  STS.U16 [R94+0x6], R38 ;  /* 0x000006265e007388 */ /* 0x000fe20000000400 */
[----:B------:R-:W-:Y:S01]  /*e6c0*/  @!P3 FMUL.FTZ R78, R78, R45 ;  /* 0x0000002d4e4eb220 */ /* 0x000fe20000410000 */
        /* <DEDUP_REMOVED lines=31> */
[----:B------:R-:W-:Y:S01]  /*e8c0*/  HADD2.F32 R28, -RZ, R28.H0_H0 ;  /* 0x2000001cff1c7230 */ /* 0x000fe20000004100 */
[----:B------:R-:W-:Y:S01]  /*e8d0*/  BAR.SYNC.DEFER_BLOCKING 0x0 ;  /* 0x0000000000007b1d */ /* 0x000fe20000010000 */
[----:B------:R-:W-:-:S03]  /*e8e0*/  FSETP.GTU.FTZ.AND P3, PT, R36, 20, PT ;  /* 0x41a000002400780b */ /* 0x000fc60003f7c000 */
[----:B------:R-:W-:Y:S01]  /*e8f0*/  FADD.FTZ R28, R28, UR6 ;  /* 0x000000061c1c7e21 */ /* 0x000fe20008010000 */
[----:B------:R-:W-:-:S04]  /*e900*/  HADD2.F32 R30, -RZ, R30.H0_H0 ;  /* 0x2000001eff1e7230 */ /* 0x000fc80000004100 */
[----:B------:R-:W-:Y:S01]  /*e910*/  FSETP.GTU.FTZ.AND P5, PT, R28, 20, PT ;  /* 0x41a000001c00780b */ /* 0x000fe20003fbc000 */
[----:B------:R-:W0:Y:S01]  /*e920*/  @!P6 MUFU.EX2 R20, R20 ;  /* 0x000000140014e308 */ /* 0x000e220000000800 */
[----:B------:R-:W-:Y:S01]  /*e930*/  FADD.FTZ R30, R30, UR6 ;  /* 0x000000061e1e7e21 */ /* 0x000fe20008010000 */
[----:B-1----:R-:W-:Y:S02]  /*e940*/  @!P4 FMUL.FTZ R85, R85, R46 ;  /* 0x0000002e5555c220 */ /* 0x002fe40000410000 */
[----:B------:R-:W-:Y:S02]  /*e950*/  @!P3 FMUL.FTZ R21, R36, -1.4426950216293334961 ;  /* 0xbfb8aa3b2415b820 */ /* 0x000fe40000410000 */
[----:B------:R-:W-:Y:S01]  /*e960*/  FSETP.GTU.FTZ.AND P4, PT, R30, 20, PT ;  /* 0x41a000001e00780b */ /* 0x000fe20003f9c000 */
[----:B------:R-:W1:Y:S01]  /*e970*/  S2UR UR8, SR_CTAID.Y ;  /* 0x00000000000879c3 */ /* 0x000e620000002600 */
[----:B------:R-:W-:Y:S04]  /*e980*/  @!P2 MUFU.EX2 R18, R18 ;  /* 0x000000120012a308 */ /* 0x000fe80000000800 */
[----:B------:R-:W-:Y:S01]  /*e990*/  @!P5 FMUL.FTZ R19, R28, -1.4426950216293334961 ;  /* 0xbfb8aa3b1c13d820 */ /* 0x000fe20000410000 */
[----:B------:R-:W3:Y:S03]  /*e9a0*/  LDS R24, [UR22+0x840] ;  /* 0x00084016ff187984 */ /* 0x000ee60008000800 */
[----:B------:R-:W4:Y:S01]  /*e9b0*/  @!P3 MUFU.EX2 R21, R21 ;  /* 0x000000150015b308 */ /* 0x000f220000000800 */
[----:B0-----:R-:W-:-:S07]  /*e9c0*/  @!P6 FADD.FTZ R20, R20, 1 ;  /* 0x3f8000001414e421 */ /* 0x001fce0000010000 */
[----:B------:R-:W0:Y:S01]  /*e9d0*/  @!P1 MUFU.EX2 R22, R22 ;  /* 0x0000001600169308 */ /* 0x000e220000000800 */
[----:B------:R-:W-:Y:S01]  /*e9e0*/  USHF.R.S32.HI UR25, URZ, 0x1f, UR24 ;  /* 0x0000001fff197899 */ /* 0x000fe20008011418 */
[----:B------:R-:W-:-:S06]  /*e9f0*/  @!P4 FMUL.FTZ R23, R30, -1.4426950216293334961 ;  /* 0xbfb8aa3b1e17c820 */ /* 0x000fcc0000410000 */
[----:B------:R-:W5:Y:S01]  /*ea00*/  @!P5 MUFU.EX2 R19, R19 ;  /* 0x000000130013d308 */ /* 0x000f620000000800 */
[----:B------:R-:W-:Y:S01]  /*ea10*/  UIMAD.WIDE.U32 UR10, UR32, UR28, UR24 ;  /* 0x0000001c200a72a5 */ /* 0x000fe2000f8e0018 */
[----:B----4-:R-:W-:-:S06]  /*ea20*/  @!P3 FADD.FTZ R21, R21, 1 ;  /* 0x3f8000001515b421 */ /* 0x010fcc0000010000 */
[----:B------:R-:W4:Y:S01]  /*ea30*/  @!P6 MUFU.RCP R57, R20 ;  /* 0x000000140039e308 */ /* 0x000f220000001000 */
[----:B------:R-:W-:Y:S01]  /*ea40*/  UIMAD UR11, UR32, UR29, UR11 ;  /* 0x0000001d200b72a4 */ /* 0x000fe2000f8e020b */
[----:B------:R-:W-:Y:S01]  /*ea50*/  @!P2 FADD.FTZ R18, R18, 1 ;  /* 0x3f8000001212a421 */ /* 0x000fe20000010000 */
[----:B------:R-:W2:Y:S01]  /*ea60*/  LDCU.64 UR28, c[0x0][0x550] ;  /* 0x0000aa00ff1c77ac */ /* 0x000ea20008000a00 */
[----:B0-----:R-:W-:-:S04]  /*ea70*/  @!P1 FADD.FTZ R22, R22, 1 ;  /* 0x3f80000016169421 */ /* 0x001fc80000010000 */
[----:B------:R-:W0:Y:S01]  /*ea80*/  @!P4 MUFU.EX2 R23, R23 ;  /* 0x000000170017c308 */ /* 0x000e220000000800 */
[----:B-1----:R-:W-:Y:S01]  /*ea90*/  UIMAD UR23, UR8, UR31, URZ ;  /* 0x0000001f081772a4 */ /* 0x002fe2000f8e02ff */
[----:B-----5:R-:W-:Y:S01]  /*eaa0*/  @!P5 FADD.FTZ R19, R19, 1 ;  /* 0x3f8000001313d421 */ /* 0x020fe20000010000 */
[----:B------:R-:W-:-:S05]  /*eab0*/  UIMAD.WIDE.U32 UR10, UR8, UR30, UR10 ;  /* 0x0000001e080a72a5 */ /* 0x000fca000f8e000a */
[----:B------:R-:W1:Y:S01]  /*eac0*/  @!P3 MUFU.RCP R26, R21 ;  /* 0x00000015001ab308 */ /* 0x000e620000001000 */
[----:B----4-:R-:W-:-:S07]  /*ead0*/  @!P6 FMUL.FTZ R88, R88, R57 ;  /* 0x000000395858e220 */ /* 0x010fce0000410000 */
[----:B------:R4:W5:Y:S08]  /*eae0*/  @!P2 MUFU.RCP R61, R18 ;  /* 0x00000012003da308 */ /* 0x0009700000001000 */
[----:B------:R-:W3:Y:S01]  /*eaf0*/  @!P1 MUFU.RCP R21, R22 ;  /* 0x0000001600159308 */ /* 0x000ee20000001000 */
[----:B----4-:R-:W-:Y:S01]  /*eb00*/  MOV R18, UR23 ;  /* 0x0000001700127c02 */ /* 0x010fe20008000f00 */
[----:B0-----:R-:W-:-:S06]  /*eb10*/  @!P4 FADD.FTZ R23, R23, 1 ;  /* 0x3f8000001717c421 */ /* 0x001fcc0000010000 */
[----:B------:R0:W4:Y:S02]  /*eb20*/  @!P5 MUFU.RCP R20, R19 ;  /* 0x000000130014d308 */ /* 0x0001240000001000 */
[----:B0-----:R-:W-:-:S06]  /*eb30*/  IADD3 R19, P6, PT, R3, UR10, RZ ;  /* 0x0000000a03137c10 */ /* 0x001fcc000ffde0ff */
[----:B------:R-:W0:Y:S01]  /*eb40*/  @!P4 MUFU.RCP R28, R23 ;  /* 0x00000017001cc308 */ /* 0x000e220000001000 */
[----:B------:R-:W-:Y:S01]  /*eb50*/  IADD3.X R22, PT, PT, R18, UR11, RZ, P6, !PT ;  /* 0x0000000b12167c10 */ /* 0x000fe2000b7fe4ff */
[----:B-1----:R-:W-:Y:S01]  /*eb60*/  @!P3 FMUL.FTZ R89, R89, R26 ;  /* 0x0000001a5959b220 */ /* 0x002fe20000410000 */
[----:B--2---:R-:W-:Y:S01]  /*eb70*/  LEA R18, P6, R19, UR28, 0x1 ;  /* 0x0000001c13127c11 */ /* 0x004fe2000f8c08ff */
[----:B-----5:R-:W-:Y:S01]  /*eb80*/  @!P2 FMUL.FTZ R90, R90, R61 ;  /* 0x0000003d5a5aa220 */ /* 0x020fe20000410000 */
[----:B---3--:R-:W-:Y:S01]  /*eb90*/  @!P1 FMUL.FTZ R92, R92, R21 ;  /* 0x000000155c5c9220 */ /* 0x008fe20000410000 */
[----:B------:R-:W-:Y:S01]  /*eba0*/  ISETP.GE.AND P2, PT, R3, R24, PT ;  /* 0x000000180300720c */ /* 0x000fe20003f46270 */
[----:B----4-:R-:W-:Y:S01]  /*ebb0*/  @!P5 FMUL.FTZ R91, R91, R20 ;  /* 0x000000145b5bd220 */ /* 0x010fe20000410000 */
[----:B------:R-:W-:Y:S01]  /*ebc0*/  LEA.HI.X R19, R19, UR29, R22, 0x1, P6 ;  /* 0x0000001d13137c11 */ /* 0x000fe2000b0f0c16 */
[----:B------:R-:W1:Y:S01]  /*ebd0*/  LDCU.64 UR10, c[0x0][0x518] ;  /* 0x0000a300ff0a77ac */ /* 0x000e620008000a00 */
[----:B------:R-:W-:-:S02]  /*ebe0*/  ISETP.GE.AND P3, PT, R34, R24, PT ;  /* 0x000000182200720c */ /* 0x000fc40003f66270 */
[-C--:B------:R-:W-:Y:S01]  /*ebf0*/  ISETP.GE.AND P6, PT, R17, R24.reuse, PT ;  /* 0x000000181100720c */ /* 0x080fe20003fc6270 */
[----:B------:R-:W2:Y:S01]  /*ec00*/  LDCU.64 UR28, c[0x0][0x560] ;  /* 0x0000ac00ff1c77ac */ /* 0x000ea20008000a00 */
[----:B------:R-:W-:Y:S01]  /*ec10*/  ISETP.GE.AND P1, PT, R15, R24, PT ;  /* 0x000000180f00720c */ /* 0x000fe20003f26270 */
[----:B0-----:R-:W-:Y:S01]  /*ec20*/  @!P4 FMUL.FTZ R93, R93, R28 ;  /* 0x0000001c5d5dc220 */ /* 0x001fe20000410000 */
        /* <DEDUP_REMOVED lines=102> */
[----:B--2---:R-:W-:Y:S01]  /*f290*/  LEA R18, P3, R19, UR28, 0x1 ;  /* 0x0000001c13127c11 */ /* 0x004fe2000f8608ff */
        /* <DEDUP_REMOVED lines=54> */
.L_x_8025:
        /* <DEDUP_REMOVED lines=42> */
.L_x_8159:
[----:B------:R-:W-:Y:S05]  /*f8a0*/  BSYNC.RECONVERGENT B0 ;  /* 0x0000000000007941 */ /* 0x000fea0003800200 */
.L_x_8158:
        /* <DEDUP_REMOVED lines=40> */
.L_x_8161:
[----:B------:R-:W-:Y:S05]  /*fb30*/  BSYNC.RECONVERGENT B0 ;  /* 0x0000000000007941 */ /* 0x000fea0003800200 */
.L_x_8160:
        /* <DEDUP_REMOVED lines=16> */
.L_x_8163:
        /* <DEDUP_REMOVED lines=32> */
.L_x_8162:
[----:B------:R-:W-:Y:S05]  /*fe40*/  EXIT ;  /* 0x000000000000794d */ /* 0x000fea0003800000 */
.L_x_8063:
[----:B------:R-:W-:Y:S01]  /*fe50*/  HFMA2 R69, -RZ, RZ, 0, 5.9604644775390625e-08 ;  /* 0x00000001ff457431 */ /* 0x000fe200000001ff */
[----:B------:R-:W-:Y:S02]  /*fe60*/  MOV R246, R244 ;  /* 0x000000f400f67202 */ /* 0x000fe40000000f00 */
[----:B------:R-:W-:Y:S02]  /*fe70*/  MOV R68, RZ ;  /* 0x000000ff00447202 */ /* 0x000fe40000000f00 */
[----:B------:R-:W-:-:S07]  /*fe80*/  MOV R71, 0xffffffff ;  /* 0xffffffff00477802 */ /* 0x000fce0000000f00 */
[----:B01---5:R-:W-:Y:S05]  /*fe90*/  WARPSYNC.COLLECTIVE R71, `(.L_x_8164) ;  /* 0x0000000047087348 */ /* 0x023fea0003c00000 */
[----:B------:R2:W3:Y:S02]  /*fea0*/  SHFL.UP P6, R248, R246, R69, R68 ;  /* 0x04000045f6f87389 */ /* 0x0004e400000c0044 */
[----:B0123-5:R-:W-:Y:S05]  /*feb0*/  ENDCOLLECTIVE ;  /* 0x000000000000791b */ /* 0x02ffea0003800000 */
.L_x_8164:
[----:B------:R-:W-:Y:S02]  /*fec0*/  MOV R246, R243 ;  /* 0x000000f300f67202 */ /* 0x000fe40000000f00 */
[----:B------:R-:W-:-:S07]  /*fed0*/  MOV R70, R248 ;  /* 0x000000f800467202 */ /* 0x000fce0000000f00 */
[----:B------:R-:W-:Y:S05]  /*fee0*/  WARPSYNC.COLLECTIVE R71, `(.L_x_8165) ;  /* 0x0000000047087348 */ /* 0x000fea0003c00000 */
[----:B------:R0:W1:Y:S02]  /*fef0*/  SHFL.UP P6, R248, R246, R69, R68 ;  /* 0x04000045f6f87389 */ /* 0x00006400000c0044 */
[----:B01----:R-:W-:Y:S05]  /*ff00*/  ENDCOLLECTIVE ;  /* 0x000000000000791b */ /* 0x003fea0003800000 */
.L_x_8165:
[----:B------:R-:W-:Y:S02]  /*ff10*/  MOV R246, R242 ;  /* 0x000000f200f67202 */ /* 0x000fe40000000f00 */
[----:B------:R-:W-:-:S07]  /*ff20*/  MOV R233, R248 ;  /* 0x000000f800e97202 */ /* 0x000fce0000000f00 */
[----:B------:R-:W-:Y:S05]  /*ff30*/  WARPSYNC.COLLECTIVE R71, `(.L_x_8166) ;  /* 0x0000000047087348 */ /* 0x000fea0003c00000 */
[----:B------:R0:W1:Y:S02]  /*ff40*/  SHFL.UP P6, R248, R246, R69, R68 ;  /* 0x04000045f6f87389 */ /* 0x00006400000c0044 */
[----:B01----:R-:W-:Y:S05]  /*ff50*/  ENDCOLLECTIVE ;  /* 0x000000000000791b */ /* 0x003fea0003800000 */
.L_x_8166:
[----:B------:R-:W-:Y:S02]  /*ff60*/  MOV R246, R245 ;  /* 0x000000f500f67202 */ /* 0x000fe40000000f00 */
[----:B------:R-:W-:-:S07]  /*ff70*/  MOV R247, R248 ;  /* 0x000000f800f77202 */ /* 0x000fce0000000f00 */
[----:B------:R-:W-:Y:S05]  /*ff80*/  WARPSYNC.COLLECTIVE R71, `(.L_x_8167) ;  /* 0x0000000047087348 */ /* 0x000fea0003c00000 */
[----:B------:R0:W1:Y:S02]  /*ff90*/  SHFL.UP P6, R248, R246, R69, R68 ;  /* 0x04000045f6f87389 */ /* 0x00006400000c0044 */
[----:B01----:R-:W-:Y:S05]  /*ffa0*/  ENDCOLLECTIVE ;  /* 0x000000000000791b */ /* 0x003fea0003800000 */
.L_x_8167:
        /* <DEDUP_REMOVED lines=17> */
.L_x_8168:
[----:B------:R-:W-:Y:S02]  /*100c0*/  MOV R246, R243 ;  /* 0x000000f300f67202 */ /* 0x000fe40000000f00 */
[----:B------:R-:W-:-:S07]  /*100d0*/  MOV R70, R248 ;  /* 0x000000f800467202 */ /* 0x000fce0000000f00 */
[----:B------:R-:W-:Y:S05]  /*100e0*/  WARPSYNC.COLLECTIVE R71, `(.L_x_8169) ;  /* 0x0000000047087348 */ /* 0x000fea0003c00000 */
[----:B------:R0:W1:Y:S02]  /*100f0*/  SHFL.UP P6, R248, R246, R69, R68 ;  /* 0x04000045f6f87389 */ /* 0x00006400000c0044 */
[----:B01----:R-:W-:Y:S05]  /*10100*/  ENDCOLLECTIVE ;  /* 0x000000000000791b */ /* 0x003fea0003800000 */
.L_x_8169:
[----:B------:R-:W-:Y:S02]  /*10110*/  MOV R246, R242 ;  /* 0x000000f200f67202 */ /* 0x000fe40000000f00 */
[----:B------:R-:W-:-:S07]  /*10120*/  MOV R233, R248 ;  /* 0x000000f800e97202 */ /* 0x000fce0000000f00 */
[----:B------:R-:W-:Y:S05]  /*10130*/  WARPSYNC.COLLECTIVE R71, `(.L_x_8170) ;  /* 0x0000000047087348 */ /* 0x000fea0003c00000 */
[----:B------:R0:W1:Y:S02]  /*10140*/  SHFL.UP P6, R248, R246, R69, R68 ;  /* 0x04000045f6f87389 */ /* 0x00006400000c0044 */
[----:B01----:R-:W-:Y:S05]  /*10150*/  ENDCOLLECTIVE ;  /* 0x000000000000791b */ /* 0x003fea0003800000 */
.L_x_8170:
[----:B------:R-:W-:Y:S02]  /*10160*/  MOV R246, R245 ;  /* 0x000000f500f67202 */ /* 0x000fe40000000f00 */
[----:B------:R-:W-:-:S07]  /*10170*/  MOV R247, R248 ;  /* 0x000000f800f77202 */ /* 0x000fce0000000f00 */
[----:B------:R-:W-:Y:S05]  /*10180*/  WARPSYNC.COLLECTIVE R71, `(.L_x_8171) ;  /* 0x0000000047087348 */ /* 0x000fea0003c00000 */
[----:B------:R0:W1:Y:S02]  /*10190*/  SHFL.UP P6, R248, R246, R69, R68 ;  /* 0x04000045f6f87389 */ /* 0x00006400000c0044 */
[----:B01----:R-:W-:Y:S05]  /*101a0*/  ENDCOLLECTIVE ;  /* 0x000000000000791b */ /* 0x003fea0003800000 */
.L_x_8171:
        /* <DEDUP_REMOVED lines=17> */
.L_x_8172:
[----:B------:R-:W-:Y:S02]  /*102c0*/  MOV R246, R243 ;  /* 0x000000f300f67202 */ /* 0x000fe40000000f00 */
[----:B------:R-:W-:-:S07]  /*102d0*/  MOV R70, R248 ;  /* 0x000000f800467202 */ /* 0x000fce0000000f00 */
[----:B------:R-:W-:Y:S05]  /*102e0*/  WARPSYNC.COLLECTIVE R71, `(.L_x_8173) ;  /* 0x0000000047087348 */ /* 0x000fea0003c00000 */
[----:B------:R0:W1:Y:S02]  /*102f0*/  SHFL.UP P6, R248, R246, R69, R68 ;  /* 0x04000045f6f87389 */ /* 0x00006400000c0044 */
[----:B01----:R-:W-:Y:S05]  /*10300*/  ENDCOLLECTIVE ;  /* 0x000000000000791b */ /* 0x003fea0003800000 */
.L_x_8173:
[----:B------:R-:W-:Y:S02]  /*10310*/  MOV R246, R242 ;  /* 0x000000f200f67202 */ /* 0x000fe40000000f00 */
[----:B------:R-:W-:-:S07]  /*10320*/  MOV R233, R248 ;  /* 0x000000f800e97202 */ /* 0x000fce0000000f00 */
[----:B------:R-:W-:Y:S05]  /*10330*/  WARPSYNC.COLLECTIVE R71, `(.L_x_8174) ;  /* 0x0000000047087348 */ /* 0x000fea0003c00000 */
[----:B------:R0:W1:Y:S02]  /*10340*/  SHFL.UP P6, R248, R246, R69, R68 ;  /* 0x04000045f6f87389 */ /* 0x00006400000c0044 */
[----:B01----:R-:W-:Y:S05]  /*10350*/  ENDCOLLECTIVE ;  /* 0x000000000000791b */ /* 0x003fea0003800000 */
.L_x_8174:
[----:B------:R-:W-:Y:S02]  /*10360*/  MOV R246, R245 ;  /* 0x000000f500f67202 */ /* 0x000fe40000000f00 */
[----:B------:R-:W-:-:S07]  /*10370*/  MOV R247, R248 ;  /* 0x000000f800f77202 */ /* 0x000fce0000000f00 */
[----:B------:R-:W-:Y:S05]  /*10380*/  WARPSYNC.COLLECTIVE R71, `(.L_x_8175) ;  /* 0x0000000047087348 */ /* 0x000fea0003c00000 */
[----:B------:R0:W1:Y:S02]  /*10390*/  SHFL.UP P6, R248, R246, R69, R68 ;  /* 0x04000045f6f87389 */ /* 0x00006400000c0044 */
[----:B01----:R-:W-:Y:S05]  /*103a0*/  ENDCOLLECTIVE ;  /* 0x000000000000791b */ /* 0x003fea0003800000 */
.L_x_8175:
        /* <DEDUP_REMOVED lines=17> */
.L_x_8176:
[----:B------:R-:W-:Y:S02]  /*104c0*/  MOV R246, R243 ;  /* 0x000000f300f67202 */ /* 0x000fe40000000f00 */
[----:B------:R-:W-:-:S07]  /*104d0*/  MOV R70, R248 ;  /* 0x000000f800467202 */ /* 0x000fce0000000f00 */
[----:B------:R-:W-:Y:S05]  /*104e0*/  WARPSYNC.COLLECTIVE R71, `(.L_x_8177) ;  /* 0x0000000047087348 */ /* 0x000fea0003c00000 */
[----:B------:R0:W1:Y:S02]  /*104f0*/  SHFL.UP P6, R248, R246, R69, R68 ;  /* 0x04000045f6f87389 */ /* 0x00006400000c0044 */
[----:B01----:R-:W-:Y:S05]  /*10500*/  ENDCOLLECTIVE ;  /* 0x000000000000791b */ /* 0x003fea0003800000 */
.L_x_8177:
[----:B------:R-:W-:Y:S02]  /*10510*/  MOV R246, R242 ;  /* 0x000000f200f67202 */ /* 0x000fe40000000f00 */
[----:B------:R-:W-:-:S07]  /*10520*/  MOV R233, R248 ;  /* 0x000000f800e97202 */ /* 0x000fce0000000f00 */
[----:B------:R-:W-:Y:S05]  /*10530*/  WARPSYNC.COLLECTIVE R71, `(.L_x_8178) ;  /* 0x0000000047087348 */ /* 0x000fea0003c00000 */
[----:B------:R0:W1:Y:S02]  /*10540*/  SHFL.UP P6, R248, R246, R69, R68 ;  /* 0x04000045f6f87389 */ /* 0x00006400000c0044 */
[----:B01----:R-:W-:Y:S05]  /*10550*/  ENDCOLLECTIVE ;  /* 0x000000000000791b */ /* 0x003fea0003800000 */
.L_x_8178:
[----:B------:R-:W-:Y:S02]  /*10560*/  MOV R246, R245 ;  /* 0x000000f500f67202 */ /* 0x000fe40000000f00 */
[----:B------:R-:W-:-:S07]  /*10570*/  MOV R247, R248 ;  /* 0x000000f800f77202 */ /* 0x000fce0000000f00 */
[----:B------:R-:W-:Y:S05]  /*10580*/  WARPSYNC.COLLECTIVE R71, `(.L_x_8179) ;  /* 0x0000000047087348 */ /* 0x000fea0003c00000 */
[----:B------:R0:W1:Y:S02]  /*10590*/  SHFL.UP P6, R248, R246, R69, R68 ;  /* 0x04000045f6f87389 */ /* 0x00006400000c0044 */
[----:B01----:R-:W-:Y:S05]  /*105a0*/  ENDCOLLECTIVE ;  /* 0x000000000000791b */ /* 0x003fea0003800000 */
.L_x_8179:
        /* <DEDUP_REMOVED lines=17> */
.L_x_8180:
[----:B------:R-:W-:Y:S02]  /*106c0*/  MOV R246, R243 ;  /* 0x000000f300f67202 */ /* 0x000fe40000000f00 */
[----:B------:R-:W-:-:S07]  /*106d0*/  MOV R70, R248 ;  /* 0x000000f800467202 */ /* 0x000fce0000000f00 */
[----:B------:R-:W-:Y:S05]  /*106e0*/  WARPSYNC.COLLECTIVE R71, `(.L_x_8181) ;  /* 0x0000000047087348 */ /* 0x000fea0003c00000 */
[----:B------:R0:W1:Y:S02]  /*106f0*/  SHFL.UP P6, R248, R246, R69, R68 ;  /* 0x04000045f6f87389 */ /* 0x00006400000c0044 */
[----:B01----:R-:W-:Y:S05]  /*10700*/  ENDCOLLECTIVE ;  /* 0x000000000000791b */ /* 0x003fea0003800000 */
.L_x_8181:
[----:B------:R-:W-:Y:S02]  /*10710*/  MOV R246, R242 ;  /* 0x000000f200f67202 */ /* 0x000fe40000000f00 */
[----:B------:R-:W-:-:S07]  /*10720*/  MOV R233, R248 ;  /* 0x000000f800e97202 */ /* 0x000fce0000000f00 */
[----:B------:R-:W-:Y:S05]  /*10730*/  WARPSYNC.COLLECTIVE R71, `(.L_x_8182) ;  /* 0x0000000047087348 */ /* 0x000fea0003c00000 */
[----:B------:R0:W1:Y:S02]  /*10740*/  SHFL.UP P6, R248, R246, R69, R68 ;  /* 0x04000045f6f87389 */ /* 0x00006400000c0044 */
[----:B01----:R-:W-:Y:S05]  /*10750*/  ENDCOLLECTIVE ;  /* 0x000000000000791b */ /* 0x003fea0003800000 */
.L_x_8182:
[----:B------:R-:W-:Y:S02]  /*10760*/  MOV R246, R245 ;  /* 0x000000f500f67202 */ /* 0x000fe40000000f00 */
[----:B------:R-:W-:-:S07]  /*10770*/  MOV R247, R248 ;  /* 0x000000f800f77202 */ /* 0x000fce0000000f00 */
[----:B------:R-:W-:Y:S05]  /*10780*/  WARPSYNC.COLLECTIVE R71, `(.L_x_8183) ;  /* 0x0000000047087348 */ /* 0x000fea0003c00000 */
[----:B------:R0:W1:Y:S02]  /*10790*/  SHFL.UP P6, R248, R246, R69, R68 ;  /* 0x04000045f6f87389 */ /* 0x00006400000c0044 */
[----:B01----:R-:W-:Y:S05]  /*107a0*/  ENDCOLLECTIVE ;  /* 0x000000000000791b */ /* 0x003fea0003800000 */
.L_x_8183:
[----:B------:R-:W-:Y:S01]  /*107b0*/  MOV R68, R248 ;  /* 0x000000f800447202 */ /* 0x000fe20000000f00 */
[----:B------:R-:W-:Y:S06]  /*107c0*/  BRA `(.L_x_8184) ;  /* 0xffffff7400fc7947 */ /* 0x000fec000383ffff */
.L_x_8064:
        /* <DEDUP_REMOVED lines=8> */
.L_x_8186:
[----:B------:R-:W-:Y:S05]  /*10850*/  BSYNC B0 ;  /* 0x0000000000007941 */ /* 0x000fea0003800000 */
.L_x_8185:
[----:B------:R-:W-:Y:S05]  /*10860*/  BRA `(.L_x_8187) ;  /* 0xffffff7800087947 */ /* 0x000fea000383ffff */
.L_x_8065:
        /* <DEDUP_REMOVED lines=8> */
.L_x_8189:
[----:B------:R-:W-:Y:S05]  /*108f0*/  BSYNC B0 ;  /* 0x0000000000007941 */ /* 0x000fea0003800000 */
.L_x_8188:
[----:B------:R-:W-:Y:S05]  /*10900*/  BRA `(.L_x_8190) ;  /* 0xffffff7400e87947 */ /* 0x000fea000383ffff */
.L_x_8066:
        /* <DEDUP_REMOVED lines=8> */
.L_x_8192:
[----:B------:R-:W-:Y:S05]  /*10990*/  BSYNC B0 ;  /* 0x0000000000007941 */ /* 0x000fea0003800000 */
.L_x_8191:
[----:B------:R-:W-:Y:S05]  /*109a0*/  BRA `(.L_x_8193) ;  /* 0xffffff7400c87947 */ /* 0x000fea000383ffff */
.L_x_8067:
        /* <DEDUP_REMOVED lines=8> */
.L_x_8195:
[----:B------:R-:W-:Y:S05]  /*10a30*/  BSYNC B0 ;  /* 0x0000000000007941 */ /* 0x000fea0003800000 */
.L_x_8194:
[----:B------:R-:W-:Y:S05]  /*10a40*/  BRA `(.L_x_8196) ;  /* 0xffffff7400a87947 */ /* 0x000fea000383ffff */
.L_x_8068:
        /* <DEDUP_REMOVED lines=8> */
.L_x_8198:
[----:B------:R-:W-:Y:S05]  /*10ad0*/  BSYNC B0 ;  /* 0x0000000000007941 */ /* 0x000fea0003800000 */
.L_x_8197:
        /* <DEDUP_REMOVED lines=9> */
.L_x_8199:
[----:B------:R-:W-:Y:S02]  /*10b70*/  MOV R246, R242 ;  /* 0x000000f200f67202 */ /* 0x000fe40000000f00 */
[----:B------:R-:W-:-:S07]  /*10b80*/  MOV R243, R248 ;  /* 0x000000f800f37202 */ /* 0x000fce0000000f00 */
[----:B------:R-:W-:Y:S05]  /*10b90*/  WARPSYNC.COLLECTIVE R71, `(.L_x_8200) ;  /* 0x0000000047087348 */ /* 0x000fea0003c00000 */
[----:B------:R0:W1:Y:S02]  /*10ba0*/  SHFL.UP P6, R248, R246, R69, R68 ;  /* 0x04000045f6f87389 */ /* 0x00006400000c0044 */
[----:B01----:R-:W-:Y:S05]  /*10bb0*/  ENDCOLLECTIVE ;  /* 0x000000000000791b */ /* 0x003fea0003800000 */
.L_x_8200:
[----:B------:R-:W-:Y:S02]  /*10bc0*/  MOV R246, R245 ;  /* 0x000000f500f67202 */ /* 0x000fe40000000f00 */
[----:B------:R-:W-:-:S07]  /*10bd0*/  MOV R242, R248 ;  /* 0x000000f800f27202 */ /* 0x000fce0000000f00 */
[----:B------:R-:W-:Y:S05]  /*10be0*/  WARPSYNC.COLLECTIVE R71, `(.L_x_8201) ;  /* 0x0000000047087348 */ /* 0x000fea0003c00000 */
[----:B------:R0:W1:Y:S02]  /*10bf0*/  SHFL.UP P6, R248, R246, R69, R68 ;  /* 0x04000045f6f87389 */ /* 0x00006400000c0044 */
[----:B01----:R-:W-:Y:S05]  /*10c00*/  ENDCOLLECTIVE ;  /* 0x000000000000791b */ /* 0x003fea0003800000 */
.L_x_8201:
[----:B------:R-:W-:Y:S01]  /*10c10*/  HFMA2 R69, -RZ, RZ, 0, 0 ;  /* 0x00000000ff457431 */ /* 0x000fe200000001ff */
[----:B------:R-:W-:-:S07]  /*10c20*/  MOV R68, 0x1f ;  /* 0x0000001f00447802 */ /* 0x000fce0000000f00 */
[----:B------:R-:W-:Y:S05]  /*10c30*/  WARPSYNC.COLLECTIVE R71, `(.L_x_8202) ;  /* 0x0000000047087348 */ /* 0x000fea0003c00000 */
[----:B------:R0:W1:Y:S02]  /*10c40*/  SHFL.IDX P3, R233, R70, R69, R68 ;  /* 0x0000004546e97389 */ /* 0x0000640000060044 */
[----:B01----:R-:W-:Y:S05]  /*10c50*/  ENDCOLLECTIVE ;  /* 0x000000000000791b */ /* 0x003fea0003800000 */
.L_x_8202:
[----:B------:R-:W-:Y:S02]  /*10c60*/  MOV R245, R248 ;  /* 0x000000f800f57202 */ /* 0x000fe40000000f00 */
[----:B------:R-:W-:Y:S02]  /*10c70*/  MOV R70, R61 ;  /* 0x0000003d00467202 */ /* 0x000fe40000000f00 */
[----:B------:R-:W-:-:S07]  /*10c80*/  MOV R60, R233 ;  /* 0x000000e9003c7202 */ /* 0x000fce0000000f00 */
[----:B------:R-:W-:Y:S05]  /*10c90*/  WARPSYNC.COLLECTIVE R71, `(.L_x_8203) ;  /* 0x0000000047087348 */ /* 0x000fea0003c00000 */
[----:B------:R0:W1:Y:S02]  /*10ca0*/  SHFL.IDX P3, R233, R70, R69, R68 ;  /* 0x0000004546e97389 */ /* 0x0000640000060044 */
[----:B01----:R-:W-:Y:S05]  /*10cb0*/  ENDCOLLECTIVE ;  /* 0x000000000000791b */ /* 0x003fea0003800000 */
.L_x_8203:
[----:B------:R-:W-:Y:S02]  /*10cc0*/  MOV R70, R62 ;  /* 0x0000003e00467202 */ /* 0x000fe40000000f00 */
[----:B------:R-:W-:-:S07]  /*10cd0*/  MOV R61, R233 ;  /* 0x000000e9003d7202 */ /* 0x000fce0000000f00 */
[----:B------:R-:W-:Y:S05]  /*10ce0*/  WARPSYNC.COLLECTIVE R71, `(.L_x_8204) ;  /* 0x0000000047087348 */ /* 0x000fea0003c00000 */
[----:B------:R0:W1:Y:S02]  /*10cf0*/  SHFL.IDX P3, R233, R70, R69, R68 ;  /* 0x0000004546e97389 */ /* 0x0000640000060044 */
[----:B01----:R-:W-:Y:S05]  /*10d00*/  ENDCOLLECTIVE ;  /* 0x000000000000791b */ /* 0x003fea0003800000 */
.L_x_8204:
[----:B------:R-:W-:Y:S02]  /*10d10*/  MOV R70, R63 ;  /* 0x0000003f00467202 */ /* 0x000fe40000000f00 */
[----:B------:R-:W-:-:S07]  /*10d20*/  MOV R62, R233 ;  /* 0x000000e9003e7202 */ /* 0x000fce0000000f00 */
[----:B------:R-:W-:Y:S05]  /*10d30*/  WARPSYNC.COLLECTIVE R71, `(.L_x_8205) ;  /* 0x0000000047087348 */ /* 0x000fea0003c00000 */
[----:B------:R0:W1:Y:S02]  /*10d40*/  SHFL.IDX P3, R233, R70, R69, R68 ;  /* 0x0000004546e97389 */ /* 0x0000640000060044 */
[----:B01----:R-:W-:Y:S05]  /*10d50*/  ENDCOLLECTIVE ;  /* 0x000000000000791b */ /* 0x003fea0003800000 */
.L_x_8205:
[----:B------:R-:W-:Y:S01]  /*10d60*/  MOV R63, R233 ;  /* 0x000000e9003f7202 */ /* 0x000fe20000000f00 */
[----:B------:R-:W-:Y:S06]  /*10d70*/  BRA `(.L_x_8206) ;  /* 0xffffff7400047947 */ /* 0x000fec000383ffff */
.L_x_8070:
        /* <DEDUP_REMOVED lines=8> */
.L_x_8207:
[----:B------:R-:W-:Y:S02]  /*10e00*/  MOV R252, R246 ;  /* 0x000000f600fc7202 */ /* 0x000fe40000000f00 */
[----:B------:R-:W-:-:S07]  /*10e10*/  MOV R69, R233 ;  /* 0x000000e900457202 */ /* 0x000fce0000000f00 */
[----:B------:R-:W-:Y:S05]  /*10e20*/  WARPSYNC.COLLECTIVE R71, `(.L_x_8208) ;  /* 0x0000000047087348 */ /* 0x000fea0003c00000 */
[----:B------:R0:W1:Y:S02]  /*10e30*/  SHFL.DOWN P0, R233, R252, R251, R68 ;  /* 0x080000fbfce97389 */ /* 0x0000640000000044 */
[----:B01----:R-:W-:Y:S05]  /*10e40*/  ENDCOLLECTIVE ;  /* 0x000000000000791b */ /* 0x003fea0003800000 */
.L_x_8208:
[----:B------:R-:W-:Y:S02]  /*10e50*/  MOV R252, R70 ;  /* 0x0000004600fc7202 */ /* 0x000fe40000000f00 */
[----:B------:R-:W-:-:S07]  /*10e60*/  MOV R123, R233 ;  /* 0x000000e9007b7202 */ /* 0x000fce0000000f00 */
[----:B------:R-:W-:Y:S05]  /*10e70*/  WARPSYNC.COLLECTIVE R71, `(.L_x_8209) ;  /* 0x0000000047087348 */ /* 0x000fea0003c00000 */
[----:B------:R0:W1:Y:S02]  /*10e80*/  SHFL.DOWN P0, R233, R252, R251, R68 ;  /* 0x080000fbfce97389 */ /* 0x0000640000000044 */
[----:B01----:R-:W-:Y:S05]  /*10e90*/  ENDCOLLECTIVE ;  /* 0x000000000000791b */ /* 0x003fea0003800000 */
.L_x_8209:
[----:B------:R-:W-:Y:S02]  /*10ea0*/  MOV R252, R248 ;  /* 0x000000f800fc7202 */ /* 0x000fe40000000f00 */
[----:B------:R-:W-:-:S07]  /*10eb0*/  MOV R242, R233 ;  /* 0x000000e900f27202 */ /* 0x000fce0000000f00 */
[----:B------:R-:W-:Y:S05]  /*10ec0*/  WARPSYNC.COLLECTIVE R71, `(.L_x_8210) ;  /* 0x0000000047087348 */ /* 0x000fea0003c00000 */
[----:B------:R0:W1:Y:S02]  /*10ed0*/  SHFL.DOWN P0, R233, R252, R251, R68 ;  /* 0x080000fbfce97389 */ /* 0x0000640000000044 */
[----:B01----:R-:W-:Y:S05]  /*10ee0*/  ENDCOLLECTIVE ;  /* 0x000000000000791b */ /* 0x003fea0003800000 */
.L_x_8210:
[----:B------:R-:W-:Y:S01]  /*10ef0*/  MOV R68, R233 ;  /* 0x000000e900447202 */ /* 0x000fe20000000f00 */
[----:B------:R-:W-:Y:S06]  /*10f00*/  BRA `(.L_x_8211) ;  /* 0xffffff8400707947 */ /* 0x000fec000383ffff */
.L_x_8073:
        /* <DEDUP_REMOVED lines=8> */
.L_x_8213:
[----:B------:R-:W-:Y:S05]  /*10f90*/  BSYNC B0 ;  /* 0x0000000000007941 */ /* 0x000fea0003800000 */
.L_x_8212:
        /* <DEDUP_REMOVED lines=8> */
.L_x_8214:
[----:B------:R-:W-:Y:S02]  /*11020*/  MOV R252, R247 ;  /* 0x000000f700fc7202 */ /* 0x000fe40000000f00 */
[----:B------:R-:W-:-:S07]  /*11030*/  MOV R70, R233 ;  /* 0x000000e900467202 */ /* 0x000fce0000000f00 */
[----:B------:R-:W-:Y:S05]  /*11040*/  WARPSYNC.COLLECTIVE R71, `(.L_x_8215) ;  /* 0x0000000047087348 */ /* 0x000fea0003c00000 */
[----:B------:R0:W1:Y:S02]  /*11050*/  SHFL.DOWN P0, R233, R252, R251, R68 ;  /* 0x080000fbfce97389 */ /* 0x0000640000000044 */
[----:B01----:R-:W-:Y:S05]  /*11060*/  ENDCOLLECTIVE ;  /* 0x000000000000791b */ /* 0x003fea0003800000 */
.L_x_8215:
[----:B------:R-:W-:Y:S02]  /*11070*/  MOV R252, R248 ;  /* 0x000000f800fc7202 */ /* 0x000fe40000000f00 */
[----:B------:R-:W-:-:S07]  /*11080*/  MOV R123, R233 ;  /* 0x000000e9007b7202 */ /* 0x000fce0000000f00 */
[----:B------:R-:W-:Y:S05]  /*11090*/  WARPSYNC.COLLECTIVE R71, `(.L_x_8216) ;  /* 0x0000000047087348 */ /* 0x000fea0003c00000 */
[----:B------:R0:W1:Y:S02]  /*110a0*/  SHFL.DOWN P0, R233, R252, R251, R68 ;  /* 0x080000fbfce97389 */ /* 0x0000640000000044 */
[----:B01----:R-:W-:Y:S05]  /*110b0*/  ENDCOLLECTIVE ;  /* 0x000000000000791b */ /* 0x003fea0003800000 */
.L_x_8216:
[----:B------:R-:W-:Y:S01]  /*110c0*/  MOV R71, R233 ;  /* 0x000000e900477202 */ /* 0x000fe20000000f00 */
[----:B------:R-:W-:Y:S06]  /*110d0*/  BRA `(.L_x_8217) ;  /* 0xffffff8400507947 */ /* 0x000fec000383ffff */
.L_x_8076:
        /* <DEDUP_REMOVED lines=8> */
.L_x_8219:
[----:B------:R-:W-:Y:S05]  /*11160*/  BSYNC B0 ;  /* 0x0000000000007941 */ /* 0x000fea0003800000 */
.L_x_8218:
        /* <DEDUP_REMOVED lines=8> */
.L_x_8220:
[----:B------:R-:W-:Y:S02]  /*111f0*/  MOV R252, R247 ;  /* 0x000000f700fc7202 */ /* 0x000fe40000000f00 */
[----:B------:R-:W-:-:S07]  /*11200*/  MOV R70, R233 ;  /* 0x000000e900467202 */ /* 0x000fce0000000f00 */
[----:B------:R-:W-:Y:S05]  /*11210*/  WARPSYNC.COLLECTIVE R71, `(.L_x_8221) ;  /* 0x0000000047087348 */ /* 0x000fea0003c00000 */
[----:B------:R0:W1:Y:S02]  /*11220*/  SHFL.DOWN P0, R233, R252, R251, R68 ;  /* 0x080000fbfce97389 */ /* 0x0000640000000044 */
[----:B01----:R-:W-:Y:S05]  /*11230*/  ENDCOLLECTIVE ;  /* 0x000000000000791b */ /* 0x003fea0003800000 */
.L_x_8221:
[----:B------:R-:W-:Y:S02]  /*11240*/  MOV R252, R248 ;  /* 0x000000f800fc7202 */ /* 0x000fe40000000f00 */
[----:B------:R-:W-:-:S07]  /*11250*/  MOV R123, R233 ;  /* 0x000000e9007b7202 */ /* 0x000fce0000000f00 */
[----:B------:R-:W-:Y:S05]  /*11260*/  WARPSYNC.COLLECTIVE R71, `(.L_x_8222) ;  /* 0x0000000047087348 */ /* 0x000fea0003c00000 */
[----:B------:R0:W1:Y:S02]  /*11270*/  SHFL.DOWN P0, R233, R252, R251, R68 ;  /* 0x080000fbfce97389 */ /* 0x0000640000000044 */
[----:B01----:R-:W-:Y:S05]  /*11280*/  ENDCOLLECTIVE ;  /* 0x000000000000791b */ /* 0x003fea0003800000 */
.L_x_8222:
[----:B------:R-:W-:Y:S01]  /*11290*/  MOV R71, R233 ;  /* 0x000000e900477202 */ /* 0x000fe20000000f00 */
[----:B------:R-:W-:Y:S06]  /*112a0*/  BRA `(.L_x_8223) ;  /* 0xffffff8400307947 */ /* 0x000fec000383ffff */
.L_x_8079:
        /* <DEDUP_REMOVED lines=8> */
.L_x_8225:
[----:B------:R-:W-:Y:S05]  /*11330*/  BSYNC B0 ;  /* 0x0000000000007941 */ /* 0x000fea0003800000 */
.L_x_8224:
        /* <DEDUP_REMOVED lines=8> */
.L_x_8226:
[----:B------:R-:W-:Y:S02]  /*113c0*/  MOV R252, R247 ;  /* 0x000000f700fc7202 */ /* 0x000fe40000000f00 */
[----:B------:R-:W-:-:S07]  /*113d0*/  MOV R70, R233 ;  /* 0x000000e900467202 */ /* 0x000fce0000000f00 */
[----:B------:R-:W-:Y:S05]  /*113e0*/  WARPSYNC.COLLECTIVE R71, `(.L_x_8227) ;  /* 0x0000000047087348 */ /* 0x000fea0003c00000 */
[----:B------:R0:W1:Y:S02]  /*113f0*/  SHFL.DOWN P0, R233, R252, R251, R68 ;  /* 0x080000fbfce97389 */ /* 0x0000640000000044 */
[----:B01----:R-:W-:Y:S05]  /*11400*/  ENDCOLLECTIVE ;  /* 0x000000000000791b */ /* 0x003fea0003800000 */
.L_x_8227:
[----:B------:R-:W-:Y:S02]  /*11410*/  MOV R252, R248 ;  /* 0x000000f800fc7202 */ /* 0x000fe40000000f00 */
[----:B------:R-:W-:-:S07]  /*11420*/  MOV R123, R233 ;  /* 0x000000e9007b7202 */ /* 0x000fce0000000f00 */
[----:B------:R-:W-:Y:S05]  /*11430*/  WARPSYNC.COLLECTIVE R71, `(.L_x_8228) ;  /* 0x0000000047087348 */ /* 0x000fea0003c00000 */
[----:B------:R0:W1:Y:S02]  /*11440*/  SHFL.DOWN P0, R233, R252, R251, R68 ;  /* 0x080000fbfce97389 */ /* 0x0000640000000044 */
[----:B01----:R-:W-:Y:S05]  /*11450*/  ENDCOLLECTIVE ;  /* 0x000000000000791b */ /* 0x003fea0003800000 */
.L_x_8228:
[----:B------:R-:W-:Y:S01]  /*11460*/  MOV R71, R233 ;  /* 0x000000e900477202 */ /* 0x000fe20000000f00 */
[----:B------:R-:W-:Y:S06]  /*11470*/  BRA `(.L_x_8229) ;  /* 0xffffff8400107947 */ /* 0x000fec000383ffff */
.L_x_8082:
        /* <DEDUP_REMOVED lines=8> */
.L_x_8231:
[----:B------:R-:W-:Y:S05]  /*11500*/  BSYNC B0 ;  /* 0x0000000000007941 */ /* 0x000fea0003800000 */
.L_x_8230:
        /* <DEDUP_REMOVED lines=8> */
.L_x_8232:
[----:B------:R-:W-:Y:S02]  /*11590*/  MOV R252, R247 ;  /* 0x000000f700fc7202 */ /* 0x000fe40000000f00 */
[----:B------:R-:W-:-:S07]  /*115a0*/  MOV R70, R233 ;  /* 0x000000e900467202 */ /* 0x000fce0000000f00 */
[----:B------:R-:W-:Y:S05]  /*115b0*/  WARPSYNC.COLLECTIVE R71, `(.L_x_8233) ;  /* 0x0000000047087348 */ /* 0x000fea0003c00000 */
[----:B------:R0:W1:Y:S02]  /*115c0*/  SHFL.DOWN P0, R233, R252, R251, R68 ;  /* 0x080000fbfce97389 */ /* 0x0000640000000044 */
[----:B01----:R-:W-:Y:S05]  /*115d0*/  ENDCOLLECTIVE ;  /* 0x000000000000791b */ /* 0x003fea0003800000 */
.L_x_8233:
[----:B------:R-:W-:Y:S02]  /*115e0*/  MOV R252, R248 ;  /* 0x000000f800fc7202 */ /* 0x000fe40000000f00 */
[----:B------:R-:W-:-:S07]  /*115f0*/  MOV R123, R233 ;  /* 0x000000e9007b7202 */ /* 0x000fce0000000f00 */
[----:B------:R-:W-:Y:S05]  /*11600*/  WARPSYNC.COLLECTIVE R71, `(.L_x_8234) ;  /* 0x0000000047087348 */ /* 0x000fea0003c00000 */
[----:B------:R0:W1:Y:S02]  /*11610*/  SHFL.DOWN P0, R233, R252, R251, R68 ;  /* 0x080000fbfce97389 */ /* 0x0000640000000044 */
[----:B01----:R-:W-:Y:S05]  /*11620*/  ENDCOLLECTIVE ;  /* 0x000000000000791b */ /* 0x003fea0003800000 */
.L_x_8234:
[----:B------:R-:W-:Y:S01]  /*11630*/  MOV R71, R233 ;  /* 0x000000e900477202 */ /* 0x000fe20000000f00 */
[----:B------:R-:W-:Y:S06]  /*11640*/  BRA `(.L_x_8235) ;  /* 0xffffff8000f07947 */ /* 0x000fec000383ffff */
.L_x_8085:
[----:B-1----:R-:W-:Y:S01]  /*11650*/  HFMA2 R69, -RZ, RZ, 0, 0 ;  /* 0x00000000ff457431 */ /* 0x002fe200000001ff */
[----:B------:R-:W-:Y:S01]  /*11660*/  BSSY B0, `(.L_x_8236) ;  /* 0x0000007000007945 */ /* 0x000fe20003800000 */
[----:B0-----:R-:W-:Y:S02]  /*11670*/  MOV R70, R245 ;  /* 0x000000f500467202 */ /* 0x001fe40000000f00 */
[----:B----4-:R-:W-:Y:S02]  /*11680*/  MOV R68, 0x1f ;  /* 0x0000001f00447802 */ /* 0x010fe40000000f00 */
[----:B------:R-:W-:-:S07]  /*11690*/  MOV R71, 0xffffffff ;  /* 0xffffffff00477802 */ /* 0x000fce0000000f00 */
[----:B--23--:R-:W-:Y:S05]  /*116a0*/  WARPSYNC.COLLECTIVE R71, `(.L_x_8237) ;  /* 0x0000000047087348 */ /* 0x00cfea0003c00000 */
[----:B------:R0:W1:Y:S02]  /*116b0*/  SHFL.IDX P3, R233, R70, R69, R68 ;  /* 0x0000004546e97389 */ /* 0x0000640000060044 */
[----:B0123--:R-:W-:Y:S05]  /*116c0*/  ENDCOLLECTIVE ;  /* 0x000000000000791b */ /* 0x00ffea0003800000 */
.L_x_8237:
[----:B------:R-:W-:Y:S05]  /*116d0*/  BSYNC B0 ;  /* 0x0000000000007941 */ /* 0x000fea0003800000 */
.L_x_8236:
        /* <DEDUP_REMOVED lines=10> */
.L_x_8238:
[----:B------:R-:W-:Y:S02]  /*11780*/  MOV R70, R247 ;  /* 0x000000f700467202 */ /* 0x000fe40000000f00 */
[----:B------:R-:W-:-:S07]  /*11790*/  MOV R242, R233 ;  /* 0x000000e900f27202 */ /* 0x000fce0000000f00 */
[----:B------:R-:W-:Y:S05]  /*117a0*/  WARPSYNC.COLLECTIVE R71, `(.L_x_8239) ;  /* 0x0000000047087348 */ /* 0x000fea0003c00000 */
[----:B------:R0:W1:Y:S02]  /*117b0*/  SHFL.IDX P3, R233, R70, R69, R68 ;  /* 0x0000004546e97389 */ /* 0x0000640000060044 */
[----:B01----:R-:W-:Y:S05]  /*117c0*/  ENDCOLLECTIVE ;  /* 0x000000000000791b */ /* 0x003fea0003800000 */
.L_x_8239:
[----:B------:R-:W-:-:S04]  /*117d0*/  FMUL.FTZ R243, R65, R242 ;  /* 0x000000f241f37220 */ /* 0x000fc80000410000 */
[-C--:B------:R-:W-:Y:S01]  /*117e0*/  FFMA.FTZ R243, R64, R123.reuse, -R243 ;  /* 0x0000007b40f37223 */ /* 0x080fe200000108f3 */
        /* <DEDUP_REMOVED lines=14> */
.L_x_8240:
[----:B------:R-:W-:Y:S01]  /*118d0*/  MOV R70, R64 ;  /* 0x0000004000467202 */ /* 0x000fe20000000f00 */
[----:B------:R-:W-:-:S07]  /*118e0*/  FADD.FTZ R123, R233, R123 ;  /* 0x0000007be97b7221 */ /* 0x000fce0000010000 */
[----:B------:R-:W-:Y:S05]  /*118f0*/  WARPSYNC.COLLECTIVE R71, `(.L_x_8241) ;  /* 0x0000000047087348 */ /* 0x000fea0003c00000 */
[----:B------:R0:W1:Y:S02]  /*11900*/  SHFL.DOWN P0, R233, R252, R251, R68 ;  /* 0x080000fbfce97389 */ /* 0x0000640000000044 */
[----:B01----:R-:W-:Y:S05]  /*11910*/  ENDCOLLECTIVE ;  /* 0x000000000000791b */ /* 0x003fea0003800000 */
.L_x_8241:
[----:B------:R-:W-:Y:S02]  /*11920*/  MOV R252, R246 ;  /* 0x000000f600fc7202 */ /* 0x000fe40000000f00 */
[----:B------:R-:W-:-:S07]  /*11930*/  MOV R245, R233 ;  /* 0x000000e900f57202 */ /* 0x000fce0000000f00 */
[----:B------:R-:W-:Y:S05]  /*11940*/  WARPSYNC.COLLECTIVE R71, `(.L_x_8242) ;  /* 0x0000000047087348 */ /* 0x000fea0003c00000 */
[----:B------:R0:W1:Y:S02]  /*11950*/  SHFL.DOWN P0, R233, R252, R251, R68 ;  /* 0x080000fbfce97389 */ /* 0x0000640000000044 */
[----:B01----:R-:W-:Y:S05]  /*11960*/  ENDCOLLECTIVE ;  /* 0x000000000000791b */ /* 0x003fea0003800000 */
.L_x_8242:
[----:B------:R-:W-:Y:S02]  /*11970*/  MOV R252, R247 ;  /* 0x000000f700fc7202 */ /* 0x000fe40000000f00 */
[----:B------:R-:W-:-:S07]  /*11980*/  MOV R246, R233 ;  /* 0x000000e900f67202 */ /* 0x000fce0000000f00 */
[----:B------:R-:W-:Y:S05]  /*11990*/  WARPSYNC.COLLECTIVE R71, `(.L_x_8243) ;  /* 0x0000000047087348 */ /* 0x000fea0003c00000 */
[----:B------:R0:W1:Y:S02]  /*119a0*/  SHFL.DOWN P0, R233, R252, R251, R68 ;  /* 0x080000fbfce97389 */ /* 0x0000640000000044 */
[----:B01----:R-:W-:Y:S05]  /*119b0*/  ENDCOLLECTIVE ;  /* 0x000000000000791b */ /* 0x003fea0003800000 */
.L_x_8243:
[----:B------:R-:W-:Y:S02]  /*119c0*/  MOV R252, R248 ;  /* 0x000000f800fc7202 */ /* 0x000fe40000000f00 */
[----:B------:R-:W-:-:S07]  /*119d0*/  MOV R247, R233 ;  /* 0x000000e900f77202 */ /* 0x000fce0000000f00 */
[----:B------:R-:W-:Y:S05]  /*119e0*/  WARPSYNC.COLLECTIVE R71, `(.L_x_8244) ;  /* 0x0000000047087348 */ /* 0x000fea0003c00000 */
[----:B------:R0:W1:Y:S02]  /*119f0*/  SHFL.DOWN P0, R233, R252, R251, R68 ;  /* 0x080000fbfce97389 */ /* 0x0000640000000044 */
[----:B01----:R-:W-:Y:S05]  /*11a00*/  ENDCOLLECTIVE ;  /* 0x000000000000791b */ /* 0x003fea0003800000 */
.L_x_8244:
[----:B------:R-:W-:-:S07]  /*11a10*/  MOV R248, R233 ;  /* 0x000000e900f87202 */ /* 0x000fce0000000f00 */
[----:B------:R-:W-:Y:S05]  /*11a20*/  WARPSYNC.COLLECTIVE R71, `(.L_x_8245) ;  /* 0x0000000047087348 */ /* 0x000fea0003c00000 */
[----:B------:R0:W1:Y:S02]  /*11a30*/  SHFL.IDX P3, R233, R70, R69, R68 ;  /* 0x0000004546e97389 */ /* 0x0000640000060044 */
[----:B01----:R-:W-:Y:S05]  /*11a40*/  ENDCOLLECTIVE ;  /* 0x000000000000791b */ /* 0x003fea0003800000 */
.L_x_8245:
[----:B------:R-:W-:Y:S02]  /*11a50*/  MOV R70, R65 ;  /* 0x0000004100467202 */ /* 0x000fe40000000f00 */
[----:B------:R-:W-:-:S07]  /*11a60*/  MOV R64, R233 ;  /* 0x000000e900407202 */ /* 0x000fce0000000f00 */
[----:B------:R-:W-:Y:S05]  /*11a70*/  WARPSYNC.COLLECTIVE R71, `(.L_x_8246) ;  /* 0x0000000047087348 */ /* 0x000fea0003c00000 */
[----:B------:R0:W1:Y:S02]  /*11a80*/  SHFL.IDX P3, R233, R70, R69, R68 ;  /* 0x0000004546e97389 */ /* 0x0000640000060044 */
[----:B01----:R-:W-:Y:S05]  /*11a90*/  ENDCOLLECTIVE ;  /* 0x000000000000791b */ /* 0x003fea0003800000 */
.L_x_8246:
[----:B------:R-:W-:Y:S02]  /*11aa0*/  MOV R70, R66 ;  /* 0x0000004200467202 */ /* 0x000fe40000000f00 */
[----:B------:R-:W-:-:S07]  /*11ab0*/  MOV R65, R233 ;  /* 0x000000e900417202 */ /* 0x000fce0000000f00 */
[----:B------:R-:W-:Y:S05]  /*11ac0*/  WARPSYNC.COLLECTIVE R71, `(.L_x_8247) ;  /* 0x0000000047087348 */ /* 0x000fea0003c00000 */
[----:B------:R0:W1:Y:S02]  /*11ad0*/  SHFL.IDX P3, R233, R70, R69, R68 ;  /* 0x0000004546e97389 */ /* 0x0000640000060044 */
[----:B01----:R-:W-:Y:S05]  /*11ae0*/  ENDCOLLECTIVE ;  /* 0x000000000000791b */ /* 0x003fea0003800000 */
.L_x_8247:
[----:B------:R-:W-:Y:S02]  /*11af0*/  MOV R70, R67 ;  /* 0x0000004300467202 */ /* 0x000fe40000000f00 */
[----:B------:R-:W-:-:S07]  /*11b00*/  MOV R66, R233 ;  /* 0x000000e900427202 */ /* 0x000fce0000000f00 */
[----:B------:R-:W-:Y:S05]  /*11b10*/  WARPSYNC.COLLECTIVE R71, `(.L_x_8248) ;  /* 0x0000000047087348 */ /* 0x000fea0003c00000 */
[----:B------:R0:W1:Y:S02]  /*11b20*/  SHFL.IDX P3, R233, R70, R69, R68 ;  /* 0x0000004546e97389 */ /* 0x0000640000060044 */
[----:B01----:R-:W-:Y:S05]  /*11b30*/  ENDCOLLECTIVE ;  /* 0x000000000000791b */ /* 0x003fea0003800000 */
.L_x_8248:
[----:B------:R-:W-:Y:S01]  /*11b40*/  MOV R67, R233 ;  /* 0x000000e900437202 */ /* 0x000fe20000000f00 */
[----:B------:R-:W-:Y:S06]  /*11b50*/  BRA `(.L_x_8249) ;  /* 0xffffff8000487947 */ /* 0x000fec000383ffff */
.L_x_8250:
        /* <DEDUP_REMOVED lines=10> */
.L_x_18705:


//--------------------- .text._Z25selective_scan_bwd_kernelI32Selective_Scan_bwd_kernel_traitsILi64ELi16ELb0ELb1ELb0ELb1ELb1EN3c104HalfENS1_7complexIfEEEEv12SSMParamsBwd --------------------------
	.section	.text._Z25selective_scan_bwd_kernelI32Selective_Scan_bwd_kernel_traitsILi64ELi16ELb0ELb1ELb0ELb1ELb1EN3c104HalfENS1_7complexIfEEEEv12SSMParamsBwd,"ax",@progbits
	.align	128
        .global         _Z25selective_scan_bwd_kernelI32Selective_Scan_bwd_kernel_traitsILi64ELi16ELb0ELb1ELb0ELb1ELb1EN3c104HalfENS1_7complexIfEEEEv12SSMParamsBwd
        .type           _Z25selective_scan_bwd_kernelI32Selective_Scan_bwd_kernel_traitsILi64ELi16ELb0ELb1ELb0ELb1ELb1EN3c104HalfENS1_7complexIfEEEEv12SSMParamsBwd,@function
        .size           _Z25selective_scan_bwd_kernelI32Selective_Scan_bwd_kernel_traitsILi64ELi16ELb0ELb1ELb0ELb1ELb1EN3c104HalfENS1_7complexIfEEEEv12SSMParamsBwd,(.L_x_18706 - _Z25selective_scan_bwd_kernelI32Selective_Scan_bwd_kernel_traitsILi64ELi16ELb0ELb1ELb0ELb1ELb1EN3c104HalfENS1_7complexIfEEEEv12SSMParamsBwd)
        .other          _Z25selective_scan_bwd_kernelI32Selective_Scan_bwd_kernel_traitsILi64ELi16ELb0ELb1ELb0ELb1ELb1EN3c104HalfENS1_7complexIfEEEEv12SSMParamsBwd,@"STO_CUDA_ENTRY STV_DEFAULT"
_Z25selective_scan_bwd_kernelI32Selective_Scan_bwd_kernel_traitsILi64ELi16ELb0ELb1ELb0ELb1ELb1EN3c104HalfENS1_7complexIfEEEEv12SSMParamsBwd:
.text._Z25selective_scan_bwd_kernelI32Selective_Scan_bwd_kernel_traitsILi64ELi16ELb0ELb1ELb0ELb1ELb1EN3c104HalfENS1_7complexIfEEEEv12SSMParamsBwd:
        /* <DEDUP_REMOVED lines=142> */
.L_x_8384:
        /* <DEDUP_REMOVED lines=263> */
[----:B-----5:R-:W-:Y:S04]  /*1950*/  STS.U16 [R140], R23 ;  /* 0x000000178c007388 */ /* 0x020fe80000000400 */
[----:B------:R-:W-:Y:S04]  /*1960*/  STS.U16 [R138+0x40], R25 ;  /* 0x000040198a007388 */ /* 0x000fe80000000400 */
        /* <DEDUP_REMOVED lines=56> */
[----:B-1----:R-:W-:Y:S01]  /*1cf0*/  PRMT R46, RZ, 0x7610, R46 ;  /* 0x00007610ff2e7816 */ /* 0x002fe2000000002e */
        /* <DEDUP_REMOVED lines=96> */
.L_x_8253:
[----:B------:R-:W-:Y:S05]  /*2300*/  BSYNC.RECONVERGENT B0 ;  /* 0x0000000000007941 */ /* 0x000fea0003800200 */
.L_x_8252:
        /* <DEDUP_REMOVED lines=33> */
.L_x_8255:
[----:B------:R-:W-:Y:S05]  /*2520*/  BSYNC.RECONVERGENT B0 ;  /* 0x0000000000007941 */ /* 0x000fea0003800200 */
.L_x_8254:
        /* <DEDUP_REMOVED lines=33> */
.L_x_8257:
[----:B------:R-:W-:Y:S05]  /*2740*/  BSYNC.RECONVERGENT B0 ;  /* 0x0000000000007941 */ /* 0x000fea0003800200 */
.L_x_8256:
        /* <DEDUP_REMOVED lines=33> */
.L_x_8259:
[----:B------:R-:W-:Y:S05]  /*2960*/  BSYNC.RECONVERGENT B0 ;  /* 0x0000000000007941 */ /* 0x000fea0003800200 */
.L_x_8258:
        /* <DEDUP_REMOVED lines=33> */
.L_x_8261:
[----:B------:R-:W-:Y:S05]  /*2b80*/  BSYNC.RECONVERGENT B0 ;  /* 0x0000000000007941 */ /* 0x000fea0003800200 */
.L_x_8260:
        /* <DEDUP_REMOVED lines=33> */
.L_x_8263:
[----:B------:R-:W-:Y:S05]  /*2da0*/  BSYNC.RECONVERGENT B0 ;  /* 0x0000000000007941 */ /* 0x000fea0003800200 */
.L_x_8262:
        /* <DEDUP_REMOVED lines=33> */
.L_x_8265:
[----:B------:R-:W-:Y:S05]  /*2fc0*/  BSYNC.RECONVERGENT B0 ;  /* 0x0000000000007941 */ /* 0x000fea0003800200 */
.L_x_8264:
        /* <DEDUP_REMOVED lines=33> */
.L_x_8267:
[----:B------:R-:W-:Y:S05]  /*31e0*/  BSYNC.RECONVERGENT B0 ;  /* 0x0000000000007941 */ /* 0x000fea0003800200 */
.L_x_8266:
        /* <DEDUP_REMOVED lines=33> */
.L_x_8269:
[----:B------:R-:W-:Y:S05]  /*3400*/  BSYNC.RECONVERGENT B0 ;  /* 0x0000000000007941 */ /* 0x000fea0003800200 */
.L_x_8268:
        /* <DEDUP_REMOVED lines=33> */
.L_x_8271:
[----:B------:R-:W-:Y:S05]  /*3620*/  BSYNC.RECONVERGENT B0 ;  /* 0x0000000000007941 */ /* 0x000fea0003800200 */
.L_x_8270:
        /* <DEDUP_REMOVED lines=33> */
.L_x_8273:
[----:B------:R-:W-:Y:S05]  /*3840*/  BSYNC.RECONVERGENT B0 ;  /* 0x0000000000007941 */ /* 0x000fea0003800200 */
.L_x_8272:
        /* <DEDUP_REMOVED lines=33> */
.L_x_8275:
[----:B------:R-:W-:Y:S05]  /*3a60*/  BSYNC.RECONVERGENT B0 ;  /* 0x0000000000007941 */ /* 0x000fea0003800200 */
.L_x_8274:
        /* <DEDUP_REMOVED lines=33> */
.L_x_8277:
[----:B------:R-:W-:Y:S05]  /*3c80*/  BSYNC.RECONVERGENT B0 ;  /* 0x0000000000007941 */ /* 0x000fea0003800200 */
.L_x_8276:
        /* <DEDUP_REMOVED lines=33> */
.L_x_8279:
[----:B------:R-:W-:Y:S05]  /*3ea0*/  BSYNC.RECONVERGENT B0 ;  /* 0x0000000000007941 */ /* 0x000fea0003800200 */
.L_x_8278:
        /* <DEDUP_REMOVED lines=33> */
.L_x_8281:
[----:B------:R-:W-:Y:S05]  /*40c0*/  BSYNC.RECONVERGENT B0 ;  /* 0x0000000000007941 */ /* 0x000fea0003800200 */
.L_x_8280:
        /* <DEDUP_REMOVED lines=33> */
.L_x_8283:
[----:B------:R-:W-:Y:S05]  /*42e0*/  BSYNC.RECONVERGENT B0 ;  /* 0x0000000000007941 */ /* 0x000fea0003800200 */
.L_x_8282:
        /* <DEDUP_REMOVED lines=148> */
[----:B------:R-:W2:Y:S04]  /*4c30*/  LDS.U16 R31, [R94] ;  /* 0x000000005e1f7984 */ /* 0x000ea80000000400 */
[----:B------:R-:W3:Y:S04]  /*4c40*/  LDS.U16 R30, [R94+0x2] ;  /* 0x000002005e1e7984 */ /* 0x000ee80000000400 */
[----:B------:R-:W-:Y:S04]  /*4c50*/  LDS.U16 R32, [R94+0x4] ;  /* 0x000004005e207984 */ /* 0x000fe80000000400 */
[----:B------:R-:W4:Y:S04]  /*4c60*/  LDS.U16 R33, [R94+0x6] ;  /* 0x000006005e217984 */ /* 0x000f280000000400 */
[----:B------:R-:W5:Y:S04]  /*4c70*/  LDS.U16 R41, [R94+0x8] ;  /* 0x000008005e297984 */ /* 0x000f680000000400 */
[----:B------:R-:W-:Y:S04]  /*4c80*/  LDS.U16 R43, [R94+0xa] ;  /* 0x00000a005e2b7984 */ /* 0x000fe80000000400 */
[----:B------:R-:W0:Y:S04]  /*4c90*/  LDS.U16 R44, [R94+0xc] ;  /* 0x00000c005e2c7984 */ /* 0x000e280000000400 */
[----:B------:R-:W-:Y:S04]  /*4ca0*/  LDS.U16 R46, [R94+0xe] ;  /* 0x00000e005e2e7984 */ /* 0x000fe80000000400 */
[----:B------:R-:W0:Y:S04]  /*4cb0*/  LDS.U16 R47, [R94+0x10] ;  /* 0x000010005e2f7984 */ /* 0x000e280000000400 */
[----:B------:R-:W0:Y:S04]  /*4cc0*/  LDS.U16 R49, [R94+0x12] ;  /* 0x000012005e317984 */ /* 0x000e280000000400 */
[----:B------:R-:W-:Y:S04]  /*4cd0*/  LDS.U16 R50, [R94+0x14] ;  /* 0x000014005e327984 */ /* 0x000fe80000000400 */
[----:B------:R-:W0:Y:S04]  /*4ce0*/  LDS.U16 R52, [R94+0x16] ;  /* 0x000016005e347984 */ /* 0x000e280000000400 */
        /* <DEDUP_REMOVED lines=44> */
[----:B---3--:R-:W-:-:S03]  /*4fb0*/  HADD2.F32 R30, -RZ, R30.H0_H0 ;  /* 0x2000001eff1e7230 */ /* 0x008fc60000004100 */
[----:B------:R-:W-:Y:S02]  /*4fc0*/  FMUL.FTZ R64, R31, -1.4426950216293334961 ;  /* 0xbfb8aa3b1f407820 */ /* 0x000fe40000410000 */
[----:B------:R-:W-:-:S04]  /*4fd0*/  FMUL.FTZ R106, R30, -1.4426950216293334961 ;  /* 0xbfb8aa3b1e6a7820 */ /* 0x000fc80000410000 */
[----:B------:R-:W2:Y:S01]  /*4fe0*/  MUFU.EX2 R64, R64 ;  /* 0x0000004000407308 */ /* 0x000ea20000000800 */
[----:B----4-:R-:W-:Y:S02]  /*4ff0*/  HADD2.F32 R33, -RZ, R33.H0_H0 ;  /* 0x20000021ff217230 */ /* 0x010fe40000004100 */
[----:B-----5:R-:W-:-:S05]  /*5000*/  HADD2.F32 R41, -RZ, R41.H0_H0 ;  /* 0x20000029ff297230 */ /* 0x020fca0000004100 */
[----:B------:R-:W3:Y:S01]  /*5010*/  MUFU.EX2 R106, R106 ;  /* 0x0000006a006a7308 */ /* 0x000ee20000000800 */
[----:B-1----:R-:W-:Y:S01]  /*5020*/  FMUL.FTZ R4, R33, -1.4426950216293334961 ;  /* 0xbfb8aa3b21047820 */ /* 0x002fe20000410000 */
[----:B------:R-:W-:Y:S01]  /*5030*/  FMUL.FTZ R5, R41, -1.4426950216293334961 ;  /* 0xbfb8aa3b29057820 */ /* 0x000fe20000410000 */
[----:B------:R-:W-:-:S05]  /*5040*/  HADD2.F32 R32, -RZ, R32.H0_H0 ;  /* 0x20000020ff207230 */ /* 0x000fca0000004100 */
[----:B------:R-:W1:Y:S01]  /*5050*/  MUFU.EX2 R4, R4 ;  /* 0x0000000400047308 */ /* 0x000e620000000800 */
[----:B--2---:R-:W-:Y:S01]  /*5060*/  FADD.FTZ R64, R64, 1 ;  /* 0x3f80000040407421 */ /* 0x004fe20000010000 */
[----:B------:R-:W-:-:S06]  /*5070*/  FMUL.FTZ R107, R32, -1.4426950216293334961 ;  /* 0xbfb8aa3b206b7820 */ /* 0x000fcc0000410000 */
[----:B------:R-:W2:Y:S01]  /*5080*/  MUFU.EX2 R5, R5 ;  /* 0x0000000500057308 */ /* 0x000ea20000000800 */
[----:B---3--:R-:W-:-:S07]  /*5090*/  FADD.FTZ R106, R106, 1 ;  /* 0x3f8000006a6a7421 */ /* 0x008fce0000010000 */
[----:B------:R-:W-:Y:S08]  /*50a0*/  MUFU.RCP R64, R64 ;  /* 0x0000004000407308 */ /* 0x000ff00000001000 */
[----:B------:R-:W3:Y:S01]  /*50b0*/  MUFU.EX2 R107, R107 ;  /* 0x0000006b006b7308 */ /* 0x000ee20000000800 */
[----:B-1----:R-:W-:Y:S01]  /*50c0*/  FADD.FTZ R4, R4, 1 ;  /* 0x3f80000004047421 */ /* 0x002fe20000010000 */
[----:B--2---:R-:W-:Y:S01]  /*50d0*/  FADD.FTZ R5, R5, 1 ;  /* 0x3f80000005057421 */ /* 0x004fe20000010000 */
[----:B0-----:R-:W-:-:S02]  /*50e0*/  HADD2.F32 R44, -RZ, R44.H0_H0 ;  /* 0x2000002cff2c7230 */ /* 0x001fc40000004100 */
        /* <DEDUP_REMOVED lines=25> */
[----:B------:R4:W-:Y:S04]  /*5280*/  STS.U16 [R96+0x380], R105 ;  /* 0x0003806960007388 */ /* 0x0009e80000000400 */
[----:B------:R-:W-:Y:S01]  /*5290*/  STS.U16 [R95+0x3c0], R104 ;  /* 0x0003c0685f007388 */ /* 0x000fe20000000400 */
[----:B------:R-:W-:-:S03]  /*52a0*/  NOP ;  /* 0x0000000000007918 */ /* 0x000fc60000000000 */
[----:B------:R-:W5:Y:S01]  /*52b0*/  LDS.U16 R60, [R94] ;  /* 0x000000005e3c7984 */ /* 0x000f620000000400 */
[----:B-1----:R-:W1:Y:S03]  /*52c0*/  MUFU.RCP R67, R106 ;  /* 0x0000006a00437308 */ /* 0x002e660000001000 */
[----:B------:R-:W5:Y:S04]  /*52d0*/  LDS.U16 R61, [R94+0x2] ;  /* 0x000002005e3d7984 */ /* 0x000f680000000400 */
[----:B------:R-:W5:Y:S04]  /*52e0*/  LDS.U16 R62, [R94+0x4] ;  /* 0x000004005e3e7984 */ /* 0x000f680000000400 */
[----:B------:R-:W5:Y:S01]  /*52f0*/  LDS.U16 R73, [R94+0x6] ;  /* 0x000006005e497984 */ /* 0x000f620000000400 */
[----:B------:R0:W-:Y:S03]  /*5300*/  MUFU.RCP R68, R4 ;  /* 0x0000000400447308 */ /* 0x0001e60000001000 */
[----:B------:R-:W5:Y:S01]  /*5310*/  LDS.U16 R76, [R94+0x8] ;  /* 0x000008005e4c7984 */ /* 0x000f620000000400 */
[----:B---3--:R-:W-:-:S03]  /*5320*/  FADD.FTZ R69, R107, 1 ;  /* 0x3f8000006b457421 */ /* 0x008fc60000010000 */
[----:B------:R-:W-:Y:S01]  /*5330*/  LDS.U16 R98, [R94+0xa] ;  /* 0x00000a005e627984 */ /* 0x000fe20000000400 */
[----:B------:R1:W-:Y:S01]  /*5340*/  MUFU.RCP R70, R5 ;  /* 0x0000000500467308 */ /* 0x0003e20000001000 */
[----:B0-----:R-:W-:Y:S01]  /*5350*/  FADD.FTZ R4, -R64, 1 ;  /* 0x3f80000040047421 */ /* 0x001fe20000010100 */
[----:B------:R-:W-:-:S06]  /*5360*/  FADD.FTZ R71, R109, 1 ;  /* 0x3f8000006d477421 */ /* 0x000fcc0000010000 */
[----:B------:R-:W-:Y:S01]  /*5370*/  MUFU.EX2 R110, R110 ;  /* 0x0000006e006e7308 */ /* 0x000fe20000000800 */
[----:B-1----:R-:W-:Y:S01]  /*5380*/  FADD.FTZ R5, -R67, 1 ;  /* 0x3f80000043057421 */ /* 0x002fe20000010100 */
[----:B--2---:R-:W-:Y:S01]  /*5390*/  FFMA.FTZ R102, R31, R4, 1 ;  /* 0x3f8000001f667423 */ /* 0x004fe20000010004 */
[----:B------:R-:W-:Y:S01]  /*53a0*/  FMUL.FTZ R112, R49, -1.4426950216293334961 ;  /* 0xbfb8aa3b31707820 */ /* 0x000fe20000410000 */
[----:B------:R-:W0:Y:S01]  /*53b0*/  LDS.U16 R4, [R94+0xc] ;  /* 0x00000c005e047984 */ /* 0x000e220000000400 */
[----:B----4-:R-:W-:Y:S01]  /*53c0*/  FFMA.FTZ R105, R30, R5, 1 ;  /* 0x3f8000001e697423 */ /* 0x010fe20000010005 */
[----:B------:R-:W-:Y:S02]  /*53d0*/  HADD2.F32 R100, -RZ, R100.H0_H0 ;  /* 0x20000064ff647230 */ /* 0x000fe40000004100 */
[----:B------:R-:W-:Y:S01]  /*53e0*/  FADD.FTZ R74, R108, 1 ;  /* 0x3f8000006c4a7421 */ /* 0x000fe20000010000 */
[----:B------:R-:W-:Y:S01]  /*53f0*/  HADD2.F32 R52, -RZ, R52.H0_H0 ;  /* 0x20000034ff347230 */ /* 0x000fe20000004100 */
[----:B------:R-:W-:Y:S01]  /*5400*/  LDS.U16 R121, [R94+0x1e] ;  /* 0x00001e005e797984 */ /* 0x000fe20000000400 */
[----:B-----5:R-:W-:Y:S01]  /*5410*/  HADD2.F32 R60, -RZ, R60.H0_H0 ;  /* 0x2000003cff3c7230 */ /* 0x020fe20000004100 */
[----:B------:R-:W1:Y:S04]  /*5420*/  MUFU.RCP R69, R69 ;  /* 0x0000004500457308 */ /* 0x000e680000001000 */
[----:B------:R-:W-:-:S04]  /*5430*/  FMUL.FTZ R5, R63, R60 ;  /* 0x0000003c3f057220 */ /* 0x000fc80000410000 */
[----:B------:R-:W-:-:S04]  /*5440*/  FMUL.FTZ R5, R64, R5 ;  /* 0x0000000540057220 */ /* 0x000fc80000410000 */
[----:B------:R-:W-:Y:S02]  /*5450*/  FMUL.FTZ R122, R5, R102 ;  /* 0x00000066057a7220 */ /* 0x000fe40000410000 */
[----:B------:R-:W2:Y:S01]  /*5460*/  LDS.U16 R5, [R94+0xe] ;  /* 0x00000e005e057984 */ /* 0x000ea20000000400 */
[----:B------:R-:W-:Y:S02]  /*5470*/  HADD2.F32 R61, -RZ, R61.H0_H0 ;  /* 0x2000003dff3d7230 */ /* 0x000fe40000004100 */
[----:B------:R-:W-:Y:S02]  /*5480*/  HADD2.F32 R62, -RZ, R62.H0_H0 ;  /* 0x2000003eff3e7230 */ /* 0x000fe40000004100 */
[----:B-1----:R-:W-:Y:S01]  /*5490*/  FADD.FTZ R107, -R69, 1 ;  /* 0x3f800000456b7421 */ /* 0x002fe20000010100 */
        /* <DEDUP_REMOVED lines=11> */
[----:B------:R-:W3:Y:S01]  /*5550*/  LDS.U16 R111, [R94+0x10] ;  /* 0x000010005e6f7984 */ /* 0x000ee20000000400 */
        /* <DEDUP_REMOVED lines=14> */
[----:B------:R-:W2:Y:S01]  /*5640*/  MUFU.RCP R74, R74 ;  /* 0x0000004a004a7308 */ /* 0x000ea20000001000 */
        /* <DEDUP_REMOVED lines=25> */
[----:B--2---:R-:W-:Y:S02]  /*57e0*/  HADD2.F32 R29, -RZ, R5.H0_H0 ;  /* 0x20000005ff1d7230 */ /* 0x004fe40000004100 */
[----:B------:R-:W-:-:S05]  /*57f0*/  FADD.FTZ R110, -R74, 1 ;  /* 0x3f8000004a6e7421 */ /* 0x000fca0000010100 */
[----:B------:R2:W4:Y:S01]  /*5800*/  MUFU.EX2 R120, R118 ;  /* 0x0000007600787308 */ /* 0x0005220000000800 */
[----:B------:R-:W-:Y:S01]  /*5810*/  FMUL.FTZ R109, R103, R98 ;  /* 0x00000062676d7220 */ /* 0x000fe20000410000 */
[----:B---3--:R-:W-:Y:S06]  /*5820*/  LDS.U16 R116, [R94+0x14] ;  /* 0x000014005e747984 */ /* 0x008fec0000000400 */
[----:B------:R3:W-:Y:S01]  /*5830*/  MUFU.EX2 R131, R119 ;  /* 0x0000007700837308 */ /* 0x0007e20000000800 */
[----:B--2---:R-:W2:Y:S01]  /*5840*/  LDS.U16 R118, [R94+0x16] ;  /* 0x000016005e767984 */ /* 0x004ea20000000400 */
[----:B------:R-:W-:Y:S01]  /*5850*/  FMUL.FTZ R128, R107, R112 ;  /* 0x000000706b807220 */ /* 0x000fe20000410000 */
[----:B-----5:R-:W-:-:S05]  /*5860*/  FADD.FTZ R5, -R99, 1 ;  /* 0x3f80000063057421 */ /* 0x020fca0000010100 */
[----:B------:R-:W5:Y:S01]  /*5870*/  MUFU.EX2 R113, R113 ;  /* 0x0000007100717308 */ /* 0x000f620000000800 */
[----:B---3--:R-:W3:Y:S01]  /*5880*/  LDS.U16 R119, [R94+0x18] ;  /* 0x000018005e777984 */ /* 0x008ee20000000400 */
        /* <DEDUP_REMOVED lines=36> */
[----:B--2---:R-:W-:Y:S02]  /*5ad0*/  HADD2.F32 R26, -RZ, R118.H0_H0 ;  /* 0x20000076ff1a7230 */ /* 0x004fe40000004100 */
[----:B---3--:R-:W-:Y:S01]  /*5ae0*/  HADD2.F32 R27, -RZ, R119.H0_H0 ;  /* 0x20000077ff1b7230 */ /* 0x008fe20000004100 */
        /* <DEDUP_REMOVED lines=283> */
.L_x_8284:
        /* <DEDUP_REMOVED lines=111> */
.L_x_8383:
[----:B------:R-:W-:Y:S01]  /*7390*/  SHF.L.U32 R124, R197, 0x5, RZ ;  /* 0x00000005c57c7819 */ /* 0x000fe200000006ff */
[----:B0-----:R-:W-:Y:S01]  /*73a0*/  HFMA2 R63, -RZ, RZ, 0, 0 ;  /* 0x00000000ff3f7431 */ /* 0x001fe200000001ff */
[----:B01----:R-:W-:Y:S02]  /*73b0*/  MOV R65, UR44 ;  /* 0x0000002c00417c02 */ /* 0x003fe40008000f00 */
        /* <DEDUP_REMOVED lines=440> */
[----:B------:R-:W-:Y:S01]  /*8f40*/  ULEA.HI UR27, UR26, UR26, URZ, 0x1 ;  /* 0x0000001a1a1b7291 */ /* 0x000fe2000f8f08ff */
[----:B------:R0:W-:Y:S03]  /*8f50*/  MUFU.SIN R146, R70 ;  /* 0x0000004600927308 */ /* 0x0001e60000000400 */
[----:B------:R-:W-:Y:S01]  /*8f60*/  ULOP3.LUT UR27, UR27, 0xfffffe, URZ, 0xc0, !UPT ;  /* 0x00fffffe1b1b7892 */ /* 0x000fe2000f8ec0ff */
[C---:B0-----:R-:W-:Y:S01]  /*8f70*/  FMUL.FTZ R70, R62.reuse, R90 ;  /* 0x0000005a3e467220 */ /* 0x041fe20000410000 */
[----:B------:R-:W-:-:S02]  /*8f80*/  FMUL.FTZ R62, R62, R93 ;  /* 0x0000005d3e3e7220 */ /* 0x000fc40000410000 */
[----:B------:R-:W-:-:S04]  /*8f90*/  UIADD3 UR26, UPT, UPT, UR26, -UR27, URZ ;  /* 0x8000001b1a1a7290 */ /* 0x000fc8000fffe0ff */
[----:B------:R-:W0:Y:S01]  /*8fa0*/  MUFU.EX2 R62, R62 ;  /* 0x0000003e003e7308 */ /* 0x000e220000000800 */
[----:B------:R-:W-:Y:S01]  /*8fb0*/  ULEA UR26, UR26, UR8, 0x8 ;  /* 0x000000081a1a7291 */ /* 0x000fe2000f8e40ff */
        /* <DEDUP_REMOVED lines=93> */
.L_x_8287:
[----:B------:R-:W-:-:S06]  /*9590*/  LEA R114, R197, UR25, 0x3 ;  /* 0x00000019c5727c11 */ /* 0x000fcc000f8e18ff */
[----:B------:R-:W0:Y:S02]  /*95a0*/  LDS.64 R114, [R114+0x49e8] ;  /* 0x0049e80072727984 */ /* 0x000e240000000a00 */
.L_x_8288:
[----:B------:R-:W-:Y:S05]  /*95b0*/  BSYNC.RECONVERGENT B0 ;  /* 0x0000000000007941 */ /* 0x000fea0003800200 */
.L_x_8286:
        /* <DEDUP_REMOVED lines=10> */
[----:B------:R-:W-:Y:S01]  /*9660*/  FMUL.FTZ R68, R168, R66 ;  /* 0x00000042a8447220 */ /* 0x000fe20000410000 */
        /* <DEDUP_REMOVED lines=14> */
[-C--:B------:R-:W-:Y:S01]  /*9750*/  FMUL.FTZ R203, R117, R91.reuse ;  /* 0x0000005b75cb7220 */ /* 0x080fe20000410000 */
[----:B------:R-:W-:Y:S01]  /*9760*/  FMUL.FTZ R204, R116, R91 ;  /* 0x0000005b74cc7220 */ /* 0x000fe20000410000 */
[-C--:B------:R-:W-:Y:S01]  /*9770*/  FMUL.FTZ R205, R112, R90.reuse ;  /* 0x0000005a70cd7220 */ /* 0x080fe20000410000 */
        /* <DEDUP_REMOVED lines=14> */
[-C--:B------:R-:W-:Y:S01]  /*9860*/  FMUL.FTZ R209, R108, R88.reuse ;  /* 0x000000586cd17220 */ /* 0x080fe20000410000 */
[----:B------:R-:W-:Y:S01]  /*9870*/  FFMA.FTZ R70, R165, R69, R70 ;  /* 0x00000045a5467223 */ /* 0x000fe20000010046 */
[C---:B------:R-:W-:Y:S01]  /*9880*/  FMUL.FTZ R66, R164.reuse, R65 ;  /* 0x00000041a4427220 */ /* 0x040fe20000410000 */
        /* <DEDUP_REMOVED lines=9> */
[----:B------:R-:W-:Y:S01]  /*9920*/  FMUL.FTZ R65, R162, R66 ;  /* 0x00000042a2417220 */ /* 0x000fe20000410000 */
[----:B------:R-:W-:Y:S01]  /*9930*/  FFMA.FTZ R71, R165, R71, -R64 ;  /* 0x00000047a5477223 */ /* 0x000fe20000010840 */
[----:B------:R-:W-:Y:S01]  /*9940*/  FMUL.FTZ R213, R104, R86 ;  /* 0x0000005668d57220 */ /* 0x000fe20000410000 */
[CC--:B------:R-:W-:Y:S01]  /*9950*/  FMUL.FTZ R64, R162.reuse, R68.reuse ;  /* 0x00000044a2407220 */ /* 0x0c0fe20000410000 */
        /* <DEDUP_REMOVED lines=92> */
[-C--:B------:R-:W-:Y:S01]  /*9f20*/  FMUL.FTZ R66, R150, R67.reuse ;  /* 0x0000004396427220 */ /* 0x080fe20000410000 */
[-C--:B------:R-:W-:Y:S01]  /*9f30*/  FMUL.FTZ R229, R186, R78.reuse ;  /* 0x0000004ebae57220 */ /* 0x080fe20000410000 */
[----:B------:R-:W-:Y:S01]  /*9f40*/  FMUL.FTZ R230, R187, R78 ;  /* 0x0000004ebbe67220 */ /* 0x000fe20000410000 */
[C---:B------:R-:W-:Y:S01]  /*9f50*/  FFMA.FTZ R67, R151.reuse, R67, -R64 ;  /* 0x0000004397437223 */ /* 0x040fe20000010840 */
[C---:B------:R-:W-:Y:S01]  /*9f60*/  FMUL.FTZ R64, R142.reuse, R69 ;  /* 0x000000458e407220 */ /* 0x040fe20000410000 */
[----:B------:R-:W-:Y:S01]  /*9f70*/  FFMA.FTZ R66, R151, R65, R66 ;  /* 0x0000004197427223 */ /* 0x000fe20000010042 */
[----:B------:R-:W-:Y:S01]  /*9f80*/  LEA R198, R197, UR25, 0x4 ;  /* 0x00000019c5c67c11 */ /* 0x000fe2000f8e20ff */
[----:B------:R-:W-:Y:S01]  /*9f90*/  FFMA.FTZ R67, R39, R220, R67 ;  /* 0x000000dc27437223 */ /* 0x000fe20000010043 */
[-C--:B------:R-:W-:Y:S01]  /*9fa0*/  FFMA.FTZ R64, R143, R68.reuse, -R64 ;  /* 0x000000448f407223 */ /* 0x080fe20000010840 */
[----:B------:R-:W-:Y:S01]  /*9fb0*/  FMUL.FTZ R68, R142, R68 ;  /* 0x000000448e447220 */ /* 0x000fe20000410000 */
[----:B------:R-:W-:Y:S01]  /*9fc0*/  FFMA.FTZ R66, R39, R219, R66 ;  /* 0x000000db27427223 */ /* 0x000fe20000010042 */
[----:B------:R-:W-:-:S02]  /*9fd0*/  LOP3.LUT R2, R2, 0xfffffffd, RZ, 0xc0, !PT ;  /* 0xfffffffd02027812 */ /* 0x000fc400078ec0ff */
[----:B------:R-:W-:Y:S01]  /*9fe0*/  FFMA.FTZ R65, R143, R69, R68 ;  /* 0x000000458f417223 */ /* 0x000fe20000010044 */
[CC--:B------:R-:W-:Y:S01]  /*9ff0*/  FMUL.FTZ R68, R148.reuse, R66.reuse ;  /* 0x0000004294447220 */ /* 0x0c0fe20000410000 */
[-C--:B------:R-:W-:Y:S01]  /*a000*/  FMUL.FTZ R69, R148, R67.reuse ;  /* 0x0000004394457220 */ /* 0x080fe20000410000 */
[----:B------:R-:W-:Y:S02]  /*a010*/  @P2 LOP3.LUT R2, R2, 0x2, RZ, 0xfc, !PT ;  /* 0x0000000202022812 */ /* 0x000fe400078efcff */
        /* <DEDUP_REMOVED lines=118> */
.L_x_8411:
        /* <DEDUP_REMOVED lines=13> */
.L_x_8414:
[----:B------:R-:W-:-:S03]  /*a850*/  UMOV UR26, 0xffffffff ;  /* 0xffffffff001a7882 */ /* 0x000fc60000000000 */
[----:B------:R-:W-:Y:S05]  /*a860*/  BRA.DIV UR26, `(.L_x_8292) ;  /* 0x000000861ae07947 */ /* 0x000fea000b800000 */
.L_x_8417:
[----:B------:R-:W-:-:S03]  /*a870*/  UMOV UR26, 0xffffffff ;  /* 0xffffffff001a7882 */ /* 0x000fc60000000000 */
[----:B------:R-:W-:Y:S05]  /*a880*/  BRA.DIV UR26, `(.L_x_8293) ;  /* 0x0000008a1a007947 */ /* 0x000fea000b800000 */
.L_x_8420:
[----:B------:R-:W-:-:S03]  /*a890*/  UMOV UR26, 0xffffffff ;  /* 0xffffffff001a7882 */ /* 0x000fc60000000000 */
[----:B------:R-:W-:Y:S05]  /*a8a0*/  BRA.DIV UR26, `(.L_x_8294) ;  /* 0x0000008a1a207947 */ /* 0x000fea000b800000 */
.L_x_8423:
        /* <DEDUP_REMOVED lines=10> */
.L_x_8433:
        /* <DEDUP_REMOVED lines=23> */
.L_x_8289:
        /* <DEDUP_REMOVED lines=169> */
[----:B------:R-:W-:Y:S01]  /*b550*/  FADD.FTZ R67, R184, R67 ;  /* 0x00000043b8437221 */ /* 0x000fe20000010000 */
[-C--:B------:R-:W-:Y:S02]  /*b560*/  FMUL.FTZ R69, R168, R199.reuse ;  /* 0x000000c7a8457220 */ /* 0x080fe40000410000 */
[----:B------:R-:W-:Y:S01]  /*b570*/  FFMA.FTZ R68, R169, R199, -R68 ;  /* 0x000000c7a9447223 */ /* 0x000fe20000010844 */
[----:B------:R-:W0:Y:S03]  /*b580*/  @!P0 LDS.128 R60, [UR26+0x4be0] ;  /* 0x004be01aff3c8984 */ /* 0x000e260008000c00 */
[----:B------:R-:W-:Y:S01]  /*b590*/  FFMA.FTZ R202, R75, R202, R68 ;  /* 0x000000ca4bca7223 */ /* 0x000fe20000010044 */
[----:B------:R1:W-:Y:S02]  /*b5a0*/  STS.128 [R198+0x35e0], R64 ;  /* 0x0035e040c6007388 */ /* 0x0003e40000000c00 */
[----:B-1----:R-:W-:-:S04]  /*b5b0*/  FFMA.FTZ R64, R169, R200, R69 ;  /* 0x000000c8a9407223 */ /* 0x002fc80000010045 */
        /* <DEDUP_REMOVED lines=108> */
.L_x_8438:
        /* <DEDUP_REMOVED lines=13> */
.L_x_8299:
[----:B------:R-:W-:Y:S05]  /*bd50*/  BSYNC.RECONVERGENT B0 ;  /* 0x0000000000007941 */ /* 0x000fea0003800200 */
.L_x_8298:
[----:B------:R-:W-:Y:S01]  /*bd60*/  UMOV UR26, 0xffffffff ;  /* 0xffffffff001a7882 */ /* 0x000fe20000000000 */
[----:B------:R-:W-:Y:S02]  /*bd70*/  ISETP.GT.U32.AND P2, PT, R98, 0x1d, PT ;  /* 0x0000001d6200780c */ /* 0x000fe40003f44070 */
[----:B------:R-:W-:Y:S11]  /*bd80*/  BRA.DIV UR26, `(.L_x_8300) ;  /* 0x0000007a1a3c7947 */ /* 0x000ff6000b800000 */
[----:B-1----:R1:W0:Y:S04]  /*bd90*/  SHFL.DOWN PT, R69, R245, 0x2, 0x1f ;  /* 0x08401f00f5457f89 */ /* 0x00222800000e0000 */
[----:B--2---:R1:W2:Y:S04]  /*bda0*/  SHFL.DOWN PT, R70, R246, 0x2, 0x1f ;  /* 0x08401f00f6467f89 */ /* 0x0042a800000e0000 */
[----:B---3--:R1:W3:Y:S04]  /*bdb0*/  SHFL.DOWN PT, R123, R247, 0x2, 0x1f ;  /* 0x08401f00f77b7f89 */ /* 0x0082e800000e0000 */
[----:B------:R1:W0:Y:S02]  /*bdc0*/  SHFL.DOWN PT, R71, R248, 0x2, 0x1f ;  /* 0x08401f00f8477f89 */ /* 0x00022400000e0000 */
.L_x_8444:
        /* <DEDUP_REMOVED lines=13> */
.L_x_8302:
[----:B------:R-:W-:Y:S05]  /*bea0*/  BSYNC.RECONVERGENT B0 ;  /* 0x0000000000007941 */ /* 0x000fea0003800200 */
.L_x_8301:
[----:B------:R-:W-:Y:S01]  /*beb0*/  UMOV UR26, 0xffffffff ;  /* 0xffffffff001a7882 */ /* 0x000fe20000000000 */
[----:B------:R-:W-:Y:S02]  /*bec0*/  ISETP.GT.U32.AND P2, PT, R98, 0x1b, PT ;  /* 0x0000001b6200780c */ /* 0x000fe40003f44070 */
[----:B------:R-:W-:Y:S11]  /*bed0*/  BRA.DIV UR26, `(.L_x_8303) ;  /* 0x0000007a1a5c7947 */ /* 0x000ff6000b800000 */
[----:B0-----:R0:W0:Y:S04]  /*bee0*/  SHFL.DOWN PT, R69, R245, 0x4, 0x1f ;  /* 0x08801f00f5457f89 */ /* 0x00102800000e0000 */
[----:B--2---:R2:W0:Y:S04]  /*bef0*/  SHFL.DOWN PT, R70, R246, 0x4, 0x1f ;  /* 0x08801f00f6467f89 */ /* 0x00442800000e0000 */
[----:B---3--:R2:W3:Y:S04]  /*bf00*/  SHFL.DOWN PT, R123, R247, 0x4, 0x1f ;  /* 0x08801f00f77b7f89 */ /* 0x0084e800000e0000 */
[----:B------:R2:W0:Y:S02]  /*bf10*/  SHFL.DOWN PT, R71, R248, 0x4, 0x1f ;  /* 0x08801f00f8477f89 */ /* 0x00042400000e0000 */
.L_x_8450:
        /* <DEDUP_REMOVED lines=13> */
.L_x_8305:
[----:B------:R-:W-:Y:S05]  /*bff0*/  BSYNC.RECONVERGENT B0 ;  /* 0x0000000000007941 */ /* 0x000fea0003800200 */
.L_x_8304:
[----:B------:R-:W-:Y:S01]  /*c000*/  UMOV UR26, 0xffffffff ;  /* 0xffffffff001a7882 */ /* 0x000fe20000000000 */
[----:B------:R-:W-:Y:S02]  /*c010*/  ISETP.GT.U32.AND P2, PT, R98, 0x17, PT ;  /* 0x000000176200780c */ /* 0x000fe40003f44070 */
[----:B------:R-:W-:Y:S11]  /*c020*/  BRA.DIV UR26, `(.L_x_8306) ;  /* 0x0000007a1a7c7947 */ /* 0x000ff6000b800000 */
[----:B0-----:R0:W0:Y:S04]  /*c030*/  SHFL.DOWN PT, R69, R245, 0x8, 0x1f ;  /* 0x09001f00f5457f89 */ /* 0x00102800000e0000 */
[----:B------:R0:W0:Y:S04]  /*c040*/  SHFL.DOWN PT, R70, R246, 0x8, 0x1f ;  /* 0x09001f00f6467f89 */ /* 0x00002800000e0000 */
[----:B---3--:R3:W0:Y:S04]  /*c050*/  SHFL.DOWN PT, R123, R247, 0x8, 0x1f ;  /* 0x09001f00f77b7f89 */ /* 0x00862800000e0000 */
[----:B------:R3:W0:Y:S02]  /*c060*/  SHFL.DOWN PT, R71, R248, 0x8, 0x1f ;  /* 0x09001f00f8477f89 */ /* 0x00062400000e0000 */
.L_x_8456:
        /* <DEDUP_REMOVED lines=13> */
.L_x_8308:
[----:B------:R-:W-:Y:S05]  /*c140*/  BSYNC.RECONVERGENT B0 ;  /* 0x0000000000007941 */ /* 0x000fea0003800200 */
.L_x_8307:
[----:B------:R-:W-:Y:S01]  /*c150*/  UMOV UR26, 0xffffffff ;  /* 0xffffffff001a7882 */ /* 0x000fe20000000000 */
[----:B------:R-:W-:Y:S02]  /*c160*/  ISETP.GT.U32.AND P2, PT, R98, 0xf, PT ;  /* 0x0000000f6200780c */ /* 0x000fe40003f44070 */
[----:B------:R-:W-:Y:S11]  /*c170*/  BRA.DIV UR26, `(.L_x_8309) ;  /* 0x0000007a1a9c7947 */ /* 0x000ff6000b800000 */
[----:B0-----:R0:W0:Y:S04]  /*c180*/  SHFL.DOWN PT, R69, R245, 0x10, 0x1f ;  /* 0x0a001f00f5457f89 */ /* 0x00102800000e0000 */
[----:B------:R0:W0:Y:S04]  /*c190*/  SHFL.DOWN PT, R70, R246, 0x10, 0x1f ;  /* 0x0a001f00f6467f89 */ /* 0x00002800000e0000 */
[----:B------:R0:W0:Y:S04]  /*c1a0*/  SHFL.DOWN PT, R123, R247, 0x10, 0x1f ;  /* 0x0a001f00f77b7f89 */ /* 0x00002800000e0000 */
[----:B------:R0:W0:Y:S02]  /*c1b0*/  SHFL.DOWN PT, R71, R248, 0x10, 0x1f ;  /* 0x0a001f00f8477f89 */ /* 0x00002400000e0000 */
.L_x_8462:
        /* <DEDUP_REMOVED lines=13> */
.L_x_8311:
[----:B------:R-:W-:Y:S05]  /*c290*/  BSYNC.RECONVERGENT B0 ;  /* 0x0000000000007941 */ /* 0x000fea0003800200 */
.L_x_8310:
        /* <DEDUP_REMOVED lines=25> */
.L_x_8476:
        /* <DEDUP_REMOVED lines=13> */
.L_x_8314:
[----:B------:R-:W-:Y:S05]  /*c500*/  BSYNC.RECONVERGENT B0 ;  /* 0x0000000000007941 */ /* 0x000fea0003800200 */
.L_x_8313:
        /* <DEDUP_REMOVED lines=16> */
.L_x_8296:
        /* <DEDUP_REMOVED lines=53> */
[----:B------:R-:W-:Y:S01]  /*c960*/  FADD.FTZ R170, R170, R185 ;  /* 0x000000b9aaaa7221 */ /* 0x000fe20000010000 */
[----:B------:R-:W-:Y:S01]  /*c970*/  FFMA.FTZ R61, R11, R214, R122 ;  /* 0x000000d60b3d7223 */ /* 0x000fe2000001007a */
[----:B------:R-:W-:Y:S01]  /*c980*/  FFMA.FTZ R69, R112, -R69, R205 ;  /* 0x8000004570457223 */ /* 0x000fe200000100cd */
[----:B------:R-:W-:Y:S01]  /*c990*/  FFMA.FTZ R205, R15, -R205, R204 ;  /* 0x800000cd0fcd7223 */ /* 0x000fe200000100cc */
[----:B------:R-:W-:Y:S01]  /*c9a0*/  FMUL.FTZ R196, R142, R170 ;  /* 0x000000aa8ec47220 */ /* 0x000fe20000410000 */
[----:B------:R-:W-:Y:S01]  /*c9b0*/  FFMA.FTZ R198, R10, R215, R61 ;  /* 0x000000d70ac67223 */ /* 0x000fe2000001003d */
[-C--:B------:R-:W-:Y:S01]  /*c9c0*/  FFMA.FTZ R207, -R111, R70.reuse, R207 ;  /* 0x000000466fcf7223 */ /* 0x080fe200000101cf */
[----:B------:R-:W-:Y:S01]  /*c9d0*/  FFMA.FTZ R70, R110, -R70, R208 ;  /* 0x800000466e467223 */ /* 0x000fe200000100d0 */
[----:B------:R-:W-:Y:S01]  /*c9e0*/  FFMA.FTZ R208, R14, -R208, R205 ;  /* 0x800000d00ed07223 */ /* 0x000fe200000100cd */
[----:B------:R-:W-:Y:S01]  /*c9f0*/  FFMA.FTZ R61, R9, R218, R198 ;  /* 0x000000da093d7223 */ /* 0x000fe200000100c6 */
[----:B------:R-:W-:Y:S01]  /*ca00*/  FFMA.FTZ R210, -R109, R71, R210 ;  /* 0x000000476dd27223 */ /* 0x000fe200000101d2 */
[----:B------:R-:W-:Y:S01]  /*ca10*/  FMUL.FTZ R114, R48, R87 ;  /* 0x0000005730727220 */ /* 0x000fe20000410000 */
[----:B------:R-:W-:Y:S01]  /*ca20*/  FMUL.FTZ R200, R34, R78 ;  /* 0x0000004e22c87220 */ /* 0x000fe20000410000 */
[----:B------:R-:W-:Y:S01]  /*ca30*/  FFMA.FTZ R198, R8, R220, R61 ;  /* 0x000000dc08c67223 */ /* 0x000fe2000001003d */
[-C--:B------:R-:W-:Y:S01]  /*ca40*/  FFMA.FTZ R220, -R99, R63.reuse, R220 ;  /* 0x0000003f63dc7223 */ /* 0x080fe200000101dc */
[----:B------:R-:W-:Y:S01]  /*ca50*/  FFMA.FTZ R61, R124, -R63, R219 ;  /* 0x8000003f7c3d7223 */ /* 0x000fe200000100db */
[----:B------:R-:W-:Y:S01]  /*ca60*/  FMUL.FTZ R63, R140, R67 ;  /* 0x000000438c3f7220 */ /* 0x000fe20000410000 */
[----:B------:R-:W-:Y:S01]  /*ca70*/  FFMA.FTZ R185, R7, R222, R198 ;  /* 0x000000de07b97223 */ /* 0x000fe200000100c6 */
[----:B------:R-:W-:Y:S01]  /*ca80*/  FFMA.FTZ R71, R108, -R71, R209 ;  /* 0x800000476c477223 */ /* 0x000fe200000100d1 */
[----:B------:R-:W-:Y:S01]  /*ca90*/  FFMA.FTZ R209, R13, -R209, R208 ;  /* 0x800000d10dd17223 */ /* 0x000fe200000100d0 */
[----:B------:R-:W-:Y:S01]  /*caa0*/  FFMA.FTZ R140, R141, R62, R63 ;  /* 0x0000003e8d8c7223 */ /* 0x000fe2000001003f */
[-C--:B------:R-:W-:Y:S01]  /*cab0*/  FFMA.FTZ R211, -R107, R114.reuse, R211 ;  /* 0x000000726bd37223 */ /* 0x080fe200000101d3 */
[----:B------:R-:W-:Y:S01]  /*cac0*/  FFMA.FTZ R114, R106, -R114, R212 ;  /* 0x800000726a727223 */ /* 0x000fe200000100d4 */
[----:B------:R-:W-:Y:S01]  /*cad0*/  FFMA.FTZ R212, R12, -R212, R209 ;  /* 0x800000d40cd47223 */ /* 0x000fe200000100d1 */
[----:B------:R-:W-:Y:S01]  /*cae0*/  FADD.FTZ R140, R125, R140 ;  /* 0x0000008c7d8c7221 */ /* 0x000fe20000010000 */
[----:B------:R-:W-:Y:S01]  /*caf0*/  FMUL.FTZ R209, R67, R78 ;  /* 0x0000004e43d17220 */ /* 0x000fe20000410000 */
[----:B------:R-:W-:Y:S01]  /*cb00*/  FMUL.FTZ R63, R38, R82 ;  /* 0x00000052263f7220 */ /* 0x000fe20000410000 */
[----:B------:R-:W-:Y:S01]  /*cb10*/  FFMA.FTZ R218, -R101, R123, R218 ;  /* 0x0000007b65da7223 */ /* 0x000fe200000101da */
[-C--:B------:R-:W-:Y:S01]  /*cb20*/  FMUL.FTZ R141, R142, R140.reuse ;  /* 0x0000008c8e8d7220 */ /* 0x080fe20000410000 */
[----:B------:R-:W-:Y:S01]  /*cb30*/  FFMA.FTZ R125, R143, R140, R196 ;  /* 0x0000008c8f7d7223 */ /* 0x000fe200000100c4 */
[----:B------:R-:W-:Y:S01]  /*cb40*/  FFMA.FTZ R196, R6, R224, R185 ;  /* 0x000000e006c47223 */ /* 0x000fe200000100b9 */
[----:B------:R-:W-:Y:S01]  /*cb50*/  FMUL.FTZ R185, R35, R79 ;  /* 0x0000004f23b97220 */ /* 0x000fe20000410000 */
[----:B------:R-:W-:Y:S01]  /*cb60*/  FFMA.FTZ R142, R143, R170, -R141 ;  /* 0x000000aa8f8e7223 */ /* 0x000fe2000001088d */
[----:B------:R-:W-:Y:S01]  /*cb70*/  FADD.FTZ R126, R126, R125 ;  /* 0x0000007d7e7e7221 */ /* 0x000fe20000010000 */
[----:B------:R-:W-:Y:S01]  /*cb80*/  FFMA.FTZ R143, R5, R226, R196 ;  /* 0x000000e2058f7223 */ /* 0x000fe200000100c4 */
[----:B------:R-:W-:Y:S01]  /*cb90*/  FMUL.FTZ R141, R36, R80 ;  /* 0x00000050248d7220 */ /* 0x000fe20000410000 */
[----:B------:R-:W-:Y:S01]  /*cba0*/  FADD.FTZ R171, R171, R142 ;  /* 0x0000008eabab7221 */ /* 0x000fe20000010000 */
[----:B------:R-:W-:Y:S01]  /*cbb0*/  FMUL.FTZ R125, R37, R81 ;  /* 0x00000051257d7220 */ /* 0x000fe20000410000 */
[----:B------:R-:W-:Y:S01]  /*cbc0*/  FFMA.FTZ R222, -R195, R63, R222 ;  /* 0x0000003fc3de7223 */ /* 0x000fe200000101de */
[----:B------:R-:W-:Y:S01]  /*cbd0*/  FFMA.FTZ R226, -R191, R141, R226 ;  /* 0x0000008dbfe27223 */ /* 0x000fe200000101e2 */
[C---:B------:R-:W-:Y:S01]  /*cbe0*/  FMUL.FTZ R142, R144.reuse, R171 ;  /* 0x000000ab908e7220 */ /* 0x040fe20000410000 */
[-C--:B------:R-:W-:Y:S01]  /*cbf0*/  FMUL.FTZ R144, R144, R126.reuse ;  /* 0x0000007e90907220 */ /* 0x080fe20000410000 */
[C---:B------:R-:W-:Y:S01]  /*cc00*/  FFMA.FTZ R141, R190.reuse, -R141, R225 ;  /* 0x8000008dbe8d7223 */ /* 0x040fe200000100e1 */
[-C--:B------:R-:W-:Y:S01]  /*cc10*/  FMUL.FTZ R190, R190, R171.reuse ;  /* 0x000000abbebe7220 */ /* 0x080fe20000410000 */
[C---:B------:R-:W-:Y:S01]  /*cc20*/  FFMA.FTZ R142, R145.reuse, R126, R142 ;  /* 0x0000007e918e7223 */ /* 0x040fe2000001008e */
[----:B------:R-:W-:Y:S01]  /*cc30*/  FFMA.FTZ R145, R145, R171, -R144 ;  /* 0x000000ab91917223 */ /* 0x000fe20000010890 */
[----:B------:R-:W-:Y:S01]  /*cc40*/  FFMA.FTZ R144, R4, R228, R143 ;  /* 0x000000e404907223 */ /* 0x000fe2000001008f */
[----:B------:R-:W-:Y:S01]  /*cc50*/  FFMA.FTZ R228, -R189, R185, R228 ;  /* 0x000000b9bde47223 */ /* 0x000fe200000101e4 */
[----:B------:R-:W-:Y:S01]  /*cc60*/  FADD.FTZ R142, R127, R142 ;  /* 0x0000008e7f8e7221 */ /* 0x000fe20000010000 */
[----:B------:R-:W-:Y:S01]  /*cc70*/  FADD.FTZ R172, R172, R145 ;  /* 0x00000091acac7221 */ /* 0x000fe20000010000 */
[C---:B------:R-:W-:Y:S01]  /*cc80*/  FMUL.FTZ R145, R186.reuse, R67 ;  /* 0x00000043ba917220 */ /* 0x040fe20000410000 */
[----:B------:R-:W-:Y:S01]  /*cc90*/  FFMA.FTZ R186, R186, -R200, R229 ;  /* 0x800000c8baba7223 */ /* 0x000fe200000100e5 */
[C---:B------:R-:W-:Y:S01]  /*cca0*/  FMUL.FTZ R127, R146.reuse, R142 ;  /* 0x0000008e927f7220 */ /* 0x040fe20000410000 */
[----:B------:R-:W-:Y:S01]  /*ccb0*/  FMUL.FTZ R198, R146, R172 ;  /* 0x000000ac92c67220 */ /* 0x000fe20000410000 */
[C---:B------:R-:W-:Y:S01]  /*ccc0*/  FFMA.FTZ R185, R188.reuse, -R185, R227 ;  /* 0x800000b9bcb97223 */ /* 0x040fe200000100e3 */
[----:B------:R-:W-:Y:S01]  /*ccd0*/  FMUL.FTZ R188, R188, R170 ;  /* 0x000000aabcbc7220 */ /* 0x000fe20000410000 */
[C---:B------:R-:W-:Y:S01]  /*cce0*/  FFMA.FTZ R146, R147.reuse, R172, -R127 ;  /* 0x000000ac93927223 */ /* 0x040fe2000001087f */
[----:B------:R-:W-:Y:S01]  /*ccf0*/  FFMA.FTZ R143, R147, R142, R198 ;  /* 0x0000008e938f7223 */ /* 0x000fe200000100c6 */
[C---:B------:R-:W-:Y:S01]  /*cd00*/  FFMA.FTZ R127, -R187.reuse, R200, R230 ;  /* 0x000000c8bb7f7223 */ /* 0x040fe200000101e6 */
[----:B------:R-:W-:Y:S01]  /*cd10*/  FFMA.FTZ R187, R187, R62, R145 ;  /* 0x0000003ebbbb7223 */ /* 0x000fe20000010091 */
[----:B------:R-:W-:Y:S01]  /*cd20*/  FADD.FTZ R173, R173, R146 ;  /* 0x00000092adad7221 */ /* 0x000fe20000010000 */
[----:B------:R-:W-:Y:S01]  /*cd30*/  FADD.FTZ R143, R128, R143 ;  /* 0x0000008f808f7221 */ /* 0x000fe20000010000 */
        /* <DEDUP_REMOVED lines=9> */
[----:B------:R-:W-:Y:S01]  /*cdd0*/  FMUL.FTZ R62, R186, R209 ;  /* 0x000000d1ba3e7220 */ /* 0x000fe20000410000 */
[----:B------:R-:W-:Y:S01]  /*cde0*/  FADD.FTZ R148, R129, R148 ;  /* 0x0000009481947221 */ /* 0x000fe20000010000 */
[----:B------:R-:W-:Y:S01]  /*cdf0*/  FADD.FTZ R174, R174, R149 ;  /* 0x00000095aeae7221 */ /* 0x000fe20000010000 */
[----:B------:R-:W-:Y:S01]  /*ce00*/  FMUL.FTZ R146, R186, R205 ;  /* 0x000000cdba927220 */ /* 0x000fe20000410000 */
[-C--:B------:R-:W-:Y:S01]  /*ce10*/  FFMA.FTZ R145, R127, R67.reuse, R62 ;  /* 0x000000437f917223 */ /* 0x080fe2000001003e */
[C---:B------:R-:W-:Y:S01]  /*ce20*/  FMUL.FTZ R149, R150.reuse, R148 ;  /* 0x0000009496957220 */ /* 0x040fe20000410000 */
[----:B------:R-:W-:Y:S01]  /*ce30*/  FMUL.FTZ R62, R150, R174 ;  /* 0x000000ae963e7220 */ /* 0x000fe20000410000 */
[-C--:B------:R-:W-:Y:S01]  /*ce40*/  FMUL.FTZ R186, R186, R67.reuse ;  /* 0x00000043baba7220 */ /* 0x080fe20000410000 */
[----:B------:R-:W-:Y:S01]  /*ce50*/  FFMA.FTZ R150, R189, R140, R188 ;  /* 0x0000008cbd967223 */ /* 0x000fe200000100bc */
[----:B------:R-:W-:Y:S01]  /*ce60*/  FMUL.FTZ R189, R140, UR47 ;  /* 0x0000002f8cbd7c20 */ /* 0x000fe20008410000 */
[C---:B------:R-:W-:Y:S01]  /*ce70*/  FFMA.FTZ R129, R151.reuse, R148, R62 ;  /* 0x0000009497817223 */ /* 0x040fe2000001003e */
[----:B------:R-:W-:Y:S01]  /*ce80*/  FMUL.FTZ R198, R34, R67 ;  /* 0x0000004322c67220 */ /* 0x000fe20000410000 */
[----:B------:R-:W-:Y:S01]  /*ce90*/  FFMA.FTZ R62, R151, R174, -R149 ;  /* 0x000000ae973e7223 */ /* 0x000fe20000010895 */
[----:B------:R-:W-:Y:S01]  /*cea0*/  FFMA.FTZ R67, R127, R209, -R186 ;  /* 0x000000d17f437223 */ /* 0x000fe200000108ba */
[----:B------:R-:W-:Y:S01]  /*ceb0*/  FADD.FTZ R130, R130, R129 ;  /* 0x0000008182827221 */ /* 0x000fe20000010000 */
[C---:B------:R-:W-:Y:S01]  /*cec0*/  FMUL.FTZ R129, R170.reuse, UR47 ;  /* 0x0000002faa817c20 */ /* 0x040fe20008410000 */
[C---:B------:R-:W-:Y:S01]  /*ced0*/  FFMA.FTZ R186, R170.reuse, UR48, -R189 ;  /* 0x00000030aaba7c23 */ /* 0x040fe200080108bd */
[-C--:B------:R-:W-:Y:S01]  /*cee0*/  FMUL.FTZ R170, R170, R79.reuse ;  /* 0x0000004faaaa7220 */ /* 0x080fe20000410000 */
[----:B------:R-:W-:Y:S01]  /*cef0*/  FADD.FTZ R175, R175, R62 ;  /* 0x0000003eafaf7221 */ /* 0x000fe20000010000 */
[C---:B------:R-:W-:Y:S01]  /*cf00*/  FFMA.FTZ R129, R140.reuse, UR48, R129 ;  /* 0x000000308c817c23 */ /* 0x040fe20008010081 */
[----:B------:R-:W-:Y:S01]  /*cf10*/  FMUL.FTZ R140, R140, R79 ;  /* 0x0000004f8c8c7220 */ /* 0x000fe20000410000 */
[C---:B------:R-:W-:Y:S01]  /*cf20*/  FMUL.FTZ R62, R152.reuse, R130 ;  /* 0x00000082983e7220 */ /* 0x040fe20000410000 */
[C---:B------:R-:W-:Y:S01]  /*cf30*/  FMUL.FTZ R189, R185.reuse, R170 ;  /* 0x000000aab9bd7220 */ /* 0x040fe20000410000 */
[-C--:B------:R-:W-:Y:S01]  /*cf40*/  FMUL.FTZ R151, R152, R175.reuse ;  /* 0x000000af98977220 */ /* 0x080fe20000410000 */
[C---:B------:R-:W-:Y:S01]  /*cf50*/  FMUL.FTZ R149, R185.reuse, R186 ;  /* 0x000000bab9957220 */ /* 0x040fe20000410000 */
[-C--:B------:R-:W-:Y:S01]  /*cf60*/  FMUL.FTZ R205, R185, R140.reuse ;  /* 0x0000008cb9cd7220 */ /* 0x080fe20000410000 */
[----:B------:R-:W-:Y:S01]  /*cf70*/  FFMA.FTZ R185, R153, R175, -R62 ;  /* 0x000000af99b97223 */ /* 0x000fe2000001083e */
[-C--:B------:R-:W-:Y:S01]  /*cf80*/  FFMA.FTZ R62, R228, R140.reuse, R189 ;  /* 0x0000008ce43e7223 */ /* 0x080fe200000100bd */
[----:B------:R-:W-:Y:S01]  /*cf90*/  FMUL.FTZ R186, R35, R140 ;  /* 0x0000008c23ba7220 */ /* 0x000fe20000410000 */
[----:B------:R-:W-:Y:S01]  /*cfa0*/  FFMA.FTZ R140, R153, R130, R151 ;  /* 0x00000082998c7223 */ /* 0x000fe20000010097 */
[----:B------:R-:W-:Y:S01]  /*cfb0*/  FADD.FTZ R176, R176, R185 ;  /* 0x000000b9b0b07221 */ /* 0x000fe20000010000 */
[----:B------:R-:W-:Y:S01]  /*cfc0*/  MOV R200, UR25 ;  /* 0x0000001900c87c02 */ /* 0x000fe20008000f00 */
[----:B------:R-:W-:Y:S01]  /*cfd0*/  FFMA.FTZ R191, R191, R126, R190 ;  /* 0x0000007ebfbf7223 */ /* 0x000fe200000100be */
[----:B------:R-:W-:Y:S01]  /*cfe0*/  FADD.FTZ R140, R131, R140 ;  /* 0x0000008c838c7221 */ /* 0x000fe20000010000 */
[----:B------:R-:W-:Y:S01]  /*cff0*/  FMUL.FTZ R152, R154, R176 ;  /* 0x000000b09a987220 */ /* 0x000fe20000410000 */
[----:B------:R-:W-:Y:S01]  /*d000*/  FFMA.FTZ R151, R228, R170, -R205 ;  /* 0x000000aae4977223 */ /* 0x000fe200000108cd */
[----:B------:R-:W-:-:S02]  /*d010*/  IMAD R147, R197, 0x84, R200 ;  /* 0x00000084c5937824 */ /* 0x000fc400078e02c8 */
[-C--:B------:R-:W-:Y:S01]  /*d020*/  FMUL.FTZ R153, R154, R140.reuse ;  /* 0x0000008c9a997220 */ /* 0x080fe20000410000 */
[----:B------:R-:W-:Y:S01]  /*d030*/  FFMA.FTZ R131, R155, R140, R152 ;  /* 0x0000008c9b837223 */ /* 0x000fe20000010098 */
[----:B------:R-:W-:Y:S01]  /*d040*/  FMUL.FTZ R154, R126, UR47 ;  /* 0x0000002f7e9a7c20 */ /* 0x000fe20008410000 */
[----:B------:R-:W-:Y:S01]  /*d050*/  FMUL.FTZ R170, R35, R170 ;  /* 0x000000aa23aa7220 */ /* 0x000fe20000410000 */
[----:B------:R-:W-:Y:S01]  /*d060*/  FFMA.FTZ R152, R155, R176, -R153 ;  /* 0x000000b09b987223 */ /* 0x000fe20000010899 */
[----:B------:R-:W-:Y:S01]  /*d070*/  FMUL.FTZ R153, R171, UR47 ;  /* 0x0000002fab997c20 */ /* 0x000fe20008410000 */
[----:B------:R-:W-:Y:S01]  /*d080*/  FADD.FTZ R132, R132, R131 ;  /* 0x0000008384847221 */ /* 0x000fe20000010000 */
[CC--:B------:R-:W-:Y:S01]  /*d090*/  FMUL.FTZ R155, R126.reuse, R80.reuse ;  /* 0x000000507e9b7220 */ /* 0x0c0fe20000410000 */
[----:B------:R-:W-:Y:S01]  /*d0a0*/  FADD.FTZ R177, R177, R152 ;  /* 0x00000098b1b17221 */ /* 0x000fe20000010000 */
[----:B------:R-:W-:Y:S01]  /*d0b0*/  FFMA.FTZ R131, R126, UR48, R153 ;  /* 0x000000307e837c23 */ /* 0x000fe20008010099 */
[C---:B------:R-:W-:Y:S01]  /*d0c0*/  FFMA.FTZ R154, R171.reuse, UR48, -R154 ;  /* 0x00000030ab9a7c23 */ /* 0x040fe2000801089a */
[----:B------:R-:W-:Y:S01]  /*d0d0*/  FMUL.FTZ R171, R171, R80 ;  /* 0x00000050abab7220 */ /* 0x000fe20000410000 */
[C---:B------:R-:W-:Y:S01]  /*d0e0*/  FMUL.FTZ R126, R156.reuse, R177 ;  /* 0x000000b19c7e7220 */ /* 0x040fe20000410000 */
[-C--:B------:R-:W-:Y:S01]  /*d0f0*/  FMUL.FTZ R156, R156, R132.reuse ;  /* 0x000000849c9c7220 */ /* 0x080fe20000410000 */
[----:B------:R-:W-:Y:S01]  /*d100*/  FMUL.FTZ R189, R141, R155 ;  /* 0x0000009b8dbd7220 */ /* 0x000fe20000410000 */
[----:B------:R0:W-:Y:S01]  /*d110*/  STS [R147+0x10f0], R186 ;  /* 0x0010f0ba93007388 */ /* 0x0001e20000000800 */
[C---:B------:R-:W-:Y:S01]  /*d120*/  FFMA.FTZ R126, R157.reuse, R132, R126 ;  /* 0x000000849d7e7223 */ /* 0x040fe2000001007e */
[----:B------:R-:W-:Y:S01]  /*d130*/  FFMA.FTZ R157, R157, R177, -R156 ;  /* 0x000000b19d9d7223 */ /* 0x000fe2000001089c */
[C---:B------:R-:W-:Y:S01]  /*d140*/  FMUL.FTZ R153, R141.reuse, R154 ;  /* 0x0000009a8d997220 */ /* 0x040fe20000410000 */
[-C--:B------:R-:W-:Y:S01]  /*d150*/  FMUL.FTZ R185, R141, R171.reuse ;  /* 0x000000ab8db97220 */ /* 0x080fe20000410000 */
[----:B------:R-:W-:Y:S01]  /*d160*/  FFMA.FTZ R154, R226, R171, -R189 ;  /* 0x000000abe29a7223 */ /* 0x000fe200000108bd */
[----:B------:R-:W-:Y:S01]  /*d170*/  FADD.FTZ R178, R178, R157 ;  /* 0x0000009db2b27221 */ /* 0x000fe20000010000 */
[----:B------:R-:W-:Y:S01]  /*d180*/  FADD.FTZ R126, R133, R126 ;  /* 0x0000007e857e7221 */ /* 0x000fe20000010000 */
[----:B------:R-:W-:Y:S01]  /*d190*/  FFMA.FTZ R224, -R193, R125, R224 ;  /* 0x0000007dc1e07223 */ /* 0x000fe200000101e0 */
[----:B------:R1:W-:Y:S01]  /*d1a0*/  STS [R147+0x10f4], R170 ;  /* 0x0010f4aa93007388 */ /* 0x0003e20000000800 */
[----:B0-----:R-:W-:Y:S01]  /*d1b0*/  FMUL.FTZ R186, R36, R171 ;  /* 0x000000ab24ba7220 */ /* 0x001fe20000410000 */
[----:B------:R-:W-:Y:S01]  /*d1c0*/  FMUL.FTZ R171, R142, UR47 ;  /* 0x0000002f8eab7c20 */ /* 0x000fe20008410000 */
[C---:B------:R-:W-:Y:S01]  /*d1d0*/  FMUL.FTZ R156, R158.reuse, R178 ;  /* 0x000000b29e9c7220 */ /* 0x040fe20000410000 */
[----:B------:R-:W-:Y:S01]  /*d1e0*/  FMUL.FTZ R133, R158, R126 ;  /* 0x0000007e9e857220 */ /* 0x000fe20000410000 */
[----:B------:R-:W-:Y:S01]  /*d1f0*/  FMUL.FTZ R152, R192, R172 ;  /* 0x000000acc0987220 */ /* 0x000fe20000410000 */
[C---:B------:R-:W-:Y:S01]  /*d200*/  FMUL.FTZ R157, R172.reuse, UR47 ;  /* 0x0000002fac9d7c20 */ /* 0x040fe20008410000 */
[----:B------:R-:W-:Y:S01]  /*d210*/  FFMA.FTZ R158, R172, UR48, -R171 ;  /* 0x00000030ac9e7c23 */ /* 0x000fe200080108ab */
[----:B------:R-:W-:Y:S01]  /*d220*/  FFMA.FTZ R125, R192, -R125, R223 ;  /* 0x8000007dc07d7223 */ /* 0x000fe200000100df */
[-C--:B------:R-:W-:Y:S01]  /*d230*/  FFMA.FTZ R141, R226, R155.reuse, R185 ;  /* 0x0000009be28d7223 */ /* 0x080fe200000100b9 */
[----:B-1----:R-:W-:Y:S01]  /*d240*/  FMUL.FTZ R170, R36, R155 ;  /* 0x0000009b24aa7220 */ /* 0x002fe20000410000 */
[-C--:B------:R-:W-:Y:S01]  /*d250*/  FMUL.FTZ R172, R172, R81.reuse ;  /* 0x00000051acac7220 */ /* 0x080fe20000410000 */
[C---:B------:R-:W-:Y:S01]  /*d260*/  FFMA.FTZ R155, R159.reuse, R126, R156 ;  /* 0x0000007e9f9b7223 */ /* 0x040fe2000001009c */
[----:B------:R-:W-:Y:S01]  /*d270*/  FFMA.FTZ R156, R159, R178, -R133 ;  /* 0x000000b29f9c7223 */ /* 0x000fe20000010885 */
[----:B------:R-:W-:Y:S01]  /*d280*/  FFMA.FTZ R152, R193, R142, R152 ;  /* 0x0000008ec1987223 */ /* 0x000fe20000010098 */
[C---:B------:R-:W-:Y:S01]  /*d290*/  FFMA.FTZ R133, R142.reuse, UR48, R157 ;  /* 0x000000308e857c23 */ /* 0x040fe2000801009d */
[----:B------:R-:W-:Y:S01]  /*d2a0*/  FMUL.FTZ R142, R142, R81 ;  /* 0x000000518e8e7220 */ /* 0x000fe20000410000 */
[----:B------:R-:W-:Y:S01]  /*d2b0*/  FMUL.FTZ R157, R125, R172 ;  /* 0x000000ac7d9d7220 */ /* 0x000fe20000410000 */
[----:B------:R-:W-:Y:S01]  /*d2c0*/  FADD.FTZ R134, R134, R155 ;  /* 0x0000009b86867221 */ /* 0x000fe20000010000 */
[----:B------:R-:W-:Y:S01]  /*d2d0*/  FADD.FTZ R179, R179, R156 ;  /* 0x0000009cb3b37221 */ /* 0x000fe20000010000 */
[----:B------:R0:W-:Y:S01]  /*d2e0*/  STS [R147+0x10ec], R186 ;  /* 0x0010ecba93007388 */ /* 0x0001e20000000800 */
[C---:B------:R-:W-:Y:S01]  /*d2f0*/  FMUL.FTZ R155, R125.reuse, R158 ;  /* 0x0000009e7d9b7220 */ /* 0x040fe20000410000 */
[-C--:B------:R-:W-:Y:S01]  /*d300*/  FMUL.FTZ R125, R125, R142.reuse ;  /* 0x0000008e7d7d7220 */ /* 0x080fe20000410000 */
[----:B------:R-:W-:Y:S01]  /*d310*/  FFMA.FTZ R156, R224, R142, R157 ;  /* 0x0000008ee09c7223 */ /* 0x000fe2000001009d */
[----:B------:R-:W-:Y:S01]  /*d320*/  FMUL.FTZ R157, R160, R179 ;  /* 0x000000b3a09d7220 */ /* 0x000fe20000410000 */
[----:B------:R1:W-:Y:S01]  /*d330*/  STS [R147+0x10e8], R170 ;  /* 0x0010e8aa93007388 */ /* 0x0003e20000000800 */
[C---:B------:R-:W-:Y:S01]  /*d340*/  FFMA.FTZ R63, R194.reuse, -R63, R221 ;  /* 0x8000003fc23f7223 */ /* 0x040fe200000100dd */
[----:B------:R-:W-:Y:S01]  /*d350*/  FMUL.FTZ R194, R194, R173 ;  /* 0x000000adc2c27220 */ /* 0x000fe20000410000 */
[----:B------:R-:W-:Y:S01]  /*d360*/  FFMA.FTZ R123, R100, -R123, R217 ;  /* 0x8000007b647b7223 */ /* 0x000fe200000100d9 */
[----:B------:R-:W-:Y:S01]  /*d370*/  FFMA.FTZ R125, R224, R172, -R125 ;  /* 0x000000ace07d7223 */ /* 0x000fe2000001087d */
[----:B0-----:R-:W-:Y:S01]  /*d380*/  FMUL.FTZ R186, R37, R142 ;  /* 0x0000008e25ba7220 */ /* 0x001fe20000410000 */
[----:B------:R-:W-:Y:S01]  /*d390*/  FMUL.FTZ R142, R160, R134 ;  /* 0x00000086a08e7220 */ /* 0x000fe20000410000 */
[----:B------:R-:W-:Y:S01]  /*d3a0*/  FMUL.FTZ R160, R173, UR47 ;  /* 0x0000002fada07c20 */ /* 0x000fe20008410000 */
[----:B------:R-:W-:Y:S01]  /*d3b0*/  FFMA.FTZ R195, R195, R143, R194 ;  /* 0x0000008fc3c37223 */ /* 0x000fe200000100c2 */
[----:B------:R-:W-:Y:S01]  /*d3c0*/  FMUL.FTZ R172, R37, R172 ;  /* 0x000000ac25ac7220 */ /* 0x000fe20000410000 */
[C---:B------:R-:W-:Y:S01]  /*d3d0*/  FFMA.FTZ R159, R161.reuse, R179, -R142 ;  /* 0x000000b3a19f7223 */ /* 0x040fe2000001088e */
[----:B------:R-:W-:Y:S01]  /*d3e0*/  FFMA.FTZ R142, R161, R134, R157 ;  /* 0x00000086a18e7223 */ /* 0x000fe2000001009d */
[----:B-1----:R-:W-:Y:S01]  /*d3f0*/  FMUL.FTZ R170, R143, UR47 ;  /* 0x0000002f8faa7c20 */ /* 0x002fe20008410000 */
[----:B------:R-:W-:Y:S01]  /*d400*/  FMUL.FTZ R122, R42, R85 ;  /* 0x000000552a7a7220 */ /* 0x000fe20000410000 */
[----:B------:R-:W-:Y:S01]  /*d410*/  FADD.FTZ R180, R180, R159 ;  /* 0x0000009fb4b47221 */ /* 0x000fe20000010000 */
[----:B------:R-:W-:Y:S01]  /*d420*/  FADD.FTZ R142, R135, R142 ;  /* 0x0000008e878e7221 */ /* 0x000fe20000010000 */
[C---:B------:R-:W-:Y:S01]  /*d430*/  FFMA.FTZ R170, R173.reuse, UR48, -R170 ;  /* 0x00000030adaa7c23 */ /* 0x040fe200080108aa */
[----:B------:R-:W-:Y:S01]  /*d440*/  FMUL.FTZ R173, R173, R82 ;  /* 0x00000052adad7220 */ /* 0x000fe20000410000 */
[C---:B------:R-:W-:Y:S01]  /*d450*/  FMUL.FTZ R158, R162.reuse, R180 ;  /* 0x000000b4a29e7220 */ /* 0x040fe20000410000 */
[----:B------:R-:W-:Y:S01]  /*d460*/  FMUL.FTZ R135, R162, R142 ;  /* 0x0000008ea2877220 */ /* 0x000fe20000410000 */
[----:B------:R-:W-:Y:S01]  /*d470*/  FMUL.FTZ R159, R143, R82 ;  /* 0x000000528f9f7220 */ /* 0x000fe20000410000 */
[----:B------:R-:W-:Y:S01]  /*d480*/  FMUL.FTZ R161, R63, R173 ;  /* 0x000000ad3fa17220 */ /* 0x000fe20000410000 */
[C---:B------:R-:W-:Y:S01]  /*d490*/  FFMA.FTZ R157, R163.reuse, R142, R158 ;  /* 0x0000008ea39d7223 */ /* 0x040fe2000001009e */
[----:B------:R-:W-:Y:S01]  /*d4a0*/  FFMA.FTZ R158, R163, R180, -R135 ;  /* 0x000000b4a39e7223 */ /* 0x000fe20000010887 */
[----:B------:R-:W-:Y:S01]  /*d4b0*/  FFMA.FTZ R135, R143, UR48, R160 ;  /* 0x000000308f877c23 */ /* 0x000fe200080100a0 */
[----:B------:R-:W-:Y:S01]  /*d4c0*/  FMUL.FTZ R143, R63, R170 ;  /* 0x000000aa3f8f7220 */ /* 0x000fe20000410000 */
[----:B------:R-:W-:Y:S01]  /*d4d0*/  FADD.FTZ R136, R136, R157 ;  /* 0x0000009d88887221 */ /* 0x000fe20000010000 */
[----:B------:R-:W-:Y:S01]  /*d4e0*/  FADD.FTZ R181, R181, R158 ;  /* 0x0000009eb5b57221 */ /* 0x000fe20000010000 */
[-C--:B------:R-:W-:Y:S01]  /*d4f0*/  FMUL.FTZ R163, R63, R159.reuse ;  /* 0x0000009f3fa37220 */ /* 0x080fe20000410000 */
[-C--:B------:R-:W-:Y:S01]  /*d500*/  FFMA.FTZ R63, R222, R159.reuse, R161 ;  /* 0x0000009fde3f7223 */ /* 0x080fe200000100a1 */
[----:B------:R-:W-:Y:S01]  /*d510*/  FMUL.FTZ R170, R38, R159 ;  /* 0x0000009f26aa7220 */ /* 0x000fe20000410000 */
[C---:B------:R-:W-:Y:S01]  /*d520*/  FMUL.FTZ R158, R164.reuse, R181 ;  /* 0x000000b5a49e7220 */ /* 0x040fe20000410000 */
[-C--:B------:R-:W-:Y:S01]  /*d530*/  FMUL.FTZ R164, R164, R136.reuse ;  /* 0x00000088a4a47220 */ /* 0x080fe20000410000 */
[C---:B------:R-:W-:Y:S01]  /*d540*/  FMUL.FTZ R159, R148.reuse, UR47 ;  /* 0x0000002f949f7c20 */ /* 0x040fe20008410000 */
[----:B------:R-:W-:Y:S01]  /*d550*/  FMUL.FTZ R162, R148, R83 ;  /* 0x0000005394a27220 */ /* 0x000fe20000410000 */
[C---:B------:R-:W-:Y:S01]  /*d560*/  FFMA.FTZ R158, R165.reuse, R136, R158 ;  /* 0x00000088a59e7223 */ /* 0x040fe2000001009e */
[----:B------:R-:W-:Y:S01]  /*d570*/  FFMA.FTZ R165, R165, R181, -R164 ;  /* 0x000000b5a5a57223 */ /* 0x000fe200000108a4 */
[C---:B------:R-:W-:Y:S01]  /*d580*/  FFMA.FTZ R160, R174.reuse, UR48, -R159 ;  /* 0x00000030aea07c23 */ /* 0x040fe2000801089f */
[----:B------:R-:W-:Y:S01]  /*d590*/  FMUL.FTZ R164, R174, R83 ;  /* 0x00000053aea47220 */ /* 0x000fe20000410000 */
[----:B------:R-:W-:Y:S01]  /*d5a0*/  FADD.FTZ R158, R137, R158 ;  /* 0x0000009e899e7221 */ /* 0x000fe20000010000 */
[----:B------:R-:W-:Y:S01]  /*d5b0*/  FADD.FTZ R182, R182, R165 ;  /* 0x000000a5b6b67221 */ /* 0x000fe20000010000 */
[C---:B------:R-:W-:Y:S01]  /*d5c0*/  FMUL.FTZ R137, R61.reuse, R160 ;  /* 0x000000a03d897220 */ /* 0x040fe20000410000 */
[----:B------:R-:W-:Y:S01]  /*d5d0*/  FFMA.FTZ R157, R222, R173, -R163 ;  /* 0x000000adde9d7223 */ /* 0x000fe200000108a3 */
[C---:B------:R-:W-:Y:S01]  /*d5e0*/  FMUL.FTZ R163, R166.reuse, R158 ;  /* 0x0000009ea6a37220 */ /* 0x040fe20000410000 */
[----:B------:R-:W-:Y:S01]  /*d5f0*/  FMUL.FTZ R160, R166, R182 ;  /* 0x000000b6a6a07220 */ /* 0x000fe20000410000 */
[C---:B------:R-:W-:Y:S01]  /*d600*/  FMUL.FTZ R159, R61.reuse, R164 ;  /* 0x000000a43d9f7220 */ /* 0x040fe20000410000 */
[----:B------:R-:W-:Y:S01]  /*d610*/  FMUL.FTZ R161, R61, R162 ;  /* 0x000000a23da17220 */ /* 0x000fe20000410000 */
[----:B------:R0:W-:Y:S01]  /*d620*/  STS [R147+0x10e4], R172 ;  /* 0x0010e4ac93007388 */ /* 0x0001e20000000800 */
[C---:B------:R-:W-:Y:S01]  /*d630*/  FFMA.FTZ R61, R167.reuse, R158, R160 ;  /* 0x0000009ea73d7223 */ /* 0x040fe200000100a0 */
[----:B------:R-:W-:Y:S01]  /*d640*/  FFMA.FTZ R160, R167, R182, -R163 ;  /* 0x000000b6a7a07223 */ /* 0x000fe200000108a3 */
[----:B------:R-:W-:Y:S01]  /*d650*/  FMUL.FTZ R167, R175, R84 ;  /* 0x00000054afa77220 */ /* 0x000fe20000410000 */
[-C--:B------:R-:W-:Y:S01]  /*d660*/  FFMA.FTZ R159, R220, R162.reuse, R159 ;  /* 0x000000a2dc9f7223 */ /* 0x080fe2000001009f */
[----:B------:R-:W-:Y:S01]  /*d670*/  FADD.FTZ R138, R138, R61 ;  /* 0x0000003d8a8a7221 */ /* 0x000fe20000010000 */
[----:B------:R-:W-:Y:S01]  /*d680*/  FMUL.FTZ R162, R39, R162 ;  /* 0x000000a227a27220 */ /* 0x000fe20000410000 */
[----:B------:R-:W-:Y:S01]  /*d690*/  FMUL.FTZ R163, R130, R84 ;  /* 0x0000005482a37220 */ /* 0x000fe20000410000 */
[----:B------:R-:W-:Y:S01]  /*d6a0*/  FADD.FTZ R183, R183, R160 ;  /* 0x000000a0b7b77221 */ /* 0x000fe20000010000 */
[----:B------:R-:W-:Y:S01]  /*d6b0*/  FMUL.FTZ R165, R123, R167 ;  /* 0x000000a77ba57220 */ /* 0x000fe20000410000 */
[C---:B------:R-:W-:Y:S01]  /*d6c0*/  FMUL.FTZ R160, R168.reuse, R138 ;  /* 0x0000008aa8a07220 */ /* 0x040fe20000410000 */
[----:B------:R1:W-:Y:S01]  /*d6d0*/  STS [R147+0x10d0], R162 ;  /* 0x0010d0a293007388 */ /* 0x0003e20000000800 */
[----:B------:R-:W-:Y:S01]  /*d6e0*/  FMUL.FTZ R61, R168, R183 ;  /* 0x000000b7a83d7220 */ /* 0x000fe20000410000 */
[----:B0-----:R-:W-:Y:S01]  /*d6f0*/  FMUL.FTZ R172, R38, R173 ;  /* 0x000000ad26ac7220 */ /* 0x001fe20000410000 */
[----:B------:R-:W-:Y:S01]  /*d700*/  FFMA.FTZ R161, R220, R164, -R161 ;  /* 0x000000a4dca17223 */ /* 0x000fe200000108a1 */
[----:B------:R0:W-:Y:S01]  /*d710*/  STS [R147+0x10d8], R170 ;  /* 0x0010d8aa93007388 */ /* 0x0001e20000000800 */
[----:B------:R-:W-:Y:S01]  /*d720*/  FMUL.FTZ R168, R183, R92 ;  /* 0x0000005cb7a87220 */ /* 0x000fe20000410000 */
[-C--:B------:R-:W-:Y:S01]  /*d730*/  FMUL.FTZ R171, R123, R163.reuse ;  /* 0x000000a37bab7220 */ /* 0x080fe20000410000 */
[-C--:B------:R-:W-:Y:S01]  /*d740*/  FFMA.FTZ R215, -R103, R122.reuse, R215 ;  /* 0x0000007a67d77223 */ /* 0x080fe200000101d7 */
[----:B------:R2:W-:Y:S01]  /*d750*/  STS [R147+0x10dc], R172 ;  /* 0x0010dcac93007388 */ /* 0x0005e20000000800 */
[----:B------:R-:W-:Y:S01]  /*d760*/  FFMA.FTZ R122, R102, -R122, R216 ;  /* 0x8000007a667a7223 */ /* 0x000fe200000100d8 */
[----:B-1----:R-:W-:Y:S01]  /*d770*/  FFMA.FTZ R162, R218, R163, R165 ;  /* 0x000000a3daa27223 */ /* 0x002fe200000100a5 */
[C---:B------:R-:W-:Y:S01]  /*d780*/  FFMA.FTZ R165, R169.reuse, R183, -R160 ;  /* 0x000000b7a9a57223 */ /* 0x040fe200000108a0 */
[----:B------:R-:W-:Y:S01]  /*d790*/  FFMA.FTZ R160, R169, R138, R61 ;  /* 0x0000008aa9a07223 */ /* 0x000fe2000001003d */
[----:B------:R1:W-:Y:S01]  /*d7a0*/  STS [R147+0x10e0], R186 ;  /* 0x0010e0ba93007388 */ /* 0x0003e20000000800 */
[----:B0-----:R-:W-:Y:S01]  /*d7b0*/  FMUL.FTZ R170, R39, R164 ;  /* 0x000000a427aa7220 */ /* 0x001fe20000410000 */
[----:B------:R-:W-:Y:S01]  /*d7c0*/  FADD.FTZ R184, R184, R165 ;  /* 0x000000a5b8b87221 */ /* 0x000fe20000010000 */
[----:B------:R-:W-:Y:S01]  /*d7d0*/  FADD.FTZ R160, R139, R160 ;  /* 0x000000a08ba07221 */ /* 0x000fe20000010000 */
[----:B------:R-:W-:Y:S01]  /*d7e0*/  FMUL.FTZ R139, R201, R168 ;  /* 0x000000a8c98b7220 */ /* 0x000fe20000410000 */
[----:B------:R-:W-:Y:S01]  /*d7f0*/  FMUL.FTZ R185, R176, R85 ;  /* 0x00000055b0b97220 */ /* 0x000fe20000410000 */
[-C--:B------:R-:W-:Y:S01]  /*d800*/  FMUL.FTZ R164, R184, R93.reuse ;  /* 0x0000005db8a47220 */ /* 0x080fe20000410000 */
[----:B------:R-:W-:Y:S01]  /*d810*/  FMUL.FTZ R166, R160, R93 ;  /* 0x0000005da0a67220 */ /* 0x000fe20000410000 */
[----:B------:R0:W-:Y:S01]  /*d820*/  STS [R147+0x10d4], R170 ;  /* 0x0010d4aa93007388 */ /* 0x0001e20000000800 */
[----:B------:R-:W-:Y:S01]  /*d830*/  FMUL.FTZ R188, R40, R167 ;  /* 0x000000a728bc7220 */ /* 0x000fe20000410000 */
[C---:B--2---:R-:W-:Y:S01]  /*d840*/  FMUL.FTZ R172, R66.reuse, R164 ;  /* 0x000000a442ac7220 */ /* 0x044fe20000410000 */
[-C--:B------:R-:W-:Y:S01]  /*d850*/  FMUL.FTZ R61, R66, R166.reuse ;  /* 0x000000a6423d7220 */ /* 0x080fe20000410000 */
[----:B-1----:R-:W-:Y:S01]  /*d860*/  FMUL.FTZ R186, R40, R163 ;  /* 0x000000a328ba7220 */ /* 0x002fe20000410000 */
[----:B------:R-:W-:Y:S01]  /*d870*/  FFMA.FTZ R163, R218, R167, -R171 ;  /* 0x000000a7daa37223 */ /* 0x000fe200000108ab */
[C---:B------:R-:W-:Y:S01]  /*d880*/  FFMA.FTZ R172, R199.reuse, R166, R172 ;  /* 0x000000a6c7ac7223 */ /* 0x040fe200000100ac */
[----:B------:R-:W-:Y:S01]  /*d890*/  FFMA.FTZ R61, R199, R164, -R61 ;  /* 0x000000a4c73d7223 */ /* 0x000fe2000001083d */
[----:B------:R-:W-:Y:S01]  /*d8a0*/  STS [R147+0x10f8], R198 ;  /* 0x0010f8c693007388 */ /* 0x000fe20000000800 */
[----:B------:R-:W-:Y:S01]  /*d8b0*/  FMUL.FTZ R200, R34, R209 ;  /* 0x000000d122c87220 */ /* 0x000fe20000410000 */
[----:B0-----:R-:W-:Y:S01]  /*d8c0*/  FMUL.FTZ R170, R138, R92 ;  /* 0x0000005c8aaa7220 */ /* 0x001fe20000410000 */
[----:B------:R-:W-:Y:S01]  /*d8d0*/  FADD.FTZ R172, RZ, R172 ;  /* 0x000000acffac7221 */ /* 0x000fe20000010000 */
[----:B------:R0:W-:Y:S01]  /*d8e0*/  STS [R147+0x10c8], R186 ;  /* 0x0010c8ba93007388 */ /* 0x0001e20000000800 */
[----:B------:R-:W-:Y:S01]  /*d8f0*/  FADD.FTZ R61, RZ, R61 ;  /* 0x0000003dff3d7221 */ /* 0x000fe20000010000 */
[-C--:B------:R-:W-:Y:S01]  /*d900*/  FMUL.FTZ R165, R201, R170.reuse ;  /* 0x000000aac9a57220 */ /* 0x080fe20000410000 */
[----:B------:R-:W-:Y:S01]  /*d910*/  FFMA.FTZ R139, R202, R170, R139 ;  /* 0x000000aaca8b7223 */ /* 0x000fe2000001008b */
[----:B------:R1:W-:Y:S01]  /*d920*/  STS [R147+0x10cc], R188 ;  /* 0x0010ccbc93007388 */ /* 0x0003e20000000800 */
[-C--:B------:R-:W-:Y:S01]  /*d930*/  FFMA.FTZ R214, -R105, R115.reuse, R214 ;  /* 0x0000007369d67223 */ /* 0x080fe200000101d6 */
[----:B------:R-:W-:Y:S01]  /*d940*/  FFMA.FTZ R115, R104, -R115, R213 ;  /* 0x8000007368737223 */ /* 0x000fe200000100d5 */
[----:B------:R-:W-:Y:S01]  /*d950*/  FADD.FTZ R171, R172, R139 ;  /* 0x0000008bacab7221 */ /* 0x000fe20000010000 */
[----:B------:R-:W-:Y:S01]  /*d960*/  FMUL.FTZ R172, R122, R185 ;  /* 0x000000b97aac7220 */ /* 0x000fe20000410000 */
[----:B------:R-:W-:Y:S01]  /*d970*/  FMUL.FTZ R139, R182, R91 ;  /* 0x0000005bb68b7220 */ /* 0x000fe20000410000 */
[----:B0-----:R-:W-:Y:S01]  /*d980*/  FFMA.FTZ R186, R202, R168, -R165 ;  /* 0x000000a8caba7223 */ /* 0x001fe200000108a5 */
[----:B------:R-:W-:Y:S01]  /*d990*/  FMUL.FTZ R165, R140, R85 ;  /* 0x000000558ca57220 */ /* 0x000fe20000410000 */
[----:B------:R0:W-:Y:S01]  /*d9a0*/  STS [R147+0x10fc], R200 ;  /* 0x0010fcc893007388 */ /* 0x0001e20000000800 */
[----:B------:R-:W-:Y:S01]  /*d9b0*/  FMUL.FTZ R205, R178, R87 ;  /* 0x00000057b2cd7220 */ /* 0x000fe20000410000 */
[----:B------:R-:W-:Y:S01]  /*d9c0*/  FADD.FTZ R61, R61, R186 ;  /* 0x000000ba3d3d7221 */ /* 0x000fe20000010000 */
[-C--:B------:R-:W-:Y:S01]  /*d9d0*/  FMUL.FTZ R186, R122, R165.reuse ;  /* 0x000000a57aba7220 */ /* 0x080fe20000410000 */
[-C--:B------:R-:W-:Y:S01]  /*d9e0*/  FFMA.FTZ R169, R215, R165.reuse, R172 ;  /* 0x000000a5d7a97223 */ /* 0x080fe200000100ac */
[----:B------:R-:W-:Y:S01]  /*d9f0*/  FMUL.FTZ R198, R42, R165 ;  /* 0x000000a52ac67220 */ /* 0x000fe20000410000 */
[----:B------:R-:W-:Y:S01]  /*da00*/  FMUL.FTZ R165, R158, R91 ;  /* 0x0000005b9ea57220 */ /* 0x000fe20000410000 */
[----:B-1----:R-:W-:Y:S01]  /*da10*/  FMUL.FTZ R188, R68, R139 ;  /* 0x0000008b44bc7220 */ /* 0x002fe20000410000 */
[-C--:B------:R-:W-:Y:S01]  /*da20*/  FMUL.FTZ R172, R181, R90.reuse ;  /* 0x0000005ab5ac7220 */ /* 0x080fe20000410000 */
[----:B------:R-:W-:Y:S01]  /*da30*/  FFMA.FTZ R167, R215, R185, -R186 ;  /* 0x000000b9d7a77223 */ /* 0x000fe200000108ba */
[----:B------:R-:W-:Y:S01]  /*da40*/  FMUL.FTZ R186, R136, R90 ;  /* 0x0000005a88ba7220 */ /* 0x000fe20000410000 */
[-C--:B------:R-:W-:Y:S01]  /*da50*/  FFMA.FTZ R188, R203, R165.reuse, R188 ;  /* 0x000000a5cbbc7223 */ /* 0x080fe200000100bc */
[----:B------:R-:W-:Y:S01]  /*da60*/  FMUL.FTZ R173, R69, R172 ;  /* 0x000000ac45ad7220 */ /* 0x000fe20000410000 */
[----:B------:R-:W-:Y:S01]  /*da70*/  FMUL.FTZ R190, R68, R165 ;  /* 0x000000a544be7220 */ /* 0x000fe20000410000 */
[----:B0-----:R-:W-:Y:S01]  /*da80*/  FMUL.FTZ R200, R42, R185 ;  /* 0x000000b92ac87220 */ /* 0x001fe20000410000 */
[----:B------:R-:W-:Y:S01]  /*da90*/  FADD.FTZ R171, R171, R188 ;  /* 0x000000bcabab7221 */ /* 0x000fe20000010000 */
[-C--:B------:R-:W-:Y:S01]  /*daa0*/  FFMA.FTZ R188, R206, R186.reuse, R173 ;  /* 0x000000bacebc7223 */ /* 0x080fe200000100ad */
[----:B------:R-:W-:Y:S01]  /*dab0*/  FFMA.FTZ R190, R203, R139, -R190 ;  /* 0x0000008bcbbe7223 */ /* 0x000fe200000108be */
[----:B------:R-:W-:Y:S01]  /*dac0*/  FMUL.FTZ R185, R69, R186 ;  /* 0x000000ba45b97220 */ /* 0x000fe20000410000 */
[----:B------:R0:W-:Y:S01]  /*dad0*/  STS [R147+0x10c0], R198 ;  /* 0x0010c0c693007388 */ /* 0x0001e20000000800 */
[----:B------:R-:W-:Y:S01]  /*dae0*/  FADD.FTZ R189, R171, R188 ;  /* 0x000000bcabbd7221 */ /* 0x000fe20000010000 */
[-C--:B------:R-:W-:Y:S01]  /*daf0*/  FMUL.FTZ R171, R180, R89.reuse ;  /* 0x00000059b4ab7220 */ /* 0x080fe20000410000 */
[----:B------:R-:W-:Y:S01]  /*db00*/  FADD.FTZ R173, R61, R190 ;  /* 0x000000be3dad7221 */ /* 0x000fe20000010000 */
[----:B------:R-:W-:Y:S01]  /*db10*/  FMUL.FTZ R61, R142, R89 ;  /* 0x000000598e3d7220 */ /* 0x000fe20000410000 */
[----:B------:R-:W-:Y:S01]  /*db20*/  FMUL.FTZ R188, R179, R88 ;  /* 0x00000058b3bc7220 */ /* 0x000fe20000410000 */
[----:B------:R-:W-:Y:S01]  /*db30*/  FMUL.FTZ R194, R70, R171 ;  /* 0x000000ab46c27220 */ /* 0x000fe20000410000 */
[----:B------:R-:W-:Y:S01]  /*db40*/  FFMA.FTZ R192, R206, R172, -R185 ;  /* 0x000000accec07223 */ /* 0x000fe200000108b9 */
[----:B------:R-:W-:Y:S01]  /*db50*/  FMUL.FTZ R190, R134, R88 ;  /* 0x0000005886be7220 */ /* 0x000fe20000410000 */
[----:B------:R-:W-:Y:S01]  /*db60*/  FMUL.FTZ R185, R71, R188 ;  /* 0x000000bc47b97220 */ /* 0x000fe20000410000 */
[-C--:B------:R-:W-:Y:S01]  /*db70*/  FFMA.FTZ R194, R207, R61.reuse, R194 ;  /* 0x0000003dcfc27223 */ /* 0x080fe200000100c2 */
[----:B0-----:R-:W-:Y:S01]  /*db80*/  FMUL.FTZ R198, R70, R61 ;  /* 0x0000003d46c67220 */ /* 0x001fe20000410000 */
[----:B------:R-:W-:Y:S01]  /*db90*/  FADD.FTZ R173, R173, R192 ;  /* 0x000000c0adad7221 */ /* 0x000fe20000010000 */
[-C--:B------:R-:W-:Y:S01]  /*dba0*/  FFMA.FTZ R192, R210, R190.reuse, R185 ;  /* 0x000000bed2c07223 */ /* 0x080fe200000100b9 */
[----:B------:R-:W-:Y:S01]  /*dbb0*/  FADD.FTZ R189, R189, R194 ;  /* 0x000000c2bdbd7221 */ /* 0x000fe20000010000 */
[----:B------:R-:W-:Y:S01]  /*dbc0*/  FFMA.FTZ R198, R207, R171, -R198 ;  /* 0x000000abcfc67223 */ /* 0x000fe200000108c6 */
[----:B------:R-:W-:Y:S01]  /*dbd0*/  FMUL.FTZ R185, R71, R190 ;  /* 0x000000be47b97220 */ /* 0x000fe20000410000 */
[----:B------:R-:W-:Y:S01]  /*dbe0*/  FMUL.FTZ R194, R132, R86 ;  /* 0x0000005684c27220 */ /* 0x000fe20000410000 */
[----:B------:R-:W-:Y:S01]  /*dbf0*/  FADD.FTZ R189, R189, R192 ;  /* 0x000000c0bdbd7221 */ /* 0x000fe20000010000 */
[----:B------:R-:W-:Y:S01]  /*dc00*/  FADD.FTZ R173, R173, R198 ;  /* 0x000000c6adad7221 */ /* 0x000fe20000010000 */
[----:B------:R-:W-:Y:S01]  /*dc10*/  FFMA.FTZ R192, R210, R188, -R185 ;  /* 0x000000bcd2c07223 */ /* 0x000fe200000108b9 */
[----:B------:R-:W-:Y:S01]  /*dc20*/  FMUL.FTZ R198, R177, R86 ;  /* 0x00000056b1c67220 */ /* 0x000fe20000410000 */
[----:B------:R-:W-:Y:S01]  /*dc30*/  FMUL.FTZ R193, R115, R194 ;  /* 0x000000c273c17220 */ /* 0x000fe20000410000 */
[----:B------:R-:W-:Y:S01]  /*dc40*/  FFMA.FTZ R213, R11, -R213, R212 ;  /* 0x800000d50bd57223 */ /* 0x000fe200000100d4 */
[----:B------:R-:W-:Y:S01]  /*dc50*/  FADD.FTZ R185, R173, R192 ;  /* 0x000000c0adb97221 */ /* 0x000fe20000010000 */
[-C--:B------:R-:W-:Y:S01]  /*dc60*/  FMUL.FTZ R173, R115, R198.reuse ;  /* 0x000000c673ad7220 */ /* 0x080fe20000410000 */
[----:B------:R-:W-:Y:S01]  /*dc70*/  FMUL.FTZ R192, R114, R205 ;  /* 0x000000cd72c07220 */ /* 0x000fe20000410000 */
[C---:B------:R-:W-:Y:S01]  /*dc80*/  FMUL.FTZ R212, R45.reuse, R198 ;  /* 0x000000c62dd47220 */ /* 0x040fe20000410000 */
[-C--:B------:R-:W-:Y:S01]  /*dc90*/  FMUL.FTZ R204, R45, R194.reuse ;  /* 0x000000c22dcc7220 */ /* 0x080fe20000410000 */
[C---:B------:R-:W-:Y:S01]  /*dca0*/  FFMA.FTZ R208, R214.reuse, R194, R173 ;  /* 0x000000c2d6d07223 */ /* 0x040fe200000100ad */
[----:B------:R-:W-:Y:S01]  /*dcb0*/  FFMA.FTZ R173, R214, R198, -R193 ;  /* 0x000000c6d6ad7223 */ /* 0x000fe200000108c1 */
[----:B------:R-:W-:Y:S01]  /*dcc0*/  FMUL.FTZ R193, R126, R87 ;  /* 0x000000577ec17220 */ /* 0x000fe20000410000 */
[----:B------:R-:W-:Y:S01]  /*dcd0*/  FMUL.FTZ R194, R51, R188 ;  /* 0x000000bc33c27220 */ /* 0x000fe20000410000 */
[----:B------:R0:W-:Y:S01]  /*dce0*/  STS [R147+0x10c4], R200 ;  /* 0x0010c4c893007388 */ /* 0x0001e20000000800 */
[----:B------:R-:W-:Y:S01]  /*dcf0*/  FMUL.FTZ R188, R54, R61 ;  /* 0x0000003d36bc7220 */ /* 0x000fe20000410000 */
[-C--:B------:R-:W-:Y:S01]  /*dd00*/  FFMA.FTZ R192, R211, R193.reuse, R192 ;  /* 0x000000c1d3c07223 */ /* 0x080fe200000100c0 */
[C---:B------:R-:W-:Y:S01]  /*dd10*/  FMUL.FTZ R186, R57.reuse, R186 ;  /* 0x000000ba39ba7220 */ /* 0x040fe20000410000 */
[----:B------:R-:W-:Y:S01]  /*dd20*/  STS [R147+0x10b8], R204 ;  /* 0x0010b8cc93007388 */ /* 0x000fe20000000800 */
[----:B------:R-:W-:Y:S01]  /*dd30*/  FMUL.FTZ R172, R57, R172 ;  /* 0x000000ac39ac7220 */ /* 0x000fe20000410000 */
[----:B------:R-:W-:Y:S01]  /*dd40*/  FADD.FTZ R189, R189, R192 ;  /* 0x000000c0bdbd7221 */ /* 0x000fe20000010000 */
[----:B------:R-:W-:Y:S01]  /*dd50*/  FMUL.FTZ R192, R114, R193 ;  /* 0x000000c172c07220 */ /* 0x000fe20000410000 */
[----:B------:R1:W-:Y:S01]  /*dd60*/  STS [R147+0x10a0], R188 ;  /* 0x0010a0bc93007388 */ /* 0x0003e20000000800 */
[----:B------:R-:W-:Y:S01]  /*dd70*/  FMUL.FTZ R170, R75, R170 ;  /* 0x000000aa4baa7220 */ /* 0x000fe20000410000 */
[----:B------:R-:W-:Y:S01]  /*dd80*/  FADD.FTZ R208, R189, R208 ;  /* 0x000000d0bdd07221 */ /* 0x000fe20000010000 */
[----:B------:R-:W-:Y:S01]  /*dd90*/  FFMA.FTZ R198, R211, R205, -R192 ;  /* 0x000000cdd3c67223 */ /* 0x000fe200000108c0 */
[----:B0-----:R-:W-:Y:S01]  /*dda0*/  FMUL.FTZ R200, R48, R193 ;  /* 0x000000c130c87220 */ /* 0x001fe20000410000 */
[----:B------:R-:W-:Y:S01]  /*ddb0*/  MOV R193, UR26 ;  /* 0x0000001a00c17c02 */ /* 0x000fe20008000f00 */
[----:B------:R-:W-:Y:S01]  /*ddc0*/  FADD.FTZ R169, R208, R169 ;  /* 0x000000a9d0a97221 */ /* 0x000fe20000010000 */
[----:B------:R-:W-:Y:S01]  /*ddd0*/  FADD.FTZ R198, R185, R198 ;  /* 0x000000c6b9c67221 */ /* 0x000fe20000010000 */
[----:B------:R-:W-:Y:S01]  /*dde0*/  FMUL.FTZ R192, R51, R190 ;  /* 0x000000be33c07220 */ /* 0x000fe20000410000 */
[----:B------:R-:W-:Y:S01]  /*ddf0*/  LEA R61, R193, -R60, 0x1 ;  /* 0x8000003cc13d7211 */ /* 0x000fe200078e08ff */
[----:B-1----:R-:W-:Y:S01]  /*de00*/  FADD.FTZ R188, R169, R162 ;  /* 0x000000a2a9bc7221 */ /* 0x002fe20000010000 */
[----:B------:R-:W-:Y:S01]  /*de10*/  FADD.FTZ R198, R198, R173 ;  /* 0x000000adc6c67221 */ /* 0x000fe20000010000 */
[----:B------:R-:W-:Y:S01]  /*de20*/  FMUL.FTZ R204, R48, R205 ;  /* 0x000000cd30cc7220 */ /* 0x000fe20000410000 */
[----:B------:R-:W-:Y:S01]  /*de30*/  FMUL.FTZ R190, R54, R171 ;  /* 0x000000ab36be7220 */ /* 0x000fe20000410000 */
[----:B------:R-:W-:Y:S01]  /*de40*/  FMUL.FTZ R60, R72, R165 ;  /* 0x000000a5483c7220 */ /* 0x000fe20000410000 */
[----:B------:R-:W-:Y:S01]  /*de50*/  FADD.FTZ R198, R198, R167 ;  /* 0x000000a7c6c67221 */ /* 0x000fe20000010000 */
[----:B------:R-:W-:Y:S01]  /*de60*/  FMUL.FTZ R162, R72, R139 ;  /* 0x0000008b48a27220 */ /* 0x000fe20000410000 */
[----:B------:R-:W-:Y:S01]  /*de70*/  FMUL.FTZ R168, R75, R168 ;  /* 0x000000a84ba87220 */ /* 0x000fe20000410000 */
[C---:B------:R-:W-:Y:S01]  /*de80*/  FMUL.FTZ R166, R77.reuse, R166 ;  /* 0x000000a64da67220 */ /* 0x040fe20000410000 */
[----:B------:R-:W-:Y:S01]  /*de90*/  FADD.FTZ R198, R198, R163 ;  /* 0x000000a3c6c67221 */ /* 0x000fe20000010000 */
        /* <DEDUP_REMOVED lines=16> */
[----:B------:R-:W-:Y:S01]  /*dfa0*/  IADD3 R156, PT, PT, R197, 0x40, RZ ;  /* 0x00000040c59c7810 */ /* 0x000fe20007ffe0ff */
[----:B------:R-:W-:Y:S01]  /*dfb0*/  FMUL.FTZ R125, R176, UR47 ;  /* 0x0000002fb07d7c20 */ /* 0x000fe20008410000 */
[----:B------:R-:W-:Y:S01]  /*dfc0*/  STS [R147+0x10ac], R194 ;  /* 0x0010acc293007388 */ /* 0x000fe20000000800 */
[----:B------:R-:W-:Y:S01]  /*dfd0*/  FFMA.FTZ R216, R7, -R221, R216 ;  /* 0x800000dd07d87223 */ /* 0x000fe200000100d8 */
[----:B------:R-:W-:Y:S01]  /*dfe0*/  LEA.HI R156, R156, R197, RZ, 0x1b ;  /* 0x000000c59c9c7211 */ /* 0x000fe200078fd8ff */
[----:B------:R-:W-:Y:S01]  /*dff0*/  FADD.FTZ R188, R154, R151 ;  /* 0x000000979abc7221 */ /* 0x000fe20000010000 */
[----:B------:R-:W-:Y:S01]  /*e000*/  STS [R147+0x10a4], R190 ;  /* 0x0010a4be93007388 */ /* 0x000fe20000000800 */
[----:B------:R-:W-:Y:S01]  /*e010*/  ISETP.GE.AND P2, PT, R61, 0x1, PT ;  /* 0x000000013d00780c */ /* 0x000fe20003f46270 */
[----:B------:R-:W-:Y:S01]  /*e020*/  FFMA.FTZ R216, R6, -R223, R216 ;  /* 0x800000df06d87223 */ /* 0x000fe200000100d8 */
[----:B------:R-:W-:Y:S01]  /*e030*/  LEA R156, R156, UR25, 0x2 ;  /* 0x000000199c9c7c11 */ /* 0x000fe2000f8e10ff */
[----:B------:R-:W-:Y:S01]  /*e040*/  STS [R147+0x1098], R186 ;  /* 0x001098ba93007388 */ /* 0x000fe20000000800 */
[----:B------:R-:W-:Y:S01]  /*e050*/  FMUL.FTZ R165, R174, UR47 ;  /* 0x0000002faea57c20 */ /* 0x000fe20008410000 */
[----:B------:R-:W-:Y:S01]  /*e060*/  FFMA.FTZ R196, R5, -R225, R216 ;  /* 0x800000e105c47223 */ /* 0x000fe200000100d8 */
[----:B------:R-:W-:Y:S01]  /*e070*/  FMUL.FTZ R163, R175, UR47 ;  /* 0x0000002fafa37c20 */ /* 0x000fe20008410000 */
[----:B------:R0:W-:Y:S01]  /*e080*/  STS [R147+0x109c], R172 ;  /* 0x00109cac93007388 */ /* 0x0001e20000000800 */
[----:B------:R-:W-:Y:S01]  /*e090*/  FMUL.FTZ R161, R140, UR47 ;  /* 0x0000002f8ca17c20 */ /* 0x000fe20008410000 */
[----:B------:R-:W-:Y:S01]  /*e0a0*/  FFMA.FTZ R196, R4, -R227, R196 ;  /* 0x800000e304c47223 */ /* 0x000fe200000100c4 */
[----:B------:R-:W-:Y:S01]  /*e0b0*/  FMUL.FTZ R159, R177, UR47 ;  /* 0x0000002fb19f7c20 */ /* 0x000fe20008410000 */
[----:B------:R1:W-:Y:S01]  /*e0c0*/  STS [R147+0x1090], R60 ;  /* 0x0010903c93007388 */ /* 0x0003e20000000800 */
[----:B------:R-:W-:Y:S01]  /*e0d0*/  FMUL.FTZ R157, R126, UR47 ;  /* 0x0000002f7e9d7c20 */ /* 0x000fe20008410000 */
[----:B------:R-:W-:Y:S01]  /*e0e0*/  FMUL.FTZ R151, R179, UR47 ;  /* 0x0000002fb3977c20 */ /* 0x000fe20008410000 */
[----:B------:R-:W-:Y:S01]  /*e0f0*/  FMUL.FTZ R139, R160, UR47 ;  /* 0x0000002fa08b7c20 */ /* 0x000fe20008410000 */
[----:B------:R2:W-:Y:S01]  /*e100*/  STS [R147+0x1094], R162 ;  /* 0x001094a293007388 */ /* 0x0005e20000000800 */
[----:B------:R-:W-:Y:S01]  /*e110*/  FMUL.FTZ R167, R184, UR47 ;  /* 0x0000002fb8a77c20 */ /* 0x000fe20008410000 */
[----:B0-----:R-:W-:Y:S01]  /*e120*/  FMUL.FTZ R172, R130, UR47 ;  /* 0x0000002f82ac7c20 */ /* 0x001fe20008410000 */
[----:B------:R-:W-:Y:S01]  /*e130*/  FMUL.FTZ R186, R124, R174 ;  /* 0x000000ae7cba7220 */ /* 0x000fe20000410000 */
[----:B------:R0:W-:Y:S01]  /*e140*/  STS [R147+0x1088], R170 ;  /* 0x001088aa93007388 */ /* 0x0001e20000000800 */
[----:B------:R-:W-:Y:S01]  /*e150*/  FFMA.FTZ R63, R3, -R229, R196 ;  /* 0x800000e5033f7223 */ /* 0x000fe200000100c4 */
[----:B-1----:R-:W-:Y:S01]  /*e160*/  FADD.FTZ R60, R141, R62 ;  /* 0x0000003e8d3c7221 */ /* 0x002fe20000010000 */
[----:B------:R-:W-:Y:S01]  /*e170*/  FFMA.FTZ R62, R3, R230, R144 ;  /* 0x000000e6033e7223 */ /* 0x000fe20000010090 */
[----:B------:R1:W-:Y:S01]  /*e180*/  STS [R147+0x108c], R168 ;  /* 0x00108ca893007388 */ /* 0x0003e20000000800 */
[----:B------:R-:W-:Y:S01]  /*e190*/  FMUL.FTZ R141, R158, UR47 ;  /* 0x0000002f9e8d7c20 */ /* 0x000fe20008410000 */
[----:B------:R-:W-:Y:S01]  /*e1a0*/  FADD.FTZ R60, R60, R145 ;  /* 0x000000913c3c7221 */ /* 0x000fe20000010000 */
[----:B--2---:R-:W-:Y:S01]  /*e1b0*/  FMUL.FTZ R162, R136, UR47 ;  /* 0x0000002f88a27c20 */ /* 0x004fe20008410000 */
[----:B------:R2:W-:Y:S01]  /*e1c0*/  STS [R147+0x1080], R166 ;  /* 0x001080a693007388 */ /* 0x0005e20000000800 */
[----:B------:R-:W-:Y:S01]  /*e1d0*/  FMUL.FTZ R145, R181, UR47 ;  /* 0x0000002fb5917c20 */ /* 0x000fe20008410000 */
[----:B0-----:R-:W-:Y:S01]  /*e1e0*/  FFMA.FTZ R170, R140, UR48, R125 ;  /* 0x000000308caa7c23 */ /* 0x001fe2000801007d */
[----:B------:R-:W-:Y:S01]  /*e1f0*/  FMUL.FTZ R125, R178, UR47 ;  /* 0x0000002fb27d7c20 */ /* 0x000fe20008410000 */
[----:B------:R0:W-:Y:S01]  /*e200*/  STS [R147+0x1084], R164 ;  /* 0x001084a493007388 */ /* 0x0001e20000000800 */
[----:B------:R-:W-:Y:S01]  /*e210*/  FMUL.FTZ R144, R138, UR47 ;  /* 0x0000002f8a907c20 */ /* 0x000fe20008410000 */
[----:B-1----:R-:W-:Y:S01]  /*e220*/  FMUL.FTZ R168, R132, UR47 ;  /* 0x0000002f84a87c20 */ /* 0x002fe20008410000 */
[C---:B------:R-:W-:Y:S01]  /*e230*/  IADD3 R192, PT, PT, R197.reuse, 0x80, RZ ;  /* 0x00000080c5c07810 */ /* 0x040fe20007ffe0ff */
[----:B------:R-:W-:Y:S01]  /*e240*/  BAR.SYNC.DEFER_BLOCKING 0x0 ;  /* 0x0000000000007b1d */ /* 0x000fe20000010000 */
[----:B------:R-:W-:Y:S01]  /*e250*/  IADD3 R190, PT, PT, R197, 0xc0, RZ ;  /* 0x000000c0c5be7810 */ /* 0x000fe20007ffe0ff */
[----:B--2---:R-:W-:Y:S01]  /*e260*/  FFMA.FTZ R166, R126, UR48, R125 ;  /* 0x000000307ea67c23 */ /* 0x004fe2000801007d */
[----:B------:R-:W-:Y:S01]  /*e270*/  FMUL.FTZ R125, R180, UR47 ;  /* 0x0000002fb47d7c20 */ /* 0x000fe20008410000 */
[----:B------:R-:W-:Y:S01]  /*e280*/  ISETP.GE.AND P3, PT, R61, 0x41, PT ;  /* 0x000000413d00780c */ /* 0x000fe20003f66270 */
[----:B------:R-:W-:Y:S01]  /*e290*/  FFMA.FTZ R165, R148, UR48, R165 ;  /* 0x0000003094a57c23 */ /* 0x000fe200080100a5 */
[----:B0-----:R-:W-:Y:S01]  /*e2a0*/  FMUL.FTZ R164, R134, UR47 ;  /* 0x0000002f86a47c20 */ /* 0x001fe20008410000 */
[----:B------:R-:W-:Y:S01]  /*e2b0*/  FMUL.FTZ R147, R142, UR47 ;  /* 0x0000002f8e937c20 */ /* 0x000fe20008410000 */
[----:B------:R-:W-:Y:S01]  /*e2c0*/  FFMA.FTZ R172, R175, UR48, -R172 ;  /* 0x00000030afac7c23 */ /* 0x000fe200080108ac */
[----:B------:R-:W-:Y:S01]  /*e2d0*/  FFMA.FTZ R163, R130, UR48, R163 ;  /* 0x0000003082a37c23 */ /* 0x000fe200080100a3 */
[----:B------:R-:W-:Y:S01]  /*e2e0*/  FFMA.FTZ R161, R176, UR48, -R161 ;  /* 0x00000030b0a17c23 */ /* 0x000fe200080108a1 */
        /* <DEDUP_REMOVED lines=10> */
[----:B------:R-:W-:Y:S01]  /*e390*/  FFMA.FTZ R139, R184, UR48, -R139 ;  /* 0x00000030b88b7c23 */ /* 0x000fe2000801088b */
[----:B------:R-:W-:Y:S01]  /*e3a0*/  FFMA.FTZ R124, R160, UR48, R167 ;  /* 0x00000030a07c7c23 */ /* 0x000fe200080100a7 */
[----:B------:R0:W1:Y:S02]  /*e3b0*/  LDS R169, [R156+0x1180] ;  /* 0x001180009ca97984 */ /* 0x0000640000000800 */
[----:B0-----:R-:W-:Y:S01]  /*e3c0*/  FFMA.FTZ R156, R142, UR48, R125 ;  /* 0x000000308e9c7c23 */ /* 0x001fe2000801007d */
[----:B------:R-:W-:-:S04]  /*e3d0*/  FMUL.FTZ R125, R182, UR47 ;  /* 0x0000002fb67d7c20 */ /* 0x000fc80008410000 */
[----:B------:R-:W-:Y:S01]  /*e3e0*/  FFMA.FTZ R154, R158, UR48, R125 ;  /* 0x000000309e9a7c23 */ /* 0x000fe2000801007d */
[----:B------:R-:W-:-:S04]  /*e3f0*/  FMUL.FTZ R125, R183, UR47 ;  /* 0x0000002fb77d7c20 */ /* 0x000fc80008410000 */
[----:B------:R-:W-:Y:S01]  /*e400*/  FFMA.FTZ R125, R138, UR48, R125 ;  /* 0x000000308a7d7c23 */ /* 0x000fe2000801007d */
[----:B------:R-:W-:Y:S06]  /*e410*/  @!P2 BRA `(.L_x_8316) ;  /* 0x000000000010a947 */ /* 0x000fec0003800000 */
[----:B------:R-:W-:-:S04]  /*e420*/  LEA.HI R167, R197, R197, RZ, 0x1b ;  /* 0x000000c5c5a77211 */ /* 0x000fc800078fd8ff */
[----:B------:R-:W-:-:S06]  /*e430*/  LEA R167, R167, UR25, 0x2 ;  /* 0x00000019a7a77c11 */ /* 0x000fcc000f8e10ff */
[----:B------:R-:W0:Y:S04]  /*e440*/  LDS R167, [R167+0x1080] ;  /* 0x00108000a7a77984 */ /* 0x000e280000000800 */
[----:B0-----:R0:W-:Y:S02]  /*e450*/  REDG.E.ADD.F32.FTZ.RN.STRONG.GPU desc[UR28][R64.64], R167 ;  /* 0x000000a7400079a6 */ /* 0x0011e4000c12f31c */
.L_x_8316:
[----:B------:R-:W-:Y:S05]  /*e460*/  BSYNC.RECONVERGENT B0 ;  /* 0x0000000000007941 */ /* 0x000fea0003800200 */
.L_x_8315:
[----:B------:R-:W-:Y:S04]  /*e470*/  BSSY.RECONVERGENT B0, `(.L_x_8317) ;  /* 0x0000003000007945 */ /* 0x000fe80003800200 */
[----:B------:R-:W-:Y:S05]  /*e480*/  @!P3 BRA `(.L_x_8318) ;  /* 0x000000000004b947 */ /* 0x000fea0003800000 */
[----:B-1----:R2:W-:Y:S02]  /*e490*/  REDG.E.ADD.F32.FTZ.RN.STRONG.GPU desc[UR28][R64.64+0x100], R169 ;  /* 0x000100a9400079a6 */ /* 0x0025e4000c12f31c */
.L_x_8318:
[----:B------:R-:W-:Y:S05]  /*e4a0*/  BSYNC.RECONVERGENT B0 ;  /* 0x0000000000007941 */ /* 0x000fea0003800200 */
.L_x_8317:
        /* <DEDUP_REMOVED lines=9> */
[----:B-12---:R-:W-:Y:S02]  /*e540*/  LEA R169, R190, UR25, 0x2 ;  /* 0x00000019bea97c11 */ /* 0x006fe4000f8e10ff */
[C---:B------:R-:W-:Y:S02]  /*e550*/  ISETP.GE.AND P2, PT, R61.reuse, 0xc1, PT ;  /* 0x000000c13d00780c */ /* 0x040fe40003f46270 */
[C---:B------:R-:W-:Y:S02]  /*e560*/  ISETP.GE.AND P3, PT, R61.reuse, 0x101, PT ;  /* 0x000001013d00780c */ /* 0x040fe40003f66270 */
[C---:B------:R-:W-:Y:S02]  /*e570*/  ISETP.GE.AND P4, PT, R61.reuse, 0x141, PT ;  /* 0x000001413d00780c */ /* 0x040fe40003f86270 */
[----:B------:R-:W-:Y:S01]  /*e580*/  ISETP.GE.AND P5, PT, R61, 0x181, PT ;  /* 0x000001813d00780c */ /* 0x000fe20003fa6270 */
[----:B------:R-:W-:-:S12]  /*e590*/  @!P6 BRA `(.L_x_8320) ;  /* 0x000000000004e947 */ /* 0x000fd80003800000 */
[----:B0-----:R1:W-:Y:S02]  /*e5a0*/  REDG.E.ADD.F32.FTZ.RN.STRONG.GPU desc[UR28][R64.64+0x200], R167 ;  /* 0x000200a7400079a6 */ /* 0x0013e4000c12f31c */
.L_x_8320:
[----:B------:R-:W-:Y:S05]  /*e5b0*/  BSYNC.RECONVERGENT B0 ;  /* 0x0000000000007941 */ /* 0x000fea0003800200 */
.L_x_8319:
[----:B01----:R0:W1:Y:S01]  /*e5c0*/  LDS R167, [R169+0x1380] ;  /* 0x00138000a9a77984 */ /* 0x0030620000000800 */
[----:B------:R-:W-:Y:S01]  /*e5d0*/  BSSY.RECONVERGENT B0, `(.L_x_8321) ;  /* 0x0000006000007945 */ /* 0x000fe20003800200 */
[----:B------:R-:W-:Y:S02]  /*e5e0*/  IADD3 R190, PT, PT, R197, 0x180, RZ ;  /* 0x00000180c5be7810 */ /* 0x000fe40007ffe0ff */
[----:B------:R-:W-:Y:S02]  /*e5f0*/  LEA.HI R194, R194, R197, RZ, 0x1b ;  /* 0x000000c5c2c27211 */ /* 0x000fe400078fd8ff */
[----:B------:R-:W-:Y:S01]  /*e600*/  LEA R174, R174, UR25, 0x2 ;  /* 0x00000019aeae7c11 */ /* 0x000fe2000f8e10ff */
[----:B------:R-:W-:Y:S06]  /*e610*/  @!P2 BRA `(.L_x_8322) ;  /* 0x000000000004a947 */ /* 0x000fec0003800000 */
[----:B-1----:R2:W-:Y:S02]  /*e620*/  REDG.E.ADD.F32.FTZ.RN.STRONG.GPU desc[UR28][R64.64+0x300], R167 ;  /* 0x000300a7400079a6 */ /* 0x0025e4000c12f31c */
.L_x_8322:
[----:B------:R-:W-:Y:S05]  /*e630*/  BSYNC.RECONVERGENT B0 ;  /* 0x0000000000007941 */ /* 0x000fea0003800200 */
.L_x_8321:
[----:B-12---:R1:W2:Y:S01]  /*e640*/  LDS R167, [R174+0x1480] ;  /* 0x00148000aea77984 */ /* 0x0062a20000000800 */
[----:B------:R-:W-:Y:S01]  /*e650*/  BSSY.RECONVERGENT B0, `(.L_x_8323) ;  /* 0x0000005000007945 */ /* 0x000fe20003800200 */
[----:B------:R-:W-:Y:S02]  /*e660*/  LEA.HI R190, R190, R197, RZ, 0x1b ;  /* 0x000000c5bebe7211 */ /* 0x000fe400078fd8ff */
[----:B------:R-:W-:Y:S01]  /*e670*/  LEA R194, R194, UR25, 0x2 ;  /* 0x00000019c2c27c11 */ /* 0x000fe2000f8e10ff */
[----:B------:R-:W-:Y:S06]  /*e680*/  @!P3 BRA `(.L_x_8324) ;  /* 0x000000000004b947 */ /* 0x000fec0003800000 */
[----:B--2---:R3:W-:Y:S02]  /*e690*/  REDG.E.ADD.F32.FTZ.RN.STRONG.GPU desc[UR28][R64.64+0x400], R167 ;  /* 0x000400a7400079a6 */ /* 0x0047e4000c12f31c */
.L_x_8324:
[----:B------:R-:W-:Y:S05]  /*e6a0*/  BSYNC.RECONVERGENT B0 ;  /* 0x0000000000007941 */ /* 0x000fea0003800200 */
.L_x_8323:
[----:B--23--:R2:W3:Y:S01]  /*e6b0*/  LDS R167, [R194+0x1580] ;  /* 0x00158000c2a77984 */ /* 0x00c4e20000000800 */
[----:B------:R-:W-:Y:S01]  /*e6c0*/  BSSY.RECONVERGENT B0, `(.L_x_8325) ;  /* 0x0000004000007945 */ /* 0x000fe20003800200 */
[----:B------:R-:W-:-:S03]  /*e6d0*/  LEA R190, R190, UR25, 0x2 ;  /* 0x00000019bebe7c11 */ /* 0x000fc6000f8e10ff */
[----:B------:R-:W-:Y:S05]  /*e6e0*/  @!P4 BRA `(.L_x_8326) ;  /* 0x000000000004c947 */ /* 0x000fea0003800000 */
[----:B---3--:R4:W-:Y:S02]  /*e6f0*/  REDG.E.ADD.F32.FTZ.RN.STRONG.GPU desc[UR28][R64.64+0x500], R167 ;  /* 0x000500a7400079a6 */ /* 0x0089e4000c12f31c */
.L_x_8326:
[----:B------:R-:W-:Y:S05]  /*e700*/  BSYNC.RECONVERGENT B0 ;  /* 0x0000000000007941 */ /* 0x000fea0003800200 */
.L_x_8325:
[----:B---34-:R3:W4:Y:S01]  /*e710*/  LDS R167, [R190+0x1680] ;  /* 0x00168000bea77984 */ /* 0x0187220000000800 */
[----:B------:R-:W-:Y:S01]  /*e720*/  BSSY.RECONVERGENT B0, `(.L_x_8327) ;  /* 0x0000004000007945 */ /* 0x000fe20003800200 */
[----:B-1----:R-:W-:-:S03]  /*e730*/  IADD3 R174, PT, PT, R197, 0x1c0, RZ ;  /* 0x000001c0c5ae7810 */ /* 0x002fc60007ffe0ff */
[----:B------:R-:W-:Y:S05]  /*e740*/  @!P5 BRA `(.L_x_8328) ;  /* 0x000000000004d947 */ /* 0x000fea0003800000 */
[----:B----4-:R1:W-:Y:S02]  /*e750*/  REDG.E.ADD.F32.FTZ.RN.STRONG.GPU desc[UR28][R64.64+0x600], R167 ;  /* 0x000600a7400079a6 */ /* 0x0103e4000c12f31c */
.L_x_8328:
[----:B------:R-:W-:Y:S05]  /*e760*/  BSYNC.RECONVERGENT B0 ;  /* 0x0000000000007941 */ /* 0x000fea0003800200 */
.L_x_8327:
[----:B-1--4-:R-:W-:Y:S01]  /*e770*/  IADD3 R167, PT, PT, R197, 0x200, RZ ;  /* 0x00000200c5a77810 */ /* 0x012fe20007ffe0ff */
[----:B------:R-:W-:Y:S01]  /*e780*/  BSSY.RECONVERGENT B0, `(.L_x_8329) ;  /* 0x0000010000007945 */ /* 0x000fe20003800200 */
[-C--:B------:R-:W-:Y:S02]  /*e790*/  LEA.HI R174, R174, R197.reuse, RZ, 0x1b ;  /* 0x000000c5aeae7211 */ /* 0x080fe400078fd8ff */
[----:B------:R-:W-:Y:S02]  /*e7a0*/  LEA.HI R167, R167, R197, RZ, 0x1b ;  /* 0x000000c5a7a77211 */ /* 0x000fe400078fd8ff */
[----:B------:R-:W-:Y:S02]  /*e7b0*/  ISETP.GE.AND P6, PT, R61, 0x1c1, PT ;  /* 0x000001c13d00780c */ /* 0x000fe40003fc6270 */
[----:B0-----:R-:W-:Y:S02]  /*e7c0*/  LEA R169, R167, UR25, 0x2 ;  /* 0x00000019a7a97c11 */ /* 0x001fe4000f8e10ff */
[----:B------:R-:W-:-:S02]  /*e7d0*/  LEA R167, R174, UR25, 0x2 ;  /* 0x00000019aea77c11 */ /* 0x000fc4000f8e10ff */
[C---:B---3--:R-:W-:Y:S02]  /*e7e0*/  IADD3 R190, PT, PT, R197.reuse, 0x240, RZ ;  /* 0x00000240c5be7810 */ /* 0x048fe40007ffe0ff */
[----:B------:R-:W-:Y:S02]  /*e7f0*/  IADD3 R192, PT, PT, R197, 0x280, RZ ;  /* 0x00000280c5c07810 */ /* 0x000fe40007ffe0ff */
        /* <DEDUP_REMOVED lines=8> */
.L_x_8330:
[----:B------:R-:W-:Y:S05]  /*e880*/  BSYNC.RECONVERGENT B0 ;  /* 0x0000000000007941 */ /* 0x000fea0003800200 */
.L_x_8329:
[----:B01----:R0:W1:Y:S01]  /*e890*/  LDS R167, [R169+0x1880] ;  /* 0x00188000a9a77984 */ /* 0x0030620000000800 */
[----:B------:R-:W-:Y:S01]  /*e8a0*/  BSSY.RECONVERGENT B0, `(.L_x_8331) ;  /* 0x0000006000007945 */ /* 0x000fe20003800200 */
[----:B------:R-:W-:Y:S02]  /*e8b0*/  IADD3 R174, PT, PT, R197, 0x2c0, RZ ;  /* 0x000002c0c5ae7810 */ /* 0x000fe40007ffe0ff */
[----:B------:R-:W-:Y:S02]  /*e8c0*/  LEA.HI R192, R192, R197, RZ, 0x1b ;  /* 0x000000c5c0c07211 */ /* 0x000fe400078fd8ff */
[----:B------:R-:W-:Y:S01]  /*e8d0*/  LEA R190, R190, UR25, 0x2 ;  /* 0x00000019bebe7c11 */ /* 0x000fe2000f8e10ff */
[----:B------:R-:W-:Y:S06]  /*e8e0*/  @!P2 BRA `(.L_x_8332) ;  /* 0x000000000004a947 */ /* 0x000fec0003800000 */
[----:B-1----:R3:W-:Y:S02]  /*e8f0*/  REDG.E.ADD.F32.FTZ.RN.STRONG.GPU desc[UR28][R64.64+0x800], R167 ;  /* 0x000800a7400079a6 */ /* 0x0027e4000c12f31c */
.L_x_8332:
[----:B------:R-:W-:Y:S05]  /*e900*/  BSYNC.RECONVERGENT B0 ;  /* 0x0000000000007941 */ /* 0x000fea0003800200 */
.L_x_8331:
[----:B-1-3--:R1:W3:Y:S01]  /*e910*/  LDS R167, [R190+0x1980] ;  /* 0x00198000bea77984 */ /* 0x00a2e20000000800 */
[----:B------:R-:W-:Y:S01]  /*e920*/  BSSY.RECONVERGENT B0, `(.L_x_8333) ;  /* 0x0000005000007945 */ /* 0x000fe20003800200 */
[----:B------:R-:W-:Y:S02]  /*e930*/  LEA.HI R174, R174, R197, RZ, 0x1b ;  /* 0x000000c5aeae7211 */ /* 0x000fe400078fd8ff */
[----:B------:R-:W-:Y:S01]  /*e940*/  LEA R192, R192, UR25, 0x2 ;  /* 0x00000019c0c07c11 */ /* 0x000fe2000f8e10ff */
[----:B------:R-:W-:Y:S06]  /*e950*/  @!P3 BRA `(.L_x_8334) ;  /* 0x000000000004b947 */ /* 0x000fec0003800000 */
[----:B---3--:R4:W-:Y:S02]  /*e960*/  REDG.E.ADD.F32.FTZ.RN.STRONG.GPU desc[UR28][R64.64+0x900], R167 ;  /* 0x000900a7400079a6 */ /* 0x0089e4000c12f31c */
.L_x_8334:
[----:B------:R-:W-:Y:S05]  /*e970*/  BSYNC.RECONVERGENT B0 ;  /* 0x0000000000007941 */ /* 0x000fea0003800200 */
.L_x_8333:
[----:B---34-:R3:W4:Y:S01]  /*e980*/  LDS R167, [R192+0x1a80] ;  /* 0x001a8000c0a77984 */ /* 0x0187220000000800 */
[----:B------:R-:W-:Y:S01]  /*e990*/  BSSY.RECONVERGENT B0, `(.L_x_8335) ;  /* 0x0000004000007945 */ /* 0x000fe20003800200 */
[----:B0-----:R-:W-:-:S03]  /*e9a0*/  LEA R169, R174, UR25, 0x2 ;  /* 0x00000019aea97c11 */ /* 0x001fc6000f8e10ff */
[----:B------:R-:W-:Y:S05]  /*e9b0*/  @!P4 BRA `(.L_x_8336) ;  /* 0x000000000004c947 */ /* 0x000fea0003800000 */
[----:B----4-:R0:W-:Y:S02]  /*e9c0*/  REDG.E.ADD.F32.FTZ.RN.STRONG.GPU desc[UR28][R64.64+0xa00], R167 ;  /* 0x000a00a7400079a6 */ /* 0x0101e4000c12f31c */
.L_x_8336:
[----:B------:R-:W-:Y:S05]  /*e9d0*/  BSYNC.RECONVERGENT B0 ;  /* 0x0000000000007941 */ /* 0x000fea0003800200 */
.L_x_8335:
[----:B0---4-:R0:W4:Y:S01]  /*e9e0*/  LDS R167, [R169+0x1b80] ;  /* 0x001b8000a9a77984 */ /* 0x0111220000000800 */
[----:B------:R-:W-:Y:S01]  /*e9f0*/  BSSY.RECONVERGENT B0, `(.L_x_8337) ;  /* 0x0000005000007945 */ /* 0x000fe20003800200 */
[C---:B------:R-:W-:Y:S02]  /*ea00*/  IADD3 R174, PT, PT, R197.reuse, 0x300, RZ ;  /* 0x00000300c5ae7810 */ /* 0x040fe40007ffe0ff */
[----:B-1----:R-:W-:Y:S01]  /*ea10*/  IADD3 R190, PT, PT, R197, 0x340, RZ ;  /* 0x00000340c5be7810 */ /* 0x002fe20007ffe0ff */
[----:B------:R-:W-:Y:S06]  /*ea20*/  @!P5 BRA `(.L_x_8338) ;  /* 0x000000000004d947 */ /* 0x000fec0003800000 */
[----:B----4-:R1:W-:Y:S02]  /*ea30*/  REDG.E.ADD.F32.FTZ.RN.STRONG.GPU desc[UR28][R64.64+0xb00], R167 ;  /* 0x000b00a7400079a6 */ /* 0x0103e4000c12f31c */
.L_x_8338:
[----:B------:R-:W-:Y:S05]  /*ea40*/  BSYNC.RECONVERGENT B0 ;  /* 0x0000000000007941 */ /* 0x000fea0003800200 */
.L_x_8337:
[-C--:B------:R-:W-:Y:S01]  /*ea50*/  LEA.HI R174, R174, R197.reuse, RZ, 0x1b ;  /* 0x000000c5aeae7211 */ /* 0x080fe200078fd8ff */
[----:B------:R-:W-:Y:S01]  /*ea60*/  BSSY.RECONVERGENT B0, `(.L_x_8339) ;  /* 0x000000f000007945 */ /* 0x000fe20003800200 */
[----:B------:R-:W-:Y:S02]  /*ea70*/  ISETP.GE.AND P6, PT, R61, 0x301, PT ;  /* 0x000003013d00780c */ /* 0x000fe40003fc6270 */
[----:B-1--4-:R-:W-:Y:S02]  /*ea80*/  LEA R167, R174, UR25, 0x2 ;  /* 0x00000019aea77c11 */ /* 0x012fe4000f8e10ff */
[C---:B---3--:R-:W-:Y:S02]  /*ea90*/  IADD3 R192, PT, PT, R197.reuse, 0x380, RZ ;  /* 0x00000380c5c07810 */ /* 0x048fe40007ffe0ff */
[----:B------:R-:W-:Y:S02]  /*eaa0*/  LEA.HI R190, R190, R197, RZ, 0x1b ;  /* 0x000000c5bebe7211 */ /* 0x000fe400078fd8ff */
[----:B------:R-:W1:Y:S01]  /*eab0*/  LDS R167, [R167+0x1c80] ;  /* 0x001c8000a7a77984 */ /* 0x000e620000000800 */
[----:B--2---:R-:W-:-:S02]  /*eac0*/  IADD3 R194, PT, PT, R197, 0x3c0, RZ ;  /* 0x000003c0c5c27810 */ /* 0x004fc40007ffe0ff */
        /* <DEDUP_REMOVED lines=8> */
.L_x_8340:
[----:B------:R-:W-:Y:S05]  /*eb50*/  BSYNC.RECONVERGENT B0 ;  /* 0x0000000000007941 */ /* 0x000fea0003800200 */
.L_x_8339:
[----:B-12---:R1:W2:Y:S01]  /*eb60*/  LDS R167, [R190+0x1d80] ;  /* 0x001d8000bea77984 */ /* 0x0062a20000000800 */
[----:B------:R-:W-:Y:S01]  /*eb70*/  BSSY.RECONVERGENT B0, `(.L_x_8341) ;  /* 0x0000006000007945 */ /* 0x000fe20003800200 */
[----:B------:R-:W-:Y:S02]  /*eb80*/  LOP3.LUT R174, R197, 0x400, RZ, 0xfc, !PT ;  /* 0x00000400c5ae7812 */ /* 0x000fe400078efcff */
[----:B------:R-:W-:Y:S02]  /*eb90*/  LEA.HI R194, R194, R197, RZ, 0x1b ;  /* 0x000000c5c2c27211 */ /* 0x000fe400078fd8ff */
[----:B------:R-:W-:Y:S01]  /*eba0*/  LEA R192, R192, UR25, 0x2 ;  /* 0x00000019c0c07c11 */ /* 0x000fe2000f8e10ff */
[----:B------:R-:W-:Y:S06]  /*ebb0*/  @!P2 BRA `(.L_x_8342) ;  /* 0x000000000004a947 */ /* 0x000fec0003800000 */
[----:B--2---:R3:W-:Y:S02]  /*ebc0*/  REDG.E.ADD.F32.FTZ.RN.STRONG.GPU desc[UR28][R64.64+0xd00], R167 ;  /* 0x000d00a7400079a6 */ /* 0x0047e4000c12f31c */
.L_x_8342:
[----:B------:R-:W-:Y:S05]  /*ebd0*/  BSYNC.RECONVERGENT B0 ;  /* 0x0000000000007941 */ /* 0x000fea0003800200 */
.L_x_8341:
[----:B--23--:R2:W3:Y:S01]  /*ebe0*/  LDS R167, [R192+0x1e80] ;  /* 0x001e8000c0a77984 */ /* 0x00c4e20000000800 */
[----:B------:R-:W-:Y:S01]  /*ebf0*/  BSSY.RECONVERGENT B0, `(.L_x_8343) ;  /* 0x0000005000007945 */ /* 0x000fe20003800200 */
[----:B------:R-:W-:Y:S02]  /*ec00*/  LEA.HI R174, R174, R197, RZ, 0x1b ;  /* 0x000000c5aeae7211 */ /* 0x000fe400078fd8ff */
[----:B------:R-:W-:Y:S01]  /*ec10*/  LEA R194, R194, UR25, 0x2 ;  /* 0x00000019c2c27c11 */ /* 0x000fe2000f8e10ff */
[----:B------:R-:W-:Y:S06]  /*ec20*/  @!P3 BRA `(.L_x_8344) ;  /* 0x000000000004b947 */ /* 0x000fec0003800000 */
[----:B---3--:R4:W-:Y:S02]  /*ec30*/  REDG.E.ADD.F32.FTZ.RN.STRONG.GPU desc[UR28][R64.64+0xe00], R167 ;  /* 0x000e00a7400079a6 */ /* 0x0089e4000c12f31c */
.L_x_8344:
[----:B------:R-:W-:Y:S05]  /*ec40*/  BSYNC.RECONVERGENT B0 ;  /* 0x0000000000007941 */ /* 0x000fea0003800200 */
.L_x_8343:
[----:B---34-:R3:W4:Y:S01]  /*ec50*/  LDS R167, [R194+0x1f80] ;  /* 0x001f8000c2a77984 */ /* 0x0187220000000800 */
[----:B------:R-:W-:Y:S01]  /*ec60*/  BSSY.RECONVERGENT B0, `(.L_x_8345) ;  /* 0x0000004000007945 */ /* 0x000fe20003800200 */
[----:B0-----:R-:W-:-:S03]  /*ec70*/  LEA R169, R174, UR25, 0x2 ;  /* 0x00000019aea97c11 */ /* 0x001fc6000f8e10ff */
[----:B------:R-:W-:Y:S05]  /*ec80*/  @!P4 BRA `(.L_x_8346) ;  /* 0x000000000004c947 */ /* 0x000fea0003800000 */
[----:B----4-:R0:W-:Y:S02]  /*ec90*/  REDG.E.ADD.F32.FTZ.RN.STRONG.GPU desc[UR28][R64.64+0xf00], R167 ;  /* 0x000f00a7400079a6 */ /* 0x0101e4000c12f31c */
.L_x_8346:
[----:B------:R-:W-:Y:S05]  /*eca0*/  BSYNC.RECONVERGENT B0 ;  /* 0x0000000000007941 */ /* 0x000fea0003800200 */
.L_x_8345:
[----:B0---4-:R0:W4:Y:S01]  /*ecb0*/  LDS R167, [R169+0x2080] ;  /* 0x00208000a9a77984 */ /* 0x0111220000000800 */
[----:B------:R-:W-:Y:S01]  /*ecc0*/  BSSY.RECONVERGENT B0, `(.L_x_8347) ;  /* 0x0000005000007945 */ /* 0x000fe20003800200 */
[C---:B------:R-:W-:Y:S02]  /*ecd0*/  IADD3 R174, PT, PT, R197.reuse, 0x440, RZ ;  /* 0x00000440c5ae7810 */ /* 0x040fe40007ffe0ff */
[----:B-1----:R-:W-:Y:S01]  /*ece0*/  IADD3 R190, PT, PT, R197, 0x480, RZ ;  /* 0x00000480c5be7810 */ /* 0x002fe20007ffe0ff */
[----:B------:R-:W-:Y:S06]  /*ecf0*/  @!P5 BRA `(.L_x_8348) ;  /* 0x000000000004d947 */ /* 0x000fec0003800000 */
[----:B----4-:R1:W-:Y:S02]  /*ed00*/  REDG.E.ADD.F32.FTZ.RN.STRONG.GPU desc[UR28][R64.64+0x1000], R167 ;  /* 0x001000a7400079a6 */ /* 0x0103e4000c12f31c */
.L_x_8348:
[----:B------:R-:W-:Y:S05]  /*ed10*/  BSYNC.RECONVERGENT B0 ;  /* 0x0000000000007941 */ /* 0x000fea0003800200 */
.L_x_8347:
        /* <DEDUP_REMOVED lines=16> */
.L_x_8350:
[----:B------:R-:W-:Y:S05]  /*ee20*/  BSYNC.RECONVERGENT B0 ;  /* 0x0000000000007941 */ /* 0x000fea0003800200 */
.L_x_8349:
[----:B-12---:R1:W2:Y:S01]  /*ee30*/  LDS R167, [R190+0x2280] ;  /* 0x00228000bea77984 */ /* 0x0062a20000000800 */
[----:B------:R-:W-:Y:S01]  /*ee40*/  BSSY.RECONVERGENT B0, `(.L_x_8351) ;  /* 0x0000006000007945 */ /* 0x000fe20003800200 */
[----:B------:R-:W-:Y:S02]  /*ee50*/  IADD3 R174, PT, PT, R197, 0x540, RZ ;  /* 0x00000540c5ae7810 */ /* 0x000fe40007ffe0ff */
[----:B------:R-:W-:Y:S02]  /*ee60*/  LEA.HI R194, R194, R197, RZ, 0x1b ;  /* 0x000000c5c2c27211 */ /* 0x000fe400078fd8ff */
[----:B------:R-:W-:Y:S01]  /*ee70*/  LEA R192, R192, UR25, 0x2 ;  /* 0x00000019c0c07c11 */ /* 0x000fe2000f8e10ff */
[----:B------:R-:W-:Y:S06]  /*ee80*/  @!P2 BRA `(.L_x_8352) ;  /* 0x000000000004a947 */ /* 0x000fec0003800000 */
[----:B--2---:R3:W-:Y:S02]  /*ee90*/  REDG.E.ADD.F32.FTZ.RN.STRONG.GPU desc[UR28][R64.64+0x1200], R167 ;  /* 0x001200a7400079a6 */ /* 0x0047e4000c12f31c */
.L_x_8352:
[----:B------:R-:W-:Y:S05]  /*eea0*/  BSYNC.RECONVERGENT B0 ;  /* 0x0000000000007941 */ /* 0x000fea0003800200 */
.L_x_8351:
[----:B--23--:R2:W3:Y:S01]  /*eeb0*/  LDS R167, [R192+0x2380] ;  /* 0x00238000c0a77984 */ /* 0x00c4e20000000800 */
[----:B------:R-:W-:Y:S01]  /*eec0*/  BSSY.RECONVERGENT B0, `(.L_x_8353) ;  /* 0x0000005000007945 */ /* 0x000fe20003800200 */
[----:B------:R-:W-:Y:S02]  /*eed0*/  LEA.HI R174, R174, R197, RZ, 0x1b ;  /* 0x000000c5aeae7211 */ /* 0x000fe400078fd8ff */
[----:B------:R-:W-:Y:S01]  /*eee0*/  LEA R194, R194, UR25, 0x2 ;  /* 0x00000019c2c27c11 */ /* 0x000fe2000f8e10ff */
[----:B------:R-:W-:Y:S06]  /*eef0*/  @!P3 BRA `(.L_x_8354) ;  /* 0x000000000004b947 */ /* 0x000fec0003800000 */
[----:B---3--:R4:W-:Y:S02]  /*ef00*/  REDG.E.ADD.F32.FTZ.RN.STRONG.GPU desc[UR28][R64.64+0x1300], R167 ;  /* 0x001300a7400079a6 */ /* 0x0089e4000c12f31c */
.L_x_8354:
[----:B------:R-:W-:Y:S05]  /*ef10*/  BSYNC.RECONVERGENT B0 ;  /* 0x0000000000007941 */ /* 0x000fea0003800200 */
.L_x_8353:
[----:B---34-:R3:W4:Y:S01]  /*ef20*/  LDS R167, [R194+0x2480] ;  /* 0x00248000c2a77984 */ /* 0x0187220000000800 */
[----:B------:R-:W-:Y:S01]  /*ef30*/  BSSY.RECONVERGENT B0, `(.L_x_8355) ;  /* 0x0000004000007945 */ /* 0x000fe20003800200 */
[----:B0-----:R-:W-:-:S03]  /*ef40*/  LEA R169, R174, UR25, 0x2 ;  /* 0x00000019aea97c11 */ /* 0x001fc6000f8e10ff */
[----:B------:R-:W-:Y:S05]  /*ef50*/  @!P4 BRA `(.L_x_8356) ;  /* 0x000000000004c947 */ /* 0x000fea0003800000 */
[----:B----4-:R0:W-:Y:S02]  /*ef60*/  REDG.E.ADD.F32.FTZ.RN.STRONG.GPU desc[UR28][R64.64+0x1400], R167 ;  /* 0x001400a7400079a6 */ /* 0x0101e4000c12f31c */
.L_x_8356:
[----:B------:R-:W-:Y:S05]  /*ef70*/  BSYNC.RECONVERGENT B0 ;  /* 0x0000000000007941 */ /* 0x000fea0003800200 */
.L_x_8355:
[----:B0---4-:R0:W4:Y:S01]  /*ef80*/  LDS R167, [R169+0x2580] ;  /* 0x00258000a9a77984 */ /* 0x0111220000000800 */
[----:B------:R-:W-:Y:S01]  /*ef90*/  BSSY.RECONVERGENT B0, `(.L_x_8357) ;  /* 0x0000005000007945 */ /* 0x000fe20003800200 */
[C---:B------:R-:W-:Y:S02]  /*efa0*/  IADD3 R174, PT, PT, R197.reuse, 0x580, RZ ;  /* 0x00000580c5ae7810 */ /* 0x040fe40007ffe0ff */
[----:B-1----:R-:W-:Y:S01]  /*efb0*/  IADD3 R190, PT, PT, R197, 0x5c0, RZ ;  /* 0x000005c0c5be7810 */ /* 0x002fe20007ffe0ff */
[----:B------:R-:W-:Y:S06]  /*efc0*/  @!P5 BRA `(.L_x_8358) ;  /* 0x000000000004d947 */ /* 0x000fec0003800000 */
[----:B----4-:R1:W-:Y:S02]  /*efd0*/  REDG.E.ADD.F32.FTZ.RN.STRONG.GPU desc[UR28][R64.64+0x1500], R167 ;  /* 0x001500a7400079a6 */ /* 0x0103e4000c12f31c */
.L_x_8358:
[----:B------:R-:W-:Y:S05]  /*efe0*/  BSYNC.RECONVERGENT B0 ;  /* 0x0000000000007941 */ /* 0x000fea0003800200 */
.L_x_8357:
        /* <DEDUP_REMOVED lines=16> */
.L_x_8360:
[----:B------:R-:W-:Y:S05]  /*f0f0*/  BSYNC.RECONVERGENT B0 ;  /* 0x0000000000007941 */ /* 0x000fea0003800200 */
.L_x_8359:
[----:B-12---:R1:W2:Y:S01]  /*f100*/  LDS R167, [R190+0x2780] ;  /* 0x00278000bea77984 */ /* 0x0062a20000000800 */
[----:B------:R-:W-:Y:S01]  /*f110*/  BSSY.RECONVERGENT B0, `(.L_x_8361) ;  /* 0x0000006000007945 */ /* 0x000fe20003800200 */
[----:B------:R-:W-:Y:S02]  /*f120*/  IADD3 R174, PT, PT, R197, 0x680, RZ ;  /* 0x00000680c5ae7810 */ /* 0x000fe40007ffe0ff */
[----:B------:R-:W-:Y:S02]  /*f130*/  LEA.HI R194, R194, R197, RZ, 0x1b ;  /* 0x000000c5c2c27211 */ /* 0x000fe400078fd8ff */
[----:B------:R-:W-:Y:S01]  /*f140*/  LEA R192, R192, UR25, 0x2 ;  /* 0x00000019c0c07c11 */ /* 0x000fe2000f8e10ff */
[----:B------:R-:W-:Y:S06]  /*f150*/  @!P2 BRA `(.L_x_8362) ;  /* 0x000000000004a947 */ /* 0x000fec0003800000 */
[----:B--2---:R3:W-:Y:S02]  /*f160*/  REDG.E.ADD.F32.FTZ.RN.STRONG.GPU desc[UR28][R64.64+0x1700], R167 ;  /* 0x001700a7400079a6 */ /* 0x0047e4000c12f31c */
.L_x_8362:
[----:B------:R-:W-:Y:S05]  /*f170*/  BSYNC.RECONVERGENT B0 ;  /* 0x0000000000007941 */ /* 0x000fea0003800200 */
.L_x_8361:
[----:B--23--:R2:W3:Y:S01]  /*f180*/  LDS R167, [R192+0x2880] ;  /* 0x00288000c0a77984 */ /* 0x00c4e20000000800 */
[----:B------:R-:W-:Y:S01]  /*f190*/  BSSY.RECONVERGENT B0, `(.L_x_8363) ;  /* 0x0000005000007945 */ /* 0x000fe20003800200 */
[----:B------:R-:W-:Y:S02]  /*f1a0*/  LEA.HI R174, R174, R197, RZ, 0x1b ;  /* 0x000000c5aeae7211 */ /* 0x000fe400078fd8ff */
[----:B------:R-:W-:Y:S01]  /*f1b0*/  LEA R194, R194, UR25, 0x2 ;  /* 0x00000019c2c27c11 */ /* 0x000fe2000f8e10ff */
[----:B------:R-:W-:Y:S06]  /*f1c0*/  @!P3 BRA `(.L_x_8364) ;  /* 0x000000000004b947 */ /* 0x000fec0003800000 */
[----:B---3--:R4:W-:Y:S02]  /*f1d0*/  REDG.E.ADD.F32.FTZ.RN.STRONG.GPU desc[UR28][R64.64+0x1800], R167 ;  /* 0x001800a7400079a6 */ /* 0x0089e4000c12f31c */
.L_x_8364:
[----:B------:R-:W-:Y:S05]  /*f1e0*/  BSYNC.RECONVERGENT B0 ;  /* 0x0000000000007941 */ /* 0x000fea0003800200 */
.L_x_8363:
[----:B---34-:R3:W4:Y:S01]  /*f1f0*/  LDS R167, [R194+0x2980] ;  /* 0x00298000c2a77984 */ /* 0x0187220000000800 */
[----:B------:R-:W-:Y:S01]  /*f200*/  BSSY.RECONVERGENT B0, `(.L_x_8365) ;  /* 0x0000004000007945 */ /* 0x000fe20003800200 */
[----:B0-----:R-:W-:-:S03]  /*f210*/  LEA R169, R174, UR25, 0x2 ;  /* 0x00000019aea97c11 */ /* 0x001fc6000f8e10ff */
[----:B------:R-:W-:Y:S05]  /*f220*/  @!P4 BRA `(.L_x_8366) ;  /* 0x000000000004c947 */ /* 0x000fea0003800000 */
[----:B----4-:R0:W-:Y:S02]  /*f230*/  REDG.E.ADD.F32.FTZ.RN.STRONG.GPU desc[UR28][R64.64+0x1900], R167 ;  /* 0x001900a7400079a6 */ /* 0x0101e4000c12f31c */
.L_x_8366:
[----:B------:R-:W-:Y:S05]  /*f240*/  BSYNC.RECONVERGENT B0 ;  /* 0x0000000000007941 */ /* 0x000fea0003800200 */
.L_x_8365:
[----:B0---4-:R0:W4:Y:S01]  /*f250*/  LDS R167, [R169+0x2a80] ;  /* 0x002a8000a9a77984 */ /* 0x0111220000000800 */
[----:B------:R-:W-:Y:S01]  /*f260*/  BSSY.RECONVERGENT B0, `(.L_x_8367) ;  /* 0x0000005000007945 */ /* 0x000fe20003800200 */
[C---:B------:R-:W-:Y:S02]  /*f270*/  IADD3 R174, PT, PT, R197.reuse, 0x6c0, RZ ;  /* 0x000006c0c5ae7810 */ /* 0x040fe40007ffe0ff */
[----:B-1----:R-:W-:Y:S01]  /*f280*/  IADD3 R190, PT, PT, R197, 0x700, RZ ;  /* 0x00000700c5be7810 */ /* 0x002fe20007ffe0ff */
[----:B------:R-:W-:Y:S06]  /*f290*/  @!P5 BRA `(.L_x_8368) ;  /* 0x000000000004d947 */ /* 0x000fec0003800000 */
[----:B----4-:R1:W-:Y:S02]  /*f2a0*/  REDG.E.ADD.F32.FTZ.RN.STRONG.GPU desc[UR28][R64.64+0x1a00], R167 ;  /* 0x001a00a7400079a6 */ /* 0x0103e4000c12f31c */
.L_x_8368:
[----:B------:R-:W-:Y:S05]  /*f2b0*/  BSYNC.RECONVERGENT B0 ;  /* 0x0000000000007941 */ /* 0x000fea0003800200 */
.L_x_8367:
        /* <DEDUP_REMOVED lines=16> */
.L_x_8370:
[----:B------:R-:W-:Y:S05]  /*f3c0*/  BSYNC.RECONVERGENT B0 ;  /* 0x0000000000007941 */ /* 0x000fea0003800200 */
.L_x_8369:
[----:B------:R3:W4:Y:S01]  /*f3d0*/  LDS R61, [R190+0x2c80] ;  /* 0x002c8000be3d7984 */ /* 0x0007220000000800 */
[----:B------:R-:W-:Y:S01]  /*f3e0*/  BSSY.RECONVERGENT B0, `(.L_x_8371) ;  /* 0x0000006000007945 */ /* 0x000fe20003800200 */
[----:B------:R-:W-:Y:S02]  /*f3f0*/  IADD3 R174, PT, PT, R197, 0x7c0, RZ ;  /* 0x000007c0c5ae7810 */ /* 0x000fe40007ffe0ff */
[----:B------:R-:W-:Y:S02]  /*f400*/  LEA.HI R194, R194, R197, RZ, 0x1b ;  /* 0x000000c5c2c27211 */ /* 0x000fe400078fd8ff */
[----:B------:R-:W-:Y:S01]  /*f410*/  LEA R192, R192, UR25, 0x2 ;  /* 0x00000019c0c07c11 */ /* 0x000fe2000f8e10ff */
[----:B------:R-:W-:Y:S06]  /*f420*/  @!P2 BRA `(.L_x_8372) ;  /* 0x000000000004a947 */ /* 0x000fec0003800000 */
[----:B----4-:R4:W-:Y:S02]  /*f430*/  REDG.E.ADD.F32.FTZ.RN.STRONG.GPU desc[UR28][R64.64+0x1c00], R61 ;  /* 0x001c003d400079a6 */ /* 0x0109e4000c12f31c */
.L_x_8372:
[----:B------:R-:W-:Y:S05]  /*f440*/  BSYNC.RECONVERGENT B0 ;  /* 0x0000000000007941 */ /* 0x000fea0003800200 */
.L_x_8371:
[----:B----4-:R4:W0:Y:S01]  /*f450*/  LDS R61, [R192+0x2d80] ;  /* 0x002d8000c03d7984 */ /* 0x0108220000000800 */
[----:B------:R-:W-:Y:S01]  /*f460*/  BSSY.RECONVERGENT B0, `(.L_x_8373) ;  /* 0x0000005000007945 */ /* 0x000fe20003800200 */
[----:B------:R-:W-:Y:S02]  /*f470*/  LEA.HI R174, R174, R197, RZ, 0x1b ;  /* 0x000000c5aeae7211 */ /* 0x000fe400078fd8ff */
[----:B------:R-:W-:Y:S01]  /*f480*/  LEA R194, R194, UR25, 0x2 ;  /* 0x00000019c2c27c11 */ /* 0x000fe2000f8e10ff */
[----:B------:R-:W-:Y:S06]  /*f490*/  @!P3 BRA `(.L_x_8374) ;  /* 0x000000000004b947 */ /* 0x000fec0003800000 */
[----:B0-----:R0:W-:Y:S02]  /*f4a0*/  REDG.E.ADD.F32.FTZ.RN.STRONG.GPU desc[UR28][R64.64+0x1d00], R61 ;  /* 0x001d003d400079a6 */ /* 0x0011e4000c12f31c */
.L_x_8374:
[----:B------:R-:W-:Y:S05]  /*f4b0*/  BSYNC.RECONVERGENT B0 ;  /* 0x0000000000007941 */ /* 0x000fea0003800200 */
.L_x_8373:
[----:B0-----:R0:W0:Y:S01]  /*f4c0*/  LDS R61, [R194+0x2e80] ;  /* 0x002e8000c23d7984 */ /* 0x0010220000000800 */
[----:B------:R-:W-:Y:S01]  /*f4d0*/  BSSY.RECONVERGENT B0, `(.L_x_8375) ;  /* 0x0000004000007945 */ /* 0x000fe20003800200 */
[----:B------:R-:W-:-:S03]  /*f4e0*/  LEA R174, R174, UR25, 0x2 ;  /* 0x00000019aeae7c11 */ /* 0x000fc6000f8e10ff */
[----:B------:R-:W-:Y:S05]  /*f4f0*/  @!P4 BRA `(.L_x_8376) ;  /* 0x000000000004c947 */ /* 0x000fea0003800000 */
[----:B0-----:R0:W-:Y:S02]  /*f500*/  REDG.E.ADD.F32.FTZ.RN.STRONG.GPU desc[UR28][R64.64+0x1e00], R61 ;  /* 0x001e003d400079a6 */ /* 0x0011e4000c12f31c */
.L_x_8376:
[----:B------:R-:W-:Y:S05]  /*f510*/  BSYNC.RECONVERGENT B0 ;  /* 0x0000000000007941 */ /* 0x000fea0003800200 */
.L_x_8375:
[----:B0-----:R-:W-:Y:S01]  /*f520*/  FADD.FTZ R61, R188, R67 ;  /* 0x00000043bc3d7221 */ /* 0x001fe20000010000 */
[----:B------:R-:W-:Y:S01]  /*f530*/  BSSY.RECONVERGENT B0, `(.L_x_8377) ;  /* 0x0000004000007945 */ /* 0x000fe20003800200 */
[----:B------:R0:W0:Y:S03]  /*f540*/  LDS R67, [R174+0x2f80] ;  /* 0x002f8000ae437984 */ /* 0x0000260000000800 */
[----:B------:R-:W-:Y:S05]  /*f550*/  @!P5 BRA `(.L_x_8378) ;  /* 0x000000000004d947 */ /* 0x000fea0003800000 */
[----:B0-----:R0:W-:Y:S02]  /*f560*/  REDG.E.ADD.F32.FTZ.RN.STRONG.GPU desc[UR28][R64.64+0x1f00], R67 ;  /* 0x001f0043400079a6 */ /* 0x0011e4000c12f31c */
.L_x_8378:
[----:B------:R-:W-:Y:S05]  /*f570*/  BSYNC.RECONVERGENT B0 ;  /* 0x0000000000007941 */ /* 0x000fea0003800200 */
.L_x_8377:
[----:B0-----:R-:W0:Y:S01]  /*f580*/  SHFL.DOWN PT, R67, R60, 0x1, 0x1f ;  /* 0x08201f003c437f89 */ /* 0x001e2200000e0000 */
[----:B------:R-:W-:Y:S01]  /*f590*/  ISETP.GT.AND P2, PT, R97, 0x1e, PT ;  /* 0x0000001e6100780c */ /* 0x000fe20003f44270 */
[----:B------:R-:W-:Y:S01]  /*f5a0*/  FFMA.FTZ R127, R127, R128, R146 ;  /* 0x000000807f7f7223 */ /* 0x000fe20000010092 */
[----:B------:R-:W-:Y:S01]  /*f5b0*/  FFMA.FTZ R228, R228, R129, R149 ;  /* 0x00000081e4e47223 */ /* 0x000fe20000010095 */
[----:B------:R-:W5:Y:S01]  /*f5c0*/  SHFL.DOWN PT, R174, R61, 0x1, 0x1f ;  /* 0x08201f003dae7f89 */ /* 0x000f6200000e0000 */
[----:B------:R-:W-:Y:S01]  /*f5d0*/  FFMA.FTZ R186, R99, R148, R186 ;  /* 0x0000009463ba7223 */ /* 0x000fe200000100ba */
[----:B------:R-:W-:Y:S01]  /*f5e0*/  FFMA.FTZ R127, R34, R187, R127 ;  /* 0x000000bb227f7223 */ /* 0x000fe2000001007f */
[----:B--2---:R-:W-:Y:S01]  /*f5f0*/  FFMA.FTZ R65, R35, R150, R228 ;  /* 0x0000009623417223 */ /* 0x004fe200000100e4 */
[----:B-1----:R-:W1:Y:S01]  /*f600*/  SHFL.DOWN PT, R167, R62, 0x1, 0x1f ;  /* 0x08201f003ea77f89 */ /* 0x002e6200000e0000 */
[----:B------:R-:W-:Y:S01]  /*f610*/  FFMA.FTZ R220, R220, R165, R137 ;  /* 0x000000a5dcdc7223 */ /* 0x000fe20000010089 */
[----:B------:R-:W-:Y:S01]  /*f620*/  FADD.FTZ R76, R127, R76 ;  /* 0x0000004c7f4c7221 */ /* 0x000fe20000010000 */
[----:B------:R-:W-:Y:S01]  /*f630*/  FADD.FTZ R74, R65, R74 ;  /* 0x0000004a414a7221 */ /* 0x000fe20000010000 */
[----:B------:R-:W2:Y:S01]  /*f640*/  SHFL.DOWN PT, R188, R63, 0x1, 0x1f ;  /* 0x08201f003fbc7f89 */ /* 0x000ea200000e0000 */
[----:B------:R-:W-:Y:S01]  /*f650*/  FMUL.FTZ R100, R100, R175 ;  /* 0x000000af64647220 */ /* 0x000fe20000410000 */
[----:B------:R-:W-:Y:S01]  /*f660*/  FFMA.FTZ R65, R39, R186, R220 ;  /* 0x000000ba27417223 */ /* 0x000fe200000100dc */
[----:B------:R-:W-:Y:S01]  /*f670*/  FMUL.FTZ R122, R122, R161 ;  /* 0x000000a17a7a7220 */ /* 0x000fe20000410000 */
[----:B------:R-:W-:Y:S01]  /*f680*/  FFMA.FTZ R131, R226, R131, R153 ;  /* 0x00000083e2837223 */ /* 0x000fe20000010099 */
[----:B------:R-:W-:Y:S01]  /*f690*/  FFMA.FTZ R101, R101, R130, R100 ;  /* 0x0000008265657223 */ /* 0x000fe20000010064 */
[----:B------:R-:W-:Y:S01]  /*f6a0*/  FADD.FTZ R56, R65, R56 ;  /* 0x0000003841387221 */ /* 0x000fe20000010000 */
[----:B------:R-:W-:Y:S01]  /*f6b0*/  FFMA.FTZ R215, R215, R170, R122 ;  /* 0x000000aad7d77223 */ /* 0x000fe2000001007a */
[----:B------:R-:W-:Y:S01]  /*f6c0*/  FMUL.FTZ R123, R123, R172 ;  /* 0x000000ac7b7b7220 */ /* 0x000fe20000410000 */
[----:B------:R-:W-:Y:S01]  /*f6d0*/  FFMA.FTZ R64, R36, R191, R131 ;  /* 0x000000bf24407223 */ /* 0x000fe20000010083 */
[----:B------:R-:W-:Y:S01]  /*f6e0*/  ISETP.GT.AND P3, PT, R97, 0xf, PT ;  /* 0x0000000f6100780c */ /* 0x000fe20003f64270 */
[----:B------:R-:W-:Y:S01]  /*f6f0*/  FMUL.FTZ R102, R102, R176 ;  /* 0x000000b066667220 */ /* 0x000fe20000410000 */
[----:B0-----:R-:W-:Y:S01]  /*f700*/  @!P2 FADD.FTZ R60, R60, R67 ;  /* 0x000000433c3ca221 */ /* 0x001fe20000010000 */
[----:B------:R-:W-:Y:S01]  /*f710*/  FFMA.FTZ R123, R218, R163, R123 ;  /* 0x000000a3da7b7223 */ /* 0x000fe2000001007b */
[----:B------:R-:W-:Y:S01]  /*f720*/  FADD.FTZ R73, R64, R73 ;  /* 0x0000004940497221 */ /* 0x000fe20000010000 */
[----:B------:R-:W-:Y:S01]  /*f730*/  FMUL.FTZ R104, R104, R177 ;  /* 0x000000b168687220 */ /* 0x000fe20000410000 */
[----:B-----5:R-:W-:Y:S01]  /*f740*/  @!P2 FADD.FTZ R61, R61, R174 ;  /* 0x000000ae3d3da221 */ /* 0x020fe20000010000 */
[----:B------:R-:W0:Y:S01]  /*f750*/  SHFL.DOWN PT, R67, R60, 0x2, 0x1f ;  /* 0x08401f003c437f89 */ /* 0x000e2200000e0000 */
[----:B------:R-:W-:Y:S01]  /*f760*/  FFMA.FTZ R64, R40, R101, R123 ;  /* 0x0000006528407223 */ /* 0x000fe2000001007b */
[----:B------:R-:W-:Y:S01]  /*f770*/  FMUL.FTZ R110, R110, R180 ;  /* 0x000000b46e6e7220 */ /* 0x000fe20000410000 */
[----:B-1----:R-:W-:Y:S01]  /*f780*/  @!P2 FADD.FTZ R62, R62, R167 ;  /* 0x000000a73e3ea221 */ /* 0x002fe20000010000 */
[----:B------:R-:W1:Y:S01]  /*f790*/  SHFL.DOWN PT, R128, R61, 0x2, 0x1f ;  /* 0x08401f003d807f89 */ /* 0x000e6200000e0000 */
[----:B------:R-:W-:Y:S01]  /*f7a0*/  FADD.FTZ R55, R64, R55 ;  /* 0x0000003740377221 */ /* 0x000fe20000010000 */
[----:B------:R-:W-:Y:S01]  /*f7b0*/  FMUL.FTZ R112, R112, R181 ;  /* 0x000000b570707220 */ /* 0x000fe20000410000 */
[----:B--2---:R-:W-:Y:S01]  /*f7c0*/  @!P2 FADD.FTZ R63, R63, R188 ;  /* 0x000000bc3f3fa221 */ /* 0x004fe20000010000 */
[----:B------:R-:W2:Y:S01]  /*f7d0*/  SHFL.DOWN PT, R127, R62, 0x2, 0x1f ;  /* 0x08401f003e7f7f89 */ /* 0x000ea200000e0000 */
        /* <DEDUP_REMOVED lines=13> */
[----:B------:R-:W-:Y:S01]  /*f8b0*/  FMUL.FTZ R68, R68, R141 ;  /* 0x0000008d44447220 */ /* 0x000fe20000410000 */
        /* <DEDUP_REMOVED lines=30> */
[----:B0-----:R-:W-:Y:S01]  /*faa0*/  @!P2 FADD.FTZ R60, R60, R65 ;  /* 0x000000413c3ca221 */ /* 0x001fe20000010000 */
[----:B------:R-:W-:Y:S01]  /*fab0*/  FFMA.FTZ R113, R57, R113, R206 ;  /* 0x0000007139717223 */ /* 0x000fe200000100ce */
[----:B------:R-:W-:Y:S01]  /*fac0*/  FFMA.FTZ R203, R203, R154, R68 ;  /* 0x0000009acbcb7223 */ /* 0x000fe20000010044 */
[----:B------:R-:W-:Y:S01]  /*fad0*/  BSSY.RECONVERGENT B0, `(.L_x_8379) ;  /* 0x000002c000007945 */ /* 0x000fe20003800200 */
        /* <DEDUP_REMOVED lines=24> */
[----:B------:R-:W-:Y:S01]  /*fc60*/  FFMA.FTZ R116, R117, R158, R116 ;  /* 0x0000009e75747223 */ /* 0x000fe20000010074 */
[----:B0-----:R-:W-:Y:S01]  /*fc70*/  @!P2 FADD.FTZ R60, R60, R65 ;  /* 0x000000413c3ca221 */ /* 0x001fe20000010000 */
[----:B------:R-:W-:Y:S01]  /*fc80*/  FADD.FTZ R46, R113, R46 ;  /* 0x0000002e712e7221 */ /* 0x000fe20000010000 */
        /* <DEDUP_REMOVED lines=16> */
.L_x_8380:
[----:B------:R-:W-:Y:S05]  /*fd90*/  BSYNC.RECONVERGENT B0 ;  /* 0x0000000000007941 */ /* 0x000fea0003800200 */
.L_x_8379:
        /* <DEDUP_REMOVED lines=21> */
[----:B01----:R-:W0:Y:S01]  /*fef0*/  LDS.128 R64, [UR25+0x31a0] ;  /* 0x0031a019ff407984 */ /* 0x003e220008000c00 */
        /* <DEDUP_REMOVED lines=14> */
.L_x_8382:
[----:B------:R-:W-:Y:S05]  /*ffe0*/  BSYNC.RECONVERGENT B0 ;  /* 0x0000000000007941 */ /* 0x000fea0003800200 */
.L_x_8381:
[----:B------:R-:W-:-:S04]  /*fff0*/  UIADD3 UR8, UPT, UPT, UR8, 0x1, URZ ;  /* 0x0000000108087890 */ /* 0x000fc8000fffe0ff */
[----:B------:R-:W-:-:S09]  /*10000*/  UISETP.GE.AND UP0, UPT, UR8, UR46, UPT ;  /* 0x0000002e0800728c */ /* 0x000fd2000bf06270 */
[----:B------:R-:W-:Y:S05]  /*10010*/  BRA.U !UP0, `(.L_x_8383) ;  /* 0xffffff7108dc7547 */ /* 0x000fea000b83ffff */
.L_x_8285:
[----:B0-----:R0:W5:Y:S01]  /*10020*/  LDL.LU R67, [R1+0x8] ;  /* 0x0000080001437983 */ /* 0x0011620000300800 */
[C---:B------:R-:W-:Y:S01]  /*10030*/  LOP3.LUT R0, R197.reuse, 0x1f, RZ, 0xc0, !PT ;  /* 0x0000001fc5007812 */ /* 0x040fe200078ec0ff */
[----:B------:R-:W-:Y:S01]  /*10040*/  ULEA UR8, UR16, 0xfffffc00, 0xa ;  /* 0xfffffc0010087891 */ /* 0x000fe2000f8e50ff */
[----:B------:R-:W-:Y:S01]  /*10050*/  SHF.L.U32 R3, R197, 0x4, RZ ;  /* 0x00000004c5037819 */ /* 0x000fe200000006ff */
        /* <DEDUP_REMOVED lines=22> */
[----:B-1----:R-:W-:Y:S01]  /*101c0*/  PRMT R65, RZ, 0x7610, R65 ;  /* 0x00007610ff417816 */ /* 0x002fe20000000041 */
        /* <DEDUP_REMOVED lines=12> */
[----:B------:R-:W-:Y:S01]  /*10290*/  ISETP.GE.AND P3, PT, R34, UR9, PT ;  /* 0x0000000922007c0c */ /* 0x000fe2000bf66270 */
[----:B------:R-:W1:Y:S01]  /*102a0*/  LDCU.64 UR26, c[0x0][0x4f8] ;  /* 0x00009f00ff1a77ac */ /* 0x000e620008000a00 */
[----:B------:R-:W-:Y:S01]  /*102b0*/  ISETP.GE.AND P4, PT, R17, UR9, PT ;  /* 0x0000000911007c0c */ /* 0x000fe2000bf86270 */
[----:B------:R-:W2:Y:S01]  /*102c0*/  @!P2 LDG.E.U16 R35, desc[UR28][R36.64] ;  /* 0x0000001c2423a981 */ /* 0x000ea2000c1e1500 */
[----:B------:R-:W-:Y:S01]  /*102d0*/  ISETP.GE.AND P5, PT, R15, UR9, PT ;  /* 0x000000090f007c0c */ /* 0x000fe2000bfa6270 */
[----:B------:R-:W4:Y:S01]  /*102e0*/  LDCU.64 UR30, c[0x0][0x500] ;  /* 0x0000a000ff1e77ac */ /* 0x000f220008000a00 */
        /* <DEDUP_REMOVED lines=319> */
[----:B------:R-:W-:-:S02]  /*116e0*/  PRMT R31, R19, 0x7632, R31 ;  /* 0x00007632131f7816 */ /* 0x000fc4000000001f */
[----:B------:R-:W-:Y:S01]  /*116f0*/  PRMT R30, R18, 0x7632, R30 ;  /* 0x00007632121e7816 */ /* 0x000fe2000000001e */
[----:B------:R-:W-:Y:S01]  /*11700*/  STS.U16 [R94+0x4], R23 ;  /* 0x000004175e007388 */ /* 0x000fe20000000400 */
[----:B--2---:R-:W-:-:S03]  /*11710*/  PRMT R24, R20, 0x7632, R24 ;  /* 0x0000763214187816 */ /* 0x004fc60000000018 */
        /* <DEDUP_REMOVED lines=102> */
.L_x_8251:
        /* <DEDUP_REMOVED lines=42> */
.L_x_8386:
[----:B------:R-:W-:Y:S05]  /*12020*/  BSYNC.RECONVERGENT B0 ;  /* 0x0000000000007941 */ /* 0x000fea0003800200 */
.L_x_8385:
        /* <DEDUP_REMOVED lines=40> */
.L_x_8388:
[----:B------:R-:W-:Y:S05]  /*122b0*/  BSYNC.RECONVERGENT B0 ;  /* 0x0000000000007941 */ /* 0x000fea0003800200 */
.L_x_8387:
        /* <DEDUP_REMOVED lines=16> */
.L_x_8390:
        /* <DEDUP_REMOVED lines=32> */
.L_x_8389:
[----:B------:R-:W-:Y:S05]  /*125c0*/  EXIT ;  /* 0x000000000000794d */ /* 0x000fea0003800000 */
.L_x_8290:
[----:B------:R-:W-:Y:S01]  /*125d0*/  HFMA2 R69, -RZ, RZ, 0, 5.9604644775390625e-08 ;  /* 0x00000001ff457431 */ /* 0x000fe200000001ff */
[----:B------:R-:W-:Y:S02]  /*125e0*/  MOV R246, R244 ;  /* 0x000000f400f67202 */ /* 0x000fe40000000f00 */
[----:B------:R-:W-:Y:S02]  /*125f0*/  MOV R68, RZ ;  /* 0x000000ff00447202 */ /* 0x000fe40000000f00 */
[----:B------:R-:W-:-:S07]  /*12600*/  MOV R71, 0xffffffff ;  /* 0xffffffff00477802 */ /* 0x000fce0000000f00 */
[----:B01---5:R-:W-:Y:S05]  /*12610*/  WARPSYNC.COLLECTIVE R71, `(.L_x_8391) ;  /* 0x0000000047087348 */ /* 0x023fea0003c00000 */
[----:B------:R2:W3:Y:S02]  /*12620*/  SHFL.UP P6, R248, R246, R69, R68 ;  /* 0x04000045f6f87389 */ /* 0x0004e400000c0044 */
[----:B0123-5:R-:W-:Y:S05]  /*12630*/  ENDCOLLECTIVE ;  /* 0x000000000000791b */ /* 0x02ffea0003800000 */
.L_x_8391:
[----:B------:R-:W-:Y:S02]  /*12640*/  MOV R246, R243 ;  /* 0x000000f300f67202 */ /* 0x000fe40000000f00 */
[----:B------:R-:W-:-:S07]  /*12650*/  MOV R70, R248 ;  /* 0x000000f800467202 */ /* 0x000fce0000000f00 */
[----:B------:R-:W-:Y:S05]  /*12660*/  WARPSYNC.COLLECTIVE R71, `(.L_x_8392) ;  /* 0x0000000047087348 */ /* 0x000fea0003c00000 */
[----:B------:R0:W1:Y:S02]  /*12670*/  SHFL.UP P6, R248, R246, R69, R68 ;  /* 0x04000045f6f87389 */ /* 0x00006400000c0044 */
[----:B01----:R-:W-:Y:S05]  /*12680*/  ENDCOLLECTIVE ;  /* 0x000000000000791b */ /* 0x003fea0003800000 */
.L_x_8392:
[----:B------:R-:W-:Y:S02]  /*12690*/  MOV R246, R242 ;  /* 0x000000f200f67202 */ /* 0x000fe40000000f00 */
[----:B------:R-:W-:-:S07]  /*126a0*/  MOV R233, R248 ;  /* 0x000000f800e97202 */ /* 0x000fce0000000f00 */
[----:B------:R-:W-:Y:S05]  /*126b0*/  WARPSYNC.COLLECTIVE R71, `(.L_x_8393) ;  /* 0x0000000047087348 */ /* 0x000fea0003c00000 */
[----:B------:R0:W1:Y:S02]  /*126c0*/  SHFL.UP P6, R248, R246, R69, R68 ;  /* 0x04000045f6f87389 */ /* 0x00006400000c0044 */
[----:B01----:R-:W-:Y:S05]  /*126d0*/  ENDCOLLECTIVE ;  /* 0x000000000000791b */ /* 0x003fea0003800000 */
.L_x_8393:
[----:B------:R-:W-:Y:S02]  /*126e0*/  MOV R246, R245 ;  /* 0x000000f500f67202 */ /* 0x000fe40000000f00 */
[----:B------:R-:W-:-:S07]  /*126f0*/  MOV R247, R248 ;  /* 0x000000f800f77202 */ /* 0x000fce0000000f00 */
[----:B------:R-:W-:Y:S05]  /*12700*/  WARPSYNC.COLLECTIVE R71, `(.L_x_8394) ;  /* 0x0000000047087348 */ /* 0x000fea0003c00000 */
[----:B------:R0:W1:Y:S02]  /*12710*/  SHFL.UP P6, R248, R246, R69, R68 ;  /* 0x04000045f6f87389 */ /* 0x00006400000c0044 */
[----:B01----:R-:W-:Y:S05]  /*12720*/  ENDCOLLECTIVE ;  /* 0x000000000000791b */ /* 0x003fea0003800000 */
.L_x_8394:
        /* <DEDUP_REMOVED lines=17> */
.L_x_8395:
[----:B------:R-:W-:Y:S02]  /*12840*/  MOV R246, R243 ;  /* 0x000000f300f67202 */ /* 0x000fe40000000f00 */
[----:B------:R-:W-:-:S07]  /*12850*/  MOV R70, R248 ;  /* 0x000000f800467202 */ /* 0x000fce0000000f00 */
[----:B------:R-:W-:Y:S05]  /*12860*/  WARPSYNC.COLLECTIVE R71, `(.L_x_8396) ;  /* 0x0000000047087348 */ /* 0x000fea0003c00000 */
[----:B------:R0:W1:Y:S02]  /*12870*/  SHFL.UP P6, R248, R246, R69, R68 ;  /* 0x04000045f6f87389 */ /* 0x00006400000c0044 */
[----:B01----:R-:W-:Y:S05]  /*12880*/  ENDCOLLECTIVE ;  /* 0x000000000000791b */ /* 0x003fea0003800000 */
.L_x_8396:
[----:B------:R-:W-:Y:S02]  /*12890*/  MOV R246, R242 ;  /* 0x000000f200f67202 */ /* 0x000fe40000000f00 */
[----:B------:R-:W-:-:S07]  /*128a0*/  MOV R233, R248 ;  /* 0x000000f800e97202 */ /* 0x000fce0000000f00 */
[----:B------:R-:W-:Y:S05]  /*128b0*/  WARPSYNC.COLLECTIVE R71, `(.L_x_8397) ;  /* 0x0000000047087348 */ /* 0x000fea0003c00000 */
[----:B------:R0:W1:Y:S02]  /*128c0*/  SHFL.UP P6, R248, R246, R69, R68 ;  /* 0x04000045f6f87389 */ /* 0x00006400000c0044 */
[----:B01----:R-:W-:Y:S05]  /*128d0*/  ENDCOLLECTIVE ;  /* 0x000000000000791b */ /* 0x003fea0003800000 */
.L_x_8397:
[----:B------:R-:W-:Y:S02]  /*128e0*/  MOV R246, R245 ;  /* 0x000000f500f67202 */ /* 0x000fe40000000f00 */
[----:B------:R-:W-:-:S07]  /*128f0*/  MOV R247, R248 ;  /* 0x000000f800f77202 */ /* 0x000fce0000000f00 */
[----:B------:R-:W-:Y:S05]  /*12900*/  WARPSYNC.COLLECTIVE R71, `(.L_x_8398) ;  /* 0x0000000047087348 */ /* 0x000fea0003c00000 */
[----:B------:R0:W1:Y:S02]  /*12910*/  SHFL.UP P6, R248, R246, R69, R68 ;  /* 0x04000045f6f87389 */ /* 0x00006400000c0044 */
[----:B01----:R-:W-:Y:S05]  /*12920*/  ENDCOLLECTIVE ;  /* 0x000000000000791b */ /* 0x003fea0003800000 */
.L_x_8398:
        /* <DEDUP_REMOVED lines=17> */
.L_x_8399:
[----:B------:R-:W-:Y:S02]  /*12a40*/  MOV R246, R243 ;  /* 0x000000f300f67202 */ /* 0x000fe40000000f00 */
[----:B------:R-:W-:-:S07]  /*12a50*/  MOV R70, R248 ;  /* 0x000000f800467202 */ /* 0x000fce0000000f00 */
[----:B------:R-:W-:Y:S05]  /*12a60*/  WARPSYNC.COLLECTIVE R71, `(.L_x_8400) ;  /* 0x0000000047087348 */ /* 0x000fea0003c00000 */
[----:B------:R0:W1:Y:S02]  /*12a70*/  SHFL.UP P6, R248, R246, R69, R68 ;  /* 0x04000045f6f87389 */ /* 0x00006400000c0044 */
[----:B01----:R-:W-:Y:S05]  /*12a80*/  ENDCOLLECTIVE ;  /* 0x000000000000791b */ /* 0x003fea0003800000 */
.L_x_8400:
[----:B------:R-:W-:Y:S02]  /*12a90*/  MOV R246, R242 ;  /* 0x000000f200f67202 */ /* 0x000fe40000000f00 */
[----:B------:R-:W-:-:S07]  /*12aa0*/  MOV R233, R248 ;  /* 0x000000f800e97202 */ /* 0x000fce0000000f00 */
[----:B------:R-:W-:Y:S05]  /*12ab0*/  WARPSYNC.COLLECTIVE R71, `(.L_x_8401) ;  /* 0x0000000047087348 */ /* 0x000fea0003c00000 */
[----:B------:R0:W1:Y:S02]  /*12ac0*/  SHFL.UP P6, R248, R246, R69, R68 ;  /* 0x04000045f6f87389 */ /* 0x00006400000c0044 */
[----:B01----:R-:W-:Y:S05]  /*12ad0*/  ENDCOLLECTIVE ;  /* 0x000000000000791b */ /* 0x003fea0003800000 */
.L_x_8401:
[----:B------:R-:W-:Y:S02]  /*12ae0*/  MOV R246, R245 ;  /* 0x000000f500f67202 */ /* 0x000fe40000000f00 */
[----:B------:R-:W-:-:S07]  /*12af0*/  MOV R247, R248 ;  /* 0x000000f800f77202 */ /* 0x000fce0000000f00 */
[----:B------:R-:W-:Y:S05]  /*12b00*/  WARPSYNC.COLLECTIVE R71, `(.L_x_8402) ;  /* 0x0000000047087348 */ /* 0x000fea0003c00000 */
[----:B------:R0:W1:Y:S02]  /*12b10*/  SHFL.UP P6, R248, R246, R69, R68 ;  /* 0x04000045f6f87389 */ /* 0x00006400000c0044 */
[----:B01----:R-:W-:Y:S05]  /*12b20*/  ENDCOLLECTIVE ;  /* 0x000000000000791b */ /* 0x003fea0003800000 */
.L_x_8402:
        /* <DEDUP_REMOVED lines=17> */
.L_x_8403:
[----:B------:R-:W-:Y:S02]  /*12c40*/  MOV R246, R243 ;  /* 0x000000f300f67202 */ /* 0x000fe40000000f00 */
[----:B------:R-:W-:-:S07]  /*12c50*/  MOV R70, R248 ;  /* 0x000000f800467202 */ /* 0x000fce0000000f00 */
[----:B------:R-:W-:Y:S05]  /*12c60*/  WARPSYNC.COLLECTIVE R71, `(.L_x_8404) ;  /* 0x0000000047087348 */ /* 0x000fea0003c00000 */
[----:B------:R0:W1:Y:S02]  /*12c70*/  SHFL.UP P6, R248, R246, R69, R68 ;  /* 0x04000045f6f87389 */ /* 0x00006400000c0044 */
[----:B01----:R-:W-:Y:S05]  /*12c80*/  ENDCOLLECTIVE ;  /* 0x000000000000791b */ /* 0x003fea0003800000 */
.L_x_8404:
[----:B------:R-:W-:Y:S02]  /*12c90*/  MOV R246, R242 ;  /* 0x000000f200f67202 */ /* 0x000fe40000000f00 */
[----:B------:R-:W-:-:S07]  /*12ca0*/  MOV R233, R248 ;  /* 0x000000f800e97202 */ /* 0x000fce0000000f00 */
[----:B------:R-:W-:Y:S05]  /*12cb0*/  WARPSYNC.COLLECTIVE R71, `(.L_x_8405) ;  /* 0x0000000047087348 */ /* 0x000fea0003c00000 */
[----:B------:R0:W1:Y:S02]  /*12cc0*/  SHFL.UP P6, R248, R246, R69, R68 ;  /* 0x04000045f6f87389 */ /* 0x00006400000c0044 */
[----:B01----:R-:W-:Y:S05]  /*12cd0*/  ENDCOLLECTIVE ;  /* 0x000000000000791b */ /* 0x003fea0003800000 */
.L_x_8405:
[----:B------:R-:W-:Y:S02]  /*12ce0*/  MOV R246, R245 ;  /* 0x000000f500f67202 */ /* 0x000fe40000000f00 */
[----:B------:R-:W-:-:S07]  /*12cf0*/  MOV R247, R248 ;  /* 0x000000f800f77202 */ /* 0x000fce0000000f00 */
[----:B------:R-:W-:Y:S05]  /*12d00*/  WARPSYNC.COLLECTIVE R71, `(.L_x_8406) ;  /* 0x0000000047087348 */ /* 0x000fea0003c00000 */
[----:B------:R0:W1:Y:S02]  /*12d10*/  SHFL.UP P6, R248, R246, R69, R68 ;  /* 0x04000045f6f87389 */ /* 0x00006400000c0044 */
[----:B01----:R-:W-:Y:S05]  /*12d20*/  ENDCOLLECTIVE ;  /* 0x000000000000791b */ /* 0x003fea0003800000 */
.L_x_8406:
        /* <DEDUP_REMOVED lines=17> */
.L_x_8407:
[----:B------:R-:W-:Y:S02]  /*12e40*/  MOV R246, R243 ;  /* 0x000000f300f67202 */ /* 0x000fe40000000f00 */
[----:B------:R-:W-:-:S07]  /*12e50*/  MOV R70, R248 ;  /* 0x000000f800467202 */ /* 0x000fce0000000f00 */
[----:B------:R-:W-:Y:S05]  /*12e60*/  WARPSYNC.COLLECTIVE R71, `(.L_x_8408) ;  /* 0x0000000047087348 */ /* 0x000fea0003c00000 */
[----:B------:R0:W1:Y:S02]  /*12e70*/  SHFL.UP P6, R248, R246, R69, R68 ;  /* 0x04000045f6f87389 */ /* 0x00006400000c0044 */
[----:B01----:R-:W-:Y:S05]  /*12e80*/  ENDCOLLECTIVE ;  /* 0x000000000000791b */ /* 0x003fea0003800000 */
.L_x_8408:
[----:B------:R-:W-:Y:S02]  /*12e90*/  MOV R246, R242 ;  /* 0x000000f200f67202 */ /* 0x000fe40000000f00 */
[----:B------:R-:W-:-:S07]  /*12ea0*/  MOV R233, R248 ;  /* 0x000000f800e97202 */ /* 0x000fce0000000f00 */
[----:B------:R-:W-:Y:S05]  /*12eb0*/  WARPSYNC.COLLECTIVE R71, `(.L_x_8409) ;  /* 0x0000000047087348 */ /* 0x000fea0003c00000 */
[----:B------:R0:W1:Y:S02]  /*12ec0*/  SHFL.UP P6, R248, R246, R69, R68 ;  /* 0x04000045f6f87389 */ /* 0x00006400000c0044 */
[----:B01----:R-:W-:Y:S05]  /*12ed0*/  ENDCOLLECTIVE ;  /* 0x000000000000791b */ /* 0x003fea0003800000 */
.L_x_8409:
[----:B------:R-:W-:Y:S02]  /*12ee0*/  MOV R246, R245 ;  /* 0x000000f500f67202 */ /* 0x000fe40000000f00 */
[----:B------:R-:W-:-:S07]  /*12ef0*/  MOV R247, R248 ;  /* 0x000000f800f77202 */ /* 0x000fce0000000f00 */
[----:B------:R-:W-:Y:S05]  /*12f00*/  WARPSYNC.COLLECTIVE R71, `(.L_x_8410) ;  /* 0x0000000047087348 */ /* 0x000fea0003c00000 */
[----:B------:R0:W1:Y:S02]  /*12f10*/  SHFL.UP P6, R248, R246, R69, R68 ;  /* 0x04000045f6f87389 */ /* 0x00006400000c0044 */
[----:B01----:R-:W-:Y:S05]  /*12f20*/  ENDCOLLECTIVE ;  /* 0x000000000000791b */ /* 0x003fea0003800000 */
.L_x_8410:
[----:B------:R-:W-:Y:S01]  /*12f30*/  MOV R68, R248 ;  /* 0x000000f800447202 */ /* 0x000fe20000000f00 */
[----:B------:R-:W-:Y:S06]  /*12f40*/  BRA `(.L_x_8411) ;  /* 0xffffff78000c7947 */ /* 0x000fec000383ffff */
.L_x_8291:
        /* <DEDUP_REMOVED lines=8> */
.L_x_8413:
[----:B------:R-:W-:Y:S05]  /*12fd0*/  BSYNC B0 ;  /* 0x0000000000007941 */ /* 0x000fea0003800000 */
.L_x_8412:
[----:B------:R-:W-:Y:S05]  /*12fe0*/  BRA `(.L_x_8414) ;  /* 0xffffff7800187947 */ /* 0x000fea000383ffff */
.L_x_8292:
        /* <DEDUP_REMOVED lines=8> */
.L_x_8416:
[----:B------:R-:W-:Y:S05]  /*13070*/  BSYNC B0 ;  /* 0x0000000000007941 */ /* 0x000fea0003800000 */
.L_x_8415:
[----:B------:R-:W-:Y:S05]  /*13080*/  BRA `(.L_x_8417) ;  /* 0xffffff7400f87947 */ /* 0x000fea000383ffff */
.L_x_8293:
        /* <DEDUP_REMOVED lines=8> */
.L_x_8419:
[----:B------:R-:W-:Y:S05]  /*13110*/  BSYNC B0 ;  /* 0x0000000000007941 */ /* 0x000fea0003800000 */
.L_x_8418:
[----:B------:R-:W-:Y:S05]  /*13120*/  BRA `(.L_x_8420) ;  /* 0xffffff7400d87947 */ /* 0x000fea000383ffff */
.L_x_8294:
        /* <DEDUP_REMOVED lines=8> */
.L_x_8422:
[----:B------:R-:W-:Y:S05]  /*131b0*/  BSYNC B0 ;  /* 0x0000000000007941 */ /* 0x000fea0003800000 */
.L_x_8421:
[----:B------:R-:W-:Y:S05]  /*131c0*/  BRA `(.L_x_8423) ;  /* 0xffffff7400b87947 */ /* 0x000fea000383ffff */
.L_x_8295:
        /* <DEDUP_REMOVED lines=8> */
.L_x_8425:
[----:B------:R-:W-:Y:S05]  /*13250*/  BSYNC B0 ;  /* 0x0000000000007941 */ /* 0x000fea0003800000 */
.L_x_8424:
        /* <DEDUP_REMOVED lines=9> */
.L_x_8426:
[----:B------:R-:W-:Y:S02]  /*132f0*/  MOV R246, R242 ;  /* 0x000000f200f67202 */ /* 0x000fe40000000f00 */
[----:B------:R-:W-:-:S07]  /*13300*/  MOV R243, R248 ;  /* 0x000000f800f37202 */ /* 0x000fce0000000f00 */
[----:B------:R-:W-:Y:S05]  /*13310*/  WARPSYNC.COLLECTIVE R71, `(.L_x_8427) ;  /* 0x0000000047087348 */ /* 0x000fea0003c00000 */
[----:B------:R0:W1:Y:S02]  /*13320*/  SHFL.UP P6, R248, R246, R69, R68 ;  /* 0x04000045f6f87389 */ /* 0x00006400000c0044 */
[----:B01----:R-:W-:Y:S05]  /*13330*/  ENDCOLLECTIVE ;  /* 0x000000000000791b */ /* 0x003fea0003800000 */
.L_x_8427:
[----:B------:R-:W-:Y:S02]  /*13340*/  MOV R246, R245 ;  /* 0x000000f500f67202 */ /* 0x000fe40000000f00 */
[----:B------:R-:W-:-:S07]  /*13350*/  MOV R242, R248 ;  /* 0x000000f800f27202 */ /* 0x000fce0000000f00 */
[----:B------:R-:W-:Y:S05]  /*13360*/  WARPSYNC.COLLECTIVE R71, `(.L_x_8428) ;  /* 0x0000000047087348 */ /* 0x000fea0003c00000 */
[----:B------:R0:W1:Y:S02]  /*13370*/  SHFL.UP P6, R248, R246, R69, R68 ;  /* 0x04000045f6f87389 */ /* 0x00006400000c0044 */
[----:B01----:R-:W-:Y:S05]  /*13380*/  ENDCOLLECTIVE ;  /* 0x000000000000791b */ /* 0x003fea0003800000 */
.L_x_8428:
[----:B------:R-:W-:Y:S01]  /*13390*/  HFMA2 R69, -RZ, RZ, 0, 0 ;  /* 0x00000000ff457431 */ /* 0x000fe200000001ff */
[----:B------:R-:W-:-:S07]  /*133a0*/  MOV R68, 0x1f ;  /* 0x0000001f00447802 */ /* 0x000fce0000000f00 */
[----:B------:R-:W-:Y:S05]  /*133b0*/  WARPSYNC.COLLECTIVE R71, `(.L_x_8429) ;  /* 0x0000000047087348 */ /* 0x000fea0003c00000 */
[----:B------:R0:W1:Y:S02]  /*133c0*/  SHFL.IDX P3, R233, R70, R69, R68 ;  /* 0x0000004546e97389 */ /* 0x0000640000060044 */
[----:B01----:R-:W-:Y:S05]  /*133d0*/  ENDCOLLECTIVE ;  /* 0x000000000000791b */ /* 0x003fea0003800000 */
.L_x_8429:
[----:B------:R-:W-:Y:S02]  /*133e0*/  MOV R245, R248 ;  /* 0x000000f800f57202 */ /* 0x000fe40000000f00 */
[----:B------:R-:W-:Y:S02]  /*133f0*/  MOV R70, R61 ;  /* 0x0000003d00467202 */ /* 0x000fe40000000f00 */
[----:B------:R-:W-:-:S07]  /*13400*/  MOV R60, R233 ;  /* 0x000000e9003c7202 */ /* 0x000fce0000000f00 */
[----:B------:R-:W-:Y:S05]  /*13410*/  WARPSYNC.COLLECTIVE R71, `(.L_x_8430) ;  /* 0x0000000047087348 */ /* 0x000fea0003c00000 */
[----:B------:R0:W1:Y:S02]  /*13420*/  SHFL.IDX P3, R233, R70, R69, R68 ;  /* 0x0000004546e97389 */ /* 0x0000640000060044 */
[----:B01----:R-:W-:Y:S05]  /*13430*/  ENDCOLLECTIVE ;  /* 0x000000000000791b */ /* 0x003fea0003800000 */
.L_x_8430:
[----:B------:R-:W-:Y:S02]  /*13440*/  MOV R70, R62 ;  /* 0x0000003e00467202 */ /* 0x000fe40000000f00 */
[----:B------:R-:W-:-:S07]  /*13450*/  MOV R61, R233 ;  /* 0x000000e9003d7202 */ /* 0x000fce0000000f00 */
[----:B------:R-:W-:Y:S05]  /*13460*/  WARPSYNC.COLLECTIVE R71, `(.L_x_8431) ;  /* 0x0000000047087348 */ /* 0x000fea0003c00000 */
[----:B------:R0:W1:Y:S02]  /*13470*/  SHFL.IDX P3, R233, R70, R69, R68 ;  /* 0x0000004546e97389 */ /* 0x0000640000060044 */
[----:B01----:R-:W-:Y:S05]  /*13480*/  ENDCOLLECTIVE ;  /* 0x000000000000791b */ /* 0x003fea0003800000 */
.L_x_8431:
[----:B------:R-:W-:Y:S02]  /*13490*/  MOV R70, R63 ;  /* 0x0000003f00467202 */ /* 0x000fe40000000f00 */
[----:B------:R-:W-:-:S07]  /*134a0*/  MOV R62, R233 ;  /* 0x000000e9003e7202 */ /* 0x000fce0000000f00 */
[----:B------:R-:W-:Y:S05]  /*134b0*/  WARPSYNC.COLLECTIVE R71, `(.L_x_8432) ;  /* 0x0000000047087348 */ /* 0x000fea0003c00000 */
[----:B------:R0:W1:Y:S02]  /*134c0*/  SHFL.IDX P3, R233, R70, R69, R68 ;  /* 0x0000004546e97389 */ /* 0x0000640000060044 */
[----:B01----:R-:W-:Y:S05]  /*134d0*/  ENDCOLLECTIVE ;  /* 0x000000000000791b */ /* 0x003fea0003800000 */
.L_x_8432:
[----:B------:R-:W-:Y:S01]  /*134e0*/  MOV R63, R233 ;  /* 0x000000e9003f7202 */ /* 0x000fe20000000f00 */
[----:B------:R-:W-:Y:S06]  /*134f0*/  BRA `(.L_x_8433) ;  /* 0xffffff7400147947 */ /* 0x000fec000383ffff */
.L_x_8297:
[----:B------:R-:W-:Y:S01]  /*13500*/  HFMA2 R251, -RZ, RZ, 0, 5.9604644775390625e-08 ;  /* 0x00000001fffb7431 */ /* 0x000fe200000001ff */
[----:B------:R-:W-:Y:S02]  /*13510*/  MOV R252, R245 ;  /* 0x000000f500fc7202 */ /* 0x000fe40000000f00 */
[----:B------:R-:W-:Y:S02]  /*13520*/  MOV R68, 0x1f ;  /* 0x0000001f00447802 */ /* 0x000fe40000000f00 */
[----:B------:R-:W-:-:S07]  /*13530*/  MOV R71, 0xffffffff ;  /* 0xffffffff00477802 */ /* 0x000fce0000000f00 */
[----:B------:R-:W-:Y:S05]  /*13540*/  WARPSYNC.COLLECTIVE R71, `(.L_x_8434) ;  /* 0x0000000047087348 */ /* 0x000fea0003c00000 */
[----:B------:R0:W1:Y:S02]  /*13550*/  SHFL.DOWN P0, R233, R252, R251, R68 ;  /* 0x080000fbfce97389 */ /* 0x0000640000000044 */
[----:B01----:R-:W-:Y:S05]  /*13560*/  ENDCOLLECTIVE ;  /* 0x000000000000791b */ /* 0x003fea0003800000 */
.L_x_8434:
[----:B------:R-:W-:Y:S02]  /*13570*/  MOV R252, R246 ;  /* 0x000000f600fc7202 */ /* 0x000fe40000000f00 */
[----:B------:R-:W-:-:S07]  /*13580*/  MOV R69, R233 ;  /* 0x000000e900457202 */ /* 0x000fce0000000f00 */
[----:B------:R-:W-:Y:S05]  /*13590*/  WARPSYNC.COLLECTIVE R71, `(.L_x_8435) ;  /* 0x0000000047087348 */ /* 0x000fea0003c00000 */
[----:B------:R0:W1:Y:S02]  /*135a0*/  SHFL.DOWN P0, R233, R252, R251, R68 ;  /* 0x080000fbfce97389 */ /* 0x0000640000000044 */
[----:B01----:R-:W-:Y:S05]  /*135b0*/  ENDCOLLECTIVE ;  /* 0x000000000000791b */ /* 0x003fea0003800000 */
.L_x_8435:
[----:B------:R-:W-:Y:S02]  /*135c0*/  MOV R252, R247 ;  /* 0x000000f700fc7202 */ /* 0x000fe40000000f00 */
[----:B------:R-:W-:-:S07]  /*135d0*/  MOV R70, R233 ;  /* 0x000000e900467202 */ /* 0x000fce0000000f00 */
[----:B------:R-:W-:Y:S05]  /*135e0*/  WARPSYNC.COLLECTIVE R71, `(.L_x_8436) ;  /* 0x0000000047087348 */ /* 0x000fea0003c00000 */
[----:B------:R0:W1:Y:S02]  /*135f0*/  SHFL.DOWN P0, R233, R252, R251, R68 ;  /* 0x080000fbfce97389 */ /* 0x0000640000000044 */
[----:B01----:R-:W-:Y:S05]  /*13600*/  ENDCOLLECTIVE ;  /* 0x000000000000791b */ /* 0x003fea0003800000 */
.L_x_8436:
[----:B------:R-:W-:Y:S02]  /*13610*/  MOV R252, R248 ;  /* 0x000000f800fc7202 */ /* 0x000fe40000000f00 */
[----:B------:R-:W-:-:S07]  /*13620*/  MOV R123, R233 ;  /* 0x000000e9007b7202 */ /* 0x000fce0000000f00 */
[----:B------:R-:W-:Y:S05]  /*13630*/  WARPSYNC.COLLECTIVE R71, `(.L_x_8437) ;  /* 0x0000000047087348 */ /* 0x000fea0003c00000 */
[----:B------:R0:W1:Y:S02]  /*13640*/  SHFL.DOWN P0, R233, R252, R251, R68 ;  /* 0x080000fbfce97389 */ /* 0x0000640000000044 */
[----:B01----:R-:W-:Y:S05]  /*13650*/  ENDCOLLECTIVE ;  /* 0x000000000000791b */ /* 0x003fea0003800000 */
.L_x_8437:
[----:B------:R-:W-:Y:S01]  /*13660*/  MOV R68, R233 ;  /* 0x000000e900447202 */ /* 0x000fe20000000f00 */
[----:B------:R-:W-:Y:S06]  /*13670*/  BRA `(.L_x_8438) ;  /* 0xffffff8400807947 */ /* 0x000fec000383ffff */
.L_x_8300:
        /* <DEDUP_REMOVED lines=8> */
.L_x_8440:
[----:B------:R-:W-:Y:S05]  /*13700*/  BSYNC B0 ;  /* 0x0000000000007941 */ /* 0x000fea0003800000 */
.L_x_8439:
        /* <DEDUP_REMOVED lines=8> */
.L_x_8441:
[----:B------:R-:W-:Y:S02]  /*13790*/  MOV R252, R247 ;  /* 0x000000f700fc7202 */ /* 0x000fe40000000f00 */
[----:B------:R-:W-:-:S07]  /*137a0*/  MOV R70, R233 ;  /* 0x000000e900467202 */ /* 0x000fce0000000f00 */
[----:B------:R-:W-:Y:S05]  /*137b0*/  WARPSYNC.COLLECTIVE R71, `(.L_x_8442) ;  /* 0x0000000047087348 */ /* 0x000fea0003c00000 */
[----:B------:R0:W1:Y:S02]  /*137c0*/  SHFL.DOWN P0, R233, R252, R251, R68 ;  /* 0x080000fbfce97389 */ /* 0x0000640000000044 */
[----:B01----:R-:W-:Y:S05]  /*137d0*/  ENDCOLLECTIVE ;  /* 0x000000000000791b */ /* 0x003fea0003800000 */
.L_x_8442:
[----:B------:R-:W-:Y:S02]  /*137e0*/  MOV R252, R248 ;  /* 0x000000f800fc7202 */ /* 0x000fe40000000f00 */
[----:B------:R-:W-:-:S07]  /*137f0*/  MOV R123, R233 ;  /* 0x000000e9007b7202 */ /* 0x000fce0000000f00 */
[----:B------:R-:W-:Y:S05]  /*13800*/  WARPSYNC.COLLECTIVE R71, `(.L_x_8443) ;  /* 0x0000000047087348 */ /* 0x000fea0003c00000 */
[----:B------:R0:W1:Y:S02]  /*13810*/  SHFL.DOWN P0, R233, R252, R251, R68 ;  /* 0x080000fbfce97389 */ /* 0x0000640000000044 */
[----:B01----:R-:W-:Y:S05]  /*13820*/  ENDCOLLECTIVE ;  /* 0x000000000000791b */ /* 0x003fea0003800000 */
.L_x_8443:
[----:B------:R-:W-:Y:S01]  /*13830*/  MOV R71, R233 ;  /* 0x000000e900477202 */ /* 0x000fe20000000f00 */
[----:B------:R-:W-:Y:S06]  /*13840*/  BRA `(.L_x_8444) ;  /* 0xffffff8400607947 */ /* 0x000fec000383ffff */
.L_x_8303:
        /* <DEDUP_REMOVED lines=8> */
.L_x_8446:
[----:B------:R-:W-:Y:S05]  /*138d0*/  BSYNC B0 ;  /* 0x0000000000007941 */ /* 0x000fea0003800000 */
.L_x_8445:
        /* <DEDUP_REMOVED lines=8> */
.L_x_8447:
[----:B------:R-:W-:Y:S02]  /*13960*/  MOV R252, R247 ;  /* 0x000000f700fc7202 */ /* 0x000fe40000000f00 */
[----:B------:R-:W-:-:S07]  /*13970*/  MOV R70, R233 ;  /* 0x000000e900467202 */ /* 0x000fce0000000f00 */
[----:B------:R-:W-:Y:S05]  /*13980*/  WARPSYNC.COLLECTIVE R71, `(.L_x_8448) ;  /* 0x0000000047087348 */ /* 0x000fea0003c00000 */
[----:B------:R0:W1:Y:S02]  /*13990*/  SHFL.DOWN P0, R233, R252, R251, R68 ;  /* 0x080000fbfce97389 */ /* 0x0000640000000044 */
[----:B01----:R-:W-:Y:S05]  /*139a0*/  ENDCOLLECTIVE ;  /* 0x000000000000791b */ /* 0x003fea0003800000 */
.L_x_8448:
[----:B------:R-:W-:Y:S02]  /*139b0*/  MOV R252, R248 ;  /* 0x000000f800fc7202 */ /* 0x000fe40000000f00 */
[----:B------:R-:W-:-:S07]  /*139c0*/  MOV R123, R233 ;  /* 0x000000e9007b7202 */ /* 0x000fce0000000f00 */
[----:B------:R-:W-:Y:S05]  /*139d0*/  WARPSYNC.COLLECTIVE R71, `(.L_x_8449) ;  /* 0x0000000047087348 */ /* 0x000fea0003c00000 */
[----:B------:R0:W1:Y:S02]  /*139e0*/  SHFL.DOWN P0, R233, R252, R251, R68 ;  /* 0x080000fbfce97389 */ /* 0x0000640000000044 */
[----:B01----:R-:W-:Y:S05]  /*139f0*/  ENDCOLLECTIVE ;  /* 0x000000000000791b */ /* 0x003fea0003800000 */
.L_x_8449:
[----:B------:R-:W-:Y:S01]  /*13a00*/  MOV R71, R233 ;  /* 0x000000e900477202 */ /* 0x000fe20000000f00 */
[----:B------:R-:W-:Y:S06]  /*13a10*/  BRA `(.L_x_8450) ;  /* 0xffffff8400407947 */ /* 0x000fec000383ffff */
.L_x_8306:
        /* <DEDUP_REMOVED lines=8> */
.L_x_8452:
[----:B------:R-:W-:Y:S05]  /*13aa0*/  BSYNC B0 ;  /* 0x0000000000007941 */ /* 0x000fea0003800000 */
.L_x_8451:
        /* <DEDUP_REMOVED lines=8> */
.L_x_8453:
[----:B------:R-:W-:Y:S02]  /*13b30*/  MOV R252, R247 ;  /* 0x000000f700fc7202 */ /* 0x000fe40000000f00 */
[----:B------:R-:W-:-:S07]  /*13b40*/  MOV R70, R233 ;  /* 0x000000e900467202 */ /* 0x000fce0000000f00 */
[----:B------:R-:W-:Y:S05]  /*13b50*/  WARPSYNC.COLLECTIVE R71, `(.L_x_8454) ;  /* 0x0000000047087348 */ /* 0x000fea0003c00000 */
[----:B------:R0:W1:Y:S02]  /*13b60*/  SHFL.DOWN P0, R233, R252, R251, R68 ;  /* 0x080000fbfce97389 */ /* 0x0000640000000044 */
[----:B01----:R-:W-:Y:S05]  /*13b70*/  ENDCOLLECTIVE ;  /* 0x000000000000791b */ /* 0x003fea0003800000 */
.L_x_8454:
[----:B------:R-:W-:Y:S02]  /*13b80*/  MOV R252, R248 ;  /* 0x000000f800fc7202 */ /* 0x000fe40000000f00 */
[----:B------:R-:W-:-:S07]  /*13b90*/  MOV R123, R233 ;  /* 0x000000e9007b7202 */ /* 0x000fce0000000f00 */
[----:B------:R-:W-:Y:S05]  /*13ba0*/  WARPSYNC.COLLECTIVE R71, `(.L_x_8455) ;  /* 0x0000000047087348 */ /* 0x000fea0003c00000 */
[----:B------:R0:W1:Y:S02]  /*13bb0*/  SHFL.DOWN P0, R233, R252, R251, R68 ;  /* 0x080000fbfce97389 */ /* 0x0000640000000044 */
[----:B01----:R-:W-:Y:S05]  /*13bc0*/  ENDCOLLECTIVE ;  /* 0x000000000000791b */ /* 0x003fea0003800000 */
.L_x_8455:
[----:B------:R-:W-:Y:S01]  /*13bd0*/  MOV R71, R233 ;  /* 0x000000e900477202 */ /* 0x000fe20000000f00 */
[----:B------:R-:W-:Y:S06]  /*13be0*/  BRA `(.L_x_8456) ;  /* 0xffffff8400207947 */ /* 0x000fec000383ffff */
.L_x_8309:
        /* <DEDUP_REMOVED lines=8> */
.L_x_8458:
[----:B------:R-:W-:Y:S05]  /*13c70*/  BSYNC B0 ;  /* 0x0000000000007941 */ /* 0x000fea0003800000 */
.L_x_8457:
        /* <DEDUP_REMOVED lines=8> */
.L_x_8459:
[----:B------:R-:W-:Y:S02]  /*13d00*/  MOV R252, R247 ;  /* 0x000000f700fc7202 */ /* 0x000fe40000000f00 */
[----:B------:R-:W-:-:S07]  /*13d10*/  MOV R70, R233 ;  /* 0x000000e900467202 */ /* 0x000fce0000000f00 */
[----:B------:R-:W-:Y:S05]  /*13d20*/  WARPSYNC.COLLECTIVE R71, `(.L_x_8460) ;  /* 0x0000000047087348 */ /* 0x000fea0003c00000 */
[----:B------:R0:W1:Y:S02]  /*13d30*/  SHFL.DOWN P0, R233, R252, R251, R68 ;  /* 0x080000fbfce97389 */ /* 0x0000640000000044 */
[----:B01----:R-:W-:Y:S05]  /*13d40*/  ENDCOLLECTIVE ;  /* 0x000000000000791b */ /* 0x003fea0003800000 */
.L_x_8460:
[----:B------:R-:W-:Y:S02]  /*13d50*/  MOV R252, R248 ;  /* 0x000000f800fc7202 */ /* 0x000fe40000000f00 */
[----:B------:R-:W-:-:S07]  /*13d60*/  MOV R123, R233 ;  /* 0x000000e9007b7202 */ /* 0x000fce0000000f00 */
[----:B------:R-:W-:Y:S05]  /*13d70*/  WARPSYNC.COLLECTIVE R71, `(.L_x_8461) ;  /* 0x0000000047087348 */ /* 0x000fea0003c00000 */
[----:B------:R0:W1:Y:S02]  /*13d80*/  SHFL.DOWN P0, R233, R252, R251, R68 ;  /* 0x080000fbfce97389 */ /* 0x0000640000000044 */
[----:B01----:R-:W-:Y:S05]  /*13d90*/  ENDCOLLECTIVE ;  /* 0x000000000000791b */ /* 0x003fea0003800000 */
.L_x_8461:
[----:B------:R-:W-:Y:S01]  /*13da0*/  MOV R71, R233 ;  /* 0x000000e900477202 */ /* 0x000fe20000000f00 */
[----:B------:R-:W-:Y:S06]  /*13db0*/  BRA `(.L_x_8462) ;  /* 0xffffff8400007947 */ /* 0x000fec000383ffff */
.L_x_8312:
        /* <DEDUP_REMOVED lines=8> */
.L_x_8464:
[----:B------:R-:W-:Y:S05]  /*13e40*/  BSYNC B0 ;  /* 0x0000000000007941 */ /* 0x000fea0003800000 */
.L_x_8463:
        /* <DEDUP_REMOVED lines=10> */
.L_x_8465:
[----:B------:R-:W-:Y:S02]  /*13ef0*/  MOV R70, R247 ;  /* 0x000000f700467202 */ /* 0x000fe40000000f00 */
[----:B------:R-:W-:-:S07]  /*13f00*/  MOV R242, R233 ;  /* 0x000000e900f27202 */ /* 0x000fce0000000f00 */
[----:B------:R-:W-:Y:S05]  /*13f10*/  WARPSYNC.COLLECTIVE R71, `(.L_x_8466) ;  /* 0x0000000047087348 */ /* 0x000fea0003c00000 */
[----:B------:R0:W1:Y:S02]  /*13f20*/  SHFL.IDX P3, R233, R70, R69, R68 ;  /* 0x0000004546e97389 */ /* 0x0000640000060044 */
[----:B01----:R-:W-:Y:S05]  /*13f30*/  ENDCOLLECTIVE ;  /* 0x000000000000791b */ /* 0x003fea0003800000 */
.L_x_8466:
        /* <DEDUP_REMOVED lines=15> */
.L_x_8467:
[----:B------:R-:W-:Y:S01]  /*14030*/  MOV R70, R60 ;  /* 0x0000003c00467202 */ /* 0x000fe20000000f00 */
[----:B------:R-:W-:-:S07]  /*14040*/  FADD.FTZ R123, R233, R123 ;  /* 0x0000007be97b7221 */ /* 0x000fce0000010000 */
[----:B------:R-:W-:Y:S05]  /*14050*/  WARPSYNC.COLLECTIVE R71, `(.L_x_8468) ;  /* 0x0000000047087348 */ /* 0x000fea0003c00000 */
[----:B------:R0:W1:Y:S02]  /*14060*/  SHFL.DOWN P0, R233, R252, R251, R68 ;  /* 0x080000fbfce97389 */ /* 0x0000640000000044 */
[----:B01----:R-:W-:Y:S05]  /*14070*/  ENDCOLLECTIVE ;  /* 0x000000000000791b */ /* 0x003fea0003800000 */
.L_x_8468:
[----:B------:R-:W-:Y:S02]  /*14080*/  MOV R252, R246 ;  /* 0x000000f600fc7202 */ /* 0x000fe40000000f00 */
[----:B------:R-:W-:-:S07]  /*14090*/  MOV R245, R233 ;  /* 0x000000e900f57202 */ /* 0x000fce0000000f00 */
[----:B------:R-:W-:Y:S05]  /*140a0*/  WARPSYNC.COLLECTIVE R71, `(.L_x_8469) ;  /* 0x0000000047087348 */ /* 0x000fea0003c00000 */
[----:B------:R0:W1:Y:S02]  /*140b0*/  SHFL.DOWN P0, R233, R252, R251, R68 ;  /* 0x080000fbfce97389 */ /* 0x0000640000000044 */
[----:B01----:R-:W-:Y:S05]  /*140c0*/  ENDCOLLECTIVE ;  /* 0x000000000000791b */ /* 0x003fea0003800000 */
.L_x_8469:
[----:B------:R-:W-:Y:S02]  /*140d0*/  MOV R252, R247 ;  /* 0x000000f700fc7202 */ /* 0x000fe40000000f00 */
[----:B------:R-:W-:-:S07]  /*140e0*/  MOV R246, R233 ;  /* 0x000000e900f67202 */ /* 0x000fce0000000f00 */
[----:B------:R-:W-:Y:S05]  /*140f0*/  WARPSYNC.COLLECTIVE R71, `(.L_x_8470) ;  /* 0x0000000047087348 */ /* 0x000fea0003c00000 */
[----:B------:R0:W1:Y:S02]  /*14100*/  SHFL.DOWN P0, R233, R252, R251, R68 ;  /* 0x080000fbfce97389 */ /* 0x0000640000000044 */
[----:B01----:R-:W-:Y:S05]  /*14110*/  ENDCOLLECTIVE ;  /* 0x000000000000791b */ /* 0x003fea0003800000 */
.L_x_8470:
[----:B------:R-:W-:Y:S02]  /*14120*/  MOV R252, R248 ;  /* 0x000000f800fc7202 */ /* 0x000fe40000000f00 */
[----:B------:R-:W-:-:S07]  /*14130*/  MOV R247, R233 ;  /* 0x000000e900f77202 */ /* 0x000fce0000000f00 */
[----:B------:R-:W-:Y:S05]  /*14140*/  WARPSYNC.COLLECTIVE R71, `(.L_x_8471) ;  /* 0x0000000047087348 */ /* 0x000fea0003c00000 */
[----:B------:R0:W1:Y:S02]  /*14150*/  SHFL.DOWN P0, R233, R252, R251, R68 ;  /* 0x080000fbfce97389 */ /* 0x0000640000000044 */
[----:B01----:R-:W-:Y:S05]  /*14160*/  ENDCOLLECTIVE ;  /* 0x000000000000791b */ /* 0x003fea0003800000 */
.L_x_8471:
[----:B------:R-:W-:-:S07]  /*14170*/  MOV R248, R233 ;  /* 0x000000e900f87202 */ /* 0x000fce0000000f00 */
[----:B------:R-:W-:Y:S05]  /*14180*/  WARPSYNC.COLLECTIVE R71, `(.L_x_8472) ;  /* 0x0000000047087348 */ /* 0x000fea0003c00000 */
[----:B------:R0:W1:Y:S02]  /*14190*/  SHFL.IDX P3, R233, R70, R69, R68 ;  /* 0x0000004546e97389 */ /* 0x0000640000060044 */
[----:B01----:R-:W-:Y:S05]  /*141a0*/  ENDCOLLECTIVE ;  /* 0x000000000000791b */ /* 0x003fea0003800000 */
.L_x_8472:
[----:B------:R-:W-:Y:S02]  /*141b0*/  MOV R70, R61 ;  /* 0x0000003d00467202 */ /* 0x000fe40000000f00 */
[----:B------:R-:W-:-:S07]  /*141c0*/  MOV R60, R233 ;  /* 0x000000e9003c7202 */ /* 0x000fce0000000f00 */
[----:B------:R-:W-:Y:S05]  /*141d0*/  WARPSYNC.COLLECTIVE R71, `(.L_x_8473) ;  /* 0x0000000047087348 */ /* 0x000fea0003c00000 */
[----:B------:R0:W1:Y:S02]  /*141e0*/  SHFL.IDX P3, R233, R70, R69, R68 ;  /* 0x0000004546e97389 */ /* 0x0000640000060044 */
[----:B01----:R-:W-:Y:S05]  /*141f0*/  ENDCOLLECTIVE ;  /* 0x000000000000791b */ /* 0x003fea0003800000 */
.L_x_8473:
[----:B------:R-:W-:Y:S02]  /*14200*/  MOV R70, R62 ;  /* 0x0000003e00467202 */ /* 0x000fe40000000f00 */
[----:B------:R-:W-:-:S07]  /*14210*/  MOV R61, R233 ;  /* 0x000000e9003d7202 */ /* 0x000fce0000000f00 */
[----:B------:R-:W-:Y:S05]  /*14220*/  WARPSYNC.COLLECTIVE R71, `(.L_x_8474) ;  /* 0x0000000047087348 */ /* 0x000fea0003c00000 */
[----:B------:R0:W1:Y:S02]  /*14230*/  SHFL.IDX P3, R233, R70, R69, R68 ;  /* 0x0000004546e97389 */ /* 0x0000640000060044 */
[----:B01----:R-:W-:Y:S05]  /*14240*/  ENDCOLLECTIVE ;  /* 0x000000000000791b */ /* 0x003fea0003800000 */
.L_x_8474:
[----:B------:R-:W-:Y:S02]  /*14250*/  MOV R70, R63 ;  /* 0x0000003f00467202 */ /* 0x000fe40000000f00 */
[----:B------:R-:W-:-:S07]  /*14260*/  MOV R62, R233 ;  /* 0x000000e9003e7202 */ /* 0x000fce0000000f00 */
[----:B------:R-:W-:Y:S05]  /*14270*/  WARPSYNC.COLLECTIVE R71, `(.L_x_8475) ;  /* 0x0000000047087348 */ /* 0x000fea0003c00000 */
[----:B------:R0:W1:Y:S02]  /*14280*/  SHFL.IDX P3, R233, R70, R69, R68 ;  /* 0x0000004546e97389 */ /* 0x0000640000060044 */
[----:B01----:R-:W-:Y:S05]  /*14290*/  ENDCOLLECTIVE ;  /* 0x000000000000791b */ /* 0x003fea0003800000 */
.L_x_8475:
[----:B------:R-:W-:Y:S01]  /*142a0*/  MOV R63, R233 ;  /* 0x000000e9003f7202 */ /* 0x000fe20000000f00 */
[----:B------:R-:W-:Y:S06]  /*142b0*/  BRA `(.L_x_8476) ;  /* 0xffffff80005c7947 */ /* 0x000fec000383ffff */
.L_x_8477:
        /* <DEDUP_REMOVED lines=12> */
.L_x_18706:


//--------------------- .text._Z25selective_scan_bwd_kernelI32Selective_Scan_bwd_kernel_traitsILi64ELi16ELb0ELb1ELb1ELb0ELb0EN3c104HalfENS1_7complexIfEEEEv12SSMParamsBwd --------------------------
	.section	.text._Z25selective_scan_bwd_kernelI32Selective_Scan_bwd_kernel_traitsILi64ELi16ELb0ELb1ELb1ELb0ELb0EN3c104HalfENS1_7complexIfEEEEv12SSMParamsBwd,"ax",@progbits
	.align	128
        .global         _Z25selective_scan_bwd_kernelI32Selective_Scan_bwd_kernel_traitsILi64ELi16ELb0ELb1ELb1ELb0ELb0EN3c104HalfENS1_7complexIfEEEEv12SSMParamsBwd
        .type           _Z25selective_scan_bwd_kernelI32Selective_Scan_bwd_kernel_traitsILi64ELi16ELb0ELb1ELb1ELb0ELb0EN3c104HalfENS1_7complexIfEEEEv12SSMParamsBwd,@function
        .size           _Z25selective_scan_bwd_kernelI32Selective_Scan_bwd_kernel_traitsILi64ELi16ELb0ELb1ELb1ELb0ELb0EN3c104HalfENS1_7complexIfEEEEv12SSMParamsBwd,(.L_x_18707 - _Z25selective_scan_bwd_kernelI32Selective_Scan_bwd_kernel_traitsILi64ELi16ELb0ELb1ELb1ELb0ELb0EN3c104HalfENS1_7complexIfEEEEv12SSMParamsBwd)
        .other          _Z25selective_scan_bwd_kernelI32Selective_Scan_bwd_kernel_traitsILi64ELi16ELb0ELb1ELb1ELb0ELb0EN3c104HalfENS1_7complexIfEEEEv12SSMParamsBwd,@"STO_CUDA_ENTRY STV_DEFAULT"
_Z25selective_scan_bwd_kernelI32Selective_Scan_bwd_kernel_traitsILi64ELi16ELb0ELb1ELb1ELb0ELb0EN3c104HalfENS1_7complexIfEEEEv12SSMParamsBwd:
.text._Z25selective_scan_bwd_kernelI32Selective_Scan_bwd_kernel_traitsILi64ELi16ELb0ELb1ELb1ELb0ELb0EN3c104HalfENS1_7complexIfEEEEv12SSMParamsBwd:
        /* <DEDUP_REMOVED lines=175> */
.L_x_8576:
        /* <DEDUP_REMOVED lines=169> */
[----:B----4-:R-:W-:Y:S04]  /*1580*/  STS.U16 [R59+0xc0], R13 ;  /* 0x0000c00d3b007388 */ /* 0x010fe80000000400 */
[----:B------:R-:W-:Y:S04]  /*1590*/  STS.U16 [R250+0x100], R15 ;  /* 0x0001000ffa007388 */ /* 0x000fe80000000400 */
[----:B------:R4:W-:Y:S04]  /*15a0*/  STS.U16 [R249+0x140], R14 ;  /* 0x0001400ef9007388 */ /* 0x0009e80000000400 */
        /* <DEDUP_REMOVED lines=210> */
[----:B------:R-:W0:Y:S04]  /*22d0*/  LDS.U16 R29, [R191+0x16] ;  /* 0x00001600bf1d7984 */ /* 0x000e280000000400 */
[----:B------:R-:W0:Y:S04]  /*22e0*/  LDS.U16 R30, [R191+0x18] ;  /* 0x00001800bf1e7984 */ /* 0x000e280000000400 */
[----:B------:R-:W0:Y:S04]  /*22f0*/  LDS.U16 R31, [R191+0x1a] ;  /* 0x00001a00bf1f7984 */ /* 0x000e280000000400 */
[----:B------:R-:W0:Y:S01]  /*2300*/  LDS.U16 R32, [R191+0x1c] ;  /* 0x00001c00bf207984 */ /* 0x000e220000000400 */
[----:B-1----:R-:W-:-:S02]  /*2310*/  HADD2.F32 R34, -RZ, R3.H0_H0 ;  /* 0x20000003ff227230 */ /* 0x002fc40000004100 */
[----:B------:R-:W-:Y:S01]  /*2320*/  FFMA.FTZ R35, R33, R174, R36 ;  /* 0x000000ae21237223 */ /* 0x000fe20000010024 */
[----:B--2---:R-:W-:Y:S01]  /*2330*/  HADD2.F32 R3, -RZ, R20.H0_H0 ;  /* 0x20000014ff037230 */ /* 0x004fe20000004100 */
[----:B------:R-:W1:Y:S02]  /*2340*/  LDS.U16 R2, [R191+0x1e] ;  /* 0x00001e00bf027984 */ /* 0x000e640000000400 */
[----:B------:R-:W-:Y:S01]  /*2350*/  FFMA.FTZ R36, R34, R173, R35 ;  /* 0x000000ad22247223 */ /* 0x000fe20000010023 */
[----:B---3--:R-:W-:-:S03]  /*2360*/  HADD2.F32 R20, -RZ, R21.H0_H0 ;  /* 0x20000015ff147230 */ /* 0x008fc60000004100 */
[----:B------:R-:W-:Y:S01]  /*2370*/  FFMA.FTZ R35, R3, R172, R36 ;  /* 0x000000ac03237223 */ /* 0x000fe20000010024 */
[----:B----4-:R-:W-:-:S03]  /*2380*/  HADD2.F32 R21, -RZ, R22.H0_H0 ;  /* 0x20000016ff157230 */ /* 0x010fc60000004100 */
[----:B------:R-:W-:Y:S01]  /*2390*/  FFMA.FTZ R36, R20, R171, R35 ;  /* 0x000000ab14247223 */ /* 0x000fe20000010023 */
[----:B-----5:R-:W-:-:S03]  /*23a0*/  HADD2.F32 R22, -RZ, R23.H0_H0 ;  /* 0x20000017ff167230 */ /* 0x020fc60000004100 */
        /* <DEDUP_REMOVED lines=10> */
[----:B0-----:R-:W-:Y:S02]  /*2450*/  HADD2.F32 R28, -RZ, R29.H0_H0 ;  /* 0x2000001dff1c7230 */ /* 0x001fe40000004100 */
[----:B------:R-:W-:Y:S02]  /*2460*/  HADD2.F32 R29, -RZ, R30.H0_H0 ;  /* 0x2000001eff1d7230 */ /* 0x000fe40000004100 */
[----:B------:R-:W-:-:S02]  /*2470*/  HADD2.F32 R30, -RZ, R31.H0_H0 ;  /* 0x2000001fff1e7230 */ /* 0x000fc40000004100 */
[----:B------:R-:W-:Y:S02]  /*2480*/  HADD2.F32 R31, -RZ, R32.H0_H0 ;  /* 0x20000020ff1f7230 */ /* 0x000fe40000004100 */
[----:B------:R-:W-:-:S04]  /*2490*/  FFMA.FTZ R32, R26, R165, R35 ;  /* 0x000000a51a207223 */ /* 0x000fc80000010023 */
[----:B------:R-:W-:-:S04]  /*24a0*/  FFMA.FTZ R35, R27, R164, R32 ;  /* 0x000000a41b237223 */ /* 0x000fc80000010020 */
[----:B------:R-:W-:-:S04]  /*24b0*/  FFMA.FTZ R32, R28, R163, R35 ;  /* 0x000000a31c207223 */ /* 0x000fc80000010023 */
[----:B------:R-:W-:Y:S01]  /*24c0*/  FFMA.FTZ R35, R29, R162, R32 ;  /* 0x000000a21d237223 */ /* 0x000fe20000010020 */
[----:B------:R-:W-:-:S03]  /*24d0*/  HADD2.F32 R159, -RZ, R159.H0_H0 ;  /* 0x2000009fff9f7230 */ /* 0x000fc60000004100 */
[----:B------:R-:W-:Y:S01]  /*24e0*/  FFMA.FTZ R32, R30, R161, R35 ;  /* 0x000000a11e207223 */ /* 0x000fe20000010023 */
[----:B-1----:R-:W-:-:S03]  /*24f0*/  HADD2.F32 R2, -RZ, R2.H0_H0 ;  /* 0x20000002ff027230 */ /* 0x002fc60000004100 */
[----:B------:R-:W-:-:S04]  /*2500*/  FFMA.FTZ R35, R31, R160, R32 ;  /* 0x000000a01f237223 */ /* 0x000fc80000010020 */
[----:B------:R-:W-:-:S05]  /*2510*/  FFMA.FTZ R32, R2, R159, R35 ;  /* 0x0000009f02207223 */ /* 0x000fca0000010023 */
[----:B------:R0:W-:Y:S01]  /*2520*/  STL [R1+0x14], R32 ;  /* 0x0000142001007387 */ /* 0x0001e20000100800 */
[----:B------:R-:W-:Y:S01]  /*2530*/  UISETP.GE.AND UP0, UPT, UR8, 0x1, UPT ;  /* 0x000000010800788c */ /* 0x000fe2000bf06270 */
[----:B------:R-:W-:Y:S01]  /*2540*/  HFMA2 R190, -RZ, RZ, 0, 0 ;  /* 0x00000000ffbe7431 */ /* 0x000fe200000001ff */
[----:B------:R-:W-:Y:S02]  /*2550*/  CS2R R188, SRZ ;  /* 0x0000000000bc7805 */ /* 0x000fe4000001ff00 */
[----:B------:R-:W-:Y:S02]  /*2560*/  CS2R R186, SRZ ;  /* 0x0000000000ba7805 */ /* 0x000fe4000001ff00 */
[----:B------:R-:W-:Y:S02]  /*2570*/  CS2R R184, SRZ ;  /* 0x0000000000b87805 */ /* 0x000fe4000001ff00 */
[----:B------:R-:W-:Y:S02]  /*2580*/  CS2R R182, SRZ ;  /* 0x0000000000b67805 */ /* 0x000fe4000001ff00 */
[----:B------:R-:W-:-:S02]  /*2590*/  CS2R R180, SRZ ;  /* 0x0000000000b47805 */ /* 0x000fc4000001ff00 */
        /* <DEDUP_REMOVED lines=53> */
[----:B------:R-:W-:Y:S01]  /*28f0*/  FADD.FTZ R135, R24, R24 ;  /* 0x0000001818877221 */ /* 0x000fe20000010000 */
[----:B------:R-:W-:Y:S01]  /*2900*/  HADD2.F32 R18, -RZ, R18.H0_H0 ;  /* 0x20000012ff127230 */ /* 0x000fe20000004100 */
[----:B------:R-:W-:Y:S01]  /*2910*/  ULEA UR8, UR32, -UR8, 0x1 ;  /* 0x8000000820087291 */ /* 0x000fe2000f8e08ff */
[----:B------:R-:W-:Y:S02]  /*2920*/  HADD2.F32 R19, -RZ, R19.H0_H0 ;  /* 0x20000013ff137230 */ /* 0x000fe40000004100 */
[----:B------:R-:W-:Y:S01]  /*2930*/  FADD.FTZ R134, R25, R25 ;  /* 0x0000001919867221 */ /* 0x000fe20000010000 */
[----:B------:R-:W-:Y:S01]  /*2940*/  FADD.FTZ R133, R26, R26 ;  /* 0x0000001a1a857221 */ /* 0x000fe20000010000 */
[----:B------:R-:W-:Y:S01]  /*2950*/  UIADD3 UR31, UPT, UPT, UR8, 0x800, URZ ;  /* 0x00000800081f7890 */ /* 0x000fe2000fffe0ff */
[----:B------:R-:W-:Y:S01]  /*2960*/  FADD.FTZ R132, R27, R27 ;  /* 0x0000001b1b847221 */ /* 0x000fe20000010000 */
[----:B------:R-:W-:Y:S01]  /*2970*/  FADD.FTZ R131, R28, R28 ;  /* 0x0000001c1c837221 */ /* 0x000fe20000010000 */
[----:B------:R-:W-:Y:S01]  /*2980*/  FADD.FTZ R130, R29, R29 ;  /* 0x0000001d1d827221 */ /* 0x000fe20000010000 */
[----:B------:R-:W-:Y:S01]  /*2990*/  FADD.FTZ R129, R30, R30 ;  /* 0x0000001e1e817221 */ /* 0x000fe20000010000 */
[----:B------:R-:W-:Y:S01]  /*29a0*/  FADD.FTZ R128, R31, R31 ;  /* 0x0000001f1f807221 */ /* 0x000fe20000010000 */
[----:B------:R-:W-:Y:S01]  /*29b0*/  ISETP.GE.AND P1, PT, R117, UR31, PT ;  /* 0x0000001f75007c0c */ /* 0x000fe2000bf26270 */
[----:B------:R-:W-:Y:S01]  /*29c0*/  FADD.FTZ R127, R2, R2 ;  /* 0x00000002027f7221 */ /* 0x000fe20000010000 */
[----:B------:R-:W-:Y:S01]  /*29d0*/  MOV R190, RZ ;  /* 0x000000ff00be7202 */ /* 0x000fe20000000f00 */
[----:B------:R-:W-:Y:S01]  /*29e0*/  FADD.FTZ R126, R4, UR6 ;  /* 0x00000006047e7e21 */ /* 0x000fe20008010000 */
[----:B------:R-:W-:Y:S01]  /*29f0*/  LOP3.LUT R193, R197, 0x1f, RZ, 0xc0, !PT ;  /* 0x0000001fc5c17812 */ /* 0x000fe200078ec0ff */
        /* <DEDUP_REMOVED lines=26> */
.L_x_8575:
[----:B------:R-:W-:Y:S01]  /*2ba0*/  HFMA2 R3, -RZ, RZ, 0, 0 ;  /* 0x00000000ff037431 */ /* 0x000fe200000001ff */
[----:B------:R-:W-:Y:S02]  /*2bb0*/  LOP3.LUT R0, R193, 0x7c00, R231, 0xf8, !PT ;  /* 0x00007c00c1007812 */ /* 0x000fe400078ef8e7 */
        /* <DEDUP_REMOVED lines=13> */
[----:B------:R-:W-:Y:S01]  /*2c90*/  LOP3.LUT R89, R0, 0xe0, RZ, 0xfc, !PT ;  /* 0x000000e000597812 */ /* 0x000fe200078efcff */
[----:B------:R-:W5:Y:S01]  /*2ca0*/  @!P0 LDG.E.U16 R15, desc[UR26][R4.64+0x40] ;  /* 0x0000401a040f8981 */ /* 0x000f62000c1e1500 */
[----:B------:R-:W-:Y:S02]  /*2cb0*/  ISETP.GE.AND P0, PT, R90, UR31, PT ;  /* 0x0000001f5a007c0c */ /* 0x000fe4000bf06270 */
[----:B------:R-:W-:Y:S02]  /*2cc0*/  PRMT R49, RZ, 0x7610, R49 ;  /* 0x00007610ff317816 */ /* 0x000fe40000000031 */
[C---:B------:R-:W-:Y:S02]  /*2cd0*/  LOP3.LUT R86, R0.reuse, 0x100, RZ, 0xfc, !PT ;  /* 0x0000010000567812 */ /* 0x040fe400078efcff */
[----:B------:R-:W-:Y:S02]  /*2ce0*/  PRMT R24, RZ, 0x7610, R24 ;  /* 0x00007610ff187816 */ /* 0x000fe40000000018 */
[----:B------:R-:W-:-:S02]  /*2cf0*/  LOP3.LUT R84, R0, 0x120, RZ, 0xfc, !PT ;  /* 0x0000012000547812 */ /* 0x000fc400078efcff */
[----:B------:R-:W-:Y:S02]  /*2d00*/  PRMT R25, RZ, 0x7610, R25 ;  /* 0x00007610ff197816 */ /* 0x000fe40000000019 */
[C---:B------:R-:W-:Y:S01]  /*2d10*/  LOP3.LUT R82, R0.reuse, 0x140, RZ, 0xfc, !PT ;  /* 0x0000014000527812 */ /* 0x040fe200078efcff */
[----:B--2---:R-:W2:Y:S01]  /*2d20*/  @!P0 LDG.E.U16 R18, desc[UR26][R4.64+0x180] ;  /* 0x0001801a04128981 */ /* 0x004ea2000c1e1500 */
[----:B------:R-:W-:Y:S02]  /*2d30*/  ISETP.GE.AND P0, PT, R89, UR31, PT ;  /* 0x0000001f59007c0c */ /* 0x000fe4000bf06270 */
[----:B------:R-:W-:Y:S02]  /*2d40*/  PRMT R22, RZ, 0x7610, R22 ;  /* 0x00007610ff167816 */ /* 0x000fe40000000016 */
[----:B------:R-:W-:Y:S02]  /*2d50*/  LOP3.LUT R81, R0, 0x160, RZ, 0xfc, !PT ;  /* 0x0000016000517812 */ /* 0x000fe400078efcff */
[----:B------:R-:W-:-:S02]  /*2d60*/  PRMT R23, RZ, 0x7610, R23 ;  /* 0x00007610ff177816 */ /* 0x000fc40000000017 */
[C---:B------:R-:W-:Y:S02]  /*2d70*/  LOP3.LUT R80, R0.reuse, 0x180, RZ, 0xfc, !PT ;  /* 0x0000018000507812 */ /* 0x040fe400078efcff */
[----:B------:R-:W-:Y:S02]  /*2d80*/  PRMT R28, RZ, 0x7610, R28 ;  /* 0x00007610ff1c7816 */ /* 0x000fe4000000001c */
[----:B------:R-:W-:Y:S01]  /*2d90*/  LOP3.LUT R79, R0, 0x1a0, RZ, 0xfc, !PT ;  /* 0x000001a0004f7812 */ /* 0x000fe200078efcff */
        /* <DEDUP_REMOVED lines=128> */
[----:B0-----:R-:W-:Y:S01]  /*35a0*/  ULEA UR28, UR46, UR33, 0x18 ;  /* 0x000000212e1c7291 */ /* 0x001fe2000f8ec0ff */
        /* <DEDUP_REMOVED lines=30> */
[----:B------:R-:W-:Y:S02]  /*3790*/  LEA.HI.SX32 R10, R10, R7, 0x1b ;  /* 0x000000070a0a7211 */ /* 0x000fe400078fdaff */
[----:B------:R-:W-:-:S02]  /*37a0*/  LEA R0, R0, UR28, 0x1 ;  /* 0x0000001c00007c11 */ /* 0x000fc4000f8e08ff */
        /* <DEDUP_REMOVED lines=35> */
[----:B------:R-:W-:Y:S02]  /*39e0*/  LEA R11, R11, UR28, 0x1 ;  /* 0x0000001c0b0b7c11 */ /* 0x000fe4000f8e08ff */
[----:B------:R-:W-:Y:S01]  /*39f0*/  LEA R12, R12, UR28, 0x1 ;  /* 0x0000001c0c0c7c11 */ /* 0x000fe2000f8e08ff */
[----:B--2---:R-:W-:Y:S01]  /*3a00*/  STS.U16 [R7+0x80], R26 ;  /* 0x0000801a07007388 */ /* 0x004fe20000000400 */
[----:B------:R-:W-:-:S02]  /*3a10*/  LEA R14, R52, UR28, 0x1 ;  /* 0x0000001c340e7c11 */ /* 0x000fc4000f8e08ff */
[----:B0-----:R-:W-:Y:S01]  /*3a20*/  LEA R13, R50, UR28, 0x1 ;  /* 0x0000001c320d7c11 */ /* 0x001fe2000f8e08ff */
[----:B------:R0:W-:Y:S01]  /*3a30*/  STS.U16 [R8+0xc0], R19 ;  /* 0x0000c01308007388 */ /* 0x0001e20000000400 */
[----:B------:R-:W-:Y:S02]  /*3a40*/  LEA R16, R16, UR28, 0x1 ;  /* 0x0000001c10107c11 */ /* 0x000fe4000f8e08ff */
[----:B----4-:R-:W-:Y:S01]  /*3a50*/  LEA R15, R54, UR28, 0x1 ;  /* 0x0000001c360f7c11 */ /* 0x010fe2000f8e08ff */
[----:B------:R-:W-:Y:S04]  /*3a60*/  STS.U16 [R9+0x100], R20 ;  /* 0x0001001409007388 */ /* 0x000fe80000000400 */
[----:B------:R2:W-:Y:S04]  /*3a70*/  STS.U16 [R10+0x140], R17 ;  /* 0x000140110a007388 */ /* 0x0005e80000000400 */
[----:B------:R4:W-:Y:S01]  /*3a80*/  STS.U16 [R11+0x180], R18 ;  /* 0x000180120b007388 */ /* 0x0009e20000000400 */
[----:B0-----:R-:W-:-:S03]  /*3a90*/  LEA R19, R62, UR28, 0x1 ;  /* 0x0000001c3e137c11 */ /* 0x001fc6000f8e08ff */
[----:B------:R-:W-:Y:S01]  /*3aa0*/  STS.U16 [R12+0x1c0], R49 ;  /* 0x0001c0310c007388 */ /* 0x000fe20000000400 */
[----:B--2---:R-:W-:-:S03]  /*3ab0*/  LEA R17, R58, UR28, 0x1 ;  /* 0x0000001c3a117c11 */ /* 0x004fc6000f8e08ff */
[----:B------:R0:W-:Y:S01]  /*3ac0*/  STS.U16 [R13+0x200], R24 ;  /* 0x000200180d007388 */ /* 0x0001e20000000400 */
[----:B----4-:R-:W-:-:S03]  /*3ad0*/  LEA R18, R60, UR28, 0x1 ;  /* 0x0000001c3c127c11 */ /* 0x010fc6000f8e08ff */
[----:B------:R-:W-:Y:S01]  /*3ae0*/  STS.U16 [R14+0x240], R25 ;  /* 0x000240190e007388 */ /* 0x000fe20000000400 */
[----:B------:R-:W-:Y:S02]  /*3af0*/  LEA R20, R64, UR28, 0x1 ;  /* 0x0000001c40147c11 */ /* 0x000fe4000f8e08ff */
[----:B------:R-:W-:Y:S01]  /*3b00*/  LEA R21, R21, UR28, 0x1 ;  /* 0x0000001c15157c11 */ /* 0x000fe2000f8e08ff */
[----:B------:R2:W-:Y:S01]  /*3b10*/  STS.U16 [R15+0x280], R22 ;  /* 0x000280160f007388 */ /* 0x0005e20000000400 */
[----:B------:R-:W-:-:S03]  /*3b20*/  LEA R26, R70, UR28, 0x1 ;  /* 0x0000001c461a7c11 */ /* 0x000fc6000f8e08ff */
[----:B------:R4:W-:Y:S01]  /*3b30*/  STS.U16 [R16+0x2c0], R23 ;  /* 0x0002c01710007388 */ /* 0x0009e20000000400 */
[----:B0-----:R-:W-:-:S03]  /*3b40*/  LEA R24, R92, UR28, 0x1 ;  /* 0x0000001c5c187c11 */ /* 0x001fc6000f8e08ff */
[----:B------:R-:W-:Y:S01]  /*3b50*/  STS.U16 [R17+0x300], R28 ;  /* 0x0003001c11007388 */ /* 0x000fe20000000400 */
[----:B--2---:R-:W-:-:S03]  /*3b60*/  LEA R22, R68, UR28, 0x1 ;  /* 0x0000001c44167c11 */ /* 0x004fc6000f8e08ff */
[----:B------:R-:W-:Y:S01]  /*3b70*/  STS.U16 [R18+0x340], R29 ;  /* 0x0003401d12007388 */ /* 0x000fe20000000400 */
[----:B------:R-:W-:-:S03]  /*3b80*/  LEA R25, R72, UR28, 0x1 ;  /* 0x0000001c48197c11 */ /* 0x000fc6000f8e08ff */
[----:B------:R-:W-:Y:S01]  /*3b90*/  STS.U16 [R19+0x380], R46 ;  /* 0x0003802e13007388 */ /* 0x000fe20000000400 */
[----:B----4-:R-:W-:-:S03]  /*3ba0*/  LEA R23, R94, UR28, 0x1 ;  /* 0x0000001c5e177c11 */ /* 0x010fc6000f8e08ff */
[----:B------:R0:W-:Y:S01]  /*3bb0*/  STS.U16 [R20+0x3c0], R27 ;  /* 0x0003c01b14007388 */ /* 0x0001e20000000400 */
[----:B------:R-:W-:-:S03]  /*3bc0*/  LEA R60, R98, UR28, 0x1 ;  /* 0x0000001c623c7c11 */ /* 0x000fc6000f8e08ff */
[----:B------:R2:W-:Y:S01]  /*3bd0*/  STS.U16 [R21+0x400], R30 ;  /* 0x0004001e15007388 */ /* 0x0005e20000000400 */
[----:B------:R-:W-:-:S03]  /*3be0*/  P2R R53, PR, RZ, 0x1 ;  /* 0x00000001ff357803 */ /* 0x000fc60000000000 */
[----:B------:R-:W-:Y:S01]  /*3bf0*/  STS.U16 [R22+0x440], R43 ;  /* 0x0004402b16007388 */ /* 0x000fe20000000400 */
[----:B0-----:R-:W-:-:S03]  /*3c00*/  LEA R27, R96, UR28, 0x1 ;  /* 0x0000001c601b7c11 */ /* 0x001fc6000f8e08ff */
[----:B------:R-:W-:Y:S01]  /*3c10*/  STS.U16 [R26+0x480], R47 ;  /* 0x0004802f1a007388 */ /* 0x000fe20000000400 */
[----:B------:R-:W-:Y:S02]  /*3c20*/  LEA R29, R102, UR28, 0x1 ;  /* 0x0000001c661d7c11 */ /* 0x000fe4000f8e08ff */
[----:B--2---:R-:W-:Y:S01]  /*3c30*/  LEA R30, R100, UR28, 0x1 ;  /* 0x0000001c641e7c11 */ /* 0x004fe2000f8e08ff */
[----:B------:R-:W-:Y:S01]  /*3c40*/  STS.U16 [R25+0x4c0], R44 ;  /* 0x0004c02c19007388 */ /* 0x000fe20000000400 */
[----:B------:R-:W-:Y:S02]  /*3c50*/  ISETP.GE.AND P0, PT, R117, UR31, PT ;  /* 0x0000001f75007c0c */ /* 0x000fe4000bf06270 */
        /* <DEDUP_REMOVED lines=21> */
[----:B------:R-:W2:Y:S01]  /*3db0*/  @!P0 LDG.E.U16 R213, desc[UR26][R2.64] ;  /* 0x0000001a02d58981 */ /* 0x000ea2000c1e1500 */
[----:B------:R-:W-:Y:S02]  /*3dc0*/  ISETP.GE.AND P0, PT, R91, UR31, PT ;  /* 0x0000001f5b007c0c */ /* 0x000fe4000bf06270 */
[----:B------:R-:W-:Y:S02]  /*3dd0*/  ISETP.GE.AND P1, PT, R87, UR31, PT ;  /* 0x0000001f57007c0c */ /* 0x000fe4000bf26270 */
[----:B------:R-:W-:Y:S02]  /*3de0*/  PRMT R202, RZ, 0x7610, R202 ;  /* 0x00007610ffca7816 */ /* 0x000fe400000000ca */
[----:B------:R-:W-:-:S07]  /*3df0*/  PRMT R211, RZ, 0x7610, R211 ;  /* 0x00007610ffd37816 */ /* 0x000fce00000000d3 */
[----:B------:R-:W4:Y:S01]  /*3e00*/  @!P0 LDG.E.U16 R202, desc[UR26][R2.64+0x80] ;  /* 0x0000801a02ca8981 */ /* 0x000f22000c1e1500 */
[----:B------:R-:W-:-:S03]  /*3e10*/  ISETP.GE.AND P0, PT, R85, UR31, PT ;  /* 0x0000001f55007c0c */ /* 0x000fc6000bf06270 */
[----:B------:R-:W5:Y:S01]  /*3e20*/  @!P1 LDG.E.U16 R211, desc[UR26][R2.64+0x40] ;  /* 0x0000401a02d39981 */ /* 0x000f62000c1e1500 */
[----:B------:R-:W-:Y:S02]  /*3e30*/  ISETP.GE.AND P1, PT, R88, UR31, PT ;  /* 0x0000001f58007c0c */ /* 0x000fe4000bf26270 */
[----:B------:R-:W-:Y:S02]  /*3e40*/  PRMT R200, RZ, 0x7610, R200 ;  /* 0x00007610ffc87816 */ /* 0x000fe400000000c8 */
[----:B------:R-:W-:-:S05]  /*3e50*/  PRMT R209, RZ, 0x7610, R209 ;  /* 0x00007610ffd17816 */ /* 0x000fca00000000d1 */
[----:B------:R-:W4:Y:S01]  /*3e60*/  @!P0 LDG.E.U16 R200, desc[UR26][R2.64+0x100] ;  /* 0x0001001a02c88981 */ /* 0x000f22000c1e1500 */
[----:B------:R-:W-:-:S03]  /*3e70*/  ISETP.GE.AND P0, PT, R90, UR31, PT ;  /* 0x0000001f5a007c0c */ /* 0x000fc6000bf06270 */
[----:B------:R-:W4:Y:S01]  /*3e80*/  @!P1 LDG.E.U16 R209, desc[UR26][R2.64+0xc0] ;  /* 0x0000c01a02d19981 */ /* 0x000f22000c1e1500 */
        /* <DEDUP_REMOVED lines=50> */
[----:B------:R-:W-:Y:S02]  /*41b0*/  PRMT R68, RZ, 0x7610, R68 ;  /* 0x00007610ff447816 */ /* 0x000fe40000000044 */
[----:B---3--:R-:W-:-:S03]  /*41c0*/  R2UR UR33, R5 ;  /* 0x00000000052172ca */ /* 0x008fc600000e0000 */
[----:B------:R-:W3:Y:S01]  /*41d0*/  @!P0 LDG.E.U16 R70, desc[UR26][R2.64+0x580] ;  /* 0x0005801a02468981 */ /* 0x000ee2000c1e1500 */
[----:B------:R-:W-:-:S03]  /*41e0*/  ISETP.GE.AND P0, PT, R57, UR31, PT ;  /* 0x0000001f39007c0c */ /* 0x000fc6000bf06270 */
[----:B------:R-:W3:Y:S01]  /*41f0*/  @!P1 LDG.E.U16 R68, desc[UR26][R2.64+0x540] ;  /* 0x0005401a02449981 */ /* 0x000ee2000c1e1500 */
[----:B------:R-:W-:Y:S02]  /*4200*/  ISETP.GE.AND P1, PT, R55, UR31, PT ;  /* 0x0000001f37007c0c */ /* 0x000fe4000bf26270 */
[----:B------:R-:W-:Y:S02]  /*4210*/  PRMT R69, RZ, 0x7610, R69 ;  /* 0x00007610ff457816 */ /* 0x000fe40000000045 */
[----:B------:R-:W-:Y:S01]  /*4220*/  PRMT R115, RZ, 0x7610, R115 ;  /* 0x00007610ff737816 */ /* 0x000fe20000000073 */
[----:B------:R-:W-:-:S04]  /*4230*/  FMUL.FTZ R5, R125, UR33 ;  /* 0x000000217d057c20 */ /* 0x000fc80008410000 */
[----:B------:R-:W3:Y:S01]  /*4240*/  @!P0 LDG.E.U16 R69, desc[UR26][R2.64+0x600] ;  /* 0x0006001a02458981 */ /* 0x000ee2000c1e1500 */
[----:B------:R-:W-:-:S03]  /*4250*/  ISETP.NE.AND P0, PT, R53, RZ, PT ;  /* 0x000000ff3500720c */ /* 0x000fc60003f05270 */
[----:B------:R-:W3:Y:S01]  /*4260*/  @!P1 LDG.E.U16 R115, desc[UR26][R2.64+0x5c0] ;  /* 0x0005c01a02739981 */ /* 0x000ee2000c1e1500 */
[----:B------:R-:W-:Y:S01]  /*4270*/  ISETP.NE.AND P1, PT, R59, RZ, PT ;  /* 0x000000ff3b00720c */ /* 0x000fe20003f25270 */
[----:B0-----:R-:W-:Y:S01]  /*4280*/  FMUL.RZ R33, R5, 0.15915493667125701904 ;  /* 0x3e22f98305217820 */ /* 0x001fe2000040c000 */
[----:B------:R-:W-:Y:S01]  /*4290*/  FMUL.FTZ R5, R124, UR33 ;  /* 0x000000217c057c20 */ /* 0x000fe20008410000 */
[----:B------:R-:W-:Y:S02]  /*42a0*/  PRMT R66, RZ, 0x7610, R66 ;  /* 0x00007610ff427816 */ /* 0x000fe40000000042 */
[----:B------:R-:W-:Y:S01]  /*42b0*/  PRMT R67, RZ, 0x7610, R67 ;  /* 0x00007610ff437816 */ /* 0x000fe20000000043 */
[----:B------:R-:W-:Y:S01]  /*42c0*/  FMUL.RZ R34, R5, 0.15915493667125701904 ;  /* 0x3e22f98305227820 */ /* 0x000fe2000040c000 */
        /* <DEDUP_REMOVED lines=12> */
[----:B------:R-:W-:Y:S01]  /*4390*/  FMUL.FTZ R32, R121, UR33 ;  /* 0x0000002179207c20 */ /* 0x000fe20008410000 */
[----:B------:R-:W-:Y:S01]  /*43a0*/  MUFU.SIN R103, R33 ;  /* 0x0000002100677308 */ /* 0x000fe20000000400 */
[----:B0-----:R-:W-:-:S07]  /*43b0*/  FMUL.FTZ R2, R118, UR33 ;  /* 0x0000002176027c20 */ /* 0x001fce0008410000 */
[----:B------:R0:W-:Y:S01]  /*43c0*/  MUFU.COS R104, R33 ;  /* 0x0000002100687308 */ /* 0x0001e20000000000 */
[----:B------:R-:W-:Y:S01]  /*43d0*/  FMUL.RZ R3, R2, 0.15915493667125701904 ;  /* 0x3e22f98302037820 */ /* 0x000fe2000040c000 */
[----:B------:R-:W-:Y:S01]  /*43e0*/  FMUL.FTZ R2, R116, UR33 ;  /* 0x0000002174027c20 */ /* 0x000fe20008410000 */
[----:B0-----:R-:W-:Y:S01]  /*43f0*/  FMUL.RZ R33, R32, 0.15915493667125701904 ;  /* 0x3e22f98320217820 */ /* 0x001fe2000040c000 */
[----:B------:R-:W-:-:S04]  /*4400*/  FMUL.FTZ R32, R120, UR33 ;  /* 0x0000002178207c20 */ /* 0x000fc80008410000 */
[----:B------:R-:W-:Y:S01]  /*4410*/  MUFU.SIN R99, R33 ;  /* 0x0000002100637308 */ /* 0x000fe20000000400 */
[----:B------:R-:W-:Y:S01]  /*4420*/  FMUL.RZ R35, R32, 0.15915493667125701904 ;  /* 0x3e22f98320237820 */ /* 0x000fe2000040c000 */
[----:B------:R-:W-:-:S06]  /*4430*/  FMUL.FTZ R32, R119, UR33 ;  /* 0x0000002177207c20 */ /* 0x000fcc0008410000 */
        /* <DEDUP_REMOVED lines=13> */
[----:B------:R-:W-:-:S07]  /*4510*/  R2UR UR46, R4 ;  /* 0x00000000042e72ca */ /* 0x000fce00000e0000 */
        /* <DEDUP_REMOVED lines=15> */
[----:B------:R-:W-:-:S06]  /*4610*/  FMUL.FTZ R2, R107, UR33 ;  /* 0x000000216b027c20 */ /* 0x000fcc0008410000 */
[----:B------:R0:W-:Y:S02]  /*4620*/  MUFU.COS R86, R3 ;  /* 0x0000000300567308 */ /* 0x0001e40000000000 */
[----:B0-----:R-:W-:-:S06]  /*4630*/  MOV R3, UR46 ;  /* 0x0000002e00037c02 */ /* 0x001fcc0008000f00 */
[----:B------:R-:W-:Y:S01]  /*4640*/  MUFU.SIN R97, R35 ;  /* 0x0000002300617308 */ /* 0x000fe20000000400 */
[----:B------:R-:W-:-:S07]  /*4650*/  FMUL.FTZ R3, R3, 1.4426950216293334961 ;  /* 0x3fb8aa3b03037820 */ /* 0x000fce0000410000 */
[----:B------:R0:W-:Y:S02]  /*4660*/  MUFU.COS R98, R35 ;  /* 0x0000002300627308 */ /* 0x0001e40000000000 */
[----:B0-----:R-:W-:Y:S01]  /*4670*/  FMUL.RZ R35, R2, 0.15915493667125701904 ;  /* 0x3e22f98302237820 */ /* 0x001fe2000040c000 */
[----:B------:R-:W-:-:S04]  /*4680*/  FMUL.FTZ R2, R106, UR33 ;  /* 0x000000216a027c20 */ /* 0x000fc80008410000 */
[----:B------:R-:W-:Y:S01]  /*4690*/  FMUL.RZ R44, R2, 0.15915493667125701904 ;  /* 0x3e22f983022c7820 */ /* 0x000fe2000040c000 */
[-C--:B------:R-:W-:Y:S01]  /*46a0*/  FMUL.FTZ R2, R125, R3.reuse ;  /* 0x000000037d027220 */ /* 0x080fe20000410000 */
[----:B------:R-:W-:-:S05]  /*46b0*/  FMUL.FTZ R4, R124, R3 ;  /* 0x000000037c047220 */ /* 0x000fca0000410000 */
[----:B------:R-:W0:Y:S08]  /*46c0*/  MUFU.EX2 R2, R2 ;  /* 0x0000000200027308 */ /* 0x000e300000000800 */
        /* <DEDUP_REMOVED lines=8> */
[----:B------:R-:W-:Y:S01]  /*4750*/  MUFU.SIN R83, R33 ;  /* 0x0000002100537308 */ /* 0x000fe20000000400 */
[----:B------:R-:W-:Y:S01]  /*4760*/  FMUL.FTZ R43, R107, R3 ;  /* 0x000000036b2b7220 */ /* 0x000fe20000410000 */
[C---:B0-----:R-:W-:Y:S01]  /*4770*/  FMUL.FTZ R104, R2.reuse, R104 ;  /* 0x0000006802687220 */ /* 0x041fe20000410000 */
[----:B------:R-:W-:Y:S01]  /*4780*/  FMUL.FTZ R103, R2, R103 ;  /* 0x0000006702677220 */ /* 0x000fe20000410000 */
[----:B------:R-:W-:-:S04]  /*4790*/  FMUL.FTZ R2, R106, R3 ;  /* 0x000000036a027220 */ /* 0x000fc80000410000 */
[----:B------:R0:W-:Y:S01]  /*47a0*/  MUFU.COS R84, R33 ;  /* 0x0000002100547308 */ /* 0x0001e20000000000 */
[C---:B-1----:R-:W-:Y:S01]  /*47b0*/  FMUL.FTZ R102, R4.reuse, R102 ;  /* 0x0000006604667220 */ /* 0x042fe20000410000 */
[----:B------:R-:W-:-:S06]  /*47c0*/  FMUL.FTZ R101, R4, R101 ;  /* 0x0000006504657220 */ /* 0x000fcc0000410000 */
        /* <DEDUP_REMOVED lines=12> */
[----:B------:R0:W1:Y:S08]  /*4890*/  MUFU.EX2 R75, R2 ;  /* 0x00000002004b7308 */ /* 0x0000700000000800 */
[----:B------:R-:W2:Y:S08]  /*48a0*/  MUFU.EX2 R32, R32 ;  /* 0x0000002000207308 */ /* 0x000eb00000000800 */
[----:B------:R-:W5:Y:S08]  /*48b0*/  MUFU.EX2 R33, R33 ;  /* 0x0000002100217308 */ /* 0x000f700000000800 */
[----:B------:R-:W4:Y:S08]  /*48c0*/  MUFU.EX2 R34, R34 ;  /* 0x0000002200227308 */ /* 0x000f300000000800 */
[----:B------:R-:W3:Y:S08]  /*48d0*/  MUFU.EX2 R35, R35 ;  /* 0x0000002300237308 */ /* 0x000ef00000000800 */
        /* <DEDUP_REMOVED lines=9> */
[----:B0-----:R-:W-:Y:S01]  /*4970*/  LEA.HI.SX32 R2, R31, R31, 0x1b ;  /* 0x0000001f1f027211 */ /* 0x001fe200078fdaff */
[----:B-1----:R-:W-:-:S03]  /*4980*/  FMUL.FTZ R76, R75, R76 ;  /* 0x0000004c4b4c7220 */ /* 0x002fc60000410000 */
[----:B------:R-:W-:Y:S01]  /*4990*/  LEA R2, R2, UR28, 0x1 ;  /* 0x0000001c02027c11 */ /* 0x000fe2000f8e08ff */
[C---:B--2---:R-:W-:Y:S01]  /*49a0*/  FMUL.FTZ R100, R32.reuse, R100 ;  /* 0x0000006420647220 */ /* 0x044fe20000410000 */
[----:B------:R-:W-:Y:S01]  /*49b0*/  ISETP.NE.AND P0, PT, R51, RZ, PT ;  /* 0x000000ff3300720c */ /* 0x000fe20003f05270 */
[----:B------:R-:W-:Y:S01]  /*49c0*/  FMUL.FTZ R99, R32, R99 ;  /* 0x0000006320637220 */ /* 0x000fe20000410000 */
[C---:B-----5:R-:W-:Y:S01]  /*49d0*/  FMUL.FTZ R98, R33.reuse, R98 ;  /* 0x0000006221627220 */ /* 0x060fe20000410000 */
[----:B------:R-:W-:Y:S01]  /*49e0*/  FMUL.FTZ R97, R33, R97 ;  /* 0x0000006121617220 */ /* 0x000fe20000410000 */
[C---:B----4-:R-:W-:Y:S01]  /*49f0*/  FMUL.FTZ R96, R34.reuse, R96 ;  /* 0x0000006022607220 */ /* 0x050fe20000410000 */
        /* <DEDUP_REMOVED lines=54> */
[----:B------:R1:W-:Y:S04]  /*4d60*/  STS.U16 [R7+0x1100], R202 ;  /* 0x001100ca07007388 */ /* 0x0003e80000000400 */
[----:B------:R-:W-:Y:S01]  /*4d70*/  STS.U16 [R8+0x1140], R209 ;  /* 0x001140d108007388 */ /* 0x000fe20000000400 */
[----:B------:R-:W-:-:S03]  /*4d80*/  FMUL.FTZ R214, R126, UR33 ;  /* 0x000000217ed67c20 */ /* 0x000fc60008410000 */
[----:B------:R-:W-:Y:S04]  /*4d90*/  STS.U16 [R9+0x1180], R200 ;  /* 0x001180c809007388 */ /* 0x000fe80000000400 */
[----:B------:R-:W-:Y:S01]  /*4da0*/  STS.U16 [R10+0x11c0], R207 ;  /* 0x0011c0cf0a007388 */ /* 0x000fe20000000400 */
[----:B------:R-:W-:-:S03]  /*4db0*/  FMUL.FTZ R3, R126, R3 ;  /* 0x000000037e037220 */ /* 0x000fc60000410000 */
[----:B------:R-:W-:Y:S04]  /*4dc0*/  STS.U16 [R11+0x1200], R198 ;  /* 0x001200c60b007388 */ /* 0x000fe80000000400 */
[----:B------:R-:W-:Y:S01]  /*4dd0*/  STS.U16 [R12+0x1240], R205 ;  /* 0x001240cd0c007388 */ /* 0x000fe20000000400 */
[----:B------:R-:W-:-:S03]  /*4de0*/  FMUL.RZ R214, R214, 0.15915493667125701904 ;  /* 0x3e22f983d6d67820 */ /* 0x000fc6000040c000 */
[----:B------:R-:W-:Y:S01]  /*4df0*/  STS.U16 [R13+0x1280], R196 ;  /* 0x001280c40d007388 */ /* 0x000fe20000000400 */
[----:B------:R-:W-:-:S03]  /*4e00*/  USHF.L.U32 UR49, UR19, 0x8, URZ ;  /* 0x0000000813317899 */ /* 0x000fc600080006ff */
[----:B------:R-:W-:Y:S04]  /*4e10*/  STS.U16 [R14+0x12c0], R203 ;  /* 0x0012c0cb0e007388 */ /* 0x000fe80000000400 */
[----:B------:R-:W-:Y:S04]  /*4e20*/  STS.U16 [R15+0x1300], R194 ;  /* 0x001300c20f007388 */ /* 0x000fe80000000400 */
[----:B------:R-:W-:Y:S01]  /*4e30*/  STS.U16 [R16+0x1340], R201 ;  /* 0x001340c910007388 */ /* 0x000fe20000000400 */
[----:B0-----:R-:W-:Y:S03]  /*4e40*/  MUFU.COS R6, R214 ;  /* 0x000000d600067308 */ /* 0x001fe60000000000 */
[----:B------:R0:W-:Y:S01]  /*4e50*/  STS.U16 [R17+0x1380], R122 ;  /* 0x0013807a11007388 */ /* 0x0001e20000000400 */
[----:B------:R-:W-:-:S03]  /*4e60*/  UIADD3 UR32, UPT, UPT, UR49, -0x100, URZ ;  /* 0xffffff0031207890 */ /* 0x000fc6000fffe0ff */
[----:B------:R-:W-:Y:S01]  /*4e70*/  STS.U16 [R18+0x13c0], R199 ;  /* 0x0013c0c712007388 */ /* 0x000fe20000000400 */
[----:B------:R-:W0:Y:S03]  /*4e80*/  MUFU.EX2 R3, R3 ;  /* 0x0000000300037308 */ /* 0x000e260000000800 */
[----:B------:R-:W-:Y:S04]  /*4e90*/  STS.U16 [R19+0x1400], R114 ;  /* 0x0014007213007388 */ /* 0x000fe80000000400 */
[----:B------:R2:W-:Y:S01]  /*4ea0*/  STS.U16 [R20+0x1440], R123 ;  /* 0x0014407b14007388 */ /* 0x0005e20000000400 */
[----:B------:R-:W2:Y:S03]  /*4eb0*/  MUFU.SIN R0, R214 ;  /* 0x000000d600007308 */ /* 0x000ea60000000400 */
[----:B------:R-:W-:Y:S01]  /*4ec0*/  STS.U16 [R21+0x1480], R204 ;  /* 0x001480cc15007388 */ /* 0x000fe20000000400 */
[----:B------:R-:W-:-:S03]  /*4ed0*/  ULOP3.LUT UR32, UR32, 0x100, URZ, 0xc0, !UPT ;  /* 0x0000010020207892 */ /* 0x000fc6000f8ec0ff */
[----:B------:R-:W-:Y:S04]  /*4ee0*/  STS.U16 [R22+0x14c0], R195 ;  /* 0x0014c0c316007388 */ /* 0x000fe80000000400 */
[----:B------:R-:W-:Y:S04]  /*4ef0*/  STS.U16 [R26+0x1500], R73 ;  /* 0x001500491a007388 */ /* 0x000fe80000000400 */
[----:B------:R-:W-:Y:S04]  /*4f00*/  STS.U16 [R25+0x1540], R74 ;  /* 0x0015404a19007388 */ /* 0x000fe80000000400 */
[----:B------:R-:W-:Y:S01]  /*4f10*/  STS.U16 [R24+0x1580], R71 ;  /* 0x0015804718007388 */ /* 0x000fe20000000400 */
[----:B------:R-:W-:-:S03]  /*4f20*/  UIADD3 UR32, UPT, UPT, UR32, UR8, URZ ;  /* 0x0000000820207290 */ /* 0x000fc6000fffe0ff */
[----:B------:R-:W-:Y:S04]  /*4f30*/  STS.U16 [R23+0x15c0], R68 ;  /* 0x0015c04417007388 */ /* 0x000fe80000000400 */
[----:B------:R-:W-:Y:S01]  /*4f40*/  STS.U16 [R27+0x1600], R70 ;  /* 0x001600461b007388 */ /* 0x000fe20000000400 */
[----:B------:R-:W-:-:S03]  /*4f50*/  ISETP.NE.AND P1, PT, R197, RZ, PT ;  /* 0x000000ffc500720c */ /* 0x000fc60003f25270 */
[----:B------:R-:W-:Y:S01]  /*4f60*/  STS.U16 [R60+0x1640], R115 ;  /* 0x001640733c007388 */ /* 0x000fe20000000400 */
[----:B------:R-:W-:-:S03]  /*4f70*/  IADD3 R216, PT, PT, R197, 0x200, RZ ;  /* 0x00000200c5d87810 */ /* 0x000fc60007ffe0ff */
[----:B------:R-:W-:Y:S04]  /*4f80*/  STS.U16 [R30+0x1680], R69 ;  /* 0x001680451e007388 */ /* 0x000fe80000000400 */
[----:B------:R-:W-:Y:S04]  /*4f90*/  STS.U16 [R29+0x16c0], R66 ;  /* 0x0016c0421d007388 */ /* 0x000fe80000000400 */
[----:B------:R-:W-:Y:S01]  /*4fa0*/  STS.U16 [R28+0x1700], R67 ;  /* 0x001700431c007388 */ /* 0x000fe20000000400 */
[----:B-1----:R-:W-:-:S03]  /*4fb0*/  SEL R7, R216, UR32, P1 ;  /* 0x00000020d8077c07 */ /* 0x002fc60008800000 */
[----:B------:R1:W-:Y:S04]  /*4fc0*/  STS.U16 [R65+0x1740], R210 ;  /* 0x001740d241007388 */ /* 0x0003e80000000400 */
[----:B------:R-:W-:Y:S01]  /*4fd0*/  STS.U16 [R61+0x1780], R206 ;  /* 0x001780ce3d007388 */ /* 0x000fe20000000400 */
[----:B0-----:R-:W-:-:S03]  /*4fe0*/  FMUL.FTZ R122, R3, R6 ;  /* 0x00000006037a7220 */ /* 0x001fc60000410000 */
[----:B------:R-:W-:Y:S04]  /*4ff0*/  STS.U16 [R64+0x17c0], R5 ;  /* 0x0017c00540007388 */ /* 0x000fe80000000400 */
[----:B------:R-:W-:Y:S01]  /*5000*/  STS.U16 [R63+0x1800], R208 ;  /* 0x001800d03f007388 */ /* 0x000fe20000000400 */
[----:B--2---:R-:W-:-:S03]  /*5010*/  FMUL.FTZ R123, R3, R0 ;  /* 0x00000000037b7220 */ /* 0x004fc60000410000 */
[----:B------:R-:W-:Y:S01]  /*5020*/  STS.U16 [R62+0x1840], R215 ;  /* 0x001840d73e007388 */ /* 0x000fe20000000400 */
[----:B------:R-:W-:-:S03]  /*5030*/  NOP ;  /* 0x0000000000007918 */ /* 0x000fc60000000000 */
[----:B------:R-:W0:Y:S01]  /*5040*/  LDS.U16 R6, [R2+0x10ac] ;  /* 0x0010ac0002067984 */ /* 0x000e220000000400 */
[----:B-1----:R-:W-:-:S03]  /*5050*/  LEA R65, R7, UR28, 0x3 ;  /* 0x0000001c07417c11 */ /* 0x002fc6000f8e18ff */
        /* <DEDUP_REMOVED lines=30> */
[----:B------:R2:W5:Y:S01]  /*5240*/  LDS.U16 R16, [R2+0x10be] ;  /* 0x0010be0002107984 */ /* 0x0005620000000400 */
[----:B------:R-:W-:Y:S01]  /*5250*/  ISETP.NE.AND P2, PT, R197, 0x3f, PT ;  /* 0x0000003fc500780c */ /* 0x000fe20003f45270 */
[----:B0-----:R-:W-:-:S02]  /*5260*/  HADD2.F32 R6, -RZ, R6.H0_H0 ;  /* 0x20000006ff067230 */ /* 0x001fc40000004100 */
[----:B------:R0:W-:Y:S01]  /*5270*/  STS.64 [R65+0x6b60], R122 ;  /* 0x006b607a41007388 */ /* 0x0001e20000000a00 */
[----:B------:R-:W-:Y:S02]  /*5280*/  HADD2.F32 R73, -RZ, R4.H0_H0 ;  /* 0x20000004ff497230 */ /* 0x000fe40000004100 */
[----:B-1----:R-:W-:Y:S02]  /*5290*/  HADD2.F32 R20, -RZ, R20.H0_H0 ;  /* 0x20000014ff147230 */ /* 0x002fe40000004100 */
[----:B--2---:R-:W-:Y:S02]  /*52a0*/  HADD2.F32 R2, -RZ, R21.H0_H0 ;  /* 0x20000015ff027230 */ /* 0x004fe40000004100 */
[----:B---3--:R-:W-:Y:S02]  /*52b0*/  HADD2.F32 R23, -RZ, R23.H0_H0 ;  /* 0x20000017ff177230 */ /* 0x008fe40000004100 */
[----:B----4-:R-:W-:Y:S02]  /*52c0*/  HADD2.F32 R115, -RZ, R60.H0_H0 ;  /* 0x2000003cff737230 */ /* 0x010fe40000004100 */
[----:B-----5:R-:W-:-:S02]  /*52d0*/  HADD2.F32 R195, -RZ, R8.H0_H0 ;  /* 0x20000008ffc37230 */ /* 0x020fc40000004100 */
[----:B0-----:R-:W-:Y:S02]  /*52e0*/  HADD2.F32 R65, -RZ, R18.H0_H0 ;  /* 0x20000012ff417230 */ /* 0x001fe40000004100 */
        /* <DEDUP_REMOVED lines=25> */
[----:B------:R-:W-:Y:S01]  /*5480*/  FMUL.FTZ R8, R131, R6 ;  /* 0x0000000683087220 */ /* 0x000fe20000410000 */
[----:B------:R-:W-:Y:S01]  /*5490*/  BSSY.RECONVERGENT B0, `(.L_x_8480) ;  /* 0x000004c000007945 */ /* 0x000fe20003800200 */
[C---:B------:R-:W-:Y:S01]  /*54a0*/  FMUL.FTZ R28, R141.reuse, R20 ;  /* 0x000000148d1c7220 */ /* 0x040fe20000410000 */
[----:B------:R-:W-:Y:S01]  /*54b0*/  FMUL.FTZ R25, R140, -R23 ;  /* 0x800000178c197220 */ /* 0x000fe20000410000 */
[----:B------:R-:W-:Y:S01]  /*54c0*/  FMUL.FTZ R6, R130, R195 ;  /* 0x000000c382067220 */ /* 0x000fe20000410000 */
[----:B------:R-:W-:Y:S01]  /*54d0*/  FMUL.FTZ R29, R142, -R19 ;  /* 0x800000138e1d7220 */ /* 0x000fe20000410000 */
[----:B------:R-:W-:Y:S01]  /*54e0*/  FMUL.FTZ R27, R141, -R2 ;  /* 0x800000028d1b7220 */ /* 0x000fe20000410000 */
[----:B------:R-:W-:Y:S01]  /*54f0*/  FMUL.FTZ R26, R140, R21 ;  /* 0x000000158c1a7220 */ /* 0x000fe20000410000 */
[----:B------:R-:W-:Y:S01]  /*5500*/  FMUL.FTZ R23, R139, -R4 ;  /* 0x800000048b177220 */ /* 0x000fe20000410000 */
[----:B------:R-:W-:Y:S01]  /*5510*/  FMUL.FTZ R20, R137, R18 ;  /* 0x0000001289147220 */ /* 0x000fe20000410000 */
[----:B------:R-:W-:Y:S01]  /*5520*/  FMUL.FTZ R11, R133, -R0 ;  /* 0x80000000850b7220 */ /* 0x000fe20000410000 */
[C---:B------:R-:W-:Y:S01]  /*5530*/  FMUL.FTZ R10, R132.reuse, R3 ;  /* 0x00000003840a7220 */ /* 0x040fe20000410000 */
[----:B------:R-:W-:Y:S01]  /*5540*/  FMUL.FTZ R9, R132, -R5 ;  /* 0x8000000584097220 */ /* 0x000fe20000410000 */
[----:B------:R-:W-:Y:S01]  /*5550*/  FMUL.FTZ R195, R127, R194 ;  /* 0x000000c27fc37220 */ /* 0x000fe20000410000 */
[----:B------:R-:W-:-:S02]  /*5560*/  HADD2.F32 R74, -RZ, R212.H0_H0 ;  /* 0x200000d4ff4a7230 */ /* 0x000fc40000004100 */
[----:B------:R-:W-:Y:S01]  /*5570*/  FMUL.FTZ R30, R142, R65 ;  /* 0x000000418e1e7220 */ /* 0x000fe20000410000 */
[----:B------:R-:W-:Y:S02]  /*5580*/  HADD2.F32 R72, -RZ, R72.H0_H0 ;  /* 0x20000048ff487230 */ /* 0x000fe40000004100 */
[----:B------:R-:W-:Y:S01]  /*5590*/  FMUL.FTZ R24, R139, R24 ;  /* 0x000000188b187220 */ /* 0x000fe20000410000 */
[----:B------:R-:W-:Y:S02]  /*55a0*/  HADD2.F32 R59, -RZ, R59.H0_H0 ;  /* 0x2000003bff3b7230 */ /* 0x000fe40000004100 */
[C---:B------:R-:W-:Y:S01]  /*55b0*/  FMUL.FTZ R22, R138.reuse, R67 ;  /* 0x000000438a167220 */ /* 0x040fe20000410000 */
[----:B------:R-:W-:Y:S02]  /*55c0*/  HADD2.F32 R58, -RZ, R58.H0_H0 ;  /* 0x2000003aff3a7230 */ /* 0x000fe40000004100 */
[----:B------:R-:W-:Y:S01]  /*55d0*/  FMUL.FTZ R21, R138, -R69 ;  /* 0x800000458a157220 */ /* 0x000fe20000410000 */
[----:B------:R-:W-:-:S02]  /*55e0*/  HADD2.F32 R57, -RZ, R57.H0_H0 ;  /* 0x20000039ff397230 */ /* 0x000fc40000004100 */
[----:B------:R-:W-:Y:S01]  /*55f0*/  FMUL.FTZ R19, R137, -R64 ;  /* 0x8000004089137220 */ /* 0x000fe20000410000 */
[----:B------:R-:W-:Y:S02]  /*5600*/  HADD2.F32 R56, -RZ, R56.H0_H0 ;  /* 0x20000038ff387230 */ /* 0x000fe40000004100 */
[C---:B------:R-:W-:Y:S01]  /*5610*/  FMUL.FTZ R18, R136.reuse, R71 ;  /* 0x0000004788127220 */ /* 0x040fe20000410000 */
[----:B------:R-:W-:Y:S02]  /*5620*/  HADD2.F32 R55, -RZ, R55.H0_H0 ;  /* 0x20000037ff377230 */ /* 0x000fe40000004100 */
[----:B------:R-:W-:Y:S01]  /*5630*/  FMUL.FTZ R17, R136, -R115 ;  /* 0x8000007388117220 */ /* 0x000fe20000410000 */
[----:B------:R-:W-:Y:S02]  /*5640*/  HADD2.F32 R54, -RZ, R54.H0_H0 ;  /* 0x20000036ff367230 */ /* 0x000fe40000004100 */
[----:B------:R-:W-:Y:S01]  /*5650*/  FMUL.FTZ R16, R135, R60 ;  /* 0x0000003c87107220 */ /* 0x000fe20000410000 */
        /* <DEDUP_REMOVED lines=21> */
[----:B------:R-:W-:Y:S01]  /*57b0*/  FMUL.FTZ R194, R127, -R196 ;  /* 0x800000c47fc27220 */ /* 0x000fe20000410000 */
        /* <DEDUP_REMOVED lines=23> */
.L_x_8481:
[----:B------:R-:W-:-:S06]  /*5930*/  LEA R114, R197, UR28, 0x3 ;  /* 0x0000001cc5727c11 */ /* 0x000fcc000f8e18ff */
[----:B------:R-:W0:Y:S02]  /*5940*/  LDS.64 R114, [R114+0x7b68] ;  /* 0x007b680072727984 */ /* 0x000e240000000a00 */
.L_x_8482:
[----:B------:R-:W-:Y:S05]  /*5950*/  BSYNC.RECONVERGENT B0 ;  /* 0x0000000000007941 */ /* 0x000fea0003800200 */
.L_x_8480:
        /* <DEDUP_REMOVED lines=17> */
[----:B------:R-:W-:Y:S01]  /*5a70*/  FFMA.FTZ R67, R122, R104, -R67 ;  /* 0x000000687a437223 */ /* 0x000fe20000010843 */
[C---:B------:R-:W-:Y:S01]  /*5a80*/  FMUL.FTZ R227, R125.reuse, R59 ;  /* 0x0000003b7de37220 */ /* 0x040fe20000410000 */
[----:B------:R2:W5:Y:S01]  /*5a90*/  @P0 LDG.E.128 R60, desc[UR26][R64.64] ;  /* 0x0000001a403c0981 */ /* 0x000562000c1e1d00 */
        /* <DEDUP_REMOVED lines=9> */
[----:B--2---:R-:W-:Y:S01]  /*5b30*/  FMUL.FTZ R64, R122, R103 ;  /* 0x000000677a407220 */ /* 0x004fe20000410000 */
[C---:B------:R-:W-:Y:S01]  /*5b40*/  FMUL.FTZ R65, R101.reuse, R67 ;  /* 0x0000004365417220 */ /* 0x040fe20000410000 */
[-C--:B------:R-:W-:Y:S01]  /*5b50*/  FFMA.FTZ R71, R102, R69.reuse, -R71 ;  /* 0x0000004566477223 */ /* 0x080fe20000010847 */
[----:B------:R-:W-:Y:S01]  /*5b60*/  FMUL.FTZ R69, R101, R69 ;  /* 0x0000004565457220 */ /* 0x000fe20000410000 */
[----:B------:R-:W-:Y:S01]  /*5b70*/  FFMA.FTZ R64, R123, R104, R64 ;  /* 0x000000687b407223 */ /* 0x000fe20000010040 */
[----:B------:R-:W-:Y:S01]  /*5b80*/  FMUL.FTZ R221, R120, R54 ;  /* 0x0000003678dd7220 */ /* 0x000fe20000410000 */
[----:B------:R-:W-:Y:S01]  /*5b90*/  FFMA.FTZ R71, R172, R225, R71 ;  /* 0x000000e1ac477223 */ /* 0x000fe20000010047 */
[C---:B------:R-:W-:Y:S01]  /*5ba0*/  FFMA.FTZ R69, R102.reuse, R68, R69 ;  /* 0x0000004466457223 */ /* 0x040fe20000010045 */
[-C--:B------:R-:W-:Y:S01]  /*5bb0*/  FFMA.FTZ R65, R102, R64.reuse, R65 ;  /* 0x0000004066417223 */ /* 0x080fe20000010041 */
[----:B------:R-:W-:Y:S01]  /*5bc0*/  FMUL.FTZ R64, R101, R64 ;  /* 0x0000004065407220 */ /* 0x000fe20000410000 */
[C---:B------:R-:W-:Y:S01]  /*5bd0*/  FMUL.FTZ R68, R99.reuse, R71 ;  /* 0x0000004763447220 */ /* 0x040fe20000410000 */
[----:B------:R-:W-:Y:S01]  /*5be0*/  FFMA.FTZ R69, R172, R224, R69 ;  /* 0x000000e0ac457223 */ /* 0x000fe20000010045 */
[----:B------:R-:W-:Y:S01]  /*5bf0*/  FMUL.FTZ R220, R120, R53 ;  /* 0x0000003578dc7220 */ /* 0x000fe20000410000 */
[----:B------:R-:W-:Y:S01]  /*5c00*/  FFMA.FTZ R64, R102, R67, -R64 ;  /* 0x0000004366407223 */ /* 0x000fe20000010840 */
[----:B------:R-:W-:Y:S01]  /*5c10*/  FMUL.FTZ R67, R99, R65 ;  /* 0x0000004163437220 */ /* 0x000fe20000410000 */
[C---:B------:R-:W-:Y:S01]  /*5c20*/  FFMA.FTZ R68, R100.reuse, R69, R68 ;  /* 0x0000004564447223 */ /* 0x040fe20000010044 */
[----:B------:R-:W-:Y:S01]  /*5c30*/  FMUL.FTZ R219, R119, R51 ;  /* 0x0000003377db7220 */ /* 0x000fe20000410000 */
[CC--:B------:R-:W-:Y:S01]  /*5c40*/  FMUL.FTZ R66, R99.reuse, R64.reuse ;  /* 0x0000004063427220 */ /* 0x0c0fe20000410000 */
[C---:B------:R-:W-:Y:S01]  /*5c50*/  FFMA.FTZ R67, R100.reuse, R64, -R67 ;  /* 0x0000004064437223 */ /* 0x040fe20000010843 */
[----:B------:R-:W-:Y:S01]  /*5c60*/  FMUL.FTZ R64, R99, R69 ;  /* 0x0000004563407220 */ /* 0x000fe20000410000 */
[----:B------:R-:W-:Y:S01]  /*5c70*/  FFMA.FTZ R68, R171, R223, R68 ;  /* 0x000000dfab447223 */ /* 0x000fe20000010044 */
[C---:B------:R-:W-:Y:S01]  /*5c80*/  FFMA.FTZ R66, R100.reuse, R65, R66 ;  /* 0x0000004164427223 */ /* 0x040fe20000010042 */
[C---:B------:R-:W-:Y:S01]  /*5c90*/  FMUL.FTZ R69, R97.reuse, R67 ;  /* 0x0000004361457220 */ /* 0x040fe20000410000 */
[----:B------:R-:W-:Y:S01]  /*5ca0*/  FFMA.FTZ R71, R100, R71, -R64 ;  /* 0x0000004764477223 */ /* 0x000fe20000010840 */
[C---:B------:R-:W-:Y:S01]  /*5cb0*/  FMUL.FTZ R64, R97.reuse, R68 ;  /* 0x0000004461407220 */ /* 0x040fe20000410000 */
[-C--:B------:R-:W-:Y:S01]  /*5cc0*/  FMUL.FTZ R65, R97, R66.reuse ;  /* 0x0000004261417220 */ /* 0x080fe20000410000 */
[C---:B------:R-:W-:Y:S01]  /*5cd0*/  FFMA.FTZ R69, R98.reuse, R66, R69 ;  /* 0x0000004262457223 */ /* 0x040fe20000010045 */
[----:B------:R-:W-:Y:S01]  /*5ce0*/  FFMA.FTZ R71, R171, R222, R71 ;  /* 0x000000deab477223 */ /* 0x000fe20000010047 */
[----:B------:R-:W-:Y:S01]  /*5cf0*/  FMUL.FTZ R218, R119, R52 ;  /* 0x0000003477da7220 */ /* 0x000fe20000410000 */
[----:B------:R-:W-:Y:S01]  /*5d00*/  FFMA.FTZ R65, R98, R67, -R65 ;  /* 0x0000004362417223 */ /* 0x000fe20000010841 */
[----:B------:R-:W-:Y:S01]  /*5d10*/  FMUL.FTZ R217, R118, R50 ;  /* 0x0000003276d97220 */ /* 0x000fe20000410000 */
[-C--:B------:R-:W-:Y:S01]  /*5d20*/  FFMA.FTZ R67, R98, R71.reuse, -R64 ;  /* 0x0000004762437223 */ /* 0x080fe20000010840 */
[----:B------:R-:W-:Y:S01]  /*5d30*/  FMUL.FTZ R71, R97, R71 ;  /* 0x0000004761477220 */ /* 0x000fe20000410000 */
[C---:B------:R-:W-:Y:S01]  /*5d40*/  FMUL.FTZ R199, R95.reuse, R65 ;  /* 0x000000415fc77220 */ /* 0x040fe20000410000 */
[----:B------:R-:W-:Y:S01]  /*5d50*/  FMUL.FTZ R216, R118, R49 ;  /* 0x0000003176d87220 */ /* 0x000fe20000410000 */
[----:B------:R-:W-:Y:S01]  /*5d60*/  FFMA.FTZ R67, R170, R221, R67 ;  /* 0x000000ddaa437223 */ /* 0x000fe20000010043 */
[----:B------:R-:W-:Y:S01]  /*5d70*/  FFMA.FTZ R71, R98, R68, R71 ;  /* 0x0000004462477223 */ /* 0x000fe20000010047 */
[-C--:B------:R-:W-:Y:S01]  /*5d80*/  FFMA.FTZ R199, R96, R69.reuse, R199 ;  /* 0x0000004560c77223 */ /* 0x080fe200000100c7 */
[----:B------:R-:W-:Y:S01]  /*5d90*/  FMUL.FTZ R69, R95, R69 ;  /* 0x000000455f457220 */ /* 0x000fe20000410000 */
[----:B------:R-:W-:Y:S01]  /*5da0*/  FMUL.FTZ R215, R116, R47 ;  /* 0x0000002f74d77220 */ /* 0x000fe20000410000 */
[----:B------:R-:W-:Y:S01]  /*5db0*/  FFMA.FTZ R71, R170, R220, R71 ;  /* 0x000000dcaa477223 */ /* 0x000fe20000010047 */
        /* <DEDUP_REMOVED lines=11> */
[----:B------:R-:W-:Y:S01]  /*5e70*/  FMUL.FTZ R64, R91, R201 ;  /* 0x000000c95b407220 */ /* 0x000fe20000410000 */
[----:B------:R-:W-:Y:S01]  /*5e80*/  FFMA.FTZ R67, R169, R218, R67 ;  /* 0x000000daa9437223 */ /* 0x000fe20000010043 */
[----:B------:R-:W-:Y:S01]  /*5e90*/  FMUL.FTZ R65, R91, R199 ;  /* 0x000000c75b417220 */ /* 0x000fe20000410000 */
[----:B------:R-:W-:Y:S01]  /*5ea0*/  FFMA.FTZ R66, R169, R219, R66 ;  /* 0x000000dba9427223 */ /* 0x000fe20000010042 */
[C---:B------:R-:W-:Y:S01]  /*5eb0*/  FFMA.FTZ R64, R92.reuse, R199, R64 ;  /* 0x000000c75c407223 */ /* 0x040fe20000010040 */
        /* <DEDUP_REMOVED lines=18> */
[----:B------:R-:W-:Y:S01]  /*5fe0*/  FMUL.FTZ R199, R87, R201 ;  /* 0x000000c957c77220 */ /* 0x000fe20000410000 */
[-C--:B------:R-:W-:Y:S01]  /*5ff0*/  FMUL.FTZ R64, R91, R67.reuse ;  /* 0x000000435b407220 */ /* 0x080fe20000410000 */
[----:B------:R-:W-:Y:S01]  /*6000*/  FFMA.FTZ R66, R92, R67, R69 ;  /* 0x000000435c427223 */ /* 0x000fe20000010045 */
[C---:B------:R-:W-:Y:S01]  /*6010*/  FFMA.FTZ R71, R88.reuse, R201, -R71 ;  /* 0x000000c958477223 */ /* 0x040fe20000010847 */
[----:B------:R-:W-:Y:S01]  /*6020*/  FFMA.FTZ R199, R88, R68, R199 ;  /* 0x0000004458c77223 */ /* 0x000fe200000100c7 */
[----:B------:R-:W-:Y:S01]  /*6030*/  FFMA.FTZ R65, R92, R65, -R64 ;  /* 0x000000415c417223 */ /* 0x000fe20000010840 */
[----:B------:R-:W-:Y:S01]  /*6040*/  FFMA.FTZ R66, R167, R215, R66 ;  /* 0x000000d7a7427223 */ /* 0x000fe20000010042 */
[C---:B------:R-:W-:Y:S01]  /*6050*/  FMUL.FTZ R64, R85.reuse, R71 ;  /* 0x0000004755407220 */ /* 0x040fe20000410000 */
[----:B------:R-:W-:Y:S01]  /*6060*/  FMUL.FTZ R67, R85, R199 ;  /* 0x000000c755437220 */ /* 0x000fe20000410000 */
[----:B------:R-:W-:Y:S01]  /*6070*/  FFMA.FTZ R65, R167, R214, R65 ;  /* 0x000000d6a7417223 */ /* 0x000fe20000010041 */
[----:B------:R-:W-:Y:S01]  /*6080*/  FMUL.FTZ R207, R110, R39 ;  /* 0x000000276ecf7220 */ /* 0x000fe20000410000 */
[C---:B------:R-:W-:Y:S01]  /*6090*/  FFMA.FTZ R64, R86.reuse, R199, R64 ;  /* 0x000000c756407223 */ /* 0x040fe20000010040 */
        /* <DEDUP_REMOVED lines=25> */
[-C--:B------:R-:W-:Y:S01]  /*6230*/  FMUL.FTZ R65, R79, R201.reuse ;  /* 0x000000c94f417220 */ /* 0x080fe20000410000 */
[----:B------:R-:W-:Y:S01]  /*6240*/  FFMA.FTZ R67, R165, R210, R67 ;  /* 0x000000d2a5437223 */ /* 0x000fe20000010043 */
[----:B------:R-:W-:Y:S01]  /*6250*/  FMUL.FTZ R202, R108, R36 ;  /* 0x000000246cca7220 */ /* 0x000fe20000410000 */
[C---:B------:R-:W-:Y:S01]  /*6260*/  FFMA.FTZ R201, R80.reuse, R201, R64 ;  /* 0x000000c950c97223 */ /* 0x040fe20000010040 */
[----:B------:R-:W-:Y:S01]  /*6270*/  FFMA.FTZ R199, R80, R199, -R65 ;  /* 0x000000c750c77223 */ /* 0x000fe20000010841 */
[C---:B------:R-:W-:Y:S01]  /*6280*/  FMUL.FTZ R65, R85.reuse, R66 ;  /* 0x0000004255417220 */ /* 0x040fe20000410000 */
[-C--:B------:R-:W-:Y:S01]  /*6290*/  FMUL.FTZ R69, R85, R67.reuse ;  /* 0x0000004355457220 */ /* 0x080fe20000410000 */
[----:B------:R-:W-:Y:S01]  /*62a0*/  FMUL.FTZ R200, R107, R34 ;  /* 0x000000226bc87220 */ /* 0x000fe20000410000 */
[----:B------:R-:W-:Y:S01]  /*62b0*/  ISETP.GT.U32.AND P2, PT, R197, 0x1f, PT ;  /* 0x0000001fc500780c */ /* 0x000fe20003f44070 */
[C---:B------:R-:W-:Y:S01]  /*62c0*/  FFMA.FTZ R65, R86.reuse, R67, -R65 ;  /* 0x0000004356417223 */ /* 0x040fe20000010841 */
[----:B------:R-:W-:Y:S01]  /*62d0*/  FFMA.FTZ R69, R86, R66, R69 ;  /* 0x0000004256457223 */ /* 0x000fe20000010045 */
[C---:B------:R-:W-:Y:S01]  /*62e0*/  FMUL.FTZ R67, R77.reuse, R201 ;  /* 0x000000c94d437220 */ /* 0x040fe20000410000 */
[----:B------:R-:W-:Y:S01]  /*62f0*/  FMUL.FTZ R198, R106, R32 ;  /* 0x000000206ac67220 */ /* 0x000fe20000410000 */
[C---:B------:R-:W-:Y:S01]  /*6300*/  FFMA.FTZ R66, R164.reuse, R208, R65 ;  /* 0x000000d0a4427223 */ /* 0x040fe20000010041 */
[----:B------:R-:W-:Y:S01]  /*6310*/  FFMA.FTZ R69, R164, R209, R69 ;  /* 0x000000d1a4457223 */ /* 0x000fe20000010045 */
[CC--:B------:R-:W-:Y:S01]  /*6320*/  FFMA.FTZ R64, R78.reuse, R199.reuse, -R67 ;  /* 0x000000c74e407223 */ /* 0x0c0fe20000010843 */
[----:B------:R-:W-:Y:S01]  /*6330*/  FMUL.FTZ R199, R77, R199 ;  /* 0x000000c74dc77220 */ /* 0x000fe20000410000 */
[CC--:B------:R-:W-:Y:S01]  /*6340*/  FMUL.FTZ R68, R83.reuse, R66.reuse ;  /* 0x0000004253447220 */ /* 0x0c0fe20000410000 */
[----:B------:R-:W-:Y:S01]  /*6350*/  FMUL.FTZ R67, R83, R69 ;  /* 0x0000004553437220 */ /* 0x000fe20000410000 */
[----:B------:R-:W-:Y:S01]  /*6360*/  LEA R196, R197, UR28, 0x4 ;  /* 0x0000001cc5c47c11 */ /* 0x000fe2000f8e20ff */
[----:B------:R-:W-:Y:S01]  /*6370*/  FFMA.FTZ R65, R78, R201, R199 ;  /* 0x000000c94e417223 */ /* 0x000fe200000100c7 */
[C---:B------:R-:W-:Y:S01]  /*6380*/  FFMA.FTZ R68, R84.reuse, R69, R68 ;  /* 0x0000004554447223 */ /* 0x040fe20000010044 */
[----:B------:R-:W-:Y:S01]  /*6390*/  FFMA.FTZ R67, R84, R66, -R67 ;  /* 0x0000004254437223 */ /* 0x000fe20000010843 */
[----:B------:R-:W-:Y:S01]  /*63a0*/  FMUL.FTZ R201, R107, R33 ;  /* 0x000000216bc97220 */ /* 0x000fe20000410000 */
[----:B------:R-:W-:Y:S01]  /*63b0*/  FMUL.FTZ R199, R106, R31 ;  /* 0x0000001f6ac77220 */ /* 0x000fe20000410000 */
[C---:B------:R-:W-:Y:S01]  /*63c0*/  FFMA.FTZ R68, R163.reuse, R207, R68 ;  /* 0x000000cfa3447223 */ /* 0x040fe20000010044 */
[----:B------:R-:W-:Y:S01]  /*63d0*/  FFMA.FTZ R67, R163, R206, R67 ;  /* 0x000000cea3437223 */ /* 0x000fe20000010043 */
[----:B------:R-:W-:-:S02]  /*63e0*/  LOP3.LUT R105, R105, 0xfffffffd, RZ, 0xc0, !PT ;  /* 0xfffffffd69697812 */ /* 0x000fc400078ec0ff */
        /* <DEDUP_REMOVED lines=115> */
.L_x_8602:
[----:B------:R-:W-:Y:S01]  /*6b20*/  ISETP.GE.AND P2, PT, R192, 0x10, PT ;  /* 0x00000010c000780c */ /* 0x000fe20003f46270 */
[CC--:B0-----:R-:W-:Y:S01]  /*6b30*/  FMUL.FTZ R69, R243.reuse, R68.reuse ;  /* 0x00000044f3457220 */ /* 0x0c1fe20000410000 */
[C---:B------:R-:W-:Y:S01]  /*6b40*/  FMUL.FTZ R68, R244.reuse, R68 ;  /* 0x00000044f4447220 */ /* 0x040fe20000410000 */
[CC--:B------:R-:W-:Y:S01]  /*6b50*/  FMUL.FTZ R71, R243.reuse, R230.reuse ;  /* 0x000000e6f3477220 */ /* 0x0c0fe20000410000 */
        /* <DEDUP_REMOVED lines=9> */
.L_x_8605:
[----:B------:R-:W-:-:S03]  /*6bf0*/  UMOV UR32, 0xffffffff ;  /* 0xffffffff00207882 */ /* 0x000fc60000000000 */
[----:B------:R-:W-:Y:S05]  /*6c00*/  BRA.DIV UR32, `(.L_x_8486) ;  /* 0x0000007e208c7947 */ /* 0x000fea000b800000 */
.L_x_8608:
[----:B------:R-:W-:-:S03]  /*6c10*/  UMOV UR32, 0xffffffff ;  /* 0xffffffff00207882 */ /* 0x000fc60000000000 */
[----:B------:R-:W-:Y:S05]  /*6c20*/  BRA.DIV UR32, `(.L_x_8487) ;  /* 0x0000007e20ac7947 */ /* 0x000fea000b800000 */
.L_x_8611:
[----:B------:R-:W-:-:S03]  /*6c30*/  UMOV UR32, 0xffffffff ;  /* 0xffffffff00207882 */ /* 0x000fc60000000000 */
[----:B------:R-:W-:Y:S05]  /*6c40*/  BRA.DIV UR32, `(.L_x_8488) ;  /* 0x0000007e20cc7947 */ /* 0x000fea000b800000 */
.L_x_8614:
        /* <DEDUP_REMOVED lines=10> */
.L_x_8624:
        /* <DEDUP_REMOVED lines=23> */
.L_x_8483:
[----:B---3--:R-:W3:Y:S01]  /*6e60*/  S2R R197, SR_TID.X ;  /* 0x0000000000c57919 */ /* 0x008ee20000002100 */
[----:B------:R-:W-:Y:S05]  /*6e70*/  WARPSYNC.ALL ;  /* 0x0000000000007948 */ /* 0x000fea0003800000 */
[----:B---3--:R-:W-:Y:S01]  /*6e80*/  LOP3.LUT P1, RZ, R197, 0x1f, RZ, 0xc0, !PT ;  /* 0x0000001fc5ff7812 */ /* 0x008fe2000782c0ff */
        /* <DEDUP_REMOVED lines=8> */
[C---:B--2---:R-:W-:Y:S01]  /*6f10*/  FMUL.FTZ R65, R77.reuse, R63 ;  /* 0x0000003f4d417220 */ /* 0x044fe20000410000 */
[----:B------:R-:W-:-:S03]  /*6f20*/  FMUL.FTZ R60, R77, R61 ;  /* 0x0000003d4d3c7220 */ /* 0x000fc60000410000 */
[C---:B------:R-:W-:Y:S01]  /*6f30*/  FFMA.FTZ R67, R78.reuse, R61, R65 ;  /* 0x0000003d4e437223 */ /* 0x040fe20000010041 */
[----:B------:R-:W-:Y:S01]  /*6f40*/  FFMA.FTZ R62, R78, R63, -R60 ;  /* 0x0000003f4e3e7223 */ /* 0x000fe2000001083c */
[-C--:B01----:R-:W-:Y:S01]  /*6f50*/  FMUL.FTZ R60, R76, R115.reuse ;  /* 0x000000734c3c7220 */ /* 0x083fe20000410000 */
        /* <DEDUP_REMOVED lines=10> */
[----:B------:R-:W-:Y:S01]  /*7000*/  FFMA.FTZ R65, R78, R60, -R65 ;  /* 0x0000003c4e417223 */ /* 0x000fe20000010841 */
[----:B------:R-:W-:Y:S01]  /*7010*/  FMUL.FTZ R61, R79, R62 ;  /* 0x0000003e4f3d7220 */ /* 0x000fe20000410000 */
[----:B------:R-:W-:Y:S01]  /*7020*/  FADD.FTZ R64, R5, R64 ;  /* 0x0000004005407221 */ /* 0x000fe20000010000 */
[C---:B------:R-:W-:Y:S01]  /*7030*/  FMUL.FTZ R62, R79.reuse, R63 ;  /* 0x0000003f4f3e7220 */ /* 0x040fe20000410000 */
[----:B------:R-:W-:Y:S01]  /*7040*/  FMUL.FTZ R60, R79, R65 ;  /* 0x000000414f3c7220 */ /* 0x000fe20000410000 */
[C---:B------:R-:W-:Y:S02]  /*7050*/  FFMA.FTZ R61, R80.reuse, R67, R61 ;  /* 0x00000043503d7223 */ /* 0x040fe4000001003d */
[C---:B------:R-:W-:Y:S01]  /*7060*/  FFMA.FTZ R62, R80.reuse, R65, -R62 ;  /* 0x00000041503e7223 */ /* 0x040fe2000001083e */
[----:B------:R-:W-:Y:S01]  /*7070*/  FFMA.FTZ R60, R80, R63, R60 ;  /* 0x0000003f503c7223 */ /* 0x000fe2000001003c */
[----:B------:R-:W-:Y:S01]  /*7080*/  FADD.FTZ R61, R6, R61 ;  /* 0x0000003d063d7221 */ /* 0x000fe20000010000 */
[----:B------:R-:W-:-:S03]  /*7090*/  FMUL.FTZ R63, R81, R64 ;  /* 0x00000040513f7220 */ /* 0x000fc60000410000 */
[CC--:B------:R-:W-:Y:S01]  /*70a0*/  FMUL.FTZ R67, R81.reuse, R61.reuse ;  /* 0x0000003d51437220 */ /* 0x0c0fe20000410000 */
[C---:B------:R-:W-:Y:S01]  /*70b0*/  FFMA.FTZ R65, R82.reuse, R61, R63 ;  /* 0x0000003d52417223 */ /* 0x040fe2000001003f */
[C---:B------:R-:W-:Y:S01]  /*70c0*/  FMUL.FTZ R63, R81.reuse, R60 ;  /* 0x0000003c513f7220 */ /* 0x040fe20000410000 */
[----:B------:R-:W-:Y:S01]  /*70d0*/  FMUL.FTZ R61, R81, R62 ;  /* 0x0000003e513d7220 */ /* 0x000fe20000410000 */
[----:B------:R-:W-:Y:S01]  /*70e0*/  FFMA.FTZ R64, R82, R64, -R67 ;  /* 0x0000004052407223 */ /* 0x000fe20000010843 */
[----:B------:R-:W-:Y:S01]  /*70f0*/  FADD.FTZ R65, R8, R65 ;  /* 0x0000004108417221 */ /* 0x000fe20000010000 */
[C---:B------:R-:W-:Y:S01]  /*7100*/  FFMA.FTZ R63, R82.reuse, R62, -R63 ;  /* 0x0000003e523f7223 */ /* 0x040fe2000001083f */
[----:B------:R-:W-:Y:S01]  /*7110*/  FFMA.FTZ R61, R82, R60, R61 ;  /* 0x0000003c523d7223 */ /* 0x000fe2000001003d */
[----:B------:R-:W-:Y:S01]  /*7120*/  FADD.FTZ R64, R7, R64 ;  /* 0x0000004007407221 */ /* 0x000fe20000010000 */
        /* <DEDUP_REMOVED lines=8> */
[----:B------:R-:W-:-:S03]  /*71b0*/  FADD.FTZ R64, R9, R64 ;  /* 0x0000004009407221 */ /* 0x000fc60000010000 */
[----:B------:R-:W-:Y:S01]  /*71c0*/  FADD.FTZ R67, R10, R67 ;  /* 0x000000430a437221 */ /* 0x000fe20000010000 */
[----:B------:R-:W-:-:S03]  /*71d0*/  FMUL.FTZ R61, R85, R64 ;  /* 0x00000040553d7220 */ /* 0x000fc60000410000 */
[CC--:B------:R-:W-:Y:S01]  /*71e0*/  FMUL.FTZ R63, R85.reuse, R67.reuse ;  /* 0x00000043553f7220 */ /* 0x0c0fe20000410000 */
[C---:B------:R-:W-:Y:S01]  /*71f0*/  FFMA.FTZ R67, R86.reuse, R67, R61 ;  /* 0x0000004356437223 */ /* 0x040fe2000001003d */
[C---:B------:R-:W-:Y:S02]  /*7200*/  FMUL.FTZ R61, R85.reuse, R62 ;  /* 0x0000003e553d7220 */ /* 0x040fe40000410000 */
[----:B------:R-:W-:Y:S01]  /*7210*/  FFMA.FTZ R64, R86, R64, -R63 ;  /* 0x0000004056407223 */ /* 0x000fe2000001083f */
        /* <DEDUP_REMOVED lines=8> */
[C---:B------:R-:W-:Y:S01]  /*72a0*/  FFMA.FTZ R64, R88.reuse, R64, -R69 ;  /* 0x0000004058407223 */ /* 0x040fe20000010845 */
[-C--:B------:R-:W-:Y:S01]  /*72b0*/  FMUL.FTZ R60, R87, R63.reuse ;  /* 0x0000003f573c7220 */ /* 0x080fe20000410000 */
[C---:B------:R-:W-:Y:S01]  /*72c0*/  FFMA.FTZ R62, R88.reuse, R63, -R62 ;  /* 0x0000003f583e7223 */ /* 0x040fe2000001083e */
[C---:B------:R-:W-:Y:S01]  /*72d0*/  FFMA.FTZ R65, R88.reuse, R67, R65 ;  /* 0x0000004358417223 */ /* 0x040fe20000010041 */
[----:B------:R-:W-:Y:S01]  /*72e0*/  FADD.FTZ R64, R13, R64 ;  /* 0x000000400d407221 */ /* 0x000fe20000010000 */
[----:B------:R-:W-:-:S02]  /*72f0*/  FFMA.FTZ R60, R88, R61, R60 ;  /* 0x0000003d583c7223 */ /* 0x000fc4000001003c */
        /* <DEDUP_REMOVED lines=35> */
[----:B------:R-:W-:Y:S01]  /*7530*/  FMUL.FTZ R60, R95, R63 ;  /* 0x0000003f5f3c7220 */ /* 0x000fe20000410000 */
[----:B------:R-:W0:Y:S01]  /*7540*/  LDS.64 R68, [R196+0x6358] ;  /* 0x00635800c4447984 */ /* 0x000e220000000a00 */
[C---:B------:R-:W-:Y:S01]  /*7550*/  FFMA.FTZ R65, R96.reuse, R67, R65 ;  /* 0x0000004360417223 */ /* 0x040fe20000010041 */
[----:B------:R-:W-:Y:S01]  /*7560*/  FADD.FTZ R64, R21, R64 ;  /* 0x0000004015407221 */ /* 0x000fe20000010000 */
[C---:B------:R-:W-:Y:S01]  /*7570*/  FFMA.FTZ R62, R96.reuse, R63, -R62 ;  /* 0x0000003f603e7223 */ /* 0x040fe2000001083e */
[----:B------:R-:W-:Y:S01]  /*7580*/  FFMA.FTZ R60, R96, R61, R60 ;  /* 0x0000003d603c7223 */ /* 0x000fe2000001003c */
[----:B------:R-:W-:Y:S01]  /*7590*/  FADD.FTZ R65, R22, R65 ;  /* 0x0000004116417221 */ /* 0x000fe20000010000 */
[----:B------:R-:W-:-:S03]  /*75a0*/  FMUL.FTZ R61, R97, R64 ;  /* 0x00000040613d7220 */ /* 0x000fc60000410000 */
[CC--:B------:R-:W-:Y:S01]  /*75b0*/  FMUL.FTZ R63, R97.reuse, R65.reuse ;  /* 0x00000041613f7220 */ /* 0x0c0fe20000410000 */
[C---:B------:R-:W-:Y:S01]  /*75c0*/  FFMA.FTZ R65, R98.reuse, R65, R61 ;  /* 0x0000004162417223 */ /* 0x040fe2000001003d */
[C---:B------:R-:W-:Y:S02]  /*75d0*/  FMUL.FTZ R61, R97.reuse, R62 ;  /* 0x0000003e613d7220 */ /* 0x040fe40000410000 */
[C---:B------:R-:W-:Y:S01]  /*75e0*/  FFMA.FTZ R64, R98.reuse, R64, -R63 ;  /* 0x0000004062407223 */ /* 0x040fe2000001083f */
[-C--:B------:R-:W-:Y:S01]  /*75f0*/  FMUL.FTZ R63, R97, R60.reuse ;  /* 0x0000003c613f7220 */ /* 0x080fe20000410000 */
[----:B------:R-:W-:Y:S01]  /*7600*/  FFMA.FTZ R60, R98, R60, R61 ;  /* 0x0000003c623c7223 */ /* 0x000fe2000001003d */
[----:B------:R-:W-:Y:S01]  /*7610*/  FADD.FTZ R65, R24, R65 ;  /* 0x0000004118417221 */ /* 0x000fe20000010000 */
[----:B------:R-:W-:Y:S01]  /*7620*/  FADD.FTZ R64, R23, R64 ;  /* 0x0000004017407221 */ /* 0x000fe20000010000 */
[----:B------:R-:W-:Y:S01]  /*7630*/  FFMA.FTZ R63, R98, R62, -R63 ;  /* 0x0000003e623f7223 */ /* 0x000fe2000001083f */
[C---:B------:R-:W-:Y:S01]  /*7640*/  FMUL.FTZ R62, R99.reuse, R60 ;  /* 0x0000003c633e7220 */ /* 0x040fe20000410000 */
[C---:B------:R-:W-:Y:S01]  /*7650*/  FMUL.FTZ R67, R99.reuse, R65 ;  /* 0x0000004163437220 */ /* 0x040fe20000410000 */
[----:B------:R-:W-:-:S03]  /*7660*/  FMUL.FTZ R61, R99, R64 ;  /* 0x00000040633d7220 */ /* 0x000fc60000410000 */
[C---:B------:R-:W-:Y:S01]  /*7670*/  FFMA.FTZ R64, R100.reuse, R64, -R67 ;  /* 0x0000004064407223 */ /* 0x040fe20000010843 */
[----:B------:R-:W-:Y:S01]  /*7680*/  FFMA.FTZ R65, R100, R65, R61 ;  /* 0x0000004164417223 */ /* 0x000fe2000001003d */
[-C--:B------:R-:W-:Y:S02]  /*7690*/  FMUL.FTZ R61, R99, R63.reuse ;  /* 0x0000003f633d7220 */ /* 0x080fe40000410000 */
[----:B------:R-:W-:Y:S01]  /*76a0*/  FADD.FTZ R64, R25, R64 ;  /* 0x0000004019407221 */ /* 0x000fe20000010000 */
[----:B------:R-:W-:Y:S01]  /*76b0*/  FADD.FTZ R65, R26, R65 ;  /* 0x000000411a417221 */ /* 0x000fe20000010000 */
[C---:B------:R-:W-:Y:S01]  /*76c0*/  FFMA.FTZ R60, R100.reuse, R60, R61 ;  /* 0x0000003c643c7223 */ /* 0x040fe2000001003d */
[----:B------:R-:W-:Y:S01]  /*76d0*/  FFMA.FTZ R61, R100, R63, -R62 ;  /* 0x0000003f643d7223 */ /* 0x000fe2000001083e */
[----:B------:R-:W-:Y:S01]  /*76e0*/  MOV R62, UR47 ;  /* 0x0000002f003e7c02 */ /* 0x000fe20008000f00 */
[C---:B------:R-:W-:Y:S01]  /*76f0*/  FMUL.FTZ R67, R101.reuse, R65 ;  /* 0x0000004165437220 */ /* 0x040fe20000410000 */
[----:B------:R-:W-:-:S02]  /*7700*/  FMUL.FTZ R63, R101, R64 ;  /* 0x00000040653f7220 */ /* 0x000fc40000410000 */
[----:B------:R-:W-:Y:S01]  /*7710*/  ISETP.LE.OR P1, PT, R62, UR19, P1 ;  /* 0x000000133e007c0c */ /* 0x000fe20008f23670 */
[C---:B------:R-:W-:Y:S01]  /*7720*/  FFMA.FTZ R64, R102.reuse, R64, -R67 ;  /* 0x0000004066407223 */ /* 0x040fe20000010843 */
[----:B------:R-:W-:Y:S01]  /*7730*/  FMUL.FTZ R62, R101, R60 ;  /* 0x0000003c653e7220 */ /* 0x000fe20000410000 */
[----:B------:R-:W-:Y:S01]  /*7740*/  FFMA.FTZ R65, R102, R65, R63 ;  /* 0x0000004166417223 */ /* 0x000fe2000001003f */
[----:B0-----:R-:W-:Y:S01]  /*7750*/  FMUL.FTZ R71, R123, R68 ;  /* 0x000000447b477220 */ /* 0x001fe20000410000 */
[----:B------:R-:W-:Y:S01]  /*7760*/  FADD.FTZ R64, R27, R64 ;  /* 0x000000401b407221 */ /* 0x000fe20000010000 */
[----:B------:R-:W-:Y:S01]  /*7770*/  FMUL.FTZ R123, R123, R69 ;  /* 0x000000457b7b7220 */ /* 0x000fe20000410000 */
[----:B------:R-:W-:Y:S01]  /*7780*/  FMUL.FTZ R63, R101, R61 ;  /* 0x0000003d653f7220 */ /* 0x000fe20000410000 */
[----:B------:R-:W-:Y:S01]  /*7790*/  FFMA.FTZ R71, R122, R69, R71 ;  /* 0x000000457a477223 */ /* 0x000fe20000010047 */
[----:B------:R-:W-:Y:S01]  /*77a0*/  FFMA.FTZ R62, R102, R61, -R62 ;  /* 0x0000003d663e7223 */ /* 0x000fe2000001083e */
[----:B------:R-:W-:Y:S01]  /*77b0*/  FADD.FTZ R65, R28, R65 ;  /* 0x000000411c417221 */ /* 0x000fe20000010000 */
[C---:B------:R-:W-:Y:S01]  /*77c0*/  FMUL.FTZ R61, R103.reuse, R64 ;  /* 0x00000040673d7220 */ /* 0x040fe20000410000 */
[----:B------:R-:W-:Y:S01]  /*77d0*/  FFMA.FTZ R123, R122, R68, -R123 ;  /* 0x000000447a7b7223 */ /* 0x000fe2000001087b */
[----:B------:R-:W-:Y:S01]  /*77e0*/  FFMA.FTZ R229, R174, R229, R71 ;  /* 0x000000e5aee57223 */ /* 0x000fe20000010047 */
[----:B------:R-:W-:Y:S01]  /*77f0*/  FFMA.FTZ R60, R102, R60, R63 ;  /* 0x0000003c663c7223 */ /* 0x000fe2000001003f */
[CC--:B------:R-:W-:Y:S01]  /*7800*/  FMUL.FTZ R67, R103.reuse, R65.reuse ;  /* 0x0000004167437220 */ /* 0x0c0fe20000410000 */
[----:B------:R-:W-:Y:S01]  /*7810*/  FFMA.FTZ R63, R104, R65, R61 ;  /* 0x00000041683f7223 */ /* 0x000fe2000001003d */
[C---:B------:R-:W-:Y:S01]  /*7820*/  FMUL.FTZ R61, R103.reuse, R62 ;  /* 0x0000003e673d7220 */ /* 0x040fe20000410000 */
[----:B------:R-:W-:Y:S01]  /*7830*/  FFMA.FTZ R228, R174, R228, R123 ;  /* 0x000000e4aee47223 */ /* 0x000fe2000001007b */
[C---:B------:R-:W-:Y:S01]  /*7840*/  FMUL.FTZ R69, R103.reuse, R229 ;  /* 0x000000e567457220 */ /* 0x040fe20000410000 */
[----:B------:R-:W-:Y:S01]  /*7850*/  VOTEU.ALL UP0, P1 ;  /* 0x0000000000ff7886 */ /* 0x000fe20000800000 */
[C---:B------:R-:W-:Y:S01]  /*7860*/  FFMA.FTZ R70, R104.reuse, R64, -R67 ;  /* 0x0000004068467223 */ /* 0x040fe20000010843 */
[-C--:B------:R-:W-:Y:S01]  /*7870*/  FMUL.FTZ R65, R103, R60.reuse ;  /* 0x0000003c67417220 */ /* 0x080fe20000410000 */
[C---:B------:R-:W-:Y:S01]  /*7880*/  FFMA.FTZ R64, R104.reuse, R60, R61 ;  /* 0x0000003c68407223 */ /* 0x040fe2000001003d */
[C---:B------:R-:W-:Y:S01]  /*7890*/  FFMA.FTZ R68, R104.reuse, R228, -R69 ;  /* 0x000000e468447223 */ /* 0x040fe20000010845 */
[----:B------:R-:W-:Y:S01]  /*78a0*/  HFMA2 R60, -RZ, RZ, 1.875, 0 ;  /* 0x3f800000ff3c7431 */ /* 0x000fe200000001ff */
[----:B------:R-:W-:Y:S01]  /*78b0*/  @!UP0 ULEA UR32, UR8, UR28, 0x4 ;  /* 0x0000001c08208291 */ /* 0x000fe2000f8e20ff */
[----:B------:R-:W-:Y:S01]  /*78c0*/  FFMA.FTZ R65, R104, R62, -R65 ;  /* 0x0000003e68417223 */ /* 0x000fe20000010841 */
[----:B------:R-:W-:Y:S01]  /*78d0*/  FADD.FTZ R66, R30, R63 ;  /* 0x0000003f1e427221 */ /* 0x000fe20000010000 */
[----:B------:R-:W-:Y:S01]  /*78e0*/  FFMA.FTZ R226, R173, R226, R68 ;  /* 0x000000e2ade27223 */ /* 0x000fe20000010044 */
[----:B------:R-:W-:-:S02]  /*78f0*/  CS2R R62, SRZ ;  /* 0x00000000003e7805 */ /* 0x000fc4000001ff00 */
[----:B------:R-:W-:Y:S01]  /*7900*/  MOV R61, RZ ;  /* 0x000000ff003d7202 */ /* 0x000fe20000000f00 */
[----:B------:R-:W-:Y:S01]  /*7910*/  FMUL.FTZ R68, R103, R228 ;  /* 0x000000e467447220 */ /* 0x000fe20000410000 */
[----:B------:R-:W-:-:S03]  /*7920*/  FADD.FTZ R67, R29, R70 ;  /* 0x000000461d437221 */ /* 0x000fc60000010000 */
[----:B------:R-:W-:Y:S01]  /*7930*/  FFMA.FTZ R68, R104, R229, R68 ;  /* 0x000000e568447223 */ /* 0x000fe20000010044 */
[----:B------:R-:W0:Y:S03]  /*7940*/  @!P1 LDS.128 R60, [UR32+0x7d60] ;  /* 0x007d6020ff3c9984 */ /* 0x000e260008000c00 */
[----:B------:R-:W-:Y:S01]  /*7950*/  FFMA.FTZ R227, R173, R227, R68 ;  /* 0x000000e3ade37223 */ /* 0x000fe20000010044 */
[----:B------:R1:W-:Y:S02]  /*7960*/  STS.128 [R196+0x6760], R64 ;  /* 0x00676040c4007388 */ /* 0x0003e40000000c00 */
[----:B-1----:R-:W-:-:S04]  /*7970*/  FMUL.FTZ R65, R101, R226 ;  /* 0x000000e265417220 */ /* 0x002fc80000410000 */
        /* <DEDUP_REMOVED lines=56> */
[----:B------:R-:W-:-:S03]  /*7d00*/  FMUL.FTZ R64, R83, R208 ;  /* 0x000000d053407220 */ /* 0x000fc60000410000 */
[----:B------:R-:W-:Y:S01]  /*7d10*/  FMUL.FTZ R65, R81, R206 ;  /* 0x000000ce51417220 */ /* 0x000fe20000410000 */
[----:B------:R-:W-:-:S04]  /*7d20*/  FFMA.FTZ R64, R84, R209, R64 ;  /* 0x000000d154407223 */ /* 0x000fc80000010040 */
        /* <DEDUP_REMOVED lines=47> */
.L_x_8629:
        /* <DEDUP_REMOVED lines=13> */
.L_x_8493:
[----:B------:R-:W-:Y:S05]  /*80f0*/  BSYNC.RECONVERGENT B0 ;  /* 0x0000000000007941 */ /* 0x000fea0003800200 */
.L_x_8492:
[----:B------:R-:W-:Y:S01]  /*8100*/  UMOV UR32, 0xffffffff ;  /* 0xffffffff00207882 */ /* 0x000fe20000000000 */
[----:B------:R-:W-:Y:S02]  /*8110*/  ISETP.GT.U32.AND P2, PT, R193, 0x1d, PT ;  /* 0x0000001dc100780c */ /* 0x000fe40003f44070 */
[----:B------:R-:W-:Y:S11]  /*8120*/  BRA.DIV UR32, `(.L_x_8494) ;  /* 0x0000006e20e47947 */ /* 0x000ff6000b800000 */
[----:B-1----:R1:W0:Y:S04]  /*8130*/  SHFL.DOWN PT, R69, R245, 0x2, 0x1f ;  /* 0x08401f00f5457f89 */ /* 0x00222800000e0000 */
[----:B--2---:R1:W2:Y:S04]  /*8140*/  SHFL.DOWN PT, R70, R246, 0x2, 0x1f ;  /* 0x08401f00f6467f89 */ /* 0x0042a800000e0000 */
[----:B---3--:R1:W3:Y:S04]  /*8150*/  SHFL.DOWN PT, R123, R247, 0x2, 0x1f ;  /* 0x08401f00f77b7f89 */ /* 0x0082e800000e0000 */
[----:B------:R1:W0:Y:S02]  /*8160*/  SHFL.DOWN PT, R71, R248, 0x2, 0x1f ;  /* 0x08401f00f8477f89 */ /* 0x00022400000e0000 */
.L_x_8635:
        /* <DEDUP_REMOVED lines=13> */
.L_x_8496:
[----:B------:R-:W-:Y:S05]  /*8240*/  BSYNC.RECONVERGENT B0 ;  /* 0x0000000000007941 */ /* 0x000fea0003800200 */
.L_x_8495:
[----:B------:R-:W-:Y:S01]  /*8250*/  UMOV UR32, 0xffffffff ;  /* 0xffffffff00207882 */ /* 0x000fe20000000000 */
[----:B------:R-:W-:Y:S02]  /*8260*/  ISETP.GT.U32.AND P2, PT, R193, 0x1b, PT ;  /* 0x0000001bc100780c */ /* 0x000fe40003f44070 */
[----:B------:R-:W-:Y:S11]  /*8270*/  BRA.DIV UR32, `(.L_x_8497) ;  /* 0x0000007220047947 */ /* 0x000ff6000b800000 */
[----:B0-----:R0:W0:Y:S04]  /*8280*/  SHFL.DOWN PT, R69, R245, 0x4, 0x1f ;  /* 0x08801f00f5457f89 */ /* 0x00102800000e0000 */
[----:B--2---:R2:W0:Y:S04]  /*8290*/  SHFL.DOWN PT, R70, R246, 0x4, 0x1f ;  /* 0x08801f00f6467f89 */ /* 0x00442800000e0000 */
[----:B---3--:R2:W3:Y:S04]  /*82a0*/  SHFL.DOWN PT, R123, R247, 0x4, 0x1f ;  /* 0x08801f00f77b7f89 */ /* 0x0084e800000e0000 */
[----:B------:R2:W0:Y:S02]  /*82b0*/  SHFL.DOWN PT, R71, R248, 0x4, 0x1f ;  /* 0x08801f00f8477f89 */ /* 0x00042400000e0000 */
.L_x_8641:
        /* <DEDUP_REMOVED lines=13> */
.L_x_8499:
[----:B------:R-:W-:Y:S05]  /*8390*/  BSYNC.RECONVERGENT B0 ;  /* 0x0000000000007941 */ /* 0x000fea0003800200 */
.L_x_8498:
[----:B------:R-:W-:Y:S01]  /*83a0*/  UMOV UR32, 0xffffffff ;  /* 0xffffffff00207882 */ /* 0x000fe20000000000 */
[----:B------:R-:W-:Y:S02]  /*83b0*/  ISETP.GT.U32.AND P2, PT, R193, 0x17, PT ;  /* 0x00000017c100780c */ /* 0x000fe40003f44070 */
[----:B------:R-:W-:Y:S11]  /*83c0*/  BRA.DIV UR32, `(.L_x_8500) ;  /* 0x0000007220247947 */ /* 0x000ff6000b800000 */
[----:B0-----:R0:W0:Y:S04]  /*83d0*/  SHFL.DOWN PT, R69, R245, 0x8, 0x1f ;  /* 0x09001f00f5457f89 */ /* 0x00102800000e0000 */
[----:B------:R0:W0:Y:S04]  /*83e0*/  SHFL.DOWN PT, R70, R246, 0x8, 0x1f ;  /* 0x09001f00f6467f89 */ /* 0x00002800000e0000 */
[----:B---3--:R3:W0:Y:S04]  /*83f0*/  SHFL.DOWN PT, R123, R247, 0x8, 0x1f ;  /* 0x09001f00f77b7f89 */ /* 0x00862800000e0000 */
[----:B------:R3:W0:Y:S02]  /*8400*/  SHFL.DOWN PT, R71, R248, 0x8, 0x1f ;  /* 0x09001f00f8477f89 */ /* 0x00062400000e0000 */
.L_x_8647:
        /* <DEDUP_REMOVED lines=13> */
.L_x_8502:
[----:B------:R-:W-:Y:S05]  /*84e0*/  BSYNC.RECONVERGENT B0 ;  /* 0x0000000000007941 */ /* 0x000fea0003800200 */
.L_x_8501:
[----:B------:R-:W-:Y:S01]  /*84f0*/  UMOV UR32, 0xffffffff ;  /* 0xffffffff00207882 */ /* 0x000fe20000000000 */
[----:B------:R-:W-:Y:S02]  /*8500*/  ISETP.GT.U32.AND P2, PT, R193, 0xf, PT ;  /* 0x0000000fc100780c */ /* 0x000fe40003f44070 */
[----:B------:R-:W-:Y:S11]  /*8510*/  BRA.DIV UR32, `(.L_x_8503) ;  /* 0x0000007220447947 */ /* 0x000ff6000b800000 */
[----:B0-----:R0:W0:Y:S04]  /*8520*/  SHFL.DOWN PT, R69, R245, 0x10, 0x1f ;  /* 0x0a001f00f5457f89 */ /* 0x00102800000e0000 */
[----:B------:R0:W0:Y:S04]  /*8530*/  SHFL.DOWN PT, R70, R246, 0x10, 0x1f ;  /* 0x0a001f00f6467f89 */ /* 0x00002800000e0000 */
[----:B------:R0:W0:Y:S04]  /*8540*/  SHFL.DOWN PT, R123, R247, 0x10, 0x1f ;  /* 0x0a001f00f77b7f89 */ /* 0x00002800000e0000 */
[----:B------:R0:W0:Y:S02]  /*8550*/  SHFL.DOWN PT, R71, R248, 0x10, 0x1f ;  /* 0x0a001f00f8477f89 */ /* 0x00002400000e0000 */
.L_x_8653:
        /* <DEDUP_REMOVED lines=13> */
.L_x_8505:
[----:B------:R-:W-:Y:S05]  /*8630*/  BSYNC.RECONVERGENT B0 ;  /* 0x0000000000007941 */ /* 0x000fea0003800200 */
.L_x_8504:
        /* <DEDUP_REMOVED lines=12> */
[-C--:B0-----:R-:W-:Y:S01]  /*8700*/  FFMA.FTZ R69, R62, R123.reuse, -R69 ;  /* 0x0000007b3e457223 */ /* 0x081fe20000010845 */
[-C--:B------:R-:W-:Y:S02]  /*8710*/  FFMA.FTZ R243, R60, R123.reuse, -R243 ;  /* 0x0000007b3cf37223 */ /* 0x080fe400000108f3 */
[----:B------:R-:W-:Y:S01]  /*8720*/  SHFL.IDX PT, R60, R60, RZ, 0x1f ;  /* 0x00001fff3c3c7589 */ /* 0x000fe200000e0000 */
[----:B------:R-:W-:Y:S01]  /*8730*/  FADD.FTZ R244, R230, R69 ;  /* 0x00000045e6f47221 */ /* 0x000fe20000010000 */
        /* <DEDUP_REMOVED lines=9> */
.L_x_8667:
        /* <DEDUP_REMOVED lines=13> */
.L_x_8508:
[----:B------:R-:W-:Y:S05]  /*88a0*/  BSYNC.RECONVERGENT B0 ;  /* 0x0000000000007941 */ /* 0x000fea0003800200 */
.L_x_8507:
        /* <DEDUP_REMOVED lines=16> */
.L_x_8490:
[----:B------:R-:W-:Y:S05]  /*89b0*/  WARPSYNC.ALL ;  /* 0x0000000000007948 */ /* 0x000fea0003800000 */
[----:B------:R-:W-:Y:S01]  /*89c0*/  ISETP.NE.AND P1, PT, R197, RZ, PT ;  /* 0x000000ffc500720c */ /* 0x000fe20003f25270 */
[----:B------:R-:W-:Y:S01]  /*89d0*/  BAR.SYNC.DEFER_BLOCKING 0x0 ;  /* 0x0000000000007b1d */ /* 0x000fe20000010000 */
[----:B0-----:R-:W-:Y:S01]  /*89e0*/  MOV R69, UR38 ;  /* 0x0000002600457c02 */ /* 0x001fe20008000f00 */
[----:B------:R-:W-:Y:S01]  /*89f0*/  FMUL.FTZ R243, R141, R226 ;  /* 0x000000e28df37220 */ /* 0x000fe20000410000 */
[----:B------:R-:W-:Y:S01]  /*8a00*/  MOV R71, UR39 ;  /* 0x0000002700477c02 */ /* 0x000fe20008000f00 */
[----:B------:R-:W-:Y:S01]  /*8a10*/  FMUL.FTZ R245, R140, -R224 ;  /* 0x800000e08cf57220 */ /* 0x000fe20000410000 */
[----:B------:R-:W-:-:S07]  /*8a20*/  IADD3 R122, PT, PT, R197, 0x200, RZ ;  /* 0x00000200c57a7810 */ /* 0x000fce0007ffe0ff */
[----:B------:R-:W-:Y:S01]  /*8a30*/  VOTEU.ALL UP0, P1 ;  /* 0x0000000000ff7886 */ /* 0x000fe20000800000 */
[-C--:B------:R-:W-:Y:S01]  /*8a40*/  LEA.HI R123, R197, R197.reuse, RZ, 0x1b ;  /* 0x000000c5c57b7211 */ /* 0x080fe200078fd8ff */
[----:B------:R-:W-:Y:S01]  /*8a50*/  FMUL.FTZ R247, R139, R222 ;  /* 0x000000de8bf77220 */ /* 0x000fe20000410000 */
[----:B------:R-:W-:Y:S01]  /*8a60*/  LEA.HI R122, R122, R197, RZ, 0x1b ;  /* 0x000000c57a7a7211 */ /* 0x000fe200078fd8ff */
[----:B------:R-:W-:Y:S01]  /*8a70*/  BSSY.RECONVERGENT B0, `(.L_x_8509) ;  /* 0x00002b1000007945 */ /* 0x000fe20003800200 */
[----:B------:R-:W-:Y:S02]  /*8a80*/  @!UP0 ULEA UR32, UR8, UR28, 0x4 ;  /* 0x0000001c08208291 */ /* 0x000fe4000f8e20ff */
[----:B------:R-:W-:Y:S01]  /*8a90*/  LEA R122, R122, UR28, 0x2 ;  /* 0x0000001c7a7a7c11 */ /* 0x000fe2000f8e10ff */
[----:B------:R-:W0:Y:S06]  /*8aa0*/  LDS.64 R64, [R196+0x6768] ;  /* 0x00676800c4407984 */ /* 0x000e2c0000000a00 */
[----:B------:R1:W-:Y:S01]  /*8ab0*/  @!P1 STS.128 [UR32+0x7d60], R60 ;  /* 0x007d603cff009988 */ /* 0x0003e20008000c20 */
[----:B------:R-:W-:-:S04]  /*8ac0*/  ULEA UR32, UR19, 0xfffff800, 0xb ;  /* 0xfffff80013207891 */ /* 0x000fc8000f8e58ff */
[----:B------:R-:W-:Y:S01]  /*8ad0*/  USHF.R.S32.HI UR49, URZ, 0x1f, UR32 ;  /* 0x0000001fff317899 */ /* 0x000fe20008011420 */
[-C--:B0-----:R-:W-:Y:S01]  /*8ae0*/  FMUL.FTZ R67, R65, R115.reuse ;  /* 0x0000007341437220 */ /* 0x081fe20000410000 */
[C---:B------:R-:W-:Y:S01]  /*8af0*/  FMUL.FTZ R68, R64.reuse, R115 ;  /* 0x0000007340447220 */ /* 0x040fe20000410000 */
[----:B------:R-:W-:Y:S02]  /*8b00*/  LEA R115, R123, UR28, 0x2 ;  /* 0x0000001c7b737c11 */ /* 0x000fe4000f8e10ff */
[-C--:B------:R-:W-:Y:S01]  /*8b10*/  FFMA.FTZ R66, R64, R114.reuse, R67 ;  /* 0x0000007240427223 */ /* 0x080fe20000010043 */
[----:B------:R-:W-:Y:S01]  /*8b20*/  FFMA.FTZ R67, R65, R114, -R68 ;  /* 0x0000007241437223 */ /* 0x000fe20000010844 */
[----:B------:R-:W-:Y:S01]  /*8b30*/  LOP3.LUT R64, R197, UR32, RZ, 0xfc, !PT ;  /* 0x00000020c5407c12 */ /* 0x000fe2000f8efcff */
[----:B------:R-:W-:Y:S01]  /*8b40*/  UMOV UR32, UR30 ;  /* 0x0000001e00207c82 */ /* 0x000fe20008000000 */
[----:B------:R-:W-:Y:S01]  /*8b50*/  MOV R65, UR49 ;  /* 0x0000003100417c02 */ /* 0x000fe20008000f00 */
[----:B------:R-:W-:Y:S01]  /*8b60*/  FADD.FTZ R194, R194, R67 ;  /* 0x00000043c2c27221 */ /* 0x000fe20000010000 */
[----:B------:R-:W-:Y:S01]  /*8b70*/  MOV R67, UR40 ;  /* 0x0000002800437c02 */ /* 0x000fe20008000f00 */
[----:B------:R-:W-:Y:S01]  /*8b80*/  FADD.FTZ R195, R195, R66 ;  /* 0x00000042c3c37221 */ /* 0x000fe20000010000 */
[----:B------:R-:W-:Y:S01]  /*8b90*/  IADD3 R114, PT, PT, R197, 0x7c0, RZ ;  /* 0x000007c0c5727810 */ /* 0x000fe20007ffe0ff */
[----:B-1----:R-:W-:-:S04]  /*8ba0*/  IMAD.WIDE.U32 R62, R69, UR8, R64 ;  /* 0x00000008453e7c25 */ /* 0x002fc8000f8e0040 */
[----:B------:R-:W-:Y:S01]  /*8bb0*/  FMUL.FTZ R68, R31, R194 ;  /* 0x000000c21f447220 */ /* 0x000fe20000410000 */
[----:B------:R-:W-:Y:S01]  /*8bc0*/  FMUL.FTZ R69, R195, UR33 ;  /* 0x00000021c3457c20 */ /* 0x000fe20008410000 */
[----:B------:R-:W-:Y:S01]  /*8bd0*/  FMUL.FTZ R70, R106, R195 ;  /* 0x000000c36a467220 */ /* 0x000fe20000410000 */
[----:B------:R-:W-:Y:S01]  /*8be0*/  IMAD R61, R71, UR8, R63 ;  /* 0x00000008473d7c24 */ /* 0x000fe2000f8e023f */
[----:B------:R-:W-:Y:S01]  /*8bf0*/  MOV R63, UR41 ;  /* 0x00000029003f7c02 */ /* 0x000fe20008000f00 */
[----:B------:R-:W-:Y:S01]  /*8c00*/  IMAD.WIDE.U32 R66, R67, UR8, R64 ;  /* 0x0000000843427c25 */ /* 0x000fe2000f8e0040 */
[----:B------:R-:W-:-:S03]  /*8c10*/  LEA R60, P2, R62, UR15, 0x2 ;  /* 0x0000000f3e3c7c11 */ /* 0x000fc6000f8410ff */
[CC--:B------:R-:W-:Y:S01]  /*8c20*/  FMUL.FTZ R65, R75.reuse, R194.reuse ;  /* 0x000000c24b417220 */ /* 0x0c0fe20000410000 */
[-C--:B------:R-:W-:Y:S01]  /*8c30*/  FMUL.FTZ R75, R75, R195.reuse ;  /* 0x000000c34b4b7220 */ /* 0x080fe20000410000 */
[----:B------:R-:W-:Y:S01]  /*8c40*/  IMAD R63, R63, UR8, R67 ;  /* 0x000000083f3f7c24 */ /* 0x000fe2000f8e0243 */
[----:B------:R-:W-:Y:S01]  /*8c50*/  LEA.HI.X R61, R62, UR16, R61, 0x2, P2 ;  /* 0x000000103e3d7c11 */ /* 0x000fe200090f143d */
[-C--:B------:R-:W-:Y:S01]  /*8c60*/  FFMA.FTZ R68, R32, R195.reuse, R68 ;  /* 0x000000c320447223 */ /* 0x080fe20000010044 */
[----:B------:R-:W-:Y:S01]  /*8c70*/  LEA R62, P2, R66, UR17, 0x2 ;  /* 0x00000011423e7c11 */ /* 0x000fe2000f8410ff */
[C---:B------:R-:W-:Y:S01]  /*8c80*/  FFMA.FTZ R75, R76.reuse, R194, -R75 ;  /* 0x000000c24c4b7223 */ /* 0x040fe2000001084b */
[----:B------:R-:W-:Y:S01]  /*8c90*/  FFMA.FTZ R65, R76, R195, R65 ;  /* 0x000000c34c417223 */ /* 0x000fe20000010041 */
[----:B------:R-:W-:Y:S01]  /*8ca0*/  FMUL.FTZ R71, R159, R70 ;  /* 0x000000469f477220 */ /* 0x000fe20000410000 */
[----:B------:R-:W-:Y:S01]  /*8cb0*/  LEA.HI.X R63, R66, UR18, R63, 0x2, P2 ;  /* 0x00000012423f7c11 */ /* 0x000fe200090f143f */
[----:B------:R-:W-:Y:S01]  /*8cc0*/  FMUL.FTZ R66, R106, R159 ;  /* 0x0000009f6a427220 */ /* 0x000fe20000410000 */
[----:B------:R-:W-:Y:S01]  /*8cd0*/  FADD.FTZ R2, R2, R65 ;  /* 0x0000004102027221 */ /* 0x000fe20000010000 */
[----:B------:R-:W-:Y:S01]  /*8ce0*/  FFMA.FTZ R143, R106, R68, R143 ;  /* 0x000000446a8f7223 */ /* 0x000fe2000001008f */
[----:B------:R-:W-:Y:S01]  /*8cf0*/  UIADD3 UR49, UPT, UPT, UR28, 0x2100, URZ ;  /* 0x000021001c317890 */ /* 0x000fe2000fffe0ff */
[-C--:B------:R-:W-:Y:S01]  /*8d00*/  FFMA.FTZ R67, R31, -R66.reuse, R199 ;  /* 0x800000421f437223 */ /* 0x080fe200000100c7 */
[----:B------:R-:W-:Y:S01]  /*8d10*/  FFMA.FTZ R31, -R32, R66, R198 ;  /* 0x00000042201f7223 */ /* 0x000fe200000101c6 */
[C---:B------:R-:W-:Y:S01]  /*8d20*/  FFMA.FTZ R66, R194.reuse, UR46, -R69 ;  /* 0x0000002ec2427c23 */ /* 0x040fe20008010845 */
[----:B------:R-:W-:Y:S01]  /*8d30*/  FMUL.FTZ R32, R194, UR33 ;  /* 0x00000021c2207c20 */ /* 0x000fe20008410000 */
[----:B------:R-:W-:Y:S01]  /*8d40*/  FMUL.FTZ R194, R106, R194 ;  /* 0x000000c26ac27220 */ /* 0x000fe20000410000 */
[----:B------:R-:W-:Y:S01]  /*8d50*/  FMUL.FTZ R199, R127, -R199 ;  /* 0x800000c77fc77220 */ /* 0x000fe20000410000 */
[----:B------:R-:W-:Y:S01]  /*8d60*/  FMUL.FTZ R76, R67, R66 ;  /* 0x00000042434c7220 */ /* 0x000fe20000410000 */
[----:B------:R-:W-:Y:S01]  /*8d70*/  FADD.FTZ R66, R0, R75 ;  /* 0x0000004b00427221 */ /* 0x000fe20000010000 */
[----:B------:R-:W-:Y:S01]  /*8d80*/  FFMA.FTZ R32, R195, UR46, R32 ;  /* 0x0000002ec3207c23 */ /* 0x000fe20008010020 */
[C---:B------:R-:W-:Y:S01]  /*8d90*/  FMUL.FTZ R0, R67.reuse, R194 ;  /* 0x000000c243007220 */ /* 0x040fe20000410000 */
[----:B------:R-:W-:Y:S01]  /*8da0*/  FMUL.FTZ R67, R67, R70 ;  /* 0x0000004643437220 */ /* 0x000fe20000410000 */
[----:B------:R-:W-:Y:S01]  /*8db0*/  FMUL.FTZ R69, R33, R66 ;  /* 0x0000004221457220 */ /* 0x000fe20000410000 */
[C---:B------:R-:W-:Y:S01]  /*8dc0*/  FFMA.FTZ R76, R31.reuse, R32, R76 ;  /* 0x000000201f4c7223 */ /* 0x040fe2000001004c */
[C---:B------:R-:W-:Y:S01]  /*8dd0*/  FFMA.FTZ R0, R31.reuse, R70, R0 ;  /* 0x000000461f007223 */ /* 0x040fe20000010000 */
[----:B------:R-:W-:Y:S01]  /*8de0*/  FFMA.FTZ R31, R31, R194, -R67 ;  /* 0x000000c21f1f7223 */ /* 0x000fe20000010843 */
[----:B------:R-:W-:Y:S01]  /*8df0*/  MOV R32, UR28 ;  /* 0x0000001c00207c02 */ /* 0x000fe20008000f00 */
[----:B------:R-:W-:Y:S01]  /*8e00*/  FMUL.FTZ R67, R107, R160 ;  /* 0x000000a06b437220 */ /* 0x000fe20000410000 */
[----:B------:R-:W-:Y:S01]  /*8e10*/  FMUL.FTZ R75, R159, R194 ;  /* 0x000000c29f4b7220 */ /* 0x000fe20000410000 */
[C---:B------:R-:W-:Y:S01]  /*8e20*/  FMUL.FTZ R65, R77.reuse, R66 ;  /* 0x000000424d417220 */ /* 0x040fe20000410000 */
[----:B------:R-:W-:Y:S01]  /*8e30*/  FMUL.FTZ R77, R77, R2 ;  /* 0x000000024d4d7220 */ /* 0x000fe20000410000 */
[----:B------:R-:W-:-:S02]  /*8e40*/  IMAD R32, R197, 0x84, R32 ;  /* 0x00000084c5207824 */ /* 0x000fc400078e0220 */
[-C--:B------:R-:W-:Y:S01]  /*8e50*/  FFMA.FTZ R70, R33, -R67.reuse, R201 ;  /* 0x8000004321467223 */ /* 0x080fe200000100c9 */
[-C--:B------:R-:W-:Y:S01]  /*8e60*/  FFMA.FTZ R33, R34, R2.reuse, R69 ;  /* 0x0000000222217223 */ /* 0x080fe20000010045 */
[----:B------:R-:W-:Y:S01]  /*8e70*/  FMUL.FTZ R69, R2, UR33 ;  /* 0x0000002102457c20 */ /* 0x000fe20008410000 */
[C---:B------:R-:W-:Y:S01]  /*8e80*/  FFMA.FTZ R65, R78.reuse, R2, R65 ;  /* 0x000000024e417223 */ /* 0x040fe20000010041 */
[----:B------:R0:W-:Y:S01]  /*8e90*/  STS [R32+0x2178], R71 ;  /* 0x0021784720007388 */ /* 0x0001e20000000800 */
[----:B------:R-:W-:Y:S01]  /*8ea0*/  FFMA.FTZ R78, R78, R66, -R77 ;  /* 0x000000424e4e7223 */ /* 0x000fe2000001084d */
[----:B------:R-:W-:Y:S01]  /*8eb0*/  FFMA.FTZ R67, -R34, R67, R200 ;  /* 0x0000004322437223 */ /* 0x000fe200000101c8 */
[----:B------:R-:W-:Y:S01]  /*8ec0*/  FFMA.FTZ R77, R159, R68, R76 ;  /* 0x000000449f4d7223 */ /* 0x000fe2000001004c */
[----:B------:R1:W-:Y:S01]  /*8ed0*/  STS [R32+0x217c], R75 ;  /* 0x00217c4b20007388 */ /* 0x0003e20000000800 */
[----:B------:R-:W-:Y:S01]  /*8ee0*/  FADD.FTZ R65, R4, R65 ;  /* 0x0000004104417221 */ /* 0x000fe20000010000 */
[----:B------:R-:W-:Y:S01]  /*8ef0*/  FADD.FTZ R4, R3, R78 ;  /* 0x0000004e03047221 */ /* 0x000fe20000010000 */
[----:B------:R-:W-:Y:S01]  /*8f00*/  FFMA.FTZ R144, R107, R33, R144 ;  /* 0x000000216b907223 */ /* 0x000fe20000010090 */
[----:B------:R-:W-:Y:S01]  /*8f10*/  FADD.FTZ R190, R77, R190 ;  /* 0x000000be4dbe7221 */ /* 0x000fe20000010000 */
[----:B------:R-:W-:Y:S01]  /*8f20*/  FMUL.FTZ R77, R119, R169 ;  /* 0x000000a9774d7220 */ /* 0x000fe20000410000 */
[C---:B0-----:R-:W-:Y:S01]  /*8f30*/  FFMA.FTZ R71, R66.reuse, UR46, -R69 ;  /* 0x0000002e42477c23 */ /* 0x041fe20008010845 */
[----:B------:R-:W-:Y:S01]  /*8f40*/  FMUL.FTZ R69, R66, UR33 ;  /* 0x0000002142457c20 */ /* 0x000fe20008410000 */
[----:B------:R-:W-:Y:S01]  /*8f50*/  FMUL.FTZ R76, R108, R4 ;  /* 0x000000046c4c7220 */ /* 0x000fe20000410000 */
[----:B------:R-:W-:Y:S01]  /*8f60*/  FMUL.FTZ R195, R142, R228 ;  /* 0x000000e48ec37220 */ /* 0x000fe20000410000 */
[C---:B-1----:R-:W-:Y:S01]  /*8f70*/  FMUL.FTZ R75, R107.reuse, R66 ;  /* 0x000000426b4b7220 */ /* 0x042fe20000410000 */
[----:B------:R-:W-:Y:S01]  /*8f80*/  FFMA.FTZ R34, R2, UR46, R69 ;  /* 0x0000002e02227c23 */ /* 0x000fe20008010045 */
[C---:B------:R-:W-:Y:S01]  /*8f90*/  FMUL.FTZ R68, R70.reuse, R71 ;  /* 0x0000004746447220 */ /* 0x040fe20000410000 */
[----:B------:R-:W-:Y:S01]  /*8fa0*/  FMUL.FTZ R71, R107, R2 ;  /* 0x000000026b477220 */ /* 0x000fe20000410000 */
[----:B------:R-:W-:Y:S01]  /*8fb0*/  FMUL.FTZ R2, R70, R75 ;  /* 0x0000004b46027220 */ /* 0x000fe20000410000 */
[----:B------:R-:W-:Y:S01]  /*8fc0*/  FMUL.FTZ R66, R35, R4 ;  /* 0x0000000423427220 */ /* 0x000fe20000410000 */
[C---:B------:R-:W-:Y:S01]  /*8fd0*/  FFMA.FTZ R69, R67.reuse, R34, R68 ;  /* 0x0000002243457223 */ /* 0x040fe20000010044 */
[----:B------:R-:W-:Y:S01]  /*8fe0*/  FMUL.FTZ R68, R108, R161 ;  /* 0x000000a16c447220 */ /* 0x000fe20000410000 */
[-C--:B------:R-:W-:Y:S01]  /*8ff0*/  FMUL.FTZ R70, R70, R71.reuse ;  /* 0x0000004746467220 */ /* 0x080fe20000410000 */
[-C--:B------:R-:W-:Y:S01]  /*9000*/  FFMA.FTZ R2, R67, R71.reuse, R2 ;  /* 0x0000004743027223 */ /* 0x080fe20000010002 */
[----:B------:R-:W-:Y:S01]  /*9010*/  FMUL.FTZ R71, R160, R71 ;  /* 0x00000047a0477220 */ /* 0x000fe20000410000 */
[-C--:B------:R-:W-:Y:S01]  /*9020*/  FFMA.FTZ R35, R35, -R68.reuse, R203 ;  /* 0x8000004423237223 */ /* 0x080fe200000100cb */
[----:B------:R-:W-:Y:S01]  /*9030*/  FFMA.FTZ R3, R67, R75, -R70 ;  /* 0x0000004b43037223 */ /* 0x000fe20000010846 */
[C---:B------:R-:W-:Y:S01]  /*9040*/  FFMA.FTZ R68, -R36.reuse, R68, R202 ;  /* 0x0000004424447223 */ /* 0x040fe200000101ca */
[CC--:B------:R-:W-:Y:S01]  /*9050*/  FMUL.FTZ R67, R79.reuse, R4.reuse ;  /* 0x000000044f437220 */ /* 0x0c0fe20000410000 */
[-C--:B------:R-:W-:Y:S01]  /*9060*/  FFMA.FTZ R36, R36, R65.reuse, R66 ;  /* 0x0000004124247223 */ /* 0x080fe20000010042 */
[----:B------:R-:W-:Y:S01]  /*9070*/  FMUL.FTZ R79, R79, R65 ;  /* 0x000000414f4f7220 */ /* 0x000fe20000410000 */
[----:B------:R-:W-:Y:S01]  /*9080*/  FMUL.FTZ R66, R4, UR33 ;  /* 0x0000002104427c20 */ /* 0x000fe20008410000 */
[----:B------:R0:W-:Y:S01]  /*9090*/  STS [R32+0x2170], R71 ;  /* 0x0021704720007388 */ /* 0x0001e20000000800 */
[----:B------:R-:W-:Y:S01]  /*90a0*/  FFMA.FTZ R78, R160, R33, R69 ;  /* 0x00000021a04e7223 */ /* 0x000fe20000010045 */
[CC--:B------:R-:W-:Y:S01]  /*90b0*/  FFMA.FTZ R67, R80.reuse, R65.reuse, R67 ;  /* 0x0000004150437223 */ /* 0x0c0fe20000010043 */
[----:B------:R-:W-:Y:S01]  /*90c0*/  FFMA.FTZ R34, R80, R4, -R79 ;  /* 0x0000000450227223 */ /* 0x000fe2000001084f */
[----:B------:R-:W-:Y:S01]  /*90d0*/  FFMA.FTZ R33, R65, UR46, R66 ;  /* 0x0000002e41217c23 */ /* 0x000fe20008010042 */
[----:B------:R-:W-:Y:S01]  /*90e0*/  FMUL.FTZ R66, R108, R65 ;  /* 0x000000416c427220 */ /* 0x000fe20000410000 */
[----:B------:R-:W-:Y:S01]  /*90f0*/  FADD.FTZ R6, R6, R67 ;  /* 0x0000004306067221 */ /* 0x000fe20000010000 */
[----:B------:R-:W-:Y:S01]  /*9100*/  FADD.FTZ R34, R5, R34 ;  /* 0x0000002205227221 */ /* 0x000fe20000010000 */
[C---:B------:R-:W-:Y:S01]  /*9110*/  FMUL.FTZ R67, R35.reuse, R76 ;  /* 0x0000004c23437220 */ /* 0x040fe20000410000 */
[----:B------:R-:W-:Y:S01]  /*9120*/  FMUL.FTZ R5, R35, R66 ;  /* 0x0000004223057220 */ /* 0x000fe20000410000 */
[----:B0-----:R-:W-:Y:S01]  /*9130*/  FMUL.FTZ R71, R65, UR33 ;  /* 0x0000002141477c20 */ /* 0x001fe20008410000 */
[C---:B------:R-:W-:Y:S01]  /*9140*/  FMUL.FTZ R69, R161.reuse, R76 ;  /* 0x0000004ca1457220 */ /* 0x040fe20000410000 */
[----:B------:R-:W-:Y:S01]  /*9150*/  FFMA.FTZ R145, R108, R36, R145 ;  /* 0x000000246c917223 */ /* 0x000fe20000010091 */
[----:B------:R-:W-:Y:S01]  /*9160*/  FFMA.FTZ R5, R68, R76, -R5 ;  /* 0x0000004c44057223 */ /* 0x000fe20000010805 */
[----:B------:R-:W-:Y:S01]  /*9170*/  FFMA.FTZ R70, R4, UR46, -R71 ;  /* 0x0000002e04467c23 */ /* 0x000fe20008010847 */
[-C--:B------:R-:W-:Y:S01]  /*9180*/  FFMA.FTZ R4, R68, R66.reuse, R67 ;  /* 0x0000004244047223 */ /* 0x080fe20000010043 */
[----:B------:R-:W-:Y:S01]  /*9190*/  FMUL.FTZ R67, R161, R66 ;  /* 0x00000042a1437220 */ /* 0x000fe20000410000 */
[----:B------:R0:W-:Y:S01]  /*91a0*/  STS [R32+0x216c], R69 ;  /* 0x00216c4520007388 */ /* 0x0001e20000000800 */
[----:B------:R-:W-:Y:S01]  /*91b0*/  FMUL.FTZ R65, R35, R70 ;  /* 0x0000004623417220 */ /* 0x000fe20000410000 */
[-C--:B------:R-:W-:Y:S01]  /*91c0*/  FMUL.FTZ R35, R37, R34.reuse ;  /* 0x0000002225237220 */ /* 0x080fe20000410000 */
[----:B------:R-:W-:Y:S01]  /*91d0*/  FMUL.FTZ R75, R160, R75 ;  /* 0x0000004ba04b7220 */ /* 0x000fe20000410000 */
[----:B------:R1:W-:Y:S01]  /*91e0*/  STS [R32+0x2168], R67 ;  /* 0x0021684320007388 */ /* 0x0003e20000000800 */
[----:B------:R-:W-:Y:S01]  /*91f0*/  FFMA.FTZ R68, R68, R33, R65 ;  /* 0x0000002144447223 */ /* 0x000fe20000010041 */
[C---:B------:R-:W-:Y:S01]  /*9200*/  FMUL.FTZ R33, R81.reuse, R34 ;  /* 0x0000002251217220 */ /* 0x040fe20000410000 */
[----:B------:R-:W-:Y:S01]  /*9210*/  FMUL.FTZ R81, R81, R6 ;  /* 0x0000000651517220 */ /* 0x000fe20000410000 */
[----:B------:R-:W-:Y:S01]  /*9220*/  FMUL.FTZ R65, R109, R162 ;  /* 0x000000a26d417220 */ /* 0x000fe20000410000 */
[-C--:B------:R-:W-:Y:S01]  /*9230*/  FFMA.FTZ R35, R38, R6.reuse, R35 ;  /* 0x0000000626237223 */ /* 0x080fe20000010023 */
[----:B------:R-:W-:Y:S01]  /*9240*/  FFMA.FTZ R33, R82, R6, R33 ;  /* 0x0000000652217223 */ /* 0x000fe20000010021 */
[----:B0-----:R-:W-:Y:S01]  /*9250*/  FMUL.FTZ R69, R6, UR33 ;  /* 0x0000002106457c20 */ /* 0x001fe20008410000 */
[----:B------:R-:W-:Y:S01]  /*9260*/  FFMA.FTZ R82, R82, R34, -R81 ;  /* 0x0000002252527223 */ /* 0x000fe20000010851 */
[----:B------:R-:W-:Y:S01]  /*9270*/  FFMA.FTZ R71, R161, R36, R68 ;  /* 0x00000024a1477223 */ /* 0x000fe20000010044 */
[----:B-1----:R-:W-:Y:S01]  /*9280*/  FMUL.FTZ R67, R34, UR33 ;  /* 0x0000002122437c20 */ /* 0x002fe20008410000 */
[----:B------:R-:W-:Y:S01]  /*9290*/  FADD.FTZ R33, R8, R33 ;  /* 0x0000002108217221 */ /* 0x000fe20000010000 */
[-C--:B------:R-:W-:Y:S01]  /*92a0*/  FFMA.FTZ R37, R37, -R65.reuse, R205 ;  /* 0x8000004125257223 */ /* 0x080fe200000100cd */
[----:B------:R-:W-:Y:S01]  /*92b0*/  FFMA.FTZ R36, R34, UR46, -R69 ;  /* 0x0000002e22247c23 */ /* 0x000fe20008010845 */
[----:B------:R-:W-:Y:S01]  /*92c0*/  FFMA.FTZ R8, R6, UR46, R67 ;  /* 0x0000002e06087c23 */ /* 0x000fe20008010043 */
[C---:B------:R-:W-:Y:S01]  /*92d0*/  FMUL.FTZ R6, R109.reuse, R6 ;  /* 0x000000066d067220 */ /* 0x040fe20000410000 */
[----:B------:R-:W-:Y:S01]  /*92e0*/  FMUL.FTZ R34, R109, R34 ;  /* 0x000000226d227220 */ /* 0x000fe20000410000 */
[----:B------:R-:W-:Y:S01]  /*92f0*/  FADD.FTZ R82, R7, R82 ;  /* 0x0000005207527221 */ /* 0x000fe20000010000 */
[----:B------:R-:W-:Y:S01]  /*9300*/  FFMA.FTZ R65, -R38, R65, R204 ;  /* 0x0000004126417223 */ /* 0x000fe200000101cc */
[C---:B------:R-:W-:Y:S01]  /*9310*/  FMUL.FTZ R7, R37.reuse, R6 ;  /* 0x0000000625077220 */ /* 0x040fe20000410000 */
[C---:B------:R-:W-:Y:S01]  /*9320*/  FMUL.FTZ R38, R37.reuse, R34 ;  /* 0x0000002225267220 */ /* 0x040fe20000410000 */
[----:B------:R-:W-:Y:S01]  /*9330*/  FMUL.FTZ R36, R37, R36 ;  /* 0x0000002425247220 */ /* 0x000fe20000410000 */
[C---:B------:R-:W-:Y:S01]  /*9340*/  FMUL.FTZ R67, R162.reuse, R6 ;  /* 0x00000006a2437220 */ /* 0x040fe20000410000 */
[-C--:B------:R-:W-:Y:S01]  /*9350*/  FMUL.FTZ R69, R162, R34.reuse ;  /* 0x00000022a2457220 */ /* 0x080fe20000410000 */
[C---:B------:R-:W-:Y:S01]  /*9360*/  FFMA.FTZ R7, R65.reuse, R34, -R7 ;  /* 0x0000002241077223 */ /* 0x040fe20000010807 */
[C---:B------:R-:W-:Y:S01]  /*9370*/  FFMA.FTZ R6, R65.reuse, R6, R38 ;  /* 0x0000000641067223 */ /* 0x040fe20000010026 */
[----:B------:R-:W-:Y:S01]  /*9380*/  FMUL.FTZ R34, R110, R163 ;  /* 0x000000a36e227220 */ /* 0x000fe20000410000 */
[----:B------:R-:W-:Y:S01]  /*9390*/  FFMA.FTZ R65, R65, R8, R36 ;  /* 0x0000000841417223 */ /* 0x000fe20000010024 */
[-C--:B------:R-:W-:Y:S01]  /*93a0*/  FMUL.FTZ R37, R83, R82.reuse ;  /* 0x0000005253257220 */ /* 0x080fe20000410000 */
[C---:B------:R-:W-:Y:S01]  /*93b0*/  FMUL.FTZ R8, R39.reuse, R82 ;  /* 0x0000005227087220 */ /* 0x040fe20000410000 */
[-C--:B------:R-:W-:Y:S01]  /*93c0*/  FFMA.FTZ R39, R39, -R34.reuse, R207 ;  /* 0x8000002227277223 */ /* 0x080fe200000100cf */
[----:B------:R-:W-:Y:S01]  /*93d0*/  FFMA.FTZ R34, -R40, R34, R206 ;  /* 0x0000002228227223 */ /* 0x000fe200000101ce */
[-C--:B------:R-:W-:Y:S01]  /*93e0*/  FFMA.FTZ R37, R84, R33.reuse, R37 ;  /* 0x0000002154257223 */ /* 0x080fe20000010025 */
[-C--:B------:R-:W-:Y:S01]  /*93f0*/  FFMA.FTZ R40, R40, R33.reuse, R8 ;  /* 0x0000002128287223 */ /* 0x080fe20000010008 */
[----:B------:R-:W-:Y:S01]  /*9400*/  FMUL.FTZ R8, R82, UR33 ;  /* 0x0000002152087c20 */ /* 0x000fe20008410000 */
[-C--:B------:R-:W-:Y:S01]  /*9410*/  FMUL.FTZ R83, R83, R33.reuse ;  /* 0x0000002153537220 */ /* 0x080fe20000410000 */
[C---:B------:R-:W-:Y:S01]  /*9420*/  FMUL.FTZ R36, R33.reuse, UR33 ;  /* 0x0000002121247c20 */ /* 0x040fe20008410000 */
[----:B------:R-:W-:Y:S01]  /*9430*/  FADD.FTZ R10, R10, R37 ;  /* 0x000000250a0a7221 */ /* 0x000fe20000010000 */
[----:B------:R-:W-:Y:S01]  /*9440*/  FFMA.FTZ R37, R33, UR46, R8 ;  /* 0x0000002e21257c23 */ /* 0x000fe20008010008 */
[-C--:B------:R-:W-:Y:S01]  /*9450*/  FFMA.FTZ R84, R84, R82.reuse, -R83 ;  /* 0x0000005254547223 */ /* 0x080fe20000010853 */
[----:B------:R-:W-:Y:S01]  /*9460*/  FMUL.FTZ R8, R110, R33 ;  /* 0x000000216e087220 */ /* 0x000fe20000410000 */
[----:B------:R-:W-:Y:S01]  /*9470*/  FFMA.FTZ R36, R82, UR46, -R36 ;  /* 0x0000002e52247c23 */ /* 0x000fe20008010824 */
[-C--:B------:R-:W-:Y:S01]  /*9480*/  FFMA.FTZ R146, R109, R35.reuse, R146 ;  /* 0x000000236d927223 */ /* 0x080fe20000010092 */
[----:B------:R-:W-:Y:S01]  /*9490*/  FFMA.FTZ R66, R162, R35, R65 ;  /* 0x00000023a2427223 */ /* 0x000fe20000010041 */
[----:B------:R-:W-:Y:S01]  /*94a0*/  FMUL.FTZ R38, R110, R82 ;  /* 0x000000526e267220 */ /* 0x000fe20000410000 */
[----:B------:R-:W-:Y:S01]  /*94b0*/  FADD.FTZ R84, R9, R84 ;  /* 0x0000005409547221 */ /* 0x000fe20000010000 */
[C---:B------:R-:W-:Y:S01]  /*94c0*/  FMUL.FTZ R35, R39.reuse, R8 ;  /* 0x0000000827237220 */ /* 0x040fe20000410000 */
[C---:B------:R-:W-:Y:S01]  /*94d0*/  FMUL.FTZ R9, R39.reuse, R36 ;  /* 0x0000002427097220 */ /* 0x040fe20000410000 */
[-C--:B------:R-:W-:Y:S01]  /*94e0*/  FMUL.FTZ R33, R39, R38.reuse ;  /* 0x0000002627217220 */ /* 0x080fe20000410000 */
[-C--:B------:R-:W-:Y:S01]  /*94f0*/  FMUL.FTZ R65, R163, R38.reuse ;  /* 0x00000026a3417220 */ /* 0x080fe20000410000 */
[C---:B------:R-:W-:Y:S01]  /*9500*/  FFMA.FTZ R35, R34.reuse, R38, -R35 ;  /* 0x0000002622237223 */ /* 0x040fe20000010823 */
[C---:B------:R-:W-:Y:S01]  /*9510*/  FFMA.FTZ R38, R34.reuse, R37, R9 ;  /* 0x0000002522267223 */ /* 0x040fe20000010009 */
[----:B------:R-:W-:Y:S01]  /*9520*/  FMUL.FTZ R9, R85, R84 ;  /* 0x0000005455097220 */ /* 0x000fe20000410000 */
[-C--:B------:R-:W-:Y:S01]  /*9530*/  FMUL.FTZ R39, R163, R8.reuse ;  /* 0x00000008a3277220 */ /* 0x080fe20000410000 */
[----:B------:R-:W-:Y:S01]  /*9540*/  FFMA.FTZ R36, R34, R8, R33 ;  /* 0x0000000822247223 */ /* 0x000fe20000010021 */
[----:B------:R-:W-:Y:S01]  /*9550*/  FMUL.FTZ R8, R111, R164 ;  /* 0x000000a46f087220 */ /* 0x000fe20000410000 */
[-C--:B------:R-:W-:Y:S01]  /*9560*/  FFMA.FTZ R9, R86, R10.reuse, R9 ;  /* 0x0000000a56097223 */ /* 0x080fe20000010009 */
[----:B------:R-:W-:Y:S01]  /*9570*/  FMUL.FTZ R37, R84, UR33 ;  /* 0x0000002154257c20 */ /* 0x000fe20008410000 */
[----:B------:R-:W-:Y:S01]  /*9580*/  FMUL.FTZ R85, R85, R10 ;  /* 0x0000000a55557220 */ /* 0x000fe20000410000 */
[----:B------:R-:W-:Y:S01]  /*9590*/  FADD.FTZ R188, R71, R188 ;  /* 0x000000bc47bc7221 */ /* 0x000fe20000010000 */
[----:B------:R-:W-:Y:S01]  /*95a0*/  FMUL.FTZ R34, R10, UR33 ;  /* 0x000000210a227c20 */ /* 0x000fe20008410000 */
[----:B------:R0:W-:Y:S01]  /*95b0*/  STS [R32+0x2158], R39 ;  /* 0x0021582720007388 */ /* 0x0001e20000000800 */
[C---:B------:R-:W-:Y:S01]  /*95c0*/  FMUL.FTZ R33, R41.reuse, R84 ;  /* 0x0000005429217220 */ /* 0x040fe20000410000 */
[----:B------:R-:W-:Y:S01]  /*95d0*/  FADD.FTZ R71, R12, R9 ;  /* 0x000000090c477221 */ /* 0x000fe20000010000 */
[----:B------:R-:W-:Y:S01]  /*95e0*/  FFMA.FTZ R41, R41, -R8, R209 ;  /* 0x8000000829297223 */ /* 0x000fe200000100d1 */
[----:B------:R-:W-:Y:S01]  /*95f0*/  FFMA.FTZ R9, R10, UR46, R37 ;  /* 0x0000002e0a097c23 */ /* 0x000fe20008010025 */
[----:B------:R-:W-:Y:S01]  /*9600*/  FFMA.FTZ R86, R86, R84, -R85 ;  /* 0x0000005456567223 */ /* 0x000fe20000010855 */
[C---:B------:R-:W-:Y:S01]  /*9610*/  FMUL.FTZ R37, R111.reuse, R10 ;  /* 0x0000000a6f257220 */ /* 0x040fe20000410000 */
[----:B------:R-:W-:Y:S01]  /*9620*/  FFMA.FTZ R34, R84, UR46, -R34 ;  /* 0x0000002e54227c23 */ /* 0x000fe20008010822 */
[----:B------:R1:W-:Y:S01]  /*9630*/  STS [R32+0x215c], R65 ;  /* 0x00215c4120007388 */ /* 0x0003e20000000800 */
[C---:B------:R-:W-:Y:S01]  /*9640*/  FFMA.FTZ R8, -R42.reuse, R8, R208 ;  /* 0x000000082a087223 */ /* 0x040fe200000101d0 */
[----:B0-----:R-:W-:Y:S01]  /*9650*/  FMUL.FTZ R39, R111, R84 ;  /* 0x000000546f277220 */ /* 0x001fe20000410000 */
[----:B------:R-:W-:Y:S01]  /*9660*/  FFMA.FTZ R33, R42, R10, R33 ;  /* 0x0000000a2a217223 */ /* 0x000fe20000010021 */
[----:B------:R-:W-:Y:S01]  /*9670*/  FADD.FTZ R86, R11, R86 ;  /* 0x000000560b567221 */ /* 0x000fe20000010000 */
[C---:B------:R-:W-:Y:S01]  /*9680*/  FMUL.FTZ R10, R41.reuse, R37 ;  /* 0x00000025290a7220 */ /* 0x040fe20000410000 */
[----:B------:R0:W-:Y:S01]  /*9690*/  STS [R32+0x2164], R69 ;  /* 0x0021644520007388 */ /* 0x0001e20000000800 */
[----:B------:R-:W-:Y:S01]  /*96a0*/  FMUL.FTZ R11, R41, R34 ;  /* 0x00000022290b7220 */ /* 0x000fe20000410000 */
[-C--:B------:R-:W-:Y:S01]  /*96b0*/  FFMA.FTZ R147, R110, R40.reuse, R147 ;  /* 0x000000286e937223 */ /* 0x080fe20000010093 */
[----:B------:R-:W-:Y:S01]  /*96c0*/  FFMA.FTZ R148, R111, R33, R148 ;  /* 0x000000216f947223 */ /* 0x000fe20000010094 */
[----:B-1----:R-:W-:Y:S01]  /*96d0*/  FMUL.FTZ R65, R41, R39 ;  /* 0x0000002729417220 */ /* 0x002fe20000410000 */
[----:B------:R1:W-:Y:S01]  /*96e0*/  STS [R32+0x2160], R67 ;  /* 0x0021604320007388 */ /* 0x0003e20000000800 */
[-C--:B------:R-:W-:Y:S01]  /*96f0*/  FMUL.FTZ R41, R164, R37.reuse ;  /* 0x00000025a4297220 */ /* 0x080fe20000410000 */
[----:B------:R-:W-:Y:S01]  /*9700*/  FADD.FTZ R187, R66, R187 ;  /* 0x000000bb42bb7221 */ /* 0x000fe20000010000 */
[----:B------:R-:W-:Y:S01]  /*9710*/  FADD.FTZ R189, R78, R189 ;  /* 0x000000bd4ebd7221 */ /* 0x000fe20000010000 */
[----:B------:R-:W-:Y:S01]  /*9720*/  STS [R32+0x2174], R75 ;  /* 0x0021744b20007388 */ /* 0x000fe20000000800 */
[----:B0-----:R-:W-:Y:S01]  /*9730*/  FFMA.FTZ R69, R163, R40, R38 ;  /* 0x00000028a3457223 */ /* 0x001fe20000010026 */
[C---:B------:R-:W-:Y:S01]  /*9740*/  FFMA.FTZ R38, R8.reuse, R37, R65 ;  /* 0x0000002508267223 */ /* 0x040fe20000010041 */
[----:B------:R-:W-:Y:S01]  /*9750*/  FFMA.FTZ R37, R8, R39, -R10 ;  /* 0x0000002708257223 */ /* 0x000fe2000001080a */
[----:B------:R-:W-:Y:S01]  /*9760*/  FMUL.FTZ R10, R86, UR33 ;  /* 0x00000021560a7c20 */ /* 0x000fe20008410000 */
[----:B------:R-:W-:Y:S01]  /*9770*/  FMUL.FTZ R40, R112, R71 ;  /* 0x0000004770287220 */ /* 0x000fe20000410000 */
[----:B-1----:R-:W-:Y:S01]  /*9780*/  FMUL.FTZ R67, R164, R39 ;  /* 0x00000027a4437220 */ /* 0x002fe20000410000 */
[----:B------:R-:W-:Y:S01]  /*9790*/  FFMA.FTZ R39, R8, R9, R11 ;  /* 0x0000000908277223 */ /* 0x000fe2000001000b */
[----:B------:R-:W-:Y:S01]  /*97a0*/  FMUL.FTZ R8, R112, R165 ;  /* 0x000000a570087220 */ /* 0x000fe20000410000 */
[-C--:B------:R-:W-:Y:S01]  /*97b0*/  FMUL.FTZ R11, R43, R86.reuse ;  /* 0x000000562b0b7220 */ /* 0x080fe20000410000 */
[C---:B------:R-:W-:Y:S01]  /*97c0*/  FMUL.FTZ R9, R87.reuse, R86 ;  /* 0x0000005657097220 */ /* 0x040fe20000410000 */
[-C--:B------:R-:W-:Y:S01]  /*97d0*/  FMUL.FTZ R87, R87, R71.reuse ;  /* 0x0000004757577220 */ /* 0x080fe20000410000 */
[-C--:B------:R-:W-:Y:S01]  /*97e0*/  FFMA.FTZ R43, R43, -R8.reuse, R211 ;  /* 0x800000082b2b7223 */ /* 0x080fe200000100d3 */
[C---:B------:R-:W-:Y:S01]  /*97f0*/  FFMA.FTZ R8, -R44.reuse, R8, R210 ;  /* 0x000000082c087223 */ /* 0x040fe200000101d2 */
[-C--:B------:R-:W-:Y:S01]  /*9800*/  FFMA.FTZ R44, R44, R71.reuse, R11 ;  /* 0x000000472c2c7223 */ /* 0x080fe2000001000b */
[C---:B------:R-:W-:Y:S01]  /*9810*/  FMUL.FTZ R11, R71.reuse, UR33 ;  /* 0x00000021470b7c20 */ /* 0x040fe20008410000 */
[C---:B------:R-:W-:Y:S01]  /*9820*/  FFMA.FTZ R9, R88.reuse, R71, R9 ;  /* 0x0000004758097223 */ /* 0x040fe20000010009 */
[----:B------:R-:W-:Y:S01]  /*9830*/  FFMA.FTZ R88, R88, R86, -R87 ;  /* 0x0000005658587223 */ /* 0x000fe20000010857 */
[----:B------:R-:W-:Y:S01]  /*9840*/  FFMA.FTZ R34, R164, R33, R39 ;  /* 0x00000021a4227223 */ /* 0x000fe20000010027 */
[----:B------:R-:W-:Y:S01]  /*9850*/  FFMA.FTZ R12, R86, UR46, -R11 ;  /* 0x0000002e560c7c23 */ /* 0x000fe2000801080b */
[----:B------:R-:W-:Y:S01]  /*9860*/  FADD.FTZ R42, R14, R9 ;  /* 0x000000090e2a7221 */ /* 0x000fe20000010000 */
[----:B------:R-:W-:Y:S01]  /*9870*/  FFMA.FTZ R9, R71, UR46, R10 ;  /* 0x0000002e47097c23 */ /* 0x000fe2000801000a */
[----:B------:R-:W-:Y:S01]  /*9880*/  FADD.FTZ R88, R13, R88 ;  /* 0x000000580d587221 */ /* 0x000fe20000010000 */
[----:B------:R-:W-:Y:S01]  /*9890*/  FMUL.FTZ R11, R43, R12 ;  /* 0x0000000c2b0b7220 */ /* 0x000fe20000410000 */
[----:B------:R-:W-:Y:S01]  /*98a0*/  FMUL.FTZ R14, R112, R86 ;  /* 0x00000056700e7220 */ /* 0x000fe20000410000 */
[-C--:B------:R-:W-:Y:S01]  /*98b0*/  FMUL.FTZ R33, R165, R40.reuse ;  /* 0x00000028a5217220 */ /* 0x080fe20000410000 */
[----:B------:R-:W-:Y:S01]  /*98c0*/  FMUL.FTZ R39, R43, R40 ;  /* 0x000000282b277220 */ /* 0x000fe20000410000 */
[----:B------:R-:W-:Y:S01]  /*98d0*/  FFMA.FTZ R12, R8, R9, R11 ;  /* 0x00000009080c7223 */ /* 0x000fe2000001000b */
[C---:B------:R-:W-:Y:S01]  /*98e0*/  FMUL.FTZ R9, R89.reuse, R88 ;  /* 0x0000005859097220 */ /* 0x040fe20000410000 */
[----:B------:R-:W-:Y:S01]  /*98f0*/  FMUL.FTZ R89, R89, R42 ;  /* 0x0000002a59597220 */ /* 0x000fe20000410000 */
[----:B------:R-:W-:Y:S01]  /*9900*/  FMUL.FTZ R13, R43, R14 ;  /* 0x0000000e2b0d7220 */ /* 0x000fe20000410000 */
[----:B------:R-:W-:Y:S01]  /*9910*/  FMUL.FTZ R11, R45, R88 ;  /* 0x000000582d0b7220 */ /* 0x000fe20000410000 */
[C---:B------:R-:W-:Y:S01]  /*9920*/  FFMA.FTZ R9, R90.reuse, R42, R9 ;  /* 0x0000002a5a097223 */ /* 0x040fe20000010009 */
[----:B------:R-:W-:Y:S01]  /*9930*/  FFMA.FTZ R90, R90, R88, -R89 ;  /* 0x000000585a5a7223 */ /* 0x000fe20000010859 */
[C---:B------:R-:W-:Y:S01]  /*9940*/  FFMA.FTZ R40, R8.reuse, R40, R13 ;  /* 0x0000002808287223 */ /* 0x040fe2000001000d */
[----:B------:R-:W-:Y:S01]  /*9950*/  FFMA.FTZ R39, R8, R14, -R39 ;  /* 0x0000000e08277223 */ /* 0x000fe20000010827 */
[----:B------:R0:W-:Y:S01]  /*9960*/  STS [R32+0x2148], R33 ;  /* 0x0021482120007388 */ /* 0x0001e20000000800 */
[----:B------:R-:W-:Y:S01]  /*9970*/  FMUL.FTZ R8, R113, R166 ;  /* 0x000000a671087220 */ /* 0x000fe20000410000 */
[----:B------:R-:W-:Y:S01]  /*9980*/  FADD.FTZ R15, R15, R90 ;  /* 0x0000005a0f0f7221 */ /* 0x000fe20000010000 */
[----:B------:R-:W-:Y:S01]  /*9990*/  FMUL.FTZ R13, R42, UR33 ;  /* 0x000000212a0d7c20 */ /* 0x000fe20008410000 */
[----:B------:R1:W-:Y:S01]  /*99a0*/  STS [R32+0x2150], R41 ;  /* 0x0021502920007388 */ /* 0x0003e20000000800 */
[-C--:B------:R-:W-:Y:S01]  /*99b0*/  FFMA.FTZ R45, R45, -R8.reuse, R212 ;  /* 0x800000082d2d7223 */ /* 0x080fe200000100d4 */
[----:B------:R-:W-:Y:S01]  /*99c0*/  FFMA.FTZ R10, -R46, R8, R213 ;  /* 0x000000082e0a7223 */ /* 0x000fe200000101d5 */
[----:B------:R-:W-:Y:S01]  /*99d0*/  FFMA.FTZ R71, R165, R44, R12 ;  /* 0x0000002ca5477223 */ /* 0x000fe2000001000c */
[----:B------:R-:W-:Y:S01]  /*99e0*/  FMUL.FTZ R12, R88, UR33 ;  /* 0x00000021580c7c20 */ /* 0x000fe20008410000 */
[----:B------:R-:W-:Y:S01]  /*99f0*/  FADD.FTZ R186, R69, R186 ;  /* 0x000000ba45ba7221 */ /* 0x000fe20000010000 */
[----:B0-----:R-:W-:Y:S01]  /*9a00*/  FFMA.FTZ R33, R46, R42, R11 ;  /* 0x0000002a2e217223 */ /* 0x001fe2000001000b */
[----:B------:R-:W-:Y:S01]  /*9a10*/  FADD.FTZ R11, R16, R9 ;  /* 0x00000009100b7221 */ /* 0x000fe20000010000 */
[----:B------:R-:W-:Y:S01]  /*9a20*/  FMUL.FTZ R9, R91, R15 ;  /* 0x0000000f5b097220 */ /* 0x000fe20000410000 */
[----:B------:R0:W-:Y:S01]  /*9a30*/  STS [R32+0x2154], R67 ;  /* 0x0021544320007388 */ /* 0x0001e20000000800 */
[----:B-1----:R-:W-:Y:S01]  /*9a40*/  FMUL.FTZ R41, R165, R14 ;  /* 0x0000000ea5297220 */ /* 0x002fe20000410000 */
[-C--:B------:R-:W-:Y:S01]  /*9a50*/  FMUL.FTZ R8, R91, R11.reuse ;  /* 0x0000000b5b087220 */ /* 0x080fe20000410000 */
[----:B------:R-:W-:Y:S01]  /*9a60*/  FFMA.FTZ R9, R92, R11, R9 ;  /* 0x0000000b5c097223 */ /* 0x000fe20000010009 */
[----:B------:R-:W-:Y:S01]  /*9a70*/  FFMA.FTZ R14, R88, UR46, -R13 ;  /* 0x0000002e580e7c23 */ /* 0x000fe2000801080d */
[----:B------:R-:W-:Y:S01]  /*9a80*/  FMUL.FTZ R69, R113, R88 ;  /* 0x0000005871457220 */ /* 0x000fe20000410000 */
[----:B------:R-:W-:Y:S01]  /*9a90*/  FFMA.FTZ R8, R92, R15, -R8 ;  /* 0x0000000f5c087223 */ /* 0x000fe20000010808 */
[----:B------:R-:W-:Y:S01]  /*9aa0*/  FADD.FTZ R13, R18, R9 ;  /* 0x00000009120d7221 */ /* 0x000fe20000010000 */
[----:B------:R-:W-:Y:S01]  /*9ab0*/  FFMA.FTZ R43, R42, UR46, R12 ;  /* 0x0000002e2a2b7c23 */ /* 0x000fe2000801000c */
[----:B------:R-:W-:Y:S01]  /*9ac0*/  FMUL.FTZ R65, R45, R14 ;  /* 0x0000000e2d417220 */ /* 0x000fe20000410000 */
[----:B------:R-:W-:Y:S01]  /*9ad0*/  FADD.FTZ R17, R17, R8 ;  /* 0x0000000811117221 */ /* 0x000fe20000010000 */
[----:B------:R-:W-:Y:S01]  /*9ae0*/  FMUL.FTZ R8, R93, R13 ;  /* 0x0000000d5d087220 */ /* 0x000fe20000410000 */
[----:B0-----:R-:W-:Y:S01]  /*9af0*/  FMUL.FTZ R67, R113, R42 ;  /* 0x0000002a71437220 */ /* 0x001fe20000410000 */
[----:B------:R0:W-:Y:S01]  /*9b00*/  STS [R32+0x214c], R41 ;  /* 0x00214c2920007388 */ /* 0x0001e20000000800 */
[-C--:B------:R-:W-:Y:S01]  /*9b10*/  FMUL.FTZ R9, R93, R17.reuse ;  /* 0x000000115d097220 */ /* 0x080fe20000410000 */
[----:B------:R-:W-:Y:S01]  /*9b20*/  FFMA.FTZ R8, R94, R17, -R8 ;  /* 0x000000115e087223 */ /* 0x000fe20000010808 */
[----:B------:R-:W-:Y:S01]  /*9b30*/  FFMA.FTZ R149, R112, R44, R149 ;  /* 0x0000002c70957223 */ /* 0x000fe20000010095 */
[----:B------:R-:W-:Y:S01]  /*9b40*/  FMUL.FTZ R42, R45, R67 ;  /* 0x000000432d2a7220 */ /* 0x000fe20000410000 */
[----:B------:R-:W-:Y:S01]  /*9b50*/  FFMA.FTZ R9, R94, R13, R9 ;  /* 0x0000000d5e097223 */ /* 0x000fe20000010009 */
[----:B------:R-:W-:Y:S01]  /*9b60*/  FFMA.FTZ R65, R10, R43, R65 ;  /* 0x0000002b0a417223 */ /* 0x000fe20000010041 */
[----:B------:R-:W-:Y:S01]  /*9b70*/  FADD.FTZ R44, R19, R8 ;  /* 0x00000008132c7221 */ /* 0x000fe20000010000 */
[----:B------:R-:W-:Y:S01]  /*9b80*/  FMUL.FTZ R12, R116, R167 ;  /* 0x000000a7740c7220 */ /* 0x000fe20000410000 */
[----:B------:R-:W-:Y:S01]  /*9b90*/  FADD.FTZ R43, R20, R9 ;  /* 0x00000009142b7221 */ /* 0x000fe20000010000 */
[-C--:B0-----:R-:W-:Y:S01]  /*9ba0*/  FMUL.FTZ R41, R45, R69.reuse ;  /* 0x000000452d297220 */ /* 0x081fe20000410000 */
[C---:B------:R-:W-:Y:S01]  /*9bb0*/  FFMA.FTZ R42, R10.reuse, R69, -R42 ;  /* 0x000000450a2a7223 */ /* 0x040fe2000001082a */
[C---:B------:R-:W-:Y:S01]  /*9bc0*/  FMUL.FTZ R9, R95.reuse, R44 ;  /* 0x0000002c5f097220 */ /* 0x040fe20000410000 */
[----:B------:R-:W-:Y:S01]  /*9bd0*/  FMUL.FTZ R95, R95, R43 ;  /* 0x0000002b5f5f7220 */ /* 0x000fe20000410000 */
[----:B------:R-:W-:Y:S01]  /*9be0*/  FFMA.FTZ R41, R10, R67, R41 ;  /* 0x000000430a297223 */ /* 0x000fe20000010029 */
[C---:B------:R-:W-:Y:S01]  /*9bf0*/  FMUL.FTZ R10, R47.reuse, R15 ;  /* 0x0000000f2f0a7220 */ /* 0x040fe20000410000 */
[-C--:B------:R-:W-:Y:S01]  /*9c00*/  FFMA.FTZ R47, R47, -R12.reuse, R215 ;  /* 0x8000000c2f2f7223 */ /* 0x080fe200000100d7 */
[----:B------:R-:W-:Y:S01]  /*9c10*/  FFMA.FTZ R12, -R48, R12, R214 ;  /* 0x0000000c300c7223 */ /* 0x000fe200000101d6 */
[----:B------:R-:W-:Y:S01]  /*9c20*/  FFMA.FTZ R9, R96, R43, R9 ;  /* 0x0000002b60097223 */ /* 0x000fe20000010009 */
[----:B------:R-:W-:Y:S01]  /*9c30*/  FFMA.FTZ R48, R48, R11, R10 ;  /* 0x0000000b30307223 */ /* 0x000fe2000001000a */
[----:B------:R-:W-:Y:S01]  /*9c40*/  FFMA.FTZ R96, R96, R44, -R95 ;  /* 0x0000002c60607223 */ /* 0x000fe2000001085f */
[----:B------:R-:W-:Y:S01]  /*9c50*/  FMUL.FTZ R10, R11, UR33 ;  /* 0x000000210b0a7c20 */ /* 0x000fe20008410000 */
[----:B------:R-:W-:Y:S01]  /*9c60*/  FMUL.FTZ R8, R15, UR33 ;  /* 0x000000210f087c20 */ /* 0x000fe20008410000 */
[----:B------:R-:W-:Y:S01]  /*9c70*/  FADD.FTZ R9, R22, R9 ;  /* 0x0000000916097221 */ /* 0x000fe20000010000 */
[----:B------:R-:W-:Y:S01]  /*9c80*/  FADD.FTZ R21, R21, R96 ;  /* 0x0000006015157221 */ /* 0x000fe20000010000 */
[----:B------:R-:W-:Y:S01]  /*9c90*/  FFMA.FTZ R10, R15, UR46, -R10 ;  /* 0x0000002e0f0a7c23 */ /* 0x000fe2000801080a */
[C---:B------:R-:W-:Y:S01]  /*9ca0*/  FMUL.FTZ R16, R116.reuse, R15 ;  /* 0x0000000f74107220 */ /* 0x040fe20000410000 */
[----:B------:R-:W-:Y:S01]  /*9cb0*/  FFMA.FTZ R15, R11, UR46, R8 ;  /* 0x0000002e0b0f7c23 */ /* 0x000fe20008010008 */
[----:B------:R-:W-:Y:S01]  /*9cc0*/  FMUL.FTZ R14, R116, R11 ;  /* 0x0000000b740e7220 */ /* 0x000fe20000410000 */
[C---:B------:R-:W-:Y:S01]  /*9cd0*/  FMUL.FTZ R8, R97.reuse, R9 ;  /* 0x0000000961087220 */ /* 0x040fe20000410000 */
[-C--:B------:R-:W-:Y:S01]  /*9ce0*/  FMUL.FTZ R11, R97, R21.reuse ;  /* 0x00000015610b7220 */ /* 0x080fe20000410000 */
[C---:B------:R-:W-:Y:S01]  /*9cf0*/  FMUL.FTZ R45, R47.reuse, R16 ;  /* 0x000000102f2d7220 */ /* 0x040fe20000410000 */
[C---:B------:R-:W-:Y:S01]  /*9d00*/  FMUL.FTZ R19, R47.reuse, R10 ;  /* 0x0000000a2f137220 */ /* 0x040fe20000410000 */
[C---:B------:R-:W-:Y:S01]  /*9d10*/  FFMA.FTZ R8, R98.reuse, R21, -R8 ;  /* 0x0000001562087223 */ /* 0x040fe20000010808 */
[----:B------:R-:W-:Y:S01]  /*9d20*/  FFMA.FTZ R11, R98, R9, R11 ;  /* 0x00000009620b7223 */ /* 0x000fe2000001000b */
[----:B------:R-:W-:Y:S01]  /*9d30*/  FMUL.FTZ R47, R47, R14 ;  /* 0x0000000e2f2f7220 */ /* 0x000fe20000410000 */
[----:B------:R-:W-:Y:S01]  /*9d40*/  FFMA.FTZ R18, R166, R33, R65 ;  /* 0x00000021a6127223 */ /* 0x000fe20000010041 */
[----:B------:R-:W-:Y:S01]  /*9d50*/  FADD.FTZ R8, R23, R8 ;  /* 0x0000000817087221 */ /* 0x000fe20000010000 */
[----:B------:R-:W-:Y:S01]  /*9d60*/  FADD.FTZ R24, R24, R11 ;  /* 0x0000000b18187221 */ /* 0x000fe20000010000 */
[----:B------:R-:W-:Y:S01]  /*9d70*/  FMUL.FTZ R65, R167, R16 ;  /* 0x00000010a7417220 */ /* 0x000fe20000410000 */
[C---:B------:R-:W-:Y:S01]  /*9d80*/  FFMA.FTZ R45, R12.reuse, R14, R45 ;  /* 0x0000000e0c2d7223 */ /* 0x040fe2000001002d */
[C---:B------:R-:W-:Y:S01]  /*9d90*/  FMUL.FTZ R11, R99.reuse, R8 ;  /* 0x00000008630b7220 */ /* 0x040fe20000410000 */
[----:B------:R-:W-:Y:S01]  /*9da0*/  FMUL.FTZ R99, R99, R24 ;  /* 0x0000001863637220 */ /* 0x000fe20000410000 */
[----:B------:R-:W-:Y:S01]  /*9db0*/  FFMA.FTZ R46, R12, R16, -R47 ;  /* 0x000000100c2e7223 */ /* 0x000fe2000001082f */
[----:B------:R-:W-:Y:S01]  /*9dc0*/  FMUL.FTZ R10, R49, R17 ;  /* 0x00000011310a7220 */ /* 0x000fe20000410000 */
[C---:B------:R-:W-:Y:S01]  /*9dd0*/  FFMA.FTZ R11, R100.reuse, R24, R11 ;  /* 0x00000018640b7223 */ /* 0x040fe2000001000b */
[----:B------:R-:W-:Y:S01]  /*9de0*/  FFMA.FTZ R100, R100, R8, -R99 ;  /* 0x0000000864647223 */ /* 0x000fe20000010863 */
[----:B------:R-:W-:Y:S01]  /*9df0*/  FFMA.FTZ R150, R113, R33, R150 ;  /* 0x0000002171967223 */ /* 0x000fe20000010096 */
[----:B------:R-:W-:Y:S01]  /*9e00*/  FFMA.FTZ R12, R12, R15, R19 ;  /* 0x0000000f0c0c7223 */ /* 0x000fe20000010013 */
[----:B------:R-:W-:Y:S01]  /*9e10*/  FADD.FTZ R11, R26, R11 ;  /* 0x0000000b1a0b7221 */ /* 0x000fe20000010000 */
[----:B------:R-:W-:Y:S01]  /*9e20*/  FADD.FTZ R25, R25, R100 ;  /* 0x0000006419197221 */ /* 0x000fe20000010000 */
[----:B------:R-:W-:Y:S01]  /*9e30*/  FMUL.FTZ R33, R167, R14 ;  /* 0x0000000ea7217220 */ /* 0x000fe20000410000 */
[----:B------:R-:W-:Y:S01]  /*9e40*/  FADD.FTZ R183, R18, R183 ;  /* 0x000000b712b77221 */ /* 0x000fe20000010000 */
[----:B------:R-:W-:Y:S01]  /*9e50*/  FMUL.FTZ R14, R13, UR33 ;  /* 0x000000210d0e7c20 */ /* 0x000fe20008410000 */
[C---:B------:R-:W-:Y:S01]  /*9e60*/  FMUL.FTZ R15, R101.reuse, R25 ;  /* 0x00000019650f7220 */ /* 0x040fe20000410000 */
[----:B------:R0:W-:Y:S01]  /*9e70*/  STS [R32+0x213c], R65 ;  /* 0x00213c4120007388 */ /* 0x0001e20000000800 */
[----:B------:R-:W-:Y:S01]  /*9e80*/  FMUL.FTZ R18, R118, R168 ;  /* 0x000000a876127220 */ /* 0x000fe20000410000 */
[----:B------:R-:W-:Y:S01]  /*9e90*/  FFMA.FTZ R47, R50, R13, R10 ;  /* 0x0000000d322f7223 */ /* 0x000fe2000001000a */
[-C--:B------:R-:W-:Y:S01]  /*9ea0*/  FMUL.FTZ R10, R101, R11.reuse ;  /* 0x0000000b650a7220 */ /* 0x080fe20000410000 */
[C---:B------:R-:W-:Y:S01]  /*9eb0*/  FFMA.FTZ R15, R102.reuse, R11, R15 ;  /* 0x0000000b660f7223 */ /* 0x040fe2000001000f */
[----:B------:R-:W-:Y:S01]  /*9ec0*/  FFMA.FTZ R14, R17, UR46, -R14 ;  /* 0x0000002e110e7c23 */ /* 0x000fe2000801080e */
[----:B------:R-:W-:Y:S01]  /*9ed0*/  FFMA.FTZ R49, R49, -R18, R216 ;  /* 0x8000001231317223 */ /* 0x000fe200000100d8 */
[----:B------:R1:W-:Y:S01]  /*9ee0*/  STS [R32+0x2138], R33 ;  /* 0x0021382120007388 */ /* 0x0003e20000000800 */
[----:B------:R-:W-:Y:S01]  /*9ef0*/  FFMA.FTZ R10, R102, R25, -R10 ;  /* 0x00000019660a7223 */ /* 0x000fe2000001080a */
[----:B------:R-:W-:Y:S01]  /*9f00*/  FADD.FTZ R28, R28, R15 ;  /* 0x0000000f1c1c7221 */ /* 0x000fe20000010000 */
[----:B0-----:R-:W-:Y:S01]  /*9f10*/  FFMA.FTZ R65, R167, R48, R12 ;  /* 0x00000030a7417223 */ /* 0x001fe2000001000c */
[----:B------:R-:W-:Y:S01]  /*9f20*/  FMUL.FTZ R12, R17, UR33 ;  /* 0x00000021110c7c20 */ /* 0x000fe20008410000 */
[----:B------:R-:W-:Y:S01]  /*9f30*/  FMUL.FTZ R17, R118, R17 ;  /* 0x0000001176117220 */ /* 0x000fe20000410000 */
[----:B------:R-:W-:Y:S01]  /*9f40*/  FFMA.FTZ R18, -R50, R18, R217 ;  /* 0x0000001232127223 */ /* 0x000fe200000101d9 */
[----:B------:R-:W-:Y:S01]  /*9f50*/  FADD.FTZ R10, R27, R10 ;  /* 0x0000000a1b0a7221 */ /* 0x000fe20000010000 */
[----:B------:R-:W-:Y:S01]  /*9f60*/  FFMA.FTZ R151, R116, R48, R151 ;  /* 0x0000003074977223 */ /* 0x000fe20000010097 */
[----:B------:R-:W-:Y:S01]  /*9f70*/  FMUL.FTZ R15, R49, R17 ;  /* 0x00000011310f7220 */ /* 0x000fe20000410000 */
[----:B-1----:R-:W-:Y:S01]  /*9f80*/  FFMA.FTZ R33, R13, UR46, R12 ;  /* 0x0000002e0d217c23 */ /* 0x002fe2000801000c */
[----:B------:R-:W-:Y:S01]  /*9f90*/  FMUL.FTZ R13, R118, R13 ;  /* 0x0000000d760d7220 */ /* 0x000fe20000410000 */
[C---:B------:R-:W-:Y:S01]  /*9fa0*/  FMUL.FTZ R75, R49.reuse, R14 ;  /* 0x0000000e314b7220 */ /* 0x040fe20000410000 */
[----:B------:R-:W-:Y:S01]  /*9fb0*/  FMUL.FTZ R16, R126, R174 ;  /* 0x000000ae7e107220 */ /* 0x000fe20000410000 */
[----:B------:R-:W-:Y:S01]  /*9fc0*/  FMUL.FTZ R67, R166, R67 ;  /* 0x00000043a6437220 */ /* 0x000fe20000410000 */
[-C--:B------:R-:W-:Y:S01]  /*9fd0*/  FMUL.FTZ R48, R49, R13.reuse ;  /* 0x0000000d31307220 */ /* 0x080fe20000410000 */
[-C--:B------:R-:W-:Y:S01]  /*9fe0*/  FFMA.FTZ R49, R18, R13.reuse, R15 ;  /* 0x0000000d12317223 */ /* 0x080fe2000001000f */
[----:B------:R-:W-:Y:S01]  /*9ff0*/  FMUL.FTZ R19, R168, R13 ;  /* 0x0000000da8137220 */ /* 0x000fe20000410000 */
[C---:B------:R-:W-:Y:S01]  /*a000*/  FMUL.FTZ R13, R103.reuse, R10 ;  /* 0x0000000a670d7220 */ /* 0x040fe20000410000 */
[-C--:B------:R-:W-:Y:S01]  /*a010*/  FMUL.FTZ R103, R103, R28.reuse ;  /* 0x0000001c67677220 */ /* 0x080fe20000410000 */
[-C--:B------:R-:W-:Y:S01]  /*a020*/  FFMA.FTZ R48, R18, R17.reuse, -R48 ;  /* 0x0000001112307223 */ /* 0x080fe20000010830 */
[----:B------:R-:W-:Y:S01]  /*a030*/  FMUL.FTZ R23, R168, R17 ;  /* 0x00000011a8177220 */ /* 0x000fe20000410000 */
[C---:B------:R-:W-:Y:S01]  /*a040*/  FFMA.FTZ R13, R104.reuse, R28, R13 ;  /* 0x0000001c680d7223 */ /* 0x040fe2000001000d */
[----:B------:R-:W-:Y:S01]  /*a050*/  FFMA.FTZ R104, R104, R10, -R103 ;  /* 0x0000000a68687223 */ /* 0x000fe20000010867 */
[----:B------:R-:W-:Y:S01]  /*a060*/  FADD.FTZ R182, R65, R182 ;  /* 0x000000b641b67221 */ /* 0x000fe20000010000 */
[----:B------:R-:W-:Y:S01]  /*a070*/  FMUL.FTZ R14, R125, R173 ;  /* 0x000000ad7d0e7220 */ /* 0x000fe20000410000 */
[-C--:B------:R-:W-:Y:S01]  /*a080*/  FFMA.FTZ R17, -R74, R16.reuse, R228 ;  /* 0x000000104a117223 */ /* 0x080fe200000101e4 */
[----:B------:R-:W-:Y:S01]  /*a090*/  FADD.FTZ R29, R29, R104 ;  /* 0x000000681d1d7221 */ /* 0x000fe20000010000 */
[----:B------:R-:W-:Y:S01]  /*a0a0*/  FADD.FTZ R13, R30, R13 ;  /* 0x0000000d1e0d7221 */ /* 0x000fe20000010000 */
[----:B------:R-:W-:Y:S01]  /*a0b0*/  FFMA.FTZ R16, R73, -R16, R229 ;  /* 0x8000001049107223 */ /* 0x000fe200000100e5 */
[----:B------:R-:W-:Y:S01]  /*a0c0*/  FMUL.FTZ R69, R166, R69 ;  /* 0x00000045a6457220 */ /* 0x000fe20000410000 */
[----:B------:R-:W-:Y:S01]  /*a0d0*/  FMUL.FTZ R65, R126, R29 ;  /* 0x0000001d7e417220 */ /* 0x000fe20000410000 */
[----:B------:R0:W-:Y:S01]  /*a0e0*/  STS [R32+0x2140], R67 ;  /* 0x0021404320007388 */ /* 0x0001e20000000800 */
[----:B------:R-:W-:Y:S01]  /*a0f0*/  FFMA.FTZ R15, -R72, R14, R226 ;  /* 0x0000000e480f7223 */ /* 0x000fe200000101e2 */
[----:B------:R-:W-:Y:S01]  /*a100*/  FMUL.FTZ R22, R124, R172 ;  /* 0x000000ac7c167220 */ /* 0x000fe20000410000 */
[----:B------:R-:W-:Y:S01]  /*a110*/  FFMA.FTZ R14, R59, -R14, R227 ;  /* 0x8000000e3b0e7223 */ /* 0x000fe200000100e3 */
[C---:B------:R-:W-:Y:S01]  /*a120*/  FMUL.FTZ R50, R125.reuse, R10 ;  /* 0x0000000a7d327220 */ /* 0x040fe20000410000 */
[----:B------:R-:W-:Y:S01]  /*a130*/  FMUL.FTZ R20, R16, R65 ;  /* 0x0000004110147220 */ /* 0x000fe20000410000 */
[----:B------:R1:W-:Y:S01]  /*a140*/  STS [R32+0x2144], R69 ;  /* 0x0021444520007388 */ /* 0x0003e20000000800 */
[----:B------:R-:W-:Y:S01]  /*a150*/  FFMA.FTZ R12, -R58, R22, R225 ;  /* 0x000000163a0c7223 */ /* 0x000fe200000101e1 */
[----:B------:R-:W-:Y:S01]  /*a160*/  FMUL.FTZ R66, R125, R28 ;  /* 0x0000001c7d427220 */ /* 0x000fe20000410000 */
[----:B------:R-:W-:Y:S01]  /*a170*/  FMUL.FTZ R30, R14, R50 ;  /* 0x000000320e1e7220 */ /* 0x000fe20000410000 */
[----:B0-----:R-:W-:Y:S01]  /*a180*/  FMUL.FTZ R67, R126, R13 ;  /* 0x0000000d7e437220 */ /* 0x001fe20000410000 */
[----:B------:R-:W-:Y:S01]  /*a190*/  FFMA.FTZ R22, R57, -R22, R224 ;  /* 0x8000001639167223 */ /* 0x000fe200000100e0 */
[----:B------:R0:W-:Y:S01]  /*a1a0*/  STS [R32+0x2130], R19 ;  /* 0x0021301320007388 */ /* 0x0001e20000000800 */
[----:B------:R-:W-:Y:S01]  /*a1b0*/  FADD.FTZ R184, R71, R184 ;  /* 0x000000b847b87221 */ /* 0x000fe20000010000 */
[-C--:B------:R-:W-:Y:S01]  /*a1c0*/  FMUL.FTZ R26, R16, R67.reuse ;  /* 0x00000043101a7220 */ /* 0x080fe20000410000 */
[C---:B------:R-:W-:Y:S01]  /*a1d0*/  FFMA.FTZ R20, R17.reuse, R67, R20 ;  /* 0x0000004311147223 */ /* 0x040fe20000010014 */
[C---:B-1----:R-:W-:Y:S01]  /*a1e0*/  FMUL.FTZ R69, R124.reuse, R25 ;  /* 0x000000197c457220 */ /* 0x042fe20000410000 */
[----:B------:R1:W-:Y:S01]  /*a1f0*/  STS [R32+0x2134], R23 ;  /* 0x0021341720007388 */ /* 0x0003e20000000800 */
[----:B------:R-:W-:Y:S01]  /*a200*/  FFMA.FTZ R26, R17, R65, -R26 ;  /* 0x00000041111a7223 */ /* 0x000fe2000001081a */
[----:B------:R-:W-:Y:S01]  /*a210*/  FADD.FTZ R20, RZ, R20 ;  /* 0x00000014ff147221 */ /* 0x000fe20000010000 */
[----:B------:R-:W-:Y:S01]  /*a220*/  FMUL.FTZ R71, R124, R11 ;  /* 0x0000000b7c477220 */ /* 0x000fe20000410000 */
[C---:B------:R-:W-:Y:S01]  /*a230*/  FMUL.FTZ R27, R22.reuse, R69 ;  /* 0x00000045161b7220 */ /* 0x040fe20000410000 */
[-C--:B0-----:R-:W-:Y:S01]  /*a240*/  FFMA.FTZ R19, R15, R66.reuse, R30 ;  /* 0x000000420f137223 */ /* 0x081fe2000001001e */
[----:B------:R-:W-:Y:S01]  /*a250*/  FADD.FTZ R26, RZ, R26 ;  /* 0x0000001aff1a7221 */ /* 0x000fe20000010000 */
[----:B------:R-:W-:Y:S01]  /*a260*/  FMUL.FTZ R30, R22, R71 ;  /* 0x00000047161e7220 */ /* 0x000fe20000410000 */
[----:B------:R-:W-:Y:S01]  /*a270*/  FFMA.FTZ R81, R18, R33, R75 ;  /* 0x0000002112517223 */ /* 0x000fe2000001004b */
[----:B------:R-:W-:Y:S01]  /*a280*/  FADD.FTZ R19, R20, R19 ;  /* 0x0000001314137221 */ /* 0x000fe20000010000 */
[----:B-1----:R-:W-:Y:S01]  /*a290*/  FMUL.FTZ R23, R14, R66 ;  /* 0x000000420e177220 */ /* 0x002fe20000410000 */
[C---:B------:R-:W-:Y:S01]  /*a2a0*/  FFMA.FTZ R20, R12.reuse, R71, R27 ;  /* 0x000000470c147223 */ /* 0x040fe2000001001b */
[----:B------:R-:W-:Y:S01]  /*a2b0*/  FMUL.FTZ R18, R121, R171 ;  /* 0x000000ab79127220 */ /* 0x000fe20000410000 */
[----:B------:R-:W-:Y:S01]  /*a2c0*/  FFMA.FTZ R30, R12, R69, -R30 ;  /* 0x000000450c1e7223 */ /* 0x000fe2000001081e */
[----:B------:R-:W-:Y:S01]  /*a2d0*/  FFMA.FTZ R23, R15, R50, -R23 ;  /* 0x000000320f177223 */ /* 0x000fe20000010817 */
[C---:B------:R-:W-:Y:S01]  /*a2e0*/  FMUL.FTZ R68, R121.reuse, R8 ;  /* 0x0000000879447220 */ /* 0x040fe20000410000 */
[----:B------:R-:W-:Y:S01]  /*a2f0*/  FMUL.FTZ R70, R121, R24 ;  /* 0x0000001879467220 */ /* 0x000fe20000410000 */
[----:B------:R-:W-:Y:S01]  /*a300*/  FADD.FTZ R185, R34, R185 ;  /* 0x000000b922b97221 */ /* 0x000fe20000010000 */
[----:B------:R-:W-:Y:S01]  /*a310*/  FADD.FTZ R23, R26, R23 ;  /* 0x000000171a177221 */ /* 0x000fe20000010000 */
[----:B------:R-:W-:Y:S01]  /*a320*/  FADD.FTZ R26, R19, R20 ;  /* 0x00000014131a7221 */ /* 0x000fe20000010000 */
[-C--:B------:R-:W-:Y:S01]  /*a330*/  FFMA.FTZ R20, R55, -R18.reuse, R223 ;  /* 0x8000001237147223 */ /* 0x080fe200000100df */
[----:B------:R-:W-:Y:S01]  /*a340*/  FFMA.FTZ R19, -R56, R18, R222 ;  /* 0x0000001238137223 */ /* 0x000fe200000101de */
[----:B------:R-:W-:Y:S01]  /*a350*/  FADD.FTZ R30, R23, R30 ;  /* 0x0000001e171e7221 */ /* 0x000fe20000010000 */
[----:B------:R-:W-:Y:S01]  /*a360*/  FMUL.FTZ R75, R120, R170 ;  /* 0x000000aa784b7220 */ /* 0x000fe20000410000 */
[C---:B------:R-:W-:Y:S01]  /*a370*/  FMUL.FTZ R34, R20.reuse, R68 ;  /* 0x0000004414227220 */ /* 0x040fe20000410000 */
[----:B------:R-:W-:Y:S01]  /*a380*/  FMUL.FTZ R23, R20, R70 ;  /* 0x0000004614177220 */ /* 0x000fe20000410000 */
[C---:B------:R-:W-:Y:S01]  /*a390*/  FFMA.FTZ R18, R51.reuse, -R77, R219 ;  /* 0x8000004d33127223 */ /* 0x040fe200000100db */
[----:B------:R-:W-:Y:S01]  /*a3a0*/  FMUL.FTZ R76, R51, R44 ;  /* 0x0000002c334c7220 */ /* 0x000fe20000410000 */
[C---:B------:R-:W-:Y:S01]  /*a3b0*/  FFMA.FTZ R27, R19.reuse, R70, R34 ;  /* 0x00000046131b7223 */ /* 0x040fe20000010022 */
[----:B------:R-:W-:Y:S01]  /*a3c0*/  FFMA.FTZ R33, R19, R68, -R23 ;  /* 0x0000004413217223 */ /* 0x000fe20000010817 */
[----:B------:R-:W-:Y:S01]  /*a3d0*/  FFMA.FTZ R34, -R54, R75, R221 ;  /* 0x0000004b36227223 */ /* 0x000fe200000101dd */
[----:B------:R-:W-:Y:S01]  /*a3e0*/  FFMA.FTZ R23, -R52, R77, R218 ;  /* 0x0000004d34177223 */ /* 0x000fe200000101da */
[----:B------:R-:W-:Y:S01]  /*a3f0*/  FADD.FTZ R26, R26, R27 ;  /* 0x0000001b1a1a7221 */ /* 0x000fe20000010000 */
[----:B------:R-:W-:Y:S01]  /*a400*/  FADD.FTZ R51, R30, R33 ;  /* 0x000000211e337221 */ /* 0x000fe20000010000 */
[----:B------:R-:W-:Y:S01]  /*a410*/  FFMA.FTZ R33, R53, -R75, R220 ;  /* 0x8000004b35217223 */ /* 0x000fe200000100dc */
[----:B------:R-:W-:Y:S01]  /*a420*/  FMUL.FTZ R27, R43, UR33 ;  /* 0x000000212b1b7c20 */ /* 0x000fe20008410000 */
[----:B------:R-:W-:Y:S01]  /*a430*/  FMUL.FTZ R75, R120, R9 ;  /* 0x00000009784b7220 */ /* 0x000fe20000410000 */
[----:B------:R-:W-:Y:S01]  /*a440*/  FFMA.FTZ R52, R52, R43, R76 ;  /* 0x0000002b34347223 */ /* 0x000fe2000001004c */
[----:B------:R-:W-:Y:S01]  /*a450*/  FMUL.FTZ R30, R44, UR33 ;  /* 0x000000212c1e7c20 */ /* 0x000fe20008410000 */
[----:B------:R-:W-:Y:S01]  /*a460*/  FMUL.FTZ R77, R120, R21 ;  /* 0x00000015784d7220 */ /* 0x000fe20000410000 */
[----:B------:R-:W-:Y:S01]  /*a470*/  FFMA.FTZ R27, R44, UR46, -R27 ;  /* 0x0000002e2c1b7c23 */ /* 0x000fe2000801081b */
[----:B------:R-:W-:Y:S01]  /*a480*/  FMUL.FTZ R78, R119, R44 ;  /* 0x0000002c774e7220 */ /* 0x000fe20000410000 */
[----:B------:R-:W-:Y:S01]  /*a490*/  FMUL.FTZ R44, R33, R75 ;  /* 0x0000004b212c7220 */ /* 0x000fe20000410000 */
[----:B------:R-:W-:Y:S01]  /*a4a0*/  FMUL.FTZ R76, R119, R43 ;  /* 0x0000002b774c7220 */ /* 0x000fe20000410000 */
[-C--:B------:R-:W-:Y:S01]  /*a4b0*/  FMUL.FTZ R79, R33, R77.reuse ;  /* 0x0000004d214f7220 */ /* 0x080fe20000410000 */
[----:B------:R-:W-:Y:S01]  /*a4c0*/  FFMA.FTZ R30, R43, UR46, R30 ;  /* 0x0000002e2b1e7c23 */ /* 0x000fe2000801001e */
[----:B------:R-:W-:Y:S01]  /*a4d0*/  FFMA.FTZ R44, R34, R77, -R44 ;  /* 0x0000004d222c7223 */ /* 0x000fe2000001082c */
[----:B------:R-:W-:Y:S01]  /*a4e0*/  FMUL.FTZ R43, R18, R76 ;  /* 0x0000004c122b7220 */ /* 0x000fe20000410000 */
[----:B------:R-:W-:Y:S01]  /*a4f0*/  FFMA.FTZ R79, R34, R75, R79 ;  /* 0x0000004b224f7223 */ /* 0x000fe2000001004f */
[-C--:B------:R-:W-:Y:S01]  /*a500*/  FMUL.FTZ R80, R18, R78.reuse ;  /* 0x0000004e12507220 */ /* 0x080fe20000410000 */
[----:B------:R-:W-:Y:S01]  /*a510*/  FADD.FTZ R44, R51, R44 ;  /* 0x0000002c332c7221 */ /* 0x000fe20000010000 */
[C---:B------:R-:W-:Y:S01]  /*a520*/  FFMA.FTZ R43, R23.reuse, R78, -R43 ;  /* 0x0000004e172b7223 */ /* 0x040fe2000001082b */
[----:B------:R-:W-:Y:S01]  /*a530*/  FADD.FTZ R79, R26, R79 ;  /* 0x0000004f1a4f7221 */ /* 0x000fe20000010000 */
[-C--:B------:R-:W-:Y:S01]  /*a540*/  FFMA.FTZ R80, R23, R76.reuse, R80 ;  /* 0x0000004c17507223 */ /* 0x080fe20000010050 */
[-C--:B------:R-:W-:Y:S01]  /*a550*/  FFMA.FTZ R152, R118, R47.reuse, R152 ;  /* 0x0000002f76987223 */ /* 0x080fe20000010098 */
[----:B------:R-:W-:Y:S01]  /*a560*/  FADD.FTZ R43, R44, R43 ;  /* 0x0000002b2c2b7221 */ /* 0x000fe20000010000 */
[----:B------:R-:W-:Y:S01]  /*a570*/  FFMA.FTZ R26, R168, R47, R81 ;  /* 0x0000002fa81a7223 */ /* 0x000fe20000010051 */
        /* <DEDUP_REMOVED lines=31> */
[----:B------:R-:W-:Y:S01]  /*a770*/  IADD3 R6, PT, PT, R197, 0xc0, RZ ;  /* 0x000000c0c5067810 */ /* 0x000fe20007ffe0ff */
[----:B------:R-:W-:Y:S01]  /*a780*/  FADD.FTZ R45, R45, R4 ;  /* 0x000000042d2d7221 */ /* 0x000fe20000010000 */
[----:B------:R-:W-:Y:S01]  /*a790*/  STS [R32+0x2124], R77 ;  /* 0x0021244d20007388 */ /* 0x000fe20000000800 */
[----:B------:R-:W-:Y:S01]  /*a7a0*/  FADD.FTZ R42, R42, R3 ;  /* 0x000000032a2a7221 */ /* 0x000fe20000010000 */
[----:B------:R-:W-:Y:S01]  /*a7b0*/  IADD3 R4, PT, PT, R197, 0x80, RZ ;  /* 0x00000080c5047810 */ /* 0x000fe20007ffe0ff */
[----:B------:R-:W-:Y:S01]  /*a7c0*/  FADD.FTZ R45, R45, R2 ;  /* 0x000000022d2d7221 */ /* 0x000fe20000010000 */
[----:B------:R-:W-:Y:S01]  /*a7d0*/  STS [R32+0x2118], R41 ;  /* 0x0021182920007388 */ /* 0x000fe20000000800 */
[----:B------:R-:W-:Y:S01]  /*a7e0*/  IADD3 R2, PT, PT, R197, 0x40, RZ ;  /* 0x00000040c5027810 */ /* 0x000fe20007ffe0ff */
[----:B------:R-:W-:Y:S01]  /*a7f0*/  FMUL.FTZ R225, R140, R225 ;  /* 0x000000e18ce17220 */ /* 0x000fe20000410000 */
[----:B------:R-:W-:Y:S01]  /*a800*/  FADD.FTZ R3, R45, R0 ;  /* 0x000000002d037221 */ /* 0x000fe20000010000 */
[----:B------:R-:W-:Y:S01]  /*a810*/  STS [R32+0x211c], R43 ;  /* 0x00211c2b20007388 */ /* 0x000fe20000000800 */
[----:B------:R-:W-:Y:S01]  /*a820*/  FADD.FTZ R0, R42, R31 ;  /* 0x0000001f2a007221 */ /* 0x000fe20000010000 */
[C---:B------:R-:W-:Y:S01]  /*a830*/  IADD3 R36, PT, PT, R197.reuse, 0x100, RZ ;  /* 0x00000100c5247810 */ /* 0x040fe20007ffe0ff */
[----:B------:R-:W-:Y:S01]  /*a840*/  FMUL.FTZ R229, R142, -R229 ;  /* 0x800000e58ee57220 */ /* 0x000fe20000410000 */
[----:B------:R-:W-:Y:S01]  /*a850*/  STS [R32+0x2110], R71 ;  /* 0x0021104720007388 */ /* 0x000fe20000000800 */
[----:B------:R-:W-:Y:S01]  /*a860*/  IADD3 R38, PT, PT, R197, 0x140, RZ ;  /* 0x00000140c5267810 */ /* 0x000fe20007ffe0ff */
[----:B------:R-:W-:Y:S01]  /*a870*/  FMUL.FTZ R223, R139, -R223 ;  /* 0x800000df8bdf7220 */ /* 0x000fe20000410000 */
[C---:B------:R-:W-:Y:S01]  /*a880*/  IADD3 R40, PT, PT, R197.reuse, 0x180, RZ ;  /* 0x00000180c5287810 */ /* 0x040fe20007ffe0ff */
[----:B------:R-:W-:Y:S01]  /*a890*/  STS [R32+0x2114], R69 ;  /* 0x0021144520007388 */ /* 0x000fe20000000800 */
[C---:B------:R-:W-:Y:S01]  /*a8a0*/  IADD3 R42, PT, PT, R197.reuse, 0x1c0, RZ ;  /* 0x000001c0c52a7810 */ /* 0x040fe20007ffe0ff */
[----:B------:R-:W-:Y:S01]  /*a8b0*/  FMUL.FTZ R221, R138, R221 ;  /* 0x000000dd8add7220 */ /* 0x000fe20000410000 */
[C---:B------:R-:W-:Y:S01]  /*a8c0*/  IADD3 R44, PT, PT, R197.reuse, 0x240, RZ ;  /* 0x00000240c52c7810 */ /* 0x040fe20007ffe0ff */
[----:B------:R-:W-:Y:S01]  /*a8d0*/  STS [R32+0x2108], R35 ;  /* 0x0021082320007388 */ /* 0x000fe20000000800 */
[----:B------:R-:W-:Y:S01]  /*a8e0*/  IADD3 R46, PT, PT, R197, 0x280, RZ ;  /* 0x00000280c52e7810 */ /* 0x000fe20007ffe0ff */
[----:B------:R-:W-:Y:S01]  /*a8f0*/  FMUL.FTZ R219, R137, -R219 ;  /* 0x800000db89db7220 */ /* 0x000fe20000410000 */
[C---:B------:R-:W-:Y:S01]  /*a900*/  IADD3 R48, PT, PT, R197.reuse, 0x2c0, RZ ;  /* 0x000002c0c5307810 */ /* 0x040fe20007ffe0ff */
[----:B------:R0:W-:Y:S01]  /*a910*/  STS [R32+0x210c], R7 ;  /* 0x00210c0720007388 */ /* 0x0001e20000000800 */
        /* <DEDUP_REMOVED lines=8> */
[C---:B------:R-:W-:Y:S01]  /*a9a0*/  LOP3.LUT R76, R197.reuse, 0x400, RZ, 0xfc, !PT ;  /* 0x00000400c54c7812 */ /* 0x040fe200078efcff */
[----:B------:R-:W-:Y:S01]  /*a9b0*/  FMUL.FTZ R213, R134, R213 ;  /* 0x000000d586d57220 */ /* 0x000fe20000410000 */
[C---:B------:R-:W-:Y:S01]  /*a9c0*/  IADD3 R78, PT, PT, R197.reuse, 0x440, RZ ;  /* 0x00000440c54e7810 */ /* 0x040fe20007ffe0ff */
[----:B------:R-:W-:Y:S01]  /*a9d0*/  BAR.SYNC.DEFER_BLOCKING 0x0 ;  /* 0x0000000000007b1d */ /* 0x000fe20000010000 */
[C---:B------:R-:W-:Y:S01]  /*a9e0*/  IADD3 R80, PT, PT, R197.reuse, 0x480, RZ ;  /* 0x00000480c5507810 */ /* 0x040fe20007ffe0ff */
[----:B------:R-:W-:Y:S01]  /*a9f0*/  FMUL.FTZ R209, R132, -R209 ;  /* 0x800000d184d17220 */ /* 0x000fe20000410000 */
[----:B------:R-:W-:Y:S01]  /*aa00*/  IADD3 R82, PT, PT, R197, 0x4c0, RZ ;  /* 0x000004c0c5527810 */ /* 0x000fe20007ffe0ff */
[----:B------:R-:W-:Y:S01]  /*aa10*/  FMUL.FTZ R227, R141, -R227 ;  /* 0x800000e38de37220 */ /* 0x000fe20000410000 */
[----:B------:R-:W-:Y:S01]  /*aa20*/  IADD3 R84, PT, PT, R197, 0x500, RZ ;  /* 0x00000500c5547810 */ /* 0x000fe20007ffe0ff */
[----:B------:R-:W-:Y:S01]  /*aa30*/  FMUL.FTZ R211, R133, -R211 ;  /* 0x800000d385d37220 */ /* 0x000fe20000410000 */
[----:B------:R-:W-:Y:S01]  /*aa40*/  IADD3 R86, PT, PT, R197, 0x540, RZ ;  /* 0x00000540c5567810 */ /* 0x000fe20007ffe0ff */
[----:B------:R-:W-:Y:S01]  /*aa50*/  FMUL.FTZ R207, R131, -R207 ;  /* 0x800000cf83cf7220 */ /* 0x000fe20000410000 */
[C---:B------:R-:W-:Y:S01]  /*aa60*/  IADD3 R88, PT, PT, R197.reuse, 0x580, RZ ;  /* 0x00000580c5587810 */ /* 0x040fe20007ffe0ff */
[----:B------:R-:W-:Y:S01]  /*aa70*/  FMUL.FTZ R205, R130, -R205 ;  /* 0x800000cd82cd7220 */ /* 0x000fe20000410000 */
[----:B------:R-:W-:Y:S01]  /*aa80*/  IADD3 R90, PT, PT, R197, 0x5c0, RZ ;  /* 0x000005c0c55a7810 */ /* 0x000fe20007ffe0ff */
[----:B------:R-:W-:Y:S01]  /*aa90*/  FMUL.FTZ R203, R129, -R203 ;  /* 0x800000cb81cb7220 */ /* 0x000fe20000410000 */
[C---:B------:R-:W-:Y:S01]  /*aaa0*/  IADD3 R92, PT, PT, R197.reuse, 0x600, RZ ;  /* 0x00000600c55c7810 */ /* 0x040fe20007ffe0ff */
[----:B------:R-:W-:Y:S01]  /*aab0*/  FMUL.FTZ R201, R128, -R201 ;  /* 0x800000c980c97220 */ /* 0x000fe20000410000 */
[----:B------:R-:W-:Y:S01]  /*aac0*/  IADD3 R94, PT, PT, R197, 0x640, RZ ;  /* 0x00000640c55e7810 */ /* 0x000fe20007ffe0ff */
[----:B------:R-:W-:Y:S01]  /*aad0*/  FMUL.FTZ R194, R21, UR33 ;  /* 0x0000002115c27c20 */ /* 0x000fe20008410000 */
[----:B------:R-:W-:-:S02]  /*aae0*/  IADD3 R96, PT, PT, R197, 0x680, RZ ;  /* 0x00000680c5607810 */ /* 0x000fc40007ffe0ff */
[C---:B------:R-:W-:Y:S02]  /*aaf0*/  IADD3 R98, PT, PT, R197.reuse, 0x6c0, RZ ;  /* 0x000006c0c5627810 */ /* 0x040fe40007ffe0ff */
[C---:B------:R-:W-:Y:S02]  /*ab00*/  IADD3 R100, PT, PT, R197.reuse, 0x700, RZ ;  /* 0x00000700c5647810 */ /* 0x040fe40007ffe0ff */
[C---:B------:R-:W-:Y:S01]  /*ab10*/  IADD3 R102, PT, PT, R197.reuse, 0x740, RZ ;  /* 0x00000740c5667810 */ /* 0x040fe20007ffe0ff */
[----:B------:R-:W2:Y:S01]  /*ab20*/  LDS R115, [R115+0x2100] ;  /* 0x0021000073737984 */ /* 0x000ea20000000800 */
[----:B------:R-:W-:Y:S02]  /*ab30*/  IADD3 R104, PT, PT, R197, 0x780, RZ ;  /* 0x00000780c5687810 */ /* 0x000fe40007ffe0ff */
[-C--:B------:R-:W-:Y:S01]  /*ab40*/  LEA.HI R2, R2, R197.reuse, RZ, 0x1b ;  /* 0x000000c502027211 */ /* 0x080fe200078fd8ff */
[----:B------:R-:W3:Y:S01]  /*ab50*/  LDS R89, [R122+0x2900] ;  /* 0x002900007a597984 */ /* 0x000ee20000000800 */
        /* <DEDUP_REMOVED lines=15> */
[-C--:B0-----:R-:W-:Y:S02]  /*ac50*/  LEA.HI R7, R80, R197.reuse, RZ, 0x1b ;  /* 0x000000c550077211 */ /* 0x081fe400078fd8ff */
        /* <DEDUP_REMOVED lines=10> */
[-C--:B-1----:R-:W-:Y:S02]  /*ad00*/  LEA.HI R65, R102, R197.reuse, RZ, 0x1b ;  /* 0x000000c566417211 */ /* 0x082fe400078fd8ff */
[-C--:B------:R-:W-:Y:S02]  /*ad10*/  LEA.HI R67, R104, R197.reuse, RZ, 0x1b ;  /* 0x000000c568437211 */ /* 0x080fe400078fd8ff */
[----:B------:R-:W-:Y:S02]  /*ad20*/  LEA.HI R69, R114, R197, RZ, 0x1b ;  /* 0x000000c572457211 */ /* 0x000fe400078fd8ff */
        /* <DEDUP_REMOVED lines=43> */
[----:B------:R-:W-:-:S03]  /*afe0*/  LEA R2, R69, UR28, 0x2 ;  /* 0x0000001c45027c11 */ /* 0x000fc6000f8e10ff */
        /* <DEDUP_REMOVED lines=21> */
[----:B----4-:R-:W-:-:S03]  /*b140*/  MOV R225, UR32 ;  /* 0x0000002000e17c02 */ /* 0x010fc60008000f00 */
[----:B------:R4:W-:Y:S01]  /*b150*/  STS [R32+0x4224], R195 ;  /* 0x004224c320007388 */ /* 0x0009e20000000800 */
[----:B------:R-:W-:Y:S01]  /*b160*/  LEA R64, R225, -R64, 0x1 ;  /* 0x80000040e1407211 */ /* 0x000fe200078e08ff */
[----:B--2---:R-:W-:Y:S02]  /*b170*/  FMUL.FTZ R229, R137, R218 ;  /* 0x000000da89e57220 */ /* 0x004fe40000410000 */
[----:B------:R2:W-:Y:S01]  /*b180*/  STS [R32+0x4220], R221 ;  /* 0x004220dd20007388 */ /* 0x0005e20000000800 */
[----:B------:R-:W-:Y:S01]  /*b190*/  FMUL.FTZ R225, R135, R214 ;  /* 0x000000d687e17220 */ /* 0x000fe20000410000 */
[----:B-----5:R-:W-:Y:S01]  /*b1a0*/  FMUL.FTZ R223, R136, -R216 ;  /* 0x800000d888df7220 */ /* 0x020fe20000410000 */
[C---:B------:R-:W-:Y:S01]  /*b1b0*/  ISETP.GE.AND P2, PT, R64.reuse, 0x1, PT ;  /* 0x000000014000780c */ /* 0x040fe20003f46270 */
[----:B------:R5:W-:Y:S01]  /*b1c0*/  STS [R32+0x422c], R219 ;  /* 0x00422cdb20007388 */ /* 0x000be20000000800 */
[----:B------:R-:W-:Y:S01]  /*b1d0*/  ISETP.GE.AND P3, PT, R64, 0x41, PT ;  /* 0x000000414000780c */ /* 0x000fe20003f66270 */
[----:B----4-:R-:W-:-:S02]  /*b1e0*/  FMUL.FTZ R195, R134, -R212 ;  /* 0x800000d486c37220 */ /* 0x010fc40000410000 */
[----:B------:R4:W-:Y:S01]  /*b1f0*/  STS [R32+0x4230], R217 ;  /* 0x004230d920007388 */ /* 0x0009e20000000800 */
[----:B--2---:R-:W-:-:S03]  /*b200*/  FMUL.FTZ R221, R132, R208 ;  /* 0x000000d084dd7220 */ /* 0x004fc60000410000 */
[----:B------:R2:W-:Y:S01]  /*b210*/  STS [R32+0x423c], R215 ;  /* 0x00423cd720007388 */ /* 0x0005e20000000800 */
[----:B-----5:R-:W-:-:S03]  /*b220*/  FMUL.FTZ R219, R133, R210 ;  /* 0x000000d285db7220 */ /* 0x020fc60000410000 */
[----:B------:R5:W-:Y:S01]  /*b230*/  STS [R32+0x4240], R213 ;  /* 0x004240d520007388 */ /* 0x000be20000000800 */
[----:B----4-:R-:W-:Y:S01]  /*b240*/  FMUL.FTZ R217, R129, R202 ;  /* 0x000000ca81d97220 */ /* 0x010fe20000410000 */
[----:B------:R-:W-:Y:S02]  /*b250*/  LEA R202, R123, UR49, 0x2 ;  /* 0x000000317bca7c11 */ /* 0x000fe4000f8e10ff */
[----:B------:R4:W-:Y:S01]  /*b260*/  STS [R32+0x4244], R195 ;  /* 0x004244c320007388 */ /* 0x0009e20000000800 */
[----:B------:R-:W-:Y:S01]  /*b270*/  FMUL.FTZ R123, R8, UR33 ;  /* 0x00000021087b7c20 */ /* 0x000fe20008410000 */
[----:B--2---:R-:W-:Y:S02]  /*b280*/  FMUL.FTZ R215, R130, R204 ;  /* 0x000000cc82d77220 */ /* 0x004fe40000410000 */
[----:B------:R2:W-:Y:S01]  /*b290*/  STS [R32+0x4254], R209 ;  /* 0x004254d120007388 */ /* 0x0005e20000000800 */
[----:B------:R-:W-:Y:S01]  /*b2a0*/  FFMA.FTZ R196, R24, UR46, R123 ;  /* 0x0000002e18c47c23 */ /* 0x000fe2000801007b */
[----:B-----5:R-:W-:Y:S01]  /*b2b0*/  FMUL.FTZ R213, R131, R206 ;  /* 0x000000ce83d57220 */ /* 0x020fe20000410000 */
[----:B------:R-:W-:Y:S01]  /*b2c0*/  FMUL.FTZ R123, R10, UR33 ;  /* 0x000000210a7b7c20 */ /* 0x000fe20008410000 */
[----:B------:R-:W-:Y:S01]  /*b2d0*/  STS [R32+0x4208], R243 ;  /* 0x004208f320007388 */ /* 0x000fe20000000800 */
[----:B----4-:R-:W-:Y:S01]  /*b2e0*/  FMUL.FTZ R195, R128, R200 ;  /* 0x000000c880c37220 */ /* 0x010fe20000410000 */
[----:B------:R-:W-:-:S02]  /*b2f0*/  FMUL.FTZ R200, R13, UR33 ;  /* 0x000000210dc87c20 */ /* 0x000fc40008410000 */
[----:B------:R-:W-:Y:S01]  /*b300*/  STS [R32+0x420c], R227 ;  /* 0x00420ce320007388 */ /* 0x000fe20000000800 */
[----:B--2---:R-:W-:Y:S01]  /*b310*/  FMUL.FTZ R209, R127, R198 ;  /* 0x000000c67fd17220 */ /* 0x004fe20000410000 */
[----:B------:R-:W-:Y:S02]  /*b320*/  FMUL.FTZ R198, R9, UR33 ;  /* 0x0000002109c67c20 */ /* 0x000fe40008410000 */
[----:B------:R-:W-:Y:S02]  /*b330*/  STS [R32+0x4214], R245 ;  /* 0x004214f520007388 */ /* 0x000fe40000000800 */
[----:B------:R-:W-:Y:S02]  /*b340*/  FFMA.FTZ R198, R21, UR46, -R198 ;  /* 0x0000002e15c67c23 */ /* 0x000fe400080108c6 */
        /* <DEDUP_REMOVED lines=13> */
[----:B--2---:R-:W-:Y:S01]  /*b420*/  FFMA.FTZ R205, R9, UR46, R194 ;  /* 0x0000002e09cd7c23 */ /* 0x004fe200080100c2 */
[----:B------:R-:W-:-:S02]  /*b430*/  FMUL.FTZ R194, R11, UR33 ;  /* 0x000000210bc27c20 */ /* 0x000fc40008410000 */
[----:B------:R2:W-:Y:S04]  /*b440*/  STS [R32+0x4270], R195 ;  /* 0x004270c320007388 */ /* 0x0005e80000000800 */
[----:B------:R5:W-:Y:S01]  /*b450*/  STS [R32+0x4274], R201 ;  /* 0x004274c920007388 */ /* 0x000be20000000800 */
[----:B----4-:R-:W-:-:S03]  /*b460*/  FMUL.FTZ R203, R24, UR33 ;  /* 0x0000002118cb7c20 */ /* 0x010fc60008410000 */
[----:B------:R-:W-:Y:S01]  /*b470*/  STS [R32+0x4278], R209 ;  /* 0x004278d120007388 */ /* 0x000fe20000000800 */
[----:B--2---:R-:W-:Y:S01]  /*b480*/  FMUL.FTZ R195, R28, UR33 ;  /* 0x000000211cc37c20 */ /* 0x004fe20008410000 */
[----:B------:R-:W-:Y:S02]  /*b490*/  FFMA.FTZ R203, R8, UR46, -R203 ;  /* 0x0000002e08cb7c23 */ /* 0x000fe400080108cb */
[----:B------:R2:W-:Y:S01]  /*b4a0*/  STS [R32+0x427c], R199 ;  /* 0x00427cc720007388 */ /* 0x0005e20000000800 */
[----:B-----5:R-:W-:Y:S01]  /*b4b0*/  FFMA.FTZ R201, R25, UR46, -R194 ;  /* 0x0000002e19c97c23 */ /* 0x020fe200080108c2 */
[----:B------:R-:W-:Y:S01]  /*b4c0*/  FFMA.FTZ R194, R28, UR46, R123 ;  /* 0x0000002e1cc27c23 */ /* 0x000fe2000801007b */
[----:B------:R-:W-:Y:S01]  /*b4d0*/  FFMA.FTZ R195, R10, UR46, -R195 ;  /* 0x0000002e0ac37c23 */ /* 0x000fe200080108c3 */
[----:B------:R-:W-:Y:S01]  /*b4e0*/  FFMA.FTZ R123, R29, UR46, -R200 ;  /* 0x0000002e1d7b7c23 */ /* 0x000fe200080108c8 */
[----:B--2---:R-:W-:-:S04]  /*b4f0*/  FMUL.FTZ R32, R25, UR33 ;  /* 0x0000002119207c20 */ /* 0x004fc80008410000 */
[----:B------:R-:W-:Y:S01]  /*b500*/  FFMA.FTZ R199, R11, UR46, R32 ;  /* 0x0000002e0bc77c23 */ /* 0x000fe20008010020 */
[----:B------:R-:W-:-:S04]  /*b510*/  FMUL.FTZ R32, R29, UR33 ;  /* 0x000000211d207c20 */ /* 0x000fc80008410000 */
[----:B------:R-:W-:Y:S01]  /*b520*/  FFMA.FTZ R32, R13, UR46, R32 ;  /* 0x0000002e0d207c23 */ /* 0x000fe20008010020 */
[----:B------:R-:W-:Y:S06]  /*b530*/  BAR.SYNC.DEFER_BLOCKING 0x0 ;  /* 0x0000000000007b1d */ /* 0x000fec0000010000 */
[----:B01-3--:R-:W-:Y:S05]  /*b540*/  @!P2 BRA `(.L_x_8510) ;  /* 0x00000000000ca947 */ /* 0x00bfea0003800000 */
[----:B------:R-:W0:Y:S04]  /*b550*/  LDS R207, [R202+0x2100] ;  /* 0x00210000cacf7984 */ /* 0x000e280000000800 */
[----:B------:R1:W-:Y:S04]  /*b560*/  REDG.E.ADD.F32.FTZ.RN.STRONG.GPU desc[UR26][R60.64], R115 ;  /* 0x000000733c0079a6 */ /* 0x0003e8000c12f31a */
[----:B0-----:R1:W-:Y:S02]  /*b570*/  REDG.E.ADD.F32.FTZ.RN.STRONG.GPU desc[UR26][R62.64], R207 ;  /* 0x000000cf3e0079a6 */ /* 0x0013e4000c12f31a */
.L_x_8510:
[----:B------:R-:W-:Y:S05]  /*b580*/  BSYNC.RECONVERGENT B0 ;  /* 0x0000000000007941 */ /* 0x000fea0003800200 */
.L_x_8509:
[----:B-1----:R0:W1:Y:S01]  /*b590*/  LDS R115, [R114+0x4300] ;  /* 0x0043000072737984 */ /* 0x0020620000000800 */
[----:B------:R-:W-:Y:S04]  /*b5a0*/  BSSY.RECONVERGENT B0, `(.L_x_8511) ;  /* 0x0000004000007945 */ /* 0x000fe80003800200 */
[----:B------:R-:W-:Y:S05]  /*b5b0*/  @!P3 BRA `(.L_x_8512) ;  /* 0x000000000008b947 */ /* 0x000fea0003800000 */
[----:B------:R2:W-:Y:S04]  /*b5c0*/  REDG.E.ADD.F32.FTZ.RN.STRONG.GPU desc[UR26][R60.64+0x100], R103 ;  /* 0x000100673c0079a6 */ /* 0x0005e8000c12f31a */
[----:B-1----:R2:W-:Y:S02]  /*b5d0*/  REDG.E.ADD.F32.FTZ.RN.STRONG.GPU desc[UR26][R62.64+0x100], R115 ;  /* 0x000100733e0079a6 */ /* 0x0025e4000c12f31a */
.L_x_8512:
[----:B------:R-:W-:Y:S05]  /*b5e0*/  BSYNC.RECONVERGENT B0 ;  /* 0x0000000000007941 */ /* 0x000fea0003800200 */
.L_x_8511:
        /* <DEDUP_REMOVED lines=10> */
.L_x_8514:
[----:B------:R-:W-:Y:S05]  /*b690*/  BSYNC.RECONVERGENT B0 ;  /* 0x0000000000007941 */ /* 0x000fea0003800200 */
.L_x_8513:
[----:B--2---:R2:W4:Y:S01]  /*b6a0*/  LDS R101, [R102+0x4500] ;  /* 0x0045000066657984 */ /* 0x0045220000000800 */
[----:B------:R-:W-:Y:S04]  /*b6b0*/  BSSY.RECONVERGENT B0, `(.L_x_8515) ;  /* 0x0000004000007945 */ /* 0x000fe80003800200 */
[----:B------:R-:W-:Y:S05]  /*b6c0*/  @!P2 BRA `(.L_x_8516) ;  /* 0x000000000008a947 */ /* 0x000fea0003800000 */
[----:B------:R0:W-:Y:S04]  /*b6d0*/  REDG.E.ADD.F32.FTZ.RN.STRONG.GPU desc[UR26][R60.64+0x300], R99 ;  /* 0x000300633c0079a6 */ /* 0x0001e8000c12f31a */
[----:B----4-:R0:W-:Y:S02]  /*b6e0*/  REDG.E.ADD.F32.FTZ.RN.STRONG.GPU desc[UR26][R62.64+0x300], R101 ;  /* 0x000300653e0079a6 */ /* 0x0101e4000c12f31a */
.L_x_8516:
[----:B------:R-:W-:Y:S05]  /*b6f0*/  BSYNC.RECONVERGENT B0 ;  /* 0x0000000000007941 */ /* 0x000fea0003800200 */
.L_x_8515:
[----:B0-----:R0:W0:Y:S01]  /*b700*/  LDS R99, [R100+0x4600] ;  /* 0x0046000064637984 */ /* 0x0010220000000800 */
[----:B------:R-:W-:Y:S04]  /*b710*/  BSSY.RECONVERGENT B0, `(.L_x_8517) ;  /* 0x0000004000007945 */ /* 0x000fe80003800200 */
[----:B------:R-:W-:Y:S05]  /*b720*/  @!P3 BRA `(.L_x_8518) ;  /* 0x000000000008b947 */ /* 0x000fea0003800000 */
[----:B------:R1:W-:Y:S04]  /*b730*/  REDG.E.ADD.F32.FTZ.RN.STRONG.GPU desc[UR26][R60.64+0x400], R97 ;  /* 0x000400613c0079a6 */ /* 0x0003e8000c12f31a */
[----:B0-----:R0:W-:Y:S02]  /*b740*/  REDG.E.ADD.F32.FTZ.RN.STRONG.GPU desc[UR26][R62.64+0x400], R99 ;  /* 0x000400633e0079a6 */ /* 0x0011e4000c12f31a */
.L_x_8518:
[----:B------:R-:W-:Y:S05]  /*b750*/  BSYNC.RECONVERGENT B0 ;  /* 0x0000000000007941 */ /* 0x000fea0003800200 */
.L_x_8517:
[----:B-1----:R1:W0:Y:S01]  /*b760*/  LDS R97, [R98+0x4700] ;  /* 0x0047000062617984 */ /* 0x0022220000000800 */
[----:B------:R-:W-:Y:S04]  /*b770*/  BSSY.RECONVERGENT B0, `(.L_x_8519) ;  /* 0x0000004000007945 */ /* 0x000fe80003800200 */
[----:B------:R-:W-:Y:S05]  /*b780*/  @!P4 BRA `(.L_x_8520) ;  /* 0x000000000008c947 */ /* 0x000fea0003800000 */
[----:B------:R1:W-:Y:S04]  /*b790*/  REDG.E.ADD.F32.FTZ.RN.STRONG.GPU desc[UR26][R60.64+0x500], R95 ;  /* 0x0005005f3c0079a6 */ /* 0x0003e8000c12f31a */
[----:B0-----:R1:W-:Y:S02]  /*b7a0*/  REDG.E.ADD.F32.FTZ.RN.STRONG.GPU desc[UR26][R62.64+0x500], R97 ;  /* 0x000500613e0079a6 */ /* 0x0013e4000c12f31a */
.L_x_8520:
[----:B------:R-:W-:Y:S05]  /*b7b0*/  BSYNC.RECONVERGENT B0 ;  /* 0x0000000000007941 */ /* 0x000fea0003800200 */
.L_x_8519:
[----:B-1----:R1:W0:Y:S01]  /*b7c0*/  LDS R95, [R96+0x4800] ;  /* 0x00480000605f7984 */ /* 0x0022220000000800 */
[----:B------:R-:W-:Y:S04]  /*b7d0*/  BSSY.RECONVERGENT B0, `(.L_x_8521) ;  /* 0x0000004000007945 */ /* 0x000fe80003800200 */
[----:B------:R-:W-:Y:S05]  /*b7e0*/  @!P5 BRA `(.L_x_8522) ;  /* 0x000000000008d947 */ /* 0x000fea0003800000 */
[----:B------:R1:W-:Y:S04]  /*b7f0*/  REDG.E.ADD.F32.FTZ.RN.STRONG.GPU desc[UR26][R60.64+0x600], R93 ;  /* 0x0006005d3c0079a6 */ /* 0x0003e8000c12f31a */
[----:B0-----:R1:W-:Y:S02]  /*b800*/  REDG.E.ADD.F32.FTZ.RN.STRONG.GPU desc[UR26][R62.64+0x600], R95 ;  /* 0x0006005f3e0079a6 */ /* 0x0013e4000c12f31a */
.L_x_8522:
[----:B------:R-:W-:Y:S05]  /*b810*/  BSYNC.RECONVERGENT B0 ;  /* 0x0000000000007941 */ /* 0x000fea0003800200 */
.L_x_8521:
        /* <DEDUP_REMOVED lines=10> */
.L_x_8524:
[----:B------:R-:W-:Y:S05]  /*b8c0*/  BSYNC.RECONVERGENT B0 ;  /* 0x0000000000007941 */ /* 0x000fea0003800200 */
.L_x_8523:
[----:B-1----:R1:W0:Y:S01]  /*b8d0*/  LDS R91, [R122+0x4a00] ;  /* 0x004a00007a5b7984 */ /* 0x0022220000000800 */
[----:B------:R-:W-:Y:S04]  /*b8e0*/  BSSY.RECONVERGENT B0, `(.L_x_8525) ;  /* 0x0000004000007945 */ /* 0x000fe80003800200 */
[----:B------:R-:W-:Y:S05]  /*b8f0*/  @!P2 BRA `(.L_x_8526) ;  /* 0x000000000008a947 */ /* 0x000fea0003800000 */
[----:B------:R1:W-:Y:S04]  /*b900*/  REDG.E.ADD.F32.FTZ.RN.STRONG.GPU desc[UR26][R60.64+0x800], R89 ;  /* 0x000800593c0079a6 */ /* 0x0003e8000c12f31a */
[----:B0-----:R1:W-:Y:S02]  /*b910*/  REDG.E.ADD.F32.FTZ.RN.STRONG.GPU desc[UR26][R62.64+0x800], R91 ;  /* 0x0008005b3e0079a6 */ /* 0x0013e4000c12f31a */
.L_x_8526:
[----:B------:R-:W-:Y:S05]  /*b920*/  BSYNC.RECONVERGENT B0 ;  /* 0x0000000000007941 */ /* 0x000fea0003800200 */
.L_x_8525:
[----:B-1----:R1:W0:Y:S01]  /*b930*/  LDS R89, [R92+0x4b00] ;  /* 0x004b00005c597984 */ /* 0x0022220000000800 */
[----:B------:R-:W-:Y:S04]  /*b940*/  BSSY.RECONVERGENT B0, `(.L_x_8527) ;  /* 0x0000004000007945 */ /* 0x000fe80003800200 */
[----:B------:R-:W-:Y:S05]  /*b950*/  @!P3 BRA `(.L_x_8528) ;  /* 0x000000000008b947 */ /* 0x000fea0003800000 */
[----:B------:R1:W-:Y:S04]  /*b960*/  REDG.E.ADD.F32.FTZ.RN.STRONG.GPU desc[UR26][R60.64+0x900], R87 ;  /* 0x000900573c0079a6 */ /* 0x0003e8000c12f31a */
[----:B0-----:R1:W-:Y:S02]  /*b970*/  REDG.E.ADD.F32.FTZ.RN.STRONG.GPU desc[UR26][R62.64+0x900], R89 ;  /* 0x000900593e0079a6 */ /* 0x0013e4000c12f31a */
.L_x_8528:
[----:B------:R-:W-:Y:S05]  /*b980*/  BSYNC.RECONVERGENT B0 ;  /* 0x0000000000007941 */ /* 0x000fea0003800200 */
.L_x_8527:
[----:B-1----:R1:W0:Y:S01]  /*b990*/  LDS R87, [R90+0x4c00] ;  /* 0x004c00005a577984 */ /* 0x0022220000000800 */
[----:B------:R-:W-:Y:S04]  /*b9a0*/  BSSY.RECONVERGENT B0, `(.L_x_8529) ;  /* 0x0000004000007945 */ /* 0x000fe80003800200 */
[----:B------:R-:W-:Y:S05]  /*b9b0*/  @!P4 BRA `(.L_x_8530) ;  /* 0x000000000008c947 */ /* 0x000fea0003800000 */
[----:B------:R1:W-:Y:S04]  /*b9c0*/  REDG.E.ADD.F32.FTZ.RN.STRONG.GPU desc[UR26][R60.64+0xa00], R85 ;  /* 0x000a00553c0079a6 */ /* 0x0003e8000c12f31a */
[----:B0-----:R1:W-:Y:S02]  /*b9d0*/  REDG.E.ADD.F32.FTZ.RN.STRONG.GPU desc[UR26][R62.64+0xa00], R87 ;  /* 0x000a00573e0079a6 */ /* 0x0013e4000c12f31a */
.L_x_8530:
[----:B------:R-:W-:Y:S05]  /*b9e0*/  BSYNC.RECONVERGENT B0 ;  /* 0x0000000000007941 */ /* 0x000fea0003800200 */
.L_x_8529:
[----:B-1----:R1:W0:Y:S01]  /*b9f0*/  LDS R85, [R88+0x4d00] ;  /* 0x004d000058557984 */ /* 0x0022220000000800 */
[----:B------:R-:W-:Y:S04]  /*ba00*/  BSSY.RECONVERGENT B0, `(.L_x_8531) ;  /* 0x0000004000007945 */ /* 0x000fe80003800200 */
[----:B------:R-:W-:Y:S05]  /*ba10*/  @!P5 BRA `(.L_x_8532) ;  /* 0x000000000008d947 */ /* 0x000fea0003800000 */
[----:B------:R1:W-:Y:S04]  /*ba20*/  REDG.E.ADD.F32.FTZ.RN.STRONG.GPU desc[UR26][R60.64+0xb00], R83 ;  /* 0x000b00533c0079a6 */ /* 0x0003e8000c12f31a */
[----:B0-----:R1:W-:Y:S02]  /*ba30*/  REDG.E.ADD.F32.FTZ.RN.STRONG.GPU desc[UR26][R62.64+0xb00], R85 ;  /* 0x000b00553e0079a6 */ /* 0x0013e4000c12f31a */
.L_x_8532:
[----:B------:R-:W-:Y:S05]  /*ba40*/  BSYNC.RECONVERGENT B0 ;  /* 0x0000000000007941 */ /* 0x000fea0003800200 */
.L_x_8531:
        /* <DEDUP_REMOVED lines=10> */
.L_x_8534:
[----:B------:R-:W-:Y:S05]  /*baf0*/  BSYNC.RECONVERGENT B0 ;  /* 0x0000000000007941 */ /* 0x000fea0003800200 */
.L_x_8533:
[----:B-1----:R1:W0:Y:S01]  /*bb00*/  LDS R81, [R84+0x4f00] ;  /* 0x004f000054517984 */ /* 0x0022220000000800 */
[----:B------:R-:W-:Y:S04]  /*bb10*/  BSSY.RECONVERGENT B0, `(.L_x_8535) ;  /* 0x0000004000007945 */ /* 0x000fe80003800200 */
[----:B------:R-:W-:Y:S05]  /*bb20*/  @!P2 BRA `(.L_x_8536) ;  /* 0x000000000008a947 */ /* 0x000fea0003800000 */
[----:B------:R1:W-:Y:S04]  /*bb30*/  REDG.E.ADD.F32.FTZ.RN.STRONG.GPU desc[UR26][R60.64+0xd00], R79 ;  /* 0x000d004f3c0079a6 */ /* 0x0003e8000c12f31a */
[----:B0-----:R1:W-:Y:S02]  /*bb40*/  REDG.E.ADD.F32.FTZ.RN.STRONG.GPU desc[UR26][R62.64+0xd00], R81 ;  /* 0x000d00513e0079a6 */ /* 0x0013e4000c12f31a */
.L_x_8536:
[----:B------:R-:W-:Y:S05]  /*bb50*/  BSYNC.RECONVERGENT B0 ;  /* 0x0000000000007941 */ /* 0x000fea0003800200 */
.L_x_8535:
[----:B-1----:R1:W0:Y:S01]  /*bb60*/  LDS R79, [R82+0x5000] ;  /* 0x00500000524f7984 */ /* 0x0022220000000800 */
[----:B------:R-:W-:Y:S04]  /*bb70*/  BSSY.RECONVERGENT B0, `(.L_x_8537) ;  /* 0x0000004000007945 */ /* 0x000fe80003800200 */
[----:B------:R-:W-:Y:S05]  /*bb80*/  @!P3 BRA `(.L_x_8538) ;  /* 0x000000000008b947 */ /* 0x000fea0003800000 */
[----:B------:R1:W-:Y:S04]  /*bb90*/  REDG.E.ADD.F32.FTZ.RN.STRONG.GPU desc[UR26][R60.64+0xe00], R77 ;  /* 0x000e004d3c0079a6 */ /* 0x0003e8000c12f31a */
[----:B0-----:R1:W-:Y:S02]  /*bba0*/  REDG.E.ADD.F32.FTZ.RN.STRONG.GPU desc[UR26][R62.64+0xe00], R79 ;  /* 0x000e004f3e0079a6 */ /* 0x0013e4000c12f31a */
.L_x_8538:
[----:B------:R-:W-:Y:S05]  /*bbb0*/  BSYNC.RECONVERGENT B0 ;  /* 0x0000000000007941 */ /* 0x000fea0003800200 */
.L_x_8537:
[----:B-1----:R1:W0:Y:S01]  /*bbc0*/  LDS R77, [R80+0x5100] ;  /* 0x00510000504d7984 */ /* 0x0022220000000800 */
[----:B------:R-:W-:Y:S04]  /*bbd0*/  BSSY.RECONVERGENT B0, `(.L_x_8539) ;  /* 0x0000004000007945 */ /* 0x000fe80003800200 */
[----:B------:R-:W-:Y:S05]  /*bbe0*/  @!P4 BRA `(.L_x_8540) ;  /* 0x000000000008c947 */ /* 0x000fea0003800000 */
[----:B------:R1:W-:Y:S04]  /*bbf0*/  REDG.E.ADD.F32.FTZ.RN.STRONG.GPU desc[UR26][R60.64+0xf00], R75 ;  /* 0x000f004b3c0079a6 */ /* 0x0003e8000c12f31a */
[----:B0-----:R1:W-:Y:S02]  /*bc00*/  REDG.E.ADD.F32.FTZ.RN.STRONG.GPU desc[UR26][R62.64+0xf00], R77 ;  /* 0x000f004d3e0079a6 */ /* 0x0013e4000c12f31a */
.L_x_8540:
[----:B------:R-:W-:Y:S05]  /*bc10*/  BSYNC.RECONVERGENT B0 ;  /* 0x0000000000007941 */ /* 0x000fea0003800200 */
.L_x_8539:
[----:B-1----:R1:W0:Y:S01]  /*bc20*/  LDS R75, [R78+0x5200] ;  /* 0x005200004e4b7984 */ /* 0x0022220000000800 */
[----:B------:R-:W-:Y:S04]  /*bc30*/  BSSY.RECONVERGENT B0, `(.L_x_8541) ;  /* 0x0000004000007945 */ /* 0x000fe80003800200 */
[----:B------:R-:W-:Y:S05]  /*bc40*/  @!P5 BRA `(.L_x_8542) ;  /* 0x000000000008d947 */ /* 0x000fea0003800000 */
[----:B------:R1:W-:Y:S04]  /*bc50*/  REDG.E.ADD.F32.FTZ.RN.STRONG.GPU desc[UR26][R60.64+0x1000], R71 ;  /* 0x001000473c0079a6 */ /* 0x0003e8000c12f31a */
[----:B0-----:R1:W-:Y:S02]  /*bc60*/  REDG.E.ADD.F32.FTZ.RN.STRONG.GPU desc[UR26][R62.64+0x1000], R75 ;  /* 0x0010004b3e0079a6 */ /* 0x0013e4000c12f31a */
.L_x_8542:
[----:B------:R-:W-:Y:S05]  /*bc70*/  BSYNC.RECONVERGENT B0 ;  /* 0x0000000000007941 */ /* 0x000fea0003800200 */
.L_x_8541:
        /* <DEDUP_REMOVED lines=10> */
.L_x_8544:
[----:B------:R-:W-:Y:S05]  /*bd20*/  BSYNC.RECONVERGENT B0 ;  /* 0x0000000000007941 */ /* 0x000fea0003800200 */
.L_x_8543:
[----:B-1----:R1:W0:Y:S01]  /*bd30*/  LDS R69, [R70+0x5400] ;  /* 0x0054000046457984 */ /* 0x0022220000000800 */
[----:B------:R-:W-:Y:S04]  /*bd40*/  BSSY.RECONVERGENT B0, `(.L_x_8545) ;  /* 0x0000004000007945 */ /* 0x000fe80003800200 */
[----:B------:R-:W-:Y:S05]  /*bd50*/  @!P2 BRA `(.L_x_8546) ;  /* 0x000000000008a947 */ /* 0x000fea0003800000 */
[----:B------:R1:W-:Y:S04]  /*bd60*/  REDG.E.ADD.F32.FTZ.RN.STRONG.GPU desc[UR26][R60.64+0x1200], R67 ;  /* 0x001200433c0079a6 */ /* 0x0003e8000c12f31a */
[----:B0-----:R1:W-:Y:S02]  /*bd70*/  REDG.E.ADD.F32.FTZ.RN.STRONG.GPU desc[UR26][R62.64+0x1200], R69 ;  /* 0x001200453e0079a6 */ /* 0x0013e4000c12f31a */
.L_x_8546:
[----:B------:R-:W-:Y:S05]  /*bd80*/  BSYNC.RECONVERGENT B0 ;  /* 0x0000000000007941 */ /* 0x000fea0003800200 */
.L_x_8545:
[----:B-1----:R1:W0:Y:S01]  /*bd90*/  LDS R67, [R68+0x5500] ;  /* 0x0055000044437984 */ /* 0x0022220000000800 */
[----:B------:R-:W-:Y:S04]  /*bda0*/  BSSY.RECONVERGENT B0, `(.L_x_8547) ;  /* 0x0000004000007945 */ /* 0x000fe80003800200 */
[----:B------:R-:W-:Y:S05]  /*bdb0*/  @!P3 BRA `(.L_x_8548) ;  /* 0x000000000008b947 */ /* 0x000fea0003800000 */
[----:B------:R1:W-:Y:S04]  /*bdc0*/  REDG.E.ADD.F32.FTZ.RN.STRONG.GPU desc[UR26][R60.64+0x1300], R65 ;  /* 0x001300413c0079a6 */ /* 0x0003e8000c12f31a */
[----:B0-----:R1:W-:Y:S02]  /*bdd0*/  REDG.E.ADD.F32.FTZ.RN.STRONG.GPU desc[UR26][R62.64+0x1300], R67 ;  /* 0x001300433e0079a6 */ /* 0x0013e4000c12f31a */
.L_x_8548:
[----:B------:R-:W-:Y:S05]  /*bde0*/  BSYNC.RECONVERGENT B0 ;  /* 0x0000000000007941 */ /* 0x000fea0003800200 */
.L_x_8547:
[----:B-1----:R1:W0:Y:S01]  /*bdf0*/  LDS R65, [R66+0x5600] ;  /* 0x0056000042417984 */ /* 0x0022220000000800 */
[----:B------:R-:W-:Y:S04]  /*be00*/  BSSY.RECONVERGENT B0, `(.L_x_8549) ;  /* 0x0000004000007945 */ /* 0x000fe80003800200 */
[----:B------:R-:W-:Y:S05]  /*be10*/  @!P4 BRA `(.L_x_8550) ;  /* 0x000000000008c947 */ /* 0x000fea0003800000 */
[----:B------:R1:W-:Y:S04]  /*be20*/  REDG.E.ADD.F32.FTZ.RN.STRONG.GPU desc[UR26][R60.64+0x1400], R51 ;  /* 0x001400333c0079a6 */ /* 0x0003e8000c12f31a */
[----:B0-----:R1:W-:Y:S02]  /*be30*/  REDG.E.ADD.F32.FTZ.RN.STRONG.GPU desc[UR26][R62.64+0x1400], R65 ;  /* 0x001400413e0079a6 */ /* 0x0013e4000c12f31a */
.L_x_8550:
[----:B------:R-:W-:Y:S05]  /*be40*/  BSYNC.RECONVERGENT B0 ;  /* 0x0000000000007941 */ /* 0x000fea0003800200 */
.L_x_8549:
[----:B-1----:R1:W0:Y:S01]  /*be50*/  LDS R51, [R50+0x5700] ;  /* 0x0057000032337984 */ /* 0x0022220000000800 */
[----:B------:R-:W-:Y:S04]  /*be60*/  BSSY.RECONVERGENT B0, `(.L_x_8551) ;  /* 0x0000004000007945 */ /* 0x000fe80003800200 */
[----:B------:R-:W-:Y:S05]  /*be70*/  @!P5 BRA `(.L_x_8552) ;  /* 0x000000000008d947 */ /* 0x000fea0003800000 */
[----:B------:R1:W-:Y:S04]  /*be80*/  REDG.E.ADD.F32.FTZ.RN.STRONG.GPU desc[UR26][R60.64+0x1500], R49 ;  /* 0x001500313c0079a6 */ /* 0x0003e8000c12f31a */
[----:B0-----:R1:W-:Y:S02]  /*be90*/  REDG.E.ADD.F32.FTZ.RN.STRONG.GPU desc[UR26][R62.64+0x1500], R51 ;  /* 0x001500333e0079a6 */ /* 0x0013e4000c12f31a */
.L_x_8552:
[----:B------:R-:W-:Y:S05]  /*bea0*/  BSYNC.RECONVERGENT B0 ;  /* 0x0000000000007941 */ /* 0x000fea0003800200 */
.L_x_8551:
        /* <DEDUP_REMOVED lines=10> */
.L_x_8554:
[----:B------:R-:W-:Y:S05]  /*bf50*/  BSYNC.RECONVERGENT B0 ;  /* 0x0000000000007941 */ /* 0x000fea0003800200 */
.L_x_8553:
[----:B-1----:R1:W0:Y:S01]  /*bf60*/  LDS R47, [R46+0x5900] ;  /* 0x005900002e2f7984 */ /* 0x0022220000000800 */
[----:B------:R-:W-:Y:S04]  /*bf70*/  BSSY.RECONVERGENT B0, `(.L_x_8555) ;  /* 0x0000004000007945 */ /* 0x000fe80003800200 */
[----:B------:R-:W-:Y:S05]  /*bf80*/  @!P2 BRA `(.L_x_8556) ;  /* 0x000000000008a947 */ /* 0x000fea0003800000 */
[----:B------:R1:W-:Y:S04]  /*bf90*/  REDG.E.ADD.F32.FTZ.RN.STRONG.GPU desc[UR26][R60.64+0x1700], R45 ;  /* 0x0017002d3c0079a6 */ /* 0x0003e8000c12f31a */
[----:B0-----:R1:W-:Y:S02]  /*bfa0*/  REDG.E.ADD.F32.FTZ.RN.STRONG.GPU desc[UR26][R62.64+0x1700], R47 ;  /* 0x0017002f3e0079a6 */ /* 0x0013e4000c12f31a */
.L_x_8556:
[----:B------:R-:W-:Y:S05]  /*bfb0*/  BSYNC.RECONVERGENT B0 ;  /* 0x0000000000007941 */ /* 0x000fea0003800200 */
.L_x_8555:
[----:B-1----:R1:W0:Y:S01]  /*bfc0*/  LDS R45, [R44+0x5a00] ;  /* 0x005a00002c2d7984 */ /* 0x0022220000000800 */
[----:B------:R-:W-:Y:S04]  /*bfd0*/  BSSY.RECONVERGENT B0, `(.L_x_8557) ;  /* 0x0000004000007945 */ /* 0x000fe80003800200 */
[----:B------:R-:W-:Y:S05]  /*bfe0*/  @!P3 BRA `(.L_x_8558) ;  /* 0x000000000008b947 */ /* 0x000fea0003800000 */
[----:B------:R1:W-:Y:S04]  /*bff0*/  REDG.E.ADD.F32.FTZ.RN.STRONG.GPU desc[UR26][R60.64+0x1800], R43 ;  /* 0x0018002b3c0079a6 */ /* 0x0003e8000c12f31a */
[----:B0-----:R1:W-:Y:S02]  /*c000*/  REDG.E.ADD.F32.FTZ.RN.STRONG.GPU desc[UR26][R62.64+0x1800], R45 ;  /* 0x0018002d3e0079a6 */ /* 0x0013e4000c12f31a */
.L_x_8558:
[----:B------:R-:W-:Y:S05]  /*c010*/  BSYNC.RECONVERGENT B0 ;  /* 0x0000000000007941 */ /* 0x000fea0003800200 */
.L_x_8557:
[----:B-1----:R1:W0:Y:S01]  /*c020*/  LDS R43, [R42+0x5b00] ;  /* 0x005b00002a2b7984 */ /* 0x0022220000000800 */
[----:B------:R-:W-:Y:S04]  /*c030*/  BSSY.RECONVERGENT B0, `(.L_x_8559) ;  /* 0x0000004000007945 */ /* 0x000fe80003800200 */
[----:B------:R-:W-:Y:S05]  /*c040*/  @!P4 BRA `(.L_x_8560) ;  /* 0x000000000008c947 */ /* 0x000fea0003800000 */
[----:B------:R1:W-:Y:S04]  /*c050*/  REDG.E.ADD.F32.FTZ.RN.STRONG.GPU desc[UR26][R60.64+0x1900], R41 ;  /* 0x001900293c0079a6 */ /* 0x0003e8000c12f31a */
[----:B0-----:R1:W-:Y:S02]  /*c060*/  REDG.E.ADD.F32.FTZ.RN.STRONG.GPU desc[UR26][R62.64+0x1900], R43 ;  /* 0x0019002b3e0079a6 */ /* 0x0013e4000c12f31a */
.L_x_8560:
[----:B------:R-:W-:Y:S05]  /*c070*/  BSYNC.RECONVERGENT B0 ;  /* 0x0000000000007941 */ /* 0x000fea0003800200 */
.L_x_8559:
[----:B-1----:R1:W0:Y:S01]  /*c080*/  LDS R41, [R40+0x5c00] ;  /* 0x005c000028297984 */ /* 0x0022220000000800 */
[----:B------:R-:W-:Y:S04]  /*c090*/  BSSY.RECONVERGENT B0, `(.L_x_8561) ;  /* 0x0000004000007945 */ /* 0x000fe80003800200 */
[----:B------:R-:W-:Y:S05]  /*c0a0*/  @!P5 BRA `(.L_x_8562) ;  /* 0x000000000008d947 */ /* 0x000fea0003800000 */
[----:B------:R1:W-:Y:S04]  /*c0b0*/  REDG.E.ADD.F32.FTZ.RN.STRONG.GPU desc[UR26][R60.64+0x1a00], R39 ;  /* 0x001a00273c0079a6 */ /* 0x0003e8000c12f31a */
[----:B0-----:R1:W-:Y:S02]  /*c0c0*/  REDG.E.ADD.F32.FTZ.RN.STRONG.GPU desc[UR26][R62.64+0x1a00], R41 ;  /* 0x001a00293e0079a6 */ /* 0x0013e4000c12f31a */
.L_x_8562:
[----:B------:R-:W-:Y:S05]  /*c0d0*/  BSYNC.RECONVERGENT B0 ;  /* 0x0000000000007941 */ /* 0x000fea0003800200 */
.L_x_8561:
        /* <DEDUP_REMOVED lines=10> */
.L_x_8564:
[----:B------:R-:W-:Y:S05]  /*c180*/  BSYNC.RECONVERGENT B0 ;  /* 0x0000000000007941 */ /* 0x000fea0003800200 */
.L_x_8563:
[----:B-1----:R1:W0:Y:S01]  /*c190*/  LDS R37, [R36+0x5e00] ;  /* 0x005e000024257984 */ /* 0x0022220000000800 */
[----:B------:R-:W-:Y:S04]  /*c1a0*/  BSSY.RECONVERGENT B0, `(.L_x_8565) ;  /* 0x0000004000007945 */ /* 0x000fe80003800200 */
[----:B------:R-:W-:Y:S05]  /*c1b0*/  @!P2 BRA `(.L_x_8566) ;  /* 0x000000000008a947 */ /* 0x000fea0003800000 */
[----:B------:R1:W-:Y:S04]  /*c1c0*/  REDG.E.ADD.F32.FTZ.RN.STRONG.GPU desc[UR26][R60.64+0x1c00], R35 ;  /* 0x001c00233c0079a6 */ /* 0x0003e8000c12f31a */
[----:B0-----:R1:W-:Y:S02]  /*c1d0*/  REDG.E.ADD.F32.FTZ.RN.STRONG.GPU desc[UR26][R62.64+0x1c00], R37 ;  /* 0x001c00253e0079a6 */ /* 0x0013e4000c12f31a */
.L_x_8566:
[----:B------:R-:W-:Y:S05]  /*c1e0*/  BSYNC.RECONVERGENT B0 ;  /* 0x0000000000007941 */ /* 0x000fea0003800200 */
.L_x_8565:
[----:B-1----:R1:W0:Y:S01]  /*c1f0*/  LDS R35, [R6+0x5f00] ;  /* 0x005f000006237984 */ /* 0x0022220000000800 */
[----:B------:R-:W-:Y:S04]  /*c200*/  BSSY.RECONVERGENT B0, `(.L_x_8567) ;  /* 0x0000004000007945 */ /* 0x000fe80003800200 */
[----:B------:R-:W-:Y:S05]  /*c210*/  @!P3 BRA `(.L_x_8568) ;  /* 0x000000000008b947 */ /* 0x000fea0003800000 */
[----:B------:R1:W-:Y:S04]  /*c220*/  REDG.E.ADD.F32.FTZ.RN.STRONG.GPU desc[UR26][R60.64+0x1d00], R31 ;  /* 0x001d001f3c0079a6 */ /* 0x0003e8000c12f31a */
[----:B0-----:R1:W-:Y:S02]  /*c230*/  REDG.E.ADD.F32.FTZ.RN.STRONG.GPU desc[UR26][R62.64+0x1d00], R35 ;  /* 0x001d00233e0079a6 */ /* 0x0013e4000c12f31a */
.L_x_8568:
[----:B------:R-:W-:Y:S05]  /*c240*/  BSYNC.RECONVERGENT B0 ;  /* 0x0000000000007941 */ /* 0x000fea0003800200 */
.L_x_8567:
[----:B-1----:R1:W0:Y:S01]  /*c250*/  LDS R31, [R4+0x6000] ;  /* 0x00600000041f7984 */ /* 0x0022220000000800 */
[----:B------:R-:W-:Y:S04]  /*c260*/  BSSY.RECONVERGENT B0, `(.L_x_8569) ;  /* 0x0000004000007945 */ /* 0x000fe80003800200 */
[----:B------:R-:W-:Y:S05]  /*c270*/  @!P4 BRA `(.L_x_8570) ;  /* 0x000000000008c947 */ /* 0x000fea0003800000 */
[----:B------:R1:W-:Y:S04]  /*c280*/  REDG.E.ADD.F32.FTZ.RN.STRONG.GPU desc[UR26][R60.64+0x1e00], R7 ;  /* 0x001e00073c0079a6 */ /* 0x0003e8000c12f31a */
[----:B0-----:R1:W-:Y:S02]  /*c290*/  REDG.E.ADD.F32.FTZ.RN.STRONG.GPU desc[UR26][R62.64+0x1e00], R31 ;  /* 0x001e001f3e0079a6 */ /* 0x0013e4000c12f31a */
.L_x_8570:
[----:B------:R-:W-:Y:S05]  /*c2a0*/  BSYNC.RECONVERGENT B0 ;  /* 0x0000000000007941 */ /* 0x000fea0003800200 */
.L_x_8569:
[----:B-1----:R1:W0:Y:S01]  /*c2b0*/  LDS R7, [R2+0x6100] ;  /* 0x0061000002077984 */ /* 0x0022220000000800 */
[----:B------:R-:W-:Y:S04]  /*c2c0*/  BSSY.RECONVERGENT B0, `(.L_x_8571) ;  /* 0x0000004000007945 */ /* 0x000fe80003800200 */
[----:B------:R-:W-:Y:S05]  /*c2d0*/  @!P5 BRA `(.L_x_8572) ;  /* 0x000000000008d947 */ /* 0x000fea0003800000 */
[----:B------:R1:W-:Y:S04]  /*c2e0*/  REDG.E.ADD.F32.FTZ.RN.STRONG.GPU desc[UR26][R60.64+0x1f00], R5 ;  /* 0x001f00053c0079a6 */ /* 0x0003e8000c12f31a */
[----:B0-----:R1:W-:Y:S02]  /*c2f0*/  REDG.E.ADD.F32.FTZ.RN.STRONG.GPU desc[UR26][R62.64+0x1f00], R7 ;  /* 0x001f00073e0079a6 */ /* 0x0013e4000c12f31a */
.L_x_8572:
[----:B------:R-:W-:Y:S05]  /*c300*/  BSYNC.RECONVERGENT B0 ;  /* 0x0000000000007941 */ /* 0x000fea0003800200 */
.L_x_8571:
[----:B-1----:R-:W1:Y:S01]  /*c310*/  SHFL.DOWN PT, R2, R3, 0x1, 0x1f ;  /* 0x08201f0003027f89 */ /* 0x002e6200000e0000 */
[----:B------:R-:W-:Y:S01]  /*c320*/  ISETP.GT.AND P2, PT, R192, 0x1e, PT ;  /* 0x0000001ec000780c */ /* 0x000fe20003f44270 */
[----:B------:R-:W-:Y:S01]  /*c330*/  FMUL.FTZ R18, R18, R27 ;  /* 0x0000001b12127220 */ /* 0x000fe20000410000 */
[----:B------:R-:W-:Y:S01]  /*c340*/  FMUL.FTZ R21, R53, R21 ;  /* 0x0000001535157220 */ /* 0x000fe20000410000 */
[----:B------:R-:W5:Y:S01]  /*c350*/  SHFL.DOWN PT, R5, R0, 0x1, 0x1f ;  /* 0x08201f0000057f89 */ /* 0x000f6200000e0000 */
[----:B------:R-:W-:Y:S01]  /*c360*/  FMUL.FTZ R33, R33, R198 ;  /* 0x000000c621217220 */ /* 0x000fe20000410000 */
[----:B------:R-:W-:Y:S01]  /*c370*/  FFMA.FTZ R18, R23, R30, R18 ;  /* 0x0000001e17127223 */ /* 0x000fe20000010012 */
        /* <DEDUP_REMOVED lines=12> */
[----:B0-----:R-:W-:Y:S01]  /*c440*/  FFMA.FTZ R7, R171, R24, R20 ;  /* 0x00000018ab077223 */ /* 0x001fe20000010014 */
[----:B------:R-:W-:Y:S01]  /*c450*/  FFMA.FTZ R25, R58, R11, R25 ;  /* 0x0000000b3a197223 */ /* 0x000fe20000010019 */
[----:B------:R-:W-:Y:S01]  /*c460*/  FFMA.FTZ R199, R12, R199, R201 ;  /* 0x000000c70cc77223 */ /* 0x000fe200000100c9 */
[----:B------:R-:W-:Y:S01]  /*c470*/  FFMA.FTZ R28, R72, R28, R59 ;  /* 0x0000001c481c7223 */ /* 0x000fe2000001003b */
[----:B------:R-:W-:Y:S01]  /*c480*/  FFMA.FTZ R14, R15, R194, R14 ;  /* 0x000000c20f0e7223 */ /* 0x000fe2000001000e */
[----:B-1----:R-:W-:Y:S01]  /*c490*/  @!P2 FADD.FTZ R3, R3, R2 ;  /* 0x000000020303a221 */ /* 0x002fe20000010000 */
[----:B------:R-:W-:Y:S01]  /*c4a0*/  FFMA.FTZ R29, R74, R13, R29 ;  /* 0x0000000d4a1d7223 */ /* 0x000fe2000001001d */
[----:B------:R-:W-:Y:S01]  /*c4b0*/  FFMA.FTZ R17, R17, R32, R16 ;  /* 0x0000002011117223 */ /* 0x000fe20000010010 */
[----:B------:R-:W-:Y:S01]  /*c4c0*/  FADD.FTZ R178, R7, R178 ;  /* 0x000000b207b27221 */ /* 0x000fe20000010000 */
[----:B-----5:R-:W-:Y:S01]  /*c4d0*/  @!P2 FADD.FTZ R0, R0, R5 ;  /* 0x000000050000a221 */ /* 0x020fe20000010000 */
[----:B------:R-:W0:Y:S01]  /*c4e0*/  SHFL.DOWN PT, R2, R3, 0x2, 0x1f ;  /* 0x08401f0003027f89 */ /* 0x000e2200000e0000 */
[----:B------:R-:W-:Y:S01]  /*c4f0*/  ISETP.GT.AND P2, PT, R192, 0x1d, PT ;  /* 0x0000001dc000780c */ /* 0x000fe20003f44270 */
[----:B------:R-:W-:Y:S01]  /*c500*/  FFMA.FTZ R7, R173, R28, R14 ;  /* 0x0000001cad077223 */ /* 0x000fe2000001000e */
[----:B------:R-:W-:Y:S01]  /*c510*/  BSSY.RECONVERGENT B0, `(.L_x_8573) ;  /* 0x0000035000007945 */ /* 0x000fe20003800200 */
[----:B------:R-:W1:Y:S01]  /*c520*/  SHFL.DOWN PT, R5, R0, 0x2, 0x1f ;  /* 0x08401f0000057f89 */ /* 0x000e6200000e0000 */
[----:B------:R-:W-:Y:S01]  /*c530*/  FADD.FTZ R181, R26, R181 ;  /* 0x000000b51ab57221 */ /* 0x000fe20000010000 */
[----:B------:R-:W-:Y:S01]  /*c540*/  FFMA.FTZ R153, R119, R52, R153 ;  /* 0x0000003477997223 */ /* 0x000fe20000010099 */
[----:B------:R-:W-:Y:S01]  /*c550*/  FFMA.FTZ R154, R120, R21, R154 ;  /* 0x00000015789a7223 */ /* 0x000fe2000001009a */
[----:B------:R-:W-:Y:S01]  /*c560*/  FFMA.FTZ R155, R121, R24, R155 ;  /* 0x00000018799b7223 */ /* 0x000fe2000001009b */
[----:B------:R-:W-:Y:S01]  /*c570*/  FFMA.FTZ R156, R124, R25, R156 ;  /* 0x000000197c9c7223 */ /* 0x000fe2000001009c */
[----:B------:R-:W-:Y:S01]  /*c580*/  FFMA.FTZ R157, R125, R28, R157 ;  /* 0x0000001c7d9d7223 */ /* 0x000fe2000001009d */
        /* <DEDUP_REMOVED lines=19> */
[----:B------:R-:W1:Y:S01]  /*c6c0*/  SHFL.DOWN PT, R27, R0, 0x10, 0x1f ;  /* 0x0a001f00001b7f89 */ /* 0x000e6200000e0000 */
[----:B------:R-:W-:Y:S01]  /*c6d0*/  FFMA.FTZ R2, R174, R29, R17 ;  /* 0x0000001dae027223 */ /* 0x000fe20000010011 */
[----:B------:R-:W-:-:S03]  /*c6e0*/  FADD.FTZ R180, R5, R180 ;  /* 0x000000b405b47221 */ /* 0x000fc60000010000 */
[----:B------:R-:W-:-:S05]  /*c6f0*/  FADD.FTZ R175, R2, R175 ;  /* 0x000000af02af7221 */ /* 0x000fca0000010000 */
[----:B------:R-:W-:-:S04]  /*c700*/  @!P2 SHF.R.U32.HI R5, RZ, 0x2, R197 ;  /* 0x00000002ff05a819 */ /* 0x000fc800000116c5 */
[----:B------:R-:W-:Y:S01]  /*c710*/  @!P2 LOP3.LUT R6, R5, 0xf8, RZ, 0xc0, !PT ;  /* 0x000000f80506a812 */ /* 0x000fe200078ec0ff */
[----:B0-----:R-:W-:Y:S01]  /*c720*/  FADD.FTZ R4, R3, R4 ;  /* 0x0000000403047221 */ /* 0x001fe20000010000 */
[----:B-1----:R-:W-:-:S05]  /*c730*/  FADD.FTZ R5, R0, R27 ;  /* 0x0000001b00057221 */ /* 0x002fca0000010000 */
[----:B------:R0:W-:Y:S02]  /*c740*/  @!P2 STS.64 [R6+UR28+0x6308], R4 ;  /* 0x006308040600a988 */ /* 0x0001e40008000a1c */
[----:B0-----:R-:W-:-:S04]  /*c750*/  FFMA.FTZ R6, R172, R25, R199 ;  /* 0x00000019ac067223 */ /* 0x001fc800000100c7 */
[----:B------:R-:W-:Y:S01]  /*c760*/  FADD.FTZ R177, R6, R177 ;  /* 0x000000b106b17221 */ /* 0x000fe20000010000 */
[----:B------:R-:W-:Y:S06]  /*c770*/  BAR.SYNC.DEFER_BLOCKING 0x0 ;  /* 0x0000000000007b1d */ /* 0x000fec0000010000 */
[----:B------:R-:W-:Y:S05]  /*c780*/  @P1 BRA `(.L_x_8574) ;  /* 0x0000000000341947 */ /* 0x000fea0003800000 */
[----:B------:R-:W-:Y:S01]  /*c790*/  UISETP.NE.AND UP0, UPT, UR19, UR47, UPT ;  /* 0x0000002f1300728c */ /* 0x000fe2000bf05270 */
[----:B------:R-:W0:Y:S01]  /*c7a0*/  LDS.64 R6, [UR28+0x6310] ;  /* 0x0063101cff067984 */ /* 0x000e220008000a00 */
[----:B------:R-:W-:Y:S01]  /*c7b0*/  ULEA UR33, UR8, UR28, 0x3 ;  /* 0x0000001c08217291 */ /* 0x000fe2000f8e18ff */
[----:B------:R-:W-:-:S03]  /*c7c0*/  ISETP.GT.AND P1, PT, R192, 0xf, PT ;  /* 0x0000000fc000780c */ /* 0x000fc60003f24270 */
[----:B------:R-:W-:Y:S02]  /*c7d0*/  PLOP3.LUT P2, PT, PT, PT, UP0, 0x80, 0x8 ;  /* 0x000000000008781c */ /* 0x000fe40003f4f008 */
[----:B------:R-:W-:Y:S02]  /*c7e0*/  FSEL R3, R3, R4, P1 ;  /* 0x0000000403037208 */ /* 0x000fe40000800000 */
[----:B------:R-:W-:-:S09]  /*c7f0*/  FSEL R0, R0, R5, P1 ;  /* 0x0000000500007208 */ /* 0x000fd20000800000 */
[----:B------:R-:W1:Y:S01]  /*c800*/  @P2 LDS.64 R8, [UR33+0x8d60] ;  /* 0x008d6021ff082984 */ /* 0x000e620008000a00 */
[----:B0-----:R-:W-:Y:S01]  /*c810*/  FADD.FTZ R6, R6, R3 ;  /* 0x0000000306067221 */ /* 0x001fe20000010000 */
[----:B------:R-:W-:-:S03]  /*c820*/  FADD.FTZ R7, R7, R0 ;  /* 0x0000000007077221 */ /* 0x000fc60000010000 */
[----:B-1----:R-:W-:Y:S01]  /*c830*/  @P2 FADD.FTZ R6, R6, R8 ;  /* 0x0000000806062221 */ /* 0x002fe20000010000 */
[----:B------:R-:W-:-:S05]  /*c840*/  @P2 FADD.FTZ R7, R7, R9 ;  /* 0x0000000907072221 */ /* 0x000fca0000010000 */
[----:B------:R0:W-:Y:S02]  /*c850*/  STS.64 [UR33+0x8d60], R6 ;  /* 0x008d6006ff007988 */ /* 0x0001e40008000a21 */
.L_x_8574:
[----:B------:R-:W-:Y:S05]  /*c860*/  BSYNC.RECONVERGENT B0 ;  /* 0x0000000000007941 */ /* 0x000fea0003800200 */
.L_x_8573:
[----:B------:R-:W-:-:S04]  /*c870*/  UIADD3 UR8, UPT, UPT, UR8, 0x1, URZ ;  /* 0x0000000108087890 */ /* 0x000fc8000fffe0ff */
[----:B------:R-:W-:-:S09]  /*c880*/  UISETP.GE.AND UP0, UPT, UR8, UR48, UPT ;  /* 0x000000300800728c */ /* 0x000fd2000bf06270 */
[----:B------:R-:W-:Y:S05]  /*c890*/  BRA.U !UP0, `(.L_x_8575) ;  /* 0xffffff6108c07547 */ /* 0x000fea000b83ffff */
.L_x_8479:
        /* <DEDUP_REMOVED lines=13> */
[----:B------:R-:W4:Y:S01]  /*c970*/  LDL.LU R18, [R1] ;  /* 0x0000000001127983 */ /* 0x000f220000300800 */
[----:B------:R-:W-:Y:S01]  /*c980*/  F2FP.F16.F32.PACK_AB R143, R143, R144 ;  /* 0x000000908f8f723e */ /* 0x000fe200000000ff */
[----:B------:R-:W1:Y:S01]  /*c990*/  S2UR UR36, SR_CTAID.X ;  /* 0x00000000002479c3 */ /* 0x000e620000002500 */
[----:B------:R-:W0:Y:S01]  /*c9a0*/  LDCU.64 UR34, c[0x0][0x500] ;  /* 0x0000a000ff2277ac */ /* 0x000e220008000a00 */
[----:B------:R-:W4:Y:S01]  /*c9b0*/  LDL.LU R16, [R1+0x10] ;  /* 0x0000100001107983 */ /* 0x000f220000300800 */
[----:B------:R-:W-:-:S02]  /*c9c0*/  PRMT R0, R157, 0x7632, R0 ;  /* 0x000076329d007816 */ /* 0x000fc40000000000 */
[----:B------:R-:W-:Y:S01]  /*c9d0*/  PRMT R2, R155, 0x7632, R2 ;  /* 0x000076329b027816 */ /* 0x000fe20000000002 */
[----:B------:R-:W-:Y:S01]  /*c9e0*/  UIADD3 UR8, UPT, UPT, -UR30, UR32, URZ ;  /* 0x000000201e087290 */ /* 0x000fe2000fffe1ff */
[----:B------:R-:W-:Y:S01]  /*c9f0*/  PRMT R3, R153, 0x7632, R3 ;  /* 0x0000763299037816 */ /* 0x000fe20000000003 */
[----:B------:R0:W-:Y:S01]  /*ca00*/  STS.U16 [R191+0x2], R0 ;  /* 0x00000200bf007388 */ /* 0x0001e20000000400 */
[----:B------:R-:W-:Y:S01]  /*ca10*/  PRMT R4, R149, 0x7632, R4 ;  /* 0x0000763295047816 */ /* 0x000fe20000000004 */
[----:B------:R-:W1:Y:S01]  /*ca20*/  LDCU.64 UR32, c[0x0][0x4f8] ;  /* 0x00009f00ff2077ac */ /* 0x000e620008000a00 */
[C---:B------:R-:W-:Y:S01]  /*ca30*/  SHF.L.U32 R5, R197.reuse, 0x4, RZ ;  /* 0x00000004c5057819 */ /* 0x040fe200000006ff */
[----:B------:R0:W-:Y:S01]  /*ca40*/  STS.U16 [R191+0x6], R2 ;  /* 0x00000602bf007388 */ /* 0x0001e20000000400 */
[----:B------:R-:W-:Y:S01]  /*ca50*/  MOV R10, UR8 ;  /* 0x00000008000a7c02 */ /* 0x000fe20008000f00 */
[----:B------:R-:W-:Y:S01]  /*ca60*/  USHF.R.S32.HI UR31, URZ, 0x1f, UR30 ;  /* 0x0000001fff1f7899 */ /* 0x000fe2000801141e */
[----:B------:R-:W-:Y:S01]  /*ca70*/  LOP3.LUT R9, R197, 0x3e0, RZ, 0xc0, !PT ;  /* 0x000003e0c5097812 */ /* 0x000fe200078ec0ff */
[----:B------:R1:W-:Y:S01]  /*ca80*/  STS.U16 [R191+0xa], R3 ;  /* 0x00000a03bf007388 */ /* 0x0003e20000000400 */
[----:B------:R-:W1:Y:S01]  /*ca90*/  S2UR UR8, SR_CTAID.Y ;  /* 0x00000000000879c3 */ /* 0x000e620000002600 */
[----:B0-----:R-:W-:Y:S01]  /*caa0*/  PRMT R0, R151, 0x7632, R0 ;  /* 0x0000763297007816 */ /* 0x001fe20000000000 */
[----:B------:R-:W-:Y:S01]  /*cab0*/  UIADD3 UR22, UP0, UPT, UR22, -0x1000, URZ ;  /* 0xfffff00016167890 */ /* 0x000fe2000ff1e0ff */
[----:B------:R-:W-:Y:S01]  /*cac0*/  STS.U16 [R191], R157 ;  /* 0x0000009dbf007388 */ /* 0x000fe20000000400 */
[----:B------:R-:W-:Y:S01]  /*cad0*/  UIADD3 UR24, UP1, UPT, UR24, -0x1000, URZ ;  /* 0xfffff00018187890 */ /* 0x000fe2000ff3e0ff */
[----:B------:R-:W-:Y:S01]  /*cae0*/  PRMT R2, R147, 0x7632, R2 ;  /* 0x0000763293027816 */ /* 0x000fe20000000002 */
[----:B------:R-:W-:Y:S01]  /*caf0*/  UIADD3.X UR23, UPT, UPT, UR23, -0x1, URZ, UP0, !UPT ;  /* 0xffffffff17177890 */ /* 0x000fe200087fe4ff */
[----:B------:R0:W-:Y:S01]  /*cb00*/  STS.U16 [R191+0xe], R0 ;  /* 0x00000e00bf007388 */ /* 0x0001e20000000400 */
[----:B------:R-:W-:Y:S01]  /*cb10*/  UISETP.GT.AND UP0, UPT, UR19, 0x1, UPT ;  /* 0x000000011300788c */ /* 0x000fe2000bf04270 */
[----:B-1----:R-:W-:Y:S01]  /*cb20*/  PRMT R3, R145, 0x7632, R3 ;  /* 0x0000763291037816 */ /* 0x002fe20000000003 */
[----:B------:R-:W-:Y:S01]  /*cb30*/  UIADD3 UR20, UP2, UPT, UR20, -0x800, URZ ;  /* 0xfffff80014147890 */ /* 0x000fe2000ff5e0ff */
[----:B------:R-:W-:Y:S01]  /*cb40*/  STS.U16 [R191+0x4], R155 ;  /* 0x0000049bbf007388 */ /* 0x000fe20000000400 */
[----:B------:R-:W-:-:S02]  /*cb50*/  UIMAD.WIDE.U32 UR10, UR36, UR32, UR30 ;  /* 0x00000020240a72a5 */ /* 0x000fc4000f8e001e */
[----:B------:R-:W-:Y:S01]  /*cb60*/  UIADD3 UR9, UP3, UPT, UR9, -0x800, URZ ;  /* 0xfffff80009097890 */ /* 0x000fe2000ff7e0ff */
[----:B------:R-:W-:Y:S01]  /*cb70*/  STS.U16 [R191+0x8], R153 ;  /* 0x00000899bf007388 */ /* 0x000fe20000000400 */
[----:B------:R-:W-:Y:S01]  /*cb80*/  UIMAD UR11, UR36, UR33, UR11 ;  /* 0x00000021240b72a4 */ /* 0x000fe2000f8e020b */
[----:B0-----:R-:W-:Y:S01]  /*cb90*/  PRMT R0, R143, 0x7632, R0 ;  /* 0x000076328f007816 */ /* 0x001fe20000000000 */
[----:B------:R-:W0:Y:S01]  /*cba0*/  LDCU.64 UR32, c[0x0][0x550] ;  /* 0x0000aa00ff2077ac */ /* 0x000e220008000a00 */
[----:B------:R-:W-:Y:S01]  /*cbb0*/  STS.U16 [R191+0xc], R151 ;  /* 0x00000c97bf007388 */ /* 0x000fe20000000400 */
[----:B------:R-:W-:-:S03]  /*cbc0*/  UIADD3 UR14, UP4, UPT, UR14, -0x800, URZ ;  /* 0xfffff8000e0e7890 */ /* 0x000fc6000ff9e0ff */
        /* <DEDUP_REMOVED lines=27> */
[C---:B0-----:R-:W-:Y:S01]  /*cd80*/  LEA R2, P1, R3.reuse, UR32, 0x1 ;  /* 0x0000002003027c11 */ /* 0x041fe2000f8208ff */
        /* <DEDUP_REMOVED lines=27> */
[----:B-----5:R-:W-:Y:S04]  /*cf40*/  LDS.U16 R7, [R24] ;  /* 0x0000000018077984 */ /* 0x020fe80000000400 */
[----:B--2---:R-:W-:Y:S04]  /*cf50*/  LDS.U16 R11, [R22+0x40] ;  /* 0x00004000160b7984 */ /* 0x004fe80000000400 */
        /* <DEDUP_REMOVED lines=154> */
.L_x_8478:
        /* <DEDUP_REMOVED lines=42> */
.L_x_8578:
[----:B------:R-:W-:Y:S05]  /*dba0*/  BSYNC.RECONVERGENT B0 ;  /* 0x0000000000007941 */ /* 0x000fea0003800200 */
.L_x_8577:
        /* <DEDUP_REMOVED lines=40> */
.L_x_8580:
[----:B------:R-:W-:Y:S05]  /*de30*/  BSYNC.RECONVERGENT B0 ;  /* 0x0000000000007941 */ /* 0x000fea0003800200 */
.L_x_8579:
        /* <DEDUP_REMOVED lines=11> */
.L_x_8581:
        /* <DEDUP_REMOVED lines=19> */
.L_x_8484:
[----:B------:R-:W-:Y:S01]  /*e020*/  HFMA2 R69, -RZ, RZ, 0, 5.9604644775390625e-08 ;  /* 0x00000001ff457431 */ /* 0x000fe200000001ff */
[----:B------:R-:W-:Y:S02]  /*e030*/  MOV R246, R244 ;  /* 0x000000f400f67202 */ /* 0x000fe40000000f00 */
[----:B------:R-:W-:Y:S02]  /*e040*/  MOV R68, RZ ;  /* 0x000000ff00447202 */ /* 0x000fe40000000f00 */
[----:B------:R-:W-:-:S07]  /*e050*/  MOV R71, 0xffffffff ;  /* 0xffffffff00477802 */ /* 0x000fce0000000f00 */
[----:B01---5:R-:W-:Y:S05]  /*e060*/  WARPSYNC.COLLECTIVE R71, `(.L_x_8582) ;  /* 0x0000000047087348 */ /* 0x023fea0003c00000 */
[----:B------:R2:W3:Y:S02]  /*e070*/  SHFL.UP P6, R248, R246, R69, R68 ;  /* 0x04000045f6f87389 */ /* 0x0004e400000c0044 */
[----:B0123-5:R-:W-:Y:S05]  /*e080*/  ENDCOLLECTIVE ;  /* 0x000000000000791b */ /* 0x02ffea0003800000 */
.L_x_8582:
[----:B------:R-:W-:Y:S02]  /*e090*/  MOV R246, R243 ;  /* 0x000000f300f67202 */ /* 0x000fe40000000f00 */
[----:B------:R-:W-:-:S07]  /*e0a0*/  MOV R70, R248 ;  /* 0x000000f800467202 */ /* 0x000fce0000000f00 */
[----:B------:R-:W-:Y:S05]  /*e0b0*/  WARPSYNC.COLLECTIVE R71, `(.L_x_8583) ;  /* 0x0000000047087348 */ /* 0x000fea0003c00000 */
[----:B------:R0:W1:Y:S02]  /*e0c0*/  SHFL.UP P6, R248, R246, R69, R68 ;  /* 0x04000045f6f87389 */ /* 0x00006400000c0044 */
[----:B01----:R-:W-:Y:S05]  /*e0d0*/  ENDCOLLECTIVE ;  /* 0x000000000000791b */ /* 0x003fea0003800000 */
.L_x_8583:
[----:B------:R-:W-:Y:S02]  /*e0e0*/  MOV R246, R242 ;  /* 0x000000f200f67202 */ /* 0x000fe40000000f00 */
[----:B------:R-:W-:-:S07]  /*e0f0*/  MOV R230, R248 ;  /* 0x000000f800e67202 */ /* 0x000fce0000000f00 */
[----:B------:R-:W-:Y:S05]  /*e100*/  WARPSYNC.COLLECTIVE R71, `(.L_x_8584) ;  /* 0x0000000047087348 */ /* 0x000fea0003c00000 */
[----:B------:R0:W1:Y:S02]  /*e110*/  SHFL.UP P6, R248, R246, R69, R68 ;  /* 0x04000045f6f87389 */ /* 0x00006400000c0044 */
[----:B01----:R-:W-:Y:S05]  /*e120*/  ENDCOLLECTIVE ;  /* 0x000000000000791b */ /* 0x003fea0003800000 */
.L_x_8584:
[----:B------:R-:W-:Y:S02]  /*e130*/  MOV R246, R245 ;  /* 0x000000f500f67202 */ /* 0x000fe40000000f00 */
[----:B------:R-:W-:-:S07]  /*e140*/  MOV R247, R248 ;  /* 0x000000f800f77202 */ /* 0x000fce0000000f00 */
[----:B------:R-:W-:Y:S05]  /*e150*/  WARPSYNC.COLLECTIVE R71, `(.L_x_8585) ;  /* 0x0000000047087348 */ /* 0x000fea0003c00000 */
[----:B------:R0:W1:Y:S02]  /*e160*/  SHFL.UP P6, R248, R246, R69, R68 ;  /* 0x04000045f6f87389 */ /* 0x00006400000c0044 */
[----:B01----:R-:W-:Y:S05]  /*e170*/  ENDCOLLECTIVE ;  /* 0x000000000000791b */ /* 0x003fea0003800000 */
.L_x_8585:
        /* <DEDUP_REMOVED lines=17> */
.L_x_8586:
[----:B------:R-:W-:Y:S02]  /*e290*/  MOV R246, R243 ;  /* 0x000000f300f67202 */ /* 0x000fe40000000f00 */
[----:B------:R-:W-:-:S07]  /*e2a0*/  MOV R70, R248 ;  /* 0x000000f800467202 */ /* 0x000fce0000000f00 */
[----:B------:R-:W-:Y:S05]  /*e2b0*/  WARPSYNC.COLLECTIVE R71, `(.L_x_8587) ;  /* 0x0000000047087348 */ /* 0x000fea0003c00000 */
[----:B------:R0:W1:Y:S02]  /*e2c0*/  SHFL.UP P6, R248, R246, R69, R68 ;  /* 0x04000045f6f87389 */ /* 0x00006400000c0044 */
[----:B01----:R-:W-:Y:S05]  /*e2d0*/  ENDCOLLECTIVE ;  /* 0x000000000000791b */ /* 0x003fea0003800000 */
.L_x_8587:
[----:B------:R-:W-:Y:S02]  /*e2e0*/  MOV R246, R242 ;  /* 0x000000f200f67202 */ /* 0x000fe40000000f00 */
[----:B------:R-:W-:-:S07]  /*e2f0*/  MOV R230, R248 ;  /* 0x000000f800e67202 */ /* 0x000fce0000000f00 */
[----:B------:R-:W-:Y:S05]  /*e300*/  WARPSYNC.COLLECTIVE R71, `(.L_x_8588) ;  /* 0x0000000047087348 */ /* 0x000fea0003c00000 */
[----:B------:R0:W1:Y:S02]  /*e310*/  SHFL.UP P6, R248, R246, R69, R68 ;  /* 0x04000045f6f87389 */ /* 0x00006400000c0044 */
[----:B01----:R-:W-:Y:S05]  /*e320*/  ENDCOLLECTIVE ;  /* 0x000000000000791b */ /* 0x003fea0003800000 */
.L_x_8588:
[----:B------:R-:W-:Y:S02]  /*e330*/  MOV R246, R245 ;  /* 0x000000f500f67202 */ /* 0x000fe40000000f00 */
[----:B------:R-:W-:-:S07]  /*e340*/  MOV R247, R248 ;  /* 0x000000f800f77202 */ /* 0x000fce0000000f00 */
[----:B------:R-:W-:Y:S05]  /*e350*/  WARPSYNC.COLLECTIVE R71, `(.L_x_8589) ;  /* 0x0000000047087348 */ /* 0x000fea0003c00000 */
[----:B------:R0:W1:Y:S02]  /*e360*/  SHFL.UP P6, R248, R246, R69, R68 ;  /* 0x04000045f6f87389 */ /* 0x00006400000c0044 */
[----:B01----:R-:W-:Y:S05]  /*e370*/  ENDCOLLECTIVE ;  /* 0x000000000000791b */ /* 0x003fea0003800000 */
.L_x_8589:
        /* <DEDUP_REMOVED lines=17> */
.L_x_8590:
[----:B------:R-:W-:Y:S02]  /*e490*/  MOV R246, R243 ;  /* 0x000000f300f67202 */ /* 0x000fe40000000f00 */
[----:B------:R-:W-:-:S07]  /*e4a0*/  MOV R70, R248 ;  /* 0x000000f800467202 */ /* 0x000fce0000000f00 */
[----:B------:R-:W-:Y:S05]  /*e4b0*/  WARPSYNC.COLLECTIVE R71, `(.L_x_8591) ;  /* 0x0000000047087348 */ /* 0x000fea0003c00000 */
[----:B------:R0:W1:Y:S02]  /*e4c0*/  SHFL.UP P6, R248, R246, R69, R68 ;  /* 0x04000045f6f87389 */ /* 0x00006400000c0044 */
[----:B01----:R-:W-:Y:S05]  /*e4d0*/  ENDCOLLECTIVE ;  /* 0x000000000000791b */ /* 0x003fea0003800000 */
.L_x_8591:
[----:B------:R-:W-:Y:S02]  /*e4e0*/  MOV R246, R242 ;  /* 0x000000f200f67202 */ /* 0x000fe40000000f00 */
[----:B------:R-:W-:-:S07]  /*e4f0*/  MOV R230, R248 ;  /* 0x000000f800e67202 */ /* 0x000fce0000000f00 */
[----:B------:R-:W-:Y:S05]  /*e500*/  WARPSYNC.COLLECTIVE R71, `(.L_x_8592) ;  /* 0x0000000047087348 */ /* 0x000fea0003c00000 */
[----:B------:R0:W1:Y:S02]  /*e510*/  SHFL.UP P6, R248, R246, R69, R68 ;  /* 0x04000045f6f87389 */ /* 0x00006400000c0044 */
[----:B01----:R-:W-:Y:S05]  /*e520*/  ENDCOLLECTIVE ;  /* 0x000000000000791b */ /* 0x003fea0003800000 */
.L_x_8592:
[----:B------:R-:W-:Y:S02]  /*e530*/  MOV R246, R245 ;  /* 0x000000f500f67202 */ /* 0x000fe40000000f00 */
[----:B------:R-:W-:-:S07]  /*e540*/  MOV R247, R248 ;  /* 0x000000f800f77202 */ /* 0x000fce0000000f00 */
[----:B------:R-:W-:Y:S05]  /*e550*/  WARPSYNC.COLLECTIVE R71, `(.L_x_8593) ;  /* 0x0000000047087348 */ /* 0x000fea0003c00000 */
[----:B------:R0:W1:Y:S02]  /*e560*/  SHFL.UP P6, R248, R246, R69, R68 ;  /* 0x04000045f6f87389 */ /* 0x00006400000c0044 */
[----:B01----:R-:W-:Y:S05]  /*e570*/  ENDCOLLECTIVE ;  /* 0x000000000000791b */ /* 0x003fea0003800000 */
.L_x_8593:
        /* <DEDUP_REMOVED lines=17> */
.L_x_8594:
[----:B------:R-:W-:Y:S02]  /*e690*/  MOV R246, R243 ;  /* 0x000000f300f67202 */ /* 0x000fe40000000f00 */
[----:B------:R-:W-:-:S07]  /*e6a0*/  MOV R70, R248 ;  /* 0x000000f800467202 */ /* 0x000fce0000000f00 */
[----:B------:R-:W-:Y:S05]  /*e6b0*/  WARPSYNC.COLLECTIVE R71, `(.L_x_8595) ;  /* 0x0000000047087348 */ /* 0x000fea0003c00000 */
[----:B------:R0:W1:Y:S02]  /*e6c0*/  SHFL.UP P6, R248, R246, R69, R68 ;  /* 0x04000045f6f87389 */ /* 0x00006400000c0044 */
[----:B01----:R-:W-:Y:S05]  /*e6d0*/  ENDCOLLECTIVE ;  /* 0x000000000000791b */ /* 0x003fea0003800000 */
.L_x_8595:
[----:B------:R-:W-:Y:S02]  /*e6e0*/  MOV R246, R242 ;  /* 0x000000f200f67202 */ /* 0x000fe40000000f00 */
[----:B------:R-:W-:-:S07]  /*e6f0*/  MOV R230, R248 ;  /* 0x000000f800e67202 */ /* 0x000fce0000000f00 */
[----:B------:R-:W-:Y:S05]  /*e700*/  WARPSYNC.COLLECTIVE R71, `(.L_x_8596) ;  /* 0x0000000047087348 */ /* 0x000fea0003c00000 */
[----:B------:R0:W1:Y:S02]  /*e710*/  SHFL.UP P6, R248, R246, R69, R68 ;  /* 0x04000045f6f87389 */ /* 0x00006400000c0044 */
[----:B01----:R-:W-:Y:S05]  /*e720*/  ENDCOLLECTIVE ;  /* 0x000000000000791b */ /* 0x003fea0003800000 */
.L_x_8596:
[----:B------:R-:W-:Y:S02]  /*e730*/  MOV R246, R245 ;  /* 0x000000f500f67202 */ /* 0x000fe40000000f00 */
[----:B------:R-:W-:-:S07]  /*e740*/  MOV R247, R248 ;  /* 0x000000f800f77202 */ /* 0x000fce0000000f00 */
[----:B------:R-:W-:Y:S05]  /*e750*/  WARPSYNC.COLLECTIVE R71, `(.L_x_8597) ;  /* 0x0000000047087348 */ /* 0x000fea0003c00000 */
[----:B------:R0:W1:Y:S02]  /*e760*/  SHFL.UP P6, R248, R246, R69, R68 ;  /* 0x04000045f6f87389 */ /* 0x00006400000c0044 */
[----:B01----:R-:W-:Y:S05]  /*e770*/  ENDCOLLECTIVE ;  /* 0x000000000000791b */ /* 0x003fea0003800000 */
.L_x_8597:
        /* <DEDUP_REMOVED lines=17> */
.L_x_8598:
[----:B------:R-:W-:Y:S02]  /*e890*/  MOV R246, R243 ;  /* 0x000000f300f67202 */ /* 0x000fe40000000f00 */
[----:B------:R-:W-:-:S07]  /*e8a0*/  MOV R70, R248 ;  /* 0x000000f800467202 */ /* 0x000fce0000000f00 */
[----:B------:R-:W-:Y:S05]  /*e8b0*/  WARPSYNC.COLLECTIVE R71, `(.L_x_8599) ;  /* 0x0000000047087348 */ /* 0x000fea0003c00000 */
[----:B------:R0:W1:Y:S02]  /*e8c0*/  SHFL.UP P6, R248, R246, R69, R68 ;  /* 0x04000045f6f87389 */ /* 0x00006400000c0044 */
[----:B01----:R-:W-:Y:S05]  /*e8d0*/  ENDCOLLECTIVE ;  /* 0x000000000000791b */ /* 0x003fea0003800000 */
.L_x_8599:
[----:B------:R-:W-:Y:S02]  /*e8e0*/  MOV R246, R242 ;  /* 0x000000f200f67202 */ /* 0x000fe40000000f00 */
[----:B------:R-:W-:-:S07]  /*e8f0*/  MOV R230, R248 ;  /* 0x000000f800e67202 */ /* 0x000fce0000000f00 */
[----:B------:R-:W-:Y:S05]  /*e900*/  WARPSYNC.COLLECTIVE R71, `(.L_x_8600) ;  /* 0x0000000047087348 */ /* 0x000fea0003c00000 */
[----:B------:R0:W1:Y:S02]  /*e910*/  SHFL.UP P6, R248, R246, R69, R68 ;  /* 0x04000045f6f87389 */ /* 0x00006400000c0044 */
[----:B01----:R-:W-:Y:S05]  /*e920*/  ENDCOLLECTIVE ;  /* 0x000000000000791b */ /* 0x003fea0003800000 */
.L_x_8600:
[----:B------:R-:W-:Y:S02]  /*e930*/  MOV R246, R245 ;  /* 0x000000f500f67202 */ /* 0x000fe40000000f00 */
[----:B------:R-:W-:-:S07]  /*e940*/  MOV R247, R248 ;  /* 0x000000f800f77202 */ /* 0x000fce0000000f00 */
[----:B------:R-:W-:Y:S05]  /*e950*/  WARPSYNC.COLLECTIVE R71, `(.L_x_8601) ;  /* 0x0000000047087348 */ /* 0x000fea0003c00000 */
[----:B------:R0:W1:Y:S02]  /*e960*/  SHFL.UP P6, R248, R246, R69, R68 ;  /* 0x04000045f6f87389 */ /* 0x00006400000c0044 */
[----:B01----:R-:W-:Y:S05]  /*e970*/  ENDCOLLECTIVE ;  /* 0x000000000000791b */ /* 0x003fea0003800000 */
.L_x_8601:
[----:B------:R-:W-:Y:S01]  /*e980*/  MOV R68, R248 ;  /* 0x000000f800447202 */ /* 0x000fe20000000f00 */
[----:B------:R-:W-:Y:S06]  /*e990*/  BRA `(.L_x_8602) ;  /* 0xffffff8000607947 */ /* 0x000fec000383ffff */
.L_x_8485:
        /* <DEDUP_REMOVED lines=8> */
.L_x_8604:
[----:B------:R-:W-:Y:S05]  /*ea20*/  BSYNC B0 ;  /* 0x0000000000007941 */ /* 0x000fea0003800000 */
.L_x_8603:
[----:B------:R-:W-:Y:S05]  /*ea30*/  BRA `(.L_x_8605) ;  /* 0xffffff80006c7947 */ /* 0x000fea000383ffff */
.L_x_8486:
        /* <DEDUP_REMOVED lines=8> */
.L_x_8607:
[----:B------:R-:W-:Y:S05]  /*eac0*/  BSYNC B0 ;  /* 0x0000000000007941 */ /* 0x000fea0003800000 */
.L_x_8606:
[----:B------:R-:W-:Y:S05]  /*ead0*/  BRA `(.L_x_8608) ;  /* 0xffffff80004c7947 */ /* 0x000fea000383ffff */
.L_x_8487:
        /* <DEDUP_REMOVED lines=8> */
.L_x_8610:
[----:B------:R-:W-:Y:S05]  /*eb60*/  BSYNC B0 ;  /* 0x0000000000007941 */ /* 0x000fea0003800000 */
.L_x_8609:
[----:B------:R-:W-:Y:S05]  /*eb70*/  BRA `(.L_x_8611) ;  /* 0xffffff80002c7947 */ /* 0x000fea000383ffff */
.L_x_8488:
        /* <DEDUP_REMOVED lines=8> */
.L_x_8613:
[----:B------:R-:W-:Y:S05]  /*ec00*/  BSYNC B0 ;  /* 0x0000000000007941 */ /* 0x000fea0003800000 */
.L_x_8612:
[----:B------:R-:W-:Y:S05]  /*ec10*/  BRA `(.L_x_8614) ;  /* 0xffffff80000c7947 */ /* 0x000fea000383ffff */
.L_x_8489:
        /* <DEDUP_REMOVED lines=8> */
.L_x_8616:
[----:B------:R-:W-:Y:S05]  /*eca0*/  BSYNC B0 ;  /* 0x0000000000007941 */ /* 0x000fea0003800000 */
.L_x_8615:
        /* <DEDUP_REMOVED lines=9> */
.L_x_8617:
[----:B------:R-:W-:Y:S02]  /*ed40*/  MOV R246, R242 ;  /* 0x000000f200f67202 */ /* 0x000fe40000000f00 */
[----:B------:R-:W-:-:S07]  /*ed50*/  MOV R243, R248 ;  /* 0x000000f800f37202 */ /* 0x000fce0000000f00 */
[----:B------:R-:W-:Y:S05]  /*ed60*/  WARPSYNC.COLLECTIVE R71, `(.L_x_8618) ;  /* 0x0000000047087348 */ /* 0x000fea0003c00000 */
[----:B------:R0:W1:Y:S02]  /*ed70*/  SHFL.UP P6, R248, R246, R69, R68 ;  /* 0x04000045f6f87389 */ /* 0x00006400000c0044 */
[----:B01----:R-:W-:Y:S05]  /*ed80*/  ENDCOLLECTIVE ;  /* 0x000000000000791b */ /* 0x003fea0003800000 */
.L_x_8618:
[----:B------:R-:W-:Y:S02]  /*ed90*/  MOV R246, R245 ;  /* 0x000000f500f67202 */ /* 0x000fe40000000f00 */
[----:B------:R-:W-:-:S07]  /*eda0*/  MOV R242, R248 ;  /* 0x000000f800f27202 */ /* 0x000fce0000000f00 */
[----:B------:R-:W-:Y:S05]  /*edb0*/  WARPSYNC.COLLECTIVE R71, `(.L_x_8619) ;  /* 0x0000000047087348 */ /* 0x000fea0003c00000 */
[----:B------:R0:W1:Y:S02]  /*edc0*/  SHFL.UP P6, R248, R246, R69, R68 ;  /* 0x04000045f6f87389 */ /* 0x00006400000c0044 */
[----:B01----:R-:W-:Y:S05]  /*edd0*/  ENDCOLLECTIVE ;  /* 0x000000000000791b */ /* 0x003fea0003800000 */
.L_x_8619:
[----:B------:R-:W-:Y:S01]  /*ede0*/  HFMA2 R69, -RZ, RZ, 0, 0 ;  /* 0x00000000ff457431 */ /* 0x000fe200000001ff */
[----:B------:R-:W-:-:S07]  /*edf0*/  MOV R68, 0x1f ;  /* 0x0000001f00447802 */ /* 0x000fce0000000f00 */
[----:B------:R-:W-:Y:S05]  /*ee00*/  WARPSYNC.COLLECTIVE R71, `(.L_x_8620) ;  /* 0x0000000047087348 */ /* 0x000fea0003c00000 */
[----:B------:R0:W1:Y:S02]  /*ee10*/  SHFL.IDX P3, R230, R70, R69, R68 ;  /* 0x0000004546e67389 */ /* 0x0000640000060044 */
[----:B01----:R-:W-:Y:S05]  /*ee20*/  ENDCOLLECTIVE ;  /* 0x000000000000791b */ /* 0x003fea0003800000 */
.L_x_8620:
[----:B------:R-:W-:Y:S02]  /*ee30*/  MOV R245, R248 ;  /* 0x000000f800f57202 */ /* 0x000fe40000000f00 */
[----:B------:R-:W-:Y:S02]  /*ee40*/  MOV R70, R61 ;  /* 0x0000003d00467202 */ /* 0x000fe40000000f00 */
[----:B------:R-:W-:-:S07]  /*ee50*/  MOV R60, R230 ;  /* 0x000000e6003c7202 */ /* 0x000fce0000000f00 */
[----:B------:R-:W-:Y:S05]  /*ee60*/  WARPSYNC.COLLECTIVE R71, `(.L_x_8621) ;  /* 0x0000000047087348 */ /* 0x000fea0003c00000 */
[----:B------:R0:W1:Y:S02]  /*ee70*/  SHFL.IDX P3, R230, R70, R69, R68 ;  /* 0x0000004546e67389 */ /* 0x0000640000060044 */
[----:B01----:R-:W-:Y:S05]  /*ee80*/  ENDCOLLECTIVE ;  /* 0x000000000000791b */ /* 0x003fea0003800000 */
.L_x_8621:
[----:B------:R-:W-:Y:S02]  /*ee90*/  MOV R70, R62 ;  /* 0x0000003e00467202 */ /* 0x000fe40000000f00 */
[----:B------:R-:W-:-:S07]  /*eea0*/  MOV R61, R230 ;  /* 0x000000e6003d7202 */ /* 0x000fce0000000f00 */
[----:B------:R-:W-:Y:S05]  /*eeb0*/  WARPSYNC.COLLECTIVE R71, `(.L_x_8622) ;  /* 0x0000000047087348 */ /* 0x000fea0003c00000 */
[----:B------:R0:W1:Y:S02]  /*eec0*/  SHFL.IDX P3, R230, R70, R69, R68 ;  /* 0x0000004546e67389 */ /* 0x0000640000060044 */
[----:B01----:R-:W-:Y:S05]  /*eed0*/  ENDCOLLECTIVE ;  /* 0x000000000000791b */ /* 0x003fea0003800000 */
.L_x_8622:
[----:B------:R-:W-:Y:S02]  /*eee0*/  MOV R70, R63 ;  /* 0x0000003f00467202 */ /* 0x000fe40000000f00 */
[----:B------:R-:W-:-:S07]  /*eef0*/  MOV R62, R230 ;  /* 0x000000e6003e7202 */ /* 0x000fce0000000f00 */
[----:B------:R-:W-:Y:S05]  /*ef00*/  WARPSYNC.COLLECTIVE R71, `(.L_x_8623) ;  /* 0x0000000047087348 */ /* 0x000fea0003c00000 */
[----:B------:R0:W1:Y:S02]  /*ef10*/  SHFL.IDX P3, R230, R70, R69, R68 ;  /* 0x0000004546e67389 */ /* 0x0000640000060044 */
[----:B01----:R-:W-:Y:S05]  /*ef20*/  ENDCOLLECTIVE ;  /* 0x000000000000791b */ /* 0x003fea0003800000 */
.L_x_8623:
[----:B------:R-:W-:Y:S01]  /*ef30*/  MOV R63, R230 ;  /* 0x000000e6003f7202 */ /* 0x000fe20000000f00 */
[----:B------:R-:W-:Y:S06]  /*ef40*/  BRA `(.L_x_8624) ;  /* 0xffffff7c00687947 */ /* 0x000fec000383ffff */
.L_x_8491:
[----:B------:R-:W-:Y:S01]  /*ef50*/  HFMA2 R251, -RZ, RZ, 0, 5.9604644775390625e-08 ;  /* 0x00000001fffb7431 */ /* 0x000fe200000001ff */
[----:B------:R-:W-:Y:S02]  /*ef60*/  MOV R252, R245 ;  /* 0x000000f500fc7202 */ /* 0x000fe40000000f00 */
[----:B------:R-:W-:Y:S02]  /*ef70*/  MOV R230, 0x1f ;  /* 0x0000001f00e67802 */ /* 0x000fe40000000f00 */
[----:B------:R-:W-:-:S07]  /*ef80*/  MOV R71, 0xffffffff ;  /* 0xffffffff00477802 */ /* 0x000fce0000000f00 */
[----:B------:R-:W-:Y:S05]  /*ef90*/  WARPSYNC.COLLECTIVE R71, `(.L_x_8625) ;  /* 0x0000000047087348 */ /* 0x000fea0003c00000 */
[----:B------:R0:W1:Y:S02]  /*efa0*/  SHFL.DOWN P1, R68, R252, R251, R230 ;  /* 0x080000fbfc447389 */ /* 0x00006400000200e6 */
[----:B01----:R-:W-:Y:S05]  /*efb0*/  ENDCOLLECTIVE ;  /* 0x000000000000791b */ /* 0x003fea0003800000 */
.L_x_8625:
[----:B------:R-:W-:Y:S02]  /*efc0*/  MOV R252, R246 ;  /* 0x000000f600fc7202 */ /* 0x000fe40000000f00 */
[----:B------:R-:W-:-:S07]  /*efd0*/  MOV R69, R68 ;  /* 0x0000004400457202 */ /* 0x000fce0000000f00 */
[----:B------:R-:W-:Y:S05]  /*efe0*/  WARPSYNC.COLLECTIVE R71, `(.L_x_8626) ;  /* 0x0000000047087348 */ /* 0x000fea0003c00000 */
[----:B------:R0:W1:Y:S02]  /*eff0*/  SHFL.DOWN P1, R68, R252, R251, R230 ;  /* 0x080000fbfc447389 */ /* 0x00006400000200e6 */
[----:B01----:R-:W-:Y:S05]  /*f000*/  ENDCOLLECTIVE ;  /* 0x000000000000791b */ /* 0x003fea0003800000 */
.L_x_8626:
[----:B------:R-:W-:Y:S02]  /*f010*/  MOV R252, R247 ;  /* 0x000000f700fc7202 */ /* 0x000fe40000000f00 */
[----:B------:R-:W-:-:S07]  /*f020*/  MOV R70, R68 ;  /* 0x0000004400467202 */ /* 0x000fce0000000f00 */
[----:B------:R-:W-:Y:S05]  /*f030*/  WARPSYNC.COLLECTIVE R71, `(.L_x_8627) ;  /* 0x0000000047087348 */ /* 0x000fea0003c00000 */
[----:B------:R0:W1:Y:S02]  /*f040*/  SHFL.DOWN P1, R68, R252, R251, R230 ;  /* 0x080000fbfc447389 */ /* 0x00006400000200e6 */
[----:B01----:R-:W-:Y:S05]  /*f050*/  ENDCOLLECTIVE ;  /* 0x000000000000791b */ /* 0x003fea0003800000 */
.L_x_8627:
[----:B------:R-:W-:Y:S02]  /*f060*/  MOV R252, R248 ;  /* 0x000000f800fc7202 */ /* 0x000fe40000000f00 */
[----:B------:R-:W-:-:S07]  /*f070*/  MOV R123, R68 ;  /* 0x00000044007b7202 */ /* 0x000fce0000000f00 */
[----:B------:R-:W-:Y:S05]  /*f080*/  WARPSYNC.COLLECTIVE R71, `(.L_x_8628) ;  /* 0x0000000047087348 */ /* 0x000fea0003c00000 */
[----:B------:R0:W1:Y:S02]  /*f090*/  SHFL.DOWN P1, R68, R252, R251, R230 ;  /* 0x080000fbfc447389 */ /* 0x00006400000200e6 */
[----:B01----:R-:W-:Y:S05]  /*f0a0*/  ENDCOLLECTIVE ;  /* 0x000000000000791b */ /* 0x003fea0003800000 */
.L_x_8628:
[----:B------:R-:W-:Y:S05]  /*f0b0*/  BRA `(.L_x_8629) ;  /* 0xffffff8c00d87947 */ /* 0x000fea000383ffff */
.L_x_8494:
        /* <DEDUP_REMOVED lines=8> */
.L_x_8631:
[----:B------:R-:W-:Y:S05]  /*f140*/  BSYNC B0 ;  /* 0x0000000000007941 */ /* 0x000fea0003800000 */
.L_x_8630:
        /* <DEDUP_REMOVED lines=8> */
.L_x_8632:
[----:B------:R-:W-:Y:S02]  /*f1d0*/  MOV R252, R247 ;  /* 0x000000f700fc7202 */ /* 0x000fe40000000f00 */
[----:B------:R-:W-:-:S07]  /*f1e0*/  MOV R70, R68 ;  /* 0x0000004400467202 */ /* 0x000fce0000000f00 */
[----:B------:R-:W-:Y:S05]  /*f1f0*/  WARPSYNC.COLLECTIVE R71, `(.L_x_8633) ;  /* 0x0000000047087348 */ /* 0x000fea0003c00000 */
[----:B------:R0:W1:Y:S02]  /*f200*/  SHFL.DOWN P1, R68, R252, R251, R230 ;  /* 0x080000fbfc447389 */ /* 0x00006400000200e6 */
[----:B01----:R-:W-:Y:S05]  /*f210*/  ENDCOLLECTIVE ;  /* 0x000000000000791b */ /* 0x003fea0003800000 */
.L_x_8633:
[----:B------:R-:W-:Y:S02]  /*f220*/  MOV R252, R248 ;  /* 0x000000f800fc7202 */ /* 0x000fe40000000f00 */
[----:B------:R-:W-:-:S07]  /*f230*/  MOV R123, R68 ;  /* 0x00000044007b7202 */ /* 0x000fce0000000f00 */
[----:B------:R-:W-:Y:S05]  /*f240*/  WARPSYNC.COLLECTIVE R71, `(.L_x_8634) ;  /* 0x0000000047087348 */ /* 0x000fea0003c00000 */
[----:B------:R0:W1:Y:S02]  /*f250*/  SHFL.DOWN P1, R68, R252, R251, R230 ;  /* 0x080000fbfc447389 */ /* 0x00006400000200e6 */
[----:B01----:R-:W-:Y:S05]  /*f260*/  ENDCOLLECTIVE ;  /* 0x000000000000791b */ /* 0x003fea0003800000 */
.L_x_8634:
[----:B------:R-:W-:Y:S01]  /*f270*/  MOV R71, R68 ;  /* 0x0000004400477202 */ /* 0x000fe20000000f00 */
[----:B------:R-:W-:Y:S06]  /*f280*/  BRA `(.L_x_8635) ;  /* 0xffffff8c00b87947 */ /* 0x000fec000383ffff */
.L_x_8497:
        /* <DEDUP_REMOVED lines=8> */
.L_x_8637:
[----:B------:R-:W-:Y:S05]  /*f310*/  BSYNC B0 ;  /* 0x0000000000007941 */ /* 0x000fea0003800000 */
.L_x_8636:
        /* <DEDUP_REMOVED lines=8> */
.L_x_8638:
[----:B------:R-:W-:Y:S02]  /*f3a0*/  MOV R252, R247 ;  /* 0x000000f700fc7202 */ /* 0x000fe40000000f00 */
[----:B------:R-:W-:-:S07]  /*f3b0*/  MOV R70, R68 ;  /* 0x0000004400467202 */ /* 0x000fce0000000f00 */
[----:B------:R-:W-:Y:S05]  /*f3c0*/  WARPSYNC.COLLECTIVE R71, `(.L_x_8639) ;  /* 0x0000000047087348 */ /* 0x000fea0003c00000 */
[----:B------:R0:W1:Y:S02]  /*f3d0*/  SHFL.DOWN P1, R68, R252, R251, R230 ;  /* 0x080000fbfc447389 */ /* 0x00006400000200e6 */
[----:B01----:R-:W-:Y:S05]  /*f3e0*/  ENDCOLLECTIVE ;  /* 0x000000000000791b */ /* 0x003fea0003800000 */
.L_x_8639:
[----:B------:R-:W-:Y:S02]  /*f3f0*/  MOV R252, R248 ;  /* 0x000000f800fc7202 */ /* 0x000fe40000000f00 */
[----:B------:R-:W-:-:S07]  /*f400*/  MOV R123, R68 ;  /* 0x00000044007b7202 */ /* 0x000fce0000000f00 */
[----:B------:R-:W-:Y:S05]  /*f410*/  WARPSYNC.COLLECTIVE R71, `(.L_x_8640) ;  /* 0x0000000047087348 */ /* 0x000fea0003c00000 */
[----:B------:R0:W1:Y:S02]  /*f420*/  SHFL.DOWN P1, R68, R252, R251, R230 ;  /* 0x080000fbfc447389 */ /* 0x00006400000200e6 */
[----:B01----:R-:W-:Y:S05]  /*f430*/  ENDCOLLECTIVE ;  /* 0x000000000000791b */ /* 0x003fea0003800000 */
.L_x_8640:
[----:B------:R-:W-:Y:S01]  /*f440*/  MOV R71, R68 ;  /* 0x0000004400477202 */ /* 0x000fe20000000f00 */
[----:B------:R-:W-:Y:S06]  /*f450*/  BRA `(.L_x_8641) ;  /* 0xffffff8c00987947 */ /* 0x000fec000383ffff */
.L_x_8500:
        /* <DEDUP_REMOVED lines=8> */
.L_x_8643:
[----:B------:R-:W-:Y:S05]  /*f4e0*/  BSYNC B0 ;  /* 0x0000000000007941 */ /* 0x000fea0003800000 */
.L_x_8642:
        /* <DEDUP_REMOVED lines=8> */
.L_x_8644:
[----:B------:R-:W-:Y:S02]  /*f570*/  MOV R252, R247 ;  /* 0x000000f700fc7202 */ /* 0x000fe40000000f00 */
[----:B------:R-:W-:-:S07]  /*f580*/  MOV R70, R68 ;  /* 0x0000004400467202 */ /* 0x000fce0000000f00 */
[----:B------:R-:W-:Y:S05]  /*f590*/  WARPSYNC.COLLECTIVE R71, `(.L_x_8645) ;  /* 0x0000000047087348 */ /* 0x000fea0003c00000 */
[----:B------:R0:W1:Y:S02]  /*f5a0*/  SHFL.DOWN P1, R68, R252, R251, R230 ;  /* 0x080000fbfc447389 */ /* 0x00006400000200e6 */
[----:B01----:R-:W-:Y:S05]  /*f5b0*/  ENDCOLLECTIVE ;  /* 0x000000000000791b */ /* 0x003fea0003800000 */
.L_x_8645:
[----:B------:R-:W-:Y:S02]  /*f5c0*/  MOV R252, R248 ;  /* 0x000000f800fc7202 */ /* 0x000fe40000000f00 */
[----:B------:R-:W-:-:S07]  /*f5d0*/  MOV R123, R68 ;  /* 0x00000044007b7202 */ /* 0x000fce0000000f00 */
[----:B------:R-:W-:Y:S05]  /*f5e0*/  WARPSYNC.COLLECTIVE R71, `(.L_x_8646) ;  /* 0x0000000047087348 */ /* 0x000fea0003c00000 */
[----:B------:R0:W1:Y:S02]  /*f5f0*/  SHFL.DOWN P1, R68, R252, R251, R230 ;  /* 0x080000fbfc447389 */ /* 0x00006400000200e6 */
[----:B01----:R-:W-:Y:S05]  /*f600*/  ENDCOLLECTIVE ;  /* 0x000000000000791b */ /* 0x003fea0003800000 */
.L_x_8646:
[----:B------:R-:W-:Y:S01]  /*f610*/  MOV R71, R68 ;  /* 0x0000004400477202 */ /* 0x000fe20000000f00 */
[----:B------:R-:W-:Y:S06]  /*f620*/  BRA `(.L_x_8647) ;  /* 0xffffff8c00787947 */ /* 0x000fec000383ffff */
.L_x_8503:
        /* <DEDUP_REMOVED lines=8> */
.L_x_8649:
[----:B------:R-:W-:Y:S05]  /*f6b0*/  BSYNC B0 ;  /* 0x0000000000007941 */ /* 0x000fea0003800000 */
.L_x_8648:
        /* <DEDUP_REMOVED lines=8> */
.L_x_8650:
[----:B------:R-:W-:Y:S02]  /*f740*/  MOV R252, R247 ;  /* 0x000000f700fc7202 */ /* 0x000fe40000000f00 */
[----:B------:R-:W-:-:S07]  /*f750*/  MOV R70, R68 ;  /* 0x0000004400467202 */ /* 0x000fce0000000f00 */
[----:B------:R-:W-:Y:S05]  /*f760*/  WARPSYNC.COLLECTIVE R71, `(.L_x_8651) ;  /* 0x0000000047087348 */ /* 0x000fea0003c00000 */
[----:B------:R0:W1:Y:S02]  /*f770*/  SHFL.DOWN P1, R68, R252, R251, R230 ;  /* 0x080000fbfc447389 */ /* 0x00006400000200e6 */
[----:B01----:R-:W-:Y:S05]  /*f780*/  ENDCOLLECTIVE ;  /* 0x000000000000791b */ /* 0x003fea0003800000 */
.L_x_8651:
[----:B------:R-:W-:Y:S02]  /*f790*/  MOV R252, R248 ;  /* 0x000000f800fc7202 */ /* 0x000fe40000000f00 */
[----:B------:R-:W-:-:S07]  /*f7a0*/  MOV R123, R68 ;  /* 0x00000044007b7202 */ /* 0x000fce0000000f00 */
[----:B------:R-:W-:Y:S05]  /*f7b0*/  WARPSYNC.COLLECTIVE R71, `(.L_x_8652) ;  /* 0x0000000047087348 */ /* 0x000fea0003c00000 */
[----:B------:R0:W1:Y:S02]  /*f7c0*/  SHFL.DOWN P1, R68, R252, R251, R230 ;  /* 0x080000fbfc447389 */ /* 0x00006400000200e6 */
[----:B01----:R-:W-:Y:S05]  /*f7d0*/  ENDCOLLECTIVE ;  /* 0x000000000000791b */ /* 0x003fea0003800000 */
.L_x_8652:
[----:B------:R-:W-:Y:S01]  /*f7e0*/  MOV R71, R68 ;  /* 0x0000004400477202 */ /* 0x000fe20000000f00 */
[----:B------:R-:W-:Y:S06]  /*f7f0*/  BRA `(.L_x_8653) ;  /* 0xffffff8c00587947 */ /* 0x000fec000383ffff */
.L_x_8506:
        /* <DEDUP_REMOVED lines=8> */
.L_x_8655:
[----:B------:R-:W-:Y:S05]  /*f880*/  BSYNC B0 ;  /* 0x0000000000007941 */ /* 0x000fea0003800000 */
.L_x_8654:
        /* <DEDUP_REMOVED lines=10> */
.L_x_8656:
[----:B------:R-:W-:Y:S02]  /*f930*/  MOV R70, R247 ;  /* 0x000000f700467202 */ /* 0x000fe40000000f00 */
[----:B------:R-:W-:-:S07]  /*f940*/  MOV R242, R230 ;  /* 0x000000e600f27202 */ /* 0x000fce0000000f00 */
[----:B------:R-:W-:Y:S05]  /*f950*/  WARPSYNC.COLLECTIVE R71, `(.L_x_8657) ;  /* 0x0000000047087348 */ /* 0x000fea0003c00000 */
[----:B------:R0:W1:Y:S02]  /*f960*/  SHFL.IDX P3, R230, R70, R69, R68 ;  /* 0x0000004546e67389 */ /* 0x0000640000060044 */
[----:B01----:R-:W-:Y:S05]  /*f970*/  ENDCOLLECTIVE ;  /* 0x000000000000791b */ /* 0x003fea0003800000 */
.L_x_8657:
[----:B------:R-:W-:-:S04]  /*f980*/  FMUL.FTZ R243, R63, R242 ;  /* 0x000000f23ff37220 */ /* 0x000fc80000410000 */
[-C--:B------:R-:W-:Y:S01]  /*f990*/  FFMA.FTZ R243, R62, R123.reuse, -R243 ;  /* 0x0000007b3ef37223 */ /* 0x080fe200000108f3 */
[-C--:B------:R-:W-:Y:S01]  /*f9a0*/  FMUL.FTZ R68, R60, R242.reuse ;  /* 0x000000f23c447220 */ /* 0x080fe20000410000 */
[----:B------:R-:W-:Y:S01]  /*f9b0*/  FMUL.FTZ R69, R62, R242 ;  /* 0x000000f23e457220 */ /* 0x000fe20000410000 */
[----:B------:R-:W-:Y:S01]  /*f9c0*/  MOV R70, R248 ;  /* 0x000000f800467202 */ /* 0x000fe20000000f00 */
[----:B------:R-:W-:Y:S01]  /*f9d0*/  FADD.FTZ R244, R230, R243 ;  /* 0x000000f3e6f47221 */ /* 0x000fe20000010000 */
[C---:B------:R-:W-:Y:S01]  /*f9e0*/  FMUL.FTZ R243, R61.reuse, R242 ;  /* 0x000000f23df37220 */ /* 0x040fe20000410000 */
[-C--:B------:R-:W-:Y:S01]  /*f9f0*/  FFMA.FTZ R242, R61, R123.reuse, R68 ;  /* 0x0000007b3df27223 */ /* 0x080fe20000010044 */
[----:B------:R-:W-:Y:S02]  /*fa00*/  MOV R68, 0x1f ;  /* 0x0000001f00447802 */ /* 0x000fe40000000f00 */
[-C--:B------:R-:W-:Y:S01]  /*fa10*/  FFMA.FTZ R243, R60, R123.reuse, -R243 ;  /* 0x0000007b3cf37223 */ /* 0x080fe200000108f3 */
[----:B------:R-:W-:Y:S01]  /*fa20*/  FFMA.FTZ R123, R63, R123, R69 ;  /* 0x0000007b3f7b7223 */ /* 0x000fe20000010045 */
[----:B------:R-:W-:-:S07]  /*fa30*/  HFMA2 R69, -RZ, RZ, 0, 0 ;  /* 0x00000000ff457431 */ /* 0x000fce00000001ff */
[----:B------:R-:W-:Y:S05]  /*fa40*/  WARPSYNC.COLLECTIVE R71, `(.L_x_8658) ;  /* 0x0000000047087348 */ /* 0x000fea0003c00000 */
[----:B------:R0:W1:Y:S02]  /*fa50*/  SHFL.IDX P3, R230, R70, R69, R68 ;  /* 0x0000004546e67389 */ /* 0x0000640000060044 */
[----:B01----:R-:W-:Y:S05]  /*fa60*/  ENDCOLLECTIVE ;  /* 0x000000000000791b */ /* 0x003fea0003800000 */
.L_x_8658:
[----:B------:R-:W-:Y:S01]  /*fa70*/  MOV R70, R60 ;  /* 0x0000003c00467202 */ /* 0x000fe20000000f00 */
[----:B------:R-:W-:Y:S01]  /*fa80*/  FADD.FTZ R123, R230, R123 ;  /* 0x0000007be67b7221 */ /* 0x000fe20000010000 */
[----:B------:R-:W-:-:S07]  /*fa90*/  MOV R230, 0x1f ;  /* 0x0000001f00e67802 */ /* 0x000fce0000000f00 */
[----:B------:R-:W-:Y:S05]  /*faa0*/  WARPSYNC.COLLECTIVE R71, `(.L_x_8659) ;  /* 0x0000000047087348 */ /* 0x000fea0003c00000 */
[----:B------:R0:W1:Y:S02]  /*fab0*/  SHFL.DOWN P1, R68, R252, R251, R230 ;  /* 0x080000fbfc447389 */ /* 0x00006400000200e6 */
[----:B01----:R-:W-:Y:S05]  /*fac0*/  ENDCOLLECTIVE ;  /* 0x000000000000791b */ /* 0x003fea0003800000 */
.L_x_8659:
[----:B------:R-:W-:Y:S02]  /*fad0*/  MOV R252, R246 ;  /* 0x000000f600fc7202 */ /* 0x000fe40000000f00 */
[----:B------:R-:W-:-:S07]  /*fae0*/  MOV R245, R68 ;  /* 0x0000004400f57202 */ /* 0x000fce0000000f00 */
[----:B------:R-:W-:Y:S05]  /*faf0*/  WARPSYNC.COLLECTIVE R71, `(.L_x_8660) ;  /* 0x0000000047087348 */ /* 0x000fea0003c00000 */
[----:B------:R0:W1:Y:S02]  /*fb00*/  SHFL.DOWN P1, R68, R252, R251, R230 ;  /* 0x080000fbfc447389 */ /* 0x00006400000200e6 */
[----:B01----:R-:W-:Y:S05]  /*fb10*/  ENDCOLLECTIVE ;  /* 0x000000000000791b */ /* 0x003fea0003800000 */
.L_x_8660:
[----:B------:R-:W-:Y:S02]  /*fb20*/  MOV R252, R247 ;  /* 0x000000f700fc7202 */ /* 0x000fe40000000f00 */
[----:B------:R-:W-:-:S07]  /*fb30*/  MOV R246, R68 ;  /* 0x0000004400f67202 */ /* 0x000fce0000000f00 */
[----:B------:R-:W-:Y:S05]  /*fb40*/  WARPSYNC.COLLECTIVE R71, `(.L_x_8661) ;  /* 0x0000000047087348 */ /* 0x000fea0003c00000 */
[----:B------:R0:W1:Y:S02]  /*fb50*/  SHFL.DOWN P1, R68, R252, R251, R230 ;  /* 0x080000fbfc447389 */ /* 0x00006400000200e6 */
[----:B01----:R-:W-:Y:S05]  /*fb60*/  ENDCOLLECTIVE ;  /* 0x000000000000791b */ /* 0x003fea0003800000 */
.L_x_8661:
[----:B------:R-:W-:Y:S02]  /*fb70*/  MOV R252, R248 ;  /* 0x000000f800fc7202 */ /* 0x000fe40000000f00 */
[----:B------:R-:W-:-:S07]  /*fb80*/  MOV R247, R68 ;  /* 0x0000004400f77202 */ /* 0x000fce0000000f00 */
[----:B------:R-:W-:Y:S05]  /*fb90*/  WARPSYNC.COLLECTIVE R71, `(.L_x_8662) ;  /* 0x0000000047087348 */ /* 0x000fea0003c00000 */
[----:B------:R0:W1:Y:S02]  /*fba0*/  SHFL.DOWN P1, R68, R252, R251, R230 ;  /* 0x080000fbfc447389 */ /* 0x00006400000200e6 */
[----:B01----:R-:W-:Y:S05]  /*fbb0*/  ENDCOLLECTIVE ;  /* 0x000000000000791b */ /* 0x003fea0003800000 */
.L_x_8662:
[----:B------:R-:W-:Y:S01]  /*fbc0*/  MOV R248, R68 ;  /* 0x0000004400f87202 */ /* 0x000fe20000000f00 */
[----:B------:R-:W-:-:S07]  /*fbd0*/  HFMA2 R68, -RZ, RZ, 0, 1.847743988037109375e-06 ;  /* 0x0000001fff447431 */ /* 0x000fce00000001ff */
[----:B------:R-:W-:Y:S05]  /*fbe0*/  WARPSYNC.COLLECTIVE R71, `(.L_x_8663) ;  /* 0x0000000047087348 */ /* 0x000fea0003c00000 */
[----:B------:R0:W1:Y:S02]  /*fbf0*/  SHFL.IDX P3, R230, R70, R69, R68 ;  /* 0x0000004546e67389 */ /* 0x0000640000060044 */
[----:B01----:R-:W-:Y:S05]  /*fc00*/  ENDCOLLECTIVE ;  /* 0x000000000000791b */ /* 0x003fea0003800000 */
.L_x_8663:
[----:B------:R-:W-:Y:S02]  /*fc10*/  MOV R70, R61 ;  /* 0x0000003d00467202 */ /* 0x000fe40000000f00 */
[----:B------:R-:W-:-:S07]  /*fc20*/  MOV R60, R230 ;  /* 0x000000e6003c7202 */ /* 0x000fce0000000f00 */
[----:B------:R-:W-:Y:S05]  /*fc30*/  WARPSYNC.COLLECTIVE R71, `(.L_x_8664) ;  /* 0x0000000047087348 */ /* 0x000fea0003c00000 */
[----:B------:R0:W1:Y:S02]  /*fc40*/  SHFL.IDX P3, R230, R70, R69, R68 ;  /* 0x0000004546e67389 */ /* 0x0000640000060044 */
[----:B01----:R-:W-:Y:S05]  /*fc50*/  ENDCOLLECTIVE ;  /* 0x000000000000791b */ /* 0x003fea0003800000 */
.L_x_8664:
[----:B------:R-:W-:Y:S02]  /*fc60*/  MOV R70, R62 ;  /* 0x0000003e00467202 */ /* 0x000fe40000000f00 */
[----:B------:R-:W-:-:S07]  /*fc70*/  MOV R61, R230 ;  /* 0x000000e6003d7202 */ /* 0x000fce0000000f00 */
[----:B------:R-:W-:Y:S05]  /*fc80*/  WARPSYNC.COLLECTIVE R71, `(.L_x_8665) ;  /* 0x0000000047087348 */ /* 0x000fea0003c00000 */
[----:B------:R0:W1:Y:S02]  /*fc90*/  SHFL.IDX P3, R230, R70, R69, R68 ;  /* 0x0000004546e67389 */ /* 0x0000640000060044 */
[----:B01----:R-:W-:Y:S05]  /*fca0*/  ENDCOLLECTIVE ;  /* 0x000000000000791b */ /* 0x003fea0003800000 */
.L_x_8665:
[----:B------:R-:W-:Y:S02]  /*fcb0*/  MOV R70, R63 ;  /* 0x0000003f00467202 */ /* 0x000fe40000000f00 */
[----:B------:R-:W-:-:S07]  /*fcc0*/  MOV R62, R230 ;  /* 0x000000e6003e7202 */ /* 0x000fce0000000f00 */
[----:B------:R-:W-:Y:S05]  /*fcd0*/  WARPSYNC.COLLECTIVE R71, `(.L_x_8666) ;  /* 0x0000000047087348 */ /* 0x000fea0003c00000 */
[----:B------:R0:W1:Y:S02]  /*fce0*/  SHFL.IDX P3, R230, R70, R69, R68 ;  /* 0x0000004546e67389 */ /* 0x0000640000060044 */
[----:B01----:R-:W-:Y:S05]  /*fcf0*/  ENDCOLLECTIVE ;  /* 0x000000000000791b */ /* 0x003fea0003800000 */
.L_x_8666:
[----:B------:R-:W-:Y:S01]  /*fd00*/  MOV R63, R230 ;  /* 0x000000e6003f7202 */ /* 0x000fe20000000f00 */
[----:B------:R-:W-:Y:S06]  /*fd10*/  BRA `(.L_x_8667) ;  /* 0xffffff8800ac7947 */ /* 0x000fec000383ffff */
.L_x_8668:
        /* <DEDUP_REMOVED lines=14> */
.L_x_18707:


//--------------------- .text._Z25selective_scan_bwd_kernelI32Selective_Scan_bwd_kernel_traitsILi64ELi16ELb0ELb1ELb1ELb0ELb1EN3c104HalfENS1_7complexIfEEEEv12SSMParamsBwd --------------------------
	.section	.text._Z25selective_scan_bwd_kernelI32Selective_Scan_bwd_kernel_traitsILi64ELi16ELb0ELb1ELb1ELb0ELb1EN3c104HalfENS1_7complexIfEEEEv12SSMParamsBwd,"ax",@progbits
	.align	128
        .global         _Z25selective_scan_bwd_kernelI32Selective_Scan_bwd_kernel_traitsILi64ELi16ELb0ELb1ELb1ELb0ELb1EN3c104HalfENS1_7complexIfEEEEv12SSMParamsBwd
        .type           _Z25selective_scan_bwd_kernelI32Selective_Scan_bwd_kernel_traitsILi64ELi16ELb0ELb1ELb1ELb0ELb1EN3c104HalfENS1_7complexIfEEEEv12SSMParamsBwd,@function
        .size           _Z25selective_scan_bwd_kernelI32Selective_Scan_bwd_kernel_traitsILi64ELi16ELb0ELb1ELb1ELb0ELb1EN3c104HalfENS1_7complexIfEEEEv12SSMParamsBwd,(.L_x_18708 - _Z25selective_scan_bwd_kernelI32Selective_Scan_bwd_kernel_traitsILi64ELi16ELb0ELb1ELb1ELb0ELb1EN3c104HalfENS1_7complexIfEEEEv12SSMParamsBwd)
        .other          _Z25selective_scan_bwd_kernelI32Selective_Scan_bwd_kernel_traitsILi64ELi16ELb0ELb1ELb1ELb0ELb1EN3c104HalfENS1_7complexIfEEEEv12SSMParamsBwd,@"STO_CUDA_ENTRY STV_DEFAULT"
_Z25selective_scan_bwd_kernelI32Selective_Scan_bwd_kernel_traitsILi64ELi16ELb0ELb1ELb1ELb0ELb1EN3c104HalfENS1_7complexIfEEEEv12SSMParamsBwd:
.text._Z25selective_scan_bwd_kernelI32Selective_Scan_bwd_kernel_traitsILi64ELi16ELb0ELb1ELb1ELb0ELb1EN3c104HalfENS1_7complexIfEEEEv12SSMParamsBwd:
        /* <DEDUP_REMOVED lines=175> */
.L_x_8768:
        /* <DEDUP_REMOVED lines=123> */
[C---:B------:R-:W-:Y:S02]  /*12a0*/  IADD3 R46, PT, PT, R43.reuse, 0x20, RZ ;  /* 0x000000202b2e7810 */ /* 0x040fe40007ffe0ff */
        /* <DEDUP_REMOVED lines=17> */
[----:B------:R-:W-:Y:S02]  /*13c0*/  IADD3 R60, PT, PT, R43, 0x120, RZ ;  /* 0x000001202b3c7810 */ /* 0x000fe40007ffe0ff */
        /* <DEDUP_REMOVED lines=54> */
[----:B---3--:R-:W-:Y:S04]  /*1730*/  STS.U16 [R250+0x80], R31 ;  /* 0x0000801ffa007388 */ /* 0x008fe80000000400 */
        /* <DEDUP_REMOVED lines=98> */
[----:B------:R-:W-:Y:S04]  /*1d60*/  STS.U16 [R241+0x100], R32 ;  /* 0x00010020f1007388 */ /* 0x000fe80000000400 */
        /* <DEDUP_REMOVED lines=29> */
[----:B------:R-:W3:Y:S01]  /*1f40*/  @!P0 LDG.E.U16 R41, desc[UR34][R6.64] ;  /* 0x0000002206298981 */ /* 0x000ee2000c1e1500 */
[----:B------:R-:W-:-:S13]  /*1f50*/  ISETP.NE.AND P0, PT, R56, RZ, PT ;  /* 0x000000ff3800720c */ /* 0x000fda0003f05270 */
[----:B------:R-:W4:Y:S01]  /*1f60*/  @!P0 LDG.E.U16 R43, desc[UR34][R6.64+0x40] ;  /* 0x00004022062b8981 */ /* 0x000f22000c1e1500 */
        /* <DEDUP_REMOVED lines=18> */
[----:B-1----:R-:W-:Y:S02]  /*2090*/  PRMT R42, RZ, 0x7610, R42 ;  /* 0x00007610ff2a7816 */ /* 0x002fe4000000002a */
[----:B------:R-:W-:Y:S02]  /*20a0*/  PRMT R53, RZ, 0x7610, R53 ;  /* 0x00007610ff357816 */ /* 0x000fe40000000035 */
[----:B--2---:R-:W-:Y:S02]  /*20b0*/  PRMT R44, RZ, 0x7610, R44 ;  /* 0x00007610ff2c7816 */ /* 0x004fe4000000002c */
        /* <DEDUP_REMOVED lines=33> */
[----:B-----5:R0:W-:Y:S04]  /*22d0*/  STS.U16 [R250+0x80], R45 ;  /* 0x0000802dfa007388 */ /* 0x0201e80000000400 */
[----:B------:R1:W-:Y:S04]  /*22e0*/  STS.U16 [R249+0xc0], R46 ;  /* 0x0000c02ef9007388 */ /* 0x0003e80000000400 */
[----:B------:R-:W-:Y:S04]  /*22f0*/  STS.U16 [R241+0x100], R48 ;  /* 0x00010030f1007388 */ /* 0x000fe80000000400 */
[----:B------:R3:W-:Y:S04]  /*2300*/  STS.U16 [R240+0x140], R47 ;  /* 0x0001402ff0007388 */ /* 0x0007e80000000400 */
[----:B------:R4:W-:Y:S04]  /*2310*/  STS.U16 [R239+0x180], R50 ;  /* 0x00018032ef007388 */ /* 0x0009e80000000400 */
[----:B------:R5:W-:Y:S04]  /*2320*/  STS.U16 [R238+0x1c0], R49 ;  /* 0x0001c031ee007388 */ /* 0x000be80000000400 */
[----:B--2---:R-:W-:Y:S04]  /*2330*/  STS.U16 [R237+0x200], R40 ;  /* 0x00020028ed007388 */ /* 0x004fe80000000400 */
[----:B------:R-:W-:Y:S04]  /*2340*/  STS.U16 [R236+0x240], R51 ;  /* 0x00024033ec007388 */ /* 0x000fe80000000400 */
[----:B------:R-:W-:Y:S04]  /*2350*/  STS.U16 [R235+0x280], R42 ;  /* 0x0002802aeb007388 */ /* 0x000fe80000000400 */
        /* <DEDUP_REMOVED lines=25> */
[----:B------:R-:W2:Y:S01]  /*24f0*/  @!P0 LDG.E.U16 R45, desc[UR34][R2.64] ;  /* 0x00000022022d8981 */ /* 0x000ea2000c1e1500 */
[----:B------:R-:W-:Y:S02]  /*2500*/  ISETP.NE.AND P0, PT, R61, RZ, PT ;  /* 0x000000ff3d00720c */ /* 0x000fe40003f05270 */
[----:B---3--:R-:W-:-:S11]  /*2510*/  PRMT R47, RZ, 0x7610, R47 ;  /* 0x00007610ff2f7816 */ /* 0x008fd6000000002f */
[----:B------:R-:W3:Y:S01]  /*2520*/  @!P0 LDG.E.U16 R46, desc[UR34][R2.64+0x40] ;  /* 0x00004022022e8981 */ /* 0x000ee2000c1e1500 */
[----:B------:R-:W-:Y:S02]  /*2530*/  ISETP.NE.AND P0, PT, R65, RZ, PT ;  /* 0x000000ff4100720c */ /* 0x000fe40003f05270 */
[----:B----4-:R-:W-:-:S11]  /*2540*/  PRMT R50, RZ, 0x7610, R50 ;  /* 0x00007610ff327816 */ /* 0x010fd60000000032 */
[----:B------:R-:W4:Y:S01]  /*2550*/  @!P0 LDG.E.U16 R47, desc[UR34][R2.64+0x80] ;  /* 0x00008022022f8981 */ /* 0x000f22000c1e1500 */
[----:B------:R-:W-:-:S13]  /*2560*/  ISETP.NE.AND P0, PT, R66, RZ, PT ;  /* 0x000000ff4200720c */ /* 0x000fda0003f05270 */
        /* <DEDUP_REMOVED lines=50> */
[----:B------:R-:W-:Y:S04]  /*2890*/  STS.U16 [R122], R45 ;  /* 0x0000002d7a007388 */ /* 0x000fe80000000400 */
[----:B---3--:R-:W-:Y:S04]  /*28a0*/  STS.U16 [R120+0x40], R46 ;  /* 0x0000402e78007388 */ /* 0x008fe80000000400 */
[----:B----4-:R-:W-:Y:S04]  /*28b0*/  STS.U16 [R250+0x80], R47 ;  /* 0x0000802ffa007388 */ /* 0x010fe80000000400 */
[----:B------:R-:W-:Y:S04]  /*28c0*/  STS.U16 [R249+0xc0], R50 ;  /* 0x0000c032f9007388 */ /* 0x000fe80000000400 */
[----:B-----5:R-:W-:Y:S04]  /*28d0*/  STS.U16 [R241+0x100], R56 ;  /* 0x00010038f1007388 */ /* 0x020fe80000000400 */
        /* <DEDUP_REMOVED lines=15> */
[----:B------:R-:W-:Y:S04]  /*29d0*/  LDS.U16 R49, [R190+0x6] ;  /* 0x00000600be317984 */ /* 0x000fe80000000400 */
[----:B------:R-:W4:Y:S04]  /*29e0*/  LDS.U16 R2, [R190+0x8] ;  /* 0x00000800be027984 */ /* 0x000f280000000400 */
[----:B------:R-:W5:Y:S04]  /*29f0*/  LDS.U16 R3, [R190+0xa] ;  /* 0x00000a00be037984 */ /* 0x000f680000000400 */
[----:B------:R-:W-:Y:S04]  /*2a00*/  LDS.U16 R50, [R190+0xc] ;  /* 0x00000c00be327984 */ /* 0x000fe80000000400 */
[----:B------:R-:W5:Y:S04]  /*2a10*/  LDS.U16 R52, [R190+0xe] ;  /* 0x00000e00be347984 */ /* 0x000f680000000400 */
[----:B------:R-:W-:Y:S04]  /*2a20*/  LDS.U16 R53, [R190+0x10] ;  /* 0x00001000be357984 */ /* 0x000fe80000000400 */
[----:B------:R-:W-:Y:S04]  /*2a30*/  LDS.U16 R54, [R190+0x12] ;  /* 0x00001200be367984 */ /* 0x000fe80000000400 */
[----:B------:R-:W-:Y:S04]  /*2a40*/  LDS.U16 R55, [R190+0x14] ;  /* 0x00001400be377984 */ /* 0x000fe80000000400 */
[----:B------:R-:W-:Y:S04]  /*2a50*/  LDS.U16 R56, [R190+0x16] ;  /* 0x00001600be387984 */ /* 0x000fe80000000400 */
[----:B------:R-:W-:Y:S04]  /*2a60*/  LDS.U16 R57, [R190+0x18] ;  /* 0x00001800be397984 */ /* 0x000fe80000000400 */
[----:B------:R-:W-:Y:S04]  /*2a70*/  LDS.U16 R58, [R190+0x1a] ;  /* 0x00001a00be3a7984 */ /* 0x000fe80000000400 */
[----:B------:R-:W-:Y:S04]  /*2a80*/  LDS.U16 R59, [R190+0x1c] ;  /* 0x00001c00be3b7984 */ /* 0x000fe80000000400 */
[----:B------:R-:W5:Y:S01]  /*2a90*/  LDS.U16 R60, [R190+0x1e] ;  /* 0x00001e00be3c7984 */ /* 0x000f620000000400 */
        /* <DEDUP_REMOVED lines=39> */
[----:B------:R4:W5:Y:S01]  /*2d10*/  @!P6 LDG.E.U16 R84, desc[UR34][R4.64+0x3c0] ;  /* 0x0003c0220454e981 */ /* 0x000962000c1e1500 */
[----:B--2---:R-:W-:-:S02]  /*2d20*/  HADD2.F32 R46, -RZ, R46.H0_H0 ;  /* 0x2000002eff2e7230 */ /* 0x004fc40000004100 */
[----:B---3--:R-:W-:-:S03]  /*2d30*/  HADD2.F32 R45, -RZ, R45.H0_H0 ;  /* 0x2000002dff2d7230 */ /* 0x008fc60000004100 */
[----:B------:R-:W-:Y:S01]  /*2d40*/  FMUL.FTZ R61, R46, -1.4426950216293334961 ;  /* 0xbfb8aa3b2e3d7820 */ /* 0x000fe20000410000 */
[----:B----4-:R-:W-:-:S05]  /*2d50*/  HADD2.F32 R4, -RZ, R2.H0_H0 ;  /* 0x20000002ff047230 */ /* 0x010fca0000004100 */
[----:B------:R-:W0:Y:S01]  /*2d60*/  MUFU.EX2 R61, R61 ;  /* 0x0000003d003d7308 */ /* 0x000e220000000800 */
[----:B------:R-:W-:Y:S01]  /*2d70*/  FMUL.FTZ R66, R45, -1.4426950216293334961 ;  /* 0xbfb8aa3b2d427820 */ /* 0x000fe20000410000 */
[----:B------:R-:W-:Y:S01]  /*2d80*/  FMUL.FTZ R2, R4, -1.4426950216293334961 ;  /* 0xbfb8aa3b04027820 */ /* 0x000fe20000410000 */
[----:B-----5:R-:W-:-:S05]  /*2d90*/  HADD2.F32 R5, -RZ, R3.H0_H0 ;  /* 0x20000003ff057230 */ /* 0x020fca0000004100 */
[----:B------:R-:W1:Y:S01]  /*2da0*/  MUFU.EX2 R66, R66 ;  /* 0x0000004200427308 */ /* 0x000e620000000800 */
[----:B------:R-:W-:-:S07]  /*2db0*/  FMUL.FTZ R3, R5, -1.4426950216293334961 ;  /* 0xbfb8aa3b05037820 */ /* 0x000fce0000410000 */
[----:B------:R-:W-:Y:S01]  /*2dc0*/  MUFU.EX2 R2, R2 ;  /* 0x0000000200027308 */ /* 0x000fe20000000800 */
[----:B------:R-:W-:Y:S02]  /*2dd0*/  HADD2.F32 R47, -RZ, R47.H0_H0 ;  /* 0x2000002fff2f7230 */ /* 0x000fe40000004100 */
[----:B0-----:R-:W-:Y:S01]  /*2de0*/  FADD.FTZ R61, R61, 1 ;  /* 0x3f8000003d3d7421 */ /* 0x001fe20000010000 */
[----:B------:R-:W-:-:S04]  /*2df0*/  ISETP.NE.AND P1, PT, R197, RZ, PT ;  /* 0x000000ffc500720c */ /* 0x000fc80003f25270 */
[----:B------:R-:W0:Y:S01]  /*2e00*/  MUFU.EX2 R3, R3 ;  /* 0x0000000300037308 */ /* 0x000e220000000800 */
[----:B------:R-:W-:Y:S01]  /*2e10*/  FMUL.FTZ R86, R47, -1.4426950216293334961 ;  /* 0xbfb8aa3b2f567820 */ /* 0x000fe20000410000 */
[----:B------:R-:W-:Y:S02]  /*2e20*/  HADD2.F32 R49, -RZ, R49.H0_H0 ;  /* 0x20000031ff317230 */ /* 0x000fe40000004100 */
[----:B-1----:R-:W-:-:S04]  /*2e30*/  FADD.FTZ R66, R66, 1 ;  /* 0x3f80000042427421 */ /* 0x002fc80000010000 */
[----:B------:R-:W-:Y:S01]  /*2e40*/  MUFU.RCP R61, R61 ;  /* 0x0000003d003d7308 */ /* 0x000fe20000001000 */
[----:B------:R-:W-:Y:S01]  /*2e50*/  FMUL.FTZ R87, R49, -1.4426950216293334961 ;  /* 0xbfb8aa3b31577820 */ /* 0x000fe20000410000 */
[----:B------:R-:W-:-:S06]  /*2e60*/  HADD2.F32 R52, -RZ, R52.H0_H0 ;  /* 0x20000034ff347230 */ /* 0x000fcc0000004100 */
[----:B------:R-:W1:Y:S01]  /*2e70*/  MUFU.EX2 R86, R86 ;  /* 0x0000005600567308 */ /* 0x000e620000000800 */
[----:B------:R-:W-:Y:S01]  /*2e80*/  FMUL.FTZ R89, R52, -1.4426950216293334961 ;  /* 0xbfb8aa3b34597820 */ /* 0x000fe20000410000 */
[----:B0-----:R-:W-:-:S06]  /*2e90*/  FADD.FTZ R3, R3, 1 ;  /* 0x3f80000003037421 */ /* 0x001fcc0000010000 */
[----:B------:R-:W0:Y:S01]  /*2ea0*/  MUFU.RCP R66, R66 ;  /* 0x0000004200427308 */ /* 0x000e220000001000 */
[----:B------:R-:W-:-:S07]  /*2eb0*/  HADD2.F32 R50, -RZ, R50.H0_H0 ;  /* 0x20000032ff327230 */ /* 0x000fce0000004100 */
[----:B------:R-:W2:Y:S01]  /*2ec0*/  MUFU.EX2 R87, R87 ;  /* 0x0000005700577308 */ /* 0x000ea20000000800 */
[----:B------:R-:W-:Y:S02]  /*2ed0*/  HADD2.F32 R69, -RZ, R69.H0_H0 ;  /* 0x20000045ff457230 */ /* 0x000fe40000004100 */
[----:B------:R-:W-:Y:S01]  /*2ee0*/  FMUL.FTZ R88, R50, -1.4426950216293334961 ;  /* 0xbfb8aa3b32587820 */ /* 0x000fe20000410000 */
[----:B------:R-:W-:-:S04]  /*2ef0*/  HADD2.F32 R60, -RZ, R60.H0_H0 ;  /* 0x2000003cff3c7230 */ /* 0x000fc80000004100 */
[----:B------:R-:W3:Y:S01]  /*2f00*/  MUFU.EX2 R89, R89 ;  /* 0x0000005900597308 */ /* 0x000ee20000000800 */
[----:B------:R-:W-:Y:S01]  /*2f10*/  FMUL.FTZ R100, R60, -1.4426950216293334961 ;  /* 0xbfb8aa3b3c647820 */ /* 0x000fe20000410000 */
[----:B------:R-:W-:Y:S02]  /*2f20*/  HADD2.F32 R53, -RZ, R53.H0_H0 ;  /* 0x20000035ff357230 */ /* 0x000fe40000004100 */
[----:B------:R-:W-:-:S04]  /*2f30*/  HADD2.F32 R54, -RZ, R54.H0_H0 ;  /* 0x20000036ff367230 */ /* 0x000fc80000004100 */
[----:B------:R-:W4:Y:S01]  /*2f40*/  MUFU.EX2 R88, R88 ;  /* 0x0000005800587308 */ /* 0x000f220000000800 */
[----:B------:R-:W-:Y:S01]  /*2f50*/  FMUL.FTZ R90, R53, -1.4426950216293334961 ;  /* 0xbfb8aa3b355a7820 */ /* 0x000fe20000410000 */
[----:B------:R-:W-:-:S06]  /*2f60*/  FMUL.FTZ R91, R54, -1.4426950216293334961 ;  /* 0xbfb8aa3b365b7820 */ /* 0x000fcc0000410000 */
[----:B------:R-:W-:Y:S01]  /*2f70*/  MUFU.EX2 R112, R100 ;  /* 0x0000006400707308 */ /* 0x000fe20000000800 */
[----:B------:R-:W-:Y:S04]  /*2f80*/  STS.U16 [R122], R65 ;  /* 0x000000417a007388 */ /* 0x000fe80000000400 */
        /* <DEDUP_REMOVED lines=16> */
[----:B------:R-:W4:Y:S01]  /*3090*/  LDS.U16 R64, [R190+0x2] ;  /* 0x00000200be407984 */ /* 0x000f220000000400 */
[----:B-----5:R-:W-:-:S03]  /*30a0*/  FADD.FTZ R71, R2, 1 ;  /* 0x3f80000002477421 */ /* 0x020fc60000010000 */
[----:B------:R-:W5:Y:S01]  /*30b0*/  LDS.U16 R65, [R190+0x4] ;  /* 0x00000400be417984 */ /* 0x000f620000000400 */
[----:B------:R-:W-:Y:S02]  /*30c0*/  MOV R2, UR24 ;  /* 0x0000001800027c02 */ /* 0x000fe40008000f00 */
[----:B-1----:R-:W-:Y:S01]  /*30d0*/  MOV R75, 0xfffffc00 ;  /* 0xfffffc00004b7802 */ /* 0x002fe20000000f00 */
[----:B------:R-:W1:Y:S04]  /*30e0*/  LDS.U16 R62, [R190] ;  /* 0x00000000be3e7984 */ /* 0x000e680000000400 */
[----:B------:R-:W-:Y:S01]  /*30f0*/  @!P1 IMAD R2, R2, R75, UR10 ;  /* 0x0000000a02029e24 */ /* 0x000fe2000f8e024b */
[----:B------:R-:W-:Y:S04]  /*3100*/  LDS.U16 R76, [R190+0x8] ;  /* 0x00000800be4c7984 */ /* 0x000fe80000000400 */
[----:B------:R-:W1:Y:S01]  /*3110*/  LDS.U16 R75, [R190+0x6] ;  /* 0x00000600be4b7984 */ /* 0x000e620000000400 */
[----:B0-----:R0:W-:Y:S03]  /*3120*/  MUFU.RCP R74, R3 ;  /* 0x00000003004a7308 */ /* 0x0011e60000001000 */
[----:B------:R-:W1:Y:S01]  /*3130*/  LDS.U16 R78, [R190+0xa] ;  /* 0x00000a00be4e7984 */ /* 0x000e620000000400 */
[----:B------:R-:W-:Y:S01]  /*3140*/  FADD.FTZ R70, R86, 1 ;  /* 0x3f80000056467421 */ /* 0x000fe20000010000 */
[----:B--2---:R-:W-:Y:S01]  /*3150*/  FADD.FTZ R82, -R66, 1 ;  /* 0x3f80000042527421 */ /* 0x004fe20000010100 */
[----:B------:R-:W-:Y:S01]  /*3160*/  FADD.FTZ R72, R87, 1 ;  /* 0x3f80000057487421 */ /* 0x000fe20000010000 */
[----:B---3--:R-:W-:Y:S01]  /*3170*/  FADD.FTZ R77, R89, 1 ;  /* 0x3f800000594d7421 */ /* 0x008fe20000010000 */
[----:B------:R-:W-:-:S02]  /*3180*/  HADD2.F32 R68, -RZ, R68.H0_H0 ;  /* 0x20000044ff447230 */ /* 0x000fc40000004100 */
[----:B0-----:R-:W-:Y:S01]  /*3190*/  FADD.FTZ R3, -R61, 1 ;  /* 0x3f8000003d037421 */ /* 0x001fe20000010100 */
[----:B------:R-:W0:Y:S01]  /*31a0*/  MUFU.RCP R70, R70 ;  /* 0x0000004600467308 */ /* 0x000e220000001000 */
[----:B----4-:R-:W-:Y:S01]  /*31b0*/  FFMA.FTZ R84, R45, R82, 1 ;  /* 0x3f8000002d547423 */ /* 0x010fe20000010052 */
[----:B------:R-:W-:Y:S01]  /*31c0*/  LDS.U16 R89, [R190+0x10] ;  /* 0x00001000be597984 */ /* 0x000fe20000000400 */
[----:B------:R-:W-:-:S03]  /*31d0*/  FFMA.FTZ R83, R46, R3, 1 ;  /* 0x3f8000002e537423 */ /* 0x000fc60000010003 */
[----:B------:R-:W2:Y:S01]  /*31e0*/  LDS.U16 R3, [R190+0xc] ;  /* 0x00000c00be037984 */ /* 0x000ea20000000400 */
[----:B------:R-:W-:Y:S01]  /*31f0*/  HADD2.F32 R56, -RZ, R56.H0_H0 ;  /* 0x20000038ff387230 */ /* 0x000fe20000004100 */
[----:B------:R-:W-:Y:S01]  /*3200*/  MUFU.EX2 R90, R90 ;  /* 0x0000005a005a7308 */ /* 0x000fe20000000800 */
[----:B------:R-:W-:Y:S02]  /*3210*/  HADD2.F32 R57, -RZ, R57.H0_H0 ;  /* 0x20000039ff397230 */ /* 0x000fe40000004100 */
[----:B------:R-:W-:Y:S02]  /*3220*/  HADD2.F32 R55, -RZ, R55.H0_H0 ;  /* 0x20000037ff377230 */ /* 0x000fe40000004100 */
[----:B------:R-:W-:Y:S01]  /*3230*/  FADD.FTZ R73, R88, 1 ;  /* 0x3f80000058497421 */ /* 0x000fe20000010000 */
[----:B------:R-:W-:Y:S01]  /*3240*/  HADD2.F32 R64, -RZ, R64.H0_H0 ;  /* 0x20000040ff407230 */ /* 0x000fe20000004100 */
[----:B------:R-:W-:Y:S04]  /*3250*/  LDS.U16 R103, [R190+0x1e] ;  /* 0x00001e00be677984 */ /* 0x000fe80000000400 */
[----:B------:R-:W-:-:S04]  /*3260*/  FMUL.FTZ R85, R69, R64 ;  /* 0x0000004045557220 */ /* 0x000fc80000410000 */
[----:B------:R-:W-:Y:S01]  /*3270*/  FMUL.FTZ R85, R66, R85 ;  /* 0x0000005542557220 */ /* 0x000fe20000410000 */
[----:B------:R-:W3:Y:S03]  /*3280*/  MUFU.RCP R72, R72 ;  /* 0x0000004800487308 */ /* 0x000ee60000001000 */
[----:B------:R-:W-:Y:S02]  /*3290*/  FMUL.FTZ R100, R85, R84 ;  /* 0x0000005455647220 */ /* 0x000fe40000410000 */
[----:B------:R-:W4:Y:S01]  /*32a0*/  LDS.U16 R85, [R190+0xe] ;  /* 0x00000e00be557984 */ /* 0x000f220000000400 */
[----:B-----5:R-:W-:Y:S02]  /*32b0*/  HADD2.F32 R65, -RZ, R65.H0_H0 ;  /* 0x20000041ff417230 */ /* 0x020fe40000004100 */
[----:B------:R-:W-:Y:S01]  /*32c0*/  MUFU.EX2 R91, R91 ;  /* 0x0000005b005b7308 */ /* 0x000fe20000000800 */
[----:B------:R-:W-:-:S02]  /*32d0*/  HADD2.F32 R67, -RZ, R67.H0_H0 ;  /* 0x20000043ff437230 */ /* 0x000fc40000004100 */
[----:B0-----:R-:W-:Y:S01]  /*32e0*/  FADD.FTZ R86, -R70, 1 ;  /* 0x3f80000046567421 */ /* 0x001fe20000010100 */
[----:B-1----:R-:W-:Y:S02]  /*32f0*/  HADD2.F32 R62, -RZ, R62.H0_H0 ;  /* 0x2000003eff3e7230 */ /* 0x002fe40000004100 */
[----:B------:R-:W-:Y:S02]  /*3300*/  FMUL.FTZ R87, R68, R65 ;  /* 0x0000004144577220 */ /* 0x000fe40000410000 */
[----:B------:R-:W0:Y:S01]  /*3310*/  MUFU.RCP R71, R71 ;  /* 0x0000004700477308 */ /* 0x000e220000001000 */
[----:B------:R-:W-:Y:S01]  /*3320*/  FMUL.FTZ R93, R56, -1.4426950216293334961 ;  /* 0xbfb8aa3b385d7820 */ /* 0x000fe20000410000 */
[----:B------:R-:W-:Y:S02]  /*3330*/  HADD2.F32 R58, -RZ, R58.H0_H0 ;  /* 0x2000003aff3a7230 */ /* 0x000fe40000004100 */
[----:B------:R-:W-:Y:S01]  /*3340*/  FMUL.FTZ R94, R57, -1.4426950216293334961 ;  /* 0xbfb8aa3b395e7820 */ /* 0x000fe20000410000 */
[----:B------:R-:W-:-:S02]  /*3350*/  HADD2.F32 R59, -RZ, R59.H0_H0 ;  /* 0x2000003bff3b7230 */ /* 0x000fc40000004100 */
[----:B------:R-:W-:Y:S01]  /*3360*/  FMUL.FTZ R92, R55, -1.4426950216293334961 ;  /* 0xbfb8aa3b375c7820 */ /* 0x000fe20000410000 */
[----:B------:R-:W-:Y:S01]  /*3370*/  FMUL.FTZ R82, R67, R62 ;  /* 0x0000003e43527220 */ /* 0x000fe20000410000 */
[----:B------:R-:W-:Y:S01]  /*3380*/  FFMA.FTZ R86, R47, R86, 1 ;  /* 0x3f8000002f567423 */ /* 0x000fe20000010056 */
[----:B------:R-:W-:Y:S01]  /*3390*/  FMUL.FTZ R87, R70, R87 ;  /* 0x0000005746577220 */ /* 0x000fe20000410000 */
[----:B------:R-:W-:Y:S02]  /*33a0*/  HADD2.F32 R80, -RZ, R80.H0_H0 ;  /* 0x20000050ff507230 */ /* 0x000fe40000004100 */
[----:B------:R-:W-:Y:S01]  /*33b0*/  HADD2.F32 R75, -RZ, R75.H0_H0 ;  /* 0x2000004bff4b7230 */ /* 0x000fe20000004100 */
[----:B------:R1:W5:Y:S01]  /*33c0*/  MUFU.EX2 R95, R93 ;  /* 0x0000005d005f7308 */ /* 0x0003620000000800 */
[----:B------:R-:W-:Y:S01]  /*33d0*/  FMUL.FTZ R97, R58, -1.4426950216293334961 ;  /* 0xbfb8aa3b3a617820 */ /* 0x000fe20000410000 */
[----:B------:R-:W-:Y:S01]  /*33e0*/  FMUL.FTZ R99, R59, -1.4426950216293334961 ;  /* 0xbfb8aa3b3b637820 */ /* 0x000fe20000410000 */
[----:B------:R-:W-:Y:S01]  /*33f0*/  FMUL.FTZ R82, R61, R82 ;  /* 0x000000523d527220 */ /* 0x000fe20000410000 */
[----:B------:R-:W-:Y:S01]  /*3400*/  FMUL.FTZ R104, R87, R86 ;  /* 0x0000005657687220 */ /* 0x000fe20000410000 */
[----:B------:R-:W-:-:S03]  /*3410*/  HADD2.F32 R79, -RZ, R79.H0_H0 ;  /* 0x2000004fff4f7230 */ /* 0x000fc60000004100 */
[----:B------:R-:W-:Y:S01]  /*3420*/  MUFU.EX2 R96, R94 ;  /* 0x0000005e00607308 */ /* 0x000fe20000000800 */
[----:B------:R-:W-:Y:S02]  /*3430*/  HADD2.F32 R81, -RZ, R81.H0_H0 ;  /* 0x20000051ff517230 */ /* 0x000fe40000004100 */
[----:B---3--:R-:W-:Y:S01]  /*3440*/  FADD.FTZ R84, -R72, 1 ;  /* 0x3f80000048547421 */ /* 0x008fe20000010100 */
[----:B------:R-:W-:Y:S02]  /*3450*/  HADD2.F32 R76, -RZ, R76.H0_H0 ;  /* 0x2000004cff4c7230 */ /* 0x000fe40000004100 */
[----:B------:R-:W-:Y:S01]  /*3460*/  FMUL.FTZ R87, R80, R75 ;  /* 0x0000004b50577220 */ /* 0x000fe20000410000 */
[----:B------:R-:W-:Y:S01]  /*3470*/  HADD2.F32 R78, -RZ, R78.H0_H0 ;  /* 0x2000004eff4e7230 */ /* 0x000fe20000004100 */
[----:B------:R-:W3:Y:S01]  /*3480*/  MUFU.RCP R73, R73 ;  /* 0x0000004900497308 */ /* 0x000ee20000001000 */
[----:B------:R-:W-:Y:S01]  /*3490*/  FADD.FTZ R90, R90, 1 ;  /* 0x3f8000005a5a7421 */ /* 0x000fe20000010000 */
[----:B------:R-:W-:Y:S01]  /*34a0*/  FFMA.FTZ R84, R49, R84, 1 ;  /* 0x3f80000031547423 */ /* 0x000fe20000010054 */
[----:B------:R-:W-:-:S05]  /*34b0*/  FMUL.FTZ R87, R72, R87 ;  /* 0x0000005748577220 */ /* 0x000fca0000410000 */
[----:B------:R-:W4:Y:S01]  /*34c0*/  MUFU.EX2 R92, R92 ;  /* 0x0000005c005c7308 */ /* 0x000f220000000800 */
[----:B------:R-:W-:Y:S01]  /*34d0*/  FADD.FTZ R88, -R74, 1 ;  /* 0x3f8000004a587421 */ /* 0x000fe20000010100 */
[----:B------:R-:W-:Y:S01]  /*34e0*/  FMUL.FTZ R86, R79, R76 ;  /* 0x0000004c4f567220 */ /* 0x000fe20000410000 */
[----:B-1----:R-:W-:-:S05]  /*34f0*/  FMUL.FTZ R93, R81, R78 ;  /* 0x0000004e515d7220 */ /* 0x002fca0000410000 */
[----:B------:R1:W4:Y:S01]  /*3500*/  MUFU.EX2 R98, R97 ;  /* 0x0000006100627308 */ /* 0x0003220000000800 */
[----:B------:R-:W-:-:S07]  /*3510*/  FMUL.FTZ R107, R87, R84 ;  /* 0x00000054576b7220 */ /* 0x000fce0000410000 */
[----:B------:R2:W4:Y:S01]  /*3520*/  MUFU.EX2 R101, R99 ;  /* 0x0000006300657308 */ /* 0x0005220000000800 */
[----:B0-----:R-:W-:Y:S01]  /*3530*/  FMUL.FTZ R86, R71, R86 ;  /* 0x0000005647567220 */ /* 0x001fe20000410000 */
[----:B------:R-:W-:Y:S01]  /*3540*/  FMUL.FTZ R93, R74, R93 ;  /* 0x0000005d4a5d7220 */ /* 0x000fe20000410000 */
[----:B------:R-:W-:Y:S01]  /*3550*/  HADD2.F32 R84, -RZ, R63.H0_H0 ;  /* 0x2000003fff547230 */ /* 0x000fe20000004100 */
[----:B-1----:R-:W-:Y:S01]  /*3560*/  LDS.U16 R97, [R190+0x18] ;  /* 0x00001800be617984 */ /* 0x002fe20000000400 */
[----:B--2---:R-:W-:Y:S01]  /*3570*/  FMUL.FTZ R99, R82, R83 ;  /* 0x0000005352637220 */ /* 0x004fe20000410000 */
[----:B------:R-:W-:Y:S01]  /*3580*/  FADD.FTZ R83, R91, 1 ;  /* 0x3f8000005b537421 */ /* 0x000fe20000010000 */
[----:B------:R-:W-:Y:S01]  /*3590*/  FADD.FTZ R91, -R71, 1 ;  /* 0x3f800000475b7421 */ /* 0x000fe20000010100 */
[----:B------:R0:W-:Y:S01]  /*35a0*/  MUFU.RCP R82, R90 ;  /* 0x0000005a00527308 */ /* 0x0001e20000001000 */
[----:B------:R-:W-:Y:S02]  /*35b0*/  HADD2.F32 R63, -RZ, R3.H0_H0 ;  /* 0x20000003ff3f7230 */ /* 0x000fe40000004100 */
[----:B------:R-:W-:Y:S01]  /*35c0*/  FFMA.FTZ R91, R4, R91, 1 ;  /* 0x3f800000045b7423 */ /* 0x000fe2000001005b */
[----:B------:R-:W1:Y:S01]  /*35d0*/  LDS.U16 R3, [R190+0x12] ;  /* 0x00001200be037984 */ /* 0x000e620000000400 */
[----:B0-----:R-:W-:-:S02]  /*35e0*/  FFMA.FTZ R90, R5, R88, 1 ;  /* 0x3f800000055a7423 */ /* 0x001fc40000010058 */
[----:B------:R-:W-:Y:S01]  /*35f0*/  FMUL.FTZ R106, R86, R91 ;  /* 0x0000005b566a7220 */ /* 0x000fe20000410000 */
[----:B-----5:R-:W-:Y:S01]  /*3600*/  FADD.FTZ R87, R95, 1 ;  /* 0x3f8000005f577421 */ /* 0x020fe20000010000 */
[----:B---3--:R-:W-:Y:S01]  /*3610*/  FADD.FTZ R91, -R73, 1 ;  /* 0x3f800000495b7421 */ /* 0x008fe20000010100 */
[----:B------:R-:W-:Y:S01]  /*3620*/  FMUL.FTZ R109, R93, R90 ;  /* 0x0000005a5d6d7220 */ /* 0x000fe20000410000 */
[----:B------:R-:W-:Y:S01]  /*3630*/  FADD.FTZ R90, R96, 1 ;  /* 0x3f800000605a7421 */ /* 0x000fe20000010000 */
[----:B------:R-:W-:Y:S01]  /*3640*/  FMUL.FTZ R86, R84, R63 ;  /* 0x0000003f54567220 */ /* 0x000fe20000410000 */
[----:B------:R-:W0:Y:S01]  /*3650*/  LDS.U16 R95, [R190+0x14] ;  /* 0x00001400be5f7984 */ /* 0x000e220000000400 */
[----:B----4-:R-:W-:-:S03]  /*3660*/  FADD.FTZ R94, R92, 1 ;  /* 0x3f8000005c5e7421 */ /* 0x010fc60000010000 */
[----:B------:R-:W2:Y:S01]  /*3670*/  LDS.U16 R96, [R190+0x16] ;  /* 0x00001600be607984 */ /* 0x000ea20000000400 */
[----:B------:R-:W-:Y:S01]  /*3680*/  FFMA.FTZ R92, R50, R91, 1 ;  /* 0x3f800000325c7423 */ /* 0x000fe2000001005b */
[----:B------:R-:W3:Y:S01]  /*3690*/  MUFU.RCP R77, R77 ;  /* 0x0000004d004d7308 */ /* 0x000ee20000001000 */
[----:B------:R-:W-:Y:S01]  /*36a0*/  FMUL.FTZ R91, R73, R86 ;  /* 0x00000056495b7220 */ /* 0x000fe20000410000 */
[----:B------:R-:W-:Y:S01]  /*36b0*/  FADD.FTZ R102, R98, 1 ;  /* 0x3f80000062667421 */ /* 0x000fe20000010000 */
[----:B------:R-:W-:Y:S02]  /*36c0*/  HADD2.F32 R86, -RZ, R51.H0_H0 ;  /* 0x20000033ff567230 */ /* 0x000fe40000004100 */
[----:B------:R-:W-:Y:S02]  /*36d0*/  HADD2.F32 R51, -RZ, R85.H0_H0 ;  /* 0x20000055ff337230 */ /* 0x000fe40000004100 */
[----:B------:R-:W-:Y:S02]  /*36e0*/  HADD2.F32 R85, -RZ, R48.H0_H0 ;  /* 0x20000030ff557230 */ /* 0x000fe40000004100 */
[----:B------:R-:W-:Y:S01]  /*36f0*/  FADD.FTZ R98, R101, 1 ;  /* 0x3f80000065627421 */ /* 0x000fe20000010000 */
[----:B------:R-:W-:Y:S01]  /*3700*/  HADD2.F32 R48, -RZ, R89.H0_H0 ;  /* 0x20000059ff307230 */ /* 0x000fe20000004100 */
[----:B------:R-:W4:Y:S01]  /*3710*/  LDS.U16 R101, [R190+0x1a] ;  /* 0x00001a00be657984 */ /* 0x000f220000000400 */
[----:B------:R5:W-:Y:S03]  /*3720*/  MUFU.RCP R89, R102 ;  /* 0x0000006600597308 */ /* 0x000be60000001000 */
[----:B-----5:R-:W5:Y:S05]  /*3730*/  LDS.U16 R102, [R190+0x1c] ;  /* 0x00001c00be667984 */ /* 0x020f6a0000000400 */
[----:B------:R-:W1:Y:S01]  /*3740*/  MUFU.RCP R83, R83 ;  /* 0x0000005300537308 */ /* 0x000e620000001000 */
[----:B------:R-:W-:Y:S01]  /*3750*/  FMUL.FTZ R108, R91, R92 ;  /* 0x0000005c5b6c7220 */ /* 0x000fe20000410000 */
[----:B---3--:R-:W-:Y:S01]  /*3760*/  FADD.FTZ R91, -R77, 1 ;  /* 0x3f8000004d5b7421 */ /* 0x008fe20000010100 */
[----:B------:R-:W-:Y:S01]  /*3770*/  FMUL.FTZ R92, R86, R51 ;  /* 0x00000033565c7220 */ /* 0x000fe20000410000 */
[----:B------:R-:W-:-:S04]  /*3780*/  FMUL.FTZ R93, R85, R48 ;  /* 0x00000030555d7220 */ /* 0x000fc80000410000 */
[----:B------:R3:W0:Y:S01]  /*3790*/  MUFU.RCP R88, R94 ;  /* 0x0000005e00587308 */ /* 0x0006220000001000 */
[----:B------:R-:W-:-:S07]  /*37a0*/  FFMA.FTZ R91, R52, R91, 1 ;  /* 0x3f800000345b7423 */ /* 0x000fce000001005b */
[----:B------:R-:W2:Y:S01]  /*37b0*/  MUFU.RCP R87, R87 ;  /* 0x0000005700577308 */ /* 0x000ea20000001000 */
[C---:B---3--:R-:W-:Y:S01]  /*37c0*/  FADD.FTZ R94, -R82.reuse, 1 ;  /* 0x3f800000525e7421 */ /* 0x048fe20000010100 */
[----:B------:R-:W-:Y:S01]  /*37d0*/  FMUL.FTZ R92, R77, R92 ;  /* 0x0000005c4d5c7220 */ /* 0x000fe20000410000 */
[----:B------:R-:W-:Y:S02]  /*37e0*/  FMUL.FTZ R93, R82, R93 ;  /* 0x0000005d525d7220 */ /* 0x000fe40000410000 */
[----:B------:R-:W-:-:S03]  /*37f0*/  FFMA.FTZ R94, R53, R94, 1 ;  /* 0x3f800000355e7423 */ /* 0x000fc6000001005e */
[----:B------:R-:W3:Y:S01]  /*3800*/  MUFU.RCP R90, R90 ;  /* 0x0000005a005a7308 */ /* 0x000ee20000001000 */
[----:B------:R-:W-:Y:S01]  /*3810*/  FMUL.FTZ R111, R92, R91 ;  /* 0x0000005b5c6f7220 */ /* 0x000fe20000410000 */
[----:B------:R-:W-:Y:S01]  /*3820*/  FMUL.FTZ R110, R93, R94 ;  /* 0x0000005e5d6e7220 */ /* 0x000fe20000410000 */
[----:B------:R-:W-:Y:S02]  /*3830*/  HADD2.F32 R92, -RZ, R44.H0_H0 ;  /* 0x2000002cff5c7230 */ /* 0x000fe40000004100 */
[----:B------:R-:W-:Y:S01]  /*3840*/  FADD.FTZ R44, R112, 1 ;  /* 0x3f800000702c7421 */ /* 0x000fe20000010000 */
[----:B------:R-:W-:Y:S02]  /*3850*/  HADD2.F32 R93, -RZ, R41.H0_H0 ;  /* 0x20000029ff5d7230 */ /* 0x000fe40000004100 */
[----:B-1----:R-:W-:Y:S01]  /*3860*/  FADD.FTZ R41, -R83, 1 ;  /* 0x3f80000053297421 */ /* 0x002fe20000010100 */
[----:B------:R-:W-:Y:S01]  /*3870*/  HADD2.F32 R91, -RZ, R43.H0_H0 ;  /* 0x2000002bff5b7230 */ /* 0x000fe20000004100 */
[----:B------:R1:W-:Y:S01]  /*3880*/  MUFU.RCP R117, R44 ;  /* 0x0000002c00757308 */ /* 0x0003e20000001000 */
[----:B------:R-:W-:-:S02]  /*3890*/  HADD2.F32 R94, -RZ, R42.H0_H0 ;  /* 0x2000002aff5e7230 */ /* 0x000fc40000004100 */
[----:B0-----:R-:W-:Y:S01]  /*38a0*/  FADD.FTZ R42, -R88, 1 ;  /* 0x3f800000582a7421 */ /* 0x001fe20000010100 */
[----:B--2---:R-:W-:Y:S01]  /*38b0*/  FADD.FTZ R43, -R87, 1 ;  /* 0x3f800000572b7421 */ /* 0x004fe20000010100 */
[----:B------:R-:W-:Y:S01]  /*38c0*/  FFMA.FTZ R113, R54, R41, 1 ;  /* 0x3f80000036717423 */ /* 0x000fe20000010029 */
[----:B------:R-:W-:Y:S02]  /*38d0*/  HADD2.F32 R41, -RZ, R3.H0_H0 ;  /* 0x20000003ff297230 */ /* 0x000fe40000004100 */
[----:B------:R-:W-:Y:S01]  /*38e0*/  FFMA.FTZ R112, R55, R42, 1 ;  /* 0x3f80000037707423 */ /* 0x000fe2000001002a */
[----:B-1----:R-:W-:Y:S01]  /*38f0*/  HADD2.F32 R44, -RZ, R97.H0_H0 ;  /* 0x20000061ff2c7230 */ /* 0x002fe20000004100 */
[----:B------:R-:W0:Y:S01]  /*3900*/  MUFU.RCP R98, R98 ;  /* 0x0000006200627308 */ /* 0x000e220000001000 */
[----:B------:R-:W-:Y:S01]  /*3910*/  FFMA.FTZ R115, R56, R43, 1 ;  /* 0x3f80000038737423 */ /* 0x000fe2000001002b */
[----:B------:R-:W-:Y:S02]  /*3920*/  HADD2.F32 R42, -RZ, R95.H0_H0 ;  /* 0x2000005fff2a7230 */ /* 0x000fe40000004100 */
[----:B---3--:R-:W-:Y:S01]  /*3930*/  FADD.FTZ R114, -R90, 1 ;  /* 0x3f8000005a727421 */ /* 0x008fe20000010100 */
[----:B------:R-:W-:-:S02]  /*3940*/  HADD2.F32 R43, -RZ, R96.H0_H0 ;  /* 0x20000060ff2b7230 */ /* 0x000fc40000004100 */
[----:B------:R-:W-:Y:S01]  /*3950*/  FMUL.FTZ R96, R92, R41 ;  /* 0x000000295c607220 */ /* 0x000fe20000410000 */
[----:B------:R-:W-:Y:S01]  /*3960*/  FMUL.FTZ R95, R93, R44 ;  /* 0x0000002c5d5f7220 */ /* 0x000fe20000410000 */
[----:B------:R-:W-:Y:S01]  /*3970*/  FFMA.FTZ R116, R57, R114, 1 ;  /* 0x3f80000039747423 */ /* 0x000fe20000010072 */
        /* <DEDUP_REMOVED lines=9> */
[----:B------:R-:W-:Y:S01]  /*3a10*/  FMUL.FTZ R114, R87, R114 ;  /* 0x0000007257727220 */ /* 0x000fe20000410000 */
[----:B------:R-:W-:-:S02]  /*3a20*/  HADD2.F32 R40, -RZ, R40.H0_H0 ;  /* 0x20000028ff287230 */ /* 0x000fc40000004100 */
[----:B------:R-:W-:Y:S02]  /*3a30*/  HADD2.F32 R99, -RZ, R7.H0_H0 ;  /* 0x20000007ff637230 */ /* 0x000fe40000004100 */
[----:B------:R-:W-:Y:S02]  /*3a40*/  HADD2.F32 R100, -RZ, R6.H0_H0 ;  /* 0x20000006ff647230 */ /* 0x000fe40000004100 */
[----:B----4-:R-:W-:Y:S02]  /*3a50*/  HADD2.F32 R95, -RZ, R101.H0_H0 ;  /* 0x20000065ff5f7230 */ /* 0x010fe40000004100 */
[----:B-----5:R-:W-:Y:S02]  /*3a60*/  HADD2.F32 R96, -RZ, R102.H0_H0 ;  /* 0x20000066ff607230 */ /* 0x020fe40000004100 */
[----:B------:R-:W-:Y:S02]  /*3a70*/  HADD2.F32 R97, -RZ, R103.H0_H0 ;  /* 0x20000067ff617230 */ /* 0x000fe40000004100 */
[----:B------:R-:W-:Y:S01]  /*3a80*/  FMUL.FTZ R3, R3, R112 ;  /* 0x0000007003037220 */ /* 0x000fe20000410000 */
        /* <DEDUP_REMOVED lines=31> */
[----:B------:R-:W-:-:S02]  /*3c80*/  PRMT R112, R101, 0x7632, R112 ;  /* 0x0000763265707816 */ /* 0x000fc40000000070 */
[----:B0-----:R-:W-:Y:S01]  /*3c90*/  PRMT R6, R108, 0x7632, R6 ;  /* 0x000076326c067816 */ /* 0x001fe20000000006 */
[----:B------:R0:W-:Y:S01]  /*3ca0*/  STS.U16 [R190+0xc], R108 ;  /* 0x00000c6cbe007388 */ /* 0x0001e20000000400 */
[C---:B-1----:R-:W-:Y:S02]  /*3cb0*/  PRMT R104, R7.reuse, 0x7610, R104 ;  /* 0x0000761007687816 */ /* 0x042fe40000000068 */
[----:B--2---:R-:W-:Y:S02]  /*3cc0*/  PRMT R106, R7, 0x7632, R106 ;  /* 0x00007632076a7816 */ /* 0x004fe4000000006a */
[----:B0-----:R-:W-:Y:S02]  /*3cd0*/  PRMT R108, R101, 0x7610, R108 ;  /* 0x00007610656c7816 */ /* 0x001fe4000000006c */
[----:B------:R-:W-:Y:S01]  /*3ce0*/  @!P1 IADD3 R2, PT, PT, R2, 0x400, RZ ;  /* 0x0000040002029810 */ /* 0x000fe20007ffe0ff */
[----:B------:R-:W-:Y:S04]  /*3cf0*/  STS.U16 [R190], R118 ;  /* 0x00000076be007388 */ /* 0x000fe80000000400 */
[----:B------:R-:W-:Y:S04]  /*3d00*/  STS.U16 [R190+0x6], R103 ;  /* 0x00000667be007388 */ /* 0x000fe80000000400 */
        /* <DEDUP_REMOVED lines=113> */
[----:B------:R-:W-:Y:S01]  /*4420*/  MOV R3, UR24 ;  /* 0x0000001800037c02 */ /* 0x000fe20008000f00 */
[----:B------:R-:W-:Y:S01]  /*4430*/  FMUL.FTZ R61, R61, R62 ;  /* 0x0000003e3d3d7220 */ /* 0x000fe20000410000 */
[----:B------:R-:W-:Y:S01]  /*4440*/  MOV R54, 0xfffffc00 ;  /* 0xfffffc0000367802 */ /* 0x000fe20000000f00 */
        /* <DEDUP_REMOVED lines=13> */
[----:B------:R-:W-:Y:S01]  /*4520*/  @!P1 IMAD R3, R3, R54, UR10 ;  /* 0x0000000a03039e24 */ /* 0x000fe2000f8e0236 */
[----:B------:R-:W-:Y:S01]  /*4530*/  PRMT R54, R65, 0x7632, R54 ;  /* 0x0000763241367816 */ /* 0x000fe20000000036 */
[----:B------:R-:W0:Y:S01]  /*4540*/  LDCU.128 UR12, c[0x0][0x430] ;  /* 0x00008600ff0c77ac */ /* 0x000e220008000c00 */
[----:B------:R-:W-:Y:S01]  /*4550*/  F2FP.F16.F32.PACK_AB R61, R64, R61 ;  /* 0x0000003d403d723e */ /* 0x000fe200000000ff */
[----:B------:R-:W-:Y:S01]  /*4560*/  STS.U16 [R190+0x4], R65 ;  /* 0x00000441be007388 */ /* 0x000fe20000000400 */
[----:B------:R-:W-:-:S02]  /*4570*/  F2FP.F16.F32.PACK_AB R71, R74, R71 ;  /* 0x000000474a47723e */ /* 0x000fc400000000ff */
[----:B------:R-:W-:Y:S01]  /*4580*/  F2FP.F16.F32.PACK_AB R2, R2, R63 ;  /* 0x0000003f0202723e */ /* 0x000fe200000000ff */
[----:B------:R1:W-:Y:S01]  /*4590*/  STS.U16 [R190+0x6], R54 ;  /* 0x00000636be007388 */ /* 0x0003e20000000400 */
[----:B------:R-:W-:Y:S02]  /*45a0*/  F2FP.F16.F32.PACK_AB R41, R41, R48 ;  /* 0x000000302929723e */ /* 0x000fe400000000ff */
[----:B------:R-:W-:Y:S01]  /*45b0*/  F2FP.F16.F32.PACK_AB R42, R43, R42 ;  /* 0x0000002a2b2a723e */ /* 0x000fe200000000ff */
[----:B------:R2:W-:Y:S01]  /*45c0*/  STS.U16 [R190+0xc], R2 ;  /* 0x00000c02be007388 */ /* 0x0005e20000000400 */
[----:B------:R-:W-:Y:S02]  /*45d0*/  F2FP.F16.F32.PACK_AB R44, R95, R44 ;  /* 0x0000002c5f2c723e */ /* 0x000fe400000000ff */
[----:B------:R-:W-:Y:S01]  /*45e0*/  F2FP.F16.F32.PACK_AB R59, R60, R59 ;  /* 0x0000003b3c3b723e */ /* 0x000fe200000000ff */
[----:B------:R-:W-:Y:S01]  /*45f0*/  STS.U16 [R190], R61 ;  /* 0x0000003dbe007388 */ /* 0x000fe20000000400 */
[----:B------:R-:W-:-:S02]  /*4600*/  PRMT R51, R61, 0x7632, R51 ;  /* 0x000076323d337816 */ /* 0x000fc40000000033 */
[----:B------:R-:W-:Y:S01]  /*4610*/  PRMT R55, R71, 0x7632, R55 ;  /* 0x0000763247377816 */ /* 0x000fe20000000037 */
[----:B------:R-:W-:Y:S01]  /*4620*/  STS.U16 [R190+0x8], R71 ;  /* 0x00000847be007388 */ /* 0x000fe20000000400 */
[----:B------:R-:W-:Y:S01]  /*4630*/  PRMT R43, R2, 0x7632, R43 ;  /* 0x00007632022b7816 */ /* 0x000fe2000000002b */
[----:B0-----:R-:W-:Y:S01]  /*4640*/  UIMAD.WIDE.U32 UR8, UR37, UR12, UR8 ;  /* 0x0000000c250872a5 */ /* 0x001fe2000f8e0008 */
[----:B------:R-:W-:Y:S01]  /*4650*/  PRMT R48, R41, 0x7632, R48 ;  /* 0x0000763229307816 */ /* 0x000fe20000000030 */
[----:B------:R-:W-:Y:S01]  /*4660*/  STS.U16 [R190+0x2], R51 ;  /* 0x00000233be007388 */ /* 0x000fe20000000400 */
[----:B------:R-:W-:Y:S01]  /*4670*/  PRMT R95, R42, 0x7632, R95 ;  /* 0x000076322a5f7816 */ /* 0x000fe2000000005f */
[----:B------:R-:W-:Y:S01]  /*4680*/  UIMAD UR9, UR37, UR13, UR9 ;  /* 0x0000000d250972a4 */ /* 0x000fe2000f8e0209 */
[----:B-1----:R-:W-:Y:S01]  /*4690*/  PRMT R54, R44, 0x7632, R54 ;  /* 0x000076322c367816 */ /* 0x002fe20000000036 */
[----:B------:R-:W-:Y:S01]  /*46a0*/  STS.U16 [R190+0xa], R55 ;  /* 0x00000a37be007388 */ /* 0x000fe20000000400 */
[C---:B------:R-:W-:Y:S01]  /*46b0*/  PRMT R56, R59.reuse, 0x7610, R56 ;  /* 0x000076103b387816 */ /* 0x040fe20000000038 */
[----:B------:R-:W-:Y:S01]  /*46c0*/  UIMAD.WIDE.U32 UR8, UR36, UR14, UR8 ;  /* 0x0000000e240872a5 */ /* 0x000fe2000f8e0008 */
[----:B------:R-:W-:Y:S01]  /*46d0*/  PRMT R58, R59, 0x7632, R58 ;  /* 0x000076323b3a7816 */ /* 0x000fe2000000003a */
[----:B------:R-:W-:Y:S01]  /*46e0*/  STS.U16 [R190+0xe], R43 ;  /* 0x00000e2bbe007388 */ /* 0x000fe20000000400 */
[----:B--2---:R-:W-:Y:S01]  /*46f0*/  @!P1 IADD3 R2, PT, PT, R3, 0x400, RZ ;  /* 0x0000040003029810 */ /* 0x004fe20007ffe0ff */
[----:B------:R-:W-:-:S02]  /*4700*/  UIMAD UR15, UR36, UR15, UR9 ;  /* 0x0000000f240f72a4 */ /* 0x000fc4000f8e0209 */
[----:B------:R-:W-:Y:S01]  /*4710*/  STS.U16 [R190+0x10], R41 ;  /* 0x00001029be007388 */ /* 0x000fe20000000400 */
[----:B------:R-:W-:-:S03]  /*4720*/  IADD3 R3, P0, PT, R10, UR8, RZ ;  /* 0x000000080a037c10 */ /* 0x000fc6000ff1e0ff */
        /* <DEDUP_REMOVED lines=62> */
.L_x_8670:
[----:B0-----:R-:W2:Y:S01]  /*4b10*/  LDL.LU R2, [R1+0xc] ;  /* 0x00000c0001027983 */ /* 0x001ea20000300800 */
[----:B------:R-:W-:Y:S01]  /*4b20*/  HADD2.F32 R173, -RZ, R173.H0_H0 ;  /* 0x200000adffad7230 */ /* 0x000fe20000004100 */
[----:B------:R-:W-:Y:S01]  /*4b30*/  UISETP.GE.AND UP0, UPT, UR17, 0x1, UPT ;  /* 0x000000011100788c */ /* 0x000fe2000bf06270 */
        /* <DEDUP_REMOVED lines=116> */
[----:B------:R-:W-:Y:S01]  /*5280*/  FADD.FTZ R106, R47, R47 ;  /* 0x0000002f2f6a7221 */ /* 0x000fe20000010000 */
[----:B------:R-:W-:Y:S01]  /*5290*/  LOP3.LUT R193, R197, 0x1f, RZ, 0xc0, !PT ;  /* 0x0000001fc5c17812 */ /* 0x000fe200078ec0ff */
[----:B------:R-:W-:-:S02]  /*52a0*/  UIADD3 UR15, UPT, UPT, UR8, 0x800, URZ ;  /* 0x00000800080f7890 */ /* 0x000fc4000fffe0ff */
[----:B------:R-:W-:Y:S01]  /*52b0*/  UIMAD UR9, UR36, UR9, UR13 ;  /* 0x00000009240972a4 */ /* 0x000fe2000f8e020d */
[----:B------:R-:W0:Y:S03]  /*52c0*/  LDCU UR47, c[0x0][0x394] ;  /* 0x00007280ff2f77ac */ /* 0x000e260008000800 */
[----:B------:R-:W-:Y:S01]  /*52d0*/  ISETP.GE.AND P1, PT, R0, UR15, PT ;  /* 0x0000000f00007c0c */ /* 0x000fe2000bf26270 */
[----:B------:R-:W1:Y:S01]  /*52e0*/  LDCU UR48, c[0x0][0x38c] ;  /* 0x00007180ff3077ac */ /* 0x000e620008000800 */
[----:B------:R-:W2:Y:S01]  /*52f0*/  LDCU UR14, c[0x0][0x388] ;  /* 0x00007100ff0e77ac */ /* 0x000ea20008000800 */
[----:B------:R-:W3:Y:S10]  /*5300*/  LDCU.64 UR40, c[0x0][0x3a8] ;  /* 0x00007500ff2877ac */ /* 0x000ef40008000a00 */
[----:B------:R-:W-:Y:S01]  /*5310*/  @P1 LOP3.LUT R105, R105, 0x4000000, RZ, 0xfc, !PT ;  /* 0x0400000069691812 */ /* 0x000fe200078efcff */
[----:B------:R-:W4:Y:S01]  /*5320*/  LDCU.64 UR38, c[0x0][0x440] ;  /* 0x00008800ff2677ac */ /* 0x000f220008000a00 */
[----:B------:R-:W0:Y:S01]  /*5330*/  LDCU.64 UR36, c[0x0][0x4d0] ;  /* 0x00009a00ff2477ac */ /* 0x000e220008000a00 */
[----:B------:R-:W0:Y:S01]  /*5340*/  LDCU.64 UR18, c[0x0][0x4f0] ;  /* 0x00009e00ff1277ac */ /* 0x000e220008000a00 */
[----:B------:R-:W0:Y:S01]  /*5350*/  LDCU.64 UR42, c[0x0][0x3c0] ;  /* 0x00007800ff2a77ac */ /* 0x000e220008000a00 */
[----:B------:R-:W0:Y:S01]  /*5360*/  LDCU.64 UR44, c[0x0][0x3e0] ;  /* 0x00007c00ff2c77ac */ /* 0x000e220008000a00 */
[----:B-1----:R-:W-:-:S05]  /*5370*/  UMOV UR8, URZ ;  /* 0x000000ff00087c82 */ /* 0x002fca0008000000 */
.L_x_8767:
[----:B------:R-:W-:Y:S02]  /*5380*/  SHF.L.U32 R10, R197, 0x5, RZ ;  /* 0x00000005c50a7819 */ /* 0x000fe400000006ff */
[----:B01----:R-:W-:Y:S02]  /*5390*/  MOV R7, UR42 ;  /* 0x0000002a00077c02 */ /* 0x003fe40008000f00 */
[----:B------:R-:W-:Y:S02]  /*53a0*/  LOP3.LUT R93, R10, 0x7c1f, R197, 0xc8, !PT ;  /* 0x00007c1f0a5d7812 */ /* 0x000fe400078ec8c5 */
[----:B------:R-:W-:Y:S02]  /*53b0*/  LOP3.LUT R0, R193, 0x7c00, R10, 0xf8, !PT ;  /* 0x00007c00c1007812 */ /* 0x000fe400078ef80a */
[----:B------:R-:W-:Y:S02]  /*53c0*/  MOV R2, R93 ;  /* 0x0000005d00027202 */ /* 0x000fe40000000f00 */
[----:B------:R-:W-:-:S02]  /*53d0*/  MOV R3, RZ ;  /* 0x000000ff00037202 */ /* 0x000fc40000000f00 */
[----:B------:R-:W-:Y:S02]  /*53e0*/  LOP3.LUT R87, R0, 0x20, RZ, 0xfc, !PT ;  /* 0x0000002000577812 */ /* 0x000fe400078efcff */
[----:B------:R-:W-:Y:S01]  /*53f0*/  MOV R5, UR43 ;  /* 0x0000002b00057c02 */ /* 0x000fe20008000f00 */
[----:B------:R-:W-:Y:S01]  /*5400*/  IMAD.WIDE.U32 R6, R7, UR8, R2 ;  /* 0x0000000807067c25 */ /* 0x000fe2000f8e0002 */
[----:B------:R-:W-:Y:S02]  /*5410*/  P2R R51, PR, RZ, 0x1 ;  /* 0x00000001ff337803 */ /* 0x000fe40000000000 */
[----:B------:R-:W-:Y:S01]  /*5420*/  ISETP.GE.AND P0, PT, R87, UR15, PT ;  /* 0x0000000f57007c0c */ /* 0x000fe2000bf06270 */
[----:B------:R-:W-:Y:S01]  /*5430*/  IMAD R5, R5, UR8, R7 ;  /* 0x0000000805057c24 */ /* 0x000fe2000f8e0207 */
[----:B------:R-:W-:Y:S02]  /*5440*/  LEA R4, P2, R6, UR30, 0x1 ;  /* 0x0000001e06047c11 */ /* 0x000fe4000f8408ff */
[----:B------:R-:W-:-:S02]  /*5450*/  PRMT R15, RZ, 0x7610, R15 ;  /* 0x00007610ff0f7816 */ /* 0x000fc4000000000f */
[----:B------:R-:W-:Y:S02]  /*5460*/  LEA.HI.X R5, R6, UR31, R5, 0x1, P2 ;  /* 0x0000001f06057c11 */ /* 0x000fe400090f0c05 */
[C---:B------:R-:W-:Y:S02]  /*5470*/  LOP3.LUT R90, R0.reuse, 0xc0, RZ, 0xfc, !PT ;  /* 0x000000c0005a7812 */ /* 0x040fe400078efcff */
[----:B------:R-:W-:Y:S02]  /*5480*/  PRMT R18, RZ, 0x7610, R18 ;  /* 0x00007610ff127816 */ /* 0x000fe40000000012 */
[----:B------:R-:W-:Y:S01]  /*5490*/  LOP3.LUT R89, R0, 0xe0, RZ, 0xfc, !PT ;  /* 0x000000e000597812 */ /* 0x000fe200078efcff */
[----:B------:R-:W5:Y:S01]  /*54a0*/  @!P0 LDG.E.U16 R15, desc[UR34][R4.64+0x40] ;  /* 0x00004022040f8981 */ /* 0x000f62000c1e1500 */
[----:B------:R-:W-:Y:S02]  /*54b0*/  ISETP.GE.AND P0, PT, R90, UR15, PT ;  /* 0x0000000f5a007c0c */ /* 0x000fe4000bf06270 */
[----:B------:R-:W-:-:S02]  /*54c0*/  PRMT R49, RZ, 0x7610, R49 ;  /* 0x00007610ff317816 */ /* 0x000fc40000000031 */
[C---:B------:R-:W-:Y:S02]  /*54d0*/  LOP3.LUT R86, R0.reuse, 0x100, RZ, 0xfc, !PT ;  /* 0x0000010000567812 */ /* 0x040fe400078efcff */
[----:B------:R-:W-:Y:S02]  /*54e0*/  PRMT R24, RZ, 0x7610, R24 ;  /* 0x00007610ff187816 */ /* 0x000fe40000000018 */
[C---:B------:R-:W-:Y:S02]  /*54f0*/  LOP3.LUT R84, R0.reuse, 0x120, RZ, 0xfc, !PT ;  /* 0x0000012000547812 */ /* 0x040fe400078efcff */
[----:B------:R-:W-:Y:S02]  /*5500*/  PRMT R25, RZ, 0x7610, R25 ;  /* 0x00007610ff197816 */ /* 0x000fe40000000019 */
[----:B------:R-:W-:Y:S01]  /*5510*/  LOP3.LUT R82, R0, 0x140, RZ, 0xfc, !PT ;  /* 0x0000014000527812 */ /* 0x000fe200078efcff */
[----:B--2---:R-:W2:Y:S01]  /*5520*/  @!P0 LDG.E.U16 R18, desc[UR34][R4.64+0x180] ;  /* 0x0001802204128981 */ /* 0x004ea2000c1e1500 */
        /* <DEDUP_REMOVED lines=211> */
[----:B-1----:R-:W-:Y:S01]  /*6260*/  LEA R15, R54, UR16, 0x1 ;  /* 0x00000010360f7c11 */ /* 0x002fe2000f8e08ff */
[----:B------:R-:W-:Y:S04]  /*6270*/  STS.U16 [R9+0x100], R20 ;  /* 0x0001001409007388 */ /* 0x000fe80000000400 */
[----:B------:R1:W-:Y:S04]  /*6280*/  STS.U16 [R10+0x140], R17 ;  /* 0x000140110a007388 */ /* 0x0003e80000000400 */
[----:B------:R2:W-:Y:S01]  /*6290*/  STS.U16 [R11+0x180], R18 ;  /* 0x000180120b007388 */ /* 0x0005e20000000400 */
[----:B0-----:R-:W-:-:S03]  /*62a0*/  LEA R19, R62, UR16, 0x1 ;  /* 0x000000103e137c11 */ /* 0x001fc6000f8e08ff */
[----:B------:R-:W-:Y:S01]  /*62b0*/  STS.U16 [R12+0x1c0], R49 ;  /* 0x0001c0310c007388 */ /* 0x000fe20000000400 */
[----:B-1----:R-:W-:-:S03]  /*62c0*/  LEA R17, R58, UR16, 0x1 ;  /* 0x000000103a117c11 */ /* 0x002fc6000f8e08ff */
[----:B------:R0:W-:Y:S01]  /*62d0*/  STS.U16 [R13+0x200], R24 ;  /* 0x000200180d007388 */ /* 0x0001e20000000400 */
[----:B--2---:R-:W-:-:S03]  /*62e0*/  LEA R18, R60, UR16, 0x1 ;  /* 0x000000103c127c11 */ /* 0x004fc6000f8e08ff */
        /* <DEDUP_REMOVED lines=8> */
[----:B-1----:R-:W-:-:S03]  /*6370*/  LEA R22, R68, UR16, 0x1 ;  /* 0x0000001044167c11 */ /* 0x002fc6000f8e08ff */
[----:B------:R-:W-:Y:S01]  /*6380*/  STS.U16 [R18+0x340], R29 ;  /* 0x0003401d12007388 */ /* 0x000fe20000000400 */
[----:B------:R-:W-:-:S03]  /*6390*/  LEA R25, R72, UR16, 0x1 ;  /* 0x0000001048197c11 */ /* 0x000fc6000f8e08ff */
[----:B------:R-:W-:Y:S01]  /*63a0*/  STS.U16 [R19+0x380], R46 ;  /* 0x0003802e13007388 */ /* 0x000fe20000000400 */
[----:B--2---:R-:W-:-:S03]  /*63b0*/  LEA R23, R94, UR16, 0x1 ;  /* 0x000000105e177c11 */ /* 0x004fc6000f8e08ff */
        /* <DEDUP_REMOVED lines=8> */
[----:B-1----:R-:W-:Y:S01]  /*6440*/  LEA R30, R100, UR16, 0x1 ;  /* 0x00000010641e7c11 */ /* 0x002fe2000f8e08ff */
        /* <DEDUP_REMOVED lines=241> */
[----:B------:R-:W0:Y:S04]  /*7360*/  LDS.U16 R4, [R2+0x2] ;  /* 0x0000020002047984 */ /* 0x000e280000000400 */
        /* <DEDUP_REMOVED lines=46> */
[----:B------:R-:W-:Y:S03]  /*7650*/  MUFU.EX2 R3, R3 ;  /* 0x0000000300037308 */ /* 0x000fe60000000800 */
[----:B------:R-:W-:Y:S01]  /*7660*/  STS.U16 [R17+0x1380], R122 ;  /* 0x0013807a11007388 */ /* 0x000fe20000000400 */
[----:B------:R-:W-:-:S03]  /*7670*/  UIADD3 UR10, UPT, UPT, UR49, -0x100, URZ ;  /* 0xffffff00310a7890 */ /* 0x000fc6000fffe0ff */
[----:B------:R-:W-:Y:S01]  /*7680*/  STS.U16 [R18+0x13c0], R199 ;  /* 0x0013c0c712007388 */ /* 0x000fe20000000400 */
[----:B-1----:R-:W1:Y:S03]  /*7690*/  MUFU.SIN R0, R214 ;  /* 0x000000d600007308 */ /* 0x002e660000000400 */
[----:B------:R-:W-:Y:S04]  /*76a0*/  STS.U16 [R19+0x1400], R114 ;  /* 0x0014007213007388 */ /* 0x000fe80000000400 */
[----:B------:R1:W-:Y:S01]  /*76b0*/  STS.U16 [R20+0x1440], R123 ;  /* 0x0014407b14007388 */ /* 0x0003e20000000400 */
[----:B--2---:R-:W2:Y:S03]  /*76c0*/  MUFU.COS R6, R214 ;  /* 0x000000d600067308 */ /* 0x004ea60000000000 */
        /* <DEDUP_REMOVED lines=15> */
[----:B---3--:R-:W-:-:S03]  /*77c0*/  SEL R7, R216, UR10, P1 ;  /* 0x0000000ad8077c07 */ /* 0x008fc60008800000 */
[----:B------:R3:W-:Y:S04]  /*77d0*/  STS.U16 [R65+0x1740], R210 ;  /* 0x001740d241007388 */ /* 0x0007e80000000400 */
[----:B------:R-:W-:Y:S01]  /*77e0*/  STS.U16 [R61+0x1780], R206 ;  /* 0x001780ce3d007388 */ /* 0x000fe20000000400 */
[----:B-1----:R-:W-:-:S03]  /*77f0*/  FMUL.FTZ R123, R3, R0 ;  /* 0x00000000037b7220 */ /* 0x002fc60000410000 */
[----:B------:R-:W-:Y:S01]  /*7800*/  STS.U16 [R64+0x17c0], R5 ;  /* 0x0017c00540007388 */ /* 0x000fe20000000400 */
[----:B--2---:R-:W-:-:S03]  /*7810*/  FMUL.FTZ R122, R3, R6 ;  /* 0x00000006037a7220 */ /* 0x004fc60000410000 */
[----:B------:R-:W-:Y:S04]  /*7820*/  STS.U16 [R63+0x1800], R208 ;  /* 0x001800d03f007388 */ /* 0x000fe80000000400 */
[----:B------:R-:W-:Y:S01]  /*7830*/  STS.U16 [R62+0x1840], R215 ;  /* 0x001840d73e007388 */ /* 0x000fe20000000400 */
[----:B------:R-:W-:-:S03]  /*7840*/  NOP ;  /* 0x0000000000007918 */ /* 0x000fc60000000000 */
[----:B------:R-:W-:Y:S01]  /*7850*/  LDS.U16 R19, [R2+0x1082] ;  /* 0x0010820002137984 */ /* 0x000fe20000000400 */
[----:B---3--:R-:W-:-:S03]  /*7860*/  LEA R65, R7, UR16, 0x3 ;  /* 0x0000001007417c11 */ /* 0x008fc6000f8e18ff */
[----:B------:R-:W1:Y:S04]  /*7870*/  LDS.U16 R0, [R2+0x10a6] ;  /* 0x0010a60002007984 */ /* 0x000e680000000400 */
[----:B------:R-:W-:Y:S04]  /*7880*/  LDS.U16 R20, [R2+0x1084] ;  /* 0x0010840002147984 */ /* 0x000fe80000000400 */
        /* <DEDUP_REMOVED lines=31> */
[----:B-1----:R-:W-:Y:S01]  /*7a80*/  HADD2.F32 R115, -RZ, R0.H0_H0 ;  /* 0x20000000ff737230 */ /* 0x002fe20000004100 */
[----:B------:R0:W-:Y:S01]  /*7a90*/  STS.64 [R65+0x6b60], R122 ;  /* 0x006b607a41007388 */ /* 0x0001e20000000a00 */
[----:B--2---:R-:W-:Y:S02]  /*7aa0*/  HADD2.F32 R22, -RZ, R22.H0_H0 ;  /* 0x20000016ff167230 */ /* 0x004fe40000004100 */
[----:B---3--:R-:W-:Y:S02]  /*7ab0*/  HADD2.F32 R2, -RZ, R19.H0_H0 ;  /* 0x20000013ff027230 */ /* 0x008fe40000004100 */
[----:B------:R-:W-:Y:S02]  /*7ac0*/  HADD2.F32 R19, -RZ, R20.H0_H0 ;  /* 0x20000014ff137230 */ /* 0x000fe40000004100 */
[----:B------:R-:W-:Y:S02]  /*7ad0*/  HADD2.F32 R4, -RZ, R23.H0_H0 ;  /* 0x20000017ff047230 */ /* 0x000fe40000004100 */
        /* <DEDUP_REMOVED lines=10> */
[----:B0-----:R-:W-:Y:S02]  /*7b80*/  HADD2.F32 R65, -RZ, R25.H0_H0 ;  /* 0x20000019ff417230 */ /* 0x001fe40000004100 */
        /* <DEDUP_REMOVED lines=16> */
[----:B------:R-:W-:Y:S01]  /*7c90*/  BSSY.RECONVERGENT B0, `(.L_x_8672) ;  /* 0x000004d000007945 */ /* 0x000fe20003800200 */
[----:B------:R-:W-:Y:S01]  /*7ca0*/  FMUL.FTZ R29, R125, -R2 ;  /* 0x800000027d1d7220 */ /* 0x000fe20000410000 */
[C---:B------:R-:W-:Y:S01]  /*7cb0*/  FMUL.FTZ R26, R121.reuse, R22 ;  /* 0x00000016791a7220 */ /* 0x040fe20000410000 */
[----:B------:R-:W-:Y:S01]  /*7cc0*/  FMUL.FTZ R25, R121, -R4 ;  /* 0x8000000479197220 */ /* 0x000fe20000410000 */
[----:B------:R-:W-:Y:S01]  /*7cd0*/  FMUL.FTZ R30, R125, R18 ;  /* 0x000000127d1e7220 */ /* 0x000fe20000410000 */
[C---:B------:R-:W-:Y:S01]  /*7ce0*/  FMUL.FTZ R28, R124.reuse, R19 ;  /* 0x000000137c1c7220 */ /* 0x040fe20000410000 */
[----:B------:R-:W-:Y:S01]  /*7cf0*/  FMUL.FTZ R27, R124, -R21 ;  /* 0x800000157c1b7220 */ /* 0x000fe20000410000 */
[----:B------:R-:W-:Y:S01]  /*7d00*/  FMUL.FTZ R24, R120, R23 ;  /* 0x0000001778187220 */ /* 0x000fe20000410000 */
[----:B------:R-:W-:Y:S01]  /*7d10*/  FMUL.FTZ R22, R119, R20 ;  /* 0x0000001477167220 */ /* 0x000fe20000410000 */
[----:B------:R-:W-:Y:S01]  /*7d20*/  FMUL.FTZ R10, R111, R0 ;  /* 0x000000006f0a7220 */ /* 0x000fe20000410000 */
[----:B------:R-:W-:Y:S01]  /*7d30*/  FMUL.FTZ R8, R110, R3 ;  /* 0x000000036e087220 */ /* 0x000fe20000410000 */
[----:B------:R-:W-:Y:S01]  /*7d40*/  FMUL.FTZ R4, R108, R195 ;  /* 0x000000c36c047220 */ /* 0x000fe20000410000 */
        /* <DEDUP_REMOVED lines=63> */
.L_x_8673:
[----:B------:R-:W-:-:S06]  /*8140*/  LEA R114, R197, UR16, 0x3 ;  /* 0x00000010c5727c11 */ /* 0x000fcc000f8e18ff */
[----:B------:R-:W0:Y:S02]  /*8150*/  LDS.64 R114, [R114+0x7b68] ;  /* 0x007b680072727984 */ /* 0x000e240000000a00 */
.L_x_8674:
[----:B------:R-:W-:Y:S05]  /*8160*/  BSYNC.RECONVERGENT B0 ;  /* 0x0000000000007941 */ /* 0x000fea0003800200 */
.L_x_8672:
[----:B------:R-:W2:Y:S01]  /*8170*/  @P0 LDC R64, c[0x0][0x38c] ;  /* 0x0000e300ff400b82 */ /* 0x000ea20000000800 */
[----:B------:R-:W-:Y:S01]  /*8180*/  MOV R61, UR24 ;  /* 0x00000018003d7c02 */ /* 0x000fe20008000f00 */
[----:B------:R-:W-:Y:S01]  /*8190*/  FMUL.FTZ R228, R157, R74 ;  /* 0x0000004a9de47220 */ /* 0x000fe20000410000 */
        /* <DEDUP_REMOVED lines=15> */
[----:B------:R2:W5:Y:S01]  /*8290*/  @P0 LDG.E.128 R60, desc[UR34][R64.64] ;  /* 0x00000022403c0981 */ /* 0x000562000c1e1d00 */
[----:B------:R-:W-:Y:S01]  /*82a0*/  FFMA.FTZ R69, R104, R66, -R69 ;  /* 0x0000004268457223 */ /* 0x000fe20000010845 */
[C---:B------:R-:W-:Y:S01]  /*82b0*/  FMUL.FTZ R226, R156.reuse, R72 ;  /* 0x000000489ce27220 */ /* 0x040fe20000410000 */
[----:B------:R-:W-:Y:S01]  /*82c0*/  FMUL.FTZ R227, R156, R59 ;  /* 0x0000003b9ce37220 */ /* 0x000fe20000410000 */
[C---:B------:R-:W-:Y:S01]  /*82d0*/  FMUL.FTZ R225, R155.reuse, R58 ;  /* 0x0000003a9be17220 */ /* 0x040fe20000410000 */
[----:B------:R-:W-:Y:S01]  /*82e0*/  FMUL.FTZ R224, R155, R57 ;  /* 0x000000399be07220 */ /* 0x000fe20000410000 */
[C---:B------:R-:W-:Y:S01]  /*82f0*/  FFMA.FTZ R69, R172.reuse, R226, R69 ;  /* 0x000000e2ac457223 */ /* 0x040fe20000010045 */
[----:B------:R-:W-:Y:S01]  /*8300*/  FFMA.FTZ R71, R172, R227, R71 ;  /* 0x000000e3ac477223 */ /* 0x000fe20000010047 */
[C---:B------:R-:W-:Y:S01]  /*8310*/  FMUL.FTZ R223, R154.reuse, R55 ;  /* 0x000000379adf7220 */ /* 0x040fe20000410000 */
[----:B------:R-:W-:Y:S01]  /*8320*/  FMUL.FTZ R222, R154, R56 ;  /* 0x000000389ade7220 */ /* 0x000fe20000410000 */
[----:B--2---:R-:W-:Y:S01]  /*8330*/  FMUL.FTZ R64, R122, R103 ;  /* 0x000000677a407220 */ /* 0x004fe20000410000 */
[C---:B------:R-:W-:Y:S01]  /*8340*/  FMUL.FTZ R65, R101.reuse, R67 ;  /* 0x0000004365417220 */ /* 0x040fe20000410000 */
[C---:B------:R-:W-:Y:S01]  /*8350*/  FMUL.FTZ R68, R101.reuse, R69 ;  /* 0x0000004565447220 */ /* 0x040fe20000410000 */
[-C--:B------:R-:W-:Y:S01]  /*8360*/  FMUL.FTZ R199, R101, R71.reuse ;  /* 0x0000004765c77220 */ /* 0x080fe20000410000 */
[----:B------:R-:W-:Y:S01]  /*8370*/  FFMA.FTZ R64, R123, R104, R64 ;  /* 0x000000687b407223 */ /* 0x000fe20000010040 */
[----:B------:R-:W-:Y:S01]  /*8380*/  FMUL.FTZ R221, R153, R54 ;  /* 0x0000003699dd7220 */ /* 0x000fe20000410000 */
[C---:B------:R-:W-:Y:S01]  /*8390*/  FFMA.FTZ R71, R102.reuse, R71, R68 ;  /* 0x0000004766477223 */ /* 0x040fe20000010044 */
[C---:B------:R-:W-:Y:S01]  /*83a0*/  FFMA.FTZ R66, R102.reuse, R69, -R199 ;  /* 0x0000004566427223 */ /* 0x040fe200000108c7 */
[CC--:B------:R-:W-:Y:S01]  /*83b0*/  FFMA.FTZ R65, R102.reuse, R64.reuse, R65 ;  /* 0x0000004066417223 */ /* 0x0c0fe20000010041 */
[----:B------:R-:W-:Y:S01]  /*83c0*/  FMUL.FTZ R64, R101, R64 ;  /* 0x0000004065407220 */ /* 0x000fe20000410000 */
[C---:B------:R-:W-:Y:S01]  /*83d0*/  FFMA.FTZ R71, R171.reuse, R224, R71 ;  /* 0x000000e0ab477223 */ /* 0x040fe20000010047 */
[----:B------:R-:W-:Y:S01]  /*83e0*/  FFMA.FTZ R66, R171, R225, R66 ;  /* 0x000000e1ab427223 */ /* 0x000fe20000010042 */
[----:B------:R-:W-:Y:S01]  /*83f0*/  FMUL.FTZ R220, R153, R53 ;  /* 0x0000003599dc7220 */ /* 0x000fe20000410000 */
        /* <DEDUP_REMOVED lines=9> */
[C---:B------:R-:W-:Y:S01]  /*8490*/  FMUL.FTZ R199, R97.reuse, R67 ;  /* 0x0000004361c77220 */ /* 0x040fe20000410000 */
[C---:B------:R-:W-:Y:S01]  /*84a0*/  FFMA.FTZ R71, R170.reuse, R223, R71 ;  /* 0x000000dfaa477223 */ /* 0x040fe20000010047 */
[----:B------:R-:W-:Y:S01]  /*84b0*/  FFMA.FTZ R69, R170, R222, R69 ;  /* 0x000000deaa457223 */ /* 0x000fe20000010045 */
[CC--:B------:R-:W-:Y:S01]  /*84c0*/  FMUL.FTZ R65, R97.reuse, R68.reuse ;  /* 0x0000004461417220 */ /* 0x0c0fe20000410000 */
[----:B------:R-:W-:Y:S01]  /*84d0*/  FFMA.FTZ R199, R98, R68, R199 ;  /* 0x0000004462c77223 */ /* 0x000fe200000100c7 */
[C---:B------:R-:W-:Y:S01]  /*84e0*/  FMUL.FTZ R64, R97.reuse, R71 ;  /* 0x0000004761407220 */ /* 0x040fe20000410000 */
[----:B------:R-:W-:Y:S01]  /*84f0*/  FMUL.FTZ R219, R152, R51 ;  /* 0x0000003398db7220 */ /* 0x000fe20000410000 */
[----:B------:R-:W-:Y:S01]  /*8500*/  FFMA.FTZ R65, R98, R67, -R65 ;  /* 0x0000004362417223 */ /* 0x000fe20000010841 */
[----:B------:R-:W-:Y:S01]  /*8510*/  FMUL.FTZ R218, R152, R52 ;  /* 0x0000003498da7220 */ /* 0x000fe20000410000 */
[CC--:B------:R-:W-:Y:S01]  /*8520*/  FFMA.FTZ R64, R98.reuse, R69.reuse, -R64 ;  /* 0x0000004562407223 */ /* 0x0c0fe20000010840 */
[----:B------:R-:W-:Y:S01]  /*8530*/  FMUL.FTZ R69, R97, R69 ;  /* 0x0000004561457220 */ /* 0x000fe20000410000 */
[----:B------:R-:W-:Y:S01]  /*8540*/  FMUL.FTZ R67, R95, R65 ;  /* 0x000000415f437220 */ /* 0x000fe20000410000 */
[----:B------:R-:W-:Y:S01]  /*8550*/  FMUL.FTZ R217, R151, R50 ;  /* 0x0000003297d97220 */ /* 0x000fe20000410000 */
[----:B------:R-:W-:Y:S01]  /*8560*/  FFMA.FTZ R64, R169, R221, R64 ;  /* 0x000000dda9407223 */ /* 0x000fe20000010040 */
[----:B------:R-:W-:Y:S01]  /*8570*/  FFMA.FTZ R69, R98, R71, R69 ;  /* 0x0000004762457223 */ /* 0x000fe20000010045 */
[CC--:B------:R-:W-:Y:S01]  /*8580*/  FFMA.FTZ R67, R96.reuse, R199.reuse, R67 ;  /* 0x000000c760437223 */ /* 0x0c0fe20000010043 */
[C---:B------:R-:W-:Y:S01]  /*8590*/  FMUL.FTZ R199, R95.reuse, R199 ;  /* 0x000000c75fc77220 */ /* 0x040fe20000410000 */
[----:B------:R-:W-:Y:S01]  /*85a0*/  FMUL.FTZ R71, R95, R64 ;  /* 0x000000405f477220 */ /* 0x000fe20000410000 */
[----:B------:R-:W-:Y:S01]  /*85b0*/  FFMA.FTZ R69, R169, R220, R69 ;  /* 0x000000dca9457223 */ /* 0x000fe20000010045 */
[----:B------:R-:W-:Y:S01]  /*85c0*/  FMUL.FTZ R216, R151, R49 ;  /* 0x0000003197d87220 */ /* 0x000fe20000410000 */
[C---:B------:R-:W-:Y:S01]  /*85d0*/  FFMA.FTZ R199, R96.reuse, R65, -R199 ;  /* 0x0000004160c77223 */ /* 0x040fe200000108c7 */
[C---:B------:R-:W-:Y:S01]  /*85e0*/  FMUL.FTZ R65, R93.reuse, R67 ;  /* 0x000000435d417220 */ /* 0x040fe20000410000 */
[----:B------:R-:W-:Y:S01]  /*85f0*/  FFMA.FTZ R71, R96, R69, R71 ;  /* 0x0000004560477223 */ /* 0x000fe20000010047 */
[----:B------:R-:W-:Y:S01]  /*8600*/  FMUL.FTZ R215, R150, R47 ;  /* 0x0000002f96d77220 */ /* 0x000fe20000410000 */
[-C--:B------:R-:W-:Y:S01]  /*8610*/  FMUL.FTZ R66, R93, R199.reuse ;  /* 0x000000c75d427220 */ /* 0x080fe20000410000 */
[----:B------:R-:W-:Y:S01]  /*8620*/  FFMA.FTZ R199, R94, R199, -R65 ;  /* 0x000000c75ec77223 */ /* 0x000fe20000010841 */
[----:B------:R-:W-:Y:S01]  /*8630*/  FMUL.FTZ R65, R95, R69 ;  /* 0x000000455f417220 */ /* 0x000fe20000410000 */
[----:B------:R-:W-:Y:S01]  /*8640*/  FFMA.FTZ R71, R168, R219, R71 ;  /* 0x000000dba8477223 */ /* 0x000fe20000010047 */
[----:B------:R-:W-:Y:S01]  /*8650*/  FFMA.FTZ R66, R94, R67, R66 ;  /* 0x000000435e427223 */ /* 0x000fe20000010042 */
[CC--:B------:R-:W-:Y:S01]  /*8660*/  FMUL.FTZ R69, R91.reuse, R199.reuse ;  /* 0x000000c75b457220 */ /* 0x0c0fe20000410000 */
[----:B------:R-:W-:Y:S01]  /*8670*/  FFMA.FTZ R65, R96, R64, -R65 ;  /* 0x0000004060417223 */ /* 0x000fe20000010841 */
[----:B------:R-:W-:Y:S01]  /*8680*/  FMUL.FTZ R214, R150, R48 ;  /* 0x0000003096d67220 */ /* 0x000fe20000410000 */
        /* <DEDUP_REMOVED lines=19> */
[-C--:B------:R-:W-:Y:S01]  /*87c0*/  FMUL.FTZ R69, R91, R64.reuse ;  /* 0x000000405b457220 */ /* 0x080fe20000410000 */
        /* <DEDUP_REMOVED lines=53> */
[CC--:B------:R-:W-:Y:S01]  /*8b20*/  FFMA.FTZ R64, R78.reuse, R71.reuse, -R65 ;  /* 0x000000474e407223 */ /* 0x0c0fe20000010841 */
[----:B------:R-:W-:Y:S01]  /*8b30*/  FMUL.FTZ R65, R77, R71 ;  /* 0x000000474d417220 */ /* 0x000fe20000410000 */
[C---:B------:R-:W-:Y:S01]  /*8b40*/  FMUL.FTZ R71, R83.reuse, R67 ;  /* 0x0000004353477220 */ /* 0x040fe20000410000 */
[-C--:B------:R-:W-:Y:S01]  /*8b50*/  FMUL.FTZ R69, R83, R66.reuse ;  /* 0x0000004253457220 */ /* 0x080fe20000410000 */
[C---:B------:R-:W-:Y:S01]  /*8b60*/  ISETP.GT.U32.AND P2, PT, R197.reuse, 0x1f, PT ;  /* 0x0000001fc500780c */ /* 0x040fe20003f44070 */
[----:B------:R-:W-:Y:S01]  /*8b70*/  FFMA.FTZ R65, R78, R199, R65 ;  /* 0x000000c74e417223 */ /* 0x000fe20000010041 */
[C---:B------:R-:W-:Y:S01]  /*8b80*/  FFMA.FTZ R71, R84.reuse, R66, R71 ;  /* 0x0000004254477223 */ /* 0x040fe20000010047 */
[----:B------:R-:W-:Y:S01]  /*8b90*/  FFMA.FTZ R69, R84, R67, -R69 ;  /* 0x0000004354457223 */ /* 0x000fe20000010845 */
[C---:B------:R-:W-:Y:S01]  /*8ba0*/  FMUL.FTZ R199, R142.reuse, R31 ;  /* 0x0000001f8ec77220 */ /* 0x040fe20000410000 */
[----:B------:R-:W-:Y:S01]  /*8bb0*/  FMUL.FTZ R198, R142, R32 ;  /* 0x000000208ec67220 */ /* 0x000fe20000410000 */
[C---:B------:R-:W-:Y:S01]  /*8bc0*/  FFMA.FTZ R71, R162.reuse, R207, R71 ;  /* 0x000000cfa2477223 */ /* 0x040fe20000010047 */
[----:B------:R-:W-:Y:S01]  /*8bd0*/  FFMA.FTZ R69, R162, R206, R69 ;  /* 0x000000cea2457223 */ /* 0x000fe20000010045 */
[----:B------:R-:W-:-:S02]  /*8be0*/  LEA R196, R197, UR16, 0x4 ;  /* 0x00000010c5c47c11 */ /* 0x000fc4000f8e20ff */
[C---:B------:R-:W-:Y:S01]  /*8bf0*/  FMUL.FTZ R67, R81.reuse, R71 ;  /* 0x0000004751437220 */ /* 0x040fe20000410000 */
[-C--:B------:R-:W-:Y:S01]  /*8c00*/  FMUL.FTZ R66, R81, R69.reuse ;  /* 0x0000004551427220 */ /* 0x080fe20000410000 */
[----:B------:R-:W-:Y:S02]  /*8c10*/  LOP3.LUT R105, R105, 0xfffffffd, RZ, 0xc0, !PT ;  /* 0xfffffffd69697812 */ /* 0x000fe400078ec0ff */
        /* <DEDUP_REMOVED lines=113> */
.L_x_8794:
        /* <DEDUP_REMOVED lines=13> */
.L_x_8797:
[----:B------:R-:W-:-:S03]  /*9400*/  UMOV UR10, 0xffffffff ;  /* 0xffffffff000a7882 */ /* 0x000fc60000000000 */
[----:B------:R-:W-:Y:S05]  /*9410*/  BRA.DIV UR10, `(.L_x_8678) ;  /* 0x0000007e0a747947 */ /* 0x000fea000b800000 */
.L_x_8800:
[----:B------:R-:W-:-:S03]  /*9420*/  UMOV UR10, 0xffffffff ;  /* 0xffffffff000a7882 */ /* 0x000fc60000000000 */
[----:B------:R-:W-:Y:S05]  /*9430*/  BRA.DIV UR10, `(.L_x_8679) ;  /* 0x0000007e0a947947 */ /* 0x000fea000b800000 */
.L_x_8803:
[----:B------:R-:W-:-:S03]  /*9440*/  UMOV UR10, 0xffffffff ;  /* 0xffffffff000a7882 */ /* 0x000fc60000000000 */
[----:B------:R-:W-:Y:S05]  /*9450*/  BRA.DIV UR10, `(.L_x_8680) ;  /* 0x0000007e0ab47947 */ /* 0x000fea000b800000 */
.L_x_8806:
        /* <DEDUP_REMOVED lines=10> */
.L_x_8816:
        /* <DEDUP_REMOVED lines=23> */
.L_x_8675:
        /* <DEDUP_REMOVED lines=26> */
[----:B------:R-:W-:Y:S01]  /*9810*/  FMUL.FTZ R61, R79, R62 ;  /* 0x0000003e4f3d7220 */ /* 0x000fe20000410000 */
[----:B------:R-:W-:Y:S01]  /*9820*/  FFMA.FTZ R65, R78, R60, -R65 ;  /* 0x0000003c4e417223 */ /* 0x000fe20000010841 */
[----:B------:R-:W-:Y:S01]  /*9830*/  FADD.FTZ R64, R5, R64 ;  /* 0x0000004005407221 */ /* 0x000fe20000010000 */
[C---:B------:R-:W-:Y:S01]  /*9840*/  FMUL.FTZ R62, R79.reuse, R63 ;  /* 0x0000003f4f3e7220 */ /* 0x040fe20000410000 */
[C---:B------:R-:W-:Y:S01]  /*9850*/  FFMA.FTZ R61, R80.reuse, R67, R61 ;  /* 0x00000043503d7223 */ /* 0x040fe2000001003d */
[-C--:B------:R-:W-:Y:S02]  /*9860*/  FMUL.FTZ R60, R79, R65.reuse ;  /* 0x000000414f3c7220 */ /* 0x080fe40000410000 */
        /* <DEDUP_REMOVED lines=81> */
[----:B------:R-:W-:Y:S01]  /*9d80*/  FADD.FTZ R64, R21, R64 ;  /* 0x0000004015407221 */ /* 0x000fe20000010000 */
[----:B------:R-:W0:Y:S01]  /*9d90*/  LDS.64 R68, [R196+0x6358] ;  /* 0x00635800c4447984 */ /* 0x000e220000000a00 */
[----:B------:R-:W-:-:S02]  /*9da0*/  FADD.FTZ R65, R22, R65 ;  /* 0x0000004116417221 */ /* 0x000fc40000010000 */
        /* <DEDUP_REMOVED lines=12> */
[----:B------:R-:W-:-:S02]  /*9e70*/  FMUL.FTZ R61, R99, R64 ;  /* 0x00000040633d7220 */ /* 0x000fc40000410000 */
[C---:B------:R-:W-:Y:S02]  /*9e80*/  FFMA.FTZ R64, R100.reuse, R64, -R67 ;  /* 0x0000004064407223 */ /* 0x040fe40000010843 */
[----:B------:R-:W-:Y:S01]  /*9e90*/  FFMA.FTZ R65, R100, R65, R61 ;  /* 0x0000004164417223 */ /* 0x000fe2000001003d */
[-C--:B------:R-:W-:Y:S01]  /*9ea0*/  FMUL.FTZ R61, R99, R63.reuse ;  /* 0x0000003f633d7220 */ /* 0x080fe20000410000 */
[----:B------:R-:W-:Y:S02]  /*9eb0*/  FADD.FTZ R64, R25, R64 ;  /* 0x0000004019407221 */ /* 0x000fe40000010000 */
[----:B------:R-:W-:Y:S01]  /*9ec0*/  FADD.FTZ R65, R26, R65 ;  /* 0x000000411a417221 */ /* 0x000fe20000010000 */
[C---:B------:R-:W-:Y:S01]  /*9ed0*/  FFMA.FTZ R60, R100.reuse, R60, R61 ;  /* 0x0000003c643c7223 */ /* 0x040fe2000001003d */
[----:B------:R-:W-:Y:S01]  /*9ee0*/  FFMA.FTZ R61, R100, R63, -R62 ;  /* 0x0000003f643d7223 */ /* 0x000fe2000001083e */
[C---:B------:R-:W-:Y:S01]  /*9ef0*/  FMUL.FTZ R63, R101.reuse, R64 ;  /* 0x00000040653f7220 */ /* 0x040fe20000410000 */
[----:B------:R-:W-:Y:S01]  /*9f00*/  FMUL.FTZ R67, R101, R65 ;  /* 0x0000004165437220 */ /* 0x000fe20000410000 */
[----:B------:R-:W-:-:S02]  /*9f10*/  MOV R62, UR47 ;  /* 0x0000002f003e7c02 */ /* 0x000fc40008000f00 */
[C---:B------:R-:W-:Y:S01]  /*9f20*/  FFMA.FTZ R65, R102.reuse, R65, R63 ;  /* 0x0000004166417223 */ /* 0x040fe2000001003f */
[----:B------:R-:W-:Y:S01]  /*9f30*/  FFMA.FTZ R64, R102, R64, -R67 ;  /* 0x0000004066407223 */ /* 0x000fe20000010843 */
[----:B------:R-:W-:Y:S01]  /*9f40*/  ISETP.LE.OR P1, PT, R62, UR24, P1 ;  /* 0x000000183e007c0c */ /* 0x000fe20008f23670 */
[----:B------:R-:W-:Y:S01]  /*9f50*/  FMUL.FTZ R62, R101, R60 ;  /* 0x0000003c653e7220 */ /* 0x000fe20000410000 */
[----:B------:R-:W-:Y:S01]  /*9f60*/  FADD.FTZ R65, R28, R65 ;  /* 0x000000411c417221 */ /* 0x000fe20000010000 */
[----:B------:R-:W-:Y:S01]  /*9f70*/  FADD.FTZ R64, R27, R64 ;  /* 0x000000401b407221 */ /* 0x000fe20000010000 */
[-C--:B------:R-:W-:Y:S01]  /*9f80*/  FMUL.FTZ R63, R101, R61.reuse ;  /* 0x0000003d653f7220 */ /* 0x080fe20000410000 */
[----:B------:R-:W-:Y:S01]  /*9f90*/  FFMA.FTZ R62, R102, R61, -R62 ;  /* 0x0000003d663e7223 */ /* 0x000fe2000001083e */
[----:B------:R-:W-:Y:S01]  /*9fa0*/  FMUL.FTZ R67, R103, R65 ;  /* 0x0000004167437220 */ /* 0x000fe20000410000 */
[----:B0-----:R-:W-:Y:S01]  /*9fb0*/  FMUL.FTZ R71, R123, R68 ;  /* 0x000000447b477220 */ /* 0x001fe20000410000 */
[-C--:B------:R-:W-:Y:S01]  /*9fc0*/  FMUL.FTZ R61, R103, R64.reuse ;  /* 0x00000040673d7220 */ /* 0x080fe20000410000 */
[----:B------:R-:W-:Y:S01]  /*9fd0*/  FMUL.FTZ R123, R123, R69 ;  /* 0x000000457b7b7220 */ /* 0x000fe20000410000 */
[----:B------:R-:W-:Y:S01]  /*9fe0*/  FFMA.FTZ R70, R104, R64, -R67 ;  /* 0x0000004068467223 */ /* 0x000fe20000010843 */
[----:B------:R-:W-:Y:S01]  /*9ff0*/  FFMA.FTZ R60, R102, R60, R63 ;  /* 0x0000003c663c7223 */ /* 0x000fe2000001003f */
[----:B------:R-:W-:Y:S01]  /*a000*/  FFMA.FTZ R63, R104, R65, R61 ;  /* 0x00000041683f7223 */ /* 0x000fe2000001003d */
[----:B------:R-:W-:Y:S01]  /*a010*/  FMUL.FTZ R61, R103, R62 ;  /* 0x0000003e673d7220 */ /* 0x000fe20000410000 */
[----:B------:R-:W-:Y:S01]  /*a020*/  FADD.FTZ R67, R29, R70 ;  /* 0x000000461d437221 */ /* 0x000fe20000010000 */
[C---:B------:R-:W-:Y:S01]  /*a030*/  FFMA.FTZ R70, R122.reuse, R69, R71 ;  /* 0x000000457a467223 */ /* 0x040fe20000010047 */
[----:B------:R-:W-:Y:S01]  /*a040*/  VOTEU.ALL UP0, P1 ;  /* 0x0000000000ff7886 */ /* 0x000fe20000800000 */
[----:B------:R-:W-:Y:S01]  /*a050*/  FFMA.FTZ R123, R122, R68, -R123 ;  /* 0x000000447a7b7223 */ /* 0x000fe2000001087b */
[-C--:B------:R-:W-:Y:S01]  /*a060*/  FMUL.FTZ R65, R103, R60.reuse ;  /* 0x0000003c67417220 */ /* 0x080fe20000410000 */
[----:B------:R-:W-:Y:S01]  /*a070*/  FFMA.FTZ R229, R173, R229, R70 ;  /* 0x000000e5ade57223 */ /* 0x000fe20000010046 */
[----:B------:R-:W-:Y:S01]  /*a080*/  FFMA.FTZ R64, R104, R60, R61 ;  /* 0x0000003c68407223 */ /* 0x000fe2000001003d */
[----:B------:R-:W-:-:S02]  /*a090*/  HFMA2 R60, -RZ, RZ, 1.875, 0 ;  /* 0x3f800000ff3c7431 */ /* 0x000fc400000001ff */
[----:B------:R-:W-:Y:S01]  /*a0a0*/  FFMA.FTZ R228, R173, R228, R123 ;  /* 0x000000e4ade47223 */ /* 0x000fe2000001007b */
[C---:B------:R-:W-:Y:S01]  /*a0b0*/  FMUL.FTZ R69, R103.reuse, R229 ;  /* 0x000000e567457220 */ /* 0x040fe20000410000 */
[----:B------:R-:W-:Y:S01]  /*a0c0*/  @!UP0 ULEA UR10, UR8, UR16, 0x4 ;  /* 0x00000010080a8291 */ /* 0x000fe2000f8e20ff */
[----:B------:R-:W-:Y:S01]  /*a0d0*/  FFMA.FTZ R65, R104, R62, -R65 ;  /* 0x0000003e68417223 */ /* 0x000fe20000010841 */
[----:B------:R-:W-:Y:S01]  /*a0e0*/  FADD.FTZ R66, R30, R63 ;  /* 0x0000003f1e427221 */ /* 0x000fe20000010000 */
[----:B------:R-:W-:Y:S02]  /*a0f0*/  CS2R R62, SRZ ;  /* 0x00000000003e7805 */ /* 0x000fe4000001ff00 */
[----:B------:R-:W-:Y:S01]  /*a100*/  MOV R61, RZ ;  /* 0x000000ff003d7202 */ /* 0x000fe20000000f00 */
[-C--:B------:R-:W-:Y:S01]  /*a110*/  FFMA.FTZ R69, R104, R228.reuse, -R69 ;  /* 0x000000e468457223 */ /* 0x080fe20000010845 */
[----:B------:R-:W-:-:S03]  /*a120*/  FMUL.FTZ R68, R103, R228 ;  /* 0x000000e467447220 */ /* 0x000fc60000410000 */
[----:B------:R-:W-:Y:S01]  /*a130*/  FFMA.FTZ R226, R172, R226, R69 ;  /* 0x000000e2ace27223 */ /* 0x000fe20000010045 */
[----:B------:R-:W-:Y:S01]  /*a140*/  FFMA.FTZ R68, R104, R229, R68 ;  /* 0x000000e568447223 */ /* 0x000fe20000010044 */
[----:B------:R-:W0:Y:S03]  /*a150*/  @!P1 LDS.128 R60, [UR10+0x7d60] ;  /* 0x007d600aff3c9984 */ /* 0x000e260008000c00 */
[----:B------:R-:W-:Y:S01]  /*a160*/  FFMA.FTZ R227, R172, R227, R68 ;  /* 0x000000e3ace37223 */ /* 0x000fe20000010044 */
[----:B------:R1:W-:Y:S02]  /*a170*/  STS.128 [R196+0x6760], R64 ;  /* 0x00676040c4007388 */ /* 0x0003e40000000c00 */
[----:B-1----:R-:W-:-:S04]  /*a180*/  FMUL.FTZ R65, R101, R226 ;  /* 0x000000e265417220 */ /* 0x002fc80000410000 */
        /* <DEDUP_REMOVED lines=51> */
[----:B------:R-:W-:-:S04]  /*a4c0*/  FFMA.FTZ R65, R86, R210, -R65 ;  /* 0x000000d256417223 */ /* 0x000fc80000010841 */
[----:B------:R-:W-:Y:S01]  /*a4d0*/  FFMA.FTZ R208, R163, R208, R65 ;  /* 0x000000d0a3d07223 */ /* 0x000fe20000010041 */
[----:B------:R-:W-:-:S03]  /*a4e0*/  FMUL.FTZ R65, R83, R209 ;  /* 0x000000d153417220 */ /* 0x000fc60000410000 */
[-C--:B------:R-:W-:Y:S01]  /*a4f0*/  FMUL.FTZ R64, R83, R208.reuse ;  /* 0x000000d053407220 */ /* 0x080fe20000410000 */
[----:B------:R-:W-:-:S03]  /*a500*/  FFMA.FTZ R65, R84, R208, -R65 ;  /* 0x000000d054417223 */ /* 0x000fc60000010841 */
[----:B------:R-:W-:Y:S01]  /*a510*/  FFMA.FTZ R64, R84, R209, R64 ;  /* 0x000000d154407223 */ /* 0x000fe20000010040 */
[----:B------:R-:W-:-:S03]  /*a520*/  FFMA.FTZ R206, R162, R206, R65 ;  /* 0x000000cea2ce7223 */ /* 0x000fc60000010041 */
[----:B------:R-:W-:Y:S01]  /*a530*/  FFMA.FTZ R207, R162, R207, R64 ;  /* 0x000000cfa2cf7223 */ /* 0x000fe20000010040 */
[----:B------:R-:W-:-:S04]  /*a540*/  FMUL.FTZ R65, R81, R206 ;  /* 0x000000ce51417220 */ /* 0x000fc80000410000 */
        /* <DEDUP_REMOVED lines=46> */
.L_x_8821:
        /* <DEDUP_REMOVED lines=13> */
.L_x_8685:
[----:B------:R-:W-:Y:S05]  /*a900*/  BSYNC.RECONVERGENT B0 ;  /* 0x0000000000007941 */ /* 0x000fea0003800200 */
.L_x_8684:
[----:B------:R-:W-:Y:S01]  /*a910*/  UMOV UR10, 0xffffffff ;  /* 0xffffffff000a7882 */ /* 0x000fe20000000000 */
[----:B------:R-:W-:Y:S02]  /*a920*/  ISETP.GT.U32.AND P2, PT, R193, 0x1d, PT ;  /* 0x0000001dc100780c */ /* 0x000fe40003f44070 */
[----:B------:R-:W-:Y:S11]  /*a930*/  BRA.DIV UR10, `(.L_x_8686) ;  /* 0x0000006e0acc7947 */ /* 0x000ff6000b800000 */
[----:B-1----:R1:W0:Y:S04]  /*a940*/  SHFL.DOWN PT, R69, R245, 0x2, 0x1f ;  /* 0x08401f00f5457f89 */ /* 0x00222800000e0000 */
[----:B--2---:R1:W2:Y:S04]  /*a950*/  SHFL.DOWN PT, R70, R246, 0x2, 0x1f ;  /* 0x08401f00f6467f89 */ /* 0x0042a800000e0000 */
[----:B---3--:R1:W3:Y:S04]  /*a960*/  SHFL.DOWN PT, R123, R247, 0x2, 0x1f ;  /* 0x08401f00f77b7f89 */ /* 0x0082e800000e0000 */
[----:B------:R1:W0:Y:S02]  /*a970*/  SHFL.DOWN PT, R71, R248, 0x2, 0x1f ;  /* 0x08401f00f8477f89 */ /* 0x00022400000e0000 */
.L_x_8827:
        /* <DEDUP_REMOVED lines=13> */
.L_x_8688:
[----:B------:R-:W-:Y:S05]  /*aa50*/  BSYNC.RECONVERGENT B0 ;  /* 0x0000000000007941 */ /* 0x000fea0003800200 */
.L_x_8687:
[----:B------:R-:W-:Y:S01]  /*aa60*/  UMOV UR10, 0xffffffff ;  /* 0xffffffff000a7882 */ /* 0x000fe20000000000 */
[----:B------:R-:W-:Y:S02]  /*aa70*/  ISETP.GT.U32.AND P2, PT, R193, 0x1b, PT ;  /* 0x0000001bc100780c */ /* 0x000fe40003f44070 */
[----:B------:R-:W-:Y:S11]  /*aa80*/  BRA.DIV UR10, `(.L_x_8689) ;  /* 0x0000006e0aec7947 */ /* 0x000ff6000b800000 */
[----:B0-----:R0:W0:Y:S04]  /*aa90*/  SHFL.DOWN PT, R69, R245, 0x4, 0x1f ;  /* 0x08801f00f5457f89 */ /* 0x00102800000e0000 */
[----:B--2---:R2:W0:Y:S04]  /*aaa0*/  SHFL.DOWN PT, R70, R246, 0x4, 0x1f ;  /* 0x08801f00f6467f89 */ /* 0x00442800000e0000 */
[----:B---3--:R2:W3:Y:S04]  /*aab0*/  SHFL.DOWN PT, R123, R247, 0x4, 0x1f ;  /* 0x08801f00f77b7f89 */ /* 0x0084e800000e0000 */
[----:B------:R2:W0:Y:S02]  /*aac0*/  SHFL.DOWN PT, R71, R248, 0x4, 0x1f ;  /* 0x08801f00f8477f89 */ /* 0x00042400000e0000 */
.L_x_8833:
        /* <DEDUP_REMOVED lines=13> */
.L_x_8691:
[----:B------:R-:W-:Y:S05]  /*aba0*/  BSYNC.RECONVERGENT B0 ;  /* 0x0000000000007941 */ /* 0x000fea0003800200 */
.L_x_8690:
[----:B------:R-:W-:Y:S01]  /*abb0*/  UMOV UR10, 0xffffffff ;  /* 0xffffffff000a7882 */ /* 0x000fe20000000000 */
[----:B------:R-:W-:Y:S02]  /*abc0*/  ISETP.GT.U32.AND P2, PT, R193, 0x17, PT ;  /* 0x00000017c100780c */ /* 0x000fe40003f44070 */
[----:B------:R-:W-:Y:S11]  /*abd0*/  BRA.DIV UR10, `(.L_x_8692) ;  /* 0x000000720a0c7947 */ /* 0x000ff6000b800000 */
[----:B0-----:R0:W0:Y:S04]  /*abe0*/  SHFL.DOWN PT, R69, R245, 0x8, 0x1f ;  /* 0x09001f00f5457f89 */ /* 0x00102800000e0000 */
[----:B------:R0:W0:Y:S04]  /*abf0*/  SHFL.DOWN PT, R70, R246, 0x8, 0x1f ;  /* 0x09001f00f6467f89 */ /* 0x00002800000e0000 */
[----:B---3--:R3:W0:Y:S04]  /*ac00*/  SHFL.DOWN PT, R123, R247, 0x8, 0x1f ;  /* 0x09001f00f77b7f89 */ /* 0x00862800000e0000 */
[----:B------:R3:W0:Y:S02]  /*ac10*/  SHFL.DOWN PT, R71, R248, 0x8, 0x1f ;  /* 0x09001f00f8477f89 */ /* 0x00062400000e0000 */
.L_x_8839:
        /* <DEDUP_REMOVED lines=13> */
.L_x_8694:
[----:B------:R-:W-:Y:S05]  /*acf0*/  BSYNC.RECONVERGENT B0 ;  /* 0x0000000000007941 */ /* 0x000fea0003800200 */
.L_x_8693:
[----:B------:R-:W-:Y:S01]  /*ad00*/  UMOV UR10, 0xffffffff ;  /* 0xffffffff000a7882 */ /* 0x000fe20000000000 */
[----:B------:R-:W-:Y:S02]  /*ad10*/  ISETP.GT.U32.AND P2, PT, R193, 0xf, PT ;  /* 0x0000000fc100780c */ /* 0x000fe40003f44070 */
[----:B------:R-:W-:Y:S11]  /*ad20*/  BRA.DIV UR10, `(.L_x_8695) ;  /* 0x000000720a2c7947 */ /* 0x000ff6000b800000 */
[----:B0-----:R0:W0:Y:S04]  /*ad30*/  SHFL.DOWN PT, R69, R245, 0x10, 0x1f ;  /* 0x0a001f00f5457f89 */ /* 0x00102800000e0000 */
[----:B------:R0:W0:Y:S04]  /*ad40*/  SHFL.DOWN PT, R70, R246, 0x10, 0x1f ;  /* 0x0a001f00f6467f89 */ /* 0x00002800000e0000 */
[----:B------:R0:W0:Y:S04]  /*ad50*/  SHFL.DOWN PT, R123, R247, 0x10, 0x1f ;  /* 0x0a001f00f77b7f89 */ /* 0x00002800000e0000 */
[----:B------:R0:W0:Y:S02]  /*ad60*/  SHFL.DOWN PT, R71, R248, 0x10, 0x1f ;  /* 0x0a001f00f8477f89 */ /* 0x00002400000e0000 */
.L_x_8845:
        /* <DEDUP_REMOVED lines=13> */
.L_x_8697:
[----:B------:R-:W-:Y:S05]  /*ae40*/  BSYNC.RECONVERGENT B0 ;  /* 0x0000000000007941 */ /* 0x000fea0003800200 */
.L_x_8696:
        /* <DEDUP_REMOVED lines=25> */
.L_x_8859:
        /* <DEDUP_REMOVED lines=13> */
.L_x_8700:
[----:B------:R-:W-:Y:S05]  /*b0b0*/  BSYNC.RECONVERGENT B0 ;  /* 0x0000000000007941 */ /* 0x000fea0003800200 */
.L_x_8699:
        /* <DEDUP_REMOVED lines=16> */
.L_x_8682:
        /* <DEDUP_REMOVED lines=9> */
[----:B------:R-:W-:Y:S01]  /*b250*/  FMUL.FTZ R247, R120, R222 ;  /* 0x000000de78f77220 */ /* 0x000fe20000410000 */
[----:B------:R-:W-:Y:S01]  /*b260*/  BSSY.RECONVERGENT B0, `(.L_x_8701) ;  /* 0x00002b1000007945 */ /* 0x000fe20003800200 */
[----:B------:R-:W-:Y:S02]  /*b270*/  LEA.HI R122, R122, R197, RZ, 0x1b ;  /* 0x000000c57a7a7211 */ /* 0x000fe400078fd8ff */
[----:B------:R-:W-:Y:S02]  /*b280*/  @!UP0 ULEA UR10, UR8, UR16, 0x4 ;  /* 0x00000010080a8291 */ /* 0x000fe4000f8e20ff */
[----:B------:R-:W-:Y:S01]  /*b290*/  LEA R122, R122, UR16, 0x2 ;  /* 0x000000107a7a7c11 */ /* 0x000fe2000f8e10ff */
[----:B------:R-:W0:Y:S06]  /*b2a0*/  LDS.64 R64, [R196+0x6768] ;  /* 0x00676800c4407984 */ /* 0x000e2c0000000a00 */
[----:B------:R1:W-:Y:S01]  /*b2b0*/  @!P1 STS.128 [UR10+0x7d60], R60 ;  /* 0x007d603cff009988 */ /* 0x0003e20008000c0a */
[----:B------:R-:W-:-:S04]  /*b2c0*/  ULEA UR10, UR24, 0xfffff800, 0xb ;  /* 0xfffff800180a7891 */ /* 0x000fc8000f8e58ff */
[----:B------:R-:W-:Y:S01]  /*b2d0*/  USHF.R.S32.HI UR49, URZ, 0x1f, UR10 ;  /* 0x0000001fff317899 */ /* 0x000fe2000801140a */
[-C--:B0-----:R-:W-:Y:S01]  /*b2e0*/  FMUL.FTZ R67, R65, R115.reuse ;  /* 0x0000007341437220 */ /* 0x081fe20000410000 */
[----:B------:R-:W-:-:S03]  /*b2f0*/  FMUL.FTZ R68, R64, R115 ;  /* 0x0000007340447220 */ /* 0x000fc60000410000 */
        /* <DEDUP_REMOVED lines=8> */
[----:B------:R-:W-:Y:S01]  /*b380*/  LEA.HI R114, R197, R197, RZ, 0x1b ;  /* 0x000000c5c5727211 */ /* 0x000fe200078fd8ff */
[----:B-1----:R-:W-:-:S04]  /*b390*/  IMAD.WIDE.U32 R62, R69, UR8, R64 ;  /* 0x00000008453e7c25 */ /* 0x002fc8000f8e0040 */
[----:B------:R-:W-:Y:S01]  /*b3a0*/  FMUL.FTZ R69, R195, UR17 ;  /* 0x00000011c3457c20 */ /* 0x000fe20008410000 */
[----:B------:R-:W-:Y:S01]  /*b3b0*/  LEA R114, R114, UR16, 0x2 ;  /* 0x0000001072727c11 */ /* 0x000fe2000f8e10ff */
[----:B------:R-:W-:Y:S01]  /*b3c0*/  IMAD R61, R71, UR8, R63 ;  /* 0x00000008473d7c24 */ /* 0x000fe2000f8e023f */
[----:B------:R-:W-:Y:S01]  /*b3d0*/  MOV R63, UR19 ;  /* 0x00000013003f7c02 */ /* 0x000fe20008000f00 */
[----:B------:R-:W-:Y:S01]  /*b3e0*/  IMAD.WIDE.U32 R66, R67, UR8, R64 ;  /* 0x0000000843427c25 */ /* 0x000fe2000f8e0040 */
[----:B------:R-:W-:-:S03]  /*b3f0*/  LEA R60, P2, R62, UR20, 0x2 ;  /* 0x000000143e3c7c11 */ /* 0x000fc6000f8410ff */
[----:B------:R-:W-:Y:S01]  /*b400*/  FMUL.FTZ R65, R142, R158 ;  /* 0x0000009e8e417220 */ /* 0x000fe20000410000 */
[----:B------:R-:W-:Y:S01]  /*b410*/  FFMA.FTZ R69, R194, UR46, -R69 ;  /* 0x0000002ec2457c23 */ /* 0x000fe20008010845 */
[----:B------:R-:W-:Y:S01]  /*b420*/  IMAD R63, R63, UR8, R67 ;  /* 0x000000083f3f7c24 */ /* 0x000fe2000f8e0243 */
[----:B------:R-:W-:Y:S01]  /*b430*/  LEA.HI.X R61, R62, UR21, R61, 0x2, P2 ;  /* 0x000000153e3d7c11 */ /* 0x000fe200090f143d */
[CC--:B------:R-:W-:Y:S01]  /*b440*/  FMUL.FTZ R67, R75.reuse, R194.reuse ;  /* 0x000000c24b437220 */ /* 0x0c0fe20000410000 */
[----:B------:R-:W-:Y:S01]  /*b450*/  LEA R62, P2, R66, UR22, 0x2 ;  /* 0x00000016423e7c11 */ /* 0x000fe2000f8410ff */
[----:B------:R-:W-:Y:S01]  /*b460*/  FMUL.FTZ R75, R75, R195 ;  /* 0x000000c34b4b7220 */ /* 0x000fe20000410000 */
[C---:B------:R-:W-:Y:S01]  /*b470*/  FFMA.FTZ R68, R31.reuse, -R65, R199 ;  /* 0x800000411f447223 */ /* 0x040fe200000100c7 */
[----:B------:R-:W-:Y:S01]  /*b480*/  FFMA.FTZ R67, R76, R195, R67 ;  /* 0x000000c34c437223 */ /* 0x000fe20000010043 */
[----:B------:R-:W-:Y:S01]  /*b490*/  LEA.HI.X R63, R66, UR23, R63, 0x2, P2 ;  /* 0x00000017423f7c11 */ /* 0x000fe200090f143f */
[-C--:B------:R-:W-:Y:S01]  /*b4a0*/  FMUL.FTZ R66, R31, R194.reuse ;  /* 0x000000c21f427220 */ /* 0x080fe20000410000 */
[-C--:B------:R-:W-:Y:S01]  /*b4b0*/  FFMA.FTZ R75, R76, R194.reuse, -R75 ;  /* 0x000000c24c4b7223 */ /* 0x080fe2000001084b */
[----:B------:R-:W-:Y:S01]  /*b4c0*/  FFMA.FTZ R31, -R32, R65, R198 ;  /* 0x00000041201f7223 */ /* 0x000fe200000101c6 */
[----:B------:R-:W-:Y:S01]  /*b4d0*/  FMUL.FTZ R70, R68, R69 ;  /* 0x0000004544467220 */ /* 0x000fe20000410000 */
[-C--:B------:R-:W-:Y:S01]  /*b4e0*/  FFMA.FTZ R65, R32, R195.reuse, R66 ;  /* 0x000000c320417223 */ /* 0x080fe20000010042 */
[----:B------:R-:W-:Y:S01]  /*b4f0*/  FMUL.FTZ R32, R194, UR17 ;  /* 0x00000011c2207c20 */ /* 0x000fe20008410000 */
[----:B------:R-:W-:Y:S01]  /*b500*/  FADD.FTZ R66, R0, R75 ;  /* 0x0000004b00427221 */ /* 0x000fe20000010000 */
[----:B------:R-:W-:Y:S01]  /*b510*/  FMUL.FTZ R69, R142, R194 ;  /* 0x000000c28e457220 */ /* 0x000fe20000410000 */
[----:B------:R-:W-:Y:S01]  /*b520*/  FADD.FTZ R2, R2, R67 ;  /* 0x0000004302027221 */ /* 0x000fe20000010000 */
[----:B------:R-:W-:Y:S01]  /*b530*/  FFMA.FTZ R32, R195, UR46, R32 ;  /* 0x0000002ec3207c23 */ /* 0x000fe20008010020 */
[----:B------:R-:W-:Y:S01]  /*b540*/  FMUL.FTZ R195, R142, R195 ;  /* 0x000000c38ec37220 */ /* 0x000fe20000410000 */
[----:B------:R-:W-:Y:S01]  /*b550*/  FMUL.FTZ R67, R77, R66 ;  /* 0x000000424d437220 */ /* 0x000fe20000410000 */
[C---:B------:R-:W-:Y:S01]  /*b560*/  FMUL.FTZ R0, R68.reuse, R69 ;  /* 0x0000004544007220 */ /* 0x040fe20000410000 */
[----:B------:R-:W-:Y:S01]  /*b570*/  FFMA.FTZ R71, R31, R32, R70 ;  /* 0x000000201f477223 */ /* 0x000fe20000010046 */
[----:B------:R-:W-:Y:S01]  /*b580*/  FMUL.FTZ R68, R68, R195 ;  /* 0x000000c344447220 */ /* 0x000fe20000410000 */
[-C--:B------:R-:W-:Y:S01]  /*b590*/  FMUL.FTZ R77, R77, R2.reuse ;  /* 0x000000024d4d7220 */ /* 0x080fe20000410000 */
[----:B------:R-:W-:Y:S01]  /*b5a0*/  FFMA.FTZ R75, R78, R2, R67 ;  /* 0x000000024e4b7223 */ /* 0x000fe20000010043 */
[----:B------:R-:W-:Y:S01]  /*b5b0*/  FMUL.FTZ R67, R143, R159 ;  /* 0x0000009f8f437220 */ /* 0x000fe20000410000 */
[-C--:B------:R-:W-:Y:S01]  /*b5c0*/  FFMA.FTZ R126, R142, R65.reuse, R126 ;  /* 0x000000418e7e7223 */ /* 0x080fe2000001007e */
[----:B------:R-:W-:Y:S01]  /*b5d0*/  FFMA.FTZ R76, R158, R65, R71 ;  /* 0x000000419e4c7223 */ /* 0x000fe20000010047 */
[C---:B------:R-:W-:Y:S01]  /*b5e0*/  FFMA.FTZ R0, R31.reuse, R195, R0 ;  /* 0x000000c31f007223 */ /* 0x040fe20000010000 */
[----:B------:R-:W-:Y:S01]  /*b5f0*/  FMUL.FTZ R65, R2, UR17 ;  /* 0x0000001102417c20 */ /* 0x000fe20008410000 */
[-C--:B------:R-:W-:Y:S01]  /*b600*/  FFMA.FTZ R31, R31, R69.reuse, -R68 ;  /* 0x000000451f1f7223 */ /* 0x080fe20000010844 */
[----:B------:R-:W-:Y:S01]  /*b610*/  FMUL.FTZ R115, R158, R69 ;  /* 0x000000459e737220 */ /* 0x000fe20000410000 */
[-C--:B------:R-:W-:Y:S01]  /*b620*/  FFMA.FTZ R78, R78, R66.reuse, -R77 ;  /* 0x000000424e4e7223 */ /* 0x080fe2000001084d */
[C---:B------:R-:W-:Y:S01]  /*b630*/  FMUL.FTZ R77, R33.reuse, R66 ;  /* 0x00000042214d7220 */ /* 0x040fe20000410000 */
[-C--:B------:R-:W-:Y:S01]  /*b640*/  FFMA.FTZ R69, R33, -R67.reuse, R201 ;  /* 0x8000004321457223 */ /* 0x080fe200000100c9 */
[----:B------:R-:W-:Y:S01]  /*b650*/  FADD.FTZ R33, R4, R75 ;  /* 0x0000004b04217221 */ /* 0x000fe20000010000 */
[C---:B------:R-:W-:Y:S01]  /*b660*/  FFMA.FTZ R4, R66.reuse, UR46, -R65 ;  /* 0x0000002e42047c23 */ /* 0x040fe20008010841 */
[----:B------:R-:W-:Y:S01]  /*b670*/  FMUL.FTZ R65, R66, UR17 ;  /* 0x0000001142417c20 */ /* 0x000fe20008410000 */
[----:B------:R-:W-:Y:S01]  /*b680*/  FFMA.FTZ R67, -R34, R67, R200 ;  /* 0x0000004322437223 */ /* 0x000fe200000101c8 */
[----:B------:R-:W-:Y:S01]  /*b690*/  MOV R32, UR16 ;  /* 0x0000001000207c02 */ /* 0x000fe20008000f00 */
[----:B------:R-:W-:Y:S01]  /*b6a0*/  FMUL.FTZ R70, R69, R4 ;  /* 0x0000000445467220 */ /* 0x000fe20000410000 */
[----:B------:R-:W-:Y:S01]  /*b6b0*/  FFMA.FTZ R68, R2, UR46, R65 ;  /* 0x0000002e02447c23 */ /* 0x000fe20008010041 */
[----:B------:R-:W-:Y:S01]  /*b6c0*/  FFMA.FTZ R34, R34, R2, R77 ;  /* 0x0000000222227223 */ /* 0x000fe2000001004d */
[----:B------:R-:W-:Y:S01]  /*b6d0*/  FADD.FTZ R4, R3, R78 ;  /* 0x0000004e03047221 */ /* 0x000fe20000010000 */
[----:B------:R-:W-:-:S02]  /*b6e0*/  IMAD R32, R197, 0x84, R32 ;  /* 0x00000084c5207824 */ /* 0x000fc400078e0220 */
[----:B------:R-:W-:Y:S01]  /*b6f0*/  FFMA.FTZ R68, R67, R68, R70 ;  /* 0x0000004443447223 */ /* 0x000fe20000010046 */
[C---:B------:R-:W-:Y:S01]  /*b700*/  FMUL.FTZ R70, R143.reuse, R66 ;  /* 0x000000428f467220 */ /* 0x040fe20000410000 */
[----:B------:R-:W-:Y:S01]  /*b710*/  FMUL.FTZ R66, R143, R2 ;  /* 0x000000028f427220 */ /* 0x000fe20000410000 */
[C---:B------:R-:W-:Y:S01]  /*b720*/  FMUL.FTZ R65, R79.reuse, R4 ;  /* 0x000000044f417220 */ /* 0x040fe20000410000 */
[-C--:B------:R-:W-:Y:S01]  /*b730*/  FMUL.FTZ R79, R79, R33.reuse ;  /* 0x000000214f4f7220 */ /* 0x080fe20000410000 */
[C---:B------:R-:W-:Y:S01]  /*b740*/  FMUL.FTZ R2, R69.reuse, R70 ;  /* 0x0000004645027220 */ /* 0x040fe20000410000 */
[-C--:B------:R-:W-:Y:S01]  /*b750*/  FMUL.FTZ R3, R69, R66.reuse ;  /* 0x0000004245037220 */ /* 0x080fe20000410000 */
[----:B------:R-:W-:Y:S01]  /*b760*/  FMUL.FTZ R71, R159, R66 ;  /* 0x000000429f477220 */ /* 0x000fe20000410000 */
[----:B------:R-:W-:Y:S01]  /*b770*/  FFMA.FTZ R127, R143, R34, R127 ;  /* 0x000000228f7f7223 */ /* 0x000fe2000001007f */
[C---:B------:R-:W-:Y:S01]  /*b780*/  FFMA.FTZ R2, R67.reuse, R66, R2 ;  /* 0x0000004243027223 */ /* 0x040fe20000010002 */
[----:B------:R-:W-:Y:S01]  /*b790*/  FFMA.FTZ R3, R67, R70, -R3 ;  /* 0x0000004643037223 */ /* 0x000fe20000010803 */
[----:B------:R-:W-:Y:S01]  /*b7a0*/  FMUL.FTZ R67, R144, R160 ;  /* 0x000000a090437220 */ /* 0x000fe20000410000 */
[----:B------:R0:W-:Y:S01]  /*b7b0*/  STS [R32+0x2170], R71 ;  /* 0x0021704720007388 */ /* 0x0001e20000000800 */
[----:B------:R-:W-:Y:S01]  /*b7c0*/  FMUL.FTZ R66, R35, R4 ;  /* 0x0000000423427220 */ /* 0x000fe20000410000 */
[C---:B------:R-:W-:Y:S01]  /*b7d0*/  FFMA.FTZ R75, R159.reuse, R34, R68 ;  /* 0x000000229f4b7223 */ /* 0x040fe20000010044 */
[----:B------:R-:W-:Y:S01]  /*b7e0*/  FFMA.FTZ R65, R80, R33, R65 ;  /* 0x0000002150417223 */ /* 0x000fe20000010041 */
[----:B------:R-:W-:Y:S01]  /*b7f0*/  FMUL.FTZ R34, R4, UR17 ;  /* 0x0000001104227c20 */ /* 0x000fe20008410000 */
[----:B------:R-:W-:Y:S01]  /*b800*/  FMUL.FTZ R77, R159, R70 ;  /* 0x000000469f4d7220 */ /* 0x000fe20000410000 */
[-C--:B------:R-:W-:Y:S01]  /*b810*/  FFMA.FTZ R80, R80, R4.reuse, -R79 ;  /* 0x0000000450507223 */ /* 0x080fe2000001084f */
[----:B------:R-:W-:Y:S01]  /*b820*/  FFMA.FTZ R69, R35, -R67, R203 ;  /* 0x8000004323457223 */ /* 0x000fe200000100cb */
[-C--:B------:R-:W-:Y:S01]  /*b830*/  FFMA.FTZ R35, R36, R33.reuse, R66 ;  /* 0x0000002124237223 */ /* 0x080fe20000010042 */
[C---:B------:R-:W-:Y:S01]  /*b840*/  FMUL.FTZ R70, R144.reuse, R4 ;  /* 0x0000000490467220 */ /* 0x040fe20000410000 */
[C---:B0-----:R-:W-:Y:S01]  /*b850*/  FMUL.FTZ R71, R33.reuse, UR17 ;  /* 0x0000001121477c20 */ /* 0x041fe20008410000 */
[----:B------:R-:W-:Y:S01]  /*b860*/  FMUL.FTZ R68, R144, R33 ;  /* 0x0000002190447220 */ /* 0x000fe20000410000 */
[----:B------:R-:W-:Y:S01]  /*b870*/  FFMA.FTZ R67, -R36, R67, R202 ;  /* 0x0000004324437223 */ /* 0x000fe200000101ca */
[----:B------:R-:W-:Y:S01]  /*b880*/  FFMA.FTZ R36, R33, UR46, R34 ;  /* 0x0000002e21247c23 */ /* 0x000fe20008010022 */
[----:B------:R-:W-:Y:S01]  /*b890*/  FFMA.FTZ R66, R4, UR46, -R71 ;  /* 0x0000002e04427c23 */ /* 0x000fe20008010847 */
[----:B------:R-:W-:Y:S01]  /*b8a0*/  FADD.FTZ R34, R5, R80 ;  /* 0x0000005005227221 */ /* 0x000fe20000010000 */
        /* <DEDUP_REMOVED lines=8> */
[-C--:B------:R-:W-:Y:S01]  /*b930*/  FMUL.FTZ R33, R81, R34.reuse ;  /* 0x0000002251217220 */ /* 0x080fe20000410000 */
[----:B------:R-:W-:Y:S01]  /*b940*/  FMUL.FTZ R65, R37, R34 ;  /* 0x0000002225417220 */ /* 0x000fe20000410000 */
[----:B------:R-:W-:Y:S01]  /*b950*/  FMUL.FTZ R81, R81, R6 ;  /* 0x0000000651517220 */ /* 0x000fe20000410000 */
[-C--:B------:R-:W-:Y:S01]  /*b960*/  FFMA.FTZ R37, R37, -R36.reuse, R205 ;  /* 0x8000002425257223 */ /* 0x080fe200000100cd */
[----:B------:R-:W-:Y:S01]  /*b970*/  FFMA.FTZ R36, -R38, R36, R204 ;  /* 0x0000002426247223 */ /* 0x000fe200000101cc */
[-C--:B------:R-:W-:Y:S01]  /*b980*/  FFMA.FTZ R33, R82, R6.reuse, R33 ;  /* 0x0000000652217223 */ /* 0x080fe20000010021 */
[----:B------:R-:W-:Y:S01]  /*b990*/  FFMA.FTZ R38, R38, R6, R65 ;  /* 0x0000000626267223 */ /* 0x000fe20000010041 */
[----:B------:R-:W-:Y:S01]  /*b9a0*/  FMUL.FTZ R65, R6, UR17 ;  /* 0x0000001106417c20 */ /* 0x000fe20008410000 */
[-C--:B------:R-:W-:Y:S01]  /*b9b0*/  FFMA.FTZ R128, R144, R35.reuse, R128 ;  /* 0x0000002390807223 */ /* 0x080fe20000010080 */
[----:B------:R-:W-:Y:S01]  /*b9c0*/  FFMA.FTZ R66, R160, R35, R67 ;  /* 0x00000023a0427223 */ /* 0x000fe20000010043 */
[----:B------:R-:W-:Y:S01]  /*b9d0*/  FMUL.FTZ R35, R34, UR17 ;  /* 0x0000001122237c20 */ /* 0x000fe20008410000 */
[----:B------:R-:W-:Y:S01]  /*b9e0*/  FADD.FTZ R33, R8, R33 ;  /* 0x0000002108217221 */ /* 0x000fe20000010000 */
[----:B------:R-:W-:Y:S01]  /*b9f0*/  FFMA.FTZ R8, R34, UR46, -R65 ;  /* 0x0000002e22087c23 */ /* 0x000fe20008010841 */
[-C--:B------:R-:W-:Y:S01]  /*ba00*/  FFMA.FTZ R82, R82, R34.reuse, -R81 ;  /* 0x0000002252527223 */ /* 0x080fe20000010851 */
[C---:B------:R-:W-:Y:S01]  /*ba10*/  FMUL.FTZ R34, R145.reuse, R34 ;  /* 0x0000002291227220 */ /* 0x040fe20000410000 */
[----:B------:R-:W-:Y:S01]  /*ba20*/  FFMA.FTZ R35, R6, UR46, R35 ;  /* 0x0000002e06237c23 */ /* 0x000fe20008010023 */
[----:B------:R-:W-:Y:S01]  /*ba30*/  FMUL.FTZ R6, R145, R6 ;  /* 0x0000000691067220 */ /* 0x000fe20000410000 */
[----:B------:R-:W-:Y:S01]  /*ba40*/  FMUL.FTZ R65, R37, R8 ;  /* 0x0000000825417220 */ /* 0x000fe20000410000 */
[----:B------:R-:W-:Y:S01]  /*ba50*/  FADD.FTZ R82, R7, R82 ;  /* 0x0000005207527221 */ /* 0x000fe20000010000 */
[----:B------:R-:W-:Y:S01]  /*ba60*/  FMUL.FTZ R69, R160, R68 ;  /* 0x00000044a0457220 */ /* 0x000fe20000410000 */
[C---:B------:R-:W-:Y:S01]  /*ba70*/  FMUL.FTZ R7, R37.reuse, R34 ;  /* 0x0000002225077220 */ /* 0x040fe20000410000 */
[----:B------:R-:W-:Y:S01]  /*ba80*/  FADD.FTZ R187, R66, R187 ;  /* 0x000000bb42bb7221 */ /* 0x000fe20000010000 */
[----:B------:R-:W-:Y:S01]  /*ba90*/  FMUL.FTZ R37, R37, R6 ;  /* 0x0000000625257220 */ /* 0x000fe20000410000 */
[C---:B------:R-:W-:Y:S01]  /*baa0*/  FFMA.FTZ R66, R36.reuse, R35, R65 ;  /* 0x0000002324427223 */ /* 0x040fe20000010041 */
[----:B------:R-:W-:Y:S01]  /*bab0*/  FMUL.FTZ R35, R83, R82 ;  /* 0x0000005253237220 */ /* 0x000fe20000410000 */
[----:B------:R-:W-:Y:S01]  /*bac0*/  FMUL.FTZ R67, R161, R6 ;  /* 0x00000006a1437220 */ /* 0x000fe20000410000 */
[----:B------:R-:W-:Y:S01]  /*bad0*/  FMUL.FTZ R8, R39, R82 ;  /* 0x0000005227087220 */ /* 0x000fe20000410000 */
[----:B------:R0:W-:Y:S01]  /*bae0*/  STS [R32+0x2168], R69 ;  /* 0x0021684520007388 */ /* 0x0001e20000000800 */
[C---:B------:R-:W-:Y:S01]  /*baf0*/  FFMA.FTZ R6, R36.reuse, R6, R7 ;  /* 0x0000000624067223 */ /* 0x040fe20000010007 */
[----:B------:R-:W-:Y:S01]  /*bb00*/  FFMA.FTZ R7, R36, R34, -R37 ;  /* 0x0000002224077223 */ /* 0x000fe20000010825 */
[-C--:B------:R-:W-:Y:S01]  /*bb10*/  FFMA.FTZ R37, R84, R33.reuse, R35 ;  /* 0x0000002154257223 */ /* 0x080fe20000010023 */
[-C--:B------:R-:W-:Y:S01]  /*bb20*/  FMUL.FTZ R83, R83, R33.reuse ;  /* 0x0000002153537220 */ /* 0x080fe20000410000 */
[-C--:B------:R-:W-:Y:S01]  /*bb30*/  FFMA.FTZ R35, R40, R33.reuse, R8 ;  /* 0x0000002128237223 */ /* 0x080fe20000010008 */
[----:B------:R-:W-:Y:S01]  /*bb40*/  FMUL.FTZ R36, R33, UR17 ;  /* 0x0000001121247c20 */ /* 0x000fe20008410000 */
[----:B------:R-:W-:Y:S01]  /*bb50*/  FMUL.FTZ R8, R82, UR17 ;  /* 0x0000001152087c20 */ /* 0x000fe20008410000 */
[----:B------:R1:W-:Y:S01]  /*bb60*/  STS [R32+0x2160], R67 ;  /* 0x0021604320007388 */ /* 0x0003e20000000800 */
[----:B------:R-:W-:Y:S01]  /*bb70*/  FFMA.FTZ R84, R84, R82, -R83 ;  /* 0x0000005254547223 */ /* 0x000fe20000010853 */
[----:B0-----:R-:W-:Y:S01]  /*bb80*/  FMUL.FTZ R69, R161, R34 ;  /* 0x00000022a1457220 */ /* 0x001fe20000410000 */
[----:B------:R-:W-:Y:S01]  /*bb90*/  FMUL.FTZ R34, R146, R162 ;  /* 0x000000a292227220 */ /* 0x000fe20000410000 */
[----:B------:R-:W-:Y:S01]  /*bba0*/  FFMA.FTZ R36, R82, UR46, -R36 ;  /* 0x0000002e52247c23 */ /* 0x000fe20008010824 */
[----:B------:R-:W-:Y:S01]  /*bbb0*/  FFMA.FTZ R65, R33, UR46, R8 ;  /* 0x0000002e21417c23 */ /* 0x000fe20008010008 */
[----:B------:R-:W-:Y:S01]  /*bbc0*/  FADD.FTZ R10, R10, R37 ;  /* 0x000000250a0a7221 */ /* 0x000fe20000010000 */
[-C--:B------:R-:W-:Y:S01]  /*bbd0*/  FFMA.FTZ R39, R39, -R34.reuse, R207 ;  /* 0x8000002227277223 */ /* 0x080fe200000100cf */
[----:B------:R-:W-:Y:S01]  /*bbe0*/  FMUL.FTZ R33, R146, R33 ;  /* 0x0000002192217220 */ /* 0x000fe20000410000 */
[----:B------:R-:W-:Y:S01]  /*bbf0*/  FFMA.FTZ R34, -R40, R34, R206 ;  /* 0x0000002228227223 */ /* 0x000fe200000101ce */
[----:B-1----:R-:W-:Y:S01]  /*bc00*/  FMUL.FTZ R67, R146, R82 ;  /* 0x0000005292437220 */ /* 0x002fe20000410000 */
[----:B------:R-:W-:Y:S01]  /*bc10*/  FADD.FTZ R84, R9, R84 ;  /* 0x0000005409547221 */ /* 0x000fe20000010000 */
[C---:B------:R-:W-:Y:S01]  /*bc20*/  FMUL.FTZ R9, R39.reuse, R36 ;  /* 0x0000002427097220 */ /* 0x040fe20000410000 */
[C---:B------:R-:W-:Y:S01]  /*bc30*/  FMUL.FTZ R36, R39.reuse, R33 ;  /* 0x0000002127247220 */ /* 0x040fe20000410000 */
[----:B------:R-:W-:Y:S01]  /*bc40*/  FMUL.FTZ R37, R39, R67 ;  /* 0x0000004327257220 */ /* 0x000fe20000410000 */
[----:B------:R-:W-:Y:S01]  /*bc50*/  FMUL.FTZ R8, R147, R163 ;  /* 0x000000a393087220 */ /* 0x000fe20000410000 */
[-C--:B------:R-:W-:Y:S01]  /*bc60*/  FMUL.FTZ R39, R162, R33.reuse ;  /* 0x00000021a2277220 */ /* 0x080fe20000410000 */
[----:B------:R-:W-:Y:S01]  /*bc70*/  FMUL.FTZ R71, R160, R70 ;  /* 0x00000046a0477220 */ /* 0x000fe20000410000 */
[C---:B------:R-:W-:Y:S01]  /*bc80*/  FFMA.FTZ R37, R34.reuse, R33, R37 ;  /* 0x0000002122257223 */ /* 0x040fe20000010025 */
[-C--:B------:R-:W-:Y:S01]  /*bc90*/  FMUL.FTZ R33, R41, R84.reuse ;  /* 0x0000005429217220 */ /* 0x080fe20000410000 */
[C---:B------:R-:W-:Y:S01]  /*bca0*/  FFMA.FTZ R65, R34.reuse, R65, R9 ;  /* 0x0000004122417223 */ /* 0x040fe20000010009 */
[----:B------:R-:W-:Y:S01]  /*bcb0*/  FMUL.FTZ R9, R85, R84 ;  /* 0x0000005455097220 */ /* 0x000fe20000410000 */
[----:B------:R-:W-:Y:S01]  /*bcc0*/  FFMA.FTZ R41, R41, -R8, R209 ;  /* 0x8000000829297223 */ /* 0x000fe200000100d1 */
[-C--:B------:R-:W-:Y:S01]  /*bcd0*/  FFMA.FTZ R36, R34, R67.reuse, -R36 ;  /* 0x0000004322247223 */ /* 0x080fe20000010824 */
[----:B------:R-:W-:Y:S01]  /*bce0*/  FMUL.FTZ R85, R85, R10 ;  /* 0x0000000a55557220 */ /* 0x000fe20000410000 */
[C---:B------:R-:W-:Y:S01]  /*bcf0*/  FFMA.FTZ R8, -R42.reuse, R8, R208 ;  /* 0x000000082a087223 */ /* 0x040fe200000101d0 */
[----:B------:R0:W-:Y:S01]  /*bd00*/  STS [R32+0x2164], R69 ;  /* 0x0021644520007388 */ /* 0x0001e20000000800 */
[----:B------:R-:W-:Y:S01]  /*bd10*/  FFMA.FTZ R42, R42, R10, R33 ;  /* 0x0000000a2a2a7223 */ /* 0x000fe20000010021 */
[----:B------:R-:W-:Y:S01]  /*bd20*/  FMUL.FTZ R34, R10, UR17 ;  /* 0x000000110a227c20 */ /* 0x000fe20008410000 */
[----:B------:R-:W-:Y:S01]  /*bd30*/  FMUL.FTZ R33, R84, UR17 ;  /* 0x0000001154217c20 */ /* 0x000fe20008410000 */
[----:B------:R1:W-:Y:S01]  /*bd40*/  STS [R32+0x216c], R71 ;  /* 0x00216c4720007388 */ /* 0x0003e20000000800 */
[----:B------:R-:W-:Y:S01]  /*bd50*/  FFMA.FTZ R129, R145, R38, R129 ;  /* 0x0000002691817223 */ /* 0x000fe20000010081 */
[C---:B------:R-:W-:Y:S01]  /*bd60*/  FFMA.FTZ R9, R86.reuse, R10, R9 ;  /* 0x0000000a56097223 */ /* 0x040fe20000010009 */
[----:B------:R-:W-:Y:S01]  /*bd70*/  FFMA.FTZ R86, R86, R84, -R85 ;  /* 0x0000005456567223 */ /* 0x000fe20000010855 */
[----:B------:R-:W-:Y:S01]  /*bd80*/  FFMA.FTZ R34, R84, UR46, -R34 ;  /* 0x0000002e54227c23 */ /* 0x000fe20008010822 */
[----:B------:R-:W-:Y:S01]  /*bd90*/  FFMA.FTZ R33, R10, UR46, R33 ;  /* 0x0000002e0a217c23 */ /* 0x000fe20008010021 */
[----:B0-----:R-:W-:Y:S01]  /*bda0*/  FMUL.FTZ R69, R162, R67 ;  /* 0x00000043a2457220 */ /* 0x001fe20000410000 */
[----:B------:R0:W-:Y:S01]  /*bdb0*/  STS [R32+0x2158], R39 ;  /* 0x0021582720007388 */ /* 0x0001e20000000800 */
[----:B------:R-:W-:Y:S01]  /*bdc0*/  FMUL.FTZ R10, R147, R10 ;  /* 0x0000000a930a7220 */ /* 0x000fe20000410000 */
[----:B------:R-:W-:Y:S01]  /*bdd0*/  FADD.FTZ R86, R11, R86 ;  /* 0x000000560b567221 */ /* 0x000fe20000010000 */
[----:B-1----:R-:W-:Y:S01]  /*bde0*/  FFMA.FTZ R71, R161, R38, R66 ;  /* 0x00000026a1477223 */ /* 0x002fe20000010042 */
[----:B------:R-:W-:Y:S01]  /*bdf0*/  FMUL.FTZ R38, R147, R84 ;  /* 0x0000005493267220 */ /* 0x000fe20000410000 */
[----:B------:R1:W-:Y:S01]  /*be00*/  STS [R32+0x215c], R69 ;  /* 0x00215c4520007388 */ /* 0x0003e20000000800 */
[-C--:B------:R-:W-:Y:S01]  /*be10*/  FFMA.FTZ R130, R146, R35.reuse, R130 ;  /* 0x0000002392827223 */ /* 0x080fe20000010082 */
[----:B------:R-:W-:Y:S01]  /*be20*/  FFMA.FTZ R40, R162, R35, R65 ;  /* 0x00000023a2287223 */ /* 0x000fe20000010041 */
[----:B------:R-:W-:Y:S01]  /*be30*/  FMUL.FTZ R35, R163, R10 ;  /* 0x0000000aa3237220 */ /* 0x000fe20000410000 */
[----:B------:R-:W-:Y:S01]  /*be40*/  FMUL.FTZ R11, R43, R86 ;  /* 0x000000562b0b7220 */ /* 0x000fe20000410000 */
[-C--:B0-----:R-:W-:Y:S01]  /*be50*/  FMUL.FTZ R39, R41, R38.reuse ;  /* 0x0000002629277220 */ /* 0x081fe20000410000 */
[----:B------:R-:W-:Y:S01]  /*be60*/  FMUL.FTZ R65, R163, R38 ;  /* 0x00000026a3417220 */ /* 0x000fe20000410000 */
[----:B------:R-:W-:Y:S01]  /*be70*/  FFMA.FTZ R131, R147, R42, R131 ;  /* 0x0000002a93837223 */ /* 0x000fe20000010083 */
[----:B------:R0:W-:Y:S01]  /*be80*/  STS [R32+0x2150], R35 ;  /* 0x0021502320007388 */ /* 0x0001e20000000800 */
[----:B------:R-:W-:Y:S01]  /*be90*/  FFMA.FTZ R39, R8, R10, R39 ;  /* 0x0000000a08277223 */ /* 0x000fe20000010027 */
[----:B-1----:R-:W-:Y:S01]  /*bea0*/  FADD.FTZ R69, R12, R9 ;  /* 0x000000090c457221 */ /* 0x002fe20000010000 */
[C---:B------:R-:W-:Y:S01]  /*beb0*/  FMUL.FTZ R9, R41.reuse, R34 ;  /* 0x0000002229097220 */ /* 0x040fe20000410000 */
[----:B------:R-:W-:Y:S01]  /*bec0*/  FMUL.FTZ R41, R41, R10 ;  /* 0x0000000a29297220 */ /* 0x000fe20000410000 */
[----:B------:R-:W-:Y:S01]  /*bed0*/  FADD.FTZ R185, R40, R185 ;  /* 0x000000b928b97221 */ /* 0x000fe20000010000 */
[----:B------:R1:W-:Y:S01]  /*bee0*/  STS [R32+0x2154], R65 ;  /* 0x0021544120007388 */ /* 0x0003e20000000800 */
[C---:B------:R-:W-:Y:S01]  /*bef0*/  FFMA.FTZ R10, R8.reuse, R33, R9 ;  /* 0x00000021080a7223 */ /* 0x040fe20000010009 */
[C---:B------:R-:W-:Y:S01]  /*bf00*/  FMUL.FTZ R9, R87.reuse, R86 ;  /* 0x0000005657097220 */ /* 0x040fe20000410000 */
[----:B------:R-:W-:Y:S01]  /*bf10*/  FFMA.FTZ R38, R8, R38, -R41 ;  /* 0x0000002608267223 */ /* 0x000fe20000010829 */
[-C--:B------:R-:W-:Y:S01]  /*bf20*/  FMUL.FTZ R87, R87, R69.reuse ;  /* 0x0000004557577220 */ /* 0x080fe20000410000 */
[----:B------:R-:W-:Y:S01]  /*bf30*/  FMUL.FTZ R8, R148, R164 ;  /* 0x000000a494087220 */ /* 0x000fe20000410000 */
[-C--:B------:R-:W-:Y:S01]  /*bf40*/  FFMA.FTZ R33, R44, R69.reuse, R11 ;  /* 0x000000452c217223 */ /* 0x080fe2000001000b */
[----:B------:R-:W-:Y:S01]  /*bf50*/  FMUL.FTZ R11, R69, UR17 ;  /* 0x00000011450b7c20 */ /* 0x000fe20008410000 */
[CC--:B------:R-:W-:Y:S01]  /*bf60*/  FFMA.FTZ R9, R88.reuse, R69.reuse, R9 ;  /* 0x0000004558097223 */ /* 0x0c0fe20000010009 */
[----:B------:R-:W-:Y:S01]  /*bf70*/  FFMA.FTZ R88, R88, R86, -R87 ;  /* 0x0000005658587223 */ /* 0x000fe20000010857 */
[----:B------:R-:W-:Y:S01]  /*bf80*/  FFMA.FTZ R43, R43, -R8, R211 ;  /* 0x800000082b2b7223 */ /* 0x000fe200000100d3 */
[----:B------:R-:W-:Y:S01]  /*bf90*/  FFMA.FTZ R67, R163, R42, R10 ;  /* 0x0000002aa3437223 */ /* 0x000fe2000001000a */
[----:B0-----:R-:W-:Y:S01]  /*bfa0*/  FMUL.FTZ R35, R148, R86 ;  /* 0x0000005694237220 */ /* 0x001fe20000410000 */
[C---:B------:R-:W-:Y:S01]  /*bfb0*/  FMUL.FTZ R10, R86.reuse, UR17 ;  /* 0x00000011560a7c20 */ /* 0x040fe20008410000 */
[----:B------:R-:W-:Y:S01]  /*bfc0*/  FFMA.FTZ R12, R86, UR46, -R11 ;  /* 0x0000002e560c7c23 */ /* 0x000fe2000801080b */
[----:B------:R-:W-:Y:S01]  /*bfd0*/  FMUL.FTZ R41, R148, R69 ;  /* 0x0000004594297220 */ /* 0x000fe20000410000 */
[----:B------:R-:W-:Y:S01]  /*bfe0*/  FADD.FTZ R88, R13, R88 ;  /* 0x000000580d587221 */ /* 0x000fe20000010000 */
[----:B------:R-:W-:Y:S01]  /*bff0*/  FFMA.FTZ R8, -R44, R8, R210 ;  /* 0x000000082c087223 */ /* 0x000fe200000101d2 */
[----:B------:R-:W-:Y:S01]  /*c000*/  FADD.FTZ R42, R14, R9 ;  /* 0x000000090e2a7221 */ /* 0x000fe20000010000 */
[----:B------:R-:W-:Y:S01]  /*c010*/  FMUL.FTZ R13, R43, R35 ;  /* 0x000000232b0d7220 */ /* 0x000fe20000410000 */
[----:B------:R-:W-:Y:S01]  /*c020*/  FFMA.FTZ R9, R69, UR46, R10 ;  /* 0x0000002e45097c23 */ /* 0x000fe2000801000a */
[C---:B------:R-:W-:Y:S01]  /*c030*/  FMUL.FTZ R11, R43.reuse, R12 ;  /* 0x0000000c2b0b7220 */ /* 0x040fe20000410000 */
[-C--:B------:R-:W-:Y:S01]  /*c040*/  FMUL.FTZ R40, R43, R41.reuse ;  /* 0x000000292b287220 */ /* 0x080fe20000410000 */
[-C--:B------:R-:W-:Y:S01]  /*c050*/  FMUL.FTZ R43, R164, R41.reuse ;  /* 0x00000029a42b7220 */ /* 0x080fe20000410000 */
[C---:B------:R-:W-:Y:S01]  /*c060*/  FFMA.FTZ R41, R8.reuse, R41, R13 ;  /* 0x0000002908297223 */ /* 0x040fe2000001000d */
[C---:B------:R-:W-:Y:S01]  /*c070*/  FFMA.FTZ R13, R8.reuse, R9, R11 ;  /* 0x00000009080d7223 */ /* 0x040fe2000001000b */
[C---:B------:R-:W-:Y:S01]  /*c080*/  FMUL.FTZ R9, R89.reuse, R88 ;  /* 0x0000005859097220 */ /* 0x040fe20000410000 */
[-C--:B------:R-:W-:Y:S01]  /*c090*/  FMUL.FTZ R89, R89, R42.reuse ;  /* 0x0000002a59597220 */ /* 0x080fe20000410000 */
[----:B------:R-:W-:Y:S01]  /*c0a0*/  FFMA.FTZ R40, R8, R35, -R40 ;  /* 0x0000002308287223 */ /* 0x000fe20000010828 */
[----:B------:R-:W-:Y:S01]  /*c0b0*/  FMUL.FTZ R8, R149, R165 ;  /* 0x000000a595087220 */ /* 0x000fe20000410000 */
[C---:B------:R-:W-:Y:S01]  /*c0c0*/  FFMA.FTZ R9, R90.reuse, R42, R9 ;  /* 0x0000002a5a097223 */ /* 0x040fe20000010009 */
[-C--:B------:R-:W-:Y:S01]  /*c0d0*/  FFMA.FTZ R90, R90, R88.reuse, -R89 ;  /* 0x000000585a5a7223 */ /* 0x080fe20000010859 */
[----:B------:R-:W-:Y:S01]  /*c0e0*/  FMUL.FTZ R11, R45, R88 ;  /* 0x000000582d0b7220 */ /* 0x000fe20000410000 */
[----:B------:R-:W-:Y:S01]  /*c0f0*/  FFMA.FTZ R10, -R46, R8, R213 ;  /* 0x000000082e0a7223 */ /* 0x000fe200000101d5 */
[----:B------:R-:W-:Y:S01]  /*c100*/  FADD.FTZ R9, R16, R9 ;  /* 0x0000000910097221 */ /* 0x000fe20000010000 */
[----:B------:R-:W-:Y:S01]  /*c110*/  FADD.FTZ R15, R15, R90 ;  /* 0x0000005a0f0f7221 */ /* 0x000fe20000010000 */
[----:B------:R-:W-:Y:S01]  /*c120*/  FFMA.FTZ R46, R46, R42, R11 ;  /* 0x0000002a2e2e7223 */ /* 0x000fe2000001000b */
[----:B------:R-:W-:Y:S01]  /*c130*/  FFMA.FTZ R45, R45, -R8, R212 ;  /* 0x800000082d2d7223 */ /* 0x000fe200000100d4 */
[C---:B------:R-:W-:Y:S01]  /*c140*/  FMUL.FTZ R8, R91.reuse, R9 ;  /* 0x000000095b087220 */ /* 0x040fe20000410000 */
[----:B------:R-:W-:Y:S01]  /*c150*/  FMUL.FTZ R11, R91, R15 ;  /* 0x0000000f5b0b7220 */ /* 0x000fe20000410000 */
[----:B------:R-:W-:Y:S01]  /*c160*/  FFMA.FTZ R44, R164, R33, R13 ;  /* 0x00000021a42c7223 */ /* 0x000fe2000001000d */
[----:B------:R-:W-:Y:S01]  /*c170*/  FMUL.FTZ R13, R42, UR17 ;  /* 0x000000112a0d7c20 */ /* 0x000fe20008410000 */
[----:B------:R-:W-:Y:S01]  /*c180*/  FMUL.FTZ R12, R88, UR17 ;  /* 0x00000011580c7c20 */ /* 0x000fe20008410000 */
[C---:B------:R-:W-:Y:S01]  /*c190*/  FFMA.FTZ R11, R92.reuse, R9, R11 ;  /* 0x000000095c0b7223 */ /* 0x040fe2000001000b */
[C---:B------:R-:W-:Y:S01]  /*c1a0*/  FMUL.FTZ R34, R149.reuse, R88 ;  /* 0x0000005895227220 */ /* 0x040fe20000410000 */
[----:B------:R-:W-:Y:S01]  /*c1b0*/  FFMA.FTZ R8, R92, R15, -R8 ;  /* 0x0000000f5c087223 */ /* 0x000fe20000010808 */
[----:B------:R-:W-:Y:S01]  /*c1c0*/  FFMA.FTZ R14, R88, UR46, -R13 ;  /* 0x0000002e580e7c23 */ /* 0x000fe2000801080d */
[----:B------:R-:W-:Y:S01]  /*c1d0*/  FADD.FTZ R18, R18, R11 ;  /* 0x0000000b12127221 */ /* 0x000fe20000010000 */
[----:B------:R-:W-:Y:S01]  /*c1e0*/  FFMA.FTZ R13, R42, UR46, R12 ;  /* 0x0000002e2a0d7c23 */ /* 0x000fe2000801000c */
[----:B------:R-:W-:Y:S01]  /*c1f0*/  FMUL.FTZ R16, R149, R42 ;  /* 0x0000002a95107220 */ /* 0x000fe20000410000 */
[----:B------:R-:W-:Y:S01]  /*c200*/  FMUL.FTZ R11, R45, R34 ;  /* 0x000000222d0b7220 */ /* 0x000fe20000410000 */
[----:B------:R-:W-:Y:S01]  /*c210*/  FADD.FTZ R12, R17, R8 ;  /* 0x00000008110c7221 */ /* 0x000fe20000010000 */
[----:B------:R-:W-:Y:S01]  /*c220*/  FADD.FTZ R183, R44, R183 ;  /* 0x000000b72cb77221 */ /* 0x000fe20000010000 */
[----:B------:R0:W-:Y:S01]  /*c230*/  STS [R32+0x2148], R43 ;  /* 0x0021482b20007388 */ /* 0x0001e20000000800 */
[----:B------:R-:W-:Y:S01]  /*c240*/  FFMA.FTZ R42, R10, R16, R11 ;  /* 0x000000100a2a7223 */ /* 0x000fe2000001000b */
[C---:B------:R-:W-:Y:S01]  /*c250*/  FMUL.FTZ R11, R93.reuse, R12 ;  /* 0x0000000c5d0b7220 */ /* 0x040fe20000410000 */
[----:B------:R-:W-:Y:S01]  /*c260*/  FMUL.FTZ R93, R93, R18 ;  /* 0x000000125d5d7220 */ /* 0x000fe20000410000 */
[----:B------:R-:W-:Y:S01]  /*c270*/  FFMA.FTZ R132, R148, R33, R132 ;  /* 0x0000002194847223 */ /* 0x000fe20000010084 */
[----:B------:R-:W-:Y:S01]  /*c280*/  FMUL.FTZ R33, R45, R14 ;  /* 0x0000000e2d217220 */ /* 0x000fe20000410000 */
[C---:B------:R-:W-:Y:S01]  /*c290*/  FFMA.FTZ R11, R94.reuse, R18, R11 ;  /* 0x000000125e0b7223 */ /* 0x040fe2000001000b */
[----:B------:R-:W-:Y:S01]  /*c2a0*/  FFMA.FTZ R44, R94, R12, -R93 ;  /* 0x0000000c5e2c7223 */ /* 0x000fe2000001085d */
[----:B-1----:R-:W-:Y:S01]  /*c2b0*/  FMUL.FTZ R65, R164, R35 ;  /* 0x00000023a4417220 */ /* 0x002fe20000410000 */
[----:B------:R-:W-:Y:S01]  /*c2c0*/  FMUL.FTZ R8, R47, R15 ;  /* 0x0000000f2f087220 */ /* 0x000fe20000410000 */
[----:B0-----:R-:W-:Y:S01]  /*c2d0*/  FMUL.FTZ R43, R45, R16 ;  /* 0x000000102d2b7220 */ /* 0x001fe20000410000 */
[----:B------:R-:W-:Y:S01]  /*c2e0*/  FADD.FTZ R44, R19, R44 ;  /* 0x0000002c132c7221 */ /* 0x000fe20000010000 */
[----:B------:R-:W-:Y:S01]  /*c2f0*/  FADD.FTZ R45, R20, R11 ;  /* 0x0000000b142d7221 */ /* 0x000fe20000010000 */
[----:B------:R-:W-:Y:S01]  /*c300*/  FMUL.FTZ R35, R165, R34 ;  /* 0x00000022a5237220 */ /* 0x000fe20000410000 */
[----:B------:R-:W-:Y:S01]  /*c310*/  FFMA.FTZ R14, R10, R13, R33 ;  /* 0x0000000d0a0e7223 */ /* 0x000fe20000010021 */
[C---:B------:R-:W-:Y:S01]  /*c320*/  FMUL.FTZ R11, R95.reuse, R44 ;  /* 0x0000002c5f0b7220 */ /* 0x040fe20000410000 */
[----:B------:R-:W-:Y:S01]  /*c330*/  FMUL.FTZ R95, R95, R45 ;  /* 0x0000002d5f5f7220 */ /* 0x000fe20000410000 */
[----:B------:R-:W-:Y:S01]  /*c340*/  FFMA.FTZ R19, R48, R9, R8 ;  /* 0x0000000930137223 */ /* 0x000fe20000010008 */
[----:B------:R-:W-:Y:S01]  /*c350*/  FMUL.FTZ R17, R165, R16 ;  /* 0x00000010a5117220 */ /* 0x000fe20000410000 */
[----:B------:R0:W-:Y:S01]  /*c360*/  STS [R32+0x2144], R35 ;  /* 0x0021442320007388 */ /* 0x0001e20000000800 */
[C---:B------:R-:W-:Y:S01]  /*c370*/  FFMA.FTZ R8, R96.reuse, R44, -R95 ;  /* 0x0000002c60087223 */ /* 0x040fe2000001085f */
[----:B------:R-:W-:Y:S01]  /*c380*/  FFMA.FTZ R11, R96, R45, R11 ;  /* 0x0000002d600b7223 */ /* 0x000fe2000001000b */
[----:B------:R-:W-:Y:S01]  /*c390*/  FMUL.FTZ R16, R9, UR17 ;  /* 0x0000001109107c20 */ /* 0x000fe20008410000 */
[----:B------:R-:W-:Y:S01]  /*c3a0*/  FFMA.FTZ R43, R10, R34, -R43 ;  /* 0x000000220a2b7223 */ /* 0x000fe2000001082b */
[----:B------:R-:W-:Y:S01]  /*c3b0*/  FADD.FTZ R8, R21, R8 ;  /* 0x0000000815087221 */ /* 0x000fe20000010000 */
[----:B------:R1:W-:Y:S01]  /*c3c0*/  STS [R32+0x2140], R17 ;  /* 0x0021401120007388 */ /* 0x0003e20000000800 */
[----:B------:R-:W-:Y:S01]  /*c3d0*/  FMUL.FTZ R10, R150, R166 ;  /* 0x000000a6960a7220 */ /* 0x000fe20000410000 */
[----:B------:R-:W-:Y:S01]  /*c3e0*/  FADD.FTZ R22, R22, R11 ;  /* 0x0000000b16167221 */ /* 0x000fe20000010000 */
[----:B------:R-:W-:Y:S01]  /*c3f0*/  FFMA.FTZ R16, R15, UR46, -R16 ;  /* 0x0000002e0f107c23 */ /* 0x000fe20008010810 */
[----:B0-----:R-:W-:Y:S01]  /*c400*/  FFMA.FTZ R35, R165, R46, R14 ;  /* 0x0000002ea5237223 */ /* 0x001fe2000001000e */
[----:B------:R-:W-:Y:S01]  /*c410*/  FMUL.FTZ R14, R15, UR17 ;  /* 0x000000110f0e7c20 */ /* 0x000fe20008410000 */
[-C--:B------:R-:W-:Y:S01]  /*c420*/  FFMA.FTZ R47, R47, -R10.reuse, R215 ;  /* 0x8000000a2f2f7223 */ /* 0x080fe200000100d7 */
[----:B------:R-:W-:Y:S01]  /*c430*/  FFMA.FTZ R10, -R48, R10, R214 ;  /* 0x0000000a300a7223 */ /* 0x000fe200000101d6 */
[----:B------:R-:W-:Y:S01]  /*c440*/  FFMA.FTZ R133, R149, R46, R133 ;  /* 0x0000002e95857223 */ /* 0x000fe20000010085 */
[----:B------:R-:W-:Y:S01]  /*c450*/  FFMA.FTZ R11, R9, UR46, R14 ;  /* 0x0000002e090b7c23 */ /* 0x000fe2000801000e */
[C---:B-1----:R-:W-:Y:S01]  /*c460*/  FMUL.FTZ R17, R150.reuse, R15 ;  /* 0x0000000f96117220 */ /* 0x042fe20000410000 */
[----:B------:R-:W-:Y:S01]  /*c470*/  FMUL.FTZ R15, R150, R9 ;  /* 0x00000009960f7220 */ /* 0x000fe20000410000 */
[C---:B------:R-:W-:Y:S01]  /*c480*/  FMUL.FTZ R9, R97.reuse, R8 ;  /* 0x0000000861097220 */ /* 0x040fe20000410000 */
[----:B------:R-:W-:Y:S01]  /*c490*/  FMUL.FTZ R97, R97, R22 ;  /* 0x0000001661617220 */ /* 0x000fe20000410000 */
[C---:B------:R-:W-:Y:S01]  /*c4a0*/  FMUL.FTZ R21, R47.reuse, R17 ;  /* 0x000000112f157220 */ /* 0x040fe20000410000 */
[C---:B------:R-:W-:Y:S01]  /*c4b0*/  FMUL.FTZ R13, R47.reuse, R16 ;  /* 0x000000102f0d7220 */ /* 0x040fe20000410000 */
[C---:B------:R-:W-:Y:S01]  /*c4c0*/  FFMA.FTZ R9, R98.reuse, R22, R9 ;  /* 0x0000001662097223 */ /* 0x040fe20000010009 */
[----:B------:R-:W-:Y:S01]  /*c4d0*/  FFMA.FTZ R98, R98, R8, -R97 ;  /* 0x0000000862627223 */ /* 0x000fe20000010861 */
[-C--:B------:R-:W-:Y:S01]  /*c4e0*/  FMUL.FTZ R47, R47, R15.reuse ;  /* 0x0000000f2f2f7220 */ /* 0x080fe20000410000 */
[-C--:B------:R-:W-:Y:S01]  /*c4f0*/  FFMA.FTZ R46, R10, R15.reuse, R21 ;  /* 0x0000000f0a2e7223 */ /* 0x080fe20000010015 */
[----:B------:R-:W-:Y:S01]  /*c500*/  FADD.FTZ R9, R24, R9 ;  /* 0x0000000918097221 */ /* 0x000fe20000010000 */
[----:B------:R-:W-:Y:S01]  /*c510*/  FMUL.FTZ R21, R166, R15 ;  /* 0x0000000fa6157220 */ /* 0x000fe20000410000 */
[----:B------:R-:W-:Y:S01]  /*c520*/  FADD.FTZ R23, R23, R98 ;  /* 0x0000006217177221 */ /* 0x000fe20000010000 */
[C---:B------:R-:W-:Y:S01]  /*c530*/  FFMA.FTZ R47, R10.reuse, R17, -R47 ;  /* 0x000000110a2f7223 */ /* 0x040fe2000001082f */
[----:B------:R-:W-:Y:S01]  /*c540*/  FFMA.FTZ R15, R10, R11, R13 ;  /* 0x0000000b0a0f7223 */ /* 0x000fe2000001000d */
[C---:B------:R-:W-:Y:S01]  /*c550*/  FMUL.FTZ R10, R99.reuse, R9 ;  /* 0x00000009630a7220 */ /* 0x040fe20000410000 */
[----:B------:R-:W-:Y:S01]  /*c560*/  FMUL.FTZ R33, R166, R17 ;  /* 0x00000011a6217220 */ /* 0x000fe20000410000 */
[----:B------:R-:W-:Y:S01]  /*c570*/  FMUL.FTZ R11, R99, R23 ;  /* 0x00000017630b7220 */ /* 0x000fe20000410000 */
[----:B------:R-:W-:Y:S01]  /*c580*/  FMUL.FTZ R17, R151, R167 ;  /* 0x000000a797117220 */ /* 0x000fe20000410000 */
[C---:B------:R-:W-:Y:S01]  /*c590*/  FFMA.FTZ R10, R100.reuse, R23, -R10 ;  /* 0x00000017640a7223 */ /* 0x040fe2000001080a */
[C---:B------:R-:W-:Y:S01]  /*c5a0*/  FMUL.FTZ R13, R49.reuse, R12 ;  /* 0x0000000c310d7220 */ /* 0x040fe20000410000 */
[----:B------:R-:W-:Y:S01]  /*c5b0*/  FFMA.FTZ R11, R100, R9, R11 ;  /* 0x00000009640b7223 */ /* 0x000fe2000001000b */
[-C--:B------:R-:W-:Y:S01]  /*c5c0*/  FFMA.FTZ R49, R49, -R17.reuse, R216 ;  /* 0x8000001131317223 */ /* 0x080fe200000100d8 */
[C---:B------:R-:W-:Y:S01]  /*c5d0*/  FFMA.FTZ R17, -R50.reuse, R17, R217 ;  /* 0x0000001132117223 */ /* 0x040fe200000101d9 */
[----:B------:R-:W-:Y:S01]  /*c5e0*/  FADD.FTZ R10, R25, R10 ;  /* 0x0000000a190a7221 */ /* 0x000fe20000010000 */
[----:B------:R-:W-:Y:S01]  /*c5f0*/  FFMA.FTZ R50, R50, R18, R13 ;  /* 0x0000001232327223 */ /* 0x000fe2000001000d */
[----:B------:R-:W-:Y:S01]  /*c600*/  FADD.FTZ R26, R26, R11 ;  /* 0x0000000b1a1a7221 */ /* 0x000fe20000010000 */
[----:B------:R-:W-:Y:S01]  /*c610*/  FMUL.FTZ R13, R12, UR17 ;  /* 0x000000110c0d7c20 */ /* 0x000fe20008410000 */
[C---:B------:R-:W-:Y:S01]  /*c620*/  FMUL.FTZ R11, R101.reuse, R10 ;  /* 0x0000000a650b7220 */ /* 0x040fe20000410000 */
[----:B------:R-:W-:Y:S01]  /*c630*/  FFMA.FTZ R20, R166, R19, R15 ;  /* 0x00000013a6147223 */ /* 0x000fe2000001000f */
[----:B------:R-:W-:Y:S01]  /*c640*/  FMUL.FTZ R101, R101, R26 ;  /* 0x0000001a65657220 */ /* 0x000fe20000410000 */
[C---:B------:R-:W-:Y:S01]  /*c650*/  FMUL.FTZ R15, R18.reuse, UR17 ;  /* 0x00000011120f7c20 */ /* 0x040fe20008410000 */
[----:B------:R-:W-:Y:S01]  /*c660*/  FFMA.FTZ R34, R18, UR46, R13 ;  /* 0x0000002e12227c23 */ /* 0x000fe2000801000d */
[C---:B------:R-:W-:Y:S01]  /*c670*/  FMUL.FTZ R18, R151.reuse, R18 ;  /* 0x0000001297127220 */ /* 0x040fe20000410000 */
[C---:B------:R-:W-:Y:S01]  /*c680*/  FFMA.FTZ R11, R102.reuse, R26, R11 ;  /* 0x0000001a660b7223 */ /* 0x040fe2000001000b */
[----:B------:R-:W-:Y:S01]  /*c690*/  FFMA.FTZ R102, R102, R10, -R101 ;  /* 0x0000000a66667223 */ /* 0x000fe20000010865 */
[----:B------:R-:W-:Y:S01]  /*c6a0*/  FFMA.FTZ R14, R12, UR46, -R15 ;  /* 0x0000002e0c0e7c23 */ /* 0x000fe2000801080f */
[----:B------:R-:W-:Y:S01]  /*c6b0*/  FMUL.FTZ R12, R151, R12 ;  /* 0x0000000c970c7220 */ /* 0x000fe20000410000 */
[----:B------:R-:W-:Y:S01]  /*c6c0*/  FMUL.FTZ R13, R49, R18 ;  /* 0x00000012310d7220 */ /* 0x000fe20000410000 */
[----:B------:R-:W-:Y:S01]  /*c6d0*/  FADD.FTZ R11, R28, R11 ;  /* 0x0000000b1c0b7221 */ /* 0x000fe20000010000 */
[----:B------:R-:W-:Y:S01]  /*c6e0*/  FADD.FTZ R27, R27, R102 ;  /* 0x000000661b1b7221 */ /* 0x000fe20000010000 */
[-C--:B------:R-:W-:Y:S01]  /*c6f0*/  FMUL.FTZ R16, R49, R12.reuse ;  /* 0x0000000c31107220 */ /* 0x080fe20000410000 */
[-C--:B------:R-:W-:Y:S01]  /*c700*/  FFMA.FTZ R48, R17, R12.reuse, -R13 ;  /* 0x0000000c11307223 */ /* 0x080fe2000001080d */
[----:B------:R-:W-:Y:S01]  /*c710*/  FMUL.FTZ R25, R167, R12 ;  /* 0x0000000ca7197220 */ /* 0x000fe20000410000 */
[C---:B------:R-:W-:Y:S01]  /*c720*/  FMUL.FTZ R12, R103.reuse, R11 ;  /* 0x0000000b670c7220 */ /* 0x040fe20000410000 */
[----:B------:R-:W-:Y:S01]  /*c730*/  FMUL.FTZ R13, R103, R27 ;  /* 0x0000001b670d7220 */ /* 0x000fe20000410000 */
[----:B------:R-:W-:Y:S01]  /*c740*/  FFMA.FTZ R134, R150, R19, R134 ;  /* 0x0000001396867223 */ /* 0x000fe20000010086 */
[----:B------:R-:W-:Y:S01]  /*c750*/  FMUL.FTZ R28, R49, R14 ;  /* 0x0000000e311c7220 */ /* 0x000fe20000410000 */
[C---:B------:R-:W-:Y:S01]  /*c760*/  FFMA.FTZ R12, R104.reuse, R27, -R12 ;  /* 0x0000001b680c7223 */ /* 0x040fe2000001080c */
[----:B------:R-:W-:Y:S01]  /*c770*/  FFMA.FTZ R13, R104, R11, R13 ;  /* 0x0000000b680d7223 */ /* 0x000fe2000001000d */
[-C--:B------:R-:W-:Y:S01]  /*c780*/  FFMA.FTZ R49, R17, R18.reuse, R16 ;  /* 0x0000001211317223 */ /* 0x080fe20000010010 */
[----:B------:R-:W-:Y:S01]  /*c790*/  FMUL.FTZ R19, R167, R18 ;  /* 0x00000012a7137220 */ /* 0x000fe20000410000 */
[----:B------:R-:W-:Y:S01]  /*c7a0*/  FMUL.FTZ R15, R157, R173 ;  /* 0x000000ad9d0f7220 */ /* 0x000fe20000410000 */
[----:B------:R-:W-:Y:S01]  /*c7b0*/  FADD.FTZ R18, R29, R12 ;  /* 0x0000000c1d127221 */ /* 0x000fe20000010000 */
[----:B------:R-:W-:Y:S01]  /*c7c0*/  FADD.FTZ R30, R30, R13 ;  /* 0x0000000d1e1e7221 */ /* 0x000fe20000010000 */
[----:B------:R-:W-:Y:S01]  /*c7d0*/  FMUL.FTZ R13, R156, R172 ;  /* 0x000000ac9c0d7220 */ /* 0x000fe20000410000 */
[-C--:B------:R-:W-:Y:S01]  /*c7e0*/  FFMA.FTZ R16, -R74, R15.reuse, R228 ;  /* 0x0000000f4a107223 */ /* 0x080fe200000101e4 */
[----:B------:R-:W-:Y:S01]  /*c7f0*/  FFMA.FTZ R15, R73, -R15, R229 ;  /* 0x8000000f490f7223 */ /* 0x000fe200000100e5 */
[----:B------:R-:W-:Y:S01]  /*c800*/  FMUL.FTZ R66, R157, R18 ;  /* 0x000000129d427220 */ /* 0x000fe20000410000 */
[----:B------:R0:W-:Y:S01]  /*c810*/  STS [R32+0x214c], R65 ;  /* 0x00214c4120007388 */ /* 0x0001e20000000800 */
[-C--:B------:R-:W-:Y:S01]  /*c820*/  FFMA.FTZ R14, -R72, R13.reuse, R226 ;  /* 0x0000000d480e7223 */ /* 0x080fe200000101e2 */
[----:B------:R-:W-:Y:S01]  /*c830*/  FFMA.FTZ R13, R59, -R13, R227 ;  /* 0x8000000d3b0d7223 */ /* 0x000fe200000100e3 */
[----:B------:R-:W-:Y:S01]  /*c840*/  FMUL.FTZ R68, R157, R30 ;  /* 0x0000001e9d447220 */ /* 0x000fe20000410000 */
[----:B------:R1:W-:Y:S01]  /*c850*/  STS [R32+0x2138], R21 ;  /* 0x0021381520007388 */ /* 0x0003e20000000800 */
[----:B------:R-:W-:Y:S01]  /*c860*/  FADD.FTZ R184, R67, R184 ;  /* 0x000000b843b87221 */ /* 0x000fe20000010000 */
[----:B------:R-:W-:Y:S01]  /*c870*/  FMUL.FTZ R67, R156, R11 ;  /* 0x0000000b9c437220 */ /* 0x000fe20000410000 */
[----:B------:R-:W-:Y:S01]  /*c880*/  FMUL.FTZ R70, R155, R10 ;  /* 0x0000000a9b467220 */ /* 0x000fe20000410000 */
[----:B------:R2:W-:Y:S01]  /*c890*/  STS [R32+0x2130], R19 ;  /* 0x0021301320007388 */ /* 0x0005e20000000800 */
[----:B------:R-:W-:Y:S01]  /*c8a0*/  FADD.FTZ R181, R20, R181 ;  /* 0x000000b514b57221 */ /* 0x000fe20000010000 */
[----:B0-----:R-:W-:Y:S01]  /*c8b0*/  FMUL.FTZ R65, R156, R27 ;  /* 0x0000001b9c417220 */ /* 0x001fe20000410000 */
[----:B------:R-:W-:Y:S01]  /*c8c0*/  FADD.FTZ R189, R76, R189 ;  /* 0x000000bd4cbd7221 */ /* 0x000fe20000010000 */
[----:B------:R0:W-:Y:S01]  /*c8d0*/  STS [R32+0x2134], R25 ;  /* 0x0021341920007388 */ /* 0x0001e20000000800 */
[----:B------:R-:W-:Y:S01]  /*c8e0*/  FMUL.FTZ R24, R13, R67 ;  /* 0x000000430d187220 */ /* 0x000fe20000410000 */
[----:B-1----:R-:W-:Y:S01]  /*c8f0*/  FMUL.FTZ R21, R155, R171 ;  /* 0x000000ab9b157220 */ /* 0x002fe20000410000 */
[-C--:B------:R-:W-:Y:S01]  /*c900*/  FMUL.FTZ R29, R13, R65.reuse ;  /* 0x000000410d1d7220 */ /* 0x080fe20000410000 */
[----:B------:R-:W-:Y:S01]  /*c910*/  FMUL.FTZ R76, R155, R26 ;  /* 0x0000001a9b4c7220 */ /* 0x000fe20000410000 */
[----:B------:R-:W-:Y:S01]  /*c920*/  FFMA.FTZ R24, R14, R65, -R24 ;  /* 0x000000410e187223 */ /* 0x000fe20000010818 */
[----:B--2---:R-:W-:Y:S01]  /*c930*/  FMUL.FTZ R19, R15, R66 ;  /* 0x000000420f137220 */ /* 0x004fe20000410000 */
[-C--:B------:R-:W-:Y:S01]  /*c940*/  FFMA.FTZ R12, -R58, R21.reuse, R225 ;  /* 0x000000153a0c7223 */ /* 0x080fe200000101e1 */
[----:B------:R-:W-:Y:S01]  /*c950*/  FFMA.FTZ R21, R57, -R21, R224 ;  /* 0x8000001539157223 */ /* 0x000fe200000100e0 */
[----:B------:R-:W-:Y:S01]  /*c960*/  FFMA.FTZ R20, R14, R67, R29 ;  /* 0x000000430e147223 */ /* 0x000fe2000001001d */
[-C--:B0-----:R-:W-:Y:S01]  /*c970*/  FMUL.FTZ R25, R15, R68.reuse ;  /* 0x000000440f197220 */ /* 0x081fe20000410000 */
[C---:B------:R-:W-:Y:S01]  /*c980*/  FFMA.FTZ R19, R16.reuse, R68, R19 ;  /* 0x0000004410137223 */ /* 0x040fe20000010013 */
[----:B------:R-:W-:Y:S01]  /*c990*/  FMUL.FTZ R29, R21, R70 ;  /* 0x00000046151d7220 */ /* 0x000fe20000410000 */
[----:B------:R-:W-:Y:S01]  /*c9a0*/  FFMA.FTZ R84, R17, R34, R28 ;  /* 0x0000002211547223 */ /* 0x000fe2000001001c */
[----:B------:R-:W-:Y:S01]  /*c9b0*/  FFMA.FTZ R25, R16, R66, -R25 ;  /* 0x0000004210197223 */ /* 0x000fe20000010819 */
[----:B------:R-:W-:Y:S01]  /*c9c0*/  FADD.FTZ R19, RZ, R19 ;  /* 0x00000013ff137221 */ /* 0x000fe20000010000 */
[----:B------:R-:W-:Y:S01]  /*c9d0*/  FMUL.FTZ R17, R154, R170 ;  /* 0x000000aa9a117220 */ /* 0x000fe20000410000 */
[----:B------:R-:W-:Y:S01]  /*c9e0*/  FADD.FTZ R186, R71, R186 ;  /* 0x000000ba47ba7221 */ /* 0x000fe20000010000 */
[----:B------:R-:W-:Y:S01]  /*c9f0*/  FADD.FTZ R25, RZ, R25 ;  /* 0x00000019ff197221 */ /* 0x000fe20000010000 */
[----:B------:R-:W-:Y:S01]  /*ca00*/  FADD.FTZ R19, R19, R20 ;  /* 0x0000001413137221 */ /* 0x000fe20000010000 */
[----:B------:R-:W-:Y:S01]  /*ca10*/  FFMA.FTZ R20, R12, R76, R29 ;  /* 0x0000004c0c147223 */ /* 0x000fe2000001001d */
[----:B------:R0:W-:Y:S01]  /*ca20*/  STS [R32+0x213c], R33 ;  /* 0x00213c2120007388 */ /* 0x0001e20000000800 */
[----:B------:R-:W-:Y:S01]  /*ca30*/  FADD.FTZ R24, R25, R24 ;  /* 0x0000001819187221 */ /* 0x000fe20000010000 */
[C---:B------:R-:W-:Y:S01]  /*ca40*/  FMUL.FTZ R71, R154.reuse, R9 ;  /* 0x000000099a477220 */ /* 0x040fe20000410000 */
[----:B------:R-:W-:Y:S01]  /*ca50*/  FADD.FTZ R25, R19, R20 ;  /* 0x0000001413197221 */ /* 0x000fe20000010000 */
[----:B------:R-:W-:Y:S01]  /*ca60*/  FFMA.FTZ R20, R55, -R17, R223 ;  /* 0x8000001137147223 */ /* 0x000fe200000100df */
[----:B------:R-:W-:Y:S01]  /*ca70*/  FMUL.FTZ R69, R154, R23 ;  /* 0x000000179a457220 */ /* 0x000fe20000410000 */
[----:B------:R-:W-:Y:S01]  /*ca80*/  FFMA.FTZ R19, -R56, R17, R222 ;  /* 0x0000001138137223 */ /* 0x000fe200000101de */
[----:B------:R-:W-:Y:S01]  /*ca90*/  FADD.FTZ R182, R35, R182 ;  /* 0x000000b623b67221 */ /* 0x000fe20000010000 */
[----:B------:R-:W-:Y:S01]  /*caa0*/  FMUL.FTZ R34, R20, R71 ;  /* 0x0000004714227220 */ /* 0x000fe20000410000 */
[----:B------:R-:W-:Y:S01]  /*cab0*/  FMUL.FTZ R35, R152, R168 ;  /* 0x000000a898237220 */ /* 0x000fe20000410000 */
[----:B0-----:R-:W-:Y:S01]  /*cac0*/  FMUL.FTZ R33, R21, R76 ;  /* 0x0000004c15217220 */ /* 0x001fe20000410000 */
[----:B------:R-:W-:Y:S01]  /*cad0*/  FMUL.FTZ R29, R153, R169 ;  /* 0x000000a9991d7220 */ /* 0x000fe20000410000 */
[----:B------:R-:W-:Y:S01]  /*cae0*/  FFMA.FTZ R34, R19, R69, -R34 ;  /* 0x0000004513227223 */ /* 0x000fe20000010822 */
[C---:B------:R-:W-:Y:S01]  /*caf0*/  FFMA.FTZ R17, R51.reuse, -R35, R219 ;  /* 0x8000002333117223 */ /* 0x040fe200000100db */
[----:B------:R-:W-:Y:S01]  /*cb00*/  FFMA.FTZ R33, R12, R70, -R33 ;  /* 0x000000460c217223 */ /* 0x000fe20000010821 */
[-C--:B------:R-:W-:Y:S01]  /*cb10*/  FMUL.FTZ R78, R51, R44.reuse ;  /* 0x0000002c334e7220 */ /* 0x080fe20000410000 */
[----:B------:R-:W-:Y:S01]  /*cb20*/  FMUL.FTZ R80, R44, UR17 ;  /* 0x000000112c507c20 */ /* 0x000fe20008410000 */
[----:B------:R0:W-:Y:S01]  /*cb30*/  STS [R32+0x2174], R77 ;  /* 0x0021744d20007388 */ /* 0x0001e20000000800 */
[----:B------:R-:W-:Y:S01]  /*cb40*/  FADD.FTZ R33, R24, R33 ;  /* 0x0000002118217221 */ /* 0x000fe20000010000 */
[----:B------:R-:W-:Y:S01]  /*cb50*/  FMUL.FTZ R24, R20, R69 ;  /* 0x0000004514187220 */ /* 0x000fe20000410000 */
[----:B------:R-:W-:Y:S01]  /*cb60*/  FMUL.FTZ R79, R152, R44 ;  /* 0x0000002c984f7220 */ /* 0x000fe20000410000 */
[----:B------:R-:W-:Y:S01]  /*cb70*/  FADD.FTZ R188, R75, R188 ;  /* 0x000000bc4bbc7221 */ /* 0x000fe20000010000 */
[----:B------:R-:W-:Y:S01]  /*cb80*/  FADD.FTZ R51, R33, R34 ;  /* 0x0000002221337221 */ /* 0x000fe20000010000 */
[----:B------:R-:W-:Y:S01]  /*cb90*/  FFMA.FTZ R28, R19, R71, R24 ;  /* 0x00000047131c7223 */ /* 0x000fe20000010018 */
[-C--:B------:R-:W-:Y:S01]  /*cba0*/  FFMA.FTZ R34, -R54, R29.reuse, R221 ;  /* 0x0000001d36227223 */ /* 0x080fe200000101dd */
[----:B------:R-:W-:Y:S01]  /*cbb0*/  FFMA.FTZ R33, R53, -R29, R220 ;  /* 0x8000001d35217223 */ /* 0x000fe200000100dc */
[C---:B------:R-:W-:Y:S01]  /*cbc0*/  FFMA.FTZ R24, -R52.reuse, R35, R218 ;  /* 0x0000002334187223 */ /* 0x040fe200000101da */
[----:B------:R-:W-:Y:S01]  /*cbd0*/  FMUL.FTZ R29, R45, UR17 ;  /* 0x000000112d1d7c20 */ /* 0x000fe20008410000 */
[-C--:B------:R-:W-:Y:S01]  /*cbe0*/  FFMA.FTZ R35, R52, R45.reuse, R78 ;  /* 0x0000002d34237223 */ /* 0x080fe2000001004e */
[----:B------:R-:W-:Y:S01]  /*cbf0*/  FMUL.FTZ R52, R153, R22 ;  /* 0x0000001699347220 */ /* 0x000fe20000410000 */
[----:B------:R-:W-:Y:S01]  /*cc00*/  FADD.FTZ R25, R25, R28 ;  /* 0x0000001c19197221 */ /* 0x000fe20000010000 */
[----:B------:R-:W-:Y:S01]  /*cc10*/  FFMA.FTZ R28, R44, UR46, -R29 ;  /* 0x0000002e2c1c7c23 */ /* 0x000fe2000801081d */
[----:B------:R-:W-:Y:S01]  /*cc20*/  FFMA.FTZ R29, R45, UR46, R80 ;  /* 0x0000002e2d1d7c23 */ /* 0x000fe20008010050 */
[----:B------:R-:W-:Y:S01]  /*cc30*/  FMUL.FTZ R78, R153, R8 ;  /* 0x00000008994e7220 */ /* 0x000fe20000410000 */
[C---:B0-----:R-:W-:Y:S01]  /*cc40*/  FMUL.FTZ R77, R33.reuse, R52 ;  /* 0x00000034214d7220 */ /* 0x041fe20000410000 */
[----:B------:R-:W-:Y:S01]  /*cc50*/  FMUL.FTZ R45, R152, R45 ;  /* 0x0000002d982d7220 */ /* 0x000fe20000410000 */
[----:B------:R-:W-:Y:S01]  /*cc60*/  FMUL.FTZ R195, R158, R195 ;  /* 0x000000c39ec37220 */ /* 0x000fe20000410000 */
[-C--:B------:R-:W-:Y:S01]  /*cc70*/  FMUL.FTZ R75, R33, R78.reuse ;  /* 0x0000004e214b7220 */ /* 0x080fe20000410000 */
[----:B------:R-:W-:Y:S01]  /*cc80*/  FFMA.FTZ R80, R34, R78, -R77 ;  /* 0x0000004e22507223 */ /* 0x000fe2000001084d */
[----:B------:R-:W-:Y:S01]  /*cc90*/  FMUL.FTZ R82, R17, R45 ;  /* 0x0000002d11527220 */ /* 0x000fe20000410000 */
[----:B------:R-:W-:Y:S01]  /*cca0*/  FMUL.FTZ R71, R170, R71 ;  /* 0x00000047aa477220 */ /* 0x000fe20000410000 */
[-C--:B------:R-:W-:Y:S01]  /*ccb0*/  FFMA.FTZ R44, R34, R52.reuse, R75 ;  /* 0x00000034222c7223 */ /* 0x080fe2000001004b */
[----:B------:R-:W-:Y:S01]  /*ccc0*/  FADD.FTZ R51, R51, R80 ;  /* 0x0000005033337221 */ /* 0x000fe20000010000 */
[-C--:B------:R-:W-:Y:S01]  /*ccd0*/  FFMA.FTZ R82, R24, R79.reuse, -R82 ;  /* 0x0000004f18527223 */ /* 0x080fe20000010852 */
[-C--:B------:R-:W-:Y:S01]  /*cce0*/  FMUL.FTZ R75, R17, R79.reuse ;  /* 0x0000004f114b7220 */ /* 0x080fe20000410000 */
[----:B------:R-:W-:Y:S01]  /*ccf0*/  FADD.FTZ R44, R25, R44 ;  /* 0x0000002c192c7221 */ /* 0x000fe20000010000 */
[----:B------:R-:W-:Y:S01]  /*cd00*/  FMUL.FTZ R79, R168, R79 ;  /* 0x0000004fa84f7220 */ /* 0x000fe20000410000 */
[----:B------:R-:W-:Y:S01]  /*cd10*/  FADD.FTZ R51, R51, R82 ;  /* 0x0000005233337221 */ /* 0x000fe20000010000 */
[----:B------:R-:W-:Y:S01]  /*cd20*/  FFMA.FTZ R75, R24, R45, R75 ;  /* 0x0000002d184b7223 */ /* 0x000fe2000001004b */
[----:B------:R-:W-:Y:S01]  /*cd30*/  FMUL.FTZ R69, R170, R69 ;  /* 0x00000045aa457220 */ /* 0x000fe20000410000 */
        /* <DEDUP_REMOVED lines=11> */
[----:B------:R0:W-:Y:S01]  /*cdf0*/  STS [R32+0x2178], R195 ;  /* 0x002178c320007388 */ /* 0x0001e20000000800 */
[-C--:B------:R-:W-:Y:S01]  /*ce00*/  FFMA.FTZ R135, R151, R50.reuse, R135 ;  /* 0x0000003297877223 */ /* 0x080fe20000010087 */
        /* <DEDUP_REMOVED lines=14> */
[C---:B------:R-:W-:Y:S01]  /*cef0*/  FMUL.FTZ R7, R173.reuse, R66 ;  /* 0x00000042ad077220 */ /* 0x040fe20000410000 */
        /* <DEDUP_REMOVED lines=9> */
[----:B------:R-:W-:Y:S01]  /*cf90*/  IADD3 R4, PT, PT, R197, 0x80, RZ ;  /* 0x00000080c5047810 */ /* 0x000fe20007ffe0ff */
[----:B0-----:R-:W-:Y:S01]  /*cfa0*/  FMUL.FTZ R195, R125, R228 ;  /* 0x000000e47dc37220 */ /* 0x001fe20000410000 */
[----:B------:R-:W-:Y:S01]  /*cfb0*/  FADD.FTZ R37, R37, R2 ;  /* 0x0000000225257221 */ /* 0x000fe20000010000 */
[----:B------:R-:W-:Y:S01]  /*cfc0*/  STS [R32+0x211c], R69 ;  /* 0x00211c4520007388 */ /* 0x000fe20000000800 */
[----:B------:R-:W-:Y:S01]  /*cfd0*/  IADD3 R2, PT, PT, R197, 0x40, RZ ;  /* 0x00000040c5027810 */ /* 0x000fe20007ffe0ff */
[----:B------:R-:W-:Y:S01]  /*cfe0*/  FMUL.FTZ R225, R121, R225 ;  /* 0x000000e179e17220 */ /* 0x000fe20000410000 */
[----:B------:R-:W-:Y:S01]  /*cff0*/  FADD.FTZ R3, R37, R0 ;  /* 0x0000000025037221 */ /* 0x000fe20000010000 */
[----:B------:R-:W-:Y:S01]  /*d000*/  STS [R32+0x2110], R39 ;  /* 0x0021102720007388 */ /* 0x000fe20000000800 */
[----:B------:R-:W-:Y:S01]  /*d010*/  FADD.FTZ R0, R36, R31 ;  /* 0x0000001f24007221 */ /* 0x000fe20000010000 */
[----:B------:R-:W-:Y:S01]  /*d020*/  IADD3 R36, PT, PT, R197, 0x100, RZ ;  /* 0x00000100c5247810 */ /* 0x000fe20007ffe0ff */
[----:B------:R-:W-:Y:S01]  /*d030*/  FMUL.FTZ R229, R125, -R229 ;  /* 0x800000e57de57220 */ /* 0x000fe20000410000 */
[----:B------:R-:W-:Y:S01]  /*d040*/  STS [R32+0x2114], R41 ;  /* 0x0021142920007388 */ /* 0x000fe20000000800 */
[C---:B------:R-:W-:Y:S01]  /*d050*/  IADD3 R38, PT, PT, R197.reuse, 0x140, RZ ;  /* 0x00000140c5267810 */ /* 0x040fe20007ffe0ff */
[----:B------:R-:W-:Y:S01]  /*d060*/  FMUL.FTZ R223, R120, -R223 ;  /* 0x800000df78df7220 */ /* 0x000fe20000410000 */
[C---:B------:R-:W-:Y:S01]  /*d070*/  IADD3 R40, PT, PT, R197.reuse, 0x180, RZ ;  /* 0x00000180c5287810 */ /* 0x040fe20007ffe0ff */
[----:B------:R-:W-:Y:S01]  /*d080*/  STS [R32+0x2108], R67 ;  /* 0x0021084320007388 */ /* 0x000fe20000000800 */
[----:B------:R-:W-:Y:S01]  /*d090*/  IADD3 R42, PT, PT, R197, 0x1c0, RZ ;  /* 0x000001c0c52a7810 */ /* 0x000fe20007ffe0ff */
[----:B------:R-:W-:Y:S01]  /*d0a0*/  FMUL.FTZ R221, R119, R221 ;  /* 0x000000dd77dd7220 */ /* 0x000fe20000410000 */
[C---:B------:R-:W-:Y:S01]  /*d0b0*/  IADD3 R44, PT, PT, R197.reuse, 0x240, RZ ;  /* 0x00000240c52c7810 */ /* 0x040fe20007ffe0ff */
[----:B------:R-:W-:Y:S01]  /*d0c0*/  STS [R32+0x210c], R65 ;  /* 0x00210c4120007388 */ /* 0x000fe20000000800 */
[C---:B------:R-:W-:Y:S01]  /*d0d0*/  IADD3 R46, PT, PT, R197.reuse, 0x280, RZ ;  /* 0x00000280c52e7810 */ /* 0x040fe20007ffe0ff */
[----:B------:R-:W-:Y:S01]  /*d0e0*/  FMUL.FTZ R219, R118, -R219 ;  /* 0x800000db76db7220 */ /* 0x000fe20000410000 */
[C---:B------:R-:W-:Y:S01]  /*d0f0*/  IADD3 R48, PT, PT, R197.reuse, 0x2c0, RZ ;  /* 0x000002c0c5307810 */ /* 0x040fe20007ffe0ff */
[----:B------:R0:W-:Y:S01]  /*d100*/  STS [R32+0x2100], R5 ;  /* 0x0021000520007388 */ /* 0x0001e20000000800 */
[----:B------:R-:W-:Y:S01]  /*d110*/  IADD3 R50, PT, PT, R197, 0x300, RZ ;  /* 0x00000300c5327810 */ /* 0x000fe20007ffe0ff */
[----:B------:R-:W-:Y:S01]  /*d120*/  FMUL.FTZ R217, R117, R217 ;  /* 0x000000d975d97220 */ /* 0x000fe20000410000 */
[C---:B------:R-:W-:Y:S01]  /*d130*/  IADD3 R52, PT, PT, R197.reuse, 0x340, RZ ;  /* 0x00000340c5347810 */ /* 0x040fe20007ffe0ff */
[----:B------:R1:W-:Y:S01]  /*d140*/  STS [R32+0x2104], R7 ;  /* 0x0021040720007388 */ /* 0x0003e20000000800 */
[C---:B------:R-:W-:Y:S01]  /*d150*/  IADD3 R66, PT, PT, R197.reuse, 0x380, RZ ;  /* 0x00000380c5427810 */ /* 0x040fe20007ffe0ff */
[----:B------:R-:W-:Y:S01]  /*d160*/  FMUL.FTZ R215, R116, -R215 ;  /* 0x800000d774d77220 */ /* 0x000fe20000410000 */
[C---:B------:R-:W-:Y:S01]  /*d170*/  IADD3 R68, PT, PT, R197.reuse, 0x3c0, RZ ;  /* 0x000003c0c5447810 */ /* 0x040fe20007ffe0ff */
[----:B------:R-:W-:Y:S01]  /*d180*/  BAR.SYNC.DEFER_BLOCKING 0x0 ;  /* 0x0000000000007b1d */ /* 0x000fe20000010000 */
[----:B------:R-:W-:Y:S01]  /*d190*/  LOP3.LUT R70, R197, 0x400, RZ, 0xfc, !PT ;  /* 0x00000400c5467812 */ /* 0x000fe200078efcff */
[----:B------:R-:W-:Y:S01]  /*d1a0*/  FMUL.FTZ R213, R113, R213 ;  /* 0x000000d571d57220 */ /* 0x000fe20000410000 */
[C---:B------:R-:W-:Y:S01]  /*d1b0*/  IADD3 R76, PT, PT, R197.reuse, 0x440, RZ ;  /* 0x00000440c54c7810 */ /* 0x040fe20007ffe0ff */
[----:B------:R-:W-:Y:S01]  /*d1c0*/  FMUL.FTZ R211, R112, -R211 ;  /* 0x800000d370d37220 */ /* 0x000fe20000410000 */
[----:B------:R-:W-:Y:S01]  /*d1d0*/  IADD3 R78, PT, PT, R197, 0x480, RZ ;  /* 0x00000480c54e7810 */ /* 0x000fe20007ffe0ff */
[----:B------:R-:W-:Y:S01]  /*d1e0*/  FMUL.FTZ R209, R111, -R209 ;  /* 0x800000d16fd17220 */ /* 0x000fe20000410000 */
[C---:B------:R-:W-:Y:S01]  /*d1f0*/  IADD3 R80, PT, PT, R197.reuse, 0x4c0, RZ ;  /* 0x000004c0c5507810 */ /* 0x040fe20007ffe0ff */
        /* <DEDUP_REMOVED lines=14> */
[C---:B------:R-:W-:Y:S01]  /*d2e0*/  IADD3 R96, PT, PT, R197.reuse, 0x6c0, RZ ;  /* 0x000006c0c5607810 */ /* 0x040fe20007ffe0ff */
[----:B------:R-:W2:Y:S01]  /*d2f0*/  LDS R123, [R114+0x2100] ;  /* 0x00210000727b7984 */ /* 0x000ea20000000800 */
[C---:B------:R-:W-:Y:S02]  /*d300*/  IADD3 R98, PT, PT, R197.reuse, 0x700, RZ ;  /* 0x00000700c5627810 */ /* 0x040fe40007ffe0ff */
[C---:B------:R-:W-:Y:S01]  /*d310*/  IADD3 R100, PT, PT, R197.reuse, 0x740, RZ ;  /* 0x00000740c5647810 */ /* 0x040fe20007ffe0ff */
[----:B------:R-:W3:Y:S01]  /*d320*/  LDS R91, [R122+0x2900] ;  /* 0x002900007a5b7984 */ /* 0x000ee20000000800 */
[C---:B------:R-:W-:Y:S02]  /*d330*/  IADD3 R102, PT, PT, R197.reuse, 0x780, RZ ;  /* 0x00000780c5667810 */ /* 0x040fe40007ffe0ff */
[----:B------:R-:W-:Y:S02]  /*d340*/  IADD3 R104, PT, PT, R197, 0x7c0, RZ ;  /* 0x000007c0c5687810 */ /* 0x000fe40007ffe0ff */
        /* <DEDUP_REMOVED lines=16> */
[-C--:B-1----:R-:W-:Y:S02]  /*d450*/  LEA.HI R7, R78, R197.reuse, RZ, 0x1b ;  /* 0x000000c54e077211 */ /* 0x082fe400078fd8ff */
        /* <DEDUP_REMOVED lines=84> */
[C---:B------:R-:W-:Y:S01]  /*d9a0*/  ISETP.GE.AND P2, PT, R64.reuse, 0x1, PT ;  /* 0x000000014000780c */ /* 0x040fe20003f46270 */
[----:B-----5:R-:W-:Y:S01]  /*d9b0*/  FMUL.FTZ R223, R117, -R216 ;  /* 0x800000d875df7220 */ /* 0x020fe20000410000 */
        /* <DEDUP_REMOVED lines=8> */
[----:B----4-:R-:W-:-:S03]  /*da40*/  FMUL.FTZ R217, R108, R202 ;  /* 0x000000ca6cd97220 */ /* 0x010fc60000410000 */
[----:B------:R4:W-:Y:S01]  /*da50*/  STS [R32+0x4240], R213 ;  /* 0x004240d520007388 */ /* 0x0009e20000000800 */
[----:B--2---:R-:W-:-:S03]  /*da60*/  FMUL.FTZ R195, R22, UR17 ;  /* 0x0000001116c37c20 */ /* 0x004fc60008410000 */
[----:B------:R2:W-:Y:S01]  /*da70*/  STS [R32+0x424c], R211 ;  /* 0x00424cd320007388 */ /* 0x0005e20000000800 */
[----:B-----5:R-:W-:-:S03]  /*da80*/  FMUL.FTZ R215, R109, R204 ;  /* 0x000000cc6dd77220 */ /* 0x020fc60000410000 */
[----:B------:R5:W-:Y:S01]  /*da90*/  STS [R32+0x4254], R209 ;  /* 0x004254d120007388 */ /* 0x000be20000000800 */
[----:B----4-:R-:W-:-:S03]  /*daa0*/  FMUL.FTZ R213, R110, R206 ;  /* 0x000000ce6ed57220 */ /* 0x010fc60000410000 */
[----:B------:R-:W-:Y:S01]  /*dab0*/  STS [R32+0x4208], R243 ;  /* 0x004208f320007388 */ /* 0x000fe20000000800 */
[----:B--2---:R-:W-:Y:S01]  /*dac0*/  FMUL.FTZ R211, R106, R198 ;  /* 0x000000c66ad37220 */ /* 0x004fe20000410000 */
[----:B------:R-:W-:Y:S02]  /*dad0*/  FMUL.FTZ R198, R23, UR17 ;  /* 0x0000001117c67c20 */ /* 0x000fe40008410000 */
[----:B------:R-:W-:Y:S01]  /*dae0*/  STS [R32+0x420c], R227 ;  /* 0x00420ce320007388 */ /* 0x000fe20000000800 */
[----:B-----5:R-:W-:Y:S01]  /*daf0*/  FMUL.FTZ R209, R107, R200 ;  /* 0x000000c86bd17220 */ /* 0x020fe20000410000 */
[----:B------:R-:W-:Y:S01]  /*db00*/  FFMA.FTZ R200, R8, UR46, -R195 ;  /* 0x0000002e08c87c23 */ /* 0x000fe200080108c3 */
[----:B------:R-:W-:Y:S01]  /*db10*/  FMUL.FTZ R195, R26, UR17 ;  /* 0x000000111ac37c20 */ /* 0x000fe20008410000 */
[----:B------:R-:W-:Y:S01]  /*db20*/  STS [R32+0x4214], R245 ;  /* 0x004214f520007388 */ /* 0x000fe20000000800 */
[----:B------:R-:W-:Y:S02]  /*db30*/  FFMA.FTZ R198, R9, UR46, R198 ;  /* 0x0000002e09c67c23 */ /* 0x000fe400080100c6 */
[----:B------:R-:W-:Y:S01]  /*db40*/  FFMA.FTZ R196, R10, UR46, -R195 ;  /* 0x0000002e0ac47c23 */ /* 0x000fe200080108c3 */
[----:B------:R-:W-:Y:S01]  /*db50*/  STS [R32+0x4218], R247 ;  /* 0x004218f720007388 */ /* 0x000fe20000000800 */
[----:B------:R-:W-:-:S03]  /*db60*/  FMUL.FTZ R195, R18, UR17 ;  /* 0x0000001112c37c20 */ /* 0x000fc60008410000 */
[----:B------:R-:W-:Y:S01]  /*db70*/  STS [R32+0x4228], R229 ;  /* 0x004228e520007388 */ /* 0x000fe20000000800 */
[----:B------:R-:W-:-:S03]  /*db80*/  FFMA.FTZ R195, R30, UR46, R195 ;  /* 0x0000002e1ec37c23 */ /* 0x000fc600080100c3 */
        /* <DEDUP_REMOVED lines=8> */
[----:B--2---:R-:W-:-:S03]  /*dc10*/  FMUL.FTZ R207, R30, UR17 ;  /* 0x000000111ecf7c20 */ /* 0x004fc60008410000 */
[----:B------:R-:W-:Y:S04]  /*dc20*/  STS [R32+0x4268], R217 ;  /* 0x004268d920007388 */ /* 0x000fe80000000800 */
[----:B------:R2:W-:Y:S01]  /*dc30*/  STS [R32+0x426c], R203 ;  /* 0x00426ccb20007388 */ /* 0x0005e20000000800 */
[----:B----4-:R-:W-:-:S03]  /*dc40*/  FMUL.FTZ R205, R8, UR17 ;  /* 0x0000001108cd7c20 */ /* 0x010fc60008410000 */
[----:B------:R-:W-:Y:S01]  /*dc50*/  STS [R32+0x4270], R209 ;  /* 0x004270d120007388 */ /* 0x000fe20000000800 */
[----:B------:R-:W-:-:S03]  /*dc60*/  FFMA.FTZ R205, R22, UR46, R205 ;  /* 0x0000002e16cd7c23 */ /* 0x000fc600080100cd */
[----:B------:R4:W-:Y:S01]  /*dc70*/  STS [R32+0x4274], R201 ;  /* 0x004274c920007388 */ /* 0x0009e20000000800 */
[----:B--2---:R-:W-:Y:S01]  /*dc80*/  FFMA.FTZ R203, R23, UR46, -R194 ;  /* 0x0000002e17cb7c23 */ /* 0x004fe200080108c2 */
[----:B------:R-:W-:Y:S02]  /*dc90*/  FMUL.FTZ R194, R11, UR17 ;  /* 0x000000110bc27c20 */ /* 0x000fe40008410000 */
[----:B------:R-:W-:Y:S02]  /*dca0*/  STS [R32+0x4278], R211 ;  /* 0x004278d320007388 */ /* 0x000fe40000000800 */
[----:B------:R-:W-:Y:S02]  /*dcb0*/  FFMA.FTZ R194, R27, UR46, -R194 ;  /* 0x0000002e1bc27c23 */ /* 0x000fe400080108c2 */
[----:B------:R2:W-:Y:S01]  /*dcc0*/  STS [R32+0x427c], R199 ;  /* 0x00427cc720007388 */ /* 0x0005e20000000800 */
[----:B----4-:R-:W-:-:S04]  /*dcd0*/  FMUL.FTZ R201, R10, UR17 ;  /* 0x000000110ac97c20 */ /* 0x010fc80008410000 */
[----:B------:R-:W-:Y:S01]  /*dce0*/  FFMA.FTZ R201, R26, UR46, R201 ;  /* 0x0000002e1ac97c23 */ /* 0x000fe200080100c9 */
[----:B--2---:R-:W-:-:S04]  /*dcf0*/  FMUL.FTZ R32, R27, UR17 ;  /* 0x000000111b207c20 */ /* 0x004fc80008410000 */
[----:B------:R-:W-:Y:S01]  /*dd00*/  FFMA.FTZ R199, R11, UR46, R32 ;  /* 0x0000002e0bc77c23 */ /* 0x000fe20008010020 */
[----:B------:R-:W-:Y:S01]  /*dd10*/  FFMA.FTZ R32, R18, UR46, -R207 ;  /* 0x0000002e12207c23 */ /* 0x000fe200080108cf */
[----:B------:R-:W-:Y:S06]  /*dd20*/  BAR.SYNC.DEFER_BLOCKING 0x0 ;  /* 0x0000000000007b1d */ /* 0x000fec0000010000 */
[----:B01-3--:R-:W-:Y:S05]  /*dd30*/  @!P2 BRA `(.L_x_8702) ;  /* 0x00000000000ca947 */ /* 0x00bfea0003800000 */
[----:B------:R-:W0:Y:S04]  /*dd40*/  LDS R207, [R114+0x4200] ;  /* 0x0042000072cf7984 */ /* 0x000e280000000800 */
[----:B------:R1:W-:Y:S04]  /*dd50*/  REDG.E.ADD.F32.FTZ.RN.STRONG.GPU desc[UR34][R60.64], R123 ;  /* 0x0000007b3c0079a6 */ /* 0x0003e8000c12f322 */
[----:B0-----:R1:W-:Y:S02]  /*dd60*/  REDG.E.ADD.F32.FTZ.RN.STRONG.GPU desc[UR34][R62.64], R207 ;  /* 0x000000cf3e0079a6 */ /* 0x0013e4000c12f322 */
.L_x_8702:
[----:B------:R-:W-:Y:S05]  /*dd70*/  BSYNC.RECONVERGENT B0 ;  /* 0x0000000000007941 */ /* 0x000fea0003800200 */
.L_x_8701:
[----:B-1----:R0:W1:Y:S01]  /*dd80*/  LDS R123, [R104+0x4300] ;  /* 0x00430000687b7984 */ /* 0x0020620000000800 */
[----:B------:R-:W-:Y:S04]  /*dd90*/  BSSY.RECONVERGENT B0, `(.L_x_8703) ;  /* 0x0000004000007945 */ /* 0x000fe80003800200 */
[----:B------:R-:W-:Y:S05]  /*dda0*/  @!P3 BRA `(.L_x_8704) ;  /* 0x000000000008b947 */ /* 0x000fea0003800000 */
[----:B------:R2:W-:Y:S04]  /*ddb0*/  REDG.E.ADD.F32.FTZ.RN.STRONG.GPU desc[UR34][R60.64+0x100], R115 ;  /* 0x000100733c0079a6 */ /* 0x0005e8000c12f322 */
[----:B-1----:R2:W-:Y:S02]  /*ddc0*/  REDG.E.ADD.F32.FTZ.RN.STRONG.GPU desc[UR34][R62.64+0x100], R123 ;  /* 0x0001007b3e0079a6 */ /* 0x0025e4000c12f322 */
.L_x_8704:
[----:B------:R-:W-:Y:S05]  /*ddd0*/  BSYNC.RECONVERGENT B0 ;  /* 0x0000000000007941 */ /* 0x000fea0003800200 */
.L_x_8703:
        /* <DEDUP_REMOVED lines=10> */
.L_x_8706:
[----:B------:R-:W-:Y:S05]  /*de80*/  BSYNC.RECONVERGENT B0 ;  /* 0x0000000000007941 */ /* 0x000fea0003800200 */
.L_x_8705:
[----:B--2---:R2:W4:Y:S01]  /*de90*/  LDS R103, [R100+0x4500] ;  /* 0x0045000064677984 */ /* 0x0045220000000800 */
[----:B------:R-:W-:Y:S04]  /*dea0*/  BSSY.RECONVERGENT B0, `(.L_x_8707) ;  /* 0x0000004000007945 */ /* 0x000fe80003800200 */
[----:B------:R-:W-:Y:S05]  /*deb0*/  @!P2 BRA `(.L_x_8708) ;  /* 0x000000000008a947 */ /* 0x000fea0003800000 */
[----:B------:R0:W-:Y:S04]  /*dec0*/  REDG.E.ADD.F32.FTZ.RN.STRONG.GPU desc[UR34][R60.64+0x300], R101 ;  /* 0x000300653c0079a6 */ /* 0x0001e8000c12f322 */
[----:B----4-:R0:W-:Y:S02]  /*ded0*/  REDG.E.ADD.F32.FTZ.RN.STRONG.GPU desc[UR34][R62.64+0x300], R103 ;  /* 0x000300673e0079a6 */ /* 0x0101e4000c12f322 */
.L_x_8708:
[----:B------:R-:W-:Y:S05]  /*dee0*/  BSYNC.RECONVERGENT B0 ;  /* 0x0000000000007941 */ /* 0x000fea0003800200 */
.L_x_8707:
[----:B0-----:R0:W0:Y:S01]  /*def0*/  LDS R101, [R98+0x4600] ;  /* 0x0046000062657984 */ /* 0x0010220000000800 */
[----:B------:R-:W-:Y:S04]  /*df00*/  BSSY.RECONVERGENT B0, `(.L_x_8709) ;  /* 0x0000004000007945 */ /* 0x000fe80003800200 */
[----:B------:R-:W-:Y:S05]  /*df10*/  @!P3 BRA `(.L_x_8710) ;  /* 0x000000000008b947 */ /* 0x000fea0003800000 */
[----:B------:R1:W-:Y:S04]  /*df20*/  REDG.E.ADD.F32.FTZ.RN.STRONG.GPU desc[UR34][R60.64+0x400], R99 ;  /* 0x000400633c0079a6 */ /* 0x0003e8000c12f322 */
[----:B0-----:R0:W-:Y:S02]  /*df30*/  REDG.E.ADD.F32.FTZ.RN.STRONG.GPU desc[UR34][R62.64+0x400], R101 ;  /* 0x000400653e0079a6 */ /* 0x0011e4000c12f322 */
.L_x_8710:
[----:B------:R-:W-:Y:S05]  /*df40*/  BSYNC.RECONVERGENT B0 ;  /* 0x0000000000007941 */ /* 0x000fea0003800200 */
.L_x_8709:
[----:B-1----:R1:W0:Y:S01]  /*df50*/  LDS R99, [R96+0x4700] ;  /* 0x0047000060637984 */ /* 0x0022220000000800 */
[----:B------:R-:W-:Y:S04]  /*df60*/  BSSY.RECONVERGENT B0, `(.L_x_8711) ;  /* 0x0000004000007945 */ /* 0x000fe80003800200 */
[----:B------:R-:W-:Y:S05]  /*df70*/  @!P4 BRA `(.L_x_8712) ;  /* 0x000000000008c947 */ /* 0x000fea0003800000 */
[----:B------:R1:W-:Y:S04]  /*df80*/  REDG.E.ADD.F32.FTZ.RN.STRONG.GPU desc[UR34][R60.64+0x500], R97 ;  /* 0x000500613c0079a6 */ /* 0x0003e8000c12f322 */
[----:B0-----:R1:W-:Y:S02]  /*df90*/  REDG.E.ADD.F32.FTZ.RN.STRONG.GPU desc[UR34][R62.64+0x500], R99 ;  /* 0x000500633e0079a6 */ /* 0x0013e4000c12f322 */
.L_x_8712:
[----:B------:R-:W-:Y:S05]  /*dfa0*/  BSYNC.RECONVERGENT B0 ;  /* 0x0000000000007941 */ /* 0x000fea0003800200 */
.L_x_8711:
[----:B-1----:R1:W0:Y:S01]  /*dfb0*/  LDS R97, [R94+0x4800] ;  /* 0x004800005e617984 */ /* 0x0022220000000800 */
[----:B------:R-:W-:Y:S04]  /*dfc0*/  BSSY.RECONVERGENT B0, `(.L_x_8713) ;  /* 0x0000004000007945 */ /* 0x000fe80003800200 */
[----:B------:R-:W-:Y:S05]  /*dfd0*/  @!P5 BRA `(.L_x_8714) ;  /* 0x000000000008d947 */ /* 0x000fea0003800000 */
[----:B------:R1:W-:Y:S04]  /*dfe0*/  REDG.E.ADD.F32.FTZ.RN.STRONG.GPU desc[UR34][R60.64+0x600], R95 ;  /* 0x0006005f3c0079a6 */ /* 0x0003e8000c12f322 */
[----:B0-----:R1:W-:Y:S02]  /*dff0*/  REDG.E.ADD.F32.FTZ.RN.STRONG.GPU desc[UR34][R62.64+0x600], R97 ;  /* 0x000600613e0079a6 */ /* 0x0013e4000c12f322 */
.L_x_8714:
[----:B------:R-:W-:Y:S05]  /*e000*/  BSYNC.RECONVERGENT B0 ;  /* 0x0000000000007941 */ /* 0x000fea0003800200 */
.L_x_8713:
        /* <DEDUP_REMOVED lines=10> */
.L_x_8716:
[----:B------:R-:W-:Y:S05]  /*e0b0*/  BSYNC.RECONVERGENT B0 ;  /* 0x0000000000007941 */ /* 0x000fea0003800200 */
.L_x_8715:
[----:B-1----:R1:W0:Y:S01]  /*e0c0*/  LDS R93, [R122+0x4a00] ;  /* 0x004a00007a5d7984 */ /* 0x0022220000000800 */
[----:B------:R-:W-:Y:S04]  /*e0d0*/  BSSY.RECONVERGENT B0, `(.L_x_8717) ;  /* 0x0000004000007945 */ /* 0x000fe80003800200 */
[----:B------:R-:W-:Y:S05]  /*e0e0*/  @!P2 BRA `(.L_x_8718) ;  /* 0x000000000008a947 */ /* 0x000fea0003800000 */
[----:B------:R1:W-:Y:S04]  /*e0f0*/  REDG.E.ADD.F32.FTZ.RN.STRONG.GPU desc[UR34][R60.64+0x800], R91 ;  /* 0x0008005b3c0079a6 */ /* 0x0003e8000c12f322 */
[----:B0-----:R1:W-:Y:S02]  /*e100*/  REDG.E.ADD.F32.FTZ.RN.STRONG.GPU desc[UR34][R62.64+0x800], R93 ;  /* 0x0008005d3e0079a6 */ /* 0x0013e4000c12f322 */
.L_x_8718:
[----:B------:R-:W-:Y:S05]  /*e110*/  BSYNC.RECONVERGENT B0 ;  /* 0x0000000000007941 */ /* 0x000fea0003800200 */
.L_x_8717:
[----:B-1----:R1:W0:Y:S01]  /*e120*/  LDS R91, [R90+0x4b00] ;  /* 0x004b00005a5b7984 */ /* 0x0022220000000800 */
[----:B------:R-:W-:Y:S04]  /*e130*/  BSSY.RECONVERGENT B0, `(.L_x_8719) ;  /* 0x0000004000007945 */ /* 0x000fe80003800200 */
[----:B------:R-:W-:Y:S05]  /*e140*/  @!P3 BRA `(.L_x_8720) ;  /* 0x000000000008b947 */ /* 0x000fea0003800000 */
[----:B------:R1:W-:Y:S04]  /*e150*/  REDG.E.ADD.F32.FTZ.RN.STRONG.GPU desc[UR34][R60.64+0x900], R89 ;  /* 0x000900593c0079a6 */ /* 0x0003e8000c12f322 */
[----:B0-----:R1:W-:Y:S02]  /*e160*/  REDG.E.ADD.F32.FTZ.RN.STRONG.GPU desc[UR34][R62.64+0x900], R91 ;  /* 0x0009005b3e0079a6 */ /* 0x0013e4000c12f322 */
.L_x_8720:
[----:B------:R-:W-:Y:S05]  /*e170*/  BSYNC.RECONVERGENT B0 ;  /* 0x0000000000007941 */ /* 0x000fea0003800200 */
.L_x_8719:
[----:B-1----:R1:W0:Y:S01]  /*e180*/  LDS R89, [R88+0x4c00] ;  /* 0x004c000058597984 */ /* 0x0022220000000800 */
[----:B------:R-:W-:Y:S04]  /*e190*/  BSSY.RECONVERGENT B0, `(.L_x_8721) ;  /* 0x0000004000007945 */ /* 0x000fe80003800200 */
[----:B------:R-:W-:Y:S05]  /*e1a0*/  @!P4 BRA `(.L_x_8722) ;  /* 0x000000000008c947 */ /* 0x000fea0003800000 */
[----:B------:R1:W-:Y:S04]  /*e1b0*/  REDG.E.ADD.F32.FTZ.RN.STRONG.GPU desc[UR34][R60.64+0xa00], R87 ;  /* 0x000a00573c0079a6 */ /* 0x0003e8000c12f322 */
[----:B0-----:R1:W-:Y:S02]  /*e1c0*/  REDG.E.ADD.F32.FTZ.RN.STRONG.GPU desc[UR34][R62.64+0xa00], R89 ;  /* 0x000a00593e0079a6 */ /* 0x0013e4000c12f322 */
.L_x_8722:
[----:B------:R-:W-:Y:S05]  /*e1d0*/  BSYNC.RECONVERGENT B0 ;  /* 0x0000000000007941 */ /* 0x000fea0003800200 */
.L_x_8721:
[----:B-1----:R1:W0:Y:S01]  /*e1e0*/  LDS R87, [R86+0x4d00] ;  /* 0x004d000056577984 */ /* 0x0022220000000800 */
[----:B------:R-:W-:Y:S04]  /*e1f0*/  BSSY.RECONVERGENT B0, `(.L_x_8723) ;  /* 0x0000004000007945 */ /* 0x000fe80003800200 */
[----:B------:R-:W-:Y:S05]  /*e200*/  @!P5 BRA `(.L_x_8724) ;  /* 0x000000000008d947 */ /* 0x000fea0003800000 */
[----:B------:R1:W-:Y:S04]  /*e210*/  REDG.E.ADD.F32.FTZ.RN.STRONG.GPU desc[UR34][R60.64+0xb00], R85 ;  /* 0x000b00553c0079a6 */ /* 0x0003e8000c12f322 */
[----:B0-----:R1:W-:Y:S02]  /*e220*/  REDG.E.ADD.F32.FTZ.RN.STRONG.GPU desc[UR34][R62.64+0xb00], R87 ;  /* 0x000b00573e0079a6 */ /* 0x0013e4000c12f322 */
.L_x_8724:
[----:B------:R-:W-:Y:S05]  /*e230*/  BSYNC.RECONVERGENT B0 ;  /* 0x0000000000007941 */ /* 0x000fea0003800200 */
.L_x_8723:
        /* <DEDUP_REMOVED lines=10> */
.L_x_8726:
[----:B------:R-:W-:Y:S05]  /*e2e0*/  BSYNC.RECONVERGENT B0 ;  /* 0x0000000000007941 */ /* 0x000fea0003800200 */
.L_x_8725:
[----:B-1----:R1:W0:Y:S01]  /*e2f0*/  LDS R83, [R82+0x4f00] ;  /* 0x004f000052537984 */ /* 0x0022220000000800 */
[----:B------:R-:W-:Y:S04]  /*e300*/  BSSY.RECONVERGENT B0, `(.L_x_8727) ;  /* 0x0000004000007945 */ /* 0x000fe80003800200 */
[----:B------:R-:W-:Y:S05]  /*e310*/  @!P2 BRA `(.L_x_8728) ;  /* 0x000000000008a947 */ /* 0x000fea0003800000 */
[----:B------:R1:W-:Y:S04]  /*e320*/  REDG.E.ADD.F32.FTZ.RN.STRONG.GPU desc[UR34][R60.64+0xd00], R81 ;  /* 0x000d00513c0079a6 */ /* 0x0003e8000c12f322 */
[----:B0-----:R1:W-:Y:S02]  /*e330*/  REDG.E.ADD.F32.FTZ.RN.STRONG.GPU desc[UR34][R62.64+0xd00], R83 ;  /* 0x000d00533e0079a6 */ /* 0x0013e4000c12f322 */
.L_x_8728:
[----:B------:R-:W-:Y:S05]  /*e340*/  BSYNC.RECONVERGENT B0 ;  /* 0x0000000000007941 */ /* 0x000fea0003800200 */
.L_x_8727:
[----:B-1----:R1:W0:Y:S01]  /*e350*/  LDS R81, [R80+0x5000] ;  /* 0x0050000050517984 */ /* 0x0022220000000800 */
[----:B------:R-:W-:Y:S04]  /*e360*/  BSSY.RECONVERGENT B0, `(.L_x_8729) ;  /* 0x0000004000007945 */ /* 0x000fe80003800200 */
[----:B------:R-:W-:Y:S05]  /*e370*/  @!P3 BRA `(.L_x_8730) ;  /* 0x000000000008b947 */ /* 0x000fea0003800000 */
[----:B------:R1:W-:Y:S04]  /*e380*/  REDG.E.ADD.F32.FTZ.RN.STRONG.GPU desc[UR34][R60.64+0xe00], R79 ;  /* 0x000e004f3c0079a6 */ /* 0x0003e8000c12f322 */
[----:B0-----:R1:W-:Y:S02]  /*e390*/  REDG.E.ADD.F32.FTZ.RN.STRONG.GPU desc[UR34][R62.64+0xe00], R81 ;  /* 0x000e00513e0079a6 */ /* 0x0013e4000c12f322 */
.L_x_8730:
[----:B------:R-:W-:Y:S05]  /*e3a0*/  BSYNC.RECONVERGENT B0 ;  /* 0x0000000000007941 */ /* 0x000fea0003800200 */
.L_x_8729:
[----:B-1----:R1:W0:Y:S01]  /*e3b0*/  LDS R79, [R78+0x5100] ;  /* 0x005100004e4f7984 */ /* 0x0022220000000800 */
[----:B------:R-:W-:Y:S04]  /*e3c0*/  BSSY.RECONVERGENT B0, `(.L_x_8731) ;  /* 0x0000004000007945 */ /* 0x000fe80003800200 */
[----:B------:R-:W-:Y:S05]  /*e3d0*/  @!P4 BRA `(.L_x_8732) ;  /* 0x000000000008c947 */ /* 0x000fea0003800000 */
[----:B------:R1:W-:Y:S04]  /*e3e0*/  REDG.E.ADD.F32.FTZ.RN.STRONG.GPU desc[UR34][R60.64+0xf00], R77 ;  /* 0x000f004d3c0079a6 */ /* 0x0003e8000c12f322 */
[----:B0-----:R1:W-:Y:S02]  /*e3f0*/  REDG.E.ADD.F32.FTZ.RN.STRONG.GPU desc[UR34][R62.64+0xf00], R79 ;  /* 0x000f004f3e0079a6 */ /* 0x0013e4000c12f322 */
.L_x_8732:
[----:B------:R-:W-:Y:S05]  /*e400*/  BSYNC.RECONVERGENT B0 ;  /* 0x0000000000007941 */ /* 0x000fea0003800200 */
.L_x_8731:
[----:B-1----:R1:W0:Y:S01]  /*e410*/  LDS R77, [R76+0x5200] ;  /* 0x005200004c4d7984 */ /* 0x0022220000000800 */
[----:B------:R-:W-:Y:S04]  /*e420*/  BSSY.RECONVERGENT B0, `(.L_x_8733) ;  /* 0x0000004000007945 */ /* 0x000fe80003800200 */
[----:B------:R-:W-:Y:S05]  /*e430*/  @!P5 BRA `(.L_x_8734) ;  /* 0x000000000008d947 */ /* 0x000fea0003800000 */
[----:B------:R1:W-:Y:S04]  /*e440*/  REDG.E.ADD.F32.FTZ.RN.STRONG.GPU desc[UR34][R60.64+0x1000], R75 ;  /* 0x0010004b3c0079a6 */ /* 0x0003e8000c12f322 */
[----:B0-----:R1:W-:Y:S02]  /*e450*/  REDG.E.ADD.F32.FTZ.RN.STRONG.GPU desc[UR34][R62.64+0x1000], R77 ;  /* 0x0010004d3e0079a6 */ /* 0x0013e4000c12f322 */
.L_x_8734:
[----:B------:R-:W-:Y:S05]  /*e460*/  BSYNC.RECONVERGENT B0 ;  /* 0x0000000000007941 */ /* 0x000fea0003800200 */
.L_x_8733:
        /* <DEDUP_REMOVED lines=10> */
.L_x_8736:
[----:B------:R-:W-:Y:S05]  /*e510*/  BSYNC.RECONVERGENT B0 ;  /* 0x0000000000007941 */ /* 0x000fea0003800200 */
.L_x_8735:
[----:B-1----:R1:W0:Y:S01]  /*e520*/  LDS R71, [R68+0x5400] ;  /* 0x0054000044477984 */ /* 0x0022220000000800 */
[----:B------:R-:W-:Y:S04]  /*e530*/  BSSY.RECONVERGENT B0, `(.L_x_8737) ;  /* 0x0000004000007945 */ /* 0x000fe80003800200 */
[----:B------:R-:W-:Y:S05]  /*e540*/  @!P2 BRA `(.L_x_8738) ;  /* 0x000000000008a947 */ /* 0x000fea0003800000 */
[----:B------:R1:W-:Y:S04]  /*e550*/  REDG.E.ADD.F32.FTZ.RN.STRONG.GPU desc[UR34][R60.64+0x1200], R69 ;  /* 0x001200453c0079a6 */ /* 0x0003e8000c12f322 */
[----:B0-----:R1:W-:Y:S02]  /*e560*/  REDG.E.ADD.F32.FTZ.RN.STRONG.GPU desc[UR34][R62.64+0x1200], R71 ;  /* 0x001200473e0079a6 */ /* 0x0013e4000c12f322 */
.L_x_8738:
[----:B------:R-:W-:Y:S05]  /*e570*/  BSYNC.RECONVERGENT B0 ;  /* 0x0000000000007941 */ /* 0x000fea0003800200 */
.L_x_8737:
[----:B-1----:R1:W0:Y:S01]  /*e580*/  LDS R69, [R66+0x5500] ;  /* 0x0055000042457984 */ /* 0x0022220000000800 */
[----:B------:R-:W-:Y:S04]  /*e590*/  BSSY.RECONVERGENT B0, `(.L_x_8739) ;  /* 0x0000004000007945 */ /* 0x000fe80003800200 */
[----:B------:R-:W-:Y:S05]  /*e5a0*/  @!P3 BRA `(.L_x_8740) ;  /* 0x000000000008b947 */ /* 0x000fea0003800000 */
[----:B------:R1:W-:Y:S04]  /*e5b0*/  REDG.E.ADD.F32.FTZ.RN.STRONG.GPU desc[UR34][R60.64+0x1300], R67 ;  /* 0x001300433c0079a6 */ /* 0x0003e8000c12f322 */
[----:B0-----:R1:W-:Y:S02]  /*e5c0*/  REDG.E.ADD.F32.FTZ.RN.STRONG.GPU desc[UR34][R62.64+0x1300], R69 ;  /* 0x001300453e0079a6 */ /* 0x0013e4000c12f322 */
.L_x_8740:
[----:B------:R-:W-:Y:S05]  /*e5d0*/  BSYNC.RECONVERGENT B0 ;  /* 0x0000000000007941 */ /* 0x000fea0003800200 */
.L_x_8739:
[----:B-1----:R1:W0:Y:S01]  /*e5e0*/  LDS R67, [R52+0x5600] ;  /* 0x0056000034437984 */ /* 0x0022220000000800 */
[----:B------:R-:W-:Y:S04]  /*e5f0*/  BSSY.RECONVERGENT B0, `(.L_x_8741) ;  /* 0x0000004000007945 */ /* 0x000fe80003800200 */
[----:B------:R-:W-:Y:S05]  /*e600*/  @!P4 BRA `(.L_x_8742) ;  /* 0x000000000008c947 */ /* 0x000fea0003800000 */
[----:B------:R1:W-:Y:S04]  /*e610*/  REDG.E.ADD.F32.FTZ.RN.STRONG.GPU desc[UR34][R60.64+0x1400], R65 ;  /* 0x001400413c0079a6 */ /* 0x0003e8000c12f322 */
[----:B0-----:R1:W-:Y:S02]  /*e620*/  REDG.E.ADD.F32.FTZ.RN.STRONG.GPU desc[UR34][R62.64+0x1400], R67 ;  /* 0x001400433e0079a6 */ /* 0x0013e4000c12f322 */
.L_x_8742:
[----:B------:R-:W-:Y:S05]  /*e630*/  BSYNC.RECONVERGENT B0 ;  /* 0x0000000000007941 */ /* 0x000fea0003800200 */
.L_x_8741:
[----:B-1----:R1:W0:Y:S01]  /*e640*/  LDS R65, [R50+0x5700] ;  /* 0x0057000032417984 */ /* 0x0022220000000800 */
[----:B------:R-:W-:Y:S04]  /*e650*/  BSSY.RECONVERGENT B0, `(.L_x_8743) ;  /* 0x0000004000007945 */ /* 0x000fe80003800200 */
[----:B------:R-:W-:Y:S05]  /*e660*/  @!P5 BRA `(.L_x_8744) ;  /* 0x000000000008d947 */ /* 0x000fea0003800000 */
[----:B------:R1:W-:Y:S04]  /*e670*/  REDG.E.ADD.F32.FTZ.RN.STRONG.GPU desc[UR34][R60.64+0x1500], R51 ;  /* 0x001500333c0079a6 */ /* 0x0003e8000c12f322 */
[----:B0-----:R1:W-:Y:S02]  /*e680*/  REDG.E.ADD.F32.FTZ.RN.STRONG.GPU desc[UR34][R62.64+0x1500], R65 ;  /* 0x001500413e0079a6 */ /* 0x0013e4000c12f322 */
.L_x_8744:
[----:B------:R-:W-:Y:S05]  /*e690*/  BSYNC.RECONVERGENT B0 ;  /* 0x0000000000007941 */ /* 0x000fea0003800200 */
.L_x_8743:
        /* <DEDUP_REMOVED lines=10> */
.L_x_8746:
[----:B------:R-:W-:Y:S05]  /*e740*/  BSYNC.RECONVERGENT B0 ;  /* 0x0000000000007941 */ /* 0x000fea0003800200 */
.L_x_8745:
[----:B-1----:R1:W0:Y:S01]  /*e750*/  LDS R49, [R46+0x5900] ;  /* 0x005900002e317984 */ /* 0x0022220000000800 */
[----:B------:R-:W-:Y:S04]  /*e760*/  BSSY.RECONVERGENT B0, `(.L_x_8747) ;  /* 0x0000004000007945 */ /* 0x000fe80003800200 */
[----:B------:R-:W-:Y:S05]  /*e770*/  @!P2 BRA `(.L_x_8748) ;  /* 0x000000000008a947 */ /* 0x000fea0003800000 */
[----:B------:R1:W-:Y:S04]  /*e780*/  REDG.E.ADD.F32.FTZ.RN.STRONG.GPU desc[UR34][R60.64+0x1700], R47 ;  /* 0x0017002f3c0079a6 */ /* 0x0003e8000c12f322 */
[----:B0-----:R1:W-:Y:S02]  /*e790*/  REDG.E.ADD.F32.FTZ.RN.STRONG.GPU desc[UR34][R62.64+0x1700], R49 ;  /* 0x001700313e0079a6 */ /* 0x0013e4000c12f322 */
.L_x_8748:
[----:B------:R-:W-:Y:S05]  /*e7a0*/  BSYNC.RECONVERGENT B0 ;  /* 0x0000000000007941 */ /* 0x000fea0003800200 */
.L_x_8747:
[----:B-1----:R1:W0:Y:S01]  /*e7b0*/  LDS R47, [R44+0x5a00] ;  /* 0x005a00002c2f7984 */ /* 0x0022220000000800 */
[----:B------:R-:W-:Y:S04]  /*e7c0*/  BSSY.RECONVERGENT B0, `(.L_x_8749) ;  /* 0x0000004000007945 */ /* 0x000fe80003800200 */
[----:B------:R-:W-:Y:S05]  /*e7d0*/  @!P3 BRA `(.L_x_8750) ;  /* 0x000000000008b947 */ /* 0x000fea0003800000 */
[----:B------:R1:W-:Y:S04]  /*e7e0*/  REDG.E.ADD.F32.FTZ.RN.STRONG.GPU desc[UR34][R60.64+0x1800], R45 ;  /* 0x0018002d3c0079a6 */ /* 0x0003e8000c12f322 */
[----:B0-----:R1:W-:Y:S02]  /*e7f0*/  REDG.E.ADD.F32.FTZ.RN.STRONG.GPU desc[UR34][R62.64+0x1800], R47 ;  /* 0x0018002f3e0079a6 */ /* 0x0013e4000c12f322 */
.L_x_8750:
[----:B------:R-:W-:Y:S05]  /*e800*/  BSYNC.RECONVERGENT B0 ;  /* 0x0000000000007941 */ /* 0x000fea0003800200 */
.L_x_8749:
[----:B-1----:R1:W0:Y:S01]  /*e810*/  LDS R45, [R42+0x5b00] ;  /* 0x005b00002a2d7984 */ /* 0x0022220000000800 */
[----:B------:R-:W-:Y:S04]  /*e820*/  BSSY.RECONVERGENT B0, `(.L_x_8751) ;  /* 0x0000004000007945 */ /* 0x000fe80003800200 */
[----:B------:R-:W-:Y:S05]  /*e830*/  @!P4 BRA `(.L_x_8752) ;  /* 0x000000000008c947 */ /* 0x000fea0003800000 */
[----:B------:R1:W-:Y:S04]  /*e840*/  REDG.E.ADD.F32.FTZ.RN.STRONG.GPU desc[UR34][R60.64+0x1900], R43 ;  /* 0x0019002b3c0079a6 */ /* 0x0003e8000c12f322 */
[----:B0-----:R1:W-:Y:S02]  /*e850*/  REDG.E.ADD.F32.FTZ.RN.STRONG.GPU desc[UR34][R62.64+0x1900], R45 ;  /* 0x0019002d3e0079a6 */ /* 0x0013e4000c12f322 */
.L_x_8752:
[----:B------:R-:W-:Y:S05]  /*e860*/  BSYNC.RECONVERGENT B0 ;  /* 0x0000000000007941 */ /* 0x000fea0003800200 */
.L_x_8751:
[----:B-1----:R1:W0:Y:S01]  /*e870*/  LDS R43, [R40+0x5c00] ;  /* 0x005c0000282b7984 */ /* 0x0022220000000800 */
[----:B------:R-:W-:Y:S04]  /*e880*/  BSSY.RECONVERGENT B0, `(.L_x_8753) ;  /* 0x0000004000007945 */ /* 0x000fe80003800200 */
[----:B------:R-:W-:Y:S05]  /*e890*/  @!P5 BRA `(.L_x_8754) ;  /* 0x000000000008d947 */ /* 0x000fea0003800000 */
[----:B------:R1:W-:Y:S04]  /*e8a0*/  REDG.E.ADD.F32.FTZ.RN.STRONG.GPU desc[UR34][R60.64+0x1a00], R41 ;  /* 0x001a00293c0079a6 */ /* 0x0003e8000c12f322 */
[----:B0-----:R1:W-:Y:S02]  /*e8b0*/  REDG.E.ADD.F32.FTZ.RN.STRONG.GPU desc[UR34][R62.64+0x1a00], R43 ;  /* 0x001a002b3e0079a6 */ /* 0x0013e4000c12f322 */
.L_x_8754:
[----:B------:R-:W-:Y:S05]  /*e8c0*/  BSYNC.RECONVERGENT B0 ;  /* 0x0000000000007941 */ /* 0x000fea0003800200 */
.L_x_8753:
        /* <DEDUP_REMOVED lines=10> */
.L_x_8756:
[----:B------:R-:W-:Y:S05]  /*e970*/  BSYNC.RECONVERGENT B0 ;  /* 0x0000000000007941 */ /* 0x000fea0003800200 */
.L_x_8755:
[----:B-1----:R1:W0:Y:S01]  /*e980*/  LDS R39, [R36+0x5e00] ;  /* 0x005e000024277984 */ /* 0x0022220000000800 */
[----:B------:R-:W-:Y:S04]  /*e990*/  BSSY.RECONVERGENT B0, `(.L_x_8757) ;  /* 0x0000004000007945 */ /* 0x000fe80003800200 */
[----:B------:R-:W-:Y:S05]  /*e9a0*/  @!P2 BRA `(.L_x_8758) ;  /* 0x000000000008a947 */ /* 0x000fea0003800000 */
[----:B------:R1:W-:Y:S04]  /*e9b0*/  REDG.E.ADD.F32.FTZ.RN.STRONG.GPU desc[UR34][R60.64+0x1c00], R37 ;  /* 0x001c00253c0079a6 */ /* 0x0003e8000c12f322 */
[----:B0-----:R1:W-:Y:S02]  /*e9c0*/  REDG.E.ADD.F32.FTZ.RN.STRONG.GPU desc[UR34][R62.64+0x1c00], R39 ;  /* 0x001c00273e0079a6 */ /* 0x0013e4000c12f322 */
.L_x_8758:
[----:B------:R-:W-:Y:S05]  /*e9d0*/  BSYNC.RECONVERGENT B0 ;  /* 0x0000000000007941 */ /* 0x000fea0003800200 */
.L_x_8757:
[----:B-1----:R1:W0:Y:S01]  /*e9e0*/  LDS R37, [R6+0x5f00] ;  /* 0x005f000006257984 */ /* 0x0022220000000800 */
[----:B------:R-:W-:Y:S04]  /*e9f0*/  BSSY.RECONVERGENT B0, `(.L_x_8759) ;  /* 0x0000004000007945 */ /* 0x000fe80003800200 */
[----:B------:R-:W-:Y:S05]  /*ea00*/  @!P3 BRA `(.L_x_8760) ;  /* 0x000000000008b947 */ /* 0x000fea0003800000 */
[----:B------:R1:W-:Y:S04]  /*ea10*/  REDG.E.ADD.F32.FTZ.RN.STRONG.GPU desc[UR34][R60.64+0x1d00], R31 ;  /* 0x001d001f3c0079a6 */ /* 0x0003e8000c12f322 */
[----:B0-----:R1:W-:Y:S02]  /*ea20*/  REDG.E.ADD.F32.FTZ.RN.STRONG.GPU desc[UR34][R62.64+0x1d00], R37 ;  /* 0x001d00253e0079a6 */ /* 0x0013e4000c12f322 */
.L_x_8760:
[----:B------:R-:W-:Y:S05]  /*ea30*/  BSYNC.RECONVERGENT B0 ;  /* 0x0000000000007941 */ /* 0x000fea0003800200 */
.L_x_8759:
[----:B-1----:R1:W0:Y:S01]  /*ea40*/  LDS R31, [R4+0x6000] ;  /* 0x00600000041f7984 */ /* 0x0022220000000800 */
[----:B------:R-:W-:Y:S04]  /*ea50*/  BSSY.RECONVERGENT B0, `(.L_x_8761) ;  /* 0x0000004000007945 */ /* 0x000fe80003800200 */
[----:B------:R-:W-:Y:S05]  /*ea60*/  @!P4 BRA `(.L_x_8762) ;  /* 0x000000000008c947 */ /* 0x000fea0003800000 */
[----:B------:R1:W-:Y:S04]  /*ea70*/  REDG.E.ADD.F32.FTZ.RN.STRONG.GPU desc[UR34][R60.64+0x1e00], R7 ;  /* 0x001e00073c0079a6 */ /* 0x0003e8000c12f322 */
[----:B0-----:R1:W-:Y:S02]  /*ea80*/  REDG.E.ADD.F32.FTZ.RN.STRONG.GPU desc[UR34][R62.64+0x1e00], R31 ;  /* 0x001e001f3e0079a6 */ /* 0x0013e4000c12f322 */
.L_x_8762:
[----:B------:R-:W-:Y:S05]  /*ea90*/  BSYNC.RECONVERGENT B0 ;  /* 0x0000000000007941 */ /* 0x000fea0003800200 */
.L_x_8761:
[----:B-1----:R1:W0:Y:S01]  /*eaa0*/  LDS R7, [R2+0x6100] ;  /* 0x0061000002077984 */ /* 0x0022220000000800 */
[----:B------:R-:W-:Y:S04]  /*eab0*/  BSSY.RECONVERGENT B0, `(.L_x_8763) ;  /* 0x0000004000007945 */ /* 0x000fe80003800200 */
[----:B------:R-:W-:Y:S05]  /*eac0*/  @!P5 BRA `(.L_x_8764) ;  /* 0x000000000008d947 */ /* 0x000fea0003800000 */
[----:B------:R1:W-:Y:S04]  /*ead0*/  REDG.E.ADD.F32.FTZ.RN.STRONG.GPU desc[UR34][R60.64+0x1f00], R5 ;  /* 0x001f00053c0079a6 */ /* 0x0003e8000c12f322 */
[----:B0-----:R1:W-:Y:S02]  /*eae0*/  REDG.E.ADD.F32.FTZ.RN.STRONG.GPU desc[UR34][R62.64+0x1f00], R7 ;  /* 0x001f00073e0079a6 */ /* 0x0013e4000c12f322 */
.L_x_8764:
[----:B------:R-:W-:Y:S05]  /*eaf0*/  BSYNC.RECONVERGENT B0 ;  /* 0x0000000000007941 */ /* 0x000fea0003800200 */
.L_x_8763:
        /* <DEDUP_REMOVED lines=32> */
[----:B------:R-:W-:Y:S01]  /*ed00*/  FFMA.FTZ R7, R173, R30, R16 ;  /* 0x0000001ead077223 */ /* 0x000fe20000010010 */
[----:B------:R-:W1:Y:S01]  /*ed10*/  SHFL.DOWN PT, R5, R0, 0x2, 0x1f ;  /* 0x08401f0000057f89 */ /* 0x000e6200000e0000 */
[----:B------:R-:W-:Y:S01]  /*ed20*/  BSSY.RECONVERGENT B0, `(.L_x_8765) ;  /* 0x0000033000007945 */ /* 0x000fe20003800200 */
[----:B------:R-:W-:Y:S01]  /*ed30*/  FADD.FTZ R180, R25, R180 ;  /* 0x000000b419b47221 */ /* 0x000fe20000010000 */
[----:B------:R-:W-:Y:S01]  /*ed40*/  FFMA.FTZ R136, R152, R35, R136 ;  /* 0x0000002398887223 */ /* 0x000fe20000010088 */
[----:B------:R-:W-:Y:S01]  /*ed50*/  FFMA.FTZ R137, R153, R22, R137 ;  /* 0x0000001699897223 */ /* 0x000fe20000010089 */
[----:B------:R-:W-:Y:S01]  /*ed60*/  FFMA.FTZ R138, R154, R23, R138 ;  /* 0x000000179a8a7223 */ /* 0x000fe2000001008a */
[----:B------:R-:W-:Y:S01]  /*ed70*/  FFMA.FTZ R139, R155, R26, R139 ;  /* 0x0000001a9b8b7223 */ /* 0x000fe2000001008b */
[----:B------:R-:W-:Y:S01]  /*ed80*/  FFMA.FTZ R140, R156, R27, R140 ;  /* 0x0000001b9c8c7223 */ /* 0x000fe2000001008c */
[----:B------:R-:W-:Y:S01]  /*ed90*/  FADD.FTZ R176, R9, R176 ;  /* 0x000000b009b07221 */ /* 0x000fe20000010000 */
[----:B------:R-:W-:Y:S01]  /*eda0*/  FFMA.FTZ R141, R157, R30, R141 ;  /* 0x0000001e9d8d7223 */ /* 0x000fe2000001008d */
[----:B------:R-:W-:Y:S01]  /*edb0*/  FADD.FTZ R174, R7, R174 ;  /* 0x000000ae07ae7221 */ /* 0x000fe20000010000 */
        /* <DEDUP_REMOVED lines=15> */
[----:B------:R-:W-:Y:S01]  /*eeb0*/  FADD.FTZ R179, R2, R179 ;  /* 0x000000b302b37221 */ /* 0x000fe20000010000 */
[----:B------:R-:W-:Y:S01]  /*eec0*/  FFMA.FTZ R2, R170, R23, R19 ;  /* 0x00000017aa027223 */ /* 0x000fe20000010013 */
[----:B------:R-:W1:Y:S03]  /*eed0*/  SHFL.DOWN PT, R5, R0, 0x10, 0x1f ;  /* 0x0a001f0000057f89 */ /* 0x000e6600000e0000 */
[----:B------:R-:W-:Y:S01]  /*eee0*/  FADD.FTZ R177, R2, R177 ;  /* 0x000000b102b17221 */ /* 0x000fe20000010000 */
[----:B------:R-:W-:-:S04]  /*eef0*/  FFMA.FTZ R2, R172, R27, R13 ;  /* 0x0000001bac027223 */ /* 0x000fc8000001000d */
[----:B------:R-:W-:Y:S02]  /*ef00*/  FADD.FTZ R175, R2, R175 ;  /* 0x000000af02af7221 */ /* 0x000fe40000010000 */
[----:B------:R-:W-:-:S04]  /*ef10*/  @!P2 SHF.R.U32.HI R6, RZ, 0x2, R197 ;  /* 0x00000002ff06a819 */ /* 0x000fc800000116c5 */
[----:B------:R-:W-:Y:S01]  /*ef20*/  @!P2 LOP3.LUT R6, R6, 0xf8, RZ, 0xc0, !PT ;  /* 0x000000f80606a812 */ /* 0x000fe200078ec0ff */
[----:B0-----:R-:W-:Y:S01]  /*ef30*/  FADD.FTZ R4, R3, R4 ;  /* 0x0000000403047221 */ /* 0x001fe20000010000 */
[----:B-1----:R-:W-:-:S05]  /*ef40*/  FADD.FTZ R5, R0, R5 ;  /* 0x0000000500057221 */ /* 0x002fca0000010000 */
[----:B------:R0:W-:Y:S01]  /*ef50*/  @!P2 STS.64 [R6+UR16+0x6308], R4 ;  /* 0x006308040600a988 */ /* 0x0001e20008000a10 */
[----:B------:R-:W-:Y:S06]  /*ef60*/  BAR.SYNC.DEFER_BLOCKING 0x0 ;  /* 0x0000000000007b1d */ /* 0x000fec0000010000 */
[----:B------:R-:W-:Y:S05]  /*ef70*/  @P1 BRA `(.L_x_8766) ;  /* 0x0000000000341947 */ /* 0x000fea0003800000 */
[----:B------:R-:W-:Y:S01]  /*ef80*/  UISETP.NE.AND UP0, UPT, UR24, UR47, UPT ;  /* 0x0000002f1800728c */ /* 0x000fe2000bf05270 */
[----:B0-----:R-:W0:Y:S01]  /*ef90*/  LDS.64 R6, [UR16+0x6310] ;  /* 0x00631010ff067984 */ /* 0x001e220008000a00 */
        /* <DEDUP_REMOVED lines=11> */
.L_x_8766:
[----:B------:R-:W-:Y:S05]  /*f050*/  BSYNC.RECONVERGENT B0 ;  /* 0x0000000000007941 */ /* 0x000fea0003800200 */
.L_x_8765:
[----:B------:R-:W-:-:S04]  /*f060*/  UIADD3 UR8, UPT, UPT, UR8, 0x1, URZ ;  /* 0x0000000108087890 */ /* 0x000fc8000fffe0ff */
[----:B------:R-:W-:-:S09]  /*f070*/  UISETP.GE.AND UP0, UPT, UR8, UR48, UPT ;  /* 0x000000300800728c */ /* 0x000fd2000bf06270 */
[----:B------:R-:W-:Y:S05]  /*f080*/  BRA.U !UP0, `(.L_x_8767) ;  /* 0xffffff6108bc7547 */ /* 0x000fea000b83ffff */
.L_x_8671:
[----:B------:R-:W5:Y:S01]  /*f090*/  LDL.LU R20, [R1+0x4] ;  /* 0x0000040001147983 */ /* 0x000f620000300800 */
[----:B------:R-:W-:Y:S01]  /*f0a0*/  BAR.SYNC.DEFER_BLOCKING 0x0 ;  /* 0x0000000000007b1d */ /* 0x000fe20000010000 */
[----:B------:R-:W-:Y:S02]  /*f0b0*/  F2FP.F16.F32.PACK_AB R140, R140, R141 ;  /* 0x0000008d8c8c723e */ /* 0x000fe400000000ff */
[----:B------:R-:W-:Y:S02]  /*f0c0*/  F2FP.F16.F32.PACK_AB R138, R138, R139 ;  /* 0x0000008b8a8a723e */ /* 0x000fe400000000ff */
[----:B------:R-:W-:Y:S02]  /*f0d0*/  F2FP.F16.F32.PACK_AB R136, R136, R137 ;  /* 0x000000898888723e */ /* 0x000fe400000000ff */
[----:B------:R-:W-:Y:S01]  /*f0e0*/  F2FP.F16.F32.PACK_AB R134, R134, R135 ;  /* 0x000000878686723e */ /* 0x000fe200000000ff */
[----:B------:R-:W2:Y:S01]  /*f0f0*/  LDL.LU R18, [R1] ;  /* 0x0000000001127983 */ /* 0x000ea20000300800 */
[----:B------:R-:W-:Y:S01]  /*f100*/  UIMAD UR10, UR24, -0x400, UR10 ;  /* 0xfffffc00180a78a4 */ /* 0x000fe2000f8e020a */
[----:B------:R-:W-:-:S02]  /*f110*/  F2FP.F16.F32.PACK_AB R132, R132, R133 ;  /* 0x000000858484723e */ /* 0x000fc400000000ff */
[----:B------:R-:W-:Y:S01]  /*f120*/  F2FP.F16.F32.PACK_AB R130, R130, R131 ;  /* 0x000000838282723e */ /* 0x000fe200000000ff */
[----:B------:R-:W3:Y:S01]  /*f130*/  LDL.LU R16, [R1+0x8] ;  /* 0x0000080001107983 */ /* 0x000ee20000300800 */
[----:B------:R-:W-:Y:S01]  /*f140*/  PRMT R95, R140, 0x7632, R95 ;  /* 0x000076328c5f7816 */ /* 0x000fe2000000005f */
[----:B------:R-:W-:Y:S01]  /*f150*/  UIADD3 UR10, UPT, UPT, UR10, 0x400, URZ ;  /* 0x000004000a0a7890 */ /* 0x000fe2000fffe0ff */
[----:B------:R-:W-:Y:S01]  /*f160*/  PRMT R0, R138, 0x7632, R0 ;  /* 0x000076328a007816 */ /* 0x000fe20000000000 */
[----:B------:R-:W1:Y:S01]  /*f170*/  S2UR UR17, SR_CTAID.X ;  /* 0x00000000001179c3 */ /* 0x000e620000002500 */
[----:B0-----:R-:W-:Y:S01]  /*f180*/  PRMT R2, R136, 0x7632, R2 ;  /* 0x0000763288027816 */ /* 0x001fe20000000002 */
[----:B------:R-:W1:Y:S01]  /*f190*/  LDCU.64 UR14, c[0x0][0x4f8] ;  /* 0x00009f00ff0e77ac */ /* 0x000e620008000a00 */
[----:B------:R-:W-:Y:S02]  /*f1a0*/  F2FP.F16.F32.PACK_AB R128, R128, R129 ;  /* 0x000000818080723e */ /* 0x000fe400000000ff */
[----:B------:R-:W-:Y:S01]  /*f1b0*/  F2FP.F16.F32.PACK_AB R126, R126, R127 ;  /* 0x0000007f7e7e723e */ /* 0x000fe200000000ff */
[----:B------:R-:W0:Y:S01]  /*f1c0*/  LDCU.64 UR18, c[0x0][0x500] ;  /* 0x0000a000ff1277ac */ /* 0x000e220008000a00 */
[----:B------:R4:W-:Y:S01]  /*f1d0*/  STS.U16 [R190+0x2], R95 ;  /* 0x0000025fbe007388 */ /* 0x0009e20000000400 */
[----:B------:R-:W-:-:S02]  /*f1e0*/  PRMT R3, R132, 0x7632, R3 ;  /* 0x0000763284037816 */ /* 0x000fc40000000003 */
[----:B------:R-:W-:Y:S01]  /*f1f0*/  MOV R8, UR10 ;  /* 0x0000000a00087c02 */ /* 0x000fe20008000f00 */
[----:B------:R0:W-:Y:S01]  /*f200*/  STS.U16 [R190+0x6], R0 ;  /* 0x00000600be007388 */ /* 0x0001e20000000400 */
[----:B------:R-:W1:Y:S01]  /*f210*/  S2UR UR10, SR_CTAID.Y ;  /* 0x00000000000a79c3 */ /* 0x000e620000002600 */
[----:B------:R-:W-:Y:S01]  /*f220*/  USHF.L.U32 UR8, UR24, 0xa, URZ ;  /* 0x0000000a18087899 */ /* 0x000fe200080006ff */
[----:B------:R-:W-:Y:S01]  /*f230*/  SHF.L.U32 R5, R197, 0x4, RZ ;  /* 0x00000004c5057819 */ /* 0x000fe200000006ff */
[----:B------:R1:W-:Y:S01]  /*f240*/  STS.U16 [R190+0xa], R2 ;  /* 0x00000a02be007388 */ /* 0x0003e20000000400 */
[----:B------:R-:W-:Y:S01]  /*f250*/  UMOV UR9, URZ ;  /* 0x000000ff00097c82 */ /* 0x000fe20008000000 */
[----:B----4-:R-:W-:Y:S01]  /*f260*/  PRMT R95, R134, 0x7632, R95 ;  /* 0x00007632865f7816 */ /* 0x010fe2000000005f */
[----:B------:R-:W-:Y:S01]  /*f270*/  UIADD3 UR8, UPT, UPT, UR8, -0x400, URZ ;  /* 0xfffffc0008087890 */ /* 0x000fe2000fffe0ff */
[----:B------:R-:W-:Y:S01]  /*f280*/  STS.U16 [R190], R140 ;  /* 0x0000008cbe007388 */ /* 0x000fe20000000400 */
[----:B------:R-:W4:Y:S01]  /*f290*/  LDCU.64 UR36, c[0x0][0x550] ;  /* 0x0000aa00ff2477ac */ /* 0x000f220008000a00 */
[----:B0-----:R-:W-:-:S02]  /*f2a0*/  PRMT R0, R130, 0x7632, R0 ;  /* 0x0000763282007816 */ /* 0x001fc40000000000 */
[----:B------:R0:W-:Y:S01]  /*f2b0*/  STS.U16 [R190+0xe], R95 ;  /* 0x00000e5fbe007388 */ /* 0x0001e20000000400 */
[----:B-1----:R-:W-:Y:S01]  /*f2c0*/  UIMAD.WIDE.U32 UR12, UR17, UR14, UR8 ;  /* 0x0000000e110c72a5 */ /* 0x002fe2000f8e0008 */
[----:B------:R-:W-:Y:S01]  /*f2d0*/  PRMT R2, R126, 0x7632, R2 ;  /* 0x000076327e027816 */ /* 0x000fe20000000002 */
[----:B------:R-:W-:Y:S01]  /*f2e0*/  UIADD3 UR30, UP0, UPT, UR30, -0x1000, URZ ;  /* 0xfffff0001e1e7890 */ /* 0x000fe2000ff1e0ff */
[----:B------:R-:W-:Y:S01]  /*f2f0*/  STS.U16 [R190+0x4], R138 ;  /* 0x0000048abe007388 */ /* 0x000fe20000000400 */
[----:B------:R-:W-:Y:S02]  /*f300*/  UIMAD UR13, UR17, UR15, UR13 ;  /* 0x0000000f110d72a4 */ /* 0x000fe4000f8e020d */
[----:B------:R-:W-:Y:S01]  /*f310*/  UIADD3.X UR31, UPT, UPT, UR31, -0x1, URZ, UP0, !UPT ;  /* 0xffffffff1f1f7890 */ /* 0x000fe200087fe4ff */
[----:B------:R-:W-:Y:S01]  /*f320*/  STS.U16 [R190+0x8], R136 ;  /* 0x00000888be007388 */ /* 0x000fe20000000400 */
[----:B------:R-:W-:Y:S01]  /*f330*/  UISETP.GT.AND UP0, UPT, UR24, 0x1, UPT ;  /* 0x000000011800788c */ /* 0x000fe2000bf04270 */
[----:B0-----:R-:W-:Y:S01]  /*f340*/  PRMT R95, R128, 0x7632, R95 ;  /* 0x00007632805f7816 */ /* 0x001fe2000000005f */
[----:B------:R-:W-:Y:S01]  /*f350*/  UIADD3 UR32, UP1, UPT, UR32, -0x1000, URZ ;  /* 0xfffff00020207890 */ /* 0x000fe2000ff3e0ff */
[----:B------:R-:W-:Y:S01]  /*f360*/  STS.U16 [R190+0xc], R134 ;  /* 0x00000c86be007388 */ /* 0x000fe20000000400 */
[----:B------:R-:W-:-:S02]  /*f370*/  UIMAD UR14, UR10, UR19, URZ ;  /* 0x000000130a0e72a4 */ /* 0x000fc4000f8e02ff */
[----:B------:R-:W-:Y:S01]  /*f380*/  UIMAD.WIDE.U32 UR12, UR10, UR18, UR12 ;  /* 0x000000120a0c72a5 */ /* 0x000fe2000f8e000c */
[----:B------:R-:W-:Y:S01]  /*f390*/  STS.U16 [R190+0x10], R132 ;  /* 0x00001084be007388 */ /* 0x000fe20000000400 */
[----:B------:R-:W-:Y:S02]  /*f3a0*/  UIADD3 UR25, UP2, UPT, UR25, -0x800, URZ ;  /* 0xfffff80019197890 */ /* 0x000fe4000ff5e0ff */
[----:B------:R-:W-:Y:S01]  /*f3b0*/  MOV R6, UR14 ;  /* 0x0000000e00067c02 */ /* 0x000fe20008000f00 */
[----:B------:R-:W-:Y:S01]  /*f3c0*/  STS.U16 [R190+0x12], R3 ;  /* 0x00001203be007388 */ /* 0x000fe20000000400 */
[----:B------:R-:W-:Y:S02]  /*f3d0*/  UIADD3 UR26, UP3, UPT, UR26, -0x800, URZ ;  /* 0xfffff8001a1a7890 */ /* 0x000fe4000ff7e0ff */
[----:B------:R-:W-:Y:S01]  /*f3e0*/  UIADD3 UR28, UP4, UPT, UR28, -0x800, URZ ;  /* 0xfffff8001c1c7890 */ /* 0x000fe2000ff9e0ff */
[----:B------:R-:W-:Y:S01]  /*f3f0*/  STS.U16 [R190+0x14], R130 ;  /* 0x00001482be007388 */ /* 0x000fe20000000400 */
[----:B------:R-:W0:Y:S03]  /*f400*/  LDCU.64 UR14, c[0x0][0x520] ;  /* 0x0000a400ff0e77ac */ /* 0x000e260008000a00 */
[----:B------:R1:W-:Y:S01]  /*f410*/  STS.U16 [R190+0x16], R0 ;  /* 0x00001600be007388 */ /* 0x0003e20000000400 */
[----:B------:R-:W-:-:S02]  /*f420*/  UIADD3.X UR33, UPT, UPT, UR33, -0x1, URZ, UP1, !UPT ;  /* 0xffffffff21217890 */ /* 0x000fc40008ffe4ff */
[----:B------:R-:W-:Y:S01]  /*f430*/  UIADD3.X UR11, UPT, UPT, UR11, -0x1, URZ, UP2, !UPT ;  /* 0xffffffff0b0b7890 */ /* 0x000fe200097fe4ff */
[----:B------:R-:W-:Y:S01]  /*f440*/  STS.U16 [R190+0x18], R128 ;  /* 0x00001880be007388 */ /* 0x000fe20000000400 */
[----:B------:R-:W-:Y:S02]  /*f450*/  UIADD3.X UR27, UPT, UPT, UR27, -0x1, URZ, UP3, !UPT ;  /* 0xffffffff1b1b7890 */ /* 0x000fe40009ffe4ff */
[----:B------:R-:W-:Y:S01]  /*f460*/  UIADD3.X UR29, UPT, UPT, UR29, -0x1, URZ, UP4, !UPT ;  /* 0xffffffff1d1d7890 */ /* 0x000fe2000a7fe4ff */
[----:B------:R-:W-:Y:S01]  /*f470*/  STS.U16 [R190+0x1a], R95 ;  /* 0x00001a5fbe007388 */ /* 0x000fe20000000400 */
[----:B-1----:R-:W-:-:S03]  /*f480*/  LOP3.LUT R0, R197, 0x1f, RZ, 0xc0, !PT ;  /* 0x0000001fc5007812 */ /* 0x002fc600078ec0ff */
[----:B------:R-:W-:Y:S01]  /*f490*/  STS.U16 [R190+0x1c], R126 ;  /* 0x00001c7ebe007388 */ /* 0x000fe20000000400 */
[----:B------:R-:W-:-:S03]  /*f4a0*/  LOP3.LUT R5, R0, 0x3e00, R5, 0xf8, !PT ;  /* 0x00003e0000057812 */ /* 0x000fc600078ef805 */
[----:B------:R4:W-:Y:S01]  /*f4b0*/  STS.U16 [R190+0x1e], R2 ;  /* 0x00001e02be007388 */ /* 0x0009e20000000400 */
[----:B------:R-:W-:-:S03]  /*f4c0*/  NOP ;  /* 0x0000000000007918 */ /* 0x000fc60000000000 */
[----:B------:R-:W-:Y:S01]  /*f4d0*/  LDS.U16 R11, [R250+0x80] ;  /* 0x00008000fa0b7984 */ /* 0x000fe20000000400 */
[C---:B------:R-:W-:Y:S02]  /*f4e0*/  IADD3 R3, P0, PT, R5.reuse, UR12, RZ ;  /* 0x0000000c05037c10 */ /* 0x040fe4000ff1e0ff */
[----:B------:R-:W-:Y:S01]  /*f4f0*/  LOP3.LUT R39, R5, 0x20, RZ, 0xfc, !PT ;  /* 0x0000002005277812 */ /* 0x000fe200078efcff */
[----:B------:R-:W-:Y:S01]  /*f500*/  LDS.U16 R13, [R249+0xc0] ;  /* 0x0000c000f90d7984 */ /* 0x000fe20000000400 */
[----:B------:R-:W-:Y:S01]  /*f510*/  IADD3.X R6, PT, PT, R6, UR13, RZ, P0, !PT ;  /* 0x0000000d06067c10 */ /* 0x000fe200087fe4ff */
[----:B------:R-:W1:Y:S01]  /*f520*/  LDCU.64 UR12, c[0x0][0x518] ;  /* 0x0000a300ff0c77ac */ /* 0x000e620008000a00 */
[----:B----4-:R-:W-:Y:S01]  /*f530*/  LEA R2, P0, R3, UR36, 0x1 ;  /* 0x0000002403027c11 */ /* 0x010fe2000f8008ff */
        /* <DEDUP_REMOVED lines=74> */
[----:B0-----:R-:W-:-:S02]  /*f9e0*/  PRMT R11, R4, 0x7632, R11 ;  /* 0x00007632040b7816 */ /* 0x001fc4000000000b */
        /* <DEDUP_REMOVED lines=24> */
[----:B--2---:R-:W-:Y:S01]  /*fb70*/  PRMT R6, R2, 0x7632, R6 ;  /* 0x0000763202067816 */ /* 0x004fe20000000006 */
[----:B------:R-:W-:Y:S01]  /*fb80*/  FADD.FTZ R183, R182, R183 ;  /* 0x000000b7b6b77221 */ /* 0x000fe20000010000 */
[----:B------:R-:W-:Y:S01]  /*fb90*/  F2FP.F16.F32.PACK_AB R2, R187, R186 ;  /* 0x000000babb02723e */ /* 0x000fe200000000ff */
[----:B------:R0:W-:Y:S01]  /*fba0*/  STS.U16 [R190+0xc], R95 ;  /* 0x00000c5fbe007388 */ /* 0x0001e20000000400 */
[----:B---3--:R-:W-:Y:S01]  /*fbb0*/  PRMT R10, R4, 0x7632, R10 ;  /* 0x00007632040a7816 */ /* 0x008fe2000000000a */
        /* <DEDUP_REMOVED lines=20> */
[----:B0-----:R-:W-:Y:S01]  /*fd00*/  IADD3 R3, P0, PT, R5, UR8, RZ ;  /* 0x0000000805037c10 */ /* 0x001fe2000ff1e0ff */
[----:B------:R-:W-:Y:S02]  /*fd10*/  UIADD3 UR8, UPT, UPT, UR24, -0x1, URZ ;  /* 0xffffffff18087890 */ /* 0x000fe4000fffe0ff */
[----:B------:R-:W-:Y:S01]  /*fd20*/  LDS.U16 R9, [R18+0x40] ;  /* 0x0000400012097984 */ /* 0x000fe20000000400 */
[----:B------:R-:W-:Y:S02]  /*fd30*/  IADD3.X R6, PT, PT, RZ, UR9, RZ, P0, !PT ;  /* 0x00000009ff067c10 */ /* 0x000fe400087fe4ff */
[C---:B-1----:R-:W-:Y:S01]  /*fd40*/  LEA R2, P3, R3.reuse, UR12, 0x1 ;  /* 0x0000000c03027c11 */ /* 0x042fe2000f8608ff */
        /* <DEDUP_REMOVED lines=54> */
.L_x_8669:
        /* <DEDUP_REMOVED lines=42> */
.L_x_8770:
[----:B------:R-:W-:Y:S05]  /*10350*/  BSYNC.RECONVERGENT B0 ;  /* 0x0000000000007941 */ /* 0x000fea0003800200 */
.L_x_8769:
        /* <DEDUP_REMOVED lines=40> */
.L_x_8772:
[----:B------:R-:W-:Y:S05]  /*105e0*/  BSYNC.RECONVERGENT B0 ;  /* 0x0000000000007941 */ /* 0x000fea0003800200 */
.L_x_8771:
        /* <DEDUP_REMOVED lines=11> */
.L_x_8773:
        /* <DEDUP_REMOVED lines=19> */
.L_x_8676:
[----:B------:R-:W-:Y:S01]  /*107d0*/  HFMA2 R69, -RZ, RZ, 0, 5.9604644775390625e-08 ;  /* 0x00000001ff457431 */ /* 0x000fe200000001ff */
[----:B------:R-:W-:Y:S02]  /*107e0*/  MOV R246, R244 ;  /* 0x000000f400f67202 */ /* 0x000fe40000000f00 */
[----:B------:R-:W-:Y:S02]  /*107f0*/  MOV R68, RZ ;  /* 0x000000ff00447202 */ /* 0x000fe40000000f00 */
[----:B------:R-:W-:-:S07]  /*10800*/  MOV R71, 0xffffffff ;  /* 0xffffffff00477802 */ /* 0x000fce0000000f00 */
[----:B01---5:R-:W-:Y:S05]  /*10810*/  WARPSYNC.COLLECTIVE R71, `(.L_x_8774) ;  /* 0x0000000047087348 */ /* 0x023fea0003c00000 */
[----:B------:R2:W3:Y:S02]  /*10820*/  SHFL.UP P6, R248, R246, R69, R68 ;  /* 0x04000045f6f87389 */ /* 0x0004e400000c0044 */
[----:B0123-5:R-:W-:Y:S05]  /*10830*/  ENDCOLLECTIVE ;  /* 0x000000000000791b */ /* 0x02ffea0003800000 */
.L_x_8774:
[----:B------:R-:W-:Y:S02]  /*10840*/  MOV R246, R243 ;  /* 0x000000f300f67202 */ /* 0x000fe40000000f00 */
[----:B------:R-:W-:-:S07]  /*10850*/  MOV R70, R248 ;  /* 0x000000f800467202 */ /* 0x000fce0000000f00 */
[----:B------:R-:W-:Y:S05]  /*10860*/  WARPSYNC.COLLECTIVE R71, `(.L_x_8775) ;  /* 0x0000000047087348 */ /* 0x000fea0003c00000 */
[----:B------:R0:W1:Y:S02]  /*10870*/  SHFL.UP P6, R248, R246, R69, R68 ;  /* 0x04000045f6f87389 */ /* 0x00006400000c0044 */
[----:B01----:R-:W-:Y:S05]  /*10880*/  ENDCOLLECTIVE ;  /* 0x000000000000791b */ /* 0x003fea0003800000 */
.L_x_8775:
[----:B------:R-:W-:Y:S02]  /*10890*/  MOV R246, R242 ;  /* 0x000000f200f67202 */ /* 0x000fe40000000f00 */
[----:B------:R-:W-:-:S07]  /*108a0*/  MOV R230, R248 ;  /* 0x000000f800e67202 */ /* 0x000fce0000000f00 */
[----:B------:R-:W-:Y:S05]  /*108b0*/  WARPSYNC.COLLECTIVE R71, `(.L_x_8776) ;  /* 0x0000000047087348 */ /* 0x000fea0003c00000 */
[----:B------:R0:W1:Y:S02]  /*108c0*/  SHFL.UP P6, R248, R246, R69, R68 ;  /* 0x04000045f6f87389 */ /* 0x00006400000c0044 */
[----:B01----:R-:W-:Y:S05]  /*108d0*/  ENDCOLLECTIVE ;  /* 0x000000000000791b */ /* 0x003fea0003800000 */
.L_x_8776:
[----:B------:R-:W-:Y:S02]  /*108e0*/  MOV R246, R245 ;  /* 0x000000f500f67202 */ /* 0x000fe40000000f00 */
[----:B------:R-:W-:-:S07]  /*108f0*/  MOV R247, R248 ;  /* 0x000000f800f77202 */ /* 0x000fce0000000f00 */
[----:B------:R-:W-:Y:S05]  /*10900*/  WARPSYNC.COLLECTIVE R71, `(.L_x_8777) ;  /* 0x0000000047087348 */ /* 0x000fea0003c00000 */
[----:B------:R0:W1:Y:S02]  /*10910*/  SHFL.UP P6, R248, R246, R69, R68 ;  /* 0x04000045f6f87389 */ /* 0x00006400000c0044 */
[----:B01----:R-:W-:Y:S05]  /*10920*/  ENDCOLLECTIVE ;  /* 0x000000000000791b */ /* 0x003fea0003800000 */
.L_x_8777:
        /* <DEDUP_REMOVED lines=17> */
.L_x_8778:
[----:B------:R-:W-:Y:S02]  /*10a40*/  MOV R246, R243 ;  /* 0x000000f300f67202 */ /* 0x000fe40000000f00 */
[----:B------:R-:W-:-:S07]  /*10a50*/  MOV R70, R248 ;  /* 0x000000f800467202 */ /* 0x000fce0000000f00 */
[----:B------:R-:W-:Y:S05]  /*10a60*/  WARPSYNC.COLLECTIVE R71, `(.L_x_8779) ;  /* 0x0000000047087348 */ /* 0x000fea0003c00000 */
[----:B------:R0:W1:Y:S02]  /*10a70*/  SHFL.UP P6, R248, R246, R69, R68 ;  /* 0x04000045f6f87389 */ /* 0x00006400000c0044 */
[----:B01----:R-:W-:Y:S05]  /*10a80*/  ENDCOLLECTIVE ;  /* 0x000000000000791b */ /* 0x003fea0003800000 */
.L_x_8779:
[----:B------:R-:W-:Y:S02]  /*10a90*/  MOV R246, R242 ;  /* 0x000000f200f67202 */ /* 0x000fe40000000f00 */
[----:B------:R-:W-:-:S07]  /*10aa0*/  MOV R230, R248 ;  /* 0x000000f800e67202 */ /* 0x000fce0000000f00 */
[----:B------:R-:W-:Y:S05]  /*10ab0*/  WARPSYNC.COLLECTIVE R71, `(.L_x_8780) ;  /* 0x0000000047087348 */ /* 0x000fea0003c00000 */
[----:B------:R0:W1:Y:S02]  /*10ac0*/  SHFL.UP P6, R248, R246, R69, R68 ;  /* 0x04000045f6f87389 */ /* 0x00006400000c0044 */
[----:B01----:R-:W-:Y:S05]  /*10ad0*/  ENDCOLLECTIVE ;  /* 0x000000000000791b */ /* 0x003fea0003800000 */
.L_x_8780:
[----:B------:R-:W-:Y:S02]  /*10ae0*/  MOV R246, R245 ;  /* 0x000000f500f67202 */ /* 0x000fe40000000f00 */
[----:B------:R-:W-:-:S07]  /*10af0*/  MOV R247, R248 ;  /* 0x000000f800f77202 */ /* 0x000fce0000000f00 */
[----:B------:R-:W-:Y:S05]  /*10b00*/  WARPSYNC.COLLECTIVE R71, `(.L_x_8781) ;  /* 0x0000000047087348 */ /* 0x000fea0003c00000 */
[----:B------:R0:W1:Y:S02]  /*10b10*/  SHFL.UP P6, R248, R246, R69, R68 ;  /* 0x04000045f6f87389 */ /* 0x00006400000c0044 */
[----:B01----:R-:W-:Y:S05]  /*10b20*/  ENDCOLLECTIVE ;  /* 0x000000000000791b */ /* 0x003fea0003800000 */
.L_x_8781:
        /* <DEDUP_REMOVED lines=17> */
.L_x_8782:
[----:B------:R-:W-:Y:S02]  /*10c40*/  MOV R246, R243 ;  /* 0x000000f300f67202 */ /* 0x000fe40000000f00 */
[----:B------:R-:W-:-:S07]  /*10c50*/  MOV R70, R248 ;  /* 0x000000f800467202 */ /* 0x000fce0000000f00 */
[----:B------:R-:W-:Y:S05]  /*10c60*/  WARPSYNC.COLLECTIVE R71, `(.L_x_8783) ;  /* 0x0000000047087348 */ /* 0x000fea0003c00000 */
[----:B------:R0:W1:Y:S02]  /*10c70*/  SHFL.UP P6, R248, R246, R69, R68 ;  /* 0x04000045f6f87389 */ /* 0x00006400000c0044 */
[----:B01----:R-:W-:Y:S05]  /*10c80*/  ENDCOLLECTIVE ;  /* 0x000000000000791b */ /* 0x003fea0003800000 */
.L_x_8783:
[----:B------:R-:W-:Y:S02]  /*10c90*/  MOV R246, R242 ;  /* 0x000000f200f67202 */ /* 0x000fe40000000f00 */
[----:B------:R-:W-:-:S07]  /*10ca0*/  MOV R230, R248 ;  /* 0x000000f800e67202 */ /* 0x000fce0000000f00 */
[----:B------:R-:W-:Y:S05]  /*10cb0*/  WARPSYNC.COLLECTIVE R71, `(.L_x_8784) ;  /* 0x0000000047087348 */ /* 0x000fea0003c00000 */
[----:B------:R0:W1:Y:S02]  /*10cc0*/  SHFL.UP P6, R248, R246, R69, R68 ;  /* 0x04000045f6f87389 */ /* 0x00006400000c0044 */
[----:B01----:R-:W-:Y:S05]  /*10cd0*/  ENDCOLLECTIVE ;  /* 0x000000000000791b */ /* 0x003fea0003800000 */
.L_x_8784:
[----:B------:R-:W-:Y:S02]  /*10ce0*/  MOV R246, R245 ;  /* 0x000000f500f67202 */ /* 0x000fe40000000f00 */
[----:B------:R-:W-:-:S07]  /*10cf0*/  MOV R247, R248 ;  /* 0x000000f800f77202 */ /* 0x000fce0000000f00 */
[----:B------:R-:W-:Y:S05]  /*10d00*/  WARPSYNC.COLLECTIVE R71, `(.L_x_8785) ;  /* 0x0000000047087348 */ /* 0x000fea0003c00000 */
[----:B------:R0:W1:Y:S02]  /*10d10*/  SHFL.UP P6, R248, R246, R69, R68 ;  /* 0x04000045f6f87389 */ /* 0x00006400000c0044 */
[----:B01----:R-:W-:Y:S05]  /*10d20*/  ENDCOLLECTIVE ;  /* 0x000000000000791b */ /* 0x003fea0003800000 */
.L_x_8785:
        /* <DEDUP_REMOVED lines=17> */
.L_x_8786:
[----:B------:R-:W-:Y:S02]  /*10e40*/  MOV R246, R243 ;  /* 0x000000f300f67202 */ /* 0x000fe40000000f00 */
[----:B------:R-:W-:-:S07]  /*10e50*/  MOV R70, R248 ;  /* 0x000000f800467202 */ /* 0x000fce0000000f00 */
[----:B------:R-:W-:Y:S05]  /*10e60*/  WARPSYNC.COLLECTIVE R71, `(.L_x_8787) ;  /* 0x0000000047087348 */ /* 0x000fea0003c00000 */
[----:B------:R0:W1:Y:S02]  /*10e70*/  SHFL.UP P6, R248, R246, R69, R68 ;  /* 0x04000045f6f87389 */ /* 0x00006400000c0044 */
[----:B01----:R-:W-:Y:S05]  /*10e80*/  ENDCOLLECTIVE ;  /* 0x000000000000791b */ /* 0x003fea0003800000 */
.L_x_8787:
[----:B------:R-:W-:Y:S02]  /*10e90*/  MOV R246, R242 ;  /* 0x000000f200f67202 */ /* 0x000fe40000000f00 */
[----:B------:R-:W-:-:S07]  /*10ea0*/  MOV R230, R248 ;  /* 0x000000f800e67202 */ /* 0x000fce0000000f00 */
[----:B------:R-:W-:Y:S05]  /*10eb0*/  WARPSYNC.COLLECTIVE R71, `(.L_x_8788) ;  /* 0x0000000047087348 */ /* 0x000fea0003c00000 */
[----:B------:R0:W1:Y:S02]  /*10ec0*/  SHFL.UP P6, R248, R246, R69, R68 ;  /* 0x04000045f6f87389 */ /* 0x00006400000c0044 */
[----:B01----:R-:W-:Y:S05]  /*10ed0*/  ENDCOLLECTIVE ;  /* 0x000000000000791b */ /* 0x003fea0003800000 */
.L_x_8788:
[----:B------:R-:W-:Y:S02]  /*10ee0*/  MOV R246, R245 ;  /* 0x000000f500f67202 */ /* 0x000fe40000000f00 */
[----:B------:R-:W-:-:S07]  /*10ef0*/  MOV R247, R248 ;  /* 0x000000f800f77202 */ /* 0x000fce0000000f00 */
[----:B------:R-:W-:Y:S05]  /*10f00*/  WARPSYNC.COLLECTIVE R71, `(.L_x_8789) ;  /* 0x0000000047087348 */ /* 0x000fea0003c00000 */
[----:B------:R0:W1:Y:S02]  /*10f10*/  SHFL.UP P6, R248, R246, R69, R68 ;  /* 0x04000045f6f87389 */ /* 0x00006400000c0044 */
[----:B01----:R-:W-:Y:S05]  /*10f20*/  ENDCOLLECTIVE ;  /* 0x000000000000791b */ /* 0x003fea0003800000 */
.L_x_8789:
        /* <DEDUP_REMOVED lines=17> */
.L_x_8790:
[----:B------:R-:W-:Y:S02]  /*11040*/  MOV R246, R243 ;  /* 0x000000f300f67202 */ /* 0x000fe40000000f00 */
[----:B------:R-:W-:-:S07]  /*11050*/  MOV R70, R248 ;  /* 0x000000f800467202 */ /* 0x000fce0000000f00 */
[----:B------:R-:W-:Y:S05]  /*11060*/  WARPSYNC.COLLECTIVE R71, `(.L_x_8791) ;  /* 0x0000000047087348 */ /* 0x000fea0003c00000 */
[----:B------:R0:W1:Y:S02]  /*11070*/  SHFL.UP P6, R248, R246, R69, R68 ;  /* 0x04000045f6f87389 */ /* 0x00006400000c0044 */
[----:B01----:R-:W-:Y:S05]  /*11080*/  ENDCOLLECTIVE ;  /* 0x000000000000791b */ /* 0x003fea0003800000 */
.L_x_8791:
[----:B------:R-:W-:Y:S02]  /*11090*/  MOV R246, R242 ;  /* 0x000000f200f67202 */ /* 0x000fe40000000f00 */
[----:B------:R-:W-:-:S07]  /*110a0*/  MOV R230, R248 ;  /* 0x000000f800e67202 */ /* 0x000fce0000000f00 */
[----:B------:R-:W-:Y:S05]  /*110b0*/  WARPSYNC.COLLECTIVE R71, `(.L_x_8792) ;  /* 0x0000000047087348 */ /* 0x000fea0003c00000 */
[----:B------:R0:W1:Y:S02]  /*110c0*/  SHFL.UP P6, R248, R246, R69, R68 ;  /* 0x04000045f6f87389 */ /* 0x00006400000c0044 */
[----:B01----:R-:W-:Y:S05]  /*110d0*/  ENDCOLLECTIVE ;  /* 0x000000000000791b */ /* 0x003fea0003800000 */
.L_x_8792:
[----:B------:R-:W-:Y:S02]  /*110e0*/  MOV R246, R245 ;  /* 0x000000f500f67202 */ /* 0x000fe40000000f00 */
[----:B------:R-:W-:-:S07]  /*110f0*/  MOV R247, R248 ;  /* 0x000000f800f77202 */ /* 0x000fce0000000f00 */
[----:B------:R-:W-:Y:S05]  /*11100*/  WARPSYNC.COLLECTIVE R71, `(.L_x_8793) ;  /* 0x0000000047087348 */ /* 0x000fea0003c00000 */
[----:B------:R0:W1:Y:S02]  /*11110*/  SHFL.UP P6, R248, R246, R69, R68 ;  /* 0x04000045f6f87389 */ /* 0x00006400000c0044 */
[----:B01----:R-:W-:Y:S05]  /*11120*/  ENDCOLLECTIVE ;  /* 0x000000000000791b */ /* 0x003fea0003800000 */
.L_x_8793:
[----:B------:R-:W-:Y:S01]  /*11130*/  MOV R68, R248 ;  /* 0x000000f800447202 */ /* 0x000fe20000000f00 */
[----:B------:R-:W-:Y:S06]  /*11140*/  BRA `(.L_x_8794) ;  /* 0xffffff8000787947 */ /* 0x000fec000383ffff */
.L_x_8677:
        /* <DEDUP_REMOVED lines=8> */
.L_x_8796:
[----:B------:R-:W-:Y:S05]  /*111d0*/  BSYNC B0 ;  /* 0x0000000000007941 */ /* 0x000fea0003800000 */
.L_x_8795:
[----:B------:R-:W-:Y:S05]  /*111e0*/  BRA `(.L_x_8797) ;  /* 0xffffff8000847947 */ /* 0x000fea000383ffff */
.L_x_8678:
        /* <DEDUP_REMOVED lines=8> */
.L_x_8799:
[----:B------:R-:W-:Y:S05]  /*11270*/  BSYNC B0 ;  /* 0x0000000000007941 */ /* 0x000fea0003800000 */
.L_x_8798:
[----:B------:R-:W-:Y:S05]  /*11280*/  BRA `(.L_x_8800) ;  /* 0xffffff8000647947 */ /* 0x000fea000383ffff */
.L_x_8679:
        /* <DEDUP_REMOVED lines=8> */
.L_x_8802:
[----:B------:R-:W-:Y:S05]  /*11310*/  BSYNC B0 ;  /* 0x0000000000007941 */ /* 0x000fea0003800000 */
.L_x_8801:
[----:B------:R-:W-:Y:S05]  /*11320*/  BRA `(.L_x_8803) ;  /* 0xffffff8000447947 */ /* 0x000fea000383ffff */
.L_x_8680:
        /* <DEDUP_REMOVED lines=8> */
.L_x_8805:
[----:B------:R-:W-:Y:S05]  /*113b0*/  BSYNC B0 ;  /* 0x0000000000007941 */ /* 0x000fea0003800000 */
.L_x_8804:
[----:B------:R-:W-:Y:S05]  /*113c0*/  BRA `(.L_x_8806) ;  /* 0xffffff8000247947 */ /* 0x000fea000383ffff */
.L_x_8681:
        /* <DEDUP_REMOVED lines=8> */
.L_x_8808:
[----:B------:R-:W-:Y:S05]  /*11450*/  BSYNC B0 ;  /* 0x0000000000007941 */ /* 0x000fea0003800000 */
.L_x_8807:
        /* <DEDUP_REMOVED lines=9> */
.L_x_8809:
[----:B------:R-:W-:Y:S02]  /*114f0*/  MOV R246, R242 ;  /* 0x000000f200f67202 */ /* 0x000fe40000000f00 */
[----:B------:R-:W-:-:S07]  /*11500*/  MOV R243, R248 ;  /* 0x000000f800f37202 */ /* 0x000fce0000000f00 */
[----:B------:R-:W-:Y:S05]  /*11510*/  WARPSYNC.COLLECTIVE R71, `(.L_x_8810) ;  /* 0x0000000047087348 */ /* 0x000fea0003c00000 */
[----:B------:R0:W1:Y:S02]  /*11520*/  SHFL.UP P6, R248, R246, R69, R68 ;  /* 0x04000045f6f87389 */ /* 0x00006400000c0044 */
[----:B01----:R-:W-:Y:S05]  /*11530*/  ENDCOLLECTIVE ;  /* 0x000000000000791b */ /* 0x003fea0003800000 */
.L_x_8810:
[----:B------:R-:W-:Y:S02]  /*11540*/  MOV R246, R245 ;  /* 0x000000f500f67202 */ /* 0x000fe40000000f00 */
[----:B------:R-:W-:-:S07]  /*11550*/  MOV R242, R248 ;  /* 0x000000f800f27202 */ /* 0x000fce0000000f00 */
[----:B------:R-:W-:Y:S05]  /*11560*/  WARPSYNC.COLLECTIVE R71, `(.L_x_8811) ;  /* 0x0000000047087348 */ /* 0x000fea0003c00000 */
[----:B------:R0:W1:Y:S02]  /*11570*/  SHFL.UP P6, R248, R246, R69, R68 ;  /* 0x04000045f6f87389 */ /* 0x00006400000c0044 */
[----:B01----:R-:W-:Y:S05]  /*11580*/  ENDCOLLECTIVE ;  /* 0x000000000000791b */ /* 0x003fea0003800000 */
.L_x_8811:
[----:B------:R-:W-:Y:S01]  /*11590*/  HFMA2 R69, -RZ, RZ, 0, 0 ;  /* 0x00000000ff457431 */ /* 0x000fe200000001ff */
[----:B------:R-:W-:-:S07]  /*115a0*/  MOV R68, 0x1f ;  /* 0x0000001f00447802 */ /* 0x000fce0000000f00 */
[----:B------:R-:W-:Y:S05]  /*115b0*/  WARPSYNC.COLLECTIVE R71, `(.L_x_8812) ;  /* 0x0000000047087348 */ /* 0x000fea0003c00000 */
[----:B------:R0:W1:Y:S02]  /*115c0*/  SHFL.IDX P3, R230, R70, R69, R68 ;  /* 0x0000004546e67389 */ /* 0x0000640000060044 */
[----:B01----:R-:W-:Y:S05]  /*115d0*/  ENDCOLLECTIVE ;  /* 0x000000000000791b */ /* 0x003fea0003800000 */
.L_x_8812:
[----:B------:R-:W-:Y:S02]  /*115e0*/  MOV R245, R248 ;  /* 0x000000f800f57202 */ /* 0x000fe40000000f00 */
[----:B------:R-:W-:Y:S02]  /*115f0*/  MOV R70, R61 ;  /* 0x0000003d00467202 */ /* 0x000fe40000000f00 */
[----:B------:R-:W-:-:S07]  /*11600*/  MOV R60, R230 ;  /* 0x000000e6003c7202 */ /* 0x000fce0000000f00 */
[----:B------:R-:W-:Y:S05]  /*11610*/  WARPSYNC.COLLECTIVE R71, `(.L_x_8813) ;  /* 0x0000000047087348 */ /* 0x000fea0003c00000 */
[----:B------:R0:W1:Y:S02]  /*11620*/  SHFL.IDX P3, R230, R70, R69, R68 ;  /* 0x0000004546e67389 */ /* 0x0000640000060044 */
[----:B01----:R-:W-:Y:S05]  /*11630*/  ENDCOLLECTIVE ;  /* 0x000000000000791b */ /* 0x003fea0003800000 */
.L_x_8813:
[----:B------:R-:W-:Y:S02]  /*11640*/  MOV R70, R62 ;  /* 0x0000003e00467202 */ /* 0x000fe40000000f00 */
[----:B------:R-:W-:-:S07]  /*11650*/  MOV R61, R230 ;  /* 0x000000e6003d7202 */ /* 0x000fce0000000f00 */
[----:B------:R-:W-:Y:S05]  /*11660*/  WARPSYNC.COLLECTIVE R71, `(.L_x_8814) ;  /* 0x0000000047087348 */ /* 0x000fea0003c00000 */
[----:B------:R0:W1:Y:S02]  /*11670*/  SHFL.IDX P3, R230, R70, R69, R68 ;  /* 0x0000004546e67389 */ /* 0x0000640000060044 */
[----:B01----:R-:W-:Y:S05]  /*11680*/  ENDCOLLECTIVE ;  /* 0x000000000000791b */ /* 0x003fea0003800000 */
.L_x_8814:
[----:B------:R-:W-:Y:S02]  /*11690*/  MOV R70, R63 ;  /* 0x0000003f00467202 */ /* 0x000fe40000000f00 */
[----:B------:R-:W-:-:S07]  /*116a0*/  MOV R62, R230 ;  /* 0x000000e6003e7202 */ /* 0x000fce0000000f00 */
[----:B------:R-:W-:Y:S05]  /*116b0*/  WARPSYNC.COLLECTIVE R71, `(.L_x_8815) ;  /* 0x0000000047087348 */ /* 0x000fea0003c00000 */
[----:B------:R0:W1:Y:S02]  /*116c0*/  SHFL.IDX P3, R230, R70, R69, R68 ;  /* 0x0000004546e67389 */ /* 0x0000640000060044 */
[----:B01----:R-:W-:Y:S05]  /*116d0*/  ENDCOLLECTIVE ;  /* 0x000000000000791b */ /* 0x003fea0003800000 */
.L_x_8815:
[----:B------:R-:W-:Y:S01]  /*116e0*/  MOV R63, R230 ;  /* 0x000000e6003f7202 */ /* 0x000fe20000000f00 */
[----:B------:R-:W-:Y:S06]  /*116f0*/  BRA `(.L_x_8816) ;  /* 0xffffff7c00807947 */ /* 0x000fec000383ffff */
.L_x_8683:
[----:B------:R-:W-:Y:S01]  /*11700*/  HFMA2 R251, -RZ, RZ, 0, 5.9604644775390625e-08 ;  /* 0x00000001fffb7431 */ /* 0x000fe200000001ff */
[----:B------:R-:W-:Y:S02]  /*11710*/  MOV R252, R245 ;  /* 0x000000f500fc7202 */ /* 0x000fe40000000f00 */
[----:B------:R-:W-:Y:S02]  /*11720*/  MOV R230, 0x1f ;  /* 0x0000001f00e67802 */ /* 0x000fe40000000f00 */
[----:B------:R-:W-:-:S07]  /*11730*/  MOV R71, 0xffffffff ;  /* 0xffffffff00477802 */ /* 0x000fce0000000f00 */
[----:B------:R-:W-:Y:S05]  /*11740*/  WARPSYNC.COLLECTIVE R71, `(.L_x_8817) ;  /* 0x0000000047087348 */ /* 0x000fea0003c00000 */
[----:B------:R0:W1:Y:S02]  /*11750*/  SHFL.DOWN P1, R68, R252, R251, R230 ;  /* 0x080000fbfc447389 */ /* 0x00006400000200e6 */
[----:B01----:R-:W-:Y:S05]  /*11760*/  ENDCOLLECTIVE ;  /* 0x000000000000791b */ /* 0x003fea0003800000 */
.L_x_8817:
[----:B------:R-:W-:Y:S02]  /*11770*/  MOV R252, R246 ;  /* 0x000000f600fc7202 */ /* 0x000fe40000000f00 */
[----:B------:R-:W-:-:S07]  /*11780*/  MOV R69, R68 ;  /* 0x0000004400457202 */ /* 0x000fce0000000f00 */
[----:B------:R-:W-:Y:S05]  /*11790*/  WARPSYNC.COLLECTIVE R71, `(.L_x_8818) ;  /* 0x0000000047087348 */ /* 0x000fea0003c00000 */
[----:B------:R0:W1:Y:S02]  /*117a0*/  SHFL.DOWN P1, R68, R252, R251, R230 ;  /* 0x080000fbfc447389 */ /* 0x00006400000200e6 */
[----:B01----:R-:W-:Y:S05]  /*117b0*/  ENDCOLLECTIVE ;  /* 0x000000000000791b */ /* 0x003fea0003800000 */
.L_x_8818:
[----:B------:R-:W-:Y:S02]  /*117c0*/  MOV R252, R247 ;  /* 0x000000f700fc7202 */ /* 0x000fe40000000f00 */
[----:B------:R-:W-:-:S07]  /*117d0*/  MOV R70, R68 ;  /* 0x0000004400467202 */ /* 0x000fce0000000f00 */
[----:B------:R-:W-:Y:S05]  /*117e0*/  WARPSYNC.COLLECTIVE R71, `(.L_x_8819) ;  /* 0x0000000047087348 */ /* 0x000fea0003c00000 */
[----:B------:R0:W1:Y:S02]  /*117f0*/  SHFL.DOWN P1, R68, R252, R251, R230 ;  /* 0x080000fbfc447389 */ /* 0x00006400000200e6 */
[----:B01----:R-:W-:Y:S05]  /*11800*/  ENDCOLLECTIVE ;  /* 0x000000000000791b */ /* 0x003fea0003800000 */
.L_x_8819:
[----:B------:R-:W-:Y:S02]  /*11810*/  MOV R252, R248 ;  /* 0x000000f800fc7202 */ /* 0x000fe40000000f00 */
[----:B------:R-:W-:-:S07]  /*11820*/  MOV R123, R68 ;  /* 0x00000044007b7202 */ /* 0x000fce0000000f00 */
[----:B------:R-:W-:Y:S05]  /*11830*/  WARPSYNC.COLLECTIVE R71, `(.L_x_8820) ;  /* 0x0000000047087348 */ /* 0x000fea0003c00000 */
[----:B------:R0:W1:Y:S02]  /*11840*/  SHFL.DOWN P1, R68, R252, R251, R230 ;  /* 0x080000fbfc447389 */ /* 0x00006400000200e6 */
[----:B01----:R-:W-:Y:S05]  /*11850*/  ENDCOLLECTIVE ;  /* 0x000000000000791b */ /* 0x003fea0003800000 */
.L_x_8820:
[----:B------:R-:W-:Y:S05]  /*11860*/  BRA `(.L_x_8821) ;  /* 0xffffff8c00f07947 */ /* 0x000fea000383ffff */
.L_x_8686:
        /* <DEDUP_REMOVED lines=8> */
.L_x_8823:
[----:B------:R-:W-:Y:S05]  /*118f0*/  BSYNC B0 ;  /* 0x0000000000007941 */ /* 0x000fea0003800000 */
.L_x_8822:
        /* <DEDUP_REMOVED lines=8> */
.L_x_8824:
[----:B------:R-:W-:Y:S02]  /*11980*/  MOV R252, R247 ;  /* 0x000000f700fc7202 */ /* 0x000fe40000000f00 */
[----:B------:R-:W-:-:S07]  /*11990*/  MOV R70, R68 ;  /* 0x0000004400467202 */ /* 0x000fce0000000f00 */
[----:B------:R-:W-:Y:S05]  /*119a0*/  WARPSYNC.COLLECTIVE R71, `(.L_x_8825) ;  /* 0x0000000047087348 */ /* 0x000fea0003c00000 */
[----:B------:R0:W1:Y:S02]  /*119b0*/  SHFL.DOWN P1, R68, R252, R251, R230 ;  /* 0x080000fbfc447389 */ /* 0x00006400000200e6 */
[----:B01----:R-:W-:Y:S05]  /*119c0*/  ENDCOLLECTIVE ;  /* 0x000000000000791b */ /* 0x003fea0003800000 */
.L_x_8825:
[----:B------:R-:W-:Y:S02]  /*119d0*/  MOV R252, R248 ;  /* 0x000000f800fc7202 */ /* 0x000fe40000000f00 */
[----:B------:R-:W-:-:S07]  /*119e0*/  MOV R123, R68 ;  /* 0x00000044007b7202 */ /* 0x000fce0000000f00 */
[----:B------:R-:W-:Y:S05]  /*119f0*/  WARPSYNC.COLLECTIVE R71, `(.L_x_8826) ;  /* 0x0000000047087348 */ /* 0x000fea0003c00000 */
[----:B------:R0:W1:Y:S02]  /*11a00*/  SHFL.DOWN P1, R68, R252, R251, R230 ;  /* 0x080000fbfc447389 */ /* 0x00006400000200e6 */
[----:B01----:R-:W-:Y:S05]  /*11a10*/  ENDCOLLECTIVE ;  /* 0x000000000000791b */ /* 0x003fea0003800000 */
.L_x_8826:
[----:B------:R-:W-:Y:S01]  /*11a20*/  MOV R71, R68 ;  /* 0x0000004400477202 */ /* 0x000fe20000000f00 */
[----:B------:R-:W-:Y:S06]  /*11a30*/  BRA `(.L_x_8827) ;  /* 0xffffff8c00d07947 */ /* 0x000fec000383ffff */
.L_x_8689:
        /* <DEDUP_REMOVED lines=8> */
.L_x_8829:
[----:B------:R-:W-:Y:S05]  /*11ac0*/  BSYNC B0 ;  /* 0x0000000000007941 */ /* 0x000fea0003800000 */
.L_x_8828:
        /* <DEDUP_REMOVED lines=8> */
.L_x_8830:
[----:B------:R-:W-:Y:S02]  /*11b50*/  MOV R252, R247 ;  /* 0x000000f700fc7202 */ /* 0x000fe40000000f00 */
[----:B------:R-:W-:-:S07]  /*11b60*/  MOV R70, R68 ;  /* 0x0000004400467202 */ /* 0x000fce0000000f00 */
[----:B------:R-:W-:Y:S05]  /*11b70*/  WARPSYNC.COLLECTIVE R71, `(.L_x_8831) ;  /* 0x0000000047087348 */ /* 0x000fea0003c00000 */
[----:B------:R0:W1:Y:S02]  /*11b80*/  SHFL.DOWN P1, R68, R252, R251, R230 ;  /* 0x080000fbfc447389 */ /* 0x00006400000200e6 */
[----:B01----:R-:W-:Y:S05]  /*11b90*/  ENDCOLLECTIVE ;  /* 0x000000000000791b */ /* 0x003fea0003800000 */
.L_x_8831:
[----:B------:R-:W-:Y:S02]  /*11ba0*/  MOV R252, R248 ;  /* 0x000000f800fc7202 */ /* 0x000fe40000000f00 */
[----:B------:R-:W-:-:S07]  /*11bb0*/  MOV R123, R68 ;  /* 0x00000044007b7202 */ /* 0x000fce0000000f00 */
[----:B------:R-:W-:Y:S05]  /*11bc0*/  WARPSYNC.COLLECTIVE R71, `(.L_x_8832) ;  /* 0x0000000047087348 */ /* 0x000fea0003c00000 */
[----:B------:R0:W1:Y:S02]  /*11bd0*/  SHFL.DOWN P1, R68, R252, R251, R230 ;  /* 0x080000fbfc447389 */ /* 0x00006400000200e6 */
[----:B01----:R-:W-:Y:S05]  /*11be0*/  ENDCOLLECTIVE ;  /* 0x000000000000791b */ /* 0x003fea0003800000 */
.L_x_8832:
[----:B------:R-:W-:Y:S01]  /*11bf0*/  MOV R71, R68 ;  /* 0x0000004400477202 */ /* 0x000fe20000000f00 */
[----:B------:R-:W-:Y:S06]  /*11c00*/  BRA `(.L_x_8833) ;  /* 0xffffff8c00b07947 */ /* 0x000fec000383ffff */
.L_x_8692:
        /* <DEDUP_REMOVED lines=8> */
.L_x_8835:
[----:B------:R-:W-:Y:S05]  /*11c90*/  BSYNC B0 ;  /* 0x0000000000007941 */ /* 0x000fea0003800000 */
.L_x_8834:
        /* <DEDUP_REMOVED lines=8> */
.L_x_8836:
[----:B------:R-:W-:Y:S02]  /*11d20*/  MOV R252, R247 ;  /* 0x000000f700fc7202 */ /* 0x000fe40000000f00 */
[----:B------:R-:W-:-:S07]  /*11d30*/  MOV R70, R68 ;  /* 0x0000004400467202 */ /* 0x000fce0000000f00 */
[----:B------:R-:W-:Y:S05]  /*11d40*/  WARPSYNC.COLLECTIVE R71, `(.L_x_8837) ;  /* 0x0000000047087348 */ /* 0x000fea0003c00000 */
[----:B------:R0:W1:Y:S02]  /*11d50*/  SHFL.DOWN P1, R68, R252, R251, R230 ;  /* 0x080000fbfc447389 */ /* 0x00006400000200e6 */
[----:B01----:R-:W-:Y:S05]  /*11d60*/  ENDCOLLECTIVE ;  /* 0x000000000000791b */ /* 0x003fea0003800000 */
.L_x_8837:
[----:B------:R-:W-:Y:S02]  /*11d70*/  MOV R252, R248 ;  /* 0x000000f800fc7202 */ /* 0x000fe40000000f00 */
[----:B------:R-:W-:-:S07]  /*11d80*/  MOV R123, R68 ;  /* 0x00000044007b7202 */ /* 0x000fce0000000f00 */
[----:B------:R-:W-:Y:S05]  /*11d90*/  WARPSYNC.COLLECTIVE R71, `(.L_x_8838) ;  /* 0x0000000047087348 */ /* 0x000fea0003c00000 */
[----:B------:R0:W1:Y:S02]  /*11da0*/  SHFL.DOWN P1, R68, R252, R251, R230 ;  /* 0x080000fbfc447389 */ /* 0x00006400000200e6 */
[----:B01----:R-:W-:Y:S05]  /*11db0*/  ENDCOLLECTIVE ;  /* 0x000000000000791b */ /* 0x003fea0003800000 */
.L_x_8838:
[----:B------:R-:W-:Y:S01]  /*11dc0*/  MOV R71, R68 ;  /* 0x0000004400477202 */ /* 0x000fe20000000f00 */
[----:B------:R-:W-:Y:S06]  /*11dd0*/  BRA `(.L_x_8839) ;  /* 0xffffff8c00907947 */ /* 0x000fec000383ffff */
.L_x_8695:
        /* <DEDUP_REMOVED lines=8> */
.L_x_8841:
[----:B------:R-:W-:Y:S05]  /*11e60*/  BSYNC B0 ;  /* 0x0000000000007941 */ /* 0x000fea0003800000 */
.L_x_8840:
        /* <DEDUP_REMOVED lines=8> */
.L_x_8842:
[----:B------:R-:W-:Y:S02]  /*11ef0*/  MOV R252, R247 ;  /* 0x000000f700fc7202 */ /* 0x000fe40000000f00 */
[----:B------:R-:W-:-:S07]  /*11f00*/  MOV R70, R68 ;  /* 0x0000004400467202 */ /* 0x000fce0000000f00 */
[----:B------:R-:W-:Y:S05]  /*11f10*/  WARPSYNC.COLLECTIVE R71, `(.L_x_8843) ;  /* 0x0000000047087348 */ /* 0x000fea0003c00000 */
[----:B------:R0:W1:Y:S02]  /*11f20*/  SHFL.DOWN P1, R68, R252, R251, R230 ;  /* 0x080000fbfc447389 */ /* 0x00006400000200e6 */
[----:B01----:R-:W-:Y:S05]  /*11f30*/  ENDCOLLECTIVE ;  /* 0x000000000000791b */ /* 0x003fea0003800000 */
.L_x_8843:
[----:B------:R-:W-:Y:S02]  /*11f40*/  MOV R252, R248 ;  /* 0x000000f800fc7202 */ /* 0x000fe40000000f00 */
[----:B------:R-:W-:-:S07]  /*11f50*/  MOV R123, R68 ;  /* 0x00000044007b7202 */ /* 0x000fce0000000f00 */
[----:B------:R-:W-:Y:S05]  /*11f60*/  WARPSYNC.COLLECTIVE R71, `(.L_x_8844) ;  /* 0x0000000047087348 */ /* 0x000fea0003c00000 */
[----:B------:R0:W1:Y:S02]  /*11f70*/  SHFL.DOWN P1, R68, R252, R251, R230 ;  /* 0x080000fbfc447389 */ /* 0x00006400000200e6 */
[----:B01----:R-:W-:Y:S05]  /*11f80*/  ENDCOLLECTIVE ;  /* 0x000000000000791b */ /* 0x003fea0003800000 */
.L_x_8844:
[----:B------:R-:W-:Y:S01]  /*11f90*/  MOV R71, R68 ;  /* 0x0000004400477202 */ /* 0x000fe20000000f00 */
[----:B------:R-:W-:Y:S06]  /*11fa0*/  BRA `(.L_x_8845) ;  /* 0xffffff8c00707947 */ /* 0x000fec000383ffff */
.L_x_8698:
        /* <DEDUP_REMOVED lines=8> */
.L_x_8847:
[----:B------:R-:W-:Y:S05]  /*12030*/  BSYNC B0 ;  /* 0x0000000000007941 */ /* 0x000fea0003800000 */
.L_x_8846:
        /* <DEDUP_REMOVED lines=10> */
.L_x_8848:
[----:B------:R-:W-:Y:S02]  /*120e0*/  MOV R70, R247 ;  /* 0x000000f700467202 */ /* 0x000fe40000000f00 */
[----:B------:R-:W-:-:S07]  /*120f0*/  MOV R242, R230 ;  /* 0x000000e600f27202 */ /* 0x000fce0000000f00 */
[----:B------:R-:W-:Y:S05]  /*12100*/  WARPSYNC.COLLECTIVE R71, `(.L_x_8849) ;  /* 0x0000000047087348 */ /* 0x000fea0003c00000 */
[----:B------:R0:W1:Y:S02]  /*12110*/  SHFL.IDX P3, R230, R70, R69, R68 ;  /* 0x0000004546e67389 */ /* 0x0000640000060044 */
[----:B01----:R-:W-:Y:S05]  /*12120*/  ENDCOLLECTIVE ;  /* 0x000000000000791b */ /* 0x003fea0003800000 */
.L_x_8849:
        /* <DEDUP_REMOVED lines=15> */
.L_x_8850:
[----:B------:R-:W-:Y:S01]  /*12220*/  MOV R70, R60 ;  /* 0x0000003c00467202 */ /* 0x000fe20000000f00 */
[----:B------:R-:W-:Y:S01]  /*12230*/  FADD.FTZ R123, R230, R123 ;  /* 0x0000007be67b7221 */ /* 0x000fe20000010000 */
[----:B------:R-:W-:-:S07]  /*12240*/  MOV R230, 0x1f ;  /* 0x0000001f00e67802 */ /* 0x000fce0000000f00 */
[----:B------:R-:W-:Y:S05]  /*12250*/  WARPSYNC.COLLECTIVE R71, `(.L_x_8851) ;  /* 0x0000000047087348 */ /* 0x000fea0003c00000 */
[----:B------:R0:W1:Y:S02]  /*12260*/  SHFL.DOWN P1, R68, R252, R251, R230 ;  /* 0x080000fbfc447389 */ /* 0x00006400000200e6 */
[----:B01----:R-:W-:Y:S05]  /*12270*/  ENDCOLLECTIVE ;  /* 0x000000000000791b */ /* 0x003fea0003800000 */
.L_x_8851:
[----:B------:R-:W-:Y:S02]  /*12280*/  MOV R252, R246 ;  /* 0x000000f600fc7202 */ /* 0x000fe40000000f00 */
[----:B------:R-:W-:-:S07]  /*12290*/  MOV R245, R68 ;  /* 0x0000004400f57202 */ /* 0x000fce0000000f00 */
[----:B------:R-:W-:Y:S05]  /*122a0*/  WARPSYNC.COLLECTIVE R71, `(.L_x_8852) ;  /* 0x0000000047087348 */ /* 0x000fea0003c00000 */
[----:B------:R0:W1:Y:S02]  /*122b0*/  SHFL.DOWN P1, R68, R252, R251, R230 ;  /* 0x080000fbfc447389 */ /* 0x00006400000200e6 */
[----:B01----:R-:W-:Y:S05]  /*122c0*/  ENDCOLLECTIVE ;  /* 0x000000000000791b */ /* 0x003fea0003800000 */
.L_x_8852:
[----:B------:R-:W-:Y:S02]  /*122d0*/  MOV R252, R247 ;  /* 0x000000f700fc7202 */ /* 0x000fe40000000f00 */
[----:B------:R-:W-:-:S07]  /*122e0*/  MOV R246, R68 ;  /* 0x0000004400f67202 */ /* 0x000fce0000000f00 */
[----:B------:R-:W-:Y:S05]  /*122f0*/  WARPSYNC.COLLECTIVE R71, `(.L_x_8853) ;  /* 0x0000000047087348 */ /* 0x000fea0003c00000 */
[----:B------:R0:W1:Y:S02]  /*12300*/  SHFL.DOWN P1, R68, R252, R251, R230 ;  /* 0x080000fbfc447389 */ /* 0x00006400000200e6 */
[----:B01----:R-:W-:Y:S05]  /*12310*/  ENDCOLLECTIVE ;  /* 0x000000000000791b */ /* 0x003fea0003800000 */
.L_x_8853:
[----:B------:R-:W-:Y:S02]  /*12320*/  MOV R252, R248 ;  /* 0x000000f800fc7202 */ /* 0x000fe40000000f00 */
[----:B------:R-:W-:-:S07]  /*12330*/  MOV R247, R68 ;  /* 0x0000004400f77202 */ /* 0x000fce0000000f00 */
[----:B------:R-:W-:Y:S05]  /*12340*/  WARPSYNC.COLLECTIVE R71, `(.L_x_8854) ;  /* 0x0000000047087348 */ /* 0x000fea0003c00000 */
[----:B------:R0:W1:Y:S02]  /*12350*/  SHFL.DOWN P1, R68, R252, R251, R230 ;  /* 0x080000fbfc447389 */ /* 0x00006400000200e6 */
[----:B01----:R-:W-:Y:S05]  /*12360*/  ENDCOLLECTIVE ;  /* 0x000000000000791b */ /* 0x003fea0003800000 */
.L_x_8854:
[----:B------:R-:W-:Y:S01]  /*12370*/  MOV R248, R68 ;  /* 0x0000004400f87202 */ /* 0x000fe20000000f00 */
[----:B------:R-:W-:-:S07]  /*12380*/  HFMA2 R68, -RZ, RZ, 0, 1.847743988037109375e-06 ;  /* 0x0000001fff447431 */ /* 0x000fce00000001ff */
[----:B------:R-:W-:Y:S05]  /*12390*/  WARPSYNC.COLLECTIVE R71, `(.L_x_8855) ;  /* 0x0000000047087348 */ /* 0x000fea0003c00000 */
[----:B------:R0:W1:Y:S02]  /*123a0*/  SHFL.IDX P3, R230, R70, R69, R68 ;  /* 0x0000004546e67389 */ /* 0x0000640000060044 */
[----:B01----:R-:W-:Y:S05]  /*123b0*/  ENDCOLLECTIVE ;  /* 0x000000000000791b */ /* 0x003fea0003800000 */
.L_x_8855:
[----:B------:R-:W-:Y:S02]  /*123c0*/  MOV R70, R61 ;  /* 0x0000003d00467202 */ /* 0x000fe40000000f00 */
[----:B------:R-:W-:-:S07]  /*123d0*/  MOV R60, R230 ;  /* 0x000000e6003c7202 */ /* 0x000fce0000000f00 */
[----:B------:R-:W-:Y:S05]  /*123e0*/  WARPSYNC.COLLECTIVE R71, `(.L_x_8856) ;  /* 0x0000000047087348 */ /* 0x000fea0003c00000 */
[----:B------:R0:W1:Y:S02]  /*123f0*/  SHFL.IDX P3, R230, R70, R69, R68 ;  /* 0x0000004546e67389 */ /* 0x0000640000060044 */
[----:B01----:R-:W-:Y:S05]  /*12400*/  ENDCOLLECTIVE ;  /* 0x000000000000791b */ /* 0x003fea0003800000 */
.L_x_8856:
[----:B------:R-:W-:Y:S02]  /*12410*/  MOV R70, R62 ;  /* 0x0000003e00467202 */ /* 0x000fe40000000f00 */
[----:B------:R-:W-:-:S07]  /*12420*/  MOV R61, R230 ;  /* 0x000000e6003d7202 */ /* 0x000fce0000000f00 */
[----:B------:R-:W-:Y:S05]  /*12430*/  WARPSYNC.COLLECTIVE R71, `(.L_x_8857) ;  /* 0x0000000047087348 */ /* 0x000fea0003c00000 */
[----:B------:R0:W1:Y:S02]  /*12440*/  SHFL.IDX P3, R230, R70, R69, R68 ;  /* 0x0000004546e67389 */ /* 0x0000640000060044 */
[----:B01----:R-:W-:Y:S05]  /*12450*/  ENDCOLLECTIVE ;  /* 0x000000000000791b */ /* 0x003fea0003800000 */
.L_x_8857:
[----:B------:R-:W-:Y:S02]  /*12460*/  MOV R70, R63 ;  /* 0x0000003f00467202 */ /* 0x000fe40000000f00 */
[----:B------:R-:W-:-:S07]  /*12470*/  MOV R62, R230 ;  /* 0x000000e6003e7202 */ /* 0x000fce0000000f00 */
[----:B------:R-:W-:Y:S05]  /*12480*/  WARPSYNC.COLLECTIVE R71, `(.L_x_8858) ;  /* 0x0000000047087348 */ /* 0x000fea0003c00000 */
[----:B------:R0:W1:Y:S02]  /*12490*/  SHFL.IDX P3, R230, R70, R69, R68 ;  /* 0x0000004546e67389 */ /* 0x0000640000060044 */
[----:B01----:R-:W-:Y:S05]  /*124a0*/  ENDCOLLECTIVE ;  /* 0x000000000000791b */ /* 0x003fea0003800000 */
.L_x_8858:
[----:B------:R-:W-:Y:S01]  /*124b0*/  MOV R63, R230 ;  /* 0x000000e6003f7202 */ /* 0x000fe20000000f00 */
[----:B------:R-:W-:Y:S06]  /*124c0*/  BRA `(.L_x_8859) ;  /* 0xffffff8800c47947 */ /* 0x000fec000383ffff */
.L_x_8860:
        /* <DEDUP_REMOVED lines=11> */
.L_x_18708:


//--------------------- .text._Z25selective_scan_bwd_kernelI32Selective_Scan_bwd_kernel_traitsILi64ELi16ELb0ELb1ELb1ELb1ELb0EN3c104HalfENS1_7complexIfEEEEv12SSMParamsBwd --------------------------
	.section	.text._Z25selective_scan_bwd_kernelI32Selective_Scan_bwd_kernel_traitsILi64ELi16ELb0ELb1ELb1ELb1ELb0EN3c104HalfENS1_7complexIfEEEEv12SSMParamsBwd,"ax",@progbits
	.align	128
        .global         _Z25selective_scan_bwd_kernelI32Selective_Scan_bwd_kernel_traitsILi64ELi16ELb0ELb1ELb1ELb1ELb0EN3c104HalfENS1_7complexIfEEEEv12SSMParamsBwd
        .type           _Z25selective_scan_bwd_kernelI32Selective_Scan_bwd_kernel_traitsILi64ELi16ELb0ELb1ELb1ELb1ELb0EN3c104HalfENS1_7complexIfEEEEv12SSMParamsBwd,@function
        .size           _Z25selective_scan_bwd_kernelI32Selective_Scan_bwd_kernel_traitsILi64ELi16ELb0ELb1ELb1ELb1ELb0EN3c104HalfENS1_7complexIfEEEEv12SSMParamsBwd,(.L_x_18709 - _Z25selective_scan_bwd_kernelI32Selective_Scan_bwd_kernel_traitsILi64ELi16ELb0ELb1ELb1ELb1ELb0EN3c104HalfENS1_7complexIfEEEEv12SSMParamsBwd)
        .other          _Z25selective_scan_bwd_kernelI32Selective_Scan_bwd_kernel_traitsILi64ELi16ELb0ELb1ELb1ELb1ELb0EN3c104HalfENS1_7complexIfEEEEv12SSMParamsBwd,@"STO_CUDA_ENTRY STV_DEFAULT"
_Z25selective_scan_bwd_kernelI32Selective_Scan_bwd_kernel_traitsILi64ELi16ELb0ELb1ELb1ELb1ELb0EN3c104HalfENS1_7complexIfEEEEv12SSMParamsBwd:
.text._Z25selective_scan_bwd_kernelI32Selective_Scan_bwd_kernel_traitsILi64ELi16ELb0ELb1ELb1ELb1ELb0EN3c104HalfENS1_7complexIfEEEEv12SSMParamsBwd:
        /* <DEDUP_REMOVED lines=174> */
.L_x_8991:
        /* <DEDUP_REMOVED lines=168> */
[----:B---3--:R-:W-:Y:S04]  /*1560*/  STS.U16 [R62+0x80], R10 ;  /* 0x0000800a3e007388 */ /* 0x008fe80000000400 */
[----:B------:R2:W-:Y:S04]  /*1570*/  STS.U16 [R250+0xc0], R11 ;  /* 0x0000c00bfa007388 */ /* 0x0005e80000000400 */
[----:B------:R3:W-:Y:S04]  /*1580*/  STS.U16 [R249+0x100], R12 ;  /* 0x0001000cf9007388 */ /* 0x0007e80000000400 */
[----:B------:R-:W-:Y:S04]  /*1590*/  STS.U16 [R241+0x140], R14 ;  /* 0x0001400ef1007388 */ /* 0x000fe80000000400 */
[----:B-----5:R4:W-:Y:S04]  /*15a0*/  STS.U16 [R240+0x180], R13 ;  /* 0x0001800df0007388 */ /* 0x0209e80000000400 */
        /* <DEDUP_REMOVED lines=86> */
[----:B------:R0:W-:Y:S04]  /*1b10*/  STS.U16 [R63+0x40], R8 ;  /* 0x000040083f007388 */ /* 0x0001e80000000400 */
[----:B--2---:R-:W-:Y:S04]  /*1b20*/  STS.U16 [R62+0x80], R9 ;  /* 0x000080093e007388 */ /* 0x004fe80000000400 */
[----:B------:R-:W-:Y:S04]  /*1b30*/  STS.U16 [R250+0xc0], R11 ;  /* 0x0000c00bfa007388 */ /* 0x000fe80000000400 */
[----:B---3--:R-:W-:Y:S04]  /*1b40*/  STS.U16 [R249+0x100], R10 ;  /* 0x0001000af9007388 */ /* 0x008fe80000000400 */
[----:B----4-:R-:W-:Y:S04]  /*1b50*/  STS.U16 [R241+0x140], R12 ;  /* 0x0001400cf1007388 */ /* 0x010fe80000000400 */
[----:B------:R-:W-:Y:S04]  /*1b60*/  STS.U16 [R240+0x180], R13 ;  /* 0x0001800df0007388 */ /* 0x000fe80000000400 */
[----:B------:R-:W-:Y:S04]  /*1b70*/  STS.U16 [R239+0x1c0], R14 ;  /* 0x0001c00eef007388 */ /* 0x000fe80000000400 */
[----:B-----5:R-:W-:Y:S04]  /*1b80*/  STS.U16 [R238+0x200], R15 ;  /* 0x0002000fee007388 */ /* 0x020fe80000000400 */
        /* <DEDUP_REMOVED lines=66> */
[----:B------:R1:W-:Y:S01]  /*1fb0*/  STL [R1+0x8], R64 ;  /* 0x0000084001007387 */ /* 0x0003e20000100800 */
[----:B0-----:R-:W-:-:S03]  /*1fc0*/  PRMT R2, RZ, 0x7610, R2 ;  /* 0x00007610ff027816 */ /* 0x001fc60000000002 */
[----:B------:R1:W-:Y:S04]  /*1fd0*/  STL [R1+0x4], R63 ;  /* 0x0000043f01007387 */ /* 0x0003e80000100800 */
[----:B------:R1:W-:Y:S04]  /*1fe0*/  STL [R1], R62 ;  /* 0x0000003e01007387 */ /* 0x0003e80000100800 */
[----:B------:R1:W-:Y:S01]  /*1ff0*/  STL.S16 [R1+0xc], R2 ;  /* 0x00000c0201007387 */ /* 0x0003e20000100600 */
[----:B--2---:R-:W-:-:S05]  /*2000*/  HADD2.F32 R21, -RZ, R21.H0_H0 ;  /* 0x20000015ff157230 */ /* 0x004fca0000004100 */
[----:B------:R-:W-:-:S05]  /*2010*/  FADD.FTZ R181, R21, UR6 ;  /* 0x0000000615b57e21 */ /* 0x000fca0008010000 */
[----:B------:R-:W-:Y:S01]  /*2020*/  FSETP.GTU.FTZ.AND P0, PT, R181, 20, PT ;  /* 0x41a00000b500780b */ /* 0x000fe20003f1c000 */
[----:B---3--:R-:W-:Y:S02]  /*2030*/  HADD2.F32 R23, -RZ, R23.H0_H0 ;  /* 0x20000017ff177230 */ /* 0x008fe40000004100 */
[----:B----4-:R-:W-:Y:S02]  /*2040*/  HADD2.F32 R24, -RZ, R24.H0_H0 ;  /* 0x20000018ff187230 */ /* 0x010fe40000004100 */
[----:B-----5:R-:W-:Y:S02]  /*2050*/  HADD2.F32 R25, -RZ, R25.H0_H0 ;  /* 0x20000019ff197230 */ /* 0x020fe40000004100 */
        /* <DEDUP_REMOVED lines=17> */
[----:B------:R-:W-:Y:S02]  /*2170*/  CS2R R172, SRZ ;  /* 0x0000000000ac7805 */ /* 0x000fe4000001ff00 */
[----:B------:R-:W-:Y:S01]  /*2180*/  FSETP.GTU.FTZ.AND P3, PT, R178, 20, PT ;  /* 0x41a00000b200780b */ /* 0x000fe20003f7c000 */
[----:B------:R-:W-:Y:S01]  /*2190*/  FADD.FTZ R171, R28, UR6 ;  /* 0x000000061cab7e21 */ /* 0x000fe20008010000 */
[----:B------:R-:W-:Y:S02]  /*21a0*/  FSETP.GTU.FTZ.AND P4, PT, R177, 20, PT ;  /* 0x41a00000b100780b */ /* 0x000fe40003f9c000 */
[----:B------:R-:W-:Y:S01]  /*21b0*/  FSETP.GTU.FTZ.AND P5, PT, R176, 20, PT ;  /* 0x41a00000b000780b */ /* 0x000fe20003fbc000 */
        /* <DEDUP_REMOVED lines=64> */
.L_x_8863:
[----:B------:R-:W-:Y:S05]  /*25c0*/  BSYNC.RECONVERGENT B0 ;  /* 0x0000000000007941 */ /* 0x000fea0003800200 */
.L_x_8862:
        /* <DEDUP_REMOVED lines=38> */
.L_x_8865:
[----:B------:R-:W-:Y:S05]  /*2830*/  BSYNC.RECONVERGENT B0 ;  /* 0x0000000000007941 */ /* 0x000fea0003800200 */
.L_x_8864:
        /* <DEDUP_REMOVED lines=39> */
.L_x_8867:
[----:B------:R-:W-:Y:S05]  /*2ab0*/  BSYNC.RECONVERGENT B0 ;  /* 0x0000000000007941 */ /* 0x000fea0003800200 */
.L_x_8866:
        /* <DEDUP_REMOVED lines=39> */
.L_x_8869:
[----:B------:R-:W-:Y:S05]  /*2d30*/  BSYNC.RECONVERGENT B0 ;  /* 0x0000000000007941 */ /* 0x000fea0003800200 */
.L_x_8868:
        /* <DEDUP_REMOVED lines=39> */
.L_x_8871:
[----:B------:R-:W-:Y:S05]  /*2fb0*/  BSYNC.RECONVERGENT B0 ;  /* 0x0000000000007941 */ /* 0x000fea0003800200 */
.L_x_8870:
        /* <DEDUP_REMOVED lines=39> */
.L_x_8873:
[----:B------:R-:W-:Y:S05]  /*3230*/  BSYNC.RECONVERGENT B0 ;  /* 0x0000000000007941 */ /* 0x000fea0003800200 */
.L_x_8872:
        /* <DEDUP_REMOVED lines=40> */
.L_x_8875:
[----:B------:R-:W-:Y:S05]  /*34c0*/  BSYNC.RECONVERGENT B0 ;  /* 0x0000000000007941 */ /* 0x000fea0003800200 */
.L_x_8874:
[----:B------:R-:W-:Y:S02]  /*34d0*/  HADD2.F32 R6, -RZ, R17.H0_H0 ;  /* 0x20000011ff067230 */ /* 0x000fe40000004100 */
[----:B-1----:R-:W-:Y:S01]  /*34e0*/  FFMA.FTZ R17, R19, R164, R22 ;  /* 0x000000a413117223 */ /* 0x002fe20000010016 */
        /* <DEDUP_REMOVED lines=37> */
.L_x_8877:
[----:B------:R-:W-:Y:S05]  /*3740*/  BSYNC.RECONVERGENT B0 ;  /* 0x0000000000007941 */ /* 0x000fea0003800200 */
.L_x_8876:
        /* <DEDUP_REMOVED lines=39> */
.L_x_8879:
[----:B------:R-:W-:Y:S05]  /*39c0*/  BSYNC.RECONVERGENT B0 ;  /* 0x0000000000007941 */ /* 0x000fea0003800200 */
.L_x_8878:
        /* <DEDUP_REMOVED lines=39> */
.L_x_8881:
[----:B------:R-:W-:Y:S05]  /*3c40*/  BSYNC.RECONVERGENT B0 ;  /* 0x0000000000007941 */ /* 0x000fea0003800200 */
.L_x_8880:
        /* <DEDUP_REMOVED lines=44> */
.L_x_8883:
[----:B------:R-:W-:Y:S05]  /*3f10*/  BSYNC.RECONVERGENT B0 ;  /* 0x0000000000007941 */ /* 0x000fea0003800200 */
.L_x_8882:
        /* <DEDUP_REMOVED lines=32> */
.L_x_8885:
[----:B------:R-:W-:Y:S05]  /*4120*/  BSYNC.RECONVERGENT B0 ;  /* 0x0000000000007941 */ /* 0x000fea0003800200 */
.L_x_8884:
        /* <DEDUP_REMOVED lines=32> */
.L_x_8887:
[----:B------:R-:W-:Y:S05]  /*4330*/  BSYNC.RECONVERGENT B0 ;  /* 0x0000000000007941 */ /* 0x000fea0003800200 */
.L_x_8886:
        /* <DEDUP_REMOVED lines=32> */
.L_x_8889:
[----:B------:R-:W-:Y:S05]  /*4540*/  BSYNC.RECONVERGENT B0 ;  /* 0x0000000000007941 */ /* 0x000fea0003800200 */
.L_x_8888:
        /* <DEDUP_REMOVED lines=32> */
.L_x_8891:
[----:B------:R-:W-:Y:S05]  /*4750*/  BSYNC.RECONVERGENT B0 ;  /* 0x0000000000007941 */ /* 0x000fea0003800200 */
.L_x_8890:
        /* <DEDUP_REMOVED lines=32> */
.L_x_8893:
[----:B------:R-:W-:Y:S05]  /*4960*/  BSYNC.RECONVERGENT B0 ;  /* 0x0000000000007941 */ /* 0x000fea0003800200 */
.L_x_8892:
        /* <DEDUP_REMOVED lines=68> */
.L_x_8990:
[----:B------:R-:W-:Y:S02]  /*4db0*/  SHF.L.U32 R10, R197, 0x5, RZ ;  /* 0x00000005c50a7819 */ /* 0x000fe400000006ff */
[----:B01----:R-:W-:Y:S02]  /*4dc0*/  MOV R7, UR42 ;  /* 0x0000002a00077c02 */ /* 0x003fe40008000f00 */
        /* <DEDUP_REMOVED lines=365> */
[----:B------:R-:W-:Y:S02]  /*64a0*/  PRMT R210, RZ, 0x7610, R210 ;  /* 0x00007610ffd27816 */ /* 0x000fe400000000d2 */
[----:B------:R-:W-:Y:S01]  /*64b0*/  PRMT R213, RZ, 0x7610, R213 ;  /* 0x00007610ffd57816 */ /* 0x000fe200000000d5 */
[----:B0-----:R-:W-:Y:S01]  /*64c0*/  FMUL.RZ R33, R5, 0.15915493667125701904 ;  /* 0x3e22f98305217820 */ /* 0x001fe2000040c000 */
[----:B------:R-:W-:Y:S01]  /*64d0*/  FMUL.FTZ R5, R179, UR33 ;  /* 0x00000021b3057c20 */ /* 0x000fe20008410000 */
[----:B------:R-:W-:Y:S02]  /*64e0*/  PRMT R212, RZ, 0x7610, R212 ;  /* 0x00007610ffd47816 */ /* 0x000fe400000000d4 */
[----:B------:R-:W-:Y:S01]  /*64f0*/  PRMT R208, RZ, 0x7610, R208 ;  /* 0x00007610ffd07816 */ /* 0x000fe200000000d0 */
[----:B------:R-:W-:Y:S01]  /*6500*/  FMUL.RZ R34, R5, 0.15915493667125701904 ;  /* 0x3e22f98305227820 */ /* 0x000fe2000040c000 */
[----:B------:R-:W-:Y:S01]  /*6510*/  PRMT R211, RZ, 0x7610, R211 ;  /* 0x00007610ffd37816 */ /* 0x000fe200000000d3 */
[----:B------:R-:W3:Y:S01]  /*6520*/  @!P0 LDG.E.U16 R210, desc[UR26][R2.64+0x640] ;  /* 0x0006401a02d28981 */ /* 0x000ee2000c1e1500 */
[----:B------:R-:W-:-:S02]  /*6530*/  PRMT R206, RZ, 0x7610, R206 ;  /* 0x00007610ffce7816 */ /* 0x000fc400000000ce */
[----:B------:R-:W-:Y:S01]  /*6540*/  PRMT R5, RZ, 0x7610, R5 ;  /* 0x00007610ff057816 */ /* 0x000fe20000000005 */
[----:B------:R-:W3:Y:S04]  /*6550*/  @!P1 LDG.E.U16 R213, desc[UR26][R2.64+0x680] ;  /* 0x0006801a02d59981 */ /* 0x000ee8000c1e1500 */
        /* <DEDUP_REMOVED lines=54> */
[C---:B------:R-:W-:Y:S01]  /*68c0*/  FMUL.FTZ R2, R3.reuse, R180 ;  /* 0x000000b403027220 */ /* 0x040fe20000410000 */
[----:B------:R-:W-:-:S05]  /*68d0*/  FMUL.FTZ R4, R3, R179 ;  /* 0x000000b303047220 */ /* 0x000fca0000410000 */
[----:B------:R-:W0:Y:S01]  /*68e0*/  MUFU.EX2 R2, R2 ;  /* 0x0000000200027308 */ /* 0x000e220000000800 */
[C---:B------:R-:W-:Y:S01]  /*68f0*/  FMUL.FTZ R36, R3.reuse, R166 ;  /* 0x000000a603247220 */ /* 0x040fe20000410000 */
[C---:B------:R-:W-:Y:S01]  /*6900*/  FMUL.FTZ R37, R3.reuse, R161 ;  /* 0x000000a103257220 */ /* 0x040fe20000410000 */
[C---:B------:R-:W-:Y:S01]  /*6910*/  FMUL.FTZ R38, R3.reuse, R156 ;  /* 0x0000009c03267220 */ /* 0x040fe20000410000 */
[----:B------:R-:W-:-:S04]  /*6920*/  FMUL.FTZ R39, R3, R152 ;  /* 0x0000009803277220 */ /* 0x000fc80000410000 */
[----:B------:R-:W1:Y:S01]  /*6930*/  MUFU.EX2 R4, R4 ;  /* 0x0000000400047308 */ /* 0x000e620000000800 */
[C---:B------:R-:W-:Y:S01]  /*6940*/  FMUL.FTZ R40, R3.reuse, R148 ;  /* 0x0000009403287220 */ /* 0x040fe20000410000 */
[C---:B------:R-:W-:Y:S01]  /*6950*/  FMUL.FTZ R41, R3.reuse, R147 ;  /* 0x0000009303297220 */ /* 0x040fe20000410000 */
[C---:B------:R-:W-:Y:S01]  /*6960*/  FMUL.FTZ R42, R3.reuse, R146 ;  /* 0x00000092032a7220 */ /* 0x040fe20000410000 */
[----:B------:R-:W-:-:S04]  /*6970*/  FMUL.FTZ R43, R3, R145 ;  /* 0x00000091032b7220 */ /* 0x000fc80000410000 */
[----:B------:R-:W-:Y:S08]  /*6980*/  MUFU.SIN R83, R33 ;  /* 0x0000002100537308 */ /* 0x000ff00000000400 */
[----:B------:R2:W-:Y:S08]  /*6990*/  MUFU.COS R84, R33 ;  /* 0x0000002100547308 */ /* 0x0005f00000000000 */
[----:B------:R-:W-:Y:S01]  /*69a0*/  MUFU.SIN R81, R34 ;  /* 0x0000002200517308 */ /* 0x000fe20000000400 */
[----:B--2---:R-:W-:-:S07]  /*69b0*/  FMUL.FTZ R33, R3, R177 ;  /* 0x000000b103217220 */ /* 0x004fce0000410000 */
[----:B------:R2:W-:Y:S08]  /*69c0*/  MUFU.COS R82, R34 ;  /* 0x0000002200527308 */ /* 0x0005f00000000000 */
[----:B------:R-:W-:Y:S01]  /*69d0*/  MUFU.SIN R79, R32 ;  /* 0x00000020004f7308 */ /* 0x000fe20000000400 */
[----:B--2---:R-:W-:-:S07]  /*69e0*/  FMUL.FTZ R34, R3, R176 ;  /* 0x000000b003227220 */ /* 0x004fce0000410000 */
[----:B------:R2:W-:Y:S08]  /*69f0*/  MUFU.COS R80, R32 ;  /* 0x0000002000507308 */ /* 0x0005f00000000000 */
[----:B------:R-:W-:Y:S01]  /*6a00*/  MUFU.SIN R77, R35 ;  /* 0x00000023004d7308 */ /* 0x000fe20000000400 */
[----:B--2---:R-:W-:-:S07]  /*6a10*/  FMUL.FTZ R32, R3, R178 ;  /* 0x000000b203207220 */ /* 0x004fce0000410000 */
[----:B------:R2:W-:Y:S01]  /*6a20*/  MUFU.COS R78, R35 ;  /* 0x00000023004e7308 */ /* 0x0005e20000000000 */
[----:B0-----:R-:W-:Y:S01]  /*6a30*/  FMUL.FTZ R104, R2, R104 ;  /* 0x0000006802687220 */ /* 0x001fe20000410000 */
[----:B--2---:R-:W-:-:S06]  /*6a40*/  FMUL.FTZ R35, R3, R171 ;  /* 0x000000ab03237220 */ /* 0x004fcc0000410000 */
[----:B------:R-:W0:Y:S01]  /*6a50*/  MUFU.EX2 R32, R32 ;  /* 0x0000002000207308 */ /* 0x000e220000000800 */
[----:B------:R-:W-:Y:S01]  /*6a60*/  FMUL.FTZ R103, R2, R103 ;  /* 0x0000006702677220 */ /* 0x000fe20000410000 */
[----:B------:R-:W-:Y:S01]  /*6a70*/  FMUL.FTZ R2, R3, R143 ;  /* 0x0000008f03027220 */ /* 0x000fe20000410000 */
[----:B------:R-:W-:-:S05]  /*6a80*/  SHF.L.U32 R31, R31, 0x5, RZ ;  /* 0x000000051f1f7819 */ /* 0x000fca00000006ff */
[----:B------:R-:W2:Y:S01]  /*6a90*/  MUFU.EX2 R33, R33 ;  /* 0x0000002100217308 */ /* 0x000ea20000000800 */
[----:B-1----:R-:W-:-:S07]  /*6aa0*/  FMUL.FTZ R102, R4, R102 ;  /* 0x0000006604667220 */ /* 0x002fce0000410000 */
[----:B------:R-:W1:Y:S01]  /*6ab0*/  MUFU.EX2 R34, R34 ;  /* 0x0000002200227308 */ /* 0x000e620000000800 */
[----:B------:R-:W-:-:S07]  /*6ac0*/  FMUL.FTZ R101, R4, R101 ;  /* 0x0000006504657220 */ /* 0x000fce0000410000 */
        /* <DEDUP_REMOVED lines=9> */
[----:B------:R-:W-:Y:S08]  /*6b60*/  MUFU.COS R76, R44 ;  /* 0x0000002c004c7308 */ /* 0x000ff00000000000 */
[----:B------:R0:W3:Y:S08]  /*6b70*/  MUFU.EX2 R75, R2 ;  /* 0x00000002004b7308 */ /* 0x0000f00000000800 */
[----:B------:R3:W3:Y:S01]  /*6b80*/  MUFU.SIN R4, R44 ;  /* 0x0000002c00047308 */ /* 0x0006e20000000400 */
[----:B0-----:R-:W-:-:S04]  /*6b90*/  LEA.HI.SX32 R2, R31, R31, 0x1b ;  /* 0x0000001f1f027211 */ /* 0x001fc800078fdaff */
[----:B------:R-:W-:Y:S01]  /*6ba0*/  LEA R2, R2, UR28, 0x1 ;  /* 0x0000001c02027c11 */ /* 0x000fe2000f8e08ff */
[C---:B------:R-:W-:Y:S01]  /*6bb0*/  FMUL.FTZ R100, R32.reuse, R100 ;  /* 0x0000006420647220 */ /* 0x040fe20000410000 */
[----:B------:R-:W-:Y:S01]  /*6bc0*/  ISETP.NE.AND P0, PT, R51, RZ, PT ;  /* 0x000000ff3300720c */ /* 0x000fe20003f05270 */
[----:B------:R-:W-:Y:S01]  /*6bd0*/  FMUL.FTZ R99, R32, R99 ;  /* 0x0000006320637220 */ /* 0x000fe20000410000 */
[C---:B--2---:R-:W-:Y:S01]  /*6be0*/  FMUL.FTZ R98, R33.reuse, R98 ;  /* 0x0000006221627220 */ /* 0x044fe20000410000 */
[----:B------:R-:W-:Y:S01]  /*6bf0*/  FMUL.FTZ R97, R33, R97 ;  /* 0x0000006121617220 */ /* 0x000fe20000410000 */
[C---:B-1----:R-:W-:Y:S01]  /*6c00*/  FMUL.FTZ R96, R34.reuse, R96 ;  /* 0x0000006022607220 */ /* 0x042fe20000410000 */
        /* <DEDUP_REMOVED lines=52> */
[----:B------:R1:W-:Y:S01]  /*6f50*/  STS.U16 [R6+0x10c0], R207 ;  /* 0x0010c0cf06007388 */ /* 0x0003e20000000400 */
[----:B------:R-:W-:-:S03]  /*6f60*/  FMUL.FTZ R76, R75, R76 ;  /* 0x0000004c4b4c7220 */ /* 0x000fc60000410000 */
[----:B------:R-:W-:Y:S01]  /*6f70*/  STS.U16 [R7+0x1100], R202 ;  /* 0x001100ca07007388 */ /* 0x000fe20000000400 */
[----:B------:R-:W-:-:S03]  /*6f80*/  FMUL.FTZ R75, R75, R4 ;  /* 0x000000044b4b7220 */ /* 0x000fc60000410000 */
        /* <DEDUP_REMOVED lines=16> */
[----:B------:R2:W-:Y:S01]  /*7090*/  STS.U16 [R18+0x13c0], R123 ;  /* 0x0013c07b12007388 */ /* 0x0005e20000000400 */
[----:B0-----:R-:W2:Y:S03]  /*70a0*/  MUFU.SIN R0, R214 ;  /* 0x000000d600007308 */ /* 0x001ea60000000400 */
[----:B------:R-:W-:Y:S04]  /*70b0*/  STS.U16 [R19+0x1400], R114 ;  /* 0x0014007213007388 */ /* 0x000fe80000000400 */
[----:B------:R-:W-:Y:S01]  /*70c0*/  STS.U16 [R20+0x1440], R71 ;  /* 0x0014404714007388 */ /* 0x000fe20000000400 */
[----:B------:R-:W0:Y:S03]  /*70d0*/  MUFU.COS R4, R214 ;  /* 0x000000d600047308 */ /* 0x000e260000000000 */
[----:B------:R-:W-:Y:S01]  /*70e0*/  STS.U16 [R21+0x1480], R204 ;  /* 0x001480cc15007388 */ /* 0x000fe20000000400 */
[----:B------:R-:W-:-:S03]  /*70f0*/  ULOP3.LUT UR32, UR32, 0x100, URZ, 0xc0, !UPT ;  /* 0x0000010020207892 */ /* 0x000fc6000f8ec0ff */
        /* <DEDUP_REMOVED lines=13> */
[----:B------:R-:W-:Y:S04]  /*71d0*/  STS.U16 [R28+0x1700], R213 ;  /* 0x001700d51c007388 */ /* 0x000fe80000000400 */
[----:B------:R1:W-:Y:S04]  /*71e0*/  STS.U16 [R65+0x1740], R212 ;  /* 0x001740d441007388 */ /* 0x0003e80000000400 */
[----:B------:R-:W-:Y:S01]  /*71f0*/  STS.U16 [R61+0x1780], R208 ;  /* 0x001780d03d007388 */ /* 0x000fe20000000400 */
[----:B--2---:R-:W-:-:S03]  /*7200*/  FMUL.FTZ R123, R3, R0 ;  /* 0x00000000037b7220 */ /* 0x004fc60000410000 */
[----:B------:R-:W-:Y:S04]  /*7210*/  STS.U16 [R64+0x17c0], R211 ;  /* 0x0017c0d340007388 */ /* 0x000fe80000000400 */
[----:B------:R-:W-:Y:S01]  /*7220*/  STS.U16 [R63+0x1800], R206 ;  /* 0x001800ce3f007388 */ /* 0x000fe20000000400 */
[----:B0-----:R-:W-:-:S03]  /*7230*/  FMUL.FTZ R122, R3, R4 ;  /* 0x00000004037a7220 */ /* 0x001fc60000410000 */
[----:B------:R-:W-:Y:S01]  /*7240*/  STS.U16 [R62+0x1840], R5 ;  /* 0x001840053e007388 */ /* 0x000fe20000000400 */
[----:B------:R-:W-:-:S03]  /*7250*/  NOP ;  /* 0x0000000000007918 */ /* 0x000fc60000000000 */
[----:B------:R-:W0:Y:S01]  /*7260*/  LDS.U16 R0, [R2+0x10a4] ;  /* 0x0010a40002007984 */ /* 0x000e220000000400 */
[----:B-1----:R-:W-:-:S03]  /*7270*/  LEA R65, R6, UR28, 0x3 ;  /* 0x0000001c06417c11 */ /* 0x002fc6000f8e18ff */
        /* <DEDUP_REMOVED lines=38> */
[----:B----4-:R-:W-:Y:S02]  /*74e0*/  HADD2.F32 R0, -RZ, R5.H0_H0 ;  /* 0x20000005ff007230 */ /* 0x010fe40000004100 */
[----:B-----5:R-:W-:-:S02]  /*74f0*/  HADD2.F32 R19, -RZ, R19.H0_H0 ;  /* 0x20000013ff137230 */ /* 0x020fc40000004100 */
        /* <DEDUP_REMOVED lines=8> */
[----:B0-----:R-:W-:Y:S02]  /*7580*/  HADD2.F32 R65, -RZ, R26.H0_H0 ;  /* 0x2000001aff417230 */ /* 0x001fe40000004100 */
        /* <DEDUP_REMOVED lines=17> */
[----:B------:R-:W-:Y:S01]  /*76a0*/  FMUL.FTZ R25, R124, -R23 ;  /* 0x800000177c197220 */ /* 0x000fe20000410000 */
[----:B------:R-:W-:Y:S01]  /*76b0*/  FMUL.FTZ R29, R126, -R19 ;  /* 0x800000137e1d7220 */ /* 0x000fe20000410000 */
[C---:B------:R-:W-:Y:S01]  /*76c0*/  FMUL.FTZ R28, R125.reuse, R20 ;  /* 0x000000147d1c7220 */ /* 0x040fe20000410000 */
[----:B------:R-:W-:Y:S01]  /*76d0*/  FMUL.FTZ R27, R125, -R2 ;  /* 0x800000027d1b7220 */ /* 0x000fe20000410000 */
[----:B------:R-:W-:Y:S01]  /*76e0*/  FMUL.FTZ R26, R124, R21 ;  /* 0x000000157c1a7220 */ /* 0x000fe20000410000 */
[----:B------:R-:W-:Y:S01]  /*76f0*/  FMUL.FTZ R23, R121, -R18 ;  /* 0x8000001279177220 */ /* 0x000fe20000410000 */
[C---:B------:R-:W-:Y:S01]  /*7700*/  FMUL.FTZ R12, R112.reuse, R195 ;  /* 0x000000c3700c7220 */ /* 0x040fe20000410000 */
        /* <DEDUP_REMOVED lines=68> */
.L_x_8896:
[----:B------:R-:W-:-:S06]  /*7b50*/  LEA R114, R197, UR28, 0x3 ;  /* 0x0000001cc5727c11 */ /* 0x000fcc000f8e18ff */
[----:B------:R-:W0:Y:S02]  /*7b60*/  LDS.64 R114, [R114+0x7b68] ;  /* 0x007b680072727984 */ /* 0x000e240000000a00 */
.L_x_8897:
[----:B------:R-:W-:Y:S05]  /*7b70*/  BSYNC.RECONVERGENT B0 ;  /* 0x0000000000007941 */ /* 0x000fea0003800200 */
.L_x_8895:
[----:B------:R-:W2:Y:S01]  /*7b80*/  @P0 LDC R64, c[0x0][0x38c] ;  /* 0x0000e300ff400b82 */ /* 0x000ea20000000800 */
[-C--:B------:R-:W-:Y:S01]  /*7b90*/  FMUL.FTZ R229, R73, R181.reuse ;  /* 0x000000b549e57220 */ /* 0x080fe20000410000 */
[----:B------:R-:W-:Y:S01]  /*7ba0*/  MOV R61, UR19 ;  /* 0x00000013003d7c02 */ /* 0x000fe20008000f00 */
[----:B------:R-:W-:Y:S01]  /*7bb0*/  FMUL.FTZ R228, R74, R181 ;  /* 0x000000b54ae47220 */ /* 0x000fe20000410000 */
[----:B------:R-:W-:Y:S02]  /*7bc0*/  HFMA2 R65, -RZ, RZ, 0, 9.5367431640625e-07 ;  /* 0x00000010ff417431 */ /* 0x000fe400000001ff */
[----:B------:R-:W-:Y:S01]  /*7bd0*/  FMUL.FTZ R67, R167, R229 ;  /* 0x000000e5a7437220 */ /* 0x000fe20000410000 */
[----:B------:R-:W-:Y:S01]  /*7be0*/  @P0 IADD3 R61, PT, PT, R61, -0x2, RZ ;  /* 0xfffffffe3d3d0810 */ /* 0x000fe20007ffe0ff */
[----:B------:R-:W-:Y:S01]  /*7bf0*/  FMUL.FTZ R66, R167, R228 ;  /* 0x000000e4a7427220 */ /* 0x000fe20000410000 */
[----:B------:R-:W-:Y:S01]  /*7c00*/  MOV R60, 0x3f800000 ;  /* 0x3f800000003c7802 */ /* 0x000fe20000000f00 */
[CC--:B------:R-:W-:Y:S01]  /*7c10*/  FMUL.FTZ R69, R103.reuse, R67.reuse ;  /* 0x0000004367457220 */ /* 0x0c0fe20000410000 */
[----:B------:R-:W-:Y:S01]  /*7c20*/  FMUL.FTZ R226, R72, R180 ;  /* 0x000000b448e27220 */ /* 0x000fe20000410000 */
[-C--:B------:R-:W-:Y:S01]  /*7c30*/  FMUL.FTZ R68, R103, R66.reuse ;  /* 0x0000004267447220 */ /* 0x080fe20000410000 */
[----:B------:R-:W-:Y:S01]  /*7c40*/  CS2R R62, SRZ ;  /* 0x00000000003e7805 */ /* 0x000fe2000001ff00 */
[C---:B------:R-:W-:Y:S01]  /*7c50*/  FFMA.FTZ R69, R104.reuse, R66, -R69 ;  /* 0x0000004268457223 */ /* 0x040fe20000010845 */
[----:B------:R-:W-:Y:S01]  /*7c60*/  FMUL.FTZ R227, R59, R180 ;  /* 0x000000b43be37220 */ /* 0x000fe20000410000 */
[----:B------:R-:W-:-:S02]  /*7c70*/  FFMA.FTZ R68, R104, R67, R68 ;  /* 0x0000004368447223 */ /* 0x000fc40000010044 */
[----:B------:R-:W-:Y:S01]  /*7c80*/  FFMA.FTZ R69, R165, R226, R69 ;  /* 0x000000e2a5457223 */ /* 0x000fe20000010045 */
        /* <DEDUP_REMOVED lines=12> */
[-C--:B------:R-:W-:Y:S01]  /*7d50*/  FMUL.FTZ R221, R53, R177.reuse ;  /* 0x000000b135dd7220 */ /* 0x080fe20000410000 */
[----:B------:R-:W-:Y:S01]  /*7d60*/  FMUL.FTZ R220, R54, R177 ;  /* 0x000000b136dc7220 */ /* 0x000fe20000410000 */
[-C--:B------:R-:W-:Y:S01]  /*7d70*/  FMUL.FTZ R219, R51, R176.reuse ;  /* 0x000000b033db7220 */ /* 0x080fe20000410000 */
[----:B------:R-:W-:Y:S01]  /*7d80*/  FMUL.FTZ R218, R52, R176 ;  /* 0x000000b034da7220 */ /* 0x000fe20000410000 */
[----:B------:R-:W-:Y:S01]  /*7d90*/  FMUL.FTZ R216, R50, R171 ;  /* 0x000000ab32d87220 */ /* 0x000fe20000410000 */
[----:B--2---:R-:W-:Y:S01]  /*7da0*/  FMUL.FTZ R65, R101, R68 ;  /* 0x0000004465417220 */ /* 0x004fe20000410000 */
[----:B------:R-:W-:Y:S01]  /*7db0*/  FMUL.FTZ R64, R122, R103 ;  /* 0x000000677a407220 */ /* 0x000fe20000410000 */
[----:B------:R-:W-:Y:S01]  /*7dc0*/  FMUL.FTZ R217, R49, R171 ;  /* 0x000000ab31d97220 */ /* 0x000fe20000410000 */
[----:B------:R-:W-:Y:S01]  /*7dd0*/  FMUL.FTZ R215, R47, R166 ;  /* 0x000000a62fd77220 */ /* 0x000fe20000410000 */
[----:B------:R-:W-:Y:S01]  /*7de0*/  FFMA.FTZ R65, R102, R69, -R65 ;  /* 0x0000004566417223 */ /* 0x000fe20000010841 */
[----:B------:R-:W-:Y:S01]  /*7df0*/  FMUL.FTZ R69, R99, R67 ;  /* 0x0000004363457220 */ /* 0x000fe20000410000 */
[C---:B------:R-:W-:Y:S01]  /*7e00*/  FFMA.FTZ R64, R123.reuse, R104, R64 ;  /* 0x000000687b407223 */ /* 0x040fe20000010040 */
[----:B------:R-:W-:Y:S01]  /*7e10*/  FMUL.FTZ R214, R48, R166 ;  /* 0x000000a630d67220 */ /* 0x000fe20000410000 */
[----:B------:R-:W-:Y:S01]  /*7e20*/  FFMA.FTZ R66, R164, R224, R65 ;  /* 0x000000e0a4427223 */ /* 0x000fe20000010041 */
[----:B------:R-:W-:Y:S01]  /*7e30*/  FMUL.FTZ R65, R123, R103 ;  /* 0x000000677b417220 */ /* 0x000fe20000410000 */
[-C--:B------:R-:W-:Y:S01]  /*7e40*/  FMUL.FTZ R213, R45, R161.reuse ;  /* 0x000000a12dd57220 */ /* 0x080fe20000410000 */
[----:B------:R-:W-:Y:S01]  /*7e50*/  FMUL.FTZ R212, R46, R161 ;  /* 0x000000a12ed47220 */ /* 0x000fe20000410000 */
        /* <DEDUP_REMOVED lines=24> */
[CC--:B------:R-:W-:Y:S01]  /*7fe0*/  FMUL.FTZ R70, R95.reuse, R71.reuse ;  /* 0x000000475f467220 */ /* 0x0c0fe20000410000 */
[----:B------:R-:W-:Y:S01]  /*7ff0*/  FFMA.FTZ R67, R98, R64, R67 ;  /* 0x0000004062437223 */ /* 0x000fe20000010043 */
[C---:B------:R-:W-:Y:S01]  /*8000*/  FFMA.FTZ R71, R96.reuse, R71, -R68 ;  /* 0x0000004760477223 */ /* 0x040fe20000010844 */
[C---:B------:R-:W-:Y:S01]  /*8010*/  FMUL.FTZ R64, R95.reuse, R66 ;  /* 0x000000425f407220 */ /* 0x040fe20000410000 */
[----:B------:R-:W-:Y:S01]  /*8020*/  FFMA.FTZ R199, R96, R199, R70 ;  /* 0x000000c760c77223 */ /* 0x000fe20000010046 */
[-C--:B------:R-:W-:Y:S01]  /*8030*/  FMUL.FTZ R65, R95, R67.reuse ;  /* 0x000000435f417220 */ /* 0x080fe20000410000 */
[----:B------:R-:W-:Y:S01]  /*8040*/  FFMA.FTZ R71, R160, R218, R71 ;  /* 0x000000daa0477223 */ /* 0x000fe20000010047 */
[----:B------:R-:W-:Y:S01]  /*8050*/  FFMA.FTZ R64, R96, R67, R64 ;  /* 0x0000004360407223 */ /* 0x000fe20000010040 */
[----:B------:R-:W-:Y:S01]  /*8060*/  FFMA.FTZ R199, R160, R219, R199 ;  /* 0x000000dba0c77223 */ /* 0x000fe200000100c7 */
[----:B------:R-:W-:Y:S01]  /*8070*/  FFMA.FTZ R65, R96, R66, -R65 ;  /* 0x0000004260417223 */ /* 0x000fe20000010841 */
[----:B------:R-:W-:Y:S01]  /*8080*/  FMUL.FTZ R211, R43, R156 ;  /* 0x0000009c2bd37220 */ /* 0x000fe20000410000 */
[C---:B------:R-:W-:Y:S01]  /*8090*/  FMUL.FTZ R66, R93.reuse, R64 ;  /* 0x000000405d427220 */ /* 0x040fe20000410000 */
[----:B------:R-:W-:Y:S01]  /*80a0*/  FMUL.FTZ R210, R44, R156 ;  /* 0x0000009c2cd27220 */ /* 0x000fe20000410000 */
[-C--:B------:R-:W-:Y:S01]  /*80b0*/  FMUL.FTZ R67, R93, R65.reuse ;  /* 0x000000415d437220 */ /* 0x080fe20000410000 */
[----:B------:R-:W-:Y:S01]  /*80c0*/  FMUL.FTZ R209, R41, R152 ;  /* 0x0000009829d17220 */ /* 0x000fe20000410000 */
[C---:B------:R-:W-:Y:S01]  /*80d0*/  FFMA.FTZ R66, R94.reuse, R65, -R66 ;  /* 0x000000415e427223 */ /* 0x040fe20000010842 */
[C---:B------:R-:W-:Y:S01]  /*80e0*/  FMUL.FTZ R65, R93.reuse, R199 ;  /* 0x000000c75d417220 */ /* 0x040fe20000410000 */
[C---:B------:R-:W-:Y:S01]  /*80f0*/  FFMA.FTZ R67, R94.reuse, R64, R67 ;  /* 0x000000405e437223 */ /* 0x040fe20000010043 */
[-C--:B------:R-:W-:Y:S01]  /*8100*/  FMUL.FTZ R64, R93, R71.reuse ;  /* 0x000000475d407220 */ /* 0x080fe20000410000 */
[C---:B------:R-:W-:Y:S01]  /*8110*/  FMUL.FTZ R68, R91.reuse, R66 ;  /* 0x000000425b447220 */ /* 0x040fe20000410000 */
[C---:B------:R-:W-:Y:S01]  /*8120*/  FFMA.FTZ R65, R94.reuse, R71, -R65 ;  /* 0x000000475e417223 */ /* 0x040fe20000010841 */
[----:B------:R-:W-:Y:S01]  /*8130*/  FMUL.FTZ R69, R91, R67 ;  /* 0x000000435b457220 */ /* 0x000fe20000410000 */
[----:B------:R-:W-:Y:S01]  /*8140*/  FFMA.FTZ R64, R94, R199, R64 ;  /* 0x000000c75e407223 */ /* 0x000fe20000010040 */
[C---:B------:R-:W-:Y:S01]  /*8150*/  FFMA.FTZ R68, R92.reuse, R67, R68 ;  /* 0x000000435c447223 */ /* 0x040fe20000010044 */
[C---:B------:R-:W-:Y:S01]  /*8160*/  FFMA.FTZ R65, R159.reuse, R216, R65 ;  /* 0x000000d89f417223 */ /* 0x040fe20000010041 */
[----:B------:R-:W-:Y:S01]  /*8170*/  FFMA.FTZ R69, R92, R66, -R69 ;  /* 0x000000425c457223 */ /* 0x000fe20000010845 */
[----:B------:R-:W-:Y:S01]  /*8180*/  FFMA.FTZ R64, R159, R217, R64 ;  /* 0x000000d99f407223 */ /* 0x000fe20000010040 */
[C---:B------:R-:W-:Y:S01]  /*8190*/  FMUL.FTZ R66, R89.reuse, R68 ;  /* 0x0000004459427220 */ /* 0x040fe20000410000 */
[----:B------:R-:W-:Y:S01]  /*81a0*/  FMUL.FTZ R208, R42, R152 ;  /* 0x000000982ad07220 */ /* 0x000fe20000410000 */
[-C--:B------:R-:W-:Y:S01]  /*81b0*/  FMUL.FTZ R67, R89, R69.reuse ;  /* 0x0000004559437220 */ /* 0x080fe20000410000 */
[----:B------:R-:W-:Y:S01]  /*81c0*/  FMUL.FTZ R207, R39, R148 ;  /* 0x0000009427cf7220 */ /* 0x000fe20000410000 */
[C---:B------:R-:W-:Y:S01]  /*81d0*/  FFMA.FTZ R66, R90.reuse, R69, -R66 ;  /* 0x000000455a427223 */ /* 0x040fe20000010842 */
        /* <DEDUP_REMOVED lines=8> */
[----:B------:R-:W-:Y:S01]  /*8260*/  FFMA.FTZ R69, R158, R215, R69 ;  /* 0x000000d79e457223 */ /* 0x000fe20000010045 */
[----:B------:R-:W-:Y:S01]  /*8270*/  FFMA.FTZ R71, R88, R66, -R71 ;  /* 0x0000004258477223 */ /* 0x000fe20000010847 */
        /* <DEDUP_REMOVED lines=8> */
[----:B------:R-:W-:Y:S01]  /*8300*/  FMUL.FTZ R65, R89, R69 ;  /* 0x0000004559417220 */ /* 0x000fe20000410000 */
[C---:B------:R-:W-:Y:S01]  /*8310*/  FMUL.FTZ R66, R83.reuse, R71 ;  /* 0x0000004753427220 */ /* 0x040fe20000410000 */
[C---:B------:R-:W-:Y:S01]  /*8320*/  FFMA.FTZ R64, R90.reuse, R69, R64 ;  /* 0x000000455a407223 */ /* 0x040fe20000010040 */
[----:B------:R-:W-:Y:S01]  /*8330*/  FMUL.FTZ R201, R83, R199 ;  /* 0x000000c753c97220 */ /* 0x000fe20000410000 */
[----:B------:R-:W-:Y:S01]  /*8340*/  FFMA.FTZ R65, R90, R67, -R65 ;  /* 0x000000435a417223 */ /* 0x000fe20000010841 */
[C---:B------:R-:W-:Y:S01]  /*8350*/  FFMA.FTZ R66, R84.reuse, R199, R66 ;  /* 0x000000c754427223 */ /* 0x040fe20000010042 */
[C---:B------:R-:W-:Y:S01]  /*8360*/  FFMA.FTZ R64, R157.reuse, R213, R64 ;  /* 0x000000d59d407223 */ /* 0x040fe20000010040 */
[----:B------:R-:W-:Y:S01]  /*8370*/  FFMA.FTZ R201, R84, R71, -R201 ;  /* 0x0000004754c97223 */ /* 0x000fe200000108c9 */
[----:B------:R-:W-:Y:S01]  /*8380*/  FFMA.FTZ R65, R157, R212, R65 ;  /* 0x000000d49d417223 */ /* 0x000fe20000010041 */
[C---:B------:R-:W-:Y:S01]  /*8390*/  FMUL.FTZ R68, R81.reuse, R66 ;  /* 0x0000004251447220 */ /* 0x040fe20000410000 */
[----:B------:R-:W-:Y:S01]  /*83a0*/  FMUL.FTZ R204, R38, R147 ;  /* 0x0000009326cc7220 */ /* 0x000fe20000410000 */
[----:B------:R-:W-:Y:S01]  /*83b0*/  FMUL.FTZ R67, R81, R201 ;  /* 0x000000c951437220 */ /* 0x000fe20000410000 */
[----:B------:R-:W-:Y:S01]  /*83c0*/  FMUL.FTZ R69, R87, R65 ;  /* 0x0000004157457220 */ /* 0x000fe20000410000 */
[C---:B------:R-:W-:Y:S01]  /*83d0*/  FFMA.FTZ R68, R82.reuse, R201, -R68 ;  /* 0x000000c952447223 */ /* 0x040fe20000010844 */
[----:B------:R-:W-:Y:S01]  /*83e0*/  FMUL.FTZ R203, R35, R146 ;  /* 0x0000009223cb7220 */ /* 0x000fe20000410000 */
[----:B------:R-:W-:Y:S01]  /*83f0*/  FFMA.FTZ R66, R82, R66, R67 ;  /* 0x0000004252427223 */ /* 0x000fe20000010043 */
[----:B------:R-:W-:Y:S01]  /*8400*/  FMUL.FTZ R67, R87, R64 ;  /* 0x0000004057437220 */ /* 0x000fe20000410000 */
[C---:B------:R-:W-:Y:S01]  /*8410*/  FMUL.FTZ R199, R79.reuse, R68 ;  /* 0x000000444fc77220 */ /* 0x040fe20000410000 */
[C---:B------:R-:W-:Y:S01]  /*8420*/  FFMA.FTZ R64, R88.reuse, R64, R69 ;  /* 0x0000004058407223 */ /* 0x040fe20000010045 */
[-C--:B------:R-:W-:Y:S01]  /*8430*/  FMUL.FTZ R71, R79, R66.reuse ;  /* 0x000000424f477220 */ /* 0x080fe20000410000 */
[----:B------:R-:W-:Y:S01]  /*8440*/  FFMA.FTZ R67, R88, R65, -R67 ;  /* 0x0000004158437223 */ /* 0x000fe20000010843 */
[C---:B------:R-:W-:Y:S01]  /*8450*/  FFMA.FTZ R199, R80.reuse, R66, R199 ;  /* 0x0000004250c77223 */ /* 0x040fe200000100c7 */
[C---:B------:R-:W-:Y:S01]  /*8460*/  FFMA.FTZ R66, R155.reuse, R211, R64 ;  /* 0x000000d39b427223 */ /* 0x040fe20000010040 */
[----:B------:R-:W-:Y:S01]  /*8470*/  FFMA.FTZ R71, R80, R68, -R71 ;  /* 0x0000004450477223 */ /* 0x000fe20000010847 */
[----:B------:R-:W-:Y:S01]  /*8480*/  FFMA.FTZ R67, R155, R210, R67 ;  /* 0x000000d29b437223 */ /* 0x000fe20000010043 */
[----:B------:R-:W-:Y:S01]  /*8490*/  FMUL.FTZ R65, R77, R199 ;  /* 0x000000c74d417220 */ /* 0x000fe20000410000 */
[----:B------:R-:W-:Y:S01]  /*84a0*/  FMUL.FTZ R69, R85, R66 ;  /* 0x0000004255457220 */ /* 0x000fe20000410000 */
[-C--:B------:R-:W-:Y:S01]  /*84b0*/  FMUL.FTZ R68, R77, R71.reuse ;  /* 0x000000474d447220 */ /* 0x080fe20000410000 */
[----:B------:R-:W-:Y:S01]  /*84c0*/  FMUL.FTZ R202, R36, R146 ;  /* 0x0000009224ca7220 */ /* 0x000fe20000410000 */
[----:B------:R-:W-:Y:S01]  /*84d0*/  FFMA.FTZ R64, R78, R71, -R65 ;  /* 0x000000474e407223 */ /* 0x000fe20000010841 */
[-C--:B------:R-:W-:Y:S01]  /*84e0*/  FMUL.FTZ R71, R85, R67.reuse ;  /* 0x0000004355477220 */ /* 0x080fe20000410000 */
[----:B------:R-:W-:Y:S01]  /*84f0*/  FFMA.FTZ R69, R86, R67, -R69 ;  /* 0x0000004356457223 */ /* 0x000fe20000010845 */
[-C--:B------:R-:W-:Y:S01]  /*8500*/  FMUL.FTZ R201, R33, R145.reuse ;  /* 0x0000009121c97220 */ /* 0x080fe20000410000 */
[----:B------:R-:W-:Y:S01]  /*8510*/  FMUL.FTZ R200, R34, R145 ;  /* 0x0000009122c87220 */ /* 0x000fe20000410000 */
[----:B------:R-:W-:Y:S01]  /*8520*/  FFMA.FTZ R71, R86, R66, R71 ;  /* 0x0000004256477223 */ /* 0x000fe20000010047 */
[----:B------:R-:W-:Y:S01]  /*8530*/  FFMA.FTZ R69, R154, R208, R69 ;  /* 0x000000d09a457223 */ /* 0x000fe20000010045 */
[----:B------:R-:W-:Y:S01]  /*8540*/  FFMA.FTZ R65, R78, R199, R68 ;  /* 0x000000c74e417223 */ /* 0x000fe20000010044 */
[----:B------:R-:W-:Y:S01]  /*8550*/  ISETP.GT.U32.AND P2, PT, R197, 0x1f, PT ;  /* 0x0000001fc500780c */ /* 0x000fe20003f44070 */
[----:B------:R-:W-:Y:S01]  /*8560*/  FFMA.FTZ R71, R154, R209, R71 ;  /* 0x000000d19a477223 */ /* 0x000fe20000010047 */
[----:B------:R-:W-:Y:S01]  /*8570*/  FMUL.FTZ R66, R83, R69 ;  /* 0x0000004553427220 */ /* 0x000fe20000410000 */
[-C--:B------:R-:W-:Y:S01]  /*8580*/  FMUL.FTZ R199, R31, R143.reuse ;  /* 0x0000008f1fc77220 */ /* 0x080fe20000410000 */
[----:B------:R-:W-:Y:S01]  /*8590*/  FMUL.FTZ R198, R32, R143 ;  /* 0x0000008f20c67220 */ /* 0x000fe20000410000 */
        /* <DEDUP_REMOVED lines=32> */
[----:B------:R-:W-:Y:S02]  /*87a0*/  FFMA.FTZ R65, R76, R65, R66 ;  /* 0x000000414c417223 */ /* 0x000fe40000010042 */
[----:B------:R-:W-:Y:S01]  /*87b0*/  FFMA.FTZ R66, R144, R198, R69 ;  /* 0x000000c690427223 */ /* 0x000fe20000010045 */
[----:B------:R-:W-:Y:S01]  /*87c0*/  FFMA.FTZ R64, R76, R64, -R67 ;  /* 0x000000404c407223 */ /* 0x000fe20000010843 */
        /* <DEDUP_REMOVED lines=19> */
[----:B------:R-:W-:-:S03]  /*8900*/  FFMA.FTZ R244, R64, R68, -R244 ;  /* 0x0000004440f47223 */ /* 0x000fc600000108f4 */
[----:B------:R-:W-:Y:S01]  /*8910*/  FADD.FTZ R242, R70, R243 ;  /* 0x000000f346f27221 */ /* 0x000fe20000010000 */
[-C--:B------:R-:W-:Y:S01]  /*8920*/  FMUL.FTZ R243, R64, R69.reuse ;  /* 0x0000004540f37220 */ /* 0x080fe20000410000 */
[----:B------:R-:W-:-:S03]  /*8930*/  FMUL.FTZ R69, R66, R69 ;  /* 0x0000004542457220 */ /* 0x000fc60000410000 */
[-C--:B------:R-:W-:Y:S01]  /*8940*/  FFMA.FTZ R243, R65, R68.reuse, R243 ;  /* 0x0000004441f37223 */ /* 0x080fe200000100f3 */
        /* <DEDUP_REMOVED lines=63> */
.L_x_9017:
        /* <DEDUP_REMOVED lines=13> */
.L_x_9020:
[----:B------:R-:W-:-:S03]  /*8e10*/  UMOV UR32, 0xffffffff ;  /* 0xffffffff00207882 */ /* 0x000fc60000000000 */
[----:B------:R-:W-:Y:S05]  /*8e20*/  BRA.DIV UR32, `(.L_x_8901) ;  /* 0x0000008a20dc7947 */ /* 0x000fea000b800000 */
.L_x_9023:
[----:B------:R-:W-:-:S03]  /*8e30*/  UMOV UR32, 0xffffffff ;  /* 0xffffffff00207882 */ /* 0x000fc60000000000 */
[----:B------:R-:W-:Y:S05]  /*8e40*/  BRA.DIV UR32, `(.L_x_8902) ;  /* 0x0000008a20fc7947 */ /* 0x000fea000b800000 */
.L_x_9026:
[----:B------:R-:W-:-:S03]  /*8e50*/  UMOV UR32, 0xffffffff ;  /* 0xffffffff00207882 */ /* 0x000fc60000000000 */
[----:B------:R-:W-:Y:S05]  /*8e60*/  BRA.DIV UR32, `(.L_x_8903) ;  /* 0x0000008e201c7947 */ /* 0x000fea000b800000 */
.L_x_9029:
        /* <DEDUP_REMOVED lines=10> */
.L_x_9039:
[CC--:B0---4-:R-:W-:Y:S01]  /*8f10*/  FMUL.FTZ R69, R244.reuse, R63.reuse ;  /* 0x0000003ff4457220 */ /* 0x0d1fe20000410000 */
[C---:B------:R-:W-:Y:S01]  /*8f20*/  FMUL.FTZ R70, R243.reuse, R63 ;  /* 0x0000003ff3467220 */ /* 0x040fe20000410000 */
[CC--:B------:R-:W-:Y:S02]  /*8f30*/  FMUL.FTZ R68, R244.reuse, R61.reuse ;  /* 0x0000003df4447220 */ /* 0x0c0fe40000410000 */
[CC--:B---3--:R-:W-:Y:S01]  /*8f40*/  FFMA.FTZ R69, R243.reuse, R62.reuse, R69 ;  /* 0x0000003ef3457223 */ /* 0x0c8fe20000010045 */
[----:B------:R-:W-:Y:S01]  /*8f50*/  FFMA.FTZ R70, R244, R62, -R70 ;  /* 0x0000003ef4467223 */ /* 0x000fe20000010846 */
[C---:B------:R-:W-:Y:S01]  /*8f60*/  FFMA.FTZ R68, R243.reuse, R60, R68 ;  /* 0x0000003cf3447223 */ /* 0x040fe20000010044 */
[----:B------:R-:W-:Y:S01]  /*8f70*/  FMUL.FTZ R243, R243, R61 ;  /* 0x0000003df3f37220 */ /* 0x000fe20000410000 */
[----:B------:R-:W-:Y:S01]  /*8f80*/  @P1 FADD.FTZ R63, R245, R69 ;  /* 0x00000045f53f1221 */ /* 0x000fe20000010000 */
[----:B------:R-:W-:Y:S02]  /*8f90*/  @P1 FADD.FTZ R62, R242, R70 ;  /* 0x00000046f23e1221 */ /* 0x000fe40000010000 */
[----:B------:R-:W-:Y:S01]  /*8fa0*/  FSEL R61, R61, R68, !P1 ;  /* 0x000000443d3d7208 */ /* 0x000fe20004800000 */
[C---:B------:R-:W-:Y:S01]  /*8fb0*/  FMUL.FTZ R69, R65.reuse, R63 ;  /* 0x0000003f41457220 */ /* 0x040fe20000410000 */
[----:B------:R-:W-:Y:S01]  /*8fc0*/  FMUL.FTZ R68, R65, R62 ;  /* 0x0000003e41447220 */ /* 0x000fe20000410000 */
[----:B------:R-:W-:-:S02]  /*8fd0*/  @P1 FFMA.FTZ R60, R244, R60, -R243 ;  /* 0x0000003cf43c1223 */ /* 0x000fc400000108f3 */
        /* <DEDUP_REMOVED lines=10> */
.L_x_8898:
        /* <DEDUP_REMOVED lines=143> */
[----:B0-----:R-:W-:Y:S01]  /*9970*/  FMUL.FTZ R71, R123, R68 ;  /* 0x000000447b477220 */ /* 0x001fe20000410000 */
[----:B------:R-:W-:Y:S01]  /*9980*/  FADD.FTZ R64, R27, R64 ;  /* 0x000000401b407221 */ /* 0x000fe20000010000 */
[-C--:B------:R-:W-:Y:S01]  /*9990*/  FMUL.FTZ R62, R101, R60.reuse ;  /* 0x0000003c653e7220 */ /* 0x080fe20000410000 */
[----:B------:R-:W-:Y:S01]  /*99a0*/  FADD.FTZ R65, R28, R65 ;  /* 0x000000411c417221 */ /* 0x000fe20000010000 */
[-C--:B------:R-:W-:Y:S01]  /*99b0*/  FMUL.FTZ R123, R123, R69.reuse ;  /* 0x000000457b7b7220 */ /* 0x080fe20000410000 */
[----:B------:R-:W-:Y:S01]  /*99c0*/  FFMA.FTZ R70, R122, R69, R71 ;  /* 0x000000457a467223 */ /* 0x000fe20000010047 */
[C---:B------:R-:W-:Y:S01]  /*99d0*/  FFMA.FTZ R60, R102.reuse, R60, R63 ;  /* 0x0000003c663c7223 */ /* 0x040fe2000001003f */
[C---:B------:R-:W-:Y:S01]  /*99e0*/  FMUL.FTZ R63, R103.reuse, R64 ;  /* 0x00000040673f7220 */ /* 0x040fe20000410000 */
[----:B------:R-:W-:Y:S01]  /*99f0*/  FFMA.FTZ R61, R102, R61, -R62 ;  /* 0x0000003d663d7223 */ /* 0x000fe2000001083e */
[----:B------:R-:W-:Y:S01]  /*9a00*/  FMUL.FTZ R67, R103, R65 ;  /* 0x0000004167437220 */ /* 0x000fe20000410000 */
[----:B------:R-:W-:Y:S01]  /*9a10*/  FFMA.FTZ R123, R122, R68, -R123 ;  /* 0x000000447a7b7223 */ /* 0x000fe2000001087b */
[----:B------:R-:W-:Y:S01]  /*9a20*/  FFMA.FTZ R229, R167, R229, R70 ;  /* 0x000000e5a7e57223 */ /* 0x000fe20000010046 */
[C---:B------:R-:W-:Y:S01]  /*9a30*/  FFMA.FTZ R65, R104.reuse, R65, R63 ;  /* 0x0000004168417223 */ /* 0x040fe2000001003f */
[----:B------:R-:W-:Y:S01]  /*9a40*/  FMUL.FTZ R63, R103, R61 ;  /* 0x0000003d673f7220 */ /* 0x000fe20000410000 */
[C---:B------:R-:W-:Y:S01]  /*9a50*/  FFMA.FTZ R64, R104.reuse, R64, -R67 ;  /* 0x0000004068407223 */ /* 0x040fe20000010843 */
[----:B------:R-:W-:Y:S01]  /*9a60*/  FFMA.FTZ R228, R167, R228, R123 ;  /* 0x000000e4a7e47223 */ /* 0x000fe2000001007b */
[C---:B------:R-:W-:Y:S01]  /*9a70*/  FMUL.FTZ R69, R103.reuse, R229 ;  /* 0x000000e567457220 */ /* 0x040fe20000410000 */
[----:B------:R-:W-:Y:S01]  /*9a80*/  VOTEU.ALL UP0, P1 ;  /* 0x0000000000ff7886 */ /* 0x000fe20000800000 */
[-C--:B------:R-:W-:Y:S01]  /*9a90*/  FMUL.FTZ R62, R103, R60.reuse ;  /* 0x0000003c673e7220 */ /* 0x080fe20000410000 */
[C---:B------:R-:W-:Y:S01]  /*9aa0*/  FFMA.FTZ R60, R104.reuse, R60, R63 ;  /* 0x0000003c683c7223 */ /* 0x040fe2000001003f */
[----:B------:R-:W-:Y:S01]  /*9ab0*/  FADD.FTZ R63, R29, R64 ;  /* 0x000000401d3f7221 */ /* 0x000fe20000010000 */
        /* <DEDUP_REMOVED lines=8> */
[----:B------:R-:W-:-:S04]  /*9b40*/  FMUL.FTZ R68, R103, R228 ;  /* 0x000000e467447220 */ /* 0x000fc80000410000 */
        /* <DEDUP_REMOVED lines=112> */
.L_x_9044:
        /* <DEDUP_REMOVED lines=13> */
.L_x_8908:
[----:B------:R-:W-:Y:S05]  /*a320*/  BSYNC.RECONVERGENT B0 ;  /* 0x0000000000007941 */ /* 0x000fea0003800200 */
.L_x_8907:
[----:B------:R-:W-:Y:S01]  /*a330*/  UMOV UR32, 0xffffffff ;  /* 0xffffffff00207882 */ /* 0x000fe20000000000 */
[----:B------:R-:W-:Y:S02]  /*a340*/  ISETP.GT.U32.AND P2, PT, R193, 0x1d, PT ;  /* 0x0000001dc100780c */ /* 0x000fe40003f44070 */
[----:B------:R-:W-:Y:S11]  /*a350*/  BRA.DIV UR32, `(.L_x_8909) ;  /* 0x0000007e20347947 */ /* 0x000ff6000b800000 */
[----:B-1----:R1:W1:Y:S04]  /*a360*/  SHFL.DOWN PT, R69, R245, 0x2, 0x1f ;  /* 0x08401f00f5457f89 */ /* 0x00226800000e0000 */
[----:B0-----:R0:W0:Y:S04]  /*a370*/  SHFL.DOWN PT, R70, R246, 0x2, 0x1f ;  /* 0x08401f00f6467f89 */ /* 0x00102800000e0000 */
[----:B--2---:R2:W0:Y:S04]  /*a380*/  SHFL.DOWN PT, R123, R247, 0x2, 0x1f ;  /* 0x08401f00f77b7f89 */ /* 0x00442800000e0000 */
[----:B------:R2:W0:Y:S02]  /*a390*/  SHFL.DOWN PT, R71, R248, 0x2, 0x1f ;  /* 0x08401f00f8477f89 */ /* 0x00042400000e0000 */
.L_x_9050:
        /* <DEDUP_REMOVED lines=13> */
.L_x_8911:
[----:B------:R-:W-:Y:S05]  /*a470*/  BSYNC.RECONVERGENT B0 ;  /* 0x0000000000007941 */ /* 0x000fea0003800200 */
.L_x_8910:
[----:B------:R-:W-:Y:S01]  /*a480*/  UMOV UR32, 0xffffffff ;  /* 0xffffffff00207882 */ /* 0x000fe20000000000 */
[----:B------:R-:W-:Y:S02]  /*a490*/  ISETP.GT.U32.AND P2, PT, R193, 0x1b, PT ;  /* 0x0000001bc100780c */ /* 0x000fe40003f44070 */
[----:B------:R-:W-:Y:S11]  /*a4a0*/  BRA.DIV UR32, `(.L_x_8912) ;  /* 0x0000007e20547947 */ /* 0x000ff6000b800000 */
[----:B-1----:R1:W1:Y:S04]  /*a4b0*/  SHFL.DOWN PT, R69, R245, 0x4, 0x1f ;  /* 0x08801f00f5457f89 */ /* 0x00226800000e0000 */
[----:B0-----:R0:W0:Y:S04]  /*a4c0*/  SHFL.DOWN PT, R70, R246, 0x4, 0x1f ;  /* 0x08801f00f6467f89 */ /* 0x00102800000e0000 */
[----:B------:R0:W0:Y:S04]  /*a4d0*/  SHFL.DOWN PT, R123, R247, 0x4, 0x1f ;  /* 0x08801f00f77b7f89 */ /* 0x00002800000e0000 */
[----:B------:R0:W0:Y:S02]  /*a4e0*/  SHFL.DOWN PT, R71, R248, 0x4, 0x1f ;  /* 0x08801f00f8477f89 */ /* 0x00002400000e0000 */
.L_x_9056:
        /* <DEDUP_REMOVED lines=13> */
.L_x_8914:
[----:B------:R-:W-:Y:S05]  /*a5c0*/  BSYNC.RECONVERGENT B0 ;  /* 0x0000000000007941 */ /* 0x000fea0003800200 */
.L_x_8913:
[----:B------:R-:W-:Y:S01]  /*a5d0*/  UMOV UR32, 0xffffffff ;  /* 0xffffffff00207882 */ /* 0x000fe20000000000 */
[----:B------:R-:W-:Y:S02]  /*a5e0*/  ISETP.GT.U32.AND P2, PT, R193, 0x17, PT ;  /* 0x00000017c100780c */ /* 0x000fe40003f44070 */
[----:B------:R-:W-:Y:S11]  /*a5f0*/  BRA.DIV UR32, `(.L_x_8915) ;  /* 0x0000007e20747947 */ /* 0x000ff6000b800000 */
[----:B-1----:R1:W1:Y:S04]  /*a600*/  SHFL.DOWN PT, R69, R245, 0x8, 0x1f ;  /* 0x09001f00f5457f89 */ /* 0x00226800000e0000 */
[----:B0-----:R0:W0:Y:S04]  /*a610*/  SHFL.DOWN PT, R70, R246, 0x8, 0x1f ;  /* 0x09001f00f6467f89 */ /* 0x00102800000e0000 */
[----:B------:R0:W0:Y:S04]  /*a620*/  SHFL.DOWN PT, R123, R247, 0x8, 0x1f ;  /* 0x09001f00f77b7f89 */ /* 0x00002800000e0000 */
[----:B------:R0:W0:Y:S02]  /*a630*/  SHFL.DOWN PT, R71, R248, 0x8, 0x1f ;  /* 0x09001f00f8477f89 */ /* 0x00002400000e0000 */
.L_x_9062:
        /* <DEDUP_REMOVED lines=13> */
.L_x_8917:
[----:B------:R-:W-:Y:S05]  /*a710*/  BSYNC.RECONVERGENT B0 ;  /* 0x0000000000007941 */ /* 0x000fea0003800200 */
.L_x_8916:
[----:B------:R-:W-:Y:S01]  /*a720*/  UMOV UR32, 0xffffffff ;  /* 0xffffffff00207882 */ /* 0x000fe20000000000 */
[----:B------:R-:W-:Y:S02]  /*a730*/  ISETP.GT.U32.AND P2, PT, R193, 0xf, PT ;  /* 0x0000000fc100780c */ /* 0x000fe40003f44070 */
[----:B------:R-:W-:Y:S11]  /*a740*/  BRA.DIV UR32, `(.L_x_8918) ;  /* 0x0000007e20947947 */ /* 0x000ff6000b800000 */
[----:B-1----:R1:W1:Y:S04]  /*a750*/  SHFL.DOWN PT, R69, R245, 0x10, 0x1f ;  /* 0x0a001f00f5457f89 */ /* 0x00226800000e0000 */
[----:B0-----:R0:W0:Y:S04]  /*a760*/  SHFL.DOWN PT, R70, R246, 0x10, 0x1f ;  /* 0x0a001f00f6467f89 */ /* 0x00102800000e0000 */
[----:B------:R0:W0:Y:S04]  /*a770*/  SHFL.DOWN PT, R123, R247, 0x10, 0x1f ;  /* 0x0a001f00f77b7f89 */ /* 0x00002800000e0000 */
[----:B------:R0:W0:Y:S02]  /*a780*/  SHFL.DOWN PT, R71, R248, 0x10, 0x1f ;  /* 0x0a001f00f8477f89 */ /* 0x00002400000e0000 */
.L_x_9068:
        /* <DEDUP_REMOVED lines=13> */
.L_x_8920:
[----:B------:R-:W-:Y:S05]  /*a860*/  BSYNC.RECONVERGENT B0 ;  /* 0x0000000000007941 */ /* 0x000fea0003800200 */
.L_x_8919:
        /* <DEDUP_REMOVED lines=25> */
.L_x_9082:
        /* <DEDUP_REMOVED lines=13> */
.L_x_8923:
[----:B------:R-:W-:Y:S05]  /*aad0*/  BSYNC.RECONVERGENT B0 ;  /* 0x0000000000007941 */ /* 0x000fea0003800200 */
.L_x_8922:
        /* <DEDUP_REMOVED lines=16> */
.L_x_8905:
[----:B------:R-:W-:Y:S05]  /*abe0*/  WARPSYNC.ALL ;  /* 0x0000000000007948 */ /* 0x000fea0003800000 */
[C---:B------:R-:W-:Y:S01]  /*abf0*/  ISETP.NE.AND P1, PT, R197.reuse, RZ, PT ;  /* 0x000000ffc500720c */ /* 0x040fe20003f25270 */
[----:B------:R-:W-:Y:S01]  /*ac00*/  BAR.SYNC.DEFER_BLOCKING 0x0 ;  /* 0x0000000000007b1d */ /* 0x000fe20000010000 */
[----:B0-----:R-:W-:Y:S01]  /*ac10*/  IADD3 R122, PT, PT, R197, 0x200, RZ ;  /* 0x00000200c57a7810 */ /* 0x001fe20007ffe0ff */
[----:B------:R-:W-:Y:S01]  /*ac20*/  FMUL.FTZ R243, R124, R224 ;  /* 0x000000e07cf37220 */ /* 0x000fe20000410000 */
[----:B------:R-:W-:-:S09]  /*ac30*/  FMUL.FTZ R245, R121, R222 ;  /* 0x000000de79f57220 */ /* 0x000fd20000410000 */
        /* <DEDUP_REMOVED lines=9> */
[----:B------:R-:W-:Y:S01]  /*acd0*/  MOV R65, UR49 ;  /* 0x0000003100417c02 */ /* 0x000fe20008000f00 */
[----:B------:R-:W-:Y:S01]  /*ace0*/  UIADD3 UR49, UPT, UPT, UR28, 0x2100, URZ ;  /* 0x000021001c317890 */ /* 0x000fe2000fffe0ff */
[----:B------:R-:W-:-:S05]  /*acf0*/  MOV R67, UR34 ;  /* 0x0000002200437c02 */ /* 0x000fca0008000f00 */
[----:B------:R-:W-:-:S04]  /*ad00*/  IMAD.WIDE.U32 R66, R67, UR8, R64 ;  /* 0x0000000843427c25 */ /* 0x000fc8000f8e0040 */
[-C--:B0-----:R-:W-:Y:S01]  /*ad10*/  FMUL.FTZ R63, R61, R115.reuse ;  /* 0x000000733d3f7220 */ /* 0x081fe20000410000 */
[----:B------:R-:W-:-:S03]  /*ad20*/  FMUL.FTZ R62, R60, R115 ;  /* 0x000000733c3e7220 */ /* 0x000fc60000410000 */
[-C--:B------:R-:W-:Y:S01]  /*ad30*/  FFMA.FTZ R68, R60, R114.reuse, R63 ;  /* 0x000000723c447223 */ /* 0x080fe2000001003f */
[----:B------:R-:W-:Y:S01]  /*ad40*/  MOV R63, UR36 ;  /* 0x00000024003f7c02 */ /* 0x000fe20008000f00 */
[----:B------:R-:W-:Y:S01]  /*ad50*/  FFMA.FTZ R69, R61, R114, -R62 ;  /* 0x000000723d457223 */ /* 0x000fe2000001083e */
[----:B------:R-:W-:Y:S01]  /*ad60*/  MOV R61, UR37 ;  /* 0x00000025003d7c02 */ /* 0x000fe20008000f00 */
[----:B------:R-:W-:Y:S01]  /*ad70*/  FADD.FTZ R195, R195, R68 ;  /* 0x00000044c3c37221 */ /* 0x000fe20000010000 */
[----:B------:R-:W-:Y:S01]  /*ad80*/  LEA.HI R114, R122, R197, RZ, 0x1b ;  /* 0x000000c57a727211 */ /* 0x000fe200078fd8ff */
[----:B------:R-:W-:-:S04]  /*ad90*/  IMAD.WIDE.U32 R62, R63, UR8, R64 ;  /* 0x000000083f3e7c25 */ /* 0x000fc8000f8e0040 */
[----:B------:R-:W-:Y:S01]  /*ada0*/  FADD.FTZ R194, R194, R69 ;  /* 0x00000045c2c27221 */ /* 0x000fe20000010000 */
[----:B------:R-:W-:Y:S01]  /*adb0*/  FMUL.FTZ R65, R144, R143 ;  /* 0x0000008f90417220 */ /* 0x000fe20000410000 */
[----:B------:R-:W-:Y:S01]  /*adc0*/  LEA.HI R122, R197, R197, RZ, 0x1b ;  /* 0x000000c5c57a7211 */ /* 0x000fe200078fd8ff */
[----:B------:R-:W-:Y:S01]  /*add0*/  IMAD R61, R61, UR8, R63 ;  /* 0x000000083d3d7c24 */ /* 0x000fe2000f8e023f */
[----:B------:R-:W-:Y:S01]  /*ade0*/  MOV R63, UR35 ;  /* 0x00000023003f7c02 */ /* 0x000fe20008000f00 */
[CC--:B------:R-:W-:Y:S01]  /*adf0*/  FMUL.FTZ R68, R31.reuse, R194.reuse ;  /* 0x000000c21f447220 */ /* 0x0c0fe20000410000 */
[----:B------:R-:W-:Y:S01]  /*ae00*/  LEA R60, P2, R62, UR15, 0x2 ;  /* 0x0000000f3e3c7c11 */ /* 0x000fe2000f8410ff */
[-C--:B------:R-:W-:Y:S01]  /*ae10*/  FFMA.FTZ R69, R31, -R65.reuse, R199 ;  /* 0x800000411f457223 */ /* 0x080fe200000100c7 */
[----:B------:R-:W-:Y:S01]  /*ae20*/  FFMA.FTZ R31, -R32, R65, R198 ;  /* 0x00000041201f7223 */ /* 0x000fe200000101c6 */
[----:B------:R-:W-:Y:S01]  /*ae30*/  IMAD R63, R63, UR8, R67 ;  /* 0x000000083f3f7c24 */ /* 0x000fe2000f8e0243 */
[----:B------:R-:W-:Y:S01]  /*ae40*/  LEA.HI.X R61, R62, UR16, R61, 0x2, P2 ;  /* 0x000000103e3d7c11 */ /* 0x000fe200090f143d */
[----:B------:R-:W-:Y:S01]  /*ae50*/  FMUL.FTZ R65, R195, UR33 ;  /* 0x00000021c3417c20 */ /* 0x000fe20008410000 */
[----:B------:R-:W-:Y:S01]  /*ae60*/  LEA R62, P2, R66, UR17, 0x2 ;  /* 0x00000011423e7c11 */ /* 0x000fe2000f8410ff */
[-C--:B------:R-:W-:Y:S01]  /*ae70*/  FFMA.FTZ R68, R32, R195.reuse, R68 ;  /* 0x000000c320447223 */ /* 0x080fe20000010044 */
[----:B------:R-:W-:Y:S01]  /*ae80*/  FMUL.FTZ R32, R194, UR33 ;  /* 0x00000021c2207c20 */ /* 0x000fe20008410000 */
[C---:B------:R-:W-:Y:S01]  /*ae90*/  FMUL.FTZ R67, R75.reuse, R194 ;  /* 0x000000c24b437220 */ /* 0x040fe20000410000 */
[----:B------:R-:W-:Y:S01]  /*aea0*/  LEA.HI.X R63, R66, UR18, R63, 0x2, P2 ;  /* 0x00000012423f7c11 */ /* 0x000fe200090f143f */
[----:B------:R-:W-:Y:S01]  /*aeb0*/  FFMA.FTZ R66, R194, UR46, -R65 ;  /* 0x0000002ec2427c23 */ /* 0x000fe20008010841 */
[-C--:B------:R-:W-:Y:S01]  /*aec0*/  FMUL.FTZ R75, R75, R195.reuse ;  /* 0x000000c34b4b7220 */ /* 0x080fe20000410000 */
[----:B------:R-:W-:Y:S01]  /*aed0*/  FFMA.FTZ R32, R195, UR46, R32 ;  /* 0x0000002ec3207c23 */ /* 0x000fe20008010020 */
[C---:B------:R-:W-:Y:S01]  /*aee0*/  FFMA.FTZ R67, R76.reuse, R195, R67 ;  /* 0x000000c34c437223 */ /* 0x040fe20000010043 */
[----:B------:R-:W-:Y:S01]  /*aef0*/  FMUL.FTZ R70, R69, R66 ;  /* 0x0000004245467220 */ /* 0x000fe20000410000 */
[----:B------:R-:W-:Y:S01]  /*af00*/  FFMA.FTZ R75, R76, R194, -R75 ;  /* 0x000000c24c4b7223 */ /* 0x000fe2000001084b */
[-C--:B------:R-:W-:Y:S01]  /*af10*/  FMUL.FTZ R194, R194, R143.reuse ;  /* 0x0000008fc2c27220 */ /* 0x080fe20000410000 */
[----:B------:R-:W-:Y:S01]  /*af20*/  FADD.FTZ R2, R2, R67 ;  /* 0x0000004302027221 */ /* 0x000fe20000010000 */
[----:B------:R-:W-:Y:S01]  /*af30*/  FFMA.FTZ R65, R31, R32, R70 ;  /* 0x000000201f417223 */ /* 0x000fe20000010046 */
[-C--:B------:R-:W-:Y:S01]  /*af40*/  FMUL.FTZ R70, R195, R143.reuse ;  /* 0x0000008fc3467220 */ /* 0x080fe20000410000 */
[----:B------:R-:W-:Y:S01]  /*af50*/  FADD.FTZ R66, R0, R75 ;  /* 0x0000004b00427221 */ /* 0x000fe20000010000 */
[C---:B------:R-:W-:Y:S01]  /*af60*/  FMUL.FTZ R0, R69.reuse, R194 ;  /* 0x000000c245007220 */ /* 0x040fe20000410000 */
[----:B------:R-:W-:Y:S01]  /*af70*/  FFMA.FTZ R127, R68, R143, R127 ;  /* 0x0000008f447f7223 */ /* 0x000fe2000001007f */
[----:B------:R-:W-:Y:S01]  /*af80*/  FMUL.FTZ R69, R69, R70 ;  /* 0x0000004645457220 */ /* 0x000fe20000410000 */
[----:B------:R-:W-:Y:S01]  /*af90*/  FMUL.FTZ R67, R77, R66 ;  /* 0x000000424d437220 */ /* 0x000fe20000410000 */
[----:B------:R-:W-:Y:S01]  /*afa0*/  FFMA.FTZ R0, R31, R70, R0 ;  /* 0x000000461f007223 */ /* 0x000fe20000010000 */
[----:B------:R-:W-:Y:S01]  /*afb0*/  FMUL.FTZ R71, R33, R66 ;  /* 0x0000004221477220 */ /* 0x000fe20000410000 */
[----:B------:R-:W-:Y:S01]  /*afc0*/  FFMA.FTZ R31, R31, R194, -R69 ;  /* 0x000000c21f1f7223 */ /* 0x000fe20000010845 */
[----:B------:R-:W-:Y:S01]  /*afd0*/  FMUL.FTZ R69, R149, R145 ;  /* 0x0000009195457220 */ /* 0x000fe20000410000 */
[-C--:B------:R-:W-:Y:S01]  /*afe0*/  FFMA.FTZ R75, R78, R2.reuse, R67 ;  /* 0x000000024e4b7223 */ /* 0x080fe20000010043 */
[-C--:B------:R-:W-:Y:S01]  /*aff0*/  FMUL.FTZ R77, R77, R2.reuse ;  /* 0x000000024d4d7220 */ /* 0x080fe20000410000 */
[----:B------:R-:W-:Y:S01]  /*b000*/  MOV R32, UR28 ;  /* 0x0000001c00207c02 */ /* 0x000fe20008000f00 */
[-C--:B------:R-:W-:Y:S01]  /*b010*/  FFMA.FTZ R67, R33, -R69.reuse, R201 ;  /* 0x8000004521437223 */ /* 0x080fe200000100c9 */
[----:B------:R-:W-:Y:S01]  /*b020*/  FFMA.FTZ R33, R34, R2, R71 ;  /* 0x0000000222217223 */ /* 0x000fe20000010047 */
[----:B------:R-:W-:Y:S01]  /*b030*/  FFMA.FTZ R71, R144, R68, R65 ;  /* 0x0000004490477223 */ /* 0x000fe20000010041 */
[----:B------:R-:W-:Y:S01]  /*b040*/  FADD.FTZ R65, R4, R75 ;  /* 0x0000004b04417221 */ /* 0x000fe20000010000 */
[----:B------:R-:W-:Y:S01]  /*b050*/  FMUL.FTZ R75, R2, UR33 ;  /* 0x00000021024b7c20 */ /* 0x000fe20008410000 */
[----:B------:R-:W-:Y:S01]  /*b060*/  FFMA.FTZ R69, -R34, R69, R200 ;  /* 0x0000004522457223 */ /* 0x000fe200000101c8 */
[----:B------:R-:W-:Y:S01]  /*b070*/  FFMA.FTZ R78, R78, R66, -R77 ;  /* 0x000000424e4e7223 */ /* 0x000fe2000001084d */
[----:B------:R-:W-:Y:S01]  /*b080*/  FADD.FTZ R190, R71, R190 ;  /* 0x000000be47be7221 */ /* 0x000fe20000010000 */
[C---:B------:R-:W-:Y:S01]  /*b090*/  FFMA.FTZ R4, R66.reuse, UR46, -R75 ;  /* 0x0000002e42047c23 */ /* 0x040fe2000801084b */
[----:B------:R-:W-:Y:S01]  /*b0a0*/  FMUL.FTZ R75, R66, UR33 ;  /* 0x00000021424b7c20 */ /* 0x000fe20008410000 */
[----:B------:R-:W-:Y:S01]  /*b0b0*/  FFMA.FTZ R128, R33, R145, R128 ;  /* 0x0000009121807223 */ /* 0x000fe20000010080 */
[----:B------:R-:W-:Y:S01]  /*b0c0*/  FMUL.FTZ R115, R144, R70 ;  /* 0x0000004690737220 */ /* 0x000fe20000410000 */
[----:B------:R-:W-:Y:S01]  /*b0d0*/  FMUL.FTZ R68, R67, R4 ;  /* 0x0000000443447220 */ /* 0x000fe20000410000 */
[----:B------:R-:W-:Y:S01]  /*b0e0*/  FFMA.FTZ R34, R2, UR46, R75 ;  /* 0x0000002e02227c23 */ /* 0x000fe2000801004b */
[----:B------:R-:W-:Y:S01]  /*b0f0*/  FADD.FTZ R4, R3, R78 ;  /* 0x0000004e03047221 */ /* 0x000fe20000010000 */
[----:B------:R-:W-:Y:S01]  /*b100*/  FMUL.FTZ R70, R65, R146 ;  /* 0x0000009241467220 */ /* 0x000fe20000410000 */
[----:B------:R-:W-:-:S02]  /*b110*/  IMAD R32, R197, 0x84, R32 ;  /* 0x00000084c5207824 */ /* 0x000fc400078e0220 */
[----:B------:R-:W-:Y:S01]  /*b120*/  FFMA.FTZ R34, R69, R34, R68 ;  /* 0x0000002245227223 */ /* 0x000fe20000010044 */
[-C--:B------:R-:W-:Y:S01]  /*b130*/  FMUL.FTZ R68, R66, R145.reuse ;  /* 0x0000009142447220 */ /* 0x080fe20000410000 */
[----:B------:R-:W-:Y:S01]  /*b140*/  FMUL.FTZ R66, R2, R145 ;  /* 0x0000009102427220 */ /* 0x000fe20000410000 */
[----:B------:R-:W-:Y:S01]  /*b150*/  FMUL.FTZ R76, R4, R146 ;  /* 0x00000092044c7220 */ /* 0x000fe20000410000 */
[----:B------:R-:W-:Y:S01]  /*b160*/  FFMA.FTZ R78, R149, R33, R34 ;  /* 0x00000021954e7223 */ /* 0x000fe20000010022 */
[C---:B------:R-:W-:Y:S01]  /*b170*/  FMUL.FTZ R2, R67.reuse, R68 ;  /* 0x0000004443027220 */ /* 0x040fe20000410000 */
[----:B------:R-:W-:Y:S01]  /*b180*/  FMUL.FTZ R3, R67, R66 ;  /* 0x0000004243037220 */ /* 0x000fe20000410000 */
[----:B------:R-:W-:Y:S01]  /*b190*/  FMUL.FTZ R71, R149, R68 ;  /* 0x0000004495477220 */ /* 0x000fe20000410000 */
[C---:B------:R-:W-:Y:S01]  /*b1a0*/  FMUL.FTZ R67, R79.reuse, R4 ;  /* 0x000000044f437220 */ /* 0x040fe20000410000 */
[-C--:B------:R-:W-:Y:S01]  /*b1b0*/  FMUL.FTZ R79, R79, R65.reuse ;  /* 0x000000414f4f7220 */ /* 0x080fe20000410000 */
[C---:B------:R-:W-:Y:S01]  /*b1c0*/  FFMA.FTZ R3, R69.reuse, R68, -R3 ;  /* 0x0000004445037223 */ /* 0x040fe20000010803 */
[----:B------:R-:W-:Y:S01]  /*b1d0*/  FMUL.FTZ R68, R150, R146 ;  /* 0x0000009296447220 */ /* 0x000fe20000410000 */
[-C--:B------:R-:W-:Y:S01]  /*b1e0*/  FFMA.FTZ R2, R69, R66.reuse, R2 ;  /* 0x0000004245027223 */ /* 0x080fe20000010002 */
[----:B------:R-:W-:Y:S01]  /*b1f0*/  FMUL.FTZ R75, R149, R66 ;  /* 0x00000042954b7220 */ /* 0x000fe20000410000 */
[-C--:B------:R-:W-:Y:S01]  /*b200*/  FMUL.FTZ R66, R35, R4.reuse ;  /* 0x0000000423427220 */ /* 0x080fe20000410000 */
[CC--:B------:R-:W-:Y:S01]  /*b210*/  FFMA.FTZ R67, R80.reuse, R65.reuse, R67 ;  /* 0x0000004150437223 */ /* 0x0c0fe20000010043 */
[----:B------:R-:W-:Y:S01]  /*b220*/  FMUL.FTZ R33, R65, UR33 ;  /* 0x0000002141217c20 */ /* 0x000fe20008410000 */
[----:B------:R-:W-:Y:S01]  /*b230*/  FFMA.FTZ R80, R80, R4, -R79 ;  /* 0x0000000450507223 */ /* 0x000fe2000001084f */
[-C--:B------:R-:W-:Y:S01]  /*b240*/  FFMA.FTZ R69, R35, -R68.reuse, R203 ;  /* 0x8000004423457223 */ /* 0x080fe200000100cb */
[C---:B------:R-:W-:Y:S01]  /*b250*/  FFMA.FTZ R35, -R36.reuse, R68, R202 ;  /* 0x0000004424237223 */ /* 0x040fe200000101ca */
[----:B------:R-:W-:Y:S01]  /*b260*/  FFMA.FTZ R36, R36, R65, R66 ;  /* 0x0000004124247223 */ /* 0x000fe20000010042 */
[C---:B------:R-:W-:Y:S01]  /*b270*/  FMUL.FTZ R66, R4.reuse, UR33 ;  /* 0x0000002104427c20 */ /* 0x040fe20008410000 */
[----:B------:R-:W-:Y:S01]  /*b280*/  FFMA.FTZ R68, R4, UR46, -R33 ;  /* 0x0000002e04447c23 */ /* 0x000fe20008010821 */
[----:B------:R-:W-:Y:S01]  /*b290*/  FADD.FTZ R34, R5, R80 ;  /* 0x0000005005227221 */ /* 0x000fe20000010000 */
[----:B------:R-:W-:Y:S01]  /*b2a0*/  FADD.FTZ R6, R6, R67 ;  /* 0x0000004306067221 */ /* 0x000fe20000010000 */
[----:B------:R-:W-:Y:S01]  /*b2b0*/  FFMA.FTZ R66, R65, UR46, R66 ;  /* 0x0000002e41427c23 */ /* 0x000fe20008010042 */
[C---:B------:R-:W-:Y:S01]  /*b2c0*/  FMUL.FTZ R4, R69.reuse, R76 ;  /* 0x0000004c45047220 */ /* 0x040fe20000410000 */
[C---:B------:R-:W-:Y:S01]  /*b2d0*/  FMUL.FTZ R68, R69.reuse, R68 ;  /* 0x0000004445447220 */ /* 0x040fe20000410000 */
[-C--:B------:R-:W-:Y:S01]  /*b2e0*/  FMUL.FTZ R5, R69, R70.reuse ;  /* 0x0000004645057220 */ /* 0x080fe20000410000 */
[----:B------:R-:W-:Y:S01]  /*b2f0*/  FMUL.FTZ R67, R150, R70 ;  /* 0x0000004696437220 */ /* 0x000fe20000410000 */
[-C--:B------:R-:W-:Y:S01]  /*b300*/  FMUL.FTZ R33, R81, R34.reuse ;  /* 0x0000002251217220 */ /* 0x080fe20000410000 */
[----:B------:R-:W-:Y:S01]  /*b310*/  FMUL.FTZ R65, R37, R34 ;  /* 0x0000002225417220 */ /* 0x000fe20000410000 */
[C---:B------:R-:W-:Y:S01]  /*b320*/  FFMA.FTZ R4, R35.reuse, R70, R4 ;  /* 0x0000004623047223 */ /* 0x040fe20000010004 */
[C---:B------:R-:W-:Y:S01]  /*b330*/  FFMA.FTZ R5, R35.reuse, R76, -R5 ;  /* 0x0000004c23057223 */ /* 0x040fe20000010805 */
[----:B------:R-:W-:Y:S01]  /*b340*/  FFMA.FTZ R69, R35, R66, R68 ;  /* 0x0000004223457223 */ /* 0x000fe20000010044 */
[----:B------:R0:W-:Y:S01]  /*b350*/  STS [R32+0x2168], R67 ;  /* 0x0021684320007388 */ /* 0x0001e20000000800 */
[-C--:B------:R-:W-:Y:S01]  /*b360*/  FFMA.FTZ R35, R82, R6.reuse, R33 ;  /* 0x0000000652237223 */ /* 0x080fe20000010021 */
[-C--:B------:R-:W-:Y:S01]  /*b370*/  FMUL.FTZ R81, R81, R6.reuse ;  /* 0x0000000651517220 */ /* 0x080fe20000410000 */
[----:B------:R-:W-:Y:S01]  /*b380*/  FFMA.FTZ R33, R38, R6, R65 ;  /* 0x0000000626217223 */ /* 0x000fe20000010041 */
[-C--:B------:R-:W-:Y:S01]  /*b390*/  FMUL.FTZ R66, R151, R147.reuse ;  /* 0x0000009397427220 */ /* 0x080fe20000410000 */
[----:B------:R-:W-:Y:S01]  /*b3a0*/  FMUL.FTZ R65, R34, UR33 ;  /* 0x0000002122417c20 */ /* 0x000fe20008410000 */
[----:B------:R-:W-:Y:S01]  /*b3b0*/  FADD.FTZ R35, R8, R35 ;  /* 0x0000002308237221 */ /* 0x000fe20000010000 */
[----:B------:R-:W-:Y:S01]  /*b3c0*/  FFMA.FTZ R82, R82, R34, -R81 ;  /* 0x0000002252527223 */ /* 0x000fe20000010851 */
[-C--:B------:R-:W-:Y:S01]  /*b3d0*/  FFMA.FTZ R37, R37, -R66.reuse, R205 ;  /* 0x8000004225257223 */ /* 0x080fe200000100cd */
[C---:B------:R-:W-:Y:S01]  /*b3e0*/  FFMA.FTZ R65, R6.reuse, UR46, R65 ;  /* 0x0000002e06417c23 */ /* 0x040fe20008010041 */
[C---:B0-----:R-:W-:Y:S01]  /*b3f0*/  FMUL.FTZ R67, R6.reuse, UR33 ;  /* 0x0000002106437c20 */ /* 0x041fe20008410000 */
[-C--:B------:R-:W-:Y:S01]  /*b400*/  FMUL.FTZ R6, R6, R147.reuse ;  /* 0x0000009306067220 */ /* 0x080fe20000410000 */
[----:B------:R0:W-:Y:S01]  /*b410*/  STS [R32+0x2174], R71 ;  /* 0x0021744720007388 */ /* 0x0001e20000000800 */
[----:B------:R-:W-:Y:S01]  /*b420*/  FADD.FTZ R82, R7, R82 ;  /* 0x0000005207527221 */ /* 0x000fe20000010000 */
[C---:B------:R-:W-:Y:S01]  /*b430*/  FFMA.FTZ R8, R34.reuse, UR46, -R67 ;  /* 0x0000002e22087c23 */ /* 0x040fe20008010843 */
[-C--:B------:R-:W-:Y:S01]  /*b440*/  FMUL.FTZ R34, R34, R147.reuse ;  /* 0x0000009322227220 */ /* 0x080fe20000410000 */
[----:B------:R-:W-:Y:S01]  /*b450*/  FFMA.FTZ R66, -R38, R66, R204 ;  /* 0x0000004226427223 */ /* 0x000fe200000101cc */
[----:B------:R1:W-:Y:S01]  /*b460*/  STS [R32+0x2170], R75 ;  /* 0x0021704b20007388 */ /* 0x0003e20000000800 */
[C---:B------:R-:W-:Y:S01]  /*b470*/  FMUL.FTZ R67, R37.reuse, R8 ;  /* 0x0000000825437220 */ /* 0x040fe20000410000 */
[C---:B------:R-:W-:Y:S01]  /*b480*/  FMUL.FTZ R7, R37.reuse, R34 ;  /* 0x0000002225077220 */ /* 0x040fe20000410000 */
[----:B------:R-:W-:Y:S01]  /*b490*/  FMUL.FTZ R37, R37, R6 ;  /* 0x0000000625257220 */ /* 0x000fe20000410000 */
[----:B------:R-:W-:Y:S01]  /*b4a0*/  FMUL.FTZ R8, R39, R82 ;  /* 0x0000005227087220 */ /* 0x000fe20000410000 */
[----:B0-----:R-:W-:Y:S01]  /*b4b0*/  FMUL.FTZ R71, R150, R76 ;  /* 0x0000004c96477220 */ /* 0x001fe20000410000 */
[----:B------:R-:W-:Y:S01]  /*b4c0*/  FFMA.FTZ R129, R36, R146, R129 ;  /* 0x0000009224817223 */ /* 0x000fe20000010081 */
[----:B------:R-:W-:Y:S01]  /*b4d0*/  FFMA.FTZ R130, R33, R147, R130 ;  /* 0x0000009321827223 */ /* 0x000fe20000010082 */
[----:B------:R-:W-:Y:S01]  /*b4e0*/  FADD.FTZ R189, R78, R189 ;  /* 0x000000bd4ebd7221 */ /* 0x000fe20000010000 */
[----:B------:R-:W-:Y:S01]  /*b4f0*/  FMUL.FTZ R123, R144, R194 ;  /* 0x000000c2907b7220 */ /* 0x000fe20000410000 */
[----:B-1----:R-:W-:Y:S01]  /*b500*/  FFMA.FTZ R75, R150, R36, R69 ;  /* 0x00000024964b7223 */ /* 0x002fe20000010045 */
[-C--:B------:R-:W-:Y:S01]  /*b510*/  FMUL.FTZ R69, R151, R6.reuse ;  /* 0x0000000697457220 */ /* 0x080fe20000410000 */
[----:B------:R0:W-:Y:S01]  /*b520*/  STS [R32+0x216c], R71 ;  /* 0x00216c4720007388 */ /* 0x0001e20000000800 */
[C---:B------:R-:W-:Y:S01]  /*b530*/  FFMA.FTZ R6, R66.reuse, R6, R7 ;  /* 0x0000000642067223 */ /* 0x040fe20000010007 */
[C---:B------:R-:W-:Y:S01]  /*b540*/  FFMA.FTZ R7, R66.reuse, R34, -R37 ;  /* 0x0000002242077223 */ /* 0x040fe20000010825 */
[CC--:B------:R-:W-:Y:S01]  /*b550*/  FMUL.FTZ R37, R83.reuse, R82.reuse ;  /* 0x0000005253257220 */ /* 0x0c0fe20000410000 */
[----:B------:R-:W-:Y:S01]  /*b560*/  FFMA.FTZ R66, R66, R65, R67 ;  /* 0x0000004142427223 */ /* 0x000fe20000010043 */
[-C--:B------:R-:W-:Y:S01]  /*b570*/  FMUL.FTZ R83, R83, R35.reuse ;  /* 0x0000002353537220 */ /* 0x080fe20000410000 */
[----:B------:R-:W-:Y:S01]  /*b580*/  STS [R32+0x2160], R69 ;  /* 0x0021604520007388 */ /* 0x000fe20000000800 */
[C---:B------:R-:W-:Y:S01]  /*b590*/  FFMA.FTZ R37, R84.reuse, R35, R37 ;  /* 0x0000002354257223 */ /* 0x040fe20000010025 */
[C---:B------:R-:W-:Y:S01]  /*b5a0*/  FFMA.FTZ R66, R151.reuse, R33, R66 ;  /* 0x0000002197427223 */ /* 0x040fe20000010042 */
[----:B------:R-:W-:Y:S01]  /*b5b0*/  FFMA.FTZ R84, R84, R82, -R83 ;  /* 0x0000005254547223 */ /* 0x000fe20000010853 */
[----:B0-----:R-:W-:Y:S01]  /*b5c0*/  FMUL.FTZ R71, R151, R34 ;  /* 0x0000002297477220 */ /* 0x001fe20000410000 */
[-C--:B------:R-:W-:Y:S01]  /*b5d0*/  FMUL.FTZ R34, R153, R148.reuse ;  /* 0x0000009499227220 */ /* 0x080fe20000410000 */
[----:B------:R-:W-:Y:S01]  /*b5e0*/  FADD.FTZ R33, R10, R37 ;  /* 0x000000250a217221 */ /* 0x000fe20000010000 */
[----:B------:R-:W-:Y:S01]  /*b5f0*/  FMUL.FTZ R10, R82, R148 ;  /* 0x00000094520a7220 */ /* 0x000fe20000410000 */
[----:B------:R-:W-:Y:S01]  /*b600*/  FADD.FTZ R84, R9, R84 ;  /* 0x0000005409547221 */ /* 0x000fe20000010000 */
[-C--:B------:R-:W-:Y:S01]  /*b610*/  FFMA.FTZ R39, R39, -R34.reuse, R207 ;  /* 0x8000002227277223 */ /* 0x080fe200000100cf */
[C---:B------:R-:W-:Y:S01]  /*b620*/  FFMA.FTZ R36, -R40.reuse, R34, R206 ;  /* 0x0000002228247223 */ /* 0x040fe200000101ce */
[----:B------:R-:W-:Y:S01]  /*b630*/  FMUL.FTZ R34, R35, UR33 ;  /* 0x0000002123227c20 */ /* 0x000fe20008410000 */
[----:B------:R-:W-:Y:S01]  /*b640*/  FFMA.FTZ R40, R40, R35, R8 ;  /* 0x0000002328287223 */ /* 0x000fe20000010008 */
[C---:B------:R-:W-:Y:S01]  /*b650*/  FMUL.FTZ R8, R82.reuse, UR33 ;  /* 0x0000002152087c20 */ /* 0x040fe20008410000 */
[----:B------:R-:W-:Y:S01]  /*b660*/  FMUL.FTZ R67, R153, R10 ;  /* 0x0000000a99437220 */ /* 0x000fe20000410000 */
[----:B------:R-:W-:Y:S01]  /*b670*/  FFMA.FTZ R34, R82, UR46, -R34 ;  /* 0x0000002e52227c23 */ /* 0x000fe20008010822 */
[----:B------:R0:W-:Y:S01]  /*b680*/  STS [R32+0x2164], R71 ;  /* 0x0021644720007388 */ /* 0x0001e20000000800 */
[C---:B------:R-:W-:Y:S01]  /*b690*/  FFMA.FTZ R37, R35.reuse, UR46, R8 ;  /* 0x0000002e23257c23 */ /* 0x040fe20008010008 */
[----:B------:R-:W-:Y:S01]  /*b6a0*/  FMUL.FTZ R8, R35, R148 ;  /* 0x0000009423087220 */ /* 0x000fe20000410000 */
[C---:B------:R-:W-:Y:S01]  /*b6b0*/  FMUL.FTZ R35, R39.reuse, R10 ;  /* 0x0000000a27237220 */ /* 0x040fe20000410000 */
[C---:B------:R-:W-:Y:S01]  /*b6c0*/  FMUL.FTZ R9, R39.reuse, R34 ;  /* 0x0000002227097220 */ /* 0x040fe20000410000 */
[----:B------:R-:W-:Y:S01]  /*b6d0*/  FFMA.FTZ R131, R40, R148, R131 ;  /* 0x0000009428837223 */ /* 0x000fe20000010083 */
[-C--:B------:R-:W-:Y:S01]  /*b6e0*/  FMUL.FTZ R39, R39, R8.reuse ;  /* 0x0000000827277220 */ /* 0x080fe20000410000 */
[-C--:B------:R-:W-:Y:S01]  /*b6f0*/  FMUL.FTZ R65, R153, R8.reuse ;  /* 0x0000000899417220 */ /* 0x080fe20000410000 */
[C---:B------:R-:W-:Y:S01]  /*b700*/  FFMA.FTZ R34, R36.reuse, R8, R35 ;  /* 0x0000000824227223 */ /* 0x040fe20000010023 */
[C---:B------:R-:W-:Y:S01]  /*b710*/  FFMA.FTZ R38, R36.reuse, R37, R9 ;  /* 0x0000002524267223 */ /* 0x040fe20000010009 */
[-C--:B------:R-:W-:Y:S01]  /*b720*/  FMUL.FTZ R9, R85, R84.reuse ;  /* 0x0000005455097220 */ /* 0x080fe20000410000 */
[----:B------:R-:W-:Y:S01]  /*b730*/  FMUL.FTZ R8, R41, R84 ;  /* 0x0000005429087220 */ /* 0x000fe20000410000 */
[----:B------:R-:W-:Y:S01]  /*b740*/  FFMA.FTZ R35, R36, R10, -R39 ;  /* 0x0000000a24237223 */ /* 0x000fe20000010827 */
[-C--:B------:R-:W-:Y:S01]  /*b750*/  FMUL.FTZ R85, R85, R33.reuse ;  /* 0x0000002155557220 */ /* 0x080fe20000410000 */
[----:B------:R-:W-:Y:S01]  /*b760*/  FMUL.FTZ R10, R154, R152 ;  /* 0x000000989a0a7220 */ /* 0x000fe20000410000 */
[-C--:B------:R-:W-:Y:S01]  /*b770*/  FFMA.FTZ R9, R86, R33.reuse, R9 ;  /* 0x0000002156097223 */ /* 0x080fe20000010009 */
[----:B------:R-:W-:Y:S01]  /*b780*/  FFMA.FTZ R39, R42, R33, R8 ;  /* 0x000000212a277223 */ /* 0x000fe20000010008 */
[----:B------:R-:W-:Y:S01]  /*b790*/  FMUL.FTZ R36, R33, UR33 ;  /* 0x0000002121247c20 */ /* 0x000fe20008410000 */
[----:B------:R-:W-:Y:S01]  /*b7a0*/  FMUL.FTZ R8, R84, UR33 ;  /* 0x0000002154087c20 */ /* 0x000fe20008410000 */
[----:B------:R1:W-:Y:S01]  /*b7b0*/  STS [R32+0x2158], R65 ;  /* 0x0021584120007388 */ /* 0x0003e20000000800 */
[----:B------:R-:W-:Y:S01]  /*b7c0*/  FFMA.FTZ R86, R86, R84, -R85 ;  /* 0x0000005456567223 */ /* 0x000fe20000010855 */
[----:B------:R-:W-:Y:S01]  /*b7d0*/  FFMA.FTZ R41, R41, -R10, R209 ;  /* 0x8000000a29297223 */ /* 0x000fe200000100d1 */
[----:B0-----:R-:W-:Y:S01]  /*b7e0*/  FADD.FTZ R71, R12, R9 ;  /* 0x000000090c477221 */ /* 0x001fe20000010000 */
[----:B------:R-:W-:Y:S01]  /*b7f0*/  FFMA.FTZ R36, R84, UR46, -R36 ;  /* 0x0000002e54247c23 */ /* 0x000fe20008010824 */
[C---:B------:R-:W-:Y:S01]  /*b800*/  FFMA.FTZ R9, R33.reuse, UR46, R8 ;  /* 0x0000002e21097c23 */ /* 0x040fe20008010008 */
[----:B------:R-:W-:Y:S01]  /*b810*/  FMUL.FTZ R33, R33, R152 ;  /* 0x0000009821217220 */ /* 0x000fe20000410000 */
[----:B------:R-:W-:Y:S01]  /*b820*/  FFMA.FTZ R10, -R42, R10, R208 ;  /* 0x0000000a2a0a7223 */ /* 0x000fe200000101d0 */
[----:B------:R-:W-:Y:S01]  /*b830*/  FADD.FTZ R86, R11, R86 ;  /* 0x000000560b567221 */ /* 0x000fe20000010000 */
[C---:B------:R-:W-:Y:S01]  /*b840*/  FMUL.FTZ R11, R41.reuse, R36 ;  /* 0x00000024290b7220 */ /* 0x040fe20000410000 */
[----:B-1----:R-:W-:Y:S01]  /*b850*/  FMUL.FTZ R65, R84, R152 ;  /* 0x0000009854417220 */ /* 0x002fe20000410000 */
[----:B------:R-:W-:Y:S01]  /*b860*/  FMUL.FTZ R36, R41, R33 ;  /* 0x0000002129247220 */ /* 0x000fe20000410000 */
[----:B------:R-:W-:Y:S01]  /*b870*/  FMUL.FTZ R8, R155, R156 ;  /* 0x0000009c9b087220 */ /* 0x000fe20000410000 */
[----:B------:R-:W-:Y:S01]  /*b880*/  FFMA.FTZ R69, R153, R40, R38 ;  /* 0x0000002899457223 */ /* 0x000fe20000010026 */
[----:B------:R-:W-:Y:S01]  /*b890*/  FMUL.FTZ R37, R41, R65 ;  /* 0x0000004129257220 */ /* 0x000fe20000410000 */
[----:B------:R-:W-:Y:S01]  /*b8a0*/  FMUL.FTZ R41, R154, R33 ;  /* 0x000000219a297220 */ /* 0x000fe20000410000 */
[----:B------:R-:W-:Y:S01]  /*b8b0*/  FFMA.FTZ R36, R10, R65, -R36 ;  /* 0x000000410a247223 */ /* 0x000fe20000010824 */
[----:B------:R-:W-:Y:S01]  /*b8c0*/  FMUL.FTZ R38, R86, R156 ;  /* 0x0000009c56267220 */ /* 0x000fe20000410000 */
[C---:B------:R-:W-:Y:S01]  /*b8d0*/  FFMA.FTZ R37, R10.reuse, R33, R37 ;  /* 0x000000210a257223 */ /* 0x040fe20000010025 */
[----:B------:R-:W-:Y:S01]  /*b8e0*/  FFMA.FTZ R33, R10, R9, R11 ;  /* 0x000000090a217223 */ /* 0x000fe2000001000b */
[C---:B------:R-:W-:Y:S01]  /*b8f0*/  FMUL.FTZ R11, R43.reuse, R86 ;  /* 0x000000562b0b7220 */ /* 0x040fe20000410000 */
[-C--:B------:R-:W-:Y:S01]  /*b900*/  FFMA.FTZ R43, R43, -R8.reuse, R211 ;  /* 0x800000082b2b7223 */ /* 0x080fe200000100d3 */
[C---:B------:R-:W-:Y:S01]  /*b910*/  FFMA.FTZ R8, -R44.reuse, R8, R210 ;  /* 0x000000082c087223 */ /* 0x040fe200000101d2 */
[-C--:B------:R-:W-:Y:S01]  /*b920*/  FMUL.FTZ R9, R87, R86.reuse ;  /* 0x0000005657097220 */ /* 0x080fe20000410000 */
[-C--:B------:R-:W-:Y:S01]  /*b930*/  FFMA.FTZ R44, R44, R71.reuse, R11 ;  /* 0x000000472c2c7223 */ /* 0x080fe2000001000b */
[----:B------:R-:W-:Y:S01]  /*b940*/  FMUL.FTZ R11, R71, UR33 ;  /* 0x00000021470b7c20 */ /* 0x000fe20008410000 */
[-C--:B------:R-:W-:Y:S01]  /*b950*/  FMUL.FTZ R87, R87, R71.reuse ;  /* 0x0000004757577220 */ /* 0x080fe20000410000 */
[----:B------:R-:W-:Y:S01]  /*b960*/  FFMA.FTZ R9, R88, R71, R9 ;  /* 0x0000004758097223 */ /* 0x000fe20000010009 */
[C---:B------:R-:W-:Y:S01]  /*b970*/  FMUL.FTZ R10, R86.reuse, UR33 ;  /* 0x00000021560a7c20 */ /* 0x040fe20008410000 */
[----:B------:R-:W-:Y:S01]  /*b980*/  FFMA.FTZ R12, R86, UR46, -R11 ;  /* 0x0000002e560c7c23 */ /* 0x000fe2000801080b */
[----:B------:R-:W-:Y:S01]  /*b990*/  FFMA.FTZ R88, R88, R86, -R87 ;  /* 0x0000005658587223 */ /* 0x000fe20000010857 */
[----:B------:R-:W-:Y:S01]  /*b9a0*/  FADD.FTZ R14, R14, R9 ;  /* 0x000000090e0e7221 */ /* 0x000fe20000010000 */
[----:B------:R-:W-:Y:S01]  /*b9b0*/  FFMA.FTZ R9, R71, UR46, R10 ;  /* 0x0000002e47097c23 */ /* 0x000fe2000801000a */
[----:B------:R-:W-:Y:S01]  /*b9c0*/  FMUL.FTZ R11, R43, R12 ;  /* 0x0000000c2b0b7220 */ /* 0x000fe20000410000 */
[----:B------:R-:W-:Y:S01]  /*b9d0*/  FADD.FTZ R88, R13, R88 ;  /* 0x000000580d587221 */ /* 0x000fe20000010000 */
[----:B------:R-:W-:Y:S01]  /*b9e0*/  FMUL.FTZ R10, R71, R156 ;  /* 0x0000009c470a7220 */ /* 0x000fe20000410000 */
[----:B------:R-:W-:Y:S01]  /*b9f0*/  FFMA.FTZ R132, R39, R152, R132 ;  /* 0x0000009827847223 */ /* 0x000fe20000010084 */
[----:B------:R-:W-:Y:S01]  /*ba00*/  FFMA.FTZ R12, R8, R9, R11 ;  /* 0x00000009080c7223 */ /* 0x000fe2000001000b */
[----:B------:R-:W-:Y:S01]  /*ba10*/  FFMA.FTZ R40, R154, R39, R33 ;  /* 0x000000279a287223 */ /* 0x000fe20000010021 */
[----:B------:R-:W-:Y:S01]  /*ba20*/  FMUL.FTZ R9, R89, R88 ;  /* 0x0000005859097220 */ /* 0x000fe20000410000 */
[----:B------:R-:W-:Y:S01]  /*ba30*/  FMUL.FTZ R39, R43, R38 ;  /* 0x000000262b277220 */ /* 0x000fe20000410000 */
[----:B------:R-:W-:Y:S01]  /*ba40*/  FMUL.FTZ R89, R89, R14 ;  /* 0x0000000e59597220 */ /* 0x000fe20000410000 */
[----:B------:R-:W-:Y:S01]  /*ba50*/  FMUL.FTZ R43, R43, R10 ;  /* 0x0000000a2b2b7220 */ /* 0x000fe20000410000 */
[C---:B------:R-:W-:Y:S01]  /*ba60*/  FFMA.FTZ R9, R90.reuse, R14, R9 ;  /* 0x0000000e5a097223 */ /* 0x040fe20000010009 */
[C---:B------:R-:W-:Y:S01]  /*ba70*/  FMUL.FTZ R33, R155.reuse, R38 ;  /* 0x000000269b217220 */ /* 0x040fe20000410000 */
[----:B------:R-:W-:Y:S01]  /*ba80*/  FFMA.FTZ R90, R90, R88, -R89 ;  /* 0x000000585a5a7223 */ /* 0x000fe20000010859 */
[-C--:B------:R-:W-:Y:S01]  /*ba90*/  FMUL.FTZ R13, R155, R10.reuse ;  /* 0x0000000a9b0d7220 */ /* 0x080fe20000410000 */
[C---:B------:R-:W-:Y:S01]  /*baa0*/  FFMA.FTZ R39, R8.reuse, R10, R39 ;  /* 0x0000000a08277223 */ /* 0x040fe20000010027 */
[----:B------:R-:W-:Y:S01]  /*bab0*/  FFMA.FTZ R38, R8, R38, -R43 ;  /* 0x0000002608267223 */ /* 0x000fe2000001082b */
[----:B------:R-:W-:Y:S01]  /*bac0*/  FMUL.FTZ R8, R157, R161 ;  /* 0x000000a19d087220 */ /* 0x000fe20000410000 */
[----:B------:R0:W-:Y:S01]  /*bad0*/  STS [R32+0x215c], R67 ;  /* 0x00215c4320007388 */ /* 0x0001e20000000800 */
[----:B------:R-:W-:Y:S01]  /*bae0*/  FMUL.FTZ R11, R45, R88 ;  /* 0x000000582d0b7220 */ /* 0x000fe20000410000 */
[----:B------:R-:W-:Y:S01]  /*baf0*/  FADD.FTZ R9, R16, R9 ;  /* 0x0000000910097221 */ /* 0x000fe20000010000 */
[----:B------:R-:W-:Y:S01]  /*bb00*/  FADD.FTZ R15, R15, R90 ;  /* 0x0000005a0f0f7221 */ /* 0x000fe20000010000 */
[----:B------:R1:W-:Y:S01]  /*bb10*/  STS [R32+0x2148], R13 ;  /* 0x0021480d20007388 */ /* 0x0003e20000000800 */
[-C--:B------:R-:W-:Y:S01]  /*bb20*/  FFMA.FTZ R45, R45, -R8.reuse, R213 ;  /* 0x800000082d2d7223 */ /* 0x080fe200000100d5 */
[----:B------:R-:W-:Y:S01]  /*bb30*/  FFMA.FTZ R10, -R46, R8, R212 ;  /* 0x000000082e0a7223 */ /* 0x000fe200000101d4 */
[----:B------:R-:W-:Y:S01]  /*bb40*/  FMUL.FTZ R8, R91, R9 ;  /* 0x000000095b087220 */ /* 0x000fe20000410000 */
[----:B------:R3:W-:Y:S01]  /*bb50*/  STS [R32+0x214c], R33 ;  /* 0x00214c2120007388 */ /* 0x0007e20000000800 */
[----:B------:R-:W-:Y:S01]  /*bb60*/  FMUL.FTZ R16, R88, R161 ;  /* 0x000000a158107220 */ /* 0x000fe20000410000 */
[----:B0-----:R-:W-:Y:S01]  /*bb70*/  FMUL.FTZ R67, R154, R65 ;  /* 0x000000419a437220 */ /* 0x001fe20000410000 */
[----:B------:R-:W-:Y:S01]  /*bb80*/  FFMA.FTZ R65, R155, R44, R12 ;  /* 0x0000002c9b417223 */ /* 0x000fe2000001000c */
[----:B------:R-:W-:Y:S01]  /*bb90*/  FMUL.FTZ R12, R14, UR33 ;  /* 0x000000210e0c7c20 */ /* 0x000fe20008410000 */
[-C--:B------:R-:W-:Y:S01]  /*bba0*/  FFMA.FTZ R8, R92, R15.reuse, -R8 ;  /* 0x0000000f5c087223 */ /* 0x080fe20000010808 */
[----:B-1----:R-:W-:Y:S01]  /*bbb0*/  FFMA.FTZ R13, R46, R14, R11 ;  /* 0x0000000e2e0d7223 */ /* 0x002fe2000001000b */
[----:B------:R-:W-:Y:S01]  /*bbc0*/  FMUL.FTZ R11, R91, R15 ;  /* 0x0000000f5b0b7220 */ /* 0x000fe20000410000 */
[C---:B------:R-:W-:Y:S01]  /*bbd0*/  FFMA.FTZ R12, R88.reuse, UR46, -R12 ;  /* 0x0000002e580c7c23 */ /* 0x040fe2000801080c */
[----:B------:R0:W-:Y:S01]  /*bbe0*/  STS [R32+0x2150], R41 ;  /* 0x0021502920007388 */ /* 0x0001e20000000800 */
[----:B---3--:R-:W-:Y:S01]  /*bbf0*/  FMUL.FTZ R33, R88, UR33 ;  /* 0x0000002158217c20 */ /* 0x008fe20008410000 */
[----:B------:R-:W-:Y:S01]  /*bc00*/  FFMA.FTZ R11, R92, R9, R11 ;  /* 0x000000095c0b7223 */ /* 0x000fe2000001000b */
[----:B------:R-:W-:Y:S01]  /*bc10*/  FMUL.FTZ R43, R45, R12 ;  /* 0x0000000c2d2b7220 */ /* 0x000fe20000410000 */
[----:B------:R-:W-:Y:S01]  /*bc20*/  FADD.FTZ R12, R17, R8 ;  /* 0x00000008110c7221 */ /* 0x000fe20000010000 */
[----:B------:R-:W-:Y:S01]  /*bc30*/  FFMA.FTZ R33, R14, UR46, R33 ;  /* 0x0000002e0e217c23 */ /* 0x000fe20008010021 */
[----:B------:R-:W-:Y:S01]  /*bc40*/  FADD.FTZ R18, R18, R11 ;  /* 0x0000000b12127221 */ /* 0x000fe20000010000 */
[----:B------:R-:W-:Y:S01]  /*bc50*/  FMUL.FTZ R14, R14, R161 ;  /* 0x000000a10e0e7220 */ /* 0x000fe20000410000 */
[C---:B------:R-:W-:Y:S01]  /*bc60*/  FMUL.FTZ R11, R93.reuse, R12 ;  /* 0x0000000c5d0b7220 */ /* 0x040fe20000410000 */
[----:B------:R-:W-:Y:S01]  /*bc70*/  FADD.FTZ R185, R40, R185 ;  /* 0x000000b928b97221 */ /* 0x000fe20000010000 */
[----:B------:R-:W-:Y:S01]  /*bc80*/  FMUL.FTZ R93, R93, R18 ;  /* 0x000000125d5d7220 */ /* 0x000fe20000410000 */
[C---:B0-----:R-:W-:Y:S01]  /*bc90*/  FMUL.FTZ R41, R45.reuse, R16 ;  /* 0x000000102d297220 */ /* 0x041fe20000410000 */
[----:B------:R-:W-:Y:S01]  /*bca0*/  FMUL.FTZ R45, R45, R14 ;  /* 0x0000000e2d2d7220 */ /* 0x000fe20000410000 */
[C---:B------:R-:W-:Y:S01]  /*bcb0*/  FFMA.FTZ R11, R94.reuse, R18, R11 ;  /* 0x000000125e0b7223 */ /* 0x040fe2000001000b */
[----:B------:R-:W-:Y:S01]  /*bcc0*/  FFMA.FTZ R42, R94, R12, -R93 ;  /* 0x0000000c5e2a7223 */ /* 0x000fe2000001085d */
[CC--:B------:R-:W-:Y:S01]  /*bcd0*/  FFMA.FTZ R41, R10.reuse, R14.reuse, R41 ;  /* 0x0000000e0a297223 */ /* 0x0c0fe20000010029 */
[----:B------:R-:W-:Y:S01]  /*bce0*/  FMUL.FTZ R17, R157, R14 ;  /* 0x0000000e9d117220 */ /* 0x000fe20000410000 */
[C---:B------:R-:W-:Y:S01]  /*bcf0*/  FFMA.FTZ R14, R10.reuse, R33, R43 ;  /* 0x000000210a0e7223 */ /* 0x040fe2000001002b */
[----:B------:R-:W-:Y:S01]  /*bd00*/  FADD.FTZ R42, R19, R42 ;  /* 0x0000002a132a7221 */ /* 0x000fe20000010000 */
[----:B------:R-:W-:Y:S01]  /*bd10*/  FFMA.FTZ R40, R10, R16, -R45 ;  /* 0x000000100a287223 */ /* 0x000fe2000001082d */
[----:B------:R-:W-:Y:S01]  /*bd20*/  FADD.FTZ R43, R20, R11 ;  /* 0x0000000b142b7221 */ /* 0x000fe20000010000 */
[----:B------:R-:W-:Y:S01]  /*bd30*/  FMUL.FTZ R10, R158, R166 ;  /* 0x000000a69e0a7220 */ /* 0x000fe20000410000 */
[----:B------:R-:W-:Y:S01]  /*bd40*/  FMUL.FTZ R8, R47, R15 ;  /* 0x0000000f2f087220 */ /* 0x000fe20000410000 */
[C---:B------:R-:W-:Y:S01]  /*bd50*/  FMUL.FTZ R11, R95.reuse, R42 ;  /* 0x0000002a5f0b7220 */ /* 0x040fe20000410000 */
[----:B------:R-:W-:Y:S01]  /*bd60*/  FMUL.FTZ R95, R95, R43 ;  /* 0x0000002b5f5f7220 */ /* 0x000fe20000410000 */
[-C--:B------:R-:W-:Y:S01]  /*bd70*/  FFMA.FTZ R47, R47, -R10.reuse, R215 ;  /* 0x8000000a2f2f7223 */ /* 0x080fe200000100d7 */
[C---:B------:R-:W-:Y:S01]  /*bd80*/  FFMA.FTZ R10, -R48.reuse, R10, R214 ;  /* 0x0000000a300a7223 */ /* 0x040fe200000101d6 */
[----:B------:R-:W-:Y:S01]  /*bd90*/  FFMA.FTZ R48, R48, R9, R8 ;  /* 0x0000000930307223 */ /* 0x000fe20000010008 */
[C---:B------:R-:W-:Y:S01]  /*bda0*/  FFMA.FTZ R8, R96.reuse, R42, -R95 ;  /* 0x0000002a60087223 */ /* 0x040fe2000001085f */
[C---:B------:R-:W-:Y:S01]  /*bdb0*/  FMUL.FTZ R45, R157.reuse, R16 ;  /* 0x000000109d2d7220 */ /* 0x040fe20000410000 */
[----:B------:R-:W-:Y:S01]  /*bdc0*/  FFMA.FTZ R11, R96, R43, R11 ;  /* 0x0000002b600b7223 */ /* 0x000fe2000001000b */
[----:B------:R-:W-:Y:S01]  /*bdd0*/  FFMA.FTZ R20, R157, R13, R14 ;  /* 0x0000000d9d147223 */ /* 0x000fe2000001000e */
[----:B------:R-:W-:Y:S01]  /*bde0*/  FMUL.FTZ R16, R9, UR33 ;  /* 0x0000002109107c20 */ /* 0x000fe20008410000 */
[----:B------:R-:W-:Y:S01]  /*bdf0*/  FMUL.FTZ R14, R15, UR33 ;  /* 0x000000210f0e7c20 */ /* 0x000fe20008410000 */
[----:B------:R-:W-:Y:S01]  /*be00*/  FADD.FTZ R8, R21, R8 ;  /* 0x0000000815087221 */ /* 0x000fe20000010000 */
[----:B------:R0:W-:Y:S01]  /*be10*/  STS [R32+0x2140], R17 ;  /* 0x0021401120007388 */ /* 0x0001e20000000800 */
[----:B------:R-:W-:Y:S01]  /*be20*/  FADD.FTZ R22, R22, R11 ;  /* 0x0000000b16167221 */ /* 0x000fe20000010000 */
[----:B------:R-:W-:Y:S01]  /*be30*/  FFMA.FTZ R16, R15, UR46, -R16 ;  /* 0x0000002e0f107c23 */ /* 0x000fe20008010810 */
[----:B------:R-:W-:Y:S01]  /*be40*/  FFMA.FTZ R11, R9, UR46, R14 ;  /* 0x0000002e090b7c23 */ /* 0x000fe2000801000e */
[----:B------:R1:W-:Y:S01]  /*be50*/  STS [R32+0x2144], R45 ;  /* 0x0021442d20007388 */ /* 0x0003e20000000800 */
[----:B------:R-:W-:Y:S01]  /*be60*/  FFMA.FTZ R134, R13, R161, R134 ;  /* 0x000000a10d867223 */ /* 0x000fe20000010086 */
[----:B------:R-:W-:Y:S01]  /*be70*/  FMUL.FTZ R13, R47, R16 ;  /* 0x000000102f0d7220 */ /* 0x000fe20000410000 */
[----:B------:R-:W-:Y:S01]  /*be80*/  FFMA.FTZ R133, R44, R156, R133 ;  /* 0x0000009c2c857223 */ /* 0x000fe20000010085 */
[-C--:B------:R-:W-:Y:S01]  /*be90*/  FFMA.FTZ R135, R48, R166.reuse, R135 ;  /* 0x000000a630877223 */ /* 0x080fe20000010087 */
[----:B------:R-:W-:Y:S01]  /*bea0*/  FADD.FTZ R187, R66, R187 ;  /* 0x000000bb42bb7221 */ /* 0x000fe20000010000 */
[-C--:B0-----:R-:W-:Y:S01]  /*beb0*/  FMUL.FTZ R17, R15, R166.reuse ;  /* 0x000000a60f117220 */ /* 0x081fe20000410000 */
[----:B------:R-:W-:Y:S01]  /*bec0*/  FMUL.FTZ R15, R9, R166 ;  /* 0x000000a6090f7220 */ /* 0x000fe20000410000 */
[C---:B------:R-:W-:Y:S01]  /*bed0*/  FMUL.FTZ R9, R97.reuse, R8 ;  /* 0x0000000861097220 */ /* 0x040fe20000410000 */
[-C--:B------:R-:W-:Y:S01]  /*bee0*/  FMUL.FTZ R97, R97, R22.reuse ;  /* 0x0000001661617220 */ /* 0x080fe20000410000 */
[C---:B------:R-:W-:Y:S01]  /*bef0*/  FMUL.FTZ R19, R47.reuse, R17 ;  /* 0x000000112f137220 */ /* 0x040fe20000410000 */
[-C--:B-1----:R-:W-:Y:S01]  /*bf00*/  FMUL.FTZ R45, R47, R15.reuse ;  /* 0x0000000f2f2d7220 */ /* 0x082fe20000410000 */
[C---:B------:R-:W-:Y:S01]  /*bf10*/  FFMA.FTZ R9, R98.reuse, R22, R9 ;  /* 0x0000001662097223 */ /* 0x040fe20000010009 */
[----:B------:R-:W-:Y:S01]  /*bf20*/  FFMA.FTZ R98, R98, R8, -R97 ;  /* 0x0000000862627223 */ /* 0x000fe20000010861 */
[C---:B------:R-:W-:Y:S01]  /*bf30*/  FFMA.FTZ R44, R10.reuse, R15, R19 ;  /* 0x0000000f0a2c7223 */ /* 0x040fe20000010013 */
[----:B------:R-:W-:Y:S01]  /*bf40*/  FFMA.FTZ R45, R10, R17, -R45 ;  /* 0x000000110a2d7223 */ /* 0x000fe2000001082d */
[----:B------:R-:W-:Y:S01]  /*bf50*/  FADD.FTZ R9, R24, R9 ;  /* 0x0000000918097221 */ /* 0x000fe20000010000 */
[----:B------:R-:W-:Y:S01]  /*bf60*/  FADD.FTZ R23, R23, R98 ;  /* 0x0000006217177221 */ /* 0x000fe20000010000 */
[----:B------:R-:W-:Y:S01]  /*bf70*/  FFMA.FTZ R13, R10, R11, R13 ;  /* 0x0000000b0a0d7223 */ /* 0x000fe2000001000d */
[C---:B------:R-:W-:Y:S01]  /*bf80*/  FMUL.FTZ R15, R158.reuse, R15 ;  /* 0x0000000f9e0f7220 */ /* 0x040fe20000410000 */
[C---:B------:R-:W-:Y:S01]  /*bf90*/  FMUL.FTZ R10, R99.reuse, R9 ;  /* 0x00000009630a7220 */ /* 0x040fe20000410000 */
[----:B------:R-:W-:Y:S01]  /*bfa0*/  FMUL.FTZ R11, R99, R23 ;  /* 0x00000017630b7220 */ /* 0x000fe20000410000 */
[----:B------:R-:W-:Y:S01]  /*bfb0*/  FMUL.FTZ R19, R158, R17 ;  /* 0x000000119e137220 */ /* 0x000fe20000410000 */
[----:B------:R-:W-:Y:S01]  /*bfc0*/  FMUL.FTZ R17, R159, R171 ;  /* 0x000000ab9f117220 */ /* 0x000fe20000410000 */
[C---:B------:R-:W-:Y:S01]  /*bfd0*/  FFMA.FTZ R10, R100.reuse, R23, -R10 ;  /* 0x00000017640a7223 */ /* 0x040fe2000001080a */
[----:B------:R-:W-:Y:S01]  /*bfe0*/  FFMA.FTZ R11, R100, R9, R11 ;  /* 0x00000009640b7223 */ /* 0x000fe2000001000b */
[----:B------:R0:W-:Y:S01]  /*bff0*/  STS [R32+0x2138], R15 ;  /* 0x0021380f20007388 */ /* 0x0001e20000000800 */
[----:B------:R-:W-:Y:S01]  /*c000*/  FMUL.FTZ R47, R49, R12 ;  /* 0x0000000c312f7220 */ /* 0x000fe20000410000 */
[----:B------:R-:W-:Y:S01]  /*c010*/  FADD.FTZ R10, R25, R10 ;  /* 0x0000000a190a7221 */ /* 0x000fe20000010000 */
[----:B------:R-:W-:Y:S01]  /*c020*/  FADD.FTZ R26, R26, R11 ;  /* 0x0000000b1a1a7221 */ /* 0x000fe20000010000 */
[----:B------:R-:W-:Y:S01]  /*c030*/  FFMA.FTZ R25, R158, R48, R13 ;  /* 0x000000309e197223 */ /* 0x000fe2000001000d */
[----:B------:R-:W-:Y:S01]  /*c040*/  FMUL.FTZ R13, R12, UR33 ;  /* 0x000000210c0d7c20 */ /* 0x000fe20008410000 */
[C---:B------:R-:W-:Y:S01]  /*c050*/  FMUL.FTZ R11, R101.reuse, R10 ;  /* 0x0000000a650b7220 */ /* 0x040fe20000410000 */
[----:B------:R-:W-:Y:S01]  /*c060*/  FMUL.FTZ R101, R101, R26 ;  /* 0x0000001a65657220 */ /* 0x000fe20000410000 */
[----:B------:R-:W-:Y:S01]  /*c070*/  FFMA.FTZ R49, R49, -R17, R217 ;  /* 0x8000001131317223 */ /* 0x000fe200000100d9 */
[----:B------:R-:W-:Y:S01]  /*c080*/  FFMA.FTZ R47, R50, R18, R47 ;  /* 0x00000012322f7223 */ /* 0x000fe2000001002f */
[C---:B0-----:R-:W-:Y:S01]  /*c090*/  FMUL.FTZ R15, R18.reuse, UR33 ;  /* 0x00000021120f7c20 */ /* 0x041fe20008410000 */
[C---:B------:R-:W-:Y:S01]  /*c0a0*/  FFMA.FTZ R78, R18.reuse, UR46, R13 ;  /* 0x0000002e124e7c23 */ /* 0x040fe2000801000d */
[-C--:B------:R-:W-:Y:S01]  /*c0b0*/  FMUL.FTZ R18, R18, R171.reuse ;  /* 0x000000ab12127220 */ /* 0x080fe20000410000 */
[----:B------:R-:W-:Y:S01]  /*c0c0*/  FFMA.FTZ R11, R102, R26, R11 ;  /* 0x0000001a660b7223 */ /* 0x000fe2000001000b */
[C---:B------:R-:W-:Y:S01]  /*c0d0*/  FFMA.FTZ R14, R12.reuse, UR46, -R15 ;  /* 0x0000002e0c0e7c23 */ /* 0x040fe2000801080f */
[----:B------:R-:W-:Y:S01]  /*c0e0*/  FMUL.FTZ R12, R12, R171 ;  /* 0x000000ab0c0c7220 */ /* 0x000fe20000410000 */
[----:B------:R-:W-:Y:S01]  /*c0f0*/  FFMA.FTZ R102, R102, R10, -R101 ;  /* 0x0000000a66667223 */ /* 0x000fe20000010865 */
[----:B------:R-:W-:Y:S01]  /*c100*/  FFMA.FTZ R17, -R50, R17, R216 ;  /* 0x0000001132117223 */ /* 0x000fe200000101d8 */
[C---:B------:R-:W-:Y:S01]  /*c110*/  FMUL.FTZ R80, R49.reuse, R14 ;  /* 0x0000000e31507220 */ /* 0x040fe20000410000 */
[C---:B------:R-:W-:Y:S01]  /*c120*/  FMUL.FTZ R48, R49.reuse, R12 ;  /* 0x0000000c31307220 */ /* 0x040fe20000410000 */
[----:B------:R-:W-:Y:S01]  /*c130*/  FMUL.FTZ R49, R49, R18 ;  /* 0x0000001231317220 */ /* 0x000fe20000410000 */
[----:B------:R-:W-:Y:S01]  /*c140*/  FADD.FTZ R11, R28, R11 ;  /* 0x0000000b1c0b7221 */ /* 0x000fe20000010000 */
[----:B------:R-:W-:Y:S01]  /*c150*/  FADD.FTZ R27, R27, R102 ;  /* 0x000000661b1b7221 */ /* 0x000fe20000010000 */
[-C--:B------:R-:W-:Y:S01]  /*c160*/  FMUL.FTZ R21, R159, R12.reuse ;  /* 0x0000000c9f157220 */ /* 0x080fe20000410000 */
[----:B------:R-:W-:Y:S01]  /*c170*/  FFMA.FTZ R46, R17, R12, -R49 ;  /* 0x0000000c112e7223 */ /* 0x000fe20000010831 */
[C---:B------:R-:W-:Y:S01]  /*c180*/  FMUL.FTZ R12, R103.reuse, R11 ;  /* 0x0000000b670c7220 */ /* 0x040fe20000410000 */
[-C--:B------:R-:W-:Y:S01]  /*c190*/  FMUL.FTZ R13, R103, R27.reuse ;  /* 0x0000001b670d7220 */ /* 0x080fe20000410000 */
[----:B------:R0:W-:Y:S01]  /*c1a0*/  STS [R32+0x213c], R19 ;  /* 0x00213c1320007388 */ /* 0x0001e20000000800 */
[----:B------:R-:W-:Y:S01]  /*c1b0*/  FFMA.FTZ R48, R17, R18, R48 ;  /* 0x0000001211307223 */ /* 0x000fe20000010030 */
[C---:B------:R-:W-:Y:S01]  /*c1c0*/  FFMA.FTZ R12, R104.reuse, R27, -R12 ;  /* 0x0000001b680c7223 */ /* 0x040fe2000001080c */
[----:B------:R-:W-:Y:S01]  /*c1d0*/  FFMA.FTZ R13, R104, R11, R13 ;  /* 0x0000000b680d7223 */ /* 0x000fe2000001000d */
[----:B------:R-:W-:Y:S01]  /*c1e0*/  FMUL.FTZ R15, R167, R181 ;  /* 0x000000b5a70f7220 */ /* 0x000fe20000410000 */
[----:B------:R-:W-:Y:S01]  /*c1f0*/  FADD.FTZ R183, R20, R183 ;  /* 0x000000b714b77221 */ /* 0x000fe20000010000 */
[----:B------:R1:W-:Y:S01]  /*c200*/  STS [R32+0x2134], R21 ;  /* 0x0021341520007388 */ /* 0x0003e20000000800 */
[----:B------:R-:W-:Y:S01]  /*c210*/  FADD.FTZ R30, R30, R13 ;  /* 0x0000000d1e1e7221 */ /* 0x000fe20000010000 */
[----:B------:R-:W-:Y:S01]  /*c220*/  FMUL.FTZ R13, R165, R180 ;  /* 0x000000b4a50d7220 */ /* 0x000fe20000410000 */
[-C--:B------:R-:W-:Y:S01]  /*c230*/  FFMA.FTZ R16, -R74, R15.reuse, R228 ;  /* 0x0000000f4a107223 */ /* 0x080fe200000101e4 */
[----:B0-----:R-:W-:Y:S01]  /*c240*/  FMUL.FTZ R19, R159, R18 ;  /* 0x000000129f137220 */ /* 0x001fe20000410000 */
[----:B------:R-:W-:Y:S01]  /*c250*/  FADD.FTZ R18, R29, R12 ;  /* 0x0000000c1d127221 */ /* 0x000fe20000010000 */
[----:B------:R-:W-:Y:S01]  /*c260*/  FFMA.FTZ R15, R73, -R15, R229 ;  /* 0x8000000f490f7223 */ /* 0x000fe200000100e5 */
[----:B------:R-:W-:Y:S01]  /*c270*/  FMUL.FTZ R66, R30, R181 ;  /* 0x000000b51e427220 */ /* 0x000fe20000410000 */
[----:B------:R-:W-:Y:S01]  /*c280*/  FFMA.FTZ R14, -R72, R13, R226 ;  /* 0x0000000d480e7223 */ /* 0x000fe200000101e2 */
[----:B------:R-:W-:Y:S01]  /*c290*/  FMUL.FTZ R50, R18, R181 ;  /* 0x000000b512327220 */ /* 0x000fe20000410000 */
[----:B------:R0:W-:Y:S01]  /*c2a0*/  STS [R32+0x2130], R19 ;  /* 0x0021301320007388 */ /* 0x0001e20000000800 */
[----:B------:R-:W-:Y:S01]  /*c2b0*/  FMUL.FTZ R20, R164, R179 ;  /* 0x000000b3a4147220 */ /* 0x000fe20000410000 */
[----:B------:R-:W-:Y:S01]  /*c2c0*/  FFMA.FTZ R13, R59, -R13, R227 ;  /* 0x8000000d3b0d7223 */ /* 0x000fe200000100e3 */
[-C--:B------:R-:W-:Y:S01]  /*c2d0*/  FMUL.FTZ R68, R27, R180.reuse ;  /* 0x000000b41b447220 */ /* 0x080fe20000410000 */
[----:B------:R-:W-:Y:S01]  /*c2e0*/  FMUL.FTZ R70, R11, R180 ;  /* 0x000000b40b467220 */ /* 0x000fe20000410000 */
[----:B-1----:R-:W-:Y:S01]  /*c2f0*/  FMUL.FTZ R21, R15, R66 ;  /* 0x000000420f157220 */ /* 0x002fe20000410000 */
[----:B------:R-:W-:Y:S01]  /*c300*/  FADD.FTZ R182, R25, R182 ;  /* 0x000000b619b67221 */ /* 0x000fe20000010000 */
[----:B------:R-:W-:Y:S01]  /*c310*/  FADD.FTZ R184, R65, R184 ;  /* 0x000000b841b87221 */ /* 0x000fe20000010000 */
[----:B------:R-:W-:Y:S01]  /*c320*/  FFMA.FTZ R12, -R58, R20, R224 ;  /* 0x000000143a0c7223 */ /* 0x000fe200000101e0 */
[----:B------:R-:W-:Y:S01]  /*c330*/  FMUL.FTZ R25, R13, R68 ;  /* 0x000000440d197220 */ /* 0x000fe20000410000 */
[----:B0-----:R-:W-:Y:S01]  /*c340*/  FMUL.FTZ R19, R15, R50 ;  /* 0x000000320f137220 */ /* 0x001fe20000410000 */
[----:B------:R-:W-:Y:S01]  /*c350*/  FFMA.FTZ R20, R57, -R20, R225 ;  /* 0x8000001439147223 */ /* 0x000fe200000100e1 */
[-C--:B------:R-:W-:Y:S01]  /*c360*/  FMUL.FTZ R65, R26, R179.reuse ;  /* 0x000000b31a417220 */ /* 0x080fe20000410000 */
[----:B------:R-:W-:Y:S01]  /*c370*/  FMUL.FTZ R49, R10, R179 ;  /* 0x000000b30a317220 */ /* 0x000fe20000410000 */
[C---:B------:R-:W-:Y:S01]  /*c380*/  FFMA.FTZ R19, R16.reuse, R66, R19 ;  /* 0x0000004210137223 */ /* 0x040fe20000010013 */
[----:B------:R-:W-:Y:S01]  /*c390*/  FMUL.FTZ R29, R13, R70 ;  /* 0x000000460d1d7220 */ /* 0x000fe20000410000 */
[----:B------:R-:W-:Y:S01]  /*c3a0*/  FFMA.FTZ R21, R16, R50, -R21 ;  /* 0x0000003210157223 */ /* 0x000fe20000010815 */
[C---:B------:R-:W-:Y:S01]  /*c3b0*/  FFMA.FTZ R24, R14.reuse, R70, R25 ;  /* 0x000000460e187223 */ /* 0x040fe20000010019 */
[----:B------:R-:W-:Y:S01]  /*c3c0*/  FADD.FTZ R19, RZ, R19 ;  /* 0x00000013ff137221 */ /* 0x000fe20000010000 */
[----:B------:R-:W-:Y:S01]  /*c3d0*/  FFMA.FTZ R28, R14, R68, -R29 ;  /* 0x000000440e1c7223 */ /* 0x000fe2000001081d */
[----:B------:R-:W-:Y:S01]  /*c3e0*/  FADD.FTZ R21, RZ, R21 ;  /* 0x00000015ff157221 */ /* 0x000fe20000010000 */
[C---:B------:R-:W-:Y:S01]  /*c3f0*/  FMUL.FTZ R25, R20.reuse, R49 ;  /* 0x0000003114197220 */ /* 0x040fe20000410000 */
[-C--:B------:R-:W-:Y:S01]  /*c400*/  FMUL.FTZ R76, R20, R65.reuse ;  /* 0x00000041144c7220 */ /* 0x080fe20000410000 */
[----:B------:R-:W-:Y:S01]  /*c410*/  FADD.FTZ R19, R19, R24 ;  /* 0x0000001813137221 */ /* 0x000fe20000010000 */
[----:B------:R-:W-:Y:S01]  /*c420*/  FADD.FTZ R21, R21, R28 ;  /* 0x0000001c15157221 */ /* 0x000fe20000010000 */
[C---:B------:R-:W-:Y:S01]  /*c430*/  FFMA.FTZ R24, R12.reuse, R65, R25 ;  /* 0x000000410c187223 */ /* 0x040fe20000010019 */
[----:B------:R-:W-:Y:S01]  /*c440*/  FFMA.FTZ R76, R12, R49, -R76 ;  /* 0x000000310c4c7223 */ /* 0x000fe2000001084c */
[----:B------:R-:W-:Y:S01]  /*c450*/  FFMA.FTZ R92, R17, R78, R80 ;  /* 0x0000004e115c7223 */ /* 0x000fe20000010050 */
[-C--:B------:R-:W-:Y:S01]  /*c460*/  FMUL.FTZ R17, R163, R178.reuse ;  /* 0x000000b2a3117220 */ /* 0x080fe20000410000 */
[----:B------:R-:W-:Y:S01]  /*c470*/  FADD.FTZ R24, R19, R24 ;  /* 0x0000001813187221 */ /* 0x000fe20000010000 */
[----:B------:R-:W-:Y:S01]  /*c480*/  FADD.FTZ R25, R21, R76 ;  /* 0x0000004c15197221 */ /* 0x000fe20000010000 */
[-C--:B------:R-:W-:Y:S01]  /*c490*/  FMUL.FTZ R76, R23, R178.reuse ;  /* 0x000000b2174c7220 */ /* 0x080fe20000410000 */
[-C--:B------:R-:W-:Y:S01]  /*c4a0*/  FFMA.FTZ R19, R55, -R17.reuse, R223 ;  /* 0x8000001137137223 */ /* 0x080fe200000100df */
[----:B------:R-:W-:Y:S01]  /*c4b0*/  FMUL.FTZ R78, R9, R178 ;  /* 0x000000b2094e7220 */ /* 0x000fe20000410000 */
[----:B------:R-:W-:Y:S01]  /*c4c0*/  FFMA.FTZ R17, -R56, R17, R222 ;  /* 0x0000001138117223 */ /* 0x000fe200000101de */
[----:B------:R0:W-:Y:S01]  /*c4d0*/  STS [R32+0x2154], R67 ;  /* 0x0021544320007388 */ /* 0x0001e20000000800 */
[C---:B------:R-:W-:Y:S01]  /*c4e0*/  FMUL.FTZ R28, R19.reuse, R76 ;  /* 0x0000004c131c7220 */ /* 0x040fe20000410000 */
[----:B------:R-:W-:Y:S01]  /*c4f0*/  FMUL.FTZ R21, R19, R78 ;  /* 0x0000004e13157220 */ /* 0x000fe20000410000 */
[----:B------:R-:W-:Y:S01]  /*c500*/  FMUL.FTZ R33, R160, R176 ;  /* 0x000000b0a0217220 */ /* 0x000fe20000410000 */
[----:B------:R-:W-:Y:S01]  /*c510*/  FMUL.FTZ R80, R51, R42 ;  /* 0x0000002a33507220 */ /* 0x000fe20000410000 */
[C---:B------:R-:W-:Y:S01]  /*c520*/  FFMA.FTZ R29, R17.reuse, R78, R28 ;  /* 0x0000004e111d7223 */ /* 0x040fe2000001001c */
[----:B------:R-:W-:Y:S01]  /*c530*/  FFMA.FTZ R28, R17, R76, -R21 ;  /* 0x0000004c111c7223 */ /* 0x000fe20000010815 */
[----:B------:R-:W-:Y:S01]  /*c540*/  FFMA.FTZ R21, -R52, R33, R218 ;  /* 0x0000002134157223 */ /* 0x000fe200000101da */
[-C--:B------:R-:W-:Y:S01]  /*c550*/  FMUL.FTZ R82, R8, R177.reuse ;  /* 0x000000b108527220 */ /* 0x080fe20000410000 */
[----:B------:R-:W-:Y:S01]  /*c560*/  FADD.FTZ R24, R24, R29 ;  /* 0x0000001d18187221 */ /* 0x000fe20000010000 */
[----:B0-----:R-:W-:Y:S01]  /*c570*/  FMUL.FTZ R67, R162, R177 ;  /* 0x000000b1a2437220 */ /* 0x001fe20000410000 */
[----:B------:R-:W-:Y:S01]  /*c580*/  FADD.FTZ R28, R25, R28 ;  /* 0x0000001c191c7221 */ /* 0x000fe20000010000 */
[----:B------:R-:W-:Y:S01]  /*c590*/  FFMA.FTZ R52, R52, R43, R80 ;  /* 0x0000002b34347223 */ /* 0x000fe20000010050 */
[----:B------:R-:W-:Y:S01]  /*c5a0*/  FMUL.FTZ R25, R43, UR33 ;  /* 0x000000212b197c20 */ /* 0x000fe20008410000 */
[----:B------:R-:W-:Y:S01]  /*c5b0*/  FFMA.FTZ R29, R53, -R67, R221 ;  /* 0x80000043351d7223 */ /* 0x000fe200000100dd */
[----:B------:R-:W-:Y:S01]  /*c5c0*/  FADD.FTZ R186, R69, R186 ;  /* 0x000000ba45ba7221 */ /* 0x000fe20000010000 */
[----:B------:R-:W-:Y:S01]  /*c5d0*/  FMUL.FTZ R80, R22, R177 ;  /* 0x000000b116507220 */ /* 0x000fe20000410000 */
[----:B------:R-:W-:Y:S01]  /*c5e0*/  FFMA.FTZ R69, R51, -R33, R219 ;  /* 0x8000002133457223 */ /* 0x000fe200000100db */
[----:B------:R-:W-:Y:S01]  /*c5f0*/  FFMA.FTZ R33, -R54, R67, R220 ;  /* 0x0000004336217223 */ /* 0x000fe200000101dc */
[C---:B------:R-:W-:Y:S01]  /*c600*/  FMUL.FTZ R84, R29.reuse, R82 ;  /* 0x000000521d547220 */ /* 0x040fe20000410000 */
[C---:B------:R-:W-:Y:S01]  /*c610*/  FMUL.FTZ R86, R42.reuse, UR33 ;  /* 0x000000212a567c20 */ /* 0x040fe20008410000 */
[C---:B------:R-:W-:Y:S01]  /*c620*/  FFMA.FTZ R88, R42.reuse, UR46, -R25 ;  /* 0x0000002e2a587c23 */ /* 0x040fe20008010819 */
[----:B------:R-:W-:Y:S01]  /*c630*/  FMUL.FTZ R90, R42, R176 ;  /* 0x000000b02a5a7220 */ /* 0x000fe20000410000 */
[----:B------:R-:W-:Y:S01]  /*c640*/  FMUL.FTZ R67, R29, R80 ;  /* 0x000000501d437220 */ /* 0x000fe20000410000 */
[----:B------:R-:W-:Y:S01]  /*c650*/  FMUL.FTZ R42, R43, R176 ;  /* 0x000000b02b2a7220 */ /* 0x000fe20000410000 */
[----:B------:R-:W-:Y:S01]  /*c660*/  FFMA.FTZ R51, R33, R80, R84 ;  /* 0x0000005021337223 */ /* 0x000fe20000010054 */
[----:B------:R-:W-:Y:S01]  /*c670*/  FFMA.FTZ R25, R43, UR46, R86 ;  /* 0x0000002e2b197c23 */ /* 0x000fe20008010056 */
[----:B------:R-:W-:Y:S01]  /*c680*/  FFMA.FTZ R67, R33, R82, -R67 ;  /* 0x0000005221437223 */ /* 0x000fe20000010843 */
[C---:B------:R-:W-:Y:S01]  /*c690*/  FMUL.FTZ R43, R69.reuse, R42 ;  /* 0x0000002a452b7220 */ /* 0x040fe20000410000 */
[----:B------:R-:W-:Y:S01]  /*c6a0*/  FADD.FTZ R51, R24, R51 ;  /* 0x0000003318337221 */ /* 0x000fe20000010000 */
[-C--:B------:R-:W-:Y:S01]  /*c6b0*/  FMUL.FTZ R24, R69, R90.reuse ;  /* 0x0000005a45187220 */ /* 0x080fe20000410000 */
[----:B------:R-:W-:Y:S01]  /*c6c0*/  FADD.FTZ R67, R28, R67 ;  /* 0x000000431c437221 */ /* 0x000fe20000010000 */
[----:B------:R-:W-:Y:S01]  /*c6d0*/  FFMA.FTZ R86, R21, R90, -R43 ;  /* 0x0000005a15567223 */ /* 0x000fe2000001082b */
[----:B------:R-:W-:Y:S01]  /*c6e0*/  FFMA.FTZ R136, R47, R171, R136 ;  /* 0x000000ab2f887223 */ /* 0x000fe20000010088 */
[----:B------:R-:W-:Y:S01]  /*c6f0*/  FFMA.FTZ R84, R21, R42, R24 ;  /* 0x0000002a15547223 */ /* 0x000fe20000010018 */
[----:B------:R-:W-:Y:S01]  /*c700*/  FFMA.FTZ R28, R159, R47, R92 ;  /* 0x0000002f9f1c7223 */ /* 0x000fe2000001005c */
        /* <DEDUP_REMOVED lines=25> */
[----:B------:R-:W-:Y:S01]  /*c8a0*/  FMUL.FTZ R35, R165, R70 ;  /* 0x00000046a5237220 */ /* 0x000fe20000410000 */
[----:B------:R-:W-:Y:S01]  /*c8b0*/  FADD.FTZ R37, R37, R34 ;  /* 0x0000002225257221 */ /* 0x000fe20000010000 */
[----:B------:R-:W-:Y:S01]  /*c8c0*/  STS [R32+0x2128], R69 ;  /* 0x0021284520007388 */ /* 0x000fe20000000800 */
[----:B------:R-:W-:Y:S01]  /*c8d0*/  FADD.FTZ R36, R36, R7 ;  /* 0x0000000724247221 */ /* 0x000fe20000010000 */
[----:B------:R-:W-:Y:S01]  /*c8e0*/  FMUL.FTZ R7, R167, R50 ;  /* 0x00000032a7077220 */ /* 0x000fe20000410000 */
[----:B------:R-:W-:Y:S01]  /*c8f0*/  FADD.FTZ R39, R37, R6 ;  /* 0x0000000625277221 */ /* 0x000fe20000010000 */
[----:B------:R-:W-:Y:S01]  /*c900*/  FMUL.FTZ R37, R165, R68 ;  /* 0x00000044a5257220 */ /* 0x000fe20000410000 */
        /* <DEDUP_REMOVED lines=8> */
[----:B------:R-:W-:Y:S01]  /*c990*/  IADD3 R2, PT, PT, R197, 0x40, RZ ;  /* 0x00000040c5027810 */ /* 0x000fe20007ffe0ff */
[----:B0-----:R-:W-:Y:S01]  /*c9a0*/  FMUL.FTZ R123, R126, R228 ;  /* 0x000000e47e7b7220 */ /* 0x001fe20000410000 */
[----:B------:R-:W-:Y:S01]  /*c9b0*/  STS [R32+0x2124], R45 ;  /* 0x0021242d20007388 */ /* 0x000fe20000000800 */
[----:B------:R-:W-:Y:S01]  /*c9c0*/  FADD.FTZ R3, R39, R0 ;  /* 0x0000000027037221 */ /* 0x000fe20000010000 */
[----:B------:R-:W-:Y:S01]  /*c9d0*/  FADD.FTZ R0, R36, R31 ;  /* 0x0000001f24007221 */ /* 0x000fe20000010000 */
[C---:B------:R-:W-:Y:S01]  /*c9e0*/  IADD3 R6, PT, PT, R197.reuse, 0xc0, RZ ;  /* 0x000000c0c5067810 */ /* 0x040fe20007ffe0ff */
[----:B------:R-:W-:Y:S01]  /*c9f0*/  STS [R32+0x2118], R41 ;  /* 0x0021182920007388 */ /* 0x000fe20000000800 */
[----:B------:R-:W-:Y:S01]  /*ca00*/  IADD3 R34, PT, PT, R197, 0x100, RZ ;  /* 0x00000100c5227810 */ /* 0x000fe20007ffe0ff */
[----:B------:R-:W-:Y:S01]  /*ca10*/  FADD.FTZ R188, R75, R188 ;  /* 0x000000bc4bbc7221 */ /* 0x000fe20000010000 */
[C---:B------:R-:W-:Y:S01]  /*ca20*/  IADD3 R36, PT, PT, R197.reuse, 0x140, RZ ;  /* 0x00000140c5247810 */ /* 0x040fe20007ffe0ff */
        /* <DEDUP_REMOVED lines=9> */
[----:B------:R-:W-:Y:S01]  /*cac0*/  IADD3 R48, PT, PT, R197, 0x300, RZ ;  /* 0x00000300c5307810 */ /* 0x000fe20007ffe0ff */
[----:B------:R-:W-:Y:S01]  /*cad0*/  FMUL.FTZ R223, R121, -R223 ;  /* 0x800000df79df7220 */ /* 0x000fe20000410000 */
[C---:B------:R-:W-:Y:S01]  /*cae0*/  IADD3 R50, PT, PT, R197.reuse, 0x340, RZ ;  /* 0x00000340c5327810 */ /* 0x040fe20007ffe0ff */
[----:B------:R-:W-:Y:S01]  /*caf0*/  STS [R32+0x2108], R35 ;  /* 0x0021082320007388 */ /* 0x000fe20000000800 */
[----:B------:R-:W-:Y:S01]  /*cb00*/  IADD3 R66, PT, PT, R197, 0x380, RZ ;  /* 0x00000380c5427810 */ /* 0x000fe20007ffe0ff */
[----:B------:R-:W-:Y:S01]  /*cb10*/  FMUL.FTZ R219, R119, -R219 ;  /* 0x800000db77db7220 */ /* 0x000fe20000410000 */
[C---:B------:R-:W-:Y:S01]  /*cb20*/  IADD3 R68, PT, PT, R197.reuse, 0x3c0, RZ ;  /* 0x000003c0c5447810 */ /* 0x040fe20007ffe0ff */
[----:B------:R-:W-:Y:S01]  /*cb30*/  STS [R32+0x210c], R37 ;  /* 0x00210c2520007388 */ /* 0x000fe20000000800 */
[C---:B------:R-:W-:Y:S01]  /*cb40*/  LOP3.LUT R70, R197.reuse, 0x400, RZ, 0xfc, !PT ;  /* 0x00000400c5467812 */ /* 0x040fe200078efcff */
[----:B------:R-:W-:Y:S01]  /*cb50*/  FMUL.FTZ R217, R118, -R217 ;  /* 0x800000d976d97220 */ /* 0x000fe20000410000 */
[C---:B------:R-:W-:Y:S01]  /*cb60*/  IADD3 R76, PT, PT, R197.reuse, 0x440, RZ ;  /* 0x00000440c54c7810 */ /* 0x040fe20007ffe0ff */
[----:B------:R0:W-:Y:S01]  /*cb70*/  STS [R32+0x2100], R5 ;  /* 0x0021000520007388 */ /* 0x0001e20000000800 */
[----:B------:R-:W-:Y:S01]  /*cb80*/  IADD3 R78, PT, PT, R197, 0x480, RZ ;  /* 0x00000480c54e7810 */ /* 0x000fe20007ffe0ff */
[----:B------:R-:W-:Y:S01]  /*cb90*/  FMUL.FTZ R215, R117, -R215 ;  /* 0x800000d775d77220 */ /* 0x000fe20000410000 */
[C---:B------:R-:W-:Y:S01]  /*cba0*/  IADD3 R80, PT, PT, R197.reuse, 0x4c0, RZ ;  /* 0x000004c0c5507810 */ /* 0x040fe20007ffe0ff */
[----:B------:R1:W-:Y:S01]  /*cbb0*/  STS [R32+0x2104], R7 ;  /* 0x0021040720007388 */ /* 0x0003e20000000800 */
        /* <DEDUP_REMOVED lines=24> */
[-C--:B------:R-:W-:Y:S01]  /*cd40*/  LEA.HI R2, R2, R197.reuse, RZ, 0x1b ;  /* 0x000000c502027211 */ /* 0x080fe200078fd8ff */
[C---:B------:R-:W-:Y:S01]  /*cd50*/  FMUL.FTZ R194, R23.reuse, UR33 ;  /* 0x0000002117c27c20 */ /* 0x040fe20008410000 */
        /* <DEDUP_REMOVED lines=16> */
[----:B0-----:R-:W-:-:S02]  /*ce60*/  LEA.HI R5, R76, R197, RZ, 0x1b ;  /* 0x000000c54c057211 */ /* 0x001fc400078fd8ff */
[-C--:B-1----:R-:W-:Y:S02]  /*ce70*/  LEA.HI R7, R78, R197.reuse, RZ, 0x1b ;  /* 0x000000c54e077211 */ /* 0x082fe400078fd8ff */
        /* <DEDUP_REMOVED lines=12> */
[----:B------:R-:W-:Y:S02]  /*cf40*/  LEA.HI R69, R104, R197, RZ, 0x1b ;  /* 0x000000c568457211 */ /* 0x000fe400078fd8ff */
[----:B------:R-:W-:Y:S01]  /*cf50*/  LEA R115, R122, UR28, 0x2 ;  /* 0x0000001c7a737c11 */ /* 0x000fe2000f8e10ff */
[----:B------:R-:W-:Y:S01]  /*cf60*/  BAR.SYNC.DEFER_BLOCKING 0x0 ;  /* 0x0000000000007b1d */ /* 0x000fe20000010000 */
        /* <DEDUP_REMOVED lines=68> */
[----:B--2---:R-:W-:-:S03]  /*d3b0*/  MOV R225, UR32 ;  /* 0x0000002000e17c02 */ /* 0x004fc60008000f00 */
[----:B------:R2:W-:Y:S01]  /*d3c0*/  STS [R32+0x4220], R123 ;  /* 0x0042207b20007388 */ /* 0x0005e20000000800 */
[----:B------:R-:W-:Y:S01]  /*d3d0*/  LEA R64, R225, -R64, 0x1 ;  /* 0x80000040e1407211 */ /* 0x000fe200078e08ff */
[----:B-1----:R-:W-:Y:S02]  /*d3e0*/  FMUL.FTZ R195, R119, R218 ;  /* 0x000000da77c37220 */ /* 0x002fe40000410000 */
[----:B------:R1:W-:Y:S01]  /*d3f0*/  STS [R32+0x422c], R219 ;  /* 0x00422cdb20007388 */ /* 0x0003e20000000800 */
[----:B------:R-:W-:Y:S01]  /*d400*/  FMUL.FTZ R225, R117, R214 ;  /* 0x000000d675e17220 */ /* 0x000fe20000410000 */
[----:B------:R-:W-:Y:S01]  /*d410*/  ISETP.GE.AND P2, PT, R64, 0x1, PT ;  /* 0x000000014000780c */ /* 0x000fe20003f46270 */
[----:B-----5:R-:W-:Y:S01]  /*d420*/  FMUL.FTZ R223, R118, R216 ;  /* 0x000000d876df7220 */ /* 0x020fe20000410000 */
[----:B------:R5:W-:Y:S01]  /*d430*/  STS [R32+0x4228], R195 ;  /* 0x004228c320007388 */ /* 0x000be20000000800 */
[----:B------:R-:W-:Y:S01]  /*d440*/  ISETP.GE.AND P3, PT, R64, 0x41, PT ;  /* 0x000000414000780c */ /* 0x000fe20003f66270 */
[----:B--2---:R-:W-:-:S02]  /*d450*/  FMUL.FTZ R123, R116, R212 ;  /* 0x000000d4747b7220 */ /* 0x004fc40000410000 */
[----:B------:R2:W-:Y:S01]  /*d460*/  STS [R32+0x4234], R217 ;  /* 0x004234d920007388 */ /* 0x0005e20000000800 */
[----:B-1----:R-:W-:-:S03]  /*d470*/  FMUL.FTZ R219, R111, R208 ;  /* 0x000000d06fdb7220 */ /* 0x002fc60000410000 */
[----:B------:R1:W-:Y:S01]  /*d480*/  STS [R32+0x4240], R123 ;  /* 0x0042407b20007388 */ /* 0x0003e20000000800 */
[----:B-----5:R-:W-:-:S03]  /*d490*/  FMUL.FTZ R195, R112, R210 ;  /* 0x000000d270c37220 */ /* 0x020fc60000410000 */
[----:B------:R5:W-:Y:S01]  /*d4a0*/  STS [R32+0x423c], R215 ;  /* 0x00423cd720007388 */ /* 0x000be20000000800 */
[----:B--2---:R-:W-:Y:S01]  /*d4b0*/  FMUL.FTZ R217, R108, R202 ;  /* 0x000000ca6cd97220 */ /* 0x004fe20000410000 */
[----:B------:R-:W-:Y:S02]  /*d4c0*/  LEA R202, R122, UR49, 0x2 ;  /* 0x000000317aca7c11 */ /* 0x000fe4000f8e10ff */
[----:B------:R2:W-:Y:S01]  /*d4d0*/  STS [R32+0x424c], R211 ;  /* 0x00424cd320007388 */ /* 0x0005e20000000800 */
[----:B------:R-:W-:Y:S01]  /*d4e0*/  FMUL.FTZ R122, R11, UR33 ;  /* 0x000000210b7a7c20 */ /* 0x000fe20008410000 */
[----:B-1----:R-:W-:Y:S02]  /*d4f0*/  FMUL.FTZ R123, R110, R206 ;  /* 0x000000ce6e7b7220 */ /* 0x002fe40000410000 */
[----:B------:R1:W-:Y:S01]  /*d500*/  STS [R32+0x4254], R209 ;  /* 0x004254d120007388 */ /* 0x0003e20000000800 */
[----:B------:R-:W-:Y:S01]  /*d510*/  FFMA.FTZ R122, R27, UR46, -R122 ;  /* 0x0000002e1b7a7c23 */ /* 0x000fe2000801087a */
[----:B-----5:R-:W-:-:S02]  /*d520*/  FMUL.FTZ R215, R109, R204 ;  /* 0x000000cc6dd77220 */ /* 0x020fc40000410000 */
[----:B------:R5:W-:Y:S01]  /*d530*/  STS [R32+0x4258], R123 ;  /* 0x0042587b20007388 */ /* 0x000be20000000800 */
[----:B--2---:R-:W-:-:S03]  /*d540*/  FMUL.FTZ R211, R106, R198 ;  /* 0x000000c66ad37220 */ /* 0x004fc60000410000 */
[----:B------:R2:W-:Y:S01]  /*d550*/  STS [R32+0x4248], R195 ;  /* 0x004248c320007388 */ /* 0x0005e20000000800 */
[----:B-1----:R-:W-:-:S03]  /*d560*/  FMUL.FTZ R209, R107, R200 ;  /* 0x000000c86bd17220 */ /* 0x002fc60000410000 */
[----:B------:R-:W-:Y:S01]  /*d570*/  STS [R32+0x4204], R229 ;  /* 0x004204e520007388 */ /* 0x000fe20000000800 */
[----:B-----5:R-:W-:-:S03]  /*d580*/  FMUL.FTZ R123, R8, UR33 ;  /* 0x00000021087b7c20 */ /* 0x020fc60008410000 */
[----:B------:R-:W-:Y:S01]  /*d590*/  STS [R32+0x420c], R227 ;  /* 0x00420ce320007388 */ /* 0x000fe20000000800 */
[C---:B--2---:R-:W-:Y:S01]  /*d5a0*/  FMUL.FTZ R195, R22.reuse, UR33 ;  /* 0x0000002116c37c20 */ /* 0x044fe20008410000 */
[----:B------:R-:W-:Y:S02]  /*d5b0*/  FFMA.FTZ R198, R22, UR46, R123 ;  /* 0x0000002e16c67c23 */ /* 0x000fe4000801007b */
[----:B------:R-:W-:Y:S01]  /*d5c0*/  STS [R32+0x4210], R243 ;  /* 0x004210f320007388 */ /* 0x000fe20000000800 */
[----:B------:R-:W-:Y:S01]  /*d5d0*/  FMUL.FTZ R123, R18, UR33 ;  /* 0x00000021127b7c20 */ /* 0x000fe20008410000 */
[----:B------:R-:W-:Y:S02]  /*d5e0*/  FFMA.FTZ R200, R8, UR46, -R195 ;  /* 0x0000002e08c87c23 */ /* 0x000fe400080108c3 */
[----:B------:R-:W-:Y:S01]  /*d5f0*/  STS [R32+0x4218], R245 ;  /* 0x004218f520007388 */ /* 0x000fe20000000800 */
[----:B------:R-:W-:-:S03]  /*d600*/  FFMA.FTZ R123, R30, UR46, R123 ;  /* 0x0000002e1e7b7c23 */ /* 0x000fc6000801007b */
        /* <DEDUP_REMOVED lines=13> */
[----:B------:R-:W-:Y:S04]  /*d6e0*/  STS [R32+0x4278], R211 ;  /* 0x004278d320007388 */ /* 0x000fe80000000800 */
[----:B------:R1:W-:Y:S01]  /*d6f0*/  STS [R32+0x427c], R199 ;  /* 0x00427cc720007388 */ /* 0x0003e20000000800 */
[----:B--2---:R-:W-:-:S04]  /*d700*/  FMUL.FTZ R201, R26, UR33 ;  /* 0x000000211ac97c20 */ /* 0x004fc80008410000 */
[C---:B------:R-:W-:Y:S01]  /*d710*/  FFMA.FTZ R201, R10.reuse, UR46, -R201 ;  /* 0x0000002e0ac97c23 */ /* 0x040fe200080108c9 */
[----:B-1----:R-:W-:Y:S01]  /*d720*/  FMUL.FTZ R32, R27, UR33 ;  /* 0x000000211b207c20 */ /* 0x002fe20008410000 */
[----:B------:R-:W-:-:S03]  /*d730*/  FMUL.FTZ R199, R10, UR33 ;  /* 0x000000210ac77c20 */ /* 0x000fc60008410000 */
[----:B------:R-:W-:Y:S01]  /*d740*/  FFMA.FTZ R195, R11, UR46, R32 ;  /* 0x0000002e0bc37c23 */ /* 0x000fe20008010020 */
[----:B------:R-:W-:Y:S01]  /*d750*/  FFMA.FTZ R199, R26, UR46, R199 ;  /* 0x0000002e1ac77c23 */ /* 0x000fe200080100c7 */
[----:B------:R-:W-:Y:S01]  /*d760*/  FFMA.FTZ R32, R18, UR46, -R203 ;  /* 0x0000002e12207c23 */ /* 0x000fe200080108cb */
[----:B------:R-:W-:Y:S06]  /*d770*/  BAR.SYNC.DEFER_BLOCKING 0x0 ;  /* 0x0000000000007b1d */ /* 0x000fec0000010000 */
[----:B0--34-:R-:W-:Y:S05]  /*d780*/  @!P2 BRA `(.L_x_8925) ;  /* 0x00000000000ca947 */ /* 0x019fea0003800000 */
[----:B------:R-:W0:Y:S04]  /*d790*/  LDS R203, [R202+0x2100] ;  /* 0x00210000cacb7984 */ /* 0x000e280000000800 */
[----:B------:R1:W-:Y:S04]  /*d7a0*/  REDG.E.ADD.F32.FTZ.RN.STRONG.GPU desc[UR26][R60.64], R115 ;  /* 0x000000733c0079a6 */ /* 0x0003e8000c12f31a */
[----:B0-----:R1:W-:Y:S02]  /*d7b0*/  REDG.E.ADD.F32.FTZ.RN.STRONG.GPU desc[UR26][R62.64], R203 ;  /* 0x000000cb3e0079a6 */ /* 0x0013e4000c12f31a */
.L_x_8925:
[----:B------:R-:W-:Y:S05]  /*d7c0*/  BSYNC.RECONVERGENT B0 ;  /* 0x0000000000007941 */ /* 0x000fea0003800200 */
.L_x_8924:
[----:B-1----:R0:W1:Y:S01]  /*d7d0*/  LDS R115, [R104+0x4300] ;  /* 0x0043000068737984 */ /* 0x0020620000000800 */
[----:B------:R-:W-:Y:S04]  /*d7e0*/  BSSY.RECONVERGENT B0, `(.L_x_8926) ;  /* 0x0000004000007945 */ /* 0x000fe80003800200 */
[----:B------:R-:W-:Y:S05]  /*d7f0*/  @!P3 BRA `(.L_x_8927) ;  /* 0x000000000008b947 */ /* 0x000fea0003800000 */
[----:B------:R2:W-:Y:S04]  /*d800*/  REDG.E.ADD.F32.FTZ.RN.STRONG.GPU desc[UR26][R60.64+0x100], R103 ;  /* 0x000100673c0079a6 */ /* 0x0005e8000c12f31a */
[----:B-1----:R2:W-:Y:S02]  /*d810*/  REDG.E.ADD.F32.FTZ.RN.STRONG.GPU desc[UR26][R62.64+0x100], R115 ;  /* 0x000100733e0079a6 */ /* 0x0025e4000c12f31a */
.L_x_8927:
[----:B------:R-:W-:Y:S05]  /*d820*/  BSYNC.RECONVERGENT B0 ;  /* 0x0000000000007941 */ /* 0x000fea0003800200 */
.L_x_8926:
        /* <DEDUP_REMOVED lines=10> */
.L_x_8929:
[----:B------:R-:W-:Y:S05]  /*d8d0*/  BSYNC.RECONVERGENT B0 ;  /* 0x0000000000007941 */ /* 0x000fea0003800200 */
.L_x_8928:
[----:B--2---:R2:W4:Y:S01]  /*d8e0*/  LDS R101, [R100+0x4500] ;  /* 0x0045000064657984 */ /* 0x0045220000000800 */
[----:B------:R-:W-:Y:S04]  /*d8f0*/  BSSY.RECONVERGENT B0, `(.L_x_8930) ;  /* 0x0000004000007945 */ /* 0x000fe80003800200 */
[----:B------:R-:W-:Y:S05]  /*d900*/  @!P2 BRA `(.L_x_8931) ;  /* 0x000000000008a947 */ /* 0x000fea0003800000 */
[----:B------:R0:W-:Y:S04]  /*d910*/  REDG.E.ADD.F32.FTZ.RN.STRONG.GPU desc[UR26][R60.64+0x300], R99 ;  /* 0x000300633c0079a6 */ /* 0x0001e8000c12f31a */
[----:B----4-:R0:W-:Y:S02]  /*d920*/  REDG.E.ADD.F32.FTZ.RN.STRONG.GPU desc[UR26][R62.64+0x300], R101 ;  /* 0x000300653e0079a6 */ /* 0x0101e4000c12f31a */
.L_x_8931:
[----:B------:R-:W-:Y:S05]  /*d930*/  BSYNC.RECONVERGENT B0 ;  /* 0x0000000000007941 */ /* 0x000fea0003800200 */
.L_x_8930:
[----:B0-----:R0:W0:Y:S01]  /*d940*/  LDS R99, [R98+0x4600] ;  /* 0x0046000062637984 */ /* 0x0010220000000800 */
[----:B------:R-:W-:Y:S04]  /*d950*/  BSSY.RECONVERGENT B0, `(.L_x_8932) ;  /* 0x0000004000007945 */ /* 0x000fe80003800200 */
[----:B------:R-:W-:Y:S05]  /*d960*/  @!P3 BRA `(.L_x_8933) ;  /* 0x000000000008b947 */ /* 0x000fea0003800000 */
[----:B------:R1:W-:Y:S04]  /*d970*/  REDG.E.ADD.F32.FTZ.RN.STRONG.GPU desc[UR26][R60.64+0x400], R97 ;  /* 0x000400613c0079a6 */ /* 0x0003e8000c12f31a */
[----:B0-----:R0:W-:Y:S02]  /*d980*/  REDG.E.ADD.F32.FTZ.RN.STRONG.GPU desc[UR26][R62.64+0x400], R99 ;  /* 0x000400633e0079a6 */ /* 0x0011e4000c12f31a */
.L_x_8933:
[----:B------:R-:W-:Y:S05]  /*d990*/  BSYNC.RECONVERGENT B0 ;  /* 0x0000000000007941 */ /* 0x000fea0003800200 */
.L_x_8932:
[----:B-1----:R1:W0:Y:S01]  /*d9a0*/  LDS R97, [R96+0x4700] ;  /* 0x0047000060617984 */ /* 0x0022220000000800 */
[----:B------:R-:W-:Y:S04]  /*d9b0*/  BSSY.RECONVERGENT B0, `(.L_x_8934) ;  /* 0x0000004000007945 */ /* 0x000fe80003800200 */
[----:B------:R-:W-:Y:S05]  /*d9c0*/  @!P4 BRA `(.L_x_8935) ;  /* 0x000000000008c947 */ /* 0x000fea0003800000 */
[----:B------:R1:W-:Y:S04]  /*d9d0*/  REDG.E.ADD.F32.FTZ.RN.STRONG.GPU desc[UR26][R60.64+0x500], R95 ;  /* 0x0005005f3c0079a6 */ /* 0x0003e8000c12f31a */
[----:B0-----:R1:W-:Y:S02]  /*d9e0*/  REDG.E.ADD.F32.FTZ.RN.STRONG.GPU desc[UR26][R62.64+0x500], R97 ;  /* 0x000500613e0079a6 */ /* 0x0013e4000c12f31a */
.L_x_8935:
[----:B------:R-:W-:Y:S05]  /*d9f0*/  BSYNC.RECONVERGENT B0 ;  /* 0x0000000000007941 */ /* 0x000fea0003800200 */
.L_x_8934:
[----:B-1----:R1:W0:Y:S01]  /*da00*/  LDS R95, [R94+0x4800] ;  /* 0x004800005e5f7984 */ /* 0x0022220000000800 */
[----:B------:R-:W-:Y:S04]  /*da10*/  BSSY.RECONVERGENT B0, `(.L_x_8936) ;  /* 0x0000004000007945 */ /* 0x000fe80003800200 */
[----:B------:R-:W-:Y:S05]  /*da20*/  @!P5 BRA `(.L_x_8937) ;  /* 0x000000000008d947 */ /* 0x000fea0003800000 */
[----:B------:R1:W-:Y:S04]  /*da30*/  REDG.E.ADD.F32.FTZ.RN.STRONG.GPU desc[UR26][R60.64+0x600], R93 ;  /* 0x0006005d3c0079a6 */ /* 0x0003e8000c12f31a */
[----:B0-----:R1:W-:Y:S02]  /*da40*/  REDG.E.ADD.F32.FTZ.RN.STRONG.GPU desc[UR26][R62.64+0x600], R95 ;  /* 0x0006005f3e0079a6 */ /* 0x0013e4000c12f31a */
.L_x_8937:
[----:B------:R-:W-:Y:S05]  /*da50*/  BSYNC.RECONVERGENT B0 ;  /* 0x0000000000007941 */ /* 0x000fea0003800200 */
.L_x_8936:
        /* <DEDUP_REMOVED lines=10> */
.L_x_8939:
[----:B------:R-:W-:Y:S05]  /*db00*/  BSYNC.RECONVERGENT B0 ;  /* 0x0000000000007941 */ /* 0x000fea0003800200 */
.L_x_8938:
[----:B-1----:R1:W0:Y:S01]  /*db10*/  LDS R91, [R114+0x4a00] ;  /* 0x004a0000725b7984 */ /* 0x0022220000000800 */
[----:B------:R-:W-:Y:S04]  /*db20*/  BSSY.RECONVERGENT B0, `(.L_x_8940) ;  /* 0x0000004000007945 */ /* 0x000fe80003800200 */
[----:B------:R-:W-:Y:S05]  /*db30*/  @!P2 BRA `(.L_x_8941) ;  /* 0x000000000008a947 */ /* 0x000fea0003800000 */
[----:B------:R1:W-:Y:S04]  /*db40*/  REDG.E.ADD.F32.FTZ.RN.STRONG.GPU desc[UR26][R60.64+0x800], R89 ;  /* 0x000800593c0079a6 */ /* 0x0003e8000c12f31a */
[----:B0-----:R1:W-:Y:S02]  /*db50*/  REDG.E.ADD.F32.FTZ.RN.STRONG.GPU desc[UR26][R62.64+0x800], R91 ;  /* 0x0008005b3e0079a6 */ /* 0x0013e4000c12f31a */
.L_x_8941:
[----:B------:R-:W-:Y:S05]  /*db60*/  BSYNC.RECONVERGENT B0 ;  /* 0x0000000000007941 */ /* 0x000fea0003800200 */
.L_x_8940:
[----:B-1----:R1:W0:Y:S01]  /*db70*/  LDS R89, [R90+0x4b00] ;  /* 0x004b00005a597984 */ /* 0x0022220000000800 */
[----:B------:R-:W-:Y:S04]  /*db80*/  BSSY.RECONVERGENT B0, `(.L_x_8942) ;  /* 0x0000004000007945 */ /* 0x000fe80003800200 */
[----:B------:R-:W-:Y:S05]  /*db90*/  @!P3 BRA `(.L_x_8943) ;  /* 0x000000000008b947 */ /* 0x000fea0003800000 */
[----:B------:R1:W-:Y:S04]  /*dba0*/  REDG.E.ADD.F32.FTZ.RN.STRONG.GPU desc[UR26][R60.64+0x900], R87 ;  /* 0x000900573c0079a6 */ /* 0x0003e8000c12f31a */
[----:B0-----:R1:W-:Y:S02]  /*dbb0*/  REDG.E.ADD.F32.FTZ.RN.STRONG.GPU desc[UR26][R62.64+0x900], R89 ;  /* 0x000900593e0079a6 */ /* 0x0013e4000c12f31a */
.L_x_8943:
[----:B------:R-:W-:Y:S05]  /*dbc0*/  BSYNC.RECONVERGENT B0 ;  /* 0x0000000000007941 */ /* 0x000fea0003800200 */
.L_x_8942:
[----:B-1----:R1:W0:Y:S01]  /*dbd0*/  LDS R87, [R88+0x4c00] ;  /* 0x004c000058577984 */ /* 0x0022220000000800 */
[----:B------:R-:W-:Y:S04]  /*dbe0*/  BSSY.RECONVERGENT B0, `(.L_x_8944) ;  /* 0x0000004000007945 */ /* 0x000fe80003800200 */
[----:B------:R-:W-:Y:S05]  /*dbf0*/  @!P4 BRA `(.L_x_8945) ;  /* 0x000000000008c947 */ /* 0x000fea0003800000 */
[----:B------:R1:W-:Y:S04]  /*dc00*/  REDG.E.ADD.F32.FTZ.RN.STRONG.GPU desc[UR26][R60.64+0xa00], R85 ;  /* 0x000a00553c0079a6 */ /* 0x0003e8000c12f31a */
[----:B0-----:R1:W-:Y:S02]  /*dc10*/  REDG.E.ADD.F32.FTZ.RN.STRONG.GPU desc[UR26][R62.64+0xa00], R87 ;  /* 0x000a00573e0079a6 */ /* 0x0013e4000c12f31a */
.L_x_8945:
[----:B------:R-:W-:Y:S05]  /*dc20*/  BSYNC.RECONVERGENT B0 ;  /* 0x0000000000007941 */ /* 0x000fea0003800200 */
.L_x_8944:
[----:B-1----:R1:W0:Y:S01]  /*dc30*/  LDS R85, [R86+0x4d00] ;  /* 0x004d000056557984 */ /* 0x0022220000000800 */
[----:B------:R-:W-:Y:S04]  /*dc40*/  BSSY.RECONVERGENT B0, `(.L_x_8946) ;  /* 0x0000004000007945 */ /* 0x000fe80003800200 */
[----:B------:R-:W-:Y:S05]  /*dc50*/  @!P5 BRA `(.L_x_8947) ;  /* 0x000000000008d947 */ /* 0x000fea0003800000 */
[----:B------:R1:W-:Y:S04]  /*dc60*/  REDG.E.ADD.F32.FTZ.RN.STRONG.GPU desc[UR26][R60.64+0xb00], R83 ;  /* 0x000b00533c0079a6 */ /* 0x0003e8000c12f31a */
[----:B0-----:R1:W-:Y:S02]  /*dc70*/  REDG.E.ADD.F32.FTZ.RN.STRONG.GPU desc[UR26][R62.64+0xb00], R85 ;  /* 0x000b00553e0079a6 */ /* 0x0013e4000c12f31a */
.L_x_8947:
[----:B------:R-:W-:Y:S05]  /*dc80*/  BSYNC.RECONVERGENT B0 ;  /* 0x0000000000007941 */ /* 0x000fea0003800200 */
.L_x_8946:
        /* <DEDUP_REMOVED lines=10> */
.L_x_8949:
[----:B------:R-:W-:Y:S05]  /*dd30*/  BSYNC.RECONVERGENT B0 ;  /* 0x0000000000007941 */ /* 0x000fea0003800200 */
.L_x_8948:
[----:B-1----:R1:W0:Y:S01]  /*dd40*/  LDS R81, [R82+0x4f00] ;  /* 0x004f000052517984 */ /* 0x0022220000000800 */
[----:B------:R-:W-:Y:S04]  /*dd50*/  BSSY.RECONVERGENT B0, `(.L_x_8950) ;  /* 0x0000004000007945 */ /* 0x000fe80003800200 */
[----:B------:R-:W-:Y:S05]  /*dd60*/  @!P2 BRA `(.L_x_8951) ;  /* 0x000000000008a947 */ /* 0x000fea0003800000 */
[----:B------:R1:W-:Y:S04]  /*dd70*/  REDG.E.ADD.F32.FTZ.RN.STRONG.GPU desc[UR26][R60.64+0xd00], R79 ;  /* 0x000d004f3c0079a6 */ /* 0x0003e8000c12f31a */
[----:B0-----:R1:W-:Y:S02]  /*dd80*/  REDG.E.ADD.F32.FTZ.RN.STRONG.GPU desc[UR26][R62.64+0xd00], R81 ;  /* 0x000d00513e0079a6 */ /* 0x0013e4000c12f31a */
.L_x_8951:
[----:B------:R-:W-:Y:S05]  /*dd90*/  BSYNC.RECONVERGENT B0 ;  /* 0x0000000000007941 */ /* 0x000fea0003800200 */
.L_x_8950:
[----:B-1----:R1:W0:Y:S01]  /*dda0*/  LDS R79, [R80+0x5000] ;  /* 0x00500000504f7984 */ /* 0x0022220000000800 */
[----:B------:R-:W-:Y:S04]  /*ddb0*/  BSSY.RECONVERGENT B0, `(.L_x_8952) ;  /* 0x0000004000007945 */ /* 0x000fe80003800200 */
[----:B------:R-:W-:Y:S05]  /*ddc0*/  @!P3 BRA `(.L_x_8953) ;  /* 0x000000000008b947 */ /* 0x000fea0003800000 */
[----:B------:R1:W-:Y:S04]  /*ddd0*/  REDG.E.ADD.F32.FTZ.RN.STRONG.GPU desc[UR26][R60.64+0xe00], R77 ;  /* 0x000e004d3c0079a6 */ /* 0x0003e8000c12f31a */
[----:B0-----:R1:W-:Y:S02]  /*dde0*/  REDG.E.ADD.F32.FTZ.RN.STRONG.GPU desc[UR26][R62.64+0xe00], R79 ;  /* 0x000e004f3e0079a6 */ /* 0x0013e4000c12f31a */
.L_x_8953:
[----:B------:R-:W-:Y:S05]  /*ddf0*/  BSYNC.RECONVERGENT B0 ;  /* 0x0000000000007941 */ /* 0x000fea0003800200 */
.L_x_8952:
[----:B-1----:R1:W0:Y:S01]  /*de00*/  LDS R77, [R78+0x5100] ;  /* 0x005100004e4d7984 */ /* 0x0022220000000800 */
[----:B------:R-:W-:Y:S04]  /*de10*/  BSSY.RECONVERGENT B0, `(.L_x_8954) ;  /* 0x0000004000007945 */ /* 0x000fe80003800200 */
[----:B------:R-:W-:Y:S05]  /*de20*/  @!P4 BRA `(.L_x_8955) ;  /* 0x000000000008c947 */ /* 0x000fea0003800000 */
[----:B------:R1:W-:Y:S04]  /*de30*/  REDG.E.ADD.F32.FTZ.RN.STRONG.GPU desc[UR26][R60.64+0xf00], R75 ;  /* 0x000f004b3c0079a6 */ /* 0x0003e8000c12f31a */
[----:B0-----:R1:W-:Y:S02]  /*de40*/  REDG.E.ADD.F32.FTZ.RN.STRONG.GPU desc[UR26][R62.64+0xf00], R77 ;  /* 0x000f004d3e0079a6 */ /* 0x0013e4000c12f31a */
.L_x_8955:
[----:B------:R-:W-:Y:S05]  /*de50*/  BSYNC.RECONVERGENT B0 ;  /* 0x0000000000007941 */ /* 0x000fea0003800200 */
.L_x_8954:
[----:B-1----:R1:W0:Y:S01]  /*de60*/  LDS R75, [R76+0x5200] ;  /* 0x005200004c4b7984 */ /* 0x0022220000000800 */
[----:B------:R-:W-:Y:S04]  /*de70*/  BSSY.RECONVERGENT B0, `(.L_x_8956) ;  /* 0x0000004000007945 */ /* 0x000fe80003800200 */
[----:B------:R-:W-:Y:S05]  /*de80*/  @!P5 BRA `(.L_x_8957) ;  /* 0x000000000008d947 */ /* 0x000fea0003800000 */
[----:B------:R1:W-:Y:S04]  /*de90*/  REDG.E.ADD.F32.FTZ.RN.STRONG.GPU desc[UR26][R60.64+0x1000], R71 ;  /* 0x001000473c0079a6 */ /* 0x0003e8000c12f31a */
[----:B0-----:R1:W-:Y:S02]  /*dea0*/  REDG.E.ADD.F32.FTZ.RN.STRONG.GPU desc[UR26][R62.64+0x1000], R75 ;  /* 0x0010004b3e0079a6 */ /* 0x0013e4000c12f31a */
.L_x_8957:
[----:B------:R-:W-:Y:S05]  /*deb0*/  BSYNC.RECONVERGENT B0 ;  /* 0x0000000000007941 */ /* 0x000fea0003800200 */
.L_x_8956:
        /* <DEDUP_REMOVED lines=10> */
.L_x_8959:
[----:B------:R-:W-:Y:S05]  /*df60*/  BSYNC.RECONVERGENT B0 ;  /* 0x0000000000007941 */ /* 0x000fea0003800200 */
.L_x_8958:
[----:B-1----:R1:W0:Y:S01]  /*df70*/  LDS R69, [R68+0x5400] ;  /* 0x0054000044457984 */ /* 0x0022220000000800 */
[----:B------:R-:W-:Y:S04]  /*df80*/  BSSY.RECONVERGENT B0, `(.L_x_8960) ;  /* 0x0000004000007945 */ /* 0x000fe80003800200 */
[----:B------:R-:W-:Y:S05]  /*df90*/  @!P2 BRA `(.L_x_8961) ;  /* 0x000000000008a947 */ /* 0x000fea0003800000 */
[----:B------:R1:W-:Y:S04]  /*dfa0*/  REDG.E.ADD.F32.FTZ.RN.STRONG.GPU desc[UR26][R60.64+0x1200], R67 ;  /* 0x001200433c0079a6 */ /* 0x0003e8000c12f31a */
[----:B0-----:R1:W-:Y:S02]  /*dfb0*/  REDG.E.ADD.F32.FTZ.RN.STRONG.GPU desc[UR26][R62.64+0x1200], R69 ;  /* 0x001200453e0079a6 */ /* 0x0013e4000c12f31a */
.L_x_8961:
[----:B------:R-:W-:Y:S05]  /*dfc0*/  BSYNC.RECONVERGENT B0 ;  /* 0x0000000000007941 */ /* 0x000fea0003800200 */
.L_x_8960:
[----:B-1----:R1:W0:Y:S01]  /*dfd0*/  LDS R67, [R66+0x5500] ;  /* 0x0055000042437984 */ /* 0x0022220000000800 */
[----:B------:R-:W-:Y:S04]  /*dfe0*/  BSSY.RECONVERGENT B0, `(.L_x_8962) ;  /* 0x0000004000007945 */ /* 0x000fe80003800200 */
[----:B------:R-:W-:Y:S05]  /*dff0*/  @!P3 BRA `(.L_x_8963) ;  /* 0x000000000008b947 */ /* 0x000fea0003800000 */
[----:B------:R1:W-:Y:S04]  /*e000*/  REDG.E.ADD.F32.FTZ.RN.STRONG.GPU desc[UR26][R60.64+0x1300], R65 ;  /* 0x001300413c0079a6 */ /* 0x0003e8000c12f31a */
[----:B0-----:R1:W-:Y:S02]  /*e010*/  REDG.E.ADD.F32.FTZ.RN.STRONG.GPU desc[UR26][R62.64+0x1300], R67 ;  /* 0x001300433e0079a6 */ /* 0x0013e4000c12f31a */
.L_x_8963:
[----:B------:R-:W-:Y:S05]  /*e020*/  BSYNC.RECONVERGENT B0 ;  /* 0x0000000000007941 */ /* 0x000fea0003800200 */
.L_x_8962:
[----:B-1----:R1:W0:Y:S01]  /*e030*/  LDS R65, [R50+0x5600] ;  /* 0x0056000032417984 */ /* 0x0022220000000800 */
[----:B------:R-:W-:Y:S04]  /*e040*/  BSSY.RECONVERGENT B0, `(.L_x_8964) ;  /* 0x0000004000007945 */ /* 0x000fe80003800200 */
[----:B------:R-:W-:Y:S05]  /*e050*/  @!P4 BRA `(.L_x_8965) ;  /* 0x000000000008c947 */ /* 0x000fea0003800000 */
[----:B------:R1:W-:Y:S04]  /*e060*/  REDG.E.ADD.F32.FTZ.RN.STRONG.GPU desc[UR26][R60.64+0x1400], R51 ;  /* 0x001400333c0079a6 */ /* 0x0003e8000c12f31a */
[----:B0-----:R1:W-:Y:S02]  /*e070*/  REDG.E.ADD.F32.FTZ.RN.STRONG.GPU desc[UR26][R62.64+0x1400], R65 ;  /* 0x001400413e0079a6 */ /* 0x0013e4000c12f31a */
.L_x_8965:
[----:B------:R-:W-:Y:S05]  /*e080*/  BSYNC.RECONVERGENT B0 ;  /* 0x0000000000007941 */ /* 0x000fea0003800200 */
.L_x_8964:
[----:B-1----:R1:W0:Y:S01]  /*e090*/  LDS R51, [R48+0x5700] ;  /* 0x0057000030337984 */ /* 0x0022220000000800 */
[----:B------:R-:W-:Y:S04]  /*e0a0*/  BSSY.RECONVERGENT B0, `(.L_x_8966) ;  /* 0x0000004000007945 */ /* 0x000fe80003800200 */
[----:B------:R-:W-:Y:S05]  /*e0b0*/  @!P5 BRA `(.L_x_8967) ;  /* 0x000000000008d947 */ /* 0x000fea0003800000 */
[----:B------:R1:W-:Y:S04]  /*e0c0*/  REDG.E.ADD.F32.FTZ.RN.STRONG.GPU desc[UR26][R60.64+0x1500], R49 ;  /* 0x001500313c0079a6 */ /* 0x0003e8000c12f31a */
[----:B0-----:R1:W-:Y:S02]  /*e0d0*/  REDG.E.ADD.F32.FTZ.RN.STRONG.GPU desc[UR26][R62.64+0x1500], R51 ;  /* 0x001500333e0079a6 */ /* 0x0013e4000c12f31a */
.L_x_8967:
[----:B------:R-:W-:Y:S05]  /*e0e0*/  BSYNC.RECONVERGENT B0 ;  /* 0x0000000000007941 */ /* 0x000fea0003800200 */
.L_x_8966:
        /* <DEDUP_REMOVED lines=10> */
.L_x_8969:
[----:B------:R-:W-:Y:S05]  /*e190*/  BSYNC.RECONVERGENT B0 ;  /* 0x0000000000007941 */ /* 0x000fea0003800200 */
.L_x_8968:
[----:B-1----:R1:W0:Y:S01]  /*e1a0*/  LDS R47, [R44+0x5900] ;  /* 0x005900002c2f7984 */ /* 0x0022220000000800 */
[----:B------:R-:W-:Y:S04]  /*e1b0*/  BSSY.RECONVERGENT B0, `(.L_x_8970) ;  /* 0x0000004000007945 */ /* 0x000fe80003800200 */
[----:B------:R-:W-:Y:S05]  /*e1c0*/  @!P2 BRA `(.L_x_8971) ;  /* 0x000000000008a947 */ /* 0x000fea0003800000 */
[----:B------:R1:W-:Y:S04]  /*e1d0*/  REDG.E.ADD.F32.FTZ.RN.STRONG.GPU desc[UR26][R60.64+0x1700], R45 ;  /* 0x0017002d3c0079a6 */ /* 0x0003e8000c12f31a */
[----:B0-----:R1:W-:Y:S02]  /*e1e0*/  REDG.E.ADD.F32.FTZ.RN.STRONG.GPU desc[UR26][R62.64+0x1700], R47 ;  /* 0x0017002f3e0079a6 */ /* 0x0013e4000c12f31a */
.L_x_8971:
[----:B------:R-:W-:Y:S05]  /*e1f0*/  BSYNC.RECONVERGENT B0 ;  /* 0x0000000000007941 */ /* 0x000fea0003800200 */
.L_x_8970:
[----:B-1----:R1:W0:Y:S01]  /*e200*/  LDS R45, [R42+0x5a00] ;  /* 0x005a00002a2d7984 */ /* 0x0022220000000800 */
[----:B------:R-:W-:Y:S04]  /*e210*/  BSSY.RECONVERGENT B0, `(.L_x_8972) ;  /* 0x0000004000007945 */ /* 0x000fe80003800200 */
[----:B------:R-:W-:Y:S05]  /*e220*/  @!P3 BRA `(.L_x_8973) ;  /* 0x000000000008b947 */ /* 0x000fea0003800000 */
[----:B------:R1:W-:Y:S04]  /*e230*/  REDG.E.ADD.F32.FTZ.RN.STRONG.GPU desc[UR26][R60.64+0x1800], R43 ;  /* 0x0018002b3c0079a6 */ /* 0x0003e8000c12f31a */
[----:B0-----:R1:W-:Y:S02]  /*e240*/  REDG.E.ADD.F32.FTZ.RN.STRONG.GPU desc[UR26][R62.64+0x1800], R45 ;  /* 0x0018002d3e0079a6 */ /* 0x0013e4000c12f31a */
.L_x_8973:
[----:B------:R-:W-:Y:S05]  /*e250*/  BSYNC.RECONVERGENT B0 ;  /* 0x0000000000007941 */ /* 0x000fea0003800200 */
.L_x_8972:
[----:B-1----:R1:W0:Y:S01]  /*e260*/  LDS R43, [R40+0x5b00] ;  /* 0x005b0000282b7984 */ /* 0x0022220000000800 */
[----:B------:R-:W-:Y:S04]  /*e270*/  BSSY.RECONVERGENT B0, `(.L_x_8974) ;  /* 0x0000004000007945 */ /* 0x000fe80003800200 */
[----:B------:R-:W-:Y:S05]  /*e280*/  @!P4 BRA `(.L_x_8975) ;  /* 0x000000000008c947 */ /* 0x000fea0003800000 */
[----:B------:R1:W-:Y:S04]  /*e290*/  REDG.E.ADD.F32.FTZ.RN.STRONG.GPU desc[UR26][R60.64+0x1900], R41 ;  /* 0x001900293c0079a6 */ /* 0x0003e8000c12f31a */
[----:B0-----:R1:W-:Y:S02]  /*e2a0*/  REDG.E.ADD.F32.FTZ.RN.STRONG.GPU desc[UR26][R62.64+0x1900], R43 ;  /* 0x0019002b3e0079a6 */ /* 0x0013e4000c12f31a */
.L_x_8975:
[----:B------:R-:W-:Y:S05]  /*e2b0*/  BSYNC.RECONVERGENT B0 ;  /* 0x0000000000007941 */ /* 0x000fea0003800200 */
.L_x_8974:
[----:B-1----:R1:W0:Y:S01]  /*e2c0*/  LDS R41, [R38+0x5c00] ;  /* 0x005c000026297984 */ /* 0x0022220000000800 */
[----:B------:R-:W-:Y:S04]  /*e2d0*/  BSSY.RECONVERGENT B0, `(.L_x_8976) ;  /* 0x0000004000007945 */ /* 0x000fe80003800200 */
[----:B------:R-:W-:Y:S05]  /*e2e0*/  @!P5 BRA `(.L_x_8977) ;  /* 0x000000000008d947 */ /* 0x000fea0003800000 */
[----:B------:R1:W-:Y:S04]  /*e2f0*/  REDG.E.ADD.F32.FTZ.RN.STRONG.GPU desc[UR26][R60.64+0x1a00], R39 ;  /* 0x001a00273c0079a6 */ /* 0x0003e8000c12f31a */
[----:B0-----:R1:W-:Y:S02]  /*e300*/  REDG.E.ADD.F32.FTZ.RN.STRONG.GPU desc[UR26][R62.64+0x1a00], R41 ;  /* 0x001a00293e0079a6 */ /* 0x0013e4000c12f31a */
.L_x_8977:
[----:B------:R-:W-:Y:S05]  /*e310*/  BSYNC.RECONVERGENT B0 ;  /* 0x0000000000007941 */ /* 0x000fea0003800200 */
.L_x_8976:
        /* <DEDUP_REMOVED lines=10> */
.L_x_8979:
[----:B------:R-:W-:Y:S05]  /*e3c0*/  BSYNC.RECONVERGENT B0 ;  /* 0x0000000000007941 */ /* 0x000fea0003800200 */
.L_x_8978:
[----:B-1----:R1:W0:Y:S01]  /*e3d0*/  LDS R37, [R34+0x5e00] ;  /* 0x005e000022257984 */ /* 0x0022220000000800 */
[----:B------:R-:W-:Y:S04]  /*e3e0*/  BSSY.RECONVERGENT B0, `(.L_x_8980) ;  /* 0x0000004000007945 */ /* 0x000fe80003800200 */
[----:B------:R-:W-:Y:S05]  /*e3f0*/  @!P2 BRA `(.L_x_8981) ;  /* 0x000000000008a947 */ /* 0x000fea0003800000 */
[----:B------:R1:W-:Y:S04]  /*e400*/  REDG.E.ADD.F32.FTZ.RN.STRONG.GPU desc[UR26][R60.64+0x1c00], R35 ;  /* 0x001c00233c0079a6 */ /* 0x0003e8000c12f31a */
[----:B0-----:R1:W-:Y:S02]  /*e410*/  REDG.E.ADD.F32.FTZ.RN.STRONG.GPU desc[UR26][R62.64+0x1c00], R37 ;  /* 0x001c00253e0079a6 */ /* 0x0013e4000c12f31a */
.L_x_8981:
[----:B------:R-:W-:Y:S05]  /*e420*/  BSYNC.RECONVERGENT B0 ;  /* 0x0000000000007941 */ /* 0x000fea0003800200 */
.L_x_8980:
[----:B-1----:R1:W0:Y:S01]  /*e430*/  LDS R35, [R6+0x5f00] ;  /* 0x005f000006237984 */ /* 0x0022220000000800 */
[----:B------:R-:W-:Y:S04]  /*e440*/  BSSY.RECONVERGENT B0, `(.L_x_8982) ;  /* 0x0000004000007945 */ /* 0x000fe80003800200 */
[----:B------:R-:W-:Y:S05]  /*e450*/  @!P3 BRA `(.L_x_8983) ;  /* 0x000000000008b947 */ /* 0x000fea0003800000 */
[----:B------:R1:W-:Y:S04]  /*e460*/  REDG.E.ADD.F32.FTZ.RN.STRONG.GPU desc[UR26][R60.64+0x1d00], R31 ;  /* 0x001d001f3c0079a6 */ /* 0x0003e8000c12f31a */
[----:B0-----:R1:W-:Y:S02]  /*e470*/  REDG.E.ADD.F32.FTZ.RN.STRONG.GPU desc[UR26][R62.64+0x1d00], R35 ;  /* 0x001d00233e0079a6 */ /* 0x0013e4000c12f31a */
.L_x_8983:
[----:B------:R-:W-:Y:S05]  /*e480*/  BSYNC.RECONVERGENT B0 ;  /* 0x0000000000007941 */ /* 0x000fea0003800200 */
.L_x_8982:
[----:B-1----:R1:W0:Y:S01]  /*e490*/  LDS R31, [R4+0x6000] ;  /* 0x00600000041f7984 */ /* 0x0022220000000800 */
[----:B------:R-:W-:Y:S04]  /*e4a0*/  BSSY.RECONVERGENT B0, `(.L_x_8984) ;  /* 0x0000004000007945 */ /* 0x000fe80003800200 */
[----:B------:R-:W-:Y:S05]  /*e4b0*/  @!P4 BRA `(.L_x_8985) ;  /* 0x000000000008c947 */ /* 0x000fea0003800000 */
[----:B------:R1:W-:Y:S04]  /*e4c0*/  REDG.E.ADD.F32.FTZ.RN.STRONG.GPU desc[UR26][R60.64+0x1e00], R7 ;  /* 0x001e00073c0079a6 */ /* 0x0003e8000c12f31a */
[----:B0-----:R1:W-:Y:S02]  /*e4d0*/  REDG.E.ADD.F32.FTZ.RN.STRONG.GPU desc[UR26][R62.64+0x1e00], R31 ;  /* 0x001e001f3e0079a6 */ /* 0x0013e4000c12f31a */
.L_x_8985:
[----:B------:R-:W-:Y:S05]  /*e4e0*/  BSYNC.RECONVERGENT B0 ;  /* 0x0000000000007941 */ /* 0x000fea0003800200 */
.L_x_8984:
[----:B-1----:R1:W0:Y:S01]  /*e4f0*/  LDS R7, [R2+0x6100] ;  /* 0x0061000002077984 */ /* 0x0022220000000800 */
[----:B------:R-:W-:Y:S04]  /*e500*/  BSSY.RECONVERGENT B0, `(.L_x_8986) ;  /* 0x0000004000007945 */ /* 0x000fe80003800200 */
[----:B------:R-:W-:Y:S05]  /*e510*/  @!P5 BRA `(.L_x_8987) ;  /* 0x000000000008d947 */ /* 0x000fea0003800000 */
[----:B------:R1:W-:Y:S04]  /*e520*/  REDG.E.ADD.F32.FTZ.RN.STRONG.GPU desc[UR26][R60.64+0x1f00], R5 ;  /* 0x001f00053c0079a6 */ /* 0x0003e8000c12f31a */
[----:B0-----:R1:W-:Y:S02]  /*e530*/  REDG.E.ADD.F32.FTZ.RN.STRONG.GPU desc[UR26][R62.64+0x1f00], R7 ;  /* 0x001f00073e0079a6 */ /* 0x0013e4000c12f31a */
.L_x_8987:
[----:B------:R-:W-:Y:S05]  /*e540*/  BSYNC.RECONVERGENT B0 ;  /* 0x0000000000007941 */ /* 0x000fea0003800200 */
.L_x_8986:
[----:B-1----:R-:W1:Y:S01]  /*e550*/  SHFL.DOWN PT, R2, R3, 0x1, 0x1f ;  /* 0x08201f0003027f89 */ /* 0x002e6200000e0000 */
[----:B------:R-:W-:Y:S01]  /*e560*/  ISETP.GT.AND P2, PT, R192, 0x1e, PT ;  /* 0x0000001ec000780c */ /* 0x000fe20003f44270 */
[----:B------:R-:W-:Y:S01]  /*e570*/  FMUL.FTZ R23, R55, R23 ;  /* 0x0000001737177220 */ /* 0x000fe20000410000 */
[----:B------:R-:W-:Y:S01]  /*e580*/  FMUL.FTZ R196, R19, R196 ;  /* 0x000000c413c47220 */ /* 0x000fe20000410000 */
[----:B------:R-:W5:Y:S01]  /*e590*/  SHFL.DOWN PT, R5, R0, 0x1, 0x1f ;  /* 0x08201f0000057f89 */ /* 0x000f6200000e0000 */
        /* <DEDUP_REMOVED lines=21> */
[----:B------:R-:W-:Y:S01]  /*e6f0*/  FADD.FTZ R172, R7, R172 ;  /* 0x000000ac07ac7221 */ /* 0x000fe20000010000 */
[----:B------:R-:W-:Y:S01]  /*e700*/  FFMA.FTZ R25, R160, R52, R25 ;  /* 0x00000034a0197223 */ /* 0x000fe20000010019 */
[----:B-----5:R-:W-:Y:S01]  /*e710*/  @!P2 FADD.FTZ R0, R0, R5 ;  /* 0x000000050000a221 */ /* 0x020fe20000010000 */
[----:B------:R-:W0:Y:S01]  /*e720*/  SHFL.DOWN PT, R2, R3, 0x2, 0x1f ;  /* 0x08401f0003027f89 */ /* 0x000e2200000e0000 */
[----:B------:R-:W-:Y:S01]  /*e730*/  ISETP.GT.AND P2, PT, R192, 0x1d, PT ;  /* 0x0000001dc000780c */ /* 0x000fe20003f44270 */
[----:B------:R-:W-:Y:S01]  /*e740*/  FFMA.FTZ R199, R164, R57, R199 ;  /* 0x00000039a4c77223 */ /* 0x000fe200000100c7 */
[----:B------:R-:W-:Y:S01]  /*e750*/  FFMA.FTZ R14, R165, R72, R14 ;  /* 0x00000048a50e7223 */ /* 0x000fe2000001000e */
[----:B------:R-:W1:Y:S01]  /*e760*/  SHFL.DOWN PT, R5, R0, 0x2, 0x1f ;  /* 0x08401f0000057f89 */ /* 0x000e6200000e0000 */
[----:B------:R-:W-:Y:S01]  /*e770*/  FFMA.FTZ R7, R167, R73, R16 ;  /* 0x00000049a7077223 */ /* 0x000fe20000010010 */
[----:B------:R-:W-:Y:S01]  /*e780*/  BSSY.RECONVERGENT B0, `(.L_x_8988) ;  /* 0x0000031000007945 */ /* 0x000fe20003800200 */
[----:B------:R-:W-:Y:S01]  /*e790*/  FADD.FTZ R175, R28, R175 ;  /* 0x000000af1caf7221 */ /* 0x000fe20000010000 */
[----:B------:R-:W-:Y:S01]  /*e7a0*/  FFMA.FTZ R137, R52, R176, R137 ;  /* 0x000000b034897223 */ /* 0x000fe20000010089 */
[----:B------:R-:W-:Y:S01]  /*e7b0*/  FADD.FTZ R174, R25, R174 ;  /* 0x000000ae19ae7221 */ /* 0x000fe20000010000 */
[----:B------:R-:W-:Y:S01]  /*e7c0*/  FFMA.FTZ R138, R53, R177, R138 ;  /* 0x000000b1358a7223 */ /* 0x000fe2000001008a */
[----:B------:R-:W-:Y:S01]  /*e7d0*/  FFMA.FTZ R139, R56, R178, R139 ;  /* 0x000000b2388b7223 */ /* 0x000fe2000001008b */
[----:B------:R-:W-:Y:S01]  /*e7e0*/  FFMA.FTZ R140, R57, R179, R140 ;  /* 0x000000b3398c7223 */ /* 0x000fe2000001008c */
[----:B------:R-:W-:Y:S01]  /*e7f0*/  FFMA.FTZ R141, R72, R180, R141 ;  /* 0x000000b4488d7223 */ /* 0x000fe2000001008d */
[----:B------:R-:W-:Y:S01]  /*e800*/  FADD.FTZ R170, R199, R170 ;  /* 0x000000aac7aa7221 */ /* 0x000fe20000010000 */
[----:B------:R-:W-:Y:S01]  /*e810*/  FFMA.FTZ R142, R73, R181, R142 ;  /* 0x000000b5498e7223 */ /* 0x000fe2000001008e */
[----:B------:R-:W-:Y:S01]  /*e820*/  FADD.FTZ R169, R14, R169 ;  /* 0x000000a90ea97221 */ /* 0x000fe20000010000 */
        /* <DEDUP_REMOVED lines=16> */
[----:B------:R-:W-:Y:S02]  /*e930*/  FADD.FTZ R173, R2, R173 ;  /* 0x000000ad02ad7221 */ /* 0x000fe40000010000 */
[----:B------:R-:W1:Y:S10]  /*e940*/  SHFL.DOWN PT, R5, R0, 0x10, 0x1f ;  /* 0x0a001f0000057f89 */ /* 0x000e7400000e0000 */
        /* <DEDUP_REMOVED lines=20> */
.L_x_8989:
[----:B------:R-:W-:Y:S05]  /*ea90*/  BSYNC.RECONVERGENT B0 ;  /* 0x0000000000007941 */ /* 0x000fea0003800200 */
.L_x_8988:
[----:B------:R-:W-:-:S04]  /*eaa0*/  UIADD3 UR8, UPT, UPT, UR8, 0x1, URZ ;  /* 0x0000000108087890 */ /* 0x000fc8000fffe0ff */
[----:B------:R-:W-:-:S09]  /*eab0*/  UISETP.GE.AND UP0, UPT, UR8, UR48, UPT ;  /* 0x000000300800728c */ /* 0x000fd2000bf06270 */
[----:B------:R-:W-:Y:S05]  /*eac0*/  BRA.U !UP0, `(.L_x_8990) ;  /* 0xffffff6108b87547 */ /* 0x000fea000b83ffff */
.L_x_8894:
[----:B------:R1:W5:Y:S01]  /*ead0*/  LDL.LU R35, [R1+0xc] ;  /* 0x00000c0001237983 */ /* 0x0003620000300800 */
[C---:B------:R-:W-:Y:S01]  /*eae0*/  SHF.L.U32 R3, R197.reuse, 0x4, RZ ;  /* 0x00000004c5037819 */ /* 0x040fe200000006ff */
[----:B------:R-:W-:Y:S01]  /*eaf0*/  ULEA UR30, UR19, 0xfffffc00, 0xa ;  /* 0xfffffc00131e7891 */ /* 0x000fe2000f8e50ff */
[----:B------:R-:W-:Y:S01]  /*eb00*/  LOP3.LUT R0, R197, 0x1f, RZ, 0xc0, !PT ;  /* 0x0000001fc5007812 */ /* 0x000fe200078ec0ff */
[----:B------:R-:W2:Y:S01]  /*eb10*/  LDL.LU R40, [R1+0x8] ;  /* 0x0000080001287983 */ /* 0x000ea20000300800 */
[----:B0-----:R-:W-:Y:S01]  /*eb20*/  MOV R4, UR9 ;  /* 0x0000000900047c02 */ /* 0x001fe20008000f00 */
        /* <DEDUP_REMOVED lines=37> */
[----:B------:R-:W-:Y:S02]  /*ed80*/  F2FP.F16.F32.PACK_AB R129, R129, R130 ;  /* 0x000000828181723e */ /* 0x000fe400000000ff */
[----:B------:R-:W-:Y:S01]  /*ed90*/  F2FP.F16.F32.PACK_AB R127, R127, R128 ;  /* 0x000000807f7f723e */ /* 0x000fe200000000ff */
[----:B------:R-:W0:Y:S01]  /*eda0*/  S2UR UR36, SR_CTAID.X ;  /* 0x00000000002479c3 */ /* 0x000e220000002500 */
[----:B------:R-:W-:Y:S01]  /*edb0*/  LOP3.LUT R13, R2, 0xc0, RZ, 0xfc, !PT ;  /* 0x000000c0020d7812 */ /* 0x000fe200078efcff */
[----:B------:R-:W0:Y:S01]  /*edc0*/  LDCU.64 UR32, c[0x0][0x4f8] ;  /* 0x00009f00ff2077ac */ /* 0x000e220008000a00 */
[----:B------:R-:W-:Y:S02]  /*edd0*/  ISETP.GE.AND P0, PT, R16, UR8, PT ;  /* 0x0000000810007c0c */ /* 0x000fe4000bf06270 */
[----:B------:R-:W-:Y:S01]  /*ede0*/  LOP3.LUT R12, R2, 0xe0, RZ, 0xfc, !PT ;  /* 0x000000e0020c7812 */ /* 0x000fe200078efcff */
[----:B------:R-:W0:Y:S01]  /*edf0*/  LDCU.64 UR34, c[0x0][0x500] ;  /* 0x0000a000ff2277ac */ /* 0x000e220008000a00 */
[----:B------:R-:W-:-:S02]  /*ee00*/  ISETP.GE.AND P4, PT, R14, UR8, PT ;  /* 0x000000080e007c0c */ /* 0x000fc4000bf86270 */
[----:B------:R-:W-:Y:S02]  /*ee10*/  LOP3.LUT R11, R2, 0x100, RZ, 0xfc, !PT ;  /* 0x00000100020b7812 */ /* 0x000fe400078efcff */
        /* <DEDUP_REMOVED lines=11> */
[C---:B-1----:R-:W-:Y:S01]  /*eed0*/  LOP3.LUT R7, R2.reuse, 0x180, RZ, 0xfc, !PT ;  /* 0x0000018002077812 */ /* 0x042fe200078efcff */
        /* <DEDUP_REMOVED lines=43> */
[----:B------:R-:W-:Y:S04]  /*f190*/  @!P1 STL [R1+0xc], R35 ;  /* 0x00000c2301009387 */ /* 0x000fe80000100800 */
[----:B------:R-:W-:Y:S04]  /*f1a0*/  LDS.U16 R23, [R191+0x12] ;  /* 0x00001200bf177984 */ /* 0x000fe80000000400 */
[----:B-1----:R-:W5:Y:S01]  /*f1b0*/  LDL.LU R32, [R1+0x10] ;  /* 0x0000100001207983 */ /* 0x002f620000300800 */
[----:B--2---:R-:W-:-:S02]  /*f1c0*/  HADD2.F32 R18, -RZ, R18.H0_H0 ;  /* 0x20000012ff127230 */ /* 0x004fc40000004100 */
[----:B---3--:R-:W-:-:S03]  /*f1d0*/  HADD2.F32 R19, -RZ, R19.H0_H0 ;  /* 0x20000013ff137230 */ /* 0x008fc60000004100 */
[----:B------:R-:W-:Y:S02]  /*f1e0*/  FADD.FTZ R24, R18, UR6 ;  /* 0x0000000612187e21 */ /* 0x000fe40008010000 */
[----:B------:R-:W1:Y:S01]  /*f1f0*/  LDS.U16 R18, [R191+0x8] ;  /* 0x00000800bf127984 */ /* 0x000e620000000400 */
[----:B------:R-:W-:Y:S02]  /*f200*/  FADD.FTZ R25, R19, UR6 ;  /* 0x0000000613197e21 */ /* 0x000fe40008010000 */
[----:B------:R-:W-:Y:S01]  /*f210*/  FSETP.GTU.FTZ.AND P4, PT, R24, 20, PT ;  /* 0x41a000001800780b */ /* 0x000fe20003f9c000 */
[----:B----4-:R-:W-:Y:S01]  /*f220*/  HADD2.F32 R21, -RZ, R21.H0_H0 ;  /* 0x20000015ff157230 */ /* 0x010fe20000004100 */
[----:B------:R-:W2:Y:S01]  /*f230*/  LDS.U16 R19, [R191+0xa] ;  /* 0x00000a00bf137984 */ /* 0x000ea20000000400 */
[----:B------:R-:W-:Y:S01]  /*f240*/  FSETP.GTU.FTZ.AND P5, PT, R25, 20, PT ;  /* 0x41a000001900780b */ /* 0x000fe20003fbc000 */
[----:B-----5:R-:W-:Y:S02]  /*f250*/  HADD2.F32 R20, -RZ, R20.H0_H0 ;  /* 0x20000014ff147230 */ /* 0x020fe40000004100 */
[----:B------:R-:W-:-:S02]  /*f260*/  FADD.FTZ R27, R21, UR6 ;  /* 0x00000006151b7e21 */ /* 0x000fc40008010000 */
[----:B------:R-:W3:Y:S01]  /*f270*/  LDS.U16 R21, [R191+0xe] ;  /* 0x00000e00bf157984 */ /* 0x000ee20000000400 */
[----:B------:R-:W-:-:S03]  /*f280*/  FADD.FTZ R26, R20, UR6 ;  /* 0x00000006141a7e21 */ /* 0x000fc60008010000 */
[----:B------:R-:W4:Y:S01]  /*f290*/  LDS.U16 R20, [R191+0xc] ;  /* 0x00000c00bf147984 */ /* 0x000f220000000400 */
[----:B------:R-:W-:Y:S01]  /*f2a0*/  @!P4 FMUL.FTZ R24, R24, -1.4426950216293334961 ;  /* 0xbfb8aa3b1818c820 */ /* 0x000fe20000410000 */
[----:B------:R-:W-:Y:S02]  /*f2b0*/  FSETP.GTU.FTZ.AND P6, PT, R26, 20, PT ;  /* 0x41a000001a00780b */ /* 0x000fe40003fdc000 */
[----:B------:R-:W-:-:S03]  /*f2c0*/  @!P5 FMUL.FTZ R25, R25, -1.4426950216293334961 ;  /* 0xbfb8aa3b1919d820 */ /* 0x000fc60000410000 */
[----:B------:R-:W5:Y:S08]  /*f2d0*/  @!P4 MUFU.EX2 R24, R24 ;  /* 0x000000180018c308 */ /* 0x000f700000000800 */
[----:B------:R-:W0:Y:S01]  /*f2e0*/  @!P5 MUFU.EX2 R25, R25 ;  /* 0x000000190019d308 */ /* 0x000e220000000800 */
[----:B------:R-:W-:-:S07]  /*f2f0*/  @!P6 FMUL.FTZ R26, R26, -1.4426950216293334961 ;  /* 0xbfb8aa3b1a1ae820 */ /* 0x000fce0000410000 */
[----:B------:R-:W4:Y:S01]  /*f300*/  @!P6 MUFU.EX2 R26, R26 ;  /* 0x0000001a001ae308 */ /* 0x000f220000000800 */
[----:B-----5:R-:W-:Y:S01]  /*f310*/  @!P4 FADD.FTZ R24, R24, 1 ;  /* 0x3f8000001818c421 */ /* 0x020fe20000010000 */
[----:B-1----:R-:W-:-:S06]  /*f320*/  HADD2.F32 R18, -RZ, R18.H0_H0 ;  /* 0x20000012ff127230 */ /* 0x002fcc0000004100 */
[----:B------:R-:W1:Y:S01]  /*f330*/  @!P4 MUFU.RCP R29, R24 ;  /* 0x00000018001dc308 */ /* 0x000e620000001000 */
[----:B0-----:R-:W-:Y:S01]  /*f340*/  @!P5 FADD.FTZ R25, R25, 1 ;  /* 0x3f8000001919d421 */ /* 0x001fe20000010000 */
[----:B------:R-:W-:Y:S01]  /*f350*/  FADD.FTZ R18, R18, UR6 ;  /* 0x0000000612127e21 */ /* 0x000fe20008010000 */
[----:B--2---:R-:W-:Y:S02]  /*f360*/  HADD2.F32 R19, -RZ, R19.H0_H0 ;  /* 0x20000013ff137230 */ /* 0x004fe40000004100 */
[----:B---3--:R-:W-:-:S03]  /*f370*/  HADD2.F32 R21, -RZ, R21.H0_H0 ;  /* 0x20000015ff157230 */ /* 0x008fc60000004100 */
[----:B------:R0:W2:Y:S01]  /*f380*/  @!P5 MUFU.RCP R28, R25 ;  /* 0x00000019001cd308 */ /* 0x0000a20000001000 */
[----:B------:R-:W-:Y:S01]  /*f390*/  FSETP.GTU.FTZ.AND P1, PT, R18, 20, PT ;  /* 0x41a000001200780b */ /* 0x000fe20003f3c000 */
[----:B----4-:R-:W-:Y:S02]  /*f3a0*/  HADD2.F32 R20, -RZ, R20.H0_H0 ;  /* 0x20000014ff147230 */ /* 0x010fe40000004100 */
[----:B------:R-:W-:Y:S01]  /*f3b0*/  @!P6 FADD.FTZ R26, R26, 1 ;  /* 0x3f8000001a1ae421 */ /* 0x000fe20000010000 */
[----:B------:R-:W-:Y:S02]  /*f3c0*/  HADD2.F32 R22, -RZ, R22.H0_H0 ;  /* 0x20000016ff167230 */ /* 0x000fe40000004100 */
[----:B------:R-:W-:Y:S01]  /*f3d0*/  FADD.FTZ R19, R19, UR6 ;  /* 0x0000000613137e21 */ /* 0x000fe20008010000 */
[----:B0-----:R-:W-:Y:S01]  /*f3e0*/  FADD.FTZ R25, R21, UR6 ;  /* 0x0000000615197e21 */ /* 0x001fe20008010000 */
[----:B------:R0:W3:Y:S01]  /*f3f0*/  @!P6 MUFU.RCP R31, R26 ;  /* 0x0000001a001fe308 */ /* 0x0000e20000001000 */
[----:B-1----:R-:W-:Y:S01]  /*f400*/  @!P4 FMUL.FTZ R168, R168, R29 ;  /* 0x0000001da8a8c220 */ /* 0x002fe20000410000 */
[----:B------:R-:W-:-:S02]  /*f410*/  FADD.FTZ R24, R20, UR6 ;  /* 0x0000000614187e21 */ /* 0x000fc40008010000 */
[----:B------:R-:W-:Y:S02]  /*f420*/  FSETP.GTU.FTZ.AND P4, PT, R25, 20, PT ;  /* 0x41a000001900780b */ /* 0x000fe40003f9c000 */
[----:B------:R-:W-:Y:S01]  /*f430*/  FSETP.GTU.FTZ.AND P2, PT, R19, 20, PT ;  /* 0x41a000001300780b */ /* 0x000fe20003f5c000 */
[----:B0-----:R-:W-:Y:S01]  /*f440*/  FADD.FTZ R26, R22, UR6 ;  /* 0x00000006161a7e21 */ /* 0x001fe20008010000 */
[----:B--2---:R-:W-:Y:S01]  /*f450*/  @!P5 FMUL.FTZ R169, R169, R28 ;  /* 0x0000001ca9a9d220 */ /* 0x004fe20000410000 */
        /* <DEDUP_REMOVED lines=12> */
[----:B---3--:R-:W-:Y:S01]  /*f520*/  @!P6 FMUL.FTZ R170, R170, R31 ;  /* 0x0000001faaaae220 */ /* 0x008fe20000410000 */
[----:B------:R-:W-:-:S05]  /*f530*/  FSETP.GTU.FTZ.AND P6, PT, R28, 20, PT ;  /* 0x41a000001c00780b */ /* 0x000fca0003fdc000 */
[----:B------:R-:W2:Y:S01]  /*f540*/  @!P4 MUFU.EX2 R22, R22 ;  /* 0x000000160016c308 */ /* 0x000ea20000000800 */
[----:B------:R-:W-:Y:S01]  /*f550*/  @!P0 FMUL.FTZ R27, R27, -1.4426950216293334961 ;  /* 0xbfb8aa3b1b1b8820 */ /* 0x000fe20000410000 */
[----:B0-----:R-:W-:Y:S02]  /*f560*/  @!P1 FADD.FTZ R19, R18, 1 ;  /* 0x3f80000012139421 */ /* 0x001fe40000010000 */
[----:B------:R-:W0:Y:S04]  /*f570*/  LDS.U16 R18, [R191+0x14] ;  /* 0x00001400bf127984 */ /* 0x000e280000000400 */
[----:B------:R-:W3:Y:S08]  /*f580*/  @!P3 MUFU.EX2 R21, R21 ;  /* 0x000000150015b308 */ /* 0x000ef00000000800 */
        /* <DEDUP_REMOVED lines=22> */
[----:B------:R-:W-:Y:S01]  /*f6f0*/  @!P2 FMUL.FTZ R174, R174, R25 ;  /* 0x00000019aeaea220 */ /* 0x000fe20000410000 */
[----:B------:R-:W-:-:S06]  /*f700*/  PRMT R25, R139, 0x7632, R25 ;  /* 0x000076328b197816 */ /* 0x000fcc0000000019 */
[----:B------:R2:W3:Y:S01]  /*f710*/  @!P6 MUFU.RCP R31, R24 ;  /* 0x00000018001fe308 */ /* 0x0004e20000001000 */
[----:B------:R-:W-:Y:S01]  /*f720*/  HADD2.F32 R18, -RZ, R18.H0_H0 ;  /* 0x20000012ff127230 */ /* 0x000fe20000004100 */
[----:B--2---:R-:W-:Y:S01]  /*f730*/  PRMT R24, R141, 0x7632, R24 ;  /* 0x000076328d187816 */ /* 0x004fe20000000018 */
[----:B------:R2:W-:Y:S01]  /*f740*/  STS.U16 [R191+0x6], R25 ;  /* 0x00000619bf007388 */ /* 0x0005e20000000400 */
[----:B-----5:R-:W-:Y:S01]  /*f750*/  @!P0 FMUL.FTZ R172, R172, R27 ;  /* 0x0000001bacac8220 */ /* 0x020fe20000410000 */
[----:B------:R-:W-:Y:S02]  /*f760*/  ISETP.NE.AND P0, PT, R197, RZ, PT ;  /* 0x000000ffc500720c */ /* 0x000fe40003f05270 */
[----:B------:R5:W-:Y:S01]  /*f770*/  STS.U16 [R191+0x2], R24 ;  /* 0x00000218bf007388 */ /* 0x000be20000000400 */
[----:B------:R-:W-:Y:S02]  /*f780*/  HADD2.F32 R19, -RZ, R19.H0_H0 ;  /* 0x20000013ff137230 */ /* 0x000fe40000004100 */
[----:B------:R-:W-:Y:S01]  /*f790*/  FADD.FTZ R18, R18, UR6 ;  /* 0x0000000612127e21 */ /* 0x000fe20008010000 */
[----:B--2---:R-:W-:-:S02]  /*f7a0*/  PRMT R25, R131, 0x7632, R25 ;  /* 0x0000763283197816 */ /* 0x004fc40000000019 */
[----:B-----5:R-:W-:Y:S01]  /*f7b0*/  PRMT R24, R133, 0x7632, R24 ;  /* 0x0000763285187816 */ /* 0x020fe20000000018 */
[----:B------:R-:W-:Y:S02]  /*f7c0*/  @!P1 FMUL.FTZ R173, R173, R26 ;  /* 0x0000001aadad9220 */ /* 0x000fe40000410000 */
[----:B------:R2:W-:Y:S01]  /*f7d0*/  STS.U16 [R191+0x16], R25 ;  /* 0x00001619bf007388 */ /* 0x0005e20000000400 */
[----:B------:R-:W-:Y:S02]  /*f7e0*/  PRMT R26, R137, 0x7632, R26 ;  /* 0x00007632891a7816 */ /* 0x000fe4000000001a */
[----:B------:R-:W-:Y:S01]  /*f7f0*/  PRMT R27, R135, 0x7632, R27 ;  /* 0x00007632871b7816 */ /* 0x000fe2000000001b */
[----:B------:R5:W-:Y:S01]  /*f800*/  STS.U16 [R191+0x12], R24 ;  /* 0x00001218bf007388 */ /* 0x000be20000000400 */
[----:B------:R-:W-:Y:S01]  /*f810*/  @!P3 FMUL.FTZ R175, R175, R28 ;  /* 0x0000001cafafb220 */ /* 0x000fe20000410000 */
[----:B---3--:R-:W-:Y:S01]  /*f820*/  @!P6 FMUL.FTZ R184, R184, R31 ;  /* 0x0000001fb8b8e220 */ /* 0x008fe20000410000 */
[----:B------:R-:W-:Y:S01]  /*f830*/  FADD.FTZ R19, R19, UR6 ;  /* 0x0000000613137e21 */ /* 0x000fe20008010000 */
[----:B--2---:R-:W-:Y:S01]  /*f840*/  PRMT R25, R127, 0x7632, R25 ;  /* 0x000076327f197816 */ /* 0x004fe20000000019 */
[----:B------:R-:W-:Y:S01]  /*f850*/  HADD2.F32 R20, -RZ, R20.H0_H0 ;  /* 0x20000014ff147230 */ /* 0x000fe20000004100 */
[----:B-----5:R-:W-:Y:S01]  /*f860*/  PRMT R24, R129, 0x7632, R24 ;  /* 0x0000763281187816 */ /* 0x020fe20000000018 */
[----:B----4-:R-:W-:Y:S01]  /*f870*/  HADD2.F32 R22, -RZ, R22.H0_H0 ;  /* 0x20000016ff167230 */ /* 0x010fe20000004100 */
        /* <DEDUP_REMOVED lines=63> */
[----:B-----5:R-:W-:Y:S02]  /*fc70*/  @!P2 FADD.FTZ R20, R20, 1 ;  /* 0x3f8000001414a421 */ /* 0x020fe40000010000 */
[----:B------:R-:W-:Y:S01]  /*fc80*/  UIMAD UR11, UR36, UR33, UR11 ;  /* 0x00000021240b72a4 */ /* 0x000fe2000f8e020b */
[----:B------:R-:W5:Y:S04]  /*fc90*/  LDCU.64 UR32, c[0x0][0x550] ;  /* 0x0000aa00ff2077ac */ /* 0x000f680008000a00 */
[----:B------:R-:W2:Y:S01]  /*fca0*/  @!P5 MUFU.EX2 R21, R21 ;  /* 0x000000150015d308 */ /* 0x000ea20000000800 */
[----:B0-----:R-:W-:-:S07]  /*fcb0*/  @!P1 FADD.FTZ R22, R22, 1 ;  /* 0x3f80000016169421 */ /* 0x001fce0000010000 */
[----:B------:R-:W0:Y:S08]  /*fcc0*/  @!P4 MUFU.EX2 R23, R23 ;  /* 0x000000170017c308 */ /* 0x000e300000000800 */
[----:B------:R-:W4:Y:S01]  /*fcd0*/  @!P3 MUFU.RCP R19, R19 ;  /* 0x000000130013b308 */ /* 0x000f220000001000 */
[----:B---3--:R-:W-:Y:S02]  /*fce0*/  UIMAD UR29, UR8, UR35, URZ ;  /* 0x00000023081d72a4 */ /* 0x008fe4000f8e02ff */
[----:B------:R-:W-:-:S05]  /*fcf0*/  UIMAD.WIDE.U32 UR10, UR8, UR34, UR10 ;  /* 0x00000022080a72a5 */ /* 0x000fca000f8e000a */
[----:B------:R-:W3:Y:S01]  /*fd00*/  @!P2 MUFU.RCP R20, R20 ;  /* 0x000000140014a308 */ /* 0x000ee20000001000 */
[----:B-1----:R-:W-:-:S07]  /*fd10*/  @!P6 FMUL.FTZ R185, R185, R18 ;  /* 0x00000012b9b9e220 */ /* 0x002fce0000410000 */
[----:B------:R-:W1:Y:S01]  /*fd20*/  @!P1 MUFU.RCP R22, R22 ;  /* 0x0000001600169308 */ /* 0x000e620000001000 */
[----:B--2---:R-:W-:Y:S01]  /*fd30*/  @!P5 FADD.FTZ R21, R21, 1 ;  /* 0x3f8000001515d421 */ /* 0x004fe20000010000 */
        /* <DEDUP_REMOVED lines=178> */
.L_x_8861:
        /* <DEDUP_REMOVED lines=42> */
.L_x_8993:
[----:B------:R-:W-:Y:S05]  /*10b00*/  BSYNC.RECONVERGENT B0 ;  /* 0x0000000000007941 */ /* 0x000fea0003800200 */
.L_x_8992:
        /* <DEDUP_REMOVED lines=40> */
.L_x_8995:
[----:B------:R-:W-:Y:S05]  /*10d90*/  BSYNC.RECONVERGENT B0 ;  /* 0x0000000000007941 */ /* 0x000fea0003800200 */
.L_x_8994:
        /* <DEDUP_REMOVED lines=11> */
.L_x_8996:
        /* <DEDUP_REMOVED lines=19> */
.L_x_8899:
[----:B------:R-:W-:Y:S01]  /*10f80*/  HFMA2 R69, -RZ, RZ, 0, 5.9604644775390625e-08 ;  /* 0x00000001ff457431 */ /* 0x000fe200000001ff */
[----:B------:R-:W-:Y:S02]  /*10f90*/  MOV R246, R244 ;  /* 0x000000f400f67202 */ /* 0x000fe40000000f00 */
[----:B------:R-:W-:Y:S02]  /*10fa0*/  MOV R68, RZ ;  /* 0x000000ff00447202 */ /* 0x000fe40000000f00 */
[----:B------:R-:W-:-:S07]  /*10fb0*/  MOV R71, 0xffffffff ;  /* 0xffffffff00477802 */ /* 0x000fce0000000f00 */
[----:B01---5:R-:W-:Y:S05]  /*10fc0*/  WARPSYNC.COLLECTIVE R71, `(.L_x_8997) ;  /* 0x0000000047087348 */ /* 0x023fea0003c00000 */
[----:B------:R2:W3:Y:S02]  /*10fd0*/  SHFL.UP P6, R248, R246, R69, R68 ;  /* 0x04000045f6f87389 */ /* 0x0004e400000c0044 */
[----:B0123-5:R-:W-:Y:S05]  /*10fe0*/  ENDCOLLECTIVE ;  /* 0x000000000000791b */ /* 0x02ffea0003800000 */
.L_x_8997:
[----:B------:R-:W-:Y:S02]  /*10ff0*/  MOV R246, R243 ;  /* 0x000000f300f67202 */ /* 0x000fe40000000f00 */
[----:B------:R-:W-:-:S07]  /*11000*/  MOV R70, R248 ;  /* 0x000000f800467202 */ /* 0x000fce0000000f00 */
[----:B------:R-:W-:Y:S05]  /*11010*/  WARPSYNC.COLLECTIVE R71, `(.L_x_8998) ;  /* 0x0000000047087348 */ /* 0x000fea0003c00000 */
[----:B------:R0:W1:Y:S02]  /*11020*/  SHFL.UP P6, R248, R246, R69, R68 ;  /* 0x04000045f6f87389 */ /* 0x00006400000c0044 */
[----:B01----:R-:W-:Y:S05]  /*11030*/  ENDCOLLECTIVE ;  /* 0x000000000000791b */ /* 0x003fea0003800000 */
.L_x_8998:
[----:B------:R-:W-:Y:S02]  /*11040*/  MOV R246, R242 ;  /* 0x000000f200f67202 */ /* 0x000fe40000000f00 */
[----:B------:R-:W-:-:S07]  /*11050*/  MOV R230, R248 ;  /* 0x000000f800e67202 */ /* 0x000fce0000000f00 */
[----:B------:R-:W-:Y:S05]  /*11060*/  WARPSYNC.COLLECTIVE R71, `(.L_x_8999) ;  /* 0x0000000047087348 */ /* 0x000fea0003c00000 */
[----:B------:R0:W1:Y:S02]  /*11070*/  SHFL.UP P6, R248, R246, R69, R68 ;  /* 0x04000045f6f87389 */ /* 0x00006400000c0044 */
[----:B01----:R-:W-:Y:S05]  /*11080*/  ENDCOLLECTIVE ;  /* 0x000000000000791b */ /* 0x003fea0003800000 */
.L_x_8999:
[----:B------:R-:W-:Y:S02]  /*11090*/  MOV R246, R245 ;  /* 0x000000f500f67202 */ /* 0x000fe40000000f00 */
[----:B------:R-:W-:-:S07]  /*110a0*/  MOV R247, R248 ;  /* 0x000000f800f77202 */ /* 0x000fce0000000f00 */
[----:B------:R-:W-:Y:S05]  /*110b0*/  WARPSYNC.COLLECTIVE R71, `(.L_x_9000) ;  /* 0x0000000047087348 */ /* 0x000fea0003c00000 */
[----:B------:R0:W1:Y:S02]  /*110c0*/  SHFL.UP P6, R248, R246, R69, R68 ;  /* 0x04000045f6f87389 */ /* 0x00006400000c0044 */
[----:B01----:R-:W-:Y:S05]  /*110d0*/  ENDCOLLECTIVE ;  /* 0x000000000000791b */ /* 0x003fea0003800000 */
.L_x_9000:
        /* <DEDUP_REMOVED lines=17> */
.L_x_9001:
[----:B------:R-:W-:Y:S02]  /*111f0*/  MOV R246, R243 ;  /* 0x000000f300f67202 */ /* 0x000fe40000000f00 */
[----:B------:R-:W-:-:S07]  /*11200*/  MOV R70, R248 ;  /* 0x000000f800467202 */ /* 0x000fce0000000f00 */
[----:B------:R-:W-:Y:S05]  /*11210*/  WARPSYNC.COLLECTIVE R71, `(.L_x_9002) ;  /* 0x0000000047087348 */ /* 0x000fea0003c00000 */
[----:B------:R0:W1:Y:S02]  /*11220*/  SHFL.UP P6, R248, R246, R69, R68 ;  /* 0x04000045f6f87389 */ /* 0x00006400000c0044 */
[----:B01----:R-:W-:Y:S05]  /*11230*/  ENDCOLLECTIVE ;  /* 0x000000000000791b */ /* 0x003fea0003800000 */
.L_x_9002:
[----:B------:R-:W-:Y:S02]  /*11240*/  MOV R246, R242 ;  /* 0x000000f200f67202 */ /* 0x000fe40000000f00 */
[----:B------:R-:W-:-:S07]  /*11250*/  MOV R230, R248 ;  /* 0x000000f800e67202 */ /* 0x000fce0000000f00 */
[----:B------:R-:W-:Y:S05]  /*11260*/  WARPSYNC.COLLECTIVE R71, `(.L_x_9003) ;  /* 0x0000000047087348 */ /* 0x000fea0003c00000 */
[----:B------:R0:W1:Y:S02]  /*11270*/  SHFL.UP P6, R248, R246, R69, R68 ;  /* 0x04000045f6f87389 */ /* 0x00006400000c0044 */
[----:B01----:R-:W-:Y:S05]  /*11280*/  ENDCOLLECTIVE ;  /* 0x000000000000791b */ /* 0x003fea0003800000 */
.L_x_9003:
[----:B------:R-:W-:Y:S02]  /*11290*/  MOV R246, R245 ;  /* 0x000000f500f67202 */ /* 0x000fe40000000f00 */
[----:B------:R-:W-:-:S07]  /*112a0*/  MOV R247, R248 ;  /* 0x000000f800f77202 */ /* 0x000fce0000000f00 */
[----:B------:R-:W-:Y:S05]  /*112b0*/  WARPSYNC.COLLECTIVE R71, `(.L_x_9004) ;  /* 0x0000000047087348 */ /* 0x000fea0003c00000 */
[----:B------:R0:W1:Y:S02]  /*112c0*/  SHFL.UP P6, R248, R246, R69, R68 ;  /* 0x04000045f6f87389 */ /* 0x00006400000c0044 */
[----:B01----:R-:W-:Y:S05]  /*112d0*/  ENDCOLLECTIVE ;  /* 0x000000000000791b */ /* 0x003fea0003800000 */
.L_x_9004:
        /* <DEDUP_REMOVED lines=17> */
.L_x_9005:
[----:B------:R-:W-:Y:S02]  /*113f0*/  MOV R246, R243 ;  /* 0x000000f300f67202 */ /* 0x000fe40000000f00 */
[----:B------:R-:W-:-:S07]  /*11400*/  MOV R70, R248 ;  /* 0x000000f800467202 */ /* 0x000fce0000000f00 */
[----:B------:R-:W-:Y:S05]  /*11410*/  WARPSYNC.COLLECTIVE R71, `(.L_x_9006) ;  /* 0x0000000047087348 */ /* 0x000fea0003c00000 */
[----:B------:R0:W1:Y:S02]  /*11420*/  SHFL.UP P6, R248, R246, R69, R68 ;  /* 0x04000045f6f87389 */ /* 0x00006400000c0044 */
[----:B01----:R-:W-:Y:S05]  /*11430*/  ENDCOLLECTIVE ;  /* 0x000000000000791b */ /* 0x003fea0003800000 */
.L_x_9006:
[----:B------:R-:W-:Y:S02]  /*11440*/  MOV R246, R242 ;  /* 0x000000f200f67202 */ /* 0x000fe40000000f00 */
[----:B------:R-:W-:-:S07]  /*11450*/  MOV R230, R248 ;  /* 0x000000f800e67202 */ /* 0x000fce0000000f00 */
[----:B------:R-:W-:Y:S05]  /*11460*/  WARPSYNC.COLLECTIVE R71, `(.L_x_9007) ;  /* 0x0000000047087348 */ /* 0x000fea0003c00000 */
[----:B------:R0:W1:Y:S02]  /*11470*/  SHFL.UP P6, R248, R246, R69, R68 ;  /* 0x04000045f6f87389 */ /* 0x00006400000c0044 */
[----:B01----:R-:W-:Y:S05]  /*11480*/  ENDCOLLECTIVE ;  /* 0x000000000000791b */ /* 0x003fea0003800000 */
.L_x_9007:
[----:B------:R-:W-:Y:S02]  /*11490*/  MOV R246, R245 ;  /* 0x000000f500f67202 */ /* 0x000fe40000000f00 */
[----:B------:R-:W-:-:S07]  /*114a0*/  MOV R247, R248 ;  /* 0x000000f800f77202 */ /* 0x000fce0000000f00 */
[----:B------:R-:W-:Y:S05]  /*114b0*/  WARPSYNC.COLLECTIVE R71, `(.L_x_9008) ;  /* 0x0000000047087348 */ /* 0x000fea0003c00000 */
[----:B------:R0:W1:Y:S02]  /*114c0*/  SHFL.UP P6, R248, R246, R69, R68 ;  /* 0x04000045f6f87389 */ /* 0x00006400000c0044 */
[----:B01----:R-:W-:Y:S05]  /*114d0*/  ENDCOLLECTIVE ;  /* 0x000000000000791b */ /* 0x003fea0003800000 */
.L_x_9008:
        /* <DEDUP_REMOVED lines=17> */
.L_x_9009:
[----:B------:R-:W-:Y:S02]  /*115f0*/  MOV R246, R243 ;  /* 0x000000f300f67202 */ /* 0x000fe40000000f00 */
[----:B------:R-:W-:-:S07]  /*11600*/  MOV R70, R248 ;  /* 0x000000f800467202 */ /* 0x000fce0000000f00 */
[----:B------:R-:W-:Y:S05]  /*11610*/  WARPSYNC.COLLECTIVE R71, `(.L_x_9010) ;  /* 0x0000000047087348 */ /* 0x000fea0003c00000 */
[----:B------:R0:W1:Y:S02]  /*11620*/  SHFL.UP P6, R248, R246, R69, R68 ;  /* 0x04000045f6f87389 */ /* 0x00006400000c0044 */
[----:B01----:R-:W-:Y:S05]  /*11630*/  ENDCOLLECTIVE ;  /* 0x000000000000791b */ /* 0x003fea0003800000 */
.L_x_9010:
[----:B------:R-:W-:Y:S02]  /*11640*/  MOV R246, R242 ;  /* 0x000000f200f67202 */ /* 0x000fe40000000f00 */
[----:B------:R-:W-:-:S07]  /*11650*/  MOV R230, R248 ;  /* 0x000000f800e67202 */ /* 0x000fce0000000f00 */
[----:B------:R-:W-:Y:S05]  /*11660*/  WARPSYNC.COLLECTIVE R71, `(.L_x_9011) ;  /* 0x0000000047087348 */ /* 0x000fea0003c00000 */
[----:B------:R0:W1:Y:S02]  /*11670*/  SHFL.UP P6, R248, R246, R69, R68 ;  /* 0x04000045f6f87389 */ /* 0x00006400000c0044 */
[----:B01----:R-:W-:Y:S05]  /*11680*/  ENDCOLLECTIVE ;  /* 0x000000000000791b */ /* 0x003fea0003800000 */
.L_x_9011:
[----:B------:R-:W-:Y:S02]  /*11690*/  MOV R246, R245 ;  /* 0x000000f500f67202 */ /* 0x000fe40000000f00 */
[----:B------:R-:W-:-:S07]  /*116a0*/  MOV R247, R248 ;  /* 0x000000f800f77202 */ /* 0x000fce0000000f00 */
[----:B------:R-:W-:Y:S05]  /*116b0*/  WARPSYNC.COLLECTIVE R71, `(.L_x_9012) ;  /* 0x0000000047087348 */ /* 0x000fea0003c00000 */
[----:B------:R0:W1:Y:S02]  /*116c0*/  SHFL.UP P6, R248, R246, R69, R68 ;  /* 0x04000045f6f87389 */ /* 0x00006400000c0044 */
[----:B01----:R-:W-:Y:S05]  /*116d0*/  ENDCOLLECTIVE ;  /* 0x000000000000791b */ /* 0x003fea0003800000 */
.L_x_9012:
        /* <DEDUP_REMOVED lines=17> */
.L_x_9013:
[----:B------:R-:W-:Y:S02]  /*117f0*/  MOV R246, R243 ;  /* 0x000000f300f67202 */ /* 0x000fe40000000f00 */
[----:B------:R-:W-:-:S07]  /*11800*/  MOV R70, R248 ;  /* 0x000000f800467202 */ /* 0x000fce0000000f00 */
[----:B------:R-:W-:Y:S05]  /*11810*/  WARPSYNC.COLLECTIVE R71, `(.L_x_9014) ;  /* 0x0000000047087348 */ /* 0x000fea0003c00000 */
[----:B------:R0:W1:Y:S02]  /*11820*/  SHFL.UP P6, R248, R246, R69, R68 ;  /* 0x04000045f6f87389 */ /* 0x00006400000c0044 */
[----:B01----:R-:W-:Y:S05]  /*11830*/  ENDCOLLECTIVE ;  /* 0x000000000000791b */ /* 0x003fea0003800000 */
.L_x_9014:
[----:B------:R-:W-:Y:S02]  /*11840*/  MOV R246, R242 ;  /* 0x000000f200f67202 */ /* 0x000fe40000000f00 */
[----:B------:R-:W-:-:S07]  /*11850*/  MOV R230, R248 ;  /* 0x000000f800e67202 */ /* 0x000fce0000000f00 */
[----:B------:R-:W-:Y:S05]  /*11860*/  WARPSYNC.COLLECTIVE R71, `(.L_x_9015) ;  /* 0x0000000047087348 */ /* 0x000fea0003c00000 */
[----:B------:R0:W1:Y:S02]  /*11870*/  SHFL.UP P6, R248, R246, R69, R68 ;  /* 0x04000045f6f87389 */ /* 0x00006400000c0044 */
[----:B01----:R-:W-:Y:S05]  /*11880*/  ENDCOLLECTIVE ;  /* 0x000000000000791b */ /* 0x003fea0003800000 */
.L_x_9015:
[----:B------:R-:W-:Y:S02]  /*11890*/  MOV R246, R245 ;  /* 0x000000f500f67202 */ /* 0x000fe40000000f00 */
[----:B------:R-:W-:-:S07]  /*118a0*/  MOV R247, R248 ;  /* 0x000000f800f77202 */ /* 0x000fce0000000f00 */
[----:B------:R-:W-:Y:S05]  /*118b0*/  WARPSYNC.COLLECTIVE R71, `(.L_x_9016) ;  /* 0x0000000047087348 */ /* 0x000fea0003c00000 */
[----:B------:R0:W1:Y:S02]  /*118c0*/  SHFL.UP P6, R248, R246, R69, R68 ;  /* 0x04000045f6f87389 */ /* 0x00006400000c0044 */
[----:B01----:R-:W-:Y:S05]  /*118d0*/  ENDCOLLECTIVE ;  /* 0x000000000000791b */ /* 0x003fea0003800000 */
.L_x_9016:
[----:B------:R-:W-:Y:S01]  /*118e0*/  MOV R68, R248 ;  /* 0x000000f800447202 */ /* 0x000fe20000000f00 */
[----:B------:R-:W-:Y:S06]  /*118f0*/  BRA `(.L_x_9017) ;  /* 0xffffff7400107947 */ /* 0x000fec000383ffff */
.L_x_8900:
        /* <DEDUP_REMOVED lines=8> */
.L_x_9019:
[----:B------:R-:W-:Y:S05]  /*11980*/  BSYNC B0 ;  /* 0x0000000000007941 */ /* 0x000fea0003800000 */
.L_x_9018:
[----:B------:R-:W-:Y:S05]  /*11990*/  BRA `(.L_x_9020) ;  /* 0xffffff74001c7947 */ /* 0x000fea000383ffff */
.L_x_8901:
        /* <DEDUP_REMOVED lines=8> */
.L_x_9022:
[----:B------:R-:W-:Y:S05]  /*11a20*/  BSYNC B0 ;  /* 0x0000000000007941 */ /* 0x000fea0003800000 */
.L_x_9021:
[----:B------:R-:W-:Y:S05]  /*11a30*/  BRA `(.L_x_9023) ;  /* 0xffffff7000fc7947 */ /* 0x000fea000383ffff */
.L_x_8902:
        /* <DEDUP_REMOVED lines=8> */
.L_x_9025:
[----:B------:R-:W-:Y:S05]  /*11ac0*/  BSYNC B0 ;  /* 0x0000000000007941 */ /* 0x000fea0003800000 */
.L_x_9024:
[----:B------:R-:W-:Y:S05]  /*11ad0*/  BRA `(.L_x_9026) ;  /* 0xffffff7000dc7947 */ /* 0x000fea000383ffff */
.L_x_8903:
        /* <DEDUP_REMOVED lines=8> */
.L_x_9028:
[----:B------:R-:W-:Y:S05]  /*11b60*/  BSYNC B0 ;  /* 0x0000000000007941 */ /* 0x000fea0003800000 */
.L_x_9027:
[----:B------:R-:W-:Y:S05]  /*11b70*/  BRA `(.L_x_9029) ;  /* 0xffffff7000bc7947 */ /* 0x000fea000383ffff */
.L_x_8904:
        /* <DEDUP_REMOVED lines=8> */
.L_x_9031:
[----:B------:R-:W-:Y:S05]  /*11c00*/  BSYNC B0 ;  /* 0x0000000000007941 */ /* 0x000fea0003800000 */
.L_x_9030:
        /* <DEDUP_REMOVED lines=9> */
.L_x_9032:
[----:B------:R-:W-:Y:S02]  /*11ca0*/  MOV R246, R242 ;  /* 0x000000f200f67202 */ /* 0x000fe40000000f00 */
[----:B------:R-:W-:-:S07]  /*11cb0*/  MOV R243, R248 ;  /* 0x000000f800f37202 */ /* 0x000fce0000000f00 */
[----:B------:R-:W-:Y:S05]  /*11cc0*/  WARPSYNC.COLLECTIVE R71, `(.L_x_9033) ;  /* 0x0000000047087348 */ /* 0x000fea0003c00000 */
[----:B------:R0:W1:Y:S02]  /*11cd0*/  SHFL.UP P6, R248, R246, R69, R68 ;  /* 0x04000045f6f87389 */ /* 0x00006400000c0044 */
[----:B01----:R-:W-:Y:S05]  /*11ce0*/  ENDCOLLECTIVE ;  /* 0x000000000000791b */ /* 0x003fea0003800000 */
.L_x_9033:
[----:B------:R-:W-:Y:S02]  /*11cf0*/  MOV R246, R245 ;  /* 0x000000f500f67202 */ /* 0x000fe40000000f00 */
[----:B------:R-:W-:-:S07]  /*11d00*/  MOV R242, R248 ;  /* 0x000000f800f27202 */ /* 0x000fce0000000f00 */
[----:B------:R-:W-:Y:S05]  /*11d10*/  WARPSYNC.COLLECTIVE R71, `(.L_x_9034) ;  /* 0x0000000047087348 */ /* 0x000fea0003c00000 */
[----:B------:R0:W1:Y:S02]  /*11d20*/  SHFL.UP P6, R248, R246, R69, R68 ;  /* 0x04000045f6f87389 */ /* 0x00006400000c0044 */
[----:B01----:R-:W-:Y:S05]  /*11d30*/  ENDCOLLECTIVE ;  /* 0x000000000000791b */ /* 0x003fea0003800000 */
.L_x_9034:
[----:B------:R-:W-:Y:S01]  /*11d40*/  HFMA2 R69, -RZ, RZ, 0, 0 ;  /* 0x00000000ff457431 */ /* 0x000fe200000001ff */
[----:B------:R-:W-:-:S07]  /*11d50*/  MOV R68, 0x1f ;  /* 0x0000001f00447802 */ /* 0x000fce0000000f00 */
[----:B------:R-:W-:Y:S05]  /*11d60*/  WARPSYNC.COLLECTIVE R71, `(.L_x_9035) ;  /* 0x0000000047087348 */ /* 0x000fea0003c00000 */
[----:B------:R0:W1:Y:S02]  /*11d70*/  SHFL.IDX P3, R230, R70, R69, R68 ;  /* 0x0000004546e67389 */ /* 0x0000640000060044 */
[----:B01----:R-:W-:Y:S05]  /*11d80*/  ENDCOLLECTIVE ;  /* 0x000000000000791b */ /* 0x003fea0003800000 */
.L_x_9035:
[----:B------:R-:W-:Y:S02]  /*11d90*/  MOV R245, R248 ;  /* 0x000000f800f57202 */ /* 0x000fe40000000f00 */
[----:B------:R-:W-:Y:S02]  /*11da0*/  MOV R70, R61 ;  /* 0x0000003d00467202 */ /* 0x000fe40000000f00 */
[----:B------:R-:W-:-:S07]  /*11db0*/  MOV R60, R230 ;  /* 0x000000e6003c7202 */ /* 0x000fce0000000f00 */
[----:B------:R-:W-:Y:S05]  /*11dc0*/  WARPSYNC.COLLECTIVE R71, `(.L_x_9036) ;  /* 0x0000000047087348 */ /* 0x000fea0003c00000 */
[----:B------:R0:W1:Y:S02]  /*11dd0*/  SHFL.IDX P3, R230, R70, R69, R68 ;  /* 0x0000004546e67389 */ /* 0x0000640000060044 */
[----:B01----:R-:W-:Y:S05]  /*11de0*/  ENDCOLLECTIVE ;  /* 0x000000000000791b */ /* 0x003fea0003800000 */
.L_x_9036:
[----:B------:R-:W-:Y:S02]  /*11df0*/  MOV R70, R62 ;  /* 0x0000003e00467202 */ /* 0x000fe40000000f00 */
[----:B------:R-:W-:-:S07]  /*11e00*/  MOV R61, R230 ;  /* 0x000000e6003d7202 */ /* 0x000fce0000000f00 */
[----:B------:R-:W-:Y:S05]  /*11e10*/  WARPSYNC.COLLECTIVE R71, `(.L_x_9037) ;  /* 0x0000000047087348 */ /* 0x000fea0003c00000 */
[----:B------:R0:W1:Y:S02]  /*11e20*/  SHFL.IDX P3, R230, R70, R69, R68 ;  /* 0x0000004546e67389 */ /* 0x0000640000060044 */
[----:B01----:R-:W-:Y:S05]  /*11e30*/  ENDCOLLECTIVE ;  /* 0x000000000000791b */ /* 0x003fea0003800000 */
.L_x_9037:
[----:B------:R-:W-:Y:S02]  /*11e40*/  MOV R70, R63 ;  /* 0x0000003f00467202 */ /* 0x000fe40000000f00 */
[----:B------:R-:W-:-:S07]  /*11e50*/  MOV R62, R230 ;  /* 0x000000e6003e7202 */ /* 0x000fce0000000f00 */
[----:B------:R-:W-:Y:S05]  /*11e60*/  WARPSYNC.COLLECTIVE R71, `(.L_x_9038) ;  /* 0x0000000047087348 */ /* 0x000fea0003c00000 */
[----:B------:R0:W1:Y:S02]  /*11e70*/  SHFL.IDX P3, R230, R70, R69, R68 ;  /* 0x0000004546e67389 */ /* 0x0000640000060044 */
[----:B01----:R-:W-:Y:S05]  /*11e80*/  ENDCOLLECTIVE ;  /* 0x000000000000791b */ /* 0x003fea0003800000 */
.L_x_9038:
[----:B------:R-:W-:Y:S01]  /*11e90*/  MOV R63, R230 ;  /* 0x000000e6003f7202 */ /* 0x000fe20000000f00 */
[----:B------:R-:W-:Y:S06]  /*11ea0*/  BRA `(.L_x_9039) ;  /* 0xffffff7000187947 */ /* 0x000fec000383ffff */
.L_x_8906:
        /* <DEDUP_REMOVED lines=8> */
.L_x_9040:
[----:B------:R-:W-:Y:S02]  /*11f30*/  MOV R252, R246 ;  /* 0x000000f600fc7202 */ /* 0x000fe40000000f00 */
[----:B------:R-:W-:-:S07]  /*11f40*/  MOV R69, R68 ;  /* 0x0000004400457202 */ /* 0x000fce0000000f00 */
[----:B------:R-:W-:Y:S05]  /*11f50*/  WARPSYNC.COLLECTIVE R71, `(.L_x_9041) ;  /* 0x0000000047087348 */ /* 0x000fea0003c00000 */
[----:B------:R0:W1:Y:S02]  /*11f60*/  SHFL.DOWN P1, R68, R252, R251, R230 ;  /* 0x080000fbfc447389 */ /* 0x00006400000200e6 */
[----:B01----:R-:W-:Y:S05]  /*11f70*/  ENDCOLLECTIVE ;  /* 0x000000000000791b */ /* 0x003fea0003800000 */
.L_x_9041:
[----:B------:R-:W-:Y:S02]  /*11f80*/  MOV R252, R70 ;  /* 0x0000004600fc7202 */ /* 0x000fe40000000f00 */
[----:B------:R-:W-:-:S07]  /*11f90*/  MOV R123, R68 ;  /* 0x00000044007b7202 */ /* 0x000fce0000000f00 */
[----:B------:R-:W-:Y:S05]  /*11fa0*/  WARPSYNC.COLLECTIVE R71, `(.L_x_9042) ;  /* 0x0000000047087348 */ /* 0x000fea0003c00000 */
[----:B------:R0:W1:Y:S02]  /*11fb0*/  SHFL.DOWN P1, R68, R252, R251, R230 ;  /* 0x080000fbfc447389 */ /* 0x00006400000200e6 */
[----:B01----:R-:W-:Y:S05]  /*11fc0*/  ENDCOLLECTIVE ;  /* 0x000000000000791b */ /* 0x003fea0003800000 */
.L_x_9042:
[----:B------:R-:W-:Y:S02]  /*11fd0*/  MOV R252, R248 ;  /* 0x000000f800fc7202 */ /* 0x000fe40000000f00 */
[----:B------:R-:W-:-:S07]  /*11fe0*/  MOV R242, R68 ;  /* 0x0000004400f27202 */ /* 0x000fce0000000f00 */
[----:B------:R-:W-:Y:S05]  /*11ff0*/  WARPSYNC.COLLECTIVE R71, `(.L_x_9043) ;  /* 0x0000000047087348 */ /* 0x000fea0003c00000 */
[----:B------:R0:W1:Y:S02]  /*12000*/  SHFL.DOWN P1, R68, R252, R251, R230 ;  /* 0x080000fbfc447389 */ /* 0x00006400000200e6 */
[----:B01----:R-:W-:Y:S05]  /*12010*/  ENDCOLLECTIVE ;  /* 0x000000000000791b */ /* 0x003fea0003800000 */
.L_x_9043:
[----:B------:R-:W-:Y:S05]  /*12020*/  BRA `(.L_x_9044) ;  /* 0xffffff8000887947 */ /* 0x000fea000383ffff */
.L_x_8909:
        /* <DEDUP_REMOVED lines=8> */
.L_x_9046:
[----:B------:R-:W-:Y:S05]  /*120b0*/  BSYNC B0 ;  /* 0x0000000000007941 */ /* 0x000fea0003800000 */
.L_x_9045:
        /* <DEDUP_REMOVED lines=8> */
.L_x_9047:
[----:B------:R-:W-:Y:S02]  /*12140*/  MOV R252, R247 ;  /* 0x000000f700fc7202 */ /* 0x000fe40000000f00 */
[----:B------:R-:W-:-:S07]  /*12150*/  MOV R70, R68 ;  /* 0x0000004400467202 */ /* 0x000fce0000000f00 */
[----:B------:R-:W-:Y:S05]  /*12160*/  WARPSYNC.COLLECTIVE R71, `(.L_x_9048) ;  /* 0x0000000047087348 */ /* 0x000fea0003c00000 */
[----:B------:R0:W1:Y:S02]  /*12170*/  SHFL.DOWN P1, R68, R252, R251, R230 ;  /* 0x080000fbfc447389 */ /* 0x00006400000200e6 */
[----:B01----:R-:W-:Y:S05]  /*12180*/  ENDCOLLECTIVE ;  /* 0x000000000000791b */ /* 0x003fea0003800000 */
.L_x_9048:
[----:B------:R-:W-:Y:S02]  /*12190*/  MOV R252, R248 ;  /* 0x000000f800fc7202 */ /* 0x000fe40000000f00 */
[----:B------:R-:W-:-:S07]  /*121a0*/  MOV R123, R68 ;  /* 0x00000044007b7202 */ /* 0x000fce0000000f00 */
[----:B------:R-:W-:Y:S05]  /*121b0*/  WARPSYNC.COLLECTIVE R71, `(.L_x_9049) ;  /* 0x0000000047087348 */ /* 0x000fea0003c00000 */
[----:B------:R0:W1:Y:S02]  /*121c0*/  SHFL.DOWN P1, R68, R252, R251, R230 ;  /* 0x080000fbfc447389 */ /* 0x00006400000200e6 */
[----:B01----:R-:W-:Y:S05]  /*121d0*/  ENDCOLLECTIVE ;  /* 0x000000000000791b */ /* 0x003fea0003800000 */
.L_x_9049:
[----:B------:R-:W-:Y:S01]  /*121e0*/  MOV R71, R68 ;  /* 0x0000004400477202 */ /* 0x000fe20000000f00 */
[----:B------:R-:W-:Y:S06]  /*121f0*/  BRA `(.L_x_9050) ;  /* 0xffffff8000687947 */ /* 0x000fec000383ffff */
.L_x_8912:
        /* <DEDUP_REMOVED lines=8> */
.L_x_9052:
[----:B------:R-:W-:Y:S05]  /*12280*/  BSYNC B0 ;  /* 0x0000000000007941 */ /* 0x000fea0003800000 */
.L_x_9051:
        /* <DEDUP_REMOVED lines=8> */
.L_x_9053:
[----:B------:R-:W-:Y:S02]  /*12310*/  MOV R252, R247 ;  /* 0x000000f700fc7202 */ /* 0x000fe40000000f00 */
[----:B------:R-:W-:-:S07]  /*12320*/  MOV R70, R68 ;  /* 0x0000004400467202 */ /* 0x000fce0000000f00 */
[----:B------:R-:W-:Y:S05]  /*12330*/  WARPSYNC.COLLECTIVE R71, `(.L_x_9054) ;  /* 0x0000000047087348 */ /* 0x000fea0003c00000 */
[----:B------:R0:W1:Y:S02]  /*12340*/  SHFL.DOWN P1, R68, R252, R251, R230 ;  /* 0x080000fbfc447389 */ /* 0x00006400000200e6 */
[----:B01----:R-:W-:Y:S05]  /*12350*/  ENDCOLLECTIVE ;  /* 0x000000000000791b */ /* 0x003fea0003800000 */
.L_x_9054:
[----:B------:R-:W-:Y:S02]  /*12360*/  MOV R252, R248 ;  /* 0x000000f800fc7202 */ /* 0x000fe40000000f00 */
[----:B------:R-:W-:-:S07]  /*12370*/  MOV R123, R68 ;  /* 0x00000044007b7202 */ /* 0x000fce0000000f00 */
[----:B------:R-:W-:Y:S05]  /*12380*/  WARPSYNC.COLLECTIVE R71, `(.L_x_9055) ;  /* 0x0000000047087348 */ /* 0x000fea0003c00000 */
[----:B------:R0:W1:Y:S02]  /*12390*/  SHFL.DOWN P1, R68, R252, R251, R230 ;  /* 0x080000fbfc447389 */ /* 0x00006400000200e6 */
[----:B01----:R-:W-:Y:S05]  /*123a0*/  ENDCOLLECTIVE ;  /* 0x000000000000791b */ /* 0x003fea0003800000 */
.L_x_9055:
[----:B------:R-:W-:Y:S01]  /*123b0*/  MOV R71, R68 ;  /* 0x0000004400477202 */ /* 0x000fe20000000f00 */
[----:B------:R-:W-:Y:S06]  /*123c0*/  BRA `(.L_x_9056) ;  /* 0xffffff8000487947 */ /* 0x000fec000383ffff */
.L_x_8915:
        /* <DEDUP_REMOVED lines=8> */
.L_x_9058:
[----:B------:R-:W-:Y:S05]  /*12450*/  BSYNC B0 ;  /* 0x0000000000007941 */ /* 0x000fea0003800000 */
.L_x_9057:
        /* <DEDUP_REMOVED lines=8> */
.L_x_9059:
[----:B------:R-:W-:Y:S02]  /*124e0*/  MOV R252, R247 ;  /* 0x000000f700fc7202 */ /* 0x000fe40000000f00 */
[----:B------:R-:W-:-:S07]  /*124f0*/  MOV R70, R68 ;  /* 0x0000004400467202 */ /* 0x000fce0000000f00 */
[----:B------:R-:W-:Y:S05]  /*12500*/  WARPSYNC.COLLECTIVE R71, `(.L_x_9060) ;  /* 0x0000000047087348 */ /* 0x000fea0003c00000 */
[----:B------:R0:W1:Y:S02]  /*12510*/  SHFL.DOWN P1, R68, R252, R251, R230 ;  /* 0x080000fbfc447389 */ /* 0x00006400000200e6 */
[----:B01----:R-:W-:Y:S05]  /*12520*/  ENDCOLLECTIVE ;  /* 0x000000000000791b */ /* 0x003fea0003800000 */
.L_x_9060:
[----:B------:R-:W-:Y:S02]  /*12530*/  MOV R252, R248 ;  /* 0x000000f800fc7202 */ /* 0x000fe40000000f00 */
[----:B------:R-:W-:-:S07]  /*12540*/  MOV R123, R68 ;  /* 0x00000044007b7202 */ /* 0x000fce0000000f00 */
[----:B------:R-:W-:Y:S05]  /*12550*/  WARPSYNC.COLLECTIVE R71, `(.L_x_9061) ;  /* 0x0000000047087348 */ /* 0x000fea0003c00000 */
[----:B------:R0:W1:Y:S02]  /*12560*/  SHFL.DOWN P1, R68, R252, R251, R230 ;  /* 0x080000fbfc447389 */ /* 0x00006400000200e6 */
[----:B01----:R-:W-:Y:S05]  /*12570*/  ENDCOLLECTIVE ;  /* 0x000000000000791b */ /* 0x003fea0003800000 */
.L_x_9061:
[----:B------:R-:W-:Y:S01]  /*12580*/  MOV R71, R68 ;  /* 0x0000004400477202 */ /* 0x000fe20000000f00 */
[----:B------:R-:W-:Y:S06]  /*12590*/  BRA `(.L_x_9062) ;  /* 0xffffff8000287947 */ /* 0x000fec000383ffff */
.L_x_8918:
        /* <DEDUP_REMOVED lines=8> */
.L_x_9064:
[----:B------:R-:W-:Y:S05]  /*12620*/  BSYNC B0 ;  /* 0x0000000000007941 */ /* 0x000fea0003800000 */
.L_x_9063:
        /* <DEDUP_REMOVED lines=8> */
.L_x_9065:
[----:B------:R-:W-:Y:S02]  /*126b0*/  MOV R252, R247 ;  /* 0x000000f700fc7202 */ /* 0x000fe40000000f00 */
[----:B------:R-:W-:-:S07]  /*126c0*/  MOV R70, R68 ;  /* 0x0000004400467202 */ /* 0x000fce0000000f00 */
[----:B------:R-:W-:Y:S05]  /*126d0*/  WARPSYNC.COLLECTIVE R71, `(.L_x_9066) ;  /* 0x0000000047087348 */ /* 0x000fea0003c00000 */
[----:B------:R0:W1:Y:S02]  /*126e0*/  SHFL.DOWN P1, R68, R252, R251, R230 ;  /* 0x080000fbfc447389 */ /* 0x00006400000200e6 */
[----:B01----:R-:W-:Y:S05]  /*126f0*/  ENDCOLLECTIVE ;  /* 0x000000000000791b */ /* 0x003fea0003800000 */
.L_x_9066:
[----:B------:R-:W-:Y:S02]  /*12700*/  MOV R252, R248 ;  /* 0x000000f800fc7202 */ /* 0x000fe40000000f00 */
[----:B------:R-:W-:-:S07]  /*12710*/  MOV R123, R68 ;  /* 0x00000044007b7202 */ /* 0x000fce0000000f00 */
[----:B------:R-:W-:Y:S05]  /*12720*/  WARPSYNC.COLLECTIVE R71, `(.L_x_9067) ;  /* 0x0000000047087348 */ /* 0x000fea0003c00000 */
[----:B------:R0:W1:Y:S02]  /*12730*/  SHFL.DOWN P1, R68, R252, R251, R230 ;  /* 0x080000fbfc447389 */ /* 0x00006400000200e6 */
[----:B01----:R-:W-:Y:S05]  /*12740*/  ENDCOLLECTIVE ;  /* 0x000000000000791b */ /* 0x003fea0003800000 */
.L_x_9067:
[----:B------:R-:W-:Y:S01]  /*12750*/  MOV R71, R68 ;  /* 0x0000004400477202 */ /* 0x000fe20000000f00 */
[----:B------:R-:W-:Y:S06]  /*12760*/  BRA `(.L_x_9068) ;  /* 0xffffff8000087947 */ /* 0x000fec000383ffff */
.L_x_8921:
        /* <DEDUP_REMOVED lines=8> */
.L_x_9070:
[----:B------:R-:W-:Y:S05]  /*127f0*/  BSYNC B0 ;  /* 0x0000000000007941 */ /* 0x000fea0003800000 */
.L_x_9069:
        /* <DEDUP_REMOVED lines=10> */
.L_x_9071:
[----:B------:R-:W-:Y:S02]  /*128a0*/  MOV R70, R247 ;  /* 0x000000f700467202 */ /* 0x000fe40000000f00 */
[----:B------:R-:W-:-:S07]  /*128b0*/  MOV R242, R230 ;  /* 0x000000e600f27202 */ /* 0x000fce0000000f00 */
[----:B------:R-:W-:Y:S05]  /*128c0*/  WARPSYNC.COLLECTIVE R71, `(.L_x_9072) ;  /* 0x0000000047087348 */ /* 0x000fea0003c00000 */
[----:B------:R0:W1:Y:S02]  /*128d0*/  SHFL.IDX P3, R230, R70, R69, R68 ;  /* 0x0000004546e67389 */ /* 0x0000640000060044 */
[----:B01----:R-:W-:Y:S05]  /*128e0*/  ENDCOLLECTIVE ;  /* 0x000000000000791b */ /* 0x003fea0003800000 */
.L_x_9072:
        /* <DEDUP_REMOVED lines=16> */
.L_x_9073:
[----:B------:R-:W-:Y:S01]  /*129f0*/  MOV R70, R64 ;  /* 0x0000004000467202 */ /* 0x000fe20000000f00 */
[----:B------:R-:W-:Y:S01]  /*12a00*/  FADD.FTZ R123, R230, R123 ;  /* 0x0000007be67b7221 */ /* 0x000fe20000010000 */
[----:B------:R-:W-:-:S07]  /*12a10*/  MOV R230, 0x1f ;  /* 0x0000001f00e67802 */ /* 0x000fce0000000f00 */
[----:B------:R-:W-:Y:S05]  /*12a20*/  WARPSYNC.COLLECTIVE R71, `(.L_x_9074) ;  /* 0x0000000047087348 */ /* 0x000fea0003c00000 */
[----:B------:R0:W1:Y:S02]  /*12a30*/  SHFL.DOWN P1, R68, R252, R251, R230 ;  /* 0x080000fbfc447389 */ /* 0x00006400000200e6 */
[----:B01----:R-:W-:Y:S05]  /*12a40*/  ENDCOLLECTIVE ;  /* 0x000000000000791b */ /* 0x003fea0003800000 */
.L_x_9074:
[----:B------:R-:W-:Y:S02]  /*12a50*/  MOV R252, R246 ;  /* 0x000000f600fc7202 */ /* 0x000fe40000000f00 */
[----:B------:R-:W-:-:S07]  /*12a60*/  MOV R245, R68 ;  /* 0x0000004400f57202 */ /* 0x000fce0000000f00 */
[----:B------:R-:W-:Y:S05]  /*12a70*/  WARPSYNC.COLLECTIVE R71, `(.L_x_9075) ;  /* 0x0000000047087348 */ /* 0x000fea0003c00000 */
[----:B------:R0:W1:Y:S02]  /*12a80*/  SHFL.DOWN P1, R68, R252, R251, R230 ;  /* 0x080000fbfc447389 */ /* 0x00006400000200e6 */
[----:B01----:R-:W-:Y:S05]  /*12a90*/  ENDCOLLECTIVE ;  /* 0x000000000000791b */ /* 0x003fea0003800000 */
.L_x_9075:
[----:B------:R-:W-:Y:S02]  /*12aa0*/  MOV R252, R247 ;  /* 0x000000f700fc7202 */ /* 0x000fe40000000f00 */
[----:B------:R-:W-:-:S07]  /*12ab0*/  MOV R246, R68 ;  /* 0x0000004400f67202 */ /* 0x000fce0000000f00 */
[----:B------:R-:W-:Y:S05]  /*12ac0*/  WARPSYNC.COLLECTIVE R71, `(.L_x_9076) ;  /* 0x0000000047087348 */ /* 0x000fea0003c00000 */
[----:B------:R0:W1:Y:S02]  /*12ad0*/  SHFL.DOWN P1, R68, R252, R251, R230 ;  /* 0x080000fbfc447389 */ /* 0x00006400000200e6 */
[----:B01----:R-:W-:Y:S05]  /*12ae0*/  ENDCOLLECTIVE ;  /* 0x000000000000791b */ /* 0x003fea0003800000 */
.L_x_9076:
[----:B------:R-:W-:Y:S02]  /*12af0*/  MOV R252, R248 ;  /* 0x000000f800fc7202 */ /* 0x000fe40000000f00 */
[----:B------:R-:W-:-:S07]  /*12b00*/  MOV R247, R68 ;  /* 0x0000004400f77202 */ /* 0x000fce0000000f00 */
[----:B------:R-:W-:Y:S05]  /*12b10*/  WARPSYNC.COLLECTIVE R71, `(.L_x_9077) ;  /* 0x0000000047087348 */ /* 0x000fea0003c00000 */
[----:B------:R0:W1:Y:S02]  /*12b20*/  SHFL.DOWN P1, R68, R252, R251, R230 ;  /* 0x080000fbfc447389 */ /* 0x00006400000200e6 */
[----:B01----:R-:W-:Y:S05]  /*12b30*/  ENDCOLLECTIVE ;  /* 0x000000000000791b */ /* 0x003fea0003800000 */
.L_x_9077:
[----:B------:R-:W-:Y:S01]  /*12b40*/  MOV R248, R68 ;  /* 0x0000004400f87202 */ /* 0x000fe20000000f00 */
[----:B------:R-:W-:-:S07]  /*12b50*/  HFMA2 R68, -RZ, RZ, 0, 1.847743988037109375e-06 ;  /* 0x0000001fff447431 */ /* 0x000fce00000001ff */
[----:B------:R-:W-:Y:S05]  /*12b60*/  WARPSYNC.COLLECTIVE R71, `(.L_x_9078) ;  /* 0x0000000047087348 */ /* 0x000fea0003c00000 */
[----:B------:R0:W1:Y:S02]  /*12b70*/  SHFL.IDX P3, R230, R70, R69, R68 ;  /* 0x0000004546e67389 */ /* 0x0000640000060044 */
[----:B01----:R-:W-:Y:S05]  /*12b80*/  ENDCOLLECTIVE ;  /* 0x000000000000791b */ /* 0x003fea0003800000 */
.L_x_9078:
[----:B------:R-:W-:Y:S02]  /*12b90*/  MOV R70, R65 ;  /* 0x0000004100467202 */ /* 0x000fe40000000f00 */
[----:B------:R-:W-:-:S07]  /*12ba0*/  MOV R64, R230 ;  /* 0x000000e600407202 */ /* 0x000fce0000000f00 */
[----:B------:R-:W-:Y:S05]  /*12bb0*/  WARPSYNC.COLLECTIVE R71, `(.L_x_9079) ;  /* 0x0000000047087348 */ /* 0x000fea0003c00000 */
[----:B------:R0:W1:Y:S02]  /*12bc0*/  SHFL.IDX P3, R230, R70, R69, R68 ;  /* 0x0000004546e67389 */ /* 0x0000640000060044 */
[----:B01----:R-:W-:Y:S05]  /*12bd0*/  ENDCOLLECTIVE ;  /* 0x000000000000791b */ /* 0x003fea0003800000 */
.L_x_9079:
[----:B------:R-:W-:Y:S02]  /*12be0*/  MOV R70, R66 ;  /* 0x0000004200467202 */ /* 0x000fe40000000f00 */
[----:B------:R-:W-:-:S07]  /*12bf0*/  MOV R65, R230 ;  /* 0x000000e600417202 */ /* 0x000fce0000000f00 */
[----:B------:R-:W-:Y:S05]  /*12c00*/  WARPSYNC.COLLECTIVE R71, `(.L_x_9080) ;  /* 0x0000000047087348 */ /* 0x000fea0003c00000 */
[----:B------:R0:W1:Y:S02]  /*12c10*/  SHFL.IDX P3, R230, R70, R69, R68 ;  /* 0x0000004546e67389 */ /* 0x0000640000060044 */
[----:B01----:R-:W-:Y:S05]  /*12c20*/  ENDCOLLECTIVE ;  /* 0x000000000000791b */ /* 0x003fea0003800000 */
.L_x_9080:
[----:B------:R-:W-:Y:S02]  /*12c30*/  MOV R70, R67 ;  /* 0x0000004300467202 */ /* 0x000fe40000000f00 */
[----:B------:R-:W-:-:S07]  /*12c40*/  MOV R66, R230 ;  /* 0x000000e600427202 */ /* 0x000fce0000000f00 */
[----:B------:R-:W-:Y:S05]  /*12c50*/  WARPSYNC.COLLECTIVE R71, `(.L_x_9081) ;  /* 0x0000000047087348 */ /* 0x000fea0003c00000 */
[----:B------:R0:W1:Y:S02]  /*12c60*/  SHFL.IDX P3, R230, R70, R69, R68 ;  /* 0x0000004546e67389 */ /* 0x0000640000060044 */
[----:B01----:R-:W-:Y:S05]  /*12c70*/  ENDCOLLECTIVE ;  /* 0x000000000000791b */ /* 0x003fea0003800000 */
.L_x_9081:
[----:B------:R-:W-:Y:S01]  /*12c80*/  MOV R67, R230 ;  /* 0x000000e600437202 */ /* 0x000fe20000000f00 */
[----:B------:R-:W-:Y:S06]  /*12c90*/  BRA `(.L_x_9082) ;  /* 0xffffff7c00587947 */ /* 0x000fec000383ffff */
.L_x_9083:
        /* <DEDUP_REMOVED lines=14> */
.L_x_18709:


//--------------------- .text._Z25selective_scan_bwd_kernelI32Selective_Scan_bwd_kernel_traitsILi64ELi16ELb0ELb1ELb1ELb1ELb1EN3c104HalfENS1_7complexIfEEEEv12SSMParamsBwd --------------------------
	.section	.text._Z25selective_scan_bwd_kernelI32Selective_Scan_bwd_kernel_traitsILi64ELi16ELb0ELb1ELb1ELb1ELb1EN3c104HalfENS1_7complexIfEEEEv12SSMParamsBwd,"ax",@progbits
	.align	128
        .global         _Z25selective_scan_bwd_kernelI32Selective_Scan_bwd_kernel_traitsILi64ELi16ELb0ELb1ELb1ELb1ELb1EN3c104HalfENS1_7complexIfEEEEv12SSMParamsBwd
        .type           _Z25selective_scan_bwd_kernelI32Selective_Scan_bwd_kernel_traitsILi64ELi16ELb0ELb1ELb1ELb1ELb1EN3c104HalfENS1_7complexIfEEEEv12SSMParamsBwd,@function
        .size           _Z25selective_scan_bwd_kernelI32Selective_Scan_bwd_kernel_traitsILi64ELi16ELb0ELb1ELb1ELb1ELb1EN3c104HalfENS1_7complexIfEEEEv12SSMParamsBwd,(.L_x_18710 - _Z25selective_scan_bwd_kernelI32Selective_Scan_bwd_kernel_traitsILi64ELi16ELb0ELb1ELb1ELb1ELb1EN3c104HalfENS1_7complexIfEEEEv12SSMParamsBwd)
        .other          _Z25selective_scan_bwd_kernelI32Selective_Scan_bwd_kernel_traitsILi64ELi16ELb0ELb1ELb1ELb1ELb1EN3c104HalfENS1_7complexIfEEEEv12SSMParamsBwd,@"STO_CUDA_ENTRY STV_DEFAULT"
_Z25selective_scan_bwd_kernelI32Selective_Scan_bwd_kernel_traitsILi64ELi16ELb0ELb1ELb1ELb1ELb1EN3c104HalfENS1_7complexIfEEEEv12SSMParamsBwd:
.text._Z25selective_scan_bwd_kernelI32Selective_Scan_bwd_kernel_traitsILi64ELi16ELb0ELb1ELb1ELb1ELb1EN3c104HalfENS1_7complexIfEEEEv12SSMParamsBwd:
        /* <DEDUP_REMOVED lines=178> */
.L_x_9215:
        /* <DEDUP_REMOVED lines=169> */
[----:B------:R-:W-:Y:S04]  /*15b0*/  STS.U16 [R250+0x80], R27 ;  /* 0x0000801bfa007388 */ /* 0x000fe80000000400 */
[----:B-----5:R2:W-:Y:S04]  /*15c0*/  STS.U16 [R249+0xc0], R26 ;  /* 0x0000c01af9007388 */ /* 0x0205e80000000400 */
        /* <DEDUP_REMOVED lines=110> */
[----:B------:R-:W3:Y:S04]  /*1cb0*/  LDS.U16 R4, [R190] ;  /* 0x00000000be047984 */ /* 0x000ee80000000400 */
        /* <DEDUP_REMOVED lines=52> */
[----:B---3--:R-:W-:-:S03]  /*2000*/  HADD2.F32 R4, -RZ, R4.H0_H0 ;  /* 0x20000004ff047230 */ /* 0x008fc60000004100 */
[----:B------:R0:W-:Y:S02]  /*2010*/  STL [R1+0x4], R104 ;  /* 0x0000046801007387 */ /* 0x0001e40000100800 */
[----:B------:R-:W-:Y:S02]  /*2020*/  FADD.FTZ R189, R4, UR7 ;  /* 0x0000000704bd7e21 */ /* 0x000fe40008010000 */
[----:B------:R0:W-:Y:S01]  /*2030*/  STL [R1], R102 ;  /* 0x0000006601007387 */ /* 0x0001e20000100800 */
[----:B------:R-:W-:Y:S02]  /*2040*/  P2R R71, PR, RZ, 0x20 ;  /* 0x00000020ff477803 */ /* 0x000fe40000000000 */
[----:B------:R-:W-:Y:S01]  /*2050*/  FSETP.GTU.FTZ.AND P5, PT, R189, 20, PT ;  /* 0x41a00000bd00780b */ /* 0x000fe20003fbc000 */
        /* <DEDUP_REMOVED lines=39> */
[----:B--2---:R0:W-:Y:S04]  /*22d0*/  STS.U16 [R237+0x200], R36 ;  /* 0x00020024ed007388 */ /* 0x0041e80000000400 */
        /* <DEDUP_REMOVED lines=39> */
.L_x_9086:
[----:B------:R-:W-:Y:S05]  /*2550*/  BSYNC.RECONVERGENT B0 ;  /* 0x0000000000007941 */ /* 0x000fea0003800200 */
.L_x_9085:
        /* <DEDUP_REMOVED lines=33> */
.L_x_9088:
[----:B------:R-:W-:Y:S05]  /*2770*/  BSYNC.RECONVERGENT B0 ;  /* 0x0000000000007941 */ /* 0x000fea0003800200 */
.L_x_9087:
        /* <DEDUP_REMOVED lines=33> */
.L_x_9090:
[----:B------:R-:W-:Y:S05]  /*2990*/  BSYNC.RECONVERGENT B0 ;  /* 0x0000000000007941 */ /* 0x000fea0003800200 */
.L_x_9089:
        /* <DEDUP_REMOVED lines=33> */
.L_x_9092:
[----:B------:R-:W-:Y:S05]  /*2bb0*/  BSYNC.RECONVERGENT B0 ;  /* 0x0000000000007941 */ /* 0x000fea0003800200 */
.L_x_9091:
        /* <DEDUP_REMOVED lines=33> */
.L_x_9094:
[----:B------:R-:W-:Y:S05]  /*2dd0*/  BSYNC.RECONVERGENT B0 ;  /* 0x0000000000007941 */ /* 0x000fea0003800200 */
.L_x_9093:
        /* <DEDUP_REMOVED lines=33> */
.L_x_9096:
[----:B------:R-:W-:Y:S05]  /*2ff0*/  BSYNC.RECONVERGENT B0 ;  /* 0x0000000000007941 */ /* 0x000fea0003800200 */
.L_x_9095:
        /* <DEDUP_REMOVED lines=33> */
.L_x_9098:
[----:B------:R-:W-:Y:S05]  /*3210*/  BSYNC.RECONVERGENT B0 ;  /* 0x0000000000007941 */ /* 0x000fea0003800200 */
.L_x_9097:
        /* <DEDUP_REMOVED lines=33> */
.L_x_9100:
[----:B------:R-:W-:Y:S05]  /*3430*/  BSYNC.RECONVERGENT B0 ;  /* 0x0000000000007941 */ /* 0x000fea0003800200 */
.L_x_9099:
        /* <DEDUP_REMOVED lines=33> */
.L_x_9102:
[----:B------:R-:W-:Y:S05]  /*3650*/  BSYNC.RECONVERGENT B0 ;  /* 0x0000000000007941 */ /* 0x000fea0003800200 */
.L_x_9101:
        /* <DEDUP_REMOVED lines=33> */
.L_x_9104:
[----:B------:R-:W-:Y:S05]  /*3870*/  BSYNC.RECONVERGENT B0 ;  /* 0x0000000000007941 */ /* 0x000fea0003800200 */
.L_x_9103:
        /* <DEDUP_REMOVED lines=33> */
.L_x_9106:
[----:B------:R-:W-:Y:S05]  /*3a90*/  BSYNC.RECONVERGENT B0 ;  /* 0x0000000000007941 */ /* 0x000fea0003800200 */
.L_x_9105:
        /* <DEDUP_REMOVED lines=33> */
.L_x_9108:
[----:B------:R-:W-:Y:S05]  /*3cb0*/  BSYNC.RECONVERGENT B0 ;  /* 0x0000000000007941 */ /* 0x000fea0003800200 */
.L_x_9107:
        /* <DEDUP_REMOVED lines=33> */
.L_x_9110:
[----:B------:R-:W-:Y:S05]  /*3ed0*/  BSYNC.RECONVERGENT B0 ;  /* 0x0000000000007941 */ /* 0x000fea0003800200 */
.L_x_9109:
        /* <DEDUP_REMOVED lines=33> */
.L_x_9112:
[----:B------:R-:W-:Y:S05]  /*40f0*/  BSYNC.RECONVERGENT B0 ;  /* 0x0000000000007941 */ /* 0x000fea0003800200 */
.L_x_9111:
        /* <DEDUP_REMOVED lines=33> */
.L_x_9114:
[----:B------:R-:W-:Y:S05]  /*4310*/  BSYNC.RECONVERGENT B0 ;  /* 0x0000000000007941 */ /* 0x000fea0003800200 */
.L_x_9113:
        /* <DEDUP_REMOVED lines=33> */
.L_x_9116:
[----:B------:R-:W-:Y:S05]  /*4530*/  BSYNC.RECONVERGENT B0 ;  /* 0x0000000000007941 */ /* 0x000fea0003800200 */
.L_x_9115:
        /* <DEDUP_REMOVED lines=26> */
[----:B------:R-:W-:Y:S01]  /*46e0*/  UMOV UR12, UR36 ;  /* 0x00000024000c7c82 */ /* 0x000fe20008000000 */
[----:B------:R-:W-:Y:S01]  /*46f0*/  ISETP.NE.AND P0, PT, R63, RZ, PT ;  /* 0x000000ff3f00720c */ /* 0x000fe20003f05270 */
[----:B---3--:R-:W-:Y:S01]  /*4700*/  UIMAD.WIDE.U32 UR12, UR31, UR14, UR12 ;  /* 0x0000000e1f0c72a5 */ /* 0x008fe2000f8e000c */
        /* <DEDUP_REMOVED lines=11> */
[----:B------:R-:W1:Y:S01]  /*47c0*/  LDCU.128 UR12, c[0x0][0x420] ;  /* 0x00008400ff0c77ac */ /* 0x000e620008000c00 */
        /* <DEDUP_REMOVED lines=9> */
[----:B------:R-:W-:-:S02]  /*4860*/  PRMT R36, RZ, 0x7610, R36 ;  /* 0x00007610ff247816 */ /* 0x000fc40000000024 */
[----:B------:R-:W-:Y:S01]  /*4870*/  PRMT R35, RZ, 0x7610, R35 ;  /* 0x00007610ff237816 */ /* 0x000fe20000000023 */
[----:B-1----:R-:W-:Y:S01]  /*4880*/  UIMAD.WIDE.U32 UR36, UR34, UR12, UR8 ;  /* 0x0000000c222472a5 */ /* 0x002fe2000f8e0008 */
[----:B------:R-:W-:Y:S02]  /*4890*/  PRMT R40, RZ, 0x7610, R40 ;  /* 0x00007610ff287816 */ /* 0x000fe40000000028 */
[----:B------:R-:W-:Y:S01]  /*48a0*/  ISETP.NE.AND P6, PT, R71, RZ, PT ;  /* 0x000000ff4700720c */ /* 0x000fe20003fc5270 */
        /* <DEDUP_REMOVED lines=106> */
[----:B------:R-:W4:Y:S04]  /*4f50*/  LDS.U16 R43, [R190+0x1a] ;  /* 0x00001a00be2b7984 */ /* 0x000f280000000400 */
[----:B------:R-:W5:Y:S04]  /*4f60*/  LDS.U16 R44, [R190+0x1c] ;  /* 0x00001c00be2c7984 */ /* 0x000f680000000400 */
[----:B------:R-:W1:Y:S01]  /*4f70*/  LDS.U16 R46, [R190+0x1e] ;  /* 0x00001e00be2e7984 */ /* 0x000e620000000400 */
        /* <DEDUP_REMOVED lines=41> */
[----:B------:R-:W-:Y:S01]  /*5210*/  FMUL.FTZ R63, R28, -1.4426950216293334961 ;  /* 0xbfb8aa3b1c3f7820 */ /* 0x000fe20000410000 */
[----:B------:R-:W-:-:S05]  /*5220*/  HADD2.F32 R27, -RZ, R27.H0_H0 ;  /* 0x2000001bff1b7230 */ /* 0x000fca0000004100 */
[----:B------:R-:W3:Y:S01]  /*5230*/  MUFU.EX2 R63, R63 ;  /* 0x0000003f003f7308 */ /* 0x000ee20000000800 */
[----:B------:R-:W-:Y:S01]  /*5240*/  FMUL.FTZ R65, R27, -1.4426950216293334961 ;  /* 0xbfb8aa3b1b417820 */ /* 0x000fe20000410000 */
[----:B------:R-:W-:Y:S02]  /*5250*/  HADD2.F32 R30, -RZ, R30.H0_H0 ;  /* 0x2000001eff1e7230 */ /* 0x000fe40000004100 */
[----:B------:R-:W-:-:S04]  /*5260*/  HADD2.F32 R31, -RZ, R31.H0_H0 ;  /* 0x2000001fff1f7230 */ /* 0x000fc80000004100 */
[----:B------:R-:W4:Y:S01]  /*5270*/  MUFU.EX2 R65, R65 ;  /* 0x0000004100417308 */ /* 0x000f220000000800 */
[----:B0-----:R-:W-:Y:S01]  /*5280*/  FMUL.FTZ R2, R30, -1.4426950216293334961 ;  /* 0xbfb8aa3b1e027820 */ /* 0x001fe20000410000 */
[----:B------:R-:W-:-:S06]  /*5290*/  FMUL.FTZ R3, R31, -1.4426950216293334961 ;  /* 0xbfb8aa3b1f037820 */ /* 0x000fcc0000410000 */
[----:B------:R-:W-:Y:S01]  /*52a0*/  MUFU.EX2 R2, R2 ;  /* 0x0000000200027308 */ /* 0x000fe20000000800 */
[----:B------:R-:W-:-:S07]  /*52b0*/  HADD2.F32 R29, -RZ, R29.H0_H0 ;  /* 0x2000001dff1d7230 */ /* 0x000fce0000004100 */
[----:B------:R-:W0:Y:S01]  /*52c0*/  MUFU.EX2 R3, R3 ;  /* 0x0000000300037308 */ /* 0x000e220000000800 */
[----:B-----5:R-:W-:Y:S02]  /*52d0*/  HADD2.F32 R44, -RZ, R44.H0_H0 ;  /* 0x2000002cff2c7230 */ /* 0x020fe40000004100 */
[----:B------:R-:W-:Y:S01]  /*52e0*/  FMUL.FTZ R67, R29, -1.4426950216293334961 ;  /* 0xbfb8aa3b1d437820 */ /* 0x000fe20000410000 */
[----:B------:R-:W-:-:S05]  /*52f0*/  HADD2.F32 R33, -RZ, R33.H0_H0 ;  /* 0x20000021ff217230 */ /* 0x000fca0000004100 */
[----:B------:R-:W5:Y:S01]  /*5300*/  MUFU.EX2 R67, R67 ;  /* 0x0000004300437308 */ /* 0x000f620000000800 */
[----:B------:R-:W-:Y:S01]  /*5310*/  FMUL.FTZ R71, R33, -1.4426950216293334961 ;  /* 0xbfb8aa3b21477820 */ /* 0x000fe20000410000 */
[----:B------:R-:W-:-:S06]  /*5320*/  HADD2.F32 R32, -RZ, R32.H0_H0 ;  /* 0x20000020ff207230 */ /* 0x000fcc0000004100 */
[----:B------:R-:W5:Y:S01]  /*5330*/  MUFU.EX2 R71, R71 ;  /* 0x0000004700477308 */ /* 0x000f620000000800 */
[----:B------:R-:W-:Y:S01]  /*5340*/  FMUL.FTZ R69, R32, -1.4426950216293334961 ;  /* 0xbfb8aa3b20457820 */ /* 0x000fe20000410000 */
[----:B------:R-:W-:Y:S02]  /*5350*/  HADD2.F32 R35, -RZ, R35.H0_H0 ;  /* 0x20000023ff237230 */ /* 0x000fe40000004100 */
[----:B------:R-:W-:-:S03]  /*5360*/  HADD2.F32 R34, -RZ, R34.H0_H0 ;  /* 0x20000022ff227230 */ /* 0x000fc60000004100 */
[----:B------:R-:W-:Y:S01]  /*5370*/  FMUL.FTZ R74, R35, -1.4426950216293334961 ;  /* 0xbfb8aa3b234a7820 */ /* 0x000fe20000410000 */
[----:B------:R-:W-:Y:S01]  /*5380*/  MUFU.EX2 R69, R69 ;  /* 0x0000004500457308 */ /* 0x000fe20000000800 */
[----:B-1----:R-:W-:Y:S02]  /*5390*/  HADD2.F32 R46, -RZ, R46.H0_H0 ;  /* 0x2000002eff2e7230 */ /* 0x002fe40000004100 */
[----:B------:R-:W-:Y:S01]  /*53a0*/  FMUL.FTZ R73, R34, -1.4426950216293334961 ;  /* 0xbfb8aa3b22497820 */ /* 0x000fe20000410000 */
[----:B------:R-:W-:-:S04]  /*53b0*/  HADD2.F32 R40, -RZ, R40.H0_H0 ;  /* 0x20000028ff287230 */ /* 0x000fc80000004100 */
[----:B------:R-:W-:Y:S01]  /*53c0*/  MUFU.EX2 R74, R74 ;  /* 0x0000004a004a7308 */ /* 0x000fe20000000800 */
[----:B------:R1:W-:Y:S04]  /*53d0*/  STS.U16 [R104], R47 ;  /* 0x0000002f68007388 */ /* 0x0003e80000000400 */
[----:B------:R-:W-:Y:S04]  /*53e0*/  STS.U16 [R102+0x40], R45 ;  /* 0x0000402d66007388 */ /* 0x000fe80000000400 */
[----:B--2---:R3:W-:Y:S04]  /*53f0*/  STS.U16 [R250+0x80], R49 ;  /* 0x00008031fa007388 */ /* 0x0047e80000000400 */
[----:B------:R-:W-:Y:S04]  /*5400*/  STS.U16 [R249+0xc0], R48 ;  /* 0x0000c030f9007388 */ /* 0x000fe80000000400 */
[----:B------:R4:W-:Y:S04]  /*5410*/  STS.U16 [R241+0x100], R52 ;  /* 0x00010034f1007388 */ /* 0x0009e80000000400 */
[----:B------:R2:W-:Y:S04]  /*5420*/  STS.U16 [R240+0x140], R51 ;  /* 0x00014033f0007388 */ /* 0x0005e80000000400 */
[----:B------:R-:W-:Y:S01]  /*5430*/  STS.U16 [R239+0x180], R54 ;  /* 0x00018036ef007388 */ /* 0x000fe20000000400 */
[----:B-1----:R-:W-:-:S03]  /*5440*/  FMUL.FTZ R47, R43, -1.4426950216293334961 ;  /* 0xbfb8aa3b2b2f7820 */ /* 0x002fc60000410000 */
        /* <DEDUP_REMOVED lines=10> */
[----:B------:R-:W1:Y:S01]  /*54f0*/  LDS.U16 R45, [R190] ;  /* 0x00000000be2d7984 */ /* 0x000e620000000400 */
[----:B------:R5:W-:Y:S01]  /*5500*/  MUFU.EX2 R79, R47 ;  /* 0x0000002f004f7308 */ /* 0x000be20000000800 */
[----:B---3--:R-:W-:Y:S01]  /*5510*/  FADD.FTZ R49, R63, 1 ;  /* 0x3f8000003f317421 */ /* 0x008fe20000010000 */
[----:B----4-:R-:W-:Y:S01]  /*5520*/  FADD.FTZ R52, R65, 1 ;  /* 0x3f80000041347421 */ /* 0x010fe20000010000 */
[----:B--2---:R-:W-:Y:S01]  /*5530*/  FMUL.FTZ R51, R44, -1.4426950216293334961 ;  /* 0xbfb8aa3b2c337820 */ /* 0x004fe20000410000 */
[----:B------:R-:W-:Y:S01]  /*5540*/  LDS.U16 R48, [R190+0x4] ;  /* 0x00000400be307984 */ /* 0x000fe20000000400 */
[----:B0-----:R-:W-:-:S03]  /*5550*/  FADD.FTZ R56, R3, 1 ;  /* 0x3f80000003387421 */ /* 0x001fc60000010000 */
[----:B------:R-:W-:Y:S04]  /*5560*/  LDS.U16 R57, [R190+0x6] ;  /* 0x00000600be397984 */ /* 0x000fe80000000400 */
[----:B-----5:R-:W0:Y:S01]  /*5570*/  LDS.U16 R47, [R190+0x2] ;  /* 0x00000200be2f7984 */ /* 0x020e220000000400 */
[----:B------:R-:W2:Y:S03]  /*5580*/  MUFU.RCP R49, R49 ;  /* 0x0000003100317308 */ /* 0x000ea60000001000 */
[----:B------:R-:W3:Y:S01]  /*5590*/  LDS.U16 R59, [R190+0x8] ;  /* 0x00000800be3b7984 */ /* 0x000ee20000000400 */
[----:B------:R-:W-:-:S03]  /*55a0*/  FADD.FTZ R54, R67, 1 ;  /* 0x3f80000043367421 */ /* 0x000fc60000010000 */
[----:B------:R-:W-:Y:S01]  /*55b0*/  LDS.U16 R61, [R190+0xa] ;  /* 0x00000a00be3d7984 */ /* 0x000fe20000000400 */
[----:B------:R-:W4:Y:S01]  /*55c0*/  MUFU.RCP R52, R52 ;  /* 0x0000003400347308 */ /* 0x000f220000001000 */
[----:B-1----:R-:W-:Y:S02]  /*55d0*/  FADD.FTZ R60, R71, 1 ;  /* 0x3f800000473c7421 */ /* 0x002fe40000010000 */
[----:B------:R-:W-:Y:S01]  /*55e0*/  LDS.U16 R71, [R190+0xe] ;  /* 0x00000e00be477984 */ /* 0x000fe20000000400 */
[----:B------:R-:W-:Y:S02]  /*55f0*/  HADD2.F32 R36, -RZ, R36.H0_H0 ;  /* 0x20000024ff247230 */ /* 0x000fe40000004100 */
[----:B------:R-:W-:Y:S02]  /*5600*/  HADD2.F32 R42, -RZ, R42.H0_H0 ;  /* 0x2000002aff2a7230 */ /* 0x000fe40000004100 */
[----:B------:R-:W-:Y:S01]  /*5610*/  HADD2.F32 R53, -RZ, R53.H0_H0 ;  /* 0x20000035ff357230 */ /* 0x000fe20000004100 */
[----:B------:R1:W-:Y:S01]  /*5620*/  MUFU.EX2 R83, R51 ;  /* 0x0000003300537308 */ /* 0x0003e20000000800 */
[----:B--2---:R-:W-:Y:S01]  /*5630*/  FADD.FTZ R3, -R49, 1 ;  /* 0x3f80000031037421 */ /* 0x004fe20000010100 */
[----:B------:R-:W-:-:S02]  /*5640*/  HADD2.F32 R37, -RZ, R37.H0_H0 ;  /* 0x20000025ff257230 */ /* 0x000fc40000004100 */
[----:B------:R-:W-:Y:S01]  /*5650*/  FMUL.FTZ R55, R46, -1.4426950216293334961 ;  /* 0xbfb8aa3b2e377820 */ /* 0x000fe20000410000 */
[----:B------:R-:W-:Y:S01]  /*5660*/  LDS.U16 R72, [R190+0x10] ;  /* 0x00001000be487984 */ /* 0x000fe20000000400 */
[----:B------:R-:W-:Y:S02]  /*5670*/  FMUL.FTZ R77, R40, -1.4426950216293334961 ;  /* 0xbfb8aa3b284d7820 */ /* 0x000fe40000410000 */
[----:B------:R-:W-:Y:S01]  /*5680*/  MUFU.EX2 R73, R73 ;  /* 0x0000004900497308 */ /* 0x000fe20000000800 */
[----:B------:R-:W-:Y:S02]  /*5690*/  HADD2.F32 R45, -RZ, R45.H0_H0 ;  /* 0x2000002dff2d7230 */ /* 0x000fe40000004100 */
[----:B-1----:R-:W-:Y:S01]  /*56a0*/  FADD.FTZ R51, R2, 1 ;  /* 0x3f80000002337421 */ /* 0x002fe20000010000 */
[----:B------:R-:W-:Y:S01]  /*56b0*/  FADD.FTZ R74, R74, 1 ;  /* 0x3f8000004a4a7421 */ /* 0x000fe20000010000 */
[----:B------:R-:W-:Y:S01]  /*56c0*/  LDS.U16 R82, [R190+0x18] ;  /* 0x00001800be527984 */ /* 0x000fe20000000400 */
[----:B------:R-:W-:Y:S01]  /*56d0*/  FMUL.FTZ R2, R50, R45 ;  /* 0x0000002d32027220 */ /* 0x000fe20000410000 */
[----:B------:R-:W-:Y:S01]  /*56e0*/  FFMA.FTZ R3, R28, R3, 1 ;  /* 0x3f8000001c037423 */ /* 0x000fe20000010003 */
[----:B------:R-:W-:Y:S01]  /*56f0*/  HADD2.F32 R66, -RZ, R66.H0_H0 ;  /* 0x20000042ff427230 */ /* 0x000fe20000004100 */
[----:B------:R-:W-:Y:S01]  /*5700*/  LDS.U16 R81, [R190+0x14] ;  /* 0x00001400be517984 */ /* 0x000fe20000000400 */
[----:B------:R-:W-:Y:S01]  /*5710*/  FMUL.FTZ R2, R49, R2 ;  /* 0x0000000231027220 */ /* 0x000fe20000410000 */
[----:B------:R-:W-:-:S02]  /*5720*/  HADD2.F32 R41, -RZ, R41.H0_H0 ;  /* 0x20000029ff297230 */ /* 0x000fc40000004100 */
[----:B------:R-:W-:Y:S01]  /*5730*/  LDS.U16 R84, [R190+0x1c] ;  /* 0x00001c00be547984 */ /* 0x000fe20000000400 */
[----:B0-----:R-:W-:Y:S02]  /*5740*/  HADD2.F32 R47, -RZ, R47.H0_H0 ;  /* 0x2000002fff2f7230 */ /* 0x001fe40000004100 */
[----:B------:R-:W-:Y:S01]  /*5750*/  FMUL.FTZ R2, R2, R3 ;  /* 0x0000000302027220 */ /* 0x000fe20000410000 */
[----:B----4-:R-:W-:Y:S01]  /*5760*/  FADD.FTZ R68, -R52, 1 ;  /* 0x3f80000034447421 */ /* 0x010fe20000010100 */
[----:B------:R-:W-:Y:S01]  /*5770*/  LDS.U16 R85, [R190+0x1e] ;  /* 0x00001e00be557984 */ /* 0x000fe20000000400 */
[----:B------:R-:W-:Y:S02]  /*5780*/  FMUL.FTZ R3, R58, R47 ;  /* 0x0000002f3a037220 */ /* 0x000fe40000410000 */
[----:B------:R-:W-:Y:S02]  /*5790*/  FFMA.FTZ R68, R27, R68, 1 ;  /* 0x3f8000001b447423 */ /* 0x000fe40000010044 */
[----:B------:R-:W-:-:S04]  /*57a0*/  FMUL.FTZ R3, R52, R3 ;  /* 0x0000000334037220 */ /* 0x000fc80000410000 */
[----:B------:R-:W-:Y:S02]  /*57b0*/  FMUL.FTZ R87, R3, R68 ;  /* 0x0000004403577220 */ /* 0x000fe40000410000 */
[----:B------:R-:W0:Y:S01]  /*57c0*/  LDS.U16 R3, [R190+0xc] ;  /* 0x00000c00be037984 */ /* 0x000e220000000400 */
[----:B------:R-:W1:Y:S01]  /*57d0*/  MUFU.RCP R54, R54 ;  /* 0x0000003600367308 */ /* 0x000e620000001000 */
[----:B------:R-:W-:-:S07]  /*57e0*/  HADD2.F32 R48, -RZ, R48.H0_H0 ;  /* 0x20000030ff307230 */ /* 0x000fce0000004100 */
[----:B------:R-:W2:Y:S01]  /*57f0*/  MUFU.RCP R51, R51 ;  /* 0x0000003300337308 */ /* 0x000ea20000001000 */
[----:B------:R-:W-:Y:S01]  /*5800*/  FMUL.FTZ R75, R36, -1.4426950216293334961 ;  /* 0xbfb8aa3b244b7820 */ /* 0x000fe20000410000 */
[----:B------:R-:W-:Y:S01]  /*5810*/  FMUL.FTZ R78, R42, -1.4426950216293334961 ;  /* 0xbfb8aa3b2a4e7820 */ /* 0x000fe20000410000 */
[----:B------:R-:W-:-:S05]  /*5820*/  FMUL.FTZ R65, R53, R48 ;  /* 0x0000003035417220 */ /* 0x000fca0000410000 */
[----:B------:R-:W4:Y:S01]  /*5830*/  MUFU.RCP R56, R56 ;  /* 0x0000003800387308 */ /* 0x000f220000001000 */
[C---:B-1----:R-:W-:Y:S01]  /*5840*/  FADD.FTZ R70, -R54.reuse, 1 ;  /* 0x3f80000036467421 */ /* 0x042fe20000010100 */
[----:B------:R-:W-:Y:S01]  /*5850*/  FMUL.FTZ R76, R37, -1.4426950216293334961 ;  /* 0xbfb8aa3b254c7820 */ /* 0x000fe20000410000 */
[----:B------:R-:W-:Y:S01]  /*5860*/  FMUL.FTZ R65, R54, R65 ;  /* 0x0000004136417220 */ /* 0x000fe20000410000 */
[----:B------:R-:W-:Y:S02]  /*5870*/  HADD2.F32 R57, -RZ, R57.H0_H0 ;  /* 0x20000039ff397230 */ /* 0x000fe40000004100 */
[----:B------:R-:W-:Y:S02]  /*5880*/  FFMA.FTZ R70, R29, R70, 1 ;  /* 0x3f8000001d467423 */ /* 0x000fe40000010046 */
[----:B------:R1:W-:Y:S02]  /*5890*/  MUFU.EX2 R94, R55 ;  /* 0x00000037005e7308 */ /* 0x0003e40000000800 */
[----:B------:R-:W-:Y:S01]  /*58a0*/  FMUL.FTZ R86, R65, R70 ;  /* 0x0000004641567220 */ /* 0x000fe20000410000 */
[----:B---3--:R-:W-:-:S02]  /*58b0*/  HADD2.F32 R59, -RZ, R59.H0_H0 ;  /* 0x2000003bff3b7230 */ /* 0x008fc40000004100 */
[----:B-1----:R-:W-:-:S03]  /*58c0*/  FADD.FTZ R55, R69, 1 ;  /* 0x3f80000045377421 */ /* 0x002fc60000010000 */
[----:B------:R-:W-:Y:S01]  /*58d0*/  MUFU.EX2 R77, R77 ;  /* 0x0000004d004d7308 */ /* 0x000fe20000000800 */
[----:B--2---:R-:W-:Y:S01]  /*58e0*/  FADD.FTZ R67, -R51, 1 ;  /* 0x3f80000033437421 */ /* 0x004fe20000010100 */
[----:B------:R-:W-:-:S06]  /*58f0*/  FMUL.FTZ R70, R62, R57 ;  /* 0x000000393e467220 */ /* 0x000fcc0000410000 */
[----:B------:R-:W1:Y:S01]  /*5900*/  MUFU.EX2 R75, R75 ;  /* 0x0000004b004b7308 */ /* 0x000e620000000800 */
[----:B------:R-:W-:-:S07]  /*5910*/  FFMA.FTZ R67, R30, R67, 1 ;  /* 0x3f8000001e437423 */ /* 0x000fce0000010043 */
[----:B------:R-:W2:Y:S01]  /*5920*/  MUFU.EX2 R78, R78 ;  /* 0x0000004e004e7308 */ /* 0x000ea20000000800 */
[----:B------:R-:W-:Y:S01]  /*5930*/  FMUL.FTZ R69, R64, R59 ;  /* 0x0000003b40457220 */ /* 0x000fe20000410000 */
[----:B------:R-:W-:-:S06]  /*5940*/  FMUL.FTZ R70, R51, R70 ;  /* 0x0000004633467220 */ /* 0x000fcc0000410000 */
[----:B------:R-:W3:Y:S01]  /*5950*/  MUFU.EX2 R76, R76 ;  /* 0x0000004c004c7308 */ /* 0x000ee20000000800 */
[----:B------:R-:W-:Y:S02]  /*5960*/  FADD.FTZ R80, R79, 1 ;  /* 0x3f8000004f507421 */ /* 0x000fe40000010000 */
[----:B------:R-:W5:Y:S05]  /*5970*/  LDS.U16 R79, [R190+0x12] ;  /* 0x00001200be4f7984 */ /* 0x000f6a0000000400 */
[----:B------:R-:W3:Y:S01]  /*5980*/  MUFU.RCP R55, R55 ;  /* 0x0000003700377308 */ /* 0x000ee20000001000 */
[----:B------:R-:W-:Y:S01]  /*5990*/  FADD.FTZ R63, R73, 1 ;  /* 0x3f800000493f7421 */ /* 0x000fe20000010000 */
[----:B----4-:R-:W-:Y:S01]  /*59a0*/  FMUL.FTZ R69, R56, R69 ;  /* 0x0000004538457220 */ /* 0x010fe20000410000 */
[----:B------:R-:W-:-:S05]  /*59b0*/  FMUL.FTZ R89, R70, R67 ;  /* 0x0000004346597220 */ /* 0x000fca0000410000 */
[----:B------:R4:W-:Y:S01]  /*59c0*/  MUFU.RCP R68, R74 ;  /* 0x0000004a00447308 */ /* 0x0009e20000001000 */
[----:B------:R-:W-:Y:S02]  /*59d0*/  HADD2.F32 R67, -RZ, R38.H0_H0 ;  /* 0x20000026ff437230 */ /* 0x000fe40000004100 */
[----:B0-----:R-:W-:Y:S02]  /*59e0*/  HADD2.F32 R38, -RZ, R3.H0_H0 ;  /* 0x20000003ff267230 */ /* 0x001fe40000004100 */
[----:B------:R-:W-:Y:S01]  /*59f0*/  HADD2.F32 R61, -RZ, R61.H0_H0 ;  /* 0x2000003dff3d7230 */ /* 0x000fe20000004100 */
[----:B------:R-:W0:Y:S01]  /*5a00*/  LDS.U16 R3, [R190+0x16] ;  /* 0x00001600be037984 */ /* 0x000e220000000400 */
[----:B----4-:R-:W-:Y:S01]  /*5a10*/  FADD.FTZ R74, -R56, 1 ;  /* 0x3f800000384a7421 */ /* 0x010fe20000010100 */
[----:B------:R-:W4:Y:S03]  /*5a20*/  MUFU.RCP R60, R60 ;  /* 0x0000003c003c7308 */ /* 0x000f260000001000 */
[----:B------:R-:W-:Y:S01]  /*5a30*/  FFMA.FTZ R74, R31, R74, 1 ;  /* 0x3f8000001f4a7423 */ /* 0x000fe2000001004a */
[----:B-1----:R-:W-:-:S03]  /*5a40*/  FADD.FTZ R65, R75, 1 ;  /* 0x3f8000004b417421 */ /* 0x002fc60000010000 */
[----:B------:R-:W-:Y:S01]  /*5a50*/  FMUL.FTZ R88, R69, R74 ;  /* 0x0000004a45587220 */ /* 0x000fe20000410000 */
[----:B------:R-:W1:Y:S01]  /*5a60*/  MUFU.RCP R63, R63 ;  /* 0x0000003f003f7308 */ /* 0x000e620000001000 */
[----:B------:R-:W-:Y:S01]  /*5a70*/  FADD.FTZ R69, R77, 1 ;  /* 0x3f8000004d457421 */ /* 0x000fe20000010000 */
[----:B--2---:R-:W-:Y:S01]  /*5a80*/  FADD.FTZ R77, R78, 1 ;  /* 0x3f8000004e4d7421 */ /* 0x004fe20000010000 */
[----:B---3--:R-:W-:Y:S01]  /*5a90*/  FADD.FTZ R75, R76, 1 ;  /* 0x3f8000004c4b7421 */ /* 0x008fe20000010000 */
[C---:B------:R-:W-:Y:S01]  /*5aa0*/  FADD.FTZ R73, -R55.reuse, 1 ;  /* 0x3f80000037497421 */ /* 0x040fe20000010100 */
[----:B------:R-:W-:Y:S01]  /*5ab0*/  FMUL.FTZ R76, R66, R61 ;  /* 0x0000003d424c7220 */ /* 0x000fe20000410000 */
[----:B------:R-:W-:Y:S02]  /*5ac0*/  HADD2.F32 R70, -RZ, R39.H0_H0 ;  /* 0x20000027ff467230 */ /* 0x000fe40000004100 */
[----:B------:R-:W-:Y:S02]  /*5ad0*/  HADD2.F32 R39, -RZ, R71.H0_H0 ;  /* 0x20000047ff277230 */ /* 0x000fe40000004100 */
[----:B------:R2:W-:Y:S01]  /*5ae0*/  MUFU.RCP R71, R77 ;  /* 0x0000004d00477308 */ /* 0x0005e20000001000 */
[----:B------:R-:W-:Y:S01]  /*5af0*/  FFMA.FTZ R73, R32, R73, 1 ;  /* 0x3f80000020497423 */ /* 0x000fe20000010049 */
[----:B------:R-:W-:Y:S01]  /*5b00*/  FMUL.FTZ R76, R55, R76 ;  /* 0x0000004c374c7220 */ /* 0x000fe20000410000 */
[----:B--2---:R-:W-:-:S02]  /*5b10*/  FADD.FTZ R77, R83, 1 ;  /* 0x3f800000534d7421 */ /* 0x004fc40000010000 */
[----:B------:R-:W2:Y:S03]  /*5b20*/  LDS.U16 R83, [R190+0x1a] ;  /* 0x00001a00be537984 */ /* 0x000ea60000000400 */
[----:B------:R-:W3:Y:S01]  /*5b30*/  MUFU.RCP R65, R65 ;  /* 0x0000004100417308 */ /* 0x000ee20000001000 */
[----:B------:R-:W-:Y:S01]  /*5b40*/  FMUL.FTZ R91, R76, R73 ;  /* 0x000000494c5b7220 */ /* 0x000fe20000410000 */
[----:B----4-:R-:W-:Y:S01]  /*5b50*/  FADD.FTZ R76, -R60, 1 ;  /* 0x3f8000003c4c7421 */ /* 0x010fe20000010100 */
[----:B------:R-:W-:Y:S01]  /*5b60*/  FMUL.FTZ R73, R41, R38 ;  /* 0x0000002629497220 */ /* 0x000fe20000410000 */
[----:B------:R-:W-:Y:S02]  /*5b70*/  HADD2.F32 R72, -RZ, R72.H0_H0 ;  /* 0x20000048ff487230 */ /* 0x000fe40000004100 */
[----:B------:R-:W-:Y:S01]  /*5b80*/  FMUL.FTZ R78, R70, R39 ;  /* 0x00000027464e7220 */ /* 0x000fe20000410000 */
[----:B------:R-:W-:Y:S01]  /*5b90*/  FFMA.FTZ R76, R33, R76, 1 ;  /* 0x3f800000214c7423 */ /* 0x000fe2000001004c */
[----:B------:R-:W-:Y:S01]  /*5ba0*/  FMUL.FTZ R73, R60, R73 ;  /* 0x000000493c497220 */ /* 0x000fe20000410000 */
[----:B------:R4:W-:Y:S01]  /*5bb0*/  MUFU.RCP R74, R75 ;  /* 0x0000004b004a7308 */ /* 0x0009e20000001000 */
[----:B-1----:R-:W-:-:S02]  /*5bc0*/  FMUL.FTZ R78, R63, R78 ;  /* 0x0000004e3f4e7220 */ /* 0x002fc40000410000 */
[----:B------:R-:W-:-:S05]  /*5bd0*/  FMUL.FTZ R90, R73, R76 ;  /* 0x0000004c495a7220 */ /* 0x000fca0000410000 */
[----:B------:R-:W1:Y:S01]  /*5be0*/  MUFU.RCP R69, R69 ;  /* 0x0000004500457308 */ /* 0x000e620000001000 */
[----:B----4-:R-:W-:Y:S01]  /*5bf0*/  FADD.FTZ R75, -R63, 1 ;  /* 0x3f8000003f4b7421 */ /* 0x010fe20000010100 */
[----:B------:R-:W-:Y:S01]  /*5c00*/  FADD.FTZ R76, -R68, 1 ;  /* 0x3f800000444c7421 */ /* 0x000fe20000010100 */
[----:B------:R-:W-:Y:S02]  /*5c10*/  FMUL.FTZ R73, R67, R72 ;  /* 0x0000004843497220 */ /* 0x000fe40000410000 */
[----:B------:R-:W-:Y:S01]  /*5c20*/  FFMA.FTZ R75, R34, R75, 1 ;  /* 0x3f800000224b7423 */ /* 0x000fe2000001004b */
[----:B------:R-:W-:Y:S01]  /*5c30*/  FFMA.FTZ R76, R35, R76, 1 ;  /* 0x3f800000234c7423 */ /* 0x000fe2000001004c */
[----:B------:R-:W-:Y:S02]  /*5c40*/  FMUL.FTZ R73, R68, R73 ;  /* 0x0000004944497220 */ /* 0x000fe40000410000 */
[----:B------:R-:W-:Y:S01]  /*5c50*/  FMUL.FTZ R93, R78, R75 ;  /* 0x0000004b4e5d7220 */ /* 0x000fe20000410000 */
[----:B------:R-:W-:-:S02]  /*5c60*/  HADD2.F32 R75, -RZ, R23.H0_H0 ;  /* 0x20000017ff4b7230 */ /* 0x000fc40000004100 */
[----:B---3--:R-:W-:Y:S01]  /*5c70*/  FADD.FTZ R23, -R65, 1 ;  /* 0x3f80000041177421 */ /* 0x008fe20000010100 */
[----:B------:R-:W-:Y:S01]  /*5c80*/  FMUL.FTZ R92, R73, R76 ;  /* 0x0000004c495c7220 */ /* 0x000fe20000410000 */
[----:B------:R-:W-:Y:S02]  /*5c90*/  HADD2.F32 R76, -RZ, R26.H0_H0 ;  /* 0x2000001aff4c7230 */ /* 0x000fe40000004100 */
[----:B------:R-:W-:Y:S01]  /*5ca0*/  FADD.FTZ R26, R94, 1 ;  /* 0x3f8000005e1a7421 */ /* 0x000fe20000010000 */
[----:B------:R-:W-:Y:S01]  /*5cb0*/  FFMA.FTZ R95, R36, R23, 1 ;  /* 0x3f800000245f7423 */ /* 0x000fe20000010017 */
[----:B------:R-:W-:Y:S02]  /*5cc0*/  HADD2.F32 R73, -RZ, R25.H0_H0 ;  /* 0x20000019ff497230 */ /* 0x000fe40000004100 */
[----:B-1----:R-:W-:Y:S01]  /*5cd0*/  FADD.FTZ R25, -R69, 1 ;  /* 0x3f80000045197421 */ /* 0x002fe20000010100 */
[----:B------:R-:W-:Y:S02]  /*5ce0*/  HADD2.F32 R78, -RZ, R24.H0_H0 ;  /* 0x20000018ff4e7230 */ /* 0x000fe40000004100 */
[----:B------:R-:W-:Y:S01]  /*5cf0*/  FADD.FTZ R24, -R74, 1 ;  /* 0x3f8000004a187421 */ /* 0x000fe20000010100 */
[----:B-----5:R-:W-:Y:S01]  /*5d00*/  HADD2.F32 R23, -RZ, R79.H0_H0 ;  /* 0x2000004fff177230 */ /* 0x020fe20000004100 */
[----:B------:R-:W1:Y:S01]  /*5d10*/  MUFU.RCP R80, R80 ;  /* 0x0000005000507308 */ /* 0x000e620000001000 */
[----:B------:R-:W-:Y:S01]  /*5d20*/  FFMA.FTZ R97, R40, R25, 1 ;  /* 0x3f80000028617423 */ /* 0x000fe20000010019 */
[----:B------:R-:W-:Y:S01]  /*5d30*/  FFMA.FTZ R94, R37, R24, 1 ;  /* 0x3f800000255e7423 */ /* 0x000fe20000010018 */
[----:B------:R-:W-:-:S02]  /*5d40*/  HADD2.F32 R24, -RZ, R81.H0_H0 ;  /* 0x20000051ff187230 */ /* 0x000fc40000004100 */
[----:B0-----:R-:W-:-:S03]  /*5d50*/  HADD2.F32 R25, -RZ, R3.H0_H0 ;  /* 0x20000003ff197230 */ /* 0x001fc60000004100 */
[----:B------:R-:W0:Y:S08]  /*5d60*/  MUFU.RCP R77, R77 ;  /* 0x0000004d004d7308 */ /* 0x000e300000001000 */
[----:B------:R3:W4:Y:S01]  /*5d70*/  MUFU.RCP R101, R26 ;  /* 0x0000001a00657308 */ /* 0x0007220000001000 */
[----:B------:R-:W-:Y:S01]  /*5d80*/  FADD.FTZ R99, -R71, 1 ;  /* 0x3f80000047637421 */ /* 0x000fe20000010100 */
[----:B------:R-:W-:Y:S01]  /*5d90*/  FMUL.FTZ R3, R73, R24 ;  /* 0x0000001849037220 */ /* 0x000fe20000410000 */
[----:B---3--:R-:W-:-:S02]  /*5da0*/  HADD2.F32 R26, -RZ, R82.H0_H0 ;  /* 0x20000052ff1a7230 */ /* 0x008fc40000004100 */
[----:B------:R-:W-:Y:S01]  /*5db0*/  FMUL.FTZ R82, R76, R23 ;  /* 0x000000174c527220 */ /* 0x000fe20000410000 */
[----:B------:R-:W-:-:S03]  /*5dc0*/  FMUL.FTZ R96, R78, R25 ;  /* 0x000000194e607220 */ /* 0x000fc60000410000 */
[----:B------:R-:W-:Y:S01]  /*5dd0*/  FMUL.FTZ R82, R65, R82 ;  /* 0x0000005241527220 */ /* 0x000fe20000410000 */
[----:B------:R-:W-:Y:S01]  /*5de0*/  FMUL.FTZ R98, R75, R26 ;  /* 0x0000001a4b627220 */ /* 0x000fe20000410000 */
[----:B------:R-:W-:Y:S01]  /*5df0*/  ISETP.NE.AND P1, PT, R197, RZ, PT ;  /* 0x000000ffc500720c */ /* 0x000fe20003f25270 */
[----:B------:R-:W-:Y:S02]  /*5e00*/  HADD2.F32 R79, -RZ, R22.H0_H0 ;  /* 0x20000016ff4f7230 */ /* 0x000fe40000004100 */
[----:B------:R-:W-:Y:S01]  /*5e10*/  FMUL.FTZ R95, R82, R95 ;  /* 0x0000005f525f7220 */ /* 0x000fe20000410000 */
[----:B------:R-:W-:Y:S02]  /*5e20*/  HADD2.F32 R81, -RZ, R5.H0_H0 ;  /* 0x20000005ff517230 */ /* 0x000fe40000004100 */
[----:B------:R-:W-:Y:S01]  /*5e30*/  FFMA.FTZ R99, R42, R99, 1 ;  /* 0x3f8000002a637423 */ /* 0x000fe20000010063 */
[----:B------:R-:W-:Y:S02]  /*5e40*/  HADD2.F32 R82, -RZ, R4.H0_H0 ;  /* 0x20000004ff527230 */ /* 0x000fe40000004100 */
[----:B------:R-:W-:Y:S01]  /*5e50*/  FMUL.FTZ R3, R74, R3 ;  /* 0x000000034a037220 */ /* 0x000fe20000410000 */
[----:B------:R-:W-:Y:S01]  /*5e60*/  FMUL.FTZ R96, R69, R96 ;  /* 0x0000006045607220 */ /* 0x000fe20000410000 */
[----:B------:R-:W-:Y:S01]  /*5e70*/  FMUL.FTZ R98, R71, R98 ;  /* 0x0000006247627220 */ /* 0x000fe20000410000 */
[----:B--2---:R-:W-:-:S02]  /*5e80*/  HADD2.F32 R22, -RZ, R83.H0_H0 ;  /* 0x20000053ff167230 */ /* 0x004fc40000004100 */
[----:B------:R-:W-:Y:S02]  /*5e90*/  HADD2.F32 R4, -RZ, R84.H0_H0 ;  /* 0x20000054ff047230 */ /* 0x000fe40000004100 */
[----:B------:R-:W-:Y:S02]  /*5ea0*/  HADD2.F32 R5, -RZ, R85.H0_H0 ;  /* 0x20000055ff057230 */ /* 0x000fe40000004100 */
[----:B------:R-:W-:Y:S01]  /*5eb0*/  FMUL.FTZ R3, R3, R94 ;  /* 0x0000005e03037220 */ /* 0x000fe20000410000 */
[----:B------:R-:W-:Y:S01]  /*5ec0*/  FMUL.FTZ R96, R96, R97 ;  /* 0x0000006160607220 */ /* 0x000fe20000410000 */
[----:B------:R-:W-:Y:S01]  /*5ed0*/  FMUL.FTZ R98, R98, R99 ;  /* 0x0000006362627220 */ /* 0x000fe20000410000 */
[----:B-1----:R-:W-:Y:S01]  /*5ee0*/  FADD.FTZ R94, -R80, 1 ;  /* 0x3f800000505e7421 */ /* 0x002fe20000010100 */
[----:B0-----:R-:W-:Y:S01]  /*5ef0*/  FADD.FTZ R97, -R77, 1 ;  /* 0x3f8000004d617421 */ /* 0x001fe20000010100 */
[----:B----4-:R-:W-:Y:S01]  /*5f00*/  FADD.FTZ R99, -R101, 1 ;  /* 0x3f80000065637421 */ /* 0x010fe20000010100 */
[----:B------:R-:W-:Y:S01]  /*5f10*/  FMUL.FTZ R83, R79, R22 ;  /* 0x000000164f537220 */ /* 0x000fe20000410000 */
[----:B------:R-:W-:Y:S01]  /*5f20*/  FMUL.FTZ R84, R81, R4 ;  /* 0x0000000451547220 */ /* 0x000fe20000410000 */
[----:B------:R-:W-:Y:S01]  /*5f30*/  FMUL.FTZ R100, R82, R5 ;  /* 0x0000000552647220 */ /* 0x000fe20000410000 */
[----:B------:R-:W-:Y:S01]  /*5f40*/  FFMA.FTZ R94, R43, R94, 1 ;  /* 0x3f8000002b5e7423 */ /* 0x000fe2000001005e */
[----:B------:R-:W-:Y:S01]  /*5f50*/  FFMA.FTZ R97, R44, R97, 1 ;  /* 0x3f8000002c617423 */ /* 0x000fe20000010061 */
[----:B------:R-:W-:Y:S01]  /*5f60*/  FMUL.FTZ R83, R80, R83 ;  /* 0x0000005350537220 */ /* 0x000fe20000410000 */
[----:B------:R-:W-:Y:S01]  /*5f70*/  FFMA.FTZ R99, R46, R99, 1 ;  /* 0x3f8000002e637423 */ /* 0x000fe20000010063 */
[----:B------:R-:W-:Y:S01]  /*5f80*/  FMUL.FTZ R84, R77, R84 ;  /* 0x000000544d547220 */ /* 0x000fe20000410000 */
[----:B------:R-:W-:Y:S01]  /*5f90*/  FMUL.FTZ R100, R101, R100 ;  /* 0x0000006465647220 */ /* 0x000fe20000410000 */
[----:B------:R-:W-:Y:S01]  /*5fa0*/  F2FP.F16.F32.PACK_AB R2, R87, R2 ;  /* 0x000000025702723e */ /* 0x000fe200000000ff */
[----:B------:R-:W-:Y:S01]  /*5fb0*/  BAR.SYNC.DEFER_BLOCKING 0x0 ;  /* 0x0000000000007b1d */ /* 0x000fe20000010000 */
[----:B------:R-:W-:Y:S01]  /*5fc0*/  F2FP.F16.F32.PACK_AB R92, R95, R92 ;  /* 0x0000005c5f5c723e */ /* 0x000fe200000000ff */
[----:B------:R-:W-:Y:S01]  /*5fd0*/  FMUL.FTZ R83, R83, R94 ;  /* 0x0000005e53537220 */ /* 0x000fe20000410000 */
[----:B------:R-:W-:-:S03]  /*5fe0*/  FMUL.FTZ R84, R84, R97 ;  /* 0x0000006154547220 */ /* 0x000fc60000410000 */
[----:B------:R-:W-:Y:S01]  /*5ff0*/  VOTEU.ALL UP0, P1 ;  /* 0x0000000000ff7886 */ /* 0x000fe20000800000 */
[----:B------:R-:W-:Y:S01]  /*6000*/  FMUL.FTZ R99, R100, R99 ;  /* 0x0000006364637220 */ /* 0x000fe20000410000 */
[----:B------:R-:W-:Y:S02]  /*6010*/  PRMT R85, R2, 0x7632, R85 ;  /* 0x0000763202557816 */ /* 0x000fe40000000055 */
[----:B------:R-:W-:Y:S01]  /*6020*/  F2FP.F16.F32.PACK_AB R86, R89, R86 ;  /* 0x000000565956723e */ /* 0x000fe200000000ff */
[----:B------:R-:W-:Y:S01]  /*6030*/  @!UP0 UIMAD UR12, UR20, -0x400, UR10 ;  /* 0xfffffc00140c88a4 */ /* 0x000fe2000f8e020a */
        /* <DEDUP_REMOVED lines=8> */
[----:B------:R1:W-:Y:S01]  /*60c0*/  STS.U16 [R190+0x2], R85 ;  /* 0x00000255be007388 */ /* 0x0003e20000000400 */
[----:B0-----:R-:W-:-:S03]  /*60d0*/  PRMT R2, R92, 0x7632, R2 ;  /* 0x000076325c027816 */ /* 0x001fc60000000002 */
[----:B------:R0:W-:Y:S01]  /*60e0*/  STS.U16 [R190+0x4], R86 ;  /* 0x00000456be007388 */ /* 0x0001e20000000400 */
[----:B------:R-:W-:-:S03]  /*60f0*/  PRMT R95, R90, 0x7632, R95 ;  /* 0x000076325a5f7816 */ /* 0x000fc6000000005f */
[----:B------:R2:W-:Y:S01]  /*6100*/  STS.U16 [R190+0x12], R2 ;  /* 0x00001202be007388 */ /* 0x0005e20000000400 */
[----:B-1----:R-:W-:-:S03]  /*6110*/  PRMT R85, R3, 0x7632, R85 ;  /* 0x0000763203557816 */ /* 0x002fc60000000055 */
[----:B------:R1:W-:Y:S01]  /*6120*/  STS.U16 [R190+0x8], R88 ;  /* 0x00000858be007388 */ /* 0x0003e20000000400 */
[----:B0-----:R-:W-:-:S03]  /*6130*/  PRMT R86, R83, 0x7610, R86 ;  /* 0x0000761053567816 */ /* 0x001fc60000000056 */
[----:B------:R0:W-:Y:S01]  /*6140*/  STS.U16 [R190+0xc], R90 ;  /* 0x00000c5abe007388 */ /* 0x0001e20000000400 */
[----:B--2---:R-:W-:Y:S02]  /*6150*/  MOV R2, UR12 ;  /* 0x0000000c00027c02 */ /* 0x004fe40008000f00 */
[----:B-1----:R-:W-:Y:S02]  /*6160*/  PRMT R88, R83, 0x7632, R88 ;  /* 0x0000763253587816 */ /* 0x002fe40000000058 */
[----:B0-----:R-:W-:Y:S02]  /*6170*/  PRMT R90, R84, 0x7632, R90 ;  /* 0x00007632545a7816 */ /* 0x001fe4000000005a */
[----:B------:R-:W-:Y:S01]  /*6180*/  @!P1 IADD3 R2, PT, PT, R2, 0x400, RZ ;  /* 0x0000040002029810 */ /* 0x000fe20007ffe0ff */
        /* <DEDUP_REMOVED lines=30> */
[----:B------:R-:W3:Y:S01]  /*6370*/  LDS R84, [UR30+0x840] ;  /* 0x0008401eff547984 */ /* 0x000ee20008000800 */
[----:B------:R-:W-:Y:S01]  /*6380*/  UIMAD UR13, UR34, UR15, UR13 ;  /* 0x0000000f220d72a4 */ /* 0x000fe2000f8e020d */
[----:B------:R-:W2:Y:S03]  /*6390*/  LDCU.64 UR14, c[0x0][0x558] ;  /* 0x0000ab00ff0e77ac */ /* 0x000ea60008000a00 */
        /* <DEDUP_REMOVED lines=99> */
[----:B------:R-:W-:Y:S01]  /*69d0*/  PRMT R2, R48, 0x7632, R2 ;  /* 0x0000763230027816 */ /* 0x000fe20000000002 */
[----:B------:R0:W-:Y:S01]  /*69e0*/  STS.U16 [R190+0x2], R95 ;  /* 0x0000025fbe007388 */ /* 0x0001e20000000400 */
[----:B------:R-:W-:Y:S01]  /*69f0*/  @!UP0 UIMAD UR12, UR20, -0x400, UR10 ;  /* 0xfffffc00140c88a4 */ /* 0x000fe2000f8e020a */
[----:B------:R-:W-:-:S02]  /*6a00*/  PRMT R3, R55, 0x7632, R3 ;  /* 0x0000763237037816 */ /* 0x000fc40000000003 */
[----:B------:R-:W-:Y:S01]  /*6a10*/  PRMT R22, R38, 0x7632, R22 ;  /* 0x0000763226167816 */ /* 0x000fe20000000016 */
[----:B------:R1:W-:Y:S01]  /*6a20*/  STS.U16 [R190+0x6], R2 ;  /* 0x00000602be007388 */ /* 0x0003e20000000400 */
[----:B------:R-:W-:Y:S02]  /*6a30*/  F2FP.F16.F32.PACK_AB R24, R25, R24 ;  /* 0x000000181918723e */ /* 0x000fe400000000ff */
[----:B------:R-:W-:Y:S01]  /*6a40*/  F2FP.F16.F32.PACK_AB R26, R43, R26 ;  /* 0x0000001a2b1a723e */ /* 0x000fe200000000ff */
[----:B------:R2:W-:Y:S01]  /*6a50*/  STS.U16 [R190+0xa], R3 ;  /* 0x00000a03be007388 */ /* 0x0005e20000000400 */
[----:B0-----:R-:W-:Y:S02]  /*6a60*/  PRMT R95, R35, 0x7632, R95 ;  /* 0x00007632235f7816 */ /* 0x001fe4000000005f */
[----:B------:R-:W-:Y:S01]  /*6a70*/  F2FP.F16.F32.PACK_AB R4, R5, R4 ;  /* 0x000000040504723e */ /* 0x000fe200000000ff */
[----:B------:R0:W-:Y:S01]  /*6a80*/  STS.U16 [R190+0xe], R22 ;  /* 0x00000e16be007388 */ /* 0x0001e20000000400 */
[----:B-1----:R-:W-:Y:S01]  /*6a90*/  MOV R2, UR12 ;  /* 0x0000000c00027c02 */ /* 0x002fe20008000f00 */
[----:B------:R-:W1:Y:S02]  /*6aa0*/  LDCU.128 UR12, c[0x0][0x430] ;  /* 0x00008600ff0c77ac */ /* 0x000e640008000c00 */
[----:B------:R3:W-:Y:S01]  /*6ab0*/  STS.U16 [R190+0x12], R95 ;  /* 0x0000125fbe007388 */ /* 0x0007e20000000400 */
[----:B--2---:R-:W-:-:S02]  /*6ac0*/  PRMT R3, R24, 0x7632, R3 ;  /* 0x0000763218037816 */ /* 0x004fc40000000003 */
[----:B------:R-:W-:Y:S01]  /*6ad0*/  @!P1 IADD3 R2, PT, PT, R2, 0x400, RZ ;  /* 0x0000040002029810 */ /* 0x000fe20007ffe0ff */
[----:B------:R-:W-:Y:S01]  /*6ae0*/  STS.U16 [R190], R45 ;  /* 0x0000002dbe007388 */ /* 0x000fe20000000400 */
[----:B0-----:R-:W-:-:S03]  /*6af0*/  PRMT R22, R26, 0x7632, R22 ;  /* 0x000076321a167816 */ /* 0x001fc60000000016 */
[----:B------:R-:W-:Y:S01]  /*6b00*/  STS.U16 [R190+0x4], R48 ;  /* 0x00000430be007388 */ /* 0x000fe20000000400 */
[----:B---3--:R-:W-:-:S03]  /*6b10*/  PRMT R95, R4, 0x7632, R95 ;  /* 0x00007632045f7816 */ /* 0x008fc6000000005f */
[----:B------:R-:W-:Y:S04]  /*6b20*/  STS.U16 [R190+0x8], R55 ;  /* 0x00000837be007388 */ /* 0x000fe80000000400 */
[----:B------:R-:W-:Y:S01]  /*6b30*/  STS.U16 [R190+0xc], R38 ;  /* 0x00000c26be007388 */ /* 0x000fe20000000400 */
[----:B-1----:R-:W-:-:S03]  /*6b40*/  UIMAD.WIDE.U32 UR8, UR34, UR12, UR8 ;  /* 0x0000000c220872a5 */ /* 0x002fc6000f8e0008 */
[----:B------:R-:W-:Y:S01]  /*6b50*/  STS.U16 [R190+0x10], R35 ;  /* 0x00001023be007388 */ /* 0x000fe20000000400 */
[----:B------:R-:W-:-:S03]  /*6b60*/  UIMAD UR9, UR34, UR13, UR9 ;  /* 0x0000000d220972a4 */ /* 0x000fc6000f8e0209 */
[----:B------:R-:W-:Y:S01]  /*6b70*/  STS.U16 [R190+0x14], R24 ;  /* 0x00001418be007388 */ /* 0x000fe20000000400 */
[----:B------:R-:W-:-:S03]  /*6b80*/  UIMAD.WIDE.U32 UR8, UR31, UR14, UR8 ;  /* 0x0000000e1f0872a5 */ /* 0x000fc6000f8e0008 */
[----:B------:R0:W-:Y:S01]  /*6b90*/  STS.U16 [R190+0x16], R3 ;  /* 0x00001603be007388 */ /* 0x0001e20000000400 */
[----:B------:R-:W-:-:S03]  /*6ba0*/  UIMAD UR15, UR31, UR15, UR9 ;  /* 0x0000000f1f0f72a4 */ /* 0x000fc6000f8e0209 */
[----:B------:R-:W-:Y:S04]  /*6bb0*/  STS.U16 [R190+0x18], R26 ;  /* 0x0000181abe007388 */ /* 0x000fe80000000400 */
[----:B------:R1:W-:Y:S01]  /*6bc0*/  STS.U16 [R190+0x1a], R22 ;  /* 0x00001a16be007388 */ /* 0x0003e20000000400 */
[----:B0-----:R-:W-:-:S03]  /*6bd0*/  IADD3 R3, P0, PT, R21, UR8, RZ ;  /* 0x0000000815037c10 */ /* 0x001fc6000ff1e0ff */
[----:B------:R-:W-:Y:S04]  /*6be0*/  STS.U16 [R190+0x1c], R4 ;  /* 0x00001c04be007388 */ /* 0x000fe80000000400 */
[----:B------:R-:W-:Y:S01]  /*6bf0*/  STS.U16 [R190+0x1e], R95 ;  /* 0x00001e5fbe007388 */ /* 0x000fe20000000400 */
[----:B------:R-:W-:-:S03]  /*6c00*/  NOP ;  /* 0x0000000000007918 */ /* 0x000fc60000000000 */
[----:B------:R-:W-:Y:S01]  /*6c10*/  LDS.U16 R5, [R104] ;  /* 0x0000000068057984 */ /* 0x000fe20000000400 */
[----:B-1----:R-:W-:-:S03]  /*6c20*/  IADD3.X R22, PT, PT, RZ, UR15, RZ, P0, !PT ;  /* 0x0000000fff167c10 */ /* 0x002fc600087fe4ff */
        /* <DEDUP_REMOVED lines=52> */
.L_x_9117:
        /* <DEDUP_REMOVED lines=95> */
[----:B------:R-:W-:Y:S01]  /*7560*/  UIMAD UR31, UR31, UR9, UR13 ;  /* 0x000000091f1f72a4 */ /* 0x000fe2000f8e020d */
[----:B------:R-:W-:Y:S01]  /*7570*/  LOP3.LUT R193, R197, 0x1f, RZ, 0xc0, !PT ;  /* 0x0000001fc5c17812 */ /* 0x000fe200078ec0ff */
[----:B------:R-:W-:Y:S01]  /*7580*/  UIADD3 UR14, UPT, UPT, UR8, 0x800, URZ ;  /* 0x00000800080e7890 */ /* 0x000fe2000fffe0ff */
[----:B------:R-:W0:Y:S05]  /*7590*/  LDCU UR48, c[0x0][0x394] ;  /* 0x00007280ff3077ac */ /* 0x000e2a0008000800 */
        /* <DEDUP_REMOVED lines=11> */
.L_x_9214:
[----:B------:R-:W-:Y:S01]  /*7650*/  SHF.L.U32 R10, R197, 0x5, RZ ;  /* 0x00000005c50a7819 */ /* 0x000fe200000006ff */
[----:B------:R-:W-:Y:S01]  /*7660*/  HFMA2 R3, -RZ, RZ, 0, 0 ;  /* 0x00000000ff037431 */ /* 0x000fe200000001ff */
[----:B0-----:R-:W-:Y:S02]  /*7670*/  MOV R7, UR44 ;  /* 0x0000002c00077c02 */ /* 0x001fe40008000f00 */
[----:B------:R-:W-:Y:S02]  /*7680*/  LOP3.LUT R91, R10, 0x7c1f, R197, 0xc8, !PT ;  /* 0x00007c1f0a5b7812 */ /* 0x000fe400078ec8c5 */
[----:B------:R-:W-:Y:S02]  /*7690*/  LOP3.LUT R0, R193, 0x7c00, R10, 0xf8, !PT ;  /* 0x00007c00c1007812 */ /* 0x000fe400078ef80a */
[----:B-1----:R-:W-:Y:S02]  /*76a0*/  MOV R2, R91 ;  /* 0x0000005b00027202 */ /* 0x002fe40000000f00 */
        /* <DEDUP_REMOVED lines=243> */
[----:B------:R1:W-:Y:S04]  /*85e0*/  STS.U16 [R15+0x280], R22 ;  /* 0x000280160f007388 */ /* 0x0003e80000000400 */
[----:B------:R2:W-:Y:S01]  /*85f0*/  STS.U16 [R16+0x2c0], R23 ;  /* 0x0002c01710007388 */ /* 0x0005e20000000400 */
[----:B0-----:R-:W-:-:S03]  /*8600*/  LEA R24, R92, UR30, 0x1 ;  /* 0x0000001e5c187c11 */ /* 0x001fc6000f8e08ff */
[----:B------:R-:W-:Y:S01]  /*8610*/  STS.U16 [R17+0x300], R28 ;  /* 0x0003001c11007388 */ /* 0x000fe20000000400 */
[----:B-1----:R-:W-:-:S03]  /*8620*/  LEA R22, R68, UR30, 0x1 ;  /* 0x0000001e44167c11 */ /* 0x002fc6000f8e08ff */
[----:B------:R-:W-:Y:S01]  /*8630*/  STS.U16 [R18+0x340], R29 ;  /* 0x0003401d12007388 */ /* 0x000fe20000000400 */
[----:B--2---:R-:W-:-:S03]  /*8640*/  LEA R23, R70, UR30, 0x1 ;  /* 0x0000001e46177c11 */ /* 0x004fc6000f8e08ff */
        /* <DEDUP_REMOVED lines=184> */
[C---:B------:R-:W-:Y:S01]  /*91d0*/  FMUL.FTZ R39, R3.reuse, R179 ;  /* 0x000000b303277220 */ /* 0x040fe20000410000 */
[----:B------:R-:W-:-:S03]  /*91e0*/  FMUL.FTZ R40, R3, R178 ;  /* 0x000000b203287220 */ /* 0x000fc60000410000 */
[----:B------:R-:W1:Y:S01]  /*91f0*/  MUFU.EX2 R4, R4 ;  /* 0x0000000400047308 */ /* 0x000e620000000800 */
[C---:B------:R-:W-:Y:S01]  /*9200*/  FMUL.FTZ R41, R3.reuse, R177 ;  /* 0x000000b103297220 */ /* 0x040fe20000410000 */
[C---:B------:R-:W-:Y:S01]  /*9210*/  FMUL.FTZ R42, R3.reuse, R176 ;  /* 0x000000b0032a7220 */ /* 0x040fe20000410000 */
[----:B------:R-:W-:-:S05]  /*9220*/  FMUL.FTZ R43, R3, R175 ;  /* 0x000000af032b7220 */ /* 0x000fca0000410000 */
        /* <DEDUP_REMOVED lines=10> */
[----:B------:R2:W-:Y:S02]  /*92d0*/  MUFU.COS R78, R35 ;  /* 0x00000023004e7308 */ /* 0x0005e40000000000 */
[----:B--2---:R-:W-:-:S06]  /*92e0*/  FMUL.FTZ R35, R3, R183 ;  /* 0x000000b703237220 */ /* 0x004fcc0000410000 */
[----:B------:R-:W2:Y:S01]  /*92f0*/  MUFU.EX2 R32, R32 ;  /* 0x0000002000207308 */ /* 0x000ea20000000800 */
[C---:B0-----:R-:W-:Y:S01]  /*9300*/  FMUL.FTZ R104, R2.reuse, R104 ;  /* 0x0000006802687220 */ /* 0x041fe20000410000 */
[----:B------:R-:W-:Y:S01]  /*9310*/  FMUL.FTZ R103, R2, R103 ;  /* 0x0000006702677220 */ /* 0x000fe20000410000 */
[----:B------:R-:W-:-:S05]  /*9320*/  FMUL.FTZ R2, R3, R174 ;  /* 0x000000ae03027220 */ /* 0x000fca0000410000 */
[----:B------:R-:W0:Y:S01]  /*9330*/  MUFU.EX2 R33, R33 ;  /* 0x0000002100217308 */ /* 0x000e220000000800 */
[----:B------:R-:W-:-:S07]  /*9340*/  SHF.L.U32 R31, R31, 0x5, RZ ;  /* 0x000000051f1f7819 */ /* 0x000fce00000006ff */
        /* <DEDUP_REMOVED lines=9> */
[----:B------:R-:W3:Y:S01]  /*93e0*/  MUFU.EX2 R43, R43 ;  /* 0x0000002b002b7308 */ /* 0x000ee20000000800 */
[C---:B-1----:R-:W-:Y:S01]  /*93f0*/  FMUL.FTZ R102, R4.reuse, R102 ;  /* 0x0000006604667220 */ /* 0x042fe20000410000 */
[----:B------:R-:W-:-:S06]  /*9400*/  FMUL.FTZ R101, R4, R101 ;  /* 0x0000006504657220 */ /* 0x000fcc0000410000 */
[----:B------:R-:W-:Y:S08]  /*9410*/  MUFU.COS R76, R44 ;  /* 0x0000002c004c7308 */ /* 0x000ff00000000000 */
[----:B------:R1:W3:Y:S08]  /*9420*/  MUFU.EX2 R75, R2 ;  /* 0x00000002004b7308 */ /* 0x0002f00000000800 */
[----:B------:R3:W3:Y:S01]  /*9430*/  MUFU.SIN R4, R44 ;  /* 0x0000002c00047308 */ /* 0x0006e20000000400 */
[----:B-1----:R-:W-:-:S04]  /*9440*/  LEA.HI.SX32 R2, R31, R31, 0x1b ;  /* 0x0000001f1f027211 */ /* 0x002fc800078fdaff */
[----:B------:R-:W-:Y:S01]  /*9450*/  LEA R2, R2, UR30, 0x1 ;  /* 0x0000001e02027c11 */ /* 0x000fe2000f8e08ff */
[C---:B--2---:R-:W-:Y:S01]  /*9460*/  FMUL.FTZ R100, R32.reuse, R100 ;  /* 0x0000006420647220 */ /* 0x044fe20000410000 */
[----:B------:R-:W-:Y:S01]  /*9470*/  ISETP.NE.AND P0, PT, R51, RZ, PT ;  /* 0x000000ff3300720c */ /* 0x000fe20003f05270 */
[----:B------:R-:W-:Y:S01]  /*9480*/  FMUL.FTZ R99, R32, R99 ;  /* 0x0000006320637220 */ /* 0x000fe20000410000 */
[C---:B0-----:R-:W-:Y:S01]  /*9490*/  FMUL.FTZ R98, R33.reuse, R98 ;  /* 0x0000006221627220 */ /* 0x041fe20000410000 */
        /* <DEDUP_REMOVED lines=55> */
[----:B------:R-:W-:Y:S01]  /*9810*/  STS.U16 [R7+0x1100], R202 ;  /* 0x001100ca07007388 */ /* 0x000fe20000000400 */
[----:B------:R-:W-:-:S03]  /*9820*/  FMUL.FTZ R76, R75, R76 ;  /* 0x0000004c4b4c7220 */ /* 0x000fc60000410000 */
[----:B------:R-:W-:Y:S01]  /*9830*/  STS.U16 [R8+0x1140], R205 ;  /* 0x001140cd08007388 */ /* 0x000fe20000000400 */
[----:B------:R-:W-:-:S03]  /*9840*/  FMUL.FTZ R75, R75, R4 ;  /* 0x000000044b4b7220 */ /* 0x000fc60000410000 */
[----:B------:R-:W-:Y:S01]  /*9850*/  STS.U16 [R9+0x1180], R200 ;  /* 0x001180c809007388 */ /* 0x000fe20000000400 */
[----:B------:R-:W-:-:S03]  /*9860*/  FMUL.FTZ R4, R189, UR34 ;  /* 0x00000022bd047c20 */ /* 0x000fc60008410000 */
[----:B------:R-:W-:Y:S01]  /*9870*/  STS.U16 [R10+0x11c0], R203 ;  /* 0x0011c0cb0a007388 */ /* 0x000fe20000000400 */
[----:B------:R-:W-:-:S03]  /*9880*/  UIADD3 UR10, UPT, UPT, UR20, -0x1, URZ ;  /* 0xffffffff140a7890 */ /* 0x000fc6000fffe0ff */
[----:B------:R-:W-:Y:S01]  /*9890*/  STS.U16 [R11+0x1200], R198 ;  /* 0x001200c60b007388 */ /* 0x000fe20000000400 */
[----:B------:R-:W-:-:S03]  /*98a0*/  FMUL.FTZ R3, R3, R189 ;  /* 0x000000bd03037220 */ /* 0x000fc60000410000 */
[----:B------:R-:W-:Y:S04]  /*98b0*/  STS.U16 [R12+0x1240], R201 ;  /* 0x001240c90c007388 */ /* 0x000fe80000000400 */
[----:B------:R-:W-:Y:S01]  /*98c0*/  STS.U16 [R13+0x1280], R196 ;  /* 0x001280c40d007388 */ /* 0x000fe20000000400 */
[----:B------:R-:W-:-:S03]  /*98d0*/  FMUL.RZ R214, R4, 0.15915493667125701904 ;  /* 0x3e22f98304d67820 */ /* 0x000fc6000040c000 */
[----:B------:R-:W-:Y:S01]  /*98e0*/  STS.U16 [R14+0x12c0], R199 ;  /* 0x0012c0c70e007388 */ /* 0x000fe20000000400 */
[----:B------:R-:W-:-:S03]  /*98f0*/  ULEA.HI UR15, UR10, UR10, URZ, 0x1 ;  /* 0x0000000a0a0f7291 */ /* 0x000fc6000f8f08ff */
[----:B------:R-:W-:Y:S04]  /*9900*/  STS.U16 [R15+0x1300], R194 ;  /* 0x001300c20f007388 */ /* 0x000fe80000000400 */
[----:B------:R-:W-:Y:S04]  /*9910*/  STS.U16 [R16+0x1340], R195 ;  /* 0x001340c310007388 */ /* 0x000fe80000000400 */
[----:B------:R-:W-:Y:S01]  /*9920*/  STS.U16 [R17+0x1380], R122 ;  /* 0x0013807a11007388 */ /* 0x000fe20000000400 */
[----:B------:R-:W-:Y:S03]  /*9930*/  MUFU.EX2 R3, R3 ;  /* 0x0000000300037308 */ /* 0x000fe60000000800 */
[----:B------:R2:W-:Y:S01]  /*9940*/  STS.U16 [R18+0x13c0], R123 ;  /* 0x0013c07b12007388 */ /* 0x0005e20000000400 */
[----:B------:R-:W-:-:S03]  /*9950*/  ULOP3.LUT UR15, UR15, 0xfffffe, URZ, 0xc0, !UPT ;  /* 0x00fffffe0f0f7892 */ /* 0x000fc6000f8ec0ff */
[----:B------:R-:W-:Y:S01]  /*9960*/  STS.U16 [R19+0x1400], R114 ;  /* 0x0014007213007388 */ /* 0x000fe20000000400 */
[----:B0-----:R-:W2:Y:S03]  /*9970*/  MUFU.SIN R0, R214 ;  /* 0x000000d600007308 */ /* 0x001ea60000000400 */
[----:B------:R-:W-:Y:S04]  /*9980*/  STS.U16 [R20+0x1440], R71 ;  /* 0x0014404714007388 */ /* 0x000fe80000000400 */
[----:B------:R-:W-:Y:S01]  /*9990*/  STS.U16 [R21+0x1480], R204 ;  /* 0x001480cc15007388 */ /* 0x000fe20000000400 */
[----:B------:R-:W0:Y:S03]  /*99a0*/  MUFU.COS R4, R214 ;  /* 0x000000d600047308 */ /* 0x000e260000000000 */
[----:B------:R-:W-:Y:S01]  /*99b0*/  STS.U16 [R22+0x14c0], R115 ;  /* 0x0014c07316007388 */ /* 0x000fe20000000400 */
[----:B------:R-:W-:-:S03]  /*99c0*/  UIADD3 UR10, UPT, UPT, UR10, -UR15, URZ ;  /* 0x8000000f0a0a7290 */ /* 0x000fc6000fffe0ff */
[----:B------:R-:W-:Y:S04]  /*99d0*/  STS.U16 [R23+0x1500], R70 ;  /* 0x0015004617007388 */ /* 0x000fe80000000400 */
[----:B------:R-:W-:Y:S04]  /*99e0*/  STS.U16 [R24+0x1540], R69 ;  /* 0x0015404518007388 */ /* 0x000fe80000000400 */
[----:B------:R-:W-:Y:S01]  /*99f0*/  STS.U16 [R25+0x1580], R68 ;  /* 0x0015804419007388 */ /* 0x000fe20000000400 */
[----:B------:R-:W-:-:S03]  /*9a00*/  ULEA UR10, UR10, UR8, 0x8 ;  /* 0x000000080a0a7291 */ /* 0x000fc6000f8e40ff */
        /* <DEDUP_REMOVED lines=10> */
[----:B------:R-:W-:Y:S04]  /*9ab0*/  STS.U16 [R61+0x1780], R208 ;  /* 0x001780d03d007388 */ /* 0x000fe80000000400 */
[----:B------:R-:W-:Y:S01]  /*9ac0*/  STS.U16 [R64+0x17c0], R211 ;  /* 0x0017c0d340007388 */ /* 0x000fe20000000400 */
[----:B--2---:R-:W-:-:S03]  /*9ad0*/  FMUL.FTZ R123, R3, R0 ;  /* 0x00000000037b7220 */ /* 0x004fc60000410000 */
[----:B------:R-:W-:Y:S01]  /*9ae0*/  STS.U16 [R63+0x1800], R206 ;  /* 0x001800ce3f007388 */ /* 0x000fe20000000400 */
[----:B0-----:R-:W-:-:S03]  /*9af0*/  FMUL.FTZ R122, R3, R4 ;  /* 0x00000004037a7220 */ /* 0x001fc60000410000 */
[----:B------:R-:W-:Y:S01]  /*9b00*/  STS.U16 [R62+0x1840], R5 ;  /* 0x001840053e007388 */ /* 0x000fe20000000400 */
[----:B------:R-:W-:-:S03]  /*9b10*/  NOP ;  /* 0x0000000000007918 */ /* 0x000fc60000000000 */
[----:B------:R-:W-:Y:S01]  /*9b20*/  LDS.U16 R19, [R2+0x1082] ;  /* 0x0010820002137984 */ /* 0x000fe20000000400 */
[----:B-1----:R-:W-:-:S03]  /*9b30*/  LEA R65, R6, UR30, 0x3 ;  /* 0x0000001e06417c11 */ /* 0x002fc6000f8e18ff */
[----:B------:R-:W-:Y:S04]  /*9b40*/  LDS.U16 R20, [R2+0x1084] ;  /* 0x0010840002147984 */ /* 0x000fe80000000400 */
[----:B------:R-:W0:Y:S04]  /*9b50*/  LDS.U16 R0, [R2+0x10a4] ;  /* 0x0010a40002007984 */ /* 0x000e280000000400 */
        /* <DEDUP_REMOVED lines=37> */
[----:B------:R-:W-:-:S02]  /*9db0*/  HADD2.F32 R18, -RZ, R18.H0_H0 ;  /* 0x20000012ff127230 */ /* 0x000fc40000004100 */
[----:B----4-:R-:W-:Y:S02]  /*9dc0*/  HADD2.F32 R21, -RZ, R21.H0_H0 ;  /* 0x20000015ff157230 */ /* 0x010fe40000004100 */
[----:B-----5:R-:W-:Y:S02]  /*9dd0*/  HADD2.F32 R22, -RZ, R22.H0_H0 ;  /* 0x20000016ff167230 */ /* 0x020fe40000004100 */
        /* <DEDUP_REMOVED lines=9> */
[----:B0-----:R-:W-:-:S02]  /*9e70*/  HADD2.F32 R65, -RZ, R28.H0_H0 ;  /* 0x2000001cff417230 */ /* 0x001fc40000004100 */
        /* <DEDUP_REMOVED lines=14> */
[C---:B------:R-:W-:Y:S01]  /*9f60*/  FMUL.FTZ R29, R125.reuse, -R2 ;  /* 0x800000027d1d7220 */ /* 0x040fe20000410000 */
[----:B------:R-:W-:Y:S01]  /*9f70*/  FMUL.FTZ R11, R112, -R3 ;  /* 0x80000003700b7220 */ /* 0x000fe20000410000 */
[----:B------:R-:W-:Y:S01]  /*9f80*/  FMUL.FTZ R30, R125, R18 ;  /* 0x000000127d1e7220 */ /* 0x000fe20000410000 */
[C---:B------:R-:W-:Y:S01]  /*9f90*/  FMUL.FTZ R28, R124.reuse, R19 ;  /* 0x000000137c1c7220 */ /* 0x040fe20000410000 */
[----:B------:R-:W-:Y:S01]  /*9fa0*/  FMUL.FTZ R27, R124, -R21 ;  /* 0x800000157c1b7220 */ /* 0x000fe20000410000 */
[C---:B------:R-:W-:Y:S01]  /*9fb0*/  FMUL.FTZ R26, R121.reuse, R22 ;  /* 0x00000016791a7220 */ /* 0x040fe20000410000 */
[----:B------:R-:W-:Y:S01]  /*9fc0*/  FMUL.FTZ R25, R121, -R20 ;  /* 0x8000001479197220 */ /* 0x000fe20000410000 */
[----:B------:R-:W-:Y:S01]  /*9fd0*/  FMUL.FTZ R24, R120, R23 ;  /* 0x0000001778187220 */ /* 0x000fe20000410000 */
[C---:B------:R-:W-:Y:S01]  /*9fe0*/  FMUL.FTZ R10, R111.reuse, R4 ;  /* 0x000000046f0a7220 */ /* 0x040fe20000410000 */
[----:B------:R-:W-:Y:S01]  /*9ff0*/  FMUL.FTZ R9, R111, -R0 ;  /* 0x800000006f097220 */ /* 0x000fe20000410000 */
[----:B------:R-:W-:Y:S01]  /*a000*/  FMUL.FTZ R8, R110, R5 ;  /* 0x000000056e087220 */ /* 0x000fe20000410000 */
[----:B------:R-:W-:Y:S01]  /*a010*/  FMUL.FTZ R3, R108, -R195 ;  /* 0x800000c36c037220 */ /* 0x000fe20000410000 */
        /* <DEDUP_REMOVED lines=64> */
.L_x_9120:
[----:B------:R-:W-:-:S06]  /*a420*/  LEA R114, R197, UR30, 0x3 ;  /* 0x0000001ec5727c11 */ /* 0x000fcc000f8e18ff */
[----:B------:R-:W0:Y:S02]  /*a430*/  LDS.64 R114, [R114+0x7b68] ;  /* 0x007b680072727984 */ /* 0x000e240000000a00 */
.L_x_9121:
[----:B------:R-:W-:Y:S05]  /*a440*/  BSYNC.RECONVERGENT B0 ;  /* 0x0000000000007941 */ /* 0x000fea0003800200 */
.L_x_9119:
        /* <DEDUP_REMOVED lines=10> */
[CC--:B------:R-:W-:Y:S01]  /*a4f0*/  FMUL.FTZ R69, R103.reuse, R67.reuse ;  /* 0x0000004367457220 */ /* 0x0c0fe20000410000 */
[----:B------:R-:W-:Y:S01]  /*a500*/  FMUL.FTZ R68, R103, R66 ;  /* 0x0000004267447220 */ /* 0x000fe20000410000 */
[-C--:B------:R-:W-:Y:S01]  /*a510*/  FMUL.FTZ R226, R72, R188.reuse ;  /* 0x000000bc48e27220 */ /* 0x080fe20000410000 */
[----:B------:R-:W-:Y:S01]  /*a520*/  FMUL.FTZ R227, R59, R188 ;  /* 0x000000bc3be37220 */ /* 0x000fe20000410000 */
[C---:B------:R-:W-:Y:S01]  /*a530*/  FFMA.FTZ R69, R104.reuse, R66, -R69 ;  /* 0x0000004268457223 */ /* 0x040fe20000010845 */
[----:B------:R-:W-:Y:S01]  /*a540*/  FFMA.FTZ R68, R104, R67, R68 ;  /* 0x0000004368447223 */ /* 0x000fe20000010044 */
[----:B--2---:R-:W-:-:S02]  /*a550*/  @P0 IMAD R64, R61, R64, UR8 ;  /* 0x000000083d400e24 */ /* 0x004fc4000f8e0240 */
[----:B------:R-:W-:Y:S02]  /*a560*/  HFMA2 R61, -RZ, RZ, 0, 0 ;  /* 0x00000000ff3d7431 */ /* 0x000fe400000001ff */
[----:B------:R-:W-:Y:S01]  /*a570*/  FFMA.FTZ R69, R171, R226, R69 ;  /* 0x000000e2ab457223 */ /* 0x000fe20000010045 */
[----:B------:R-:W-:-:S04]  /*a580*/  @P0 IMAD.WIDE R64, R64, R65, UR4 ;  /* 0x0000000440400e25 */ /* 0x000fc8000f8e0241 */
[----:B------:R-:W-:Y:S01]  /*a590*/  FFMA.FTZ R68, R171, R227, R68 ;  /* 0x000000e3ab447223 */ /* 0x000fe20000010044 */
[----:B------:R-:W-:Y:S01]  /*a5a0*/  FMUL.FTZ R67, R101, R69 ;  /* 0x0000004565437220 */ /* 0x000fe20000410000 */
[-C--:B------:R-:W-:Y:S01]  /*a5b0*/  FMUL.FTZ R225, R57, R187.reuse ;  /* 0x000000bb39e17220 */ /* 0x080fe20000410000 */
[----:B------:R2:W5:Y:S02]  /*a5c0*/  @P0 LDG.E.128 R60, desc[UR32][R64.64] ;  /* 0x00000020403c0981 */ /* 0x000564000c1e1d00 */
[----:B------:R-:W-:Y:S01]  /*a5d0*/  FFMA.FTZ R67, R102, R68, R67 ;  /* 0x0000004466437223 */ /* 0x000fe20000010043 */
[----:B------:R-:W-:Y:S01]  /*a5e0*/  FMUL.FTZ R224, R58, R187 ;  /* 0x000000bb3ae07220 */ /* 0x000fe20000410000 */
[-C--:B------:R-:W-:Y:S01]  /*a5f0*/  FMUL.FTZ R223, R55, R186.reuse ;  /* 0x000000ba37df7220 */ /* 0x080fe20000410000 */
[----:B------:R-:W-:Y:S01]  /*a600*/  FMUL.FTZ R222, R56, R186 ;  /* 0x000000ba38de7220 */ /* 0x000fe20000410000 */
[----:B------:R-:W-:Y:S01]  /*a610*/  FFMA.FTZ R67, R168, R225, R67 ;  /* 0x000000e1a8437223 */ /* 0x000fe20000010043 */
[-C--:B------:R-:W-:Y:S01]  /*a620*/  FMUL.FTZ R221, R53, R185.reuse ;  /* 0x000000b935dd7220 */ /* 0x080fe20000410000 */
        /* <DEDUP_REMOVED lines=8> */
[----:B------:R-:W-:Y:S01]  /*a6b0*/  FMUL.FTZ R69, R99, R67 ;  /* 0x0000004363457220 */ /* 0x000fe20000410000 */
[C---:B------:R-:W-:Y:S01]  /*a6c0*/  FFMA.FTZ R64, R123.reuse, R104, R64 ;  /* 0x000000687b407223 */ /* 0x040fe20000010040 */
[----:B------:R-:W-:Y:S01]  /*a6d0*/  FMUL.FTZ R214, R48, R182 ;  /* 0x000000b630d67220 */ /* 0x000fe20000410000 */
[----:B------:R-:W-:Y:S01]  /*a6e0*/  FFMA.FTZ R66, R168, R224, R65 ;  /* 0x000000e0a8427223 */ /* 0x000fe20000010041 */
[----:B------:R-:W-:Y:S01]  /*a6f0*/  FMUL.FTZ R65, R123, R103 ;  /* 0x000000677b417220 */ /* 0x000fe20000410000 */
[----:B------:R-:W-:Y:S01]  /*a700*/  FMUL.FTZ R215, R47, R182 ;  /* 0x000000b62fd77220 */ /* 0x000fe20000410000 */
        /* <DEDUP_REMOVED lines=29> */
[C---:B------:R-:W-:Y:S01]  /*a8e0*/  FFMA.FTZ R70, R96.reuse, R199, R70 ;  /* 0x000000c760467223 */ /* 0x040fe20000010046 */
[-C--:B------:R-:W-:Y:S01]  /*a8f0*/  FMUL.FTZ R65, R95, R67.reuse ;  /* 0x000000435f417220 */ /* 0x080fe20000410000 */
[C---:B------:R-:W-:Y:S01]  /*a900*/  FFMA.FTZ R71, R159.reuse, R218, R71 ;  /* 0x000000da9f477223 */ /* 0x040fe20000010047 */
[C---:B------:R-:W-:Y:S01]  /*a910*/  FFMA.FTZ R64, R96.reuse, R67, R64 ;  /* 0x0000004360407223 */ /* 0x040fe20000010040 */
[----:B------:R-:W-:Y:S01]  /*a920*/  FFMA.FTZ R70, R159, R219, R70 ;  /* 0x000000db9f467223 */ /* 0x000fe20000010046 */
[----:B------:R-:W-:Y:S01]  /*a930*/  FFMA.FTZ R65, R96, R66, -R65 ;  /* 0x0000004260417223 */ /* 0x000fe20000010841 */
[C---:B------:R-:W-:Y:S01]  /*a940*/  FMUL.FTZ R69, R93.reuse, R71 ;  /* 0x000000475d457220 */ /* 0x040fe20000410000 */
[C---:B------:R-:W-:Y:S01]  /*a950*/  FMUL.FTZ R66, R93.reuse, R64 ;  /* 0x000000405d427220 */ /* 0x040fe20000410000 */
[----:B------:R-:W-:Y:S01]  /*a960*/  FMUL.FTZ R212, R46, R181 ;  /* 0x000000b52ed47220 */ /* 0x000fe20000410000 */
[CC--:B------:R-:W-:Y:S01]  /*a970*/  FMUL.FTZ R67, R93.reuse, R65.reuse ;  /* 0x000000415d437220 */ /* 0x0c0fe20000410000 */
[CC--:B------:R-:W-:Y:S01]  /*a980*/  FFMA.FTZ R69, R94.reuse, R70.reuse, R69 ;  /* 0x000000465e457223 */ /* 0x0c0fe20000010045 */
[C---:B------:R-:W-:Y:S01]  /*a990*/  FFMA.FTZ R66, R94.reuse, R65, -R66 ;  /* 0x000000415e427223 */ /* 0x040fe20000010842 */
[----:B------:R-:W-:Y:S01]  /*a9a0*/  FMUL.FTZ R65, R93, R70 ;  /* 0x000000465d417220 */ /* 0x000fe20000410000 */
[----:B------:R-:W-:Y:S01]  /*a9b0*/  FFMA.FTZ R67, R94, R64, R67 ;  /* 0x000000405e437223 */ /* 0x000fe20000010043 */
[----:B------:R-:W-:Y:S01]  /*a9c0*/  FFMA.FTZ R69, R156, R217, R69 ;  /* 0x000000d99c457223 */ /* 0x000fe20000010045 */
[C---:B------:R-:W-:Y:S01]  /*a9d0*/  FMUL.FTZ R64, R91.reuse, R66 ;  /* 0x000000425b407220 */ /* 0x040fe20000410000 */
[----:B------:R-:W-:Y:S01]  /*a9e0*/  FFMA.FTZ R65, R94, R71, -R65 ;  /* 0x000000475e417223 */ /* 0x000fe20000010841 */
[-C--:B------:R-:W-:Y:S01]  /*a9f0*/  FMUL.FTZ R199, R91, R67.reuse ;  /* 0x000000435bc77220 */ /* 0x080fe20000410000 */
[----:B------:R-:W-:Y:S01]  /*aa00*/  FMUL.FTZ R211, R43, R180 ;  /* 0x000000b42bd37220 */ /* 0x000fe20000410000 */
[----:B------:R-:W-:Y:S01]  /*aa10*/  FFMA.FTZ R64, R92, R67, R64 ;  /* 0x000000435c407223 */ /* 0x000fe20000010040 */
[----:B------:R-:W-:Y:S01]  /*aa20*/  FFMA.FTZ R65, R156, R216, R65 ;  /* 0x000000d89c417223 */ /* 0x000fe20000010041 */
[----:B------:R-:W-:Y:S01]  /*aa30*/  FFMA.FTZ R199, R92, R66, -R199 ;  /* 0x000000425cc77223 */ /* 0x000fe200000108c7 */
[----:B------:R-:W-:Y:S01]  /*aa40*/  FMUL.FTZ R210, R44, R180 ;  /* 0x000000b42cd27220 */ /* 0x000fe20000410000 */
[----:B------:R-:W-:Y:S01]  /*aa50*/  FMUL.FTZ R66, R89, R64 ;  /* 0x0000004059427220 */ /* 0x000fe20000410000 */
[----:B------:R-:W-:Y:S01]  /*aa60*/  FMUL.FTZ R209, R41, R179 ;  /* 0x000000b329d17220 */ /* 0x000fe20000410000 */
[----:B------:R-:W-:Y:S01]  /*aa70*/  FMUL.FTZ R67, R89, R199 ;  /* 0x000000c759437220 */ /* 0x000fe20000410000 */
[----:B------:R-:W-:Y:S01]  /*aa80*/  FMUL.FTZ R208, R42, R179 ;  /* 0x000000b32ad07220 */ /* 0x000fe20000410000 */
[C---:B------:R-:W-:Y:S01]  /*aa90*/  FFMA.FTZ R66, R90.reuse, R199, -R66 ;  /* 0x000000c75a427223 */ /* 0x040fe20000010842 */
[----:B------:R-:W-:Y:S01]  /*aaa0*/  FMUL.FTZ R207, R39, R178 ;  /* 0x000000b227cf7220 */ /* 0x000fe20000410000 */
        /* <DEDUP_REMOVED lines=12> */
[----:B------:R-:W-:Y:S01]  /*ab70*/  FMUL.FTZ R65, R85, R71 ;  /* 0x0000004755417220 */ /* 0x000fe20000410000 */
[C---:B------:R-:W-:Y:S01]  /*ab80*/  FMUL.FTZ R69, R89.reuse, R67 ;  /* 0x0000004359457220 */ /* 0x040fe20000410000 */
[----:B------:R-:W-:Y:S01]  /*ab90*/  FFMA.FTZ R66, R86, R71, -R66 ;  /* 0x0000004756427223 */ /* 0x000fe20000010842 */
        /* <DEDUP_REMOVED lines=11> */
[-C--:B------:R-:W-:Y:S01]  /*ac50*/  FMUL.FTZ R64, R81, R68.reuse ;  /* 0x0000004451407220 */ /* 0x080fe20000410000 */
        /* <DEDUP_REMOVED lines=29> */
[----:B------:R-:W-:Y:S01]  /*ae30*/  ISETP.GT.U32.AND P2, PT, R197, 0x1f, PT ;  /* 0x0000001fc500780c */ /* 0x000fe20003f44070 */
[----:B------:R-:W-:Y:S01]  /*ae40*/  FFMA.FTZ R66, R147, R209, R66 ;  /* 0x000000d193427223 */ /* 0x000fe20000010042 */
[-C--:B------:R-:W-:Y:S01]  /*ae50*/  FMUL.FTZ R199, R31, R174.reuse ;  /* 0x000000ae1fc77220 */ /* 0x080fe20000410000 */
[----:B------:R-:W-:Y:S01]  /*ae60*/  FMUL.FTZ R198, R32, R174 ;  /* 0x000000ae20c67220 */ /* 0x000fe20000410000 */
[----:B------:R-:W-:Y:S01]  /*ae70*/  LEA R196, R197, UR30, 0x4 ;  /* 0x0000001ec5c47c11 */ /* 0x000fe2000f8e20ff */
[-C--:B------:R-:W-:Y:S01]  /*ae80*/  FMUL.FTZ R67, R83, R66.reuse ;  /* 0x0000004253437220 */ /* 0x080fe20000410000 */
[----:B------:R-:W-:Y:S01]  /*ae90*/  FFMA.FTZ R69, R84, R66, R69 ;  /* 0x0000004254457223 */ /* 0x000fe20000010045 */
[----:B------:R-:W-:-:S02]  /*aea0*/  LOP3.LUT R105, R105, 0xfffffffd, RZ, 0xc0, !PT ;  /* 0xfffffffd69697812 */ /* 0x000fc400078ec0ff */
[----:B------:R-:W-:Y:S01]  /*aeb0*/  FFMA.FTZ R67, R84, R71, -R67 ;  /* 0x0000004754437223 */ /* 0x000fe20000010843 */
[----:B------:R-:W-:-:S03]  /*aec0*/  FFMA.FTZ R69, R146, R207, R69 ;  /* 0x000000cf92457223 */ /* 0x000fc60000010045 */
        /* <DEDUP_REMOVED lines=116> */
.L_x_9241:
        /* <DEDUP_REMOVED lines=13> */
.L_x_9244:
[----:B------:R-:W-:-:S03]  /*b6e0*/  UMOV UR10, 0xffffffff ;  /* 0xffffffff000a7882 */ /* 0x000fc60000000000 */
[----:B------:R-:W-:Y:S05]  /*b6f0*/  BRA.DIV UR10, `(.L_x_9125) ;  /* 0x0000008a0acc7947 */ /* 0x000fea000b800000 */
.L_x_9247:
[----:B------:R-:W-:-:S03]  /*b700*/  UMOV UR10, 0xffffffff ;  /* 0xffffffff000a7882 */ /* 0x000fc60000000000 */
[----:B------:R-:W-:Y:S05]  /*b710*/  BRA.DIV UR10, `(.L_x_9126) ;  /* 0x0000008a0aec7947 */ /* 0x000fea000b800000 */
.L_x_9250:
[----:B------:R-:W-:-:S03]  /*b720*/  UMOV UR10, 0xffffffff ;  /* 0xffffffff000a7882 */ /* 0x000fc60000000000 */
[----:B------:R-:W-:Y:S05]  /*b730*/  BRA.DIV UR10, `(.L_x_9127) ;  /* 0x0000008e0a0c7947 */ /* 0x000fea000b800000 */
.L_x_9253:
        /* <DEDUP_REMOVED lines=10> */
.L_x_9263:
        /* <DEDUP_REMOVED lines=23> */
.L_x_9122:
        /* <DEDUP_REMOVED lines=285> */
.L_x_9268:
        /* <DEDUP_REMOVED lines=13> */
.L_x_9132:
[----:B------:R-:W-:Y:S05]  /*cbf0*/  BSYNC.RECONVERGENT B0 ;  /* 0x0000000000007941 */ /* 0x000fea0003800200 */
.L_x_9131:
[----:B------:R-:W-:Y:S01]  /*cc00*/  UMOV UR10, 0xffffffff ;  /* 0xffffffff000a7882 */ /* 0x000fe20000000000 */
[----:B------:R-:W-:Y:S02]  /*cc10*/  ISETP.GT.U32.AND P2, PT, R193, 0x1d, PT ;  /* 0x0000001dc100780c */ /* 0x000fe40003f44070 */
[----:B------:R-:W-:Y:S11]  /*cc20*/  BRA.DIV UR10, `(.L_x_9133) ;  /* 0x0000007e0a247947 */ /* 0x000ff6000b800000 */
[----:B-1----:R1:W1:Y:S04]  /*cc30*/  SHFL.DOWN PT, R69, R245, 0x2, 0x1f ;  /* 0x08401f00f5457f89 */ /* 0x00226800000e0000 */
[----:B0-----:R0:W0:Y:S04]  /*cc40*/  SHFL.DOWN PT, R70, R246, 0x2, 0x1f ;  /* 0x08401f00f6467f89 */ /* 0x00102800000e0000 */
[----:B--2---:R2:W0:Y:S04]  /*cc50*/  SHFL.DOWN PT, R123, R247, 0x2, 0x1f ;  /* 0x08401f00f77b7f89 */ /* 0x00442800000e0000 */
[----:B------:R2:W0:Y:S02]  /*cc60*/  SHFL.DOWN PT, R71, R248, 0x2, 0x1f ;  /* 0x08401f00f8477f89 */ /* 0x00042400000e0000 */
.L_x_9274:
        /* <DEDUP_REMOVED lines=13> */
.L_x_9135:
[----:B------:R-:W-:Y:S05]  /*cd40*/  BSYNC.RECONVERGENT B0 ;  /* 0x0000000000007941 */ /* 0x000fea0003800200 */
.L_x_9134:
[----:B------:R-:W-:Y:S01]  /*cd50*/  UMOV UR10, 0xffffffff ;  /* 0xffffffff000a7882 */ /* 0x000fe20000000000 */
[----:B------:R-:W-:Y:S02]  /*cd60*/  ISETP.GT.U32.AND P2, PT, R193, 0x1b, PT ;  /* 0x0000001bc100780c */ /* 0x000fe40003f44070 */
[----:B------:R-:W-:Y:S11]  /*cd70*/  BRA.DIV UR10, `(.L_x_9136) ;  /* 0x0000007e0a447947 */ /* 0x000ff6000b800000 */
[----:B-1----:R1:W1:Y:S04]  /*cd80*/  SHFL.DOWN PT, R69, R245, 0x4, 0x1f ;  /* 0x08801f00f5457f89 */ /* 0x00226800000e0000 */
[----:B0-----:R0:W0:Y:S04]  /*cd90*/  SHFL.DOWN PT, R70, R246, 0x4, 0x1f ;  /* 0x08801f00f6467f89 */ /* 0x00102800000e0000 */
[----:B------:R0:W0:Y:S04]  /*cda0*/  SHFL.DOWN PT, R123, R247, 0x4, 0x1f ;  /* 0x08801f00f77b7f89 */ /* 0x00002800000e0000 */
[----:B------:R0:W0:Y:S02]  /*cdb0*/  SHFL.DOWN PT, R71, R248, 0x4, 0x1f ;  /* 0x08801f00f8477f89 */ /* 0x00002400000e0000 */
.L_x_9280:
        /* <DEDUP_REMOVED lines=13> */
.L_x_9138:
[----:B------:R-:W-:Y:S05]  /*ce90*/  BSYNC.RECONVERGENT B0 ;  /* 0x0000000000007941 */ /* 0x000fea0003800200 */
.L_x_9137:
[----:B------:R-:W-:Y:S01]  /*cea0*/  UMOV UR10, 0xffffffff ;  /* 0xffffffff000a7882 */ /* 0x000fe20000000000 */
[----:B------:R-:W-:Y:S02]  /*ceb0*/  ISETP.GT.U32.AND P2, PT, R193, 0x17, PT ;  /* 0x00000017c100780c */ /* 0x000fe40003f44070 */
[----:B------:R-:W-:Y:S11]  /*cec0*/  BRA.DIV UR10, `(.L_x_9139) ;  /* 0x0000007e0a647947 */ /* 0x000ff6000b800000 */
[----:B-1----:R1:W1:Y:S04]  /*ced0*/  SHFL.DOWN PT, R69, R245, 0x8, 0x1f ;  /* 0x09001f00f5457f89 */ /* 0x00226800000e0000 */
[----:B0-----:R0:W0:Y:S04]  /*cee0*/  SHFL.DOWN PT, R70, R246, 0x8, 0x1f ;  /* 0x09001f00f6467f89 */ /* 0x00102800000e0000 */
[----:B------:R0:W0:Y:S04]  /*cef0*/  SHFL.DOWN PT, R123, R247, 0x8, 0x1f ;  /* 0x09001f00f77b7f89 */ /* 0x00002800000e0000 */
[----:B------:R0:W0:Y:S02]  /*cf00*/  SHFL.DOWN PT, R71, R248, 0x8, 0x1f ;  /* 0x09001f00f8477f89 */ /* 0x00002400000e0000 */
.L_x_9286:
        /* <DEDUP_REMOVED lines=13> */
.L_x_9141:
[----:B------:R-:W-:Y:S05]  /*cfe0*/  BSYNC.RECONVERGENT B0 ;  /* 0x0000000000007941 */ /* 0x000fea0003800200 */
.L_x_9140:
[----:B------:R-:W-:Y:S01]  /*cff0*/  UMOV UR10, 0xffffffff ;  /* 0xffffffff000a7882 */ /* 0x000fe20000000000 */
[----:B------:R-:W-:Y:S02]  /*d000*/  ISETP.GT.U32.AND P2, PT, R193, 0xf, PT ;  /* 0x0000000fc100780c */ /* 0x000fe40003f44070 */
[----:B------:R-:W-:Y:S11]  /*d010*/  BRA.DIV UR10, `(.L_x_9142) ;  /* 0x0000007e0a847947 */ /* 0x000ff6000b800000 */
[----:B-1----:R1:W1:Y:S04]  /*d020*/  SHFL.DOWN PT, R69, R245, 0x10, 0x1f ;  /* 0x0a001f00f5457f89 */ /* 0x00226800000e0000 */
[----:B0-----:R0:W0:Y:S04]  /*d030*/  SHFL.DOWN PT, R70, R246, 0x10, 0x1f ;  /* 0x0a001f00f6467f89 */ /* 0x00102800000e0000 */
[----:B------:R0:W0:Y:S04]  /*d040*/  SHFL.DOWN PT, R123, R247, 0x10, 0x1f ;  /* 0x0a001f00f77b7f89 */ /* 0x00002800000e0000 */
[----:B------:R0:W0:Y:S02]  /*d050*/  SHFL.DOWN PT, R71, R248, 0x10, 0x1f ;  /* 0x0a001f00f8477f89 */ /* 0x00002400000e0000 */
.L_x_9292:
        /* <DEDUP_REMOVED lines=13> */
.L_x_9144:
[----:B------:R-:W-:Y:S05]  /*d130*/  BSYNC.RECONVERGENT B0 ;  /* 0x0000000000007941 */ /* 0x000fea0003800200 */
.L_x_9143:
        /* <DEDUP_REMOVED lines=25> */
.L_x_9306:
        /* <DEDUP_REMOVED lines=13> */
.L_x_9147:
[----:B------:R-:W-:Y:S05]  /*d3a0*/  BSYNC.RECONVERGENT B0 ;  /* 0x0000000000007941 */ /* 0x000fea0003800200 */
.L_x_9146:
        /* <DEDUP_REMOVED lines=16> */
.L_x_9129:
[----:B------:R-:W-:Y:S05]  /*d4b0*/  WARPSYNC.ALL ;  /* 0x0000000000007948 */ /* 0x000fea0003800000 */
[C---:B------:R-:W-:Y:S01]  /*d4c0*/  ISETP.NE.AND P1, PT, R197.reuse, RZ, PT ;  /* 0x000000ffc500720c */ /* 0x040fe20003f25270 */
[----:B------:R-:W-:Y:S01]  /*d4d0*/  BAR.SYNC.DEFER_BLOCKING 0x0 ;  /* 0x0000000000007b1d */ /* 0x000fe20000010000 */
[----:B0-----:R-:W-:Y:S01]  /*d4e0*/  IADD3 R122, PT, PT, R197, 0x200, RZ ;  /* 0x00000200c57a7810 */ /* 0x001fe20007ffe0ff */
[----:B------:R-:W-:Y:S01]  /*d4f0*/  FMUL.FTZ R243, R124, R226 ;  /* 0x000000e27cf37220 */ /* 0x000fe20000410000 */
[----:B------:R-:W-:Y:S01]  /*d500*/  FMUL.FTZ R245, R121, R224 ;  /* 0x000000e079f57220 */ /* 0x000fe20000410000 */
[----:B--2---:R-:W-:-:S08]  /*d510*/  FMUL.FTZ R247, R120, R222 ;  /* 0x000000de78f77220 */ /* 0x004fd00000410000 */
        /* <DEDUP_REMOVED lines=9> */
[----:B------:R-:W-:Y:S02]  /*d5b0*/  MOV R65, UR15 ;  /* 0x0000000f00417c02 */ /* 0x000fe40008000f00 */
        /* <DEDUP_REMOVED lines=13> */
[----:B------:R-:W-:Y:S01]  /*d690*/  LEA R114, R114, UR30, 0x2 ;  /* 0x0000001e72727c11 */ /* 0x000fe2000f8e10ff */
[----:B------:R-:W-:Y:S01]  /*d6a0*/  IMAD R61, R61, UR8, R63 ;  /* 0x000000083d3d7c24 */ /* 0x000fe2000f8e023f */
[----:B------:R-:W-:Y:S01]  /*d6b0*/  MOV R63, UR37 ;  /* 0x00000025003f7c02 */ /* 0x000fe20008000f00 */
[-C--:B------:R-:W-:Y:S01]  /*d6c0*/  FMUL.FTZ R69, R75, R194.reuse ;  /* 0x000000c24b457220 */ /* 0x080fe20000410000 */
[C---:B------:R-:W-:Y:S01]  /*d6d0*/  LEA R60, P2, R62.reuse, UR16, 0x2 ;  /* 0x000000103e3c7c11 */ /* 0x040fe2000f8410ff */
[----:B------:R-:W-:Y:S01]  /*d6e0*/  FFMA.FTZ R68, R31, -R65, R199 ;  /* 0x800000411f447223 */ /* 0x000fe200000100c7 */
[-C--:B------:R-:W-:Y:S01]  /*d6f0*/  FMUL.FTZ R75, R75, R195.reuse ;  /* 0x000000c34b4b7220 */ /* 0x080fe20000410000 */
[----:B------:R-:W-:Y:S01]  /*d700*/  IMAD R63, R63, UR8, R67 ;  /* 0x000000083f3f7c24 */ /* 0x000fe2000f8e0243 */
[----:B------:R-:W-:Y:S01]  /*d710*/  LEA.HI.X R61, R62, UR17, R61, 0x2, P2 ;  /* 0x000000113e3d7c11 */ /* 0x000fe200090f143d */
[----:B------:R-:W-:Y:S01]  /*d720*/  FMUL.FTZ R67, R195, UR34 ;  /* 0x00000022c3437c20 */ /* 0x000fe20008410000 */
[----:B------:R-:W-:Y:S01]  /*d730*/  LEA R62, P2, R66, UR18, 0x2 ;  /* 0x00000012423e7c11 */ /* 0x000fe2000f8410ff */
[CC--:B------:R-:W-:Y:S01]  /*d740*/  FFMA.FTZ R75, R76.reuse, R194.reuse, -R75 ;  /* 0x000000c24c4b7223 */ /* 0x0c0fe2000001084b */
[----:B------:R-:W-:Y:S01]  /*d750*/  FFMA.FTZ R69, R76, R195, R69 ;  /* 0x000000c34c457223 */ /* 0x000fe20000010045 */
[----:B------:R-:W-:Y:S01]  /*d760*/  FFMA.FTZ R67, R194, UR35, -R67 ;  /* 0x00000023c2437c23 */ /* 0x000fe20008010843 */
[----:B------:R-:W-:Y:S01]  /*d770*/  LEA.HI.X R63, R66, UR19, R63, 0x2, P2 ;  /* 0x00000013423f7c11 */ /* 0x000fe200090f143f */
[----:B------:R-:W-:Y:S01]  /*d780*/  FMUL.FTZ R66, R31, R194 ;  /* 0x000000c21f427220 */ /* 0x000fe20000410000 */
[----:B------:R-:W-:Y:S01]  /*d790*/  FFMA.FTZ R31, -R32, R65, R198 ;  /* 0x00000041201f7223 */ /* 0x000fe200000101c6 */
[-C--:B------:R-:W-:Y:S01]  /*d7a0*/  FMUL.FTZ R71, R194, R174.reuse ;  /* 0x000000aec2477220 */ /* 0x080fe20000410000 */
[----:B------:R-:W-:Y:S01]  /*d7b0*/  FMUL.FTZ R70, R68, R67 ;  /* 0x0000004344467220 */ /* 0x000fe20000410000 */
[----:B------:R-:W-:Y:S01]  /*d7c0*/  FFMA.FTZ R65, R32, R195, R66 ;  /* 0x000000c320417223 */ /* 0x000fe20000010042 */
[----:B------:R-:W-:Y:S01]  /*d7d0*/  FMUL.FTZ R32, R194, UR34 ;  /* 0x00000022c2207c20 */ /* 0x000fe20008410000 */
[----:B------:R-:W-:Y:S01]  /*d7e0*/  FADD.FTZ R66, R0, R75 ;  /* 0x0000004b00427221 */ /* 0x000fe20000010000 */
[-C--:B------:R-:W-:Y:S01]  /*d7f0*/  FMUL.FTZ R0, R68, R71.reuse ;  /* 0x0000004744007220 */ /* 0x080fe20000410000 */
[----:B------:R-:W-:Y:S01]  /*d800*/  FADD.FTZ R2, R2, R69 ;  /* 0x0000004502027221 */ /* 0x000fe20000010000 */
[C---:B------:R-:W-:Y:S01]  /*d810*/  FFMA.FTZ R32, R195.reuse, UR35, R32 ;  /* 0x00000023c3207c23 */ /* 0x040fe20008010020 */
[----:B------:R-:W-:Y:S01]  /*d820*/  FMUL.FTZ R195, R195, R174 ;  /* 0x000000aec3c37220 */ /* 0x000fe20000410000 */
[----:B------:R-:W-:Y:S01]  /*d830*/  FMUL.FTZ R69, R77, R66 ;  /* 0x000000424d457220 */ /* 0x000fe20000410000 */
[----:B------:R-:W-:Y:S01]  /*d840*/  FMUL.FTZ R115, R142, R71 ;  /* 0x000000478e737220 */ /* 0x000fe20000410000 */
[C---:B------:R-:W-:Y:S01]  /*d850*/  FFMA.FTZ R67, R31.reuse, R32, R70 ;  /* 0x000000201f437223 */ /* 0x040fe20000010046 */
[-C--:B------:R-:W-:Y:S01]  /*d860*/  FMUL.FTZ R68, R68, R195.reuse ;  /* 0x000000c344447220 */ /* 0x080fe20000410000 */
[----:B------:R-:W-:Y:S01]  /*d870*/  FFMA.FTZ R0, R31, R195, R0 ;  /* 0x000000c31f007223 */ /* 0x000fe20000010000 */
[----:B------:R-:W-:Y:S01]  /*d880*/  FFMA.FTZ R126, R65, R174, R126 ;  /* 0x000000ae417e7223 */ /* 0x000fe2000001007e */
[----:B------:R-:W-:Y:S01]  /*d890*/  FFMA.FTZ R67, R142, R65, R67 ;  /* 0x000000418e437223 */ /* 0x000fe20000010043 */
[----:B------:R-:W-:Y:S01]  /*d8a0*/  FFMA.FTZ R31, R31, R71, -R68 ;  /* 0x000000471f1f7223 */ /* 0x000fe20000010844 */
[----:B------:R-:W-:Y:S01]  /*d8b0*/  FFMA.FTZ R71, R78, R2, R69 ;  /* 0x000000024e477223 */ /* 0x000fe20000010045 */
[----:B------:R-:W-:Y:S01]  /*d8c0*/  FMUL.FTZ R69, R143, R175 ;  /* 0x000000af8f457220 */ /* 0x000fe20000410000 */
[----:B------:R-:W-:Y:S01]  /*d8d0*/  FMUL.FTZ R65, R2, UR34 ;  /* 0x0000002202417c20 */ /* 0x000fe20008410000 */
[----:B------:R-:W-:Y:S01]  /*d8e0*/  FMUL.FTZ R75, R33, R66 ;  /* 0x00000042214b7220 */ /* 0x000fe20000410000 */
[----:B------:R-:W-:Y:S01]  /*d8f0*/  FMUL.FTZ R77, R77, R2 ;  /* 0x000000024d4d7220 */ /* 0x000fe20000410000 */
[-C--:B------:R-:W-:Y:S01]  /*d900*/  FFMA.FTZ R68, R33, -R69.reuse, R201 ;  /* 0x8000004521447223 */ /* 0x080fe200000100c9 */
[----:B------:R-:W-:Y:S01]  /*d910*/  FADD.FTZ R33, R4, R71 ;  /* 0x0000004704217221 */ /* 0x000fe20000010000 */
[C---:B------:R-:W-:Y:S01]  /*d920*/  FFMA.FTZ R71, R66.reuse, UR35, -R65 ;  /* 0x0000002342477c23 */ /* 0x040fe20008010841 */
[----:B------:R-:W-:Y:S01]  /*d930*/  FMUL.FTZ R65, R66, UR34 ;  /* 0x0000002242417c20 */ /* 0x000fe20008410000 */
[----:B------:R-:W-:Y:S01]  /*d940*/  FFMA.FTZ R78, R78, R66, -R77 ;  /* 0x000000424e4e7223 */ /* 0x000fe2000001084d */
[----:B------:R-:W-:Y:S01]  /*d950*/  FFMA.FTZ R69, -R34, R69, R200 ;  /* 0x0000004522457223 */ /* 0x000fe200000101c8 */
[----:B------:R-:W-:Y:S01]  /*d960*/  FMUL.FTZ R76, R68, R71 ;  /* 0x00000047444c7220 */ /* 0x000fe20000410000 */
[----:B------:R-:W-:Y:S01]  /*d970*/  FFMA.FTZ R70, R2, UR35, R65 ;  /* 0x0000002302467c23 */ /* 0x000fe20008010041 */
[----:B------:R-:W-:Y:S01]  /*d980*/  FADD.FTZ R4, R3, R78 ;  /* 0x0000004e03047221 */ /* 0x000fe20000010000 */
[----:B------:R-:W-:Y:S01]  /*d990*/  FFMA.FTZ R34, R34, R2, R75 ;  /* 0x0000000222227223 */ /* 0x000fe2000001004b */
[----:B------:R-:W-:Y:S01]  /*d9a0*/  FADD.FTZ R172, R67, R172 ;  /* 0x000000ac43ac7221 */ /* 0x000fe20000010000 */
[----:B------:R-:W-:Y:S01]  /*d9b0*/  FFMA.FTZ R70, R69, R70, R76 ;  /* 0x0000004645467223 */ /* 0x000fe2000001004c */
[-C--:B------:R-:W-:Y:S01]  /*d9c0*/  FMUL.FTZ R76, R66, R175.reuse ;  /* 0x000000af424c7220 */ /* 0x080fe20000410000 */
[----:B------:R-:W-:Y:S01]  /*d9d0*/  FMUL.FTZ R66, R2, R175 ;  /* 0x000000af02427220 */ /* 0x000fe20000410000 */
[----:B------:R-:W-:Y:S01]  /*d9e0*/  FMUL.FTZ R65, R79, R4 ;  /* 0x000000044f417220 */ /* 0x000fe20000410000 */
[----:B------:R-:W-:Y:S01]  /*d9f0*/  MOV R32, UR30 ;  /* 0x0000001e00207c02 */ /* 0x000fe20008000f00 */
[C---:B------:R-:W-:Y:S01]  /*da00*/  FMUL.FTZ R2, R68.reuse, R76 ;  /* 0x0000004c44027220 */ /* 0x040fe20000410000 */
[-C--:B------:R-:W-:Y:S01]  /*da10*/  FMUL.FTZ R3, R68, R66.reuse ;  /* 0x0000004244037220 */ /* 0x080fe20000410000 */
[----:B------:R-:W-:Y:S01]  /*da20*/  FFMA.FTZ R67, R80, R33, R65 ;  /* 0x0000002150437223 */ /* 0x000fe20000010041 */
[-C--:B------:R-:W-:Y:S01]  /*da30*/  FMUL.FTZ R71, R143, R66.reuse ;  /* 0x000000428f477220 */ /* 0x080fe20000410000 */
[----:B------:R-:W-:Y:S01]  /*da40*/  FFMA.FTZ R2, R69, R66, R2 ;  /* 0x0000004245027223 */ /* 0x000fe20000010002 */
[----:B------:R-:W-:Y:S01]  /*da50*/  FMUL.FTZ R65, R144, R176 ;  /* 0x000000b090417220 */ /* 0x000fe20000410000 */
[----:B------:R-:W-:Y:S01]  /*da60*/  FMUL.FTZ R66, R35, R4 ;  /* 0x0000000423427220 */ /* 0x000fe20000410000 */
[----:B------:R-:W-:Y:S01]  /*da70*/  FFMA.FTZ R3, R69, R76, -R3 ;  /* 0x0000004c45037223 */ /* 0x000fe20000010803 */
[----:B------:R-:W-:Y:S01]  /*da80*/  FMUL.FTZ R69, R33, UR34 ;  /* 0x0000002221457c20 */ /* 0x000fe20008410000 */
[-C--:B------:R-:W-:Y:S01]  /*da90*/  FFMA.FTZ R68, R35, -R65.reuse, R203 ;  /* 0x8000004123447223 */ /* 0x080fe200000100cb */
[C---:B------:R-:W-:Y:S01]  /*daa0*/  FFMA.FTZ R65, -R36.reuse, R65, R202 ;  /* 0x0000004124417223 */ /* 0x040fe200000101ca */
[-C--:B------:R-:W-:Y:S01]  /*dab0*/  FFMA.FTZ R35, R36, R33.reuse, R66 ;  /* 0x0000002124237223 */ /* 0x080fe20000010042 */
[----:B------:R-:W-:Y:S01]  /*dac0*/  FMUL.FTZ R36, R4, UR34 ;  /* 0x0000002204247c20 */ /* 0x000fe20008410000 */
[----:B------:R-:W-:Y:S01]  /*dad0*/  FMUL.FTZ R79, R79, R33 ;  /* 0x000000214f4f7220 */ /* 0x000fe20000410000 */
[----:B------:R-:W-:Y:S01]  /*dae0*/  FADD.FTZ R6, R6, R67 ;  /* 0x0000004306067221 */ /* 0x000fe20000010000 */
[C---:B------:R-:W-:Y:S01]  /*daf0*/  FFMA.FTZ R69, R4.reuse, UR35, -R69 ;  /* 0x0000002304457c23 */ /* 0x040fe20008010845 */
[-C--:B------:R-:W-:Y:S01]  /*db00*/  FMUL.FTZ R67, R4, R176.reuse ;  /* 0x000000b004437220 */ /* 0x080fe20000410000 */
[C---:B------:R-:W-:Y:S01]  /*db10*/  FFMA.FTZ R36, R33.reuse, UR35, R36 ;  /* 0x0000002321247c23 */ /* 0x040fe20008010024 */
[----:B------:R-:W-:Y:S01]  /*db20*/  FMUL.FTZ R33, R33, R176 ;  /* 0x000000b021217220 */ /* 0x000fe20000410000 */
[----:B------:R-:W-:-:S02]  /*db30*/  IMAD R32, R197, 0x84, R32 ;  /* 0x00000084c5207824 */ /* 0x000fc400078e0220 */
[----:B------:R-:W-:Y:S01]  /*db40*/  FFMA.FTZ R80, R80, R4, -R79 ;  /* 0x0000000450507223 */ /* 0x000fe2000001084f */
[C---:B------:R-:W-:Y:S01]  /*db50*/  FMUL.FTZ R4, R68.reuse, R67 ;  /* 0x0000004344047220 */ /* 0x040fe20000410000 */
[C---:B------:R-:W-:Y:S01]  /*db60*/  FMUL.FTZ R66, R68.reuse, R69 ;  /* 0x0000004544427220 */ /* 0x040fe20000410000 */
[----:B------:R-:W-:Y:S01]  /*db70*/  FMUL.FTZ R68, R68, R33 ;  /* 0x0000002144447220 */ /* 0x000fe20000410000 */
[----:B------:R-:W-:Y:S01]  /*db80*/  FFMA.FTZ R127, R34, R175, R127 ;  /* 0x000000af227f7223 */ /* 0x000fe2000001007f */
[----:B------:R-:W-:Y:S01]  /*db90*/  FFMA.FTZ R75, R143, R34, R70 ;  /* 0x000000228f4b7223 */ /* 0x000fe20000010046 */
[----:B------:R0:W-:Y:S01]  /*dba0*/  STS [R32+0x2170], R71 ;  /* 0x0021704720007388 */ /* 0x0001e20000000800 */
[----:B------:R-:W-:Y:S01]  /*dbb0*/  FADD.FTZ R34, R5, R80 ;  /* 0x0000005005227221 */ /* 0x000fe20000010000 */
[C---:B------:R-:W-:Y:S01]  /*dbc0*/  FFMA.FTZ R5, R65.reuse, R67, -R68 ;  /* 0x0000004341057223 */ /* 0x040fe20000010844 */
[-C--:B------:R-:W-:Y:S01]  /*dbd0*/  FFMA.FTZ R4, R65, R33.reuse, R4 ;  /* 0x0000002141047223 */ /* 0x080fe20000010004 */
[----:B------:R-:W-:Y:S01]  /*dbe0*/  FMUL.FTZ R69, R144, R33 ;  /* 0x0000002190457220 */ /* 0x000fe20000410000 */
[C---:B------:R-:W-:Y:S01]  /*dbf0*/  FMUL.FTZ R33, R81.reuse, R34 ;  /* 0x0000002251217220 */ /* 0x040fe20000410000 */
[----:B------:R-:W-:Y:S01]  /*dc00*/  FMUL.FTZ R81, R81, R6 ;  /* 0x0000000651517220 */ /* 0x000fe20000410000 */
[----:B------:R-:W-:Y:S01]  /*dc10*/  FFMA.FTZ R128, R35, R176, R128 ;  /* 0x000000b023807223 */ /* 0x000fe20000010080 */
[----:B------:R-:W-:Y:S01]  /*dc20*/  FMUL.FTZ R77, R143, R76 ;  /* 0x0000004c8f4d7220 */ /* 0x000fe20000410000 */
[----:B------:R-:W-:Y:S01]  /*dc30*/  FFMA.FTZ R33, R82, R6, R33 ;  /* 0x0000000652217223 */ /* 0x000fe20000010021 */
[----:B0-----:R-:W-:Y:S01]  /*dc40*/  FMUL.FTZ R71, R144, R67 ;  /* 0x0000004390477220 */ /* 0x001fe20000410000 */
[----:B------:R-:W-:Y:S01]  /*dc50*/  FFMA.FTZ R67, R65, R36, R66 ;  /* 0x0000002441437223 */ /* 0x000fe20000010042 */
[----:B------:R-:W-:Y:S01]  /*dc60*/  FMUL.FTZ R36, R145, R177 ;  /* 0x000000b191247220 */ /* 0x000fe20000410000 */
[C---:B------:R-:W-:Y:S01]  /*dc70*/  FMUL.FTZ R65, R37.reuse, R34 ;  /* 0x0000002225417220 */ /* 0x040fe20000410000 */
[----:B------:R-:W-:Y:S01]  /*dc80*/  FADD.FTZ R33, R8, R33 ;  /* 0x0000002108217221 */ /* 0x000fe20000010000 */
[----:B------:R-:W-:Y:S01]  /*dc90*/  FFMA.FTZ R66, R144, R35, R67 ;  /* 0x0000002390427223 */ /* 0x000fe20000010043 */
[-C--:B------:R-:W-:Y:S01]  /*dca0*/  FFMA.FTZ R37, R37, -R36.reuse, R205 ;  /* 0x8000002425257223 */ /* 0x080fe200000100cd */
[C---:B------:R-:W-:Y:S01]  /*dcb0*/  FFMA.FTZ R36, -R38.reuse, R36, R204 ;  /* 0x0000002426247223 */ /* 0x040fe200000101cc */
[----:B------:R-:W-:Y:S01]  /*dcc0*/  FFMA.FTZ R38, R38, R6, R65 ;  /* 0x0000000626267223 */ /* 0x000fe20000010041 */
[----:B------:R-:W-:Y:S01]  /*dcd0*/  FMUL.FTZ R65, R6, UR34 ;  /* 0x0000002206417c20 */ /* 0x000fe20008410000 */
[----:B------:R-:W-:Y:S01]  /*dce0*/  FMUL.FTZ R35, R34, UR34 ;  /* 0x0000002222237c20 */ /* 0x000fe20008410000 */
[----:B------:R-:W-:Y:S01]  /*dcf0*/  FFMA.FTZ R82, R82, R34, -R81 ;  /* 0x0000002252527223 */ /* 0x000fe20000010851 */
[----:B------:R0:W-:Y:S01]  /*dd00*/  STS [R32+0x2168], R69 ;  /* 0x0021684520007388 */ /* 0x0001e20000000800 */
[C---:B------:R-:W-:Y:S01]  /*dd10*/  FFMA.FTZ R8, R34.reuse, UR35, -R65 ;  /* 0x0000002322087c23 */ /* 0x040fe20008010841 */
[-C--:B------:R-:W-:Y:S01]  /*dd20*/  FMUL.FTZ R34, R34, R177.reuse ;  /* 0x000000b122227220 */ /* 0x080fe20000410000 */
[C---:B------:R-:W-:Y:S01]  /*dd30*/  FFMA.FTZ R35, R6.reuse, UR35, R35 ;  /* 0x0000002306237c23 */ /* 0x040fe20008010023 */
[----:B------:R-:W-:Y:S01]  /*dd40*/  FMUL.FTZ R6, R6, R177 ;  /* 0x000000b106067220 */ /* 0x000fe20000410000 */
[----:B------:R-:W-:Y:S01]  /*dd50*/  FADD.FTZ R82, R7, R82 ;  /* 0x0000005207527221 */ /* 0x000fe20000010000 */
[C---:B------:R-:W-:Y:S01]  /*dd60*/  FMUL.FTZ R7, R37.reuse, R34 ;  /* 0x0000002225077220 */ /* 0x040fe20000410000 */
[C---:B------:R-:W-:Y:S01]  /*dd70*/  FMUL.FTZ R65, R37.reuse, R8 ;  /* 0x0000000825417220 */ /* 0x040fe20000410000 */
[-C--:B------:R-:W-:Y:S01]  /*dd80*/  FMUL.FTZ R37, R37, R6.reuse ;  /* 0x0000000625257220 */ /* 0x080fe20000410000 */
[CC--:B------:R-:W-:Y:S01]  /*dd90*/  FMUL.FTZ R67, R145.reuse, R6.reuse ;  /* 0x0000000691437220 */ /* 0x0c0fe20000410000 */
[----:B------:R-:W-:Y:S01]  /*dda0*/  FFMA.FTZ R6, R36, R6, R7 ;  /* 0x0000000624067223 */ /* 0x000fe20000010007 */
[----:B------:R-:W-:Y:S01]  /*ddb0*/  FADD.FTZ R169, R66, R169 ;  /* 0x000000a942a97221 */ /* 0x000fe20000010000 */
[-C--:B0-----:R-:W-:Y:S01]  /*ddc0*/  FMUL.FTZ R69, R145, R34.reuse ;  /* 0x0000002291457220 */ /* 0x081fe20000410000 */
[C---:B------:R-:W-:Y:S01]  /*ddd0*/  FFMA.FTZ R7, R36.reuse, R34, -R37 ;  /* 0x0000002224077223 */ /* 0x040fe20000010825 */
[----:B------:R-:W-:Y:S01]  /*dde0*/  FFMA.FTZ R66, R36, R35, R65 ;  /* 0x0000002324427223 */ /* 0x000fe20000010041 */
[----:B------:R-:W-:Y:S01]  /*ddf0*/  FMUL.FTZ R35, R83, R82 ;  /* 0x0000005253237220 */ /* 0x000fe20000410000 */
[----:B------:R-:W-:Y:S01]  /*de00*/  FMUL.FTZ R34, R146, R178 ;  /* 0x000000b292227220 */ /* 0x000fe20000410000 */
[----:B------:R-:W-:Y:S01]  /*de10*/  FMUL.FTZ R8, R39, R82 ;  /* 0x0000005227087220 */ /* 0x000fe20000410000 */
[-C--:B------:R-:W-:Y:S01]  /*de20*/  FMUL.FTZ R83, R83, R33.reuse ;  /* 0x0000002153537220 */ /* 0x080fe20000410000 */
[-C--:B------:R-:W-:Y:S01]  /*de30*/  FFMA.FTZ R37, R84, R33.reuse, R35 ;  /* 0x0000002154257223 */ /* 0x080fe20000010023 */
[-C--:B------:R-:W-:Y:S01]  /*de40*/  FFMA.FTZ R36, R39, -R34.reuse, R207 ;  /* 0x8000002227247223 */ /* 0x080fe200000100cf */
[C---:B------:R-:W-:Y:S01]  /*de50*/  FFMA.FTZ R39, -R40.reuse, R34, R206 ;  /* 0x0000002228277223 */ /* 0x040fe200000101ce */
[----:B------:R-:W-:Y:S01]  /*de60*/  FFMA.FTZ R35, R40, R33, R8 ;  /* 0x0000002128237223 */ /* 0x000fe20000010008 */
[C---:B------:R-:W-:Y:S01]  /*de70*/  FMUL.FTZ R34, R33.reuse, UR34 ;  /* 0x0000002221227c20 */ /* 0x040fe20008410000 */
[----:B------:R-:W-:Y:S01]  /*de80*/  FMUL.FTZ R8, R82, UR34 ;  /* 0x0000002252087c20 */ /* 0x000fe20008410000 */
[----:B------:R-:W-:Y:S01]  /*de90*/  FADD.FTZ R10, R10, R37 ;  /* 0x000000250a0a7221 */ /* 0x000fe20000010000 */
[CC--:B------:R-:W-:Y:S01]  /*dea0*/  FMUL.FTZ R65, R82.reuse, R178.reuse ;  /* 0x000000b252417220 */ /* 0x0c0fe20000410000 */
[----:B------:R-:W-:Y:S01]  /*deb0*/  FFMA.FTZ R37, R82, UR35, -R34 ;  /* 0x0000002352257c23 */ /* 0x000fe20008010822 */
[C---:B------:R-:W-:Y:S01]  /*dec0*/  FFMA.FTZ R8, R33.reuse, UR35, R8 ;  /* 0x0000002321087c23 */ /* 0x040fe20008010008 */
[----:B------:R-:W-:Y:S01]  /*ded0*/  FMUL.FTZ R33, R33, R178 ;  /* 0x000000b221217220 */ /* 0x000fe20000410000 */
[----:B------:R-:W-:Y:S01]  /*dee0*/  FFMA.FTZ R129, R38, R177, R129 ;  /* 0x000000b126817223 */ /* 0x000fe20000010081 */
[----:B------:R-:W-:Y:S01]  /*def0*/  FFMA.FTZ R66, R145, R38, R66 ;  /* 0x0000002691427223 */ /* 0x000fe20000010042 */
[----:B------:R-:W-:Y:S01]  /*df00*/  FFMA.FTZ R84, R84, R82, -R83 ;  /* 0x0000005254547223 */ /* 0x000fe20000010853 */
[C---:B------:R-:W-:Y:S01]  /*df10*/  FMUL.FTZ R34, R36.reuse, R65 ;  /* 0x0000004124227220 */ /* 0x040fe20000410000 */
[C---:B------:R-:W-:Y:S01]  /*df20*/  FMUL.FTZ R38, R36.reuse, R37 ;  /* 0x0000002524267220 */ /* 0x040fe20000410000 */
[-C--:B------:R-:W-:Y:S01]  /*df30*/  FMUL.FTZ R36, R36, R33.reuse ;  /* 0x0000002124247220 */ /* 0x080fe20000410000 */
[----:B------:R-:W-:Y:S01]  /*df40*/  FADD.FTZ R84, R9, R84 ;  /* 0x0000005409547221 */ /* 0x000fe20000010000 */
[CC--:B------:R-:W-:Y:S01]  /*df50*/  FFMA.FTZ R34, R39.reuse, R33.reuse, R34 ;  /* 0x0000002127227223 */ /* 0x0c0fe20000010022 */
[----:B------:R-:W-:Y:S01]  /*df60*/  FMUL.FTZ R37, R146, R33 ;  /* 0x0000002192257220 */ /* 0x000fe20000410000 */
[C---:B------:R-:W-:Y:S01]  /*df70*/  FFMA.FTZ R36, R39.reuse, R65, -R36 ;  /* 0x0000004127247223 */ /* 0x040fe20000010824 */
[----:B------:R-:W-:Y:S01]  /*df80*/  FFMA.FTZ R39, R39, R8, R38 ;  /* 0x0000000827277223 */ /* 0x000fe20000010026 */
[----:B------:R-:W-:Y:S01]  /*df90*/  FMUL.FTZ R8, R147, R179 ;  /* 0x000000b393087220 */ /* 0x000fe20000410000 */
[-C--:B------:R-:W-:Y:S01]  /*dfa0*/  FMUL.FTZ R9, R85, R84.reuse ;  /* 0x0000005455097220 */ /* 0x080fe20000410000 */
[----:B------:R0:W-:Y:S01]  /*dfb0*/  STS [R32+0x2160], R67 ;  /* 0x0021604320007388 */ /* 0x0001e20000000800 */
[----:B------:R-:W-:Y:S01]  /*dfc0*/  FMUL.FTZ R33, R41, R84 ;  /* 0x0000005429217220 */ /* 0x000fe20000410000 */
[----:B------:R-:W-:Y:S01]  /*dfd0*/  FMUL.FTZ R85, R85, R10 ;  /* 0x0000000a55557220 */ /* 0x000fe20000410000 */
[----:B------:R-:W-:Y:S01]  /*dfe0*/  FFMA.FTZ R41, R41, -R8, R209 ;  /* 0x8000000829297223 */ /* 0x000fe200000100d1 */
[----:B------:R1:W-:Y:S01]  /*dff0*/  STS [R32+0x2158], R37 ;  /* 0x0021582520007388 */ /* 0x0003e20000000800 */
[----:B------:R-:W-:Y:S01]  /*e000*/  FFMA.FTZ R9, R86, R10, R9 ;  /* 0x0000000a56097223 */ /* 0x000fe20000010009 */
[C---:B------:R-:W-:Y:S01]  /*e010*/  FFMA.FTZ R8, -R42.reuse, R8, R208 ;  /* 0x000000082a087223 */ /* 0x040fe200000101d0 */
[----:B------:R-:W-:Y:S01]  /*e020*/  FFMA.FTZ R42, R42, R10, R33 ;  /* 0x0000000a2a2a7223 */ /* 0x000fe20000010021 */
[----:B------:R-:W-:Y:S01]  /*e030*/  FFMA.FTZ R86, R86, R84, -R85 ;  /* 0x0000005456567223 */ /* 0x000fe20000010855 */
[----:B------:R-:W-:Y:S01]  /*e040*/  FMUL.FTZ R33, R84, UR34 ;  /* 0x0000002254217c20 */ /* 0x000fe20008410000 */
[----:B0-----:R-:W-:Y:S01]  /*e050*/  FMUL.FTZ R67, R146, R65 ;  /* 0x0000004192437220 */ /* 0x001fe20000410000 */
[-C--:B------:R-:W-:Y:S01]  /*e060*/  FMUL.FTZ R40, R84, R179.reuse ;  /* 0x000000b354287220 */ /* 0x080fe20000410000 */
[----:B------:R-:W-:Y:S01]  /*e070*/  FADD.FTZ R86, R11, R86 ;  /* 0x000000560b567221 */ /* 0x000fe20000010000 */
[C---:B------:R-:W-:Y:S01]  /*e080*/  FFMA.FTZ R33, R10.reuse, UR35, R33 ;  /* 0x000000230a217c23 */ /* 0x040fe20008010021 */
[C---:B-1----:R-:W-:Y:S01]  /*e090*/  FMUL.FTZ R37, R10.reuse, UR34 ;  /* 0x000000220a257c20 */ /* 0x042fe20008410000 */
[----:B------:R0:W-:Y:S01]  /*e0a0*/  STS [R32+0x215c], R67 ;  /* 0x00215c4320007388 */ /* 0x0001e20000000800 */
[----:B------:R-:W-:Y:S01]  /*e0b0*/  FMUL.FTZ R10, R10, R179 ;  /* 0x000000b30a0a7220 */ /* 0x000fe20000410000 */
[----:B------:R-:W-:Y:S01]  /*e0c0*/  FMUL.FTZ R11, R41, R40 ;  /* 0x00000028290b7220 */ /* 0x000fe20000410000 */
[----:B------:R-:W-:Y:S01]  /*e0d0*/  FFMA.FTZ R130, R35, R178, R130 ;  /* 0x000000b223827223 */ /* 0x000fe20000010082 */
[----:B------:R-:W-:Y:S01]  /*e0e0*/  FFMA.FTZ R65, R146, R35, R39 ;  /* 0x0000002392417223 */ /* 0x000fe20000010027 */
[-C--:B------:R-:W-:Y:S01]  /*e0f0*/  FMUL.FTZ R35, R147, R10.reuse ;  /* 0x0000000a93237220 */ /* 0x080fe20000410000 */
[----:B------:R-:W-:Y:S01]  /*e100*/  FFMA.FTZ R38, R8, R10, R11 ;  /* 0x0000000a08267223 */ /* 0x000fe2000001000b */
[----:B------:R-:W-:Y:S01]  /*e110*/  FMUL.FTZ R11, R43, R86 ;  /* 0x000000562b0b7220 */ /* 0x000fe20000410000 */
[----:B------:R-:W-:Y:S01]  /*e120*/  FMUL.FTZ R39, R147, R40 ;  /* 0x0000002893277220 */ /* 0x000fe20000410000 */
[----:B------:R-:W-:Y:S01]  /*e130*/  FADD.FTZ R166, R65, R166 ;  /* 0x000000a641a67221 */ /* 0x000fe20000010000 */
[----:B0-----:R-:W-:Y:S01]  /*e140*/  FADD.FTZ R67, R12, R9 ;  /* 0x000000090c437221 */ /* 0x001fe20000010000 */
[----:B------:R-:W-:Y:S01]  /*e150*/  FFMA.FTZ R12, R84, UR35, -R37 ;  /* 0x00000023540c7c23 */ /* 0x000fe20008010825 */
[C---:B------:R-:W-:Y:S01]  /*e160*/  FMUL.FTZ R37, R41.reuse, R10 ;  /* 0x0000000a29257220 */ /* 0x040fe20000410000 */
[----:B------:R0:W-:Y:S01]  /*e170*/  STS [R32+0x2154], R39 ;  /* 0x0021542720007388 */ /* 0x0001e20000000800 */
[----:B------:R-:W-:Y:S01]  /*e180*/  FFMA.FTZ R131, R42, R179, R131 ;  /* 0x000000b32a837223 */ /* 0x000fe20000010083 */
[----:B------:R-:W-:Y:S01]  /*e190*/  FMUL.FTZ R9, R41, R12 ;  /* 0x0000000c29097220 */ /* 0x000fe20000410000 */
[----:B------:R-:W-:Y:S01]  /*e1a0*/  FFMA.FTZ R37, R8, R40, -R37 ;  /* 0x0000002808257223 */ /* 0x000fe20000010825 */
[----:B------:R1:W-:Y:S01]  /*e1b0*/  STS [R32+0x2150], R35 ;  /* 0x0021502320007388 */ /* 0x0003e20000000800 */
[----:B------:R-:W-:Y:S01]  /*e1c0*/  FADD.FTZ R167, R66, R167 ;  /* 0x000000a742a77221 */ /* 0x000fe20000010000 */
[----:B------:R-:W-:Y:S01]  /*e1d0*/  FFMA.FTZ R10, R8, R33, R9 ;  /* 0x00000021080a7223 */ /* 0x000fe20000010009 */
[C---:B------:R-:W-:Y:S01]  /*e1e0*/  FMUL.FTZ R9, R87.reuse, R86 ;  /* 0x0000005657097220 */ /* 0x040fe20000410000 */
[-C--:B------:R-:W-:Y:S01]  /*e1f0*/  FMUL.FTZ R87, R87, R67.reuse ;  /* 0x0000004357577220 */ /* 0x080fe20000410000 */
[----:B------:R-:W-:Y:S01]  /*e200*/  FMUL.FTZ R8, R148, R180 ;  /* 0x000000b494087220 */ /* 0x000fe20000410000 */
[-C--:B------:R-:W-:Y:S01]  /*e210*/  FFMA.FTZ R33, R44, R67.reuse, R11 ;  /* 0x000000432c217223 */ /* 0x080fe2000001000b */
[----:B------:R-:W-:Y:S01]  /*e220*/  FMUL.FTZ R11, R67, UR34 ;  /* 0x00000022430b7c20 */ /* 0x000fe20008410000 */
[C---:B------:R-:W-:Y:S01]  /*e230*/  FFMA.FTZ R9, R88.reuse, R67, R9 ;  /* 0x0000004358097223 */ /* 0x040fe20000010009 */
[----:B------:R-:W-:Y:S01]  /*e240*/  FFMA.FTZ R88, R88, R86, -R87 ;  /* 0x0000005658587223 */ /* 0x000fe20000010857 */
[----:B------:R-:W-:Y:S01]  /*e250*/  FFMA.FTZ R43, R43, -R8, R211 ;  /* 0x800000082b2b7223 */ /* 0x000fe200000100d3 */
[----:B------:R-:W-:Y:S01]  /*e260*/  FFMA.FTZ R65, R147, R42, R10 ;  /* 0x0000002a93417223 */ /* 0x000fe2000001000a */
[C---:B0-----:R-:W-:Y:S01]  /*e270*/  FMUL.FTZ R39, R86.reuse, R180 ;  /* 0x000000b456277220 */ /* 0x041fe20000410000 */
[C---:B------:R-:W-:Y:S01]  /*e280*/  FMUL.FTZ R10, R86.reuse, UR34 ;  /* 0x00000022560a7c20 */ /* 0x040fe20008410000 */
[----:B------:R-:W-:Y:S01]  /*e290*/  FFMA.FTZ R12, R86, UR35, -R11 ;  /* 0x00000023560c7c23 */ /* 0x000fe2000801080b */
[----:B------:R-:W-:Y:S01]  /*e2a0*/  FADD.FTZ R88, R13, R88 ;  /* 0x000000580d587221 */ /* 0x000fe20000010000 */
[----:B------:R-:W-:Y:S01]  /*e2b0*/  FFMA.FTZ R8, -R44, R8, R210 ;  /* 0x000000082c087223 */ /* 0x000fe200000101d2 */
[----:B------:R-:W-:Y:S01]  /*e2c0*/  FADD.FTZ R14, R14, R9 ;  /* 0x000000090e0e7221 */ /* 0x000fe20000010000 */
[----:B-1----:R-:W-:Y:S01]  /*e2d0*/  FMUL.FTZ R35, R67, R180 ;  /* 0x000000b443237220 */ /* 0x002fe20000410000 */
[----:B------:R-:W-:Y:S01]  /*e2e0*/  FMUL.FTZ R13, R43, R39 ;  /* 0x000000272b0d7220 */ /* 0x000fe20000410000 */
[----:B------:R-:W-:Y:S01]  /*e2f0*/  FFMA.FTZ R9, R67, UR35, R10 ;  /* 0x0000002343097c23 */ /* 0x000fe2000801000a */
[C---:B------:R-:W-:Y:S01]  /*e300*/  FMUL.FTZ R11, R43.reuse, R12 ;  /* 0x0000000c2b0b7220 */ /* 0x040fe20000410000 */
[-C--:B------:R-:W-:Y:S01]  /*e310*/  FMUL.FTZ R10, R43, R35.reuse ;  /* 0x000000232b0a7220 */ /* 0x080fe20000410000 */
[----:B------:R-:W-:Y:S01]  /*e320*/  FFMA.FTZ R40, R8, R35, R13 ;  /* 0x0000002308287223 */ /* 0x000fe2000001000d */
[----:B------:R-:W-:Y:S01]  /*e330*/  FMUL.FTZ R43, R148, R39 ;  /* 0x00000027942b7220 */ /* 0x000fe20000410000 */
        /* <DEDUP_REMOVED lines=13> */
[----:B------:R-:W-:Y:S01]  /*e410*/  FMUL.FTZ R12, R14, UR34 ;  /* 0x000000220e0c7c20 */ /* 0x000fe20008410000 */
[C---:B------:R-:W-:Y:S01]  /*e420*/  FMUL.FTZ R11, R91.reuse, R15 ;  /* 0x0000000f5b0b7220 */ /* 0x040fe20000410000 */
[-C--:B------:R-:W-:Y:S01]  /*e430*/  FMUL.FTZ R8, R91, R9.reuse ;  /* 0x000000095b087220 */ /* 0x080fe20000410000 */
[----:B------:R0:W-:Y:S01]  /*e440*/  STS [R32+0x214c], R43 ;  /* 0x00214c2b20007388 */ /* 0x0001e20000000800 */
[----:B------:R-:W-:Y:S01]  /*e450*/  FFMA.FTZ R12, R88, UR35, -R12 ;  /* 0x00000023580c7c23 */ /* 0x000fe2000801080c */
[C---:B------:R-:W-:Y:S01]  /*e460*/  FFMA.FTZ R11, R92.reuse, R9, R11 ;  /* 0x000000095c0b7223 */ /* 0x040fe2000001000b */
[----:B------:R-:W-:Y:S01]  /*e470*/  FFMA.FTZ R8, R92, R15, -R8 ;  /* 0x0000000f5c087223 */ /* 0x000fe20000010808 */
[C---:B------:R-:W-:Y:S01]  /*e480*/  FMUL.FTZ R41, R148.reuse, R35 ;  /* 0x0000002394297220 */ /* 0x040fe20000410000 */
[----:B------:R-:W-:Y:S01]  /*e490*/  FFMA.FTZ R132, R33, R180, R132 ;  /* 0x000000b421847223 */ /* 0x000fe20000010084 */
[----:B------:R-:W-:Y:S01]  /*e4a0*/  FFMA.FTZ R16, R148, R33, R13 ;  /* 0x0000002194107223 */ /* 0x000fe2000001000d */
[----:B------:R-:W-:Y:S01]  /*e4b0*/  FADD.FTZ R18, R18, R11 ;  /* 0x0000000b12127221 */ /* 0x000fe20000010000 */
[-C--:B------:R-:W-:Y:S01]  /*e4c0*/  FMUL.FTZ R35, R14, R181.reuse ;  /* 0x000000b50e237220 */ /* 0x080fe20000410000 */
[----:B------:R-:W-:Y:S01]  /*e4d0*/  FMUL.FTZ R33, R45, R12 ;  /* 0x0000000c2d217220 */ /* 0x000fe20000410000 */
[C---:B0-----:R-:W-:Y:S01]  /*e4e0*/  FMUL.FTZ R43, R88.reuse, R181 ;  /* 0x000000b5582b7220 */ /* 0x041fe20000410000 */
[----:B------:R-:W-:Y:S01]  /*e4f0*/  FADD.FTZ R12, R17, R8 ;  /* 0x00000008110c7221 */ /* 0x000fe20000010000 */
[----:B------:R-:W-:Y:S01]  /*e500*/  FMUL.FTZ R13, R88, UR34 ;  /* 0x00000022580d7c20 */ /* 0x000fe20008410000 */
[----:B------:R0:W-:Y:S01]  /*e510*/  STS [R32+0x2148], R41 ;  /* 0x0021482920007388 */ /* 0x0001e20000000800 */
[CC--:B------:R-:W-:Y:S01]  /*e520*/  FMUL.FTZ R11, R45.reuse, R43.reuse ;  /* 0x0000002b2d0b7220 */ /* 0x0c0fe20000410000 */
[----:B------:R-:W-:Y:S01]  /*e530*/  FMUL.FTZ R17, R150, R43 ;  /* 0x0000002b96117220 */ /* 0x000fe20000410000 */
[----:B------:R-:W-:Y:S01]  /*e540*/  FFMA.FTZ R13, R14, UR35, R13 ;  /* 0x000000230e0d7c23 */ /* 0x000fe2000801000d */
[-C--:B------:R-:W-:Y:S01]  /*e550*/  FMUL.FTZ R14, R45, R35.reuse ;  /* 0x000000232d0e7220 */ /* 0x080fe20000410000 */
[----:B------:R-:W-:Y:S01]  /*e560*/  FFMA.FTZ R42, R10, R35, R11 ;  /* 0x000000230a2a7223 */ /* 0x000fe2000001000b */
[C---:B------:R-:W-:Y:S01]  /*e570*/  FMUL.FTZ R11, R93.reuse, R12 ;  /* 0x0000000c5d0b7220 */ /* 0x040fe20000410000 */
[-C--:B------:R-:W-:Y:S01]  /*e580*/  FMUL.FTZ R93, R93, R18.reuse ;  /* 0x000000125d5d7220 */ /* 0x080fe20000410000 */
[----:B------:R-:W-:Y:S01]  /*e590*/  FMUL.FTZ R8, R47, R15 ;  /* 0x0000000f2f087220 */ /* 0x000fe20000410000 */
[----:B------:R-:W-:Y:S01]  /*e5a0*/  FADD.FTZ R163, R16, R163 ;  /* 0x000000a310a37221 */ /* 0x000fe20000010000 */
[C---:B------:R-:W-:Y:S01]  /*e5b0*/  FFMA.FTZ R11, R94.reuse, R18, R11 ;  /* 0x000000125e0b7223 */ /* 0x040fe2000001000b */
[----:B------:R-:W-:Y:S01]  /*e5c0*/  FFMA.FTZ R44, R94, R12, -R93 ;  /* 0x0000000c5e2c7223 */ /* 0x000fe2000001085d */
[----:B0-----:R-:W-:Y:S01]  /*e5d0*/  FFMA.FTZ R41, R10, R43, -R14 ;  /* 0x0000002b0a297223 */ /* 0x001fe2000001080e */
[----:B------:R-:W-:Y:S01]  /*e5e0*/  FMUL.FTZ R14, R15, UR34 ;  /* 0x000000220f0e7c20 */ /* 0x000fe20008410000 */
[----:B------:R-:W-:Y:S01]  /*e5f0*/  FADD.FTZ R43, R20, R11 ;  /* 0x0000000b142b7221 */ /* 0x000fe20000010000 */
[----:B------:R-:W-:Y:S01]  /*e600*/  FADD.FTZ R44, R19, R44 ;  /* 0x0000002c132c7221 */ /* 0x000fe20000010000 */
[----:B------:R-:W-:Y:S01]  /*e610*/  FFMA.FTZ R19, R48, R9, R8 ;  /* 0x0000000930137223 */ /* 0x000fe20000010008 */
[----:B------:R-:W-:Y:S01]  /*e620*/  FFMA.FTZ R13, R10, R13, R33 ;  /* 0x0000000d0a0d7223 */ /* 0x000fe20000010021 */
[----:B------:R-:W-:Y:S01]  /*e630*/  FMUL.FTZ R10, R153, R182 ;  /* 0x000000b6990a7220 */ /* 0x000fe20000410000 */
[C---:B------:R-:W-:Y:S01]  /*e640*/  FMUL.FTZ R11, R95.reuse, R44 ;  /* 0x0000002c5f0b7220 */ /* 0x040fe20000410000 */
[-C--:B------:R-:W-:Y:S01]  /*e650*/  FMUL.FTZ R95, R95, R43.reuse ;  /* 0x0000002b5f5f7220 */ /* 0x080fe20000410000 */
[----:B------:R-:W-:Y:S01]  /*e660*/  FMUL.FTZ R16, R9, UR34 ;  /* 0x0000002209107c20 */ /* 0x000fe20008410000 */
[----:B------:R-:W-:Y:S01]  /*e670*/  FFMA.FTZ R47, R47, -R10, R215 ;  /* 0x8000000a2f2f7223 */ /* 0x000fe200000100d7 */
[C---:B------:R-:W-:Y:S01]  /*e680*/  FFMA.FTZ R11, R96.reuse, R43, R11 ;  /* 0x0000002b600b7223 */ /* 0x040fe2000001000b */
[----:B------:R-:W-:Y:S01]  /*e690*/  FFMA.FTZ R8, R96, R44, -R95 ;  /* 0x0000002c60087223 */ /* 0x000fe2000001085f */
[C---:B------:R-:W-:Y:S01]  /*e6a0*/  FFMA.FTZ R16, R15.reuse, UR35, -R16 ;  /* 0x000000230f107c23 */ /* 0x040fe20008010810 */
[-C--:B------:R-:W-:Y:S01]  /*e6b0*/  FMUL.FTZ R20, R15, R182.reuse ;  /* 0x000000b60f147220 */ /* 0x080fe20000410000 */
[----:B------:R-:W-:Y:S01]  /*e6c0*/  FADD.FTZ R22, R22, R11 ;  /* 0x0000000b16167221 */ /* 0x000fe20000010000 */
[----:B------:R-:W-:Y:S01]  /*e6d0*/  FADD.FTZ R8, R21, R8 ;  /* 0x0000000815087221 */ /* 0x000fe20000010000 */
[C---:B------:R-:W-:Y:S01]  /*e6e0*/  FFMA.FTZ R11, R9.reuse, UR35, R14 ;  /* 0x00000023090b7c23 */ /* 0x040fe2000801000e */
[----:B------:R-:W-:Y:S01]  /*e6f0*/  FMUL.FTZ R14, R9, R182 ;  /* 0x000000b6090e7220 */ /* 0x000fe20000410000 */
[----:B------:R-:W-:Y:S01]  /*e700*/  FFMA.FTZ R10, -R48, R10, R214 ;  /* 0x0000000a300a7223 */ /* 0x000fe200000101d6 */
        /* <DEDUP_REMOVED lines=8> */
[----:B------:R-:W-:Y:S01]  /*e790*/  FADD.FTZ R9, R24, R9 ;  /* 0x0000000918097221 */ /* 0x000fe20000010000 */
[----:B------:R-:W-:Y:S01]  /*e7a0*/  FADD.FTZ R23, R23, R98 ;  /* 0x0000006217177221 */ /* 0x000fe20000010000 */
[----:B------:R-:W-:Y:S01]  /*e7b0*/  FFMA.FTZ R133, R46, R181, R133 ;  /* 0x000000b52e857223 */ /* 0x000fe20000010085 */
[CC--:B------:R-:W-:Y:S01]  /*e7c0*/  FFMA.FTZ R45, R10.reuse, R14.reuse, R45 ;  /* 0x0000000e0a2d7223 */ /* 0x0c0fe2000001002d */
[----:B------:R-:W-:Y:S01]  /*e7d0*/  FMUL.FTZ R15, R153, R14 ;  /* 0x0000000e990f7220 */ /* 0x000fe20000410000 */
[C---:B------:R-:W-:Y:S01]  /*e7e0*/  FFMA.FTZ R46, R10.reuse, R20, -R47 ;  /* 0x000000140a2e7223 */ /* 0x040fe2000001082f */
[----:B------:R-:W-:Y:S01]  /*e7f0*/  FFMA.FTZ R14, R10, R11, R13 ;  /* 0x0000000b0a0e7223 */ /* 0x000fe2000001000d */
[C---:B------:R-:W-:Y:S01]  /*e800*/  FMUL.FTZ R10, R99.reuse, R9 ;  /* 0x00000009630a7220 */ /* 0x040fe20000410000 */
[-C--:B------:R-:W-:Y:S01]  /*e810*/  FMUL.FTZ R11, R99, R23.reuse ;  /* 0x00000017630b7220 */ /* 0x080fe20000410000 */
[----:B------:R0:W-:Y:S01]  /*e820*/  STS [R32+0x2144], R17 ;  /* 0x0021441120007388 */ /* 0x0001e20000000800 */
        /* <DEDUP_REMOVED lines=8> */
[----:B------:R-:W-:Y:S01]  /*e8b0*/  FADD.FTZ R161, R48, R161 ;  /* 0x000000a130a17221 */ /* 0x000fe20000010000 */
[----:B0-----:R-:W-:Y:S01]  /*e8c0*/  FMUL.FTZ R17, R156, R183 ;  /* 0x000000b79c117220 */ /* 0x001fe20000410000 */
[C---:B------:R-:W-:Y:S01]  /*e8d0*/  FMUL.FTZ R11, R101.reuse, R10 ;  /* 0x0000000a650b7220 */ /* 0x040fe20000410000 */
[----:B------:R-:W-:Y:S01]  /*e8e0*/  FMUL.FTZ R101, R101, R26 ;  /* 0x0000001a65657220 */ /* 0x000fe20000410000 */
[----:B------:R0:W-:Y:S01]  /*e8f0*/  STS [R32+0x213c], R21 ;  /* 0x00213c1520007388 */ /* 0x0001e20000000800 */
[-C--:B------:R-:W-:Y:S01]  /*e900*/  FFMA.FTZ R49, R49, -R17.reuse, R217 ;  /* 0x8000001131317223 */ /* 0x080fe200000100d9 */
[C---:B------:R-:W-:Y:S01]  /*e910*/  FFMA.FTZ R17, -R50.reuse, R17, R216 ;  /* 0x0000001132117223 */ /* 0x040fe200000101d8 */
[----:B------:R-:W-:Y:S01]  /*e920*/  FFMA.FTZ R50, R50, R18, R13 ;  /* 0x0000001232327223 */ /* 0x000fe2000001000d */
[----:B------:R-:W-:Y:S01]  /*e930*/  FMUL.FTZ R13, R12, UR34 ;  /* 0x000000220c0d7c20 */ /* 0x000fe20008410000 */
[----:B-1----:R-:W-:Y:S01]  /*e940*/  FMUL.FTZ R15, R18, UR34 ;  /* 0x00000022120f7c20 */ /* 0x002fe20008410000 */
[C---:B------:R-:W-:Y:S01]  /*e950*/  FFMA.FTZ R11, R102.reuse, R26, R11 ;  /* 0x0000001a660b7223 */ /* 0x040fe2000001000b */
[----:B------:R-:W-:Y:S01]  /*e960*/  FFMA.FTZ R102, R102, R10, -R101 ;  /* 0x0000000a66667223 */ /* 0x000fe20000010865 */
[C---:B------:R-:W-:Y:S01]  /*e970*/  FFMA.FTZ R80, R18.reuse, UR35, R13 ;  /* 0x0000002312507c23 */ /* 0x040fe2000801000d */
[-C--:B------:R-:W-:Y:S01]  /*e980*/  FMUL.FTZ R18, R18, R183.reuse ;  /* 0x000000b712127220 */ /* 0x080fe20000410000 */
[C---:B------:R-:W-:Y:S01]  /*e990*/  FFMA.FTZ R14, R12.reuse, UR35, -R15 ;  /* 0x000000230c0e7c23 */ /* 0x040fe2000801080f */
[----:B------:R-:W-:Y:S01]  /*e9a0*/  FMUL.FTZ R12, R12, R183 ;  /* 0x000000b70c0c7220 */ /* 0x000fe20000410000 */
[----:B------:R-:W-:Y:S01]  /*e9b0*/  FADD.FTZ R11, R28, R11 ;  /* 0x0000000b1c0b7221 */ /* 0x000fe20000010000 */
[----:B------:R-:W-:Y:S01]  /*e9c0*/  FMUL.FTZ R47, R49, R18 ;  /* 0x00000012312f7220 */ /* 0x000fe20000410000 */
[----:B------:R-:W-:Y:S01]  /*e9d0*/  FADD.FTZ R27, R27, R102 ;  /* 0x000000661b1b7221 */ /* 0x000fe20000010000 */
[-C--:B------:R-:W-:Y:S01]  /*e9e0*/  FMUL.FTZ R48, R49, R12.reuse ;  /* 0x0000000c31307220 */ /* 0x080fe20000410000 */
[-C--:B0-----:R-:W-:Y:S01]  /*e9f0*/  FMUL.FTZ R21, R156, R12.reuse ;  /* 0x0000000c9c157220 */ /* 0x081fe20000410000 */
[----:B------:R-:W-:Y:S01]  /*ea00*/  FFMA.FTZ R47, R17, R12, -R47 ;  /* 0x0000000c112f7223 */ /* 0x000fe2000001082f */
[C---:B------:R-:W-:Y:S01]  /*ea10*/  FMUL.FTZ R12, R103.reuse, R11 ;  /* 0x0000000b670c7220 */ /* 0x040fe20000410000 */
[-C--:B------:R-:W-:Y:S01]  /*ea20*/  FMUL.FTZ R13, R103, R27.reuse ;  /* 0x0000001b670d7220 */ /* 0x080fe20000410000 */
[----:B------:R-:W-:Y:S01]  /*ea30*/  FFMA.FTZ R134, R19, R182, R134 ;  /* 0x000000b613867223 */ /* 0x000fe20000010086 */
[-C--:B------:R-:W-:Y:S01]  /*ea40*/  FFMA.FTZ R48, R17, R18.reuse, R48 ;  /* 0x0000001211307223 */ /* 0x080fe20000010030 */
[C---:B------:R-:W-:Y:S01]  /*ea50*/  FFMA.FTZ R12, R104.reuse, R27, -R12 ;  /* 0x0000001b680c7223 */ /* 0x040fe2000001080c */
[----:B------:R-:W-:Y:S01]  /*ea60*/  FFMA.FTZ R13, R104, R11, R13 ;  /* 0x0000000b680d7223 */ /* 0x000fe2000001000d */
[----:B------:R-:W-:Y:S01]  /*ea70*/  FMUL.FTZ R19, R156, R18 ;  /* 0x000000129c137220 */ /* 0x000fe20000410000 */
[----:B------:R-:W-:Y:S01]  /*ea80*/  FMUL.FTZ R15, R173, R189 ;  /* 0x000000bdad0f7220 */ /* 0x000fe20000410000 */
[----:B------:R-:W-:Y:S01]  /*ea90*/  FADD.FTZ R18, R29, R12 ;  /* 0x0000000c1d127221 */ /* 0x000fe20000010000 */
[----:B------:R-:W-:Y:S01]  /*eaa0*/  FADD.FTZ R30, R30, R13 ;  /* 0x0000000d1e1e7221 */ /* 0x000fe20000010000 */
[----:B------:R-:W-:Y:S01]  /*eab0*/  FMUL.FTZ R13, R171, R188 ;  /* 0x000000bcab0d7220 */ /* 0x000fe20000410000 */
[-C--:B------:R-:W-:Y:S01]  /*eac0*/  FFMA.FTZ R16, -R74, R15.reuse, R228 ;  /* 0x0000000f4a107223 */ /* 0x080fe200000101e4 */
[----:B------:R-:W-:Y:S01]  /*ead0*/  FFMA.FTZ R15, R73, -R15, R229 ;  /* 0x8000000f490f7223 */ /* 0x000fe200000100e5 */
[-C--:B------:R-:W-:Y:S01]  /*eae0*/  FMUL.FTZ R66, R18, R189.reuse ;  /* 0x000000bd12427220 */ /* 0x080fe20000410000 */
[----:B------:R-:W-:Y:S01]  /*eaf0*/  FMUL.FTZ R68, R30, R189 ;  /* 0x000000bd1e447220 */ /* 0x000fe20000410000 */
[----:B------:R-:W-:Y:S01]  /*eb00*/  FMUL.FTZ R82, R49, R14 ;  /* 0x0000000e31527220 */ /* 0x000fe20000410000 */
[----:B------:R0:W-:Y:S01]  /*eb10*/  STS [R32+0x2130], R19 ;  /* 0x0021301320007388 */ /* 0x0001e20000000800 */
[----:B------:R-:W-:Y:S01]  /*eb20*/  FFMA.FTZ R14, -R72, R13, R226 ;  /* 0x0000000d480e7223 */ /* 0x000fe200000101e2 */
[----:B------:R-:W-:Y:S01]  /*eb30*/  FMUL.FTZ R20, R168, R187 ;  /* 0x000000bba8147220 */ /* 0x000fe20000410000 */
[----:B------:R-:W-:Y:S01]  /*eb40*/  FFMA.FTZ R13, R59, -R13, R227 ;  /* 0x8000000d3b0d7223 */ /* 0x000fe200000100e3 */
[----:B------:R1:W-:Y:S01]  /*eb50*/  STS [R32+0x2134], R21 ;  /* 0x0021341520007388 */ /* 0x0003e20000000800 */
[-C--:B------:R-:W-:Y:S01]  /*eb60*/  FMUL.FTZ R70, R27, R188.reuse ;  /* 0x000000bc1b467220 */ /* 0x080fe20000410000 */
[----:B------:R-:W-:Y:S01]  /*eb70*/  FMUL.FTZ R76, R11, R188 ;  /* 0x000000bc0b4c7220 */ /* 0x000fe20000410000 */
[----:B------:R-:W-:Y:S01]  /*eb80*/  FADD.FTZ R160, R25, R160 ;  /* 0x000000a019a07221 */ /* 0x000fe20000010000 */
[----:B------:R-:W-:Y:S01]  /*eb90*/  FADD.FTZ R164, R65, R164 ;  /* 0x000000a441a47221 */ /* 0x000fe20000010000 */
[----:B------:R-:W-:Y:S01]  /*eba0*/  FFMA.FTZ R12, -R58, R20, R224 ;  /* 0x000000143a0c7223 */ /* 0x000fe200000101e0 */
[----:B0-----:R-:W-:Y:S01]  /*ebb0*/  FMUL.FTZ R19, R15, R66 ;  /* 0x000000420f137220 */ /* 0x001fe20000410000 */
[----:B------:R-:W-:Y:S01]  /*ebc0*/  FMUL.FTZ R25, R13, R70 ;  /* 0x000000460d197220 */ /* 0x000fe20000410000 */
[----:B------:R-:W-:Y:S01]  /*ebd0*/  FFMA.FTZ R20, R57, -R20, R225 ;  /* 0x8000001439147223 */ /* 0x000fe200000100e1 */
[-C--:B------:R-:W-:Y:S01]  /*ebe0*/  FMUL.FTZ R65, R26, R187.reuse ;  /* 0x000000bb1a417220 */ /* 0x080fe20000410000 */
[-C--:B-1----:R-:W-:Y:S01]  /*ebf0*/  FMUL.FTZ R21, R15, R68.reuse ;  /* 0x000000440f157220 */ /* 0x082fe20000410000 */
[----:B------:R-:W-:Y:S01]  /*ec00*/  FFMA.FTZ R19, R16, R68, R19 ;  /* 0x0000004410137223 */ /* 0x000fe20000010013 */
[----:B------:R-:W-:Y:S01]  /*ec10*/  FMUL.FTZ R49, R10, R187 ;  /* 0x000000bb0a317220 */ /* 0x000fe20000410000 */
        /* <DEDUP_REMOVED lines=8> */
[----:B------:R0:W-:Y:S01]  /*eca0*/  STS [R32+0x216c], R71 ;  /* 0x00216c4720007388 */ /* 0x0001e20000000800 */
[----:B------:R-:W-:Y:S01]  /*ecb0*/  FADD.FTZ R19, R19, R24 ;  /* 0x0000001813137221 */ /* 0x000fe20000010000 */
[----:B------:R-:W-:Y:S01]  /*ecc0*/  FADD.FTZ R21, R21, R28 ;  /* 0x0000001c15157221 */ /* 0x000fe20000010000 */
[C---:B------:R-:W-:Y:S01]  /*ecd0*/  FFMA.FTZ R24, R12.reuse, R65, R25 ;  /* 0x000000410c187223 */ /* 0x040fe20000010019 */
[----:B------:R-:W-:Y:S01]  /*ece0*/  FFMA.FTZ R78, R12, R49, -R78 ;  /* 0x000000310c4e7223 */ /* 0x000fe2000001084e */
[----:B------:R-:W-:Y:S01]  /*ecf0*/  FMUL.FTZ R35, R150, R35 ;  /* 0x0000002396237220 */ /* 0x000fe20000410000 */
[----:B------:R-:W-:Y:S01]  /*ed00*/  FMUL.FTZ R67, R162, R185 ;  /* 0x000000b9a2437220 */ /* 0x000fe20000410000 */
[----:B------:R-:W-:Y:S01]  /*ed10*/  FADD.FTZ R24, R19, R24 ;  /* 0x0000001813187221 */ /* 0x000fe20000010000 */
[----:B------:R-:W-:Y:S01]  /*ed20*/  FADD.FTZ R25, R21, R78 ;  /* 0x0000004e15197221 */ /* 0x000fe20000010000 */
[----:B------:R-:W-:Y:S01]  /*ed30*/  FMUL.FTZ R78, R23, R186 ;  /* 0x000000ba174e7220 */ /* 0x000fe20000410000 */
[----:B0-----:R-:W-:Y:S01]  /*ed40*/  FFMA.FTZ R71, R17, R80, R82 ;  /* 0x0000005011477223 */ /* 0x001fe20000010052 */
[-C--:B------:R-:W-:Y:S01]  /*ed50*/  FMUL.FTZ R17, R165, R186.reuse ;  /* 0x000000baa5117220 */ /* 0x080fe20000410000 */
[----:B------:R-:W-:Y:S01]  /*ed60*/  FMUL.FTZ R80, R9, R186 ;  /* 0x000000ba09507220 */ /* 0x000fe20000410000 */
[----:B------:R-:W-:Y:S01]  /*ed70*/  FMUL.FTZ R82, R51, R44 ;  /* 0x0000002c33527220 */ /* 0x000fe20000410000 */
[----:B------:R0:W-:Y:S01]  /*ed80*/  STS [R32+0x2140], R35 ;  /* 0x0021402320007388 */ /* 0x0001e20000000800 */
[-C--:B------:R-:W-:Y:S01]  /*ed90*/  FFMA.FTZ R19, R55, -R17.reuse, R223 ;  /* 0x8000001137137223 */ /* 0x080fe200000100df */
[----:B------:R-:W-:Y:S01]  /*eda0*/  FFMA.FTZ R17, -R56, R17, R222 ;  /* 0x0000001138117223 */ /* 0x000fe200000101de */
[----:B------:R-:W-:Y:S01]  /*edb0*/  FMUL.FTZ R33, R159, R184 ;  /* 0x000000b89f217220 */ /* 0x000fe20000410000 */
[----:B------:R1:W-:Y:S01]  /*edc0*/  STS [R32+0x2164], R69 ;  /* 0x0021644520007388 */ /* 0x0003e20000000800 */
[C---:B------:R-:W-:Y:S01]  /*edd0*/  FMUL.FTZ R28, R19.reuse, R78 ;  /* 0x0000004e131c7220 */ /* 0x040fe20000410000 */
[----:B------:R-:W-:Y:S01]  /*ede0*/  FMUL.FTZ R21, R19, R80 ;  /* 0x0000005013157220 */ /* 0x000fe20000410000 */
[C---:B------:R-:W-:Y:S01]  /*edf0*/  FMUL.FTZ R84, R44.reuse, UR34 ;  /* 0x000000222c547c20 */ /* 0x040fe20008410000 */
[----:B------:R-:W-:Y:S01]  /*ee00*/  FMUL.FTZ R88, R44, R184 ;  /* 0x000000b82c587220 */ /* 0x000fe20000410000 */
[C---:B------:R-:W-:Y:S01]  /*ee10*/  FFMA.FTZ R29, R17.reuse, R80, R28 ;  /* 0x00000050111d7223 */ /* 0x040fe2000001001c */
[----:B------:R-:W-:Y:S01]  /*ee20*/  FFMA.FTZ R28, R17, R78, -R21 ;  /* 0x0000004e111c7223 */ /* 0x000fe20000010815 */
[----:B0-----:R-:W-:Y:S01]  /*ee30*/  FFMA.FTZ R35, R52, R43, R82 ;  /* 0x0000002b34237223 */ /* 0x001fe20000010052 */
[----:B------:R-:W-:Y:S01]  /*ee40*/  FMUL.FTZ R82, R8, R185 ;  /* 0x000000b908527220 */ /* 0x000fe20000410000 */
[----:B------:R-:W-:Y:S01]  /*ee50*/  FADD.FTZ R24, R24, R29 ;  /* 0x0000001d18187221 */ /* 0x000fe20000010000 */
[----:B------:R-:W-:Y:S01]  /*ee60*/  FFMA.FTZ R29, R53, -R67, R221 ;  /* 0x80000043351d7223 */ /* 0x000fe200000100dd */
[-C--:B-1----:R-:W-:Y:S01]  /*ee70*/  FFMA.FTZ R69, R51, -R33.reuse, R219 ;  /* 0x8000002133457223 */ /* 0x082fe200000100db */
[----:B------:R-:W-:Y:S01]  /*ee80*/  FFMA.FTZ R21, -R52, R33, R218 ;  /* 0x0000002134157223 */ /* 0x000fe200000101da */
[----:B------:R-:W-:Y:S01]  /*ee90*/  FADD.FTZ R25, R25, R28 ;  /* 0x0000001c19197221 */ /* 0x000fe20000010000 */
[----:B------:R-:W-:Y:S01]  /*eea0*/  FMUL.FTZ R51, R43, UR34 ;  /* 0x000000222b337c20 */ /* 0x000fe20008410000 */
[----:B------:R-:W-:Y:S01]  /*eeb0*/  FFMA.FTZ R33, -R54, R67, R220 ;  /* 0x0000004336217223 */ /* 0x000fe200000101dc */
[----:B------:R-:W-:Y:S01]  /*eec0*/  FMUL.FTZ R52, R22, R185 ;  /* 0x000000b916347220 */ /* 0x000fe20000410000 */
[C---:B------:R-:W-:Y:S01]  /*eed0*/  FMUL.FTZ R28, R29.reuse, R82 ;  /* 0x000000521d1c7220 */ /* 0x040fe20000410000 */
[----:B------:R-:W-:Y:S01]  /*eee0*/  FFMA.FTZ R86, R44, UR35, -R51 ;  /* 0x000000232c567c23 */ /* 0x000fe20008010833 */
[----:B------:R-:W-:Y:S01]  /*eef0*/  FMUL.FTZ R195, R142, R195 ;  /* 0x000000c38ec37220 */ /* 0x000fe20000410000 */
[-C--:B------:R-:W-:Y:S01]  /*ef00*/  FMUL.FTZ R67, R29, R52.reuse ;  /* 0x000000341d437220 */ /* 0x080fe20000410000 */
[----:B------:R-:W-:Y:S01]  /*ef10*/  FFMA.FTZ R51, R33, R52, R28 ;  /* 0x0000003421337223 */ /* 0x000fe2000001001c */
[C---:B------:R-:W-:Y:S01]  /*ef20*/  FFMA.FTZ R28, R43.reuse, UR35, R84 ;  /* 0x000000232b1c7c23 */ /* 0x040fe20008010054 */
[----:B------:R-:W-:Y:S01]  /*ef30*/  FMUL.FTZ R84, R43, R184 ;  /* 0x000000b82b547220 */ /* 0x000fe20000410000 */
[----:B------:R-:W-:Y:S01]  /*ef40*/  FFMA.FTZ R44, R33, R82, -R67 ;  /* 0x00000052212c7223 */ /* 0x000fe20000010843 */
[----:B------:R-:W-:Y:S01]  /*ef50*/  FADD.FTZ R51, R24, R51 ;  /* 0x0000003318337221 */ /* 0x000fe20000010000 */
[C---:B------:R-:W-:Y:S01]  /*ef60*/  FMUL.FTZ R24, R69.reuse, R88 ;  /* 0x0000005845187220 */ /* 0x040fe20000410000 */
[-C--:B------:R-:W-:Y:S01]  /*ef70*/  FMUL.FTZ R43, R69, R84.reuse ;  /* 0x00000054452b7220 */ /* 0x080fe20000410000 */
[----:B------:R-:W-:Y:S01]  /*ef80*/  FADD.FTZ R44, R25, R44 ;  /* 0x0000002c192c7221 */ /* 0x000fe20000010000 */
[-C--:B------:R-:W-:Y:S01]  /*ef90*/  FMUL.FTZ R67, R159, R84.reuse ;  /* 0x000000549f437220 */ /* 0x080fe20000410000 */
[C---:B------:R-:W-:Y:S01]  /*efa0*/  FFMA.FTZ R90, R21.reuse, R84, R24 ;  /* 0x00000054155a7223 */ /* 0x040fe20000010018 */
[----:B------:R-:W-:Y:S01]  /*efb0*/  FFMA.FTZ R43, R21, R88, -R43 ;  /* 0x00000058152b7223 */ /* 0x000fe2000001082b */
        /* <DEDUP_REMOVED lines=9> */
[----:B------:R0:W-:Y:S01]  /*f050*/  STS [R32+0x2178], R195 ;  /* 0x002178c320007388 */ /* 0x0001e20000000800 */
[----:B------:R-:W-:Y:S01]  /*f060*/  FADD.FTZ R51, R48, R45 ;  /* 0x0000002d30337221 */ /* 0x000fe20000010000 */
[----:B------:R-:W-:Y:S01]  /*f070*/  FADD.FTZ R46, R43, R46 ;  /* 0x0000002e2b2e7221 */ /* 0x000fe20000010000 */
[----:B------:R-:W-:Y:S01]  /*f080*/  FMUL.FTZ R45, R162, R82 ;  /* 0x00000052a22d7220 */ /* 0x000fe20000410000 */
[----:B------:R-:W-:Y:S01]  /*f090*/  FMUL.FTZ R43, R165, R78 ;  /* 0x0000004ea52b7220 */ /* 0x000fe20000410000 */
        /* <DEDUP_REMOVED lines=10> */
[----:B------:R-:W-:Y:S01]  /*f140*/  FFMA.FTZ R135, R50, R183, R135 ;  /* 0x000000b732877223 */ /* 0x000fe20000010087 */
        /* <DEDUP_REMOVED lines=19> */
[C---:B------:R-:W-:Y:S01]  /*f280*/  IADD3 R2, PT, PT, R197.reuse, 0x40, RZ ;  /* 0x00000040c5027810 */ /* 0x040fe20007ffe0ff */
[----:B------:R-:W-:Y:S01]  /*f290*/  STS [R32+0x211c], R43 ;  /* 0x00211c2b20007388 */ /* 0x000fe20000000800 */
[----:B------:R-:W-:Y:S01]  /*f2a0*/  IADD3 R4, PT, PT, R197, 0x80, RZ ;  /* 0x00000080c5047810 */ /* 0x000fe20007ffe0ff */
[----:B0-----:R-:W-:Y:S01]  /*f2b0*/  FMUL.FTZ R195, R125, R228 ;  /* 0x000000e47dc37220 */ /* 0x001fe20000410000 */
[C---:B------:R-:W-:Y:S01]  /*f2c0*/  IADD3 R6, PT, PT, R197.reuse, 0xc0, RZ ;  /* 0x000000c0c5067810 */ /* 0x040fe20007ffe0ff */
[----:B------:R-:W-:Y:S01]  /*f2d0*/  STS [R32+0x2110], R65 ;  /* 0x0021104120007388 */ /* 0x000fe20000000800 */
[----:B------:R-:W-:Y:S01]  /*f2e0*/  IADD3 R34, PT, PT, R197, 0x100, RZ ;  /* 0x00000100c5227810 */ /* 0x000fe20007ffe0ff */
[----:B------:R-:W-:Y:S01]  /*f2f0*/  FADD.FTZ R170, R75, R170 ;  /* 0x000000aa4baa7221 */ /* 0x000fe20000010000 */
        /* <DEDUP_REMOVED lines=10> */
[C---:B------:R-:W-:Y:S01]  /*f3a0*/  IADD3 R46, PT, PT, R197.reuse, 0x2c0, RZ ;  /* 0x000002c0c52e7810 */ /* 0x040fe20007ffe0ff */
        /* <DEDUP_REMOVED lines=9> */
[C---:B------:R-:W-:Y:S01]  /*f440*/  LOP3.LUT R68, R197.reuse, 0x400, RZ, 0xfc, !PT ;  /* 0x00000400c5447812 */ /* 0x040fe200078efcff */
[----:B------:R-:W-:Y:S01]  /*f450*/  BAR.SYNC.DEFER_BLOCKING 0x0 ;  /* 0x0000000000007b1d */ /* 0x000fe20000010000 */
        /* <DEDUP_REMOVED lines=20> */
[----:B------:R-:W-:Y:S01]  /*f5a0*/  IADD3 R94, PT, PT, R197, 0x6c0, RZ ;  /* 0x000006c0c55e7810 */ /* 0x000fe20007ffe0ff */
[----:B------:R-:W-:Y:S01]  /*f5b0*/  FMUL.FTZ R196, R9, UR34 ;  /* 0x0000002209c47c20 */ /* 0x000fe20008410000 */
[C---:B------:R-:W-:Y:S01]  /*f5c0*/  IADD3 R96, PT, PT, R197.reuse, 0x700, RZ ;  /* 0x00000700c5607810 */ /* 0x040fe20007ffe0ff */
[----:B------:R-:W2:Y:S01]  /*f5d0*/  LDS R91, [R114+0x2900] ;  /* 0x00290000725b7984 */ /* 0x000ea20000000800 */
[----:B------:R-:W-:Y:S01]  /*f5e0*/  IADD3 R98, PT, PT, R197, 0x740, RZ ;  /* 0x00000740c5627810 */ /* 0x000fe20007ffe0ff */
[----:B------:R-:W-:Y:S01]  /*f5f0*/  FMUL.FTZ R194, R23, UR34 ;  /* 0x0000002217c27c20 */ /* 0x000fe20008410000 */
[----:B------:R-:W-:Y:S01]  /*f600*/  IADD3 R100, PT, PT, R197, 0x780, RZ ;  /* 0x00000780c5647810 */ /* 0x000fe20007ffe0ff */
[----:B------:R-:W-:Y:S01]  /*f610*/  FMUL.FTZ R122, R11, UR34 ;  /* 0x000000220b7a7c20 */ /* 0x000fe20008410000 */
[----:B------:R-:W-:Y:S01]  /*f620*/  IADD3 R102, PT, PT, R197, 0x7c0, RZ ;  /* 0x000007c0c5667810 */ /* 0x000fe20007ffe0ff */
[----:B------:R-:W-:Y:S01]  /*f630*/  FFMA.FTZ R196, R23, UR35, -R196 ;  /* 0x0000002317c47c23 */ /* 0x000fe200080108c4 */
[-C--:B------:R-:W-:Y:S01]  /*f640*/  LEA.HI R2, R2, R197.reuse, RZ, 0x1b ;  /* 0x000000c502027211 */ /* 0x080fe200078fd8ff */
[----:B------:R-:W-:Y:S01]  /*f650*/  FFMA.FTZ R194, R9, UR35, R194 ;  /* 0x0000002309c27c23 */ /* 0x000fe200080100c2 */
[-C--:B------:R-:W-:Y:S01]  /*f660*/  LEA.HI R4, R4, R197.reuse, RZ, 0x1b ;  /* 0x000000c504047211 */ /* 0x080fe200078fd8ff */
[----:B------:R-:W-:Y:S01]  /*f670*/  FFMA.FTZ R122, R27, UR35, -R122 ;  /* 0x000000231b7a7c23 */ /* 0x000fe2000801087a */
        /* <DEDUP_REMOVED lines=14> */
[-C--:B0-----:R-:W-:Y:S02]  /*f760*/  LEA.HI R5, R70, R197.reuse, RZ, 0x1b ;  /* 0x000000c546057211 */ /* 0x081fe400078fd8ff */
[-C--:B-1----:R-:W-:Y:S02]  /*f770*/  LEA.HI R7, R76, R197.reuse, RZ, 0x1b ;  /* 0x000000c54c077211 */ /* 0x082fe400078fd8ff */
        /* <DEDUP_REMOVED lines=86> */
[C---:B------:R-:W-:Y:S01]  /*fce0*/  ISETP.GE.AND P2, PT, R64.reuse, 0x1, PT ;  /* 0x000000014000780c */ /* 0x040fe20003f46270 */
        /* <DEDUP_REMOVED lines=9> */
[----:B--2---:R-:W-:-:S03]  /*fd80*/  FMUL.FTZ R217, R108, R202 ;  /* 0x000000ca6cd97220 */ /* 0x004fc60000410000 */
[----:B------:R2:W-:Y:S01]  /*fd90*/  STS [R32+0x4244], R213 ;  /* 0x004244d520007388 */ /* 0x0005e20000000800 */
[----:B-1----:R-:W-:-:S03]  /*fda0*/  FMUL.FTZ R195, R110, R206 ;  /* 0x000000ce6ec37220 */ /* 0x002fc60000410000 */
[----:B------:R1:W-:Y:S01]  /*fdb0*/  STS [R32+0x424c], R211 ;  /* 0x00424cd320007388 */ /* 0x0003e20000000800 */
[----:B-----5:R-:W-:-:S03]  /*fdc0*/  FMUL.FTZ R215, R109, R204 ;  /* 0x000000cc6dd77220 */ /* 0x020fc60000410000 */
[----:B------:R5:W-:Y:S01]  /*fdd0*/  STS [R32+0x4254], R209 ;  /* 0x004254d120007388 */ /* 0x000be20000000800 */
[----:B--2---:R-:W-:Y:S01]  /*fde0*/  FMUL.FTZ R213, R106, -R199 ;  /* 0x800000c76ad57220 */ /* 0x004fe20000410000 */
[----:B------:R-:W-:Y:S02]  /*fdf0*/  FMUL.FTZ R199, R22, UR34 ;  /* 0x0000002216c77c20 */ /* 0x000fe40008410000 */
[----:B------:R2:W-:Y:S01]  /*fe00*/  STS [R32+0x4258], R195 ;  /* 0x004258c320007388 */ /* 0x0005e20000000800 */
[----:B-1----:R-:W-:-:S03]  /*fe10*/  FMUL.FTZ R211, R106, R198 ;  /* 0x000000c66ad37220 */ /* 0x002fc60000410000 */
[----:B------:R-:W-:Y:S01]  /*fe20*/  STS [R32+0x4208], R243 ;  /* 0x004208f320007388 */ /* 0x000fe20000000800 */
[----:B-----5:R-:W-:Y:S01]  /*fe30*/  FMUL.FTZ R209, R107, R200 ;  /* 0x000000c86bd17220 */ /* 0x020fe20000410000 */
[C---:B------:R-:W-:Y:S02]  /*fe40*/  FFMA.FTZ R200, R8.reuse, UR35, -R199 ;  /* 0x0000002308c87c23 */ /* 0x040fe400080108c7 */
[----:B------:R-:W-:Y:S01]  /*fe50*/  STS [R32+0x420c], R227 ;  /* 0x00420ce320007388 */ /* 0x000fe20000000800 */
[----:B--2---:R-:W-:-:S03]  /*fe60*/  FMUL.FTZ R195, R8, UR34 ;  /* 0x0000002208c37c20 */ /* 0x004fc60008410000 */
[----:B------:R-:W-:Y:S01]  /*fe70*/  STS [R32+0x4210], R245 ;  /* 0x004210f520007388 */ /* 0x000fe20000000800 */
[----:B------:R-:W-:Y:S01]  /*fe80*/  FFMA.FTZ R198, R22, UR35, R195 ;  /* 0x0000002316c67c23 */ /* 0x000fe200080100c3 */
[----:B------:R-:W-:Y:S02]  /*fe90*/  FMUL.FTZ R195, R18, UR34 ;  /* 0x0000002212c37c20 */ /* 0x000fe40008410000 */
[----:B------:R-:W-:Y:S02]  /*fea0*/  STS [R32+0x4218], R247 ;  /* 0x004218f720007388 */ /* 0x000fe40000000800 */
[C---:B------:R-:W-:Y:S02]  /*feb0*/  FFMA.FTZ R195, R30.reuse, UR35, R195 ;  /* 0x000000231ec37c23 */ /* 0x040fe400080100c3 */
        /* <DEDUP_REMOVED lines=13> */
[----:B--2---:R-:W-:-:S03]  /*ff90*/  FMUL.FTZ R203, R26, UR34 ;  /* 0x000000221acb7c20 */ /* 0x004fc60008410000 */
[----:B------:R-:W-:Y:S01]  /*ffa0*/  STS [R32+0x4278], R211 ;  /* 0x004278d320007388 */ /* 0x000fe20000000800 */
[----:B------:R-:W-:-:S03]  /*ffb0*/  FFMA.FTZ R203, R10, UR35, -R203 ;  /* 0x000000230acb7c23 */ /* 0x000fc600080108cb */
[----:B------:R2:W-:Y:S01]  /*ffc0*/  STS [R32+0x427c], R213 ;  /* 0x00427cd520007388 */ /* 0x0005e20000000800 */
[----:B-1----:R-:W-:-:S04]  /*ffd0*/  FMUL.FTZ R201, R10, UR34 ;  /* 0x000000220ac97c20 */ /* 0x002fc80008410000 */
[----:B------:R-:W-:Y:S01]  /*ffe0*/  FFMA.FTZ R201, R26, UR35, R201 ;  /* 0x000000231ac97c23 */ /* 0x000fe200080100c9 */
[----:B--2---:R-:W-:-:S04]  /*fff0*/  FMUL.FTZ R32, R27, UR34 ;  /* 0x000000221b207c20 */ /* 0x004fc80008410000 */
[----:B------:R-:W-:Y:S01]  /*10000*/  FFMA.FTZ R199, R11, UR35, R32 ;  /* 0x000000230bc77c23 */ /* 0x000fe20008010020 */
[----:B------:R-:W-:Y:S01]  /*10010*/  FFMA.FTZ R32, R18, UR35, -R205 ;  /* 0x0000002312207c23 */ /* 0x000fe200080108cd */
[----:B------:R-:W-:Y:S06]  /*10020*/  BAR.SYNC.DEFER_BLOCKING 0x0 ;  /* 0x0000000000007b1d */ /* 0x000fec0000010000 */
[----:B0--34-:R-:W-:Y:S05]  /*10030*/  @!P2 BRA `(.L_x_9149) ;  /* 0x00000000000ca947 */ /* 0x019fea0003800000 */
[----:B------:R-:W0:Y:S04]  /*10040*/  LDS R205, [R104+0x4200] ;  /* 0x0042000068cd7984 */ /* 0x000e280000000800 */
[----:B------:R1:W-:Y:S04]  /*10050*/  REDG.E.ADD.F32.FTZ.RN.STRONG.GPU desc[UR32][R60.64], R123 ;  /* 0x0000007b3c0079a6 */ /* 0x0003e8000c12f320 */
[----:B0-----:R1:W-:Y:S02]  /*10060*/  REDG.E.ADD.F32.FTZ.RN.STRONG.GPU desc[UR32][R62.64], R205 ;  /* 0x000000cd3e0079a6 */ /* 0x0013e4000c12f320 */
.L_x_9149:
[----:B------:R-:W-:Y:S05]  /*10070*/  BSYNC.RECONVERGENT B0 ;  /* 0x0000000000007941 */ /* 0x000fea0003800200 */
.L_x_9148:
[----:B-1----:R0:W1:Y:S01]  /*10080*/  LDS R123, [R102+0x4300] ;  /* 0x00430000667b7984 */ /* 0x0020620000000800 */
[----:B------:R-:W-:Y:S04]  /*10090*/  BSSY.RECONVERGENT B0, `(.L_x_9150) ;  /* 0x0000004000007945 */ /* 0x000fe80003800200 */
[----:B------:R-:W-:Y:S05]  /*100a0*/  @!P3 BRA `(.L_x_9151) ;  /* 0x000000000008b947 */ /* 0x000fea0003800000 */
[----:B------:R2:W-:Y:S04]  /*100b0*/  REDG.E.ADD.F32.FTZ.RN.STRONG.GPU desc[UR32][R60.64+0x100], R115 ;  /* 0x000100733c0079a6 */ /* 0x0005e8000c12f320 */
[----:B-1----:R2:W-:Y:S02]  /*100c0*/  REDG.E.ADD.F32.FTZ.RN.STRONG.GPU desc[UR32][R62.64+0x100], R123 ;  /* 0x0001007b3e0079a6 */ /* 0x0025e4000c12f320 */
.L_x_9151:
[----:B------:R-:W-:Y:S05]  /*100d0*/  BSYNC.RECONVERGENT B0 ;  /* 0x0000000000007941 */ /* 0x000fea0003800200 */
.L_x_9150:
        /* <DEDUP_REMOVED lines=10> */
.L_x_9153:
[----:B------:R-:W-:Y:S05]  /*10180*/  BSYNC.RECONVERGENT B0 ;  /* 0x0000000000007941 */ /* 0x000fea0003800200 */
.L_x_9152:
[----:B--2---:R2:W4:Y:S01]  /*10190*/  LDS R103, [R98+0x4500] ;  /* 0x0045000062677984 */ /* 0x0045220000000800 */
[----:B------:R-:W-:Y:S04]  /*101a0*/  BSSY.RECONVERGENT B0, `(.L_x_9154) ;  /* 0x0000004000007945 */ /* 0x000fe80003800200 */
[----:B------:R-:W-:Y:S05]  /*101b0*/  @!P2 BRA `(.L_x_9155) ;  /* 0x000000000008a947 */ /* 0x000fea0003800000 */
[----:B------:R0:W-:Y:S04]  /*101c0*/  REDG.E.ADD.F32.FTZ.RN.STRONG.GPU desc[UR32][R60.64+0x300], R101 ;  /* 0x000300653c0079a6 */ /* 0x0001e8000c12f320 */
[----:B----4-:R0:W-:Y:S02]  /*101d0*/  REDG.E.ADD.F32.FTZ.RN.STRONG.GPU desc[UR32][R62.64+0x300], R103 ;  /* 0x000300673e0079a6 */ /* 0x0101e4000c12f320 */
.L_x_9155:
[----:B------:R-:W-:Y:S05]  /*101e0*/  BSYNC.RECONVERGENT B0 ;  /* 0x0000000000007941 */ /* 0x000fea0003800200 */
.L_x_9154:
[----:B0-----:R0:W0:Y:S01]  /*101f0*/  LDS R101, [R96+0x4600] ;  /* 0x0046000060657984 */ /* 0x0010220000000800 */
[----:B------:R-:W-:Y:S04]  /*10200*/  BSSY.RECONVERGENT B0, `(.L_x_9156) ;  /* 0x0000004000007945 */ /* 0x000fe80003800200 */
[----:B------:R-:W-:Y:S05]  /*10210*/  @!P3 BRA `(.L_x_9157) ;  /* 0x000000000008b947 */ /* 0x000fea0003800000 */
[----:B------:R1:W-:Y:S04]  /*10220*/  REDG.E.ADD.F32.FTZ.RN.STRONG.GPU desc[UR32][R60.64+0x400], R99 ;  /* 0x000400633c0079a6 */ /* 0x0003e8000c12f320 */
[----:B0-----:R0:W-:Y:S02]  /*10230*/  REDG.E.ADD.F32.FTZ.RN.STRONG.GPU desc[UR32][R62.64+0x400], R101 ;  /* 0x000400653e0079a6 */ /* 0x0011e4000c12f320 */
.L_x_9157:
[----:B------:R-:W-:Y:S05]  /*10240*/  BSYNC.RECONVERGENT B0 ;  /* 0x0000000000007941 */ /* 0x000fea0003800200 */
.L_x_9156:
[----:B-1----:R1:W0:Y:S01]  /*10250*/  LDS R99, [R94+0x4700] ;  /* 0x004700005e637984 */ /* 0x0022220000000800 */
[----:B------:R-:W-:Y:S04]  /*10260*/  BSSY.RECONVERGENT B0, `(.L_x_9158) ;  /* 0x0000004000007945 */ /* 0x000fe80003800200 */
[----:B------:R-:W-:Y:S05]  /*10270*/  @!P4 BRA `(.L_x_9159) ;  /* 0x000000000008c947 */ /* 0x000fea0003800000 */
[----:B------:R1:W-:Y:S04]  /*10280*/  REDG.E.ADD.F32.FTZ.RN.STRONG.GPU desc[UR32][R60.64+0x500], R97 ;  /* 0x000500613c0079a6 */ /* 0x0003e8000c12f320 */
[----:B0-----:R1:W-:Y:S02]  /*10290*/  REDG.E.ADD.F32.FTZ.RN.STRONG.GPU desc[UR32][R62.64+0x500], R99 ;  /* 0x000500633e0079a6 */ /* 0x0013e4000c12f320 */
.L_x_9159:
[----:B------:R-:W-:Y:S05]  /*102a0*/  BSYNC.RECONVERGENT B0 ;  /* 0x0000000000007941 */ /* 0x000fea0003800200 */
.L_x_9158:
[----:B-1----:R1:W0:Y:S01]  /*102b0*/  LDS R97, [R92+0x4800] ;  /* 0x004800005c617984 */ /* 0x0022220000000800 */
[----:B------:R-:W-:Y:S04]  /*102c0*/  BSSY.RECONVERGENT B0, `(.L_x_9160) ;  /* 0x0000004000007945 */ /* 0x000fe80003800200 */
[----:B------:R-:W-:Y:S05]  /*102d0*/  @!P5 BRA `(.L_x_9161) ;  /* 0x000000000008d947 */ /* 0x000fea0003800000 */
[----:B------:R1:W-:Y:S04]  /*102e0*/  REDG.E.ADD.F32.FTZ.RN.STRONG.GPU desc[UR32][R60.64+0x600], R95 ;  /* 0x0006005f3c0079a6 */ /* 0x0003e8000c12f320 */
[----:B0-----:R1:W-:Y:S02]  /*102f0*/  REDG.E.ADD.F32.FTZ.RN.STRONG.GPU desc[UR32][R62.64+0x600], R97 ;  /* 0x000600613e0079a6 */ /* 0x0013e4000c12f320 */
.L_x_9161:
[----:B------:R-:W-:Y:S05]  /*10300*/  BSYNC.RECONVERGENT B0 ;  /* 0x0000000000007941 */ /* 0x000fea0003800200 */
.L_x_9160:
        /* <DEDUP_REMOVED lines=10> */
.L_x_9163:
[----:B------:R-:W-:Y:S05]  /*103b0*/  BSYNC.RECONVERGENT B0 ;  /* 0x0000000000007941 */ /* 0x000fea0003800200 */
.L_x_9162:
[----:B-1----:R1:W0:Y:S01]  /*103c0*/  LDS R93, [R114+0x4a00] ;  /* 0x004a0000725d7984 */ /* 0x0022220000000800 */
[----:B------:R-:W-:Y:S04]  /*103d0*/  BSSY.RECONVERGENT B0, `(.L_x_9164) ;  /* 0x0000004000007945 */ /* 0x000fe80003800200 */
[----:B------:R-:W-:Y:S05]  /*103e0*/  @!P2 BRA `(.L_x_9165) ;  /* 0x000000000008a947 */ /* 0x000fea0003800000 */
[----:B------:R1:W-:Y:S04]  /*103f0*/  REDG.E.ADD.F32.FTZ.RN.STRONG.GPU desc[UR32][R60.64+0x800], R91 ;  /* 0x0008005b3c0079a6 */ /* 0x0003e8000c12f320 */
[----:B0-----:R1:W-:Y:S02]  /*10400*/  REDG.E.ADD.F32.FTZ.RN.STRONG.GPU desc[UR32][R62.64+0x800], R93 ;  /* 0x0008005d3e0079a6 */ /* 0x0013e4000c12f320 */
.L_x_9165:
[----:B------:R-:W-:Y:S05]  /*10410*/  BSYNC.RECONVERGENT B0 ;  /* 0x0000000000007941 */ /* 0x000fea0003800200 */
.L_x_9164:
[----:B-1----:R1:W0:Y:S01]  /*10420*/  LDS R91, [R88+0x4b00] ;  /* 0x004b0000585b7984 */ /* 0x0022220000000800 */
[----:B------:R-:W-:Y:S04]  /*10430*/  BSSY.RECONVERGENT B0, `(.L_x_9166) ;  /* 0x0000004000007945 */ /* 0x000fe80003800200 */
[----:B------:R-:W-:Y:S05]  /*10440*/  @!P3 BRA `(.L_x_9167) ;  /* 0x000000000008b947 */ /* 0x000fea0003800000 */
[----:B------:R1:W-:Y:S04]  /*10450*/  REDG.E.ADD.F32.FTZ.RN.STRONG.GPU desc[UR32][R60.64+0x900], R89 ;  /* 0x000900593c0079a6 */ /* 0x0003e8000c12f320 */
[----:B0-----:R1:W-:Y:S02]  /*10460*/  REDG.E.ADD.F32.FTZ.RN.STRONG.GPU desc[UR32][R62.64+0x900], R91 ;  /* 0x0009005b3e0079a6 */ /* 0x0013e4000c12f320 */
.L_x_9167:
[----:B------:R-:W-:Y:S05]  /*10470*/  BSYNC.RECONVERGENT B0 ;  /* 0x0000000000007941 */ /* 0x000fea0003800200 */
.L_x_9166:
[----:B-1----:R1:W0:Y:S01]  /*10480*/  LDS R89, [R86+0x4c00] ;  /* 0x004c000056597984 */ /* 0x0022220000000800 */
[----:B------:R-:W-:Y:S04]  /*10490*/  BSSY.RECONVERGENT B0, `(.L_x_9168) ;  /* 0x0000004000007945 */ /* 0x000fe80003800200 */
[----:B------:R-:W-:Y:S05]  /*104a0*/  @!P4 BRA `(.L_x_9169) ;  /* 0x000000000008c947 */ /* 0x000fea0003800000 */
[----:B------:R1:W-:Y:S04]  /*104b0*/  REDG.E.ADD.F32.FTZ.RN.STRONG.GPU desc[UR32][R60.64+0xa00], R87 ;  /* 0x000a00573c0079a6 */ /* 0x0003e8000c12f320 */
[----:B0-----:R1:W-:Y:S02]  /*104c0*/  REDG.E.ADD.F32.FTZ.RN.STRONG.GPU desc[UR32][R62.64+0xa00], R89 ;  /* 0x000a00593e0079a6 */ /* 0x0013e4000c12f320 */
.L_x_9169:
[----:B------:R-:W-:Y:S05]  /*104d0*/  BSYNC.RECONVERGENT B0 ;  /* 0x0000000000007941 */ /* 0x000fea0003800200 */
.L_x_9168:
[----:B-1----:R1:W0:Y:S01]  /*104e0*/  LDS R87, [R84+0x4d00] ;  /* 0x004d000054577984 */ /* 0x0022220000000800 */
[----:B------:R-:W-:Y:S04]  /*104f0*/  BSSY.RECONVERGENT B0, `(.L_x_9170) ;  /* 0x0000004000007945 */ /* 0x000fe80003800200 */
[----:B------:R-:W-:Y:S05]  /*10500*/  @!P5 BRA `(.L_x_9171) ;  /* 0x000000000008d947 */ /* 0x000fea0003800000 */
[----:B------:R1:W-:Y:S04]  /*10510*/  REDG.E.ADD.F32.FTZ.RN.STRONG.GPU desc[UR32][R60.64+0xb00], R85 ;  /* 0x000b00553c0079a6 */ /* 0x0003e8000c12f320 */
[----:B0-----:R1:W-:Y:S02]  /*10520*/  REDG.E.ADD.F32.FTZ.RN.STRONG.GPU desc[UR32][R62.64+0xb00], R87 ;  /* 0x000b00573e0079a6 */ /* 0x0013e4000c12f320 */
.L_x_9171:
[----:B------:R-:W-:Y:S05]  /*10530*/  BSYNC.RECONVERGENT B0 ;  /* 0x0000000000007941 */ /* 0x000fea0003800200 */
.L_x_9170:
        /* <DEDUP_REMOVED lines=10> */
.L_x_9173:
[----:B------:R-:W-:Y:S05]  /*105e0*/  BSYNC.RECONVERGENT B0 ;  /* 0x0000000000007941 */ /* 0x000fea0003800200 */
.L_x_9172:
[----:B-1----:R1:W0:Y:S01]  /*105f0*/  LDS R83, [R80+0x4f00] ;  /* 0x004f000050537984 */ /* 0x0022220000000800 */
[----:B------:R-:W-:Y:S04]  /*10600*/  BSSY.RECONVERGENT B0, `(.L_x_9174) ;  /* 0x0000004000007945 */ /* 0x000fe80003800200 */
[----:B------:R-:W-:Y:S05]  /*10610*/  @!P2 BRA `(.L_x_9175) ;  /* 0x000000000008a947 */ /* 0x000fea0003800000 */
[----:B------:R1:W-:Y:S04]  /*10620*/  REDG.E.ADD.F32.FTZ.RN.STRONG.GPU desc[UR32][R60.64+0xd00], R81 ;  /* 0x000d00513c0079a6 */ /* 0x0003e8000c12f320 */
[----:B0-----:R1:W-:Y:S02]  /*10630*/  REDG.E.ADD.F32.FTZ.RN.STRONG.GPU desc[UR32][R62.64+0xd00], R83 ;  /* 0x000d00533e0079a6 */ /* 0x0013e4000c12f320 */
.L_x_9175:
[----:B------:R-:W-:Y:S05]  /*10640*/  BSYNC.RECONVERGENT B0 ;  /* 0x0000000000007941 */ /* 0x000fea0003800200 */
.L_x_9174:
[----:B-1----:R1:W0:Y:S01]  /*10650*/  LDS R81, [R78+0x5000] ;  /* 0x005000004e517984 */ /* 0x0022220000000800 */
[----:B------:R-:W-:Y:S04]  /*10660*/  BSSY.RECONVERGENT B0, `(.L_x_9176) ;  /* 0x0000004000007945 */ /* 0x000fe80003800200 */
[----:B------:R-:W-:Y:S05]  /*10670*/  @!P3 BRA `(.L_x_9177) ;  /* 0x000000000008b947 */ /* 0x000fea0003800000 */
[----:B------:R1:W-:Y:S04]  /*10680*/  REDG.E.ADD.F32.FTZ.RN.STRONG.GPU desc[UR32][R60.64+0xe00], R79 ;  /* 0x000e004f3c0079a6 */ /* 0x0003e8000c12f320 */
[----:B0-----:R1:W-:Y:S02]  /*10690*/  REDG.E.ADD.F32.FTZ.RN.STRONG.GPU desc[UR32][R62.64+0xe00], R81 ;  /* 0x000e00513e0079a6 */ /* 0x0013e4000c12f320 */
.L_x_9177:
[----:B------:R-:W-:Y:S05]  /*106a0*/  BSYNC.RECONVERGENT B0 ;  /* 0x0000000000007941 */ /* 0x000fea0003800200 */
.L_x_9176:
[----:B-1----:R1:W0:Y:S01]  /*106b0*/  LDS R79, [R76+0x5100] ;  /* 0x005100004c4f7984 */ /* 0x0022220000000800 */
[----:B------:R-:W-:Y:S04]  /*106c0*/  BSSY.RECONVERGENT B0, `(.L_x_9178) ;  /* 0x0000004000007945 */ /* 0x000fe80003800200 */
[----:B------:R-:W-:Y:S05]  /*106d0*/  @!P4 BRA `(.L_x_9179) ;  /* 0x000000000008c947 */ /* 0x000fea0003800000 */
[----:B------:R1:W-:Y:S04]  /*106e0*/  REDG.E.ADD.F32.FTZ.RN.STRONG.GPU desc[UR32][R60.64+0xf00], R77 ;  /* 0x000f004d3c0079a6 */ /* 0x0003e8000c12f320 */
[----:B0-----:R1:W-:Y:S02]  /*106f0*/  REDG.E.ADD.F32.FTZ.RN.STRONG.GPU desc[UR32][R62.64+0xf00], R79 ;  /* 0x000f004f3e0079a6 */ /* 0x0013e4000c12f320 */
.L_x_9179:
[----:B------:R-:W-:Y:S05]  /*10700*/  BSYNC.RECONVERGENT B0 ;  /* 0x0000000000007941 */ /* 0x000fea0003800200 */
.L_x_9178:
[----:B-1----:R1:W0:Y:S01]  /*10710*/  LDS R77, [R70+0x5200] ;  /* 0x00520000464d7984 */ /* 0x0022220000000800 */
[----:B------:R-:W-:Y:S04]  /*10720*/  BSSY.RECONVERGENT B0, `(.L_x_9180) ;  /* 0x0000004000007945 */ /* 0x000fe80003800200 */
[----:B------:R-:W-:Y:S05]  /*10730*/  @!P5 BRA `(.L_x_9181) ;  /* 0x000000000008d947 */ /* 0x000fea0003800000 */
[----:B------:R1:W-:Y:S04]  /*10740*/  REDG.E.ADD.F32.FTZ.RN.STRONG.GPU desc[UR32][R60.64+0x1000], R75 ;  /* 0x0010004b3c0079a6 */ /* 0x0003e8000c12f320 */
[----:B0-----:R1:W-:Y:S02]  /*10750*/  REDG.E.ADD.F32.FTZ.RN.STRONG.GPU desc[UR32][R62.64+0x1000], R77 ;  /* 0x0010004d3e0079a6 */ /* 0x0013e4000c12f320 */
.L_x_9181:
[----:B------:R-:W-:Y:S05]  /*10760*/  BSYNC.RECONVERGENT B0 ;  /* 0x0000000000007941 */ /* 0x000fea0003800200 */
.L_x_9180:
        /* <DEDUP_REMOVED lines=10> */
.L_x_9183:
[----:B------:R-:W-:Y:S05]  /*10810*/  BSYNC.RECONVERGENT B0 ;  /* 0x0000000000007941 */ /* 0x000fea0003800200 */
.L_x_9182:
[----:B-1----:R1:W0:Y:S01]  /*10820*/  LDS R71, [R66+0x5400] ;  /* 0x0054000042477984 */ /* 0x0022220000000800 */
[----:B------:R-:W-:Y:S04]  /*10830*/  BSSY.RECONVERGENT B0, `(.L_x_9184) ;  /* 0x0000004000007945 */ /* 0x000fe80003800200 */
[----:B------:R-:W-:Y:S05]  /*10840*/  @!P2 BRA `(.L_x_9185) ;  /* 0x000000000008a947 */ /* 0x000fea0003800000 */
[----:B------:R1:W-:Y:S04]  /*10850*/  REDG.E.ADD.F32.FTZ.RN.STRONG.GPU desc[UR32][R60.64+0x1200], R69 ;  /* 0x001200453c0079a6 */ /* 0x0003e8000c12f320 */
[----:B0-----:R1:W-:Y:S02]  /*10860*/  REDG.E.ADD.F32.FTZ.RN.STRONG.GPU desc[UR32][R62.64+0x1200], R71 ;  /* 0x001200473e0079a6 */ /* 0x0013e4000c12f320 */
.L_x_9185:
[----:B------:R-:W-:Y:S05]  /*10870*/  BSYNC.RECONVERGENT B0 ;  /* 0x0000000000007941 */ /* 0x000fea0003800200 */
.L_x_9184:
[----:B-1----:R1:W0:Y:S01]  /*10880*/  LDS R69, [R52+0x5500] ;  /* 0x0055000034457984 */ /* 0x0022220000000800 */
[----:B------:R-:W-:Y:S04]  /*10890*/  BSSY.RECONVERGENT B0, `(.L_x_9186) ;  /* 0x0000004000007945 */ /* 0x000fe80003800200 */
[----:B------:R-:W-:Y:S05]  /*108a0*/  @!P3 BRA `(.L_x_9187) ;  /* 0x000000000008b947 */ /* 0x000fea0003800000 */
[----:B------:R1:W-:Y:S04]  /*108b0*/  REDG.E.ADD.F32.FTZ.RN.STRONG.GPU desc[UR32][R60.64+0x1300], R67 ;  /* 0x001300433c0079a6 */ /* 0x0003e8000c12f320 */
[----:B0-----:R1:W-:Y:S02]  /*108c0*/  REDG.E.ADD.F32.FTZ.RN.STRONG.GPU desc[UR32][R62.64+0x1300], R69 ;  /* 0x001300453e0079a6 */ /* 0x0013e4000c12f320 */
.L_x_9187:
[----:B------:R-:W-:Y:S05]  /*108d0*/  BSYNC.RECONVERGENT B0 ;  /* 0x0000000000007941 */ /* 0x000fea0003800200 */
.L_x_9186:
[----:B-1----:R1:W0:Y:S01]  /*108e0*/  LDS R67, [R50+0x5600] ;  /* 0x0056000032437984 */ /* 0x0022220000000800 */
[----:B------:R-:W-:Y:S04]  /*108f0*/  BSSY.RECONVERGENT B0, `(.L_x_9188) ;  /* 0x0000004000007945 */ /* 0x000fe80003800200 */
[----:B------:R-:W-:Y:S05]  /*10900*/  @!P4 BRA `(.L_x_9189) ;  /* 0x000000000008c947 */ /* 0x000fea0003800000 */
[----:B------:R1:W-:Y:S04]  /*10910*/  REDG.E.ADD.F32.FTZ.RN.STRONG.GPU desc[UR32][R60.64+0x1400], R65 ;  /* 0x001400413c0079a6 */ /* 0x0003e8000c12f320 */
[----:B0-----:R1:W-:Y:S02]  /*10920*/  REDG.E.ADD.F32.FTZ.RN.STRONG.GPU desc[UR32][R62.64+0x1400], R67 ;  /* 0x001400433e0079a6 */ /* 0x0013e4000c12f320 */
.L_x_9189:
[----:B------:R-:W-:Y:S05]  /*10930*/  BSYNC.RECONVERGENT B0 ;  /* 0x0000000000007941 */ /* 0x000fea0003800200 */
.L_x_9188:
[----:B-1----:R1:W0:Y:S01]  /*10940*/  LDS R65, [R48+0x5700] ;  /* 0x0057000030417984 */ /* 0x0022220000000800 */
[----:B------:R-:W-:Y:S04]  /*10950*/  BSSY.RECONVERGENT B0, `(.L_x_9190) ;  /* 0x0000004000007945 */ /* 0x000fe80003800200 */
[----:B------:R-:W-:Y:S05]  /*10960*/  @!P5 BRA `(.L_x_9191) ;  /* 0x000000000008d947 */ /* 0x000fea0003800000 */
[----:B------:R1:W-:Y:S04]  /*10970*/  REDG.E.ADD.F32.FTZ.RN.STRONG.GPU desc[UR32][R60.64+0x1500], R51 ;  /* 0x001500333c0079a6 */ /* 0x0003e8000c12f320 */
[----:B0-----:R1:W-:Y:S02]  /*10980*/  REDG.E.ADD.F32.FTZ.RN.STRONG.GPU desc[UR32][R62.64+0x1500], R65 ;  /* 0x001500413e0079a6 */ /* 0x0013e4000c12f320 */
.L_x_9191:
[----:B------:R-:W-:Y:S05]  /*10990*/  BSYNC.RECONVERGENT B0 ;  /* 0x0000000000007941 */ /* 0x000fea0003800200 */
.L_x_9190:
        /* <DEDUP_REMOVED lines=10> */
.L_x_9193:
[----:B------:R-:W-:Y:S05]  /*10a40*/  BSYNC.RECONVERGENT B0 ;  /* 0x0000000000007941 */ /* 0x000fea0003800200 */
.L_x_9192:
[----:B-1----:R1:W0:Y:S01]  /*10a50*/  LDS R49, [R44+0x5900] ;  /* 0x005900002c317984 */ /* 0x0022220000000800 */
[----:B------:R-:W-:Y:S04]  /*10a60*/  BSSY.RECONVERGENT B0, `(.L_x_9194) ;  /* 0x0000004000007945 */ /* 0x000fe80003800200 */
[----:B------:R-:W-:Y:S05]  /*10a70*/  @!P2 BRA `(.L_x_9195) ;  /* 0x000000000008a947 */ /* 0x000fea0003800000 */
[----:B------:R1:W-:Y:S04]  /*10a80*/  REDG.E.ADD.F32.FTZ.RN.STRONG.GPU desc[UR32][R60.64+0x1700], R47 ;  /* 0x0017002f3c0079a6 */ /* 0x0003e8000c12f320 */
[----:B0-----:R1:W-:Y:S02]  /*10a90*/  REDG.E.ADD.F32.FTZ.RN.STRONG.GPU desc[UR32][R62.64+0x1700], R49 ;  /* 0x001700313e0079a6 */ /* 0x0013e4000c12f320 */
.L_x_9195:
[----:B------:R-:W-:Y:S05]  /*10aa0*/  BSYNC.RECONVERGENT B0 ;  /* 0x0000000000007941 */ /* 0x000fea0003800200 */
.L_x_9194:
[----:B-1----:R1:W0:Y:S01]  /*10ab0*/  LDS R47, [R42+0x5a00] ;  /* 0x005a00002a2f7984 */ /* 0x0022220000000800 */
[----:B------:R-:W-:Y:S04]  /*10ac0*/  BSSY.RECONVERGENT B0, `(.L_x_9196) ;  /* 0x0000004000007945 */ /* 0x000fe80003800200 */
[----:B------:R-:W-:Y:S05]  /*10ad0*/  @!P3 BRA `(.L_x_9197) ;  /* 0x000000000008b947 */ /* 0x000fea0003800000 */
[----:B------:R1:W-:Y:S04]  /*10ae0*/  REDG.E.ADD.F32.FTZ.RN.STRONG.GPU desc[UR32][R60.64+0x1800], R45 ;  /* 0x0018002d3c0079a6 */ /* 0x0003e8000c12f320 */
[----:B0-----:R1:W-:Y:S02]  /*10af0*/  REDG.E.ADD.F32.FTZ.RN.STRONG.GPU desc[UR32][R62.64+0x1800], R47 ;  /* 0x0018002f3e0079a6 */ /* 0x0013e4000c12f320 */
.L_x_9197:
[----:B------:R-:W-:Y:S05]  /*10b00*/  BSYNC.RECONVERGENT B0 ;  /* 0x0000000000007941 */ /* 0x000fea0003800200 */
.L_x_9196:
[----:B-1----:R1:W0:Y:S01]  /*10b10*/  LDS R45, [R40+0x5b00] ;  /* 0x005b0000282d7984 */ /* 0x0022220000000800 */
[----:B------:R-:W-:Y:S04]  /*10b20*/  BSSY.RECONVERGENT B0, `(.L_x_9198) ;  /* 0x0000004000007945 */ /* 0x000fe80003800200 */
[----:B------:R-:W-:Y:S05]  /*10b30*/  @!P4 BRA `(.L_x_9199) ;  /* 0x000000000008c947 */ /* 0x000fea0003800000 */
[----:B------:R1:W-:Y:S04]  /*10b40*/  REDG.E.ADD.F32.FTZ.RN.STRONG.GPU desc[UR32][R60.64+0x1900], R43 ;  /* 0x0019002b3c0079a6 */ /* 0x0003e8000c12f320 */
[----:B0-----:R1:W-:Y:S02]  /*10b50*/  REDG.E.ADD.F32.FTZ.RN.STRONG.GPU desc[UR32][R62.64+0x1900], R45 ;  /* 0x0019002d3e0079a6 */ /* 0x0013e4000c12f320 */
.L_x_9199:
[----:B------:R-:W-:Y:S05]  /*10b60*/  BSYNC.RECONVERGENT B0 ;  /* 0x0000000000007941 */ /* 0x000fea0003800200 */
.L_x_9198:
[----:B-1----:R1:W0:Y:S01]  /*10b70*/  LDS R43, [R38+0x5c00] ;  /* 0x005c0000262b7984 */ /* 0x0022220000000800 */
[----:B------:R-:W-:Y:S04]  /*10b80*/  BSSY.RECONVERGENT B0, `(.L_x_9200) ;  /* 0x0000004000007945 */ /* 0x000fe80003800200 */
[----:B------:R-:W-:Y:S05]  /*10b90*/  @!P5 BRA `(.L_x_9201) ;  /* 0x000000000008d947 */ /* 0x000fea0003800000 */
[----:B------:R1:W-:Y:S04]  /*10ba0*/  REDG.E.ADD.F32.FTZ.RN.STRONG.GPU desc[UR32][R60.64+0x1a00], R41 ;  /* 0x001a00293c0079a6 */ /* 0x0003e8000c12f320 */
[----:B0-----:R1:W-:Y:S02]  /*10bb0*/  REDG.E.ADD.F32.FTZ.RN.STRONG.GPU desc[UR32][R62.64+0x1a00], R43 ;  /* 0x001a002b3e0079a6 */ /* 0x0013e4000c12f320 */
.L_x_9201:
[----:B------:R-:W-:Y:S05]  /*10bc0*/  BSYNC.RECONVERGENT B0 ;  /* 0x0000000000007941 */ /* 0x000fea0003800200 */
.L_x_9200:
        /* <DEDUP_REMOVED lines=10> */
.L_x_9203:
[----:B------:R-:W-:Y:S05]  /*10c70*/  BSYNC.RECONVERGENT B0 ;  /* 0x0000000000007941 */ /* 0x000fea0003800200 */
.L_x_9202:
[----:B-1----:R1:W0:Y:S01]  /*10c80*/  LDS R39, [R34+0x5e00] ;  /* 0x005e000022277984 */ /* 0x0022220000000800 */
[----:B------:R-:W-:Y:S04]  /*10c90*/  BSSY.RECONVERGENT B0, `(.L_x_9204) ;  /* 0x0000004000007945 */ /* 0x000fe80003800200 */
[----:B------:R-:W-:Y:S05]  /*10ca0*/  @!P2 BRA `(.L_x_9205) ;  /* 0x000000000008a947 */ /* 0x000fea0003800000 */
[----:B------:R1:W-:Y:S04]  /*10cb0*/  REDG.E.ADD.F32.FTZ.RN.STRONG.GPU desc[UR32][R60.64+0x1c00], R37 ;  /* 0x001c00253c0079a6 */ /* 0x0003e8000c12f320 */
[----:B0-----:R1:W-:Y:S02]  /*10cc0*/  REDG.E.ADD.F32.FTZ.RN.STRONG.GPU desc[UR32][R62.64+0x1c00], R39 ;  /* 0x001c00273e0079a6 */ /* 0x0013e4000c12f320 */
.L_x_9205:
[----:B------:R-:W-:Y:S05]  /*10cd0*/  BSYNC.RECONVERGENT B0 ;  /* 0x0000000000007941 */ /* 0x000fea0003800200 */
.L_x_9204:
[----:B-1----:R1:W0:Y:S01]  /*10ce0*/  LDS R37, [R6+0x5f00] ;  /* 0x005f000006257984 */ /* 0x0022220000000800 */
[----:B------:R-:W-:Y:S04]  /*10cf0*/  BSSY.RECONVERGENT B0, `(.L_x_9206) ;  /* 0x0000004000007945 */ /* 0x000fe80003800200 */
[----:B------:R-:W-:Y:S05]  /*10d00*/  @!P3 BRA `(.L_x_9207) ;  /* 0x000000000008b947 */ /* 0x000fea0003800000 */
[----:B------:R1:W-:Y:S04]  /*10d10*/  REDG.E.ADD.F32.FTZ.RN.STRONG.GPU desc[UR32][R60.64+0x1d00], R31 ;  /* 0x001d001f3c0079a6 */ /* 0x0003e8000c12f320 */
[----:B0-----:R1:W-:Y:S02]  /*10d20*/  REDG.E.ADD.F32.FTZ.RN.STRONG.GPU desc[UR32][R62.64+0x1d00], R37 ;  /* 0x001d00253e0079a6 */ /* 0x0013e4000c12f320 */
.L_x_9207:
[----:B------:R-:W-:Y:S05]  /*10d30*/  BSYNC.RECONVERGENT B0 ;  /* 0x0000000000007941 */ /* 0x000fea0003800200 */
.L_x_9206:
[----:B-1----:R1:W0:Y:S01]  /*10d40*/  LDS R31, [R4+0x6000] ;  /* 0x00600000041f7984 */ /* 0x0022220000000800 */
[----:B------:R-:W-:Y:S04]  /*10d50*/  BSSY.RECONVERGENT B0, `(.L_x_9208) ;  /* 0x0000004000007945 */ /* 0x000fe80003800200 */
[----:B------:R-:W-:Y:S05]  /*10d60*/  @!P4 BRA `(.L_x_9209) ;  /* 0x000000000008c947 */ /* 0x000fea0003800000 */
[----:B------:R1:W-:Y:S04]  /*10d70*/  REDG.E.ADD.F32.FTZ.RN.STRONG.GPU desc[UR32][R60.64+0x1e00], R7 ;  /* 0x001e00073c0079a6 */ /* 0x0003e8000c12f320 */
[----:B0-----:R1:W-:Y:S02]  /*10d80*/  REDG.E.ADD.F32.FTZ.RN.STRONG.GPU desc[UR32][R62.64+0x1e00], R31 ;  /* 0x001e001f3e0079a6 */ /* 0x0013e4000c12f320 */
.L_x_9209:
[----:B------:R-:W-:Y:S05]  /*10d90*/  BSYNC.RECONVERGENT B0 ;  /* 0x0000000000007941 */ /* 0x000fea0003800200 */
.L_x_9208:
[----:B-1----:R1:W0:Y:S01]  /*10da0*/  LDS R7, [R2+0x6100] ;  /* 0x0061000002077984 */ /* 0x0022220000000800 */
[----:B------:R-:W-:Y:S04]  /*10db0*/  BSSY.RECONVERGENT B0, `(.L_x_9210) ;  /* 0x0000004000007945 */ /* 0x000fe80003800200 */
[----:B------:R-:W-:Y:S05]  /*10dc0*/  @!P5 BRA `(.L_x_9211) ;  /* 0x000000000008d947 */ /* 0x000fea0003800000 */
[----:B------:R1:W-:Y:S04]  /*10dd0*/  REDG.E.ADD.F32.FTZ.RN.STRONG.GPU desc[UR32][R60.64+0x1f00], R5 ;  /* 0x001f00053c0079a6 */ /* 0x0003e8000c12f320 */
[----:B0-----:R1:W-:Y:S02]  /*10de0*/  REDG.E.ADD.F32.FTZ.RN.STRONG.GPU desc[UR32][R62.64+0x1f00], R7 ;  /* 0x001f00073e0079a6 */ /* 0x0013e4000c12f320 */
.L_x_9211:
[----:B------:R-:W-:Y:S05]  /*10df0*/  BSYNC.RECONVERGENT B0 ;  /* 0x0000000000007941 */ /* 0x000fea0003800200 */
.L_x_9210:
        /* <DEDUP_REMOVED lines=64> */
[----:B------:R-:W-:-:S04]  /*11200*/  @!P2 SHF.R.U32.HI R2, RZ, 0x2, R197 ;  /* 0x00000002ff02a819 */ /* 0x000fc800000116c5 */
[----:B------:R-:W-:Y:S01]  /*11210*/  @!P2 LOP3.LUT R2, R2, 0xf8, RZ, 0xc0, !PT ;  /* 0x000000f80202a812 */ /* 0x000fe200078ec0ff */
[----:B-1----:R-:W-:Y:S01]  /*11220*/  FADD.FTZ R4, R3, R4 ;  /* 0x0000000403047221 */ /* 0x002fe20000010000 */
[----:B-----5:R-:W-:-:S05]  /*11230*/  FADD.FTZ R5, R0, R5 ;  /* 0x0000000500057221 */ /* 0x020fca0000010000 */
        /* <DEDUP_REMOVED lines=10> */
[----:B------:R-:W5:Y:S01]  /*112e0*/  @P3 LDS.64 R8, [UR15+0x8d60] ;  /* 0x008d600fff083984 */ /* 0x000f620008000a00 */
[----:B0-----:R-:W-:Y:S01]  /*112f0*/  FADD.FTZ R6, R6, R3 ;  /* 0x0000000306067221 */ /* 0x001fe20000010000 */
[----:B------:R-:W-:-:S03]  /*11300*/  FADD.FTZ R7, R7, R0 ;  /* 0x0000000007077221 */ /* 0x000fc60000010000 */
[----:B-----5:R-:W-:Y:S01]  /*11310*/  @P3 FADD.FTZ R6, R6, R8 ;  /* 0x0000000806063221 */ /* 0x020fe20000010000 */
[----:B------:R-:W-:-:S05]  /*11320*/  @P3 FADD.FTZ R7, R7, R9 ;  /* 0x0000000907073221 */ /* 0x000fca0000010000 */
[----:B------:R0:W-:Y:S02]  /*11330*/  STS.64 [UR15+0x8d60], R6 ;  /* 0x008d6006ff007988 */ /* 0x0001e40008000a0f */
.L_x_9213:
[----:B------:R-:W-:Y:S05]  /*11340*/  BSYNC.RECONVERGENT B0 ;  /* 0x0000000000007941 */ /* 0x000fea0003800200 */
.L_x_9212:
[----:B------:R-:W-:-:S04]  /*11350*/  UIADD3 UR8, UPT, UPT, UR8, 0x1, URZ ;  /* 0x0000000108087890 */ /* 0x000fc8000fffe0ff */
[----:B------:R-:W-:-:S09]  /*11360*/  UISETP.GE.AND UP0, UPT, UR8, UR49, UPT ;  /* 0x000000310800728c */ /* 0x000fd2000bf06270 */
[----:B------:R-:W-:Y:S05]  /*11370*/  BRA.U !UP0, `(.L_x_9214) ;  /* 0xffffff6108b47547 */ /* 0x000fea000b83ffff */
.L_x_9118:
[----:B------:R0:W5:Y:S01]  /*11380*/  LDL.LU R35, [R1+0x8] ;  /* 0x0000080001237983 */ /* 0x0001620000300800 */
[----:B------:R-:W-:Y:S01]  /*11390*/  USHF.L.U32 UR8, UR20, 0xa, URZ ;  /* 0x0000000a14087899 */ /* 0x000fe200080006ff */
[C---:B------:R-:W-:Y:S02]  /*113a0*/  LOP3.LUT R0, R197.reuse, 0x1f, RZ, 0xc0, !PT ;  /* 0x0000001fc5007812 */ /* 0x040fe400078ec0ff */
[----:B-1----:R-:W-:Y:S01]  /*113b0*/  MOV R4, UR22 ;  /* 0x0000001600047c02 */ /* 0x002fe20008000f00 */
[----:B------:R-:W-:Y:S01]  /*113c0*/  UIADD3 UR8, UPT, UPT, UR8, -0x400, URZ ;  /* 0xfffffc0008087890 */ /* 0x000fe2000fffe0ff */
[----:B------:R-:W-:Y:S01]  /*113d0*/  SHF.L.U32 R197, R197, 0x4, RZ ;  /* 0x00000004c5c57819 */ /* 0x000fe200000006ff */
[----:B------:R-:W2:Y:S01]  /*113e0*/  LDL.LU R38, [R1+0x4] ;  /* 0x0000040001267983 */ /* 0x000ea20000300800 */
[----:B------:R-:W-:Y:S01]  /*113f0*/  MOV R5, UR23 ;  /* 0x0000001700057c02 */ /* 0x000fe20008000f00 */
[----:B------:R-:W-:Y:S01]  /*11400*/  UIADD3 UR10, UPT, UPT, -UR8, UR10, URZ ;  /* 0x0000000a080a7290 */ /* 0x000fe2000fffe1ff */
[----:B0-----:R-:W-:Y:S01]  /*11410*/  LOP3.LUT R2, R0, 0x3e00, R197, 0xf8, !PT ;  /* 0x00003e0000027812 */ /* 0x001fe200078ef8c5 */
[----:B------:R-:W3:Y:S01]  /*11420*/  LDL.LU R36, [R1] ;  /* 0x0000000001247983 */ /* 0x000ee20000300800 */
        /* <DEDUP_REMOVED lines=30> */
[----:B------:R-:W-:Y:S01]  /*11610*/  ISETP.GE.AND P3, PT, R17, UR10, PT ;  /* 0x0000000a11007c0c */ /* 0x000fe2000bf66270 */
[----:B------:R-:W2:Y:S01]  /*11620*/  @!P2 LDG.E.U16 R20, desc[UR32][R18.64] ;  /* 0x000000201214a981 */ /* 0x000ea2000c1e1500 */
[----:B------:R-:W-:Y:S01]  /*11630*/  ISETP.GE.AND P4, PT, R16, UR10, PT ;  /* 0x0000000a10007c0c */ /* 0x000fe2000bf86270 */
[----:B------:R-:W0:Y:S01]  /*11640*/  LDCU.64 UR14, c[0x0][0x4f8] ;  /* 0x00009f00ff0e77ac */ /* 0x000e220008000a00 */
[----:B------:R-:W-:Y:S02]  /*11650*/  ISETP.GE.AND P5, PT, R14, UR10, PT ;  /* 0x0000000a0e007c0c */ /* 0x000fe4000bfa6270 */
[C---:B------:R-:W-:Y:S01]  /*11660*/  LOP3.LUT R15, R2.reuse, 0x80, RZ, 0xfc, !PT ;  /* 0x00000080020f7812 */ /* 0x040fe200078efcff */
[----:B------:R-:W1:Y:S01]  /*11670*/  LDCU.64 UR34, c[0x0][0x500] ;  /* 0x0000a000ff2277ac */ /* 0x000e620008000a00 */
[----:B------:R-:W-:-:S02]  /*11680*/  LOP3.LUT R3, R2, 0xa0, RZ, 0xfc, !PT ;  /* 0x000000a002037812 */ /* 0x000fc400078efcff */
[C---:B------:R-:W-:Y:S01]  /*11690*/  LOP3.LUT R13, R2.reuse, 0xc0, RZ, 0xfc, !PT ;  /* 0x000000c0020d7812 */ /* 0x040fe200078efcff */
[----:B------:R-:W-:Y:S01]  /*116a0*/  UMOV UR9, URZ ;  /* 0x000000ff00097c82 */ /* 0x000fe20008000000 */
[C---:B------:R-:W-:Y:S01]  /*116b0*/  LOP3.LUT R12, R2.reuse, 0xe0, RZ, 0xfc, !PT ;  /* 0x000000e0020c7812 */ /* 0x040fe200078efcff */
[----:B------:R-:W3:Y:S01]  /*116c0*/  @!P3 LDG.E.U16 R21, desc[UR32][R18.64+0x40] ;  /* 0x000040201215b981 */ /* 0x000ee2000c1e1500 */
[C---:B------:R-:W-:Y:S01]  /*116d0*/  LOP3.LUT R11, R2.reuse, 0x100, RZ, 0xfc, !PT ;  /* 0x00000100020b7812 */ /* 0x040fe200078efcff */
[----:B------:R-:W4:Y:S01]  /*116e0*/  LDCU.64 UR36, c[0x0][0x550] ;  /* 0x0000aa00ff2477ac */ /* 0x000f220008000a00 */
        /* <DEDUP_REMOVED lines=61> */
[----:B------:R-:W-:Y:S02]  /*11ac0*/  FADD.FTZ R25, R19, UR7 ;  /* 0x0000000713197e21 */ /* 0x000fe40008010000 */
[----:B------:R-:W-:Y:S01]  /*11ad0*/  FSETP.GTU.FTZ.AND P5, PT, R23, 20, PT ;  /* 0x41a000001700780b */ /* 0x000fe20003fbc000 */
[----:B------:R-:W3:Y:S01]  /*11ae0*/  LDS.U16 R19, [R190+0xa] ;  /* 0x00000a00be137984 */ /* 0x000ee20000000400 */
[----:B-----5:R-:W-:Y:S02]  /*11af0*/  HADD2.F32 R20, -RZ, R20.H0_H0 ;  /* 0x20000014ff147230 */ /* 0x020fe40000004100 */
[----:B0-----:R-:W-:-:S03]  /*11b00*/  HADD2.F32 R21, -RZ, R21.H0_H0 ;  /* 0x20000015ff157230 */ /* 0x001fc60000004100 */
[----:B------:R-:W-:Y:S02]  /*11b10*/  FADD.FTZ R26, R20, UR7 ;  /* 0x00000007141a7e21 */ /* 0x000fe40008010000 */
[----:B------:R-:W0:Y:S01]  /*11b20*/  LDS.U16 R20, [R190+0xc] ;  /* 0x00000c00be147984 */ /* 0x000e220000000400 */
[----:B------:R-:W-:Y:S01]  /*11b30*/  FSETP.GTU.FTZ.AND P6, PT, R25, 20, PT ;  /* 0x41a000001900780b */ /* 0x000fe20003fdc000 */
[----:B------:R-:W-:Y:S02]  /*11b40*/  FADD.FTZ R27, R21, UR7 ;  /* 0x00000007151b7e21 */ /* 0x000fe40008010000 */
[----:B------:R-:W-:Y:S01]  /*11b50*/  @!P5 FMUL.FTZ R23, R23, -1.4426950216293334961 ;  /* 0xbfb8aa3b1717d820 */ /* 0x000fe20000410000 */
[C---:B------:R-:W-:Y:S01]  /*11b60*/  FSETP.GTU.FTZ.AND P0, PT, R26.reuse, 20, PT ;  /* 0x41a000001a00780b */ /* 0x040fe20003f1c000 */
[----:B------:R-:W4:Y:S01]  /*11b70*/  LDS.U16 R21, [R190+0xe] ;  /* 0x00000e00be157984 */ /* 0x000f220000000400 */
[----:B------:R-:W-:Y:S01]  /*11b80*/  FSETP.GTU.FTZ.AND P2, PT, R27, 20, PT ;  /* 0x41a000001b00780b */ /* 0x000fe20003f5c000 */
[----:B------:R5:W1:Y:S06]  /*11b90*/  @!P5 MUFU.EX2 R24, R23 ;  /* 0x000000170018d308 */ /* 0x000a6c0000000800 */
[----:B------:R-:W-:Y:S01]  /*11ba0*/  @!P6 FMUL.FTZ R25, R25, -1.4426950216293334961 ;  /* 0xbfb8aa3b1919e820 */ /* 0x000fe20000410000 */
[----:B-----5:R-:W5:Y:S03]  /*11bb0*/  LDS.U16 R23, [R190+0x12] ;  /* 0x00001200be177984 */ /* 0x020f660000000400 */
[----:B------:R-:W-:-:S02]  /*11bc0*/  @!P0 FMUL.FTZ R26, R26, -1.4426950216293334961 ;  /* 0xbfb8aa3b1a1a8820 */ /* 0x000fc40000410000 */
[----:B------:R-:W0:Y:S01]  /*11bd0*/  @!P6 MUFU.EX2 R25, R25 ;  /* 0x000000190019e308 */ /* 0x000e220000000800 */
[----:B------:R-:W-:Y:S01]  /*11be0*/  @!P2 FMUL.FTZ R27, R27, -1.4426950216293334961 ;  /* 0xbfb8aa3b1b1ba820 */ /* 0x000fe20000410000 */
[----:B-1----:R-:W-:-:S06]  /*11bf0*/  @!P5 FADD.FTZ R24, R24, 1 ;  /* 0x3f8000001818d421 */ /* 0x002fcc0000010000 */
[----:B------:R-:W1:Y:S01]  /*11c00*/  @!P0 MUFU.EX2 R26, R26 ;  /* 0x0000001a001a8308 */ /* 0x000e620000000800 */
[----:B---3--:R-:W-:-:S07]  /*11c10*/  HADD2.F32 R19, -RZ, R19.H0_H0 ;  /* 0x20000013ff137230 */ /* 0x008fce0000004100 */
[----:B------:R-:W3:Y:S01]  /*11c20*/  @!P2 MUFU.EX2 R27, R27 ;  /* 0x0000001b001ba308 */ /* 0x000ee20000000800 */
[----:B------:R-:W-:-:S07]  /*11c30*/  FADD.FTZ R19, R19, UR7 ;  /* 0x0000000713137e21 */ /* 0x000fce0008010000 */
[----:B------:R-:W4:Y:S01]  /*11c40*/  @!P5 MUFU.RCP R24, R24 ;  /* 0x000000180018d308 */ /* 0x000f220000001000 */
[----:B0-----:R-:W-:Y:S01]  /*11c50*/  @!P6 FADD.FTZ R25, R25, 1 ;  /* 0x3f8000001919e421 */ /* 0x001fe20000010000 */
[----:B------:R-:W-:Y:S01]  /*11c60*/  HADD2.F32 R20, -RZ, R20.H0_H0 ;  /* 0x20000014ff147230 */ /* 0x000fe20000004100 */
[----:B------:R-:W-:Y:S01]  /*11c70*/  FSETP.GTU.FTZ.AND P4, PT, R19, 20, PT ;  /* 0x41a000001300780b */ /* 0x000fe20003f9c000 */
[----:B-1----:R-:W-:-:S04]  /*11c80*/  @!P0 FADD.FTZ R26, R26, 1 ;  /* 0x3f8000001a1a8421 */ /* 0x002fc80000010000 */
[----:B------:R0:W1:Y:S01]  /*11c90*/  @!P6 MUFU.RCP R28, R25 ;  /* 0x00000019001ce308 */ /* 0x0000620000001000 */
[----:B---3--:R-:W-:Y:S01]  /*11ca0*/  @!P2 FADD.FTZ R27, R27, 1 ;  /* 0x3f8000001b1ba421 */ /* 0x008fe20000010000 */
[----:B------:R-:W-:Y:S02]  /*11cb0*/  HADD2.F32 R18, -RZ, R18.H0_H0 ;  /* 0x20000012ff127230 */ /* 0x000fe40000004100 */
[----:B0-----:R-:W-:Y:S01]  /*11cc0*/  FADD.FTZ R25, R20, UR7 ;  /* 0x0000000714197e21 */ /* 0x001fe20008010000 */
[----:B----4-:R-:W-:-:S03]  /*11cd0*/  @!P5 FMUL.FTZ R149, R149, R24 ;  /* 0x000000189595d220 */ /* 0x010fc60000410000 */
[----:B------:R0:W3:Y:S01]  /*11ce0*/  @!P0 MUFU.RCP R29, R26 ;  /* 0x0000001a001d8308 */ /* 0x0000e20000001000 */
[----:B------:R-:W-:Y:S01]  /*11cf0*/  FSETP.GTU.FTZ.AND P5, PT, R25, 20, PT ;  /* 0x41a000001900780b */ /* 0x000fe20003fbc000 */
[----:B------:R-:W-:Y:S01]  /*11d00*/  @!P4 FMUL.FTZ R19, R19, -1.4426950216293334961 ;  /* 0xbfb8aa3b1313c820 */ /* 0x000fe20000410000 */
[----:B------:R-:W-:-:S05]  /*11d10*/  FADD.FTZ R18, R18, UR7 ;  /* 0x0000000712127e21 */ /* 0x000fca0008010000 */
[----:B------:R-:W4:Y:S01]  /*11d20*/  @!P2 MUFU.RCP R27, R27 ;  /* 0x0000001b001ba308 */ /* 0x000f220000001000 */
[----:B------:R-:W-:Y:S02]  /*11d30*/  HADD2.F32 R21, -RZ, R21.H0_H0 ;  /* 0x20000015ff157230 */ /* 0x000fe40000004100 */
[----:B------:R-:W-:Y:S01]  /*11d40*/  HADD2.F32 R22, -RZ, R22.H0_H0 ;  /* 0x20000016ff167230 */ /* 0x000fe20000004100 */
[----:B------:R-:W-:Y:S01]  /*11d50*/  FSETP.GTU.FTZ.AND P3, PT, R18, 20, PT ;  /* 0x41a000001200780b */ /* 0x000fe20003f7c000 */
[----:B-----5:R-:W-:Y:S02]  /*11d60*/  HADD2.F32 R23, -RZ, R23.H0_H0 ;  /* 0x20000017ff177230 */ /* 0x020fe40000004100 */
[----:B------:R-:W-:Y:S01]  /*11d70*/  FADD.FTZ R24, R21, UR7 ;  /* 0x0000000715187e21 */ /* 0x000fe20008010000 */
[----:B------:R-:W5:Y:S01]  /*11d80*/  @!P4 MUFU.EX2 R20, R19 ;  /* 0x000000130014c308 */ /* 0x000f620000000800 */
[----:B0-----:R-:W-:Y:S01]  /*11d90*/  FADD.FTZ R26, R22, UR7 ;  /* 0x00000007161a7e21 */ /* 0x001fe20008010000 */
[----:B------:R-:W-:Y:S01]  /*11da0*/  @!P5 FMUL.FTZ R21, R25, -1.4426950216293334961 ;  /* 0xbfb8aa3b1915d820 */ /* 0x000fe20000410000 */
[----:B-1----:R-:W-:Y:S01]  /*11db0*/  @!P6 FMUL.FTZ R151, R151, R28 ;  /* 0x0000001c9797e220 */ /* 0x002fe20000410000 */
[----:B------:R-:W-:Y:S01]  /*11dc0*/  FSETP.GTU.FTZ.AND P6, PT, R24, 20, PT ;  /* 0x41a000001800780b */ /* 0x000fe20003fdc000 */
[----:B------:R-:W-:Y:S01]  /*11dd0*/  FADD.FTZ R28, R23, UR7 ;  /* 0x00000007171c7e21 */ /* 0x000fe20008010000 */
[----:B---3--:R-:W-:Y:S01]  /*11de0*/  @!P0 FMUL.FTZ R152, R152, R29 ;  /* 0x0000001d98988220 */ /* 0x008fe20000410000 */
[----:B------:R-:W-:Y:S01]  /*11df0*/  FSETP.GTU.FTZ.AND P0, PT, R26, 20, PT ;  /* 0x41a000001a00780b */ /* 0x000fe20003f1c000 */
[----:B------:R-:W0:Y:S01]  /*11e00*/  @!P5 MUFU.EX2 R21, R21 ;  /* 0x000000150015d308 */ /* 0x000e220000000800 */
[----:B----4-:R-:W-:Y:S01]  /*11e10*/  @!P2 FMUL.FTZ R154, R154, R27 ;  /* 0x0000001b9a9aa220 */ /* 0x010fe20000410000 */
[----:B------:R-:W-:Y:S01]  /*11e20*/  FSETP.GTU.FTZ.AND P2, PT, R28, 20, PT ;  /* 0x41a000001c00780b */ /* 0x000fe20003f5c000 */
[----:B------:R-:W-:Y:S01]  /*11e30*/  @!P3 FMUL.FTZ R18, R18, -1.4426950216293334961 ;  /* 0xbfb8aa3b1212b820 */ /* 0x000fe20000410000 */
[----:B-----5:R-:W-:-:S05]  /*11e40*/  @!P4 FADD.FTZ R20, R20, 1 ;  /* 0x3f8000001414c421 */ /* 0x020fca0000010000 */
[----:B------:R-:W-:Y:S01]  /*11e50*/  @!P6 FMUL.FTZ R22, R24, -1.4426950216293334961 ;  /* 0xbfb8aa3b1816e820 */ /* 0x000fe20000410000 */
[----:B------:R-:W1:Y:S02]  /*11e60*/  @!P3 MUFU.EX2 R18, R18 ;  /* 0x000000120012b308 */ /* 0x000e640000000800 */
[----:B------:R-:W-:-:S03]  /*11e70*/  @!P0 FMUL.FTZ R23, R26, -1.4426950216293334961 ;  /* 0xbfb8aa3b1a178820 */ /* 0x000fc60000410000 */
[----:B------:R-:W-:-:S03]  /*11e80*/  @!P2 FMUL.FTZ R24, R28, -1.4426950216293334961 ;  /* 0xbfb8aa3b1c18a820 */ /* 0x000fc60000410000 */
[----:B------:R-:W3:Y:S01]  /*11e90*/  @!P4 MUFU.RCP R20, R20 ;  /* 0x000000140014c308 */ /* 0x000ee20000001000 */
[----:B0-----:R-:W-:-:S07]  /*11ea0*/  @!P5 FADD.FTZ R21, R21, 1 ;  /* 0x3f8000001515d421 */ /* 0x001fce0000010000 */
[----:B------:R-:W0:Y:S08]  /*11eb0*/  @!P6 MUFU.EX2 R22, R22 ;  /* 0x000000160016e308 */ /* 0x000e300000000800 */
[----:B------:R-:W4:Y:S01]  /*11ec0*/  @!P0 MUFU.EX2 R23, R23 ;  /* 0x0000001700178308 */ /* 0x000f220000000800 */
[----:B-1----:R-:W-:-:S07]  /*11ed0*/  @!P3 FADD.FTZ R19, R18, 1 ;  /* 0x3f8000001213b421 */ /* 0x002fce0000010000 */
[----:B------:R-:W1:Y:S01]  /*11ee0*/  @!P2 MUFU.EX2 R24, R24 ;  /* 0x000000180018a308 */ /* 0x000e620000000800 */
[----:B------:R-:W5:Y:S01]  /*11ef0*/  LDS.U16 R18, [R190+0x14] ;  /* 0x00001400be127984 */ /* 0x000f620000000400 */
[----:B---3--:R-:W-:-:S06]  /*11f00*/  @!P4 FMUL.FTZ R157, R157, R20 ;  /* 0x000000149d9dc220 */ /* 0x008fcc0000410000 */
[----:B------:R-:W3:Y:S01]  /*11f10*/  @!P5 MUFU.RCP R21, R21 ;  /* 0x000000150015d308 */ /* 0x000ee20000001000 */
[----:B------:R-:W5:Y:S01]  /*11f20*/  LDS.U16 R20, [R190+0x18] ;  /* 0x00001800be147984 */ /* 0x000f620000000400 */
[----:B0-----:R-:W-:Y:S01]  /*11f30*/  @!P6 FADD.FTZ R22, R22, 1 ;  /* 0x3f8000001616e421 */ /* 0x001fe20000010000 */
[----:B----4-:R-:W-:-:S05]  /*11f40*/  @!P0 FADD.FTZ R23, R23, 1 ;  /* 0x3f80000017178421 */ /* 0x010fca0000010000 */
[----:B------:R0:W-:Y:S01]  /*11f50*/  @!P3 MUFU.RCP R26, R19 ;  /* 0x00000013001ab308 */ /* 0x0001e20000001000 */
[----:B-1----:R-:W-:Y:S01]  /*11f60*/  @!P2 FADD.FTZ R24, R24, 1 ;  /* 0x3f8000001818a421 */ /* 0x002fe20000010000 */
[----:B0-----:R-:W0:Y:S06]  /*11f70*/  LDS.U16 R19, [R190+0x16] ;  /* 0x00001600be137984 */ /* 0x001e2c0000000400 */
[----:B------:R1:W-:Y:S01]  /*11f80*/  @!P6 MUFU.RCP R25, R22 ;  /* 0x000000160019e308 */ /* 0x0003e20000001000 */
[----:B---3--:R-:W-:Y:S02]  /*11f90*/  @!P5 FMUL.FTZ R158, R158, R21 ;  /* 0x000000159e9ed220 */ /* 0x008fe40000410000 */
[----:B------:R-:W-:Y:S04]  /*11fa0*/  LDS.U16 R21, [R190+0x1a] ;  /* 0x00001a00be157984 */ /* 0x000fe80000000400 */
[----:B-1----:R-:W1:Y:S01]  /*11fb0*/  LDS.U16 R22, [R190+0x1c] ;  /* 0x00001c00be167984 */ /* 0x002e620000000400 */
[----:B------:R3:W-:Y:S03]  /*11fc0*/  @!P0 MUFU.RCP R28, R23 ;  /* 0x00000017001c8308 */ /* 0x0007e60000001000 */
[----:B---3--:R-:W3:Y:S05]  /*11fd0*/  LDS.U16 R23, [R190+0x1e] ;  /* 0x00001e00be177984 */ /* 0x008eea0000000400 */
[----:B------:R-:W4:Y:S01]  /*11fe0*/  @!P2 MUFU.RCP R24, R24 ;  /* 0x000000180018a308 */ /* 0x000f220000001000 */
[----:B------:R-:W-:Y:S01]  /*11ff0*/  BAR.SYNC.DEFER_BLOCKING 0x0 ;  /* 0x0000000000007b1d */ /* 0x000fe20000010000 */
[----:B------:R-:W-:Y:S01]  /*12000*/  PRMT R95, R140, 0x7632, R95 ;  /* 0x000076328c5f7816 */ /* 0x000fe2000000005f */
[----:B-----5:R-:W-:-:S02]  /*12010*/  HADD2.F32 R18, -RZ, R18.H0_H0 ;  /* 0x20000012ff127230 */ /* 0x020fc40000004100 */
[----:B------:R-:W-:Y:S02]  /*12020*/  HADD2.F32 R20, -RZ, R20.H0_H0 ;  /* 0x20000014ff147230 */ /* 0x000fe40000004100 */
[----:B----4-:R-:W-:Y:S01]  /*12030*/  @!P2 FMUL.FTZ R163, R163, R24 ;  /* 0x00000018a3a3a220 */ /* 0x010fe20000410000 */
[----:B------:R-:W-:Y:S01]  /*12040*/  PRMT R24, R138, 0x7632, R24 ;  /* 0x000076328a187816 */ /* 0x000fe20000000018 */
[----:B------:R-:W-:Y:S01]  /*12050*/  @!P3 FMUL.FTZ R155, R155, R26 ;  /* 0x0000001a9b9bb220 */ /* 0x000fe20000410000 */
[----:B------:R-:W-:Y:S01]  /*12060*/  @!P6 FMUL.FTZ R160, R160, R25 ;  /* 0x00000019a0a0e220 */ /* 0x000fe20000410000 */
[----:B------:R4:W-:Y:S04]  /*12070*/  STS.U16 [R190+0x2], R95 ;  /* 0x0000025fbe007388 */ /* 0x0009e80000000400 */
[----:B------:R5:W-:Y:S01]  /*12080*/  STS.U16 [R190+0x6], R24 ;  /* 0x00000618be007388 */ /* 0x000be20000000400 */
[----:B----4-:R-:W-:-:S02]  /*12090*/  PRMT R95, R132, 0x7632, R95 ;  /* 0x00007632845f7816 */ /* 0x010fc4000000005f */
[----:B-----5:R-:W-:-:S03]  /*120a0*/  PRMT R24, R130, 0x7632, R24 ;  /* 0x0000763282187816 */ /* 0x020fc60000000018 */
[----:B------:R4:W-:Y:S01]  /*120b0*/  STS.U16 [R190+0x12], R95 ;  /* 0x0000125fbe007388 */ /* 0x0009e20000000400 */
[----:B------:R-:W-:Y:S01]  /*120c0*/  PRMT R25, R136, 0x7632, R25 ;  /* 0x0000763288197816 */ /* 0x000fe20000000019 */
[----:B------:R-:W-:Y:S01]  /*120d0*/  FADD.FTZ R18, R18, UR7 ;  /* 0x0000000712127e21 */ /* 0x000fe20008010000 */
[----:B------:R-:W-:Y:S01]  /*120e0*/  PRMT R26, R134, 0x7632, R26 ;  /* 0x00007632861a7816 */ /* 0x000fe2000000001a */
[----:B------:R5:W-:Y:S01]  /*120f0*/  STS.U16 [R190+0x16], R24 ;  /* 0x00001618be007388 */ /* 0x000be20000000400 */
[----:B------:R-:W-:Y:S01]  /*12100*/  @!P0 FMUL.FTZ R161, R161, R28 ;  /* 0x0000001ca1a18220 */ /* 0x000fe20000410000 */
[----:B0-----:R-:W-:Y:S02]  /*12110*/  HADD2.F32 R19, -RZ, R19.H0_H0 ;  /* 0x20000013ff137230 */ /* 0x001fe40000004100 */
[----:B------:R-:W-:Y:S01]  /*12120*/  FADD.FTZ R20, R20, UR7 ;  /* 0x0000000714147e21 */ /* 0x000fe20008010000 */
[----:B----4-:R-:W-:Y:S02]  /*12130*/  PRMT R95, R128, 0x7632, R95 ;  /* 0x00007632805f7816 */ /* 0x010fe4000000005f */
[----:B-----5:R-:W-:-:S02]  /*12140*/  PRMT R24, R126, 0x7632, R24 ;  /* 0x000076327e187816 */ /* 0x020fc40000000018 */
[----:B------:R-:W-:Y:S01]  /*12150*/  MOV R28, UR10 ;  /* 0x0000000a001c7c02 */ /* 0x000fe20008000f00 */
[----:B------:R-:W-:Y:S01]  /*12160*/  STS.U16 [R190], R140 ;  /* 0x0000008cbe007388 */ /* 0x000fe20000000400 */
[----:B------:R-:W-:Y:S01]  /*12170*/  FSETP.GTU.FTZ.AND P6, PT, R18, 20, PT ;  /* 0x41a000001200780b */ /* 0x000fe20003fdc000 */
[----:B-1----:R-:W-:Y:S02]  /*12180*/  HADD2.F32 R22, -RZ, R22.H0_H0 ;  /* 0x20000016ff167230 */ /* 0x002fe40000004100 */
[----:B------:R-:W-:Y:S01]  /*12190*/  STS.U16 [R190+0x4], R138 ;  /* 0x0000048abe007388 */ /* 0x000fe20000000400 */
[----:B------:R-:W-:Y:S01]  /*121a0*/  FADD.FTZ R19, R19, UR7 ;  /* 0x0000000713137e21 */ /* 0x000fe20008010000 */
[----:B------:R-:W-:Y:S02]  /*121b0*/  FSETP.GTU.FTZ.AND P2, PT, R20, 20, PT ;  /* 0x41a000001400780b */ /* 0x000fe40003f5c000 */
        /* <DEDUP_REMOVED lines=31> */
[----:B------:R-:W-:Y:S01]  /*123b0*/  HADD2.F32 R21, -RZ, R21.H0_H0 ;  /* 0x20000015ff157230 */ /* 0x000fe20000004100 */
[----:B------:R-:W-:Y:S01]  /*123c0*/  FSETP.GTU.FTZ.AND P0, PT, R22, 20, PT ;  /* 0x41a000001600780b */ /* 0x000fe20003f1c000 */
[----:B---3--:R-:W-:-:S02]  /*123d0*/  HADD2.F32 R23, -RZ, R23.H0_H0 ;  /* 0x20000017ff177230 */ /* 0x008fc40000004100 */
[----:B------:R-:W-:Y:S01]  /*123e0*/  @!P6 FMUL.FTZ R18, R18, -1.4426950216293334961 ;  /* 0xbfb8aa3b1212e820 */ /* 0x000fe20000410000 */
[----:B------:R-:W-:Y:S01]  /*123f0*/  FADD.FTZ R21, R21, UR7 ;  /* 0x0000000715157e21 */ /* 0x000fe20008010000 */
[----:B------:R-:W-:Y:S01]  /*12400*/  @!P2 FMUL.FTZ R20, R20, -1.4426950216293334961 ;  /* 0xbfb8aa3b1414a820 */ /* 0x000fe20000410000 */
[----:B------:R-:W-:-:S03]  /*12410*/  FADD.FTZ R23, R23, UR7 ;  /* 0x0000000717177e21 */ /* 0x000fc60008010000 */
[----:B------:R-:W-:Y:S01]  /*12420*/  FSETP.GTU.FTZ.AND P5, PT, R21, 20, PT ;  /* 0x41a000001500780b */ /* 0x000fe20003fbc000 */
[----:B------:R-:W1:Y:S01]  /*12430*/  @!P6 MUFU.EX2 R18, R18 ;  /* 0x000000120012e308 */ /* 0x000e620000000800 */
[----:B------:R-:W-:Y:S01]  /*12440*/  @!P3 FMUL.FTZ R19, R19, -1.4426950216293334961 ;  /* 0xbfb8aa3b1313b820 */ /* 0x000fe20000410000 */
[----:B------:R-:W-:Y:S01]  /*12450*/  FSETP.GTU.FTZ.AND P4, PT, R23, 20, PT ;  /* 0x41a000001700780b */ /* 0x000fe20003f9c000 */
[----:B------:R-:W-:-:S05]  /*12460*/  @!P0 FMUL.FTZ R22, R22, -1.4426950216293334961 ;  /* 0xbfb8aa3b16168820 */ /* 0x000fca0000410000 */
[----:B------:R-:W3:Y:S01]  /*12470*/  @!P2 MUFU.EX2 R20, R20 ;  /* 0x000000140014a308 */ /* 0x000ee20000000800 */
[----:B------:R-:W4:Y:S01]  /*12480*/  S2UR UR10, SR_CTAID.Y ;  /* 0x00000000000a79c3 */ /* 0x000f220000002600 */
[----:B------:R-:W5:Y:S06]  /*12490*/  LDS R24, [UR30+0x840] ;  /* 0x0008401eff187984 */ /* 0x000f6c0008000800 */
[----:B------:R-:W2:Y:S01]  /*124a0*/  @!P3 MUFU.EX2 R19, R19 ;  /* 0x000000130013b308 */ /* 0x000ea20000000800 */
[----:B------:R-:W-:Y:S01]  /*124b0*/  @!P5 FMUL.FTZ R21, R21, -1.4426950216293334961 ;  /* 0xbfb8aa3b1515d820 */ /* 0x000fe20000410000 */
[----:B------:R-:W-:-:S06]  /*124c0*/  @!P4 FMUL.FTZ R23, R23, -1.4426950216293334961 ;  /* 0xbfb8aa3b1717c820 */ /* 0x000fcc0000410000 */
[----:B------:R-:W0:Y:S01]  /*124d0*/  @!P0 MUFU.EX2 R22, R22 ;  /* 0x0000001600168308 */ /* 0x000e220000000800 */
[----:B-1----:R-:W-:Y:S01]  /*124e0*/  @!P6 FADD.FTZ R18, R18, 1 ;  /* 0x3f8000001212e421 */ /* 0x002fe20000010000 */
[----:B---3--:R-:W-:-:S06]  /*124f0*/  @!P2 FADD.FTZ R20, R20, 1 ;  /* 0x3f8000001414a421 */ /* 0x008fcc0000010000 */
[----:B------:R-:W1:Y:S01]  /*12500*/  @!P5 MUFU.EX2 R21, R21 ;  /* 0x000000150015d308 */ /* 0x000e620000000800 */
[----:B--2---:R-:W-:Y:S01]  /*12510*/  @!P3 FADD.FTZ R19, R19, 1 ;  /* 0x3f8000001313b421 */ /* 0x004fe20000010000 */
[----:B------:R-:W-:-:S06]  /*12520*/  UIMAD.WIDE.U32 UR12, UR31, UR14, UR8 ;  /* 0x0000000e1f0c72a5 */ /* 0x000fcc000f8e0008 */
[----:B------:R-:W2:Y:S01]  /*12530*/  @!P6 MUFU.RCP R57, R18 ;  /* 0x000000120039e308 */ /* 0x000ea20000001000 */
[----:B0-----:R-:W-:-:S07]  /*12540*/  @!P0 FADD.FTZ R22, R22, 1 ;  /* 0x3f80000016168421 */ /* 0x001fce0000010000 */
[----:B------:R-:W0:Y:S01]  /*12550*/  @!P4 MUFU.EX2 R23, R23 ;  /* 0x000000170017c308 */ /* 0x000e220000000800 */
[----:B------:R-:W-:-:S07]  /*12560*/  UIMAD UR13, UR31, UR15, UR13 ;  /* 0x0000000f1f0d72a4 */ /* 0x000fce000f8e020d */
[----:B------:R-:W3:Y:S01]  /*12570*/  @!P2 MUFU.RCP R20, R20 ;  /* 0x000000140014a308 */ /* 0x000ee20000001000 */
[----:B----4-:R-:W-:Y:S01]  /*12580*/  UIMAD UR14, UR10, UR35, URZ ;  /* 0x000000230a0e72a4 */ /* 0x010fe2000f8e02ff */
[----:B-1----:R-:W-:Y:S01]  /*12590*/  @!P5 FADD.FTZ R21, R21, 1 ;  /* 0x3f8000001515d421 */ /* 0x002fe20000010000 */
[----:B------:R-:W-:-:S05]  /*125a0*/  UIMAD.WIDE.U32 UR12, UR10, UR34, UR12 ;  /* 0x000000220a0c72a5 */ /* 0x000fca000f8e000c */
[----:B------:R-:W1:Y:S01]  /*125b0*/  @!P3 MUFU.RCP R19, R19 ;  /* 0x000000130013b308 */ /* 0x000e620000001000 */
[----:B--2---:R-:W-:-:S07]  /*125c0*/  @!P6 FMUL.FTZ R164, R164, R57 ;  /* 0x00000039a4a4e220 */ /* 0x004fce0000410000 */
[----:B------:R-:W2:Y:S01]  /*125d0*/  @!P0 MUFU.RCP R59, R22 ;  /* 0x00000016003b8308 */ /* 0x000ea20000001000 */
[----:B0-----:R-:W-:Y:S01]  /*125e0*/  @!P4 FADD.FTZ R23, R23, 1 ;  /* 0x3f8000001717c421 */ /* 0x001fe20000010000 */
[----:B------:R-:W-:Y:S01]  /*125f0*/  MOV R18, UR14 ;  /* 0x0000000e00127c02 */ /* 0x000fe20008000f00 */
[----:B---3--:R-:W-:-:S05]  /*12600*/  @!P2 FMUL.FTZ R167, R167, R20 ;  /* 0x00000014a7a7a220 */ /* 0x008fca0000410000 */
[----:B------:R0:W3:Y:S01]  /*12610*/  @!P5 MUFU.RCP R26, R21 ;  /* 0x00000015001ad308 */ /* 0x0000e20000001000 */
[----:B-1----:R-:W-:Y:S01]  /*12620*/  @!P3 FMUL.FTZ R166, R166, R19 ;  /* 0x00000013a6a6b220 */ /* 0x002fe20000410000 */
[----:B------:R-:W1:Y:S01]  /*12630*/  LDCU.64 UR14, c[0x0][0x520] ;  /* 0x0000a400ff0e77ac */ /* 0x000e620008000a00 */
[----:B0-----:R-:W-:-:S05]  /*12640*/  IADD3 R21, P6, PT, R2, UR12, RZ ;  /* 0x0000000c02157c10 */ /* 0x001fca000ffde0ff */
[----:B------:R-:W0:Y:S01]  /*12650*/  @!P4 MUFU.RCP R23, R23 ;  /* 0x000000170017c308 */ /* 0x000e220000001000 */
[----:B------:R-:W-:Y:S01]  /*12660*/  IADD3.X R20, PT, PT, R18, UR13, RZ, P6, !PT ;  /* 0x0000000d12147c10 */ /* 0x000fe2000b7fe4ff */
[----:B--2---:R-:W-:Y:S01]  /*12670*/  @!P0 FMUL.FTZ R170, R170, R59 ;  /* 0x0000003baaaa8220 */ /* 0x004fe20000410000 */
[C---:B------:R-:W-:Y:S01]  /*12680*/  LEA R18, P6, R21.reuse, UR36, 0x1 ;  /* 0x0000002415127c11 */ /* 0x040fe2000f8c08ff */
[----:B------:R-:W2:Y:S01]  /*12690*/  LDCU.64 UR12, c[0x0][0x518] ;  /* 0x0000a300ff0c77ac */ /* 0x000ea20008000a00 */
[-C--:B-----5:R-:W-:Y:S02]  /*126a0*/  ISETP.GE.AND P2, PT, R2, R24.reuse, PT ;  /* 0x000000180200720c */ /* 0x0a0fe40003f46270 */
[----:B------:R-:W-:Y:S02]  /*126b0*/  LEA.HI.X R19, R21, UR37, R20, 0x1, P6 ;  /* 0x0000002515137c11 */ /* 0x000fe4000b0f0c14 */
[-C--:B------:R-:W-:Y:S02]  /*126c0*/  ISETP.GE.AND P3, PT, R17, R24.reuse, PT ;  /* 0x000000181100720c */ /* 0x080fe40003f66270 */
[----:B------:R-:W-:-:S02]  /*126d0*/  ISETP.GE.AND P6, PT, R16, R24, PT ;  /* 0x000000181000720c */ /* 0x000fc40003fc6270 */
[----:B------:R-:W-:Y:S01]  /*126e0*/  ISETP.GE.AND P0, PT, R14, R24, PT ;  /* 0x000000180e00720c */ /* 0x000fe20003f06270 */
[----:B---3--:R-:W-:Y:S01]  /*126f0*/  @!P5 FMUL.FTZ R169, R169, R26 ;  /* 0x0000001aa9a9d220 */ /* 0x008fe20000410000 */
        /* <DEDUP_REMOVED lines=86> */
[----:B0-----:R-:W-:Y:S01]  /*12c60*/  FADD.FTZ R18, R149, R30 ;  /* 0x0000001e95127221 */ /* 0x001fe20000010000 */
[----:B--2---:R-:W-:-:S04]  /*12c70*/  UIMAD.WIDE.U32 UR8, UR31, UR12, UR8 ;  /* 0x0000000c1f0872a5 */ /* 0x004fc8000f8e0008 */
        /* <DEDUP_REMOVED lines=71> */
.L_x_9084:
        /* <DEDUP_REMOVED lines=42> */
.L_x_9217:
[----:B------:R-:W-:Y:S05]  /*13390*/  BSYNC.RECONVERGENT B0 ;  /* 0x0000000000007941 */ /* 0x000fea0003800200 */
.L_x_9216:
        /* <DEDUP_REMOVED lines=40> */
.L_x_9219:
[----:B------:R-:W-:Y:S05]  /*13620*/  BSYNC.RECONVERGENT B0 ;  /* 0x0000000000007941 */ /* 0x000fea0003800200 */
.L_x_9218:
        /* <DEDUP_REMOVED lines=11> */
.L_x_9220:
        /* <DEDUP_REMOVED lines=19> */
.L_x_9123:
[----:B------:R-:W-:Y:S01]  /*13810*/  HFMA2 R69, -RZ, RZ, 0, 5.9604644775390625e-08 ;  /* 0x00000001ff457431 */ /* 0x000fe200000001ff */
[----:B------:R-:W-:Y:S02]  /*13820*/  MOV R246, R244 ;  /* 0x000000f400f67202 */ /* 0x000fe40000000f00 */
[----:B------:R-:W-:Y:S02]  /*13830*/  MOV R68, RZ ;  /* 0x000000ff00447202 */ /* 0x000fe40000000f00 */
[----:B------:R-:W-:-:S07]  /*13840*/  MOV R71, 0xffffffff ;  /* 0xffffffff00477802 */ /* 0x000fce0000000f00 */
[----:B01---5:R-:W-:Y:S05]  /*13850*/  WARPSYNC.COLLECTIVE R71, `(.L_x_9221) ;  /* 0x0000000047087348 */ /* 0x023fea0003c00000 */
[----:B------:R2:W3:Y:S02]  /*13860*/  SHFL.UP P6, R248, R246, R69, R68 ;  /* 0x04000045f6f87389 */ /* 0x0004e400000c0044 */
[----:B0123-5:R-:W-:Y:S05]  /*13870*/  ENDCOLLECTIVE ;  /* 0x000000000000791b */ /* 0x02ffea0003800000 */
.L_x_9221:
[----:B------:R-:W-:Y:S02]  /*13880*/  MOV R246, R243 ;  /* 0x000000f300f67202 */ /* 0x000fe40000000f00 */
[----:B------:R-:W-:-:S07]  /*13890*/  MOV R70, R248 ;  /* 0x000000f800467202 */ /* 0x000fce0000000f00 */
[----:B------:R-:W-:Y:S05]  /*138a0*/  WARPSYNC.COLLECTIVE R71, `(.L_x_9222) ;  /* 0x0000000047087348 */ /* 0x000fea0003c00000 */
[----:B------:R0:W1:Y:S02]  /*138b0*/  SHFL.UP P6, R248, R246, R69, R68 ;  /* 0x04000045f6f87389 */ /* 0x00006400000c0044 */
[----:B01----:R-:W-:Y:S05]  /*138c0*/  ENDCOLLECTIVE ;  /* 0x000000000000791b */ /* 0x003fea0003800000 */
.L_x_9222:
[----:B------:R-:W-:Y:S02]  /*138d0*/  MOV R246, R242 ;  /* 0x000000f200f67202 */ /* 0x000fe40000000f00 */
[----:B------:R-:W-:-:S07]  /*138e0*/  MOV R230, R248 ;  /* 0x000000f800e67202 */ /* 0x000fce0000000f00 */
[----:B------:R-:W-:Y:S05]  /*138f0*/  WARPSYNC.COLLECTIVE R71, `(.L_x_9223) ;  /* 0x0000000047087348 */ /* 0x000fea0003c00000 */
[----:B------:R0:W1:Y:S02]  /*13900*/  SHFL.UP P6, R248, R246, R69, R68 ;  /* 0x04000045f6f87389 */ /* 0x00006400000c0044 */
[----:B01----:R-:W-:Y:S05]  /*13910*/  ENDCOLLECTIVE ;  /* 0x000000000000791b */ /* 0x003fea0003800000 */
.L_x_9223:
[----:B------:R-:W-:Y:S02]  /*13920*/  MOV R246, R245 ;  /* 0x000000f500f67202 */ /* 0x000fe40000000f00 */
[----:B------:R-:W-:-:S07]  /*13930*/  MOV R247, R248 ;  /* 0x000000f800f77202 */ /* 0x000fce0000000f00 */
[----:B------:R-:W-:Y:S05]  /*13940*/  WARPSYNC.COLLECTIVE R71, `(.L_x_9224) ;  /* 0x0000000047087348 */ /* 0x000fea0003c00000 */
[----:B------:R0:W1:Y:S02]  /*13950*/  SHFL.UP P6, R248, R246, R69, R68 ;  /* 0x04000045f6f87389 */ /* 0x00006400000c0044 */
[----:B01----:R-:W-:Y:S05]  /*13960*/  ENDCOLLECTIVE ;  /* 0x000000000000791b */ /* 0x003fea0003800000 */
.L_x_9224:
        /* <DEDUP_REMOVED lines=17> */
.L_x_9225:
[----:B------:R-:W-:Y:S02]  /*13a80*/  MOV R246, R243 ;  /* 0x000000f300f67202 */ /* 0x000fe40000000f00 */
[----:B------:R-:W-:-:S07]  /*13a90*/  MOV R70, R248 ;  /* 0x000000f800467202 */ /* 0x000fce0000000f00 */
[----:B------:R-:W-:Y:S05]  /*13aa0*/  WARPSYNC.COLLECTIVE R71, `(.L_x_9226) ;  /* 0x0000000047087348 */ /* 0x000fea0003c00000 */
[----:B------:R0:W1:Y:S02]  /*13ab0*/  SHFL.UP P6, R248, R246, R69, R68 ;  /* 0x04000045f6f87389 */ /* 0x00006400000c0044 */
[----:B01----:R-:W-:Y:S05]  /*13ac0*/  ENDCOLLECTIVE ;  /* 0x000000000000791b */ /* 0x003fea0003800000 */
.L_x_9226:
[----:B------:R-:W-:Y:S02]  /*13ad0*/  MOV R246, R242 ;  /* 0x000000f200f67202 */ /* 0x000fe40000000f00 */
[----:B------:R-:W-:-:S07]  /*13ae0*/  MOV R230, R248 ;  /* 0x000000f800e67202 */ /* 0x000fce0000000f00 */
[----:B------:R-:W-:Y:S05]  /*13af0*/  WARPSYNC.COLLECTIVE R71, `(.L_x_9227) ;  /* 0x0000000047087348 */ /* 0x000fea0003c00000 */
[----:B------:R0:W1:Y:S02]  /*13b00*/  SHFL.UP P6, R248, R246, R69, R68 ;  /* 0x04000045f6f87389 */ /* 0x00006400000c0044 */
[----:B01----:R-:W-:Y:S05]  /*13b10*/  ENDCOLLECTIVE ;  /* 0x000000000000791b */ /* 0x003fea0003800000 */
.L_x_9227:
[----:B------:R-:W-:Y:S02]  /*13b20*/  MOV R246, R245 ;  /* 0x000000f500f67202 */ /* 0x000fe40000000f00 */
[----:B------:R-:W-:-:S07]  /*13b30*/  MOV R247, R248 ;  /* 0x000000f800f77202 */ /* 0x000fce0000000f00 */
[----:B------:R-:W-:Y:S05]  /*13b40*/  WARPSYNC.COLLECTIVE R71, `(.L_x_9228) ;  /* 0x0000000047087348 */ /* 0x000fea0003c00000 */
[----:B------:R0:W1:Y:S02]  /*13b50*/  SHFL.UP P6, R248, R246, R69, R68 ;  /* 0x04000045f6f87389 */ /* 0x00006400000c0044 */
[----:B01----:R-:W-:Y:S05]  /*13b60*/  ENDCOLLECTIVE ;  /* 0x000000000000791b */ /* 0x003fea0003800000 */
.L_x_9228:
        /* <DEDUP_REMOVED lines=17> */
.L_x_9229:
[----:B------:R-:W-:Y:S02]  /*13c80*/  MOV R246, R243 ;  /* 0x000000f300f67202 */ /* 0x000fe40000000f00 */
[----:B------:R-:W-:-:S07]  /*13c90*/  MOV R70, R248 ;  /* 0x000000f800467202 */ /* 0x000fce0000000f00 */
[----:B------:R-:W-:Y:S05]  /*13ca0*/  WARPSYNC.COLLECTIVE R71, `(.L_x_9230) ;  /* 0x0000000047087348 */ /* 0x000fea0003c00000 */
[----:B------:R0:W1:Y:S02]  /*13cb0*/  SHFL.UP P6, R248, R246, R69, R68 ;  /* 0x04000045f6f87389 */ /* 0x00006400000c0044 */
[----:B01----:R-:W-:Y:S05]  /*13cc0*/  ENDCOLLECTIVE ;  /* 0x000000000000791b */ /* 0x003fea0003800000 */
.L_x_9230:
[----:B------:R-:W-:Y:S02]  /*13cd0*/  MOV R246, R242 ;  /* 0x000000f200f67202 */ /* 0x000fe40000000f00 */
[----:B------:R-:W-:-:S07]  /*13ce0*/  MOV R230, R248 ;  /* 0x000000f800e67202 */ /* 0x000fce0000000f00 */
[----:B------:R-:W-:Y:S05]  /*13cf0*/  WARPSYNC.COLLECTIVE R71, `(.L_x_9231) ;  /* 0x0000000047087348 */ /* 0x000fea0003c00000 */
[----:B------:R0:W1:Y:S02]  /*13d00*/  SHFL.UP P6, R248, R246, R69, R68 ;  /* 0x04000045f6f87389 */ /* 0x00006400000c0044 */
[----:B01----:R-:W-:Y:S05]  /*13d10*/  ENDCOLLECTIVE ;  /* 0x000000000000791b */ /* 0x003fea0003800000 */
.L_x_9231:
[----:B------:R-:W-:Y:S02]  /*13d20*/  MOV R246, R245 ;  /* 0x000000f500f67202 */ /* 0x000fe40000000f00 */
[----:B------:R-:W-:-:S07]  /*13d30*/  MOV R247, R248 ;  /* 0x000000f800f77202 */ /* 0x000fce0000000f00 */
[----:B------:R-:W-:Y:S05]  /*13d40*/  WARPSYNC.COLLECTIVE R71, `(.L_x_9232) ;  /* 0x0000000047087348 */ /* 0x000fea0003c00000 */
[----:B------:R0:W1:Y:S02]  /*13d50*/  SHFL.UP P6, R248, R246, R69, R68 ;  /* 0x04000045f6f87389 */ /* 0x00006400000c0044 */
[----:B01----:R-:W-:Y:S05]  /*13d60*/  ENDCOLLECTIVE ;  /* 0x000000000000791b */ /* 0x003fea0003800000 */
.L_x_9232:
        /* <DEDUP_REMOVED lines=17> */
.L_x_9233:
[----:B------:R-:W-:Y:S02]  /*13e80*/  MOV R246, R243 ;  /* 0x000000f300f67202 */ /* 0x000fe40000000f00 */
[----:B------:R-:W-:-:S07]  /*13e90*/  MOV R70, R248 ;  /* 0x000000f800467202 */ /* 0x000fce0000000f00 */
[----:B------:R-:W-:Y:S05]  /*13ea0*/  WARPSYNC.COLLECTIVE R71, `(.L_x_9234) ;  /* 0x0000000047087348 */ /* 0x000fea0003c00000 */
[----:B------:R0:W1:Y:S02]  /*13eb0*/  SHFL.UP P6, R248, R246, R69, R68 ;  /* 0x04000045f6f87389 */ /* 0x00006400000c0044 */
[----:B01----:R-:W-:Y:S05]  /*13ec0*/  ENDCOLLECTIVE ;  /* 0x000000000000791b */ /* 0x003fea0003800000 */
.L_x_9234:
[----:B------:R-:W-:Y:S02]  /*13ed0*/  MOV R246, R242 ;  /* 0x000000f200f67202 */ /* 0x000fe40000000f00 */
[----:B------:R-:W-:-:S07]  /*13ee0*/  MOV R230, R248 ;  /* 0x000000f800e67202 */ /* 0x000fce0000000f00 */
[----:B------:R-:W-:Y:S05]  /*13ef0*/  WARPSYNC.COLLECTIVE R71, `(.L_x_9235) ;  /* 0x0000000047087348 */ /* 0x000fea0003c00000 */
[----:B------:R0:W1:Y:S02]  /*13f00*/  SHFL.UP P6, R248, R246, R69, R68 ;  /* 0x04000045f6f87389 */ /* 0x00006400000c0044 */
[----:B01----:R-:W-:Y:S05]  /*13f10*/  ENDCOLLECTIVE ;  /* 0x000000000000791b */ /* 0x003fea0003800000 */
.L_x_9235:
[----:B------:R-:W-:Y:S02]  /*13f20*/  MOV R246, R245 ;  /* 0x000000f500f67202 */ /* 0x000fe40000000f00 */
[----:B------:R-:W-:-:S07]  /*13f30*/  MOV R247, R248 ;  /* 0x000000f800f77202 */ /* 0x000fce0000000f00 */
[----:B------:R-:W-:Y:S05]  /*13f40*/  WARPSYNC.COLLECTIVE R71, `(.L_x_9236) ;  /* 0x0000000047087348 */ /* 0x000fea0003c00000 */
[----:B------:R0:W1:Y:S02]  /*13f50*/  SHFL.UP P6, R248, R246, R69, R68 ;  /* 0x04000045f6f87389 */ /* 0x00006400000c0044 */
[----:B01----:R-:W-:Y:S05]  /*13f60*/  ENDCOLLECTIVE ;  /* 0x000000000000791b */ /* 0x003fea0003800000 */
.L_x_9236:
        /* <DEDUP_REMOVED lines=17> */
.L_x_9237:
[----:B------:R-:W-:Y:S02]  /*14080*/  MOV R246, R243 ;  /* 0x000000f300f67202 */ /* 0x000fe40000000f00 */
[----:B------:R-:W-:-:S07]  /*14090*/  MOV R70, R248 ;  /* 0x000000f800467202 */ /* 0x000fce0000000f00 */
[----:B------:R-:W-:Y:S05]  /*140a0*/  WARPSYNC.COLLECTIVE R71, `(.L_x_9238) ;  /* 0x0000000047087348 */ /* 0x000fea0003c00000 */
[----:B------:R0:W1:Y:S02]  /*140b0*/  SHFL.UP P6, R248, R246, R69, R68 ;  /* 0x04000045f6f87389 */ /* 0x00006400000c0044 */
[----:B01----:R-:W-:Y:S05]  /*140c0*/  ENDCOLLECTIVE ;  /* 0x000000000000791b */ /* 0x003fea0003800000 */
.L_x_9238:
[----:B------:R-:W-:Y:S02]  /*140d0*/  MOV R246, R242 ;  /* 0x000000f200f67202 */ /* 0x000fe40000000f00 */
[----:B------:R-:W-:-:S07]  /*140e0*/  MOV R230, R248 ;  /* 0x000000f800e67202 */ /* 0x000fce0000000f00 */
[----:B------:R-:W-:Y:S05]  /*140f0*/  WARPSYNC.COLLECTIVE R71, `(.L_x_9239) ;  /* 0x0000000047087348 */ /* 0x000fea0003c00000 */
[----:B------:R0:W1:Y:S02]  /*14100*/  SHFL.UP P6, R248, R246, R69, R68 ;  /* 0x04000045f6f87389 */ /* 0x00006400000c0044 */
[----:B01----:R-:W-:Y:S05]  /*14110*/  ENDCOLLECTIVE ;  /* 0x000000000000791b */ /* 0x003fea0003800000 */
.L_x_9239:
[----:B------:R-:W-:Y:S02]  /*14120*/  MOV R246, R245 ;  /* 0x000000f500f67202 */ /* 0x000fe40000000f00 */
[----:B------:R-:W-:-:S07]  /*14130*/  MOV R247, R248 ;  /* 0x000000f800f77202 */ /* 0x000fce0000000f00 */
[----:B------:R-:W-:Y:S05]  /*14140*/  WARPSYNC.COLLECTIVE R71, `(.L_x_9240) ;  /* 0x0000000047087348 */ /* 0x000fea0003c00000 */
[----:B------:R0:W1:Y:S02]  /*14150*/  SHFL.UP P6, R248, R246, R69, R68 ;  /* 0x04000045f6f87389 */ /* 0x00006400000c0044 */
[----:B01----:R-:W-:Y:S05]  /*14160*/  ENDCOLLECTIVE ;  /* 0x000000000000791b */ /* 0x003fea0003800000 */
.L_x_9240:
[----:B------:R-:W-:Y:S01]  /*14170*/  MOV R68, R248 ;  /* 0x000000f800447202 */ /* 0x000fe20000000f00 */
[----:B------:R-:W-:Y:S06]  /*14180*/  BRA `(.L_x_9241) ;  /* 0xffffff7400207947 */ /* 0x000fec000383ffff */
.L_x_9124:
        /* <DEDUP_REMOVED lines=8> */
.L_x_9243:
[----:B------:R-:W-:Y:S05]  /*14210*/  BSYNC B0 ;  /* 0x0000000000007941 */ /* 0x000fea0003800000 */
.L_x_9242:
[----:B------:R-:W-:Y:S05]  /*14220*/  BRA `(.L_x_9244) ;  /* 0xffffff74002c7947 */ /* 0x000fea000383ffff */
.L_x_9125:
        /* <DEDUP_REMOVED lines=8> */
.L_x_9246:
[----:B------:R-:W-:Y:S05]  /*142b0*/  BSYNC B0 ;  /* 0x0000000000007941 */ /* 0x000fea0003800000 */
.L_x_9245:
[----:B------:R-:W-:Y:S05]  /*142c0*/  BRA `(.L_x_9247) ;  /* 0xffffff74000c7947 */ /* 0x000fea000383ffff */
.L_x_9126:
        /* <DEDUP_REMOVED lines=8> */
.L_x_9249:
[----:B------:R-:W-:Y:S05]  /*14350*/  BSYNC B0 ;  /* 0x0000000000007941 */ /* 0x000fea0003800000 */
.L_x_9248:
[----:B------:R-:W-:Y:S05]  /*14360*/  BRA `(.L_x_9250) ;  /* 0xffffff7000ec7947 */ /* 0x000fea000383ffff */
.L_x_9127:
        /* <DEDUP_REMOVED lines=8> */
.L_x_9252:
[----:B------:R-:W-:Y:S05]  /*143f0*/  BSYNC B0 ;  /* 0x0000000000007941 */ /* 0x000fea0003800000 */
.L_x_9251:
[----:B------:R-:W-:Y:S05]  /*14400*/  BRA `(.L_x_9253) ;  /* 0xffffff7000cc7947 */ /* 0x000fea000383ffff */
.L_x_9128:
        /* <DEDUP_REMOVED lines=8> */
.L_x_9255:
[----:B------:R-:W-:Y:S05]  /*14490*/  BSYNC B0 ;  /* 0x0000000000007941 */ /* 0x000fea0003800000 */
.L_x_9254:
        /* <DEDUP_REMOVED lines=9> */
.L_x_9256:
[----:B------:R-:W-:Y:S02]  /*14530*/  MOV R246, R242 ;  /* 0x000000f200f67202 */ /* 0x000fe40000000f00 */
[----:B------:R-:W-:-:S07]  /*14540*/  MOV R243, R248 ;  /* 0x000000f800f37202 */ /* 0x000fce0000000f00 */
[----:B------:R-:W-:Y:S05]  /*14550*/  WARPSYNC.COLLECTIVE R71, `(.L_x_9257) ;  /* 0x0000000047087348 */ /* 0x000fea0003c00000 */
[----:B------:R0:W1:Y:S02]  /*14560*/  SHFL.UP P6, R248, R246, R69, R68 ;  /* 0x04000045f6f87389 */ /* 0x00006400000c0044 */
[----:B01----:R-:W-:Y:S05]  /*14570*/  ENDCOLLECTIVE ;  /* 0x000000000000791b */ /* 0x003fea0003800000 */
.L_x_9257:
[----:B------:R-:W-:Y:S02]  /*14580*/  MOV R246, R245 ;  /* 0x000000f500f67202 */ /* 0x000fe40000000f00 */
[----:B------:R-:W-:-:S07]  /*14590*/  MOV R242, R248 ;  /* 0x000000f800f27202 */ /* 0x000fce0000000f00 */
[----:B------:R-:W-:Y:S05]  /*145a0*/  WARPSYNC.COLLECTIVE R71, `(.L_x_9258) ;  /* 0x0000000047087348 */ /* 0x000fea0003c00000 */
[----:B------:R0:W1:Y:S02]  /*145b0*/  SHFL.UP P6, R248, R246, R69, R68 ;  /* 0x04000045f6f87389 */ /* 0x00006400000c0044 */
[----:B01----:R-:W-:Y:S05]  /*145c0*/  ENDCOLLECTIVE ;  /* 0x000000000000791b */ /* 0x003fea0003800000 */
.L_x_9258:
[----:B------:R-:W-:Y:S01]  /*145d0*/  HFMA2 R69, -RZ, RZ, 0, 0 ;  /* 0x00000000ff457431 */ /* 0x000fe200000001ff */
[----:B------:R-:W-:-:S07]  /*145e0*/  MOV R68, 0x1f ;  /* 0x0000001f00447802 */ /* 0x000fce0000000f00 */
[----:B------:R-:W-:Y:S05]  /*145f0*/  WARPSYNC.COLLECTIVE R71, `(.L_x_9259) ;  /* 0x0000000047087348 */ /* 0x000fea0003c00000 */
[----:B------:R0:W1:Y:S02]  /*14600*/  SHFL.IDX P3, R230, R70, R69, R68 ;  /* 0x0000004546e67389 */ /* 0x0000640000060044 */
[----:B01----:R-:W-:Y:S05]  /*14610*/  ENDCOLLECTIVE ;  /* 0x000000000000791b */ /* 0x003fea0003800000 */
.L_x_9259:
[----:B------:R-:W-:Y:S02]  /*14620*/  MOV R245, R248 ;  /* 0x000000f800f57202 */ /* 0x000fe40000000f00 */
[----:B------:R-:W-:Y:S02]  /*14630*/  MOV R70, R61 ;  /* 0x0000003d00467202 */ /* 0x000fe40000000f00 */
[----:B------:R-:W-:-:S07]  /*14640*/  MOV R60, R230 ;  /* 0x000000e6003c7202 */ /* 0x000fce0000000f00 */
[----:B------:R-:W-:Y:S05]  /*14650*/  WARPSYNC.COLLECTIVE R71, `(.L_x_9260) ;  /* 0x0000000047087348 */ /* 0x000fea0003c00000 */
[----:B------:R0:W1:Y:S02]  /*14660*/  SHFL.IDX P3, R230, R70, R69, R68 ;  /* 0x0000004546e67389 */ /* 0x0000640000060044 */
[----:B01----:R-:W-:Y:S05]  /*14670*/  ENDCOLLECTIVE ;  /* 0x000000000000791b */ /* 0x003fea0003800000 */
.L_x_9260:
[----:B------:R-:W-:Y:S02]  /*14680*/  MOV R70, R62 ;  /* 0x0000003e00467202 */ /* 0x000fe40000000f00 */
[----:B------:R-:W-:-:S07]  /*14690*/  MOV R61, R230 ;  /* 0x000000e6003d7202 */ /* 0x000fce0000000f00 */
[----:B------:R-:W-:Y:S05]  /*146a0*/  WARPSYNC.COLLECTIVE R71, `(.L_x_9261) ;  /* 0x0000000047087348 */ /* 0x000fea0003c00000 */
[----:B------:R0:W1:Y:S02]  /*146b0*/  SHFL.IDX P3, R230, R70, R69, R68 ;  /* 0x0000004546e67389 */ /* 0x0000640000060044 */
[----:B01----:R-:W-:Y:S05]  /*146c0*/  ENDCOLLECTIVE ;  /* 0x000000000000791b */ /* 0x003fea0003800000 */
.L_x_9261:
[----:B------:R-:W-:Y:S02]  /*146d0*/  MOV R70, R63 ;  /* 0x0000003f00467202 */ /* 0x000fe40000000f00 */
[----:B------:R-:W-:-:S07]  /*146e0*/  MOV R62, R230 ;  /* 0x000000e6003e7202 */ /* 0x000fce0000000f00 */
[----:B------:R-:W-:Y:S05]  /*146f0*/  WARPSYNC.COLLECTIVE R71, `(.L_x_9262) ;  /* 0x0000000047087348 */ /* 0x000fea0003c00000 */
[----:B------:R0:W1:Y:S02]  /*14700*/  SHFL.IDX P3, R230, R70, R69, R68 ;  /* 0x0000004546e67389 */ /* 0x0000640000060044 */
[----:B01----:R-:W-:Y:S05]  /*14710*/  ENDCOLLECTIVE ;  /* 0x000000000000791b */ /* 0x003fea0003800000 */
.L_x_9262:
[----:B------:R-:W-:Y:S01]  /*14720*/  MOV R63, R230 ;  /* 0x000000e6003f7202 */ /* 0x000fe20000000f00 */
[----:B------:R-:W-:Y:S06]  /*14730*/  BRA `(.L_x_9263) ;  /* 0xffffff7000287947 */ /* 0x000fec000383ffff */
.L_x_9130:
        /* <DEDUP_REMOVED lines=8> */
.L_x_9264:
[----:B------:R-:W-:Y:S02]  /*147c0*/  MOV R252, R246 ;  /* 0x000000f600fc7202 */ /* 0x000fe40000000f00 */
[----:B------:R-:W-:-:S07]  /*147d0*/  MOV R69, R68 ;  /* 0x0000004400457202 */ /* 0x000fce0000000f00 */
[----:B------:R-:W-:Y:S05]  /*147e0*/  WARPSYNC.COLLECTIVE R71, `(.L_x_9265) ;  /* 0x0000000047087348 */ /* 0x000fea0003c00000 */
[----:B------:R0:W1:Y:S02]  /*147f0*/  SHFL.DOWN P1, R68, R252, R251, R230 ;  /* 0x080000fbfc447389 */ /* 0x00006400000200e6 */
[----:B01----:R-:W-:Y:S05]  /*14800*/  ENDCOLLECTIVE ;  /* 0x000000000000791b */ /* 0x003fea0003800000 */
.L_x_9265:
[----:B------:R-:W-:Y:S02]  /*14810*/  MOV R252, R70 ;  /* 0x0000004600fc7202 */ /* 0x000fe40000000f00 */
[----:B------:R-:W-:-:S07]  /*14820*/  MOV R123, R68 ;  /* 0x00000044007b7202 */ /* 0x000fce0000000f00 */
[----:B------:R-:W-:Y:S05]  /*14830*/  WARPSYNC.COLLECTIVE R71, `(.L_x_9266) ;  /* 0x0000000047087348 */ /* 0x000fea0003c00000 */
[----:B------:R0:W1:Y:S02]  /*14840*/  SHFL.DOWN P1, R68, R252, R251, R230 ;  /* 0x080000fbfc447389 */ /* 0x00006400000200e6 */
[----:B01----:R-:W-:Y:S05]  /*14850*/  ENDCOLLECTIVE ;  /* 0x000000000000791b */ /* 0x003fea0003800000 */
.L_x_9266:
[----:B------:R-:W-:Y:S02]  /*14860*/  MOV R252, R248 ;  /* 0x000000f800fc7202 */ /* 0x000fe40000000f00 */
[----:B------:R-:W-:-:S07]  /*14870*/  MOV R242, R68 ;  /* 0x0000004400f27202 */ /* 0x000fce0000000f00 */
[----:B------:R-:W-:Y:S05]  /*14880*/  WARPSYNC.COLLECTIVE R71, `(.L_x_9267) ;  /* 0x0000000047087348 */ /* 0x000fea0003c00000 */
[----:B------:R0:W1:Y:S02]  /*14890*/  SHFL.DOWN P1, R68, R252, R251, R230 ;  /* 0x080000fbfc447389 */ /* 0x00006400000200e6 */
[----:B01----:R-:W-:Y:S05]  /*148a0*/  ENDCOLLECTIVE ;  /* 0x000000000000791b */ /* 0x003fea0003800000 */
.L_x_9267:
[----:B------:R-:W-:Y:S05]  /*148b0*/  BRA `(.L_x_9268) ;  /* 0xffffff8000987947 */ /* 0x000fea000383ffff */
.L_x_9133:
        /* <DEDUP_REMOVED lines=8> */
.L_x_9270:
[----:B------:R-:W-:Y:S05]  /*14940*/  BSYNC B0 ;  /* 0x0000000000007941 */ /* 0x000fea0003800000 */
.L_x_9269:
        /* <DEDUP_REMOVED lines=8> */
.L_x_9271:
[----:B------:R-:W-:Y:S02]  /*149d0*/  MOV R252, R247 ;  /* 0x000000f700fc7202 */ /* 0x000fe40000000f00 */
[----:B------:R-:W-:-:S07]  /*149e0*/  MOV R70, R68 ;  /* 0x0000004400467202 */ /* 0x000fce0000000f00 */
[----:B------:R-:W-:Y:S05]  /*149f0*/  WARPSYNC.COLLECTIVE R71, `(.L_x_9272) ;  /* 0x0000000047087348 */ /* 0x000fea0003c00000 */
[----:B------:R0:W1:Y:S02]  /*14a00*/  SHFL.DOWN P1, R68, R252, R251, R230 ;  /* 0x080000fbfc447389 */ /* 0x00006400000200e6 */
[----:B01----:R-:W-:Y:S05]  /*14a10*/  ENDCOLLECTIVE ;  /* 0x000000000000791b */ /* 0x003fea0003800000 */
.L_x_9272:
[----:B------:R-:W-:Y:S02]  /*14a20*/  MOV R252, R248 ;  /* 0x000000f800fc7202 */ /* 0x000fe40000000f00 */
[----:B------:R-:W-:-:S07]  /*14a30*/  MOV R123, R68 ;  /* 0x00000044007b7202 */ /* 0x000fce0000000f00 */
[----:B------:R-:W-:Y:S05]  /*14a40*/  WARPSYNC.COLLECTIVE R71, `(.L_x_9273) ;  /* 0x0000000047087348 */ /* 0x000fea0003c00000 */
[----:B------:R0:W1:Y:S02]  /*14a50*/  SHFL.DOWN P1, R68, R252, R251, R230 ;  /* 0x080000fbfc447389 */ /* 0x00006400000200e6 */
[----:B01----:R-:W-:Y:S05]  /*14a60*/  ENDCOLLECTIVE ;  /* 0x000000000000791b */ /* 0x003fea0003800000 */
.L_x_9273:
[----:B------:R-:W-:Y:S01]  /*14a70*/  MOV R71, R68 ;  /* 0x0000004400477202 */ /* 0x000fe20000000f00 */
[----:B------:R-:W-:Y:S06]  /*14a80*/  BRA `(.L_x_9274) ;  /* 0xffffff8000787947 */ /* 0x000fec000383ffff */
.L_x_9136:
        /* <DEDUP_REMOVED lines=8> */
.L_x_9276:
[----:B------:R-:W-:Y:S05]  /*14b10*/  BSYNC B0 ;  /* 0x0000000000007941 */ /* 0x000fea0003800000 */
.L_x_9275:
        /* <DEDUP_REMOVED lines=8> */
.L_x_9277:
[----:B------:R-:W-:Y:S02]  /*14ba0*/  MOV R252, R247 ;  /* 0x000000f700fc7202 */ /* 0x000fe40000000f00 */
[----:B------:R-:W-:-:S07]  /*14bb0*/  MOV R70, R68 ;  /* 0x0000004400467202 */ /* 0x000fce0000000f00 */
[----:B------:R-:W-:Y:S05]  /*14bc0*/  WARPSYNC.COLLECTIVE R71, `(.L_x_9278) ;  /* 0x0000000047087348 */ /* 0x000fea0003c00000 */
[----:B------:R0:W1:Y:S02]  /*14bd0*/  SHFL.DOWN P1, R68, R252, R251, R230 ;  /* 0x080000fbfc447389 */ /* 0x00006400000200e6 */
[----:B01----:R-:W-:Y:S05]  /*14be0*/  ENDCOLLECTIVE ;  /* 0x000000000000791b */ /* 0x003fea0003800000 */
.L_x_9278:
[----:B------:R-:W-:Y:S02]  /*14bf0*/  MOV R252, R248 ;  /* 0x000000f800fc7202 */ /* 0x000fe40000000f00 */
[----:B------:R-:W-:-:S07]  /*14c00*/  MOV R123, R68 ;  /* 0x00000044007b7202 */ /* 0x000fce0000000f00 */
[----:B------:R-:W-:Y:S05]  /*14c10*/  WARPSYNC.COLLECTIVE R71, `(.L_x_9279) ;  /* 0x0000000047087348 */ /* 0x000fea0003c00000 */
[----:B------:R0:W1:Y:S02]  /*14c20*/  SHFL.DOWN P1, R68, R252, R251, R230 ;  /* 0x080000fbfc447389 */ /* 0x00006400000200e6 */
[----:B01----:R-:W-:Y:S05]  /*14c30*/  ENDCOLLECTIVE ;  /* 0x000000000000791b */ /* 0x003fea0003800000 */
.L_x_9279:
[----:B------:R-:W-:Y:S01]  /*14c40*/  MOV R71, R68 ;  /* 0x0000004400477202 */ /* 0x000fe20000000f00 */
[----:B------:R-:W-:Y:S06]  /*14c50*/  BRA `(.L_x_9280) ;  /* 0xffffff8000587947 */ /* 0x000fec000383ffff */
.L_x_9139:
        /* <DEDUP_REMOVED lines=8> */
.L_x_9282:
[----:B------:R-:W-:Y:S05]  /*14ce0*/  BSYNC B0 ;  /* 0x0000000000007941 */ /* 0x000fea0003800000 */
.L_x_9281:
        /* <DEDUP_REMOVED lines=8> */
.L_x_9283:
[----:B------:R-:W-:Y:S02]  /*14d70*/  MOV R252, R247 ;  /* 0x000000f700fc7202 */ /* 0x000fe40000000f00 */
[----:B------:R-:W-:-:S07]  /*14d80*/  MOV R70, R68 ;  /* 0x0000004400467202 */ /* 0x000fce0000000f00 */
[----:B------:R-:W-:Y:S05]  /*14d90*/  WARPSYNC.COLLECTIVE R71, `(.L_x_9284) ;  /* 0x0000000047087348 */ /* 0x000fea0003c00000 */
[----:B------:R0:W1:Y:S02]  /*14da0*/  SHFL.DOWN P1, R68, R252, R251, R230 ;  /* 0x080000fbfc447389 */ /* 0x00006400000200e6 */
[----:B01----:R-:W-:Y:S05]  /*14db0*/  ENDCOLLECTIVE ;  /* 0x000000000000791b */ /* 0x003fea0003800000 */
.L_x_9284:
[----:B------:R-:W-:Y:S02]  /*14dc0*/  MOV R252, R248 ;  /* 0x000000f800fc7202 */ /* 0x000fe40000000f00 */
[----:B------:R-:W-:-:S07]  /*14dd0*/  MOV R123, R68 ;  /* 0x00000044007b7202 */ /* 0x000fce0000000f00 */
[----:B------:R-:W-:Y:S05]  /*14de0*/  WARPSYNC.COLLECTIVE R71, `(.L_x_9285) ;  /* 0x0000000047087348 */ /* 0x000fea0003c00000 */
[----:B------:R0:W1:Y:S02]  /*14df0*/  SHFL.DOWN P1, R68, R252, R251, R230 ;  /* 0x080000fbfc447389 */ /* 0x00006400000200e6 */
[----:B01----:R-:W-:Y:S05]  /*14e00*/  ENDCOLLECTIVE ;  /* 0x000000000000791b */ /* 0x003fea0003800000 */
.L_x_9285:
[----:B------:R-:W-:Y:S01]  /*14e10*/  MOV R71, R68 ;  /* 0x0000004400477202 */ /* 0x000fe20000000f00 */
[----:B------:R-:W-:Y:S06]  /*14e20*/  BRA `(.L_x_9286) ;  /* 0xffffff8000387947 */ /* 0x000fec000383ffff */
.L_x_9142:
        /* <DEDUP_REMOVED lines=8> */
.L_x_9288:
[----:B------:R-:W-:Y:S05]  /*14eb0*/  BSYNC B0 ;  /* 0x0000000000007941 */ /* 0x000fea0003800000 */
.L_x_9287:
        /* <DEDUP_REMOVED lines=8> */
.L_x_9289:
[----:B------:R-:W-:Y:S02]  /*14f40*/  MOV R252, R247 ;  /* 0x000000f700fc7202 */ /* 0x000fe40000000f00 */
[----:B------:R-:W-:-:S07]  /*14f50*/  MOV R70, R68 ;  /* 0x0000004400467202 */ /* 0x000fce0000000f00 */
[----:B------:R-:W-:Y:S05]  /*14f60*/  WARPSYNC.COLLECTIVE R71, `(.L_x_9290) ;  /* 0x0000000047087348 */ /* 0x000fea0003c00000 */
[----:B------:R0:W1:Y:S02]  /*14f70*/  SHFL.DOWN P1, R68, R252, R251, R230 ;  /* 0x080000fbfc447389 */ /* 0x00006400000200e6 */
[----:B01----:R-:W-:Y:S05]  /*14f80*/  ENDCOLLECTIVE ;  /* 0x000000000000791b */ /* 0x003fea0003800000 */
.L_x_9290:
[----:B------:R-:W-:Y:S02]  /*14f90*/  MOV R252, R248 ;  /* 0x000000f800fc7202 */ /* 0x000fe40000000f00 */
[----:B------:R-:W-:-:S07]  /*14fa0*/  MOV R123, R68 ;  /* 0x00000044007b7202 */ /* 0x000fce0000000f00 */
[----:B------:R-:W-:Y:S05]  /*14fb0*/  WARPSYNC.COLLECTIVE R71, `(.L_x_9291) ;  /* 0x0000000047087348 */ /* 0x000fea0003c00000 */
[----:B------:R0:W1:Y:S02]  /*14fc0*/  SHFL.DOWN P1, R68, R252, R251, R230 ;  /* 0x080000fbfc447389 */ /* 0x00006400000200e6 */
[----:B01----:R-:W-:Y:S05]  /*14fd0*/  ENDCOLLECTIVE ;  /* 0x000000000000791b */ /* 0x003fea0003800000 */
.L_x_9291:
[----:B------:R-:W-:Y:S01]  /*14fe0*/  MOV R71, R68 ;  /* 0x0000004400477202 */ /* 0x000fe20000000f00 */
[----:B------:R-:W-:Y:S06]  /*14ff0*/  BRA `(.L_x_9292) ;  /* 0xffffff8000187947 */ /* 0x000fec000383ffff */
.L_x_9145:
        /* <DEDUP_REMOVED lines=8> */
.L_x_9294:
[----:B------:R-:W-:Y:S05]  /*15080*/  BSYNC B0 ;  /* 0x0000000000007941 */ /* 0x000fea0003800000 */
.L_x_9293:
        /* <DEDUP_REMOVED lines=10> */
.L_x_9295:
[----:B------:R-:W-:Y:S02]  /*15130*/  MOV R70, R247 ;  /* 0x000000f700467202 */ /* 0x000fe40000000f00 */
[----:B------:R-:W-:-:S07]  /*15140*/  MOV R242, R230 ;  /* 0x000000e600f27202 */ /* 0x000fce0000000f00 */
[----:B------:R-:W-:Y:S05]  /*15150*/  WARPSYNC.COLLECTIVE R71, `(.L_x_9296) ;  /* 0x0000000047087348 */ /* 0x000fea0003c00000 */
[----:B------:R0:W1:Y:S02]  /*15160*/  SHFL.IDX P3, R230, R70, R69, R68 ;  /* 0x0000004546e67389 */ /* 0x0000640000060044 */
[----:B01----:R-:W-:Y:S05]  /*15170*/  ENDCOLLECTIVE ;  /* 0x000000000000791b */ /* 0x003fea0003800000 */
.L_x_9296:
        /* <DEDUP_REMOVED lines=16> */
.L_x_9297:
[----:B------:R-:W-:Y:S01]  /*15280*/  MOV R70, R64 ;  /* 0x0000004000467202 */ /* 0x000fe20000000f00 */
[----:B------:R-:W-:Y:S01]  /*15290*/  FADD.FTZ R123, R230, R123 ;  /* 0x0000007be67b7221 */ /* 0x000fe20000010000 */
[----:B------:R-:W-:-:S07]  /*152a0*/  MOV R230, 0x1f ;  /* 0x0000001f00e67802 */ /* 0x000fce0000000f00 */
[----:B------:R-:W-:Y:S05]  /*152b0*/  WARPSYNC.COLLECTIVE R71, `(.L_x_9298) ;  /* 0x0000000047087348 */ /* 0x000fea0003c00000 */
[----:B------:R0:W1:Y:S02]  /*152c0*/  SHFL.DOWN P1, R68, R252, R251, R230 ;  /* 0x080000fbfc447389 */ /* 0x00006400000200e6 */
[----:B01----:R-:W-:Y:S05]  /*152d0*/  ENDCOLLECTIVE ;  /* 0x000000000000791b */ /* 0x003fea0003800000 */
.L_x_9298:
[----:B------:R-:W-:Y:S02]  /*152e0*/  MOV R252, R246 ;  /* 0x000000f600fc7202 */ /* 0x000fe40000000f00 */
[----:B------:R-:W-:-:S07]  /*152f0*/  MOV R245, R68 ;  /* 0x0000004400f57202 */ /* 0x000fce0000000f00 */
[----:B------:R-:W-:Y:S05]  /*15300*/  WARPSYNC.COLLECTIVE R71, `(.L_x_9299) ;  /* 0x0000000047087348 */ /* 0x000fea0003c00000 */
[----:B------:R0:W1:Y:S02]  /*15310*/  SHFL.DOWN P1, R68, R252, R251, R230 ;  /* 0x080000fbfc447389 */ /* 0x00006400000200e6 */
[----:B01----:R-:W-:Y:S05]  /*15320*/  ENDCOLLECTIVE ;  /* 0x000000000000791b */ /* 0x003fea0003800000 */
.L_x_9299:
[----:B------:R-:W-:Y:S02]  /*15330*/  MOV R252, R247 ;  /* 0x000000f700fc7202 */ /* 0x000fe40000000f00 */
[----:B------:R-:W-:-:S07]  /*15340*/  MOV R246, R68 ;  /* 0x0000004400f67202 */ /* 0x000fce0000000f00 */
[----:B------:R-:W-:Y:S05]  /*15350*/  WARPSYNC.COLLECTIVE R71, `(.L_x_9300) ;  /* 0x0000000047087348 */ /* 0x000fea0003c00000 */
[----:B------:R0:W1:Y:S02]  /*15360*/  SHFL.DOWN P1, R68, R252, R251, R230 ;  /* 0x080000fbfc447389 */ /* 0x00006400000200e6 */
[----:B01----:R-:W-:Y:S05]  /*15370*/  ENDCOLLECTIVE ;  /* 0x000000000000791b */ /* 0x003fea0003800000 */
.L_x_9300:
[----:B------:R-:W-:Y:S02]  /*15380*/  MOV R252, R248 ;  /* 0x000000f800fc7202 */ /* 0x000fe40000000f00 */
[----:B------:R-:W-:-:S07]  /*15390*/  MOV R247, R68 ;  /* 0x0000004400f77202 */ /* 0x000fce0000000f00 */
[----:B------:R-:W-:Y:S05]  /*153a0*/  WARPSYNC.COLLECTIVE R71, `(.L_x_9301) ;  /* 0x0000000047087348 */ /* 0x000fea0003c00000 */
[----:B------:R0:W1:Y:S02]  /*153b0*/  SHFL.DOWN P1, R68, R252, R251, R230 ;  /* 0x080000fbfc447389 */ /* 0x00006400000200e6 */
[----:B01----:R-:W-:Y:S05]  /*153c0*/  ENDCOLLECTIVE ;  /* 0x000000000000791b */ /* 0x003fea0003800000 */
.L_x_9301:
[----:B------:R-:W-:Y:S01]  /*153d0*/  MOV R248, R68 ;  /* 0x0000004400f87202 */ /* 0x000fe20000000f00 */
[----:B------:R-:W-:-:S07]  /*153e0*/  HFMA2 R68, -RZ, RZ, 0, 1.847743988037109375e-06 ;  /* 0x0000001fff447431 */ /* 0x000fce00000001ff */
[----:B------:R-:W-:Y:S05]  /*153f0*/  WARPSYNC.COLLECTIVE R71, `(.L_x_9302) ;  /* 0x0000000047087348 */ /* 0x000fea0003c00000 */
[----:B------:R0:W1:Y:S02]  /*15400*/  SHFL.IDX P3, R230, R70, R69, R68 ;  /* 0x0000004546e67389 */ /* 0x0000640000060044 */
[----:B01----:R-:W-:Y:S05]  /*15410*/  ENDCOLLECTIVE ;  /* 0x000000000000791b */ /* 0x003fea0003800000 */
.L_x_9302:
[----:B------:R-:W-:Y:S02]  /*15420*/  MOV R70, R65 ;  /* 0x0000004100467202 */ /* 0x000fe40000000f00 */
[----:B------:R-:W-:-:S07]  /*15430*/  MOV R64, R230 ;  /* 0x000000e600407202 */ /* 0x000fce0000000f00 */
[----:B------:R-:W-:Y:S05]  /*15440*/  WARPSYNC.COLLECTIVE R71, `(.L_x_9303) ;  /* 0x0000000047087348 */ /* 0x000fea0003c00000 */
[----:B------:R0:W1:Y:S02]  /*15450*/  SHFL.IDX P3, R230, R70, R69, R68 ;  /* 0x0000004546e67389 */ /* 0x0000640000060044 */
[----:B01----:R-:W-:Y:S05]  /*15460*/  ENDCOLLECTIVE ;  /* 0x000000000000791b */ /* 0x003fea0003800000 */
.L_x_9303:
[----:B------:R-:W-:Y:S02]  /*15470*/  MOV R70, R66 ;  /* 0x0000004200467202 */ /* 0x000fe40000000f00 */
[----:B------:R-:W-:-:S07]  /*15480*/  MOV R65, R230 ;  /* 0x000000e600417202 */ /* 0x000fce0000000f00 */
[----:B------:R-:W-:Y:S05]  /*15490*/  WARPSYNC.COLLECTIVE R71, `(.L_x_9304) ;  /* 0x0000000047087348 */ /* 0x000fea0003c00000 */
[----:B------:R0:W1:Y:S02]  /*154a0*/  SHFL.IDX P3, R230, R70, R69, R68 ;  /* 0x0000004546e67389 */ /* 0x0000640000060044 */
[----:B01----:R-:W-:Y:S05]  /*154b0*/  ENDCOLLECTIVE ;  /* 0x000000000000791b */ /* 0x003fea0003800000 */
.L_x_9304:
[----:B------:R-:W-:Y:S02]  /*154c0*/  MOV R70, R67 ;  /* 0x0000004300467202 */ /* 0x000fe40000000f00 */
[----:B------:R-:W-:-:S07]  /*154d0*/  MOV R66, R230 ;  /* 0x000000e600427202 */ /* 0x000fce0000000f00 */
[----:B------:R-:W-:Y:S05]  /*154e0*/  WARPSYNC.COLLECTIVE R71, `(.L_x_9305) ;  /* 0x0000000047087348 */ /* 0x000fea0003c00000 */
[----:B------:R0:W1:Y:S02]  /*154f0*/  SHFL.IDX P3, R230, R70, R69, R68 ;  /* 0x0000004546e67389 */ /* 0x0000640000060044 */
[----:B01----:R-:W-:Y:S05]  /*15500*/  ENDCOLLECTIVE ;  /* 0x000000000000791b */ /* 0x003fea0003800000 */
.L_x_9305:
[----:B------:R-:W-:Y:S01]  /*15510*/  MOV R67, R230 ;  /* 0x000000e600437202 */ /* 0x000fe20000000f00 */
[----:B------:R-:W-:Y:S06]  /*15520*/  BRA `(.L_x_9306) ;  /* 0xffffff7c00687947 */ /* 0x000fec000383ffff */
.L_x_9307:
        /* <DEDUP_REMOVED lines=13> */
.L_x_18710:


//--------------------- .text._Z25selective_scan_bwd_kernelI32Selective_Scan_bwd_kernel_traitsILi64ELi16ELb1ELb0ELb0ELb0ELb0EN3c104HalfENS1_7complexIfEEEEv12SSMParamsBwd --------------------------
	.section	.text._Z25selective_scan_bwd_kernelI32Selective_Scan_bwd_kernel_traitsILi64ELi16ELb1ELb0ELb0ELb0ELb0EN3c104HalfENS1_7complexIfEEEEv12SSMParamsBwd,"ax",@progbits
	.align	128
        .global         _Z25selective_scan_bwd_kernelI32Selective_Scan_bwd_kernel_traitsILi64ELi16ELb1ELb0ELb0ELb0ELb0EN3c104HalfENS1_7complexIfEEEEv12SSMParamsBwd
        .type           _Z25selective_scan_bwd_kernelI32Selective_Scan_bwd_kernel_traitsILi64ELi16ELb1ELb0ELb0ELb0ELb0EN3c104HalfENS1_7complexIfEEEEv12SSMParamsBwd,@function
        .size           _Z25selective_scan_bwd_kernelI32Selective_Scan_bwd_kernel_traitsILi64ELi16ELb1ELb0ELb0ELb0ELb0EN3c104HalfENS1_7complexIfEEEEv12SSMParamsBwd,(.L_x_18711 - _Z25selective_scan_bwd_kernelI32Selective_Scan_bwd_kernel_traitsILi64ELi16ELb1ELb0ELb0ELb0ELb0EN3c104HalfENS1_7complexIfEEEEv12SSMParamsBwd)
        .other          _Z25selective_scan_bwd_kernelI32Selective_Scan_bwd_kernel_traitsILi64ELi16ELb1ELb0ELb0ELb0ELb0EN3c104HalfENS1_7complexIfEEEEv12SSMParamsBwd,@"STO_CUDA_ENTRY STV_DEFAULT"
_Z25selective_scan_bwd_kernelI32Selective_Scan_bwd_kernel_traitsILi64ELi16ELb1ELb0ELb0ELb0ELb0EN3c104HalfENS1_7complexIfEEEEv12SSMParamsBwd:
.text._Z25selective_scan_bwd_kernelI32Selective_Scan_bwd_kernel_traitsILi64ELi16ELb1ELb0ELb0ELb0ELb0EN3c104HalfENS1_7complexIfEEEEv12SSMParamsBwd:
        /* <DEDUP_REMOVED lines=25> */
[----:B------:R-:W1:Y:S01]  /*0190*/  LDCU.128 UR12, c[0x0][0x460] ;  /* 0x00008c00ff0c77ac */ /* 0x000e620008000c00 */
[----:B------:R-:W-:-:S03]  /*01a0*/  MOV R3, UR7 ;  /* 0x0000000700037c02 */ /* 0x000fc60008000f00 */
[----:B---3--:R3:W5:Y:S04]  /*01b0*/  @P1 LDG.E R86, desc[UR24][R4.64] ;  /* 0x0000001804561981 */ /* 0x008768000c1e1900 */
[----:B------:R3:W5:Y:S01]  /*01c0*/  @P0 LDG.E R87, desc[UR24][R2.64] ;  /* 0x0000001802570981 */ /* 0x000762000c1e1900 */
[----:B----4-:R-:W-:Y:S02]  /*01d0*/  UIMAD.WIDE.U32 UR10, UR28, UR32, URZ ;  /* 0x000000201c0a72a5 */ /* 0x010fe4000f8e00ff */
[----:B------:R-:W-:Y:S02]  /*01e0*/  UIMAD.WIDE.U32 UR6, UR28, UR20, URZ ;  /* 0x000000141c0672a5 */ /* 0x000fe4000f8e00ff */
[----:B------:R-:W-:Y:S02]  /*01f0*/  UIMAD UR11, UR28, UR33, UR11 ;  /* 0x000000211c0b72a4 */ /* 0x000fe4000f8e020b */
[----:B------:R-:W-:-:S02]  /*0200*/  UIMAD UR7, UR28, UR21, UR7 ;  /* 0x000000151c0772a4 */ /* 0x000fc4000f8e0207 */
[----:B------:R-:W-:Y:S02]  /*0210*/  UIMAD.WIDE.U32 UR18, UR8, UR34, UR10 ;  /* 0x00000022081272a5 */ /* 0x000fe4000f8e000a */
[----:B------:R-:W-:Y:S02]  /*0220*/  UIMAD.WIDE.U32 UR6, UR8, UR22, UR6 ;  /* 0x00000016080672a5 */ /* 0x000fe4000f8e0006 */
[----:B0-----:R-:W-:Y:S02]  /*0230*/  UISETP.NE.U32.AND UP0, UPT, UR16, URZ, UPT ;  /* 0x000000ff1000728c */ /* 0x001fe4000bf05070 */
[----:B------:R-:W-:Y:S02]  /*0240*/  UIMAD UR9, UR8, UR35, UR19 ;  /* 0x00000023080972a4 */ /* 0x000fe4000f8e0213 */
[----:B--2---:R-:W-:Y:S02]  /*0250*/  ULEA UR19, UR29, 0xfffffc00, 0xa ;  /* 0xfffffc001d137891 */ /* 0x004fe4000f8e50ff */
[----:B------:R-:W-:-:S02]  /*0260*/  UIMAD UR7, UR8, UR23, UR7 ;  /* 0x00000017080772a4 */ /* 0x000fc4000f8e0207 */
[----:B------:R-:W-:Y:S01]  /*0270*/  UISETP.NE.AND.EX UP0, UPT, UR17, URZ, UPT, UP0 ;  /* 0x000000ff1100728c */ /* 0x000fe2000bf05300 */
[----:B------:R-:W0:Y:S01]  /*0280*/  LDCU.64 UR32, c[0x0][0x3d8] ;  /* 0x00007b00ff2077ac */ /* 0x000e220008000a00 */
[----:B------:R-:W2:Y:S01]  /*0290*/  LDCU.64 UR16, c[0x0][0x3b8] ;  /* 0x00007700ff1077ac */ /* 0x000ea20008000a00 */
[----:B-1----:R-:W-:Y:S02]  /*02a0*/  UIMAD.WIDE.U32 UR20, UR28, UR30, URZ ;  /* 0x0000001e1c1472a5 */ /* 0x002fe4000f8e00ff */
[----:B------:R-:W-:Y:S02]  /*02b0*/  UIADD3 UR27, UP1, UPT, UR19, UR6, URZ ;  /* 0x00000006131b7290 */ /* 0x000fe4000ff3e0ff */
[----:B------:R-:W-:Y:S02]  /*02c0*/  UIADD3 UR23, UP3, UPT, UR19, UR18, URZ ;  /* 0x0000001213177290 */ /* 0x000fe4000ff7e0ff */
[----:B------:R-:W-:Y:S02]  /*02d0*/  USHF.R.S32.HI UR18, URZ, 0x1f, UR19 ;  /* 0x0000001fff127899 */ /* 0x000fe40008011413 */
[----:B------:R-:W-:-:S02]  /*02e0*/  ULEA UR26, UP2, UR27, UR12, 0x1 ;  /* 0x0000000c1b1a7291 */ /* 0x000fc4000f8408ff */
[----:B------:R-:W-:Y:S01]  /*02f0*/  UIADD3.X UR12, UPT, UPT, UR18, UR7, URZ, UP1, !UPT ;  /* 0x00000007120c7290 */ /* 0x000fe20008ffe4ff */
[----:B------:R-:W1:Y:S03]  /*0300*/  LDCU.64 UR10, c[0x0][0x4a0] ;  /* 0x00009400ff0a77ac */ /* 0x000e660008000a00 */
[----:B------:R-:W-:Y:S02]  /*0310*/  ULEA.HI.X UR27, UR27, UR13, UR12, 0x1, UP2 ;  /* 0x0000000d1b1b7291 */ /* 0x000fe400090f0c0c */
[----:B------:R-:W-:Y:S01]  /*0320*/  UIMAD UR13, UR28, UR31, UR21 ;  /* 0x0000001f1c0d72a4 */ /* 0x000fe2000f8e0215 */
[----:B------:R-:W4:Y:S01]  /*0330*/  @UP0 LDCU UR21, c[0x0][0x384] ;  /* 0x00007080ff1507ac */ /* 0x000f220008000800 */
[----:B------:R-:W-:Y:S02]  /*0340*/  ULEA UR22, UP4, UR23, UR14, 0x1 ;  /* 0x0000000e17167291 */ /* 0x000fe4000f8808ff */
[----:B------:R-:W-:-:S02]  /*0350*/  UIADD3.X UR9, UPT, UPT, UR18, UR9, URZ, UP3, !UPT ;  /* 0x0000000912097290 */ /* 0x000fc40009ffe4ff */
[----:B0-----:R-:W-:Y:S02]  /*0360*/  UIMAD.WIDE.U32 UR6, UR8, UR32, URZ ;  /* 0x00000020080672a5 */ /* 0x001fe4000f8e00ff */
[----:B------:R-:W-:Y:S02]  /*0370*/  ULEA.HI.X UR23, UR23, UR15, UR9, 0x1, UP4 ;  /* 0x0000000f17177291 */ /* 0x000fe4000a0f0c09 */
[----:B--2---:R-:W-:Y:S01]  /*0380*/  UIMAD.WIDE.U32 UR14, UR8, UR16, URZ ;  /* 0x00000010080e72a5 */ /* 0x004fe2000f8e00ff */
[----:B------:R-:W0:Y:S01]  /*0390*/  @UP0 LDCU UR16, c[0x0][0x38c] ;  /* 0x00007180ff1007ac */ /* 0x000e220008000800 */
[----:B------:R-:W-:Y:S01]  /*03a0*/  UIMAD UR9, UR8, UR33, UR7 ;  /* 0x00000021080972a4 */ /* 0x000fe2000f8e0207 */
[----:B------:R-:W2:Y:S01]  /*03b0*/  @UP0 LDCU.64 UR32, c[0x0][0x480] ;  /* 0x00009000ff2007ac */ /* 0x000ea20008000a00 */
[----:B------:R-:W-:Y:S02]  /*03c0*/  ULEA UR7, UP1, UR6, UR4, 0x3 ;  /* 0x0000000406077291 */ /* 0x000fe4000f8218ff */
[----:B----4-:R-:W-:Y:S01]  /*03d0*/  @UP0 UIMAD UR4, UR28, UR21, UR8 ;  /* 0x000000151c0402a4 */ /* 0x010fe2000f8e0208 */
[----:B------:R-:W4:Y:S03]  /*03e0*/  LDCU.64 UR30, c[0x0][0x448] ;  /* 0x00008900ff1e77ac */ /* 0x000f260008000a00 */
[----:B------:R-:W-:Y:S01]  /*03f0*/  @UP0 UIMAD UR4, UR4, UR29, URZ ;  /* 0x0000001d040402a4 */ /* 0x000fe2000f8e02ff */
[----:B------:R-:W3:Y:S01]  /*0400*/  LDCU.64 UR34, c[0x0][0x528] ;  /* 0x0000a500ff2277ac */ /* 0x000ee20008000a00 */
[----:B------:R-:W-:-:S02]  /*0410*/  ULEA.HI.X UR9, UR6, UR5, UR9, 0x3, UP1 ;  /* 0x0000000506097291 */ /* 0x000fc400088f1c09 */
[----:B0-----:R-:W-:Y:S01]  /*0420*/  @UP0 UIMAD UR6, UR4, UR16, URZ ;  /* 0x00000010040602a4 */ /* 0x001fe2000f8e02ff */
[----:B------:R-:W-:Y:S02]  /*0430*/  UMOV UR5, URZ ;  /* 0x000000ff00057c82 */ /* 0x000fe40008000000 */
[----:B------:R-:W-:Y:S01]  /*0440*/  UMOV UR4, URZ ;  /* 0x000000ff00047c82 */ /* 0x000fe20008000000 */
[----:B------:R-:W-:Y:S01]  /*0450*/  UMOV UR12, UR20 ;  /* 0x00000014000c7c82 */ /* 0x000fe20008000000 */
[----:B--2---:R-:W-:Y:S02]  /*0460*/  @UP0 UIMAD.WIDE UR4, UR6, 0x10, UR32 ;  /* 0x00000010060408a5 */ /* 0x004fe4000f8e0220 */
[----:B------:R-:W-:Y:S02]  /*0470*/  UISETP.GE.AND UP0, UPT, UR29, 0x1, UPT ;  /* 0x000000011d00788c */ /* 0x000fe4000bf06270 */
[----:B-1----:R-:W-:-:S04]  /*0480*/  UIMAD.WIDE.U32 UR12, UR8, UR10, UR12 ;  /* 0x0000000a080c72a5 */ /* 0x002fc8000f8e000c */
[----:B------:R-:W-:Y:S02]  /*0490*/  UIMAD UR11, UR8, UR11, UR13 ;  /* 0x0000000b080b72a4 */ /* 0x000fe4000f8e020d */
[----:B------:R-:W-:Y:S01]  /*04a0*/  UIADD3 UR19, UP2, UPT, UR19, UR12, URZ ;  /* 0x0000000c13137290 */ /* 0x000fe2000ff5e0ff */
[----:B------:R-:W-:Y:S01]  /*04b0*/  CS2R R84, SRZ ;  /* 0x0000000000547805 */ /* 0x000fe2000001ff00 */
[----:B------:R-:W-:Y:S02]  /*04c0*/  UIMAD UR17, UR8, UR17, UR15 ;  /* 0x00000011081172a4 */ /* 0x000fe4000f8e020f */
[----:B------:R-:W-:Y:S02]  /*04d0*/  UIADD3.X UR21, UPT, UPT, UR18, UR11, URZ, UP2, !UPT ;  /* 0x0000000b12157290 */ /* 0x000fe400097fe4ff */
[----:B----4-:R-:W-:Y:S02]  /*04e0*/  ULEA UR12, UP1, UR14, UR30, 0x3 ;  /* 0x0000001e0e0c7291 */ /* 0x010fe4000f8218ff */
[----:B---3--:R-:W-:-:S02]  /*04f0*/  ULEA UR20, UP2, UR19, UR34, 0x1 ;  /* 0x0000002213147291 */ /* 0x008fc4000f8408ff */
[----:B------:R-:W-:Y:S02]  /*0500*/  ULEA.HI.X UR13, UR14, UR31, UR17, 0x3, UP1 ;  /* 0x0000001f0e0d7291 */ /* 0x000fe400088f1c11 */
[----:B------:R-:W-:Y:S01]  /*0510*/  ULEA.HI.X UR21, UR19, UR35, UR21, 0x1, UP2 ;  /* 0x0000002313157291 */ /* 0x000fe200090f0c15 */
[----:B------:R-:W-:Y:S11]  /*0520*/  BRA.U !UP0, `(.L_x_9308) ;  /* 0x0000006d08207547 */ /* 0x000ff6000b800000 */
[----:B------:R-:W0:Y:S01]  /*0530*/  S2R R83, SR_TID.X ;  /* 0x0000000000537919 */ /* 0x000e220000002100 */
[----:B------:R-:W1:Y:S01]  /*0540*/  S2UR UR18, SR_CgaCtaId ;  /* 0x00000000001279c3 */ /* 0x000e620000008800 */
[----:B------:R-:W2:Y:S01]  /*0550*/  LDCU.64 UR14, c[0x0][0x3a0] ;  /* 0x00007400ff0e77ac */ /* 0x000ea20008000a00 */
[----:B------:R-:W-:Y:S01]  /*0560*/  CS2R R84, SRZ ;  /* 0x0000000000547805 */ /* 0x000fe2000001ff00 */
[----:B------:R-:W-:Y:S01]  /*0570*/  UMOV UR6, 0x400 ;  /* 0x0000040000067882 */ /* 0x000fe20000000000 */
[----:B------:R-:W-:Y:S01]  /*0580*/  UMOV UR16, UR26 ;  /* 0x0000001a00107c82 */ /* 0x000fe20008000000 */
[----:B------:R-:W-:Y:S01]  /*0590*/  UMOV UR17, UR27 ;  /* 0x0000001b00117c82 */ /* 0x000fe20008000000 */
[----:B------:R-:W-:Y:S01]  /*05a0*/  UMOV UR19, UR23 ;  /* 0x0000001700137c82 */ /* 0x000fe20008000000 */
[----:B--2---:R-:W-:Y:S01]  /*05b0*/  UIMAD.WIDE.U32 UR10, UR8, UR14, URZ ;  /* 0x0000000e080a72a5 */ /* 0x004fe2000f8e00ff */
[----:B------:R-:W2:Y:S01]  /*05c0*/  LDCU UR14, c[0x0][0x394] ;  /* 0x00007280ff0e77ac */ /* 0x000ea20008000800 */
[----:B-1----:R-:W-:-:S02]  /*05d0*/  ULEA UR6, UR18, UR6, 0x18 ;  /* 0x0000000612067291 */ /* 0x002fc4000f8ec0ff */
[----:B------:R-:W-:Y:S01]  /*05e0*/  UIMAD UR15, UR8, UR15, UR11 ;  /* 0x0000000f080f72a4 */ /* 0x000fe2000f8e020b */
[----:B------:R-:W-:Y:S01]  /*05f0*/  UMOV UR18, UR22 ;  /* 0x0000001600127c82 */ /* 0x000fe20008000000 */
[C---:B0-----:R-:W-:Y:S02]  /*0600*/  SHF.L.U32 R81, R83.reuse, 0x1, RZ ;  /* 0x0000000153517819 */ /* 0x041fe400000006ff */
[C---:B------:R-:W-:Y:S02]  /*0610*/  LEA R82, R83.reuse, UR6, 0x4 ;  /* 0x0000000653527c11 */ /* 0x040fe4000f8e20ff */
[----:B------:R-:W-:Y:S02]  /*0620*/  LOP3.LUT R80, R83, 0x1f, RZ, 0xc0, !PT ;  /* 0x0000001f53507812 */ /* 0x000fe400078ec0ff */
[----:B------:R-:W-:Y:S02]  /*0630*/  LOP3.LUT R81, R81, 0x7c0, RZ, 0xc0, !PT ;  /* 0x000007c051517812 */ /* 0x000fe400078ec0ff */
[----:B------:R-:W-:-:S02]  /*0640*/  LEA R197, R83, UR6, 0x3 ;  /* 0x0000000653c57c11 */ /* 0x000fc4000f8e18ff */
[----:B--2---:R-:W-:-:S07]  /*0650*/  LEA R79, R83, R82, 0x4 ;  /* 0x00000052534f7211 */ /* 0x004fce00078e20ff */
.L_x_9344:
        /* <DEDUP_REMOVED lines=25> */
[----:B------:R-:W2:Y:S01]  /*07f0*/  LDG.E.128 R32, desc[UR24][R12.64+0x200] ;  /* 0x000200180c207981 */ /* 0x000ea2000c1e1d00 */
[----:B------:R-:W-:-:S02]  /*0800*/  MOV R2, UR20 ;  /* 0x0000001400027c02 */ /* 0x000fc40008000f00 */
[----:B------:R-:W-:-:S03]  /*0810*/  MOV R3, UR21 ;  /* 0x0000001500037c02 */ /* 0x000fc60008000f00 */
[----:B------:R-:W-:Y:S01]  /*0820*/  IMAD.WIDE.U32 R2, R5, 0x10, R2 ;  /* 0x0000001005027825 */ /* 0x000fe200078e0002 */
[----:B----4-:R-:W-:Y:S04]  /*0830*/  STS.128 [R77], R28 ;  /* 0x0000001c4d007388 */ /* 0x010fe80000000c00 */
[----:B--2---:R-:W-:Y:S01]  /*0840*/  STS.128 [R77+0x200], R32 ;  /* 0x000200204d007388 */ /* 0x004fe20000000c00 */
[----:B------:R-:W-:-:S03]  /*0850*/  NOP ;  /* 0x0000000000007918 */ /* 0x000fc60000000000 */
[----:B------:R-:W-:Y:S04]  /*0860*/  LDS.128 R4, [R76] ;  /* 0x000000004c047984 */ /* 0x000fe80000000c00 */
[----:B------:R-:W-:Y:S01]  /*0870*/  LDS.128 R8, [R76+0x10] ;  /* 0x000010004c087984 */ /* 0x000fe20000000c00 */
[----:B------:R-:W-:Y:S06]  /*0880*/  BAR.SYNC.DEFER_BLOCKING 0x0 ;  /* 0x0000000000007b1d */ /* 0x000fec0000010000 */
[----:B-1----:R-:W2:Y:S04]  /*0890*/  LDG.E.128 R16, desc[UR24][R2.64] ;  /* 0x0000001802107981 */ /* 0x002ea8000c1e1d00 */
[----:B------:R-:W4:Y:S01]  /*08a0*/  LDG.E.128 R12, desc[UR24][R2.64+0x200] ;  /* 0x00020018020c7981 */ /* 0x000f22000c1e1d00 */
[--C-:B------:R-:W-:Y:S01]  /*08b0*/  HADD2.F32 R75, -RZ, R20.reuse.H0_H0 ;  /* 0x20000014ff4b7230 */ /* 0x100fe20000004100 */
        /* <DEDUP_REMOVED lines=17> */
[----:B------:R-:W-:-:S02]  /*09d0*/  HADD2.F32 R66, -RZ, R24.H1_H1 ;  /* 0x30000018ff427230 */ /* 0x000fc40000004100 */
[--C-:B------:R-:W-:Y:S02]  /*09e0*/  HADD2.F32 R65, -RZ, R25.reuse.H0_H0 ;  /* 0x20000019ff417230 */ /* 0x100fe40000004100 */
[----:B------:R-:W-:Y:S02]  /*09f0*/  HADD2.F32 R64, -RZ, R25.H1_H1 ;  /* 0x30000019ff407230 */ /* 0x000fe40000004100 */
[--C-:B------:R-:W-:Y:S02]  /*0a00*/  HADD2.F32 R63, -RZ, R26.reuse.H0_H0 ;  /* 0x2000001aff3f7230 */ /* 0x100fe40000004100 */
[----:B------:R-:W-:Y:S02]  /*0a10*/  HADD2.F32 R62, -RZ, R26.H1_H1 ;  /* 0x3000001aff3e7230 */ /* 0x000fe40000004100 */
[--C-:B------:R-:W-:Y:S02]  /*0a20*/  HADD2.F32 R61, -RZ, R27.reuse.H0_H0 ;  /* 0x2000001bff3d7230 */ /* 0x100fe40000004100 */
[----:B------:R-:W-:Y:S01]  /*0a30*/  HADD2.F32 R60, -RZ, R27.H1_H1 ;  /* 0x3000001bff3c7230 */ /* 0x000fe20000004100 */
[----:B--2---:R-:W-:Y:S04]  /*0a40*/  STS.128 [R77], R16 ;  /* 0x000000104d007388 */ /* 0x004fe80000000c00 */
[----:B----4-:R-:W-:Y:S01]  /*0a50*/  STS.128 [R77+0x200], R12 ;  /* 0x0002000c4d007388 */ /* 0x010fe20000000c00 */
        /* <DEDUP_REMOVED lines=8> */
[-C--:B-----5:R-:W-:Y:S01]  /*0ae0*/  FMUL.FTZ R43, R3, R87.reuse ;  /* 0x00000057032b7220 */ /* 0x0a0fe20000410000 */
[--C-:B------:R-:W-:Y:S02]  /*0af0*/  HADD2.F32 R12, -RZ, R30.reuse.H0_H0 ;  /* 0x2000001eff0c7230 */ /* 0x100fe40000004100 */
[C---:B------:R-:W-:Y:S01]  /*0b00*/  FFMA.FTZ R13, R138.reuse, R74, R13 ;  /* 0x0000004a8a0d7223 */ /* 0x040fe2000001000d */
[----:B------:R-:W-:Y:S02]  /*0b10*/  HADD2.F32 R134, -RZ, R30.H1_H1 ;  /* 0x3000001eff867230 */ /* 0x000fe40000004100 */
[----:B------:R-:W-:Y:S01]  /*0b20*/  FMUL.FTZ R42, R138, R87 ;  /* 0x000000578a2a7220 */ /* 0x000fe20000410000 */
[--C-:B------:R-:W-:Y:S02]  /*0b30*/  HADD2.F32 R14, -RZ, R31.reuse.H0_H0 ;  /* 0x2000001fff0e7230 */ /* 0x100fe40000004100 */
[----:B------:R-:W-:Y:S01]  /*0b40*/  FFMA.FTZ R13, R2, R73, R13 ;  /* 0x00000049020d7223 */ /* 0x000fe2000001000d */
[----:B------:R-:W-:-:S02]  /*0b50*/  HADD2.F32 R132, -RZ, R31.H1_H1 ;  /* 0x3000001fff847230 */ /* 0x000fc40000004100 */
[-C--:B------:R-:W-:Y:S01]  /*0b60*/  FMUL.FTZ R41, R2, R87.reuse ;  /* 0x0000005702297220 */ /* 0x080fe20000410000 */
[--C-:B-1----:R-:W-:Y:S02]  /*0b70*/  HADD2.F32 R16, -RZ, R32.reuse.H0_H0 ;  /* 0x20000020ff107230 */ /* 0x102fe40000004100 */
[C---:B------:R-:W-:Y:S01]  /*0b80*/  FFMA.FTZ R13, R136.reuse, R72, R13 ;  /* 0x00000048880d7223 */ /* 0x040fe2000001000d */
[----:B------:R-:W-:Y:S02]  /*0b90*/  HADD2.F32 R130, -RZ, R32.H1_H1 ;  /* 0x30000020ff827230 */ /* 0x000fe40000004100 */
[----:B------:R-:W-:Y:S01]  /*0ba0*/  FMUL.FTZ R40, R136, R87 ;  /* 0x0000005788287220 */ /* 0x000fe20000410000 */
[--C-:B------:R-:W-:Y:S02]  /*0bb0*/  HADD2.F32 R18, -RZ, R33.reuse.H0_H0 ;  /* 0x20000021ff127230 */ /* 0x100fe40000004100 */
[----:B------:R-:W-:Y:S01]  /*0bc0*/  FFMA.FTZ R13, R12, R71, R13 ;  /* 0x000000470c0d7223 */ /* 0x000fe2000001000d */
[----:B------:R-:W-:-:S02]  /*0bd0*/  HADD2.F32 R128, -RZ, R33.H1_H1 ;  /* 0x30000021ff807230 */ /* 0x000fc40000004100 */
[-C--:B------:R-:W-:Y:S01]  /*0be0*/  FMUL.FTZ R39, R12, R87.reuse ;  /* 0x000000570c277220 */ /* 0x080fe20000410000 */
        /* <DEDUP_REMOVED lines=8> */
[CC--:B------:R-:W-:Y:S01]  /*0c70*/  FMUL.FTZ R36, R132.reuse, R87.reuse ;  /* 0x0000005784247220 */ /* 0x0c0fe20000410000 */
        /* <DEDUP_REMOVED lines=10> */
[----:B------:R-:W-:-:S02]  /*0d20*/  FMUL.FTZ R28, R123, R87 ;  /* 0x000000577b1c7220 */ /* 0x000fc40000410000 */
        /* <DEDUP_REMOVED lines=8> */
[----:B------:R-:W-:Y:S01]  /*0db0*/  FADD.FTZ R127, R20, R20 ;  /* 0x00000014147f7221 */ /* 0x000fe20000010000 */
[----:B------:R-:W-:Y:S01]  /*0dc0*/  FADD.FTZ R125, R22, R22 ;  /* 0x00000016167d7221 */ /* 0x000fe20000010000 */
[----:B------:R-:W0:Y:S01]  /*0dd0*/  LDC.64 R116, c[0x0][0x3e0] ;  /* 0x0000f800ff747b82 */ /* 0x000e220000000a00 */
[--C-:B------:R-:W-:Y:S01]  /*0de0*/  HADD2.F32 R15, -RZ, R5.reuse.H0_H0 ;  /* 0x20000005ff0f7230 */ /* 0x100fe20000004100 */
[----:B------:R-:W-:Y:S01]  /*0df0*/  UISETP.NE.AND UP0, UPT, UR14, 0x1, UPT ;  /* 0x000000010e00788c */ /* 0x000fe2000bf05270 */
[----:B------:R-:W-:Y:S01]  /*0e00*/  HADD2.F32 R119, -RZ, R5.H1_H1 ;  /* 0x30000005ff777230 */ /* 0x000fe20000004100 */
[----:B------:R-:W-:Y:S01]  /*0e10*/  UIADD3 UR6, UPT, UPT, UR14, -0x1, URZ ;  /* 0xffffffff0e067890 */ /* 0x000fe2000fffe0ff */
[--C-:B------:R-:W-:Y:S02]  /*0e20*/  HADD2.F32 R17, -RZ, R7.reuse.H0_H0 ;  /* 0x20000007ff117230 */ /* 0x100fe40000004100 */
[----:B------:R-:W-:Y:S01]  /*0e30*/  FADD.FTZ R122, R15, R86 ;  /* 0x000000560f7a7221 */ /* 0x000fe20000010000 */
[----:B------:R-:W-:Y:S01]  /*0e40*/  HADD2.F32 R111, -RZ, R7.H1_H1 ;  /* 0x30000007ff6f7230 */ /* 0x000fe20000004100 */
[----:B------:R-:W1:Y:S01]  /*0e50*/  LDC.64 R114, c[0x0][0x3c0] ;  /* 0x0000f000ff727b82 */ /* 0x000e620000000a00 */
[--C-:B------:R-:W-:Y:S01]  /*0e60*/  HADD2.F32 R19, -RZ, R9.reuse.H0_H0 ;  /* 0x20000009ff137230 */ /* 0x100fe20000004100 */
[----:B------:R-:W-:Y:S01]  /*0e70*/  USHF.L.U32 UR6, UR6, 0x8, URZ ;  /* 0x0000000806067899 */ /* 0x000fe200080006ff */
[----:B------:R-:W-:Y:S01]  /*0e80*/  HADD2.F32 R107, -RZ, R9.H1_H1 ;  /* 0x30000009ff6b7230 */ /* 0x000fe20000004100 */
[----:B------:R-:W-:Y:S01]  /*0e90*/  PLOP3.LUT P1, PT, PT, PT, UP0, 0x80, 0x8 ;  /* 0x000000000008781c */ /* 0x000fe20003f2f008 */
[----:B------:R-:W-:-:S02]  /*0ea0*/  HADD2.F32 R25, -RZ, R11.H0_H0 ;  /* 0x2000000bff197230 */ /* 0x000fc40000004100 */
[--C-:B------:R-:W-:Y:S01]  /*0eb0*/  FADD.FTZ R119, R119, R86.reuse ;  /* 0x0000005677777221 */ /* 0x100fe20000010000 */
[--C-:B------:R-:W-:Y:S01]  /*0ec0*/  HADD2.F32 R13, -RZ, R4.reuse.H0_H0 ;  /* 0x20000004ff0d7230 */ /* 0x100fe20000004100 */
[----:B------:R-:W2:Y:S01]  /*0ed0*/  LDC.64 R22, c[0x0][0x440] ;  /* 0x00011000ff167b82 */ /* 0x000ea20000000a00 */
[----:B------:R-:W-:Y:S02]  /*0ee0*/  HADD2.F32 R121, -RZ, R4.H1_H1 ;  /* 0x30000004ff797230 */ /* 0x000fe40000004100 */
[--C-:B------:R-:W-:Y:S01]  /*0ef0*/  FADD.FTZ R118, R17, R86.reuse ;  /* 0x0000005611767221 */ /* 0x100fe20000010000 */
[--C-:B------:R-:W-:Y:S02]  /*0f00*/  HADD2.F32 R5, -RZ, R6.reuse.H0_H0 ;  /* 0x20000006ff057230 */ /* 0x100fe40000004100 */
[--C-:B------:R-:W-:Y:S01]  /*0f10*/  FADD.FTZ R124, R13, R86.reuse ;  /* 0x000000560d7c7221 */ /* 0x100fe20000010000 */
[----:B------:R-:W-:Y:S02]  /*0f20*/  HADD2.F32 R113, -RZ, R6.H1_H1 ;  /* 0x30000006ff717230 */ /* 0x000fe40000004100 */
[----:B------:R-:W-:Y:S01]  /*0f30*/  FADD.FTZ R121, R121, R86 ;  /* 0x0000005679797221 */ /* 0x000fe20000010000 */
[--C-:B------:R-:W-:Y:S01]  /*0f40*/  HADD2.F32 R7, -RZ, R8.reuse.H0_H0 ;  /* 0x20000008ff077230 */ /* 0x100fe20000004100 */
[----:B------:R-:W3:Y:S01]  /*0f50*/  LDC.64 R20, c[0x0][0x3a8] ;  /* 0x0000ea00ff147b82 */ /* 0x000ee20000000a00 */
[----:B------:R-:W-:-:S02]  /*0f60*/  HADD2.F32 R109, -RZ, R8.H1_H1 ;  /* 0x30000008ff6d7230 */ /* 0x000fc40000004100 */
[--C-:B------:R-:W-:Y:S01]  /*0f70*/  FADD.FTZ R120, R5, R86.reuse ;  /* 0x0000005605787221 */ /* 0x100fe20000010000 */
[--C-:B------:R-:W-:Y:S02]  /*0f80*/  HADD2.F32 R9, -RZ, R10.reuse.H0_H0 ;  /* 0x2000000aff097230 */ /* 0x100fe40000004100 */
[--C-:B------:R-:W-:Y:S01]  /*0f90*/  FADD.FTZ R113, R113, R86.reuse ;  /* 0x0000005671717221 */ /* 0x100fe20000010000 */
[----:B------:R-:W-:Y:S02]  /*0fa0*/  HADD2.F32 R105, -RZ, R10.H1_H1 ;  /* 0x3000000aff697230 */ /* 0x000fe40000004100 */
[--C-:B------:R-:W-:Y:S01]  /*0fb0*/  FADD.FTZ R111, R111, R86.reuse ;  /* 0x000000566f6f7221 */ /* 0x100fe20000010000 */
[----:B------:R-:W-:Y:S02]  /*0fc0*/  HADD2.F32 R11, -RZ, R11.H1_H1 ;  /* 0x3000000bff0b7230 */ /* 0x000fe40000004100 */
        /* <DEDUP_REMOVED lines=8> */
[----:B------:R-:W-:-:S02]  /*1050*/  HFMA2 R59, -RZ, RZ, 0, 0 ;  /* 0x00000000ff3b7431 */ /* 0x000fc400000001ff */
        /* <DEDUP_REMOVED lines=31> */
[----:B------:R-:W-:Y:S01]  /*1250*/  ULOP3.LUT UR23, UR6, 0x100, URZ, 0xc0, !UPT ;  /* 0x0000010006177892 */ /* 0x000fe2000f8ec0ff */
[----:B------:R-:W4:Y:S01]  /*1260*/  LDCU UR27, c[0x0][0x394] ;  /* 0x00007280ff1b77ac */ /* 0x000f220008000800 */
[----:B------:R-:W0:Y:S01]  /*1270*/  LDCU UR29, c[0x0][0x38c] ;  /* 0x00007180ff1d77ac */ /* 0x000e220008000800 */
[----:B-123--:R-:W-:-:S09]  /*1280*/  UMOV UR6, URZ ;  /* 0x000000ff00067c82 */ /* 0x00efd20008000000 */
.L_x_9343:
[----:B01----:R-:W-:Y:S02]  /*1290*/  MOV R4, UR10 ;  /* 0x0000000a00047c02 */ /* 0x003fe40008000f00 */
[----:B------:R-:W-:Y:S02]  /*12a0*/  MOV R3, UR15 ;  /* 0x0000000f00037c02 */ /* 0x000fe40008000f00 */
[----:B------:R-:W-:Y:S02]  /*12b0*/  MOV R2, R4 ;  /* 0x0000000400027202 */ /* 0x000fe40000000f00 */
[----:B------:R-:W-:-:S03]  /*12c0*/  MOV R5, UR11 ;  /* 0x0000000b00057c02 */ /* 0x000fc60008000f00 */
[----:B------:R-:W-:-:S04]  /*12d0*/  IMAD.WIDE.U32 R2, R20, UR6, R2 ;  /* 0x0000000614027c25 */ /* 0x000fc8000f8e0002 */
[----:B------:R-:W-:Y:S01]  /*12e0*/  IMAD R3, R21, UR6, R3 ;  /* 0x0000000615037c24 */ /* 0x000fe2000f8e0203 */
[----:B------:R-:W-:-:S04]  /*12f0*/  LEA R24, P0, R2, R22, 0x3 ;  /* 0x0000001602187211 */ /* 0x000fc800078018ff */
[----:B------:R-:W-:-:S06]  /*1300*/  LEA.HI.X R25, R2, R23, R3, 0x3, P0 ;  /* 0x0000001702197211 */ /* 0x000fcc00000f1c03 */
[----:B------:R-:W2:Y:S01]  /*1310*/  LDG.E.64 R24, desc[UR24][R24.64] ;  /* 0x0000001818187981 */ /* 0x000ea2000c1e1b00 */
[----:B------:R-:W-:-:S04]  /*1320*/  IMAD.WIDE.U32 R2, R114, UR6, RZ ;  /* 0x0000000672027c25 */ /* 0x000fc8000f8e00ff */
[----:B0-----:R-:W-:Y:S01]  /*1330*/  IMAD.WIDE.U32 R4, R116, UR6, RZ ;  /* 0x0000000674047c25 */ /* 0x001fe2000f8e00ff */
[----:B------:R-:W-:-:S03]  /*1340*/  LEA R6, P0, R2, UR12, 0x3 ;  /* 0x0000000c02067c11 */ /* 0x000fc6000f8018ff */
[----:B------:R-:W-:Y:S01]  /*1350*/  IMAD R7, R115, UR6, R3 ;  /* 0x0000000673077c24 */ /* 0x000fe2000f8e0203 */
[----:B------:R-:W-:Y:S01]  /*1360*/  LEA R8, P2, R4, UR7, 0x3 ;  /* 0x0000000704087c11 */ /* 0x000fe2000f8418ff */
[----:B------:R-:W-:-:S03]  /*1370*/  IMAD R3, R117, UR6, R5 ;  /* 0x0000000675037c24 */ /* 0x000fc6000f8e0205 */
[----:B------:R-:W-:Y:S02]  /*1380*/  LEA.HI.X R7, R2, UR13, R7, 0x3, P0 ;  /* 0x0000000d02077c11 */ /* 0x000fe400080f1c07 */
[----:B------:R-:W-:-:S03]  /*1390*/  LEA.HI.X R9, R4, UR9, R3, 0x3, P2 ;  /* 0x0000000904097c11 */ /* 0x000fc600090f1c03 */
[----:B---3--:R0:W3:Y:S04]  /*13a0*/  LDG.E.64 R2, desc[UR24][R6.64] ;  /* 0x0000001806027981 */ /* 0x0080e8000c1e1b00 */
[----:B------:R1:W3:Y:S01]  /*13b0*/  LDG.E.64 R4, desc[UR24][R8.64] ;  /* 0x0000001808047981 */ /* 0x0002e2000c1e1b00 */
[----:B------:R-:W5:Y:S01]  /*13c0*/  S2UR UR26, SR_CgaCtaId ;  /* 0x00000000001a79c3 */ /* 0x000f620000008800 */
[C---:B------:R-:W-:Y:S01]  /*13d0*/  ISETP.NE.AND P0, PT, R83.reuse, RZ, PT ;  /* 0x000000ff5300720c */ /* 0x040fe20003f05270 */
[----:B------:R-:W-:Y:S01]  /*13e0*/  UMOV UR22, 0x400 ;  /* 0x0000040000167882 */ /* 0x000fe20000000000 */
[----:B------:R-:W-:Y:S01]  /*13f0*/  ISETP.NE.AND P2, PT, R83, 0x3f, PT ;  /* 0x0000003f5300780c */ /* 0x000fe20003f45270 */
[----:B------:R-:W-:Y:S01]  /*1400*/  BSSY.RECONVERGENT B0, `(.L_x_9310) ;  /* 0x00000b9000007945 */ /* 0x000fe20003800200 */
[----:B-----5:R-:W-:Y:S01]  /*1410*/  ULEA UR26, UR26, UR22, 0x18 ;  /* 0x000000161a1a7291 */ /* 0x020fe2000f8ec0ff */
[----:B--2---:R-:W-:Y:S01]  /*1420*/  FMUL.FTZ R11, R24, 1.4426950216293334961 ;  /* 0x3fb8aa3b180b7820 */ /* 0x004fe20000410000 */
[-C--:B0-----:R-:W-:Y:S01]  /*1430*/  FMUL.FTZ R7, R122, R25.reuse ;  /* 0x000000197a077220 */ /* 0x081fe20000410000 */
[-C--:B------:R-:W-:Y:S01]  /*1440*/  FMUL.FTZ R10, R124, R25.reuse ;  /* 0x000000197c0a7220 */ /* 0x080fe20000410000 */
[----:B-1----:R-:W-:Y:S01]  /*1450*/  FMUL.FTZ R8, R119, R25 ;  /* 0x0000001977087220 */ /* 0x002fe20000410000 */
[-C--:B------:R-:W-:Y:S01]  /*1460*/  FMUL.FTZ R6, R121, R11.reuse ;  /* 0x0000000b79067220 */ /* 0x080fe20000410000 */
[----:B------:R-:W-:Y:S01]  /*1470*/  FMUL.RZ R16, R7, 0.15915493667125701904 ;  /* 0x3e22f98307107820 */ /* 0x000fe2000040c000 */
[----:B------:R-:W-:Y:S01]  /*1480*/  FMUL.FTZ R7, R122, R11 ;  /* 0x0000000b7a077220 */ /* 0x000fe20000410000 */
[----:B------:R-:W-:Y:S01]  /*1490*/  FMUL.RZ R14, R10, 0.15915493667125701904 ;  /* 0x3e22f9830a0e7820 */ /* 0x000fe2000040c000 */
[----:B------:R0:W-:Y:S01]  /*14a0*/  MUFU.EX2 R200, R6 ;  /* 0x0000000600c87308 */ /* 0x0001e20000000800 */
[----:B----4-:R-:W-:Y:S01]  /*14b0*/  FMUL.FTZ R12, R121, R25 ;  /* 0x00000019790c7220 */ /* 0x010fe20000410000 */
[----:B------:R-:W-:-:S03]  /*14c0*/  FMUL.FTZ R10, R124, R11 ;  /* 0x0000000b7c0a7220 */ /* 0x000fc60000410000 */
[----:B------:R-:W-:-:S03]  /*14d0*/  FMUL.RZ R12, R12, 0.15915493667125701904 ;  /* 0x3e22f9830c0c7820 */ /* 0x000fc6000040c000 */
[----:B------:R1:W-:Y:S01]  /*14e0*/  MUFU.EX2 R198, R7 ;  /* 0x0000000700c67308 */ /* 0x0003e20000000800 */
[----:B0-----:R-:W-:-:S04]  /*14f0*/  FMUL.FTZ R6, R120, R25 ;  /* 0x0000001978067220 */ /* 0x001fc80000410000 */
[----:B------:R-:W-:Y:S01]  /*1500*/  FMUL.RZ R18, R6, 0.15915493667125701904 ;  /* 0x3e22f98306127820 */ /* 0x000fe2000040c000 */
[----:B------:R-:W-:Y:S02]  /*1510*/  FMUL.FTZ R6, R120, R11 ;  /* 0x0000000b78067220 */ /* 0x000fe40000410000 */
[----:B------:R-:W-:Y:S01]  /*1520*/  MUFU.SIN R9, R16 ;  /* 0x0000001000097308 */ /* 0x000fe20000000400 */
[----:B-1----:R-:W-:-:S04]  /*1530*/  FMUL.FTZ R7, R113, R25 ;  /* 0x0000001971077220 */ /* 0x002fc80000410000 */
[----:B------:R-:W-:Y:S01]  /*1540*/  FMUL.RZ R26, R7, 0.15915493667125701904 ;  /* 0x3e22f983071a7820 */ /* 0x000fe2000040c000 */
[----:B------:R-:W-:Y:S02]  /*1550*/  FMUL.FTZ R7, R113, R11 ;  /* 0x0000000b71077220 */ /* 0x000fe40000410000 */
[----:B------:R0:W-:Y:S08]  /*1560*/  MUFU.EX2 R193, R6 ;  /* 0x0000000600c17308 */ /* 0x0001f00000000800 */
[----:B------:R1:W-:Y:S01]  /*1570*/  MUFU.EX2 R191, R7 ;  /* 0x0000000700bf7308 */ /* 0x0003e20000000800 */
[----:B0-----:R-:W-:-:S04]  /*1580*/  FMUL.FTZ R6, R111, R25 ;  /* 0x000000196f067220 */ /* 0x001fc80000410000 */
[----:B------:R-:W-:Y:S01]  /*1590*/  FMUL.RZ R140, R6, 0.15915493667125701904 ;  /* 0x3e22f983068c7820 */ /* 0x000fe2000040c000 */
[----:B------:R-:W-:Y:S02]  /*15a0*/  FMUL.FTZ R6, R111, R11 ;  /* 0x0000000b6f067220 */ /* 0x000fe40000410000 */
[----:B------:R0:W2:Y:S01]  /*15b0*/  MUFU.COS R199, R16 ;  /* 0x0000001000c77308 */ /* 0x0000a20000000000 */
[----:B-1----:R-:W-:-:S04]  /*15c0*/  FMUL.FTZ R7, R112, R25 ;  /* 0x0000001970077220 */ /* 0x002fc80000410000 */
[----:B------:R-:W-:Y:S01]  /*15d0*/  FMUL.RZ R141, R7, 0.15915493667125701904 ;  /* 0x3e22f983078d7820 */ /* 0x000fe2000040c000 */
[----:B------:R-:W-:Y:S02]  /*15e0*/  FMUL.FTZ R7, R112, R11 ;  /* 0x0000000b70077220 */ /* 0x000fe40000410000 */
[----:B------:R-:W-:Y:S01]  /*15f0*/  MUFU.SIN R17, R14 ;  /* 0x0000000e00117308 */ /* 0x000fe20000000400 */
[----:B0-----:R-:W-:-:S04]  /*1600*/  FMUL.FTZ R16, R118, R25 ;  /* 0x0000001976107220 */ /* 0x001fc80000410000 */
[----:B------:R-:W-:Y:S01]  /*1610*/  FMUL.RZ R139, R16, 0.15915493667125701904 ;  /* 0x3e22f983108b7820 */ /* 0x000fe2000040c000 */
[----:B------:R-:W-:Y:S02]  /*1620*/  FMUL.FTZ R16, R118, R11 ;  /* 0x0000000b76107220 */ /* 0x000fe40000410000 */
[----:B------:R0:W-:Y:S01]  /*1630*/  MUFU.COS R13, R14 ;  /* 0x0000000e000d7308 */ /* 0x0001e20000000000 */
[C---:B--2---:R-:W-:Y:S01]  /*1640*/  FMUL.FTZ R199, R198.reuse, R199 ;  /* 0x000000c7c6c77220 */ /* 0x044fe20000410000 */
[----:B------:R-:W-:-:S06]  /*1650*/  FMUL.FTZ R198, R198, R9 ;  /* 0x00000009c6c67220 */ /* 0x000fcc0000410000 */
[----:B------:R1:W-:Y:S01]  /*1660*/  MUFU.EX2 R187, R6 ;  /* 0x0000000600bb7308 */ /* 0x0003e20000000800 */
[----:B0-----:R-:W-:Y:S01]  /*1670*/  FMUL.RZ R14, R8, 0.15915493667125701904 ;  /* 0x3e22f983080e7820 */ /* 0x001fe2000040c000 */
[----:B------:R-:W-:-:S06]  /*1680*/  FMUL.FTZ R8, R119, R11 ;  /* 0x0000000b77087220 */ /* 0x000fcc0000410000 */
[----:B------:R0:W-:Y:S01]  /*1690*/  MUFU.EX2 R185, R7 ;  /* 0x0000000700b97308 */ /* 0x0001e20000000800 */
[----:B-1----:R-:W-:-:S04]  /*16a0*/  FMUL.FTZ R6, R110, R25 ;  /* 0x000000196e067220 */ /* 0x002fc80000410000 */
[----:B------:R-:W-:Y:S01]  /*16b0*/  FMUL.RZ R145, R6, 0.15915493667125701904 ;  /* 0x3e22f98306917820 */ /* 0x000fe2000040c000 */
[----:B------:R-:W-:Y:S02]  /*16c0*/  FMUL.FTZ R6, R110, R11 ;  /* 0x0000000b6e067220 */ /* 0x000fe40000410000 */
[----:B------:R-:W-:Y:S01]  /*16d0*/  MUFU.SIN R189, R139 ;  /* 0x0000008b00bd7308 */ /* 0x000fe20000000400 */
[----:B0-----:R-:W-:-:S04]  /*16e0*/  FMUL.FTZ R7, R107, R25 ;  /* 0x000000196b077220 */ /* 0x001fc80000410000 */
[----:B------:R-:W-:Y:S01]  /*16f0*/  FMUL.RZ R147, R7, 0.15915493667125701904 ;  /* 0x3e22f98307937820 */ /* 0x000fe2000040c000 */
[----:B------:R-:W-:Y:S02]  /*1700*/  FMUL.FTZ R7, R107, R11 ;  /* 0x0000000b6b077220 */ /* 0x000fe40000410000 */
[----:B------:R0:W-:Y:S08]  /*1710*/  MUFU.COS R27, R139 ;  /* 0x0000008b001b7308 */ /* 0x0001f00000000000 */
[----:B------:R-:W-:Y:S01]  /*1720*/  MUFU.SIN R195, R14 ;  /* 0x0000000e00c37308 */ /* 0x000fe20000000400 */
[----:B0-----:R-:W-:-:S04]  /*1730*/  FMUL.FTZ R139, R109, R25 ;  /* 0x000000196d8b7220 */ /* 0x001fc80000410000 */
[----:B------:R-:W-:Y:S01]  /*1740*/  FMUL.RZ R143, R139, 0.15915493667125701904 ;  /* 0x3e22f9838b8f7820 */ /* 0x000fe2000040c000 */
[----:B------:R-:W-:Y:S02]  /*1750*/  FMUL.FTZ R139, R109, R11 ;  /* 0x0000000b6d8b7220 */ /* 0x000fe40000410000 */
[----:B------:R-:W-:Y:S08]  /*1760*/  MUFU.COS R19, R14 ;  /* 0x0000000e00137308 */ /* 0x000ff00000000000 */
[----:B------:R-:W0:Y:S08]  /*1770*/  MUFU.EX2 R8, R8 ;  /* 0x0000000800087308 */ /* 0x000e300000000800 */
[----:B------:R-:W-:Y:S08]  /*1780*/  MUFU.SIN R14, R26 ;  /* 0x0000001a000e7308 */ /* 0x000ff00000000400 */
[----:B------:R-:W1:Y:S01]  /*1790*/  MUFU.COS R192, R26 ;  /* 0x0000001a00c07308 */ /* 0x000e620000000000 */
[C---:B0-----:R-:W-:Y:S01]  /*17a0*/  FMUL.FTZ R196, R8.reuse, R19 ;  /* 0x0000001308c47220 */ /* 0x041fe20000410000 */
[----:B------:R-:W-:-:S06]  /*17b0*/  FMUL.FTZ R195, R8, R195 ;  /* 0x000000c308c37220 */ /* 0x000fcc0000410000 */
[----:B------:R-:W-:Y:S08]  /*17c0*/  MUFU.SIN R26, R141 ;  /* 0x0000008d001a7308 */ /* 0x000ff00000000400 */
[----:B------:R0:W2:Y:S01]  /*17d0*/  MUFU.COS R186, R141 ;  /* 0x0000008d00ba7308 */ /* 0x0000a20000000000 */
[C---:B-1----:R-:W-:Y:S01]  /*17e0*/  FMUL.FTZ R192, R191.reuse, R192 ;  /* 0x000000c0bfc07220 */ /* 0x042fe20000410000 */
[----:B------:R-:W-:-:S06]  /*17f0*/  FMUL.FTZ R191, R191, R14 ;  /* 0x0000000ebfbf7220 */ /* 0x000fcc0000410000 */
[----:B------:R1:W-:Y:S01]  /*1800*/  MUFU.EX2 R181, R6 ;  /* 0x0000000600b57308 */ /* 0x0003e20000000800 */
[----:B0-----:R-:W-:-:S04]  /*1810*/  FMUL.FTZ R141, R108, R25 ;  /* 0x000000196c8d7220 */ /* 0x001fc80000410000 */
[----:B------:R-:W-:Y:S01]  /*1820*/  FMUL.RZ R149, R141, 0.15915493667125701904 ;  /* 0x3e22f9838d957820 */ /* 0x000fe2000040c000 */
[----:B------:R-:W-:Y:S02]  /*1830*/  FMUL.FTZ R141, R108, R11 ;  /* 0x0000000b6c8d7220 */ /* 0x000fe40000410000 */
[----:B------:R0:W-:Y:S01]  /*1840*/  MUFU.EX2 R179, R7 ;  /* 0x0000000700b37308 */ /* 0x0001e20000000800 */
[----:B-1----:R-:W-:Y:S01]  /*1850*/  FMUL.FTZ R6, R105, R25 ;  /* 0x0000001969067220 */ /* 0x002fe20000410000 */
[C---:B--2---:R-:W-:Y:S01]  /*1860*/  FMUL.FTZ R186, R185.reuse, R186 ;  /* 0x000000bab9ba7220 */ /* 0x044fe20000410000 */
[----:B------:R-:W-:Y:S02]  /*1870*/  FMUL.FTZ R185, R185, R26 ;  /* 0x0000001ab9b97220 */ /* 0x000fe40000410000 */
[----:B------:R-:W-:Y:S01]  /*1880*/  FMUL.RZ R150, R6, 0.15915493667125701904 ;  /* 0x3e22f98306967820 */ /* 0x000fe2000040c000 */
[-C--:B---3--:R-:W-:Y:S02]  /*1890*/  FMUL.FTZ R6, R2, R5.reuse ;  /* 0x0000000502067220 */ /* 0x088fe40000410000 */
[----:B------:R-:W-:Y:S01]  /*18a0*/  MUFU.SIN R15, R12 ;  /* 0x0000000c000f7308 */ /* 0x000fe20000000400 */
[C---:B0-----:R-:W-:Y:S01]  /*18b0*/  FMUL.FTZ R7, R3.reuse, R5 ;  /* 0x0000000503077220 */ /* 0x041fe20000410000 */
[----:B------:R-:W-:-:S03]  /*18c0*/  FFMA.FTZ R6, R3, R4, R6 ;  /* 0x0000000403067223 */ /* 0x000fc60000010006 */
[----:B------:R-:W-:Y:S01]  /*18d0*/  FFMA.FTZ R7, R2, R4, -R7 ;  /* 0x0000000402077223 */ /* 0x000fe20000010807 */
[----:B------:R-:W-:Y:S01]  /*18e0*/  FMUL.FTZ R2, R104, R25 ;  /* 0x0000001968027220 */ /* 0x000fe20000410000 */
[CC--:B------:R-:W-:Y:S01]  /*18f0*/  FMUL.FTZ R154, R0.reuse, -R6.reuse ;  /* 0x80000006009a7220 */ /* 0x0c0fe20000410000 */
[----:B------:R-:W0:Y:S01]  /*1900*/  MUFU.COS R201, R12 ;  /* 0x0000000c00c97308 */ /* 0x000e220000000000 */
[-C--:B------:R-:W-:Y:S01]  /*1910*/  FMUL.FTZ R170, R0, R7.reuse ;  /* 0x0000000700aa7220 */ /* 0x080fe20000410000 */
[----:B------:R-:W-:Y:S01]  /*1920*/  FMUL.RZ R3, R2, 0.15915493667125701904 ;  /* 0x3e22f98302037820 */ /* 0x000fe2000040c000 */
[----:B------:R-:W-:Y:S01]  /*1930*/  MOV R2, UR6 ;  /* 0x0000000600027c02 */ /* 0x000fe20008000f00 */
[-C--:B------:R-:W-:Y:S01]  /*1940*/  FMUL.FTZ R169, R138, R7.reuse ;  /* 0x000000078aa97220 */ /* 0x080fe20000410000 */
[-C--:B------:R-:W-:Y:S01]  /*1950*/  FMUL.FTZ R168, R137, R7.reuse ;  /* 0x0000000789a87220 */ /* 0x080fe20000410000 */
[-C--:B------:R-:W-:Y:S01]  /*1960*/  FMUL.FTZ R167, R136, R7.reuse ;  /* 0x0000000788a77220 */ /* 0x080fe20000410000 */
[----:B------:R-:W-:Y:S01]  /*1970*/  IADD3 R2, PT, PT, R2, UR23, RZ ;  /* 0x0000001702027c10 */ /* 0x000fe2000fffe0ff */
[----:B------:R-:W-:Y:S01]  /*1980*/  MUFU.SIN R12, R18 ;  /* 0x00000012000c7308 */ /* 0x000fe20000000400 */
[----:B------:R-:W-:Y:S01]  /*1990*/  @P0 IADD3 R2, PT, PT, R83, 0x200, RZ ;  /* 0x0000020053020810 */ /* 0x000fe20007ffe0ff */
[-C--:B------:R-:W-:Y:S01]  /*19a0*/  FMUL.FTZ R166, R135, R7.reuse ;  /* 0x0000000787a67220 */ /* 0x080fe20000410000 */
[-C--:B------:R-:W-:Y:S01]  /*19b0*/  FMUL.FTZ R165, R134, R7.reuse ;  /* 0x0000000786a57220 */ /* 0x080fe20000410000 */
[-C--:B------:R-:W-:Y:S01]  /*19c0*/  FMUL.FTZ R164, R133, R7.reuse ;  /* 0x0000000785a47220 */ /* 0x080fe20000410000 */
[----:B------:R-:W-:Y:S01]  /*19d0*/  LEA R2, R2, UR26, 0x3 ;  /* 0x0000001a02027c11 */ /* 0x000fe2000f8e18ff */
[-C--:B------:R-:W-:Y:S01]  /*19e0*/  FMUL.FTZ R163, R132, R7.reuse ;  /* 0x0000000784a37220 */ /* 0x080fe20000410000 */
[----:B------:R-:W-:Y:S01]  /*19f0*/  FMUL.FTZ R162, R131, R7 ;  /* 0x0000000783a27220 */ /* 0x000fe20000410000 */
[----:B------:R-:W1:Y:S01]  /*1a00*/  MUFU.COS R194, R18 ;  /* 0x0000001200c27308 */ /* 0x000e620000000000 */
[C---:B0-----:R-:W-:Y:S01]  /*1a10*/  FMUL.FTZ R201, R200.reuse, R201 ;  /* 0x000000c9c8c97220 */ /* 0x041fe20000410000 */
[----:B------:R-:W-:Y:S01]  /*1a20*/  FMUL.FTZ R200, R200, R15 ;  /* 0x0000000fc8c87220 */ /* 0x000fe20000410000 */
[-C--:B------:R-:W-:Y:S01]  /*1a30*/  FMUL.FTZ R161, R130, R7.reuse ;  /* 0x0000000782a17220 */ /* 0x080fe20000410000 */
[-C--:B------:R-:W-:Y:S01]  /*1a40*/  FMUL.FTZ R160, R129, R7.reuse ;  /* 0x0000000781a07220 */ /* 0x080fe20000410000 */
[-C--:B------:R-:W-:Y:S01]  /*1a50*/  FMUL.FTZ R159, R128, R7.reuse ;  /* 0x00000007809f7220 */ /* 0x080fe20000410000 */
[-C--:B------:R-:W-:Y:S01]  /*1a60*/  FMUL.FTZ R158, R127, R7.reuse ;  /* 0x000000077f9e7220 */ /* 0x080fe20000410000 */
[-C--:B------:R-:W-:Y:S01]  /*1a70*/  FMUL.FTZ R157, R126, R7.reuse ;  /* 0x000000077e9d7220 */ /* 0x080fe20000410000 */
[----:B------:R-:W-:Y:S01]  /*1a80*/  MUFU.SIN R18, R140 ;  /* 0x0000008c00127308 */ /* 0x000fe20000000400 */
[-C--:B------:R-:W-:Y:S01]  /*1a90*/  FMUL.FTZ R156, R125, R7.reuse ;  /* 0x000000077d9c7220 */ /* 0x080fe20000410000 */
[----:B------:R-:W-:Y:S01]  /*1aa0*/  FMUL.FTZ R155, R123, R7 ;  /* 0x000000077b9b7220 */ /* 0x000fe20000410000 */
[-C--:B------:R-:W-:Y:S01]  /*1ab0*/  FMUL.FTZ R153, R138, -R6.reuse ;  /* 0x800000068a997220 */ /* 0x080fe20000410000 */
[-C--:B------:R-:W-:Y:S01]  /*1ac0*/  FMUL.FTZ R152, R137, -R6.reuse ;  /* 0x8000000689987220 */ /* 0x080fe20000410000 */
[----:B------:R-:W-:-:S03]  /*1ad0*/  FMUL.FTZ R151, R136, -R6 ;  /* 0x8000000688977220 */ /* 0x000fc60000410000 */
[----:B------:R-:W0:Y:S01]  /*1ae0*/  MUFU.COS R188, R140 ;  /* 0x0000008c00bc7308 */ /* 0x000e220000000000 */
[C---:B-1----:R-:W-:Y:S01]  /*1af0*/  FMUL.FTZ R194, R193.reuse, R194 ;  /* 0x000000c2c1c27220 */ /* 0x042fe20000410000 */
[----:B------:R-:W-:-:S06]  /*1b00*/  FMUL.FTZ R193, R193, R12 ;  /* 0x0000000cc1c17220 */ /* 0x000fcc0000410000 */
[----:B------:R-:W-:Y:S08]  /*1b10*/  MUFU.SIN R140, R143 ;  /* 0x0000008f008c7308 */ /* 0x000ff00000000400 */
[----:B------:R1:W-:Y:S01]  /*1b20*/  MUFU.COS R184, R143 ;  /* 0x0000008f00b87308 */ /* 0x0003e20000000000 */
[C---:B0-----:R-:W-:Y:S01]  /*1b30*/  FMUL.FTZ R188, R187.reuse, R188 ;  /* 0x000000bcbbbc7220 */ /* 0x041fe20000410000 */
[----:B------:R-:W-:-:S06]  /*1b40*/  FMUL.FTZ R187, R187, R18 ;  /* 0x00000012bbbb7220 */ /* 0x000fcc0000410000 */
[----:B------:R-:W-:Y:S01]  /*1b50*/  MUFU.SIN R142, R145 ;  /* 0x00000091008e7308 */ /* 0x000fe20000000400 */
[----:B-1----:R-:W-:-:S07]  /*1b60*/  FMUL.FTZ R143, R105, R11 ;  /* 0x0000000b698f7220 */ /* 0x002fce0000410000 */
[----:B------:R0:W1:Y:S08]  /*1b70*/  MUFU.COS R182, R145 ;  /* 0x0000009100b67308 */ /* 0x0000700000000000 */
[----:B------:R-:W-:Y:S01]  /*1b80*/  MUFU.SIN R144, R147 ;  /* 0x0000009300907308 */ /* 0x000fe20000000400 */
[----:B0-----:R-:W-:-:S07]  /*1b90*/  FMUL.FTZ R145, R106, R11 ;  /* 0x0000000b6a917220 */ /* 0x001fce0000410000 */
[----:B------:R0:W2:Y:S01]  /*1ba0*/  MUFU.COS R180, R147 ;  /* 0x0000009300b47308 */ /* 0x0000a20000000000 */
[C---:B-1----:R-:W-:Y:S01]  /*1bb0*/  FMUL.FTZ R182, R181.reuse, R182 ;  /* 0x000000b6b5b67220 */ /* 0x042fe20000410000 */
[----:B------:R-:W-:Y:S01]  /*1bc0*/  FMUL.FTZ R181, R181, R142 ;  /* 0x0000008eb5b57220 */ /* 0x000fe20000410000 */
[----:B------:R-:W-:-:S05]  /*1bd0*/  FMUL.FTZ R142, R127, -R6 ;  /* 0x800000067f8e7220 */ /* 0x000fca0000410000 */
[----:B------:R-:W1:Y:S01]  /*1be0*/  MUFU.EX2 R16, R16 ;  /* 0x0000001000107308 */ /* 0x000e620000000800 */
[----:B0-----:R-:W-:Y:S01]  /*1bf0*/  FMUL.FTZ R147, R104, R11 ;  /* 0x0000000b68937220 */ /* 0x001fe20000410000 */
[----:B------:R-:W-:-:S04]  /*1c00*/  FMUL.FTZ R11, R106, R25 ;  /* 0x000000196a0b7220 */ /* 0x000fc80000410000 */
[----:B------:R-:W-:Y:S02]  /*1c10*/  FMUL.RZ R11, R11, 0.15915493667125701904 ;  /* 0x3e22f9830b0b7820 */ /* 0x000fe4000040c000 */
[----:B------:R-:W0:Y:S01]  /*1c20*/  MUFU.EX2 R10, R10 ;  /* 0x0000000a000a7308 */ /* 0x000e220000000800 */
[C---:B--2---:R-:W-:Y:S01]  /*1c30*/  FMUL.FTZ R180, R179.reuse, R180 ;  /* 0x000000b4b3b47220 */ /* 0x044fe20000410000 */
[----:B------:R-:W-:Y:S01]  /*1c40*/  FMUL.FTZ R179, R179, R144 ;  /* 0x00000090b3b37220 */ /* 0x000fe20000410000 */
[----:B------:R-:W-:-:S05]  /*1c50*/  FMUL.FTZ R144, R129, -R6 ;  /* 0x8000000681907220 */ /* 0x000fca0000410000 */
[----:B------:R-:W2:Y:S01]  /*1c60*/  MUFU.EX2 R139, R139 ;  /* 0x0000008b008b7308 */ /* 0x000ea20000000800 */
[C---:B-1----:R-:W-:Y:S01]  /*1c70*/  FMUL.FTZ R190, R16.reuse, R27 ;  /* 0x0000001b10be7220 */ /* 0x042fe20000410000 */
[----:B------:R-:W-:-:S06]  /*1c80*/  FMUL.FTZ R189, R16, R189 ;  /* 0x000000bd10bd7220 */ /* 0x000fcc0000410000 */
[----:B------:R-:W-:Y:S01]  /*1c90*/  MUFU.SIN R146, R149 ;  /* 0x0000009500927308 */ /* 0x000fe20000000400 */
[C---:B0-----:R-:W-:Y:S01]  /*1ca0*/  FMUL.FTZ R16, R10.reuse, R13 ;  /* 0x0000000d0a107220 */ /* 0x041fe20000410000 */
[----:B------:R-:W-:-:S05]  /*1cb0*/  FMUL.FTZ R17, R10, R17 ;  /* 0x000000110a117220 */ /* 0x000fca0000410000 */
[----:B------:R0:W-:Y:S01]  /*1cc0*/  STS.64 [R2+0x10b0], R16 ;  /* 0x0010b01002007388 */ /* 0x0001e20000000a00 */
[----:B------:R1:W-:Y:S01]  /*1cd0*/  MUFU.COS R178, R149 ;  /* 0x0000009500b27308 */ /* 0x0003e20000000000 */
[C---:B--2---:R-:W-:Y:S01]  /*1ce0*/  FMUL.FTZ R184, R139.reuse, R184 ;  /* 0x000000b88bb87220 */ /* 0x044fe20000410000 */
[----:B------:R-:W-:Y:S01]  /*1cf0*/  FMUL.FTZ R183, R139, R140 ;  /* 0x0000008c8bb77220 */ /* 0x000fe20000410000 */
[-C--:B------:R-:W-:Y:S01]  /*1d00*/  FMUL.FTZ R140, R125, -R6.reuse ;  /* 0x800000067d8c7220 */ /* 0x080fe20000410000 */
[----:B------:R-:W-:-:S04]  /*1d10*/  FMUL.FTZ R139, R123, -R6 ;  /* 0x800000067b8b7220 */ /* 0x000fc80000410000 */
[----:B------:R-:W2:Y:S01]  /*1d20*/  MUFU.EX2 R141, R141 ;  /* 0x0000008d008d7308 */ /* 0x000ea20000000800 */
[----:B-1----:R-:W-:-:S07]  /*1d30*/  FMUL.FTZ R149, R134, -R6 ;  /* 0x8000000686957220 */ /* 0x002fce0000410000 */
[----:B------:R-:W-:Y:S08]  /*1d40*/  MUFU.SIN R148, R150 ;  /* 0x0000009600947308 */ /* 0x000ff00000000400 */
[----:B------:R1:W-:Y:S01]  /*1d50*/  MUFU.COS R176, R150 ;  /* 0x0000009600b07308 */ /* 0x0003e20000000000 */
[C---:B--2---:R-:W-:Y:S01]  /*1d60*/  FMUL.FTZ R178, R141.reuse, R178 ;  /* 0x000000b28db27220 */ /* 0x044fe20000410000 */
[----:B------:R-:W-:Y:S01]  /*1d70*/  FMUL.FTZ R177, R141, R146 ;  /* 0x000000928db17220 */ /* 0x000fe20000410000 */
[-C--:B------:R-:W-:Y:S01]  /*1d80*/  FMUL.FTZ R146, R131, -R6.reuse ;  /* 0x8000000683927220 */ /* 0x080fe20000410000 */
[----:B------:R-:W-:-:S04]  /*1d90*/  FMUL.FTZ R141, R126, -R6 ;  /* 0x800000067e8d7220 */ /* 0x000fc80000410000 */
[----:B------:R-:W2:Y:S01]  /*1da0*/  MUFU.EX2 R143, R143 ;  /* 0x0000008f008f7308 */ /* 0x000ea20000000800 */
[----:B-1----:R-:W-:-:S07]  /*1db0*/  FMUL.FTZ R150, R135, -R6 ;  /* 0x8000000687967220 */ /* 0x002fce0000410000 */
[----:B------:R-:W-:Y:S08]  /*1dc0*/  MUFU.EX2 R145, R145 ;  /* 0x0000009100917308 */ /* 0x000ff00000000800 */
[----:B------:R-:W-:Y:S01]  /*1dd0*/  MUFU.EX2 R147, R147 ;  /* 0x0000009300937308 */ /* 0x000fe20000000800 */
[C---:B--2---:R-:W-:Y:S01]  /*1de0*/  FMUL.FTZ R176, R143.reuse, R176 ;  /* 0x000000b08fb07220 */ /* 0x044fe20000410000 */
[----:B------:R-:W-:Y:S01]  /*1df0*/  FMUL.FTZ R175, R143, R148 ;  /* 0x000000948faf7220 */ /* 0x000fe20000410000 */
[-C--:B------:R-:W-:Y:S01]  /*1e00*/  FMUL.FTZ R148, R133, -R6.reuse ;  /* 0x8000000685947220 */ /* 0x080fe20000410000 */
[----:B------:R-:W-:-:S04]  /*1e10*/  FMUL.FTZ R143, R128, -R6 ;  /* 0x80000006808f7220 */ /* 0x000fc80000410000 */
[----:B------:R-:W1:Y:S08]  /*1e20*/  MUFU.SIN R4, R11 ;  /* 0x0000000b00047308 */ /* 0x000e700000000400 */
[----:B------:R-:W2:Y:S08]  /*1e30*/  MUFU.COS R8, R11 ;  /* 0x0000000b00087308 */ /* 0x000eb00000000000 */
[----:B------:R-:W3:Y:S01]  /*1e40*/  MUFU.COS R174, R3 ;  /* 0x0000000300ae7308 */ /* 0x000ee20000000000 */
[----:B-1----:R-:W-:-:S07]  /*1e50*/  FMUL.FTZ R171, R145, R4 ;  /* 0x0000000491ab7220 */ /* 0x002fce0000410000 */
[----:B------:R-:W1:Y:S01]  /*1e60*/  MUFU.SIN R172, R3 ;  /* 0x0000000300ac7308 */ /* 0x000e620000000400 */
[----:B--2---:R-:W-:Y:S01]  /*1e70*/  FMUL.FTZ R173, R145, R8 ;  /* 0x0000000891ad7220 */ /* 0x004fe20000410000 */
[----:B------:R-:W-:Y:S01]  /*1e80*/  FMUL.FTZ R145, R130, -R6 ;  /* 0x8000000682917220 */ /* 0x000fe20000410000 */
[C---:B---3--:R-:W-:Y:S01]  /*1e90*/  FMUL.FTZ R174, R147.reuse, R174 ;  /* 0x000000ae93ae7220 */ /* 0x048fe20000410000 */
[----:B-1----:R-:W-:Y:S01]  /*1ea0*/  FMUL.FTZ R172, R147, R172 ;  /* 0x000000ac93ac7220 */ /* 0x002fe20000410000 */
[----:B------:R-:W-:Y:S01]  /*1eb0*/  FMUL.FTZ R147, R132, -R6 ;  /* 0x8000000684937220 */ /* 0x000fe20000410000 */
[----:B------:R-:W-:Y:S06]  /*1ec0*/  BAR.SYNC.DEFER_BLOCKING 0x0 ;  /* 0x0000000000007b1d */ /* 0x000fec0000010000 */
[----:B0-----:R-:W-:Y:S05]  /*1ed0*/  @P2 BRA `(.L_x_9311) ;  /* 0x0000000000282947 */ /* 0x001fea0003800000 */
[----:B----4-:R-:W-:Y:S01]  /*1ee0*/  UISETP.NE.AND UP0, UPT, UR14, UR27, UPT ;  /* 0x0000001b0e00728c */ /* 0x010fe2000bf05270 */
[----:B------:R-:W-:Y:S01]  /*1ef0*/  HFMA2 R26, -RZ, RZ, 1.875, 0 ;  /* 0x3f800000ff1a7431 */ /* 0x000fe200000001ff */
[----:B------:R-:W-:-:S07]  /*1f00*/  MOV R27, RZ ;  /* 0x000000ff001b7202 */ /* 0x000fce0000000f00 */
[----:B------:R-:W-:Y:S05]  /*1f10*/  BRA.U !UP0, `(.L_x_9312) ;  /* 0x00000001081c7547 */ /* 0x000fea000b800000 */
[----:B------:R-:W-:-:S04]  /*1f20*/  USHF.L.U32 UR22, UR14, 0x8, URZ ;  /* 0x000000080e167899 */ /* 0x000fc800080006ff */
[----:B------:R-:W-:-:S04]  /*1f30*/  ULOP3.LUT UR22, UR22, 0x100, URZ, 0xc0, !UPT ;  /* 0x0000010016167892 */ /* 0x000fc8000f8ec0ff */
[----:B------:R-:W-:-:S04]  /*1f40*/  UIADD3 UR22, UPT, UPT, UR22, UR6, URZ ;  /* 0x0000000616167290 */ /* 0x000fc8000fffe0ff */
[----:B------:R-:W-:-:S09]  /*1f50*/  ULEA UR22, UR22, UR26, 0x3 ;  /* 0x0000001a16167291 */ /* 0x000fd2000f8e18ff */
[----:B------:R-:W2:Y:S01]  /*1f60*/  LDS.64 R26, [UR22+0x10b0] ;  /* 0x0010b016ff1a7984 */ /* 0x000ea20008000a00 */
[----:B------:R-:W-:Y:S05]  /*1f70*/  BRA `(.L_x_9312) ;  /* 0x0000000000047947 */ /* 0x000fea0003800000 */
.L_x_9311:
[----:B------:R0:W1:Y:S02]  /*1f80*/  LDS.64 R26, [R197+0x20b8] ;  /* 0x0020b800c51a7984 */ /* 0x0000640000000a00 */
.L_x_9312:
[----:B----4-:R-:W-:Y:S05]  /*1f90*/  BSYNC.RECONVERGENT B0 ;  /* 0x0000000000007941 */ /* 0x010fea0003800200 */
.L_x_9310:
[----:B------:R-:W3:Y:S01]  /*1fa0*/  @P1 LDC R3, c[0x0][0x38c] ;  /* 0x0000e300ff031b82 */ /* 0x000ee20000000800 */
[----:B------:R-:W-:Y:S01]  /*1fb0*/  MOV R2, UR14 ;  /* 0x0000000e00027c02 */ /* 0x000fe20008000f00 */
[----:B------:R-:W-:Y:S01]  /*1fc0*/  HFMA2 R9, -RZ, RZ, 0, 9.5367431640625e-07 ;  /* 0x00000010ff097431 */ /* 0x000fe200000001ff */
[----:B------:R-:W-:Y:S01]  /*1fd0*/  MOV R4, 0x3f800000 ;  /* 0x3f80000000047802 */ /* 0x000fe20000000f00 */
[----:B------:R-:W-:Y:S01]  /*1fe0*/  HFMA2 R5, -RZ, RZ, 0, 0 ;  /* 0x00000000ff057431 */ /* 0x000fe200000001ff */
[----:B------:R-:W-:Y:S01]  /*1ff0*/  @P1 IADD3 R2, PT, PT, R2, -0x2, RZ ;  /* 0xfffffffe02021810 */ /* 0x000fe20007ffe0ff */
[----:B------:R-:W-:Y:S01]  /*2000*/  FMUL.FTZ R10, RZ, R200 ;  /* 0x000000c8ff0a7220 */ /* 0x000fe20000410000 */
[----:B------:R-:W-:-:S03]  /*2010*/  CS2R R6, SRZ ;  /* 0x0000000000067805 */ /* 0x000fc6000001ff00 */
[----:B---3--:R-:W-:-:S04]  /*2020*/  @P1 IMAD R2, R2, R3, UR6 ;  /* 0x0000000602021e24 */ /* 0x008fc8000f8e0203 */
[----:B------:R-:W-:-:S04]  /*2030*/  @P1 IMAD.WIDE R8, R2, R9, UR4 ;  /* 0x0000000402081e25 */ /* 0x000fc8000f8e0209 */
[C---:B------:R-:W-:Y:S01]  /*2040*/  FMUL.FTZ R2, R103.reuse, R200 ;  /* 0x000000c867027220 */ /* 0x040fe20000410000 */
[----:B------:R-:W-:-:S03]  /*2050*/  FFMA.FTZ R3, R103, R201, -R10 ;  /* 0x000000c967037223 */ /* 0x000fc6000001080a */
        /* <DEDUP_REMOVED lines=12> */
[-C--:B---3--:R-:W-:Y:S01]  /*2120*/  FMUL.FTZ R9, R195, R10.reuse ;  /* 0x0000000ac3097220 */ /* 0x088fe20000410000 */
        /* <DEDUP_REMOVED lines=12> */
[----:B------:R-:W-:Y:S01]  /*21f0*/  FFMA.FTZ R3, R192, R2, -R3 ;  /* 0x00000002c0037223 */ /* 0x000fe20000010803 */
[-C--:B------:R-:W-:Y:S02]  /*2200*/  FMUL.FTZ R2, R16, R200.reuse ;  /* 0x000000c810027220 */ /* 0x080fe40000410000 */
        /* <DEDUP_REMOVED lines=8> */
[----:B------:R-:W-:Y:S01]  /*2290*/  FFMA.FTZ R11, R190, R8, R11 ;  /* 0x00000008be0b7223 */ /* 0x000fe2000001000b */
[-C--:B------:R-:W-:Y:S02]  /*22a0*/  FMUL.FTZ R8, R198, R2.reuse ;  /* 0x00000002c6087220 */ /* 0x080fe40000410000 */
[----:B------:R-:W-:Y:S01]  /*22b0*/  FFMA.FTZ R12, R190, R9, -R10 ;  /* 0x00000009be0c7223 */ /* 0x000fe2000001080a */
[-C--:B------:R-:W-:Y:S01]  /*22c0*/  FMUL.FTZ R10, R198, R3.reuse ;  /* 0x00000003c60a7220 */ /* 0x080fe20000410000 */
[----:B------:R-:W-:Y:S01]  /*22d0*/  FADD.FTZ R11, RZ, R11 ;  /* 0x0000000bff0b7221 */ /* 0x000fe20000010000 */
[----:B------:R-:W-:Y:S01]  /*22e0*/  FFMA.FTZ R8, R199, R3, -R8 ;  /* 0x00000003c7087223 */ /* 0x000fe20000010808 */
[----:B------:R-:W-:Y:S01]  /*22f0*/  FADD.FTZ R12, R97, R12 ;  /* 0x0000000c610c7221 */ /* 0x000fe20000010000 */
[----:B------:R-:W-:Y:S01]  /*2300*/  FFMA.FTZ R10, R199, R2, R10 ;  /* 0x00000002c70a7223 */ /* 0x000fe2000001000a */
[-C--:B------:R-:W-:Y:S01]  /*2310*/  FMUL.FTZ R13, R187, R11.reuse ;  /* 0x0000000bbb0d7220 */ /* 0x080fe20000410000 */
[----:B------:R-:W-:Y:S01]  /*2320*/  FMUL.FTZ R9, R195, R8 ;  /* 0x00000008c3097220 */ /* 0x000fe20000410000 */
[----:B------:R-:W-:Y:S01]  /*2330*/  FMUL.FTZ R2, R187, R12 ;  /* 0x0000000cbb027220 */ /* 0x000fe20000410000 */
[----:B------:R-:W-:Y:S01]  /*2340*/  FMUL.FTZ R3, R195, R10 ;  /* 0x0000000ac3037220 */ /* 0x000fe20000410000 */
[----:B------:R-:W-:Y:S01]  /*2350*/  FFMA.FTZ R13, R188, R12, -R13 ;  /* 0x0000000cbc0d7223 */ /* 0x000fe2000001080d */
[----:B------:R-:W-:Y:S01]  /*2360*/  FFMA.FTZ R9, R196, R10, R9 ;  /* 0x0000000ac4097223 */ /* 0x000fe20000010009 */
[----:B------:R-:W-:Y:S01]  /*2370*/  FFMA.FTZ R2, R188, R11, R2 ;  /* 0x0000000bbc027223 */ /* 0x000fe20000010002 */
[----:B------:R-:W-:Y:S01]  /*2380*/  FFMA.FTZ R3, R196, R8, -R3 ;  /* 0x00000008c4037223 */ /* 0x000fe20000010803 */
[----:B------:R-:W-:-:S02]  /*2390*/  FADD.FTZ R13, R96, R13 ;  /* 0x0000000d600d7221 */ /* 0x000fc40000010000 */
        /* <DEDUP_REMOVED lines=84> */
[----:B------:R-:W-:Y:S01]  /*28e0*/  FADD.FTZ R11, R89, R12 ;  /* 0x0000000c590b7221 */ /* 0x000fe20000010000 */
[C---:B------:R-:W-:Y:S01]  /*28f0*/  FFMA.FTZ R3, R173.reuse, R2, -R3 ;  /* 0x00000002ad037223 */ /* 0x040fe20000010803 */
[----:B------:R-:W-:Y:S01]  /*2900*/  FFMA.FTZ R9, R173, R8, R10 ;  /* 0x00000008ad097223 */ /* 0x000fe2000001000a */
        /* <DEDUP_REMOVED lines=8> */
[----:B------:R-:W-:Y:S01]  /*2990*/  FADD.FTZ R10, R88, R15 ;  /* 0x0000000f580a7221 */ /* 0x000fe20000010000 */
[----:B------:R-:W-:Y:S01]  /*29a0*/  FADD.FTZ R11, RZ, R11 ;  /* 0x0000000bff0b7221 */ /* 0x000fe20000010000 */
[----:B------:R-:W-:-:S04]  /*29b0*/  P2R R2, PR, RZ, 0x4 ;  /* 0x00000004ff027803 */ /* 0x000fc80000000000 */
[----:B------:R3:W-:Y:S01]  /*29c0*/  STS.128 [R82+0x8a0], R8 ;  /* 0x0008a00852007388 */ /* 0x0007e20000000c00 */
[----:B------:R-:W-:Y:S06]  /*29d0*/  BAR.SYNC.DEFER_BLOCKING 0x0 ;  /* 0x0000000000007b1d */ /* 0x000fec0000010000 */
[----:B------:R-:W-:Y:S05]  /*29e0*/  @P2 BRA `(.L_x_9313) ;  /* 0x0000000800102947 */ /* 0x000fea0003800000 */
[----:B---3--:R-:W-:Y:S01]  /*29f0*/  LDS.128 R8, [R79+0x8a0] ;  /* 0x0008a0004f087984 */ /* 0x008fe20000000c00 */
[C---:B------:R-:W-:Y:S01]  /*2a00*/  ISETP.GE.AND P4, PT, R78.reuse, 0x10, PT ;  /* 0x000000104e00780c */ /* 0x040fe20003f86270 */
[----:B------:R-:W-:Y:S01]  /*2a10*/  UMOV UR22, 0xffffffff ;  /* 0xffffffff00167882 */ /* 0x000fe20000000000 */
[C---:B------:R-:W-:Y:S01]  /*2a20*/  ISETP.GE.AND P2, PT, R78.reuse, 0x8, PT ;  /* 0x000000084e00780c */ /* 0x040fe20003f46270 */
[----:B------:R-:W3:Y:S01]  /*2a30*/  LDS.128 R12, [R79+0x8b0] ;  /* 0x0008b0004f0c7984 */ /* 0x000ee20000000c00 */
[C---:B------:R-:W-:Y:S02]  /*2a40*/  ISETP.GE.AND P3, PT, R78.reuse, 0x4, PT ;  /* 0x000000044e00780c */ /* 0x040fe40003f66270 */
[----:B------:R-:W-:Y:S01]  /*2a50*/  ISETP.GE.AND P5, PT, R78, 0x1, PT ;  /* 0x000000014e00780c */ /* 0x000fe20003fa6270 */
[-C--:B---3--:R-:W-:Y:S01]  /*2a60*/  FMUL.FTZ R2, R10, R13.reuse ;  /* 0x0000000d0a027220 */ /* 0x088fe20000410000 */
[-C--:B------:R-:W-:Y:S01]  /*2a70*/  FMUL.FTZ R19, R11, R13.reuse ;  /* 0x0000000d0b137220 */ /* 0x080fe20000410000 */
[-C--:B------:R-:W-:Y:S01]  /*2a80*/  FMUL.FTZ R3, R9, R13.reuse ;  /* 0x0000000d09037220 */ /* 0x080fe20000410000 */
[----:B------:R-:W-:Y:S01]  /*2a90*/  FMUL.FTZ R18, R8, R13 ;  /* 0x0000000d08127220 */ /* 0x000fe20000410000 */
[-C--:B------:R-:W-:Y:S01]  /*2aa0*/  FFMA.FTZ R2, R11, R12.reuse, R2 ;  /* 0x0000000c0b027223 */ /* 0x080fe20000010002 */
[-C--:B------:R-:W-:Y:S01]  /*2ab0*/  FFMA.FTZ R19, R10, R12.reuse, -R19 ;  /* 0x0000000c0a137223 */ /* 0x080fe20000010813 */
[-C--:B------:R-:W-:Y:S01]  /*2ac0*/  FFMA.FTZ R13, R8, R12.reuse, -R3 ;  /* 0x0000000c080d7223 */ /* 0x080fe20000010803 */
[----:B------:R-:W-:Y:S01]  /*2ad0*/  FFMA.FTZ R18, R9, R12, R18 ;  /* 0x0000000c09127223 */ /* 0x000fe20000010012 */
[----:B------:R-:W-:Y:S01]  /*2ae0*/  FADD.FTZ R202, R15, R2 ;  /* 0x000000020fca7221 */ /* 0x000fe20000010000 */
[----:B------:R-:W-:Y:S01]  /*2af0*/  P2R R2, PR, RZ, 0x10 ;  /* 0x00000010ff027803 */ /* 0x000fe20000000000 */
[----:B------:R-:W-:Y:S01]  /*2b00*/  FADD.FTZ R19, R14, R19 ;  /* 0x000000130e137221 */ /* 0x000fe20000010000 */
[----:B------:R-:W-:Y:S01]  /*2b10*/  ISETP.GE.AND P4, PT, R78, 0x2, PT ;  /* 0x000000024e00780c */ /* 0x000fe20003f86270 */
[----:B------:R-:W-:-:S12]  /*2b20*/  BRA.DIV UR22, `(.L_x_9314) ;  /* 0x00000052164c7947 */ /* 0x000fd8000b800000 */
[----:B------:R-:W3:Y:S04]  /*2b30*/  SHFL.UP PT, R15, R202, 0x1, RZ ;  /* 0x04200000ca0f7989 */ /* 0x000ee800000e00ff */
[----:B------:R-:W4:Y:S04]  /*2b40*/  SHFL.UP PT, R14, R19, 0x1, RZ ;  /* 0x04200000130e7989 */ /* 0x000f2800000e00ff */
[----:B------:R-:W0:Y:S04]  /*2b50*/  SHFL.UP PT, R12, R18, 0x1, RZ ;  /* 0x04200000120c7989 */ /* 0x000e2800000e00ff */
[----:B------:R-:W1:Y:S01]  /*2b60*/  SHFL.UP PT, R3, R13, 0x1, RZ ;  /* 0x042000000d037989 */ /* 0x000e6200000e00ff */
[-C--:B---3--:R-:W-:Y:S01]  /*2b70*/  FMUL.FTZ R203, R13, R15.reuse ;  /* 0x0000000f0dcb7220 */ /* 0x088fe20000410000 */
[----:B------:R-:W-:-:S03]  /*2b80*/  FMUL.FTZ R2, R18, R15 ;  /* 0x0000000f12027220 */ /* 0x000fc60000410000 */
[-C--:B----4-:R-:W-:Y:S01]  /*2b90*/  FFMA.FTZ R203, R18, R14.reuse, R203 ;  /* 0x0000000e12cb7223 */ /* 0x090fe200000100cb */
[C---:B------:R-:W-:Y:S01]  /*2ba0*/  FFMA.FTZ R14, R13.reuse, R14, -R2 ;  /* 0x0000000e0d0e7223 */ /* 0x040fe20000010802 */
[-C--:B0-----:R-:W-:Y:S02]  /*2bb0*/  FMUL.FTZ R15, R13, R12.reuse ;  /* 0x0000000c0d0f7220 */ /* 0x081fe40000410000 */
[----:B------:R-:W-:Y:S01]  /*2bc0*/  @P5 FADD.FTZ R202, R202, R203 ;  /* 0x000000cbcaca5221 */ /* 0x000fe20000010000 */
[C---:B------:R-:W-:Y:S01]  /*2bd0*/  FMUL.FTZ R2, R18.reuse, R12 ;  /* 0x0000000c12027220 */ /* 0x040fe20000410000 */
[----:B------:R-:W-:Y:S01]  /*2be0*/  @P5 FADD.FTZ R19, R19, R14 ;  /* 0x0000000e13135221 */ /* 0x000fe20000010000 */
[-C--:B-1----:R-:W-:Y:S02]  /*2bf0*/  @P5 FFMA.FTZ R18, R18, R3.reuse, R15 ;  /* 0x0000000312125223 */ /* 0x082fe4000001000f */
[----:B------:R-:W0:Y:S01]  /*2c00*/  SHFL.UP PT, R15, R202, 0x2, RZ ;  /* 0x04400000ca0f7989 */ /* 0x000e2200000e00ff */
[----:B------:R-:W-:-:S03]  /*2c10*/  @P5 FFMA.FTZ R13, R13, R3, -R2 ;  /* 0x000000030d0d5223 */ /* 0x000fc60000010802 */
[----:B------:R-:W1:Y:S04]  /*2c20*/  SHFL.UP PT, R14, R19, 0x2, RZ ;  /* 0x04400000130e7989 */ /* 0x000e6800000e00ff */
[----:B------:R-:W3:Y:S04]  /*2c30*/  SHFL.UP PT, R12, R18, 0x2, RZ ;  /* 0x04400000120c7989 */ /* 0x000ee800000e00ff */
[----:B------:R-:W4:Y:S01]  /*2c40*/  SHFL.UP PT, R3, R13, 0x2, RZ ;  /* 0x044000000d037989 */ /* 0x000f2200000e00ff */
[-C--:B0-----:R-:W-:Y:S01]  /*2c50*/  FMUL.FTZ R203, R13, R15.reuse ;  /* 0x0000000f0dcb7220 */ /* 0x081fe20000410000 */
[----:B------:R-:W-:-:S03]  /*2c60*/  FMUL.FTZ R2, R18, R15 ;  /* 0x0000000f12027220 */ /* 0x000fc60000410000 */
[-C--:B-1----:R-:W-:Y:S01]  /*2c70*/  FFMA.FTZ R203, R18, R14.reuse, R203 ;  /* 0x0000000e12cb7223 */ /* 0x082fe200000100cb */
        /* <DEDUP_REMOVED lines=39> */
.L_x_9371:
        /* <DEDUP_REMOVED lines=13> */
.L_x_9374:
[----:B------:R-:W-:-:S03]  /*2fc0*/  UMOV UR22, 0xffffffff ;  /* 0xffffffff00167882 */ /* 0x000fc60000000000 */
[----:B------:R-:W-:Y:S05]  /*2fd0*/  BRA.DIV UR22, `(.L_x_9316) ;  /* 0x0000005616887947 */ /* 0x000fea000b800000 */
.L_x_9377:
[----:B------:R-:W-:-:S03]  /*2fe0*/  UMOV UR22, 0xffffffff ;  /* 0xffffffff00167882 */ /* 0x000fc60000000000 */
[----:B------:R-:W-:Y:S05]  /*2ff0*/  BRA.DIV UR22, `(.L_x_9317) ;  /* 0x0000005616a87947 */ /* 0x000fea000b800000 */
.L_x_9380:
[----:B------:R-:W-:-:S03]  /*3000*/  UMOV UR22, 0xffffffff ;  /* 0xffffffff00167882 */ /* 0x000fc60000000000 */
[----:B------:R-:W-:Y:S05]  /*3010*/  BRA.DIV UR22, `(.L_x_9318) ;  /* 0x0000005616c87947 */ /* 0x000fea000b800000 */
.L_x_9383:
        /* <DEDUP_REMOVED lines=10> */
.L_x_9393:
        /* <DEDUP_REMOVED lines=23> */
.L_x_9313:
[----:B------:R-:W-:Y:S05]  /*3230*/  WARPSYNC.ALL ;  /* 0x0000000000007948 */ /* 0x000fea0003800000 */
[C---:B----45:R-:W-:Y:S01]  /*3240*/  FMUL.FTZ R7, R172.reuse, R139 ;  /* 0x0000008bac077220 */ /* 0x070fe20000410000 */
[----:B------:R-:W-:Y:S01]  /*3250*/  FMUL.FTZ R2, R172, R155 ;  /* 0x0000009bac027220 */ /* 0x000fe20000410000 */
[-C--:B-12---:R-:W-:Y:S01]  /*3260*/  FMUL.FTZ R5, R174, R27.reuse ;  /* 0x0000001bae057220 */ /* 0x086fe20000410000 */
[----:B------:R-:W-:Y:S01]  /*3270*/  FMUL.FTZ R3, R172, R27 ;  /* 0x0000001bac037220 */ /* 0x000fe20000410000 */
[C---:B------:R-:W-:Y:S01]  /*3280*/  FFMA.FTZ R7, R174.reuse, R155, R7 ;  /* 0x0000009bae077223 */ /* 0x040fe20000010007 */
[----:B---3--:R-:W-:Y:S01]  /*3290*/  FFMA.FTZ R9, R174, R139, -R2 ;  /* 0x0000008bae097223 */ /* 0x008fe20000010802 */
[-C--:B------:R-:W-:Y:S01]  /*32a0*/  FFMA.FTZ R4, -R172, R26.reuse, -R5 ;  /* 0x0000001aac047223 */ /* 0x080fe20000010905 */
[----:B------:R-:W-:Y:S01]  /*32b0*/  FFMA.FTZ R2, R174, R26, -R3 ;  /* 0x0000001aae027223 */ /* 0x000fe20000010803 */
[----:B------:R-:W-:Y:S01]  /*32c0*/  FADD.FTZ R6, R156, R7 ;  /* 0x000000079c067221 */ /* 0x000fe20000010000 */
[----:B------:R-:W-:Y:S01]  /*32d0*/  FADD.FTZ R8, R140, R9 ;  /* 0x000000098c087221 */ /* 0x000fe20000010000 */
[C---:B------:R-:W-:Y:S01]  /*32e0*/  FMUL.FTZ R10, R171.reuse, R4 ;  /* 0x00000004ab0a7220 */ /* 0x040fe20000410000 */
[----:B------:R-:W-:Y:S01]  /*32f0*/  BAR.SYNC.DEFER_BLOCKING 0x0 ;  /* 0x0000000000007b1d */ /* 0x000fe20000010000 */
[C---:B------:R-:W-:Y:S01]  /*3300*/  FMUL.FTZ R7, R171.reuse, R6 ;  /* 0x00000006ab077220 */ /* 0x040fe20000410000 */
[C---:B------:R-:W-:Y:S01]  /*3310*/  FMUL.FTZ R3, R171.reuse, R2 ;  /* 0x00000002ab037220 */ /* 0x040fe20000410000 */
[----:B------:R-:W-:Y:S01]  /*3320*/  FMUL.FTZ R5, R171, R8 ;  /* 0x00000008ab057220 */ /* 0x000fe20000410000 */
[C---:B------:R-:W-:Y:S01]  /*3330*/  FFMA.FTZ R10, R173.reuse, R2, R10 ;  /* 0x00000002ad0a7223 */ /* 0x040fe2000001000a */
[C---:B------:R-:W-:Y:S01]  /*3340*/  FFMA.FTZ R8, R173.reuse, R8, -R7 ;  /* 0x00000008ad087223 */ /* 0x040fe20000010807 */
[C---:B------:R-:W-:Y:S01]  /*3350*/  FFMA.FTZ R3, R173.reuse, R4, -R3 ;  /* 0x00000004ad037223 */ /* 0x040fe20000010803 */
[----:B------:R-:W-:Y:S01]  /*3360*/  FFMA.FTZ R6, R173, R6, R5 ;  /* 0x00000006ad067223 */ /* 0x000fe20000010005 */
[----:B------:R-:W-:Y:S01]  /*3370*/  FMUL.FTZ R7, R175, R10 ;  /* 0x0000000aaf077220 */ /* 0x000fe20000410000 */
[----:B------:R-:W-:Y:S01]  /*3380*/  FADD.FTZ R8, R141, R8 ;  /* 0x000000088d087221 */ /* 0x000fe20000010000 */
[-C--:B------:R-:W-:Y:S01]  /*3390*/  FMUL.FTZ R5, R175, R3.reuse ;  /* 0x00000003af057220 */ /* 0x080fe20000410000 */
[----:B------:R-:W-:Y:S01]  /*33a0*/  FADD.FTZ R6, R157, R6 ;  /* 0x000000069d067221 */ /* 0x000fe20000010000 */
[C---:B------:R-:W-:Y:S01]  /*33b0*/  FFMA.FTZ R7, R176.reuse, R3, -R7 ;  /* 0x00000003b0077223 */ /* 0x040fe20000010807 */
[C---:B------:R-:W-:Y:S01]  /*33c0*/  FMUL.FTZ R3, R175.reuse, R8 ;  /* 0x00000008af037220 */ /* 0x040fe20000410000 */
[C---:B------:R-:W-:Y:S01]  /*33d0*/  FFMA.FTZ R5, R176.reuse, R10, R5 ;  /* 0x0000000ab0057223 */ /* 0x040fe20000010005 */
[-C--:B------:R-:W-:Y:S01]  /*33e0*/  FMUL.FTZ R9, R175, R6.reuse ;  /* 0x00000006af097220 */ /* 0x080fe20000410000 */
[C---:B------:R-:W-:Y:S01]  /*33f0*/  FMUL.FTZ R11, R177.reuse, R7 ;  /* 0x00000007b10b7220 */ /* 0x040fe20000410000 */
[C---:B------:R-:W-:Y:S01]  /*3400*/  FFMA.FTZ R3, R176.reuse, R6, R3 ;  /* 0x00000006b0037223 */ /* 0x040fe20000010003 */
[CC--:B------:R-:W-:Y:S01]  /*3410*/  FMUL.FTZ R2, R177.reuse, R5.reuse ;  /* 0x00000005b1027220 */ /* 0x0c0fe20000410000 */
[----:B------:R-:W-:Y:S01]  /*3420*/  FFMA.FTZ R9, R176, R8, -R9 ;  /* 0x00000008b0097223 */ /* 0x000fe20000010809 */
[----:B------:R-:W-:Y:S01]  /*3430*/  FFMA.FTZ R11, R178, R5, R11 ;  /* 0x00000005b20b7223 */ /* 0x000fe2000001000b */
[----:B------:R-:W-:Y:S01]  /*3440*/  FADD.FTZ R4, R158, R3 ;  /* 0x000000039e047221 */ /* 0x000fe20000010000 */
[----:B------:R-:W-:Y:S01]  /*3450*/  FFMA.FTZ R7, R178, R7, -R2 ;  /* 0x00000007b2077223 */ /* 0x000fe20000010802 */
[----:B------:R-:W-:Y:S01]  /*3460*/  FADD.FTZ R9, R142, R9 ;  /* 0x000000098e097221 */ /* 0x000fe20000010000 */
[----:B------:R-:W1:Y:S01]  /*3470*/  LDS.64 R2, [R82+0x8a8] ;  /* 0x0008a80052027984 */ /* 0x000e620000000a00 */
        /* <DEDUP_REMOVED lines=9> */
[-C--:B------:R-:W-:Y:S01]  /*3510*/  FMUL.FTZ R7, R181, R15.reuse ;  /* 0x0000000fb5077220 */ /* 0x080fe20000410000 */
[----:B------:R-:W-:Y:S01]  /*3520*/  FADD.FTZ R4, R159, R4 ;  /* 0x000000049f047221 */ /* 0x000fe20000010000 */
        /* <DEDUP_REMOVED lines=29> */
[C---:B------:R-:W-:Y:S01]  /*3700*/  FFMA.FTZ R7, R184.reuse, R4, R5 ;  /* 0x00000004b8077223 */ /* 0x040fe20000010005 */
[C---:B-1----:R-:W-:Y:S01]  /*3710*/  FMUL.FTZ R5, R17.reuse, R2 ;  /* 0x0000000211057220 */ /* 0x042fe20000410000 */
[----:B------:R-:W-:Y:S01]  /*3720*/  FMUL.FTZ R17, R17, R3 ;  /* 0x0000000311117220 */ /* 0x000fe20000410000 */
[C---:B------:R-:W-:Y:S01]  /*3730*/  FMUL.FTZ R11, R189.reuse, R13 ;  /* 0x0000000dbd0b7220 */ /* 0x040fe20000410000 */
[----:B------:R-:W-:Y:S01]  /*3740*/  FFMA.FTZ R9, R184, R6, -R9 ;  /* 0x00000006b8097223 */ /* 0x000fe20000010809 */
[C---:B------:R-:W-:Y:S01]  /*3750*/  FFMA.FTZ R5, R16.reuse, R3, R5 ;  /* 0x0000000310057223 */ /* 0x040fe20000010005 */
[----:B------:R-:W-:Y:S01]  /*3760*/  FFMA.FTZ R216, R16, R2, -R17 ;  /* 0x0000000210d87223 */ /* 0x000fe20000010811 */
[-C--:B------:R-:W-:Y:S01]  /*3770*/  FMUL.FTZ R2, R189, R8.reuse ;  /* 0x00000008bd027220 */ /* 0x080fe20000410000 */
[C---:B------:R-:W-:Y:S01]  /*3780*/  FFMA.FTZ R11, R190.reuse, R8, -R11 ;  /* 0x00000008be0b7223 */ /* 0x040fe2000001080b */
[----:B------:R-:W-:Y:S01]  /*3790*/  FADD.FTZ R213, RZ, R5 ;  /* 0x00000005ffd57221 */ /* 0x000fe20000010000 */
[----:B------:R-:W-:Y:S01]  /*37a0*/  FADD.FTZ R216, R103, R216 ;  /* 0x000000d867d87221 */ /* 0x000fe20000010000 */
[----:B------:R-:W-:Y:S01]  /*37b0*/  FFMA.FTZ R13, R190, R13, R2 ;  /* 0x0000000dbe0d7223 */ /* 0x000fe20000010002 */
[C---:B------:R-:W-:Y:S01]  /*37c0*/  FMUL.FTZ R3, R191.reuse, R11 ;  /* 0x0000000bbf037220 */ /* 0x040fe20000410000 */
[C---:B------:R-:W-:Y:S01]  /*37d0*/  FMUL.FTZ R2, R200.reuse, R213 ;  /* 0x000000d5c8027220 */ /* 0x040fe20000410000 */
[-C--:B------:R-:W-:Y:S01]  /*37e0*/  FMUL.FTZ R4, R200, R216.reuse ;  /* 0x000000d8c8047220 */ /* 0x080fe20000410000 */
[----:B------:R-:W-:Y:S01]  /*37f0*/  FADD.FTZ R9, R146, R9 ;  /* 0x0000000992097221 */ /* 0x000fe20000010000 */
[----:B------:R-:W-:Y:S01]  /*3800*/  FMUL.FTZ R6, R191, R13 ;  /* 0x0000000dbf067220 */ /* 0x000fe20000410000 */
[C---:B------:R-:W-:Y:S01]  /*3810*/  FFMA.FTZ R219, R201.reuse, R216, -R2 ;  /* 0x000000d8c9db7223 */ /* 0x040fe20000010802 */
[----:B------:R-:W-:Y:S01]  /*3820*/  FFMA.FTZ R4, R201, R213, R4 ;  /* 0x000000d5c9047223 */ /* 0x000fe20000010004 */
[----:B------:R-:W-:Y:S01]  /*3830*/  FFMA.FTZ R13, R192, R13, R3 ;  /* 0x0000000dc00d7223 */ /* 0x000fe20000010003 */
[----:B------:R-:W-:Y:S01]  /*3840*/  FADD.FTZ R7, R162, R7 ;  /* 0x00000007a2077221 */ /* 0x000fe20000010000 */
[----:B------:R-:W-:Y:S01]  /*3850*/  FADD.FTZ R219, R102, R219 ;  /* 0x000000db66db7221 */ /* 0x000fe20000010000 */
[----:B------:R-:W-:Y:S01]  /*3860*/  FADD.FTZ R211, RZ, R4 ;  /* 0x00000004ffd37221 */ /* 0x000fe20000010000 */
[----:B------:R-:W-:Y:S01]  /*3870*/  FMUL.FTZ R3, R185, R9 ;  /* 0x00000009b9037220 */ /* 0x000fe20000410000 */
[----:B------:R-:W-:Y:S01]  /*3880*/  FFMA.FTZ R11, R192, R11, -R6 ;  /* 0x0000000bc00b7223 */ /* 0x000fe20000010806 */
[C---:B------:R-:W-:Y:S01]  /*3890*/  FMUL.FTZ R4, R198.reuse, R219 ;  /* 0x000000dbc6047220 */ /* 0x040fe20000410000 */
[----:B------:R-:W-:Y:S01]  /*38a0*/  FMUL.FTZ R2, R198, R211 ;  /* 0x000000d3c6027220 */ /* 0x000fe20000410000 */
[----:B------:R-:W-:Y:S01]  /*38b0*/  FFMA.FTZ R6, R186, R7, R3 ;  /* 0x00000007ba067223 */ /* 0x000fe20000010003 */
[----:B------:R-:W-:Y:S01]  /*38c0*/  FMUL.FTZ R3, R193, R11 ;  /* 0x0000000bc1037220 */ /* 0x000fe20000410000 */
[C---:B------:R-:W-:Y:S01]  /*38d0*/  FFMA.FTZ R4, R199.reuse, R211, R4 ;  /* 0x000000d3c7047223 */ /* 0x040fe20000010004 */
[----:B------:R-:W-:Y:S01]  /*38e0*/  FFMA.FTZ R2, R199, R219, -R2 ;  /* 0x000000dbc7027223 */ /* 0x000fe20000010802 */
[----:B------:R-:W-:Y:S01]  /*38f0*/  FMUL.FTZ R8, R185, R7 ;  /* 0x00000007b9087220 */ /* 0x000fe20000410000 */
[----:B------:R-:W-:Y:S01]  /*3900*/  FADD.FTZ R6, R163, R6 ;  /* 0x00000006a3067221 */ /* 0x000fe20000010000 */
[----:B------:R-:W-:Y:S01]  /*3910*/  FADD.FTZ R208, RZ, R4 ;  /* 0x00000004ffd07221 */ /* 0x000fe20000010000 */
[----:B------:R-:W-:Y:S01]  /*3920*/  FADD.FTZ R214, R101, R2 ;  /* 0x0000000265d67221 */ /* 0x000fe20000010000 */
[-C--:B------:R-:W-:Y:S01]  /*3930*/  FMUL.FTZ R2, R193, R13.reuse ;  /* 0x0000000dc1027220 */ /* 0x080fe20000410000 */
[----:B------:R-:W-:Y:S01]  /*3940*/  FFMA.FTZ R13, R194, R13, R3 ;  /* 0x0000000dc20d7223 */ /* 0x000fe20000010003 */
[C---:B------:R-:W-:Y:S01]  /*3950*/  FMUL.FTZ R3, R195.reuse, R208 ;  /* 0x000000d0c3037220 */ /* 0x040fe20000410000 */
[-C--:B------:R-:W-:Y:S01]  /*3960*/  FMUL.FTZ R5, R195, R214.reuse ;  /* 0x000000d6c3057220 */ /* 0x080fe20000410000 */
[----:B------:R-:W-:Y:S01]  /*3970*/  FFMA.FTZ R8, R186, R9, -R8 ;  /* 0x00000009ba087223 */ /* 0x000fe20000010808 */
[----:B------:R-:W-:Y:S01]  /*3980*/  FFMA.FTZ R4, R194, R11, -R2 ;  /* 0x0000000bc2047223 */ /* 0x000fe20000010802 */
[C---:B------:R-:W-:Y:S01]  /*3990*/  FFMA.FTZ R3, R196.reuse, R214, -R3 ;  /* 0x000000d6c4037223 */ /* 0x040fe20000010803 */
[----:B------:R-:W-:Y:S01]  /*39a0*/  FFMA.FTZ R5, R196, R208, R5 ;  /* 0x000000d0c4057223 */ /* 0x000fe20000010005 */
[----:B------:R-:W-:Y:S01]  /*39b0*/  FADD.FTZ R8, R147, R8 ;  /* 0x0000000893087221 */ /* 0x000fe20000010000 */
[----:B------:R-:W-:Y:S01]  /*39c0*/  UISETP.GE.AND UP0, UPT, UR14, UR27, UPT ;  /* 0x0000001b0e00728c */ /* 0x000fe2000bf06270 */
[----:B------:R-:W-:Y:S01]  /*39d0*/  FADD.FTZ R221, R100, R3 ;  /* 0x0000000364dd7221 */ /* 0x000fe20000010000 */
[----:B------:R-:W-:Y:S01]  /*39e0*/  FADD.FTZ R209, RZ, R5 ;  /* 0x00000005ffd17221 */ /* 0x000fe20000010000 */
        /* <DEDUP_REMOVED lines=20> */
[----:B------:R-:W-:Y:S01]  /*3b30*/  FADD.FTZ R11, R148, R11 ;  /* 0x0000000b940b7221 */ /* 0x000fe20000010000 */
[----:B------:R-:W-:Y:S01]  /*3b40*/  FFMA.FTZ R9, R199, R4, -R9 ;  /* 0x00000004c7097223 */ /* 0x000fe20000010809 */
[----:B------:R-:W-:Y:S01]  /*3b50*/  FADD.FTZ R225, R98, R3 ;  /* 0x0000000362e17221 */ /* 0x000fe20000010000 */
[----:B------:R-:W-:Y:S01]  /*3b60*/  FADD.FTZ R207, RZ, R5 ;  /* 0x00000005ffcf7221 */ /* 0x000fe20000010000 */
[----:B------:R-:W-:Y:S01]  /*3b70*/  FADD.FTZ R7, R164, R7 ;  /* 0x00000007a4077221 */ /* 0x000fe20000010000 */
[C---:B------:R-:W-:Y:S01]  /*3b80*/  FMUL.FTZ R3, R189.reuse, R11 ;  /* 0x0000000bbd037220 */ /* 0x040fe20000410000 */
[C---:B------:R-:W-:Y:S01]  /*3b90*/  FMUL.FTZ R4, R189.reuse, R225 ;  /* 0x000000e1bd047220 */ /* 0x040fe20000410000 */
[----:B------:R-:W-:Y:S01]  /*3ba0*/  FMUL.FTZ R2, R189, R207 ;  /* 0x000000cfbd027220 */ /* 0x000fe20000410000 */
[----:B------:R-:W-:Y:S01]  /*3bb0*/  FFMA.FTZ R8, R199, R6, R8 ;  /* 0x00000006c7087223 */ /* 0x000fe20000010008 */
[C---:B------:R-:W-:Y:S01]  /*3bc0*/  FFMA.FTZ R6, R190.reuse, R7, R3 ;  /* 0x00000007be067223 */ /* 0x040fe20000010003 */
[C---:B------:R-:W-:Y:S01]  /*3bd0*/  FFMA.FTZ R4, R190.reuse, R207, R4 ;  /* 0x000000cfbe047223 */ /* 0x040fe20000010004 */
[C---:B------:R-:W-:Y:S01]  /*3be0*/  FFMA.FTZ R2, R190.reuse, R225, -R2 ;  /* 0x000000e1be027223 */ /* 0x040fe20000010802 */
[----:B------:R-:W-:Y:S01]  /*3bf0*/  FMUL.FTZ R10, R189, R7 ;  /* 0x00000007bd0a7220 */ /* 0x000fe20000410000 */
[----:B------:R-:W-:Y:S01]  /*3c00*/  FADD.FTZ R6, R165, R6 ;  /* 0x00000006a5067221 */ /* 0x000fe20000010000 */
[----:B------:R-:W-:Y:S01]  /*3c10*/  FADD.FTZ R204, RZ, R4 ;  /* 0x00000004ffcc7221 */ /* 0x000fe20000010000 */
[----:B------:R-:W-:Y:S01]  /*3c20*/  FADD.FTZ R212, R97, R2 ;  /* 0x0000000261d47221 */ /* 0x000fe20000010000 */
[----:B------:R-:W-:Y:S01]  /*3c30*/  FFMA.FTZ R10, R190, R11, -R10 ;  /* 0x0000000bbe0a7223 */ /* 0x000fe2000001080a */
[----:B------:R-:W-:Y:S01]  /*3c40*/  FMUL.FTZ R11, R191, R6 ;  /* 0x00000006bf0b7220 */ /* 0x000fe20000410000 */
[C---:B------:R-:W-:Y:S01]  /*3c50*/  FMUL.FTZ R3, R187.reuse, R204 ;  /* 0x000000ccbb037220 */ /* 0x040fe20000410000 */
[-C--:B------:R-:W-:Y:S01]  /*3c60*/  FMUL.FTZ R5, R187, R212.reuse ;  /* 0x000000d4bb057220 */ /* 0x080fe20000410000 */
[----:B------:R-:W-:Y:S01]  /*3c70*/  FADD.FTZ R10, R149, R10 ;  /* 0x0000000a950a7221 */ /* 0x000fe20000010000 */
[----:B------:R-:W-:Y:S01]  /*3c80*/  PLOP3.LUT P0, PT, PT, PT, UP0, 0x80, 0x8 ;  /* 0x000000000008781c */ /* 0x000fe20003f0f008 */
[C---:B------:R-:W-:Y:S01]  /*3c90*/  FFMA.FTZ R3, R188.reuse, R212, -R3 ;  /* 0x000000d4bc037223 */ /* 0x040fe20000010803 */
[----:B------:R-:W-:Y:S01]  /*3ca0*/  FFMA.FTZ R5, R188, R204, R5 ;  /* 0x000000ccbc057223 */ /* 0x000fe20000010005 */
[-C--:B------:R-:W-:Y:S01]  /*3cb0*/  FMUL.FTZ R7, R191, R10.reuse ;  /* 0x0000000abf077220 */ /* 0x080fe20000410000 */
[----:B------:R-:W-:Y:S01]  /*3cc0*/  FFMA.FTZ R11, R192, R10, -R11 ;  /* 0x0000000ac00b7223 */ /* 0x000fe2000001080b */
[----:B------:R-:W-:Y:S01]  /*3cd0*/  FADD.FTZ R227, R96, R3 ;  /* 0x0000000360e37221 */ /* 0x000fe20000010000 */
        /* <DEDUP_REMOVED lines=10> */
[C---:B------:R-:W-:Y:S01]  /*3d80*/  FFMA.FTZ R4, R194.reuse, R7, R5 ;  /* 0x00000007c2047223 */ /* 0x040fe20000010005 */
[----:B------:R-:W-:Y:S01]  /*3d90*/  FADD.FTZ R202, RZ, R3 ;  /* 0x00000003ffca7221 */ /* 0x000fe20000010000 */
[----:B------:R-:W-:Y:S01]  /*3da0*/  FADD.FTZ R228, R95, R2 ;  /* 0x000000025fe47221 */ /* 0x000fe20000010000 */
        /* <DEDUP_REMOVED lines=17> */
[----:B------:R-:W-:Y:S01]  /*3ec0*/  FMUL.FTZ R4, R198, R11 ;  /* 0x0000000bc6047220 */ /* 0x000fe20000410000 */
[C---:B------:R-:W-:Y:S01]  /*3ed0*/  FFMA.FTZ R3, R182.reuse, R203, R3 ;  /* 0x000000cbb6037223 */ /* 0x040fe20000010003 */
[----:B------:R-:W-:Y:S01]  /*3ee0*/  FFMA.FTZ R2, R182, R223, -R2 ;  /* 0x000000dfb6027223 */ /* 0x000fe20000010802 */
[-C--:B------:R-:W-:Y:S01]  /*3ef0*/  FMUL.FTZ R6, R198, R7.reuse ;  /* 0x00000007c6067220 */ /* 0x080fe20000410000 */
[----:B------:R-:W-:Y:S01]  /*3f00*/  FFMA.FTZ R10, R199, R7, R4 ;  /* 0x00000007c70a7223 */ /* 0x000fe20000010004 */
[----:B------:R-:W-:Y:S01]  /*3f10*/  FADD.FTZ R210, RZ, R3 ;  /* 0x00000003ffd27221 */ /* 0x000fe20000010000 */
[----:B------:R-:W-:Y:S01]  /*3f20*/  FADD.FTZ R222, R93, R2 ;  /* 0x000000025dde7221 */ /* 0x000fe20000010000 */
[----:B------:R-:W-:Y:S01]  /*3f30*/  FFMA.FTZ R12, R199, R11, -R6 ;  /* 0x0000000bc70c7223 */ /* 0x000fe20000010806 */
[----:B------:R-:W-:Y:S01]  /*3f40*/  FADD.FTZ R10, R169, R10 ;  /* 0x0000000aa90a7221 */ /* 0x000fe20000010000 */
[C---:B------:R-:W-:Y:S01]  /*3f50*/  FMUL.FTZ R3, R179.reuse, R210 ;  /* 0x000000d2b3037220 */ /* 0x040fe20000410000 */
[----:B------:R-:W-:Y:S01]  /*3f60*/  FMUL.FTZ R5, R179, R222 ;  /* 0x000000deb3057220 */ /* 0x000fe20000410000 */
[----:B------:R-:W-:Y:S01]  /*3f70*/  FADD.FTZ R12, R153, R12 ;  /* 0x0000000c990c7221 */ /* 0x000fe20000010000 */
[----:B------:R-:W-:Y:S01]  /*3f80*/  FMUL.FTZ R11, R200, R10 ;  /* 0x0000000ac80b7220 */ /* 0x000fe20000410000 */
[C---:B------:R-:W-:Y:S01]  /*3f90*/  FFMA.FTZ R3, R180.reuse, R222, -R3 ;  /* 0x000000deb4037223 */ /* 0x040fe20000010803 */
[----:B------:R-:W-:Y:S01]  /*3fa0*/  FFMA.FTZ R215, R180, R210, R5 ;  /* 0x000000d2b4d77223 */ /* 0x000fe20000010005 */
[-C--:B------:R-:W-:Y:S01]  /*3fb0*/  FMUL.FTZ R14, R200, R12.reuse ;  /* 0x0000000cc80e7220 */ /* 0x080fe20000410000 */
[C---:B------:R-:W-:Y:S01]  /*3fc0*/  FFMA.FTZ R15, R201.reuse, R12, -R11 ;  /* 0x0000000cc90f7223 */ /* 0x040fe2000001080b */
[----:B------:R-:W-:Y:S01]  /*3fd0*/  FADD.FTZ R217, R92, R3 ;  /* 0x000000035cd97221 */ /* 0x000fe20000010000 */
[----:B------:R-:W-:Y:S01]  /*3fe0*/  FADD.FTZ R215, RZ, R215 ;  /* 0x000000d7ffd77221 */ /* 0x000fe20000010000 */
[----:B------:R-:W-:Y:S01]  /*3ff0*/  FFMA.FTZ R13, R201, R10, R14 ;  /* 0x0000000ac90d7223 */ /* 0x000fe2000001000e */
[----:B------:R-:W-:Y:S01]  /*4000*/  FMUL.FTZ R10, R200, R8 ;  /* 0x00000008c80a7220 */ /* 0x000fe20000410000 */
[C---:B------:R-:W-:Y:S01]  /*4010*/  FMUL.FTZ R3, R177.reuse, R217 ;  /* 0x000000d9b1037220 */ /* 0x040fe20000410000 */
[----:B------:R-:W-:Y:S01]  /*4020*/  FMUL.FTZ R2, R177, R215 ;  /* 0x000000d7b1027220 */ /* 0x000fe20000410000 */
[----:B------:R-:W-:Y:S01]  /*4030*/  ISETP.NE.OR P0, PT, R80, RZ, P0 ;  /* 0x000000ff5000720c */ /* 0x000fe20000705670 */
[----:B------:R-:W-:-:S02]  /*4040*/  HFMA2 R4, -RZ, RZ, 1.875, 0 ;  /* 0x3f800000ff047431 */ /* 0x000fc400000001ff */
[C---:B------:R-:W-:Y:S01]  /*4050*/  FFMA.FTZ R3, R178.reuse, R215, R3 ;  /* 0x000000d7b2037223 */ /* 0x040fe20000010003 */
[----:B------:R-:W-:Y:S01]  /*4060*/  FFMA.FTZ R2, R178, R217, -R2 ;  /* 0x000000d9b2027223 */ /* 0x000fe20000010802 */
[----:B------:R-:W-:Y:S01]  /*4070*/  ISETP.GT.U32.AND P2, PT, R83, 0x1f, PT ;  /* 0x0000001f5300780c */ /* 0x000fe20003f44070 */
[----:B------:R-:W-:Y:S01]  /*4080*/  ULEA UR22, UR6, UR26, 0x4 ;  /* 0x0000001a06167291 */ /* 0x000fe2000f8e20ff */
[----:B------:R-:W-:Y:S01]  /*4090*/  FADD.FTZ R218, RZ, R3 ;  /* 0x00000003ffda7221 */ /* 0x000fe20000010000 */
[----:B------:R-:W-:Y:S01]  /*40a0*/  FADD.FTZ R230, R91, R2 ;  /* 0x000000025be67221 */ /* 0x000fe20000010000 */
[-C--:B------:R-:W-:Y:S01]  /*40b0*/  FMUL.FTZ R2, R200, R9.reuse ;  /* 0x00000009c8027220 */ /* 0x080fe20000410000 */
[----:B------:R-:W-:Y:S01]  /*40c0*/  CS2R R6, SRZ ;  /* 0x0000000000067805 */ /* 0x000fe2000001ff00 */
[C---:B------:R-:W-:Y:S01]  /*40d0*/  FMUL.FTZ R3, R175.reuse, R218 ;  /* 0x000000daaf037220 */ /* 0x040fe20000410000 */
[----:B------:R-:W-:Y:S01]  /*40e0*/  FMUL.FTZ R11, R175, R230 ;  /* 0x000000e6af0b7220 */ /* 0x000fe20000410000 */
[C---:B------:R-:W-:Y:S01]  /*40f0*/  FFMA.FTZ R8, R201.reuse, R8, R2 ;  /* 0x00000008c9087223 */ /* 0x040fe20000010002 */
[----:B------:R-:W-:Y:S01]  /*4100*/  MOV R5, RZ ;  /* 0x000000ff00057202 */ /* 0x000fe20000000f00 */
[C---:B------:R-:W-:Y:S01]  /*4110*/  FFMA.FTZ R3, R176.reuse, R230, -R3 ;  /* 0x000000e6b0037223 */ /* 0x040fe20000010803 */
[----:B------:R-:W-:Y:S01]  /*4120*/  FFMA.FTZ R11, R176, R218, R11 ;  /* 0x000000dab00b7223 */ /* 0x000fe2000001000b */
[----:B------:R-:W-:Y:S01]  /*4130*/  FFMA.FTZ R9, R201, R9, -R10 ;  /* 0x00000009c9097223 */ /* 0x000fe2000001080a */
[----:B------:R-:W-:Y:S01]  /*4140*/  FADD.FTZ R10, R170, R13 ;  /* 0x0000000daa0a7221 */ /* 0x000fe20000010000 */
[----:B------:R-:W-:Y:S01]  /*4150*/  FADD.FTZ R220, R90, R3 ;  /* 0x000000035adc7221 */ /* 0x000fe20000010000 */
[----:B------:R-:W-:Y:S01]  /*4160*/  FADD.FTZ R226, RZ, R11 ;  /* 0x0000000bffe27221 */ /* 0x000fe20000010000 */
[----:B------:R-:W-:Y:S01]  /*4170*/  FADD.FTZ R11, R154, R15 ;  /* 0x0000000f9a0b7221 */ /* 0x000fe20000010000 */
[----:B------:R-:W1:Y:S01]  /*4180*/  @!P0 LDS.128 R4, [UR22+0x22b0] ;  /* 0x0022b016ff048984 */ /* 0x000e620008000c00 */
[C---:B------:R-:W-:Y:S01]  /*4190*/  FMUL.FTZ R2, R171.reuse, R220 ;  /* 0x000000dcab027220 */ /* 0x040fe20000410000 */
[----:B------:R-:W-:-:S02]  /*41a0*/  FMUL.FTZ R3, R171, R226 ;  /* 0x000000e2ab037220 */ /* 0x000fc40000410000 */
[----:B------:R2:W-:Y:S01]  /*41b0*/  STS.128 [R82+0xcb0], R8 ;  /* 0x000cb00852007388 */ /* 0x0005e20000000c00 */
[C---:B------:R-:W-:Y:S01]  /*41c0*/  FFMA.FTZ R229, R173.reuse, R226, R2 ;  /* 0x000000e2ade57223 */ /* 0x040fe20000010002 */
[----:B------:R-:W-:-:S03]  /*41d0*/  FFMA.FTZ R2, R173, R220, -R3 ;  /* 0x000000dcad027223 */ /* 0x000fc60000010803 */
        /* <DEDUP_REMOVED lines=8> */
[----:B--2---:R-:W-:Y:S05]  /*4260*/  @P2 BRA `(.L_x_9320) ;  /* 0x0000000800b02947 */ /* 0x004fea0003800000 */
[----:B------:R-:W-:Y:S01]  /*4270*/  LDS.128 R12, [R79+0xcb0] ;  /* 0x000cb0004f0c7984 */ /* 0x000fe20000000c00 */
[----:B------:R-:W-:Y:S01]  /*4280*/  UMOV UR30, 0xffffffff ;  /* 0xffffffff001e7882 */ /* 0x000fe20000000000 */
[----:B------:R-:W-:Y:S02]  /*4290*/  ISETP.NE.AND P2, PT, R80, 0x1f, PT ;  /* 0x0000001f5000780c */ /* 0x000fe40003f45270 */
[----:B------:R-:W2:Y:S02]  /*42a0*/  LDS.128 R8, [R79+0xcc0] ;  /* 0x000cc0004f087984 */ /* 0x000ea40000000c00 */
[C---:B--2---:R-:W-:Y:S01]  /*42b0*/  FMUL.FTZ R17, R13.reuse, R11 ;  /* 0x0000000b0d117220 */ /* 0x044fe20000410000 */
        /* <DEDUP_REMOVED lines=10> */
[----:B------:R2:W3:Y:S01]  /*4360*/  SHFL.DOWN PT, R3, R18, 0x1, 0x1f ;  /* 0x08201f0012037f89 */ /* 0x0004e200000e0000 */
[----:B------:R-:W-:-:S03]  /*4370*/  MOV R16, R14 ;  /* 0x0000000e00107202 */ /* 0x000fc60000000f00 */
[----:B------:R2:W4:Y:S04]  /*4380*/  SHFL.DOWN PT, R15, R17, 0x1, 0x1f ;  /* 0x08201f00110f7f89 */ /* 0x00052800000e0000 */
[----:B------:R2:W0:Y:S04]  /*4390*/  SHFL.DOWN PT, R234, R14, 0x1, 0x1f ;  /* 0x08201f000eea7f89 */ /* 0x00042800000e0000 */
[----:B------:R2:W0:Y:S02]  /*43a0*/  SHFL.DOWN PT, R12, R13, 0x1, 0x1f ;  /* 0x08201f000d0c7f89 */ /* 0x00042400000e0000 */
.L_x_9398:
[----:B------:R-:W-:Y:S01]  /*43b0*/  BSSY.RECONVERGENT B0, `(.L_x_9322) ;  /* 0x000000d000007945 */ /* 0x000fe20003800200 */
[----:B------:R-:W-:-:S03]  /*43c0*/  ISETP.GT.U32.AND P3, PT, R80, 0x1d, PT ;  /* 0x0000001d5000780c */ /* 0x000fc60003f64070 */
[----:B------:R-:W-:Y:S10]  /*43d0*/  @!P2 BRA `(.L_x_9323) ;  /* 0x000000000028a947 */ /* 0x000ff40003800000 */
[CC--:B0-----:R-:W-:Y:S01]  /*43e0*/  FMUL.FTZ R19, R17.reuse, R12.reuse ;  /* 0x0000000c11137220 */ /* 0x0c1fe20000410000 */
[C---:B--2---:R-:W-:Y:S01]  /*43f0*/  FMUL.FTZ R14, R18.reuse, R12 ;  /* 0x0000000c120e7220 */ /* 0x044fe20000410000 */
[CC--:B----4-:R-:W-:Y:S01]  /*4400*/  FMUL.FTZ R2, R17.reuse, R15.reuse ;  /* 0x0000000f11027220 */ /* 0x0d0fe20000410000 */
[C---:B------:R-:W-:Y:S01]  /*4410*/  FMUL.FTZ R12, R18.reuse, R15 ;  /* 0x0000000f120c7220 */ /* 0x040fe20000410000 */
[-C--:B------:R-:W-:Y:S01]  /*4420*/  FFMA.FTZ R19, R18, R234.reuse, -R19 ;  /* 0x000000ea12137223 */ /* 0x080fe20000010813 */
[----:B------:R-:W-:Y:S01]  /*4430*/  FFMA.FTZ R14, R17, R234, R14 ;  /* 0x000000ea110e7223 */ /* 0x000fe2000001000e */
[C---:B---3--:R-:W-:Y:S01]  /*4440*/  FFMA.FTZ R18, R3.reuse, R18, -R2 ;  /* 0x0000001203127223 */ /* 0x048fe20000010802 */
[----:B------:R-:W-:Y:S01]  /*4450*/  FFMA.FTZ R17, R3, R17, R12 ;  /* 0x0000001103117223 */ /* 0x000fe2000001000c */
[----:B------:R-:W-:Y:S01]  /*4460*/  FADD.FTZ R16, R16, R19 ;  /* 0x0000001310107221 */ /* 0x000fe20000010000 */
[----:B------:R-:W-:-:S07]  /*4470*/  FADD.FTZ R13, R13, R14 ;  /* 0x0000000e0d0d7221 */ /* 0x000fce0000010000 */
.L_x_9323:
[----:B------:R-:W-:Y:S05]  /*4480*/  BSYNC.RECONVERGENT B0 ;  /* 0x0000000000007941 */ /* 0x000fea0003800200 */
.L_x_9322:
[----:B------:R-:W-:-:S03]  /*4490*/  UMOV UR30, 0xffffffff ;  /* 0xffffffff001e7882 */ /* 0x000fc60000000000 */
[----:B------:R-:W-:Y:S05]  /*44a0*/  BRA.DIV UR30, `(.L_x_9324) ;  /* 0x000000461ef87947 */ /* 0x000fea000b800000 */
[----:B---3--:R3:W1:Y:S04]  /*44b0*/  SHFL.DOWN PT, R3, R18, 0x2, 0x1f ;  /* 0x08401f0012037f89 */ /* 0x00866800000e0000 */
[----:B--2---:R3:W2:Y:S04]  /*44c0*/  SHFL.DOWN PT, R14, R17, 0x2, 0x1f ;  /* 0x08401f00110e7f89 */ /* 0x0046a800000e0000 */
[----:B----4-:R3:W4:Y:S04]  /*44d0*/  SHFL.DOWN PT, R15, R16, 0x2, 0x1f ;  /* 0x08401f00100f7f89 */ /* 0x01072800000e0000 */
[----:B0-----:R3:W0:Y:S02]  /*44e0*/  SHFL.DOWN PT, R12, R13, 0x2, 0x1f ;  /* 0x08401f000d0c7f89 */ /* 0x00162400000e0000 */
.L_x_9404:
[----:B------:R-:W-:Y:S01]  /*44f0*/  BSSY.RECONVERGENT B0, `(.L_x_9325) ;  /* 0x000000d000007945 */ /* 0x000fe20003800200 */
[----:B------:R-:W-:-:S03]  /*4500*/  ISETP.GT.U32.AND P2, PT, R80, 0x1b, PT ;  /* 0x0000001b5000780c */ /* 0x000fc60003f44070 */
[----:B------:R-:W-:Y:S10]  /*4510*/  @P3 BRA `(.L_x_9326) ;  /* 0x0000000000283947 */ /* 0x000ff40003800000 */
[CC--:B0-----:R-:W-:Y:S01]  /*4520*/  FMUL.FTZ R19, R17.reuse, R12.reuse ;  /* 0x0000000c11137220 */ /* 0x0c1fe20000410000 */
[C---:B------:R-:W-:Y:S01]  /*4530*/  FMUL.FTZ R12, R18.reuse, R12 ;  /* 0x0000000c120c7220 */ /* 0x040fe20000410000 */
[CC--:B--2---:R-:W-:Y:S01]  /*4540*/  FMUL.FTZ R2, R17.reuse, R14.reuse ;  /* 0x0000000e11027220 */ /* 0x0c4fe20000410000 */
[C---:B------:R-:W-:Y:S01]  /*4550*/  FMUL.FTZ R14, R18.reuse, R14 ;  /* 0x0000000e120e7220 */ /* 0x040fe20000410000 */
[CC--:B----4-:R-:W-:Y:S01]  /*4560*/  FFMA.FTZ R19, R18.reuse, R15.reuse, -R19 ;  /* 0x0000000f12137223 */ /* 0x0d0fe20000010813 */
[C---:B------:R-:W-:Y:S01]  /*4570*/  FFMA.FTZ R12, R17.reuse, R15, R12 ;  /* 0x0000000f110c7223 */ /* 0x040fe2000001000c */
[-C--:B-1-3--:R-:W-:Y:S01]  /*4580*/  FFMA.FTZ R18, R18, R3.reuse, -R2 ;  /* 0x0000000312127223 */ /* 0x08afe20000010802 */
[----:B------:R-:W-:Y:S01]  /*4590*/  FFMA.FTZ R17, R17, R3, R14 ;  /* 0x0000000311117223 */ /* 0x000fe2000001000e */
[----:B------:R-:W-:Y:S01]  /*45a0*/  FADD.FTZ R16, R16, R19 ;  /* 0x0000001310107221 */ /* 0x000fe20000010000 */
[----:B------:R-:W-:-:S07]  /*45b0*/  FADD.FTZ R13, R13, R12 ;  /* 0x0000000c0d0d7221 */ /* 0x000fce0000010000 */
.L_x_9326:
[----:B------:R-:W-:Y:S05]  /*45c0*/  BSYNC.RECONVERGENT B0 ;  /* 0x0000000000007941 */ /* 0x000fea0003800200 */
.L_x_9325:
[----:B------:R-:W-:-:S03]  /*45d0*/  UMOV UR30, 0xffffffff ;  /* 0xffffffff001e7882 */ /* 0x000fc60000000000 */
[----:B------:R-:W-:Y:S05]  /*45e0*/  BRA.DIV UR30, `(.L_x_9327) ;  /* 0x0000004a1e187947 */ /* 0x000fea000b800000 */
[----:B-1----:R1:W1:Y:S04]  /*45f0*/  SHFL.DOWN PT, R3, R18, 0x4, 0x1f ;  /* 0x08801f0012037f89 */ /* 0x00226800000e0000 */
[----:B--2---:R2:W1:Y:S04]  /*4600*/  SHFL.DOWN PT, R14, R17, 0x4, 0x1f ;  /* 0x08801f00110e7f89 */ /* 0x00446800000e0000 */
[----:B----4-:R2:W4:Y:S04]  /*4610*/  SHFL.DOWN PT, R15, R16, 0x4, 0x1f ;  /* 0x08801f00100f7f89 */ /* 0x01052800000e0000 */
[----:B0-----:R2:W0:Y:S02]  /*4620*/  SHFL.DOWN PT, R12, R13, 0x4, 0x1f ;  /* 0x08801f000d0c7f89 */ /* 0x00142400000e0000 */
.L_x_9410:
        /* <DEDUP_REMOVED lines=9> */
[-C--:B---3--:R-:W-:Y:S01]  /*46c0*/  FFMA.FTZ R18, R18, R3.reuse, -R2 ;  /* 0x0000000312127223 */ /* 0x088fe20000010802 */
[----:B--2---:R-:W-:Y:S01]  /*46d0*/  FFMA.FTZ R17, R17, R3, R14 ;  /* 0x0000000311117223 */ /* 0x004fe2000001000e */
[----:B------:R-:W-:Y:S01]  /*46e0*/  FADD.FTZ R16, R16, R19 ;  /* 0x0000001310107221 */ /* 0x000fe20000010000 */
[----:B------:R-:W-:-:S07]  /*46f0*/  FADD.FTZ R13, R13, R12 ;  /* 0x0000000c0d0d7221 */ /* 0x000fce0000010000 */
.L_x_9329:
[----:B------:R-:W-:Y:S05]  /*4700*/  BSYNC.RECONVERGENT B0 ;  /* 0x0000000000007941 */ /* 0x000fea0003800200 */
.L_x_9328:
[----:B------:R-:W-:-:S03]  /*4710*/  UMOV UR30, 0xffffffff ;  /* 0xffffffff001e7882 */ /* 0x000fc60000000000 */
[----:B------:R-:W-:Y:S05]  /*4720*/  BRA.DIV UR30, `(.L_x_9330) ;  /* 0x0000004a1e387947 */ /* 0x000fea000b800000 */
[----:B-1----:R1:W1:Y:S04]  /*4730*/  SHFL.DOWN PT, R3, R18, 0x8, 0x1f ;  /* 0x09001f0012037f89 */ /* 0x00226800000e0000 */
[----:B------:R0:W1:Y:S04]  /*4740*/  SHFL.DOWN PT, R14, R17, 0x8, 0x1f ;  /* 0x09001f00110e7f89 */ /* 0x00006800000e0000 */
[----:B----4-:R4:W1:Y:S04]  /*4750*/  SHFL.DOWN PT, R15, R16, 0x8, 0x1f ;  /* 0x09001f00100f7f89 */ /* 0x01086800000e0000 */
[----:B0-----:R4:W0:Y:S02]  /*4760*/  SHFL.DOWN PT, R12, R13, 0x8, 0x1f ;  /* 0x09001f000d0c7f89 */ /* 0x00182400000e0000 */
.L_x_9416:
        /* <DEDUP_REMOVED lines=9> */
[-C--:B---3--:R-:W-:Y:S01]  /*4800*/  FFMA.FTZ R18, R18, R3.reuse, -R2 ;  /* 0x0000000312127223 */ /* 0x088fe20000010802 */
[----:B--2---:R-:W-:Y:S01]  /*4810*/  FFMA.FTZ R17, R17, R3, R14 ;  /* 0x0000000311117223 */ /* 0x004fe2000001000e */
[----:B----4-:R-:W-:Y:S01]  /*4820*/  FADD.FTZ R16, R16, R19 ;  /* 0x0000001310107221 */ /* 0x010fe20000010000 */
[----:B------:R-:W-:-:S07]  /*4830*/  FADD.FTZ R13, R13, R12 ;  /* 0x0000000c0d0d7221 */ /* 0x000fce0000010000 */
.L_x_9332:
[----:B------:R-:W-:Y:S05]  /*4840*/  BSYNC.RECONVERGENT B0 ;  /* 0x0000000000007941 */ /* 0x000fea0003800200 */
.L_x_9331:
[----:B------:R-:W-:-:S03]  /*4850*/  UMOV UR30, 0xffffffff ;  /* 0xffffffff001e7882 */ /* 0x000fc60000000000 */
[----:B------:R-:W-:Y:S05]  /*4860*/  BRA.DIV UR30, `(.L_x_9333) ;  /* 0x0000004a1e587947 */ /* 0x000fea000b800000 */
[----:B-1----:R1:W1:Y:S04]  /*4870*/  SHFL.DOWN PT, R3, R18, 0x10, 0x1f ;  /* 0x0a001f0012037f89 */ /* 0x00226800000e0000 */
[----:B------:R0:W1:Y:S04]  /*4880*/  SHFL.DOWN PT, R14, R17, 0x10, 0x1f ;  /* 0x0a001f00110e7f89 */ /* 0x00006800000e0000 */
[----:B------:R1:W1:Y:S04]  /*4890*/  SHFL.DOWN PT, R15, R16, 0x10, 0x1f ;  /* 0x0a001f00100f7f89 */ /* 0x00026800000e0000 */
[----:B0-----:R0:W0:Y:S02]  /*48a0*/  SHFL.DOWN PT, R12, R13, 0x10, 0x1f ;  /* 0x0a001f000d0c7f89 */ /* 0x00102400000e0000 */
.L_x_9422:
        /* <DEDUP_REMOVED lines=13> */
.L_x_9335:
[----:B------:R-:W-:Y:S05]  /*4980*/  BSYNC.RECONVERGENT B0 ;  /* 0x0000000000007941 */ /* 0x000fea0003800200 */
.L_x_9334:
        /* <DEDUP_REMOVED lines=10> */
[----:B------:R-:W-:-:S02]  /*4a30*/  FMUL.FTZ R2, R6, R235 ;  /* 0x000000eb06027220 */ /* 0x000fc40000410000 */
[----:B------:R-:W1:Y:S01]  /*4a40*/  SHFL.DOWN PT, R241, R17, 0x1, 0x1f ;  /* 0x08201f0011f17f89 */ /* 0x000e6200000e0000 */
[-C--:B-----5:R-:W-:Y:S01]  /*4a50*/  FFMA.FTZ R237, R6, R234.reuse, -R3 ;  /* 0x000000ea06ed7223 */ /* 0x0a0fe20000010803 */
[-C--:B------:R-:W-:Y:S01]  /*4a60*/  FFMA.FTZ R15, R7, R234.reuse, R2 ;  /* 0x000000ea070f7223 */ /* 0x080fe20000010002 */
[CC--:B------:R-:W-:Y:S01]  /*4a70*/  FMUL.FTZ R3, R5.reuse, R235.reuse ;  /* 0x000000eb05037220 */ /* 0x0c0fe20000410000 */
[----:B------:R-:W1:Y:S01]  /*4a80*/  SHFL.DOWN PT, R242, R16, 0x1, 0x1f ;  /* 0x08201f0010f27f89 */ /* 0x000e6200000e0000 */
[----:B------:R-:W-:Y:S01]  /*4a90*/  FMUL.FTZ R2, R4, R235 ;  /* 0x000000eb04027220 */ /* 0x000fe20000410000 */
[----:B0-----:R-:W-:Y:S01]  /*4aa0*/  FADD.FTZ R237, R12, R237 ;  /* 0x000000ed0ced7221 */ /* 0x001fe20000010000 */
[-C--:B------:R-:W-:Y:S01]  /*4ab0*/  FFMA.FTZ R236, R4, R234.reuse, -R3 ;  /* 0x000000ea04ec7223 */ /* 0x080fe20000010803 */
[----:B------:R-:W0:Y:S01]  /*4ac0*/  SHFL.IDX PT, R239, R6, RZ, 0x1f ;  /* 0x00001fff06ef7589 */ /* 0x000e2200000e0000 */
[----:B------:R-:W-:Y:S01]  /*4ad0*/  FFMA.FTZ R235, R5, R234, R2 ;  /* 0x000000ea05eb7223 */ /* 0x000fe20000010002 */
[----:B--2---:R-:W-:-:S02]  /*4ae0*/  FADD.FTZ R234, R238, R15 ;  /* 0x0000000feeea7221 */ /* 0x004fc40000010000 */
[----:B------:R-:W2:Y:S01]  /*4af0*/  SHFL.IDX PT, R245, R7, RZ, 0x1f ;  /* 0x00001fff07f57589 */ /* 0x000ea200000e0000 */
[----:B---3--:R-:W-:-:S03]  /*4b00*/  MOV R12, R243 ;  /* 0x000000f3000c7202 */ /* 0x008fc60000000f00 */
[----:B------:R4:W3:Y:S02]  /*4b10*/  SHFL.DOWN PT, R244, R13, 0x1, 0x1f ;  /* 0x08201f000df47f89 */ /* 0x0008e400000e0000 */
[----:B----4-:R-:W-:-:S07]  /*4b20*/  MOV R13, R19 ;  /* 0x00000013000d7202 */ /* 0x010fce0000000f00 */
.L_x_9436:
        /* <DEDUP_REMOVED lines=15> */
.L_x_9338:
[----:B------:R-:W-:Y:S05]  /*4c20*/  BSYNC.RECONVERGENT B0 ;  /* 0x0000000000007941 */ /* 0x000fea0003800200 */
.L_x_9337:
        /* <DEDUP_REMOVED lines=16> */
.L_x_9320:
[----:B------:R-:W-:Y:S05]  /*4d30*/  WARPSYNC.ALL ;  /* 0x0000000000007948 */ /* 0x000fea0003800000 */
[----:B------:R-:W-:Y:S01]  /*4d40*/  BAR.SYNC.DEFER_BLOCKING 0x0 ;  /* 0x0000000000007b1d */ /* 0x000fe20000010000 */
[----:B--2---:R-:W-:Y:S01]  /*4d50*/  FFMA.FTZ R15, R0, R216, RZ ;  /* 0x000000d8000f7223 */ /* 0x004fe200000100ff */
[----:B------:R-:W-:Y:S01]  /*4d60*/  ISETP.NE.AND P0, PT, R83, RZ, PT ;  /* 0x000000ff5300720c */ /* 0x000fe20003f05270 */
[----:B------:R-:W-:Y:S01]  /*4d70*/  FADD.FTZ R232, RZ, R232 ;  /* 0x000000e8ffe87221 */ /* 0x000fe20000010000 */
[----:B------:R-:W-:Y:S01]  /*4d80*/  ISETP.GT.AND P2, PT, R78, 0x1e, PT ;  /* 0x0000001e4e00780c */ /* 0x000fe20003f44270 */
[----:B------:R-:W-:Y:S01]  /*4d90*/  FFMA.FTZ R14, R138, R219, R15 ;  /* 0x000000db8a0e7223 */ /* 0x000fe2000001000f */
[----:B------:R-:W-:Y:S01]  /*4da0*/  ISETP.GT.AND P3, PT, R78, 0xf, PT ;  /* 0x0000000f4e00780c */ /* 0x000fe20003f64270 */
[----:B------:R-:W-:Y:S02]  /*4db0*/  BSSY.RECONVERGENT B0, `(.L_x_9339) ;  /* 0x00001bd000007945 */ /* 0x000fe40003800200 */
[----:B------:R-:W-:Y:S01]  /*4dc0*/  FFMA.FTZ R17, R137, R214, R14 ;  /* 0x000000d689117223 */ /* 0x000fe2000001000e */
[----:B------:R-:W-:-:S03]  /*4dd0*/  FADD.FTZ R214, -R101, R214 ;  /* 0x000000d665d67221 */ /* 0x000fc60000010100 */
[----:B------:R-:W-:Y:S01]  /*4de0*/  FFMA.FTZ R16, R136, R221, R17 ;  /* 0x000000dd88107223 */ /* 0x000fe20000010011 */
[----:B------:R-:W-:Y:S01]  /*4df0*/  FFMA.FTZ R17, R0, -R213, RZ ;  /* 0x800000d500117223 */ /* 0x000fe200000100ff */
[----:B------:R-:W-:Y:S01]  /*4e00*/  FADD.FTZ R221, -R100, R221 ;  /* 0x000000dd64dd7221 */ /* 0x000fe20000010100 */
[----:B------:R-:W2:Y:S04]  /*4e10*/  LDS.64 R2, [R82+0xcb8] ;  /* 0x000cb80052027984 */ /* 0x000ea80000000a00 */
[----:B-1----:R1:W-:Y:S01]  /*4e20*/  @!P0 STS.128 [UR22+0x22b0], R4 ;  /* 0x0022b004ff008988 */ /* 0x0023e20008000c16 */
[-C--:B--2---:R-:W-:Y:S01]  /*4e30*/  FMUL.FTZ R8, R2, R27.reuse ;  /* 0x0000001b02087220 */ /* 0x084fe20000410000 */
[----:B------:R-:W-:-:S03]  /*4e40*/  FMUL.FTZ R27, R3, R27 ;  /* 0x0000001b031b7220 */ /* 0x000fc60000410000 */
[-C--:B------:R-:W-:Y:S01]  /*4e50*/  FFMA.FTZ R8, R3, R26.reuse, -R8 ;  /* 0x0000001a03087223 */ /* 0x080fe20000010808 */
        /* <DEDUP_REMOVED lines=18> */
[-C--:B------:R-:W-:Y:S02]  /*4f80*/  FMUL.FTZ R171, R25, R10.reuse ;  /* 0x0000000a19ab7220 */ /* 0x080fe40000410000 */
[CC--:B------:R-:W-:Y:S01]  /*4f90*/  FFMA.FTZ R3, R176.reuse, R157.reuse, R3 ;  /* 0x0000009db0037223 */ /* 0x0c0fe20000010003 */
[-C--:B------:R-:W-:Y:S01]  /*4fa0*/  FFMA.FTZ R175, R176, R10.reuse, -R175 ;  /* 0x0000000ab0af7223 */ /* 0x080fe200000108af */
[----:B------:R-:W-:Y:S02]  /*4fb0*/  FFMA.FTZ R171, R24, R157, R171 ;  /* 0x0000009d18ab7223 */ /* 0x000fe400000100ab */
[----:B------:R-:W-:Y:S01]  /*4fc0*/  FADD.FTZ R158, R158, R3 ;  /* 0x000000039e9e7221 */ /* 0x000fe20000010000 */
[----:B------:R-:W-:Y:S01]  /*4fd0*/  FADD.FTZ R3, R142, R175 ;  /* 0x000000af8e037221 */ /* 0x000fe20000010000 */
[----:B------:R-:W-:-:S02]  /*4fe0*/  FMUL.FTZ R175, R105, R10 ;  /* 0x0000000a69af7220 */ /* 0x000fc40000410000 */
        /* <DEDUP_REMOVED lines=23> */
[C---:B------:R-:W-:Y:S01]  /*5160*/  FFMA.FTZ R11, R184.reuse, R161, R11 ;  /* 0x000000a1b80b7223 */ /* 0x040fe2000001000b */
[----:B------:R-:W-:Y:S01]  /*5170*/  FFMA.FTZ R183, R184, R8, -R183 ;  /* 0x00000008b8b77223 */ /* 0x000fe200000108b7 */
[----:B------:R-:W-:Y:S02]  /*5180*/  FMUL.FTZ R174, R203, R172 ;  /* 0x000000accbae7220 */ /* 0x000fe40000410000 */
[----:B------:R-:W-:Y:S01]  /*5190*/  FADD.FTZ R162, R162, R11 ;  /* 0x0000000ba2a27221 */ /* 0x000fe20000010000 */
[----:B------:R-:W-:Y:S01]  /*51a0*/  FADD.FTZ R11, R146, R183 ;  /* 0x000000b7920b7221 */ /* 0x000fe20000010000 */
[----:B------:R-:W-:-:S02]  /*51b0*/  FMUL.FTZ R146, R106, R140 ;  /* 0x0000008c6a927220 */ /* 0x000fc40000410000 */
        /* <DEDUP_REMOVED lines=16> */
[----:B------:R-:W-:Y:S01]  /*52c0*/  FFMA.FTZ R190, R190, R164, R189 ;  /* 0x000000a4bebe7223 */ /* 0x000fe200000100bd */
[----:B------:R-:W-:Y:S01]  /*52d0*/  FFMA.FTZ R16, R138, -R211, R17 ;  /* 0x800000d38a107223 */ /* 0x000fe20000010011 */
[----:B------:R-:W-:Y:S01]  /*52e0*/  FADD.FTZ R14, R149, R14 ;  /* 0x0000000e950e7221 */ /* 0x000fe20000010000 */
[----:B------:R-:W-:Y:S01]  /*52f0*/  FFMA.FTZ R18, R134, R225, R15 ;  /* 0x000000e186127223 */ /* 0x000fe2000001000f */
[----:B------:R-:W-:Y:S01]  /*5300*/  FADD.FTZ R165, R165, R190 ;  /* 0x000000bea5a57221 */ /* 0x000fe20000010000 */
[----:B-1----:R-:W-:Y:S01]  /*5310*/  FFMA.FTZ R5, R137, -R208, R16 ;  /* 0x800000d089057223 */ /* 0x002fe20000010010 */
[----:B------:R-:W-:Y:S01]  /*5320*/  FMUL.FTZ R15, R191, R14 ;  /* 0x0000000ebf0f7220 */ /* 0x000fe20000410000 */
[----:B------:R-:W-:Y:S01]  /*5330*/  FFMA.FTZ R17, R133, R212, R18 ;  /* 0x000000d485117223 */ /* 0x000fe20000010012 */
[----:B------:R-:W-:Y:S01]  /*5340*/  FMUL.FTZ R191, R191, R165 ;  /* 0x000000a5bfbf7220 */ /* 0x000fe20000410000 */
[----:B------:R-:W-:Y:S01]  /*5350*/  FFMA.FTZ R4, R136, -R209, R5 ;  /* 0x800000d188047223 */ /* 0x000fe20000010005 */
[----:B------:R-:W-:Y:S01]  /*5360*/  FFMA.FTZ R15, R192, R165, R15 ;  /* 0x000000a5c00f7223 */ /* 0x000fe2000001000f */
[----:B------:R-:W-:Y:S01]  /*5370*/  FFMA.FTZ R6, R132, R227, R17 ;  /* 0x000000e384067223 */ /* 0x000fe20000010011 */
[----:B------:R-:W-:Y:S01]  /*5380*/  FFMA.FTZ R191, R192, R14, -R191 ;  /* 0x0000000ec0bf7223 */ /* 0x000fe200000108bf */
        /* <DEDUP_REMOVED lines=8> */
[----:B------:R-:W-:Y:S01]  /*5410*/  FFMA.FTZ R7, R133, -R204, R4 ;  /* 0x800000cc85077223 */ /* 0x000fe20000010004 */
[C---:B------:R-:W-:Y:S01]  /*5420*/  FFMA.FTZ R16, R194.reuse, R15, -R5 ;  /* 0x0000000fc2107223 */ /* 0x040fe20000010805 */
[----:B------:R-:W-:Y:S01]  /*5430*/  FFMA.FTZ R5, R129, R222, R6 ;  /* 0x000000de81057223 */ /* 0x000fe20000010006 */
[----:B------:R-:W-:Y:S01]  /*5440*/  FFMA.FTZ R194, R194, R166, R193 ;  /* 0x000000a6c2c27223 */ /* 0x000fe200000100c1 */
        /* <DEDUP_REMOVED lines=9> */
[----:B------:R-:W-:Y:S01]  /*54e0*/  FFMA.FTZ R5, R196, R167, R5 ;  /* 0x000000a7c4057223 */ /* 0x000fe20000010005 */
[----:B------:R-:W-:Y:S01]  /*54f0*/  FFMA.FTZ R6, R126, R220, R19 ;  /* 0x000000dc7e067223 */ /* 0x000fe20000010013 */
[----:B------:R-:W-:Y:S01]  /*5500*/  FMUL.FTZ R7, R25, R155 ;  /* 0x0000009b19077220 */ /* 0x000fe20000410000 */
[----:B------:R-:W-:Y:S01]  /*5510*/  FFMA.FTZ R17, R196, R16, -R195 ;  /* 0x00000010c4117223 */ /* 0x000fe200000108c3 */
[----:B------:R-:W-:Y:S01]  /*5520*/  FADD.FTZ R168, R168, R5 ;  /* 0x00000005a8a87221 */ /* 0x000fe20000010000 */
[----:B------:R-:W-:Y:S01]  /*5530*/  FFMA.FTZ R5, R129, -R210, R4 ;  /* 0x800000d281057223 */ /* 0x000fe20000010004 */
[----:B------:R-:W-:Y:S01]  /*5540*/  FFMA.FTZ R6, R125, R231, R6 ;  /* 0x000000e77d067223 */ /* 0x000fe20000010006 */
[-C--:B------:R-:W-:Y:S01]  /*5550*/  FFMA.FTZ R19, R24, R139.reuse, -R7 ;  /* 0x0000008b18137223 */ /* 0x080fe20000010807 */
[----:B------:R-:W-:Y:S01]  /*5560*/  FMUL.FTZ R139, R25, R139 ;  /* 0x0000008b198b7220 */ /* 0x000fe20000410000 */
[----:B------:R-:W-:Y:S01]  /*5570*/  FFMA.FTZ R4, R128, -R215, R5 ;  /* 0x800000d780047223 */ /* 0x000fe20000010005 */
[----:B------:R-:W-:Y:S01]  /*5580*/  FFMA.FTZ R6, R123, R233, R6 ;  /* 0x000000e97b067223 */ /* 0x000fe20000010006 */
[----:B------:R-:W-:Y:S01]  /*5590*/  FADD.FTZ R233, -R88, R233 ;  /* 0x000000e958e97221 */ /* 0x000fe20000010100 */
[-C--:B------:R-:W-:Y:S01]  /*55a0*/  FFMA.FTZ R142, R24, R155.reuse, R139 ;  /* 0x0000009b188e7223 */ /* 0x080fe2000001008b */
[----:B------:R-:W-:Y:S01]  /*55b0*/  FFMA.FTZ R5, R127, -R218, R4 ;  /* 0x800000da7f057223 */ /* 0x000fe20000010004 */
[----:B------:R-:W-:Y:S01]  /*55c0*/  FADD.FTZ R17, R152, R17 ;  /* 0x0000001198117221 */ /* 0x000fe20000010000 */
[----:B------:R-:W-:Y:S01]  /*55d0*/  FMUL.FTZ R7, R104, R155 ;  /* 0x0000009b68077220 */ /* 0x000fe20000410000 */
[----:B------:R-:W-:Y:S01]  /*55e0*/  FMUL.FTZ R4, R232, R27 ;  /* 0x0000001be8047220 */ /* 0x000fe20000410000 */
[----:B------:R-:W-:Y:S01]  /*55f0*/  FFMA.FTZ R18, R126, -R226, R5 ;  /* 0x800000e27e127223 */ /* 0x000fe20000010005 */
[----:B------:R-:W-:Y:S01]  /*5600*/  FMUL.FTZ R5, R233, R142 ;  /* 0x0000008ee9057220 */ /* 0x000fe20000410000 */
[C---:B------:R-:W-:Y:S01]  /*5610*/  FMUL.FTZ R144, R232.reuse, R7 ;  /* 0x00000007e8907220 */ /* 0x040fe20000410000 */
[----:B------:R-:W-:Y:S01]  /*5620*/  FADD.FTZ R28, R7, R28 ;  /* 0x0000001c071c7221 */ /* 0x000fe20000010000 */
[----:B------:R-:W-:Y:S01]  /*5630*/  FFMA.FTZ R26, R125, -R229, R18 ;  /* 0x800000e57d1a7223 */ /* 0x000fe20000010012 */
[----:B------:R-:W-:Y:S01]  /*5640*/  FFMA.FTZ R19, R232, R19, R5 ;  /* 0x00000013e8137223 */ /* 0x000fe20000010005 */
[C---:B------:R-:W-:Y:S01]  /*5650*/  FMUL.FTZ R18, R198.reuse, R17 ;  /* 0x00000011c6127220 */ /* 0x040fe20000410000 */
[----:B------:R-:W-:Y:S01]  /*5660*/  FMUL.FTZ R198, R198, R168 ;  /* 0x000000a8c6c67220 */ /* 0x000fe20000410000 */
[----:B------:R-:W-:Y:S01]  /*5670*/  FFMA.FTZ R4, R233, R7, R4 ;  /* 0x00000007e9047223 */ /* 0x000fe20000010004 */
[----:B------:R-:W-:Y:S01]  /*5680*/  FFMA.FTZ R152, R60, R155, R19 ;  /* 0x0000009b3c987223 */ /* 0x000fe20000010013 */
[----:B------:R-:W-:Y:S01]  /*5690*/  FMUL.FTZ R19, R25, R156 ;  /* 0x0000009c19137220 */ /* 0x000fe20000410000 */
[C---:B------:R-:W-:Y:S01]  /*56a0*/  FFMA.FTZ R18, R199.reuse, R168, R18 ;  /* 0x000000a8c7127223 */ /* 0x040fe20000010012 */
[----:B------:R-:W-:Y:S01]  /*56b0*/  FFMA.FTZ R198, R199, R17, -R198 ;  /* 0x00000011c7c67223 */ /* 0x000fe200000108c6 */
[----:B------:R-:W-:Y:S01]  /*56c0*/  FFMA.FTZ R7, R123, -R232, R26 ;  /* 0x800000e87b077223 */ /* 0x000fe2000001001a */
[-C--:B------:R-:W-:Y:S01]  /*56d0*/  FFMA.FTZ R148, R24, R140.reuse, -R19 ;  /* 0x0000008c18947223 */ /* 0x080fe20000010813 */
[----:B------:R-:W-:Y:S01]  /*56e0*/  FADD.FTZ R169, R169, R18 ;  /* 0x00000012a9a97221 */ /* 0x000fe20000010000 */
[----:B------:R-:W-:Y:S01]  /*56f0*/  FMUL.FTZ R19, R25, R140 ;  /* 0x0000008c19137220 */ /* 0x000fe20000410000 */
[----:B------:R-:W-:Y:S01]  /*5700*/  FADD.FTZ R18, R153, R198 ;  /* 0x000000c699127221 */ /* 0x000fe20000010000 */
[----:B------:R-:W-:Y:S01]  /*5710*/  FADD.FTZ R231, -R89, R231 ;  /* 0x000000e759e77221 */ /* 0x000fe20000010100 */
[----:B------:R-:W-:Y:S01]  /*5720*/  FMUL.FTZ R26, R200, R169 ;  /* 0x000000a9c81a7220 */ /* 0x000fe20000410000 */
[-C--:B------:R-:W-:Y:S01]  /*5730*/  FFMA.FTZ R140, R24, R156.reuse, R19 ;  /* 0x0000009c188c7223 */ /* 0x080fe20000010013 */
[----:B------:R-:W-:Y:S01]  /*5740*/  FFMA.FTZ R5, R233, R27, -R144 ;  /* 0x0000001be9057223 */ /* 0x000fe20000010890 */
[----:B------:R-:W-:Y:S01]  /*5750*/  FMUL.FTZ R19, R121, R169 ;  /* 0x000000a979137220 */ /* 0x000fe20000410000 */
[----:B------:R-:W-:Y:S01]  /*5760*/  FMUL.FTZ R144, R106, R156 ;  /* 0x0000009c6a907220 */ /* 0x000fe20000410000 */
[----:B------:R-:W-:Y:S01]  /*5770*/  FMUL.FTZ R142, R229, R146 ;  /* 0x00000092e58e7220 */ /* 0x000fe20000410000 */
[-C--:B------:R-:W-:Y:S01]  /*5780*/  FMUL.FTZ R200, R200, R18.reuse ;  /* 0x00000012c8c87220 */ /* 0x080fe20000410000 */
[----:B------:R-:W-:Y:S01]  /*5790*/  FFMA.FTZ R27, R201, R18, -R26 ;  /* 0x00000012c91b7223 */ /* 0x000fe2000001081a */
[----:B------:R-:W-:Y:S01]  /*57a0*/  FMUL.FTZ R150, R231, R140 ;  /* 0x0000008ce7967220 */ /* 0x000fe20000410000 */
[----:B------:R-:W-:Y:S01]  /*57b0*/  FADD.FTZ R140, -R102, R219 ;  /* 0x000000db668c7221 */ /* 0x000fe20000010100 */
[----:B------:R-:W-:Y:S01]  /*57c0*/  FMUL.FTZ R141, R121, R18 ;  /* 0x00000012798d7220 */ /* 0x000fe20000410000 */
[----:B------:R-:W-:Y:S01]  /*57d0*/  FMUL.FTZ R147, R211, R19 ;  /* 0x00000013d3937220 */ /* 0x000fe20000410000 */
[----:B------:R-:W-:Y:S01]  /*57e0*/  FADD.FTZ R29, R144, R29 ;  /* 0x0000001d901d7221 */ /* 0x000fe20000010000 */
[-C--:B------:R-:W-:Y:S01]  /*57f0*/  FFMA.FTZ R142, R231, R144.reuse, R142 ;  /* 0x00000090e78e7223 */ /* 0x080fe2000001008e */
[----:B------:R-:W-:Y:S01]  /*5800*/  FFMA.FTZ R201, R201, R169, R200 ;  /* 0x000000a9c9c97223 */ /* 0x000fe200000100c8 */
[----:B------:R-:W-:Y:S01]  /*5810*/  FMUL.FTZ R144, R229, R144 ;  /* 0x00000090e5907220 */ /* 0x000fe20000410000 */
[----:B------:R-:W-:Y:S01]  /*5820*/  FADD.FTZ R27, R154, R27 ;  /* 0x0000001b9a1b7221 */ /* 0x000fe20000010000 */
[-C--:B------:R-:W-:Y:S01]  /*5830*/  FMUL.FTZ R145, R211, R141.reuse ;  /* 0x0000008dd3917220 */ /* 0x080fe20000410000 */
[----:B------:R-:W-:Y:S01]  /*5840*/  FFMA.FTZ R147, R140, R141, -R147 ;  /* 0x0000008d8c937223 */ /* 0x000fe20000010893 */
[----:B------:R-:W-:Y:S01]  /*5850*/  FADD.FTZ R170, R170, R201 ;  /* 0x000000c9aaaa7221 */ /* 0x000fe20000010000 */
[----:B------:R-:W-:Y:S01]  /*5860*/  FMUL.FTZ R141, R25, R157 ;  /* 0x0000009d198d7220 */ /* 0x000fe20000410000 */
[----:B------:R-:W-:Y:S01]  /*5870*/  FFMA.FTZ R143, R231, R146, -R144 ;  /* 0x00000092e78f7223 */ /* 0x000fe20000010890 */
[C---:B------:R-:W-:Y:S01]  /*5880*/  FMUL.FTZ R144, R124.reuse, R27 ;  /* 0x0000001b7c907220 */ /* 0x040fe20000410000 */
[----:B------:R-:W-:Y:S01]  /*5890*/  FMUL.FTZ R26, R124, R170 ;  /* 0x000000aa7c1a7220 */ /* 0x000fe20000410000 */
[----:B------:R-:W-:Y:S01]  /*58a0*/  FFMA.FTZ R173, R24, R10, -R141 ;  /* 0x0000000a18ad7223 */ /* 0x000fe2000001088d */
[C---:B------:R-:W-:Y:S01]  /*58b0*/  FMUL.FTZ R141, R122.reuse, R168 ;  /* 0x000000a87a8d7220 */ /* 0x040fe20000410000 */
[----:B------:R-:W-:Y:S01]  /*58c0*/  FADD.FTZ R139, -R103, R216 ;  /* 0x000000d8678b7221 */ /* 0x000fe20000010100 */
[----:B------:R-:W-:Y:S01]  /*58d0*/  FMUL.FTZ R146, R213, R144 ;  /* 0x00000090d5927220 */ /* 0x000fe20000410000 */
[----:B------:R-:W-:Y:S01]  /*58e0*/  FFMA.FTZ R150, R229, R148, R150 ;  /* 0x00000094e5967223 */ /* 0x000fe20000010096 */
[-C--:B------:R-:W-:Y:S01]  /*58f0*/  FMUL.FTZ R148, R213, R26.reuse ;  /* 0x0000001ad5947220 */ /* 0x080fe20000410000 */
[----:B------:R-:W-:Y:S01]  /*5900*/  FMUL.FTZ R149, R122, R17 ;  /* 0x000000117a957220 */ /* 0x000fe20000410000 */
[----:B------:R-:W-:Y:S01]  /*5910*/  FMUL.FTZ R153, R208, R141 ;  /* 0x0000008dd0997220 */ /* 0x000fe20000410000 */
[C---:B------:R-:W-:Y:S01]  /*5920*/  FFMA.FTZ R146, R139.reuse, R26, R146 ;  /* 0x0000001a8b927223 */ /* 0x040fe20000010092 */
[----:B------:R-:W-:Y:S01]  /*5930*/  FFMA.FTZ R148, R139, R144, -R148 ;  /* 0x000000908b947223 */ /* 0x000fe20000010894 */
[----:B------:R-:W-:Y:S01]  /*5940*/  FFMA.FTZ R145, R140, R19, R145 ;  /* 0x000000138c917223 */ /* 0x000fe20000010091 */
[-C--:B------:R-:W-:Y:S01]  /*5950*/  FFMA.FTZ R144, R214, R149.reuse, -R153 ;  /* 0x00000095d6907223 */ /* 0x080fe20000010899 */
[----:B------:R-:W-:Y:S01]  /*5960*/  FADD.FTZ R146, RZ, R146 ;  /* 0x00000092ff927221 */ /* 0x000fe20000010000 */
[----:B------:R-:W-:Y:S01]  /*5970*/  FMUL.FTZ R149, R208, R149 ;  /* 0x00000095d0957220 */ /* 0x000fe20000410000 */
[----:B------:R-:W-:Y:S01]  /*5980*/  FADD.FTZ R148, RZ, R148 ;  /* 0x00000094ff947221 */ /* 0x000fe20000010000 */
[----:B------:R-:W-:Y:S01]  /*5990*/  FADD.FTZ R220, -R90, R220 ;  /* 0x000000dc5adc7221 */ /* 0x000fe20000010100 */
[----:B------:R-:W-:Y:S01]  /*59a0*/  FADD.FTZ R145, R146, R145 ;  /* 0x0000009192917221 */ /* 0x000fe20000010000 */
[----:B------:R-:W-:Y:S01]  /*59b0*/  FFMA.FTZ R10, R214, R141, R149 ;  /* 0x0000008dd60a7223 */ /* 0x000fe20000010095 */
[----:B------:R-:W-:Y:S01]  /*59c0*/  FMUL.FTZ R155, R105, R157 ;  /* 0x0000009d699b7220 */ /* 0x000fe20000410000 */
[----:B------:R-:W-:Y:S01]  /*59d0*/  FADD.FTZ R147, R148, R147 ;  /* 0x0000009394937221 */ /* 0x000fe20000010000 */
[----:B------:R-:W-:Y:S01]  /*59e0*/  FFMA.FTZ R151, R61, R156, R150 ;  /* 0x0000009c3d977223 */ /* 0x000fe20000010096 */
[----:B------:R-:W-:Y:S01]  /*59f0*/  FADD.FTZ R149, R145, R10 ;  /* 0x0000000a91957221 */ /* 0x000fe20000010000 */
[----:B------:R-:W-:Y:S01]  /*5a00*/  FMUL.FTZ R10, R119, R167 ;  /* 0x000000a7770a7220 */ /* 0x000fe20000410000 */
[----:B------:R-:W-:Y:S01]  /*5a10*/  FADD.FTZ R30, R155, R30 ;  /* 0x0000001e9b1e7221 */ /* 0x000fe20000010000 */
[-C--:B------:R-:W-:Y:S01]  /*5a20*/  FFMA.FTZ R146, R220, R155.reuse, R177 ;  /* 0x0000009bdc927223 */ /* 0x080fe200000100b1 */
[----:B------:R-:W-:Y:S01]  /*5a30*/  FADD.FTZ R147, R147, R144 ;  /* 0x0000009093937221 */ /* 0x000fe20000010000 */
[----:B------:R-:W-:Y:S01]  /*5a40*/  FMUL.FTZ R155, R226, R155 ;  /* 0x0000009be29b7220 */ /* 0x000fe20000410000 */
[----:B------:R-:W-:Y:S01]  /*5a50*/  FMUL.FTZ R144, R119, R16 ;  /* 0x0000001077907220 */ /* 0x000fe20000410000 */
[----:B------:R-:W-:Y:S01]  /*5a60*/  FMUL.FTZ R150, R209, R10 ;  /* 0x0000000ad1967220 */ /* 0x000fe20000410000 */
[----:B------:R-:W-:Y:S01]  /*5a70*/  FMUL.FTZ R145, R120, R166 ;  /* 0x000000a678917220 */ /* 0x000fe20000410000 */
[----:B------:R-:W-:Y:S01]  /*5a80*/  FADD.FTZ R59, R152, R59 ;  /* 0x0000003b983b7221 */ /* 0x000fe20000010000 */
[----:B------:R-:W-:Y:S01]  /*5a90*/  FFMA.FTZ R148, R220, R175, -R155 ;  /* 0x000000afdc947223 */ /* 0x000fe2000001089b */
[-C--:B------:R-:W-:Y:S01]  /*5aa0*/  FFMA.FTZ R152, R221, R144.reuse, -R150 ;  /* 0x00000090dd987223 */ /* 0x080fe20000010896 */
[----:B------:R-:W-:Y:S01]  /*5ab0*/  FADD.FTZ R224, -R99, R224 ;  /* 0x000000e063e07221 */ /* 0x000fe20000010100 */
[----:B------:R-:W-:Y:S01]  /*5ac0*/  FMUL.FTZ R153, R120, R15 ;  /* 0x0000000f78997220 */ /* 0x000fe20000410000 */
[----:B------:R-:W-:Y:S01]  /*5ad0*/  FMUL.FTZ R155, R206, R145 ;  /* 0x00000091ce9b7220 */ /* 0x000fe20000410000 */
[----:B------:R-:W-:Y:S01]  /*5ae0*/  FMUL.FTZ R150, R209, R144 ;  /* 0x00000090d1967220 */ /* 0x000fe20000410000 */
[----:B------:R-:W-:Y:S01]  /*5af0*/  FMUL.FTZ R144, R113, R165 ;  /* 0x000000a571907220 */ /* 0x000fe20000410000 */
[----:B------:R-:W-:Y:S01]  /*5b00*/  FADD.FTZ R225, -R98, R225 ;  /* 0x000000e162e17221 */ /* 0x000fe20000010100 */
[-C--:B------:R-:W-:Y:S01]  /*5b10*/  FFMA.FTZ R155, R224, R153.reuse, -R155 ;  /* 0x00000099e09b7223 */ /* 0x080fe2000001089b */
[----:B------:R-:W-:Y:S01]  /*5b20*/  FFMA.FTZ R150, R221, R10, R150 ;  /* 0x0000000add967223 */ /* 0x000fe20000010096 */
        /* <DEDUP_REMOVED lines=9> */
[----:B------:R-:W-:Y:S01]  /*5bc0*/  FADD.FTZ R149, R149, R150 ;  /* 0x0000009695957221 */ /* 0x000fe20000010000 */
[----:B------:R-:W-:Y:S01]  /*5bd0*/  FMUL.FTZ R147, R118, R164 ;  /* 0x000000a476937220 */ /* 0x000fe20000410000 */
[----:B------:R-:W-:Y:S01]  /*5be0*/  FFMA.FTZ R154, R225, R144, R154 ;  /* 0x00000090e19a7223 */ /* 0x000fe2000001009a */
[----:B------:R-:W-:Y:S01]  /*5bf0*/  FFMA.FTZ R177, R226, R173, R171 ;  /* 0x000000ade2b17223 */ /* 0x000fe200000100ab */
[----:B------:R-:W-:Y:S01]  /*5c00*/  FADD.FTZ R212, -R97, R212 ;  /* 0x000000d461d47221 */ /* 0x000fe20000010100 */
[----:B------:R-:W-:Y:S01]  /*5c10*/  FMUL.FTZ R171, R118, R13 ;  /* 0x0000000d76ab7220 */ /* 0x000fe20000410000 */
[----:B------:R-:W-:Y:S01]  /*5c20*/  FADD.FTZ R154, R149, R154 ;  /* 0x0000009a959a7221 */ /* 0x000fe20000010000 */
[----:B------:R-:W-:Y:S01]  /*5c30*/  FMUL.FTZ R173, R204, R147 ;  /* 0x00000093ccad7220 */ /* 0x000fe20000410000 */
[C---:B------:R-:W-:Y:S01]  /*5c40*/  FMUL.FTZ R149, R111.reuse, R163 ;  /* 0x000000a36f957220 */ /* 0x040fe20000410000 */
[----:B------:R-:W-:Y:S01]  /*5c50*/  FADD.FTZ R152, R152, R155 ;  /* 0x0000009b98987221 */ /* 0x000fe20000010000 */
[----:B------:R-:W-:Y:S01]  /*5c60*/  FMUL.FTZ R155, R111, R12 ;  /* 0x0000000c6f9b7220 */ /* 0x000fe20000410000 */
[----:B------:R-:W-:Y:S01]  /*5c70*/  FFMA.FTZ R173, R212, R171, -R173 ;  /* 0x000000abd4ad7223 */ /* 0x000fe200000108ad */
[----:B------:R-:W-:Y:S01]  /*5c80*/  FADD.FTZ R150, -R96, R227 ;  /* 0x000000e360967221 */ /* 0x000fe20000010100 */
[----:B------:R-:W-:Y:S01]  /*5c90*/  FMUL.FTZ R175, R205, R149 ;  /* 0x00000095cdaf7220 */ /* 0x000fe20000410000 */
[----:B------:R-:W-:Y:S01]  /*5ca0*/  FADD.FTZ R58, R151, R58 ;  /* 0x0000003a973a7221 */ /* 0x000fe20000010000 */
[----:B------:R-:W-:Y:S01]  /*5cb0*/  FMUL.FTZ R171, R204, R171 ;  /* 0x000000abccab7220 */ /* 0x000fe20000410000 */
[----:B------:R-:W-:Y:S01]  /*5cc0*/  FMUL.FTZ R151, R112, R162 ;  /* 0x000000a270977220 */ /* 0x000fe20000410000 */
[-C--:B------:R-:W-:Y:S01]  /*5cd0*/  FMUL.FTZ R156, R205, R155.reuse ;  /* 0x0000009bcd9c7220 */ /* 0x080fe20000410000 */
[----:B------:R-:W-:Y:S01]  /*5ce0*/  FADD.FTZ R152, R152, R153 ;  /* 0x0000009998987221 */ /* 0x000fe20000010000 */
[----:B------:R-:W-:Y:S01]  /*5cf0*/  FFMA.FTZ R175, R150, R155, -R175 ;  /* 0x0000009b96af7223 */ /* 0x000fe200000108af */
[----:B------:R-:W-:Y:S01]  /*5d00*/  FFMA.FTZ R184, R62, R157, R177 ;  /* 0x0000009d3eb87223 */ /* 0x000fe200000100b1 */
[----:B------:R-:W-:Y:S01]  /*5d10*/  FFMA.FTZ R171, R212, R147, R171 ;  /* 0x00000093d4ab7223 */ /* 0x000fe200000100ab */
[----:B------:R-:W-:Y:S01]  /*5d20*/  FADD.FTZ R228, -R95, R228 ;  /* 0x000000e45fe47221 */ /* 0x000fe20000010100 */
[----:B------:R-:W-:Y:S01]  /*5d30*/  FMUL.FTZ R155, R112, R11 ;  /* 0x0000000b709b7220 */ /* 0x000fe20000410000 */
[----:B------:R-:W-:Y:S01]  /*5d40*/  FMUL.FTZ R157, R202, R151 ;  /* 0x00000097ca9d7220 */ /* 0x000fe20000410000 */
[----:B------:R-:W-:Y:S01]  /*5d50*/  FFMA.FTZ R153, R150, R149, R156 ;  /* 0x0000009596997223 */ /* 0x000fe2000001009c */
[----:B------:R-:W-:Y:S01]  /*5d60*/  FADD.FTZ R152, R152, R173 ;  /* 0x000000ad98987221 */ /* 0x000fe20000010000 */
[----:B------:R-:W-:Y:S01]  /*5d70*/  FADD.FTZ R154, R154, R171 ;  /* 0x000000ab9a9a7221 */ /* 0x000fe20000010000 */
[----:B------:R-:W-:Y:S01]  /*5d80*/  FMUL.FTZ R173, R108, R3 ;  /* 0x000000036cad7220 */ /* 0x000fe20000410000 */
[-C--:B------:R-:W-:Y:S01]  /*5d90*/  FFMA.FTZ R156, R228, R155.reuse, -R157 ;  /* 0x0000009be49c7223 */ /* 0x080fe2000001089d */
[----:B------:R-:W-:Y:S01]  /*5da0*/  FMUL.FTZ R155, R202, R155 ;  /* 0x0000009bca9b7220 */ /* 0x000fe20000410000 */
[----:B------:R-:W-:Y:S01]  /*5db0*/  FADD.FTZ R153, R154, R153 ;  /* 0x000000999a997221 */ /* 0x000fe20000010000 */
[----:B------:R-:W-:Y:S01]  /*5dc0*/  FADD.FTZ R175, R152, R175 ;  /* 0x000000af98af7221 */ /* 0x000fe20000010000 */
[----:B------:R-:W-:Y:S01]  /*5dd0*/  FMUL.FTZ R171, R108, R158 ;  /* 0x0000009e6cab7220 */ /* 0x000fe20000410000 */
[----:B------:R-:W-:Y:S01]  /*5de0*/  FADD.FTZ R230, -R91, R230 ;  /* 0x000000e65be67221 */ /* 0x000fe20000010100 */
[----:B------:R-:W-:Y:S01]  /*5df0*/  FMUL.FTZ R177, R218, R173 ;  /* 0x000000addab17220 */ /* 0x000fe20000410000 */
[----:B------:R-:W-:Y:S01]  /*5e00*/  FADD.FTZ R223, -R94, R223 ;  /* 0x000000df5edf7221 */ /* 0x000fe20000010100 */
[----:B------:R-:W-:Y:S01]  /*5e10*/  FMUL.FTZ R152, R109, R161 ;  /* 0x000000a16d987220 */ /* 0x000fe20000410000 */
[----:B------:R-:W-:Y:S01]  /*5e20*/  FFMA.FTZ R154, R228, R151, R155 ;  /* 0x00000097e49a7223 */ /* 0x000fe2000001009b */
[----:B------:R-:W-:Y:S01]  /*5e30*/  FADD.FTZ R31, R171, R31 ;  /* 0x0000001fab1f7221 */ /* 0x000fe20000010000 */
[-C--:B------:R-:W-:Y:S01]  /*5e40*/  FFMA.FTZ R180, R230, R171.reuse, R177 ;  /* 0x000000abe6b47223 */ /* 0x080fe200000100b1 */
[----:B------:R-:W-:Y:S01]  /*5e50*/  FMUL.FTZ R171, R218, R171 ;  /* 0x000000abdaab7220 */ /* 0x000fe20000410000 */
[----:B------:R-:W-:Y:S01]  /*5e60*/  FADD.FTZ R153, R153, R154 ;  /* 0x0000009a99997221 */ /* 0x000fe20000010000 */
[----:B------:R-:W-:Y:S01]  /*5e70*/  FFMA.FTZ R174, R223, R152, R174 ;  /* 0x00000098dfae7223 */ /* 0x000fe200000100ae */
[----:B------:R-:W-:Y:S01]  /*5e80*/  FMUL.FTZ R157, R110, R160 ;  /* 0x000000a06e9d7220 */ /* 0x000fe20000410000 */
[----:B------:R-:W-:Y:S01]  /*5e90*/  FMUL.FTZ R155, R203, R152 ;  /* 0x00000098cb9b7220 */ /* 0x000fe20000410000 */
[----:B------:R-:W-:Y:S01]  /*5ea0*/  FFMA.FTZ R182, R230, R173, -R171 ;  /* 0x000000ade6b67223 */ /* 0x000fe200000108ab */
[----:B------:R-:W-:Y:S01]  /*5eb0*/  FADD.FTZ R153, R153, R174 ;  /* 0x000000ae99997221 */ /* 0x000fe20000010000 */
[----:B------:R-:W-:Y:S01]  /*5ec0*/  FADD.FTZ R222, -R93, R222 ;  /* 0x000000de5dde7221 */ /* 0x000fe20000010100 */
[----:B------:R-:W-:Y:S01]  /*5ed0*/  FMUL.FTZ R174, R107, R159 ;  /* 0x0000009f6bae7220 */ /* 0x000fe20000410000 */
[----:B------:R-:W-:Y:S01]  /*5ee0*/  FMUL.FTZ R171, R110, R9 ;  /* 0x000000096eab7220 */ /* 0x000fe20000410000 */
[----:B------:R-:W-:Y:S01]  /*5ef0*/  FMUL.FTZ R173, R210, R157 ;  /* 0x0000009dd2ad7220 */ /* 0x000fe20000410000 */
[----:B------:R-:W-:Y:S01]  /*5f00*/  FFMA.FTZ R155, R223, R172, -R155 ;  /* 0x000000acdf9b7223 */ /* 0x000fe2000001089b */
[----:B------:R-:W-:Y:S01]  /*5f10*/  FADD.FTZ R217, -R92, R217 ;  /* 0x000000d95cd97221 */ /* 0x000fe20000010100 */
[----:B------:R-:W-:Y:S01]  /*5f20*/  FMUL.FTZ R154, R215, R174 ;  /* 0x000000aed79a7220 */ /* 0x000fe20000410000 */
[-C--:B------:R-:W-:Y:S01]  /*5f30*/  FFMA.FTZ R172, R222, R171.reuse, -R173 ;  /* 0x000000abdeac7223 */ /* 0x080fe200000108ad */
[----:B------:R-:W-:Y:S01]  /*5f40*/  FADD.FTZ R156, R175, R156 ;  /* 0x0000009caf9c7221 */ /* 0x000fe20000010000 */
        /* <DEDUP_REMOVED lines=17> */
[----:B------:R-:W-:Y:S01]  /*6060*/  FADD.FTZ R36, R149, R36 ;  /* 0x0000002495247221 */ /* 0x000fe20000010000 */
[----:B------:R-:W-:Y:S01]  /*6070*/  FMUL.FTZ R171, R230, R3 ;  /* 0x00000003e6ab7220 */ /* 0x000fe20000410000 */
[----:B------:R-:W-:Y:S01]  /*6080*/  FADD.FTZ R148, R155, R148 ;  /* 0x000000949b947221 */ /* 0x000fe20000010000 */
[----:B------:R-:W-:Y:S01]  /*6090*/  FADD.FTZ R153, R153, R146 ;  /* 0x0000009299997221 */ /* 0x000fe20000010000 */
[----:B------:R-:W-:Y:S01]  /*60a0*/  FMUL.FTZ R3, R25, R159 ;  /* 0x0000009f19037220 */ /* 0x000fe20000410000 */
[----:B------:R-:W-:Y:S01]  /*60b0*/  FFMA.FTZ R218, R218, R175, R171 ;  /* 0x000000afdada7223 */ /* 0x000fe200000100ab */
[----:B------:R-:W-:Y:S01]  /*60c0*/  FADD.FTZ R148, R148, R143 ;  /* 0x0000008f94947221 */ /* 0x000fe20000010000 */
[----:B------:R-:W-:Y:S01]  /*60d0*/  FADD.FTZ R153, R153, R142 ;  /* 0x0000008e99997221 */ /* 0x000fe20000010000 */
[-C--:B------:R-:W-:Y:S01]  /*60e0*/  FFMA.FTZ R154, R24, R2.reuse, -R3 ;  /* 0x00000002189a7223 */ /* 0x080fe20000010803 */
[----:B------:R-:W-:Y:S01]  /*60f0*/  FMUL.FTZ R3, R25, R2 ;  /* 0x0000000219037220 */ /* 0x000fe20000410000 */
[----:B------:R-:W-:Y:S01]  /*6100*/  FADD.FTZ R148, R148, R5 ;  /* 0x0000000594947221 */ /* 0x000fe20000010000 */
[----:B------:R-:W-:Y:S01]  /*6110*/  FADD.FTZ R4, R153, R4 ;  /* 0x0000000499047221 */ /* 0x000fe20000010000 */
[----:B------:R-:W-:Y:S01]  /*6120*/  FADD.FTZ R40, R10, R40 ;  /* 0x000000280a287221 */ /* 0x000fe20000010000 */
[----:B------:R-:W-:Y:S01]  /*6130*/  FFMA.FTZ R2, R24, R159, R3 ;  /* 0x0000009f18027223 */ /* 0x000fe20000010003 */
[----:B------:R-:W2:Y:S01]  /*6140*/  SHFL.DOWN PT, R153, R6, 0x1, 0x1f ;  /* 0x08201f0006997f89 */ /* 0x000ea200000e0000 */
[----:B------:R-:W-:Y:S01]  /*6150*/  FFMA.FTZ R3, R63, R158, R218 ;  /* 0x0000009e3f037223 */ /* 0x000fe200000100da */
[----:B------:R-:W-:Y:S01]  /*6160*/  FADD.FTZ R57, R184, R57 ;  /* 0x00000039b8397221 */ /* 0x000fe20000010000 */
[----:B------:R-:W-:Y:S01]  /*6170*/  FMUL.FTZ R142, R217, R2 ;  /* 0x00000002d98e7220 */ /* 0x000fe20000410000 */
[----:B------:R-:W4:Y:S01]  /*6180*/  SHFL.DOWN PT, R143, R4, 0x1, 0x1f ;  /* 0x08201f00048f7f89 */ /* 0x000f2200000e0000 */
[----:B------:R-:W-:Y:S01]  /*6190*/  FADD.FTZ R56, R3, R56 ;  /* 0x0000003803387221 */ /* 0x000fe20000010000 */
[CC--:B------:R-:W-:Y:S01]  /*61a0*/  FMUL.FTZ R3, R25.reuse, R9.reuse ;  /* 0x0000000919037220 */ /* 0x0c0fe20000410000 */
[----:B------:R-:W-:Y:S01]  /*61b0*/  FMUL.FTZ R2, R25, R160 ;  /* 0x000000a019027220 */ /* 0x000fe20000410000 */
[----:B------:R-:W5:Y:S01]  /*61c0*/  SHFL.DOWN PT, R146, R148, 0x1, 0x1f ;  /* 0x08201f0094927f89 */ /* 0x000f6200000e0000 */
[----:B------:R-:W-:Y:S01]  /*61d0*/  FFMA.FTZ R215, R215, R154, R142 ;  /* 0x0000009ad7d77223 */ /* 0x000fe2000001008e */
[C---:B------:R-:W-:Y:S01]  /*61e0*/  FFMA.FTZ R3, R24.reuse, R160, R3 ;  /* 0x000000a018037223 */ /* 0x040fe20000010003 */
[----:B------:R-:W-:Y:S01]  /*61f0*/  FFMA.FTZ R9, R24, R9, -R2 ;  /* 0x0000000918097223 */ /* 0x000fe20000010802 */
[----:B-1----:R-:W-:Y:S01]  /*6200*/  @!P2 FADD.FTZ R7, R7, R156 ;  /* 0x0000009c0707a221 */ /* 0x002fe20000010000 */
[----:B------:R-:W-:Y:S01]  /*6210*/  FFMA.FTZ R2, R64, R159, R215 ;  /* 0x0000009f40027223 */ /* 0x000fe200000100d7 */
[----:B------:R-:W-:Y:S01]  /*6220*/  FMUL.FTZ R5, R222, R3 ;  /* 0x00000003de057220 */ /* 0x000fe20000410000 */
[C---:B------:R-:W-:Y:S01]  /*6230*/  FMUL.FTZ R3, R25.reuse, R161 ;  /* 0x000000a119037220 */ /* 0x040fe20000410000 */
[----:B------:R-:W-:Y:S01]  /*6240*/  FADD.FTZ R32, R174, R32 ;  /* 0x00000020ae207221 */ /* 0x000fe20000010000 */
[----:B------:R-:W-:Y:S01]  /*6250*/  FADD.FTZ R55, R2, R55 ;  /* 0x0000003702377221 */ /* 0x000fe20000010000 */
[----:B------:R-:W-:Y:S01]  /*6260*/  FFMA.FTZ R210, R210, R9, R5 ;  /* 0x00000009d2d27223 */ /* 0x000fe20000010005 */
[----:B------:R-:W-:Y:S01]  /*6270*/  MOV R5, R148 ;  /* 0x0000009400057202 */ /* 0x000fe20000000f00 */
[-C--:B------:R-:W-:Y:S01]  /*6280*/  FMUL.FTZ R2, R25, R8.reuse ;  /* 0x0000000819027220 */ /* 0x080fe20000410000 */
[----:B------:R-:W1:Y:S01]  /*6290*/  SHFL.DOWN PT, R148, R7, 0x2, 0x1f ;  /* 0x08401f0007947f89 */ /* 0x000e6200000e0000 */
[----:B------:R-:W-:Y:S01]  /*62a0*/  FFMA.FTZ R8, R24, R8, -R3 ;  /* 0x0000000818087223 */ /* 0x000fe20000010803 */
[----:B------:R-:W-:Y:S01]  /*62b0*/  FFMA.FTZ R3, R65, R160, R210 ;  /* 0x000000a041037223 */ /* 0x000fe200000100d2 */
[----:B--2---:R-:W-:Y:S01]  /*62c0*/  @!P2 FADD.FTZ R6, R6, R153 ;  /* 0x000000990606a221 */ /* 0x004fe20000010000 */
[C---:B------:R-:W-:Y:S01]  /*62d0*/  FFMA.FTZ R2, R24.reuse, R161, R2 ;  /* 0x000000a118027223 */ /* 0x040fe20000010002 */
[----:B------:R-:W-:Y:S01]  /*62e0*/  FMUL.FTZ R9, R25, R163 ;  /* 0x000000a319097220 */ /* 0x000fe20000410000 */
[----:B------:R-:W-:Y:S01]  /*62f0*/  FADD.FTZ R54, R3, R54 ;  /* 0x0000003603367221 */ /* 0x000fe20000010000 */
[----:B----4-:R-:W-:Y:S01]  /*6300*/  @!P2 FADD.FTZ R4, R143, R4 ;  /* 0x000000048f04a221 */ /* 0x010fe20000010000 */
[----:B------:R-:W2:Y:S01]  /*6310*/  SHFL.DOWN PT, R155, R6, 0x2, 0x1f ;  /* 0x08401f00069b7f89 */ /* 0x000ea200000e0000 */
[----:B------:R-:W-:Y:S01]  /*6320*/  FMUL.FTZ R3, R25, R11 ;  /* 0x0000000b19037220 */ /* 0x000fe20000410000 */
[----:B------:R-:W-:Y:S01]  /*6330*/  FMUL.FTZ R142, R223, R2 ;  /* 0x00000002df8e7220 */ /* 0x000fe20000410000 */
[----:B-----5:R-:W-:Y:S01]  /*6340*/  @!P2 FADD.FTZ R5, R5, R146 ;  /* 0x000000920505a221 */ /* 0x020fe20000010000 */
[----:B------:R-:W4:Y:S01]  /*6350*/  SHFL.DOWN PT, R153, R4, 0x2, 0x1f ;  /* 0x08401f0004997f89 */ /* 0x000f2200000e0000 */
[-C--:B------:R-:W-:Y:S01]  /*6360*/  FFMA.FTZ R3, R24, R162.reuse, R3 ;  /* 0x000000a218037223 */ /* 0x080fe20000010003 */
[----:B------:R-:W-:Y:S01]  /*6370*/  ISETP.GT.AND P2, PT, R78, 0x1d, PT ;  /* 0x0000001d4e00780c */ /* 0x000fe20003f44270 */
[C---:B------:R-:W-:Y:S01]  /*6380*/  FMUL.FTZ R2, R25.reuse, R162 ;  /* 0x000000a219027220 */ /* 0x040fe20000410000 */
[----:B------:R-:W5:Y:S01]  /*6390*/  SHFL.DOWN PT, R146, R5, 0x2, 0x1f ;  /* 0x08401f0005927f89 */ /* 0x000f6200000e0000 */
[----:B------:R-:W-:Y:S01]  /*63a0*/  FMUL.FTZ R143, R228, R3 ;  /* 0x00000003e48f7220 */ /* 0x000fe20000410000 */
[-C--:B------:R-:W-:Y:S01]  /*63b0*/  FMUL.FTZ R3, R25, R12.reuse ;  /* 0x0000000c19037220 */ /* 0x080fe20000410000 */
[C---:B------:R-:W-:Y:S01]  /*63c0*/  FFMA.FTZ R12, R24.reuse, R12, -R9 ;  /* 0x0000000c180c7223 */ /* 0x040fe20000010809 */
[C---:B------:R-:W-:Y:S01]  /*63d0*/  FFMA.FTZ R11, R24.reuse, R11, -R2 ;  /* 0x0000000b180b7223 */ /* 0x040fe20000010802 */
[----:B------:R-:W-:Y:S01]  /*63e0*/  FFMA.FTZ R203, R203, R8, R142 ;  /* 0x00000008cbcb7223 */ /* 0x000fe2000001008e */
[----:B------:R-:W-:Y:S01]  /*63f0*/  FFMA.FTZ R3, R24, R163, R3 ;  /* 0x000000a318037223 */ /* 0x000fe20000010003 */
[----:B------:R-:W-:Y:S01]  /*6400*/  FADD.FTZ R33, R157, R33 ;  /* 0x000000219d217221 */ /* 0x000fe20000010000 */
[----:B------:R-:W-:Y:S01]  /*6410*/  FFMA.FTZ R202, R202, R11, R143 ;  /* 0x0000000bcaca7223 */ /* 0x000fe2000001008f */
[----:B------:R-:W-:Y:S01]  /*6420*/  FFMA.FTZ R2, R66, R161, R203 ;  /* 0x000000a142027223 */ /* 0x000fe200000100cb */
[----:B------:R-:W-:Y:S01]  /*6430*/  FMUL.FTZ R150, R150, R3 ;  /* 0x0000000396967220 */ /* 0x000fe20000410000 */
[----:B-1----:R-:W-:Y:S01]  /*6440*/  @!P2 FADD.FTZ R7, R7, R148 ;  /* 0x000000940707a221 */ /* 0x002fe20000010000 */
[----:B------:R-:W-:Y:S01]  /*6450*/  FMUL.FTZ R3, R25, R164 ;  /* 0x000000a419037220 */ /* 0x000fe20000410000 */
[----:B------:R-:W-:Y:S01]  /*6460*/  FFMA.FTZ R9, R67, R162, R202 ;  /* 0x000000a243097223 */ /* 0x000fe200000100ca */
[----:B------:R-:W-:Y:S01]  /*6470*/  FFMA.FTZ R205, R205, R12, R150 ;  /* 0x0000000ccdcd7223 */ /* 0x000fe20000010096 */
[----:B------:R-:W-:Y:S01]  /*6480*/  FADD.FTZ R53, R2, R53 ;  /* 0x0000003502357221 */ /* 0x000fe20000010000 */
[----:B--2---:R-:W-:Y:S01]  /*6490*/  @!P2 FADD.FTZ R6, R6, R155 ;  /* 0x0000009b0606a221 */ /* 0x004fe20000010000 */
[----:B------:R-:W1:Y:S01]  /*64a0*/  SHFL.DOWN PT, R142, R7, 0x4, 0x1f ;  /* 0x08801f00078e7f89 */ /* 0x000e6200000e0000 */
[-C--:B------:R-:W-:Y:S01]  /*64b0*/  FFMA.FTZ R11, R24, R13.reuse, -R3 ;  /* 0x0000000d180b7223 */ /* 0x080fe20000010803 */
[C---:B------:R-:W-:Y:S01]  /*64c0*/  FMUL.FTZ R13, R25.reuse, R13 ;  /* 0x0000000d190d7220 */ /* 0x040fe20000410000 */
[----:B----4-:R-:W-:Y:S01]  /*64d0*/  @!P2 FADD.FTZ R4, R4, R153 ;  /* 0x000000990404a221 */ /* 0x010fe20000010000 */
[----:B------:R-:W2:Y:S01]  /*64e0*/  SHFL.DOWN PT, R149, R6, 0x4, 0x1f ;  /* 0x08801f0006957f89 */ /* 0x000ea200000e0000 */
[----:B------:R-:W-:Y:S01]  /*64f0*/  FMUL.FTZ R3, R25, R14 ;  /* 0x0000000e19037220 */ /* 0x000fe20000410000 */
[----:B------:R-:W-:Y:S01]  /*6500*/  FADD.FTZ R52, R9, R52 ;  /* 0x0000003409347221 */ /* 0x000fe20000010000 */
[----:B-----5:R-:W-:Y:S01]  /*6510*/  @!P2 FADD.FTZ R5, R5, R146 ;  /* 0x000000920505a221 */ /* 0x020fe20000010000 */
[----:B------:R-:W4:Y:S01]  /*6520*/  SHFL.DOWN PT, R143, R4, 0x4, 0x1f ;  /* 0x08801f00048f7f89 */ /* 0x000f2200000e0000 */
[----:B------:R-:W-:Y:S01]  /*6530*/  ISETP.GT.AND P2, PT, R78, 0x1b, PT ;  /* 0x0000001b4e00780c */ /* 0x000fe20003f44270 */
[CC--:B------:R-:W-:Y:S01]  /*6540*/  FMUL.FTZ R9, R25.reuse, R165.reuse ;  /* 0x000000a519097220 */ /* 0x0c0fe20000410000 */
[C---:B------:R-:W-:Y:S01]  /*6550*/  FFMA.FTZ R13, R24.reuse, R164, R13 ;  /* 0x000000a4180d7223 */ /* 0x040fe2000001000d */
[----:B------:R-:W5:Y:S01]  /*6560*/  SHFL.DOWN PT, R12, R5, 0x4, 0x1f ;  /* 0x08801f00050c7f89 */ /* 0x000f6200000e0000 */
[C---:B------:R-:W-:Y:S01]  /*6570*/  FFMA.FTZ R2, R24.reuse, R165, R3 ;  /* 0x000000a518027223 */ /* 0x040fe20000010003 */
[----:B------:R-:W-:Y:S01]  /*6580*/  FFMA.FTZ R14, R24, R14, -R9 ;  /* 0x0000000e180e7223 */ /* 0x000fe20000010809 */
[----:B------:R-:W-:Y:S01]  /*6590*/  FMUL.FTZ R13, R212, R13 ;  /* 0x0000000dd40d7220 */ /* 0x000fe20000410000 */
[----:B------:R-:W-:Y:S01]  /*65a0*/  FMUL.FTZ R3, R25, R166 ;  /* 0x000000a619037220 */ /* 0x000fe20000410000 */
[----:B------:R-:W-:Y:S01]  /*65b0*/  FMUL.FTZ R2, R225, R2 ;  /* 0x00000002e1027220 */ /* 0x000fe20000410000 */
[----:B------:R-:W-:Y:S01]  /*65c0*/  FFMA.FTZ R8, R68, R163, R205 ;  /* 0x000000a344087223 */ /* 0x000fe200000100cd */
[----:B------:R-:W-:Y:S01]  /*65d0*/  FFMA.FTZ R204, R204, R11, R13 ;  /* 0x0000000bcccc7223 */ /* 0x000fe2000001000d */
[----:B------:R-:W-:Y:S01]  /*65e0*/  FADD.FTZ R34, R152, R34 ;  /* 0x0000002298227221 */ /* 0x000fe20000010000 */
[----:B------:R-:W-:Y:S01]  /*65f0*/  FFMA.FTZ R207, R207, R14, R2 ;  /* 0x0000000ecfcf7223 */ /* 0x000fe20000010002 */
[----:B------:R-:W-:Y:S01]  /*6600*/  FMUL.FTZ R2, R25, R16 ;  /* 0x0000001019027220 */ /* 0x000fe20000410000 */
[----:B------:R-:W-:Y:S01]  /*6610*/  FFMA.FTZ R9, R69, R164, R204 ;  /* 0x000000a445097223 */ /* 0x000fe200000100cc */
[----:B-1----:R-:W-:Y:S01]  /*6620*/  @!P2 FADD.FTZ R7, R7, R142 ;  /* 0x0000008e0707a221 */ /* 0x002fe20000010000 */
[----:B------:R-:W-:Y:S01]  /*6630*/  FADD.FTZ R51, R8, R51 ;  /* 0x0000003308337221 */ /* 0x000fe20000010000 */
[----:B------:R-:W-:Y:S01]  /*6640*/  FFMA.FTZ R8, R70, R165, R207 ;  /* 0x000000a546087223 */ /* 0x000fe200000100cf */
[----:B------:R-:W-:Y:S01]  /*6650*/  FADD.FTZ R50, R9, R50 ;  /* 0x0000003209327221 */ /* 0x000fe20000010000 */
[----:B--2---:R-:W-:Y:S01]  /*6660*/  @!P2 FADD.FTZ R6, R6, R149 ;  /* 0x000000950606a221 */ /* 0x004fe20000010000 */
[----:B------:R-:W1:Y:S01]  /*6670*/  SHFL.DOWN PT, R14, R7, 0x8, 0x1f ;  /* 0x09001f00070e7f89 */ /* 0x000e6200000e0000 */
[-C--:B------:R-:W-:Y:S01]  /*6680*/  FFMA.FTZ R9, R24, R15.reuse, -R3 ;  /* 0x0000000f18097223 */ /* 0x080fe20000010803 */
[C---:B------:R-:W-:Y:S01]  /*6690*/  FMUL.FTZ R15, R25.reuse, R15 ;  /* 0x0000000f190f7220 */ /* 0x040fe20000410000 */
[----:B----4-:R-:W-:Y:S01]  /*66a0*/  @!P2 FADD.FTZ R4, R4, R143 ;  /* 0x0000008f0404a221 */ /* 0x010fe20000010000 */
[----:B------:R-:W-:Y:S01]  /*66b0*/  FMUL.FTZ R3, R25, R167 ;  /* 0x000000a719037220 */ /* 0x000fe20000410000 */
[----:B------:R-:W2:Y:S01]  /*66c0*/  SHFL.DOWN PT, R143, R6, 0x8, 0x1f ;  /* 0x09001f00068f7f89 */ /* 0x000ea200000e0000 */
[----:B------:R-:W-:Y:S01]  /*66d0*/  FFMA.FTZ R15, R24, R166, R15 ;  /* 0x000000a6180f7223 */ /* 0x000fe2000001000f */
[----:B-----5:R-:W-:Y:S01]  /*66e0*/  @!P2 FADD.FTZ R5, R5, R12 ;  /* 0x0000000c0505a221 */ /* 0x020fe20000010000 */
[----:B------:R-:W-:Y:S01]  /*66f0*/  ISETP.GT.AND P2, PT, R78, 0x17, PT ;  /* 0x000000174e00780c */ /* 0x000fe20003f44270 */
[----:B------:R-:W4:Y:S01]  /*6700*/  SHFL.DOWN PT, R11, R4, 0x8, 0x1f ;  /* 0x09001f00040b7f89 */ /* 0x000f2200000e0000 */
[----:B------:R-:W-:Y:S01]  /*6710*/  FFMA.FTZ R16, R24, R16, -R3 ;  /* 0x0000001018107223 */ /* 0x000fe20000010803 */
[----:B------:R-:W-:Y:S01]  /*6720*/  FMUL.FTZ R15, R224, R15 ;  /* 0x0000000fe00f7220 */ /* 0x000fe20000410000 */
[----:B------:R-:W-:Y:S01]  /*6730*/  FFMA.FTZ R2, R24, R167, R2 ;  /* 0x000000a718027223 */ /* 0x000fe20000010002 */
[----:B------:R-:W5:Y:S01]  /*6740*/  SHFL.DOWN PT, R12, R5, 0x8, 0x1f ;  /* 0x09001f00050c7f89 */ /* 0x000f6200000e0000 */
[----:B------:R-:W-:Y:S01]  /*6750*/  FMUL.FTZ R3, R25, R17 ;  /* 0x0000001119037220 */ /* 0x000fe20000410000 */
[----:B------:R-:W-:Y:S01]  /*6760*/  FADD.FTZ R49, R8, R49 ;  /* 0x0000003108317221 */ /* 0x000fe20000010000 */
[----:B------:R-:W-:Y:S01]  /*6770*/  FFMA.FTZ R206, R206, R9, R15 ;  /* 0x00000009cece7223 */ /* 0x000fe2000001000f */
[----:B------:R-:W-:Y:S01]  /*6780*/  FMUL.FTZ R8, R221, R2 ;  /* 0x00000002dd087220 */ /* 0x000fe20000410000 */
[-C--:B------:R-:W-:Y:S01]  /*6790*/  FFMA.FTZ R3, R24, R168.reuse, R3 ;  /* 0x000000a818037223 */ /* 0x080fe20000010003 */
[----:B------:R-:W-:Y:S01]  /*67a0*/  FMUL.FTZ R2, R25, R168 ;  /* 0x000000a819027220 */ /* 0x000fe20000410000 */
[----:B------:R-:W-:Y:S01]  /*67b0*/  FFMA.FTZ R9, R71, R166, R206 ;  /* 0x000000a647097223 */ /* 0x000fe200000100ce */
[----:B------:R-:W-:Y:S01]  /*67c0*/  FFMA.FTZ R209, R209, R16, R8 ;  /* 0x00000010d1d17223 */ /* 0x000fe20000010008 */
[----:B------:R-:W-:Y:S01]  /*67d0*/  FMUL.FTZ R13, R214, R3 ;  /* 0x00000003d60d7220 */ /* 0x000fe20000410000 */
[----:B------:R-:W-:Y:S01]  /*67e0*/  FADD.FTZ R35, R151, R35 ;  /* 0x0000002397237221 */ /* 0x000fe20000010000 */
[----:B-1----:R-:W-:Y:S01]  /*67f0*/  @!P2 FADD.FTZ R7, R7, R14 ;  /* 0x0000000e0707a221 */ /* 0x002fe20000010000 */
[----:B------:R-:W-:Y:S01]  /*6800*/  FADD.FTZ R48, R9, R48 ;  /* 0x0000003009307221 */ /* 0x000fe20000010000 */
[----:B------:R-:W-:Y:S01]  /*6810*/  FADD.FTZ R37, R147, R37 ;  /* 0x0000002593257221 */ /* 0x000fe20000010000 */
[----:B------:R-:W-:Y:S01]  /*6820*/  FADD.FTZ R38, R144, R38 ;  /* 0x0000002690267221 */ /* 0x000fe20000010000 */
[----:B------:R-:W-:Y:S01]  /*6830*/  FADD.FTZ R39, R145, R39 ;  /* 0x0000002791277221 */ /* 0x000fe20000010000 */
[----:B--2---:R-:W-:Y:S01]  /*6840*/  @!P2 FADD.FTZ R6, R6, R143 ;  /* 0x0000008f0606a221 */ /* 0x004fe20000010000 */
[----:B------:R-:W-:Y:S01]  /*6850*/  FFMA.FTZ R17, R24, R17, -R2 ;  /* 0x0000001118117223 */ /* 0x000fe20000010802 */
[----:B------:R-:W-:Y:S01]  /*6860*/  FADD.FTZ R41, R141, R41 ;  /* 0x000000298d297221 */ /* 0x000fe20000010000 */
[----:B------:R-:W-:Y:S01]  /*6870*/  FFMA.FTZ R10, R72, R167, R209 ;  /* 0x000000a7480a7223 */ /* 0x000fe200000100d1 */
[----:B----4-:R-:W-:Y:S01]  /*6880*/  @!P2 FADD.FTZ R4, R4, R11 ;  /* 0x0000000b0404a221 */ /* 0x010fe20000010000 */
[----:B------:R-:W-:Y:S01]  /*6890*/  FMUL.FTZ R9, R25, R18 ;  /* 0x0000001219097220 */ /* 0x000fe20000410000 */
[----:B------:R1:W2:Y:S01]  /*68a0*/  SHFL.DOWN PT, R11, R6, 0x10, 0x1f ;  /* 0x0a001f00060b7f89 */ /* 0x0002a200000e0000 */
[----:B-----5:R-:W-:-:S03]  /*68b0*/  @!P2 FADD.FTZ R5, R5, R12 ;  /* 0x0000000c0505a221 */ /* 0x020fc60000010000 */
[----:B------:R1:W4:Y:S04]  /*68c0*/  SHFL.DOWN PT, R12, R7, 0x10, 0x1f ;  /* 0x0a001f00070c7f89 */ /* 0x00032800000e0000 */
[----:B------:R1:W0:Y:S04]  /*68d0*/  SHFL.DOWN PT, R3, R4, 0x10, 0x1f ;  /* 0x0a001f0004037f89 */ /* 0x00022800000e0000 */
[----:B------:R1:W0:Y:S01]  /*68e0*/  SHFL.DOWN PT, R8, R5, 0x10, 0x1f ;  /* 0x0a001f0005087f89 */ /* 0x00022200000e0000 */
[----:B------:R-:W-:Y:S05]  /*68f0*/  @P3 BRA `(.L_x_9340) ;  /* 0x0000000000203947 */ /* 0x000fea0003800000 */
[----:B------:R-:W-:Y:S01]  /*6900*/  ISETP.NE.AND P2, PT, R78, RZ, PT ;  /* 0x000000ff4e00720c */ /* 0x000fe20003f45270 */
[----:B01----:R-:W-:Y:S01]  /*6910*/  FADD.FTZ R4, R4, R3 ;  /* 0x0000000304047221 */ /* 0x003fe20000010000 */
[----:B------:R-:W-:Y:S01]  /*6920*/  FADD.FTZ R5, R5, R8 ;  /* 0x0000000805057221 */ /* 0x000fe20000010000 */
[----:B--2---:R-:W-:Y:S01]  /*6930*/  FADD.FTZ R6, R6, R11 ;  /* 0x0000000b06067221 */ /* 0x004fe20000010000 */
[----:B----4-:R-:W-:-:S09]  /*6940*/  FADD.FTZ R7, R7, R12 ;  /* 0x0000000c07077221 */ /* 0x010fd20000010000 */
[----:B------:R-:W-:-:S04]  /*6950*/  @!P2 SHF.R.U32.HI R2, RZ, 0x1, R83 ;  /* 0x00000001ff02a819 */ /* 0x000fc80000011653 */
[----:B------:R-:W-:-:S05]  /*6960*/  @!P2 LOP3.LUT R2, R2, 0x1f0, RZ, 0xc0, !PT ;  /* 0x000001f00202a812 */ /* 0x000fca00078ec0ff */
[----:B------:R0:W-:Y:S02]  /*6970*/  @!P2 STS.128 [R2+UR26+0x860], R4 ;  /* 0x000860040200a988 */ /* 0x0001e40008000c1a */
.L_x_9340:
[----:B------:R-:W-:Y:S05]  /*6980*/  BSYNC.RECONVERGENT B0 ;  /* 0x0000000000007941 */ /* 0x000fea0003800200 */
.L_x_9339:
[C---:B0-----:R-:W-:Y:S01]  /*6990*/  FMUL.FTZ R3, R25.reuse, R27 ;  /* 0x0000001b19037220 */ /* 0x041fe20000410000 */
[CC--:B--2---:R-:W-:Y:S01]  /*69a0*/  FMUL.FTZ R11, R25.reuse, R169.reuse ;  /* 0x000000a9190b7220 */ /* 0x0c4fe20000410000 */
        /* <DEDUP_REMOVED lines=27> */
[----:B----4-:R-:W2:Y:S01]  /*6b60*/  @P0 LDS.64 R12, [UR22+0x32b0] ;  /* 0x0032b016ff0c0984 */ /* 0x010ea20008000a00 */
        /* <DEDUP_REMOVED lines=10> */
.L_x_9342:
[----:B------:R-:W-:Y:S05]  /*6c10*/  BSYNC.RECONVERGENT B0 ;  /* 0x0000000000007941 */ /* 0x000fea0003800200 */
.L_x_9341:
[----:B------:R-:W-:-:S04]  /*6c20*/  UIADD3 UR6, UPT, UPT, UR6, 0x1, URZ ;  /* 0x0000000106067890 */ /* 0x000fc8000fffe0ff */
[----:B------:R-:W-:-:S09]  /*6c30*/  UISETP.GE.AND UP0, UPT, UR6, UR29, UPT ;  /* 0x0000001d0600728c */ /* 0x000fd2000bf06270 */
[----:B------:R-:W-:Y:S05]  /*6c40*/  BRA.U !UP0, `(.L_x_9343) ;  /* 0xffffffa508907547 */ /* 0x000fea000b83ffff */
.L_x_9309:
[----:B------:R-:W-:Y:S01]  /*6c50*/  BAR.SYNC.DEFER_BLOCKING 0x0 ;  /* 0x0000000000007b1d */ /* 0x000fe20000010000 */
[----:B01----:R-:W-:Y:S01]  /*6c60*/  F2FP.F16.F32.PACK_AB R7, R36, R37 ;  /* 0x000000252407723e */ /* 0x003fe200000000ff */
[----:B------:R-:W-:Y:S01]  /*6c70*/  UIADD3 UR29, UPT, UPT, UR14, -0x1, URZ ;  /* 0xffffffff0e1d7890 */ /* 0x000fe2000fffe0ff */
[----:B------:R-:W-:Y:S01]  /*6c80*/  F2FP.F16.F32.PACK_AB R6, R38, R39 ;  /* 0x000000272606723e */ /* 0x000fe200000000ff */
[----:B------:R-:W-:Y:S01]  /*6c90*/  FADD.FTZ R0, R85, R44 ;  /* 0x0000002c55007221 */ /* 0x000fe20000010000 */
[----:B------:R-:W-:Y:S01]  /*6ca0*/  F2FP.F16.F32.PACK_AB R5, R40, R41 ;  /* 0x000000292805723e */ /* 0x000fe200000000ff */
[----:B------:R-:W0:Y:S01]  /*6cb0*/  LDCU.64 UR30, c[0x0][0x4f8] ;  /* 0x00009f00ff1e77ac */ /* 0x000e220008000a00 */
[----:B------:R-:W-:Y:S02]  /*6cc0*/  F2FP.F16.F32.PACK_AB R4, R42, R43 ;  /* 0x0000002b2a04723e */ /* 0x000fe400000000ff */
[----:B------:R-:W-:Y:S01]  /*6cd0*/  F2FP.F16.F32.PACK_AB R11, R28, R29 ;  /* 0x0000001d1c0b723e */ /* 0x000fe200000000ff */
[----:B------:R-:W1:Y:S01]  /*6ce0*/  LDCU.64 UR32, c[0x0][0x500] ;  /* 0x0000a000ff2077ac */ /* 0x000e620008000a00 */
[----:B------:R-:W-:-:S02]  /*6cf0*/  F2FP.F16.F32.PACK_AB R10, R30, R31 ;  /* 0x0000001f1e0a723e */ /* 0x000fc400000000ff */
[----:B------:R-:W-:Y:S01]  /*6d00*/  F2FP.F16.F32.PACK_AB R9, R32, R33 ;  /* 0x000000212009723e */ /* 0x000fe200000000ff */
[----:B------:R-:W-:Y:S01]  /*6d10*/  USHF.L.U32 UR26, UR29, 0xa, URZ ;  /* 0x0000000a1d1a7899 */ /* 0x000fe200080006ff */
[----:B------:R-:W-:Y:S01]  /*6d20*/  F2FP.F16.F32.PACK_AB R8, R34, R35 ;  /* 0x000000232208723e */ /* 0x000fe200000000ff */
[----:B------:R-:W2:Y:S01]  /*6d30*/  LDCU.64 UR34, c[0x0][0x550] ;  /* 0x0000aa00ff2277ac */ /* 0x000ea20008000a00 */
[----:B------:R-:W-:Y:S02]  /*6d40*/  F2FP.F16.F32.PACK_AB R23, R59, R58 ;  /* 0x0000003a3b17723e */ /* 0x000fe400000000ff */
[----:B------:R-:W-:Y:S01]  /*6d50*/  F2FP.F16.F32.PACK_AB R22, R57, R56 ;  /* 0x000000383916723e */ /* 0x000fe200000000ff */
[----:B------:R-:W-:Y:S01]  /*6d60*/  USHF.R.S32.HI UR27, URZ, 0x1f, UR26 ;  /* 0x0000001fff1b7899 */ /* 0x000fe2000801141a */
[----:B------:R-:W-:Y:S01]  /*6d70*/  F2FP.F16.F32.PACK_AB R21, R55, R54 ;  /* 0x000000363715723e */ /* 0x000fe200000000ff */
[----:B------:R-:W-:Y:S01]  /*6d80*/  UIADD3 UR18, UP1, UPT, UR18, -0x800, URZ ;  /* 0xfffff80012127890 */ /* 0x000fe2000ff3e0ff */
[----:B------:R-:W-:Y:S01]  /*6d90*/  F2FP.F16.F32.PACK_AB R20, R53, R52 ;  /* 0x000000343514723e */ /* 0x000fe200000000ff */
[----:B------:R5:W-:Y:S01]  /*6da0*/  STS.128 [R76], R4 ;  /* 0x000000044c007388 */ /* 0x000be20000000c00 */
[----:B0-----:R-:W-:-:S02]  /*6db0*/  UIMAD.WIDE.U32 UR22, UR28, UR30, UR26 ;  /* 0x0000001e1c1672a5 */ /* 0x001fc4000f8e001a */
[----:B------:R-:W-:Y:S01]  /*6dc0*/  UIADD3 UR16, UP2, UPT, UR16, -0x800, URZ ;  /* 0xfffff80010107890 */ /* 0x000fe2000ff5e0ff */
[----:B------:R0:W-:Y:S01]  /*6dd0*/  STS.128 [R76+0x10], R8 ;  /* 0x000010084c007388 */ /* 0x0001e20000000c00 */
[----:B------:R-:W-:-:S03]  /*6de0*/  NOP ;  /* 0x0000000000007918 */ /* 0x000fc60000000000 */
[----:B----4-:R-:W4:Y:S01]  /*6df0*/  LDS.128 R12, [R77] ;  /* 0x000000004d0c7984 */ /* 0x010f220000000c00 */
[----:B------:R-:W-:Y:S01]  /*6e00*/  UIMAD UR23, UR28, UR31, UR23 ;  /* 0x0000001f1c1772a4 */ /* 0x000fe2000f8e0217 */
[----:B------:R-:W3:Y:S02]  /*6e10*/  LDCU.64 UR30, c[0x0][0x520] ;  /* 0x0000a400ff1e77ac */ /* 0x000ee40008000a00 */
[----:B------:R-:W3:Y:S01]  /*6e20*/  LDS.128 R16, [R77+0x200] ;  /* 0x000200004d107984 */ /* 0x000ee20000000c00 */
[----:B-----5:R-:W-:Y:S01]  /*6e30*/  IADD3 R7, PT, PT, R80, R81, RZ ;  /* 0x0000005150077210 */ /* 0x020fe20007ffe0ff */
[----:B------:R-:W-:Y:S01]  /*6e40*/  FADD.FTZ R5, R0, R45 ;  /* 0x0000002d00057221 */ /* 0x000fe20000010000 */
[----:B-1----:R-:W-:Y:S01]  /*6e50*/  UIMAD.WIDE.U32 UR22, UR8, UR32, UR22 ;  /* 0x00000020081672a5 */ /* 0x002fe2000f8e0016 */
[----:B0-----:R-:W-:Y:S02]  /*6e60*/  F2FP.F16.F32.PACK_AB R9, R47, R46 ;  /* 0x0000002e2f09723e */ /* 0x001fe400000000ff */
[----:B------:R-:W-:Y:S01]  /*6e70*/  FADD.FTZ R0, R5, R46 ;  /* 0x0000002e05007221 */ /* 0x000fe20000010000 */
[----:B------:R-:W-:Y:S01]  /*6e80*/  UIMAD UR23, UR8, UR33, UR23 ;  /* 0x00000021081772a4 */ /* 0x000fe2000f8e0217 */
[----:B------:R-:W-:Y:S01]  /*6e90*/  F2FP.F16.F32.PACK_AB R8, R45, R44 ;  /* 0x0000002c2d08723e */ /* 0x000fe200000000ff */
[----:B--2---:R-:W-:Y:S01]  /*6ea0*/  ULEA UR6, UP0, UR22, UR34, 0x1 ;  /* 0x0000002216067291 */ /* 0x004fe2000f8008ff */
[----:B------:R-:W-:Y:S01]  /*6eb0*/  F2FP.F16.F32.PACK_AB R11, R51, R50 ;  /* 0x00000032330b723e */ /* 0x000fe200000000ff */
[----:B------:R-:W0:Y:S01]  /*6ec0*/  LDCU.64 UR32, c[0x0][0x560] ;  /* 0x0000ac00ff2077ac */ /* 0x000e220008000a00 */
        /* <DEDUP_REMOVED lines=8> */
[----:B------:R-:W-:Y:S02]  /*6f50*/  FADD.FTZ R49, R48, R49 ;  /* 0x0000003130317221 */ /* 0x000fe40000010000 */
[----:B------:R-:W-:Y:S01]  /*6f60*/  IMAD.WIDE.U32 R2, R7, 0x10, R2 ;  /* 0x0000001007027825 */ /* 0x000fe200078e0002 */
[----:B------:R-:W1:Y:S03]  /*6f70*/  LDCU.64 UR22, c[0x0][0x518] ;  /* 0x0000a300ff1677ac */ /* 0x000e660008000a00 */
[----:B------:R-:W-:-:S04]  /*6f80*/  FADD.FTZ R50, R49, R50 ;  /* 0x0000003231327221 */ /* 0x000fc80000010000 */
[----:B------:R-:W-:Y:S01]  /*6f90*/  FADD.FTZ R51, R50, R51 ;  /* 0x0000003332337221 */ /* 0x000fe20000010000 */
[----:B----4-:R-:W-:Y:S03]  /*6fa0*/  STG.E.128 desc[UR24][R2.64], R12 ;  /* 0x0000000c02007986 */ /* 0x010fe6000c101d18 */
[----:B------:R-:W-:Y:S01]  /*6fb0*/  FADD.FTZ R52, R51, R52 ;  /* 0x0000003433347221 */ /* 0x000fe20000010000 */
[----:B---3--:R2:W-:Y:S03]  /*6fc0*/  STG.E.128 desc[UR24][R2.64+0x200], R16 ;  /* 0x0002001002007986 */ /* 0x0085e6000c101d18 */
[----:B------:R-:W-:Y:S01]  /*6fd0*/  FADD.FTZ R53, R52, R53 ;  /* 0x0000003534357221 */ /* 0x000fe20000010000 */
[----:B------:R-:W-:Y:S01]  /*6fe0*/  BAR.SYNC.DEFER_BLOCKING 0x0 ;  /* 0x0000000000007b1d */ /* 0x000fe20000010000 */
[----:B-1----:R-:W-:-:S02]  /*6ff0*/  UIMAD.WIDE.U32 UR26, UR28, UR22, UR26 ;  /* 0x000000161c1a72a5 */ /* 0x002fc4000f8e001a */
[----:B------:R-:W-:Y:S02]  /*7000*/  FADD.FTZ R54, R53, R54 ;  /* 0x0000003635367221 */ /* 0x000fe40000010000 */
[----:B------:R-:W-:Y:S02]  /*7010*/  UIMAD UR23, UR28, UR23, UR27 ;  /* 0x000000171c1772a4 */ /* 0x000fe4000f8e021b */
[----:B------:R-:W-:Y:S01]  /*7020*/  FADD.FTZ R55, R54, R55 ;  /* 0x0000003736377221 */ /* 0x000fe20000010000 */
[----:B------:R-:W-:Y:S02]  /*7030*/  UMOV UR22, UR26 ;  /* 0x0000001a00167c82 */ /* 0x000fe40008000000 */
[----:B------:R-:W-:Y:S01]  /*7040*/  UIMAD.WIDE.U32 UR22, UR8, UR30, UR22 ;  /* 0x0000001e081672a5 */ /* 0x000fe2000f8e0016 */
[----:B------:R-:W-:-:S03]  /*7050*/  FADD.FTZ R56, R55, R56 ;  /* 0x0000003837387221 */ /* 0x000fc60000010000 */
[----:B------:R-:W-:Y:S01]  /*7060*/  UIMAD UR23, UR8, UR31, UR23 ;  /* 0x0000001f081772a4 */ /* 0x000fe2000f8e0217 */
[----:B------:R-:W-:Y:S01]  /*7070*/  FADD.FTZ R57, R56, R57 ;  /* 0x0000003938397221 */ /* 0x000fe20000010000 */
[----:B0-----:R-:W-:-:S03]  /*7080*/  ULEA UR6, UP0, UR22, UR32, 0x1 ;  /* 0x0000002016067291 */ /* 0x001fc6000f8008ff */
[----:B------:R-:W-:Y:S01]  /*7090*/  FADD.FTZ R58, R57, R58 ;  /* 0x0000003a393a7221 */ /* 0x000fe20000010000 */
[----:B------:R-:W-:Y:S02]  /*70a0*/  ULEA.HI.X UR22, UR22, UR33, UR23, 0x1, UP0 ;  /* 0x0000002116167291 */ /* 0x000fe400080f0c17 */
[----:B--2---:R-:W-:Y:S01]  /*70b0*/  MOV R2, UR6 ;  /* 0x0000000600027c02 */ /* 0x004fe20008000f00 */
[----:B------:R-:W-:Y:S01]  /*70c0*/  UIADD3 UR20, UP0, UPT, UR20, -0x800, URZ ;  /* 0xfffff80014147890 */ /* 0x000fe2000ff1e0ff */
[----:B------:R-:W-:Y:S01]  /*70d0*/  STS.128 [R76], R8 ;  /* 0x000000084c007388 */ /* 0x000fe20000000c00 */
[----:B------:R-:W-:Y:S01]  /*70e0*/  FADD.FTZ R85, R58, R59 ;  /* 0x0000003b3a557221 */ /* 0x000fe20000010000 */
        /* <DEDUP_REMOVED lines=12> */
.L_x_9308:
[----:B------:R-:W1:Y:S01]  /*71b0*/  LDCU.64 UR10, c[0x0][0x548] ;  /* 0x0000a900ff0a77ac */ /* 0x000e620008000a00 */
[----:B------:R-:W2:Y:S01]  /*71c0*/  S2R R11, SR_TID.X ;  /* 0x00000000000b7919 */ /* 0x000ea20000002100 */
[----:B------:R-:W3:Y:S01]  /*71d0*/  LDCU UR38, c[0x0][0x38c] ;  /* 0x00007180ff2677ac */ /* 0x000ee20008000800 */
[----:B------:R-:W4:Y:S01]  /*71e0*/  LDCU.64 UR14, c[0x0][0x568] ;  /* 0x0000ad00ff0e77ac */ /* 0x000f220008000a00 */
[----:B-1----:R-:W-:-:S04]  /*71f0*/  UISETP.NE.U32.AND UP0, UPT, UR10, URZ, UPT ;  /* 0x000000ff0a00728c */ /* 0x002fc8000bf05070 */
[----:B------:R-:W-:-:S09]  /*7200*/  UISETP.NE.AND.EX UP0, UPT, UR11, URZ, UPT, UP0 ;  /* 0x000000ff0b00728c */ /* 0x000fd2000bf05300 */
[----:B---34-:R-:W-:Y:S05]  /*7210*/  BRA.U !UP0, `(.L_x_9345) ;  /* 0x00000001088c7547 */ /* 0x018fea000b800000 */
[----:B0-----:R-:W0:Y:S01]  /*7220*/  SHFL.DOWN P0, R3, R84, 0x1, 0x1f ;  /* 0x08201f0054037f89 */ /* 0x001e220000000000 */
        /* <DEDUP_REMOVED lines=26> */
[----:B0-----:R-:W0:Y:S01]  /*73d0*/  LDS R0, [UR4+0x858] ;  /* 0x00085804ff007984 */ /* 0x001e220008000800 */
[----:B------:R-:W-:-:S04]  /*73e0*/  ULEA UR4, UP0, UR8, UR10, 0x2 ;  /* 0x0000000a08047291 */ /* 0x000fc8000f8010ff */
[----:B------:R-:W-:Y:S02]  /*73f0*/  ULEA.HI.X UR5, UR8, UR11, URZ, 0x2, UP0 ;  /* 0x0000000b08057291 */ /* 0x000fe400080f14ff */
[----:B------:R-:W-:-:S04]  /*7400*/  MOV R2, UR4 ;  /* 0x0000000400027c02 */ /* 0x000fc80008000f00 */
[----:B------:R-:W-:Y:S01]  /*7410*/  MOV R3, UR5 ;  /* 0x0000000500037c02 */ /* 0x000fe20008000f00 */
[----:B0-----:R-:W-:-:S05]  /*7420*/  FADD.FTZ R7, R7, R0 ;  /* 0x0000000007077221 */ /* 0x001fca0000010000 */
[----:B------:R1:W-:Y:S02]  /*7430*/  REDG.E.ADD.F32.FTZ.RN.STRONG.GPU desc[UR24][R2.64], R7 ;  /* 0x00000007020079a6 */ /* 0x0003e4000c12f318 */
.L_x_9346:
[----:B------:R-:W-:Y:S05]  /*7440*/  BSYNC.RECONVERGENT B0 ;  /* 0x0000000000007941 */ /* 0x000fea0003800200 */
.L_x_9345:
[----:B------:R-:W-:Y:S01]  /*7450*/  UISETP.NE.U32.AND UP0, UPT, UR14, URZ, UPT ;  /* 0x000000ff0e00728c */ /* 0x000fe2000bf05070 */
[----:B--2---:R-:W-:-:S03]  /*7460*/  ISETP.GE.AND P0, PT, R11, UR38, PT ;  /* 0x000000260b007c0c */ /* 0x004fc6000bf06270 */
[----:B------:R-:W-:-:S09]  /*7470*/  UISETP.NE.AND.EX UP0, UPT, UR15, URZ, UPT, UP0 ;  /* 0x000000ff0f00728c */ /* 0x000fd2000bf05300 */
[----:B------:R-:W-:Y:S05]  /*7480*/  BRA.U !UP0, `(.L_x_9347) ;  /* 0x0000000108907547 */ /* 0x000fea000b800000 */
        /* <DEDUP_REMOVED lines=35> */
.L_x_9348:
[----:B------:R-:W-:Y:S05]  /*76c0*/  BSYNC.RECONVERGENT B0 ;  /* 0x0000000000007941 */ /* 0x000fea0003800200 */
.L_x_9347:
[----:B------:R-:W-:Y:S05]  /*76d0*/  @P0 EXIT ;  /* 0x000000000000094d */ /* 0x000fea0003800000 */
[----:B------:R-:W2:Y:S01]  /*76e0*/  LDCU.64 UR10, c[0x0][0x4e8] ;  /* 0x00009d00ff0a77ac */ /* 0x000ea20008000a00 */
[----:B------:R-:W3:Y:S01]  /*76f0*/  S2UR UR22, SR_CgaCtaId ;  /* 0x00000000001679c3 */ /* 0x000ee20000008800 */
[----:B------:R-:W-:Y:S01]  /*7700*/  BSSY.RECONVERGENT B0, `(.L_x_9349) ;  /* 0x0000054000007945 */ /* 0x000fe20003800200 */
[----:B------:R-:W4:Y:S01]  /*7710*/  LDCU.64 UR18, c[0x0][0x4c8] ;  /* 0x00009900ff1277ac */ /* 0x000f220008000a00 */
[----:B------:R-:W0:Y:S01]  /*7720*/  LDCU.64 UR20, c[0x0][0x4a8] ;  /* 0x00009500ff1477ac */ /* 0x000e220008000a00 */
[----:B------:R-:W-:Y:S01]  /*7730*/  UMOV UR17, 0x400 ;  /* 0x0000040000117882 */ /* 0x000fe20000000000 */
[----:B------:R-:W0:Y:S01]  /*7740*/  LDCU UR23, c[0x0][0x360] ;  /* 0x00006c00ff1777ac */ /* 0x000e220008000800 */
[----:B------:R-:W0:Y:S01]  /*7750*/  LDCU.64 UR40, c[0x0][0x3e0] ;  /* 0x00007c00ff2877ac */ /* 0x000e220008000a00 */
[----:B--2---:R-:W-:Y:S01]  /*7760*/  UIMAD.WIDE.U32 UR4, UR8, UR10, URZ ;  /* 0x0000000a080472a5 */ /* 0x004fe2000f8e00ff */
[----:B------:R-:W2:Y:S03]  /*7770*/  LDCU.64 UR42, c[0x0][0x3c0] ;  /* 0x00007800ff2a77ac */ /* 0x000ea60008000a00 */
[----:B------:R-:W-:-:S02]  /*7780*/  UIMAD UR16, UR8, UR11, UR5 ;  /* 0x0000000b081072a4 */ /* 0x000fc4000f8e0205 */
[----:B----4-:R-:W-:Y:S02]  /*7790*/  UIMAD.WIDE.U32 UR10, UR8, UR18, URZ ;  /* 0x00000012080a72a5 */ /* 0x010fe4000f8e00ff */
[----:B0-----:R-:W-:Y:S02]  /*77a0*/  UIMAD.WIDE.U32 UR14, UR8, UR20, URZ ;  /* 0x00000014080e72a5 */ /* 0x001fe4000f8e00ff */
[----:B------:R-:W-:Y:S01]  /*77b0*/  UIMAD UR6, UR8, UR19, UR11 ;  /* 0x00000013080672a4 */ /* 0x000fe2000f8e020b */
[----:B------:R-:W0:Y:S01]  /*77c0*/  LDCU.64 UR26, c[0x0][0x4b0] ;  /* 0x00009600ff1a77ac */ /* 0x000e220008000a00 */
[----:B------:R-:W4:Y:S01]  /*77d0*/  LDCU.64 UR32, c[0x0][0x4d0] ;  /* 0x00009a00ff2077ac */ /* 0x000f220008000a00 */
[----:B------:R-:W0:Y:S01]  /*77e0*/  LDCU.64 UR34, c[0x0][0x4f0] ;  /* 0x00009e00ff2277ac */ /* 0x000e220008000a00 */
[----:B------:R-:W0:Y:S01]  /*77f0*/  LDCU.64 UR36, c[0x0][0x540] ;  /* 0x0000a800ff2477ac */ /* 0x000e220008000a00 */
[----:B------:R-:W0:Y:S01]  /*7800*/  LDCU.128 UR28, c[0x0][0x530] ;  /* 0x0000a600ff1c77ac */ /* 0x000e220008000c00 */
[----:B------:R-:W-:-:S02]  /*7810*/  UIMAD UR8, UR8, UR21, UR15 ;  /* 0x00000015080872a4 */ /* 0x000fc4000f8e020f */
[----:B---3--:R-:W-:-:S12]  /*7820*/  ULEA UR17, UR22, UR17, 0x18 ;  /* 0x0000001116117291 */ /* 0x008fd8000f8ec0ff */
.L_x_9350:
[C---:B------:R-:W-:Y:S01]  /*7830*/  LEA R0, R11.reuse, UR17, 0x3 ;  /* 0x000000110b007c11 */ /* 0x040fe2000f8e18ff */
[C---:B-1-3--:R-:W-:Y:S01]  /*7840*/  IMAD.WIDE.U32 R6, R11.reuse, UR40, RZ ;  /* 0x000000280b067c25 */ /* 0x04afe2000f8e00ff */
[----:B------:R-:W-:Y:S02]  /*7850*/  MOV R2, UR14 ;  /* 0x0000000e00027c02 */ /* 0x000fe40008000f00 */
        /* <DEDUP_REMOVED lines=29> */
[----:B---3--:R-:W-:-:S03]  /*7a30*/  LEA R8, P1, R6, UR12, 0x3 ;  /* 0x0000000c06087c11 */ /* 0x008fc6000f8218ff */
        /* <DEDUP_REMOVED lines=33> */
.L_x_9349:
[----:B------:R-:W-:Y:S05]  /*7c50*/  EXIT ;  /* 0x000000000000794d */ /* 0x000fea0003800000 */
.L_x_9314:
[----:B------:R-:W-:Y:S01]  /*7c60*/  HFMA2 R206, -RZ, RZ, 0, 5.9604644775390625e-08 ;  /* 0x00000001ffce7431 */ /* 0x000fe200000001ff */
[----:B------:R-:W-:Y:S02]  /*7c70*/  MOV R205, R13 ;  /* 0x0000000d00cd7202 */ /* 0x000fe40000000f00 */
[----:B------:R-:W-:Y:S02]  /*7c80*/  MOV R207, RZ ;  /* 0x000000ff00cf7202 */ /* 0x000fe40000000f00 */
[----:B------:R-:W-:-:S07]  /*7c90*/  MOV R2, 0xffffffff ;  /* 0xffffffff00027802 */ /* 0x000fce0000000f00 */
[----:B012--5:R-:W-:Y:S05]  /*7ca0*/  WARPSYNC.COLLECTIVE R2, `(.L_x_9351) ;  /* 0x0000000002087348 */ /* 0x027fea0003c00000 */
[----:B------:R3:W4:Y:S02]  /*7cb0*/  SHFL.UP P6, R15, R205, R206, R207 ;  /* 0x040000cecd0f7389 */ /* 0x00072400000c00cf */
[----:B012345:R-:W-:Y:S05]  /*7cc0*/  ENDCOLLECTIVE ;  /* 0x000000000000791b */ /* 0x03ffea0003800000 */
.L_x_9351:
[----:B------:R-:W-:Y:S02]  /*7cd0*/  MOV R205, R18 ;  /* 0x0000001200cd7202 */ /* 0x000fe40000000f00 */
[----:B------:R-:W-:-:S07]  /*7ce0*/  MOV R3, R15 ;  /* 0x0000000f00037202 */ /* 0x000fce0000000f00 */
[----:B------:R-:W-:Y:S05]  /*7cf0*/  WARPSYNC.COLLECTIVE R2, `(.L_x_9352) ;  /* 0x0000000002087348 */ /* 0x000fea0003c00000 */
[----:B------:R0:W1:Y:S02]  /*7d00*/  SHFL.UP P6, R15, R205, R206, R207 ;  /* 0x040000cecd0f7389 */ /* 0x00006400000c00cf */
[----:B01----:R-:W-:Y:S05]  /*7d10*/  ENDCOLLECTIVE ;  /* 0x000000000000791b */ /* 0x003fea0003800000 */
.L_x_9352:
[----:B------:R-:W-:Y:S02]  /*7d20*/  MOV R205, R19 ;  /* 0x0000001300cd7202 */ /* 0x000fe40000000f00 */
[----:B------:R-:W-:-:S07]  /*7d30*/  MOV R12, R15 ;  /* 0x0000000f000c7202 */ /* 0x000fce0000000f00 */
[----:B------:R-:W-:Y:S05]  /*7d40*/  WARPSYNC.COLLECTIVE R2, `(.L_x_9353) ;  /* 0x0000000002087348 */ /* 0x000fea0003c00000 */
[----:B------:R0:W1:Y:S02]  /*7d50*/  SHFL.UP P6, R15, R205, R206, R207 ;  /* 0x040000cecd0f7389 */ /* 0x00006400000c00cf */
[----:B01----:R-:W-:Y:S05]  /*7d60*/  ENDCOLLECTIVE ;  /* 0x000000000000791b */ /* 0x003fea0003800000 */
.L_x_9353:
[----:B------:R-:W-:Y:S02]  /*7d70*/  MOV R205, R202 ;  /* 0x000000ca00cd7202 */ /* 0x000fe40000000f00 */
[----:B------:R-:W-:-:S07]  /*7d80*/  MOV R14, R15 ;  /* 0x0000000f000e7202 */ /* 0x000fce0000000f00 */
[----:B------:R-:W-:Y:S05]  /*7d90*/  WARPSYNC.COLLECTIVE R2, `(.L_x_9354) ;  /* 0x0000000002087348 */ /* 0x000fea0003c00000 */
[----:B------:R0:W1:Y:S02]  /*7da0*/  SHFL.UP P6, R15, R205, R206, R207 ;  /* 0x040000cecd0f7389 */ /* 0x00006400000c00cf */
[----:B01----:R-:W-:Y:S05]  /*7db0*/  ENDCOLLECTIVE ;  /* 0x000000000000791b */ /* 0x003fea0003800000 */
.L_x_9354:
        /* <DEDUP_REMOVED lines=15> */
.L_x_9355:
[----:B------:R-:W-:Y:S02]  /*7eb0*/  MOV R205, R18 ;  /* 0x0000001200cd7202 */ /* 0x000fe40000000f00 */
[----:B------:R-:W-:-:S07]  /*7ec0*/  MOV R3, R15 ;  /* 0x0000000f00037202 */ /* 0x000fce0000000f00 */
[----:B------:R-:W-:Y:S05]  /*7ed0*/  WARPSYNC.COLLECTIVE R2, `(.L_x_9356) ;  /* 0x0000000002087348 */ /* 0x000fea0003c00000 */
[----:B------:R0:W1:Y:S02]  /*7ee0*/  SHFL.UP P6, R15, R205, R206, R207 ;  /* 0x040000cecd0f7389 */ /* 0x00006400000c00cf */
[----:B01----:R-:W-:Y:S05]  /*7ef0*/  ENDCOLLECTIVE ;  /* 0x000000000000791b */ /* 0x003fea0003800000 */
.L_x_9356:
[----:B------:R-:W-:Y:S02]  /*7f00*/  MOV R205, R19 ;  /* 0x0000001300cd7202 */ /* 0x000fe40000000f00 */
[----:B------:R-:W-:-:S07]  /*7f10*/  MOV R12, R15 ;  /* 0x0000000f000c7202 */ /* 0x000fce0000000f00 */
[----:B------:R-:W-:Y:S05]  /*7f20*/  WARPSYNC.COLLECTIVE R2, `(.L_x_9357) ;  /* 0x0000000002087348 */ /* 0x000fea0003c00000 */
[----:B------:R0:W1:Y:S02]  /*7f30*/  SHFL.UP P6, R15, R205, R206, R207 ;  /* 0x040000cecd0f7389 */ /* 0x00006400000c00cf */
[----:B01----:R-:W-:Y:S05]  /*7f40*/  ENDCOLLECTIVE ;  /* 0x000000000000791b */ /* 0x003fea0003800000 */
.L_x_9357:
[----:B------:R-:W-:Y:S02]  /*7f50*/  MOV R205, R202 ;  /* 0x000000ca00cd7202 */ /* 0x000fe40000000f00 */
[----:B------:R-:W-:-:S07]  /*7f60*/  MOV R14, R15 ;  /* 0x0000000f000e7202 */ /* 0x000fce0000000f00 */
[----:B------:R-:W-:Y:S05]  /*7f70*/  WARPSYNC.COLLECTIVE R2, `(.L_x_9358) ;  /* 0x0000000002087348 */ /* 0x000fea0003c00000 */
[----:B------:R0:W1:Y:S02]  /*7f80*/  SHFL.UP P6, R15, R205, R206, R207 ;  /* 0x040000cecd0f7389 */ /* 0x00006400000c00cf */
[----:B01----:R-:W-:Y:S05]  /*7f90*/  ENDCOLLECTIVE ;  /* 0x000000000000791b */ /* 0x003fea0003800000 */
.L_x_9358:
        /* <DEDUP_REMOVED lines=15> */
.L_x_9359:
[----:B------:R-:W-:Y:S02]  /*8090*/  MOV R205, R18 ;  /* 0x0000001200cd7202 */ /* 0x000fe40000000f00 */
[----:B------:R-:W-:-:S07]  /*80a0*/  MOV R3, R15 ;  /* 0x0000000f00037202 */ /* 0x000fce0000000f00 */
[----:B------:R-:W-:Y:S05]  /*80b0*/  WARPSYNC.COLLECTIVE R2, `(.L_x_9360) ;  /* 0x0000000002087348 */ /* 0x000fea0003c00000 */
[----:B------:R0:W1:Y:S02]  /*80c0*/  SHFL.UP P6, R15, R205, R206, R207 ;  /* 0x040000cecd0f7389 */ /* 0x00006400000c00cf */
[----:B01----:R-:W-:Y:S05]  /*80d0*/  ENDCOLLECTIVE ;  /* 0x000000000000791b */ /* 0x003fea0003800000 */
.L_x_9360:
[----:B------:R-:W-:Y:S02]  /*80e0*/  MOV R205, R19 ;  /* 0x0000001300cd7202 */ /* 0x000fe40000000f00 */
[----:B------:R-:W-:-:S07]  /*80f0*/  MOV R12, R15 ;  /* 0x0000000f000c7202 */ /* 0x000fce0000000f00 */
[----:B------:R-:W-:Y:S05]  /*8100*/  WARPSYNC.COLLECTIVE R2, `(.L_x_9361) ;  /* 0x0000000002087348 */ /* 0x000fea0003c00000 */
[----:B------:R0:W1:Y:S02]  /*8110*/  SHFL.UP P6, R15, R205, R206, R207 ;  /* 0x040000cecd0f7389 */ /* 0x00006400000c00cf */
[----:B01----:R-:W-:Y:S05]  /*8120*/  ENDCOLLECTIVE ;  /* 0x000000000000791b */ /* 0x003fea0003800000 */
.L_x_9361:
[----:B------:R-:W-:Y:S02]  /*8130*/  MOV R205, R202 ;  /* 0x000000ca00cd7202 */ /* 0x000fe40000000f00 */
[----:B------:R-:W-:-:S07]  /*8140*/  MOV R14, R15 ;  /* 0x0000000f000e7202 */ /* 0x000fce0000000f00 */
[----:B------:R-:W-:Y:S05]  /*8150*/  WARPSYNC.COLLECTIVE R2, `(.L_x_9362) ;  /* 0x0000000002087348 */ /* 0x000fea0003c00000 */
[----:B------:R0:W1:Y:S02]  /*8160*/  SHFL.UP P6, R15, R205, R206, R207 ;  /* 0x040000cecd0f7389 */ /* 0x00006400000c00cf */
[----:B01----:R-:W-:Y:S05]  /*8170*/  ENDCOLLECTIVE ;  /* 0x000000000000791b */ /* 0x003fea0003800000 */
.L_x_9362:
[----:B------:R-:W-:Y:S01]  /*8180*/  HFMA2 R206, -RZ, RZ, 0, 4.76837158203125e-07 ;  /* 0x00000008ffce7431 */ /* 0x000fe200000001ff */
[----:B------:R-:W-:Y:S01]  /*8190*/  MOV R203, R15 ;  /* 0x0000000f00cb7202 */ /* 0x000fe20000000f00 */
[----:B------:R-:W-:-:S04]  /*81a0*/  FMUL.FTZ R15, R13, R12 ;  /* 0x0000000c0d0f7220 */ /* 0x000fc80000410000 */
[-C--:B------:R-:W-:Y:S01]  /*81b0*/  FMUL.FTZ R204, R18, R203.reuse ;  /* 0x000000cb12cc7220 */ /* 0x080fe20000410000 */
[----:B------:R-:W-:-:S03]  /*81c0*/  FMUL.FTZ R203, R13, R203 ;  /* 0x000000cb0dcb7220 */ /* 0x000fc60000410000 */
[-C--:B------:R-:W-:Y:S01]  /*81d0*/  FFMA.FTZ R204, R13, R14.reuse, -R204 ;  /* 0x0000000e0dcc7223 */ /* 0x080fe200000108cc */
[C---:B------:R-:W-:Y:S01]  /*81e0*/  FFMA.FTZ R203, R18.reuse, R14, R203 ;  /* 0x0000000e12cb7223 */ /* 0x040fe200000100cb */
[C---:B------:R-:W-:Y:S01]  /*81f0*/  FMUL.FTZ R14, R18.reuse, R12 ;  /* 0x0000000c120e7220 */ /* 0x040fe20000410000 */
[-C--:B------:R-:W-:Y:S01]  /*8200*/  @P3 FFMA.FTZ R18, R18, R3.reuse, R15 ;  /* 0x0000000312123223 */ /* 0x080fe2000001000f */
[----:B------:R-:W-:Y:S01]  /*8210*/  @P3 FADD.FTZ R19, R19, R204 ;  /* 0x000000cc13133221 */ /* 0x000fe20000010000 */
[----:B------:R-:W-:Y:S01]  /*8220*/  @P3 FADD.FTZ R202, R202, R203 ;  /* 0x000000cbcaca3221 */ /* 0x000fe20000010000 */
[----:B------:R-:W-:-:S05]  /*8230*/  @P3 FFMA.FTZ R13, R13, R3, -R14 ;  /* 0x000000030d0d3223 */ /* 0x000fca000001080e */
[----:B------:R-:W-:-:S07]  /*8240*/  MOV R205, R13 ;  /* 0x0000000d00cd7202 */ /* 0x000fce0000000f00 */
[----:B------:R-:W-:Y:S05]  /*8250*/  WARPSYNC.COLLECTIVE R2, `(.L_x_9363) ;  /* 0x0000000002087348 */ /* 0x000fea0003c00000 */
[----:B------:R0:W1:Y:S02]  /*8260*/  SHFL.UP P6, R15, R205, R206, R207 ;  /* 0x040000cecd0f7389 */ /* 0x00006400000c00cf */
[----:B01----:R-:W-:Y:S05]  /*8270*/  ENDCOLLECTIVE ;  /* 0x000000000000791b */ /* 0x003fea0003800000 */
.L_x_9363:
[----:B------:R-:W-:Y:S02]  /*8280*/  MOV R205, R18 ;  /* 0x0000001200cd7202 */ /* 0x000fe40000000f00 */
[----:B------:R-:W-:-:S07]  /*8290*/  MOV R3, R15 ;  /* 0x0000000f00037202 */ /* 0x000fce0000000f00 */
[----:B------:R-:W-:Y:S05]  /*82a0*/  WARPSYNC.COLLECTIVE R2, `(.L_x_9364) ;  /* 0x0000000002087348 */ /* 0x000fea0003c00000 */
[----:B------:R0:W1:Y:S02]  /*82b0*/  SHFL.UP P6, R15, R205, R206, R207 ;  /* 0x040000cecd0f7389 */ /* 0x00006400000c00cf */
[----:B01----:R-:W-:Y:S05]  /*82c0*/  ENDCOLLECTIVE ;  /* 0x000000000000791b */ /* 0x003fea0003800000 */
.L_x_9364:
[----:B------:R-:W-:Y:S02]  /*82d0*/  MOV R205, R19 ;  /* 0x0000001300cd7202 */ /* 0x000fe40000000f00 */
[----:B------:R-:W-:-:S07]  /*82e0*/  MOV R12, R15 ;  /* 0x0000000f000c7202 */ /* 0x000fce0000000f00 */
[----:B------:R-:W-:Y:S05]  /*82f0*/  WARPSYNC.COLLECTIVE R2, `(.L_x_9365) ;  /* 0x0000000002087348 */ /* 0x000fea0003c00000 */
[----:B------:R0:W1:Y:S02]  /*8300*/  SHFL.UP P6, R15, R205, R206, R207 ;  /* 0x040000cecd0f7389 */ /* 0x00006400000c00cf */
[----:B01----:R-:W-:Y:S05]  /*8310*/  ENDCOLLECTIVE ;  /* 0x000000000000791b */ /* 0x003fea0003800000 */
.L_x_9365:
[----:B------:R-:W-:Y:S02]  /*8320*/  MOV R205, R202 ;  /* 0x000000ca00cd7202 */ /* 0x000fe40000000f00 */
[----:B------:R-:W-:-:S07]  /*8330*/  MOV R14, R15 ;  /* 0x0000000f000e7202 */ /* 0x000fce0000000f00 */
[----:B------:R-:W-:Y:S05]  /*8340*/  WARPSYNC.COLLECTIVE R2, `(.L_x_9366) ;  /* 0x0000000002087348 */ /* 0x000fea0003c00000 */
[----:B------:R0:W1:Y:S02]  /*8350*/  SHFL.UP P6, R15, R205, R206, R207 ;  /* 0x040000cecd0f7389 */ /* 0x00006400000c00cf */
[----:B01----:R-:W-:Y:S05]  /*8360*/  ENDCOLLECTIVE ;  /* 0x000000000000791b */ /* 0x003fea0003800000 */
.L_x_9366:
        /* <DEDUP_REMOVED lines=15> */
.L_x_9367:
[----:B------:R-:W-:Y:S02]  /*8460*/  MOV R205, R18 ;  /* 0x0000001200cd7202 */ /* 0x000fe40000000f00 */
[----:B------:R-:W-:-:S07]  /*8470*/  MOV R3, R15 ;  /* 0x0000000f00037202 */ /* 0x000fce0000000f00 */
[----:B------:R-:W-:Y:S05]  /*8480*/  WARPSYNC.COLLECTIVE R2, `(.L_x_9368) ;  /* 0x0000000002087348 */ /* 0x000fea0003c00000 */
[----:B------:R0:W1:Y:S02]  /*8490*/  SHFL.UP P6, R15, R205, R206, R207 ;  /* 0x040000cecd0f7389 */ /* 0x00006400000c00cf */
[----:B01----:R-:W-:Y:S05]  /*84a0*/  ENDCOLLECTIVE ;  /* 0x000000000000791b */ /* 0x003fea0003800000 */
.L_x_9368:
[----:B------:R-:W-:Y:S02]  /*84b0*/  MOV R205, R19 ;  /* 0x0000001300cd7202 */ /* 0x000fe40000000f00 */
[----:B------:R-:W-:-:S07]  /*84c0*/  MOV R12, R15 ;  /* 0x0000000f000c7202 */ /* 0x000fce0000000f00 */
[----:B------:R-:W-:Y:S05]  /*84d0*/  WARPSYNC.COLLECTIVE R2, `(.L_x_9369) ;  /* 0x0000000002087348 */ /* 0x000fea0003c00000 */
[----:B------:R0:W1:Y:S02]  /*84e0*/  SHFL.UP P6, R15, R205, R206, R207 ;  /* 0x040000cecd0f7389 */ /* 0x00006400000c00cf */
[----:B01----:R-:W-:Y:S05]  /*84f0*/  ENDCOLLECTIVE ;  /* 0x000000000000791b */ /* 0x003fea0003800000 */
.L_x_9369:
[----:B------:R-:W-:Y:S02]  /*8500*/  MOV R205, R202 ;  /* 0x000000ca00cd7202 */ /* 0x000fe40000000f00 */
[----:B------:R-:W-:-:S07]  /*8510*/  MOV R14, R15 ;  /* 0x0000000f000e7202 */ /* 0x000fce0000000f00 */
[----:B------:R-:W-:Y:S05]  /*8520*/  WARPSYNC.COLLECTIVE R2, `(.L_x_9370) ;  /* 0x0000000002087348 */ /* 0x000fea0003c00000 */
[----:B------:R0:W1:Y:S02]  /*8530*/  SHFL.UP P6, R15, R205, R206, R207 ;  /* 0x040000cecd0f7389 */ /* 0x00006400000c00cf */
[----:B01----:R-:W-:Y:S05]  /*8540*/  ENDCOLLECTIVE ;  /* 0x000000000000791b */ /* 0x003fea0003800000 */
.L_x_9370:
[----:B------:R-:W-:Y:S05]  /*8550*/  BRA `(.L_x_9371) ;  /* 0xffffffa800647947 */ /* 0x000fea000383ffff */
.L_x_9315:
        /* <DEDUP_REMOVED lines=8> */
.L_x_9373:
[----:B------:R-:W-:Y:S05]  /*85e0*/  BSYNC B0 ;  /* 0x0000000000007941 */ /* 0x000fea0003800000 */
.L_x_9372:
[----:B------:R-:W-:Y:S05]  /*85f0*/  BRA `(.L_x_9374) ;  /* 0xffffffa800707947 */ /* 0x000fea000383ffff */
.L_x_9316:
        /* <DEDUP_REMOVED lines=8> */
.L_x_9376:
[----:B------:R-:W-:Y:S05]  /*8680*/  BSYNC B0 ;  /* 0x0000000000007941 */ /* 0x000fea0003800000 */
.L_x_9375:
[----:B------:R-:W-:Y:S05]  /*8690*/  BRA `(.L_x_9377) ;  /* 0xffffffa800507947 */ /* 0x000fea000383ffff */
.L_x_9317:
        /* <DEDUP_REMOVED lines=8> */
.L_x_9379:
[----:B------:R-:W-:Y:S05]  /*8720*/  BSYNC B0 ;  /* 0x0000000000007941 */ /* 0x000fea0003800000 */
.L_x_9378:
[----:B------:R-:W-:Y:S05]  /*8730*/  BRA `(.L_x_9380) ;  /* 0xffffffa800307947 */ /* 0x000fea000383ffff */
.L_x_9318:
        /* <DEDUP_REMOVED lines=8> */
.L_x_9382:
[----:B------:R-:W-:Y:S05]  /*87c0*/  BSYNC B0 ;  /* 0x0000000000007941 */ /* 0x000fea0003800000 */
.L_x_9381:
[----:B------:R-:W-:Y:S05]  /*87d0*/  BRA `(.L_x_9383) ;  /* 0xffffffa800107947 */ /* 0x000fea000383ffff */
.L_x_9319:
        /* <DEDUP_REMOVED lines=8> */
.L_x_9385:
[----:B------:R-:W-:Y:S05]  /*8860*/  BSYNC B0 ;  /* 0x0000000000007941 */ /* 0x000fea0003800000 */
.L_x_9384:
        /* <DEDUP_REMOVED lines=10> */
.L_x_9386:
[----:B------:R-:W-:Y:S02]  /*8910*/  MOV R205, R19 ;  /* 0x0000001300cd7202 */ /* 0x000fe40000000f00 */
[----:B------:R-:W-:-:S07]  /*8920*/  MOV R203, R15 ;  /* 0x0000000f00cb7202 */ /* 0x000fce0000000f00 */
[----:B------:R-:W-:Y:S05]  /*8930*/  WARPSYNC.COLLECTIVE R2, `(.L_x_9387) ;  /* 0x0000000002087348 */ /* 0x000fea0003c00000 */
[----:B------:R0:W1:Y:S02]  /*8940*/  SHFL.UP P6, R15, R205, R206, R207 ;  /* 0x040000cecd0f7389 */ /* 0x00006400000c00cf */
[----:B01----:R-:W-:Y:S05]  /*8950*/  ENDCOLLECTIVE ;  /* 0x000000000000791b */ /* 0x003fea0003800000 */
.L_x_9387:
[----:B------:R-:W-:Y:S02]  /*8960*/  MOV R205, R202 ;  /* 0x000000ca00cd7202 */ /* 0x000fe40000000f00 */
[----:B------:R-:W-:-:S07]  /*8970*/  MOV R19, R15 ;  /* 0x0000000f00137202 */ /* 0x000fce0000000f00 */
[----:B------:R-:W-:Y:S05]  /*8980*/  WARPSYNC.COLLECTIVE R2, `(.L_x_9388) ;  /* 0x0000000002087348 */ /* 0x000fea0003c00000 */
[----:B------:R0:W1:Y:S02]  /*8990*/  SHFL.UP P6, R15, R205, R206, R207 ;  /* 0x040000cecd0f7389 */ /* 0x00006400000c00cf */
[----:B01----:R-:W-:Y:S05]  /*89a0*/  ENDCOLLECTIVE ;  /* 0x000000000000791b */ /* 0x003fea0003800000 */
.L_x_9388:
[----:B------:R-:W-:Y:S02]  /*89b0*/  MOV R202, R15 ;  /* 0x0000000f00ca7202 */ /* 0x000fe40000000f00 */
[----:B------:R-:W-:-:S07]  /*89c0*/  MOV R15, R4 ;  /* 0x00000004000f7202 */ /* 0x000fce0000000f00 */
[----:B------:R-:W-:Y:S05]  /*89d0*/  WARPSYNC.COLLECTIVE R2, `(.L_x_9389) ;  /* 0x0000000002087348 */ /* 0x000fea0003c00000 */
[----:B------:R0:W1:Y:S02]  /*89e0*/  SHFL.IDX P2, R12, R15, R14, R3 ;  /* 0x0000000e0f0c7389 */ /* 0x0000640000040003 */
[----:B01----:R-:W-:Y:S05]  /*89f0*/  ENDCOLLECTIVE ;  /* 0x000000000000791b */ /* 0x003fea0003800000 */
.L_x_9389:
[----:B------:R-:W-:Y:S02]  /*8a00*/  MOV R15, R5 ;  /* 0x00000005000f7202 */ /* 0x000fe40000000f00 */
[----:B------:R-:W-:-:S07]  /*8a10*/  MOV R4, R12 ;  /* 0x0000000c00047202 */ /* 0x000fce0000000f00 */
[----:B------:R-:W-:Y:S05]  /*8a20*/  WARPSYNC.COLLECTIVE R2, `(.L_x_9390) ;  /* 0x0000000002087348 */ /* 0x000fea0003c00000 */
[----:B------:R0:W1:Y:S02]  /*8a30*/  SHFL.IDX P2, R12, R15, R14, R3 ;  /* 0x0000000e0f0c7389 */ /* 0x0000640000040003 */
[----:B01----:R-:W-:Y:S05]  /*8a40*/  ENDCOLLECTIVE ;  /* 0x000000000000791b */ /* 0x003fea0003800000 */
.L_x_9390:
[----:B------:R-:W-:Y:S02]  /*8a50*/  MOV R15, R6 ;  /* 0x00000006000f7202 */ /* 0x000fe40000000f00 */
[----:B------:R-:W-:-:S07]  /*8a60*/  MOV R204, R12 ;  /* 0x0000000c00cc7202 */ /* 0x000fce0000000f00 */
[----:B------:R-:W-:Y:S05]  /*8a70*/  WARPSYNC.COLLECTIVE R2, `(.L_x_9391) ;  /* 0x0000000002087348 */ /* 0x000fea0003c00000 */
[----:B------:R0:W1:Y:S02]  /*8a80*/  SHFL.IDX P2, R12, R15, R14, R3 ;  /* 0x0000000e0f0c7389 */ /* 0x0000640000040003 */
[----:B01----:R-:W-:Y:S05]  /*8a90*/  ENDCOLLECTIVE ;  /* 0x000000000000791b */ /* 0x003fea0003800000 */
.L_x_9391:
[----:B------:R-:W-:Y:S02]  /*8aa0*/  MOV R15, R7 ;  /* 0x00000007000f7202 */ /* 0x000fe40000000f00 */
[----:B------:R-:W-:-:S07]  /*8ab0*/  MOV R6, R12 ;  /* 0x0000000c00067202 */ /* 0x000fce0000000f00 */
[----:B------:R-:W-:Y:S05]  /*8ac0*/  WARPSYNC.COLLECTIVE R2, `(.L_x_9392) ;  /* 0x0000000002087348 */ /* 0x000fea0003c00000 */
[----:B------:R0:W1:Y:S02]  /*8ad0*/  SHFL.IDX P2, R12, R15, R14, R3 ;  /* 0x0000000e0f0c7389 */ /* 0x0000640000040003 */
[----:B01----:R-:W-:Y:S05]  /*8ae0*/  ENDCOLLECTIVE ;  /* 0x000000000000791b */ /* 0x003fea0003800000 */
.L_x_9392:
[----:B------:R-:W-:Y:S01]  /*8af0*/  MOV R7, R12 ;  /* 0x0000000c00077202 */ /* 0x000fe20000000f00 */
[----:B------:R-:W-:Y:S06]  /*8b00*/  BRA `(.L_x_9393) ;  /* 0xffffffa4006c7947 */ /* 0x000fec000383ffff */
.L_x_9321:
[----:B------:R-:W-:Y:S01]  /*8b10*/  HFMA2 R238, -RZ, RZ, 0, 5.9604644775390625e-08 ;  /* 0x00000001ffee7431 */ /* 0x000fe200000001ff */
[----:B------:R-:W-:Y:S02]  /*8b20*/  MOV R239, R18 ;  /* 0x0000001200ef7202 */ /* 0x000fe40000000f00 */
[----:B------:R-:W-:Y:S02]  /*8b30*/  MOV R19, 0x1f ;  /* 0x0000001f00137802 */ /* 0x000fe40000000f00 */
[----:B------:R-:W-:Y:S02]  /*8b40*/  MOV R2, 0xffffffff ;  /* 0xffffffff00027802 */ /* 0x000fe40000000f00 */
[----:B------:R-:W-:-:S07]  /*8b50*/  MOV R16, R14 ;  /* 0x0000000e00107202 */ /* 0x000fce0000000f00 */
[----:B01----:R-:W-:Y:S05]  /*8b60*/  WARPSYNC.COLLECTIVE R2, `(.L_x_9394) ;  /* 0x0000000002087348 */ /* 0x003fea0003c00000 */
[----:B------:R2:W3:Y:S02]  /*8b70*/  SHFL.DOWN P0, R12, R239, R238, R19 ;  /* 0x080000eeef0c7389 */ /* 0x0004e40000000013 */
[----:B0123--:R-:W-:Y:S05]  /*8b80*/  ENDCOLLECTIVE ;  /* 0x000000000000791b */ /* 0x00ffea0003800000 */
.L_x_9394:
[----:B------:R-:W-:Y:S02]  /*8b90*/  MOV R239, R17 ;  /* 0x0000001100ef7202 */ /* 0x000fe40000000f00 */
[----:B------:R-:W-:-:S07]  /*8ba0*/  MOV R3, R12 ;  /* 0x0000000c00037202 */ /* 0x000fce0000000f00 */
[----:B------:R-:W-:Y:S05]  /*8bb0*/  WARPSYNC.COLLECTIVE R2, `(.L_x_9395) ;  /* 0x0000000002087348 */ /* 0x000fea0003c00000 */
[----:B------:R0:W1:Y:S02]  /*8bc0*/  SHFL.DOWN P0, R12, R239, R238, R19 ;  /* 0x080000eeef0c7389 */ /* 0x0000640000000013 */
[----:B01----:R-:W-:Y:S05]  /*8bd0*/  ENDCOLLECTIVE ;  /* 0x000000000000791b */ /* 0x003fea0003800000 */
.L_x_9395:
[----:B------:R-:W-:Y:S02]  /*8be0*/  MOV R239, R14 ;  /* 0x0000000e00ef7202 */ /* 0x000fe40000000f00 */
[----:B------:R-:W-:-:S07]  /*8bf0*/  MOV R15, R12 ;  /* 0x0000000c000f7202 */ /* 0x000fce0000000f00 */
[----:B------:R-:W-:Y:S05]  /*8c00*/  WARPSYNC.COLLECTIVE R2, `(.L_x_9396) ;  /* 0x0000000002087348 */ /* 0x000fea0003c00000 */
[----:B------:R0:W1:Y:S02]  /*8c10*/  SHFL.DOWN P0, R12, R239, R238, R19 ;  /* 0x080000eeef0c7389 */ /* 0x0000640000000013 */
[----:B01----:R-:W-:Y:S05]  /*8c20*/  ENDCOLLECTIVE ;  /* 0x000000000000791b */ /* 0x003fea0003800000 */
.L_x_9396:
[----:B------:R-:W-:Y:S02]  /*8c30*/  MOV R239, R13 ;  /* 0x0000000d00ef7202 */ /* 0x000fe40000000f00 */
[----:B------:R-:W-:-:S07]  /*8c40*/  MOV R234, R12 ;  /* 0x0000000c00ea7202 */ /* 0x000fce0000000f00 */
[----:B------:R-:W-:Y:S05]  /*8c50*/  WARPSYNC.COLLECTIVE R2, `(.L_x_9397) ;  /* 0x0000000002087348 */ /* 0x000fea0003c00000 */
[----:B------:R0:W1:Y:S02]  /*8c60*/  SHFL.DOWN P0, R12, R239, R238, R19 ;  /* 0x080000eeef0c7389 */ /* 0x0000640000000013 */
[----:B01----:R-:W-:Y:S05]  /*8c70*/  ENDCOLLECTIVE ;  /* 0x000000000000791b */ /* 0x003fea0003800000 */
.L_x_9397:
[----:B------:R-:W-:Y:S05]  /*8c80*/  BRA `(.L_x_9398) ;  /* 0xffffffb400c87947 */ /* 0x000fea000383ffff */
.L_x_9324:
        /* <DEDUP_REMOVED lines=8> */
.L_x_9400:
[----:B------:R-:W-:Y:S05]  /*8d10*/  BSYNC B0 ;  /* 0x0000000000007941 */ /* 0x000fea0003800000 */
.L_x_9399:
        /* <DEDUP_REMOVED lines=8> */
.L_x_9401:
[----:B------:R-:W-:Y:S02]  /*8da0*/  MOV R239, R16 ;  /* 0x0000001000ef7202 */ /* 0x000fe40000000f00 */
[----:B------:R-:W-:-:S07]  /*8db0*/  MOV R14, R12 ;  /* 0x0000000c000e7202 */ /* 0x000fce0000000f00 */
[----:B------:R-:W-:Y:S05]  /*8dc0*/  WARPSYNC.COLLECTIVE R2, `(.L_x_9402) ;  /* 0x0000000002087348 */ /* 0x000fea0003c00000 */
[----:B------:R0:W1:Y:S02]  /*8dd0*/  SHFL.DOWN P0, R12, R239, R238, R19 ;  /* 0x080000eeef0c7389 */ /* 0x0000640000000013 */
[----:B01----:R-:W-:Y:S05]  /*8de0*/  ENDCOLLECTIVE ;  /* 0x000000000000791b */ /* 0x003fea0003800000 */
.L_x_9402:
[----:B------:R-:W-:Y:S02]  /*8df0*/  MOV R239, R13 ;  /* 0x0000000d00ef7202 */ /* 0x000fe40000000f00 */
[----:B------:R-:W-:-:S07]  /*8e00*/  MOV R15, R12 ;  /* 0x0000000c000f7202 */ /* 0x000fce0000000f00 */
[----:B------:R-:W-:Y:S05]  /*8e10*/  WARPSYNC.COLLECTIVE R2, `(.L_x_9403) ;  /* 0x0000000002087348 */ /* 0x000fea0003c00000 */
[----:B------:R0:W1:Y:S02]  /*8e20*/  SHFL.DOWN P0, R12, R239, R238, R19 ;  /* 0x080000eeef0c7389 */ /* 0x0000640000000013 */
[----:B01----:R-:W-:Y:S05]  /*8e30*/  ENDCOLLECTIVE ;  /* 0x000000000000791b */ /* 0x003fea0003800000 */
.L_x_9403:
[----:B------:R-:W-:Y:S05]  /*8e40*/  BRA `(.L_x_9404) ;  /* 0xffffffb400a87947 */ /* 0x000fea000383ffff */
.L_x_9327:
        /* <DEDUP_REMOVED lines=8> */
.L_x_9406:
[----:B------:R-:W-:Y:S05]  /*8ed0*/  BSYNC B0 ;  /* 0x0000000000007941 */ /* 0x000fea0003800000 */
.L_x_9405:
        /* <DEDUP_REMOVED lines=8> */
.L_x_9407:
[----:B------:R-:W-:Y:S02]  /*8f60*/  MOV R239, R16 ;  /* 0x0000001000ef7202 */ /* 0x000fe40000000f00 */
[----:B------:R-:W-:-:S07]  /*8f70*/  MOV R14, R12 ;  /* 0x0000000c000e7202 */ /* 0x000fce0000000f00 */
[----:B------:R-:W-:Y:S05]  /*8f80*/  WARPSYNC.COLLECTIVE R2, `(.L_x_9408) ;  /* 0x0000000002087348 */ /* 0x000fea0003c00000 */
[----:B------:R0:W1:Y:S02]  /*8f90*/  SHFL.DOWN P0, R12, R239, R238, R19 ;  /* 0x080000eeef0c7389 */ /* 0x0000640000000013 */
[----:B01----:R-:W-:Y:S05]  /*8fa0*/  ENDCOLLECTIVE ;  /* 0x000000000000791b */ /* 0x003fea0003800000 */
.L_x_9408:
[----:B------:R-:W-:Y:S02]  /*8fb0*/  MOV R239, R13 ;  /* 0x0000000d00ef7202 */ /* 0x000fe40000000f00 */
[----:B------:R-:W-:-:S07]  /*8fc0*/  MOV R15, R12 ;  /* 0x0000000c000f7202 */ /* 0x000fce0000000f00 */
[----:B------:R-:W-:Y:S05]  /*8fd0*/  WARPSYNC.COLLECTIVE R2, `(.L_x_9409) ;  /* 0x0000000002087348 */ /* 0x000fea0003c00000 */
[----:B------:R0:W1:Y:S02]  /*8fe0*/  SHFL.DOWN P0, R12, R239, R238, R19 ;  /* 0x080000eeef0c7389 */ /* 0x0000640000000013 */
[----:B01----:R-:W-:Y:S05]  /*8ff0*/  ENDCOLLECTIVE ;  /* 0x000000000000791b */ /* 0x003fea0003800000 */
.L_x_9409:
[----:B------:R-:W-:Y:S05]  /*9000*/  BRA `(.L_x_9410) ;  /* 0xffffffb400887947 */ /* 0x000fea000383ffff */
.L_x_9330:
        /* <DEDUP_REMOVED lines=8> */
.L_x_9412:
[----:B------:R-:W-:Y:S05]  /*9090*/  BSYNC B0 ;  /* 0x0000000000007941 */ /* 0x000fea0003800000 */
.L_x_9411:
        /* <DEDUP_REMOVED lines=8> */
.L_x_9413:
[----:B------:R-:W-:Y:S02]  /*9120*/  MOV R239, R16 ;  /* 0x0000001000ef7202 */ /* 0x000fe40000000f00 */
[----:B------:R-:W-:-:S07]  /*9130*/  MOV R14, R12 ;  /* 0x0000000c000e7202 */ /* 0x000fce0000000f00 */
[----:B------:R-:W-:Y:S05]  /*9140*/  WARPSYNC.COLLECTIVE R2, `(.L_x_9414) ;  /* 0x0000000002087348 */ /* 0x000fea0003c00000 */
[----:B------:R0:W1:Y:S02]  /*9150*/  SHFL.DOWN P0, R12, R239, R238, R19 ;  /* 0x080000eeef0c7389 */ /* 0x0000640000000013 */
[----:B01----:R-:W-:Y:S05]  /*9160*/  ENDCOLLECTIVE ;  /* 0x000000000000791b */ /* 0x003fea0003800000 */
.L_x_9414:
[----:B------:R-:W-:Y:S02]  /*9170*/  MOV R239, R13 ;  /* 0x0000000d00ef7202 */ /* 0x000fe40000000f00 */
[----:B------:R-:W-:-:S07]  /*9180*/  MOV R15, R12 ;  /* 0x0000000c000f7202 */ /* 0x000fce0000000f00 */
[----:B------:R-:W-:Y:S05]  /*9190*/  WARPSYNC.COLLECTIVE R2, `(.L_x_9415) ;  /* 0x0000000002087348 */ /* 0x000fea0003c00000 */
[----:B------:R0:W1:Y:S02]  /*91a0*/  SHFL.DOWN P0, R12, R239, R238, R19 ;  /* 0x080000eeef0c7389 */ /* 0x0000640000000013 */
[----:B01----:R-:W-:Y:S05]  /*91b0*/  ENDCOLLECTIVE ;  /* 0x000000000000791b */ /* 0x003fea0003800000 */
.L_x_9415:
[----:B------:R-:W-:Y:S05]  /*91c0*/  BRA `(.L_x_9416) ;  /* 0xffffffb400687947 */ /* 0x000fea000383ffff */
.L_x_9333:
        /* <DEDUP_REMOVED lines=8> */
.L_x_9418:
[----:B------:R-:W-:Y:S05]  /*9250*/  BSYNC B0 ;  /* 0x0000000000007941 */ /* 0x000fea0003800000 */
.L_x_9417:
        /* <DEDUP_REMOVED lines=8> */
.L_x_9419:
[----:B------:R-:W-:Y:S02]  /*92e0*/  MOV R239, R16 ;  /* 0x0000001000ef7202 */ /* 0x000fe40000000f00 */
[----:B------:R-:W-:-:S07]  /*92f0*/  MOV R14, R12 ;  /* 0x0000000c000e7202 */ /* 0x000fce0000000f00 */
[----:B------:R-:W-:Y:S05]  /*9300*/  WARPSYNC.COLLECTIVE R2, `(.L_x_9420) ;  /* 0x0000000002087348 */ /* 0x000fea0003c00000 */
[----:B------:R0:W1:Y:S02]  /*9310*/  SHFL.DOWN P0, R12, R239, R238, R19 ;  /* 0x080000eeef0c7389 */ /* 0x0000640000000013 */
[----:B01----:R-:W-:Y:S05]  /*9320*/  ENDCOLLECTIVE ;  /* 0x000000000000791b */ /* 0x003fea0003800000 */
.L_x_9420:
[----:B------:R-:W-:Y:S02]  /*9330*/  MOV R239, R13 ;  /* 0x0000000d00ef7202 */ /* 0x000fe40000000f00 */
[----:B------:R-:W-:-:S07]  /*9340*/  MOV R15, R12 ;  /* 0x0000000c000f7202 */ /* 0x000fce0000000f00 */
[----:B------:R-:W-:Y:S05]  /*9350*/  WARPSYNC.COLLECTIVE R2, `(.L_x_9421) ;  /* 0x0000000002087348 */ /* 0x000fea0003c00000 */
[----:B------:R0:W1:Y:S02]  /*9360*/  SHFL.DOWN P0, R12, R239, R238, R19 ;  /* 0x080000eeef0c7389 */ /* 0x0000640000000013 */
[----:B01----:R-:W-:Y:S05]  /*9370*/  ENDCOLLECTIVE ;  /* 0x000000000000791b */ /* 0x003fea0003800000 */
.L_x_9421:
[----:B------:R-:W-:Y:S05]  /*9380*/  BRA `(.L_x_9422) ;  /* 0xffffffb400487947 */ /* 0x000fea000383ffff */
.L_x_9336:
        /* <DEDUP_REMOVED lines=8> */
.L_x_9424:
[----:B------:R-:W-:Y:S05]  /*9410*/  BSYNC B0 ;  /* 0x0000000000007941 */ /* 0x000fea0003800000 */
.L_x_9423:
        /* <DEDUP_REMOVED lines=9> */
.L_x_9425:
[----:B------:R-:W-:Y:S02]  /*94b0*/  MOV R15, R16 ;  /* 0x00000010000f7202 */ /* 0x000fe40000000f00 */
[----:B------:R-:W-:-:S07]  /*94c0*/  MOV R235, R12 ;  /* 0x0000000c00eb7202 */ /* 0x000fce0000000f00 */
[----:B------:R-:W-:Y:S05]  /*94d0*/  WARPSYNC.COLLECTIVE R2, `(.L_x_9426) ;  /* 0x0000000002087348 */ /* 0x000fea0003c00000 */
[----:B------:R0:W1:Y:S02]  /*94e0*/  SHFL.IDX P2, R12, R15, R14, R3 ;  /* 0x0000000e0f0c7389 */ /* 0x0000640000040003 */
[----:B01----:R-:W-:Y:S05]  /*94f0*/  ENDCOLLECTIVE ;  /* 0x000000000000791b */ /* 0x003fea0003800000 */
.L_x_9426:
        /* <DEDUP_REMOVED lines=12> */
.L_x_9427:
[----:B------:R-:W-:Y:S01]  /*95c0*/  FFMA.FTZ R19, R7, R234, R238 ;  /* 0x000000ea07137223 */ /* 0x000fe200000100ee */
[----:B------:R-:W-:Y:S02]  /*95d0*/  MOV R15, R4 ;  /* 0x00000004000f7202 */ /* 0x000fe40000000f00 */
[----:B------:R-:W-:-:S05]  /*95e0*/  MOV R238, R12 ;  /* 0x0000000c00ee7202 */ /* 0x000fca0000000f00 */
[----:B------:R-:W-:Y:S01]  /*95f0*/  FADD.FTZ R234, R238, R19 ;  /* 0x00000013eeea7221 */ /* 0x000fe20000010000 */
[----:B------:R-:W-:Y:S01]  /*9600*/  HFMA2 R238, -RZ, RZ, 0, 5.9604644775390625e-08 ;  /* 0x00000001ffee7431 */ /* 0x000fe200000001ff */
[----:B------:R-:W-:-:S07]  /*9610*/  MOV R19, 0x1f ;  /* 0x0000001f00137802 */ /* 0x000fce0000000f00 */
[----:B------:R-:W-:Y:S05]  /*9620*/  WARPSYNC.COLLECTIVE R2, `(.L_x_9428) ;  /* 0x0000000002087348 */ /* 0x000fea0003c00000 */
[----:B------:R0:W1:Y:S02]  /*9630*/  SHFL.DOWN P0, R12, R239, R238, R19 ;  /* 0x080000eeef0c7389 */ /* 0x0000640000000013 */
[----:B01----:R-:W-:Y:S05]  /*9640*/  ENDCOLLECTIVE ;  /* 0x000000000000791b */ /* 0x003fea0003800000 */
.L_x_9428:
[----:B------:R-:W-:Y:S02]  /*9650*/  MOV R239, R17 ;  /* 0x0000001100ef7202 */ /* 0x000fe40000000f00 */
[----:B------:R-:W-:-:S07]  /*9660*/  MOV R240, R12 ;  /* 0x0000000c00f07202 */ /* 0x000fce0000000f00 */
[----:B------:R-:W-:Y:S05]  /*9670*/  WARPSYNC.COLLECTIVE R2, `(.L_x_9429) ;  /* 0x0000000002087348 */ /* 0x000fea0003c00000 */
[----:B------:R0:W1:Y:S02]  /*9680*/  SHFL.DOWN P0, R12, R239, R238, R19 ;  /* 0x080000eeef0c7389 */ /* 0x0000640000000013 */
[----:B01----:R-:W-:Y:S05]  /*9690*/  ENDCOLLECTIVE ;  /* 0x000000000000791b */ /* 0x003fea0003800000 */
.L_x_9429:
[----:B------:R-:W-:Y:S02]  /*96a0*/  MOV R239, R16 ;  /* 0x0000001000ef7202 */ /* 0x000fe40000000f00 */
[----:B------:R-:W-:-:S07]  /*96b0*/  MOV R241, R12 ;  /* 0x0000000c00f17202 */ /* 0x000fce0000000f00 */
[----:B------:R-:W-:Y:S05]  /*96c0*/  WARPSYNC.COLLECTIVE R2, `(.L_x_9430) ;  /* 0x0000000002087348 */ /* 0x000fea0003c00000 */
[----:B------:R0:W1:Y:S02]  /*96d0*/  SHFL.DOWN P0, R12, R239, R238, R19 ;  /* 0x080000eeef0c7389 */ /* 0x0000640000000013 */
[----:B01----:R-:W-:Y:S05]  /*96e0*/  ENDCOLLECTIVE ;  /* 0x000000000000791b */ /* 0x003fea0003800000 */
.L_x_9430:
[----:B------:R-:W-:Y:S02]  /*96f0*/  MOV R239, R13 ;  /* 0x0000000d00ef7202 */ /* 0x000fe40000000f00 */
[----:B------:R-:W-:-:S07]  /*9700*/  MOV R242, R12 ;  /* 0x0000000c00f27202 */ /* 0x000fce0000000f00 */
[----:B------:R-:W-:Y:S05]  /*9710*/  WARPSYNC.COLLECTIVE R2, `(.L_x_9431) ;  /* 0x0000000002087348 */ /* 0x000fea0003c00000 */
[----:B------:R0:W1:Y:S02]  /*9720*/  SHFL.DOWN P0, R12, R239, R238, R19 ;  /* 0x080000eeef0c7389 */ /* 0x0000640000000013 */
[----:B01----:R-:W-:Y:S05]  /*9730*/  ENDCOLLECTIVE ;  /* 0x000000000000791b */ /* 0x003fea0003800000 */
.L_x_9431:
[----:B------:R-:W-:-:S07]  /*9740*/  MOV R244, R12 ;  /* 0x0000000c00f47202 */ /* 0x000fce0000000f00 */
[----:B------:R-:W-:Y:S05]  /*9750*/  WARPSYNC.COLLECTIVE R2, `(.L_x_9432) ;  /* 0x0000000002087348 */ /* 0x000fea0003c00000 */
[----:B------:R0:W1:Y:S02]  /*9760*/  SHFL.IDX P2, R12, R15, R14, R3 ;  /* 0x0000000e0f0c7389 */ /* 0x0000640000040003 */
[----:B01----:R-:W-:Y:S05]  /*9770*/  ENDCOLLECTIVE ;  /* 0x000000000000791b */ /* 0x003fea0003800000 */
.L_x_9432:
[----:B------:R-:W-:Y:S02]  /*9780*/  MOV R15, R5 ;  /* 0x00000005000f7202 */ /* 0x000fe40000000f00 */
[----:B------:R-:W-:-:S07]  /*9790*/  MOV R243, R12 ;  /* 0x0000000c00f37202 */ /* 0x000fce0000000f00 */
[----:B------:R-:W-:Y:S05]  /*97a0*/  WARPSYNC.COLLECTIVE R2, `(.L_x_9433) ;  /* 0x0000000002087348 */ /* 0x000fea0003c00000 */
[----:B------:R0:W1:Y:S02]  /*97b0*/  SHFL.IDX P2, R12, R15, R14, R3 ;  /* 0x0000000e0f0c7389 */ /* 0x0000640000040003 */
[----:B01----:R-:W-:Y:S05]  /*97c0*/  ENDCOLLECTIVE ;  /* 0x000000000000791b */ /* 0x003fea0003800000 */
.L_x_9433:
[----:B------:R-:W-:Y:S02]  /*97d0*/  MOV R15, R6 ;  /* 0x00000006000f7202 */ /* 0x000fe40000000f00 */
[----:B------:R-:W-:-:S07]  /*97e0*/  MOV R19, R12 ;  /* 0x0000000c00137202 */ /* 0x000fce0000000f00 */
[----:B------:R-:W-:Y:S05]  /*97f0*/  WARPSYNC.COLLECTIVE R2, `(.L_x_9434) ;  /* 0x0000000002087348 */ /* 0x000fea0003c00000 */
[----:B------:R0:W1:Y:S02]  /*9800*/  SHFL.IDX P2, R12, R15, R14, R3 ;  /* 0x0000000e0f0c7389 */ /* 0x0000640000040003 */
[----:B01----:R-:W-:Y:S05]  /*9810*/  ENDCOLLECTIVE ;  /* 0x000000000000791b */ /* 0x003fea0003800000 */
.L_x_9434:
[----:B------:R-:W-:Y:S02]  /*9820*/  MOV R13, R19 ;  /* 0x00000013000d7202 */ /* 0x000fe40000000f00 */
[----:B------:R-:W-:Y:S02]  /*9830*/  MOV R15, R7 ;  /* 0x00000007000f7202 */ /* 0x000fe40000000f00 */
[----:B------:R-:W-:-:S07]  /*9840*/  MOV R239, R12 ;  /* 0x0000000c00ef7202 */ /* 0x000fce0000000f00 */
[----:B------:R-:W-:Y:S05]  /*9850*/  WARPSYNC.COLLECTIVE R2, `(.L_x_9435) ;  /* 0x0000000002087348 */ /* 0x000fea0003c00000 */
[----:B------:R0:W1:Y:S02]  /*9860*/  SHFL.IDX P2, R12, R15, R14, R3 ;  /* 0x0000000e0f0c7389 */ /* 0x0000640000040003 */
[----:B01----:R-:W-:Y:S05]  /*9870*/  ENDCOLLECTIVE ;  /* 0x000000000000791b */ /* 0x003fea0003800000 */
.L_x_9435:
[----:B------:R-:W-:Y:S02]  /*9880*/  MOV R245, R12 ;  /* 0x0000000c00f57202 */ /* 0x000fe40000000f00 */
[----:B------:R-:W-:Y:S01]  /*9890*/  MOV R12, R243 ;  /* 0x000000f3000c7202 */ /* 0x000fe20000000f00 */
[----:B------:R-:W-:Y:S06]  /*98a0*/  BRA `(.L_x_9436) ;  /* 0xffffffb000a07947 */ /* 0x000fec000383ffff */
.L_x_9437:
        /* <DEDUP_REMOVED lines=13> */
.L_x_18711:


//--------------------- .text._Z25selective_scan_bwd_kernelI32Selective_Scan_bwd_kernel_traitsILi64ELi16ELb1ELb0ELb0ELb0ELb1EN3c104HalfENS1_7complexIfEEEEv12SSMParamsBwd --------------------------
	.section	.text._Z25selective_scan_bwd_kernelI32Selective_Scan_bwd_kernel_traitsILi64ELi16ELb1ELb0ELb0ELb0ELb1EN3c104HalfENS1_7complexIfEEEEv12SSMParamsBwd,"ax",@progbits
	.align	128
        .global         _Z25selective_scan_bwd_kernelI32Selective_Scan_bwd_kernel_traitsILi64ELi16ELb1ELb0ELb0ELb0ELb1EN3c104HalfENS1_7complexIfEEEEv12SSMParamsBwd
        .type           _Z25selective_scan_bwd_kernelI32Selective_Scan_bwd_kernel_traitsILi64ELi16ELb1ELb0ELb0ELb0ELb1EN3c104HalfENS1_7complexIfEEEEv12SSMParamsBwd,@function
        .size           _Z25selective_scan_bwd_kernelI32Selective_Scan_bwd_kernel_traitsILi64ELi16ELb1ELb0ELb0ELb0ELb1EN3c104HalfENS1_7complexIfEEEEv12SSMParamsBwd,(.L_x_18712 - _Z25selective_scan_bwd_kernelI32Selective_Scan_bwd_kernel_traitsILi64ELi16ELb1ELb0ELb0ELb0ELb1EN3c104HalfENS1_7complexIfEEEEv12SSMParamsBwd)
        .other          _Z25selective_scan_bwd_kernelI32Selective_Scan_bwd_kernel_traitsILi64ELi16ELb1ELb0ELb0ELb0ELb1EN3c104HalfENS1_7complexIfEEEEv12SSMParamsBwd,@"STO_CUDA_ENTRY STV_DEFAULT"
_Z25selective_scan_bwd_kernelI32Selective_Scan_bwd_kernel_traitsILi64ELi16ELb1ELb0ELb0ELb0ELb1EN3c104HalfENS1_7complexIfEEEEv12SSMParamsBwd:
.text._Z25selective_scan_bwd_kernelI32Selective_Scan_bwd_kernel_traitsILi64ELi16ELb1ELb0ELb0ELb0ELb1EN3c104HalfENS1_7complexIfEEEEv12SSMParamsBwd:
        /* <DEDUP_REMOVED lines=47> */
[----:B------:R-:W-:Y:S02]  /*02f0*/  UIMAD UR17, UR12, UR27, UR19 ;  /* 0x0000001b0c1172a4 */ /* 0x000fe4000f8e0213 */
[----:B----4-:R-:W-:Y:S02]  /*0300*/  ULEA UR24, UP4, UR18, UR10, 0x1 ;  /* 0x0000000a12187291 */ /* 0x010fe4000f8808ff */
[----:B------:R-:W-:-:S02]  /*0310*/  ULEA UR27, UP2, UR13, UR8, 0x1 ;  /* 0x000000080d1b7291 */ /* 0x000fc4000f8408ff */
[----:B------:R-:W-:Y:S01]  /*0320*/  UIADD3.X UR10, UPT, UPT, UR23, UR25, URZ, UP1, !UPT ;  /* 0x00000019170a7290 */ /* 0x000fe20008ffe4ff */
[----:B------:R-:W1:Y:S03]  /*0330*/  LDCU.64 UR6, c[0x0][0x4a0] ;  /* 0x00009400ff0677ac */ /* 0x000e660008000a00 */
[----:B------:R-:W-:Y:S02]  /*0340*/  ULEA.HI.X UR10, UR13, UR9, UR10, 0x1, UP2 ;  /* 0x000000090d0a7291 */ /* 0x000fe400090f0c0a */
[----:B------:R-:W-:Y:S01]  /*0350*/  UIMAD UR9, UR32, UR35, UR21 ;  /* 0x00000023200972a4 */ /* 0x000fe2000f8e0215 */
[----:B------:R-:W4:Y:S01]  /*0360*/  @UP0 LDCU UR21, c[0x0][0x384] ;  /* 0x00007080ff1507ac */ /* 0x000f220008000800 */
[----:B------:R-:W-:Y:S02]  /*0370*/  UIADD3.X UR8, UPT, UPT, UR23, UR17, URZ, UP3, !UPT ;  /* 0x0000001117087290 */ /* 0x000fe40009ffe4ff */
[----:B0-----:R-:W-:-:S02]  /*0380*/  UIMAD.WIDE.U32 UR16, UR12, UR36, URZ ;  /* 0x000000240c1072a5 */ /* 0x001fc4000f8e00ff */
        /* <DEDUP_REMOVED lines=9> */
[----:B------:R-:W-:-:S02]  /*0420*/  UMOV UR8, UR20 ;  /* 0x0000001400087c82 */ /* 0x000fc40008000000 */
[----:B-1----:R-:W-:Y:S02]  /*0430*/  UIMAD.WIDE.U32 UR8, UR12, UR6, UR8 ;  /* 0x000000060c0872a5 */ /* 0x002fe4000f8e0008 */
[----:B0-----:R-:W-:Y:S02]  /*0440*/  @UP0 UIMAD UR6, UR4, UR14, URZ ;  /* 0x0000000e040602a4 */ /* 0x001fe4000f8e02ff */
[----:B------:R-:W-:Y:S01]  /*0450*/  ULEA.HI.X UR16, UR16, UR5, UR17, 0x3, UP1 ;  /* 0x0000000510107291 */ /* 0x000fe200088f1c11 */
[----:B------:R-:W-:Y:S02]  /*0460*/  UMOV UR4, URZ ;  /* 0x000000ff00047c82 */ /* 0x000fe40008000000 */
[----:B------:R-:W-:Y:S01]  /*0470*/  UMOV UR5, URZ ;  /* 0x000000ff00057c82 */ /* 0x000fe20008000000 */
[----:B--2---:R-:W-:Y:S02]  /*0480*/  @UP0 UIMAD.WIDE UR4, UR6, 0x10, UR36 ;  /* 0x00000010060408a5 */ /* 0x004fe4000f8e0224 */
[----:B------:R-:W-:-:S02]  /*0490*/  UISETP.GE.AND UP0, UPT, UR30, 0x1, UPT ;  /* 0x000000011e00788c */ /* 0x000fc4000bf06270 */
[----:B------:R-:W-:Y:S02]  /*04a0*/  UIMAD UR7, UR12, UR7, UR9 ;  /* 0x000000070c0772a4 */ /* 0x000fe4000f8e0209 */
[----:B------:R-:W-:Y:S01]  /*04b0*/  UIADD3 UR8, UP2, UPT, UR22, UR8, URZ ;  /* 0x0000000816087290 */ /* 0x000fe2000ff5e0ff */
[----:B------:R-:W-:Y:S01]  /*04c0*/  HFMA2 R138, -RZ, RZ, 0, 0 ;  /* 0x00000000ff8a7431 */ /* 0x000fe200000001ff */
[----:B------:R-:W-:Y:S02]  /*04d0*/  UIMAD UR15, UR12, UR15, UR19 ;  /* 0x0000000f0c0f72a4 */ /* 0x000fe4000f8e0213 */
[----:B------:R-:W-:Y:S02]  /*04e0*/  UIADD3.X UR26, UPT, UPT, UR23, UR7, URZ, UP2, !UPT ;  /* 0x00000007171a7290 */ /* 0x000fe400097fe4ff */
[----:B----4-:R-:W-:Y:S02]  /*04f0*/  ULEA UR17, UP1, UR18, UR34, 0x3 ;  /* 0x0000002212117291 */ /* 0x010fe4000f8218ff */
[----:B------:R-:W-:-:S02]  /*0500*/  ULEA UR25, UP2, UR8, UR38, 0x1 ;  /* 0x0000002608197291 */ /* 0x000fc4000f8408ff */
[----:B------:R-:W-:Y:S02]  /*0510*/  ULEA.HI.X UR18, UR18, UR35, UR15, 0x3, UP1 ;  /* 0x0000002312127291 */ /* 0x000fe400088f1c0f */
[----:B------:R-:W-:Y:S01]  /*0520*/  ULEA.HI.X UR26, UR8, UR39, UR26, 0x1, UP2 ;  /* 0x00000027081a7291 */ /* 0x000fe200090f0c1a */
[----:B---3--:R-:W-:Y:S11]  /*0530*/  BRA.U !UP0, `(.L_x_9438) ;  /* 0x0000008108447547 */ /* 0x008ff6000b800000 */
[----:B------:R-:W0:Y:S01]  /*0540*/  S2R R133, SR_TID.X ;  /* 0x0000000000857919 */ /* 0x000e220000002100 */
[----:B------:R-:W1:Y:S01]  /*0550*/  S2UR UR7, SR_CgaCtaId ;  /* 0x00000000000779c3 */ /* 0x000e620000008800 */
[----:B------:R-:W2:Y:S01]  /*0560*/  LDCU.64 UR8, c[0x0][0x3a0] ;  /* 0x00007400ff0877ac */ /* 0x000ea20008000a00 */
[----:B------:R-:W-:Y:S02]  /*0570*/  MOV R136, RZ ;  /* 0x000000ff00887202 */ /* 0x000fe40000000f00 */
[----:B------:R-:W-:Y:S01]  /*0580*/  MOV R138, RZ ;  /* 0x000000ff008a7202 */ /* 0x000fe20000000f00 */
[----:B------:R-:W-:Y:S01]  /*0590*/  UMOV UR6, 0x400 ;  /* 0x0000040000067882 */ /* 0x000fe20000000000 */
[----:B------:R-:W3:Y:S01]  /*05a0*/  LDCU UR20, c[0x0][0x394] ;  /* 0x00007280ff1477ac */ /* 0x000ee20008000800 */
[----:B------:R-:W-:Y:S01]  /*05b0*/  UMOV UR21, UR27 ;  /* 0x0000001b00157c82 */ /* 0x000fe20008000000 */
[----:B------:R-:W-:Y:S01]  /*05c0*/  UMOV UR22, UR10 ;  /* 0x0000000a00167c82 */ /* 0x000fe20008000000 */
[----:B------:R-:W-:Y:S01]  /*05d0*/  UMOV UR23, UR11 ;  /* 0x0000000b00177c82 */ /* 0x000fe20008000000 */
[----:B--2---:R-:W-:-:S04]  /*05e0*/  UIMAD.WIDE.U32 UR14, UR12, UR8, URZ ;  /* 0x000000080c0e72a5 */ /* 0x004fc8000f8e00ff */
[----:B------:R-:W-:Y:S02]  /*05f0*/  UIMAD UR19, UR12, UR9, UR15 ;  /* 0x000000090c1372a4 */ /* 0x000fe4000f8e020f */
[----:B-1----:R-:W-:Y:S01]  /*0600*/  ULEA UR6, UR7, UR6, 0x18 ;  /* 0x0000000607067291 */ /* 0x002fe2000f8ec0ff */
[----:B0-----:R-:W-:-:S05]  /*0610*/  SHF.L.U32 R134, R133, 0x1, RZ ;  /* 0x0000000185867819 */ /* 0x001fca00000006ff */
[C---:B------:R-:W-:Y:S02]  /*0620*/  LEA R132, R133.reuse, UR6, 0x4 ;  /* 0x0000000685847c11 */ /* 0x040fe4000f8e20ff */
[----:B------:R-:W-:Y:S02]  /*0630*/  LOP3.LUT R134, R134, 0x7c0, RZ, 0xc0, !PT ;  /* 0x000007c086867812 */ /* 0x000fe400078ec0ff */
[C---:B------:R-:W-:Y:S02]  /*0640*/  LOP3.LUT R205, R133.reuse, 0x1f, RZ, 0xc0, !PT ;  /* 0x0000001f85cd7812 */ /* 0x040fe400078ec0ff */
[----:B------:R-:W-:Y:S02]  /*0650*/  LOP3.LUT R131, R134, 0x1f, R133, 0xf8, !PT ;  /* 0x0000001f86837812 */ /* 0x000fe400078ef885 */
[----:B---3--:R-:W-:-:S07]  /*0660*/  LEA R130, R133, R132, 0x4 ;  /* 0x0000008485827211 */ /* 0x008fce00078e20ff */
.L_x_9475:
[----:B------:R-:W-:Y:S01]  /*0670*/  BAR.SYNC.DEFER_BLOCKING 0x0 ;  /* 0x0000000000007b1d */ /* 0x000fe20000010000 */
[----:B0-----:R-:W-:Y:S02]  /*0680*/  MOV R2, UR21 ;  /* 0x0000001500027c02 */ /* 0x001fe40008000f00 */
[----:B------:R-:W-:-:S03]  /*0690*/  MOV R3, UR22 ;  /* 0x0000001600037c02 */ /* 0x000fc60008000f00 */
[----:B------:R-:W0:Y:S01]  /*06a0*/  S2R R129, SR_LANEID ;  /* 0x0000000000817919 */ /* 0x000e220000000000 */
[C---:B------:R-:W-:Y:S01]  /*06b0*/  IMAD.WIDE.U32 R2, R131.reuse, 0x10, R2 ;  /* 0x0000001083027825 */ /* 0x040fe200078e0002 */
[----:B-1----:R-:W1:Y:S01]  /*06c0*/  S2UR UR7, SR_CgaCtaId ;  /* 0x00000000000779c3 */ /* 0x002e620000008800 */
        /* <DEDUP_REMOVED lines=16> */
[----:B------:R-:W-:Y:S04]  /*07d0*/  LDS.128 R104, [R123] ;  /* 0x000000007b687984 */ /* 0x000fe80000000c00 */
        /* <DEDUP_REMOVED lines=29> */
[----:B--2---:R-:W-:Y:S04]  /*09b0*/  STS.128 [R128], R24 ;  /* 0x0000001880007388 */ /* 0x004fe80000000c00 */
[----:B----4-:R-:W-:Y:S01]  /*09c0*/  STS.128 [R128+0x200], R12 ;  /* 0x0002000c80007388 */ /* 0x010fe20000000c00 */
        /* <DEDUP_REMOVED lines=27> */
[----:B------:R-:W4:Y:S04]  /*0b80*/  LDG.E.128 R24, desc[UR28][R32.64] ;  /* 0x0000001c20187981 */ /* 0x000f28000c1e1d00 */
[----:B------:R1:W4:Y:S01]  /*0b90*/  LDG.E.128 R28, desc[UR28][R32.64+0x200] ;  /* 0x0002001c201c7981 */ /* 0x000322000c1e1d00 */
[----:B--2---:R-:W-:Y:S01]  /*0ba0*/  UIMAD.WIDE.U32 UR8, UR32, UR10, UR6 ;  /* 0x0000000a200872a5 */ /* 0x004fe2000f8e0006 */
[----:B------:R-:W-:-:S02]  /*0bb0*/  HADD2.F32 R117, -RZ, R105.H0_H0 ;  /* 0x20000069ff757230 */ /* 0x000fc40000004100 */
        /* <DEDUP_REMOVED lines=8> */
[--C-:B------:R-:W-:Y:S01]  /*0c40*/  HADD2.F32 R2, -RZ, R54.reuse.H0_H0 ;  /* 0x20000036ff027230 */ /* 0x100fe20000004100 */
[----:B------:R4:W-:Y:S01]  /*0c50*/  MUFU.EX2 R45, R35 ;  /* 0x00000023002d7308 */ /* 0x0009e20000000800 */
[----:B------:R-:W-:Y:S01]  /*0c60*/  FMUL.FTZ R37, R0, -1.4426950216293334961 ;  /* 0xbfb8aa3b00257820 */ /* 0x000fe20000410000 */
[----:B-1----:R-:W-:Y:S01]  /*0c70*/  FMUL.FTZ R32, R3, -1.4426950216293334961 ;  /* 0xbfb8aa3b03207820 */ /* 0x002fe20000410000 */
[----:B------:R-:W-:-:S02]  /*0c80*/  HADD2.F32 R34, -RZ, R54.H1_H1 ;  /* 0x30000036ff227230 */ /* 0x000fc40000004100 */
[----:B------:R-:W-:Y:S01]  /*0c90*/  FMUL.FTZ R38, R2, -1.4426950216293334961 ;  /* 0xbfb8aa3b02267820 */ /* 0x000fe20000410000 */
[----:B------:R-:W-:Y:S02]  /*0ca0*/  HADD2.F32 R33, -RZ, R55.H0_H0 ;  /* 0x20000037ff217230 */ /* 0x000fe40000004100 */
[----:B------:R-:W-:Y:S01]  /*0cb0*/  HADD2.F32 R115, -RZ, R105.H1_H1 ;  /* 0x30000069ff737230 */ /* 0x000fe20000004100 */
[----:B------:R1:W3:Y:S01]  /*0cc0*/  MUFU.EX2 R46, R36 ;  /* 0x00000024002e7308 */ /* 0x0002e20000000800 */
[----:B----4-:R-:W-:Y:S02]  /*0cd0*/  HADD2.F32 R35, -RZ, R12.H1_H1 ;  /* 0x3000000cff237230 */ /* 0x010fe40000004100 */
[----:B------:R-:W-:Y:S01]  /*0ce0*/  FMUL.FTZ R39, R34, -1.4426950216293334961 ;  /* 0xbfb8aa3b22277820 */ /* 0x000fe20000410000 */
[----:B------:R-:W-:Y:S01]  /*0cf0*/  FMUL.FTZ R40, R33, -1.4426950216293334961 ;  /* 0xbfb8aa3b21287820 */ /* 0x000fe20000410000 */
[--C-:B------:R-:W-:Y:S01]  /*0d00*/  HADD2.F32 R105, -RZ, R88.reuse.H0_H0 ;  /* 0x20000058ff697230 */ /* 0x100fe20000004100 */
[----:B--2---:R-:W-:Y:S01]  /*0d10*/  UIMAD.WIDE.U32 UR8, UR12, UR10, UR8 ;  /* 0x0000000a0c0872a5 */ /* 0x004fe2000f8e0008 */
[----:B------:R-:W-:Y:S01]  /*0d20*/  FMUL.FTZ R42, R35, -1.4426950216293334961 ;  /* 0xbfb8aa3b232a7820 */ /* 0x000fe20000410000 */
[----:B------:R-:W-:Y:S01]  /*0d30*/  HADD2.F32 R103, -RZ, R88.H1_H1 ;  /* 0x30000058ff677230 */ /* 0x000fe20000004100 */
[----:B------:R2:W-:Y:S01]  /*0d40*/  MUFU.EX2 R49, R37 ;  /* 0x0000002500317308 */ /* 0x0005e20000000800 */
[----:B-1----:R-:W-:Y:S01]  /*0d50*/  HADD2.F32 R36, -RZ, R55.H1_H1 ;  /* 0x30000037ff247230 */ /* 0x002fe20000004100 */
[----:B------:R-:W-:Y:S01]  /*0d60*/  UIMAD UR10, UR12, UR11, UR9 ;  /* 0x0000000b0c0a72a4 */ /* 0x000fe2000f8e0209 */
[--C-:B------:R-:W-:Y:S01]  /*0d70*/  HADD2.F32 R97, -RZ, R90.reuse.H0_H0 ;  /* 0x2000005aff617230 */ /* 0x100fe20000004100 */
[----:B------:R-:W-:Y:S01]  /*0d80*/  ULEA UR9, UP0, UR8, UR30, 0x1 ;  /* 0x0000001e08097291 */ /* 0x000fe2000f8008ff */
[----:B------:R-:W-:-:S02]  /*0d90*/  HADD2.F32 R95, -RZ, R90.H1_H1 ;  /* 0x3000005aff5f7230 */ /* 0x000fc40000004100 */
[----:B------:R-:W-:Y:S01]  /*0da0*/  FMUL.FTZ R41, R36, -1.4426950216293334961 ;  /* 0xbfb8aa3b24297820 */ /* 0x000fe20000410000 */
[----:B------:R-:W-:Y:S01]  /*0db0*/  HADD2.F32 R90, -RZ, R4.H0_H0 ;  /* 0x20000004ff5a7230 */ /* 0x000fe20000004100 */
[----:B------:R1:W4:Y:S01]  /*0dc0*/  MUFU.EX2 R50, R32 ;  /* 0x0000002000327308 */ /* 0x0003220000000800 */
[----:B--2---:R-:W-:Y:S02]  /*0dd0*/  HADD2.F32 R37, -RZ, R12.H0_H0 ;  /* 0x2000000cff257230 */ /* 0x004fe40000004100 */
[----:B---3--:R-:W-:Y:S01]  /*0de0*/  FADD.FTZ R48, R46, 1 ;  /* 0x3f8000002e307421 */ /* 0x008fe20000010000 */
[----:B------:R-:W-:Y:S01]  /*0df0*/  HADD2.F32 R88, -RZ, R4.H1_H1 ;  /* 0x30000004ff587230 */ /* 0x000fe20000004100 */
[----:B------:R-:W-:Y:S01]  /*0e00*/  ULEA.HI.X UR8, UR8, UR31, UR10, 0x1, UP0 ;  /* 0x0000001f08087291 */ /* 0x000fe200080f0c0a */
[--C-:B------:R-:W-:Y:S02]  /*0e10*/  HADD2.F32 R86, -RZ, R5.reuse.H0_H0 ;  /* 0x20000005ff567230 */ /* 0x100fe40000004100 */
[----:B------:R-:W-:Y:S01]  /*0e20*/  FMUL.FTZ R12, R37, -1.4426950216293334961 ;  /* 0xbfb8aa3b250c7820 */ /* 0x000fe20000410000 */
[----:B------:R-:W-:Y:S01]  /*0e30*/  HADD2.F32 R84, -RZ, R5.H1_H1 ;  /* 0x30000005ff547230 */ /* 0x000fe20000004100 */
[----:B------:R2:W-:Y:S01]  /*0e40*/  MUFU.EX2 R51, R38 ;  /* 0x0000002600337308 */ /* 0x0005e20000000800 */
[----:B-1----:R-:W-:Y:S01]  /*0e50*/  HADD2.F32 R32, -RZ, R13.H0_H0 ;  /* 0x2000000dff207230 */ /* 0x002fe20000004100 */
[----:B0-----:R-:W-:Y:S01]  /*0e60*/  UISETP.NE.U32.AND UP0, UPT, UR34, URZ, UPT ;  /* 0x000000ff2200728c */ /* 0x001fe2000bf05070 */
[----:B------:R-:W-:-:S02]  /*0e70*/  HADD2.F32 R82, -RZ, R6.H0_H0 ;  /* 0x20000006ff527230 */ /* 0x000fc40000004100 */
[--C-:B------:R-:W-:Y:S01]  /*0e80*/  HADD2.F32 R121, -RZ, R104.reuse.H0_H0 ;  /* 0x20000068ff797230 */ /* 0x100fe20000004100 */
[----:B------:R-:W-:Y:S01]  /*0e90*/  UISETP.NE.AND.EX UP0, UPT, UR35, URZ, UPT, UP0 ;  /* 0x000000ff2300728c */ /* 0x000fe2000bf05300 */
[----:B------:R-:W-:Y:S01]  /*0ea0*/  HADD2.F32 R119, -RZ, R104.H1_H1 ;  /* 0x30000068ff777230 */ /* 0x000fe20000004100 */
[----:B------:R0:W-:Y:S01]  /*0eb0*/  MUFU.EX2 R52, R39 ;  /* 0x0000002700347308 */ /* 0x0001e20000000800 */
[----:B--2---:R-:W-:Y:S02]  /*0ec0*/  HADD2.F32 R38, -RZ, R13.H1_H1 ;  /* 0x3000000dff267230 */ /* 0x004fe40000004100 */
[----:B------:R-:W-:Y:S01]  /*0ed0*/  FMUL.FTZ R13, R32, -1.4426950216293334961 ;  /* 0xbfb8aa3b200d7820 */ /* 0x000fe20000410000 */
[----:B----4-:R-:W-:Y:S01]  /*0ee0*/  FADD.FTZ R46, R50, 1 ;  /* 0x3f800000322e7421 */ /* 0x010fe20000010000 */
[----:B------:R-:W-:Y:S02]  /*0ef0*/  HADD2.F32 R50, -RZ, R19.H1_H1 ;  /* 0x30000013ff327230 */ /* 0x000fe40000004100 */
[----:B------:R-:W-:Y:S01]  /*0f00*/  FMUL.FTZ R47, R38, -1.4426950216293334961 ;  /* 0xbfb8aa3b262f7820 */ /* 0x000fe20000410000 */
[----:B------:R-:W-:Y:S01]  /*0f10*/  HADD2.F32 R113, -RZ, R106.H0_H0 ;  /* 0x2000006aff717230 */ /* 0x000fe20000004100 */
[----:B------:R1:W2:Y:S01]  /*0f20*/  MUFU.EX2 R53, R40 ;  /* 0x0000002800357308 */ /* 0x0002a20000000800 */
[----:B0-----:R-:W-:-:S02]  /*0f30*/  HADD2.F32 R39, -RZ, R14.H0_H0 ;  /* 0x2000000eff277230 */ /* 0x001fc40000004100 */
[----:B------:R-:W-:Y:S02]  /*0f40*/  HADD2.F32 R111, -RZ, R106.H1_H1 ;  /* 0x3000006aff6f7230 */ /* 0x000fe40000004100 */
[--C-:B------:R-:W-:Y:S02]  /*0f50*/  HADD2.F32 R106, -RZ, R8.reuse.H0_H0 ;  /* 0x20000008ff6a7230 */ /* 0x100fe40000004100 */
[----:B------:R-:W-:Y:S01]  /*0f60*/  HADD2.F32 R104, -RZ, R8.H1_H1 ;  /* 0x30000008ff687230 */ /* 0x000fe20000004100 */
[----:B------:R0:W3:Y:S01]  /*0f70*/  MUFU.EX2 R54, R41 ;  /* 0x0000002900367308 */ /* 0x0000e20000000800 */
[----:B-1----:R-:W-:Y:S02]  /*0f80*/  HADD2.F32 R40, -RZ, R14.H1_H1 ;  /* 0x3000000eff287230 */ /* 0x002fe40000004100 */
[--C-:B------:R-:W-:Y:S02]  /*0f90*/  HADD2.F32 R98, -RZ, R10.reuse.H0_H0 ;  /* 0x2000000aff627230 */ /* 0x100fe40000004100 */
[----:B------:R-:W-:-:S02]  /*0fa0*/  HADD2.F32 R96, -RZ, R10.H1_H1 ;  /* 0x3000000aff607230 */ /* 0x000fc40000004100 */
[----:B------:R-:W-:Y:S01]  /*0fb0*/  FMUL.FTZ R14, R40, -1.4426950216293334961 ;  /* 0xbfb8aa3b280e7820 */ /* 0x000fe20000410000 */
[----:B------:R-:W-:Y:S01]  /*0fc0*/  HADD2.F32 R109, -RZ, R107.H0_H0 ;  /* 0x2000006bff6d7230 */ /* 0x000fe20000004100 */
[----:B------:R1:W4:Y:S01]  /*0fd0*/  MUFU.EX2 R56, R42 ;  /* 0x0000002a00387308 */ /* 0x0003220000000800 */
[----:B0-----:R-:W-:Y:S02]  /*0fe0*/  HADD2.F32 R41, -RZ, R15.H0_H0 ;  /* 0x2000000fff297230 */ /* 0x001fe40000004100 */
[----:B--2---:R-:W-:Y:S01]  /*0ff0*/  FADD.FTZ R53, R53, 1 ;  /* 0x3f80000035357421 */ /* 0x004fe20000010000 */
[----:B------:R-:W-:Y:S02]  /*1000*/  HADD2.F32 R107, -RZ, R107.H1_H1 ;  /* 0x3000006bff6b7230 */ /* 0x000fe40000004100 */
[--C-:B------:R-:W-:Y:S02]  /*1010*/  HADD2.F32 R101, -RZ, R89.reuse.H0_H0 ;  /* 0x20000059ff657230 */ /* 0x100fe40000004100 */
[----:B------:R-:W-:Y:S01]  /*1020*/  HADD2.F32 R99, -RZ, R89.H1_H1 ;  /* 0x30000059ff637230 */ /* 0x000fe20000004100 */
[----:B------:R0:W2:Y:S01]  /*1030*/  MUFU.EX2 R55, R12 ;  /* 0x0000000c00377308 */ /* 0x0000a20000000800 */
[----:B-1----:R-:W-:-:S02]  /*1040*/  HADD2.F32 R42, -RZ, R15.H1_H1 ;  /* 0x3000000fff2a7230 */ /* 0x002fc40000004100 */
[----:B---3--:R-:W-:Y:S01]  /*1050*/  FADD.FTZ R54, R54, 1 ;  /* 0x3f80000036367421 */ /* 0x008fe20000010000 */
[--C-:B------:R-:W-:Y:S02]  /*1060*/  HADD2.F32 R102, -RZ, R9.reuse.H0_H0 ;  /* 0x20000009ff667230 */ /* 0x100fe40000004100 */
[----:B------:R-:W-:Y:S02]  /*1070*/  HADD2.F32 R100, -RZ, R9.H1_H1 ;  /* 0x30000009ff647230 */ /* 0x000fe40000004100 */
[----:B------:R-:W-:Y:S01]  /*1080*/  FMUL.FTZ R15, R42, -1.4426950216293334961 ;  /* 0xbfb8aa3b2a0f7820 */ /* 0x000fe20000410000 */
[----:B------:R-:W-:Y:S01]  /*1090*/  HADD2.F32 R94, -RZ, R11.H0_H0 ;  /* 0x2000000bff5e7230 */ /* 0x000fe20000004100 */
[----:B------:R1:W3:Y:S01]  /*10a0*/  MUFU.EX2 R57, R13 ;  /* 0x0000000d00397308 */ /* 0x0002e20000000800 */
[----:B0-----:R-:W-:Y:S01]  /*10b0*/  FMUL.FTZ R12, R39, -1.4426950216293334961 ;  /* 0xbfb8aa3b270c7820 */ /* 0x001fe20000410000 */
[----:B----4-:R-:W-:Y:S01]  /*10c0*/  FADD.FTZ R70, R56, 1 ;  /* 0x3f80000038467421 */ /* 0x010fe20000010000 */
[----:B------:R-:W-:-:S02]  /*10d0*/  HADD2.F32 R56, -RZ, R22.H1_H1 ;  /* 0x30000016ff387230 */ /* 0x000fc40000004100 */
[----:B------:R-:W-:-:S03]  /*10e0*/  HADD2.F32 R92, -RZ, R11.H1_H1 ;  /* 0x3000000bff5c7230 */ /* 0x000fc60000004100 */
[----:B------:R-:W0:Y:S01]  /*10f0*/  MUFU.EX2 R71, R12 ;  /* 0x0000000c00477308 */ /* 0x000e220000000800 */
[----:B-1----:R-:W-:Y:S01]  /*1100*/  FMUL.FTZ R13, R41, -1.4426950216293334961 ;  /* 0xbfb8aa3b290d7820 */ /* 0x002fe20000410000 */
[----:B--2---:R-:W-:Y:S01]  /*1110*/  FADD.FTZ R68, R55, 1 ;  /* 0x3f80000037447421 */ /* 0x004fe20000010000 */
[----:B------:R-:W-:-:S05]  /*1120*/  HADD2.F32 R55, -RZ, R22.H0_H0 ;  /* 0x20000016ff377230 */ /* 0x000fca0000004100 */
[----:B------:R-:W1:Y:S01]  /*1130*/  MUFU.EX2 R72, R14 ;  /* 0x0000000e00487308 */ /* 0x000e620000000800 */
[----:B---3--:R-:W-:Y:S01]  /*1140*/  FADD.FTZ R20, R57, 1 ;  /* 0x3f80000039147421 */ /* 0x008fe20000010000 */
[----:B------:R-:W-:-:S06]  /*1150*/  HADD2.F32 R57, -RZ, R23.H1_H1 ;  /* 0x30000017ff397230 */ /* 0x000fcc0000004100 */
[----:B------:R-:W2:Y:S01]  /*1160*/  MUFU.EX2 R76, R13 ;  /* 0x0000000d004c7308 */ /* 0x000ea20000000800 */
[----:B0-----:R-:W-:-:S07]  /*1170*/  FADD.FTZ R71, R71, 1 ;  /* 0x3f80000047477421 */ /* 0x001fce0000010000 */
[----:B------:R-:W0:Y:S01]  /*1180*/  MUFU.EX2 R78, R15 ;  /* 0x0000000f004e7308 */ /* 0x000e220000000800 */
[----:B-1----:R-:W-:-:S07]  /*1190*/  FADD.FTZ R73, R72, 1 ;  /* 0x3f80000048497421 */ /* 0x002fce0000010000 */
[----:B------:R1:W3:Y:S01]  /*11a0*/  MUFU.EX2 R58, R47 ;  /* 0x0000002f003a7308 */ /* 0x0002e20000000800 */
[----:B--2---:R-:W-:-:S07]  /*11b0*/  FADD.FTZ R76, R76, 1 ;  /* 0x3f8000004c4c7421 */ /* 0x004fce0000010000 */
[----:B------:R-:W-:Y:S01]  /*11c0*/  MUFU.RCP R48, R48 ;  /* 0x0000003000307308 */ /* 0x000fe20000001000 */
[----:B-1----:R-:W-:Y:S01]  /*11d0*/  FADD.FTZ R47, R45, 1 ;  /* 0x3f8000002d2f7421 */ /* 0x002fe20000010000 */
[----:B------:R-:W-:Y:S01]  /*11e0*/  FADD.FTZ R45, R49, 1 ;  /* 0x3f800000312d7421 */ /* 0x000fe20000010000 */
[----:B------:R-:W-:Y:S01]  /*11f0*/  FADD.FTZ R49, R51, 1 ;  /* 0x3f80000033317421 */ /* 0x000fe20000010000 */
[----:B------:R-:W-:Y:S01]  /*1200*/  FADD.FTZ R51, R52, 1 ;  /* 0x3f80000034337421 */ /* 0x000fe20000010000 */
[----:B0-----:R-:W-:-:S03]  /*1210*/  FADD.FTZ R78, R78, 1 ;  /* 0x3f8000004e4e7421 */ /* 0x001fc60000010000 */
[----:B------:R-:W-:Y:S08]  /*1220*/  MUFU.RCP R47, R47 ;  /* 0x0000002f002f7308 */ /* 0x000ff00000001000 */
[----:B------:R-:W-:Y:S08]  /*1230*/  MUFU.RCP R45, R45 ;  /* 0x0000002d002d7308 */ /* 0x000ff00000001000 */
[----:B------:R0:W-:Y:S08]  /*1240*/  MUFU.RCP R64, R53 ;  /* 0x0000003500407308 */ /* 0x0001f00000001000 */
[----:B------:R1:W2:Y:S01]  /*1250*/  MUFU.RCP R69, R54 ;  /* 0x0000003600457308 */ /* 0x0002a20000001000 */
[----:B0-----:R-:W-:-:S07]  /*1260*/  HADD2.F32 R53, -RZ, R21.H0_H0 ;  /* 0x20000015ff357230 */ /* 0x001fce0000004100 */
[----:B------:R-:W-:Y:S01]  /*1270*/  MUFU.RCP R49, R49 ;  /* 0x0000003100317308 */ /* 0x000fe20000001000 */
[----:B-1----:R-:W-:Y:S02]  /*1280*/  HADD2.F32 R54, -RZ, R21.H1_H1 ;  /* 0x30000015ff367230 */ /* 0x002fe40000004100 */
[----:B---3--:R-:W-:-:S05]  /*1290*/  FADD.FTZ R21, R58, 1 ;  /* 0x3f8000003a157421 */ /* 0x008fca0000010000 */
[----:B------:R-:W-:Y:S08]  /*12a0*/  MUFU.RCP R79, R21 ;  /* 0x00000015004f7308 */ /* 0x000ff00000001000 */
[----:B------:R-:W0:Y:S08]  /*12b0*/  MUFU.RCP R46, R46 ;  /* 0x0000002e002e7308 */ /* 0x000e300000001000 */
[----:B------:R-:W-:Y:S08]  /*12c0*/  MUFU.RCP R68, R68 ;  /* 0x0000004400447308 */ /* 0x000ff00000001000 */
[----:B------:R-:W-:Y:S08]  /*12d0*/  MUFU.RCP R70, R70 ;  /* 0x0000004600467308 */ /* 0x000ff00000001000 */
[----:B------:R-:W-:Y:S08]  /*12e0*/  MUFU.RCP R51, R51 ;  /* 0x0000003300337308 */ /* 0x000ff00000001000 */
[----:B------:R2:W-:Y:S08]  /*12f0*/  MUFU.RCP R108, R71 ;  /* 0x00000047006c7308 */ /* 0x0005f00000001000 */
[----:B------:R0:W1:Y:S01]  /*1300*/  MUFU.RCP R75, R20 ;  /* 0x00000014004b7308 */ /* 0x0000620000001000 */
[----:B--2---:R-:W-:-:S04]  /*1310*/  FADD.FTZ R71, -R69, 1 ;  /* 0x3f80000045477421 */ /* 0x004fc80000010100 */
[----:B------:R-:W-:-:S03]  /*1320*/  FFMA.FTZ R71, R36, R71, 1 ;  /* 0x3f80000024477423 */ /* 0x000fc60000010047 */
[----:B------:R-:W2:Y:S01]  /*1330*/  MUFU.RCP R87, R73 ;  /* 0x0000004900577308 */ /* 0x000ea20000001000 */
[----:B0-----:R-:W-:-:S04]  /*1340*/  FADD.FTZ R20, -R46, 1 ;  /* 0x3f8000002e147421 */ /* 0x001fc80000010100 */
[----:B------:R-:W-:-:S03]  /*1350*/  FFMA.FTZ R20, R3, R20, 1 ;  /* 0x3f80000003147423 */ /* 0x000fc60000010014 */
[----:B------:R0:W3:Y:S01]  /*1360*/  MUFU.RCP R112, R76 ;  /* 0x0000004c00707308 */ /* 0x0000e20000001000 */
[----:B-1----:R-:W-:-:S07]  /*1370*/  FMUL.FTZ R8, R32, R75 ;  /* 0x0000004b20087220 */ /* 0x002fce0000410000 */
[----:B------:R3:W1:Y:S01]  /*1380*/  MUFU.RCP R125, R78 ;  /* 0x0000004e007d7308 */ /* 0x0006620000001000 */
[----:B0-----:R-:W-:Y:S01]  /*1390*/  FADD.FTZ R76, -R108, 1 ;  /* 0x3f8000006c4c7421 */ /* 0x001fe20000010100 */
[----:B--2---:R-:W-:-:S03]  /*13a0*/  FMUL.FTZ R10, R40, R87 ;  /* 0x00000057280a7220 */ /* 0x004fc60000410000 */
[C---:B------:R-:W-:Y:S01]  /*13b0*/  FFMA.FTZ R76, R39.reuse, R76, 1 ;  /* 0x3f800000274c7423 */ /* 0x040fe2000001004c */
[----:B------:R-:W-:Y:S01]  /*13c0*/  FMUL.FTZ R39, R39, R108 ;  /* 0x0000006c27277220 */ /* 0x000fe20000410000 */
[----:B---3--:R-:W-:-:S04]  /*13d0*/  FADD.FTZ R78, -R112, 1 ;  /* 0x3f800000704e7421 */ /* 0x008fc80000010100 */
[----:B------:R-:W-:Y:S01]  /*13e0*/  FFMA.FTZ R78, R41, R78, 1 ;  /* 0x3f800000294e7423 */ /* 0x000fe2000001004e */
[----:B-1----:R-:W-:-:S04]  /*13f0*/  FADD.FTZ R93, -R125, 1 ;  /* 0x3f8000007d5d7421 */ /* 0x002fc80000010100 */
[----:B------:R-:W-:Y:S01]  /*1400*/  FFMA.FTZ R93, R42, R93, 1 ;  /* 0x3f8000002a5d7423 */ /* 0x000fe2000001005d */
[----:B------:R0:W-:Y:S04]  /*1410*/  STS.128 [R128], R24 ;  /* 0x0000001880007388 */ /* 0x0001e80000000c00 */
[----:B------:R1:W-:Y:S01]  /*1420*/  STS.128 [R128+0x200], R28 ;  /* 0x0002001c80007388 */ /* 0x0003e20000000c00 */
[----:B------:R-:W-:-:S03]  /*1430*/  NOP ;  /* 0x0000000000007918 */ /* 0x000fc60000000000 */
[----:B------:R-:W2:Y:S01]  /*1440*/  LDS.128 R12, [R123] ;  /* 0x000000007b0c7984 */ /* 0x000ea20000000c00 */
[----:B0-----:R-:W-:Y:S02]  /*1450*/  HADD2.F32 R27, -RZ, R16.H0_H0 ;  /* 0x20000010ff1b7230 */ /* 0x001fe40000004100 */
[----:B------:R-:W-:Y:S02]  /*1460*/  HADD2.F32 R24, -RZ, R18.H0_H0 ;  /* 0x20000012ff187230 */ /* 0x000fe40000004100 */
[----:B-1----:R-:W-:Y:S02]  /*1470*/  HADD2.F32 R28, -RZ, R16.H1_H1 ;  /* 0x30000010ff1c7230 */ /* 0x002fe40000004100 */
[--C-:B------:R-:W-:Y:S02]  /*1480*/  HADD2.F32 R29, -RZ, R17.reuse.H0_H0 ;  /* 0x20000011ff1d7230 */ /* 0x100fe40000004100 */
[----:B------:R-:W-:Y:S02]  /*1490*/  HADD2.F32 R30, -RZ, R17.H1_H1 ;  /* 0x30000011ff1e7230 */ /* 0x000fe40000004100 */
[----:B------:R-:W-:-:S02]  /*14a0*/  HADD2.F32 R31, -RZ, R18.H1_H1 ;  /* 0x30000012ff1f7230 */ /* 0x000fc40000004100 */
[----:B------:R-:W-:Y:S02]  /*14b0*/  HADD2.F32 R25, -RZ, R19.H0_H0 ;  /* 0x20000013ff197230 */ /* 0x000fe40000004100 */
[----:B------:R-:W0:Y:S01]  /*14c0*/  LDS.128 R16, [R123+0x10] ;  /* 0x000010007b107984 */ /* 0x000e220000000c00 */
[----:B------:R-:W-:Y:S02]  /*14d0*/  HADD2.F32 R26, -RZ, R23.H0_H0 ;  /* 0x20000017ff1a7230 */ /* 0x000fe40000004100 */
[----:B------:R-:W-:-:S04]  /*14e0*/  FADD.FTZ R23, -R49, 1 ;  /* 0x3f80000031177421 */ /* 0x000fc80000010100 */
[----:B------:R-:W-:Y:S01]  /*14f0*/  FFMA.FTZ R23, R2, R23, 1 ;  /* 0x3f80000002177423 */ /* 0x000fe20000010017 */
[--C-:B--2---:R-:W-:Y:S02]  /*1500*/  HADD2.F32 R52, -RZ, R12.reuse.H0_H0 ;  /* 0x2000000cff347230 */ /* 0x104fe40000004100 */
[----:B------:R-:W-:Y:S02]  /*1510*/  HADD2.F32 R58, -RZ, R12.H1_H1 ;  /* 0x3000000cff3a7230 */ /* 0x000fe40000004100 */
[--C-:B------:R-:W-:Y:S02]  /*1520*/  HADD2.F32 R60, -RZ, R13.reuse.H0_H0 ;  /* 0x2000000dff3c7230 */ /* 0x100fe40000004100 */
[----:B------:R-:W-:Y:S01]  /*1530*/  FMUL.FTZ R12, R59, R52 ;  /* 0x000000343b0c7220 */ /* 0x000fe20000410000 */
[----:B------:R-:W-:Y:S02]  /*1540*/  HADD2.F32 R63, -RZ, R13.H1_H1 ;  /* 0x3000000dff3f7230 */ /* 0x000fe40000004100 */
[----:B------:R-:W-:Y:S01]  /*1550*/  FADD.FTZ R13, -R47, 1 ;  /* 0x3f8000002f0d7421 */ /* 0x000fe20000010100 */
[----:B------:R-:W-:-:S02]  /*1560*/  HADD2.F32 R62, -RZ, R14.H0_H0 ;  /* 0x2000000eff3e7230 */ /* 0x000fc40000004100 */
[----:B------:R-:W-:Y:S01]  /*1570*/  FMUL.FTZ R21, R61, R58 ;  /* 0x0000003a3d157220 */ /* 0x000fe20000410000 */
        /* <DEDUP_REMOVED lines=11> */
[----:B------:R-:W-:-:S02]  /*1630*/  HADD2.F32 R67, -RZ, R15.H0_H0 ;  /* 0x2000000fff437230 */ /* 0x000fc40000004100 */
[----:B------:R-:W-:Y:S01]  /*1640*/  FFMA.FTZ R13, R0, R13, 1 ;  /* 0x3f800000000d7423 */ /* 0x000fe2000001000d */
[----:B------:R-:W-:Y:S02]  /*1650*/  HADD2.F32 R66, -RZ, R15.H1_H1 ;  /* 0x3000000fff427230 */ /* 0x000fe40000004100 */
[----:B------:R-:W-:Y:S01]  /*1660*/  FMUL.FTZ R14, R45, R14 ;  /* 0x0000000e2d0e7220 */ /* 0x000fe20000410000 */
[----:B------:R-:W-:Y:S01]  /*1670*/  FMUL.FTZ R22, R49, R22 ;  /* 0x0000001631167220 */ /* 0x000fe20000410000 */
[----:B------:R-:W-:Y:S01]  /*1680*/  FMUL.FTZ R15, R54, R63 ;  /* 0x0000003f360f7220 */ /* 0x000fe20000410000 */
[--C-:B0-----:R-:W-:Y:S02]  /*1690*/  HADD2.F32 R77, -RZ, R17.reuse.H0_H0 ;  /* 0x20000011ff4d7230 */ /* 0x101fe40000004100 */
        /* <DEDUP_REMOVED lines=9> */
[----:B------:R-:W-:-:S02]  /*1730*/  HADD2.F32 R81, -RZ, R17.H1_H1 ;  /* 0x30000011ff517230 */ /* 0x000fc40000004100 */
[----:B------:R-:W-:Y:S01]  /*1740*/  FMUL.FTZ R20, R15, R20 ;  /* 0x000000140f147220 */ /* 0x000fe20000410000 */
[----:B------:R-:W-:Y:S01]  /*1750*/  FMUL.FTZ R23, R23, R72 ;  /* 0x0000004817177220 */ /* 0x000fe20000410000 */
[----:B------:R-:W-:Y:S01]  /*1760*/  FMUL.FTZ R74, R74, R71 ;  /* 0x000000474a4a7220 */ /* 0x000fe20000410000 */
[--C-:B------:R-:W-:Y:S02]  /*1770*/  HADD2.F32 R71, -RZ, R16.reuse.H0_H0 ;  /* 0x20000010ff477230 */ /* 0x100fe40000004100 */
[----:B------:R-:W-:Y:S01]  /*1780*/  FADD.FTZ R15, -R51, 1 ;  /* 0x3f800000330f7421 */ /* 0x000fe20000010100 */
[----:B------:R-:W-:Y:S02]  /*1790*/  HADD2.F32 R72, -RZ, R16.H1_H1 ;  /* 0x30000010ff487230 */ /* 0x000fe40000004100 */
[----:B------:R-:W-:Y:S01]  /*17a0*/  FADD.FTZ R16, -R68, 1 ;  /* 0x3f80000044107421 */ /* 0x000fe20000010100 */
[--C-:B------:R-:W-:Y:S02]  /*17b0*/  HADD2.F32 R83, -RZ, R18.reuse.H0_H0 ;  /* 0x20000012ff537230 */ /* 0x100fe40000004100 */
[----:B------:R-:W-:Y:S01]  /*17c0*/  FMUL.FTZ R17, R27, R71 ;  /* 0x000000471b117220 */ /* 0x000fe20000410000 */
[----:B------:R-:W-:-:S02]  /*17d0*/  HADD2.F32 R110, -RZ, R18.H1_H1 ;  /* 0x30000012ff6e7230 */ /* 0x000fc40000004100 */
        /* <DEDUP_REMOVED lines=11> */
[----:B------:R-:W-:-:S02]  /*1890*/  HADD2.F32 R114, -RZ, R19.H0_H0 ;  /* 0x20000013ff727230 */ /* 0x000fc40000004100 */
[----:B------:R-:W-:Y:S01]  /*18a0*/  FMUL.FTZ R15, R22, R15 ;  /* 0x0000000f160f7220 */ /* 0x000fe20000410000 */
[----:B------:R-:W-:Y:S02]  /*18b0*/  HADD2.F32 R116, -RZ, R19.H1_H1 ;  /* 0x30000013ff747230 */ /* 0x000fe40000004100 */
[----:B------:R-:W-:Y:S01]  /*18c0*/  FADD.FTZ R17, -R75, 1 ;  /* 0x3f8000004b117421 */ /* 0x000fe20000010100 */
[----:B------:R-:W-:Y:S01]  /*18d0*/  FMUL.FTZ R18, R29, R77 ;  /* 0x0000004d1d127220 */ /* 0x000fe20000410000 */
[----:B------:R-:W-:Y:S01]  /*18e0*/  FADD.FTZ R19, -R79, 1 ;  /* 0x3f8000004f137421 */ /* 0x000fe20000010100 */
        /* <DEDUP_REMOVED lines=23> */
[----:B------:R-:W-:Y:S01]  /*1a60*/  HADD2.F32 R80, -RZ, R6.H1_H1 ;  /* 0x30000006ff507230 */ /* 0x000fe20000004100 */
[----:B------:R-:W-:Y:S01]  /*1a70*/  F2FP.F16.F32.PACK_AB R13, R20, R13 ;  /* 0x0000000d140d723e */ /* 0x000fe200000000ff */
[--C-:B------:R-:W-:Y:S01]  /*1a80*/  HADD2.F32 R76, -RZ, R7.reuse.H1_H1 ;  /* 0x30000007ff4c7230 */ /* 0x100fe20000004100 */
[----:B------:R-:W-:Y:S01]  /*1a90*/  F2FP.F16.F32.PACK_AB R18, R19, R18 ;  /* 0x000000121312723e */ /* 0x000fe200000000ff */
[----:B------:R-:W-:Y:S01]  /*1aa0*/  FMUL.FTZ R46, R3, R46 ;  /* 0x0000002e032e7220 */ /* 0x000fe20000410000 */
[----:B------:R-:W-:Y:S01]  /*1ab0*/  F2FP.F16.F32.PACK_AB R15, R74, R23 ;  /* 0x000000174a0f723e */ /* 0x000fe200000000ff */
[----:B------:R-:W-:Y:S01]  /*1ac0*/  BAR.SYNC.DEFER_BLOCKING 0x0 ;  /* 0x0000000000007b1d */ /* 0x000fe20000010000 */
[----:B------:R-:W-:Y:S01]  /*1ad0*/  F2FP.F16.F32.PACK_AB R16, R73, R16 ;  /* 0x000000104910723e */ /* 0x000fe200000000ff */
[----:B------:R-:W-:Y:S01]  /*1ae0*/  FMUL.FTZ R49, R2, R49 ;  /* 0x0000003102317220 */ /* 0x000fe20000410000 */
[----:B------:R-:W-:Y:S01]  /*1af0*/  F2FP.F16.F32.PACK_AB R17, R22, R17 ;  /* 0x000000111611723e */ /* 0x000fe200000000ff */
[----:B------:R-:W-:Y:S01]  /*1b00*/  FMUL.FTZ R44, R44, R47 ;  /* 0x0000002f2c2c7220 */ /* 0x000fe20000410000 */
[----:B------:R-:W-:Y:S01]  /*1b10*/  F2FP.F16.F32.PACK_AB R19, R93, R78 ;  /* 0x0000004e5d13723e */ /* 0x000fe200000000ff */
[----:B------:R-:W-:Y:S01]  /*1b20*/  HADD2.F32 R78, -RZ, R7.H0_H0 ;  /* 0x20000007ff4e7230 */ /* 0x000fe20000004100 */
        /* <DEDUP_REMOVED lines=12> */
[----:B------:R-:W-:Y:S01]  /*1bf0*/  FMUL.FTZ R125, R42, R125 ;  /* 0x0000007d2a7d7220 */ /* 0x000fe20000410000 */
[--C-:B------:R-:W-:Y:S02]  /*1c00*/  HADD2.F32 R93, -RZ, R91.reuse.H0_H0 ;  /* 0x2000005bff5d7230 */ /* 0x100fe40000004100 */
[----:B------:R-:W-:Y:S01]  /*1c10*/  FMUL.FTZ R33, R59, R44 ;  /* 0x0000002c3b217220 */ /* 0x000fe20000410000 */
[----:B------:R-:W-:Y:S02]  /*1c20*/  HADD2.F32 R91, -RZ, R91.H1_H1 ;  /* 0x3000005bff5b7230 */ /* 0x000fe40000004100 */
[----:B------:R-:W-:Y:S01]  /*1c30*/  FMUL.FTZ R32, R61, R43 ;  /* 0x0000002b3d207220 */ /* 0x000fe20000410000 */
[----:B------:R-:W-:Y:S01]  /*1c40*/  STS.128 [R123], R12 ;  /* 0x0000000c7b007388 */ /* 0x000fe20000000c00 */
[----:B------:R-:W-:Y:S01]  /*1c50*/  FMUL.FTZ R34, R53, R0 ;  /* 0x0000000035227220 */ /* 0x000fe20000410000 */
[----:B------:R-:W-:Y:S01]  /*1c60*/  FMUL.FTZ R54, R54, R46 ;  /* 0x0000002e36367220 */ /* 0x000fe20000410000 */
[----:B------:R-:W-:Y:S01]  /*1c70*/  FMUL.FTZ R36, R55, R49 ;  /* 0x0000003137247220 */ /* 0x000fe20000410000 */
[----:B------:R-:W-:Y:S01]  /*1c80*/  STS.128 [R123+0x10], R16 ;  /* 0x000010107b007388 */ /* 0x000fe20000000c00 */
[----:B------:R-:W-:-:S03]  /*1c90*/  NOP ;  /* 0x0000000000007918 */ /* 0x000fc60000000000 */
[----:B------:R-:W0:Y:S01]  /*1ca0*/  LDS.128 R4, [R128+0x200] ;  /* 0x0002000080047984 */ /* 0x000e220000000c00 */
[----:B------:R-:W-:Y:S01]  /*1cb0*/  FMUL.FTZ R38, R56, R51 ;  /* 0x0000003338267220 */ /* 0x000fe20000410000 */
[----:B------:R-:W-:Y:S01]  /*1cc0*/  FMUL.FTZ R26, R26, R64 ;  /* 0x000000401a1a7220 */ /* 0x000fe20000410000 */
[----:B------:R-:W-:Y:S01]  /*1cd0*/  FMUL.FTZ R40, R57, R69 ;  /* 0x0000004539287220 */ /* 0x000fe20000410000 */
[----:B------:R-:W1:Y:S01]  /*1ce0*/  LDS.128 R20, [R128] ;  /* 0x0000000080147984 */ /* 0x000e620000000c00 */
[----:B------:R-:W-:Y:S01]  /*1cf0*/  FMUL.FTZ R42, R27, R68 ;  /* 0x000000441b2a7220 */ /* 0x000fe20000410000 */
[----:B------:R-:W-:Y:S01]  /*1d00*/  FMUL.FTZ R28, R28, R35 ;  /* 0x000000231c1c7220 */ /* 0x000fe20000410000 */
[----:B------:R-:W-:Y:S01]  /*1d10*/  FMUL.FTZ R30, R30, R79 ;  /* 0x0000004f1e1e7220 */ /* 0x000fe20000410000 */
[----:B------:R-:W-:Y:S01]  /*1d20*/  FMUL.FTZ R24, R24, R39 ;  /* 0x0000002718187220 */ /* 0x000fe20000410000 */
[----:B------:R-:W-:Y:S01]  /*1d30*/  FMUL.FTZ R124, R25, R112 ;  /* 0x00000070197c7220 */ /* 0x000fe20000410000 */
[----:B------:R-:W-:Y:S01]  /*1d40*/  FMUL.FTZ R126, R50, R125 ;  /* 0x0000007d327e7220 */ /* 0x000fe20000410000 */
[----:B0-----:R-:W-:Y:S04]  /*1d50*/  STG.E.128 desc[UR28][R2.64+0x200], R4 ;  /* 0x0002000402007986 */ /* 0x001fe8000c101d1c */
[----:B-1----:R0:W-:Y:S02]  /*1d60*/  STG.E.128 desc[UR28][R2.64], R20 ;  /* 0x0000001402007986 */ /* 0x0021e4000c101d1c */
[----:B0-----:R-:W-:Y:S01]  /*1d70*/  FMUL.FTZ R20, R29, R8 ;  /* 0x000000081d147220 */ /* 0x001fe20000410000 */
[----:B------:R-:W-:Y:S01]  /*1d80*/  FMUL.FTZ R22, R31, R10 ;  /* 0x0000000a1f167220 */ /* 0x000fe20000410000 */
        /* <DEDUP_REMOVED lines=44> */
.L_x_9439:
[----:B0-----:R-:W-:Y:S01]  /*2050*/  FFMA.FTZ R3, R33, R121, R138 ;  /* 0x0000007921037223 */ /* 0x001fe2000001008a */
[----:B------:R-:W0:Y:S01]  /*2060*/  LDCU UR8, c[0x0][0x38c] ;  /* 0x00007180ff0877ac */ /* 0x000e220008000800 */
[----:B------:R-:W-:Y:S01]  /*2070*/  HFMA2 R122, -RZ, RZ, 0, 0 ;  /* 0x00000000ff7a7431 */ /* 0x000fe200000001ff */
[----:B------:R-:W-:Y:S01]  /*2080*/  MOV R89, RZ ;  /* 0x000000ff00597202 */ /* 0x000fe20000000f00 */
[----:B------:R-:W-:Y:S01]  /*2090*/  FFMA.FTZ R3, R32, R119, R3 ;  /* 0x0000007720037223 */ /* 0x000fe20000010003 */
[----:B------:R-:W-:Y:S01]  /*20a0*/  HFMA2 R120, -RZ, RZ, 0, 0 ;  /* 0x00000000ff787431 */ /* 0x000fe200000001ff */
[----:B------:R-:W-:Y:S01]  /*20b0*/  MOV R87, RZ ;  /* 0x000000ff00577202 */ /* 0x000fe20000000f00 */
[----:B------:R-:W-:Y:S02]  /*20c0*/  HFMA2 R118, -RZ, RZ, 0, 0 ;  /* 0x00000000ff767431 */ /* 0x000fe400000001ff */
[----:B------:R-:W-:Y:S01]  /*20d0*/  FFMA.FTZ R3, R34, R117, R3 ;  /* 0x0000007522037223 */ /* 0x000fe20000010003 */
[----:B------:R-:W-:Y:S01]  /*20e0*/  HFMA2 R116, -RZ, RZ, 0, 0 ;  /* 0x00000000ff747431 */ /* 0x000fe200000001ff */
[----:B------:R-:W-:Y:S01]  /*20f0*/  MOV R85, RZ ;  /* 0x000000ff00557202 */ /* 0x000fe20000000f00 */
[----:B------:R-:W-:-:S02]  /*2100*/  HFMA2 R114, -RZ, RZ, 0, 0 ;  /* 0x00000000ff727431 */ /* 0x000fc400000001ff */
[----:B------:R-:W-:Y:S01]  /*2110*/  FFMA.FTZ R3, R54, R115, R3 ;  /* 0x0000007336037223 */ /* 0x000fe20000010003 */
[----:B------:R-:W-:Y:S01]  /*2120*/  HFMA2 R112, -RZ, RZ, 0, 0 ;  /* 0x00000000ff707431 */ /* 0x000fe200000001ff */
[----:B------:R-:W-:Y:S01]  /*2130*/  MOV R83, RZ ;  /* 0x000000ff00537202 */ /* 0x000fe20000000f00 */
[----:B------:R-:W-:Y:S02]  /*2140*/  HFMA2 R110, -RZ, RZ, 0, 0 ;  /* 0x00000000ff6e7431 */ /* 0x000fe400000001ff */
[----:B------:R-:W-:Y:S01]  /*2150*/  FFMA.FTZ R3, R36, R113, R3 ;  /* 0x0000007124037223 */ /* 0x000fe20000010003 */
[----:B------:R-:W-:Y:S01]  /*2160*/  HFMA2 R108, -RZ, RZ, 0, 0 ;  /* 0x00000000ff6c7431 */ /* 0x000fe200000001ff */
[----:B------:R-:W-:Y:S01]  /*2170*/  MOV R81, RZ ;  /* 0x000000ff00517202 */ /* 0x000fe20000000f00 */
[----:B0-----:R-:W-:Y:S01]  /*2180*/  UISETP.GE.AND UP0, UPT, UR8, 0x1, UPT ;  /* 0x000000010800788c */ /* 0x001fe2000bf06270 */
[----:B------:R-:W-:Y:S01]  /*2190*/  FFMA.FTZ R3, R38, R111, R3 ;  /* 0x0000006f26037223 */ /* 0x000fe20000010003 */
[----:B------:R-:W-:Y:S01]  /*21a0*/  MOV R79, RZ ;  /* 0x000000ff004f7202 */ /* 0x000fe20000000f00 */
[----:B-----5:R-:W-:Y:S01]  /*21b0*/  FADD.FTZ R106, R106, R135 ;  /* 0x000000876a6a7221 */ /* 0x020fe20000010000 */
[----:B------:R-:W-:Y:S01]  /*21c0*/  MOV R77, RZ ;  /* 0x000000ff004d7202 */ /* 0x000fe20000000f00 */
[----:B------:R-:W-:Y:S01]  /*21d0*/  FFMA.FTZ R3, R26, R109, R3 ;  /* 0x0000006d1a037223 */ /* 0x000fe20000010003 */
[----:B------:R-:W-:Y:S01]  /*21e0*/  MOV R75, RZ ;  /* 0x000000ff004b7202 */ /* 0x000fe20000000f00 */
[--C-:B------:R-:W-:Y:S01]  /*21f0*/  FADD.FTZ R104, R104, R135.reuse ;  /* 0x0000008768687221 */ /* 0x100fe20000010000 */
[----:B------:R-:W-:Y:S01]  /*2200*/  FADD.FTZ R102, R102, R135 ;  /* 0x0000008766667221 */ /* 0x000fe20000010000 */
[----:B------:R-:W-:Y:S01]  /*2210*/  FFMA.FTZ R3, R40, R107, R3 ;  /* 0x0000006b28037223 */ /* 0x000fe20000010003 */
[--C-:B------:R-:W-:Y:S01]  /*2220*/  FADD.FTZ R100, R100, R135.reuse ;  /* 0x0000008764647221 */ /* 0x100fe20000010000 */
        /* <DEDUP_REMOVED lines=15> */
[----:B------:R-:W-:Y:S01]  /*2320*/  FADD.FTZ R76, R76, R135 ;  /* 0x000000874c4c7221 */ /* 0x000fe20000010000 */
        /* <DEDUP_REMOVED lines=23> */
[----:B------:R-:W-:Y:S01]  /*24a0*/  FADD.FTZ R46, R22, R22 ;  /* 0x00000016162e7221 */ /* 0x000fe20000010000 */
[----:B------:R-:W-:Y:S01]  /*24b0*/  FADD.FTZ R45, R124, R124 ;  /* 0x0000007c7c2d7221 */ /* 0x000fe20000010000 */
[----:B------:R-:W-:Y:S01]  /*24c0*/  FADD.FTZ R44, R126, R126 ;  /* 0x0000007e7e2c7221 */ /* 0x000fe20000010000 */
[----:B------:R-:W0:Y:S01]  /*24d0*/  LDC.64 R124, c[0x0][0x3e0] ;  /* 0x0000f800ff7c7b82 */ /* 0x000e220000000a00 */
[----:B------:R-:W-:Y:S01]  /*24e0*/  UISETP.NE.AND UP0, UPT, UR20, 0x1, UPT ;  /* 0x000000011400788c */ /* 0x000fe2000bf05270 */
[----:B------:R-:W-:Y:S01]  /*24f0*/  FADD.FTZ R56, R54, R54 ;  /* 0x0000003636387221 */ /* 0x000fe20000010000 */
[----:B------:R-:W-:Y:S01]  /*2500*/  USHF.L.U32 UR8, UR27, 0x8, URZ ;  /* 0x000000081b087899 */ /* 0x000fe200080006ff */
        /* <DEDUP_REMOVED lines=14> */
[----:B------:R-:W-:Y:S01]  /*25f0*/  FMUL.FTZ R43, R106, R121 ;  /* 0x000000796a2b7220 */ /* 0x000fe20000410000 */
[----:B------:R-:W-:Y:S01]  /*2600*/  FMUL.FTZ R42, R104, R119 ;  /* 0x00000077682a7220 */ /* 0x000fe20000410000 */
[----:B------:R-:W-:Y:S01]  /*2610*/  FMUL.FTZ R41, R102, R117 ;  /* 0x0000007566297220 */ /* 0x000fe20000410000 */
[----:B------:R-:W-:Y:S01]  /*2620*/  FMUL.FTZ R40, R100, R115 ;  /* 0x0000007364287220 */ /* 0x000fe20000410000 */
[----:B------:R-:W-:Y:S01]  /*2630*/  FMUL.FTZ R39, R98, R113 ;  /* 0x0000007162277220 */ /* 0x000fe20000410000 */
[----:B------:R-:W-:Y:S01]  /*2640*/  FMUL.FTZ R38, R96, R111 ;  /* 0x0000006f60267220 */ /* 0x000fe20000410000 */
[----:B------:R-:W3:Y:S01]  /*2650*/  LDC.64 R22, c[0x0][0x3a8] ;  /* 0x0000ea00ff167b82 */ /* 0x000ee20000000a00 */
        /* <DEDUP_REMOVED lines=11> */
[----:B------:R-:W-:Y:S01]  /*2710*/  MOV R122, RZ ;  /* 0x000000ff007a7202 */ /* 0x000fe20000000f00 */
[----:B------:R-:W-:Y:S01]  /*2720*/  ULOP3.LUT UR10, UR8, 0x100, URZ, 0xc0, !UPT ;  /* 0x00000100080a7892 */ /* 0x000fe2000f8ec0ff */
[----:B------:R-:W4:Y:S01]  /*2730*/  LDCU UR30, c[0x0][0x394] ;  /* 0x00007280ff1e77ac */ /* 0x000f220008000800 */
[----:B------:R-:W0:Y:S01]  /*2740*/  LDCU UR31, c[0x0][0x38c] ;  /* 0x00007180ff1f77ac */ /* 0x000e220008000800 */
[----:B------:R-:W-:-:S09]  /*2750*/  UMOV UR8, URZ ;  /* 0x000000ff00087c82 */ /* 0x000fd20008000000 */
.L_x_9474:
[----:B0-----:R-:W-:Y:S02]  /*2760*/  MOV R4, UR14 ;  /* 0x0000000e00047c02 */ /* 0x001fe40008000f00 */
[----:B------:R-:W-:Y:S02]  /*2770*/  MOV R3, UR19 ;  /* 0x0000001300037c02 */ /* 0x000fe40008000f00 */
[----:B------:R-:W-:Y:S02]  /*2780*/  MOV R2, R4 ;  /* 0x0000000400027202 */ /* 0x000fe40000000f00 */
[----:B------:R-:W-:-:S03]  /*2790*/  MOV R5, UR15 ;  /* 0x0000000f00057c02 */ /* 0x000fc60008000f00 */
[----:B---3--:R-:W-:-:S04]  /*27a0*/  IMAD.WIDE.U32 R2, R22, UR8, R2 ;  /* 0x0000000816027c25 */ /* 0x008fc8000f8e0002 */
[----:B------:R-:W-:Y:S01]  /*27b0*/  IMAD R3, R23, UR8, R3 ;  /* 0x0000000817037c24 */ /* 0x000fe2000f8e0203 */
[----:B--2---:R-:W-:-:S04]  /*27c0*/  LEA R24, P0, R2, R20, 0x3 ;  /* 0x0000001402187211 */ /* 0x004fc800078018ff */
[----:B------:R-:W-:-:S06]  /*27d0*/  LEA.HI.X R25, R2, R21, R3, 0x3, P0 ;  /* 0x0000001502197211 */ /* 0x000fcc00000f1c03 */
[----:B------:R-:W2:Y:S01]  /*27e0*/  LDG.E.64 R24, desc[UR28][R24.64] ;  /* 0x0000001c18187981 */ /* 0x000ea2000c1e1b00 */
[----:B-1----:R-:W-:-:S04]  /*27f0*/  IMAD.WIDE.U32 R2, R126, UR8, RZ ;  /* 0x000000087e027c25 */ /* 0x002fc8000f8e00ff */
[----:B0-----:R-:W-:Y:S01]  /*2800*/  IMAD.WIDE.U32 R4, R124, UR8, RZ ;  /* 0x000000087c047c25 */ /* 0x001fe2000f8e00ff */
[----:B------:R-:W-:-:S03]  /*2810*/  LEA R6, P0, R2, UR17, 0x3 ;  /* 0x0000001102067c11 */ /* 0x000fc6000f8018ff */
[----:B------:R-:W-:Y:S01]  /*2820*/  IMAD R7, R127, UR8, R3 ;  /* 0x000000087f077c24 */ /* 0x000fe2000f8e0203 */
[----:B------:R-:W-:Y:S01]  /*2830*/  LEA R8, P2, R4, UR13, 0x3 ;  /* 0x0000000d04087c11 */ /* 0x000fe2000f8418ff */
[----:B------:R-:W-:-:S03]  /*2840*/  IMAD R3, R125, UR8, R5 ;  /* 0x000000087d037c24 */ /* 0x000fc6000f8e0205 */
[----:B------:R-:W-:Y:S02]  /*2850*/  LEA.HI.X R7, R2, UR18, R7, 0x3, P0 ;  /* 0x0000001202077c11 */ /* 0x000fe400080f1c07 */
[----:B------:R-:W-:-:S03]  /*2860*/  LEA.HI.X R9, R4, UR16, R3, 0x3, P2 ;  /* 0x0000001004097c11 */ /* 0x000fc600090f1c03 */
[----:B------:R0:W3:Y:S04]  /*2870*/  LDG.E.64 R2, desc[UR28][R6.64] ;  /* 0x0000001c06027981 */ /* 0x0000e8000c1e1b00 */
        /* <DEDUP_REMOVED lines=16> */
[----:B------:R-:W-:Y:S01]  /*2980*/  FMUL.RZ R18, R9, 0.15915493667125701904 ;  /* 0x3e22f98309127820 */ /* 0x000fe2000040c000 */
[----:B------:R-:W-:Y:S01]  /*2990*/  FMUL.FTZ R10, R106, R25 ;  /* 0x000000196a0a7220 */ /* 0x000fe20000410000 */
        /* <DEDUP_REMOVED lines=16> */
[----:B------:R-:W0:Y:S01]  /*2aa0*/  MUFU.COS R199, R12 ;  /* 0x0000000c00c77308 */ /* 0x000e220000000000 */
[----:B-1----:R-:W-:-:S04]  /*2ab0*/  FMUL.FTZ R7, R90, R25 ;  /* 0x000000195a077220 */ /* 0x002fc80000410000 */
[----:B------:R-:W-:Y:S01]  /*2ac0*/  FMUL.RZ R141, R7, 0.15915493667125701904 ;  /* 0x3e22f983078d7820 */ /* 0x000fe2000040c000 */
[----:B------:R-:W-:Y:S02]  /*2ad0*/  FMUL.FTZ R7, R90, R11 ;  /* 0x0000000b5a077220 */ /* 0x000fe40000410000 */
[----:B------:R-:W-:Y:S08]  /*2ae0*/  MUFU.SIN R12, R18 ;  /* 0x00000012000c7308 */ /* 0x000ff00000000400 */
[----:B------:R1:W-:Y:S01]  /*2af0*/  MUFU.COS R196, R18 ;  /* 0x0000001200c47308 */ /* 0x0003e20000000000 */
[C---:B0-----:R-:W-:Y:S01]  /*2b00*/  FMUL.FTZ R199, R200.reuse, R199 ;  /* 0x000000c7c8c77220 */ /* 0x041fe20000410000 */
[----:B------:R-:W-:-:S06]  /*2b10*/  FMUL.FTZ R200, R200, R15 ;  /* 0x0000000fc8c87220 */ /* 0x000fcc0000410000 */
[----:B------:R0:W-:Y:S01]  /*2b20*/  MUFU.EX2 R187, R6 ;  /* 0x0000000600bb7308 */ /* 0x0001e20000000800 */
[----:B-1----:R-:W-:-:S04]  /*2b30*/  FMUL.FTZ R18, R94, R25 ;  /* 0x000000195e127220 */ /* 0x002fc80000410000 */
[----:B------:R-:W-:Y:S01]  /*2b40*/  FMUL.RZ R27, R18, 0.15915493667125701904 ;  /* 0x3e22f983121b7820 */ /* 0x000fe2000040c000 */
[----:B------:R-:W-:Y:S02]  /*2b50*/  FMUL.FTZ R18, R94, R11 ;  /* 0x0000000b5e127220 */ /* 0x000fe40000410000 */
[----:B------:R1:W-:Y:S01]  /*2b60*/  MUFU.EX2 R185, R7 ;  /* 0x0000000700b97308 */ /* 0x0003e20000000800 */
[----:B0-----:R-:W-:-:S04]  /*2b70*/  FMUL.FTZ R6, R86, R25 ;  /* 0x0000001956067220 */ /* 0x001fc80000410000 */
[----:B------:R-:W-:Y:S01]  /*2b80*/  FMUL.RZ R145, R6, 0.15915493667125701904 ;  /* 0x3e22f98306917820 */ /* 0x000fe2000040c000 */
[----:B------:R-:W-:Y:S02]  /*2b90*/  FMUL.FTZ R6, R86, R11 ;  /* 0x0000000b56067220 */ /* 0x000fe40000410000 */
[----:B------:R-:W-:Y:S01]  /*2ba0*/  MUFU.SIN R17, R14 ;  /* 0x0000000e00117308 */ /* 0x000fe20000000400 */
[----:B-1----:R-:W-:-:S07]  /*2bb0*/  FMUL.FTZ R7, R84, R25 ;  /* 0x0000001954077220 */ /* 0x002fce0000410000 */
[----:B------:R-:W-:Y:S08]  /*2bc0*/  MUFU.COS R13, R14 ;  /* 0x0000000e000d7308 */ /* 0x000ff00000000000 */
[----:B------:R-:W-:Y:S08]  /*2bd0*/  MUFU.SIN R14, R19 ;  /* 0x00000013000e7308 */ /* 0x000ff00000000400 */
[----:B------:R-:W0:Y:S08]  /*2be0*/  MUFU.COS R194, R19 ;  /* 0x0000001300c27308 */ /* 0x000e300000000000 */
[----:B------:R-:W-:Y:S08]  /*2bf0*/  MUFU.SIN R140, R141 ;  /* 0x0000008d008c7308 */ /* 0x000ff00000000400 */
[----:B------:R1:W2:Y:S01]  /*2c00*/  MUFU.COS R186, R141 ;  /* 0x0000008d00ba7308 */ /* 0x0002a20000000000 */
[C---:B0-----:R-:W-:Y:S01]  /*2c10*/  FMUL.FTZ R194, R193.reuse, R194 ;  /* 0x000000c2c1c27220 */ /* 0x041fe20000410000 */
[----:B------:R-:W-:-:S06]  /*2c20*/  FMUL.FTZ R193, R193, R14 ;  /* 0x0000000ec1c17220 */ /* 0x000fcc0000410000 */
[----:B------:R-:W-:Y:S01]  /*2c30*/  MUFU.SIN R189, R27 ;  /* 0x0000001b00bd7308 */ /* 0x000fe20000000400 */
[----:B-1----:R-:W-:Y:S01]  /*2c40*/  FMUL.RZ R141, R7, 0.15915493667125701904 ;  /* 0x3e22f983078d7820 */ /* 0x002fe2000040c000 */
[----:B------:R-:W-:-:S06]  /*2c50*/  FMUL.FTZ R7, R84, R11 ;  /* 0x0000000b54077220 */ /* 0x000fcc0000410000 */
[----:B------:R0:W-:Y:S01]  /*2c60*/  MUFU.COS R19, R27 ;  /* 0x0000001b00137308 */ /* 0x0001e20000000000 */
[C---:B--2---:R-:W-:Y:S01]  /*2c70*/  FMUL.FTZ R186, R185.reuse, R186 ;  /* 0x000000bab9ba7220 */ /* 0x044fe20000410000 */
[----:B------:R-:W-:-:S06]  /*2c80*/  FMUL.FTZ R185, R185, R140 ;  /* 0x0000008cb9b97220 */ /* 0x000fcc0000410000 */
[----:B------:R-:W-:Y:S01]  /*2c90*/  MUFU.SIN R8, R16 ;  /* 0x0000001000087308 */ /* 0x000fe20000000400 */
[----:B0-----:R-:W-:-:S04]  /*2ca0*/  FMUL.FTZ R27, R88, R25 ;  /* 0x00000019581b7220 */ /* 0x001fc80000410000 */
[----:B------:R-:W-:Y:S01]  /*2cb0*/  FMUL.RZ R143, R27, 0.15915493667125701904 ;  /* 0x3e22f9831b8f7820 */ /* 0x000fe2000040c000 */
[----:B------:R-:W-:Y:S02]  /*2cc0*/  FMUL.FTZ R27, R88, R11 ;  /* 0x0000000b581b7220 */ /* 0x000fe40000410000 */
[----:B------:R-:W0:Y:S08]  /*2cd0*/  MUFU.COS R198, R16 ;  /* 0x0000001000c67308 */ /* 0x000e300000000000 */
        /* <DEDUP_REMOVED lines=23> */
[C---:B------:R-:W-:Y:S01]  /*2e50*/  FMUL.FTZ R154, R0.reuse, -R3 ;  /* 0x80000003009a7220 */ /* 0x040fe20000410000 */
[----:B------:R0:W-:Y:S01]  /*2e60*/  MUFU.COS R184, R143 ;  /* 0x0000008f00b87308 */ /* 0x0001e20000000000 */
[-C--:B------:R-:W-:Y:S01]  /*2e70*/  FMUL.FTZ R170, R0, R7.reuse ;  /* 0x0000000700aa7220 */ /* 0x080fe20000410000 */
[----:B------:R-:W-:Y:S01]  /*2e80*/  FMUL.RZ R5, R2, 0.15915493667125701904 ;  /* 0x3e22f98302057820 */ /* 0x000fe2000040c000 */
[----:B------:R-:W-:Y:S01]  /*2e90*/  MOV R2, UR8 ;  /* 0x0000000800027c02 */ /* 0x000fe20008000f00 */
[-C--:B------:R-:W-:Y:S01]  /*2ea0*/  FMUL.FTZ R169, R58, R7.reuse ;  /* 0x000000073aa97220 */ /* 0x080fe20000410000 */
[-C--:B------:R-:W-:Y:S01]  /*2eb0*/  FMUL.FTZ R168, R57, R7.reuse ;  /* 0x0000000739a87220 */ /* 0x080fe20000410000 */
[----:B------:R-:W-:Y:S01]  /*2ec0*/  FMUL.FTZ R167, R56, R7 ;  /* 0x0000000738a77220 */ /* 0x000fe20000410000 */
[----:B------:R-:W-:Y:S01]  /*2ed0*/  IADD3 R2, PT, PT, R2, UR10, RZ ;  /* 0x0000000a02027c10 */ /* 0x000fe2000fffe0ff */
[----:B------:R-:W-:Y:S01]  /*2ee0*/  MUFU.SIN R144, R145 ;  /* 0x0000009100907308 */ /* 0x000fe20000000400 */
[----:B0-----:R-:W-:Y:S01]  /*2ef0*/  FMUL.FTZ R143, R78, R11 ;  /* 0x0000000b4e8f7220 */ /* 0x001fe20000410000 */
[----:B------:R-:W-:Y:S01]  /*2f00*/  @P0 IADD3 R2, PT, PT, R133, 0x200, RZ ;  /* 0x0000020085020810 */ /* 0x000fe20007ffe0ff */
[-C--:B------:R-:W-:Y:S01]  /*2f10*/  FMUL.FTZ R166, R55, R7.reuse ;  /* 0x0000000737a67220 */ /* 0x080fe20000410000 */
[-C--:B------:R-:W-:Y:S01]  /*2f20*/  FMUL.FTZ R165, R54, R7.reuse ;  /* 0x0000000736a57220 */ /* 0x080fe20000410000 */
[-C--:B------:R-:W-:Y:S01]  /*2f30*/  FMUL.FTZ R164, R53, R7.reuse ;  /* 0x0000000735a47220 */ /* 0x080fe20000410000 */
[----:B------:R-:W-:Y:S01]  /*2f40*/  LEA R2, R2, UR11, 0x3 ;  /* 0x0000000b02027c11 */ /* 0x000fe2000f8e18ff */
[-C--:B------:R-:W-:Y:S01]  /*2f50*/  FMUL.FTZ R163, R52, R7.reuse ;  /* 0x0000000734a37220 */ /* 0x080fe20000410000 */
[----:B------:R0:W1:Y:S01]  /*2f60*/  MUFU.COS R182, R145 ;  /* 0x0000009100b67308 */ /* 0x0000620000000000 */
        /* <DEDUP_REMOVED lines=9> */
[----:B------:R-:W-:Y:S01]  /*3000*/  FMUL.FTZ R155, R44, R7 ;  /* 0x000000072c9b7220 */ /* 0x000fe20000410000 */
[-C--:B------:R-:W-:Y:S01]  /*3010*/  FMUL.FTZ R153, R58, -R3.reuse ;  /* 0x800000033a997220 */ /* 0x080fe20000410000 */
[-C--:B------:R-:W-:Y:S01]  /*3020*/  FMUL.FTZ R152, R57, -R3.reuse ;  /* 0x8000000339987220 */ /* 0x080fe20000410000 */
[-C--:B------:R-:W-:Y:S01]  /*3030*/  FMUL.FTZ R151, R56, -R3.reuse ;  /* 0x8000000338977220 */ /* 0x080fe20000410000 */
[----:B------:R-:W-:-:S02]  /*3040*/  FMUL.FTZ R140, R45, -R3 ;  /* 0x800000032d8c7220 */ /* 0x000fc40000410000 */
        /* <DEDUP_REMOVED lines=12> */
[----:B------:R-:W-:Y:S01]  /*3110*/  MUFU.SIN R148, R147 ;  /* 0x0000009300947308 */ /* 0x000fe20000000400 */
[C---:B-1----:R-:W-:Y:S01]  /*3120*/  FMUL.FTZ R16, R10.reuse, R13 ;  /* 0x0000000d0a107220 */ /* 0x042fe20000410000 */
[----:B------:R-:W-:-:S05]  /*3130*/  FMUL.FTZ R17, R10, R17 ;  /* 0x000000110a117220 */ /* 0x000fca0000410000 */
[----:B------:R1:W-:Y:S01]  /*3140*/  STS.64 [R2+0x10b0], R16 ;  /* 0x0010b01002007388 */ /* 0x0003e20000000a00 */
[----:B------:R2:W-:Y:S01]  /*3150*/  MUFU.COS R178, R147 ;  /* 0x0000009300b27308 */ /* 0x0005e20000000000 */
[C---:B0-----:R-:W-:Y:S01]  /*3160*/  FMUL.FTZ R183, R27.reuse, R142 ;  /* 0x0000008e1bb77220 */ /* 0x041fe20000410000 */
[----:B------:R-:W-:Y:S01]  /*3170*/  FMUL.FTZ R184, R27, R184 ;  /* 0x000000b81bb87220 */ /* 0x000fe20000410000 */
[----:B------:R-:W-:-:S05]  /*3180*/  FMUL.FTZ R142, R47, -R3 ;  /* 0x800000032f8e7220 */ /* 0x000fca0000410000 */
[----:B------:R-:W0:Y:S01]  /*3190*/  MUFU.EX2 R139, R139 ;  /* 0x0000008b008b7308 */ /* 0x000e220000000800 */
[----:B--2---:R-:W-:-:S07]  /*31a0*/  FMUL.FTZ R147, R52, -R3 ;  /* 0x8000000334937220 */ /* 0x004fce0000410000 */
[----:B------:R-:W-:Y:S08]  /*31b0*/  MUFU.SIN R150, R149 ;  /* 0x0000009500967308 */ /* 0x000ff00000000400 */
[----:B------:R2:W-:Y:S01]  /*31c0*/  MUFU.COS R176, R149 ;  /* 0x0000009500b07308 */ /* 0x0005e20000000000 */
[C---:B0-----:R-:W-:Y:S01]  /*31d0*/  FMUL.FTZ R178, R139.reuse, R178 ;  /* 0x000000b28bb27220 */ /* 0x041fe20000410000 */
[----:B------:R-:W-:Y:S01]  /*31e0*/  FMUL.FTZ R177, R139, R148 ;  /* 0x000000948bb17220 */ /* 0x000fe20000410000 */
[-C--:B------:R-:W-:Y:S01]  /*31f0*/  FMUL.FTZ R148, R53, -R3.reuse ;  /* 0x8000000335947220 */ /* 0x080fe20000410000 */
[----:B------:R-:W-:-:S04]  /*3200*/  FMUL.FTZ R139, R44, -R3 ;  /* 0x800000032c8b7220 */ /* 0x000fc80000410000 */
[----:B------:R-:W0:Y:S01]  /*3210*/  MUFU.EX2 R141, R141 ;  /* 0x0000008d008d7308 */ /* 0x000e220000000800 */
[----:B--2---:R-:W-:-:S07]  /*3220*/  FMUL.FTZ R149, R54, -R3 ;  /* 0x8000000336957220 */ /* 0x004fce0000410000 */
[----:B------:R-:W-:Y:S08]  /*3230*/  MUFU.EX2 R143, R143 ;  /* 0x0000008f008f7308 */ /* 0x000ff00000000800 */
[----:B------:R-:W-:Y:S01]  /*3240*/  MUFU.EX2 R145, R145 ;  /* 0x0000009100917308 */ /* 0x000fe20000000800 */
[C---:B0-----:R-:W-:Y:S01]  /*3250*/  FMUL.FTZ R176, R141.reuse, R176 ;  /* 0x000000b08db07220 */ /* 0x041fe20000410000 */
[----:B------:R-:W-:Y:S01]  /*3260*/  FMUL.FTZ R175, R141, R150 ;  /* 0x000000968daf7220 */ /* 0x000fe20000410000 */
[-C--:B------:R-:W-:Y:S01]  /*3270*/  FMUL.FTZ R150, R55, -R3.reuse ;  /* 0x8000000337967220 */ /* 0x080fe20000410000 */
[----:B------:R-:W-:-:S04]  /*3280*/  FMUL.FTZ R141, R46, -R3 ;  /* 0x800000032e8d7220 */ /* 0x000fc80000410000 */
[----:B------:R-:W0:Y:S08]  /*3290*/  MUFU.SIN R4, R11 ;  /* 0x0000000b00047308 */ /* 0x000e300000000400 */
[----:B------:R-:W2:Y:S08]  /*32a0*/  MUFU.COS R6, R11 ;  /* 0x0000000b00067308 */ /* 0x000eb00000000000 */
[----:B------:R-:W3:Y:S01]  /*32b0*/  MUFU.COS R174, R5 ;  /* 0x0000000500ae7308 */ /* 0x000ee20000000000 */
[----:B0-----:R-:W-:-:S07]  /*32c0*/  FMUL.FTZ R171, R143, R4 ;  /* 0x000000048fab7220 */ /* 0x001fce0000410000 */
[----:B------:R-:W0:Y:S01]  /*32d0*/  MUFU.SIN R172, R5 ;  /* 0x0000000500ac7308 */ /* 0x000e220000000400 */
[----:B--2---:R-:W-:Y:S01]  /*32e0*/  FMUL.FTZ R173, R143, R6 ;  /* 0x000000068fad7220 */ /* 0x004fe20000410000 */
[----:B------:R-:W-:-:S06]  /*32f0*/  FMUL.FTZ R143, R48, -R3 ;  /* 0x80000003308f7220 */ /* 0x000fcc0000410000 */
[----:B------:R-:W2:Y:S01]  /*3300*/  MUFU.EX2 R9, R9 ;  /* 0x0000000900097308 */ /* 0x000ea20000000800 */
[----:B---3--:R-:W-:-:S07]  /*3310*/  FMUL.FTZ R174, R145, R174 ;  /* 0x000000ae91ae7220 */ /* 0x008fce0000410000 */
[----:B------:R-:W3:Y:S01]  /*3320*/  MUFU.EX2 R18, R18 ;  /* 0x0000001200127308 */ /* 0x000ee20000000800 */
[----:B0-----:R-:W-:Y:S01]  /*3330*/  FMUL.FTZ R172, R145, R172 ;  /* 0x000000ac91ac7220 */ /* 0x001fe20000410000 */
[----:B------:R-:W-:Y:S01]  /*3340*/  FMUL.FTZ R145, R50, -R3 ;  /* 0x8000000332917220 */ /* 0x000fe20000410000 */
[C---:B--2---:R-:W-:Y:S01]  /*3350*/  FMUL.FTZ R196, R9.reuse, R196 ;  /* 0x000000c409c47220 */ /* 0x044fe20000410000 */
[----:B------:R-:W-:Y:S01]  /*3360*/  FMUL.FTZ R195, R9, R12 ;  /* 0x0000000c09c37220 */ /* 0x000fe20000410000 */
[C---:B---3--:R-:W-:Y:S01]  /*3370*/  FMUL.FTZ R190, R18.reuse, R19 ;  /* 0x0000001312be7220 */ /* 0x048fe20000410000 */
[----:B------:R-:W-:Y:S01]  /*3380*/  FMUL.FTZ R189, R18, R189 ;  /* 0x000000bd12bd7220 */ /* 0x000fe20000410000 */
[----:B------:R-:W-:Y:S06]  /*3390*/  BAR.SYNC.DEFER_BLOCKING 0x0 ;  /* 0x0000000000007b1d */ /* 0x000fec0000010000 */
[----:B-1----:R-:W-:Y:S05]  /*33a0*/  @P2 BRA `(.L_x_9442) ;  /* 0x0000000000282947 */ /* 0x002fea0003800000 */
        /* <DEDUP_REMOVED lines=10> */
.L_x_9442:
[----:B------:R-:W-:-:S06]  /*3450*/  LEA R26, R133, UR11, 0x3 ;  /* 0x0000000b851a7c11 */ /* 0x000fcc000f8e18ff */
[----:B------:R-:W0:Y:S02]  /*3460*/  LDS.64 R26, [R26+0x20b8] ;  /* 0x0020b8001a1a7984 */ /* 0x000e240000000a00 */
.L_x_9443:
[----:B----4-:R-:W-:Y:S05]  /*3470*/  BSYNC.RECONVERGENT B0 ;  /* 0x0000000000007941 */ /* 0x010fea0003800200 */
.L_x_9441:
        /* <DEDUP_REMOVED lines=27> */
[----:B------:R-:W-:-:S03]  /*3630*/  FADD.FTZ R3, R40, R3 ;  /* 0x0000000328037221 */ /* 0x000fc60000010000 */
[----:B------:R-:W-:Y:S01]  /*3640*/  FADD.FTZ R2, RZ, R2 ;  /* 0x00000002ff027221 */ /* 0x000fe20000010000 */
[----:B--2---:R-:W-:-:S03]  /*3650*/  FMUL.FTZ R9, R193, R3 ;  /* 0x00000003c1097220 */ /* 0x004fc60000410000 */
        /* <DEDUP_REMOVED lines=9> */
[----:B------:R-:W-:Y:S01]  /*36f0*/  FADD.FTZ R8, R38, R3 ;  /* 0x0000000326087221 */ /* 0x000fe20000010000 */
[----:B------:R-:W-:Y:S02]  /*3700*/  FMUL.FTZ R3, R17, R200 ;  /* 0x000000c811037220 */ /* 0x000fe40000410000 */
[----:B------:R-:W-:Y:S01]  /*3710*/  FADD.FTZ R9, RZ, R2 ;  /* 0x00000002ff097221 */ /* 0x000fe20000010000 */
[C---:B------:R-:W-:Y:S01]  /*3720*/  FMUL.FTZ R13, R189.reuse, R8 ;  /* 0x00000008bd0d7220 */ /* 0x040fe20000410000 */
[C---:B------:R-:W-:Y:S01]  /*3730*/  FMUL.FTZ R2, R16.reuse, R200 ;  /* 0x000000c810027220 */ /* 0x040fe20000410000 */
[----:B------:R-:W-:Y:S01]  /*3740*/  FFMA.FTZ R3, R16, R199, -R3 ;  /* 0x000000c710037223 */ /* 0x000fe20000010803 */
[-C--:B------:R-:W-:Y:S01]  /*3750*/  FMUL.FTZ R11, R189, R9.reuse ;  /* 0x00000009bd0b7220 */ /* 0x080fe20000410000 */
[C---:B------:R-:W-:Y:S01]  /*3760*/  FFMA.FTZ R13, R190.reuse, R9, R13 ;  /* 0x00000009be0d7223 */ /* 0x040fe2000001000d */
[----:B------:R-:W-:Y:S01]  /*3770*/  FFMA.FTZ R2, R17, R199, R2 ;  /* 0x000000c711027223 */ /* 0x000fe20000010002 */
[C---:B------:R-:W-:Y:S01]  /*3780*/  FMUL.FTZ R9, R197.reuse, R3 ;  /* 0x00000003c5097220 */ /* 0x040fe20000410000 */
[----:B------:R-:W-:Y:S01]  /*3790*/  FFMA.FTZ R10, R190, R8, -R11 ;  /* 0x00000008be0a7223 */ /* 0x000fe2000001080b */
[----:B------:R-:W-:Y:S01]  /*37a0*/  FADD.FTZ R13, RZ, R13 ;  /* 0x0000000dff0d7221 */ /* 0x000fe20000010000 */
[-C--:B------:R-:W-:Y:S01]  /*37b0*/  FMUL.FTZ R8, R197, R2.reuse ;  /* 0x00000002c5087220 */ /* 0x080fe20000410000 */
[C---:B------:R-:W-:Y:S01]  /*37c0*/  FFMA.FTZ R9, R198.reuse, R2, R9 ;  /* 0x00000002c6097223 */ /* 0x040fe20000010009 */
[----:B------:R-:W-:Y:S01]  /*37d0*/  FADD.FTZ R10, R37, R10 ;  /* 0x0000000a250a7221 */ /* 0x000fe20000010000 */
        /* <DEDUP_REMOVED lines=11> */
[----:B------:R-:W-:Y:S01]  /*3890*/  FADD.FTZ R12, RZ, R12 ;  /* 0x0000000cff0c7221 */ /* 0x000fe20000010000 */
        /* <DEDUP_REMOVED lines=8> */
[----:B------:R-:W-:Y:S01]  /*3920*/  FADD.FTZ R13, RZ, R13 ;  /* 0x0000000dff0d7221 */ /* 0x000fe20000010000 */
[-C--:B------:R-:W-:Y:S01]  /*3930*/  FMUL.FTZ R2, R191, R8.reuse ;  /* 0x00000008bf027220 */ /* 0x080fe20000410000 */
[C---:B------:R-:W-:Y:S01]  /*3940*/  FFMA.FTZ R3, R192.reuse, R8, -R3 ;  /* 0x00000008c0037223 */ /* 0x040fe20000010803 */
[----:B------:R-:W-:Y:S01]  /*3950*/  FADD.FTZ R10, R35, R10 ;  /* 0x0000000a230a7221 */ /* 0x000fe20000010000 */
        /* <DEDUP_REMOVED lines=58> */
[-C--:B------:R-:W-:Y:S01]  /*3d00*/  FMUL.FTZ R3, R175, R9.reuse ;  /* 0x00000009af037220 */ /* 0x080fe20000410000 */
[----:B------:R-:W-:Y:S01]  /*3d10*/  FADD.FTZ R12, RZ, R12 ;  /* 0x0000000cff0c7221 */ /* 0x000fe20000010000 */
[----:B------:R-:W-:Y:S01]  /*3d20*/  FMUL.FTZ R14, R171, R10 ;  /* 0x0000000aab0e7220 */ /* 0x000fe20000410000 */
[-C--:B------:R-:W-:Y:S01]  /*3d30*/  FMUL.FTZ R2, R175, R8.reuse ;  /* 0x00000008af027220 */ /* 0x080fe20000410000 */
        /* <DEDUP_REMOVED lines=8> */
[----:B------:R-:W-:Y:S01]  /*3dc0*/  FADD.FTZ R11, R29, R12 ;  /* 0x0000000c1d0b7221 */ /* 0x000fe20000010000 */
[C---:B------:R-:W-:Y:S01]  /*3dd0*/  FFMA.FTZ R9, R173.reuse, R2, R10 ;  /* 0x00000002ad097223 */ /* 0x040fe2000001000a */
[C---:B------:R-:W-:Y:S01]  /*3de0*/  FMUL.FTZ R15, R172.reuse, R13 ;  /* 0x0000000dac0f7220 */ /* 0x040fe20000410000 */
[----:B------:R-:W-:Y:S01]  /*3df0*/  FFMA.FTZ R3, R173, R8, -R3 ;  /* 0x00000008ad037223 */ /* 0x000fe20000010803 */
[C---:B------:R-:W-:Y:S01]  /*3e00*/  FMUL.FTZ R10, R172.reuse, R11 ;  /* 0x0000000bac0a7220 */ /* 0x040fe20000410000 */
[----:B------:R-:W-:Y:S01]  /*3e10*/  FMUL.FTZ R8, R172, R9 ;  /* 0x00000009ac087220 */ /* 0x000fe20000410000 */
[----:B------:R-:W-:Y:S01]  /*3e20*/  FFMA.FTZ R15, R174, R11, -R15 ;  /* 0x0000000bae0f7223 */ /* 0x000fe2000001080f */
[----:B------:R-:W-:Y:S01]  /*3e30*/  FMUL.FTZ R2, R172, R3 ;  /* 0x00000003ac027220 */ /* 0x000fe20000410000 */
[C---:B------:R-:W-:Y:S01]  /*3e40*/  FFMA.FTZ R11, R174.reuse, R13, R10 ;  /* 0x0000000dae0b7223 */ /* 0x040fe2000001000a */
[----:B------:R-:W-:Y:S01]  /*3e50*/  FFMA.FTZ R8, R174, R3, -R8 ;  /* 0x00000003ae087223 */ /* 0x000fe20000010808 */
[----:B------:R-:W-:Y:S01]  /*3e60*/  FADD.FTZ R10, R28, R15 ;  /* 0x0000000f1c0a7221 */ /* 0x000fe20000010000 */
[----:B------:R-:W-:Y:S01]  /*3e70*/  FFMA.FTZ R9, R174, R9, R2 ;  /* 0x00000009ae097223 */ /* 0x000fe20000010002 */
[----:B------:R-:W-:Y:S01]  /*3e80*/  FADD.FTZ R11, RZ, R11 ;  /* 0x0000000bff0b7221 */ /* 0x000fe20000010000 */
[----:B------:R-:W-:-:S04]  /*3e90*/  P2R R2, PR, RZ, 0x4 ;  /* 0x00000004ff027803 */ /* 0x000fc80000000000 */
[----:B------:R2:W-:Y:S01]  /*3ea0*/  STS.128 [R132+0x8a0], R8 ;  /* 0x0008a00884007388 */ /* 0x0005e20000000c00 */
[----:B------:R-:W-:Y:S06]  /*3eb0*/  BAR.SYNC.DEFER_BLOCKING 0x0 ;  /* 0x0000000000007b1d */ /* 0x000fec0000010000 */
[----:B------:R-:W-:Y:S05]  /*3ec0*/  @P2 BRA `(.L_x_9444) ;  /* 0x0000000800102947 */ /* 0x000fea0003800000 */
[----:B--2---:R-:W-:Y:S01]  /*3ed0*/  LDS.128 R8, [R130+0x8a0] ;  /* 0x0008a00082087984 */ /* 0x004fe20000000c00 */
[C---:B------:R-:W-:Y:S01]  /*3ee0*/  ISETP.GE.AND P4, PT, R129.reuse, 0x10, PT ;  /* 0x000000108100780c */ /* 0x040fe20003f86270 */
[----:B------:R-:W-:Y:S01]  /*3ef0*/  UMOV UR9, 0xffffffff ;  /* 0xffffffff00097882 */ /* 0x000fe20000000000 */
[C---:B------:R-:W-:Y:S01]  /*3f00*/  ISETP.GE.AND P2, PT, R129.reuse, 0x8, PT ;  /* 0x000000088100780c */ /* 0x040fe20003f46270 */
[----:B------:R-:W2:Y:S01]  /*3f10*/  LDS.128 R12, [R130+0x8b0] ;  /* 0x0008b000820c7984 */ /* 0x000ea20000000c00 */
[C---:B------:R-:W-:Y:S02]  /*3f20*/  ISETP.GE.AND P3, PT, R129.reuse, 0x4, PT ;  /* 0x000000048100780c */ /* 0x040fe40003f66270 */
[----:B------:R-:W-:Y:S01]  /*3f30*/  ISETP.GE.AND P5, PT, R129, 0x1, PT ;  /* 0x000000018100780c */ /* 0x000fe20003fa6270 */
[-C--:B--2---:R-:W-:Y:S01]  /*3f40*/  FMUL.FTZ R2, R10, R13.reuse ;  /* 0x0000000d0a027220 */ /* 0x084fe20000410000 */
        /* <DEDUP_REMOVED lines=22> */
[C---:B------:R-:W-:Y:S01]  /*40b0*/  FMUL.FTZ R2, R18.reuse, R12 ;  /* 0x0000000c12027220 */ /* 0x040fe20000410000 */
[----:B------:R-:W-:Y:S01]  /*40c0*/  @P5 FADD.FTZ R19, R19, R14 ;  /* 0x0000000e13135221 */ /* 0x000fe20000010000 */
[-C--:B0-----:R-:W-:Y:S02]  /*40d0*/  @P5 FFMA.FTZ R18, R18, R3.reuse, R15 ;  /* 0x0000000312125223 */ /* 0x081fe4000001000f */
[----:B------:R-:W0:Y:S01]  /*40e0*/  SHFL.UP PT, R15, R201, 0x2, RZ ;  /* 0x04400000c90f7989 */ /* 0x000e2200000e00ff */
[----:B------:R-:W-:-:S03]  /*40f0*/  @P5 FFMA.FTZ R13, R13, R3, -R2 ;  /* 0x000000030d0d5223 */ /* 0x000fc60000010802 */
        /* <DEDUP_REMOVED lines=45> */
.L_x_9502:
[----:B------:R-:W-:Y:S01]  /*43d0*/  ISETP.GE.AND P2, PT, R129, 0x10, PT ;  /* 0x000000108100780c */ /* 0x000fe20003f46270 */
[CC--:B0-----:R-:W-:Y:S01]  /*43e0*/  FMUL.FTZ R202, R18.reuse, R15.reuse ;  /* 0x0000000f12ca7220 */ /* 0x0c1fe20000410000 */
[C---:B------:R-:W-:Y:S01]  /*43f0*/  FMUL.FTZ R15, R13.reuse, R15 ;  /* 0x0000000f0d0f7220 */ /* 0x040fe20000410000 */
[C---:B---3--:R-:W-:Y:S01]  /*4400*/  FMUL.FTZ R2, R18.reuse, R12 ;  /* 0x0000000c12027220 */ /* 0x048fe20000410000 */
[----:B------:R-:W-:Y:S01]  /*4410*/  UMOV UR9, 0xffffffff ;  /* 0xffffffff00097882 */ /* 0x000fe20000000000 */
[C---:B----4-:R-:W-:Y:S01]  /*4420*/  FFMA.FTZ R202, R13.reuse, R14, -R202 ;  /* 0x0000000e0dca7223 */ /* 0x050fe200000108ca */
[----:B------:R-:W-:Y:S01]  /*4430*/  FMUL.FTZ R12, R13, R12 ;  /* 0x0000000c0d0c7220 */ /* 0x000fe20000410000 */
[----:B------:R-:W-:-:S06]  /*4440*/  FFMA.FTZ R14, R18, R14, R15 ;  /* 0x0000000e120e7223 */ /* 0x000fcc000001000f */
[-C--:B--2---:R-:W-:Y:S01]  /*4450*/  @P2 FFMA.FTZ R13, R13, R3.reuse, -R2 ;  /* 0x000000030d0d2223 */ /* 0x084fe20000010802 */
[----:B------:R-:W-:Y:S01]  /*4460*/  @P2 FFMA.FTZ R18, R18, R3, R12 ;  /* 0x0000000312122223 */ /* 0x000fe2000001000c */
[----:B------:R-:W-:Y:S01]  /*4470*/  @P2 FADD.FTZ R19, R19, R202 ;  /* 0x000000ca13132221 */ /* 0x000fe20000010000 */
[----:B------:R-:W-:Y:S01]  /*4480*/  @P2 FADD.FTZ R201, R201, R14 ;  /* 0x0000000ec9c92221 */ /* 0x000fe20000010000 */
[----:B------:R-:W-:Y:S06]  /*4490*/  BRA.DIV UR9, `(.L_x_9446) ;  /* 0x0000005609587947 */ /* 0x000fec000b800000 */
.L_x_9505:
[----:B------:R-:W-:-:S03]  /*44a0*/  UMOV UR9, 0xffffffff ;  /* 0xffffffff00097882 */ /* 0x000fc60000000000 */
[----:B------:R-:W-:Y:S05]  /*44b0*/  BRA.DIV UR9, `(.L_x_9447) ;  /* 0x0000005609787947 */ /* 0x000fea000b800000 */
.L_x_9508:
[----:B------:R-:W-:-:S03]  /*44c0*/  UMOV UR9, 0xffffffff ;  /* 0xffffffff00097882 */ /* 0x000fc60000000000 */
[----:B------:R-:W-:Y:S05]  /*44d0*/  BRA.DIV UR9, `(.L_x_9448) ;  /* 0x0000005609987947 */ /* 0x000fea000b800000 */
.L_x_9511:
[----:B------:R-:W-:-:S03]  /*44e0*/  UMOV UR9, 0xffffffff ;  /* 0xffffffff00097882 */ /* 0x000fc60000000000 */
[----:B------:R-:W-:Y:S05]  /*44f0*/  BRA.DIV UR9, `(.L_x_9449) ;  /* 0x0000005609b87947 */ /* 0x000fea000b800000 */
.L_x_9514:
        /* <DEDUP_REMOVED lines=10> */
.L_x_9524:
        /* <DEDUP_REMOVED lines=23> */
.L_x_9444:
[----:B------:R-:W-:Y:S05]  /*4710*/  WARPSYNC.ALL ;  /* 0x0000000000007948 */ /* 0x000fea0003800000 */
[C---:B---3-5:R-:W-:Y:S01]  /*4720*/  FMUL.FTZ R7, R172.reuse, R139 ;  /* 0x0000008bac077220 */ /* 0x068fe20000410000 */
[----:B------:R-:W-:Y:S01]  /*4730*/  FMUL.FTZ R2, R172, R155 ;  /* 0x0000009bac027220 */ /* 0x000fe20000410000 */
[-C--:B01----:R-:W-:Y:S01]  /*4740*/  FMUL.FTZ R5, R174, R27.reuse ;  /* 0x0000001bae057220 */ /* 0x083fe20000410000 */
[----:B------:R-:W-:Y:S01]  /*4750*/  FMUL.FTZ R3, R172, R27 ;  /* 0x0000001bac037220 */ /* 0x000fe20000410000 */
[C---:B------:R-:W-:Y:S01]  /*4760*/  FFMA.FTZ R7, R174.reuse, R155, R7 ;  /* 0x0000009bae077223 */ /* 0x040fe20000010007 */
[----:B--2---:R-:W-:Y:S01]  /*4770*/  FFMA.FTZ R9, R174, R139, -R2 ;  /* 0x0000008bae097223 */ /* 0x004fe20000010802 */
        /* <DEDUP_REMOVED lines=29> */
[----:B------:R-:W0:Y:S01]  /*4950*/  LDS.64 R2, [R132+0x8a8] ;  /* 0x0008a80084027984 */ /* 0x000e220000000a00 */
        /* <DEDUP_REMOVED lines=41> */
[C---:B0-----:R-:W-:Y:S01]  /*4bf0*/  FMUL.FTZ R5, R17.reuse, R2 ;  /* 0x0000000211057220 */ /* 0x041fe20000410000 */
        /* <DEDUP_REMOVED lines=48> */
[----:B------:R-:W-:Y:S01]  /*4f00*/  FMUL.FTZ R2, R193, R209 ;  /* 0x000000d1c1027220 */ /* 0x000fe20000410000 */
[----:B------:R-:W-:Y:S01]  /*4f10*/  FFMA.FTZ R11, R188, R6, -R5 ;  /* 0x00000006bc0b7223 */ /* 0x000fe20000010805 */
[C---:B------:R-:W-:Y:S01]  /*4f20*/  FMUL.FTZ R5, R195.reuse, R13 ;  /* 0x0000000dc3057220 */ /* 0x040fe20000410000 */
[C---:B------:R-:W-:Y:S01]  /*4f30*/  FFMA.FTZ R3, R194.reuse, R209, R3 ;  /* 0x000000d1c2037223 */ /* 0x040fe20000010003 */
[----:B------:R-:W-:Y:S01]  /*4f40*/  FFMA.FTZ R2, R194, R221, -R2 ;  /* 0x000000ddc2027223 */ /* 0x000fe20000010802 */
[----:B------:R-:W-:Y:S01]  /*4f50*/  FFMA.FTZ R7, R188, R4, R7 ;  /* 0x00000004bc077223 */ /* 0x000fe20000010007 */
[-C--:B------:R-:W-:Y:S01]  /*4f60*/  FMUL.FTZ R4, R195, R8.reuse ;  /* 0x00000008c3047220 */ /* 0x080fe20000410000 */
[----:B------:R-:W-:Y:S01]  /*4f70*/  FADD.FTZ R206, RZ, R3 ;  /* 0x00000003ffce7221 */ /* 0x000fe20000010000 */
[----:B------:R-:W-:Y:S01]  /*4f80*/  FADD.FTZ R224, R39, R2 ;  /* 0x0000000227e07221 */ /* 0x000fe20000010000 */
[C---:B------:R-:W-:Y:S01]  /*4f90*/  FFMA.FTZ R9, R196.reuse, R8, -R5 ;  /* 0x00000008c4097223 */ /* 0x040fe20000010805 */
[----:B------:R-:W-:Y:S01]  /*4fa0*/  FFMA.FTZ R4, R196, R13, R4 ;  /* 0x0000000dc4047223 */ /* 0x000fe20000010004 */
[C---:B------:R-:W-:Y:S01]  /*4fb0*/  FMUL.FTZ R3, R191.reuse, R206 ;  /* 0x000000cebf037220 */ /* 0x040fe20000410000 */
[----:B------:R-:W-:Y:S01]  /*4fc0*/  FMUL.FTZ R5, R191, R224 ;  /* 0x000000e0bf057220 */ /* 0x000fe20000410000 */
[CC--:B------:R-:W-:Y:S01]  /*4fd0*/  FMUL.FTZ R13, R197.reuse, R9.reuse ;  /* 0x00000009c50d7220 */ /* 0x0c0fe20000410000 */
[----:B------:R-:W-:Y:S01]  /*4fe0*/  FMUL.FTZ R2, R197, R4 ;  /* 0x00000004c5027220 */ /* 0x000fe20000410000 */
        /* <DEDUP_REMOVED lines=14> */
[C---:B------:R-:W-:Y:S01]  /*50d0*/  FFMA.FTZ R6, R190.reuse, R7, R3 ;  /* 0x00000007be067223 */ /* 0x040fe20000010003 */
[----:B------:R-:W-:Y:S01]  /*50e0*/  FFMA.FTZ R10, R190, R11, -R10 ;  /* 0x0000000bbe0a7223 */ /* 0x000fe2000001080a */
[----:B------:R-:W-:Y:S01]  /*50f0*/  FADD.FTZ R204, RZ, R4 ;  /* 0x00000004ffcc7221 */ /* 0x000fe20000010000 */
[----:B------:R-:W-:Y:S01]  /*5100*/  FADD.FTZ R212, R37, R2 ;  /* 0x0000000225d47221 */ /* 0x000fe20000010000 */
[----:B------:R-:W-:Y:S01]  /*5110*/  FADD.FTZ R6, R165, R6 ;  /* 0x00000006a5067221 */ /* 0x000fe20000010000 */
[----:B------:R-:W-:Y:S01]  /*5120*/  FADD.FTZ R10, R149, R10 ;  /* 0x0000000a950a7221 */ /* 0x000fe20000010000 */
        /* <DEDUP_REMOVED lines=10> */
[----:B------:R-:W-:Y:S01]  /*51d0*/  FADD.FTZ R11, R150, R11 ;  /* 0x0000000b960b7221 */ /* 0x000fe20000010000 */
[----:B------:R-:W-:Y:S01]  /*51e0*/  FADD.FTZ R7, R166, R7 ;  /* 0x00000007a6077221 */ /* 0x000fe20000010000 */
        /* <DEDUP_REMOVED lines=46> */
[----:B------:R-:W-:Y:S01]  /*54d0*/  PLOP3.LUT P0, PT, PT, PT, UP0, 0x80, 0x8 ;  /* 0x000000000008781c */ /* 0x000fe20003f0f008 */
        /* <DEDUP_REMOVED lines=24> */
[----:B------:R-:W0:Y:S01]  /*5660*/  @!P0 LDS.128 R4, [UR9+0x22b0] ;  /* 0x0022b009ff048984 */ /* 0x000e220008000c00 */
        /* <DEDUP_REMOVED lines=17> */
[----:B------:R-:W1:Y:S02]  /*5780*/  LDS.128 R8, [R130+0xcc0] ;  /* 0x000cc00082087984 */ /* 0x000e640000000c00 */
[C---:B-1----:R-:W-:Y:S01]  /*5790*/  FMUL.FTZ R17, R13.reuse, R11 ;  /* 0x0000000b0d117220 */ /* 0x042fe20000410000 */
        /* <DEDUP_REMOVED lines=15> */
.L_x_9529:
[----:B------:R-:W-:Y:S01]  /*5890*/  BSSY.RECONVERGENT B0, `(.L_x_9453) ;  /* 0x000000d000007945 */ /* 0x000fe20003800200 */
[----:B------:R-:W-:-:S03]  /*58a0*/  ISETP.GT.U32.AND P3, PT, R205, 0x1d, PT ;  /* 0x0000001dcd00780c */ /* 0x000fc60003f64070 */
[----:B------:R-:W-:Y:S10]  /*58b0*/  @!P2 BRA `(.L_x_9454) ;  /* 0x000000000028a947 */ /* 0x000ff40003800000 */
[CC--:B0-----:R-:W-:Y:S01]  /*58c0*/  FMUL.FTZ R19, R17.reuse, R12.reuse ;  /* 0x0000000c11137220 */ /* 0x0c1fe20000410000 */
[C---:B-1----:R-:W-:Y:S01]  /*58d0*/  FMUL.FTZ R14, R18.reuse, R12 ;  /* 0x0000000c120e7220 */ /* 0x042fe20000410000 */
        /* <DEDUP_REMOVED lines=8> */
.L_x_9454:
[----:B------:R-:W-:Y:S05]  /*5960*/  BSYNC.RECONVERGENT B0 ;  /* 0x0000000000007941 */ /* 0x000fea0003800200 */
.L_x_9453:
[----:B------:R-:W-:-:S03]  /*5970*/  UMOV UR33, 0xffffffff ;  /* 0xffffffff00217882 */ /* 0x000fc60000000000 */
[----:B------:R-:W-:Y:S05]  /*5980*/  BRA.DIV UR33, `(.L_x_9455) ;  /* 0x0000004621e87947 */ /* 0x000fea000b800000 */
[----:B--2---:R2:W2:Y:S04]  /*5990*/  SHFL.DOWN PT, R3, R18, 0x2, 0x1f ;  /* 0x08401f0012037f89 */ /* 0x0044a800000e0000 */
[----:B-1----:R1:W1:Y:S04]  /*59a0*/  SHFL.DOWN PT, R14, R17, 0x2, 0x1f ;  /* 0x08401f00110e7f89 */ /* 0x00226800000e0000 */
[----:B---3--:R3:W1:Y:S04]  /*59b0*/  SHFL.DOWN PT, R15, R16, 0x2, 0x1f ;  /* 0x08401f00100f7f89 */ /* 0x00866800000e0000 */
[----:B0-----:R3:W0:Y:S02]  /*59c0*/  SHFL.DOWN PT, R12, R13, 0x2, 0x1f ;  /* 0x08401f000d0c7f89 */ /* 0x00162400000e0000 */
.L_x_9535:
        /* <DEDUP_REMOVED lines=10> */
[----:B------:R-:W-:Y:S01]  /*5a70*/  FFMA.FTZ R17, R17, R3, R14 ;  /* 0x0000000311117223 */ /* 0x000fe2000001000e */
[----:B---3--:R-:W-:Y:S01]  /*5a80*/  FADD.FTZ R16, R16, R19 ;  /* 0x0000001310107221 */ /* 0x008fe20000010000 */
[----:B------:R-:W-:-:S07]  /*5a90*/  FADD.FTZ R13, R13, R12 ;  /* 0x0000000c0d0d7221 */ /* 0x000fce0000010000 */
.L_x_9457:
[----:B------:R-:W-:Y:S05]  /*5aa0*/  BSYNC.RECONVERGENT B0 ;  /* 0x0000000000007941 */ /* 0x000fea0003800200 */
.L_x_9456:
[----:B------:R-:W-:-:S03]  /*5ab0*/  UMOV UR33, 0xffffffff ;  /* 0xffffffff00217882 */ /* 0x000fc60000000000 */
[----:B------:R-:W-:Y:S05]  /*5ac0*/  BRA.DIV UR33, `(.L_x_9458) ;  /* 0x0000004a21087947 */ /* 0x000fea000b800000 */
[----:B--2---:R2:W2:Y:S04]  /*5ad0*/  SHFL.DOWN PT, R3, R18, 0x4, 0x1f ;  /* 0x08801f0012037f89 */ /* 0x0044a800000e0000 */
[----:B-1----:R1:W1:Y:S04]  /*5ae0*/  SHFL.DOWN PT, R14, R17, 0x4, 0x1f ;  /* 0x08801f00110e7f89 */ /* 0x00226800000e0000 */
[----:B------:R1:W1:Y:S04]  /*5af0*/  SHFL.DOWN PT, R15, R16, 0x4, 0x1f ;  /* 0x08801f00100f7f89 */ /* 0x00026800000e0000 */
[----:B0-----:R0:W0:Y:S02]  /*5b00*/  SHFL.DOWN PT, R12, R13, 0x4, 0x1f ;  /* 0x08801f000d0c7f89 */ /* 0x00102400000e0000 */
.L_x_9541:
        /* <DEDUP_REMOVED lines=13> */
.L_x_9460:
[----:B------:R-:W-:Y:S05]  /*5be0*/  BSYNC.RECONVERGENT B0 ;  /* 0x0000000000007941 */ /* 0x000fea0003800200 */
.L_x_9459:
[----:B------:R-:W-:-:S03]  /*5bf0*/  UMOV UR33, 0xffffffff ;  /* 0xffffffff00217882 */ /* 0x000fc60000000000 */
[----:B------:R-:W-:Y:S05]  /*5c00*/  BRA.DIV UR33, `(.L_x_9461) ;  /* 0x0000004a21287947 */ /* 0x000fea000b800000 */
[----:B--2---:R2:W2:Y:S04]  /*5c10*/  SHFL.DOWN PT, R3, R18, 0x8, 0x1f ;  /* 0x09001f0012037f89 */ /* 0x0044a800000e0000 */
[----:B-1----:R1:W1:Y:S04]  /*5c20*/  SHFL.DOWN PT, R14, R17, 0x8, 0x1f ;  /* 0x09001f00110e7f89 */ /* 0x00226800000e0000 */
[----:B------:R1:W1:Y:S04]  /*5c30*/  SHFL.DOWN PT, R15, R16, 0x8, 0x1f ;  /* 0x09001f00100f7f89 */ /* 0x00026800000e0000 */
[----:B0-----:R0:W0:Y:S02]  /*5c40*/  SHFL.DOWN PT, R12, R13, 0x8, 0x1f ;  /* 0x09001f000d0c7f89 */ /* 0x00102400000e0000 */
.L_x_9547:
        /* <DEDUP_REMOVED lines=13> */
.L_x_9463:
[----:B------:R-:W-:Y:S05]  /*5d20*/  BSYNC.RECONVERGENT B0 ;  /* 0x0000000000007941 */ /* 0x000fea0003800200 */
.L_x_9462:
[----:B------:R-:W-:-:S03]  /*5d30*/  UMOV UR33, 0xffffffff ;  /* 0xffffffff00217882 */ /* 0x000fc60000000000 */
[----:B------:R-:W-:Y:S05]  /*5d40*/  BRA.DIV UR33, `(.L_x_9464) ;  /* 0x0000004a21487947 */ /* 0x000fea000b800000 */
[----:B--2---:R2:W2:Y:S04]  /*5d50*/  SHFL.DOWN PT, R3, R18, 0x10, 0x1f ;  /* 0x0a001f0012037f89 */ /* 0x0044a800000e0000 */
[----:B-1----:R1:W1:Y:S04]  /*5d60*/  SHFL.DOWN PT, R14, R17, 0x10, 0x1f ;  /* 0x0a001f00110e7f89 */ /* 0x00226800000e0000 */
[----:B------:R1:W1:Y:S04]  /*5d70*/  SHFL.DOWN PT, R15, R16, 0x10, 0x1f ;  /* 0x0a001f00100f7f89 */ /* 0x00026800000e0000 */
[----:B0-----:R0:W0:Y:S02]  /*5d80*/  SHFL.DOWN PT, R12, R13, 0x10, 0x1f ;  /* 0x0a001f000d0c7f89 */ /* 0x00102400000e0000 */
.L_x_9553:
        /* <DEDUP_REMOVED lines=13> */
.L_x_9466:
[----:B------:R-:W-:Y:S05]  /*5e60*/  BSYNC.RECONVERGENT B0 ;  /* 0x0000000000007941 */ /* 0x000fea0003800200 */
.L_x_9465:
[----:B------:R-:W-:-:S03]  /*5e70*/  UMOV UR33, 0xffffffff ;  /* 0xffffffff00217882 */ /* 0x000fc60000000000 */
[----:B------:R-:W-:Y:S05]  /*5e80*/  BRA.DIV UR33, `(.L_x_9467) ;  /* 0x0000004a21687947 */ /* 0x000fea000b800000 */
[----:B------:R-:W2:Y:S04]  /*5e90*/  SHFL.IDX PT, R235, R17, RZ, 0x1f ;  /* 0x00001fff11eb7589 */ /* 0x000ea800000e0000 */
[----:B----4-:R-:W4:Y:S04]  /*5ea0*/  SHFL.IDX PT, R234, R18, RZ, 0x1f ;  /* 0x00001fff12ea7589 */ /* 0x010f2800000e0000 */
[----:B0-----:R-:W0:Y:S04]  /*5eb0*/  SHFL.IDX PT, R12, R16, RZ, 0x1f ;  /* 0x00001fff100c7589 */ /* 0x001e2800000e0000 */
[----:B------:R-:W5:Y:S04]  /*5ec0*/  SHFL.IDX PT, R238, R13, RZ, 0x1f ;  /* 0x00001fff0dee7589 */ /* 0x000f6800000e0000 */
[----:B------:R-:W3:Y:S04]  /*5ed0*/  SHFL.IDX PT, R243, R4, RZ, 0x1f ;  /* 0x00001fff04f37589 */ /* 0x000ee800000e0000 */
[----:B------:R-:W3:Y:S04]  /*5ee0*/  SHFL.IDX PT, R19, R5, RZ, 0x1f ;  /* 0x00001fff05137589 */ /* 0x000ee800000e0000 */
[----:B------:R-:W3:Y:S01]  /*5ef0*/  SHFL.DOWN PT, R240, R18, 0x1, 0x1f ;  /* 0x08201f0012f07f89 */ /* 0x000ee200000e0000 */
[-C--:B--2---:R-:W-:Y:S01]  /*5f00*/  FMUL.FTZ R3, R7, R235.reuse ;  /* 0x000000eb07037220 */ /* 0x084fe20000410000 */
[----:B------:R-:W-:-:S02]  /*5f10*/  FMUL.FTZ R2, R6, R235 ;  /* 0x000000eb06027220 */ /* 0x000fc40000410000 */
[----:B------:R-:W2:Y:S01]  /*5f20*/  SHFL.DOWN PT, R241, R17, 0x1, 0x1f ;  /* 0x08201f0011f17f89 */ /* 0x000ea200000e0000 */
[-C--:B----4-:R-:W-:Y:S01]  /*5f30*/  FFMA.FTZ R237, R6, R234.reuse, -R3 ;  /* 0x000000ea06ed7223 */ /* 0x090fe20000010803 */
[-C--:B-1----:R-:W-:Y:S01]  /*5f40*/  FFMA.FTZ R15, R7, R234.reuse, R2 ;  /* 0x000000ea070f7223 */ /* 0x082fe20000010002 */
[CC--:B------:R-:W-:Y:S01]  /*5f50*/  FMUL.FTZ R3, R5.reuse, R235.reuse ;  /* 0x000000eb05037220 */ /* 0x0c0fe20000410000 */
[----:B------:R-:W1:Y:S01]  /*5f60*/  SHFL.DOWN PT, R242, R16, 0x1, 0x1f ;  /* 0x08201f0010f27f89 */ /* 0x000e6200000e0000 */
[----:B------:R-:W-:Y:S01]  /*5f70*/  FMUL.FTZ R2, R4, R235 ;  /* 0x000000eb04027220 */ /* 0x000fe20000410000 */
[----:B0-----:R-:W-:Y:S01]  /*5f80*/  FADD.FTZ R237, R12, R237 ;  /* 0x000000ed0ced7221 */ /* 0x001fe20000010000 */
[-C--:B------:R-:W-:Y:S01]  /*5f90*/  FFMA.FTZ R236, R4, R234.reuse, -R3 ;  /* 0x000000ea04ec7223 */ /* 0x080fe20000010803 */
[----:B------:R-:W0:Y:S01]  /*5fa0*/  SHFL.IDX PT, R239, R6, RZ, 0x1f ;  /* 0x00001fff06ef7589 */ /* 0x000e2200000e0000 */
[----:B------:R-:W-:Y:S01]  /*5fb0*/  FFMA.FTZ R235, R5, R234, R2 ;  /* 0x000000ea05eb7223 */ /* 0x000fe20000010002 */
[----:B-----5:R-:W-:-:S02]  /*5fc0*/  FADD.FTZ R234, R238, R15 ;  /* 0x0000000feeea7221 */ /* 0x020fc40000010000 */
[----:B------:R-:W4:Y:S01]  /*5fd0*/  SHFL.IDX PT, R245, R7, RZ, 0x1f ;  /* 0x00001fff07f57589 */ /* 0x000f2200000e0000 */
[----:B---3--:R-:W-:-:S03]  /*5fe0*/  MOV R12, R243 ;  /* 0x000000f3000c7202 */ /* 0x008fc60000000f00 */
[----:B------:R3:W0:Y:S02]  /*5ff0*/  SHFL.DOWN PT, R244, R13, 0x1, 0x1f ;  /* 0x08201f000df47f89 */ /* 0x00062400000e0000 */
[----:B--23--:R-:W-:-:S07]  /*6000*/  MOV R13, R19 ;  /* 0x00000013000d7202 */ /* 0x00cfce0000000f00 */
.L_x_9567:
[----:B------:R-:W-:Y:S01]  /*6010*/  BSSY.RECONVERGENT B0, `(.L_x_9468) ;  /* 0x000000f000007945 */ /* 0x000fe20003800200 */
[----:B0-----:R-:W-:Y:S02]  /*6020*/  MOV R14, R239 ;  /* 0x000000ef000e7202 */ /* 0x001fe40000000f00 */
        /* <DEDUP_REMOVED lines=10> */
[----:B-1----:R-:W-:Y:S01]  /*60d0*/  FADD.FTZ R14, R242, R5 ;  /* 0x00000005f20e7221 */ /* 0x002fe20000010000 */
[----:B------:R-:W-:Y:S01]  /*60e0*/  FADD.FTZ R15, R244, R15 ;  /* 0x0000000ff40f7221 */ /* 0x000fe20000010000 */
[----:B------:R-:W-:-:S07]  /*60f0*/  MOV R12, R3 ;  /* 0x00000003000c7202 */ /* 0x000fce0000000f00 */
.L_x_9469:
[----:B------:R-:W-:Y:S05]  /*6100*/  BSYNC.RECONVERGENT B0 ;  /* 0x0000000000007941 */ /* 0x000fea0003800200 */
.L_x_9468:
        /* <DEDUP_REMOVED lines=16> */
.L_x_9451:
[----:B------:R-:W-:Y:S05]  /*6210*/  WARPSYNC.ALL ;  /* 0x0000000000007948 */ /* 0x000fea0003800000 */
[----:B------:R-:W-:Y:S01]  /*6220*/  BAR.SYNC.DEFER_BLOCKING 0x0 ;  /* 0x0000000000007b1d */ /* 0x000fe20000010000 */
[----:B--2---:R-:W-:Y:S01]  /*6230*/  FFMA.FTZ R17, R0, R216, RZ ;  /* 0x000000d800117223 */ /* 0x004fe200000100ff */
[----:B------:R-:W-:Y:S02]  /*6240*/  ISETP.NE.AND P0, PT, R133, RZ, PT ;  /* 0x000000ff8500720c */ /* 0x000fe40003f05270 */
[C---:B------:R-:W-:Y:S02]  /*6250*/  ISETP.GT.AND P2, PT, R129.reuse, 0x1e, PT ;  /* 0x0000001e8100780c */ /* 0x040fe40003f44270 */
[----:B------:R-:W-:Y:S01]  /*6260*/  ISETP.GT.AND P3, PT, R129, 0xf, PT ;  /* 0x0000000f8100780c */ /* 0x000fe20003f64270 */
[----:B------:R-:W-:Y:S01]  /*6270*/  BSSY.RECONVERGENT B0, `(.L_x_9470) ;  /* 0x00001bf000007945 */ /* 0x000fe20003800200 */
[----:B------:R-:W2:Y:S07]  /*6280*/  LDS.64 R2, [R132+0xcb8] ;  /* 0x000cb80084027984 */ /* 0x000eae0000000a00 */
        /* <DEDUP_REMOVED lines=8> */
[-C--:B------:R-:W-:Y:S01]  /*6310*/  FMUL.FTZ R172, R172, R155.reuse ;  /* 0x0000009bacac7220 */ /* 0x080fe20000410000 */
[C---:B------:R-:W-:Y:S01]  /*6320*/  FMUL.FTZ R27, R25.reuse, R155 ;  /* 0x0000009b191b7220 */ /* 0x040fe20000410000 */
[----:B------:R-:W-:Y:S01]  /*6330*/  FMUL.FTZ R14, R76, R139 ;  /* 0x0000008b4c0e7220 */ /* 0x000fe20000410000 */
[C---:B------:R-:W-:Y:S01]  /*6340*/  FFMA.FTZ R3, R174.reuse, R155, R3 ;  /* 0x0000009bae037223 */ /* 0x040fe20000010003 */
[-C--:B------:R-:W-:Y:S01]  /*6350*/  FFMA.FTZ R9, R174, R139.reuse, -R172 ;  /* 0x0000008bae097223 */ /* 0x080fe200000108ac */
[-C--:B------:R-:W-:Y:S01]  /*6360*/  FFMA.FTZ R12, R24, R139.reuse, -R27 ;  /* 0x0000008b180c7223 */ /* 0x080fe2000001081b */
[----:B------:R-:W-:Y:S01]  /*6370*/  FMUL.FTZ R139, R25, R139 ;  /* 0x0000008b198b7220 */ /* 0x000fe20000410000 */
[----:B------:R-:W-:Y:S01]  /*6380*/  FADD.FTZ R156, R156, R3 ;  /* 0x000000039c9c7221 */ /* 0x000fe20000010000 */
[----:B------:R-:W-:Y:S01]  /*6390*/  FADD.FTZ R140, R140, R9 ;  /* 0x000000098c8c7221 */ /* 0x000fe20000010000 */
[----:B------:R-:W-:-:S02]  /*63a0*/  FADD.FTZ R27, -R43, R216 ;  /* 0x000000d82b1b7221 */ /* 0x000fc40000010100 */
        /* <DEDUP_REMOVED lines=8> */
[----:B------:R-:W-:Y:S01]  /*6430*/  FMUL.FTZ R175, R25, R141 ;  /* 0x0000008d19af7220 */ /* 0x000fe20000410000 */
[-C--:B------:R-:W-:Y:S01]  /*6440*/  FMUL.FTZ R173, R80, R157.reuse ;  /* 0x0000009d50ad7220 */ /* 0x080fe20000410000 */
[C---:B------:R-:W-:Y:S01]  /*6450*/  FFMA.FTZ R3, R176.reuse, R157, R3 ;  /* 0x0000009db0037223 */ /* 0x040fe20000010003 */
[----:B------:R-:W-:Y:S01]  /*6460*/  FFMA.FTZ R9, R176, R141, -R2 ;  /* 0x0000008db0097223 */ /* 0x000fe20000010802 */
[----:B------:R-:W-:Y:S01]  /*6470*/  FFMA.FTZ R175, R24, R157, R175 ;  /* 0x0000009d18af7223 */ /* 0x000fe200000100af */
[----:B------:R-:W-:Y:S01]  /*6480*/  FADD.FTZ R61, R173, R61 ;  /* 0x0000003dad3d7221 */ /* 0x000fe20000010000 */
        /* <DEDUP_REMOVED lines=47> */
[----:B------:R-:W-:Y:S01]  /*6780*/  FFMA.FTZ R17, R0, -R213, RZ ;  /* 0x800000d500117223 */ /* 0x000fe200000100ff */
[C---:B------:R-:W-:Y:S01]  /*6790*/  FFMA.FTZ R2, R190.reuse, R13, -R15 ;  /* 0x0000000dbe027223 */ /* 0x040fe2000001080f */
[----:B------:R-:W-:Y:S01]  /*67a0*/  FFMA.FTZ R190, R190, R164, R189 ;  /* 0x000000a4bebe7223 */ /* 0x000fe200000100bd */
[----:B------:R-:W-:Y:S01]  /*67b0*/  FFMA.FTZ R15, R55, R224, R8 ;  /* 0x000000e0370f7223 */ /* 0x000fe20000010008 */
[----:B------:R-:W-:Y:S01]  /*67c0*/  FFMA.FTZ R8, R58, -R211, R17 ;  /* 0x800000d33a087223 */ /* 0x000fe20000010011 */
[----:B------:R-:W-:Y:S01]  /*67d0*/  FADD.FTZ R149, R149, R2 ;  /* 0x0000000295957221 */ /* 0x000fe20000010000 */
[----:B------:R-:W-:Y:S01]  /*67e0*/  FADD.FTZ R165, R165, R190 ;  /* 0x000000bea5a57221 */ /* 0x000fe20000010000 */
[----:B------:R-:W-:Y:S01]  /*67f0*/  FFMA.FTZ R10, R54, R225, R15 ;  /* 0x000000e1360a7223 */ /* 0x000fe2000001000f */
[----:B0-----:R-:W-:Y:S01]  /*6800*/  FFMA.FTZ R7, R57, -R208, R8 ;  /* 0x800000d039077223 */ /* 0x001fe20000010008 */
[C---:B------:R-:W-:Y:S01]  /*6810*/  FMUL.FTZ R15, R191.reuse, R149 ;  /* 0x00000095bf0f7220 */ /* 0x040fe20000410000 */
[----:B------:R-:W-:Y:S01]  /*6820*/  FMUL.FTZ R2, R191, R165 ;  /* 0x000000a5bf027220 */ /* 0x000fe20000410000 */
[----:B------:R-:W-:Y:S01]  /*6830*/  FFMA.FTZ R17, R53, R212, R10 ;  /* 0x000000d435117223 */ /* 0x000fe2000001000a */
[----:B------:R-:W-:Y:S01]  /*6840*/  FMUL.FTZ R8, R76, R155 ;  /* 0x0000009b4c087220 */ /* 0x000fe20000410000 */
        /* <DEDUP_REMOVED lines=29> */
[----:B------:R-:W-:Y:S01]  /*6a20*/  FADD.FTZ R19, RZ, R232 ;  /* 0x000000e8ff137221 */ /* 0x000fe20000010000 */
[----:B------:R-:W-:Y:S01]  /*6a30*/  FFMA.FTZ R5, R49, -R210, R2 ;  /* 0x800000d231057223 */ /* 0x000fe20000010002 */
[----:B------:R-:W-:Y:S01]  /*6a40*/  FFMA.FTZ R7, R45, R231, R4 ;  /* 0x000000e72d077223 */ /* 0x000fe20000010004 */
[----:B------:R-:W-:Y:S01]  /*6a50*/  FADD.FTZ R17, R152, R17 ;  /* 0x0000001198117221 */ /* 0x000fe20000010000 */
[----:B------:R-:W-:Y:S01]  /*6a60*/  FMUL.FTZ R4, R19, R14 ;  /* 0x0000000e13047220 */ /* 0x000fe20000410000 */
[----:B------:R-:W-:Y:S01]  /*6a70*/  FFMA.FTZ R2, R48, -R215, R5 ;  /* 0x800000d730027223 */ /* 0x000fe20000010005 */
[----:B------:R-:W-:Y:S01]  /*6a80*/  FFMA.FTZ R6, R44, R233, R7 ;  /* 0x000000e92c067223 */ /* 0x000fe20000010007 */
[----:B------:R-:W-:Y:S01]  /*6a90*/  FADD.FTZ R233, -R28, R233 ;  /* 0x000000e91ce97221 */ /* 0x000fe20000010100 */
[----:B------:R-:W-:Y:S01]  /*6aa0*/  FFMA.FTZ R10, R24, R155, R139 ;  /* 0x0000009b180a7223 */ /* 0x000fe2000001008b */
[----:B------:R-:W-:Y:S01]  /*6ab0*/  FFMA.FTZ R5, R47, -R218, R2 ;  /* 0x800000da2f057223 */ /* 0x000fe20000010002 */
[----:B------:R-:W-:Y:S01]  /*6ac0*/  FADD.FTZ R59, R8, R59 ;  /* 0x0000003b083b7221 */ /* 0x000fe20000010000 */
[-C--:B------:R-:W-:Y:S01]  /*6ad0*/  FFMA.FTZ R4, R233, R8.reuse, R4 ;  /* 0x00000008e9047223 */ /* 0x080fe20000010004 */
[----:B------:R-:W-:Y:S01]  /*6ae0*/  FMUL.FTZ R16, R19, R8 ;  /* 0x0000000813107220 */ /* 0x000fe20000410000 */
[----:B------:R-:W-:Y:S01]  /*6af0*/  FFMA.FTZ R2, R46, -R226, R5 ;  /* 0x800000e22e027223 */ /* 0x000fe20000010005 */
[----:B------:R-:W-:Y:S01]  /*6b00*/  FMUL.FTZ R5, R197, R17 ;  /* 0x00000011c5057220 */ /* 0x000fe20000410000 */
[----:B------:R-:W-:Y:S01]  /*6b10*/  FMUL.FTZ R10, R233, R10 ;  /* 0x0000000ae90a7220 */ /* 0x000fe20000410000 */
[-C--:B------:R-:W-:Y:S01]  /*6b20*/  FMUL.FTZ R8, R197, R168.reuse ;  /* 0x000000a8c5087220 */ /* 0x080fe20000410000 */
[----:B------:R-:W-:Y:S01]  /*6b30*/  FFMA.FTZ R7, R45, -R229, R2 ;  /* 0x800000e52d077223 */ /* 0x000fe20000010002 */
[C---:B------:R-:W-:Y:S01]  /*6b40*/  FFMA.FTZ R2, R198.reuse, R168, R5 ;  /* 0x000000a8c6027223 */ /* 0x040fe20000010005 */
[----:B------:R-:W-:Y:S01]  /*6b50*/  FFMA.FTZ R10, R19, R12, R10 ;  /* 0x0000000c130a7223 */ /* 0x000fe2000001000a */
[----:B------:R-:W-:Y:S01]  /*6b60*/  FFMA.FTZ R8, R198, R17, -R8 ;  /* 0x00000011c6087223 */ /* 0x000fe20000010808 */
[----:B------:R-:W-:Y:S01]  /*6b70*/  FFMA.FTZ R7, R44, -R19, R7 ;  /* 0x800000132c077223 */ /* 0x000fe20000010007 */
[C---:B------:R-:W-:Y:S01]  /*6b80*/  FMUL.FTZ R12, R78.reuse, R140 ;  /* 0x0000008c4e0c7220 */ /* 0x040fe20000410000 */
[-C--:B------:R-:W-:Y:S01]  /*6b90*/  FMUL.FTZ R19, R25, R156.reuse ;  /* 0x0000009c19137220 */ /* 0x080fe20000410000 */
[----:B------:R-:W-:Y:S01]  /*6ba0*/  FADD.FTZ R169, R169, R2 ;  /* 0x00000002a9a97221 */ /* 0x000fe20000010000 */
[----:B------:R-:W-:Y:S01]  /*6bb0*/  FFMA.FTZ R155, R91, R155, R10 ;  /* 0x0000009b5b9b7223 */ /* 0x000fe2000001000a */
[----:B------:R-:W-:Y:S01]  /*6bc0*/  FADD.FTZ R153, R153, R8 ;  /* 0x0000000899997221 */ /* 0x000fe20000010000 */
[----:B------:R-:W-:Y:S01]  /*6bd0*/  FADD.FTZ R231, -R29, R231 ;  /* 0x000000e71de77221 */ /* 0x000fe20000010100 */
[----:B------:R-:W-:Y:S01]  /*6be0*/  FMUL.FTZ R8, R78, R156 ;  /* 0x0000009c4e087220 */ /* 0x000fe20000410000 */
[----:B------:R-:W-:Y:S01]  /*6bf0*/  FMUL.FTZ R10, R229, R12 ;  /* 0x0000000ce50a7220 */ /* 0x000fe20000410000 */
[-C--:B------:R-:W-:Y:S01]  /*6c00*/  FFMA.FTZ R142, R24, R140.reuse, -R19 ;  /* 0x0000008c188e7223 */ /* 0x080fe20000010813 */
[----:B------:R-:W-:Y:S01]  /*6c10*/  FMUL.FTZ R19, R25, R140 ;  /* 0x0000008c19137220 */ /* 0x000fe20000410000 */
[----:B------:R-:W-:Y:S01]  /*6c20*/  FMUL.FTZ R2, R200, R169 ;  /* 0x000000a9c8027220 */ /* 0x000fe20000410000 */
[----:B------:R-:W-:Y:S01]  /*6c30*/  FFMA.FTZ R5, R233, R14, -R16 ;  /* 0x0000000ee9057223 */ /* 0x000fe20000010810 */
[----:B------:R-:W-:Y:S01]  /*6c40*/  FADD.FTZ R60, R8, R60 ;  /* 0x0000003c083c7221 */ /* 0x000fe20000010000 */
[-C--:B------:R-:W-:Y:S01]  /*6c50*/  FFMA.FTZ R10, R231, R8.reuse, R10 ;  /* 0x00000008e70a7223 */ /* 0x080fe2000001000a */
[----:B------:R-:W-:Y:S01]  /*6c60*/  FMUL.FTZ R14, R229, R8 ;  /* 0x00000008e50e7220 */ /* 0x000fe20000410000 */
[----:B------:R-:W-:Y:S01]  /*6c70*/  FFMA.FTZ R8, R24, R156, R19 ;  /* 0x0000009c18087223 */ /* 0x000fe20000010013 */
[-C--:B------:R-:W-:Y:S01]  /*6c80*/  FMUL.FTZ R200, R200, R153.reuse ;  /* 0x00000099c8c87220 */ /* 0x080fe20000410000 */
[-C--:B------:R-:W-:Y:S01]  /*6c90*/  FFMA.FTZ R19, R199, R153.reuse, -R2 ;  /* 0x00000099c7137223 */ /* 0x080fe20000010802 */
[----:B------:R-:W-:Y:S01]  /*6ca0*/  FFMA.FTZ R12, R231, R12, -R14 ;  /* 0x0000000ce70c7223 */ /* 0x000fe2000001080e */
[----:B------:R-:W-:Y:S01]  /*6cb0*/  FMUL.FTZ R26, R104, R153 ;  /* 0x00000099681a7220 */ /* 0x000fe20000410000 */
[-C--:B------:R-:W-:Y:S01]  /*6cc0*/  FFMA.FTZ R199, R199, R169.reuse, R200 ;  /* 0x000000a9c7c77223 */ /* 0x080fe200000100c8 */
[----:B------:R-:W-:Y:S01]  /*6cd0*/  FADD.FTZ R19, R154, R19 ;  /* 0x000000139a137221 */ /* 0x000fe20000010000 */
[----:B------:R-:W-:Y:S01]  /*6ce0*/  FMUL.FTZ R140, R231, R8 ;  /* 0x00000008e78c7220 */ /* 0x000fe20000410000 */
[----:B------:R-:W-:Y:S01]  /*6cf0*/  FMUL.FTZ R8, R104, R169 ;  /* 0x000000a968087220 */ /* 0x000fe20000410000 */
[----:B------:R-:W-:Y:S01]  /*6d00*/  FADD.FTZ R170, R170, R199 ;  /* 0x000000c7aaaa7221 */ /* 0x000fe20000010000 */
[C---:B------:R-:W-:Y:S01]  /*6d10*/  FMUL.FTZ R14, R106.reuse, R19 ;  /* 0x000000136a0e7220 */ /* 0x040fe20000410000 */
[----:B------:R-:W-:Y:S01]  /*6d20*/  FMUL.FTZ R18, R211, R26 ;  /* 0x0000001ad3127220 */ /* 0x000fe20000410000 */
[----:B------:R-:W-:Y:S01]  /*6d30*/  FFMA.FTZ R142, R229, R142, R140 ;  /* 0x0000008ee58e7223 */ /* 0x000fe2000001008c */
[----:B------:R-:W-:Y:S01]  /*6d40*/  FMUL.FTZ R2, R106, R170 ;  /* 0x000000aa6a027220 */ /* 0x000fe20000410000 */
[----:B------:R-:W-:Y:S01]  /*6d50*/  FMUL.FTZ R16, R213, R14 ;  /* 0x0000000ed5107220 */ /* 0x000fe20000410000 */
[-C--:B------:R-:W-:Y:S01]  /*6d60*/  FFMA.FTZ R139, R219, R8.reuse, R18 ;  /* 0x00000008db8b7223 */ /* 0x080fe20000010012 */
[----:B------:R-:W-:Y:S01]  /*6d70*/  FMUL.FTZ R140, R211, R8 ;  /* 0x00000008d38c7220 */ /* 0x000fe20000410000 */
[-C--:B------:R-:W-:Y:S01]  /*6d80*/  FMUL.FTZ R18, R213, R2.reuse ;  /* 0x00000002d5127220 */ /* 0x080fe20000410000 */
[----:B------:R-:W-:Y:S01]  /*6d90*/  FFMA.FTZ R16, R27, R2, R16 ;  /* 0x000000021b107223 */ /* 0x000fe20000010010 */
[----:B------:R-:W-:Y:S01]  /*6da0*/  FADD.FTZ R122, R155, R122 ;  /* 0x0000007a9b7a7221 */ /* 0x000fe20000010000 */
[----:B------:R-:W-:Y:S01]  /*6db0*/  FFMA.FTZ R155, R219, R26, -R140 ;  /* 0x0000001adb9b7223 */ /* 0x000fe2000001088c */
[----:B------:R-:W-:Y:S01]  /*6dc0*/  FFMA.FTZ R14, R27, R14, -R18 ;  /* 0x0000000e1b0e7223 */ /* 0x000fe20000010812 */
[----:B------:R-:W-:Y:S01]  /*6dd0*/  FADD.FTZ R16, RZ, R16 ;  /* 0x00000010ff107221 */ /* 0x000fe20000010000 */
[----:B------:R-:W-:Y:S01]  /*6de0*/  FADD.FTZ R26, -R30, R220 ;  /* 0x000000dc1e1a7221 */ /* 0x000fe20000010100 */
[----:B------:R-:W-:Y:S01]  /*6df0*/  FFMA.FTZ R156, R93, R156, R142 ;  /* 0x0000009c5d9c7223 */ /* 0x000fe2000001008e */
[----:B------:R-:W-:Y:S01]  /*6e00*/  FADD.FTZ R14, RZ, R14 ;  /* 0x0000000eff0e7221 */ /* 0x000fe20000010000 */
[----:B------:R-:W-:Y:S01]  /*6e10*/  FADD.FTZ R16, R16, R139 ;  /* 0x0000008b10107221 */ /* 0x000fe20000010000 */
[----:B------:R-:W-:Y:S01]  /*6e20*/  FMUL.FTZ R139, R25, R157 ;  /* 0x0000009d198b7220 */ /* 0x000fe20000410000 */
[-C--:B------:R-:W-:Y:S01]  /*6e30*/  FFMA.FTZ R18, R26, R173.reuse, R181 ;  /* 0x000000ad1a127223 */ /* 0x080fe200000100b5 */
[----:B------:R-:W-:Y:S01]  /*6e40*/  FADD.FTZ R14, R14, R155 ;  /* 0x0000009b0e0e7221 */ /* 0x000fe20000010000 */
[----:B------:R-:W-:Y:S01]  /*6e50*/  FMUL.FTZ R173, R226, R173 ;  /* 0x000000ade2ad7220 */ /* 0x000fe20000410000 */
[----:B------:R-:W-:Y:S01]  /*6e60*/  FFMA.FTZ R177, R24, R141, -R139 ;  /* 0x0000008d18b17223 */ /* 0x000fe2000001088b */
[C---:B------:R-:W-:Y:S01]  /*6e70*/  FMUL.FTZ R139, R102.reuse, R168 ;  /* 0x000000a8668b7220 */ /* 0x040fe20000410000 */
[----:B------:R-:W-:Y:S01]  /*6e80*/  FMUL.FTZ R141, R102, R17 ;  /* 0x00000011668d7220 */ /* 0x000fe20000410000 */
[----:B------:R-:W-:Y:S01]  /*6e90*/  FADD.FTZ R221, -R40, R221 ;  /* 0x000000dd28dd7221 */ /* 0x000fe20000010100 */
[----:B------:R-:W-:Y:S01]  /*6ea0*/  FMUL.FTZ R175, R26, R175 ;  /* 0x000000af1aaf7220 */ /* 0x000fe20000410000 */
[----:B------:R-:W-:Y:S01]  /*6eb0*/  FMUL.FTZ R171, R208, R139 ;  /* 0x0000008bd0ab7220 */ /* 0x000fe20000410000 */
[----:B------:R-:W-:Y:S01]  /*6ec0*/  FFMA.FTZ R26, R26, R179, -R173 ;  /* 0x000000b31a1a7223 */ /* 0x000fe200000108ad */
[----:B------:R-:W-:Y:S01]  /*6ed0*/  FADD.FTZ R224, -R39, R224 ;  /* 0x000000e027e07221 */ /* 0x000fe20000010100 */
[----:B------:R-:W-:Y:S01]  /*6ee0*/  FMUL.FTZ R173, R98, R15 ;  /* 0x0000000f62ad7220 */ /* 0x000fe20000410000 */
[-C--:B------:R-:W-:Y:S01]  /*6ef0*/  FFMA.FTZ R171, R214, R141.reuse, -R171 ;  /* 0x0000008dd6ab7223 */ /* 0x080fe200000108ab */
[----:B------:R-:W-:Y:S01]  /*6f00*/  FMUL.FTZ R141, R208, R141 ;  /* 0x0000008dd08d7220 */ /* 0x000fe20000410000 */
[----:B------:R-:W-:Y:S01]  /*6f10*/  FFMA.FTZ R226, R226, R177, R175 ;  /* 0x000000b1e2e27223 */ /* 0x000fe200000100af */
[----:B------:R-:W-:Y:S01]  /*6f20*/  FADD.FTZ R225, -R38, R225 ;  /* 0x000000e126e17221 */ /* 0x000fe20000010100 */
[----:B------:R-:W-:Y:S01]  /*6f30*/  FADD.FTZ R171, R14, R171 ;  /* 0x000000ab0eab7221 */ /* 0x000fe20000010000 */
[----:B------:R-:W-:Y:S01]  /*6f40*/  FFMA.FTZ R141, R214, R139, R141 ;  /* 0x0000008bd68d7223 */ /* 0x000fe2000001008d */
[----:B------:R-:W-:Y:S01]  /*6f50*/  FMUL.FTZ R14, R100, R167 ;  /* 0x000000a7640e7220 */ /* 0x000fe20000410000 */
[----:B------:R-:W-:Y:S01]  /*6f60*/  FADD.FTZ R212, -R37, R212 ;  /* 0x000000d425d47221 */ /* 0x000fe20000010100 */
[----:B------:R-:W-:Y:S01]  /*6f70*/  FADD.FTZ R227, -R36, R227 ;  /* 0x000000e324e37221 */ /* 0x000fe20000010100 */
[----:B------:R-:W-:Y:S01]  /*6f80*/  FADD.FTZ R140, R16, R141 ;  /* 0x0000008d108c7221 */ /* 0x000fe20000010000 */
[----:B------:R-:W-:Y:S01]  /*6f90*/  FMUL.FTZ R141, R98, R166 ;  /* 0x000000a6628d7220 */ /* 0x000fe20000410000 */
[----:B------:R-:W-:Y:S01]  /*6fa0*/  FMUL.FTZ R16, R100, R151 ;  /* 0x0000009764107220 */ /* 0x000fe20000410000 */
[----:B------:R-:W-:Y:S01]  /*6fb0*/  FMUL.FTZ R142, R209, R14 ;  /* 0x0000000ed18e7220 */ /* 0x000fe20000410000 */
[----:B------:R-:W-:Y:S01]  /*6fc0*/  FFMA.FTZ R187, R95, R157, R226 ;  /* 0x0000009d5fbb7223 */ /* 0x000fe200000100e2 */
        /* <DEDUP_REMOVED lines=8> */
[----:B------:R-:W-:Y:S01]  /*7050*/  FMUL.FTZ R142, R96, R149 ;  /* 0x00000095608e7220 */ /* 0x000fe20000410000 */
[----:B------:R-:W-:Y:S01]  /*7060*/  FMUL.FTZ R146, R207, R16 ;  /* 0x00000010cf927220 */ /* 0x000fe20000410000 */
[----:B------:R-:W-:Y:S01]  /*7070*/  FFMA.FTZ R173, R224, R141, R173 ;  /* 0x0000008de0ad7223 */ /* 0x000fe200000100ad */
[----:B------:R-:W-:Y:S01]  /*7080*/  FADD.FTZ R140, R140, R155 ;  /* 0x0000009b8c8c7221 */ /* 0x000fe20000010000 */
[----:B------:R-:W-:Y:S01]  /*7090*/  FADD.FTZ R144, R171, R144 ;  /* 0x00000090ab907221 */ /* 0x000fe20000010000 */
[-C--:B------:R-:W-:Y:S01]  /*70a0*/  FFMA.FTZ R177, R225, R142.reuse, -R146 ;  /* 0x0000008ee1b17223 */ /* 0x080fe20000010892 */
[----:B------:R-:W-:Y:S01]  /*70b0*/  FMUL.FTZ R142, R207, R142 ;  /* 0x0000008ecf8e7220 */ /* 0x000fe20000410000 */
[----:B------:R-:W-:Y:S01]  /*70c0*/  FADD.FTZ R140, R140, R173 ;  /* 0x000000ad8c8c7221 */ /* 0x000fe20000010000 */
[C---:B------:R-:W-:Y:S01]  /*70d0*/  FMUL.FTZ R155, R94.reuse, R164 ;  /* 0x000000a45e9b7220 */ /* 0x040fe20000410000 */
[----:B------:R-:W-:Y:S01]  /*70e0*/  FMUL.FTZ R173, R94, R13 ;  /* 0x0000000d5ead7220 */ /* 0x000fe20000410000 */
[----:B------:R-:W-:Y:S01]  /*70f0*/  FFMA.FTZ R171, R225, R16, R142 ;  /* 0x00000010e1ab7223 */ /* 0x000fe2000001008e */
[----:B------:R-:W-:Y:S01]  /*7100*/  FADD.FTZ R144, R144, R175 ;  /* 0x000000af90907221 */ /* 0x000fe20000010000 */
[----:B------:R-:W-:Y:S01]  /*7110*/  FMUL.FTZ R179, R204, R155 ;  /* 0x0000009bccb37220 */ /* 0x000fe20000410000 */
[----:B------:R-:W-:Y:S01]  /*7120*/  FMUL.FTZ R146, R92, R147 ;  /* 0x000000935c927220 */ /* 0x000fe20000410000 */
[----:B------:R-:W-:Y:S01]  /*7130*/  FADD.FTZ R171, R140, R171 ;  /* 0x000000ab8cab7221 */ /* 0x000fe20000010000 */
[----:B------:R-:W-:Y:S01]  /*7140*/  FMUL.FTZ R140, R92, R163 ;  /* 0x000000a35c8c7220 */ /* 0x000fe20000410000 */
[-C--:B------:R-:W-:Y:S01]  /*7150*/  FFMA.FTZ R179, R212, R173.reuse, -R179 ;  /* 0x000000add4b37223 */ /* 0x080fe200000108b3 */
[----:B------:R-:W-:Y:S01]  /*7160*/  FMUL.FTZ R173, R204, R173 ;  /* 0x000000adccad7220 */ /* 0x000fe20000410000 */
[----:B------:R-:W-:Y:S01]  /*7170*/  FADD.FTZ R144, R144, R177 ;  /* 0x000000b190907221 */ /* 0x000fe20000010000 */
[----:B------:R-:W-:Y:S01]  /*7180*/  FMUL.FTZ R148, R203, R140 ;  /* 0x0000008ccb947220 */ /* 0x000fe20000410000 */
[----:B------:R-:W-:Y:S01]  /*7190*/  FADD.FTZ R228, -R35, R228 ;  /* 0x000000e423e47221 */ /* 0x000fe20000010100 */
[----:B------:R-:W-:Y:S01]  /*71a0*/  FFMA.FTZ R142, R212, R155, R173 ;  /* 0x0000009bd48e7223 */ /* 0x000fe200000100ad */
[----:B------:R-:W-:Y:S01]  /*71b0*/  FADD.FTZ R144, R144, R179 ;  /* 0x000000b390907221 */ /* 0x000fe20000010000 */
[-C--:B------:R-:W-:Y:S01]  /*71c0*/  FFMA.FTZ R175, R227, R146.reuse, -R148 ;  /* 0x00000092e3af7223 */ /* 0x080fe20000010894 */
[----:B------:R-:W-:Y:S01]  /*71d0*/  FMUL.FTZ R173, R203, R146 ;  /* 0x00000092cbad7220 */ /* 0x000fe20000410000 */
[----:B------:R-:W-:Y:S01]  /*71e0*/  FADD.FTZ R142, R171, R142 ;  /* 0x0000008eab8e7221 */ /* 0x000fe20000010000 */
[----:B------:R-:W-:Y:S01]  /*71f0*/  FMUL.FTZ R171, R90, R11 ;  /* 0x0000000b5aab7220 */ /* 0x000fe20000410000 */
[----:B------:R-:W-:Y:S01]  /*7200*/  FADD.FTZ R144, R144, R175 ;  /* 0x000000af90907221 */ /* 0x000fe20000010000 */
[----:B------:R-:W-:Y:S01]  /*7210*/  FMUL.FTZ R175, R202, R157 ;  /* 0x0000009dcaaf7220 */ /* 0x000fe20000410000 */
[----:B------:R-:W-:Y:S01]  /*7220*/  FFMA.FTZ R173, R227, R140, R173 ;  /* 0x0000008ce3ad7223 */ /* 0x000fe200000100ad */
[----:B------:R-:W-:Y:S01]  /*7230*/  FMUL.FTZ R148, R88, R145 ;  /* 0x0000009158947220 */ /* 0x000fe20000410000 */
[----:B------:R-:W-:Y:S01]  /*7240*/  FMUL.FTZ R179, R82, R3 ;  /* 0x0000000352b37220 */ /* 0x000fe20000410000 */
[-C--:B------:R-:W-:Y:S01]  /*7250*/  FFMA.FTZ R175, R228, R171.reuse, -R175 ;  /* 0x000000abe4af7223 */ /* 0x080fe200000108af */
[----:B------:R-:W-:Y:S01]  /*7260*/  FMUL.FTZ R171, R202, R171 ;  /* 0x000000abcaab7220 */ /* 0x000fe20000410000 */
[----:B------:R-:W-:Y:S01]  /*7270*/  FADD.FTZ R173, R142, R173 ;  /* 0x000000ad8ead7221 */ /* 0x000fe20000010000 */
[----:B------:R-:W-:Y:S01]  /*7280*/  FADD.FTZ R223, -R34, R223 ;  /* 0x000000df22df7221 */ /* 0x000fe20000010100 */
[----:B------:R-:W-:Y:S01]  /*7290*/  FMUL.FTZ R142, R88, R161 ;  /* 0x000000a1588e7220 */ /* 0x000fe20000410000 */
[----:B------:R-:W-:Y:S01]  /*72a0*/  FFMA.FTZ R146, R228, R157, R171 ;  /* 0x0000009de4927223 */ /* 0x000fe200000100ab */
[----:B------:R-:W-:Y:S01]  /*72b0*/  FMUL.FTZ R150, R201, R148 ;  /* 0x00000094c9967220 */ /* 0x000fe20000410000 */
[----:B------:R-:W-:Y:S01]  /*72c0*/  FMUL.FTZ R177, R82, R158 ;  /* 0x0000009e52b17220 */ /* 0x000fe20000410000 */
[----:B------:R-:W-:Y:S01]  /*72d0*/  FADD.FTZ R230, -R31, R230 ;  /* 0x000000e61fe67221 */ /* 0x000fe20000010100 */
[----:B------:R-:W-:Y:S01]  /*72e0*/  FMUL.FTZ R181, R218, R179 ;  /* 0x000000b3dab57220 */ /* 0x000fe20000410000 */
[----:B------:R-:W-:Y:S01]  /*72f0*/  FADD.FTZ R146, R173, R146 ;  /* 0x00000092ad927221 */ /* 0x000fe20000010000 */
[-C--:B------:R-:W-:Y:S01]  /*7300*/  FFMA.FTZ R171, R223, R142.reuse, R150 ;  /* 0x0000008edfab7223 */ /* 0x080fe20000010096 */
[----:B------:R-:W-:Y:S01]  /*7310*/  FADD.FTZ R62, R177, R62 ;  /* 0x0000003eb13e7221 */ /* 0x000fe20000010000 */
[-C--:B------:R-:W-:Y:S01]  /*7320*/  FFMA.FTZ R183, R230, R177.reuse, R181 ;  /* 0x000000b1e6b77223 */ /* 0x080fe200000100b5 */
[----:B------:R-:W-:Y:S01]  /*7330*/  FMUL.FTZ R181, R218, R177 ;  /* 0x000000b1dab57220 */ /* 0x000fe20000410000 */
[----:B------:R-:W-:Y:S01]  /*7340*/  FMUL.FTZ R177, R201, R142 ;  /* 0x0000008ec9b17220 */ /* 0x000fe20000410000 */
[----:B------:R-:W-:Y:S01]  /*7350*/  FADD.FTZ R146, R146, R171 ;  /* 0x000000ab92927221 */ /* 0x000fe20000010000 */
[----:B------:R-:W-:Y:S01]  /*7360*/  FMUL.FTZ R171, R86, R160 ;  /* 0x000000a056ab7220 */ /* 0x000fe20000410000 */
[----:B------:R-:W-:Y:S01]  /*7370*/  FADD.FTZ R144, R144, R175 ;  /* 0x000000af90907221 */ /* 0x000fe20000010000 */
[----:B------:R-:W-:Y:S01]  /*7380*/  FFMA.FTZ R177, R223, R148, -R177 ;  /* 0x00000094dfb17223 */ /* 0x000fe200000108b1 */
[----:B------:R-:W-:Y:S01]  /*7390*/  FADD.FTZ R222, -R33, R222 ;  /* 0x000000de21de7221 */ /* 0x000fe20000010100 */
[----:B------:R-:W-:Y:S01]  /*73a0*/  FMUL.FTZ R148, R84, R159 ;  /* 0x0000009f54947220 */ /* 0x000fe20000410000 */
[----:B------:R-:W-:Y:S01]  /*73b0*/  FMUL.FTZ R173, R86, R9 ;  /* 0x0000000956ad7220 */ /* 0x000fe20000410000 */
[----:B------:R-:W-:Y:S01]  /*73c0*/  FMUL.FTZ R175, R210, R171 ;  /* 0x000000abd2af7220 */ /* 0x000fe20000410000 */
[----:B------:R-:W-:Y:S01]  /*73d0*/  FFMA.FTZ R185, R230, R179, -R181 ;  /* 0x000000b3e6b97223 */ /* 0x000fe200000108b5 */
[----:B------:R-:W-:Y:S01]  /*73e0*/  FMUL.FTZ R179, R25, R158 ;  /* 0x0000009e19b37220 */ /* 0x000fe20000410000 */
[----:B------:R-:W-:Y:S01]  /*73f0*/  FADD.FTZ R217, -R32, R217 ;  /* 0x000000d920d97221 */ /* 0x000fe20000010100 */
[----:B------:R-:W-:Y:S01]  /*7400*/  FMUL.FTZ R150, R84, R143 ;  /* 0x0000008f54967220 */ /* 0x000fe20000410000 */
[----:B------:R-:W-:Y:S01]  /*7410*/  FMUL.FTZ R152, R215, R148 ;  /* 0x00000094d7987220 */ /* 0x000fe20000410000 */
[-C--:B------:R-:W-:Y:S01]  /*7420*/  FFMA.FTZ R175, R222, R173.reuse, -R175 ;  /* 0x000000addeaf7223 */ /* 0x080fe200000108af */
[----:B------:R-:W-:Y:S01]  /*7430*/  FMUL.FTZ R173, R210, R173 ;  /* 0x000000add2ad7220 */ /* 0x000fe20000410000 */
[-C--:B------:R-:W-:Y:S01]  /*7440*/  FFMA.FTZ R181, R24, R3.reuse, -R179 ;  /* 0x0000000318b57223 */ /* 0x080fe200000108b3 */
[----:B------:R-:W-:Y:S01]  /*7450*/  FMUL.FTZ R3, R25, R3 ;  /* 0x0000000319037220 */ /* 0x000fe20000410000 */
[-C--:B------:R-:W-:Y:S01]  /*7460*/  FFMA.FTZ R179, R217, R150.reuse, -R152 ;  /* 0x00000096d9b37223 */ /* 0x080fe20000010898 */
        /* <DEDUP_REMOVED lines=8> */
[----:B------:R-:W0:Y:S01]  /*74f0*/  SHFL.DOWN PT, R173, R6, 0x1, 0x1f ;  /* 0x08201f0006ad7f89 */ /* 0x000e2200000e0000 */
[----:B------:R-:W-:Y:S01]  /*7500*/  FADD.FTZ R146, R146, R3 ;  /* 0x0000000392927221 */ /* 0x000fe20000010000 */
[----:B------:R-:W-:Y:S01]  /*7510*/  FADD.FTZ R144, R144, R179 ;  /* 0x000000b390907221 */ /* 0x000fe20000010000 */
[C---:B------:R-:W-:Y:S01]  /*7520*/  FMUL.FTZ R3, R25.reuse, R159 ;  /* 0x0000009f19037220 */ /* 0x040fe20000410000 */
[----:B------:R-:W2:Y:S01]  /*7530*/  SHFL.DOWN PT, R148, R7, 0x1, 0x1f ;  /* 0x08201f0007947f89 */ /* 0x000ea200000e0000 */
[----:B------:R-:W-:Y:S01]  /*7540*/  FADD.FTZ R183, R146, R183 ;  /* 0x000000b792b77221 */ /* 0x000fe20000010000 */
[----:B------:R-:W-:Y:S01]  /*7550*/  FADD.FTZ R185, R144, R185 ;  /* 0x000000b990b97221 */ /* 0x000fe20000010000 */
[CC--:B------:R-:W-:Y:S01]  /*7560*/  FFMA.FTZ R144, R24.reuse, R143.reuse, -R3 ;  /* 0x0000008f18907223 */ /* 0x0c0fe20000010803 */
[----:B------:R-:W-:Y:S01]  /*7570*/  FMUL.FTZ R143, R25, R143 ;  /* 0x0000008f198f7220 */ /* 0x000fe20000410000 */
[----:B------:R-:W-:Y:S01]  /*7580*/  FADD.FTZ R183, R183, R18 ;  /* 0x00000012b7b77221 */ /* 0x000fe20000010000 */
[----:B------:R-:W-:Y:S01]  /*7590*/  FADD.FTZ R185, R185, R26 ;  /* 0x0000001ab9b97221 */ /* 0x000fe20000010000 */
[----:B------:R-:W-:Y:S01]  /*75a0*/  FMUL.FTZ R3, R25, R9 ;  /* 0x0000000919037220 */ /* 0x000fe20000410000 */
[C---:B------:R-:W-:Y:S01]  /*75b0*/  FFMA.FTZ R18, R24.reuse, R159, R143 ;  /* 0x0000009f18127223 */ /* 0x040fe2000001008f */
[----:B------:R-:W-:Y:S01]  /*75c0*/  FADD.FTZ R183, R183, R10 ;  /* 0x0000000ab7b77221 */ /* 0x000fe20000010000 */
[----:B------:R-:W-:Y:S01]  /*75d0*/  FADD.FTZ R12, R185, R12 ;  /* 0x0000000cb90c7221 */ /* 0x000fe20000010000 */
[-C--:B------:R-:W-:Y:S01]  /*75e0*/  FMUL.FTZ R10, R25, R160.reuse ;  /* 0x000000a0190a7220 */ /* 0x080fe20000410000 */
[----:B------:R-:W-:Y:S01]  /*75f0*/  FFMA.FTZ R3, R24, R160, R3 ;  /* 0x000000a018037223 */ /* 0x000fe20000010003 */
[----:B------:R-:W-:Y:S01]  /*7600*/  FADD.FTZ R4, R183, R4 ;  /* 0x00000004b7047221 */ /* 0x000fe20000010000 */
[----:B------:R-:W-:Y:S01]  /*7610*/  FADD.FTZ R26, R12, R5 ;  /* 0x000000050c1a7221 */ /* 0x000fe20000010000 */
[----:B------:R-:W-:Y:S01]  /*7620*/  FFMA.FTZ R9, R24, R9, -R10 ;  /* 0x0000000918097223 */ /* 0x000fe2000001080a */
[----:B------:R-:W-:Y:S01]  /*7630*/  FMUL.FTZ R5, R222, R3 ;  /* 0x00000003de057220 */ /* 0x000fe20000410000 */
[C---:B------:R-:W-:Y:S01]  /*7640*/  FMUL.FTZ R3, R25.reuse, R161 ;  /* 0x000000a119037220 */ /* 0x040fe20000410000 */
[----:B------:R-:W3:Y:S01]  /*7650*/  SHFL.DOWN PT, R143, R4, 0x1, 0x1f ;  /* 0x08201f00048f7f89 */ /* 0x000ee200000e0000 */
[----:B------:R-:W-:Y:S01]  /*7660*/  FMUL.FTZ R10, R25, R145 ;  /* 0x00000091190a7220 */ /* 0x000fe20000410000 */
[----:B------:R-:W-:Y:S01]  /*7670*/  FFMA.FTZ R210, R210, R9, R5 ;  /* 0x00000009d2d27223 */ /* 0x000fe20000010005 */
[----:B------:R-:W-:Y:S01]  /*7680*/  MOV R5, R26 ;  /* 0x0000001a00057202 */ /* 0x000fe20000000f00 */
[----:B------:R-:W4:Y:S01]  /*7690*/  SHFL.DOWN PT, R146, R26, 0x1, 0x1f ;  /* 0x08201f001a927f89 */ /* 0x000f2200000e0000 */
[----:B0-----:R-:W-:Y:S01]  /*76a0*/  @!P2 FADD.FTZ R6, R6, R173 ;  /* 0x000000ad0606a221 */ /* 0x001fe20000010000 */
[----:B--2---:R-:W-:Y:S01]  /*76b0*/  @!P2 FADD.FTZ R7, R7, R148 ;  /* 0x000000940707a221 */ /* 0x004fe20000010000 */
[----:B------:R-:W-:Y:S01]  /*76c0*/  FFMA.FTZ R12, R24, R145, -R3 ;  /* 0x00000091180c7223 */ /* 0x000fe20000010803 */
[----:B------:R-:W-:Y:S01]  /*76d0*/  FADD.FTZ R65, R142, R65 ;  /* 0x000000418e417221 */ /* 0x000fe20000010000 */
[----:B------:R-:W-:Y:S01]  /*76e0*/  FMUL.FTZ R18, R217, R18 ;  /* 0x00000012d9127220 */ /* 0x000fe20000410000 */
[----:B------:R-:W0:Y:S01]  /*76f0*/  SHFL.DOWN PT, R145, R6, 0x2, 0x1f ;  /* 0x08401f0006917f89 */ /* 0x000e2200000e0000 */
[----:B------:R-:W-:Y:S01]  /*7700*/  FFMA.FTZ R10, R24, R161, R10 ;  /* 0x000000a1180a7223 */ /* 0x000fe2000001000a */
[----:B------:R-:W-:Y:S01]  /*7710*/  FMUL.FTZ R3, R25, R11 ;  /* 0x0000000b19037220 */ /* 0x000fe20000410000 */
[----:B------:R-:W-:Y:S01]  /*7720*/  FFMA.FTZ R18, R215, R144, R18 ;  /* 0x00000090d7127223 */ /* 0x000fe20000010012 */
[----:B------:R-:W2:Y:S01]  /*7730*/  SHFL.DOWN PT, R142, R7, 0x2, 0x1f ;  /* 0x08401f00078e7f89 */ /* 0x000ea200000e0000 */
[----:B------:R-:W-:Y:S01]  /*7740*/  FADD.FTZ R69, R16, R69 ;  /* 0x0000004510457221 */ /* 0x000fe20000010000 */
[----:B------:R-:W-:Y:S01]  /*7750*/  FFMA.FTZ R3, R24, R162, R3 ;  /* 0x000000a218037223 */ /* 0x000fe20000010003 */
[----:B------:R-:W-:Y:S01]  /*7760*/  FFMA.FTZ R159, R99, R159, R18 ;  /* 0x0000009f639f7223 */ /* 0x000fe20000010012 */
[----:B------:R-:W-:Y:S01]  /*7770*/  FMUL.FTZ R18, R223, R10 ;  /* 0x0000000adf127220 */ /* 0x000fe20000410000 */
[C---:B------:R-:W-:Y:S01]  /*7780*/  FMUL.FTZ R10, R25.reuse, R162 ;  /* 0x000000a2190a7220 */ /* 0x040fe20000410000 */
[----:B------:R-:W-:Y:S01]  /*7790*/  FMUL.FTZ R9, R228, R3 ;  /* 0x00000003e4097220 */ /* 0x000fe20000410000 */
[----:B------:R-:W-:Y:S01]  /*77a0*/  FMUL.FTZ R3, R25, R147 ;  /* 0x0000009319037220 */ /* 0x000fe20000410000 */
[----:B------:R-:W-:Y:S01]  /*77b0*/  FFMA.FTZ R18, R201, R12, R18 ;  /* 0x0000000cc9127223 */ /* 0x000fe20000010012 */
[C---:B------:R-:W-:Y:S01]  /*77c0*/  FFMA.FTZ R11, R24.reuse, R11, -R10 ;  /* 0x0000000b180b7223 */ /* 0x040fe2000001080a */
[----:B---3--:R-:W-:Y:S01]  /*77d0*/  @!P2 FADD.FTZ R4, R143, R4 ;  /* 0x000000048f04a221 */ /* 0x008fe20000010000 */
[----:B------:R-:W-:Y:S01]  /*77e0*/  FFMA.FTZ R10, R24, R163, R3 ;  /* 0x000000a3180a7223 */ /* 0x000fe20000010003 */
[----:B------:R-:W-:Y:S01]  /*77f0*/  FFMA.FTZ R161, R103, R161, R18 ;  /* 0x000000a167a17223 */ /* 0x000fe20000010012 */
[----:B------:R-:W-:Y:S01]  /*7800*/  FFMA.FTZ R202, R202, R11, R9 ;  /* 0x0000000bcaca7223 */ /* 0x000fe20000010009 */
[----:B----4-:R-:W-:Y:S01]  /*7810*/  @!P2 FADD.FTZ R5, R5, R146 ;  /* 0x000000920505a221 */ /* 0x010fe20000010000 */
[----:B------:R-:W3:Y:S01]  /*7820*/  SHFL.DOWN PT, R143, R4, 0x2, 0x1f ;  /* 0x08401f00048f7f89 */ /* 0x000ee200000e0000 */
[----:B------:R-:W-:Y:S01]  /*7830*/  ISETP.GT.AND P2, PT, R129, 0x1d, PT ;  /* 0x0000001d8100780c */ /* 0x000fe20003f44270 */
[C---:B------:R-:W-:Y:S01]  /*7840*/  FMUL.FTZ R3, R25.reuse, R164 ;  /* 0x000000a419037220 */ /* 0x040fe20000410000 */
[----:B------:R-:W-:Y:S01]  /*7850*/  FMUL.FTZ R12, R25, R163 ;  /* 0x000000a3190c7220 */ /* 0x000fe20000410000 */
[----:B------:R-:W4:Y:S01]  /*7860*/  SHFL.DOWN PT, R26, R5, 0x2, 0x1f ;  /* 0x08401f00051a7f89 */ /* 0x000f2200000e0000 */
[----:B------:R-:W-:Y:S01]  /*7870*/  FMUL.FTZ R10, R227, R10 ;  /* 0x0000000ae30a7220 */ /* 0x000fe20000410000 */
[CC--:B------:R-:W-:Y:S01]  /*7880*/  FFMA.FTZ R9, R24.reuse, R13.reuse, -R3 ;  /* 0x0000000d18097223 */ /* 0x0c0fe20000010803 */
[C---:B------:R-:W-:Y:S01]  /*7890*/  FMUL.FTZ R13, R25.reuse, R13 ;  /* 0x0000000d190d7220 */ /* 0x040fe20000410000 */
[C---:B------:R-:W-:Y:S01]  /*78a0*/  FFMA.FTZ R12, R24.reuse, R147, -R12 ;  /* 0x00000093180c7223 */ /* 0x040fe2000001080c */
[----:B------:R-:W-:Y:S01]  /*78b0*/  FMUL.FTZ R3, R25, R149 ;  /* 0x0000009519037220 */ /* 0x000fe20000410000 */
[----:B------:R-:W-:Y:S01]  /*78c0*/  FADD.FTZ R70, R141, R70 ;  /* 0x000000468d467221 */ /* 0x000fe20000010000 */
[----:B------:R-:W-:Y:S01]  /*78d0*/  FFMA.FTZ R13, R24, R164, R13 ;  /* 0x000000a4180d7223 */ /* 0x000fe2000001000d */
[----:B------:R-:W-:Y:S01]  /*78e0*/  FFMA.FTZ R10, R203, R12, R10 ;  /* 0x0000000ccb0a7223 */ /* 0x000fe2000001000a */
[----:B------:R-:W-:Y:S01]  /*78f0*/  FMUL.FTZ R12, R25, R165 ;  /* 0x000000a5190c7220 */ /* 0x000fe20000410000 */
[----:B0-----:R-:W-:Y:S01]  /*7900*/  @!P2 FADD.FTZ R6, R6, R145 ;  /* 0x000000910606a221 */ /* 0x001fe20000010000 */
[----:B--2---:R-:W-:Y:S01]  /*7910*/  @!P2 FADD.FTZ R7, R7, R142 ;  /* 0x0000008e0707a221 */ /* 0x004fe20000010000 */
[----:B------:R-:W-:Y:S01]  /*7920*/  FMUL.FTZ R13, R212, R13 ;  /* 0x0000000dd40d7220 */ /* 0x000fe20000410000 */
[----:B------:R-:W-:Y:S01]  /*7930*/  FFMA.FTZ R163, R107, R163, R10 ;  /* 0x000000a36ba37223 */ /* 0x000fe2000001000a */
[C---:B------:R-:W-:Y:S01]  /*7940*/  FFMA.FTZ R10, R24.reuse, R165, R3 ;  /* 0x000000a5180a7223 */ /* 0x040fe20000010003 */
[----:B------:R-:W-:Y:S01]  /*7950*/  FFMA.FTZ R12, R24, R149, -R12 ;  /* 0x00000095180c7223 */ /* 0x000fe2000001080c */
[----:B------:R-:W-:Y:S01]  /*7960*/  FFMA.FTZ R204, R204, R9, R13 ;  /* 0x00000009cccc7223 */ /* 0x000fe2000001000d */
[----:B------:R-:W-:Y:S01]  /*7970*/  FMUL.FTZ R3, R25, R166 ;  /* 0x000000a619037220 */ /* 0x000fe20000410000 */
[----:B------:R-:W-:Y:S01]  /*7980*/  FMUL.FTZ R10, R225, R10 ;  /* 0x0000000ae10a7220 */ /* 0x000fe20000410000 */
[----:B------:R-:W-:Y:S01]  /*7990*/  FADD.FTZ R71, R14, R71 ;  /* 0x000000470e477221 */ /* 0x000fe20000010000 */
[----:B---3--:R-:W-:Y:S01]  /*79a0*/  @!P2 FADD.FTZ R4, R4, R143 ;  /* 0x0000008f0404a221 */ /* 0x008fe20000010000 */
[C---:B------:R-:W-:Y:S01]  /*79b0*/  FFMA.FTZ R9, R24.reuse, R15, -R3 ;  /* 0x0000000f18097223 */ /* 0x040fe20000010803 */
[----:B------:R-:W0:Y:S01]  /*79c0*/  SHFL.DOWN PT, R143, R6, 0x4, 0x1f ;  /* 0x08801f00068f7f89 */ /* 0x000e2200000e0000 */
[----:B------:R-:W-:Y:S01]  /*79d0*/  FFMA.FTZ R10, R207, R12, R10 ;  /* 0x0000000ccf0a7223 */ /* 0x000fe2000001000a */
[----:B----4-:R-:W-:Y:S01]  /*79e0*/  @!P2 FADD.FTZ R5, R5, R26 ;  /* 0x0000001a0505a221 */ /* 0x010fe20000010000 */
[----:B------:R-:W-:Y:S01]  /*79f0*/  ISETP.GT.AND P2, PT, R129, 0x1b, PT ;  /* 0x0000001b8100780c */ /* 0x000fe20003f44270 */
[----:B------:R-:W2:Y:S01]  /*7a00*/  SHFL.DOWN PT, R26, R7, 0x4, 0x1f ;  /* 0x08801f00071a7f89 */ /* 0x000ea200000e0000 */
[----:B------:R-:W-:Y:S01]  /*7a10*/  FFMA.FTZ R165, R111, R165, R10 ;  /* 0x000000a56fa57223 */ /* 0x000fe2000001000a */
[C---:B------:R-:W-:Y:S01]  /*7a20*/  FMUL.FTZ R10, R25.reuse, R151 ;  /* 0x00000097190a7220 */ /* 0x040fe20000410000 */
[C---:B------:R-:W-:Y:S01]  /*7a30*/  FMUL.FTZ R15, R25.reuse, R15 ;  /* 0x0000000f190f7220 */ /* 0x040fe20000410000 */
[----:B------:R-:W3:Y:S01]  /*7a40*/  SHFL.DOWN PT, R11, R4, 0x4, 0x1f ;  /* 0x08801f00040b7f89 */ /* 0x000ee200000e0000 */
[-C--:B------:R-:W-:Y:S01]  /*7a50*/  FMUL.FTZ R3, R25, R167.reuse ;  /* 0x000000a719037220 */ /* 0x080fe20000410000 */
[C---:B------:R-:W-:Y:S01]  /*7a60*/  FFMA.FTZ R10, R24.reuse, R167, R10 ;  /* 0x000000a7180a7223 */ /* 0x040fe2000001000a */
[C---:B------:R-:W-:Y:S01]  /*7a70*/  FFMA.FTZ R15, R24.reuse, R166, R15 ;  /* 0x000000a6180f7223 */ /* 0x040fe2000001000f */
[----:B------:R-:W4:Y:S01]  /*7a80*/  SHFL.DOWN PT, R18, R5, 0x4, 0x1f ;  /* 0x08801f0005127f89 */ /* 0x000f2200000e0000 */
[----:B------:R-:W-:Y:S01]  /*7a90*/  FFMA.FTZ R12, R24, R151, -R3 ;  /* 0x00000097180c7223 */ /* 0x000fe20000010803 */
[----:B------:R-:W-:Y:S01]  /*7aa0*/  FMUL.FTZ R14, R221, R10 ;  /* 0x0000000add0e7220 */ /* 0x000fe20000410000 */
[C---:B------:R-:W-:Y:S01]  /*7ab0*/  FMUL.FTZ R3, R25.reuse, R17 ;  /* 0x0000001119037220 */ /* 0x040fe20000410000 */
        /* <DEDUP_REMOVED lines=12> */
[----:B--2---:R-:W-:Y:S01]  /*7b80*/  @!P2 FADD.FTZ R7, R7, R26 ;  /* 0x0000001a0707a221 */ /* 0x004fe20000010000 */
[----:B------:R-:W0:Y:S01]  /*7b90*/  SHFL.DOWN PT, R141, R6, 0x8, 0x1f ;  /* 0x09001f00068d7f89 */ /* 0x000e2200000e0000 */
[----:B------:R-:W-:Y:S01]  /*7ba0*/  FFMA.FTZ R206, R113, R166, R206 ;  /* 0x000000a671ce7223 */ /* 0x000fe200000100ce */
[----:B------:R-:W-:Y:S01]  /*7bb0*/  FFMA.FTZ R17, R24, R17, -R10 ;  /* 0x0000001118117223 */ /* 0x000fe2000001080a */
[----:B---3--:R-:W-:Y:S01]  /*7bc0*/  @!P2 FADD.FTZ R4, R4, R11 ;  /* 0x0000000b0404a221 */ /* 0x008fe20000010000 */
[----:B------:R-:W-:Y:S01]  /*7bd0*/  FFMA.FTZ R167, R115, R167, R12 ;  /* 0x000000a773a77223 */ /* 0x000fe2000001000c */
[----:B------:R-:W-:Y:S01]  /*7be0*/  FMUL.FTZ R11, R214, R3 ;  /* 0x00000003d60b7220 */ /* 0x000fe20000410000 */
[----:B------:R-:W-:Y:S01]  /*7bf0*/  FADD.FTZ R89, R156, R89 ;  /* 0x000000599c597221 */ /* 0x000fe20000010000 */
[----:B----4-:R-:W-:Y:S01]  /*7c00*/  @!P2 FADD.FTZ R5, R5, R18 ;  /* 0x000000120505a221 */ /* 0x010fe20000010000 */
        /* <DEDUP_REMOVED lines=8> */
[----:B------:R-:W4:Y:S01]  /*7c90*/  SHFL.DOWN PT, R16, R5, 0x8, 0x1f ;  /* 0x09001f0005107f89 */ /* 0x000f2200000e0000 */
        /* <DEDUP_REMOVED lines=11> */
[----:B------:R-:W-:Y:S01]  /*7d50*/  FMUL.FTZ R9, R25, R153 ;  /* 0x0000009919097220 */ /* 0x000fe20000410000 */
[----:B--2---:R-:W-:-:S02]  /*7d60*/  @!P2 FADD.FTZ R4, R4, R13 ;  /* 0x0000000d0404a221 */ /* 0x004fc40000010000 */
[----:B------:R0:W2:Y:S01]  /*7d70*/  SHFL.DOWN PT, R13, R6, 0x10, 0x1f ;  /* 0x0a001f00060d7f89 */ /* 0x0000a200000e0000 */
[----:B---3--:R-:W-:-:S03]  /*7d80*/  @!P2 FADD.FTZ R7, R7, R18 ;  /* 0x000000120707a221 */ /* 0x008fc60000010000 */
[----:B------:R0:W3:Y:S01]  /*7d90*/  SHFL.DOWN PT, R3, R4, 0x10, 0x1f ;  /* 0x0a001f0004037f89 */ /* 0x0000e200000e0000 */
[----:B----4-:R-:W-:-:S03]  /*7da0*/  @!P2 FADD.FTZ R5, R5, R16 ;  /* 0x000000100505a221 */ /* 0x010fc60000010000 */
[----:B------:R0:W4:Y:S04]  /*7db0*/  SHFL.DOWN PT, R12, R7, 0x10, 0x1f ;  /* 0x0a001f00070c7f89 */ /* 0x00012800000e0000 */
[----:B------:R0:W0:Y:S01]  /*7dc0*/  SHFL.DOWN PT, R10, R5, 0x10, 0x1f ;  /* 0x0a001f00050a7f89 */ /* 0x00002200000e0000 */
[----:B------:R-:W-:Y:S05]  /*7dd0*/  @P3 BRA `(.L_x_9471) ;  /* 0x0000000000203947 */ /* 0x000fea0003800000 */
[----:B------:R-:W-:Y:S01]  /*7de0*/  ISETP.NE.AND P2, PT, R129, RZ, PT ;  /* 0x000000ff8100720c */ /* 0x000fe20003f45270 */
[----:B0--3--:R-:W-:Y:S01]  /*7df0*/  FADD.FTZ R4, R4, R3 ;  /* 0x0000000304047221 */ /* 0x009fe20000010000 */
[----:B------:R-:W-:Y:S01]  /*7e00*/  FADD.FTZ R5, R5, R10 ;  /* 0x0000000a05057221 */ /* 0x000fe20000010000 */
[----:B--2---:R-:W-:Y:S01]  /*7e10*/  FADD.FTZ R6, R6, R13 ;  /* 0x0000000d06067221 */ /* 0x004fe20000010000 */
[----:B----4-:R-:W-:-:S09]  /*7e20*/  FADD.FTZ R7, R7, R12 ;  /* 0x0000000c07077221 */ /* 0x010fd20000010000 */
[----:B------:R-:W-:-:S04]  /*7e30*/  @!P2 SHF.R.U32.HI R3, RZ, 0x1, R133 ;  /* 0x00000001ff03a819 */ /* 0x000fc80000011685 */
[----:B------:R-:W-:-:S05]  /*7e40*/  @!P2 LOP3.LUT R3, R3, 0x1f0, RZ, 0xc0, !PT ;  /* 0x000001f00303a812 */ /* 0x000fca00078ec0ff */
[----:B------:R0:W-:Y:S02]  /*7e50*/  @!P2 STS.128 [R3+UR11+0x860], R4 ;  /* 0x000860040300a988 */ /* 0x0001e40008000c0b */
.L_x_9471:
[----:B------:R-:W-:Y:S05]  /*7e60*/  BSYNC.RECONVERGENT B0 ;  /* 0x0000000000007941 */ /* 0x000fea0003800200 */
.L_x_9470:
[C---:B0--3--:R-:W-:Y:S01]  /*7e70*/  FMUL.FTZ R3, R25.reuse, R19 ;  /* 0x0000001319037220 */ /* 0x049fe20000410000 */
[CC--:B------:R-:W-:Y:S01]  /*7e80*/  FMUL.FTZ R16, R25.reuse, R169.reuse ;  /* 0x000000a919107220 */ /* 0x0c0fe20000410000 */
[C---:B------:R-:W-:Y:S01]  /*7e90*/  FFMA.FTZ R14, R24.reuse, R169, R9 ;  /* 0x000000a9180e7223 */ /* 0x040fe20000010009 */
        /* <DEDUP_REMOVED lines=25> */
[----:B------:R-:W3:Y:S04]  /*8030*/  @P0 LDS.64 R2, [UR9+0x3ab0] ;  /* 0x003ab009ff020984 */ /* 0x000ee80008000a00 */
[----:B--2---:R-:W2:Y:S01]  /*8040*/  @P0 LDS.64 R12, [UR9+0x32b0] ;  /* 0x0032b009ff0c0984 */ /* 0x004ea20008000a00 */
[----:B0-----:R-:W-:Y:S01]  /*8050*/  FADD.FTZ R6, R10, R6 ;  /* 0x000000060a067221 */ /* 0x001fe20000010000 */
[----:B------:R-:W-:Y:S01]  /*8060*/  FADD.FTZ R7, R11, R7 ;  /* 0x000000070b077221 */ /* 0x000fe20000010000 */
[----:B------:R-:W-:Y:S01]  /*8070*/  FADD.FTZ R4, R8, R4 ;  /* 0x0000000408047221 */ /* 0x000fe20000010000 */
[----:B------:R-:W-:Y:S01]  /*8080*/  FADD.FTZ R5, R9, R5 ;  /* 0x0000000509057221 */ /* 0x000fe20000010000 */
[----:B---3--:R-:W-:Y:S01]  /*8090*/  @P0 FADD.FTZ R6, R6, R2 ;  /* 0x0000000206060221 */ /* 0x008fe20000010000 */
[----:B------:R-:W-:Y:S01]  /*80a0*/  @P0 FADD.FTZ R7, R7, R3 ;  /* 0x0000000307070221 */ /* 0x000fe20000010000 */
[----:B--2---:R-:W-:Y:S01]  /*80b0*/  @P0 FADD.FTZ R4, R4, R12 ;  /* 0x0000000c04040221 */ /* 0x004fe20000010000 */
[----:B------:R-:W-:-:S03]  /*80c0*/  @P0 FADD.FTZ R5, R5, R13 ;  /* 0x0000000d05050221 */ /* 0x000fc60000010000 */
[----:B------:R0:W-:Y:S04]  /*80d0*/  STS.64 [UR9+0x3ab0], R6 ;  /* 0x003ab006ff007988 */ /* 0x0001e80008000a09 */
[----:B------:R0:W-:Y:S02]  /*80e0*/  STS.64 [UR9+0x32b0], R4 ;  /* 0x0032b004ff007988 */ /* 0x0001e40008000a09 */
.L_x_9473:
[----:B------:R-:W-:Y:S05]  /*80f0*/  BSYNC.RECONVERGENT B0 ;  /* 0x0000000000007941 */ /* 0x000fea0003800200 */
.L_x_9472:
[----:B------:R-:W-:-:S04]  /*8100*/  UIADD3 UR8, UPT, UPT, UR8, 0x1, URZ ;  /* 0x0000000108087890 */ /* 0x000fc8000fffe0ff */
[----:B------:R-:W-:-:S09]  /*8110*/  UISETP.GE.AND UP0, UPT, UR8, UR31, UPT ;  /* 0x0000001f0800728c */ /* 0x000fd2000bf06270 */
[----:B------:R-:W-:Y:S05]  /*8120*/  BRA.U !UP0, `(.L_x_9474) ;  /* 0xffffffa5088c7547 */ /* 0x000fea000b83ffff */
.L_x_9440:
[----:B------:R-:W-:Y:S01]  /*8130*/  BAR.SYNC.DEFER_BLOCKING 0x0 ;  /* 0x0000000000007b1d */ /* 0x000fe20000010000 */
[----:B0-----:R-:W-:Y:S01]  /*8140*/  F2FP.F16.F32.PACK_AB R7, R67, R68 ;  /* 0x000000444307723e */ /* 0x001fe200000000ff */
[----:B------:R-:W-:Y:S01]  /*8150*/  FADD.FTZ R3, R136, R75 ;  /* 0x0000004b88037221 */ /* 0x000fe20000010000 */
[----:B------:R-:W-:Y:S01]  /*8160*/  F2FP.F16.F32.PACK_AB R6, R69, R70 ;  /* 0x000000464506723e */ /* 0x000fe200000000ff */
[----:B------:R-:W-:Y:S01]  /*8170*/  UIADD3 UR24, UP1, UPT, UR24, -0x800, URZ ;  /* 0xfffff80018187890 */ /* 0x000fe2000ff3e0ff */
[----:B------:R-:W-:Y:S01]  /*8180*/  F2FP.F16.F32.PACK_AB R5, R71, R72 ;  /* 0x000000484705723e */ /* 0x000fe200000000ff */
[----:B------:R-:W0:Y:S01]  /*8190*/  LDCU.64 UR10, c[0x0][0x4f8] ;  /* 0x00009f00ff0a77ac */ /* 0x000e220008000a00 */
[----:B------:R-:W-:Y:S01]  /*81a0*/  F2FP.F16.F32.PACK_AB R4, R73, R74 ;  /* 0x0000004a4904723e */ /* 0x000fe200000000ff */
[----:B------:R-:W-:Y:S01]  /*81b0*/  FADD.FTZ R0, R3, R108 ;  /* 0x0000006c03007221 */ /* 0x000fe20000010000 */
[----:B------:R-:W-:Y:S01]  /*81c0*/  F2FP.F16.F32.PACK_AB R59, R59, R60 ;  /* 0x0000003c3b3b723e */ /* 0x000fe200000000ff */
[----:B------:R-:W3:Y:S01]  /*81d0*/  LDCU.64 UR30, c[0x0][0x500] ;  /* 0x0000a000ff1e77ac */ /* 0x000ee20008000a00 */
[----:B------:R-:W-:-:S02]  /*81e0*/  F2FP.F16.F32.PACK_AB R58, R61, R62 ;  /* 0x0000003e3d3a723e */ /* 0x000fc400000000ff */
[----:B------:R-:W-:Y:S01]  /*81f0*/  F2FP.F16.F32.PACK_AB R57, R63, R64 ;  /* 0x000000403f39723e */ /* 0x000fe200000000ff */
[----:B------:R-:W4:Y:S01]  /*8200*/  LDCU.64 UR34, c[0x0][0x550] ;  /* 0x0000aa00ff2277ac */ /* 0x000f220008000a00 */
[----:B------:R-:W-:Y:S02]  /*8210*/  F2FP.F16.F32.PACK_AB R56, R65, R66 ;  /* 0x000000424138723e */ /* 0x000fe400000000ff */
[----:B------:R-:W-:Y:S01]  /*8220*/  F2FP.F16.F32.PACK_AB R109, R110, R77 ;  /* 0x0000004d6e6d723e */ /* 0x000fe200000000ff */
[----:B------:R-:W-:Y:S01]  /*8230*/  UMOV UR7, URZ ;  /* 0x000000ff00077c82 */ /* 0x000fe20008000000 */
[----:B------:R-:W-:Y:S01]  /*8240*/  F2FP.F16.F32.PACK_AB R108, R108, R75 ;  /* 0x0000004b6c6c723e */ /* 0x000fe200000000ff */
[----:B------:R-:W-:Y:S01]  /*8250*/  UIADD3 UR21, UP2, UPT, UR21, -0x800, URZ ;  /* 0xfffff80015157890 */ /* 0x000fe2000ff5e0ff */
[----:B------:R-:W-:Y:S01]  /*8260*/  F2FP.F16.F32.PACK_AB R111, R114, R81 ;  /* 0x00000051726f723e */ /* 0x000fe200000000ff */
[----:B------:R-:W-:Y:S01]  /*8270*/  UIADD3.X UR23, UPT, UPT, UR23, -0x1, URZ, UP1, !UPT ;  /* 0xffffffff17177890 */ /* 0x000fe20008ffe4ff */
[----:B------:R5:W-:Y:S01]  /*8280*/  STS.128 [R123], R4 ;  /* 0x000000047b007388 */ /* 0x000be20000000c00 */
[----:B0-----:R-:W-:-:S02]  /*8290*/  UIMAD.WIDE.U32 UR8, UR32, UR10, UR6 ;  /* 0x0000000a200872a5 */ /* 0x001fc4000f8e0006 */
[----:B------:R-:W-:Y:S01]  /*82a0*/  UIADD3.X UR22, UPT, UPT, UR22, -0x1, URZ, UP2, !UPT ;  /* 0xffffffff16167890 */ /* 0x000fe200097fe4ff */
[----:B------:R-:W-:Y:S01]  /*82b0*/  STS.128 [R123+0x10], R56 ;  /* 0x000010387b007388 */ /* 0x000fe20000000c00 */
[----:B------:R-:W-:-:S03]  /*82c0*/  NOP ;  /* 0x0000000000007918 */ /* 0x000fc60000000000 */
[----:B------:R-:W0:Y:S01]  /*82d0*/  LDS.128 R8, [R128] ;  /* 0x0000000080087984 */ /* 0x000e220000000c00 */
[----:B------:R-:W-:-:S03]  /*82e0*/  UIMAD UR9, UR32, UR11, UR9 ;  /* 0x0000000b200972a4 */ /* 0x000fc6000f8e0209 */
[----:B--2---:R-:W2:Y:S01]  /*82f0*/  LDS.128 R12, [R128+0x200] ;  /* 0x00020000800c7984 */ /* 0x004ea20000000c00 */
[----:B---3--:R-:W-:Y:S01]  /*8300*/  UIMAD.WIDE.U32 UR8, UR12, UR30, UR8 ;  /* 0x0000001e0c0872a5 */ /* 0x008fe2000f8e0008 */
[----:B-----5:R-:W-:Y:S01]  /*8310*/  FADD.FTZ R5, R0, R77 ;  /* 0x0000004d00057221 */ /* 0x020fe20000010000 */
[----:B------:R-:W-:Y:S02]  /*8320*/  F2FP.F16.F32.PACK_AB R7, R122, R89 ;  /* 0x000000597a07723e */ /* 0x000fe400000000ff */
[----:B------:R-:W-:Y:S01]  /*8330*/  UIMAD UR10, UR12, UR31, UR9 ;  /* 0x0000001f0c0a72a4 */ /* 0x000fe2000f8e0209 */
[----:B------:R-:W-:Y:S01]  /*8340*/  FADD.FTZ R0, R5, R110 ;  /* 0x0000006e05007221 */ /* 0x000fe20000010000 */
[----:B----4-:R-:W-:Y:S01]  /*8350*/  ULEA UR9, UP0, UR8, UR34, 0x1 ;  /* 0x0000002208097291 */ /* 0x010fe2000f8008ff */
[----:B------:R-:W-:Y:S01]  /*8360*/  F2FP.F16.F32.PACK_AB R110, R112, R79 ;  /* 0x0000004f706e723e */ /* 0x000fe200000000ff */
[----:B------:R-:W3:Y:S01]  /*8370*/  LDCU.64 UR30, c[0x0][0x560] ;  /* 0x0000ac00ff1e77ac */ /* 0x000ee20008000a00 */
[----:B------:R-:W-:Y:S01]  /*8380*/  F2FP.F16.F32.PACK_AB R6, R120, R87 ;  /* 0x000000577806723e */ /* 0x000fe200000000ff */
[----:B------:R-:W-:Y:S01]  /*8390*/  FADD.FTZ R79, R0, R79 ;  /* 0x0000004f004f7221 */ /* 0x000fe20000010000 */
[----:B------:R-:W-:Y:S01]  /*83a0*/  F2FP.F16.F32.PACK_AB R5, R118, R85 ;  /* 0x000000557605723e */ /* 0x000fe200000000ff */
[----:B------:R-:W-:Y:S01]  /*83b0*/  ULEA.HI.X UR8, UR8, UR35, UR10, 0x1, UP0 ;  /* 0x0000002308087291 */ /* 0x000fe200080f0c0a */
[----:B------:R-:W-:Y:S01]  /*83c0*/  MOV R2, UR9 ;  /* 0x0000000900027c02 */ /* 0x000fe20008000f00 */
[----:B------:R-:W-:Y:S01]  /*83d0*/  FADD.FTZ R112, R79, R112 ;  /* 0x000000704f707221 */ /* 0x000fe20000010000 */
[----:B------:R-:W-:Y:S01]  /*83e0*/  F2FP.F16.F32.PACK_AB R4, R116, R83 ;  /* 0x000000537404723e */ /* 0x000fe200000000ff */
[----:B------:R-:W4:Y:S02]  /*83f0*/  LDCU.64 UR10, c[0x0][0x520] ;  /* 0x0000a400ff0a77ac */ /* 0x000f240008000a00 */
[----:B------:R-:W-:Y:S01]  /*8400*/  MOV R3, UR8 ;  /* 0x0000000800037c02 */ /* 0x000fe20008000f00 */
[----:B------:R-:W-:-:S02]  /*8410*/  FADD.FTZ R81, R112, R81 ;  /* 0x0000005170517221 */ /* 0x000fc40000010000 */
[----:B------:R-:W-:Y:S02]  /*8420*/  IMAD.WIDE.U32 R2, R131, 0x10, R2 ;  /* 0x0000001083027825 */ /* 0x000fe400078e0002 */
[----:B------:R-:W5:Y:S02]  /*8430*/  LDCU.64 UR8, c[0x0][0x518] ;  /* 0x0000a300ff0877ac */ /* 0x000f640008000a00 */
[----:B------:R-:W-:-:S04]  /*8440*/  FADD.FTZ R114, R81, R114 ;  /* 0x0000007251727221 */ /* 0x000fc80000010000 */
[----:B------:R-:W-:-:S04]  /*8450*/  FADD.FTZ R83, R114, R83 ;  /* 0x0000005372537221 */ /* 0x000fc80000010000 */
[----:B------:R-:W-:Y:S01]  /*8460*/  FADD.FTZ R116, R83, R116 ;  /* 0x0000007453747221 */ /* 0x000fe20000010000 */
[----:B0-----:R-:W-:Y:S03]  /*8470*/  STG.E.128 desc[UR28][R2.64], R8 ;  /* 0x0000000802007986 */ /* 0x001fe6000c101d1c */
[----:B------:R-:W-:Y:S01]  /*8480*/  FADD.FTZ R85, R116, R85 ;  /* 0x0000005574557221 */ /* 0x000fe20000010000 */
[----:B--2---:R0:W-:Y:S03]  /*8490*/  STG.E.128 desc[UR28][R2.64+0x200], R12 ;  /* 0x0002000c02007986 */ /* 0x0041e6000c101d1c */
[----:B------:R-:W-:Y:S01]  /*84a0*/  FADD.FTZ R118, R85, R118 ;  /* 0x0000007655767221 */ /* 0x000fe20000010000 */
[----:B-----5:R-:W-:Y:S01]  /*84b0*/  UIMAD.WIDE.U32 UR6, UR32, UR8, UR6 ;  /* 0x00000008200672a5 */ /* 0x020fe2000f8e0006 */
[----:B------:R-:W-:Y:S02]  /*84c0*/  BAR.SYNC.DEFER_BLOCKING 0x0 ;  /* 0x0000000000007b1d */ /* 0x000fe40000010000 */
[----:B------:R-:W-:Y:S01]  /*84d0*/  FADD.FTZ R87, R118, R87 ;  /* 0x0000005776577221 */ /* 0x000fe20000010000 */
[----:B------:R-:W-:-:S03]  /*84e0*/  UIMAD UR7, UR32, UR9, UR7 ;  /* 0x00000009200772a4 */ /* 0x000fc6000f8e0207 */
[----:B------:R-:W-:Y:S01]  /*84f0*/  FADD.FTZ R120, R87, R120 ;  /* 0x0000007857787221 */ /* 0x000fe20000010000 */
[----:B----4-:R-:W-:-:S03]  /*8500*/  UIMAD.WIDE.U32 UR6, UR12, UR10, UR6 ;  /* 0x0000000a0c0672a5 */ /* 0x010fc6000f8e0006 */
[----:B------:R-:W-:Y:S01]  /*8510*/  FADD.FTZ R89, R120, R89 ;  /* 0x0000005978597221 */ /* 0x000fe20000010000 */
[----:B------:R-:W-:Y:S02]  /*8520*/  UIMAD UR8, UR12, UR11, UR7 ;  /* 0x0000000b0c0872a4 */ /* 0x000fe4000f8e0207 */
[----:B---3--:R-:W-:Y:S01]  /*8530*/  ULEA UR7, UP0, UR6, UR30, 0x1 ;  /* 0x0000001e06077291 */ /* 0x008fe2000f8008ff */
[----:B------:R-:W-:-:S03]  /*8540*/  FADD.FTZ R136, R89, R122 ;  /* 0x0000007a59887221 */ /* 0x000fc60000010000 */
[----:B------:R-:W-:Y:S02]  /*8550*/  ULEA.HI.X UR6, UR6, UR31, UR8, 0x1, UP0 ;  /* 0x0000001f06067291 */ /* 0x000fe400080f0c08 */
[----:B0-----:R-:W-:Y:S01]  /*8560*/  MOV R2, UR7 ;  /* 0x0000000700027c02 */ /* 0x001fe20008000f00 */
[----:B------:R-:W-:-:S03]  /*8570*/  UIADD3 UR25, UP0, UPT, UR25, -0x800, URZ ;  /* 0xfffff80019197890 */ /* 0x000fc6000ff1e0ff */
[----:B------:R-:W-:Y:S01]  /*8580*/  MOV R3, UR6 ;  /* 0x0000000600037c02 */ /* 0x000fe20008000f00 */
[----:B------:R-:W-:Y:S01]  /*8590*/  STS.128 [R123], R108 ;  /* 0x0000006c7b007388 */ /* 0x000fe20000000c00 */
[----:B------:R-:W-:Y:S02]  /*85a0*/  UIADD3.X UR26, UPT, UPT, UR26, -0x1, URZ, UP0, !UPT ;  /* 0xffffffff1a1a7890 */ /* 0x000fe400087fe4ff */
[----:B------:R-:W-:Y:S01]  /*85b0*/  UISETP.GT.AND UP0, UPT, UR20, 0x1, UPT ;  /* 0x000000011400788c */ /* 0x000fe2000bf04270 */
[----:B------:R-:W-:Y:S01]  /*85c0*/  STS.128 [R123+0x10], R4 ;  /* 0x000010047b007388 */ /* 0x000fe20000000c00 */
[----:B------:R-:W-:-:S03]  /*85d0*/  NOP ;  /* 0x0000000000007918 */ /* 0x000fc60000000000 */
[----:B------:R-:W0:Y:S01]  /*85e0*/  LDS.128 R8, [R128] ;  /* 0x0000000080087984 */ /* 0x000e220000000c00 */
[----:B------:R-:W-:Y:S01]  /*85f0*/  IMAD.WIDE.U32 R2, R131, 0x10, R2 ;  /* 0x0000001083027825 */ /* 0x000fe200078e0002 */
[----:B------:R-:W-:Y:S02]  /*8600*/  UMOV UR20, UR27 ;  /* 0x0000001b00147c82 */ /* 0x000fe40008000000 */
[----:B------:R-:W2:Y:S04]  /*8610*/  LDS.128 R16, [R128+0x200] ;  /* 0x0002000080107984 */ /* 0x000ea80000000c00 */
[----:B0-----:R0:W-:Y:S04]  /*8620*/  STG.E.128 desc[UR28][R2.64], R8 ;  /* 0x0000000802007986 */ /* 0x0011e8000c101d1c */
[----:B--2---:R0:W-:Y:S01]  /*8630*/  STG.E.128 desc[UR28][R2.64+0x200], R16 ;  /* 0x0002001002007986 */ /* 0x0041e2000c101d1c */
[----:B------:R-:W-:Y:S05]  /*8640*/  BRA.U UP0, `(.L_x_9475) ;  /* 0xffffff8100087547 */ /* 0x000fea000b83ffff */
.L_x_9438:
[----:B------:R-:W2:Y:S01]  /*8650*/  LDCU.64 UR6, c[0x0][0x548] ;  /* 0x0000a900ff0677ac */ /* 0x000ea20008000a00 */
[----:B0-----:R-:W0:Y:S01]  /*8660*/  S2R R11, SR_TID.X ;  /* 0x00000000000b7919 */ /* 0x001e220000002100 */
[----:B------:R-:W3:Y:S01]  /*8670*/  LDCU UR23, c[0x0][0x38c] ;  /* 0x00007180ff1777ac */ /* 0x000ee20008000800 */
[----:B------:R-:W4:Y:S01]  /*8680*/  LDCU.64 UR8, c[0x0][0x568] ;  /* 0x0000ad00ff0877ac */ /* 0x000f220008000a00 */
[----:B--2---:R-:W-:-:S04]  /*8690*/  UISETP.NE.U32.AND UP0, UPT, UR6, URZ, UPT ;  /* 0x000000ff0600728c */ /* 0x004fc8000bf05070 */
[----:B------:R-:W-:-:S09]  /*86a0*/  UISETP.NE.AND.EX UP0, UPT, UR7, URZ, UPT, UP0 ;  /* 0x000000ff0700728c */ /* 0x000fd2000bf05300 */
[----:B---34-:R-:W-:Y:S05]  /*86b0*/  BRA.U !UP0, `(.L_x_9476) ;  /* 0x00000001088c7547 */ /* 0x018fea000b800000 */
[----:B------:R-:W2:Y:S01]  /*86c0*/  SHFL.DOWN P0, R3, R138, 0x1, 0x1f ;  /* 0x08201f008a037f89 */ /* 0x000ea20000000000 */
[----:B------:R-:W-:Y:S01]  /*86d0*/  BSSY.RECONVERGENT B0, `(.L_x_9476) ;  /* 0x0000021000007945 */ /* 0x000fe20003800200 */
[----:B------:R-:W3:Y:S01]  /*86e0*/  S2R R4, SR_LANEID ;  /* 0x0000000000047919 */ /* 0x000ee20000000000 */
[----:B--2---:R-:W-:-:S05]  /*86f0*/  @P0 FADD R3, R3, R138 ;  /* 0x0000008a03030221 */ /* 0x004fca0000000000 */
[----:B------:R-:W2:Y:S01]  /*8700*/  SHFL.DOWN P0, R0, R3, 0x2, 0x1f ;  /* 0x08401f0003007f89 */ /* 0x000ea20000000000 */
[----:B---3--:R-:W-:Y:S02]  /*8710*/  ISETP.NE.AND P1, PT, R4, RZ, PT ;  /* 0x000000ff0400720c */ /* 0x008fe40003f25270 */
[----:B------:R-:W3:Y:S11]  /*8720*/  S2R R4, SR_TID.X ;  /* 0x0000000000047919 */ /* 0x000ef60000002100 */
[----:B------:R-:W4:Y:S01]  /*8730*/  @!P1 S2R R9, SR_CgaCtaId ;  /* 0x0000000000099919 */ /* 0x000f220000008800 */
[----:B------:R-:W-:Y:S01]  /*8740*/  @!P1 MOV R6, 0x400 ;  /* 0x0000040000069802 */ /* 0x000fe20000000f00 */
[----:B--2---:R-:W-:-:S05]  /*8750*/  @P0 FADD R0, R3, R0 ;  /* 0x0000000003000221 */ /* 0x004fca0000000000 */
[----:B------:R-:W2:Y:S01]  /*8760*/  SHFL.DOWN P0, R5, R0, 0x4, 0x1f ;  /* 0x08801f0000057f89 */ /* 0x000ea20000000000 */
[----:B---3--:R-:W-:-:S04]  /*8770*/  @!P1 SHF.R.U32.HI R3, RZ, 0x3, R4 ;  /* 0x00000003ff039819 */ /* 0x008fc80000011604 */
[----:B------:R-:W-:Y:S02]  /*8780*/  @!P1 LOP3.LUT R3, R3, 0x7c, RZ, 0xc0, !PT ;  /* 0x0000007c03039812 */ /* 0x000fe400078ec0ff */
[----:B----4-:R-:W-:Y:S01]  /*8790*/  @!P1 LEA R6, R9, R6, 0x18 ;  /* 0x0000000609069211 */ /* 0x010fe200078ec0ff */
[----:B--2---:R-:W-:-:S03]  /*87a0*/  @P0 FADD R5, R0, R5 ;  /* 0x0000000500050221 */ /* 0x004fc60000000000 */
[----:B------:R-:W-:Y:S02]  /*87b0*/  @!P1 IADD3 R0, PT, PT, R6, R3, RZ ;  /* 0x0000000306009210 */ /* 0x000fe40007ffe0ff */
[----:B------:R-:W2:Y:S02]  /*87c0*/  SHFL.DOWN P0, R2, R5, 0x8, 0x1f ;  /* 0x09001f0005027f89 */ /* 0x000ea40000000000 */
[----:B--2---:R-:W-:-:S05]  /*87d0*/  @P0 FADD R2, R5, R2 ;  /* 0x0000000205020221 */ /* 0x004fca0000000000 */
[----:B------:R-:W2:Y:S02]  /*87e0*/  SHFL.DOWN P0, R7, R2, 0x10, 0x1f ;  /* 0x0a001f0002077f89 */ /* 0x000ea40000000000 */
[----:B--2---:R-:W-:Y:S01]  /*87f0*/  @P0 FADD R7, R2, R7 ;  /* 0x0000000702070221 */ /* 0x004fe20000000000 */
[----:B------:R-:W-:-:S04]  /*8800*/  ISETP.NE.AND P0, PT, R4, RZ, PT ;  /* 0x000000ff0400720c */ /* 0x000fc80003f05270 */
[----:B------:R2:W-:Y:S01]  /*8810*/  @!P1 STS [R0+0x854], R7 ;  /* 0x0008540700009388 */ /* 0x0005e20000000800 */
[----:B------:R-:W-:Y:S08]  /*8820*/  BAR.SYNC.DEFER_BLOCKING 0x0 ;  /* 0x0000000000007b1d */ /* 0x000ff00000010000 */
[----:B------:R-:W-:Y:S05]  /*8830*/  @P0 BRA `(.L_x_9477) ;  /* 0x0000000000280947 */ /* 0x000fea0003800000 */
[----:B------:R-:W3:Y:S01]  /*8840*/  S2UR UR5, SR_CgaCtaId ;  /* 0x00000000000579c3 */ /* 0x000ee20000008800 */
[----:B------:R-:W-:Y:S02]  /*8850*/  UMOV UR4, 0x400 ;  /* 0x0000040000047882 */ /* 0x000fe40000000000 */
[----:B---3--:R-:W-:-:S09]  /*8860*/  ULEA UR4, UR5, UR4, 0x18 ;  /* 0x0000000405047291 */ /* 0x008fd2000f8ec0ff */
[----:B--2---:R-:W2:Y:S01]  /*8870*/  LDS R0, [UR4+0x858] ;  /* 0x00085804ff007984 */ /* 0x004ea20008000800 */
[----:B------:R-:W-:-:S04]  /*8880*/  ULEA UR4, UP0, UR12, UR6, 0x2 ;  /* 0x000000060c047291 */ /* 0x000fc8000f8010ff */
[----:B------:R-:W-:Y:S02]  /*8890*/  ULEA.HI.X UR5, UR12, UR7, URZ, 0x2, UP0 ;  /* 0x000000070c057291 */ /* 0x000fe400080f14ff */
[----:B------:R-:W-:-:S04]  /*88a0*/  MOV R2, UR4 ;  /* 0x0000000400027c02 */ /* 0x000fc80008000f00 */
[----:B------:R-:W-:Y:S01]  /*88b0*/  MOV R3, UR5 ;  /* 0x0000000500037c02 */ /* 0x000fe20008000f00 */
[----:B--2---:R-:W-:-:S05]  /*88c0*/  FADD.FTZ R7, R7, R0 ;  /* 0x0000000007077221 */ /* 0x004fca0000010000 */
[----:B------:R3:W-:Y:S02]  /*88d0*/  REDG.E.ADD.F32.FTZ.RN.STRONG.GPU desc[UR28][R2.64], R7 ;  /* 0x00000007020079a6 */ /* 0x0007e4000c12f31c */
.L_x_9477:
[----:B------:R-:W-:Y:S05]  /*88e0*/  BSYNC.RECONVERGENT B0 ;  /* 0x0000000000007941 */ /* 0x000fea0003800200 */
.L_x_9476:
[----:B------:R-:W-:Y:S01]  /*88f0*/  UISETP.NE.U32.AND UP0, UPT, UR8, URZ, UPT ;  /* 0x000000ff0800728c */ /* 0x000fe2000bf05070 */
[----:B0-----:R-:W-:-:S03]  /*8900*/  ISETP.GE.AND P0, PT, R11, UR23, PT ;  /* 0x000000170b007c0c */ /* 0x001fc6000bf06270 */
[----:B------:R-:W-:-:S09]  /*8910*/  UISETP.NE.AND.EX UP0, UPT, UR9, URZ, UPT, UP0 ;  /* 0x000000ff0900728c */ /* 0x000fd2000bf05300 */
[----:B------:R-:W-:Y:S05]  /*8920*/  BRA.U !UP0, `(.L_x_9478) ;  /* 0x0000000108907547 */ /* 0x000fea000b800000 */
[----:B------:R-:W-:Y:S06]  /*8930*/  BAR.SYNC.DEFER_BLOCKING 0x0 ;  /* 0x0000000000007b1d */ /* 0x000fec0000010000 */
[----:B------:R-:W-:Y:S01]  /*8940*/  BSSY.RECONVERGENT B0, `(.L_x_9478) ;  /* 0x0000022000007945 */ /* 0x000fe20003800200 */
[----:B---3--:R-:W0:Y:S01]  /*8950*/  SHFL.DOWN P1, R3, R136, 0x1, 0x1f ;  /* 0x08201f0088037f89 */ /* 0x008e220000020000 */
[----:B------:R-:W3:Y:S01]  /*8960*/  S2R R4, SR_LANEID ;  /* 0x0000000000047919 */ /* 0x000ee20000000000 */
[----:B0-----:R-:W-:-:S05]  /*8970*/  @P1 FADD R3, R3, R136 ;  /* 0x0000008803031221 */ /* 0x001fca0000000000 */
[----:B--2---:R-:W0:Y:S01]  /*8980*/  SHFL.DOWN P1, R0, R3, 0x2, 0x1f ;  /* 0x08401f0003007f89 */ /* 0x004e220000020000 */
[----:B---3--:R-:W-:Y:S02]  /*8990*/  ISETP.NE.AND P2, PT, R4, RZ, PT ;  /* 0x000000ff0400720c */ /* 0x008fe40003f45270 */
        /* <DEDUP_REMOVED lines=21> */
[----:B------:R-:W0:Y:S01]  /*8af0*/  LDS R0, [UR4+0x858] ;  /* 0x00085804ff007984 */ /* 0x000e220008000800 */
[----:B------:R-:W-:-:S04]  /*8b00*/  ULEA UR4, UP0, UR12, UR8, 0x2 ;  /* 0x000000080c047291 */ /* 0x000fc8000f8010ff */
[----:B------:R-:W-:Y:S02]  /*8b10*/  ULEA.HI.X UR5, UR12, UR9, URZ, 0x2, UP0 ;  /* 0x000000090c057291 */ /* 0x000fe400080f14ff */
[----:B------:R-:W-:-:S04]  /*8b20*/  MOV R2, UR4 ;  /* 0x0000000400027c02 */ /* 0x000fc80008000f00 */
[----:B------:R-:W-:Y:S01]  /*8b30*/  MOV R3, UR5 ;  /* 0x0000000500037c02 */ /* 0x000fe20008000f00 */
[----:B0-----:R-:W-:-:S05]  /*8b40*/  FADD.FTZ R7, R7, R0 ;  /* 0x0000000007077221 */ /* 0x001fca0000010000 */
[----:B------:R2:W-:Y:S02]  /*8b50*/  REDG.E.ADD.F32.FTZ.RN.STRONG.GPU desc[UR28][R2.64], R7 ;  /* 0x00000007020079a6 */ /* 0x0005e4000c12f31c */
.L_x_9479:
[----:B------:R-:W-:Y:S05]  /*8b60*/  BSYNC.RECONVERGENT B0 ;  /* 0x0000000000007941 */ /* 0x000fea0003800200 */
.L_x_9478:
[----:B------:R-:W-:Y:S05]  /*8b70*/  @P0 EXIT ;  /* 0x000000000000094d */ /* 0x000fea0003800000 */
[----:B------:R-:W4:Y:S01]  /*8b80*/  S2UR UR19, SR_CgaCtaId ;  /* 0x00000000001379c3 */ /* 0x000f220000008800 */
[----:B------:R-:W0:Y:S01]  /*8b90*/  LDCU.64 UR10, c[0x0][0x4e8] ;  /* 0x00009d00ff0a77ac */ /* 0x000e220008000a00 */
[----:B------:R-:W-:Y:S01]  /*8ba0*/  BSSY.RECONVERGENT B0, `(.L_x_9480) ;  /* 0x0000054000007945 */ /* 0x000fe20003800200 */
[----:B------:R-:W1:Y:S01]  /*8bb0*/  LDCU.64 UR14, c[0x0][0x4c8] ;  /* 0x00009900ff0e77ac */ /* 0x000e620008000a00 */
[----:B------:R-:W2:Y:S01]  /*8bc0*/  LDCU.64 UR20, c[0x0][0x4a8] ;  /* 0x00009500ff1477ac */ /* 0x000ea20008000a00 */
[----:B------:R-:W2:Y:S01]  /*8bd0*/  LDCU UR22, c[0x0][0x360] ;  /* 0x00006c00ff1677ac */ /* 0x000ea20008000800 */
[----:B------:R-:W2:Y:S01]  /*8be0*/  LDCU.64 UR38, c[0x0][0x3e0] ;  /* 0x00007c00ff2677ac */ /* 0x000ea20008000a00 */
[----:B0-----:R-:W-:Y:S02]  /*8bf0*/  UIMAD.WIDE.U32 UR4, UR12, UR10, URZ ;  /* 0x0000000a0c0472a5 */ /* 0x001fe4000f8e00ff */
[----:B-1----:R-:W-:Y:S02]  /*8c00*/  UIMAD.WIDE.U32 UR6, UR12, UR14, URZ ;  /* 0x0000000e0c0672a5 */ /* 0x002fe4000f8e00ff */
[----:B------:R-:W-:-:S02]  /*8c10*/  UIMAD UR11, UR12, UR11, UR5 ;  /* 0x0000000b0c0b72a4 */ /* 0x000fc4000f8e0205 */
[----:B--2---:R-:W-:Y:S01]  /*8c20*/  UIMAD.WIDE.U32 UR8, UR12, UR20, URZ ;  /* 0x000000140c0872a5 */ /* 0x004fe2000f8e00ff */
[----:B------:R-:W-:Y:S01]  /*8c30*/  UMOV UR14, 0x400 ;  /* 0x00000400000e7882 */ /* 0x000fe20000000000 */
[----:B------:R-:W-:Y:S01]  /*8c40*/  UIMAD UR10, UR12, UR15, UR7 ;  /* 0x0000000f0c0a72a4 */ /* 0x000fe2000f8e0207 */
[----:B------:R-:W0:Y:S01]  /*8c50*/  LDCU.64 UR40, c[0x0][0x3c0] ;  /* 0x00007800ff2877ac */ /* 0x000e220008000a00 */
[----:B------:R-:W1:Y:S01]  /*8c60*/  LDCU.64 UR30, c[0x0][0x4b0] ;  /* 0x00009600ff1e77ac */ /* 0x000e620008000a00 */
[----:B------:R-:W2:Y:S01]  /*8c70*/  LDCU.64 UR32, c[0x0][0x4d0] ;  /* 0x00009a00ff2077ac */ /* 0x000ea20008000a00 */
[----:B------:R-:W0:Y:S01]  /*8c80*/  LDCU.64 UR34, c[0x0][0x4f0] ;  /* 0x00009e00ff2277ac */ /* 0x000e220008000a00 */
[----:B------:R-:W0:Y:S01]  /*8c90*/  LDCU.64 UR36, c[0x0][0x540] ;  /* 0x0000a800ff2477ac */ /* 0x000e220008000a00 */
[----:B------:R-:W0:Y:S01]  /*8ca0*/  LDCU.128 UR24, c[0x0][0x530] ;  /* 0x0000a600ff1877ac */ /* 0x000e220008000c00 */
[----:B------:R-:W-:Y:S02]  /*8cb0*/  UIMAD UR12, UR12, UR21, UR9 ;  /* 0x000000150c0c72a4 */ /* 0x000fe4000f8e0209 */
[----:B----4-:R-:W-:-:S12]  /*8cc0*/  ULEA UR14, UR19, UR14, 0x18 ;  /* 0x0000000e130e7291 */ /* 0x010fd8000f8ec0ff */
.L_x_9481:
[C---:B------:R-:W-:Y:S01]  /*8cd0*/  LEA R0, R11.reuse, UR14, 0x3 ;  /* 0x0000000e0b007c11 */ /* 0x040fe2000f8e18ff */
[C---:B---34-:R-:W-:Y:S01]  /*8ce0*/  IMAD.WIDE.U32 R6, R11.reuse, UR38, RZ ;  /* 0x000000260b067c25 */ /* 0x058fe2000f8e00ff */
[----:B------:R-:W-:Y:S02]  /*8cf0*/  MOV R2, UR8 ;  /* 0x0000000800027c02 */ /* 0x000fe40008000f00 */
[----:B------:R-:W-:Y:S01]  /*8d00*/  SHF.R.S32.HI R10, RZ, 0x1f, R11 ;  /* 0x0000001fff0a7819 */ /* 0x000fe2000001140b */
[----:B------:R-:W3:Y:S01]  /*8d10*/  LDS.64 R12, [R0+0x32b0] ;  /* 0x0032b000000c7984 */ /* 0x000ee20000000a00 */
        /* <DEDUP_REMOVED lines=15> */
[----:B---3--:R-:W-:Y:S04]  /*8e10*/  REDG.E.ADD.F32.FTZ.RN.STRONG.GPU desc[UR28][R2.64], R12 ;  /* 0x0000000c020079a6 */ /* 0x008fe8000c12f31c */
[----:B------:R0:W-:Y:S04]  /*8e20*/  REDG.E.ADD.F32.FTZ.RN.STRONG.GPU desc[UR28][R2.64+0x4], R13 ;  /* 0x0000040d020079a6 */ /* 0x0001e8000c12f31c */
[----:B------:R3:W1:Y:S01]  /*8e30*/  LDG.E.64 R16, desc[UR28][R8.64] ;  /* 0x0000001c08107981 */ /* 0x000662000c1e1b00 */
[----:B------:R-:W-:Y:S01]  /*8e40*/  MOV R6, UR6 ;  /* 0x0000000600067c02 */ /* 0x000fe20008000f00 */
[C---:B--2---:R-:W-:Y:S01]  /*8e50*/  IMAD R18, R10.reuse, UR32, RZ ;  /* 0x000000200a127c24 */ /* 0x044fe2000f8e02ff */
[----:B------:R-:W-:Y:S01]  /*8e60*/  MOV R5, UR10 ;  /* 0x0000000a00057c02 */ /* 0x000fe20008000f00 */
[----:B------:R-:W-:Y:S01]  /*8e70*/  IMAD R20, R10, UR40, RZ ;  /* 0x000000280a147c24 */ /* 0x000fe2000f8e02ff */
[----:B------:R-:W-:Y:S01]  /*8e80*/  MOV R4, R6 ;  /* 0x0000000600047202 */ /* 0x000fe20000000f00 */
[C---:B------:R-:W-:Y:S01]  /*8e90*/  IMAD R19, R11.reuse, UR33, R18 ;  /* 0x000000210b137c24 */ /* 0x040fe2000f8e0212 */
[----:B------:R-:W-:Y:S01]  /*8ea0*/  MOV R7, UR7 ;  /* 0x0000000700077c02 */ /* 0x000fe20008000f00 */
[----:B------:R-:W-:-:S04]  /*8eb0*/  IMAD.WIDE.U32 R6, R11, UR40, RZ ;  /* 0x000000280b067c25 */ /* 0x000fc8000f8e00ff */
[----:B------:R-:W-:Y:S01]  /*8ec0*/  IMAD.WIDE.U32 R4, R11, UR32, R4 ;  /* 0x000000200b047c25 */ /* 0x000fe2000f8e0004 */
[----:B---3--:R-:W-:-:S03]  /*8ed0*/  LEA R8, P1, R6, UR17, 0x3 ;  /* 0x0000001106087c11 */ /* 0x008fc6000f8218ff */
        /* <DEDUP_REMOVED lines=33> */
.L_x_9480:
[----:B------:R-:W-:Y:S05]  /*90f0*/  EXIT ;  /* 0x000000000000794d */ /* 0x000fea0003800000 */
.L_x_9445:
[----:B------:R-:W-:Y:S01]  /*9100*/  HFMA2 R206, -RZ, RZ, 0, 5.9604644775390625e-08 ;  /* 0x00000001ffce7431 */ /* 0x000fe200000001ff */
[----:B------:R-:W-:Y:S02]  /*9110*/  MOV R207, R13 ;  /* 0x0000000d00cf7202 */ /* 0x000fe40000000f00 */
[----:B------:R-:W-:Y:S02]  /*9120*/  MOV R209, RZ ;  /* 0x000000ff00d17202 */ /* 0x000fe40000000f00 */
[----:B------:R-:W-:-:S07]  /*9130*/  MOV R2, 0xffffffff ;  /* 0xffffffff00027802 */ /* 0x000fce0000000f00 */
[----:B01---5:R-:W-:Y:S05]  /*9140*/  WARPSYNC.COLLECTIVE R2, `(.L_x_9482) ;  /* 0x0000000002087348 */ /* 0x023fea0003c00000 */
[----:B------:R2:W3:Y:S02]  /*9150*/  SHFL.UP P6, R15, R207, R206, R209 ;  /* 0x040000cecf0f7389 */ /* 0x0004e400000c00d1 */
[----:B0123-5:R-:W-:Y:S05]  /*9160*/  ENDCOLLECTIVE ;  /* 0x000000000000791b */ /* 0x02ffea0003800000 */
.L_x_9482:
[----:B------:R-:W-:Y:S02]  /*9170*/  MOV R207, R18 ;  /* 0x0000001200cf7202 */ /* 0x000fe40000000f00 */
[----:B------:R-:W-:-:S07]  /*9180*/  MOV R3, R15 ;  /* 0x0000000f00037202 */ /* 0x000fce0000000f00 */
[----:B------:R-:W-:Y:S05]  /*9190*/  WARPSYNC.COLLECTIVE R2, `(.L_x_9483) ;  /* 0x0000000002087348 */ /* 0x000fea0003c00000 */
[----:B------:R0:W1:Y:S02]  /*91a0*/  SHFL.UP P6, R15, R207, R206, R209 ;  /* 0x040000cecf0f7389 */ /* 0x00006400000c00d1 */
[----:B01----:R-:W-:Y:S05]  /*91b0*/  ENDCOLLECTIVE ;  /* 0x000000000000791b */ /* 0x003fea0003800000 */
.L_x_9483:
[----:B------:R-:W-:Y:S02]  /*91c0*/  MOV R207, R19 ;  /* 0x0000001300cf7202 */ /* 0x000fe40000000f00 */
[----:B------:R-:W-:-:S07]  /*91d0*/  MOV R12, R15 ;  /* 0x0000000f000c7202 */ /* 0x000fce0000000f00 */
[----:B------:R-:W-:Y:S05]  /*91e0*/  WARPSYNC.COLLECTIVE R2, `(.L_x_9484) ;  /* 0x0000000002087348 */ /* 0x000fea0003c00000 */
[----:B------:R0:W1:Y:S02]  /*91f0*/  SHFL.UP P6, R15, R207, R206, R209 ;  /* 0x040000cecf0f7389 */ /* 0x00006400000c00d1 */
[----:B01----:R-:W-:Y:S05]  /*9200*/  ENDCOLLECTIVE ;  /* 0x000000000000791b */ /* 0x003fea0003800000 */
.L_x_9484:
[----:B------:R-:W-:Y:S02]  /*9210*/  MOV R207, R201 ;  /* 0x000000c900cf7202 */ /* 0x000fe40000000f00 */
[----:B------:R-:W-:-:S07]  /*9220*/  MOV R14, R15 ;  /* 0x0000000f000e7202 */ /* 0x000fce0000000f00 */
[----:B------:R-:W-:Y:S05]  /*9230*/  WARPSYNC.COLLECTIVE R2, `(.L_x_9485) ;  /* 0x0000000002087348 */ /* 0x000fea0003c00000 */
[----:B------:R0:W1:Y:S02]  /*9240*/  SHFL.UP P6, R15, R207, R206, R209 ;  /* 0x040000cecf0f7389 */ /* 0x00006400000c00d1 */
[----:B01----:R-:W-:Y:S05]  /*9250*/  ENDCOLLECTIVE ;  /* 0x000000000000791b */ /* 0x003fea0003800000 */
.L_x_9485:
[----:B------:R-:W-:Y:S02]  /*9260*/  HFMA2 R206, -RZ, RZ, 0, 1.1920928955078125e-07 ;  /* 0x00000002ffce7431 */ /* 0x000fe400000001ff */
[-C--:B------:R-:W-:Y:S01]  /*9270*/  FMUL.FTZ R202, R18, R15.reuse ;  /* 0x0000000f12ca7220 */ /* 0x080fe20000410000 */
[----:B------:R-:W-:-:S03]  /*9280*/  FMUL.FTZ R15, R13, R15 ;  /* 0x0000000f0d0f7220 */ /* 0x000fc60000410000 */
[CC--:B------:R-:W-:Y:S01]  /*9290*/  FFMA.FTZ R202, R13.reuse, R14.reuse, -R202 ;  /* 0x0000000e0dca7223 */ /* 0x0c0fe200000108ca */
[C---:B------:R-:W-:Y:S01]  /*92a0*/  FFMA.FTZ R204, R18.reuse, R14, R15 ;  /* 0x0000000e12cc7223 */ /* 0x040fe2000001000f */
[CC--:B------:R-:W-:Y:S01]  /*92b0*/  FMUL.FTZ R14, R18.reuse, R12.reuse ;  /* 0x0000000c120e7220 */ /* 0x0c0fe20000410000 */
        /* <DEDUP_REMOVED lines=9> */
.L_x_9486:
[----:B------:R-:W-:Y:S02]  /*9350*/  MOV R207, R18 ;  /* 0x0000001200cf7202 */ /* 0x000fe40000000f00 */
[----:B------:R-:W-:-:S07]  /*9360*/  MOV R3, R15 ;  /* 0x0000000f00037202 */ /* 0x000fce0000000f00 */
[----:B------:R-:W-:Y:S05]  /*9370*/  WARPSYNC.COLLECTIVE R2, `(.L_x_9487) ;  /* 0x0000000002087348 */ /* 0x000fea0003c00000 */
[----:B------:R0:W1:Y:S02]  /*9380*/  SHFL.UP P6, R15, R207, R206, R209 ;  /* 0x040000cecf0f7389 */ /* 0x00006400000c00d1 */
[----:B01----:R-:W-:Y:S05]  /*9390*/  ENDCOLLECTIVE ;  /* 0x000000000000791b */ /* 0x003fea0003800000 */
.L_x_9487:
[----:B------:R-:W-:Y:S02]  /*93a0*/  MOV R207, R19 ;  /* 0x0000001300cf7202 */ /* 0x000fe40000000f00 */
[----:B------:R-:W-:-:S07]  /*93b0*/  MOV R12, R15 ;  /* 0x0000000f000c7202 */ /* 0x000fce0000000f00 */
[----:B------:R-:W-:Y:S05]  /*93c0*/  WARPSYNC.COLLECTIVE R2, `(.L_x_9488) ;  /* 0x0000000002087348 */ /* 0x000fea0003c00000 */
[----:B------:R0:W1:Y:S02]  /*93d0*/  SHFL.UP P6, R15, R207, R206, R209 ;  /* 0x040000cecf0f7389 */ /* 0x00006400000c00d1 */
[----:B01----:R-:W-:Y:S05]  /*93e0*/  ENDCOLLECTIVE ;  /* 0x000000000000791b */ /* 0x003fea0003800000 */
.L_x_9488:
[----:B------:R-:W-:Y:S02]  /*93f0*/  MOV R207, R201 ;  /* 0x000000c900cf7202 */ /* 0x000fe40000000f00 */
[----:B------:R-:W-:-:S07]  /*9400*/  MOV R14, R15 ;  /* 0x0000000f000e7202 */ /* 0x000fce0000000f00 */
[----:B------:R-:W-:Y:S05]  /*9410*/  WARPSYNC.COLLECTIVE R2, `(.L_x_9489) ;  /* 0x0000000002087348 */ /* 0x000fea0003c00000 */
[----:B------:R0:W1:Y:S02]  /*9420*/  SHFL.UP P6, R15, R207, R206, R209 ;  /* 0x040000cecf0f7389 */ /* 0x00006400000c00d1 */
[----:B01----:R-:W-:Y:S05]  /*9430*/  ENDCOLLECTIVE ;  /* 0x000000000000791b */ /* 0x003fea0003800000 */
.L_x_9489:
[----:B------:R-:W-:Y:S02]  /*9440*/  HFMA2 R206, -RZ, RZ, 0, 2.384185791015625e-07 ;  /* 0x00000004ffce7431 */ /* 0x000fe400000001ff */
        /* <DEDUP_REMOVED lines=14> */
.L_x_9490:
[----:B------:R-:W-:Y:S02]  /*9530*/  MOV R207, R18 ;  /* 0x0000001200cf7202 */ /* 0x000fe40000000f00 */
[----:B------:R-:W-:-:S07]  /*9540*/  MOV R3, R15 ;  /* 0x0000000f00037202 */ /* 0x000fce0000000f00 */
[----:B------:R-:W-:Y:S05]  /*9550*/  WARPSYNC.COLLECTIVE R2, `(.L_x_9491) ;  /* 0x0000000002087348 */ /* 0x000fea0003c00000 */
[----:B------:R0:W1:Y:S02]  /*9560*/  SHFL.UP P6, R15, R207, R206, R209 ;  /* 0x040000cecf0f7389 */ /* 0x00006400000c00d1 */
[----:B01----:R-:W-:Y:S05]  /*9570*/  ENDCOLLECTIVE ;  /* 0x000000000000791b */ /* 0x003fea0003800000 */
.L_x_9491:
[----:B------:R-:W-:Y:S02]  /*9580*/  MOV R207, R19 ;  /* 0x0000001300cf7202 */ /* 0x000fe40000000f00 */
[----:B------:R-:W-:-:S07]  /*9590*/  MOV R12, R15 ;  /* 0x0000000f000c7202 */ /* 0x000fce0000000f00 */
[----:B------:R-:W-:Y:S05]  /*95a0*/  WARPSYNC.COLLECTIVE R2, `(.L_x_9492) ;  /* 0x0000000002087348 */ /* 0x000fea0003c00000 */
[----:B------:R0:W1:Y:S02]  /*95b0*/  SHFL.UP P6, R15, R207, R206, R209 ;  /* 0x040000cecf0f7389 */ /* 0x00006400000c00d1 */
[----:B01----:R-:W-:Y:S05]  /*95c0*/  ENDCOLLECTIVE ;  /* 0x000000000000791b */ /* 0x003fea0003800000 */
.L_x_9492:
[----:B------:R-:W-:Y:S02]  /*95d0*/  MOV R207, R201 ;  /* 0x000000c900cf7202 */ /* 0x000fe40000000f00 */
[----:B------:R-:W-:-:S07]  /*95e0*/  MOV R14, R15 ;  /* 0x0000000f000e7202 */ /* 0x000fce0000000f00 */
[----:B------:R-:W-:Y:S05]  /*95f0*/  WARPSYNC.COLLECTIVE R2, `(.L_x_9493) ;  /* 0x0000000002087348 */ /* 0x000fea0003c00000 */
[----:B------:R0:W1:Y:S02]  /*9600*/  SHFL.UP P6, R15, R207, R206, R209 ;  /* 0x040000cecf0f7389 */ /* 0x00006400000c00d1 */
[----:B01----:R-:W-:Y:S05]  /*9610*/  ENDCOLLECTIVE ;  /* 0x000000000000791b */ /* 0x003fea0003800000 */
.L_x_9493:
[----:B------:R-:W-:Y:S01]  /*9620*/  HFMA2 R206, -RZ, RZ, 0, 4.76837158203125e-07 ;  /* 0x00000008ffce7431 */ /* 0x000fe200000001ff */
        /* <DEDUP_REMOVED lines=15> */
.L_x_9494:
[----:B------:R-:W-:Y:S02]  /*9720*/  MOV R207, R18 ;  /* 0x0000001200cf7202 */ /* 0x000fe40000000f00 */
[----:B------:R-:W-:-:S07]  /*9730*/  MOV R3, R15 ;  /* 0x0000000f00037202 */ /* 0x000fce0000000f00 */
[----:B------:R-:W-:Y:S05]  /*9740*/  WARPSYNC.COLLECTIVE R2, `(.L_x_9495) ;  /* 0x0000000002087348 */ /* 0x000fea0003c00000 */
[----:B------:R0:W1:Y:S02]  /*9750*/  SHFL.UP P6, R15, R207, R206, R209 ;  /* 0x040000cecf0f7389 */ /* 0x00006400000c00d1 */
[----:B01----:R-:W-:Y:S05]  /*9760*/  ENDCOLLECTIVE ;  /* 0x000000000000791b */ /* 0x003fea0003800000 */
.L_x_9495:
[----:B------:R-:W-:Y:S02]  /*9770*/  MOV R207, R19 ;  /* 0x0000001300cf7202 */ /* 0x000fe40000000f00 */
[----:B------:R-:W-:-:S07]  /*9780*/  MOV R12, R15 ;  /* 0x0000000f000c7202 */ /* 0x000fce0000000f00 */
[----:B------:R-:W-:Y:S05]  /*9790*/  WARPSYNC.COLLECTIVE R2, `(.L_x_9496) ;  /* 0x0000000002087348 */ /* 0x000fea0003c00000 */
[----:B------:R0:W1:Y:S02]  /*97a0*/  SHFL.UP P6, R15, R207, R206, R209 ;  /* 0x040000cecf0f7389 */ /* 0x00006400000c00d1 */
[----:B01----:R-:W-:Y:S05]  /*97b0*/  ENDCOLLECTIVE ;  /* 0x000000000000791b */ /* 0x003fea0003800000 */
.L_x_9496:
[----:B------:R-:W-:Y:S02]  /*97c0*/  MOV R207, R201 ;  /* 0x000000c900cf7202 */ /* 0x000fe40000000f00 */
[----:B------:R-:W-:-:S07]  /*97d0*/  MOV R14, R15 ;  /* 0x0000000f000e7202 */ /* 0x000fce0000000f00 */
[----:B------:R-:W-:Y:S05]  /*97e0*/  WARPSYNC.COLLECTIVE R2, `(.L_x_9497) ;  /* 0x0000000002087348 */ /* 0x000fea0003c00000 */
[----:B------:R0:W1:Y:S02]  /*97f0*/  SHFL.UP P6, R15, R207, R206, R209 ;  /* 0x040000cecf0f7389 */ /* 0x00006400000c00d1 */
[----:B01----:R-:W-:Y:S05]  /*9800*/  ENDCOLLECTIVE ;  /* 0x000000000000791b */ /* 0x003fea0003800000 */
.L_x_9497:
[----:B------:R-:W-:Y:S02]  /*9810*/  HFMA2 R206, -RZ, RZ, 0, 9.5367431640625e-07 ;  /* 0x00000010ffce7431 */ /* 0x000fe400000001ff */
        /* <DEDUP_REMOVED lines=14> */
.L_x_9498:
[----:B------:R-:W-:Y:S02]  /*9900*/  MOV R207, R18 ;  /* 0x0000001200cf7202 */ /* 0x000fe40000000f00 */
[----:B------:R-:W-:-:S07]  /*9910*/  MOV R3, R15 ;  /* 0x0000000f00037202 */ /* 0x000fce0000000f00 */
[----:B------:R-:W-:Y:S05]  /*9920*/  WARPSYNC.COLLECTIVE R2, `(.L_x_9499) ;  /* 0x0000000002087348 */ /* 0x000fea0003c00000 */
[----:B------:R0:W1:Y:S02]  /*9930*/  SHFL.UP P6, R15, R207, R206, R209 ;  /* 0x040000cecf0f7389 */ /* 0x00006400000c00d1 */
[----:B01----:R-:W-:Y:S05]  /*9940*/  ENDCOLLECTIVE ;  /* 0x000000000000791b */ /* 0x003fea0003800000 */
.L_x_9499:
[----:B------:R-:W-:Y:S02]  /*9950*/  MOV R207, R19 ;  /* 0x0000001300cf7202 */ /* 0x000fe40000000f00 */
[----:B------:R-:W-:-:S07]  /*9960*/  MOV R12, R15 ;  /* 0x0000000f000c7202 */ /* 0x000fce0000000f00 */
[----:B------:R-:W-:Y:S05]  /*9970*/  WARPSYNC.COLLECTIVE R2, `(.L_x_9500) ;  /* 0x0000000002087348 */ /* 0x000fea0003c00000 */
[----:B------:R0:W1:Y:S02]  /*9980*/  SHFL.UP P6, R15, R207, R206, R209 ;  /* 0x040000cecf0f7389 */ /* 0x00006400000c00d1 */
[----:B01----:R-:W-:Y:S05]  /*9990*/  ENDCOLLECTIVE ;  /* 0x000000000000791b */ /* 0x003fea0003800000 */
.L_x_9500:
[----:B------:R-:W-:Y:S02]  /*99a0*/  MOV R207, R201 ;  /* 0x000000c900cf7202 */ /* 0x000fe40000000f00 */
[----:B------:R-:W-:-:S07]  /*99b0*/  MOV R14, R15 ;  /* 0x0000000f000e7202 */ /* 0x000fce0000000f00 */
[----:B------:R-:W-:Y:S05]  /*99c0*/  WARPSYNC.COLLECTIVE R2, `(.L_x_9501) ;  /* 0x0000000002087348 */ /* 0x000fea0003c00000 */
[----:B------:R0:W1:Y:S02]  /*99d0*/  SHFL.UP P6, R15, R207, R206, R209 ;  /* 0x040000cecf0f7389 */ /* 0x00006400000c00d1 */
[----:B01----:R-:W-:Y:S05]  /*99e0*/  ENDCOLLECTIVE ;  /* 0x000000000000791b */ /* 0x003fea0003800000 */
.L_x_9501:
[----:B------:R-:W-:Y:S05]  /*99f0*/  BRA `(.L_x_9502) ;  /* 0xffffffa800747947 */ /* 0x000fea000383ffff */
.L_x_9446:
        /* <DEDUP_REMOVED lines=8> */
.L_x_9504:
[----:B------:R-:W-:Y:S05]  /*9a80*/  BSYNC B0 ;  /* 0x0000000000007941 */ /* 0x000fea0003800000 */
.L_x_9503:
[----:B------:R-:W-:Y:S05]  /*9a90*/  BRA `(.L_x_9505) ;  /* 0xffffffa800807947 */ /* 0x000fea000383ffff */
.L_x_9447:
        /* <DEDUP_REMOVED lines=8> */
.L_x_9507:
[----:B------:R-:W-:Y:S05]  /*9b20*/  BSYNC B0 ;  /* 0x0000000000007941 */ /* 0x000fea0003800000 */
.L_x_9506:
[----:B------:R-:W-:Y:S05]  /*9b30*/  BRA `(.L_x_9508) ;  /* 0xffffffa800607947 */ /* 0x000fea000383ffff */
.L_x_9448:
        /* <DEDUP_REMOVED lines=8> */
.L_x_9510:
[----:B------:R-:W-:Y:S05]  /*9bc0*/  BSYNC B0 ;  /* 0x0000000000007941 */ /* 0x000fea0003800000 */
.L_x_9509:
[----:B------:R-:W-:Y:S05]  /*9bd0*/  BRA `(.L_x_9511) ;  /* 0xffffffa800407947 */ /* 0x000fea000383ffff */
.L_x_9449:
        /* <DEDUP_REMOVED lines=8> */
.L_x_9513:
[----:B------:R-:W-:Y:S05]  /*9c60*/  BSYNC B0 ;  /* 0x0000000000007941 */ /* 0x000fea0003800000 */
.L_x_9512:
[----:B------:R-:W-:Y:S05]  /*9c70*/  BRA `(.L_x_9514) ;  /* 0xffffffa800207947 */ /* 0x000fea000383ffff */
.L_x_9450:
        /* <DEDUP_REMOVED lines=8> */
.L_x_9516:
[----:B------:R-:W-:Y:S05]  /*9d00*/  BSYNC B0 ;  /* 0x0000000000007941 */ /* 0x000fea0003800000 */
.L_x_9515:
        /* <DEDUP_REMOVED lines=10> */
.L_x_9517:
[----:B------:R-:W-:Y:S02]  /*9db0*/  MOV R207, R19 ;  /* 0x0000001300cf7202 */ /* 0x000fe40000000f00 */
[----:B------:R-:W-:-:S07]  /*9dc0*/  MOV R203, R15 ;  /* 0x0000000f00cb7202 */ /* 0x000fce0000000f00 */
[----:B------:R-:W-:Y:S05]  /*9dd0*/  WARPSYNC.COLLECTIVE R2, `(.L_x_9518) ;  /* 0x0000000002087348 */ /* 0x000fea0003c00000 */
[----:B------:R0:W1:Y:S02]  /*9de0*/  SHFL.UP P6, R15, R207, R206, R209 ;  /* 0x040000cecf0f7389 */ /* 0x00006400000c00d1 */
[----:B01----:R-:W-:Y:S05]  /*9df0*/  ENDCOLLECTIVE ;  /* 0x000000000000791b */ /* 0x003fea0003800000 */
.L_x_9518:
[----:B------:R-:W-:Y:S02]  /*9e00*/  MOV R207, R201 ;  /* 0x000000c900cf7202 */ /* 0x000fe40000000f00 */
[----:B------:R-:W-:-:S07]  /*9e10*/  MOV R19, R15 ;  /* 0x0000000f00137202 */ /* 0x000fce0000000f00 */
[----:B------:R-:W-:Y:S05]  /*9e20*/  WARPSYNC.COLLECTIVE R2, `(.L_x_9519) ;  /* 0x0000000002087348 */ /* 0x000fea0003c00000 */
[----:B------:R0:W1:Y:S02]  /*9e30*/  SHFL.UP P6, R15, R207, R206, R209 ;  /* 0x040000cecf0f7389 */ /* 0x00006400000c00d1 */
[----:B01----:R-:W-:Y:S05]  /*9e40*/  ENDCOLLECTIVE ;  /* 0x000000000000791b */ /* 0x003fea0003800000 */
.L_x_9519:
[----:B------:R-:W-:Y:S02]  /*9e50*/  MOV R201, R15 ;  /* 0x0000000f00c97202 */ /* 0x000fe40000000f00 */
[----:B------:R-:W-:-:S07]  /*9e60*/  MOV R15, R4 ;  /* 0x00000004000f7202 */ /* 0x000fce0000000f00 */
[----:B------:R-:W-:Y:S05]  /*9e70*/  WARPSYNC.COLLECTIVE R2, `(.L_x_9520) ;  /* 0x0000000002087348 */ /* 0x000fea0003c00000 */
[----:B------:R0:W1:Y:S02]  /*9e80*/  SHFL.IDX P2, R12, R15, R14, R3 ;  /* 0x0000000e0f0c7389 */ /* 0x0000640000040003 */
[----:B01----:R-:W-:Y:S05]  /*9e90*/  ENDCOLLECTIVE ;  /* 0x000000000000791b */ /* 0x003fea0003800000 */
.L_x_9520:
[----:B------:R-:W-:Y:S02]  /*9ea0*/  MOV R15, R5 ;  /* 0x00000005000f7202 */ /* 0x000fe40000000f00 */
[----:B------:R-:W-:-:S07]  /*9eb0*/  MOV R4, R12 ;  /* 0x0000000c00047202 */ /* 0x000fce0000000f00 */
[----:B------:R-:W-:Y:S05]  /*9ec0*/  WARPSYNC.COLLECTIVE R2, `(.L_x_9521) ;  /* 0x0000000002087348 */ /* 0x000fea0003c00000 */
[----:B------:R0:W1:Y:S02]  /*9ed0*/  SHFL.IDX P2, R12, R15, R14, R3 ;  /* 0x0000000e0f0c7389 */ /* 0x0000640000040003 */
[----:B01----:R-:W-:Y:S05]  /*9ee0*/  ENDCOLLECTIVE ;  /* 0x000000000000791b */ /* 0x003fea0003800000 */
.L_x_9521:
[----:B------:R-:W-:Y:S02]  /*9ef0*/  MOV R15, R6 ;  /* 0x00000006000f7202 */ /* 0x000fe40000000f00 */
[----:B------:R-:W-:-:S07]  /*9f00*/  MOV R202, R12 ;  /* 0x0000000c00ca7202 */ /* 0x000fce0000000f00 */
[----:B------:R-:W-:Y:S05]  /*9f10*/  WARPSYNC.COLLECTIVE R2, `(.L_x_9522) ;  /* 0x0000000002087348 */ /* 0x000fea0003c00000 */
[----:B------:R0:W1:Y:S02]  /*9f20*/  SHFL.IDX P2, R12, R15, R14, R3 ;  /* 0x0000000e0f0c7389 */ /* 0x0000640000040003 */
[----:B01----:R-:W-:Y:S05]  /*9f30*/  ENDCOLLECTIVE ;  /* 0x000000000000791b */ /* 0x003fea0003800000 */
.L_x_9522:
[----:B------:R-:W-:Y:S02]  /*9f40*/  MOV R15, R7 ;  /* 0x00000007000f7202 */ /* 0x000fe40000000f00 */
[----:B------:R-:W-:-:S07]  /*9f50*/  MOV R6, R12 ;  /* 0x0000000c00067202 */ /* 0x000fce0000000f00 */
[----:B------:R-:W-:Y:S05]  /*9f60*/  WARPSYNC.COLLECTIVE R2, `(.L_x_9523) ;  /* 0x0000000002087348 */ /* 0x000fea0003c00000 */
[----:B------:R0:W1:Y:S02]  /*9f70*/  SHFL.IDX P2, R12, R15, R14, R3 ;  /* 0x0000000e0f0c7389 */ /* 0x0000640000040003 */
[----:B01----:R-:W-:Y:S05]  /*9f80*/  ENDCOLLECTIVE ;  /* 0x000000000000791b */ /* 0x003fea0003800000 */
.L_x_9523:
[----:B------:R-:W-:Y:S01]  /*9f90*/  MOV R7, R12 ;  /* 0x0000000c00077202 */ /* 0x000fe20000000f00 */
[----:B------:R-:W-:Y:S06]  /*9fa0*/  BRA `(.L_x_9524) ;  /* 0xffffffa4007c7947 */ /* 0x000fec000383ffff */
.L_x_9452:
        /* <DEDUP_REMOVED lines=8> */
.L_x_9525:
[----:B------:R-:W-:Y:S02]  /*a030*/  MOV R239, R17 ;  /* 0x0000001100ef7202 */ /* 0x000fe40000000f00 */
[----:B------:R-:W-:-:S07]  /*a040*/  MOV R3, R12 ;  /* 0x0000000c00037202 */ /* 0x000fce0000000f00 */
[----:B------:R-:W-:Y:S05]  /*a050*/  WARPSYNC.COLLECTIVE R2, `(.L_x_9526) ;  /* 0x0000000002087348 */ /* 0x000fea0003c00000 */
[----:B------:R0:W1:Y:S02]  /*a060*/  SHFL.DOWN P0, R12, R239, R238, R19 ;  /* 0x080000eeef0c7389 */ /* 0x0000640000000013 */
[----:B01----:R-:W-:Y:S05]  /*a070*/  ENDCOLLECTIVE ;  /* 0x000000000000791b */ /* 0x003fea0003800000 */
.L_x_9526:
[----:B------:R-:W-:Y:S02]  /*a080*/  MOV R239, R14 ;  /* 0x0000000e00ef7202 */ /* 0x000fe40000000f00 */
[----:B------:R-:W-:-:S07]  /*a090*/  MOV R15, R12 ;  /* 0x0000000c000f7202 */ /* 0x000fce0000000f00 */
[----:B------:R-:W-:Y:S05]  /*a0a0*/  WARPSYNC.COLLECTIVE R2, `(.L_x_9527) ;  /* 0x0000000002087348 */ /* 0x000fea0003c00000 */
[----:B------:R0:W1:Y:S02]  /*a0b0*/  SHFL.DOWN P0, R12, R239, R238, R19 ;  /* 0x080000eeef0c7389 */ /* 0x0000640000000013 */
[----:B01----:R-:W-:Y:S05]  /*a0c0*/  ENDCOLLECTIVE ;  /* 0x000000000000791b */ /* 0x003fea0003800000 */
.L_x_9527:
[----:B------:R-:W-:Y:S02]  /*a0d0*/  MOV R239, R13 ;  /* 0x0000000d00ef7202 */ /* 0x000fe40000000f00 */
[----:B------:R-:W-:-:S07]  /*a0e0*/  MOV R234, R12 ;  /* 0x0000000c00ea7202 */ /* 0x000fce0000000f00 */
[----:B------:R-:W-:Y:S05]  /*a0f0*/  WARPSYNC.COLLECTIVE R2, `(.L_x_9528) ;  /* 0x0000000002087348 */ /* 0x000fea0003c00000 */
[----:B------:R0:W1:Y:S02]  /*a100*/  SHFL.DOWN P0, R12, R239, R238, R19 ;  /* 0x080000eeef0c7389 */ /* 0x0000640000000013 */
[----:B01----:R-:W-:Y:S05]  /*a110*/  ENDCOLLECTIVE ;  /* 0x000000000000791b */ /* 0x003fea0003800000 */
.L_x_9528:
[----:B------:R-:W-:Y:S05]  /*a120*/  BRA `(.L_x_9529) ;  /* 0xffffffb400d87947 */ /* 0x000fea000383ffff */
.L_x_9455:
        /* <DEDUP_REMOVED lines=8> */
.L_x_9531:
[----:B------:R-:W-:Y:S05]  /*a1b0*/  BSYNC B0 ;  /* 0x0000000000007941 */ /* 0x000fea0003800000 */
.L_x_9530:
        /* <DEDUP_REMOVED lines=8> */
.L_x_9532:
[----:B------:R-:W-:Y:S02]  /*a240*/  MOV R239, R16 ;  /* 0x0000001000ef7202 */ /* 0x000fe40000000f00 */
[----:B------:R-:W-:-:S07]  /*a250*/  MOV R14, R12 ;  /* 0x0000000c000e7202 */ /* 0x000fce0000000f00 */
[----:B------:R-:W-:Y:S05]  /*a260*/  WARPSYNC.COLLECTIVE R2, `(.L_x_9533) ;  /* 0x0000000002087348 */ /* 0x000fea0003c00000 */
[----:B------:R0:W1:Y:S02]  /*a270*/  SHFL.DOWN P0, R12, R239, R238, R19 ;  /* 0x080000eeef0c7389 */ /* 0x0000640000000013 */
[----:B01----:R-:W-:Y:S05]  /*a280*/  ENDCOLLECTIVE ;  /* 0x000000000000791b */ /* 0x003fea0003800000 */
.L_x_9533:
[----:B------:R-:W-:Y:S02]  /*a290*/  MOV R239, R13 ;  /* 0x0000000d00ef7202 */ /* 0x000fe40000000f00 */
[----:B------:R-:W-:-:S07]  /*a2a0*/  MOV R15, R12 ;  /* 0x0000000c000f7202 */ /* 0x000fce0000000f00 */
[----:B------:R-:W-:Y:S05]  /*a2b0*/  WARPSYNC.COLLECTIVE R2, `(.L_x_9534) ;  /* 0x0000000002087348 */ /* 0x000fea0003c00000 */
[----:B------:R0:W1:Y:S02]  /*a2c0*/  SHFL.DOWN P0, R12, R239, R238, R19 ;  /* 0x080000eeef0c7389 */ /* 0x0000640000000013 */
[----:B01----:R-:W-:Y:S05]  /*a2d0*/  ENDCOLLECTIVE ;  /* 0x000000000000791b */ /* 0x003fea0003800000 */
.L_x_9534:
[----:B------:R-:W-:Y:S05]  /*a2e0*/  BRA `(.L_x_9535) ;  /* 0xffffffb400b87947 */ /* 0x000fea000383ffff */
.L_x_9458:
        /* <DEDUP_REMOVED lines=8> */
.L_x_9537:
[----:B------:R-:W-:Y:S05]  /*a370*/  BSYNC B0 ;  /* 0x0000000000007941 */ /* 0x000fea0003800000 */
.L_x_9536:
        /* <DEDUP_REMOVED lines=8> */
.L_x_9538:
[----:B------:R-:W-:Y:S02]  /*a400*/  MOV R239, R16 ;  /* 0x0000001000ef7202 */ /* 0x000fe40000000f00 */
[----:B------:R-:W-:-:S07]  /*a410*/  MOV R14, R12 ;  /* 0x0000000c000e7202 */ /* 0x000fce0000000f00 */
[----:B------:R-:W-:Y:S05]  /*a420*/  WARPSYNC.COLLECTIVE R2, `(.L_x_9539) ;  /* 0x0000000002087348 */ /* 0x000fea0003c00000 */
[----:B------:R0:W1:Y:S02]  /*a430*/  SHFL.DOWN P0, R12, R239, R238, R19 ;  /* 0x080000eeef0c7389 */ /* 0x0000640000000013 */
[----:B01----:R-:W-:Y:S05]  /*a440*/  ENDCOLLECTIVE ;  /* 0x000000000000791b */ /* 0x003fea0003800000 */
.L_x_9539:
[----:B------:R-:W-:Y:S02]  /*a450*/  MOV R239, R13 ;  /* 0x0000000d00ef7202 */ /* 0x000fe40000000f00 */
[----:B------:R-:W-:-:S07]  /*a460*/  MOV R15, R12 ;  /* 0x0000000c000f7202 */ /* 0x000fce0000000f00 */
[----:B------:R-:W-:Y:S05]  /*a470*/  WARPSYNC.COLLECTIVE R2, `(.L_x_9540) ;  /* 0x0000000002087348 */ /* 0x000fea0003c00000 */
[----:B------:R0:W1:Y:S02]  /*a480*/  SHFL.DOWN P0, R12, R239, R238, R19 ;  /* 0x080000eeef0c7389 */ /* 0x0000640000000013 */
[----:B01----:R-:W-:Y:S05]  /*a490*/  ENDCOLLECTIVE ;  /* 0x000000000000791b */ /* 0x003fea0003800000 */
.L_x_9540:
[----:B------:R-:W-:Y:S05]  /*a4a0*/  BRA `(.L_x_9541) ;  /* 0xffffffb400987947 */ /* 0x000fea000383ffff */
.L_x_9461:
        /* <DEDUP_REMOVED lines=8> */
.L_x_9543:
[----:B------:R-:W-:Y:S05]  /*a530*/  BSYNC B0 ;  /* 0x0000000000007941 */ /* 0x000fea0003800000 */
.L_x_9542:
        /* <DEDUP_REMOVED lines=8> */
.L_x_9544:
[----:B------:R-:W-:Y:S02]  /*a5c0*/  MOV R239, R16 ;  /* 0x0000001000ef7202 */ /* 0x000fe40000000f00 */
[----:B------:R-:W-:-:S07]  /*a5d0*/  MOV R14, R12 ;  /* 0x0000000c000e7202 */ /* 0x000fce0000000f00 */
[----:B------:R-:W-:Y:S05]  /*a5e0*/  WARPSYNC.COLLECTIVE R2, `(.L_x_9545) ;  /* 0x0000000002087348 */ /* 0x000fea0003c00000 */
[----:B------:R0:W1:Y:S02]  /*a5f0*/  SHFL.DOWN P0, R12, R239, R238, R19 ;  /* 0x080000eeef0c7389 */ /* 0x0000640000000013 */
[----:B01----:R-:W-:Y:S05]  /*a600*/  ENDCOLLECTIVE ;  /* 0x000000000000791b */ /* 0x003fea0003800000 */
.L_x_9545:
[----:B------:R-:W-:Y:S02]  /*a610*/  MOV R239, R13 ;  /* 0x0000000d00ef7202 */ /* 0x000fe40000000f00 */
[----:B------:R-:W-:-:S07]  /*a620*/  MOV R15, R12 ;  /* 0x0000000c000f7202 */ /* 0x000fce0000000f00 */
[----:B------:R-:W-:Y:S05]  /*a630*/  WARPSYNC.COLLECTIVE R2, `(.L_x_9546) ;  /* 0x0000000002087348 */ /* 0x000fea0003c00000 */
[----:B------:R0:W1:Y:S02]  /*a640*/  SHFL.DOWN P0, R12, R239, R238, R19 ;  /* 0x080000eeef0c7389 */ /* 0x0000640000000013 */
[----:B01----:R-:W-:Y:S05]  /*a650*/  ENDCOLLECTIVE ;  /* 0x000000000000791b */ /* 0x003fea0003800000 */
.L_x_9546:
[----:B------:R-:W-:Y:S05]  /*a660*/  BRA `(.L_x_9547) ;  /* 0xffffffb400787947 */ /* 0x000fea000383ffff */
.L_x_9464:
        /* <DEDUP_REMOVED lines=8> */
.L_x_9549:
[----:B------:R-:W-:Y:S05]  /*a6f0*/  BSYNC B0 ;  /* 0x0000000000007941 */ /* 0x000fea0003800000 */
.L_x_9548:
        /* <DEDUP_REMOVED lines=8> */
.L_x_9550:
[----:B------:R-:W-:Y:S02]  /*a780*/  MOV R239, R16 ;  /* 0x0000001000ef7202 */ /* 0x000fe40000000f00 */
[----:B------:R-:W-:-:S07]  /*a790*/  MOV R14, R12 ;  /* 0x0000000c000e7202 */ /* 0x000fce0000000f00 */
[----:B------:R-:W-:Y:S05]  /*a7a0*/  WARPSYNC.COLLECTIVE R2, `(.L_x_9551) ;  /* 0x0000000002087348 */ /* 0x000fea0003c00000 */
[----:B------:R0:W1:Y:S02]  /*a7b0*/  SHFL.DOWN P0, R12, R239, R238, R19 ;  /* 0x080000eeef0c7389 */ /* 0x0000640000000013 */
[----:B01----:R-:W-:Y:S05]  /*a7c0*/  ENDCOLLECTIVE ;  /* 0x000000000000791b */ /* 0x003fea0003800000 */
.L_x_9551:
[----:B------:R-:W-:Y:S02]  /*a7d0*/  MOV R239, R13 ;  /* 0x0000000d00ef7202 */ /* 0x000fe40000000f00 */
[----:B------:R-:W-:-:S07]  /*a7e0*/  MOV R15, R12 ;  /* 0x0000000c000f7202 */ /* 0x000fce0000000f00 */
[----:B------:R-:W-:Y:S05]  /*a7f0*/  WARPSYNC.COLLECTIVE R2, `(.L_x_9552) ;  /* 0x0000000002087348 */ /* 0x000fea0003c00000 */
[----:B------:R0:W1:Y:S02]  /*a800*/  SHFL.DOWN P0, R12, R239, R238, R19 ;  /* 0x080000eeef0c7389 */ /* 0x0000640000000013 */
[----:B01----:R-:W-:Y:S05]  /*a810*/  ENDCOLLECTIVE ;  /* 0x000000000000791b */ /* 0x003fea0003800000 */
.L_x_9552:
[----:B------:R-:W-:Y:S05]  /*a820*/  BRA `(.L_x_9553) ;  /* 0xffffffb400587947 */ /* 0x000fea000383ffff */
.L_x_9467:
[----:B-1----:R-:W-:Y:S01]  /*a830*/  HFMA2 R14, -RZ, RZ, 0, 0 ;  /* 0x00000000ff0e7431 */ /* 0x002fe200000001ff */
[----:B------:R-:W-:Y:S01]  /*a840*/  BSSY B0, `(.L_x_9554) ;  /* 0x0000007000007945 */ /* 0x000fe20003800000 */
[----:B------:R-:W-:Y:S02]  /*a850*/  MOV R15, R18 ;  /* 0x00000012000f7202 */ /* 0x000fe40000000f00 */
[----:B--2---:R-:W-:Y:S02]  /*a860*/  MOV R3, 0x1f ;  /* 0x0000001f00037802 */ /* 0x004fe40000000f00 */
[----:B------:R-:W-:-:S07]  /*a870*/  MOV R2, 0xffffffff ;  /* 0xffffffff00027802 */ /* 0x000fce0000000f00 */
[----:B0--34-:R-:W-:Y:S05]  /*a880*/  WARPSYNC.COLLECTIVE R2, `(.L_x_9555) ;  /* 0x0000000002087348 */ /* 0x019fea0003c00000 */
[----:B0-----:R0:W1:Y:S02]  /*a890*/  SHFL.IDX P2, R12, R15, R14, R3 ;  /* 0x0000000e0f0c7389 */ /* 0x0010640000040003 */
[----:B01-34-:R-:W-:Y:S05]  /*a8a0*/  ENDCOLLECTIVE ;  /* 0x000000000000791b */ /* 0x01bfea0003800000 */
.L_x_9555:
[----:B------:R-:W-:Y:S05]  /*a8b0*/  BSYNC B0 ;  /* 0x0000000000007941 */ /* 0x000fea0003800000 */
.L_x_9554:
        /* <DEDUP_REMOVED lines=9> */
.L_x_9556:
[----:B------:R-:W-:Y:S02]  /*a950*/  MOV R15, R16 ;  /* 0x00000010000f7202 */ /* 0x000fe40000000f00 */
[----:B------:R-:W-:-:S07]  /*a960*/  MOV R235, R12 ;  /* 0x0000000c00eb7202 */ /* 0x000fce0000000f00 */
[----:B------:R-:W-:Y:S05]  /*a970*/  WARPSYNC.COLLECTIVE R2, `(.L_x_9557) ;  /* 0x0000000002087348 */ /* 0x000fea0003c00000 */
[----:B------:R0:W1:Y:S02]  /*a980*/  SHFL.IDX P2, R12, R15, R14, R3 ;  /* 0x0000000e0f0c7389 */ /* 0x0000640000040003 */
[----:B01----:R-:W-:Y:S05]  /*a990*/  ENDCOLLECTIVE ;  /* 0x000000000000791b */ /* 0x003fea0003800000 */
.L_x_9557:
        /* <DEDUP_REMOVED lines=12> */
.L_x_9558:
        /* <DEDUP_REMOVED lines=9> */
.L_x_9559:
[----:B------:R-:W-:Y:S02]  /*aaf0*/  MOV R239, R17 ;  /* 0x0000001100ef7202 */ /* 0x000fe40000000f00 */
[----:B------:R-:W-:-:S07]  /*ab00*/  MOV R240, R12 ;  /* 0x0000000c00f07202 */ /* 0x000fce0000000f00 */
[----:B------:R-:W-:Y:S05]  /*ab10*/  WARPSYNC.COLLECTIVE R2, `(.L_x_9560) ;  /* 0x0000000002087348 */ /* 0x000fea0003c00000 */
[----:B------:R0:W1:Y:S02]  /*ab20*/  SHFL.DOWN P0, R12, R239, R238, R19 ;  /* 0x080000eeef0c7389 */ /* 0x0000640000000013 */
[----:B01----:R-:W-:Y:S05]  /*ab30*/  ENDCOLLECTIVE ;  /* 0x000000000000791b */ /* 0x003fea0003800000 */
.L_x_9560:
[----:B------:R-:W-:Y:S02]  /*ab40*/  MOV R239, R16 ;  /* 0x0000001000ef7202 */ /* 0x000fe40000000f00 */
[----:B------:R-:W-:-:S07]  /*ab50*/  MOV R241, R12 ;  /* 0x0000000c00f17202 */ /* 0x000fce0000000f00 */
[----:B------:R-:W-:Y:S05]  /*ab60*/  WARPSYNC.COLLECTIVE R2, `(.L_x_9561) ;  /* 0x0000000002087348 */ /* 0x000fea0003c00000 */
[----:B------:R0:W1:Y:S02]  /*ab70*/  SHFL.DOWN P0, R12, R239, R238, R19 ;  /* 0x080000eeef0c7389 */ /* 0x0000640000000013 */
[----:B01----:R-:W-:Y:S05]  /*ab80*/  ENDCOLLECTIVE ;  /* 0x000000000000791b */ /* 0x003fea0003800000 */
.L_x_9561:
[----:B------:R-:W-:Y:S02]  /*ab90*/  MOV R239, R13 ;  /* 0x0000000d00ef7202 */ /* 0x000fe40000000f00 */
[----:B------:R-:W-:-:S07]  /*aba0*/  MOV R242, R12 ;  /* 0x0000000c00f27202 */ /* 0x000fce0000000f00 */
[----:B------:R-:W-:Y:S05]  /*abb0*/  WARPSYNC.COLLECTIVE R2, `(.L_x_9562) ;  /* 0x0000000002087348 */ /* 0x000fea0003c00000 */
[----:B------:R0:W1:Y:S02]  /*abc0*/  SHFL.DOWN P0, R12, R239, R238, R19 ;  /* 0x080000eeef0c7389 */ /* 0x0000640000000013 */
[----:B01----:R-:W-:Y:S05]  /*abd0*/  ENDCOLLECTIVE ;  /* 0x000000000000791b */ /* 0x003fea0003800000 */
.L_x_9562:
[----:B------:R-:W-:-:S07]  /*abe0*/  MOV R244, R12 ;  /* 0x0000000c00f47202 */ /* 0x000fce0000000f00 */
[----:B------:R-:W-:Y:S05]  /*abf0*/  WARPSYNC.COLLECTIVE R2, `(.L_x_9563) ;  /* 0x0000000002087348 */ /* 0x000fea0003c00000 */
[----:B------:R0:W1:Y:S02]  /*ac00*/  SHFL.IDX P2, R12, R15, R14, R3 ;  /* 0x0000000e0f0c7389 */ /* 0x0000640000040003 */
[----:B01----:R-:W-:Y:S05]  /*ac10*/  ENDCOLLECTIVE ;  /* 0x000000000000791b */ /* 0x003fea0003800000 */
.L_x_9563:
[----:B------:R-:W-:Y:S02]  /*ac20*/  MOV R15, R5 ;  /* 0x00000005000f7202 */ /* 0x000fe40000000f00 */
[----:B------:R-:W-:-:S07]  /*ac30*/  MOV R243, R12 ;  /* 0x0000000c00f37202 */ /* 0x000fce0000000f00 */
[----:B------:R-:W-:Y:S05]  /*ac40*/  WARPSYNC.COLLECTIVE R2, `(.L_x_9564) ;  /* 0x0000000002087348 */ /* 0x000fea0003c00000 */
[----:B------:R0:W1:Y:S02]  /*ac50*/  SHFL.IDX P2, R12, R15, R14, R3 ;  /* 0x0000000e0f0c7389 */ /* 0x0000640000040003 */
[----:B01----:R-:W-:Y:S05]  /*ac60*/  ENDCOLLECTIVE ;  /* 0x000000000000791b */ /* 0x003fea0003800000 */
.L_x_9564:
[----:B------:R-:W-:Y:S02]  /*ac70*/  MOV R15, R6 ;  /* 0x00000006000f7202 */ /* 0x000fe40000000f00 */
[----:B------:R-:W-:-:S07]  /*ac80*/  MOV R19, R12 ;  /* 0x0000000c00137202 */ /* 0x000fce0000000f00 */
[----:B------:R-:W-:Y:S05]  /*ac90*/  WARPSYNC.COLLECTIVE R2, `(.L_x_9565) ;  /* 0x0000000002087348 */ /* 0x000fea0003c00000 */
[----:B------:R0:W1:Y:S02]  /*aca0*/  SHFL.IDX P2, R12, R15, R14, R3 ;  /* 0x0000000e0f0c7389 */ /* 0x0000640000040003 */
[----:B01----:R-:W-:Y:S05]  /*acb0*/  ENDCOLLECTIVE ;  /* 0x000000000000791b */ /* 0x003fea0003800000 */
.L_x_9565:
[----:B------:R-:W-:Y:S02]  /*acc0*/  MOV R13, R19 ;  /* 0x00000013000d7202 */ /* 0x000fe40000000f00 */
[----:B------:R-:W-:Y:S02]  /*acd0*/  MOV R15, R7 ;  /* 0x00000007000f7202 */ /* 0x000fe40000000f00 */
[----:B------:R-:W-:-:S07]  /*ace0*/  MOV R239, R12 ;  /* 0x0000000c00ef7202 */ /* 0x000fce0000000f00 */
[----:B------:R-:W-:Y:S05]  /*acf0*/  WARPSYNC.COLLECTIVE R2, `(.L_x_9566) ;  /* 0x0000000002087348 */ /* 0x000fea0003c00000 */
[----:B------:R0:W1:Y:S02]  /*ad00*/  SHFL.IDX P2, R12, R15, R14, R3 ;  /* 0x0000000e0f0c7389 */ /* 0x0000640000040003 */
[----:B01----:R-:W-:Y:S05]  /*ad10*/  ENDCOLLECTIVE ;  /* 0x000000000000791b */ /* 0x003fea0003800000 */
.L_x_9566:
[----:B------:R-:W-:Y:S02]  /*ad20*/  MOV R245, R12 ;  /* 0x0000000c00f57202 */ /* 0x000fe40000000f00 */
[----:B------:R-:W-:Y:S01]  /*ad30*/  MOV R12, R243 ;  /* 0x000000f3000c7202 */ /* 0x000fe20000000f00 */
[----:B------:R-:W-:Y:S06]  /*ad40*/  BRA `(.L_x_9567) ;  /* 0xffffffb000b07947 */ /* 0x000fec000383ffff */
.L_x_9568:
        /* <DEDUP_REMOVED lines=11> */
.L_x_18712:


//--------------------- .text._Z25selective_scan_bwd_kernelI32Selective_Scan_bwd_kernel_traitsILi64ELi16ELb1ELb0ELb0ELb1ELb0EN3c104HalfENS1_7complexIfEEEEv12SSMParamsBwd --------------------------
	.section	.text._Z25selective_scan_bwd_kernelI32Selective_Scan_bwd_kernel_traitsILi64ELi16ELb1ELb0ELb0ELb1ELb0EN3c104HalfENS1_7complexIfEEEEv12SSMParamsBwd,"ax",@progbits
	.align	128
        .global         _Z25selective_scan_bwd_kernelI32Selective_Scan_bwd_kernel_traitsILi64ELi16ELb1ELb0ELb0ELb1ELb0EN3c104HalfENS1_7complexIfEEEEv12SSMParamsBwd
        .type           _Z25selective_scan_bwd_kernelI32Selective_Scan_bwd_kernel_traitsILi64ELi16ELb1ELb0ELb0ELb1ELb0EN3c104HalfENS1_7complexIfEEEEv12SSMParamsBwd,@function
        .size           _Z25selective_scan_bwd_kernelI32Selective_Scan_bwd_kernel_traitsILi64ELi16ELb1ELb0ELb0ELb1ELb0EN3c104HalfENS1_7complexIfEEEEv12SSMParamsBwd,(.L_x_18713 - _Z25selective_scan_bwd_kernelI32Selective_Scan_bwd_kernel_traitsILi64ELi16ELb1ELb0ELb0ELb1ELb0EN3c104HalfENS1_7complexIfEEEEv12SSMParamsBwd)
        .other          _Z25selective_scan_bwd_kernelI32Selective_Scan_bwd_kernel_traitsILi64ELi16ELb1ELb0ELb0ELb1ELb0EN3c104HalfENS1_7complexIfEEEEv12SSMParamsBwd,@"STO_CUDA_ENTRY STV_DEFAULT"
_Z25selective_scan_bwd_kernelI32Selective_Scan_bwd_kernel_traitsILi64ELi16ELb1ELb0ELb0ELb1ELb0EN3c104HalfENS1_7complexIfEEEEv12SSMParamsBwd:
.text._Z25selective_scan_bwd_kernelI32Selective_Scan_bwd_kernel_traitsILi64ELi16ELb1ELb0ELb0ELb1ELb0EN3c104HalfENS1_7complexIfEEEEv12SSMParamsBwd:
[----:B------:R-:W-:Y:S01]  /*0000*/  LDC R1, c[0x0][0x37c] ;  /* 0x0000df00ff017b82 */ /* 0x000fe20000000800 */
[----:B------:R-:W0:Y:S07]  /*0010*/  LDCU.64 UR10, c[0x0][0x470] ;  /* 0x00008e00ff0a77ac */ /* 0x000e2e0008000a00 */
[----:B------:R-:W1:Y:S01]  /*0020*/  S2UR UR8, SR_CTAID.Y ;  /* 0x00000000000879c3 */ /* 0x000e620000002600 */
[----:B------:R-:W2:Y:S01]  /*0030*/  LDCU.128 UR4, c[0x0][0x450] ;  /* 0x00008a00ff0477ac */ /* 0x000ea20008000c00 */
[----:B------:R-:W3:Y:S01]  /*0040*/  LDCU.64 UR24, c[0x0][0x358] ;  /* 0x00006b00ff1877ac */ /* 0x000ee20008000a00 */
[----:B------:R-:W-:-:S05]  /*0050*/  HFMA2 R137, -RZ, RZ, 0, 0 ;  /* 0x00000000ff897431 */ /* 0x000fca00000001ff */
        /* <DEDUP_REMOVED lines=8> */
[----:B------:R-:W2:Y:S04]  /*00e0*/  LDCU.64 UR34, c[0x0][0x480] ;  /* 0x00009000ff2277ac */ /* 0x000ea80008000a00 */
[----:B-1----:R-:W-:Y:S01]  /*00f0*/  @UP0 ULEA UR10, UP2, UR8, UR10, 0x2 ;  /* 0x0000000a080a0291 */ /* 0x002fe2000f8410ff */
[----:B------:R-:W1:Y:S03]  /*0100*/  LDCU UR32, c[0x0][0x394] ;  /* 0x00007280ff2077ac */ /* 0x000e660008000800 */
[----:B------:R-:W-:-:S02]  /*0110*/  @UP0 ULEA.HI.X UR11, UR8, UR11, URZ, 0x2, UP2 ;  /* 0x0000000b080b0291 */ /* 0x000fc400090f14ff */
[----:B------:R-:W-:Y:S01]  /*0120*/  MOV R4, UR10 ;  /* 0x0000000a00047c02 */ /* 0x000fe20008000f00 */
[----:B------:R-:W-:Y:S01]  /*0130*/  UISETP.NE.AND.EX UP0, UPT, UR7, URZ, UPT, UP1 ;  /* 0x000000ff0700728c */ /* 0x000fe2000bf05310 */
[----:B------:R-:W1:Y:S02]  /*0140*/  LDCU.64 UR28, c[0x0][0x498] ;  /* 0x00009300ff1c77ac */ /* 0x000e640008000a00 */
[----:B------:R-:W-:-:S03]  /*0150*/  MOV R5, UR11 ;  /* 0x0000000b00057c02 */ /* 0x000fc60008000f00 */
[----:B------:R-:W-:Y:S02]  /*0160*/  PLOP3.LUT P0, PT, PT, PT, UP0, 0x80, 0x8 ;  /* 0x000000000008781c */ /* 0x000fe40003f0f008 */
        /* <DEDUP_REMOVED lines=12> */
[----:B------:R-:W-:Y:S02]  /*0230*/  UIMAD UR7, UR23, UR17, UR7 ;  /* 0x00000011170772a4 */ /* 0x000fe4000f8e0207 */
[----:B0-----:R-:W-:Y:S02]  /*0240*/  UIMAD.WIDE.U32 UR20, UR8, UR30, URZ ;  /* 0x0000001e081472a5 */ /* 0x001fe4000f8e00ff */
[----:B------:R-:W-:-:S02]  /*0250*/  UIMAD.WIDE.U32 UR16, UR8, UR18, UR6 ;  /* 0x00000012081072a5 */ /* 0x000fc4000f8e0006 */
[----:B--2---:R-:W-:Y:S02]  /*0260*/  UISETP.NE.U32.AND UP0, UPT, UR34, URZ, UPT ;  /* 0x000000ff2200728c */ /* 0x004fe4000bf05070 */
[----:B-1----:R-:W-:Y:S02]  /*0270*/  ULEA UR11, UR32, 0xfffffc00, 0xa ;  /* 0xfffffc00200b7891 */ /* 0x002fe4000f8e50ff */
[----:B------:R-:W-:Y:S02]  /*0280*/  UIMAD UR27, UR8, UR19, UR17 ;  /* 0x00000013081b72a4 */ /* 0x000fe4000f8e0211 */
[----:B------:R-:W-:Y:S02]  /*0290*/  UIMAD UR21, UR8, UR31, UR21 ;  /* 0x0000001f081572a4 */ /* 0x000fe4000f8e0215 */
[----:B------:R-:W-:Y:S01]  /*02a0*/  UISETP.NE.AND.EX UP0, UPT, UR35, URZ, UPT, UP0 ;  /* 0x000000ff2300728c */ /* 0x000fe2000bf05300 */
[----:B------:R-:W0:Y:S01]  /*02b0*/  LDCU.64 UR30, c[0x0][0x3b8] ;  /* 0x00007700ff1e77ac */ /* 0x000e220008000a00 */
[----:B------:R-:W-:-:S02]  /*02c0*/  UIMAD.WIDE.U32 UR18, UR23, UR28, URZ ;  /* 0x0000001c171272a5 */ /* 0x000fc4000f8e00ff */
[----:B------:R-:W-:Y:S02]  /*02d0*/  UIADD3 UR16, UP4, UPT, UR11, UR16, URZ ;  /* 0x000000100b107290 */ /* 0x000fe4000ff9e0ff */
[----:B------:R-:W-:Y:S02]  /*02e0*/  UIADD3 UR28, UP3, UPT, UR11, UR10, URZ ;  /* 0x0000000a0b1c7290 */ /* 0x000fe4000ff7e0ff */
[----:B------:R-:W-:Y:S02]  /*02f0*/  USHF.R.S32.HI UR10, URZ, 0x1f, UR11 ;  /* 0x0000001fff0a7899 */ /* 0x000fe4000801140b */
[----:B----4-:R-:W-:Y:S01]  /*0300*/  ULEA UR17, UP1, UR28, UR12, 0x1 ;  /* 0x0000000c1c117291 */ /* 0x010fe2000f8208ff */
[----:B------:R-:W1:Y:S01]  /*0310*/  LDCU.64 UR6, c[0x0][0x4a0] ;  /* 0x00009400ff0677ac */ /* 0x000e620008000a00 */
[----:B------:R-:W-:Y:S02]  /*0320*/  ULEA UR26, UP2, UR16, UR14, 0x1 ;  /* 0x0000000e101a7291 */ /* 0x000fe4000f8408ff */
[----:B------:R-:W-:-:S02]  /*0330*/  UIADD3.X UR12, UPT, UPT, UR10, UR9, URZ, UP3, !UPT ;  /* 0x000000090a0c7290 */ /* 0x000fc40009ffe4ff */
[----:B------:R-:W-:Y:S02]  /*0340*/  UIADD3.X UR27, UPT, UPT, UR10, UR27, URZ, UP4, !UPT ;  /* 0x0000001b0a1b7290 */ /* 0x000fe4000a7fe4ff */
[----:B------:R-:W-:Y:S02]  /*0350*/  ULEA UR9, UP3, UR20, UR4, 0x3 ;  /* 0x0000000414097291 */ /* 0x000fe4000f8618ff */
[----:B------:R-:W-:Y:S02]  /*0360*/  ULEA.HI.X UR28, UR28, UR13, UR12, 0x1, UP1 ;  /* 0x0000000d1c1c7291 */ /* 0x000fe400088f0c0c */
[----:B------:R-:W-:Y:S02]  /*0370*/  ULEA.HI.X UR27, UR16, UR15, UR27, 0x1, UP2 ;  /* 0x0000000f101b7291 */ /* 0x000fe400090f0c1b */
[----:B------:R-:W-:Y:S01]  /*0380*/  ULEA.HI.X UR12, UR20, UR5, UR21, 0x3, UP3 ;  /* 0x00000005140c7291 */ /* 0x000fe200098f1c15 */
[----:B------:R-:W2:Y:S01]  /*0390*/  @UP0 LDCU UR16, c[0x0][0x384] ;  /* 0x00007080ff1007ac */ /* 0x000ea20008000800 */
[----:B------:R-:W4:Y:S01]  /*03a0*/  LDCU.64 UR20, c[0x0][0x448] ;  /* 0x00008900ff1477ac */ /* 0x000f220008000a00 */
[----:B------:R-:W2:Y:S01]  /*03b0*/  LDCU.64 UR34, c[0x0][0x528] ;  /* 0x0000a500ff2277ac */ /* 0x000ea20008000a00 */
[----:B------:R-:W-:-:S02]  /*03c0*/  UIMAD UR5, UR23, UR29, UR19 ;  /* 0x0000001d170572a4 */ /* 0x000fc4000f8e0213 */
[----:B0-----:R-:W-:Y:S01]  /*03d0*/  UIMAD.WIDE.U32 UR14, UR8, UR30, URZ ;  /* 0x0000001e080e72a5 */ /* 0x001fe2000f8e00ff */
[----:B------:R-:W0:Y:S03]  /*03e0*/  @UP0 LDCU UR19, c[0x0][0x38c] ;  /* 0x00007180ff1307ac */ /* 0x000e260008000800 */
[----:B------:R-:W-:Y:S01]  /*03f0*/  UIMAD UR15, UR8, UR31, UR15 ;  /* 0x0000001f080f72a4 */ /* 0x000fe2000f8e020f */
[----:B------:R-:W-:Y:S01]  /*0400*/  UMOV UR4, UR18 ;  /* 0x0000001200047c82 */ /* 0x000fe20008000000 */
[----:B------:R-:W0:Y:S01]  /*0410*/  @UP0 LDCU.64 UR30, c[0x0][0x480] ;  /* 0x00009000ff1e07ac */ /* 0x000e220008000a00 */
[----:B-1----:R-:W-:Y:S02]  /*0420*/  UIMAD.WIDE.U32 UR4, UR8, UR6, UR4 ;  /* 0x00000006080472a5 */ /* 0x002fe4000f8e0004 */
[----:B----4-:R-:W-:Y:S02]  /*0430*/  ULEA UR13, UP1, UR14, UR20, 0x3 ;  /* 0x000000140e0d7291 */ /* 0x010fe4000f8218ff */
[----:B------:R-:W-:-:S02]  /*0440*/  UIMAD UR7, UR8, UR7, UR5 ;  /* 0x00000007080772a4 */ /* 0x000fc4000f8e0205 */
[----:B--2---:R-:W-:Y:S02]  /*0450*/  @UP0 UIMAD UR5, UR23, UR16, UR8 ;  /* 0x00000010170502a4 */ /* 0x004fe4000f8e0208 */
[----:B------:R-:W-:Y:S02]  /*0460*/  UIADD3 UR4, UP2, UPT, UR11, UR4, URZ ;  /* 0x000000040b047290 */ /* 0x000fe4000ff5e0ff */
[----:B------:R-:W-:Y:S02]  /*0470*/  @UP0 UIMAD UR5, UR5, UR32, URZ ;  /* 0x00000020050502a4 */ /* 0x000fe4000f8e02ff */
[----:B------:R-:W-:Y:S02]  /*0480*/  ULEA.HI.X UR14, UR14, UR21, UR15, 0x3, UP1 ;  /* 0x000000150e0e7291 */ /* 0x000fe400088f1c0f */
[----:B------:R-:W-:Y:S02]  /*0490*/  UIADD3.X UR22, UPT, UPT, UR10, UR7, URZ, UP2, !UPT ;  /* 0x000000070a167290 */ /* 0x000fe400097fe4ff */
[----:B------:R-:W-:-:S02]  /*04a0*/  ULEA UR21, UP1, UR4, UR34, 0x1 ;  /* 0x0000002204157291 */ /* 0x000fc4000f8208ff */
[----:B0-----:R-:W-:Y:S02]  /*04b0*/  @UP0 UIMAD UR7, UR5, UR19, URZ ;  /* 0x00000013050702a4 */ /* 0x001fe4000f8e02ff */
[----:B------:R-:W-:Y:S01]  /*04c0*/  ULEA.HI.X UR22, UR4, UR35, UR22, 0x1, UP1 ;  /* 0x0000002304167291 */ /* 0x000fe200088f0c16 */
[----:B------:R-:W-:Y:S02]  /*04d0*/  UMOV UR5, URZ ;  /* 0x000000ff00057c82 */ /* 0x000fe40008000000 */
[----:B------:R-:W-:Y:S01]  /*04e0*/  UMOV UR4, URZ ;  /* 0x000000ff00047c82 */ /* 0x000fe20008000000 */
[----:B------:R-:W-:Y:S02]  /*04f0*/  @UP0 UIMAD.WIDE UR4, UR7, 0x10, UR30 ;  /* 0x00000010070408a5 */ /* 0x000fe4000f8e021e */
[----:B------:R-:W-:Y:S01]  /*0500*/  UISETP.GE.AND UP0, UPT, UR32, 0x1, UPT ;  /* 0x000000012000788c */ /* 0x000fe2000bf06270 */
[----:B------:R-:W-:Y:S01]  /*0510*/  UMOV UR6, URZ ;  /* 0x000000ff00067c82 */ /* 0x000fe20008000000 */
[----:B------:R-:W-:Y:S01]  /*0520*/  HFMA2 R140, -RZ, RZ, 0, 0 ;  /* 0x00000000ff8c7431 */ /* 0x000fe200000001ff */
[----:B------:R-:W-:-:S02]  /*0530*/  MOV R138, RZ ;  /* 0x000000ff008a7202 */ /* 0x000fc40000000f00 */
[----:B---3--:R-:W-:-:S04]  /*0540*/  @P1 R2UR UR6, R4 ;  /* 0x00000000040612ca */ /* 0x008fc800000e0000 */
[----:B------:R-:W-:Y:S11]  /*0550*/  BRA.U !UP0, `(.L_x_9569) ;  /* 0x0000009508d87547 */ /* 0x000ff6000b800000 */
        /* <DEDUP_REMOVED lines=9> */
[----:B--2---:R-:W-:-:S04]  /*05f0*/  UIMAD.WIDE.U32 UR10, UR8, UR30, URZ ;  /* 0x0000001e080a72a5 */ /* 0x004fc8000f8e00ff */
[----:B------:R-:W-:Y:S02]  /*0600*/  UIMAD UR15, UR8, UR31, UR11 ;  /* 0x0000001f080f72a4 */ /* 0x000fe4000f8e020b */
[----:B-1----:R-:W-:-:S03]  /*0610*/  ULEA UR7, UR19, UR7, 0x18 ;  /* 0x0000000713077291 */ /* 0x002fc6000f8ec0ff */
[----:B------:R-:W-:Y:S01]  /*0620*/  UMOV UR19, UR26 ;  /* 0x0000001a00137c82 */ /* 0x000fe20008000000 */
[C---:B0-----:R-:W-:Y:S02]  /*0630*/  SHF.L.U32 R134, R136.reuse, 0x1, RZ ;  /* 0x0000000188867819 */ /* 0x041fe400000006ff */
[C---:B------:R-:W-:Y:S02]  /*0640*/  LEA R135, R136.reuse, UR7, 0x4 ;  /* 0x0000000788877c11 */ /* 0x040fe4000f8e20ff */
[----:B------:R-:W-:Y:S02]  /*0650*/  LOP3.LUT R133, R136, 0x1f, RZ, 0xc0, !PT ;  /* 0x0000001f88857812 */ /* 0x000fe400078ec0ff */
[----:B------:R-:W-:Y:S02]  /*0660*/  LOP3.LUT R134, R134, 0x7c0, RZ, 0xc0, !PT ;  /* 0x000007c086867812 */ /* 0x000fe400078ec0ff */
[C---:B------:R-:W-:Y:S02]  /*0670*/  LEA R204, R136.reuse, UR7, 0x3 ;  /* 0x0000000788cc7c11 */ /* 0x040fe4000f8e18ff */
[----:B---3--:R-:W-:-:S07]  /*0680*/  LEA R132, R136, R135, 0x4 ;  /* 0x0000008788847211 */ /* 0x008fce00078e20ff */
.L_x_9637:
        /* <DEDUP_REMOVED lines=35> */
[----:B------:R-:W2:Y:S01]  /*08c0*/  LDG.E.128 R44, desc[UR24][R2.64+0x200] ;  /* 0x00020018022c7981 */ /* 0x000ea2000c1e1d00 */
[----:B------:R-:W-:Y:S01]  /*08d0*/  UIADD3 UR7, UPT, UPT, UR16, -0x1, URZ ;  /* 0xffffffff10077890 */ /* 0x000fe2000fffe0ff */
        /* <DEDUP_REMOVED lines=32> */
[----:B--2---:R0:W-:Y:S01]  /*0ae0*/  STS.128 [R130+0x200], R44 ;  /* 0x0002002c82007388 */ /* 0x0041e20000000c00 */
[----:B------:R-:W-:-:S03]  /*0af0*/  NOP ;  /* 0x0000000000007918 */ /* 0x000fc60000000000 */
[----:B------:R0:W1:Y:S04]  /*0b00*/  LDS.128 R8, [R129] ;  /* 0x0000000081087984 */ /* 0x0000680000000c00 */
[----:B------:R0:W2:Y:S01]  /*0b10*/  LDS.128 R4, [R129+0x10] ;  /* 0x0000100081047984 */ /* 0x0000a20000000c00 */
        /* <DEDUP_REMOVED lines=31> */
.L_x_9571:
[----:B------:R-:W-:Y:S05]  /*0d10*/  BSYNC.RECONVERGENT B0 ;  /* 0x0000000000007941 */ /* 0x000fea0003800200 */
.L_x_9570:
        /* <DEDUP_REMOVED lines=39> */
.L_x_9573:
[----:B------:R-:W-:Y:S05]  /*0f90*/  BSYNC.RECONVERGENT B0 ;  /* 0x0000000000007941 */ /* 0x000fea0003800200 */
.L_x_9572:
        /* <DEDUP_REMOVED lines=39> */
.L_x_9575:
[----:B------:R-:W-:Y:S05]  /*1210*/  BSYNC.RECONVERGENT B0 ;  /* 0x0000000000007941 */ /* 0x000fea0003800200 */
.L_x_9574:
[----:B------:R-:W-:Y:S01]  /*1220*/  BSSY.RECONVERGENT B0, `(.L_x_9576) ;  /* 0x0000027000007945 */ /* 0x000fe20003800200 */
[----:B------:R-:W-:Y:S01]  /*1230*/  HADD2.F32 R86, -RZ, R19.H0_H0 ;  /* 0x20000013ff567230 */ /* 0x000fe20000004100 */
[----:B------:R-:W-:Y:S01]  /*1240*/  FSETP.GTU.FTZ.AND P2, PT, R108, 20, PT ;  /* 0x41a000006c00780b */ /* 0x000fe20003f5c000 */
[----:B------:R-:W-:Y:S02]  /*1250*/  HADD2.F32 R17, -RZ, R17.H1_H1 ;  /* 0x30000011ff117230 */ /* 0x000fe40000004100 */
[----:B------:R-:W-:Y:S01]  /*1260*/  FADD.FTZ R106, R16, UR6 ;  /* 0x00000006106a7e21 */ /* 0x000fe20008010000 */
[--C-:B------:R-:W-:Y:S02]  /*1270*/  HADD2.F32 R96, -RZ, R18.reuse.H0_H0 ;  /* 0x20000012ff607230 */ /* 0x100fe40000004100 */
[----:B------:R-:W-:Y:S02]  /*1280*/  HADD2.F32 R90, -RZ, R18.H1_H1 ;  /* 0x30000012ff5a7230 */ /* 0x000fe40000004100 */
        /* <DEDUP_REMOVED lines=32> */
.L_x_9577:
[----:B------:R-:W-:Y:S05]  /*1490*/  BSYNC.RECONVERGENT B0 ;  /* 0x0000000000007941 */ /* 0x000fea0003800200 */
.L_x_9576:
[----:B------:R-:W-:Y:S01]  /*14a0*/  BSSY.RECONVERGENT B0, `(.L_x_9578) ;  /* 0x000002a000007945 */ /* 0x000fe20003800200 */
[--C-:B-1----:R-:W-:Y:S01]  /*14b0*/  HADD2.F32 R3, -RZ, R8.reuse.H0_H0 ;  /* 0x20000008ff037230 */ /* 0x102fe20000004100 */
[----:B------:R-:W-:Y:S01]  /*14c0*/  FSETP.GTU.FTZ.AND P3, PT, R106, 20, PT ;  /* 0x41a000006a00780b */ /* 0x000fe20003f7c000 */
[----:B------:R-:W-:Y:S02]  /*14d0*/  HADD2.F32 R60, -RZ, R8.H1_H1 ;  /* 0x30000008ff3c7230 */ /* 0x000fe40000004100 */
[----:B------:R-:W-:Y:S01]  /*14e0*/  FADD.FTZ R104, R104, UR6 ;  /* 0x0000000668687e21 */ /* 0x000fe20008010000 */
[----:B------:R-:W-:Y:S02]  /*14f0*/  HADD2.F32 R8, -RZ, R10.H0_H0 ;  /* 0x2000000aff087230 */ /* 0x000fe40000004100 */
[--C-:B------:R-:W-:Y:S02]  /*1500*/  HADD2.F32 R12, -RZ, R9.reuse.H0_H0 ;  /* 0x20000009ff0c7230 */ /* 0x100fe40000004100 */
[----:B------:R-:W-:-:S02]  /*1510*/  HADD2.F32 R58, -RZ, R9.H1_H1 ;  /* 0x30000009ff3a7230 */ /* 0x000fc40000004100 */
[----:B------:R-:W-:Y:S02]  /*1520*/  HADD2.F32 R10, -RZ, R10.H1_H1 ;  /* 0x3000000aff0a7230 */ /* 0x000fe40000004100 */
[--C-:B------:R-:W-:Y:S02]  /*1530*/  HADD2.F32 R2, -RZ, R11.reuse.H0_H0 ;  /* 0x2000000bff027230 */ /* 0x100fe40000004100 */
[----:B------:R-:W-:Y:S01]  /*1540*/  HADD2.F32 R54, -RZ, R11.H1_H1 ;  /* 0x3000000bff367230 */ /* 0x000fe20000004100 */
        /* <DEDUP_REMOVED lines=31> */
.L_x_9579:
[----:B------:R-:W-:Y:S05]  /*1740*/  BSYNC.RECONVERGENT B0 ;  /* 0x0000000000007941 */ /* 0x000fea0003800200 */
.L_x_9578:
[----:B------:R-:W-:Y:S01]  /*1750*/  BSSY.RECONVERGENT B0, `(.L_x_9580) ;  /* 0x000002c000007945 */ /* 0x000fe20003800200 */
[----:B------:R-:W-:Y:S02]  /*1760*/  HFMA2 R102, -RZ, RZ, 0, 0 ;  /* 0x00000000ff667431 */ /* 0x000fe400000001ff */
[--C-:B--2---:R-:W-:Y:S01]  /*1770*/  HADD2.F32 R18, -RZ, R4.reuse.H0_H0 ;  /* 0x20000004ff127230 */ /* 0x104fe20000004100 */
        /* <DEDUP_REMOVED lines=9> */
[----:B0-----:R-:W-:Y:S01]  /*1810*/  HADD2.F32 R46, -RZ, R7.H1_H1 ;  /* 0x30000007ff2e7230 */ /* 0x001fe20000004100 */
        /* <DEDUP_REMOVED lines=31> */
.L_x_9581:
[----:B------:R-:W-:Y:S05]  /*1a10*/  BSYNC.RECONVERGENT B0 ;  /* 0x0000000000007941 */ /* 0x000fea0003800200 */
.L_x_9580:
[----:B------:R-:W-:Y:S01]  /*1a20*/  FFMA.FTZ R9, R60, R125, R9 ;  /* 0x0000007d3c097223 */ /* 0x000fe20000010009 */
[----:B------:R-:W-:Y:S01]  /*1a30*/  BSSY.RECONVERGENT B0, `(.L_x_9582) ;  /* 0x0000026000007945 */ /* 0x000fe20003800200 */
[----:B------:R-:W-:Y:S01]  /*1a40*/  HFMA2 R98, -RZ, RZ, 0, 0 ;  /* 0x00000000ff627431 */ /* 0x000fe200000001ff */
[----:B------:R-:W-:Y:S01]  /*1a50*/  FSETP.GTU.FTZ.AND P5, PT, R100, 20, PT ;  /* 0x41a000006400780b */ /* 0x000fe20003fbc000 */
[----:B------:R-:W-:Y:S01]  /*1a60*/  FADD.FTZ R96, R96, UR6 ;  /* 0x0000000660607e21 */ /* 0x000fe20008010000 */
[----:B------:R-:W-:Y:S01]  /*1a70*/  MOV R91, RZ ;  /* 0x000000ff005b7202 */ /* 0x000fe20000000f00 */
[----:B------:R-:W-:Y:S01]  /*1a80*/  FFMA.FTZ R9, R12, R123, R9 ;  /* 0x0000007b0c097223 */ /* 0x000fe20000010009 */
[----:B------:R-:W-:Y:S01]  /*1a90*/  MOV R89, RZ ;  /* 0x000000ff00597202 */ /* 0x000fe20000000f00 */
        /* <DEDUP_REMOVED lines=31> */
.L_x_9583:
[----:B------:R-:W-:Y:S05]  /*1c90*/  BSYNC.RECONVERGENT B0 ;  /* 0x0000000000007941 */ /* 0x000fea0003800200 */
.L_x_9582:
        /* <DEDUP_REMOVED lines=39> */
.L_x_9585:
[----:B------:R-:W-:Y:S05]  /*1f10*/  BSYNC.RECONVERGENT B0 ;  /* 0x0000000000007941 */ /* 0x000fea0003800200 */
.L_x_9584:
        /* <DEDUP_REMOVED lines=39> */
.L_x_9587:
[----:B------:R-:W-:Y:S05]  /*2190*/  BSYNC.RECONVERGENT B0 ;  /* 0x0000000000007941 */ /* 0x000fea0003800200 */
.L_x_9586:
        /* <DEDUP_REMOVED lines=39> */
.L_x_9589:
[----:B------:R-:W-:Y:S05]  /*2410*/  BSYNC.RECONVERGENT B0 ;  /* 0x0000000000007941 */ /* 0x000fea0003800200 */
.L_x_9588:
[----:B------:R-:W-:Y:S01]  /*2420*/  FFMA.FTZ R9, R52, R105, R9 ;  /* 0x0000006934097223 */ /* 0x000fe20000010009 */
[----:B------:R-:W-:Y:S01]  /*2430*/  BSSY.RECONVERGENT B0, `(.L_x_9590) ;  /* 0x0000025000007945 */ /* 0x000fe20003800200 */
[----:B------:R-:W-:Y:S02]  /*2440*/  FSETP.GTU.FTZ.AND P3, PT, R80, 20, PT ;  /* 0x41a000005000780b */ /* 0x000fe40003f7c000 */
[----:B------:R-:W-:Y:S02]  /*2450*/  CS2R R78, SRZ ;  /* 0x00000000004e7805 */ /* 0x000fe4000001ff00 */
[----:B------:R-:W-:Y:S01]  /*2460*/  MOV R77, RZ ;  /* 0x000000ff004d7202 */ /* 0x000fe20000000f00 */
[----:B-----5:R-:W-:Y:S01]  /*2470*/  FMUL.FTZ R76, R3, R137 ;  /* 0x00000089034c7220 */ /* 0x020fe20000410000 */
        /* <DEDUP_REMOVED lines=32> */
.L_x_9591:
[----:B------:R-:W-:Y:S05]  /*2680*/  BSYNC.RECONVERGENT B0 ;  /* 0x0000000000007941 */ /* 0x000fea0003800200 */
.L_x_9590:
        /* <DEDUP_REMOVED lines=32> */
.L_x_9593:
[----:B------:R-:W-:Y:S05]  /*2890*/  BSYNC.RECONVERGENT B0 ;  /* 0x0000000000007941 */ /* 0x000fea0003800200 */
.L_x_9592:
        /* <DEDUP_REMOVED lines=32> */
.L_x_9595:
[----:B------:R-:W-:Y:S05]  /*2aa0*/  BSYNC.RECONVERGENT B0 ;  /* 0x0000000000007941 */ /* 0x000fea0003800200 */
.L_x_9594:
        /* <DEDUP_REMOVED lines=32> */
.L_x_9597:
[----:B------:R-:W-:Y:S05]  /*2cb0*/  BSYNC.RECONVERGENT B0 ;  /* 0x0000000000007941 */ /* 0x000fea0003800200 */
.L_x_9596:
        /* <DEDUP_REMOVED lines=32> */
.L_x_9599:
[----:B------:R-:W-:Y:S05]  /*2ec0*/  BSYNC.RECONVERGENT B0 ;  /* 0x0000000000007941 */ /* 0x000fea0003800200 */
.L_x_9598:
        /* <DEDUP_REMOVED lines=32> */
.L_x_9601:
[----:B------:R-:W-:Y:S05]  /*30d0*/  BSYNC.RECONVERGENT B0 ;  /* 0x0000000000007941 */ /* 0x000fea0003800200 */
.L_x_9600:
        /* <DEDUP_REMOVED lines=26> */
[----:B------:R-:W-:Y:S01]  /*3280*/  HFMA2 R102, -RZ, RZ, 0, 0 ;  /* 0x00000000ff667431 */ /* 0x000fe200000001ff */
        /* <DEDUP_REMOVED lines=15> */
[----:B------:R-:W-:Y:S01]  /*3380*/  FADD.FTZ R50, R50, R50 ;  /* 0x0000003232327221 */ /* 0x000fe20000010000 */
[----:B------:R-:W-:Y:S01]  /*3390*/  FADD.FTZ R49, R14, R14 ;  /* 0x0000000e0e317221 */ /* 0x000fe20000010000 */
[----:B------:R-:W-:Y:S01]  /*33a0*/  FADD.FTZ R48, R6, R6 ;  /* 0x0000000606307221 */ /* 0x000fe20000010000 */
[----:B------:R-:W-:Y:S01]  /*33b0*/  FADD.FTZ R47, R4, R4 ;  /* 0x00000004042f7221 */ /* 0x000fe20000010000 */
[----:B------:R-:W-:Y:S01]  /*33c0*/  FADD.FTZ R46, R46, R46 ;  /* 0x0000002e2e2e7221 */ /* 0x000fe20000010000 */
        /* <DEDUP_REMOVED lines=18> */
[----:B------:R-:W-:Y:S01]  /*34f0*/  ULOP3.LUT UR27, UR7, 0x100, URZ, 0xc0, !UPT ;  /* 0x00000100071b7892 */ /* 0x000fe2000f8ec0ff */
[----:B------:R-:W4:Y:S01]  /*3500*/  LDCU UR29, c[0x0][0x394] ;  /* 0x00007280ff1d77ac */ /* 0x000f220008000800 */
[----:B------:R-:W0:Y:S01]  /*3510*/  LDCU UR30, c[0x0][0x38c] ;  /* 0x00007180ff1e77ac */ /* 0x000e220008000800 */
[----:B------:R-:W-:-:S09]  /*3520*/  UMOV UR7, URZ ;  /* 0x000000ff00077c82 */ /* 0x000fd20008000000 */
.L_x_9636:
[----:B01----:R-:W-:Y:S02]  /*3530*/  MOV R4, UR10 ;  /* 0x0000000a00047c02 */ /* 0x003fe40008000f00 */
        /* <DEDUP_REMOVED lines=25> */
[C---:B0-----:R-:W-:Y:S01]  /*36d0*/  FMUL.FTZ R7, R27.reuse, R124 ;  /* 0x0000007c1b077220 */ /* 0x041fe20000410000 */
[C---:B------:R-:W-:Y:S01]  /*36e0*/  FMUL.FTZ R10, R27.reuse, R128 ;  /* 0x000000801b0a7220 */ /* 0x040fe20000410000 */
[-C--:B------:R-:W-:Y:S01]  /*36f0*/  FMUL.FTZ R12, R27, R126.reuse ;  /* 0x0000007e1b0c7220 */ /* 0x080fe20000410000 */
[----:B------:R-:W-:Y:S01]  /*3700*/  FMUL.FTZ R6, R11, R126 ;  /* 0x0000007e0b067220 */ /* 0x000fe20000410000 */
[----:B------:R-:W-:Y:S01]  /*3710*/  FMUL.RZ R16, R7, 0.15915493667125701904 ;  /* 0x3e22f98307107820 */ /* 0x000fe2000040c000 */
[----:B------:R-:W-:Y:S01]  /*3720*/  FMUL.FTZ R7, R11, R124 ;  /* 0x0000007c0b077220 */ /* 0x000fe20000410000 */
[----:B------:R-:W-:Y:S01]  /*3730*/  FMUL.RZ R14, R10, 0.15915493667125701904 ;  /* 0x3e22f9830a0e7820 */ /* 0x000fe2000040c000 */
[----:B------:R0:W-:Y:S01]  /*3740*/  MUFU.EX2 R200, R6 ;  /* 0x0000000600c87308 */ /* 0x0001e20000000800 */
[----:B------:R-:W-:Y:S01]  /*3750*/  FMUL.RZ R12, R12, 0.15915493667125701904 ;  /* 0x3e22f9830c0c7820 */ /* 0x000fe2000040c000 */
[----:B-1----:R-:W-:Y:S01]  /*3760*/  FMUL.FTZ R8, R27, R122 ;  /* 0x0000007a1b087220 */ /* 0x002fe20000410000 */
[----:B------:R-:W-:-:S05]  /*3770*/  FMUL.FTZ R10, R11, R128 ;  /* 0x000000800b0a7220 */ /* 0x000fca0000410000 */
        /* <DEDUP_REMOVED lines=11> */
[----:B--2---:R-:W-:Y:S01]  /*3830*/  FMUL.FTZ R6, R27, R110 ;  /* 0x0000006e1b067220 */ /* 0x004fe20000410000 */
        /* <DEDUP_REMOVED lines=8> */
[----:B------:R0:W2:Y:S01]  /*38c0*/  MUFU.COS R193, R16 ;  /* 0x0000001000c17308 */ /* 0x0000a20000000000 */
[C---:B-1----:R-:W-:Y:S01]  /*38d0*/  FMUL.FTZ R195, R194.reuse, R195 ;  /* 0x000000c3c2c37220 */ /* 0x042fe20000410000 */
[----:B------:R-:W-:-:S06]  /*38e0*/  FMUL.FTZ R194, R194, R29 ;  /* 0x0000001dc2c27220 */ /* 0x000fcc0000410000 */
[----:B------:R-:W-:Y:S01]  /*38f0*/  MUFU.SIN R17, R14 ;  /* 0x0000000e00117308 */ /* 0x000fe20000000400 */
[----:B0-----:R-:W-:Y:S01]  /*3900*/  FMUL.RZ R16, R7, 0.15915493667125701904 ;  /* 0x3e22f98307107820 */ /* 0x001fe2000040c000 */
[----:B------:R-:W-:-:S06]  /*3910*/  FMUL.FTZ R7, R11, R108 ;  /* 0x0000006c0b077220 */ /* 0x000fcc0000410000 */
[----:B------:R0:W-:Y:S01]  /*3920*/  MUFU.COS R13, R14 ;  /* 0x0000000e000d7308 */ /* 0x0001e20000000000 */
[C---:B--2---:R-:W-:Y:S01]  /*3930*/  FMUL.FTZ R193, R192.reuse, R193 ;  /* 0x000000c1c0c17220 */ /* 0x044fe20000410000 */
[----:B------:R-:W-:-:S06]  /*3940*/  FMUL.FTZ R192, R192, R139 ;  /* 0x0000008bc0c07220 */ /* 0x000fcc0000410000 */
[----:B------:R-:W-:Y:S01]  /*3950*/  MUFU.SIN R15, R12 ;  /* 0x0000000c000f7308 */ /* 0x000fe20000000400 */
[----:B0-----:R-:W-:Y:S01]  /*3960*/  FMUL.RZ R14, R8, 0.15915493667125701904 ;  /* 0x3e22f983080e7820 */ /* 0x001fe2000040c000 */
[----:B------:R-:W-:-:S06]  /*3970*/  FMUL.FTZ R8, R11, R122 ;  /* 0x0000007a0b087220 */ /* 0x000fcc0000410000 */
[----:B------:R0:W1:Y:S08]  /*3980*/  MUFU.COS R201, R12 ;  /* 0x0000000c00c97308 */ /* 0x0000700000000000 */
[----:B------:R2:W-:Y:S01]  /*3990*/  MUFU.EX2 R188, R6 ;  /* 0x0000000600bc7308 */ /* 0x0005e20000000800 */
[----:B0-----:R-:W-:-:S07]  /*39a0*/  FMUL.FTZ R12, R27, R112 ;  /* 0x000000701b0c7220 */ /* 0x001fce0000410000 */
[----:B------:R0:W-:Y:S01]  /*39b0*/  MUFU.EX2 R186, R7 ;  /* 0x0000000700ba7308 */ /* 0x0001e20000000800 */
[----:B--2---:R-:W-:Y:S01]  /*39c0*/  FMUL.FTZ R6, R27, R104 ;  /* 0x000000681b067220 */ /* 0x004fe20000410000 */
[C---:B-1----:R-:W-:Y:S01]  /*39d0*/  FMUL.FTZ R201, R200.reuse, R201 ;  /* 0x000000c9c8c97220 */ /* 0x042fe20000410000 */
[----:B------:R-:W-:-:S05]  /*39e0*/  FMUL.FTZ R200, R200, R15 ;  /* 0x0000000fc8c87220 */ /* 0x000fca0000410000 */
[----:B------:R-:W-:Y:S01]  /*39f0*/  MUFU.SIN R19, R14 ;  /* 0x0000000e00137308 */ /* 0x000fe20000000400 */
[----:B0-----:R-:W-:-:S04]  /*3a00*/  FMUL.FTZ R7, R27, R100 ;  /* 0x000000641b077220 */ /* 0x001fc80000410000 */
[----:B------:R-:W-:Y:S01]  /*3a10*/  FMUL.RZ R142, R7, 0.15915493667125701904 ;  /* 0x3e22f983078e7820 */ /* 0x000fe2000040c000 */
[C---:B------:R-:W-:Y:S02]  /*3a20*/  FMUL.FTZ R7, R11.reuse, R100 ;  /* 0x000000640b077220 */ /* 0x040fe40000410000 */
[----:B------:R0:W-:Y:S08]  /*3a30*/  MUFU.COS R197, R14 ;  /* 0x0000000e00c57308 */ /* 0x0001f00000000000 */
[----:B------:R-:W-:Y:S01]  /*3a40*/  MUFU.SIN R143, R18 ;  /* 0x00000012008f7308 */ /* 0x000fe20000000400 */
[----:B0-----:R-:W-:Y:S01]  /*3a50*/  FMUL.RZ R14, R12, 0.15915493667125701904 ;  /* 0x3e22f9830c0e7820 */ /* 0x001fe2000040c000 */
[----:B------:R-:W-:-:S06]  /*3a60*/  FMUL.FTZ R12, R11, R112 ;  /* 0x000000700b0c7220 */ /* 0x000fcc0000410000 */
        /* <DEDUP_REMOVED lines=15> */
[----:B0-----:R-:W-:-:S04]  /*3b60*/  FMUL.FTZ R14, R27, R106 ;  /* 0x0000006a1b0e7220 */ /* 0x001fc80000410000 */
[----:B------:R-:W-:Y:S01]  /*3b70*/  FMUL.RZ R28, R14, 0.15915493667125701904 ;  /* 0x3e22f9830e1c7820 */ /* 0x000fe2000040c000 */
[----:B------:R-:W-:Y:S02]  /*3b80*/  FMUL.FTZ R14, R11, R106 ;  /* 0x0000006a0b0e7220 */ /* 0x000fe40000410000 */
[----:B------:R0:W-:Y:S01]  /*3b90*/  MUFU.EX2 R180, R7 ;  /* 0x0000000700b47308 */ /* 0x0001e20000000800 */
[----:B-1----:R-:W-:-:S04]  /*3ba0*/  FMUL.FTZ R6, R27, R90 ;  /* 0x0000005a1b067220 */ /* 0x002fc80000410000 */
[----:B------:R-:W-:Y:S01]  /*3bb0*/  FMUL.RZ R146, R6, 0.15915493667125701904 ;  /* 0x3e22f98306927820 */ /* 0x000fe2000040c000 */
[-C--:B---3--:R-:W-:Y:S02]  /*3bc0*/  FMUL.FTZ R6, R2, R5.reuse ;  /* 0x0000000502067220 */ /* 0x088fe40000410000 */
[----:B------:R-:W-:Y:S01]  /*3bd0*/  MUFU.SIN R147, R28 ;  /* 0x0000001c00937308 */ /* 0x000fe20000000400 */
[C---:B0-----:R-:W-:Y:S01]  /*3be0*/  FMUL.FTZ R7, R3.reuse, R5 ;  /* 0x0000000503077220 */ /* 0x041fe20000410000 */
[----:B------:R-:W-:-:S03]  /*3bf0*/  FFMA.FTZ R3, R3, R4, R6 ;  /* 0x0000000403037223 */ /* 0x000fc60000010006 */
[----:B------:R-:W-:Y:S01]  /*3c00*/  FFMA.FTZ R7, R2, R4, -R7 ;  /* 0x0000000402077223 */ /* 0x000fe20000010807 */
[----:B------:R-:W-:Y:S01]  /*3c10*/  FMUL.FTZ R2, R27, R80 ;  /* 0x000000501b027220 */ /* 0x000fe20000410000 */
[----:B------:R-:W-:Y:S01]  /*3c20*/  FMUL.FTZ R154, R60, -R3 ;  /* 0x800000033c9a7220 */ /* 0x000fe20000410000 */
[----:B------:R0:W-:Y:S01]  /*3c30*/  MUFU.COS R185, R28 ;  /* 0x0000001c00b97308 */ /* 0x0001e20000000000 */
        /* <DEDUP_REMOVED lines=24> */
[----:B0-----:R-:W-:Y:S01]  /*3dc0*/  FMUL.FTZ R18, R11, R90 ;  /* 0x0000005a0b127220 */ /* 0x001fe20000410000 */
[----:B------:R-:W-:Y:S01]  /*3dd0*/  FMUL.FTZ R156, R46, R7 ;  /* 0x000000072e9c7220 */ /* 0x000fe20000410000 */
[-C--:B------:R-:W-:Y:S01]  /*3de0*/  FMUL.FTZ R152, R58, -R3.reuse ;  /* 0x800000033a987220 */ /* 0x080fe20000410000 */
[-C--:B------:R-:W-:Y:S01]  /*3df0*/  FMUL.FTZ R150, R56, -R3.reuse ;  /* 0x8000000338967220 */ /* 0x080fe20000410000 */
[-C--:B------:R-:W-:Y:S01]  /*3e00*/  FMUL.FTZ R148, R54, -R3.reuse ;  /* 0x8000000336947220 */ /* 0x080fe20000410000 */
[-C--:B------:R-:W-:Y:S01]  /*3e10*/  FMUL.FTZ R145, R51, -R3.reuse ;  /* 0x8000000333917220 */ /* 0x080fe20000410000 */
[----:B------:R-:W-:Y:S01]  /*3e20*/  FMUL.FTZ R143, R49, -R3 ;  /* 0x80000003318f7220 */ /* 0x000fe20000410000 */
[----:B------:R0:W2:Y:S01]  /*3e30*/  MUFU.COS R181, R142 ;  /* 0x0000008e00b57308 */ /* 0x0000a20000000000 */
[C---:B-1----:R-:W-:Y:S01]  /*3e40*/  FMUL.FTZ R183, R182.reuse, R183 ;  /* 0x000000b7b6b77220 */ /* 0x042fe20000410000 */
[----:B------:R-:W-:Y:S01]  /*3e50*/  FMUL.FTZ R182, R182, R149 ;  /* 0x00000095b6b67220 */ /* 0x000fe20000410000 */
[-C--:B------:R-:W-:Y:S01]  /*3e60*/  FMUL.FTZ R149, R55, -R3.reuse ;  /* 0x8000000337957220 */ /* 0x080fe20000410000 */
[----:B------:R-:W-:-:S04]  /*3e70*/  FMUL.FTZ R139, R46, -R3 ;  /* 0x800000032e8b7220 */ /* 0x000fc80000410000 */
[----:B------:R-:W-:Y:S01]  /*3e80*/  MUFU.SIN R153, R144 ;  /* 0x0000009000997308 */ /* 0x000fe20000000400 */
[----:B0-----:R-:W-:Y:S01]  /*3e90*/  FMUL.FTZ R142, R11, R80 ;  /* 0x000000500b8e7220 */ /* 0x001fe20000410000 */
[----:B------:R-:W-:-:S04]  /*3ea0*/  FMUL.FTZ R11, R27, R86 ;  /* 0x000000561b0b7220 */ /* 0x000fc80000410000 */
[----:B------:R-:W-:Y:S02]  /*3eb0*/  FMUL.RZ R11, R11, 0.15915493667125701904 ;  /* 0x3e22f9830b0b7820 */ /* 0x000fe4000040c000 */
[----:B------:R0:W-:Y:S01]  /*3ec0*/  MUFU.COS R179, R144 ;  /* 0x0000009000b37308 */ /* 0x0001e20000000000 */
[C---:B--2---:R-:W-:Y:S01]  /*3ed0*/  FMUL.FTZ R181, R180.reuse, R181 ;  /* 0x000000b5b4b57220 */ /* 0x044fe20000410000 */
[----:B------:R-:W-:Y:S01]  /*3ee0*/  FMUL.FTZ R180, R180, R151 ;  /* 0x00000097b4b47220 */ /* 0x000fe20000410000 */
[----:B------:R-:W-:-:S05]  /*3ef0*/  FMUL.FTZ R151, R57, -R3 ;  /* 0x8000000339977220 */ /* 0x000fca0000410000 */
[----:B------:R-:W1:Y:S01]  /*3f00*/  MUFU.EX2 R16, R16 ;  /* 0x0000001000107308 */ /* 0x000e620000000800 */
[----:B0-----:R-:W-:-:S07]  /*3f10*/  FMUL.FTZ R144, R50, -R3 ;  /* 0x8000000332907220 */ /* 0x001fce0000410000 */
[----:B------:R-:W0:Y:S08]  /*3f20*/  MUFU.EX2 R10, R10 ;  /* 0x0000000a000a7308 */ /* 0x000e300000000800 */
[----:B------:R-:W2:Y:S01]  /*3f30*/  MUFU.EX2 R12, R12 ;  /* 0x0000000c000c7308 */ /* 0x000ea20000000800 */
[C---:B-1----:R-:W-:Y:S01]  /*3f40*/  FMUL.FTZ R179, R16.reuse, R179 ;  /* 0x000000b310b37220 */ /* 0x042fe20000410000 */
[----:B------:R-:W-:Y:S01]  /*3f50*/  FMUL.FTZ R178, R16, R153 ;  /* 0x0000009910b27220 */ /* 0x000fe20000410000 */
[----:B------:R-:W-:-:S05]  /*3f60*/  FMUL.FTZ R153, R59, -R3 ;  /* 0x800000033b997220 */ /* 0x000fca0000410000 */
[----:B------:R-:W1:Y:S01]  /*3f70*/  MUFU.EX2 R14, R14 ;  /* 0x0000000e000e7308 */ /* 0x000e620000000800 */
[C---:B0-----:R-:W-:Y:S01]  /*3f80*/  FMUL.FTZ R16, R10.reuse, R13 ;  /* 0x0000000d0a107220 */ /* 0x041fe20000410000 */
[----:B------:R-:W-:-:S05]  /*3f90*/  FMUL.FTZ R17, R10, R17 ;  /* 0x000000110a117220 */ /* 0x000fca0000410000 */
[----:B------:R0:W-:Y:S01]  /*3fa0*/  STS.64 [R2+0x10b0], R16 ;  /* 0x0010b01002007388 */ /* 0x0001e20000000a00 */
[----:B------:R-:W-:Y:S01]  /*3fb0*/  MUFU.SIN R155, R146 ;  /* 0x00000092009b7308 */ /* 0x000fe20000000400 */
[C---:B--2---:R-:W-:Y:S01]  /*3fc0*/  FMUL.FTZ R190, R12.reuse, R141 ;  /* 0x0000008d0cbe7220 */ /* 0x044fe20000410000 */
[----:B------:R-:W-:Y:S01]  /*3fd0*/  FMUL.FTZ R191, R12, R191 ;  /* 0x000000bf0cbf7220 */ /* 0x000fe20000410000 */
[----:B------:R-:W-:-:S05]  /*3fe0*/  FMUL.FTZ R141, R47, -R3 ;  /* 0x800000032f8d7220 */ /* 0x000fca0000410000 */
[----:B------:R-:W2:Y:S01]  /*3ff0*/  MUFU.EX2 R18, R18 ;  /* 0x0000001200127308 */ /* 0x000ea20000000800 */
[C---:B-1----:R-:W-:Y:S01]  /*4000*/  FMUL.FTZ R184, R14.reuse, R147 ;  /* 0x000000930eb87220 */ /* 0x042fe20000410000 */
[----:B------:R-:W-:Y:S01]  /*4010*/  FMUL.FTZ R185, R14, R185 ;  /* 0x000000b90eb97220 */ /* 0x000fe20000410000 */
[----:B------:R-:W-:-:S05]  /*4020*/  FMUL.FTZ R147, R53, -R3 ;  /* 0x8000000335937220 */ /* 0x000fca0000410000 */
[----:B------:R-:W-:Y:S08]  /*4030*/  MUFU.EX2 R142, R142 ;  /* 0x0000008e008e7308 */ /* 0x000ff00000000800 */
[----:B------:R-:W1:Y:S01]  /*4040*/  MUFU.COS R173, R4 ;  /* 0x0000000400ad7308 */ /* 0x000e620000000000 */
[----:B--2---:R-:W-:Y:S01]  /*4050*/  FMUL.FTZ R176, R18, R155 ;  /* 0x0000009b12b07220 */ /* 0x004fe20000410000 */
[----:B------:R-:W-:-:S06]  /*4060*/  FMUL.FTZ R155, R0, -R3 ;  /* 0x80000003009b7220 */ /* 0x000fcc0000410000 */
[----:B------:R-:W2:Y:S08]  /*4070*/  MUFU.SIN R9, R4 ;  /* 0x0000000400097308 */ /* 0x000eb00000000400 */
[----:B------:R-:W3:Y:S01]  /*4080*/  MUFU.EX2 R8, R8 ;  /* 0x0000000800087308 */ /* 0x000ee20000000800 */
[----:B-1----:R-:W-:-:S07]  /*4090*/  FMUL.FTZ R173, R142, R173 ;  /* 0x000000ad8ead7220 */ /* 0x002fce0000410000 */
[----:B------:R1:W5:Y:S01]  /*40a0*/  MUFU.COS R177, R146 ;  /* 0x0000009200b17308 */ /* 0x0003620000000000 */
[----:B--2---:R-:W-:Y:S01]  /*40b0*/  FMUL.FTZ R172, R142, R9 ;  /* 0x000000098eac7220 */ /* 0x004fe20000410000 */
[----:B------:R-:W-:-:S06]  /*40c0*/  FMUL.FTZ R142, R48, -R3 ;  /* 0x80000003308e7220 */ /* 0x000fcc0000410000 */
[----:B------:R-:W-:Y:S01]  /*40d0*/  MUFU.EX2 R28, R28 ;  /* 0x0000001c001c7308 */ /* 0x000fe20000000800 */
[C---:B---3--:R-:W-:Y:S01]  /*40e0*/  FMUL.FTZ R197, R8.reuse, R197 ;  /* 0x000000c508c57220 */ /* 0x048fe20000410000 */
[----:B------:R-:W-:Y:S01]  /*40f0*/  FMUL.FTZ R196, R8, R19 ;  /* 0x0000001308c47220 */ /* 0x000fe20000410000 */
[----:B-1----:R-:W-:-:S05]  /*4100*/  FMUL.FTZ R146, R52, -R3 ;  /* 0x8000000334927220 */ /* 0x002fca0000410000 */
[----:B------:R-:W1:Y:S01]  /*4110*/  MUFU.SIN R5, R11 ;  /* 0x0000000b00057308 */ /* 0x000e620000000400 */
[----:B-----5:R-:W-:-:S07]  /*4120*/  FMUL.FTZ R177, R18, R177 ;  /* 0x000000b112b17220 */ /* 0x020fce0000410000 */
[----:B------:R-:W2:Y:S01]  /*4130*/  MUFU.COS R175, R11 ;  /* 0x0000000b00af7308 */ /* 0x000ea20000000000 */
[C---:B-1----:R-:W-:Y:S01]  /*4140*/  FMUL.FTZ R174, R28.reuse, R5 ;  /* 0x000000051cae7220 */ /* 0x042fe20000410000 */
[----:B--2---:R-:W-:Y:S01]  /*4150*/  FMUL.FTZ R175, R28, R175 ;  /* 0x000000af1caf7220 */ /* 0x004fe20000410000 */
        /* <DEDUP_REMOVED lines=12> */
.L_x_9604:
[----:B------:R0:W1:Y:S02]  /*4220*/  LDS.64 R28, [R204+0x20b8] ;  /* 0x0020b800cc1c7984 */ /* 0x0000640000000a00 */
.L_x_9605:
[----:B----4-:R-:W-:Y:S05]  /*4230*/  BSYNC.RECONVERGENT B0 ;  /* 0x0000000000007941 */ /* 0x010fea0003800200 */
.L_x_9603:
        /* <DEDUP_REMOVED lines=50> */
[----:B------:R-:W-:Y:S01]  /*4560*/  FADD.FTZ R9, RZ, R9 ;  /* 0x00000009ff097221 */ /* 0x000fe20000010000 */
[-C--:B------:R-:W-:Y:S01]  /*4570*/  FMUL.FTZ R8, R198, R2.reuse ;  /* 0x00000002c6087220 */ /* 0x080fe20000410000 */
[----:B------:R-:W-:Y:S01]  /*4580*/  FFMA.FTZ R10, R199, R2, R10 ;  /* 0x00000002c70a7223 */ /* 0x000fe2000001000a */
        /* <DEDUP_REMOVED lines=23> */
[----:B------:R-:W-:Y:S01]  /*4700*/  FFMA.FTZ R2, R193, R9, -R2 ;  /* 0x00000009c1027223 */ /* 0x000fe20000010802 */
        /* <DEDUP_REMOVED lines=35> */
[-C--:B------:R-:W-:Y:S01]  /*4940*/  FMUL.FTZ R8, R182, R2.reuse ;  /* 0x00000002b6087220 */ /* 0x080fe20000410000 */
        /* <DEDUP_REMOVED lines=28> */
[CC--:B------:R-:W-:Y:S01]  /*4b10*/  FMUL.FTZ R10, R174.reuse, R13.reuse ;  /* 0x0000000dae0a7220 */ /* 0x0c0fe20000410000 */
[----:B------:R-:W-:Y:S01]  /*4b20*/  FFMA.FTZ R12, R175, R13, R12 ;  /* 0x0000000daf0c7223 */ /* 0x000fe2000001000c */
[----:B------:R-:W-:Y:S01]  /*4b30*/  FFMA.FTZ R3, R177, R8, R3 ;  /* 0x00000008b1037223 */ /* 0x000fe20000010003 */
[C---:B------:R-:W-:Y:S01]  /*4b40*/  FMUL.FTZ R8, R174.reuse, R2 ;  /* 0x00000002ae087220 */ /* 0x040fe20000410000 */
[C---:B------:R-:W-:Y:S01]  /*4b50*/  FFMA.FTZ R10, R175.reuse, R11, -R10 ;  /* 0x0000000baf0a7223 */ /* 0x040fe2000001080a */
[----:B------:R-:W-:Y:S01]  /*4b60*/  FADD.FTZ R12, RZ, R12 ;  /* 0x0000000cff0c7221 */ /* 0x000fe20000010000 */
[-C--:B------:R-:W-:Y:S01]  /*4b70*/  FMUL.FTZ R9, R174, R3.reuse ;  /* 0x00000003ae097220 */ /* 0x080fe20000410000 */
[----:B------:R-:W-:Y:S01]  /*4b80*/  FFMA.FTZ R3, R175, R3, R8 ;  /* 0x00000003af037223 */ /* 0x000fe20000010008 */
        /* <DEDUP_REMOVED lines=10> */
[----:B------:R-:W-:Y:S01]  /*4c30*/  FFMA.FTZ R9, R173, R3, R2 ;  /* 0x00000003ad097223 */ /* 0x000fe20000010002 */
[----:B------:R-:W-:Y:S01]  /*4c40*/  P2R R2, PR, RZ, 0x4 ;  /* 0x00000004ff027803 */ /* 0x000fe20000000000 */
[----:B------:R-:W-:-:S05]  /*4c50*/  FADD.FTZ R11, RZ, R13 ;  /* 0x0000000dff0b7221 */ /* 0x000fca0000010000 */
        /* <DEDUP_REMOVED lines=30> */
[----:B------:R-:W-:-:S03]  /*4e40*/  FFMA.FTZ R14, R13, R12, -R14 ;  /* 0x0000000c0d0e7223 */ /* 0x000fc6000001080e */
[----:B------:R-:W-:Y:S01]  /*4e50*/  @P5 FADD.FTZ R202, R202, R15 ;  /* 0x0000000fcaca5221 */ /* 0x000fe20000010000 */
[CC--:B0-----:R-:W-:Y:S01]  /*4e60*/  FMUL.FTZ R12, R18.reuse, R3.reuse ;  /* 0x00000003120c7220 */ /* 0x0c1fe20000410000 */
[----:B------:R-:W-:Y:S01]  /*4e70*/  @P5 FADD.FTZ R19, R19, R14 ;  /* 0x0000000e13135221 */ /* 0x000fe20000010000 */
[C---:B------:R-:W-:Y:S02]  /*4e80*/  FMUL.FTZ R3, R13.reuse, R3 ;  /* 0x000000030d037220 */ /* 0x040fe40000410000 */
[----:B------:R-:W0:Y:S01]  /*4e90*/  SHFL.UP PT, R14, R202, 0x2, RZ ;  /* 0x04400000ca0e7989 */ /* 0x000e2200000e00ff */
[-C--:B-1----:R-:W-:Y:S01]  /*4ea0*/  @P5 FFMA.FTZ R13, R13, R2.reuse, -R12 ;  /* 0x000000020d0d5223 */ /* 0x082fe2000001080c */
[----:B------:R-:W-:Y:S02]  /*4eb0*/  @P5 FFMA.FTZ R18, R18, R2, R3 ;  /* 0x0000000212125223 */ /* 0x000fe40000010003 */
        /* <DEDUP_REMOVED lines=8> */
[CC--:B---3--:R-:W-:Y:S01]  /*4f40*/  FMUL.FTZ R12, R18.reuse, R3.reuse ;  /* 0x00000003120c7220 */ /* 0x0c8fe20000410000 */
        /* <DEDUP_REMOVED lines=36> */
.L_x_9664:
        /* <DEDUP_REMOVED lines=13> */
.L_x_9667:
[----:B------:R-:W-:-:S03]  /*5260*/  UMOV UR26, 0xffffffff ;  /* 0xffffffff001a7882 */ /* 0x000fc60000000000 */
[----:B------:R-:W-:Y:S05]  /*5270*/  BRA.DIV UR26, `(.L_x_9609) ;  /* 0x0000005e1aa07947 */ /* 0x000fea000b800000 */
.L_x_9670:
[----:B------:R-:W-:-:S03]  /*5280*/  UMOV UR26, 0xffffffff ;  /* 0xffffffff001a7882 */ /* 0x000fc60000000000 */
[----:B------:R-:W-:Y:S05]  /*5290*/  BRA.DIV UR26, `(.L_x_9610) ;  /* 0x0000005e1ac07947 */ /* 0x000fea000b800000 */
.L_x_9673:
[----:B------:R-:W-:-:S03]  /*52a0*/  UMOV UR26, 0xffffffff ;  /* 0xffffffff001a7882 */ /* 0x000fc60000000000 */
[----:B------:R-:W-:Y:S05]  /*52b0*/  BRA.DIV UR26, `(.L_x_9611) ;  /* 0x0000005e1ae07947 */ /* 0x000fea000b800000 */
.L_x_9676:
        /* <DEDUP_REMOVED lines=10> */
.L_x_9686:
        /* <DEDUP_REMOVED lines=23> */
.L_x_9606:
[----:B------:R-:W-:Y:S05]  /*54d0*/  WARPSYNC.ALL ;  /* 0x0000000000007948 */ /* 0x000fea0003800000 */
[C---:B----45:R-:W-:Y:S01]  /*54e0*/  FMUL.FTZ R4, R172.reuse, R139 ;  /* 0x0000008bac047220 */ /* 0x070fe20000410000 */
[CC--:B------:R-:W-:Y:S01]  /*54f0*/  FMUL.FTZ R6, R172.reuse, R156.reuse ;  /* 0x0000009cac067220 */ /* 0x0c0fe20000410000 */
[CC--:B-12---:R-:W-:Y:S01]  /*5500*/  FMUL.FTZ R2, R172.reuse, R29.reuse ;  /* 0x0000001dac027220 */ /* 0x0c6fe20000410000 */
        /* <DEDUP_REMOVED lines=8> */
[C---:B---3--:R-:W-:Y:S01]  /*5590*/  FMUL.FTZ R10, R174.reuse, R2 ;  /* 0x00000002ae0a7220 */ /* 0x048fe20000410000 */
        /* <DEDUP_REMOVED lines=23> */
[----:B------:R-:W1:Y:S01]  /*5710*/  LDS.64 R2, [R135+0x8a8] ;  /* 0x0008a80087027984 */ /* 0x000e620000000a00 */
        /* <DEDUP_REMOVED lines=41> */
[C---:B-1----:R-:W-:Y:S01]  /*59b0*/  FMUL.FTZ R5, R17.reuse, R2 ;  /* 0x0000000211057220 */ /* 0x042fe20000410000 */
        /* <DEDUP_REMOVED lines=21> */
[C---:B------:R-:W-:Y:S01]  /*5b10*/  FMUL.FTZ R3, R186.reuse, R6 ;  /* 0x00000006ba037220 */ /* 0x040fe20000410000 */
[-C--:B------:R-:W-:Y:S01]  /*5b20*/  FMUL.FTZ R10, R186, R8.reuse ;  /* 0x00000008ba0a7220 */ /* 0x080fe20000410000 */
[C---:B------:R-:W-:Y:S01]  /*5b30*/  FMUL.FTZ R4, R198.reuse, R219 ;  /* 0x000000dbc6047220 */ /* 0x040fe20000410000 */
[----:B------:R-:W-:Y:S01]  /*5b40*/  FMUL.FTZ R2, R198, R211 ;  /* 0x000000d3c6027220 */ /* 0x000fe20000410000 */
        /* <DEDUP_REMOVED lines=12> */
[-C--:B------:R-:W-:Y:S01]  /*5c10*/  FMUL.FTZ R9, R194, R11.reuse ;  /* 0x0000000bc2097220 */ /* 0x080fe20000410000 */
[----:B------:R-:W-:Y:S01]  /*5c20*/  FFMA.FTZ R11, R195, R11, R6 ;  /* 0x0000000bc30b7223 */ /* 0x000fe20000010006 */
[C---:B------:R-:W-:Y:S01]  /*5c30*/  FFMA.FTZ R223, R197.reuse, R216, -R2 ;  /* 0x000000d8c5df7223 */ /* 0x040fe20000010802 */
[----:B------:R-:W-:Y:S01]  /*5c40*/  FFMA.FTZ R3, R197, R210, R3 ;  /* 0x000000d2c5037223 */ /* 0x000fe20000010003 */
[C---:B------:R-:W-:Y:S01]  /*5c50*/  FMUL.FTZ R2, R188.reuse, R7 ;  /* 0x00000007bc027220 */ /* 0x040fe20000410000 */
[-C--:B------:R-:W-:Y:S01]  /*5c60*/  FMUL.FTZ R8, R188, R5.reuse ;  /* 0x00000005bc087220 */ /* 0x080fe20000410000 */
[----:B------:R-:W-:Y:S01]  /*5c70*/  FADD.FTZ R223, R42, R223 ;  /* 0x000000df2adf7221 */ /* 0x000fe20000010000 */
[----:B------:R-:W-:Y:S01]  /*5c80*/  FADD.FTZ R209, RZ, R3 ;  /* 0x00000003ffd17221 */ /* 0x000fe20000010000 */
[----:B------:R-:W-:Y:S01]  /*5c90*/  FFMA.FTZ R6, R189, R5, R2 ;  /* 0x00000005bd067223 */ /* 0x000fe20000010002 */
[----:B------:R-:W-:Y:S01]  /*5ca0*/  FFMA.FTZ R9, R195, R12, -R9 ;  /* 0x0000000cc3097223 */ /* 0x000fe20000010809 */
[C---:B------:R-:W-:Y:S01]  /*5cb0*/  FMUL.FTZ R4, R194.reuse, R223 ;  /* 0x000000dfc2047220 */ /* 0x040fe20000410000 */
[----:B------:R-:W-:Y:S01]  /*5cc0*/  FMUL.FTZ R2, R194, R209 ;  /* 0x000000d1c2027220 */ /* 0x000fe20000410000 */
[C---:B------:R-:W-:Y:S01]  /*5cd0*/  FMUL.FTZ R12, R196.reuse, R11 ;  /* 0x0000000bc40c7220 */ /* 0x040fe20000410000 */
        /* <DEDUP_REMOVED lines=22> */
[CC--:B------:R-:W-:Y:S01]  /*5e40*/  FMUL.FTZ R2, R190.reuse, R207.reuse ;  /* 0x000000cfbe027220 */ /* 0x0c0fe20000410000 */
[-C--:B------:R-:W-:Y:S01]  /*5e50*/  FMUL.FTZ R5, R190, R6.reuse ;  /* 0x00000006be057220 */ /* 0x080fe20000410000 */
[C---:B------:R-:W-:Y:S01]  /*5e60*/  FFMA.FTZ R3, R191.reuse, R6, R12 ;  /* 0x00000006bf037223 */ /* 0x040fe2000001000c */
[C---:B------:R-:W-:Y:S01]  /*5e70*/  FFMA.FTZ R4, R191.reuse, R207, R4 ;  /* 0x000000cfbf047223 */ /* 0x040fe20000010004 */
[C---:B------:R-:W-:Y:S01]  /*5e80*/  FFMA.FTZ R2, R191.reuse, R229, -R2 ;  /* 0x000000e5bf027223 */ /* 0x040fe20000010802 */
[----:B------:R-:W-:Y:S01]  /*5e90*/  FFMA.FTZ R5, R191, R10, -R5 ;  /* 0x0000000abf057223 */ /* 0x000fe20000010805 */
        /* <DEDUP_REMOVED lines=52> */
[----:B------:R-:W-:Y:S01]  /*61e0*/  UISETP.GE.AND UP0, UPT, UR16, UR29, UPT ;  /* 0x0000001d1000728c */ /* 0x000fe2000bf06270 */
[C---:B------:R-:W-:Y:S01]  /*61f0*/  FMUL.FTZ R2, R180.reuse, R212 ;  /* 0x000000d4b4027220 */ /* 0x040fe20000410000 */
[-C--:B------:R-:W-:Y:S01]  /*6200*/  FMUL.FTZ R3, R180, R222.reuse ;  /* 0x000000deb4037220 */ /* 0x080fe20000410000 */
[C---:B------:R-:W-:Y:S01]  /*6210*/  FMUL.FTZ R12, R200.reuse, R13 ;  /* 0x0000000dc80c7220 */ /* 0x040fe20000410000 */
[CC--:B------:R-:W-:Y:S01]  /*6220*/  FMUL.FTZ R16, R200.reuse, R11.reuse ;  /* 0x0000000bc8107220 */ /* 0x0c0fe20000410000 */
[C---:B------:R-:W-:Y:S01]  /*6230*/  FFMA.FTZ R217, R181.reuse, R222, -R2 ;  /* 0x000000deb5d97223 */ /* 0x040fe20000010802 */
[----:B------:R-:W-:Y:S01]  /*6240*/  FFMA.FTZ R3, R181, R212, R3 ;  /* 0x000000d4b5037223 */ /* 0x000fe20000010003 */
[----:B------:R-:W-:Y:S01]  /*6250*/  FFMA.FTZ R14, R201, R11, R12 ;  /* 0x0000000bc90e7223 */ /* 0x000fe2000001000c */
[----:B------:R-:W-:Y:S01]  /*6260*/  FMUL.FTZ R12, R200, R8 ;  /* 0x00000008c80c7220 */ /* 0x000fe20000410000 */
[----:B------:R-:W-:Y:S01]  /*6270*/  FADD.FTZ R217, R34, R217 ;  /* 0x000000d922d97221 */ /* 0x000fe20000010000 */
[----:B------:R-:W-:Y:S01]  /*6280*/  FADD.FTZ R215, RZ, R3 ;  /* 0x00000003ffd77221 */ /* 0x000fe20000010000 */
[----:B------:R-:W-:Y:S01]  /*6290*/  PLOP3.LUT P0, PT, PT, PT, UP0, 0x80, 0x8 ;  /* 0x000000000008781c */ /* 0x000fe20003f0f008 */
[----:B------:R-:W-:-:S02]  /*62a0*/  HFMA2 R4, -RZ, RZ, 1.875, 0 ;  /* 0x3f800000ff047431 */ /* 0x000fc400000001ff */
[C---:B------:R-:W-:Y:S01]  /*62b0*/  FMUL.FTZ R10, R178.reuse, R217 ;  /* 0x000000d9b20a7220 */ /* 0x040fe20000410000 */
[-C--:B------:R-:W-:Y:S01]  /*62c0*/  FMUL.FTZ R2, R178, R215.reuse ;  /* 0x000000d7b2027220 */ /* 0x080fe20000410000 */
[----:B------:R-:W-:Y:S01]  /*62d0*/  ISETP.NE.OR P0, PT, R133, RZ, P0 ;  /* 0x000000ff8500720c */ /* 0x000fe20000705670 */
[----:B------:R-:W-:Y:S01]  /*62e0*/  ULEA UR26, UR7, UR28, 0x4 ;  /* 0x0000001c071a7291 */ /* 0x000fe2000f8e20ff */
[C---:B------:R-:W-:Y:S01]  /*62f0*/  FFMA.FTZ R10, R179.reuse, R215, R10 ;  /* 0x000000d7b30a7223 */ /* 0x040fe2000001000a */
[----:B------:R-:W-:Y:S01]  /*6300*/  FFMA.FTZ R2, R179, R217, -R2 ;  /* 0x000000d9b3027223 */ /* 0x000fe20000010802 */
[----:B------:R-:W-:Y:S01]  /*6310*/  ISETP.GT.U32.AND P2, PT, R136, 0x1f, PT ;  /* 0x0000001f8800780c */ /* 0x000fe20003f44070 */
[----:B------:R-:W-:Y:S01]  /*6320*/  FFMA.FTZ R16, R201, R13, -R16 ;  /* 0x0000000dc9107223 */ /* 0x000fe20000010810 */
[----:B------:R-:W-:Y:S01]  /*6330*/  FADD.FTZ R220, RZ, R10 ;  /* 0x0000000affdc7221 */ /* 0x000fe20000010000 */
[----:B------:R-:W-:Y:S01]  /*6340*/  FADD.FTZ R228, R33, R2 ;  /* 0x0000000221e47221 */ /* 0x000fe20000010000 */
[-C--:B------:R-:W-:Y:S01]  /*6350*/  FMUL.FTZ R10, R200, R9.reuse ;  /* 0x00000009c80a7220 */ /* 0x080fe20000410000 */
[----:B------:R-:W-:Y:S01]  /*6360*/  FFMA.FTZ R9, R201, R9, -R12 ;  /* 0x00000009c9097223 */ /* 0x000fe2000001080c */
[C---:B------:R-:W-:Y:S01]  /*6370*/  FMUL.FTZ R2, R176.reuse, R220 ;  /* 0x000000dcb0027220 */ /* 0x040fe20000410000 */
[----:B------:R-:W-:Y:S01]  /*6380*/  FMUL.FTZ R3, R176, R228 ;  /* 0x000000e4b0037220 */ /* 0x000fe20000410000 */
[----:B------:R-:W-:-:S02]  /*6390*/  CS2R R6, SRZ ;  /* 0x0000000000067805 */ /* 0x000fc4000001ff00 */
[----:B------:R-:W-:Y:S01]  /*63a0*/  MOV R5, RZ ;  /* 0x000000ff00057202 */ /* 0x000fe20000000f00 */
[C---:B------:R-:W-:Y:S01]  /*63b0*/  FFMA.FTZ R221, R177.reuse, R228, -R2 ;  /* 0x000000e4b1dd7223 */ /* 0x040fe20000010802 */
[----:B------:R-:W-:Y:S01]  /*63c0*/  FFMA.FTZ R3, R177, R220, R3 ;  /* 0x000000dcb1037223 */ /* 0x000fe20000010003 */
[----:B------:R-:W-:Y:S01]  /*63d0*/  FFMA.FTZ R8, R201, R8, R10 ;  /* 0x00000008c9087223 */ /* 0x000fe2000001000a */
        /* <DEDUP_REMOVED lines=34> */
[----:B------:R2:W3:Y:S04]  /*6600*/  SHFL.DOWN PT, R2, R19, 0x1, 0x1f ;  /* 0x08201f0013027f89 */ /* 0x0004e800000e0000 */
[----:B------:R2:W4:Y:S04]  /*6610*/  SHFL.DOWN PT, R3, R18, 0x1, 0x1f ;  /* 0x08201f0012037f89 */ /* 0x00052800000e0000 */
[----:B------:R2:W0:Y:S04]  /*6620*/  SHFL.DOWN PT, R14, R17, 0x1, 0x1f ;  /* 0x08201f00110e7f89 */ /* 0x00042800000e0000 */
[----:B------:R2:W0:Y:S02]  /*6630*/  SHFL.DOWN PT, R12, R13, 0x1, 0x1f ;  /* 0x08201f000d0c7f89 */ /* 0x00042400000e0000 */
.L_x_9691:
[----:B------:R-:W-:Y:S01]  /*6640*/  BSSY.RECONVERGENT B0, `(.L_x_9615) ;  /* 0x000000d000007945 */ /* 0x000fe20003800200 */
[----:B------:R-:W-:-:S03]  /*6650*/  ISETP.GT.U32.AND P3, PT, R133, 0x1d, PT ;  /* 0x0000001d8500780c */ /* 0x000fc60003f64070 */
[----:B------:R-:W-:Y:S10]  /*6660*/  @!P2 BRA `(.L_x_9616) ;  /* 0x000000000028a947 */ /* 0x000ff40003800000 */
[CC--:B0-----:R-:W-:Y:S01]  /*6670*/  FMUL.FTZ R16, R18.reuse, R12.reuse ;  /* 0x0000000c12107220 */ /* 0x0c1fe20000410000 */
[C---:B------:R-:W-:Y:S01]  /*6680*/  FMUL.FTZ R237, R19.reuse, R12 ;  /* 0x0000000c13ed7220 */ /* 0x040fe20000410000 */
[CC--:B----4-:R-:W-:Y:S01]  /*6690*/  FMUL.FTZ R15, R18.reuse, R3.reuse ;  /* 0x00000003120f7220 */ /* 0x0d0fe20000410000 */
[C---:B------:R-:W-:Y:S01]  /*66a0*/  FMUL.FTZ R3, R19.reuse, R3 ;  /* 0x0000000313037220 */ /* 0x040fe20000410000 */
[-C--:B------:R-:W-:Y:S01]  /*66b0*/  FFMA.FTZ R16, R19, R14.reuse, -R16 ;  /* 0x0000000e13107223 */ /* 0x080fe20000010810 */
[----:B------:R-:W-:Y:S01]  /*66c0*/  FFMA.FTZ R14, R18, R14, R237 ;  /* 0x0000000e120e7223 */ /* 0x000fe200000100ed */
[C---:B--23--:R-:W-:Y:S01]  /*66d0*/  FFMA.FTZ R19, R2.reuse, R19, -R15 ;  /* 0x0000001302137223 */ /* 0x04cfe2000001080f */
[----:B------:R-:W-:Y:S01]  /*66e0*/  FFMA.FTZ R18, R2, R18, R3 ;  /* 0x0000001202127223 */ /* 0x000fe20000010003 */
[----:B------:R-:W-:Y:S01]  /*66f0*/  FADD.FTZ R17, R17, R16 ;  /* 0x0000001011117221 */ /* 0x000fe20000010000 */
[----:B------:R-:W-:-:S07]  /*6700*/  FADD.FTZ R13, R13, R14 ;  /* 0x0000000e0d0d7221 */ /* 0x000fce0000010000 */
.L_x_9616:
[----:B------:R-:W-:Y:S05]  /*6710*/  BSYNC.RECONVERGENT B0 ;  /* 0x0000000000007941 */ /* 0x000fea0003800200 */
.L_x_9615:
[----:B------:R-:W-:-:S03]  /*6720*/  UMOV UR31, 0xffffffff ;  /* 0xffffffff001f7882 */ /* 0x000fc60000000000 */
[----:B------:R-:W-:Y:S05]  /*6730*/  BRA.DIV UR31, `(.L_x_9617) ;  /* 0x000000521f107947 */ /* 0x000fea000b800000 */
[----:B---3--:R3:W1:Y:S04]  /*6740*/  SHFL.DOWN PT, R2, R19, 0x2, 0x1f ;  /* 0x08401f0013027f89 */ /* 0x00866800000e0000 */
[----:B----4-:R3:W4:Y:S04]  /*6750*/  SHFL.DOWN PT, R3, R18, 0x2, 0x1f ;  /* 0x08401f0012037f89 */ /* 0x01072800000e0000 */
[----:B0-----:R3:W0:Y:S04]  /*6760*/  SHFL.DOWN PT, R14, R17, 0x2, 0x1f ;  /* 0x08401f00110e7f89 */ /* 0x00162800000e0000 */
[----:B------:R3:W0:Y:S02]  /*6770*/  SHFL.DOWN PT, R12, R13, 0x2, 0x1f ;  /* 0x08401f000d0c7f89 */ /* 0x00062400000e0000 */
.L_x_9697:
        /* <DEDUP_REMOVED lines=9> */
[-C--:B-123--:R-:W-:Y:S01]  /*6810*/  FFMA.FTZ R19, R19, R2.reuse, -R15 ;  /* 0x0000000213137223 */ /* 0x08efe2000001080f */
[----:B------:R-:W-:Y:S01]  /*6820*/  FFMA.FTZ R18, R18, R2, R3 ;  /* 0x0000000212127223 */ /* 0x000fe20000010003 */
[----:B------:R-:W-:Y:S01]  /*6830*/  FADD.FTZ R17, R17, R16 ;  /* 0x0000001011117221 */ /* 0x000fe20000010000 */
[----:B------:R-:W-:-:S07]  /*6840*/  FADD.FTZ R13, R13, R14 ;  /* 0x0000000e0d0d7221 */ /* 0x000fce0000010000 */
.L_x_9619:
[----:B------:R-:W-:Y:S05]  /*6850*/  BSYNC.RECONVERGENT B0 ;  /* 0x0000000000007941 */ /* 0x000fea0003800200 */
.L_x_9618:
[----:B------:R-:W-:-:S03]  /*6860*/  UMOV UR31, 0xffffffff ;  /* 0xffffffff001f7882 */ /* 0x000fc60000000000 */
[----:B------:R-:W-:Y:S05]  /*6870*/  BRA.DIV UR31, `(.L_x_9620) ;  /* 0x000000521f307947 */ /* 0x000fea000b800000 */
[----:B-1----:R1:W1:Y:S04]  /*6880*/  SHFL.DOWN PT, R2, R19, 0x4, 0x1f ;  /* 0x08801f0013027f89 */ /* 0x00226800000e0000 */
[----:B----4-:R4:W1:Y:S04]  /*6890*/  SHFL.DOWN PT, R3, R18, 0x4, 0x1f ;  /* 0x08801f0012037f89 */ /* 0x01086800000e0000 */
[----:B0-----:R4:W0:Y:S04]  /*68a0*/  SHFL.DOWN PT, R14, R17, 0x4, 0x1f ;  /* 0x08801f00110e7f89 */ /* 0x00182800000e0000 */
[----:B------:R4:W0:Y:S02]  /*68b0*/  SHFL.DOWN PT, R12, R13, 0x4, 0x1f ;  /* 0x08801f000d0c7f89 */ /* 0x00082400000e0000 */
.L_x_9703:
        /* <DEDUP_REMOVED lines=9> */
[-C--:B--23--:R-:W-:Y:S01]  /*6950*/  FFMA.FTZ R19, R19, R2.reuse, -R15 ;  /* 0x0000000213137223 */ /* 0x08cfe2000001080f */
[----:B----4-:R-:W-:Y:S01]  /*6960*/  FFMA.FTZ R18, R18, R2, R3 ;  /* 0x0000000212127223 */ /* 0x010fe20000010003 */
[----:B------:R-:W-:Y:S01]  /*6970*/  FADD.FTZ R17, R17, R16 ;  /* 0x0000001011117221 */ /* 0x000fe20000010000 */
[----:B------:R-:W-:-:S07]  /*6980*/  FADD.FTZ R13, R13, R14 ;  /* 0x0000000e0d0d7221 */ /* 0x000fce0000010000 */
.L_x_9622:
[----:B------:R-:W-:Y:S05]  /*6990*/  BSYNC.RECONVERGENT B0 ;  /* 0x0000000000007941 */ /* 0x000fea0003800200 */
.L_x_9621:
[----:B------:R-:W-:-:S03]  /*69a0*/  UMOV UR31, 0xffffffff ;  /* 0xffffffff001f7882 */ /* 0x000fc60000000000 */
[----:B------:R-:W-:Y:S05]  /*69b0*/  BRA.DIV UR31, `(.L_x_9623) ;  /* 0x000000521f507947 */ /* 0x000fea000b800000 */
[----:B-1----:R1:W1:Y:S04]  /*69c0*/  SHFL.DOWN PT, R2, R19, 0x8, 0x1f ;  /* 0x09001f0013027f89 */ /* 0x00226800000e0000 */
[----:B------:R1:W1:Y:S04]  /*69d0*/  SHFL.DOWN PT, R3, R18, 0x8, 0x1f ;  /* 0x09001f0012037f89 */ /* 0x00026800000e0000 */
[----:B0-----:R0:W0:Y:S04]  /*69e0*/  SHFL.DOWN PT, R14, R17, 0x8, 0x1f ;  /* 0x09001f00110e7f89 */ /* 0x00102800000e0000 */
[----:B------:R0:W0:Y:S02]  /*69f0*/  SHFL.DOWN PT, R12, R13, 0x8, 0x1f ;  /* 0x09001f000d0c7f89 */ /* 0x00002400000e0000 */
.L_x_9709:
        /* <DEDUP_REMOVED lines=13> */
.L_x_9625:
[----:B------:R-:W-:Y:S05]  /*6ad0*/  BSYNC.RECONVERGENT B0 ;  /* 0x0000000000007941 */ /* 0x000fea0003800200 */
.L_x_9624:
[----:B------:R-:W-:-:S03]  /*6ae0*/  UMOV UR31, 0xffffffff ;  /* 0xffffffff001f7882 */ /* 0x000fc60000000000 */
[----:B------:R-:W-:Y:S05]  /*6af0*/  BRA.DIV UR31, `(.L_x_9626) ;  /* 0x000000521f707947 */ /* 0x000fea000b800000 */
[----:B-1----:R1:W1:Y:S04]  /*6b00*/  SHFL.DOWN PT, R2, R19, 0x10, 0x1f ;  /* 0x0a001f0013027f89 */ /* 0x00226800000e0000 */
[----:B------:R1:W1:Y:S04]  /*6b10*/  SHFL.DOWN PT, R3, R18, 0x10, 0x1f ;  /* 0x0a001f0012037f89 */ /* 0x00026800000e0000 */
[----:B0-----:R0:W0:Y:S04]  /*6b20*/  SHFL.DOWN PT, R14, R17, 0x10, 0x1f ;  /* 0x0a001f00110e7f89 */ /* 0x00102800000e0000 */
[----:B------:R0:W0:Y:S02]  /*6b30*/  SHFL.DOWN PT, R12, R13, 0x10, 0x1f ;  /* 0x0a001f000d0c7f89 */ /* 0x00002400000e0000 */
.L_x_9715:
        /* <DEDUP_REMOVED lines=13> */
.L_x_9628:
[----:B------:R-:W-:Y:S05]  /*6c10*/  BSYNC.RECONVERGENT B0 ;  /* 0x0000000000007941 */ /* 0x000fea0003800200 */
.L_x_9627:
        /* <DEDUP_REMOVED lines=10> */
[CC--:B------:R-:W-:Y:S01]  /*6cc0*/  FMUL.FTZ R2, R6.reuse, R236.reuse ;  /* 0x000000ec06027220 */ /* 0x0c0fe20000410000 */
[----:B------:R-:W-:Y:S01]  /*6cd0*/  FMUL.FTZ R237, R5, R236 ;  /* 0x000000ec05ed7220 */ /* 0x000fe20000410000 */
[----:B------:R-:W1:Y:S01]  /*6ce0*/  SHFL.DOWN PT, R241, R18, 0x1, 0x1f ;  /* 0x08201f0012f17f89 */ /* 0x000e6200000e0000 */
[----:B-----5:R-:W-:Y:S01]  /*6cf0*/  FFMA.FTZ R3, R6, R234, -R3 ;  /* 0x000000ea06037223 */ /* 0x020fe20000010803 */
[C---:B------:R-:W-:Y:S01]  /*6d00*/  FMUL.FTZ R236, R4.reuse, R236 ;  /* 0x000000ec04ec7220 */ /* 0x040fe20000410000 */
[-C--:B------:R-:W-:Y:S01]  /*6d10*/  FFMA.FTZ R15, R7, R234.reuse, R2 ;  /* 0x000000ea070f7223 */ /* 0x080fe20000010002 */
[----:B------:R-:W1:Y:S01]  /*6d20*/  SHFL.DOWN PT, R243, R17, 0x1, 0x1f ;  /* 0x08201f0011f37f89 */ /* 0x000e6200000e0000 */
[-C--:B------:R-:W-:Y:S01]  /*6d30*/  FFMA.FTZ R237, R4, R234.reuse, -R237 ;  /* 0x000000ea04ed7223 */ /* 0x080fe200000108ed */
[----:B------:R-:W-:Y:S01]  /*6d40*/  FFMA.FTZ R236, R5, R234, R236 ;  /* 0x000000ea05ec7223 */ /* 0x000fe200000100ec */
[----:B0-----:R-:W-:Y:S01]  /*6d50*/  FADD.FTZ R238, R12, R3 ;  /* 0x000000030cee7221 */ /* 0x001fe20000010000 */
[----:B------:R-:W0:Y:S01]  /*6d60*/  SHFL.IDX PT, R240, R6, RZ, 0x1f ;  /* 0x00001fff06f07589 */ /* 0x000e2200000e0000 */
[----:B--2---:R-:W-:-:S03]  /*6d70*/  FADD.FTZ R234, R242, R15 ;  /* 0x0000000ff2ea7221 */ /* 0x004fc60000010000 */
[----:B------:R-:W2:Y:S01]  /*6d80*/  SHFL.IDX PT, R246, R7, RZ, 0x1f ;  /* 0x00001fff07f67589 */ /* 0x000ea200000e0000 */
[----:B---3--:R-:W-:-:S03]  /*6d90*/  MOV R12, R244 ;  /* 0x000000f4000c7202 */ /* 0x008fc60000000f00 */
[----:B------:R4:W3:Y:S02]  /*6da0*/  SHFL.DOWN PT, R245, R13, 0x1, 0x1f ;  /* 0x08201f000df57f89 */ /* 0x0008e400000e0000 */
[----:B----4-:R-:W-:-:S07]  /*6db0*/  MOV R13, R239 ;  /* 0x000000ef000d7202 */ /* 0x010fce0000000f00 */
.L_x_9729:
        /* <DEDUP_REMOVED lines=15> */
.L_x_9631:
[----:B------:R-:W-:Y:S05]  /*6eb0*/  BSYNC.RECONVERGENT B0 ;  /* 0x0000000000007941 */ /* 0x000fea0003800200 */
.L_x_9630:
        /* <DEDUP_REMOVED lines=16> */
.L_x_9613:
[----:B------:R-:W-:Y:S05]  /*6fc0*/  WARPSYNC.ALL ;  /* 0x0000000000007948 */ /* 0x000fea0003800000 */
[----:B------:R-:W-:Y:S01]  /*6fd0*/  BAR.SYNC.DEFER_BLOCKING 0x0 ;  /* 0x0000000000007b1d */ /* 0x000fe20000010000 */
[----:B--2---:R-:W-:Y:S01]  /*6fe0*/  FFMA.FTZ R15, R0, R218, RZ ;  /* 0x000000da000f7223 */ /* 0x004fe200000100ff */
[----:B------:R-:W-:Y:S01]  /*6ff0*/  ISETP.NE.AND P0, PT, R136, RZ, PT ;  /* 0x000000ff8800720c */ /* 0x000fe20003f05270 */
[----:B------:R-:W-:Y:S01]  /*7000*/  FFMA.FTZ R17, R0, -R213, RZ ;  /* 0x800000d500117223 */ /* 0x000fe200000100ff */
[----:B------:R-:W-:Y:S01]  /*7010*/  FADD.FTZ R233, RZ, R233 ;  /* 0x000000e9ffe97221 */ /* 0x000fe20000010000 */
[C---:B------:R-:W-:Y:S01]  /*7020*/  ISETP.GT.AND P2, PT, R131.reuse, 0x1e, PT ;  /* 0x0000001e8300780c */ /* 0x040fe20003f44270 */
[----:B------:R-:W-:Y:S01]  /*7030*/  BSSY.RECONVERGENT B0, `(.L_x_9632) ;  /* 0x00001be000007945 */ /* 0x000fe20003800200 */
[----:B------:R-:W-:Y:S01]  /*7040*/  ISETP.GT.AND P3, PT, R131, 0xf, PT ;  /* 0x0000000f8300780c */ /* 0x000fe20003f64270 */
[----:B------:R-:W2:Y:S07]  /*7050*/  LDS.64 R2, [R135+0xcb8] ;  /* 0x000cb80087027984 */ /* 0x000eae0000000a00 */
[----:B-1----:R1:W-:Y:S01]  /*7060*/  @!P0 STS.128 [UR26+0x22b0], R4 ;  /* 0x0022b004ff008988 */ /* 0x0023e20008000c1a */
[-C--:B--2---:R-:W-:Y:S01]  /*7070*/  FMUL.FTZ R8, R2, R29.reuse ;  /* 0x0000001d02087220 */ /* 0x084fe20000410000 */
[----:B------:R-:W-:-:S03]  /*7080*/  FMUL.FTZ R29, R3, R29 ;  /* 0x0000001d031d7220 */ /* 0x000fc60000410000 */
[-C--:B------:R-:W-:Y:S01]  /*7090*/  FFMA.FTZ R8, R3, R28.reuse, -R8 ;  /* 0x0000001c03087223 */ /* 0x080fe20000010808 */
[----:B------:R-:W-:-:S03]  /*70a0*/  FFMA.FTZ R29, R2, R28, R29 ;  /* 0x0000001c021d7223 */ /* 0x000fc6000001001d */
[----:B------:R-:W-:Y:S01]  /*70b0*/  FADD.FTZ R139, R139, R8 ;  /* 0x000000088b8b7221 */ /* 0x000fe20000010000 */
[----:B------:R-:W-:Y:S01]  /*70c0*/  FADD.FTZ R156, R156, R29 ;  /* 0x0000001d9c9c7221 */ /* 0x000fe20000010000 */
[----:B------:R-:W-:Y:S01]  /*70d0*/  FFMA.FTZ R8, R60, R219, R15 ;  /* 0x000000db3c087223 */ /* 0x000fe2000001000f */
[----:B------:R-:W-:Y:S01]  /*70e0*/  FADD.FTZ R219, -R44, R219 ;  /* 0x000000db2cdb7221 */ /* 0x000fe20000010100 */
[CC--:B------:R-:W-:Y:S01]  /*70f0*/  FMUL.FTZ R2, R172.reuse, R139.reuse ;  /* 0x0000008bac027220 */ /* 0x0c0fe20000410000 */
[----:B------:R-:W-:Y:S01]  /*7100*/  FMUL.FTZ R172, R172, R156 ;  /* 0x0000009cacac7220 */ /* 0x000fe20000410000 */
[----:B------:R-:W-:Y:S01]  /*7110*/  FFMA.FTZ R15, R59, R216, R8 ;  /* 0x000000d83b0f7223 */ /* 0x000fe20000010008 */
[----:B------:R-:W-:Y:S01]  /*7120*/  FMUL.FTZ R14, R139, R80 ;  /* 0x000000508b0e7220 */ /* 0x000fe20000410000 */
[C---:B------:R-:W-:Y:S01]  /*7130*/  FFMA.FTZ R2, R173.reuse, R156, R2 ;  /* 0x0000009cad027223 */ /* 0x040fe20000010002 */
[----:B------:R-:W-:Y:S01]  /*7140*/  FFMA.FTZ R172, R173, R139, -R172 ;  /* 0x0000008badac7223 */ /* 0x000fe200000108ac */
[----:B------:R-:W-:Y:S01]  /*7150*/  FFMA.FTZ R8, R58, R223, R15 ;  /* 0x000000df3a087223 */ /* 0x000fe2000001000f */
[----:B------:R-:W-:Y:S01]  /*7160*/  FADD.FTZ R216, -R43, R216 ;  /* 0x000000d82bd87221 */ /* 0x000fe20000010100 */
[----:B------:R-:W-:Y:S01]  /*7170*/  FADD.FTZ R157, R157, R2 ;  /* 0x000000029d9d7221 */ /* 0x000fe20000010000 */
[----:B------:R-:W-:Y:S01]  /*7180*/  FADD.FTZ R141, R141, R172 ;  /* 0x000000ac8d8d7221 */ /* 0x000fe20000010000 */
[----:B------:R-:W-:Y:S01]  /*7190*/  FFMA.FTZ R19, R57, R224, R8 ;  /* 0x000000e039137223 */ /* 0x000fe20000010008 */
[----:B------:R-:W-:Y:S01]  /*71a0*/  FFMA.FTZ R8, R60, -R211, R17 ;  /* 0x800000d33c087223 */ /* 0x000fe20000010011 */
[C---:B------:R-:W-:Y:S01]  /*71b0*/  FMUL.FTZ R2, R174.reuse, R157 ;  /* 0x0000009dae027220 */ /* 0x040fe20000410000 */
[----:B------:R-:W-:Y:S01]  /*71c0*/  FMUL.FTZ R174, R174, R141 ;  /* 0x0000008daeae7220 */ /* 0x000fe20000410000 */
[----:B------:R-:W-:Y:S01]  /*71d0*/  FFMA.FTZ R10, R56, R229, R19 ;  /* 0x000000e5380a7223 */ /* 0x000fe20000010013 */
[----:B-1----:R-:W-:Y:S01]  /*71e0*/  FFMA.FTZ R5, R59, -R210, R8 ;  /* 0x800000d23b057223 */ /* 0x002fe20000010008 */
        /* <DEDUP_REMOVED lines=8> */
[CC--:B------:R-:W-:Y:S01]  /*7270*/  FMUL.FTZ R2, R176.reuse, R11.reuse ;  /* 0x0000000bb0027220 */ /* 0x0c0fe20000410000 */
[----:B------:R-:W-:Y:S01]  /*7280*/  FMUL.FTZ R176, R176, R158 ;  /* 0x0000009eb0b07220 */ /* 0x000fe20000410000 */
[----:B------:R-:W-:Y:S01]  /*7290*/  FFMA.FTZ R7, R53, R226, R6 ;  /* 0x000000e235077223 */ /* 0x000fe20000010006 */
[----:B------:R-:W-:Y:S01]  /*72a0*/  FMUL.FTZ R19, R27, R156 ;  /* 0x0000009c1b137220 */ /* 0x000fe20000410000 */
[C---:B------:R-:W-:Y:S01]  /*72b0*/  FFMA.FTZ R2, R177.reuse, R158, R2 ;  /* 0x0000009eb1027223 */ /* 0x040fe20000010002 */
[----:B------:R-:W-:Y:S01]  /*72c0*/  FFMA.FTZ R176, R177, R11, -R176 ;  /* 0x0000000bb1b07223 */ /* 0x000fe200000108b0 */
[----:B------:R-:W-:Y:S01]  /*72d0*/  FFMA.FTZ R4, R52, R227, R7 ;  /* 0x000000e334047223 */ /* 0x000fe20000010007 */
[-C--:B------:R-:W-:Y:S01]  /*72e0*/  FFMA.FTZ R12, R26, R139.reuse, -R19 ;  /* 0x0000008b1a0c7223 */ /* 0x080fe20000010813 */
[----:B------:R-:W-:Y:S01]  /*72f0*/  FADD.FTZ R159, R159, R2 ;  /* 0x000000029f9f7221 */ /* 0x000fe20000010000 */
[----:B------:R-:W-:Y:S01]  /*7300*/  FADD.FTZ R143, R143, R176 ;  /* 0x000000b08f8f7221 */ /* 0x000fe20000010000 */
[----:B------:R-:W-:Y:S01]  /*7310*/  FFMA.FTZ R7, R51, R222, R4 ;  /* 0x000000de33077223 */ /* 0x000fe20000010004 */
[----:B------:R-:W-:Y:S01]  /*7320*/  FMUL.FTZ R139, R27, R139 ;  /* 0x0000008b1b8b7220 */ /* 0x000fe20000410000 */
[C---:B------:R-:W-:Y:S01]  /*7330*/  FMUL.FTZ R2, R178.reuse, R159 ;  /* 0x0000009fb2027220 */ /* 0x040fe20000410000 */
[----:B------:R-:W-:Y:S01]  /*7340*/  FMUL.FTZ R178, R178, R143 ;  /* 0x0000008fb2b27220 */ /* 0x000fe20000410000 */
[----:B------:R-:W-:Y:S01]  /*7350*/  FFMA.FTZ R6, R50, R217, R7 ;  /* 0x000000d932067223 */ /* 0x000fe20000010007 */
[----:B------:R-:W-:Y:S01]  /*7360*/  FFMA.FTZ R10, R26, R156, R139 ;  /* 0x0000009c1a0a7223 */ /* 0x000fe2000001008b */
        /* <DEDUP_REMOVED lines=8> */
[C---:B------:R-:W-:Y:S01]  /*73f0*/  FMUL.FTZ R2, R180.reuse, R3 ;  /* 0x00000003b4027220 */ /* 0x040fe20000410000 */
[----:B------:R-:W-:Y:S01]  /*7400*/  FMUL.FTZ R180, R180, R160 ;  /* 0x000000a0b4b47220 */ /* 0x000fe20000410000 */
[----:B------:R-:W-:Y:S01]  /*7410*/  FMUL.FTZ R29, R157, R86 ;  /* 0x000000569d1d7220 */ /* 0x000fe20000410000 */
[----:B------:R-:W-:Y:S01]  /*7420*/  FMUL.FTZ R175, R230, R173 ;  /* 0x000000ade6af7220 */ /* 0x000fe20000410000 */
[C---:B------:R-:W-:Y:S01]  /*7430*/  FFMA.FTZ R2, R181.reuse, R160, R2 ;  /* 0x000000a0b5027223 */ /* 0x040fe20000010002 */
[----:B------:R-:W-:Y:S01]  /*7440*/  FFMA.FTZ R180, R181, R3, -R180 ;  /* 0x00000003b5b47223 */ /* 0x000fe200000108b4 */
[----:B------:R-:W-:Y:S01]  /*7450*/  FADD.FTZ R62, R29, R62 ;  /* 0x0000003e1d3e7221 */ /* 0x000fe20000010000 */
[----:B------:R-:W-:Y:S01]  /*7460*/  FMUL.FTZ R139, R27, R157 ;  /* 0x0000009d1b8b7220 */ /* 0x000fe20000410000 */
[----:B------:R-:W-:Y:S01]  /*7470*/  FADD.FTZ R161, R161, R2 ;  /* 0x00000002a1a17221 */ /* 0x000fe20000010000 */
[----:B------:R-:W-:Y:S01]  /*7480*/  FADD.FTZ R145, R145, R180 ;  /* 0x000000b491917221 */ /* 0x000fe20000010000 */
[----:B------:R-:W-:Y:S01]  /*7490*/  FADD.FTZ R223, -R42, R223 ;  /* 0x000000df2adf7221 */ /* 0x000fe20000010100 */
[----:B------:R-:W-:Y:S01]  /*74a0*/  FFMA.FTZ R139, R26, R141, -R139 ;  /* 0x0000008d1a8b7223 */ /* 0x000fe2000001088b */
[C---:B------:R-:W-:Y:S01]  /*74b0*/  FMUL.FTZ R2, R182.reuse, R161 ;  /* 0x000000a1b6027220 */ /* 0x040fe20000410000 */
[----:B------:R-:W-:Y:S01]  /*74c0*/  FMUL.FTZ R182, R182, R145 ;  /* 0x00000091b6b67220 */ /* 0x000fe20000410000 */
[----:B------:R-:W-:Y:S01]  /*74d0*/  FMUL.FTZ R141, R27, R141 ;  /* 0x0000008d1b8d7220 */ /* 0x000fe20000410000 */
[----:B------:R-:W-:Y:S01]  /*74e0*/  FADD.FTZ R224, -R41, R224 ;  /* 0x000000e029e07221 */ /* 0x000fe20000010100 */
[C---:B------:R-:W-:Y:S01]  /*74f0*/  FFMA.FTZ R9, R183.reuse, R145, -R2 ;  /* 0x00000091b7097223 */ /* 0x040fe20000010802 */
[----:B------:R-:W-:Y:S01]  /*7500*/  FFMA.FTZ R183, R183, R161, R182 ;  /* 0x000000a1b7b77223 */ /* 0x000fe200000100b6 */
[----:B------:R-:W-:Y:S01]  /*7510*/  FFMA.FTZ R141, R26, R157, R141 ;  /* 0x0000009d1a8d7223 */ /* 0x000fe2000001008d */
[----:B------:R-:W-:Y:S01]  /*7520*/  FADD.FTZ R229, -R40, R229 ;  /* 0x000000e528e57221 */ /* 0x000fe20000010100 */
[----:B------:R-:W-:Y:S01]  /*7530*/  FADD.FTZ R9, R146, R9 ;  /* 0x0000000992097221 */ /* 0x000fe20000010000 */
[----:B------:R-:W-:Y:S01]  /*7540*/  FADD.FTZ R162, R162, R183 ;  /* 0x000000b7a2a27221 */ /* 0x000fe20000010000 */
[----:B------:R-:W-:Y:S01]  /*7550*/  FADD.FTZ R214, -R39, R214 ;  /* 0x000000d627d67221 */ /* 0x000fe20000010100 */
[----:B------:R-:W-:Y:S01]  /*7560*/  FADD.FTZ R231, -R38, R231 ;  /* 0x000000e726e77221 */ /* 0x000fe20000010100 */
[CC--:B------:R-:W-:Y:S01]  /*7570*/  FMUL.FTZ R2, R184.reuse, R9.reuse ;  /* 0x00000009b8027220 */ /* 0x0c0fe20000410000 */
[-C--:B------:R-:W-:Y:S01]  /*7580*/  FMUL.FTZ R184, R184, R162.reuse ;  /* 0x000000a2b8b87220 */ /* 0x080fe20000410000 */
[----:B------:R-:W-:Y:S01]  /*7590*/  FADD.FTZ R226, -R37, R226 ;  /* 0x000000e225e27221 */ /* 0x000fe20000010100 */
[----:B------:R-:W-:Y:S01]  /*75a0*/  FADD.FTZ R227, -R36, R227 ;  /* 0x000000e324e37221 */ /* 0x000fe20000010100 */
[C---:B------:R-:W-:Y:S01]  /*75b0*/  FFMA.FTZ R2, R185.reuse, R162, R2 ;  /* 0x000000a2b9027223 */ /* 0x040fe20000010002 */
[----:B------:R-:W-:Y:S01]  /*75c0*/  FFMA.FTZ R184, R185, R9, -R184 ;  /* 0x00000009b9b87223 */ /* 0x000fe200000108b8 */
[----:B------:R-:W-:Y:S01]  /*75d0*/  FADD.FTZ R228, -R33, R228 ;  /* 0x000000e421e47221 */ /* 0x000fe20000010100 */
[----:B------:R-:W-:Y:S01]  /*75e0*/  FADD.FTZ R222, -R35, R222 ;  /* 0x000000de23de7221 */ /* 0x000fe20000010100 */
        /* <DEDUP_REMOVED lines=31> */
[----:B------:R-:W-:Y:S01]  /*77e0*/  FFMA.FTZ R2, R56, -R207, R5 ;  /* 0x800000cf38027223 */ /* 0x000fe20000010005 */
[----:B------:R-:W-:Y:S02]  /*77f0*/  FFMA.FTZ R195, R195, R167, R194 ;  /* 0x000000a7c3c37223 */ /* 0x000fe400000100c2 */
[----:B------:R-:W-:Y:S01]  /*7800*/  FADD.FTZ R17, R152, R17 ;  /* 0x0000001198117221 */ /* 0x000fe20000010000 */
[----:B------:R-:W-:Y:S01]  /*7810*/  FFMA.FTZ R5, R55, -R206, R2 ;  /* 0x800000ce37057223 */ /* 0x000fe20000010002 */
[----:B------:R-:W-:Y:S02]  /*7820*/  FADD.FTZ R168, R168, R195 ;  /* 0x000000c3a8a87221 */ /* 0x000fe40000010000 */
[----:B------:R-:W-:Y:S01]  /*7830*/  FMUL.FTZ R2, R196, R17 ;  /* 0x00000011c4027220 */ /* 0x000fe20000410000 */
[----:B------:R-:W-:Y:S01]  /*7840*/  FFMA.FTZ R4, R54, -R205, R5 ;  /* 0x800000cd36047223 */ /* 0x000fe20000010005 */
[----:B------:R-:W-:-:S02]  /*7850*/  FMUL.FTZ R196, R196, R168 ;  /* 0x000000a8c4c47220 */ /* 0x000fc40000410000 */
[----:B------:R-:W-:Y:S01]  /*7860*/  FFMA.FTZ R2, R197, R168, R2 ;  /* 0x000000a8c5027223 */ /* 0x000fe20000010002 */
[----:B------:R-:W-:Y:S01]  /*7870*/  FFMA.FTZ R5, R53, -R202, R4 ;  /* 0x800000ca35057223 */ /* 0x000fe20000010004 */
[----:B------:R-:W-:Y:S01]  /*7880*/  FFMA.FTZ R4, R48, R221, R7 ;  /* 0x000000dd30047223 */ /* 0x000fe20000010007 */
[----:B------:R-:W-:Y:S01]  /*7890*/  FFMA.FTZ R196, R197, R17, -R196 ;  /* 0x00000011c5c47223 */ /* 0x000fe200000108c4 */
[----:B------:R-:W-:Y:S01]  /*78a0*/  FADD.FTZ R169, R169, R2 ;  /* 0x00000002a9a97221 */ /* 0x000fe20000010000 */
[----:B------:R-:W-:Y:S01]  /*78b0*/  FFMA.FTZ R2, R52, -R203, R5 ;  /* 0x800000cb34027223 */ /* 0x000fe20000010005 */
[----:B------:R-:W-:Y:S01]  /*78c0*/  FFMA.FTZ R7, R47, R232, R4 ;  /* 0x000000e82f077223 */ /* 0x000fe20000010004 */
[----:B------:R-:W-:Y:S01]  /*78d0*/  FADD.FTZ R153, R153, R196 ;  /* 0x000000c499997221 */ /* 0x000fe20000010000 */
[----:B------:R-:W-:Y:S01]  /*78e0*/  FMUL.FTZ R4, R233, R14 ;  /* 0x0000000ee9047220 */ /* 0x000fe20000410000 */
[----:B------:R-:W-:Y:S01]  /*78f0*/  FFMA.FTZ R5, R51, -R212, R2 ;  /* 0x800000d433057223 */ /* 0x000fe20000010002 */
[----:B------:R-:W-:Y:S01]  /*7900*/  FFMA.FTZ R6, R46, R235, R7 ;  /* 0x000000eb2e067223 */ /* 0x000fe20000010007 */
[----:B------:R-:W-:Y:S01]  /*7910*/  FADD.FTZ R235, -R30, R235 ;  /* 0x000000eb1eeb7221 */ /* 0x000fe20000010100 */
[----:B------:R-:W-:Y:S01]  /*7920*/  FADD.FTZ R232, -R31, R232 ;  /* 0x000000e81fe87221 */ /* 0x000fe20000010100 */
[----:B------:R-:W-:-:S02]  /*7930*/  FFMA.FTZ R2, R50, -R215, R5 ;  /* 0x800000d732027223 */ /* 0x000fc40000010005 */
[C---:B------:R-:W-:Y:S01]  /*7940*/  FMUL.FTZ R10, R235.reuse, R10 ;  /* 0x0000000aeb0a7220 */ /* 0x040fe20000410000 */
[----:B------:R-:W-:Y:S01]  /*7950*/  FFMA.FTZ R4, R235, R8, R4 ;  /* 0x00000008eb047223 */ /* 0x000fe20000010004 */
[----:B------:R-:W-:Y:S01]  /*7960*/  FFMA.FTZ R5, R49, -R220, R2 ;  /* 0x800000dc31057223 */ /* 0x000fe20000010002 */
[C---:B------:R-:W-:Y:S01]  /*7970*/  FMUL.FTZ R8, R233.reuse, R8 ;  /* 0x00000008e9087220 */ /* 0x040fe20000410000 */
[----:B------:R-:W-:Y:S01]  /*7980*/  FFMA.FTZ R10, R233, R12, R10 ;  /* 0x0000000ce90a7223 */ /* 0x000fe2000001000a */
[----:B------:R-:W-:Y:S01]  /*7990*/  FMUL.FTZ R141, R232, R141 ;  /* 0x0000008de88d7220 */ /* 0x000fe20000410000 */
[----:B------:R-:W-:Y:S01]  /*79a0*/  FFMA.FTZ R2, R48, -R225, R5 ;  /* 0x800000e130027223 */ /* 0x000fe20000010005 */
[----:B------:R-:W-:Y:S01]  /*79b0*/  FFMA.FTZ R5, R235, R14, -R8 ;  /* 0x0000000eeb057223 */ /* 0x000fe20000010808 */
[----:B------:R-:W-:Y:S01]  /*79c0*/  FFMA.FTZ R177, R93, R156, R10 ;  /* 0x0000009c5db17223 */ /* 0x000fe2000001000a */
[----:B------:R-:W-:Y:S01]  /*79d0*/  FFMA.FTZ R10, R232, R29, R175 ;  /* 0x0000001de80a7223 */ /* 0x000fe200000100af */
[----:B------:R-:W-:Y:S01]  /*79e0*/  FFMA.FTZ R7, R47, -R230, R2 ;  /* 0x800000e62f077223 */ /* 0x000fe20000010002 */
[C---:B------:R-:W-:Y:S01]  /*79f0*/  FMUL.FTZ R2, R198.reuse, R153 ;  /* 0x00000099c6027220 */ /* 0x040fe20000410000 */
[----:B------:R-:W-:Y:S01]  /*7a00*/  FMUL.FTZ R198, R198, R169 ;  /* 0x000000a9c6c67220 */ /* 0x000fe20000410000 */
[C---:B------:R-:W-:Y:S01]  /*7a10*/  FMUL.FTZ R175, R230.reuse, R29 ;  /* 0x0000001de6af7220 */ /* 0x040fe20000410000 */
[----:B------:R-:W-:Y:S01]  /*7a20*/  FFMA.FTZ R144, R230, R139, R141 ;  /* 0x0000008be6907223 */ /* 0x000fe2000001008d */
[C---:B------:R-:W-:Y:S01]  /*7a30*/  FFMA.FTZ R19, R199.reuse, R169, R2 ;  /* 0x000000a9c7137223 */ /* 0x040fe20000010002 */
[----:B------:R-:W-:Y:S01]  /*7a40*/  FFMA.FTZ R199, R199, R153, -R198 ;  /* 0x00000099c7c77223 */ /* 0x000fe200000108c6 */
[----:B------:R-:W-:Y:S01]  /*7a50*/  FFMA.FTZ R12, R232, R173, -R175 ;  /* 0x000000ade80c7223 */ /* 0x000fe200000108af */
[----:B------:R-:W-:Y:S01]  /*7a60*/  FMUL.FTZ R173, R27, R11 ;  /* 0x0000000b1bad7220 */ /* 0x000fe20000410000 */
[----:B------:R-:W-:Y:S01]  /*7a70*/  FADD.FTZ R170, R170, R19 ;  /* 0x00000013aaaa7221 */ /* 0x000fe20000010000 */
[----:B------:R-:W-:Y:S01]  /*7a80*/  FADD.FTZ R19, R154, R199 ;  /* 0x000000c79a137221 */ /* 0x000fe20000010000 */
[----:B------:R-:W-:Y:S01]  /*7a90*/  FFMA.FTZ R144, R95, R157, R144 ;  /* 0x0000009d5f907223 */ /* 0x000fe20000010090 */
[----:B------:R-:W-:Y:S01]  /*7aa0*/  FMUL.FTZ R175, R225, R148 ;  /* 0x00000094e1af7220 */ /* 0x000fe20000410000 */
[C---:B------:R-:W-:Y:S01]  /*7ab0*/  FMUL.FTZ R2, R200.reuse, R170 ;  /* 0x000000aac8027220 */ /* 0x040fe20000410000 */
[-C--:B------:R-:W-:Y:S01]  /*7ac0*/  FMUL.FTZ R29, R200, R19.reuse ;  /* 0x00000013c81d7220 */ /* 0x080fe20000410000 */
[----:B------:R-:W-:Y:S01]  /*7ad0*/  FMUL.FTZ R28, R19, R126 ;  /* 0x0000007e131c7220 */ /* 0x000fe20000410000 */
[----:B------:R-:W-:Y:S01]  /*7ae0*/  FFMA.FTZ R173, R26, R158, R173 ;  /* 0x0000009e1aad7223 */ /* 0x000fe200000100ad */
[C---:B------:R-:W-:Y:S01]  /*7af0*/  FFMA.FTZ R8, R201.reuse, R19, -R2 ;  /* 0x00000013c9087223 */ /* 0x040fe20000010802 */
[----:B------:R-:W-:Y:S01]  /*7b00*/  FFMA.FTZ R2, R201, R170, R29 ;  /* 0x000000aac9027223 */ /* 0x000fe2000001001d */
[----:B------:R-:W-:Y:S01]  /*7b10*/  FADD.FTZ R29, -R45, R218 ;  /* 0x000000da2d1d7221 */ /* 0x000fe20000010100 */
[----:B------:R-:W-:Y:S01]  /*7b20*/  FMUL.FTZ R18, R211, R28 ;  /* 0x0000001cd3127220 */ /* 0x000fe20000410000 */
[----:B------:R-:W-:Y:S01]  /*7b30*/  FADD.FTZ R155, R155, R8 ;  /* 0x000000089b9b7221 */ /* 0x000fe20000010000 */
[----:B------:R-:W-:Y:S01]  /*7b40*/  FADD.FTZ R171, R171, R2 ;  /* 0x00000002abab7221 */ /* 0x000fe20000010000 */
[----:B------:R-:W-:Y:S01]  /*7b50*/  FMUL.FTZ R8, R170, R126 ;  /* 0x0000007eaa087220 */ /* 0x000fe20000410000 */
[----:B------:R-:W-:Y:S01]  /*7b60*/  FADD.FTZ R102, R177, R102 ;  /* 0x00000066b1667221 */ /* 0x000fe20000010000 */
[-C--:B------:R-:W-:Y:S01]  /*7b70*/  FMUL.FTZ R14, R155, R128.reuse ;  /* 0x000000809b0e7220 */ /* 0x080fe20000410000 */
[----:B------:R-:W-:Y:S01]  /*7b80*/  FMUL.FTZ R2, R171, R128 ;  /* 0x00000080ab027220 */ /* 0x000fe20000410000 */
[-C--:B------:R-:W-:Y:S01]  /*7b90*/  FFMA.FTZ R139, R219, R8.reuse, R18 ;  /* 0x00000008db8b7223 */ /* 0x080fe20000010012 */
[----:B------:R-:W-:Y:S01]  /*7ba0*/  FMUL.FTZ R142, R211, R8 ;  /* 0x00000008d38e7220 */ /* 0x000fe20000410000 */
[C---:B------:R-:W-:Y:S01]  /*7bb0*/  FMUL.FTZ R16, R213.reuse, R14 ;  /* 0x0000000ed5107220 */ /* 0x040fe20000410000 */
[----:B------:R-:W-:Y:S01]  /*7bc0*/  FMUL.FTZ R18, R213, R2 ;  /* 0x00000002d5127220 */ /* 0x000fe20000410000 */
[----:B------:R-:W-:Y:S01]  /*7bd0*/  FMUL.FTZ R177, R149, R112 ;  /* 0x0000007095b17220 */ /* 0x000fe20000410000 */
[----:B------:R-:W-:Y:S01]  /*7be0*/  FFMA.FTZ R141, R219, R28, -R142 ;  /* 0x0000001cdb8d7223 */ /* 0x000fe2000001088e */
[C---:B------:R-:W-:Y:S01]  /*7bf0*/  FFMA.FTZ R16, R29.reuse, R2, R16 ;  /* 0x000000021d107223 */ /* 0x040fe20000010010 */
[----:B------:R-:W-:Y:S01]  /*7c00*/  FFMA.FTZ R14, R29, R14, -R18 ;  /* 0x0000000e1d0e7223 */ /* 0x000fe20000010812 */
[----:B------:R-:W-:Y:S01]  /*7c10*/  FADD.FTZ R28, -R32, R221 ;  /* 0x000000dd201c7221 */ /* 0x000fe20000010100 */
[----:B------:R-:W-:Y:S01]  /*7c20*/  FMUL.FTZ R142, R158, R90 ;  /* 0x0000005a9e8e7220 */ /* 0x000fe20000410000 */
[----:B------:R-:W-:Y:S01]  /*7c30*/  FADD.FTZ R16, RZ, R16 ;  /* 0x00000010ff107221 */ /* 0x000fe20000010000 */
[----:B------:R-:W-:Y:S01]  /*7c40*/  FADD.FTZ R14, RZ, R14 ;  /* 0x0000000eff0e7221 */ /* 0x000fe20000010000 */
[----:B------:R-:W-:Y:S01]  /*7c50*/  FADD.FTZ R91, R144, R91 ;  /* 0x0000005b905b7221 */ /* 0x000fe20000010000 */
[----:B------:R-:W-:Y:S01]  /*7c60*/  FFMA.FTZ R18, R28, R142, R175 ;  /* 0x0000008e1c127223 */ /* 0x000fe200000100af */
[----:B------:R-:W-:Y:S01]  /*7c70*/  FADD.FTZ R16, R16, R139 ;  /* 0x0000008b10107221 */ /* 0x000fe20000010000 */
[----:B------:R-:W-:Y:S01]  /*7c80*/  FMUL.FTZ R139, R27, R158 ;  /* 0x0000009e1b8b7220 */ /* 0x000fe20000410000 */
[----:B------:R-:W-:Y:S01]  /*7c90*/  FADD.FTZ R14, R14, R141 ;  /* 0x0000008d0e0e7221 */ /* 0x000fe20000010000 */
[----:B------:R-:W-:Y:S01]  /*7ca0*/  FADD.FTZ R63, R142, R63 ;  /* 0x0000003f8e3f7221 */ /* 0x000fe20000010000 */
[----:B------:R-:W-:Y:S01]  /*7cb0*/  FMUL.FTZ R175, R225, R142 ;  /* 0x0000008ee1af7220 */ /* 0x000fe20000410000 */
[----:B------:R-:W-:Y:S01]  /*7cc0*/  FFMA.FTZ R146, R26, R11, -R139 ;  /* 0x0000000b1a927223 */ /* 0x000fe2000001088b */
[-C--:B------:R-:W-:Y:S01]  /*7cd0*/  FMUL.FTZ R11, R169, R124.reuse ;  /* 0x0000007ca90b7220 */ /* 0x080fe20000410000 */
[----:B------:R-:W-:Y:S01]  /*7ce0*/  FMUL.FTZ R139, R153, R124 ;  /* 0x0000007c998b7220 */ /* 0x000fe20000410000 */
[C---:B------:R-:W-:Y:S01]  /*7cf0*/  FMUL.FTZ R142, R28.reuse, R173 ;  /* 0x000000ad1c8e7220 */ /* 0x040fe20000410000 */
[----:B------:R-:W-:Y:S01]  /*7d00*/  FFMA.FTZ R28, R28, R148, -R175 ;  /* 0x000000941c1c7223 */ /* 0x000fe200000108af */
[----:B------:R-:W-:Y:S01]  /*7d10*/  FMUL.FTZ R157, R210, R11 ;  /* 0x0000000bd29d7220 */ /* 0x000fe20000410000 */
[----:B------:R-:W-:Y:S01]  /*7d20*/  FMUL.FTZ R173, R151, R120 ;  /* 0x0000007897ad7220 */ /* 0x000fe20000410000 */
[----:B------:R-:W-:Y:S01]  /*7d30*/  FFMA.FTZ R154, R225, R146, R142 ;  /* 0x00000092e19a7223 */ /* 0x000fe2000001008e */
[----:B------:R-:W-:Y:S01]  /*7d40*/  FMUL.FTZ R148, R15, R114 ;  /* 0x000000720f947220 */ /* 0x000fe20000410000 */
[-C--:B------:R-:W-:Y:S01]  /*7d50*/  FFMA.FTZ R157, R216, R139.reuse, -R157 ;  /* 0x0000008bd89d7223 */ /* 0x080fe2000001089d */
[----:B------:R-:W-:Y:S01]  /*7d60*/  FMUL.FTZ R139, R210, R139 ;  /* 0x0000008bd28b7220 */ /* 0x000fe20000410000 */
[----:B------:R-:W-:Y:S01]  /*7d70*/  FMUL.FTZ R144, R162, R106 ;  /* 0x0000006aa2907220 */ /* 0x000fe20000410000 */
[----:B------:R-:W-:Y:S01]  /*7d80*/  FFMA.FTZ R189, R97, R158, R154 ;  /* 0x0000009e61bd7223 */ /* 0x000fe2000001009a */
[----:B------:R-:W-:Y:S01]  /*7d90*/  FADD.FTZ R157, R14, R157 ;  /* 0x0000009d0e9d7221 */ /* 0x000fe20000010000 */
[----:B------:R-:W-:Y:S01]  /*7da0*/  FFMA.FTZ R139, R216, R11, R139 ;  /* 0x0000000bd88b7223 */ /* 0x000fe2000001008b */
[-C--:B------:R-:W-:Y:S01]  /*7db0*/  FMUL.FTZ R14, R168, R122.reuse ;  /* 0x0000007aa80e7220 */ /* 0x080fe20000410000 */
[----:B------:R-:W-:Y:S01]  /*7dc0*/  FFMA.FTZ R7, R46, -R233, R7 ;  /* 0x800000e92e077223 */ /* 0x000fe20000010007 */
[----:B------:R-:W-:Y:S01]  /*7dd0*/  FADD.FTZ R67, R144, R67 ;  /* 0x0000004390437221 */ /* 0x000fe20000010000 */
[----:B------:R-:W-:Y:S01]  /*7de0*/  FADD.FTZ R141, R16, R139 ;  /* 0x0000008b108d7221 */ /* 0x000fe20000010000 */
[----:B------:R-:W-:Y:S01]  /*7df0*/  FMUL.FTZ R16, R17, R122 ;  /* 0x0000007a11107220 */ /* 0x000fe20000410000 */
[----:B------:R-:W-:Y:S01]  /*7e00*/  FMUL.FTZ R142, R209, R14 ;  /* 0x0000000ed18e7220 */ /* 0x000fe20000410000 */
[----:B------:R-:W-:Y:S01]  /*7e10*/  FMUL.FTZ R139, R167, R120 ;  /* 0x00000078a78b7220 */ /* 0x000fe20000410000 */
[----:B------:R-:W-:Y:S01]  /*7e20*/  FADD.FTZ R73, R14, R73 ;  /* 0x000000490e497221 */ /* 0x000fe20000010000 */
[----:B------:R-:W-:Y:S01]  /*7e30*/  FADD.FTZ R74, R11, R74 ;  /* 0x0000004a0b4a7221 */ /* 0x000fe20000010000 */
[-C--:B------:R-:W-:Y:S01]  /*7e40*/  FFMA.FTZ R146, R223, R16.reuse, -R142 ;  /* 0x00000010df927223 */ /* 0x080fe2000001088e */
[----:B------:R-:W-:Y:S01]  /*7e50*/  FMUL.FTZ R175, R208, R139 ;  /* 0x0000008bd0af7220 */ /* 0x000fe20000410000 */
[----:B------:R-:W-:Y:S01]  /*7e60*/  FMUL.FTZ R142, R209, R16 ;  /* 0x00000010d18e7220 */ /* 0x000fe20000410000 */
[----:B------:R-:W-:Y:S01]  /*7e70*/  FMUL.FTZ R16, R166, R114 ;  /* 0x00000072a6107220 */ /* 0x000fe20000410000 */
        /* <DEDUP_REMOVED lines=8> */
[-C--:B------:R-:W-:Y:S01]  /*7f00*/  FFMA.FTZ R173, R229, R148.reuse, -R150 ;  /* 0x00000094e5ad7223 */ /* 0x080fe20000010896 */
[----:B------:R-:W-:Y:S01]  /*7f10*/  FMUL.FTZ R148, R207, R148 ;  /* 0x00000094cf947220 */ /* 0x000fe20000410000 */
[----:B------:R-:W-:Y:S01]  /*7f20*/  FMUL.FTZ R150, R13, R110 ;  /* 0x0000006e0d967220 */ /* 0x000fe20000410000 */
        /* <DEDUP_REMOVED lines=9> */
[-C--:B------:R-:W-:Y:S01]  /*7fc0*/  FFMA.FTZ R179, R214, R177.reuse, -R179 ;  /* 0x000000b1d6b37223 */ /* 0x080fe200000108b3 */
[----:B------:R-:W-:Y:S01]  /*7fd0*/  FMUL.FTZ R177, R206, R177 ;  /* 0x000000b1ceb17220 */ /* 0x000fe20000410000 */
[-C--:B------:R-:W-:Y:S01]  /*7fe0*/  FMUL.FTZ R152, R205, R142.reuse ;  /* 0x0000008ecd987220 */ /* 0x080fe20000410000 */
[C---:B------:R-:W-:Y:S01]  /*7ff0*/  FFMA.FTZ R175, R231.reuse, R142, R175 ;  /* 0x0000008ee7af7223 */ /* 0x040fe200000100af */
[----:B------:R-:W-:Y:S01]  /*8000*/  FADD.FTZ R146, R146, R179 ;  /* 0x000000b392927221 */ /* 0x000fe20000010000 */
[----:B------:R-:W-:Y:S01]  /*8010*/  FFMA.FTZ R148, R214, R141, R177 ;  /* 0x0000008dd6947223 */ /* 0x000fe200000100b1 */
[----:B------:R-:W-:Y:S01]  /*8020*/  FFMA.FTZ R173, R231, R150, -R152 ;  /* 0x00000096e7ad7223 */ /* 0x000fe20000010898 */
[----:B------:R-:W-:Y:S01]  /*8030*/  FMUL.FTZ R150, R9, R106 ;  /* 0x0000006a09967220 */ /* 0x000fe20000410000 */
[----:B------:R-:W-:Y:S01]  /*8040*/  FMUL.FTZ R179, R143, R96 ;  /* 0x000000608fb37220 */ /* 0x000fe20000410000 */
[----:B------:R-:W-:Y:S01]  /*8050*/  FADD.FTZ R148, R157, R148 ;  /* 0x000000949d947221 */ /* 0x000fe20000010000 */
[-C--:B------:R-:W-:Y:S01]  /*8060*/  FMUL.FTZ R157, R163, R108.reuse ;  /* 0x0000006ca39d7220 */ /* 0x080fe20000410000 */
[----:B------:R-:W-:Y:S01]  /*8070*/  FADD.FTZ R146, R146, R173 ;  /* 0x000000ad92927221 */ /* 0x000fe20000010000 */
[----:B------:R-:W-:Y:S01]  /*8080*/  FMUL.FTZ R173, R147, R108 ;  /* 0x0000006c93ad7220 */ /* 0x000fe20000410000 */
[----:B------:R-:W-:Y:S01]  /*8090*/  FADD.FTZ R148, R148, R175 ;  /* 0x000000af94947221 */ /* 0x000fe20000010000 */
[----:B------:R-:W-:Y:S01]  /*80a0*/  FMUL.FTZ R175, R202, R157 ;  /* 0x0000009dcaaf7220 */ /* 0x000fe20000410000 */
[----:B------:R-:W-:Y:S01]  /*80b0*/  FMUL.FTZ R152, R203, R150 ;  /* 0x00000096cb987220 */ /* 0x000fe20000410000 */
[----:B------:R-:W-:Y:S01]  /*80c0*/  FMUL.FTZ R177, R159, R96 ;  /* 0x000000609fb17220 */ /* 0x000fe20000410000 */
[----:B------:R-:W-:Y:S01]  /*80d0*/  FMUL.FTZ R181, R220, R179 ;  /* 0x000000b3dcb57220 */ /* 0x000fe20000410000 */
[-C--:B------:R-:W-:Y:S01]  /*80e0*/  FFMA.FTZ R175, R226, R173.reuse, -R175 ;  /* 0x000000ade2af7223 */ /* 0x080fe200000108af */
[----:B------:R-:W-:Y:S01]  /*80f0*/  FMUL.FTZ R173, R202, R173 ;  /* 0x000000adcaad7220 */ /* 0x000fe20000410000 */
[----:B------:R-:W-:Y:S01]  /*8100*/  FADD.FTZ R64, R177, R64 ;  /* 0x00000040b1407221 */ /* 0x000fe20000010000 */
[-C--:B------:R-:W-:Y:S01]  /*8110*/  FFMA.FTZ R185, R228, R177.reuse, R181 ;  /* 0x000000b1e4b97223 */ /* 0x080fe200000100b5 */
[----:B------:R-:W-:Y:S01]  /*8120*/  FMUL.FTZ R181, R220, R177 ;  /* 0x000000b1dcb57220 */ /* 0x000fe20000410000 */
[----:B------:R-:W-:Y:S01]  /*8130*/  FFMA.FTZ R173, R226, R157, R173 ;  /* 0x0000009de2ad7223 */ /* 0x000fe200000100ad */
[-C--:B------:R-:W-:Y:S01]  /*8140*/  FMUL.FTZ R177, R203, R144.reuse ;  /* 0x00000090cbb17220 */ /* 0x080fe20000410000 */
[----:B------:R-:W-:Y:S01]  /*8150*/  FADD.FTZ R146, R146, R175 ;  /* 0x000000af92927221 */ /* 0x000fe20000010000 */
[----:B------:R-:W-:Y:S01]  /*8160*/  FFMA.FTZ R187, R228, R179, -R181 ;  /* 0x000000b3e4bb7223 */ /* 0x000fe200000108b5 */
[----:B------:R-:W-:Y:S01]  /*8170*/  FADD.FTZ R148, R148, R173 ;  /* 0x000000ad94947221 */ /* 0x000fe20000010000 */
[C---:B------:R-:W-:Y:S01]  /*8180*/  FFMA.FTZ R173, R227.reuse, R144, R152 ;  /* 0x00000090e3ad7223 */ /* 0x040fe20000010098 */
[----:B------:R-:W-:Y:S01]  /*8190*/  FFMA.FTZ R177, R227, R150, -R177 ;  /* 0x00000096e3b17223 */ /* 0x000fe200000108b1 */
[----:B------:R-:W-:Y:S01]  /*81a0*/  FMUL.FTZ R150, R160, R100 ;  /* 0x00000064a0967220 */ /* 0x000fe20000410000 */
[-C--:B------:R-:W-:Y:S01]  /*81b0*/  FMUL.FTZ R175, R145, R104.reuse ;  /* 0x0000006891af7220 */ /* 0x080fe20000410000 */
[----:B------:R-:W-:Y:S01]  /*81c0*/  FADD.FTZ R148, R148, R173 ;  /* 0x000000ad94947221 */ /* 0x000fe20000010000 */
[----:B------:R-:W-:Y:S01]  /*81d0*/  FMUL.FTZ R173, R161, R104 ;  /* 0x00000068a1ad7220 */ /* 0x000fe20000410000 */
[----:B------:R-:W-:Y:S01]  /*81e0*/  FMUL.FTZ R181, R27, R159 ;  /* 0x0000009f1bb57220 */ /* 0x000fe20000410000 */
[----:B------:R-:W-:Y:S01]  /*81f0*/  FMUL.FTZ R152, R3, R100 ;  /* 0x0000006403987220 */ /* 0x000fe20000410000 */
[----:B------:R-:W-:Y:S01]  /*8200*/  FMUL.FTZ R154, R215, R150 ;  /* 0x00000096d79a7220 */ /* 0x000fe20000410000 */
[----:B------:R-:W-:Y:S01]  /*8210*/  FMUL.FTZ R179, R212, R173 ;  /* 0x000000add4b37220 */ /* 0x000fe20000410000 */
[-C--:B------:R-:W-:Y:S01]  /*8220*/  FFMA.FTZ R183, R26, R143.reuse, -R181 ;  /* 0x0000008f1ab77223 */ /* 0x080fe200000108b5 */
[----:B------:R-:W-:Y:S01]  /*8230*/  FMUL.FTZ R143, R27, R143 ;  /* 0x0000008f1b8f7220 */ /* 0x000fe20000410000 */
[-C--:B------:R-:W-:Y:S01]  /*8240*/  FFMA.FTZ R181, R217, R152.reuse, -R154 ;  /* 0x00000098d9b57223 */ /* 0x080fe2000001089a */
[-C--:B------:R-:W-:Y:S01]  /*8250*/  FFMA.FTZ R179, R222, R175.reuse, -R179 ;  /* 0x000000afdeb37223 */ /* 0x080fe200000108b3 */
[----:B------:R-:W-:Y:S01]  /*8260*/  FMUL.FTZ R175, R212, R175 ;  /* 0x000000afd4af7220 */ /* 0x000fe20000410000 */
[----:B------:R-:W-:Y:S01]  /*8270*/  FMUL.FTZ R152, R215, R152 ;  /* 0x00000098d7987220 */ /* 0x000fe20000410000 */
[----:B------:R-:W-:Y:S01]  /*8280*/  FADD.FTZ R146, R146, R177 ;  /* 0x000000b192927221 */ /* 0x000fe20000010000 */
[----:B------:R-:W-:Y:S01]  /*8290*/  FFMA.FTZ R177, R26, R159, R143 ;  /* 0x0000009f1ab17223 */ /* 0x000fe2000001008f */
[----:B------:R-:W-:Y:S01]  /*82a0*/  FFMA.FTZ R175, R222, R173, R175 ;  /* 0x000000addeaf7223 */ /* 0x000fe200000100af */
[----:B------:R-:W-:Y:S01]  /*82b0*/  FFMA.FTZ R143, R217, R150, R152 ;  /* 0x00000096d98f7223 */ /* 0x000fe20000010098 */
[----:B------:R-:W-:Y:S01]  /*82c0*/  FADD.FTZ R146, R146, R179 ;  /* 0x000000b392927221 */ /* 0x000fe20000010000 */
[----:B------:R-:W-:Y:S01]  /*82d0*/  FMUL.FTZ R177, R228, R177 ;  /* 0x000000b1e4b17220 */ /* 0x000fe20000410000 */
[----:B------:R-:W-:Y:S01]  /*82e0*/  FADD.FTZ R148, R148, R175 ;  /* 0x000000af94947221 */ /* 0x000fe20000010000 */
[----:B------:R-:W-:Y:S01]  /*82f0*/  FADD.FTZ R65, R150, R65 ;  /* 0x0000004196417221 */ /* 0x000fe20000010000 */
[----:B------:R-:W-:Y:S01]  /*8300*/  FADD.FTZ R146, R146, R181 ;  /* 0x000000b592927221 */ /* 0x000fe20000010000 */
[----:B------:R-:W-:Y:S01]  /*8310*/  FFMA.FTZ R220, R220, R183, R177 ;  /* 0x000000b7dcdc7223 */ /* 0x000fe200000100b1 */
[----:B------:R-:W-:Y:S01]  /*8320*/  FADD.FTZ R148, R148, R143 ;  /* 0x0000008f94947221 */ /* 0x000fe20000010000 */
[----:B------:R-:W1:Y:S01]  /*8330*/  SHFL.DOWN PT, R177, R6, 0x1, 0x1f ;  /* 0x08201f0006b17f89 */ /* 0x000e6200000e0000 */
[----:B------:R-:W-:Y:S01]  /*8340*/  FADD.FTZ R187, R146, R187 ;  /* 0x000000bb92bb7221 */ /* 0x000fe20000010000 */
[-C--:B------:R-:W-:Y:S01]  /*8350*/  FMUL.FTZ R143, R27, R160.reuse ;  /* 0x000000a01b8f7220 */ /* 0x080fe20000410000 */
[----:B------:R-:W-:Y:S01]  /*8360*/  FADD.FTZ R185, R148, R185 ;  /* 0x000000b994b97221 */ /* 0x000fe20000010000 */
[----:B------:R-:W2:Y:S01]  /*8370*/  SHFL.DOWN PT, R150, R7, 0x1, 0x1f ;  /* 0x08201f0007967f89 */ /* 0x000ea200000e0000 */
[----:B------:R-:W-:Y:S01]  /*8380*/  FADD.FTZ R187, R187, R28 ;  /* 0x0000001cbbbb7221 */ /* 0x000fe20000010000 */
[CC--:B------:R-:W-:Y:S01]  /*8390*/  FFMA.FTZ R146, R26.reuse, R3.reuse, -R143 ;  /* 0x000000031a927223 */ /* 0x0c0fe2000001088f */
[----:B------:R-:W-:Y:S01]  /*83a0*/  FADD.FTZ R185, R185, R18 ;  /* 0x00000012b9b97221 */ /* 0x000fe20000010000 */
[----:B------:R-:W-:Y:S01]  /*83b0*/  FMUL.FTZ R3, R27, R3 ;  /* 0x000000031b037220 */ /* 0x000fe20000410000 */
[----:B------:R-:W-:Y:S01]  /*83c0*/  FADD.FTZ R12, R187, R12 ;  /* 0x0000000cbb0c7221 */ /* 0x000fe20000010000 */
[----:B------:R-:W-:Y:S01]  /*83d0*/  FFMA.FTZ R220, R99, R159, R220 ;  /* 0x0000009f63dc7223 */ /* 0x000fe200000100dc */
[----:B------:R-:W-:Y:S01]  /*83e0*/  FADD.FTZ R185, R185, R10 ;  /* 0x0000000ab9b97221 */ /* 0x000fe20000010000 */
[----:B------:R-:W-:Y:S01]  /*83f0*/  FFMA.FTZ R18, R26, R160, R3 ;  /* 0x000000a01a127223 */ /* 0x000fe20000010003 */
[----:B------:R-:W-:Y:S01]  /*8400*/  FADD.FTZ R28, R12, R5 ;  /* 0x000000050c1c7221 */ /* 0x000fe20000010000 */
[----:B------:R-:W-:Y:S01]  /*8410*/  FMUL.FTZ R5, R27, R162 ;  /* 0x000000a21b057220 */ /* 0x000fe20000410000 */
[----:B------:R-:W-:Y:S01]  /*8420*/  FADD.FTZ R4, R185, R4 ;  /* 0x00000004b9047221 */ /* 0x000fe20000010000 */
[C---:B------:R-:W-:Y:S01]  /*8430*/  FMUL.FTZ R3, R27.reuse, R145 ;  /* 0x000000911b037220 */ /* 0x040fe20000410000 */
[C---:B------:R-:W-:Y:S01]  /*8440*/  FMUL.FTZ R10, R27.reuse, R161 ;  /* 0x000000a11b0a7220 */ /* 0x040fe20000410000 */
[----:B------:R-:W4:Y:S01]  /*8450*/  SHFL.DOWN PT, R148, R28, 0x1, 0x1f ;  /* 0x08201f001c947f89 */ /* 0x000f2200000e0000 */
[C---:B------:R-:W-:Y:S01]  /*8460*/  FFMA.FTZ R12, R26.reuse, R9, -R5 ;  /* 0x000000091a0c7223 */ /* 0x040fe20000010805 */
[C---:B------:R-:W-:Y:S01]  /*8470*/  FFMA.FTZ R3, R26.reuse, R161, R3 ;  /* 0x000000a11a037223 */ /* 0x040fe20000010003 */
[----:B------:R-:W-:Y:S01]  /*8480*/  MOV R5, R28 ;  /* 0x0000001c00057202 */ /* 0x000fe20000000f00 */
[----:B------:R-:W5:Y:S01]  /*8490*/  SHFL.DOWN PT, R175, R4, 0x1, 0x1f ;  /* 0x08201f0004af7f89 */ /* 0x000f6200000e0000 */
[----:B------:R-:W-:Y:S01]  /*84a0*/  FFMA.FTZ R145, R26, R145, -R10 ;  /* 0x000000911a917223 */ /* 0x000fe2000001080a */
[----:B------:R-:W-:Y:S01]  /*84b0*/  FMUL.FTZ R143, R222, R3 ;  /* 0x00000003de8f7220 */ /* 0x000fe20000410000 */
[----:B-1----:R-:W-:Y:S01]  /*84c0*/  @!P2 FADD.FTZ R6, R6, R177 ;  /* 0x000000b10606a221 */ /* 0x002fe20000010000 */
[----:B------:R-:W-:Y:S01]  /*84d0*/  FMUL.FTZ R3, R27, R9 ;  /* 0x000000091b037220 */ /* 0x000fe20000410000 */
[----:B------:R-:W-:Y:S01]  /*84e0*/  FMUL.FTZ R18, R217, R18 ;  /* 0x00000012d9127220 */ /* 0x000fe20000410000 */
[----:B--2---:R-:W-:Y:S01]  /*84f0*/  @!P2 FADD.FTZ R7, R7, R150 ;  /* 0x000000960707a221 */ /* 0x004fe20000010000 */
[----:B------:R-:W-:Y:S01]  /*8500*/  FFMA.FTZ R212, R212, R145, R143 ;  /* 0x00000091d4d47223 */ /* 0x000fe2000001008f */
[----:B------:R-:W-:Y:S01]  /*8510*/  FFMA.FTZ R10, R26, R162, R3 ;  /* 0x000000a21a0a7223 */ /* 0x000fe20000010003 */
[----:B------:R-:W1:Y:S01]  /*8520*/  SHFL.DOWN PT, R145, R6, 0x2, 0x1f ;  /* 0x08401f0006917f89 */ /* 0x000e6200000e0000 */
[----:B------:R-:W-:Y:S01]  /*8530*/  FFMA.FTZ R18, R215, R146, R18 ;  /* 0x00000092d7127223 */ /* 0x000fe20000010012 */
[----:B------:R-:W-:Y:S01]  /*8540*/  FMUL.FTZ R3, R27, R147 ;  /* 0x000000931b037220 */ /* 0x000fe20000410000 */
[----:B------:R-:W-:Y:S01]  /*8550*/  FADD.FTZ R71, R16, R71 ;  /* 0x0000004710477221 */ /* 0x000fe20000010000 */
[----:B------:R-:W2:Y:S01]  /*8560*/  SHFL.DOWN PT, R144, R7, 0x2, 0x1f ;  /* 0x08401f0007907f89 */ /* 0x000ea200000e0000 */
[----:B------:R-:W-:Y:S01]  /*8570*/  FFMA.FTZ R159, R101, R160, R18 ;  /* 0x000000a0659f7223 */ /* 0x000fe20000010012 */
[-C--:B------:R-:W-:Y:S01]  /*8580*/  FFMA.FTZ R3, R26, R163.reuse, R3 ;  /* 0x000000a31a037223 */ /* 0x080fe20000010003 */
[----:B------:R-:W-:Y:S01]  /*8590*/  FMUL.FTZ R18, R227, R10 ;  /* 0x0000000ae3127220 */ /* 0x000fe20000410000 */
[----:B------:R-:W-:Y:S01]  /*85a0*/  FMUL.FTZ R10, R27, R163 ;  /* 0x000000a31b0a7220 */ /* 0x000fe20000410000 */
[----:B------:R-:W-:Y:S01]  /*85b0*/  FADD.FTZ R72, R139, R72 ;  /* 0x000000488b487221 */ /* 0x000fe20000010000 */
[----:B------:R-:W-:Y:S01]  /*85c0*/  FMUL.FTZ R9, R226, R3 ;  /* 0x00000003e2097220 */ /* 0x000fe20000410000 */
[----:B----4-:R-:W-:Y:S01]  /*85d0*/  @!P2 FADD.FTZ R5, R5, R148 ;  /* 0x000000940505a221 */ /* 0x010fe20000010000 */
[----:B------:R-:W-:Y:S01]  /*85e0*/  FFMA.FTZ R18, R203, R12, R18 ;  /* 0x0000000ccb127223 */ /* 0x000fe20000010012 */
[----:B------:R-:W-:Y:S01]  /*85f0*/  FMUL.FTZ R3, R27, R13 ;  /* 0x0000000d1b037220 */ /* 0x000fe20000410000 */
[C---:B------:R-:W-:Y:S01]  /*8600*/  FFMA.FTZ R147, R26.reuse, R147, -R10 ;  /* 0x000000931a937223 */ /* 0x040fe2000001080a */
[----:B-----5:R-:W-:Y:S01]  /*8610*/  @!P2 FADD.FTZ R4, R175, R4 ;  /* 0x00000004af04a221 */ /* 0x020fe20000010000 */
[----:B------:R-:W4:Y:S01]  /*8620*/  SHFL.DOWN PT, R28, R5, 0x2, 0x1f ;  /* 0x08401f00051c7f89 */ /* 0x000f2200000e0000 */
[----:B------:R-:W-:Y:S01]  /*8630*/  ISETP.GT.AND P2, PT, R131, 0x1d, PT ;  /* 0x0000001d8300780c */ /* 0x000fe20003f44270 */
[C---:B------:R-:W-:Y:S01]  /*8640*/  FFMA.FTZ R10, R26.reuse, R164, R3 ;  /* 0x000000a41a0a7223 */ /* 0x040fe20000010003 */
[----:B------:R-:W-:Y:S01]  /*8650*/  FFMA.FTZ R3, R105, R162, R18 ;  /* 0x000000a269037223 */ /* 0x000fe20000010012 */
[----:B------:R-:W5:Y:S01]  /*8660*/  SHFL.DOWN PT, R143, R4, 0x2, 0x1f ;  /* 0x08401f00048f7f89 */ /* 0x000f6200000e0000 */
[----:B------:R-:W-:Y:S01]  /*8670*/  FMUL.FTZ R12, R27, R164 ;  /* 0x000000a41b0c7220 */ /* 0x000fe20000410000 */
[----:B------:R-:W-:Y:S01]  /*8680*/  FMUL.FTZ R10, R231, R10 ;  /* 0x0000000ae70a7220 */ /* 0x000fe20000410000 */
[----:B------:R-:W-:Y:S01]  /*8690*/  FADD.FTZ R92, R3, R92 ;  /* 0x0000005c035c7221 */ /* 0x000fe20000010000 */
[----:B------:R-:W-:Y:S01]  /*86a0*/  FMUL.FTZ R3, R27, R165 ;  /* 0x000000a51b037220 */ /* 0x000fe20000410000 */
[----:B------:R-:W-:Y:S01]  /*86b0*/  FFMA.FTZ R12, R26, R13, -R12 ;  /* 0x0000000d1a0c7223 */ /* 0x000fe2000001080c */
[----:B------:R-:W-:Y:S01]  /*86c0*/  FFMA.FTZ R202, R202, R147, R9 ;  /* 0x00000093caca7223 */ /* 0x000fe20000010009 */
[----:B------:R-:W-:Y:S01]  /*86d0*/  FFMA.FTZ R212, R103, R161, R212 ;  /* 0x000000a167d47223 */ /* 0x000fe200000100d4 */
[----:B------:R-:W-:Y:S01]  /*86e0*/  FFMA.FTZ R9, R26, R149, -R3 ;  /* 0x000000951a097223 */ /* 0x000fe20000010803 */
[----:B------:R-:W-:Y:S01]  /*86f0*/  FFMA.FTZ R10, R205, R12, R10 ;  /* 0x0000000ccd0a7223 */ /* 0x000fe2000001000a */
[----:B-1----:R-:W-:Y:S01]  /*8700*/  @!P2 FADD.FTZ R6, R6, R145 ;  /* 0x000000910606a221 */ /* 0x002fe20000010000 */
[----:B--2---:R-:W-:Y:S01]  /*8710*/  @!P2 FADD.FTZ R7, R7, R144 ;  /* 0x000000900707a221 */ /* 0x004fe20000010000 */
[----:B------:R-:W-:Y:S01]  /*8720*/  FMUL.FTZ R3, R27, R15 ;  /* 0x0000000f1b037220 */ /* 0x000fe20000410000 */
[----:B------:R-:W-:Y:S01]  /*8730*/  FFMA.FTZ R13, R109, R164, R10 ;  /* 0x000000a46d0d7223 */ /* 0x000fe2000001000a */
[C---:B------:R-:W-:Y:S01]  /*8740*/  FMUL.FTZ R149, R27.reuse, R149 ;  /* 0x000000951b957220 */ /* 0x040fe20000410000 */
[----:B------:R-:W1:Y:S01]  /*8750*/  SHFL.DOWN PT, R145, R6, 0x4, 0x1f ;  /* 0x08801f0006917f89 */ /* 0x000e6200000e0000 */
[CC--:B------:R-:W-:Y:S01]  /*8760*/  FMUL.FTZ R12, R27.reuse, R166.reuse ;  /* 0x000000a61b0c7220 */ /* 0x0c0fe20000410000 */
[C---:B------:R-:W-:Y:S01]  /*8770*/  FFMA.FTZ R10, R26.reuse, R166, R3 ;  /* 0x000000a61a0a7223 */ /* 0x040fe20000010003 */
[C---:B------:R-:W-:Y:S01]  /*8780*/  FFMA.FTZ R149, R26.reuse, R165, R149 ;  /* 0x000000a51a957223 */ /* 0x040fe20000010095 */
[----:B------:R-:W-:Y:S01]  /*8790*/  FMUL.FTZ R3, R27, R167 ;  /* 0x000000a71b037220 */ /* 0x000fe20000410000 */
[----:B----4-:R-:W-:Y:S01]  /*87a0*/  @!P2 FADD.FTZ R5, R5, R28 ;  /* 0x0000001c0505a221 */ /* 0x010fe20000010000 */
[----:B------:R-:W-:Y:S01]  /*87b0*/  FFMA.FTZ R12, R26, R15, -R12 ;  /* 0x0000000f1a0c7223 */ /* 0x000fe2000001080c */
[----:B------:R-:W2:Y:S01]  /*87c0*/  SHFL.DOWN PT, R28, R7, 0x4, 0x1f ;  /* 0x08801f00071c7f89 */ /* 0x000ea200000e0000 */
[----:B------:R-:W-:Y:S01]  /*87d0*/  FMUL.FTZ R10, R229, R10 ;  /* 0x0000000ae50a7220 */ /* 0x000fe20000410000 */
[----:B-----5:R-:W-:Y:S01]  /*87e0*/  @!P2 FADD.FTZ R4, R4, R143 ;  /* 0x0000008f0404a221 */ /* 0x020fe20000010000 */
[----:B------:R-:W-:Y:S01]  /*87f0*/  ISETP.GT.AND P2, PT, R131, 0x1b, PT ;  /* 0x0000001b8300780c */ /* 0x000fe20003f44270 */
[----:B------:R-:W4:Y:S01]  /*8800*/  SHFL.DOWN PT, R18, R5, 0x4, 0x1f ;  /* 0x08801f0005127f89 */ /* 0x000f2200000e0000 */
[----:B------:R-:W-:Y:S01]  /*8810*/  FADD.FTZ R88, R13, R88 ;  /* 0x000000580d587221 */ /* 0x000fe20000010000 */
[----:B------:R-:W-:Y:S01]  /*8820*/  FMUL.FTZ R149, R214, R149 ;  /* 0x00000095d6957220 */ /* 0x000fe20000410000 */
[----:B------:R-:W-:Y:S01]  /*8830*/  FFMA.FTZ R10, R207, R12, R10 ;  /* 0x0000000ccf0a7223 */ /* 0x000fe2000001000a */
[----:B------:R-:W5:Y:S01]  /*8840*/  SHFL.DOWN PT, R143, R4, 0x4, 0x1f ;  /* 0x08801f00048f7f89 */ /* 0x000f6200000e0000 */
[----:B------:R-:W-:Y:S01]  /*8850*/  FFMA.FTZ R13, R26, R151, -R3 ;  /* 0x000000971a0d7223 */ /* 0x000fe20000010803 */
[C---:B------:R-:W-:Y:S01]  /*8860*/  FMUL.FTZ R3, R27.reuse, R17 ;  /* 0x000000111b037220 */ /* 0x040fe20000410000 */
[----:B------:R-:W-:Y:S01]  /*8870*/  FMUL.FTZ R151, R27, R151 ;  /* 0x000000971b977220 */ /* 0x000fe20000410000 */
[----:B------:R-:W-:Y:S01]  /*8880*/  FFMA.FTZ R206, R206, R9, R149 ;  /* 0x00000009cece7223 */ /* 0x000fe20000010095 */
[----:B------:R-:W-:Y:S01]  /*8890*/  FFMA.FTZ R15, R113, R166, R10 ;  /* 0x000000a6710f7223 */ /* 0x000fe2000001000a */
[-C--:B------:R-:W-:Y:S01]  /*88a0*/  FMUL.FTZ R9, R27, R168.reuse ;  /* 0x000000a81b097220 */ /* 0x080fe20000410000 */
[C---:B------:R-:W-:Y:S01]  /*88b0*/  FFMA.FTZ R10, R26.reuse, R168, R3 ;  /* 0x000000a81a0a7223 */ /* 0x040fe20000010003 */
[----:B------:R-:W-:Y:S01]  /*88c0*/  FFMA.FTZ R151, R26, R167, R151 ;  /* 0x000000a71a977223 */ /* 0x000fe20000010097 */
[----:B-1----:R-:W-:Y:S01]  /*88d0*/  @!P2 FADD.FTZ R6, R6, R145 ;  /* 0x000000910606a221 */ /* 0x002fe20000010000 */
[----:B------:R-:W-:Y:S01]  /*88e0*/  FFMA.FTZ R12, R26, R17, -R9 ;  /* 0x000000111a0c7223 */ /* 0x000fe20000010809 */
[----:B------:R-:W-:Y:S01]  /*88f0*/  FMUL.FTZ R14, R223, R10 ;  /* 0x0000000adf0e7220 */ /* 0x000fe20000410000 */
[----:B------:R-:W-:Y:S01]  /*8900*/  FMUL.FTZ R151, R224, R151 ;  /* 0x00000097e0977220 */ /* 0x000fe20000410000 */
[----:B------:R-:W-:Y:S01]  /*8910*/  FMUL.FTZ R3, R27, R153 ;  /* 0x000000991b037220 */ /* 0x000fe20000410000 */
[----:B------:R-:W1:Y:S01]  /*8920*/  SHFL.DOWN PT, R141, R6, 0x8, 0x1f ;  /* 0x09001f00068d7f89 */ /* 0x000e6200000e0000 */
[----:B------:R-:W-:Y:S01]  /*8930*/  FFMA.FTZ R12, R209, R12, R14 ;  /* 0x0000000cd10c7223 */ /* 0x000fe2000001000e */
[----:B--2---:R-:W-:Y:S01]  /*8940*/  @!P2 FADD.FTZ R7, R7, R28 ;  /* 0x0000001c0707a221 */ /* 0x004fe20000010000 */
[----:B------:R-:W-:Y:S01]  /*8950*/  FFMA.FTZ R208, R208, R13, R151 ;  /* 0x0000000dd0d07223 */ /* 0x000fe20000010097 */
[----:B------:R-:W-:Y:S01]  /*8960*/  FFMA.FTZ R3, R26, R169, R3 ;  /* 0x000000a91a037223 */ /* 0x000fe20000010003 */
[----:B------:R-:W-:Y:S01]  /*8970*/  FFMA.FTZ R202, R107, R163, R202 ;  /* 0x000000a36bca7223 */ /* 0x000fe200000100ca */
[----:B----4-:R-:W-:Y:S01]  /*8980*/  @!P2 FADD.FTZ R5, R5, R18 ;  /* 0x000000120505a221 */ /* 0x010fe20000010000 */
[----:B------:R-:W-:Y:S01]  /*8990*/  FFMA.FTZ R206, R111, R165, R206 ;  /* 0x000000a56fce7223 */ /* 0x000fe200000100ce */
[----:B------:R-:W2:Y:S01]  /*89a0*/  SHFL.DOWN PT, R18, R7, 0x8, 0x1f ;  /* 0x09001f0007127f89 */ /* 0x000ea200000e0000 */
[----:B------:R-:W-:Y:S01]  /*89b0*/  FADD.FTZ R84, R15, R84 ;  /* 0x000000540f547221 */ /* 0x000fe20000010000 */
[----:B-----5:R-:W-:Y:S01]  /*89c0*/  @!P2 FADD.FTZ R4, R4, R143 ;  /* 0x0000008f0404a221 */ /* 0x020fe20000010000 */
[----:B------:R-:W-:Y:S01]  /*89d0*/  ISETP.GT.AND P2, PT, R131, 0x17, PT ;  /* 0x000000178300780c */ /* 0x000fe20003f44270 */
[----:B------:R-:W4:Y:S01]  /*89e0*/  SHFL.DOWN PT, R16, R5, 0x8, 0x1f ;  /* 0x09001f0005107f89 */ /* 0x000f2200000e0000 */
[----:B------:R-:W-:Y:S01]  /*89f0*/  FFMA.FTZ R208, R115, R167, R208 ;  /* 0x000000a773d07223 */ /* 0x000fe200000100d0 */
[----:B------:R-:W-:Y:S01]  /*8a00*/  FMUL.FTZ R10, R27, R169 ;  /* 0x000000a91b0a7220 */ /* 0x000fe20000410000 */
[----:B------:R-:W-:Y:S01]  /*8a10*/  FFMA.FTZ R11, R121, R168, R12 ;  /* 0x000000a8790b7223 */ /* 0x000fe2000001000c */
[----:B------:R-:W5:Y:S01]  /*8a20*/  SHFL.DOWN PT, R139, R4, 0x8, 0x1f ;  /* 0x09001f00048b7f89 */ /* 0x000f6200000e0000 */
[----:B------:R-:W-:Y:S01]  /*8a30*/  FMUL.FTZ R9, R216, R3 ;  /* 0x00000003d8097220 */ /* 0x000fe20000410000 */
        /* <DEDUP_REMOVED lines=10> */
[----:B------:R-:W-:Y:S01]  /*8ae0*/  FADD.FTZ R81, R208, R81 ;  /* 0x00000051d0517221 */ /* 0x000fe20000010000 */
[----:B------:R1:W0:Y:S01]  /*8af0*/  SHFL.DOWN PT, R15, R6, 0x10, 0x1f ;  /* 0x0a001f00060f7f89 */ /* 0x00022200000e0000 */
[----:B------:R-:W-:Y:S01]  /*8b00*/  FFMA.FTZ R153, R26, R153, -R10 ;  /* 0x000000991a997223 */ /* 0x000fe2000001080a */
[----:B------:R-:W-:Y:S01]  /*8b10*/  FMUL.FTZ R3, R27, R19 ;  /* 0x000000131b037220 */ /* 0x000fe20000410000 */
[----:B--2---:R-:W-:Y:S01]  /*8b20*/  @!P2 FADD.FTZ R7, R7, R18 ;  /* 0x000000120707a221 */ /* 0x004fe20000010000 */
[----:B----4-:R-:W-:-:S04]  /*8b30*/  @!P2 FADD.FTZ R5, R5, R16 ;  /* 0x000000100505a221 */ /* 0x010fc80000010000 */
[----:B------:R1:W2:Y:S01]  /*8b40*/  SHFL.DOWN PT, R14, R7, 0x10, 0x1f ;  /* 0x0a001f00070e7f89 */ /* 0x0002a200000e0000 */
[----:B-----5:R-:W-:-:S03]  /*8b50*/  @!P2 FADD.FTZ R4, R4, R139 ;  /* 0x0000008b0404a221 */ /* 0x020fc60000010000 */
[----:B------:R1:W4:Y:S04]  /*8b60*/  SHFL.DOWN PT, R12, R5, 0x10, 0x1f ;  /* 0x0a001f00050c7f89 */ /* 0x00032800000e0000 */
[----:B------:R1:W0:Y:S01]  /*8b70*/  SHFL.DOWN PT, R13, R4, 0x10, 0x1f ;  /* 0x0a001f00040d7f89 */ /* 0x00022200000e0000 */
[----:B------:R-:W-:Y:S05]  /*8b80*/  @P3 BRA `(.L_x_9633) ;  /* 0x0000000000203947 */ /* 0x000fea0003800000 */
[----:B------:R-:W-:Y:S01]  /*8b90*/  ISETP.NE.AND P2, PT, R131, RZ, PT ;  /* 0x000000ff8300720c */ /* 0x000fe20003f45270 */
[----:B01----:R-:W-:Y:S01]  /*8ba0*/  FADD.FTZ R4, R4, R13 ;  /* 0x0000000d04047221 */ /* 0x003fe20000010000 */
[----:B----4-:R-:W-:Y:S01]  /*8bb0*/  FADD.FTZ R5, R5, R12 ;  /* 0x0000000c05057221 */ /* 0x010fe20000010000 */
[----:B------:R-:W-:Y:S01]  /*8bc0*/  FADD.FTZ R6, R6, R15 ;  /* 0x0000000f06067221 */ /* 0x000fe20000010000 */
[----:B--2---:R-:W-:-:S09]  /*8bd0*/  FADD.FTZ R7, R7, R14 ;  /* 0x0000000e07077221 */ /* 0x004fd20000010000 */
[----:B------:R-:W-:-:S04]  /*8be0*/  @!P2 SHF.R.U32.HI R10, RZ, 0x1, R136 ;  /* 0x00000001ff0aa819 */ /* 0x000fc80000011688 */
[----:B------:R-:W-:-:S05]  /*8bf0*/  @!P2 LOP3.LUT R10, R10, 0x1f0, RZ, 0xc0, !PT ;  /* 0x000001f00a0aa812 */ /* 0x000fca00078ec0ff */
[----:B------:R0:W-:Y:S02]  /*8c00*/  @!P2 STS.128 [R10+UR28+0x860], R4 ;  /* 0x000860040a00a988 */ /* 0x0001e40008000c1c */
.L_x_9633:
[----:B------:R-:W-:Y:S05]  /*8c10*/  BSYNC.RECONVERGENT B0 ;  /* 0x0000000000007941 */ /* 0x000fea0003800200 */
.L_x_9632:
[C---:B0-----:R-:W-:Y:S01]  /*8c20*/  FMUL.FTZ R10, R27.reuse, R155 ;  /* 0x0000009b1b0a7220 */ /* 0x041fe20000410000 */
[CC--:B------:R-:W-:Y:S01]  /*8c30*/  FMUL.FTZ R16, R27.reuse, R170.reuse ;  /* 0x000000aa1b107220 */ /* 0x0c0fe20000410000 */
[C---:B--2---:R-:W-:Y:S01]  /*8c40*/  FFMA.FTZ R14, R26.reuse, R170, R3 ;  /* 0x000000aa1a0e7223 */ /* 0x044fe20000010003 */
        /* <DEDUP_REMOVED lines=37> */
.L_x_9635:
[----:B------:R-:W-:Y:S05]  /*8ea0*/  BSYNC.RECONVERGENT B0 ;  /* 0x0000000000007941 */ /* 0x000fea0003800200 */
.L_x_9634:
[----:B------:R-:W-:-:S04]  /*8eb0*/  UIADD3 UR7, UPT, UPT, UR7, 0x1, URZ ;  /* 0x0000000107077890 */ /* 0x000fc8000fffe0ff */
[----:B------:R-:W-:-:S09]  /*8ec0*/  UISETP.GE.AND UP0, UPT, UR7, UR30, UPT ;  /* 0x0000001e0700728c */ /* 0x000fd2000bf06270 */
[----:B------:R-:W-:Y:S05]  /*8ed0*/  BRA.U !UP0, `(.L_x_9636) ;  /* 0xffffffa508947547 */ /* 0x000fea000b83ffff */
.L_x_9602:
[----:B------:R-:W-:Y:S01]  /*8ee0*/  BAR.SYNC.DEFER_BLOCKING 0x0 ;  /* 0x0000000000007b1d */ /* 0x000fe20000010000 */
[----:B------:R-:W-:-:S05]  /*8ef0*/  F2FP.F16.F32.PACK_AB R68, R67, R68 ;  /* 0x000000444344723e */ /* 0x000fca00000000ff */
[----:B------:R-:W2:Y:S01]  /*8f00*/  LDCU.64 UR30, c[0x0][0x4f8] ;  /* 0x00009f00ff1e77ac */ /* 0x000ea20008000a00 */
[----:B------:R-:W-:Y:S01]  /*8f10*/  UIADD3 UR36, UPT, UPT, UR16, -0x1, URZ ;  /* 0xffffffff10247890 */ /* 0x000fe2000fffe0ff */
[----:B------:R-:W4:Y:S01]  /*8f20*/  LDCU.64 UR32, c[0x0][0x500] ;  /* 0x0000a000ff2077ac */ /* 0x000f220008000a00 */
[----:B------:R-:W5:Y:S01]  /*8f30*/  LDCU.64 UR34, c[0x0][0x550] ;  /* 0x0000aa00ff2277ac */ /* 0x000f620008000a00 */
[----:B------:R-:W3:Y:S04]  /*8f40*/  LDG.E.128 R8, desc[UR24][R20.64] ;  /* 0x0000001814087981 */ /* 0x000ee8000c1e1d00 */
[----:B------:R-:W3:Y:S01]  /*8f50*/  LDG.E.128 R12, desc[UR24][R20.64+0x200] ;  /* 0x00020018140c7981 */ /* 0x000ee2000c1e1d00 */
[----:B------:R-:W-:Y:S02]  /*8f60*/  USHF.L.U32 UR28, UR36, 0xa, URZ ;  /* 0x0000000a241c7899 */ /* 0x000fe400080006ff */
[----:B------:R-:W-:-:S02]  /*8f70*/  UIADD3 UR17, UP1, UPT, UR17, -0x800, URZ ;  /* 0xfffff80011117890 */ /* 0x000fc4000ff3e0ff */
[----:B------:R-:W-:Y:S02]  /*8f80*/  USHF.R.S32.HI UR29, URZ, 0x1f, UR28 ;  /* 0x0000001fff1d7899 */ /* 0x000fe4000801141c */
[----:B------:R-:W-:Y:S02]  /*8f90*/  UIADD3 UR19, UP2, UPT, UR19, -0x800, URZ ;  /* 0xfffff80013137890 */ /* 0x000fe4000ff5e0ff */
[----:B--2---:R-:W-:Y:S02]  /*8fa0*/  UIMAD.WIDE.U32 UR26, UR23, UR30, UR28 ;  /* 0x0000001e171a72a5 */ /* 0x004fe4000f8e001c */
[----:B------:R-:W-:Y:S02]  /*8fb0*/  UIADD3.X UR18, UPT, UPT, UR18, -0x1, URZ, UP1, !UPT ;  /* 0xffffffff12127890 */ /* 0x000fe40008ffe4ff */
[----:B------:R-:W-:Y:S01]  /*8fc0*/  UIMAD UR27, UR23, UR31, UR27 ;  /* 0x0000001f171b72a4 */ /* 0x000fe2000f8e021b */
[----:B------:R-:W2:Y:S03]  /*8fd0*/  LDCU.64 UR30, c[0x0][0x520] ;  /* 0x0000a400ff1e77ac */ /* 0x000ea60008000a00 */
[----:B----4-:R-:W-:-:S02]  /*8fe0*/  UIMAD.WIDE.U32 UR26, UR8, UR32, UR26 ;  /* 0x00000020081a72a5 */ /* 0x010fc4000f8e001a */
[----:B------:R-:W-:Y:S02]  /*8ff0*/  UIADD3.X UR20, UPT, UPT, UR20, -0x1, URZ, UP2, !UPT ;  /* 0xffffffff14147890 */ /* 0x000fe400097fe4ff */
[----:B------:R-:W-:Y:S02]  /*9000*/  UIMAD UR27, UR8, UR33, UR27 ;  /* 0x00000021081b72a4 */ /* 0x000fe4000f8e021b */
[----:B-----5:R-:W-:Y:S01]  /*9010*/  ULEA UR7, UP0, UR26, UR34, 0x1 ;  /* 0x000000221a077291 */ /* 0x020fe2000f8008ff */
[----:B------:R-:W4:Y:S03]  /*9020*/  LDCU.64 UR32, c[0x0][0x560] ;  /* 0x0000ac00ff2077ac */ /* 0x000f260008000a00 */
[----:B------:R-:W-:Y:S01]  /*9030*/  ULEA.HI.X UR26, UR26, UR35, UR27, 0x1, UP0 ;  /* 0x000000231a1a7291 */ /* 0x000fe200080f0c1b */
[----:B---3--:R-:W-:Y:S04]  /*9040*/  STS.128 [R130], R8 ;  /* 0x0000000882007388 */ /* 0x008fe80000000c00 */
[----:B------:R-:W-:Y:S01]  /*9050*/  STS.128 [R130+0x200], R12 ;  /* 0x0002000c82007388 */ /* 0x000fe20000000c00 */
[----:B------:R-:W-:-:S03]  /*9060*/  NOP ;  /* 0x0000000000007918 */ /* 0x000fc60000000000 */
[----:B01----:R-:W0:Y:S04]  /*9070*/  LDS.128 R4, [R129] ;  /* 0x0000000081047984 */ /* 0x003e280000000c00 */
[----:B------:R-:W1:Y:S01]  /*9080*/  LDS.128 R8, [R129+0x10] ;  /* 0x0000100081087984 */ /* 0x000e620000000c00 */
[--C-:B0-----:R-:W-:Y:S02]  /*9090*/  HADD2.F32 R0, -RZ, R4.reuse.H0_H0 ;  /* 0x20000004ff007230 */ /* 0x101fe40000004100 */
[----:B------:R-:W-:Y:S02]  /*90a0*/  HADD2.F32 R4, -RZ, R4.H1_H1 ;  /* 0x30000004ff047230 */ /* 0x000fe40000004100 */
[----:B------:R-:W-:Y:S02]  /*90b0*/  HADD2.F32 R12, -RZ, R6.H0_H0 ;  /* 0x20000006ff0c7230 */ /* 0x000fe40000004100 */
[----:B------:R-:W-:Y:S01]  /*90c0*/  FADD.FTZ R2, R0, UR6 ;  /* 0x0000000600027e21 */ /* 0x000fe20008010000 */
[----:B------:R-:W-:-:S02]  /*90d0*/  HADD2.F32 R0, -RZ, R5.H0_H0 ;  /* 0x20000005ff007230 */ /* 0x000fc40000004100 */
[----:B------:R-:W-:Y:S01]  /*90e0*/  FADD.FTZ R4, R4, UR6 ;  /* 0x0000000604047e21 */ /* 0x000fe20008010000 */
[----:B------:R-:W-:Y:S02]  /*90f0*/  HADD2.F32 R6, -RZ, R6.H1_H1 ;  /* 0x30000006ff067230 */ /* 0x000fe40000004100 */
[----:B------:R-:W-:Y:S01]  /*9100*/  FADD.FTZ R12, R12, UR6 ;  /* 0x000000060c0c7e21 */ /* 0x000fe20008010000 */
[----:B------:R-:W-:Y:S01]  /*9110*/  BAR.SYNC.DEFER_BLOCKING 0x0 ;  /* 0x0000000000007b1d */ /* 0x000fe20000010000 */
[----:B------:R-:W-:Y:S01]  /*9120*/  FSETP.GTU.FTZ.AND P2, PT, R2, 20, PT ;  /* 0x41a000000200780b */ /* 0x000fe20003f5c000 */
[----:B------:R-:W-:Y:S01]  /*9130*/  FADD.FTZ R16, R0, UR6 ;  /* 0x0000000600107e21 */ /* 0x000fe20008010000 */
[----:B------:R-:W-:Y:S01]  /*9140*/  FSETP.GTU.FTZ.AND P1, PT, R4, 20, PT ;  /* 0x41a000000400780b */ /* 0x000fe20003f3c000 */
[----:B------:R-:W-:Y:S02]  /*9150*/  HADD2.F32 R5, -RZ, R5.H1_H1 ;  /* 0x30000005ff057230 */ /* 0x000fe40000004100 */
[----:B------:R-:W-:Y:S01]  /*9160*/  FADD.FTZ R6, R6, UR6 ;  /* 0x0000000606067e21 */ /* 0x000fe20008010000 */
[----:B------:R-:W-:-:S02]  /*9170*/  FSETP.GTU.FTZ.AND P6, PT, R12, 20, PT ;  /* 0x41a000000c00780b */ /* 0x000fc40003fdc000 */
[----:B------:R-:W-:Y:S01]  /*9180*/  FSETP.GTU.FTZ.AND P0, PT, R16, 20, PT ;  /* 0x41a000001000780b */ /* 0x000fe20003f1c000 */
[----:B------:R-:W-:Y:S01]  /*9190*/  FADD.FTZ R5, R5, UR6 ;  /* 0x0000000605057e21 */ /* 0x000fe20008010000 */
[----:B------:R-:W-:-:S03]  /*91a0*/  FSETP.GTU.FTZ.AND P5, PT, R6, 20, PT ;  /* 0x41a000000600780b */ /* 0x000fc60003fbc000 */
[----:B------:R-:W-:Y:S01]  /*91b0*/  @!P2 FMUL.FTZ R0, R2, -1.4426950216293334961 ;  /* 0xbfb8aa3b0200a820 */ /* 0x000fe20000410000 */
[----:B------:R-:W-:Y:S01]  /*91c0*/  FSETP.GTU.FTZ.AND P4, PT, R5, 20, PT ;  /* 0x41a000000500780b */ /* 0x000fe20003f9c000 */
[----:B------:R-:W-:-:S04]  /*91d0*/  @!P1 FMUL.FTZ R3, R4, -1.4426950216293334961 ;  /* 0xbfb8aa3b04039820 */ /* 0x000fc80000410000 */
[----:B------:R-:W0:Y:S02]  /*91e0*/  @!P2 MUFU.EX2 R0, R0 ;  /* 0x000000000000a308 */ /* 0x000e240000000800 */
[----:B------:R-:W-:-:S06]  /*91f0*/  @!P0 FMUL.FTZ R4, R16, -1.4426950216293334961 ;  /* 0xbfb8aa3b10048820 */ /* 0x000fcc0000410000 */
[----:B------:R-:W3:Y:S01]  /*9200*/  @!P1 MUFU.EX2 R3, R3 ;  /* 0x0000000300039308 */ /* 0x000ee20000000800 */
[----:B------:R-:W-:-:S07]  /*9210*/  @!P4 FMUL.FTZ R5, R5, -1.4426950216293334961 ;  /* 0xbfb8aa3b0505c820 */ /* 0x000fce0000410000 */
[----:B------:R-:W5:Y:S01]  /*9220*/  @!P0 MUFU.EX2 R4, R4 ;  /* 0x0000000400048308 */ /* 0x000f620000000800 */
[----:B0-----:R-:W-:Y:S01]  /*9230*/  @!P2 FADD.FTZ R2, R0, 1 ;  /* 0x3f8000000002a421 */ /* 0x001fe20000010000 */
[--C-:B------:R-:W-:Y:S02]  /*9240*/  HADD2.F32 R0, -RZ, R7.reuse.H0_H0 ;  /* 0x20000007ff007230 */ /* 0x100fe40000004100 */
[----:B------:R-:W-:-:S03]  /*9250*/  HADD2.F32 R7, -RZ, R7.H1_H1 ;  /* 0x30000007ff077230 */ /* 0x000fc60000004100 */
[----:B------:R-:W-:Y:S01]  /*9260*/  FADD.FTZ R14, R0, UR6 ;  /* 0x00000006000e7e21 */ /* 0x000fe20008010000 */
[----:B------:R-:W0:Y:S01]  /*9270*/  @!P2 MUFU.RCP R2, R2 ;  /* 0x000000020002a308 */ /* 0x000e220000001000 */
[----:B---3--:R-:W-:Y:S01]  /*9280*/  @!P1 FADD.FTZ R3, R3, 1 ;  /* 0x3f80000003039421 */ /* 0x008fe20000010000 */
[----:B------:R-:W-:Y:S01]  /*9290*/  FADD.FTZ R7, R7, UR6 ;  /* 0x0000000607077e21 */ /* 0x000fe20008010000 */
[----:B------:R-:W-:Y:S01]  /*92a0*/  @!P6 FMUL.FTZ R0, R12, -1.4426950216293334961 ;  /* 0xbfb8aa3b0c00e820 */ /* 0x000fe20000410000 */
[----:B------:R-:W-:-:S04]  /*92b0*/  FSETP.GTU.FTZ.AND P3, PT, R14, 20, PT ;  /* 0x41a000000e00780b */ /* 0x000fc80003f7c000 */
[----:B------:R1:W3:Y:S01]  /*92c0*/  @!P1 MUFU.RCP R13, R3 ;  /* 0x00000003000d9308 */ /* 0x0002e20000001000 */
[----:B-----5:R-:W-:-:S07]  /*92d0*/  @!P0 FADD.FTZ R4, R4, 1 ;  /* 0x3f80000004048421 */ /* 0x020fce0000010000 */
[----:B------:R-:W5:Y:S01]  /*92e0*/  @!P0 MUFU.RCP R4, R4 ;  /* 0x0000000400048308 */ /* 0x000f620000001000 */
[--C-:B-1----:R-:W-:Y:S02]  /*92f0*/  HADD2.F32 R3, -RZ, R8.reuse.H0_H0 ;  /* 0x20000008ff037230 */ /* 0x102fe40000004100 */
[----:B0-----:R-:W-:Y:S01]  /*9300*/  @!P2 FMUL.FTZ R77, R77, R2 ;  /* 0x000000024d4da220 */ /* 0x001fe20000410000 */
[----:B------:R-:W-:Y:S01]  /*9310*/  @!P5 FMUL.FTZ R2, R6, -1.4426950216293334961 ;  /* 0xbfb8aa3b0602d820 */ /* 0x000fe20000410000 */
[----:B------:R-:W-:Y:S01]  /*9320*/  FSETP.GTU.FTZ.AND P2, PT, R7, 20, PT ;  /* 0x41a000000700780b */ /* 0x000fe20003f5c000 */
[----:B------:R-:W-:Y:S02]  /*9330*/  HADD2.F32 R8, -RZ, R8.H1_H1 ;  /* 0x30000008ff087230 */ /* 0x000fe40000004100 */
[----:B------:R-:W-:Y:S01]  /*9340*/  FADD.FTZ R6, R3, UR6 ;  /* 0x0000000603067e21 */ /* 0x000fe20008010000 */
[----:B------:R-:W-:Y:S01]  /*9350*/  @!P3 FMUL.FTZ R3, R14, -1.4426950216293334961 ;  /* 0xbfb8aa3b0e03b820 */ /* 0x000fe20000410000 */
[----:B------:R-:W0:Y:S01]  /*9360*/  @!P4 MUFU.EX2 R5, R5 ;  /* 0x000000050005c308 */ /* 0x000e220000000800 */
[----:B---3--:R-:W-:Y:S01]  /*9370*/  @!P1 FMUL.FTZ R78, R78, R13 ;  /* 0x0000000d4e4e9220 */ /* 0x008fe20000410000 */
[----:B------:R-:W-:Y:S01]  /*9380*/  FADD.FTZ R8, R8, UR6 ;  /* 0x0000000608087e21 */ /* 0x000fe20008010000 */
[----:B------:R-:W-:-:S05]  /*9390*/  FSETP.GTU.FTZ.AND P1, PT, R6, 20, PT ;  /* 0x41a000000600780b */ /* 0x000fca0003f3c000 */
[----:B------:R-:W1:Y:S01]  /*93a0*/  @!P6 MUFU.EX2 R0, R0 ;  /* 0x000000000000e308 */ /* 0x000e620000000800 */
[----:B-----5:R-:W-:Y:S01]  /*93b0*/  @!P0 FMUL.FTZ R79, R79, R4 ;  /* 0x000000044f4f8220 */ /* 0x020fe20000410000 */
[----:B------:R-:W-:Y:S01]  /*93c0*/  @!P2 FMUL.FTZ R4, R7, -1.4426950216293334961 ;  /* 0xbfb8aa3b0704a820 */ /* 0x000fe20000410000 */
[----:B------:R-:W-:-:S05]  /*93d0*/  FSETP.GTU.FTZ.AND P0, PT, R8, 20, PT ;  /* 0x41a000000800780b */ /* 0x000fca0003f1c000 */
[----:B------:R-:W-:Y:S01]  /*93e0*/  @!P1 FMUL.FTZ R6, R6, -1.4426950216293334961 ;  /* 0xbfb8aa3b06069820 */ /* 0x000fe20000410000 */
[----:B0-----:R-:W-:Y:S01]  /*93f0*/  @!P4 FADD.FTZ R5, R5, 1 ;  /* 0x3f8000000505c421 */ /* 0x001fe20000010000 */
[----:B------:R-:W0:Y:S06]  /*9400*/  @!P3 MUFU.EX2 R3, R3 ;  /* 0x000000030003b308 */ /* 0x000e2c0000000800 */
[----:B------:R-:W-:Y:S01]  /*9410*/  @!P0 FMUL.FTZ R7, R8, -1.4426950216293334961 ;  /* 0xbfb8aa3b08078820 */ /* 0x000fe20000410000 */
[----:B-1----:R-:W-:Y:S01]  /*9420*/  @!P6 FADD.FTZ R0, R0, 1 ;  /* 0x3f8000000000e421 */ /* 0x002fe20000010000 */
[----:B------:R-:W1:Y:S01]  /*9430*/  @!P1 MUFU.EX2 R6, R6 ;  /* 0x0000000600069308 */ /* 0x000e620000000800 */
[----:B------:R-:W-:-:S02]  /*9440*/  HADD2.F32 R8, -RZ, R9.H0_H0 ;  /* 0x20000009ff087230 */ /* 0x000fc40000004100 */
[----:B------:R-:W-:-:S03]  /*9450*/  HADD2.F32 R9, -RZ, R9.H1_H1 ;  /* 0x30000009ff097230 */ /* 0x000fc60000004100 */
[----:B------:R-:W-:Y:S02]  /*9460*/  FADD.FTZ R8, R8, UR6 ;  /* 0x0000000608087e21 */ /* 0x000fe40008010000 */
[----:B------:R-:W3:Y:S01]  /*9470*/  @!P2 MUFU.EX2 R4, R4 ;  /* 0x000000040004a308 */ /* 0x000ee20000000800 */
[----:B0-----:R-:W-:Y:S01]  /*9480*/  @!P3 FADD.FTZ R3, R3, 1 ;  /* 0x3f8000000303b421 */ /* 0x001fe20000010000 */
[----:B------:R-:W-:-:S06]  /*9490*/  FADD.FTZ R9, R9, UR6 ;  /* 0x0000000609097e21 */ /* 0x000fcc0008010000 */
[----:B------:R-:W0:Y:S01]  /*94a0*/  @!P4 MUFU.RCP R5, R5 ;  /* 0x000000050005c308 */ /* 0x000e220000001000 */
[----:B-1----:R-:W-:-:S07]  /*94b0*/  @!P1 FADD.FTZ R6, R6, 1 ;  /* 0x3f80000006069421 */ /* 0x002fce0000010000 */
[----:B------:R-:W1:Y:S01]  /*94c0*/  @!P5 MUFU.EX2 R2, R2 ;  /* 0x000000020002d308 */ /* 0x000e620000000800 */
[----:B---3--:R-:W-:-:S07]  /*94d0*/  @!P2 FADD.FTZ R4, R4, 1 ;  /* 0x3f8000000404a421 */ /* 0x008fce0000010000 */
[----:B------:R3:W5:Y:S01]  /*94e0*/  @!P6 MUFU.RCP R12, R0 ;  /* 0x00000000000ce308 */ /* 0x0007620000001000 */
[----:B0-----:R-:W-:Y:S01]  /*94f0*/  @!P4 FMUL.FTZ R82, R82, R5 ;  /* 0x000000055252c220 */ /* 0x001fe20000410000 */
[----:B------:R-:W-:-:S06]  /*9500*/  FSETP.GTU.FTZ.AND P4, PT, R8, 20, PT ;  /* 0x41a000000800780b */ /* 0x000fcc0003f9c000 */
[----:B------:R0:W2:Y:S01]  /*9510*/  @!P3 MUFU.RCP R14, R3 ;  /* 0x00000003000eb308 */ /* 0x0000a20000001000 */
[----:B-1----:R-:W-:Y:S01]  /*9520*/  @!P5 FADD.FTZ R2, R2, 1 ;  /* 0x3f8000000202d421 */ /* 0x002fe20000010000 */
[--C-:B---3--:R-:W-:Y:S02]  /*9530*/  HADD2.F32 R0, -RZ, R10.reuse.H0_H0 ;  /* 0x2000000aff007230 */ /* 0x108fe40000004100 */
[----:B------:R-:W-:-:S04]  /*9540*/  HADD2.F32 R10, -RZ, R10.H1_H1 ;  /* 0x3000000aff0a7230 */ /* 0x000fc80000004100 */
[----:B------:R-:W1:Y:S01]  /*9550*/  @!P1 MUFU.RCP R6, R6 ;  /* 0x0000000600069308 */ /* 0x000e620000001000 */
[--C-:B0-----:R-:W-:Y:S02]  /*9560*/  HADD2.F32 R3, -RZ, R11.reuse.H0_H0 ;  /* 0x2000000bff037230 */ /* 0x101fe40000004100 */
[----:B-----5:R-:W-:Y:S01]  /*9570*/  @!P6 FMUL.FTZ R81, R81, R12 ;  /* 0x0000000c5151e220 */ /* 0x020fe20000410000 */
[----:B------:R-:W-:Y:S02]  /*9580*/  HADD2.F32 R11, -RZ, R11.H1_H1 ;  /* 0x3000000bff0b7230 */ /* 0x000fe40000004100 */
[----:B------:R-:W-:Y:S01]  /*9590*/  FADD.FTZ R12, R0, UR6 ;  /* 0x00000006000c7e21 */ /* 0x000fe20008010000 */
[----:B------:R-:W-:Y:S01]  /*95a0*/  @!P4 FMUL.FTZ R0, R8, -1.4426950216293334961 ;  /* 0xbfb8aa3b0800c820 */ /* 0x000fe20000410000 */
[----:B------:R-:W-:Y:S01]  /*95b0*/  FADD.FTZ R10, R10, UR6 ;  /* 0x000000060a0a7e21 */ /* 0x000fe20008010000 */
[----:B------:R-:W-:Y:S01]  /*95c0*/  FADD.FTZ R8, R3, UR6 ;  /* 0x0000000603087e21 */ /* 0x000fe20008010000 */
[----:B------:R-:W0:Y:S01]  /*95d0*/  @!P2 MUFU.RCP R5, R4 ;  /* 0x000000040005a308 */ /* 0x000e220000001000 */
[----:B------:R-:W-:Y:S01]  /*95e0*/  FADD.FTZ R11, R11, UR6 ;  /* 0x000000060b0b7e21 */ /* 0x000fe20008010000 */
[----:B--2---:R-:W-:Y:S01]  /*95f0*/  @!P3 FMUL.FTZ R83, R83, R14 ;  /* 0x0000000e5353b220 */ /* 0x004fe20000410000 */
[----:B------:R-:W-:-:S02]  /*9600*/  FSETP.GTU.FTZ.AND P3, PT, R10, 20, PT ;  /* 0x41a000000a00780b */ /* 0x000fc40003f7c000 */
[----:B------:R-:W-:-:S03]  /*9610*/  FSETP.GTU.FTZ.AND P6, PT, R9, 20, PT ;  /* 0x41a000000900780b */ /* 0x000fc60003fdc000 */
[----:B------:R2:W3:Y:S01]  /*9620*/  @!P5 MUFU.RCP R13, R2 ;  /* 0x00000002000dd308 */ /* 0x0004e20000001000 */
[----:B-1----:R-:W-:Y:S01]  /*9630*/  @!P1 FMUL.FTZ R85, R85, R6 ;  /* 0x0000000655559220 */ /* 0x002fe20000410000 */
[----:B------:R-:W-:-:S06]  /*9640*/  FSETP.GTU.FTZ.AND P1, PT, R11, 20, PT ;  /* 0x41a000000b00780b */ /* 0x000fcc0003f3c000 */
[----:B------:R-:W1:Y:S01]  /*9650*/  @!P0 MUFU.EX2 R7, R7 ;  /* 0x0000000700078308 */ /* 0x000e620000000800 */
[----:B0-----:R-:W-:Y:S01]  /*9660*/  @!P2 FMUL.FTZ R88, R88, R5 ;  /* 0x000000055858a220 */ /* 0x001fe20000410000 */
[----:B------:R-:W-:Y:S01]  /*9670*/  FSETP.GTU.FTZ.AND P2, PT, R8, 20, PT ;  /* 0x41a000000800780b */ /* 0x000fe20003f5c000 */
[----:B------:R-:W-:Y:S01]  /*9680*/  @!P3 FMUL.FTZ R4, R10, -1.4426950216293334961 ;  /* 0xbfb8aa3b0a04b820 */ /* 0x000fe20000410000 */
[----:B--2---:R-:W-:Y:S01]  /*9690*/  @!P6 FMUL.FTZ R2, R9, -1.4426950216293334961 ;  /* 0xbfb8aa3b0902e820 */ /* 0x004fe20000410000 */
[----:B------:R-:W-:Y:S02]  /*96a0*/  F2FP.F16.F32.PACK_AB R10, R71, R72 ;  /* 0x00000048470a723e */ /* 0x000fe400000000ff */
[----:B------:R-:W-:Y:S01]  /*96b0*/  @!P1 FMUL.FTZ R6, R11, -1.4426950216293334961 ;  /* 0xbfb8aa3b0b069820 */ /* 0x000fe20000410000 */
[----:B------:R-:W-:Y:S01]  /*96c0*/  F2FP.F16.F32.PACK_AB R11, R69, R70 ;  /* 0x00000046450b723e */ /* 0x000fe200000000ff */
[----:B---3--:R-:W-:Y:S01]  /*96d0*/  @!P5 FMUL.FTZ R84, R84, R13 ;  /* 0x0000000d5454d220 */ /* 0x008fe20000410000 */
[----:B------:R-:W-:Y:S01]  /*96e0*/  FSETP.GTU.FTZ.AND P5, PT, R12, 20, PT ;  /* 0x41a000000c00780b */ /* 0x000fe20003fbc000 */
[----:B------:R-:W0:Y:S01]  /*96f0*/  @!P6 MUFU.EX2 R2, R2 ;  /* 0x000000020002e308 */ /* 0x000e220000000800 */
[----:B------:R-:W-:-:S02]  /*9700*/  F2FP.F16.F32.PACK_AB R9, R73, R74 ;  /* 0x0000004a4909723e */ /* 0x000fc400000000ff */
[----:B------:R-:W-:Y:S01]  /*9710*/  F2FP.F16.F32.PACK_AB R71, R61, R62 ;  /* 0x0000003e3d47723e */ /* 0x000fe200000000ff */
[----:B------:R-:W-:Y:S01]  /*9720*/  @!P2 FMUL.FTZ R5, R8, -1.4426950216293334961 ;  /* 0xbfb8aa3b0805a820 */ /* 0x000fe20000410000 */
[----:B------:R-:W-:Y:S01]  /*9730*/  F2FP.F16.F32.PACK_AB R8, R75, R76 ;  /* 0x0000004c4b08723e */ /* 0x000fe200000000ff */
[----:B-1----:R-:W-:Y:S01]  /*9740*/  @!P0 FADD.FTZ R7, R7, 1 ;  /* 0x3f80000007078421 */ /* 0x002fe20000010000 */
[----:B------:R-:W-:Y:S01]  /*9750*/  F2FP.F16.F32.PACK_AB R70, R63, R64 ;  /* 0x000000403f46723e */ /* 0x000fe200000000ff */
[----:B------:R-:W1:Y:S01]  /*9760*/  @!P4 MUFU.EX2 R0, R0 ;  /* 0x000000000000c308 */ /* 0x000e620000000800 */
[----:B------:R-:W-:Y:S01]  /*9770*/  F2FP.F16.F32.PACK_AB R69, R65, R66 ;  /* 0x000000424145723e */ /* 0x000fe200000000ff */
[----:B------:R-:W-:Y:S02]  /*9780*/  STS.128 [R129], R8 ;  /* 0x0000000881007388 */ /* 0x000fe40000000c00 */
[----:B------:R-:W-:Y:S02]  /*9790*/  @!P5 FMUL.FTZ R3, R12, -1.4426950216293334961 ;  /* 0xbfb8aa3b0c03d820 */ /* 0x000fe40000410000 */
[----:B------:R-:W-:Y:S01]  /*97a0*/  STS.128 [R129+0x10], R68 ;  /* 0x0000104481007388 */ /* 0x000fe20000000c00 */
[----:B------:R-:W-:-:S03]  /*97b0*/  NOP ;  /* 0x0000000000007918 */ /* 0x000fc60000000000 */
[----:B------:R-:W2:Y:S01]  /*97c0*/  LDS.128 R12, [R130] ;  /* 0x00000000820c7984 */ /* 0x000ea20000000c00 */
[----:B------:R-:W3:Y:S01]  /*97d0*/  @!P5 MUFU.EX2 R3, R3 ;  /* 0x000000030003d308 */ /* 0x000ee20000000800 */
[----:B0-----:R-:W-:Y:S02]  /*97e0*/  @!P6 FADD.FTZ R2, R2, 1 ;  /* 0x3f8000000202e421 */ /* 0x001fe40000010000 */
[----:B------:R-:W0:Y:S01]  /*97f0*/  LDS.128 R8, [R130+0x200] ;  /* 0x0002000082087984 */ /* 0x000e220000000c00 */
[----:B-1----:R-:W-:-:S04]  /*9800*/  @!P4 FADD.FTZ R0, R0, 1 ;  /* 0x3f8000000000c421 */ /* 0x002fc80000010000 */
[----:B------:R-:W1:Y:S08]  /*9810*/  @!P0 MUFU.RCP R7, R7 ;  /* 0x0000000700078308 */ /* 0x000e700000001000 */
[----:B------:R-:W5:Y:S01]  /*9820*/  @!P3 MUFU.EX2 R4, R4 ;  /* 0x000000040004b308 */ /* 0x000f620000000800 */
[----:B---3--:R-:W-:-:S07]  /*9830*/  @!P5 FADD.FTZ R3, R3, 1 ;  /* 0x3f8000000303d421 */ /* 0x008fce0000010000 */
[----:B------:R-:W3:Y:S01]  /*9840*/  @!P2 MUFU.EX2 R5, R5 ;  /* 0x000000050005a308 */ /* 0x000ee20000000800 */
[----:B-1----:R-:W-:Y:S01]  /*9850*/  @!P0 FMUL.FTZ R92, R92, R7 ;  /* 0x000000075c5c8220 */ /* 0x002fe20000410000 */
[----:B------:R-:W-:-:S04]  /*9860*/  IADD3 R7, PT, PT, R133, R134, RZ ;  /* 0x0000008685077210 */ /* 0x000fc80007ffe0ff */
[----:B------:R-:W-:Y:S02]  /*9870*/  F2FP.F16.F32.PACK_AB R20, R92, R85 ;  /* 0x000000555c14723e */ /* 0x000fe400000000ff */
[----:B------:R-:W1:Y:S01]  /*9880*/  @!P1 MUFU.EX2 R6, R6 ;  /* 0x0000000600069308 */ /* 0x000e620000000800 */
[----:B-----5:R-:W-:-:S07]  /*9890*/  @!P3 FADD.FTZ R4, R4, 1 ;  /* 0x3f8000000404b421 */ /* 0x020fce0000010000 */
[----:B------:R5:W4:Y:S01]  /*98a0*/  @!P6 MUFU.RCP R17, R2 ;  /* 0x000000020011e308 */ /* 0x000b220000001000 */
[----:B---3--:R-:W-:-:S07]  /*98b0*/  @!P2 FADD.FTZ R5, R5, 1 ;  /* 0x3f8000000505a421 */ /* 0x008fce0000010000 */
[----:B------:R3:W2:Y:S01]  /*98c0*/  @!P5 MUFU.RCP R16, R3 ;  /* 0x000000030010d308 */ /* 0x0006a20000001000 */
[----:B-----5:R-:W-:Y:S01]  /*98d0*/  MOV R2, UR7 ;  /* 0x0000000700027c02 */ /* 0x020fe20008000f00 */
[----:B-1----:R-:W-:-:S06]  /*98e0*/  @!P1 FADD.FTZ R6, R6, 1 ;  /* 0x3f80000006069421 */ /* 0x002fcc0000010000 */
[----:B------:R-:W1:Y:S01]  /*98f0*/  @!P4 MUFU.RCP R0, R0 ;  /* 0x000000000000c308 */ /* 0x000e620000001000 */
[----:B---3--:R-:W-:Y:S01]  /*9900*/  MOV R3, UR26 ;  /* 0x0000001a00037c02 */ /* 0x008fe20008000f00 */
[----:B----4-:R-:W-:Y:S01]  /*9910*/  @!P6 FMUL.FTZ R94, R94, R17 ;  /* 0x000000115e5ee220 */ /* 0x010fe20000410000 */
[----:B------:R-:W3:Y:S01]  /*9920*/  LDCU.64 UR26, c[0x0][0x518] ;  /* 0x0000a300ff1a77ac */ /* 0x000ee20008000a00 */
[----:B------:R-:W-:Y:S01]  /*9930*/  F2FP.F16.F32.PACK_AB R17, R82, R79 ;  /* 0x0000004f5211723e */ /* 0x000fe200000000ff */
[----:B------:R-:W-:-:S03]  /*9940*/  IMAD.WIDE.U32 R2, R7, 0x10, R2 ;  /* 0x0000001007027825 */ /* 0x000fc600078e0002 */
[----:B------:R-:W4:Y:S01]  /*9950*/  @!P3 MUFU.RCP R19, R4 ;  /* 0x000000040013b308 */ /* 0x000f220000001000 */
[----:B--2---:R-:W-:Y:S01]  /*9960*/  @!P5 FMUL.FTZ R89, R89, R16 ;  /* 0x000000105959d220 */ /* 0x004fe20000410000 */
[----:B------:R-:W-:Y:S01]  /*9970*/  F2FP.F16.F32.PACK_AB R16, R78, R77 ;  /* 0x0000004d4e10723e */ /* 0x000fe200000000ff */
[----:B------:R-:W-:Y:S04]  /*9980*/  STG.E.128 desc[UR24][R2.64], R12 ;  /* 0x0000000c02007986 */ /* 0x000fe8000c101d18 */
[----:B0-----:R0:W-:Y:S01]  /*9990*/  STG.E.128 desc[UR24][R2.64+0x200], R8 ;  /* 0x0002000802007986 */ /* 0x0011e2000c101d18 */
        /* <DEDUP_REMOVED lines=17> */
[----:B-1----:R-:W-:Y:S01]  /*9ab0*/  @!P1 FMUL.FTZ R102, R102, R21 ;  /* 0x0000001566669220 */ /* 0x002fe20000410000 */
        /* <DEDUP_REMOVED lines=32> */
.L_x_9569:
        /* <DEDUP_REMOVED lines=41> */
.L_x_9639:
[----:B------:R-:W-:Y:S05]  /*9f50*/  BSYNC.RECONVERGENT B0 ;  /* 0x0000000000007941 */ /* 0x000fea0003800200 */
.L_x_9638:
        /* <DEDUP_REMOVED lines=39> */
.L_x_9641:
[----:B------:R-:W-:Y:S05]  /*a1d0*/  BSYNC.RECONVERGENT B0 ;  /* 0x0000000000007941 */ /* 0x000fea0003800200 */
.L_x_9640:
        /* <DEDUP_REMOVED lines=22> */
.L_x_9643:
        /* <DEDUP_REMOVED lines=66> */
.L_x_9642:
[----:B------:R-:W-:Y:S05]  /*a760*/  EXIT ;  /* 0x000000000000794d */ /* 0x000fea0003800000 */
.L_x_9607:
[----:B------:R-:W-:Y:S01]  /*a770*/  HFMA2 R205, -RZ, RZ, 0, 5.9604644775390625e-08 ;  /* 0x00000001ffcd7431 */ /* 0x000fe200000001ff */
[----:B------:R-:W-:Y:S02]  /*a780*/  MOV R208, R13 ;  /* 0x0000000d00d07202 */ /* 0x000fe40000000f00 */
[----:B------:R-:W-:Y:S02]  /*a790*/  MOV R210, RZ ;  /* 0x000000ff00d27202 */ /* 0x000fe40000000f00 */
[----:B------:R-:W-:-:S07]  /*a7a0*/  MOV R15, 0xffffffff ;  /* 0xffffffff000f7802 */ /* 0x000fce0000000f00 */
[----:B012--5:R-:W-:Y:S05]  /*a7b0*/  WARPSYNC.COLLECTIVE R15, `(.L_x_9644) ;  /* 0x000000000f087348 */ /* 0x027fea0003c00000 */
[----:B------:R3:W4:Y:S02]  /*a7c0*/  SHFL.UP P6, R14, R208, R205, R210 ;  /* 0x040000cdd00e7389 */ /* 0x00072400000c00d2 */
[----:B012345:R-:W-:Y:S05]  /*a7d0*/  ENDCOLLECTIVE ;  /* 0x000000000000791b */ /* 0x03ffea0003800000 */
.L_x_9644:
[----:B------:R-:W-:Y:S02]  /*a7e0*/  MOV R208, R18 ;  /* 0x0000001200d07202 */ /* 0x000fe40000000f00 */
[----:B------:R-:W-:-:S07]  /*a7f0*/  MOV R2, R14 ;  /* 0x0000000e00027202 */ /* 0x000fce0000000f00 */
[----:B------:R-:W-:Y:S05]  /*a800*/  WARPSYNC.COLLECTIVE R15, `(.L_x_9645) ;  /* 0x000000000f087348 */ /* 0x000fea0003c00000 */
[----:B------:R0:W1:Y:S02]  /*a810*/  SHFL.UP P6, R14, R208, R205, R210 ;  /* 0x040000cdd00e7389 */ /* 0x00006400000c00d2 */
[----:B01----:R-:W-:Y:S05]  /*a820*/  ENDCOLLECTIVE ;  /* 0x000000000000791b */ /* 0x003fea0003800000 */
.L_x_9645:
[----:B------:R-:W-:Y:S02]  /*a830*/  MOV R208, R19 ;  /* 0x0000001300d07202 */ /* 0x000fe40000000f00 */
[----:B------:R-:W-:-:S07]  /*a840*/  MOV R3, R14 ;  /* 0x0000000e00037202 */ /* 0x000fce0000000f00 */
[----:B------:R-:W-:Y:S05]  /*a850*/  WARPSYNC.COLLECTIVE R15, `(.L_x_9646) ;  /* 0x000000000f087348 */ /* 0x000fea0003c00000 */
[----:B------:R0:W1:Y:S02]  /*a860*/  SHFL.UP P6, R14, R208, R205, R210 ;  /* 0x040000cdd00e7389 */ /* 0x00006400000c00d2 */
[----:B01----:R-:W-:Y:S05]  /*a870*/  ENDCOLLECTIVE ;  /* 0x000000000000791b */ /* 0x003fea0003800000 */
.L_x_9646:
[----:B------:R-:W-:Y:S02]  /*a880*/  MOV R208, R202 ;  /* 0x000000ca00d07202 */ /* 0x000fe40000000f00 */
[----:B------:R-:W-:-:S07]  /*a890*/  MOV R12, R14 ;  /* 0x0000000e000c7202 */ /* 0x000fce0000000f00 */
[----:B------:R-:W-:Y:S05]  /*a8a0*/  WARPSYNC.COLLECTIVE R15, `(.L_x_9647) ;  /* 0x000000000f087348 */ /* 0x000fea0003c00000 */
[----:B------:R0:W1:Y:S02]  /*a8b0*/  SHFL.UP P6, R14, R208, R205, R210 ;  /* 0x040000cdd00e7389 */ /* 0x00006400000c00d2 */
[----:B01----:R-:W-:Y:S05]  /*a8c0*/  ENDCOLLECTIVE ;  /* 0x000000000000791b */ /* 0x003fea0003800000 */
.L_x_9647:
        /* <DEDUP_REMOVED lines=15> */
.L_x_9648:
[----:B------:R-:W-:Y:S02]  /*a9c0*/  MOV R208, R18 ;  /* 0x0000001200d07202 */ /* 0x000fe40000000f00 */
[----:B------:R-:W-:-:S07]  /*a9d0*/  MOV R2, R14 ;  /* 0x0000000e00027202 */ /* 0x000fce0000000f00 */
[----:B------:R-:W-:Y:S05]  /*a9e0*/  WARPSYNC.COLLECTIVE R15, `(.L_x_9649) ;  /* 0x000000000f087348 */ /* 0x000fea0003c00000 */
[----:B------:R0:W1:Y:S02]  /*a9f0*/  SHFL.UP P6, R14, R208, R205, R210 ;  /* 0x040000cdd00e7389 */ /* 0x00006400000c00d2 */
[----:B01----:R-:W-:Y:S05]  /*aa00*/  ENDCOLLECTIVE ;  /* 0x000000000000791b */ /* 0x003fea0003800000 */
.L_x_9649:
[----:B------:R-:W-:Y:S02]  /*aa10*/  MOV R208, R19 ;  /* 0x0000001300d07202 */ /* 0x000fe40000000f00 */
[----:B------:R-:W-:-:S07]  /*aa20*/  MOV R3, R14 ;  /* 0x0000000e00037202 */ /* 0x000fce0000000f00 */
[----:B------:R-:W-:Y:S05]  /*aa30*/  WARPSYNC.COLLECTIVE R15, `(.L_x_9650) ;  /* 0x000000000f087348 */ /* 0x000fea0003c00000 */
[----:B------:R0:W1:Y:S02]  /*aa40*/  SHFL.UP P6, R14, R208, R205, R210 ;  /* 0x040000cdd00e7389 */ /* 0x00006400000c00d2 */
[----:B01----:R-:W-:Y:S05]  /*aa50*/  ENDCOLLECTIVE ;  /* 0x000000000000791b */ /* 0x003fea0003800000 */
.L_x_9650:
[----:B------:R-:W-:Y:S02]  /*aa60*/  MOV R208, R202 ;  /* 0x000000ca00d07202 */ /* 0x000fe40000000f00 */
[----:B------:R-:W-:-:S07]  /*aa70*/  MOV R12, R14 ;  /* 0x0000000e000c7202 */ /* 0x000fce0000000f00 */
[----:B------:R-:W-:Y:S05]  /*aa80*/  WARPSYNC.COLLECTIVE R15, `(.L_x_9651) ;  /* 0x000000000f087348 */ /* 0x000fea0003c00000 */
[----:B------:R0:W1:Y:S02]  /*aa90*/  SHFL.UP P6, R14, R208, R205, R210 ;  /* 0x040000cdd00e7389 */ /* 0x00006400000c00d2 */
[----:B01----:R-:W-:Y:S05]  /*aaa0*/  ENDCOLLECTIVE ;  /* 0x000000000000791b */ /* 0x003fea0003800000 */
.L_x_9651:
        /* <DEDUP_REMOVED lines=15> */
.L_x_9652:
[----:B------:R-:W-:Y:S02]  /*aba0*/  MOV R208, R18 ;  /* 0x0000001200d07202 */ /* 0x000fe40000000f00 */
[----:B------:R-:W-:-:S07]  /*abb0*/  MOV R2, R14 ;  /* 0x0000000e00027202 */ /* 0x000fce0000000f00 */
[----:B------:R-:W-:Y:S05]  /*abc0*/  WARPSYNC.COLLECTIVE R15, `(.L_x_9653) ;  /* 0x000000000f087348 */ /* 0x000fea0003c00000 */
[----:B------:R0:W1:Y:S02]  /*abd0*/  SHFL.UP P6, R14, R208, R205, R210 ;  /* 0x040000cdd00e7389 */ /* 0x00006400000c00d2 */
[----:B01----:R-:W-:Y:S05]  /*abe0*/  ENDCOLLECTIVE ;  /* 0x000000000000791b */ /* 0x003fea0003800000 */
.L_x_9653:
[----:B------:R-:W-:Y:S02]  /*abf0*/  MOV R208, R19 ;  /* 0x0000001300d07202 */ /* 0x000fe40000000f00 */
[----:B------:R-:W-:-:S07]  /*ac00*/  MOV R3, R14 ;  /* 0x0000000e00037202 */ /* 0x000fce0000000f00 */
[----:B------:R-:W-:Y:S05]  /*ac10*/  WARPSYNC.COLLECTIVE R15, `(.L_x_9654) ;  /* 0x000000000f087348 */ /* 0x000fea0003c00000 */
[----:B------:R0:W1:Y:S02]  /*ac20*/  SHFL.UP P6, R14, R208, R205, R210 ;  /* 0x040000cdd00e7389 */ /* 0x00006400000c00d2 */
[----:B01----:R-:W-:Y:S05]  /*ac30*/  ENDCOLLECTIVE ;  /* 0x000000000000791b */ /* 0x003fea0003800000 */
.L_x_9654:
[----:B------:R-:W-:Y:S02]  /*ac40*/  MOV R208, R202 ;  /* 0x000000ca00d07202 */ /* 0x000fe40000000f00 */
[----:B------:R-:W-:-:S07]  /*ac50*/  MOV R12, R14 ;  /* 0x0000000e000c7202 */ /* 0x000fce0000000f00 */
[----:B------:R-:W-:Y:S05]  /*ac60*/  WARPSYNC.COLLECTIVE R15, `(.L_x_9655) ;  /* 0x000000000f087348 */ /* 0x000fea0003c00000 */
[----:B------:R0:W1:Y:S02]  /*ac70*/  SHFL.UP P6, R14, R208, R205, R210 ;  /* 0x040000cdd00e7389 */ /* 0x00006400000c00d2 */
[----:B01----:R-:W-:Y:S05]  /*ac80*/  ENDCOLLECTIVE ;  /* 0x000000000000791b */ /* 0x003fea0003800000 */
.L_x_9655:
        /* <DEDUP_REMOVED lines=15> */
.L_x_9656:
[----:B------:R-:W-:Y:S02]  /*ad80*/  MOV R208, R18 ;  /* 0x0000001200d07202 */ /* 0x000fe40000000f00 */
[----:B------:R-:W-:-:S07]  /*ad90*/  MOV R2, R14 ;  /* 0x0000000e00027202 */ /* 0x000fce0000000f00 */
[----:B------:R-:W-:Y:S05]  /*ada0*/  WARPSYNC.COLLECTIVE R15, `(.L_x_9657) ;  /* 0x000000000f087348 */ /* 0x000fea0003c00000 */
[----:B------:R0:W1:Y:S02]  /*adb0*/  SHFL.UP P6, R14, R208, R205, R210 ;  /* 0x040000cdd00e7389 */ /* 0x00006400000c00d2 */
[----:B01----:R-:W-:Y:S05]  /*adc0*/  ENDCOLLECTIVE ;  /* 0x000000000000791b */ /* 0x003fea0003800000 */
.L_x_9657:
[----:B------:R-:W-:Y:S02]  /*add0*/  MOV R208, R19 ;  /* 0x0000001300d07202 */ /* 0x000fe40000000f00 */
[----:B------:R-:W-:-:S07]  /*ade0*/  MOV R3, R14 ;  /* 0x0000000e00037202 */ /* 0x000fce0000000f00 */
[----:B------:R-:W-:Y:S05]  /*adf0*/  WARPSYNC.COLLECTIVE R15, `(.L_x_9658) ;  /* 0x000000000f087348 */ /* 0x000fea0003c00000 */
[----:B------:R0:W1:Y:S02]  /*ae00*/  SHFL.UP P6, R14, R208, R205, R210 ;  /* 0x040000cdd00e7389 */ /* 0x00006400000c00d2 */
[----:B01----:R-:W-:Y:S05]  /*ae10*/  ENDCOLLECTIVE ;  /* 0x000000000000791b */ /* 0x003fea0003800000 */
.L_x_9658:
[----:B------:R-:W-:Y:S02]  /*ae20*/  MOV R208, R202 ;  /* 0x000000ca00d07202 */ /* 0x000fe40000000f00 */
[----:B------:R-:W-:-:S07]  /*ae30*/  MOV R12, R14 ;  /* 0x0000000e000c7202 */ /* 0x000fce0000000f00 */
[----:B------:R-:W-:Y:S05]  /*ae40*/  WARPSYNC.COLLECTIVE R15, `(.L_x_9659) ;  /* 0x000000000f087348 */ /* 0x000fea0003c00000 */
[----:B------:R0:W1:Y:S02]  /*ae50*/  SHFL.UP P6, R14, R208, R205, R210 ;  /* 0x040000cdd00e7389 */ /* 0x00006400000c00d2 */
[----:B01----:R-:W-:Y:S05]  /*ae60*/  ENDCOLLECTIVE ;  /* 0x000000000000791b */ /* 0x003fea0003800000 */
.L_x_9659:
        /* <DEDUP_REMOVED lines=15> */
.L_x_9660:
[----:B------:R-:W-:Y:S02]  /*af60*/  MOV R208, R18 ;  /* 0x0000001200d07202 */ /* 0x000fe40000000f00 */
[----:B------:R-:W-:-:S07]  /*af70*/  MOV R2, R14 ;  /* 0x0000000e00027202 */ /* 0x000fce0000000f00 */
[----:B------:R-:W-:Y:S05]  /*af80*/  WARPSYNC.COLLECTIVE R15, `(.L_x_9661) ;  /* 0x000000000f087348 */ /* 0x000fea0003c00000 */
[----:B------:R0:W1:Y:S02]  /*af90*/  SHFL.UP P6, R14, R208, R205, R210 ;  /* 0x040000cdd00e7389 */ /* 0x00006400000c00d2 */
[----:B01----:R-:W-:Y:S05]  /*afa0*/  ENDCOLLECTIVE ;  /* 0x000000000000791b */ /* 0x003fea0003800000 */
.L_x_9661:
[----:B------:R-:W-:Y:S02]  /*afb0*/  MOV R208, R19 ;  /* 0x0000001300d07202 */ /* 0x000fe40000000f00 */
[----:B------:R-:W-:-:S07]  /*afc0*/  MOV R3, R14 ;  /* 0x0000000e00037202 */ /* 0x000fce0000000f00 */
[----:B------:R-:W-:Y:S05]  /*afd0*/  WARPSYNC.COLLECTIVE R15, `(.L_x_9662) ;  /* 0x000000000f087348 */ /* 0x000fea0003c00000 */
[----:B------:R0:W1:Y:S02]  /*afe0*/  SHFL.UP P6, R14, R208, R205, R210 ;  /* 0x040000cdd00e7389 */ /* 0x00006400000c00d2 */
[----:B01----:R-:W-:Y:S05]  /*aff0*/  ENDCOLLECTIVE ;  /* 0x000000000000791b */ /* 0x003fea0003800000 */
.L_x_9662:
[----:B------:R-:W-:Y:S02]  /*b000*/  MOV R208, R202 ;  /* 0x000000ca00d07202 */ /* 0x000fe40000000f00 */
[----:B------:R-:W-:-:S07]  /*b010*/  MOV R12, R14 ;  /* 0x0000000e000c7202 */ /* 0x000fce0000000f00 */
[----:B------:R-:W-:Y:S05]  /*b020*/  WARPSYNC.COLLECTIVE R15, `(.L_x_9663) ;  /* 0x000000000f087348 */ /* 0x000fea0003c00000 */
[----:B------:R0:W1:Y:S02]  /*b030*/  SHFL.UP P6, R14, R208, R205, R210 ;  /* 0x040000cdd00e7389 */ /* 0x00006400000c00d2 */
[----:B01----:R-:W-:Y:S05]  /*b040*/  ENDCOLLECTIVE ;  /* 0x000000000000791b */ /* 0x003fea0003800000 */
.L_x_9663:
[----:B------:R-:W-:Y:S05]  /*b050*/  BRA `(.L_x_9664) ;  /* 0xffffffa0004c7947 */ /* 0x000fea000383ffff */
.L_x_9608:
        /* <DEDUP_REMOVED lines=8> */
.L_x_9666:
[----:B------:R-:W-:Y:S05]  /*b0e0*/  BSYNC B0 ;  /* 0x0000000000007941 */ /* 0x000fea0003800000 */
.L_x_9665:
[----:B------:R-:W-:Y:S05]  /*b0f0*/  BRA `(.L_x_9667) ;  /* 0xffffffa000587947 */ /* 0x000fea000383ffff */
.L_x_9609:
        /* <DEDUP_REMOVED lines=8> */
.L_x_9669:
[----:B------:R-:W-:Y:S05]  /*b180*/  BSYNC B0 ;  /* 0x0000000000007941 */ /* 0x000fea0003800000 */
.L_x_9668:
[----:B------:R-:W-:Y:S05]  /*b190*/  BRA `(.L_x_9670) ;  /* 0xffffffa000387947 */ /* 0x000fea000383ffff */
.L_x_9610:
        /* <DEDUP_REMOVED lines=8> */
.L_x_9672:
[----:B------:R-:W-:Y:S05]  /*b220*/  BSYNC B0 ;  /* 0x0000000000007941 */ /* 0x000fea0003800000 */
.L_x_9671:
[----:B------:R-:W-:Y:S05]  /*b230*/  BRA `(.L_x_9673) ;  /* 0xffffffa000187947 */ /* 0x000fea000383ffff */
.L_x_9611:
        /* <DEDUP_REMOVED lines=8> */
.L_x_9675:
[----:B------:R-:W-:Y:S05]  /*b2c0*/  BSYNC B0 ;  /* 0x0000000000007941 */ /* 0x000fea0003800000 */
.L_x_9674:
[----:B------:R-:W-:Y:S05]  /*b2d0*/  BRA `(.L_x_9676) ;  /* 0xffffff9c00f87947 */ /* 0x000fea000383ffff */
.L_x_9612:
        /* <DEDUP_REMOVED lines=8> */
.L_x_9678:
[----:B------:R-:W-:Y:S05]  /*b360*/  BSYNC B0 ;  /* 0x0000000000007941 */ /* 0x000fea0003800000 */
.L_x_9677:
        /* <DEDUP_REMOVED lines=10> */
.L_x_9679:
[----:B------:R-:W-:Y:S02]  /*b410*/  MOV R208, R19 ;  /* 0x0000001300d07202 */ /* 0x000fe40000000f00 */
[----:B------:R-:W-:-:S07]  /*b420*/  MOV R203, R14 ;  /* 0x0000000e00cb7202 */ /* 0x000fce0000000f00 */
[----:B------:R-:W-:Y:S05]  /*b430*/  WARPSYNC.COLLECTIVE R15, `(.L_x_9680) ;  /* 0x000000000f087348 */ /* 0x000fea0003c00000 */
[----:B------:R0:W1:Y:S02]  /*b440*/  SHFL.UP P6, R14, R208, R205, R210 ;  /* 0x040000cdd00e7389 */ /* 0x00006400000c00d2 */
[----:B01----:R-:W-:Y:S05]  /*b450*/  ENDCOLLECTIVE ;  /* 0x000000000000791b */ /* 0x003fea0003800000 */
.L_x_9680:
[----:B------:R-:W-:Y:S02]  /*b460*/  MOV R208, R202 ;  /* 0x000000ca00d07202 */ /* 0x000fe40000000f00 */
[----:B------:R-:W-:-:S07]  /*b470*/  MOV R19, R14 ;  /* 0x0000000e00137202 */ /* 0x000fce0000000f00 */
[----:B------:R-:W-:Y:S05]  /*b480*/  WARPSYNC.COLLECTIVE R15, `(.L_x_9681) ;  /* 0x000000000f087348 */ /* 0x000fea0003c00000 */
[----:B------:R0:W1:Y:S02]  /*b490*/  SHFL.UP P6, R14, R208, R205, R210 ;  /* 0x040000cdd00e7389 */ /* 0x00006400000c00d2 */
[----:B01----:R-:W-:Y:S05]  /*b4a0*/  ENDCOLLECTIVE ;  /* 0x000000000000791b */ /* 0x003fea0003800000 */
.L_x_9681:
[----:B------:R-:W-:Y:S02]  /*b4b0*/  MOV R202, R14 ;  /* 0x0000000e00ca7202 */ /* 0x000fe40000000f00 */
[----:B------:R-:W-:-:S07]  /*b4c0*/  MOV R14, R4 ;  /* 0x00000004000e7202 */ /* 0x000fce0000000f00 */
[----:B------:R-:W-:Y:S05]  /*b4d0*/  WARPSYNC.COLLECTIVE R15, `(.L_x_9682) ;  /* 0x000000000f087348 */ /* 0x000fea0003c00000 */
[----:B------:R0:W1:Y:S02]  /*b4e0*/  SHFL.IDX P2, R12, R14, R3, R2 ;  /* 0x000000030e0c7389 */ /* 0x0000640000040002 */
[----:B01----:R-:W-:Y:S05]  /*b4f0*/  ENDCOLLECTIVE ;  /* 0x000000000000791b */ /* 0x003fea0003800000 */
.L_x_9682:
[----:B------:R-:W-:Y:S02]  /*b500*/  MOV R14, R5 ;  /* 0x00000005000e7202 */ /* 0x000fe40000000f00 */
[----:B------:R-:W-:-:S07]  /*b510*/  MOV R4, R12 ;  /* 0x0000000c00047202 */ /* 0x000fce0000000f00 */
[----:B------:R-:W-:Y:S05]  /*b520*/  WARPSYNC.COLLECTIVE R15, `(.L_x_9683) ;  /* 0x000000000f087348 */ /* 0x000fea0003c00000 */
[----:B------:R0:W1:Y:S02]  /*b530*/  SHFL.IDX P2, R12, R14, R3, R2 ;  /* 0x000000030e0c7389 */ /* 0x0000640000040002 */
[----:B01----:R-:W-:Y:S05]  /*b540*/  ENDCOLLECTIVE ;  /* 0x000000000000791b */ /* 0x003fea0003800000 */
.L_x_9683:
[----:B------:R-:W-:Y:S02]  /*b550*/  MOV R14, R6 ;  /* 0x00000006000e7202 */ /* 0x000fe40000000f00 */
[----:B------:R-:W-:-:S07]  /*b560*/  MOV R206, R12 ;  /* 0x0000000c00ce7202 */ /* 0x000fce0000000f00 */
[----:B------:R-:W-:Y:S05]  /*b570*/  WARPSYNC.COLLECTIVE R15, `(.L_x_9684) ;  /* 0x000000000f087348 */ /* 0x000fea0003c00000 */
[----:B------:R0:W1:Y:S02]  /*b580*/  SHFL.IDX P2, R12, R14, R3, R2 ;  /* 0x000000030e0c7389 */ /* 0x0000640000040002 */
[----:B01----:R-:W-:Y:S05]  /*b590*/  ENDCOLLECTIVE ;  /* 0x000000000000791b */ /* 0x003fea0003800000 */
.L_x_9684:
[----:B------:R-:W-:Y:S02]  /*b5a0*/  MOV R14, R7 ;  /* 0x00000007000e7202 */ /* 0x000fe40000000f00 */
[----:B------:R-:W-:-:S07]  /*b5b0*/  MOV R6, R12 ;  /* 0x0000000c00067202 */ /* 0x000fce0000000f00 */
[----:B------:R-:W-:Y:S05]  /*b5c0*/  WARPSYNC.COLLECTIVE R15, `(.L_x_9685) ;  /* 0x000000000f087348 */ /* 0x000fea0003c00000 */
[----:B------:R0:W1:Y:S02]  /*b5d0*/  SHFL.IDX P2, R12, R14, R3, R2 ;  /* 0x000000030e0c7389 */ /* 0x0000640000040002 */
[----:B01----:R-:W-:Y:S05]  /*b5e0*/  ENDCOLLECTIVE ;  /* 0x000000000000791b */ /* 0x003fea0003800000 */
.L_x_9685:
[----:B------:R-:W-:Y:S01]  /*b5f0*/  MOV R7, R12 ;  /* 0x0000000c00077202 */ /* 0x000fe20000000f00 */
[----:B------:R-:W-:Y:S06]  /*b600*/  BRA `(.L_x_9686) ;  /* 0xffffff9c00547947 */ /* 0x000fec000383ffff */
.L_x_9614:
[----:B------:R-:W-:Y:S01]  /*b610*/  HFMA2 R239, -RZ, RZ, 0, 5.9604644775390625e-08 ;  /* 0x00000001ffef7431 */ /* 0x000fe200000001ff */
[----:B------:R-:W-:Y:S02]  /*b620*/  MOV R242, R19 ;  /* 0x0000001300f27202 */ /* 0x000fe40000000f00 */
[----:B------:R-:W-:Y:S02]  /*b630*/  MOV R240, 0x1f ;  /* 0x0000001f00f07802 */ /* 0x000fe40000000f00 */
[----:B------:R-:W-:-:S07]  /*b640*/  MOV R15, 0xffffffff ;  /* 0xffffffff000f7802 */ /* 0x000fce0000000f00 */
[----:B01----:R-:W-:Y:S05]  /*b650*/  WARPSYNC.COLLECTIVE R15, `(.L_x_9687) ;  /* 0x000000000f087348 */ /* 0x003fea0003c00000 */
[----:B------:R2:W3:Y:S02]  /*b660*/  SHFL.DOWN P0, R12, R242, R239, R240 ;  /* 0x080000eff20c7389 */ /* 0x0004e400000000f0 */
[----:B0123--:R-:W-:Y:S05]  /*b670*/  ENDCOLLECTIVE ;  /* 0x000000000000791b */ /* 0x00ffea0003800000 */
.L_x_9687:
[----:B------:R-:W-:Y:S02]  /*b680*/  MOV R242, R18 ;  /* 0x0000001200f27202 */ /* 0x000fe40000000f00 */
[----:B------:R-:W-:-:S07]  /*b690*/  MOV R2, R12 ;  /* 0x0000000c00027202 */ /* 0x000fce0000000f00 */
[----:B------:R-:W-:Y:S05]  /*b6a0*/  WARPSYNC.COLLECTIVE R15, `(.L_x_9688) ;  /* 0x000000000f087348 */ /* 0x000fea0003c00000 */
[----:B------:R0:W1:Y:S02]  /*b6b0*/  SHFL.DOWN P0, R12, R242, R239, R240 ;  /* 0x080000eff20c7389 */ /* 0x00006400000000f0 */
[----:B01----:R-:W-:Y:S05]  /*b6c0*/  ENDCOLLECTIVE ;  /* 0x000000000000791b */ /* 0x003fea0003800000 */
.L_x_9688:
[----:B------:R-:W-:Y:S02]  /*b6d0*/  MOV R242, R17 ;  /* 0x0000001100f27202 */ /* 0x000fe40000000f00 */
[----:B------:R-:W-:-:S07]  /*b6e0*/  MOV R3, R12 ;  /* 0x0000000c00037202 */ /* 0x000fce0000000f00 */
[----:B------:R-:W-:Y:S05]  /*b6f0*/  WARPSYNC.COLLECTIVE R15, `(.L_x_9689) ;  /* 0x000000000f087348 */ /* 0x000fea0003c00000 */
[----:B------:R0:W1:Y:S02]  /*b700*/  SHFL.DOWN P0, R12, R242, R239, R240 ;  /* 0x080000eff20c7389 */ /* 0x00006400000000f0 */
[----:B01----:R-:W-:Y:S05]  /*b710*/  ENDCOLLECTIVE ;  /* 0x000000000000791b */ /* 0x003fea0003800000 */
.L_x_9689:
[----:B------:R-:W-:Y:S02]  /*b720*/  MOV R242, R13 ;  /* 0x0000000d00f27202 */ /* 0x000fe40000000f00 */
[----:B------:R-:W-:-:S07]  /*b730*/  MOV R14, R12 ;  /* 0x0000000c000e7202 */ /* 0x000fce0000000f00 */
[----:B------:R-:W-:Y:S05]  /*b740*/  WARPSYNC.COLLECTIVE R15, `(.L_x_9690) ;  /* 0x000000000f087348 */ /* 0x000fea0003c00000 */
[----:B------:R0:W1:Y:S02]  /*b750*/  SHFL.DOWN P0, R12, R242, R239, R240 ;  /* 0x080000eff20c7389 */ /* 0x00006400000000f0 */
[----:B01----:R-:W-:Y:S05]  /*b760*/  ENDCOLLECTIVE ;  /* 0x000000000000791b */ /* 0x003fea0003800000 */
.L_x_9690:
[----:B------:R-:W-:Y:S05]  /*b770*/  BRA `(.L_x_9691) ;  /* 0xffffffac00b07947 */ /* 0x000fea000383ffff */
.L_x_9617:
        /* <DEDUP_REMOVED lines=8> */
.L_x_9693:
[----:B------:R-:W-:Y:S05]  /*b800*/  BSYNC B0 ;  /* 0x0000000000007941 */ /* 0x000fea0003800000 */
.L_x_9692:
        /* <DEDUP_REMOVED lines=8> */
.L_x_9694:
[----:B------:R-:W-:Y:S02]  /*b890*/  MOV R242, R17 ;  /* 0x0000001100f27202 */ /* 0x000fe40000000f00 */
[----:B------:R-:W-:-:S07]  /*b8a0*/  MOV R3, R12 ;  /* 0x0000000c00037202 */ /* 0x000fce0000000f00 */
[----:B------:R-:W-:Y:S05]  /*b8b0*/  WARPSYNC.COLLECTIVE R15, `(.L_x_9695) ;  /* 0x000000000f087348 */ /* 0x000fea0003c00000 */
[----:B------:R0:W1:Y:S02]  /*b8c0*/  SHFL.DOWN P0, R12, R242, R239, R240 ;  /* 0x080000eff20c7389 */ /* 0x00006400000000f0 */
[----:B01----:R-:W-:Y:S05]  /*b8d0*/  ENDCOLLECTIVE ;  /* 0x000000000000791b */ /* 0x003fea0003800000 */
.L_x_9695:
[----:B------:R-:W-:Y:S02]  /*b8e0*/  MOV R242, R13 ;  /* 0x0000000d00f27202 */ /* 0x000fe40000000f00 */
[----:B------:R-:W-:-:S07]  /*b8f0*/  MOV R14, R12 ;  /* 0x0000000c000e7202 */ /* 0x000fce0000000f00 */
[----:B------:R-:W-:Y:S05]  /*b900*/  WARPSYNC.COLLECTIVE R15, `(.L_x_9696) ;  /* 0x000000000f087348 */ /* 0x000fea0003c00000 */
[----:B------:R0:W1:Y:S02]  /*b910*/  SHFL.DOWN P0, R12, R242, R239, R240 ;  /* 0x080000eff20c7389 */ /* 0x00006400000000f0 */
[----:B01----:R-:W-:Y:S05]  /*b920*/  ENDCOLLECTIVE ;  /* 0x000000000000791b */ /* 0x003fea0003800000 */
.L_x_9696:
[----:B------:R-:W-:Y:S05]  /*b930*/  BRA `(.L_x_9697) ;  /* 0xffffffac00907947 */ /* 0x000fea000383ffff */
.L_x_9620:
        /* <DEDUP_REMOVED lines=8> */
.L_x_9699:
[----:B------:R-:W-:Y:S05]  /*b9c0*/  BSYNC B0 ;  /* 0x0000000000007941 */ /* 0x000fea0003800000 */
.L_x_9698:
        /* <DEDUP_REMOVED lines=8> */
.L_x_9700:
[----:B------:R-:W-:Y:S02]  /*ba50*/  MOV R242, R17 ;  /* 0x0000001100f27202 */ /* 0x000fe40000000f00 */
[----:B------:R-:W-:-:S07]  /*ba60*/  MOV R3, R12 ;  /* 0x0000000c00037202 */ /* 0x000fce0000000f00 */
[----:B------:R-:W-:Y:S05]  /*ba70*/  WARPSYNC.COLLECTIVE R15, `(.L_x_9701) ;  /* 0x000000000f087348 */ /* 0x000fea0003c00000 */
[----:B------:R0:W1:Y:S02]  /*ba80*/  SHFL.DOWN P0, R12, R242, R239, R240 ;  /* 0x080000eff20c7389 */ /* 0x00006400000000f0 */
[----:B01----:R-:W-:Y:S05]  /*ba90*/  ENDCOLLECTIVE ;  /* 0x000000000000791b */ /* 0x003fea0003800000 */
.L_x_9701:
[----:B------:R-:W-:Y:S02]  /*baa0*/  MOV R242, R13 ;  /* 0x0000000d00f27202 */ /* 0x000fe40000000f00 */
[----:B------:R-:W-:-:S07]  /*bab0*/  MOV R14, R12 ;  /* 0x0000000c000e7202 */ /* 0x000fce0000000f00 */
[----:B------:R-:W-:Y:S05]  /*bac0*/  WARPSYNC.COLLECTIVE R15, `(.L_x_9702) ;  /* 0x000000000f087348 */ /* 0x000fea0003c00000 */
[----:B------:R0:W1:Y:S02]  /*bad0*/  SHFL.DOWN P0, R12, R242, R239, R240 ;  /* 0x080000eff20c7389 */ /* 0x00006400000000f0 */
[----:B01----:R-:W-:Y:S05]  /*bae0*/  ENDCOLLECTIVE ;  /* 0x000000000000791b */ /* 0x003fea0003800000 */
.L_x_9702:
[----:B------:R-:W-:Y:S05]  /*baf0*/  BRA `(.L_x_9703) ;  /* 0xffffffac00707947 */ /* 0x000fea000383ffff */
.L_x_9623:
        /* <DEDUP_REMOVED lines=8> */
.L_x_9705:
[----:B------:R-:W-:Y:S05]  /*bb80*/  BSYNC B0 ;  /* 0x0000000000007941 */ /* 0x000fea0003800000 */
.L_x_9704:
        /* <DEDUP_REMOVED lines=8> */
.L_x_9706:
[----:B------:R-:W-:Y:S02]  /*bc10*/  MOV R242, R17 ;  /* 0x0000001100f27202 */ /* 0x000fe40000000f00 */
[----:B------:R-:W-:-:S07]  /*bc20*/  MOV R3, R12 ;  /* 0x0000000c00037202 */ /* 0x000fce0000000f00 */
[----:B------:R-:W-:Y:S05]  /*bc30*/  WARPSYNC.COLLECTIVE R15, `(.L_x_9707) ;  /* 0x000000000f087348 */ /* 0x000fea0003c00000 */
[----:B------:R0:W1:Y:S02]  /*bc40*/  SHFL.DOWN P0, R12, R242, R239, R240 ;  /* 0x080000eff20c7389 */ /* 0x00006400000000f0 */
[----:B01----:R-:W-:Y:S05]  /*bc50*/  ENDCOLLECTIVE ;  /* 0x000000000000791b */ /* 0x003fea0003800000 */
.L_x_9707:
[----:B------:R-:W-:Y:S02]  /*bc60*/  MOV R242, R13 ;  /* 0x0000000d00f27202 */ /* 0x000fe40000000f00 */
[----:B------:R-:W-:-:S07]  /*bc70*/  MOV R14, R12 ;  /* 0x0000000c000e7202 */ /* 0x000fce0000000f00 */
[----:B------:R-:W-:Y:S05]  /*bc80*/  WARPSYNC.COLLECTIVE R15, `(.L_x_9708) ;  /* 0x000000000f087348 */ /* 0x000fea0003c00000 */
[----:B------:R0:W1:Y:S02]  /*bc90*/  SHFL.DOWN P0, R12, R242, R239, R240 ;  /* 0x080000eff20c7389 */ /* 0x00006400000000f0 */
[----:B01----:R-:W-:Y:S05]  /*bca0*/  ENDCOLLECTIVE ;  /* 0x000000000000791b */ /* 0x003fea0003800000 */
.L_x_9708:
[----:B------:R-:W-:Y:S05]  /*bcb0*/  BRA `(.L_x_9709) ;  /* 0xffffffac00507947 */ /* 0x000fea000383ffff */
.L_x_9626:
        /* <DEDUP_REMOVED lines=8> */
.L_x_9711:
[----:B------:R-:W-:Y:S05]  /*bd40*/  BSYNC B0 ;  /* 0x0000000000007941 */ /* 0x000fea0003800000 */
.L_x_9710:
        /* <DEDUP_REMOVED lines=8> */
.L_x_9712:
[----:B------:R-:W-:Y:S02]  /*bdd0*/  MOV R242, R17 ;  /* 0x0000001100f27202 */ /* 0x000fe40000000f00 */
[----:B------:R-:W-:-:S07]  /*bde0*/  MOV R3, R12 ;  /* 0x0000000c00037202 */ /* 0x000fce0000000f00 */
[----:B------:R-:W-:Y:S05]  /*bdf0*/  WARPSYNC.COLLECTIVE R15, `(.L_x_9713) ;  /* 0x000000000f087348 */ /* 0x000fea0003c00000 */
[----:B------:R0:W1:Y:S02]  /*be00*/  SHFL.DOWN P0, R12, R242, R239, R240 ;  /* 0x080000eff20c7389 */ /* 0x00006400000000f0 */
[----:B01----:R-:W-:Y:S05]  /*be10*/  ENDCOLLECTIVE ;  /* 0x000000000000791b */ /* 0x003fea0003800000 */
.L_x_9713:
[----:B------:R-:W-:Y:S02]  /*be20*/  MOV R242, R13 ;  /* 0x0000000d00f27202 */ /* 0x000fe40000000f00 */
[----:B------:R-:W-:-:S07]  /*be30*/  MOV R14, R12 ;  /* 0x0000000c000e7202 */ /* 0x000fce0000000f00 */
[----:B------:R-:W-:Y:S05]  /*be40*/  WARPSYNC.COLLECTIVE R15, `(.L_x_9714) ;  /* 0x000000000f087348 */ /* 0x000fea0003c00000 */
[----:B------:R0:W1:Y:S02]  /*be50*/  SHFL.DOWN P0, R12, R242, R239, R240 ;  /* 0x080000eff20c7389 */ /* 0x00006400000000f0 */
[----:B01----:R-:W-:Y:S05]  /*be60*/  ENDCOLLECTIVE ;  /* 0x000000000000791b */ /* 0x003fea0003800000 */
.L_x_9714:
[----:B------:R-:W-:Y:S05]  /*be70*/  BRA `(.L_x_9715) ;  /* 0xffffffac00307947 */ /* 0x000fea000383ffff */
.L_x_9629:
        /* <DEDUP_REMOVED lines=8> */
.L_x_9717:
[----:B------:R-:W-:Y:S05]  /*bf00*/  BSYNC B0 ;  /* 0x0000000000007941 */ /* 0x000fea0003800000 */
.L_x_9716:
        /* <DEDUP_REMOVED lines=9> */
.L_x_9718:
[----:B------:R-:W-:Y:S02]  /*bfa0*/  MOV R14, R17 ;  /* 0x00000011000e7202 */ /* 0x000fe40000000f00 */
[----:B------:R-:W-:-:S07]  /*bfb0*/  MOV R236, R12 ;  /* 0x0000000c00ec7202 */ /* 0x000fce0000000f00 */
[----:B------:R-:W-:Y:S05]  /*bfc0*/  WARPSYNC.COLLECTIVE R15, `(.L_x_9719) ;  /* 0x000000000f087348 */ /* 0x000fea0003c00000 */
[----:B------:R0:W1:Y:S02]  /*bfd0*/  SHFL.IDX P2, R12, R14, R3, R2 ;  /* 0x000000030e0c7389 */ /* 0x0000640000040002 */
[----:B01----:R-:W-:Y:S05]  /*bfe0*/  ENDCOLLECTIVE ;  /* 0x000000000000791b */ /* 0x003fea0003800000 */
.L_x_9719:
[-C--:B------:R-:W-:Y:S01]  /*bff0*/  FMUL.FTZ R237, R7, R236.reuse ;  /* 0x000000ec07ed7220 */ /* 0x080fe20000410000 */
[----:B------:R-:W-:-:S03]  /*c000*/  FMUL.FTZ R16, R6, R236 ;  /* 0x000000ec06107220 */ /* 0x000fc60000410000 */
[-C--:B------:R-:W-:Y:S01]  /*c010*/  FFMA.FTZ R237, R6, R234.reuse, -R237 ;  /* 0x000000ea06ed7223 */ /* 0x080fe200000108ed */
[----:B------:R-:W-:Y:S01]  /*c020*/  FFMA.FTZ R239, R7, R234, R16 ;  /* 0x000000ea07ef7223 */ /* 0x000fe20000010010 */
        /* <DEDUP_REMOVED lines=9> */
.L_x_9720:
[----:B------:R-:W-:Y:S02]  /*c0c0*/  MOV R14, R4 ;  /* 0x00000004000e7202 */ /* 0x000fe40000000f00 */
[----:B------:R-:W-:-:S05]  /*c0d0*/  MOV R242, R12 ;  /* 0x0000000c00f27202 */ /* 0x000fca0000000f00 */
[----:B------:R-:W-:Y:S01]  /*c0e0*/  FADD.FTZ R234, R242, R239 ;  /* 0x000000eff2ea7221 */ /* 0x000fe20000010000 */
[----:B------:R-:W-:Y:S01]  /*c0f0*/  HFMA2 R239, -RZ, RZ, 0, 5.9604644775390625e-08 ;  /* 0x00000001ffef7431 */ /* 0x000fe200000001ff */
[----:B------:R-:W-:-:S07]  /*c100*/  MOV R242, R19 ;  /* 0x0000001300f27202 */ /* 0x000fce0000000f00 */
[----:B------:R-:W-:Y:S05]  /*c110*/  WARPSYNC.COLLECTIVE R15, `(.L_x_9721) ;  /* 0x000000000f087348 */ /* 0x000fea0003c00000 */
[----:B------:R0:W1:Y:S02]  /*c120*/  SHFL.DOWN P0, R12, R242, R239, R240 ;  /* 0x080000eff20c7389 */ /* 0x00006400000000f0 */
[----:B01----:R-:W-:Y:S05]  /*c130*/  ENDCOLLECTIVE ;  /* 0x000000000000791b */ /* 0x003fea0003800000 */
.L_x_9721:
[----:B------:R-:W-:Y:S02]  /*c140*/  MOV R242, R18 ;  /* 0x0000001200f27202 */ /* 0x000fe40000000f00 */
[----:B------:R-:W-:-:S07]  /*c150*/  MOV R16, R12 ;  /* 0x0000000c00107202 */ /* 0x000fce0000000f00 */
[----:B------:R-:W-:Y:S05]  /*c160*/  WARPSYNC.COLLECTIVE R15, `(.L_x_9722) ;  /* 0x000000000f087348 */ /* 0x000fea0003c00000 */
[----:B------:R0:W1:Y:S02]  /*c170*/  SHFL.DOWN P0, R12, R242, R239, R240 ;  /* 0x080000eff20c7389 */ /* 0x00006400000000f0 */
[----:B01----:R-:W-:Y:S05]  /*c180*/  ENDCOLLECTIVE ;  /* 0x000000000000791b */ /* 0x003fea0003800000 */
.L_x_9722:
[----:B------:R-:W-:Y:S02]  /*c190*/  MOV R242, R17 ;  /* 0x0000001100f27202 */ /* 0x000fe40000000f00 */
[----:B------:R-:W-:-:S07]  /*c1a0*/  MOV R241, R12 ;  /* 0x0000000c00f17202 */ /* 0x000fce0000000f00 */
[----:B------:R-:W-:Y:S05]  /*c1b0*/  WARPSYNC.COLLECTIVE R15, `(.L_x_9723) ;  /* 0x000000000f087348 */ /* 0x000fea0003c00000 */
[----:B------:R0:W1:Y:S02]  /*c1c0*/  SHFL.DOWN P0, R12, R242, R239, R240 ;  /* 0x080000eff20c7389 */ /* 0x00006400000000f0 */
[----:B01----:R-:W-:Y:S05]  /*c1d0*/  ENDCOLLECTIVE ;  /* 0x000000000000791b */ /* 0x003fea0003800000 */
.L_x_9723:
[----:B------:R-:W-:Y:S02]  /*c1e0*/  MOV R242, R13 ;  /* 0x0000000d00f27202 */ /* 0x000fe40000000f00 */
[----:B------:R-:W-:-:S07]  /*c1f0*/  MOV R243, R12 ;  /* 0x0000000c00f37202 */ /* 0x000fce0000000f00 */
[----:B------:R-:W-:Y:S05]  /*c200*/  WARPSYNC.COLLECTIVE R15, `(.L_x_9724) ;  /* 0x000000000f087348 */ /* 0x000fea0003c00000 */
[----:B------:R0:W1:Y:S02]  /*c210*/  SHFL.DOWN P0, R12, R242, R239, R240 ;  /* 0x080000eff20c7389 */ /* 0x00006400000000f0 */
[----:B01----:R-:W-:Y:S05]  /*c220*/  ENDCOLLECTIVE ;  /* 0x000000000000791b */ /* 0x003fea0003800000 */
.L_x_9724:
[----:B------:R-:W-:-:S07]  /*c230*/  MOV R245, R12 ;  /* 0x0000000c00f57202 */ /* 0x000fce0000000f00 */
[----:B------:R-:W-:Y:S05]  /*c240*/  WARPSYNC.COLLECTIVE R15, `(.L_x_9725) ;  /* 0x000000000f087348 */ /* 0x000fea0003c00000 */
[----:B------:R0:W1:Y:S02]  /*c250*/  SHFL.IDX P2, R12, R14, R3, R2 ;  /* 0x000000030e0c7389 */ /* 0x0000640000040002 */
[----:B01----:R-:W-:Y:S05]  /*c260*/  ENDCOLLECTIVE ;  /* 0x000000000000791b */ /* 0x003fea0003800000 */
.L_x_9725:
[----:B------:R-:W-:Y:S02]  /*c270*/  MOV R14, R5 ;  /* 0x00000005000e7202 */ /* 0x000fe40000000f00 */
[----:B------:R-:W-:-:S07]  /*c280*/  MOV R244, R12 ;  /* 0x0000000c00f47202 */ /* 0x000fce0000000f00 */
[----:B------:R-:W-:Y:S05]  /*c290*/  WARPSYNC.COLLECTIVE R15, `(.L_x_9726) ;  /* 0x000000000f087348 */ /* 0x000fea0003c00000 */
[----:B------:R0:W1:Y:S02]  /*c2a0*/  SHFL.IDX P2, R12, R14, R3, R2 ;  /* 0x000000030e0c7389 */ /* 0x0000640000040002 */
[----:B01----:R-:W-:Y:S05]  /*c2b0*/  ENDCOLLECTIVE ;  /* 0x000000000000791b */ /* 0x003fea0003800000 */
.L_x_9726:
[----:B------:R-:W-:Y:S02]  /*c2c0*/  MOV R14, R6 ;  /* 0x00000006000e7202 */ /* 0x000fe40000000f00 */
[----:B------:R-:W-:-:S07]  /*c2d0*/  MOV R239, R12 ;  /* 0x0000000c00ef7202 */ /* 0x000fce0000000f00 */
[----:B------:R-:W-:Y:S05]  /*c2e0*/  WARPSYNC.COLLECTIVE R15, `(.L_x_9727) ;  /* 0x000000000f087348 */ /* 0x000fea0003c00000 */
[----:B------:R0:W1:Y:S02]  /*c2f0*/  SHFL.IDX P2, R12, R14, R3, R2 ;  /* 0x000000030e0c7389 */ /* 0x0000640000040002 */
[----:B01----:R-:W-:Y:S05]  /*c300*/  ENDCOLLECTIVE ;  /* 0x000000000000791b */ /* 0x003fea0003800000 */
.L_x_9727:
[----:B------:R-:W-:Y:S02]  /*c310*/  MOV R13, R239 ;  /* 0x000000ef000d7202 */ /* 0x000fe40000000f00 */
[----:B------:R-:W-:Y:S02]  /*c320*/  MOV R14, R7 ;  /* 0x00000007000e7202 */ /* 0x000fe40000000f00 */
[----:B------:R-:W-:-:S07]  /*c330*/  MOV R240, R12 ;  /* 0x0000000c00f07202 */ /* 0x000fce0000000f00 */
[----:B------:R-:W-:Y:S05]  /*c340*/  WARPSYNC.COLLECTIVE R15, `(.L_x_9728) ;  /* 0x000000000f087348 */ /* 0x000fea0003c00000 */
[----:B------:R0:W1:Y:S02]  /*c350*/  SHFL.IDX P2, R12, R14, R3, R2 ;  /* 0x000000030e0c7389 */ /* 0x0000640000040002 */
[----:B01----:R-:W-:Y:S05]  /*c360*/  ENDCOLLECTIVE ;  /* 0x000000000000791b */ /* 0x003fea0003800000 */
.L_x_9728:
[----:B------:R-:W-:Y:S02]  /*c370*/  MOV R246, R12 ;  /* 0x0000000c00f67202 */ /* 0x000fe40000000f00 */
[----:B------:R-:W-:Y:S01]  /*c380*/  MOV R12, R244 ;  /* 0x000000f4000c7202 */ /* 0x000fe20000000f00 */
[----:B------:R-:W-:Y:S06]  /*c390*/  BRA `(.L_x_9729) ;  /* 0xffffffa800887947 */ /* 0x000fec000383ffff */
.L_x_9730:
        /* <DEDUP_REMOVED lines=14> */
.L_x_18713:


//--------------------- .text._Z25selective_scan_bwd_kernelI32Selective_Scan_bwd_kernel_traitsILi64ELi16ELb1ELb0ELb0ELb1ELb1EN3c104HalfENS1_7complexIfEEEEv12SSMParamsBwd --------------------------
	.section	.text._Z25selective_scan_bwd_kernelI32Selective_Scan_bwd_kernel_traitsILi64ELi16ELb1ELb0ELb0ELb1ELb1EN3c104HalfENS1_7complexIfEEEEv12SSMParamsBwd,"ax",@progbits
	.align	128
        .global         _Z25selective_scan_bwd_kernelI32Selective_Scan_bwd_kernel_traitsILi64ELi16ELb1ELb0ELb0ELb1ELb1EN3c104HalfENS1_7complexIfEEEEv12SSMParamsBwd
        .type           _Z25selective_scan_bwd_kernelI32Selective_Scan_bwd_kernel_traitsILi64ELi16ELb1ELb0ELb0ELb1ELb1EN3c104HalfENS1_7complexIfEEEEv12SSMParamsBwd,@function
        .size           _Z25selective_scan_bwd_kernelI32Selective_Scan_bwd_kernel_traitsILi64ELi16ELb1ELb0ELb0ELb1ELb1EN3c104HalfENS1_7complexIfEEEEv12SSMParamsBwd,(.L_x_18714 - _Z25selective_scan_bwd_kernelI32Selective_Scan_bwd_kernel_traitsILi64ELi16ELb1ELb0ELb0ELb1ELb1EN3c104HalfENS1_7complexIfEEEEv12SSMParamsBwd)
        .other          _Z25selective_scan_bwd_kernelI32Selective_Scan_bwd_kernel_traitsILi64ELi16ELb1ELb0ELb0ELb1ELb1EN3c104HalfENS1_7complexIfEEEEv12SSMParamsBwd,@"STO_CUDA_ENTRY STV_DEFAULT"
_Z25selective_scan_bwd_kernelI32Selective_Scan_bwd_kernel_traitsILi64ELi16ELb1ELb0ELb0ELb1ELb1EN3c104HalfENS1_7complexIfEEEEv12SSMParamsBwd:
.text._Z25selective_scan_bwd_kernelI32Selective_Scan_bwd_kernel_traitsILi64ELi16ELb1ELb0ELb0ELb1ELb1EN3c104HalfENS1_7complexIfEEEEv12SSMParamsBwd:
        /* <DEDUP_REMOVED lines=102> */
.L_x_9800:
[----:B------:R-:W-:Y:S01]  /*0660*/  BAR.SYNC.DEFER_BLOCKING 0x0 ;  /* 0x0000000000007b1d */ /* 0x000fe20000010000 */
[----:B0-----:R-:W-:Y:S02]  /*0670*/  MOV R2, UR27 ;  /* 0x0000001b00027c02 */ /* 0x001fe40008000f00 */
[----:B------:R-:W-:-:S03]  /*0680*/  MOV R3, UR22 ;  /* 0x0000001600037c02 */ /* 0x000fc60008000f00 */
        /* <DEDUP_REMOVED lines=87> */
.L_x_9733:
[----:B------:R-:W-:Y:S05]  /*0c00*/  BSYNC.RECONVERGENT B0 ;  /* 0x0000000000007941 */ /* 0x000fea0003800200 */
.L_x_9732:
        /* <DEDUP_REMOVED lines=35> */
.L_x_9735:
[----:B------:R-:W-:Y:S05]  /*0e40*/  BSYNC.RECONVERGENT B0 ;  /* 0x0000000000007941 */ /* 0x000fea0003800200 */
.L_x_9734:
        /* <DEDUP_REMOVED lines=35> */
.L_x_9737:
[----:B------:R-:W-:Y:S05]  /*1080*/  BSYNC.RECONVERGENT B0 ;  /* 0x0000000000007941 */ /* 0x000fea0003800200 */
.L_x_9736:
        /* <DEDUP_REMOVED lines=35> */
.L_x_9739:
[----:B------:R-:W-:Y:S05]  /*12c0*/  BSYNC.RECONVERGENT B0 ;  /* 0x0000000000007941 */ /* 0x000fea0003800200 */
.L_x_9738:
        /* <DEDUP_REMOVED lines=35> */
.L_x_9741:
[----:B------:R-:W-:Y:S05]  /*1500*/  BSYNC.RECONVERGENT B0 ;  /* 0x0000000000007941 */ /* 0x000fea0003800200 */
.L_x_9740:
        /* <DEDUP_REMOVED lines=35> */
.L_x_9743:
[----:B------:R-:W-:Y:S05]  /*1740*/  BSYNC.RECONVERGENT B0 ;  /* 0x0000000000007941 */ /* 0x000fea0003800200 */
.L_x_9742:
        /* <DEDUP_REMOVED lines=35> */
.L_x_9745:
[----:B------:R-:W-:Y:S05]  /*1980*/  BSYNC.RECONVERGENT B0 ;  /* 0x0000000000007941 */ /* 0x000fea0003800200 */
.L_x_9744:
        /* <DEDUP_REMOVED lines=35> */
.L_x_9747:
[----:B------:R-:W-:Y:S05]  /*1bc0*/  BSYNC.RECONVERGENT B0 ;  /* 0x0000000000007941 */ /* 0x000fea0003800200 */
.L_x_9746:
        /* <DEDUP_REMOVED lines=35> */
.L_x_9749:
[----:B------:R-:W-:Y:S05]  /*1e00*/  BSYNC.RECONVERGENT B0 ;  /* 0x0000000000007941 */ /* 0x000fea0003800200 */
.L_x_9748:
        /* <DEDUP_REMOVED lines=35> */
.L_x_9751:
[----:B------:R-:W-:Y:S05]  /*2040*/  BSYNC.RECONVERGENT B0 ;  /* 0x0000000000007941 */ /* 0x000fea0003800200 */
.L_x_9750:
        /* <DEDUP_REMOVED lines=33> */
.L_x_9753:
[----:B------:R-:W-:Y:S05]  /*2260*/  BSYNC.RECONVERGENT B0 ;  /* 0x0000000000007941 */ /* 0x000fea0003800200 */
.L_x_9752:
        /* <DEDUP_REMOVED lines=32> */
.L_x_9755:
[----:B------:R-:W-:Y:S05]  /*2470*/  BSYNC.RECONVERGENT B0 ;  /* 0x0000000000007941 */ /* 0x000fea0003800200 */
.L_x_9754:
        /* <DEDUP_REMOVED lines=32> */
.L_x_9757:
[----:B------:R-:W-:Y:S05]  /*2680*/  BSYNC.RECONVERGENT B0 ;  /* 0x0000000000007941 */ /* 0x000fea0003800200 */
.L_x_9756:
        /* <DEDUP_REMOVED lines=32> */
.L_x_9759:
[----:B------:R-:W-:Y:S05]  /*2890*/  BSYNC.RECONVERGENT B0 ;  /* 0x0000000000007941 */ /* 0x000fea0003800200 */
.L_x_9758:
        /* <DEDUP_REMOVED lines=32> */
.L_x_9761:
[----:B------:R-:W-:Y:S05]  /*2aa0*/  BSYNC.RECONVERGENT B0 ;  /* 0x0000000000007941 */ /* 0x000fea0003800200 */
.L_x_9760:
        /* <DEDUP_REMOVED lines=32> */
.L_x_9763:
[----:B------:R-:W-:Y:S05]  /*2cb0*/  BSYNC.RECONVERGENT B0 ;  /* 0x0000000000007941 */ /* 0x000fea0003800200 */
.L_x_9762:
[----:B------:R-:W0:Y:S01]  /*2cc0*/  LDCU.128 UR12, c[0x0][0x410] ;  /* 0x00008200ff0c77ac */ /* 0x000e220008000c00 */
[----:B------:R-:W-:Y:S01]  /*2cd0*/  LDS.128 R24, [R129] ;  /* 0x0000000081187984 */ /* 0x000fe20000000c00 */
[----:B------:R-:W-:-:S03]  /*2ce0*/  UIADD3 UR9, UPT, UPT, UR26, -0x1, URZ ;  /* 0xffffffff1a097890 */ /* 0x000fc6000fffe0ff */
[----:B------:R-:W-:Y:S01]  /*2cf0*/  LDS.128 R12, [R129+0x10] ;  /* 0x00001000810c7984 */ /* 0x000fe20000000c00 */
[----:B------:R-:W2:Y:S01]  /*2d00*/  LDCU.64 UR34, c[0x0][0x488] ;  /* 0x00009100ff2277ac */ /* 0x000ea20008000a00 */
[----:B------:R-:W-:Y:S01]  /*2d10*/  USHF.L.U32 UR6, UR9, 0xa, URZ ;  /* 0x0000000a09067899 */ /* 0x000fe200080006ff */
[----:B------:R-:W-:Y:S01]  /*2d20*/  UMOV UR7, URZ ;  /* 0x000000ff00077c82 */ /* 0x000fe20008000000 */
[----:B------:R-:W-:Y:S01]  /*2d30*/  HADD2.F32 R100, -RZ, R4.H0_H0 ;  /* 0x20000004ff647230 */ /* 0x000fe20000004100 */
[----:B------:R-:W3:Y:S01]  /*2d40*/  LDCU.64 UR36, c[0x0][0x490] ;  /* 0x00009200ff2477ac */ /* 0x000ee20008000a00 */
        /* <DEDUP_REMOVED lines=13> */
[----:B-1----:R-:W4:Y:S04]  /*2e20*/  LDG.E.128 R36, desc[UR30][R2.64] ;  /* 0x0000001e02247981 */ /* 0x002f28000c1e1d00 */
[----:B------:R1:W3:Y:S01]  /*2e30*/  LDG.E.128 R44, desc[UR30][R2.64+0x200] ;  /* 0x0002001e022c7981 */ /* 0x0002e2000c1e1d00 */
        /* <DEDUP_REMOVED lines=13> */
[----:B-1----:R-:W-:Y:S01]  /*2f10*/  IMAD.WIDE.U32 R2, R133, 0x10, R16 ;  /* 0x0000001085027825 */ /* 0x002fe200078e0010 */
[----:B----4-:R-:W-:Y:S04]  /*2f20*/  STS.128 [R130], R36 ;  /* 0x0000002482007388 */ /* 0x010fe80000000c00 */
[----:B---3--:R-:W-:Y:S01]  /*2f30*/  STS.128 [R130+0x200], R44 ;  /* 0x0002002c82007388 */ /* 0x008fe20000000c00 */
[----:B------:R-:W-:-:S03]  /*2f40*/  NOP ;  /* 0x0000000000007918 */ /* 0x000fc60000000000 */
[----:B------:R-:W1:Y:S04]  /*2f50*/  LDS.128 R48, [R129] ;  /* 0x0000000081307984 */ /* 0x000e680000000c00 */
[----:B------:R-:W3:Y:S01]  /*2f60*/  LDS.128 R16, [R129+0x10] ;  /* 0x0000100081107984 */ /* 0x000ee20000000c00 */
[----:B------:R-:W-:Y:S06]  /*2f70*/  BAR.SYNC.DEFER_BLOCKING 0x0 ;  /* 0x0000000000007b1d */ /* 0x000fec0000010000 */
[----:B------:R-:W4:Y:S04]  /*2f80*/  LDG.E.128 R28, desc[UR30][R2.64] ;  /* 0x0000001e021c7981 */ /* 0x000f28000c1e1d00 */
[----:B------:R0:W4:Y:S01]  /*2f90*/  LDG.E.128 R32, desc[UR30][R2.64+0x200] ;  /* 0x0002001e02207981 */ /* 0x000122000c1e1d00 */
[--C-:B------:R-:W-:Y:S01]  /*2fa0*/  HADD2.F32 R98, -RZ, R5.reuse.H0_H0 ;  /* 0x20000005ff627230 */ /* 0x100fe20000004100 */
[----:B--2---:R-:W-:Y:S01]  /*2fb0*/  UIMAD.WIDE.U32 UR12, UR29, UR14, UR6 ;  /* 0x0000000e1d0c72a5 */ /* 0x004fe2000f8e0006 */
[----:B------:R-:W-:-:S02]  /*2fc0*/  HADD2.F32 R97, -RZ, R5.H1_H1 ;  /* 0x30000005ff617230 */ /* 0x000fc40000004100 */
[--C-:B-1----:R-:W-:Y:S01]  /*2fd0*/  HADD2.F32 R43, -RZ, R48.reuse.H0_H0 ;  /* 0x20000030ff2b7230 */ /* 0x102fe20000004100 */
[----:B------:R-:W-:Y:S01]  /*2fe0*/  UIMAD UR13, UR29, UR15, UR13 ;  /* 0x0000000f1d0d72a4 */ /* 0x000fe2000f8e020d */
[----:B------:R-:W-:Y:S02]  /*2ff0*/  HADD2.F32 R42, -RZ, R48.H1_H1 ;  /* 0x30000030ff2a7230 */ /* 0x000fe40000004100 */
[--C-:B------:R-:W-:Y:S02]  /*3000*/  HADD2.F32 R46, -RZ, R49.reuse.H1_H1 ;  /* 0x30000031ff2e7230 */ /* 0x100fe40000004100 */
[----:B------:R-:W-:Y:S01]  /*3010*/  FMUL.FTZ R22, R43, -1.4426950216293334961 ;  /* 0xbfb8aa3b2b167820 */ /* 0x000fe20000410000 */
[----:B------:R-:W-:Y:S02]  /*3020*/  HADD2.F32 R41, -RZ, R49.H0_H0 ;  /* 0x20000031ff297230 */ /* 0x000fe40000004100 */
[----:B------:R-:W-:Y:S01]  /*3030*/  FMUL.FTZ R23, R42, -1.4426950216293334961 ;  /* 0xbfb8aa3b2a177820 */ /* 0x000fe20000410000 */
[----:B------:R-:W-:-:S02]  /*3040*/  HADD2.F32 R45, -RZ, R50.H0_H0 ;  /* 0x20000032ff2d7230 */ /* 0x000fc40000004100 */
[----:B0-----:R-:W-:Y:S01]  /*3050*/  FMUL.FTZ R2, R46, -1.4426950216293334961 ;  /* 0xbfb8aa3b2e027820 */ /* 0x001fe20000410000 */
[----:B------:R0:W1:Y:S01]  /*3060*/  MUFU.EX2 R48, R22 ;  /* 0x0000001600307308 */ /* 0x0000620000000800 */
[----:B------:R-:W-:Y:S02]  /*3070*/  HADD2.F32 R0, -RZ, R50.H1_H1 ;  /* 0x30000032ff007230 */ /* 0x000fe40000004100 */
[----:B------:R-:W-:Y:S01]  /*3080*/  FMUL.FTZ R36, R41, -1.4426950216293334961 ;  /* 0xbfb8aa3b29247820 */ /* 0x000fe20000410000 */
[----:B------:R-:W-:Y:S01]  /*3090*/  FMUL.FTZ R3, R45, -1.4426950216293334961 ;  /* 0xbfb8aa3b2d037820 */ /* 0x000fe20000410000 */
[----:B---3--:R-:W-:Y:S01]  /*30a0*/  HADD2.F32 R37, -RZ, R16.H0_H0 ;  /* 0x20000010ff257230 */ /* 0x008fe20000004100 */
[----:B------:R-:W-:Y:S01]  /*30b0*/  UIMAD.WIDE.U32 UR12, UR10, UR32, UR12 ;  /* 0x000000200a0c72a5 */ /* 0x000fe2000f8e000c */
[----:B------:R-:W-:Y:S01]  /*30c0*/  FMUL.FTZ R38, R0, -1.4426950216293334961 ;  /* 0xbfb8aa3b00267820 */ /* 0x000fe20000410000 */
[----:B------:R-:W-:Y:S01]  /*30d0*/  HADD2.F32 R44, -RZ, R19.H1_H1 ;  /* 0x30000013ff2c7230 */ /* 0x000fe20000004100 */
[----:B------:R2:W3:Y:S01]  /*30e0*/  MUFU.EX2 R47, R23 ;  /* 0x00000017002f7308 */ /* 0x0004e20000000800 */
[----:B0-----:R-:W-:Y:S01]  /*30f0*/  HADD2.F32 R22, -RZ, R51.H0_H0 ;  /* 0x20000033ff167230 */ /* 0x001fe20000004100 */
[----:B------:R-:W-:Y:S01]  /*3100*/  UIMAD UR14, UR10, UR33, UR13 ;  /* 0x000000210a0e72a4 */ /* 0x000fe2000f8e020d */
[--C-:B------:R-:W-:Y:S01]  /*3110*/  HADD2.F32 R96, -RZ, R6.reuse.H0_H0 ;  /* 0x20000006ff607230 */ /* 0x100fe20000004100 */
[----:B------:R-:W-:Y:S01]  /*3120*/  ULEA UR13, UP0, UR12, UR34, 0x1 ;  /* 0x000000220c0d7291 */ /* 0x000fe2000f8008ff */
[----:B------:R-:W-:-:S02]  /*3130*/  HADD2.F32 R95, -RZ, R6.H1_H1 ;  /* 0x30000006ff5f7230 */ /* 0x000fc40000004100 */
[--C-:B------:R-:W-:Y:S01]  /*3140*/  HADD2.F32 R108, -RZ, R8.reuse.H0_H0 ;  /* 0x20000008ff6c7230 */ /* 0x100fe20000004100 */
[----:B------:R0:W3:Y:S01]  /*3150*/  MUFU.EX2 R52, R2 ;  /* 0x0000000200347308 */ /* 0x0000e20000000800 */
[----:B--2---:R-:W-:Y:S02]  /*3160*/  HADD2.F32 R23, -RZ, R51.H1_H1 ;  /* 0x30000033ff177230 */ /* 0x004fe40000004100 */
[----:B-1----:R-:W-:Y:S01]  /*3170*/  FADD.FTZ R48, R48, 1 ;  /* 0x3f80000030307421 */ /* 0x002fe20000010000 */
[----:B------:R-:W-:Y:S01]  /*3180*/  ULEA.HI.X UR12, UR12, UR35, UR14, 0x1, UP0 ;  /* 0x000000230c0c7291 */ /* 0x000fe200080f0c0e */
[----:B------:R-:W-:Y:S01]  /*3190*/  HADD2.F32 R107, -RZ, R8.H1_H1 ;  /* 0x30000008ff6b7230 */ /* 0x000fe20000004100 */
[----:B------:R-:W-:Y:S01]  /*31a0*/  MOV R8, UR13 ;  /* 0x0000000d00087c02 */ /* 0x000fe20008000f00 */
[----:B------:R-:W-:Y:S01]  /*31b0*/  FMUL.FTZ R39, R23, -1.4426950216293334961 ;  /* 0xbfb8aa3b17277820 */ /* 0x000fe20000410000 */
[----:B------:R-:W-:Y:S01]  /*31c0*/  HADD2.F32 R106, -RZ, R9.H0_H0 ;  /* 0x20000009ff6a7230 */ /* 0x000fe20000004100 */
[----:B------:R1:W2:Y:S01]  /*31d0*/  MUFU.EX2 R49, R36 ;  /* 0x0000002400317308 */ /* 0x0002a20000000800 */
[----:B0-----:R-:W-:-:S02]  /*31e0*/  HADD2.F32 R2, -RZ, R16.H1_H1 ;  /* 0x30000010ff027230 */ /* 0x001fc40000004100 */
[----:B------:R-:W-:Y:S01]  /*31f0*/  FMUL.FTZ R16, R37, -1.4426950216293334961 ;  /* 0xbfb8aa3b25107820 */ /* 0x000fe20000410000 */
[----:B---3--:R-:W-:Y:S01]  /*3200*/  FADD.FTZ R47, R47, 1 ;  /* 0x3f8000002f2f7421 */ /* 0x008fe20000010000 */
[----:B------:R-:W-:Y:S01]  /*3210*/  HADD2.F32 R105, -RZ, R9.H1_H1 ;  /* 0x30000009ff697230 */ /* 0x000fe20000004100 */
[----:B------:R-:W-:Y:S01]  /*3220*/  MOV R9, UR12 ;  /* 0x0000000c00097c02 */ /* 0x000fe20008000f00 */
[----:B------:R-:W-:Y:S01]  /*3230*/  FMUL.FTZ R40, R2, -1.4426950216293334961 ;  /* 0xbfb8aa3b02287820 */ /* 0x000fe20000410000 */
[--C-:B------:R-:W-:Y:S01]  /*3240*/  HADD2.F32 R104, -RZ, R10.reuse.H0_H0 ;  /* 0x2000000aff687230 */ /* 0x100fe20000004100 */
[----:B------:R0:W-:Y:S01]  /*3250*/  MUFU.EX2 R50, R3 ;  /* 0x0000000300327308 */ /* 0x0001e20000000800 */
[----:B-1----:R-:W-:Y:S01]  /*3260*/  FMUL.FTZ R36, R22, -1.4426950216293334961 ;  /* 0xbfb8aa3b16247820 */ /* 0x002fe20000410000 */
[----:B------:R-:W-:Y:S01]  /*3270*/  FADD.FTZ R52, R52, 1 ;  /* 0x3f80000034347421 */ /* 0x000fe20000010000 */
[----:B------:R-:W-:Y:S01]  /*3280*/  HADD2.F32 R103, -RZ, R10.H1_H1 ;  /* 0x3000000aff677230 */ /* 0x000fe20000004100 */
[----:B------:R-:W-:Y:S01]  /*3290*/  UISETP.NE.U32.AND UP0, UPT, UR36, URZ, UPT ;  /* 0x000000ff2400728c */ /* 0x000fe2000bf05070 */
[----:B------:R-:W-:-:S02]  /*32a0*/  HADD2.F32 R102, -RZ, R11.H0_H0 ;  /* 0x2000000bff667230 */ /* 0x000fc40000004100 */
[----:B------:R-:W-:Y:S01]  /*32b0*/  HADD2.F32 R101, -RZ, R11.H1_H1 ;  /* 0x3000000bff657230 */ /* 0x000fe20000004100 */
[----:B------:R1:W3:Y:S01]  /*32c0*/  MUFU.EX2 R53, R38 ;  /* 0x0000002600357308 */ /* 0x0002e20000000800 */
[----:B0-----:R-:W-:Y:S02]  /*32d0*/  HADD2.F32 R3, -RZ, R17.H0_H0 ;  /* 0x20000011ff037230 */ /* 0x001fe40000004100 */
[----:B--2---:R-:W-:Y:S01]  /*32e0*/  FADD.FTZ R49, R49, 1 ;  /* 0x3f80000031317421 */ /* 0x004fe20000010000 */
[----:B------:R-:W-:-:S04]  /*32f0*/  UISETP.NE.AND.EX UP0, UPT, UR37, URZ, UPT, UP0 ;  /* 0x000000ff2500728c */ /* 0x000fc8000bf05300 */
[----:B------:R0:W2:Y:S01]  /*3300*/  MUFU.EX2 R54, R36 ;  /* 0x0000002400367308 */ /* 0x0000a20000000800 */
[----:B-1----:R-:W-:Y:S02]  /*3310*/  HADD2.F32 R38, -RZ, R17.H1_H1 ;  /* 0x30000011ff267230 */ /* 0x002fe40000004100 */
[----:B------:R-:W-:-:S03]  /*3320*/  FMUL.FTZ R17, R3, -1.4426950216293334961 ;  /* 0xbfb8aa3b03117820 */ /* 0x000fc60000410000 */
[----:B------:R-:W-:Y:S02]  /*3330*/  FMUL.FTZ R51, R38, -1.4426950216293334961 ;  /* 0xbfb8aa3b26337820 */ /* 0x000fe40000410000 */
[----:B------:R1:W2:Y:S01]  /*3340*/  MUFU.EX2 R55, R39 ;  /* 0x0000002700377308 */ /* 0x0002a20000000800 */
[----:B0-----:R-:W-:Y:S02]  /*3350*/  HADD2.F32 R36, -RZ, R18.H1_H1 ;  /* 0x30000012ff247230 */ /* 0x001fe40000004100 */
[----:B---3--:R-:W-:-:S05]  /*3360*/  FADD.FTZ R53, R53, 1 ;  /* 0x3f80000035357421 */ /* 0x008fca0000010000 */
[----:B------:R0:W3:Y:S01]  /*3370*/  MUFU.EX2 R58, R40 ;  /* 0x00000028003a7308 */ /* 0x0000e20000000800 */
[----:B-1----:R-:W-:Y:S02]  /*3380*/  HADD2.F32 R39, -RZ, R18.H0_H0 ;  /* 0x20000012ff277230 */ /* 0x002fe40000004100 */
[----:B------:R-:W-:Y:S01]  /*3390*/  FMUL.FTZ R18, R36, -1.4426950216293334961 ;  /* 0xbfb8aa3b24127820 */ /* 0x000fe20000410000 */
[----:B--2---:R-:W-:Y:S01]  /*33a0*/  FADD.FTZ R69, R54, 1 ;  /* 0x3f80000036457421 */ /* 0x004fe20000010000 */
[----:B------:R-:W-:-:S03]  /*33b0*/  HADD2.F32 R54, -RZ, R24.H0_H0 ;  /* 0x20000018ff367230 */ /* 0x000fc60000004100 */
[----:B------:R1:W2:Y:S01]  /*33c0*/  MUFU.EX2 R57, R16 ;  /* 0x0000001000397308 */ /* 0x0002a20000000800 */
[----:B0-----:R-:W-:Y:S02]  /*33d0*/  HADD2.F32 R40, -RZ, R19.H0_H0 ;  /* 0x20000013ff287230 */ /* 0x001fe40000004100 */
[----:B------:R-:W-:Y:S01]  /*33e0*/  FMUL.FTZ R19, R44, -1.4426950216293334961 ;  /* 0xbfb8aa3b2c137820 */ /* 0x000fe20000410000 */
[----:B------:R-:W-:-:S04]  /*33f0*/  FADD.FTZ R55, R55, 1 ;  /* 0x3f80000037377421 */ /* 0x000fc80000010000 */
[----:B------:R0:W-:Y:S01]  /*3400*/  MUFU.EX2 R61, R17 ;  /* 0x00000011003d7308 */ /* 0x0001e20000000800 */
[----:B-1----:R-:W-:Y:S01]  /*3410*/  FMUL.FTZ R16, R39, -1.4426950216293334961 ;  /* 0xbfb8aa3b27107820 */ /* 0x002fe20000410000 */
[----:B---3--:R-:W-:-:S06]  /*3420*/  FADD.FTZ R58, R58, 1 ;  /* 0x3f8000003a3a7421 */ /* 0x008fcc0000010000 */
[----:B------:R-:W1:Y:S01]  /*3430*/  MUFU.EX2 R71, R16 ;  /* 0x0000001000477308 */ /* 0x000e620000000800 */
[----:B0-----:R-:W-:Y:S01]  /*3440*/  FMUL.FTZ R17, R40, -1.4426950216293334961 ;  /* 0xbfb8aa3b28117820 */ /* 0x001fe20000410000 */
[----:B--2---:R-:W-:-:S06]  /*3450*/  FADD.FTZ R57, R57, 1 ;  /* 0x3f80000039397421 */ /* 0x004fcc0000010000 */
[----:B------:R-:W0:Y:S08]  /*3460*/  MUFU.EX2 R72, R18 ;  /* 0x0000001200487308 */ /* 0x000e300000000800 */
[----:B------:R-:W2:Y:S01]  /*3470*/  MUFU.EX2 R77, R17 ;  /* 0x00000011004d7308 */ /* 0x000ea20000000800 */
[----:B-1----:R-:W-:-:S07]  /*3480*/  FADD.FTZ R71, R71, 1 ;  /* 0x3f80000047477421 */ /* 0x002fce0000010000 */
[----:B------:R-:W1:Y:S01]  /*3490*/  MUFU.EX2 R80, R19 ;  /* 0x0000001300507308 */ /* 0x000e620000000800 */
[----:B0-----:R-:W-:-:S07]  /*34a0*/  FADD.FTZ R75, R72, 1 ;  /* 0x3f800000484b7421 */ /* 0x001fce0000010000 */
[----:B------:R0:W-:Y:S01]  /*34b0*/  MUFU.RCP R56, R48 ;  /* 0x0000003000387308 */ /* 0x0001e20000001000 */
[----:B--2---:R-:W-:-:S07]  /*34c0*/  FADD.FTZ R77, R77, 1 ;  /* 0x3f8000004d4d7421 */ /* 0x004fce0000010000 */
[----:B------:R2:W-:Y:S01]  /*34d0*/  MUFU.RCP R59, R47 ;  /* 0x0000002f003b7308 */ /* 0x0005e20000001000 */
[----:B0-----:R-:W-:Y:S02]  /*34e0*/  HADD2.F32 R48, -RZ, R13.H1_H1 ;  /* 0x3000000dff307230 */ /* 0x001fe40000004100 */
[----:B-1----:R-:W-:-:S05]  /*34f0*/  FADD.FTZ R82, R80, 1 ;  /* 0x3f80000050527421 */ /* 0x002fca0000010000 */
[----:B------:R0:W1:Y:S01]  /*3500*/  MUFU.EX2 R62, R51 ;  /* 0x00000033003e7308 */ /* 0x0000620000000800 */
[----:B--2---:R-:W-:-:S07]  /*3510*/  HADD2.F32 R47, -RZ, R27.H1_H1 ;  /* 0x3000001bff2f7230 */ /* 0x004fce0000004100 */
[----:B------:R-:W2:Y:S01]  /*3520*/  MUFU.RCP R68, R55 ;  /* 0x0000003700447308 */ /* 0x000ea20000001000 */
[----:B0-----:R-:W-:Y:S01]  /*3530*/  FADD.FTZ R51, R50, 1 ;  /* 0x3f80000032337421 */ /* 0x001fe20000010000 */
[----:B------:R-:W-:-:S06]  /*3540*/  HADD2.F32 R50, -RZ, R24.H1_H1 ;  /* 0x30000018ff327230 */ /* 0x000fcc0000004100 */
[----:B------:R-:W-:Y:S01]  /*3550*/  MUFU.RCP R76, R57 ;  /* 0x00000039004c7308 */ /* 0x000fe20000001000 */
[----:B-1----:R-:W-:-:S07]  /*3560*/  FADD.FTZ R24, R62, 1 ;  /* 0x3f8000003e187421 */ /* 0x002fce0000010000 */
[----:B------:R0:W-:Y:S01]  /*3570*/  MUFU.RCP R60, R49 ;  /* 0x00000031003c7308 */ /* 0x0001e20000001000 */
[----:B--2---:R-:W-:-:S04]  /*3580*/  FADD.FTZ R74, -R68, 1 ;  /* 0x3f800000444a7421 */ /* 0x004fc80000010100 */
[C---:B------:R-:W-:Y:S01]  /*3590*/  FFMA.FTZ R74, R23.reuse, R74, 1 ;  /* 0x3f800000174a7423 */ /* 0x040fe2000001004a */
[----:B------:R-:W-:Y:S02]  /*35a0*/  FMUL.FTZ R23, R23, R68 ;  /* 0x0000004417177220 */ /* 0x000fe40000410000 */
[----:B------:R-:W1:Y:S01]  /*35b0*/  MUFU.RCP R73, R58 ;  /* 0x0000003a00497308 */ /* 0x000e620000001000 */
[----:B0-----:R-:W-:-:S07]  /*35c0*/  HADD2.F32 R49, -RZ, R15.H1_H1 ;  /* 0x3000000fff317230 */ /* 0x001fce0000004100 */
[----:B------:R0:W-:Y:S08]  /*35d0*/  MUFU.RCP R70, R51 ;  /* 0x0000003300467308 */ /* 0x0001f00000001000 */
[----:B------:R2:W3:Y:S01]  /*35e0*/  MUFU.RCP R65, R52 ;  /* 0x0000003400417308 */ /* 0x0004e20000001000 */
[----:B0-----:R-:W-:Y:S02]  /*35f0*/  HADD2.F32 R51, -RZ, R25.H0_H0 ;  /* 0x20000019ff337230 */ /* 0x001fe40000004100 */
[----:B-1----:R-:W-:-:S05]  /*3600*/  FMUL.FTZ R10, R2, R73 ;  /* 0x00000049020a7220 */ /* 0x002fca0000410000 */
[----:B------:R-:W-:Y:S01]  /*3610*/  MUFU.RCP R69, R69 ;  /* 0x0000004500457308 */ /* 0x000fe20000001000 */
[----:B--2---:R-:W-:-:S07]  /*3620*/  HADD2.F32 R52, -RZ, R25.H1_H1 ;  /* 0x30000019ff347230 */ /* 0x004fce0000004100 */
[----:B------:R0:W-:Y:S01]  /*3630*/  MUFU.RCP R67, R53 ;  /* 0x0000003500437308 */ /* 0x0001e20000001000 */
[----:B---3--:R-:W-:-:S04]  /*3640*/  FADD.FTZ R25, -R65, 1 ;  /* 0x3f80000041197421 */ /* 0x008fc80000010100 */
[C---:B------:R-:W-:Y:S01]  /*3650*/  FFMA.FTZ R25, R46.reuse, R25, 1 ;  /* 0x3f8000002e197423 */ /* 0x040fe20000010019 */
[----:B------:R-:W-:Y:S02]  /*3660*/  FMUL.FTZ R46, R46, R65 ;  /* 0x000000412e2e7220 */ /* 0x000fe40000410000 */
[----:B------:R-:W1:Y:S01]  /*3670*/  MUFU.RCP R79, R24 ;  /* 0x00000018004f7308 */ /* 0x000e620000001000 */
[----:B0-----:R-:W-:-:S07]  /*3680*/  HADD2.F32 R53, -RZ, R26.H1_H1 ;  /* 0x3000001aff357230 */ /* 0x001fce0000004100 */
[----:B------:R-:W-:Y:S08]  /*3690*/  MUFU.RCP R84, R71 ;  /* 0x0000004700547308 */ /* 0x000ff00000001000 */
[----:B------:R-:W-:Y:S08]  /*36a0*/  MUFU.RCP R85, R75 ;  /* 0x0000004b00557308 */ /* 0x000ff00000001000 */
[----:B------:R1:W0:Y:S08]  /*36b0*/  MUFU.RCP R87, R77 ;  /* 0x0000004d00577308 */ /* 0x0002300000001000 */
[----:B------:R-:W2:Y:S01]  /*36c0*/  MUFU.RCP R91, R82 ;  /* 0x00000052005b7308 */ /* 0x000ea20000001000 */
[----:B-1----:R-:W-:-:S04]  /*36d0*/  FADD.FTZ R77, -R79, 1 ;  /* 0x3f8000004f4d7421 */ /* 0x002fc80000010100 */
[----:B------:R-:W-:Y:S01]  /*36e0*/  FFMA.FTZ R81, R38, R77, 1 ;  /* 0x3f80000026517423 */ /* 0x000fe2000001004d */
[----:B0-----:R-:W-:-:S04]  /*36f0*/  FADD.FTZ R89, -R87, 1 ;  /* 0x3f80000057597421 */ /* 0x001fc80000010100 */
[C---:B------:R-:W-:Y:S01]  /*3700*/  FFMA.FTZ R89, R40.reuse, R89, 1 ;  /* 0x3f80000028597423 */ /* 0x040fe20000010059 */
[----:B------:R-:W-:Y:S01]  /*3710*/  FMUL.FTZ R40, R40, R87 ;  /* 0x0000005728287220 */ /* 0x000fe20000410000 */
[----:B--2---:R-:W-:-:S04]  /*3720*/  FADD.FTZ R93, -R91, 1 ;  /* 0x3f8000005b5d7421 */ /* 0x004fc80000010100 */
[C---:B------:R-:W-:Y:S01]  /*3730*/  FFMA.FTZ R93, R44.reuse, R93, 1 ;  /* 0x3f8000002c5d7423 */ /* 0x040fe2000001005d */
[----:B------:R-:W-:Y:S01]  /*3740*/  FMUL.FTZ R44, R44, R91 ;  /* 0x0000005b2c2c7220 */ /* 0x000fe20000410000 */
[----:B----4-:R0:W-:Y:S04]  /*3750*/  STS.128 [R130], R28 ;  /* 0x0000001c82007388 */ /* 0x0101e80000000c00 */
[----:B------:R1:W-:Y:S01]  /*3760*/  STS.128 [R130+0x200], R32 ;  /* 0x0002002082007388 */ /* 0x0003e20000000c00 */
[----:B------:R-:W-:-:S03]  /*3770*/  NOP ;  /* 0x0000000000007918 */ /* 0x000fc60000000000 */
[----:B------:R-:W2:Y:S01]  /*3780*/  LDS.128 R16, [R129] ;  /* 0x0000000081107984 */ /* 0x000ea20000000c00 */
[----:B0-----:R-:W-:Y:S02]  /*3790*/  HADD2.F32 R28, -RZ, R13.H0_H0 ;  /* 0x2000000dff1c7230 */ /* 0x001fe40000004100 */
[----:B------:R-:W-:Y:S01]  /*37a0*/  FADD.FTZ R13, R61, 1 ;  /* 0x3f8000003d0d7421 */ /* 0x000fe20000010000 */
[----:B------:R-:W-:Y:S02]  /*37b0*/  HADD2.F32 R29, -RZ, R14.H0_H0 ;  /* 0x2000000eff1d7230 */ /* 0x000fe40000004100 */
[--C-:B-1----:R-:W-:Y:S01]  /*37c0*/  HADD2.F32 R34, -RZ, R12.reuse.H0_H0 ;  /* 0x2000000cff227230 */ /* 0x102fe20000004100 */
[----:B------:R-:W0:Y:S01]  /*37d0*/  MUFU.RCP R78, R13 ;  /* 0x0000000d004e7308 */ /* 0x000e220000001000 */
[----:B------:R-:W-:Y:S02]  /*37e0*/  HADD2.F32 R35, -RZ, R12.H1_H1 ;  /* 0x3000000cff237230 */ /* 0x000fe40000004100 */
[----:B------:R-:W-:Y:S01]  /*37f0*/  FADD.FTZ R12, -R56, 1 ;  /* 0x3f800000380c7421 */ /* 0x000fe20000010100 */
[----:B------:R-:W-:-:S02]  /*3800*/  HADD2.F32 R30, -RZ, R14.H1_H1 ;  /* 0x3000000eff1e7230 */ /* 0x000fc40000004100 */
[----:B------:R-:W-:Y:S02]  /*3810*/  HADD2.F32 R31, -RZ, R15.H0_H0 ;  /* 0x2000000fff1f7230 */ /* 0x000fe40000004100 */
[----:B------:R-:W-:Y:S01]  /*3820*/  FADD.FTZ R15, -R59, 1 ;  /* 0x3f8000003b0f7421 */ /* 0x000fe20000010100 */
[----:B------:R-:W-:Y:S02]  /*3830*/  HADD2.F32 R32, -RZ, R26.H0_H0 ;  /* 0x2000001aff207230 */ /* 0x000fe40000004100 */
[----:B------:R-:W-:Y:S01]  /*3840*/  FADD.FTZ R26, -R70, 1 ;  /* 0x3f800000461a7421 */ /* 0x000fe20000010100 */
[----:B------:R-:W-:-:S03]  /*3850*/  HADD2.F32 R33, -RZ, R27.H0_H0 ;  /* 0x2000001bff217230 */ /* 0x000fc60000004100 */
[C---:B------:R-:W-:Y:S01]  /*3860*/  FFMA.FTZ R26, R45.reuse, R26, 1 ;  /* 0x3f8000002d1a7423 */ /* 0x040fe2000001001a */
[----:B------:R-:W-:Y:S01]  /*3870*/  FMUL.FTZ R45, R45, R70 ;  /* 0x000000462d2d7220 */ /* 0x000fe20000410000 */
[----:B0-----:R-:W-:Y:S01]  /*3880*/  FMUL.FTZ R11, R3, R78 ;  /* 0x0000004e030b7220 */ /* 0x001fe20000410000 */
[--C-:B--2---:R-:W-:Y:S02]  /*3890*/  HADD2.F32 R55, -RZ, R16.reuse.H0_H0 ;  /* 0x20000010ff377230 */ /* 0x104fe40000004100 */
[----:B------:R-:W-:Y:S02]  /*38a0*/  HADD2.F32 R57, -RZ, R16.H1_H1 ;  /* 0x30000010ff397230 */ /* 0x000fe40000004100 */
[--C-:B------:R-:W-:Y:S02]  /*38b0*/  HADD2.F32 R58, -RZ, R17.reuse.H0_H0 ;  /* 0x20000011ff3a7230 */ /* 0x100fe40000004100 */
[----:B------:R-:W-:Y:S01]  /*38c0*/  FMUL.FTZ R13, R54, R55 ;  /* 0x00000037360d7220 */ /* 0x000fe20000410000 */
[----:B------:R-:W-:-:S02]  /*38d0*/  HADD2.F32 R61, -RZ, R17.H1_H1 ;  /* 0x30000011ff3d7230 */ /* 0x000fc40000004100 */
[----:B------:R-:W-:Y:S01]  /*38e0*/  FMUL.FTZ R14, R50, R57 ;  /* 0x00000039320e7220 */ /* 0x000fe20000410000 */
[--C-:B------:R-:W-:Y:S02]  /*38f0*/  HADD2.F32 R63, -RZ, R18.reuse.H0_H0 ;  /* 0x20000012ff3f7230 */ /* 0x100fe40000004100 */
[----:B------:R-:W-:Y:S01]  /*3900*/  FFMA.FTZ R17, R43, R12, 1 ;  /* 0x3f8000002b117423 */ /* 0x000fe2000001000c */
[----:B------:R-:W-:Y:S02]  /*3910*/  HADD2.F32 R64, -RZ, R18.H1_H1 ;  /* 0x30000012ff407230 */ /* 0x000fe40000004100 */
[----:B------:R-:W-:Y:S01]  /*3920*/  FMUL.FTZ R16, R56, R13 ;  /* 0x0000000d38107220 */ /* 0x000fe20000410000 */
[--C-:B------:R-:W-:Y:S02]  /*3930*/  HADD2.F32 R62, -RZ, R19.reuse.H0_H0 ;  /* 0x20000013ff3e7230 */ /* 0x100fe40000004100 */
[----:B------:R-:W-:Y:S01]  /*3940*/  FMUL.FTZ R18, R59, R14 ;  /* 0x0000000e3b127220 */ /* 0x000fe20000410000 */
[----:B------:R-:W-:-:S02]  /*3950*/  HADD2.F32 R66, -RZ, R19.H1_H1 ;  /* 0x30000013ff427230 */ /* 0x000fc40000004100 */
[----:B------:R-:W-:Y:S01]  /*3960*/  FFMA.FTZ R19, R42, R15, 1 ;  /* 0x3f8000002a137423 */ /* 0x000fe2000001000f */
[----:B------:R-:W-:Y:S01]  /*3970*/  FMUL.FTZ R16, R16, R17 ;  /* 0x0000001110107220 */ /* 0x000fe20000410000 */
[----:B------:R-:W0:Y:S01]  /*3980*/  LDS.128 R12, [R129+0x10] ;  /* 0x00001000810c7984 */ /* 0x000e220000000c00 */
        /* <DEDUP_REMOVED lines=22> */
[----:B------:R-:W-:Y:S01]  /*3af0*/  F2FP.F16.F32.PACK_AB R16, R19, R16 ;  /* 0x000000101310723e */ /* 0x000fe200000000ff */
[----:B------:R-:W-:Y:S01]  /*3b00*/  FFMA.FTZ R25, R0, R25, 1 ;  /* 0x3f80000000197423 */ /* 0x000fe20000010019 */
        /* <DEDUP_REMOVED lines=12> */
[----:B------:R-:W-:Y:S01]  /*3bd0*/  FFMA.FTZ R137, R0, R108, R137 ;  /* 0x0000006c00897223 */ /* 0x000fe20000010089 */
[----:B------:R-:W-:Y:S01]  /*3be0*/  FMUL.FTZ R51, R51, R41 ;  /* 0x0000002933337220 */ /* 0x000fe20000410000 */
[----:B------:R-:W-:Y:S01]  /*3bf0*/  FMUL.FTZ R22, R22, R69 ;  /* 0x0000004516167220 */ /* 0x000fe20000410000 */
[----:B0-----:R-:W-:-:S02]  /*3c00*/  HADD2.F32 R75, -RZ, R13.H0_H0 ;  /* 0x2000000dff4b7230 */ /* 0x001fc40000004100 */
[----:B------:R-:W-:Y:S01]  /*3c10*/  FMUL.FTZ R52, R52, R46 ;  /* 0x0000002e34347220 */ /* 0x000fe20000410000 */
[----:B------:R-:W-:Y:S02]  /*3c20*/  HADD2.F32 R80, -RZ, R13.H1_H1 ;  /* 0x3000000dff507230 */ /* 0x000fe40000004100 */
[----:B------:R-:W-:Y:S01]  /*3c30*/  FADD.FTZ R13, -R73, 1 ;  /* 0x3f800000490d7421 */ /* 0x000fe20000010100 */
[----:B------:R-:W-:Y:S02]  /*3c40*/  HADD2.F32 R71, -RZ, R12.H0_H0 ;  /* 0x2000000cff477230 */ /* 0x000fe40000004100 */
[----:B------:R-:W-:Y:S01]  /*3c50*/  FMUL.FTZ R77, R28, R75 ;  /* 0x0000004b1c4d7220 */ /* 0x000fe20000410000 */
[--C-:B------:R-:W-:Y:S02]  /*3c60*/  HADD2.F32 R88, -RZ, R15.reuse.H0_H0 ;  /* 0x2000000fff587230 */ /* 0x100fe40000004100 */
[----:B------:R-:W-:Y:S01]  /*3c70*/  FMUL.FTZ R82, R48, R80 ;  /* 0x0000005030527220 */ /* 0x000fe20000410000 */
[----:B------:R-:W-:-:S02]  /*3c80*/  HADD2.F32 R92, -RZ, R15.H1_H1 ;  /* 0x3000000fff5c7230 */ /* 0x000fc40000004100 */
[----:B------:R-:W-:Y:S01]  /*3c90*/  FFMA.FTZ R15, R2, R13, 1 ;  /* 0x3f800000020f7423 */ /* 0x000fe2000001000d */
[----:B------:R-:W-:Y:S02]  /*3ca0*/  HADD2.F32 R72, -RZ, R12.H1_H1 ;  /* 0x3000000cff487230 */ /* 0x000fe40000004100 */
        /* <DEDUP_REMOVED lines=35> */
[----:B------:R-:W-:Y:S01]  /*3ee0*/  HADD2.F32 R93, -RZ, R7.H1_H1 ;  /* 0x30000007ff5d7230 */ /* 0x000fe20000004100 */
[----:B------:R-:W-:Y:S01]  /*3ef0*/  F2FP.F16.F32.PACK_AB R26, R82, R13 ;  /* 0x0000000d521a723e */ /* 0x000fe200000000ff */
[----:B------:R-:W-:Y:S01]  /*3f00*/  IMAD.WIDE.U32 R2, R133, 0x10, R8 ;  /* 0x0000001085027825 */ /* 0x000fe200078e0008 */
[----:B------:R-:W-:-:S03]  /*3f10*/  F2FP.F16.F32.PACK_AB R27, R94, R89 ;  /* 0x000000595e1b723e */ /* 0x000fc600000000ff */
[----:B------:R-:W-:Y:S01]  /*3f20*/  FFMA.FTZ R8, R50, R107, R137 ;  /* 0x0000006b32087223 */ /* 0x000fe20000010089 */
[----:B------:R-:W-:Y:S01]  /*3f30*/  FMUL.FTZ R37, R37, R76 ;  /* 0x0000004c25257220 */ /* 0x000fe20000410000 */
[----:B------:R-:W-:Y:S02]  /*3f40*/  HADD2.F32 R94, -RZ, R7.H0_H0 ;  /* 0x20000007ff5e7230 */ /* 0x000fe40000004100 */
[----:B------:R-:W-:Y:S01]  /*3f50*/  FMUL.FTZ R79, R38, R79 ;  /* 0x0000004f264f7220 */ /* 0x000fe20000410000 */
[----:B------:R0:W-:Y:S01]  /*3f60*/  STS.128 [R129+0x10], R24 ;  /* 0x0000101881007388 */ /* 0x0001e20000000c00 */
[----:B------:R-:W-:-:S03]  /*3f70*/  NOP ;  /* 0x0000000000007918 */ /* 0x000fc60000000000 */
[----:B------:R-:W1:Y:S01]  /*3f80*/  LDS.128 R12, [R130] ;  /* 0x00000000820c7984 */ /* 0x000e620000000c00 */
[----:B------:R-:W-:Y:S01]  /*3f90*/  FMUL.FTZ R84, R39, R84 ;  /* 0x0000005427547220 */ /* 0x000fe20000410000 */
[----:B------:R-:W-:Y:S01]  /*3fa0*/  FMUL.FTZ R85, R36, R85 ;  /* 0x0000005524557220 */ /* 0x000fe20000410000 */
[----:B------:R-:W-:Y:S01]  /*3fb0*/  FFMA.FTZ R9, R51, R106, R8 ;  /* 0x0000006a33097223 */ /* 0x000fe20000010008 */
[----:B------:R-:W2:Y:S01]  /*3fc0*/  LDS.128 R4, [R130+0x200] ;  /* 0x0002000082047984 */ /* 0x000ea20000000c00 */
        /* <DEDUP_REMOVED lines=59> */
.L_x_9764:
[----:B------:R-:W-:Y:S01]  /*4380*/  FFMA.FTZ R25, R32, R104, R25 ;  /* 0x0000006820197223 */ /* 0x000fe20000010019 */
[----:B------:R-:W1:Y:S01]  /*4390*/  LDCU UR12, c[0x0][0x38c] ;  /* 0x00007180ff0c77ac */ /* 0x000e620008000800 */
[----:B------:R-:W-:Y:S01]  /*43a0*/  HFMA2 R92, -RZ, RZ, 0, 0 ;  /* 0x00000000ff5c7431 */ /* 0x000fe200000001ff */
[----:B------:R-:W-:Y:S01]  /*43b0*/  CS2R R90, SRZ ;  /* 0x00000000005a7805 */ /* 0x000fe2000001ff00 */
[----:B0-2---:R-:W-:Y:S01]  /*43c0*/  FFMA.FTZ R2, R56, R103, R25 ;  /* 0x0000006738027223 */ /* 0x005fe20000010019 */
        /* <DEDUP_REMOVED lines=81> */
.L_x_9799:
        /* <DEDUP_REMOVED lines=25> */
[C---:B--2---:R-:W-:Y:S01]  /*4a70*/  FMUL.FTZ R10, R27.reuse, R127 ;  /* 0x0000007f1b0a7220 */ /* 0x044fe20000410000 */
[CC--:B0-----:R-:W-:Y:S01]  /*4a80*/  FMUL.FTZ R7, R27.reuse, R125.reuse ;  /* 0x0000007d1b077220 */ /* 0x0c1fe20000410000 */
[C---:B------:R-:W-:Y:S01]  /*4a90*/  FMUL.FTZ R14, R27.reuse, R128 ;  /* 0x000000801b0e7220 */ /* 0x040fe20000410000 */
[----:B-1----:R-:W-:Y:S01]  /*4aa0*/  FMUL.FTZ R8, R27, R126 ;  /* 0x0000007e1b087220 */ /* 0x002fe20000410000 */
[----:B------:R-:W-:Y:S01]  /*4ab0*/  FMUL.RZ R16, R10, 0.15915493667125701904 ;  /* 0x3e22f9830a107820 */ /* 0x000fe2000040c000 */
[----:B------:R-:W-:Y:S01]  /*4ac0*/  FMUL.FTZ R10, R26, 1.4426950216293334961 ;  /* 0x3fb8aa3b1a0a7820 */ /* 0x000fe20000410000 */
[----:B------:R-:W-:Y:S01]  /*4ad0*/  FMUL.RZ R18, R7, 0.15915493667125701904 ;  /* 0x3e22f98307127820 */ /* 0x000fe2000040c000 */
[----:B------:R-:W-:Y:S01]  /*4ae0*/  FMUL.RZ R14, R14, 0.15915493667125701904 ;  /* 0x3e22f9830e0e7820 */ /* 0x000fe2000040c000 */
[----:B----4-:R-:W-:Y:S01]  /*4af0*/  MUFU.SIN R17, R16 ;  /* 0x0000001000117308 */ /* 0x010fe20000000400 */
        /* <DEDUP_REMOVED lines=31> */
[----:B0-----:R-:W-:-:S07]  /*4cf0*/  FMUL.FTZ R14, R27, R121 ;  /* 0x000000791b0e7220 */ /* 0x001fce0000410000 */
[----:B------:R0:W1:Y:S01]  /*4d00*/  MUFU.COS R193, R18 ;  /* 0x0000001200c17308 */ /* 0x0000620000000000 */
[C---:B--2---:R-:W-:Y:S01]  /*4d10*/  FMUL.FTZ R201, R200.reuse, R201 ;  /* 0x000000c9c8c97220 */ /* 0x044fe20000410000 */
[----:B------:R-:W-:-:S06]  /*4d20*/  FMUL.FTZ R200, R200, R15 ;  /* 0x0000000fc8c87220 */ /* 0x000fcc0000410000 */
[----:B------:R-:W2:Y:S01]  /*4d30*/  MUFU.EX2 R12, R11 ;  /* 0x0000000b000c7308 */ /* 0x000ea20000000800 */
[----:B0-----:R-:W-:Y:S01]  /*4d40*/  FMUL.RZ R18, R7, 0.15915493667125701904 ;  /* 0x3e22f98307127820 */ /* 0x001fe2000040c000 */
[----:B------:R-:W-:-:S06]  /*4d50*/  FMUL.FTZ R7, R10, R115 ;  /* 0x000000730a077220 */ /* 0x000fcc0000410000 */
[----:B------:R-:W-:Y:S01]  /*4d60*/  MUFU.SIN R11, R16 ;  /* 0x00000010000b7308 */ /* 0x000fe20000000400 */
[C---:B-1----:R-:W-:Y:S01]  /*4d70*/  FMUL.FTZ R193, R192.reuse, R193 ;  /* 0x000000c1c0c17220 */ /* 0x042fe20000410000 */
[----:B------:R-:W-:-:S06]  /*4d80*/  FMUL.FTZ R192, R192, R29 ;  /* 0x0000001dc0c07220 */ /* 0x000fcc0000410000 */
[----:B------:R0:W-:Y:S01]  /*4d90*/  MUFU.COS R197, R16 ;  /* 0x0000001000c57308 */ /* 0x0001e20000000000 */
[----:B--2---:R-:W-:-:S07]  /*4da0*/  FMUL.FTZ R17, R12, R17 ;  /* 0x000000110c117220 */ /* 0x004fce0000410000 */
[----:B------:R1:W-:Y:S01]  /*4db0*/  MUFU.EX2 R188, R6 ;  /* 0x0000000600bc7308 */ /* 0x0003e20000000800 */
[----:B0-----:R-:W-:Y:S01]  /*4dc0*/  FMUL.RZ R16, R14, 0.15915493667125701904 ;  /* 0x3e22f9830e107820 */ /* 0x001fe2000040c000 */
[----:B------:R-:W-:-:S06]  /*4dd0*/  FMUL.FTZ R14, R10, R121 ;  /* 0x000000790a0e7220 */ /* 0x000fcc0000410000 */
[----:B------:R0:W-:Y:S01]  /*4de0*/  MUFU.EX2 R186, R7 ;  /* 0x0000000700ba7308 */ /* 0x0001e20000000800 */
[----:B-1----:R-:W-:-:S07]  /*4df0*/  FMUL.FTZ R6, R27, R113 ;  /* 0x000000711b067220 */ /* 0x002fce0000410000 */
        /* <DEDUP_REMOVED lines=9> */
[----:B------:R0:W1:Y:S08]  /*4e90*/  MUFU.COS R189, R28 ;  /* 0x0000001c00bd7308 */ /* 0x0000700000000000 */
[----:B------:R-:W-:Y:S01]  /*4ea0*/  MUFU.SIN R145, R18 ;  /* 0x0000001200917308 */ /* 0x000fe20000000400 */
[----:B0-----:R-:W-:Y:S01]  /*4eb0*/  FMUL.RZ R28, R6, 0.15915493667125701904 ;  /* 0x3e22f983061c7820 */ /* 0x001fe2000040c000 */
[----:B------:R-:W-:-:S06]  /*4ec0*/  FMUL.FTZ R6, R10, R113 ;  /* 0x000000710a067220 */ /* 0x000fcc0000410000 */
        /* <DEDUP_REMOVED lines=65> */
[----:B------:R-:W-:Y:S01]  /*52e0*/  FMUL.FTZ R184, R16, R147 ;  /* 0x0000009310b87220 */ /* 0x000fe20000410000 */
[----:B------:R-:W-:Y:S01]  /*52f0*/  FMUL.FTZ R16, R12, R13 ;  /* 0x0000000d0c107220 */ /* 0x000fe20000410000 */
[----:B------:R-:W-:-:S04]  /*5300*/  FMUL.FTZ R147, R53, -R3 ;  /* 0x8000000335937220 */ /* 0x000fc80000410000 */
[----:B------:R-:W1:Y:S01]  /*5310*/  MUFU.EX2 R18, R18 ;  /* 0x0000001200127308 */ /* 0x000e620000000800 */
[----:B------:R2:W-:Y:S01]  /*5320*/  STS.64 [R2+0x10b0], R16 ;  /* 0x0010b01002007388 */ /* 0x0005e20000000a00 */
[C---:B0-----:R-:W-:Y:S01]  /*5330*/  FMUL.FTZ R190, R14.reuse, R141 ;  /* 0x0000008d0ebe7220 */ /* 0x041fe20000410000 */
[----:B------:R-:W-:Y:S01]  /*5340*/  FMUL.FTZ R191, R14, R191 ;  /* 0x000000bf0ebf7220 */ /* 0x000fe20000410000 */
[----:B------:R-:W-:-:S04]  /*5350*/  FMUL.FTZ R141, R47, -R3 ;  /* 0x800000032f8d7220 */ /* 0x000fc80000410000 */
[----:B------:R-:W-:Y:S08]  /*5360*/  MUFU.SIN R155, R146 ;  /* 0x00000092009b7308 */ /* 0x000ff00000000400 */
[----:B------:R-:W0:Y:S01]  /*5370*/  MUFU.EX2 R28, R28 ;  /* 0x0000001c001c7308 */ /* 0x000e220000000800 */
[----:B-1----:R-:W-:Y:S01]  /*5380*/  FMUL.FTZ R178, R18, R153 ;  /* 0x0000009912b27220 */ /* 0x002fe20000410000 */
[----:B------:R-:W-:-:S06]  /*5390*/  FMUL.FTZ R153, R59, -R3 ;  /* 0x800000033b997220 */ /* 0x000fcc0000410000 */
[----:B------:R-:W-:Y:S08]  /*53a0*/  MUFU.EX2 R140, R140 ;  /* 0x0000008c008c7308 */ /* 0x000ff00000000800 */
[----:B------:R-:W-:Y:S01]  /*53b0*/  MUFU.EX2 R142, R142 ;  /* 0x0000008e008e7308 */ /* 0x000fe20000000800 */
[----:B0-----:R-:W-:Y:S01]  /*53c0*/  FMUL.FTZ R176, R28, R155 ;  /* 0x0000009b1cb07220 */ /* 0x001fe20000410000 */
[----:B------:R-:W-:-:S06]  /*53d0*/  FMUL.FTZ R155, R0, -R3 ;  /* 0x80000003009b7220 */ /* 0x000fcc0000410000 */
[----:B------:R-:W0:Y:S08]  /*53e0*/  MUFU.SIN R5, R10 ;  /* 0x0000000a00057308 */ /* 0x000e300000000400 */
[----:B------:R-:W1:Y:S08]  /*53f0*/  MUFU.COS R9, R10 ;  /* 0x0000000a00097308 */ /* 0x000e700000000000 */
[----:B------:R-:W3:Y:S01]  /*5400*/  MUFU.COS R175, R4 ;  /* 0x0000000400af7308 */ /* 0x000ee20000000000 */
[----:B0-----:R-:W-:-:S07]  /*5410*/  FMUL.FTZ R172, R140, R5 ;  /* 0x000000058cac7220 */ /* 0x001fce0000410000 */
[----:B------:R-:W0:Y:S01]  /*5420*/  MUFU.SIN R173, R4 ;  /* 0x0000000400ad7308 */ /* 0x000e220000000400 */
[----:B-1----:R-:W-:Y:S01]  /*5430*/  FMUL.FTZ R174, R140, R9 ;  /* 0x000000098cae7220 */ /* 0x002fe20000410000 */
[----:B------:R-:W-:-:S06]  /*5440*/  FMUL.FTZ R140, R46, -R3 ;  /* 0x800000032e8c7220 */ /* 0x000fcc0000410000 */
[----:B------:R-:W1:Y:S01]  /*5450*/  MUFU.EX2 R8, R8 ;  /* 0x0000000800087308 */ /* 0x000e620000000800 */
[----:B---3--:R-:W-:-:S07]  /*5460*/  FMUL.FTZ R175, R142, R175 ;  /* 0x000000af8eaf7220 */ /* 0x008fce0000410000 */
[----:B------:R3:W5:Y:S01]  /*5470*/  MUFU.COS R179, R144 ;  /* 0x0000009000b37308 */ /* 0x0007620000000000 */
[----:B0-----:R-:W-:Y:S01]  /*5480*/  FMUL.FTZ R173, R142, R173 ;  /* 0x000000ad8ead7220 */ /* 0x001fe20000410000 */
[----:B------:R-:W-:-:S06]  /*5490*/  FMUL.FTZ R142, R48, -R3 ;  /* 0x80000003308e7220 */ /* 0x000fcc0000410000 */
[----:B------:R0:W4:Y:S01]  /*54a0*/  MUFU.COS R177, R146 ;  /* 0x0000009200b17308 */ /* 0x0001220000000000 */
[C---:B-1----:R-:W-:Y:S01]  /*54b0*/  FMUL.FTZ R197, R8.reuse, R197 ;  /* 0x000000c508c57220 */ /* 0x042fe20000410000 */
[----:B------:R-:W-:Y:S01]  /*54c0*/  FMUL.FTZ R196, R8, R11 ;  /* 0x0000000b08c47220 */ /* 0x000fe20000410000 */
[----:B---3--:R-:W-:Y:S01]  /*54d0*/  FMUL.FTZ R144, R50, -R3 ;  /* 0x8000000332907220 */ /* 0x008fe20000410000 */
[----:B-----5:R-:W-:Y:S01]  /*54e0*/  FMUL.FTZ R179, R18, R179 ;  /* 0x000000b312b37220 */ /* 0x020fe20000410000 */
[----:B0-----:R-:W-:Y:S01]  /*54f0*/  FMUL.FTZ R146, R52, -R3 ;  /* 0x8000000334927220 */ /* 0x001fe20000410000 */
        /* <DEDUP_REMOVED lines=13> */
.L_x_9767:
[----:B------:R-:W-:-:S06]  /*55d0*/  LEA R28, R135, UR14, 0x3 ;  /* 0x0000000e871c7c11 */ /* 0x000fcc000f8e18ff */
[----:B------:R-:W0:Y:S02]  /*55e0*/  LDS.64 R28, [R28+0x20b8] ;  /* 0x0020b8001c1c7984 */ /* 0x000e240000000a00 */
.L_x_9768:
[----:B------:R-:W-:Y:S05]  /*55f0*/  BSYNC.RECONVERGENT B0 ;  /* 0x0000000000007941 */ /* 0x000fea0003800200 */
.L_x_9766:
        /* <DEDUP_REMOVED lines=24> */
[-C--:B--2---:R-:W-:Y:S01]  /*5780*/  FMUL.FTZ R9, R196, R10.reuse ;  /* 0x0000000ac4097220 */ /* 0x084fe20000410000 */
        /* <DEDUP_REMOVED lines=133> */
[----:B------:R-:W-:Y:S01]  /*5fe0*/  FADD.FTZ R10, R30, R11 ;  /* 0x0000000b1e0a7221 */ /* 0x000fe20000010000 */
[----:B------:R-:W-:Y:S01]  /*5ff0*/  FFMA.FTZ R8, R175, R2, -R3 ;  /* 0x00000002af087223 */ /* 0x000fe20000010803 */
        /* <DEDUP_REMOVED lines=85> */
.L_x_9827:
        /* <DEDUP_REMOVED lines=13> */
.L_x_9830:
[----:B------:R-:W-:-:S03]  /*6620*/  UMOV UR12, 0xffffffff ;  /* 0xffffffff000c7882 */ /* 0x000fc60000000000 */
[----:B------:R-:W-:Y:S05]  /*6630*/  BRA.DIV UR12, `(.L_x_9772) ;  /* 0x0000005e0c947947 */ /* 0x000fea000b800000 */
.L_x_9833:
[----:B------:R-:W-:-:S03]  /*6640*/  UMOV UR12, 0xffffffff ;  /* 0xffffffff000c7882 */ /* 0x000fc60000000000 */
[----:B------:R-:W-:Y:S05]  /*6650*/  BRA.DIV UR12, `(.L_x_9773) ;  /* 0x0000005e0cb47947 */ /* 0x000fea000b800000 */
.L_x_9836:
[----:B------:R-:W-:-:S03]  /*6660*/  UMOV UR12, 0xffffffff ;  /* 0xffffffff000c7882 */ /* 0x000fc60000000000 */
[----:B------:R-:W-:Y:S05]  /*6670*/  BRA.DIV UR12, `(.L_x_9774) ;  /* 0x0000005e0cd47947 */ /* 0x000fea000b800000 */
.L_x_9839:
        /* <DEDUP_REMOVED lines=10> */
.L_x_9849:
        /* <DEDUP_REMOVED lines=23> */
.L_x_9769:
[----:B------:R-:W-:Y:S05]  /*6890*/  WARPSYNC.ALL ;  /* 0x0000000000007948 */ /* 0x000fea0003800000 */
[C---:B---3-5:R-:W-:Y:S01]  /*68a0*/  FMUL.FTZ R6, R173.reuse, R140 ;  /* 0x0000008cad067220 */ /* 0x068fe20000410000 */
[-C--:B------:R-:W-:Y:S01]  /*68b0*/  FMUL.FTZ R3, R173, R156.reuse ;  /* 0x0000009cad037220 */ /* 0x080fe20000410000 */
        /* <DEDUP_REMOVED lines=201> */
[----:B------:R-:W-:Y:S01]  /*7550*/  UISETP.GE.AND UP0, UPT, UR26, UR15, UPT ;  /* 0x0000000f1a00728c */ /* 0x000fe2000bf06270 */
[----:B------:R-:W-:Y:S01]  /*7560*/  FFMA.FTZ R13, R199, R5, -R12 ;  /* 0x00000005c70d7223 */ /* 0x000fe2000001080c */
[----:B------:R-:W-:Y:S01]  /*7570*/  FADD.FTZ R212, RZ, R4 ;  /* 0x00000004ffd47221 */ /* 0x000fe20000010000 */
[----:B------:R-:W-:Y:S01]  /*7580*/  FADD.FTZ R222, R35, R2 ;  /* 0x0000000223de7221 */ /* 0x000fe20000010000 */
[----:B------:R-:W-:Y:S01]  /*7590*/  FADD.FTZ R11, R170, R11 ;  /* 0x0000000baa0b7221 */ /* 0x000fe20000010000 */
[----:B------:R-:W-:Y:S01]  /*75a0*/  FADD.FTZ R13, R154, R13 ;  /* 0x0000000d9a0d7221 */ /* 0x000fe20000010000 */
[C---:B------:R-:W-:Y:S01]  /*75b0*/  FMUL.FTZ R2, R180.reuse, R212 ;  /* 0x000000d4b4027220 */ /* 0x040fe20000410000 */
[-C--:B------:R-:W-:Y:S01]  /*75c0*/  FMUL.FTZ R3, R180, R222.reuse ;  /* 0x000000deb4037220 */ /* 0x080fe20000410000 */
[----:B------:R-:W-:Y:S01]  /*75d0*/  PLOP3.LUT P0, PT, PT, PT, UP0, 0x80, 0x8 ;  /* 0x000000000008781c */ /* 0x000fe20003f0f008 */
[----:B------:R-:W-:Y:S01]  /*75e0*/  FMUL.FTZ R12, R200, R13 ;  /* 0x0000000dc80c7220 */ /* 0x000fe20000410000 */
[C---:B------:R-:W-:Y:S01]  /*75f0*/  FFMA.FTZ R217, R181.reuse, R222, -R2 ;  /* 0x000000deb5d97223 */ /* 0x040fe20000010802 */
[----:B------:R-:W-:Y:S01]  /*7600*/  FFMA.FTZ R3, R181, R212, R3 ;  /* 0x000000d4b5037223 */ /* 0x000fe20000010003 */
[----:B------:R-:W-:Y:S01]  /*7610*/  ISETP.NE.OR P0, PT, R204, RZ, P0 ;  /* 0x000000ffcc00720c */ /* 0x000fe20000705670 */
[----:B------:R-:W-:Y:S01]  /*7620*/  FMUL.FTZ R16, R200, R11 ;  /* 0x0000000bc8107220 */ /* 0x000fe20000410000 */
[----:B------:R-:W-:Y:S01]  /*7630*/  FADD.FTZ R217, R34, R217 ;  /* 0x000000d922d97221 */ /* 0x000fe20000010000 */
[----:B------:R-:W-:Y:S01]  /*7640*/  FADD.FTZ R215, RZ, R3 ;  /* 0x00000003ffd77221 */ /* 0x000fe20000010000 */
[----:B------:R-:W-:Y:S01]  /*7650*/  HFMA2 R4, -RZ, RZ, 1.875, 0 ;  /* 0x3f800000ff047431 */ /* 0x000fe200000001ff */
[----:B------:R-:W-:Y:S01]  /*7660*/  ISETP.GT.U32.AND P2, PT, R135, 0x1f, PT ;  /* 0x0000001f8700780c */ /* 0x000fe20003f44070 */
[C---:B------:R-:W-:Y:S01]  /*7670*/  FMUL.FTZ R10, R178.reuse, R217 ;  /* 0x000000d9b20a7220 */ /* 0x040fe20000410000 */
[----:B------:R-:W-:Y:S01]  /*7680*/  FMUL.FTZ R2, R178, R215 ;  /* 0x000000d7b2027220 */ /* 0x000fe20000410000 */
[----:B------:R-:W-:Y:S01]  /*7690*/  ULEA UR12, UR9, UR14, 0x4 ;  /* 0x0000000e090c7291 */ /* 0x000fe2000f8e20ff */
[----:B------:R-:W-:Y:S01]  /*76a0*/  FFMA.FTZ R14, R201, R11, R12 ;  /* 0x0000000bc90e7223 */ /* 0x000fe2000001000c */
[C---:B------:R-:W-:Y:S01]  /*76b0*/  FFMA.FTZ R10, R179.reuse, R215, R10 ;  /* 0x000000d7b30a7223 */ /* 0x040fe2000001000a */
[----:B------:R-:W-:Y:S01]  /*76c0*/  FFMA.FTZ R2, R179, R217, -R2 ;  /* 0x000000d9b3027223 */ /* 0x000fe20000010802 */
[----:B------:R-:W-:Y:S01]  /*76d0*/  FFMA.FTZ R16, R201, R13, -R16 ;  /* 0x0000000dc9107223 */ /* 0x000fe20000010810 */
[C---:B------:R-:W-:Y:S01]  /*76e0*/  FMUL.FTZ R12, R200.reuse, R8 ;  /* 0x00000008c80c7220 */ /* 0x040fe20000410000 */
[----:B------:R-:W-:Y:S01]  /*76f0*/  FADD.FTZ R220, RZ, R10 ;  /* 0x0000000affdc7221 */ /* 0x000fe20000010000 */
[----:B------:R-:W-:Y:S01]  /*7700*/  FADD.FTZ R228, R33, R2 ;  /* 0x0000000221e47221 */ /* 0x000fe20000010000 */
[-C--:B------:R-:W-:Y:S01]  /*7710*/  FMUL.FTZ R10, R200, R9.reuse ;  /* 0x00000009c80a7220 */ /* 0x080fe20000410000 */
[----:B------:R-:W-:Y:S01]  /*7720*/  CS2R R6, SRZ ;  /* 0x0000000000067805 */ /* 0x000fe2000001ff00 */
[C---:B------:R-:W-:Y:S01]  /*7730*/  FMUL.FTZ R2, R176.reuse, R220 ;  /* 0x000000dcb0027220 */ /* 0x040fe20000410000 */
[----:B------:R-:W-:Y:S01]  /*7740*/  FMUL.FTZ R3, R176, R228 ;  /* 0x000000e4b0037220 */ /* 0x000fe20000410000 */
[----:B------:R-:W-:Y:S01]  /*7750*/  MOV R5, RZ ;  /* 0x000000ff00057202 */ /* 0x000fe20000000f00 */
        /* <DEDUP_REMOVED lines=42> */
.L_x_9854:
        /* <DEDUP_REMOVED lines=13> */
.L_x_9779:
[----:B------:R-:W-:Y:S05]  /*7ad0*/  BSYNC.RECONVERGENT B0 ;  /* 0x0000000000007941 */ /* 0x000fea0003800200 */
.L_x_9778:
[----:B------:R-:W-:-:S03]  /*7ae0*/  UMOV UR33, 0xffffffff ;  /* 0xffffffff00217882 */ /* 0x000fc60000000000 */
[----:B------:R-:W-:Y:S05]  /*7af0*/  BRA.DIV UR33, `(.L_x_9780) ;  /* 0x0000005221047947 */ /* 0x000fea000b800000 */
[----:B--2---:R2:W1:Y:S04]  /*7b00*/  SHFL.DOWN PT, R2, R19, 0x2, 0x1f ;  /* 0x08401f0013027f89 */ /* 0x00446800000e0000 */
[----:B---3--:R2:W3:Y:S04]  /*7b10*/  SHFL.DOWN PT, R3, R18, 0x2, 0x1f ;  /* 0x08401f0012037f89 */ /* 0x0084e800000e0000 */
[----:B----4-:R2:W4:Y:S04]  /*7b20*/  SHFL.DOWN PT, R14, R17, 0x2, 0x1f ;  /* 0x08401f00110e7f89 */ /* 0x01052800000e0000 */
[----:B0-----:R2:W0:Y:S02]  /*7b30*/  SHFL.DOWN PT, R12, R13, 0x2, 0x1f ;  /* 0x08401f000d0c7f89 */ /* 0x00142400000e0000 */
.L_x_9860:
        /* <DEDUP_REMOVED lines=13> */
.L_x_9782:
[----:B------:R-:W-:Y:S05]  /*7c10*/  BSYNC.RECONVERGENT B0 ;  /* 0x0000000000007941 */ /* 0x000fea0003800200 */
.L_x_9781:
[----:B------:R-:W-:-:S03]  /*7c20*/  UMOV UR33, 0xffffffff ;  /* 0xffffffff00217882 */ /* 0x000fc60000000000 */
[----:B------:R-:W-:Y:S05]  /*7c30*/  BRA.DIV UR33, `(.L_x_9783) ;  /* 0x0000005221247947 */ /* 0x000fea000b800000 */
[----:B-1----:R1:W1:Y:S04]  /*7c40*/  SHFL.DOWN PT, R2, R19, 0x4, 0x1f ;  /* 0x08801f0013027f89 */ /* 0x00226800000e0000 */
[----:B---3--:R3:W1:Y:S04]  /*7c50*/  SHFL.DOWN PT, R3, R18, 0x4, 0x1f ;  /* 0x08801f0012037f89 */ /* 0x00866800000e0000 */
[----:B----4-:R3:W4:Y:S04]  /*7c60*/  SHFL.DOWN PT, R14, R17, 0x4, 0x1f ;  /* 0x08801f00110e7f89 */ /* 0x01072800000e0000 */
[----:B0-----:R3:W0:Y:S02]  /*7c70*/  SHFL.DOWN PT, R12, R13, 0x4, 0x1f ;  /* 0x08801f000d0c7f89 */ /* 0x00162400000e0000 */
.L_x_9866:
        /* <DEDUP_REMOVED lines=13> */
.L_x_9785:
[----:B------:R-:W-:Y:S05]  /*7d50*/  BSYNC.RECONVERGENT B0 ;  /* 0x0000000000007941 */ /* 0x000fea0003800200 */
.L_x_9784:
[----:B------:R-:W-:-:S03]  /*7d60*/  UMOV UR33, 0xffffffff ;  /* 0xffffffff00217882 */ /* 0x000fc60000000000 */
[----:B------:R-:W-:Y:S05]  /*7d70*/  BRA.DIV UR33, `(.L_x_9786) ;  /* 0x0000005221447947 */ /* 0x000fea000b800000 */
[----:B-1----:R1:W1:Y:S04]  /*7d80*/  SHFL.DOWN PT, R2, R19, 0x8, 0x1f ;  /* 0x09001f0013027f89 */ /* 0x00226800000e0000 */
[----:B------:R0:W1:Y:S04]  /*7d90*/  SHFL.DOWN PT, R3, R18, 0x8, 0x1f ;  /* 0x09001f0012037f89 */ /* 0x00006800000e0000 */
[----:B----4-:R4:W1:Y:S04]  /*7da0*/  SHFL.DOWN PT, R14, R17, 0x8, 0x1f ;  /* 0x09001f00110e7f89 */ /* 0x01086800000e0000 */
[----:B0-----:R4:W0:Y:S02]  /*7db0*/  SHFL.DOWN PT, R12, R13, 0x8, 0x1f ;  /* 0x09001f000d0c7f89 */ /* 0x00182400000e0000 */
.L_x_9872:
        /* <DEDUP_REMOVED lines=13> */
.L_x_9788:
[----:B------:R-:W-:Y:S05]  /*7e90*/  BSYNC.RECONVERGENT B0 ;  /* 0x0000000000007941 */ /* 0x000fea0003800200 */
.L_x_9787:
[----:B------:R-:W-:-:S03]  /*7ea0*/  UMOV UR33, 0xffffffff ;  /* 0xffffffff00217882 */ /* 0x000fc60000000000 */
[----:B------:R-:W-:Y:S05]  /*7eb0*/  BRA.DIV UR33, `(.L_x_9789) ;  /* 0x0000005221647947 */ /* 0x000fea000b800000 */
[----:B-1----:R1:W1:Y:S04]  /*7ec0*/  SHFL.DOWN PT, R2, R19, 0x10, 0x1f ;  /* 0x0a001f0013027f89 */ /* 0x00226800000e0000 */
[----:B------:R0:W1:Y:S04]  /*7ed0*/  SHFL.DOWN PT, R3, R18, 0x10, 0x1f ;  /* 0x0a001f0012037f89 */ /* 0x00006800000e0000 */
[----:B------:R1:W1:Y:S04]  /*7ee0*/  SHFL.DOWN PT, R14, R17, 0x10, 0x1f ;  /* 0x0a001f00110e7f89 */ /* 0x00026800000e0000 */
[----:B0-----:R0:W0:Y:S02]  /*7ef0*/  SHFL.DOWN PT, R12, R13, 0x10, 0x1f ;  /* 0x0a001f000d0c7f89 */ /* 0x00102400000e0000 */
.L_x_9878:
        /* <DEDUP_REMOVED lines=13> */
.L_x_9791:
[----:B------:R-:W-:Y:S05]  /*7fd0*/  BSYNC.RECONVERGENT B0 ;  /* 0x0000000000007941 */ /* 0x000fea0003800200 */
.L_x_9790:
        /* <DEDUP_REMOVED lines=26> */
.L_x_9892:
        /* <DEDUP_REMOVED lines=15> */
.L_x_9794:
[----:B------:R-:W-:Y:S05]  /*8270*/  BSYNC.RECONVERGENT B0 ;  /* 0x0000000000007941 */ /* 0x000fea0003800200 */
.L_x_9793:
        /* <DEDUP_REMOVED lines=16> */
.L_x_9776:
[----:B------:R-:W-:Y:S05]  /*8380*/  WARPSYNC.ALL ;  /* 0x0000000000007948 */ /* 0x000fea0003800000 */
[----:B------:R-:W-:Y:S01]  /*8390*/  BAR.SYNC.DEFER_BLOCKING 0x0 ;  /* 0x0000000000007b1d */ /* 0x000fe20000010000 */
[C---:B--2---:R-:W-:Y:S01]  /*83a0*/  FFMA.FTZ R15, R0.reuse, R218, RZ ;  /* 0x000000da000f7223 */ /* 0x044fe200000100ff */
[----:B------:R-:W-:Y:S01]  /*83b0*/  ISETP.NE.AND P0, PT, R135, RZ, PT ;  /* 0x000000ff8700720c */ /* 0x000fe20003f05270 */
[----:B------:R-:W-:Y:S01]  /*83c0*/  FFMA.FTZ R17, R0, -R213, RZ ;  /* 0x800000d500117223 */ /* 0x000fe200000100ff */
[----:B------:R-:W-:Y:S01]  /*83d0*/  FADD.FTZ R233, RZ, R233 ;  /* 0x000000e9ffe97221 */ /* 0x000fe20000010000 */
[----:B------:R-:W-:Y:S01]  /*83e0*/  FFMA.FTZ R14, R60, R219, R15 ;  /* 0x000000db3c0e7223 */ /* 0x000fe2000001000f */
[----:B------:R-:W-:Y:S01]  /*83f0*/  FADD.FTZ R219, -R44, R219 ;  /* 0x000000db2cdb7221 */ /* 0x000fe20000010100 */
[----:B------:R-:W-:Y:S01]  /*8400*/  ISETP.GT.AND P2, PT, R131, 0x1e, PT ;  /* 0x0000001e8300780c */ /* 0x000fe20003f44270 */
[----:B------:R-:W-:Y:S01]  /*8410*/  BSSY.RECONVERGENT B0, `(.L_x_9795) ;  /* 0x00001bc000007945 */ /* 0x000fe20003800200 */
[----:B------:R-:W-:Y:S01]  /*8420*/  FFMA.FTZ R15, R59, R216, R14 ;  /* 0x000000d83b0f7223 */ /* 0x000fe2000001000e */
[----:B------:R-:W-:Y:S01]  /*8430*/  FADD.FTZ R216, -R43, R216 ;  /* 0x000000d82bd87221 */ /* 0x000fe20000010100 */
[----:B------:R-:W-:-:S02]  /*8440*/  ISETP.GT.AND P3, PT, R131, 0xf, PT ;  /* 0x0000000f8300780c */ /* 0x000fc40003f64270 */
[----:B------:R-:W-:Y:S01]  /*8450*/  FFMA.FTZ R16, R58, R223, R15 ;  /* 0x000000df3a107223 */ /* 0x000fe2000001000f */
[----:B------:R-:W-:-:S03]  /*8460*/  FADD.FTZ R223, -R42, R223 ;  /* 0x000000df2adf7221 */ /* 0x000fc60000010100 */
[----:B------:R-:W-:Y:S01]  /*8470*/  FFMA.FTZ R19, R57, R224, R16 ;  /* 0x000000e039137223 */ /* 0x000fe20000010010 */
[----:B------:R-:W-:Y:S01]  /*8480*/  FFMA.FTZ R16, R60, -R211, R17 ;  /* 0x800000d33c107223 */ /* 0x000fe20000010011 */
[----:B------:R-:W-:Y:S02]  /*8490*/  FADD.FTZ R224, -R41, R224 ;  /* 0x000000e029e07221 */ /* 0x000fe40000010100 */
[----:B------:R-:W-:Y:S01]  /*84a0*/  FFMA.FTZ R18, R56, R229, R19 ;  /* 0x000000e538127223 */ /* 0x000fe20000010013 */
[----:B------:R-:W-:Y:S01]  /*84b0*/  FADD.FTZ R229, -R40, R229 ;  /* 0x000000e528e57221 */ /* 0x000fe20000010100 */
[----:B------:R-:W2:Y:S02]  /*84c0*/  LDS.64 R2, [R134+0xcb8] ;  /* 0x000cb80086027984 */ /* 0x000ea40000000a00 */
[----:B------:R-:W-:Y:S01]  /*84d0*/  FFMA.FTZ R17, R55, R214, R18 ;  /* 0x000000d637117223 */ /* 0x000fe20000010012 */
[----:B------:R-:W-:Y:S01]  /*84e0*/  FADD.FTZ R214, -R39, R214 ;  /* 0x000000d627d67221 */ /* 0x000fe20000010100 */
[----:B0-----:R0:W-:Y:S02]  /*84f0*/  @!P0 STS.128 [UR12+0x22b0], R4 ;  /* 0x0022b004ff008988 */ /* 0x0011e40008000c0c */
[----:B0-----:R-:W-:Y:S01]  /*8500*/  FFMA.FTZ R5, R59, -R210, R16 ;  /* 0x800000d23b057223 */ /* 0x001fe20000010010 */
[----:B------:R-:W-:Y:S01]  /*8510*/  FFMA.FTZ R4, R54, R231, R17 ;  /* 0x000000e736047223 */ /* 0x000fe20000010011 */
[----:B------:R-:W-:-:S02]  /*8520*/  FADD.FTZ R231, -R38, R231 ;  /* 0x000000e726e77221 */ /* 0x000fc40000010100 */
[----:B------:R-:W-:Y:S01]  /*8530*/  FFMA.FTZ R6, R58, -R209, R5 ;  /* 0x800000d13a067223 */ /* 0x000fe20000010005 */
[----:B------:R-:W-:Y:S01]  /*8540*/  FFMA.FTZ R7, R53, R226, R4 ;  /* 0x000000e235077223 */ /* 0x000fe20000010004 */
[----:B------:R-:W-:Y:S02]  /*8550*/  FADD.FTZ R226, -R37, R226 ;  /* 0x000000e225e27221 */ /* 0x000fe40000010100 */
[----:B------:R-:W-:Y:S01]  /*8560*/  FFMA.FTZ R5, R57, -R208, R6 ;  /* 0x800000d039057223 */ /* 0x000fe20000010006 */
[----:B------:R-:W-:Y:S01]  /*8570*/  FFMA.FTZ R6, R52, R227, R7 ;  /* 0x000000e334067223 */ /* 0x000fe20000010007 */
[----:B------:R-:W-:-:S03]  /*8580*/  FADD.FTZ R227, -R36, R227 ;  /* 0x000000e324e37221 */ /* 0x000fc60000010100 */
[----:B------:R-:W-:Y:S01]  /*8590*/  FFMA.FTZ R7, R51, R222, R6 ;  /* 0x000000de33077223 */ /* 0x000fe20000010006 */
[----:B------:R-:W-:-:S03]  /*85a0*/  FADD.FTZ R222, -R35, R222 ;  /* 0x000000de23de7221 */ /* 0x000fc60000010100 */
[----:B------:R-:W-:Y:S01]  /*85b0*/  FFMA.FTZ R16, R50, R217, R7 ;  /* 0x000000d932107223 */ /* 0x000fe20000010007 */
[----:B------:R-:W-:-:S03]  /*85c0*/  FADD.FTZ R217, -R34, R217 ;  /* 0x000000d922d97221 */ /* 0x000fc60000010100 */
[----:B------:R-:W-:Y:S01]  /*85d0*/  FFMA.FTZ R7, R49, R228, R16 ;  /* 0x000000e431077223 */ /* 0x000fe20000010010 */
[CC--:B--2---:R-:W-:Y:S01]  /*85e0*/  FMUL.FTZ R8, R2.reuse, R29.reuse ;  /* 0x0000001d02087220 */ /* 0x0c4fe20000410000 */
[----:B------:R-:W-:Y:S01]  /*85f0*/  FMUL.FTZ R29, R3, R29 ;  /* 0x0000001d031d7220 */ /* 0x000fe20000410000 */
[----:B------:R-:W-:Y:S02]  /*8600*/  FADD.FTZ R228, -R33, R228 ;  /* 0x000000e421e47221 */ /* 0x000fe40000010100 */
[-C--:B------:R-:W-:Y:S01]  /*8610*/  FFMA.FTZ R3, R3, R28.reuse, -R8 ;  /* 0x0000001c03037223 */ /* 0x080fe20000010808 */
[----:B------:R-:W-:-:S03]  /*8620*/  FFMA.FTZ R29, R2, R28, R29 ;  /* 0x0000001c021d7223 */ /* 0x000fc6000001001d */
[----:B------:R-:W-:Y:S01]  /*8630*/  FADD.FTZ R140, R140, R3 ;  /* 0x000000038c8c7221 */ /* 0x000fe20000010000 */
[----:B------:R-:W-:-:S03]  /*8640*/  FADD.FTZ R156, R156, R29 ;  /* 0x0000001d9c9c7221 */ /* 0x000fc60000010000 */
[C---:B------:R-:W-:Y:S01]  /*8650*/  FMUL.FTZ R2, R173.reuse, R140 ;  /* 0x0000008cad027220 */ /* 0x040fe20000410000 */
[-C--:B------:R-:W-:Y:S01]  /*8660*/  FMUL.FTZ R173, R173, R156.reuse ;  /* 0x0000009cadad7220 */ /* 0x080fe20000410000 */
[----:B------:R-:W-:Y:S01]  /*8670*/  FMUL.FTZ R19, R27, R156 ;  /* 0x0000009c1b137220 */ /* 0x000fe20000410000 */
[----:B------:R-:W-:Y:S01]  /*8680*/  FMUL.FTZ R28, R156, R110 ;  /* 0x0000006e9c1c7220 */ /* 0x000fe20000410000 */
[C---:B------:R-:W-:Y:S01]  /*8690*/  FFMA.FTZ R2, R175.reuse, R156, R2 ;  /* 0x0000009caf027223 */ /* 0x040fe20000010002 */
[----:B------:R-:W-:Y:S02]  /*86a0*/  FFMA.FTZ R8, R175, R140, -R173 ;  /* 0x0000008caf087223 */ /* 0x000fe400000108ad */
[----:B------:R-:W-:Y:S01]  /*86b0*/  FADD.FTZ R61, R28, R61 ;  /* 0x0000003d1c3d7221 */ /* 0x000fe20000010000 */
[----:B------:R-:W-:Y:S01]  /*86c0*/  FADD.FTZ R157, R157, R2 ;  /* 0x000000029d9d7221 */ /* 0x000fe20000010000 */
[----:B------:R-:W-:-:S03]  /*86d0*/  FADD.FTZ R141, R141, R8 ;  /* 0x000000088d8d7221 */ /* 0x000fc60000010000 */
[C---:B------:R-:W-:Y:S01]  /*86e0*/  FMUL.FTZ R3, R172.reuse, R157 ;  /* 0x0000009dac037220 */ /* 0x040fe20000410000 */
[----:B------:R-:W-:Y:S01]  /*86f0*/  FMUL.FTZ R172, R172, R141 ;  /* 0x0000008dacac7220 */ /* 0x000fe20000410000 */
[----:B------:R-:W-:Y:S02]  /*8700*/  FMUL.FTZ R29, R157, R109 ;  /* 0x0000006d9d1d7220 */ /* 0x000fe40000410000 */
[C---:B------:R-:W-:Y:S01]  /*8710*/  FFMA.FTZ R11, R174.reuse, R141, -R3 ;  /* 0x0000008dae0b7223 */ /* 0x040fe20000010803 */
[----:B------:R-:W-:Y:S01]  /*8720*/  FFMA.FTZ R3, R174, R157, R172 ;  /* 0x0000009dae037223 */ /* 0x000fe200000100ac */
[----:B------:R-:W-:Y:S02]  /*8730*/  FADD.FTZ R62, R29, R62 ;  /* 0x0000003e1d3e7221 */ /* 0x000fe40000010000 */
[----:B------:R-:W-:Y:S01]  /*8740*/  FADD.FTZ R11, R142, R11 ;  /* 0x0000000b8e0b7221 */ /* 0x000fe20000010000 */
[----:B------:R-:W-:Y:S01]  /*8750*/  FADD.FTZ R158, R158, R3 ;  /* 0x000000039e9e7221 */ /* 0x000fe20000010000 */
[----:B------:R-:W-:-:S02]  /*8760*/  FFMA.FTZ R142, R26, R140, -R19 ;  /* 0x0000008c1a8e7223 */ /* 0x000fc40000010813 */
        /* <DEDUP_REMOVED lines=11> */
[----:B------:R-:W-:Y:S01]  /*8820*/  FFMA.FTZ R179, R179, R159, R178 ;  /* 0x0000009fb3b37223 */ /* 0x000fe200000100b2 */
[----:B------:R-:W-:-:S02]  /*8830*/  FMUL.FTZ R175, R220, R173 ;  /* 0x000000addcaf7220 */ /* 0x000fc40000410000 */
        /* <DEDUP_REMOVED lines=9> */
[-C--:B------:R-:W-:Y:S01]  /*88d0*/  FFMA.FTZ R145, R26, R141.reuse, -R143 ;  /* 0x0000008d1a917223 */ /* 0x080fe2000001088f */
[----:B------:R-:W-:Y:S01]  /*88e0*/  FMUL.FTZ R143, R27, R141 ;  /* 0x0000008d1b8f7220 */ /* 0x000fe20000410000 */
[C---:B------:R-:W-:Y:S01]  /*88f0*/  FMUL.FTZ R10, R182.reuse, R161 ;  /* 0x000000a1b60a7220 */ /* 0x040fe20000410000 */
[-C--:B------:R-:W-:Y:S02]  /*8900*/  FMUL.FTZ R182, R182, R8.reuse ;  /* 0x00000008b6b67220 */ /* 0x080fe40000410000 */
[----:B------:R-:W-:Y:S01]  /*8910*/  FFMA.FTZ R143, R26, R157, R143 ;  /* 0x0000009d1a8f7223 */ /* 0x000fe2000001008f */
        /* <DEDUP_REMOVED lines=56> */
[----:B------:R-:W-:Y:S01]  /*8ca0*/  FADD.FTZ R232, -R31, R232 ;  /* 0x000000e81fe87221 */ /* 0x000fe20000010100 */
[----:B------:R-:W-:Y:S01]  /*8cb0*/  FFMA.FTZ R5, R51, -R212, R4 ;  /* 0x800000d433057223 */ /* 0x000fe20000010004 */
[----:B------:R-:W-:Y:S01]  /*8cc0*/  FFMA.FTZ R6, R46, R235, R7 ;  /* 0x000000eb2e067223 */ /* 0x000fe20000010007 */
[----:B------:R-:W-:Y:S01]  /*8cd0*/  FMUL.FTZ R7, R27, R140 ;  /* 0x0000008c1b077220 */ /* 0x000fe20000410000 */
[----:B------:R-:W-:Y:S01]  /*8ce0*/  FADD.FTZ R235, -R30, R235 ;  /* 0x000000eb1eeb7221 */ /* 0x000fe20000010100 */
[----:B------:R-:W-:Y:S01]  /*8cf0*/  FFMA.FTZ R4, R50, -R215, R5 ;  /* 0x800000d732047223 */ /* 0x000fe20000010005 */
[-C--:B------:R-:W-:Y:S01]  /*8d00*/  FFMA.FTZ R141, R232, R29.reuse, R149 ;  /* 0x0000001de88d7223 */ /* 0x080fe20000010095 */
[----:B------:R-:W-:Y:S01]  /*8d10*/  FFMA.FTZ R140, R26, R156, R7 ;  /* 0x0000009c1a8c7223 */ /* 0x000fe20000010007 */
[----:B------:R-:W-:Y:S01]  /*8d20*/  FMUL.FTZ R149, R230, R29 ;  /* 0x0000001de6957220 */ /* 0x000fe20000410000 */
[----:B------:R-:W-:Y:S01]  /*8d30*/  FFMA.FTZ R5, R49, -R220, R4 ;  /* 0x800000dc31057223 */ /* 0x000fe20000010004 */
[----:B------:R-:W-:Y:S01]  /*8d40*/  FMUL.FTZ R4, R233, R144 ;  /* 0x00000090e9047220 */ /* 0x000fe20000410000 */
[----:B------:R-:W-:Y:S01]  /*8d50*/  FMUL.FTZ R140, R235, R140 ;  /* 0x0000008ceb8c7220 */ /* 0x000fe20000410000 */
[----:B------:R-:W-:Y:S01]  /*8d60*/  FMUL.FTZ R143, R232, R143 ;  /* 0x0000008fe88f7220 */ /* 0x000fe20000410000 */
[----:B------:R-:W-:Y:S01]  /*8d70*/  FFMA.FTZ R18, R48, -R225, R5 ;  /* 0x800000e130127223 */ /* 0x000fe20000010005 */
[C---:B------:R-:W-:Y:S01]  /*8d80*/  FMUL.FTZ R5, R198.reuse, R169 ;  /* 0x000000a9c6057220 */ /* 0x040fe20000410000 */
[----:B------:R-:W-:Y:S01]  /*8d90*/  FFMA.FTZ R140, R233, R142, R140 ;  /* 0x0000008ee98c7223 */ /* 0x000fe2000001008c */
[----:B------:R-:W-:Y:S01]  /*8da0*/  FFMA.FTZ R4, R235, R28, R4 ;  /* 0x0000001ceb047223 */ /* 0x000fe20000010004 */
[----:B------:R-:W-:Y:S01]  /*8db0*/  FFMA.FTZ R7, R47, -R230, R18 ;  /* 0x800000e62f077223 */ /* 0x000fe20000010012 */
[----:B------:R-:W-:Y:S01]  /*8dc0*/  FMUL.FTZ R18, R198, R16 ;  /* 0x00000010c6127220 */ /* 0x000fe20000410000 */
[----:B------:R-:W-:Y:S01]  /*8dd0*/  FFMA.FTZ R151, R93, R156, R140 ;  /* 0x0000009c5d977223 */ /* 0x000fe2000001008c */
[----:B------:R-:W-:Y:S01]  /*8de0*/  FMUL.FTZ R28, R233, R28 ;  /* 0x0000001ce91c7220 */ /* 0x000fe20000410000 */
[----:B------:R-:W-:Y:S01]  /*8df0*/  FFMA.FTZ R145, R230, R145, R143 ;  /* 0x00000091e6917223 */ /* 0x000fe2000001008f */
[C---:B------:R-:W-:Y:S01]  /*8e00*/  FFMA.FTZ R19, R199.reuse, R169, R18 ;  /* 0x000000a9c7137223 */ /* 0x040fe20000010012 */
[----:B------:R-:W-:Y:S01]  /*8e10*/  FFMA.FTZ R199, R199, R16, -R5 ;  /* 0x00000010c7c77223 */ /* 0x000fe20000010805 */
[----:B------:R-:W-:Y:S01]  /*8e20*/  FFMA.FTZ R5, R235, R144, -R28 ;  /* 0x00000090eb057223 */ /* 0x000fe2000001081c */
[----:B------:R-:W-:Y:S01]  /*8e30*/  FFMA.FTZ R152, R94, R157, R145 ;  /* 0x0000009d5e987223 */ /* 0x000fe20000010091 */
[----:B------:R-:W-:Y:S01]  /*8e40*/  FADD.FTZ R170, R170, R19 ;  /* 0x00000013aaaa7221 */ /* 0x000fe20000010000 */
[----:B------:R-:W-:Y:S01]  /*8e50*/  FADD.FTZ R19, R154, R199 ;  /* 0x000000c79a137221 */ /* 0x000fe20000010000 */
[----:B------:R-:W-:Y:S01]  /*8e60*/  FMUL.FTZ R145, R27, R158 ;  /* 0x0000009e1b917220 */ /* 0x000fe20000410000 */
[----:B------:R-:W-:Y:S01]  /*8e70*/  FFMA.FTZ R142, R232, R147, -R149 ;  /* 0x00000093e88e7223 */ /* 0x000fe20000010895 */
[C---:B------:R-:W-:Y:S01]  /*8e80*/  FMUL.FTZ R18, R200.reuse, R170 ;  /* 0x000000aac8127220 */ /* 0x040fe20000410000 */
[-C--:B------:R-:W-:Y:S01]  /*8e90*/  FMUL.FTZ R29, R200, R19.reuse ;  /* 0x00000013c81d7220 */ /* 0x080fe20000410000 */
[-C--:B------:R-:W-:Y:S01]  /*8ea0*/  FMUL.FTZ R150, R19, R128.reuse ;  /* 0x0000008013967220 */ /* 0x080fe20000410000 */
[----:B------:R-:W-:Y:S01]  /*8eb0*/  FMUL.FTZ R28, R170, R128 ;  /* 0x00000080aa1c7220 */ /* 0x000fe20000410000 */
[C---:B------:R-:W-:Y:S01]  /*8ec0*/  FFMA.FTZ R140, R201.reuse, R19, -R18 ;  /* 0x00000013c98c7223 */ /* 0x040fe20000010812 */
[----:B------:R-:W-:Y:S01]  /*8ed0*/  FFMA.FTZ R18, R201, R170, R29 ;  /* 0x000000aac9127223 */ /* 0x000fe2000001001d */
[----:B------:R-:W-:Y:S01]  /*8ee0*/  FADD.FTZ R29, -R45, R218 ;  /* 0x000000da2d1d7221 */ /* 0x000fe20000010100 */
[----:B------:R-:W-:Y:S01]  /*8ef0*/  FMUL.FTZ R148, R211, R150 ;  /* 0x00000096d3947220 */ /* 0x000fe20000410000 */
[----:B------:R-:W-:Y:S01]  /*8f00*/  FADD.FTZ R140, R155, R140 ;  /* 0x0000008c9b8c7221 */ /* 0x000fe20000010000 */
[----:B------:R-:W-:Y:S01]  /*8f10*/  FADD.FTZ R171, R171, R18 ;  /* 0x00000012abab7221 */ /* 0x000fe20000010000 */
[-C--:B------:R-:W-:Y:S01]  /*8f20*/  FMUL.FTZ R154, R211, R28.reuse ;  /* 0x0000001cd39a7220 */ /* 0x080fe20000410000 */
[----:B------:R-:W-:Y:S01]  /*8f30*/  FFMA.FTZ R143, R219, R28, R148 ;  /* 0x0000001cdb8f7223 */ /* 0x000fe20000010094 */
[-C--:B------:R-:W-:Y:S01]  /*8f40*/  FMUL.FTZ R144, R140, R127.reuse ;  /* 0x0000007f8c907220 */ /* 0x080fe20000410000 */
[----:B------:R-:W-:Y:S01]  /*8f50*/  FMUL.FTZ R18, R171, R127 ;  /* 0x0000007fab127220 */ /* 0x000fe20000410000 */
[----:B------:R-:W-:Y:S01]  /*8f60*/  FFMA.FTZ R147, R219, R150, -R154 ;  /* 0x00000096db937223 */ /* 0x000fe2000001089a */
[-C--:B------:R-:W-:Y:S01]  /*8f70*/  FFMA.FTZ R154, R26, R11.reuse, -R145 ;  /* 0x0000000b1a9a7223 */ /* 0x080fe20000010891 */
[C---:B------:R-:W-:Y:S01]  /*8f80*/  FMUL.FTZ R146, R213.reuse, R144 ;  /* 0x00000090d5927220 */ /* 0x040fe20000410000 */
[----:B------:R-:W-:Y:S01]  /*8f90*/  FMUL.FTZ R148, R213, R18 ;  /* 0x00000012d5947220 */ /* 0x000fe20000410000 */
[----:B------:R-:W-:Y:S01]  /*8fa0*/  FMUL.FTZ R156, R11, R112 ;  /* 0x000000700b9c7220 */ /* 0x000fe20000410000 */
[----:B------:R-:W-:Y:S01]  /*8fb0*/  FMUL.FTZ R145, R27, R11 ;  /* 0x0000000b1b917220 */ /* 0x000fe20000410000 */
[----:B------:R-:W-:Y:S01]  /*8fc0*/  FFMA.FTZ R146, R29, R18, R146 ;  /* 0x000000121d927223 */ /* 0x000fe20000010092 */
[-C--:B------:R-:W-:Y:S01]  /*8fd0*/  FMUL.FTZ R11, R169, R125.reuse ;  /* 0x0000007da90b7220 */ /* 0x080fe20000410000 */
[----:B------:R-:W-:Y:S01]  /*8fe0*/  FFMA.FTZ R148, R29, R144, -R148 ;  /* 0x000000901d947223 */ /* 0x000fe20000010894 */
[----:B------:R-:W-:Y:S01]  /*8ff0*/  FADD.FTZ R92, R151, R92 ;  /* 0x0000005c975c7221 */ /* 0x000fe20000010000 */
[----:B------:R-:W-:Y:S01]  /*9000*/  FADD.FTZ R146, RZ, R146 ;  /* 0x00000092ff927221 */ /* 0x000fe20000010000 */
[----:B------:R-:W-:Y:S01]  /*9010*/  FADD.FTZ R221, -R32, R221 ;  /* 0x000000dd20dd7221 */ /* 0x000fe20000010100 */
[----:B------:R-:W-:Y:S01]  /*9020*/  FMUL.FTZ R144, R158, R112 ;  /* 0x000000709e907220 */ /* 0x000fe20000410000 */
[----:B------:R-:W-:Y:S01]  /*9030*/  FMUL.FTZ R149, R16, R125 ;  /* 0x0000007d10957220 */ /* 0x000fe20000410000 */
[----:B------:R-:W-:Y:S01]  /*9040*/  FADD.FTZ R143, R146, R143 ;  /* 0x0000008f928f7221 */ /* 0x000fe20000010000 */
[----:B------:R-:W-:Y:S01]  /*9050*/  FMUL.FTZ R146, R225, R156 ;  /* 0x0000009ce1927220 */ /* 0x000fe20000410000 */
[----:B------:R-:W-:Y:S01]  /*9060*/  FMUL.FTZ R151, R210, R11 ;  /* 0x0000000bd2977220 */ /* 0x000fe20000410000 */
[----:B------:R-:W-:Y:S01]  /*9070*/  FFMA.FTZ R150, R26, R158, R145 ;  /* 0x0000009e1a967223 */ /* 0x000fe20000010091 */
[----:B------:R-:W-:Y:S01]  /*9080*/  FADD.FTZ R63, R144, R63 ;  /* 0x0000003f903f7221 */ /* 0x000fe20000010000 */
[-C--:B------:R-:W-:Y:S01]  /*9090*/  FFMA.FTZ R145, R221, R144.reuse, R146 ;  /* 0x00000090dd917223 */ /* 0x080fe20000010092 */
[-C--:B------:R-:W-:Y:S01]  /*90a0*/  FFMA.FTZ R146, R216, R149.reuse, -R151 ;  /* 0x00000095d8927223 */ /* 0x080fe20000010897 */
[----:B------:R-:W-:Y:S01]  /*90b0*/  FMUL.FTZ R149, R210, R149 ;  /* 0x00000095d2957220 */ /* 0x000fe20000410000 */
[----:B------:R-:W-:Y:S01]  /*90c0*/  FMUL.FTZ R172, R225, R144 ;  /* 0x00000090e1ac7220 */ /* 0x000fe20000410000 */
[----:B------:R-:W-:Y:S01]  /*90d0*/  FADD.FTZ R148, RZ, R148 ;  /* 0x00000094ff947221 */ /* 0x000fe20000010000 */
[----:B------:R-:W-:Y:S01]  /*90e0*/  FMUL.FTZ R150, R221, R150 ;  /* 0x00000096dd967220 */ /* 0x000fe20000410000 */
[----:B------:R-:W-:Y:S01]  /*90f0*/  FFMA.FTZ R144, R216, R11, R149 ;  /* 0x0000000bd8907223 */ /* 0x000fe20000010095 */
[-C--:B------:R-:W-:Y:S01]  /*9100*/  FMUL.FTZ R151, R14, R123.reuse ;  /* 0x0000007b0e977220 */ /* 0x080fe20000410000 */
[----:B------:R-:W-:Y:S01]  /*9110*/  FADD.FTZ R147, R148, R147 ;  /* 0x0000009394937221 */ /* 0x000fe20000010000 */
[----:B------:R-:W-:Y:S01]  /*9120*/  FFMA.FTZ R178, R225, R154, R150 ;  /* 0x0000009ae1b27223 */ /* 0x000fe20000010096 */
        /* <DEDUP_REMOVED lines=16> */
[----:B------:R-:W-:Y:S01]  /*9230*/  FADD.FTZ R154, R147, R154 ;  /* 0x0000009a939a7221 */ /* 0x000fe20000010000 */
[----:B------:R-:W-:Y:S01]  /*9240*/  FMUL.FTZ R147, R165, R121 ;  /* 0x00000079a5937220 */ /* 0x000fe20000410000 */
[----:B------:R-:W-:Y:S01]  /*9250*/  FADD.FTZ R149, R149, R150 ;  /* 0x0000009695957221 */ /* 0x000fe20000010000 */
[-C--:B------:R-:W-:Y:S01]  /*9260*/  FFMA.FTZ R172, R229, R156.reuse, -R172 ;  /* 0x0000009ce5ac7223 */ /* 0x080fe200000108ac */
[----:B------:R-:W-:Y:S01]  /*9270*/  FFMA.FTZ R150, R224, R143, R151 ;  /* 0x0000008fe0967223 */ /* 0x000fe20000010097 */
[----:B------:R-:W-:Y:S01]  /*9280*/  FMUL.FTZ R156, R207, R156 ;  /* 0x0000009ccf9c7220 */ /* 0x000fe20000410000 */
[----:B------:R-:W-:Y:S01]  /*9290*/  FMUL.FTZ R151, R12, R121 ;  /* 0x000000790c977220 */ /* 0x000fe20000410000 */
[----:B------:R-:W-:Y:S01]  /*92a0*/  FMUL.FTZ R155, R206, R147 ;  /* 0x00000093ce9b7220 */ /* 0x000fe20000410000 */
[----:B------:R-:W-:Y:S01]  /*92b0*/  FADD.FTZ R149, R149, R150 ;  /* 0x0000009695957221 */ /* 0x000fe20000010000 */
[----:B------:R-:W-:Y:S01]  /*92c0*/  FFMA.FTZ R156, R229, R146, R156 ;  /* 0x00000092e59c7223 */ /* 0x000fe2000001009c */
[----:B------:R-:W-:Y:S01]  /*92d0*/  FADD.FTZ R153, R154, R153 ;  /* 0x000000999a997221 */ /* 0x000fe20000010000 */
[----:B------:R-:W-:Y:S01]  /*92e0*/  FMUL.FTZ R150, R164, R122 ;  /* 0x0000007aa4967220 */ /* 0x000fe20000410000 */
[----:B------:R-:W-:Y:S01]  /*92f0*/  FADD.FTZ R91, R152, R91 ;  /* 0x0000005b985b7221 */ /* 0x000fe20000010000 */
[----:B------:R-:W-:Y:S01]  /*9300*/  FADD.FTZ R149, R149, R156 ;  /* 0x0000009c95957221 */ /* 0x000fe20000010000 */
[-C--:B------:R-:W-:Y:S01]  /*9310*/  FFMA.FTZ R156, R214, R151.reuse, -R155 ;  /* 0x00000097d69c7223 */ /* 0x080fe2000001089b */
[----:B------:R-:W-:Y:S01]  /*9320*/  FMUL.FTZ R151, R206, R151 ;  /* 0x00000097ce977220 */ /* 0x000fe20000410000 */
[----:B------:R-:W-:Y:S01]  /*9330*/  FADD.FTZ R153, R153, R172 ;  /* 0x000000ac99997221 */ /* 0x000fe20000010000 */
[----:B------:R-:W-:Y:S01]  /*9340*/  FMUL.FTZ R152, R162, R120 ;  /* 0x00000078a2987220 */ /* 0x000fe20000410000 */
[C---:B------:R-:W-:Y:S01]  /*9350*/  FMUL.FTZ R176, R205.reuse, R150 ;  /* 0x00000096cdb07220 */ /* 0x040fe20000410000 */
[----:B------:R-:W-:Y:S01]  /*9360*/  FFMA.FTZ R154, R214, R147, R151 ;  /* 0x00000093d69a7223 */ /* 0x000fe20000010097 */
[----:B------:R-:W-:Y:S01]  /*9370*/  FMUL.FTZ R151, R205, R174 ;  /* 0x000000aecd977220 */ /* 0x000fe20000410000 */
[----:B------:R-:W-:Y:S01]  /*9380*/  FADD.FTZ R153, R153, R156 ;  /* 0x0000009c99997221 */ /* 0x000fe20000010000 */
[----:B------:R-:W-:Y:S01]  /*9390*/  FFMA.FTZ R179, R95, R158, R178 ;  /* 0x0000009e5fb37223 */ /* 0x000fe200000100b2 */
[----:B------:R-:W-:Y:S01]  /*93a0*/  FADD.FTZ R149, R149, R154 ;  /* 0x0000009a95957221 */ /* 0x000fe20000010000 */
[----:B------:R-:W-:Y:S01]  /*93b0*/  FFMA.FTZ R154, R231, R150, R151 ;  /* 0x00000096e79a7223 */ /* 0x000fe20000010097 */
[----:B------:R-:W-:Y:S01]  /*93c0*/  FMUL.FTZ R151, R10, R115 ;  /* 0x000000730a977220 */ /* 0x000fe20000410000 */
[----:B------:R-:W-:Y:S01]  /*93d0*/  FMUL.FTZ R157, R159, R111 ;  /* 0x0000006f9f9d7220 */ /* 0x000fe20000410000 */
[----:B------:R-:W-:Y:S01]  /*93e0*/  FMUL.FTZ R158, R9, R120 ;  /* 0x00000078099e7220 */ /* 0x000fe20000410000 */
[----:B------:R-:W-:Y:S01]  /*93f0*/  FADD.FTZ R154, R149, R154 ;  /* 0x0000009a959a7221 */ /* 0x000fe20000010000 */
[----:B------:R-:W-:Y:S01]  /*9400*/  FMUL.FTZ R149, R163, R115 ;  /* 0x00000073a3957220 */ /* 0x000fe20000410000 */
[----:B------:R-:W-:Y:S01]  /*9410*/  FFMA.FTZ R176, R231, R174, -R176 ;  /* 0x000000aee7b07223 */ /* 0x000fe200000108b0 */
[----:B------:R-:W-:Y:S01]  /*9420*/  FADD.FTZ R64, R157, R64 ;  /* 0x000000409d407221 */ /* 0x000fe20000010000 */
[----:B------:R-:W-:Y:S01]  /*9430*/  FFMA.FTZ R177, R228, R157, R175 ;  /* 0x0000009de4b17223 */ /* 0x000fe200000100af */
[----:B------:R-:W-:Y:S01]  /*9440*/  FMUL.FTZ R155, R202, R149 ;  /* 0x00000095ca9b7220 */ /* 0x000fe20000410000 */
[----:B------:R-:W-:Y:S01]  /*9450*/  FMUL.FTZ R172, R203, R158 ;  /* 0x0000009ecbac7220 */ /* 0x000fe20000410000 */
[----:B------:R-:W-:Y:S01]  /*9460*/  FMUL.FTZ R157, R220, R157 ;  /* 0x0000009ddc9d7220 */ /* 0x000fe20000410000 */
[----:B------:R-:W-:Y:S01]  /*9470*/  FADD.FTZ R153, R153, R176 ;  /* 0x000000b099997221 */ /* 0x000fe20000010000 */
[-C--:B------:R-:W-:Y:S01]  /*9480*/  FFMA.FTZ R156, R226, R151.reuse, -R155 ;  /* 0x00000097e29c7223 */ /* 0x080fe2000001089b */
[-C--:B------:R-:W-:Y:S01]  /*9490*/  FMUL.FTZ R155, R203, R152.reuse ;  /* 0x00000098cb9b7220 */ /* 0x080fe20000410000 */
[----:B------:R-:W-:Y:S01]  /*94a0*/  FMUL.FTZ R151, R202, R151 ;  /* 0x00000097ca977220 */ /* 0x000fe20000410000 */
[----:B------:R-:W-:Y:S01]  /*94b0*/  FFMA.FTZ R176, R228, R173, -R157 ;  /* 0x000000ade4b07223 */ /* 0x000fe2000001089d */
[C---:B------:R-:W-:Y:S01]  /*94c0*/  FFMA.FTZ R172, R227.reuse, R152, R172 ;  /* 0x00000098e3ac7223 */ /* 0x040fe200000100ac */
[----:B------:R-:W-:Y:S01]  /*94d0*/  FFMA.FTZ R158, R227, R158, -R155 ;  /* 0x0000009ee39e7223 */ /* 0x000fe2000001089b */
[----:B------:R-:W-:Y:S01]  /*94e0*/  FFMA.FTZ R151, R226, R149, R151 ;  /* 0x00000095e2977223 */ /* 0x000fe20000010097 */
[-C--:B------:R-:W-:Y:S01]  /*94f0*/  FMUL.FTZ R155, R161, R113.reuse ;  /* 0x00000071a19b7220 */ /* 0x080fe20000410000 */
[----:B------:R-:W-:Y:S01]  /*9500*/  FADD.FTZ R153, R153, R156 ;  /* 0x0000009c99997221 */ /* 0x000fe20000010000 */
[----:B------:R-:W-:Y:S01]  /*9510*/  FMUL.FTZ R157, R8, R113 ;  /* 0x00000071089d7220 */ /* 0x000fe20000410000 */
[----:B------:R-:W-:Y:S01]  /*9520*/  FADD.FTZ R151, R154, R151 ;  /* 0x000000979a977221 */ /* 0x000fe20000010000 */
[----:B------:R-:W-:Y:S01]  /*9530*/  FMUL.FTZ R173, R212, R155 ;  /* 0x0000009bd4ad7220 */ /* 0x000fe20000410000 */
[-C--:B------:R-:W-:Y:S01]  /*9540*/  FMUL.FTZ R156, R160, R114.reuse ;  /* 0x00000072a09c7220 */ /* 0x080fe20000410000 */
[----:B------:R-:W-:Y:S01]  /*9550*/  FMUL.FTZ R175, R27, R159 ;  /* 0x0000009f1baf7220 */ /* 0x000fe20000410000 */
[----:B------:R-:W-:Y:S01]  /*9560*/  FADD.FTZ R151, R151, R172 ;  /* 0x000000ac97977221 */ /* 0x000fe20000010000 */
[-C--:B------:R-:W-:Y:S01]  /*9570*/  FFMA.FTZ R154, R222, R157.reuse, -R173 ;  /* 0x0000009dde9a7223 */ /* 0x080fe200000108ad */
[----:B------:R-:W-:Y:S01]  /*9580*/  FMUL.FTZ R172, R3, R114 ;  /* 0x0000007203ac7220 */ /* 0x000fe20000410000 */
        /* <DEDUP_REMOVED lines=14> */
[----:B------:R-:W-:Y:S01]  /*9670*/  FADD.FTZ R2, R2, R151 ;  /* 0x0000009702027221 */ /* 0x000fe20000010000 */
[----:B------:R-:W-:Y:S01]  /*9680*/  FADD.FTZ R153, R153, R174 ;  /* 0x000000ae99997221 */ /* 0x000fe20000010000 */
[----:B------:R-:W-:Y:S01]  /*9690*/  FFMA.FTZ R173, R220, R175, R173 ;  /* 0x000000afdcad7223 */ /* 0x000fe200000100ad */
[----:B------:R-:W-:Y:S01]  /*96a0*/  FFMA.FTZ R7, R46, -R233, R7 ;  /* 0x800000e92e077223 */ /* 0x000fe20000010007 */
[----:B------:R-:W-:Y:S01]  /*96b0*/  FADD.FTZ R2, R2, R177 ;  /* 0x000000b102027221 */ /* 0x000fe20000010000 */
[----:B------:R-:W-:Y:S01]  /*96c0*/  FADD.FTZ R153, R153, R176 ;  /* 0x000000b099997221 */ /* 0x000fe20000010000 */
[----:B------:R-:W0:Y:S01]  /*96d0*/  SHFL.DOWN PT, R157, R6, 0x1, 0x1f ;  /* 0x08201f00069d7f89 */ /* 0x000e2200000e0000 */
[-C--:B------:R-:W-:Y:S01]  /*96e0*/  FMUL.FTZ R151, R27, R160.reuse ;  /* 0x000000a01b977220 */ /* 0x080fe20000410000 */
[----:B------:R-:W-:Y:S01]  /*96f0*/  FADD.FTZ R156, R2, R145 ;  /* 0x00000091029c7221 */ /* 0x000fe20000010000 */
[----:B------:R-:W-:Y:S01]  /*9700*/  FADD.FTZ R153, R153, R148 ;  /* 0x0000009499997221 */ /* 0x000fe20000010000 */
[----:B------:R-:W-:Y:S01]  /*9710*/  FFMA.FTZ R148, R96, R159, R173 ;  /* 0x0000009f60947223 */ /* 0x000fe200000100ad */
[----:B------:R-:W2:Y:S01]  /*9720*/  SHFL.DOWN PT, R158, R7, 0x1, 0x1f ;  /* 0x08201f00079e7f89 */ /* 0x000ea200000e0000 */
[----:B------:R-:W-:Y:S01]  /*9730*/  FADD.FTZ R141, R156, R141 ;  /* 0x0000008d9c8d7221 */ /* 0x000fe20000010000 */
[----:B------:R-:W-:Y:S01]  /*9740*/  FADD.FTZ R142, R153, R142 ;  /* 0x0000008e998e7221 */ /* 0x000fe20000010000 */
[----:B------:R-:W-:Y:S01]  /*9750*/  FADD.FTZ R89, R148, R89 ;  /* 0x0000005994597221 */ /* 0x000fe20000010000 */
[-C--:B------:R-:W-:Y:S01]  /*9760*/  FFMA.FTZ R154, R26, R3.reuse, -R151 ;  /* 0x000000031a9a7223 */ /* 0x080fe20000010897 */
[----:B------:R-:W-:Y:S01]  /*9770*/  FADD.FTZ R4, R141, R4 ;  /* 0x000000048d047221 */ /* 0x000fe20000010000 */
[----:B------:R-:W-:Y:S01]  /*9780*/  FADD.FTZ R148, R142, R5 ;  /* 0x000000058e947221 */ /* 0x000fe20000010000 */
[C---:B------:R-:W-:Y:S01]  /*9790*/  FMUL.FTZ R3, R27.reuse, R3 ;  /* 0x000000031b037220 */ /* 0x040fe20000410000 */
[C---:B------:R-:W-:Y:S01]  /*97a0*/  FMUL.FTZ R5, R27.reuse, R161 ;  /* 0x000000a11b057220 */ /* 0x040fe20000410000 */
[----:B------:R-:W-:Y:S01]  /*97b0*/  FADD.FTZ R67, R152, R67 ;  /* 0x0000004398437221 */ /* 0x000fe20000010000 */
[----:B------:R-:W4:Y:S01]  /*97c0*/  SHFL.DOWN PT, R153, R4, 0x1, 0x1f ;  /* 0x08201f0004997f89 */ /* 0x000f2200000e0000 */
[C---:B------:R-:W-:Y:S01]  /*97d0*/  FFMA.FTZ R2, R26.reuse, R160, R3 ;  /* 0x000000a01a027223 */ /* 0x040fe20000010003 */
[C---:B------:R-:W-:Y:S01]  /*97e0*/  FFMA.FTZ R141, R26.reuse, R8, -R5 ;  /* 0x000000081a8d7223 */ /* 0x040fe20000010805 */
[----:B------:R-:W-:Y:S01]  /*97f0*/  FMUL.FTZ R5, R27, R162 ;  /* 0x000000a21b057220 */ /* 0x000fe20000410000 */
[----:B------:R-:W5:Y:S01]  /*9800*/  SHFL.DOWN PT, R156, R148, 0x1, 0x1f ;  /* 0x08201f00949c7f89 */ /* 0x000f6200000e0000 */
[----:B------:R-:W-:Y:S01]  /*9810*/  FMUL.FTZ R2, R217, R2 ;  /* 0x00000002d9027220 */ /* 0x000fe20000410000 */
[----:B------:R-:W-:Y:S01]  /*9820*/  FMUL.FTZ R3, R27, R8 ;  /* 0x000000081b037220 */ /* 0x000fe20000410000 */
[C---:B------:R-:W-:Y:S01]  /*9830*/  FFMA.FTZ R8, R26.reuse, R9, -R5 ;  /* 0x000000091a087223 */ /* 0x040fe20000010805 */
[----:B------:R-:W-:Y:S01]  /*9840*/  MOV R5, R148 ;  /* 0x0000009400057202 */ /* 0x000fe20000000f00 */
[----:B------:R-:W-:Y:S01]  /*9850*/  FFMA.FTZ R2, R215, R154, R2 ;  /* 0x0000009ad7027223 */ /* 0x000fe20000010002 */
[----:B------:R-:W-:Y:S01]  /*9860*/  FFMA.FTZ R3, R26, R161, R3 ;  /* 0x000000a11a037223 */ /* 0x000fe20000010003 */
[----:B0-----:R-:W-:Y:S01]  /*9870*/  @!P2 FADD.FTZ R6, R6, R157 ;  /* 0x0000009d0606a221 */ /* 0x001fe20000010000 */
[----:B------:R-:W-:Y:S01]  /*9880*/  FADD.FTZ R68, R149, R68 ;  /* 0x0000004495447221 */ /* 0x000fe20000010000 */
[----:B------:R-:W-:Y:S01]  /*9890*/  FFMA.FTZ R151, R97, R160, R2 ;  /* 0x000000a061977223 */ /* 0x000fe20000010002 */
[----:B------:R-:W-:Y:S01]  /*98a0*/  FMUL.FTZ R145, R222, R3 ;  /* 0x00000003de917220 */ /* 0x000fe20000410000 */
[----:B--2---:R-:W-:Y:S01]  /*98b0*/  @!P2 FADD.FTZ R7, R7, R158 ;  /* 0x0000009e0707a221 */ /* 0x004fe20000010000 */
[----:B------:R-:W-:Y:S01]  /*98c0*/  FMUL.FTZ R3, R27, R9 ;  /* 0x000000091b037220 */ /* 0x000fe20000410000 */
[----:B------:R-:W-:Y:S01]  /*98d0*/  FADD.FTZ R88, R151, R88 ;  /* 0x0000005897587221 */ /* 0x000fe20000010000 */
[----:B------:R-:W-:Y:S01]  /*98e0*/  FFMA.FTZ R141, R212, R141, R145 ;  /* 0x0000008dd48d7223 */ /* 0x000fe20000010091 */
[----:B------:R-:W0:Y:S01]  /*98f0*/  SHFL.DOWN PT, R151, R6, 0x2, 0x1f ;  /* 0x08401f0006977f89 */ /* 0x000e2200000e0000 */
[----:B------:R-:W-:Y:S01]  /*9900*/  FFMA.FTZ R2, R26, R162, R3 ;  /* 0x000000a21a027223 */ /* 0x000fe20000010003 */
[----:B------:R-:W-:Y:S01]  /*9910*/  FMUL.FTZ R3, R27, R10 ;  /* 0x0000000a1b037220 */ /* 0x000fe20000410000 */
[----:B------:R-:W-:Y:S01]  /*9920*/  FFMA.FTZ R142, R98, R161, R141 ;  /* 0x000000a1628e7223 */ /* 0x000fe2000001008d */
[----:B------:R-:W2:Y:S01]  /*9930*/  SHFL.DOWN PT, R152, R7, 0x2, 0x1f ;  /* 0x08401f0007987f89 */ /* 0x000ea200000e0000 */
[----:B----4-:R-:W-:Y:S01]  /*9940*/  @!P2 FADD.FTZ R4, R153, R4 ;  /* 0x000000049904a221 */ /* 0x010fe20000010000 */
[----:B------:R-:W-:Y:S01]  /*9950*/  FFMA.FTZ R3, R26, R163, R3 ;  /* 0x000000a31a037223 */ /* 0x000fe20000010003 */
[----:B------:R-:W-:Y:S01]  /*9960*/  FMUL.FTZ R2, R227, R2 ;  /* 0x00000002e3027220 */ /* 0x000fe20000410000 */
[----:B------:R-:W-:Y:S01]  /*9970*/  FADD.FTZ R87, R142, R87 ;  /* 0x000000578e577221 */ /* 0x000fe20000010000 */
[----:B-----5:R-:W-:Y:S01]  /*9980*/  @!P2 FADD.FTZ R5, R5, R156 ;  /* 0x0000009c0505a221 */ /* 0x020fe20000010000 */
[----:B------:R-:W4:Y:S01]  /*9990*/  SHFL.DOWN PT, R145, R4, 0x2, 0x1f ;  /* 0x08401f0004917f89 */ /* 0x000f2200000e0000 */
[----:B------:R-:W-:Y:S01]  /*99a0*/  ISETP.GT.AND P2, PT, R131, 0x1d, PT ;  /* 0x0000001d8300780c */ /* 0x000fe20003f44270 */
[----:B------:R-:W-:Y:S01]  /*99b0*/  FMUL.FTZ R141, R226, R3 ;  /* 0x00000003e28d7220 */ /* 0x000fe20000410000 */
[----:B------:R-:W-:Y:S01]  /*99c0*/  FMUL.FTZ R3, R27, R13 ;  /* 0x0000000d1b037220 */ /* 0x000fe20000410000 */
[----:B------:R-:W5:Y:S01]  /*99d0*/  SHFL.DOWN PT, R148, R5, 0x2, 0x1f ;  /* 0x08401f0005947f89 */ /* 0x000f6200000e0000 */
[----:B------:R-:W-:Y:S01]  /*99e0*/  FFMA.FTZ R142, R203, R8, R2 ;  /* 0x00000008cb8e7223 */ /* 0x000fe20000010002 */
[CC--:B------:R-:W-:Y:S01]  /*99f0*/  FMUL.FTZ R8, R27.reuse, R164.reuse ;  /* 0x000000a41b087220 */ /* 0x0c0fe20000410000 */
[C---:B------:R-:W-:Y:S01]  /*9a00*/  FFMA.FTZ R2, R26.reuse, R164, R3 ;  /* 0x000000a41a027223 */ /* 0x040fe20000010003 */
[----:B------:R-:W-:Y:S01]  /*9a10*/  FMUL.FTZ R9, R27, R163 ;  /* 0x000000a31b097220 */ /* 0x000fe20000410000 */
[----:B------:R-:W-:Y:S01]  /*9a20*/  FFMA.FTZ R3, R99, R162, R142 ;  /* 0x000000a263037223 */ /* 0x000fe2000001008e */
[C---:B------:R-:W-:Y:S01]  /*9a30*/  FFMA.FTZ R8, R26.reuse, R13, -R8 ;  /* 0x0000000d1a087223 */ /* 0x040fe20000010808 */
[----:B------:R-:W-:Y:S01]  /*9a40*/  FMUL.FTZ R2, R231, R2 ;  /* 0x00000002e7027220 */ /* 0x000fe20000410000 */
[----:B------:R-:W-:Y:S01]  /*9a50*/  FFMA.FTZ R9, R26, R10, -R9 ;  /* 0x0000000a1a097223 */ /* 0x000fe20000010809 */
[----:B------:R-:W-:Y:S01]  /*9a60*/  FADD.FTZ R86, R3, R86 ;  /* 0x0000005603567221 */ /* 0x000fe20000010000 */
[----:B------:R-:W-:Y:S01]  /*9a70*/  FMUL.FTZ R3, R27, R165 ;  /* 0x000000a51b037220 */ /* 0x000fe20000410000 */
[----:B0-----:R-:W-:Y:S01]  /*9a80*/  @!P2 FADD.FTZ R6, R6, R151 ;  /* 0x000000970606a221 */ /* 0x001fe20000010000 */
[----:B------:R-:W-:Y:S01]  /*9a90*/  FFMA.FTZ R9, R202, R9, R141 ;  /* 0x00000009ca097223 */ /* 0x000fe2000001008d */
[----:B------:R-:W-:Y:S01]  /*9aa0*/  FFMA.FTZ R2, R205, R8, R2 ;  /* 0x00000008cd027223 */ /* 0x000fe20000010002 */
[----:B--2---:R-:W-:Y:S01]  /*9ab0*/  @!P2 FADD.FTZ R7, R7, R152 ;  /* 0x000000980707a221 */ /* 0x004fe20000010000 */
[-C--:B------:R-:W-:Y:S01]  /*9ac0*/  FFMA.FTZ R13, R26, R12.reuse, -R3 ;  /* 0x0000000c1a0d7223 */ /* 0x080fe20000010803 */
[----:B------:R-:W-:Y:S01]  /*9ad0*/  FMUL.FTZ R3, R27, R12 ;  /* 0x0000000c1b037220 */ /* 0x000fe20000410000 */
[----:B------:R-:W0:Y:S01]  /*9ae0*/  SHFL.DOWN PT, R149, R6, 0x4, 0x1f ;  /* 0x08801f0006957f89 */ /* 0x000e2200000e0000 */
[----:B------:R-:W-:Y:S01]  /*9af0*/  FFMA.FTZ R10, R100, R163, R9 ;  /* 0x000000a3640a7223 */ /* 0x000fe20000010009 */
[----:B------:R-:W-:Y:S01]  /*9b00*/  FFMA.FTZ R141, R101, R164, R2 ;  /* 0x000000a4658d7223 */ /* 0x000fe20000010002 */
[----:B----4-:R-:W-:Y:S01]  /*9b10*/  @!P2 FADD.FTZ R4, R4, R145 ;  /* 0x000000910404a221 */ /* 0x010fe20000010000 */
[----:B------:R-:W2:Y:S01]  /*9b20*/  SHFL.DOWN PT, R142, R7, 0x4, 0x1f ;  /* 0x08801f00078e7f89 */ /* 0x000ea200000e0000 */
[----:B------:R-:W-:Y:S01]  /*9b30*/  FFMA.FTZ R9, R26, R165, R3 ;  /* 0x000000a51a097223 */ /* 0x000fe20000010003 */
[----:B------:R-:W-:Y:S01]  /*9b40*/  FMUL.FTZ R3, R27, R15 ;  /* 0x0000000f1b037220 */ /* 0x000fe20000410000 */
[----:B-----5:R-:W-:Y:S01]  /*9b50*/  @!P2 FADD.FTZ R5, R5, R148 ;  /* 0x000000940505a221 */ /* 0x020fe20000010000 */
[----:B------:R-:W4:Y:S01]  /*9b60*/  SHFL.DOWN PT, R145, R4, 0x4, 0x1f ;  /* 0x08801f0004917f89 */ /* 0x000f2200000e0000 */
[----:B------:R-:W-:Y:S01]  /*9b70*/  ISETP.GT.AND P2, PT, R131, 0x1b, PT ;  /* 0x0000001b8300780c */ /* 0x000fe20003f44270 */
[----:B------:R-:W-:Y:S01]  /*9b80*/  FMUL.FTZ R9, R214, R9 ;  /* 0x00000009d6097220 */ /* 0x000fe20000410000 */
[-C--:B------:R-:W-:Y:S01]  /*9b90*/  FFMA.FTZ R2, R26, R166.reuse, R3 ;  /* 0x000000a61a027223 */ /* 0x080fe20000010003 */
[----:B------:R-:W5:Y:S01]  /*9ba0*/  SHFL.DOWN PT, R12, R5, 0x4, 0x1f ;  /* 0x08801f00050c7f89 */ /* 0x000f6200000e0000 */
[----:B------:R-:W-:Y:S01]  /*9bb0*/  FMUL.FTZ R3, R27, R167 ;  /* 0x000000a71b037220 */ /* 0x000fe20000410000 */
[----:B------:R-:W-:Y:S01]  /*9bc0*/  FFMA.FTZ R9, R206, R13, R9 ;  /* 0x0000000dce097223 */ /* 0x000fe20000010009 */
[----:B------:R-:W-:Y:S01]  /*9bd0*/  FADD.FTZ R72, R143, R72 ;  /* 0x000000488f487221 */ /* 0x000fe20000010000 */
[C---:B------:R-:W-:Y:S01]  /*9be0*/  FMUL.FTZ R8, R27.reuse, R166 ;  /* 0x000000a61b087220 */ /* 0x040fe20000410000 */
[CC--:B------:R-:W-:Y:S01]  /*9bf0*/  FFMA.FTZ R13, R26.reuse, R14.reuse, -R3 ;  /* 0x0000000e1a0d7223 */ /* 0x0c0fe20000010803 */
[----:B------:R-:W-:Y:S01]  /*9c00*/  FMUL.FTZ R3, R27, R14 ;  /* 0x0000000e1b037220 */ /* 0x000fe20000410000 */
[----:B------:R-:W-:Y:S01]  /*9c10*/  FMUL.FTZ R2, R229, R2 ;  /* 0x00000002e5027220 */ /* 0x000fe20000410000 */
[----:B------:R-:W-:Y:S01]  /*9c20*/  FFMA.FTZ R8, R26, R15, -R8 ;  /* 0x0000000f1a087223 */ /* 0x000fe20000010808 */
[----:B------:R-:W-:Y:S01]  /*9c30*/  FADD.FTZ R85, R10, R85 ;  /* 0x000000550a557221 */ /* 0x000fe20000010000 */
[----:B------:R-:W-:Y:S01]  /*9c40*/  FFMA.FTZ R3, R26, R167, R3 ;  /* 0x000000a71a037223 */ /* 0x000fe20000010003 */
[----:B------:R-:W-:Y:S01]  /*9c50*/  FADD.FTZ R84, R141, R84 ;  /* 0x000000548d547221 */ /* 0x000fe20000010000 */
[----:B0-----:R-:W-:Y:S01]  /*9c60*/  @!P2 FADD.FTZ R6, R6, R149 ;  /* 0x000000950606a221 */ /* 0x001fe20000010000 */
[----:B------:R-:W-:Y:S01]  /*9c70*/  FFMA.FTZ R2, R207, R8, R2 ;  /* 0x00000008cf027223 */ /* 0x000fe20000010002 */
[----:B------:R-:W-:Y:S01]  /*9c80*/  FMUL.FTZ R15, R224, R3 ;  /* 0x00000003e00f7220 */ /* 0x000fe20000410000 */
[----:B------:R-:W-:Y:S01]  /*9c90*/  FMUL.FTZ R3, R27, R17 ;  /* 0x000000111b037220 */ /* 0x000fe20000410000 */
[----:B--2---:R-:W-:Y:S01]  /*9ca0*/  @!P2 FADD.FTZ R7, R7, R142 ;  /* 0x0000008e0707a221 */ /* 0x004fe20000010000 */
[----:B------:R-:W-:Y:S01]  /*9cb0*/  FFMA.FTZ R10, R102, R165, R9 ;  /* 0x000000a5660a7223 */ /* 0x000fe20000010009 */
[----:B------:R-:W-:Y:S01]  /*9cc0*/  FFMA.FTZ R141, R103, R166, R2 ;  /* 0x000000a6678d7223 */ /* 0x000fe20000010002 */
[-C--:B------:R-:W-:Y:S01]  /*9cd0*/  FMUL.FTZ R9, R27, R168.reuse ;  /* 0x000000a81b097220 */ /* 0x080fe20000410000 */
[----:B----4-:R-:W-:Y:S01]  /*9ce0*/  @!P2 FADD.FTZ R4, R4, R145 ;  /* 0x000000910404a221 */ /* 0x010fe20000010000 */
[----:B------:R-:W0:Y:S01]  /*9cf0*/  SHFL.DOWN PT, R14, R7, 0x8, 0x1f ;  /* 0x09001f00070e7f89 */ /* 0x000e2200000e0000 */
[----:B------:R-:W-:Y:S01]  /*9d00*/  FFMA.FTZ R13, R208, R13, R15 ;  /* 0x0000000dd00d7223 */ /* 0x000fe2000001000f */
[----:B------:R-:W-:Y:S01]  /*9d10*/  FFMA.FTZ R2, R26, R168, R3 ;  /* 0x000000a81a027223 */ /* 0x000fe20000010003 */
[----:B-----5:R-:W-:Y:S01]  /*9d20*/  @!P2 FADD.FTZ R5, R5, R12 ;  /* 0x0000000c0505a221 */ /* 0x020fe20000010000 */
[----:B------:R-:W2:Y:S01]  /*9d30*/  SHFL.DOWN PT, R145, R6, 0x8, 0x1f ;  /* 0x09001f0006917f89 */ /* 0x000ea200000e0000 */
[----:B------:R-:W-:Y:S01]  /*9d40*/  ISETP.GT.AND P2, PT, R131, 0x17, PT ;  /* 0x000000178300780c */ /* 0x000fe20003f44270 */
[----:B------:R-:W-:Y:S01]  /*9d50*/  FADD.FTZ R83, R10, R83 ;  /* 0x000000530a537221 */ /* 0x000fe20000010000 */
[----:B------:R-:W-:Y:S01]  /*9d60*/  FFMA.FTZ R8, R26, R17, -R9 ;  /* 0x000000111a087223 */ /* 0x000fe20000010809 */
[----:B------:R-:W4:Y:S01]  /*9d70*/  SHFL.DOWN PT, R143, R4, 0x8, 0x1f ;  /* 0x09001f00048f7f89 */ /* 0x000f2200000e0000 */
[----:B------:R-:W-:Y:S01]  /*9d80*/  FFMA.FTZ R10, R104, R167, R13 ;  /* 0x000000a7680a7223 */ /* 0x000fe2000001000d */
[----:B------:R-:W-:Y:S01]  /*9d90*/  FMUL.FTZ R3, R27, R16 ;  /* 0x000000101b037220 */ /* 0x000fe20000410000 */
[----:B------:R-:W-:Y:S01]  /*9da0*/  FMUL.FTZ R2, R223, R2 ;  /* 0x00000002df027220 */ /* 0x000fe20000410000 */
[----:B------:R-:W5:Y:S01]  /*9db0*/  SHFL.DOWN PT, R12, R5, 0x8, 0x1f ;  /* 0x09001f00050c7f89 */ /* 0x000f6200000e0000 */
[-C--:B------:R-:W-:Y:S01]  /*9dc0*/  FMUL.FTZ R9, R27, R169.reuse ;  /* 0x000000a91b097220 */ /* 0x080fe20000410000 */
        /* <DEDUP_REMOVED lines=13> */
[----:B------:R-:W-:Y:S01]  /*9ea0*/  FFMA.FTZ R9, R26, R16, -R9 ;  /* 0x000000101a097223 */ /* 0x000fe20000010809 */
[----:B--2---:R-:W-:Y:S01]  /*9eb0*/  @!P2 FADD.FTZ R6, R6, R145 ;  /* 0x000000910606a221 */ /* 0x004fe20000010000 */
[----:B------:R0:W2:Y:S01]  /*9ec0*/  SHFL.DOWN PT, R10, R7, 0x10, 0x1f ;  /* 0x0a001f00070a7f89 */ /* 0x0000a200000e0000 */
[----:B------:R-:W-:Y:S01]  /*9ed0*/  FFMA.FTZ R13, R105, R168, R2 ;  /* 0x000000a8690d7223 */ /* 0x000fe20000010002 */
[----:B------:R-:W-:Y:S01]  /*9ee0*/  FMUL.FTZ R3, R27, R19 ;  /* 0x000000131b037220 */ /* 0x000fe20000410000 */
[----:B----4-:R-:W-:Y:S01]  /*9ef0*/  @!P2 FADD.FTZ R4, R4, R143 ;  /* 0x0000008f0404a221 */ /* 0x010fe20000010000 */
[----:B------:R0:W4:Y:S01]  /*9f00*/  SHFL.DOWN PT, R17, R6, 0x10, 0x1f ;  /* 0x0a001f0006117f89 */ /* 0x00012200000e0000 */
[----:B-----5:R-:W-:-:S03]  /*9f10*/  @!P2 FADD.FTZ R5, R5, R12 ;  /* 0x0000000c0505a221 */ /* 0x020fc60000010000 */
[----:B------:R0:W0:Y:S04]  /*9f20*/  SHFL.DOWN PT, R15, R4, 0x10, 0x1f ;  /* 0x0a001f00040f7f89 */ /* 0x00002800000e0000 */
[----:B------:R0:W0:Y:S01]  /*9f30*/  SHFL.DOWN PT, R8, R5, 0x10, 0x1f ;  /* 0x0a001f0005087f89 */ /* 0x00002200000e0000 */
[----:B------:R-:W-:Y:S05]  /*9f40*/  @P3 BRA `(.L_x_9796) ;  /* 0x0000000000203947 */ /* 0x000fea0003800000 */
[----:B------:R-:W-:Y:S01]  /*9f50*/  ISETP.NE.AND P2, PT, R131, RZ, PT ;  /* 0x000000ff8300720c */ /* 0x000fe20003f45270 */
[----:B0-----:R-:W-:Y:S01]  /*9f60*/  FADD.FTZ R4, R4, R15 ;  /* 0x0000000f04047221 */ /* 0x001fe20000010000 */
[----:B------:R-:W-:Y:S01]  /*9f70*/  FADD.FTZ R5, R5, R8 ;  /* 0x0000000805057221 */ /* 0x000fe20000010000 */
[----:B----4-:R-:W-:Y:S01]  /*9f80*/  FADD.FTZ R6, R6, R17 ;  /* 0x0000001106067221 */ /* 0x010fe20000010000 */
[----:B--2---:R-:W-:-:S09]  /*9f90*/  FADD.FTZ R7, R7, R10 ;  /* 0x0000000a07077221 */ /* 0x004fd20000010000 */
[----:B------:R-:W-:-:S04]  /*9fa0*/  @!P2 SHF.R.U32.HI R2, RZ, 0x1, R135 ;  /* 0x00000001ff02a819 */ /* 0x000fc80000011687 */
[----:B------:R-:W-:-:S05]  /*9fb0*/  @!P2 LOP3.LUT R2, R2, 0x1f0, RZ, 0xc0, !PT ;  /* 0x000001f00202a812 */ /* 0x000fca00078ec0ff */
[----:B------:R0:W-:Y:S02]  /*9fc0*/  @!P2 STS.128 [R2+UR14+0x860], R4 ;  /* 0x000860040200a988 */ /* 0x0001e40008000c0e */
.L_x_9796:
[----:B------:R-:W-:Y:S05]  /*9fd0*/  BSYNC.RECONVERGENT B0 ;  /* 0x0000000000007941 */ /* 0x000fea0003800200 */
.L_x_9795:
[C---:B0-----:R-:W-:Y:S01]  /*9fe0*/  FMUL.FTZ R2, R27.reuse, R140 ;  /* 0x0000008c1b027220 */ /* 0x041fe20000410000 */
[CC--:B--2---:R-:W-:Y:S01]  /*9ff0*/  FMUL.FTZ R10, R27.reuse, R170.reuse ;  /* 0x000000aa1b0a7220 */ /* 0x0c4fe20000410000 */
[C---:B------:R-:W-:Y:S01]  /*a000*/  FFMA.FTZ R8, R26.reuse, R170, R3 ;  /* 0x000000aa1a087223 */ /* 0x040fe20000010003 */
[-C--:B------:R-:W-:Y:S01]  /*a010*/  FMUL.FTZ R27, R27, R171.reuse ;  /* 0x000000ab1b1b7220 */ /* 0x080fe20000410000 */
        /* <DEDUP_REMOVED lines=24> */
[----:B------:R-:W2:Y:S04]  /*a1a0*/  @P0 LDS.64 R2, [UR12+0x3ab0] ;  /* 0x003ab00cff020984 */ /* 0x000ea80008000a00 */
[----:B------:R-:W5:Y:S01]  /*a1b0*/  @P0 LDS.64 R12, [UR12+0x32b0] ;  /* 0x0032b00cff0c0984 */ /* 0x000f620008000a00 */
        /* <DEDUP_REMOVED lines=10> */
.L_x_9798:
[----:B------:R-:W-:Y:S05]  /*a260*/  BSYNC.RECONVERGENT B0 ;  /* 0x0000000000007941 */ /* 0x000fea0003800200 */
.L_x_9797:
[----:B------:R-:W-:-:S04]  /*a270*/  UIADD3 UR9, UPT, UPT, UR9, 0x1, URZ ;  /* 0x0000000109097890 */ /* 0x000fc8000fffe0ff */
[----:B------:R-:W-:-:S09]  /*a280*/  UISETP.GE.AND UP0, UPT, UR9, UR32, UPT ;  /* 0x000000200900728c */ /* 0x000fd2000bf06270 */
[----:B------:R-:W-:Y:S05]  /*a290*/  BRA.U !UP0, `(.L_x_9799) ;  /* 0xffffffa508907547 */ /* 0x000fea000b83ffff */
.L_x_9765:
[----:B------:R-:W-:Y:S01]  /*a2a0*/  BAR.SYNC.DEFER_BLOCKING 0x0 ;  /* 0x0000000000007b1d */ /* 0x000fe20000010000 */
[----:B------:R-:W-:-:S05]  /*a2b0*/  F2FP.F16.F32.PACK_AB R68, R67, R68 ;  /* 0x000000444344723e */ /* 0x000fca00000000ff */
[----:B------:R-:W2:Y:S01]  /*a2c0*/  LDCU.64 UR14, c[0x0][0x4f8] ;  /* 0x00009f00ff0e77ac */ /* 0x000ea20008000a00 */
[----:B------:R-:W5:Y:S01]  /*a2d0*/  LDCU.64 UR32, c[0x0][0x500] ;  /* 0x0000a000ff2077ac */ /* 0x000f620008000a00 */
[----:B------:R-:W0:Y:S01]  /*a2e0*/  LDCU.64 UR34, c[0x0][0x550] ;  /* 0x0000aa00ff2277ac */ /* 0x000e220008000a00 */
[----:B------:R-:W3:Y:S04]  /*a2f0*/  LDG.E.128 R8, desc[UR30][R20.64] ;  /* 0x0000001e14087981 */ /* 0x000ee8000c1e1d00 */
[----:B------:R-:W4:Y:S01]  /*a300*/  LDG.E.128 R12, desc[UR30][R20.64+0x200] ;  /* 0x0002001e140c7981 */ /* 0x000f22000c1e1d00 */
[----:B------:R-:W-:Y:S01]  /*a310*/  UMOV UR7, URZ ;  /* 0x000000ff00077c82 */ /* 0x000fe20008000000 */
[----:B------:R-:W-:Y:S02]  /*a320*/  UIADD3 UR27, UP1, UPT, UR27, -0x800, URZ ;  /* 0xfffff8001b1b7890 */ /* 0x000fe4000ff3e0ff */
[----:B--2---:R-:W-:-:S02]  /*a330*/  UIMAD.WIDE.U32 UR12, UR29, UR14, UR6 ;  /* 0x0000000e1d0c72a5 */ /* 0x004fc4000f8e0006 */
[----:B------:R-:W-:Y:S02]  /*a340*/  UIADD3 UR23, UP2, UPT, UR23, -0x800, URZ ;  /* 0xfffff80017177890 */ /* 0x000fe4000ff5e0ff */
[----:B------:R-:W-:Y:S01]  /*a350*/  UIMAD UR13, UR29, UR15, UR13 ;  /* 0x0000000f1d0d72a4 */ /* 0x000fe2000f8e020d */
[----:B------:R-:W2:Y:S03]  /*a360*/  LDCU.64 UR14, c[0x0][0x520] ;  /* 0x0000a400ff0e77ac */ /* 0x000ea60008000a00 */
[----:B-----5:R-:W-:Y:S02]  /*a370*/  UIMAD.WIDE.U32 UR12, UR10, UR32, UR12 ;  /* 0x000000200a0c72a5 */ /* 0x020fe4000f8e000c */
[----:B------:R-:W-:Y:S02]  /*a380*/  UIADD3.X UR22, UPT, UPT, UR22, -0x1, URZ, UP1, !UPT ;  /* 0xffffffff16167890 */ /* 0x000fe40008ffe4ff */
[----:B------:R-:W-:-:S02]  /*a390*/  UIMAD UR13, UR10, UR33, UR13 ;  /* 0x000000210a0d72a4 */ /* 0x000fc4000f8e020d */
[----:B0-----:R-:W-:Y:S01]  /*a3a0*/  ULEA UR9, UP0, UR12, UR34, 0x1 ;  /* 0x000000220c097291 */ /* 0x001fe2000f8008ff */
[----:B------:R-:W0:Y:S03]  /*a3b0*/  LDCU.64 UR32, c[0x0][0x560] ;  /* 0x0000ac00ff2077ac */ /* 0x000e260008000a00 */
[----:B------:R-:W-:Y:S02]  /*a3c0*/  ULEA.HI.X UR12, UR12, UR35, UR13, 0x1, UP0 ;  /* 0x000000230c0c7291 */ /* 0x000fe400080f0c0d */
[----:B------:R-:W-:Y:S01]  /*a3d0*/  UIADD3.X UR24, UPT, UPT, UR24, -0x1, URZ, UP2, !UPT ;  /* 0xffffffff18187890 */ /* 0x000fe200097fe4ff */
[----:B---3--:R-:W-:Y:S04]  /*a3e0*/  STS.128 [R130], R8 ;  /* 0x0000000882007388 */ /* 0x008fe80000000c00 */
[----:B----4-:R-:W-:Y:S01]  /*a3f0*/  STS.128 [R130+0x200], R12 ;  /* 0x0002000c82007388 */ /* 0x010fe20000000c00 */
[----:B------:R-:W-:-:S03]  /*a400*/  NOP ;  /* 0x0000000000007918 */ /* 0x000fc60000000000 */
[----:B------:R-:W3:Y:S04]  /*a410*/  LDS.128 R4, [R129] ;  /* 0x0000000081047984 */ /* 0x000ee80000000c00 */
[----:B------:R-:W4:Y:S01]  /*a420*/  LDS.128 R8, [R129+0x10] ;  /* 0x0000100081087984 */ /* 0x000f220000000c00 */
[--C-:B---3--:R-:W-:Y:S02]  /*a430*/  HADD2.F32 R0, -RZ, R4.reuse.H0_H0 ;  /* 0x20000004ff007230 */ /* 0x108fe40000004100 */
        /* <DEDUP_REMOVED lines=20> */
[----:B------:R-:W3:Y:S02]  /*a580*/  @!P2 MUFU.EX2 R0, R0 ;  /* 0x000000000000a308 */ /* 0x000ee40000000800 */
[----:B------:R-:W-:-:S06]  /*a590*/  @!P0 FMUL.FTZ R4, R16, -1.4426950216293334961 ;  /* 0xbfb8aa3b10048820 */ /* 0x000fcc0000410000 */
[----:B------:R-:W5:Y:S01]  /*a5a0*/  @!P1 MUFU.EX2 R3, R3 ;  /* 0x0000000300039308 */ /* 0x000f620000000800 */
[----:B------:R-:W-:-:S07]  /*a5b0*/  @!P4 FMUL.FTZ R5, R5, -1.4426950216293334961 ;  /* 0xbfb8aa3b0505c820 */ /* 0x000fce0000410000 */
[----:B------:R-:W1:Y:S01]  /*a5c0*/  @!P0 MUFU.EX2 R4, R4 ;  /* 0x0000000400048308 */ /* 0x000e620000000800 */
[----:B---3--:R-:W-:Y:S01]  /*a5d0*/  @!P2 FADD.FTZ R2, R0, 1 ;  /* 0x3f8000000002a421 */ /* 0x008fe20000010000 */
[--C-:B------:R-:W-:Y:S02]  /*a5e0*/  HADD2.F32 R0, -RZ, R7.reuse.H0_H0 ;  /* 0x20000007ff007230 */ /* 0x100fe40000004100 */
[----:B------:R-:W-:-:S03]  /*a5f0*/  HADD2.F32 R7, -RZ, R7.H1_H1 ;  /* 0x30000007ff077230 */ /* 0x000fc60000004100 */
[----:B------:R-:W-:Y:S01]  /*a600*/  FADD.FTZ R14, R0, UR8 ;  /* 0x00000008000e7e21 */ /* 0x000fe20008010000 */
[----:B------:R-:W3:Y:S01]  /*a610*/  @!P2 MUFU.RCP R2, R2 ;  /* 0x000000020002a308 */ /* 0x000ee20000001000 */
[----:B-----5:R-:W-:Y:S01]  /*a620*/  @!P1 FADD.FTZ R3, R3, 1 ;  /* 0x3f80000003039421 */ /* 0x020fe20000010000 */
[----:B------:R-:W-:Y:S01]  /*a630*/  FADD.FTZ R7, R7, UR8 ;  /* 0x0000000807077e21 */ /* 0x000fe20008010000 */
[----:B------:R-:W-:Y:S01]  /*a640*/  @!P6 FMUL.FTZ R0, R12, -1.4426950216293334961 ;  /* 0xbfb8aa3b0c00e820 */ /* 0x000fe20000410000 */
[----:B------:R-:W-:-:S04]  /*a650*/  FSETP.GTU.FTZ.AND P3, PT, R14, 20, PT ;  /* 0x41a000000e00780b */ /* 0x000fc80003f7c000 */
[----:B------:R4:W5:Y:S01]  /*a660*/  @!P1 MUFU.RCP R13, R3 ;  /* 0x00000003000d9308 */ /* 0x0009620000001000 */
[----:B-1----:R-:W-:-:S07]  /*a670*/  @!P0 FADD.FTZ R4, R4, 1 ;  /* 0x3f80000004048421 */ /* 0x002fce0000010000 */
[----:B------:R-:W1:Y:S01]  /*a680*/  @!P0 MUFU.RCP R4, R4 ;  /* 0x0000000400048308 */ /* 0x000e620000001000 */
[--C-:B----4-:R-:W-:Y:S02]  /*a690*/  HADD2.F32 R3, -RZ, R8.reuse.H0_H0 ;  /* 0x20000008ff037230 */ /* 0x110fe40000004100 */
[----:B---3--:R-:W-:Y:S01]  /*a6a0*/  @!P2 FMUL.FTZ R77, R77, R2 ;  /* 0x000000024d4da220 */ /* 0x008fe20000410000 */
[----:B------:R-:W-:Y:S01]  /*a6b0*/  @!P5 FMUL.FTZ R2, R6, -1.4426950216293334961 ;  /* 0xbfb8aa3b0602d820 */ /* 0x000fe20000410000 */
[----:B------:R-:W-:Y:S01]  /*a6c0*/  FSETP.GTU.FTZ.AND P2, PT, R7, 20, PT ;  /* 0x41a000000700780b */ /* 0x000fe20003f5c000 */
[----:B------:R-:W-:Y:S02]  /*a6d0*/  HADD2.F32 R8, -RZ, R8.H1_H1 ;  /* 0x30000008ff087230 */ /* 0x000fe40000004100 */
[----:B------:R-:W-:Y:S01]  /*a6e0*/  FADD.FTZ R6, R3, UR8 ;  /* 0x0000000803067e21 */ /* 0x000fe20008010000 */
[----:B------:R-:W-:Y:S01]  /*a6f0*/  @!P3 FMUL.FTZ R3, R14, -1.4426950216293334961 ;  /* 0xbfb8aa3b0e03b820 */ /* 0x000fe20000410000 */
[----:B------:R-:W3:Y:S01]  /*a700*/  @!P4 MUFU.EX2 R5, R5 ;  /* 0x000000050005c308 */ /* 0x000ee20000000800 */
[----:B-----5:R-:W-:Y:S01]  /*a710*/  @!P1 FMUL.FTZ R78, R78, R13 ;  /* 0x0000000d4e4e9220 */ /* 0x020fe20000410000 */
[----:B------:R-:W-:Y:S01]  /*a720*/  FADD.FTZ R8, R8, UR8 ;  /* 0x0000000808087e21 */ /* 0x000fe20008010000 */
[----:B------:R-:W-:-:S05]  /*a730*/  FSETP.GTU.FTZ.AND P1, PT, R6, 20, PT ;  /* 0x41a000000600780b */ /* 0x000fca0003f3c000 */
[----:B------:R-:W4:Y:S01]  /*a740*/  @!P6 MUFU.EX2 R0, R0 ;  /* 0x000000000000e308 */ /* 0x000f220000000800 */
[----:B-1----:R-:W-:Y:S01]  /*a750*/  @!P0 FMUL.FTZ R79, R79, R4 ;  /* 0x000000044f4f8220 */ /* 0x002fe20000410000 */
[----:B------:R-:W-:Y:S01]  /*a760*/  @!P2 FMUL.FTZ R4, R7, -1.4426950216293334961 ;  /* 0xbfb8aa3b0704a820 */ /* 0x000fe20000410000 */
[----:B------:R-:W-:-:S05]  /*a770*/  FSETP.GTU.FTZ.AND P0, PT, R8, 20, PT ;  /* 0x41a000000800780b */ /* 0x000fca0003f1c000 */
[----:B------:R-:W-:Y:S01]  /*a780*/  @!P1 FMUL.FTZ R6, R6, -1.4426950216293334961 ;  /* 0xbfb8aa3b06069820 */ /* 0x000fe20000410000 */
[----:B---3--:R-:W-:Y:S01]  /*a790*/  @!P4 FADD.FTZ R5, R5, 1 ;  /* 0x3f8000000505c421 */ /* 0x008fe20000010000 */
[----:B------:R-:W1:Y:S06]  /*a7a0*/  @!P3 MUFU.EX2 R3, R3 ;  /* 0x000000030003b308 */ /* 0x000e6c0000000800 */
[----:B------:R-:W-:Y:S01]  /*a7b0*/  @!P0 FMUL.FTZ R7, R8, -1.4426950216293334961 ;  /* 0xbfb8aa3b08078820 */ /* 0x000fe20000410000 */
[----:B----4-:R-:W-:Y:S01]  /*a7c0*/  @!P6 FADD.FTZ R0, R0, 1 ;  /* 0x3f8000000000e421 */ /* 0x010fe20000010000 */
[----:B------:R-:W3:Y:S01]  /*a7d0*/  @!P1 MUFU.EX2 R6, R6 ;  /* 0x0000000600069308 */ /* 0x000ee20000000800 */
[----:B------:R-:W-:-:S02]  /*a7e0*/  HADD2.F32 R8, -RZ, R9.H0_H0 ;  /* 0x20000009ff087230 */ /* 0x000fc40000004100 */
[----:B------:R-:W-:-:S03]  /*a7f0*/  HADD2.F32 R9, -RZ, R9.H1_H1 ;  /* 0x30000009ff097230 */ /* 0x000fc60000004100 */
[----:B------:R-:W-:Y:S02]  /*a800*/  FADD.FTZ R8, R8, UR8 ;  /* 0x0000000808087e21 */ /* 0x000fe40008010000 */
[----:B------:R-:W4:Y:S01]  /*a810*/  @!P2 MUFU.EX2 R4, R4 ;  /* 0x000000040004a308 */ /* 0x000f220000000800 */
[----:B-1----:R-:W-:Y:S01]  /*a820*/  @!P3 FADD.FTZ R3, R3, 1 ;  /* 0x3f8000000303b421 */ /* 0x002fe20000010000 */
[----:B------:R-:W-:-:S06]  /*a830*/  FADD.FTZ R9, R9, UR8 ;  /* 0x0000000809097e21 */ /* 0x000fcc0008010000 */
[----:B------:R-:W1:Y:S01]  /*a840*/  @!P4 MUFU.RCP R5, R5 ;  /* 0x000000050005c308 */ /* 0x000e620000001000 */
[----:B---3--:R-:W-:-:S07]  /*a850*/  @!P1 FADD.FTZ R6, R6, 1 ;  /* 0x3f80000006069421 */ /* 0x008fce0000010000 */
[----:B------:R-:W3:Y:S01]  /*a860*/  @!P5 MUFU.EX2 R2, R2 ;  /* 0x000000020002d308 */ /* 0x000ee20000000800 */
[----:B----4-:R-:W-:-:S07]  /*a870*/  @!P2 FADD.FTZ R4, R4, 1 ;  /* 0x3f8000000404a421 */ /* 0x010fce0000010000 */
[----:B------:R4:W5:Y:S01]  /*a880*/  @!P6 MUFU.RCP R12, R0 ;  /* 0x00000000000ce308 */ /* 0x0009620000001000 */
[----:B-1----:R-:W-:Y:S01]  /*a890*/  @!P4 FMUL.FTZ R80, R80, R5 ;  /* 0x000000055050c220 */ /* 0x002fe20000410000 */
[----:B------:R-:W-:-:S06]  /*a8a0*/  FSETP.GTU.FTZ.AND P4, PT, R8, 20, PT ;  /* 0x41a000000800780b */ /* 0x000fcc0003f9c000 */
[----:B------:R1:W2:Y:S01]  /*a8b0*/  @!P3 MUFU.RCP R14, R3 ;  /* 0x00000003000eb308 */ /* 0x0002a20000001000 */
[----:B---3--:R-:W-:Y:S01]  /*a8c0*/  @!P5 FADD.FTZ R2, R2, 1 ;  /* 0x3f8000000202d421 */ /* 0x008fe20000010000 */
[--C-:B----4-:R-:W-:Y:S02]  /*a8d0*/  HADD2.F32 R0, -RZ, R10.reuse.H0_H0 ;  /* 0x2000000aff007230 */ /* 0x110fe40000004100 */
[----:B------:R-:W-:-:S04]  /*a8e0*/  HADD2.F32 R10, -RZ, R10.H1_H1 ;  /* 0x3000000aff0a7230 */ /* 0x000fc80000004100 */
[----:B------:R-:W3:Y:S01]  /*a8f0*/  @!P1 MUFU.RCP R6, R6 ;  /* 0x0000000600069308 */ /* 0x000ee20000001000 */
[--C-:B-1----:R-:W-:Y:S02]  /*a900*/  HADD2.F32 R3, -RZ, R11.reuse.H0_H0 ;  /* 0x2000000bff037230 */ /* 0x102fe40000004100 */
[----:B-----5:R-:W-:Y:S01]  /*a910*/  @!P6 FMUL.FTZ R81, R81, R12 ;  /* 0x0000000c5151e220 */ /* 0x020fe20000410000 */
[----:B------:R-:W-:Y:S02]  /*a920*/  HADD2.F32 R11, -RZ, R11.H1_H1 ;  /* 0x3000000bff0b7230 */ /* 0x000fe40000004100 */
[----:B------:R-:W-:Y:S01]  /*a930*/  FADD.FTZ R12, R0, UR8 ;  /* 0x00000008000c7e21 */ /* 0x000fe20008010000 */
[----:B------:R-:W-:Y:S01]  /*a940*/  @!P4 FMUL.FTZ R0, R8, -1.4426950216293334961 ;  /* 0xbfb8aa3b0800c820 */ /* 0x000fe20000410000 */
[----:B------:R-:W-:Y:S01]  /*a950*/  FADD.FTZ R10, R10, UR8 ;  /* 0x000000080a0a7e21 */ /* 0x000fe20008010000 */
[----:B------:R-:W-:Y:S01]  /*a960*/  FADD.FTZ R8, R3, UR8 ;  /* 0x0000000803087e21 */ /* 0x000fe20008010000 */
[----:B------:R1:W4:Y:S01]  /*a970*/  @!P2 MUFU.RCP R5, R4 ;  /* 0x000000040005a308 */ /* 0x0003220000001000 */
[----:B------:R-:W-:Y:S01]  /*a980*/  FADD.FTZ R11, R11, UR8 ;  /* 0x000000080b0b7e21 */ /* 0x000fe20008010000 */
[----:B--2---:R-:W-:Y:S01]  /*a990*/  @!P3 FMUL.FTZ R83, R83, R14 ;  /* 0x0000000e5353b220 */ /* 0x004fe20000410000 */
[----:B------:R-:W-:-:S02]  /*a9a0*/  FSETP.GTU.FTZ.AND P3, PT, R10, 20, PT ;  /* 0x41a000000a00780b */ /* 0x000fc40003f7c000 */
[----:B------:R-:W-:-:S03]  /*a9b0*/  FSETP.GTU.FTZ.AND P6, PT, R9, 20, PT ;  /* 0x41a000000900780b */ /* 0x000fc60003fdc000 */
[----:B------:R2:W5:Y:S01]  /*a9c0*/  @!P5 MUFU.RCP R13, R2 ;  /* 0x00000002000dd308 */ /* 0x0005620000001000 */
[----:B---3--:R-:W-:Y:S01]  /*a9d0*/  @!P1 FMUL.FTZ R85, R85, R6 ;  /* 0x0000000655559220 */ /* 0x008fe20000410000 */
[----:B------:R-:W-:-:S06]  /*a9e0*/  FSETP.GTU.FTZ.AND P1, PT, R11, 20, PT ;  /* 0x41a000000b00780b */ /* 0x000fcc0003f3c000 */
[----:B-1----:R-:W-:Y:S01]  /*a9f0*/  @!P3 FMUL.FTZ R4, R10, -1.4426950216293334961 ;  /* 0xbfb8aa3b0a04b820 */ /* 0x002fe20000410000 */
[----:B----4-:R-:W-:Y:S01]  /*aa00*/  @!P2 FMUL.FTZ R84, R84, R5 ;  /* 0x000000055454a220 */ /* 0x010fe20000410000 */
[----:B------:R-:W-:Y:S01]  /*aa10*/  FSETP.GTU.FTZ.AND P2, PT, R8, 20, PT ;  /* 0x41a000000800780b */ /* 0x000fe20003f5c000 */
[----:B--2---:R-:W-:Y:S01]  /*aa20*/  @!P6 FMUL.FTZ R2, R9, -1.4426950216293334961 ;  /* 0xbfb8aa3b0902e820 */ /* 0x004fe20000410000 */
[----:B------:R-:W-:Y:S01]  /*aa30*/  F2FP.F16.F32.PACK_AB R10, R71, R72 ;  /* 0x00000048470a723e */ /* 0x000fe200000000ff */
[----:B------:R-:W1:Y:S01]  /*aa40*/  @!P0 MUFU.EX2 R7, R7 ;  /* 0x0000000700078308 */ /* 0x000e620000000800 */
[----:B------:R-:W-:Y:S01]  /*aa50*/  F2FP.F16.F32.PACK_AB R9, R73, R74 ;  /* 0x0000004a4909723e */ /* 0x000fe200000000ff */
[----:B------:R-:W-:Y:S01]  /*aa60*/  @!P1 FMUL.FTZ R6, R11, -1.4426950216293334961 ;  /* 0xbfb8aa3b0b069820 */ /* 0x000fe20000410000 */
[----:B------:R-:W-:Y:S01]  /*aa70*/  F2FP.F16.F32.PACK_AB R11, R69, R70 ;  /* 0x00000046450b723e */ /* 0x000fe200000000ff */
[----:B-----5:R-:W-:Y:S01]  /*aa80*/  @!P5 FMUL.FTZ R82, R82, R13 ;  /* 0x0000000d5252d220 */ /* 0x020fe20000410000 */
[----:B------:R-:W-:-:S02]  /*aa90*/  FSETP.GTU.FTZ.AND P5, PT, R12, 20, PT ;  /* 0x41a000000c00780b */ /* 0x000fc40003fbc000 */
[----:B------:R-:W-:Y:S01]  /*aaa0*/  F2FP.F16.F32.PACK_AB R71, R61, R62 ;  /* 0x0000003e3d47723e */ /* 0x000fe200000000ff */
[----:B------:R-:W2:Y:S01]  /*aab0*/  @!P6 MUFU.EX2 R2, R2 ;  /* 0x000000020002e308 */ /* 0x000ea20000000800 */
[----:B------:R-:W-:Y:S01]  /*aac0*/  F2FP.F16.F32.PACK_AB R70, R63, R64 ;  /* 0x000000403f46723e */ /* 0x000fe200000000ff */
[----:B------:R-:W-:Y:S01]  /*aad0*/  @!P2 FMUL.FTZ R5, R8, -1.4426950216293334961 ;  /* 0xbfb8aa3b0805a820 */ /* 0x000fe20000410000 */
[----:B------:R-:W-:Y:S02]  /*aae0*/  F2FP.F16.F32.PACK_AB R8, R75, R76 ;  /* 0x0000004c4b08723e */ /* 0x000fe400000000ff */
[----:B------:R-:W-:-:S03]  /*aaf0*/  F2FP.F16.F32.PACK_AB R69, R65, R66 ;  /* 0x000000424145723e */ /* 0x000fc600000000ff */
[----:B------:R-:W-:Y:S01]  /*ab00*/  STS.128 [R129], R8 ;  /* 0x0000000881007388 */ /* 0x000fe20000000c00 */
[----:B------:R-:W3:Y:S01]  /*ab10*/  @!P4 MUFU.EX2 R0, R0 ;  /* 0x000000000000c308 */ /* 0x000ee20000000800 */
[----:B------:R-:W-:Y:S01]  /*ab20*/  @!P5 FMUL.FTZ R3, R12, -1.4426950216293334961 ;  /* 0xbfb8aa3b0c03d820 */ /* 0x000fe20000410000 */
[----:B-1----:R-:W-:Y:S01]  /*ab30*/  @!P0 FADD.FTZ R7, R7, 1 ;  /* 0x3f80000007078421 */ /* 0x002fe20000010000 */
[----:B------:R-:W-:Y:S01]  /*ab40*/  STS.128 [R129+0x10], R68 ;  /* 0x0000104481007388 */ /* 0x000fe20000000c00 */
[----:B------:R-:W-:-:S03]  /*ab50*/  NOP ;  /* 0x0000000000007918 */ /* 0x000fc60000000000 */
[----:B------:R-:W1:Y:S01]  /*ab60*/  LDS.128 R12, [R130] ;  /* 0x00000000820c7984 */ /* 0x000e620000000c00 */
[----:B------:R-:W4:Y:S01]  /*ab70*/  @!P5 MUFU.EX2 R3, R3 ;  /* 0x000000030003d308 */ /* 0x000f220000000800 */
[----:B--2---:R-:W-:Y:S02]  /*ab80*/  @!P6 FADD.FTZ R2, R2, 1 ;  /* 0x3f8000000202e421 */ /* 0x004fe40000010000 */
[----:B------:R-:W2:Y:S01]  /*ab90*/  LDS.128 R8, [R130+0x200] ;  /* 0x0002000082087984 */ /* 0x000ea20000000c00 */
[----:B---3--:R-:W-:-:S04]  /*aba0*/  @!P4 FADD.FTZ R0, R0, 1 ;  /* 0x3f8000000000c421 */ /* 0x008fc80000010000 */
[----:B------:R-:W3:Y:S08]  /*abb0*/  @!P3 MUFU.EX2 R4, R4 ;  /* 0x000000040004b308 */ /* 0x000ef00000000800 */
[----:B------:R-:W5:Y:S01]  /*abc0*/  @!P2 MUFU.EX2 R5, R5 ;  /* 0x000000050005a308 */ /* 0x000f620000000800 */
[----:B----4-:R-:W-:-:S07]  /*abd0*/  @!P5 FADD.FTZ R3, R3, 1 ;  /* 0x3f8000000303d421 */ /* 0x010fce0000010000 */
[----:B------:R-:W4:Y:S01]  /*abe0*/  @!P1 MUFU.EX2 R6, R6 ;  /* 0x0000000600069308 */ /* 0x000f220000000800 */
[----:B---3--:R-:W-:-:S07]  /*abf0*/  @!P3 FADD.FTZ R4, R4, 1 ;  /* 0x3f8000000404b421 */ /* 0x008fce0000010000 */
[----:B------:R3:W0:Y:S01]  /*ac00*/  @!P6 MUFU.RCP R17, R2 ;  /* 0x000000020011e308 */ /* 0x0006220000001000 */
[----:B-----5:R-:W-:-:S07]  /*ac10*/  @!P2 FADD.FTZ R5, R5, 1 ;  /* 0x3f8000000505a421 */ /* 0x020fce0000010000 */
[----:B------:R5:W1:Y:S01]  /*ac20*/  @!P5 MUFU.RCP R16, R3 ;  /* 0x000000030010d308 */ /* 0x000a620000001000 */
[----:B---3--:R-:W-:Y:S01]  /*ac30*/  MOV R2, UR9 ;  /* 0x0000000900027c02 */ /* 0x008fe20008000f00 */
[----:B----4-:R-:W-:-:S06]  /*ac40*/  @!P1 FADD.FTZ R6, R6, 1 ;  /* 0x3f80000006069421 */ /* 0x010fcc0000010000 */
[----:B------:R-:W3:Y:S01]  /*ac50*/  @!P0 MUFU.RCP R7, R7 ;  /* 0x0000000700078308 */ /* 0x000ee20000001000 */
[----:B-----5:R-:W-:Y:S01]  /*ac60*/  MOV R3, UR12 ;  /* 0x0000000c00037c02 */ /* 0x020fe20008000f00 */
[----:B0-----:R-:W-:Y:S01]  /*ac70*/  @!P6 FMUL.FTZ R88, R88, R17 ;  /* 0x000000115858e220 */ /* 0x001fe20000410000 */
[----:B------:R-:W0:Y:S01]  /*ac80*/  LDCU.64 UR12, c[0x0][0x518] ;  /* 0x0000a300ff0c77ac */ /* 0x000e220008000a00 */
[----:B------:R-:W-:Y:S01]  /*ac90*/  F2FP.F16.F32.PACK_AB R17, R80, R79 ;  /* 0x0000004f5011723e */ /* 0x000fe200000000ff */
[----:B------:R-:W-:-:S03]  /*aca0*/  IMAD.WIDE.U32 R2, R133, 0x10, R2 ;  /* 0x0000001085027825 */ /* 0x000fc600078e0002 */
[----:B------:R-:W4:Y:S01]  /*acb0*/  @!P4 MUFU.RCP R0, R0 ;  /* 0x000000000000c308 */ /* 0x000f220000001000 */
[----:B-1----:R-:W-:Y:S01]  /*acc0*/  @!P5 FMUL.FTZ R89, R89, R16 ;  /* 0x000000105959d220 */ /* 0x002fe20000410000 */
[----:B------:R-:W-:Y:S01]  /*acd0*/  F2FP.F16.F32.PACK_AB R16, R78, R77 ;  /* 0x0000004d4e10723e */ /* 0x000fe200000000ff */
[----:B------:R-:W-:Y:S04]  /*ace0*/  STG.E.128 desc[UR30][R2.64], R12 ;  /* 0x0000000c02007986 */ /* 0x000fe8000c101d1e */
[----:B--2---:R1:W-:Y:S01]  /*acf0*/  STG.E.128 desc[UR30][R2.64+0x200], R8 ;  /* 0x0002000802007986 */ /* 0x0043e2000c101d1e */
[----:B------:R-:W2:Y:S01]  /*ad00*/  @!P3 MUFU.RCP R19, R4 ;  /* 0x000000040013b308 */ /* 0x000ea20000001000 */
[----:B---3--:R-:W-:Y:S01]  /*ad10*/  @!P0 FMUL.FTZ R86, R86, R7 ;  /* 0x0000000756568220 */ /* 0x008fe20000410000 */
[----:B0-----:R-:W-:-:S04]  /*ad20*/  UIMAD.WIDE.U32 UR6, UR29, UR12, UR6 ;  /* 0x0000000c1d0672a5 */ /* 0x001fc8000f8e0006 */
[----:B------:R-:W-:Y:S02]  /*ad30*/  F2FP.F16.F32.PACK_AB R20, R86, R85 ;  /* 0x000000555614723e */ /* 0x000fe400000000ff */
[----:B------:R0:W3:Y:S01]  /*ad40*/  @!P2 MUFU.RCP R18, R5 ;  /* 0x000000050012a308 */ /* 0x0000e20000001000 */
[----:B----4-:R-:W-:Y:S01]  /*ad50*/  @!P4 FMUL.FTZ R87, R87, R0 ;  /* 0x000000005757c220 */ /* 0x010fe20000410000 */
[----:B------:R-:W-:-:S04]  /*ad60*/  UIMAD UR7, UR29, UR13, UR7 ;  /* 0x0000000d1d0772a4 */ /* 0x000fc8000f8e0207 */
[----:B------:R-:W-:Y:S02]  /*ad70*/  UIMAD.WIDE.U32 UR6, UR10, UR14, UR6 ;  /* 0x0000000e0a0672a5 */ /* 0x000fe4000f8e0006 */
[----:B------:R-:W4:Y:S01]  /*ad80*/  @!P1 MUFU.RCP R21, R6 ;  /* 0x0000000600159308 */ /* 0x000f220000001000 */
[----:B--2---:R-:W-:Y:S01]  /*ad90*/  @!P3 FMUL.FTZ R90, R90, R19 ;  /* 0x000000135a5ab220 */ /* 0x004fe20000410000 */
[----:B------:R-:W-:Y:S01]  /*ada0*/  F2FP.F16.F32.PACK_AB R19, R84, R83 ;  /* 0x000000535413723e */ /* 0x000fe200000000ff */
[----:B0-----:R-:W-:Y:S01]  /*adb0*/  FADD.FTZ R5, R77, R138 ;  /* 0x0000008a4d057221 */ /* 0x001fe20000010000 */
[----:B------:R-:W-:Y:S02]  /*adc0*/  UIMAD UR9, UR10, UR15, UR7 ;  /* 0x0000000f0a0972a4 */ /* 0x000fe4000f8e0207 */
[----:B------:R-:W-:Y:S01]  /*add0*/  F2FP.F16.F32.PACK_AB R22, R90, R89 ;  /* 0x000000595a16723e */ /* 0x000fe200000000ff */
[----:B------:R-:W-:Y:S01]  /*ade0*/  FADD.FTZ R0, R5, R78 ;  /* 0x0000004e05007221 */ /* 0x000fe20000010000 */
[----:B------:R-:W-:Y:S01]  /*adf0*/  ULEA UR7, UP0, UR6, UR32, 0x1 ;  /* 0x0000002006077291 */ /* 0x000fe2000f8008ff */
[----:B---3--:R-:W-:Y:S01]  /*ae00*/  @!P2 FMUL.FTZ R91, R91, R18 ;  /* 0x000000125b5ba220 */ /* 0x008fe20000410000 */
[----:B------:R-:W-:Y:S01]  /*ae10*/  F2FP.F16.F32.PACK_AB R18, R82, R81 ;  /* 0x000000515212723e */ /* 0x000fe200000000ff */
[----:B------:R-:W-:Y:S01]  /*ae20*/  BAR.SYNC.DEFER_BLOCKING 0x0 ;  /* 0x0000000000007b1d */ /* 0x000fe20000010000 */
[----:B------:R-:W-:Y:S01]  /*ae30*/  FADD.FTZ R5, R0, R79 ;  /* 0x0000004f00057221 */ /* 0x000fe20000010000 */
[----:B------:R-:W-:Y:S01]  /*ae40*/  ULEA.HI.X UR6, UR6, UR33, UR9, 0x1, UP0 ;  /* 0x0000002106067291 */ /* 0x000fe200080f0c09 */
[----:B-1----:R-:W-:Y:S01]  /*ae50*/  MOV R2, UR7 ;  /* 0x0000000700027c02 */ /* 0x002fe20008000f00 */
[----:B------:R-:W-:Y:S01]  /*ae60*/  UIADD3 UR28, UP0, UPT, UR28, -0x800, URZ ;  /* 0xfffff8001c1c7890 */ /* 0x000fe2000ff1e0ff */
[----:B------:R-:W-:Y:S01]  /*ae70*/  FADD.FTZ R80, R5, R80 ;  /* 0x0000005005507221 */ /* 0x000fe20000010000 */
[----:B----4-:R-:W-:Y:S01]  /*ae80*/  @!P1 FMUL.FTZ R92, R92, R21 ;  /* 0x000000155c5c9220 */ /* 0x010fe20000410000 */
[----:B------:R-:W-:Y:S01]  /*ae90*/  F2FP.F16.F32.PACK_AB R21, R88, R87 ;  /* 0x000000575815723e */ /* 0x000fe200000000ff */
[----:B------:R-:W-:Y:S01]  /*aea0*/  UIADD3.X UR25, UPT, UPT, UR25, -0x1, URZ, UP0, !UPT ;  /* 0xffffffff19197890 */ /* 0x000fe200087fe4ff */
[----:B------:R-:W-:Y:S01]  /*aeb0*/  FADD.FTZ R81, R80, R81 ;  /* 0x0000005150517221 */ /* 0x000fe20000010000 */
[----:B------:R-:W-:Y:S01]  /*aec0*/  MOV R3, UR6 ;  /* 0x0000000600037c02 */ /* 0x000fe20008000f00 */
[----:B------:R-:W-:Y:S01]  /*aed0*/  UISETP.GT.AND UP0, UPT, UR26, 0x1, UPT ;  /* 0x000000011a00788c */ /* 0x000fe2000bf04270 */
[----:B------:R-:W-:Y:S01]  /*aee0*/  F2FP.F16.F32.PACK_AB R23, R92, R91 ;  /* 0x0000005b5c17723e */ /* 0x000fe200000000ff */
[----:B------:R-:W-:Y:S01]  /*aef0*/  FADD.FTZ R82, R81, R82 ;  /* 0x0000005251527221 */ /* 0x000fe20000010000 */
[----:B------:R-:W-:Y:S01]  /*af00*/  UIADD3 UR6, UPT, UPT, UR26, -0x1, URZ ;  /* 0xffffffff1a067890 */ /* 0x000fe2000fffe0ff */
[----:B------:R-:W-:-:S04]  /*af10*/  IMAD.WIDE.U32 R2, R133, 0x10, R2 ;  /* 0x0000001085027825 */ /* 0x000fc800078e0002 */
[----:B------:R-:W-:-:S04]  /*af20*/  FADD.FTZ R83, R82, R83 ;  /* 0x0000005352537221 */ /* 0x000fc80000010000 */
[----:B------:R-:W-:Y:S01]  /*af30*/  FADD.FTZ R84, R83, R84 ;  /* 0x0000005453547221 */ /* 0x000fe20000010000 */
[----:B------:R-:W-:Y:S01]  /*af40*/  UMOV UR26, UR6 ;  /* 0x00000006001a7c82 */ /* 0x000fe20008000000 */
[----:B------:R-:W-:Y:S02]  /*af50*/  STS.128 [R129], R16 ;  /* 0x0000001081007388 */ /* 0x000fe40000000c00 */
[----:B------:R-:W-:Y:S02]  /*af60*/  FADD.FTZ R85, R84, R85 ;  /* 0x0000005554557221 */ /* 0x000fe40000010000 */
        /* <DEDUP_REMOVED lines=14> */
.L_x_9731:
        /* <DEDUP_REMOVED lines=41> */
.L_x_9802:
[----:B------:R-:W-:Y:S05]  /*b2e0*/  BSYNC.RECONVERGENT B0 ;  /* 0x0000000000007941 */ /* 0x000fea0003800200 */
.L_x_9801:
        /* <DEDUP_REMOVED lines=39> */
.L_x_9804:
[----:B------:R-:W-:Y:S05]  /*b560*/  BSYNC.RECONVERGENT B0 ;  /* 0x0000000000007941 */ /* 0x000fea0003800200 */
.L_x_9803:
        /* <DEDUP_REMOVED lines=22> */
.L_x_9806:
[C---:B------:R-:W-:Y:S01]  /*b6d0*/  LEA R0, R11.reuse, UR14, 0x3 ;  /* 0x0000000e0b007c11 */ /* 0x040fe2000f8e18ff */
[C---:B-12---:R-:W-:Y:S01]  /*b6e0*/  IMAD.WIDE.U32 R6, R11.reuse, UR38, RZ ;  /* 0x000000260b067c25 */ /* 0x046fe2000f8e00ff */
        /* <DEDUP_REMOVED lines=64> */
.L_x_9805:
[----:B------:R-:W-:Y:S05]  /*baf0*/  EXIT ;  /* 0x000000000000794d */ /* 0x000fea0003800000 */
.L_x_9770:
[----:B------:R-:W-:Y:S01]  /*bb00*/  HFMA2 R205, -RZ, RZ, 0, 5.9604644775390625e-08 ;  /* 0x00000001ffcd7431 */ /* 0x000fe200000001ff */
[----:B------:R-:W-:Y:S02]  /*bb10*/  MOV R208, R13 ;  /* 0x0000000d00d07202 */ /* 0x000fe40000000f00 */
[----:B------:R-:W-:Y:S02]  /*bb20*/  MOV R210, RZ ;  /* 0x000000ff00d27202 */ /* 0x000fe40000000f00 */
[----:B------:R-:W-:-:S07]  /*bb30*/  MOV R15, 0xffffffff ;  /* 0xffffffff000f7802 */ /* 0x000fce0000000f00 */
[----:B01---5:R-:W-:Y:S05]  /*bb40*/  WARPSYNC.COLLECTIVE R15, `(.L_x_9807) ;  /* 0x000000000f087348 */ /* 0x023fea0003c00000 */
[----:B------:R2:W3:Y:S02]  /*bb50*/  SHFL.UP P6, R14, R208, R205, R210 ;  /* 0x040000cdd00e7389 */ /* 0x0004e400000c00d2 */
[----:B0123-5:R-:W-:Y:S05]  /*bb60*/  ENDCOLLECTIVE ;  /* 0x000000000000791b */ /* 0x02ffea0003800000 */
.L_x_9807:
[----:B------:R-:W-:Y:S02]  /*bb70*/  MOV R208, R18 ;  /* 0x0000001200d07202 */ /* 0x000fe40000000f00 */
[----:B------:R-:W-:-:S07]  /*bb80*/  MOV R2, R14 ;  /* 0x0000000e00027202 */ /* 0x000fce0000000f00 */
[----:B------:R-:W-:Y:S05]  /*bb90*/  WARPSYNC.COLLECTIVE R15, `(.L_x_9808) ;  /* 0x000000000f087348 */ /* 0x000fea0003c00000 */
[----:B------:R0:W1:Y:S02]  /*bba0*/  SHFL.UP P6, R14, R208, R205, R210 ;  /* 0x040000cdd00e7389 */ /* 0x00006400000c00d2 */
[----:B01----:R-:W-:Y:S05]  /*bbb0*/  ENDCOLLECTIVE ;  /* 0x000000000000791b */ /* 0x003fea0003800000 */
.L_x_9808:
[----:B------:R-:W-:Y:S02]  /*bbc0*/  MOV R208, R19 ;  /* 0x0000001300d07202 */ /* 0x000fe40000000f00 */
[----:B------:R-:W-:-:S07]  /*bbd0*/  MOV R3, R14 ;  /* 0x0000000e00037202 */ /* 0x000fce0000000f00 */
[----:B------:R-:W-:Y:S05]  /*bbe0*/  WARPSYNC.COLLECTIVE R15, `(.L_x_9809) ;  /* 0x000000000f087348 */ /* 0x000fea0003c00000 */
[----:B------:R0:W1:Y:S02]  /*bbf0*/  SHFL.UP P6, R14, R208, R205, R210 ;  /* 0x040000cdd00e7389 */ /* 0x00006400000c00d2 */
[----:B01----:R-:W-:Y:S05]  /*bc00*/  ENDCOLLECTIVE ;  /* 0x000000000000791b */ /* 0x003fea0003800000 */
.L_x_9809:
[----:B------:R-:W-:Y:S02]  /*bc10*/  MOV R208, R202 ;  /* 0x000000ca00d07202 */ /* 0x000fe40000000f00 */
[----:B------:R-:W-:-:S07]  /*bc20*/  MOV R12, R14 ;  /* 0x0000000e000c7202 */ /* 0x000fce0000000f00 */
[----:B------:R-:W-:Y:S05]  /*bc30*/  WARPSYNC.COLLECTIVE R15, `(.L_x_9810) ;  /* 0x000000000f087348 */ /* 0x000fea0003c00000 */
[----:B------:R0:W1:Y:S02]  /*bc40*/  SHFL.UP P6, R14, R208, R205, R210 ;  /* 0x040000cdd00e7389 */ /* 0x00006400000c00d2 */
[----:B01----:R-:W-:Y:S05]  /*bc50*/  ENDCOLLECTIVE ;  /* 0x000000000000791b */ /* 0x003fea0003800000 */
.L_x_9810:
        /* <DEDUP_REMOVED lines=15> */
.L_x_9811:
[----:B------:R-:W-:Y:S02]  /*bd50*/  MOV R208, R18 ;  /* 0x0000001200d07202 */ /* 0x000fe40000000f00 */
[----:B------:R-:W-:-:S07]  /*bd60*/  MOV R2, R14 ;  /* 0x0000000e00027202 */ /* 0x000fce0000000f00 */
[----:B------:R-:W-:Y:S05]  /*bd70*/  WARPSYNC.COLLECTIVE R15, `(.L_x_9812) ;  /* 0x000000000f087348 */ /* 0x000fea0003c00000 */
[----:B------:R0:W1:Y:S02]  /*bd80*/  SHFL.UP P6, R14, R208, R205, R210 ;  /* 0x040000cdd00e7389 */ /* 0x00006400000c00d2 */
[----:B01----:R-:W-:Y:S05]  /*bd90*/  ENDCOLLECTIVE ;  /* 0x000000000000791b */ /* 0x003fea0003800000 */
.L_x_9812:
[----:B------:R-:W-:Y:S02]  /*bda0*/  MOV R208, R19 ;  /* 0x0000001300d07202 */ /* 0x000fe40000000f00 */
[----:B------:R-:W-:-:S07]  /*bdb0*/  MOV R3, R14 ;  /* 0x0000000e00037202 */ /* 0x000fce0000000f00 */
[----:B------:R-:W-:Y:S05]  /*bdc0*/  WARPSYNC.COLLECTIVE R15, `(.L_x_9813) ;  /* 0x000000000f087348 */ /* 0x000fea0003c00000 */
[----:B------:R0:W1:Y:S02]  /*bdd0*/  SHFL.UP P6, R14, R208, R205, R210 ;  /* 0x040000cdd00e7389 */ /* 0x00006400000c00d2 */
[----:B01----:R-:W-:Y:S05]  /*bde0*/  ENDCOLLECTIVE ;  /* 0x000000000000791b */ /* 0x003fea0003800000 */
.L_x_9813:
[----:B------:R-:W-:Y:S02]  /*bdf0*/  MOV R208, R202 ;  /* 0x000000ca00d07202 */ /* 0x000fe40000000f00 */
[----:B------:R-:W-:-:S07]  /*be00*/  MOV R12, R14 ;  /* 0x0000000e000c7202 */ /* 0x000fce0000000f00 */
[----:B------:R-:W-:Y:S05]  /*be10*/  WARPSYNC.COLLECTIVE R15, `(.L_x_9814) ;  /* 0x000000000f087348 */ /* 0x000fea0003c00000 */
[----:B------:R0:W1:Y:S02]  /*be20*/  SHFL.UP P6, R14, R208, R205, R210 ;  /* 0x040000cdd00e7389 */ /* 0x00006400000c00d2 */
[----:B01----:R-:W-:Y:S05]  /*be30*/  ENDCOLLECTIVE ;  /* 0x000000000000791b */ /* 0x003fea0003800000 */
.L_x_9814:
        /* <DEDUP_REMOVED lines=15> */
.L_x_9815:
[----:B------:R-:W-:Y:S02]  /*bf30*/  MOV R208, R18 ;  /* 0x0000001200d07202 */ /* 0x000fe40000000f00 */
[----:B------:R-:W-:-:S07]  /*bf40*/  MOV R2, R14 ;  /* 0x0000000e00027202 */ /* 0x000fce0000000f00 */
[----:B------:R-:W-:Y:S05]  /*bf50*/  WARPSYNC.COLLECTIVE R15, `(.L_x_9816) ;  /* 0x000000000f087348 */ /* 0x000fea0003c00000 */
[----:B------:R0:W1:Y:S02]  /*bf60*/  SHFL.UP P6, R14, R208, R205, R210 ;  /* 0x040000cdd00e7389 */ /* 0x00006400000c00d2 */
[----:B01----:R-:W-:Y:S05]  /*bf70*/  ENDCOLLECTIVE ;  /* 0x000000000000791b */ /* 0x003fea0003800000 */
.L_x_9816:
[----:B------:R-:W-:Y:S02]  /*bf80*/  MOV R208, R19 ;  /* 0x0000001300d07202 */ /* 0x000fe40000000f00 */
[----:B------:R-:W-:-:S07]  /*bf90*/  MOV R3, R14 ;  /* 0x0000000e00037202 */ /* 0x000fce0000000f00 */
[----:B------:R-:W-:Y:S05]  /*bfa0*/  WARPSYNC.COLLECTIVE R15, `(.L_x_9817) ;  /* 0x000000000f087348 */ /* 0x000fea0003c00000 */
[----:B------:R0:W1:Y:S02]  /*bfb0*/  SHFL.UP P6, R14, R208, R205, R210 ;  /* 0x040000cdd00e7389 */ /* 0x00006400000c00d2 */
[----:B01----:R-:W-:Y:S05]  /*bfc0*/  ENDCOLLECTIVE ;  /* 0x000000000000791b */ /* 0x003fea0003800000 */
.L_x_9817:
[----:B------:R-:W-:Y:S02]  /*bfd0*/  MOV R208, R202 ;  /* 0x000000ca00d07202 */ /* 0x000fe40000000f00 */
[----:B------:R-:W-:-:S07]  /*bfe0*/  MOV R12, R14 ;  /* 0x0000000e000c7202 */ /* 0x000fce0000000f00 */
[----:B------:R-:W-:Y:S05]  /*bff0*/  WARPSYNC.COLLECTIVE R15, `(.L_x_9818) ;  /* 0x000000000f087348 */ /* 0x000fea0003c00000 */
[----:B------:R0:W1:Y:S02]  /*c000*/  SHFL.UP P6, R14, R208, R205, R210 ;  /* 0x040000cdd00e7389 */ /* 0x00006400000c00d2 */
[----:B01----:R-:W-:Y:S05]  /*c010*/  ENDCOLLECTIVE ;  /* 0x000000000000791b */ /* 0x003fea0003800000 */
.L_x_9818:
        /* <DEDUP_REMOVED lines=15> */
.L_x_9819:
[----:B------:R-:W-:Y:S02]  /*c110*/  MOV R208, R18 ;  /* 0x0000001200d07202 */ /* 0x000fe40000000f00 */
[----:B------:R-:W-:-:S07]  /*c120*/  MOV R2, R14 ;  /* 0x0000000e00027202 */ /* 0x000fce0000000f00 */
[----:B------:R-:W-:Y:S05]  /*c130*/  WARPSYNC.COLLECTIVE R15, `(.L_x_9820) ;  /* 0x000000000f087348 */ /* 0x000fea0003c00000 */
[----:B------:R0:W1:Y:S02]  /*c140*/  SHFL.UP P6, R14, R208, R205, R210 ;  /* 0x040000cdd00e7389 */ /* 0x00006400000c00d2 */
[----:B01----:R-:W-:Y:S05]  /*c150*/  ENDCOLLECTIVE ;  /* 0x000000000000791b */ /* 0x003fea0003800000 */
.L_x_9820:
[----:B------:R-:W-:Y:S02]  /*c160*/  MOV R208, R19 ;  /* 0x0000001300d07202 */ /* 0x000fe40000000f00 */
[----:B------:R-:W-:-:S07]  /*c170*/  MOV R3, R14 ;  /* 0x0000000e00037202 */ /* 0x000fce0000000f00 */
[----:B------:R-:W-:Y:S05]  /*c180*/  WARPSYNC.COLLECTIVE R15, `(.L_x_9821) ;  /* 0x000000000f087348 */ /* 0x000fea0003c00000 */
[----:B------:R0:W1:Y:S02]  /*c190*/  SHFL.UP P6, R14, R208, R205, R210 ;  /* 0x040000cdd00e7389 */ /* 0x00006400000c00d2 */
[----:B01----:R-:W-:Y:S05]  /*c1a0*/  ENDCOLLECTIVE ;  /* 0x000000000000791b */ /* 0x003fea0003800000 */
.L_x_9821:
[----:B------:R-:W-:Y:S02]  /*c1b0*/  MOV R208, R202 ;  /* 0x000000ca00d07202 */ /* 0x000fe40000000f00 */
[----:B------:R-:W-:-:S07]  /*c1c0*/  MOV R12, R14 ;  /* 0x0000000e000c7202 */ /* 0x000fce0000000f00 */
[----:B------:R-:W-:Y:S05]  /*c1d0*/  WARPSYNC.COLLECTIVE R15, `(.L_x_9822) ;  /* 0x000000000f087348 */ /* 0x000fea0003c00000 */
[----:B------:R0:W1:Y:S02]  /*c1e0*/  SHFL.UP P6, R14, R208, R205, R210 ;  /* 0x040000cdd00e7389 */ /* 0x00006400000c00d2 */
[----:B01----:R-:W-:Y:S05]  /*c1f0*/  ENDCOLLECTIVE ;  /* 0x000000000000791b */ /* 0x003fea0003800000 */
.L_x_9822:
        /* <DEDUP_REMOVED lines=15> */
.L_x_9823:
[----:B------:R-:W-:Y:S02]  /*c2f0*/  MOV R208, R18 ;  /* 0x0000001200d07202 */ /* 0x000fe40000000f00 */
[----:B------:R-:W-:-:S07]  /*c300*/  MOV R2, R14 ;  /* 0x0000000e00027202 */ /* 0x000fce0000000f00 */
[----:B------:R-:W-:Y:S05]  /*c310*/  WARPSYNC.COLLECTIVE R15, `(.L_x_9824) ;  /* 0x000000000f087348 */ /* 0x000fea0003c00000 */
[----:B------:R0:W1:Y:S02]  /*c320*/  SHFL.UP P6, R14, R208, R205, R210 ;  /* 0x040000cdd00e7389 */ /* 0x00006400000c00d2 */
[----:B01----:R-:W-:Y:S05]  /*c330*/  ENDCOLLECTIVE ;  /* 0x000000000000791b */ /* 0x003fea0003800000 */
.L_x_9824:
[----:B------:R-:W-:Y:S02]  /*c340*/  MOV R208, R19 ;  /* 0x0000001300d07202 */ /* 0x000fe40000000f00 */
[----:B------:R-:W-:-:S07]  /*c350*/  MOV R3, R14 ;  /* 0x0000000e00037202 */ /* 0x000fce0000000f00 */
[----:B------:R-:W-:Y:S05]  /*c360*/  WARPSYNC.COLLECTIVE R15, `(.L_x_9825) ;  /* 0x000000000f087348 */ /* 0x000fea0003c00000 */
[----:B------:R0:W1:Y:S02]  /*c370*/  SHFL.UP P6, R14, R208, R205, R210 ;  /* 0x040000cdd00e7389 */ /* 0x00006400000c00d2 */
[----:B01----:R-:W-:Y:S05]  /*c380*/  ENDCOLLECTIVE ;  /* 0x000000000000791b */ /* 0x003fea0003800000 */
.L_x_9825:
[----:B------:R-:W-:Y:S02]  /*c390*/  MOV R208, R202 ;  /* 0x000000ca00d07202 */ /* 0x000fe40000000f00 */
[----:B------:R-:W-:-:S07]  /*c3a0*/  MOV R12, R14 ;  /* 0x0000000e000c7202 */ /* 0x000fce0000000f00 */
[----:B------:R-:W-:Y:S05]  /*c3b0*/  WARPSYNC.COLLECTIVE R15, `(.L_x_9826) ;  /* 0x000000000f087348 */ /* 0x000fea0003c00000 */
[----:B------:R0:W1:Y:S02]  /*c3c0*/  SHFL.UP P6, R14, R208, R205, R210 ;  /* 0x040000cdd00e7389 */ /* 0x00006400000c00d2 */
[----:B01----:R-:W-:Y:S05]  /*c3d0*/  ENDCOLLECTIVE ;  /* 0x000000000000791b */ /* 0x003fea0003800000 */
.L_x_9826:
[----:B------:R-:W-:Y:S05]  /*c3e0*/  BRA `(.L_x_9827) ;  /* 0xffffffa000587947 */ /* 0x000fea000383ffff */
.L_x_9771:
        /* <DEDUP_REMOVED lines=8> */
.L_x_9829:
[----:B------:R-:W-:Y:S05]  /*c470*/  BSYNC B0 ;  /* 0x0000000000007941 */ /* 0x000fea0003800000 */
.L_x_9828:
[----:B------:R-:W-:Y:S05]  /*c480*/  BRA `(.L_x_9830) ;  /* 0xffffffa000647947 */ /* 0x000fea000383ffff */
.L_x_9772:
        /* <DEDUP_REMOVED lines=8> */
.L_x_9832:
[----:B------:R-:W-:Y:S05]  /*c510*/  BSYNC B0 ;  /* 0x0000000000007941 */ /* 0x000fea0003800000 */
.L_x_9831:
[----:B------:R-:W-:Y:S05]  /*c520*/  BRA `(.L_x_9833) ;  /* 0xffffffa000447947 */ /* 0x000fea000383ffff */
.L_x_9773:
        /* <DEDUP_REMOVED lines=8> */
.L_x_9835:
[----:B------:R-:W-:Y:S05]  /*c5b0*/  BSYNC B0 ;  /* 0x0000000000007941 */ /* 0x000fea0003800000 */
.L_x_9834:
[----:B------:R-:W-:Y:S05]  /*c5c0*/  BRA `(.L_x_9836) ;  /* 0xffffffa000247947 */ /* 0x000fea000383ffff */
.L_x_9774:
        /* <DEDUP_REMOVED lines=8> */
.L_x_9838:
[----:B------:R-:W-:Y:S05]  /*c650*/  BSYNC B0 ;  /* 0x0000000000007941 */ /* 0x000fea0003800000 */
.L_x_9837:
[----:B------:R-:W-:Y:S05]  /*c660*/  BRA `(.L_x_9839) ;  /* 0xffffffa000047947 */ /* 0x000fea000383ffff */
.L_x_9775:
        /* <DEDUP_REMOVED lines=8> */
.L_x_9841:
[----:B------:R-:W-:Y:S05]  /*c6f0*/  BSYNC B0 ;  /* 0x0000000000007941 */ /* 0x000fea0003800000 */
.L_x_9840:
        /* <DEDUP_REMOVED lines=10> */
.L_x_9842:
[----:B------:R-:W-:Y:S02]  /*c7a0*/  MOV R208, R19 ;  /* 0x0000001300d07202 */ /* 0x000fe40000000f00 */
[----:B------:R-:W-:-:S07]  /*c7b0*/  MOV R203, R14 ;  /* 0x0000000e00cb7202 */ /* 0x000fce0000000f00 */
[----:B------:R-:W-:Y:S05]  /*c7c0*/  WARPSYNC.COLLECTIVE R15, `(.L_x_9843) ;  /* 0x000000000f087348 */ /* 0x000fea0003c00000 */
[----:B------:R0:W1:Y:S02]  /*c7d0*/  SHFL.UP P6, R14, R208, R205, R210 ;  /* 0x040000cdd00e7389 */ /* 0x00006400000c00d2 */
[----:B01----:R-:W-:Y:S05]  /*c7e0*/  ENDCOLLECTIVE ;  /* 0x000000000000791b */ /* 0x003fea0003800000 */
.L_x_9843:
[----:B------:R-:W-:Y:S02]  /*c7f0*/  MOV R208, R202 ;  /* 0x000000ca00d07202 */ /* 0x000fe40000000f00 */
[----:B------:R-:W-:-:S07]  /*c800*/  MOV R19, R14 ;  /* 0x0000000e00137202 */ /* 0x000fce0000000f00 */
[----:B------:R-:W-:Y:S05]  /*c810*/  WARPSYNC.COLLECTIVE R15, `(.L_x_9844) ;  /* 0x000000000f087348 */ /* 0x000fea0003c00000 */
[----:B------:R0:W1:Y:S02]  /*c820*/  SHFL.UP P6, R14, R208, R205, R210 ;  /* 0x040000cdd00e7389 */ /* 0x00006400000c00d2 */
[----:B01----:R-:W-:Y:S05]  /*c830*/  ENDCOLLECTIVE ;  /* 0x000000000000791b */ /* 0x003fea0003800000 */
.L_x_9844:
[----:B------:R-:W-:Y:S02]  /*c840*/  MOV R202, R14 ;  /* 0x0000000e00ca7202 */ /* 0x000fe40000000f00 */
[----:B------:R-:W-:-:S07]  /*c850*/  MOV R14, R4 ;  /* 0x00000004000e7202 */ /* 0x000fce0000000f00 */
[----:B------:R-:W-:Y:S05]  /*c860*/  WARPSYNC.COLLECTIVE R15, `(.L_x_9845) ;  /* 0x000000000f087348 */ /* 0x000fea0003c00000 */
[----:B------:R0:W1:Y:S02]  /*c870*/  SHFL.IDX P2, R12, R14, R3, R2 ;  /* 0x000000030e0c7389 */ /* 0x0000640000040002 */
[----:B01----:R-:W-:Y:S05]  /*c880*/  ENDCOLLECTIVE ;  /* 0x000000000000791b */ /* 0x003fea0003800000 */
.L_x_9845:
[----:B------:R-:W-:Y:S02]  /*c890*/  MOV R14, R5 ;  /* 0x00000005000e7202 */ /* 0x000fe40000000f00 */
[----:B------:R-:W-:-:S07]  /*c8a0*/  MOV R4, R12 ;  /* 0x0000000c00047202 */ /* 0x000fce0000000f00 */
[----:B------:R-:W-:Y:S05]  /*c8b0*/  WARPSYNC.COLLECTIVE R15, `(.L_x_9846) ;  /* 0x000000000f087348 */ /* 0x000fea0003c00000 */
[----:B------:R0:W1:Y:S02]  /*c8c0*/  SHFL.IDX P2, R12, R14, R3, R2 ;  /* 0x000000030e0c7389 */ /* 0x0000640000040002 */
[----:B01----:R-:W-:Y:S05]  /*c8d0*/  ENDCOLLECTIVE ;  /* 0x000000000000791b */ /* 0x003fea0003800000 */
.L_x_9846:
[----:B------:R-:W-:Y:S02]  /*c8e0*/  MOV R14, R6 ;  /* 0x00000006000e7202 */ /* 0x000fe40000000f00 */
[----:B------:R-:W-:-:S07]  /*c8f0*/  MOV R206, R12 ;  /* 0x0000000c00ce7202 */ /* 0x000fce0000000f00 */
[----:B------:R-:W-:Y:S05]  /*c900*/  WARPSYNC.COLLECTIVE R15, `(.L_x_9847) ;  /* 0x000000000f087348 */ /* 0x000fea0003c00000 */
[----:B------:R0:W1:Y:S02]  /*c910*/  SHFL.IDX P2, R12, R14, R3, R2 ;  /* 0x000000030e0c7389 */ /* 0x0000640000040002 */
[----:B01----:R-:W-:Y:S05]  /*c920*/  ENDCOLLECTIVE ;  /* 0x000000000000791b */ /* 0x003fea0003800000 */
.L_x_9847:
[----:B------:R-:W-:Y:S02]  /*c930*/  MOV R14, R7 ;  /* 0x00000007000e7202 */ /* 0x000fe40000000f00 */
[----:B------:R-:W-:-:S07]  /*c940*/  MOV R6, R12 ;  /* 0x0000000c00067202 */ /* 0x000fce0000000f00 */
[----:B------:R-:W-:Y:S05]  /*c950*/  WARPSYNC.COLLECTIVE R15, `(.L_x_9848) ;  /* 0x000000000f087348 */ /* 0x000fea0003c00000 */
[----:B------:R0:W1:Y:S02]  /*c960*/  SHFL.IDX P2, R12, R14, R3, R2 ;  /* 0x000000030e0c7389 */ /* 0x0000640000040002 */
[----:B01----:R-:W-:Y:S05]  /*c970*/  ENDCOLLECTIVE ;  /* 0x000000000000791b */ /* 0x003fea0003800000 */
.L_x_9848:
[----:B------:R-:W-:Y:S01]  /*c980*/  MOV R7, R12 ;  /* 0x0000000c00077202 */ /* 0x000fe20000000f00 */
[----:B------:R-:W-:Y:S06]  /*c990*/  BRA `(.L_x_9849) ;  /* 0xffffff9c00607947 */ /* 0x000fec000383ffff */
.L_x_9777:
[----:B------:R-:W-:Y:S01]  /*c9a0*/  HFMA2 R239, -RZ, RZ, 0, 5.9604644775390625e-08 ;  /* 0x00000001ffef7431 */ /* 0x000fe200000001ff */
[----:B------:R-:W-:Y:S02]  /*c9b0*/  MOV R242, R19 ;  /* 0x0000001300f27202 */ /* 0x000fe40000000f00 */
[----:B------:R-:W-:Y:S02]  /*c9c0*/  MOV R240, 0x1f ;  /* 0x0000001f00f07802 */ /* 0x000fe40000000f00 */
[----:B------:R-:W-:-:S07]  /*c9d0*/  MOV R15, 0xffffffff ;  /* 0xffffffff000f7802 */ /* 0x000fce0000000f00 */
[----:B0-----:R-:W-:Y:S05]  /*c9e0*/  WARPSYNC.COLLECTIVE R15, `(.L_x_9850) ;  /* 0x000000000f087348 */ /* 0x001fea0003c00000 */
[----:B------:R1:W2:Y:S02]  /*c9f0*/  SHFL.DOWN P0, R12, R242, R239, R240 ;  /* 0x080000eff20c7389 */ /* 0x0002a400000000f0 */
[----:B012---:R-:W-:Y:S05]  /*ca00*/  ENDCOLLECTIVE ;  /* 0x000000000000791b */ /* 0x007fea0003800000 */
.L_x_9850:
[----:B------:R-:W-:Y:S02]  /*ca10*/  MOV R242, R18 ;  /* 0x0000001200f27202 */ /* 0x000fe40000000f00 */
[----:B------:R-:W-:-:S07]  /*ca20*/  MOV R2, R12 ;  /* 0x0000000c00027202 */ /* 0x000fce0000000f00 */
[----:B------:R-:W-:Y:S05]  /*ca30*/  WARPSYNC.COLLECTIVE R15, `(.L_x_9851) ;  /* 0x000000000f087348 */ /* 0x000fea0003c00000 */
[----:B------:R0:W1:Y:S02]  /*ca40*/  SHFL.DOWN P0, R12, R242, R239, R240 ;  /* 0x080000eff20c7389 */ /* 0x00006400000000f0 */
[----:B01----:R-:W-:Y:S05]  /*ca50*/  ENDCOLLECTIVE ;  /* 0x000000000000791b */ /* 0x003fea0003800000 */
.L_x_9851:
[----:B------:R-:W-:Y:S02]  /*ca60*/  MOV R242, R17 ;  /* 0x0000001100f27202 */ /* 0x000fe40000000f00 */
[----:B------:R-:W-:-:S07]  /*ca70*/  MOV R3, R12 ;  /* 0x0000000c00037202 */ /* 0x000fce0000000f00 */
[----:B------:R-:W-:Y:S05]  /*ca80*/  WARPSYNC.COLLECTIVE R15, `(.L_x_9852) ;  /* 0x000000000f087348 */ /* 0x000fea0003c00000 */
[----:B------:R0:W1:Y:S02]  /*ca90*/  SHFL.DOWN P0, R12, R242, R239, R240 ;  /* 0x080000eff20c7389 */ /* 0x00006400000000f0 */
[----:B01----:R-:W-:Y:S05]  /*caa0*/  ENDCOLLECTIVE ;  /* 0x000000000000791b */ /* 0x003fea0003800000 */
.L_x_9852:
[----:B------:R-:W-:Y:S02]  /*cab0*/  MOV R242, R13 ;  /* 0x0000000d00f27202 */ /* 0x000fe40000000f00 */
[----:B------:R-:W-:-:S07]  /*cac0*/  MOV R14, R12 ;  /* 0x0000000c000e7202 */ /* 0x000fce0000000f00 */
[----:B------:R-:W-:Y:S05]  /*cad0*/  WARPSYNC.COLLECTIVE R15, `(.L_x_9853) ;  /* 0x000000000f087348 */ /* 0x000fea0003c00000 */
[----:B------:R0:W1:Y:S02]  /*cae0*/  SHFL.DOWN P0, R12, R242, R239, R240 ;  /* 0x080000eff20c7389 */ /* 0x00006400000000f0 */
[----:B01----:R-:W-:Y:S05]  /*caf0*/  ENDCOLLECTIVE ;  /* 0x000000000000791b */ /* 0x003fea0003800000 */
.L_x_9853:
[----:B------:R-:W-:Y:S05]  /*cb00*/  BRA `(.L_x_9854) ;  /* 0xffffffac00bc7947 */ /* 0x000fea000383ffff */
.L_x_9780:
        /* <DEDUP_REMOVED lines=8> */
.L_x_9856:
[----:B------:R-:W-:Y:S05]  /*cb90*/  BSYNC B0 ;  /* 0x0000000000007941 */ /* 0x000fea0003800000 */
.L_x_9855:
        /* <DEDUP_REMOVED lines=8> */
.L_x_9857:
[----:B------:R-:W-:Y:S02]  /*cc20*/  MOV R242, R17 ;  /* 0x0000001100f27202 */ /* 0x000fe40000000f00 */
[----:B------:R-:W-:-:S07]  /*cc30*/  MOV R3, R12 ;  /* 0x0000000c00037202 */ /* 0x000fce0000000f00 */
[----:B------:R-:W-:Y:S05]  /*cc40*/  WARPSYNC.COLLECTIVE R15, `(.L_x_9858) ;  /* 0x000000000f087348 */ /* 0x000fea0003c00000 */
[----:B------:R0:W1:Y:S02]  /*cc50*/  SHFL.DOWN P0, R12, R242, R239, R240 ;  /* 0x080000eff20c7389 */ /* 0x00006400000000f0 */
[----:B01----:R-:W-:Y:S05]  /*cc60*/  ENDCOLLECTIVE ;  /* 0x000000000000791b */ /* 0x003fea0003800000 */
.L_x_9858:
[----:B------:R-:W-:Y:S02]  /*cc70*/  MOV R242, R13 ;  /* 0x0000000d00f27202 */ /* 0x000fe40000000f00 */
[----:B------:R-:W-:-:S07]  /*cc80*/  MOV R14, R12 ;  /* 0x0000000c000e7202 */ /* 0x000fce0000000f00 */
[----:B------:R-:W-:Y:S05]  /*cc90*/  WARPSYNC.COLLECTIVE R15, `(.L_x_9859) ;  /* 0x000000000f087348 */ /* 0x000fea0003c00000 */
[----:B------:R0:W1:Y:S02]  /*cca0*/  SHFL.DOWN P0, R12, R242, R239, R240 ;  /* 0x080000eff20c7389 */ /* 0x00006400000000f0 */
[----:B01----:R-:W-:Y:S05]  /*ccb0*/  ENDCOLLECTIVE ;  /* 0x000000000000791b */ /* 0x003fea0003800000 */
.L_x_9859:
[----:B------:R-:W-:Y:S05]  /*ccc0*/  BRA `(.L_x_9860) ;  /* 0xffffffac009c7947 */ /* 0x000fea000383ffff */
.L_x_9783:
        /* <DEDUP_REMOVED lines=8> */
.L_x_9862:
[----:B------:R-:W-:Y:S05]  /*cd50*/  BSYNC B0 ;  /* 0x0000000000007941 */ /* 0x000fea0003800000 */
.L_x_9861:
        /* <DEDUP_REMOVED lines=8> */
.L_x_9863:
[----:B------:R-:W-:Y:S02]  /*cde0*/  MOV R242, R17 ;  /* 0x0000001100f27202 */ /* 0x000fe40000000f00 */
[----:B------:R-:W-:-:S07]  /*cdf0*/  MOV R3, R12 ;  /* 0x0000000c00037202 */ /* 0x000fce0000000f00 */
[----:B------:R-:W-:Y:S05]  /*ce00*/  WARPSYNC.COLLECTIVE R15, `(.L_x_9864) ;  /* 0x000000000f087348 */ /* 0x000fea0003c00000 */
[----:B------:R0:W1:Y:S02]  /*ce10*/  SHFL.DOWN P0, R12, R242, R239, R240 ;  /* 0x080000eff20c7389 */ /* 0x00006400000000f0 */
[----:B01----:R-:W-:Y:S05]  /*ce20*/  ENDCOLLECTIVE ;  /* 0x000000000000791b */ /* 0x003fea0003800000 */
.L_x_9864:
[----:B------:R-:W-:Y:S02]  /*ce30*/  MOV R242, R13 ;  /* 0x0000000d00f27202 */ /* 0x000fe40000000f00 */
[----:B------:R-:W-:-:S07]  /*ce40*/  MOV R14, R12 ;  /* 0x0000000c000e7202 */ /* 0x000fce0000000f00 */
[----:B------:R-:W-:Y:S05]  /*ce50*/  WARPSYNC.COLLECTIVE R15, `(.L_x_9865) ;  /* 0x000000000f087348 */ /* 0x000fea0003c00000 */
[----:B------:R0:W1:Y:S02]  /*ce60*/  SHFL.DOWN P0, R12, R242, R239, R240 ;  /* 0x080000eff20c7389 */ /* 0x00006400000000f0 */
[----:B01----:R-:W-:Y:S05]  /*ce70*/  ENDCOLLECTIVE ;  /* 0x000000000000791b */ /* 0x003fea0003800000 */
.L_x_9865:
[----:B------:R-:W-:Y:S05]  /*ce80*/  BRA `(.L_x_9866) ;  /* 0xffffffac007c7947 */ /* 0x000fea000383ffff */
.L_x_9786:
        /* <DEDUP_REMOVED lines=8> */
.L_x_9868:
[----:B------:R-:W-:Y:S05]  /*cf10*/  BSYNC B0 ;  /* 0x0000000000007941 */ /* 0x000fea0003800000 */
.L_x_9867:
        /* <DEDUP_REMOVED lines=8> */
.L_x_9869:
[----:B------:R-:W-:Y:S02]  /*cfa0*/  MOV R242, R17 ;  /* 0x0000001100f27202 */ /* 0x000fe40000000f00 */
[----:B------:R-:W-:-:S07]  /*cfb0*/  MOV R3, R12 ;  /* 0x0000000c00037202 */ /* 0x000fce0000000f00 */
[----:B------:R-:W-:Y:S05]  /*cfc0*/  WARPSYNC.COLLECTIVE R15, `(.L_x_9870) ;  /* 0x000000000f087348 */ /* 0x000fea0003c00000 */
[----:B------:R0:W1:Y:S02]  /*cfd0*/  SHFL.DOWN P0, R12, R242, R239, R240 ;  /* 0x080000eff20c7389 */ /* 0x00006400000000f0 */
[----:B01----:R-:W-:Y:S05]  /*cfe0*/  ENDCOLLECTIVE ;  /* 0x000000000000791b */ /* 0x003fea0003800000 */
.L_x_9870:
[----:B------:R-:W-:Y:S02]  /*cff0*/  MOV R242, R13 ;  /* 0x0000000d00f27202 */ /* 0x000fe40000000f00 */
[----:B------:R-:W-:-:S07]  /*d000*/  MOV R14, R12 ;  /* 0x0000000c000e7202 */ /* 0x000fce0000000f00 */
[----:B------:R-:W-:Y:S05]  /*d010*/  WARPSYNC.COLLECTIVE R15, `(.L_x_9871) ;  /* 0x000000000f087348 */ /* 0x000fea0003c00000 */
[----:B------:R0:W1:Y:S02]  /*d020*/  SHFL.DOWN P0, R12, R242, R239, R240 ;  /* 0x080000eff20c7389 */ /* 0x00006400000000f0 */
[----:B01----:R-:W-:Y:S05]  /*d030*/  ENDCOLLECTIVE ;  /* 0x000000000000791b */ /* 0x003fea0003800000 */
.L_x_9871:
[----:B------:R-:W-:Y:S05]  /*d040*/  BRA `(.L_x_9872) ;  /* 0xffffffac005c7947 */ /* 0x000fea000383ffff */
.L_x_9789:
        /* <DEDUP_REMOVED lines=8> */
.L_x_9874:
[----:B------:R-:W-:Y:S05]  /*d0d0*/  BSYNC B0 ;  /* 0x0000000000007941 */ /* 0x000fea0003800000 */
.L_x_9873:
        /* <DEDUP_REMOVED lines=8> */
.L_x_9875:
[----:B------:R-:W-:Y:S02]  /*d160*/  MOV R242, R17 ;  /* 0x0000001100f27202 */ /* 0x000fe40000000f00 */
[----:B------:R-:W-:-:S07]  /*d170*/  MOV R3, R12 ;  /* 0x0000000c00037202 */ /* 0x000fce0000000f00 */
[----:B------:R-:W-:Y:S05]  /*d180*/  WARPSYNC.COLLECTIVE R15, `(.L_x_9876) ;  /* 0x000000000f087348 */ /* 0x000fea0003c00000 */
[----:B------:R0:W1:Y:S02]  /*d190*/  SHFL.DOWN P0, R12, R242, R239, R240 ;  /* 0x080000eff20c7389 */ /* 0x00006400000000f0 */
[----:B01----:R-:W-:Y:S05]  /*d1a0*/  ENDCOLLECTIVE ;  /* 0x000000000000791b */ /* 0x003fea0003800000 */
.L_x_9876:
[----:B------:R-:W-:Y:S02]  /*d1b0*/  MOV R242, R13 ;  /* 0x0000000d00f27202 */ /* 0x000fe40000000f00 */
[----:B------:R-:W-:-:S07]  /*d1c0*/  MOV R14, R12 ;  /* 0x0000000c000e7202 */ /* 0x000fce0000000f00 */
[----:B------:R-:W-:Y:S05]  /*d1d0*/  WARPSYNC.COLLECTIVE R15, `(.L_x_9877) ;  /* 0x000000000f087348 */ /* 0x000fea0003c00000 */
[----:B------:R0:W1:Y:S02]  /*d1e0*/  SHFL.DOWN P0, R12, R242, R239, R240 ;  /* 0x080000eff20c7389 */ /* 0x00006400000000f0 */
[----:B01----:R-:W-:Y:S05]  /*d1f0*/  ENDCOLLECTIVE ;  /* 0x000000000000791b */ /* 0x003fea0003800000 */
.L_x_9877:
[----:B------:R-:W-:Y:S05]  /*d200*/  BRA `(.L_x_9878) ;  /* 0xffffffac003c7947 */ /* 0x000fea000383ffff */
.L_x_9792:
        /* <DEDUP_REMOVED lines=8> */
.L_x_9880:
[----:B------:R-:W-:Y:S05]  /*d290*/  BSYNC B0 ;  /* 0x0000000000007941 */ /* 0x000fea0003800000 */
.L_x_9879:
        /* <DEDUP_REMOVED lines=9> */
.L_x_9881:
[----:B------:R-:W-:Y:S02]  /*d330*/  MOV R14, R17 ;  /* 0x00000011000e7202 */ /* 0x000fe40000000f00 */
[----:B------:R-:W-:-:S07]  /*d340*/  MOV R236, R12 ;  /* 0x0000000c00ec7202 */ /* 0x000fce0000000f00 */
[----:B------:R-:W-:Y:S05]  /*d350*/  WARPSYNC.COLLECTIVE R15, `(.L_x_9882) ;  /* 0x000000000f087348 */ /* 0x000fea0003c00000 */
[----:B------:R0:W1:Y:S02]  /*d360*/  SHFL.IDX P2, R12, R14, R3, R2 ;  /* 0x000000030e0c7389 */ /* 0x0000640000040002 */
[----:B01----:R-:W-:Y:S05]  /*d370*/  ENDCOLLECTIVE ;  /* 0x000000000000791b */ /* 0x003fea0003800000 */
.L_x_9882:
        /* <DEDUP_REMOVED lines=13> */
.L_x_9883:
        /* <DEDUP_REMOVED lines=8> */
.L_x_9884:
[----:B------:R-:W-:Y:S02]  /*d4d0*/  MOV R242, R18 ;  /* 0x0000001200f27202 */ /* 0x000fe40000000f00 */
[----:B------:R-:W-:-:S07]  /*d4e0*/  MOV R16, R12 ;  /* 0x0000000c00107202 */ /* 0x000fce0000000f00 */
[----:B------:R-:W-:Y:S05]  /*d4f0*/  WARPSYNC.COLLECTIVE R15, `(.L_x_9885) ;  /* 0x000000000f087348 */ /* 0x000fea0003c00000 */
[----:B------:R0:W1:Y:S02]  /*d500*/  SHFL.DOWN P0, R12, R242, R239, R240 ;  /* 0x080000eff20c7389 */ /* 0x00006400000000f0 */
[----:B01----:R-:W-:Y:S05]  /*d510*/  ENDCOLLECTIVE ;  /* 0x000000000000791b */ /* 0x003fea0003800000 */
.L_x_9885:
[----:B------:R-:W-:Y:S02]  /*d520*/  MOV R242, R17 ;  /* 0x0000001100f27202 */ /* 0x000fe40000000f00 */
[----:B------:R-:W-:-:S07]  /*d530*/  MOV R241, R12 ;  /* 0x0000000c00f17202 */ /* 0x000fce0000000f00 */
[----:B------:R-:W-:Y:S05]  /*d540*/  WARPSYNC.COLLECTIVE R15, `(.L_x_9886) ;  /* 0x000000000f087348 */ /* 0x000fea0003c00000 */
[----:B------:R0:W1:Y:S02]  /*d550*/  SHFL.DOWN P0, R12, R242, R239, R240 ;  /* 0x080000eff20c7389 */ /* 0x00006400000000f0 */
[----:B01----:R-:W-:Y:S05]  /*d560*/  ENDCOLLECTIVE ;  /* 0x000000000000791b */ /* 0x003fea0003800000 */
.L_x_9886:
[----:B------:R-:W-:Y:S02]  /*d570*/  MOV R242, R13 ;  /* 0x0000000d00f27202 */ /* 0x000fe40000000f00 */
[----:B------:R-:W-:-:S07]  /*d580*/  MOV R243, R12 ;  /* 0x0000000c00f37202 */ /* 0x000fce0000000f00 */
[----:B------:R-:W-:Y:S05]  /*d590*/  WARPSYNC.COLLECTIVE R15, `(.L_x_9887) ;  /* 0x000000000f087348 */ /* 0x000fea0003c00000 */
[----:B------:R0:W1:Y:S02]  /*d5a0*/  SHFL.DOWN P0, R12, R242, R239, R240 ;  /* 0x080000eff20c7389 */ /* 0x00006400000000f0 */
[----:B01----:R-:W-:Y:S05]  /*d5b0*/  ENDCOLLECTIVE ;  /* 0x000000000000791b */ /* 0x003fea0003800000 */
.L_x_9887:
[----:B------:R-:W-:-:S07]  /*d5c0*/  MOV R245, R12 ;  /* 0x0000000c00f57202 */ /* 0x000fce0000000f00 */
[----:B------:R-:W-:Y:S05]  /*d5d0*/  WARPSYNC.COLLECTIVE R15, `(.L_x_9888) ;  /* 0x000000000f087348 */ /* 0x000fea0003c00000 */
[----:B------:R0:W1:Y:S02]  /*d5e0*/  SHFL.IDX P2, R12, R14, R3, R2 ;  /* 0x000000030e0c7389 */ /* 0x0000640000040002 */
[----:B01----:R-:W-:Y:S05]  /*d5f0*/  ENDCOLLECTIVE ;  /* 0x000000000000791b */ /* 0x003fea0003800000 */
.L_x_9888:
[----:B------:R-:W-:Y:S02]  /*d600*/  MOV R14, R5 ;  /* 0x00000005000e7202 */ /* 0x000fe40000000f00 */
[----:B------:R-:W-:-:S07]  /*d610*/  MOV R244, R12 ;  /* 0x0000000c00f47202 */ /* 0x000fce0000000f00 */
[----:B------:R-:W-:Y:S05]  /*d620*/  WARPSYNC.COLLECTIVE R15, `(.L_x_9889) ;  /* 0x000000000f087348 */ /* 0x000fea0003c00000 */
[----:B------:R0:W1:Y:S02]  /*d630*/  SHFL.IDX P2, R12, R14, R3, R2 ;  /* 0x000000030e0c7389 */ /* 0x0000640000040002 */
[----:B01----:R-:W-:Y:S05]  /*d640*/  ENDCOLLECTIVE ;  /* 0x000000000000791b */ /* 0x003fea0003800000 */
.L_x_9889:
[----:B------:R-:W-:Y:S02]  /*d650*/  MOV R14, R6 ;  /* 0x00000006000e7202 */ /* 0x000fe40000000f00 */
[----:B------:R-:W-:-:S07]  /*d660*/  MOV R239, R12 ;  /* 0x0000000c00ef7202 */ /* 0x000fce0000000f00 */
[----:B------:R-:W-:Y:S05]  /*d670*/  WARPSYNC.COLLECTIVE R15, `(.L_x_9890) ;  /* 0x000000000f087348 */ /* 0x000fea0003c00000 */
[----:B------:R0:W1:Y:S02]  /*d680*/  SHFL.IDX P2, R12, R14, R3, R2 ;  /* 0x000000030e0c7389 */ /* 0x0000640000040002 */
[----:B01----:R-:W-:Y:S05]  /*d690*/  ENDCOLLECTIVE ;  /* 0x000000000000791b */ /* 0x003fea0003800000 */
.L_x_9890:
[----:B------:R-:W-:Y:S02]  /*d6a0*/  MOV R13, R239 ;  /* 0x000000ef000d7202 */ /* 0x000fe40000000f00 */
[----:B------:R-:W-:Y:S02]  /*d6b0*/  MOV R14, R7 ;  /* 0x00000007000e7202 */ /* 0x000fe40000000f00 */
[----:B------:R-:W-:-:S07]  /*d6c0*/  MOV R240, R12 ;  /* 0x0000000c00f07202 */ /* 0x000fce0000000f00 */
[----:B------:R-:W-:Y:S05]  /*d6d0*/  WARPSYNC.COLLECTIVE R15, `(.L_x_9891) ;  /* 0x000000000f087348 */ /* 0x000fea0003c00000 */
[----:B------:R0:W1:Y:S02]  /*d6e0*/  SHFL.IDX P2, R12, R14, R3, R2 ;  /* 0x000000030e0c7389 */ /* 0x0000640000040002 */
[----:B01----:R-:W-:Y:S05]  /*d6f0*/  ENDCOLLECTIVE ;  /* 0x000000000000791b */ /* 0x003fea0003800000 */
.L_x_9891:
[----:B------:R-:W-:Y:S02]  /*d700*/  MOV R246, R12 ;  /* 0x0000000c00f67202 */ /* 0x000fe40000000f00 */
[----:B------:R-:W-:Y:S01]  /*d710*/  MOV R12, R244 ;  /* 0x000000f4000c7202 */ /* 0x000fe20000000f00 */
[----:B------:R-:W-:Y:S06]  /*d720*/  BRA `(.L_x_9892) ;  /* 0xffffffa800947947 */ /* 0x000fec000383ffff */
.L_x_9893:
        /* <DEDUP_REMOVED lines=13> */
.L_x_18714:


//--------------------- .text._Z25selective_scan_bwd_kernelI32Selective_Scan_bwd_kernel_traitsILi64ELi16ELb1ELb0ELb1ELb0ELb0EN3c104HalfENS1_7complexIfEEEEv12SSMParamsBwd --------------------------
	.section	.text._Z25selective_scan_bwd_kernelI32Selective_Scan_bwd_kernel_traitsILi64ELi16ELb1ELb0ELb1ELb0ELb0EN3c104HalfENS1_7complexIfEEEEv12SSMParamsBwd,"ax",@progbits
	.align	128
        .global         _Z25selective_scan_bwd_kernelI32Selective_Scan_bwd_kernel_traitsILi64ELi16ELb1ELb0ELb1ELb0ELb0EN3c104HalfENS1_7complexIfEEEEv12SSMParamsBwd
        .type           _Z25selective_scan_bwd_kernelI32Selective_Scan_bwd_kernel_traitsILi64ELi16ELb1ELb0ELb1ELb0ELb0EN3c104HalfENS1_7complexIfEEEEv12SSMParamsBwd,@function
        .size           _Z25selective_scan_bwd_kernelI32Selective_Scan_bwd_kernel_traitsILi64ELi16ELb1ELb0ELb1ELb0ELb0EN3c104HalfENS1_7complexIfEEEEv12SSMParamsBwd,(.L_x_18715 - _Z25selective_scan_bwd_kernelI32Selective_Scan_bwd_kernel_traitsILi64ELi16ELb1ELb0ELb1ELb0ELb0EN3c104HalfENS1_7complexIfEEEEv12SSMParamsBwd)
        .other          _Z25selective_scan_bwd_kernelI32Selective_Scan_bwd_kernel_traitsILi64ELi16ELb1ELb0ELb1ELb0ELb0EN3c104HalfENS1_7complexIfEEEEv12SSMParamsBwd,@"STO_CUDA_ENTRY STV_DEFAULT"
_Z25selective_scan_bwd_kernelI32Selective_Scan_bwd_kernel_traitsILi64ELi16ELb1ELb0ELb1ELb0ELb0EN3c104HalfENS1_7complexIfEEEEv12SSMParamsBwd:
.text._Z25selective_scan_bwd_kernelI32Selective_Scan_bwd_kernel_traitsILi64ELi16ELb1ELb0ELb1ELb0ELb0EN3c104HalfENS1_7complexIfEEEEv12SSMParamsBwd:
[----:B------:R-:W-:Y:S01]  /*0000*/  LDC R1, c[0x0][0x37c] ;  /* 0x0000df00ff017b82 */ /* 0x000fe20000000800 */
[----:B------:R-:W0:Y:S07]  /*0010*/  LDCU.64 UR4, c[0x0][0x458] ;  /* 0x00008b00ff0477ac */ /* 0x000e2e0008000a00 */
[----:B------:R-:W1:Y:S01]  /*0020*/  S2UR UR32, SR_CTAID.Y ;  /* 0x00000000002079c3 */ /* 0x000e620000002600 */
[----:B------:R-:W2:Y:S01]  /*0030*/  LDCU.64 UR6, c[0x0][0x470] ;  /* 0x00008e00ff0677ac */ /* 0x000ea20008000a00 */
[----:B------:R-:W3:Y:S01]  /*0040*/  LDCU.64 UR22, c[0x0][0x358] ;  /* 0x00006b00ff1677ac */ /* 0x000ee20008000a00 */
[----:B------:R-:W4:Y:S05]  /*0050*/  LDCU UR28, c[0x0][0x398] ;  /* 0x00007300ff1c77ac */ /* 0x000f2a0008000800 */
[----:B------:R-:W5:Y:S01]  /*0060*/  S2UR UR33, SR_CTAID.X ;  /* 0x00000000002179c3 */ /* 0x000f620000002500 */
        /* <DEDUP_REMOVED lines=23> */
[----:B-----5:R-:W-:Y:S01]  /*01e0*/  UIMAD.WIDE.U32 UR4, UR33, UR8, URZ ;  /* 0x00000008210472a5 */ /* 0x020fe2000f8e00ff */
[----:B------:R-:W-:Y:S01]  /*01f0*/  HFMA2 R84, -RZ, RZ, 0, 0 ;  /* 0x00000000ff547431 */ /* 0x000fe200000001ff */
[----:B0-----:R-:W-:Y:S01]  /*0200*/  UIMAD.WIDE.U32 UR6, UR33, UR16, URZ ;  /* 0x00000010210672a5 */ /* 0x001fe2000f8e00ff */
[----:B------:R-:W-:Y:S01]  /*0210*/  IABS R0, R0 ;  /* 0x0000000000007213 */ /* 0x000fe20000000000 */
[----:B------:R-:W-:Y:S01]  /*0220*/  UIMAD UR13, UR33, UR9, UR5 ;  /* 0x00000009210d72a4 */ /* 0x000fe2000f8e0205 */
[----:B------:R-:W-:Y:S01]  /*0230*/  MOV R83, RZ ;  /* 0x000000ff00537202 */ /* 0x000fe20000000f00 */
[----:B------:R-:W-:Y:S01]  /*0240*/  UIMAD UR7, UR33, UR17, UR7 ;  /* 0x00000011210772a4 */ /* 0x000fe2000f8e0207 */
[----:B------:R-:W-:Y:S01]  /*0250*/  R2UR UR29, R0 ;  /* 0x00000000001d72ca */ /* 0x000fe200000e0000 */
[----:B------:R-:W-:-:S02]  /*0260*/  UMOV UR12, UR4 ;  /* 0x00000004000c7c82 */ /* 0x000fc40008000000 */
[----:B------:R-:W-:Y:S02]  /*0270*/  UIMAD.WIDE.U32 UR12, UR32, UR10, UR12 ;  /* 0x0000000a200c72a5 */ /* 0x000fe4000f8e000c */
[----:B------:R-:W-:Y:S02]  /*0280*/  UIMAD.WIDE.U32 UR14, UR32, UR18, UR6 ;  /* 0x00000012200e72a5 */ /* 0x000fe4000f8e0006 */
[----:B------:R-:W-:Y:S01]  /*0290*/  UIMAD UR26, UR32, UR11, UR13 ;  /* 0x0000000b201a72a4 */ /* 0x000fe2000f8e020d */
[----:B------:R-:W0:Y:S05]  /*02a0*/  LDCU.128 UR8, c[0x0][0x460] ;  /* 0x00008c00ff0877ac */ /* 0x000e2a0008000c00 */
[----:B------:R-:W4:Y:S01]  /*02b0*/  I2F.RP R0, UR29 ;  /* 0x0000001d00007d06 */ /* 0x000f220008209400 */
[----:B------:R-:W-:-:S02]  /*02c0*/  UIMAD UR25, UR32, UR19, UR15 ;  /* 0x00000013201972a4 */ /* 0x000fc4000f8e020f */
[----:B--2---:R-:W-:Y:S01]  /*02d0*/  ULEA UR15, UR24, 0xfffffc00, 0xa ;  /* 0xfffffc00180f7891 */ /* 0x004fe2000f8e50ff */
[----:B------:R-:W2:Y:S03]  /*02e0*/  LDCU.64 UR6, c[0x0][0x3d0] ;  /* 0x00007a00ff0677ac */ /* 0x000ea60008000a00 */
[----:B------:R-:W-:Y:S02]  /*02f0*/  UIADD3 UR13, UP0, UPT, UR15, UR12, URZ ;  /* 0x0000000c0f0d7290 */ /* 0x000fe4000ff1e0ff */
[----:B------:R-:W-:Y:S02]  /*0300*/  UIADD3 UR17, UP2, UPT, UR15, UR14, URZ ;  /* 0x0000000e0f117290 */ /* 0x000fe4000ff5e0ff */
[----:B------:R-:W-:Y:S01]  /*0310*/  USHF.R.S32.HI UR16, URZ, 0x1f, UR15 ;  /* 0x0000001fff107899 */ /* 0x000fe2000801140f */
[----:B----4-:R-:W3:Y:S01]  /*0320*/  MUFU.RCP R0, R0 ;  /* 0x0000000000007308 */ /* 0x010ee20000001000 */
[----:B0-----:R-:W-:-:S02]  /*0330*/  ULEA UR14, UP3, UR17, UR10, 0x1 ;  /* 0x0000000a110e7291 */ /* 0x001fc4000f8608ff */
[----:B------:R-:W-:Y:S01]  /*0340*/  UIADD3.X UR10, UPT, UPT, UR16, UR26, URZ, UP0, !UPT ;  /* 0x0000001a100a7290 */ /* 0x000fe200087fe4ff */
[----:B------:R-:W0:Y:S01]  /*0350*/  LDCU.64 UR18, c[0x0][0x4d8] ;  /* 0x00009b00ff1277ac */ /* 0x000e220008000a00 */
[----:B---3--:R-:W-:Y:S02]  /*0360*/  IADD3 R2, PT, PT, R0, 0xffffffe, RZ ;  /* 0x0ffffffe00027810 */ /* 0x008fe40007ffe0ff */
[----:B------:R-:W-:-:S04]  /*0370*/  IABS R0, UR32 ;  /* 0x0000002000007c13 */ /* 0x000fc80008000000 */
[----:B------:R-:W3:Y:S01]  /*0380*/  F2I.FTZ.U32.TRUNC.NTZ R2, R2 ;  /* 0x0000000200027305 */ /* 0x000ee2000021f000 */
[----:B------:R-:W-:Y:S01]  /*0390*/  R2UR UR27, R0 ;  /* 0x00000000001b72ca */ /* 0x000fe200000e0000 */
[----:B0-----:R-:W-:Y:S01]  /*03a0*/  USHF.R.U64 UR18, UR18, 0x1, UR19 ;  /* 0x0000000112127899 */ /* 0x001fe20008001213 */
        /* <DEDUP_REMOVED lines=11> */
[----:B------:R-:W-:Y:S01]  /*0460*/  UMOV UR10, UR5 ;  /* 0x00000005000a7c82 */ /* 0x000fe20008000000 */
[----:B-1----:R-:W-:-:S02]  /*0470*/  UIMAD.WIDE.U32 UR4, UR33, UR20, URZ ;  /* 0x00000014210472a5 */ /* 0x002fc4000f8e00ff */
[----:B------:R-:W-:Y:S02]  /*0480*/  UIADD3 UR11, UPT, UPT, -UR10, URZ, URZ ;  /* 0x000000ff0a0b7290 */ /* 0x000fe4000fffe1ff */
[----:B------:R-:W-:Y:S02]  /*0490*/  UIMAD UR5, UR33, UR21, UR5 ;  /* 0x00000015210572a4 */ /* 0x000fe4000f8e0205 */
[----:B------:R-:W-:Y:S02]  /*04a0*/  UIMAD UR11, UR29, UR11, UR27 ;  /* 0x0000000b1d0b72a4 */ /* 0x000fe4000f8e021b */
[----:B------:R-:W-:Y:S02]  /*04b0*/  UIMAD.WIDE.U32 UR4, UR32, UR30, UR4 ;  /* 0x0000001e200472a5 */ /* 0x000fe4000f8e0004 */
[----:B------:R-:W-:Y:S02]  /*04c0*/  UISETP.GT.U32.AND UP2, UPT, UR29, UR11, UPT ;  /* 0x0000000b1d00728c */ /* 0x000fe4000bf44070 */
[----:B------:R-:W-:Y:S01]  /*04d0*/  UIMAD UR5, UR32, UR31, UR5 ;  /* 0x0000001f200572a4 */ /* 0x000fe2000f8e0205 */
[----:B------:R-:W0:Y:S01]  /*04e0*/  LDCU.64 UR30, c[0x0][0x528] ;  /* 0x0000a500ff1e77ac */ /* 0x000e220008000a00 */
[----:B--2---:R-:W-:-:S02]  /*04f0*/  UIMAD.WIDE.U32 UR8, UR33, UR6, URZ ;  /* 0x00000006210872a5 */ /* 0x004fc4000f8e00ff */
[----:B------:R-:W-:-:S05]  /*0500*/  UISETP.NE.AND UP1, UPT, UR28, URZ, UPT ;  /* 0x000000ff1c00728c */ /* 0x000fca000bf25270 */
[----:B------:R-:W-:Y:S02]  /*0510*/  @!UP2 UIADD3 UR11, UPT, UPT, UR11, -UR29, URZ ;  /* 0x8000001d0b0ba290 */ /* 0x000fe4000fffe0ff */
[----:B------:R-:W-:Y:S02]  /*0520*/  @!UP2 UIADD3 UR10, UPT, UPT, UR10, 0x1, URZ ;  /* 0x000000010a0aa890 */ /* 0x000fe4000fffe0ff */
[----:B------:R-:W-:Y:S02]  /*0530*/  UISETP.GE.U32.AND UP0, UPT, UR11, UR29, UPT ;  /* 0x0000001d0b00728c */ /* 0x000fe4000bf06070 */
[----:B------:R-:W-:Y:S02]  /*0540*/  ULOP3.LUT UR11, UR32, UR28, URZ, 0x3c, !UPT ;  /* 0x0000001c200b7292 */ /* 0x000fe4000f8e3cff */
[----:B------:R-:W-:Y:S02]  /*0550*/  UIMAD UR9, UR33, UR7, UR9 ;  /* 0x00000007210972a4 */ /* 0x000fe4000f8e0209 */
[----:B------:R-:W-:Y:S01]  /*0560*/  UISETP.GE.AND UP2, UPT, UR11, URZ, UPT ;  /* 0x000000ff0b00728c */ /* 0x000fe2000bf46270 */
[----:B------:R-:W1:Y:S04]  /*0570*/  LDCU.64 UR6, c[0x0][0x3e8] ;  /* 0x00007d00ff0677ac */ /* 0x000e680008000a00 */
[----:B------:R-:W-:Y:S01]  /*0580*/  @UP0 UIADD3 UR10, UPT, UPT, UR10, 0x1, URZ ;  /* 0x000000010a0a0890 */ /* 0x000fe2000fffe0ff */
[----:B------:R-:W2:Y:S01]  /*0590*/  LDCU.64 UR26, c[0x0][0x4e0] ;  /* 0x00009c00ff1a77ac */ /* 0x000ea20008000a00 */
[----:B------:R-:W-:-:S02]  /*05a0*/  UISETP.NE.U32.AND UP0, UPT, UR34, URZ, UPT ;  /* 0x000000ff2200728c */ /* 0x000fc4000bf05070 */
[----:B------:R-:W-:Y:S02]  /*05b0*/  UIADD3 UR15, UP3, UPT, UR15, UR4, URZ ;  /* 0x000000040f0f7290 */ /* 0x000fe4000ff7e0ff */
[----:B------:R-:W-:Y:S02]  /*05c0*/  UISETP.NE.AND.EX UP0, UPT, UR35, URZ, UPT, UP0 ;  /* 0x000000ff2300728c */ /* 0x000fe4000bf05300 */
[----:B------:R-:W-:Y:S02]  /*05d0*/  @!UP2 UIADD3 UR10, UPT, UPT, -UR10, URZ, URZ ;  /* 0x000000ff0a0aa290 */ /* 0x000fe4000fffe1ff */
[----:B------:R-:W-:Y:S02]  /*05e0*/  UIADD3.X UR4, UPT, UPT, UR16, UR5, URZ, UP3, !UPT ;  /* 0x0000000510047290 */ /* 0x000fe40009ffe4ff */
[----:B0-----:R-:W-:Y:S02]  /*05f0*/  ULEA UR16, UP2, UR15, UR30, 0x1 ;  /* 0x0000001e0f107291 */ /* 0x001fe4000f8408ff */
[----:B------:R-:W-:-:S02]  /*0600*/  @!UP1 ULOP3.LUT UR10, URZ, UR28, URZ, 0x33, !UPT ;  /* 0x0000001cff0a9292 */ /* 0x000fc4000f8e33ff */
[----:B------:R-:W-:Y:S02]  /*0610*/  ULEA.HI.X UR15, UR15, UR31, UR4, 0x1, UP2 ;  /* 0x0000001f0f0f7291 */ /* 0x000fe400090f0c04 */
[----:B------:R-:W-:Y:S01]  /*0620*/  USHF.R.S32.HI UR4, URZ, 0x1f, UR10 ;  /* 0x0000001fff047899 */ /* 0x000fe2000801140a */
[----:B------:R-:W0:Y:S03]  /*0630*/  @UP0 LDCU UR11, c[0x0][0x384] ;  /* 0x00007080ff0b07ac */ /* 0x000e260008000800 */
[----:B-1----:R-:W-:Y:S02]  /*0640*/  UIMAD UR5, UR4, UR6, URZ ;  /* 0x00000006040572a4 */ /* 0x002fe4000f8e02ff */
[----:B------:R-:W-:Y:S02]  /*0650*/  UIMAD.WIDE.U32 UR8, UR10, UR6, UR8 ;  /* 0x000000060a0872a5 */ /* 0x000fe4000f8e0008 */
[----:B--2---:R-:W-:-:S02]  /*0660*/  UIMAD UR6, UR4, UR26, URZ ;  /* 0x0000001a040672a4 */ /* 0x004fc4000f8e02ff */
[----:B------:R-:W-:Y:S02]  /*0670*/  UIMAD UR7, UR10, UR7, UR5 ;  /* 0x000000070a0772a4 */ /* 0x000fe4000f8e0205 */
[----:B------:R-:W-:Y:S02]  /*0680*/  UIMAD.WIDE.U32 UR4, UR10, UR26, URZ ;  /* 0x0000001a0a0472a5 */ /* 0x000fe4000f8e00ff */
[----:B------:R-:W-:Y:S01]  /*0690*/  UIMAD UR10, UR10, UR27, UR6 ;  /* 0x0000001b0a0a72a4 */ /* 0x000fe2000f8e0206 */
[----:B------:R-:W1:Y:S01]  /*06a0*/  LDCU.64 UR26, c[0x0][0x540] ;  /* 0x0000a800ff1a77ac */ /* 0x000e620008000a00 */
[----:B------:R-:W2:Y:S01]  /*06b0*/  @UP0 LDCU UR25, c[0x0][0x38c] ;  /* 0x00007180ff1907ac */ /* 0x000ea20008000800 */
[----:B------:R-:W3:Y:S01]  /*06c0*/  LDCU.64 UR28, c[0x0][0x450] ;  /* 0x00008a00ff1c77ac */ /* 0x000ee20008000a00 */
[----:B------:R-:W-:Y:S01]  /*06d0*/  ULEA UR6, UR24, 0xfffff800, 0xb ;  /* 0xfffff80018067891 */ /* 0x000fe2000f8e58ff */
[----:B------:R-:W4:Y:S01]  /*06e0*/  @UP0 LDCU.64 UR30, c[0x0][0x480] ;  /* 0x00009000ff1e07ac */ /* 0x000f220008000a00 */
[----:B------:R-:W-:-:S02]  /*06f0*/  USHF.R.U32.HI UR21, URZ, 0x1, UR19 ;  /* 0x00000001ff157899 */ /* 0x000fc40008011613 */
[----:B------:R-:W-:Y:S02]  /*0700*/  UIADD3 UR5, UPT, UPT, UR5, UR10, URZ ;  /* 0x0000000a05057290 */ /* 0x000fe4000fffe0ff */
[----:B------:R-:W-:Y:S02]  /*0710*/  UIADD3 UR20, UP1, UPT, UR6, UR8, URZ ;  /* 0x0000000806147290 */ /* 0x000fe4000ff3e0ff */
[----:B0-----:R-:W-:Y:S02]  /*0720*/  @UP0 UIMAD UR8, UR33, UR11, UR32 ;  /* 0x0000000b210802a4 */ /* 0x001fe4000f8e0220 */
[----:B------:R-:W-:Y:S02]  /*0730*/  UIMAD UR21, UR21, UR33, URZ ;  /* 0x00000021151572a4 */ /* 0x000fe4000f8e02ff */
[----:B------:R-:W-:Y:S02]  /*0740*/  UIMAD.WIDE.U32 UR10, UR33, UR18, UR4 ;  /* 0x00000012210a72a5 */ /* 0x000fe4000f8e0004 */
[----:B------:R-:W-:-:S02]  /*0750*/  UIADD3 UR7, UPT, UPT, UR9, UR7, URZ ;  /* 0x0000000709077290 */ /* 0x000fc4000fffe0ff */
[----:B------:R-:W-:Y:S02]  /*0760*/  @UP0 UIMAD UR8, UR8, UR24, URZ ;  /* 0x00000018080802a4 */ /* 0x000fe4000f8e02ff */
[----:B------:R-:W-:Y:S02]  /*0770*/  UIADD3 UR4, UPT, UPT, UR11, UR21, URZ ;  /* 0x000000150b047290 */ /* 0x000fe4000fffe0ff */
[----:B------:R-:W-:Y:S02]  /*0780*/  ULEA.HI.X.SX32 UR6, UR6, UR7, 0x1, UP1 ;  /* 0x0000000706067291 */ /* 0x000fe400088f0eff */
[----:B-1----:R-:W-:Y:S02]  /*0790*/  ULEA UR9, UP1, UR10, UR26, 0x3 ;  /* 0x0000001a0a097291 */ /* 0x002fe4000f8218ff */
[----:B--2---:R-:W-:Y:S02]  /*07a0*/  @UP0 UIMAD UR8, UR8, UR25, URZ ;  /* 0x00000019080802a4 */ /* 0x004fe4000f8e02ff */
[----:B---3--:R-:W-:-:S02]  /*07b0*/  ULEA UR19, UP2, UR20, UR28, 0x1 ;  /* 0x0000001c14137291 */ /* 0x008fc4000f8408ff */
[----:B------:R-:W-:Y:S01]  /*07c0*/  ULEA.HI.X UR10, UR10, UR27, UR4, 0x3, UP1 ;  /* 0x0000001b0a0a7291 */ /* 0x000fe200088f1c04 */
[----:B------:R-:W-:Y:S02]  /*07d0*/  UMOV UR5, URZ ;  /* 0x000000ff00057c82 */ /* 0x000fe40008000000 */
[----:B------:R-:W-:Y:S01]  /*07e0*/  UMOV UR4, URZ ;  /* 0x000000ff00047c82 */ /* 0x000fe20008000000 */
[----:B----4-:R-:W-:Y:S02]  /*07f0*/  @UP0 UIMAD.WIDE UR4, UR8, 0x10, UR30 ;  /* 0x00000010080408a5 */ /* 0x010fe4000f8e021e */
[----:B------:R-:W-:Y:S02]  /*0800*/  ULEA.HI.X UR20, UR20, UR29, UR6, 0x1, UP2 ;  /* 0x0000001d14147291 */ /* 0x000fe400090f0c06 */
[----:B------:R-:W-:Y:S01]  /*0810*/  UISETP.GE.AND UP0, UPT, UR24, 0x1, UPT ;  /* 0x000000011800788c */ /* 0x000fe2000bf06270 */
[----:B------:R-:W-:Y:S01]  /*0820*/  UMOV UR7, URZ ;  /* 0x000000ff00077c82 */ /* 0x000fe20008000000 */
[----:B------:R-:W-:Y:S01]  /*0830*/  UMOV UR6, URZ ;  /* 0x000000ff00067c82 */ /* 0x000fe20008000000 */
[----:B------:R-:W-:-:S02]  /*0840*/  @P0 R2UR UR7, R3 ;  /* 0x00000000030702ca */ /* 0x000fc400000e0000 */
        /* <DEDUP_REMOVED lines=8> */
[----:B-1----:R-:W-:-:S03]  /*08d0*/  ULEA UR8, UR18, UR8, 0x18 ;  /* 0x0000000812087291 */ /* 0x002fc6000f8ec0ff */
[----:B------:R-:W-:Y:S01]  /*08e0*/  UMOV UR18, UR20 ;  /* 0x0000001400127c82 */ /* 0x000fe20008000000 */
[C---:B0-----:R-:W-:Y:S02]  /*08f0*/  IADD3 R0, PT, PT, R81.reuse, 0x40, RZ ;  /* 0x0000004051007810 */ /* 0x041fe40007ffe0ff */
[C---:B------:R-:W-:Y:S02]  /*0900*/  IADD3 R2, PT, PT, R81.reuse, 0x80, RZ ;  /* 0x0000008051027810 */ /* 0x040fe40007ffe0ff */
[C---:B------:R-:W-:Y:S02]  /*0910*/  IADD3 R4, PT, PT, R81.reuse, 0xc0, RZ ;  /* 0x000000c051047810 */ /* 0x040fe40007ffe0ff */
[C---:B------:R-:W-:Y:S02]  /*0920*/  IADD3 R6, PT, PT, R81.reuse, 0x100, RZ ;  /* 0x0000010051067810 */ /* 0x040fe40007ffe0ff */
[C---:B------:R-:W-:Y:S02]  /*0930*/  IADD3 R8, PT, PT, R81.reuse, 0x140, RZ ;  /* 0x0000014051087810 */ /* 0x040fe40007ffe0ff */
[----:B------:R-:W-:-:S02]  /*0940*/  IADD3 R10, PT, PT, R81, 0x180, RZ ;  /* 0x00000180510a7810 */ /* 0x000fc40007ffe0ff */
[C---:B------:R-:W-:Y:S02]  /*0950*/  IADD3 R12, PT, PT, R81.reuse, 0x1c0, RZ ;  /* 0x000001c0510c7810 */ /* 0x040fe40007ffe0ff */
[C---:B------:R-:W-:Y:S02]  /*0960*/  IADD3 R14, PT, PT, R81.reuse, 0x240, RZ ;  /* 0x00000240510e7810 */ /* 0x040fe40007ffe0ff */
[----:B------:R-:W-:Y:S02]  /*0970*/  IADD3 R16, PT, PT, R81, 0x3c0, RZ ;  /* 0x000003c051107810 */ /* 0x000fe40007ffe0ff */
        /* <DEDUP_REMOVED lines=9> */
[C---:B------:R-:W-:Y:S02]  /*0a10*/  LOP3.LUT R79, R81.reuse, 0x1f, RZ, 0xc0, !PT ;  /* 0x0000001f514f7812 */ /* 0x040fe400078ec0ff */
[C---:B------:R-:W-:Y:S02]  /*0a20*/  IADD3 R82, PT, PT, R81.reuse, 0x200, RZ ;  /* 0x0000020051527810 */ /* 0x040fe40007ffe0ff */
        /* <DEDUP_REMOVED lines=9> */
[----:B--2---:R-:W-:-:S07]  /*0ac0*/  LEA R54, R16, UR8, 0x2 ;  /* 0x0000000810367c11 */ /* 0x004fce000f8e10ff */
.L_x_9995:
        /* <DEDUP_REMOVED lines=21> */
[----:B--2---:R1:W-:Y:S04]  /*0c20*/  STS.128 [R51], R8 ;  /* 0x0000000833007388 */ /* 0x0043e80000000c00 */
[----:B---3--:R-:W-:Y:S01]  /*0c30*/  STS.128 [R51+0x200], R12 ;  /* 0x0002000c33007388 */ /* 0x008fe20000000c00 */
        /* <DEDUP_REMOVED lines=10> */
[----:B-----5:R4:W-:Y:S01]  /*0ce0*/  STS.128 [R51+0x200], R28 ;  /* 0x0002001c33007388 */ /* 0x0209e20000000c00 */
[----:B------:R-:W-:-:S03]  /*0cf0*/  NOP ;  /* 0x0000000000007918 */ /* 0x000fc60000000000 */
[----:B------:R-:W-:Y:S04]  /*0d00*/  LDS.128 R60, [R50] ;  /* 0x00000000323c7984 */ /* 0x000fe80000000c00 */
[----:B------:R-:W-:Y:S01]  /*0d10*/  LDS.128 R64, [R50+0x10] ;  /* 0x0000100032407984 */ /* 0x000fe20000000c00 */
[----:B------:R-:W-:Y:S06]  /*0d20*/  BAR.SYNC.DEFER_BLOCKING 0x0 ;  /* 0x0000000000007b1d */ /* 0x000fec0000010000 */
[----:B-1----:R-:W5:Y:S04]  /*0d30*/  LDG.E.128 R8, desc[UR22][R2.64] ;  /* 0x0000001602087981 */ /* 0x002f68000c1e1d00 */
[----:B------:R-:W5:Y:S01]  /*0d40*/  LDG.E.128 R4, desc[UR22][R2.64+0x200] ;  /* 0x0002001602047981 */ /* 0x000f62000c1e1d00 */
[--C-:B--2---:R-:W-:Y:S01]  /*0d50*/  HADD2.F32 R49, -RZ, R16.reuse.H0_H0 ;  /* 0x20000010ff317230 */ /* 0x104fe20000004100 */
[----:B0-----:R-:W-:Y:S01]  /*0d60*/  UISETP.GE.AND UP0, UPT, UR8, 0x1, UPT ;  /* 0x000000010800788c */ /* 0x001fe2000bf06270 */
[----:B------:R-:W-:Y:S01]  /*0d70*/  HADD2.F32 R48, -RZ, R16.H1_H1 ;  /* 0x30000010ff307230 */ /* 0x000fe20000004100 */
[----:B------:R-:W-:Y:S01]  /*0d80*/  CS2R R32, SRZ ;  /* 0x0000000000207805 */ /* 0x000fe2000001ff00 */
[--C-:B------:R-:W-:Y:S01]  /*0d90*/  HADD2.F32 R47, -RZ, R17.reuse.H0_H0 ;  /* 0x20000011ff2f7230 */ /* 0x100fe20000004100 */
[----:B----4-:R-:W-:Y:S01]  /*0da0*/  CS2R R30, SRZ ;  /* 0x00000000001e7805 */ /* 0x010fe2000001ff00 */
[----:B------:R-:W-:Y:S01]  /*0db0*/  HADD2.F32 R46, -RZ, R17.H1_H1 ;  /* 0x30000011ff2e7230 */ /* 0x000fe20000004100 */
[----:B------:R-:W-:Y:S01]  /*0dc0*/  CS2R R28, SRZ ;  /* 0x00000000001c7805 */ /* 0x000fe2000001ff00 */
[----:B------:R-:W-:-:S02]  /*0dd0*/  HADD2.F32 R45, -RZ, R18.H0_H0 ;  /* 0x20000012ff2d7230 */ /* 0x000fc40000004100 */
[----:B------:R-:W-:Y:S02]  /*0de0*/  HADD2.F32 R44, -RZ, R18.H1_H1 ;  /* 0x30000012ff2c7230 */ /* 0x000fe40000004100 */
[--C-:B------:R-:W-:Y:S02]  /*0df0*/  HADD2.F32 R43, -RZ, R19.reuse.H0_H0 ;  /* 0x20000013ff2b7230 */ /* 0x100fe40000004100 */
[----:B------:R-:W-:Y:S01]  /*0e00*/  HADD2.F32 R42, -RZ, R19.H1_H1 ;  /* 0x30000013ff2a7230 */ /* 0x000fe20000004100 */
[----:B------:R-:W-:Y:S01]  /*0e10*/  CS2R R18, SRZ ;  /* 0x0000000000127805 */ /* 0x000fe2000001ff00 */
[--C-:B---3--:R-:W-:Y:S02]  /*0e20*/  HADD2.F32 R41, -RZ, R20.reuse.H0_H0 ;  /* 0x20000014ff297230 */ /* 0x108fe40000004100 */
[----:B------:R-:W-:Y:S02]  /*0e30*/  HADD2.F32 R40, -RZ, R20.H1_H1 ;  /* 0x30000014ff287230 */ /* 0x000fe40000004100 */
[----:B------:R-:W-:-:S02]  /*0e40*/  HADD2.F32 R39, -RZ, R21.H0_H0 ;  /* 0x20000015ff277230 */ /* 0x000fc40000004100 */
[----:B------:R-:W-:Y:S01]  /*0e50*/  HADD2.F32 R38, -RZ, R21.H1_H1 ;  /* 0x30000015ff267230 */ /* 0x000fe20000004100 */
[----:B------:R-:W-:Y:S01]  /*0e60*/  CS2R R20, SRZ ;  /* 0x0000000000147805 */ /* 0x000fe2000001ff00 */
[--C-:B------:R-:W-:Y:S02]  /*0e70*/  HADD2.F32 R37, -RZ, R22.reuse.H0_H0 ;  /* 0x20000016ff257230 */ /* 0x100fe40000004100 */
[----:B------:R-:W-:Y:S02]  /*0e80*/  HADD2.F32 R36, -RZ, R22.H1_H1 ;  /* 0x30000016ff247230 */ /* 0x000fe40000004100 */
[--C-:B------:R-:W-:Y:S02]  /*0e90*/  HADD2.F32 R35, -RZ, R23.reuse.H0_H0 ;  /* 0x20000017ff237230 */ /* 0x100fe40000004100 */
[----:B------:R-:W-:Y:S01]  /*0ea0*/  HADD2.F32 R34, -RZ, R23.H1_H1 ;  /* 0x30000017ff227230 */ /* 0x000fe20000004100 */
[----:B------:R-:W-:Y:S01]  /*0eb0*/  CS2R R22, SRZ ;  /* 0x0000000000167805 */ /* 0x000fe2000001ff00 */
[----:B-----5:R-:W-:Y:S04]  /*0ec0*/  STS.128 [R51], R8 ;  /* 0x0000000833007388 */ /* 0x020fe80000000c00 */
[----:B------:R-:W-:Y:S01]  /*0ed0*/  STS.128 [R51+0x200], R4 ;  /* 0x0002000433007388 */ /* 0x000fe20000000c00 */
        /* <DEDUP_REMOVED lines=23> */
[----:B------:R-:W-:Y:S01]  /*1050*/  HADD2.F32 R105, -RZ, R25.H1_H1 ;  /* 0x30000019ff697230 */ /* 0x000fe20000004100 */
[----:B------:R-:W-:Y:S01]  /*1060*/  CS2R R24, SRZ ;  /* 0x0000000000187805 */ /* 0x000fe2000001ff00 */
[----:B------:R-:W-:-:S02]  /*1070*/  HADD2.F32 R104, -RZ, R26.H0_H0 ;  /* 0x2000001aff687230 */ /* 0x000fc40000004100 */
[C---:B------:R-:W-:Y:S01]  /*1080*/  FFMA.FTZ R3, R111.reuse, R44, R0 ;  /* 0x0000002c6f037223 */ /* 0x040fe20000010000 */
[----:B------:R-:W-:Y:S02]  /*1090*/  HADD2.F32 R103, -RZ, R26.H1_H1 ;  /* 0x3000001aff677230 */ /* 0x000fe40000004100 */
[----:B------:R-:W-:Y:S01]  /*10a0*/  FMUL.FTZ R13, R112, UR7 ;  /* 0x00000007700d7c20 */ /* 0x000fe20008410000 */
[--C-:B------:R-:W-:Y:S02]  /*10b0*/  HADD2.F32 R102, -RZ, R27.reuse.H0_H0 ;  /* 0x2000001bff667230 */ /* 0x100fe40000004100 */
[C---:B------:R-:W-:Y:S01]  /*10c0*/  FFMA.FTZ R0, R110.reuse, R43, R3 ;  /* 0x0000002b6e007223 */ /* 0x040fe20000010003 */
[----:B------:R-:W-:Y:S01]  /*10d0*/  HADD2.F32 R101, -RZ, R27.H1_H1 ;  /* 0x3000001bff657230 */ /* 0x000fe20000004100 */
[----:B------:R-:W-:Y:S01]  /*10e0*/  CS2R R26, SRZ ;  /* 0x00000000001a7805 */ /* 0x000fe2000001ff00 */
        /* <DEDUP_REMOVED lines=13> */
[----:B------:R-:W-:-:S04]  /*11c0*/  FFMA.FTZ R0, R106, R39, R3 ;  /* 0x000000276a007223 */ /* 0x000fc80000010003 */
[----:B------:R-:W-:-:S04]  /*11d0*/  FFMA.FTZ R3, R105, R38, R0 ;  /* 0x0000002669037223 */ /* 0x000fc80000010000 */
[----:B------:R-:W-:-:S04]  /*11e0*/  FFMA.FTZ R0, R104, R37, R3 ;  /* 0x0000002568007223 */ /* 0x000fc80000010003 */
[----:B------:R-:W-:-:S04]  /*11f0*/  FFMA.FTZ R3, R103, R36, R0 ;  /* 0x0000002467037223 */ /* 0x000fc80000010000 */
[C---:B------:R-:W-:Y:S01]  /*1200*/  FFMA.FTZ R84, R102.reuse, R35, R3 ;  /* 0x0000002366547223 */ /* 0x040fe20000010003 */
[----:B------:R-:W-:-:S03]  /*1210*/  FMUL.FTZ R3, R102, UR7 ;  /* 0x0000000766037c20 */ /* 0x000fc60008410000 */
[----:B------:R-:W-:Y:S01]  /*1220*/  FFMA.FTZ R84, R101, R34, R84 ;  /* 0x0000002265547223 */ /* 0x000fe20000010054 */
[----:B------:R-:W-:Y:S06]  /*1230*/  BAR.SYNC.DEFER_BLOCKING 0x0 ;  /* 0x0000000000007b1d */ /* 0x000fec0000010000 */
[----:B------:R-:W-:Y:S05]  /*1240*/  BRA.U !UP0, `(.L_x_9895) ;  /* 0x00000081088c7547 */ /* 0x000fea000b800000 */
[----:B------:R-:W-:Y:S01]  /*1250*/  UISETP.NE.AND UP0, UPT, UR11, 0x1, UPT ;  /* 0x000000010b00788c */ /* 0x000fe2000bf05270 */
[--C-:B------:R-:W-:Y:S02]  /*1260*/  HADD2.F32 R100, -RZ, R60.reuse.H0_H0 ;  /* 0x2000003cff647230 */ /* 0x100fe40000004100 */
[----:B------:R-:W-:Y:S02]  /*1270*/  HFMA2 R33, -RZ, RZ, 0, 0 ;  /* 0x00000000ff217431 */ /* 0x000fe400000001ff */
[----:B------:R-:W-:Y:S02]  /*1280*/  HADD2.F32 R99, -RZ, R60.H1_H1 ;  /* 0x3000003cff637230 */ /* 0x000fe40000004100 */
[----:B------:R-:W-:Y:S01]  /*1290*/  FADD.FTZ R0, R69, R69 ;  /* 0x0000004545007221 */ /* 0x000fe20000010000 */
[--C-:B------:R-:W-:Y:S01]  /*12a0*/  HADD2.F32 R98, -RZ, R61.reuse.H0_H0 ;  /* 0x2000003dff627230 */ /* 0x100fe20000004100 */
[----:B------:R-:W-:Y:S01]  /*12b0*/  PLOP3.LUT P1, PT, PT, PT, UP0, 0x80, 0x8 ;  /* 0x000000000008781c */ /* 0x000fe20003f2f008 */
[----:B------:R-:W-:-:S02]  /*12c0*/  HADD2.F32 R97, -RZ, R61.H1_H1 ;  /* 0x3000003dff617230 */ /* 0x000fc40000004100 */
[----:B------:R-:W-:Y:S01]  /*12d0*/  FADD.FTZ R115, R115, R115 ;  /* 0x0000007373737221 */ /* 0x000fe20000010000 */
[--C-:B------:R-:W-:Y:S02]  /*12e0*/  HADD2.F32 R96, -RZ, R62.reuse.H0_H0 ;  /* 0x2000003eff607230 */ /* 0x100fe40000004100 */
[----:B------:R-:W-:Y:S01]  /*12f0*/  FADD.FTZ R114, R114, R114 ;  /* 0x0000007272727221 */ /* 0x000fe20000010000 */
[----:B------:R-:W-:Y:S02]  /*1300*/  HADD2.F32 R95, -RZ, R62.H1_H1 ;  /* 0x3000003eff5f7230 */ /* 0x000fe40000004100 */
[----:B------:R-:W-:Y:S01]  /*1310*/  FADD.FTZ R113, R113, R113 ;  /* 0x0000007171717221 */ /* 0x000fe20000010000 */
[--C-:B------:R-:W-:Y:S02]  /*1320*/  HADD2.F32 R94, -RZ, R63.reuse.H0_H0 ;  /* 0x2000003fff5e7230 */ /* 0x100fe40000004100 */
[----:B------:R-:W-:Y:S01]  /*1330*/  FADD.FTZ R112, R112, R112 ;  /* 0x0000007070707221 */ /* 0x000fe20000010000 */
        /* <DEDUP_REMOVED lines=46> */
.L_x_9994:
        /* <DEDUP_REMOVED lines=20> */
[----:B-1----:R-:W2:Y:S04]  /*1760*/  LDG.E.128 R68, desc[UR22][R120.64+0x400] ;  /* 0x0004001678447981 */ /* 0x002ea8000c1e1d00 */
        /* <DEDUP_REMOVED lines=50> */
[----:B------:R-:W-:Y:S01]  /*1a90*/  FMUL.FTZ R116, R86, UR45 ;  /* 0x0000002d56747c20 */ /* 0x000fe20008410000 */
[----:B0-----:R-:W-:Y:S01]  /*1aa0*/  FMUL.RZ R120, R117, 0.15915493667125701904 ;  /* 0x3e22f98375787820 */ /* 0x001fe2000040c000 */
[----:B------:R-:W-:-:S05]  /*1ab0*/  FMUL.FTZ R117, R90, UR45 ;  /* 0x0000002d5a757c20 */ /* 0x000fca0008410000 */
[----:B------:R-:W-:Y:S01]  /*1ac0*/  MUFU.SIN R133, R122 ;  /* 0x0000007a00857308 */ /* 0x000fe20000000400 */
[----:B------:R-:W-:-:S07]  /*1ad0*/  MOV R128, UR46 ;  /* 0x0000002e00807c02 */ /* 0x000fce0008000f00 */
[----:B------:R0:W-:Y:S01]  /*1ae0*/  MUFU.COS R139, R122 ;  /* 0x0000007a008b7308 */ /* 0x0001e20000000000 */
[----:B------:R-:W-:Y:S01]  /*1af0*/  FMUL.RZ R129, R116, 0.15915493667125701904 ;  /* 0x3e22f98374817820 */ /* 0x000fe2000040c000 */
[----:B0-----:R-:W-:Y:S01]  /*1b00*/  FMUL.RZ R122, R117, 0.15915493667125701904 ;  /* 0x3e22f983757a7820 */ /* 0x001fe2000040c000 */
[----:B------:R-:W-:-:S05]  /*1b10*/  FMUL.FTZ R117, R89, UR45 ;  /* 0x0000002d59757c20 */ /* 0x000fca0008410000 */
[----:B------:R-:W-:Y:S01]  /*1b20*/  MUFU.SIN R135, R124 ;  /* 0x0000007c00877308 */ /* 0x000fe20000000400 */
[----:B------:R-:W-:Y:S01]  /*1b30*/  FMUL.FTZ R116, R85, UR45 ;  /* 0x0000002d55747c20 */ /* 0x000fe20008410000 */
[----:B------:R-:W-:-:S06]  /*1b40*/  FMUL.FTZ R128, R128, 1.4426950216293334961 ;  /* 0x3fb8aa3b80807820 */ /* 0x000fcc0000410000 */
[----:B------:R0:W-:Y:S01]  /*1b50*/  MUFU.COS R137, R124 ;  /* 0x0000007c00897308 */ /* 0x0001e20000000000 */
[----:B------:R-:W-:Y:S01]  /*1b60*/  FMUL.RZ R162, R116, 0.15915493667125701904 ;  /* 0x3e22f98374a27820 */ /* 0x000fe2000040c000 */
[----:B0-----:R-:W-:Y:S01]  /*1b70*/  FMUL.RZ R124, R117, 0.15915493667125701904 ;  /* 0x3e22f983757c7820 */ /* 0x001fe2000040c000 */
[----:B------:R-:W-:-:S05]  /*1b80*/  FMUL.FTZ R117, R88, UR45 ;  /* 0x0000002d58757c20 */ /* 0x000fca0008410000 */
[----:B------:R-:W-:Y:S01]  /*1b90*/  MUFU.SIN R151, R126 ;  /* 0x0000007e00977308 */ /* 0x000fe20000000400 */
[----:B------:R-:W-:-:S07]  /*1ba0*/  FMUL.FTZ R116, R99, R128 ;  /* 0x0000008063747220 */ /* 0x000fce0000410000 */
[----:B------:R0:W-:Y:S02]  /*1bb0*/  MUFU.COS R153, R126 ;  /* 0x0000007e00997308 */ /* 0x0001e40000000000 */
[----:B0-----:R-:W-:Y:S01]  /*1bc0*/  FMUL.RZ R126, R117, 0.15915493667125701904 ;  /* 0x3e22f983757e7820 */ /* 0x001fe2000040c000 */
[----:B------:R-:W-:-:S05]  /*1bd0*/  FMUL.FTZ R117, R87, UR45 ;  /* 0x0000002d57757c20 */ /* 0x000fca0008410000 */
[----:B------:R0:W5:Y:S01]  /*1be0*/  MUFU.EX2 R148, R116 ;  /* 0x0000007400947308 */ /* 0x0001620000000800 */
[----:B------:R-:W-:-:S07]  /*1bf0*/  FMUL.RZ R117, R117, 0.15915493667125701904 ;  /* 0x3e22f98375757820 */ /* 0x000fce000040c000 */
[----:B------:R-:W-:Y:S01]  /*1c00*/  MUFU.SIN R171, R117 ;  /* 0x0000007500ab7308 */ /* 0x000fe20000000400 */
[----:B0-----:R-:W-:-:S07]  /*1c10*/  SHF.L.U32 R116, R53, 0x5, RZ ;  /* 0x0000000535747819 */ /* 0x001fce00000006ff */
[----:B------:R0:W-:Y:S01]  /*1c20*/  MUFU.COS R173, R117 ;  /* 0x0000007500ad7308 */ /* 0x0001e20000000000 */
[----:B------:R-:W-:Y:S01]  /*1c30*/  LOP3.LUT R116, R116, 0x7c00, RZ, 0xc0, !PT ;  /* 0x00007c0074747812 */ /* 0x000fe200078ec0ff */
[----:B0-----:R-:W-:-:S06]  /*1c40*/  FMUL.FTZ R117, R98, R128 ;  /* 0x0000008062757220 */ /* 0x001fcc0000410000 */
[----:B------:R0:W-:Y:S01]  /*1c50*/  MUFU.EX2 R146, R117 ;  /* 0x0000007500927308 */ /* 0x0001e20000000800 */
[----:B------:R-:W-:Y:S01]  /*1c60*/  IADD3 R116, PT, PT, R51, R116, RZ ;  /* 0x0000007433747210 */ /* 0x000fe20007ffe0ff */
[----:B0-----:R-:W-:-:S06]  /*1c70*/  FMUL.FTZ R117, R92, R128 ;  /* 0x000000805c757220 */ /* 0x001fcc0000410000 */
[----:B------:R-:W-:Y:S01]  /*1c80*/  MUFU.SIN R158, R129 ;  /* 0x00000081009e7308 */ /* 0x000fe20000000400 */
[----:B-----5:R-:W-:-:S07]  /*1c90*/  FMUL.FTZ R149, R148, R149 ;  /* 0x0000009594957220 */ /* 0x020fce0000410000 */
[----:B------:R0:W-:Y:S01]  /*1ca0*/  MUFU.COS R160, R129 ;  /* 0x0000008100a07308 */ /* 0x0001e20000000000 */
[----:B------:R-:W-:-:S07]  /*1cb0*/  FMUL.FTZ R148, R148, R121 ;  /* 0x0000007994947220 */ /* 0x000fce0000410000 */
[----:B------:R5:W-:Y:S01]  /*1cc0*/  MUFU.EX2 R134, R117 ;  /* 0x0000007500867308 */ /* 0x000be20000000800 */
[-C--:B0-----:R-:W-:Y:S01]  /*1cd0*/  FMUL.FTZ R129, R93, R128.reuse ;  /* 0x000000805d817220 */ /* 0x081fe20000410000 */
[----:B--2---:R0:W-:Y:S01]  /*1ce0*/  STS.128 [R116+0x400], R68 ;  /* 0x0004004474007388 */ /* 0x0041e20000000c00 */
[----:B------:R-:W-:Y:S01]  /*1cf0*/  FMUL.FTZ R121, R86, R128 ;  /* 0x0000008056797220 */ /* 0x000fe20000410000 */
[----:B-----5:R-:W-:-:S04]  /*1d00*/  LOP3.LUT R117, R53, 0x3e0, RZ, 0xc0, !PT ;  /* 0x000003e035757812 */ /* 0x020fc800078ec0ff */
[----:B------:R-:W-:Y:S01]  /*1d10*/  MUFU.SIN R155, R120 ;  /* 0x00000078009b7308 */ /* 0x000fe20000000400 */
[----:B------:R-:W-:-:S07]  /*1d20*/  IADD3 R117, PT, PT, R117, R52, RZ ;  /* 0x0000003475757210 */ /* 0x000fce0007ffe0ff */
[----:B------:R2:W-:Y:S01]  /*1d30*/  MUFU.COS R157, R120 ;  /* 0x00000078009d7308 */ /* 0x0005e20000000000 */
[----:B0-----:R-:W-:-:S07]  /*1d40*/  FMUL.FTZ R68, R85, R128 ;  /* 0x0000008055447220 */ /* 0x001fce0000410000 */
[----:B------:R0:W-:Y:S01]  /*1d50*/  MUFU.EX2 R136, R129 ;  /* 0x0000008100887308 */ /* 0x0001e20000000800 */
[-C--:B--2---:R-:W-:Y:S01]  /*1d60*/  FMUL.FTZ R120, R97, R128.reuse ;  /* 0x0000008061787220 */ /* 0x084fe20000410000 */
[----:B------:R-:W-:Y:S01]  /*1d70*/  STS.128 [R116], R60 ;  /* 0x0000003c74007388 */ /* 0x000fe20000000c00 */
[----:B0-----:R-:W-:-:S05]  /*1d80*/  FMUL.FTZ R129, R88, R128 ;  /* 0x0000008058817220 */ /* 0x001fca0000410000 */
[----:B------:R-:W0:Y:S01]  /*1d90*/  MUFU.EX2 R120, R120 ;  /* 0x0000007800787308 */ /* 0x000e220000000800 */
[----:B------:R-:W-:Y:S04]  /*1da0*/  STS.128 [R116+0x200], R64 ;  /* 0x0002004074007388 */ /* 0x000fe80000000c00 */
[----:B------:R2:W-:Y:S03]  /*1db0*/  STS.128 [R116+0x600], R72 ;  /* 0x0006004874007388 */ /* 0x0005e60000000c00 */
[----:B------:R5:W-:Y:S02]  /*1dc0*/  MUFU.EX2 R154, R129 ;  /* 0x00000081009a7308 */ /* 0x000be40000000800 */
[----:B-----5:R-:W-:-:S06]  /*1dd0*/  LEA R129, R117, R50, 0x5 ;  /* 0x0000003275817211 */ /* 0x020fcc00078e28ff */
[----:B------:R-:W-:Y:S01]  /*1de0*/  MUFU.COS R175, R162 ;  /* 0x000000a200af7308 */ /* 0x000fe20000000000 */
[----:B------:R-:W-:Y:S01]  /*1df0*/  NOP ;  /* 0x0000000000007918 */ /* 0x000fe20000000000 */
[----:B------:R-:W5:Y:S06]  /*1e00*/  LDS.128 R60, [R129] ;  /* 0x00000000813c7984 */ /* 0x000f6c0000000c00 */
[----:B------:R-:W1:Y:S01]  /*1e10*/  MUFU.EX2 R117, R121 ;  /* 0x0000007900757308 */ /* 0x000e620000000800 */
[C---:B0-----:R-:W-:Y:S01]  /*1e20*/  FMUL.FTZ R145, R120.reuse, R145 ;  /* 0x0000009178917220 */ /* 0x041fe20000410000 */
[----:B------:R-:W-:Y:S01]  /*1e30*/  FMUL.FTZ R144, R120, R125 ;  /* 0x0000007d78907220 */ /* 0x000fe20000410000 */
[----:B------:R-:W-:Y:S01]  /*1e40*/  FMUL.FTZ R130, R91, R128 ;  /* 0x000000805b827220 */ /* 0x000fe20000410000 */
[----:B------:R-:W0:Y:S04]  /*1e50*/  LDS.128 R64, [R129+0x10] ;  /* 0x0000100081407984 */ /* 0x000e280000000c00 */
[----:B--2---:R2:W4:Y:S08]  /*1e60*/  MUFU.EX2 R116, R68 ;  /* 0x0000004400747308 */ /* 0x0045300000000800 */
[----:B------:R-:W3:Y:S01]  /*1e70*/  MUFU.SIN R73, R162 ;  /* 0x000000a200497308 */ /* 0x000ee20000000400 */
[C---:B-1----:R-:W-:Y:S01]  /*1e80*/  FMUL.FTZ R121, R117.reuse, R160 ;  /* 0x000000a075797220 */ /* 0x042fe20000410000 */
[----:B------:R-:W-:Y:S01]  /*1e90*/  FMUL.FTZ R120, R117, R158 ;  /* 0x0000009e75787220 */ /* 0x000fe20000410000 */
[----:B--2---:R-:W1:Y:S05]  /*1ea0*/  LDS.128 R68, [R129+0x20] ;  /* 0x0000200081447984 */ /* 0x004e6a0000000c00 */
[----:B------:R-:W-:Y:S01]  /*1eb0*/  MUFU.SIN R167, R126 ;  /* 0x0000007e00a77308 */ /* 0x000fe20000000400 */
[----:B----4-:R-:W-:Y:S01]  /*1ec0*/  FMUL.FTZ R117, R116, R175 ;  /* 0x000000af74757220 */ /* 0x010fe20000410000 */
[-C--:B------:R-:W-:Y:S01]  /*1ed0*/  FMUL.FTZ R132, R90, R128.reuse ;  /* 0x000000805a847220 */ /* 0x080fe20000410000 */
[----:B------:R-:W-:-:S05]  /*1ee0*/  FMUL.FTZ R138, R89, R128 ;  /* 0x00000080598a7220 */ /* 0x000fca0000410000 */
[----:B------:R2:W-:Y:S01]  /*1ef0*/  MUFU.COS R169, R126 ;  /* 0x0000007e00a97308 */ /* 0x0005e20000000000 */
[----:B---3--:R-:W-:Y:S02]  /*1f00*/  FMUL.FTZ R116, R116, R73 ;  /* 0x0000004974747220 */ /* 0x008fe40000410000 */
[----:B------:R3:W4:Y:S05]  /*1f10*/  LDS.128 R72, [R129+0x30] ;  /* 0x0000300081487984 */ /* 0x00072a0000000c00 */
[----:B------:R-:W-:Y:S01]  /*1f20*/  MUFU.SIN R159, R122 ;  /* 0x0000007a009f7308 */ /* 0x000fe20000000400 */
[----:B--2---:R-:W-:-:S07]  /*1f30*/  FMUL.FTZ R126, R94, R128 ;  /* 0x000000805e7e7220 */ /* 0x004fce0000410000 */
[----:B------:R2:W-:Y:S08]  /*1f40*/  MUFU.COS R161, R122 ;  /* 0x0000007a00a17308 */ /* 0x0005f00000000000 */
[----:B------:R-:W-:Y:S01]  /*1f50*/  MUFU.SIN R163, R124 ;  /* 0x0000007c00a37308 */ /* 0x000fe20000000400 */
[----:B--2---:R-:W-:-:S07]  /*1f60*/  FMUL.FTZ R122, R96, R128 ;  /* 0x00000080607a7220 */ /* 0x004fce0000410000 */
[----:B------:R2:W-:Y:S02]  /*1f70*/  MUFU.COS R165, R124 ;  /* 0x0000007c00a57308 */ /* 0x0005e40000000000 */
[----:B--2---:R-:W-:-:S06]  /*1f80*/  FMUL.FTZ R124, R95, R128 ;  /* 0x000000805f7c7220 */ /* 0x004fcc0000410000 */
[----:B------:R-:W-:Y:S08]  /*1f90*/  MUFU.EX2 R126, R126 ;  /* 0x0000007e007e7308 */ /* 0x000ff00000000800 */
[----:B------:R-:W2:Y:S08]  /*1fa0*/  MUFU.EX2 R122, R122 ;  /* 0x0000007a007a7308 */ /* 0x000eb00000000800 */
[----:B------:R-:W-:Y:S08]  /*1fb0*/  MUFU.EX2 R124, R124 ;  /* 0x0000007c007c7308 */ /* 0x000ff00000000800 */
[----:B------:R-:W5:Y:S08]  /*1fc0*/  MUFU.EX2 R130, R130 ;  /* 0x0000008200827308 */ /* 0x000f700000000800 */
[----:B------:R-:W3:Y:S08]  /*1fd0*/  MUFU.EX2 R150, R132 ;  /* 0x0000008400967308 */ /* 0x000ef00000000800 */
[----:B------:R0:W1:Y:S01]  /*1fe0*/  MUFU.EX2 R152, R138 ;  /* 0x0000008a00987308 */ /* 0x0000620000000800 */
[----:B------:R-:W-:Y:S01]  /*1ff0*/  R2UR UR47, R119 ;  /* 0x00000000772f72ca */ /* 0x000fe200000e0000 */
[C---:B------:R-:W-:Y:S01]  /*2000*/  FMUL.FTZ R119, R100.reuse, UR45 ;  /* 0x0000002d64777c20 */ /* 0x040fe20008410000 */
[-C--:B------:R-:W-:Y:S01]  /*2010*/  FMUL.FTZ R140, R87, R128.reuse ;  /* 0x00000080578c7220 */ /* 0x080fe20000410000 */
[----:B------:R-:W-:-:S02]  /*2020*/  FMUL.FTZ R128, R100, R128 ;  /* 0x0000008064807220 */ /* 0x000fc40000410000 */
[----:B------:R-:W-:Y:S01]  /*2030*/  FMUL.RZ R119, R119, 0.15915493667125701904 ;  /* 0x3e22f98377777820 */ /* 0x000fe2000040c000 */
[----:B--2---:R-:W-:Y:S01]  /*2040*/  FMUL.FTZ R142, R122, R127 ;  /* 0x0000007f7a8e7220 */ /* 0x004fe20000410000 */
[----:B------:R2:W4:Y:S01]  /*2050*/  MUFU.EX2 R156, R140 ;  /* 0x0000008c009c7308 */ /* 0x0005220000000800 */
[C---:B0-----:R-:W-:Y:S01]  /*2060*/  FMUL.FTZ R138, R126.reuse, R133 ;  /* 0x000000857e8a7220 */ /* 0x041fe20000410000 */
[----:B------:R-:W-:Y:S01]  /*2070*/  FMUL.FTZ R139, R126, R139 ;  /* 0x0000008b7e8b7220 */ /* 0x000fe20000410000 */
[C---:B-----5:R-:W-:Y:S01]  /*2080*/  FMUL.FTZ R133, R130.reuse, R157 ;  /* 0x0000009d82857220 */ /* 0x060fe20000410000 */
[----:B------:R-:W-:Y:S01]  /*2090*/  FMUL.FTZ R132, R130, R155 ;  /* 0x0000009b82847220 */ /* 0x000fe20000410000 */
[----:B---3--:R-:W-:Y:S01]  /*20a0*/  FMUL.FTZ R130, R150, R159 ;  /* 0x0000009f96827220 */ /* 0x008fe20000410000 */
[----:B------:R-:W-:Y:S01]  /*20b0*/  R2UR UR48, R118 ;  /* 0x00000000763072ca */ /* 0x000fe200000e0000 */
[----:B--2---:R-:W-:Y:S01]  /*20c0*/  FMUL.FTZ R140, R124, R131 ;  /* 0x000000837c8c7220 */ /* 0x004fe20000410000 */
[----:B------:R-:W-:Y:S01]  /*20d0*/  FMUL.FTZ R131, R150, R161 ;  /* 0x000000a196837220 */ /* 0x000fe20000410000 */
[C---:B-1----:R-:W-:Y:S01]  /*20e0*/  FMUL.FTZ R127, R152.reuse, R165 ;  /* 0x000000a5987f7220 */ /* 0x042fe20000410000 */
[----:B------:R-:W-:Y:S01]  /*20f0*/  FMUL.FTZ R126, R152, R163 ;  /* 0x000000a3987e7220 */ /* 0x000fe20000410000 */
[--C-:B------:R-:W-:Y:S01]  /*2100*/  HADD2.F32 R150, -RZ, R60.reuse.H0_H0 ;  /* 0x2000003cff967230 */ /* 0x100fe20000004100 */
[----:B------:R-:W-:Y:S01]  /*2110*/  MUFU.COS R118, R119 ;  /* 0x0000007700767308 */ /* 0x000fe20000000000 */
[----:B------:R-:W-:-:S02]  /*2120*/  HADD2.F32 R152, -RZ, R60.H1_H1 ;  /* 0x3000003cff987230 */ /* 0x000fc40000004100 */
[----:B------:R-:W-:-:S05]  /*2130*/  FMUL.FTZ R137, R136, R137 ;  /* 0x0000008988897220 */ /* 0x000fca0000410000 */
[----:B------:R-:W0:Y:S01]  /*2140*/  MUFU.EX2 R129, R128 ;  /* 0x0000008000817308 */ /* 0x000e220000000800 */
[----:B------:R-:W-:Y:S01]  /*2150*/  FMUL.FTZ R136, R136, R135 ;  /* 0x0000008788887220 */ /* 0x000fe20000410000 */
[----:B------:R-:W-:-:S06]  /*2160*/  FMUL.FTZ R141, R124, R141 ;  /* 0x0000008d7c8d7220 */ /* 0x000fcc0000410000 */
[----:B------:R-:W1:Y:S01]  /*2170*/  MUFU.SIN R60, R119 ;  /* 0x00000077003c7308 */ /* 0x000e620000000400 */
[C---:B------:R-:W-:Y:S01]  /*2180*/  FMUL.FTZ R135, R134.reuse, R153 ;  /* 0x0000009986877220 */ /* 0x040fe20000410000 */
[----:B------:R-:W-:Y:S01]  /*2190*/  FMUL.FTZ R134, R134, R151 ;  /* 0x0000009786867220 */ /* 0x000fe20000410000 */
[C---:B------:R-:W-:Y:S01]  /*21a0*/  FMUL.FTZ R125, R154.reuse, R169 ;  /* 0x000000a99a7d7220 */ /* 0x040fe20000410000 */
[----:B------:R-:W-:Y:S01]  /*21b0*/  FMUL.FTZ R124, R154, R167 ;  /* 0x000000a79a7c7220 */ /* 0x000fe20000410000 */
[--C-:B------:R-:W-:Y:S02]  /*21c0*/  HADD2.F32 R151, -RZ, R61.reuse.H0_H0 ;  /* 0x2000003dff977230 */ /* 0x100fe40000004100 */
[----:B------:R-:W-:Y:S01]  /*21d0*/  HADD2.F32 R154, -RZ, R61.H1_H1 ;  /* 0x3000003dff9a7230 */ /* 0x000fe20000004100 */
[----:B------:R-:W-:Y:S01]  /*21e0*/  MOV R61, UR20 ;  /* 0x00000014003d7c02 */ /* 0x000fe20008000f00 */
[C---:B------:R-:W-:Y:S01]  /*21f0*/  FMUL.FTZ R147, R146.reuse, R147 ;  /* 0x0000009392937220 */ /* 0x040fe20000410000 */
[----:B------:R-:W-:Y:S01]  /*2200*/  ULEA UR20, UR42, UR21, 0x18 ;  /* 0x000000152a147291 */ /* 0x000fe2000f8ec0ff */
[----:B------:R-:W-:Y:S01]  /*2210*/  FMUL.FTZ R146, R146, R123 ;  /* 0x0000007b92927220 */ /* 0x000fe20000410000 */
[----:B------:R-:W-:Y:S01]  /*2220*/  FMUL.FTZ R143, R122, R143 ;  /* 0x0000008f7a8f7220 */ /* 0x000fe20000410000 */
[C---:B----4-:R-:W-:Y:S01]  /*2230*/  FMUL.FTZ R123, R156.reuse, R173 ;  /* 0x000000ad9c7b7220 */ /* 0x050fe20000410000 */
[----:B------:R-:W-:Y:S01]  /*2240*/  FMUL.FTZ R122, R156, R171 ;  /* 0x000000ab9c7a7220 */ /* 0x000fe20000410000 */
[----:B------:R-:W-:Y:S01]  /*2250*/  SEL R61, R61, R82, !P0 ;  /* 0x000000523d3d7207 */ /* 0x000fe20004000000 */
[----:B------:R-:W-:-:S02]  /*2260*/  HADD2.F32 R156, -RZ, R62.H1_H1 ;  /* 0x3000003eff9c7230 */ /* 0x000fc40000004100 */
[----:B------:R-:W-:Y:S02]  /*2270*/  HADD2.F32 R160, -RZ, R64.H1_H1 ;  /* 0x30000040ffa07230 */ /* 0x000fe40000004100 */
[C---:B0-----:R-:W-:Y:S01]  /*2280*/  FMUL.FTZ R128, R129.reuse, R118 ;  /* 0x0000007681807220 */ /* 0x041fe20000410000 */
[----:B------:R-:W-:Y:S02]  /*2290*/  HADD2.F32 R164, -RZ, R66.H1_H1 ;  /* 0x30000042ffa47230 */ /* 0x000fe40000004100 */
[----:B------:R-:W-:Y:S02]  /*22a0*/  HADD2.F32 R172, -RZ, R71.H1_H1 ;  /* 0x30000047ffac7230 */ /* 0x000fe40000004100 */
[----:B------:R-:W-:Y:S02]  /*22b0*/  HADD2.F32 R178, -RZ, R73.H1_H1 ;  /* 0x30000049ffb27230 */ /* 0x000fe40000004100 */
[----:B-1----:R-:W-:Y:S01]  /*22c0*/  FMUL.FTZ R129, R129, R60 ;  /* 0x0000003c81817220 */ /* 0x002fe20000410000 */
[----:B------:R-:W-:Y:S01]  /*22d0*/  HADD2.F32 R158, -RZ, R63.H1_H1 ;  /* 0x3000003fff9e7230 */ /* 0x000fe20000004100 */
[----:B------:R-:W-:Y:S01]  /*22e0*/  LEA R61, R61, UR20, 0x3 ;  /* 0x000000143d3d7c11 */ /* 0x000fe2000f8e18ff */
        /* <DEDUP_REMOVED lines=82> */
.L_x_9897:
[----:B------:R-:W-:-:S06]  /*2810*/  LEA R118, R53, UR20, 0x3 ;  /* 0x0000001435767c11 */ /* 0x000fcc000f8e18ff */
[----:B------:R-:W0:Y:S02]  /*2820*/  LDS.64 R118, [R118+0x49e8] ;  /* 0x0049e80076767984 */ /* 0x000e240000000a00 */
.L_x_9898:
[----:B------:R-:W-:Y:S05]  /*2830*/  BSYNC.RECONVERGENT B0 ;  /* 0x0000000000007941 */ /* 0x000fea0003800200 */
.L_x_9896:
        /* <DEDUP_REMOVED lines=163> */
[----:B--2---:R-:W-:Y:S01]  /*3270*/  P2R R60, PR, RZ, 0x4 ;  /* 0x00000004ff3c7803 */ /* 0x004fe20000000000 */
[----:B------:R-:W-:Y:S06]  /*3280*/  BAR.SYNC.DEFER_BLOCKING 0x0 ;  /* 0x0000000000007b1d */ /* 0x000fec0000010000 */
[----:B------:R-:W-:Y:S05]  /*3290*/  @P2 BRA `(.L_x_9899) ;  /* 0x0000000800142947 */ /* 0x000fea0003800000 */
[----:B------:R-:W-:Y:S01]  /*32a0*/  LEA R74, R53, R80, 0x4 ;  /* 0x00000050354a7211 */ /* 0x000fe200078e20ff */
[----:B------:R-:W-:Y:S01]  /*32b0*/  UMOV UR21, 0xffffffff ;  /* 0xffffffff00157882 */ /* 0x000fe20000000000 */
[C---:B------:R-:W-:Y:S02]  /*32c0*/  ISETP.GE.AND P4, PT, R52.reuse, 0x10, PT ;  /* 0x000000103400780c */ /* 0x040fe40003f86270 */
[C---:B------:R-:W-:Y:S01]  /*32d0*/  ISETP.GE.AND P2, PT, R52.reuse, 0x8, PT ;  /* 0x000000083400780c */ /* 0x040fe20003f46270 */
[----:B------:R-:W-:Y:S01]  /*32e0*/  LDS.128 R60, [R74+0x31d0] ;  /* 0x0031d0004a3c7984 */ /* 0x000fe20000000c00 */
[C---:B------:R-:W-:Y:S02]  /*32f0*/  ISETP.GE.AND P3, PT, R52.reuse, 0x4, PT ;  /* 0x000000043400780c */ /* 0x040fe40003f66270 */
[----:B------:R-:W-:Y:S01]  /*3300*/  ISETP.GE.AND P5, PT, R52, 0x1, PT ;  /* 0x000000013400780c */ /* 0x000fe20003fa6270 */
        /* <DEDUP_REMOVED lines=74> */
.L_x_10022:
        /* <DEDUP_REMOVED lines=13> */
.L_x_10025:
[----:B------:R-:W-:-:S03]  /*3880*/  UMOV UR21, 0xffffffff ;  /* 0xffffffff00157882 */ /* 0x000fc60000000000 */
[----:B------:R-:W-:Y:S05]  /*3890*/  BRA.DIV UR21, `(.L_x_9902) ;  /* 0x0000007215bc7947 */ /* 0x000fea000b800000 */
.L_x_10028:
[----:B------:R-:W-:-:S03]  /*38a0*/  UMOV UR21, 0xffffffff ;  /* 0xffffffff00157882 */ /* 0x000fc60000000000 */
[----:B------:R-:W-:Y:S05]  /*38b0*/  BRA.DIV UR21, `(.L_x_9903) ;  /* 0x0000007215dc7947 */ /* 0x000fea000b800000 */
.L_x_10031:
[----:B------:R-:W-:-:S03]  /*38c0*/  UMOV UR21, 0xffffffff ;  /* 0xffffffff00157882 */ /* 0x000fc60000000000 */
[----:B------:R-:W-:Y:S05]  /*38d0*/  BRA.DIV UR21, `(.L_x_9904) ;  /* 0x0000007215fc7947 */ /* 0x000fea000b800000 */
.L_x_10034:
        /* <DEDUP_REMOVED lines=10> */
.L_x_10044:
        /* <DEDUP_REMOVED lines=23> */
.L_x_9899:
[----:B------:R-:W-:Y:S05]  /*3af0*/  WARPSYNC.ALL ;  /* 0x0000000000007948 */ /* 0x000fea0003800000 */
[CC--:B01----:R-:W-:Y:S01]  /*3b00*/  FMUL.FTZ R60, R116.reuse, R119.reuse ;  /* 0x00000077743c7220 */ /* 0x0c3fe20000410000 */
[----:B------:R-:W-:Y:S01]  /*3b10*/  FMUL.FTZ R204, R197, UR47 ;  /* 0x0000002fc5cc7c20 */ /* 0x000fe20008410000 */
[C---:B------:R-:W-:Y:S01]  /*3b20*/  FMUL.FTZ R61, R117.reuse, R119 ;  /* 0x00000077753d7220 */ /* 0x040fe20000410000 */
[C---:B--2--5:R-:W-:Y:S01]  /*3b30*/  FMUL.FTZ R64, R116.reuse, R181 ;  /* 0x000000b574407220 */ /* 0x064fe20000410000 */
[-C--:B------:R-:W-:Y:S01]  /*3b40*/  FFMA.FTZ R60, R117, R118.reuse, -R60 ;  /* 0x00000076753c7223 */ /* 0x080fe2000001083c */
[----:B------:R-:W-:Y:S01]  /*3b50*/  FFMA.FTZ R204, R179, UR48, -R204 ;  /* 0x00000030b3cc7c23 */ /* 0x000fe200080108cc */
[----:B------:R-:W-:Y:S01]  /*3b60*/  FFMA.FTZ R61, -R116, R118, -R61 ;  /* 0x00000076743d7223 */ /* 0x000fe2000001093d */
[----:B------:R-:W-:Y:S01]  /*3b70*/  FMUL.FTZ R68, R180, UR47 ;  /* 0x0000002fb4447c20 */ /* 0x000fe20008410000 */
[C---:B------:R-:W-:Y:S01]  /*3b80*/  FMUL.FTZ R66, R120.reuse, R60 ;  /* 0x0000003c78427220 */ /* 0x040fe20000410000 */
[----:B------:R-:W-:Y:S01]  /*3b90*/  FMUL.FTZ R62, R101, R204 ;  /* 0x000000cc653e7220 */ /* 0x000fe20000410000 */
[-C--:B------:R-:W-:Y:S01]  /*3ba0*/  FMUL.FTZ R70, R120, R61.reuse ;  /* 0x0000003d78467220 */ /* 0x080fe20000410000 */
[----:B------:R-:W-:Y:S01]  /*3bb0*/  FFMA.FTZ R205, R177, UR48, -R68 ;  /* 0x00000030b1cd7c23 */ /* 0x000fe20008010844 */
        /* <DEDUP_REMOVED lines=8> */
[C---:B------:R-:W-:Y:S01]  /*3c40*/  FFMA.FTZ R70, R123.reuse, R70, R60 ;  /* 0x000000467b467223 */ /* 0x040fe2000001003c */
[----:B------:R-:W-:Y:S01]  /*3c50*/  FADD.FTZ R63, R182, R63 ;  /* 0x0000003fb63f7221 */ /* 0x000fe20000010000 */
[----:B------:R-:W-:Y:S01]  /*3c60*/  FMUL.FTZ R62, R120, R61 ;  /* 0x0000003d783e7220 */ /* 0x000fe20000410000 */
        /* <DEDUP_REMOVED lines=8> */
[-C--:B------:R-:W-:Y:S01]  /*3cf0*/  FMUL.FTZ R61, R124, R70.reuse ;  /* 0x000000467c3d7220 */ /* 0x080fe20000410000 */
[----:B------:R-:W-:Y:S01]  /*3d00*/  FFMA.FTZ R70, R125, R70, R66 ;  /* 0x000000467d467223 */ /* 0x000fe20000010042 */
[----:B------:R-:W-:Y:S01]  /*3d10*/  BAR.SYNC.DEFER_BLOCKING 0x0 ;  /* 0x0000000000007b1d */ /* 0x000fe20000010000 */
        /* <DEDUP_REMOVED lines=12> */
[-C--:B------:R-:W-:Y:S01]  /*3de0*/  FMUL.FTZ R60, R130, R68.reuse ;  /* 0x00000044823c7220 */ /* 0x080fe20000410000 */
[----:B------:R-:W-:Y:S01]  /*3df0*/  FFMA.FTZ R61, R104, R203, R61 ;  /* 0x000000cb683d7223 */ /* 0x000fe2000001003d */
[----:B------:R-:W-:Y:S01]  /*3e00*/  FADD.FTZ R63, R184, R63 ;  /* 0x0000003fb83f7221 */ /* 0x000fe20000010000 */
[-C--:B------:R-:W-:Y:S01]  /*3e10*/  FMUL.FTZ R69, R130, R65.reuse ;  /* 0x0000004182457220 */ /* 0x080fe20000410000 */
[C---:B------:R-:W-:Y:S01]  /*3e20*/  FFMA.FTZ R67, R131.reuse, R65, R60 ;  /* 0x0000004183437223 */ /* 0x040fe2000001003c */
[C---:B------:R-:W-:Y:S01]  /*3e30*/  FMUL.FTZ R62, R124.reuse, R61 ;  /* 0x0000003d7c3e7220 */ /* 0x040fe20000410000 */
[-C--:B------:R-:W-:Y:S01]  /*3e40*/  FMUL.FTZ R60, R124, R63.reuse ;  /* 0x0000003f7c3c7220 */ /* 0x080fe20000410000 */
[----:B------:R-:W-:Y:S01]  /*3e50*/  FMUL.FTZ R65, R172, UR47 ;  /* 0x0000002fac417c20 */ /* 0x000fe20008410000 */
[----:B------:R-:W-:Y:S01]  /*3e60*/  FFMA.FTZ R69, R131, R68, -R69 ;  /* 0x0000004483457223 */ /* 0x000fe20000010845 */
[C---:B------:R-:W-:Y:S01]  /*3e70*/  FFMA.FTZ R64, R125.reuse, R63, -R62 ;  /* 0x0000003f7d407223 */ /* 0x040fe2000001083e */
[----:B------:R-:W-:Y:S01]  /*3e80*/  FFMA.FTZ R62, R125, R61, R60 ;  /* 0x0000003d7d3e7223 */ /* 0x000fe2000001003c */
[----:B------:R-:W-:Y:S01]  /*3e90*/  FFMA.FTZ R200, R168, UR48, -R65 ;  /* 0x00000030a8c87c23 */ /* 0x000fe20008010841 */
[----:B------:R-:W0:Y:S01]  /*3ea0*/  LDS.64 R60, [R80+0x31d8] ;  /* 0x0031d800503c7984 */ /* 0x000e220000000a00 */
[----:B------:R-:W-:Y:S01]  /*3eb0*/  FADD.FTZ R64, R185, R64 ;  /* 0x00000040b9407221 */ /* 0x000fe20000010000 */
[C---:B------:R-:W-:Y:S01]  /*3ec0*/  FMUL.FTZ R70, R132.reuse, R67 ;  /* 0x0000004384467220 */ /* 0x040fe20000410000 */
[----:B------:R-:W-:Y:S01]  /*3ed0*/  FFMA.FTZ R62, R105, R200, R62 ;  /* 0x000000c8693e7223 */ /* 0x000fe2000001003e */
[-C--:B------:R-:W-:Y:S01]  /*3ee0*/  FMUL.FTZ R68, R132, R69.reuse ;  /* 0x0000004584447220 */ /* 0x080fe20000410000 */
[C---:B------:R-:W-:Y:S01]  /*3ef0*/  FMUL.FTZ R66, R126.reuse, R64 ;  /* 0x000000407e427220 */ /* 0x040fe20000410000 */
[----:B------:R-:W-:Y:S01]  /*3f00*/  FFMA.FTZ R70, R133, R69, -R70 ;  /* 0x0000004585467223 */ /* 0x000fe20000010846 */
[----:B------:R-:W-:Y:S01]  /*3f10*/  FMUL.FTZ R198, R173, UR47 ;  /* 0x0000002fadc67c20 */ /* 0x000fe20008410000 */
[----:B------:R-:W-:Y:S01]  /*3f20*/  FFMA.FTZ R67, R133, R67, R68 ;  /* 0x0000004385437223 */ /* 0x000fe20000010044 */
[CC--:B------:R-:W-:Y:S01]  /*3f30*/  FFMA.FTZ R63, R127.reuse, R62.reuse, R66 ;  /* 0x0000003e7f3f7223 */ /* 0x0c0fe20000010042 */
[----:B------:R-:W-:Y:S01]  /*3f40*/  FMUL.FTZ R62, R126, R62 ;  /* 0x0000003e7e3e7220 */ /* 0x000fe20000410000 */
[----:B------:R-:W-:Y:S01]  /*3f50*/  FMUL.FTZ R68, R176, UR47 ;  /* 0x0000002fb0447c20 */ /* 0x000fe20008410000 */
[C---:B------:R-:W-:Y:S01]  /*3f60*/  FMUL.FTZ R66, R134.reuse, R70 ;  /* 0x0000004686427220 */ /* 0x040fe20000410000 */
[-C--:B------:R-:W-:Y:S01]  /*3f70*/  FMUL.FTZ R69, R134, R67.reuse ;  /* 0x0000004386457220 */ /* 0x080fe20000410000 */
[----:B------:R-:W-:Y:S01]  /*3f80*/  FFMA.FTZ R65, R127, R64, -R62 ;  /* 0x000000407f417223 */ /* 0x000fe2000001083e */
[----:B------:R-:W-:Y:S01]  /*3f90*/  FFMA.FTZ R201, R165, UR48, -R68 ;  /* 0x00000030a5c97c23 */ /* 0x000fe20008010844 */
[C---:B------:R-:W-:Y:S01]  /*3fa0*/  FFMA.FTZ R66, R135.reuse, R67, R66 ;  /* 0x0000004387427223 */ /* 0x040fe20000010042 */
[----:B------:R-:W-:Y:S01]  /*3fb0*/  FFMA.FTZ R69, R135, R70, -R69 ;  /* 0x0000004687457223 */ /* 0x000fe20000010845 */
[----:B------:R-:W-:Y:S01]  /*3fc0*/  FADD.FTZ R65, R186, R65 ;  /* 0x00000041ba417221 */ /* 0x000fe20000010000 */
[----:B------:R-:W-:Y:S01]  /*3fd0*/  FFMA.FTZ R63, R106, R201, R63 ;  /* 0x000000c96a3f7223 */ /* 0x000fe2000001003f */
[-C--:B------:R-:W-:Y:S01]  /*3fe0*/  FMUL.FTZ R68, R136, R66.reuse ;  /* 0x0000004288447220 */ /* 0x080fe20000410000 */
[----:B------:R-:W-:Y:S01]  /*3ff0*/  FFMA.FTZ R198, R169, UR48, -R198 ;  /* 0x00000030a9c67c23 */ /* 0x000fe200080108c6 */
[C---:B------:R-:W-:Y:S01]  /*4000*/  FMUL.FTZ R62, R130.reuse, R65 ;  /* 0x00000041823e7220 */ /* 0x040fe20000410000 */
[----:B------:R-:W-:Y:S01]  /*4010*/  FMUL.FTZ R64, R130, R63 ;  /* 0x0000003f82407220 */ /* 0x000fe20000410000 */
[-C--:B------:R-:W-:Y:S01]  /*4020*/  FFMA.FTZ R67, R137, R69.reuse, -R68 ;  /* 0x0000004589437223 */ /* 0x080fe20000010844 */
[----:B------:R-:W-:Y:S01]  /*4030*/  FMUL.FTZ R68, R136, R69 ;  /* 0x0000004588447220 */ /* 0x000fe20000410000 */
[C---:B------:R-:W-:Y:S01]  /*4040*/  FFMA.FTZ R62, R131.reuse, R63, R62 ;  /* 0x0000003f833e7223 */ /* 0x040fe2000001003e */
[----:B------:R-:W-:Y:S01]  /*4050*/  FFMA.FTZ R64, R131, R65, -R64 ;  /* 0x0000004183407223 */ /* 0x000fe20000010840 */
[----:B------:R-:W-:Y:S01]  /*4060*/  FMUL.FTZ R199, R170, UR47 ;  /* 0x0000002faac77c20 */ /* 0x000fe20008410000 */
[----:B------:R-:W-:Y:S01]  /*4070*/  FFMA.FTZ R68, R137, R66, R68 ;  /* 0x0000004289447223 */ /* 0x000fe20000010044 */
[----:B------:R-:W-:Y:S01]  /*4080*/  FFMA.FTZ R62, R107, R198, R62 ;  /* 0x000000c66b3e7223 */ /* 0x000fe2000001003e */
[----:B------:R-:W-:Y:S01]  /*4090*/  FADD.FTZ R64, R187, R64 ;  /* 0x00000040bb407221 */ /* 0x000fe20000010000 */
[CC--:B------:R-:W-:Y:S01]  /*40a0*/  FMUL.FTZ R70, R138.reuse, R67.reuse ;  /* 0x000000438a467220 */ /* 0x0c0fe20000410000 */
[----:B------:R-:W-:Y:S01]  /*40b0*/  FMUL.FTZ R72, R138, R68 ;  /* 0x000000448a487220 */ /* 0x000fe20000410000 */
[C---:B------:R-:W-:Y:S01]  /*40c0*/  FMUL.FTZ R63, R132.reuse, R62 ;  /* 0x0000003e843f7220 */ /* 0x040fe20000410000 */
[-C--:B------:R-:W-:Y:S01]  /*40d0*/  FMUL.FTZ R66, R132, R64.reuse ;  /* 0x0000004084427220 */ /* 0x080fe20000410000 */
[----:B------:R-:W-:Y:S01]  /*40e0*/  FFMA.FTZ R199, R166, UR48, -R199 ;  /* 0x00000030a6c77c23 */ /* 0x000fe200080108c7 */
[----:B------:R-:W-:Y:S01]  /*40f0*/  FFMA.FTZ R72, R139, R67, -R72 ;  /* 0x000000438b487223 */ /* 0x000fe20000010848 */
[C---:B------:R-:W-:Y:S01]  /*4100*/  FFMA.FTZ R67, R133.reuse, R64, -R63 ;  /* 0x0000004085437223 */ /* 0x040fe2000001083f */
[----:B------:R-:W-:Y:S01]  /*4110*/  FFMA.FTZ R65, R133, R62, R66 ;  /* 0x0000003e85417223 */ /* 0x000fe20000010042 */
[C---:B0-----:R-:W-:Y:S01]  /*4120*/  FMUL.FTZ R63, R129.reuse, R61 ;  /* 0x0000003d813f7220 */ /* 0x041fe20000410000 */
[----:B------:R-:W-:Y:S01]  /*4130*/  FMUL.FTZ R129, R129, R60 ;  /* 0x0000003c81817220 */ /* 0x000fe20000410000 */
[----:B------:R-:W-:Y:S01]  /*4140*/  FFMA.FTZ R70, R139, R68, R70 ;  /* 0x000000448b467223 */ /* 0x000fe20000010046 */
[----:B------:R-:W-:Y:S01]  /*4150*/  FFMA.FTZ R65, R108, R199, R65 ;  /* 0x000000c76c417223 */ /* 0x000fe20000010041 */
[C---:B------:R-:W-:Y:S01]  /*4160*/  FFMA.FTZ R63, R128.reuse, R60, -R63 ;  /* 0x0000003c803f7223 */ /* 0x040fe2000001083f */
[----:B------:R-:W-:Y:S01]  /*4170*/  FFMA.FTZ R129, R128, R61, R129 ;  /* 0x0000003d80817223 */ /* 0x000fe20000010081 */
[----:B------:R-:W-:Y:S01]  /*4180*/  FMUL.FTZ R62, R140, R72 ;  /* 0x000000488c3e7220 */ /* 0x000fe20000410000 */
[----:B------:R-:W-:Y:S01]  /*4190*/  FADD.FTZ R67, R188, R67 ;  /* 0x00000043bc437221 */ /* 0x000fe20000010000 */
[----:B------:R-:W-:Y:S01]  /*41a0*/  FFMA.FTZ R239, R100, R49, R63 ;  /* 0x0000003164ef7223 */ /* 0x000fe2000001003f */
[----:B------:R-:W-:Y:S01]  /*41b0*/  FMUL.FTZ R60, R134, R65 ;  /* 0x00000041863c7220 */ /* 0x000fe20000410000 */
[----:B------:R-:W-:Y:S01]  /*41c0*/  FADD.FTZ R129, RZ, R129 ;  /* 0x00000081ff817221 */ /* 0x000fe20000010000 */
[----:B------:R-:W-:Y:S01]  /*41d0*/  FFMA.FTZ R68, R141, R70, R62 ;  /* 0x000000468d447223 */ /* 0x000fe2000001003e */
[C---:B------:R-:W-:Y:S01]  /*41e0*/  FMUL.FTZ R62, R148.reuse, R239 ;  /* 0x000000ef943e7220 */ /* 0x040fe20000410000 */
[----:B------:R-:W-:Y:S01]  /*41f0*/  FFMA.FTZ R66, R135, R67, -R60 ;  /* 0x0000004387427223 */ /* 0x000fe2000001083c */
[----:B------:R-:W-:Y:S01]  /*4200*/  FMUL.FTZ R60, R148, R129 ;  /* 0x00000081943c7220 */ /* 0x000fe20000410000 */
[----:B------:R-:W-:Y:S01]  /*4210*/  FMUL.FTZ R64, R134, R67 ;  /* 0x0000004386407220 */ /* 0x000fe20000410000 */
[----:B------:R-:W-:Y:S01]  /*4220*/  FFMA.FTZ R62, R149, R129, R62 ;  /* 0x00000081953e7223 */ /* 0x000fe2000001003e */
        /* <DEDUP_REMOVED lines=12> */
[----:B------:R-:W-:Y:S01]  /*42f0*/  FMUL.FTZ R70, R140, R70 ;  /* 0x000000468c467220 */ /* 0x000fe20000410000 */
[----:B------:R-:W-:Y:S01]  /*4300*/  FFMA.FTZ R63, R137, R64, R62 ;  /* 0x00000040893f7223 */ /* 0x000fe2000001003e */
[----:B------:R-:W-:Y:S01]  /*4310*/  FFMA.FTZ R60, R147, R128, R60 ;  /* 0x00000080933c7223 */ /* 0x000fe2000001003c */
[----:B------:R-:W-:Y:S01]  /*4320*/  FMUL.FTZ R62, R164, UR47 ;  /* 0x0000002fa43e7c20 */ /* 0x000fe20008410000 */
[----:B------:R-:W-:Y:S01]  /*4330*/  FFMA.FTZ R237, R98, R47, R61 ;  /* 0x0000002f62ed7223 */ /* 0x000fe2000001003d */
[----:B------:R-:W-:Y:S01]  /*4340*/  FMUL.FTZ R65, R136, R64 ;  /* 0x0000004088417220 */ /* 0x000fe20000410000 */
[----:B------:R-:W-:Y:S01]  /*4350*/  FADD.FTZ R206, RZ, R60 ;  /* 0x0000003cffce7221 */ /* 0x000fe20000010000 */
[----:B------:R-:W-:Y:S01]  /*4360*/  FFMA.FTZ R70, R141, R72, -R70 ;  /* 0x000000488d467223 */ /* 0x000fe20000010846 */
[----:B------:R-:W-:Y:S01]  /*4370*/  FFMA.FTZ R235, R161, UR48, -R62 ;  /* 0x00000030a1eb7c23 */ /* 0x000fe2000801083e */
[C---:B------:R-:W-:Y:S01]  /*4380*/  FMUL.FTZ R62, R144.reuse, R237 ;  /* 0x000000ed903e7220 */ /* 0x040fe20000410000 */
[----:B------:R-:W-:Y:S01]  /*4390*/  FFMA.FTZ R65, R137, R66, -R65 ;  /* 0x0000004289417223 */ /* 0x000fe20000010841 */
[----:B------:R-:W-:Y:S01]  /*43a0*/  FMUL.FTZ R60, R144, R206 ;  /* 0x000000ce903c7220 */ /* 0x000fe20000410000 */
[----:B------:R-:W-:Y:S01]  /*43b0*/  FMUL.FTZ R64, R142, R70 ;  /* 0x000000468e407220 */ /* 0x000fe20000410000 */
[----:B------:R-:W-:Y:S01]  /*43c0*/  FFMA.FTZ R63, R110, R235, R63 ;  /* 0x000000eb6e3f7223 */ /* 0x000fe2000001003f */
[C---:B------:R-:W-:Y:S01]  /*43d0*/  FFMA.FTZ R62, R145.reuse, R206, R62 ;  /* 0x000000ce913e7223 */ /* 0x040fe2000001003e */
[----:B------:R-:W-:Y:S01]  /*43e0*/  FADD.FTZ R65, R190, R65 ;  /* 0x00000041be417221 */ /* 0x000fe20000010000 */
[----:B------:R-:W-:Y:S01]  /*43f0*/  FFMA.FTZ R60, R145, R237, -R60 ;  /* 0x000000ed913c7223 */ /* 0x000fe2000001083c */
[----:B------:R-:W-:Y:S01]  /*4400*/  FFMA.FTZ R67, R143, R68, R64 ;  /* 0x000000448f437223 */ /* 0x000fe20000010040 */
[C---:B------:R-:W-:Y:S01]  /*4410*/  FMUL.FTZ R64, R138.reuse, R63 ;  /* 0x0000003f8a407220 */ /* 0x040fe20000410000 */
[----:B------:R-:W-:Y:S01]  /*4420*/  FADD.FTZ R207, RZ, R62 ;  /* 0x0000003effcf7221 */ /* 0x000fe20000010000 */
[-C--:B------:R-:W-:Y:S01]  /*4430*/  FMUL.FTZ R62, R138, R65.reuse ;  /* 0x000000418a3e7220 */ /* 0x080fe20000410000 */
[----:B------:R-:W-:Y:S01]  /*4440*/  FFMA.FTZ R236, R97, R46, R60 ;  /* 0x0000002e61ec7223 */ /* 0x000fe2000001003c */
[C---:B------:R-:W-:Y:S01]  /*4450*/  FFMA.FTZ R66, R139.reuse, R65, -R64 ;  /* 0x000000418b427223 */ /* 0x040fe20000010840 */
        /* <DEDUP_REMOVED lines=27> */
[-C--:B------:R-:W-:Y:S01]  /*4610*/  FMUL.FTZ R60, R138, R209.reuse ;  /* 0x000000d18a3c7220 */ /* 0x080fe20000410000 */
[----:B------:R-:W-:Y:S01]  /*4620*/  FFMA.FTZ R68, R143, R70, -R68 ;  /* 0x000000468f447223 */ /* 0x000fe20000010844 */
[----:B------:R-:W-:Y:S01]  /*4630*/  FMUL.FTZ R230, R158, UR47 ;  /* 0x0000002f9ee67c20 */ /* 0x000fe20008410000 */
[C---:B------:R-:W-:Y:S01]  /*4640*/  FFMA.FTZ R62, R139.reuse, R209, R62 ;  /* 0x000000d18b3e7223 */ /* 0x040fe2000001003e */
[----:B------:R-:W-:Y:S01]  /*4650*/  FFMA.FTZ R229, R139, R232, -R60 ;  /* 0x000000e88be57223 */ /* 0x000fe2000001083c */
[----:B------:R-:W-:Y:S01]  /*4660*/  FMUL.FTZ R60, R142, R65 ;  /* 0x000000418e3c7220 */ /* 0x000fe20000410000 */
[----:B------:R-:W-:Y:S01]  /*4670*/  FMUL.FTZ R64, R144, R68 ;  /* 0x0000004490407220 */ /* 0x000fe20000410000 */
[----:B------:R-:W-:Y:S01]  /*4680*/  FADD.FTZ R210, RZ, R62 ;  /* 0x0000003effd27221 */ /* 0x000fe20000010000 */
[----:B------:R-:W-:Y:S01]  /*4690*/  FFMA.FTZ R229, R94, R43, R229 ;  /* 0x0000002b5ee57223 */ /* 0x000fe200000100e5 */
[----:B------:R-:W-:Y:S01]  /*46a0*/  FFMA.FTZ R62, R143, R63, R60 ;  /* 0x0000003f8f3e7223 */ /* 0x000fe2000001003c */
[----:B------:R-:W-:Y:S01]  /*46b0*/  FFMA.FTZ R66, R145, R67, R64 ;  /* 0x0000004391427223 */ /* 0x000fe20000010040 */
[CC--:B------:R-:W-:Y:S01]  /*46c0*/  FMUL.FTZ R60, R136.reuse, R210.reuse ;  /* 0x000000d2883c7220 */ /* 0x0c0fe20000410000 */
[----:B------:R-:W-:Y:S01]  /*46d0*/  FMUL.FTZ R61, R136, R229 ;  /* 0x000000e5883d7220 */ /* 0x000fe20000410000 */
[----:B------:R-:W-:Y:S01]  /*46e0*/  FMUL.FTZ R64, R142, R63 ;  /* 0x0000003f8e407220 */ /* 0x000fe20000410000 */
[----:B------:R-:W-:Y:S01]  /*46f0*/  FMUL.FTZ R70, R144, R67 ;  /* 0x0000004390467220 */ /* 0x000fe20000410000 */
[C---:B------:R-:W-:Y:S01]  /*4700*/  FFMA.FTZ R60, R137.reuse, R229, -R60 ;  /* 0x000000e5893c7223 */ /* 0x040fe2000001083c */
[----:B------:R-:W-:Y:S01]  /*4710*/  FFMA.FTZ R61, R137, R210, R61 ;  /* 0x000000d2893d7223 */ /* 0x000fe2000001003d */
[----:B------:R-:W-:Y:S01]  /*4720*/  FFMA.FTZ R64, R143, R65, -R64 ;  /* 0x000000418f407223 */ /* 0x000fe20000010840 */
[----:B------:R-:W-:Y:S01]  /*4730*/  FFMA.FTZ R230, R155, UR48, -R230 ;  /* 0x000000309be67c23 */ /* 0x000fe200080108e6 */
[----:B------:R-:W-:Y:S01]  /*4740*/  FFMA.FTZ R228, R93, R42, R60 ;  /* 0x0000002a5de47223 */ /* 0x000fe2000001003c */
[----:B------:R-:W-:Y:S01]  /*4750*/  FADD.FTZ R212, RZ, R61 ;  /* 0x0000003dffd47221 */ /* 0x000fe20000010000 */
[----:B------:R-:W-:Y:S01]  /*4760*/  FADD.FTZ R64, R193, R64 ;  /* 0x00000040c1407221 */ /* 0x000fe20000010000 */
[----:B------:R-:W-:Y:S01]  /*4770*/  FFMA.FTZ R70, R145, R68, -R70 ;  /* 0x0000004491467223 */ /* 0x000fe20000010846 */
[C---:B------:R-:W-:Y:S01]  /*4780*/  FMUL.FTZ R60, R134.reuse, R228 ;  /* 0x000000e4863c7220 */ /* 0x040fe20000410000 */
[----:B------:R-:W-:Y:S01]  /*4790*/  FMUL.FTZ R61, R134, R212 ;  /* 0x000000d4863d7220 */ /* 0x000fe20000410000 */
[----:B------:R-:W-:Y:S01]  /*47a0*/  FFMA.FTZ R62, R113, R230, R62 ;  /* 0x000000e6713e7223 */ /* 0x000fe2000001003e */
[C---:B------:R-:W-:Y:S01]  /*47b0*/  FMUL.FTZ R68, R144.reuse, R64 ;  /* 0x0000004090447220 */ /* 0x040fe20000410000 */
[C---:B------:R-:W-:Y:S01]  /*47c0*/  FFMA.FTZ R60, R135.reuse, R212, R60 ;  /* 0x000000d4873c7223 */ /* 0x040fe2000001003c */
[----:B------:R-:W-:Y:S01]  /*47d0*/  FFMA.FTZ R61, R135, R228, -R61 ;  /* 0x000000e4873d7223 */ /* 0x000fe2000001083d */
[-C--:B------:R-:W-:Y:S01]  /*47e0*/  FMUL.FTZ R65, R144, R62.reuse ;  /* 0x0000003e90417220 */ /* 0x080fe20000410000 */
[C---:B------:R-:W-:Y:S01]  /*47f0*/  FFMA.FTZ R63, R145.reuse, R62, R68 ;  /* 0x0000003e913f7223 */ /* 0x040fe20000010044 */
[----:B------:R-:W-:Y:S01]  /*4800*/  FADD.FTZ R211, RZ, R60 ;  /* 0x0000003cffd37221 */ /* 0x000fe20000010000 */
[----:B------:R-:W-:Y:S01]  /*4810*/  FMUL.FTZ R62, R156, UR47 ;  /* 0x0000002f9c3e7c20 */ /* 0x000fe20008410000 */
[----:B------:R-:W-:Y:S01]  /*4820*/  FFMA.FTZ R225, R92, R41, R61 ;  /* 0x000000295ce17223 */ /* 0x000fe2000001003d */
[----:B------:R-:W-:Y:S01]  /*4830*/  FFMA.FTZ R67, R145, R64, -R65 ;  /* 0x0000004091437223 */ /* 0x000fe20000010841 */
[C---:B------:R-:W-:Y:S01]  /*4840*/  FMUL.FTZ R60, R132.reuse, R211 ;  /* 0x000000d3843c7220 */ /* 0x040fe20000410000 */
[----:B------:R-:W-:Y:S01]  /*4850*/  FFMA.FTZ R227, R153, UR48, -R62 ;  /* 0x0000003099e37c23 */ /* 0x000fe2000801083e */
[-C--:B------:R-:W-:Y:S01]  /*4860*/  FMUL.FTZ R62, R132, R225.reuse ;  /* 0x000000e1843e7220 */ /* 0x080fe20000410000 */
[----:B------:R-:W-:Y:S01]  /*4870*/  FMUL.FTZ R64, R146, R70 ;  /* 0x0000004692407220 */ /* 0x000fe20000410000 */
[C---:B------:R-:W-:Y:S01]  /*4880*/  FFMA.FTZ R60, R133.reuse, R225, -R60 ;  /* 0x000000e1853c7223 */ /* 0x040fe2000001083c */
[----:B------:R-:W-:Y:S01]  /*4890*/  FFMA.FTZ R63, R114, R227, R63 ;  /* 0x000000e3723f7223 */ /* 0x000fe2000001003f */
[----:B------:R-:W-:Y:S01]  /*48a0*/  FFMA.FTZ R62, R133, R211, R62 ;  /* 0x000000d3853e7223 */ /* 0x000fe2000001003e */
[----:B------:R-:W-:Y:S01]  /*48b0*/  FFMA.FTZ R65, R147, R66, R64 ;  /* 0x0000004293417223 */ /* 0x000fe20000010040 */
[----:B------:R-:W-:Y:S01]  /*48c0*/  FFMA.FTZ R226, R91, R40, R60 ;  /* 0x000000285be27223 */ /* 0x000fe2000001003c */
[----:B------:R-:W-:Y:S01]  /*48d0*/  FADD.FTZ R67, R194, R67 ;  /* 0x00000043c2437221 */ /* 0x000fe20000010000 */
[----:B------:R-:W-:Y:S01]  /*48e0*/  FADD.FTZ R214, RZ, R62 ;  /* 0x0000003effd67221 */ /* 0x000fe20000010000 */
[----:B------:R-:W-:Y:S01]  /*48f0*/  FMUL.FTZ R64, R146, R63 ;  /* 0x0000003f92407220 */ /* 0x000fe20000410000 */
[----:B------:R-:W-:Y:S01]  /*4900*/  FMUL.FTZ R60, R130, R226 ;  /* 0x000000e2823c7220 */ /* 0x000fe20000410000 */
[----:B------:R-:W-:Y:S01]  /*4910*/  FMUL.FTZ R224, R154, UR47 ;  /* 0x0000002f9ae07c20 */ /* 0x000fe20008410000 */
[-C--:B------:R-:W-:Y:S01]  /*4920*/  FMUL.FTZ R61, R130, R214.reuse ;  /* 0x000000d6823d7220 */ /* 0x080fe20000410000 */
[-C--:B------:R-:W-:Y:S01]  /*4930*/  FFMA.FTZ R68, R147, R67.reuse, -R64 ;  /* 0x0000004393447223 */ /* 0x080fe20000010840 */
[C---:B------:R-:W-:Y:S01]  /*4940*/  FFMA.FTZ R60, R131.reuse, R214, R60 ;  /* 0x000000d6833c7223 */ /* 0x040fe2000001003c */
[C---:B------:R-:W-:Y:S01]  /*4950*/  FMUL.FTZ R64, R146.reuse, R67 ;  /* 0x0000004392407220 */ /* 0x040fe20000410000 */
[----:B------:R-:W-:Y:S01]  /*4960*/  FFMA.FTZ R61, R131, R226, -R61 ;  /* 0x000000e2833d7223 */ /* 0x000fe2000001083d */
[----:B------:R-:W-:Y:S01]  /*4970*/  FMUL.FTZ R66, R146, R66 ;  /* 0x0000004292427220 */ /* 0x000fe20000410000 */
[----:B------:R-:W-:Y:S01]  /*4980*/  FADD.FTZ R213, RZ, R60 ;  /* 0x0000003cffd57221 */ /* 0x000fe20000010000 */
[----:B------:R-:W-:Y:S01]  /*4990*/  FFMA.FTZ R64, R147, R63, R64 ;  /* 0x0000003f93407223 */ /* 0x000fe20000010040 */
[----:B------:R-:W-:Y:S01]  /*49a0*/  FFMA.FTZ R223, R90, R39, R61 ;  /* 0x000000275adf7223 */ /* 0x000fe2000001003d */
[----:B------:R-:W-:Y:S01]  /*49b0*/  FFMA.FTZ R224, R151, UR48, -R224 ;  /* 0x0000003097e07c23 */ /* 0x000fe200080108e0 */
[C---:B------:R-:W-:Y:S01]  /*49c0*/  FMUL.FTZ R60, R126.reuse, R213 ;  /* 0x000000d57e3c7220 */ /* 0x040fe20000410000 */
[----:B------:R-:W-:Y:S01]  /*49d0*/  FADD.FTZ R68, R195, R68 ;  /* 0x00000044c3447221 */ /* 0x000fe20000010000 */
[-C--:B------:R-:W-:Y:S01]  /*49e0*/  FMUL.FTZ R62, R126, R223.reuse ;  /* 0x000000df7e3e7220 */ /* 0x080fe20000410000 */
[----:B------:R-:W-:Y:S01]  /*49f0*/  FFMA.FTZ R66, R147, R70, -R66 ;  /* 0x0000004693427223 */ /* 0x000fe20000010842 */
[----:B------:R-:W-:Y:S01]  /*4a00*/  FFMA.FTZ R60, R127, R223, -R60 ;  /* 0x000000df7f3c7223 */ /* 0x000fe2000001083c */
[----:B------:R-:W-:Y:S01]  /*4a10*/  FFMA.FTZ R64, R115, R224, R64 ;  /* 0x000000e073407223 */ /* 0x000fe20000010040 */
[C---:B------:R-:W-:Y:S01]  /*4a20*/  FMUL.FTZ R70, R148.reuse, R68 ;  /* 0x0000004494467220 */ /* 0x040fe20000410000 */
[----:B------:R-:W-:Y:S01]  /*4a30*/  FFMA.FTZ R62, R127, R213, R62 ;  /* 0x000000d57f3e7223 */ /* 0x000fe2000001003e */
[----:B------:R-:W-:Y:S01]  /*4a40*/  FFMA.FTZ R222, R89, R38, R60 ;  /* 0x0000002659de7223 */ /* 0x000fe2000001003c */
[-C--:B------:R-:W-:Y:S01]  /*4a50*/  FMUL.FTZ R61, R148, R64.reuse ;  /* 0x00000040943d7220 */ /* 0x080fe20000410000 */
[C---:B------:R-:W-:Y:S01]  /*4a60*/  FFMA.FTZ R69, R149.reuse, R64, R70 ;  /* 0x0000004095457223 */ /* 0x040fe20000010046 */
[----:B------:R-:W-:Y:S01]  /*4a70*/  FADD.FTZ R215, RZ, R62 ;  /* 0x0000003effd77221 */ /* 0x000fe20000010000 */
[C---:B------:R-:W-:Y:S01]  /*4a80*/  FMUL.FTZ R64, R124.reuse, R222 ;  /* 0x000000de7c407220 */ /* 0x040fe20000410000 */
[----:B------:R-:W-:Y:S01]  /*4a90*/  UISETP.GE.AND UP0, UPT, UR11, UR43, UPT ;  /* 0x0000002b0b00728c */ /* 0x000fe2000bf06270 */
[----:B------:R-:W-:Y:S01]  /*4aa0*/  FFMA.FTZ R71, R149, R68, -R61 ;  /* 0x0000004495477223 */ /* 0x000fe2000001083d */
[-C--:B------:R-:W-:Y:S01]  /*4ab0*/  FMUL.FTZ R61, R124, R215.reuse ;  /* 0x000000d77c3d7220 */ /* 0x080fe20000410000 */
[C---:B------:R-:W-:Y:S01]  /*4ac0*/  FFMA.FTZ R64, R125.reuse, R215, R64 ;  /* 0x000000d77d407223 */ /* 0x040fe20000010040 */
[----:B------:R-:W-:Y:S01]  /*4ad0*/  FMUL.FTZ R70, R148, R65 ;  /* 0x0000004194467220 */ /* 0x000fe20000410000 */
[----:B------:R-:W-:Y:S01]  /*4ae0*/  FMUL.FTZ R221, R152, UR47 ;  /* 0x0000002f98dd7c20 */ /* 0x000fe20008410000 */
[----:B------:R-:W-:Y:S01]  /*4af0*/  PLOP3.LUT P0, PT, PT, PT, UP0, 0x80, 0x8 ;  /* 0x000000000008781c */ /* 0x000fe20003f0f008 */
[----:B------:R-:W-:Y:S01]  /*4b00*/  FFMA.FTZ R67, R125, R222, -R61 ;  /* 0x000000de7d437223 */ /* 0x000fe2000001083d */
[----:B------:R-:W-:Y:S01]  /*4b10*/  FADD.FTZ R216, RZ, R64 ;  /* 0x00000040ffd87221 */ /* 0x000fe20000010000 */
[----:B------:R-:W-:Y:S01]  /*4b20*/  FMUL.FTZ R64, R148, R66 ;  /* 0x0000004294407220 */ /* 0x000fe20000410000 */
[----:B------:R-:W-:Y:S01]  /*4b30*/  ISETP.NE.OR P0, PT, R79, RZ, P0 ;  /* 0x000000ff4f00720c */ /* 0x000fe20000705670 */
[----:B------:R-:W-:Y:S01]  /*4b40*/  FFMA.FTZ R220, R88, R37, R67 ;  /* 0x0000002558dc7223 */ /* 0x000fe20000010043 */
[C---:B------:R-:W-:Y:S01]  /*4b50*/  FMUL.FTZ R68, R122.reuse, R216 ;  /* 0x000000d87a447220 */ /* 0x040fe20000410000 */
[C---:B------:R-:W-:Y:S01]  /*4b60*/  FFMA.FTZ R64, R149.reuse, R65, R64 ;  /* 0x0000004195407223 */ /* 0x040fe20000010040 */
[----:B------:R-:W-:Y:S01]  /*4b70*/  FFMA.FTZ R65, R149, R66, -R70 ;  /* 0x0000004295417223 */ /* 0x000fe20000010846 */
[-C--:B------:R-:W-:Y:S01]  /*4b80*/  FMUL.FTZ R67, R122, R220.reuse ;  /* 0x000000dc7a437220 */ /* 0x080fe20000410000 */
[----:B------:R-:W-:Y:S01]  /*4b90*/  FFMA.FTZ R68, R123, R220, -R68 ;  /* 0x000000dc7b447223 */ /* 0x000fe20000010844 */
[----:B------:R-:W-:Y:S01]  /*4ba0*/  HFMA2 R60, -RZ, RZ, 1.875, 0 ;  /* 0x3f800000ff3c7431 */ /* 0x000fe200000001ff */
[----:B------:R-:W-:Y:S01]  /*4bb0*/  ISETP.GT.U32.AND P2, PT, R53, 0x1f, PT ;  /* 0x0000001f3500780c */ /* 0x000fe20003f44070 */
[----:B------:R-:W-:Y:S01]  /*4bc0*/  FFMA.FTZ R67, R123, R216, R67 ;  /* 0x000000d87b437223 */ /* 0x000fe20000010043 */
[----:B------:R-:W-:Y:S01]  /*4bd0*/  FFMA.FTZ R219, R87, R36, R68 ;  /* 0x0000002457db7223 */ /* 0x000fe20000010044 */
[----:B------:R-:W-:Y:S01]  /*4be0*/  FFMA.FTZ R221, R150, UR48, -R221 ;  /* 0x0000003096dd7c23 */ /* 0x000fe200080108dd */
[----:B------:R-:W-:Y:S01]  /*4bf0*/  CS2R R62, SRZ ;  /* 0x00000000003e7805 */ /* 0x000fe2000001ff00 */
[----:B------:R-:W-:Y:S01]  /*4c00*/  FADD.FTZ R217, RZ, R67 ;  /* 0x00000043ffd97221 */ /* 0x000fe20000010000 */
[C---:B------:R-:W-:Y:S01]  /*4c10*/  FMUL.FTZ R70, R120.reuse, R219 ;  /* 0x000000db78467220 */ /* 0x040fe20000410000 */
[----:B------:R-:W-:Y:S01]  /*4c20*/  VOTEU.ALL UP0, P0 ;  /* 0x0000000000ff7886 */ /* 0x000fe20000000000 */
[----:B------:R-:W-:Y:S01]  /*4c30*/  MOV R61, RZ ;  /* 0x000000ff003d7202 */ /* 0x000fe20000000f00 */
[-C--:B------:R-:W-:Y:S01]  /*4c40*/  FMUL.FTZ R68, R120, R217.reuse ;  /* 0x000000d978447220 */ /* 0x080fe20000410000 */
[C---:B------:R-:W-:Y:S01]  /*4c50*/  FFMA.FTZ R70, R121.reuse, R217, R70 ;  /* 0x000000d979467223 */ /* 0x040fe20000010046 */
[----:B------:R-:W-:Y:S01]  /*4c60*/  FFMA.FTZ R66, R0, R221, R69 ;  /* 0x000000dd00427223 */ /* 0x000fe20000010045 */
[----:B------:R-:W-:Y:S01]  /*4c70*/  @!UP0 ULEA UR21, UR8, UR20, 0x4 ;  /* 0x0000001408158291 */ /* 0x000fe2000f8e20ff */
[----:B------:R-:W-:Y:S01]  /*4c80*/  FFMA.FTZ R241, R121, R219, -R68 ;  /* 0x000000db79f17223 */ /* 0x000fe20000010844 */
[----:B------:R-:W-:Y:S01]  /*4c90*/  FADD.FTZ R218, RZ, R70 ;  /* 0x00000046ffda7221 */ /* 0x000fe20000010000 */
[----:B------:R-:W-:Y:S01]  /*4ca0*/  FADD.FTZ R67, R196, R71 ;  /* 0x00000047c4437221 */ /* 0x000fe20000010000 */
[----:B------:R-:W-:Y:S01]  /*4cb0*/  BSSY B0, `(.L_x_9906) ;  /* 0x00000b5000007945 */ /* 0x000fe20003800000 */
[----:B------:R-:W-:Y:S01]  /*4cc0*/  FFMA.FTZ R241, R86, R35, R241 ;  /* 0x0000002356f17223 */ /* 0x000fe200000100f1 */
[----:B------:R-:W-:-:S03]  /*4cd0*/  FMUL.FTZ R68, R116, R218 ;  /* 0x000000da74447220 */ /* 0x000fc60000410000 */
[----:B------:R-:W0:Y:S01]  /*4ce0*/  @!P0 LDS.128 R60, [UR21+0x4be0] ;  /* 0x004be015ff3c8984 */ /* 0x000e220008000c00 */
[-C--:B------:R-:W-:Y:S01]  /*4cf0*/  FMUL.FTZ R69, R116, R241.reuse ;  /* 0x000000f174457220 */ /* 0x080fe20000410000 */
[C---:B------:R-:W-:Y:S02]  /*4d00*/  FFMA.FTZ R68, R117.reuse, R241, -R68 ;  /* 0x000000f175447223 */ /* 0x040fe40000010844 */
[----:B------:R1:W-:Y:S01]  /*4d10*/  STS.128 [R80+0x35e0], R64 ;  /* 0x0035e04050007388 */ /* 0x0003e20000000c00 */
[----:B------:R-:W-:Y:S01]  /*4d20*/  FFMA.FTZ R242, R117, R218, R69 ;  /* 0x000000da75f27223 */ /* 0x000fe20000010045 */
[----:B------:R-:W-:Y:S01]  /*4d30*/  FFMA.FTZ R244, R85, R34, R68 ;  /* 0x0000002255f47223 */ /* 0x000fe20000010044 */
[----:B------:R-:W-:Y:S06]  /*4d40*/  BAR.SYNC.DEFER_BLOCKING 0x0 ;  /* 0x0000000000007b1d */ /* 0x000fec0000010000 */
[----:B------:R-:W-:Y:S05]  /*4d50*/  @P2 BRA `(.L_x_9907) ;  /* 0x0000000800a82947 */ /* 0x000fea0003800000 */
[----:B------:R-:W-:Y:S01]  /*4d60*/  LEA R243, R53, R80, 0x4 ;  /* 0x0000005035f37211 */ /* 0x000fe200078e20ff */
[----:B------:R-:W-:Y:S01]  /*4d70*/  UMOV UR21, 0xffffffff ;  /* 0xffffffff00157882 */ /* 0x000fe20000000000 */
[----:B------:R-:W-:-:S03]  /*4d80*/  ISETP.NE.AND P2, PT, R79, 0x1f, PT ;  /* 0x0000001f4f00780c */ /* 0x000fc60003f45270 */
[----:B------:R-:W-:Y:S04]  /*4d90*/  LDS.128 R68, [R243+0x35e0] ;  /* 0x0035e000f3447984 */ /* 0x000fe80000000c00 */
[----:B-1----:R-:W1:Y:S02]  /*4da0*/  LDS.128 R64, [R243+0x35f0] ;  /* 0x0035f000f3407984 */ /* 0x002e640000000c00 */
        /* <DEDUP_REMOVED lines=15> */
.L_x_10049:
[----:B------:R-:W-:Y:S04]  /*4ea0*/  BSSY.RECONVERGENT B1, `(.L_x_9909) ;  /* 0x000000c000017945 */ /* 0x000fe80003800200 */
[----:B------:R-:W-:Y:S05]  /*4eb0*/  @!P2 BRA `(.L_x_9910) ;  /* 0x000000000028a947 */ /* 0x000fea0003800000 */
        /* <DEDUP_REMOVED lines=10> */
.L_x_9910:
[----:B------:R-:W-:Y:S05]  /*4f60*/  BSYNC.RECONVERGENT B1 ;  /* 0x0000000000017941 */ /* 0x000fea0003800200 */
.L_x_9909:
[----:B------:R-:W-:Y:S01]  /*4f70*/  UMOV UR21, 0xffffffff ;  /* 0xffffffff00157882 */ /* 0x000fe20000000000 */
[----:B------:R-:W-:Y:S02]  /*4f80*/  ISETP.GT.U32.AND P2, PT, R79, 0x1d, PT ;  /* 0x0000001d4f00780c */ /* 0x000fe40003f44070 */
[----:B------:R-:W-:Y:S11]  /*4f90*/  BRA.DIV UR21, `(.L_x_9911) ;  /* 0x00000062159c7947 */ /* 0x000ff6000b800000 */
[----:B----4-:R4:W1:Y:S04]  /*4fa0*/  SHFL.DOWN PT, R71, R250, 0x2, 0x1f ;  /* 0x08401f00fa477f89 */ /* 0x01086800000e0000 */
[----:B---3--:R4:W3:Y:S04]  /*4fb0*/  SHFL.DOWN PT, R245, R74, 0x2, 0x1f ;  /* 0x08401f004af57f89 */ /* 0x0088e800000e0000 */
[----:B--2---:R4:W2:Y:S04]  /*4fc0*/  SHFL.DOWN PT, R247, R75, 0x2, 0x1f ;  /* 0x08401f004bf77f89 */ /* 0x0048a800000e0000 */
[----:B0-----:R4:W0:Y:S02]  /*4fd0*/  SHFL.DOWN PT, R251, R249, 0x2, 0x1f ;  /* 0x08401f00f9fb7f89 */ /* 0x00182400000e0000 */
.L_x_10055:
[----:B------:R-:W-:Y:S04]  /*4fe0*/  BSSY.RECONVERGENT B1, `(.L_x_9912) ;  /* 0x000000c000017945 */ /* 0x000fe80003800200 */
[----:B------:R-:W-:Y:S05]  /*4ff0*/  @P2 BRA `(.L_x_9913) ;  /* 0x0000000000282947 */ /* 0x000fea0003800000 */
[-C--:B0-----:R-:W-:Y:S01]  /*5000*/  FMUL.FTZ R69, R74, R251.reuse ;  /* 0x000000fb4a457220 */ /* 0x081fe20000410000 */
[----:B------:R-:W-:-:S03]  /*5010*/  FMUL.FTZ R251, R250, R251 ;  /* 0x000000fbfafb7220 */ /* 0x000fc60000410000 */
[----:B--2---:R-:W-:Y:S01]  /*5020*/  FFMA.FTZ R68, R250, R247, -R69 ;  /* 0x000000f7fa447223 */ /* 0x004fe20000010845 */
[C---:B---3--:R-:W-:Y:S01]  /*5030*/  FMUL.FTZ R69, R74.reuse, R245 ;  /* 0x000000f54a457220 */ /* 0x048fe20000410000 */
[----:B------:R-:W-:Y:S01]  /*5040*/  FFMA.FTZ R70, R74, R247, R251 ;  /* 0x000000f74a467223 */ /* 0x000fe200000100fb */
[C---:B------:R-:W-:Y:S01]  /*5050*/  FMUL.FTZ R245, R250.reuse, R245 ;  /* 0x000000f5faf57220 */ /* 0x040fe20000410000 */
[----:B-1--4-:R-:W-:Y:S01]  /*5060*/  FADD.FTZ R75, R75, R68 ;  /* 0x000000444b4b7221 */ /* 0x012fe20000010000 */
[-C--:B------:R-:W-:Y:S01]  /*5070*/  FFMA.FTZ R250, R250, R71.reuse, -R69 ;  /* 0x00000047fafa7223 */ /* 0x080fe20000010845 */
[----:B------:R-:W-:Y:S01]  /*5080*/  FADD.FTZ R249, R249, R70 ;  /* 0x00000046f9f97221 */ /* 0x000fe20000010000 */
[----:B------:R-:W-:-:S07]  /*5090*/  FFMA.FTZ R74, R74, R71, R245 ;  /* 0x000000474a4a7223 */ /* 0x000fce00000100f5 */
.L_x_9913:
[----:B------:R-:W-:Y:S05]  /*50a0*/  BSYNC.RECONVERGENT B1 ;  /* 0x0000000000017941 */ /* 0x000fea0003800200 */
.L_x_9912:
[----:B------:R-:W-:Y:S01]  /*50b0*/  UMOV UR21, 0xffffffff ;  /* 0xffffffff00157882 */ /* 0x000fe20000000000 */
[----:B------:R-:W-:Y:S02]  /*50c0*/  ISETP.GT.U32.AND P2, PT, R79, 0x1b, PT ;  /* 0x0000001b4f00780c */ /* 0x000fe40003f44070 */
[----:B------:R-:W-:Y:S11]  /*50d0*/  BRA.DIV UR21, `(.L_x_9914) ;  /* 0x0000006215bc7947 */ /* 0x000ff6000b800000 */
[----:B-1----:R1:W1:Y:S04]  /*50e0*/  SHFL.DOWN PT, R71, R250, 0x4, 0x1f ;  /* 0x08801f00fa477f89 */ /* 0x00226800000e0000 */
[----:B---3--:R3:W1:Y:S04]  /*50f0*/  SHFL.DOWN PT, R245, R74, 0x4, 0x1f ;  /* 0x08801f004af57f89 */ /* 0x00866800000e0000 */
[----:B--2---:R3:W2:Y:S04]  /*5100*/  SHFL.DOWN PT, R247, R75, 0x4, 0x1f ;  /* 0x08801f004bf77f89 */ /* 0x0046a800000e0000 */
[----:B0-----:R3:W0:Y:S02]  /*5110*/  SHFL.DOWN PT, R251, R249, 0x4, 0x1f ;  /* 0x08801f00f9fb7f89 */ /* 0x00162400000e0000 */
.L_x_10061:
[----:B------:R-:W-:Y:S04]  /*5120*/  BSSY.RECONVERGENT B1, `(.L_x_9915) ;  /* 0x000000c000017945 */ /* 0x000fe80003800200 */
[----:B------:R-:W-:Y:S05]  /*5130*/  @P2 BRA `(.L_x_9916) ;  /* 0x0000000000282947 */ /* 0x000fea0003800000 */
[-C--:B0-----:R-:W-:Y:S01]  /*5140*/  FMUL.FTZ R69, R74, R251.reuse ;  /* 0x000000fb4a457220 */ /* 0x081fe20000410000 */
[----:B------:R-:W-:-:S03]  /*5150*/  FMUL.FTZ R251, R250, R251 ;  /* 0x000000fbfafb7220 */ /* 0x000fc60000410000 */
[----:B--2---:R-:W-:Y:S01]  /*5160*/  FFMA.FTZ R68, R250, R247, -R69 ;  /* 0x000000f7fa447223 */ /* 0x004fe20000010845 */
[C---:B-1----:R-:W-:Y:S01]  /*5170*/  FMUL.FTZ R69, R74.reuse, R245 ;  /* 0x000000f54a457220 */ /* 0x042fe20000410000 */
[----:B------:R-:W-:Y:S01]  /*5180*/  FFMA.FTZ R70, R74, R247, R251 ;  /* 0x000000f74a467223 */ /* 0x000fe200000100fb */
[C---:B------:R-:W-:Y:S01]  /*5190*/  FMUL.FTZ R245, R250.reuse, R245 ;  /* 0x000000f5faf57220 */ /* 0x040fe20000410000 */
[----:B---34-:R-:W-:Y:S01]  /*51a0*/  FADD.FTZ R75, R75, R68 ;  /* 0x000000444b4b7221 */ /* 0x018fe20000010000 */
[-C--:B------:R-:W-:Y:S01]  /*51b0*/  FFMA.FTZ R250, R250, R71.reuse, -R69 ;  /* 0x00000047fafa7223 */ /* 0x080fe20000010845 */
[----:B------:R-:W-:Y:S01]  /*51c0*/  FADD.FTZ R249, R249, R70 ;  /* 0x00000046f9f97221 */ /* 0x000fe20000010000 */
[----:B------:R-:W-:-:S07]  /*51d0*/  FFMA.FTZ R74, R74, R71, R245 ;  /* 0x000000474a4a7223 */ /* 0x000fce00000100f5 */
.L_x_9916:
[----:B------:R-:W-:Y:S05]  /*51e0*/  BSYNC.RECONVERGENT B1 ;  /* 0x0000000000017941 */ /* 0x000fea0003800200 */
.L_x_9915:
[----:B------:R-:W-:Y:S01]  /*51f0*/  UMOV UR21, 0xffffffff ;  /* 0xffffffff00157882 */ /* 0x000fe20000000000 */
[----:B------:R-:W-:Y:S02]  /*5200*/  ISETP.GT.U32.AND P2, PT, R79, 0x17, PT ;  /* 0x000000174f00780c */ /* 0x000fe40003f44070 */
[----:B------:R-:W-:Y:S11]  /*5210*/  BRA.DIV UR21, `(.L_x_9917) ;  /* 0x0000006215dc7947 */ /* 0x000ff6000b800000 */
[----:B-1----:R1:W1:Y:S04]  /*5220*/  SHFL.DOWN PT, R71, R250, 0x8, 0x1f ;  /* 0x09001f00fa477f89 */ /* 0x00226800000e0000 */
[----:B------:R0:W1:Y:S04]  /*5230*/  SHFL.DOWN PT, R245, R74, 0x8, 0x1f ;  /* 0x09001f004af57f89 */ /* 0x00006800000e0000 */
[----:B--2---:R2:W1:Y:S04]  /*5240*/  SHFL.DOWN PT, R247, R75, 0x8, 0x1f ;  /* 0x09001f004bf77f89 */ /* 0x00446800000e0000 */
[----:B0-----:R2:W0:Y:S02]  /*5250*/  SHFL.DOWN PT, R251, R249, 0x8, 0x1f ;  /* 0x09001f00f9fb7f89 */ /* 0x00142400000e0000 */
.L_x_10067:
[----:B------:R-:W-:Y:S04]  /*5260*/  BSSY.RECONVERGENT B1, `(.L_x_9918) ;  /* 0x000000c000017945 */ /* 0x000fe80003800200 */
[----:B------:R-:W-:Y:S05]  /*5270*/  @P2 BRA `(.L_x_9919) ;  /* 0x0000000000282947 */ /* 0x000fea0003800000 */
[-C--:B0-----:R-:W-:Y:S01]  /*5280*/  FMUL.FTZ R69, R74, R251.reuse ;  /* 0x000000fb4a457220 */ /* 0x081fe20000410000 */
[----:B------:R-:W-:-:S03]  /*5290*/  FMUL.FTZ R251, R250, R251 ;  /* 0x000000fbfafb7220 */ /* 0x000fc60000410000 */
[----:B-1----:R-:W-:Y:S01]  /*52a0*/  FFMA.FTZ R68, R250, R247, -R69 ;  /* 0x000000f7fa447223 */ /* 0x002fe20000010845 */
[C---:B------:R-:W-:Y:S01]  /*52b0*/  FMUL.FTZ R69, R74.reuse, R245 ;  /* 0x000000f54a457220 */ /* 0x040fe20000410000 */
[----:B------:R-:W-:Y:S01]  /*52c0*/  FFMA.FTZ R70, R74, R247, R251 ;  /* 0x000000f74a467223 */ /* 0x000fe200000100fb */
[C---:B------:R-:W-:Y:S01]  /*52d0*/  FMUL.FTZ R245, R250.reuse, R245 ;  /* 0x000000f5faf57220 */ /* 0x040fe20000410000 */
[----:B--234-:R-:W-:Y:S01]  /*52e0*/  FADD.FTZ R75, R75, R68 ;  /* 0x000000444b4b7221 */ /* 0x01cfe20000010000 */
[-C--:B------:R-:W-:Y:S01]  /*52f0*/  FFMA.FTZ R250, R250, R71.reuse, -R69 ;  /* 0x00000047fafa7223 */ /* 0x080fe20000010845 */
[----:B------:R-:W-:Y:S01]  /*5300*/  FADD.FTZ R249, R249, R70 ;  /* 0x00000046f9f97221 */ /* 0x000fe20000010000 */
[----:B------:R-:W-:-:S07]  /*5310*/  FFMA.FTZ R74, R74, R71, R245 ;  /* 0x000000474a4a7223 */ /* 0x000fce00000100f5 */
.L_x_9919:
[----:B------:R-:W-:Y:S05]  /*5320*/  BSYNC.RECONVERGENT B1 ;  /* 0x0000000000017941 */ /* 0x000fea0003800200 */
.L_x_9918:
[----:B------:R-:W-:Y:S01]  /*5330*/  UMOV UR21, 0xffffffff ;  /* 0xffffffff00157882 */ /* 0x000fe20000000000 */
[----:B------:R-:W-:Y:S02]  /*5340*/  ISETP.GT.U32.AND P2, PT, R79, 0xf, PT ;  /* 0x0000000f4f00780c */ /* 0x000fe40003f44070 */
[----:B------:R-:W-:Y:S11]  /*5350*/  BRA.DIV UR21, `(.L_x_9920) ;  /* 0x0000006215fc7947 */ /* 0x000ff6000b800000 */
[----:B-1----:R1:W1:Y:S04]  /*5360*/  SHFL.DOWN PT, R71, R250, 0x10, 0x1f ;  /* 0x0a001f00fa477f89 */ /* 0x00226800000e0000 */
[----:B------:R0:W1:Y:S04]  /*5370*/  SHFL.DOWN PT, R245, R74, 0x10, 0x1f ;  /* 0x0a001f004af57f89 */ /* 0x00006800000e0000 */
[----:B------:R1:W1:Y:S04]  /*5380*/  SHFL.DOWN PT, R247, R75, 0x10, 0x1f ;  /* 0x0a001f004bf77f89 */ /* 0x00026800000e0000 */
[----:B0-----:R0:W0:Y:S02]  /*5390*/  SHFL.DOWN PT, R251, R249, 0x10, 0x1f ;  /* 0x0a001f00f9fb7f89 */ /* 0x00102400000e0000 */
.L_x_10073:
        /* <DEDUP_REMOVED lines=12> */
.L_x_9922:
[----:B------:R-:W-:Y:S05]  /*5460*/  BSYNC.RECONVERGENT B1 ;  /* 0x0000000000017941 */ /* 0x000fea0003800200 */
.L_x_9921:
[----:B------:R-:W-:Y:S01]  /*5470*/  UMOV UR21, 0xffffffff ;  /* 0xffffffff00157882 */ /* 0x000fe20000000000 */
[----:B------:R-:W-:Y:S02]  /*5480*/  ISETP.NE.AND P2, PT, R53, 0x1f, PT ;  /* 0x0000001f3500780c */ /* 0x000fe40003f45270 */
[----:B------:R-:W-:Y:S11]  /*5490*/  BRA.DIV UR21, `(.L_x_9923) ;  /* 0x00000066151c7947 */ /* 0x000ff6000b800000 */
[----:B------:R-:W5:Y:S04]  /*54a0*/  SHFL.IDX PT, R246, R74, RZ, 0x1f ;  /* 0x00001fff4af67589 */ /* 0x000f6800000e0000 */
[----:B-1----:R-:W1:Y:S04]  /*54b0*/  SHFL.IDX PT, R247, R250, RZ, 0x1f ;  /* 0x00001ffffaf77589 */ /* 0x002e6800000e0000 */
[----:B------:R-:W0:Y:S04]  /*54c0*/  SHFL.IDX PT, R68, R249, RZ, 0x1f ;  /* 0x00001ffff9447589 */ /* 0x000e2800000e0000 */
[----:B------:R-:W0:Y:S04]  /*54d0*/  SHFL.IDX PT, R245, R75, RZ, 0x1f ;  /* 0x00001fff4bf57589 */ /* 0x000e2800000e0000 */
[----:B------:R-:W0:Y:S04]  /*54e0*/  SHFL.IDX PT, R252, R60, RZ, 0x1f ;  /* 0x00001fff3cfc7589 */ /* 0x000e2800000e0000 */
[----:B----4-:R-:W4:Y:S04]  /*54f0*/  SHFL.DOWN PT, R250, R250, 0x1, 0x1f ;  /* 0x08201f00fafa7f89 */ /* 0x010f2800000e0000 */
[----:B------:R0:W4:Y:S01]  /*5500*/  SHFL.IDX PT, R69, R61, RZ, 0x1f ;  /* 0x00001fff3d457589 */ /* 0x00012200000e0000 */
[-C--:B-----5:R-:W-:Y:S01]  /*5510*/  FMUL.FTZ R73, R63, R246.reuse ;  /* 0x000000f63f497220 */ /* 0x0a0fe20000410000 */
[CC--:B------:R-:W-:Y:S01]  /*5520*/  FMUL.FTZ R72, R62.reuse, R246.reuse ;  /* 0x000000f63e487220 */ /* 0x0c0fe20000410000 */
[-C--:B------:R-:W-:Y:S01]  /*5530*/  FMUL.FTZ R248, R61, R246.reuse ;  /* 0x000000f63df87220 */ /* 0x080fe20000410000 */
[----:B---3--:R-:W3:Y:S01]  /*5540*/  SHFL.DOWN PT, R74, R74, 0x1, 0x1f ;  /* 0x08201f004a4a7f89 */ /* 0x008ee200000e0000 */
[-C--:B-1----:R-:W-:Y:S01]  /*5550*/  FFMA.FTZ R70, R62, R247.reuse, -R73 ;  /* 0x000000f73e467223 */ /* 0x082fe20000010849 */
[C---:B------:R-:W-:Y:S01]  /*5560*/  FMUL.FTZ R246, R60.reuse, R246 ;  /* 0x000000f63cf67220 */ /* 0x040fe20000410000 */
[-C--:B------:R-:W-:Y:S01]  /*5570*/  FFMA.FTZ R73, R63, R247.reuse, R72 ;  /* 0x000000f73f497223 */ /* 0x080fe20000010048 */
[----:B--2---:R-:W1:Y:S01]  /*5580*/  SHFL.DOWN PT, R75, R75, 0x1, 0x1f ;  /* 0x08201f004b4b7f89 */ /* 0x004e6200000e0000 */
[-C--:B------:R-:W-:Y:S01]  /*5590*/  FFMA.FTZ R248, R60, R247.reuse, -R248 ;  /* 0x000000f73cf87223 */ /* 0x080fe200000108f8 */
[----:B------:R-:W-:Y:S01]  /*55a0*/  FFMA.FTZ R246, R61, R247, R246 ;  /* 0x000000f73df67223 */ /* 0x000fe200000100f6 */
[----:B0-----:R-:W-:Y:S01]  /*55b0*/  FADD.FTZ R247, R68, R73 ;  /* 0x0000004944f77221 */ /* 0x001fe20000010000 */
[----:B------:R-:W0:Y:S01]  /*55c0*/  SHFL.DOWN PT, R249, R249, 0x1, 0x1f ;  /* 0x08201f00f9f97f89 */ /* 0x000e2200000e0000 */
[----:B------:R-:W-:-:S03]  /*55d0*/  FADD.FTZ R245, R245, R70 ;  /* 0x00000046f5f57221 */ /* 0x000fc60000010000 */
[----:B------:R2:W0:Y:S01]  /*55e0*/  SHFL.IDX PT, R251, R62, RZ, 0x1f ;  /* 0x00001fff3efb7589 */ /* 0x00042200000e0000 */
[----:B------:R-:W-:-:S03]  /*55f0*/  MOV R68, R252 ;  /* 0x000000fc00447202 */ /* 0x000fc60000000f00 */
[----:B------:R2:W0:Y:S04]  /*5600*/  SHFL.IDX PT, R71, R63, RZ, 0x1f ;  /* 0x00001fff3f477589 */ /* 0x00042800000e0000 */
.L_x_10087:
[----:B------:R-:W-:Y:S01]  /*5610*/  BSSY.RECONVERGENT B1, `(.L_x_9924) ;  /* 0x000000e000017945 */ /* 0x000fe20003800200 */
[----:B0-----:R-:W-:-:S03]  /*5620*/  MOV R70, R251 ;  /* 0x000000fb00467202 */ /* 0x001fc60000000f00 */
[----:B------:R-:W-:Y:S05]  /*5630*/  @!P2 BRA `(.L_x_9925) ;  /* 0x00000000002ca947 */ /* 0x000fea0003800000 */
[C---:B---34-:R-:W-:Y:S01]  /*5640*/  FMUL.FTZ R61, R74.reuse, R69 ;  /* 0x000000454a3d7220 */ /* 0x058fe20000410000 */
[-C--:B--2---:R-:W-:Y:S01]  /*5650*/  FMUL.FTZ R63, R74, R71.reuse ;  /* 0x000000474a3f7220 */ /* 0x084fe20000410000 */
        /* <DEDUP_REMOVED lines=9> */
.L_x_9925:
[----:B------:R-:W-:Y:S05]  /*56f0*/  BSYNC.RECONVERGENT B1 ;  /* 0x0000000000017941 */ /* 0x000fea0003800200 */
.L_x_9924:
[CC--:B------:R-:W-:Y:S01]  /*5700*/  FMUL.FTZ R61, R65.reuse, R71.reuse ;  /* 0x00000047413d7220 */ /* 0x0c0fe20000410000 */
[CC--:B------:R-:W-:Y:S01]  /*5710*/  FMUL.FTZ R60, R65.reuse, R70.reuse ;  /* 0x00000046413c7220 */ /* 0x0c0fe20000410000 */
[----:B----4-:R4:W-:Y:S02]  /*5720*/  STS.128 [R243+0x35f0], R68 ;  /* 0x0035f044f3007388 */ /* 0x0109e40000000c00 */
[C---:B--2---:R-:W-:Y:S01]  /*5730*/  FFMA.FTZ R63, R64.reuse, R70, -R61 ;  /* 0x00000046403f7223 */ /* 0x044fe2000001083d */
[----:B------:R-:W-:Y:S01]  /*5740*/  FFMA.FTZ R62, R64, R71, R60 ;  /* 0x00000047403e7223 */ /* 0x000fe2000001003c */
[CC--:B------:R-:W-:Y:S01]  /*5750*/  FMUL.FTZ R61, R65.reuse, R69.reuse ;  /* 0x00000045413d7220 */ /* 0x0c0fe20000410000 */
[-C--:B------:R-:W-:Y:S01]  /*5760*/  FMUL.FTZ R60, R65, R68.reuse ;  /* 0x00000044413c7220 */ /* 0x080fe20000410000 */
[----:B---3--:R-:W-:Y:S01]  /*5770*/  FADD.FTZ R74, R66, R63 ;  /* 0x0000003f424a7221 */ /* 0x008fe20000010000 */
[----:B-1----:R-:W-:Y:S01]  /*5780*/  FADD.FTZ R75, R67, R62 ;  /* 0x0000003e434b7221 */ /* 0x002fe20000010000 */
[C---:B------:R-:W-:Y:S01]  /*5790*/  FFMA.FTZ R72, R64.reuse, R68, -R61 ;  /* 0x0000004440487223 */ /* 0x040fe2000001083d */
[----:B------:R-:W-:Y:S01]  /*57a0*/  FFMA.FTZ R73, R64, R69, R60 ;  /* 0x0000004540497223 */ /* 0x000fe2000001003c */
[----:B------:R-:W-:-:S02]  /*57b0*/  MOV R63, R247 ;  /* 0x000000f7003f7202 */ /* 0x000fc40000000f00 */
[----:B------:R-:W-:Y:S02]  /*57c0*/  MOV R62, R245 ;  /* 0x000000f5003e7202 */ /* 0x000fe40000000f00 */
[----:B------:R4:W-:Y:S01]  /*57d0*/  STS.128 [R243+0x35e0], R72 ;  /* 0x0035e048f3007388 */ /* 0x0009e20000000c00 */
[----:B------:R-:W-:Y:S02]  /*57e0*/  MOV R61, R246 ;  /* 0x000000f6003d7202 */ /* 0x000fe40000000f00 */
[----:B------:R-:W-:-:S07]  /*57f0*/  MOV R60, R248 ;  /* 0x000000f8003c7202 */ /* 0x000fce0000000f00 */
.L_x_9907:
[----:B------:R-:W-:Y:S05]  /*5800*/  BSYNC B0 ;  /* 0x0000000000007941 */ /* 0x000fea0003800000 */
.L_x_9906:
[----:B------:R-:W-:Y:S05]  /*5810*/  WARPSYNC.ALL ;  /* 0x0000000000007948 */ /* 0x000fea0003800000 */
[----:B------:R-:W-:Y:S01]  /*5820*/  BAR.SYNC.DEFER_BLOCKING 0x0 ;  /* 0x0000000000007b1d */ /* 0x000fe20000010000 */
[----:B-1----:R-:W-:Y:S01]  /*5830*/  FMUL.FTZ R65, R154, R238 ;  /* 0x000000ee9a417220 */ /* 0x002fe20000410000 */
[----:B------:R-:W-:Y:S01]  /*5840*/  FMUL.FTZ R64, R156, R206 ;  /* 0x000000ce9c407220 */ /* 0x000fe20000410000 */
[C---:B------:R-:W-:Y:S01]  /*5850*/  FMUL.FTZ R67, R152.reuse, R129 ;  /* 0x0000008198437220 */ /* 0x040fe20000410000 */
[----:B------:R-:W-:Y:S01]  /*5860*/  FMUL.FTZ R152, R152, R239 ;  /* 0x000000ef98987220 */ /* 0x000fe20000410000 */
[----:B----4-:R-:W-:Y:S01]  /*5870*/  FFMA.FTZ R68, R151, R128, R65 ;  /* 0x0000008097447223 */ /* 0x010fe20000010041 */
[-C--:B------:R-:W-:Y:S01]  /*5880*/  FMUL.FTZ R65, R156, R237.reuse ;  /* 0x000000ed9c417220 */ /* 0x080fe20000410000 */
[C---:B------:R-:W-:Y:S01]  /*5890*/  FFMA.FTZ R73, R153.reuse, R237, -R64 ;  /* 0x000000ed99497223 */ /* 0x040fe20000010840 */
[----:B------:R-:W-:Y:S01]  /*58a0*/  FMUL.FTZ R64, R160, R208 ;  /* 0x000000d0a0407220 */ /* 0x000fe20000410000 */
[----:B------:R-:W-:Y:S01]  /*58b0*/  FFMA.FTZ R69, R150, R129, R152 ;  /* 0x0000008196457223 */ /* 0x000fe20000010098 */
[----:B------:R-:W-:Y:S01]  /*58c0*/  FFMA.FTZ R153, R153, R206, R65 ;  /* 0x000000ce99997223 */ /* 0x000fe20000010041 */
[-C--:B------:R-:W-:Y:S01]  /*58d0*/  FMUL.FTZ R65, R160, R233.reuse ;  /* 0x000000e9a0417220 */ /* 0x080fe20000410000 */
[----:B------:R-:W-:Y:S01]  /*58e0*/  FFMA.FTZ R71, R157, R233, -R64 ;  /* 0x000000e99d477223 */ /* 0x000fe20000010840 */
[C---:B------:R-:W-:Y:S01]  /*58f0*/  FMUL.FTZ R64, R164.reuse, R210 ;  /* 0x000000d2a4407220 */ /* 0x040fe20000410000 */
[----:B------:R-:W-:Y:S01]  /*5900*/  FMUL.FTZ R152, R167, R212 ;  /* 0x000000d4a7987220 */ /* 0x000fe20000410000 */
[----:B------:R-:W-:Y:S01]  /*5910*/  FFMA.FTZ R157, R157, R208, R65 ;  /* 0x000000d09d9d7223 */ /* 0x000fe20000010041 */
[-C--:B------:R-:W-:Y:S01]  /*5920*/  FMUL.FTZ R65, R164, R229.reuse ;  /* 0x000000e5a4417220 */ /* 0x080fe20000410000 */
[----:B------:R-:W-:Y:S01]  /*5930*/  FFMA.FTZ R75, R161, R229, -R64 ;  /* 0x000000e5a14b7223 */ /* 0x000fe20000010840 */
[----:B------:R-:W-:Y:S01]  /*5940*/  FMUL.FTZ R167, R167, R228 ;  /* 0x000000e4a7a77220 */ /* 0x000fe20000410000 */
[----:B------:R-:W-:Y:S01]  /*5950*/  FMUL.FTZ R66, R154, R128 ;  /* 0x000000809a427220 */ /* 0x000fe20000410000 */
[----:B------:R-:W-:Y:S01]  /*5960*/  FFMA.FTZ R161, R161, R210, R65 ;  /* 0x000000d2a1a17223 */ /* 0x000fe20000010041 */
[C---:B------:R-:W-:Y:S01]  /*5970*/  FMUL.FTZ R70, R162.reuse, R209 ;  /* 0x000000d1a2467220 */ /* 0x040fe20000410000 */
[----:B------:R-:W-:Y:S01]  /*5980*/  FMUL.FTZ R72, R162, R232 ;  /* 0x000000e8a2487220 */ /* 0x000fe20000410000 */
[C---:B------:R-:W-:Y:S01]  /*5990*/  FFMA.FTZ R152, R163.reuse, R228, -R152 ;  /* 0x000000e4a3987223 */ /* 0x040fe20000010898 */
[----:B------:R-:W1:Y:S01]  /*59a0*/  LDS.64 R64, [R80+0x35e8] ;  /* 0x0035e80050407984 */ /* 0x000e620000000a00 */
[----:B------:R-:W-:Y:S01]  /*59b0*/  FFMA.FTZ R154, R163, R212, R167 ;  /* 0x000000d4a39a7223 */ /* 0x000fe200000100a7 */
[----:B------:R-:W-:Y:S01]  /*59c0*/  FMUL.FTZ R160, R176, R213 ;  /* 0x000000d5b0a07220 */ /* 0x000fe20000410000 */
[----:B------:R-:W-:Y:S01]  /*59d0*/  FMUL.FTZ R163, R172, R215 ;  /* 0x000000d7aca37220 */ /* 0x000fe20000410000 */
[----:B------:R-:W-:Y:S01]  /*59e0*/  FMUL.FTZ R162, R175, R216 ;  /* 0x000000d8afa27220 */ /* 0x000fe20000410000 */
[C---:B------:R-:W-:Y:S01]  /*59f0*/  FFMA.FTZ R70, R159.reuse, R232, -R70 ;  /* 0x000000e89f467223 */ /* 0x040fe20000010846 */
[----:B------:R-:W-:Y:S01]  /*5a00*/  FFMA.FTZ R72, R159, R209, R72 ;  /* 0x000000d19f487223 */ /* 0x000fe20000010048 */
[----:B------:R-:W-:Y:S01]  /*5a10*/  FMUL.FTZ R167, R178, R217 ;  /* 0x000000d9b2a77220 */ /* 0x000fe20000410000 */
[----:B------:R-:W-:Y:S01]  /*5a20*/  FFMA.FTZ R159, R165, R223, -R160 ;  /* 0x000000dfa59f7223 */ /* 0x000fe200000108a0 */
[----:B------:R-:W-:Y:S01]  /*5a30*/  FMUL.FTZ R164, R180, R218 ;  /* 0x000000dab4a47220 */ /* 0x000fe20000410000 */
[----:B------:R-:W-:Y:S01]  /*5a40*/  FFMA.FTZ R67, R150, R239, -R67 ;  /* 0x000000ef96437223 */ /* 0x000fe20000010843 */
[----:B------:R-:W-:Y:S01]  /*5a50*/  FFMA.FTZ R160, R168, R222, -R163 ;  /* 0x000000dea8a07223 */ /* 0x000fe200000108a3 */
[----:B------:R-:W-:Y:S01]  /*5a60*/  FFMA.FTZ R163, R171, R220, -R162 ;  /* 0x000000dcaba37223 */ /* 0x000fe200000108a2 */
[----:B------:R-:W-:Y:S01]  /*5a70*/  FFMA.FTZ R162, R174, R219, -R167 ;  /* 0x000000dbaea27223 */ /* 0x000fe200000108a7 */
[----:B------:R-:W-:Y:S01]  /*5a80*/  FFMA.FTZ R167, R177, R241, -R164 ;  /* 0x000000f1b1a77223 */ /* 0x000fe200000108a4 */
[----:B------:R-:W-:Y:S01]  /*5a90*/  FFMA.FTZ R66, R151, R238, -R66 ;  /* 0x000000ee97427223 */ /* 0x000fe20000010842 */
[----:B------:R-:W-:Y:S01]  /*5aa0*/  FFMA.FTZ R164, R0, R67, RZ ;  /* 0x0000004300a47223 */ /* 0x000fe200000100ff */
[C---:B------:R-:W-:Y:S01]  /*5ab0*/  FMUL.FTZ R74, R158.reuse, R207 ;  /* 0x000000cf9e4a7220 */ /* 0x040fe20000410000 */
[----:B------:R-:W-:Y:S01]  /*5ac0*/  FMUL.FTZ R150, R158, R236 ;  /* 0x000000ec9e967220 */ /* 0x000fe20000410000 */
[----:B------:R-:W-:Y:S01]  /*5ad0*/  FMUL.FTZ R151, R170, R211 ;  /* 0x000000d3aa977220 */ /* 0x000fe20000410000 */
[----:B------:R-:W-:Y:S01]  /*5ae0*/  FFMA.FTZ R67, R115, R66, R164 ;  /* 0x0000004273437223 */ /* 0x000fe200000100a4 */
[----:B------:R-:W-:Y:S01]  /*5af0*/  FFMA.FTZ R66, -R0, R69, RZ ;  /* 0x0000004500427223 */ /* 0x000fe200000101ff */
[----:B------:R-:W-:Y:S01]  /*5b00*/  FMUL.FTZ R170, R170, R225 ;  /* 0x000000e1aaaa7220 */ /* 0x000fe20000410000 */
[C---:B------:R-:W-:Y:S01]  /*5b10*/  FFMA.FTZ R74, R155.reuse, R236, -R74 ;  /* 0x000000ec9b4a7223 */ /* 0x040fe2000001084a */
[----:B------:R-:W-:Y:S01]  /*5b20*/  FFMA.FTZ R150, R155, R207, R150 ;  /* 0x000000cf9b967223 */ /* 0x000fe20000010096 */
[----:B------:R-:W-:Y:S01]  /*5b30*/  FFMA.FTZ R68, -R115, R68, R66 ;  /* 0x0000004473447223 */ /* 0x000fe20000010142 */
[----:B------:R-:W-:Y:S01]  /*5b40*/  FFMA.FTZ R155, R166, R211, R170 ;  /* 0x000000d3a69b7223 */ /* 0x000fe200000100aa */
[----:B------:R-:W-:Y:S01]  /*5b50*/  FFMA.FTZ R170, R114, R73, R67 ;  /* 0x0000004972aa7223 */ /* 0x000fe20000010043 */
[----:B------:R-:W-:Y:S01]  /*5b60*/  ULEA UR21, UR11, 0xfffff800, 0xb ;  /* 0xfffff8000b157891 */ /* 0x000fe2000f8e58ff */
[C---:B------:R-:W-:Y:S01]  /*5b70*/  FMUL.FTZ R156, R173.reuse, R214 ;  /* 0x000000d6ad9c7220 */ /* 0x040fe20000410000 */
[----:B------:R-:W-:Y:S01]  /*5b80*/  FMUL.FTZ R173, R173, R226 ;  /* 0x000000e2adad7220 */ /* 0x000fe20000410000 */
[----:B------:R-:W-:Y:S01]  /*5b90*/  FFMA.FTZ R73, R113, R74, R170 ;  /* 0x0000004a71497223 */ /* 0x000fe200000100aa */
[----:B------:R-:W-:Y:S01]  /*5ba0*/  USHF.R.S32.HI UR42, URZ, 0x1f, UR21 ;  /* 0x0000001fff2a7899 */ /* 0x000fe20008011415 */
[C---:B------:R-:W-:Y:S01]  /*5bb0*/  FFMA.FTZ R156, R169.reuse, R226, -R156 ;  /* 0x000000e2a99c7223 */ /* 0x040fe2000001089c */
[----:B------:R-:W-:Y:S01]  /*5bc0*/  FFMA.FTZ R158, R169, R214, R173 ;  /* 0x000000d6a99e7223 */ /* 0x000fe200000100ad */
[----:B------:R-:W-:Y:S01]  /*5bd0*/  FMUL.FTZ R169, R180, R241 ;  /* 0x000000f1b4a97220 */ /* 0x000fe20000410000 */
[----:B------:R-:W-:Y:S01]  /*5be0*/  FFMA.FTZ R68, -R114, R153, R68 ;  /* 0x0000009972447223 */ /* 0x000fe20000010144 */
[----:B------:R-:W-:Y:S01]  /*5bf0*/  MOV R153, UR40 ;  /* 0x0000002800997c02 */ /* 0x000fe20008000f00 */
[----:B------:R-:W-:Y:S01]  /*5c00*/  FFMA.FTZ R151, R166, R225, -R151 ;  /* 0x000000e1a6977223 */ /* 0x000fe20000010897 */
[----:B------:R-:W-:Y:S01]  /*5c10*/  FFMA.FTZ R177, R177, R218, R169 ;  /* 0x000000dab1b17223 */ /* 0x000fe200000100a9 */
[-C--:B-1----:R-:W-:Y:S01]  /*5c20*/  FMUL.FTZ R66, R64, R119.reuse ;  /* 0x0000007740427220 */ /* 0x082fe20000410000 */
[C---:B------:R-:W-:Y:S01]  /*5c30*/  FMUL.FTZ R119, R65.reuse, R119 ;  /* 0x0000007741777220 */ /* 0x040fe20000410000 */
[----:B------:R-:W-:Y:S01]  /*5c40*/  MOV R169, UR41 ;  /* 0x0000002900a97c02 */ /* 0x000fe20008000f00 */
[----:B------:R-:W-:Y:S01]  /*5c50*/  FMUL.FTZ R176, R176, R223 ;  /* 0x000000dfb0b07220 */ /* 0x000fe20000410000 */
[-C--:B------:R-:W-:Y:S01]  /*5c60*/  FFMA.FTZ R66, R65, R118.reuse, -R66 ;  /* 0x0000007641427223 */ /* 0x080fe20000010842 */
[----:B------:R-:W-:Y:S01]  /*5c70*/  FFMA.FTZ R64, R64, R118, R119 ;  /* 0x0000007640407223 */ /* 0x000fe20000010077 */
[----:B------:R-:W-:Y:S01]  /*5c80*/  MOV R65, UR42 ;  /* 0x0000002a00417c02 */ /* 0x000fe20008000f00 */
[----:B------:R-:W-:Y:S01]  /*5c90*/  FFMA.FTZ R119, -R113, R150, R68 ;  /* 0x0000009671777223 */ /* 0x000fe20000010144 */
[----:B------:R-:W-:Y:S01]  /*5ca0*/  FADD.FTZ R74, R181, R66 ;  /* 0x00000042b54a7221 */ /* 0x000fe20000010000 */
[----:B------:R-:W-:Y:S01]  /*5cb0*/  FFMA.FTZ R204, R101, R204, R64 ;  /* 0x000000cc65cc7223 */ /* 0x000fe20000010040 */
[C---:B------:R-:W-:Y:S01]  /*5cc0*/  LOP3.LUT R64, R53.reuse, UR21, RZ, 0xfc, !PT ;  /* 0x0000001535407c12 */ /* 0x040fe2000f8efcff */
[----:B------:R-:W-:Y:S01]  /*5cd0*/  FFMA.FTZ R118, R112, R71, R73 ;  /* 0x0000004770767223 */ /* 0x000fe20000010049 */
[C---:B------:R-:W-:Y:S01]  /*5ce0*/  FMUL.FTZ R66, R116.reuse, R74 ;  /* 0x0000004a74427220 */ /* 0x040fe20000410000 */
[-C--:B------:R-:W-:Y:S01]  /*5cf0*/  FMUL.FTZ R67, R116, R204.reuse ;  /* 0x000000cc74437220 */ /* 0x080fe20000410000 */
[----:B------:R-:W-:Y:S01]  /*5d00*/  FFMA.FTZ R119, -R112, R157, R119 ;  /* 0x0000009d70777223 */ /* 0x000fe20000010177 */
[----:B------:R-:W-:Y:S01]  /*5d10*/  ISETP.NE.AND P2, PT, R53, RZ, PT ;  /* 0x000000ff3500720c */ /* 0x000fe20003f45270 */
[C---:B------:R-:W-:Y:S01]  /*5d20*/  FFMA.FTZ R69, R117.reuse, R204, R66 ;  /* 0x000000cc75457223 */ /* 0x040fe20000010042 */
[----:B------:R-:W-:Y:S01]  /*5d30*/  FFMA.FTZ R117, R117, R74, -R67 ;  /* 0x0000004a75757223 */ /* 0x000fe20000010843 */
[----:B------:R-:W-:-:S04]  /*5d40*/  IMAD.WIDE.U32 R66, R153, UR8, R64 ;  /* 0x0000000899427c25 */ /* 0x000fc8000f8e0040 */
[----:B------:R-:W-:Y:S01]  /*5d50*/  FFMA.FTZ R72, -R111, R72, R119 ;  /* 0x000000486f487223 */ /* 0x000fe20000010177 */
[----:B------:R-:W-:Y:S01]  /*5d60*/  FFMA.FTZ R205, R102, R205, R69 ;  /* 0x000000cd66cd7223 */ /* 0x000fe20000010045 */
[----:B------:R-:W-:Y:S01]  /*5d70*/  FADD.FTZ R65, R182, R117 ;  /* 0x00000075b6417221 */ /* 0x000fe20000010000 */
[----:B------:R-:W-:Y:S01]  /*5d80*/  IMAD R67, R169, UR8, R67 ;  /* 0x00000008a9437c24 */ /* 0x000fe2000f8e0243 */
[----:B------:R-:W-:Y:S01]  /*5d90*/  LEA R68, P0, R66, UR9, 0x2 ;  /* 0x0000000942447c11 */ /* 0x000fe2000f8010ff */
[----:B------:R-:W-:Y:S01]  /*5da0*/  FFMA.FTZ R161, -R110, R161, R72 ;  /* 0x000000a16ea17223 */ /* 0x000fe20000010148 */
[C---:B------:R-:W-:Y:S01]  /*5db0*/  FMUL.FTZ R116, R120.reuse, R65 ;  /* 0x0000004178747220 */ /* 0x040fe20000410000 */
[-C--:B------:R-:W-:Y:S01]  /*5dc0*/  FMUL.FTZ R120, R120, R205.reuse ;  /* 0x000000cd78787220 */ /* 0x080fe20000410000 */
[----:B------:R-:W-:Y:S01]  /*5dd0*/  LEA.HI.X R69, R66, UR10, R67, 0x2, P0 ;  /* 0x0000000a42457c11 */ /* 0x000fe200080f1443 */
[----:B------:R-:W-:Y:S01]  /*5de0*/  FFMA.FTZ R67, R111, R70, R118 ;  /* 0x000000466f437223 */ /* 0x000fe20000010076 */
[C---:B------:R-:W-:Y:S01]  /*5df0*/  FFMA.FTZ R116, R121.reuse, R205, R116 ;  /* 0x000000cd79747223 */ /* 0x040fe20000010074 */
[----:B------:R-:W-:Y:S01]  /*5e00*/  FFMA.FTZ R66, R121, R65, -R120 ;  /* 0x0000004179427223 */ /* 0x000fe20000010878 */
[----:B------:R-:W-:Y:S01]  /*5e10*/  VOTEU.ALL UP0, P2 ;  /* 0x0000000000ff7886 */ /* 0x000fe20001000000 */
[----:B------:R-:W-:Y:S01]  /*5e20*/  FFMA.FTZ R70, R110, R75, R67 ;  /* 0x0000004b6e467223 */ /* 0x000fe20000010043 */
[----:B------:R-:W-:Y:S01]  /*5e30*/  FFMA.FTZ R202, R103, R202, R116 ;  /* 0x000000ca67ca7223 */ /* 0x000fe20000010074 */
[----:B------:R-:W-:Y:S01]  /*5e40*/  FADD.FTZ R66, R183, R66 ;  /* 0x00000042b7427221 */ /* 0x000fe20000010000 */
[----:B------:R-:W-:Y:S01]  /*5e50*/  MOV R118, UR20 ;  /* 0x0000001400767c02 */ /* 0x000fe20008000f00 */
[----:B------:R-:W-:Y:S01]  /*5e60*/  FFMA.FTZ R71, R109, R152, R70 ;  /* 0x000000986d477223 */ /* 0x000fe20000010046 */
[C---:B------:R-:W-:Y:S01]  /*5e70*/  FMUL.FTZ R70, R122.reuse, R202 ;  /* 0x000000ca7a467220 */ /* 0x040fe20000410000 */
[-C--:B------:R-:W-:Y:S01]  /*5e80*/  FMUL.FTZ R67, R122, R66.reuse ;  /* 0x000000427a437220 */ /* 0x080fe20000410000 */
[----:B------:R-:W-:Y:S01]  /*5e90*/  @!UP0 ULEA UR21, UR8, UR20, 0x4 ;  /* 0x0000001408158291 */ /* 0x000fe2000f8e20ff */
        /* <DEDUP_REMOVED lines=10> */
[-C--:B------:R-:W-:Y:S01]  /*5f40*/  FMUL.FTZ R124, R124, R203.reuse ;  /* 0x000000cb7c7c7220 */ /* 0x080fe20000410000 */
[----:B0-----:R0:W-:Y:S01]  /*5f50*/  @!P2 STS.128 [UR21+0x4be0], R60 ;  /* 0x004be03cff00a988 */ /* 0x0011e20008000c15 */
[----:B------:R-:W-:Y:S01]  /*5f60*/  FFMA.FTZ R73, R105, R160, R72 ;  /* 0x000000a069497223 */ /* 0x000fe20000010048 */
        /* <DEDUP_REMOVED lines=8> */
[C---:B------:R-:W-:Y:S01]  /*5ff0*/  FMUL.FTZ R73, R126.reuse, R200 ;  /* 0x000000c87e497220 */ /* 0x040fe20000410000 */
[-C--:B------:R-:W-:Y:S01]  /*6000*/  FMUL.FTZ R116, R126, R70.reuse ;  /* 0x000000467e747220 */ /* 0x080fe20000410000 */
[----:B------:R-:W-:Y:S01]  /*6010*/  FFMA.FTZ R119, R239, UR47, R120 ;  /* 0x0000002fef777c23 */ /* 0x000fe20008010078 */
[----:B------:R-:W-:Y:S01]  /*6020*/  FFMA.FTZ R72, R102, R167, R71 ;  /* 0x000000a766487223 */ /* 0x000fe20000010047 */
[C---:B------:R-:W-:Y:S01]  /*6030*/  FFMA.FTZ R73, R127.reuse, R70, -R73 ;  /* 0x000000467f497223 */ /* 0x040fe20000010849 */
[----:B------:R-:W-:Y:S01]  /*6040*/  FFMA.FTZ R71, R127, R200, R116 ;  /* 0x000000c87f477223 */ /* 0x000fe20000010074 */
[----:B------:R-:W-:Y:S01]  /*6050*/  FMUL.FTZ R116, R129, UR47 ;  /* 0x0000002f81747c20 */ /* 0x000fe20008410000 */
[----:B0-----:R-:W-:Y:S01]  /*6060*/  FFMA.FTZ R60, R238, UR48, -R121 ;  /* 0x00000030ee3c7c23 */ /* 0x001fe20008010879 */
[----:B------:R-:W-:Y:S01]  /*6070*/  FMUL.FTZ R62, R0, -R119 ;  /* 0x80000077003e7220 */ /* 0x000fe20000410000 */
[----:B------:R-:W-:Y:S01]  /*6080*/  FFMA.FTZ R201, R106, R201, R71 ;  /* 0x000000c96ac97223 */ /* 0x000fe20000010047 */
[----:B------:R-:W-:Y:S01]  /*6090*/  FADD.FTZ R71, R186, R73 ;  /* 0x00000049ba477221 */ /* 0x000fe20000010000 */
[----:B------:R-:W-:Y:S01]  /*60a0*/  FFMA.FTZ R75, R239, UR48, -R116 ;  /* 0x00000030ef4b7c23 */ /* 0x000fe20008010874 */
[----:B------:R-:W-:-:S02]  /*60b0*/  IMAD R73, R53, 0x84, R118 ;  /* 0x0000008435497824 */ /* 0x000fc400078e0276 */
[C---:B------:R-:W-:Y:S01]  /*60c0*/  FMUL.FTZ R116, R130.reuse, R201 ;  /* 0x000000c982747220 */ /* 0x040fe20000410000 */
[----:B------:R-:W-:Y:S01]  /*60d0*/  FMUL.FTZ R130, R130, R71 ;  /* 0x0000004782827220 */ /* 0x000fe20000410000 */
[----:B------:R-:W-:Y:S01]  /*60e0*/  FMUL.FTZ R122, R0, R75 ;  /* 0x0000004b007a7220 */ /* 0x000fe20000410000 */
[----:B------:R-:W-:Y:S01]  /*60f0*/  FMUL.FTZ R120, R115, R60 ;  /* 0x0000003c73787220 */ /* 0x000fe20000410000 */
[C---:B------:R-:W-:Y:S01]  /*6100*/  FFMA.FTZ R116, R131.reuse, R71, -R116 ;  /* 0x0000004783747223 */ /* 0x040fe20000010874 */
[----:B------:R-:W-:Y:S01]  /*6110*/  FFMA.FTZ R130, R131, R201, R130 ;  /* 0x000000c983827223 */ /* 0x000fe20000010082 */
[----:B------:R-:W-:Y:S01]  /*6120*/  FMUL.FTZ R124, R206, UR48 ;  /* 0x00000030ce7c7c20 */ /* 0x000fe20008410000 */
[----:B------:R0:W-:Y:S01]  /*6130*/  STS [R73+0x1080], R122 ;  /* 0x0010807a49007388 */ /* 0x0001e20000000800 */
[----:B------:R-:W-:Y:S01]  /*6140*/  FADD.FTZ R116, R187, R116 ;  /* 0x00000074bb747221 */ /* 0x000fe20000010000 */
[----:B------:R-:W-:Y:S01]  /*6150*/  FFMA.FTZ R198, R107, R198, R130 ;  /* 0x000000c66bc67223 */ /* 0x000fe20000010082 */
[----:B------:R-:W-:Y:S01]  /*6160*/  FMUL.FTZ R126, R208, UR48 ;  /* 0x00000030d07e7c20 */ /* 0x000fe20008410000 */
[----:B------:R-:W-:Y:S01]  /*6170*/  STS [R73+0x1084], R62 ;  /* 0x0010843e49007388 */ /* 0x000fe20000000800 */
[C---:B------:R-:W-:Y:S01]  /*6180*/  FMUL.FTZ R118, R132.reuse, R116 ;  /* 0x0000007484767220 */ /* 0x040fe20000410000 */
[-C--:B------:R-:W-:Y:S01]  /*6190*/  FMUL.FTZ R117, R132, R198.reuse ;  /* 0x000000c684757220 */ /* 0x080fe20000410000 */
[----:B------:R-:W-:Y:S01]  /*61a0*/  FMUL.FTZ R119, R209, UR47 ;  /* 0x0000002fd1777c20 */ /* 0x000fe20008410000 */
[----:B------:R1:W-:Y:S01]  /*61b0*/  STS [R73+0x1088], R120 ;  /* 0x0010887849007388 */ /* 0x0003e20000000800 */
[C---:B------:R-:W-:Y:S01]  /*61c0*/  FFMA.FTZ R75, R133.reuse, R198, R118 ;  /* 0x000000c6854b7223 */ /* 0x040fe20000010076 */
[----:B------:R-:W-:Y:S01]  /*61d0*/  FFMA.FTZ R61, R133, R116, -R117 ;  /* 0x00000074853d7223 */ /* 0x000fe20000010875 */
[----:B------:R-:W-:Y:S01]  /*61e0*/  FFMA.FTZ R118, R238, UR47, R123 ;  /* 0x0000002fee767c23 */ /* 0x000fe2000801007b */
[----:B0-----:R-:W-:Y:S01]  /*61f0*/  FMUL.FTZ R122, R206, UR47 ;  /* 0x0000002fce7a7c20 */ /* 0x001fe20008410000 */
[----:B------:R-:W-:Y:S01]  /*6200*/  FFMA.FTZ R199, R108, R199, R75 ;  /* 0x000000c76cc77223 */ /* 0x000fe2000001004b */
[----:B------:R-:W-:Y:S01]  /*6210*/  FADD.FTZ R61, R188, R61 ;  /* 0x0000003dbc3d7221 */ /* 0x000fe20000010000 */
[----:B------:R-:W-:Y:S01]  /*6220*/  FMUL.FTZ R118, R115, -R118 ;  /* 0x8000007673767220 */ /* 0x000fe20000410000 */
[C---:B------:R-:W-:Y:S01]  /*6230*/  FFMA.FTZ R63, R237.reuse, UR48, -R122 ;  /* 0x00000030ed3f7c23 */ /* 0x040fe2000801087a */
[----:B------:R-:W-:Y:S01]  /*6240*/  FFMA.FTZ R75, R237, UR47, R124 ;  /* 0x0000002fed4b7c23 */ /* 0x000fe2000801007c */
[C---:B------:R-:W-:Y:S01]  /*6250*/  FMUL.FTZ R60, R134.reuse, R61 ;  /* 0x0000003d863c7220 */ /* 0x040fe20000410000 */
[----:B------:R-:W-:Y:S01]  /*6260*/  FMUL.FTZ R134, R134, R199 ;  /* 0x000000c786867220 */ /* 0x000fe20000410000 */
[----:B------:R0:W-:Y:S01]  /*6270*/  STS [R73+0x108c], R118 ;  /* 0x00108c7649007388 */ /* 0x0001e20000000800 */
[----:B-1----:R-:W-:Y:S01]  /*6280*/  FMUL.FTZ R120, R114, -R75 ;  /* 0x8000004b72787220 */ /* 0x002fe20000410000 */
[C---:B------:R-:W-:Y:S01]  /*6290*/  FFMA.FTZ R60, R135.reuse, R199, R60 ;  /* 0x000000c7873c7223 */ /* 0x040fe2000001003c */
[----:B------:R-:W-:Y:S01]  /*62a0*/  FFMA.FTZ R134, R135, R61, -R134 ;  /* 0x0000003d87867223 */ /* 0x000fe20000010886 */
[----:B------:R-:W-:Y:S01]  /*62b0*/  FMUL.FTZ R117, R207, UR47 ;  /* 0x0000002fcf757c20 */ /* 0x000fe20008410000 */
[----:B------:R-:W-:Y:S01]  /*62c0*/  FMUL.FTZ R124, R208, UR47 ;  /* 0x0000002fd07c7c20 */ /* 0x000fe20008410000 */
[----:B------:R-:W-:Y:S01]  /*62d0*/  FFMA.FTZ R240, R109, R240, R60 ;  /* 0x000000f06df07223 */ /* 0x000fe2000001003c */
[----:B------:R-:W-:Y:S01]  /*62e0*/  FADD.FTZ R60, R189, R134 ;  /* 0x00000086bd3c7221 */ /* 0x000fe20000010000 */
[----:B------:R-:W-:Y:S01]  /*62f0*/  FFMA.FTZ R122, R236, UR48, -R117 ;  /* 0x00000030ec7a7c23 */ /* 0x000fe20008010875 */
[----:B------:R-:W-:Y:S01]  /*6300*/  FFMA.FTZ R117, R233, UR47, R126 ;  /* 0x0000002fe9757c23 */ /* 0x000fe2000801007e */
[----:B0-----:R-:W-:Y:S01]  /*6310*/  FMUL.FTZ R118, R114, R63 ;  /* 0x0000003f72767220 */ /* 0x001fe20000410000 */
[C---:B------:R-:W-:Y:S01]  /*6320*/  FMUL.FTZ R62, R136.reuse, R240 ;  /* 0x000000f0883e7220 */ /* 0x040fe20000410000 */
[----:B------:R-:W-:Y:S01]  /*6330*/  FMUL.FTZ R63, R136, R60 ;  /* 0x0000003c883f7220 */ /* 0x000fe20000410000 */
[----:B------:R-:W-:Y:S01]  /*6340*/  FMUL.FTZ R122, R113, R122 ;  /* 0x0000007a717a7220 */ /* 0x000fe20000410000 */
[----:B------:R-:W-:Y:S01]  /*6350*/  STS [R73+0x1094], R120 ;  /* 0x0010947849007388 */ /* 0x000fe20000000800 */
[C---:B------:R-:W-:Y:S01]  /*6360*/  FFMA.FTZ R75, R137.reuse, R60, -R62 ;  /* 0x0000003c894b7223 */ /* 0x040fe2000001083e */
[----:B------:R-:W-:Y:S01]  /*6370*/  FFMA.FTZ R137, R137, R240, R63 ;  /* 0x000000f089897223 */ /* 0x000fe2000001003f */
[----:B------:R-:W-:Y:S01]  /*6380*/  FMUL.FTZ R121, R209, UR48 ;  /* 0x00000030d1797c20 */ /* 0x000fe20008410000 */
[----:B------:R0:W-:Y:S01]  /*6390*/  STS [R73+0x1090], R118 ;  /* 0x0010907649007388 */ /* 0x0001e20000000800 */
[----:B------:R-:W-:Y:S01]  /*63a0*/  FADD.FTZ R63, R190, R75 ;  /* 0x0000004bbe3f7221 */ /* 0x000fe20000010000 */
[----:B------:R-:W-:Y:S01]  /*63b0*/  FFMA.FTZ R235, R110, R235, R137 ;  /* 0x000000eb6eeb7223 */ /* 0x000fe20000010089 */
[----:B------:R-:W-:Y:S01]  /*63c0*/  FMUL.FTZ R75, R207, UR48 ;  /* 0x00000030cf4b7c20 */ /* 0x000fe20008410000 */
[----:B------:R1:W-:Y:S01]  /*63d0*/  STS [R73+0x1098], R122 ;  /* 0x0010987a49007388 */ /* 0x0003e20000000800 */
[C---:B------:R-:W-:Y:S01]  /*63e0*/  FMUL.FTZ R62, R138.reuse, R63 ;  /* 0x0000003f8a3e7220 */ /* 0x040fe20000410000 */
[-C--:B------:R-:W-:Y:S01]  /*63f0*/  FMUL.FTZ R138, R138, R235.reuse ;  /* 0x000000eb8a8a7220 */ /* 0x080fe20000410000 */
[----:B------:R-:W-:Y:S01]  /*6400*/  FMUL.FTZ R126, R210, UR47 ;  /* 0x0000002fd27e7c20 */ /* 0x000fe20008410000 */
[----:B------:R-:W-:Y:S01]  /*6410*/  FMUL.FTZ R123, R212, UR47 ;  /* 0x0000002fd47b7c20 */ /* 0x000fe20008410000 */
        /* <DEDUP_REMOVED lines=10> */
[----:B-1----:R-:W-:Y:S01]  /*64c0*/  FMUL.FTZ R122, R112, R75 ;  /* 0x0000004b707a7220 */ /* 0x002fe20000410000 */
        /* <DEDUP_REMOVED lines=8> */
[----:B------:R2:W-:Y:S01]  /*6550*/  STS [R73+0x10a4], R124 ;  /* 0x0010a47c49007388 */ /* 0x0005e20000000800 */
[----:B------:R-:W-:Y:S01]  /*6560*/  FFMA.FTZ R117, R229, UR48, -R126 ;  /* 0x00000030e5757c23 */ /* 0x000fe2000801087e */
[----:B0-----:R-:W-:Y:S01]  /*6570*/  FFMA.FTZ R120, R232, UR47, R121 ;  /* 0x0000002fe8787c23 */ /* 0x001fe20008010079 */
[----:B------:R-:W-:Y:S01]  /*6580*/  FMUL.FTZ R126, R210, UR48 ;  /* 0x00000030d27e7c20 */ /* 0x000fe20008410000 */
[----:B------:R-:W-:Y:S01]  /*6590*/  FMUL.FTZ R132, R211, UR47 ;  /* 0x0000002fd3847c20 */ /* 0x000fe20008410000 */
[----:B------:R-:W-:Y:S01]  /*65a0*/  FMUL.FTZ R130, R110, R117 ;  /* 0x000000756e827220 */ /* 0x000fe20000410000 */
[----:B-1----:R-:W-:Y:S01]  /*65b0*/  FMUL.FTZ R122, R111, R118 ;  /* 0x000000766f7a7220 */ /* 0x002fe20000410000 */
[C---:B------:R-:W-:Y:S01]  /*65c0*/  FMUL.FTZ R118, R142.reuse, R231 ;  /* 0x000000e78e767220 */ /* 0x040fe20000410000 */
[-C--:B------:R-:W-:Y:S01]  /*65d0*/  FMUL.FTZ R142, R142, R75.reuse ;  /* 0x0000004b8e8e7220 */ /* 0x080fe20000410000 */
[----:B------:R-:W-:Y:S01]  /*65e0*/  FFMA.FTZ R121, R229, UR47, R126 ;  /* 0x0000002fe5797c23 */ /* 0x000fe2000801007e */
[----:B--2---:R-:W-:Y:S01]  /*65f0*/  FMUL.FTZ R124, R111, -R120 ;  /* 0x800000786f7c7220 */ /* 0x004fe20000410000 */
[C---:B------:R-:W-:Y:S01]  /*6600*/  FFMA.FTZ R118, R143.reuse, R75, -R118 ;  /* 0x0000004b8f767223 */ /* 0x040fe20000010876 */
[----:B------:R-:W-:Y:S01]  /*6610*/  FFMA.FTZ R142, R143, R231, R142 ;  /* 0x000000e78f8e7223 */ /* 0x000fe2000001008e */
[----:B------:R0:W-:Y:S01]  /*6620*/  STS [R73+0x10a8], R122 ;  /* 0x0010a87a49007388 */ /* 0x0001e20000000800 */
[----:B------:R-:W-:Y:S01]  /*6630*/  FMUL.FTZ R134, R211, UR48 ;  /* 0x00000030d3867c20 */ /* 0x000fe20008410000 */
[----:B------:R-:W-:Y:S01]  /*6640*/  FADD.FTZ R118, R193, R118 ;  /* 0x00000076c1767221 */ /* 0x000fe20000010000 */
[----:B------:R-:W-:Y:S01]  /*6650*/  FFMA.FTZ R230, R113, R230, R142 ;  /* 0x000000e671e67223 */ /* 0x000fe2000001008e */
[----:B------:R1:W-:Y:S01]  /*6660*/  STS [R73+0x10b0], R130 ;  /* 0x0010b08249007388 */ /* 0x0003e20000000800 */
[----:B------:R-:W-:Y:S01]  /*6670*/  FFMA.FTZ R239, -R100, R49, R239 ;  /* 0x0000003164ef7223 */ /* 0x000fe200000101ef */
[C---:B------:R-:W-:Y:S01]  /*6680*/  FMUL.FTZ R120, R144.reuse, R118 ;  /* 0x0000007690787220 */ /* 0x040fe20000410000 */
[----:B------:R-:W-:Y:S01]  /*6690*/  FMUL.FTZ R119, R144, R230 ;  /* 0x000000e690777220 */ /* 0x000fe20000410000 */
[----:B------:R2:W-:Y:S01]  /*66a0*/  STS [R73+0x10ac], R124 ;  /* 0x0010ac7c49007388 */ /* 0x0005e20000000800 */
[----:B------:R-:W-:Y:S01]  /*66b0*/  FFMA.FTZ R238, -R99, R48, R238 ;  /* 0x0000003063ee7223 */ /* 0x000fe200000101ee */
[C---:B------:R-:W-:Y:S01]  /*66c0*/  FFMA.FTZ R117, R145.reuse, R230, R120 ;  /* 0x000000e691757223 */ /* 0x040fe20000010078 */
[----:B------:R-:W-:Y:S01]  /*66d0*/  FFMA.FTZ R119, R145, R118, -R119 ;  /* 0x0000007691777223 */ /* 0x000fe20000010877 */
[C---:B------:R-:W-:Y:S01]  /*66e0*/  FFMA.FTZ R120, R228.reuse, UR48, -R123 ;  /* 0x00000030e4787c23 */ /* 0x040fe2000801087b */
[----:B0-----:R-:W-:Y:S01]  /*66f0*/  FFMA.FTZ R122, R228, UR47, R125 ;  /* 0x0000002fe47a7c23 */ /* 0x001fe2000801007d */
[----:B------:R-:W-:Y:S01]  /*6700*/  FFMA.FTZ R227, R114, R227, R117 ;  /* 0x000000e372e37223 */ /* 0x000fe20000010075 */
[----:B------:R-:W-:Y:S01]  /*6710*/  FADD.FTZ R117, R194, R119 ;  /* 0x00000077c2757221 */ /* 0x000fe20000010000 */
[C---:B------:R-:W-:Y:S01]  /*6720*/  FMUL.FTZ R126, R109.reuse, R120 ;  /* 0x000000786d7e7220 */ /* 0x040fe20000410000 */
[----:B-1----:R-:W-:Y:S01]  /*6730*/  FMUL.FTZ R130, R109, -R122 ;  /* 0x8000007a6d827220 */ /* 0x002fe20000410000 */
[----:B--2---:R-:W-:Y:S01]  /*6740*/  FMUL.FTZ R124, R110, -R121 ;  /* 0x800000796e7c7220 */ /* 0x004fe20000410000 */
        /* <DEDUP_REMOVED lines=9> */
[----:B------:R-:W-:Y:S01]  /*67e0*/  FADD.FTZ R122, R195, R122 ;  /* 0x0000007ac37a7221 */ /* 0x000fe20000010000 */
[----:B------:R1:W-:Y:S01]  /*67f0*/  STS [R73+0x10b8], R126 ;  /* 0x0010b87e49007388 */ /* 0x0003e20000000800 */
[----:B------:R-:W-:Y:S01]  /*6800*/  FFMA.FTZ R132, R226, UR48, -R123 ;  /* 0x00000030e2847c23 */ /* 0x000fe2000801087b */
[----:B------:R-:W-:Y:S01]  /*6810*/  FMUL.FTZ R123, R214, UR48 ;  /* 0x00000030d67b7c20 */ /* 0x000fe20008410000 */
[----:B------:R-:W-:Y:S01]  /*6820*/  FMUL.FTZ R120, R148, R122 ;  /* 0x0000007a94787220 */ /* 0x000fe20000410000 */
[----:B------:R2:W-:Y:S01]  /*6830*/  STS [R73+0x10bc], R130 ;  /* 0x0010bc8249007388 */ /* 0x0005e20000000800 */
[----:B------:R-:W-:Y:S01]  /*6840*/  FMUL.FTZ R134, R213, UR47 ;  /* 0x0000002fd5867c20 */ /* 0x000fe20008410000 */
[C---:B0-----:R-:W-:Y:S01]  /*6850*/  FMUL.FTZ R124, R108.reuse, R119 ;  /* 0x000000776c7c7220 */ /* 0x041fe20000410000 */
[----:B------:R-:W-:Y:S01]  /*6860*/  FFMA.FTZ R119, R149, R224, R120 ;  /* 0x000000e095777223 */ /* 0x000fe20000010078 */
[----:B------:R-:W-:Y:S01]  /*6870*/  FMUL.FTZ R132, R107, R132 ;  /* 0x000000846b847220 */ /* 0x000fe20000410000 */
[----:B------:R-:W-:Y:S01]  /*6880*/  FFMA.FTZ R127, R223, UR48, -R134 ;  /* 0x00000030df7f7c23 */ /* 0x000fe20008010886 */
[----:B-1----:R-:W-:Y:S01]  /*6890*/  FMUL.FTZ R126, R108, -R121 ;  /* 0x800000796c7e7220 */ /* 0x002fe20000410000 */
[-C--:B------:R-:W-:Y:S01]  /*68a0*/  FMUL.FTZ R121, R148, R224.reuse ;  /* 0x000000e094797220 */ /* 0x080fe20000410000 */
[----:B------:R-:W-:Y:S01]  /*68b0*/  FFMA.FTZ R221, R0, R221, R119 ;  /* 0x000000dd00dd7223 */ /* 0x000fe20000010077 */
[----:B------:R0:W-:Y:S01]  /*68c0*/  STS [R73+0x10c0], R124 ;  /* 0x0010c07c49007388 */ /* 0x0001e20000000800 */
[----:B------:R-:W-:Y:S01]  /*68d0*/  FMUL.FTZ R119, R99, R224 ;  /* 0x000000e063777220 */ /* 0x000fe20000410000 */
[-C--:B------:R-:W-:Y:S01]  /*68e0*/  FFMA.FTZ R121, R149, R122.reuse, -R121 ;  /* 0x0000007a95797223 */ /* 0x080fe20000010879 */
[----:B------:R-:W-:Y:S01]  /*68f0*/  FMUL.FTZ R120, R100, R221 ;  /* 0x000000dd64787220 */ /* 0x000fe20000410000 */
[----:B------:R1:W-:Y:S01]  /*6900*/  STS [R73+0x10c4], R126 ;  /* 0x0010c47e49007388 */ /* 0x0003e20000000800 */
[----:B--2---:R-:W-:Y:S01]  /*6910*/  FFMA.FTZ R130, R226, UR47, R123 ;  /* 0x0000002fe2827c23 */ /* 0x004fe2000801007b */
[----:B------:R-:W-:Y:S01]  /*6920*/  FADD.FTZ R121, R196, R121 ;  /* 0x00000079c4797221 */ /* 0x000fe20000010000 */
[----:B------:R-:W-:Y:S01]  /*6930*/  FMUL.FTZ R123, R99, R122 ;  /* 0x0000007a637b7220 */ /* 0x000fe20000410000 */
[----:B------:R-:W-:Y:S01]  /*6940*/  FMUL.FTZ R125, R128, R119 ;  /* 0x00000077807d7220 */ /* 0x000fe20000410000 */
[----:B------:R-:W-:Y:S01]  /*6950*/  FMUL.FTZ R136, R106, R127 ;  /* 0x0000007f6a887220 */ /* 0x000fe20000410000 */
[----:B0-----:R-:W-:Y:S01]  /*6960*/  FMUL.FTZ R124, R100, R121 ;  /* 0x00000079647c7220 */ /* 0x001fe20000410000 */
[----:B------:R0:W-:Y:S01]  /*6970*/  STS [R73+0x10c8], R132 ;  /* 0x0010c88449007388 */ /* 0x0001e20000000800 */
[-C--:B------:R-:W-:Y:S01]  /*6980*/  FFMA.FTZ R125, R238, R123.reuse, -R125 ;  /* 0x0000007bee7d7223 */ /* 0x080fe2000001087d */
[----:B------:R-:W-:Y:S01]  /*6990*/  FMUL.FTZ R123, R128, R123 ;  /* 0x0000007b807b7220 */ /* 0x000fe20000410000 */
[----:B-1----:R-:W-:Y:S01]  /*69a0*/  FMUL.FTZ R126, R129, R120 ;  /* 0x00000078817e7220 */ /* 0x002fe20000410000 */
[----:B------:R-:W-:Y:S01]  /*69b0*/  FFMA.FTZ R237, -R98, R47, R237 ;  /* 0x0000002f62ed7223 */ /* 0x000fe200000101ed */
[----:B------:R-:W-:Y:S01]  /*69c0*/  FFMA.FTZ R236, -R97, R46, R236 ;  /* 0x0000002e61ec7223 */ /* 0x000fe200000101ec */
[----:B------:R-:W-:Y:S01]  /*69d0*/  FFMA.FTZ R123, R238, R119, R123 ;  /* 0x00000077ee7b7223 */ /* 0x000fe2000001007b */
[-C--:B------:R-:W-:Y:S01]  /*69e0*/  FFMA.FTZ R126, R239, R124.reuse, -R126 ;  /* 0x0000007cef7e7223 */ /* 0x080fe2000001087e */
[----:B------:R-:W-:Y:S01]  /*69f0*/  FMUL.FTZ R124, R129, R124 ;  /* 0x0000007c817c7220 */ /* 0x000fe20000410000 */
[----:B------:R-:W-:Y:S01]  /*6a00*/  FMUL.FTZ R131, R97, R118 ;  /* 0x0000007661837220 */ /* 0x000fe20000410000 */
[----:B0-----:R-:W-:Y:S01]  /*6a10*/  FMUL.FTZ R132, R107, -R130 ;  /* 0x800000826b847220 */ /* 0x001fe20000410000 */
[----:B------:R-:W-:Y:S01]  /*6a20*/  FADD.FTZ R126, RZ, R126 ;  /* 0x0000007eff7e7221 */ /* 0x000fe20000010000 */
[----:B------:R-:W-:Y:S01]  /*6a30*/  FFMA.FTZ R124, R239, R120, R124 ;  /* 0x00000078ef7c7223 */ /* 0x000fe2000001007c */
[----:B------:R-:W-:Y:S01]  /*6a40*/  FMUL.FTZ R134, R213, UR48 ;  /* 0x00000030d5867c20 */ /* 0x000fe20008410000 */
[----:B------:R-:W-:Y:S01]  /*6a50*/  FMUL.FTZ R137, R215, UR47 ;  /* 0x0000002fd7897c20 */ /* 0x000fe20008410000 */
[----:B------:R-:W-:Y:S01]  /*6a60*/  FADD.FTZ R125, R126, R125 ;  /* 0x0000007d7e7d7221 */ /* 0x000fe20000010000 */
[----:B------:R-:W-:Y:S01]  /*6a70*/  FADD.FTZ R124, RZ, R124 ;  /* 0x0000007cff7c7221 */ /* 0x000fe20000010000 */
[----:B------:R-:W-:Y:S01]  /*6a80*/  FMUL.FTZ R126, R98, R117 ;  /* 0x00000075627e7220 */ /* 0x000fe20000410000 */
[----:B------:R0:W-:Y:S01]  /*6a90*/  STS [R73+0x10cc], R132 ;  /* 0x0010cc8449007388 */ /* 0x0001e20000000800 */
[----:B------:R-:W-:Y:S01]  /*6aa0*/  FFMA.FTZ R135, R223, UR47, R134 ;  /* 0x0000002fdf877c23 */ /* 0x000fe20008010086 */
[----:B------:R-:W-:Y:S01]  /*6ab0*/  FADD.FTZ R127, R124, R123 ;  /* 0x0000007b7c7f7221 */ /* 0x000fe20000010000 */
[----:B------:R-:W-:Y:S01]  /*6ac0*/  FMUL.FTZ R124, R98, R227 ;  /* 0x000000e3627c7220 */ /* 0x000fe20000410000 */
[----:B------:R-:W-:Y:S01]  /*6ad0*/  FMUL.FTZ R123, R97, R230 ;  /* 0x000000e6617b7220 */ /* 0x000fe20000410000 */
[----:B------:R-:W-:Y:S01]  /*6ae0*/  FMUL.FTZ R134, R106, -R135 ;  /* 0x800000876a867220 */ /* 0x000fe20000410000 */
[----:B------:R-:W-:Y:S01]  /*6af0*/  STS [R73+0x10d0], R136 ;  /* 0x0010d08849007388 */ /* 0x000fe20000000800 */
[C---:B------:R-:W-:Y:S01]  /*6b00*/  FMUL.FTZ R130, R206.reuse, R124 ;  /* 0x0000007cce827220 */ /* 0x040fe20000410000 */
[----:B------:R-:W-:Y:S01]  /*6b10*/  FMUL.FTZ R133, R207, R123 ;  /* 0x0000007bcf857220 */ /* 0x000fe20000410000 */
[----:B------:R-:W-:Y:S01]  /*6b20*/  FFMA.FTZ R232, -R95, R44, R232 ;  /* 0x0000002c5fe87223 */ /* 0x000fe200000101e8 */
[----:B------:R1:W-:Y:S01]  /*6b30*/  STS [R73+0x10d4], R134 ;  /* 0x0010d48649007388 */ /* 0x0003e20000000800 */
[-C--:B------:R-:W-:Y:S01]  /*6b40*/  FFMA.FTZ R130, R237, R126.reuse, -R130 ;  /* 0x0000007eed827223 */ /* 0x080fe20000010882 */
[----:B------:R-:W-:Y:S01]  /*6b50*/  FMUL.FTZ R126, R206, R126 ;  /* 0x0000007ece7e7220 */ /* 0x000fe20000410000 */
[-C--:B0-----:R-:W-:Y:S01]  /*6b60*/  FFMA.FTZ R132, R236, R131.reuse, -R133 ;  /* 0x00000083ec847223 */ /* 0x081fe20000010885 */
[----:B------:R-:W-:Y:S01]  /*6b70*/  FMUL.FTZ R131, R207, R131 ;  /* 0x00000083cf837220 */ /* 0x000fe20000410000 */
[----:B------:R-:W-:Y:S01]  /*6b80*/  FADD.FTZ R125, R125, R130 ;  /* 0x000000827d7d7221 */ /* 0x000fe20000010000 */
[----:B------:R-:W-:Y:S01]  /*6b90*/  FFMA.FTZ R126, R237, R124, R126 ;  /* 0x0000007ced7e7223 */ /* 0x000fe2000001007e */
[----:B------:R-:W-:Y:S01]  /*6ba0*/  FMUL.FTZ R133, R96, R75 ;  /* 0x0000004b60857220 */ /* 0x000fe20000410000 */
[----:B------:R-:W-:Y:S01]  /*6bb0*/  FFMA.FTZ R131, R236, R123, R131 ;  /* 0x0000007bec837223 */ /* 0x000fe20000010083 */
[----:B------:R-:W-:Y:S01]  /*6bc0*/  FADD.FTZ R132, R125, R132 ;  /* 0x000000847d847221 */ /* 0x000fe20000010000 */
[----:B------:R-:W-:Y:S01]  /*6bd0*/  FADD.FTZ R126, R127, R126 ;  /* 0x0000007e7f7e7221 */ /* 0x000fe20000010000 */
[----:B------:R-:W-:Y:S01]  /*6be0*/  FMUL.FTZ R125, R96, R231 ;  /* 0x000000e7607d7220 */ /* 0x000fe20000410000 */
[C---:B-1----:R-:W-:Y:S01]  /*6bf0*/  FMUL.FTZ R134, R95.reuse, R62 ;  /* 0x0000003e5f867220 */ /* 0x042fe20000410000 */
[----:B------:R-:W-:Y:S01]  /*6c00*/  FFMA.FTZ R136, R222, UR48, -R137 ;  /* 0x00000030de887c23 */ /* 0x000fe20008010889 */
[----:B------:R-:W-:Y:S01]  /*6c10*/  FADD.FTZ R131, R126, R131 ;  /* 0x000000837e837221 */ /* 0x000fe20000010000 */
[----:B------:R-:W-:Y:S01]  /*6c20*/  FFMA.FTZ R126, -R96, R45, R233 ;  /* 0x0000002d607e7223 */ /* 0x000fe200000101e9 */
[----:B------:R-:W-:Y:S01]  /*6c30*/  FMUL.FTZ R135, R208, R125 ;  /* 0x0000007dd0877220 */ /* 0x000fe20000410000 */
[----:B------:R-:W-:Y:S01]  /*6c40*/  FMUL.FTZ R127, R95, R234 ;  /* 0x000000ea5f7f7220 */ /* 0x000fe20000410000 */
[----:B------:R-:W-:Y:S01]  /*6c50*/  FMUL.FTZ R136, R105, R136 ;  /* 0x0000008869887220 */ /* 0x000fe20000410000 */
[----:B------:R-:W-:Y:S01]  /*6c60*/  FMUL.FTZ R139, R215, UR48 ;  /* 0x00000030d78b7c20 */ /* 0x000fe20008410000 */
[-C--:B------:R-:W-:Y:S01]  /*6c70*/  FFMA.FTZ R135, R126, R133.reuse, -R135 ;  /* 0x000000857e877223 */ /* 0x080fe20000010887 */
[----:B------:R-:W-:Y:S01]  /*6c80*/  FMUL.FTZ R133, R208, R133 ;  /* 0x00000085d0857220 */ /* 0x000fe20000410000 */
[C---:B------:R-:W-:Y:S01]  /*6c90*/  FMUL.FTZ R137, R209.reuse, R127 ;  /* 0x0000007fd1897220 */ /* 0x040fe20000410000 */
[----:B------:R0:W-:Y:S01]  /*6ca0*/  STS [R73+0x10d8], R136 ;  /* 0x0010d88849007388 */ /* 0x0001e20000000800 */
[----:B------:R-:W-:Y:S01]  /*6cb0*/  FADD.FTZ R132, R132, R135 ;  /* 0x0000008784847221 */ /* 0x000fe20000010000 */
[----:B------:R-:W-:Y:S01]  /*6cc0*/  FFMA.FTZ R130, R126, R125, R133 ;  /* 0x0000007d7e827223 */ /* 0x000fe20000010085 */
[-C--:B------:R-:W-:Y:S01]  /*6cd0*/  FMUL.FTZ R133, R209, R134.reuse ;  /* 0x00000086d1857220 */ /* 0x080fe20000410000 */
[----:B------:R-:W-:Y:S01]  /*6ce0*/  FFMA.FTZ R137, R232, R134, -R137 ;  /* 0x00000086e8897223 */ /* 0x000fe20000010889 */
[----:B------:R-:W-:Y:S01]  /*6cf0*/  FFMA.FTZ R229, -R94, R43, R229 ;  /* 0x0000002b5ee57223 */ /* 0x000fe200000101e5 */
[----:B------:R-:W-:Y:S01]  /*6d00*/  FADD.FTZ R130, R131, R130 ;  /* 0x0000008283827221 */ /* 0x000fe20000010000 */
[----:B------:R-:W-:Y:S01]  /*6d10*/  FFMA.FTZ R133, R232, R127, R133 ;  /* 0x0000007fe8857223 */ /* 0x000fe20000010085 */
[----:B------:R-:W-:Y:S01]  /*6d20*/  FMUL.FTZ R134, R94, R63 ;  /* 0x0000003f5e867220 */ /* 0x000fe20000410000 */
[----:B------:R-:W-:Y:S01]  /*6d30*/  FMUL.FTZ R131, R93, R240 ;  /* 0x000000f05d837220 */ /* 0x000fe20000410000 */
[----:B0-----:R-:W-:Y:S01]  /*6d40*/  FFMA.FTZ R136, R222, UR47, R139 ;  /* 0x0000002fde887c23 */ /* 0x001fe2000801008b */
[----:B------:R-:W-:Y:S01]  /*6d50*/  FADD.FTZ R133, R130, R133 ;  /* 0x0000008582857221 */ /* 0x000fe20000010000 */
[----:B------:R-:W-:Y:S01]  /*6d60*/  FMUL.FTZ R130, R94, R235 ;  /* 0x000000eb5e827220 */ /* 0x000fe20000410000 */
[----:B------:R-:W-:Y:S01]  /*6d70*/  FADD.FTZ R132, R132, R137 ;  /* 0x0000008984847221 */ /* 0x000fe20000010000 */
[----:B------:R-:W-:Y:S01]  /*6d80*/  FMUL.FTZ R138, R105, -R136 ;  /* 0x80000088698a7220 */ /* 0x000fe20000410000 */
[C---:B------:R-:W-:Y:S01]  /*6d90*/  FFMA.FTZ R228, -R93.reuse, R42, R228 ;  /* 0x0000002a5de47223 */ /* 0x040fe200000101e4 */
[----:B------:R-:W-:Y:S01]  /*6da0*/  FMUL.FTZ R136, R210, R130 ;  /* 0x00000082d2887220 */ /* 0x000fe20000410000 */
[----:B------:R-:W-:Y:S01]  /*6db0*/  FMUL.FTZ R137, R93, R60 ;  /* 0x0000003c5d897220 */ /* 0x000fe20000410000 */
[----:B------:R-:W-:Y:S01]  /*6dc0*/  FMUL.FTZ R139, R212, R131 ;  /* 0x00000083d48b7220 */ /* 0x000fe20000410000 */
[----:B------:R-:W-:Y:S01]  /*6dd0*/  FMUL.FTZ R141, R216, UR47 ;  /* 0x0000002fd88d7c20 */ /* 0x000fe20008410000 */
[CC--:B------:R-:W-:Y:S01]  /*6de0*/  FFMA.FTZ R135, R229.reuse, R134.reuse, -R136 ;  /* 0x00000086e5877223 */ /* 0x0c0fe20000010888 */
[----:B------:R-:W-:Y:S01]  /*6df0*/  FMUL.FTZ R134, R210, R134 ;  /* 0x00000086d2867220 */ /* 0x000fe20000410000 */
[----:B------:R0:W-:Y:S01]  /*6e00*/  STS [R73+0x10dc], R138 ;  /* 0x0010dc8a49007388 */ /* 0x0001e20000000800 */
[-C--:B------:R-:W-:Y:S01]  /*6e10*/  FFMA.FTZ R139, R228, R137.reuse, -R139 ;  /* 0x00000089e48b7223 */ /* 0x080fe2000001088b */
[----:B------:R-:W-:Y:S01]  /*6e20*/  FMUL.FTZ R137, R212, R137 ;  /* 0x00000089d4897220 */ /* 0x000fe20000410000 */
[----:B------:R-:W-:Y:S01]  /*6e30*/  FFMA.FTZ R134, R229, R130, R134 ;  /* 0x00000082e5867223 */ /* 0x000fe20000010086 */
[----:B------:R-:W-:Y:S01]  /*6e40*/  FADD.FTZ R132, R132, R135 ;  /* 0x0000008784847221 */ /* 0x000fe20000010000 */
[----:B------:R-:W-:Y:S01]  /*6e50*/  FFMA.FTZ R141, R220, UR48, -R141 ;  /* 0x00000030dc8d7c23 */ /* 0x000fe2000801088d */
[----:B------:R-:W-:Y:S01]  /*6e60*/  FFMA.FTZ R225, -R92, R41, R225 ;  /* 0x000000295ce17223 */ /* 0x000fe200000101e1 */
[----:B------:R-:W-:Y:S01]  /*6e70*/  FADD.FTZ R133, R133, R134 ;  /* 0x0000008685857221 */ /* 0x000fe20000010000 */
[----:B------:R-:W-:Y:S01]  /*6e80*/  FFMA.FTZ R134, R228, R131, R137 ;  /* 0x00000083e4867223 */ /* 0x000fe20000010089 */
[----:B------:R-:W-:Y:S01]  /*6e90*/  FADD.FTZ R139, R132, R139 ;  /* 0x0000008b848b7221 */ /* 0x000fe20000010000 */
[----:B0-----:R-:W-:Y:S01]  /*6ea0*/  FMUL.FTZ R138, R217, UR47 ;  /* 0x0000002fd98a7c20 */ /* 0x001fe20008410000 */
[----:B------:R-:W-:Y:S01]  /*6eb0*/  FMUL.FTZ R132, R92, R199 ;  /* 0x000000c75c847220 */ /* 0x000fe20000410000 */
[----:B------:R-:W-:Y:S01]  /*6ec0*/  FMUL.FTZ R140, R104, R141 ;  /* 0x0000008d688c7220 */ /* 0x000fe20000410000 */
[----:B------:R-:W-:Y:S01]  /*6ed0*/  FMUL.FTZ R141, R216, UR48 ;  /* 0x00000030d88d7c20 */ /* 0x000fe20008410000 */
[----:B------:R-:W-:Y:S01]  /*6ee0*/  FFMA.FTZ R138, R219, UR48, -R138 ;  /* 0x00000030db8a7c23 */ /* 0x000fe2000801088a */
[----:B------:R-:W-:Y:S01]  /*6ef0*/  FADD.FTZ R134, R133, R134 ;  /* 0x0000008685867221 */ /* 0x000fe20000010000 */
[----:B------:R-:W-:Y:S01]  /*6f00*/  FMUL.FTZ R133, R91, R198 ;  /* 0x000000c65b857220 */ /* 0x000fe20000410000 */
[----:B------:R-:W-:Y:S01]  /*6f10*/  FMUL.FTZ R136, R92, R61 ;  /* 0x0000003d5c887220 */ /* 0x000fe20000410000 */
[----:B------:R-:W-:Y:S01]  /*6f20*/  FMUL.FTZ R144, R103, R138 ;  /* 0x0000008a67907220 */ /* 0x000fe20000410000 */
[----:B------:R-:W-:Y:S01]  /*6f30*/  FMUL.FTZ R138, R211, R132 ;  /* 0x00000084d38a7220 */ /* 0x000fe20000410000 */
[----:B------:R-:W-:Y:S01]  /*6f40*/  FFMA.FTZ R141, R220, UR47, R141 ;  /* 0x0000002fdc8d7c23 */ /* 0x000fe2000801008d */
[C---:B------:R-:W-:Y:S01]  /*6f50*/  FFMA.FTZ R226, -R91.reuse, R40, R226 ;  /* 0x000000285be27223 */ /* 0x040fe200000101e2 */
[----:B------:R-:W-:Y:S01]  /*6f60*/  FMUL.FTZ R137, R91, R116 ;  /* 0x000000745b897220 */ /* 0x000fe20000410000 */
[----:B------:R-:W-:Y:S01]  /*6f70*/  FMUL.FTZ R135, R214, R133 ;  /* 0x00000085d6877220 */ /* 0x000fe20000410000 */
[-C--:B------:R-:W-:Y:S01]  /*6f80*/  FFMA.FTZ R138, R225, R136.reuse, -R138 ;  /* 0x00000088e18a7223 */ /* 0x080fe2000001088a */
[----:B------:R-:W-:Y:S01]  /*6f90*/  FMUL.FTZ R136, R211, R136 ;  /* 0x00000088d3887220 */ /* 0x000fe20000410000 */
[----:B------:R0:W-:Y:S01]  /*6fa0*/  STS [R73+0x10e0], R140 ;  /* 0x0010e08c49007388 */ /* 0x0001e20000000800 */
[----:B------:R-:W-:Y:S01]  /*6fb0*/  FFMA.FTZ R223, -R90, R39, R223 ;  /* 0x000000275adf7223 */ /* 0x000fe200000101df */
[----:B------:R-:W-:Y:S01]  /*6fc0*/  FADD.FTZ R138, R139, R138 ;  /* 0x0000008a8b8a7221 */ /* 0x000fe20000010000 */
[----:B------:R-:W-:Y:S01]  /*6fd0*/  FMUL.FTZ R142, R217, UR48 ;  /* 0x00000030d98e7c20 */ /* 0x000fe20008410000 */
[----:B------:R-:W-:Y:S01]  /*6fe0*/  FMUL.FTZ R172, R172, R222 ;  /* 0x000000deacac7220 */ /* 0x000fe20000410000 */
[----:B------:R-:W-:Y:S01]  /*6ff0*/  FFMA.FTZ R222, -R89, R38, R222 ;  /* 0x0000002659de7223 */ /* 0x000fe200000101de */
[----:B------:R-:W-:Y:S01]  /*7000*/  FADD.FTZ R242, RZ, R242 ;  /* 0x000000f2fff27221 */ /* 0x000fe20000010000 */
[----:B------:R-:W-:Y:S01]  /*7010*/  FFMA.FTZ R142, R219, UR47, R142 ;  /* 0x0000002fdb8e7c23 */ /* 0x000fe2000801008e */
[----:B------:R-:W-:Y:S01]  /*7020*/  STS [R73+0x10e8], R144 ;  /* 0x0010e89049007388 */ /* 0x000fe20000000800 */
[----:B------:R-:W-:Y:S01]  /*7030*/  FMUL.FTZ R175, R175, R220 ;  /* 0x000000dcafaf7220 */ /* 0x000fe20000410000 */
[----:B0-----:R-:W-:Y:S01]  /*7040*/  FMUL.FTZ R140, R104, -R141 ;  /* 0x8000008d688c7220 */ /* 0x001fe20000410000 */
[-C--:B------:R-:W-:Y:S01]  /*7050*/  FFMA.FTZ R141, R226, R137.reuse, -R135 ;  /* 0x00000089e28d7223 */ /* 0x080fe20000010887 */
[----:B------:R-:W-:Y:S01]  /*7060*/  FFMA.FTZ R135, R225, R132, R136 ;  /* 0x00000084e1877223 */ /* 0x000fe20000010088 */
[----:B------:R-:W-:Y:S01]  /*7070*/  FMUL.FTZ R137, R214, R137 ;  /* 0x00000089d6897220 */ /* 0x000fe20000410000 */
[----:B------:R-:W-:Y:S01]  /*7080*/  FMUL.FTZ R136, R90, R71 ;  /* 0x000000475a887220 */ /* 0x000fe20000410000 */
[----:B------:R0:W-:Y:S01]  /*7090*/  STS [R73+0x10e4], R140 ;  /* 0x0010e48c49007388 */ /* 0x0001e20000000800 */
[----:B------:R-:W-:Y:S01]  /*70a0*/  FADD.FTZ R134, R134, R135 ;  /* 0x0000008786867221 */ /* 0x000fe20000010000 */
[----:B------:R-:W-:Y:S01]  /*70b0*/  FFMA.FTZ R137, R226, R133, R137 ;  /* 0x00000085e2897223 */ /* 0x000fe20000010089 */
[C---:B------:R-:W-:Y:S01]  /*70c0*/  FMUL.FTZ R135, R89.reuse, R200 ;  /* 0x000000c859877220 */ /* 0x040fe20000410000 */
[----:B------:R-:W-:Y:S01]  /*70d0*/  FADD.FTZ R138, R138, R141 ;  /* 0x0000008d8a8a7221 */ /* 0x000fe20000010000 */
[----:B------:R-:W-:Y:S01]  /*70e0*/  FMUL.FTZ R141, R89, R70 ;  /* 0x00000046598d7220 */ /* 0x000fe20000410000 */
[----:B------:R-:W-:Y:S01]  /*70f0*/  FADD.FTZ R137, R134, R137 ;  /* 0x0000008986897221 */ /* 0x000fe20000010000 */
[----:B------:R-:W-:Y:S01]  /*7100*/  FMUL.FTZ R134, R90, R201 ;  /* 0x000000c95a867220 */ /* 0x000fe20000410000 */
[----:B------:R-:W-:Y:S01]  /*7110*/  FMUL.FTZ R142, R103, -R142 ;  /* 0x8000008e678e7220 */ /* 0x000fe20000410000 */
[----:B------:R-:W-:Y:S01]  /*7120*/  FMUL.FTZ R147, R242, UR47 ;  /* 0x0000002ff2937c20 */ /* 0x000fe20008410000 */
[C---:B0-----:R-:W-:Y:S01]  /*7130*/  FMUL.FTZ R140, R218.reuse, UR47 ;  /* 0x0000002fda8c7c20 */ /* 0x041fe20008410000 */
[----:B------:R-:W-:Y:S01]  /*7140*/  FMUL.FTZ R144, R218, UR48 ;  /* 0x00000030da907c20 */ /* 0x000fe20008410000 */
[----:B------:R-:W-:Y:S01]  /*7150*/  FMUL.FTZ R178, R178, R219 ;  /* 0x000000dbb2b27220 */ /* 0x000fe20000410000 */
[----:B------:R0:W-:Y:S01]  /*7160*/  STS [R73+0x10ec], R142 ;  /* 0x0010ec8e49007388 */ /* 0x0001e20000000800 */
[----:B------:R-:W-:Y:S01]  /*7170*/  FFMA.FTZ R143, R241, UR48, -R140 ;  /* 0x00000030f18f7c23 */ /* 0x000fe2000801088c */
[----:B------:R-:W-:Y:S01]  /*7180*/  FMUL.FTZ R140, R213, R134 ;  /* 0x00000086d58c7220 */ /* 0x000fe20000410000 */
[----:B------:R-:W-:Y:S01]  /*7190*/  FFMA.FTZ R145, R241, UR47, R144 ;  /* 0x0000002ff1917c23 */ /* 0x000fe20008010090 */
[----:B------:R-:W-:Y:S01]  /*71a0*/  FFMA.FTZ R220, -R88, R37, R220 ;  /* 0x0000002558dc7223 */ /* 0x000fe200000101dc */
[C---:B------:R-:W-:Y:S01]  /*71b0*/  FMUL.FTZ R146, R102.reuse, R143 ;  /* 0x0000008f66927220 */ /* 0x040fe20000410000 */
[----:B------:R-:W-:Y:S01]  /*71c0*/  FMUL.FTZ R143, R215, R135 ;  /* 0x00000087d78f7220 */ /* 0x000fe20000410000 */
[-C--:B------:R-:W-:Y:S01]  /*71d0*/  FFMA.FTZ R139, R223, R136.reuse, -R140 ;  /* 0x00000088df8b7223 */ /* 0x080fe2000001088c */
[----:B------:R-:W-:Y:S01]  /*71e0*/  FMUL.FTZ R136, R213, R136 ;  /* 0x00000088d5887220 */ /* 0x000fe20000410000 */
[----:B------:R-:W-:Y:S01]  /*71f0*/  FMUL.FTZ R140, R102, -R145 ;  /* 0x80000091668c7220 */ /* 0x000fe20000410000 */
[-C--:B------:R-:W-:Y:S01]  /*7200*/  FFMA.FTZ R143, R222, R141.reuse, -R143 ;  /* 0x0000008dde8f7223 */ /* 0x080fe2000001088f */
[----:B------:R-:W-:Y:S01]  /*7210*/  FMUL.FTZ R141, R215, R141 ;  /* 0x0000008dd78d7220 */ /* 0x000fe20000410000 */
[----:B------:R-:W-:Y:S01]  /*7220*/  FFMA.FTZ R136, R223, R134, R136 ;  /* 0x00000086df887223 */ /* 0x000fe20000010088 */
[----:B0-----:R-:W-:Y:S01]  /*7230*/  FFMA.FTZ R142, R244, UR48, -R147 ;  /* 0x00000030f48e7c23 */ /* 0x001fe20008010893 */
[----:B------:R-:W-:Y:S01]  /*7240*/  FADD.FTZ R138, R138, R139 ;  /* 0x0000008b8a8a7221 */ /* 0x000fe20000010000 */
[----:B------:R-:W-:Y:S01]  /*7250*/  FFMA.FTZ R141, R222, R135, R141 ;  /* 0x00000087de8d7223 */ /* 0x000fe2000001008d */
[----:B------:R-:W-:Y:S01]  /*7260*/  FADD.FTZ R136, R137, R136 ;  /* 0x0000008889887221 */ /* 0x000fe20000010000 */
[----:B------:R-:W-:Y:S01]  /*7270*/  FMUL.FTZ R137, R88, R203 ;  /* 0x000000cb58897220 */ /* 0x000fe20000410000 */
[----:B------:R-:W-:Y:S01]  /*7280*/  FMUL.FTZ R142, R101, R142 ;  /* 0x0000008e658e7220 */ /* 0x000fe20000410000 */
[----:B------:R0:W-:Y:S01]  /*7290*/  STS [R73+0x10f0], R146 ;  /* 0x0010f09249007388 */ /* 0x0001e20000000800 */
[----:B------:R-:W-:Y:S01]  /*72a0*/  FADD.FTZ R141, R136, R141 ;  /* 0x0000008d888d7221 */ /* 0x000fe20000010000 */
[C---:B------:R-:W-:Y:S01]  /*72b0*/  FMUL.FTZ R136, R87.reuse, R202 ;  /* 0x000000ca57887220 */ /* 0x040fe20000410000 */
[----:B------:R-:W-:Y:S01]  /*72c0*/  FMUL.FTZ R139, R88, R67 ;  /* 0x00000043588b7220 */ /* 0x000fe20000410000 */
[----:B------:R-:W-:Y:S01]  /*72d0*/  FMUL.FTZ R145, R216, R137 ;  /* 0x00000089d8917220 */ /* 0x000fe20000410000 */
[C---:B------:R-:W-:Y:S01]  /*72e0*/  FFMA.FTZ R219, -R87.reuse, R36, R219 ;  /* 0x0000002457db7223 */ /* 0x040fe200000101db */
[----:B------:R-:W-:Y:S01]  /*72f0*/  FMUL.FTZ R144, R87, R66 ;  /* 0x0000004257907220 */ /* 0x000fe20000410000 */
[----:B------:R-:W-:Y:S01]  /*7300*/  FMUL.FTZ R149, R242, UR48 ;  /* 0x00000030f2957c20 */ /* 0x000fe20008410000 */
[----:B------:R1:W-:Y:S01]  /*7310*/  STS [R73+0x10f8], R142 ;  /* 0x0010f88e49007388 */ /* 0x0003e20000000800 */
[----:B------:R-:W2:Y:S01]  /*7320*/  LDC R151, c[0x0][0x388] ;  /* 0x0000e200ff977b82 */ /* 0x000ea20000000800 */
[----:B0-----:R-:W-:Y:S01]  /*7330*/  FMUL.FTZ R146, R217, R136 ;  /* 0x00000088d9927220 */ /* 0x001fe20000410000 */
[----:B------:R-:W-:Y:S01]  /*7340*/  FADD.FTZ R143, R138, R143 ;  /* 0x0000008f8a8f7221 */ /* 0x000fe20000010000 */
[----:B------:R0:W-:Y:S01]  /*7350*/  STS [R73+0x10f4], R140 ;  /* 0x0010f48c49007388 */ /* 0x0001e20000000800 */
[----:B------:R-:W-:Y:S01]  /*7360*/  FFMA.FTZ R154, -R109, R154, R161 ;  /* 0x0000009a6d9a7223 */ /* 0x000fe200000101a1 */
[C---:B------:R-:W-:Y:S01]  /*7370*/  FMUL.FTZ R138, R86.reuse, R205 ;  /* 0x000000cd568a7220 */ /* 0x040fe20000410000 */
[----:B------:R-:W-:Y:S01]  /*7380*/  FMUL.FTZ R150, R71, UR45 ;  /* 0x0000002d47967c20 */ /* 0x000fe20008410000 */
[C---:B------:R-:W-:Y:S01]  /*7390*/  FFMA.FTZ R241, -R86.reuse, R35, R241 ;  /* 0x0000002356f17223 */ /* 0x040fe200000101f1 */
[----:B------:R-:W-:Y:S01]  /*73a0*/  FMUL.FTZ R147, R86, R65 ;  /* 0x0000004156937220 */ /* 0x000fe20000410000 */
[-C--:B-1----:R-:W-:Y:S01]  /*73b0*/  FFMA.FTZ R142, R220, R139.reuse, -R145 ;  /* 0x0000008bdc8e7223 */ /* 0x082fe20000010891 */
[----:B------:R-:W-:Y:S01]  /*73c0*/  FFMA.FTZ R145, R219, R144, -R146 ;  /* 0x00000090db917223 */ /* 0x000fe20000010892 */
[----:B------:R-:W-:Y:S01]  /*73d0*/  FFMA.FTZ R146, R244, UR47, R149 ;  /* 0x0000002ff4927c23 */ /* 0x000fe20008010095 */
[----:B------:R-:W-:Y:S01]  /*73e0*/  FMUL.FTZ R139, R216, R139 ;  /* 0x0000008bd88b7220 */ /* 0x000fe20000410000 */
[----:B------:R-:W-:Y:S01]  /*73f0*/  FADD.FTZ R142, R143, R142 ;  /* 0x0000008e8f8e7221 */ /* 0x000fe20000010000 */
[----:B------:R-:W-:Y:S01]  /*7400*/  FMUL.FTZ R148, R218, R138 ;  /* 0x0000008ada947220 */ /* 0x000fe20000410000 */
[----:B------:R-:W-:Y:S01]  /*7410*/  FMUL.FTZ R146, R101, -R146 ;  /* 0x8000009265927220 */ /* 0x000fe20000410000 */
[----:B0-----:R-:W-:Y:S01]  /*7420*/  FFMA.FTZ R140, R220, R137, R139 ;  /* 0x00000089dc8c7223 */ /* 0x001fe2000001008b */
[----:B------:R-:W-:Y:S01]  /*7430*/  FADD.FTZ R145, R142, R145 ;  /* 0x000000918e917221 */ /* 0x000fe20000010000 */
[----:B------:R-:W-:Y:S01]  /*7440*/  FMUL.FTZ R144, R217, R144 ;  /* 0x00000090d9907220 */ /* 0x000fe20000410000 */
[----:B------:R-:W-:Y:S01]  /*7450*/  FFMA.FTZ R152, R241, R147, -R148 ;  /* 0x00000093f1987223 */ /* 0x000fe20000010894 */
[----:B------:R0:W-:Y:S01]  /*7460*/  STS [R73+0x10fc], R146 ;  /* 0x0010fc9249007388 */ /* 0x0001e20000000800 */
[----:B------:R-:W-:Y:S01]  /*7470*/  FFMA.FTZ R155, -R108, R155, R154 ;  /* 0x0000009b6c9b7223 */ /* 0x000fe2000001019a */
[----:B------:R-:W-:Y:S01]  /*7480*/  FADD.FTZ R140, R141, R140 ;  /* 0x0000008c8d8c7221 */ /* 0x000fe20000010000 */
[----:B------:R-:W-:Y:S01]  /*7490*/  FFMA.FTZ R139, R219, R136, R144 ;  /* 0x00000088db8b7223 */ /* 0x000fe20000010090 */
[----:B------:R-:W-:Y:S01]  /*74a0*/  BAR.SYNC.DEFER_BLOCKING 0x0 ;  /* 0x0000000000007b1d */ /* 0x000fe20000010000 */
[----:B--2---:R-:W-:Y:S01]  /*74b0*/  LEA R142, R151, -R64, 0x1 ;  /* 0x80000040978e7211 */ /* 0x004fe200078e08ff */
[----:B------:R-:W-:Y:S01]  /*74c0*/  FMUL.FTZ R64, R205, UR45 ;  /* 0x0000002dcd407c20 */ /* 0x000fe20008410000 */
[----:B------:R-:W-:Y:S01]  /*74d0*/  FMUL.FTZ R151, R60, UR45 ;  /* 0x0000002d3c977c20 */ /* 0x000fe20008410000 */
[----:B------:R-:W-:Y:S01]  /*74e0*/  FADD.FTZ R152, R145, R152 ;  /* 0x0000009891987221 */ /* 0x000fe20000010000 */
[C---:B------:R-:W-:Y:S01]  /*74f0*/  FMUL.FTZ R156, R65.reuse, UR45 ;  /* 0x0000002d419c7c20 */ /* 0x040fe20008410000 */
[----:B0-----:R-:W-:Y:S01]  /*7500*/  FFMA.FTZ R73, R65, UR46, -R64 ;  /* 0x0000002e41497c23 */ /* 0x001fe20008010840 */
[----:B------:R-:W-:Y:S01]  /*7510*/  FMUL.FTZ R64, R203, UR45 ;  /* 0x0000002dcb407c20 */ /* 0x000fe20008410000 */
[----:B------:R-:W-:Y:S01]  /*7520*/  FMUL.FTZ R144, R218, R147 ;  /* 0x00000093da907220 */ /* 0x000fe20000410000 */
[----:B------:R-:W-:Y:S01]  /*7530*/  FMUL.FTZ R143, R202, UR45 ;  /* 0x0000002dca8f7c20 */ /* 0x000fe20008410000 */
[----:B------:R-:W-:Y:S01]  /*7540*/  FMUL.FTZ R65, R66, UR45 ;  /* 0x0000002d42417c20 */ /* 0x000fe20008410000 */
[----:B------:R-:W-:Y:S01]  /*7550*/  FFMA.FTZ R149, R67, UR46, -R64 ;  /* 0x0000002e43957c23 */ /* 0x000fe20008010840 */
[----:B------:R-:W-:Y:S01]  /*7560*/  FMUL.FTZ R64, R201, UR45 ;  /* 0x0000002dc9407c20 */ /* 0x000fe20008410000 */
[----:B------:R-:W-:Y:S01]  /*7570*/  FFMA.FTZ R165, R165, R213, R176 ;  /* 0x000000d5a5a57223 */ /* 0x000fe200000100b0 */
[----:B------:R-:W-:Y:S01]  /*7580*/  FFMA.FTZ R158, -R107, R158, R155 ;  /* 0x0000009e6b9e7223 */ /* 0x000fe2000001019b */
[----:B------:R-:W-:Y:S01]  /*7590*/  FMUL.FTZ R146, R199, UR45 ;  /* 0x0000002dc7927c20 */ /* 0x000fe20008410000 */
[----:B------:R-:W-:Y:S01]  /*75a0*/  FFMA.FTZ R64, R71, UR46, -R64 ;  /* 0x0000002e47407c23 */ /* 0x000fe20008010840 */
[----:B------:R-:W-:Y:S01]  /*75b0*/  FMUL.FTZ R71, R240, UR45 ;  /* 0x0000002df0477c20 */ /* 0x000fe20008410000 */
[----:B------:R-:W-:Y:S01]  /*75c0*/  FADD.FTZ R139, R140, R139 ;  /* 0x0000008b8c8b7221 */ /* 0x000fe20000010000 */
[----:B------:R-:W-:Y:S01]  /*75d0*/  FFMA.FTZ R144, R241, R138, R144 ;  /* 0x0000008af1907223 */ /* 0x000fe20000010090 */
[----:B------:R-:W-:Y:S01]  /*75e0*/  FFMA.FTZ R140, R66, UR46, -R143 ;  /* 0x0000002e428c7c23 */ /* 0x000fe2000801088f */
[----:B------:R-:W-:Y:S01]  /*75f0*/  FFMA.FTZ R71, R60, UR46, -R71 ;  /* 0x0000002e3c477c23 */ /* 0x000fe20008010847 */
[----:B------:R-:W-:Y:S01]  /*7600*/  FMUL.FTZ R60, R235, UR45 ;  /* 0x0000002deb3c7c20 */ /* 0x000fe20008410000 */
[----:B------:R-:W-:Y:S01]  /*7610*/  FFMA.FTZ R154, R202, UR46, R65 ;  /* 0x0000002eca9a7c23 */ /* 0x000fe20008010041 */
[----:B------:R0:W1:Y:S01]  /*7620*/  LDS R161, [R78+0x1180] ;  /* 0x001180004ea17984 */ /* 0x0000620000000800 */
[----:B------:R-:W-:Y:S01]  /*7630*/  FFMA.FTZ R168, R168, R215, R172 ;  /* 0x000000d7a8a87223 */ /* 0x000fe200000100ac */
[----:B------:R-:W-:Y:S01]  /*7640*/  FFMA.FTZ R145, R63, UR46, -R60 ;  /* 0x0000002e3f917c23 */ /* 0x000fe2000801083c */
[----:B------:R-:W-:Y:S01]  /*7650*/  FMUL.FTZ R60, R231, UR45 ;  /* 0x0000002de73c7c20 */ /* 0x000fe20008410000 */
[----:B------:R-:W-:Y:S01]  /*7660*/  FFMA.FTZ R158, -R106, R165, R158 ;  /* 0x000000a56a9e7223 */ /* 0x000fe2000001019e */
[----:B------:R-:W-:Y:S01]  /*7670*/  FMUL.FTZ R65, R200, UR45 ;  /* 0x0000002dc8417c20 */ /* 0x000fe20008410000 */
[C---:B------:R-:W-:Y:S01]  /*7680*/  FFMA.FTZ R146, R61.reuse, UR46, -R146 ;  /* 0x0000002e3d927c23 */ /* 0x040fe20008010892 */
[----:B------:R-:W-:Y:S01]  /*7690*/  FMUL.FTZ R160, R61, UR45 ;  /* 0x0000002d3da07c20 */ /* 0x000fe20008410000 */
[C---:B------:R-:W-:Y:S01]  /*76a0*/  FFMA.FTZ R143, R75.reuse, UR46, -R60 ;  /* 0x0000002e4b8f7c23 */ /* 0x040fe2000801083c */
[----:B------:R-:W-:Y:S01]  /*76b0*/  ISETP.GE.AND P0, PT, R142, 0x1, PT ;  /* 0x000000018e00780c */ /* 0x000fe20003f06270 */
[----:B------:R-:W-:Y:S01]  /*76c0*/  FMUL.FTZ R61, R234, UR45 ;  /* 0x0000002dea3d7c20 */ /* 0x000fe20008410000 */
[----:B------:R-:W-:Y:S01]  /*76d0*/  FMUL.FTZ R60, R75, UR45 ;  /* 0x0000002d4b3c7c20 */ /* 0x000fe20008410000 */
[----:B------:R-:W-:Y:S01]  /*76e0*/  FADD.FTZ R148, R139, R144 ;  /* 0x000000908b947221 */ /* 0x000fe20000010000 */
[----:B------:R-:W-:Y:S01]  /*76f0*/  FFMA.FTZ R171, R171, R216, R175 ;  /* 0x000000d8abab7223 */ /* 0x000fe200000100af */
[----:B------:R-:W-:Y:S01]  /*7700*/  FFMA.FTZ R158, -R105, R168, R158 ;  /* 0x000000a8699e7223 */ /* 0x000fe2000001019e */
[C---:B------:R-:W-:Y:S01]  /*7710*/  FFMA.FTZ R144, R70.reuse, UR46, -R65 ;  /* 0x0000002e46907c23 */ /* 0x040fe20008010841 */
[----:B------:R-:W-:Y:S01]  /*7720*/  FMUL.FTZ R153, R70, UR45 ;  /* 0x0000002d46997c20 */ /* 0x000fe20008410000 */
[----:B------:R-:W-:Y:S01]  /*7730*/  FMUL.FTZ R147, R198, UR45 ;  /* 0x0000002dc6937c20 */ /* 0x000fe20008410000 */
[----:B------:R-:W-:Y:S01]  /*7740*/  FFMA.FTZ R70, R62, UR46, -R61 ;  /* 0x0000002e3e467c23 */ /* 0x000fe2000801083d */
[----:B------:R-:W-:Y:S01]  /*7750*/  FFMA.FTZ R75, R231, UR46, R60 ;  /* 0x0000002ee74b7c23 */ /* 0x000fe2000801003c */
[----:B------:R-:W-:Y:S01]  /*7760*/  FMUL.FTZ R66, R67, UR45 ;  /* 0x0000002d43427c20 */ /* 0x000fe20008410000 */
[----:B------:R-:W-:Y:S01]  /*7770*/  FMUL.FTZ R61, R230, UR45 ;  /* 0x0000002de63d7c20 */ /* 0x000fe20008410000 */
[----:B------:R-:W-:Y:S01]  /*7780*/  FMUL.FTZ R60, R227, UR45 ;  /* 0x0000002de33c7c20 */ /* 0x000fe20008410000 */
[----:B------:R-:W-:Y:S01]  /*7790*/  FFMA.FTZ R174, R174, R217, R178 ;  /* 0x000000d9aeae7223 */ /* 0x000fe200000100b2 */
[----:B------:R-:W-:Y:S01]  /*77a0*/  FFMA.FTZ R171, -R104, R171, R158 ;  /* 0x000000ab68ab7223 */ /* 0x000fe2000001019e */
[C---:B------:R-:W-:Y:S01]  /*77b0*/  FFMA.FTZ R147, R116.reuse, UR46, -R147 ;  /* 0x0000002e74937c23 */ /* 0x040fe20008010893 */
[----:B------:R-:W-:Y:S01]  /*77c0*/  FMUL.FTZ R157, R116, UR45 ;  /* 0x0000002d749d7c20 */ /* 0x000fe20008410000 */
[----:B------:R-:W-:Y:S01]  /*77d0*/  FFMA.FTZ R159, R203, UR46, R66 ;  /* 0x0000002ecb9f7c23 */ /* 0x000fe20008010042 */
[C---:B------:R-:W-:Y:S01]  /*77e0*/  FFMA.FTZ R116, R118.reuse, UR46, -R61 ;  /* 0x0000002e76747c23 */ /* 0x040fe2000801083d */
[----:B------:R-:W-:Y:S01]  /*77f0*/  FFMA.FTZ R65, R117, UR46, -R60 ;  /* 0x0000002e75417c23 */ /* 0x000fe2000801083c */
[----:B------:R-:W-:Y:S01]  /*7800*/  FMUL.FTZ R164, R197, R244 ;  /* 0x000000f4c5a47220 */ /* 0x000fe20000410000 */
[----:B------:R-:W-:Y:S01]  /*7810*/  FMUL.FTZ R61, R118, UR45 ;  /* 0x0000002d763d7c20 */ /* 0x000fe20008410000 */
[----:B------:R-:W-:Y:S01]  /*7820*/  FMUL.FTZ R67, R224, UR45 ;  /* 0x0000002de0437c20 */ /* 0x000fe20008410000 */
[----:B------:R-:W-:Y:S01]  /*7830*/  FMUL.FTZ R66, R221, UR45 ;  /* 0x0000002ddd427c20 */ /* 0x000fe20008410000 */
[----:B------:R-:W-:Y:S01]  /*7840*/  FMUL.FTZ R60, R117, UR45 ;  /* 0x0000002d753c7c20 */ /* 0x000fe20008410000 */
[----:B------:R-:W-:Y:S01]  /*7850*/  FMUL.FTZ R197, R197, R242 ;  /* 0x000000f2c5c57220 */ /* 0x000fe20000410000 */
[----:B------:R-:W-:Y:S01]  /*7860*/  FFMA.FTZ R171, -R103, R174, R171 ;  /* 0x000000ae67ab7223 */ /* 0x000fe200000101ab */
[----:B------:R-:W-:Y:S01]  /*7870*/  FMUL.FTZ R139, R74, UR45 ;  /* 0x0000002d4a8b7c20 */ /* 0x000fe20008410000 */
[----:B------:R-:W-:Y:S01]  /*7880*/  FMUL.FTZ R141, R204, UR45 ;  /* 0x0000002dcc8d7c20 */ /* 0x000fe20008410000 */
[----:B------:R-:W-:Y:S01]  /*7890*/  FMUL.FTZ R158, R63, UR45 ;  /* 0x0000002d3f9e7c20 */ /* 0x000fe20008410000 */
[----:B------:R-:W-:Y:S01]  /*78a0*/  FMUL.FTZ R155, R62, UR45 ;  /* 0x0000002d3e9b7c20 */ /* 0x000fe20008410000 */
[C---:B------:R-:W-:Y:S01]  /*78b0*/  FMUL.FTZ R117, R122.reuse, UR45 ;  /* 0x0000002d7a757c20 */ /* 0x040fe20008410000 */
[C---:B------:R-:W-:Y:S01]  /*78c0*/  FMUL.FTZ R118, R121.reuse, UR45 ;  /* 0x0000002d79767c20 */ /* 0x040fe20008410000 */
[----:B------:R-:W-:Y:S01]  /*78d0*/  BSSY.RECONVERGENT B0, `(.L_x_9926) ;  /* 0x000001a000007945 */ /* 0x000fe20003800200 */
[----:B------:R-:W-:Y:S01]  /*78e0*/  FFMA.FTZ R67, R122, UR46, -R67 ;  /* 0x0000002e7a437c23 */ /* 0x000fe20008010843 */
[----:B------:R-:W-:Y:S01]  /*78f0*/  FFMA.FTZ R66, R121, UR46, -R66 ;  /* 0x0000002e79427c23 */ /* 0x000fe20008010842 */
[C---:B------:R-:W-:Y:S01]  /*7900*/  FFMA.FTZ R164, R179.reuse, R242, R164 ;  /* 0x000000f2b3a47223 */ /* 0x040fe200000100a4 */
[----:B------:R-:W-:Y:S01]  /*7910*/  FFMA.FTZ R166, R179, R244, -R197 ;  /* 0x000000f4b3a67223 */ /* 0x000fe200000108c5 */
[----:B------:R-:W-:Y:S01]  /*7920*/  FFMA.FTZ R177, -R102, R177, R171 ;  /* 0x000000b166b17223 */ /* 0x000fe200000101ab */
        /* <DEDUP_REMOVED lines=15> */
[----:B01----:R-:W-:Y:S06]  /*7a20*/  @!P0 BRA `(.L_x_9927) ;  /* 0x0000000000108947 */ /* 0x003fec0003800000 */
[----:B------:R-:W-:-:S04]  /*7a30*/  LEA.HI R60, R53, R53, RZ, 0x1b ;  /* 0x00000035353c7211 */ /* 0x000fc800078fd8ff */
[----:B------:R-:W-:-:S05]  /*7a40*/  LEA R60, R60, UR20, 0x2 ;  /* 0x000000143c3c7c11 */ /* 0x000fca000f8e10ff */
[----:B------:R-:W0:Y:S04]  /*7a50*/  LDS R61, [R60+0x1080] ;  /* 0x001080003c3d7984 */ /* 0x000e280000000800 */
[----:B0-----:R0:W-:Y:S02]  /*7a60*/  REDG.E.ADD.F32.FTZ.RN.STRONG.GPU desc[UR22][R68.64], R61 ;  /* 0x0000003d440079a6 */ /* 0x0011e4000c12f316 */
.L_x_9927:
[----:B------:R-:W-:Y:S05]  /*7a70*/  BSYNC.RECONVERGENT B0 ;  /* 0x0000000000007941 */ /* 0x000fea0003800200 */
.L_x_9926:
[----:B------:R-:W-:Y:S04]  /*7a80*/  BSSY.RECONVERGENT B0, `(.L_x_9928) ;  /* 0x0000003000007945 */ /* 0x000fe80003800200 */
[----:B------:R-:W-:Y:S05]  /*7a90*/  @!P2 BRA `(.L_x_9929) ;  /* 0x000000000004a947 */ /* 0x000fea0003800000 */
[----:B------:R1:W-:Y:S02]  /*7aa0*/  REDG.E.ADD.F32.FTZ.RN.STRONG.GPU desc[UR22][R68.64+0x100], R161 ;  /* 0x000100a1440079a6 */ /* 0x0003e4000c12f316 */
.L_x_9929:
[----:B------:R-:W-:Y:S05]  /*7ab0*/  BSYNC.RECONVERGENT B0 ;  /* 0x0000000000007941 */ /* 0x000fea0003800200 */
.L_x_9928:
[----:B0-----:R0:W2:Y:S01]  /*7ac0*/  LDS R61, [R77+0x1280] ;  /* 0x001280004d3d7984 */ /* 0x0010a20000000800 */
[C---:B------:R-:W-:Y:S01]  /*7ad0*/  ISETP.GE.AND P6, PT, R142.reuse, 0x81, PT ;  /* 0x000000818e00780c */ /* 0x040fe20003fc6270 */
[----:B------:R-:W-:Y:S01]  /*7ae0*/  BSSY.RECONVERGENT B0, `(.L_x_9930) ;  /* 0x0000008000007945 */ /* 0x000fe20003800200 */
[C---:B------:R-:W-:Y:S02]  /*7af0*/  ISETP.GE.AND P0, PT, R142.reuse, 0xc1, PT ;  /* 0x000000c18e00780c */ /* 0x040fe40003f06270 */
[C---:B------:R-:W-:Y:S02]  /*7b00*/  ISETP.GE.AND P2, PT, R142.reuse, 0x101, PT ;  /* 0x000001018e00780c */ /* 0x040fe40003f46270 */
[C---:B------:R-:W-:Y:S02]  /*7b10*/  ISETP.GE.AND P3, PT, R142.reuse, 0x141, PT ;  /* 0x000001418e00780c */ /* 0x040fe40003f66270 */
[C---:B------:R-:W-:Y:S02]  /*7b20*/  ISETP.GE.AND P4, PT, R142.reuse, 0x181, PT ;  /* 0x000001818e00780c */ /* 0x040fe40003f86270 */
[----:B------:R-:W-:-:S03]  /*7b30*/  ISETP.GE.AND P5, PT, R142, 0x1c1, PT ;  /* 0x000001c18e00780c */ /* 0x000fc60003fa6270 */
[----:B0-----:R-:W-:Y:S10]  /*7b40*/  @!P6 BRA `(.L_x_9931) ;  /* 0x000000000004e947 */ /* 0x001ff40003800000 */
[----:B--2---:R0:W-:Y:S02]  /*7b50*/  REDG.E.ADD.F32.FTZ.RN.STRONG.GPU desc[UR22][R68.64+0x200], R61 ;  /* 0x0002003d440079a6 */ /* 0x0041e4000c12f316 */
.L_x_9931:
[----:B------:R-:W-:Y:S05]  /*7b60*/  BSYNC.RECONVERGENT B0 ;  /* 0x0000000000007941 */ /* 0x000fea0003800200 */
.L_x_9930:
[----:B0-2---:R0:W2:Y:S01]  /*7b70*/  LDS R61, [R76+0x1380] ;  /* 0x001380004c3d7984 */ /* 0x0050a20000000800 */
[----:B------:R-:W-:Y:S04]  /*7b80*/  BSSY.RECONVERGENT B0, `(.L_x_9932) ;  /* 0x0000003000007945 */ /* 0x000fe80003800200 */
[----:B------:R-:W-:Y:S05]  /*7b90*/  @!P0 BRA `(.L_x_9933) ;  /* 0x0000000000048947 */ /* 0x000fea0003800000 */
[----:B--2---:R3:W-:Y:S02]  /*7ba0*/  REDG.E.ADD.F32.FTZ.RN.STRONG.GPU desc[UR22][R68.64+0x300], R61 ;  /* 0x0003003d440079a6 */ /* 0x0047e4000c12f316 */
.L_x_9933:
[----:B------:R-:W-:Y:S05]  /*7bb0*/  BSYNC.RECONVERGENT B0 ;  /* 0x0000000000007941 */ /* 0x000fea0003800200 */
.L_x_9932:
[----:B--23--:R2:W3:Y:S01]  /*7bc0*/  LDS R61, [R59+0x1480] ;  /* 0x001480003b3d7984 */ /* 0x00c4e20000000800 */
[----:B------:R-:W-:Y:S04]  /*7bd0*/  BSSY.RECONVERGENT B0, `(.L_x_9934) ;  /* 0x0000003000007945 */ /* 0x000fe80003800200 */
[----:B------:R-:W-:Y:S05]  /*7be0*/  @!P2 BRA `(.L_x_9935) ;  /* 0x000000000004a947 */ /* 0x000fea0003800000 */
[----:B---3--:R4:W-:Y:S02]  /*7bf0*/  REDG.E.ADD.F32.FTZ.RN.STRONG.GPU desc[UR22][R68.64+0x400], R61 ;  /* 0x0004003d440079a6 */ /* 0x0089e4000c12f316 */
.L_x_9935:
[----:B------:R-:W-:Y:S05]  /*7c00*/  BSYNC.RECONVERGENT B0 ;  /* 0x0000000000007941 */ /* 0x000fea0003800200 */
.L_x_9934:
[----:B---34-:R3:W4:Y:S01]  /*7c10*/  LDS R61, [R58+0x1580] ;  /* 0x001580003a3d7984 */ /* 0x0187220000000800 */
[----:B------:R-:W-:Y:S04]  /*7c20*/  BSSY.RECONVERGENT B0, `(.L_x_9936) ;  /* 0x0000003000007945 */ /* 0x000fe80003800200 */
[----:B------:R-:W-:Y:S05]  /*7c30*/  @!P3 BRA `(.L_x_9937) ;  /* 0x000000000004b947 */ /* 0x000fea0003800000 */
[----:B----4-:R4:W-:Y:S02]  /*7c40*/  REDG.E.ADD.F32.FTZ.RN.STRONG.GPU desc[UR22][R68.64+0x500], R61 ;  /* 0x0005003d440079a6 */ /* 0x0109e4000c12f316 */
.L_x_9937:
[----:B------:R-:W-:Y:S05]  /*7c50*/  BSYNC.RECONVERGENT B0 ;  /* 0x0000000000007941 */ /* 0x000fea0003800200 */
.L_x_9936:
[----:B----4-:R4:W0:Y:S01]  /*7c60*/  LDS R61, [R57+0x1680] ;  /* 0x00168000393d7984 */ /* 0x0108220000000800 */
[----:B------:R-:W-:Y:S04]  /*7c70*/  BSSY.RECONVERGENT B0, `(.L_x_9938) ;  /* 0x0000003000007945 */ /* 0x000fe80003800200 */
[----:B------:R-:W-:Y:S05]  /*7c80*/  @!P4 BRA `(.L_x_9939) ;  /* 0x000000000004c947 */ /* 0x000fea0003800000 */
[----:B0-----:R0:W-:Y:S02]  /*7c90*/  REDG.E.ADD.F32.FTZ.RN.STRONG.GPU desc[UR22][R68.64+0x600], R61 ;  /* 0x0006003d440079a6 */ /* 0x0011e4000c12f316 */
.L_x_9939:
[----:B------:R-:W-:Y:S05]  /*7ca0*/  BSYNC.RECONVERGENT B0 ;  /* 0x0000000000007941 */ /* 0x000fea0003800200 */
.L_x_9938:
[----:B0-----:R0:W0:Y:S01]  /*7cb0*/  LDS R61, [R56+0x1780] ;  /* 0x00178000383d7984 */ /* 0x0010220000000800 */
[----:B------:R-:W-:Y:S01]  /*7cc0*/  BSSY.RECONVERGENT B0, `(.L_x_9940) ;  /* 0x0000005000007945 */ /* 0x000fe20003800200 */
[----:B------:R-:W-:Y:S02]  /*7cd0*/  LEA.HI R60, R82, R53, RZ, 0x1b ;  /* 0x00000035523c7211 */ /* 0x000fe400078fd8ff */
[----:B------:R-:W-:Y:S01]  /*7ce0*/  IADD3 R62, PT, PT, R53, 0x280, RZ ;  /* 0x00000280353e7810 */ /* 0x000fe20007ffe0ff */
[----:B------:R-:W-:Y:S06]  /*7cf0*/  @!P5 BRA `(.L_x_9941) ;  /* 0x000000000004d947 */ /* 0x000fec0003800000 */
[----:B0-----:R0:W-:Y:S02]  /*7d00*/  REDG.E.ADD.F32.FTZ.RN.STRONG.GPU desc[UR22][R68.64+0x700], R61 ;  /* 0x0007003d440079a6 */ /* 0x0011e4000c12f316 */
.L_x_9941:
[----:B------:R-:W-:Y:S05]  /*7d10*/  BSYNC.RECONVERGENT B0 ;  /* 0x0000000000007941 */ /* 0x000fea0003800200 */
.L_x_9940:
[----:B------:R-:W-:Y:S01]  /*7d20*/  LEA R60, R60, UR20, 0x2 ;  /* 0x000000143c3c7c11 */ /* 0x000fe2000f8e10ff */
[----:B------:R-:W-:Y:S01]  /*7d30*/  BSSY.RECONVERGENT B0, `(.L_x_9942) ;  /* 0x000000c000007945 */ /* 0x000fe20003800200 */
[----:B------:R-:W-:Y:S02]  /*7d40*/  ISETP.GE.AND P6, PT, R142, 0x201, PT ;  /* 0x000002018e00780c */ /* 0x000fe40003fc6270 */
[----:B------:R-:W-:Y:S01]  /*7d50*/  IADD3 R162, PT, PT, R53, 0x2c0, RZ ;  /* 0x000002c035a27810 */ /* 0x000fe20007ffe0ff */
[----:B0-----:R0:W0:Y:S01]  /*7d60*/  LDS R61, [R60+0x1880] ;  /* 0x001880003c3d7984 */ /* 0x0010220000000800 */
[----:B------:R-:W-:Y:S02]  /*7d70*/  LEA.HI R62, R62, R53, RZ, 0x1b ;  /* 0x000000353e3e7211 */ /* 0x000fe400078fd8ff */
[C---:B------:R-:W-:Y:S02]  /*7d80*/  ISETP.GE.AND P0, PT, R142.reuse, 0x241, PT ;  /* 0x000002418e00780c */ /* 0x040fe40003f06270 */
[----:B------:R-:W-:-:S02]  /*7d90*/  ISETP.GE.AND P2, PT, R142, 0x281, PT ;  /* 0x000002818e00780c */ /* 0x000fc40003f46270 */
[C---:B------:R-:W-:Y:S02]  /*7da0*/  ISETP.GE.AND P3, PT, R142.reuse, 0x2c1, PT ;  /* 0x000002c18e00780c */ /* 0x040fe40003f66270 */
[C---:B------:R-:W-:Y:S02]  /*7db0*/  ISETP.GE.AND P4, PT, R142.reuse, 0x301, PT ;  /* 0x000003018e00780c */ /* 0x040fe40003f86270 */
[----:B------:R-:W-:Y:S01]  /*7dc0*/  ISETP.GE.AND P5, PT, R142, 0x341, PT ;  /* 0x000003418e00780c */ /* 0x000fe20003fa6270 */
[----:B------:R-:W-:-:S12]  /*7dd0*/  @!P6 BRA `(.L_x_9943) ;  /* 0x000000000004e947 */ /* 0x000fd80003800000 */
[----:B0-----:R0:W-:Y:S02]  /*7de0*/  REDG.E.ADD.F32.FTZ.RN.STRONG.GPU desc[UR22][R68.64+0x800], R61 ;  /* 0x0008003d440079a6 */ /* 0x0011e4000c12f316 */
.L_x_9943:
[----:B------:R-:W-:Y:S05]  /*7df0*/  BSYNC.RECONVERGENT B0 ;  /* 0x0000000000007941 */ /* 0x000fea0003800200 */
.L_x_9942:
[----:B0-----:R0:W0:Y:S01]  /*7e00*/  LDS R61, [R55+0x1980] ;  /* 0x00198000373d7984 */ /* 0x0010220000000800 */
[----:B------:R-:W-:Y:S01]  /*7e10*/  BSSY.RECONVERGENT B0, `(.L_x_9944) ;  /* 0x0000006000007945 */ /* 0x000fe20003800200 */
[----:B------:R-:W-:Y:S02]  /*7e20*/  IADD3 R60, PT, PT, R53, 0x300, RZ ;  /* 0x00000300353c7810 */ /* 0x000fe40007ffe0ff */
[----:B------:R-:W-:Y:S02]  /*7e30*/  LEA.HI R162, R162, R53, RZ, 0x1b ;  /* 0x00000035a2a27211 */ /* 0x000fe400078fd8ff */
[----:B------:R-:W-:Y:S01]  /*7e40*/  LEA R63, R62, UR20, 0x2 ;  /* 0x000000143e3f7c11 */ /* 0x000fe2000f8e10ff */
[----:B------:R-:W-:Y:S06]  /*7e50*/  @!P0 BRA `(.L_x_9945) ;  /* 0x0000000000048947 */ /* 0x000fec0003800000 */
[----:B0-----:R0:W-:Y:S02]  /*7e60*/  REDG.E.ADD.F32.FTZ.RN.STRONG.GPU desc[UR22][R68.64+0x900], R61 ;  /* 0x0009003d440079a6 */ /* 0x0011e4000c12f316 */
.L_x_9945:
[----:B------:R-:W-:Y:S05]  /*7e70*/  BSYNC.RECONVERGENT B0 ;  /* 0x0000000000007941 */ /* 0x000fea0003800200 */
.L_x_9944:
[----:B0-----:R0:W0:Y:S01]  /*7e80*/  LDS R61, [R63+0x1a80] ;  /* 0x001a80003f3d7984 */ /* 0x0010220000000800 */
[----:B------:R-:W-:Y:S01]  /*7e90*/  BSSY.RECONVERGENT B0, `(.L_x_9946) ;  /* 0x0000006000007945 */ /* 0x000fe20003800200 */
[----:B------:R-:W-:Y:S02]  /*7ea0*/  IADD3 R62, PT, PT, R53, 0x340, RZ ;  /* 0x00000340353e7810 */ /* 0x000fe40007ffe0ff */
[----:B------:R-:W-:Y:S02]  /*7eb0*/  LEA.HI R60, R60, R53, RZ, 0x1b ;  /* 0x000000353c3c7211 */ /* 0x000fe400078fd8ff */
[----:B------:R-:W-:Y:S01]  /*7ec0*/  LEA R162, R162, UR20, 0x2 ;  /* 0x00000014a2a27c11 */ /* 0x000fe2000f8e10ff */
[----:B------:R-:W-:Y:S06]  /*7ed0*/  @!P2 BRA `(.L_x_9947) ;  /* 0x000000000004a947 */ /* 0x000fec0003800000 */
[----:B0-----:R0:W-:Y:S02]  /*7ee0*/  REDG.E.ADD.F32.FTZ.RN.STRONG.GPU desc[UR22][R68.64+0xa00], R61 ;  /* 0x000a003d440079a6 */ /* 0x0011e4000c12f316 */
.L_x_9947:
[----:B------:R-:W-:Y:S05]  /*7ef0*/  BSYNC.RECONVERGENT B0 ;  /* 0x0000000000007941 */ /* 0x000fea0003800200 */
.L_x_9946:
[----:B0-----:R0:W0:Y:S01]  /*7f00*/  LDS R61, [R162+0x1b80] ;  /* 0x001b8000a23d7984 */ /* 0x0010220000000800 */
[----:B------:R-:W-:Y:S01]  /*7f10*/  BSSY.RECONVERGENT B0, `(.L_x_9948) ;  /* 0x0000005000007945 */ /* 0x000fe20003800200 */
[----:B------:R-:W-:Y:S02]  /*7f20*/  LEA.HI R62, R62, R53, RZ, 0x1b ;  /* 0x000000353e3e7211 */ /* 0x000fe400078fd8ff */
[----:B------:R-:W-:Y:S01]  /*7f30*/  LEA R63, R60, UR20, 0x2 ;  /* 0x000000143c3f7c11 */ /* 0x000fe2000f8e10ff */
[----:B------:R-:W-:Y:S06]  /*7f40*/  @!P3 BRA `(.L_x_9949) ;  /* 0x000000000004b947 */ /* 0x000fec0003800000 */
[----:B0-----:R0:W-:Y:S02]  /*7f50*/  REDG.E.ADD.F32.FTZ.RN.STRONG.GPU desc[UR22][R68.64+0xb00], R61 ;  /* 0x000b003d440079a6 */ /* 0x0011e4000c12f316 */
.L_x_9949:
[----:B------:R-:W-:Y:S05]  /*7f60*/  BSYNC.RECONVERGENT B0 ;  /* 0x0000000000007941 */ /* 0x000fea0003800200 */
.L_x_9948:
[----:B0-----:R0:W0:Y:S01]  /*7f70*/  LDS R61, [R63+0x1c80] ;  /* 0x001c80003f3d7984 */ /* 0x0010220000000800 */
[----:B------:R-:W-:Y:S01]  /*7f80*/  BSSY.RECONVERGENT B0, `(.L_x_9950) ;  /* 0x0000005000007945 */ /* 0x000fe20003800200 */
[----:B------:R-:W-:Y:S02]  /*7f90*/  IADD3 R60, PT, PT, R53, 0x380, RZ ;  /* 0x00000380353c7810 */ /* 0x000fe40007ffe0ff */
[----:B-1----:R-:W-:Y:S01]  /*7fa0*/  LEA R161, R62, UR20, 0x2 ;  /* 0x000000143ea17c11 */ /* 0x002fe2000f8e10ff */
[----:B------:R-:W-:Y:S06]  /*7fb0*/  @!P4 BRA `(.L_x_9951) ;  /* 0x000000000004c947 */ /* 0x000fec0003800000 */
[----:B0-----:R1:W-:Y:S02]  /*7fc0*/  REDG.E.ADD.F32.FTZ.RN.STRONG.GPU desc[UR22][R68.64+0xc00], R61 ;  /* 0x000c003d440079a6 */ /* 0x0013e4000c12f316 */
.L_x_9951:
[----:B------:R-:W-:Y:S05]  /*7fd0*/  BSYNC.RECONVERGENT B0 ;  /* 0x0000000000007941 */ /* 0x000fea0003800200 */
.L_x_9950:
[----:B01----:R0:W1:Y:S01]  /*7fe0*/  LDS R61, [R161+0x1d80] ;  /* 0x001d8000a13d7984 */ /* 0x0030620000000800 */
[----:B------:R-:W-:Y:S01]  /*7ff0*/  BSSY.RECONVERGENT B0, `(.L_x_9952) ;  /* 0x0000005000007945 */ /* 0x000fe20003800200 */
[----:B------:R-:W-:Y:S02]  /*8000*/  LOP3.LUT R62, R53, 0x400, RZ, 0xfc, !PT ;  /* 0x00000400353e7812 */ /* 0x000fe400078efcff */
[----:B------:R-:W-:Y:S01]  /*8010*/  LEA.HI R60, R60, R53, RZ, 0x1b ;  /* 0x000000353c3c7211 */ /* 0x000fe200078fd8ff */
[----:B------:R-:W-:Y:S06]  /*8020*/  @!P5 BRA `(.L_x_9953) ;  /* 0x000000000004d947 */ /* 0x000fec0003800000 */
[----:B-1----:R1:W-:Y:S02]  /*8030*/  REDG.E.ADD.F32.FTZ.RN.STRONG.GPU desc[UR22][R68.64+0xd00], R61 ;  /* 0x000d003d440079a6 */ /* 0x0023e4000c12f316 */
.L_x_9953:
[----:B------:R-:W-:Y:S05]  /*8040*/  BSYNC.RECONVERGENT B0 ;  /* 0x0000000000007941 */ /* 0x000fea0003800200 */
.L_x_9952:
[----:B------:R-:W-:Y:S01]  /*8050*/  LEA R60, R60, UR20, 0x2 ;  /* 0x000000143c3c7c11 */ /* 0x000fe2000f8e10ff */
[----:B------:R-:W-:Y:S01]  /*8060*/  BSSY.RECONVERGENT B0, `(.L_x_9954) ;  /* 0x000000c000007945 */ /* 0x000fe20003800200 */
[----:B------:R-:W-:Y:S02]  /*8070*/  ISETP.GE.AND P6, PT, R142, 0x381, PT ;  /* 0x000003818e00780c */ /* 0x000fe40003fc6270 */
[----:B------:R-:W-:Y:S01]  /*8080*/  IADD3 R162, PT, PT, R53, 0x440, RZ ;  /* 0x0000044035a27810 */ /* 0x000fe20007ffe0ff */
[----:B-1----:R1:W0:Y:S01]  /*8090*/  LDS R61, [R60+0x1e80] ;  /* 0x001e80003c3d7984 */ /* 0x0022220000000800 */
        /* <DEDUP_REMOVED lines=8> */
.L_x_9955:
[----:B------:R-:W-:Y:S05]  /*8120*/  BSYNC.RECONVERGENT B0 ;  /* 0x0000000000007941 */ /* 0x000fea0003800200 */
.L_x_9954:
[----:B0-----:R0:W0:Y:S01]  /*8130*/  LDS R61, [R54+0x1f80] ;  /* 0x001f8000363d7984 */ /* 0x0010220000000800 */
[----:B------:R-:W-:Y:S01]  /*8140*/  BSSY.RECONVERGENT B0, `(.L_x_9956) ;  /* 0x0000006000007945 */ /* 0x000fe20003800200 */
[----:B-1----:R-:W-:Y:S02]  /*8150*/  IADD3 R60, PT, PT, R53, 0x480, RZ ;  /* 0x00000480353c7810 */ /* 0x002fe40007ffe0ff */
[----:B------:R-:W-:Y:S02]  /*8160*/  LEA.HI R162, R162, R53, RZ, 0x1b ;  /* 0x00000035a2a27211 */ /* 0x000fe400078fd8ff */
[----:B------:R-:W-:Y:S01]  /*8170*/  LEA R63, R62, UR20, 0x2 ;  /* 0x000000143e3f7c11 */ /* 0x000fe2000f8e10ff */
[----:B------:R-:W-:Y:S06]  /*8180*/  @!P0 BRA `(.L_x_9957) ;  /* 0x0000000000048947 */ /* 0x000fec0003800000 */
[----:B0-----:R1:W-:Y:S02]  /*8190*/  REDG.E.ADD.F32.FTZ.RN.STRONG.GPU desc[UR22][R68.64+0xf00], R61 ;  /* 0x000f003d440079a6 */ /* 0x0013e4000c12f316 */
.L_x_9957:
[----:B------:R-:W-:Y:S05]  /*81a0*/  BSYNC.RECONVERGENT B0 ;  /* 0x0000000000007941 */ /* 0x000fea0003800200 */
.L_x_9956:
[----:B01----:R0:W1:Y:S01]  /*81b0*/  LDS R61, [R63+0x2080] ;  /* 0x002080003f3d7984 */ /* 0x0030620000000800 */
[----:B------:R-:W-:Y:S01]  /*81c0*/  BSSY.RECONVERGENT B0, `(.L_x_9958) ;  /* 0x0000006000007945 */ /* 0x000fe20003800200 */
[----:B------:R-:W-:Y:S02]  /*81d0*/  IADD3 R62, PT, PT, R53, 0x4c0, RZ ;  /* 0x000004c0353e7810 */ /* 0x000fe40007ffe0ff */
[----:B------:R-:W-:Y:S02]  /*81e0*/  LEA.HI R60, R60, R53, RZ, 0x1b ;  /* 0x000000353c3c7211 */ /* 0x000fe400078fd8ff */
[----:B------:R-:W-:Y:S01]  /*81f0*/  LEA R162, R162, UR20, 0x2 ;  /* 0x00000014a2a27c11 */ /* 0x000fe2000f8e10ff */
[----:B------:R-:W-:Y:S06]  /*8200*/  @!P2 BRA `(.L_x_9959) ;  /* 0x000000000004a947 */ /* 0x000fec0003800000 */
[----:B-1----:R1:W-:Y:S02]  /*8210*/  REDG.E.ADD.F32.FTZ.RN.STRONG.GPU desc[UR22][R68.64+0x1000], R61 ;  /* 0x0010003d440079a6 */ /* 0x0023e4000c12f316 */
.L_x_9959:
[----:B------:R-:W-:Y:S05]  /*8220*/  BSYNC.RECONVERGENT B0 ;  /* 0x0000000000007941 */ /* 0x000fea0003800200 */
.L_x_9958:
[----:B-1----:R1:W0:Y:S01]  /*8230*/  LDS R61, [R162+0x2180] ;  /* 0x00218000a23d7984 */ /* 0x0022220000000800 */
[----:B------:R-:W-:Y:S01]  /*8240*/  BSSY.RECONVERGENT B0, `(.L_x_9960) ;  /* 0x0000005000007945 */ /* 0x000fe20003800200 */
[----:B------:R-:W-:Y:S02]  /*8250*/  LEA.HI R62, R62, R53, RZ, 0x1b ;  /* 0x000000353e3e7211 */ /* 0x000fe400078fd8ff */
[----:B------:R-:W-:Y:S01]  /*8260*/  LEA R60, R60, UR20, 0x2 ;  /* 0x000000143c3c7c11 */ /* 0x000fe2000f8e10ff */
[----:B------:R-:W-:Y:S06]  /*8270*/  @!P3 BRA `(.L_x_9961) ;  /* 0x000000000004b947 */ /* 0x000fec0003800000 */
[----:B0-----:R0:W-:Y:S02]  /*8280*/  REDG.E.ADD.F32.FTZ.RN.STRONG.GPU desc[UR22][R68.64+0x1100], R61 ;  /* 0x0011003d440079a6 */ /* 0x0011e4000c12f316 */
.L_x_9961:
[----:B------:R-:W-:Y:S05]  /*8290*/  BSYNC.RECONVERGENT B0 ;  /* 0x0000000000007941 */ /* 0x000fea0003800200 */
.L_x_9960:
[----:B0-----:R0:W0:Y:S01]  /*82a0*/  LDS R61, [R60+0x2280] ;  /* 0x002280003c3d7984 */ /* 0x0010220000000800 */
[----:B------:R-:W-:Y:S01]  /*82b0*/  BSSY.RECONVERGENT B0, `(.L_x_9962) ;  /* 0x0000004000007945 */ /* 0x000fe20003800200 */
[----:B------:R-:W-:-:S03]  /*82c0*/  LEA R63, R62, UR20, 0x2 ;  /* 0x000000143e3f7c11 */ /* 0x000fc6000f8e10ff */
[----:B------:R-:W-:Y:S05]  /*82d0*/  @!P4 BRA `(.L_x_9963) ;  /* 0x000000000004c947 */ /* 0x000fea0003800000 */
[----:B0-----:R0:W-:Y:S02]  /*82e0*/  REDG.E.ADD.F32.FTZ.RN.STRONG.GPU desc[UR22][R68.64+0x1200], R61 ;  /* 0x0012003d440079a6 */ /* 0x0011e4000c12f316 */
.L_x_9963:
[----:B------:R-:W-:Y:S05]  /*82f0*/  BSYNC.RECONVERGENT B0 ;  /* 0x0000000000007941 */ /* 0x000fea0003800200 */
.L_x_9962:
[----:B0-----:R0:W0:Y:S01]  /*8300*/  LDS R61, [R63+0x2380] ;  /* 0x002380003f3d7984 */ /* 0x0010220000000800 */
[----:B------:R-:W-:Y:S01]  /*8310*/  BSSY.RECONVERGENT B0, `(.L_x_9964) ;  /* 0x0000005000007945 */ /* 0x000fe20003800200 */
[C---:B------:R-:W-:Y:S02]  /*8320*/  IADD3 R60, PT, PT, R53.reuse, 0x500, RZ ;  /* 0x00000500353c7810 */ /* 0x040fe40007ffe0ff */
[----:B------:R-:W-:Y:S01]  /*8330*/  IADD3 R62, PT, PT, R53, 0x540, RZ ;  /* 0x00000540353e7810 */ /* 0x000fe20007ffe0ff */
[----:B------:R-:W-:Y:S06]  /*8340*/  @!P5 BRA `(.L_x_9965) ;  /* 0x000000000004d947 */ /* 0x000fec0003800000 */
[----:B0-----:R0:W-:Y:S02]  /*8350*/  REDG.E.ADD.F32.FTZ.RN.STRONG.GPU desc[UR22][R68.64+0x1300], R61 ;  /* 0x0013003d440079a6 */ /* 0x0011e4000c12f316 */
.L_x_9965:
[----:B------:R-:W-:Y:S05]  /*8360*/  BSYNC.RECONVERGENT B0 ;  /* 0x0000000000007941 */ /* 0x000fea0003800200 */
.L_x_9964:
[-C--:B------:R-:W-:Y:S01]  /*8370*/  LEA.HI R60, R60, R53.reuse, RZ, 0x1b ;  /* 0x000000353c3c7211 */ /* 0x080fe200078fd8ff */
[----:B------:R-:W-:Y:S01]  /*8380*/  BSSY.RECONVERGENT B0, `(.L_x_9966) ;  /* 0x0000010000007945 */ /* 0x000fe20003800200 */
[----:B------:R-:W-:Y:S02]  /*8390*/  ISETP.GE.AND P6, PT, R142, 0x501, PT ;  /* 0x000005018e00780c */ /* 0x000fe40003fc6270 */
[----:B------:R-:W-:Y:S02]  /*83a0*/  LEA R60, R60, UR20, 0x2 ;  /* 0x000000143c3c7c11 */ /* 0x000fe4000f8e10ff */
[C---:B-1----:R-:W-:Y:S02]  /*83b0*/  IADD3 R162, PT, PT, R53.reuse, 0x580, RZ ;  /* 0x0000058035a27810 */ /* 0x042fe40007ffe0ff */
[----:B------:R-:W-:Y:S01]  /*83c0*/  LEA.HI R62, R62, R53, RZ, 0x1b ;  /* 0x000000353e3e7211 */ /* 0x000fe200078fd8ff */
[----:B0-----:R0:W1:Y:S01]  /*83d0*/  LDS R61, [R60+0x2480] ;  /* 0x002480003c3d7984 */ /* 0x0010620000000800 */
[----:B------:R-:W-:-:S02]  /*83e0*/  IADD3 R168, PT, PT, R53, 0x5c0, RZ ;  /* 0x000005c035a87810 */ /* 0x000fc40007ffe0ff */
[----:B------:R-:W-:Y:S02]  /*83f0*/  LEA.HI R162, R162, R53, RZ, 0x1b ;  /* 0x00000035a2a27211 */ /* 0x000fe400078fd8ff */
[----:B------:R-:W-:Y:S02]  /*8400*/  LEA R62, R62, UR20, 0x2 ;  /* 0x000000143e3e7c11 */ /* 0x000fe4000f8e10ff */
[C---:B------:R-:W-:Y:S02]  /*8410*/  ISETP.GE.AND P0, PT, R142.reuse, 0x541, PT ;  /* 0x000005418e00780c */ /* 0x040fe40003f06270 */
[C---:B------:R-:W-:Y:S02]  /*8420*/  ISETP.GE.AND P2, PT, R142.reuse, 0x581, PT ;  /* 0x000005818e00780c */ /* 0x040fe40003f46270 */
[C---:B------:R-:W-:Y:S02]  /*8430*/  ISETP.GE.AND P3, PT, R142.reuse, 0x5c1, PT ;  /* 0x000005c18e00780c */ /* 0x040fe40003f66270 */
[----:B------:R-:W-:-:S02]  /*8440*/  ISETP.GE.AND P4, PT, R142, 0x601, PT ;  /* 0x000006018e00780c */ /* 0x000fc40003f86270 */
[----:B------:R-:W-:Y:S01]  /*8450*/  ISETP.GE.AND P5, PT, R142, 0x641, PT ;  /* 0x000006418e00780c */ /* 0x000fe20003fa6270 */
[----:B0-----:R-:W-:-:S12]  /*8460*/  @!P6 BRA `(.L_x_9967) ;  /* 0x000000000004e947 */ /* 0x001fd80003800000 */
[----:B-1----:R0:W-:Y:S02]  /*8470*/  REDG.E.ADD.F32.FTZ.RN.STRONG.GPU desc[UR22][R68.64+0x1400], R61 ;  /* 0x0014003d440079a6 */ /* 0x0021e4000c12f316 */
.L_x_9967:
[----:B------:R-:W-:Y:S05]  /*8480*/  BSYNC.RECONVERGENT B0 ;  /* 0x0000000000007941 */ /* 0x000fea0003800200 */
.L_x_9966:
[----:B01----:R0:W1:Y:S01]  /*8490*/  LDS R61, [R62+0x2580] ;  /* 0x002580003e3d7984 */ /* 0x0030620000000800 */
[----:B------:R-:W-:Y:S01]  /*84a0*/  BSSY.RECONVERGENT B0, `(.L_x_9968) ;  /* 0x0000006000007945 */ /* 0x000fe20003800200 */
[----:B------:R-:W-:Y:S02]  /*84b0*/  IADD3 R60, PT, PT, R53, 0x600, RZ ;  /* 0x00000600353c7810 */ /* 0x000fe40007ffe0ff */
[----:B------:R-:W-:Y:S02]  /*84c0*/  LEA.HI R168, R168, R53, RZ, 0x1b ;  /* 0x00000035a8a87211 */ /* 0x000fe400078fd8ff */
[----:B------:R-:W-:Y:S01]  /*84d0*/  LEA R162, R162, UR20, 0x2 ;  /* 0x00000014a2a27c11 */ /* 0x000fe2000f8e10ff */
[----:B------:R-:W-:Y:S06]  /*84e0*/  @!P0 BRA `(.L_x_9969) ;  /* 0x0000000000048947 */ /* 0x000fec0003800000 */
[----:B-1----:R1:W-:Y:S02]  /*84f0*/  REDG.E.ADD.F32.FTZ.RN.STRONG.GPU desc[UR22][R68.64+0x1500], R61 ;  /* 0x0015003d440079a6 */ /* 0x0023e4000c12f316 */
.L_x_9969:
[----:B------:R-:W-:Y:S05]  /*8500*/  BSYNC.RECONVERGENT B0 ;  /* 0x0000000000007941 */ /* 0x000fea0003800200 */
.L_x_9968:
[----:B-1----:R1:W1:Y:S01]  /*8510*/  LDS R61, [R162+0x2680] ;  /* 0x00268000a23d7984 */ /* 0x0022620000000800 */
[----:B------:R-:W-:Y:S01]  /*8520*/  BSSY.RECONVERGENT B0, `(.L_x_9970) ;  /* 0x0000006000007945 */ /* 0x000fe20003800200 */
[----:B0-----:R-:W-:Y:S02]  /*8530*/  IADD3 R62, PT, PT, R53, 0x640, RZ ;  /* 0x00000640353e7810 */ /* 0x001fe40007ffe0ff */
[----:B------:R-:W-:Y:S02]  /*8540*/  LEA.HI R60, R60, R53, RZ, 0x1b ;  /* 0x000000353c3c7211 */ /* 0x000fe400078fd8ff */
[----:B------:R-:W-:Y:S01]  /*8550*/  LEA R168, R168, UR20, 0x2 ;  /* 0x00000014a8a87c11 */ /* 0x000fe2000f8e10ff */
[----:B------:R-:W-:Y:S06]  /*8560*/  @!P2 BRA `(.L_x_9971) ;  /* 0x000000000004a947 */ /* 0x000fec0003800000 */
[----:B-1----:R0:W-:Y:S02]  /*8570*/  REDG.E.ADD.F32.FTZ.RN.STRONG.GPU desc[UR22][R68.64+0x1600], R61 ;  /* 0x0016003d440079a6 */ /* 0x0021e4000c12f316 */
.L_x_9971:
[----:B------:R-:W-:Y:S05]  /*8580*/  BSYNC.RECONVERGENT B0 ;  /* 0x0000000000007941 */ /* 0x000fea0003800200 */
.L_x_9970:
[----:B01----:R0:W1:Y:S01]  /*8590*/  LDS R61, [R168+0x2780] ;  /* 0x00278000a83d7984 */ /* 0x0030620000000800 */
[----:B------:R-:W-:Y:S01]  /*85a0*/  BSSY.RECONVERGENT B0, `(.L_x_9972) ;  /* 0x0000005000007945 */ /* 0x000fe20003800200 */
[----:B------:R-:W-:Y:S02]  /*85b0*/  LEA.HI R62, R62, R53, RZ, 0x1b ;  /* 0x000000353e3e7211 */ /* 0x000fe400078fd8ff */
[----:B------:R-:W-:Y:S01]  /*85c0*/  LEA R63, R60, UR20, 0x2 ;  /* 0x000000143c3f7c11 */ /* 0x000fe2000f8e10ff */
[----:B------:R-:W-:Y:S06]  /*85d0*/  @!P3 BRA `(.L_x_9973) ;  /* 0x000000000004b947 */ /* 0x000fec0003800000 */
[----:B-1----:R1:W-:Y:S02]  /*85e0*/  REDG.E.ADD.F32.FTZ.RN.STRONG.GPU desc[UR22][R68.64+0x1700], R61 ;  /* 0x0017003d440079a6 */ /* 0x0023e4000c12f316 */
.L_x_9973:
[----:B------:R-:W-:Y:S05]  /*85f0*/  BSYNC.RECONVERGENT B0 ;  /* 0x0000000000007941 */ /* 0x000fea0003800200 */
.L_x_9972:
[----:B-1----:R1:W0:Y:S01]  /*8600*/  LDS R61, [R63+0x2880] ;  /* 0x002880003f3d7984 */ /* 0x0022220000000800 */
[----:B------:R-:W-:Y:S01]  /*8610*/  BSSY.RECONVERGENT B0, `(.L_x_9974) ;  /* 0x0000006000007945 */ /* 0x000fe20003800200 */
[C---:B------:R-:W-:Y:S02]  /*8620*/  IADD3 R60, PT, PT, R53.reuse, 0x680, RZ ;  /* 0x00000680353c7810 */ /* 0x040fe40007ffe0ff */
[----:B------:R-:W-:Y:S02]  /*8630*/  IADD3 R162, PT, PT, R53, 0x6c0, RZ ;  /* 0x000006c035a27810 */ /* 0x000fe40007ffe0ff */
[----:B------:R-:W-:Y:S01]  /*8640*/  LEA R161, R62, UR20, 0x2 ;  /* 0x000000143ea17c11 */ /* 0x000fe2000f8e10ff */
[----:B------:R-:W-:Y:S06]  /*8650*/  @!P4 BRA `(.L_x_9975) ;  /* 0x000000000004c947 */ /* 0x000fec0003800000 */
[----:B0-----:R0:W-:Y:S02]  /*8660*/  REDG.E.ADD.F32.FTZ.RN.STRONG.GPU desc[UR22][R68.64+0x1800], R61 ;  /* 0x0018003d440079a6 */ /* 0x0011e4000c12f316 */
.L_x_9975:
[----:B------:R-:W-:Y:S05]  /*8670*/  BSYNC.RECONVERGENT B0 ;  /* 0x0000000000007941 */ /* 0x000fea0003800200 */
.L_x_9974:
[----:B0-----:R0:W0:Y:S01]  /*8680*/  LDS R61, [R161+0x2980] ;  /* 0x00298000a13d7984 */ /* 0x0010220000000800 */
[----:B------:R-:W-:Y:S01]  /*8690*/  BSSY.RECONVERGENT B0, `(.L_x_9976) ;  /* 0x0000006000007945 */ /* 0x000fe20003800200 */
[----:B------:R-:W-:Y:S02]  /*86a0*/  IADD3 R62, PT, PT, R53, 0x700, RZ ;  /* 0x00000700353e7810 */ /* 0x000fe40007ffe0ff */
[-C--:B------:R-:W-:Y:S02]  /*86b0*/  LEA.HI R60, R60, R53.reuse, RZ, 0x1b ;  /* 0x000000353c3c7211 */ /* 0x080fe400078fd8ff */
[----:B------:R-:W-:Y:S01]  /*86c0*/  LEA.HI R162, R162, R53, RZ, 0x1b ;  /* 0x00000035a2a27211 */ /* 0x000fe200078fd8ff */
[----:B------:R-:W-:Y:S06]  /*86d0*/  @!P5 BRA `(.L_x_9977) ;  /* 0x000000000004d947 */ /* 0x000fec0003800000 */
[----:B0-----:R0:W-:Y:S02]  /*86e0*/  REDG.E.ADD.F32.FTZ.RN.STRONG.GPU desc[UR22][R68.64+0x1900], R61 ;  /* 0x0019003d440079a6 */ /* 0x0011e4000c12f316 */
.L_x_9977:
[----:B------:R-:W-:Y:S05]  /*86f0*/  BSYNC.RECONVERGENT B0 ;  /* 0x0000000000007941 */ /* 0x000fea0003800200 */
.L_x_9976:
[----:B------:R-:W-:Y:S01]  /*8700*/  LEA R60, R60, UR20, 0x2 ;  /* 0x000000143c3c7c11 */ /* 0x000fe2000f8e10ff */
[----:B------:R-:W-:Y:S01]  /*8710*/  BSSY.RECONVERGENT B0, `(.L_x_9978) ;  /* 0x000000c000007945 */ /* 0x000fe20003800200 */
[----:B------:R-:W-:Y:S02]  /*8720*/  ISETP.GE.AND P6, PT, R142, 0x681, PT ;  /* 0x000006818e00780c */ /* 0x000fe40003fc6270 */
[----:B------:R-:W-:Y:S01]  /*8730*/  LEA.HI R62, R62, R53, RZ, 0x1b ;  /* 0x000000353e3e7211 */ /* 0x000fe200078fd8ff */
[----:B0-----:R0:W0:Y:S01]  /*8740*/  LDS R61, [R60+0x2a80] ;  /* 0x002a80003c3d7984 */ /* 0x0010220000000800 */
[----:B------:R-:W-:Y:S02]  /*8750*/  LEA R162, R162, UR20, 0x2 ;  /* 0x00000014a2a27c11 */ /* 0x000fe4000f8e10ff */
[C---:B------:R-:W-:Y:S02]  /*8760*/  ISETP.GE.AND P0, PT, R142.reuse, 0x6c1, PT ;  /* 0x000006c18e00780c */ /* 0x040fe40003f06270 */
[----:B------:R-:W-:-:S02]  /*8770*/  ISETP.GE.AND P2, PT, R142, 0x701, PT ;  /* 0x000007018e00780c */ /* 0x000fc40003f46270 */
[C---:B------:R-:W-:Y:S02]  /*8780*/  ISETP.GE.AND P3, PT, R142.reuse, 0x741, PT ;  /* 0x000007418e00780c */ /* 0x040fe40003f66270 */
[C---:B------:R-:W-:Y:S02]  /*8790*/  ISETP.GE.AND P4, PT, R142.reuse, 0x781, PT ;  /* 0x000007818e00780c */ /* 0x040fe40003f86270 */
[----:B------:R-:W-:Y:S01]  /*87a0*/  ISETP.GE.AND P5, PT, R142, 0x7c1, PT ;  /* 0x000007c18e00780c */ /* 0x000fe20003fa6270 */
[----:B------:R-:W-:-:S12]  /*87b0*/  @!P6 BRA `(.L_x_9979) ;  /* 0x000000000004e947 */ /* 0x000fd80003800000 */
[----:B0-----:R0:W-:Y:S02]  /*87c0*/  REDG.E.ADD.F32.FTZ.RN.STRONG.GPU desc[UR22][R68.64+0x1a00], R61 ;  /* 0x001a003d440079a6 */ /* 0x0011e4000c12f316 */
.L_x_9979:
[----:B------:R-:W-:Y:S05]  /*87d0*/  BSYNC.RECONVERGENT B0 ;  /* 0x0000000000007941 */ /* 0x000fea0003800200 */
.L_x_9978:
[----:B0-----:R0:W0:Y:S01]  /*87e0*/  LDS R61, [R162+0x2b80] ;  /* 0x002b8000a23d7984 */ /* 0x0010220000000800 */
[----:B------:R-:W-:Y:S01]  /*87f0*/  BSSY.RECONVERGENT B0, `(.L_x_9980) ;  /* 0x0000004000007945 */ /* 0x000fe20003800200 */
[----:B------:R-:W-:-:S03]  /*8800*/  LEA R62, R62, UR20, 0x2 ;  /* 0x000000143e3e7c11 */ /* 0x000fc6000f8e10ff */
[----:B------:R-:W-:Y:S05]  /*8810*/  @!P0 BRA `(.L_x_9981) ;  /* 0x0000000000048947 */ /* 0x000fea0003800000 */
[----:B0-----:R0:W-:Y:S02]  /*8820*/  REDG.E.ADD.F32.FTZ.RN.STRONG.GPU desc[UR22][R68.64+0x1b00], R61 ;  /* 0x001b003d440079a6 */ /* 0x0011e4000c12f316 */
.L_x_9981:
[----:B------:R-:W-:Y:S05]  /*8830*/  BSYNC.RECONVERGENT B0 ;  /* 0x0000000000007941 */ /* 0x000fea0003800200 */
.L_x_9980:
[----:B0-----:R0:W0:Y:S01]  /*8840*/  LDS R61, [R62+0x2c80] ;  /* 0x002c80003e3d7984 */ /* 0x0010220000000800 */
[----:B------:R-:W-:Y:S04]  /*8850*/  BSSY.RECONVERGENT B0, `(.L_x_9982) ;  /* 0x0000003000007945 */ /* 0x000fe80003800200 */
[----:B------:R-:W-:Y:S05]  /*8860*/  @!P2 BRA `(.L_x_9983) ;  /* 0x000000000004a947 */ /* 0x000fea0003800000 */
[----:B0-----:R0:W-:Y:S02]  /*8870*/  REDG.E.ADD.F32.FTZ.RN.STRONG.GPU desc[UR22][R68.64+0x1c00], R61 ;  /* 0x001c003d440079a6 */ /* 0x0011e4000c12f316 */
.L_x_9983:
[----:B------:R-:W-:Y:S05]  /*8880*/  BSYNC.RECONVERGENT B0 ;  /* 0x0000000000007941 */ /* 0x000fea0003800200 */
.L_x_9982:
[----:B------:R-:W-:Y:S01]  /*8890*/  IADD3 R60, PT, PT, R53, 0x740, RZ ;  /* 0x00000740353c7810 */ /* 0x000fe20007ffe0ff */
[----:B------:R-:W-:Y:S01]  /*88a0*/  FMUL.FTZ R161, R85, R204 ;  /* 0x000000cc55a17220 */ /* 0x000fe20000410000 */
[----:B0-----:R-:W-:Y:S01]  /*88b0*/  IADD3 R62, PT, PT, R53, 0x780, RZ ;  /* 0x00000780353e7810 */ /* 0x001fe20007ffe0ff */
[C---:B------:R-:W-:Y:S01]  /*88c0*/  FFMA.FTZ R244, -R85.reuse, R34, R244 ;  /* 0x0000002255f47223 */ /* 0x040fe200000101f4 */
[----:B------:R-:W-:Y:S01]  /*88d0*/  LEA.HI R60, R60, R53, RZ, 0x1b ;  /* 0x000000353c3c7211 */ /* 0x000fe200078fd8ff */
[----:B------:R-:W-:Y:S01]  /*88e0*/  FMUL.FTZ R61, R85, R74 ;  /* 0x0000004a553d7220 */ /* 0x000fe20000410000 */
[----:B-1----:R-:W-:Y:S01]  /*88f0*/  FMUL.FTZ R63, R242, R161 ;  /* 0x000000a1f23f7220 */ /* 0x002fe20000410000 */
[----:B------:R-:W-:Y:S01]  /*8900*/  IADD3 R142, PT, PT, R53, 0x7c0, RZ ;  /* 0x000007c0358e7810 */ /* 0x000fe20007ffe0ff */
[----:B------:R-:W-:Y:S01]  /*8910*/  BSSY.RECONVERGENT B0, `(.L_x_9984) ;  /* 0x000000a000007945 */ /* 0x000fe20003800200 */
[----:B------:R-:W-:Y:S01]  /*8920*/  LEA R60, R60, UR20, 0x2 ;  /* 0x000000143c3c7c11 */ /* 0x000fe2000f8e10ff */
[----:B------:R-:W-:Y:S01]  /*8930*/  FFMA.FTZ R63, R244, R61, -R63 ;  /* 0x0000003df43f7223 */ /* 0x000fe2000001083f */
[----:B------:R-:W-:Y:S01]  /*8940*/  LEA.HI R62, R62, R53, RZ, 0x1b ;  /* 0x000000353e3e7211 */ /* 0x000fe200078fd8ff */
[----:B------:R-:W-:Y:S01]  /*8950*/  FMUL.FTZ R61, R242, R61 ;  /* 0x0000003df23d7220 */ /* 0x000fe20000410000 */
[----:B------:R-:W-:Y:S01]  /*8960*/  LEA.HI R142, R142, R53, RZ, 0x1b ;  /* 0x000000358e8e7211 */ /* 0x000fe200078fd8ff */
[----:B------:R0:W1:Y:S01]  /*8970*/  LDS R163, [R60+0x2d80] ;  /* 0x002d80003ca37984 */ /* 0x0000620000000800 */
[----:B------:R-:W-:Y:S01]  /*8980*/  LEA R62, R62, UR20, 0x2 ;  /* 0x000000143e3e7c11 */ /* 0x000fe2000f8e10ff */
[----:B------:R-:W-:Y:S06]  /*8990*/  @!P3 BRA `(.L_x_9985) ;  /* 0x000000000004b947 */ /* 0x000fec0003800000 */
[----:B-1----:R1:W-:Y:S02]  /*89a0*/  REDG.E.ADD.F32.FTZ.RN.STRONG.GPU desc[UR22][R68.64+0x1d00], R163 ;  /* 0x001d00a3440079a6 */ /* 0x0023e4000c12f316 */
.L_x_9985:
[----:B------:R-:W-:Y:S05]  /*89b0*/  BSYNC.RECONVERGENT B0 ;  /* 0x0000000000007941 */ /* 0x000fea0003800200 */
.L_x_9984:
[----:B-1----:R1:W0:Y:S01]  /*89c0*/  LDS R163, [R62+0x2e80] ;  /* 0x002e80003ea37984 */ /* 0x0022220000000800 */
[----:B------:R-:W-:Y:S01]  /*89d0*/  BSSY.RECONVERGENT B0, `(.L_x_9986) ;  /* 0x0000005000007945 */ /* 0x000fe20003800200 */
[----:B------:R-:W-:Y:S01]  /*89e0*/  LEA R142, R142, UR20, 0x2 ;  /* 0x000000148e8e7c11 */ /* 0x000fe2000f8e10ff */
[----:B------:R-:W-:Y:S02]  /*89f0*/  FFMA.FTZ R61, R244, R161, R61 ;  /* 0x000000a1f43d7223 */ /* 0x000fe4000001003d */
[----:B------:R-:W-:Y:S05]  /*8a00*/  @!P4 BRA `(.L_x_9987) ;  /* 0x000000000004c947 */ /* 0x000fea0003800000 */
[----:B0-----:R0:W-:Y:S02]  /*8a10*/  REDG.E.ADD.F32.FTZ.RN.STRONG.GPU desc[UR22][R68.64+0x1e00], R163 ;  /* 0x001e00a3440079a6 */ /* 0x0011e4000c12f316 */
.L_x_9987:
[----:B------:R-:W-:Y:S05]  /*8a20*/  BSYNC.RECONVERGENT B0 ;  /* 0x0000000000007941 */ /* 0x000fea0003800200 */
.L_x_9986:
[----:B0-----:R-:W-:Y:S01]  /*8a30*/  FADD.FTZ R60, R148, R61 ;  /* 0x0000003d943c7221 */ /* 0x001fe20000010000 */
[----:B------:R-:W-:Y:S01]  /*8a40*/  BSSY.RECONVERGENT B0, `(.L_x_9988) ;  /* 0x0000004000007945 */ /* 0x000fe20003800200 */
[----:B------:R0:W0:Y:S03]  /*8a50*/  LDS R61, [R142+0x2f80] ;  /* 0x002f80008e3d7984 */ /* 0x0000260000000800 */
[----:B------:R-:W-:Y:S05]  /*8a60*/  @!P5 BRA `(.L_x_9989) ;  /* 0x000000000004d947 */ /* 0x000fea0003800000 */
[----:B0-----:R0:W-:Y:S02]  /*8a70*/  REDG.E.ADD.F32.FTZ.RN.STRONG.GPU desc[UR22][R68.64+0x1f00], R61 ;  /* 0x001f003d440079a6 */ /* 0x0011e4000c12f316 */
.L_x_9989:
[----:B------:R-:W-:Y:S05]  /*8a80*/  BSYNC.RECONVERGENT B0 ;  /* 0x0000000000007941 */ /* 0x000fea0003800200 */
.L_x_9988:
[----:B0-----:R-:W-:Y:S01]  /*8a90*/  FADD.FTZ R61, R152, R63 ;  /* 0x0000003f983d7221 */ /* 0x001fe20000010000 */
[C---:B-1----:R-:W-:Y:S01]  /*8aa0*/  FFMA.FTZ R62, R101.reuse, R166, R72 ;  /* 0x000000a6653e7223 */ /* 0x042fe20000010048 */
[----:B------:R-:W-:Y:S01]  /*8ab0*/  FFMA.FTZ R63, -R101, R164, R177 ;  /* 0x000000a4653f7223 */ /* 0x000fe200000101b1 */
        /* <DEDUP_REMOVED lines=8> */
[----:B------:R-:W5:Y:S01]  /*8b40*/  SHFL.DOWN PT, R163, R62, 0x1, 0x1f ;  /* 0x08201f003ea37f89 */ /* 0x000f6200000e0000 */
[----:B------:R-:W-:Y:S01]  /*8b50*/  FMUL.FTZ R151, R228, R151 ;  /* 0x00000097e4977220 */ /* 0x000fe20000410000 */
[----:B------:R-:W-:Y:S01]  /*8b60*/  FFMA.FTZ R204, R34, R204, R139 ;  /* 0x000000cc22cc7223 */ /* 0x000fe2000001008b */
[----:B------:R-:W-:Y:S01]  /*8b70*/  FFMA.FTZ R64, R213, R64, R150 ;  /* 0x00000040d5407223 */ /* 0x000fe20000010096 */
[----:B------:R-:W2:Y:S01]  /*8b80*/  SHFL.DOWN PT, R72, R63, 0x1, 0x1f ;  /* 0x08201f003f487f89 */ /* 0x000ea200000e0000 */
[----:B------:R-:W-:Y:S01]  /*8b90*/  FFMA.FTZ R71, R212, R71, R151 ;  /* 0x00000047d4477223 */ /* 0x000fe20000010097 */
[----:B------:R-:W-:Y:S01]  /*8ba0*/  ISETP.GT.AND P2, PT, R52, 0xf, PT ;  /* 0x0000000f3400780c */ /* 0x000fe20003f44270 */
[----:B------:R-:W-:Y:S01]  /*8bb0*/  FFMA.FTZ R201, R39, R201, R64 ;  /* 0x000000c927c97223 */ /* 0x000fe20000010040 */
        /* <DEDUP_REMOVED lines=11> */
[----:B------:R-:W-:Y:S01]  /*8c70*/  FFMA.FTZ R216, R216, R149, R159 ;  /* 0x00000095d8d87223 */ /* 0x000fe2000001009f */
[----:B-1----:R-:W-:Y:S01]  /*8c80*/  @!P0 FADD.FTZ R61, R61, R68 ;  /* 0x000000443d3d8221 */ /* 0x002fe20000010000 */
[----:B------:R-:W0:Y:S01]  /*8c90*/  SHFL.DOWN PT, R69, R60, 0x2, 0x1f ;  /* 0x08401f003c457f89 */ /* 0x000e2200000e0000 */
[----:B------:R-:W-:Y:S01]  /*8ca0*/  FFMA.FTZ R215, R215, R144, R222 ;  /* 0x00000090d7d77223 */ /* 0x000fe200000100de */
[----:B------:R-:W-:Y:S01]  /*8cb0*/  FFMA.FTZ R147, R214, R147, R157 ;  /* 0x00000093d6937223 */ /* 0x000fe2000001009d */
[----:B-----5:R-:W-:Y:S01]  /*8cc0*/  @!P0 FADD.FTZ R62, R62, R163 ;  /* 0x000000a33e3e8221 */ /* 0x020fe20000010000 */
        /* <DEDUP_REMOVED lines=24> */
[----:B-1----:R-:W-:Y:S01]  /*8e50*/  @!P0 FADD.FTZ R61, R61, R68 ;  /* 0x000000443d3d8221 */ /* 0x002fe20000010000 */
[----:B------:R-:W0:Y:S01]  /*8e60*/  SHFL.DOWN PT, R69, R60, 0x4, 0x1f ;  /* 0x08801f003c457f89 */ /* 0x000e2200000e0000 */
        /* <DEDUP_REMOVED lines=33> */
[----:B------:R-:W-:Y:S01]  /*9080*/  FFMA.FTZ R207, R207, R116, R236 ;  /* 0x00000074cfcf7223 */ /* 0x000fe200000100ec */
[----:B-----5:R-:W-:-:S02]  /*9090*/  @!P0 FADD.FTZ R63, R63, R72 ;  /* 0x000000483f3f8221 */ /* 0x020fc40000010000 */
[----:B------:R-:W2:Y:S01]  /*90a0*/  SHFL.DOWN PT, R71, R62, 0x8, 0x1f ;  /* 0x09001f003e477f89 */ /* 0x000ea200000e0000 */
[----:B------:R-:W-:-:S03]  /*90b0*/  ISETP.GT.AND P0, PT, R52, 0x17, PT ;  /* 0x000000173400780c */ /* 0x000fc60003f04270 */
[----:B------:R-:W5:Y:S10]  /*90c0*/  SHFL.DOWN PT, R68, R63, 0x8, 0x1f ;  /* 0x09001f003f447f89 */ /* 0x000f7400000e0000 */
[----:B0-----:R-:W-:Y:S01]  /*90d0*/  @!P0 FADD.FTZ R60, R60, R69 ;  /* 0x000000453c3c8221 */ /* 0x001fe20000010000 */
[----:B-1----:R-:W-:-:S04]  /*90e0*/  @!P0 FADD.FTZ R61, R61, R64 ;  /* 0x000000403d3d8221 */ /* 0x002fc80000010000 */
[----:B------:R0:W1:Y:S01]  /*90f0*/  SHFL.DOWN PT, R69, R60, 0x10, 0x1f ;  /* 0x0a001f003c457f89 */ /* 0x00006200000e0000 */
[----:B--2---:R-:W-:Y:S01]  /*9100*/  @!P0 FADD.FTZ R62, R62, R71 ;  /* 0x000000473e3e8221 */ /* 0x004fe20000010000 */
[----:B-----5:R-:W-:-:S04]  /*9110*/  @!P0 FADD.FTZ R63, R63, R68 ;  /* 0x000000443f3f8221 */ /* 0x020fc80000010000 */
[----:B------:R0:W2:Y:S04]  /*9120*/  SHFL.DOWN PT, R71, R62, 0x10, 0x1f ;  /* 0x0a001f003e477f89 */ /* 0x0000a800000e0000 */
        /* <DEDUP_REMOVED lines=11> */
.L_x_9991:
[----:B------:R-:W-:Y:S05]  /*91e0*/  BSYNC.RECONVERGENT B0 ;  /* 0x0000000000007941 */ /* 0x000fea0003800200 */
.L_x_9990:
        /* <DEDUP_REMOVED lines=23> */
[----:B------:R-:W-:-:S04]  /*9360*/  ULEA UR21, UR8, UR20, 0x3 ;  /* 0x0000001408157291 */ /* 0x000fc8000f8e18ff */
[----:B------:R-:W-:-:S13]  /*9370*/  PLOP3.LUT P0, PT, PT, PT, UP0, 0x80, 0x8 ;  /* 0x000000000008781c */ /* 0x000fda0003f0f008 */
[----:B-1----:R-:W1:Y:S04]  /*9380*/  @P0 LDS.64 R68, [UR21+0x63e0] ;  /* 0x0063e015ff440984 */ /* 0x002e680008000a00 */
        /* <DEDUP_REMOVED lines=11> */
.L_x_9993:
[----:B------:R-:W-:Y:S05]  /*9440*/  BSYNC.RECONVERGENT B0 ;  /* 0x0000000000007941 */ /* 0x000fea0003800200 */
.L_x_9992:
[----:B------:R-:W-:-:S04]  /*9450*/  UIADD3 UR8, UPT, UPT, UR8, 0x1, URZ ;  /* 0x0000000108087890 */ /* 0x000fc8000fffe0ff */
[----:B------:R-:W-:-:S09]  /*9460*/  UISETP.GE.AND UP0, UPT, UR8, UR44, UPT ;  /* 0x0000002c0800728c */ /* 0x000fd2000bf06270 */
[----:B------:R-:W-:Y:S05]  /*9470*/  BRA.U !UP0, `(.L_x_9994) ;  /* 0xffffff8108687547 */ /* 0x000fea000b83ffff */
.L_x_9895:
[----:B------:R-:W-:Y:S01]  /*9480*/  BAR.SYNC.DEFER_BLOCKING 0x0 ;  /* 0x0000000000007b1d */ /* 0x000fe20000010000 */
[----:B------:R-:W-:Y:S01]  /*9490*/  F2FP.F16.F32.PACK_AB R38, R12, R13 ;  /* 0x0000000d0c26723e */ /* 0x000fe200000000ff */
[----:B------:R-:W-:Y:S01]  /*94a0*/  UIADD3 UR8, UPT, UPT, UR11, -0x1, URZ ;  /* 0xffffffff0b087890 */ /* 0x000fe2000fffe0ff */
[----:B------:R-:W-:Y:S01]  /*94b0*/  F2FP.F16.F32.PACK_AB R37, R14, R15 ;  /* 0x0000000f0e25723e */ /* 0x000fe200000000ff */
[----:B------:R-:W-:Y:S01]  /*94c0*/  FADD.FTZ R0, R83, R18 ;  /* 0x0000001253007221 */ /* 0x000fe20000010000 */
[----:B------:R-:W-:Y:S01]  /*94d0*/  F2FP.F16.F32.PACK_AB R39, R10, R11 ;  /* 0x0000000b0a27723e */ /* 0x000fe200000000ff */
[----:B------:R-:W5:Y:S01]  /*94e0*/  LDCU.64 UR26, c[0x0][0x4f8] ;  /* 0x00009f00ff1a77ac */ /* 0x000f620008000a00 */
[----:B------:R-:W-:Y:S02]  /*94f0*/  F2FP.F16.F32.PACK_AB R36, R16, R17 ;  /* 0x000000111024723e */ /* 0x000fe400000000ff */
[----:B------:R-:W-:Y:S01]  /*9500*/  F2FP.F16.F32.PACK_AB R15, R2, R3 ;  /* 0x00000003020f723e */ /* 0x000fe200000000ff */
[----:B------:R-:W0:Y:S01]  /*9510*/  LDCU.64 UR28, c[0x0][0x500] ;  /* 0x0000a000ff1c77ac */ /* 0x000e220008000a00 */
[----:B------:R-:W-:Y:S01]  /*9520*/  F2FP.F16.F32.PACK_AB R14, R4, R5 ;  /* 0x00000005040e723e */ /* 0x000fe200000000ff */
[----:B------:R-:W-:Y:S01]  /*9530*/  FADD.FTZ R5, R0, R19 ;  /* 0x0000001300057221 */ /* 0x000fe20000010000 */
[----:B------:R-:W-:Y:S01]  /*9540*/  F2FP.F16.F32.PACK_AB R13, R6, R7 ;  /* 0x00000007060d723e */ /* 0x000fe200000000ff */
[----:B------:R-:W-:Y:S01]  /*9550*/  USHF.L.U32 UR24, UR8, 0xa, URZ ;  /* 0x0000000a08187899 */ /* 0x000fe200080006ff */
[----:B------:R-:W-:Y:S01]  /*9560*/  F2FP.F16.F32.PACK_AB R12, R8, R9 ;  /* 0x00000009080c723e */ /* 0x000fe200000000ff */
[----:B------:R-:W1:Y:S01]  /*9570*/  LDCU.64 UR30, c[0x0][0x550] ;  /* 0x0000aa00ff1e77ac */ /* 0x000e620008000a00 */
[----:B------:R-:W-:Y:S01]  /*9580*/  SHF.L.U32 R53, R53, 0x1, RZ ;  /* 0x0000000135357819 */ /* 0x000fe200000006ff */
[----:B------:R-:W-:Y:S01]  /*9590*/  FADD.FTZ R0, R5, R20 ;  /* 0x0000001405007221 */ /* 0x000fe20000010000 */
[----:B------:R-:W-:Y:S01]  /*95a0*/  F2FP.F16.F32.PACK_AB R17, R29, R28 ;  /* 0x0000001c1d11723e */ /* 0x000fe200000000ff */
[----:B------:R-:W-:Y:S01]  /*95b0*/  USHF.R.S32.HI UR25, URZ, 0x1f, UR24 ;  /* 0x0000001fff197899 */ /* 0x000fe20008011418 */
[----:B------:R-:W-:Y:S01]  /*95c0*/  LOP3.LUT R4, R53, 0x7c0, RZ, 0xc0, !PT ;  /* 0x000007c035047812 */ /* 0x000fe200078ec0ff */
[----:B------:R-:W-:Y:S01]  /*95d0*/  FADD.FTZ R5, R0, R21 ;  /* 0x0000001500057221 */ /* 0x000fe20000010000 */
[----:B------:R-:W-:Y:S01]  /*95e0*/  F2FP.F16.F32.PACK_AB R16, R27, R26 ;  /* 0x0000001a1b10723e */ /* 0x000fe200000000ff */
[----:B------:R-:W-:Y:S01]  /*95f0*/  STS.128 [R50], R36 ;  /* 0x0000002432007388 */ /* 0x000fe20000000c00 */
[----:B-----5:R-:W-:Y:S01]  /*9600*/  UIMAD.WIDE.U32 UR20, UR33, UR26, UR24 ;  /* 0x0000001a211472a5 */ /* 0x020fe2000f8e0018 */
[----:B------:R-:W-:Y:S01]  /*9610*/  LOP3.LUT R7, R4, 0x1f, R81, 0xf8, !PT ;  /* 0x0000001f04077812 */ /* 0x000fe200078ef851 */
[----:B------:R-:W-:Y:S01]  /*9620*/  UIADD3 UR16, UP1, UPT, UR16, -0x800, URZ ;  /* 0xfffff80010107890 */ /* 0x000fe2000ff3e0ff */
[----:B------:R5:W-:Y:S01]  /*9630*/  STS.128 [R50+0x10], R12 ;  /* 0x0000100c32007388 */ /* 0x000be20000000c00 */
[----:B------:R-:W-:-:S03]  /*9640*/  NOP ;  /* 0x0000000000007918 */ /* 0x000fc60000000000 */
[----:B------:R-:W2:Y:S01]  /*9650*/  LDS.128 R8, [R51] ;  /* 0x0000000033087984 */ /* 0x000ea20000000c00 */
[----:B------:R-:W-:Y:S02]  /*9660*/  UIMAD UR21, UR33, UR27, UR21 ;  /* 0x0000001b211572a4 */ /* 0x000fe4000f8e0215 */
[----:B------:R-:W-:Y:S01]  /*9670*/  UIADD3 UR14, UP2, UPT, UR14, -0x800, URZ ;  /* 0xfffff8000e0e7890 */ /* 0x000fe2000ff5e0ff */
[----:B------:R-:W3:Y:S01]  /*9680*/  LDS.128 R40, [R51+0x200] ;  /* 0x0002000033287984 */ /* 0x000ee20000000c00 */
[----:B0-----:R-:W-:Y:S02]  /*9690*/  UIMAD.WIDE.U32 UR20, UR32, UR28, UR20 ;  /* 0x0000001c201472a5 */ /* 0x001fe4000f8e0014 */
[----:B------:R-:W-:Y:S02]  /*96a0*/  UIADD3 UR12, UP3, UPT, UR12, -0x800, URZ ;  /* 0xfffff8000c0c7890 */ /* 0x000fe4000ff7e0ff */
[----:B------:R-:W-:Y:S01]  /*96b0*/  UIMAD UR26, UR32, UR29, UR21 ;  /* 0x0000001d201a72a4 */ /* 0x000fe2000f8e0215 */
[----:B-----5:R-:W-:Y:S01]  /*96c0*/  F2FP.F16.F32.PACK_AB R12, R19, R18 ;  /* 0x00000012130c723e */ /* 0x020fe200000000ff */
[----:B-1----:R-:W-:Y:S01]  /*96d0*/  ULEA UR21, UP0, UR20, UR30, 0x1 ;  /* 0x0000001e14157291 */ /* 0x002fe2000f8008ff */
[----:B------:R-:W-:Y:S01]  /*96e0*/  F2FP.F16.F32.PACK_AB R13, R21, R20 ;  /* 0x00000014150d723e */ /* 0x000fe200000000ff */
[----:B------:R-:W0:Y:S01]  /*96f0*/  LDCU.64 UR28, c[0x0][0x560] ;  /* 0x0000ac00ff1c77ac */ /* 0x000e220008000a00 */
[----:B------:R-:W-:-:S02]  /*9700*/  F2FP.F16.F32.PACK_AB R15, R25, R24 ;  /* 0x00000018190f723e */ /* 0x000fc400000000ff */
[----:B------:R-:W-:Y:S01]  /*9710*/  F2FP.F16.F32.PACK_AB R14, R23, R22 ;  /* 0x00000016170e723e */ /* 0x000fe200000000ff */
[----:B------:R-:W-:Y:S01]  /*9720*/  ULEA.HI.X UR20, UR20, UR31, UR26, 0x1, UP0 ;  /* 0x0000001f14147291 */ /* 0x000fe200080f0c1a */
[----:B------:R-:W-:Y:S01]  /*9730*/  MOV R2, UR21 ;  /* 0x0000001500027c02 */ /* 0x000fe20008000f00 */
[----:B------:R-:W-:Y:S01]  /*9740*/  FADD.FTZ R22, R5, R22 ;  /* 0x0000001605167221 */ /* 0x000fe20000010000 */
[----:B------:R-:W-:Y:S01]  /*9750*/  F2FP.F16.F32.PACK_AB R19, R33, R32 ;  /* 0x000000202113723e */ /* 0x000fe200000000ff */
[----:B------:R-:W1:Y:S01]  /*9760*/  LDCU.64 UR26, c[0x0][0x520] ;  /* 0x0000a400ff1a77ac */ /* 0x000e620008000a00 */
[----:B------:R-:W-:Y:S01]  /*9770*/  F2FP.F16.F32.PACK_AB R18, R31, R30 ;  /* 0x0000001e1f12723e */ /* 0x000fe200000000ff */
[----:B------:R-:W-:Y:S01]  /*9780*/  FADD.FTZ R23, R22, R23 ;  /* 0x0000001716177221 */ /* 0x000fe20000010000 */
[----:B------:R-:W-:Y:S01]  /*9790*/  MOV R3, UR20 ;  /* 0x0000001400037c02 */ /* 0x000fe20008000f00 */
[----:B------:R-:W-:Y:S02]  /*97a0*/  UIADD3.X UR15, UPT, UPT, UR15, -0x1, URZ, UP1, !UPT ;  /* 0xffffffff0f0f7890 */ /* 0x000fe40008ffe4ff */
[----:B------:R-:W-:Y:S01]  /*97b0*/  FADD.FTZ R24, R23, R24 ;  /* 0x0000001817187221 */ /* 0x000fe20000010000 */
[----:B------:R-:W5:Y:S01]  /*97c0*/  LDCU.64 UR20, c[0x0][0x518] ;  /* 0x0000a300ff1477ac */ /* 0x000f620008000a00 */
[----:B------:R-:W-:-:S04]  /*97d0*/  IMAD.WIDE.U32 R2, R7, 0x10, R2 ;  /* 0x0000001007027825 */ /* 0x000fc800078e0002 */
[----:B------:R-:W-:Y:S01]  /*97e0*/  FADD.FTZ R25, R24, R25 ;  /* 0x0000001918197221 */ /* 0x000fe20000010000 */
[----:B------:R-:W-:Y:S02]  /*97f0*/  UIADD3.X UR17, UPT, UPT, UR17, -0x1, URZ, UP2, !UPT ;  /* 0xffffffff11117890 */ /* 0x000fe400097fe4ff */
[----:B------:R-:W-:Y:S01]  /*9800*/  UIADD3.X UR13, UPT, UPT, UR13, -0x1, URZ, UP3, !UPT ;  /* 0xffffffff0d0d7890 */ /* 0x000fe20009ffe4ff */
[----:B------:R-:W-:-:S04]  /*9810*/  FADD.FTZ R26, R25, R26 ;  /* 0x0000001a191a7221 */ /* 0x000fc80000010000 */
[----:B------:R-:W-:Y:S01]  /*9820*/  FADD.FTZ R27, R26, R27 ;  /* 0x0000001b1a1b7221 */ /* 0x000fe20000010000 */
[----:B--2---:R-:W-:Y:S03]  /*9830*/  STG.E.128 desc[UR22][R2.64], R8 ;  /* 0x0000000802007986 */ /* 0x004fe6000c101d16 */
[----:B------:R-:W-:Y:S01]  /*9840*/  FADD.FTZ R28, R27, R28 ;  /* 0x0000001c1b1c7221 */ /* 0x000fe20000010000 */
[----:B---3--:R2:W-:Y:S01]  /*9850*/  STG.E.128 desc[UR22][R2.64+0x200], R40 ;  /* 0x0002002802007986 */ /* 0x0085e2000c101d16 */
[----:B-----5:R-:W-:Y:S02]  /*9860*/  UIMAD.WIDE.U32 UR24, UR33, UR20, UR24 ;  /* 0x00000014211872a5 */ /* 0x020fe4000f8e0018 */
[----:B------:R-:W-:Y:S01]  /*9870*/  FADD.FTZ R29, R28, R29 ;  /* 0x0000001d1c1d7221 */ /* 0x000fe20000010000 */
[----:B------:R-:W-:Y:S01]  /*9880*/  BAR.SYNC.DEFER_BLOCKING 0x0 ;  /* 0x0000000000007b1d */ /* 0x000fe20000010000 */
[----:B------:R-:W-:-:S02]  /*9890*/  UIMAD UR21, UR33, UR21, UR25 ;  /* 0x00000015211572a4 */ /* 0x000fc4000f8e0219 */
[----:B------:R-:W-:-:S03]  /*98a0*/  FADD.FTZ R30, R29, R30 ;  /* 0x0000001e1d1e7221 */ /* 0x000fc60000010000 */
[----:B------:R-:W-:Y:S01]  /*98b0*/  UMOV UR20, UR24 ;  /* 0x0000001800147c82 */ /* 0x000fe20008000000 */
[----:B------:R-:W-:Y:S01]  /*98c0*/  FADD.FTZ R31, R30, R31 ;  /* 0x0000001f1e1f7221 */ /* 0x000fe20000010000 */
[----:B-1----:R-:W-:-:S03]  /*98d0*/  UIMAD.WIDE.U32 UR20, UR32, UR26, UR20 ;  /* 0x0000001a201472a5 */ /* 0x002fc6000f8e0014 */
[----:B------:R-:W-:Y:S01]  /*98e0*/  FADD.FTZ R32, R31, R32 ;  /* 0x000000201f207221 */ /* 0x000fe20000010000 */
[----:B------:R-:W-:Y:S02]  /*98f0*/  UIMAD UR24, UR32, UR27, UR21 ;  /* 0x0000001b201872a4 */ /* 0x000fe4000f8e0215 */
[----:B0-----:R-:W-:Y:S01]  /*9900*/  ULEA UR21, UP0, UR20, UR28, 0x1 ;  /* 0x0000001c14157291 */ /* 0x001fe2000f8008ff */
[----:B------:R-:W-:-:S03]  /*9910*/  FADD.FTZ R83, R32, R33 ;  /* 0x0000002120537221 */ /* 0x000fc60000010000 */
        /* <DEDUP_REMOVED lines=16> */
.L_x_9894:
        /* <DEDUP_REMOVED lines=41> */
.L_x_9997:
[----:B------:R-:W-:Y:S05]  /*9cb0*/  BSYNC.RECONVERGENT B0 ;  /* 0x0000000000007941 */ /* 0x000fea0003800200 */
.L_x_9996:
        /* <DEDUP_REMOVED lines=39> */
.L_x_9999:
[----:B------:R-:W-:Y:S05]  /*9f30*/  BSYNC.RECONVERGENT B0 ;  /* 0x0000000000007941 */ /* 0x000fea0003800200 */
.L_x_9998:
[----:B------:R-:W-:Y:S05]  /*9f40*/  @P0 EXIT ;  /* 0x000000000000094d */ /* 0x000fea0003800000 */
[----:B------:R-:W3:Y:S01]  /*9f50*/  S2UR UR12, SR_CTAID.Y ;  /* 0x00000000000c79c3 */ /* 0x000ee20000002600 */
[----:B------:R-:W3:Y:S01]  /*9f60*/  LDCU.64 UR8, c[0x0][0x4a8] ;  /* 0x00009500ff0877ac */ /* 0x000ee20008000a00 */
[----:B------:R-:W-:Y:S01]  /*9f70*/  BSSY.RECONVERGENT B0, `(.L_x_10000) ;  /* 0x0000027000007945 */ /* 0x000fe20003800200 */
[----:B-1----:R-:W-:Y:S01]  /*9f80*/  MOV R0, R10 ;  /* 0x0000000a00007202 */ /* 0x002fe20000000f00 */
[----:B------:R-:W1:Y:S04]  /*9f90*/  LDCU.64 UR10, c[0x0][0x4c8] ;  /* 0x00009900ff0a77ac */ /* 0x000e680008000a00 */
[----:B------:R-:W5:Y:S01]  /*9fa0*/  S2UR UR13, SR_CgaCtaId ;  /* 0x00000000000d79c3 */ /* 0x000f620000008800 */
        /* <DEDUP_REMOVED lines=9> */
[----:B-----5:R-:W-:-:S12]  /*a040*/  ULEA UR13, UR13, UR8, 0x18 ;  /* 0x000000080d0d7291 */ /* 0x020fd8000f8ec0ff */
.L_x_10001:
        /* <DEDUP_REMOVED lines=26> */
.L_x_10000:
[----:B------:R-:W-:Y:S05]  /*a1f0*/  EXIT ;  /* 0x000000000000794d */ /* 0x000fea0003800000 */
.L_x_9900:
[----:B------:R-:W-:Y:S01]  /*a200*/  HFMA2 R201, -RZ, RZ, 0, 5.9604644775390625e-08 ;  /* 0x00000001ffc97431 */ /* 0x000fe200000001ff */
[----:B------:R-:W-:Y:S02]  /*a210*/  MOV R204, R69 ;  /* 0x0000004500cc7202 */ /* 0x000fe40000000f00 */
[----:B------:R-:W-:Y:S02]  /*a220*/  MOV R206, RZ ;  /* 0x000000ff00ce7202 */ /* 0x000fe40000000f00 */
[----:B------:R-:W-:-:S07]  /*a230*/  MOV R73, 0xffffffff ;  /* 0xffffffff00497802 */ /* 0x000fce0000000f00 */
[----:B01---5:R-:W-:Y:S05]  /*a240*/  WARPSYNC.COLLECTIVE R73, `(.L_x_10002) ;  /* 0x0000000049087348 */ /* 0x023fea0003c00000 */
[----:B------:R2:W3:Y:S02]  /*a250*/  SHFL.UP P6, R200, R204, R201, R206 ;  /* 0x040000c9ccc87389 */ /* 0x0004e400000c00ce */
[----:B0123-5:R-:W-:Y:S05]  /*a260*/  ENDCOLLECTIVE ;  /* 0x000000000000791b */ /* 0x02ffea0003800000 */
.L_x_10002:
[----:B------:R-:W-:Y:S02]  /*a270*/  MOV R204, R75 ;  /* 0x0000004b00cc7202 */ /* 0x000fe40000000f00 */
[----:B------:R-:W-:-:S07]  /*a280*/  MOV R68, R200 ;  /* 0x000000c800447202 */ /* 0x000fce0000000f00 */
[----:B------:R-:W-:Y:S05]  /*a290*/  WARPSYNC.COLLECTIVE R73, `(.L_x_10003) ;  /* 0x0000000049087348 */ /* 0x000fea0003c00000 */
[----:B------:R0:W1:Y:S02]  /*a2a0*/  SHFL.UP P6, R200, R204, R201, R206 ;  /* 0x040000c9ccc87389 */ /* 0x00006400000c00ce */
[----:B01----:R-:W-:Y:S05]  /*a2b0*/  ENDCOLLECTIVE ;  /* 0x000000000000791b */ /* 0x003fea0003800000 */
.L_x_10003:
[----:B------:R-:W-:Y:S02]  /*a2c0*/  MOV R204, R198 ;  /* 0x000000c600cc7202 */ /* 0x000fe40000000f00 */
[----:B------:R-:W-:-:S07]  /*a2d0*/  MOV R70, R200 ;  /* 0x000000c800467202 */ /* 0x000fce0000000f00 */
[----:B------:R-:W-:Y:S05]  /*a2e0*/  WARPSYNC.COLLECTIVE R73, `(.L_x_10004) ;  /* 0x0000000049087348 */ /* 0x000fea0003c00000 */
[----:B------:R0:W1:Y:S02]  /*a2f0*/  SHFL.UP P6, R200, R204, R201, R206 ;  /* 0x040000c9ccc87389 */ /* 0x00006400000c00ce */
[----:B01----:R-:W-:Y:S05]  /*a300*/  ENDCOLLECTIVE ;  /* 0x000000000000791b */ /* 0x003fea0003800000 */
.L_x_10004:
[----:B------:R-:W-:Y:S02]  /*a310*/  MOV R204, R199 ;  /* 0x000000c700cc7202 */ /* 0x000fe40000000f00 */
[----:B------:R-:W-:-:S07]  /*a320*/  MOV R72, R200 ;  /* 0x000000c800487202 */ /* 0x000fce0000000f00 */
[----:B------:R-:W-:Y:S05]  /*a330*/  WARPSYNC.COLLECTIVE R73, `(.L_x_10005) ;  /* 0x0000000049087348 */ /* 0x000fea0003c00000 */
[----:B------:R0:W1:Y:S02]  /*a340*/  SHFL.UP P6, R200, R204, R201, R206 ;  /* 0x040000c9ccc87389 */ /* 0x00006400000c00ce */
[----:B01----:R-:W-:Y:S05]  /*a350*/  ENDCOLLECTIVE ;  /* 0x000000000000791b */ /* 0x003fea0003800000 */
.L_x_10005:
        /* <DEDUP_REMOVED lines=15> */
.L_x_10006:
[----:B------:R-:W-:Y:S02]  /*a450*/  MOV R204, R75 ;  /* 0x0000004b00cc7202 */ /* 0x000fe40000000f00 */
[----:B------:R-:W-:-:S07]  /*a460*/  MOV R68, R200 ;  /* 0x000000c800447202 */ /* 0x000fce0000000f00 */
[----:B------:R-:W-:Y:S05]  /*a470*/  WARPSYNC.COLLECTIVE R73, `(.L_x_10007) ;  /* 0x0000000049087348 */ /* 0x000fea0003c00000 */
[----:B------:R0:W1:Y:S02]  /*a480*/  SHFL.UP P6, R200, R204, R201, R206 ;  /* 0x040000c9ccc87389 */ /* 0x00006400000c00ce */
[----:B01----:R-:W-:Y:S05]  /*a490*/  ENDCOLLECTIVE ;  /* 0x000000000000791b */ /* 0x003fea0003800000 */
.L_x_10007:
[----:B------:R-:W-:Y:S02]  /*a4a0*/  MOV R204, R198 ;  /* 0x000000c600cc7202 */ /* 0x000fe40000000f00 */
[----:B------:R-:W-:-:S07]  /*a4b0*/  MOV R70, R200 ;  /* 0x000000c800467202 */ /* 0x000fce0000000f00 */
[----:B------:R-:W-:Y:S05]  /*a4c0*/  WARPSYNC.COLLECTIVE R73, `(.L_x_10008) ;  /* 0x0000000049087348 */ /* 0x000fea0003c00000 */
[----:B------:R0:W1:Y:S02]  /*a4d0*/  SHFL.UP P6, R200, R204, R201, R206 ;  /* 0x040000c9ccc87389 */ /* 0x00006400000c00ce */
[----:B01----:R-:W-:Y:S05]  /*a4e0*/  ENDCOLLECTIVE ;  /* 0x000000000000791b */ /* 0x003fea0003800000 */
.L_x_10008:
[----:B------:R-:W-:Y:S02]  /*a4f0*/  MOV R204, R199 ;  /* 0x000000c700cc7202 */ /* 0x000fe40000000f00 */
[----:B------:R-:W-:-:S07]  /*a500*/  MOV R72, R200 ;  /* 0x000000c800487202 */ /* 0x000fce0000000f00 */
[----:B------:R-:W-:Y:S05]  /*a510*/  WARPSYNC.COLLECTIVE R73, `(.L_x_10009) ;  /* 0x0000000049087348 */ /* 0x000fea0003c00000 */
[----:B------:R0:W1:Y:S02]  /*a520*/  SHFL.UP P6, R200, R204, R201, R206 ;  /* 0x040000c9ccc87389 */ /* 0x00006400000c00ce */
[----:B01----:R-:W-:Y:S05]  /*a530*/  ENDCOLLECTIVE ;  /* 0x000000000000791b */ /* 0x003fea0003800000 */
.L_x_10009:
        /* <DEDUP_REMOVED lines=15> */
.L_x_10010:
[----:B------:R-:W-:Y:S02]  /*a630*/  MOV R204, R75 ;  /* 0x0000004b00cc7202 */ /* 0x000fe40000000f00 */
[----:B------:R-:W-:-:S07]  /*a640*/  MOV R68, R200 ;  /* 0x000000c800447202 */ /* 0x000fce0000000f00 */
[----:B------:R-:W-:Y:S05]  /*a650*/  WARPSYNC.COLLECTIVE R73, `(.L_x_10011) ;  /* 0x0000000049087348 */ /* 0x000fea0003c00000 */
[----:B------:R0:W1:Y:S02]  /*a660*/  SHFL.UP P6, R200, R204, R201, R206 ;  /* 0x040000c9ccc87389 */ /* 0x00006400000c00ce */
[----:B01----:R-:W-:Y:S05]  /*a670*/  ENDCOLLECTIVE ;  /* 0x000000000000791b */ /* 0x003fea0003800000 */
.L_x_10011:
[----:B------:R-:W-:Y:S02]  /*a680*/  MOV R204, R198 ;  /* 0x000000c600cc7202 */ /* 0x000fe40000000f00 */
[----:B------:R-:W-:-:S07]  /*a690*/  MOV R70, R200 ;  /* 0x000000c800467202 */ /* 0x000fce0000000f00 */
[----:B------:R-:W-:Y:S05]  /*a6a0*/  WARPSYNC.COLLECTIVE R73, `(.L_x_10012) ;  /* 0x0000000049087348 */ /* 0x000fea0003c00000 */
[----:B------:R0:W1:Y:S02]  /*a6b0*/  SHFL.UP P6, R200, R204, R201, R206 ;  /* 0x040000c9ccc87389 */ /* 0x00006400000c00ce */
[----:B01----:R-:W-:Y:S05]  /*a6c0*/  ENDCOLLECTIVE ;  /* 0x000000000000791b */ /* 0x003fea0003800000 */
.L_x_10012:
[----:B------:R-:W-:Y:S02]  /*a6d0*/  MOV R204, R199 ;  /* 0x000000c700cc7202 */ /* 0x000fe40000000f00 */
[----:B------:R-:W-:-:S07]  /*a6e0*/  MOV R72, R200 ;  /* 0x000000c800487202 */ /* 0x000fce0000000f00 */
[----:B------:R-:W-:Y:S05]  /*a6f0*/  WARPSYNC.COLLECTIVE R73, `(.L_x_10013) ;  /* 0x0000000049087348 */ /* 0x000fea0003c00000 */
[----:B------:R0:W1:Y:S02]  /*a700*/  SHFL.UP P6, R200, R204, R201, R206 ;  /* 0x040000c9ccc87389 */ /* 0x00006400000c00ce */
[----:B01----:R-:W-:Y:S05]  /*a710*/  ENDCOLLECTIVE ;  /* 0x000000000000791b */ /* 0x003fea0003800000 */
.L_x_10013:
        /* <DEDUP_REMOVED lines=15> */
.L_x_10014:
[----:B------:R-:W-:Y:S02]  /*a810*/  MOV R204, R75 ;  /* 0x0000004b00cc7202 */ /* 0x000fe40000000f00 */
[----:B------:R-:W-:-:S07]  /*a820*/  MOV R68, R200 ;  /* 0x000000c800447202 */ /* 0x000fce0000000f00 */
[----:B------:R-:W-:Y:S05]  /*a830*/  WARPSYNC.COLLECTIVE R73, `(.L_x_10015) ;  /* 0x0000000049087348 */ /* 0x000fea0003c00000 */
[----:B------:R0:W1:Y:S02]  /*a840*/  SHFL.UP P6, R200, R204, R201, R206 ;  /* 0x040000c9ccc87389 */ /* 0x00006400000c00ce */
[----:B01----:R-:W-:Y:S05]  /*a850*/  ENDCOLLECTIVE ;  /* 0x000000000000791b */ /* 0x003fea0003800000 */
.L_x_10015:
[----:B------:R-:W-:Y:S02]  /*a860*/  MOV R204, R198 ;  /* 0x000000c600cc7202 */ /* 0x000fe40000000f00 */
[----:B------:R-:W-:-:S07]  /*a870*/  MOV R70, R200 ;  /* 0x000000c800467202 */ /* 0x000fce0000000f00 */
[----:B------:R-:W-:Y:S05]  /*a880*/  WARPSYNC.COLLECTIVE R73, `(.L_x_10016) ;  /* 0x0000000049087348 */ /* 0x000fea0003c00000 */
[----:B------:R0:W1:Y:S02]  /*a890*/  SHFL.UP P6, R200, R204, R201, R206 ;  /* 0x040000c9ccc87389 */ /* 0x00006400000c00ce */
[----:B01----:R-:W-:Y:S05]  /*a8a0*/  ENDCOLLECTIVE ;  /* 0x000000000000791b */ /* 0x003fea0003800000 */
.L_x_10016:
[----:B------:R-:W-:Y:S02]  /*a8b0*/  MOV R204, R199 ;  /* 0x000000c700cc7202 */ /* 0x000fe40000000f00 */
[----:B------:R-:W-:-:S07]  /*a8c0*/  MOV R72, R200 ;  /* 0x000000c800487202 */ /* 0x000fce0000000f00 */
[----:B------:R-:W-:Y:S05]  /*a8d0*/  WARPSYNC.COLLECTIVE R73, `(.L_x_10017) ;  /* 0x0000000049087348 */ /* 0x000fea0003c00000 */
[----:B------:R0:W1:Y:S02]  /*a8e0*/  SHFL.UP P6, R200, R204, R201, R206 ;  /* 0x040000c9ccc87389 */ /* 0x00006400000c00ce */
[----:B01----:R-:W-:Y:S05]  /*a8f0*/  ENDCOLLECTIVE ;  /* 0x000000000000791b */ /* 0x003fea0003800000 */
.L_x_10017:
        /* <DEDUP_REMOVED lines=15> */
.L_x_10018:
[----:B------:R-:W-:Y:S02]  /*a9f0*/  MOV R204, R75 ;  /* 0x0000004b00cc7202 */ /* 0x000fe40000000f00 */
[----:B------:R-:W-:-:S07]  /*aa00*/  MOV R68, R200 ;  /* 0x000000c800447202 */ /* 0x000fce0000000f00 */
[----:B------:R-:W-:Y:S05]  /*aa10*/  WARPSYNC.COLLECTIVE R73, `(.L_x_10019) ;  /* 0x0000000049087348 */ /* 0x000fea0003c00000 */
[----:B------:R0:W1:Y:S02]  /*aa20*/  SHFL.UP P6, R200, R204, R201, R206 ;  /* 0x040000c9ccc87389 */ /* 0x00006400000c00ce */
[----:B01----:R-:W-:Y:S05]  /*aa30*/  ENDCOLLECTIVE ;  /* 0x000000000000791b */ /* 0x003fea0003800000 */
.L_x_10019:
[----:B------:R-:W-:Y:S02]  /*aa40*/  MOV R204, R198 ;  /* 0x000000c600cc7202 */ /* 0x000fe40000000f00 */
[----:B------:R-:W-:-:S07]  /*aa50*/  MOV R70, R200 ;  /* 0x000000c800467202 */ /* 0x000fce0000000f00 */
[----:B------:R-:W-:Y:S05]  /*aa60*/  WARPSYNC.COLLECTIVE R73, `(.L_x_10020) ;  /* 0x0000000049087348 */ /* 0x000fea0003c00000 */
[----:B------:R0:W1:Y:S02]  /*aa70*/  SHFL.UP P6, R200, R204, R201, R206 ;  /* 0x040000c9ccc87389 */ /* 0x00006400000c00ce */
[----:B01----:R-:W-:Y:S05]  /*aa80*/  ENDCOLLECTIVE ;  /* 0x000000000000791b */ /* 0x003fea0003800000 */
.L_x_10020:
[----:B------:R-:W-:Y:S02]  /*aa90*/  MOV R204, R199 ;  /* 0x000000c700cc7202 */ /* 0x000fe40000000f00 */
[----:B------:R-:W-:-:S07]  /*aaa0*/  MOV R72, R200 ;  /* 0x000000c800487202 */ /* 0x000fce0000000f00 */
[----:B------:R-:W-:Y:S05]  /*aab0*/  WARPSYNC.COLLECTIVE R73, `(.L_x_10021) ;  /* 0x0000000049087348 */ /* 0x000fea0003c00000 */
[----:B------:R0:W1:Y:S02]  /*aac0*/  SHFL.UP P6, R200, R204, R201, R206 ;  /* 0x040000c9ccc87389 */ /* 0x00006400000c00ce */
[----:B01----:R-:W-:Y:S05]  /*aad0*/  ENDCOLLECTIVE ;  /* 0x000000000000791b */ /* 0x003fea0003800000 */
.L_x_10021:
[----:B------:R-:W-:Y:S05]  /*aae0*/  BRA `(.L_x_10022) ;  /* 0xffffff8c00307947 */ /* 0x000fea000383ffff */
.L_x_9901:
        /* <DEDUP_REMOVED lines=8> */
.L_x_10024:
[----:B------:R-:W-:Y:S05]  /*ab70*/  BSYNC B0 ;  /* 0x0000000000007941 */ /* 0x000fea0003800000 */
.L_x_10023:
[----:B------:R-:W-:Y:S05]  /*ab80*/  BRA `(.L_x_10025) ;  /* 0xffffff8c003c7947 */ /* 0x000fea000383ffff */
.L_x_9902:
        /* <DEDUP_REMOVED lines=8> */
.L_x_10027:
[----:B------:R-:W-:Y:S05]  /*ac10*/  BSYNC B0 ;  /* 0x0000000000007941 */ /* 0x000fea0003800000 */
.L_x_10026:
[----:B------:R-:W-:Y:S05]  /*ac20*/  BRA `(.L_x_10028) ;  /* 0xffffff8c001c7947 */ /* 0x000fea000383ffff */
.L_x_9903:
        /* <DEDUP_REMOVED lines=8> */
.L_x_10030:
[----:B------:R-:W-:Y:S05]  /*acb0*/  BSYNC B0 ;  /* 0x0000000000007941 */ /* 0x000fea0003800000 */
.L_x_10029:
[----:B------:R-:W-:Y:S05]  /*acc0*/  BRA `(.L_x_10031) ;  /* 0xffffff8800fc7947 */ /* 0x000fea000383ffff */
.L_x_9904:
        /* <DEDUP_REMOVED lines=8> */
.L_x_10033:
[----:B------:R-:W-:Y:S05]  /*ad50*/  BSYNC B0 ;  /* 0x0000000000007941 */ /* 0x000fea0003800000 */
.L_x_10032:
[----:B------:R-:W-:Y:S05]  /*ad60*/  BRA `(.L_x_10034) ;  /* 0xffffff8800dc7947 */ /* 0x000fea000383ffff */
.L_x_9905:
        /* <DEDUP_REMOVED lines=8> */
.L_x_10036:
[----:B------:R-:W-:Y:S05]  /*adf0*/  BSYNC B0 ;  /* 0x0000000000007941 */ /* 0x000fea0003800000 */
.L_x_10035:
        /* <DEDUP_REMOVED lines=10> */
.L_x_10037:
[----:B------:R-:W-:Y:S02]  /*aea0*/  MOV R70, 0x1f ;  /* 0x0000001f00467802 */ /* 0x000fe40000000f00 */
[----:B------:R-:W-:Y:S02]  /*aeb0*/  MOV R204, R198 ;  /* 0x000000c600cc7202 */ /* 0x000fe40000000f00 */
[----:B------:R-:W-:-:S07]  /*aec0*/  MOV R75, R200 ;  /* 0x000000c8004b7202 */ /* 0x000fce0000000f00 */
[----:B------:R-:W-:Y:S05]  /*aed0*/  WARPSYNC.COLLECTIVE R73, `(.L_x_10038) ;  /* 0x0000000049087348 */ /* 0x000fea0003c00000 */
[----:B------:R0:W1:Y:S02]  /*aee0*/  SHFL.UP P6, R200, R204, R201, R206 ;  /* 0x040000c9ccc87389 */ /* 0x00006400000c00ce */
[----:B01----:R-:W-:Y:S05]  /*aef0*/  ENDCOLLECTIVE ;  /* 0x000000000000791b */ /* 0x003fea0003800000 */
.L_x_10038:
[----:B------:R-:W-:Y:S02]  /*af00*/  MOV R204, R199 ;  /* 0x000000c700cc7202 */ /* 0x000fe40000000f00 */
[----:B------:R-:W-:-:S07]  /*af10*/  MOV R198, R200 ;  /* 0x000000c800c67202 */ /* 0x000fce0000000f00 */
[----:B------:R-:W-:Y:S05]  /*af20*/  WARPSYNC.COLLECTIVE R73, `(.L_x_10039) ;  /* 0x0000000049087348 */ /* 0x000fea0003c00000 */
[----:B------:R0:W1:Y:S02]  /*af30*/  SHFL.UP P6, R200, R204, R201, R206 ;  /* 0x040000c9ccc87389 */ /* 0x00006400000c00ce */
[----:B01----:R-:W-:Y:S05]  /*af40*/  ENDCOLLECTIVE ;  /* 0x000000000000791b */ /* 0x003fea0003800000 */
.L_x_10039:
[----:B------:R-:W-:Y:S05]  /*af50*/  WARPSYNC.COLLECTIVE R73, `(.L_x_10040) ;  /* 0x0000000049087348 */ /* 0x000fea0003c00000 */
[----:B------:R0:W1:Y:S02]  /*af60*/  SHFL.IDX P3, R68, R72, R71, R70 ;  /* 0x0000004748447389 */ /* 0x0000640000060046 */
[----:B01----:R-:W-:Y:S05]  /*af70*/  ENDCOLLECTIVE ;  /* 0x000000000000791b */ /* 0x003fea0003800000 */
.L_x_10040:
[----:B------:R-:W-:Y:S02]  /*af80*/  MOV R72, R65 ;  /* 0x0000004100487202 */ /* 0x000fe40000000f00 */
[----:B------:R-:W-:Y:S02]  /*af90*/  MOV R199, R200 ;  /* 0x000000c800c77202 */ /* 0x000fe40000000f00 */
[----:B------:R-:W-:-:S07]  /*afa0*/  MOV R64, R68 ;  /* 0x0000004400407202 */ /* 0x000fce0000000f00 */
[----:B------:R-:W-:Y:S05]  /*afb0*/  WARPSYNC.COLLECTIVE R73, `(.L_x_10041) ;  /* 0x0000000049087348 */ /* 0x000fea0003c00000 */
[----:B------:R0:W1:Y:S02]  /*afc0*/  SHFL.IDX P3, R68, R72, R71, R70 ;  /* 0x0000004748447389 */ /* 0x0000640000060046 */
[----:B01----:R-:W-:Y:S05]  /*afd0*/  ENDCOLLECTIVE ;  /* 0x000000000000791b */ /* 0x003fea0003800000 */
.L_x_10041:
[----:B------:R-:W-:Y:S02]  /*afe0*/  MOV R72, R66 ;  /* 0x0000004200487202 */ /* 0x000fe40000000f00 */
[----:B------:R-:W-:-:S07]  /*aff0*/  MOV R200, R68 ;  /* 0x0000004400c87202 */ /* 0x000fce0000000f00 */
[----:B------:R-:W-:Y:S05]  /*b000*/  WARPSYNC.COLLECTIVE R73, `(.L_x_10042) ;  /* 0x0000000049087348 */ /* 0x000fea0003c00000 */
[----:B------:R0:W1:Y:S02]  /*b010*/  SHFL.IDX P3, R68, R72, R71, R70 ;  /* 0x0000004748447389 */ /* 0x0000640000060046 */
[----:B01----:R-:W-:Y:S05]  /*b020*/  ENDCOLLECTIVE ;  /* 0x000000000000791b */ /* 0x003fea0003800000 */
.L_x_10042:
[----:B------:R-:W-:Y:S02]  /*b030*/  MOV R72, R67 ;  /* 0x0000004300487202 */ /* 0x000fe40000000f00 */
[----:B------:R-:W-:-:S07]  /*b040*/  MOV R66, R68 ;  /* 0x0000004400427202 */ /* 0x000fce0000000f00 */
[----:B------:R-:W-:Y:S05]  /*b050*/  WARPSYNC.COLLECTIVE R73, `(.L_x_10043) ;  /* 0x0000000049087348 */ /* 0x000fea0003c00000 */
[----:B------:R0:W1:Y:S02]  /*b060*/  SHFL.IDX P3, R68, R72, R71, R70 ;  /* 0x0000004748447389 */ /* 0x0000640000060046 */
[----:B01----:R-:W-:Y:S05]  /*b070*/  ENDCOLLECTIVE ;  /* 0x000000000000791b */ /* 0x003fea0003800000 */
.L_x_10043:
[----:B------:R-:W-:Y:S01]  /*b080*/  MOV R67, R68 ;  /* 0x0000004400437202 */ /* 0x000fe20000000f00 */
[----:B------:R-:W-:Y:S06]  /*b090*/  BRA `(.L_x_10044) ;  /* 0xffffff8800387947 */ /* 0x000fec000383ffff */
.L_x_9908:
[----:B------:R-:W-:Y:S01]  /*b0a0*/  HFMA2 R69, -RZ, RZ, 0, 5.9604644775390625e-08 ;  /* 0x00000001ff457431 */ /* 0x000fe200000001ff */
[----:B------:R-:W-:Y:S02]  /*b0b0*/  MOV R68, R250 ;  /* 0x000000fa00447202 */ /* 0x000fe40000000f00 */
[----:B------:R-:W-:Y:S02]  /*b0c0*/  MOV R252, 0x1f ;  /* 0x0000001f00fc7802 */ /* 0x000fe40000000f00 */
[----:B------:R-:W-:-:S07]  /*b0d0*/  MOV R73, 0xffffffff ;  /* 0xffffffff00497802 */ /* 0x000fce0000000f00 */
[----:B0-----:R-:W-:Y:S05]  /*b0e0*/  WARPSYNC.COLLECTIVE R73, `(.L_x_10045) ;  /* 0x0000000049087348 */ /* 0x001fea0003c00000 */
[----:B------:R1:W2:Y:S02]  /*b0f0*/  SHFL.DOWN P0, R251, R68, R69, R252 ;  /* 0x0800004544fb7389 */ /* 0x0002a400000000fc */
[----:B012---:R-:W-:Y:S05]  /*b100*/  ENDCOLLECTIVE ;  /* 0x000000000000791b */ /* 0x007fea0003800000 */
.L_x_10045:
[----:B------:R-:W-:Y:S02]  /*b110*/  MOV R68, R74 ;  /* 0x0000004a00447202 */ /* 0x000fe40000000f00 */
[----:B------:R-:W-:-:S07]  /*b120*/  MOV R247, R251 ;  /* 0x000000fb00f77202 */ /* 0x000fce0000000f00 */
[----:B------:R-:W-:Y:S05]  /*b130*/  WARPSYNC.COLLECTIVE R73, `(.L_x_10046) ;  /* 0x0000000049087348 */ /* 0x000fea0003c00000 */
[----:B------:R0:W1:Y:S02]  /*b140*/  SHFL.DOWN P0, R251, R68, R69, R252 ;  /* 0x0800004544fb7389 */ /* 0x00006400000000fc */
[----:B01----:R-:W-:Y:S05]  /*b150*/  ENDCOLLECTIVE ;  /* 0x000000000000791b */ /* 0x003fea0003800000 */
.L_x_10046:
[----:B------:R-:W-:Y:S02]  /*b160*/  MOV R68, R75 ;  /* 0x0000004b00447202 */ /* 0x000fe40000000f00 */
[----:B------:R-:W-:-:S07]  /*b170*/  MOV R245, R251 ;  /* 0x000000fb00f57202 */ /* 0x000fce0000000f00 */
[----:B------:R-:W-:Y:S05]  /*b180*/  WARPSYNC.COLLECTIVE R73, `(.L_x_10047) ;  /* 0x0000000049087348 */ /* 0x000fea0003c00000 */
[----:B------:R0:W1:Y:S02]  /*b190*/  SHFL.DOWN P0, R251, R68, R69, R252 ;  /* 0x0800004544fb7389 */ /* 0x00006400000000fc */
[----:B01----:R-:W-:Y:S05]  /*b1a0*/  ENDCOLLECTIVE ;  /* 0x000000000000791b */ /* 0x003fea0003800000 */
.L_x_10047:
[----:B------:R-:W-:Y:S02]  /*b1b0*/  MOV R68, R249 ;  /* 0x000000f900447202 */ /* 0x000fe40000000f00 */
[----:B------:R-:W-:-:S07]  /*b1c0*/  MOV R71, R251 ;  /* 0x000000fb00477202 */ /* 0x000fce0000000f00 */
[----:B------:R-:W-:Y:S05]  /*b1d0*/  WARPSYNC.COLLECTIVE R73, `(.L_x_10048) ;  /* 0x0000000049087348 */ /* 0x000fea0003c00000 */
[----:B------:R0:W1:Y:S02]  /*b1e0*/  SHFL.DOWN P0, R251, R68, R69, R252 ;  /* 0x0800004544fb7389 */ /* 0x00006400000000fc */
[----:B01----:R-:W-:Y:S05]  /*b1f0*/  ENDCOLLECTIVE ;  /* 0x000000000000791b */ /* 0x003fea0003800000 */
.L_x_10048:
[----:B------:R-:W-:Y:S05]  /*b200*/  BRA `(.L_x_10049) ;  /* 0xffffff9c00247947 */ /* 0x000fea000383ffff */
.L_x_9911:
        /* <DEDUP_REMOVED lines=8> */
.L_x_10051:
[----:B------:R-:W-:Y:S05]  /*b290*/  BSYNC B1 ;  /* 0x0000000000017941 */ /* 0x000fea0003800000 */
.L_x_10050:
        /* <DEDUP_REMOVED lines=8> */
.L_x_10052:
[----:B------:R-:W-:Y:S02]  /*b320*/  MOV R68, R75 ;  /* 0x0000004b00447202 */ /* 0x000fe40000000f00 */
[----:B------:R-:W-:-:S07]  /*b330*/  MOV R245, R251 ;  /* 0x000000fb00f57202 */ /* 0x000fce0000000f00 */
[----:B------:R-:W-:Y:S05]  /*b340*/  WARPSYNC.COLLECTIVE R73, `(.L_x_10053) ;  /* 0x0000000049087348 */ /* 0x000fea0003c00000 */
[----:B------:R0:W1:Y:S02]  /*b350*/  SHFL.DOWN P0, R251, R68, R69, R252 ;  /* 0x0800004544fb7389 */ /* 0x00006400000000fc */
[----:B01----:R-:W-:Y:S05]  /*b360*/  ENDCOLLECTIVE ;  /* 0x000000000000791b */ /* 0x003fea0003800000 */
.L_x_10053:
[----:B------:R-:W-:Y:S02]  /*b370*/  MOV R68, R249 ;  /* 0x000000f900447202 */ /* 0x000fe40000000f00 */
[----:B------:R-:W-:-:S07]  /*b380*/  MOV R247, R251 ;  /* 0x000000fb00f77202 */ /* 0x000fce0000000f00 */
[----:B------:R-:W-:Y:S05]  /*b390*/  WARPSYNC.COLLECTIVE R73, `(.L_x_10054) ;  /* 0x0000000049087348 */ /* 0x000fea0003c00000 */
[----:B------:R0:W1:Y:S02]  /*b3a0*/  SHFL.DOWN P0, R251, R68, R69, R252 ;  /* 0x0800004544fb7389 */ /* 0x00006400000000fc */
[----:B01----:R-:W-:Y:S05]  /*b3b0*/  ENDCOLLECTIVE ;  /* 0x000000000000791b */ /* 0x003fea0003800000 */
.L_x_10054:
[----:B------:R-:W-:Y:S05]  /*b3c0*/  BRA `(.L_x_10055) ;  /* 0xffffff9c00047947 */ /* 0x000fea000383ffff */
.L_x_9914:
        /* <DEDUP_REMOVED lines=8> */
.L_x_10057:
[----:B------:R-:W-:Y:S05]  /*b450*/  BSYNC B1 ;  /* 0x0000000000017941 */ /* 0x000fea0003800000 */
.L_x_10056:
        /* <DEDUP_REMOVED lines=8> */
.L_x_10058:
[----:B------:R-:W-:Y:S02]  /*b4e0*/  MOV R68, R75 ;  /* 0x0000004b00447202 */ /* 0x000fe40000000f00 */
[----:B------:R-:W-:-:S07]  /*b4f0*/  MOV R245, R251 ;  /* 0x000000fb00f57202 */ /* 0x000fce0000000f00 */
[----:B------:R-:W-:Y:S05]  /*b500*/  WARPSYNC.COLLECTIVE R73, `(.L_x_10059) ;  /* 0x0000000049087348 */ /* 0x000fea0003c00000 */
[----:B------:R0:W1:Y:S02]  /*b510*/  SHFL.DOWN P0, R251, R68, R69, R252 ;  /* 0x0800004544fb7389 */ /* 0x00006400000000fc */
[----:B01----:R-:W-:Y:S05]  /*b520*/  ENDCOLLECTIVE ;  /* 0x000000000000791b */ /* 0x003fea0003800000 */
.L_x_10059:
[----:B------:R-:W-:Y:S02]  /*b530*/  MOV R68, R249 ;  /* 0x000000f900447202 */ /* 0x000fe40000000f00 */
[----:B------:R-:W-:-:S07]  /*b540*/  MOV R247, R251 ;  /* 0x000000fb00f77202 */ /* 0x000fce0000000f00 */
[----:B------:R-:W-:Y:S05]  /*b550*/  WARPSYNC.COLLECTIVE R73, `(.L_x_10060) ;  /* 0x0000000049087348 */ /* 0x000fea0003c00000 */
[----:B------:R0:W1:Y:S02]  /*b560*/  SHFL.DOWN P0, R251, R68, R69, R252 ;  /* 0x0800004544fb7389 */ /* 0x00006400000000fc */
[----:B01----:R-:W-:Y:S05]  /*b570*/  ENDCOLLECTIVE ;  /* 0x000000000000791b */ /* 0x003fea0003800000 */
.L_x_10060:
[----:B------:R-:W-:Y:S05]  /*b580*/  BRA `(.L_x_10061) ;  /* 0xffffff9800e47947 */ /* 0x000fea000383ffff */
.L_x_9917:
        /* <DEDUP_REMOVED lines=8> */
.L_x_10063:
[----:B------:R-:W-:Y:S05]  /*b610*/  BSYNC B1 ;  /* 0x0000000000017941 */ /* 0x000fea0003800000 */
.L_x_10062:
        /* <DEDUP_REMOVED lines=8> */
.L_x_10064:
[----:B------:R-:W-:Y:S02]  /*b6a0*/  MOV R68, R75 ;  /* 0x0000004b00447202 */ /* 0x000fe40000000f00 */
[----:B------:R-:W-:-:S07]  /*b6b0*/  MOV R245, R251 ;  /* 0x000000fb00f57202 */ /* 0x000fce0000000f00 */
[----:B------:R-:W-:Y:S05]  /*b6c0*/  WARPSYNC.COLLECTIVE R73, `(.L_x_10065) ;  /* 0x0000000049087348 */ /* 0x000fea0003c00000 */
[----:B------:R0:W1:Y:S02]  /*b6d0*/  SHFL.DOWN P0, R251, R68, R69, R252 ;  /* 0x0800004544fb7389 */ /* 0x00006400000000fc */
[----:B01----:R-:W-:Y:S05]  /*b6e0*/  ENDCOLLECTIVE ;  /* 0x000000000000791b */ /* 0x003fea0003800000 */
.L_x_10065:
[----:B------:R-:W-:Y:S02]  /*b6f0*/  MOV R68, R249 ;  /* 0x000000f900447202 */ /* 0x000fe40000000f00 */
[----:B------:R-:W-:-:S07]  /*b700*/  MOV R247, R251 ;  /* 0x000000fb00f77202 */ /* 0x000fce0000000f00 */
[----:B------:R-:W-:Y:S05]  /*b710*/  WARPSYNC.COLLECTIVE R73, `(.L_x_10066) ;  /* 0x0000000049087348 */ /* 0x000fea0003c00000 */
[----:B------:R0:W1:Y:S02]  /*b720*/  SHFL.DOWN P0, R251, R68, R69, R252 ;  /* 0x0800004544fb7389 */ /* 0x00006400000000fc */
[----:B01----:R-:W-:Y:S05]  /*b730*/  ENDCOLLECTIVE ;  /* 0x000000000000791b */ /* 0x003fea0003800000 */
.L_x_10066:
[----:B------:R-:W-:Y:S05]  /*b740*/  BRA `(.L_x_10067) ;  /* 0xffffff9800c47947 */ /* 0x000fea000383ffff */
.L_x_9920:
        /* <DEDUP_REMOVED lines=8> */
.L_x_10069:
[----:B------:R-:W-:Y:S05]  /*b7d0*/  BSYNC B1 ;  /* 0x0000000000017941 */ /* 0x000fea0003800000 */
.L_x_10068:
        /* <DEDUP_REMOVED lines=8> */
.L_x_10070:
[----:B------:R-:W-:Y:S02]  /*b860*/  MOV R68, R75 ;  /* 0x0000004b00447202 */ /* 0x000fe40000000f00 */
[----:B------:R-:W-:-:S07]  /*b870*/  MOV R245, R251 ;  /* 0x000000fb00f57202 */ /* 0x000fce0000000f00 */
[----:B------:R-:W-:Y:S05]  /*b880*/  WARPSYNC.COLLECTIVE R73, `(.L_x_10071) ;  /* 0x0000000049087348 */ /* 0x000fea0003c00000 */
[----:B------:R0:W1:Y:S02]  /*b890*/  SHFL.DOWN P0, R251, R68, R69, R252 ;  /* 0x0800004544fb7389 */ /* 0x00006400000000fc */
[----:B01----:R-:W-:Y:S05]  /*b8a0*/  ENDCOLLECTIVE ;  /* 0x000000000000791b */ /* 0x003fea0003800000 */
.L_x_10071:
[----:B------:R-:W-:Y:S02]  /*b8b0*/  MOV R68, R249 ;  /* 0x000000f900447202 */ /* 0x000fe40000000f00 */
[----:B------:R-:W-:-:S07]  /*b8c0*/  MOV R247, R251 ;  /* 0x000000fb00f77202 */ /* 0x000fce0000000f00 */
[----:B------:R-:W-:Y:S05]  /*b8d0*/  WARPSYNC.COLLECTIVE R73, `(.L_x_10072) ;  /* 0x0000000049087348 */ /* 0x000fea0003c00000 */
[----:B------:R0:W1:Y:S02]  /*b8e0*/  SHFL.DOWN P0, R251, R68, R69, R252 ;  /* 0x0800004544fb7389 */ /* 0x00006400000000fc */
[----:B01----:R-:W-:Y:S05]  /*b8f0*/  ENDCOLLECTIVE ;  /* 0x000000000000791b */ /* 0x003fea0003800000 */
.L_x_10072:
[----:B------:R-:W-:Y:S05]  /*b900*/  BRA `(.L_x_10073) ;  /* 0xffffff9800a47947 */ /* 0x000fea000383ffff */
.L_x_9923:
        /* <DEDUP_REMOVED lines=8> */
.L_x_10075:
[----:B------:R-:W-:Y:S05]  /*b990*/  BSYNC B1 ;  /* 0x0000000000017941 */ /* 0x000fea0003800000 */
.L_x_10074:
[----:B------:R-:W-:Y:S01]  /*b9a0*/  HFMA2 R71, -RZ, RZ, 0, 0 ;  /* 0x00000000ff477431 */ /* 0x000fe200000001ff */
[----:B------:R-:W-:Y:S02]  /*b9b0*/  MOV R72, R74 ;  /* 0x0000004a00487202 */ /* 0x000fe40000000f00 */
[----:B------:R-:W-:Y:S02]  /*b9c0*/  MOV R70, 0x1f ;  /* 0x0000001f00467802 */ /* 0x000fe40000000f00 */
[----:B------:R-:W-:Y:S02]  /*b9d0*/  MOV R73, 0xffffffff ;  /* 0xffffffff00497802 */ /* 0x000fe40000000f00 */
[----:B------:R-:W-:-:S07]  /*b9e0*/  MOV R247, R68 ;  /* 0x0000004400f77202 */ /* 0x000fce0000000f00 */
[----:B------:R-:W-:Y:S05]  /*b9f0*/  WARPSYNC.COLLECTIVE R73, `(.L_x_10076) ;  /* 0x0000000049087348 */ /* 0x000fea0003c00000 */
[----:B------:R0:W1:Y:S02]  /*ba00*/  SHFL.IDX P3, R68, R72, R71, R70 ;  /* 0x0000004748447389 */ /* 0x0000640000060046 */
[----:B01----:R-:W-:Y:S05]  /*ba10*/  ENDCOLLECTIVE ;  /* 0x000000000000791b */ /* 0x003fea0003800000 */
.L_x_10076:
[----:B------:R-:W-:Y:S02]  /*ba20*/  MOV R72, R75 ;  /* 0x0000004b00487202 */ /* 0x000fe40000000f00 */
[----:B------:R-:W-:-:S07]  /*ba30*/  MOV R246, R68 ;  /* 0x0000004400f67202 */ /* 0x000fce0000000f00 */
[----:B------:R-:W-:Y:S05]  /*ba40*/  WARPSYNC.COLLECTIVE R73, `(.L_x_10077) ;  /* 0x0000000049087348 */ /* 0x000fea0003c00000 */
[----:B------:R0:W1:Y:S02]  /*ba50*/  SHFL.IDX P3, R68, R72, R71, R70 ;  /* 0x0000004748447389 */ /* 0x0000640000060046 */
[----:B01----:R-:W-:Y:S05]  /*ba60*/  ENDCOLLECTIVE ;  /* 0x000000000000791b */ /* 0x003fea0003800000 */
.L_x_10077:
[-C--:B------:R-:W-:Y:S01]  /*ba70*/  FMUL.FTZ R69, R63, R246.reuse ;  /* 0x000000f63f457220 */ /* 0x080fe20000410000 */
[C---:B------:R-:W-:Y:S01]  /*ba80*/  FMUL.FTZ R252, R62.reuse, R246 ;  /* 0x000000f63efc7220 */ /* 0x040fe20000410000 */
[----:B------:R-:W-:Y:S02]  /*ba90*/  MOV R72, R249 ;  /* 0x000000f900487202 */ /* 0x000fe40000000f00 */
[----:B------:R-:W-:Y:S01]  /*baa0*/  MOV R245, R68 ;  /* 0x0000004400f57202 */ /* 0x000fe20000000f00 */
[----:B------:R-:W-:Y:S01]  /*bab0*/  FFMA.FTZ R68, R62, R247, -R69 ;  /* 0x000000f73e447223 */ /* 0x000fe20000010845 */
[----:B------:R-:W-:-:S03]  /*bac0*/  FMUL.FTZ R69, R61, R246 ;  /* 0x000000f63d457220 */ /* 0x000fc60000410000 */
[----:B------:R-:W-:Y:S01]  /*bad0*/  FADD.FTZ R245, R245, R68 ;  /* 0x00000044f5f57221 */ /* 0x000fe20000010000 */
[C---:B------:R-:W-:Y:S01]  /*bae0*/  FMUL.FTZ R68, R60.reuse, R246 ;  /* 0x000000f63c447220 */ /* 0x040fe20000410000 */
[-C--:B------:R-:W-:Y:S01]  /*baf0*/  FFMA.FTZ R248, R60, R247.reuse, -R69 ;  /* 0x000000f73cf87223 */ /* 0x080fe20000010845 */
[----:B------:R-:W-:Y:S02]  /*bb00*/  HFMA2 R69, -RZ, RZ, 0, 5.9604644775390625e-08 ;  /* 0x00000001ff457431 */ /* 0x000fe400000001ff */
[-C--:B------:R-:W-:Y:S01]  /*bb10*/  FFMA.FTZ R246, R61, R247.reuse, R68 ;  /* 0x000000f73df67223 */ /* 0x080fe20000010044 */
[----:B------:R-:W-:-:S07]  /*bb20*/  FFMA.FTZ R247, R63, R247, R252 ;  /* 0x000000f73ff77223 */ /* 0x000fce00000100fc */
[----:B------:R-:W-:Y:S05]  /*bb30*/  WARPSYNC.COLLECTIVE R73, `(.L_x_10078) ;  /* 0x0000000049087348 */ /* 0x000fea0003c00000 */
[----:B------:R0:W1:Y:S02]  /*bb40*/  SHFL.IDX P3, R68, R72, R71, R70 ;  /* 0x0000004748447389 */ /* 0x0000640000060046 */
[----:B01----:R-:W-:Y:S05]  /*bb50*/  ENDCOLLECTIVE ;  /* 0x000000000000791b */ /* 0x003fea0003800000 */
.L_x_10078:
[----:B------:R-:W-:Y:S02]  /*bb60*/  MOV R252, 0x1f ;  /* 0x0000001f00fc7802 */ /* 0x000fe40000000f00 */
[----:B------:R-:W-:Y:S01]  /*bb70*/  MOV R72, R60 ;  /* 0x0000003c00487202 */ /* 0x000fe20000000f00 */
[----:B------:R-:W-:Y:S01]  /*bb80*/  FADD.FTZ R247, R68, R247 ;  /* 0x000000f744f77221 */ /* 0x000fe20000010000 */
[----:B------:R-:W-:-:S07]  /*bb90*/  MOV R68, R250 ;  /* 0x000000fa00447202 */ /* 0x000fce0000000f00 */
[----:B------:R-:W-:Y:S05]  /*bba0*/  WARPSYNC.COLLECTIVE R73, `(.L_x_10079) ;  /* 0x0000000049087348 */ /* 0x000fea0003c00000 */
[----:B------:R0:W1:Y:S02]  /*bbb0*/  SHFL.DOWN P0, R251, R68, R69, R252 ;  /* 0x0800004544fb7389 */ /* 0x00006400000000fc */
[----:B01----:R-:W-:Y:S05]  /*bbc0*/  ENDCOLLECTIVE ;  /* 0x000000000000791b */ /* 0x003fea0003800000 */
.L_x_10079:
[----:B------:R-:W-:Y:S02]  /*bbd0*/  MOV R68, R74 ;  /* 0x0000004a00447202 */ /* 0x000fe40000000f00 */
[----:B------:R-:W-:-:S07]  /*bbe0*/  MOV R250, R251 ;  /* 0x000000fb00fa7202 */ /* 0x000fce0000000f00 */
[----:B------:R-:W-:Y:S05]  /*bbf0*/  WARPSYNC.COLLECTIVE R73, `(.L_x_10080) ;  /* 0x0000000049087348 */ /* 0x000fea0003c00000 */
[----:B------:R0:W1:Y:S02]  /*bc00*/  SHFL.DOWN P0, R251, R68, R69, R252 ;  /* 0x0800004544fb7389 */ /* 0x00006400000000fc */
[----:B01----:R-:W-:Y:S05]  /*bc10*/  ENDCOLLECTIVE ;  /* 0x000000000000791b */ /* 0x003fea0003800000 */
.L_x_10080:
[----:B------:R-:W-:Y:S02]  /*bc20*/  MOV R68, R75 ;  /* 0x0000004b00447202 */ /* 0x000fe40000000f00 */
[----:B------:R-:W-:-:S07]  /*bc30*/  MOV R74, R251 ;  /* 0x000000fb004a7202 */ /* 0x000fce0000000f00 */
[----:B------:R-:W-:Y:S05]  /*bc40*/  WARPSYNC.COLLECTIVE R73, `(.L_x_10081) ;  /* 0x0000000049087348 */ /* 0x000fea0003c00000 */
[----:B------:R0:W1:Y:S02]  /*bc50*/  SHFL.DOWN P0, R251, R68, R69, R252 ;  /* 0x0800004544fb7389 */ /* 0x00006400000000fc */
[----:B01----:R-:W-:Y:S05]  /*bc60*/  ENDCOLLECTIVE ;  /* 0x000000000000791b */ /* 0x003fea0003800000 */
.L_x_10081:
[----:B------:R-:W-:Y:S02]  /*bc70*/  MOV R68, R249 ;  /* 0x000000f900447202 */ /* 0x000fe40000000f00 */
[----:B------:R-:W-:-:S07]  /*bc80*/  MOV R75, R251 ;  /* 0x000000fb004b7202 */ /* 0x000fce0000000f00 */
[----:B------:R-:W-:Y:S05]  /*bc90*/  WARPSYNC.COLLECTIVE R73, `(.L_x_10082) ;  /* 0x0000000049087348 */ /* 0x000fea0003c00000 */
[----:B------:R0:W1:Y:S02]  /*bca0*/  SHFL.DOWN P0, R251, R68, R69, R252 ;  /* 0x0800004544fb7389 */ /* 0x00006400000000fc */
[----:B01----:R-:W-:Y:S05]  /*bcb0*/  ENDCOLLECTIVE ;  /* 0x000000000000791b */ /* 0x003fea0003800000 */
.L_x_10082:
[----:B------:R-:W-:Y:S05]  /*bcc0*/  WARPSYNC.COLLECTIVE R73, `(.L_x_10083) ;  /* 0x0000000049087348 */ /* 0x000fea0003c00000 */
[----:B------:R0:W1:Y:S02]  /*bcd0*/  SHFL.IDX P3, R68, R72, R71, R70 ;  /* 0x0000004748447389 */ /* 0x0000640000060046 */
[----:B01----:R-:W-:Y:S05]  /*bce0*/  ENDCOLLECTIVE ;  /* 0x000000000000791b */ /* 0x003fea0003800000 */
.L_x_10083:
[----:B------:R-:W-:Y:S02]  /*bcf0*/  MOV R72, R61 ;  /* 0x0000003d00487202 */ /* 0x000fe40000000f00 */
[----:B------:R-:W-:Y:S02]  /*bd00*/  MOV R249, R251 ;  /* 0x000000fb00f97202 */ /* 0x000fe40000000f00 */
[----:B------:R-:W-:-:S07]  /*bd10*/  MOV R252, R68 ;  /* 0x0000004400fc7202 */ /* 0x000fce0000000f00 */
[----:B------:R-:W-:Y:S05]  /*bd20*/  WARPSYNC.COLLECTIVE R73, `(.L_x_10084) ;  /* 0x0000000049087348 */ /* 0x000fea0003c00000 */
[----:B------:R0:W1:Y:S02]  /*bd30*/  SHFL.IDX P3, R68, R72, R71, R70 ;  /* 0x0000004748447389 */ /* 0x0000640000060046 */
[----:B01----:R-:W-:Y:S05]  /*bd40*/  ENDCOLLECTIVE ;  /* 0x000000000000791b */ /* 0x003fea0003800000 */
.L_x_10084:
[----:B------:R-:W-:Y:S02]  /*bd50*/  MOV R72, R62 ;  /* 0x0000003e00487202 */ /* 0x000fe40000000f00 */
[----:B------:R-:W-:-:S07]  /*bd60*/  MOV R69, R68 ;  /* 0x0000004400457202 */ /* 0x000fce0000000f00 */
[----:B------:R-:W-:Y:S05]  /*bd70*/  WARPSYNC.COLLECTIVE R73, `(.L_x_10085) ;  /* 0x0000000049087348 */ /* 0x000fea0003c00000 */
[----:B------:R0:W1:Y:S02]  /*bd80*/  SHFL.IDX P3, R68, R72, R71, R70 ;  /* 0x0000004748447389 */ /* 0x0000640000060046 */
[----:B01----:R-:W-:Y:S05]  /*bd90*/  ENDCOLLECTIVE ;  /* 0x000000000000791b */ /* 0x003fea0003800000 */
.L_x_10085:
[----:B------:R-:W-:Y:S02]  /*bda0*/  MOV R72, R63 ;  /* 0x0000003f00487202 */ /* 0x000fe40000000f00 */
[----:B------:R-:W-:-:S07]  /*bdb0*/  MOV R251, R68 ;  /* 0x0000004400fb7202 */ /* 0x000fce0000000f00 */
[----:B------:R-:W-:Y:S05]  /*bdc0*/  WARPSYNC.COLLECTIVE R73, `(.L_x_10086) ;  /* 0x0000000049087348 */ /* 0x000fea0003c00000 */
[----:B------:R0:W1:Y:S02]  /*bdd0*/  SHFL.IDX P3, R68, R72, R71, R70 ;  /* 0x0000004748447389 */ /* 0x0000640000060046 */
[----:B01----:R-:W-:Y:S05]  /*bde0*/  ENDCOLLECTIVE ;  /* 0x000000000000791b */ /* 0x003fea0003800000 */
.L_x_10086:
[----:B------:R-:W-:Y:S02]  /*bdf0*/  MOV R71, R68 ;  /* 0x0000004400477202 */ /* 0x000fe40000000f00 */
[----:B------:R-:W-:Y:S01]  /*be00*/  MOV R68, R252 ;  /* 0x000000fc00447202 */ /* 0x000fe20000000f00 */
[----:B------:R-:W-:Y:S06]  /*be10*/  BRA `(.L_x_10087) ;  /* 0xffffff9400fc7947 */ /* 0x000fec000383ffff */
.L_x_10088:
        /* <DEDUP_REMOVED lines=14> */
.L_x_18715:


//--------------------- .text._Z25selective_scan_bwd_kernelI32Selective_Scan_bwd_kernel_traitsILi64ELi16ELb1ELb0ELb1ELb0ELb1EN3c104HalfENS1_7complexIfEEEEv12SSMParamsBwd --------------------------
	.section	.text._Z25selective_scan_bwd_kernelI32Selective_Scan_bwd_kernel_traitsILi64ELi16ELb1ELb0ELb1ELb0ELb1EN3c104HalfENS1_7complexIfEEEEv12SSMParamsBwd,"ax",@progbits
	.align	128
        .global         _Z25selective_scan_bwd_kernelI32Selective_Scan_bwd_kernel_traitsILi64ELi16ELb1ELb0ELb1ELb0ELb1EN3c104HalfENS1_7complexIfEEEEv12SSMParamsBwd
        .type           _Z25selective_scan_bwd_kernelI32Selective_Scan_bwd_kernel_traitsILi64ELi16ELb1ELb0ELb1ELb0ELb1EN3c104HalfENS1_7complexIfEEEEv12SSMParamsBwd,@function
        .size           _Z25selective_scan_bwd_kernelI32Selective_Scan_bwd_kernel_traitsILi64ELi16ELb1ELb0ELb1ELb0ELb1EN3c104HalfENS1_7complexIfEEEEv12SSMParamsBwd,(.L_x_18716 - _Z25selective_scan_bwd_kernelI32Selective_Scan_bwd_kernel_traitsILi64ELi16ELb1ELb0ELb1ELb0ELb1EN3c104HalfENS1_7complexIfEEEEv12SSMParamsBwd)
        .other          _Z25selective_scan_bwd_kernelI32Selective_Scan_bwd_kernel_traitsILi64ELi16ELb1ELb0ELb1ELb0ELb1EN3c104HalfENS1_7complexIfEEEEv12SSMParamsBwd,@"STO_CUDA_ENTRY STV_DEFAULT"
_Z25selective_scan_bwd_kernelI32Selective_Scan_bwd_kernel_traitsILi64ELi16ELb1ELb0ELb1ELb0ELb1EN3c104HalfENS1_7complexIfEEEEv12SSMParamsBwd:
.text._Z25selective_scan_bwd_kernelI32Selective_Scan_bwd_kernel_traitsILi64ELi16ELb1ELb0ELb1ELb0ELb1EN3c104HalfENS1_7complexIfEEEEv12SSMParamsBwd:
        /* <DEDUP_REMOVED lines=31> */
[----:B------:R-:W-:Y:S01]  /*01f0*/  HFMA2 R116, -RZ, RZ, 0, 0 ;  /* 0x00000000ff747431 */ /* 0x000fe200000001ff */
[----:B-----5:R-:W-:Y:S01]  /*0200*/  UIMAD.WIDE.U32 UR4, UR32, UR8, URZ ;  /* 0x00000008200472a5 */ /* 0x020fe2000f8e00ff */
[----:B------:R-:W-:Y:S01]  /*0210*/  MOV R114, RZ ;  /* 0x000000ff00727202 */ /* 0x000fe20000000f00 */
[----:B0-----:R-:W-:Y:S01]  /*0220*/  UIMAD.WIDE.U32 UR6, UR32, UR20, URZ ;  /* 0x00000014200672a5 */ /* 0x001fe2000f8e00ff */
[----:B------:R-:W-:Y:S01]  /*0230*/  IABS R0, R0 ;  /* 0x0000000000007213 */ /* 0x000fe20000000000 */
[----:B------:R-:W-:-:S02]  /*0240*/  UIMAD UR17, UR32, UR9, UR5 ;  /* 0x00000009201172a4 */ /* 0x000fc4000f8e0205 */
[----:B------:R-:W-:Y:S01]  /*0250*/  UIMAD UR7, UR32, UR21, UR7 ;  /* 0x00000015200772a4 */ /* 0x000fe2000f8e0207 */
[----:B------:R-:W-:Y:S01]  /*0260*/  R2UR UR31, R0 ;  /* 0x00000000001f72ca */ /* 0x000fe200000e0000 */
[----:B------:R-:W-:Y:S01]  /*0270*/  UMOV UR16, UR4 ;  /* 0x0000000400107c82 */ /* 0x000fe20008000000 */
[----:B------:R-:W-:Y:S01]  /*0280*/  UMOV UR4, URZ ;  /* 0x000000ff00047c82 */ /* 0x000fe20008000000 */
[----:B------:R-:W-:Y:S02]  /*0290*/  UIMAD.WIDE.U32 UR16, UR25, UR10, UR16 ;  /* 0x0000000a191072a5 */ /* 0x000fe4000f8e0010 */
[----:B--2---:R-:W-:Y:S02]  /*02a0*/  ULEA UR21, UR28, 0xfffffc00, 0xa ;  /* 0xfffffc001c157891 */ /* 0x004fe4000f8e50ff */
[----:B------:R-:W-:Y:S01]  /*02b0*/  UIMAD UR24, UR25, UR11, UR17 ;  /* 0x0000000b191872a4 */ /* 0x000fe2000f8e0211 */
[----:B------:R-:W0:Y:S05]  /*02c0*/  LDCU.128 UR8, c[0x0][0x460] ;  /* 0x00008c00ff0877ac */ /* 0x000e2a0008000c00 */
[----:B------:R-:W2:Y:S01]  /*02d0*/  I2F.RP R0, UR31 ;  /* 0x0000001f00007d06 */ /* 0x000ea20008209400 */
[----:B------:R-:W-:-:S02]  /*02e0*/  UIMAD.WIDE.U32 UR18, UR25, UR22, UR6 ;  /* 0x00000016191272a5 */ /* 0x000fc4000f8e0006 */
[----:B------:R-:W-:Y:S02]  /*02f0*/  UIADD3 UR16, UP0, UPT, UR21, UR16, URZ ;  /* 0x0000001015107290 */ /* 0x000fe4000ff1e0ff */
[----:B------:R-:W-:Y:S02]  /*0300*/  UIMAD UR23, UR25, UR23, UR19 ;  /* 0x00000017191772a4 */ /* 0x000fe4000f8e0213 */
[----:B------:R-:W-:Y:S02]  /*0310*/  USHF.R.S32.HI UR22, URZ, 0x1f, UR21 ;  /* 0x0000001fff167899 */ /* 0x000fe40008011415 */
[----:B------:R-:W-:Y:S01]  /*0320*/  UIADD3 UR20, UP2, UPT, UR21, UR18, URZ ;  /* 0x0000001215147290 */ /* 0x000fe2000ff5e0ff */
[----:B------:R-:W4:Y:S01]  /*0330*/  LDCU.64 UR6, c[0x0][0x3d0] ;  /* 0x00007a00ff0677ac */ /* 0x000f220008000a00 */
[----:B--2---:R-:W3:Y:S02]  /*0340*/  MUFU.RCP R0, R0 ;  /* 0x0000000000007308 */ /* 0x004ee40000001000 */
[----:B0-----:R-:W-:-:S02]  /*0350*/  ULEA UR19, UP3, UR20, UR10, 0x1 ;  /* 0x0000000a14137291 */ /* 0x001fc4000f8608ff */
[----:B------:R-:W-:Y:S02]  /*0360*/  UIADD3.X UR18, UPT, UPT, UR22, UR24, URZ, UP0, !UPT ;  /* 0x0000001816127290 */ /* 0x000fe400087fe4ff */
[----:B-1----:R-:W-:Y:S02]  /*0370*/  USHF.R.U64 UR12, UR12, 0x1, UR13 ;  /* 0x000000010c0c7899 */ /* 0x002fe4000800120d */
[----:B------:R-:W-:Y:S01]  /*0380*/  USHF.R.U32.HI UR13, URZ, 0x1, UR13 ;  /* 0x00000001ff0d7899 */ /* 0x000fe2000801160d */
[----:B---3--:R-:W-:Y:S02]  /*0390*/  IADD3 R2, PT, PT, R0, 0xffffffe, RZ ;  /* 0x0ffffffe00027810 */ /* 0x008fe40007ffe0ff */
[----:B------:R-:W-:-:S04]  /*03a0*/  IABS R0, UR25 ;  /* 0x0000001900007c13 */ /* 0x000fc80008000000 */
[----:B------:R-:W0:Y:S01]  /*03b0*/  F2I.FTZ.U32.TRUNC.NTZ R2, R2 ;  /* 0x0000000200027305 */ /* 0x000e22000021f000 */
[----:B------:R-:W-:Y:S02]  /*03c0*/  R2UR UR29, R0 ;  /* 0x00000000001d72ca */ /* 0x000fe400000e0000 */
[----:B0-----:R-:W-:-:S13]  /*03d0*/  R2UR UR5, R2 ;  /* 0x00000000020572ca */ /* 0x001fda00000e0000 */
[----:B------:R-:W-:-:S04]  /*03e0*/  UIADD3 UR17, UPT, UPT, URZ, -UR5, URZ ;  /* 0x80000005ff117290 */ /* 0x000fc8000fffe0ff */
        /* <DEDUP_REMOVED lines=16> */
[----:B----4-:R-:W-:-:S02]  /*04f0*/  UIMAD.WIDE.U32 UR8, UR32, UR6, URZ ;  /* 0x00000006200872a5 */ /* 0x010fc4000f8e00ff */
[----:B------:R-:W-:-:S05]  /*0500*/  UISETP.NE.AND UP1, UPT, UR30, URZ, UPT ;  /* 0x000000ff1e00728c */ /* 0x000fca000bf25270 */
[----:B------:R-:W-:Y:S02]  /*0510*/  @!UP2 UIADD3 UR11, UPT, UPT, UR11, -UR31, URZ ;  /* 0x8000001f0b0ba290 */ /* 0x000fe4000fffe0ff */
[----:B------:R-:W-:Y:S02]  /*0520*/  @!UP2 UIADD3 UR10, UPT, UPT, UR10, 0x1, URZ ;  /* 0x000000010a0aa890 */ /* 0x000fe4000fffe0ff */
[----:B------:R-:W-:Y:S02]  /*0530*/  UISETP.GE.U32.AND UP0, UPT, UR11, UR31, UPT ;  /* 0x0000001f0b00728c */ /* 0x000fe4000bf06070 */
[----:B------:R-:W-:Y:S02]  /*0540*/  ULOP3.LUT UR11, UR25, UR30, URZ, 0x3c, !UPT ;  /* 0x0000001e190b7292 */ /* 0x000fe4000f8e3cff */
[----:B------:R-:W-:Y:S02]  /*0550*/  UIMAD UR9, UR32, UR7, UR9 ;  /* 0x00000007200972a4 */ /* 0x000fe4000f8e0209 */
[----:B------:R-:W-:Y:S01]  /*0560*/  UISETP.GE.AND UP2, UPT, UR11, URZ, UPT ;  /* 0x000000ff0b00728c */ /* 0x000fe2000bf46270 */
[----:B------:R-:W1:Y:S01]  /*0570*/  LDCU.64 UR6, c[0x0][0x3e8] ;  /* 0x00007d00ff0677ac */ /* 0x000e620008000a00 */
[----:B------:R-:W2:Y:S03]  /*0580*/  LDCU.64 UR14, c[0x0][0x4e0] ;  /* 0x00009c00ff0e77ac */ /* 0x000ea60008000a00 */
[----:B------:R-:W-:-:S02]  /*0590*/  @UP0 UIADD3 UR10, UPT, UPT, UR10, 0x1, URZ ;  /* 0x000000010a0a0890 */ /* 0x000fc4000fffe0ff */
[----:B------:R-:W-:Y:S02]  /*05a0*/  UISETP.NE.U32.AND UP0, UPT, UR36, URZ, UPT ;  /* 0x000000ff2400728c */ /* 0x000fe4000bf05070 */
[----:B------:R-:W-:Y:S02]  /*05b0*/  UIADD3 UR4, UP3, UPT, UR21, UR4, URZ ;  /* 0x0000000415047290 */ /* 0x000fe4000ff7e0ff */
[----:B------:R-:W-:Y:S02]  /*05c0*/  @!UP2 UIADD3 UR10, UPT, UPT, -UR10, URZ, URZ ;  /* 0x000000ff0a0aa290 */ /* 0x000fe4000fffe1ff */
[----:B------:R-:W-:Y:S02]  /*05d0*/  UISETP.NE.AND.EX UP0, UPT, UR37, URZ, UPT, UP0 ;  /* 0x000000ff2500728c */ /* 0x000fe4000bf05300 */
[----:B------:R-:W-:Y:S02]  /*05e0*/  UIADD3.X UR22, UPT, UPT, UR22, UR5, URZ, UP3, !UPT ;  /* 0x0000000516167290 */ /* 0x000fe40009ffe4ff */
[----:B0-----:R-:W-:-:S02]  /*05f0*/  ULEA UR21, UP2, UR4, UR34, 0x1 ;  /* 0x0000002204157291 */ /* 0x001fc4000f8408ff */
[----:B------:R-:W-:Y:S02]  /*0600*/  @!UP1 ULOP3.LUT UR10, URZ, UR30, URZ, 0x33, !UPT ;  /* 0x0000001eff0a9292 */ /* 0x000fe4000f8e33ff */
[----:B------:R-:W-:Y:S02]  /*0610*/  ULEA.HI.X UR22, UR4, UR35, UR22, 0x1, UP2 ;  /* 0x0000002304167291 */ /* 0x000fe400090f0c16 */
[----:B------:R-:W-:Y:S02]  /*0620*/  USHF.R.S32.HI UR4, URZ, 0x1f, UR10 ;  /* 0x0000001fff047899 */ /* 0x000fe4000801140a */
[----:B-1----:R-:W-:Y:S02]  /*0630*/  UIMAD.WIDE.U32 UR8, UR10, UR6, UR8 ;  /* 0x000000060a0872a5 */ /* 0x002fe4000f8e0008 */
[----:B------:R-:W-:Y:S01]  /*0640*/  UIMAD UR5, UR4, UR6, URZ ;  /* 0x00000006040572a4 */ /* 0x000fe2000f8e02ff */
[----:B------:R-:W0:Y:S01]  /*0650*/  @UP0 LDCU UR16, c[0x0][0x384] ;  /* 0x00007080ff1007ac */ /* 0x000e220008000800 */
[----:B--2---:R-:W-:-:S02]  /*0660*/  UIMAD UR6, UR4, UR14, URZ ;  /* 0x0000000e040672a4 */ /* 0x004fc4000f8e02ff */
[----:B------:R-:W-:Y:S02]  /*0670*/  UIMAD UR7, UR10, UR7, UR5 ;  /* 0x000000070a0772a4 */ /* 0x000fe4000f8e0205 */
[----:B------:R-:W-:Y:S02]  /*0680*/  UIMAD.WIDE.U32 UR4, UR10, UR14, URZ ;  /* 0x0000000e0a0472a5 */ /* 0x000fe4000f8e00ff */
[----:B------:R-:W-:Y:S01]  /*0690*/  UIMAD UR10, UR10, UR15, UR6 ;  /* 0x0000000f0a0a72a4 */ /* 0x000fe2000f8e0206 */
[----:B------:R-:W1:Y:S01]  /*06a0*/  LDCU.64 UR14, c[0x0][0x540] ;  /* 0x0000a800ff0e77ac */ /* 0x000e620008000a00 */
[----:B------:R-:W2:Y:S01]  /*06b0*/  @UP0 LDCU UR29, c[0x0][0x38c] ;  /* 0x00007180ff1d07ac */ /* 0x000ea20008000800 */
[----:B------:R-:W3:Y:S01]  /*06c0*/  LDCU.64 UR30, c[0x0][0x450] ;  /* 0x00008a00ff1e77ac */ /* 0x000ee20008000a00 */
[----:B------:R-:W4:Y:S01]  /*06d0*/  @UP0 LDCU.64 UR34, c[0x0][0x480] ;  /* 0x00009000ff2207ac */ /* 0x000f220008000a00 */
[----:B------:R-:W-:Y:S02]  /*06e0*/  ULEA UR6, UR28, 0xfffff800, 0xb ;  /* 0xfffff8001c067891 */ /* 0x000fe4000f8e58ff */
[----:B------:R-:W-:-:S02]  /*06f0*/  UIADD3 UR5, UPT, UPT, UR5, UR10, URZ ;  /* 0x0000000a05057290 */ /* 0x000fc4000fffe0ff */
[----:B------:R-:W-:Y:S02]  /*0700*/  UIADD3 UR24, UP1, UPT, UR6, UR8, URZ ;  /* 0x0000000806187290 */ /* 0x000fe4000ff3e0ff */
[----:B0-----:R-:W-:Y:S02]  /*0710*/  @UP0 UIMAD UR8, UR32, UR16, UR25 ;  /* 0x00000010200802a4 */ /* 0x001fe4000f8e0219 */
[----:B------:R-:W-:Y:S02]  /*0720*/  UIADD3 UR7, UPT, UPT, UR9, UR7, URZ ;  /* 0x0000000709077290 */ /* 0x000fe4000fffe0ff */
[----:B------:R-:W-:Y:S02]  /*0730*/  UIMAD UR11, UR13, UR32, URZ ;  /* 0x000000200d0b72a4 */ /* 0x000fe4000f8e02ff */
[----:B------:R-:W-:Y:S02]  /*0740*/  UIMAD.WIDE.U32 UR4, UR32, UR12, UR4 ;  /* 0x0000000c200472a5 */ /* 0x000fe4000f8e0004 */
[----:B------:R-:W-:-:S02]  /*0750*/  @UP0 UIMAD UR8, UR8, UR28, URZ ;  /* 0x0000001c080802a4 */ /* 0x000fc4000f8e02ff */
[----:B------:R-:W-:Y:S02]  /*0760*/  ULEA.HI.X.SX32 UR6, UR6, UR7, 0x1, UP1 ;  /* 0x0000000706067291 */ /* 0x000fe400088f0eff */
        /* <DEDUP_REMOVED lines=22> */
[C---:B0-----:R-:W-:Y:S02]  /*08d0*/  IADD3 R3, PT, PT, R112.reuse, 0x40, RZ ;  /* 0x0000004070037810 */ /* 0x041fe40007ffe0ff */
        /* <DEDUP_REMOVED lines=17> */
[C---:B------:R-:W-:Y:S02]  /*09f0*/  LOP3.LUT R110, R112.reuse, 0x1f, RZ, 0xc0, !PT ;  /* 0x0000001f706e7812 */ /* 0x040fe400078ec0ff */
[C---:B------:R-:W-:Y:S02]  /*0a00*/  IADD3 R113, PT, PT, R112.reuse, 0x200, RZ ;  /* 0x0000020070717810 */ /* 0x040fe40007ffe0ff */
        /* <DEDUP_REMOVED lines=9> */
[----:B--2---:R-:W-:-:S07]  /*0aa0*/  LEA R101, R19, UR8, 0x2 ;  /* 0x0000000813657c11 */ /* 0x004fce000f8e10ff */
.L_x_10191:
[----:B0-----:R-:W0:Y:S01]  /*0ab0*/  S2R R100, SR_TID.X ;  /* 0x0000000000647919 */ /* 0x001e220000002100 */
[----:B------:R-:W-:Y:S02]  /*0ac0*/  MOV R2, UR17 ;  /* 0x0000001100027c02 */ /* 0x000fe40008000f00 */
[----:B------:R-:W-:Y:S01]  /*0ad0*/  MOV R3, UR18 ;  /* 0x0000001200037c02 */ /* 0x000fe20008000f00 */
[----:B------:R-:W-:Y:S06]  /*0ae0*/  BAR.SYNC.DEFER_BLOCKING 0x0 ;  /* 0x0000000000007b1d */ /* 0x000fec0000010000 */
[----:B------:R-:W1:Y:S02]  /*0af0*/  S2R R99, SR_LANEID ;  /* 0x0000000000637919 */ /* 0x000e640000000000 */
[----:B------:R-:W2:Y:S01]  /*0b00*/  S2UR UR9, SR_CgaCtaId ;  /* 0x00000000000979c3 */ /* 0x000ea20000008800 */
[----:B------:R-:W-:Y:S01]  /*0b10*/  UMOV UR8, 0x400 ;  /* 0x0000040000087882 */ /* 0x000fe20000000000 */
[----:B------:R-:W-:Y:S01]  /*0b20*/  MOV R16, UR19 ;  /* 0x0000001300107c02 */ /* 0x000fe20008000f00 */
[----:B------:R-:W3:Y:S01]  /*0b30*/  LDCU.128 UR12, c[0x0][0x410] ;  /* 0x00008200ff0c77ac */ /* 0x000ee20008000c00 */
[----:B------:R-:W-:Y:S01]  /*0b40*/  MOV R17, UR20 ;  /* 0x0000001400117c02 */ /* 0x000fe20008000f00 */
[----:B------:R-:W4:Y:S01]  /*0b50*/  LDCU.64 UR30, c[0x0][0x488] ;  /* 0x00009100ff1e77ac */ /* 0x000f220008000a00 */
[----:B0-----:R-:W-:-:S04]  /*0b60*/  SHF.L.U32 R0, R100, 0x1, RZ ;  /* 0x0000000164007819 */ /* 0x001fc800000006ff */
[----:B------:R-:W-:-:S04]  /*0b70*/  LOP3.LUT R4, R0, 0x7c0, RZ, 0xc0, !PT ;  /* 0x000007c000047812 */ /* 0x000fc800078ec0ff */
[----:B------:R-:W-:-:S05]  /*0b80*/  LOP3.LUT R0, R4, 0x1f, R112, 0xf8, !PT ;  /* 0x0000001f04007812 */ /* 0x000fca00078ef870 */
[----:B------:R-:W-:-:S05]  /*0b90*/  IMAD.WIDE.U32 R2, R0, 0x10, R2 ;  /* 0x0000001000027825 */ /* 0x000fca00078e0002 */
[----:B------:R-:W5:Y:S04]  /*0ba0*/  LDG.E.128 R8, desc[UR26][R2.64] ;  /* 0x0000001a02087981 */ /* 0x000f68000c1e1d00 */
[----:B------:R-:W3:Y:S01]  /*0bb0*/  LDG.E.128 R20, desc[UR26][R2.64+0x200] ;  /* 0x0002001a02147981 */ /* 0x000ee2000c1e1d00 */
[----:B--2---:R-:W-:Y:S01]  /*0bc0*/  ULEA UR8, UR9, UR8, 0x18 ;  /* 0x0000000809087291 */ /* 0x004fe2000f8ec0ff */
[----:B-1----:R-:W-:Y:S01]  /*0bd0*/  IADD3 R98, PT, PT, R4, R99, RZ ;  /* 0x0000006304627210 */ /* 0x002fe20007ffe0ff */
[----:B------:R-:W-:-:S04]  /*0be0*/  IMAD.WIDE.U32 R16, R0, 0x10, R16 ;  /* 0x0000001000107825 */ /* 0x000fc800078e0010 */
[----:B------:R-:W-:-:S04]  /*0bf0*/  LEA R98, R98, UR8, 0x4 ;  /* 0x0000000862627c11 */ /* 0x000fc8000f8e20ff */
[----:B------:R-:W-:Y:S01]  /*0c00*/  LEA R97, R99, R98, 0x4 ;  /* 0x0000006263617211 */ /* 0x000fe200078e20ff */
[----:B-----5:R-:W-:Y:S04]  /*0c10*/  STS.128 [R98], R8 ;  /* 0x0000000862007388 */ /* 0x020fe80000000c00 */
[----:B---3--:R0:W-:Y:S01]  /*0c20*/  STS.128 [R98+0x200], R20 ;  /* 0x0002001462007388 */ /* 0x0081e20000000c00 */
[----:B------:R-:W-:-:S03]  /*0c30*/  NOP ;  /* 0x0000000000007918 */ /* 0x000fc60000000000 */
[----:B------:R-:W1:Y:S04]  /*0c40*/  LDS.128 R28, [R97] ;  /* 0x00000000611c7984 */ /* 0x000e680000000c00 */
        /* <DEDUP_REMOVED lines=8> */
[----:B---3--:R2:W-:Y:S01]  /*0cd0*/  STS.128 [R98+0x200], R32 ;  /* 0x0002002062007388 */ /* 0x0085e20000000c00 */
[----:B------:R-:W-:-:S03]  /*0ce0*/  NOP ;  /* 0x0000000000007918 */ /* 0x000fc60000000000 */
[----:B------:R-:W-:Y:S04]  /*0cf0*/  LDS.128 R8, [R97] ;  /* 0x0000000061087984 */ /* 0x000fe80000000c00 */
[----:B------:R-:W-:Y:S01]  /*0d00*/  LDS.128 R4, [R97+0x10] ;  /* 0x0000100061047984 */ /* 0x000fe20000000c00 */
[----:B------:R-:W-:Y:S06]  /*0d10*/  BAR.SYNC.DEFER_BLOCKING 0x0 ;  /* 0x0000000000007b1d */ /* 0x000fec0000010000 */
[----:B0-----:R-:W3:Y:S04]  /*0d20*/  LDG.E.128 R20, desc[UR26][R2.64] ;  /* 0x0000001a02147981 */ /* 0x001ee8000c1e1d00 */
[----:B------:R0:W5:Y:S01]  /*0d30*/  LDG.E.128 R36, desc[UR26][R2.64+0x200] ;  /* 0x0002001a02247981 */ /* 0x000162000c1e1d00 */
[----:B------:R-:W-:Y:S01]  /*0d40*/  ULEA UR8, UR16, 0xfffffc00, 0xa ;  /* 0xfffffc0010087891 */ /* 0x000fe2000f8e50ff */
[----:B------:R-:W-:-:S03]  /*0d50*/  UMOV UR9, URZ ;  /* 0x000000ff00097c82 */ /* 0x000fc60008000000 */
[----:B------:R-:W-:-:S04]  /*0d60*/  UIMAD.WIDE.U32 UR28, UR32, UR12, UR8 ;  /* 0x0000000c201c72a5 */ /* 0x000fc8000f8e0008 */
[----:B------:R-:W-:-:S03]  /*0d70*/  UIMAD UR13, UR32, UR13, UR29 ;  /* 0x0000000d200d72a4 */ /* 0x000fc6000f8e021d */
[----:B------:R-:W-:Y:S02]  /*0d80*/  UMOV UR12, UR28 ;  /* 0x0000001c000c7c82 */ /* 0x000fe40008000000 */
[----:B------:R-:W-:-:S04]  /*0d90*/  UIMAD.WIDE.U32 UR12, UR25, UR14, UR12 ;  /* 0x0000000e190c72a5 */ /* 0x000fc8000f8e000c */
[----:B------:R-:W-:Y:S02]  /*0da0*/  UIMAD UR15, UR25, UR15, UR13 ;  /* 0x0000000f190f72a4 */ /* 0x000fe4000f8e020d */
[----:B----4-:R-:W-:-:S04]  /*0db0*/  ULEA UR13, UP0, UR12, UR30, 0x1 ;  /* 0x0000001e0c0d7291 */ /* 0x010fc8000f8008ff */
[----:B------:R-:W-:Y:S02]  /*0dc0*/  ULEA.HI.X UR12, UR12, UR31, UR15, 0x1, UP0 ;  /* 0x0000001f0c0c7291 */ /* 0x000fe400080f0c0f */
[----:B0-----:R-:W-:Y:S01]  /*0dd0*/  MOV R2, UR13 ;  /* 0x0000000d00027c02 */ /* 0x001fe20008000f00 */
[----:B------:R-:W0:Y:S03]  /*0de0*/  LDCU.64 UR30, c[0x0][0x478] ;  /* 0x00008f00ff1e77ac */ /* 0x000e260008000a00 */
[----:B------:R-:W-:-:S03]  /*0df0*/  MOV R3, UR12 ;  /* 0x0000000c00037c02 */ /* 0x000fc60008000f00 */
[----:B------:R-:W-:Y:S02]  /*0e00*/  IMAD.WIDE.U32 R2, R0, 0x10, R2 ;  /* 0x0000001000027825 */ /* 0x000fe400078e0002 */
[----:B------:R-:W4:Y:S01]  /*0e10*/  LDCU.128 UR12, c[0x0][0x420] ;  /* 0x00008400ff0c77ac */ /* 0x000f220008000c00 */
[----:B---3--:R-:W-:Y:S04]  /*0e20*/  STS.128 [R98], R20 ;  /* 0x0000001462007388 */ /* 0x008fe80000000c00 */
[----:B-----5:R3:W-:Y:S01]  /*0e30*/  STS.128 [R98+0x200], R36 ;  /* 0x0002002462007388 */ /* 0x0207e20000000c00 */
[----:B------:R-:W-:-:S03]  /*0e40*/  NOP ;  /* 0x0000000000007918 */ /* 0x000fc60000000000 */
[----:B------:R-:W-:Y:S04]  /*0e50*/  LDS.128 R24, [R97] ;  /* 0x0000000061187984 */ /* 0x000fe80000000c00 */
[----:B------:R-:W-:Y:S01]  /*0e60*/  LDS.128 R16, [R97+0x10] ;  /* 0x0000100061107984 */ /* 0x000fe20000000c00 */
[----:B------:R-:W-:Y:S06]  /*0e70*/  BAR.SYNC.DEFER_BLOCKING 0x0 ;  /* 0x0000000000007b1d */ /* 0x000fec0000010000 */
[----:B------:R-:W5:Y:S04]  /*0e80*/  LDG.E.128 R44, desc[UR26][R2.64] ;  /* 0x0000001a022c7981 */ /* 0x000f68000c1e1d00 */
[----:B------:R-:W2:Y:S01]  /*0e90*/  LDG.E.128 R56, desc[UR26][R2.64+0x200] ;  /* 0x0002001a02387981 */ /* 0x000ea2000c1e1d00 */
[----:B----4-:R-:W-:-:S04]  /*0ea0*/  UIMAD.WIDE.U32 UR28, UR32, UR12, UR8 ;  /* 0x0000000c201c72a5 */ /* 0x010fc8000f8e0008 */
[----:B------:R-:W-:-:S03]  /*0eb0*/  UIMAD UR13, UR32, UR13, UR29 ;  /* 0x0000000d200d72a4 */ /* 0x000fc6000f8e021d */
[----:B------:R-:W-:Y:S02]  /*0ec0*/  UMOV UR12, UR28 ;  /* 0x0000001c000c7c82 */ /* 0x000fe40008000000 */
[----:B------:R-:W-:Y:S01]  /*0ed0*/  UIMAD.WIDE.U32 UR12, UR25, UR14, UR12 ;  /* 0x0000000e190c72a5 */ /* 0x000fe2000f8e000c */
[----:B-1----:R-:W-:Y:S01]  /*0ee0*/  HADD2.F32 R95, -RZ, R28.H0_H0 ;  /* 0x2000001cff5f7230 */ /* 0x002fe20000004100 */
        /* <DEDUP_REMOVED lines=8> */
[----:B------:R-:W-:Y:S01]  /*0f70*/  HADD2.F32 R93, -RZ, R29.H0_H0 ;  /* 0x2000001dff5d7230 */ /* 0x000fe20000004100 */
[----:B------:R-:W4:Y:S01]  /*0f80*/  LDCU.64 UR14, c[0x0][0x508] ;  /* 0x0000a100ff0e77ac */ /* 0x000f220008000a00 */
[----:B------:R-:W-:Y:S01]  /*0f90*/  IMAD.WIDE.U32 R40, R0, 0x10, R40 ;  /* 0x0000001000287825 */ /* 0x000fe200078e0028 */
[----:B-----5:R-:W-:Y:S04]  /*0fa0*/  STS.128 [R98], R44 ;  /* 0x0000002c62007388 */ /* 0x020fe80000000c00 */
[----:B--2---:R-:W-:Y:S01]  /*0fb0*/  STS.128 [R98+0x200], R56 ;  /* 0x0002003862007388 */ /* 0x004fe20000000c00 */
[----:B------:R-:W-:-:S03]  /*0fc0*/  NOP ;  /* 0x0000000000007918 */ /* 0x000fc60000000000 */
[----:B------:R-:W2:Y:S04]  /*0fd0*/  LDS.128 R60, [R97] ;  /* 0x00000000613c7984 */ /* 0x000ea80000000c00 */
[----:B------:R-:W5:Y:S01]  /*0fe0*/  LDS.128 R20, [R97+0x10] ;  /* 0x0000100061147984 */ /* 0x000f620000000c00 */
[----:B------:R-:W-:Y:S06]  /*0ff0*/  BAR.SYNC.DEFER_BLOCKING 0x0 ;  /* 0x0000000000007b1d */ /* 0x000fec0000010000 */
[----:B------:R-:W5:Y:S04]  /*1000*/  LDG.E.128 R32, desc[UR26][R40.64] ;  /* 0x0000001a28207981 */ /* 0x000f68000c1e1d00 */
[----:B---3--:R3:W5:Y:S01]  /*1010*/  LDG.E.128 R36, desc[UR26][R40.64+0x200] ;  /* 0x0002001a28247981 */ /* 0x008762000c1e1d00 */
[----:B------:R-:W-:Y:S01]  /*1020*/  HADD2.F32 R94, -RZ, R29.H1_H1 ;  /* 0x3000001dff5e7230 */ /* 0x000fe20000004100 */
[----:B----4-:R-:W-:Y:S01]  /*1030*/  UIMAD.WIDE.U32 UR12, UR32, UR14, UR8 ;  /* 0x0000000e200c72a5 */ /* 0x010fe2000f8e0008 */
[----:B------:R-:W-:-:S02]  /*1040*/  HADD2.F32 R91, -RZ, R30.H0_H0 ;  /* 0x2000001eff5b7230 */ /* 0x000fc40000004100 */
[--C-:B--2---:R-:W-:Y:S01]  /*1050*/  HADD2.F32 R52, -RZ, R60.reuse.H0_H0 ;  /* 0x2000003cff347230 */ /* 0x104fe20000004100 */
[----:B------:R-:W-:Y:S01]  /*1060*/  UIMAD UR13, UR32, UR15, UR13 ;  /* 0x0000000f200d72a4 */ /* 0x000fe2000f8e020d */
[--C-:B------:R-:W-:Y:S01]  /*1070*/  HADD2.F32 R2, -RZ, R61.reuse.H0_H0 ;  /* 0x2000003dff027230 */ /* 0x100fe20000004100 */
[----:B------:R-:W2:Y:S01]  /*1080*/  LDCU.64 UR14, c[0x0][0x510] ;  /* 0x0000a200ff0e77ac */ /* 0x000ea20008000a00 */
[----:B------:R-:W-:Y:S02]  /*1090*/  HADD2.F32 R3, -RZ, R61.H1_H1 ;  /* 0x3000003dff037230 */ /* 0x000fe40000004100 */
[----:B------:R-:W-:Y:S01]  /*10a0*/  FMUL.FTZ R42, R52, -1.4426950216293334961 ;  /* 0xbfb8aa3b342a7820 */ /* 0x000fe20000410000 */
[----:B------:R-:W-:Y:S02]  /*10b0*/  HADD2.F32 R51, -RZ, R60.H1_H1 ;  /* 0x3000003cff337230 */ /* 0x000fe40000004100 */
[----:B------:R-:W-:Y:S01]  /*10c0*/  FMUL.FTZ R45, R2, -1.4426950216293334961 ;  /* 0xbfb8aa3b022d7820 */ /* 0x000fe20000410000 */
[--C-:B------:R-:W-:Y:S01]  /*10d0*/  HADD2.F32 R43, -RZ, R62.reuse.H1_H1 ;  /* 0x3000003eff2b7230 */ /* 0x100fe20000004100 */
[----:B------:R4:W-:Y:S01]  /*10e0*/  MUFU.EX2 R54, R42 ;  /* 0x0000002a00367308 */ /* 0x0009e20000000800 */
[----:B---3--:R-:W-:Y:S01]  /*10f0*/  FMUL.FTZ R41, R3, -1.4426950216293334961 ;  /* 0xbfb8aa3b03297820 */ /* 0x008fe20000410000 */
[----:B------:R-:W-:-:S02]  /*1100*/  HADD2.F32 R40, -RZ, R62.H0_H0 ;  /* 0x2000003eff287230 */ /* 0x000fc40000004100 */
[----:B------:R-:W-:Y:S01]  /*1110*/  FMUL.FTZ R44, R51, -1.4426950216293334961 ;  /* 0xbfb8aa3b332c7820 */ /* 0x000fe20000410000 */
[--C-:B------:R-:W-:Y:S02]  /*1120*/  HADD2.F32 R47, -RZ, R63.reuse.H1_H1 ;  /* 0x3000003fff2f7230 */ /* 0x100fe40000004100 */
[----:B------:R-:W-:Y:S01]  /*1130*/  FMUL.FTZ R49, R43, -1.4426950216293334961 ;  /* 0xbfb8aa3b2b317820 */ /* 0x000fe20000410000 */
[----:B-----5:R-:W-:Y:S02]  /*1140*/  HADD2.F32 R46, -RZ, R20.H0_H0 ;  /* 0x20000014ff2e7230 */ /* 0x020fe40000004100 */
[----:B------:R-:W-:Y:S01]  /*1150*/  FMUL.FTZ R48, R40, -1.4426950216293334961 ;  /* 0xbfb8aa3b28307820 */ /* 0x000fe20000410000 */
[----:B------:R3:W-:Y:S01]  /*1160*/  MUFU.EX2 R58, R45 ;  /* 0x0000002d003a7308 */ /* 0x0007e20000000800 */
[----:B----4-:R-:W-:Y:S02]  /*1170*/  HADD2.F32 R42, -RZ, R63.H0_H0 ;  /* 0x2000003fff2a7230 */ /* 0x010fe40000004100 */
[----:B------:R-:W-:Y:S01]  /*1180*/  FMUL.FTZ R50, R47, -1.4426950216293334961 ;  /* 0xbfb8aa3b2f327820 */ /* 0x000fe20000410000 */
[----:B------:R-:W-:Y:S01]  /*1190*/  HADD2.F32 R53, -RZ, R22.H0_H0 ;  /* 0x20000016ff357230 */ /* 0x000fe20000004100 */
[----:B--2---:R-:W-:Y:S01]  /*11a0*/  UIMAD.WIDE.U32 UR12, UR25, UR14, UR12 ;  /* 0x0000000e190c72a5 */ /* 0x004fe2000f8e000c */
[----:B------:R-:W-:-:S02]  /*11b0*/  HADD2.F32 R92, -RZ, R30.H1_H1 ;  /* 0x3000001eff5c7230 */ /* 0x000fc40000004100 */
[--C-:B------:R-:W-:Y:S01]  /*11c0*/  HADD2.F32 R89, -RZ, R31.reuse.H0_H0 ;  /* 0x2000001fff597230 */ /* 0x100fe20000004100 */
[----:B------:R2:W-:Y:S01]  /*11d0*/  MUFU.EX2 R59, R41 ;  /* 0x00000029003b7308 */ /* 0x0005e20000000800 */
[----:B---3--:R-:W-:Y:S01]  /*11e0*/  FMUL.FTZ R45, R42, -1.4426950216293334961 ;  /* 0xbfb8aa3b2a2d7820 */ /* 0x008fe20000410000 */
[----:B------:R-:W-:Y:S01]  /*11f0*/  HADD2.F32 R90, -RZ, R31.H1_H1 ;  /* 0x3000001fff5a7230 */ /* 0x000fe20000004100 */
[----:B------:R-:W-:Y:S01]  /*1200*/  UIMAD UR14, UR25, UR15, UR13 ;  /* 0x0000000f190e72a4 */ /* 0x000fe2000f8e020d */
[--C-:B------:R-:W-:Y:S01]  /*1210*/  HADD2.F32 R28, -RZ, R17.reuse.H0_H0 ;  /* 0x20000011ff1c7230 */ /* 0x100fe20000004100 */
[----:B-1----:R-:W-:Y:S01]  /*1220*/  ULEA UR13, UP0, UR12, UR28, 0x1 ;  /* 0x0000001c0c0d7291 */ /* 0x002fe2000f8008ff */
[----:B------:R-:W-:Y:S02]  /*1230*/  HADD2.F32 R29, -RZ, R17.H1_H1 ;  /* 0x30000011ff1d7230 */ /* 0x000fe40000004100 */
[----:B------:R1:W-:Y:S01]  /*1240*/  MUFU.EX2 R55, R44 ;  /* 0x0000002c00377308 */ /* 0x0003e20000000800 */
[----:B--2---:R-:W-:Y:S01]  /*1250*/  HADD2.F32 R41, -RZ, R21.H0_H0 ;  /* 0x20000015ff297230 */ /* 0x004fe20000004100 */
[----:B------:R-:W-:Y:S01]  /*1260*/  ULEA.HI.X UR12, UR12, UR29, UR14, 0x1, UP0 ;  /* 0x0000001d0c0c7291 */ /* 0x000fe200080f0c0e */
[----:B------:R-:W-:Y:S01]  /*1270*/  HADD2.F32 R30, -RZ, R18.H1_H1 ;  /* 0x30000012ff1e7230 */ /* 0x000fe20000004100 */
[----:B0-----:R-:W-:Y:S01]  /*1280*/  UISETP.NE.U32.AND UP0, UPT, UR30, URZ, UPT ;  /* 0x000000ff1e00728c */ /* 0x001fe2000bf05070 */
[----:B------:R-:W-:-:S02]  /*1290*/  HADD2.F32 R31, -RZ, R19.H0_H0 ;  /* 0x20000013ff1f7230 */ /* 0x000fc40000004100 */
[----:B------:R-:W-:Y:S01]  /*12a0*/  HADD2.F32 R119, -RZ, R4.H1_H1 ;  /* 0x30000004ff777230 */ /* 0x000fe20000004100 */
[----:B------:R0:W-:Y:S01]  /*12b0*/  MUFU.EX2 R61, R49 ;  /* 0x00000031003d7308 */ /* 0x0001e20000000800 */
[----:B-1----:R-:W-:Y:S02]  /*12c0*/  HADD2.F32 R44, -RZ, R20.H1_H1 ;  /* 0x30000014ff2c7230 */ /* 0x002fe40000004100 */
[----:B------:R-:W-:Y:S01]  /*12d0*/  FMUL.FTZ R20, R46, -1.4426950216293334961 ;  /* 0xbfb8aa3b2e147820 */ /* 0x000fe20000410000 */
[--C-:B------:R-:W-:Y:S01]  /*12e0*/  HADD2.F32 R120, -RZ, R5.reuse.H0_H0 ;  /* 0x20000005ff787230 */ /* 0x100fe20000004100 */
[----:B------:R-:W-:Y:S01]  /*12f0*/  UISETP.NE.AND.EX UP0, UPT, UR31, URZ, UPT, UP0 ;  /* 0x000000ff1f00728c */ /* 0x000fe2000bf05300 */
[----:B------:R-:W-:Y:S02]  /*1300*/  HADD2.F32 R121, -RZ, R5.H1_H1 ;  /* 0x30000005ff797230 */ /* 0x000fe40000004100 */
[----:B------:R-:W-:Y:S01]  /*1310*/  FMUL.FTZ R56, R44, -1.4426950216293334961 ;  /* 0xbfb8aa3b2c387820 */ /* 0x000fe20000410000 */
[----:B------:R-:W-:Y:S01]  /*1320*/  HADD2.F32 R122, -RZ, R6.H0_H0 ;  /* 0x20000006ff7a7230 */ /* 0x000fe20000004100 */
[----:B------:R1:W-:Y:S01]  /*1330*/  MUFU.EX2 R60, R48 ;  /* 0x00000030003c7308 */ /* 0x0003e20000000800 */
[----:B0-----:R-:W-:-:S02]  /*1340*/  HADD2.F32 R49, -RZ, R21.H1_H1 ;  /* 0x30000015ff317230 */ /* 0x001fc40000004100 */
[----:B------:R-:W-:Y:S01]  /*1350*/  FMUL.FTZ R21, R41, -1.4426950216293334961 ;  /* 0xbfb8aa3b29157820 */ /* 0x000fe20000410000 */
[----:B------:R-:W-:Y:S02]  /*1360*/  HADD2.F32 R123, -RZ, R6.H1_H1 ;  /* 0x30000006ff7b7230 */ /* 0x000fe40000004100 */
[--C-:B------:R-:W-:Y:S02]  /*1370*/  HADD2.F32 R124, -RZ, R7.reuse.H0_H0 ;  /* 0x20000007ff7c7230 */ /* 0x100fe40000004100 */
[----:B------:R-:W-:Y:S01]  /*1380*/  FMUL.FTZ R57, R49, -1.4426950216293334961 ;  /* 0xbfb8aa3b31397820 */ /* 0x000fe20000410000 */
[----:B------:R-:W-:Y:S01]  /*1390*/  HADD2.F32 R125, -RZ, R7.H1_H1 ;  /* 0x30000007ff7d7230 */ /* 0x000fe20000004100 */
[----:B------:R0:W2:Y:S01]  /*13a0*/  MUFU.EX2 R62, R45 ;  /* 0x0000002d003e7308 */ /* 0x0000a20000000800 */
[----:B-1----:R-:W-:Y:S02]  /*13b0*/  HADD2.F32 R48, -RZ, R22.H1_H1 ;  /* 0x30000016ff307230 */ /* 0x002fe40000004100 */
[----:B------:R-:W-:-:S02]  /*13c0*/  HADD2.F32 R115, -RZ, R9.H0_H0 ;  /* 0x20000009ff737230 */ /* 0x000fc40000004100 */
[----:B------:R-:W-:Y:S02]  /*13d0*/  HADD2.F32 R117, -RZ, R9.H1_H1 ;  /* 0x30000009ff757230 */ /* 0x000fe40000004100 */
[----:B------:R-:W-:Y:S01]  /*13e0*/  FMUL.FTZ R22, R48, -1.4426950216293334961 ;  /* 0xbfb8aa3b30167820 */ /* 0x000fe20000410000 */
[----:B------:R-:W-:Y:S01]  /*13f0*/  HADD2.F32 R118, -RZ, R10.H0_H0 ;  /* 0x2000000aff767230 */ /* 0x000fe20000004100 */
[----:B------:R1:W3:Y:S01]  /*1400*/  MUFU.EX2 R63, R50 ;  /* 0x00000032003f7308 */ /* 0x0002e20000000800 */
[----:B0-----:R-:W-:-:S07]  /*1410*/  HADD2.F32 R45, -RZ, R23.H0_H0 ;  /* 0x20000017ff2d7230 */ /* 0x001fce0000004100 */
[----:B------:R0:W4:Y:S01]  /*1420*/  MUFU.EX2 R64, R20 ;  /* 0x0000001400407308 */ /* 0x0001220000000800 */
[----:B-1----:R-:W-:Y:S02]  /*1430*/  HADD2.F32 R50, -RZ, R23.H1_H1 ;  /* 0x30000017ff327230 */ /* 0x002fe40000004100 */
[----:B--2---:R-:W-:-:S03]  /*1440*/  FADD.FTZ R62, R62, 1 ;  /* 0x3f8000003e3e7421 */ /* 0x004fc60000010000 */
        /* <DEDUP_REMOVED lines=11> */
[----:B------:R-:W-:Y:S01]  /*1500*/  MUFU.EX2 R83, R23 ;  /* 0x0000001700537308 */ /* 0x000fe20000000800 */
[----:B-1----:R-:W-:-:S07]  /*1510*/  FADD.FTZ R81, R79, 1 ;  /* 0x3f8000004f517421 */ /* 0x002fce0000010000 */
[----:B------:R0:W1:Y:S01]  /*1520*/  MUFU.EX2 R65, R56 ;  /* 0x0000003800417308 */ /* 0x0000620000000800 */
[----:B--2---:R-:W-:-:S07]  /*1530*/  FADD.FTZ R82, R82, 1 ;  /* 0x3f80000052527421 */ /* 0x004fce0000010000 */
[----:B------:R2:W3:Y:S01]  /*1540*/  MUFU.EX2 R69, R57 ;  /* 0x0000003900457308 */ /* 0x0004e20000000800 */
[----:B0-----:R-:W-:Y:S01]  /*1550*/  FADD.FTZ R56, R55, 1 ;  /* 0x3f80000037387421 */ /* 0x001fe20000010000 */
[----:B------:R-:W-:Y:S01]  /*1560*/  FADD.FTZ R55, R58, 1 ;  /* 0x3f8000003a377421 */ /* 0x000fe20000010000 */
[----:B------:R-:W-:-:S05]  /*1570*/  FADD.FTZ R58, R61, 1 ;  /* 0x3f8000003d3a7421 */ /* 0x000fca0000010000 */
[----:B------:R-:W-:Y:S01]  /*1580*/  MUFU.RCP R56, R56 ;  /* 0x0000003800387308 */ /* 0x000fe20000001000 */
[----:B--2---:R-:W-:Y:S01]  /*1590*/  FADD.FTZ R57, R54, 1 ;  /* 0x3f80000036397421 */ /* 0x004fe20000010000 */
[----:B------:R-:W-:Y:S01]  /*15a0*/  FADD.FTZ R54, R59, 1 ;  /* 0x3f8000003b367421 */ /* 0x000fe20000010000 */
[----:B------:R-:W-:Y:S01]  /*15b0*/  FADD.FTZ R59, R60, 1 ;  /* 0x3f8000003c3b7421 */ /* 0x000fe20000010000 */
[----:B------:R-:W-:Y:S02]  /*15c0*/  HADD2.F32 R60, -RZ, R24.H1_H1 ;  /* 0x30000018ff3c7230 */ /* 0x000fe40000004100 */
[----:B-1----:R-:W-:Y:S02]  /*15d0*/  FADD.FTZ R65, R65, 1 ;  /* 0x3f80000041417421 */ /* 0x002fe40000010000 */
[----:B------:R-:W0:Y:S01]  /*15e0*/  MUFU.RCP R54, R54 ;  /* 0x0000003600367308 */ /* 0x000e220000001000 */
[----:B---3--:R-:W-:-:S07]  /*15f0*/  FADD.FTZ R69, R69, 1 ;  /* 0x3f80000045457421 */ /* 0x008fce0000010000 */
[----:B------:R-:W-:Y:S08]  /*1600*/  MUFU.RCP R57, R57 ;  /* 0x0000003900397308 */ /* 0x000ff00000001000 */
[----:B------:R-:W1:Y:S01]  /*1610*/  MUFU.RCP R59, R59 ;  /* 0x0000003b003b7308 */ /* 0x000e620000001000 */
[----:B0-----:R-:W-:-:S04]  /*1620*/  FADD.FTZ R74, -R54, 1 ;  /* 0x3f800000364a7421 */ /* 0x001fc80000010100 */
[----:B------:R-:W-:-:S03]  /*1630*/  FFMA.FTZ R74, R3, R74, 1 ;  /* 0x3f800000034a7423 */ /* 0x000fc6000001004a */
[----:B------:R-:W0:Y:S08]  /*1640*/  MUFU.RCP R68, R63 ;  /* 0x0000003f00447308 */ /* 0x000e300000001000 */
[----:B------:R-:W2:Y:S01]  /*1650*/  MUFU.RCP R71, R64 ;  /* 0x0000004000477308 */ /* 0x000ea20000001000 */
[----:B-1----:R-:W-:-:S04]  /*1660*/  FADD.FTZ R77, -R59, 1 ;  /* 0x3f8000003b4d7421 */ /* 0x002fc80000010100 */
[C---:B------:R-:W-:Y:S01]  /*1670*/  FFMA.FTZ R77, R40.reuse, R77, 1 ;  /* 0x3f800000284d7423 */ /* 0x040fe2000001004d */
[----:B------:R-:W-:Y:S02]  /*1680*/  FMUL.FTZ R40, R40, R59 ;  /* 0x0000003b28287220 */ /* 0x000fe40000410000 */
[----:B------:R-:W-:Y:S01]  /*1690*/  MUFU.RCP R73, R65 ;  /* 0x0000004100497308 */ /* 0x000fe20000001000 */
[----:B0-----:R-:W-:-:S04]  /*16a0*/  FADD.FTZ R80, -R68, 1 ;  /* 0x3f80000044507421 */ /* 0x001fc80000010100 */
[C---:B------:R-:W-:Y:S01]  /*16b0*/  FFMA.FTZ R80, R47.reuse, R80, 1 ;  /* 0x3f8000002f507423 */ /* 0x040fe20000010050 */
[----:B------:R-:W-:Y:S02]  /*16c0*/  FMUL.FTZ R47, R47, R68 ;  /* 0x000000442f2f7220 */ /* 0x000fe40000410000 */
[----:B------:R-:W-:Y:S01]  /*16d0*/  MUFU.RCP R67, R62 ;  /* 0x0000003e00437308 */ /* 0x000fe20000001000 */
[----:B--2---:R-:W-:-:S07]  /*16e0*/  FMUL.FTZ R9, R46, R71 ;  /* 0x000000472e097220 */ /* 0x004fce0000410000 */
[----:B------:R-:W-:Y:S08]  /*16f0*/  MUFU.RCP R72, R69 ;  /* 0x0000004500487308 */ /* 0x000ff00000001000 */
[----:B------:R-:W-:Y:S08]  /*1700*/  MUFU.RCP R55, R55 ;  /* 0x0000003700377308 */ /* 0x000ff00000001000 */
[----:B------:R-:W-:Y:S08]  /*1710*/  MUFU.RCP R70, R66 ;  /* 0x0000004200467308 */ /* 0x000ff00000001000 */
[----:B------:R-:W-:Y:S08]  /*1720*/  MUFU.RCP R58, R58 ;  /* 0x0000003a003a7308 */ /* 0x000ff00000001000 */
[----:B------:R-:W0:Y:S08]  /*1730*/  MUFU.RCP R128, R78 ;  /* 0x0000004e00807308 */ /* 0x000e300000001000 */
[----:B------:R1:W-:Y:S08]  /*1740*/  MUFU.RCP R134, R82 ;  /* 0x0000005200867308 */ /* 0x0003f00000001000 */
[----:B------:R2:W-:Y:S01]  /*1750*/  MUFU.RCP R127, R81 ;  /* 0x00000051007f7308 */ /* 0x0005e20000001000 */
[----:B-1----:R-:W-:Y:S01]  /*1760*/  FADD.FTZ R82, R83, 1 ;  /* 0x3f80000053527421 */ /* 0x002fe20000010000 */
[----:B0-----:R-:W-:-:S06]  /*1770*/  FADD.FTZ R84, -R128, 1 ;  /* 0x3f80000080547421 */ /* 0x001fcc0000010100 */
[----:B------:R-:W0:Y:S01]  /*1780*/  MUFU.RCP R129, R82 ;  /* 0x0000005200817308 */ /* 0x000e220000001000 */
[----:B--2---:R-:W-:-:S04]  /*1790*/  FADD.FTZ R81, -R73, 1 ;  /* 0x3f80000049517421 */ /* 0x004fc80000010100 */
[C---:B------:R-:W-:Y:S01]  /*17a0*/  FFMA.FTZ R81, R44.reuse, R81, 1 ;  /* 0x3f8000002c517423 */ /* 0x040fe20000010051 */
[----:B------:R-:W-:Y:S01]  /*17b0*/  FMUL.FTZ R44, R44, R73 ;  /* 0x000000492c2c7220 */ /* 0x000fe20000410000 */
        /* <DEDUP_REMOVED lines=9> */
[----:B-1----:R-:W-:Y:S02]  /*1850*/  HADD2.F32 R38, -RZ, R24.H0_H0 ;  /* 0x20000018ff267230 */ /* 0x002fe40000004100 */
[--C-:B------:R-:W-:Y:S02]  /*1860*/  HADD2.F32 R34, -RZ, R26.reuse.H0_H0 ;  /* 0x2000001aff227230 */ /* 0x100fe40000004100 */
[----:B------:R-:W-:Y:S02]  /*1870*/  HADD2.F32 R35, -RZ, R26.H1_H1 ;  /* 0x3000001aff237230 */ /* 0x000fe40000004100 */
[----:B------:R-:W-:-:S02]  /*1880*/  HADD2.F32 R25, -RZ, R27.H0_H0 ;  /* 0x2000001bff197230 */ /* 0x000fc40000004100 */
[----:B------:R-:W-:Y:S02]  /*1890*/  HADD2.F32 R36, -RZ, R27.H1_H1 ;  /* 0x3000001bff247230 */ /* 0x000fe40000004100 */
[--C-:B------:R-:W-:Y:S02]  /*18a0*/  HADD2.F32 R26, -RZ, R16.reuse.H0_H0 ;  /* 0x20000010ff1a7230 */ /* 0x100fe40000004100 */
[----:B------:R-:W-:Y:S02]  /*18b0*/  HADD2.F32 R27, -RZ, R16.H1_H1 ;  /* 0x30000010ff1b7230 */ /* 0x000fe40000004100 */
[----:B------:R-:W-:Y:S02]  /*18c0*/  HADD2.F32 R24, -RZ, R18.H0_H0 ;  /* 0x20000012ff187230 */ /* 0x000fe40000004100 */
[----:B------:R-:W-:Y:S02]  /*18d0*/  HADD2.F32 R37, -RZ, R19.H1_H1 ;  /* 0x30000013ff257230 */ /* 0x000fe40000004100 */
[----:B------:R-:W-:Y:S01]  /*18e0*/  FMUL.FTZ R131, R27, R44 ;  /* 0x0000002c1b837220 */ /* 0x000fe20000410000 */
[----:B------:R-:W0:Y:S02]  /*18f0*/  LDS.128 R16, [R97+0x10] ;  /* 0x0000100061107984 */ /* 0x000e240000000c00 */
[----:B------:R-:W-:Y:S01]  /*1900*/  FMUL.FTZ R141, R37, R50 ;  /* 0x00000032258d7220 */ /* 0x000fe20000410000 */
[----:B--2---:R-:W-:-:S02]  /*1910*/  HADD2.F32 R63, -RZ, R20.H1_H1 ;  /* 0x30000014ff3f7230 */ /* 0x004fc40000004100 */
[--C-:B------:R-:W-:Y:S02]  /*1920*/  HADD2.F32 R65, -RZ, R22.reuse.H0_H0 ;  /* 0x20000016ff417230 */ /* 0x100fe40000004100 */
[----:B------:R-:W-:Y:S02]  /*1930*/  HADD2.F32 R64, -RZ, R22.H1_H1 ;  /* 0x30000016ff407230 */ /* 0x000fe40000004100 */
[----:B------:R-:W-:Y:S01]  /*1940*/  FADD.FTZ R22, -R56, 1 ;  /* 0x3f80000038167421 */ /* 0x000fe20000010100 */
[----:B------:R-:W-:Y:S01]  /*1950*/  FMUL.FTZ R69, R60, R63 ;  /* 0x0000003f3c457220 */ /* 0x000fe20000410000 */
[----:B------:R-:W-:Y:S02]  /*1960*/  HADD2.F32 R62, -RZ, R21.H1_H1 ;  /* 0x30000015ff3e7230 */ /* 0x000fe40000004100 */
[----:B------:R-:W-:Y:S01]  /*1970*/  FMUL.FTZ R76, R34, R65 ;  /* 0x00000041224c7220 */ /* 0x000fe20000410000 */
[----:B------:R-:W-:Y:S01]  /*1980*/  FFMA.FTZ R75, R51, R22, 1 ;  /* 0x3f800000334b7423 */ /* 0x000fe20000010016 */
[----:B------:R-:W-:Y:S01]  /*1990*/  FMUL.FTZ R22, R56, R69 ;  /* 0x0000004538167220 */ /* 0x000fe20000410000 */
[----:B------:R-:W-:-:S02]  /*19a0*/  HADD2.F32 R39, -RZ, R20.H0_H0 ;  /* 0x20000014ff277230 */ /* 0x000fc40000004100 */
[----:B------:R-:W-:Y:S01]  /*19b0*/  FMUL.FTZ R76, R59, R76 ;  /* 0x0000004c3b4c7220 */ /* 0x000fe20000410000 */
[--C-:B------:R-:W-:Y:S02]  /*19c0*/  HADD2.F32 R66, -RZ, R23.reuse.H0_H0 ;  /* 0x20000017ff427230 */ /* 0x100fe40000004100 */
[----:B------:R-:W-:Y:S01]  /*19d0*/  FMUL.FTZ R75, R22, R75 ;  /* 0x0000004b164b7220 */ /* 0x000fe20000410000 */
[----:B------:R-:W-:Y:S02]  /*19e0*/  HADD2.F32 R69, -RZ, R23.H1_H1 ;  /* 0x30000017ff457230 */ /* 0x000fe40000004100 */
[----:B------:R-:W-:Y:S01]  /*19f0*/  FMUL.FTZ R23, R33, R62 ;  /* 0x0000003e21177220 */ /* 0x000fe20000410000 */
[----:B------:R-:W-:Y:S02]  /*1a00*/  HADD2.F32 R61, -RZ, R21.H0_H0 ;  /* 0x20000015ff3d7230 */ /* 0x000fe40000004100 */
        /* <DEDUP_REMOVED lines=22> */
[----:B------:R-:W-:Y:S01]  /*1b70*/  FADD.FTZ R22, -R58, 1 ;  /* 0x3f8000003a167421 */ /* 0x000fe20000010100 */
[----:B------:R-:W-:Y:S01]  /*1b80*/  FMUL.FTZ R23, R35, R64 ;  /* 0x0000004023177220 */ /* 0x000fe20000410000 */
[----:B------:R-:W-:Y:S02]  /*1b90*/  HADD2.F32 R79, -RZ, R16.H1_H1 ;  /* 0x30000010ff4f7230 */ /* 0x000fe40000004100 */
[----:B------:R-:W-:Y:S01]  /*1ba0*/  FMUL.FTZ R16, R26, R78 ;  /* 0x0000004e1a107220 */ /* 0x000fe20000410000 */
[--C-:B------:R-:W-:Y:S02]  /*1bb0*/  HADD2.F32 R126, -RZ, R17.reuse.H0_H0 ;  /* 0x20000011ff7e7230 */ /* 0x100fe40000004100 */
[----:B------:R-:W-:Y:S01]  /*1bc0*/  FFMA.FTZ R22, R43, R22, 1 ;  /* 0x3f8000002b167423 */ /* 0x000fe20000010016 */
[----:B------:R-:W-:-:S02]  /*1bd0*/  HADD2.F32 R130, -RZ, R17.H1_H1 ;  /* 0x30000011ff827230 */ /* 0x000fc40000004100 */
[C---:B------:R-:W-:Y:S01]  /*1be0*/  FADD.FTZ R17, -R71.reuse, 1 ;  /* 0x3f80000047117421 */ /* 0x040fe20000010100 */
[----:B------:R-:W-:Y:S01]  /*1bf0*/  FMUL.FTZ R23, R58, R23 ;  /* 0x000000173a177220 */ /* 0x000fe20000410000 */
[--C-:B------:R-:W-:Y:S02]  /*1c00*/  HADD2.F32 R132, -RZ, R18.reuse.H0_H0 ;  /* 0x20000012ff847230 */ /* 0x100fe40000004100 */
[----:B------:R-:W-:Y:S01]  /*1c10*/  FMUL.FTZ R16, R71, R16 ;  /* 0x0000001047107220 */ /* 0x000fe20000410000 */
[----:B------:R-:W-:Y:S02]  /*1c20*/  HADD2.F32 R135, -RZ, R18.H1_H1 ;  /* 0x30000012ff877230 */ /* 0x000fe40000004100 */
[----:B------:R-:W-:Y:S01]  /*1c30*/  FFMA.FTZ R17, R46, R17, 1 ;  /* 0x3f8000002e117423 */ /* 0x000fe20000010011 */
[----:B------:R-:W-:Y:S01]  /*1c40*/  FMUL.FTZ R18, R27, R79 ;  /* 0x0000004f1b127220 */ /* 0x000fe20000410000 */
[----:B------:R-:W-:Y:S01]  /*1c50*/  FMUL.FTZ R23, R23, R22 ;  /* 0x0000001617177220 */ /* 0x000fe20000410000 */
[----:B------:R-:W-:-:S02]  /*1c60*/  HADD2.F32 R136, -RZ, R19.H0_H0 ;  /* 0x20000013ff887230 */ /* 0x000fc40000004100 */
[----:B------:R-:W-:Y:S01]  /*1c70*/  FMUL.FTZ R22, R16, R17 ;  /* 0x0000001110167220 */ /* 0x000fe20000410000 */
[----:B------:R-:W-:Y:S01]  /*1c80*/  FMUL.FTZ R18, R73, R18 ;  /* 0x0000001249127220 */ /* 0x000fe20000410000 */
[----:B------:R-:W-:Y:S01]  /*1c90*/  FADD.FTZ R16, -R70, 1 ;  /* 0x3f80000046107421 */ /* 0x000fe20000010100 */
[----:B------:R-:W-:Y:S01]  /*1ca0*/  FMUL.FTZ R17, R28, R126 ;  /* 0x0000007e1c117220 */ /* 0x000fe20000410000 */
[----:B------:R-:W-:Y:S02]  /*1cb0*/  HADD2.F32 R139, -RZ, R19.H1_H1 ;  /* 0x30000013ff8b7230 */ /* 0x000fe40000004100 */
[----:B------:R-:W-:Y:S01]  /*1cc0*/  FMUL.FTZ R81, R18, R81 ;  /* 0x0000005112517220 */ /* 0x000fe20000410000 */
[----:B------:R-:W-:Y:S01]  /*1cd0*/  FFMA.FTZ R16, R41, R16, 1 ;  /* 0x3f80000029107423 */ /* 0x000fe20000010010 */
[----:B------:R-:W-:Y:S01]  /*1ce0*/  FMUL.FTZ R17, R70, R17 ;  /* 0x0000001146117220 */ /* 0x000fe20000410000 */
[----:B------:R-:W-:Y:S01]  /*1cf0*/  FADD.FTZ R18, -R72, 1 ;  /* 0x3f80000048127421 */ /* 0x000fe20000010100 */
[----:B------:R-:W-:Y:S01]  /*1d00*/  FMUL.FTZ R19, R29, R130 ;  /* 0x000000821d137220 */ /* 0x000fe20000410000 */
        /* <DEDUP_REMOVED lines=25> */
[----:B------:R-:W-:Y:S01]  /*1ea0*/  FMUL.FTZ R54, R3, R54 ;  /* 0x0000003603367220 */ /* 0x000fe20000410000 */
[----:B------:R-:W-:Y:S01]  /*1eb0*/  F2FP.F16.F32.PACK_AB R18, R23, R76 ;  /* 0x0000004c1712723e */ /* 0x000fe200000000ff */
[----:B------:R-:W-:Y:S01]  /*1ec0*/  HADD2.F32 R74, -RZ, R8.H0_H0 ;  /* 0x20000008ff4a7230 */ /* 0x000fe20000004100 */
[----:B------:R-:W-:Y:S01]  /*1ed0*/  F2FP.F16.F32.PACK_AB R20, R81, R22 ;  /* 0x000000165114723e */ /* 0x000fe200000000ff */
[----:B------:R-:W-:Y:S01]  /*1ee0*/  HADD2.F32 R81, -RZ, R15.H0_H0 ;  /* 0x2000000fff517230 */ /* 0x000fe20000004100 */
[----:B------:R-:W-:Y:S01]  /*1ef0*/  F2FP.F16.F32.PACK_AB R19, R80, R77 ;  /* 0x0000004d5013723e */ /* 0x000fe200000000ff */
[----:B------:R-:W-:Y:S01]  /*1f00*/  BAR.SYNC.DEFER_BLOCKING 0x0 ;  /* 0x0000000000007b1d */ /* 0x000fe20000010000 */
[----:B------:R-:W-:Y:S01]  /*1f10*/  F2FP.F16.F32.PACK_AB R21, R83, R82 ;  /* 0x000000525315723e */ /* 0x000fe200000000ff */
[----:B------:R-:W-:Y:S01]  /*1f20*/  HADD2.F32 R83, -RZ, R14.H0_H0 ;  /* 0x2000000eff537230 */ /* 0x000fe20000004100 */
[----:B------:R-:W-:Y:S01]  /*1f30*/  F2FP.F16.F32.PACK_AB R22, R85, R84 ;  /* 0x000000545516723e */ /* 0x000fe200000000ff */
[--C-:B------:R-:W-:Y:S01]  /*1f40*/  HADD2.F32 R85, -RZ, R13.reuse.H0_H0 ;  /* 0x2000000dff557230 */ /* 0x100fe20000004100 */
[----:B------:R-:W-:Y:S01]  /*1f50*/  F2FP.F16.F32.PACK_AB R23, R87, R86 ;  /* 0x000000565717723e */ /* 0x000fe200000000ff */
[----:B------:R-:W-:Y:S01]  /*1f60*/  HADD2.F32 R87, -RZ, R12.H0_H0 ;  /* 0x2000000cff577230 */ /* 0x000fe20000004100 */
[----:B------:R-:W-:Y:S01]  /*1f70*/  MOV R2, UR13 ;  /* 0x0000000d00027c02 */ /* 0x000fe20008000f00 */
[----:B------:R-:W-:Y:S01]  /*1f80*/  HADD2.F32 R86, -RZ, R13.H1_H1 ;  /* 0x3000000dff567230 */ /* 0x000fe20000004100 */
[----:B------:R-:W-:Y:S01]  /*1f90*/  MOV R3, UR12 ;  /* 0x0000000c00037c02 */ /* 0x000fe20008000f00 */
        /* <DEDUP_REMOVED lines=8> */
[----:B------:R-:W-:Y:S02]  /*2020*/  HADD2.F32 R75, -RZ, R8.H1_H1 ;  /* 0x30000008ff4b7230 */ /* 0x000fe40000004100 */
        /* <DEDUP_REMOVED lines=15> */
[----:B------:R-:W-:Y:S01]  /*2120*/  FMUL.FTZ R133, R29, R8 ;  /* 0x000000081d857220 */ /* 0x000fe20000410000 */
[----:B0-----:R-:W-:Y:S02]  /*2130*/  HADD2.F32 R23, -RZ, R4.H0_H0 ;  /* 0x20000004ff177230 */ /* 0x001fe40000004100 */
[----:B------:R-:W0:Y:S01]  /*2140*/  LDS.128 R4, [R98+0x200] ;  /* 0x0002000062047984 */ /* 0x000e220000000c00 */
[----:B------:R-:W-:Y:S02]  /*2150*/  HADD2.F32 R20, -RZ, R10.H1_H1 ;  /* 0x3000000aff147230 */ /* 0x000fe40000004100 */
[----:B------:R-:W-:Y:S01]  /*2160*/  FMUL.FTZ R10, R45, R134 ;  /* 0x000000862d0a7220 */ /* 0x000fe20000410000 */
[----:B------:R-:W-:-:S02]  /*2170*/  HADD2.F32 R21, -RZ, R11.H0_H0 ;  /* 0x2000000bff157230 */ /* 0x000fc40000004100 */
[----:B------:R-:W-:Y:S01]  /*2180*/  FMUL.FTZ R134, R24, R53 ;  /* 0x0000003518867220 */ /* 0x000fe20000410000 */
[----:B------:R-:W-:Y:S02]  /*2190*/  HADD2.F32 R22, -RZ, R11.H1_H1 ;  /* 0x3000000bff167230 */ /* 0x000fe40000004100 */
[----:B------:R-:W-:Y:S01]  /*21a0*/  FMUL.FTZ R11, R48, R127 ;  /* 0x0000007f300b7220 */ /* 0x000fe20000410000 */
[----:B------:R-:W-:Y:S01]  /*21b0*/  FMUL.FTZ R127, R35, R43 ;  /* 0x0000002b237f7220 */ /* 0x000fe20000410000 */
[----:B------:R-:W-:Y:S02]  /*21c0*/  FMUL.FTZ R138, R31, R10 ;  /* 0x0000000a1f8a7220 */ /* 0x000fe40000410000 */
[----:B------:R-:W-:Y:S01]  /*21d0*/  FMUL.FTZ R137, R30, R11 ;  /* 0x0000000b1e897220 */ /* 0x000fe20000410000 */
[----:B-1----:R1:W-:Y:S04]  /*21e0*/  STG.E.128 desc[UR26][R2.64], R12 ;  /* 0x0000000c02007986 */ /* 0x0023e8000c101d1a */
        /* <DEDUP_REMOVED lines=44> */
.L_x_10090:
[----:B------:R-:W-:Y:S01]  /*24b0*/  FFMA.FTZ R116, R67, R95, R116 ;  /* 0x0000005f43747223 */ /* 0x000fe20000010074 */
[----:B------:R-:W2:Y:S01]  /*24c0*/  LDCU UR8, c[0x0][0x38c] ;  /* 0x00007180ff0877ac */ /* 0x000ea20008000800 */
[----:B------:R-:W-:Y:S02]  /*24d0*/  HFMA2 R80, -RZ, RZ, 0, 0 ;  /* 0x00000000ff507431 */ /* 0x000fe400000001ff */
[----:B------:R-:W-:Y:S01]  /*24e0*/  FADD.FTZ R43, R20, UR7 ;  /* 0x00000007142b7e21 */ /* 0x000fe20008010000 */
[----:B01----:R-:W-:Y:S01]  /*24f0*/  FFMA.FTZ R3, R71, R96, R116 ;  /* 0x0000006047037223 */ /* 0x003fe20000010074 */
        /* <DEDUP_REMOVED lines=9> */
[----:B------:R-:W-:Y:S02]  /*2590*/  CS2R R54, SRZ ;  /* 0x0000000000367805 */ /* 0x000fe4000001ff00 */
[----:B------:R-:W-:Y:S01]  /*25a0*/  CS2R R52, SRZ ;  /* 0x0000000000347805 */ /* 0x000fe2000001ff00 */
[----:B------:R-:W-:Y:S01]  /*25b0*/  FFMA.FTZ R0, R68, R91, R3 ;  /* 0x0000005b44007223 */ /* 0x000fe20000010003 */
[----:B------:R-:W-:-:S02]  /*25c0*/  CS2R R50, SRZ ;  /* 0x0000000000327805 */ /* 0x000fc4000001ff00 */
[----:B------:R-:W-:Y:S01]  /*25d0*/  MOV R49, RZ ;  /* 0x000000ff00317202 */ /* 0x000fe20000000f00 */
        /* <DEDUP_REMOVED lines=71> */
.L_x_10190:
        /* <DEDUP_REMOVED lines=20> */
[----:B------:R-:W2:Y:S04]  /*2b90*/  LDG.E.128 R68, desc[UR26][R122.64+0x400] ;  /* 0x0004001a7a447981 */ /* 0x000ea8000c1e1d00 */
[----:B------:R-:W2:Y:S04]  /*2ba0*/  LDG.E.128 R60, desc[UR26][R122.64] ;  /* 0x0000001a7a3c7981 */ /* 0x000ea8000c1e1d00 */
[----:B-1----:R-:W2:Y:S04]  /*2bb0*/  LDG.E.128 R64, desc[UR26][R122.64+0x200] ;  /* 0x0002001a7a407981 */ /* 0x002ea8000c1e1d00 */
        /* <DEDUP_REMOVED lines=68> */
[----:B------:R-:W-:-:S06]  /*3000*/  FMUL.FTZ R115, R33, UR35 ;  /* 0x0000002321737c20 */ /* 0x000fcc0008410000 */
[----:B------:R0:W-:Y:S01]  /*3010*/  MUFU.COS R167, R128 ;  /* 0x0000008000a77308 */ /* 0x0001e20000000000 */
[----:B------:R-:W-:Y:S01]  /*3020*/  FMUL.RZ R164, R115, 0.15915493667125701904 ;  /* 0x3e22f98373a47820 */ /* 0x000fe2000040c000 */
[----:B0-----:R-:W-:-:S04]  /*3030*/  FMUL.FTZ R128, R120, 1.4426950216293334961 ;  /* 0x3fb8aa3b78807820 */ /* 0x001fc80000410000 */
[----:B------:R-:W-:-:S04]  /*3040*/  FMUL.FTZ R115, R47, R128 ;  /* 0x000000802f737220 */ /* 0x000fc80000410000 */
[----:B------:R0:W5:Y:S01]  /*3050*/  MUFU.EX2 R148, R115 ;  /* 0x0000007300947308 */ /* 0x0001620000000800 */
[----:B------:R-:W-:-:S07]  /*3060*/  FMUL.FTZ R120, R46, R128 ;  /* 0x000000802e787220 */ /* 0x000fce0000410000 */
[----:B------:R1:W4:Y:S01]  /*3070*/  MUFU.EX2 R146, R120 ;  /* 0x0000007800927308 */ /* 0x0003220000000800 */
[----:B0-----:R-:W-:-:S04]  /*3080*/  SHF.L.U32 R115, R100, 0x5, RZ ;  /* 0x0000000564737819 */ /* 0x001fc800000006ff */
[----:B------:R-:W-:Y:S01]  /*3090*/  LOP3.LUT R115, R115, 0x7c00, RZ, 0xc0, !PT ;  /* 0x00007c0073737812 */ /* 0x000fe200078ec0ff */
[----:B-1----:R-:W-:Y:S02]  /*30a0*/  FMUL.FTZ R120, R40, R128 ;  /* 0x0000008028787220 */ /* 0x002fe40000410000 */
[----:B------:R-:W-:Y:S01]  /*30b0*/  MUFU.SIN R158, R129 ;  /* 0x00000081009e7308 */ /* 0x000fe20000000400 */
[----:B------:R-:W-:Y:S01]  /*30c0*/  IADD3 R115, PT, PT, R98, R115, RZ ;  /* 0x0000007362737210 */ /* 0x000fe20007ffe0ff */
[----:B-----5:R-:W-:-:S06]  /*30d0*/  FMUL.FTZ R149, R148, R149 ;  /* 0x0000009594957220 */ /* 0x020fcc0000410000 */
[----:B------:R0:W-:Y:S01]  /*30e0*/  MUFU.COS R160, R129 ;  /* 0x0000008100a07308 */ /* 0x0001e20000000000 */
[----:B------:R-:W-:Y:S01]  /*30f0*/  FMUL.FTZ R148, R148, R117 ;  /* 0x0000007594947220 */ /* 0x000fe20000410000 */
[----:B------:R-:W-:-:S06]  /*3100*/  FMUL.FTZ R117, R34, R128 ;  /* 0x0000008022757220 */ /* 0x000fcc0000410000 */
[----:B------:R1:W-:Y:S01]  /*3110*/  MUFU.EX2 R134, R120 ;  /* 0x0000007800867308 */ /* 0x0003e20000000800 */
[----:B0-----:R-:W-:Y:S01]  /*3120*/  FMUL.FTZ R129, R42, R128 ;  /* 0x000000802a817220 */ /* 0x001fe20000410000 */
[----:B--2---:R0:W-:Y:S01]  /*3130*/  STS.128 [R115+0x400], R68 ;  /* 0x0004004473007388 */ /* 0x0041e20000000c00 */
[----:B-1----:R-:W-:-:S05]  /*3140*/  LOP3.LUT R120, R100, 0x3e0, RZ, 0xc0, !PT ;  /* 0x000003e064787812 */ /* 0x002fca00078ec0ff */
[----:B------:R1:W-:Y:S01]  /*3150*/  MUFU.EX2 R138, R129 ;  /* 0x00000081008a7308 */ /* 0x0003e20000000800 */
[----:B------:R-:W-:Y:S01]  /*3160*/  IADD3 R120, PT, PT, R120, R99, RZ ;  /* 0x0000006378787210 */ /* 0x000fe20007ffe0ff */
[-C--:B-1----:R-:W-:Y:S01]  /*3170*/  FMUL.FTZ R129, R36, R128.reuse ;  /* 0x0000008024817220 */ /* 0x082fe20000410000 */
[----:B0-----:R-:W-:-:S05]  /*3180*/  FMUL.FTZ R68, R33, R128 ;  /* 0x0000008021447220 */ /* 0x001fca0000410000 */
[----:B------:R0:W-:Y:S01]  /*3190*/  MUFU.EX2 R154, R129 ;  /* 0x00000081009a7308 */ /* 0x0001e20000000800 */
[----:B------:R-:W-:Y:S04]  /*31a0*/  STS.128 [R115], R60 ;  /* 0x0000003c73007388 */ /* 0x000fe80000000c00 */
[----:B------:R-:W-:Y:S01]  /*31b0*/  STS.128 [R115+0x200], R64 ;  /* 0x0002004073007388 */ /* 0x000fe20000000c00 */
[----:B0-----:R-:W-:-:S03]  /*31c0*/  LEA R129, R120, R97, 0x5 ;  /* 0x0000006178817211 */ /* 0x001fc600078e28ff */
[----:B------:R0:W-:Y:S01]  /*31d0*/  STS.128 [R115+0x600], R72 ;  /* 0x0006004873007388 */ /* 0x0001e20000000c00 */
[----:B------:R-:W1:Y:S01]  /*31e0*/  MUFU.EX2 R117, R117 ;  /* 0x0000007500757308 */ /* 0x000e620000000800 */
[----:B------:R-:W-:Y:S02]  /*31f0*/  NOP ;  /* 0x0000000000007918 */ /* 0x000fe40000000000 */
[----:B------:R-:W2:Y:S05]  /*3200*/  LDS.128 R60, [R129] ;  /* 0x00000000813c7984 */ /* 0x000eaa0000000c00 */
[----:B------:R-:W-:Y:S01]  /*3210*/  MUFU.COS R162, R164 ;  /* 0x000000a400a27308 */ /* 0x000fe20000000000 */
[----:B----4-:R-:W-:-:S07]  /*3220*/  FMUL.FTZ R147, R146, R147 ;  /* 0x0000009392937220 */ /* 0x010fce0000410000 */
[----:B0-----:R-:W0:Y:S08]  /*3230*/  MUFU.EX2 R115, R68 ;  /* 0x0000004400737308 */ /* 0x001e300000000800 */
[----:B------:R-:W4:Y:S01]  /*3240*/  MUFU.SIN R72, R164 ;  /* 0x000000a400487308 */ /* 0x000f220000000400 */
[----:B------:R-:W-:Y:S01]  /*3250*/  FMUL.FTZ R146, R146, R121 ;  /* 0x0000007992927220 */ /* 0x000fe20000410000 */
[----:B------:R-:W-:Y:S01]  /*3260*/  FMUL.FTZ R130, R41, R128 ;  /* 0x0000008029827220 */ /* 0x000fe20000410000 */
[C---:B-1----:R-:W-:Y:S01]  /*3270*/  FMUL.FTZ R121, R117.reuse, R160 ;  /* 0x000000a075797220 */ /* 0x042fe20000410000 */
[----:B------:R-:W-:-:S04]  /*3280*/  FMUL.FTZ R120, R117, R158 ;  /* 0x0000009e75787220 */ /* 0x000fc80000410000 */
[----:B------:R-:W-:Y:S01]  /*3290*/  MUFU.SIN R161, R126 ;  /* 0x0000007e00a17308 */ /* 0x000fe20000000400 */
[----:B0-----:R-:W-:Y:S01]  /*32a0*/  FMUL.FTZ R117, R115, R162 ;  /* 0x000000a273757220 */ /* 0x001fe20000410000 */
[-C--:B------:R-:W-:Y:S01]  /*32b0*/  FMUL.FTZ R136, R38, R128.reuse ;  /* 0x0000008026887220 */ /* 0x080fe20000410000 */
[----:B------:R-:W-:Y:S01]  /*32c0*/  FMUL.FTZ R140, R37, R128 ;  /* 0x00000080258c7220 */ /* 0x000fe20000410000 */
[----:B------:R-:W0:Y:S04]  /*32d0*/  LDS.128 R68, [R129+0x20] ;  /* 0x0000200081447984 */ /* 0x000e280000000c00 */
[----:B------:R1:W-:Y:S01]  /*32e0*/  MUFU.COS R163, R126 ;  /* 0x0000007e00a37308 */ /* 0x0003e20000000000 */
[----:B----4-:R-:W-:Y:S01]  /*32f0*/  FMUL.FTZ R115, R115, R72 ;  /* 0x0000004873737220 */ /* 0x010fe20000410000 */
[----:B------:R-:W-:Y:S04]  /*3300*/  LDS.128 R64, [R129+0x10] ;  /* 0x0000100081407984 */ /* 0x000fe80000000c00 */
[----:B------:R4:W5:Y:S01]  /*3310*/  LDS.128 R72, [R129+0x30] ;  /* 0x0000300081487984 */ /* 0x0009620000000c00 */
[-C--:B-1----:R-:W-:Y:S01]  /*3320*/  FMUL.FTZ R126, R43, R128.reuse ;  /* 0x000000802b7e7220 */ /* 0x082fe20000410000 */
[----:B------:R-:W-:Y:S01]  /*3330*/  MUFU.EX2 R130, R130 ;  /* 0x0000008200827308 */ /* 0x000fe20000000800 */
[-C--:B------:R-:W-:Y:S01]  /*3340*/  FMUL.FTZ R132, R39, R128.reuse ;  /* 0x0000008027847220 */ /* 0x080fe20000410000 */
[----:B------:R-:W-:-:S06]  /*3350*/  FMUL.FTZ R142, R35, R128 ;  /* 0x00000080238e7220 */ /* 0x000fcc0000410000 */
[----:B------:R-:W1:Y:S08]  /*3360*/  MUFU.EX2 R126, R126 ;  /* 0x0000007e007e7308 */ /* 0x000e700000000800 */
[----:B------:R-:W-:Y:S08]  /*3370*/  MUFU.SIN R157, R124 ;  /* 0x0000007c009d7308 */ /* 0x000ff00000000400 */
[----:B------:R3:W-:Y:S08]  /*3380*/  MUFU.COS R159, R124 ;  /* 0x0000007c009f7308 */ /* 0x0007f00000000000 */
[----:B------:R-:W2:Y:S01]  /*3390*/  MUFU.EX2 R150, R136 ;  /* 0x0000008800967308 */ /* 0x000ea20000000800 */
[----:B---3--:R-:W-:-:S07]  /*33a0*/  FMUL.FTZ R124, R44, R128 ;  /* 0x000000802c7c7220 */ /* 0x008fce0000410000 */
[----:B------:R-:W3:Y:S08]  /*33b0*/  MUFU.EX2 R152, R140 ;  /* 0x0000008c00987308 */ /* 0x000ef00000000800 */
[----:B------:R-:W-:Y:S08]  /*33c0*/  MUFU.SIN R169, R122 ;  /* 0x0000007a00a97308 */ /* 0x000ff00000000400 */
[----:B------:R4:W-:Y:S01]  /*33d0*/  MUFU.COS R171, R122 ;  /* 0x0000007a00ab7308 */ /* 0x0009e20000000000 */
[----:B------:R-:W-:Y:S01]  /*33e0*/  R2UR UR47, R119 ;  /* 0x00000000772f72ca */ /* 0x000fe200000e0000 */
[----:B----4-:R-:W-:-:S06]  /*33f0*/  FMUL.FTZ R122, R45, R128 ;  /* 0x000000802d7a7220 */ /* 0x010fcc0000410000 */
[----:B------:R-:W-:Y:S01]  /*3400*/  MUFU.EX2 R132, R132 ;  /* 0x0000008400847308 */ /* 0x000fe20000000800 */
[C---:B------:R-:W-:Y:S01]  /*3410*/  FMUL.FTZ R119, R48.reuse, UR35 ;  /* 0x0000002330777c20 */ /* 0x040fe20008410000 */
[----:B------:R-:W-:-:S06]  /*3420*/  FMUL.FTZ R128, R48, R128 ;  /* 0x0000008030807220 */ /* 0x000fcc0000410000 */
[----:B------:R-:W4:Y:S01]  /*3430*/  MUFU.EX2 R122, R122 ;  /* 0x0000007a007a7308 */ /* 0x000f220000000800 */
[----:B------:R-:W-:Y:S01]  /*3440*/  FMUL.RZ R119, R119, 0.15915493667125701904 ;  /* 0x3e22f98377777820 */ /* 0x000fe2000040c000 */
[----:B------:R-:W-:-:S06]  /*3450*/  FMUL.FTZ R139, R138, R139 ;  /* 0x0000008b8a8b7220 */ /* 0x000fcc0000410000 */
[----:B------:R-:W0:Y:S01]  /*3460*/  MUFU.EX2 R156, R142 ;  /* 0x0000008e009c7308 */ /* 0x000e220000000800 */
[C---:B-1----:R-:W-:Y:S01]  /*3470*/  FMUL.FTZ R141, R126.reuse, R141 ;  /* 0x0000008d7e8d7220 */ /* 0x042fe20000410000 */
[----:B------:R-:W-:Y:S01]  /*3480*/  FMUL.FTZ R140, R126, R127 ;  /* 0x0000007f7e8c7220 */ /* 0x000fe20000410000 */
[----:B------:R-:W-:Y:S01]  /*3490*/  FMUL.FTZ R138, R138, R131 ;  /* 0x000000838a8a7220 */ /* 0x000fe20000410000 */
[----:B------:R-:W-:-:S04]  /*34a0*/  FMUL.FTZ R137, R130, R137 ;  /* 0x0000008982897220 */ /* 0x000fc80000410000 */
[----:B------:R-:W1:Y:S01]  /*34b0*/  MUFU.EX2 R124, R124 ;  /* 0x0000007c007c7308 */ /* 0x000e620000000800 */
[----:B------:R-:W-:Y:S01]  /*34c0*/  FMUL.FTZ R136, R130, R133 ;  /* 0x0000008582887220 */ /* 0x000fe20000410000 */
[C---:B--2---:R-:W-:Y:S01]  /*34d0*/  FMUL.FTZ R131, R150.reuse, R159 ;  /* 0x0000009f96837220 */ /* 0x044fe20000410000 */
[----:B------:R-:W-:Y:S01]  /*34e0*/  FMUL.FTZ R130, R150, R157 ;  /* 0x0000009d96827220 */ /* 0x000fe20000410000 */
[C---:B---3--:R-:W-:Y:S01]  /*34f0*/  FMUL.FTZ R127, R152.reuse, R163 ;  /* 0x000000a3987f7220 */ /* 0x048fe20000410000 */
[----:B------:R-:W-:Y:S01]  /*3500*/  FMUL.FTZ R126, R152, R161 ;  /* 0x000000a1987e7220 */ /* 0x000fe20000410000 */
[----:B------:R-:W-:Y:S01]  /*3510*/  R2UR UR48, R118 ;  /* 0x00000000763072ca */ /* 0x000fe200000e0000 */
[--C-:B------:R-:W-:Y:S01]  /*3520*/  HADD2.F32 R150, -RZ, R60.reuse.H0_H0 ;  /* 0x2000003cff967230 */ /* 0x100fe20000004100 */
[----:B------:R-:W-:Y:S01]  /*3530*/  MUFU.COS R118, R119 ;  /* 0x0000007700767308 */ /* 0x000fe20000000000 */
[----:B------:R-:W-:-:S07]  /*3540*/  HADD2.F32 R152, -RZ, R60.H1_H1 ;  /* 0x3000003cff987230 */ /* 0x000fce0000004100 */
[----:B------:R-:W2:Y:S01]  /*3550*/  MUFU.EX2 R129, R128 ;  /* 0x0000008000817308 */ /* 0x000ea20000000800 */
[C---:B----4-:R-:W-:Y:S01]  /*3560*/  FMUL.FTZ R145, R122.reuse, R145 ;  /* 0x000000917a917220 */ /* 0x050fe20000410000 */
[----:B------:R-:W-:-:S06]  /*3570*/  FMUL.FTZ R144, R122, R123 ;  /* 0x0000007b7a907220 */ /* 0x000fcc0000410000 */
[----:B------:R-:W3:Y:S01]  /*3580*/  MUFU.SIN R60, R119 ;  /* 0x00000077003c7308 */ /* 0x000ee20000000400 */
[C---:B------:R-:W-:Y:S01]  /*3590*/  FMUL.FTZ R133, R132.reuse, R155 ;  /* 0x0000009b84857220 */ /* 0x040fe20000410000 */
[----:B------:R-:W-:Y:S01]  /*35a0*/  FMUL.FTZ R132, R132, R153 ;  /* 0x0000009984847220 */ /* 0x000fe20000410000 */
[C---:B0-----:R-:W-:Y:S01]  /*35b0*/  FMUL.FTZ R123, R156.reuse, R171 ;  /* 0x000000ab9c7b7220 */ /* 0x041fe20000410000 */
[----:B------:R-:W-:Y:S01]  /*35c0*/  FMUL.FTZ R122, R156, R169 ;  /* 0x000000a99c7a7220 */ /* 0x000fe20000410000 */
[--C-:B------:R-:W-:Y:S02]  /*35d0*/  HADD2.F32 R153, -RZ, R62.reuse.H0_H0 ;  /* 0x2000003eff997230 */ /* 0x100fe40000004100 */
[----:B------:R-:W-:Y:S01]  /*35e0*/  HADD2.F32 R156, -RZ, R62.H1_H1 ;  /* 0x3000003eff9c7230 */ /* 0x000fe20000004100 */
[----:B------:R-:W-:Y:S01]  /*35f0*/  MOV R62, UR9 ;  /* 0x00000009003e7c02 */ /* 0x000fe20008000f00 */
[C---:B-1----:R-:W-:Y:S01]  /*3600*/  FMUL.FTZ R143, R124.reuse, R143 ;  /* 0x0000008f7c8f7220 */ /* 0x042fe20000410000 */
[----:B------:R-:W-:Y:S01]  /*3610*/  FMUL.FTZ R142, R124, R125 ;  /* 0x0000007d7c8e7220 */ /* 0x000fe20000410000 */
[C---:B------:R-:W-:Y:S01]  /*3620*/  FMUL.FTZ R135, R134.reuse, R135 ;  /* 0x0000008786877220 */ /* 0x040fe20000410000 */
[----:B------:R-:W-:Y:S01]  /*3630*/  FMUL.FTZ R134, R134, R151 ;  /* 0x0000009786867220 */ /* 0x000fe20000410000 */
[C---:B------:R-:W-:Y:S01]  /*3640*/  FMUL.FTZ R125, R154.reuse, R167 ;  /* 0x000000a79a7d7220 */ /* 0x040fe20000410000 */
[----:B------:R-:W-:Y:S01]  /*3650*/  FMUL.FTZ R124, R154, R165 ;  /* 0x000000a59a7c7220 */ /* 0x000fe20000410000 */
[----:B------:R-:W-:Y:S01]  /*3660*/  ULEA UR9, UR34, UR33, 0x18 ;  /* 0x0000002122097291 */ /* 0x000fe2000f8ec0ff */
[----:B------:R-:W-:-:S02]  /*3670*/  HADD2.F32 R151, -RZ, R61.H0_H0 ;  /* 0x2000003dff977230 */ /* 0x000fc40000004100 */
[----:B------:R-:W-:Y:S01]  /*3680*/  HADD2.F32 R154, -RZ, R61.H1_H1 ;  /* 0x3000003dff9a7230 */ /* 0x000fe20000004100 */
[----:B------:R-:W-:Y:S01]  /*3690*/  SEL R61, R62, R113, !P0 ;  /* 0x000000713e3d7207 */ /* 0x000fe20004000000 */
[C---:B--2---:R-:W-:Y:S01]  /*36a0*/  FMUL.FTZ R128, R129.reuse, R118 ;  /* 0x0000007681807220 */ /* 0x044fe20000410000 */
[----:B------:R-:W-:Y:S02]  /*36b0*/  HADD2.F32 R170, -RZ, R68.H1_H1 ;  /* 0x30000044ffaa7230 */ /* 0x000fe40000004100 */
[----:B---3--:R-:W-:Y:S01]  /*36c0*/  FMUL.FTZ R129, R129, R60 ;  /* 0x0000003c81817220 */ /* 0x008fe20000410000 */
[----:B------:R-:W-:Y:S01]  /*36d0*/  LEA R61, R61, UR9, 0x3 ;  /* 0x000000093d3d7c11 */ /* 0x000fe2000f8e18ff */
[----:B-----5:R-:W-:Y:S02]  /*36e0*/  HADD2.F32 R175, -RZ, R72.H1_H1 ;  /* 0x30000048ffaf7230 */ /* 0x020fe40000004100 */
        /* <DEDUP_REMOVED lines=10> */
[----:B------:R-:W-:Y:S01]  /*3790*/  HADD2.F32 R197, -RZ, R75.H1_H1 ;  /* 0x3000004bffc57230 */ /* 0x000fe20000004100 */
        /* <DEDUP_REMOVED lines=26> */
[----:B0-----:R-:W-:Y:S01]  /*3940*/  FMUL.FTZ R61, R172, UR48 ;  /* 0x00000030ac3d7c20 */ /* 0x001fe20008410000 */
[----:B------:R-:W-:Y:S01]  /*3950*/  FMUL.FTZ R67, R178, UR48 ;  /* 0x00000030b2437c20 */ /* 0x000fe20008410000 */
[----:B------:R-:W-:Y:S01]  /*3960*/  FMUL.FTZ R184, R180, UR48 ;  /* 0x00000030b4b87c20 */ /* 0x000fe20008410000 */
        /* <DEDUP_REMOVED lines=45> */
.L_x_10093:
[----:B------:R-:W-:-:S06]  /*3c40*/  LEA R118, R100, UR9, 0x3 ;  /* 0x0000000964767c11 */ /* 0x000fcc000f8e18ff */
[----:B------:R-:W0:Y:S02]  /*3c50*/  LDS.64 R118, [R118+0x49e8] ;  /* 0x0049e80076767984 */ /* 0x000e240000000a00 */
.L_x_10094:
[----:B------:R-:W-:Y:S05]  /*3c60*/  BSYNC.RECONVERGENT B0 ;  /* 0x0000000000007941 */ /* 0x000fea0003800200 */
.L_x_10092:
        /* <DEDUP_REMOVED lines=247> */
.L_x_10218:
        /* <DEDUP_REMOVED lines=13> */
.L_x_10221:
[----:B------:R-:W-:-:S03]  /*4cb0*/  UMOV UR33, 0xffffffff ;  /* 0xffffffff00217882 */ /* 0x000fc60000000000 */
[----:B------:R-:W-:Y:S05]  /*4cc0*/  BRA.DIV UR33, `(.L_x_10098) ;  /* 0x0000007221b87947 */ /* 0x000fea000b800000 */
.L_x_10224:
[----:B------:R-:W-:-:S03]  /*4cd0*/  UMOV UR33, 0xffffffff ;  /* 0xffffffff00217882 */ /* 0x000fc60000000000 */
[----:B------:R-:W-:Y:S05]  /*4ce0*/  BRA.DIV UR33, `(.L_x_10099) ;  /* 0x0000007221d87947 */ /* 0x000fea000b800000 */
.L_x_10227:
[----:B------:R-:W-:-:S03]  /*4cf0*/  UMOV UR33, 0xffffffff ;  /* 0xffffffff00217882 */ /* 0x000fc60000000000 */
[----:B------:R-:W-:Y:S05]  /*4d00*/  BRA.DIV UR33, `(.L_x_10100) ;  /* 0x0000007221f87947 */ /* 0x000fea000b800000 */
.L_x_10230:
        /* <DEDUP_REMOVED lines=10> */
.L_x_10240:
        /* <DEDUP_REMOVED lines=23> */
.L_x_10095:
[----:B------:R-:W-:Y:S05]  /*4f20*/  WARPSYNC.ALL ;  /* 0x0000000000007948 */ /* 0x000fea0003800000 */
[-C--:B01----:R-:W-:Y:S01]  /*4f30*/  FMUL.FTZ R60, R115, R119.reuse ;  /* 0x00000077733c7220 */ /* 0x083fe20000410000 */
[----:B--2--5:R-:W-:Y:S01]  /*4f40*/  FMUL.FTZ R64, R197, UR47 ;  /* 0x0000002fc5407c20 */ /* 0x024fe20008410000 */
        /* <DEDUP_REMOVED lines=14> */
[----:B------:R-:W-:Y:S01]  /*5030*/  FFMA.FTZ R203, R174, UR48, -R203 ;  /* 0x00000030aecb7c23 */ /* 0x000fe200080108cb */
[----:B------:R-:W-:Y:S01]  /*5040*/  FFMA.FTZ R68, R121, R60, R68 ;  /* 0x0000003c79447223 */ /* 0x000fe20000010044 */
[CC--:B------:R-:W-:Y:S01]  /*5050*/  FMUL.FTZ R60, R122.reuse, R63.reuse ;  /* 0x0000003f7a3c7220 */ /* 0x0c0fe20000410000 */
[----:B------:R-:W-:Y:S01]  /*5060*/  FFMA.FTZ R62, R117, R182, -R61 ;  /* 0x000000b6753e7223 */ /* 0x000fe2000001083d */
[----:B------:R-:W-:Y:S01]  /*5070*/  FFMA.FTZ R66, R3, R204, R66 ;  /* 0x000000cc03427223 */ /* 0x000fe20000010042 */
[-C--:B------:R-:W-:Y:S01]  /*5080*/  FMUL.FTZ R64, R122, R68.reuse ;  /* 0x000000447a407220 */ /* 0x080fe20000410000 */
[----:B------:R-:W-:Y:S01]  /*5090*/  FFMA.FTZ R68, R123, R68, R60 ;  /* 0x000000447b447223 */ /* 0x000fe2000001003c */
[----:B------:R-:W-:Y:S01]  /*50a0*/  FADD.FTZ R62, R181, R62 ;  /* 0x0000003eb53e7221 */ /* 0x000fe20000010000 */
[----:B------:R-:W-:Y:S01]  /*50b0*/  FMUL.FTZ R60, R120, R66 ;  /* 0x00000042783c7220 */ /* 0x000fe20000410000 */
[----:B------:R-:W-:Y:S01]  /*50c0*/  FFMA.FTZ R64, R123, R63, -R64 ;  /* 0x0000003f7b407223 */ /* 0x000fe20000010840 */
[----:B------:R-:W-:Y:S01]  /*50d0*/  FMUL.FTZ R63, R124, R68 ;  /* 0x000000447c3f7220 */ /* 0x000fe20000410000 */
[-C--:B------:R-:W-:Y:S01]  /*50e0*/  FMUL.FTZ R61, R120, R62.reuse ;  /* 0x0000003e783d7220 */ /* 0x080fe20000410000 */
[C---:B------:R-:W-:Y:S01]  /*50f0*/  FFMA.FTZ R60, R121.reuse, R62, -R60 ;  /* 0x0000003e793c7223 */ /* 0x040fe2000001083c */
[----:B------:R-:W-:Y:S01]  /*5100*/  FMUL.FTZ R62, R124, R64 ;  /* 0x000000407c3e7220 */ /* 0x000fe20000410000 */
[----:B------:R-:W-:Y:S01]  /*5110*/  BAR.SYNC.DEFER_BLOCKING 0x0 ;  /* 0x0000000000007b1d */ /* 0x000fe20000010000 */
[----:B------:R-:W-:Y:S01]  /*5120*/  FFMA.FTZ R61, R121, R66, R61 ;  /* 0x00000042793d7223 */ /* 0x000fe2000001003d */
[----:B------:R-:W-:Y:S01]  /*5130*/  FADD.FTZ R60, R183, R60 ;  /* 0x0000003cb73c7221 */ /* 0x000fe20000010000 */
[C---:B------:R-:W-:Y:S01]  /*5140*/  FFMA.FTZ R68, R125.reuse, R68, R62 ;  /* 0x000000447d447223 */ /* 0x040fe2000001003e */
[----:B------:R-:W-:Y:S01]  /*5150*/  FFMA.FTZ R63, R125, R64, -R63 ;  /* 0x000000407d3f7223 */ /* 0x000fe2000001083f */
[----:B------:R-:W-:Y:S01]  /*5160*/  FFMA.FTZ R61, R4, R203, R61 ;  /* 0x000000cb043d7223 */ /* 0x000fe2000001003d */
[----:B------:R-:W-:Y:S01]  /*5170*/  FMUL.FTZ R62, R122, R60 ;  /* 0x0000003c7a3e7220 */ /* 0x000fe20000410000 */
        /* <DEDUP_REMOVED lines=20> */
[----:B------:R-:W0:Y:S01]  /*52c0*/  LDS.64 R60, [R111+0x31d8] ;  /* 0x0031d8006f3c7984 */ /* 0x000e220000000a00 */
[----:B------:R-:W-:Y:S01]  /*52d0*/  FFMA.FTZ R201, R168, UR48, -R201 ;  /* 0x00000030a8c97c23 */ /* 0x000fe200080108c9 */
[C---:B------:R-:W-:Y:S01]  /*52e0*/  FMUL.FTZ R68, R132.reuse, R65 ;  /* 0x0000004184447220 */ /* 0x040fe20000410000 */
[----:B------:R-:W-:Y:S01]  /*52f0*/  FADD.FTZ R64, R185, R64 ;  /* 0x00000040b9407221 */ /* 0x000fe20000010000 */
[----:B------:R-:W-:Y:S01]  /*5300*/  FMUL.FTZ R66, R132, R67 ;  /* 0x0000004384427220 */ /* 0x000fe20000410000 */
[----:B------:R-:W-:Y:S01]  /*5310*/  FFMA.FTZ R63, R6, R201, R63 ;  /* 0x000000c9063f7223 */ /* 0x000fe2000001003f */
[C---:B------:R-:W-:Y:S01]  /*5320*/  FFMA.FTZ R68, R133.reuse, R67, -R68 ;  /* 0x0000004385447223 */ /* 0x040fe20000010844 */
[----:B------:R-:W-:Y:S01]  /*5330*/  FMUL.FTZ R62, R126, R64 ;  /* 0x000000407e3e7220 */ /* 0x000fe20000410000 */
[----:B------:R-:W-:Y:S01]  /*5340*/  FFMA.FTZ R65, R133, R65, R66 ;  /* 0x0000004185417223 */ /* 0x000fe20000010042 */
[----:B------:R-:W-:Y:S01]  /*5350*/  FMUL.FTZ R200, R176, UR47 ;  /* 0x0000002fb0c87c20 */ /* 0x000fe20008410000 */
[-C--:B------:R-:W-:Y:S01]  /*5360*/  FMUL.FTZ R66, R126, R63.reuse ;  /* 0x0000003f7e427220 */ /* 0x080fe20000410000 */
[C---:B------:R-:W-:Y:S01]  /*5370*/  FMUL.FTZ R70, R134.reuse, R68 ;  /* 0x0000004486467220 */ /* 0x040fe20000410000 */
[----:B------:R-:W-:Y:S01]  /*5380*/  FFMA.FTZ R62, R127, R63, R62 ;  /* 0x0000003f7f3e7223 */ /* 0x000fe2000001003e */
[-C--:B------:R-:W-:Y:S01]  /*5390*/  FMUL.FTZ R67, R134, R65.reuse ;  /* 0x0000004186437220 */ /* 0x080fe20000410000 */
[----:B------:R-:W-:Y:S01]  /*53a0*/  FFMA.FTZ R200, R165, UR48, -R200 ;  /* 0x00000030a5c87c23 */ /* 0x000fe200080108c8 */
[----:B------:R-:W-:Y:S01]  /*53b0*/  FFMA.FTZ R63, R127, R64, -R66 ;  /* 0x000000407f3f7223 */ /* 0x000fe20000010842 */
[C---:B------:R-:W-:Y:S01]  /*53c0*/  FFMA.FTZ R70, R135.reuse, R65, R70 ;  /* 0x0000004187467223 */ /* 0x040fe20000010046 */
[----:B------:R-:W-:Y:S01]  /*53d0*/  FFMA.FTZ R67, R135, R68, -R67 ;  /* 0x0000004487437223 */ /* 0x000fe20000010843 */
[----:B------:R-:W-:Y:S01]  /*53e0*/  FFMA.FTZ R62, R7, R200, R62 ;  /* 0x000000c8073e7223 */ /* 0x000fe2000001003e */
[----:B------:R-:W-:Y:S01]  /*53f0*/  FADD.FTZ R63, R186, R63 ;  /* 0x0000003fba3f7221 */ /* 0x000fe20000010000 */
[----:B------:R-:W-:Y:S01]  /*5400*/  FMUL.FTZ R68, R136, R70 ;  /* 0x0000004688447220 */ /* 0x000fe20000410000 */
[----:B------:R-:W-:Y:S01]  /*5410*/  FMUL.FTZ R66, R173, UR47 ;  /* 0x0000002fad427c20 */ /* 0x000fe20008410000 */
[CC--:B------:R-:W-:Y:S01]  /*5420*/  FMUL.FTZ R64, R130.reuse, R62.reuse ;  /* 0x0000003e82407220 */ /* 0x0c0fe20000410000 */
[----:B------:R-:W-:Y:S01]  /*5430*/  FMUL.FTZ R65, R130, R63 ;  /* 0x0000003f82417220 */ /* 0x000fe20000410000 */
[-C--:B------:R-:W-:Y:S01]  /*5440*/  FFMA.FTZ R69, R137, R67.reuse, -R68 ;  /* 0x0000004389457223 */ /* 0x080fe20000010844 */
[----:B------:R-:W-:Y:S01]  /*5450*/  FMUL.FTZ R68, R136, R67 ;  /* 0x0000004388447220 */ /* 0x000fe20000410000 */
[C---:B------:R-:W-:Y:S01]  /*5460*/  FFMA.FTZ R64, R131.reuse, R63, -R64 ;  /* 0x0000003f83407223 */ /* 0x040fe20000010840 */
[----:B------:R-:W-:Y:S01]  /*5470*/  FFMA.FTZ R65, R131, R62, R65 ;  /* 0x0000003e83417223 */ /* 0x000fe20000010041 */
[----:B------:R-:W-:Y:S01]  /*5480*/  FFMA.FTZ R199, R169, UR48, -R66 ;  /* 0x00000030a9c77c23 */ /* 0x000fe20008010842 */
[----:B------:R-:W-:Y:S01]  /*5490*/  FFMA.FTZ R68, R137, R70, R68 ;  /* 0x0000004689447223 */ /* 0x000fe20000010044 */
[----:B------:R-:W-:Y:S01]  /*54a0*/  FADD.FTZ R64, R187, R64 ;  /* 0x00000040bb407221 */ /* 0x000fe20000010000 */
[----:B------:R-:W-:Y:S01]  /*54b0*/  FMUL.FTZ R66, R138, R69 ;  /* 0x000000458a427220 */ /* 0x000fe20000410000 */
[----:B------:R-:W-:Y:S01]  /*54c0*/  FFMA.FTZ R65, R8, R199, R65 ;  /* 0x000000c708417223 */ /* 0x000fe20000010041 */
[----:B------:R-:W-:Y:S01]  /*54d0*/  FMUL.FTZ R70, R138, R68 ;  /* 0x000000448a467220 */ /* 0x000fe20000410000 */
[----:B------:R-:W-:Y:S01]  /*54e0*/  FMUL.FTZ R62, R132, R64 ;  /* 0x00000040843e7220 */ /* 0x000fe20000410000 */
[----:B------:R-:W-:Y:S01]  /*54f0*/  FMUL.FTZ R67, R170, UR47 ;  /* 0x0000002faa437c20 */ /* 0x000fe20008410000 */
[----:B------:R-:W-:Y:S01]  /*5500*/  FMUL.FTZ R63, R132, R65 ;  /* 0x00000041843f7220 */ /* 0x000fe20000410000 */
[----:B------:R-:W-:Y:S01]  /*5510*/  FFMA.FTZ R70, R139, R69, -R70 ;  /* 0x000000458b467223 */ /* 0x000fe20000010846 */
[----:B------:R-:W-:Y:S01]  /*5520*/  FFMA.FTZ R62, R133, R65, R62 ;  /* 0x00000041853e7223 */ /* 0x000fe2000001003e */
[----:B------:R-:W-:Y:S01]  /*5530*/  FFMA.FTZ R66, R139, R68, R66 ;  /* 0x000000448b427223 */ /* 0x000fe20000010042 */
[----:B------:R-:W-:Y:S01]  /*5540*/  FFMA.FTZ R65, R133, R64, -R63 ;  /* 0x0000004085417223 */ /* 0x000fe2000001083f */
[CC--:B0-----:R-:W-:Y:S01]  /*5550*/  FMUL.FTZ R63, R129.reuse, R61.reuse ;  /* 0x0000003d813f7220 */ /* 0x0c1fe20000410000 */
[----:B------:R-:W-:Y:S01]  /*5560*/  FMUL.FTZ R64, R140, R70 ;  /* 0x000000468c407220 */ /* 0x000fe20000410000 */
[----:B------:R-:W-:Y:S01]  /*5570*/  FFMA.FTZ R198, R166, UR48, -R67 ;  /* 0x00000030a6c67c23 */ /* 0x000fe20008010843 */
[-C--:B------:R-:W-:Y:S01]  /*5580*/  FMUL.FTZ R129, R129, R60.reuse ;  /* 0x0000003c81817220 */ /* 0x080fe20000410000 */
[C---:B------:R-:W-:Y:S01]  /*5590*/  FFMA.FTZ R63, R128.reuse, R60, -R63 ;  /* 0x0000003c803f7223 */ /* 0x040fe2000001083f */
[----:B------:R-:W-:Y:S01]  /*55a0*/  FFMA.FTZ R67, R141, R66, R64 ;  /* 0x000000428d437223 */ /* 0x000fe20000010040 */
[----:B------:R-:W-:Y:S01]  /*55b0*/  FFMA.FTZ R64, R9, R198, R62 ;  /* 0x000000c609407223 */ /* 0x000fe2000001003e */
[----:B------:R-:W-:Y:S01]  /*55c0*/  FFMA.FTZ R129, R128, R61, R129 ;  /* 0x0000003d80817223 */ /* 0x000fe20000010081 */
[----:B------:R-:W-:Y:S01]  /*55d0*/  FFMA.FTZ R241, R48, R95, R63 ;  /* 0x0000005f30f17223 */ /* 0x000fe2000001003f */
[----:B------:R-:W-:Y:S01]  /*55e0*/  FADD.FTZ R65, R188, R65 ;  /* 0x00000041bc417221 */ /* 0x000fe20000010000 */
[----:B------:R-:W-:Y:S01]  /*55f0*/  FMUL.FTZ R60, R134, R64 ;  /* 0x00000040863c7220 */ /* 0x000fe20000410000 */
[----:B------:R-:W-:Y:S01]  /*5600*/  FMUL.FTZ R66, R140, R66 ;  /* 0x000000428c427220 */ /* 0x000fe20000410000 */
[----:B------:R-:W-:Y:S01]  /*5610*/  FADD.FTZ R129, RZ, R129 ;  /* 0x00000081ff817221 */ /* 0x000fe20000010000 */
[C---:B------:R-:W-:Y:S01]  /*5620*/  FMUL.FTZ R62, R148.reuse, R241 ;  /* 0x000000f1943e7220 */ /* 0x040fe20000410000 */
[----:B------:R-:W-:Y:S01]  /*5630*/  FFMA.FTZ R68, R135, R65, -R60 ;  /* 0x0000004187447223 */ /* 0x000fe2000001083c */
        /* <DEDUP_REMOVED lines=13> */
[----:B------:R-:W-:Y:S01]  /*5710*/  FMUL.FTZ R60, R146, R238 ;  /* 0x000000ee923c7220 */ /* 0x000fe20000410000 */
[C---:B------:R-:W-:Y:S01]  /*5720*/  FMUL.FTZ R64, R136.reuse, R68 ;  /* 0x0000004488407220 */ /* 0x040fe20000410000 */
[----:B------:R-:W-:Y:S01]  /*5730*/  FMUL.FTZ R63, R136, R62 ;  /* 0x0000003e883f7220 */ /* 0x000fe20000410000 */
[C---:B------:R-:W-:Y:S01]  /*5740*/  FFMA.FTZ R61, R147.reuse, R238, -R61 ;  /* 0x000000ee933d7223 */ /* 0x040fe2000001083d */
[----:B------:R-:W-:Y:S01]  /*5750*/  FFMA.FTZ R60, R147, R128, R60 ;  /* 0x00000080933c7223 */ /* 0x000fe2000001003c */
[----:B------:R-:W-:Y:S01]  /*5760*/  FMUL.FTZ R236, R164, UR47 ;  /* 0x0000002fa4ec7c20 */ /* 0x000fe20008410000 */
[C---:B------:R-:W-:Y:S01]  /*5770*/  FFMA.FTZ R64, R137.reuse, R62, R64 ;  /* 0x0000003e89407223 */ /* 0x040fe20000010040 */
[----:B------:R-:W-:Y:S01]  /*5780*/  FFMA.FTZ R237, R46, R93, R61 ;  /* 0x0000005d2eed7223 */ /* 0x000fe2000001003d */
[----:B------:R-:W-:Y:S01]  /*5790*/  FADD.FTZ R206, RZ, R60 ;  /* 0x0000003cffce7221 */ /* 0x000fe20000010000 */
[----:B------:R-:W-:Y:S01]  /*57a0*/  FFMA.FTZ R63, R137, R68, -R63 ;  /* 0x00000044893f7223 */ /* 0x000fe2000001083f */
[----:B------:R-:W-:Y:S01]  /*57b0*/  FFMA.FTZ R236, R161, UR48, -R236 ;  /* 0x00000030a1ec7c23 */ /* 0x000fe200080108ec */
[C---:B------:R-:W-:Y:S01]  /*57c0*/  FMUL.FTZ R62, R144.reuse, R237 ;  /* 0x000000ed903e7220 */ /* 0x040fe20000410000 */
[----:B------:R-:W-:Y:S01]  /*57d0*/  FMUL.FTZ R60, R144, R206 ;  /* 0x000000ce903c7220 */ /* 0x000fe20000410000 */
[----:B------:R-:W-:Y:S01]  /*57e0*/  FMUL.FTZ R66, R142, R69 ;  /* 0x000000458e427220 */ /* 0x000fe20000410000 */
[----:B------:R-:W-:Y:S01]  /*57f0*/  FFMA.FTZ R64, R11, R236, R64 ;  /* 0x000000ec0b407223 */ /* 0x000fe20000010040 */
[C---:B------:R-:W-:Y:S01]  /*5800*/  FFMA.FTZ R62, R145.reuse, R206, R62 ;  /* 0x000000ce913e7223 */ /* 0x040fe2000001003e */
[----:B------:R-:W-:Y:S01]  /*5810*/  FADD.FTZ R63, R190, R63 ;  /* 0x0000003fbe3f7221 */ /* 0x000fe20000010000 */
[----:B------:R-:W-:Y:S01]  /*5820*/  FFMA.FTZ R60, R145, R237, -R60 ;  /* 0x000000ed913c7223 */ /* 0x000fe2000001083c */
[-C--:B------:R-:W-:Y:S01]  /*5830*/  FFMA.FTZ R65, R143, R67.reuse, R66 ;  /* 0x000000438f417223 */ /* 0x080fe20000010042 */
[----:B------:R-:W-:Y:S01]  /*5840*/  FMUL.FTZ R68, R142, R67 ;  /* 0x000000438e447220 */ /* 0x000fe20000410000 */
[----:B------:R-:W-:Y:S01]  /*5850*/  FADD.FTZ R207, RZ, R62 ;  /* 0x0000003effcf7221 */ /* 0x000fe20000010000 */
[C---:B------:R-:W-:Y:S01]  /*5860*/  FMUL.FTZ R66, R138.reuse, R64 ;  /* 0x000000408a427220 */ /* 0x040fe20000410000 */
[----:B------:R-:W-:Y:S01]  /*5870*/  FMUL.FTZ R62, R138, R63 ;  /* 0x0000003f8a3e7220 */ /* 0x000fe20000410000 */
[----:B------:R-:W-:Y:S01]  /*5880*/  FFMA.FTZ R234, R45, R94, R60 ;  /* 0x0000005e2dea7223 */ /* 0x000fe2000001003c */
[----:B------:R-:W-:Y:S01]  /*5890*/  FFMA.FTZ R69, R143, R69, -R68 ;  /* 0x000000458f457223 */ /* 0x000fe20000010844 */
        /* <DEDUP_REMOVED lines=15> */
[CC--:B------:R-:W-:Y:S01]  /*5990*/  FMUL.FTZ R60, R140.reuse, R208.reuse ;  /* 0x000000d08c3c7220 */ /* 0x0c0fe20000410000 */
[----:B------:R-:W-:Y:S01]  /*59a0*/  FMUL.FTZ R61, R140, R233 ;  /* 0x000000e98c3d7220 */ /* 0x000fe20000410000 */
[----:B------:R-:W-:Y:S01]  /*59b0*/  FMUL.FTZ R232, R160, UR47 ;  /* 0x0000002fa0e87c20 */ /* 0x000fe20008410000 */
[----:B------:R-:W-:Y:S01]  /*59c0*/  FMUL.FTZ R62, R144, R69 ;  /* 0x00000045903e7220 */ /* 0x000fe20000410000 */
[C---:B------:R-:W-:Y:S01]  /*59d0*/  FFMA.FTZ R60, R141.reuse, R233, -R60 ;  /* 0x000000e98d3c7223 */ /* 0x040fe2000001083c */
[----:B------:R-:W-:Y:S01]  /*59e0*/  FFMA.FTZ R61, R141, R208, R61 ;  /* 0x000000d08d3d7223 */ /* 0x000fe2000001003d */
[----:B------:R-:W-:Y:S01]  /*59f0*/  FFMA.FTZ R232, R157, UR48, -R232 ;  /* 0x000000309de87c23 */ /* 0x000fe200080108e8 */
[----:B------:R-:W-:Y:S01]  /*5a00*/  FFMA.FTZ R63, R141, R66, -R63 ;  /* 0x000000428d3f7223 */ /* 0x000fe2000001083f */
[----:B------:R-:W-:Y:S01]  /*5a10*/  FFMA.FTZ R230, R43, R92, R60 ;  /* 0x0000005c2be67223 */ /* 0x000fe2000001003c */
[----:B------:R-:W-:Y:S01]  /*5a20*/  FADD.FTZ R209, RZ, R61 ;  /* 0x0000003dffd17221 */ /* 0x000fe20000010000 */
[----:B------:R-:W-:Y:S01]  /*5a30*/  FFMA.FTZ R67, R145, R65, R62 ;  /* 0x0000004191437223 */ /* 0x000fe2000001003e */
        /* <DEDUP_REMOVED lines=12> */
[----:B------:R-:W-:Y:S01]  /*5b00*/  FMUL.FTZ R68, R144, R65 ;  /* 0x0000004190447220 */ /* 0x000fe20000410000 */
[CC--:B------:R-:W-:Y:S01]  /*5b10*/  FMUL.FTZ R60, R136.reuse, R210.reuse ;  /* 0x000000d2883c7220 */ /* 0x0c0fe20000410000 */
[----:B------:R-:W-:Y:S01]  /*5b20*/  FMUL.FTZ R61, R136, R231 ;  /* 0x000000e7883d7220 */ /* 0x000fe20000410000 */
[----:B------:R-:W-:Y:S01]  /*5b30*/  FADD.FTZ R66, R193, R66 ;  /* 0x00000042c1427221 */ /* 0x000fe20000010000 */
[----:B------:R-:W-:Y:S01]  /*5b40*/  FFMA.FTZ R69, R145, R69, -R68 ;  /* 0x0000004591457223 */ /* 0x000fe20000010844 */
[C---:B------:R-:W-:Y:S01]  /*5b50*/  FFMA.FTZ R60, R137.reuse, R231, -R60 ;  /* 0x000000e7893c7223 */ /* 0x040fe2000001083c */
[----:B------:R-:W-:Y:S01]  /*5b60*/  FFMA.FTZ R61, R137, R210, R61 ;  /* 0x000000d2893d7223 */ /* 0x000fe2000001003d */
[----:B------:R-:W-:Y:S01]  /*5b70*/  FMUL.FTZ R68, R158, UR47 ;  /* 0x0000002f9e447c20 */ /* 0x000fe20008410000 */
[----:B------:R-:W-:Y:S01]  /*5b80*/  FMUL.FTZ R62, R144, R66 ;  /* 0x00000042903e7220 */ /* 0x000fe20000410000 */
[----:B------:R-:W-:Y:S01]  /*5b90*/  FFMA.FTZ R228, R41, R90, R60 ;  /* 0x0000005a29e47223 */ /* 0x000fe2000001003c */
[----:B------:R-:W-:Y:S01]  /*5ba0*/  FADD.FTZ R212, RZ, R61 ;  /* 0x0000003dffd47221 */ /* 0x000fe20000010000 */
[----:B------:R-:W-:Y:S01]  /*5bb0*/  FFMA.FTZ R229, R155, UR48, -R68 ;  /* 0x000000309be57c23 */ /* 0x000fe20008010844 */
[----:B------:R-:W-:Y:S01]  /*5bc0*/  FMUL.FTZ R226, R156, UR47 ;  /* 0x0000002f9ce27c20 */ /* 0x000fe20008410000 */
[C---:B------:R-:W-:Y:S01]  /*5bd0*/  FMUL.FTZ R60, R134.reuse, R228 ;  /* 0x000000e4863c7220 */ /* 0x040fe20000410000 */
[-C--:B------:R-:W-:Y:S01]  /*5be0*/  FMUL.FTZ R61, R134, R212.reuse ;  /* 0x000000d4863d7220 */ /* 0x080fe20000410000 */
[----:B------:R-:W-:Y:S01]  /*5bf0*/  FFMA.FTZ R63, R14, R229, R63 ;  /* 0x000000e50e3f7223 */ /* 0x000fe2000001003f */
[----:B------:R-:W-:Y:S01]  /*5c00*/  FFMA.FTZ R226, R153, UR48, -R226 ;  /* 0x0000003099e27c23 */ /* 0x000fe200080108e2 */
[C---:B------:R-:W-:Y:S01]  /*5c10*/  FFMA.FTZ R60, R135.reuse, R212, R60 ;  /* 0x000000d4873c7223 */ /* 0x040fe2000001003c */
[----:B------:R-:W-:Y:S01]  /*5c20*/  FFMA.FTZ R61, R135, R228, -R61 ;  /* 0x000000e4873d7223 */ /* 0x000fe2000001083d */
[-C--:B------:R-:W-:Y:S01]  /*5c30*/  FMUL.FTZ R65, R144, R63.reuse ;  /* 0x0000003f90417220 */ /* 0x080fe20000410000 */
[C---:B------:R-:W-:Y:S01]  /*5c40*/  FFMA.FTZ R62, R145.reuse, R63, R62 ;  /* 0x0000003f913e7223 */ /* 0x040fe2000001003e */
[----:B------:R-:W-:Y:S01]  /*5c50*/  FADD.FTZ R211, RZ, R60 ;  /* 0x0000003cffd37221 */ /* 0x000fe20000010000 */
[----:B------:R-:W-:Y:S01]  /*5c60*/  FFMA.FTZ R227, R40, R87, R61 ;  /* 0x0000005728e37223 */ /* 0x000fe2000001003d */
[----:B------:R-:W-:Y:S01]  /*5c70*/  FMUL.FTZ R64, R146, R69 ;  /* 0x0000004592407220 */ /* 0x000fe20000410000 */
[----:B------:R-:W-:Y:S01]  /*5c80*/  FFMA.FTZ R63, R145, R66, -R65 ;  /* 0x00000042913f7223 */ /* 0x000fe20000010841 */
[C---:B------:R-:W-:Y:S01]  /*5c90*/  FMUL.FTZ R60, R132.reuse, R211 ;  /* 0x000000d3843c7220 */ /* 0x040fe20000410000 */
[----:B------:R-:W-:Y:S01]  /*5ca0*/  FFMA.FTZ R61, R15, R226, R62 ;  /* 0x000000e20f3d7223 */ /* 0x000fe2000001003e */
[----:B------:R-:W-:Y:S01]  /*5cb0*/  FMUL.FTZ R62, R132, R227 ;  /* 0x000000e3843e7220 */ /* 0x000fe20000410000 */
[----:B------:R-:W-:Y:S01]  /*5cc0*/  FFMA.FTZ R65, R147, R67, R64 ;  /* 0x0000004393417223 */ /* 0x000fe20000010040 */
[C---:B------:R-:W-:Y:S01]  /*5cd0*/  FFMA.FTZ R60, R133.reuse, R227, -R60 ;  /* 0x000000e3853c7223 */ /* 0x040fe2000001083c */
[----:B------:R-:W-:Y:S01]  /*5ce0*/  FADD.FTZ R63, R194, R63 ;  /* 0x0000003fc23f7221 */ /* 0x000fe20000010000 */
[C---:B------:R-:W-:Y:S01]  /*5cf0*/  FMUL.FTZ R64, R146.reuse, R61 ;  /* 0x0000003d92407220 */ /* 0x040fe20000410000 */
[----:B------:R-:W-:Y:S01]  /*5d00*/  FFMA.FTZ R62, R133, R211, R62 ;  /* 0x000000d3853e7223 */ /* 0x000fe2000001003e */
[----:B------:R-:W-:Y:S01]  /*5d10*/  FFMA.FTZ R224, R39, R88, R60 ;  /* 0x0000005827e07223 */ /* 0x000fe2000001003c */
[C---:B------:R-:W-:Y:S01]  /*5d20*/  FMUL.FTZ R66, R146.reuse, R67 ;  /* 0x0000004392427220 */ /* 0x040fe20000410000 */
        /* <DEDUP_REMOVED lines=13> */
[----:B------:R-:W-:Y:S01]  /*5e00*/  FMUL.FTZ R64, R148, R68 ;  /* 0x0000004494407220 */ /* 0x000fe20000410000 */
[----:B------:R-:W-:Y:S01]  /*5e10*/  FFMA.FTZ R223, R38, R85, R61 ;  /* 0x0000005526df7223 */ /* 0x000fe2000001003d */
[----:B------:R-:W-:Y:S01]  /*5e20*/  FMUL.FTZ R60, R126, R213 ;  /* 0x000000d57e3c7220 */ /* 0x000fe20000410000 */
[----:B------:R-:W-:Y:S01]  /*5e30*/  FFMA.FTZ R66, R147, R69, -R66 ;  /* 0x0000004593427223 */ /* 0x000fe20000010842 */
[----:B------:R-:W-:Y:S01]  /*5e40*/  FMUL.FTZ R61, R148, R63 ;  /* 0x0000003f943d7220 */ /* 0x000fe20000410000 */
[-C--:B------:R-:W-:Y:S01]  /*5e50*/  FMUL.FTZ R62, R126, R223.reuse ;  /* 0x000000df7e3e7220 */ /* 0x080fe20000410000 */
[----:B------:R-:W-:Y:S01]  /*5e60*/  FFMA.FTZ R60, R127, R223, -R60 ;  /* 0x000000df7f3c7223 */ /* 0x000fe2000001083c */
[----:B------:R-:W-:Y:S01]  /*5e70*/  FFMA.FTZ R69, R149, R63, R64 ;  /* 0x0000003f95457223 */ /* 0x000fe20000010040 */
[----:B------:R-:W-:Y:S01]  /*5e80*/  UISETP.GE.AND UP0, UPT, UR16, UR44, UPT ;  /* 0x0000002c1000728c */ /* 0x000fe2000bf06270 */
[----:B------:R-:W-:Y:S01]  /*5e90*/  FFMA.FTZ R62, R127, R213, R62 ;  /* 0x000000d57f3e7223 */ /* 0x000fe2000001003e */
[----:B------:R-:W-:Y:S01]  /*5ea0*/  FFMA.FTZ R222, R37, R86, R60 ;  /* 0x0000005625de7223 */ /* 0x000fe2000001003c */
[----:B------:R-:W-:Y:S01]  /*5eb0*/  FFMA.FTZ R71, R149, R68, -R61 ;  /* 0x0000004495477223 */ /* 0x000fe2000001083d */
[----:B------:R-:W-:Y:S01]  /*5ec0*/  FMUL.FTZ R70, R148, R65 ;  /* 0x0000004194467220 */ /* 0x000fe20000410000 */
[----:B------:R-:W-:Y:S01]  /*5ed0*/  FADD.FTZ R215, RZ, R62 ;  /* 0x0000003effd77221 */ /* 0x000fe20000010000 */
[-C--:B------:R-:W-:Y:S01]  /*5ee0*/  FMUL.FTZ R64, R124, R222.reuse ;  /* 0x000000de7c407220 */ /* 0x080fe20000410000 */
[----:B------:R-:W-:Y:S01]  /*5ef0*/  PLOP3.LUT P0, PT, PT, PT, UP0, 0x80, 0x8 ;  /* 0x000000000008781c */ /* 0x000fe20003f0f008 */
[----:B------:R-:W-:Y:S01]  /*5f00*/  FMUL.FTZ R221, R152, UR47 ;  /* 0x0000002f98dd7c20 */ /* 0x000fe20008410000 */
[-C--:B------:R-:W-:Y:S01]  /*5f10*/  FMUL.FTZ R61, R124, R215.reuse ;  /* 0x000000d77c3d7220 */ /* 0x080fe20000410000 */
[C---:B------:R-:W-:Y:S01]  /*5f20*/  FFMA.FTZ R64, R125.reuse, R215, R64 ;  /* 0x000000d77d407223 */ /* 0x040fe20000010040 */
[----:B------:R-:W-:Y:S01]  /*5f30*/  ISETP.NE.OR P0, PT, R110, RZ, P0 ;  /* 0x000000ff6e00720c */ /* 0x000fe20000705670 */
[----:B------:R-:W-:Y:S01]  /*5f40*/  FFMA.FTZ R221, R150, UR48, -R221 ;  /* 0x0000003096dd7c23 */ /* 0x000fe200080108dd */
[----:B------:R-:W-:Y:S01]  /*5f50*/  FFMA.FTZ R67, R125, R222, -R61 ;  /* 0x000000de7d437223 */ /* 0x000fe2000001083d */
[----:B------:R-:W-:Y:S01]  /*5f60*/  FADD.FTZ R216, RZ, R64 ;  /* 0x00000040ffd87221 */ /* 0x000fe20000010000 */
[----:B------:R-:W-:Y:S01]  /*5f70*/  FMUL.FTZ R64, R148, R66 ;  /* 0x0000004294407220 */ /* 0x000fe20000410000 */
[----:B------:R-:W-:-:S02]  /*5f80*/  HFMA2 R60, -RZ, RZ, 1.875, 0 ;  /* 0x3f800000ff3c7431 */ /* 0x000fc400000001ff */
[----:B------:R-:W-:Y:S01]  /*5f90*/  FFMA.FTZ R220, R36, R83, R67 ;  /* 0x0000005324dc7223 */ /* 0x000fe20000010043 */
[C---:B------:R-:W-:Y:S01]  /*5fa0*/  FMUL.FTZ R68, R122.reuse, R216 ;  /* 0x000000d87a447220 */ /* 0x040fe20000410000 */
[C---:B------:R-:W-:Y:S01]  /*5fb0*/  FFMA.FTZ R64, R149.reuse, R65, R64 ;  /* 0x0000004195407223 */ /* 0x040fe20000010040 */
[----:B------:R-:W-:Y:S01]  /*5fc0*/  FFMA.FTZ R65, R149, R66, -R70 ;  /* 0x0000004295417223 */ /* 0x000fe20000010846 */
[-C--:B------:R-:W-:Y:S01]  /*5fd0*/  FMUL.FTZ R67, R122, R220.reuse ;  /* 0x000000dc7a437220 */ /* 0x080fe20000410000 */
[C---:B------:R-:W-:Y:S01]  /*5fe0*/  FFMA.FTZ R68, R123.reuse, R220, -R68 ;  /* 0x000000dc7b447223 */ /* 0x040fe20000010844 */
[----:B------:R-:W-:Y:S01]  /*5ff0*/  ISETP.GT.U32.AND P2, PT, R100, 0x1f, PT ;  /* 0x0000001f6400780c */ /* 0x000fe20003f44070 */
[----:B------:R-:W-:Y:S01]  /*6000*/  VOTEU.ALL UP0, P0 ;  /* 0x0000000000ff7886 */ /* 0x000fe20000000000 */
[----:B------:R-:W-:Y:S01]  /*6010*/  FFMA.FTZ R67, R123, R216, R67 ;  /* 0x000000d87b437223 */ /* 0x000fe20000010043 */
[----:B------:R-:W-:Y:S01]  /*6020*/  FFMA.FTZ R219, R35, R84, R68 ;  /* 0x0000005423db7223 */ /* 0x000fe20000010044 */
[----:B------:R-:W-:Y:S01]  /*6030*/  FFMA.FTZ R66, R0, R221, R69 ;  /* 0x000000dd00427223 */ /* 0x000fe20000010045 */
[----:B------:R-:W-:Y:S01]  /*6040*/  CS2R R62, SRZ ;  /* 0x00000000003e7805 */ /* 0x000fe2000001ff00 */
[----:B------:R-:W-:Y:S01]  /*6050*/  FADD.FTZ R217, RZ, R67 ;  /* 0x00000043ffd97221 */ /* 0x000fe20000010000 */
[C---:B------:R-:W-:Y:S01]  /*6060*/  FMUL.FTZ R70, R120.reuse, R219 ;  /* 0x000000db78467220 */ /* 0x040fe20000410000 */
[----:B------:R-:W-:Y:S01]  /*6070*/  @!UP0 ULEA UR33, UR8, UR9, 0x4 ;  /* 0x0000000908218291 */ /* 0x000fe2000f8e20ff */
[----:B------:R-:W-:Y:S01]  /*6080*/  MOV R61, RZ ;  /* 0x000000ff003d7202 */ /* 0x000fe20000000f00 */
[-C--:B------:R-:W-:Y:S01]  /*6090*/  FMUL.FTZ R68, R120, R217.reuse ;  /* 0x000000d978447220 */ /* 0x080fe20000410000 */
[C---:B------:R-:W-:Y:S01]  /*60a0*/  FFMA.FTZ R70, R121.reuse, R217, R70 ;  /* 0x000000d979467223 */ /* 0x040fe20000010046 */
[----:B------:R-:W-:Y:S01]  /*60b0*/  FADD.FTZ R67, R196, R71 ;  /* 0x00000047c4437221 */ /* 0x000fe20000010000 */
[----:B------:R-:W-:Y:S01]  /*60c0*/  BSSY B0, `(.L_x_10102) ;  /* 0x00000b7000007945 */ /* 0x000fe20003800000 */
[----:B------:R-:W-:Y:S01]  /*60d0*/  FFMA.FTZ R69, R121, R219, -R68 ;  /* 0x000000db79457223 */ /* 0x000fe20000010844 */
[----:B------:R-:W-:-:S02]  /*60e0*/  FADD.FTZ R218, RZ, R70 ;  /* 0x00000046ffda7221 */ /* 0x000fc40000010000 */
[----:B------:R-:W0:Y:S01]  /*60f0*/  @!P0 LDS.128 R60, [UR33+0x4be0] ;  /* 0x004be021ff3c8984 */ /* 0x000e220008000c00 */
[----:B------:R-:W-:Y:S01]  /*6100*/  FFMA.FTZ R240, R34, R81, R69 ;  /* 0x0000005122f07223 */ /* 0x000fe20000010045 */
[C---:B------:R-:W-:Y:S02]  /*6110*/  FMUL.FTZ R68, R115.reuse, R218 ;  /* 0x000000da73447220 */ /* 0x040fe40000410000 */
[----:B------:R1:W-:Y:S01]  /*6120*/  STS.128 [R111+0x35e0], R64 ;  /* 0x0035e0406f007388 */ /* 0x0003e20000000c00 */
[-C--:B------:R-:W-:Y:S01]  /*6130*/  FMUL.FTZ R69, R115, R240.reuse ;  /* 0x000000f073457220 */ /* 0x080fe20000410000 */
[----:B------:R-:W-:-:S03]  /*6140*/  FFMA.FTZ R68, R117, R240, -R68 ;  /* 0x000000f075447223 */ /* 0x000fc60000010844 */
        /* <DEDUP_REMOVED lines=24> */
.L_x_10245:
        /* <DEDUP_REMOVED lines=12> */
.L_x_10106:
[----:B------:R-:W-:Y:S05]  /*6390*/  BSYNC.RECONVERGENT B1 ;  /* 0x0000000000017941 */ /* 0x000fea0003800200 */
.L_x_10105:
[----:B------:R-:W-:Y:S01]  /*63a0*/  UMOV UR33, 0xffffffff ;  /* 0xffffffff00217882 */ /* 0x000fe20000000000 */
[----:B------:R-:W-:Y:S02]  /*63b0*/  ISETP.GT.U32.AND P2, PT, R110, 0x1d, PT ;  /* 0x0000001d6e00780c */ /* 0x000fe40003f44070 */
[----:B------:R-:W-:Y:S11]  /*63c0*/  BRA.DIV UR33, `(.L_x_10107) ;  /* 0x0000006221987947 */ /* 0x000ff6000b800000 */
[----:B----4-:R4:W1:Y:S04]  /*63d0*/  SHFL.DOWN PT, R71, R250, 0x2, 0x1f ;  /* 0x08401f00fa477f89 */ /* 0x01086800000e0000 */
[----:B---3--:R4:W3:Y:S04]  /*63e0*/  SHFL.DOWN PT, R245, R74, 0x2, 0x1f ;  /* 0x08401f004af57f89 */ /* 0x0088e800000e0000 */
[----:B--2---:R4:W2:Y:S04]  /*63f0*/  SHFL.DOWN PT, R247, R75, 0x2, 0x1f ;  /* 0x08401f004bf77f89 */ /* 0x0048a800000e0000 */
[----:B0-----:R4:W0:Y:S02]  /*6400*/  SHFL.DOWN PT, R251, R249, 0x2, 0x1f ;  /* 0x08401f00f9fb7f89 */ /* 0x00182400000e0000 */
.L_x_10251:
        /* <DEDUP_REMOVED lines=12> */
.L_x_10109:
[----:B------:R-:W-:Y:S05]  /*64d0*/  BSYNC.RECONVERGENT B1 ;  /* 0x0000000000017941 */ /* 0x000fea0003800200 */
.L_x_10108:
[----:B------:R-:W-:Y:S01]  /*64e0*/  UMOV UR33, 0xffffffff ;  /* 0xffffffff00217882 */ /* 0x000fe20000000000 */
[----:B------:R-:W-:Y:S02]  /*64f0*/  ISETP.GT.U32.AND P2, PT, R110, 0x1b, PT ;  /* 0x0000001b6e00780c */ /* 0x000fe40003f44070 */
[----:B------:R-:W-:Y:S11]  /*6500*/  BRA.DIV UR33, `(.L_x_10110) ;  /* 0x0000006221b87947 */ /* 0x000ff6000b800000 */
[----:B-1----:R1:W1:Y:S04]  /*6510*/  SHFL.DOWN PT, R71, R250, 0x4, 0x1f ;  /* 0x08801f00fa477f89 */ /* 0x00226800000e0000 */
[----:B---3--:R3:W1:Y:S04]  /*6520*/  SHFL.DOWN PT, R245, R74, 0x4, 0x1f ;  /* 0x08801f004af57f89 */ /* 0x00866800000e0000 */
[----:B--2---:R3:W2:Y:S04]  /*6530*/  SHFL.DOWN PT, R247, R75, 0x4, 0x1f ;  /* 0x08801f004bf77f89 */ /* 0x0046a800000e0000 */
[----:B0-----:R3:W0:Y:S02]  /*6540*/  SHFL.DOWN PT, R251, R249, 0x4, 0x1f ;  /* 0x08801f00f9fb7f89 */ /* 0x00162400000e0000 */
.L_x_10257:
        /* <DEDUP_REMOVED lines=12> */
.L_x_10112:
[----:B------:R-:W-:Y:S05]  /*6610*/  BSYNC.RECONVERGENT B1 ;  /* 0x0000000000017941 */ /* 0x000fea0003800200 */
.L_x_10111:
[----:B------:R-:W-:Y:S01]  /*6620*/  UMOV UR33, 0xffffffff ;  /* 0xffffffff00217882 */ /* 0x000fe20000000000 */
[----:B------:R-:W-:Y:S02]  /*6630*/  ISETP.GT.U32.AND P2, PT, R110, 0x17, PT ;  /* 0x000000176e00780c */ /* 0x000fe40003f44070 */
[----:B------:R-:W-:Y:S11]  /*6640*/  BRA.DIV UR33, `(.L_x_10113) ;  /* 0x0000006221d87947 */ /* 0x000ff6000b800000 */
[----:B-1----:R1:W1:Y:S04]  /*6650*/  SHFL.DOWN PT, R71, R250, 0x8, 0x1f ;  /* 0x09001f00fa477f89 */ /* 0x00226800000e0000 */
[----:B------:R0:W1:Y:S04]  /*6660*/  SHFL.DOWN PT, R245, R74, 0x8, 0x1f ;  /* 0x09001f004af57f89 */ /* 0x00006800000e0000 */
[----:B--2---:R2:W1:Y:S04]  /*6670*/  SHFL.DOWN PT, R247, R75, 0x8, 0x1f ;  /* 0x09001f004bf77f89 */ /* 0x00446800000e0000 */
[----:B0-----:R2:W0:Y:S02]  /*6680*/  SHFL.DOWN PT, R251, R249, 0x8, 0x1f ;  /* 0x09001f00f9fb7f89 */ /* 0x00142400000e0000 */
.L_x_10263:
        /* <DEDUP_REMOVED lines=12> */
.L_x_10115:
[----:B------:R-:W-:Y:S05]  /*6750*/  BSYNC.RECONVERGENT B1 ;  /* 0x0000000000017941 */ /* 0x000fea0003800200 */
.L_x_10114:
[----:B------:R-:W-:Y:S01]  /*6760*/  UMOV UR33, 0xffffffff ;  /* 0xffffffff00217882 */ /* 0x000fe20000000000 */
[----:B------:R-:W-:Y:S02]  /*6770*/  ISETP.GT.U32.AND P2, PT, R110, 0xf, PT ;  /* 0x0000000f6e00780c */ /* 0x000fe40003f44070 */
[----:B------:R-:W-:Y:S11]  /*6780*/  BRA.DIV UR33, `(.L_x_10116) ;  /* 0x0000006221f87947 */ /* 0x000ff6000b800000 */
[----:B-1----:R1:W1:Y:S04]  /*6790*/  SHFL.DOWN PT, R71, R250, 0x10, 0x1f ;  /* 0x0a001f00fa477f89 */ /* 0x00226800000e0000 */
[----:B------:R0:W1:Y:S04]  /*67a0*/  SHFL.DOWN PT, R245, R74, 0x10, 0x1f ;  /* 0x0a001f004af57f89 */ /* 0x00006800000e0000 */
[----:B------:R1:W1:Y:S04]  /*67b0*/  SHFL.DOWN PT, R247, R75, 0x10, 0x1f ;  /* 0x0a001f004bf77f89 */ /* 0x00026800000e0000 */
[----:B0-----:R0:W0:Y:S02]  /*67c0*/  SHFL.DOWN PT, R251, R249, 0x10, 0x1f ;  /* 0x0a001f00f9fb7f89 */ /* 0x00102400000e0000 */
.L_x_10269:
        /* <DEDUP_REMOVED lines=12> */
.L_x_10118:
[----:B------:R-:W-:Y:S05]  /*6890*/  BSYNC.RECONVERGENT B1 ;  /* 0x0000000000017941 */ /* 0x000fea0003800200 */
.L_x_10117:
        /* <DEDUP_REMOVED lines=26> */
.L_x_10283:
        /* <DEDUP_REMOVED lines=14> */
.L_x_10121:
[----:B------:R-:W-:Y:S05]  /*6b20*/  BSYNC.RECONVERGENT B1 ;  /* 0x0000000000017941 */ /* 0x000fea0003800200 */
.L_x_10120:
        /* <DEDUP_REMOVED lines=16> */
.L_x_10103:
[----:B------:R-:W-:Y:S05]  /*6c30*/  BSYNC B0 ;  /* 0x0000000000007941 */ /* 0x000fea0003800000 */
.L_x_10102:
[C---:B-1----:R-:W-:Y:S01]  /*6c40*/  FMUL.FTZ R64, R154.reuse, R128 ;  /* 0x000000809a407220 */ /* 0x042fe20000410000 */
[-C--:B------:R-:W-:Y:S01]  /*6c50*/  FMUL.FTZ R65, R154, R238.reuse ;  /* 0x000000ee9a417220 */ /* 0x080fe20000410000 */
[----:B------:R-:W-:Y:S05]  /*6c60*/  WARPSYNC.ALL ;  /* 0x0000000000007948 */ /* 0x000fea0003800000 */
[----:B------:R-:W-:Y:S01]  /*6c70*/  BAR.SYNC.DEFER_BLOCKING 0x0 ;  /* 0x0000000000007b1d */ /* 0x000fe20000010000 */
[C---:B----4-:R-:W-:Y:S01]  /*6c80*/  FFMA.FTZ R71, R151.reuse, R238, -R64 ;  /* 0x000000ee97477223 */ /* 0x050fe20000010840 */
[----:B------:R-:W-:Y:S01]  /*6c90*/  FFMA.FTZ R151, R151, R128, R65 ;  /* 0x0000008097977223 */ /* 0x000fe20000010041 */
[----:B------:R-:W-:Y:S01]  /*6ca0*/  FMUL.FTZ R65, R156, R237 ;  /* 0x000000ed9c417220 */ /* 0x000fe20000410000 */
[----:B------:R-:W-:Y:S01]  /*6cb0*/  FMUL.FTZ R64, R158, R207 ;  /* 0x000000cf9e407220 */ /* 0x000fe20000410000 */
[C---:B------:R-:W-:Y:S01]  /*6cc0*/  FMUL.FTZ R67, R152.reuse, R129 ;  /* 0x0000008198437220 */ /* 0x040fe20000410000 */
[----:B------:R-:W-:Y:S01]  /*6cd0*/  FMUL.FTZ R152, R152, R241 ;  /* 0x000000f198987220 */ /* 0x000fe20000410000 */
[----:B------:R-:W-:Y:S01]  /*6ce0*/  FFMA.FTZ R72, R153, R206, R65 ;  /* 0x000000ce99487223 */ /* 0x000fe20000010041 */
[----:B------:R-:W-:Y:S01]  /*6cf0*/  FFMA.FTZ R75, R155, R234, -R64 ;  /* 0x000000ea9b4b7223 */ /* 0x000fe20000010840 */
[----:B------:R-:W-:Y:S01]  /*6d00*/  FMUL.FTZ R65, R160, R233 ;  /* 0x000000e9a0417220 */ /* 0x000fe20000410000 */
[----:B------:R-:W-:Y:S01]  /*6d10*/  FMUL.FTZ R64, R162, R209 ;  /* 0x000000d1a2407220 */ /* 0x000fe20000410000 */
[----:B------:R-:W-:Y:S01]  /*6d20*/  FMUL.FTZ R66, R156, R206 ;  /* 0x000000ce9c427220 */ /* 0x000fe20000410000 */
[----:B------:R-:W-:Y:S01]  /*6d30*/  FFMA.FTZ R67, R150, R241, -R67 ;  /* 0x000000f196437223 */ /* 0x000fe20000010843 */
[----:B------:R-:W-:Y:S01]  /*6d40*/  FFMA.FTZ R70, R157, R208, R65 ;  /* 0x000000d09d467223 */ /* 0x000fe20000010041 */
[----:B------:R-:W-:Y:S01]  /*6d50*/  FFMA.FTZ R73, R159, R230, -R64 ;  /* 0x000000e69f497223 */ /* 0x000fe20000010840 */
[----:B------:R-:W-:Y:S01]  /*6d60*/  FMUL.FTZ R65, R164, R231 ;  /* 0x000000e7a4417220 */ /* 0x000fe20000410000 */
[----:B------:R-:W-:Y:S01]  /*6d70*/  FMUL.FTZ R64, R167, R212 ;  /* 0x000000d4a7407220 */ /* 0x000fe20000410000 */
[----:B------:R-:W-:Y:S01]  /*6d80*/  FFMA.FTZ R69, R150, R129, R152 ;  /* 0x0000008196457223 */ /* 0x000fe20000010098 */
[----:B------:R-:W-:Y:S01]  /*6d90*/  FFMA.FTZ R66, R153, R237, -R66 ;  /* 0x000000ed99427223 */ /* 0x000fe20000010842 */
        /* <DEDUP_REMOVED lines=8> */
[----:B------:R-:W-:Y:S01]  /*6e20*/  FFMA.FTZ R157, R169, R224, -R64 ;  /* 0x000000e0a99d7223 */ /* 0x000fe20000010840 */
[----:B------:R-:W-:Y:S01]  /*6e30*/  FFMA.FTZ R74, R161, R231, -R74 ;  /* 0x000000e7a14a7223 */ /* 0x000fe2000001084a */
[----:B------:R-:W1:Y:S01]  /*6e40*/  LDS.64 R64, [R111+0x35e8] ;  /* 0x0035e8006f407984 */ /* 0x000e620000000a00 */
[C---:B------:R-:W-:Y:S01]  /*6e50*/  FMUL.FTZ R154, R176.reuse, R213 ;  /* 0x000000d5b09a7220 */ /* 0x040fe20000410000 */
[----:B------:R-:W-:Y:S01]  /*6e60*/  FMUL.FTZ R156, R176, R223 ;  /* 0x000000dfb09c7220 */ /* 0x000fe20000410000 */
[C---:B------:R-:W-:Y:S01]  /*6e70*/  FMUL.FTZ R161, R172.reuse, R215 ;  /* 0x000000d7aca17220 */ /* 0x040fe20000410000 */
[-C--:B------:R-:W-:Y:S01]  /*6e80*/  FMUL.FTZ R172, R172, R222.reuse ;  /* 0x000000deacac7220 */ /* 0x080fe20000410000 */
[----:B------:R-:W-:Y:S01]  /*6e90*/  FMUL.FTZ R170, R170, R227 ;  /* 0x000000e3aaaa7220 */ /* 0x000fe20000410000 */
[C---:B------:R-:W-:Y:S01]  /*6ea0*/  FFMA.FTZ R154, R165.reuse, R223, -R154 ;  /* 0x000000dfa59a7223 */ /* 0x040fe2000001089a */
[----:B------:R-:W-:Y:S01]  /*6eb0*/  FFMA.FTZ R156, R165, R213, R156 ;  /* 0x000000d5a59c7223 */ /* 0x000fe2000001009c */
[C---:B------:R-:W-:Y:S01]  /*6ec0*/  FFMA.FTZ R161, R168.reuse, R222, -R161 ;  /* 0x000000dea8a17223 */ /* 0x040fe200000108a1 */
[----:B------:R-:W-:Y:S01]  /*6ed0*/  FFMA.FTZ R165, R168, R215, R172 ;  /* 0x000000d7a8a57223 */ /* 0x000fe200000100ac */
[----:B------:R-:W-:Y:S01]  /*6ee0*/  FFMA.FTZ R67, R0, R67, RZ ;  /* 0x0000004300437223 */ /* 0x000fe200000100ff */
[----:B------:R-:W-:Y:S01]  /*6ef0*/  FADD.FTZ R242, RZ, R242 ;  /* 0x000000f2fff27221 */ /* 0x000fe20000010000 */
[----:B------:R-:W-:Y:S01]  /*6f00*/  FMUL.FTZ R168, R197, R244 ;  /* 0x000000f4c5a87220 */ /* 0x000fe20000410000 */
[----:B------:R-:W-:Y:S01]  /*6f10*/  FFMA.FTZ R166, R166, R211, R170 ;  /* 0x000000d3a6a67223 */ /* 0x000fe200000100aa */
[----:B------:R-:W-:Y:S01]  /*6f20*/  FFMA.FTZ R170, R16, R71, R67 ;  /* 0x0000004710aa7223 */ /* 0x000fe20000010043 */
[----:B------:R-:W-:Y:S01]  /*6f30*/  FFMA.FTZ R69, -R0, R69, RZ ;  /* 0x0000004500457223 */ /* 0x000fe200000101ff */
[----:B------:R-:W-:Y:S01]  /*6f40*/  FFMA.FTZ R71, R179, R242, R168 ;  /* 0x000000f2b3477223 */ /* 0x000fe200000100a8 */
[----:B------:R-:W-:Y:S01]  /*6f50*/  ULEA UR33, UR16, 0xfffff800, 0xb ;  /* 0xfffff80010217891 */ /* 0x000fe2000f8e58ff */
[C---:B------:R-:W-:Y:S01]  /*6f60*/  FFMA.FTZ R67, R15.reuse, R66, R170 ;  /* 0x000000420f437223 */ /* 0x040fe200000100aa */
[----:B------:R-:W-:Y:S01]  /*6f70*/  FFMA.FTZ R69, -R16, R151, R69 ;  /* 0x0000009710457223 */ /* 0x000fe20000010145 */
[----:B------:R-:W-:Y:S01]  /*6f80*/  FMUL.FTZ R158, R158, R234 ;  /* 0x000000ea9e9e7220 */ /* 0x000fe20000410000 */
[----:B------:R-:W-:Y:S01]  /*6f90*/  USHF.R.S32.HI UR34, URZ, 0x1f, UR33 ;  /* 0x0000001fff227899 */ /* 0x000fe20008011421 */
[----:B------:R-:W-:Y:S01]  /*6fa0*/  FFMA.FTZ R170, R14, R75, R67 ;  /* 0x0000004b0eaa7223 */ /* 0x000fe20000010043 */
[----:B------:R-:W-:Y:S01]  /*6fb0*/  FFMA.FTZ R69, -R15, R72, R69 ;  /* 0x000000480f457223 */ /* 0x000fe20000010145 */
[----:B------:R-:W-:Y:S01]  /*6fc0*/  FFMA.FTZ R155, R155, R207, R158 ;  /* 0x000000cf9b9b7223 */ /* 0x000fe2000001009e */
[----:B------:R-:W-:Y:S01]  /*6fd0*/  MOV R67, UR42 ;  /* 0x0000002a00437c02 */ /* 0x000fe20008000f00 */
[----:B------:R-:W-:Y:S01]  /*6fe0*/  FMUL.FTZ R167, R167, R228 ;  /* 0x000000e4a7a77220 */ /* 0x000fe20000410000 */
[----:B------:R-:W-:Y:S01]  /*6ff0*/  ISETP.NE.AND P2, PT, R100, RZ, PT ;  /* 0x000000ff6400720c */ /* 0x000fe20003f45270 */
[----:B------:R-:W-:Y:S01]  /*7000*/  FFMA.FTZ R172, -R14, R155, R69 ;  /* 0x0000009b0eac7223 */ /* 0x000fe20000010145 */
[----:B------:R-:W-:Y:S01]  /*7010*/  MOV R69, UR43 ;  /* 0x0000002b00457c02 */ /* 0x000fe20008000f00 */
[----:B------:R-:W-:Y:S01]  /*7020*/  FMUL.FTZ R158, R175, R216 ;  /* 0x000000d8af9e7220 */ /* 0x000fe20000410000 */
[----:B------:R-:W-:Y:S01]  /*7030*/  FMUL.FTZ R162, R162, R230 ;  /* 0x000000e6a2a27220 */ /* 0x000fe20000410000 */
[----:B------:R-:W-:Y:S01]  /*7040*/  FFMA.FTZ R172, -R13, R70, R172 ;  /* 0x000000460dac7223 */ /* 0x000fe200000101ac */
[----:B------:R-:W-:Y:S01]  /*7050*/  FFMA.FTZ R163, R163, R212, R167 ;  /* 0x000000d4a3a37223 */ /* 0x000fe200000100a7 */
[----:B------:R-:W-:Y:S01]  /*7060*/  FFMA.FTZ R158, R171, R220, -R158 ;  /* 0x000000dcab9e7223 */ /* 0x000fe2000001089e */
[----:B------:R-:W-:Y:S01]  /*7070*/  FMUL.FTZ R167, R178, R217 ;  /* 0x000000d9b2a77220 */ /* 0x000fe20000410000 */
[----:B------:R-:W-:Y:S01]  /*7080*/  FFMA.FTZ R159, R159, R209, R162 ;  /* 0x000000d19f9f7223 */ /* 0x000fe200000100a2 */
[----:B------:R-:W-:Y:S01]  /*7090*/  FMUL.FTZ R162, R180, R218 ;  /* 0x000000dab4a27220 */ /* 0x000fe20000410000 */
[----:B------:R-:W-:Y:S01]  /*70a0*/  MOV R75, UR9 ;  /* 0x00000009004b7c02 */ /* 0x000fe20008000f00 */
[----:B------:R-:W-:Y:S01]  /*70b0*/  FFMA.FTZ R167, R174, R219, -R167 ;  /* 0x000000dbaea77223 */ /* 0x000fe200000108a7 */
[CC--:B-1----:R-:W-:Y:S01]  /*70c0*/  FMUL.FTZ R168, R64.reuse, R119.reuse ;  /* 0x0000007740a87220 */ /* 0x0c2fe20000410000 */
[----:B------:R-:W-:Y:S01]  /*70d0*/  FMUL.FTZ R119, R65, R119 ;  /* 0x0000007741777220 */ /* 0x000fe20000410000 */
[----:B------:R-:W-:Y:S01]  /*70e0*/  VOTEU.ALL UP0, P2 ;  /* 0x0000000000ff7886 */ /* 0x000fe20001000000 */
[----:B------:R-:W-:Y:S01]  /*70f0*/  FFMA.FTZ R162, R177, R240, -R162 ;  /* 0x000000f0b1a27223 */ /* 0x000fe200000108a2 */
[-C--:B------:R-:W-:Y:S01]  /*7100*/  FFMA.FTZ R65, R65, R118.reuse, -R168 ;  /* 0x0000007641417223 */ /* 0x080fe200000108a8 */
[----:B------:R-:W-:Y:S01]  /*7110*/  FFMA.FTZ R119, R64, R118, R119 ;  /* 0x0000007640777223 */ /* 0x000fe20000010077 */
[----:B------:R-:W-:Y:S01]  /*7120*/  LOP3.LUT R64, R100, UR33, RZ, 0xfc, !PT ;  /* 0x0000002164407c12 */ /* 0x000fe2000f8efcff */
[----:B------:R-:W-:Y:S01]  /*7130*/  @!UP0 ULEA UR33, UR8, UR9, 0x4 ;  /* 0x0000000908218291 */ /* 0x000fe2000f8e20ff */
[----:B------:R-:W-:Y:S01]  /*7140*/  FADD.FTZ R182, R182, R65 ;  /* 0x00000041b6b67221 */ /* 0x000fe20000010000 */
[----:B------:R-:W-:Y:S01]  /*7150*/  FFMA.FTZ R72, R2, R205, R119 ;  /* 0x000000cd02487223 */ /* 0x000fe20000010077 */
[----:B------:R-:W-:Y:S01]  /*7160*/  MOV R65, UR34 ;  /* 0x0000002200417c02 */ /* 0x000fe20008000f00 */
[----:B------:R-:W-:Y:S01]  /*7170*/  FMUL.FTZ R119, R128, UR47 ;  /* 0x0000002f80777c20 */ /* 0x000fe20008410000 */
[C---:B------:R-:W-:Y:S01]  /*7180*/  FMUL.FTZ R66, R115.reuse, R182 ;  /* 0x000000b673427220 */ /* 0x040fe20000410000 */
[----:B------:R-:W-:Y:S01]  /*7190*/  FMUL.FTZ R115, R115, R72 ;  /* 0x0000004873737220 */ /* 0x000fe20000410000 */
[----:B------:R-:W-:-:S02]  /*71a0*/  IMAD R75, R100, 0x84, R75 ;  /* 0x00000084644b7824 */ /* 0x000fc400078e024b */
[----:B------:R-:W-:Y:S01]  /*71b0*/  FFMA.FTZ R119, R238, UR48, -R119 ;  /* 0x00000030ee777c23 */ /* 0x000fe20008010877 */
        /* <DEDUP_REMOVED lines=8> */
[----:B------:R-:W-:Y:S01]  /*7240*/  FFMA.FTZ R118, R12, R73, R65 ;  /* 0x000000490c767223 */ /* 0x000fe20000010041 */
[CC--:B------:R-:W-:Y:S01]  /*7250*/  FMUL.FTZ R70, R120.reuse, R181.reuse ;  /* 0x000000b578467220 */ /* 0x0c0fe20000410000 */
[----:B------:R-:W-:Y:S01]  /*7260*/  FMUL.FTZ R120, R120, R204 ;  /* 0x000000cc78787220 */ /* 0x000fe20000410000 */
[----:B------:R-:W-:Y:S01]  /*7270*/  LEA.HI.X R69, R66, UR11, R67, 0x2, P0 ;  /* 0x0000000b42457c11 */ /* 0x000fe200080f1443 */
[----:B------:R-:W-:Y:S01]  /*7280*/  FFMA.FTZ R67, R11, R74, R118 ;  /* 0x0000004a0b437223 */ /* 0x000fe20000010076 */
[C---:B------:R-:W-:Y:S01]  /*7290*/  FFMA.FTZ R65, R121.reuse, R204, R70 ;  /* 0x000000cc79417223 */ /* 0x040fe20000010046 */
[----:B------:R-:W-:Y:S01]  /*72a0*/  FFMA.FTZ R66, R121, R181, -R120 ;  /* 0x000000b579427223 */ /* 0x000fe20000010878 */
[----:B------:R-:W-:Y:S01]  /*72b0*/  P2R R73, PR, RZ, 0x4 ;  /* 0x00000004ff497803 */ /* 0x000fe20000000000 */
[----:B------:R-:W-:Y:S01]  /*72c0*/  FFMA.FTZ R74, R10, R153, R67 ;  /* 0x000000990a4a7223 */ /* 0x000fe20000010043 */
[----:B------:R-:W-:Y:S01]  /*72d0*/  FFMA.FTZ R203, R4, R203, R65 ;  /* 0x000000cb04cb7223 */ /* 0x000fe20000010041 */
[----:B------:R-:W-:Y:S01]  /*72e0*/  FADD.FTZ R66, R183, R66 ;  /* 0x00000042b7427221 */ /* 0x000fe20000010000 */
[----:B0-----:R0:W-:Y:S01]  /*72f0*/  @!P2 STS.128 [UR33+0x4be0], R60 ;  /* 0x004be03cff00a988 */ /* 0x0011e20008000c21 */
[----:B------:R-:W-:Y:S01]  /*7300*/  FFMA.FTZ R67, R9, R152, R74 ;  /* 0x0000009809437223 */ /* 0x000fe2000001004a */
[CC--:B------:R-:W-:Y:S01]  /*7310*/  FMUL.FTZ R70, R122.reuse, R203.reuse ;  /* 0x000000cb7a467220 */ /* 0x0c0fe20000410000 */
[-C--:B------:R-:W-:Y:S01]  /*7320*/  FMUL.FTZ R122, R122, R66.reuse ;  /* 0x000000427a7a7220 */ /* 0x080fe20000410000 */
[----:B------:R-:W-:Y:S01]  /*7330*/  FMUL.FTZ R120, R129, UR48 ;  /* 0x0000003081787c20 */ /* 0x000fe20008410000 */
[----:B------:R-:W-:Y:S01]  /*7340*/  FMUL.FTZ R121, R128, UR48 ;  /* 0x0000003080797c20 */ /* 0x000fe20008410000 */
[C---:B------:R-:W-:Y:S01]  /*7350*/  FFMA.FTZ R65, R123.reuse, R66, -R70 ;  /* 0x000000427b417223 */ /* 0x040fe20000010846 */
[----:B------:R-:W-:Y:S01]  /*7360*/  FFMA.FTZ R122, R123, R203, R122 ;  /* 0x000000cb7b7a7223 */ /* 0x000fe2000001007a */
[----:B------:R-:W-:Y:S01]  /*7370*/  FFMA.FTZ R70, R8, R157, R67 ;  /* 0x0000009d08467223 */ /* 0x000fe20000010043 */
[----:B------:R-:W-:Y:S01]  /*7380*/  FFMA.FTZ R121, R238, UR47, R121 ;  /* 0x0000002fee797c23 */ /* 0x000fe20008010079 */
[----:B------:R-:W-:Y:S01]  /*7390*/  FADD.FTZ R65, R184, R65 ;  /* 0x00000041b8417221 */ /* 0x000fe20000010000 */
[----:B------:R-:W-:Y:S01]  /*73a0*/  FFMA.FTZ R202, R5, R202, R122 ;  /* 0x000000ca05ca7223 */ /* 0x000fe2000001007a */
[----:B------:R-:W-:Y:S01]  /*73b0*/  FFMA.FTZ R67, R7, R154, R70 ;  /* 0x0000009a07437223 */ /* 0x000fe20000010046 */
[----:B------:R-:W-:Y:S01]  /*73c0*/  FFMA.FTZ R159, -R12, R159, R172 ;  /* 0x0000009f0c9f7223 */ /* 0x000fe200000101ac */
        /* <DEDUP_REMOVED lines=11> */
[----:B------:R-:W-:Y:S01]  /*7480*/  FFMA.FTZ R124, R237, UR47, R124 ;  /* 0x0000002fed7c7c23 */ /* 0x000fe2000801007c */
[CC--:B------:R-:W-:Y:S01]  /*7490*/  FMUL.FTZ R73, R126.reuse, R201.reuse ;  /* 0x000000c97e497220 */ /* 0x0c0fe20000410000 */
[----:B------:R-:W-:Y:S01]  /*74a0*/  FMUL.FTZ R74, R126, R70 ;  /* 0x000000467e4a7220 */ /* 0x000fe20000410000 */
[----:B------:R-:W-:Y:S01]  /*74b0*/  FFMA.FTZ R67, R3, R162, R118 ;  /* 0x000000a203437223 */ /* 0x000fe20000010076 */
[----:B------:R-:W-:Y:S01]  /*74c0*/  FMUL.FTZ R118, R129, UR47 ;  /* 0x0000002f81767c20 */ /* 0x000fe20008410000 */
[C---:B------:R-:W-:Y:S01]  /*74d0*/  FFMA.FTZ R73, R127.reuse, R70, -R73 ;  /* 0x000000467f497223 */ /* 0x040fe20000010849 */
[----:B------:R-:W-:Y:S01]  /*74e0*/  FFMA.FTZ R74, R127, R201, R74 ;  /* 0x000000c97f4a7223 */ /* 0x000fe2000001004a */
[----:B------:R-:W-:Y:S01]  /*74f0*/  FMUL.FTZ R124, R15, -R124 ;  /* 0x8000007c0f7c7220 */ /* 0x000fe20000410000 */
[----:B------:R-:W-:Y:S01]  /*7500*/  FFMA.FTZ R117, R241, UR48, -R118 ;  /* 0x00000030f1757c23 */ /* 0x000fe20008010876 */
[----:B------:R-:W-:Y:S01]  /*7510*/  FADD.FTZ R73, R186, R73 ;  /* 0x00000049ba497221 */ /* 0x000fe20000010000 */
[----:B------:R-:W-:Y:S01]  /*7520*/  FFMA.FTZ R200, R7, R200, R74 ;  /* 0x000000c807c87223 */ /* 0x000fe2000001004a */
[----:B------:R-:W-:Y:S01]  /*7530*/  FMUL.FTZ R126, R210, UR48 ;  /* 0x00000030d27e7c20 */ /* 0x000fe20008410000 */
[----:B------:R-:W-:Y:S01]  /*7540*/  FMUL.FTZ R122, R0, R117 ;  /* 0x00000075007a7220 */ /* 0x000fe20000410000 */
[C---:B------:R-:W-:Y:S01]  /*7550*/  FMUL.FTZ R115, R130.reuse, R73 ;  /* 0x0000004982737220 */ /* 0x040fe20000410000 */
[-C--:B------:R-:W-:Y:S01]  /*7560*/  FMUL.FTZ R74, R130, R200.reuse ;  /* 0x000000c8824a7220 */ /* 0x080fe20000410000 */
[----:B------:R-:W-:Y:S01]  /*7570*/  FFMA.FTZ R117, R241, UR47, R120 ;  /* 0x0000002ff1757c23 */ /* 0x000fe20008010078 */
[----:B------:R-:W-:Y:S01]  /*7580*/  FMUL.FTZ R120, R16, -R121 ;  /* 0x8000007910787220 */ /* 0x000fe20000410000 */
[C---:B------:R-:W-:Y:S01]  /*7590*/  FFMA.FTZ R115, R131.reuse, R200, R115 ;  /* 0x000000c883737223 */ /* 0x040fe20000010073 */
[----:B------:R-:W-:Y:S01]  /*75a0*/  FFMA.FTZ R74, R131, R73, -R74 ;  /* 0x00000049834a7223 */ /* 0x000fe2000001084a */
[----:B0-----:R-:W-:Y:S01]  /*75b0*/  FMUL.FTZ R62, R0, -R117 ;  /* 0x80000075003e7220 */ /* 0x001fe20000410000 */
[----:B------:R0:W-:Y:S01]  /*75c0*/  STS [R75+0x1080], R122 ;  /* 0x0010807a4b007388 */ /* 0x0001e20000000800 */
[----:B------:R-:W-:Y:S01]  /*75d0*/  FFMA.FTZ R199, R8, R199, R115 ;  /* 0x000000c708c77223 */ /* 0x000fe20000010073 */
[----:B------:R-:W-:Y:S01]  /*75e0*/  FADD.FTZ R74, R187, R74 ;  /* 0x0000004abb4a7221 */ /* 0x000fe20000010000 */
[----:B------:R-:W-:Y:S01]  /*75f0*/  FMUL.FTZ R121, R212, UR48 ;  /* 0x00000030d4797c20 */ /* 0x000fe20008410000 */
[----:B------:R-:W-:Y:S01]  /*7600*/  STS [R75+0x1084], R62 ;  /* 0x0010843e4b007388 */ /* 0x000fe20000000800 */
[CC--:B------:R-:W-:Y:S01]  /*7610*/  FMUL.FTZ R115, R132.reuse, R199.reuse ;  /* 0x000000c784737220 */ /* 0x0c0fe20000410000 */
[-C--:B------:R-:W-:Y:S01]  /*7620*/  FMUL.FTZ R118, R132, R74.reuse ;  /* 0x0000004a84767220 */ /* 0x080fe20000410000 */
[----:B------:R-:W-:Y:S01]  /*7630*/  FFMA.FTZ R126, R231, UR47, R126 ;  /* 0x0000002fe77e7c23 */ /* 0x000fe2000801007e */
[----:B------:R1:W-:Y:S01]  /*7640*/  STS [R75+0x108c], R120 ;  /* 0x00108c784b007388 */ /* 0x0003e20000000800 */
[C---:B------:R-:W-:Y:S01]  /*7650*/  FFMA.FTZ R61, R133.reuse, R74, -R115 ;  /* 0x0000004a853d7223 */ /* 0x040fe20000010873 */
[----:B------:R-:W-:Y:S01]  /*7660*/  FFMA.FTZ R118, R133, R199, R118 ;  /* 0x000000c785767223 */ /* 0x000fe20000010076 */
[----:B0-----:R-:W-:Y:S01]  /*7670*/  FMUL.FTZ R122, R206, UR47 ;  /* 0x0000002fce7a7c20 */ /* 0x001fe20008410000 */
[----:B------:R-:W-:Y:S01]  /*7680*/  FMUL.FTZ R115, R207, UR48 ;  /* 0x00000030cf737c20 */ /* 0x000fe20008410000 */
[----:B------:R-:W-:Y:S01]  /*7690*/  FADD.FTZ R61, R188, R61 ;  /* 0x0000003dbc3d7221 */ /* 0x000fe20000010000 */
[----:B------:R-:W-:Y:S01]  /*76a0*/  FFMA.FTZ R198, R9, R198, R118 ;  /* 0x000000c609c67223 */ /* 0x000fe20000010076 */
[----:B------:R-:W-:Y:S01]  /*76b0*/  FMUL.FTZ R118, R16, R119 ;  /* 0x0000007710767220 */ /* 0x000fe20000410000 */
[----:B------:R-:W-:Y:S01]  /*76c0*/  FFMA.FTZ R122, R237, UR48, -R122 ;  /* 0x00000030ed7a7c23 */ /* 0x000fe2000801087a */
[CC--:B------:R-:W-:Y:S01]  /*76d0*/  FMUL.FTZ R60, R134.reuse, R61.reuse ;  /* 0x0000003d863c7220 */ /* 0x0c0fe20000410000 */
[-C--:B------:R-:W-:Y:S01]  /*76e0*/  FMUL.FTZ R134, R134, R198.reuse ;  /* 0x000000c686867220 */ /* 0x080fe20000410000 */
[----:B------:R-:W-:Y:S01]  /*76f0*/  FFMA.FTZ R117, R234, UR47, R115 ;  /* 0x0000002fea757c23 */ /* 0x000fe20008010073 */
[----:B------:R0:W-:Y:S01]  /*7700*/  STS [R75+0x1088], R118 ;  /* 0x001088764b007388 */ /* 0x0001e20000000800 */
[C---:B------:R-:W-:Y:S01]  /*7710*/  FFMA.FTZ R63, R135.reuse, R198, R60 ;  /* 0x000000c6873f7223 */ /* 0x040fe2000001003c */
[----:B------:R-:W-:Y:S01]  /*7720*/  FFMA.FTZ R60, R135, R61, -R134 ;  /* 0x0000003d873c7223 */ /* 0x000fe20000010886 */
[----:B------:R-:W-:Y:S01]  /*7730*/  FMUL.FTZ R122, R15, R122 ;  /* 0x0000007a0f7a7220 */ /* 0x000fe20000410000 */
[----:B-1----:R-:W-:Y:S01]  /*7740*/  FMUL.FTZ R120, R208, UR47 ;  /* 0x0000002fd0787c20 */ /* 0x002fe20008410000 */
[----:B------:R-:W-:Y:S01]  /*7750*/  FFMA.FTZ R239, R10, R239, R63 ;  /* 0x000000ef0aef7223 */ /* 0x000fe2000001003f */
[----:B------:R-:W-:Y:S01]  /*7760*/  FMUL.FTZ R63, R207, UR47 ;  /* 0x0000002fcf3f7c20 */ /* 0x000fe20008410000 */
[----:B------:R-:W-:Y:S01]  /*7770*/  FADD.FTZ R60, R189, R60 ;  /* 0x0000003cbd3c7221 */ /* 0x000fe20000010000 */
[----:B------:R1:W-:Y:S01]  /*7780*/  STS [R75+0x1090], R122 ;  /* 0x0010907a4b007388 */ /* 0x0003e20000000800 */
[----:B------:R-:W-:Y:S01]  /*7790*/  FMUL.FTZ R62, R136, R239 ;  /* 0x000000ef883e7220 */ /* 0x000fe20000410000 */
[----:B------:R-:W-:Y:S01]  /*77a0*/  FFMA.FTZ R63, R234, UR48, -R63 ;  /* 0x00000030ea3f7c23 */ /* 0x000fe2000801083f */
[-C--:B------:R-:W-:Y:S01]  /*77b0*/  FMUL.FTZ R136, R136, R60.reuse ;  /* 0x0000003c88887220 */ /* 0x080fe20000410000 */
[----:B------:R-:W-:Y:S01]  /*77c0*/  STS [R75+0x1094], R124 ;  /* 0x0010947c4b007388 */ /* 0x000fe20000000800 */
[----:B------:R-:W-:Y:S01]  /*77d0*/  FMUL.FTZ R119, R209, UR48 ;  /* 0x00000030d1777c20 */ /* 0x000fe20008410000 */
[----:B0-----:R-:W-:Y:S01]  /*77e0*/  FMUL.FTZ R118, R14, R63 ;  /* 0x0000003f0e767220 */ /* 0x001fe20000410000 */
[C---:B------:R-:W-:Y:S01]  /*77f0*/  FFMA.FTZ R63, R137.reuse, R60, -R62 ;  /* 0x0000003c893f7223 */ /* 0x040fe2000001083e */
[----:B------:R-:W-:Y:S01]  /*7800*/  FFMA.FTZ R136, R137, R239, R136 ;  /* 0x000000ef89887223 */ /* 0x000fe20000010088 */
[----:B------:R-:W-:Y:S01]  /*7810*/  FFMA.FTZ R119, R230, UR47, R119 ;  /* 0x0000002fe6777c23 */ /* 0x000fe20008010077 */
[----:B-1----:R-:W-:Y:S01]  /*7820*/  FMUL.FTZ R122, R208, UR48 ;  /* 0x00000030d07a7c20 */ /* 0x002fe20008410000 */
[----:B------:R-:W-:Y:S01]  /*7830*/  FADD.FTZ R63, R190, R63 ;  /* 0x0000003fbe3f7221 */ /* 0x000fe20000010000 */
[----:B------:R-:W-:Y:S01]  /*7840*/  FFMA.FTZ R236, R11, R236, R136 ;  /* 0x000000ec0bec7223 */ /* 0x000fe20000010088 */
[----:B------:R0:W-:Y:S01]  /*7850*/  STS [R75+0x1098], R118 ;  /* 0x001098764b007388 */ /* 0x0001e20000000800 */
[----:B------:R-:W-:Y:S01]  /*7860*/  FFMA.FTZ R122, R233, UR47, R122 ;  /* 0x0000002fe97a7c23 */ /* 0x000fe2000801007a */
[CC--:B------:R-:W-:Y:S01]  /*7870*/  FMUL.FTZ R62, R138.reuse, R63.reuse ;  /* 0x0000003f8a3e7220 */ /* 0x0c0fe20000410000 */
[----:B------:R-:W-:Y:S01]  /*7880*/  FMUL.FTZ R138, R138, R236 ;  /* 0x000000ec8a8a7220 */ /* 0x000fe20000410000 */
[----:B------:R-:W-:Y:S01]  /*7890*/  FFMA.FTZ R121, R228, UR47, R121 ;  /* 0x0000002fe4797c23 */ /* 0x000fe20008010079 */
[----:B------:R-:W-:Y:S01]  /*78a0*/  FMUL.FTZ R122, R13, -R122 ;  /* 0x8000007a0d7a7220 */ /* 0x000fe20000410000 */
[C---:B------:R-:W-:Y:S01]  /*78b0*/  FFMA.FTZ R115, R139.reuse, R236, R62 ;  /* 0x000000ec8b737223 */ /* 0x040fe2000001003e */
[----:B------:R-:W-:Y:S01]  /*78c0*/  FFMA.FTZ R62, R139, R63, -R138 ;  /* 0x0000003f8b3e7223 */ /* 0x000fe2000001088a */
[----:B------:R-:W-:Y:S01]  /*78d0*/  FMUL.FTZ R126, R11, -R126 ;  /* 0x8000007e0b7e7220 */ /* 0x000fe20000410000 */
[----:B------:R-:W-:Y:S01]  /*78e0*/  FMUL.FTZ R132, R211, UR48 ;  /* 0x00000030d3847c20 */ /* 0x000fe20008410000 */
[----:B0-----:R-:W-:Y:S01]  /*78f0*/  FFMA.FTZ R118, R233, UR48, -R120 ;  /* 0x00000030e9767c23 */ /* 0x001fe20008010878 */
[----:B------:R-:W-:Y:S01]  /*7900*/  FFMA.FTZ R235, R12, R235, R115 ;  /* 0x000000eb0ceb7223 */ /* 0x000fe20000010073 */
[----:B------:R-:W-:Y:S01]  /*7910*/  FADD.FTZ R62, R191, R62 ;  /* 0x0000003ebf3e7221 */ /* 0x000fe20000010000 */
[----:B------:R-:W-:Y:S01]  /*7920*/  FMUL.FTZ R120, R14, -R117 ;  /* 0x800000750e787220 */ /* 0x000fe20000410000 */
[----:B------:R-:W-:Y:S01]  /*7930*/  FMUL.FTZ R124, R13, R118 ;  /* 0x000000760d7c7220 */ /* 0x000fe20000410000 */
[CC--:B------:R-:W-:Y:S01]  /*7940*/  FMUL.FTZ R115, R140.reuse, R235.reuse ;  /* 0x000000eb8c737220 */ /* 0x0c0fe20000410000 */
[-C--:B------:R-:W-:Y:S01]  /*7950*/  FMUL.FTZ R118, R140, R62.reuse ;  /* 0x0000003e8c767220 */ /* 0x080fe20000410000 */
[----:B------:R-:W-:Y:S01]  /*7960*/  FMUL.FTZ R117, R209, UR47 ;  /* 0x0000002fd1757c20 */ /* 0x000fe20008410000 */
[----:B------:R0:W-:Y:S01]  /*7970*/  STS [R75+0x10a4], R122 ;  /* 0x0010a47a4b007388 */ /* 0x0001e20000000800 */
[C---:B------:R-:W-:Y:S01]  /*7980*/  FFMA.FTZ R115, R141.reuse, R62, -R115 ;  /* 0x0000003e8d737223 */ /* 0x040fe20000010873 */
[----:B------:R-:W-:Y:S01]  /*7990*/  FFMA.FTZ R118, R141, R235, R118 ;  /* 0x000000eb8d767223 */ /* 0x000fe20000010076 */
[----:B------:R-:W-:Y:S01]  /*79a0*/  FFMA.FTZ R117, R230, UR48, -R117 ;  /* 0x00000030e6757c23 */ /* 0x000fe20008010875 */
[----:B------:R1:W-:Y:S01]  /*79b0*/  STS [R75+0x109c], R120 ;  /* 0x00109c784b007388 */ /* 0x0003e20000000800 */
[----:B------:R-:W-:Y:S01]  /*79c0*/  FADD.FTZ R115, R192, R115 ;  /* 0x00000073c0737221 */ /* 0x000fe20000010000 */
[----:B------:R-:W-:Y:S01]  /*79d0*/  FFMA.FTZ R232, R13, R232, R118 ;  /* 0x000000e80de87223 */ /* 0x000fe20000010076 */
[----:B------:R-:W-:Y:S01]  /*79e0*/  FMUL.FTZ R118, R210, UR47 ;  /* 0x0000002fd2767c20 */ /* 0x000fe20008410000 */
[----:B------:R2:W-:Y:S01]  /*79f0*/  STS [R75+0x10a0], R124 ;  /* 0x0010a07c4b007388 */ /* 0x0005e20000000800 */
[----:B------:R-:W-:Y:S01]  /*7a00*/  FFMA.FTZ R132, R227, UR47, R132 ;  /* 0x0000002fe3847c23 */ /* 0x000fe20008010084 */
[----:B0-----:R-:W-:Y:S01]  /*7a10*/  FMUL.FTZ R122, R12, R117 ;  /* 0x000000750c7a7220 */ /* 0x001fe20000410000 */
[-C--:B------:R-:W-:Y:S01]  /*7a20*/  FMUL.FTZ R117, R142, R115.reuse ;  /* 0x000000738e757220 */ /* 0x080fe20000410000 */
[----:B------:R-:W-:Y:S01]  /*7a30*/  STS [R75+0x10b4], R126 ;  /* 0x0010b47e4b007388 */ /* 0x000fe20000000800 */
[----:B------:R-:W-:Y:S01]  /*7a40*/  FMUL.FTZ R131, R214, UR48 ;  /* 0x00000030d6837c20 */ /* 0x000fe20008410000 */
[----:B-1----:R-:W-:Y:S01]  /*7a50*/  FFMA.FTZ R120, R231, UR48, -R118 ;  /* 0x00000030e7787c23 */ /* 0x002fe20008010876 */
[-C--:B------:R-:W-:Y:S01]  /*7a60*/  FMUL.FTZ R118, R142, R232.reuse ;  /* 0x000000e88e767220 */ /* 0x080fe20000410000 */
[----:B------:R-:W-:Y:S01]  /*7a70*/  FFMA.FTZ R117, R143, R232, R117 ;  /* 0x000000e88f757223 */ /* 0x000fe20000010075 */
[----:B------:R0:W-:Y:S01]  /*7a80*/  STS [R75+0x10a8], R122 ;  /* 0x0010a87a4b007388 */ /* 0x0001e20000000800 */
[----:B------:R-:W-:Y:S01]  /*7a90*/  FMUL.FTZ R130, R11, R120 ;  /* 0x000000780b827220 */ /* 0x000fe20000410000 */
[----:B------:R-:W-:Y:S01]  /*7aa0*/  FFMA.FTZ R118, R143, R115, -R118 ;  /* 0x000000738f767223 */ /* 0x000fe20000010876 */
[----:B------:R-:W-:Y:S01]  /*7ab0*/  FFMA.FTZ R229, R14, R229, R117 ;  /* 0x000000e50ee57223 */ /* 0x000fe20000010075 */
[----:B--2---:R-:W-:Y:S01]  /*7ac0*/  FMUL.FTZ R124, R12, -R119 ;  /* 0x800000770c7c7220 */ /* 0x004fe20000410000 */
        /* <DEDUP_REMOVED lines=8> */
[----:B0-----:R-:W-:Y:S01]  /*7b50*/  FMUL.FTZ R122, R10, R119 ;  /* 0x000000770a7a7220 */ /* 0x001fe20000410000 */
[----:B------:R-:W-:Y:S01]  /*7b60*/  FFMA.FTZ R120, R145, R229, R120 ;  /* 0x000000e591787223 */ /* 0x000fe20000010078 */
[----:B------:R-:W-:Y:S01]  /*7b70*/  FADD.FTZ R117, R194, R117 ;  /* 0x00000075c2757221 */ /* 0x000fe20000010000 */
[----:B------:R-:W-:Y:S01]  /*7b80*/  FMUL.FTZ R132, R9, -R132 ;  /* 0x8000008409847220 */ /* 0x000fe20000410000 */
[----:B------:R-:W-:Y:S01]  /*7b90*/  FMUL.FTZ R134, R213, UR47 ;  /* 0x0000002fd5867c20 */ /* 0x000fe20008410000 */
[----:B------:R-:W-:Y:S01]  /*7ba0*/  FFMA.FTZ R226, R15, R226, R120 ;  /* 0x000000e20fe27223 */ /* 0x000fe20000010078 */
[----:B------:R-:W-:Y:S01]  /*7bb0*/  FMUL.FTZ R120, R146, R117 ;  /* 0x0000007592787220 */ /* 0x000fe20000410000 */
[----:B-1----:R-:W-:Y:S01]  /*7bc0*/  FMUL.FTZ R130, R10, -R121 ;  /* 0x800000790a827220 */ /* 0x002fe20000410000 */
[----:B------:R-:W-:Y:S01]  /*7bd0*/  STS [R75+0x10b8], R122 ;  /* 0x0010b87a4b007388 */ /* 0x000fe20000000800 */
[-C--:B------:R-:W-:Y:S01]  /*7be0*/  FMUL.FTZ R146, R146, R226.reuse ;  /* 0x000000e292927220 */ /* 0x080fe20000410000 */
[----:B------:R-:W-:Y:S01]  /*7bf0*/  FFMA.FTZ R119, R147, R226, R120 ;  /* 0x000000e293777223 */ /* 0x000fe20000010078 */
[----:B------:R-:W-:Y:S01]  /*7c00*/  FMUL.FTZ R120, R211, UR47 ;  /* 0x0000002fd3787c20 */ /* 0x000fe20008410000 */
[----:B------:R0:W-:Y:S01]  /*7c10*/  STS [R75+0x10bc], R130 ;  /* 0x0010bc824b007388 */ /* 0x0001e20000000800 */
[----:B--2---:R-:W-:Y:S01]  /*7c20*/  FFMA.FTZ R124, R147, R117, -R146 ;  /* 0x00000075937c7223 */ /* 0x004fe20000010892 */
[----:B------:R-:W-:Y:S01]  /*7c30*/  FFMA.FTZ R225, R16, R225, R119 ;  /* 0x000000e110e17223 */ /* 0x000fe20000010077 */
[----:B------:R-:W-:Y:S01]  /*7c40*/  FMUL.FTZ R119, R214, UR47 ;  /* 0x0000002fd6777c20 */ /* 0x000fe20008410000 */
[----:B------:R-:W-:Y:S01]  /*7c50*/  FFMA.FTZ R120, R227, UR48, -R120 ;  /* 0x00000030e3787c23 */ /* 0x000fe20008010878 */
[----:B------:R-:W-:Y:S01]  /*7c60*/  FADD.FTZ R124, R195, R124 ;  /* 0x0000007cc37c7221 */ /* 0x000fe20000010000 */
[----:B------:R-:W-:Y:S01]  /*7c70*/  FMUL.FTZ R121, R148, R225 ;  /* 0x000000e194797220 */ /* 0x000fe20000410000 */
[----:B------:R-:W-:Y:S01]  /*7c80*/  FFMA.FTZ R119, R224, UR48, -R119 ;  /* 0x00000030e0777c23 */ /* 0x000fe20008010877 */
[----:B------:R-:W-:Y:S01]  /*7c90*/  FMUL.FTZ R126, R9, R120 ;  /* 0x00000078097e7220 */ /* 0x000fe20000410000 */
[-C--:B------:R-:W-:Y:S01]  /*7ca0*/  FMUL.FTZ R120, R148, R124.reuse ;  /* 0x0000007c94787220 */ /* 0x080fe20000410000 */
[C---:B------:R-:W-:Y:S01]  /*7cb0*/  FFMA.FTZ R121, R149.reuse, R124, -R121 ;  /* 0x0000007c95797223 */ /* 0x040fe20000010879 */
[----:B0-----:R-:W-:Y:S01]  /*7cc0*/  FMUL.FTZ R130, R8, R119 ;  /* 0x0000007708827220 */ /* 0x001fe20000410000 */
[----:B------:R-:W-:Y:S01]  /*7cd0*/  FFMA.FTZ R122, -R48, R95, R241 ;  /* 0x0000005f307a7223 */ /* 0x000fe200000101f1 */
[-C--:B------:R-:W-:Y:S01]  /*7ce0*/  FFMA.FTZ R119, R149, R225.reuse, R120 ;  /* 0x000000e195777223 */ /* 0x080fe20000010078 */
[----:B------:R-:W-:Y:S01]  /*7cf0*/  FADD.FTZ R123, R196, R121 ;  /* 0x00000079c47b7221 */ /* 0x000fe20000010000 */
[C---:B------:R-:W-:Y:S01]  /*7d00*/  FMUL.FTZ R120, R47.reuse, R225 ;  /* 0x000000e12f787220 */ /* 0x040fe20000410000 */
[----:B------:R0:W-:Y:S01]  /*7d10*/  STS [R75+0x10c0], R126 ;  /* 0x0010c07e4b007388 */ /* 0x0001e20000000800 */
[----:B------:R-:W-:Y:S01]  /*7d20*/  FFMA.FTZ R221, R0, R221, R119 ;  /* 0x000000dd00dd7223 */ /* 0x000fe20000010077 */
[C---:B------:R-:W-:Y:S01]  /*7d30*/  FMUL.FTZ R125, R48.reuse, R123 ;  /* 0x0000007b307d7220 */ /* 0x040fe20000410000 */
[----:B------:R-:W-:Y:S01]  /*7d40*/  FFMA.FTZ R121, -R47, R96, R238 ;  /* 0x000000602f797223 */ /* 0x000fe200000101ee */
[----:B------:R1:W-:Y:S01]  /*7d50*/  STS [R75+0x10c8], R130 ;  /* 0x0010c8824b007388 */ /* 0x0003e20000000800 */
[----:B------:R-:W-:Y:S01]  /*7d60*/  FMUL.FTZ R119, R48, R221 ;  /* 0x000000dd30777220 */ /* 0x000fe20000410000 */
[----:B------:R-:W-:Y:S01]  /*7d70*/  FFMA.FTZ R131, R224, UR47, R131 ;  /* 0x0000002fe0837c23 */ /* 0x000fe20008010083 */
[----:B------:R-:W-:Y:S01]  /*7d80*/  FFMA.FTZ R237, -R46, R93, R237 ;  /* 0x0000005d2eed7223 */ /* 0x000fe200000101ed */
[----:B------:R2:W-:Y:S01]  /*7d90*/  STS [R75+0x10c4], R132 ;  /* 0x0010c4844b007388 */ /* 0x0005e20000000800 */
[----:B------:R-:W-:Y:S01]  /*7da0*/  FMUL.FTZ R127, R129, R119 ;  /* 0x00000077817f7220 */ /* 0x000fe20000410000 */
[----:B0-----:R-:W-:Y:S01]  /*7db0*/  FMUL.FTZ R126, R47, R124 ;  /* 0x0000007c2f7e7220 */ /* 0x001fe20000410000 */
[C---:B------:R-:W-:Y:S01]  /*7dc0*/  FFMA.FTZ R234, -R45.reuse, R94, R234 ;  /* 0x0000005e2dea7223 */ /* 0x040fe200000101ea */
[----:B------:R-:W-:Y:S01]  /*7dd0*/  FMUL.FTZ R133, R45, R118 ;  /* 0x000000762d857220 */ /* 0x000fe20000410000 */
[-C--:B------:R-:W-:Y:S01]  /*7de0*/  FFMA.FTZ R127, R122, R125.reuse, -R127 ;  /* 0x0000007d7a7f7223 */ /* 0x080fe2000001087f */
[C---:B-1----:R-:W-:Y:S01]  /*7df0*/  FMUL.FTZ R130, R128.reuse, R120 ;  /* 0x0000007880827220 */ /* 0x042fe20000410000 */
[----:B------:R-:W-:Y:S01]  /*7e00*/  FMUL.FTZ R125, R129, R125 ;  /* 0x0000007d817d7220 */ /* 0x000fe20000410000 */
[----:B------:R-:W-:Y:S01]  /*7e10*/  FMUL.FTZ R136, R213, UR48 ;  /* 0x00000030d5887c20 */ /* 0x000fe20008410000 */
[----:B------:R-:W-:Y:S01]  /*7e20*/  FADD.FTZ R127, RZ, R127 ;  /* 0x0000007fff7f7221 */ /* 0x000fe20000010000 */
[-C--:B------:R-:W-:Y:S01]  /*7e30*/  FFMA.FTZ R130, R121, R126.reuse, -R130 ;  /* 0x0000007e79827223 */ /* 0x080fe20000010882 */
[----:B------:R-:W-:Y:S01]  /*7e40*/  FMUL.FTZ R126, R128, R126 ;  /* 0x0000007e807e7220 */ /* 0x000fe20000410000 */
[----:B------:R-:W-:Y:S01]  /*7e50*/  FFMA.FTZ R125, R122, R119, R125 ;  /* 0x000000777a7d7223 */ /* 0x000fe2000001007d */
[----:B--2---:R-:W-:Y:S01]  /*7e60*/  FFMA.FTZ R132, R223, UR48, -R134 ;  /* 0x00000030df847c23 */ /* 0x004fe20008010886 */
[----:B------:R-:W-:Y:S01]  /*7e70*/  FMUL.FTZ R134, R8, -R131 ;  /* 0x8000008308867220 */ /* 0x000fe20000410000 */
[----:B------:R-:W-:Y:S01]  /*7e80*/  FFMA.FTZ R126, R121, R120, R126 ;  /* 0x00000078797e7223 */ /* 0x000fe2000001007e */
[----:B------:R-:W-:Y:S01]  /*7e90*/  FADD.FTZ R125, RZ, R125 ;  /* 0x0000007dff7d7221 */ /* 0x000fe20000010000 */
[----:B------:R-:W-:Y:S01]  /*7ea0*/  FMUL.FTZ R138, R7, R132 ;  /* 0x00000084078a7220 */ /* 0x000fe20000410000 */
[----:B------:R-:W-:Y:S01]  /*7eb0*/  FADD.FTZ R127, R127, R130 ;  /* 0x000000827f7f7221 */ /* 0x000fe20000010000 */
[C---:B------:R-:W-:Y:S01]  /*7ec0*/  FMUL.FTZ R130, R46.reuse, R117 ;  /* 0x000000752e827220 */ /* 0x040fe20000410000 */
[----:B------:R-:W-:Y:S01]  /*7ed0*/  FADD.FTZ R131, R125, R126 ;  /* 0x0000007e7d837221 */ /* 0x000fe20000010000 */
[----:B------:R-:W-:Y:S01]  /*7ee0*/  FMUL.FTZ R125, R46, R226 ;  /* 0x000000e22e7d7220 */ /* 0x000fe20000410000 */
[----:B------:R-:W-:Y:S01]  /*7ef0*/  FMUL.FTZ R126, R45, R229 ;  /* 0x000000e52d7e7220 */ /* 0x000fe20000410000 */
[----:B------:R0:W-:Y:S01]  /*7f00*/  STS [R75+0x10cc], R134 ;  /* 0x0010cc864b007388 */ /* 0x0001e20000000800 */
[----:B------:R-:W-:Y:S01]  /*7f10*/  FMUL.FTZ R137, R215, UR47 ;  /* 0x0000002fd7897c20 */ /* 0x000fe20008410000 */
[----:B------:R-:W-:Y:S01]  /*7f20*/  FMUL.FTZ R132, R206, R125 ;  /* 0x0000007dce847220 */ /* 0x000fe20000410000 */
[----:B------:R-:W-:Y:S01]  /*7f30*/  FMUL.FTZ R135, R207, R126 ;  /* 0x0000007ecf877220 */ /* 0x000fe20000410000 */
[----:B------:R-:W-:Y:S01]  /*7f40*/  FFMA.FTZ R136, R223, UR47, R136 ;  /* 0x0000002fdf887c23 */ /* 0x000fe20008010088 */
[----:B------:R-:W-:Y:S01]  /*7f50*/  FFMA.FTZ R137, R222, UR48, -R137 ;  /* 0x00000030de897c23 */ /* 0x000fe20008010889 */
[-C--:B------:R-:W-:Y:S01]  /*7f60*/  FFMA.FTZ R132, R237, R130.reuse, -R132 ;  /* 0x00000082ed847223 */ /* 0x080fe20000010884 */
[----:B------:R-:W-:Y:S01]  /*7f70*/  FMUL.FTZ R130, R206, R130 ;  /* 0x00000082ce827220 */ /* 0x000fe20000410000 */
[----:B------:R1:W-:Y:S01]  /*7f80*/  STS [R75+0x10d0], R138 ;  /* 0x0010d08a4b007388 */ /* 0x0003e20000000800 */
[----:B------:R-:W-:Y:S01]  /*7f90*/  FMUL.FTZ R136, R7, -R136 ;  /* 0x8000008807887220 */ /* 0x000fe20000410000 */
[C---:B0-----:R-:W-:Y:S01]  /*7fa0*/  FFMA.FTZ R134, R234.reuse, R133, -R135 ;  /* 0x00000085ea867223 */ /* 0x041fe20000010887 */
[----:B------:R-:W-:Y:S01]  /*7fb0*/  FFMA.FTZ R130, R237, R125, R130 ;  /* 0x0000007ded827223 */ /* 0x000fe20000010082 */
[----:B------:R-:W-:Y:S01]  /*7fc0*/  FMUL.FTZ R133, R207, R133 ;  /* 0x00000085cf857220 */ /* 0x000fe20000410000 */
[----:B------:R-:W-:Y:S01]  /*7fd0*/  FADD.FTZ R127, R127, R132 ;  /* 0x000000847f7f7221 */ /* 0x000fe20000010000 */
[----:B------:R-:W-:Y:S01]  /*7fe0*/  FMUL.FTZ R132, R43, R235 ;  /* 0x000000eb2b847220 */ /* 0x000fe20000410000 */
[----:B------:R-:W-:Y:S01]  /*7ff0*/  FADD.FTZ R130, R131, R130 ;  /* 0x0000008283827221 */ /* 0x000fe20000010000 */
[----:B------:R-:W-:Y:S01]  /*8000*/  FFMA.FTZ R133, R234, R126, R133 ;  /* 0x0000007eea857223 */ /* 0x000fe20000010085 */
[----:B------:R-:W-:Y:S01]  /*8010*/  FADD.FTZ R134, R127, R134 ;  /* 0x000000867f867221 */ /* 0x000fe20000010000 */
[----:B------:R-:W-:Y:S01]  /*8020*/  FMUL.FTZ R127, R44, R232 ;  /* 0x000000e82c7f7220 */ /* 0x000fe20000410000 */
[----:B-1----:R-:W-:Y:S01]  /*8030*/  FMUL.FTZ R138, R6, R137 ;  /* 0x00000089068a7220 */ /* 0x002fe20000410000 */
[----:B------:R-:W-:Y:S01]  /*8040*/  FADD.FTZ R133, R130, R133 ;  /* 0x0000008582857221 */ /* 0x000fe20000010000 */
[C---:B------:R-:W-:Y:S01]  /*8050*/  FFMA.FTZ R130, -R44.reuse, R91, R233 ;  /* 0x0000005b2c827223 */ /* 0x040fe200000101e9 */
        /* <DEDUP_REMOVED lines=9> */
[----:B------:R-:W-:Y:S01]  /*80f0*/  FMUL.FTZ R143, R216, UR47 ;  /* 0x0000002fd88f7c20 */ /* 0x000fe20008410000 */
[----:B------:R-:W-:Y:S01]  /*8100*/  FADD.FTZ R134, R134, R137 ;  /* 0x0000008986867221 */ /* 0x000fe20000010000 */
[----:B------:R-:W-:Y:S01]  /*8110*/  FFMA.FTZ R231, -R42, R89, R231 ;  /* 0x000000592ae77223 */ /* 0x000fe200000101e7 */
[----:B0-----:R-:W-:Y:S01]  /*8120*/  FMUL.FTZ R136, R209, R132 ;  /* 0x00000084d1887220 */ /* 0x001fe20000410000 */
[----:B------:R-:W-:Y:S01]  /*8130*/  FFMA.FTZ R140, R220, UR48, -R143 ;  /* 0x00000030dc8c7c23 */ /* 0x000fe2000801088f */
[----:B------:R-:W-:Y:S01]  /*8140*/  FMUL.FTZ R142, R6, -R141 ;  /* 0x8000008d068e7220 */ /* 0x000fe20000410000 */
[----:B------:R-:W-:Y:S01]  /*8150*/  FMUL.FTZ R143, R216, UR48 ;  /* 0x00000030d88f7c20 */ /* 0x000fe20008410000 */
[----:B-1----:R-:W-:Y:S01]  /*8160*/  FMUL.FTZ R138, R43, R62 ;  /* 0x0000003e2b8a7220 */ /* 0x002fe20000410000 */
[----:B------:R-:W-:Y:S01]  /*8170*/  FMUL.FTZ R144, R5, R140 ;  /* 0x0000008c05907220 */ /* 0x000fe20000410000 */
[C---:B------:R-:W-:Y:S01]  /*8180*/  FFMA.FTZ R228, -R41.reuse, R90, R228 ;  /* 0x0000005a29e47223 */ /* 0x040fe200000101e4 */
[----:B------:R-:W-:Y:S01]  /*8190*/  FMUL.FTZ R141, R41, R60 ;  /* 0x0000003c298d7220 */ /* 0x000fe20000410000 */
[-C--:B------:R-:W-:Y:S01]  /*81a0*/  FFMA.FTZ R139, R131, R138.reuse, -R136 ;  /* 0x0000008a838b7223 */ /* 0x080fe20000010888 */
[----:B------:R-:W-:Y:S01]  /*81b0*/  FFMA.FTZ R136, R130, R127, R135 ;  /* 0x0000007f82887223 */ /* 0x000fe20000010087 */
[----:B------:R-:W-:Y:S01]  /*81c0*/  FMUL.FTZ R138, R209, R138 ;  /* 0x0000008ad18a7220 */ /* 0x000fe20000410000 */
[----:B------:R-:W-:Y:S01]  /*81d0*/  FMUL.FTZ R135, R41, R239 ;  /* 0x000000ef29877220 */ /* 0x000fe20000410000 */
[----:B------:R-:W-:Y:S01]  /*81e0*/  FADD.FTZ R134, R134, R139 ;  /* 0x0000008b86867221 */ /* 0x000fe20000010000 */
[----:B------:R-:W-:Y:S01]  /*81f0*/  FADD.FTZ R133, R133, R136 ;  /* 0x0000008885857221 */ /* 0x000fe20000010000 */
[----:B------:R-:W-:Y:S01]  /*8200*/  FFMA.FTZ R138, R131, R132, R138 ;  /* 0x00000084838a7223 */ /* 0x000fe2000001008a */
[----:B------:R-:W-:Y:S01]  /*8210*/  FMUL.FTZ R136, R42, R63 ;  /* 0x0000003f2a887220 */ /* 0x000fe20000410000 */
[----:B------:R-:W-:Y:S01]  /*8220*/  FMUL.FTZ R137, R212, R135 ;  /* 0x00000087d4897220 */ /* 0x000fe20000410000 */
[----:B------:R0:W-:Y:S01]  /*8230*/  STS [R75+0x10dc], R142 ;  /* 0x0010dc8e4b007388 */ /* 0x0001e20000000800 */
[----:B------:R-:W-:Y:S01]  /*8240*/  FADD.FTZ R138, R133, R138 ;  /* 0x0000008a858a7221 */ /* 0x000fe20000010000 */
[----:B------:R-:W-:Y:S01]  /*8250*/  FMUL.FTZ R133, R42, R236 ;  /* 0x000000ec2a857220 */ /* 0x000fe20000410000 */
[----:B------:R-:W-:Y:S01]  /*8260*/  FFMA.FTZ R227, -R40, R87, R227 ;  /* 0x0000005728e37223 */ /* 0x000fe200000101e3 */
[----:B------:R1:W-:Y:S01]  /*8270*/  STS [R75+0x10e0], R144 ;  /* 0x0010e0904b007388 */ /* 0x0003e20000000800 */
[----:B------:R-:W-:Y:S01]  /*8280*/  FMUL.FTZ R146, R217, UR48 ;  /* 0x00000030d9927c20 */ /* 0x000fe20008410000 */
[----:B------:R-:W-:Y:S01]  /*8290*/  FMUL.FTZ R140, R210, R133 ;  /* 0x00000085d28c7220 */ /* 0x000fe20000410000 */
[----:B------:R-:W-:Y:S01]  /*82a0*/  FFMA.FTZ R163, -R10, R163, R150 ;  /* 0x000000a30aa37223 */ /* 0x000fe20000010196 */
[----:B------:R-:W-:Y:S01]  /*82b0*/  FFMA.FTZ R223, -R38, R85, R223 ;  /* 0x0000005526df7223 */ /* 0x000fe200000101df */
[----:B------:R-:W-:Y:S01]  /*82c0*/  FFMA.FTZ R147, R219, UR47, R146 ;  /* 0x0000002fdb937c23 */ /* 0x000fe20008010092 */
[-C--:B------:R-:W-:Y:S01]  /*82d0*/  FFMA.FTZ R139, R231, R136.reuse, -R140 ;  /* 0x00000088e78b7223 */ /* 0x080fe2000001088c */
[----:B------:R-:W-:Y:S01]  /*82e0*/  FFMA.FTZ R140, R220, UR47, R143 ;  /* 0x0000002fdc8c7c23 */ /* 0x000fe2000801008f */
[----:B------:R-:W-:Y:S01]  /*82f0*/  FFMA.FTZ R143, R228, R141, -R137 ;  /* 0x0000008de48f7223 */ /* 0x000fe20000010889 */
[----:B0-----:R-:W-:Y:S01]  /*8300*/  FMUL.FTZ R142, R217, UR47 ;  /* 0x0000002fd98e7c20 */ /* 0x001fe20008410000 */
[----:B------:R-:W-:Y:S01]  /*8310*/  FADD.FTZ R134, R134, R139 ;  /* 0x0000008b86867221 */ /* 0x000fe20000010000 */
[----:B------:R-:W-:Y:S01]  /*8320*/  FMUL.FTZ R136, R210, R136 ;  /* 0x00000088d2887220 */ /* 0x000fe20000410000 */
[----:B-1----:R-:W-:Y:S01]  /*8330*/  FMUL.FTZ R144, R5, -R140 ;  /* 0x8000008c05907220 */ /* 0x002fe20000410000 */
[----:B------:R-:W-:Y:S01]  /*8340*/  FFMA.FTZ R145, R219, UR48, -R142 ;  /* 0x00000030db917c23 */ /* 0x000fe2000801088e */
[----:B------:R-:W-:Y:S01]  /*8350*/  FADD.FTZ R143, R134, R143 ;  /* 0x0000008f868f7221 */ /* 0x000fe20000010000 */
[C---:B------:R-:W-:Y:S01]  /*8360*/  FMUL.FTZ R134, R40.reuse, R198 ;  /* 0x000000c628867220 */ /* 0x040fe20000410000 */
[----:B------:R-:W-:Y:S01]  /*8370*/  FMUL.FTZ R140, R40, R61 ;  /* 0x0000003d288c7220 */ /* 0x000fe20000410000 */
[----:B------:R-:W-:Y:S01]  /*8380*/  FFMA.FTZ R137, R231, R133, R136 ;  /* 0x00000085e7897223 */ /* 0x000fe20000010088 */
[----:B------:R-:W-:Y:S01]  /*8390*/  FMUL.FTZ R141, R212, R141 ;  /* 0x0000008dd48d7220 */ /* 0x000fe20000410000 */
[----:B------:R-:W-:Y:S01]  /*83a0*/  FMUL.FTZ R142, R211, R134 ;  /* 0x00000086d38e7220 */ /* 0x000fe20000410000 */
[----:B------:R-:W-:Y:S01]  /*83b0*/  FMUL.FTZ R139, R218, UR47 ;  /* 0x0000002fda8b7c20 */ /* 0x000fe20008410000 */
[----:B------:R-:W-:Y:S01]  /*83c0*/  FADD.FTZ R137, R138, R137 ;  /* 0x000000898a897221 */ /* 0x000fe20000010000 */
[----:B------:R-:W-:Y:S01]  /*83d0*/  FFMA.FTZ R136, R228, R135, R141 ;  /* 0x00000087e4887223 */ /* 0x000fe2000001008d */
[-C--:B------:R-:W-:Y:S01]  /*83e0*/  FFMA.FTZ R142, R227, R140.reuse, -R142 ;  /* 0x0000008ce38e7223 */ /* 0x080fe2000001088e */
[----:B------:R-:W-:Y:S01]  /*83f0*/  FMUL.FTZ R140, R211, R140 ;  /* 0x0000008cd38c7220 */ /* 0x000fe20000410000 */
[----:B------:R-:W-:Y:S01]  /*8400*/  FMUL.FTZ R141, R39, R74 ;  /* 0x0000004a278d7220 */ /* 0x000fe20000410000 */
[----:B------:R-:W-:Y:S01]  /*8410*/  FFMA.FTZ R146, R240, UR48, -R139 ;  /* 0x00000030f0927c23 */ /* 0x000fe2000801088b */
[----:B------:R-:W-:Y:S01]  /*8420*/  FADD.FTZ R138, R137, R136 ;  /* 0x00000088898a7221 */ /* 0x000fe20000010000 */
[----:B------:R-:W-:Y:S01]  /*8430*/  FFMA.FTZ R139, R227, R134, R140 ;  /* 0x00000086e38b7223 */ /* 0x000fe2000001008c */
[C---:B------:R-:W-:Y:S01]  /*8440*/  FFMA.FTZ R137, -R39.reuse, R88, R224 ;  /* 0x0000005827897223 */ /* 0x040fe200000101e0 */
[----:B------:R-:W-:Y:S01]  /*8450*/  FMUL.FTZ R136, R39, R199 ;  /* 0x000000c727887220 */ /* 0x000fe20000410000 */
[----:B------:R-:W-:Y:S01]  /*8460*/  FMUL.FTZ R140, R214, R141 ;  /* 0x0000008dd68c7220 */ /* 0x000fe20000410000 */
[----:B------:R-:W-:Y:S01]  /*8470*/  FADD.FTZ R138, R138, R139 ;  /* 0x0000008b8a8a7221 */ /* 0x000fe20000010000 */
[----:B------:R0:W-:Y:S01]  /*8480*/  STS [R75+0x10e4], R144 ;  /* 0x0010e4904b007388 */ /* 0x0001e20000000800 */
[----:B------:R-:W-:Y:S01]  /*8490*/  FMUL.FTZ R148, R4, R145 ;  /* 0x0000009104947220 */ /* 0x000fe20000410000 */
[----:B------:R-:W-:Y:S01]  /*84a0*/  FFMA.FTZ R139, R137, R136, R140 ;  /* 0x00000088898b7223 */ /* 0x000fe2000001008c */
[----:B------:R-:W-:Y:S01]  /*84b0*/  FMUL.FTZ R150, R3, R146 ;  /* 0x0000009203967220 */ /* 0x000fe20000410000 */
[----:B------:R-:W-:Y:S01]  /*84c0*/  FADD.FTZ R142, R143, R142 ;  /* 0x0000008e8f8e7221 */ /* 0x000fe20000010000 */
[C---:B------:R-:W-:Y:S01]  /*84d0*/  FMUL.FTZ R140, R37.reuse, R201 ;  /* 0x000000c9258c7220 */ /* 0x040fe20000410000 */
[----:B------:R-:W-:Y:S01]  /*84e0*/  FADD.FTZ R139, R138, R139 ;  /* 0x0000008b8a8b7221 */ /* 0x000fe20000010000 */
[----:B------:R-:W-:Y:S01]  /*84f0*/  FMUL.FTZ R138, R38, R200 ;  /* 0x000000c8268a7220 */ /* 0x000fe20000410000 */
[C---:B------:R-:W-:Y:S01]  /*8500*/  FFMA.FTZ R222, -R37.reuse, R86, R222 ;  /* 0x0000005625de7223 */ /* 0x040fe200000101de */
[----:B------:R-:W-:Y:S01]  /*8510*/  FMUL.FTZ R143, R37, R70 ;  /* 0x00000046258f7220 */ /* 0x000fe20000410000 */
[----:B0-----:R-:W-:Y:S01]  /*8520*/  FMUL.FTZ R144, R214, R136 ;  /* 0x00000088d6907220 */ /* 0x001fe20000410000 */
[----:B------:R-:W-:Y:S01]  /*8530*/  FMUL.FTZ R146, R213, R138 ;  /* 0x0000008ad5927220 */ /* 0x000fe20000410000 */
[----:B------:R-:W-:Y:S01]  /*8540*/  FMUL.FTZ R175, R175, R220 ;  /* 0x000000dcafaf7220 */ /* 0x000fe20000410000 */
[----:B------:R-:W-:Y:S01]  /*8550*/  FFMA.FTZ R220, -R36, R83, R220 ;  /* 0x0000005324dc7223 */ /* 0x000fe200000101dc */
[----:B------:R-:W-:Y:S01]  /*8560*/  FFMA.FTZ R145, R137, R141, -R144 ;  /* 0x0000008d89917223 */ /* 0x000fe20000010890 */
[----:B------:R-:W-:Y:S01]  /*8570*/  FMUL.FTZ R144, R38, R73 ;  /* 0x0000004926907220 */ /* 0x000fe20000410000 */
[----:B------:R0:W-:Y:S01]  /*8580*/  STS [R75+0x10e8], R148 ;  /* 0x0010e8944b007388 */ /* 0x0001e20000000800 */
[----:B------:R-:W-:Y:S01]  /*8590*/  FMUL.FTZ R149, R242, UR47 ;  /* 0x0000002ff2957c20 */ /* 0x000fe20008410000 */
[----:B------:R-:W-:Y:S01]  /*85a0*/  FADD.FTZ R142, R142, R145 ;  /* 0x000000918e8e7221 */ /* 0x000fe20000010000 */
[----:B------:R-:W-:Y:S01]  /*85b0*/  FFMA.FTZ R141, R223, R144, -R146 ;  /* 0x00000090df8d7223 */ /* 0x000fe20000010892 */
[----:B------:R-:W-:Y:S01]  /*85c0*/  FMUL.FTZ R145, R215, R140 ;  /* 0x0000008cd7917220 */ /* 0x000fe20000410000 */
[----:B------:R-:W-:Y:S01]  /*85d0*/  FMUL.FTZ R144, R213, R144 ;  /* 0x00000090d5907220 */ /* 0x000fe20000410000 */
[----:B------:R-:W-:Y:S01]  /*85e0*/  FMUL.FTZ R151, R242, UR48 ;  /* 0x00000030f2977c20 */ /* 0x000fe20008410000 */
[----:B------:R-:W-:Y:S01]  /*85f0*/  FFMA.FTZ R149, R244, UR48, -R149 ;  /* 0x00000030f4957c23 */ /* 0x000fe20008010895 */
[-C--:B------:R-:W-:Y:S01]  /*8600*/  FFMA.FTZ R146, R222, R143.reuse, -R145 ;  /* 0x0000008fde927223 */ /* 0x080fe20000010891 */
[----:B------:R-:W-:Y:S01]  /*8610*/  FFMA.FTZ R144, R223, R138, R144 ;  /* 0x0000008adf907223 */ /* 0x000fe20000010090 */
[----:B------:R-:W-:Y:S01]  /*8620*/  FMUL.FTZ R143, R215, R143 ;  /* 0x0000008fd78f7220 */ /* 0x000fe20000410000 */
[----:B0-----:R-:W-:Y:S01]  /*8630*/  FMUL.FTZ R148, R4, -R147 ;  /* 0x8000009304947220 */ /* 0x001fe20000410000 */
        /* <DEDUP_REMOVED lines=8> */
[----:B------:R1:W-:Y:S01]  /*86c0*/  STS [R75+0x10f0], R150 ;  /* 0x0010f0964b007388 */ /* 0x0003e20000000800 */
[----:B------:R-:W-:Y:S01]  /*86d0*/  FMUL.FTZ R173, R173, R224 ;  /* 0x000000e0adad7220 */ /* 0x000fe20000410000 */
[----:B------:R-:W-:Y:S01]  /*86e0*/  FADD.FTZ R141, R142, R141 ;  /* 0x0000008d8e8d7221 */ /* 0x000fe20000010000 */
[----:B------:R-:W-:Y:S01]  /*86f0*/  FMUL.FTZ R145, R216, R139 ;  /* 0x0000008bd8917220 */ /* 0x000fe20000410000 */
[----:B------:R-:W-:Y:S01]  /*8700*/  FMUL.FTZ R142, R35, R203 ;  /* 0x000000cb238e7220 */ /* 0x000fe20000410000 */
[----:B------:R-:W-:Y:S01]  /*8710*/  FFMA.FTZ R169, R169, R214, R173 ;  /* 0x000000d6a9a97223 */ /* 0x000fe200000100ad */
[----:B0-----:R-:W-:Y:S01]  /*8720*/  FFMA.FTZ R148, R240, UR47, R147 ;  /* 0x0000002ff0947c23 */ /* 0x001fe20008010093 */
[-C--:B------:R-:W-:Y:S01]  /*8730*/  FFMA.FTZ R145, R220, R143.reuse, -R145 ;  /* 0x0000008fdc917223 */ /* 0x080fe20000010891 */
[----:B------:R-:W-:Y:S01]  /*8740*/  FMUL.FTZ R143, R216, R143 ;  /* 0x0000008fd88f7220 */ /* 0x000fe20000410000 */
[----:B------:R-:W-:Y:S01]  /*8750*/  FMUL.FTZ R178, R178, R219 ;  /* 0x000000dbb2b27220 */ /* 0x000fe20000410000 */
[----:B------:R-:W-:Y:S01]  /*8760*/  FMUL.FTZ R148, R3, -R148 ;  /* 0x8000009403947220 */ /* 0x000fe20000410000 */
[----:B-1----:R-:W-:Y:S01]  /*8770*/  FMUL.FTZ R150, R2, R149 ;  /* 0x0000009502967220 */ /* 0x002fe20000410000 */
[----:B------:R-:W-:Y:S01]  /*8780*/  FFMA.FTZ R143, R220, R139, R143 ;  /* 0x0000008bdc8f7223 */ /* 0x000fe2000001008f */
[----:B------:R-:W-:Y:S01]  /*8790*/  FFMA.FTZ R166, -R9, R166, R163 ;  /* 0x000000a609a67223 */ /* 0x000fe200000101a3 */
[----:B------:R-:W-:Y:S01]  /*87a0*/  FADD.FTZ R146, R141, R146 ;  /* 0x000000928d927221 */ /* 0x000fe20000010000 */
[----:B------:R0:W-:Y:S01]  /*87b0*/  STS [R75+0x10f4], R148 ;  /* 0x0010f4944b007388 */ /* 0x0001e20000000800 */
[----:B------:R-:W-:Y:S01]  /*87c0*/  FADD.FTZ R143, R144, R143 ;  /* 0x0000008f908f7221 */ /* 0x000fe20000010000 */
[----:B------:R-:W-:Y:S01]  /*87d0*/  FMUL.FTZ R144, R2, -R151 ;  /* 0x8000009702907220 */ /* 0x000fe20000410000 */
[C---:B------:R-:W-:Y:S01]  /*87e0*/  FFMA.FTZ R219, -R35.reuse, R84, R219 ;  /* 0x0000005423db7223 */ /* 0x040fe200000101db */
[----:B------:R1:W-:Y:S01]  /*87f0*/  STS [R75+0x10f8], R150 ;  /* 0x0010f8964b007388 */ /* 0x0003e20000000800 */
[----:B------:R-:W-:Y:S01]  /*8800*/  FMUL.FTZ R141, R34, R204 ;  /* 0x000000cc228d7220 */ /* 0x000fe20000410000 */
[----:B------:R-:W2:Y:S01]  /*8810*/  LDC R153, c[0x0][0x388] ;  /* 0x0000e200ff997b82 */ /* 0x000ea20000000800 */
[----:B------:R-:W-:Y:S01]  /*8820*/  FMUL.FTZ R173, R180, R240 ;  /* 0x000000f0b4ad7220 */ /* 0x000fe20000410000 */
[----:B------:R3:W-:Y:S01]  /*8830*/  STS [R75+0x10fc], R144 ;  /* 0x0010fc904b007388 */ /* 0x0007e20000000800 */
[----:B------:R-:W-:Y:S01]  /*8840*/  FFMA.FTZ R169, -R8, R169, R166 ;  /* 0x000000a908a97223 */ /* 0x000fe200000101a6 */
[----:B0-----:R-:W-:Y:S01]  /*8850*/  FMUL.FTZ R148, R35, R66 ;  /* 0x0000004223947220 */ /* 0x001fe20000410000 */
[C---:B------:R-:W-:Y:S01]  /*8860*/  FFMA.FTZ R240, -R34.reuse, R81, R240 ;  /* 0x0000005122f07223 */ /* 0x040fe200000101f0 */
[----:B------:R-:W-:Y:S01]  /*8870*/  FMUL.FTZ R147, R34, R181 ;  /* 0x000000b522937220 */ /* 0x000fe20000410000 */
[----:B------:R-:W-:Y:S01]  /*8880*/  FMUL.FTZ R149, R218, R141 ;  /* 0x0000008dda957220 */ /* 0x000fe20000410000 */
[----:B-1----:R-:W-:Y:S01]  /*8890*/  FMUL.FTZ R150, R217, R142 ;  /* 0x0000008ed9967220 */ /* 0x002fe20000410000 */
[----:B------:R-:W-:Y:S01]  /*88a0*/  FFMA.FTZ R169, -R7, R156, R169 ;  /* 0x0000009c07a97223 */ /* 0x000fe200000101a9 */
[----:B------:R-:W-:Y:S01]  /*88b0*/  FFMA.FTZ R160, R171, R216, R175 ;  /* 0x000000d8aba07223 */ /* 0x000fe200000100af */
[-C--:B------:R-:W-:Y:S01]  /*88c0*/  FFMA.FTZ R156, R240, R147.reuse, -R149 ;  /* 0x00000093f09c7223 */ /* 0x080fe20000010895 */
[-C--:B------:R-:W-:Y:S01]  /*88d0*/  FFMA.FTZ R150, R219, R148.reuse, -R150 ;  /* 0x00000094db967223 */ /* 0x080fe20000010896 */
[----:B------:R-:W-:Y:S01]  /*88e0*/  FMUL.FTZ R148, R217, R148 ;  /* 0x00000094d9947220 */ /* 0x000fe20000410000 */
[----:B------:R-:W-:Y:S01]  /*88f0*/  FMUL.FTZ R147, R218, R147 ;  /* 0x00000093da937220 */ /* 0x000fe20000410000 */
[----:B------:R-:W-:Y:S01]  /*8900*/  FFMA.FTZ R165, -R6, R165, R169 ;  /* 0x000000a506a57223 */ /* 0x000fe200000101a9 */
[----:B------:R-:W-:Y:S01]  /*8910*/  FADD.FTZ R145, R146, R145 ;  /* 0x0000009192917221 */ /* 0x000fe20000010000 */
[----:B------:R-:W-:Y:S01]  /*8920*/  FFMA.FTZ R148, R219, R142, R148 ;  /* 0x0000008edb947223 */ /* 0x000fe20000010094 */
[----:B------:R-:W-:Y:S01]  /*8930*/  FFMA.FTZ R152, R240, R141, R147 ;  /* 0x0000008df0987223 */ /* 0x000fe20000010093 */
[----:B------:R-:W-:Y:S01]  /*8940*/  FFMA.FTZ R160, -R5, R160, R165 ;  /* 0x000000a005a07223 */ /* 0x000fe200000101a5 */
[----:B------:R-:W-:Y:S01]  /*8950*/  BAR.SYNC.DEFER_BLOCKING 0x0 ;  /* 0x0000000000007b1d */ /* 0x000fe20000010000 */
[----:B------:R-:W-:Y:S01]  /*8960*/  FADD.FTZ R143, R143, R148 ;  /* 0x000000948f8f7221 */ /* 0x000fe20000010000 */
[----:B------:R-:W-:Y:S01]  /*8970*/  FADD.FTZ R145, R145, R150 ;  /* 0x0000009691917221 */ /* 0x000fe20000010000 */
[----:B------:R-:W-:Y:S01]  /*8980*/  FMUL.FTZ R150, R198, UR35 ;  /* 0x00000023c6967c20 */ /* 0x000fe20008410000 */
[----:B--2---:R-:W-:Y:S01]  /*8990*/  LEA R146, R153, -R64, 0x1 ;  /* 0x8000004099927211 */ /* 0x004fe200078e08ff */
[----:B------:R-:W-:Y:S01]  /*89a0*/  FADD.FTZ R152, R143, R152 ;  /* 0x000000988f987221 */ /* 0x000fe20000010000 */
[----:B------:R-:W-:Y:S01]  /*89b0*/  FMUL.FTZ R143, R203, UR35 ;  /* 0x00000023cb8f7c20 */ /* 0x000fe20008410000 */
[----:B------:R-:W-:Y:S01]  /*89c0*/  FMUL.FTZ R64, R204, UR35 ;  /* 0x00000023cc407c20 */ /* 0x000fe20008410000 */
[C---:B------:R-:W-:Y:S01]  /*89d0*/  FMUL.FTZ R158, R66.reuse, UR35 ;  /* 0x00000023429e7c20 */ /* 0x040fe20008410000 */
[----:B------:R-:W-:Y:S01]  /*89e0*/  FFMA.FTZ R150, R61, UR46, -R150 ;  /* 0x0000002e3d967c23 */ /* 0x000fe20008010896 */
[----:B---3--:R-:W-:Y:S01]  /*89f0*/  FFMA.FTZ R144, R66, UR46, -R143 ;  /* 0x0000002e42907c23 */ /* 0x008fe2000801088f */
[----:B------:R-:W-:Y:S01]  /*8a00*/  FMUL.FTZ R143, R201, UR35 ;  /* 0x00000023c98f7c20 */ /* 0x000fe20008410000 */
[----:B------:R-:W-:Y:S01]  /*8a10*/  FFMA.FTZ R75, R181, UR46, -R64 ;  /* 0x0000002eb54b7c23 */ /* 0x000fe20008010840 */
[----:B------:R-:W-:Y:S01]  /*8a20*/  FMUL.FTZ R64, R202, UR35 ;  /* 0x00000023ca407c20 */ /* 0x000fe20008410000 */
[----:B------:R-:W-:Y:S01]  /*8a30*/  FMUL.FTZ R66, R60, UR35 ;  /* 0x000000233c427c20 */ /* 0x000fe20008410000 */
[----:B------:R-:W-:Y:S01]  /*8a40*/  FFMA.FTZ R148, R70, UR46, -R143 ;  /* 0x0000002e46947c23 */ /* 0x000fe2000801088f */
[----:B------:R-:W-:Y:S01]  /*8a50*/  FMUL.FTZ R143, R239, UR35 ;  /* 0x00000023ef8f7c20 */ /* 0x000fe20008410000 */
[----:B------:R-:W-:Y:S01]  /*8a60*/  FMUL.FTZ R61, R61, UR35 ;  /* 0x000000233d3d7c20 */ /* 0x000fe20008410000 */
[----:B------:R-:W-:Y:S01]  /*8a70*/  FFMA.FTZ R155, R65, UR46, -R64 ;  /* 0x0000002e419b7c23 */ /* 0x000fe20008010840 */
[----:B------:R-:W-:Y:S01]  /*8a80*/  FMUL.FTZ R64, R200, UR35 ;  /* 0x00000023c8407c20 */ /* 0x000fe20008410000 */
[----:B------:R-:W-:Y:S01]  /*8a90*/  FFMA.FTZ R143, R60, UR46, -R143 ;  /* 0x0000002e3c8f7c23 */ /* 0x000fe2000801088f */
[----:B------:R-:W-:Y:S01]  /*8aa0*/  FMUL.FTZ R60, R236, UR35 ;  /* 0x00000023ec3c7c20 */ /* 0x000fe20008410000 */
[----:B------:R-:W-:Y:S01]  /*8ab0*/  ISETP.GE.AND P0, PT, R146, 0x1, PT ;  /* 0x000000019200780c */ /* 0x000fe20003f06270 */
[----:B------:R-:W-:Y:S01]  /*8ac0*/  FMUL.FTZ R70, R70, UR35 ;  /* 0x0000002346467c20 */ /* 0x000fe20008410000 */
[----:B------:R0:W1:Y:S01]  /*8ad0*/  LDS R165, [R109+0x1180] ;  /* 0x001180006da57984 */ /* 0x0000620000000800 */
[----:B------:R-:W-:Y:S01]  /*8ae0*/  FFMA.FTZ R151, R63, UR46, -R60 ;  /* 0x0000002e3f977c23 */ /* 0x000fe2000801083c */
[----:B------:R-:W-:Y:S01]  /*8af0*/  FFMA.FTZ R166, R198, UR46, R61 ;  /* 0x0000002ec6a67c23 */ /* 0x000fe2000801003d */
[----:B------:R-:W-:Y:S01]  /*8b00*/  FMUL.FTZ R60, R232, UR35 ;  /* 0x00000023e83c7c20 */ /* 0x000fe20008410000 */
[----:B------:R-:W-:Y:S01]  /*8b10*/  FMUL.FTZ R61, R235, UR35 ;  /* 0x00000023eb3d7c20 */ /* 0x000fe20008410000 */
[C---:B------:R-:W-:Y:S01]  /*8b20*/  FFMA.FTZ R64, R73.reuse, UR46, -R64 ;  /* 0x0000002e49407c23 */ /* 0x040fe20008010840 */
[----:B------:R-:W-:Y:S01]  /*8b30*/  FMUL.FTZ R73, R73, UR35 ;  /* 0x0000002349497c20 */ /* 0x000fe20008410000 */
[----:B------:R-:W-:Y:S01]  /*8b40*/  FFMA.FTZ R159, R201, UR46, R70 ;  /* 0x0000002ec99f7c23 */ /* 0x000fe20008010046 */
[----:B------:R-:W-:Y:S01]  /*8b50*/  FFMA.FTZ R149, R115, UR46, -R60 ;  /* 0x0000002e73957c23 */ /* 0x000fe2000801083c */
[----:B------:R-:W-:Y:S01]  /*8b60*/  FMUL.FTZ R153, R199, UR35 ;  /* 0x00000023c7997c20 */ /* 0x000fe20008410000 */
[----:B------:R-:W-:Y:S01]  /*8b70*/  FFMA.FTZ R70, R62, UR46, -R61 ;  /* 0x0000002e3e467c23 */ /* 0x000fe2000801083d */
[----:B------:R-:W-:Y:S01]  /*8b80*/  FMUL.FTZ R60, R226, UR35 ;  /* 0x00000023e23c7c20 */ /* 0x000fe20008410000 */
[----:B------:R-:W-:Y:S01]  /*8b90*/  FFMA.FTZ R171, R174, R217, R178 ;  /* 0x000000d9aeab7223 */ /* 0x000fe200000100b2 */
[----:B------:R-:W-:Y:S01]  /*8ba0*/  FMUL.FTZ R61, R229, UR35 ;  /* 0x00000023e53d7c20 */ /* 0x000fe20008410000 */
[----:B------:R-:W-:Y:S01]  /*8bb0*/  FMUL.FTZ R163, R65, UR35 ;  /* 0x0000002341a37c20 */ /* 0x000fe20008410000 */
[----:B------:R-:W-:Y:S01]  /*8bc0*/  FFMA.FTZ R154, R200, UR46, R73 ;  /* 0x0000002ec89a7c23 */ /* 0x000fe20008010049 */
[C---:B------:R-:W-:Y:S01]  /*8bd0*/  FFMA.FTZ R153, R74.reuse, UR46, -R153 ;  /* 0x0000002e4a997c23 */ /* 0x040fe20008010899 */
[----:B------:R-:W-:Y:S01]  /*8be0*/  FMUL.FTZ R168, R74, UR35 ;  /* 0x000000234aa87c20 */ /* 0x000fe20008410000 */
[----:B------:R-:W-:Y:S01]  /*8bf0*/  FFMA.FTZ R157, R239, UR46, R66 ;  /* 0x0000002eef9d7c23 */ /* 0x000fe20008010042 */
[----:B------:R-:W-:Y:S01]  /*8c00*/  FMUL.FTZ R162, R62, UR35 ;  /* 0x000000233ea27c20 */ /* 0x000fe20008410000 */
[----:B------:R-:W-:Y:S01]  /*8c10*/  FMUL.FTZ R73, R225, UR35 ;  /* 0x00000023e1497c20 */ /* 0x000fe20008410000 */
[----:B------:R-:W-:Y:S01]  /*8c20*/  FFMA.FTZ R65, R117, UR46, -R60 ;  /* 0x0000002e75417c23 */ /* 0x000fe2000801083c */
[----:B------:R-:W-:Y:S01]  /*8c30*/  FFMA.FTZ R164, R177, R218, R173 ;  /* 0x000000dab1a47223 */ /* 0x000fe200000100ad */
[----:B------:R-:W-:Y:S01]  /*8c40*/  FFMA.FTZ R160, -R4, R171, R160 ;  /* 0x000000ab04a07223 */ /* 0x000fe200000101a0 */
[----:B------:R-:W-:Y:S01]  /*8c50*/  FADD.FTZ R156, R145, R156 ;  /* 0x0000009c919c7221 */ /* 0x000fe20000010000 */
[C---:B------:R-:W-:Y:S01]  /*8c60*/  FFMA.FTZ R74, R118.reuse, UR46, -R61 ;  /* 0x0000002e764a7c23 */ /* 0x040fe2000801083d */
[----:B------:R-:W-:Y:S01]  /*8c70*/  FMUL.FTZ R62, R118, UR35 ;  /* 0x00000023763e7c20 */ /* 0x000fe20008410000 */
[----:B------:R-:W-:Y:S01]  /*8c80*/  FMUL.FTZ R66, R221, UR35 ;  /* 0x00000023dd427c20 */ /* 0x000fe20008410000 */
[----:B------:R-:W-:Y:S01]  /*8c90*/  FMUL.FTZ R117, R117, UR35 ;  /* 0x0000002375757c20 */ /* 0x000fe20008410000 */
[----:B------:R-:W-:Y:S01]  /*8ca0*/  FMUL.FTZ R197, R197, R242 ;  /* 0x000000f2c5c57220 */ /* 0x000fe20000410000 */
[----:B------:R-:W-:Y:S01]  /*8cb0*/  FMUL.FTZ R145, R182, UR35 ;  /* 0x00000023b6917c20 */ /* 0x000fe20008410000 */
[----:B------:R-:W-:Y:S01]  /*8cc0*/  FMUL.FTZ R147, R72, UR35 ;  /* 0x0000002348937c20 */ /* 0x000fe20008410000 */
[----:B------:R-:W-:Y:S01]  /*8cd0*/  FMUL.FTZ R161, R181, UR35 ;  /* 0x00000023b5a17c20 */ /* 0x000fe20008410000 */
[----:B------:R-:W-:Y:S01]  /*8ce0*/  FMUL.FTZ R63, R63, UR35 ;  /* 0x000000233f3f7c20 */ /* 0x000fe20008410000 */
[----:B------:R-:W-:Y:S01]  /*8cf0*/  FMUL.FTZ R115, R115, UR35 ;  /* 0x0000002373737c20 */ /* 0x000fe20008410000 */
[C---:B------:R-:W-:Y:S01]  /*8d00*/  FMUL.FTZ R118, R124.reuse, UR35 ;  /* 0x000000237c767c20 */ /* 0x040fe20008410000 */
[----:B------:R-:W-:Y:S01]  /*8d10*/  FMUL.FTZ R60, R123, UR35 ;  /* 0x000000237b3c7c20 */ /* 0x000fe20008410000 */
[----:B------:R-:W-:Y:S01]  /*8d20*/  BSSY.RECONVERGENT B0, `(.L_x_10122) ;  /* 0x0000018000007945 */ /* 0x000fe20003800200 */
[----:B------:R-:W-:Y:S01]  /*8d30*/  FFMA.FTZ R73, R124, UR46, -R73 ;  /* 0x0000002e7c497c23 */ /* 0x000fe20008010849 */
[----:B------:R-:W-:Y:S01]  /*8d40*/  FFMA.FTZ R164, -R3, R164, R160 ;  /* 0x000000a403a47223 */ /* 0x000fe200000101a0 */
[----:B------:R-:W-:Y:S01]  /*8d50*/  FFMA.FTZ R66, R123, UR46, -R66 ;  /* 0x0000002e7b427c23 */ /* 0x000fe20008010842 */
[----:B------:R-:W-:Y:S01]  /*8d60*/  FFMA.FTZ R124, R226, UR46, R117 ;  /* 0x0000002ee27c7c23 */ /* 0x000fe20008010075 */
[----:B------:R-:W-:Y:S01]  /*8d70*/  FFMA.FTZ R179, R179, R244, -R197 ;  /* 0x000000f4b3b37223 */ /* 0x000fe200000108c5 */
        /* <DEDUP_REMOVED lines=18> */
.L_x_10123:
[----:B------:R-:W-:Y:S05]  /*8ea0*/  BSYNC.RECONVERGENT B0 ;  /* 0x0000000000007941 */ /* 0x000fea0003800200 */
.L_x_10122:
[----:B------:R-:W-:Y:S04]  /*8eb0*/  BSSY.RECONVERGENT B0, `(.L_x_10124) ;  /* 0x0000003000007945 */ /* 0x000fe80003800200 */
[----:B------:R-:W-:Y:S05]  /*8ec0*/  @!P2 BRA `(.L_x_10125) ;  /* 0x000000000004a947 */ /* 0x000fea0003800000 */
[----:B------:R1:W-:Y:S02]  /*8ed0*/  REDG.E.ADD.F32.FTZ.RN.STRONG.GPU desc[UR26][R68.64+0x100], R165 ;  /* 0x000100a5440079a6 */ /* 0x0003e4000c12f31a */
.L_x_10125:
[----:B------:R-:W-:Y:S05]  /*8ee0*/  BSYNC.RECONVERGENT B0 ;  /* 0x0000000000007941 */ /* 0x000fea0003800200 */
.L_x_10124:
        /* <DEDUP_REMOVED lines=10> */
.L_x_10127:
[----:B------:R-:W-:Y:S05]  /*8f90*/  BSYNC.RECONVERGENT B0 ;  /* 0x0000000000007941 */ /* 0x000fea0003800200 */
.L_x_10126:
[----:B0-2---:R0:W2:Y:S01]  /*8fa0*/  LDS R61, [R107+0x1380] ;  /* 0x001380006b3d7984 */ /* 0x0050a20000000800 */
[----:B------:R-:W-:Y:S04]  /*8fb0*/  BSSY.RECONVERGENT B0, `(.L_x_10128) ;  /* 0x0000003000007945 */ /* 0x000fe80003800200 */
[----:B------:R-:W-:Y:S05]  /*8fc0*/  @!P0 BRA `(.L_x_10129) ;  /* 0x0000000000048947 */ /* 0x000fea0003800000 */
[----:B--2---:R3:W-:Y:S02]  /*8fd0*/  REDG.E.ADD.F32.FTZ.RN.STRONG.GPU desc[UR26][R68.64+0x300], R61 ;  /* 0x0003003d440079a6 */ /* 0x0047e4000c12f31a */
.L_x_10129:
[----:B------:R-:W-:Y:S05]  /*8fe0*/  BSYNC.RECONVERGENT B0 ;  /* 0x0000000000007941 */ /* 0x000fea0003800200 */
.L_x_10128:
[----:B--23--:R2:W3:Y:S01]  /*8ff0*/  LDS R61, [R106+0x1480] ;  /* 0x001480006a3d7984 */ /* 0x00c4e20000000800 */
[----:B------:R-:W-:Y:S04]  /*9000*/  BSSY.RECONVERGENT B0, `(.L_x_10130) ;  /* 0x0000003000007945 */ /* 0x000fe80003800200 */
[----:B------:R-:W-:Y:S05]  /*9010*/  @!P2 BRA `(.L_x_10131) ;  /* 0x000000000004a947 */ /* 0x000fea0003800000 */
[----:B---3--:R4:W-:Y:S02]  /*9020*/  REDG.E.ADD.F32.FTZ.RN.STRONG.GPU desc[UR26][R68.64+0x400], R61 ;  /* 0x0004003d440079a6 */ /* 0x0089e4000c12f31a */
.L_x_10131:
[----:B------:R-:W-:Y:S05]  /*9030*/  BSYNC.RECONVERGENT B0 ;  /* 0x0000000000007941 */ /* 0x000fea0003800200 */
.L_x_10130:
[----:B---34-:R3:W4:Y:S01]  /*9040*/  LDS R61, [R105+0x1580] ;  /* 0x00158000693d7984 */ /* 0x0187220000000800 */
[----:B------:R-:W-:Y:S04]  /*9050*/  BSSY.RECONVERGENT B0, `(.L_x_10132) ;  /* 0x0000003000007945 */ /* 0x000fe80003800200 */
[----:B------:R-:W-:Y:S05]  /*9060*/  @!P3 BRA `(.L_x_10133) ;  /* 0x000000000004b947 */ /* 0x000fea0003800000 */
[----:B----4-:R4:W-:Y:S02]  /*9070*/  REDG.E.ADD.F32.FTZ.RN.STRONG.GPU desc[UR26][R68.64+0x500], R61 ;  /* 0x0005003d440079a6 */ /* 0x0109e4000c12f31a */
.L_x_10133:
[----:B------:R-:W-:Y:S05]  /*9080*/  BSYNC.RECONVERGENT B0 ;  /* 0x0000000000007941 */ /* 0x000fea0003800200 */
.L_x_10132:
[----:B----4-:R4:W0:Y:S01]  /*9090*/  LDS R61, [R104+0x1680] ;  /* 0x00168000683d7984 */ /* 0x0108220000000800 */
[----:B------:R-:W-:Y:S04]  /*90a0*/  BSSY.RECONVERGENT B0, `(.L_x_10134) ;  /* 0x0000003000007945 */ /* 0x000fe80003800200 */
[----:B------:R-:W-:Y:S05]  /*90b0*/  @!P4 BRA `(.L_x_10135) ;  /* 0x000000000004c947 */ /* 0x000fea0003800000 */
[----:B0-----:R0:W-:Y:S02]  /*90c0*/  REDG.E.ADD.F32.FTZ.RN.STRONG.GPU desc[UR26][R68.64+0x600], R61 ;  /* 0x0006003d440079a6 */ /* 0x0011e4000c12f31a */
.L_x_10135:
[----:B------:R-:W-:Y:S05]  /*90d0*/  BSYNC.RECONVERGENT B0 ;  /* 0x0000000000007941 */ /* 0x000fea0003800200 */
.L_x_10134:
[----:B0-----:R0:W0:Y:S01]  /*90e0*/  LDS R61, [R103+0x1780] ;  /* 0x00178000673d7984 */ /* 0x0010220000000800 */
[----:B------:R-:W-:Y:S01]  /*90f0*/  BSSY.RECONVERGENT B0, `(.L_x_10136) ;  /* 0x0000004000007945 */ /* 0x000fe20003800200 */
[----:B------:R-:W-:-:S03]  /*9100*/  LEA.HI R60, R113, R100, RZ, 0x1b ;  /* 0x00000064713c7211 */ /* 0x000fc600078fd8ff */
[----:B------:R-:W-:Y:S05]  /*9110*/  @!P5 BRA `(.L_x_10137) ;  /* 0x000000000004d947 */ /* 0x000fea0003800000 */
[----:B0-----:R0:W-:Y:S02]  /*9120*/  REDG.E.ADD.F32.FTZ.RN.STRONG.GPU desc[UR26][R68.64+0x700], R61 ;  /* 0x0007003d440079a6 */ /* 0x0011e4000c12f31a */
.L_x_10137:
[----:B------:R-:W-:Y:S05]  /*9130*/  BSYNC.RECONVERGENT B0 ;  /* 0x0000000000007941 */ /* 0x000fea0003800200 */
.L_x_10136:
[----:B------:R-:W-:Y:S01]  /*9140*/  LEA R60, R60, UR9, 0x2 ;  /* 0x000000093c3c7c11 */ /* 0x000fe2000f8e10ff */
[----:B------:R-:W-:Y:S01]  /*9150*/  BSSY.RECONVERGENT B0, `(.L_x_10138) ;  /* 0x000000b000007945 */ /* 0x000fe20003800200 */
[----:B------:R-:W-:Y:S02]  /*9160*/  ISETP.GE.AND P6, PT, R146, 0x201, PT ;  /* 0x000002019200780c */ /* 0x000fe40003fc6270 */
[----:B------:R-:W-:Y:S01]  /*9170*/  IADD3 R63, PT, PT, R100, 0x2c0, RZ ;  /* 0x000002c0643f7810 */ /* 0x000fe20007ffe0ff */
[----:B0-----:R0:W0:Y:S01]  /*9180*/  LDS R61, [R60+0x1880] ;  /* 0x001880003c3d7984 */ /* 0x0010220000000800 */
[C---:B------:R-:W-:Y:S02]  /*9190*/  ISETP.GE.AND P0, PT, R146.reuse, 0x241, PT ;  /* 0x000002419200780c */ /* 0x040fe40003f06270 */
[C---:B------:R-:W-:Y:S02]  /*91a0*/  ISETP.GE.AND P2, PT, R146.reuse, 0x281, PT ;  /* 0x000002819200780c */ /* 0x040fe40003f46270 */
[----:B------:R-:W-:-:S02]  /*91b0*/  ISETP.GE.AND P3, PT, R146, 0x2c1, PT ;  /* 0x000002c19200780c */ /* 0x000fc40003f66270 */
[C---:B------:R-:W-:Y:S02]  /*91c0*/  ISETP.GE.AND P4, PT, R146.reuse, 0x301, PT ;  /* 0x000003019200780c */ /* 0x040fe40003f86270 */
[----:B------:R-:W-:Y:S01]  /*91d0*/  ISETP.GE.AND P5, PT, R146, 0x341, PT ;  /* 0x000003419200780c */ /* 0x000fe20003fa6270 */
[----:B------:R-:W-:-:S12]  /*91e0*/  @!P6 BRA `(.L_x_10139) ;  /* 0x000000000004e947 */ /* 0x000fd80003800000 */
[----:B0-----:R0:W-:Y:S02]  /*91f0*/  REDG.E.ADD.F32.FTZ.RN.STRONG.GPU desc[UR26][R68.64+0x800], R61 ;  /* 0x0008003d440079a6 */ /* 0x0011e4000c12f31a */
.L_x_10139:
[----:B------:R-:W-:Y:S05]  /*9200*/  BSYNC.RECONVERGENT B0 ;  /* 0x0000000000007941 */ /* 0x000fea0003800200 */
.L_x_10138:
[----:B0-----:R0:W0:Y:S01]  /*9210*/  LDS R61, [R102+0x1980] ;  /* 0x00198000663d7984 */ /* 0x0010220000000800 */
[----:B------:R-:W-:Y:S01]  /*9220*/  BSSY.RECONVERGENT B0, `(.L_x_10140) ;  /* 0x0000005000007945 */ /* 0x000fe20003800200 */
[----:B-1----:R-:W-:Y:S02]  /*9230*/  IADD3 R165, PT, PT, R100, 0x300, RZ ;  /* 0x0000030064a57810 */ /* 0x002fe40007ffe0ff */
[----:B------:R-:W-:Y:S01]  /*9240*/  LEA.HI R63, R63, R100, RZ, 0x1b ;  /* 0x000000643f3f7211 */ /* 0x000fe200078fd8ff */
[----:B------:R-:W-:Y:S06]  /*9250*/  @!P0 BRA `(.L_x_10141) ;  /* 0x0000000000048947 */ /* 0x000fec0003800000 */
[----:B0-----:R1:W-:Y:S02]  /*9260*/  REDG.E.ADD.F32.FTZ.RN.STRONG.GPU desc[UR26][R68.64+0x900], R61 ;  /* 0x0009003d440079a6 */ /* 0x0013e4000c12f31a */
.L_x_10141:
[----:B------:R-:W-:Y:S05]  /*9270*/  BSYNC.RECONVERGENT B0 ;  /* 0x0000000000007941 */ /* 0x000fea0003800200 */
.L_x_10140:
[----:B01----:R0:W1:Y:S01]  /*9280*/  LDS R61, [R101+0x1a80] ;  /* 0x001a8000653d7984 */ /* 0x0030620000000800 */
[----:B------:R-:W-:Y:S01]  /*9290*/  BSSY.RECONVERGENT B0, `(.L_x_10142) ;  /* 0x0000006000007945 */ /* 0x000fe20003800200 */
[----:B------:R-:W-:Y:S02]  /*92a0*/  IADD3 R167, PT, PT, R100, 0x340, RZ ;  /* 0x0000034064a77810 */ /* 0x000fe40007ffe0ff */
[----:B------:R-:W-:Y:S02]  /*92b0*/  LEA.HI R165, R165, R100, RZ, 0x1b ;  /* 0x00000064a5a57211 */ /* 0x000fe400078fd8ff */
[----:B------:R-:W-:Y:S01]  /*92c0*/  LEA R63, R63, UR9, 0x2 ;  /* 0x000000093f3f7c11 */ /* 0x000fe2000f8e10ff */
[----:B------:R-:W-:Y:S06]  /*92d0*/  @!P2 BRA `(.L_x_10143) ;  /* 0x000000000004a947 */ /* 0x000fec0003800000 */
[----:B-1----:R1:W-:Y:S02]  /*92e0*/  REDG.E.ADD.F32.FTZ.RN.STRONG.GPU desc[UR26][R68.64+0xa00], R61 ;  /* 0x000a003d440079a6 */ /* 0x0023e4000c12f31a */
.L_x_10143:
[----:B------:R-:W-:Y:S05]  /*92f0*/  BSYNC.RECONVERGENT B0 ;  /* 0x0000000000007941 */ /* 0x000fea0003800200 */
.L_x_10142:
[----:B-1----:R1:W0:Y:S01]  /*9300*/  LDS R61, [R63+0x1b80] ;  /* 0x001b80003f3d7984 */ /* 0x0022220000000800 */
[----:B------:R-:W-:Y:S01]  /*9310*/  BSSY.RECONVERGENT B0, `(.L_x_10144) ;  /* 0x0000005000007945 */ /* 0x000fe20003800200 */
[----:B------:R-:W-:Y:S02]  /*9320*/  LEA.HI R167, R167, R100, RZ, 0x1b ;  /* 0x00000064a7a77211 */ /* 0x000fe400078fd8ff */
[----:B------:R-:W-:Y:S01]  /*9330*/  LEA R165, R165, UR9, 0x2 ;  /* 0x00000009a5a57c11 */ /* 0x000fe2000f8e10ff */
[----:B------:R-:W-:Y:S06]  /*9340*/  @!P3 BRA `(.L_x_10145) ;  /* 0x000000000004b947 */ /* 0x000fec0003800000 */
[----:B0-----:R0:W-:Y:S02]  /*9350*/  REDG.E.ADD.F32.FTZ.RN.STRONG.GPU desc[UR26][R68.64+0xb00], R61 ;  /* 0x000b003d440079a6 */ /* 0x0011e4000c12f31a */
.L_x_10145:
[----:B------:R-:W-:Y:S05]  /*9360*/  BSYNC.RECONVERGENT B0 ;  /* 0x0000000000007941 */ /* 0x000fea0003800200 */
.L_x_10144:
[----:B0-----:R0:W0:Y:S01]  /*9370*/  LDS R61, [R165+0x1c80] ;  /* 0x001c8000a53d7984 */ /* 0x0010220000000800 */
[----:B------:R-:W-:Y:S01]  /*9380*/  BSSY.RECONVERGENT B0, `(.L_x_10146) ;  /* 0x0000004000007945 */ /* 0x000fe20003800200 */
[----:B------:R-:W-:-:S03]  /*9390*/  LEA R167, R167, UR9, 0x2 ;  /* 0x00000009a7a77c11 */ /* 0x000fc6000f8e10ff */
[----:B------:R-:W-:Y:S05]  /*93a0*/  @!P4 BRA `(.L_x_10147) ;  /* 0x000000000004c947 */ /* 0x000fea0003800000 */
[----:B0-----:R0:W-:Y:S02]  /*93b0*/  REDG.E.ADD.F32.FTZ.RN.STRONG.GPU desc[UR26][R68.64+0xc00], R61 ;  /* 0x000c003d440079a6 */ /* 0x0011e4000c12f31a */
.L_x_10147:
[----:B------:R-:W-:Y:S05]  /*93c0*/  BSYNC.RECONVERGENT B0 ;  /* 0x0000000000007941 */ /* 0x000fea0003800200 */
.L_x_10146:
[----:B0-----:R0:W0:Y:S01]  /*93d0*/  LDS R61, [R167+0x1d80] ;  /* 0x001d8000a73d7984 */ /* 0x0010220000000800 */
[----:B------:R-:W-:Y:S01]  /*93e0*/  BSSY.RECONVERGENT B0, `(.L_x_10148) ;  /* 0x0000005000007945 */ /* 0x000fe20003800200 */
[C---:B-1----:R-:W-:Y:S02]  /*93f0*/  IADD3 R63, PT, PT, R100.reuse, 0x380, RZ ;  /* 0x00000380643f7810 */ /* 0x042fe40007ffe0ff */
[----:B------:R-:W-:Y:S01]  /*9400*/  IADD3 R165, PT, PT, R100, 0x3c0, RZ ;  /* 0x000003c064a57810 */ /* 0x000fe20007ffe0ff */
[----:B------:R-:W-:Y:S06]  /*9410*/  @!P5 BRA `(.L_x_10149) ;  /* 0x000000000004d947 */ /* 0x000fec0003800000 */
[----:B0-----:R1:W-:Y:S02]  /*9420*/  REDG.E.ADD.F32.FTZ.RN.STRONG.GPU desc[UR26][R68.64+0xd00], R61 ;  /* 0x000d003d440079a6 */ /* 0x0013e4000c12f31a */
.L_x_10149:
[----:B------:R-:W-:Y:S05]  /*9430*/  BSYNC.RECONVERGENT B0 ;  /* 0x0000000000007941 */ /* 0x000fea0003800200 */
.L_x_10148:
[----:B01----:R-:W-:Y:S01]  /*9440*/  LOP3.LUT R61, R100, 0x400, RZ, 0xfc, !PT ;  /* 0x00000400643d7812 */ /* 0x003fe200078efcff */
        /* <DEDUP_REMOVED lines=16> */
.L_x_10151:
[----:B------:R-:W-:Y:S05]  /*9550*/  BSYNC.RECONVERGENT B0 ;  /* 0x0000000000007941 */ /* 0x000fea0003800200 */
.L_x_10150:
[----:B01----:R0:W1:Y:S01]  /*9560*/  LDS R61, [R165+0x1f80] ;  /* 0x001f8000a53d7984 */ /* 0x0030620000000800 */
[----:B------:R-:W-:Y:S01]  /*9570*/  BSSY.RECONVERGENT B0, `(.L_x_10152) ;  /* 0x0000006000007945 */ /* 0x000fe20003800200 */
[----:B------:R-:W-:Y:S02]  /*9580*/  IADD3 R63, PT, PT, R100, 0x480, RZ ;  /* 0x00000480643f7810 */ /* 0x000fe40007ffe0ff */
[----:B------:R-:W-:Y:S02]  /*9590*/  LEA.HI R167, R167, R100, RZ, 0x1b ;  /* 0x00000064a7a77211 */ /* 0x000fe400078fd8ff */
[----:B------:R-:W-:Y:S01]  /*95a0*/  LEA R60, R60, UR9, 0x2 ;  /* 0x000000093c3c7c11 */ /* 0x000fe2000f8e10ff */
[----:B------:R-:W-:Y:S06]  /*95b0*/  @!P0 BRA `(.L_x_10153) ;  /* 0x0000000000048947 */ /* 0x000fec0003800000 */
[----:B-1----:R1:W-:Y:S02]  /*95c0*/  REDG.E.ADD.F32.FTZ.RN.STRONG.GPU desc[UR26][R68.64+0xf00], R61 ;  /* 0x000f003d440079a6 */ /* 0x0023e4000c12f31a */
.L_x_10153:
[----:B------:R-:W-:Y:S05]  /*95d0*/  BSYNC.RECONVERGENT B0 ;  /* 0x0000000000007941 */ /* 0x000fea0003800200 */
.L_x_10152:
[----:B-1----:R1:W1:Y:S01]  /*95e0*/  LDS R61, [R60+0x2080] ;  /* 0x002080003c3d7984 */ /* 0x0022620000000800 */
[----:B------:R-:W-:Y:S01]  /*95f0*/  BSSY.RECONVERGENT B0, `(.L_x_10154) ;  /* 0x0000006000007945 */ /* 0x000fe20003800200 */
[----:B0-----:R-:W-:Y:S02]  /*9600*/  IADD3 R165, PT, PT, R100, 0x4c0, RZ ;  /* 0x000004c064a57810 */ /* 0x001fe40007ffe0ff */
[----:B------:R-:W-:Y:S02]  /*9610*/  LEA.HI R63, R63, R100, RZ, 0x1b ;  /* 0x000000643f3f7211 */ /* 0x000fe400078fd8ff */
[----:B------:R-:W-:Y:S01]  /*9620*/  LEA R167, R167, UR9, 0x2 ;  /* 0x00000009a7a77c11 */ /* 0x000fe2000f8e10ff */
[----:B------:R-:W-:Y:S06]  /*9630*/  @!P2 BRA `(.L_x_10155) ;  /* 0x000000000004a947 */ /* 0x000fec0003800000 */
[----:B-1----:R0:W-:Y:S02]  /*9640*/  REDG.E.ADD.F32.FTZ.RN.STRONG.GPU desc[UR26][R68.64+0x1000], R61 ;  /* 0x0010003d440079a6 */ /* 0x0021e4000c12f31a */
.L_x_10155:
[----:B------:R-:W-:Y:S05]  /*9650*/  BSYNC.RECONVERGENT B0 ;  /* 0x0000000000007941 */ /* 0x000fea0003800200 */
.L_x_10154:
[----:B01----:R0:W1:Y:S01]  /*9660*/  LDS R61, [R167+0x2180] ;  /* 0x00218000a73d7984 */ /* 0x0030620000000800 */
[----:B------:R-:W-:Y:S01]  /*9670*/  BSSY.RECONVERGENT B0, `(.L_x_10156) ;  /* 0x0000005000007945 */ /* 0x000fe20003800200 */
[----:B------:R-:W-:Y:S02]  /*9680*/  LEA.HI R165, R165, R100, RZ, 0x1b ;  /* 0x00000064a5a57211 */ /* 0x000fe400078fd8ff */
[----:B------:R-:W-:Y:S01]  /*9690*/  LEA R63, R63, UR9, 0x2 ;  /* 0x000000093f3f7c11 */ /* 0x000fe2000f8e10ff */
[----:B------:R-:W-:Y:S06]  /*96a0*/  @!P3 BRA `(.L_x_10157) ;  /* 0x000000000004b947 */ /* 0x000fec0003800000 */
[----:B-1----:R1:W-:Y:S02]  /*96b0*/  REDG.E.ADD.F32.FTZ.RN.STRONG.GPU desc[UR26][R68.64+0x1100], R61 ;  /* 0x0011003d440079a6 */ /* 0x0023e4000c12f31a */
.L_x_10157:
[----:B------:R-:W-:Y:S05]  /*96c0*/  BSYNC.RECONVERGENT B0 ;  /* 0x0000000000007941 */ /* 0x000fea0003800200 */
.L_x_10156:
[----:B-1----:R1:W0:Y:S01]  /*96d0*/  LDS R61, [R63+0x2280] ;  /* 0x002280003f3d7984 */ /* 0x0022220000000800 */
[----:B------:R-:W-:Y:S01]  /*96e0*/  BSSY.RECONVERGENT B0, `(.L_x_10158) ;  /* 0x0000004000007945 */ /* 0x000fe20003800200 */
[----:B------:R-:W-:-:S03]  /*96f0*/  LEA R60, R165, UR9, 0x2 ;  /* 0x00000009a53c7c11 */ /* 0x000fc6000f8e10ff */
[----:B------:R-:W-:Y:S05]  /*9700*/  @!P4 BRA `(.L_x_10159) ;  /* 0x000000000004c947 */ /* 0x000fea0003800000 */
[----:B0-----:R0:W-:Y:S02]  /*9710*/  REDG.E.ADD.F32.FTZ.RN.STRONG.GPU desc[UR26][R68.64+0x1200], R61 ;  /* 0x0012003d440079a6 */ /* 0x0011e4000c12f31a */
.L_x_10159:
[----:B------:R-:W-:Y:S05]  /*9720*/  BSYNC.RECONVERGENT B0 ;  /* 0x0000000000007941 */ /* 0x000fea0003800200 */
.L_x_10158:
[----:B0-----:R0:W0:Y:S01]  /*9730*/  LDS R61, [R60+0x2380] ;  /* 0x002380003c3d7984 */ /* 0x0010220000000800 */
[----:B------:R-:W-:Y:S01]  /*9740*/  BSSY.RECONVERGENT B0, `(.L_x_10160) ;  /* 0x0000005000007945 */ /* 0x000fe20003800200 */
[C---:B-1----:R-:W-:Y:S02]  /*9750*/  IADD3 R63, PT, PT, R100.reuse, 0x500, RZ ;  /* 0x00000500643f7810 */ /* 0x042fe40007ffe0ff */
[----:B------:R-:W-:Y:S01]  /*9760*/  IADD3 R165, PT, PT, R100, 0x540, RZ ;  /* 0x0000054064a57810 */ /* 0x000fe20007ffe0ff */
[----:B------:R-:W-:Y:S06]  /*9770*/  @!P5 BRA `(.L_x_10161) ;  /* 0x000000000004d947 */ /* 0x000fec0003800000 */
[----:B0-----:R1:W-:Y:S02]  /*9780*/  REDG.E.ADD.F32.FTZ.RN.STRONG.GPU desc[UR26][R68.64+0x1300], R61 ;  /* 0x0013003d440079a6 */ /* 0x0013e4000c12f31a */
.L_x_10161:
[----:B------:R-:W-:Y:S05]  /*9790*/  BSYNC.RECONVERGENT B0 ;  /* 0x0000000000007941 */ /* 0x000fea0003800200 */
.L_x_10160:
[----:B01----:R-:W-:Y:S01]  /*97a0*/  IADD3 R61, PT, PT, R100, 0x580, RZ ;  /* 0x00000580643d7810 */ /* 0x003fe20007ffe0ff */
        /* <DEDUP_REMOVED lines=16> */
.L_x_10163:
[----:B------:R-:W-:Y:S05]  /*98b0*/  BSYNC.RECONVERGENT B0 ;  /* 0x0000000000007941 */ /* 0x000fea0003800200 */
.L_x_10162:
[----:B01----:R0:W1:Y:S01]  /*98c0*/  LDS R61, [R165+0x2580] ;  /* 0x00258000a53d7984 */ /* 0x0030620000000800 */
[----:B------:R-:W-:Y:S01]  /*98d0*/  BSSY.RECONVERGENT B0, `(.L_x_10164) ;  /* 0x0000006000007945 */ /* 0x000fe20003800200 */
[----:B------:R-:W-:Y:S02]  /*98e0*/  IADD3 R63, PT, PT, R100, 0x600, RZ ;  /* 0x00000600643f7810 */ /* 0x000fe40007ffe0ff */
[----:B------:R-:W-:Y:S02]  /*98f0*/  LEA.HI R167, R167, R100, RZ, 0x1b ;  /* 0x00000064a7a77211 */ /* 0x000fe400078fd8ff */
[----:B------:R-:W-:Y:S01]  /*9900*/  LEA R60, R60, UR9, 0x2 ;  /* 0x000000093c3c7c11 */ /* 0x000fe2000f8e10ff */
[----:B------:R-:W-:Y:S06]  /*9910*/  @!P0 BRA `(.L_x_10165) ;  /* 0x0000000000048947 */ /* 0x000fec0003800000 */
[----:B-1----:R1:W-:Y:S02]  /*9920*/  REDG.E.ADD.F32.FTZ.RN.STRONG.GPU desc[UR26][R68.64+0x1500], R61 ;  /* 0x0015003d440079a6 */ /* 0x0023e4000c12f31a */
.L_x_10165:
[----:B------:R-:W-:Y:S05]  /*9930*/  BSYNC.RECONVERGENT B0 ;  /* 0x0000000000007941 */ /* 0x000fea0003800200 */
.L_x_10164:
[----:B-1----:R1:W1:Y:S01]  /*9940*/  LDS R61, [R60+0x2680] ;  /* 0x002680003c3d7984 */ /* 0x0022620000000800 */
[----:B------:R-:W-:Y:S01]  /*9950*/  BSSY.RECONVERGENT B0, `(.L_x_10166) ;  /* 0x0000006000007945 */ /* 0x000fe20003800200 */
[----:B0-----:R-:W-:Y:S02]  /*9960*/  IADD3 R165, PT, PT, R100, 0x640, RZ ;  /* 0x0000064064a57810 */ /* 0x001fe40007ffe0ff */
[----:B------:R-:W-:Y:S02]  /*9970*/  LEA.HI R63, R63, R100, RZ, 0x1b ;  /* 0x000000643f3f7211 */ /* 0x000fe400078fd8ff */
[----:B------:R-:W-:Y:S01]  /*9980*/  LEA R167, R167, UR9, 0x2 ;  /* 0x00000009a7a77c11 */ /* 0x000fe2000f8e10ff */
[----:B------:R-:W-:Y:S06]  /*9990*/  @!P2 BRA `(.L_x_10167) ;  /* 0x000000000004a947 */ /* 0x000fec0003800000 */
[----:B-1----:R0:W-:Y:S02]  /*99a0*/  REDG.E.ADD.F32.FTZ.RN.STRONG.GPU desc[UR26][R68.64+0x1600], R61 ;  /* 0x0016003d440079a6 */ /* 0x0021e4000c12f31a */
.L_x_10167:
[----:B------:R-:W-:Y:S05]  /*99b0*/  BSYNC.RECONVERGENT B0 ;  /* 0x0000000000007941 */ /* 0x000fea0003800200 */
.L_x_10166:
[----:B01----:R0:W1:Y:S01]  /*99c0*/  LDS R61, [R167+0x2780] ;  /* 0x00278000a73d7984 */ /* 0x0030620000000800 */
[----:B------:R-:W-:Y:S01]  /*99d0*/  BSSY.RECONVERGENT B0, `(.L_x_10168) ;  /* 0x0000005000007945 */ /* 0x000fe20003800200 */
[----:B------:R-:W-:Y:S02]  /*99e0*/  LEA.HI R165, R165, R100, RZ, 0x1b ;  /* 0x00000064a5a57211 */ /* 0x000fe400078fd8ff */
[----:B------:R-:W-:Y:S01]  /*99f0*/  LEA R60, R63, UR9, 0x2 ;  /* 0x000000093f3c7c11 */ /* 0x000fe2000f8e10ff */
[----:B------:R-:W-:Y:S06]  /*9a00*/  @!P3 BRA `(.L_x_10169) ;  /* 0x000000000004b947 */ /* 0x000fec0003800000 */
[----:B-1----:R1:W-:Y:S02]  /*9a10*/  REDG.E.ADD.F32.FTZ.RN.STRONG.GPU desc[UR26][R68.64+0x1700], R61 ;  /* 0x0017003d440079a6 */ /* 0x0023e4000c12f31a */
.L_x_10169:
[----:B------:R-:W-:Y:S05]  /*9a20*/  BSYNC.RECONVERGENT B0 ;  /* 0x0000000000007941 */ /* 0x000fea0003800200 */
.L_x_10168:
[----:B-1----:R1:W1:Y:S01]  /*9a30*/  LDS R61, [R60+0x2880] ;  /* 0x002880003c3d7984 */ /* 0x0022620000000800 */
[----:B------:R-:W-:Y:S01]  /*9a40*/  BSSY.RECONVERGENT B0, `(.L_x_10170) ;  /* 0x0000006000007945 */ /* 0x000fe20003800200 */
[C---:B------:R-:W-:Y:S02]  /*9a50*/  IADD3 R63, PT, PT, R100.reuse, 0x680, RZ ;  /* 0x00000680643f7810 */ /* 0x040fe40007ffe0ff */
[----:B0-----:R-:W-:Y:S02]  /*9a60*/  IADD3 R167, PT, PT, R100, 0x6c0, RZ ;  /* 0x000006c064a77810 */ /* 0x001fe40007ffe0ff */
[----:B------:R-:W-:Y:S01]  /*9a70*/  LEA R62, R165, UR9, 0x2 ;  /* 0x00000009a53e7c11 */ /* 0x000fe2000f8e10ff */
[----:B------:R-:W-:Y:S06]  /*9a80*/  @!P4 BRA `(.L_x_10171) ;  /* 0x000000000004c947 */ /* 0x000fec0003800000 */
[----:B-1----:R0:W-:Y:S02]  /*9a90*/  REDG.E.ADD.F32.FTZ.RN.STRONG.GPU desc[UR26][R68.64+0x1800], R61 ;  /* 0x0018003d440079a6 */ /* 0x0021e4000c12f31a */
.L_x_10171:
[----:B------:R-:W-:Y:S05]  /*9aa0*/  BSYNC.RECONVERGENT B0 ;  /* 0x0000000000007941 */ /* 0x000fea0003800200 */
.L_x_10170:
[----:B01----:R0:W1:Y:S01]  /*9ab0*/  LDS R61, [R62+0x2980] ;  /* 0x002980003e3d7984 */ /* 0x0030620000000800 */
[----:B------:R-:W-:Y:S01]  /*9ac0*/  BSSY.RECONVERGENT B0, `(.L_x_10172) ;  /* 0x0000006000007945 */ /* 0x000fe20003800200 */
[----:B------:R-:W-:Y:S02]  /*9ad0*/  IADD3 R165, PT, PT, R100, 0x700, RZ ;  /* 0x0000070064a57810 */ /* 0x000fe40007ffe0ff */
[-C--:B------:R-:W-:Y:S02]  /*9ae0*/  LEA.HI R63, R63, R100.reuse, RZ, 0x1b ;  /* 0x000000643f3f7211 */ /* 0x080fe400078fd8ff */
[----:B------:R-:W-:Y:S01]  /*9af0*/  LEA.HI R167, R167, R100, RZ, 0x1b ;  /* 0x00000064a7a77211 */ /* 0x000fe200078fd8ff */
[----:B------:R-:W-:Y:S06]  /*9b00*/  @!P5 BRA `(.L_x_10173) ;  /* 0x000000000004d947 */ /* 0x000fec0003800000 */
[----:B-1----:R1:W-:Y:S02]  /*9b10*/  REDG.E.ADD.F32.FTZ.RN.STRONG.GPU desc[UR26][R68.64+0x1900], R61 ;  /* 0x0019003d440079a6 */ /* 0x0023e4000c12f31a */
.L_x_10173:
[----:B------:R-:W-:Y:S05]  /*9b20*/  BSYNC.RECONVERGENT B0 ;  /* 0x0000000000007941 */ /* 0x000fea0003800200 */
.L_x_10172:
[----:B-1----:R-:W-:Y:S01]  /*9b30*/  LEA R61, R63, UR9, 0x2 ;  /* 0x000000093f3d7c11 */ /* 0x002fe2000f8e10ff */
[----:B------:R-:W-:Y:S01]  /*9b40*/  BSSY.RECONVERGENT B0, `(.L_x_10174) ;  /* 0x000000c000007945 */ /* 0x000fe20003800200 */
[C---:B------:R-:W-:Y:S02]  /*9b50*/  ISETP.GE.AND P6, PT, R146.reuse, 0x681, PT ;  /* 0x000006819200780c */ /* 0x040fe40003fc6270 */
[----:B------:R-:W-:Y:S02]  /*9b60*/  LEA.HI R165, R165, R100, RZ, 0x1b ;  /* 0x00000064a5a57211 */ /* 0x000fe400078fd8ff */
[----:B------:R-:W1:Y:S01]  /*9b70*/  LDS R61, [R61+0x2a80] ;  /* 0x002a80003d3d7984 */ /* 0x000e620000000800 */
[----:B------:R-:W-:Y:S02]  /*9b80*/  LEA R167, R167, UR9, 0x2 ;  /* 0x00000009a7a77c11 */ /* 0x000fe4000f8e10ff */
[C---:B------:R-:W-:Y:S02]  /*9b90*/  ISETP.GE.AND P0, PT, R146.reuse, 0x6c1, PT ;  /* 0x000006c19200780c */ /* 0x040fe40003f06270 */
[----:B------:R-:W-:-:S02]  /*9ba0*/  ISETP.GE.AND P2, PT, R146, 0x701, PT ;  /* 0x000007019200780c */ /* 0x000fc40003f46270 */
[C---:B------:R-:W-:Y:S02]  /*9bb0*/  ISETP.GE.AND P3, PT, R146.reuse, 0x741, PT ;  /* 0x000007419200780c */ /* 0x040fe40003f66270 */
[C---:B------:R-:W-:Y:S02]  /*9bc0*/  ISETP.GE.AND P4, PT, R146.reuse, 0x781, PT ;  /* 0x000007819200780c */ /* 0x040fe40003f86270 */
[----:B------:R-:W-:Y:S01]  /*9bd0*/  ISETP.GE.AND P5, PT, R146, 0x7c1, PT ;  /* 0x000007c19200780c */ /* 0x000fe20003fa6270 */
[----:B------:R-:W-:-:S12]  /*9be0*/  @!P6 BRA `(.L_x_10175) ;  /* 0x000000000004e947 */ /* 0x000fd80003800000 */
[----:B-1----:R1:W-:Y:S02]  /*9bf0*/  REDG.E.ADD.F32.FTZ.RN.STRONG.GPU desc[UR26][R68.64+0x1a00], R61 ;  /* 0x001a003d440079a6 */ /* 0x0023e4000c12f31a */
.L_x_10175:
[----:B------:R-:W-:Y:S05]  /*9c00*/  BSYNC.RECONVERGENT B0 ;  /* 0x0000000000007941 */ /* 0x000fea0003800200 */
.L_x_10174:
[----:B-1----:R1:W0:Y:S01]  /*9c10*/  LDS R61, [R167+0x2b80] ;  /* 0x002b8000a73d7984 */ /* 0x0022220000000800 */
[----:B------:R-:W-:Y:S01]  /*9c20*/  BSSY.RECONVERGENT B0, `(.L_x_10176) ;  /* 0x0000004000007945 */ /* 0x000fe20003800200 */
[----:B------:R-:W-:-:S03]  /*9c30*/  LEA R165, R165, UR9, 0x2 ;  /* 0x00000009a5a57c11 */ /* 0x000fc6000f8e10ff */
[----:B------:R-:W-:Y:S05]  /*9c40*/  @!P0 BRA `(.L_x_10177) ;  /* 0x0000000000048947 */ /* 0x000fea0003800000 */
[----:B0-----:R0:W-:Y:S02]  /*9c50*/  REDG.E.ADD.F32.FTZ.RN.STRONG.GPU desc[UR26][R68.64+0x1b00], R61 ;  /* 0x001b003d440079a6 */ /* 0x0011e4000c12f31a */
.L_x_10177:
[----:B------:R-:W-:Y:S05]  /*9c60*/  BSYNC.RECONVERGENT B0 ;  /* 0x0000000000007941 */ /* 0x000fea0003800200 */
.L_x_10176:
[----:B0-----:R0:W0:Y:S01]  /*9c70*/  LDS R61, [R165+0x2c80] ;  /* 0x002c8000a53d7984 */ /* 0x0010220000000800 */
[----:B------:R-:W-:Y:S04]  /*9c80*/  BSSY.RECONVERGENT B0, `(.L_x_10178) ;  /* 0x0000003000007945 */ /* 0x000fe80003800200 */
[----:B------:R-:W-:Y:S05]  /*9c90*/  @!P2 BRA `(.L_x_10179) ;  /* 0x000000000004a947 */ /* 0x000fea0003800000 */
[----:B0-----:R0:W-:Y:S02]  /*9ca0*/  REDG.E.ADD.F32.FTZ.RN.STRONG.GPU desc[UR26][R68.64+0x1c00], R61 ;  /* 0x001c003d440079a6 */ /* 0x0011e4000c12f31a */
.L_x_10179:
[----:B------:R-:W-:Y:S05]  /*9cb0*/  BSYNC.RECONVERGENT B0 ;  /* 0x0000000000007941 */ /* 0x000fea0003800200 */
.L_x_10178:
[C---:B0-----:R-:W-:Y:S01]  /*9cc0*/  IADD3 R61, PT, PT, R100.reuse, 0x740, RZ ;  /* 0x00000740643d7810 */ /* 0x041fe20007ffe0ff */
[C---:B------:R-:W-:Y:S01]  /*9cd0*/  FMUL.FTZ R165, R33.reuse, R72 ;  /* 0x0000004821a57220 */ /* 0x040fe20000410000 */
[C---:B-1----:R-:W-:Y:S01]  /*9ce0*/  IADD3 R167, PT, PT, R100.reuse, 0x7c0, RZ ;  /* 0x000007c064a77810 */ /* 0x042fe20007ffe0ff */
[----:B------:R-:W-:Y:S01]  /*9cf0*/  FFMA.FTZ R244, -R33, R82, R244 ;  /* 0x0000005221f47223 */ /* 0x000fe200000101f4 */
[----:B------:R-:W-:Y:S01]  /*9d00*/  LEA.HI R60, R61, R100, RZ, 0x1b ;  /* 0x000000643d3c7211 */ /* 0x000fe200078fd8ff */
[----:B------:R-:W-:Y:S01]  /*9d10*/  FMUL.FTZ R61, R33, R182 ;  /* 0x000000b6213d7220 */ /* 0x000fe20000410000 */
[----:B------:R-:W-:Y:S01]  /*9d20*/  IADD3 R63, PT, PT, R100, 0x780, RZ ;  /* 0x00000780643f7810 */ /* 0x000fe20007ffe0ff */
[----:B------:R-:W-:Y:S01]  /*9d30*/  BSSY.RECONVERGENT B0, `(.L_x_10180) ;  /* 0x000000b000007945 */ /* 0x000fe20003800200 */
[----:B------:R-:W-:Y:S02]  /*9d40*/  LEA R146, R60, UR9, 0x2 ;  /* 0x000000093c927c11 */ /* 0x000fe4000f8e10ff */
[----:B------:R-:W-:-:S02]  /*9d50*/  LEA.HI R60, R167, R100, RZ, 0x1b ;  /* 0x00000064a73c7211 */ /* 0x000fc400078fd8ff */
[----:B------:R-:W-:Y:S01]  /*9d60*/  LEA.HI R62, R63, R100, RZ, 0x1b ;  /* 0x000000643f3e7211 */ /* 0x000fe200078fd8ff */
[----:B------:R0:W1:Y:S01]  /*9d70*/  LDS R167, [R146+0x2d80] ;  /* 0x002d800092a77984 */ /* 0x0000620000000800 */
[----:B------:R-:W-:Y:S02]  /*9d80*/  FMUL.FTZ R63, R242, R165 ;  /* 0x000000a5f23f7220 */ /* 0x000fe40000410000 */
[----:B------:R-:W-:Y:S02]  /*9d90*/  LEA R62, R62, UR9, 0x2 ;  /* 0x000000093e3e7c11 */ /* 0x000fe4000f8e10ff */
[-C--:B------:R-:W-:Y:S01]  /*9da0*/  FFMA.FTZ R63, R244, R61.reuse, -R63 ;  /* 0x0000003df43f7223 */ /* 0x080fe2000001083f */
[----:B------:R-:W-:Y:S01]  /*9db0*/  FMUL.FTZ R61, R242, R61 ;  /* 0x0000003df23d7220 */ /* 0x000fe20000410000 */
[----:B------:R-:W-:Y:S06]  /*9dc0*/  @!P3 BRA `(.L_x_10181) ;  /* 0x000000000004b947 */ /* 0x000fec0003800000 */
[----:B-1----:R1:W-:Y:S02]  /*9dd0*/  REDG.E.ADD.F32.FTZ.RN.STRONG.GPU desc[UR26][R68.64+0x1d00], R167 ;  /* 0x001d00a7440079a6 */ /* 0x0023e4000c12f31a */
.L_x_10181:
[----:B------:R-:W-:Y:S05]  /*9de0*/  BSYNC.RECONVERGENT B0 ;  /* 0x0000000000007941 */ /* 0x000fea0003800200 */
.L_x_10180:
[----:B-1----:R1:W1:Y:S01]  /*9df0*/  LDS R167, [R62+0x2e80] ;  /* 0x002e80003ea77984 */ /* 0x0022620000000800 */
[----:B------:R-:W-:Y:S01]  /*9e00*/  BSSY.RECONVERGENT B0, `(.L_x_10182) ;  /* 0x0000005000007945 */ /* 0x000fe20003800200 */
[----:B0-----:R-:W-:Y:S01]  /*9e10*/  LEA R146, R60, UR9, 0x2 ;  /* 0x000000093c927c11 */ /* 0x001fe2000f8e10ff */
[----:B------:R-:W-:Y:S02]  /*9e20*/  FFMA.FTZ R61, R244, R165, R61 ;  /* 0x000000a5f43d7223 */ /* 0x000fe4000001003d */
[----:B------:R-:W-:Y:S05]  /*9e30*/  @!P4 BRA `(.L_x_10183) ;  /* 0x000000000004c947 */ /* 0x000fea0003800000 */
[----:B-1----:R0:W-:Y:S02]  /*9e40*/  REDG.E.ADD.F32.FTZ.RN.STRONG.GPU desc[UR26][R68.64+0x1e00], R167 ;  /* 0x001e00a7440079a6 */ /* 0x0021e4000c12f31a */
.L_x_10183:
[----:B------:R-:W-:Y:S05]  /*9e50*/  BSYNC.RECONVERGENT B0 ;  /* 0x0000000000007941 */ /* 0x000fea0003800200 */
.L_x_10182:
[----:B------:R-:W-:Y:S01]  /*9e60*/  FADD.FTZ R60, R152, R61 ;  /* 0x0000003d983c7221 */ /* 0x000fe20000010000 */
[----:B------:R-:W-:Y:S01]  /*9e70*/  BSSY.RECONVERGENT B0, `(.L_x_10184) ;  /* 0x0000004000007945 */ /* 0x000fe20003800200 */
[----:B------:R0:W0:Y:S03]  /*9e80*/  LDS R61, [R146+0x2f80] ;  /* 0x002f8000923d7984 */ /* 0x0000260000000800 */
[----:B------:R-:W-:Y:S05]  /*9e90*/  @!P5 BRA `(.L_x_10185) ;  /* 0x000000000004d947 */ /* 0x000fea0003800000 */
[----:B0-----:R0:W-:Y:S02]  /*9ea0*/  REDG.E.ADD.F32.FTZ.RN.STRONG.GPU desc[UR26][R68.64+0x1f00], R61 ;  /* 0x001f003d440079a6 */ /* 0x0011e4000c12f31a */
.L_x_10185:
[----:B------:R-:W-:Y:S05]  /*9eb0*/  BSYNC.RECONVERGENT B0 ;  /* 0x0000000000007941 */ /* 0x000fea0003800200 */
.L_x_10184:
[----:B0-----:R-:W-:Y:S01]  /*9ec0*/  FADD.FTZ R61, R156, R63 ;  /* 0x0000003f9c3d7221 */ /* 0x001fe20000010000 */
[C---:B-1----:R-:W-:Y:S01]  /*9ed0*/  FFMA.FTZ R62, R2.reuse, R179, R67 ;  /* 0x000000b3023e7223 */ /* 0x042fe20000010043 */
[----:B------:R-:W-:Y:S01]  /*9ee0*/  FFMA.FTZ R63, -R2, R71, R164 ;  /* 0x00000047023f7223 */ /* 0x000fe200000101a4 */
[----:B------:R-:W0:Y:S01]  /*9ef0*/  SHFL.DOWN PT, R67, R60, 0x1, 0x1f ;  /* 0x08201f003c437f89 */ /* 0x000e2200000e0000 */
[----:B------:R-:W-:Y:S01]  /*9f00*/  ISETP.GT.AND P0, PT, R99, 0x1e, PT ;  /* 0x0000001e6300780c */ /* 0x000fe20003f04270 */
[----:B------:R-:W-:Y:S01]  /*9f10*/  FMUL.FTZ R145, R244, R145 ;  /* 0x00000091f4917220 */ /* 0x000fe20000410000 */
[----:B------:R-:W-:Y:S01]  /*9f20*/  FADD.FTZ R21, R140, R21 ;  /* 0x000000158c157221 */ /* 0x000fe20000010000 */
[----:B------:R-:W1:Y:S01]  /*9f30*/  SHFL.DOWN PT, R68, R61, 0x1, 0x1f ;  /* 0x08201f003d447f89 */ /* 0x000e6200000e0000 */
[----:B------:R-:W-:Y:S01]  /*9f40*/  FMUL.FTZ R158, R219, R158 ;  /* 0x0000009edb9e7220 */ /* 0x000fe20000410000 */
[----:B------:R-:W-:Y:S01]  /*9f50*/  FFMA.FTZ R145, R242, R147, R145 ;  /* 0x00000093f2917223 */ /* 0x000fe20000010091 */
[----:B------:R-:W-:Y:S01]  /*9f60*/  FMUL.FTZ R222, R222, R159 ;  /* 0x0000009fdede7220 */ /* 0x000fe20000410000 */
[----:B------:R-:W5:Y:S01]  /*9f70*/  SHFL.DOWN PT, R69, R62, 0x1, 0x1f ;  /* 0x08201f003e457f89 */ /* 0x000f6200000e0000 */
[----:B------:R-:W-:Y:S01]  /*9f80*/  FFMA.FTZ R217, R217, R144, R158 ;  /* 0x00000090d9d97223 */ /* 0x000fe2000001009e */
[----:B------:R-:W-:Y:S01]  /*9f90*/  FFMA.FTZ R72, R82, R72, R145 ;  /* 0x0000004852487223 */ /* 0x000fe20000010091 */
[----:B------:R-:W-:Y:S01]  /*9fa0*/  FFMA.FTZ R215, R215, R148, R222 ;  /* 0x00000094d7d77223 */ /* 0x000fe200000100de */
[----:B------:R-:W2:Y:S01]  /*9fb0*/  SHFL.DOWN PT, R146, R63, 0x1, 0x1f ;  /* 0x08201f003f927f89 */ /* 0x000ea200000e0000 */
[----:B------:R-:W-:Y:S01]  /*9fc0*/  FMUL.FTZ R161, R240, R161 ;  /* 0x000000a1f0a17220 */ /* 0x000fe20000410000 */
[----:B------:R-:W-:Y:S01]  /*9fd0*/  FADD.FTZ R49, R72, R49 ;  /* 0x0000003148317221 */ /* 0x000fe20000010000 */
        /* <DEDUP_REMOVED lines=8> */
[----:B------:R-:W-:Y:S01]  /*a060*/  FMUL.FTZ R231, R231, R160 ;  /* 0x000000a0e7e77220 */ /* 0x000fe20000410000 */
[----:B0-----:R-:W-:Y:S01]  /*a070*/  @!P0 FADD.FTZ R60, R60, R67 ;  /* 0x000000433c3c8221 */ /* 0x001fe20000010000 */
[----:B------:R-:W-:Y:S01]  /*a080*/  FFMA.FTZ R67, R81, R204, R218 ;  /* 0x000000cc51437223 */ /* 0x000fe200000100da */
[----:B------:R-:W-:Y:S01]  /*a090*/  ISETP.GT.AND P2, PT, R99, 0xf, PT ;  /* 0x0000000f6300780c */ /* 0x000fe20003f44270 */
[----:B------:R-:W-:Y:S01]  /*a0a0*/  FFMA.FTZ R137, R214, R153, R137 ;  /* 0x00000099d6897223 */ /* 0x000fe20000010089 */
[----:B-1----:R-:W-:Y:S01]  /*a0b0*/  @!P0 FADD.FTZ R61, R61, R68 ;  /* 0x000000443d3d8221 */ /* 0x002fe20000010000 */
[----:B------:R-:W-:Y:S01]  /*a0c0*/  FFMA.FTZ R68, R84, R203, R217 ;  /* 0x000000cb54447223 */ /* 0x000fe200000100d9 */
[----:B------:R-:W-:Y:S01]  /*a0d0*/  FADD.FTZ R50, R67, R50 ;  /* 0x0000003243327221 */ /* 0x000fe20000010000 */
[----:B------:R-:W-:Y:S01]  /*a0e0*/  FFMA.FTZ R67, R83, R202, R216 ;  /* 0x000000ca53437223 */ /* 0x000fe200000100d8 */
[----:B-----5:R-:W-:Y:S01]  /*a0f0*/  @!P0 FADD.FTZ R62, R62, R69 ;  /* 0x000000453e3e8221 */ /* 0x020fe20000010000 */
[----:B------:R-:W-:Y:S01]  /*a100*/  FADD.FTZ R51, R68, R51 ;  /* 0x0000003344337221 */ /* 0x000fe20000010000 */
[----:B------:R-:W0:Y:S01]  /*a110*/  SHFL.DOWN PT, R69, R60, 0x2, 0x1f ;  /* 0x08401f003c457f89 */ /* 0x000e2200000e0000 */
[----:B------:R-:W-:Y:S01]  /*a120*/  FFMA.FTZ R68, R86, R201, R215 ;  /* 0x000000c956447223 */ /* 0x000fe200000100d7 */
[----:B--2---:R-:W-:Y:S01]  /*a130*/  @!P0 FADD.FTZ R63, R63, R146 ;  /* 0x000000923f3f8221 */ /* 0x004fe20000010000 */
[----:B------:R-:W-:Y:S01]  /*a140*/  ISETP.GT.AND P0, PT, R99, 0x1d, PT ;  /* 0x0000001d6300780c */ /* 0x000fe20003f04270 */
[----:B------:R-:W1:Y:S01]  /*a150*/  SHFL.DOWN PT, R146, R61, 0x2, 0x1f ;  /* 0x08401f003d927f89 */ /* 0x000e6200000e0000 */
[----:B------:R-:W-:Y:S01]  /*a160*/  FADD.FTZ R53, R68, R53 ;  /* 0x0000003544357221 */ /* 0x000fe20000010000 */
[----:B------:R-:W-:Y:S01]  /*a170*/  FADD.FTZ R52, R67, R52 ;  /* 0x0000003443347221 */ /* 0x000fe20000010000 */
[----:B------:R-:W-:Y:S01]  /*a180*/  FFMA.FTZ R67, R85, R200, R64 ;  /* 0x000000c855437223 */ /* 0x000fe20000010040 */
[----:B------:R-:W2:Y:S01]  /*a190*/  SHFL.DOWN PT, R71, R62, 0x2, 0x1f ;  /* 0x08401f003e477f89 */ /* 0x000ea200000e0000 */
[----:B------:R-:W-:Y:S01]  /*a1a0*/  FFMA.FTZ R210, R210, R151, R231 ;  /* 0x00000097d2d27223 */ /* 0x000fe200000100e7 */
[----:B------:R-:W-:Y:S01]  /*a1b0*/  FMUL.FTZ R157, R228, R157 ;  /* 0x0000009de49d7220 */ /* 0x000fe20000410000 */
[----:B------:R-:W-:Y:S01]  /*a1c0*/  FADD.FTZ R54, R67, R54 ;  /* 0x0000003643367221 */ /* 0x000fe20000010000 */
[----:B------:R-:W5:Y:S01]  /*a1d0*/  SHFL.DOWN PT, R152, R63, 0x2, 0x1f ;  /* 0x08401f003f987f89 */ /* 0x000f6200000e0000 */
[----:B------:R-:W-:Y:S01]  /*a1e0*/  FFMA.FTZ R67, R87, R198, R150 ;  /* 0x000000c657437223 */ /* 0x000fe20000010096 */
[----:B------:R-:W-:Y:S01]  /*a1f0*/  FMUL.FTZ R162, R131, R162 ;  /* 0x000000a283a27220 */ /* 0x000fe20000410000 */
[----:B------:R-:W-:Y:S01]  /*a200*/  FMUL.FTZ R115, R130, R115 ;  /* 0x0000007382737220 */ /* 0x000fe20000410000 */
        /* <DEDUP_REMOVED lines=8> */
[----:B0-----:R-:W-:Y:S01]  /*a290*/  @!P0 FADD.FTZ R60, R60, R69 ;  /* 0x000000453c3c8221 */ /* 0x001fe20000010000 */
[----:B------:R-:W-:Y:S01]  /*a2a0*/  FFMA.FTZ R209, R92, R235, R209 ;  /* 0x000000eb5cd17223 */ /* 0x000fe200000100d1 */
[----:B------:R-:W-:Y:S01]  /*a2b0*/  FADD.FTZ R58, R67, R58 ;  /* 0x0000003a433a7221 */ /* 0x000fe20000010000 */
[----:B------:R-:W-:Y:S01]  /*a2c0*/  FFMA.FTZ R208, R91, R232, R208 ;  /* 0x000000e85bd07223 */ /* 0x000fe200000100d0 */
[----:B-1----:R-:W-:Y:S01]  /*a2d0*/  @!P0 FADD.FTZ R61, R61, R146 ;  /* 0x000000923d3d8221 */ /* 0x002fe20000010000 */
[----:B------:R-:W0:Y:S01]  /*a2e0*/  SHFL.DOWN PT, R69, R60, 0x4, 0x1f ;  /* 0x08801f003c457f89 */ /* 0x000e2200000e0000 */
[----:B------:R-:W-:Y:S01]  /*a2f0*/  FMUL.FTZ R234, R234, R123 ;  /* 0x0000007beaea7220 */ /* 0x000fe20000410000 */
[----:B------:R-:W-:Y:S01]  /*a300*/  BSSY.RECONVERGENT B0, `(.L_x_10186) ;  /* 0x0000031000007945 */ /* 0x000fe20003800200 */
        /* <DEDUP_REMOVED lines=48> */
.L_x_10187:
[----:B------:R-:W-:Y:S05]  /*a610*/  BSYNC.RECONVERGENT B0 ;  /* 0x0000000000007941 */ /* 0x000fea0003800200 */
.L_x_10186:
        /* <DEDUP_REMOVED lines=37> */
.L_x_10189:
[----:B------:R-:W-:Y:S05]  /*a870*/  BSYNC.RECONVERGENT B0 ;  /* 0x0000000000007941 */ /* 0x000fea0003800200 */
.L_x_10188:
[----:B------:R-:W-:-:S04]  /*a880*/  UIADD3 UR8, UPT, UPT, UR8, 0x1, URZ ;  /* 0x0000000108087890 */ /* 0x000fc8000fffe0ff */
[----:B------:R-:W-:-:S09]  /*a890*/  UISETP.GE.AND UP0, UPT, UR8, UR45, UPT ;  /* 0x0000002d0800728c */ /* 0x000fd2000bf06270 */
[----:B------:R-:W-:Y:S05]  /*a8a0*/  BRA.U !UP0, `(.L_x_10190) ;  /* 0xffffff8108687547 */ /* 0x000fea000b83ffff */
.L_x_10091:
        /* <DEDUP_REMOVED lines=13> */
[----:B------:R-:W1:Y:S01]  /*a980*/  LDCU.64 UR34, c[0x0][0x550] ;  /* 0x0000aa00ff2277ac */ /* 0x000e620008000a00 */
[----:B------:R-:W-:Y:S02]  /*a990*/  F2FP.F16.F32.PACK_AB R24, R23, R24 ;  /* 0x000000181718723e */ /* 0x000fe400000000ff */
[----:B------:R-:W-:Y:S01]  /*a9a0*/  SHF.L.U32 R100, R100, 0x1, RZ ;  /* 0x0000000164647819 */ /* 0x000fe200000006ff */
[----:B------:R-:W-:Y:S01]  /*a9b0*/  USHF.L.U32 UR8, UR14, 0xa, URZ ;  /* 0x0000000a0e087899 */ /* 0x000fe200080006ff */
[----:B------:R-:W-:Y:S01]  /*a9c0*/  F2FP.F16.F32.PACK_AB R4, R76, R59 ;  /* 0x0000003b4c04723e */ /* 0x000fe200000000ff */
[----:B------:R-:W-:Y:S01]  /*a9d0*/  UMOV UR9, URZ ;  /* 0x000000ff00097c82 */ /* 0x000fe20008000000 */
[----:B------:R-:W-:Y:S01]  /*a9e0*/  LOP3.LUT R5, R100, 0x7c0, RZ, 0xc0, !PT ;  /* 0x000007c064057812 */ /* 0x000fe200078ec0ff */
[----:B------:R-:W-:Y:S01]  /*a9f0*/  UIADD3 UR21, UP1, UPT, UR21, -0x800, URZ ;  /* 0xfffff80015157890 */ /* 0x000fe2000ff3e0ff */
[----:B------:R-:W-:Y:S01]  /*aa00*/  F2FP.F16.F32.PACK_AB R7, R57, R58 ;  /* 0x0000003a3907723e */ /* 0x000fe200000000ff */
[----:B------:R-:W-:Y:S01]  /*aa10*/  STS.128 [R97], R32 ;  /* 0x0000002061007388 */ /* 0x000fe20000000c00 */
[----:B-----5:R-:W-:Y:S01]  /*aa20*/  UIMAD.WIDE.U32 UR12, UR32, UR28, UR8 ;  /* 0x0000001c200c72a5 */ /* 0x020fe2000f8e0008 */
[----:B------:R-:W-:Y:S01]  /*aa30*/  F2FP.F16.F32.PACK_AB R6, R80, R79 ;  /* 0x0000004f5006723e */ /* 0x000fe200000000ff */
[----:B------:R-:W-:Y:S01]  /*aa40*/  UIADD3 UR19, UP2, UPT, UR19, -0x800, URZ ;  /* 0xfffff80013137890 */ /* 0x000fe2000ff5e0ff */
[----:B------:R5:W-:Y:S01]  /*aa50*/  STS.128 [R97+0x10], R24 ;  /* 0x0000101861007388 */ /* 0x000be20000000c00 */
[----:B------:R-:W-:-:S03]  /*aa60*/  NOP ;  /* 0x0000000000007918 */ /* 0x000fc60000000000 */
[----:B------:R-:W2:Y:S01]  /*aa70*/  LDS.128 R8, [R98] ;  /* 0x0000000062087984 */ /* 0x000ea20000000c00 */
[----:B------:R-:W-:Y:S01]  /*aa80*/  UIMAD UR13, UR32, UR29, UR13 ;  /* 0x0000001d200d72a4 */ /* 0x000fe2000f8e020d */
[----:B------:R-:W-:Y:S01]  /*aa90*/  F2FP.F16.F32.PACK_AB R19, R49, R50 ;  /* 0x000000323113723e */ /* 0x000fe200000000ff */
[----:B------:R-:W3:Y:S01]  /*aaa0*/  LDCU.64 UR28, c[0x0][0x520] ;  /* 0x0000a400ff1c77ac */ /* 0x000ee20008000a00 */
[----:B------:R-:W4:Y:S01]  /*aab0*/  LDS.128 R12, [R98+0x200] ;  /* 0x00020000620c7984 */ /* 0x000f220000000c00 */
[----:B------:R-:W-:Y:S01]  /*aac0*/  F2FP.F16.F32.PACK_AB R18, R51, R52 ;  /* 0x000000343312723e */ /* 0x000fe200000000ff */
[----:B0-----:R-:W-:Y:S01]  /*aad0*/  UIMAD.WIDE.U32 UR12, UR25, UR30, UR12 ;  /* 0x0000001e190c72a5 */ /* 0x001fe2000f8e000c */
[----:B------:R-:W-:Y:S01]  /*aae0*/  F2FP.F16.F32.PACK_AB R17, R53, R54 ;  /* 0x000000363511723e */ /* 0x000fe200000000ff */
[----:B------:R-:W-:Y:S01]  /*aaf0*/  UIADD3 UR17, UP3, UPT, UR17, -0x800, URZ ;  /* 0xfffff80011117890 */ /* 0x000fe2000ff7e0ff */
[----:B-----5:R-:W-:Y:S01]  /*ab00*/  LOP3.LUT R25, R5, 0x1f, R112, 0xf8, !PT ;  /* 0x0000001f05197812 */ /* 0x020fe200078ef870 */
[----:B------:R-:W-:Y:S01]  /*ab10*/  UIMAD UR15, UR25, UR31, UR13 ;  /* 0x0000001f190f72a4 */ /* 0x000fe2000f8e020d */
[----:B------:R-:W-:Y:S01]  /*ab20*/  FADD.FTZ R5, R0, R77 ;  /* 0x0000004d00057221 */ /* 0x000fe20000010000 */
[----:B-1----:R-:W-:Y:S01]  /*ab30*/  ULEA UR13, UP0, UR12, UR34, 0x1 ;  /* 0x000000220c0d7291 */ /* 0x002fe2000f8008ff */
[----:B------:R-:W-:Y:S01]  /*ab40*/  F2FP.F16.F32.PACK_AB R16, R55, R56 ;  /* 0x000000383710723e */ /* 0x000fe200000000ff */
[----:B------:R-:W0:Y:S01]  /*ab50*/  LDCU.64 UR30, c[0x0][0x560] ;  /* 0x0000ac00ff1e77ac */ /* 0x000e220008000a00 */
[----:B------:R-:W-:Y:S01]  /*ab60*/  FADD.FTZ R0, R5, R78 ;  /* 0x0000004e05007221 */ /* 0x000fe20000010000 */
[----:B------:R-:W-:Y:S01]  /*ab70*/  F2FP.F16.F32.PACK_AB R5, R78, R77 ;  /* 0x0000004d4e05723e */ /* 0x000fe200000000ff */
[----:B------:R-:W-:Y:S01]  /*ab80*/  ULEA.HI.X UR12, UR12, UR35, UR15, 0x1, UP0 ;  /* 0x000000230c0c7291 */ /* 0x000fe200080f0c0f */
[----:B------:R-:W-:Y:S01]  /*ab90*/  MOV R2, UR13 ;  /* 0x0000000d00027c02 */ /* 0x000fe20008000f00 */
[----:B------:R-:W-:Y:S01]  /*aba0*/  FADD.FTZ R79, R0, R79 ;  /* 0x0000004f004f7221 */ /* 0x000fe20000010000 */
[----:B------:R-:W-:-:S02]  /*abb0*/  UIADD3.X UR22, UPT, UPT, UR22, -0x1, URZ, UP1, !UPT ;  /* 0xffffffff16167890 */ /* 0x000fc40008ffe4ff */
[----:B------:R-:W-:Y:S01]  /*abc0*/  UIADD3.X UR20, UPT, UPT, UR20, -0x1, URZ, UP2, !UPT ;  /* 0xffffffff14147890 */ /* 0x000fe200097fe4ff */
[----:B------:R-:W-:Y:S01]  /*abd0*/  MOV R3, UR12 ;  /* 0x0000000c00037c02 */ /* 0x000fe20008000f00 */
[----:B------:R-:W-:Y:S01]  /*abe0*/  FADD.FTZ R79, R79, R80 ;  /* 0x000000504f4f7221 */ /* 0x000fe20000010000 */
[----:B------:R-:W-:Y:S01]  /*abf0*/  UIADD3.X UR18, UPT, UPT, UR18, -0x1, URZ, UP3, !UPT ;  /* 0xffffffff12127890 */ /* 0x000fe20009ffe4ff */
[----:B------:R-:W-:Y:S02]  /*ac00*/  IMAD.WIDE.U32 R2, R25, 0x10, R2 ;  /* 0x0000001019027825 */ /* 0x000fe400078e0002 */
[----:B------:R-:W1:Y:S02]  /*ac10*/  LDCU.64 UR12, c[0x0][0x518] ;  /* 0x0000a300ff0c77ac */ /* 0x000e640008000a00 */
[----:B------:R-:W-:-:S04]  /*ac20*/  FADD.FTZ R58, R79, R58 ;  /* 0x0000003a4f3a7221 */ /* 0x000fc80000010000 */
[----:B------:R-:W-:Y:S01]  /*ac30*/  FADD.FTZ R57, R58, R57 ;  /* 0x000000393a397221 */ /* 0x000fe20000010000 */
[----:B--2---:R-:W-:Y:S03]  /*ac40*/  STG.E.128 desc[UR26][R2.64], R8 ;  /* 0x0000000802007986 */ /* 0x004fe6000c101d1a */
[----:B------:R-:W-:Y:S01]  /*ac50*/  FADD.FTZ R56, R57, R56 ;  /* 0x0000003839387221 */ /* 0x000fe20000010000 */
[----:B----4-:R2:W-:Y:S03]  /*ac60*/  STG.E.128 desc[UR26][R2.64+0x200], R12 ;  /* 0x0002000c02007986 */ /* 0x0105e6000c101d1a */
[----:B------:R-:W-:Y:S01]  /*ac70*/  FADD.FTZ R55, R56, R55 ;  /* 0x0000003738377221 */ /* 0x000fe20000010000 */
[----:B------:R-:W-:Y:S01]  /*ac80*/  BAR.SYNC.DEFER_BLOCKING 0x0 ;  /* 0x0000000000007b1d */ /* 0x000fe20000010000 */
[----:B-1----:R-:W-:-:S02]  /*ac90*/  UIMAD.WIDE.U32 UR8, UR32, UR12, UR8 ;  /* 0x0000000c200872a5 */ /* 0x002fc4000f8e0008 */
[----:B------:R-:W-:Y:S02]  /*aca0*/  FADD.FTZ R54, R55, R54 ;  /* 0x0000003637367221 */ /* 0x000fe40000010000 */
[----:B------:R-:W-:Y:S02]  /*acb0*/  UIMAD UR9, UR32, UR13, UR9 ;  /* 0x0000000d200972a4 */ /* 0x000fe4000f8e0209 */
[----:B------:R-:W-:Y:S02]  /*acc0*/  FADD.FTZ R53, R54, R53 ;  /* 0x0000003536357221 */ /* 0x000fe40000010000 */
[----:B---3--:R-:W-:Y:S02]  /*acd0*/  UIMAD.WIDE.U32 UR8, UR25, UR28, UR8 ;  /* 0x0000001c190872a5 */ /* 0x008fe4000f8e0008 */
[----:B------:R-:W-:Y:S02]  /*ace0*/  FADD.FTZ R52, R53, R52 ;  /* 0x0000003435347221 */ /* 0x000fe40000010000 */
[----:B------:R-:W-:-:S02]  /*acf0*/  UIMAD UR12, UR25, UR29, UR9 ;  /* 0x0000001d190c72a4 */ /* 0x000fc4000f8e0209 */
[----:B------:R-:W-:Y:S01]  /*ad00*/  FADD.FTZ R51, R52, R51 ;  /* 0x0000003334337221 */ /* 0x000fe20000010000 */
[----:B0-----:R-:W-:-:S03]  /*ad10*/  ULEA UR9, UP0, UR8, UR30, 0x1 ;  /* 0x0000001e08097291 */ /* 0x001fc6000f8008ff */
[----:B------:R-:W-:Y:S01]  /*ad20*/  FADD.FTZ R50, R51, R50 ;  /* 0x0000003233327221 */ /* 0x000fe20000010000 */
[----:B------:R-:W-:Y:S02]  /*ad30*/  ULEA.HI.X UR8, UR8, UR31, UR12, 0x1, UP0 ;  /* 0x0000001f08087291 */ /* 0x000fe400080f0c0c */
[----:B--2---:R-:W-:Y:S01]  /*ad40*/  MOV R2, UR9 ;  /* 0x0000000900027c02 */ /* 0x004fe20008000f00 */
[----:B------:R-:W-:Y:S01]  /*ad50*/  UIADD3 UR23, UP0, UPT, UR23, -0x1000, URZ ;  /* 0xfffff00017177890 */ /* 0x000fe2000ff1e0ff */
[----:B------:R-:W-:Y:S01]  /*ad60*/  FADD.FTZ R114, R50, R49 ;  /* 0x0000003132727221 */ /* 0x000fe20000010000 */
[----:B------:R-:W-:Y:S01]  /*ad70*/  STS.128 [R97], R4 ;  /* 0x0000000461007388 */ /* 0x000fe20000000c00 */
[----:B------:R-:W-:Y:S01]  /*ad80*/  MOV R3, UR8 ;  /* 0x0000000800037c02 */ /* 0x000fe20008000f00 */
[----:B------:R-:W-:Y:S02]  /*ad90*/  UIADD3.X UR24, UPT, UPT, UR24, -0x1, URZ, UP0, !UPT ;  /* 0xffffffff18187890 */ /* 0x000fe400087fe4ff */
        /* <DEDUP_REMOVED lines=10> */
.L_x_10089:
        /* <DEDUP_REMOVED lines=41> */
.L_x_10193:
[----:B------:R-:W-:Y:S05]  /*b0d0*/  BSYNC.RECONVERGENT B0 ;  /* 0x0000000000007941 */ /* 0x000fea0003800200 */
.L_x_10192:
        /* <DEDUP_REMOVED lines=39> */
.L_x_10195:
[----:B------:R-:W-:Y:S05]  /*b350*/  BSYNC.RECONVERGENT B0 ;  /* 0x0000000000007941 */ /* 0x000fea0003800200 */
.L_x_10194:
        /* <DEDUP_REMOVED lines=17> */
.L_x_10197:
        /* <DEDUP_REMOVED lines=26> */
.L_x_10196:
[----:B------:R-:W-:Y:S05]  /*b610*/  EXIT ;  /* 0x000000000000794d */ /* 0x000fea0003800000 */
.L_x_10096:
[----:B------:R-:W-:Y:S01]  /*b620*/  HFMA2 R201, -RZ, RZ, 0, 5.9604644775390625e-08 ;  /* 0x00000001ffc97431 */ /* 0x000fe200000001ff */
[----:B------:R-:W-:Y:S02]  /*b630*/  MOV R204, R69 ;  /* 0x0000004500cc7202 */ /* 0x000fe40000000f00 */
[----:B------:R-:W-:Y:S02]  /*b640*/  MOV R206, RZ ;  /* 0x000000ff00ce7202 */ /* 0x000fe40000000f00 */
[----:B------:R-:W-:-:S07]  /*b650*/  MOV R73, 0xffffffff ;  /* 0xffffffff00497802 */ /* 0x000fce0000000f00 */
[----:B01---5:R-:W-:Y:S05]  /*b660*/  WARPSYNC.COLLECTIVE R73, `(.L_x_10198) ;  /* 0x0000000049087348 */ /* 0x023fea0003c00000 */
[----:B------:R2:W3:Y:S02]  /*b670*/  SHFL.UP P6, R200, R204, R201, R206 ;  /* 0x040000c9ccc87389 */ /* 0x0004e400000c00ce */
[----:B0123-5:R-:W-:Y:S05]  /*b680*/  ENDCOLLECTIVE ;  /* 0x000000000000791b */ /* 0x02ffea0003800000 */
.L_x_10198:
[----:B------:R-:W-:Y:S02]  /*b690*/  MOV R204, R75 ;  /* 0x0000004b00cc7202 */ /* 0x000fe40000000f00 */
[----:B------:R-:W-:-:S07]  /*b6a0*/  MOV R68, R200 ;  /* 0x000000c800447202 */ /* 0x000fce0000000f00 */
[----:B------:R-:W-:Y:S05]  /*b6b0*/  WARPSYNC.COLLECTIVE R73, `(.L_x_10199) ;  /* 0x0000000049087348 */ /* 0x000fea0003c00000 */
[----:B------:R0:W1:Y:S02]  /*b6c0*/  SHFL.UP P6, R200, R204, R201, R206 ;  /* 0x040000c9ccc87389 */ /* 0x00006400000c00ce */
[----:B01----:R-:W-:Y:S05]  /*b6d0*/  ENDCOLLECTIVE ;  /* 0x000000000000791b */ /* 0x003fea0003800000 */
.L_x_10199:
[----:B------:R-:W-:Y:S02]  /*b6e0*/  MOV R204, R198 ;  /* 0x000000c600cc7202 */ /* 0x000fe40000000f00 */
[----:B------:R-:W-:-:S07]  /*b6f0*/  MOV R70, R200 ;  /* 0x000000c800467202 */ /* 0x000fce0000000f00 */
[----:B------:R-:W-:Y:S05]  /*b700*/  WARPSYNC.COLLECTIVE R73, `(.L_x_10200) ;  /* 0x0000000049087348 */ /* 0x000fea0003c00000 */
[----:B------:R0:W1:Y:S02]  /*b710*/  SHFL.UP P6, R200, R204, R201, R206 ;  /* 0x040000c9ccc87389 */ /* 0x00006400000c00ce */
[----:B01----:R-:W-:Y:S05]  /*b720*/  ENDCOLLECTIVE ;  /* 0x000000000000791b */ /* 0x003fea0003800000 */
.L_x_10200:
[----:B------:R-:W-:Y:S02]  /*b730*/  MOV R204, R199 ;  /* 0x000000c700cc7202 */ /* 0x000fe40000000f00 */
[----:B------:R-:W-:-:S07]  /*b740*/  MOV R72, R200 ;  /* 0x000000c800487202 */ /* 0x000fce0000000f00 */
[----:B------:R-:W-:Y:S05]  /*b750*/  WARPSYNC.COLLECTIVE R73, `(.L_x_10201) ;  /* 0x0000000049087348 */ /* 0x000fea0003c00000 */
[----:B------:R0:W1:Y:S02]  /*b760*/  SHFL.UP P6, R200, R204, R201, R206 ;  /* 0x040000c9ccc87389 */ /* 0x00006400000c00ce */
[----:B01----:R-:W-:Y:S05]  /*b770*/  ENDCOLLECTIVE ;  /* 0x000000000000791b */ /* 0x003fea0003800000 */
.L_x_10201:
        /* <DEDUP_REMOVED lines=15> */
.L_x_10202:
[----:B------:R-:W-:Y:S02]  /*b870*/  MOV R204, R75 ;  /* 0x0000004b00cc7202 */ /* 0x000fe40000000f00 */
[----:B------:R-:W-:-:S07]  /*b880*/  MOV R68, R200 ;  /* 0x000000c800447202 */ /* 0x000fce0000000f00 */
[----:B------:R-:W-:Y:S05]  /*b890*/  WARPSYNC.COLLECTIVE R73, `(.L_x_10203) ;  /* 0x0000000049087348 */ /* 0x000fea0003c00000 */
[----:B------:R0:W1:Y:S02]  /*b8a0*/  SHFL.UP P6, R200, R204, R201, R206 ;  /* 0x040000c9ccc87389 */ /* 0x00006400000c00ce */
[----:B01----:R-:W-:Y:S05]  /*b8b0*/  ENDCOLLECTIVE ;  /* 0x000000000000791b */ /* 0x003fea0003800000 */
.L_x_10203:
[----:B------:R-:W-:Y:S02]  /*b8c0*/  MOV R204, R198 ;  /* 0x000000c600cc7202 */ /* 0x000fe40000000f00 */
[----:B------:R-:W-:-:S07]  /*b8d0*/  MOV R70, R200 ;  /* 0x000000c800467202 */ /* 0x000fce0000000f00 */
[----:B------:R-:W-:Y:S05]  /*b8e0*/  WARPSYNC.COLLECTIVE R73, `(.L_x_10204) ;  /* 0x0000000049087348 */ /* 0x000fea0003c00000 */
[----:B------:R0:W1:Y:S02]  /*b8f0*/  SHFL.UP P6, R200, R204, R201, R206 ;  /* 0x040000c9ccc87389 */ /* 0x00006400000c00ce */
[----:B01----:R-:W-:Y:S05]  /*b900*/  ENDCOLLECTIVE ;  /* 0x000000000000791b */ /* 0x003fea0003800000 */
.L_x_10204:
[----:B------:R-:W-:Y:S02]  /*b910*/  MOV R204, R199 ;  /* 0x000000c700cc7202 */ /* 0x000fe40000000f00 */
[----:B------:R-:W-:-:S07]  /*b920*/  MOV R72, R200 ;  /* 0x000000c800487202 */ /* 0x000fce0000000f00 */
[----:B------:R-:W-:Y:S05]  /*b930*/  WARPSYNC.COLLECTIVE R73, `(.L_x_10205) ;  /* 0x0000000049087348 */ /* 0x000fea0003c00000 */
[----:B------:R0:W1:Y:S02]  /*b940*/  SHFL.UP P6, R200, R204, R201, R206 ;  /* 0x040000c9ccc87389 */ /* 0x00006400000c00ce */
[----:B01----:R-:W-:Y:S05]  /*b950*/  ENDCOLLECTIVE ;  /* 0x000000000000791b */ /* 0x003fea0003800000 */
.L_x_10205:
        /* <DEDUP_REMOVED lines=15> */
.L_x_10206:
[----:B------:R-:W-:Y:S02]  /*ba50*/  MOV R204, R75 ;  /* 0x0000004b00cc7202 */ /* 0x000fe40000000f00 */
[----:B------:R-:W-:-:S07]  /*ba60*/  MOV R68, R200 ;  /* 0x000000c800447202 */ /* 0x000fce0000000f00 */
[----:B------:R-:W-:Y:S05]  /*ba70*/  WARPSYNC.COLLECTIVE R73, `(.L_x_10207) ;  /* 0x0000000049087348 */ /* 0x000fea0003c00000 */
[----:B------:R0:W1:Y:S02]  /*ba80*/  SHFL.UP P6, R200, R204, R201, R206 ;  /* 0x040000c9ccc87389 */ /* 0x00006400000c00ce */
[----:B01----:R-:W-:Y:S05]  /*ba90*/  ENDCOLLECTIVE ;  /* 0x000000000000791b */ /* 0x003fea0003800000 */
.L_x_10207:
[----:B------:R-:W-:Y:S02]  /*baa0*/  MOV R204, R198 ;  /* 0x000000c600cc7202 */ /* 0x000fe40000000f00 */
[----:B------:R-:W-:-:S07]  /*bab0*/  MOV R70, R200 ;  /* 0x000000c800467202 */ /* 0x000fce0000000f00 */
[----:B------:R-:W-:Y:S05]  /*bac0*/  WARPSYNC.COLLECTIVE R73, `(.L_x_10208) ;  /* 0x0000000049087348 */ /* 0x000fea0003c00000 */
[----:B------:R0:W1:Y:S02]  /*bad0*/  SHFL.UP P6, R200, R204, R201, R206 ;  /* 0x040000c9ccc87389 */ /* 0x00006400000c00ce */
[----:B01----:R-:W-:Y:S05]  /*bae0*/  ENDCOLLECTIVE ;  /* 0x000000000000791b */ /* 0x003fea0003800000 */
.L_x_10208:
[----:B------:R-:W-:Y:S02]  /*baf0*/  MOV R204, R199 ;  /* 0x000000c700cc7202 */ /* 0x000fe40000000f00 */
[----:B------:R-:W-:-:S07]  /*bb00*/  MOV R72, R200 ;  /* 0x000000c800487202 */ /* 0x000fce0000000f00 */
[----:B------:R-:W-:Y:S05]  /*bb10*/  WARPSYNC.COLLECTIVE R73, `(.L_x_10209) ;  /* 0x0000000049087348 */ /* 0x000fea0003c00000 */
[----:B------:R0:W1:Y:S02]  /*bb20*/  SHFL.UP P6, R200, R204, R201, R206 ;  /* 0x040000c9ccc87389 */ /* 0x00006400000c00ce */
[----:B01----:R-:W-:Y:S05]  /*bb30*/  ENDCOLLECTIVE ;  /* 0x000000000000791b */ /* 0x003fea0003800000 */
.L_x_10209:
        /* <DEDUP_REMOVED lines=15> */
.L_x_10210:
[----:B------:R-:W-:Y:S02]  /*bc30*/  MOV R204, R75 ;  /* 0x0000004b00cc7202 */ /* 0x000fe40000000f00 */
[----:B------:R-:W-:-:S07]  /*bc40*/  MOV R68, R200 ;  /* 0x000000c800447202 */ /* 0x000fce0000000f00 */
[----:B------:R-:W-:Y:S05]  /*bc50*/  WARPSYNC.COLLECTIVE R73, `(.L_x_10211) ;  /* 0x0000000049087348 */ /* 0x000fea0003c00000 */
[----:B------:R0:W1:Y:S02]  /*bc60*/  SHFL.UP P6, R200, R204, R201, R206 ;  /* 0x040000c9ccc87389 */ /* 0x00006400000c00ce */
[----:B01----:R-:W-:Y:S05]  /*bc70*/  ENDCOLLECTIVE ;  /* 0x000000000000791b */ /* 0x003fea0003800000 */
.L_x_10211:
[----:B------:R-:W-:Y:S02]  /*bc80*/  MOV R204, R198 ;  /* 0x000000c600cc7202 */ /* 0x000fe40000000f00 */
[----:B------:R-:W-:-:S07]  /*bc90*/  MOV R70, R200 ;  /* 0x000000c800467202 */ /* 0x000fce0000000f00 */
[----:B------:R-:W-:Y:S05]  /*bca0*/  WARPSYNC.COLLECTIVE R73, `(.L_x_10212) ;  /* 0x0000000049087348 */ /* 0x000fea0003c00000 */
[----:B------:R0:W1:Y:S02]  /*bcb0*/  SHFL.UP P6, R200, R204, R201, R206 ;  /* 0x040000c9ccc87389 */ /* 0x00006400000c00ce */
[----:B01----:R-:W-:Y:S05]  /*bcc0*/  ENDCOLLECTIVE ;  /* 0x000000000000791b */ /* 0x003fea0003800000 */
.L_x_10212:
[----:B------:R-:W-:Y:S02]  /*bcd0*/  MOV R204, R199 ;  /* 0x000000c700cc7202 */ /* 0x000fe40000000f00 */
[----:B------:R-:W-:-:S07]  /*bce0*/  MOV R72, R200 ;  /* 0x000000c800487202 */ /* 0x000fce0000000f00 */
[----:B------:R-:W-:Y:S05]  /*bcf0*/  WARPSYNC.COLLECTIVE R73, `(.L_x_10213) ;  /* 0x0000000049087348 */ /* 0x000fea0003c00000 */
[----:B------:R0:W1:Y:S02]  /*bd00*/  SHFL.UP P6, R200, R204, R201, R206 ;  /* 0x040000c9ccc87389 */ /* 0x00006400000c00ce */
[----:B01----:R-:W-:Y:S05]  /*bd10*/  ENDCOLLECTIVE ;  /* 0x000000000000791b */ /* 0x003fea0003800000 */
.L_x_10213:
        /* <DEDUP_REMOVED lines=15> */
.L_x_10214:
[----:B------:R-:W-:Y:S02]  /*be10*/  MOV R204, R75 ;  /* 0x0000004b00cc7202 */ /* 0x000fe40000000f00 */
[----:B------:R-:W-:-:S07]  /*be20*/  MOV R68, R200 ;  /* 0x000000c800447202 */ /* 0x000fce0000000f00 */
[----:B------:R-:W-:Y:S05]  /*be30*/  WARPSYNC.COLLECTIVE R73, `(.L_x_10215) ;  /* 0x0000000049087348 */ /* 0x000fea0003c00000 */
[----:B------:R0:W1:Y:S02]  /*be40*/  SHFL.UP P6, R200, R204, R201, R206 ;  /* 0x040000c9ccc87389 */ /* 0x00006400000c00ce */
[----:B01----:R-:W-:Y:S05]  /*be50*/  ENDCOLLECTIVE ;  /* 0x000000000000791b */ /* 0x003fea0003800000 */
.L_x_10215:
[----:B------:R-:W-:Y:S02]  /*be60*/  MOV R204, R198 ;  /* 0x000000c600cc7202 */ /* 0x000fe40000000f00 */
[----:B------:R-:W-:-:S07]  /*be70*/  MOV R70, R200 ;  /* 0x000000c800467202 */ /* 0x000fce0000000f00 */
[----:B------:R-:W-:Y:S05]  /*be80*/  WARPSYNC.COLLECTIVE R73, `(.L_x_10216) ;  /* 0x0000000049087348 */ /* 0x000fea0003c00000 */
[----:B------:R0:W1:Y:S02]  /*be90*/  SHFL.UP P6, R200, R204, R201, R206 ;  /* 0x040000c9ccc87389 */ /* 0x00006400000c00ce */
[----:B01----:R-:W-:Y:S05]  /*bea0*/  ENDCOLLECTIVE ;  /* 0x000000000000791b */ /* 0x003fea0003800000 */
.L_x_10216:
[----:B------:R-:W-:Y:S02]  /*beb0*/  MOV R204, R199 ;  /* 0x000000c700cc7202 */ /* 0x000fe40000000f00 */
[----:B------:R-:W-:-:S07]  /*bec0*/  MOV R72, R200 ;  /* 0x000000c800487202 */ /* 0x000fce0000000f00 */
[----:B------:R-:W-:Y:S05]  /*bed0*/  WARPSYNC.COLLECTIVE R73, `(.L_x_10217) ;  /* 0x0000000049087348 */ /* 0x000fea0003c00000 */
[----:B------:R0:W1:Y:S02]  /*bee0*/  SHFL.UP P6, R200, R204, R201, R206 ;  /* 0x040000c9ccc87389 */ /* 0x00006400000c00ce */
[----:B01----:R-:W-:Y:S05]  /*bef0*/  ENDCOLLECTIVE ;  /* 0x000000000000791b */ /* 0x003fea0003800000 */
.L_x_10217:
[----:B------:R-:W-:Y:S05]  /*bf00*/  BRA `(.L_x_10218) ;  /* 0xffffff8c00347947 */ /* 0x000fea000383ffff */
.L_x_10097:
        /* <DEDUP_REMOVED lines=8> */
.L_x_10220:
[----:B------:R-:W-:Y:S05]  /*bf90*/  BSYNC B0 ;  /* 0x0000000000007941 */ /* 0x000fea0003800000 */
.L_x_10219:
[----:B------:R-:W-:Y:S05]  /*bfa0*/  BRA `(.L_x_10221) ;  /* 0xffffff8c00407947 */ /* 0x000fea000383ffff */
.L_x_10098:
        /* <DEDUP_REMOVED lines=8> */
.L_x_10223:
[----:B------:R-:W-:Y:S05]  /*c030*/  BSYNC B0 ;  /* 0x0000000000007941 */ /* 0x000fea0003800000 */
.L_x_10222:
[----:B------:R-:W-:Y:S05]  /*c040*/  BRA `(.L_x_10224) ;  /* 0xffffff8c00207947 */ /* 0x000fea000383ffff */
.L_x_10099:
        /* <DEDUP_REMOVED lines=8> */
.L_x_10226:
[----:B------:R-:W-:Y:S05]  /*c0d0*/  BSYNC B0 ;  /* 0x0000000000007941 */ /* 0x000fea0003800000 */
.L_x_10225:
[----:B------:R-:W-:Y:S05]  /*c0e0*/  BRA `(.L_x_10227) ;  /* 0xffffff8c00007947 */ /* 0x000fea000383ffff */
.L_x_10100:
        /* <DEDUP_REMOVED lines=8> */
.L_x_10229:
[----:B------:R-:W-:Y:S05]  /*c170*/  BSYNC B0 ;  /* 0x0000000000007941 */ /* 0x000fea0003800000 */
.L_x_10228:
[----:B------:R-:W-:Y:S05]  /*c180*/  BRA `(.L_x_10230) ;  /* 0xffffff8800e07947 */ /* 0x000fea000383ffff */
.L_x_10101:
        /* <DEDUP_REMOVED lines=8> */
.L_x_10232:
[----:B------:R-:W-:Y:S05]  /*c210*/  BSYNC B0 ;  /* 0x0000000000007941 */ /* 0x000fea0003800000 */
.L_x_10231:
        /* <DEDUP_REMOVED lines=10> */
.L_x_10233:
[----:B------:R-:W-:Y:S02]  /*c2c0*/  MOV R70, 0x1f ;  /* 0x0000001f00467802 */ /* 0x000fe40000000f00 */
[----:B------:R-:W-:Y:S02]  /*c2d0*/  MOV R204, R198 ;  /* 0x000000c600cc7202 */ /* 0x000fe40000000f00 */
[----:B------:R-:W-:-:S07]  /*c2e0*/  MOV R75, R200 ;  /* 0x000000c8004b7202 */ /* 0x000fce0000000f00 */
[----:B------:R-:W-:Y:S05]  /*c2f0*/  WARPSYNC.COLLECTIVE R73, `(.L_x_10234) ;  /* 0x0000000049087348 */ /* 0x000fea0003c00000 */
[----:B------:R0:W1:Y:S02]  /*c300*/  SHFL.UP P6, R200, R204, R201, R206 ;  /* 0x040000c9ccc87389 */ /* 0x00006400000c00ce */
[----:B01----:R-:W-:Y:S05]  /*c310*/  ENDCOLLECTIVE ;  /* 0x000000000000791b */ /* 0x003fea0003800000 */
.L_x_10234:
[----:B------:R-:W-:Y:S02]  /*c320*/  MOV R204, R199 ;  /* 0x000000c700cc7202 */ /* 0x000fe40000000f00 */
[----:B------:R-:W-:-:S07]  /*c330*/  MOV R198, R200 ;  /* 0x000000c800c67202 */ /* 0x000fce0000000f00 */
[----:B------:R-:W-:Y:S05]  /*c340*/  WARPSYNC.COLLECTIVE R73, `(.L_x_10235) ;  /* 0x0000000049087348 */ /* 0x000fea0003c00000 */
[----:B------:R0:W1:Y:S02]  /*c350*/  SHFL.UP P6, R200, R204, R201, R206 ;  /* 0x040000c9ccc87389 */ /* 0x00006400000c00ce */
[----:B01----:R-:W-:Y:S05]  /*c360*/  ENDCOLLECTIVE ;  /* 0x000000000000791b */ /* 0x003fea0003800000 */
.L_x_10235:
[----:B------:R-:W-:Y:S05]  /*c370*/  WARPSYNC.COLLECTIVE R73, `(.L_x_10236) ;  /* 0x0000000049087348 */ /* 0x000fea0003c00000 */
[----:B------:R0:W1:Y:S02]  /*c380*/  SHFL.IDX P3, R68, R72, R71, R70 ;  /* 0x0000004748447389 */ /* 0x0000640000060046 */
[----:B01----:R-:W-:Y:S05]  /*c390*/  ENDCOLLECTIVE ;  /* 0x000000000000791b */ /* 0x003fea0003800000 */
.L_x_10236:
[----:B------:R-:W-:Y:S02]  /*c3a0*/  MOV R72, R65 ;  /* 0x0000004100487202 */ /* 0x000fe40000000f00 */
[----:B------:R-:W-:Y:S02]  /*c3b0*/  MOV R199, R200 ;  /* 0x000000c800c77202 */ /* 0x000fe40000000f00 */
[----:B------:R-:W-:-:S07]  /*c3c0*/  MOV R64, R68 ;  /* 0x0000004400407202 */ /* 0x000fce0000000f00 */
[----:B------:R-:W-:Y:S05]  /*c3d0*/  WARPSYNC.COLLECTIVE R73, `(.L_x_10237) ;  /* 0x0000000049087348 */ /* 0x000fea0003c00000 */
[----:B------:R0:W1:Y:S02]  /*c3e0*/  SHFL.IDX P3, R68, R72, R71, R70 ;  /* 0x0000004748447389 */ /* 0x0000640000060046 */
[----:B01----:R-:W-:Y:S05]  /*c3f0*/  ENDCOLLECTIVE ;  /* 0x000000000000791b */ /* 0x003fea0003800000 */
.L_x_10237:
[----:B------:R-:W-:Y:S02]  /*c400*/  MOV R72, R66 ;  /* 0x0000004200487202 */ /* 0x000fe40000000f00 */
[----:B------:R-:W-:-:S07]  /*c410*/  MOV R200, R68 ;  /* 0x0000004400c87202 */ /* 0x000fce0000000f00 */
[----:B------:R-:W-:Y:S05]  /*c420*/  WARPSYNC.COLLECTIVE R73, `(.L_x_10238) ;  /* 0x0000000049087348 */ /* 0x000fea0003c00000 */
[----:B------:R0:W1:Y:S02]  /*c430*/  SHFL.IDX P3, R68, R72, R71, R70 ;  /* 0x0000004748447389 */ /* 0x0000640000060046 */
[----:B01----:R-:W-:Y:S05]  /*c440*/  ENDCOLLECTIVE ;  /* 0x000000000000791b */ /* 0x003fea0003800000 */
.L_x_10238:
[----:B------:R-:W-:Y:S02]  /*c450*/  MOV R72, R67 ;  /* 0x0000004300487202 */ /* 0x000fe40000000f00 */
[----:B------:R-:W-:-:S07]  /*c460*/  MOV R66, R68 ;  /* 0x0000004400427202 */ /* 0x000fce0000000f00 */
[----:B------:R-:W-:Y:S05]  /*c470*/  WARPSYNC.COLLECTIVE R73, `(.L_x_10239) ;  /* 0x0000000049087348 */ /* 0x000fea0003c00000 */
[----:B------:R0:W1:Y:S02]  /*c480*/  SHFL.IDX P3, R68, R72, R71, R70 ;  /* 0x0000004748447389 */ /* 0x0000640000060046 */
[----:B01----:R-:W-:Y:S05]  /*c490*/  ENDCOLLECTIVE ;  /* 0x000000000000791b */ /* 0x003fea0003800000 */
.L_x_10239:
[----:B------:R-:W-:Y:S01]  /*c4a0*/  MOV R67, R68 ;  /* 0x0000004400437202 */ /* 0x000fe20000000f00 */
[----:B------:R-:W-:Y:S06]  /*c4b0*/  BRA `(.L_x_10240) ;  /* 0xffffff88003c7947 */ /* 0x000fec000383ffff */
.L_x_10104:
[----:B------:R-:W-:Y:S01]  /*c4c0*/  HFMA2 R69, -RZ, RZ, 0, 5.9604644775390625e-08 ;  /* 0x00000001ff457431 */ /* 0x000fe200000001ff */
[----:B------:R-:W-:Y:S02]  /*c4d0*/  MOV R68, R250 ;  /* 0x000000fa00447202 */ /* 0x000fe40000000f00 */
[----:B------:R-:W-:Y:S02]  /*c4e0*/  MOV R252, 0x1f ;  /* 0x0000001f00fc7802 */ /* 0x000fe40000000f00 */
[----:B------:R-:W-:-:S07]  /*c4f0*/  MOV R73, 0xffffffff ;  /* 0xffffffff00497802 */ /* 0x000fce0000000f00 */
[----:B0-----:R-:W-:Y:S05]  /*c500*/  WARPSYNC.COLLECTIVE R73, `(.L_x_10241) ;  /* 0x0000000049087348 */ /* 0x001fea0003c00000 */
[----:B------:R1:W2:Y:S02]  /*c510*/  SHFL.DOWN P0, R251, R68, R69, R252 ;  /* 0x0800004544fb7389 */ /* 0x0002a400000000fc */
[----:B012---:R-:W-:Y:S05]  /*c520*/  ENDCOLLECTIVE ;  /* 0x000000000000791b */ /* 0x007fea0003800000 */
.L_x_10241:
[----:B------:R-:W-:Y:S02]  /*c530*/  MOV R68, R74 ;  /* 0x0000004a00447202 */ /* 0x000fe40000000f00 */
[----:B------:R-:W-:-:S07]  /*c540*/  MOV R247, R251 ;  /* 0x000000fb00f77202 */ /* 0x000fce0000000f00 */
[----:B------:R-:W-:Y:S05]  /*c550*/  WARPSYNC.COLLECTIVE R73, `(.L_x_10242) ;  /* 0x0000000049087348 */ /* 0x000fea0003c00000 */
[----:B------:R0:W1:Y:S02]  /*c560*/  SHFL.DOWN P0, R251, R68, R69, R252 ;  /* 0x0800004544fb7389 */ /* 0x00006400000000fc */
[----:B01----:R-:W-:Y:S05]  /*c570*/  ENDCOLLECTIVE ;  /* 0x000000000000791b */ /* 0x003fea0003800000 */
.L_x_10242:
[----:B------:R-:W-:Y:S02]  /*c580*/  MOV R68, R75 ;  /* 0x0000004b00447202 */ /* 0x000fe40000000f00 */
[----:B------:R-:W-:-:S07]  /*c590*/  MOV R245, R251 ;  /* 0x000000fb00f57202 */ /* 0x000fce0000000f00 */
[----:B------:R-:W-:Y:S05]  /*c5a0*/  WARPSYNC.COLLECTIVE R73, `(.L_x_10243) ;  /* 0x0000000049087348 */ /* 0x000fea0003c00000 */
[----:B------:R0:W1:Y:S02]  /*c5b0*/  SHFL.DOWN P0, R251, R68, R69, R252 ;  /* 0x0800004544fb7389 */ /* 0x00006400000000fc */
[----:B01----:R-:W-:Y:S05]  /*c5c0*/  ENDCOLLECTIVE ;  /* 0x000000000000791b */ /* 0x003fea0003800000 */
.L_x_10243:
[----:B------:R-:W-:Y:S02]  /*c5d0*/  MOV R68, R249 ;  /* 0x000000f900447202 */ /* 0x000fe40000000f00 */
[----:B------:R-:W-:-:S07]  /*c5e0*/  MOV R71, R251 ;  /* 0x000000fb00477202 */ /* 0x000fce0000000f00 */
[----:B------:R-:W-:Y:S05]  /*c5f0*/  WARPSYNC.COLLECTIVE R73, `(.L_x_10244) ;  /* 0x0000000049087348 */ /* 0x000fea0003c00000 */
[----:B------:R0:W1:Y:S02]  /*c600*/  SHFL.DOWN P0, R251, R68, R69, R252 ;  /* 0x0800004544fb7389 */ /* 0x00006400000000fc */
[----:B01----:R-:W-:Y:S05]  /*c610*/  ENDCOLLECTIVE ;  /* 0x000000000000791b */ /* 0x003fea0003800000 */
.L_x_10244:
[----:B------:R-:W-:Y:S05]  /*c620*/  BRA `(.L_x_10245) ;  /* 0xffffff9c00287947 */ /* 0x000fea000383ffff */
.L_x_10107:
        /* <DEDUP_REMOVED lines=8> */
.L_x_10247:
[----:B------:R-:W-:Y:S05]  /*c6b0*/  BSYNC B1 ;  /* 0x0000000000017941 */ /* 0x000fea0003800000 */
.L_x_10246:
        /* <DEDUP_REMOVED lines=8> */
.L_x_10248:
[----:B------:R-:W-:Y:S02]  /*c740*/  MOV R68, R75 ;  /* 0x0000004b00447202 */ /* 0x000fe40000000f00 */
[----:B------:R-:W-:-:S07]  /*c750*/  MOV R245, R251 ;  /* 0x000000fb00f57202 */ /* 0x000fce0000000f00 */
[----:B------:R-:W-:Y:S05]  /*c760*/  WARPSYNC.COLLECTIVE R73, `(.L_x_10249) ;  /* 0x0000000049087348 */ /* 0x000fea0003c00000 */
[----:B------:R0:W1:Y:S02]  /*c770*/  SHFL.DOWN P0, R251, R68, R69, R252 ;  /* 0x0800004544fb7389 */ /* 0x00006400000000fc */
[----:B01----:R-:W-:Y:S05]  /*c780*/  ENDCOLLECTIVE ;  /* 0x000000000000791b */ /* 0x003fea0003800000 */
.L_x_10249:
[----:B------:R-:W-:Y:S02]  /*c790*/  MOV R68, R249 ;  /* 0x000000f900447202 */ /* 0x000fe40000000f00 */
[----:B------:R-:W-:-:S07]  /*c7a0*/  MOV R247, R251 ;  /* 0x000000fb00f77202 */ /* 0x000fce0000000f00 */
[----:B------:R-:W-:Y:S05]  /*c7b0*/  WARPSYNC.COLLECTIVE R73, `(.L_x_10250) ;  /* 0x0000000049087348 */ /* 0x000fea0003c00000 */
[----:B------:R0:W1:Y:S02]  /*c7c0*/  SHFL.DOWN P0, R251, R68, R69, R252 ;  /* 0x0800004544fb7389 */ /* 0x00006400000000fc */
[----:B01----:R-:W-:Y:S05]  /*c7d0*/  ENDCOLLECTIVE ;  /* 0x000000000000791b */ /* 0x003fea0003800000 */
.L_x_10250:
[----:B------:R-:W-:Y:S05]  /*c7e0*/  BRA `(.L_x_10251) ;  /* 0xffffff9c00087947 */ /* 0x000fea000383ffff */
.L_x_10110:
        /* <DEDUP_REMOVED lines=8> */
.L_x_10253:
[----:B------:R-:W-:Y:S05]  /*c870*/  BSYNC B1 ;  /* 0x0000000000017941 */ /* 0x000fea0003800000 */
.L_x_10252:
        /* <DEDUP_REMOVED lines=8> */
.L_x_10254:
[----:B------:R-:W-:Y:S02]  /*c900*/  MOV R68, R75 ;  /* 0x0000004b00447202 */ /* 0x000fe40000000f00 */
[----:B------:R-:W-:-:S07]  /*c910*/  MOV R245, R251 ;  /* 0x000000fb00f57202 */ /* 0x000fce0000000f00 */
[----:B------:R-:W-:Y:S05]  /*c920*/  WARPSYNC.COLLECTIVE R73, `(.L_x_10255) ;  /* 0x0000000049087348 */ /* 0x000fea0003c00000 */
[----:B------:R0:W1:Y:S02]  /*c930*/  SHFL.DOWN P0, R251, R68, R69, R252 ;  /* 0x0800004544fb7389 */ /* 0x00006400000000fc */
[----:B01----:R-:W-:Y:S05]  /*c940*/  ENDCOLLECTIVE ;  /* 0x000000000000791b */ /* 0x003fea0003800000 */
.L_x_10255:
[----:B------:R-:W-:Y:S02]  /*c950*/  MOV R68, R249 ;  /* 0x000000f900447202 */ /* 0x000fe40000000f00 */
[----:B------:R-:W-:-:S07]  /*c960*/  MOV R247, R251 ;  /* 0x000000fb00f77202 */ /* 0x000fce0000000f00 */
[----:B------:R-:W-:Y:S05]  /*c970*/  WARPSYNC.COLLECTIVE R73, `(.L_x_10256) ;  /* 0x0000000049087348 */ /* 0x000fea0003c00000 */
[----:B------:R0:W1:Y:S02]  /*c980*/  SHFL.DOWN P0, R251, R68, R69, R252 ;  /* 0x0800004544fb7389 */ /* 0x00006400000000fc */
[----:B01----:R-:W-:Y:S05]  /*c990*/  ENDCOLLECTIVE ;  /* 0x000000000000791b */ /* 0x003fea0003800000 */
.L_x_10256:
[----:B------:R-:W-:Y:S05]  /*c9a0*/  BRA `(.L_x_10257) ;  /* 0xffffff9800e87947 */ /* 0x000fea000383ffff */
.L_x_10113:
        /* <DEDUP_REMOVED lines=8> */
.L_x_10259:
[----:B------:R-:W-:Y:S05]  /*ca30*/  BSYNC B1 ;  /* 0x0000000000017941 */ /* 0x000fea0003800000 */
.L_x_10258:
        /* <DEDUP_REMOVED lines=8> */
.L_x_10260:
[----:B------:R-:W-:Y:S02]  /*cac0*/  MOV R68, R75 ;  /* 0x0000004b00447202 */ /* 0x000fe40000000f00 */
[----:B------:R-:W-:-:S07]  /*cad0*/  MOV R245, R251 ;  /* 0x000000fb00f57202 */ /* 0x000fce0000000f00 */
[----:B------:R-:W-:Y:S05]  /*cae0*/  WARPSYNC.COLLECTIVE R73, `(.L_x_10261) ;  /* 0x0000000049087348 */ /* 0x000fea0003c00000 */
[----:B------:R0:W1:Y:S02]  /*caf0*/  SHFL.DOWN P0, R251, R68, R69, R252 ;  /* 0x0800004544fb7389 */ /* 0x00006400000000fc */
[----:B01----:R-:W-:Y:S05]  /*cb00*/  ENDCOLLECTIVE ;  /* 0x000000000000791b */ /* 0x003fea0003800000 */
.L_x_10261:
[----:B------:R-:W-:Y:S02]  /*cb10*/  MOV R68, R249 ;  /* 0x000000f900447202 */ /* 0x000fe40000000f00 */
[----:B------:R-:W-:-:S07]  /*cb20*/  MOV R247, R251 ;  /* 0x000000fb00f77202 */ /* 0x000fce0000000f00 */
[----:B------:R-:W-:Y:S05]  /*cb30*/  WARPSYNC.COLLECTIVE R73, `(.L_x_10262) ;  /* 0x0000000049087348 */ /* 0x000fea0003c00000 */
[----:B------:R0:W1:Y:S02]  /*cb40*/  SHFL.DOWN P0, R251, R68, R69, R252 ;  /* 0x0800004544fb7389 */ /* 0x00006400000000fc */
[----:B01----:R-:W-:Y:S05]  /*cb50*/  ENDCOLLECTIVE ;  /* 0x000000000000791b */ /* 0x003fea0003800000 */
.L_x_10262:
[----:B------:R-:W-:Y:S05]  /*cb60*/  BRA `(.L_x_10263) ;  /* 0xffffff9800c87947 */ /* 0x000fea000383ffff */
.L_x_10116:
        /* <DEDUP_REMOVED lines=8> */
.L_x_10265:
[----:B------:R-:W-:Y:S05]  /*cbf0*/  BSYNC B1 ;  /* 0x0000000000017941 */ /* 0x000fea0003800000 */
.L_x_10264:
        /* <DEDUP_REMOVED lines=8> */
.L_x_10266:
[----:B------:R-:W-:Y:S02]  /*cc80*/  MOV R68, R75 ;  /* 0x0000004b00447202 */ /* 0x000fe40000000f00 */
[----:B------:R-:W-:-:S07]  /*cc90*/  MOV R245, R251 ;  /* 0x000000fb00f57202 */ /* 0x000fce0000000f00 */
[----:B------:R-:W-:Y:S05]  /*cca0*/  WARPSYNC.COLLECTIVE R73, `(.L_x_10267) ;  /* 0x0000000049087348 */ /* 0x000fea0003c00000 */
[----:B------:R0:W1:Y:S02]  /*ccb0*/  SHFL.DOWN P0, R251, R68, R69, R252 ;  /* 0x0800004544fb7389 */ /* 0x00006400000000fc */
[----:B01----:R-:W-:Y:S05]  /*ccc0*/  ENDCOLLECTIVE ;  /* 0x000000000000791b */ /* 0x003fea0003800000 */
.L_x_10267:
[----:B------:R-:W-:Y:S02]  /*ccd0*/  MOV R68, R249 ;  /* 0x000000f900447202 */ /* 0x000fe40000000f00 */
[----:B------:R-:W-:-:S07]  /*cce0*/  MOV R247, R251 ;  /* 0x000000fb00f77202 */ /* 0x000fce0000000f00 */
[----:B------:R-:W-:Y:S05]  /*ccf0*/  WARPSYNC.COLLECTIVE R73, `(.L_x_10268) ;  /* 0x0000000049087348 */ /* 0x000fea0003c00000 */
[----:B------:R0:W1:Y:S02]  /*cd00*/  SHFL.DOWN P0, R251, R68, R69, R252 ;  /* 0x0800004544fb7389 */ /* 0x00006400000000fc */
[----:B01----:R-:W-:Y:S05]  /*cd10*/  ENDCOLLECTIVE ;  /* 0x000000000000791b */ /* 0x003fea0003800000 */
.L_x_10268:
[----:B------:R-:W-:Y:S05]  /*cd20*/  BRA `(.L_x_10269) ;  /* 0xffffff9800a87947 */ /* 0x000fea000383ffff */
.L_x_10119:
        /* <DEDUP_REMOVED lines=8> */
.L_x_10271:
[----:B------:R-:W-:Y:S05]  /*cdb0*/  BSYNC B1 ;  /* 0x0000000000017941 */ /* 0x000fea0003800000 */
.L_x_10270:
        /* <DEDUP_REMOVED lines=8> */
.L_x_10272:
[----:B------:R-:W-:Y:S02]  /*ce40*/  MOV R72, R75 ;  /* 0x0000004b00487202 */ /* 0x000fe40000000f00 */
[----:B------:R-:W-:-:S07]  /*ce50*/  MOV R246, R68 ;  /* 0x0000004400f67202 */ /* 0x000fce0000000f00 */
[----:B------:R-:W-:Y:S05]  /*ce60*/  WARPSYNC.COLLECTIVE R73, `(.L_x_10273) ;  /* 0x0000000049087348 */ /* 0x000fea0003c00000 */
[----:B------:R0:W1:Y:S02]  /*ce70*/  SHFL.IDX P3, R68, R72, R71, R70 ;  /* 0x0000004748447389 */ /* 0x0000640000060046 */
[----:B01----:R-:W-:Y:S05]  /*ce80*/  ENDCOLLECTIVE ;  /* 0x000000000000791b */ /* 0x003fea0003800000 */
.L_x_10273:
        /* <DEDUP_REMOVED lines=15> */
.L_x_10274:
[----:B------:R-:W-:Y:S02]  /*cf80*/  MOV R252, 0x1f ;  /* 0x0000001f00fc7802 */ /* 0x000fe40000000f00 */
[----:B------:R-:W-:Y:S01]  /*cf90*/  MOV R72, R60 ;  /* 0x0000003c00487202 */ /* 0x000fe20000000f00 */
[----:B------:R-:W-:Y:S01]  /*cfa0*/  FADD.FTZ R247, R68, R247 ;  /* 0x000000f744f77221 */ /* 0x000fe20000010000 */
[----:B------:R-:W-:-:S07]  /*cfb0*/  MOV R68, R250 ;  /* 0x000000fa00447202 */ /* 0x000fce0000000f00 */
[----:B------:R-:W-:Y:S05]  /*cfc0*/  WARPSYNC.COLLECTIVE R73, `(.L_x_10275) ;  /* 0x0000000049087348 */ /* 0x000fea0003c00000 */
[----:B------:R0:W1:Y:S02]  /*cfd0*/  SHFL.DOWN P0, R251, R68, R69, R252 ;  /* 0x0800004544fb7389 */ /* 0x00006400000000fc */
[----:B01----:R-:W-:Y:S05]  /*cfe0*/  ENDCOLLECTIVE ;  /* 0x000000000000791b */ /* 0x003fea0003800000 */
.L_x_10275:
[----:B------:R-:W-:Y:S02]  /*cff0*/  MOV R68, R74 ;  /* 0x0000004a00447202 */ /* 0x000fe40000000f00 */
[----:B------:R-:W-:-:S07]  /*d000*/  MOV R250, R251 ;  /* 0x000000fb00fa7202 */ /* 0x000fce0000000f00 */
[----:B------:R-:W-:Y:S05]  /*d010*/  WARPSYNC.COLLECTIVE R73, `(.L_x_10276) ;  /* 0x0000000049087348 */ /* 0x000fea0003c00000 */
[----:B------:R0:W1:Y:S02]  /*d020*/  SHFL.DOWN P0, R251, R68, R69, R252 ;  /* 0x0800004544fb7389 */ /* 0x00006400000000fc */
[----:B01----:R-:W-:Y:S05]  /*d030*/  ENDCOLLECTIVE ;  /* 0x000000000000791b */ /* 0x003fea0003800000 */
.L_x_10276:
[----:B------:R-:W-:Y:S02]  /*d040*/  MOV R68, R75 ;  /* 0x0000004b00447202 */ /* 0x000fe40000000f00 */
[----:B------:R-:W-:-:S07]  /*d050*/  MOV R74, R251 ;  /* 0x000000fb004a7202 */ /* 0x000fce0000000f00 */
[----:B------:R-:W-:Y:S05]  /*d060*/  WARPSYNC.COLLECTIVE R73, `(.L_x_10277) ;  /* 0x0000000049087348 */ /* 0x000fea0003c00000 */
[----:B------:R0:W1:Y:S02]  /*d070*/  SHFL.DOWN P0, R251, R68, R69, R252 ;  /* 0x0800004544fb7389 */ /* 0x00006400000000fc */
[----:B01----:R-:W-:Y:S05]  /*d080*/  ENDCOLLECTIVE ;  /* 0x000000000000791b */ /* 0x003fea0003800000 */
.L_x_10277:
[----:B------:R-:W-:Y:S02]  /*d090*/  MOV R68, R249 ;  /* 0x000000f900447202 */ /* 0x000fe40000000f00 */
[----:B------:R-:W-:-:S07]  /*d0a0*/  MOV R75, R251 ;  /* 0x000000fb004b7202 */ /* 0x000fce0000000f00 */
[----:B------:R-:W-:Y:S05]  /*d0b0*/  WARPSYNC.COLLECTIVE R73, `(.L_x_10278) ;  /* 0x0000000049087348 */ /* 0x000fea0003c00000 */
[----:B------:R0:W1:Y:S02]  /*d0c0*/  SHFL.DOWN P0, R251, R68, R69, R252 ;  /* 0x0800004544fb7389 */ /* 0x00006400000000fc */
[----:B01----:R-:W-:Y:S05]  /*d0d0*/  ENDCOLLECTIVE ;  /* 0x000000000000791b */ /* 0x003fea0003800000 */
.L_x_10278:
[----:B------:R-:W-:Y:S05]  /*d0e0*/  WARPSYNC.COLLECTIVE R73, `(.L_x_10279) ;  /* 0x0000000049087348 */ /* 0x000fea0003c00000 */
[----:B------:R0:W1:Y:S02]  /*d0f0*/  SHFL.IDX P3, R68, R72, R71, R70 ;  /* 0x0000004748447389 */ /* 0x0000640000060046 */
[----:B01----:R-:W-:Y:S05]  /*d100*/  ENDCOLLECTIVE ;  /* 0x000000000000791b */ /* 0x003fea0003800000 */
.L_x_10279:
[----:B------:R-:W-:Y:S02]  /*d110*/  MOV R72, R61 ;  /* 0x0000003d00487202 */ /* 0x000fe40000000f00 */
[----:B------:R-:W-:Y:S02]  /*d120*/  MOV R249, R251 ;  /* 0x000000fb00f97202 */ /* 0x000fe40000000f00 */
[----:B------:R-:W-:-:S07]  /*d130*/  MOV R252, R68 ;  /* 0x0000004400fc7202 */ /* 0x000fce0000000f00 */
[----:B------:R-:W-:Y:S05]  /*d140*/  WARPSYNC.COLLECTIVE R73, `(.L_x_10280) ;  /* 0x0000000049087348 */ /* 0x000fea0003c00000 */
[----:B------:R0:W1:Y:S02]  /*d150*/  SHFL.IDX P3, R68, R72, R71, R70 ;  /* 0x0000004748447389 */ /* 0x0000640000060046 */
[----:B01----:R-:W-:Y:S05]  /*d160*/  ENDCOLLECTIVE ;  /* 0x000000000000791b */ /* 0x003fea0003800000 */
.L_x_10280:
[----:B------:R-:W-:Y:S02]  /*d170*/  MOV R72, R62 ;  /* 0x0000003e00487202 */ /* 0x000fe40000000f00 */
[----:B------:R-:W-:-:S07]  /*d180*/  MOV R69, R68 ;  /* 0x0000004400457202 */ /* 0x000fce0000000f00 */
[----:B------:R-:W-:Y:S05]  /*d190*/  WARPSYNC.COLLECTIVE R73, `(.L_x_10281) ;  /* 0x0000000049087348 */ /* 0x000fea0003c00000 */
[----:B------:R0:W1:Y:S02]  /*d1a0*/  SHFL.IDX P3, R68, R72, R71, R70 ;  /* 0x0000004748447389 */ /* 0x0000640000060046 */
[----:B01----:R-:W-:Y:S05]  /*d1b0*/  ENDCOLLECTIVE ;  /* 0x000000000000791b */ /* 0x003fea0003800000 */
.L_x_10281:
[----:B------:R-:W-:Y:S02]  /*d1c0*/  MOV R72, R63 ;  /* 0x0000003f00487202 */ /* 0x000fe40000000f00 */
[----:B------:R-:W-:-:S07]  /*d1d0*/  MOV R251, R68 ;  /* 0x0000004400fb7202 */ /* 0x000fce0000000f00 */
[----:B------:R-:W-:Y:S05]  /*d1e0*/  WARPSYNC.COLLECTIVE R73, `(.L_x_10282) ;  /* 0x0000000049087348 */ /* 0x000fea0003c00000 */
[----:B------:R0:W1:Y:S02]  /*d1f0*/  SHFL.IDX P3, R68, R72, R71, R70 ;  /* 0x0000004748447389 */ /* 0x0000640000060046 */
[----:B01----:R-:W-:Y:S05]  /*d200*/  ENDCOLLECTIVE ;  /* 0x000000000000791b */ /* 0x003fea0003800000 */
.L_x_10282:
[----:B------:R-:W-:Y:S02]  /*d210*/  MOV R71, R68 ;  /* 0x0000004400477202 */ /* 0x000fe40000000f00 */
[----:B------:R-:W-:Y:S01]  /*d220*/  MOV R68, R252 ;  /* 0x000000fc00447202 */ /* 0x000fe20000000f00 */
[----:B------:R-:W-:Y:S06]  /*d230*/  BRA `(.L_x_10283) ;  /* 0xffffff9800007947 */ /* 0x000fec000383ffff */
.L_x_10284:
        /* <DEDUP_REMOVED lines=12> */
.L_x_18716:


//--------------------- .text._Z25selective_scan_bwd_kernelI32Selective_Scan_bwd_kernel_traitsILi64ELi16ELb1ELb0ELb1ELb1ELb0EN3c104HalfENS1_7complexIfEEEEv12SSMParamsBwd --------------------------
	.section	.text._Z25selective_scan_bwd_kernelI32Selective_Scan_bwd_kernel_traitsILi64ELi16ELb1ELb0ELb1ELb1ELb0EN3c104HalfENS1_7complexIfEEEEv12SSMParamsBwd,"ax",@progbits
	.align	128
        .global         _Z25selective_scan_bwd_kernelI32Selective_Scan_bwd_kernel_traitsILi64ELi16ELb1ELb0ELb1ELb1ELb0EN3c104HalfENS1_7complexIfEEEEv12SSMParamsBwd
        .type           _Z25selective_scan_bwd_kernelI32Selective_Scan_bwd_kernel_traitsILi64ELi16ELb1ELb0ELb1ELb1ELb0EN3c104HalfENS1_7complexIfEEEEv12SSMParamsBwd,@function
        .size           _Z25selective_scan_bwd_kernelI32Selective_Scan_bwd_kernel_traitsILi64ELi16ELb1ELb0ELb1ELb1ELb0EN3c104HalfENS1_7complexIfEEEEv12SSMParamsBwd,(.L_x_18717 - _Z25selective_scan_bwd_kernelI32Selective_Scan_bwd_kernel_traitsILi64ELi16ELb1ELb0ELb1ELb1ELb0EN3c104HalfENS1_7complexIfEEEEv12SSMParamsBwd)
        .other          _Z25selective_scan_bwd_kernelI32Selective_Scan_bwd_kernel_traitsILi64ELi16ELb1ELb0ELb1ELb1ELb0EN3c104HalfENS1_7complexIfEEEEv12SSMParamsBwd,@"STO_CUDA_ENTRY STV_DEFAULT"
_Z25selective_scan_bwd_kernelI32Selective_Scan_bwd_kernel_traitsILi64ELi16ELb1ELb0ELb1ELb1ELb0EN3c104HalfENS1_7complexIfEEEEv12SSMParamsBwd:
.text._Z25selective_scan_bwd_kernelI32Selective_Scan_bwd_kernel_traitsILi64ELi16ELb1ELb0ELb1ELb1ELb0EN3c104HalfENS1_7complexIfEEEEv12SSMParamsBwd:
        /* <DEDUP_REMOVED lines=39> */
[----:B------:R-:W-:Y:S02]  /*0270*/  UMOV UR14, UR4 ;  /* 0x00000004000e7c82 */ /* 0x000fe40008000000 */
        /* <DEDUP_REMOVED lines=9> */
[----:B------:R-:W-:Y:S02]  /*0310*/  USHF.R.S32.HI UR20, URZ, 0x1f, UR19 ;  /* 0x0000001fff147899 */ /* 0x000fe40008011413 */
[----:B------:R-:W-:Y:S01]  /*0320*/  UIADD3 UR18, UP2, UPT, UR19, UR18, URZ ;  /* 0x0000001213127290 */ /* 0x000fe2000ff5e0ff */
[----:B----4-:R-:W3:Y:S01]  /*0330*/  MUFU.RCP R0, R0 ;  /* 0x0000000000007308 */ /* 0x010ee20000001000 */
[----:B------:R-:W-:-:S02]  /*0340*/  UIADD3.X UR25, UPT, UPT, UR20, UR25, URZ, UP0, !UPT ;  /* 0x0000001914197290 */ /* 0x000fc400087fe4ff */
[----:B0-----:R-:W-:Y:S02]  /*0350*/  ULEA UR10, UP3, UR18, UR10, 0x1 ;  /* 0x0000000a120a7291 */ /* 0x001fe4000f8608ff */
[----:B-1----:R-:W-:Y:S02]  /*0360*/  USHF.R.U64 UR12, UR12, 0x1, UR13 ;  /* 0x000000010c0c7899 */ /* 0x002fe4000800120d */
[----:B------:R-:W-:Y:S01]  /*0370*/  USHF.R.U32.HI UR13, URZ, 0x1, UR13 ;  /* 0x00000001ff0d7899 */ /* 0x000fe2000801160d */
[----:B---3--:R-:W-:Y:S02]  /*0380*/  IADD3 R2, PT, PT, R0, 0xffffffe, RZ ;  /* 0x0ffffffe00027810 */ /* 0x008fe40007ffe0ff */
[----:B------:R-:W-:-:S04]  /*0390*/  IABS R0, UR21 ;  /* 0x0000001500007c13 */ /* 0x000fc80008000000 */
[----:B------:R-:W0:Y:S01]  /*03a0*/  F2I.FTZ.U32.TRUNC.NTZ R2, R2 ;  /* 0x0000000200027305 */ /* 0x000e22000021f000 */
[----:B------:R-:W-:Y:S02]  /*03b0*/  R2UR UR27, R0 ;  /* 0x00000000001b72ca */ /* 0x000fe400000e0000 */
[----:B0-----:R-:W-:-:S13]  /*03c0*/  R2UR UR5, R2 ;  /* 0x00000000020572ca */ /* 0x001fda00000e0000 */
        /* <DEDUP_REMOVED lines=9> */
[----:B------:R-:W-:-:S02]  /*0460*/  ULEA.HI.X UR11, UR18, UR11, UR8, 0x1, UP3 ;  /* 0x0000000b120b7291 */ /* 0x000fc400098f0c08 */
[----:B------:R-:W-:Y:S01]  /*0470*/  UISETP.NE.AND UP1, UPT, UR28, URZ, UPT ;  /* 0x000000ff1c00728c */ /* 0x000fe2000bf25270 */
[----:B------:R-:W-:Y:S01]  /*0480*/  UMOV UR18, UR5 ;  /* 0x0000000500127c82 */ /* 0x000fe20008000000 */
[----:B------:R-:W-:Y:S02]  /*0490*/  UIMAD.WIDE.U32 UR4, UR32, UR16, URZ ;  /* 0x00000010200472a5 */ /* 0x000fe4000f8e00ff */
[----:B------:R-:W-:Y:S02]  /*04a0*/  UIADD3 UR8, UPT, UPT, -UR18, URZ, URZ ;  /* 0x000000ff12087290 */ /* 0x000fe4000fffe1ff */
[----:B------:R-:W-:Y:S02]  /*04b0*/  UIMAD UR5, UR32, UR17, UR5 ;  /* 0x00000011200572a4 */ /* 0x000fe4000f8e0205 */
[----:B------:R-:W-:Y:S02]  /*04c0*/  UIMAD UR16, UR29, UR8, UR27 ;  /* 0x000000081d1072a4 */ /* 0x000fe4000f8e021b */
[----:B------:R-:W-:-:S02]  /*04d0*/  UIMAD.WIDE.U32 UR4, UR21, UR30, UR4 ;  /* 0x0000001e150472a5 */ /* 0x000fc4000f8e0004 */
[----:B------:R-:W-:Y:S02]  /*04e0*/  UISETP.GT.U32.AND UP2, UPT, UR29, UR16, UPT ;  /* 0x000000101d00728c */ /* 0x000fe4000bf44070 */
[----:B------:R-:W-:Y:S01]  /*04f0*/  UIMAD UR5, UR21, UR31, UR5 ;  /* 0x0000001f150572a4 */ /* 0x000fe2000f8e0205 */
[----:B------:R-:W0:Y:S01]  /*0500*/  LDCU.64 UR30, c[0x0][0x528] ;  /* 0x0000a500ff1e77ac */ /* 0x000e220008000a00 */
[----:B--2---:R-:W-:Y:S01]  /*0510*/  UIMAD.WIDE.U32 UR8, UR32, UR6, URZ ;  /* 0x00000006200872a5 */ /* 0x004fe2000f8e00ff */
[----:B------:R-:W1:Y:S06]  /*0520*/  LDCU.64 UR26, c[0x0][0x4e0] ;  /* 0x00009c00ff1a77ac */ /* 0x000e6c0008000a00 */
[----:B------:R-:W-:-:S02]  /*0530*/  @!UP2 UIADD3 UR16, UPT, UPT, UR16, -UR29, URZ ;  /* 0x8000001d1010a290 */ /* 0x000fc4000fffe0ff */
[----:B------:R-:W-:Y:S02]  /*0540*/  @!UP2 UIADD3 UR18, UPT, UPT, UR18, 0x1, URZ ;  /* 0x000000011212a890 */ /* 0x000fe4000fffe0ff */
[----:B------:R-:W-:Y:S02]  /*0550*/  UISETP.GE.U32.AND UP0, UPT, UR16, UR29, UPT ;  /* 0x0000001d1000728c */ /* 0x000fe4000bf06070 */
[----:B------:R-:W-:Y:S02]  /*0560*/  ULOP3.LUT UR16, UR21, UR28, URZ, 0x3c, !UPT ;  /* 0x0000001c15107292 */ /* 0x000fe4000f8e3cff */
[----:B------:R-:W-:Y:S02]  /*0570*/  UIMAD UR9, UR32, UR7, UR9 ;  /* 0x00000007200972a4 */ /* 0x000fe4000f8e0209 */
[----:B------:R-:W-:Y:S01]  /*0580*/  UISETP.GE.AND UP2, UPT, UR16, URZ, UPT ;  /* 0x000000ff1000728c */ /* 0x000fe2000bf46270 */
[----:B------:R-:W2:Y:S04]  /*0590*/  LDCU.64 UR6, c[0x0][0x3e8] ;  /* 0x00007d00ff0677ac */ /* 0x000ea80008000a00 */
        /* <DEDUP_REMOVED lines=10> */
[----:B--2---:R-:W-:Y:S02]  /*0640*/  UIMAD.WIDE.U32 UR8, UR18, UR6, UR8 ;  /* 0x00000006120872a5 */ /* 0x004fe4000f8e0008 */
[----:B------:R-:W-:Y:S01]  /*0650*/  UIMAD UR5, UR4, UR6, URZ ;  /* 0x00000006040572a4 */ /* 0x000fe2000f8e02ff */
[----:B------:R-:W0:Y:S01]  /*0660*/  @UP0 LDCU UR25, c[0x0][0x384] ;  /* 0x00007080ff1907ac */ /* 0x000e220008000800 */
[----:B-1----:R-:W-:-:S02]  /*0670*/  UIMAD UR6, UR4, UR26, URZ ;  /* 0x0000001a040672a4 */ /* 0x002fc4000f8e02ff */
        /* <DEDUP_REMOVED lines=9> */
[----:B------:R-:W-:Y:S02]  /*0710*/  UIADD3 UR7, UPT, UPT, UR9, UR7, URZ ;  /* 0x0000000709077290 */ /* 0x000fe4000fffe0ff */
[----:B------:R-:W-:Y:S02]  /*0720*/  UIADD3 UR20, UP1, UPT, UR6, UR8, URZ ;  /* 0x0000000806147290 */ /* 0x000fe4000ff3e0ff */
[----:B------:R-:W-:Y:S02]  /*0730*/  UIMAD UR9, UR13, UR32, URZ ;  /* 0x000000200d0972a4 */ /* 0x000fe4000f8e02ff */
[----:B0-----:R-:W-:Y:S02]  /*0740*/  @UP0 UIMAD UR8, UR32, UR25, UR21 ;  /* 0x00000019200802a4 */ /* 0x001fe4000f8e0215 */
[----:B------:R-:W-:Y:S02]  /*0750*/  UIMAD.WIDE.U32 UR12, UR32, UR12, UR4 ;  /* 0x0000000c200c72a5 */ /* 0x000fe4000f8e0004 */
[----:B------:R-:W-:-:S02]  /*0760*/  @UP0 UIMAD UR8, UR8, UR24, URZ ;  /* 0x00000018080802a4 */ /* 0x000fc4000f8e02ff */
[----:B------:R-:W-:Y:S02]  /*0770*/  UIADD3 UR4, UPT, UPT, UR13, UR9, URZ ;  /* 0x000000090d047290 */ /* 0x000fe4000fffe0ff */
[----:B------:R-:W-:Y:S02]  /*0780*/  ULEA.HI.X.SX32 UR6, UR6, UR7, 0x1, UP1 ;  /* 0x0000000706067291 */ /* 0x000fe400088f0eff */
        /* <DEDUP_REMOVED lines=52> */
.L_x_10418:
        /* <DEDUP_REMOVED lines=105> */
.L_x_10287:
[----:B------:R-:W-:Y:S05]  /*1160*/  BSYNC.RECONVERGENT B0 ;  /* 0x0000000000007941 */ /* 0x000fea0003800200 */
.L_x_10286:
        /* <DEDUP_REMOVED lines=39> */
.L_x_10289:
[----:B------:R-:W-:Y:S05]  /*13e0*/  BSYNC.RECONVERGENT B0 ;  /* 0x0000000000007941 */ /* 0x000fea0003800200 */
.L_x_10288:
        /* <DEDUP_REMOVED lines=39> */
.L_x_10291:
[----:B------:R-:W-:Y:S05]  /*1660*/  BSYNC.RECONVERGENT B0 ;  /* 0x0000000000007941 */ /* 0x000fea0003800200 */
.L_x_10290:
        /* <DEDUP_REMOVED lines=39> */
.L_x_10293:
[----:B------:R-:W-:Y:S05]  /*18e0*/  BSYNC.RECONVERGENT B0 ;  /* 0x0000000000007941 */ /* 0x000fea0003800200 */
.L_x_10292:
        /* <DEDUP_REMOVED lines=42> */
.L_x_10295:
[----:B------:R-:W-:Y:S05]  /*1b90*/  BSYNC.RECONVERGENT B0 ;  /* 0x0000000000007941 */ /* 0x000fea0003800200 */
.L_x_10294:
        /* <DEDUP_REMOVED lines=44> */
.L_x_10297:
[----:B------:R-:W-:Y:S05]  /*1e60*/  BSYNC.RECONVERGENT B0 ;  /* 0x0000000000007941 */ /* 0x000fea0003800200 */
.L_x_10296:
        /* <DEDUP_REMOVED lines=38> */
.L_x_10299:
[----:B------:R-:W-:Y:S05]  /*20d0*/  BSYNC.RECONVERGENT B0 ;  /* 0x0000000000007941 */ /* 0x000fea0003800200 */
.L_x_10298:
        /* <DEDUP_REMOVED lines=39> */
.L_x_10301:
[----:B------:R-:W-:Y:S05]  /*2350*/  BSYNC.RECONVERGENT B0 ;  /* 0x0000000000007941 */ /* 0x000fea0003800200 */
.L_x_10300:
        /* <DEDUP_REMOVED lines=38> */
.L_x_10303:
[----:B------:R-:W-:Y:S05]  /*25c0*/  BSYNC.RECONVERGENT B0 ;  /* 0x0000000000007941 */ /* 0x000fea0003800200 */
.L_x_10302:
        /* <DEDUP_REMOVED lines=39> */
.L_x_10305:
[----:B------:R-:W-:Y:S05]  /*2840*/  BSYNC.RECONVERGENT B0 ;  /* 0x0000000000007941 */ /* 0x000fea0003800200 */
.L_x_10304:
        /* <DEDUP_REMOVED lines=38> */
.L_x_10307:
[----:B------:R-:W-:Y:S05]  /*2ab0*/  BSYNC.RECONVERGENT B0 ;  /* 0x0000000000007941 */ /* 0x000fea0003800200 */
.L_x_10306:
        /* <DEDUP_REMOVED lines=32> */
.L_x_10309:
[----:B------:R-:W-:Y:S05]  /*2cc0*/  BSYNC.RECONVERGENT B0 ;  /* 0x0000000000007941 */ /* 0x000fea0003800200 */
.L_x_10308:
        /* <DEDUP_REMOVED lines=32> */
.L_x_10311:
[----:B------:R-:W-:Y:S05]  /*2ed0*/  BSYNC.RECONVERGENT B0 ;  /* 0x0000000000007941 */ /* 0x000fea0003800200 */
.L_x_10310:
        /* <DEDUP_REMOVED lines=32> */
.L_x_10313:
[----:B------:R-:W-:Y:S05]  /*30e0*/  BSYNC.RECONVERGENT B0 ;  /* 0x0000000000007941 */ /* 0x000fea0003800200 */
.L_x_10312:
        /* <DEDUP_REMOVED lines=32> */
.L_x_10315:
[----:B------:R-:W-:Y:S05]  /*32f0*/  BSYNC.RECONVERGENT B0 ;  /* 0x0000000000007941 */ /* 0x000fea0003800200 */
.L_x_10314:
        /* <DEDUP_REMOVED lines=32> */
.L_x_10317:
[----:B------:R-:W-:Y:S05]  /*3500*/  BSYNC.RECONVERGENT B0 ;  /* 0x0000000000007941 */ /* 0x000fea0003800200 */
.L_x_10316:
        /* <DEDUP_REMOVED lines=53> */
.L_x_10417:
        /* <DEDUP_REMOVED lines=95> */
[C---:B------:R-:W-:Y:S01]  /*3e50*/  FMUL.FTZ R115, R128.reuse, R89 ;  /* 0x0000005980737220 */ /* 0x040fe20000410000 */
[----:B------:R-:W-:-:S03]  /*3e60*/  FMUL.FTZ R120, R128, R88 ;  /* 0x0000005880787220 */ /* 0x000fc60000410000 */
[----:B------:R0:W5:Y:S08]  /*3e70*/  MUFU.EX2 R148, R115 ;  /* 0x0000007300947308 */ /* 0x0001700000000800 */
[----:B------:R1:W4:Y:S01]  /*3e80*/  MUFU.EX2 R146, R120 ;  /* 0x0000007800927308 */ /* 0x0003220000000800 */
[----:B0-----:R-:W-:-:S04]  /*3e90*/  SHF.L.U32 R115, R100, 0x5, RZ ;  /* 0x0000000564737819 */ /* 0x001fc800000006ff */
[----:B------:R-:W-:Y:S01]  /*3ea0*/  LOP3.LUT R115, R115, 0x7c00, RZ, 0xc0, !PT ;  /* 0x00007c0073737812 */ /* 0x000fe200078ec0ff */
[----:B-1----:R-:W-:Y:S02]  /*3eb0*/  FMUL.FTZ R120, R128, R56 ;  /* 0x0000003880787220 */ /* 0x002fe40000410000 */
[----:B------:R-:W-:Y:S01]  /*3ec0*/  MUFU.SIN R158, R129 ;  /* 0x00000081009e7308 */ /* 0x000fe20000000400 */
[----:B------:R-:W-:-:S07]  /*3ed0*/  IADD3 R115, PT, PT, R98, R115, RZ ;  /* 0x0000007362737210 */ /* 0x000fce0007ffe0ff */
[----:B------:R0:W-:Y:S01]  /*3ee0*/  MUFU.COS R160, R129 ;  /* 0x0000008100a07308 */ /* 0x0001e20000000000 */
[C---:B-----5:R-:W-:Y:S01]  /*3ef0*/  FMUL.FTZ R149, R148.reuse, R149 ;  /* 0x0000009594957220 */ /* 0x060fe20000410000 */
[----:B------:R-:W-:-:S06]  /*3f00*/  FMUL.FTZ R148, R148, R117 ;  /* 0x0000007594947220 */ /* 0x000fcc0000410000 */
[----:B------:R1:W-:Y:S01]  /*3f10*/  MUFU.EX2 R134, R120 ;  /* 0x0000007800867308 */ /* 0x0003e20000000800 */
[C---:B0-----:R-:W-:Y:S01]  /*3f20*/  FMUL.FTZ R129, R128.reuse, R81 ;  /* 0x0000005180817220 */ /* 0x041fe20000410000 */
[----:B------:R-:W-:Y:S01]  /*3f30*/  FMUL.FTZ R117, R128, R39 ;  /* 0x0000002780757220 */ /* 0x000fe20000410000 */
[----:B-1----:R-:W-:-:S05]  /*3f40*/  LOP3.LUT R120, R100, 0x3e0, RZ, 0xc0, !PT ;  /* 0x000003e064787812 */ /* 0x002fca00078ec0ff */
[----:B------:R0:W-:Y:S01]  /*3f50*/  MUFU.EX2 R138, R129 ;  /* 0x00000081008a7308 */ /* 0x0001e20000000800 */
[----:B------:R-:W-:Y:S01]  /*3f60*/  IADD3 R120, PT, PT, R120, R99, RZ ;  /* 0x0000006378787210 */ /* 0x000fe20007ffe0ff */
[----:B--2---:R1:W-:Y:S01]  /*3f70*/  STS.128 [R115+0x400], R68 ;  /* 0x0004004473007388 */ /* 0x0043e20000000c00 */
[----:B0-----:R-:W-:-:S05]  /*3f80*/  FMUL.FTZ R129, R128, R47 ;  /* 0x0000002f80817220 */ /* 0x001fca0000410000 */
[----:B------:R0:W-:Y:S01]  /*3f90*/  MUFU.EX2 R154, R129 ;  /* 0x00000081009a7308 */ /* 0x0001e20000000800 */
[----:B------:R-:W-:Y:S04]  /*3fa0*/  STS.128 [R115], R60 ;  /* 0x0000003c73007388 */ /* 0x000fe80000000c00 */
[----:B------:R-:W-:Y:S01]  /*3fb0*/  STS.128 [R115+0x200], R64 ;  /* 0x0002004073007388 */ /* 0x000fe20000000c00 */
[----:B-1----:R-:W-:Y:S01]  /*3fc0*/  FMUL.FTZ R68, R128, R36 ;  /* 0x0000002480447220 */ /* 0x002fe20000410000 */
[----:B0-----:R-:W-:Y:S02]  /*3fd0*/  LEA R129, R120, R97, 0x5 ;  /* 0x0000006178817211 */ /* 0x001fe400078e28ff */
[----:B------:R0:W-:Y:S01]  /*3fe0*/  STS.128 [R115+0x600], R72 ;  /* 0x0006004873007388 */ /* 0x0001e20000000c00 */
[----:B------:R-:W1:Y:S01]  /*3ff0*/  MUFU.EX2 R117, R117 ;  /* 0x0000007500757308 */ /* 0x000e620000000800 */
[----:B------:R-:W-:-:S02]  /*4000*/  NOP ;  /* 0x0000000000007918 */ /* 0x000fc40000000000 */
        /* <DEDUP_REMOVED lines=10> */
[C---:B0-----:R-:W-:Y:S01]  /*40b0*/  FMUL.FTZ R117, R115.reuse, R162 ;  /* 0x000000a273757220 */ /* 0x041fe20000410000 */
[C---:B------:R-:W-:Y:S01]  /*40c0*/  FMUL.FTZ R136, R128.reuse, R53 ;  /* 0x0000003580887220 */ /* 0x040fe20000410000 */
[C---:B------:R-:W-:Y:S01]  /*40d0*/  FMUL.FTZ R140, R128.reuse, R52 ;  /* 0x00000034808c7220 */ /* 0x040fe20000410000 */
[----:B------:R-:W0:Y:S04]  /*40e0*/  LDS.128 R64, [R129+0x10] ;  /* 0x0000100081407984 */ /* 0x000e280000000c00 */
[----:B------:R1:W-:Y:S01]  /*40f0*/  MUFU.COS R163, R126 ;  /* 0x0000007e00a37308 */ /* 0x0003e20000000000 */
[----:B----4-:R-:W-:Y:S01]  /*4100*/  FMUL.FTZ R115, R115, R72 ;  /* 0x0000004873737220 */ /* 0x010fe20000410000 */
[----:B------:R-:W4:Y:S04]  /*4110*/  LDS.128 R68, [R129+0x20] ;  /* 0x0000200081447984 */ /* 0x000f280000000c00 */
[----:B------:R5:W4:Y:S01]  /*4120*/  LDS.128 R72, [R129+0x30] ;  /* 0x0000300081487984 */ /* 0x000b220000000c00 */
[C---:B-1----:R-:W-:Y:S01]  /*4130*/  FMUL.FTZ R126, R128.reuse, R85 ;  /* 0x00000055807e7220 */ /* 0x042fe20000410000 */
[----:B------:R-:W-:Y:S01]  /*4140*/  MUFU.EX2 R130, R130 ;  /* 0x0000008200827308 */ /* 0x000fe20000000800 */
[C---:B------:R-:W-:Y:S01]  /*4150*/  FMUL.FTZ R132, R128.reuse, R55 ;  /* 0x0000003780847220 */ /* 0x040fe20000410000 */
        /* <DEDUP_REMOVED lines=10> */
[----:B-----5:R-:W-:-:S06]  /*4200*/  FMUL.FTZ R122, R128, R87 ;  /* 0x00000057807a7220 */ /* 0x020fcc0000410000 */
[----:B------:R-:W-:Y:S01]  /*4210*/  MUFU.EX2 R132, R132 ;  /* 0x0000008400847308 */ /* 0x000fe20000000800 */
[----:B------:R-:W-:Y:S01]  /*4220*/  FMUL.FTZ R119, R90, UR35 ;  /* 0x000000235a777c20 */ /* 0x000fe20008410000 */
[----:B------:R-:W-:-:S06]  /*4230*/  FMUL.FTZ R128, R128, R90 ;  /* 0x0000005a80807220 */ /* 0x000fcc0000410000 */
[----:B------:R-:W5:Y:S01]  /*4240*/  MUFU.EX2 R122, R122 ;  /* 0x0000007a007a7308 */ /* 0x000f620000000800 */
        /* <DEDUP_REMOVED lines=18> */
[C---:B-----5:R-:W-:Y:S01]  /*4370*/  FMUL.FTZ R145, R122.reuse, R145 ;  /* 0x000000917a917220 */ /* 0x060fe20000410000 */
        /* <DEDUP_REMOVED lines=20> */
[----:B---3--:R-:W-:Y:S01]  /*44c0*/  FMUL.FTZ R129, R129, R60 ;  /* 0x0000003c81817220 */ /* 0x008fe20000410000 */
[----:B------:R-:W-:Y:S01]  /*44d0*/  HADD2.F32 R158, -RZ, R63.H1_H1 ;  /* 0x3000003fff9e7230 */ /* 0x000fe20000004100 */
[----:B------:R-:W-:Y:S01]  /*44e0*/  LEA R61, R61, UR20, 0x3 ;  /* 0x000000143d3d7c11 */ /* 0x000fe2000f8e18ff */
[----:B------:R-:W-:Y:S02]  /*44f0*/  HADD2.F32 R160, -RZ, R64.H1_H1 ;  /* 0x30000040ffa07230 */ /* 0x000fe40000004100 */
[----:B------:R-:W-:Y:S02]  /*4500*/  HADD2.F32 R162, -RZ, R65.H1_H1 ;  /* 0x30000041ffa27230 */ /* 0x000fe40000004100 */
[----:B------:R-:W-:-:S02]  /*4510*/  HADD2.F32 R164, -RZ, R66.H1_H1 ;  /* 0x30000042ffa47230 */ /* 0x000fc40000004100 */
[----:B------:R-:W-:Y:S02]  /*4520*/  HADD2.F32 R166, -RZ, R67.H1_H1 ;  /* 0x30000043ffa67230 */ /* 0x000fe40000004100 */
[----:B----4-:R-:W-:Y:S02]  /*4530*/  HADD2.F32 R168, -RZ, R68.H1_H1 ;  /* 0x30000044ffa87230 */ /* 0x010fe40000004100 */
        /* <DEDUP_REMOVED lines=81> */
.L_x_10320:
[----:B------:R-:W-:-:S06]  /*4a50*/  LEA R118, R100, UR20, 0x3 ;  /* 0x0000001464767c11 */ /* 0x000fcc000f8e18ff */
[----:B------:R-:W0:Y:S02]  /*4a60*/  LDS.64 R118, [R118+0x49e8] ;  /* 0x0049e80076767984 */ /* 0x000e240000000a00 */
.L_x_10321:
[----:B------:R-:W-:Y:S05]  /*4a70*/  BSYNC.RECONVERGENT B0 ;  /* 0x0000000000007941 */ /* 0x000fea0003800200 */
.L_x_10319:
        /* <DEDUP_REMOVED lines=247> */
.L_x_10445:
        /* <DEDUP_REMOVED lines=13> */
.L_x_10448:
[----:B------:R-:W-:-:S03]  /*5ac0*/  UMOV UR33, 0xffffffff ;  /* 0xffffffff00217882 */ /* 0x000fc60000000000 */
[----:B------:R-:W-:Y:S05]  /*5ad0*/  BRA.DIV UR33, `(.L_x_10325) ;  /* 0x0000007a21ec7947 */ /* 0x000fea000b800000 */
.L_x_10451:
[----:B------:R-:W-:-:S03]  /*5ae0*/  UMOV UR33, 0xffffffff ;  /* 0xffffffff00217882 */ /* 0x000fc60000000000 */
[----:B------:R-:W-:Y:S05]  /*5af0*/  BRA.DIV UR33, `(.L_x_10326) ;  /* 0x0000007e210c7947 */ /* 0x000fea000b800000 */
.L_x_10454:
[----:B------:R-:W-:-:S03]  /*5b00*/  UMOV UR33, 0xffffffff ;  /* 0xffffffff00217882 */ /* 0x000fc60000000000 */
[----:B------:R-:W-:Y:S05]  /*5b10*/  BRA.DIV UR33, `(.L_x_10327) ;  /* 0x0000007e212c7947 */ /* 0x000fea000b800000 */
.L_x_10457:
        /* <DEDUP_REMOVED lines=10> */
.L_x_10467:
        /* <DEDUP_REMOVED lines=23> */
.L_x_10322:
[----:B------:R-:W-:Y:S05]  /*5d30*/  WARPSYNC.ALL ;  /* 0x0000000000007948 */ /* 0x000fea0003800000 */
[-C--:B01----:R-:W-:Y:S01]  /*5d40*/  FMUL.FTZ R60, R115, R119.reuse ;  /* 0x00000077733c7220 */ /* 0x083fe20000410000 */
[----:B------:R-:W-:Y:S01]  /*5d50*/  FMUL.FTZ R205, R197, UR47 ;  /* 0x0000002fc5cd7c20 */ /* 0x000fe20008410000 */
[----:B------:R-:W-:Y:S01]  /*5d60*/  FMUL.FTZ R62, R117, R119 ;  /* 0x00000077753e7220 */ /* 0x000fe20000410000 */
[----:B--2--5:R-:W-:Y:S01]  /*5d70*/  FMUL.FTZ R66, R115, R182 ;  /* 0x000000b673427220 */ /* 0x024fe20000410000 */
        /* <DEDUP_REMOVED lines=59> */
[C---:B------:R-:W-:Y:S01]  /*6130*/  FFMA.FTZ R68, R133.reuse, R65, R66 ;  /* 0x0000004185447223 */ /* 0x040fe20000010042 */
[----:B------:R-:W-:Y:S01]  /*6140*/  FMUL.FTZ R62, R126, R64 ;  /* 0x000000407e3e7220 */ /* 0x000fe20000410000 */
[----:B------:R-:W-:Y:S01]  /*6150*/  FFMA.FTZ R70, R133, R67, -R70 ;  /* 0x0000004385467223 */ /* 0x000fe20000010846 */
[----:B------:R-:W-:Y:S01]  /*6160*/  FMUL.FTZ R65, R174, UR47 ;  /* 0x0000002fae417c20 */ /* 0x000fe20008410000 */
[-C--:B------:R-:W-:Y:S01]  /*6170*/  FMUL.FTZ R66, R126, R63.reuse ;  /* 0x0000003f7e427220 */ /* 0x080fe20000410000 */
[C---:B------:R-:W-:Y:S01]  /*6180*/  FFMA.FTZ R62, R127.reuse, R63, R62 ;  /* 0x0000003f7f3e7223 */ /* 0x040fe2000001003e */
[----:B------:R-:W-:Y:S01]  /*6190*/  FMUL.FTZ R72, R134, R70 ;  /* 0x0000004686487220 */ /* 0x000fe20000410000 */
[----:B------:R-:W-:Y:S01]  /*61a0*/  FFMA.FTZ R200, R170, UR48, -R65 ;  /* 0x00000030aac87c23 */ /* 0x000fe20008010841 */
[----:B------:R-:W-:Y:S01]  /*61b0*/  FFMA.FTZ R63, R127, R64, -R66 ;  /* 0x000000407f3f7223 */ /* 0x000fe20000010842 */
[-C--:B------:R-:W-:Y:S01]  /*61c0*/  FMUL.FTZ R67, R134, R68.reuse ;  /* 0x0000004486437220 */ /* 0x080fe20000410000 */
[----:B------:R-:W-:Y:S01]  /*61d0*/  FFMA.FTZ R72, R135, R68, R72 ;  /* 0x0000004487487223 */ /* 0x000fe20000010048 */
[----:B------:R-:W-:Y:S01]  /*61e0*/  FFMA.FTZ R62, R7, R200, R62 ;  /* 0x000000c8073e7223 */ /* 0x000fe2000001003e */
[----:B------:R-:W-:Y:S01]  /*61f0*/  FADD.FTZ R63, R186, R63 ;  /* 0x0000003fba3f7221 */ /* 0x000fe20000010000 */
[----:B------:R-:W-:Y:S01]  /*6200*/  FFMA.FTZ R67, R135, R70, -R67 ;  /* 0x0000004687437223 */ /* 0x000fe20000010843 */
[----:B------:R-:W-:Y:S01]  /*6210*/  FMUL.FTZ R68, R136, R72 ;  /* 0x0000004888447220 */ /* 0x000fe20000410000 */
[CC--:B------:R-:W-:Y:S01]  /*6220*/  FMUL.FTZ R64, R130.reuse, R62.reuse ;  /* 0x0000003e82407220 */ /* 0x0c0fe20000410000 */
[----:B------:R-:W-:Y:S01]  /*6230*/  FMUL.FTZ R66, R171, UR47 ;  /* 0x0000002fab427c20 */ /* 0x000fe20008410000 */
[----:B------:R-:W-:Y:S01]  /*6240*/  FMUL.FTZ R65, R130, R63 ;  /* 0x0000003f82417220 */ /* 0x000fe20000410000 */
[----:B------:R-:W-:Y:S01]  /*6250*/  FFMA.FTZ R69, R137, R67, -R68 ;  /* 0x0000004389457223 */ /* 0x000fe20000010844 */
[C---:B------:R-:W-:Y:S01]  /*6260*/  FFMA.FTZ R64, R131.reuse, R63, -R64 ;  /* 0x0000003f83407223 */ /* 0x040fe20000010840 */
[----:B------:R-:W-:Y:S01]  /*6270*/  FMUL.FTZ R68, R136, R67 ;  /* 0x0000004388447220 */ /* 0x000fe20000410000 */
[----:B------:R-:W-:Y:S01]  /*6280*/  FFMA.FTZ R65, R131, R62, R65 ;  /* 0x0000003e83417223 */ /* 0x000fe20000010041 */
[----:B------:R-:W-:Y:S01]  /*6290*/  FFMA.FTZ R199, R167, UR48, -R66 ;  /* 0x00000030a7c77c23 */ /* 0x000fe20008010842 */
[----:B------:R-:W-:Y:S01]  /*62a0*/  FADD.FTZ R64, R187, R64 ;  /* 0x00000040bb407221 */ /* 0x000fe20000010000 */
[----:B------:R-:W-:Y:S01]  /*62b0*/  FFMA.FTZ R68, R137, R72, R68 ;  /* 0x0000004889447223 */ /* 0x000fe20000010044 */
[----:B------:R-:W-:Y:S01]  /*62c0*/  FMUL.FTZ R198, R168, UR47 ;  /* 0x0000002fa8c67c20 */ /* 0x000fe20008410000 */
[----:B------:R-:W-:Y:S01]  /*62d0*/  FFMA.FTZ R65, R8, R199, R65 ;  /* 0x000000c708417223 */ /* 0x000fe20000010041 */
[----:B------:R-:W-:Y:S01]  /*62e0*/  FMUL.FTZ R62, R132, R64 ;  /* 0x00000040843e7220 */ /* 0x000fe20000410000 */
[C---:B------:R-:W-:Y:S01]  /*62f0*/  FMUL.FTZ R70, R138.reuse, R68 ;  /* 0x000000448a467220 */ /* 0x040fe20000410000 */
[----:B------:R-:W-:Y:S01]  /*6300*/  FMUL.FTZ R66, R138, R69 ;  /* 0x000000458a427220 */ /* 0x000fe20000410000 */
[-C--:B------:R-:W-:Y:S01]  /*6310*/  FMUL.FTZ R63, R132, R65.reuse ;  /* 0x00000041843f7220 */ /* 0x080fe20000410000 */
[----:B------:R-:W-:Y:S01]  /*6320*/  FFMA.FTZ R62, R133, R65, R62 ;  /* 0x00000041853e7223 */ /* 0x000fe2000001003e */
[----:B------:R-:W-:Y:S01]  /*6330*/  FFMA.FTZ R70, R139, R69, -R70 ;  /* 0x000000458b467223 */ /* 0x000fe20000010846 */
[----:B------:R-:W-:Y:S01]  /*6340*/  FFMA.FTZ R198, R165, UR48, -R198 ;  /* 0x00000030a5c67c23 */ /* 0x000fe200080108c6 */
[----:B------:R-:W-:Y:S01]  /*6350*/  FFMA.FTZ R65, R133, R64, -R63 ;  /* 0x0000004085417223 */ /* 0x000fe2000001083f */
[CC--:B0-----:R-:W-:Y:S01]  /*6360*/  FMUL.FTZ R63, R129.reuse, R61.reuse ;  /* 0x0000003d813f7220 */ /* 0x0c1fe20000410000 */
[----:B------:R-:W-:Y:S01]  /*6370*/  FMUL.FTZ R129, R129, R60 ;  /* 0x0000003c81817220 */ /* 0x000fe20000410000 */
[----:B------:R-:W-:Y:S01]  /*6380*/  FFMA.FTZ R66, R139, R68, R66 ;  /* 0x000000448b427223 */ /* 0x000fe20000010042 */
[----:B------:R-:W-:Y:S01]  /*6390*/  FMUL.FTZ R64, R140, R70 ;  /* 0x000000468c407220 */ /* 0x000fe20000410000 */
[C---:B------:R-:W-:Y:S01]  /*63a0*/  FFMA.FTZ R236, R128.reuse, R60, -R63 ;  /* 0x0000003c80ec7223 */ /* 0x040fe2000001083f */
[----:B------:R-:W-:Y:S01]  /*63b0*/  FFMA.FTZ R63, R9, R198, R62 ;  /* 0x000000c6093f7223 */ /* 0x000fe2000001003e */
[----:B------:R-:W-:Y:S01]  /*63c0*/  FFMA.FTZ R129, R128, R61, R129 ;  /* 0x0000003d80817223 */ /* 0x000fe20000010081 */
[-C--:B------:R-:W-:Y:S01]  /*63d0*/  FFMA.FTZ R67, R141, R66.reuse, R64 ;  /* 0x000000428d437223 */ /* 0x080fe20000010040 */
[----:B------:R-:W-:Y:S01]  /*63e0*/  FMUL.FTZ R66, R140, R66 ;  /* 0x000000428c427220 */ /* 0x000fe20000410000 */
[----:B------:R-:W-:Y:S01]  /*63f0*/  FFMA.FTZ R236, R95, R90, R236 ;  /* 0x0000005a5fec7223 */ /* 0x000fe200000100ec */
[----:B------:R-:W-:Y:S01]  /*6400*/  FADD.FTZ R65, R188, R65 ;  /* 0x00000041bc417221 */ /* 0x000fe20000010000 */
[----:B------:R-:W-:Y:S01]  /*6410*/  FMUL.FTZ R60, R134, R63 ;  /* 0x0000003f863c7220 */ /* 0x000fe20000410000 */
[----:B------:R-:W-:Y:S01]  /*6420*/  FADD.FTZ R129, RZ, R129 ;  /* 0x00000081ff817221 */ /* 0x000fe20000010000 */
[----:B------:R-:W-:Y:S01]  /*6430*/  FFMA.FTZ R70, R141, R70, -R66 ;  /* 0x000000468d467223 */ /* 0x000fe20000010842 */
[CC--:B------:R-:W-:Y:S01]  /*6440*/  FMUL.FTZ R62, R148.reuse, R236.reuse ;  /* 0x000000ec943e7220 */ /* 0x0c0fe20000410000 */
        /* <DEDUP_REMOVED lines=9> */
[----:B------:R-:W-:Y:S01]  /*64e0*/  FFMA.FTZ R241, R96, R89, R241 ;  /* 0x0000005960f17223 */ /* 0x000fe200000100f1 */
[----:B------:R-:W-:Y:S01]  /*64f0*/  FADD.FTZ R66, R189, R66 ;  /* 0x00000042bd427221 */ /* 0x000fe20000010000 */
[----:B------:R-:W-:Y:S01]  /*6500*/  FMUL.FTZ R60, R146, R128 ;  /* 0x00000080923c7220 */ /* 0x000fe20000410000 */
[----:B------:R-:W-:Y:S01]  /*6510*/  FFMA.FTZ R63, R10, R243, R63 ;  /* 0x000000f30a3f7223 */ /* 0x000fe2000001003f */
[-C--:B------:R-:W-:Y:S01]  /*6520*/  FMUL.FTZ R62, R146, R241.reuse ;  /* 0x000000f1923e7220 */ /* 0x080fe20000410000 */
[----:B------:R-:W-:Y:S01]  /*6530*/  FMUL.FTZ R64, R136, R66 ;  /* 0x0000004288407220 */ /* 0x000fe20000410000 */
[C---:B------:R-:W-:Y:S01]  /*6540*/  FFMA.FTZ R60, R147.reuse, R241, -R60 ;  /* 0x000000f1933c7223 */ /* 0x040fe2000001083c */
[----:B------:R-:W-:Y:S01]  /*6550*/  FMUL.FTZ R232, R164, UR47 ;  /* 0x0000002fa4e87c20 */ /* 0x000fe20008410000 */
[----:B------:R-:W-:Y:S01]  /*6560*/  FFMA.FTZ R62, R147, R128, R62 ;  /* 0x00000080933e7223 */ /* 0x000fe2000001003e */
[-C--:B------:R-:W-:Y:S01]  /*6570*/  FMUL.FTZ R61, R136, R63.reuse ;  /* 0x0000003f883d7220 */ /* 0x080fe20000410000 */
[----:B------:R-:W-:Y:S01]  /*6580*/  FFMA.FTZ R234, R93, R88, R60 ;  /* 0x000000585dea7223 */ /* 0x000fe2000001003c */
[----:B------:R-:W-:Y:S01]  /*6590*/  FFMA.FTZ R64, R137, R63, R64 ;  /* 0x0000003f89407223 */ /* 0x000fe20000010040 */
[----:B------:R-:W-:Y:S01]  /*65a0*/  FADD.FTZ R206, RZ, R62 ;  /* 0x0000003effce7221 */ /* 0x000fe20000010000 */
        /* <DEDUP_REMOVED lines=9> */
[CC--:B------:R-:W-:Y:S01]  /*6640*/  FFMA.FTZ R69, R143.reuse, R67.reuse, R66 ;  /* 0x000000438f457223 */ /* 0x0c0fe20000010042 */
[----:B------:R-:W-:Y:S01]  /*6650*/  FMUL.FTZ R68, R142, R67 ;  /* 0x000000438e447220 */ /* 0x000fe20000410000 */
[C---:B------:R-:W-:Y:S01]  /*6660*/  FMUL.FTZ R66, R138.reuse, R64 ;  /* 0x000000408a427220 */ /* 0x040fe20000410000 */
[----:B------:R-:W-:Y:S01]  /*6670*/  FADD.FTZ R207, RZ, R62 ;  /* 0x0000003effcf7221 */ /* 0x000fe20000010000 */
[----:B------:R-:W-:Y:S01]  /*6680*/  FMUL.FTZ R62, R138, R61 ;  /* 0x0000003d8a3e7220 */ /* 0x000fe20000410000 */
[----:B------:R-:W-:Y:S01]  /*6690*/  FFMA.FTZ R239, R94, R87, R239 ;  /* 0x000000575eef7223 */ /* 0x000fe200000100ef */
[----:B------:R-:W-:Y:S01]  /*66a0*/  FFMA.FTZ R70, R143, R70, -R68 ;  /* 0x000000468f467223 */ /* 0x000fe20000010844 */
[C---:B------:R-:W-:Y:S01]  /*66b0*/  FFMA.FTZ R66, R139.reuse, R61, -R66 ;  /* 0x0000003d8b427223 */ /* 0x040fe20000010842 */
[----:B------:R-:W-:Y:S01]  /*66c0*/  FMUL.FTZ R60, R142, R207 ;  /* 0x000000cf8e3c7220 */ /* 0x000fe20000410000 */
[----:B------:R-:W-:Y:S01]  /*66d0*/  FMUL.FTZ R68, R162, UR47 ;  /* 0x0000002fa2447c20 */ /* 0x000fe20008410000 */
[----:B------:R-:W-:Y:S01]  /*66e0*/  FFMA.FTZ R61, R139, R64, R62 ;  /* 0x000000408b3d7223 */ /* 0x000fe2000001003e */
[-C--:B------:R-:W-:Y:S01]  /*66f0*/  FMUL.FTZ R62, R142, R239.reuse ;  /* 0x000000ef8e3e7220 */ /* 0x080fe20000410000 */
[----:B------:R-:W-:Y:S01]  /*6700*/  FFMA.FTZ R60, R143, R239, -R60 ;  /* 0x000000ef8f3c7223 */ /* 0x000fe2000001083c */
[----:B------:R-:W-:Y:S01]  /*6710*/  FFMA.FTZ R237, R159, UR48, -R68 ;  /* 0x000000309fed7c23 */ /* 0x000fe20008010844 */
[----:B------:R-:W-:Y:S01]  /*6720*/  FADD.FTZ R66, R191, R66 ;  /* 0x00000042bf427221 */ /* 0x000fe20000010000 */
[----:B------:R-:W-:Y:S01]  /*6730*/  FFMA.FTZ R62, R143, R207, R62 ;  /* 0x000000cf8f3e7223 */ /* 0x000fe2000001003e */
[----:B------:R-:W-:Y:S01]  /*6740*/  FFMA.FTZ R230, R91, R86, R60 ;  /* 0x000000565be67223 */ /* 0x000fe2000001003c */
[----:B------:R-:W-:Y:S01]  /*6750*/  FFMA.FTZ R61, R12, R237, R61 ;  /* 0x000000ed0c3d7223 */ /* 0x000fe2000001003d */
[C---:B------:R-:W-:Y:S01]  /*6760*/  FMUL.FTZ R60, R140.reuse, R66 ;  /* 0x000000428c3c7220 */ /* 0x040fe20000410000 */
[----:B------:R-:W-:Y:S01]  /*6770*/  FADD.FTZ R208, RZ, R62 ;  /* 0x0000003effd07221 */ /* 0x000fe20000010000 */
[C---:B------:R-:W-:Y:S01]  /*6780*/  FMUL.FTZ R63, R140.reuse, R230 ;  /* 0x000000e68c3f7220 */ /* 0x040fe20000410000 */
[CC--:B------:R-:W-:Y:S01]  /*6790*/  FMUL.FTZ R65, R140.reuse, R61.reuse ;  /* 0x0000003d8c417220 */ /* 0x0c0fe20000410000 */
[C---:B------:R-:W-:Y:S01]  /*67a0*/  FFMA.FTZ R62, R141.reuse, R61, R60 ;  /* 0x0000003d8d3e7223 */ /* 0x040fe2000001003c */
[-C--:B------:R-:W-:Y:S01]  /*67b0*/  FMUL.FTZ R61, R140, R208.reuse ;  /* 0x000000d08c3d7220 */ /* 0x080fe20000410000 */
[----:B------:R-:W-:Y:S01]  /*67c0*/  FMUL.FTZ R228, R160, UR47 ;  /* 0x0000002fa0e47c20 */ /* 0x000fe20008410000 */
[C---:B------:R-:W-:Y:S01]  /*67d0*/  FFMA.FTZ R63, R141.reuse, R208, R63 ;  /* 0x000000d08d3f7223 */ /* 0x040fe2000001003f */
[C---:B------:R-:W-:Y:S01]  /*67e0*/  FFMA.FTZ R65, R141.reuse, R66, -R65 ;  /* 0x000000428d417223 */ /* 0x040fe20000010841 */
[----:B------:R-:W-:Y:S01]  /*67f0*/  FFMA.FTZ R61, R141, R230, -R61 ;  /* 0x000000e68d3d7223 */ /* 0x000fe2000001083d */
[----:B------:R-:W-:Y:S01]  /*6800*/  FFMA.FTZ R228, R157, UR48, -R228 ;  /* 0x000000309de47c23 */ /* 0x000fe200080108e4 */
[----:B------:R-:W-:Y:S01]  /*6810*/  FADD.FTZ R209, RZ, R63 ;  /* 0x0000003fffd17221 */ /* 0x000fe20000010000 */
[----:B------:R-:W-:Y:S01]  /*6820*/  FADD.FTZ R65, R192, R65 ;  /* 0x00000041c0417221 */ /* 0x000fe20000010000 */
[----:B------:R-:W-:Y:S01]  /*6830*/  FFMA.FTZ R235, R92, R85, R61 ;  /* 0x000000555ceb7223 */ /* 0x000fe2000001003d */
[----:B------:R-:W-:Y:S01]  /*6840*/  FFMA.FTZ R61, R13, R228, R62 ;  /* 0x000000e40d3d7223 */ /* 0x000fe2000001003e */
[----:B------:R-:W-:Y:S01]  /*6850*/  FMUL.FTZ R60, R138, R209 ;  /* 0x000000d18a3c7220 */ /* 0x000fe20000410000 */
[-C--:B------:R-:W-:Y:S01]  /*6860*/  FMUL.FTZ R64, R144, R70.reuse ;  /* 0x0000004690407220 */ /* 0x080fe20000410000 */
[----:B------:R-:W-:Y:S01]  /*6870*/  FMUL.FTZ R62, R138, R235 ;  /* 0x000000eb8a3e7220 */ /* 0x000fe20000410000 */
[----:B------:R-:W-:Y:S01]  /*6880*/  FMUL.FTZ R66, R144, R69 ;  /* 0x0000004590427220 */ /* 0x000fe20000410000 */
[C---:B------:R-:W-:Y:S01]  /*6890*/  FFMA.FTZ R233, R139.reuse, R235, -R60 ;  /* 0x000000eb8be97223 */ /* 0x040fe2000001083c */
[C---:B------:R-:W-:Y:S01]  /*68a0*/  FMUL.FTZ R60, R142.reuse, R65 ;  /* 0x000000418e3c7220 */ /* 0x040fe20000410000 */
[----:B------:R-:W-:Y:S01]  /*68b0*/  FFMA.FTZ R62, R139, R209, R62 ;  /* 0x000000d18b3e7223 */ /* 0x000fe2000001003e */
[----:B------:R-:W-:Y:S01]  /*68c0*/  FFMA.FTZ R67, R145, R69, R64 ;  /* 0x0000004591437223 */ /* 0x000fe20000010040 */
[----:B------:R-:W-:Y:S01]  /*68d0*/  FMUL.FTZ R64, R142, R61 ;  /* 0x0000003d8e407220 */ /* 0x000fe20000410000 */
[----:B------:R-:W-:Y:S01]  /*68e0*/  FFMA.FTZ R233, R84, R81, R233 ;  /* 0x0000005154e97223 */ /* 0x000fe200000100e9 */
[----:B------:R-:W-:Y:S01]  /*68f0*/  FADD.FTZ R210, RZ, R62 ;  /* 0x0000003effd27221 */ /* 0x000fe20000010000 */
[----:B------:R-:W-:Y:S01]  /*6900*/  FFMA.FTZ R63, R143, R61, R60 ;  /* 0x0000003d8f3f7223 */ /* 0x000fe2000001003c */
[----:B------:R-:W-:Y:S01]  /*6910*/  FFMA.FTZ R70, R145, R70, -R66 ;  /* 0x0000004691467223 */ /* 0x000fe20000010842 */
[----:B------:R-:W-:Y:S01]  /*6920*/  FFMA.FTZ R64, R143, R65, -R64 ;  /* 0x000000418f407223 */ /* 0x000fe20000010840 */
[-C--:B------:R-:W-:Y:S01]  /*6930*/  FMUL.FTZ R60, R136, R210.reuse ;  /* 0x000000d2883c7220 */ /* 0x080fe20000410000 */
[----:B------:R-:W-:Y:S01]  /*6940*/  FMUL.FTZ R66, R158, UR47 ;  /* 0x0000002f9e427c20 */ /* 0x000fe20008410000 */
[-C--:B------:R-:W-:Y:S01]  /*6950*/  FMUL.FTZ R61, R136, R233.reuse ;  /* 0x000000e9883d7220 */ /* 0x080fe20000410000 */
[----:B------:R-:W-:Y:S01]  /*6960*/  FADD.FTZ R64, R193, R64 ;  /* 0x00000040c1407221 */ /* 0x000fe20000010000 */
[----:B------:R-:W-:Y:S01]  /*6970*/  FFMA.FTZ R229, R137, R233, -R60 ;  /* 0x000000e989e57223 */ /* 0x000fe2000001083c */
[----:B------:R-:W-:Y:S01]  /*6980*/  FFMA.FTZ R231, R155, UR48, -R66 ;  /* 0x000000309be77c23 */ /* 0x000fe20008010842 */
[----:B------:R-:W-:Y:S01]  /*6990*/  FFMA.FTZ R61, R137, R210, R61 ;  /* 0x000000d2893d7223 */ /* 0x000fe2000001003d */
[-C--:B------:R-:W-:Y:S01]  /*69a0*/  FMUL.FTZ R60, R144, R64.reuse ;  /* 0x00000040903c7220 */ /* 0x080fe20000410000 */
[----:B------:R-:W-:Y:S01]  /*69b0*/  FFMA.FTZ R229, R82, R59, R229 ;  /* 0x0000003b52e57223 */ /* 0x000fe200000100e5 */
[----:B------:R-:W-:Y:S01]  /*69c0*/  FFMA.FTZ R63, R14, R231, R63 ;  /* 0x000000e70e3f7223 */ /* 0x000fe2000001003f */
[----:B------:R-:W-:Y:S01]  /*69d0*/  FADD.FTZ R211, RZ, R61 ;  /* 0x0000003dffd37221 */ /* 0x000fe20000010000 */
[----:B------:R-:W-:Y:S01]  /*69e0*/  FMUL.FTZ R226, R156, UR47 ;  /* 0x0000002f9ce27c20 */ /* 0x000fe20008410000 */
[C---:B------:R-:W-:Y:S01]  /*69f0*/  FMUL.FTZ R62, R134.reuse, R229 ;  /* 0x000000e5863e7220 */ /* 0x040fe20000410000 */
[----:B------:R-:W-:Y:S01]  /*6a00*/  FFMA.FTZ R66, R145, R63, R60 ;  /* 0x0000003f91427223 */ /* 0x000fe2000001003c */
[----:B------:R-:W-:Y:S01]  /*6a10*/  FMUL.FTZ R60, R134, R211 ;  /* 0x000000d3863c7220 */ /* 0x000fe20000410000 */
[----:B------:R-:W-:Y:S01]  /*6a20*/  FMUL.FTZ R65, R144, R63 ;  /* 0x0000003f90417220 */ /* 0x000fe20000410000 */
[----:B------:R-:W-:Y:S01]  /*6a30*/  FFMA.FTZ R62, R135, R211, R62 ;  /* 0x000000d3873e7223 */ /* 0x000fe2000001003e */
[----:B------:R-:W-:Y:S01]  /*6a40*/  FFMA.FTZ R226, R153, UR48, -R226 ;  /* 0x0000003099e27c23 */ /* 0x000fe200080108e2 */
[----:B------:R-:W-:Y:S01]  /*6a50*/  FFMA.FTZ R60, R135, R229, -R60 ;  /* 0x000000e5873c7223 */ /* 0x000fe2000001083c */
[----:B------:R-:W-:Y:S01]  /*6a60*/  FFMA.FTZ R61, R145, R64, -R65 ;  /* 0x00000040913d7223 */ /* 0x000fe20000010841 */
[----:B------:R-:W-:Y:S01]  /*6a70*/  FADD.FTZ R212, RZ, R62 ;  /* 0x0000003effd47221 */ /* 0x000fe20000010000 */
[----:B------:R-:W-:Y:S01]  /*6a80*/  FMUL.FTZ R64, R146, R70 ;  /* 0x0000004692407220 */ /* 0x000fe20000410000 */
[----:B------:R-:W-:Y:S01]  /*6a90*/  FFMA.FTZ R224, R83, R56, R60 ;  /* 0x0000003853e07223 */ /* 0x000fe2000001003c */
[----:B------:R-:W-:Y:S01]  /*6aa0*/  FFMA.FTZ R62, R15, R226, R66 ;  /* 0x000000e20f3e7223 */ /* 0x000fe20000010042 */
[C---:B------:R-:W-:Y:S01]  /*6ab0*/  FMUL.FTZ R60, R132.reuse, R212 ;  /* 0x000000d4843c7220 */ /* 0x040fe20000410000 */
[-C--:B------:R-:W-:Y:S01]  /*6ac0*/  FFMA.FTZ R65, R147, R67.reuse, R64 ;  /* 0x0000004393417223 */ /* 0x080fe20000010040 */
        /* <DEDUP_REMOVED lines=9> */
[----:B------:R-:W-:Y:S01]  /*6b60*/  FFMA.FTZ R68, R147, R64, -R67 ;  /* 0x0000004093447223 */ /* 0x000fe20000010843 */
[----:B------:R-:W-:Y:S01]  /*6b70*/  FMUL.FTZ R60, R130, R222 ;  /* 0x000000de823c7220 */ /* 0x000fe20000410000 */
[----:B------:R-:W-:Y:S01]  /*6b80*/  FMUL.FTZ R64, R146, R64 ;  /* 0x0000004092407220 */ /* 0x000fe20000410000 */
[-C--:B------:R-:W-:Y:S01]  /*6b90*/  FMUL.FTZ R61, R130, R214.reuse ;  /* 0x000000d6823d7220 */ /* 0x080fe20000410000 */
[----:B------:R-:W-:Y:S01]  /*6ba0*/  FADD.FTZ R68, R195, R68 ;  /* 0x00000044c3447221 */ /* 0x000fe20000010000 */
[----:B------:R-:W-:Y:S01]  /*6bb0*/  FFMA.FTZ R60, R131, R214, R60 ;  /* 0x000000d6833c7223 */ /* 0x000fe2000001003c */
[----:B------:R-:W-:Y:S01]  /*6bc0*/  FFMA.FTZ R63, R147, R62, R64 ;  /* 0x0000003e933f7223 */ /* 0x000fe20000010040 */
[----:B------:R-:W-:Y:S01]  /*6bd0*/  FFMA.FTZ R61, R131, R222, -R61 ;  /* 0x000000de833d7223 */ /* 0x000fe2000001083d */
[----:B------:R-:W-:Y:S01]  /*6be0*/  FMUL.FTZ R62, R154, UR47 ;  /* 0x0000002f9a3e7c20 */ /* 0x000fe20008410000 */
[----:B------:R-:W-:Y:S01]  /*6bf0*/  FADD.FTZ R213, RZ, R60 ;  /* 0x0000003cffd57221 */ /* 0x000fe20000010000 */
[----:B------:R-:W-:Y:S01]  /*6c00*/  FMUL.FTZ R64, R148, R68 ;  /* 0x0000004494407220 */ /* 0x000fe20000410000 */
[----:B------:R-:W-:Y:S01]  /*6c10*/  FFMA.FTZ R225, R78, R53, R61 ;  /* 0x000000354ee17223 */ /* 0x000fe2000001003d */
[----:B------:R-:W-:Y:S01]  /*6c20*/  FFMA.FTZ R227, R151, UR48, -R62 ;  /* 0x0000003097e37c23 */ /* 0x000fe2000801083e */
[C---:B------:R-:W-:Y:S01]  /*6c30*/  FMUL.FTZ R60, R126.reuse, R213 ;  /* 0x000000d57e3c7220 */ /* 0x040fe20000410000 */
[----:B------:R-:W-:Y:S01]  /*6c40*/  UISETP.GE.AND UP0, UPT, UR13, UR44, UPT ;  /* 0x0000002c0d00728c */ /* 0x000fe2000bf06270 */
[----:B------:R-:W-:Y:S01]  /*6c50*/  FMUL.FTZ R62, R126, R225 ;  /* 0x000000e17e3e7220 */ /* 0x000fe20000410000 */
[----:B------:R-:W-:Y:S01]  /*6c60*/  FFMA.FTZ R63, R16, R227, R63 ;  /* 0x000000e3103f7223 */ /* 0x000fe2000001003f */
[C---:B------:R-:W-:Y:S01]  /*6c70*/  FFMA.FTZ R60, R127.reuse, R225, -R60 ;  /* 0x000000e17f3c7223 */ /* 0x040fe2000001083c */
[----:B------:R-:W-:Y:S01]  /*6c80*/  FMUL.FTZ R221, R152, UR47 ;  /* 0x0000002f98dd7c20 */ /* 0x000fe20008410000 */
[----:B------:R-:W-:Y:S01]  /*6c90*/  FFMA.FTZ R62, R127, R213, R62 ;  /* 0x000000d57f3e7223 */ /* 0x000fe2000001003e */
[-C--:B------:R-:W-:Y:S01]  /*6ca0*/  FMUL.FTZ R61, R148, R63.reuse ;  /* 0x0000003f943d7220 */ /* 0x080fe20000410000 */
[----:B------:R-:W-:Y:S01]  /*6cb0*/  FFMA.FTZ R220, R79, R52, R60 ;  /* 0x000000344fdc7223 */ /* 0x000fe2000001003c */
[C---:B------:R-:W-:Y:S01]  /*6cc0*/  FFMA.FTZ R67, R149.reuse, R63, R64 ;  /* 0x0000003f95437223 */ /* 0x040fe20000010040 */
[----:B------:R-:W-:Y:S01]  /*6cd0*/  FADD.FTZ R216, RZ, R62 ;  /* 0x0000003effd87221 */ /* 0x000fe20000010000 */
[----:B------:R-:W-:Y:S01]  /*6ce0*/  FFMA.FTZ R69, R149, R68, -R61 ;  /* 0x0000004495457223 */ /* 0x000fe2000001083d */
[C---:B------:R-:W-:Y:S01]  /*6cf0*/  FMUL.FTZ R64, R124.reuse, R220 ;  /* 0x000000dc7c407220 */ /* 0x040fe20000410000 */
[----:B------:R-:W-:Y:S01]  /*6d00*/  PLOP3.LUT P0, PT, PT, PT, UP0, 0x80, 0x8 ;  /* 0x000000000008781c */ /* 0x000fe20003f0f008 */
[-C--:B------:R-:W-:Y:S01]  /*6d10*/  FMUL.FTZ R61, R124, R216.reuse ;  /* 0x000000d87c3d7220 */ /* 0x080fe20000410000 */
[----:B------:R-:W-:Y:S01]  /*6d20*/  FMUL.FTZ R72, R148, R65 ;  /* 0x0000004194487220 */ /* 0x000fe20000410000 */
[C---:B------:R-:W-:Y:S01]  /*6d30*/  FFMA.FTZ R64, R125.reuse, R216, R64 ;  /* 0x000000d87d407223 */ /* 0x040fe20000010040 */
[----:B------:R-:W-:Y:S01]  /*6d40*/  ISETP.NE.OR P0, PT, R110, RZ, P0 ;  /* 0x000000ff6e00720c */ /* 0x000fe20000705670 */
[----:B------:R-:W-:Y:S01]  /*6d50*/  FFMA.FTZ R223, R125, R220, -R61 ;  /* 0x000000dc7ddf7223 */ /* 0x000fe2000001083d */
[----:B------:R-:W-:Y:S01]  /*6d60*/  FFMA.FTZ R221, R150, UR48, -R221 ;  /* 0x0000003096dd7c23 */ /* 0x000fe200080108dd */
[----:B------:R-:W-:Y:S01]  /*6d70*/  FADD.FTZ R215, RZ, R64 ;  /* 0x00000040ffd77221 */ /* 0x000fe20000010000 */
[----:B------:R-:W-:Y:S01]  /*6d80*/  FMUL.FTZ R64, R148, R66 ;  /* 0x0000004294407220 */ /* 0x000fe20000410000 */
[----:B------:R-:W-:Y:S01]  /*6d90*/  FFMA.FTZ R223, R76, R47, R223 ;  /* 0x0000002f4cdf7223 */ /* 0x000fe200000100df */
[----:B------:R-:W-:-:S02]  /*6da0*/  HFMA2 R60, -RZ, RZ, 1.875, 0 ;  /* 0x3f800000ff3c7431 */ /* 0x000fc400000001ff */
[C---:B------:R-:W-:Y:S01]  /*6db0*/  FMUL.FTZ R68, R122.reuse, R215 ;  /* 0x000000d77a447220 */ /* 0x040fe20000410000 */
[C---:B------:R-:W-:Y:S01]  /*6dc0*/  FFMA.FTZ R64, R149.reuse, R65, R64 ;  /* 0x0000004195407223 */ /* 0x040fe20000010040 */
[-C--:B------:R-:W-:Y:S01]  /*6dd0*/  FMUL.FTZ R70, R122, R223.reuse ;  /* 0x000000df7a467220 */ /* 0x080fe20000410000 */
[----:B------:R-:W-:Y:S01]  /*6de0*/  FFMA.FTZ R65, R149, R66, -R72 ;  /* 0x0000004295417223 */ /* 0x000fe20000010848 */
[C---:B------:R-:W-:Y:S01]  /*6df0*/  FFMA.FTZ R68, R123.reuse, R223, -R68 ;  /* 0x000000df7b447223 */ /* 0x040fe20000010844 */
[----:B------:R-:W-:Y:S01]  /*6e00*/  ISETP.GT.U32.AND P2, PT, R100, 0x1f, PT ;  /* 0x0000001f6400780c */ /* 0x000fe20003f44070 */
[----:B------:R-:W-:Y:S01]  /*6e10*/  FFMA.FTZ R70, R123, R215, R70 ;  /* 0x000000d77b467223 */ /* 0x000fe20000010046 */
[----:B------:R-:W-:Y:S01]  /*6e20*/  VOTEU.ALL UP0, P0 ;  /* 0x0000000000ff7886 */ /* 0x000fe20000000000 */
[----:B------:R-:W-:Y:S01]  /*6e30*/  FFMA.FTZ R219, R77, R44, R68 ;  /* 0x0000002c4ddb7223 */ /* 0x000fe20000010044 */
[----:B------:R-:W-:Y:S01]  /*6e40*/  FFMA.FTZ R66, R0, R221, R67 ;  /* 0x000000dd00427223 */ /* 0x000fe20000010043 */
[----:B------:R-:W-:Y:S01]  /*6e50*/  FADD.FTZ R217, RZ, R70 ;  /* 0x00000046ffd97221 */ /* 0x000fe20000010000 */
[----:B------:R-:W-:Y:S01]  /*6e60*/  FADD.FTZ R67, R196, R69 ;  /* 0x00000045c4437221 */ /* 0x000fe20000010000 */
[C---:B------:R-:W-:Y:S01]  /*6e70*/  FMUL.FTZ R70, R120.reuse, R219 ;  /* 0x000000db78467220 */ /* 0x040fe20000410000 */
[----:B------:R-:W-:Y:S01]  /*6e80*/  @!UP0 ULEA UR33, UR8, UR20, 0x4 ;  /* 0x0000001408218291 */ /* 0x000fe2000f8e20ff */
[-C--:B------:R-:W-:Y:S01]  /*6e90*/  FMUL.FTZ R68, R120, R217.reuse ;  /* 0x000000d978447220 */ /* 0x080fe20000410000 */
[----:B------:R-:W-:Y:S01]  /*6ea0*/  CS2R R62, SRZ ;  /* 0x00000000003e7805 */ /* 0x000fe2000001ff00 */
[C---:B------:R-:W-:Y:S01]  /*6eb0*/  FFMA.FTZ R70, R121.reuse, R217, R70 ;  /* 0x000000d979467223 */ /* 0x040fe20000010046 */
[----:B------:R-:W-:Y:S01]  /*6ec0*/  MOV R61, RZ ;  /* 0x000000ff003d7202 */ /* 0x000fe20000000f00 */
[----:B------:R-:W-:Y:S01]  /*6ed0*/  FFMA.FTZ R69, R121, R219, -R68 ;  /* 0x000000db79457223 */ /* 0x000fe20000010844 */
[----:B------:R-:W-:Y:S01]  /*6ee0*/  BSSY B0, `(.L_x_10329) ;  /* 0x00000b6000007945 */ /* 0x000fe20003800000 */
[----:B------:R-:W-:-:S02]  /*6ef0*/  FADD.FTZ R218, RZ, R70 ;  /* 0x00000046ffda7221 */ /* 0x000fc40000010000 */
[----:B------:R-:W-:Y:S01]  /*6f00*/  FFMA.FTZ R238, R58, R39, R69 ;  /* 0x000000273aee7223 */ /* 0x000fe20000010045 */
[----:B------:R-:W0:Y:S01]  /*6f10*/  @!P0 LDS.128 R60, [UR33+0x4be0] ;  /* 0x004be021ff3c8984 */ /* 0x000e220008000c00 */
[C---:B------:R-:W-:Y:S02]  /*6f20*/  FMUL.FTZ R68, R115.reuse, R218 ;  /* 0x000000da73447220 */ /* 0x040fe40000410000 */
[-C--:B------:R-:W-:Y:S01]  /*6f30*/  FMUL.FTZ R69, R115, R238.reuse ;  /* 0x000000ee73457220 */ /* 0x080fe20000410000 */
[----:B------:R1:W-:Y:S01]  /*6f40*/  STS.128 [R111+0x35e0], R64 ;  /* 0x0035e0406f007388 */ /* 0x0003e20000000c00 */
[C---:B------:R-:W-:Y:S02]  /*6f50*/  FFMA.FTZ R68, R117.reuse, R238, -R68 ;  /* 0x000000ee75447223 */ /* 0x040fe40000010844 */
[----:B------:R-:W-:Y:S02]  /*6f60*/  FFMA.FTZ R240, R117, R218, R69 ;  /* 0x000000da75f07223 */ /* 0x000fe40000010045 */
        /* <DEDUP_REMOVED lines=23> */
.L_x_10472:
        /* <DEDUP_REMOVED lines=12> */
.L_x_10333:
[----:B------:R-:W-:Y:S05]  /*71a0*/  BSYNC.RECONVERGENT B1 ;  /* 0x0000000000017941 */ /* 0x000fea0003800200 */
.L_x_10332:
[----:B------:R-:W-:Y:S01]  /*71b0*/  UMOV UR33, 0xffffffff ;  /* 0xffffffff00217882 */ /* 0x000fe20000000000 */
[----:B------:R-:W-:Y:S02]  /*71c0*/  ISETP.GT.U32.AND P2, PT, R110, 0x1d, PT ;  /* 0x0000001d6e00780c */ /* 0x000fe40003f44070 */
[----:B------:R-:W-:Y:S11]  /*71d0*/  BRA.DIV UR33, `(.L_x_10334) ;  /* 0x0000006a21cc7947 */ /* 0x000ff6000b800000 */
[----:B----4-:R4:W1:Y:S04]  /*71e0*/  SHFL.DOWN PT, R71, R250, 0x2, 0x1f ;  /* 0x08401f00fa477f89 */ /* 0x01086800000e0000 */
[----:B---3--:R4:W3:Y:S04]  /*71f0*/  SHFL.DOWN PT, R245, R74, 0x2, 0x1f ;  /* 0x08401f004af57f89 */ /* 0x0088e800000e0000 */
[----:B--2---:R4:W2:Y:S04]  /*7200*/  SHFL.DOWN PT, R247, R75, 0x2, 0x1f ;  /* 0x08401f004bf77f89 */ /* 0x0048a800000e0000 */
[----:B0-----:R4:W0:Y:S02]  /*7210*/  SHFL.DOWN PT, R251, R249, 0x2, 0x1f ;  /* 0x08401f00f9fb7f89 */ /* 0x00182400000e0000 */
.L_x_10478:
        /* <DEDUP_REMOVED lines=12> */
.L_x_10336:
[----:B------:R-:W-:Y:S05]  /*72e0*/  BSYNC.RECONVERGENT B1 ;  /* 0x0000000000017941 */ /* 0x000fea0003800200 */
.L_x_10335:
[----:B------:R-:W-:Y:S01]  /*72f0*/  UMOV UR33, 0xffffffff ;  /* 0xffffffff00217882 */ /* 0x000fe20000000000 */
[----:B------:R-:W-:Y:S02]  /*7300*/  ISETP.GT.U32.AND P2, PT, R110, 0x1b, PT ;  /* 0x0000001b6e00780c */ /* 0x000fe40003f44070 */
[----:B------:R-:W-:Y:S11]  /*7310*/  BRA.DIV UR33, `(.L_x_10337) ;  /* 0x0000006a21ec7947 */ /* 0x000ff6000b800000 */
[----:B-1----:R1:W1:Y:S04]  /*7320*/  SHFL.DOWN PT, R71, R250, 0x4, 0x1f ;  /* 0x08801f00fa477f89 */ /* 0x00226800000e0000 */
[----:B---3--:R3:W1:Y:S04]  /*7330*/  SHFL.DOWN PT, R245, R74, 0x4, 0x1f ;  /* 0x08801f004af57f89 */ /* 0x00866800000e0000 */
[----:B--2---:R3:W2:Y:S04]  /*7340*/  SHFL.DOWN PT, R247, R75, 0x4, 0x1f ;  /* 0x08801f004bf77f89 */ /* 0x0046a800000e0000 */
[----:B0-----:R3:W0:Y:S02]  /*7350*/  SHFL.DOWN PT, R251, R249, 0x4, 0x1f ;  /* 0x08801f00f9fb7f89 */ /* 0x00162400000e0000 */
.L_x_10484:
        /* <DEDUP_REMOVED lines=12> */
.L_x_10339:
[----:B------:R-:W-:Y:S05]  /*7420*/  BSYNC.RECONVERGENT B1 ;  /* 0x0000000000017941 */ /* 0x000fea0003800200 */
.L_x_10338:
[----:B------:R-:W-:Y:S01]  /*7430*/  UMOV UR33, 0xffffffff ;  /* 0xffffffff00217882 */ /* 0x000fe20000000000 */
[----:B------:R-:W-:Y:S02]  /*7440*/  ISETP.GT.U32.AND P2, PT, R110, 0x17, PT ;  /* 0x000000176e00780c */ /* 0x000fe40003f44070 */
[----:B------:R-:W-:Y:S11]  /*7450*/  BRA.DIV UR33, `(.L_x_10340) ;  /* 0x0000006e210c7947 */ /* 0x000ff6000b800000 */
[----:B-1----:R1:W1:Y:S04]  /*7460*/  SHFL.DOWN PT, R71, R250, 0x8, 0x1f ;  /* 0x09001f00fa477f89 */ /* 0x00226800000e0000 */
[----:B------:R0:W1:Y:S04]  /*7470*/  SHFL.DOWN PT, R245, R74, 0x8, 0x1f ;  /* 0x09001f004af57f89 */ /* 0x00006800000e0000 */
[----:B--2---:R2:W1:Y:S04]  /*7480*/  SHFL.DOWN PT, R247, R75, 0x8, 0x1f ;  /* 0x09001f004bf77f89 */ /* 0x00446800000e0000 */
[----:B0-----:R2:W0:Y:S02]  /*7490*/  SHFL.DOWN PT, R251, R249, 0x8, 0x1f ;  /* 0x09001f00f9fb7f89 */ /* 0x00142400000e0000 */
.L_x_10490:
        /* <DEDUP_REMOVED lines=12> */
.L_x_10342:
[----:B------:R-:W-:Y:S05]  /*7560*/  BSYNC.RECONVERGENT B1 ;  /* 0x0000000000017941 */ /* 0x000fea0003800200 */
.L_x_10341:
[----:B------:R-:W-:Y:S01]  /*7570*/  UMOV UR33, 0xffffffff ;  /* 0xffffffff00217882 */ /* 0x000fe20000000000 */
[----:B------:R-:W-:Y:S02]  /*7580*/  ISETP.GT.U32.AND P2, PT, R110, 0xf, PT ;  /* 0x0000000f6e00780c */ /* 0x000fe40003f44070 */
[----:B------:R-:W-:Y:S11]  /*7590*/  BRA.DIV UR33, `(.L_x_10343) ;  /* 0x0000006e212c7947 */ /* 0x000ff6000b800000 */
[----:B-1----:R1:W1:Y:S04]  /*75a0*/  SHFL.DOWN PT, R71, R250, 0x10, 0x1f ;  /* 0x0a001f00fa477f89 */ /* 0x00226800000e0000 */
[----:B------:R0:W1:Y:S04]  /*75b0*/  SHFL.DOWN PT, R245, R74, 0x10, 0x1f ;  /* 0x0a001f004af57f89 */ /* 0x00006800000e0000 */
[----:B------:R1:W1:Y:S04]  /*75c0*/  SHFL.DOWN PT, R247, R75, 0x10, 0x1f ;  /* 0x0a001f004bf77f89 */ /* 0x00026800000e0000 */
[----:B0-----:R0:W0:Y:S02]  /*75d0*/  SHFL.DOWN PT, R251, R249, 0x10, 0x1f ;  /* 0x0a001f00f9fb7f89 */ /* 0x00102400000e0000 */
.L_x_10496:
        /* <DEDUP_REMOVED lines=12> */
.L_x_10345:
[----:B------:R-:W-:Y:S05]  /*76a0*/  BSYNC.RECONVERGENT B1 ;  /* 0x0000000000017941 */ /* 0x000fea0003800200 */
.L_x_10344:
        /* <DEDUP_REMOVED lines=26> */
.L_x_10510:
        /* <DEDUP_REMOVED lines=14> */
.L_x_10348:
[----:B------:R-:W-:Y:S05]  /*7930*/  BSYNC.RECONVERGENT B1 ;  /* 0x0000000000017941 */ /* 0x000fea0003800200 */
.L_x_10347:
        /* <DEDUP_REMOVED lines=16> */
.L_x_10330:
[----:B------:R-:W-:Y:S05]  /*7a40*/  BSYNC B0 ;  /* 0x0000000000007941 */ /* 0x000fea0003800000 */
.L_x_10329:
[----:B------:R-:W-:Y:S05]  /*7a50*/  WARPSYNC.ALL ;  /* 0x0000000000007948 */ /* 0x000fea0003800000 */
[----:B------:R-:W-:Y:S01]  /*7a60*/  BAR.SYNC.DEFER_BLOCKING 0x0 ;  /* 0x0000000000007b1d */ /* 0x000fe20000010000 */
[----:B-1----:R-:W-:Y:S01]  /*7a70*/  FMUL.FTZ R64, R154, R128 ;  /* 0x000000809a407220 */ /* 0x002fe20000410000 */
[----:B----4-:R-:W-:Y:S01]  /*7a80*/  FMUL.FTZ R73, R152, R129 ;  /* 0x0000008198497220 */ /* 0x010fe20000410000 */
[----:B------:R-:W-:Y:S01]  /*7a90*/  FMUL.FTZ R69, R154, R241 ;  /* 0x000000f19a457220 */ /* 0x000fe20000410000 */
[----:B------:R-:W-:Y:S01]  /*7aa0*/  FMUL.FTZ R66, R158, R207 ;  /* 0x000000cf9e427220 */ /* 0x000fe20000410000 */
[C---:B------:R-:W-:Y:S01]  /*7ab0*/  FFMA.FTZ R67, R151.reuse, R241, -R64 ;  /* 0x000000f197437223 */ /* 0x040fe20000010840 */
[----:B------:R-:W-:Y:S01]  /*7ac0*/  FFMA.FTZ R73, R150, R236, -R73 ;  /* 0x000000ec96497223 */ /* 0x000fe20000010849 */
[----:B------:R-:W-:Y:S01]  /*7ad0*/  FFMA.FTZ R151, R151, R128, R69 ;  /* 0x0000008097977223 */ /* 0x000fe20000010045 */
[C---:B------:R-:W-:Y:S01]  /*7ae0*/  FMUL.FTZ R64, R156.reuse, R206 ;  /* 0x000000ce9c407220 */ /* 0x040fe20000410000 */
[----:B------:R-:W-:Y:S01]  /*7af0*/  FMUL.FTZ R69, R156, R234 ;  /* 0x000000ea9c457220 */ /* 0x000fe20000410000 */
[----:B------:R-:W-:Y:S01]  /*7b00*/  FMUL.FTZ R152, R152, R236 ;  /* 0x000000ec98987220 */ /* 0x000fe20000410000 */
[----:B------:R-:W-:Y:S01]  /*7b10*/  FMUL.FTZ R158, R158, R239 ;  /* 0x000000ef9e9e7220 */ /* 0x000fe20000410000 */
[----:B------:R-:W-:Y:S01]  /*7b20*/  FFMA.FTZ R73, R0, R73, RZ ;  /* 0x0000004900497223 */ /* 0x000fe200000100ff */
[C---:B------:R-:W-:Y:S01]  /*7b30*/  FFMA.FTZ R64, R153.reuse, R234, -R64 ;  /* 0x000000ea99407223 */ /* 0x040fe20000010840 */
[----:B------:R-:W-:Y:S01]  /*7b40*/  FFMA.FTZ R154, R153, R206, R69 ;  /* 0x000000ce999a7223 */ /* 0x000fe20000010045 */
[C---:B------:R-:W-:Y:S01]  /*7b50*/  FFMA.FTZ R153, R155.reuse, R239, -R66 ;  /* 0x000000ef9b997223 */ /* 0x040fe20000010842 */
[----:B------:R-:W-:Y:S01]  /*7b60*/  FFMA.FTZ R65, R150, R129, R152 ;  /* 0x0000008196417223 */ /* 0x000fe20000010098 */
[----:B------:R-:W-:Y:S01]  /*7b70*/  FFMA.FTZ R155, R155, R207, R158 ;  /* 0x000000cf9b9b7223 */ /* 0x000fe2000001009e */
[----:B------:R-:W-:Y:S01]  /*7b80*/  FFMA.FTZ R158, R16, R67, R73 ;  /* 0x00000043109e7223 */ /* 0x000fe20000010049 */
[----:B------:R-:W-:Y:S01]  /*7b90*/  FMUL.FTZ R66, R160, R208 ;  /* 0x000000d0a0427220 */ /* 0x000fe20000410000 */
[----:B------:R-:W-:Y:S01]  /*7ba0*/  FFMA.FTZ R156, -R0, R65, RZ ;  /* 0x00000041009c7223 */ /* 0x000fe200000101ff */
[----:B------:R-:W-:Y:S01]  /*7bb0*/  FMUL.FTZ R68, R162, R209 ;  /* 0x000000d1a2447220 */ /* 0x000fe20000410000 */
[----:B------:R-:W-:Y:S01]  /*7bc0*/  FFMA.FTZ R65, R15, R64, R158 ;  /* 0x000000400f417223 */ /* 0x000fe2000001009e */
[-C--:B------:R-:W-:Y:S01]  /*7bd0*/  FFMA.FTZ R66, R157, R230.reuse, -R66 ;  /* 0x000000e69d427223 */ /* 0x080fe20000010842 */
[----:B------:R-:W-:Y:S01]  /*7be0*/  FFMA.FTZ R151, -R16, R151, R156 ;  /* 0x0000009710977223 */ /* 0x000fe2000001019c */
[----:B------:R-:W-:Y:S01]  /*7bf0*/  FMUL.FTZ R69, R160, R230 ;  /* 0x000000e6a0457220 */ /* 0x000fe20000410000 */
[----:B------:R-:W-:Y:S01]  /*7c00*/  FFMA.FTZ R158, R14, R153, R65 ;  /* 0x000000990e9e7223 */ /* 0x000fe20000010041 */
[-C--:B------:R-:W-:Y:S01]  /*7c10*/  FFMA.FTZ R75, R159, R235.reuse, -R68 ;  /* 0x000000eb9f4b7223 */ /* 0x080fe20000010844 */
[----:B------:R-:W1:Y:S01]  /*7c20*/  LDS.64 R64, [R111+0x35e8] ;  /* 0x0035e8006f407984 */ /* 0x000e620000000a00 */
[----:B------:R-:W-:Y:S01]  /*7c30*/  FFMA.FTZ R154, -R15, R154, R151 ;  /* 0x0000009a0f9a7223 */ /* 0x000fe20000010197 */
[----:B------:R-:W-:Y:S01]  /*7c40*/  FMUL.FTZ R152, R164, R210 ;  /* 0x000000d2a4987220 */ /* 0x000fe20000410000 */
[----:B------:R-:W-:Y:S01]  /*7c50*/  FFMA.FTZ R67, R13, R66, R158 ;  /* 0x000000420d437223 */ /* 0x000fe2000001009e */
[----:B------:R-:W-:Y:S01]  /*7c60*/  ULEA UR33, UR13, 0xfffff800, 0xb ;  /* 0xfffff8000d217891 */ /* 0x000fe2000f8e58ff */
[----:B------:R-:W-:Y:S01]  /*7c70*/  FMUL.FTZ R162, R162, R235 ;  /* 0x000000eba2a27220 */ /* 0x000fe20000410000 */
[----:B------:R-:W-:Y:S01]  /*7c80*/  FFMA.FTZ R150, R157, R208, R69 ;  /* 0x000000d09d967223 */ /* 0x000fe20000010045 */
[----:B------:R-:W-:Y:S01]  /*7c90*/  FFMA.FTZ R155, -R14, R155, R154 ;  /* 0x0000009b0e9b7223 */ /* 0x000fe2000001019a */
[----:B------:R-:W-:Y:S01]  /*7ca0*/  FMUL.FTZ R69, R164, R233 ;  /* 0x000000e9a4457220 */ /* 0x000fe20000410000 */
[----:B------:R-:W-:Y:S01]  /*7cb0*/  FMUL.FTZ R70, R166, R211 ;  /* 0x000000d3a6467220 */ /* 0x000fe20000410000 */
[----:B------:R-:W-:Y:S01]  /*7cc0*/  FFMA.FTZ R152, R161, R233, -R152 ;  /* 0x000000e9a1987223 */ /* 0x000fe20000010898 */
[----:B------:R-:W-:Y:S01]  /*7cd0*/  FFMA.FTZ R66, R12, R75, R67 ;  /* 0x0000004b0c427223 */ /* 0x000fe20000010043 */
[----:B------:R-:W-:Y:S01]  /*7ce0*/  USHF.R.S32.HI UR34, URZ, 0x1f, UR33 ;  /* 0x0000001fff227899 */ /* 0x000fe20008011421 */
[----:B------:R-:W-:Y:S01]  /*7cf0*/  FFMA.FTZ R159, R159, R209, R162 ;  /* 0x000000d19f9f7223 */ /* 0x000fe200000100a2 */
[----:B------:R-:W-:Y:S01]  /*7d00*/  FFMA.FTZ R155, -R13, R150, R155 ;  /* 0x000000960d9b7223 */ /* 0x000fe2000001019b */
[----:B------:R-:W-:Y:S01]  /*7d10*/  FFMA.FTZ R68, R161, R210, R69 ;  /* 0x000000d2a1447223 */ /* 0x000fe20000010045 */
[-C--:B------:R-:W-:Y:S01]  /*7d20*/  FFMA.FTZ R69, R163, R229.reuse, -R70 ;  /* 0x000000e5a3457223 */ /* 0x080fe20000010846 */
[----:B------:R-:W-:Y:S01]  /*7d30*/  FMUL.FTZ R74, R168, R212 ;  /* 0x000000d4a84a7220 */ /* 0x000fe20000410000 */
[----:B------:R-:W-:Y:S01]  /*7d40*/  FFMA.FTZ R153, R11, R152, R66 ;  /* 0x000000980b997223 */ /* 0x000fe20000010042 */
[----:B------:R-:W-:Y:S01]  /*7d50*/  FMUL.FTZ R166, R166, R229 ;  /* 0x000000e5a6a67220 */ /* 0x000fe20000410000 */
[----:B------:R-:W-:Y:S01]  /*7d60*/  FFMA.FTZ R158, -R12, R159, R155 ;  /* 0x0000009f0c9e7223 */ /* 0x000fe2000001019b */
[----:B------:R-:W-:Y:S01]  /*7d70*/  MOV R155, UR42 ;  /* 0x0000002a009b7c02 */ /* 0x000fe20008000f00 */
[----:B------:R-:W-:Y:S01]  /*7d80*/  FMUL.FTZ R71, R168, R224 ;  /* 0x000000e0a8477220 */ /* 0x000fe20000410000 */
[----:B------:R-:W-:Y:S01]  /*7d90*/  LOP3.LUT R66, R100, UR33, RZ, 0xfc, !PT ;  /* 0x0000002164427c12 */ /* 0x000fe2000f8efcff */
[----:B------:R-:W-:Y:S01]  /*7da0*/  FMUL.FTZ R72, R171, R214 ;  /* 0x000000d6ab487220 */ /* 0x000fe20000410000 */
[----:B------:R-:W-:Y:S01]  /*7db0*/  MOV R67, UR34 ;  /* 0x0000002200437c02 */ /* 0x000fe20008000f00 */
[----:B------:R-:W-:Y:S01]  /*7dc0*/  FFMA.FTZ R74, R165, R224, -R74 ;  /* 0x000000e0a54a7223 */ /* 0x000fe2000001084a */
[----:B------:R-:W-:Y:S01]  /*7dd0*/  FFMA.FTZ R160, R10, R69, R153 ;  /* 0x000000450aa07223 */ /* 0x000fe20000010099 */
[----:B------:R-:W-:Y:S01]  /*7de0*/  FFMA.FTZ R163, R163, R211, R166 ;  /* 0x000000d3a3a37223 */ /* 0x000fe200000100a6 */
[----:B------:R-:W-:Y:S01]  /*7df0*/  FFMA.FTZ R158, -R11, R68, R158 ;  /* 0x000000440b9e7223 */ /* 0x000fe2000001019e */
[----:B------:R-:W-:Y:S01]  /*7e00*/  FFMA.FTZ R70, R165, R212, R71 ;  /* 0x000000d4a5467223 */ /* 0x000fe20000010047 */
[----:B------:R-:W-:-:S04]  /*7e10*/  IMAD.WIDE.U32 R68, R155, UR8, R66 ;  /* 0x000000089b447c25 */ /* 0x000fc8000f8e0042 */
[----:B------:R-:W-:Y:S01]  /*7e20*/  FFMA.FTZ R71, R167, R222, -R72 ;  /* 0x000000dea7477223 */ /* 0x000fe20000010848 */
[----:B------:R-:W-:Y:S01]  /*7e30*/  FFMA.FTZ R67, R9, R74, R160 ;  /* 0x0000004a09437223 */ /* 0x000fe200000100a0 */
[----:B------:R-:W-:Y:S01]  /*7e40*/  MOV R153, UR43 ;  /* 0x0000002b00997c02 */ /* 0x000fe20008000f00 */
[----:B------:R-:W-:Y:S01]  /*7e50*/  FFMA.FTZ R163, -R10, R163, R158 ;  /* 0x000000a30aa37223 */ /* 0x000fe2000001019e */
[----:B------:R-:W-:Y:S01]  /*7e60*/  FMUL.FTZ R157, R174, R213 ;  /* 0x000000d5ae9d7220 */ /* 0x000fe20000410000 */
[----:B------:R-:W-:Y:S01]  /*7e70*/  FFMA.FTZ R74, R8, R71, R67 ;  /* 0x00000047084a7223 */ /* 0x000fe20000010043 */
[----:B------:R-:W-:Y:S01]  /*7e80*/  FMUL.FTZ R171, R171, R222 ;  /* 0x000000deabab7220 */ /* 0x000fe20000410000 */
[----:B------:R-:W-:Y:S01]  /*7e90*/  FFMA.FTZ R163, -R9, R70, R163 ;  /* 0x0000004609a37223 */ /* 0x000fe200000101a3 */
[----:B------:R-:W-:Y:S01]  /*7ea0*/  IMAD R71, R153, UR8, R69 ;  /* 0x0000000899477c24 */ /* 0x000fe2000f8e0245 */
[----:B------:R-:W-:Y:S01]  /*7eb0*/  LEA R70, P0, R68, UR9, 0x2 ;  /* 0x0000000944467c11 */ /* 0x000fe2000f8010ff */
[----:B------:R-:W-:Y:S01]  /*7ec0*/  FMUL.FTZ R156, R177, R216 ;  /* 0x000000d8b19c7220 */ /* 0x000fe20000410000 */
[-C--:B------:R-:W-:Y:S01]  /*7ed0*/  FFMA.FTZ R72, R170, R225.reuse, -R157 ;  /* 0x000000e1aa487223 */ /* 0x080fe2000001089d */
[----:B------:R-:W-:Y:S01]  /*7ee0*/  FFMA.FTZ R167, R167, R214, R171 ;  /* 0x000000d6a7a77223 */ /* 0x000fe200000100ab */
[----:B------:R-:W-:Y:S01]  /*7ef0*/  LEA.HI.X R71, R68, UR12, R71, 0x2, P0 ;  /* 0x0000000c44477c11 */ /* 0x000fe200080f1447 */
[----:B------:R-:W-:Y:S01]  /*7f00*/  FMUL.FTZ R174, R174, R225 ;  /* 0x000000e1aeae7220 */ /* 0x000fe20000410000 */
[----:B-1----:R-:W-:Y:S01]  /*7f10*/  FMUL.FTZ R68, R64, R119 ;  /* 0x0000007740447220 */ /* 0x002fe20000410000 */
[----:B------:R-:W-:Y:S01]  /*7f20*/  FFMA.FTZ R73, R173, R220, -R156 ;  /* 0x000000dcad497223 */ /* 0x000fe2000001089c */
[----:B------:R-:W-:Y:S01]  /*7f30*/  FMUL.FTZ R156, R180, R215 ;  /* 0x000000d7b49c7220 */ /* 0x000fe20000410000 */
[----:B------:R-:W-:Y:S01]  /*7f40*/  FFMA.FTZ R153, R7, R72, R74 ;  /* 0x0000004807997223 */ /* 0x000fe2000001004a */
[----:B------:R-:W-:Y:S01]  /*7f50*/  FMUL.FTZ R119, R65, R119 ;  /* 0x0000007741777220 */ /* 0x000fe20000410000 */
[----:B------:R-:W-:Y:S01]  /*7f60*/  FFMA.FTZ R170, R170, R213, R174 ;  /* 0x000000d5aaaa7223 */ /* 0x000fe200000100ae */
[----:B------:R-:W-:Y:S01]  /*7f70*/  FMUL.FTZ R177, R177, R220 ;  /* 0x000000dcb1b17220 */ /* 0x000fe20000410000 */
[----:B------:R-:W-:Y:S01]  /*7f80*/  FFMA.FTZ R163, -R8, R167, R163 ;  /* 0x000000a708a37223 */ /* 0x000fe200000101a3 */
[----:B------:R-:W-:Y:S01]  /*7f90*/  FFMA.FTZ R65, R65, R118, -R68 ;  /* 0x0000007641417223 */ /* 0x000fe20000010844 */
[----:B------:R-:W-:Y:S01]  /*7fa0*/  FFMA.FTZ R156, R169, R223, -R156 ;  /* 0x000000dfa99c7223 */ /* 0x000fe2000001089c */
[----:B------:R-:W-:Y:S01]  /*7fb0*/  FMUL.FTZ R151, R176, R217 ;  /* 0x000000d9b0977220 */ /* 0x000fe20000410000 */
[----:B------:R-:W-:Y:S01]  /*7fc0*/  FFMA.FTZ R72, R6, R73, R153 ;  /* 0x0000004906487223 */ /* 0x000fe20000010099 */
[----:B------:R-:W-:Y:S01]  /*7fd0*/  ISETP.NE.AND P2, PT, R100, RZ, PT ;  /* 0x000000ff6400720c */ /* 0x000fe20003f45270 */
[----:B------:R-:W-:Y:S01]  /*7fe0*/  FFMA.FTZ R173, R173, R216, R177 ;  /* 0x000000d8adad7223 */ /* 0x000fe200000100b1 */
[----:B------:R-:W-:Y:S01]  /*7ff0*/  FMUL.FTZ R154, R180, R223 ;  /* 0x000000dfb49a7220 */ /* 0x000fe20000410000 */
[----:B------:R-:W-:Y:S01]  /*8000*/  FFMA.FTZ R170, -R7, R170, R163 ;  /* 0x000000aa07aa7223 */ /* 0x000fe200000101a3 */
[----:B------:R-:W-:Y:S01]  /*8010*/  FFMA.FTZ R119, R64, R118, R119 ;  /* 0x0000007640777223 */ /* 0x000fe20000010077 */
[----:B------:R-:W-:Y:S01]  /*8020*/  FADD.FTZ R182, R182, R65 ;  /* 0x00000041b6b67221 */ /* 0x000fe20000010000 */
[----:B------:R-:W-:Y:S01]  /*8030*/  FFMA.FTZ R151, R172, R219, -R151 ;  /* 0x000000dbac977223 */ /* 0x000fe20000010897 */
[----:B------:R-:W-:Y:S01]  /*8040*/  FFMA.FTZ R73, R5, R156, R72 ;  /* 0x0000009c05497223 */ /* 0x000fe20000010048 */
[----:B------:R-:W-:Y:S01]  /*8050*/  P2R R64, PR, RZ, 0x4 ;  /* 0x00000004ff407803 */ /* 0x000fe20000000000 */
[----:B------:R-:W-:Y:S01]  /*8060*/  FFMA.FTZ R154, R169, R215, R154 ;  /* 0x000000d7a99a7223 */ /* 0x000fe2000001009a */
[----:B------:R-:W-:Y:S01]  /*8070*/  FMUL.FTZ R176, R176, R219 ;  /* 0x000000dbb0b07220 */ /* 0x000fe20000410000 */
[----:B------:R-:W-:Y:S01]  /*8080*/  FFMA.FTZ R173, -R6, R173, R170 ;  /* 0x000000ad06ad7223 */ /* 0x000fe200000101aa */
[----:B------:R-:W-:Y:S01]  /*8090*/  FFMA.FTZ R64, R2, R205, R119 ;  /* 0x000000cd02407223 */ /* 0x000fe20000010077 */
[----:B------:R-:W-:Y:S01]  /*80a0*/  FMUL.FTZ R68, R115, R182 ;  /* 0x000000b673447220 */ /* 0x000fe20000410000 */
[C---:B------:R-:W-:Y:S01]  /*80b0*/  FMUL.FTZ R152, R179.reuse, R218 ;  /* 0x000000dab3987220 */ /* 0x040fe20000410000 */
[----:B------:R-:W-:Y:S01]  /*80c0*/  FFMA.FTZ R72, R4, R151, R73 ;  /* 0x0000009704487223 */ /* 0x000fe20000010049 */
[----:B------:R-:W-:Y:S01]  /*80d0*/  FFMA.FTZ R75, R172, R217, R176 ;  /* 0x000000d9ac4b7223 */ /* 0x000fe200000100b0 */
[----:B------:R-:W-:Y:S01]  /*80e0*/  FMUL.FTZ R179, R179, R238 ;  /* 0x000000eeb3b37220 */ /* 0x000fe20000410000 */
[----:B------:R-:W-:Y:S01]  /*80f0*/  FFMA.FTZ R154, -R5, R154, R173 ;  /* 0x0000009a059a7223 */ /* 0x000fe200000101ad */
[----:B------:R-:W-:Y:S01]  /*8100*/  FFMA.FTZ R73, R117, R64, R68 ;  /* 0x0000004075497223 */ /* 0x000fe20000010044 */
[----:B------:R-:W-:Y:S01]  /*8110*/  FFMA.FTZ R152, R175, R238, -R152 ;  /* 0x000000eeaf987223 */ /* 0x000fe20000010898 */
[----:B------:R-:W-:Y:S01]  /*8120*/  FMUL.FTZ R115, R115, R64 ;  /* 0x0000004073737220 */ /* 0x000fe20000410000 */
[----:B------:R-:W-:Y:S01]  /*8130*/  FFMA.FTZ R150, R175, R218, R179 ;  /* 0x000000daaf967223 */ /* 0x000fe200000100b3 */
[----:B------:R-:W-:Y:S01]  /*8140*/  FFMA.FTZ R75, -R4, R75, R154 ;  /* 0x0000004b044b7223 */ /* 0x000fe2000001019a */
[C---:B------:R-:W-:Y:S01]  /*8150*/  FFMA.FTZ R204, R3.reuse, R204, R73 ;  /* 0x000000cc03cc7223 */ /* 0x040fe20000010049 */
[----:B------:R-:W-:Y:S01]  /*8160*/  FFMA.FTZ R65, R3, R152, R72 ;  /* 0x0000009803417223 */ /* 0x000fe20000010048 */
[----:B------:R-:W-:Y:S01]  /*8170*/  FMUL.FTZ R73, R129, UR47 ;  /* 0x0000002f81497c20 */ /* 0x000fe20008410000 */
[----:B------:R-:W-:Y:S01]  /*8180*/  FFMA.FTZ R72, R117, R182, -R115 ;  /* 0x000000b675487223 */ /* 0x000fe20000010873 */
[----:B------:R-:W-:Y:S01]  /*8190*/  FFMA.FTZ R68, -R3, R150, R75 ;  /* 0x0000009603447223 */ /* 0x000fe2000001014b */
[----:B------:R-:W-:Y:S01]  /*81a0*/  FMUL.FTZ R74, R120, R204 ;  /* 0x000000cc784a7220 */ /* 0x000fe20000410000 */
[----:B------:R-:W-:Y:S01]  /*81b0*/  FFMA.FTZ R75, R236, UR48, -R73 ;  /* 0x00000030ec4b7c23 */ /* 0x000fe20008010849 */
[----:B------:R-:W-:Y:S01]  /*81c0*/  FADD.FTZ R72, R181, R72 ;  /* 0x00000048b5487221 */ /* 0x000fe20000010000 */
[----:B------:R-:W-:Y:S01]  /*81d0*/  VOTEU.ALL UP0, P2 ;  /* 0x0000000000ff7886 */ /* 0x000fe20001000000 */
[----:B------:R-:W-:Y:S01]  /*81e0*/  MOV R117, UR20 ;  /* 0x0000001400757c02 */ /* 0x000fe20008000f00 */
[----:B------:R-:W-:Y:S01]  /*81f0*/  FMUL.FTZ R118, R0, R75 ;  /* 0x0000004b00767220 */ /* 0x000fe20000410000 */
[-C--:B------:R-:W-:Y:S01]  /*8200*/  FMUL.FTZ R75, R120, R72.reuse ;  /* 0x00000048784b7220 */ /* 0x080fe20000410000 */
[C---:B------:R-:W-:Y:S01]  /*8210*/  FFMA.FTZ R74, R121.reuse, R72, -R74 ;  /* 0x00000048794a7223 */ /* 0x040fe2000001084a */
[----:B------:R-:W-:Y:S01]  /*8220*/  @!UP0 ULEA UR33, UR8, UR20, 0x4 ;  /* 0x0000001408218291 */ /* 0x000fe2000f8e20ff */
[----:B------:R-:W-:Y:S01]  /*8230*/  FMUL.FTZ R152, R128, UR48 ;  /* 0x0000003080987c20 */ /* 0x000fe20008410000 */
[----:B------:R-:W-:Y:S01]  /*8240*/  FFMA.FTZ R75, R121, R204, R75 ;  /* 0x000000cc794b7223 */ /* 0x000fe2000001004b */
[----:B------:R-:W-:Y:S01]  /*8250*/  FADD.FTZ R183, R183, R74 ;  /* 0x0000004ab7b77221 */ /* 0x000fe20000010000 */
[----:B------:R-:W-:Y:S01]  /*8260*/  FMUL.FTZ R115, R129, UR48 ;  /* 0x0000003081737c20 */ /* 0x000fe20008410000 */
[----:B------:R-:W-:-:S02]  /*8270*/  IMAD R73, R100, 0x84, R117 ;  /* 0x0000008464497824 */ /* 0x000fc400078e0275 */
[----:B------:R-:W-:Y:S01]  /*8280*/  FFMA.FTZ R203, R4, R203, R75 ;  /* 0x000000cb04cb7223 */ /* 0x000fe2000001004b */
[----:B------:R-:W-:Y:S01]  /*8290*/  FMUL.FTZ R74, R122, R183 ;  /* 0x000000b77a4a7220 */ /* 0x000fe20000410000 */
[----:B------:R-:W-:Y:S01]  /*82a0*/  FMUL.FTZ R75, R206, UR47 ;  /* 0x0000002fce4b7c20 */ /* 0x000fe20008410000 */
[----:B0-----:R0:W-:Y:S01]  /*82b0*/  @!P2 STS.128 [UR33+0x4be0], R60 ;  /* 0x004be03cff00a988 */ /* 0x0011e20008000c21 */
[-C--:B------:R-:W-:Y:S01]  /*82c0*/  FMUL.FTZ R122, R122, R203.reuse ;  /* 0x000000cb7a7a7220 */ /* 0x080fe20000410000 */
[C---:B------:R-:W-:Y:S01]  /*82d0*/  FFMA.FTZ R74, R123.reuse, R203, R74 ;  /* 0x000000cb7b4a7223 */ /* 0x040fe2000001004a */
[----:B------:R-:W-:Y:S01]  /*82e0*/  FMUL.FTZ R150, R128, UR47 ;  /* 0x0000002f80967c20 */ /* 0x000fe20008410000 */
[----:B------:R-:W-:Y:S01]  /*82f0*/  FFMA.FTZ R115, R236, UR47, R115 ;  /* 0x0000002fec737c23 */ /* 0x000fe20008010073 */
[----:B------:R-:W-:Y:S01]  /*8300*/  FFMA.FTZ R123, R123, R183, -R122 ;  /* 0x000000b77b7b7223 */ /* 0x000fe2000001087a */
[----:B------:R-:W-:Y:S01]  /*8310*/  FFMA.FTZ R202, R5, R202, R74 ;  /* 0x000000ca05ca7223 */ /* 0x000fe2000001004a */
[----:B------:R1:W-:Y:S01]  /*8320*/  STS [R73+0x1080], R118 ;  /* 0x0010807649007388 */ /* 0x0003e20000000800 */
[----:B------:R-:W-:Y:S01]  /*8330*/  FMUL.FTZ R120, R0, -R115 ;  /* 0x8000007300787220 */ /* 0x000fe20000410000 */
[----:B------:R-:W-:Y:S01]  /*8340*/  FADD.FTZ R184, R184, R123 ;  /* 0x0000007bb8b87221 */ /* 0x000fe20000010000 */
[----:B------:R-:W-:Y:S01]  /*8350*/  FMUL.FTZ R122, R207, UR48 ;  /* 0x00000030cf7a7c20 */ /* 0x000fe20008410000 */
[----:B------:R-:W-:Y:S01]  /*8360*/  FMUL.FTZ R117, R212, UR47 ;  /* 0x0000002fd4757c20 */ /* 0x000fe20008410000 */
[----:B------:R-:W-:Y:S01]  /*8370*/  FMUL.FTZ R119, R218, UR47 ;  /* 0x0000002fda777c20 */ /* 0x000fe20008410000 */
[----:B------:R2:W-:Y:S01]  /*8380*/  STS [R73+0x1084], R120 ;  /* 0x0010847849007388 */ /* 0x0005e20000000800 */
[----:B0-----:R-:W-:Y:S01]  /*8390*/  FFMA.FTZ R60, R234, UR48, -R75 ;  /* 0x00000030ea3c7c23 */ /* 0x001fe2000801084b */
[C---:B------:R-:W-:Y:S01]  /*83a0*/  FFMA.FTZ R63, R241.reuse, UR47, R152 ;  /* 0x0000002ff13f7c23 */ /* 0x040fe20008010098 */
[----:B------:R-:W-:Y:S01]  /*83b0*/  FFMA.FTZ R61, R241, UR48, -R150 ;  /* 0x00000030f13d7c23 */ /* 0x000fe20008010896 */
[----:B------:R-:W-:Y:S01]  /*83c0*/  FMUL.FTZ R75, R208, UR48 ;  /* 0x00000030d04b7c20 */ /* 0x000fe20008410000 */
[----:B-1----:R-:W-:Y:S01]  /*83d0*/  FMUL.FTZ R118, R15, R60 ;  /* 0x0000003c0f767220 */ /* 0x002fe20000410000 */
[----:B------:R-:W-:Y:S01]  /*83e0*/  FMUL.FTZ R74, R16, -R63 ;  /* 0x8000003f104a7220 */ /* 0x000fe20000410000 */
[C---:B------:R-:W-:Y:S01]  /*83f0*/  FMUL.FTZ R60, R124.reuse, R184 ;  /* 0x000000b87c3c7220 */ /* 0x040fe20000410000 */
[-C--:B------:R-:W-:Y:S01]  /*8400*/  FMUL.FTZ R63, R124, R202.reuse ;  /* 0x000000ca7c3f7220 */ /* 0x080fe20000410000 */
[----:B------:R-:W-:Y:S01]  /*8410*/  FMUL.FTZ R62, R16, R61 ;  /* 0x0000003d103e7220 */ /* 0x000fe20000410000 */
[----:B--2---:R-:W-:Y:S01]  /*8420*/  FMUL.FTZ R120, R207, UR47 ;  /* 0x0000002fcf787c20 */ /* 0x004fe20008410000 */
[C---:B------:R-:W-:Y:S01]  /*8430*/  FFMA.FTZ R61, R125.reuse, R202, R60 ;  /* 0x000000ca7d3d7223 */ /* 0x040fe2000001003c */
[----:B------:R-:W-:Y:S01]  /*8440*/  FFMA.FTZ R60, R125, R184, -R63 ;  /* 0x000000b87d3c7223 */ /* 0x000fe2000001083f */
[----:B------:R-:W-:Y:S01]  /*8450*/  FMUL.FTZ R63, R206, UR48 ;  /* 0x00000030ce3f7c20 */ /* 0x000fe20008410000 */
[----:B------:R0:W-:Y:S01]  /*8460*/  STS [R73+0x108c], R74 ;  /* 0x00108c4a49007388 */ /* 0x0001e20000000800 */
[----:B------:R-:W-:Y:S01]  /*8470*/  FFMA.FTZ R201, R6, R201, R61 ;  /* 0x000000c906c97223 */ /* 0x000fe2000001003d */
[----:B------:R-:W-:Y:S01]  /*8480*/  FADD.FTZ R185, R185, R60 ;  /* 0x0000003cb9b97221 */ /* 0x000fe20000010000 */
[----:B------:R-:W-:Y:S01]  /*8490*/  FFMA.FTZ R61, R239, UR48, -R120 ;  /* 0x00000030ef3d7c23 */ /* 0x000fe20008010878 */
[----:B------:R1:W-:Y:S01]  /*84a0*/  STS [R73+0x1088], R62 ;  /* 0x0010883e49007388 */ /* 0x0003e20000000800 */
[C---:B------:R-:W-:Y:S01]  /*84b0*/  FMUL.FTZ R60, R126.reuse, R201 ;  /* 0x000000c97e3c7220 */ /* 0x040fe20000410000 */
[----:B------:R-:W-:Y:S01]  /*84c0*/  FMUL.FTZ R126, R126, R185 ;  /* 0x000000b97e7e7220 */ /* 0x000fe20000410000 */
[----:B------:R-:W-:Y:S01]  /*84d0*/  FMUL.FTZ R120, R209, UR47 ;  /* 0x0000002fd1787c20 */ /* 0x000fe20008410000 */
[----:B------:R2:W-:Y:S01]  /*84e0*/  STS [R73+0x1090], R118 ;  /* 0x0010907649007388 */ /* 0x0005e20000000800 */
[----:B------:R-:W-:Y:S01]  /*84f0*/  FMUL.FTZ R124, R210, UR47 ;  /* 0x0000002fd27c7c20 */ /* 0x000fe20008410000 */
[----:B0-----:R-:W-:Y:S01]  /*8500*/  FMUL.FTZ R74, R14, R61 ;  /* 0x0000003d0e4a7220 */ /* 0x001fe20000410000 */
[C---:B------:R-:W-:Y:S01]  /*8510*/  FFMA.FTZ R61, R127.reuse, R185, -R60 ;  /* 0x000000b97f3d7223 */ /* 0x040fe2000001083c */
[----:B------:R-:W-:Y:S01]  /*8520*/  FFMA.FTZ R126, R127, R201, R126 ;  /* 0x000000c97f7e7223 */ /* 0x000fe2000001007e */
[----:B------:R-:W-:Y:S01]  /*8530*/  FFMA.FTZ R124, R233, UR48, -R124 ;  /* 0x00000030e97c7c23 */ /* 0x000fe2000801087c */
[----:B-1----:R-:W-:Y:S01]  /*8540*/  FFMA.FTZ R62, R234, UR47, R63 ;  /* 0x0000002fea3e7c23 */ /* 0x002fe2000801003f */
[----:B------:R-:W-:Y:S01]  /*8550*/  FFMA.FTZ R63, R239, UR47, R122 ;  /* 0x0000002fef3f7c23 */ /* 0x000fe2000801007a */
[----:B------:R-:W-:Y:S01]  /*8560*/  FADD.FTZ R186, R186, R61 ;  /* 0x0000003dbaba7221 */ /* 0x000fe20000010000 */
[----:B------:R-:W-:Y:S01]  /*8570*/  FFMA.FTZ R200, R7, R200, R126 ;  /* 0x000000c807c87223 */ /* 0x000fe2000001007e */
[----:B------:R-:W-:Y:S01]  /*8580*/  FMUL.FTZ R62, R15, -R62 ;  /* 0x8000003e0f3e7220 */ /* 0x000fe20000410000 */
[----:B------:R-:W-:Y:S01]  /*8590*/  FMUL.FTZ R61, R208, UR47 ;  /* 0x0000002fd03d7c20 */ /* 0x000fe20008410000 */
[----:B--2---:R-:W-:Y:S01]  /*85a0*/  FMUL.FTZ R118, R14, -R63 ;  /* 0x8000003f0e767220 */ /* 0x004fe20000410000 */
[C---:B------:R-:W-:Y:S01]  /*85b0*/  FMUL.FTZ R60, R130.reuse, R186 ;  /* 0x000000ba823c7220 */ /* 0x040fe20000410000 */
[----:B------:R-:W-:Y:S01]  /*85c0*/  FMUL.FTZ R63, R130, R200 ;  /* 0x000000c8823f7220 */ /* 0x000fe20000410000 */
[----:B------:R0:W-:Y:S01]  /*85d0*/  STS [R73+0x1094], R62 ;  /* 0x0010943e49007388 */ /* 0x0001e20000000800 */
[----:B------:R-:W-:Y:S01]  /*85e0*/  FMUL.FTZ R126, R211, UR48 ;  /* 0x00000030d37e7c20 */ /* 0x000fe20008410000 */
[----:B------:R-:W-:Y:S01]  /*85f0*/  FMUL.FTZ R124, R11, R124 ;  /* 0x0000007c0b7c7220 */ /* 0x000fe20000410000 */
[----:B------:R-:W-:Y:S01]  /*8600*/  FMUL.FTZ R130, R213, UR48 ;  /* 0x00000030d5827c20 */ /* 0x000fe20008410000 */
[----:B------:R1:W-:Y:S01]  /*8610*/  STS [R73+0x109c], R118 ;  /* 0x00109c7649007388 */ /* 0x0003e20000000800 */
[----:B------:R-:W-:Y:S01]  /*8620*/  FFMA.FTZ R115, R229, UR47, R126 ;  /* 0x0000002fe5737c23 */ /* 0x000fe2000801007e */
[----:B------:R-:W-:Y:S01]  /*8630*/  FMUL.FTZ R126, R213, UR47 ;  /* 0x0000002fd57e7c20 */ /* 0x000fe20008410000 */
[----:B------:R-:W-:Y:S01]  /*8640*/  FFMA.FTZ R130, R225, UR47, R130 ;  /* 0x0000002fe1827c23 */ /* 0x000fe20008010082 */
[----:B------:R2:W-:Y:S01]  /*8650*/  STS [R73+0x1098], R74 ;  /* 0x0010984a49007388 */ /* 0x0005e20000000800 */
[----:B------:R-:W-:Y:S01]  /*8660*/  FFMA.FTZ R236, R95, -R90, R236 ;  /* 0x8000005a5fec7223 */ /* 0x000fe200000100ec */
[----:B0-----:R-:W-:Y:S01]  /*8670*/  FFMA.FTZ R62, R230, UR48, -R61 ;  /* 0x00000030e63e7c23 */ /* 0x001fe2000801083d */
[C---:B------:R-:W-:Y:S01]  /*8680*/  FFMA.FTZ R61, R131.reuse, R200, R60 ;  /* 0x000000c8833d7223 */ /* 0x040fe2000001003c */
[----:B------:R-:W-:Y:S01]  /*8690*/  FFMA.FTZ R60, R131, R186, -R63 ;  /* 0x000000ba833c7223 */ /* 0x000fe2000001083f */
[----:B------:R-:W-:Y:S01]  /*86a0*/  FFMA.FTZ R63, R235, UR48, -R120 ;  /* 0x00000030eb3f7c23 */ /* 0x000fe20008010878 */
[----:B-1----:R-:W-:Y:S01]  /*86b0*/  FMUL.FTZ R118, R13, R62 ;  /* 0x0000003e0d767220 */ /* 0x002fe20000410000 */
[----:B------:R-:W-:Y:S01]  /*86c0*/  FFMA.FTZ R199, R8, R199, R61 ;  /* 0x000000c708c77223 */ /* 0x000fe2000001003d */
[----:B------:R-:W-:Y:S01]  /*86d0*/  FADD.FTZ R60, R187, R60 ;  /* 0x0000003cbb3c7221 */ /* 0x000fe20000010000 */
[----:B------:R-:W-:Y:S01]  /*86e0*/  FMUL.FTZ R120, R209, UR48 ;  /* 0x00000030d1787c20 */ /* 0x000fe20008410000 */
[----:B--2---:R-:W-:Y:S01]  /*86f0*/  FFMA.FTZ R74, R230, UR47, R75 ;  /* 0x0000002fe64a7c23 */ /* 0x004fe2000801004b */
[C---:B------:R-:W-:Y:S01]  /*8700*/  FMUL.FTZ R61, R132.reuse, R199 ;  /* 0x000000c7843d7220 */ /* 0x040fe20000410000 */
[----:B------:R-:W-:Y:S01]  /*8710*/  FMUL.FTZ R62, R132, R60 ;  /* 0x0000003c843e7220 */ /* 0x000fe20000410000 */
[----:B------:R-:W-:Y:S01]  /*8720*/  FMUL.FTZ R122, R12, R63 ;  /* 0x0000003f0c7a7220 */ /* 0x000fe20000410000 */
[----:B------:R-:W-:Y:S01]  /*8730*/  FMUL.FTZ R74, R13, -R74 ;  /* 0x8000004a0d4a7220 */ /* 0x000fe20000410000 */
[C---:B------:R-:W-:Y:S01]  /*8740*/  FFMA.FTZ R61, R133.reuse, R60, -R61 ;  /* 0x0000003c853d7223 */ /* 0x040fe2000001083d */
[----:B------:R-:W-:Y:S01]  /*8750*/  FFMA.FTZ R62, R133, R199, R62 ;  /* 0x000000c7853e7223 */ /* 0x000fe2000001003e */
[----:B------:R-:W-:Y:S01]  /*8760*/  FFMA.FTZ R63, R235, UR47, R120 ;  /* 0x0000002feb3f7c23 */ /* 0x000fe20008010078 */
[----:B------:R0:W-:Y:S01]  /*8770*/  STS [R73+0x10a0], R118 ;  /* 0x0010a07649007388 */ /* 0x0001e20000000800 */
[----:B------:R-:W-:Y:S01]  /*8780*/  FADD.FTZ R61, R188, R61 ;  /* 0x0000003dbc3d7221 */ /* 0x000fe20000010000 */
[----:B------:R-:W-:Y:S01]  /*8790*/  FFMA.FTZ R198, R9, R198, R62 ;  /* 0x000000c609c67223 */ /* 0x000fe2000001003e */
[----:B------:R-:W-:Y:S01]  /*87a0*/  FMUL.FTZ R62, R210, UR48 ;  /* 0x00000030d23e7c20 */ /* 0x000fe20008410000 */
[----:B------:R1:W-:Y:S01]  /*87b0*/  STS [R73+0x10a4], R74 ;  /* 0x0010a44a49007388 */ /* 0x0003e20000000800 */
[----:B------:R-:W-:Y:S01]  /*87c0*/  FFMA.FTZ R126, R225, UR48, -R126 ;  /* 0x00000030e17e7c23 */ /* 0x000fe2000801087e */
[----:B------:R-:W-:Y:S01]  /*87d0*/  FMUL.FTZ R130, R7, -R130 ;  /* 0x8000008207827220 */ /* 0x000fe20000410000 */
[----:B------:R-:W-:Y:S01]  /*87e0*/  FMUL.FTZ R132, R215, UR48 ;  /* 0x00000030d7847c20 */ /* 0x000fe20008410000 */
[----:B------:R2:W-:Y:S01]  /*87f0*/  STS [R73+0x10a8], R122 ;  /* 0x0010a87a49007388 */ /* 0x0005e20000000800 */
[----:B------:R-:W-:Y:S01]  /*8800*/  FMUL.FTZ R126, R7, R126 ;  /* 0x0000007e077e7220 */ /* 0x000fe20000410000 */
[----:B0-----:R-:W-:Y:S01]  /*8810*/  FMUL.FTZ R118, R12, -R63 ;  /* 0x8000003f0c767220 */ /* 0x001fe20000410000 */
[CC--:B------:R-:W-:Y:S01]  /*8820*/  FMUL.FTZ R63, R134.reuse, R61.reuse ;  /* 0x0000003d863f7220 */ /* 0x0c0fe20000410000 */
[----:B------:R-:W-:Y:S01]  /*8830*/  STS [R73+0x10b0], R124 ;  /* 0x0010b07c49007388 */ /* 0x000fe20000000800 */
[----:B------:R-:W-:Y:S01]  /*8840*/  FFMA.FTZ R132, R223, UR47, R132 ;  /* 0x0000002fdf847c23 */ /* 0x000fe20008010084 */
[----:B-1----:R-:W-:Y:S01]  /*8850*/  FFMA.FTZ R74, R233, UR47, R62 ;  /* 0x0000002fe94a7c23 */ /* 0x002fe2000801003e */
[-C--:B------:R-:W-:Y:S01]  /*8860*/  FMUL.FTZ R62, R134, R198.reuse ;  /* 0x000000c6863e7220 */ /* 0x080fe20000410000 */
[----:B------:R-:W-:Y:S01]  /*8870*/  FFMA.FTZ R63, R135, R198, R63 ;  /* 0x000000c6873f7223 */ /* 0x000fe2000001003f */
[----:B------:R0:W-:Y:S01]  /*8880*/  STS [R73+0x10ac], R118 ;  /* 0x0010ac7649007388 */ /* 0x0001e20000000800 */
[----:B------:R-:W-:Y:S01]  /*8890*/  FMUL.FTZ R120, R11, -R74 ;  /* 0x8000004a0b787220 */ /* 0x000fe20000410000 */
[----:B------:R-:W-:Y:S01]  /*88a0*/  FFMA.FTZ R62, R135, R61, -R62 ;  /* 0x0000003d873e7223 */ /* 0x000fe2000001083e */
[----:B------:R-:W-:Y:S01]  /*88b0*/  FFMA.FTZ R243, R10, R243, R63 ;  /* 0x000000f30af37223 */ /* 0x000fe2000001003f */
[----:B--2---:R-:W-:Y:S01]  /*88c0*/  FMUL.FTZ R122, R211, UR47 ;  /* 0x0000002fd37a7c20 */ /* 0x004fe20008410000 */
[----:B------:R-:W-:Y:S01]  /*88d0*/  STS [R73+0x10d0], R126 ;  /* 0x0010d07e49007388 */ /* 0x000fe20000000800 */
[----:B------:R-:W-:Y:S01]  /*88e0*/  FADD.FTZ R62, R189, R62 ;  /* 0x0000003ebd3e7221 */ /* 0x000fe20000010000 */
[C---:B------:R-:W-:Y:S01]  /*88f0*/  FMUL.FTZ R63, R136.reuse, R243 ;  /* 0x000000f3883f7220 */ /* 0x040fe20000410000 */
[----:B------:R-:W-:Y:S01]  /*8900*/  FFMA.FTZ R75, R229, UR48, -R122 ;  /* 0x00000030e54b7c23 */ /* 0x000fe2000801087a */
[----:B------:R1:W-:Y:S01]  /*8910*/  STS [R73+0x10b4], R120 ;  /* 0x0010b47849007388 */ /* 0x0003e20000000800 */
[-C--:B------:R-:W-:Y:S01]  /*8920*/  FMUL.FTZ R74, R136, R62.reuse ;  /* 0x0000003e884a7220 */ /* 0x080fe20000410000 */
[C---:B------:R-:W-:Y:S01]  /*8930*/  FFMA.FTZ R63, R137.reuse, R62, -R63 ;  /* 0x0000003e893f7223 */ /* 0x040fe2000001083f */
[----:B0-----:R-:W-:Y:S01]  /*8940*/  FMUL.FTZ R118, R10, R75 ;  /* 0x0000004b0a767220 */ /* 0x001fe20000410000 */
[----:B------:R-:W-:Y:S01]  /*8950*/  FFMA.FTZ R122, R224, UR48, -R117 ;  /* 0x00000030e07a7c23 */ /* 0x000fe20008010875 */
[----:B------:R-:W-:Y:S01]  /*8960*/  FFMA.FTZ R74, R137, R243, R74 ;  /* 0x000000f3894a7223 */ /* 0x000fe2000001004a */
[----:B------:R-:W-:Y:S01]  /*8970*/  FADD.FTZ R190, R190, R63 ;  /* 0x0000003fbebe7221 */ /* 0x000fe20000010000 */
[----:B------:R-:W-:Y:S01]  /*8980*/  STS [R73+0x10d4], R130 ;  /* 0x0010d48249007388 */ /* 0x000fe20000000800 */
[----:B------:R-:W-:Y:S01]  /*8990*/  FMUL.FTZ R122, R9, R122 ;  /* 0x0000007a097a7220 */ /* 0x000fe20000410000 */
[----:B------:R-:W-:Y:S01]  /*89a0*/  FFMA.FTZ R232, R11, R232, R74 ;  /* 0x000000e80be87223 */ /* 0x000fe2000001004a */
[----:B------:R-:W-:Y:S01]  /*89b0*/  FMUL.FTZ R74, R138, R190 ;  /* 0x000000be8a4a7220 */ /* 0x000fe20000410000 */
[----:B-1----:R-:W-:Y:S01]  /*89c0*/  FMUL.FTZ R120, R10, -R115 ;  /* 0x800000730a787220 */ /* 0x002fe20000410000 */
[----:B------:R0:W-:Y:S01]  /*89d0*/  STS [R73+0x10b8], R118 ;  /* 0x0010b87649007388 */ /* 0x0001e20000000800 */
[-C--:B------:R-:W-:Y:S01]  /*89e0*/  FMUL.FTZ R75, R138, R232.reuse ;  /* 0x000000e88a4b7220 */ /* 0x080fe20000410000 */
[C---:B------:R-:W-:Y:S01]  /*89f0*/  FFMA.FTZ R63, R139.reuse, R232, R74 ;  /* 0x000000e88b3f7223 */ /* 0x040fe2000001004a */
[----:B------:R-:W-:Y:S01]  /*8a00*/  FMUL.FTZ R115, R214, UR47 ;  /* 0x0000002fd6737c20 */ /* 0x000fe20008410000 */
[----:B------:R1:W-:Y:S01]  /*8a10*/  STS [R73+0x10bc], R120 ;  /* 0x0010bc7849007388 */ /* 0x0003e20000000800 */
[----:B------:R-:W-:Y:S01]  /*8a20*/  FFMA.FTZ R74, R139, R190, -R75 ;  /* 0x000000be8b4a7223 */ /* 0x000fe2000001084b */
[----:B------:R-:W-:Y:S01]  /*8a30*/  FMUL.FTZ R75, R212, UR48 ;  /* 0x00000030d44b7c20 */ /* 0x000fe20008410000 */
[----:B------:R-:W-:Y:S01]  /*8a40*/  FFMA.FTZ R237, R12, R237, R63 ;  /* 0x000000ed0ced7223 */ /* 0x000fe2000001003f */
[----:B------:R-:W-:Y:S01]  /*8a50*/  FMUL.FTZ R63, R214, UR48 ;  /* 0x00000030d63f7c20 */ /* 0x000fe20008410000 */
[----:B------:R-:W-:Y:S01]  /*8a60*/  FADD.FTZ R74, R191, R74 ;  /* 0x0000004abf4a7221 */ /* 0x000fe20000010000 */
[----:B0-----:R-:W-:Y:S01]  /*8a70*/  FFMA.FTZ R118, R224, UR47, R75 ;  /* 0x0000002fe0767c23 */ /* 0x001fe2000801004b */
[C---:B------:R-:W-:Y:S01]  /*8a80*/  FFMA.FTZ R115, R222.reuse, UR48, -R115 ;  /* 0x00000030de737c23 */ /* 0x040fe20008010873 */
[----:B------:R-:W-:Y:S01]  /*8a90*/  FFMA.FTZ R75, R222, UR47, R63 ;  /* 0x0000002fde4b7c23 */ /* 0x000fe2000801003f */
[C---:B------:R-:W-:Y:S01]  /*8aa0*/  FMUL.FTZ R63, R140.reuse, R237 ;  /* 0x000000ed8c3f7220 */ /* 0x040fe20000410000 */
[----:B-1----:R-:W-:Y:S01]  /*8ab0*/  FMUL.FTZ R120, R9, -R118 ;  /* 0x8000007609787220 */ /* 0x002fe20000410000 */
[-C--:B------:R-:W-:Y:S01]  /*8ac0*/  FMUL.FTZ R118, R140, R74.reuse ;  /* 0x0000004a8c767220 */ /* 0x080fe20000410000 */
[----:B------:R-:W-:Y:S01]  /*8ad0*/  FMUL.FTZ R124, R8, -R75 ;  /* 0x8000004b087c7220 */ /* 0x000fe20000410000 */
[C---:B------:R-:W-:Y:S01]  /*8ae0*/  FFMA.FTZ R63, R141.reuse, R74, -R63 ;  /* 0x0000004a8d3f7223 */ /* 0x040fe2000001083f */
[----:B------:R0:W-:Y:S01]  /*8af0*/  STS [R73+0x10c0], R122 ;  /* 0x0010c07a49007388 */ /* 0x0001e20000000800 */
[----:B------:R-:W-:Y:S01]  /*8b00*/  FFMA.FTZ R118, R141, R237, R118 ;  /* 0x000000ed8d767223 */ /* 0x000fe20000010076 */
[----:B------:R-:W-:Y:S01]  /*8b10*/  FMUL.FTZ R130, R217, UR48 ;  /* 0x00000030d9827c20 */ /* 0x000fe20008410000 */
[----:B------:R-:W-:Y:S01]  /*8b20*/  FADD.FTZ R63, R192, R63 ;  /* 0x0000003fc03f7221 */ /* 0x000fe20000010000 */
[----:B------:R-:W-:Y:S01]  /*8b30*/  STS [R73+0x10c4], R120 ;  /* 0x0010c47849007388 */ /* 0x000fe20000000800 */
[----:B------:R-:W-:Y:S01]  /*8b40*/  FFMA.FTZ R228, R13, R228, R118 ;  /* 0x000000e40de47223 */ /* 0x000fe20000010076 */
[----:B------:R-:W-:Y:S01]  /*8b50*/  FFMA.FTZ R117, R219, UR47, R130 ;  /* 0x0000002fdb757c23 */ /* 0x000fe20008010082 */
[C---:B------:R-:W-:Y:S01]  /*8b60*/  FMUL.FTZ R118, R142.reuse, R63 ;  /* 0x0000003f8e767220 */ /* 0x040fe20000410000 */
[----:B------:R1:W-:Y:S01]  /*8b70*/  STS [R73+0x10cc], R124 ;  /* 0x0010cc7c49007388 */ /* 0x0003e20000000800 */
[-C--:B------:R-:W-:Y:S01]  /*8b80*/  FMUL.FTZ R142, R142, R228.reuse ;  /* 0x000000e48e8e7220 */ /* 0x080fe20000410000 */
[----:B0-----:R-:W-:Y:S01]  /*8b90*/  FMUL.FTZ R122, R8, R115 ;  /* 0x00000073087a7220 */ /* 0x001fe20000410000 */
[C---:B------:R-:W-:Y:S01]  /*8ba0*/  FFMA.FTZ R75, R143.reuse, R228, R118 ;  /* 0x000000e48f4b7223 */ /* 0x040fe20000010076 */
[----:B------:R-:W-:Y:S01]  /*8bb0*/  FMUL.FTZ R115, R216, UR47 ;  /* 0x0000002fd8737c20 */ /* 0x000fe20008410000 */
[----:B------:R-:W-:Y:S01]  /*8bc0*/  FFMA.FTZ R118, R143, R63, -R142 ;  /* 0x0000003f8f767223 */ /* 0x000fe2000001088e */
[----:B------:R-:W-:Y:S01]  /*8bd0*/  FFMA.FTZ R130, R238, UR48, -R119 ;  /* 0x00000030ee827c23 */ /* 0x000fe20008010877 */
[----:B------:R-:W-:Y:S01]  /*8be0*/  FFMA.FTZ R231, R14, R231, R75 ;  /* 0x000000e70ee77223 */ /* 0x000fe2000001004b */
[----:B------:R-:W-:Y:S01]  /*8bf0*/  FFMA.FTZ R115, R220, UR48, -R115 ;  /* 0x00000030dc737c23 */ /* 0x000fe20008010873 */
[----:B------:R-:W-:Y:S01]  /*8c00*/  FADD.FTZ R118, R193, R118 ;  /* 0x00000076c1767221 */ /* 0x000fe20000010000 */
[----:B------:R0:W-:Y:S01]  /*8c10*/  STS [R73+0x10c8], R122 ;  /* 0x0010c87a49007388 */ /* 0x0001e20000000800 */
[CC--:B------:R-:W-:Y:S01]  /*8c20*/  FMUL.FTZ R75, R144.reuse, R231.reuse ;  /* 0x000000e7904b7220 */ /* 0x0c0fe20000410000 */
[----:B-1----:R-:W-:Y:S01]  /*8c30*/  FMUL.FTZ R124, R215, UR47 ;  /* 0x0000002fd77c7c20 */ /* 0x002fe20008410000 */
[----:B------:R-:W-:Y:S01]  /*8c40*/  FMUL.FTZ R120, R144, R118 ;  /* 0x0000007690787220 */ /* 0x000fe20000410000 */
[----:B------:R-:W-:Y:S01]  /*8c50*/  FMUL.FTZ R130, R3, R130 ;  /* 0x0000008203827220 */ /* 0x000fe20000410000 */
[----:B------:R-:W-:Y:S01]  /*8c60*/  FFMA.FTZ R75, R145, R118, -R75 ;  /* 0x00000076914b7223 */ /* 0x000fe2000001084b */
[----:B------:R-:W-:Y:S01]  /*8c70*/  FFMA.FTZ R126, R223, UR48, -R124 ;  /* 0x00000030df7e7c23 */ /* 0x000fe2000801087c */
[----:B------:R-:W-:Y:S01]  /*8c80*/  FFMA.FTZ R120, R145, R231, R120 ;  /* 0x000000e791787223 */ /* 0x000fe20000010078 */
[----:B------:R-:W-:Y:S01]  /*8c90*/  FMUL.FTZ R132, R5, -R132 ;  /* 0x8000008405847220 */ /* 0x000fe20000410000 */
[----:B------:R-:W-:Y:S01]  /*8ca0*/  FADD.FTZ R75, R194, R75 ;  /* 0x0000004bc24b7221 */ /* 0x000fe20000010000 */
[----:B0-----:R-:W-:Y:S01]  /*8cb0*/  FMUL.FTZ R122, R6, R115 ;  /* 0x00000073067a7220 */ /* 0x001fe20000410000 */
[----:B------:R-:W-:Y:S01]  /*8cc0*/  FFMA.FTZ R226, R15, R226, R120 ;  /* 0x000000e20fe27223 */ /* 0x000fe20000010078 */
[----:B------:R-:W-:Y:S01]  /*8cd0*/  FMUL.FTZ R115, R216, UR48 ;  /* 0x00000030d8737c20 */ /* 0x000fe20008410000 */
[C---:B------:R-:W-:Y:S01]  /*8ce0*/  FMUL.FTZ R120, R146.reuse, R75 ;  /* 0x0000004b92787220 */ /* 0x040fe20000410000 */
[----:B------:R-:W-:Y:S01]  /*8cf0*/  FMUL.FTZ R126, R5, R126 ;  /* 0x0000007e057e7220 */ /* 0x000fe20000410000 */
[----:B------:R-:W-:Y:S01]  /*8d00*/  FMUL.FTZ R146, R146, R226 ;  /* 0x000000e292927220 */ /* 0x000fe20000410000 */
[----:B------:R-:W-:Y:S01]  /*8d10*/  FFMA.FTZ R115, R220, UR47, R115 ;  /* 0x0000002fdc737c23 */ /* 0x000fe20008010073 */
[----:B------:R0:W-:Y:S01]  /*8d20*/  STS [R73+0x10d8], R122 ;  /* 0x0010d87a49007388 */ /* 0x0001e20000000800 */
[----:B------:R-:W-:Y:S01]  /*8d30*/  FFMA.FTZ R234, R93, -R88, R234 ;  /* 0x800000585dea7223 */ /* 0x000fe200000100ea */
[----:B------:R-:W-:Y:S01]  /*8d40*/  FMUL.FTZ R134, R118, R87 ;  /* 0x0000005776867220 */ /* 0x000fe20000410000 */
[----:B------:R-:W-:Y:S01]  /*8d50*/  FMUL.FTZ R124, R6, -R115 ;  /* 0x80000073067c7220 */ /* 0x000fe20000410000 */
[----:B------:R-:W-:Y:S01]  /*8d60*/  FFMA.FTZ R115, R147, R226, R120 ;  /* 0x000000e293737223 */ /* 0x000fe20000010078 */
[----:B------:R-:W-:Y:S01]  /*8d70*/  FMUL.FTZ R120, R217, UR47 ;  /* 0x0000002fd9787c20 */ /* 0x000fe20008410000 */
[----:B------:R1:W-:Y:S01]  /*8d80*/  STS [R73+0x10e0], R126 ;  /* 0x0010e07e49007388 */ /* 0x0003e20000000800 */
[----:B------:R-:W-:Y:S01]  /*8d90*/  FFMA.FTZ R239, R94, -R87, R239 ;  /* 0x800000575eef7223 */ /* 0x000fe200000100ef */
[----:B------:R-:W-:Y:S01]  /*8da0*/  FFMA.FTZ R227, R16, R227, R115 ;  /* 0x000000e310e37223 */ /* 0x000fe20000010073 */
[----:B------:R-:W-:Y:S01]  /*8db0*/  FFMA.FTZ R115, R219, UR48, -R120 ;  /* 0x00000030db737c23 */ /* 0x000fe20008010878 */
[----:B0-----:R-:W-:Y:S01]  /*8dc0*/  FFMA.FTZ R122, R147, R75, -R146 ;  /* 0x0000004b937a7223 */ /* 0x001fe20000010892 */
[----:B------:R0:W-:Y:S01]  /*8dd0*/  STS [R73+0x10dc], R124 ;  /* 0x0010dc7c49007388 */ /* 0x0001e20000000800 */
[----:B------:R-:W-:Y:S01]  /*8de0*/  FMUL.FTZ R136, R207, R134 ;  /* 0x00000086cf887220 */ /* 0x000fe20000410000 */
[----:B------:R-:W-:Y:S01]  /*8df0*/  FMUL.FTZ R131, R63, R86 ;  /* 0x000000563f837220 */ /* 0x000fe20000410000 */
[----:B------:R-:W-:Y:S01]  /*8e00*/  FADD.FTZ R122, R195, R122 ;  /* 0x0000007ac37a7221 */ /* 0x000fe20000010000 */
[----:B------:R2:W-:Y:S01]  /*8e10*/  STS [R73+0x10f0], R130 ;  /* 0x0010f08249007388 */ /* 0x0005e20000000800 */
[----:B-1----:R-:W-:Y:S01]  /*8e20*/  FMUL.FTZ R126, R4, -R117 ;  /* 0x80000075047e7220 */ /* 0x002fe20000410000 */
[C---:B------:R-:W-:Y:S01]  /*8e30*/  FMUL.FTZ R117, R148.reuse, R227 ;  /* 0x000000e394757220 */ /* 0x040fe20000410000 */
[-C--:B------:R-:W-:Y:S01]  /*8e40*/  FMUL.FTZ R120, R148, R122.reuse ;  /* 0x0000007a94787220 */ /* 0x080fe20000410000 */
[----:B------:R-:W-:Y:S01]  /*8e50*/  FMUL.FTZ R125, R122, R89 ;  /* 0x000000597a7d7220 */ /* 0x000fe20000410000 */
[----:B------:R-:W-:Y:S01]  /*8e60*/  STS [R73+0x10e4], R132 ;  /* 0x0010e48449007388 */ /* 0x000fe20000000800 */
[----:B0-----:R-:W-:Y:S01]  /*8e70*/  FMUL.FTZ R124, R4, R115 ;  /* 0x00000073047c7220 */ /* 0x001fe20000410000 */
[C---:B------:R-:W-:Y:S01]  /*8e80*/  FFMA.FTZ R115, R149.reuse, R227, R120 ;  /* 0x000000e395737223 */ /* 0x040fe20000010078 */
[----:B------:R-:W-:Y:S01]  /*8e90*/  FFMA.FTZ R117, R149, R122, -R117 ;  /* 0x0000007a95757223 */ /* 0x000fe20000010875 */
[----:B------:R-:W-:Y:S01]  /*8ea0*/  FFMA.FTZ R120, R96, -R89, R241 ;  /* 0x8000005960787223 */ /* 0x000fe200000100f1 */
[----:B------:R-:W-:Y:S01]  /*8eb0*/  STS [R73+0x10ec], R126 ;  /* 0x0010ec7e49007388 */ /* 0x000fe20000000800 */
[----:B------:R-:W-:Y:S01]  /*8ec0*/  FFMA.FTZ R221, R0, R221, R115 ;  /* 0x000000dd00dd7223 */ /* 0x000fe20000010073 */
[----:B------:R-:W-:Y:S01]  /*8ed0*/  FADD.FTZ R121, R196, R117 ;  /* 0x00000075c4797221 */ /* 0x000fe20000010000 */
[----:B------:R-:W-:Y:S01]  /*8ee0*/  FMUL.FTZ R117, R227, R89 ;  /* 0x00000059e3757220 */ /* 0x000fe20000410000 */
[----:B------:R0:W-:Y:S01]  /*8ef0*/  STS [R73+0x10e8], R124 ;  /* 0x0010e87c49007388 */ /* 0x0001e20000000800 */
[-C--:B------:R-:W-:Y:S01]  /*8f00*/  FMUL.FTZ R115, R221, R90.reuse ;  /* 0x0000005add737220 */ /* 0x080fe20000410000 */
[----:B------:R-:W-:Y:S01]  /*8f10*/  FMUL.FTZ R119, R121, R90 ;  /* 0x0000005a79777220 */ /* 0x000fe20000410000 */
[----:B------:R-:W-:Y:S01]  /*8f20*/  FMUL.FTZ R127, R128, R117 ;  /* 0x00000075807f7220 */ /* 0x000fe20000410000 */
[----:B------:R-:W-:Y:S01]  /*8f30*/  FFMA.FTZ R230, R91, -R86, R230 ;  /* 0x800000565be67223 */ /* 0x000fe200000100e6 */
[C---:B------:R-:W-:Y:S01]  /*8f40*/  FMUL.FTZ R123, R129.reuse, R115 ;  /* 0x00000073817b7220 */ /* 0x040fe20000410000 */
[----:B------:R-:W-:Y:S01]  /*8f50*/  FMUL.FTZ R133, R208, R131 ;  /* 0x00000083d0857220 */ /* 0x000fe20000410000 */
[-C--:B--2---:R-:W-:Y:S01]  /*8f60*/  FFMA.FTZ R130, R120, R125.reuse, -R127 ;  /* 0x0000007d78827223 */ /* 0x084fe2000001087f */
[----:B------:R-:W-:Y:S01]  /*8f70*/  FMUL.FTZ R125, R128, R125 ;  /* 0x0000007d807d7220 */ /* 0x000fe20000410000 */
[----:B------:R-:W-:Y:S01]  /*8f80*/  FMUL.FTZ R127, R218, UR48 ;  /* 0x00000030da7f7c20 */ /* 0x000fe20008410000 */
[-C--:B0-----:R-:W-:Y:S01]  /*8f90*/  FFMA.FTZ R124, R236, R119.reuse, -R123 ;  /* 0x00000077ec7c7223 */ /* 0x081fe2000001087b */
[----:B------:R-:W-:Y:S01]  /*8fa0*/  FMUL.FTZ R119, R129, R119 ;  /* 0x0000007781777220 */ /* 0x000fe20000410000 */
[----:B------:R-:W-:Y:S01]  /*8fb0*/  FFMA.FTZ R126, R120, R117, R125 ;  /* 0x00000075787e7223 */ /* 0x000fe2000001007d */
[----:B------:R-:W-:Y:S01]  /*8fc0*/  FFMA.FTZ R132, R238, UR47, R127 ;  /* 0x0000002fee847c23 */ /* 0x000fe2000801007f */
[-C--:B------:R-:W-:Y:S01]  /*8fd0*/  FMUL.FTZ R125, R75, R88.reuse ;  /* 0x000000584b7d7220 */ /* 0x080fe20000410000 */
[----:B------:R-:W-:Y:S01]  /*8fe0*/  FFMA.FTZ R123, R236, R115, R119 ;  /* 0x00000073ec7b7223 */ /* 0x000fe20000010077 */
[----:B------:R-:W-:Y:S01]  /*8ff0*/  FMUL.FTZ R119, R226, R88 ;  /* 0x00000058e2777220 */ /* 0x000fe20000410000 */
[----:B------:R-:W-:Y:S01]  /*9000*/  FMUL.FTZ R138, R3, -R132 ;  /* 0x80000084038a7220 */ /* 0x000fe20000410000 */
[----:B------:R-:W-:Y:S01]  /*9010*/  FFMA.FTZ R235, R92, -R85, R235 ;  /* 0x800000555ceb7223 */ /* 0x000fe200000100eb */
[----:B------:R-:W-:Y:S01]  /*9020*/  FADD.FTZ R123, RZ, R123 ;  /* 0x0000007bff7b7221 */ /* 0x000fe20000010000 */
[----:B------:R-:W-:Y:S01]  /*9030*/  FMUL.FTZ R127, R206, R119 ;  /* 0x00000077ce7f7220 */ /* 0x000fe20000410000 */
[----:B------:R-:W-:Y:S01]  /*9040*/  FFMA.FTZ R233, R84, -R81, R233 ;  /* 0x8000005154e97223 */ /* 0x000fe200000100e9 */
[----:B------:R0:W-:Y:S01]  /*9050*/  STS [R73+0x10f4], R138 ;  /* 0x0010f48a49007388 */ /* 0x0001e20000000800 */
[----:B------:R-:W-:Y:S01]  /*9060*/  FADD.FTZ R126, R123, R126 ;  /* 0x0000007e7b7e7221 */ /* 0x000fe20000010000 */
[-C--:B------:R-:W-:Y:S01]  /*9070*/  FFMA.FTZ R132, R234, R125.reuse, -R127 ;  /* 0x0000007dea847223 */ /* 0x080fe2000001087f */
[----:B------:R-:W-:Y:S01]  /*9080*/  FADD.FTZ R123, RZ, R124 ;  /* 0x0000007cff7b7221 */ /* 0x000fe20000010000 */
[----:B------:R-:W-:Y:S01]  /*9090*/  FMUL.FTZ R125, R206, R125 ;  /* 0x0000007dce7d7220 */ /* 0x000fe20000410000 */
[----:B------:R-:W-:Y:S01]  /*90a0*/  FMUL.FTZ R124, R231, R87 ;  /* 0x00000057e77c7220 */ /* 0x000fe20000410000 */
[----:B------:R-:W-:Y:S01]  /*90b0*/  FADD.FTZ R240, RZ, R240 ;  /* 0x000000f0fff07221 */ /* 0x000fe20000010000 */
[----:B------:R-:W-:Y:S01]  /*90c0*/  FADD.FTZ R123, R123, R130 ;  /* 0x000000827b7b7221 */ /* 0x000fe20000010000 */
[----:B------:R-:W-:Y:S01]  /*90d0*/  FFMA.FTZ R125, R234, R119, R125 ;  /* 0x00000077ea7d7223 */ /* 0x000fe2000001007d */
[-C--:B------:R-:W-:Y:S01]  /*90e0*/  FMUL.FTZ R127, R207, R124.reuse ;  /* 0x0000007ccf7f7220 */ /* 0x080fe20000410000 */
[----:B------:R-:W-:Y:S01]  /*90f0*/  FFMA.FTZ R136, R239, R124, R136 ;  /* 0x0000007cef887223 */ /* 0x000fe20000010088 */
[----:B------:R-:W-:Y:S01]  /*9100*/  FADD.FTZ R132, R123, R132 ;  /* 0x000000847b847221 */ /* 0x000fe20000010000 */
[----:B------:R-:W-:Y:S01]  /*9110*/  FADD.FTZ R125, R126, R125 ;  /* 0x0000007d7e7d7221 */ /* 0x000fe20000010000 */
[----:B------:R-:W-:Y:S01]  /*9120*/  FMUL.FTZ R123, R228, R86 ;  /* 0x00000056e47b7220 */ /* 0x000fe20000410000 */
[----:B------:R-:W-:Y:S01]  /*9130*/  FFMA.FTZ R127, R239, R134, -R127 ;  /* 0x00000086ef7f7223 */ /* 0x000fe2000001087f */
[----:B------:R-:W-:Y:S01]  /*9140*/  FMUL.FTZ R126, R237, R85 ;  /* 0x00000055ed7e7220 */ /* 0x000fe20000410000 */
[----:B------:R-:W-:Y:S01]  /*9150*/  FADD.FTZ R125, R125, R136 ;  /* 0x000000887d7d7221 */ /* 0x000fe20000010000 */
[-C--:B------:R-:W-:Y:S01]  /*9160*/  FMUL.FTZ R134, R208, R123.reuse ;  /* 0x0000007bd0867220 */ /* 0x080fe20000410000 */
[----:B------:R-:W-:Y:S01]  /*9170*/  FFMA.FTZ R130, R230, R123, R133 ;  /* 0x0000007be6827223 */ /* 0x000fe20000010085 */
[----:B------:R-:W-:Y:S01]  /*9180*/  FMUL.FTZ R136, R74, R85 ;  /* 0x000000554a887220 */ /* 0x000fe20000410000 */
[----:B0-----:R-:W-:Y:S01]  /*9190*/  FMUL.FTZ R138, R209, R126 ;  /* 0x0000007ed18a7220 */ /* 0x001fe20000410000 */
[----:B------:R-:W-:Y:S01]  /*91a0*/  FFMA.FTZ R134, R230, R131, -R134 ;  /* 0x00000083e6867223 */ /* 0x000fe20000010886 */
[----:B------:R-:W-:Y:S01]  /*91b0*/  FADD.FTZ R127, R132, R127 ;  /* 0x0000007f847f7221 */ /* 0x000fe20000010000 */
[----:B------:R-:W-:Y:S01]  /*91c0*/  FADD.FTZ R130, R125, R130 ;  /* 0x000000827d827221 */ /* 0x000fe20000010000 */
[-C--:B------:R-:W-:Y:S01]  /*91d0*/  FMUL.FTZ R125, R232, R81.reuse ;  /* 0x00000051e87d7220 */ /* 0x080fe20000410000 */
[-C--:B------:R-:W-:Y:S01]  /*91e0*/  FFMA.FTZ R138, R235, R136.reuse, -R138 ;  /* 0x00000088eb8a7223 */ /* 0x080fe2000001088a */
[----:B------:R-:W-:Y:S01]  /*91f0*/  FADD.FTZ R127, R127, R134 ;  /* 0x000000867f7f7221 */ /* 0x000fe20000010000 */
[----:B------:R-:W-:Y:S01]  /*9200*/  FMUL.FTZ R136, R209, R136 ;  /* 0x00000088d1887220 */ /* 0x000fe20000410000 */
[----:B------:R-:W-:Y:S01]  /*9210*/  FMUL.FTZ R132, R190, R81 ;  /* 0x00000051be847220 */ /* 0x000fe20000410000 */
[----:B------:R-:W-:Y:S01]  /*9220*/  FMUL.FTZ R134, R210, R125 ;  /* 0x0000007dd2867220 */ /* 0x000fe20000410000 */
[----:B------:R-:W-:Y:S01]  /*9230*/  FMUL.FTZ R133, R240, UR47 ;  /* 0x0000002ff0857c20 */ /* 0x000fe20008410000 */
[----:B------:R-:W-:Y:S01]  /*9240*/  FFMA.FTZ R131, R235, R126, R136 ;  /* 0x0000007eeb837223 */ /* 0x000fe20000010088 */
[-C--:B------:R-:W-:Y:S01]  /*9250*/  FMUL.FTZ R136, R62, R59.reuse ;  /* 0x0000003b3e887220 */ /* 0x080fe20000410000 */
[-C--:B------:R-:W-:Y:S01]  /*9260*/  FFMA.FTZ R134, R233, R132.reuse, -R134 ;  /* 0x00000084e9867223 */ /* 0x080fe20000010886 */
[----:B------:R-:W-:Y:S01]  /*9270*/  FMUL.FTZ R132, R210, R132 ;  /* 0x00000084d2847220 */ /* 0x000fe20000410000 */
[----:B------:R-:W-:Y:S01]  /*9280*/  FADD.FTZ R131, R130, R131 ;  /* 0x0000008382837221 */ /* 0x000fe20000010000 */
[-C--:B------:R-:W-:Y:S01]  /*9290*/  FFMA.FTZ R229, R82, -R59.reuse, R229 ;  /* 0x8000003b52e57223 */ /* 0x080fe200000100e5 */
[----:B------:R-:W-:Y:S01]  /*92a0*/  FMUL.FTZ R130, R243, R59 ;  /* 0x0000003bf3827220 */ /* 0x000fe20000410000 */
[----:B------:R-:W-:Y:S01]  /*92b0*/  FFMA.FTZ R132, R233, R125, R132 ;  /* 0x0000007de9847223 */ /* 0x000fe20000010084 */
[----:B------:R-:W-:Y:S01]  /*92c0*/  FMUL.FTZ R140, R211, R136 ;  /* 0x00000088d38c7220 */ /* 0x000fe20000410000 */
[----:B------:R-:W-:Y:S01]  /*92d0*/  FFMA.FTZ R133, R242, UR48, -R133 ;  /* 0x00000030f2857c23 */ /* 0x000fe20008010885 */
[----:B------:R-:W-:Y:S01]  /*92e0*/  FADD.FTZ R127, R127, R138 ;  /* 0x0000008a7f7f7221 */ /* 0x000fe20000010000 */
[----:B------:R-:W-:Y:S01]  /*92f0*/  FADD.FTZ R131, R131, R132 ;  /* 0x0000008483837221 */ /* 0x000fe20000010000 */
[-C--:B------:R-:W-:Y:S01]  /*9300*/  FFMA.FTZ R140, R229, R130.reuse, R140 ;  /* 0x00000082e58c7223 */ /* 0x080fe2000001008c */
[----:B------:R-:W-:Y:S01]  /*9310*/  FMUL.FTZ R142, R2, R133 ;  /* 0x00000085028e7220 */ /* 0x000fe20000410000 */
[----:B------:R-:W-:Y:S01]  /*9320*/  FADD.FTZ R134, R127, R134 ;  /* 0x000000867f867221 */ /* 0x000fe20000010000 */
[----:B------:R-:W-:Y:S01]  /*9330*/  FMUL.FTZ R133, R211, R130 ;  /* 0x00000082d3857220 */ /* 0x000fe20000410000 */
[----:B------:R-:W-:Y:S01]  /*9340*/  FMUL.FTZ R127, R198, R56 ;  /* 0x00000038c67f7220 */ /* 0x000fe20000410000 */
[----:B------:R-:W-:Y:S01]  /*9350*/  FADD.FTZ R140, R131, R140 ;  /* 0x0000008c838c7221 */ /* 0x000fe20000010000 */
[----:B------:R-:W-:Y:S01]  /*9360*/  FMUL.FTZ R131, R199, R55 ;  /* 0x00000037c7837220 */ /* 0x000fe20000410000 */
[----:B------:R-:W-:Y:S01]  /*9370*/  FFMA.FTZ R133, R229, R136, -R133 ;  /* 0x00000088e5857223 */ /* 0x000fe20000010885 */
[-C--:B------:R-:W-:Y:S01]  /*9380*/  FMUL.FTZ R135, R61, R56.reuse ;  /* 0x000000383d877220 */ /* 0x080fe20000410000 */
[----:B------:R-:W-:Y:S01]  /*9390*/  FFMA.FTZ R224, R83, -R56, R224 ;  /* 0x8000003853e07223 */ /* 0x000fe200000100e0 */
[----:B------:R-:W-:Y:S01]  /*93a0*/  FMUL.FTZ R132, R212, R127 ;  /* 0x0000007fd4847220 */ /* 0x000fe20000410000 */
[-C--:B------:R-:W-:Y:S01]  /*93b0*/  FFMA.FTZ R222, R80, -R55.reuse, R222 ;  /* 0x8000003750de7223 */ /* 0x080fe200000100de */
[----:B------:R-:W-:Y:S01]  /*93c0*/  FMUL.FTZ R139, R60, R55 ;  /* 0x000000373c8b7220 */ /* 0x000fe20000410000 */
[----:B------:R-:W-:Y:S01]  /*93d0*/  FMUL.FTZ R141, R214, R131 ;  /* 0x00000083d68d7220 */ /* 0x000fe20000410000 */
[-C--:B------:R-:W-:Y:S01]  /*93e0*/  FMUL.FTZ R137, R212, R135.reuse ;  /* 0x00000087d4897220 */ /* 0x080fe20000410000 */
[----:B------:R-:W-:Y:S01]  /*93f0*/  FFMA.FTZ R132, R224, R135, -R132 ;  /* 0x00000087e0847223 */ /* 0x000fe20000010884 */
[----:B------:R-:W-:Y:S01]  /*9400*/  FADD.FTZ R133, R134, R133 ;  /* 0x0000008586857221 */ /* 0x000fe20000010000 */
[----:B------:R-:W-:Y:S01]  /*9410*/  FFMA.FTZ R141, R222, R139, -R141 ;  /* 0x0000008bde8d7223 */ /* 0x000fe2000001088d */
[----:B------:R-:W-:Y:S01]  /*9420*/  FFMA.FTZ R137, R224, R127, R137 ;  /* 0x0000007fe0897223 */ /* 0x000fe20000010089 */
[----:B------:R-:W-:Y:S01]  /*9430*/  FMUL.FTZ R139, R214, R139 ;  /* 0x0000008bd68b7220 */ /* 0x000fe20000410000 */
[----:B------:R-:W-:Y:S01]  /*9440*/  FADD.FTZ R134, R133, R132 ;  /* 0x0000008485867221 */ /* 0x000fe20000010000 */
[----:B------:R-:W-:Y:S01]  /*9450*/  FMUL.FTZ R132, R200, R53 ;  /* 0x00000035c8847220 */ /* 0x000fe20000410000 */
[----:B------:R-:W-:Y:S01]  /*9460*/  FADD.FTZ R137, R140, R137 ;  /* 0x000000898c897221 */ /* 0x000fe20000010000 */
[----:B------:R-:W-:Y:S01]  /*9470*/  FFMA.FTZ R136, R222, R131, R139 ;  /* 0x00000083de887223 */ /* 0x000fe2000001008b */
[-C--:B------:R-:W-:Y:S01]  /*9480*/  FFMA.FTZ R225, R78, -R53.reuse, R225 ;  /* 0x800000354ee17223 */ /* 0x080fe200000100e1 */
[----:B------:R-:W-:Y:S01]  /*9490*/  FMUL.FTZ R138, R186, R53 ;  /* 0x00000035ba8a7220 */ /* 0x000fe20000410000 */
[----:B------:R-:W-:Y:S01]  /*94a0*/  FMUL.FTZ R140, R213, R132 ;  /* 0x00000084d58c7220 */ /* 0x000fe20000410000 */
[----:B------:R-:W-:Y:S01]  /*94b0*/  FMUL.FTZ R133, R240, UR48 ;  /* 0x00000030f0857c20 */ /* 0x000fe20008410000 */
[----:B------:R-:W-:Y:S01]  /*94c0*/  FADD.FTZ R136, R137, R136 ;  /* 0x0000008889887221 */ /* 0x000fe20000010000 */
[----:B------:R-:W-:Y:S01]  /*94d0*/  FMUL.FTZ R139, R185, R52 ;  /* 0x00000034b98b7220 */ /* 0x000fe20000410000 */
[-C--:B------:R-:W-:Y:S01]  /*94e0*/  FFMA.FTZ R137, R225, R138.reuse, -R140 ;  /* 0x0000008ae1897223 */ /* 0x080fe2000001088c */
[----:B------:R-:W-:Y:S01]  /*94f0*/  FFMA.FTZ R133, R242, UR47, R133 ;  /* 0x0000002ff2857c23 */ /* 0x000fe20008010085 */
[----:B------:R-:W-:Y:S01]  /*9500*/  FMUL.FTZ R138, R213, R138 ;  /* 0x0000008ad58a7220 */ /* 0x000fe20000410000 */
[----:B------:R-:W-:Y:S01]  /*9510*/  FFMA.FTZ R220, R79, -R52, R220 ;  /* 0x800000344fdc7223 */ /* 0x000fe200000100dc */
[----:B------:R-:W-:Y:S01]  /*9520*/  FMUL.FTZ R143, R216, R139 ;  /* 0x0000008bd88f7220 */ /* 0x000fe20000410000 */
[----:B------:R-:W-:Y:S01]  /*9530*/  FMUL.FTZ R144, R2, -R133 ;  /* 0x8000008502907220 */ /* 0x000fe20000410000 */
[----:B------:R-:W-:Y:S01]  /*9540*/  FFMA.FTZ R135, R225, R132, R138 ;  /* 0x00000084e1877223 */ /* 0x000fe2000001008a */
[----:B------:R-:W-:Y:S01]  /*9550*/  FMUL.FTZ R133, R201, R52 ;  /* 0x00000034c9857220 */ /* 0x000fe20000410000 */
[----:B------:R-:W-:Y:S01]  /*9560*/  FADD.FTZ R134, R134, R141 ;  /* 0x0000008d86867221 */ /* 0x000fe20000010000 */
[----:B------:R0:W-:Y:S01]  /*9570*/  STS [R73+0x10f8], R142 ;  /* 0x0010f88e49007388 */ /* 0x0001e20000000800 */
[----:B------:R-:W-:Y:S01]  /*9580*/  FADD.FTZ R135, R136, R135 ;  /* 0x0000008788877221 */ /* 0x000fe20000010000 */
[-C--:B------:R-:W-:Y:S01]  /*9590*/  FFMA.FTZ R136, R220, R133.reuse, R143 ;  /* 0x00000085dc887223 */ /* 0x080fe2000001008f */
[----:B------:R-:W-:Y:S01]  /*95a0*/  FADD.FTZ R137, R134, R137 ;  /* 0x0000008986897221 */ /* 0x000fe20000010000 */
[----:B------:R1:W-:Y:S01]  /*95b0*/  STS [R73+0x10fc], R144 ;  /* 0x0010fc9049007388 */ /* 0x0003e20000000800 */
[----:B------:R-:W-:Y:S01]  /*95c0*/  FMUL.FTZ R138, R216, R133 ;  /* 0x00000085d88a7220 */ /* 0x000fe20000410000 */
[-C--:B------:R-:W-:Y:S01]  /*95d0*/  FMUL.FTZ R134, R202, R47.reuse ;  /* 0x0000002fca867220 */ /* 0x080fe20000410000 */
[----:B------:R-:W-:Y:S01]  /*95e0*/  FADD.FTZ R135, R135, R136 ;  /* 0x0000008887877221 */ /* 0x000fe20000010000 */
[----:B------:R-:W-:Y:S01]  /*95f0*/  FFMA.FTZ R223, R76, -R47, R223 ;  /* 0x8000002f4cdf7223 */ /* 0x000fe200000100df */
[----:B------:R-:W-:Y:S01]  /*9600*/  FFMA.FTZ R138, R220, R139, -R138 ;  /* 0x0000008bdc8a7223 */ /* 0x000fe2000001088a */
[----:B------:R-:W-:Y:S01]  /*9610*/  FMUL.FTZ R140, R184, R47 ;  /* 0x0000002fb88c7220 */ /* 0x000fe20000410000 */
[----:B0-----:R-:W-:Y:S01]  /*9620*/  FMUL.FTZ R142, R215, R134 ;  /* 0x00000086d78e7220 */ /* 0x001fe20000410000 */
[-C--:B------:R-:W-:Y:S01]  /*9630*/  FMUL.FTZ R136, R203, R44.reuse ;  /* 0x0000002ccb887220 */ /* 0x080fe20000410000 */
[-C--:B------:R-:W-:Y:S01]  /*9640*/  FFMA.FTZ R238, R58, -R39.reuse, R238 ;  /* 0x800000273aee7223 */ /* 0x080fe200000100ee */
[-C--:B-1----:R-:W-:Y:S01]  /*9650*/  FMUL.FTZ R73, R204, R39.reuse ;  /* 0x00000027cc497220 */ /* 0x082fe20000410000 */
[----:B------:R-:W-:Y:S01]  /*9660*/  FMUL.FTZ R139, R72, R39 ;  /* 0x00000027488b7220 */ /* 0x000fe20000410000 */
[-C--:B------:R-:W-:Y:S01]  /*9670*/  FFMA.FTZ R219, R77, -R44.reuse, R219 ;  /* 0x8000002c4ddb7223 */ /* 0x080fe200000100db */
[----:B------:R-:W0:Y:S01]  /*9680*/  LDC R143, c[0x0][0x388] ;  /* 0x0000e200ff8f7b82 */ /* 0x000e220000000800 */
[----:B------:R-:W-:Y:S01]  /*9690*/  FMUL.FTZ R141, R218, R73 ;  /* 0x00000049da8d7220 */ /* 0x000fe20000410000 */
[----:B------:R-:W-:Y:S01]  /*96a0*/  FMUL.FTZ R144, R183, R44 ;  /* 0x0000002cb7907220 */ /* 0x000fe20000410000 */
[----:B------:R-:W-:Y:S01]  /*96b0*/  FFMA.FTZ R142, R223, R140, -R142 ;  /* 0x0000008cdf8e7223 */ /* 0x000fe2000001088e */
[----:B------:R-:W-:Y:S01]  /*96c0*/  FMUL.FTZ R146, R217, R136 ;  /* 0x00000088d9927220 */ /* 0x000fe20000410000 */
[----:B------:R-:W-:Y:S01]  /*96d0*/  FADD.FTZ R137, R137, R138 ;  /* 0x0000008a89897221 */ /* 0x000fe20000010000 */
[----:B------:R-:W-:Y:S01]  /*96e0*/  FMUL.FTZ R140, R215, R140 ;  /* 0x0000008cd78c7220 */ /* 0x000fe20000410000 */
[-C--:B------:R-:W-:Y:S01]  /*96f0*/  FFMA.FTZ R138, R238, R139.reuse, -R141 ;  /* 0x0000008bee8a7223 */ /* 0x080fe2000001088d */
[----:B------:R-:W-:Y:S01]  /*9700*/  IADD3 R141, PT, PT, R100, 0x40, RZ ;  /* 0x00000040648d7810 */ /* 0x000fe20007ffe0ff */
[----:B------:R-:W-:Y:S01]  /*9710*/  FFMA.FTZ R146, R219, R144, -R146 ;  /* 0x00000090db927223 */ /* 0x000fe20000010892 */
[----:B------:R-:W-:Y:S01]  /*9720*/  FFMA.FTZ R140, R223, R134, R140 ;  /* 0x00000086df8c7223 */ /* 0x000fe2000001008c */
[----:B------:R-:W-:Y:S01]  /*9730*/  FMUL.FTZ R144, R217, R144 ;  /* 0x00000090d9907220 */ /* 0x000fe20000410000 */
[----:B------:R-:W-:Y:S01]  /*9740*/  LEA.HI R141, R141, R100, RZ, 0x1b ;  /* 0x000000648d8d7211 */ /* 0x000fe200078fd8ff */
[----:B------:R-:W-:Y:S01]  /*9750*/  FMUL.FTZ R139, R218, R139 ;  /* 0x0000008bda8b7220 */ /* 0x000fe20000410000 */
[----:B------:R-:W-:Y:S01]  /*9760*/  FADD.FTZ R135, R135, R140 ;  /* 0x0000008c87877221 */ /* 0x000fe20000010000 */
[----:B------:R-:W-:Y:S01]  /*9770*/  FFMA.FTZ R144, R219, R136, R144 ;  /* 0x00000088db907223 */ /* 0x000fe20000010090 */
[----:B------:R-:W-:Y:S01]  /*9780*/  LEA R169, R141, UR20, 0x2 ;  /* 0x000000148da97c11 */ /* 0x000fe2000f8e10ff */
[----:B------:R-:W-:Y:S01]  /*9790*/  BAR.SYNC.DEFER_BLOCKING 0x0 ;  /* 0x0000000000007b1d */ /* 0x000fe20000010000 */
[----:B------:R-:W-:Y:S01]  /*97a0*/  FADD.FTZ R137, R137, R142 ;  /* 0x0000008e89897221 */ /* 0x000fe20000010000 */
[----:B------:R-:W-:Y:S01]  /*97b0*/  FADD.FTZ R135, R135, R144 ;  /* 0x0000009087877221 */ /* 0x000fe20000010000 */
[----:B------:R-:W-:Y:S01]  /*97c0*/  FFMA.FTZ R148, R238, R73, R139 ;  /* 0x00000049ee947223 */ /* 0x000fe2000001008b */
[----:B------:R-:W-:Y:S01]  /*97d0*/  FMUL.FTZ R157, R72, UR35 ;  /* 0x00000023489d7c20 */ /* 0x000fe20008410000 */
[----:B------:R-:W-:Y:S01]  /*97e0*/  FADD.FTZ R137, R137, R146 ;  /* 0x0000009289897221 */ /* 0x000fe20000010000 */
[----:B------:R-:W-:Y:S01]  /*97f0*/  FMUL.FTZ R151, R199, UR35 ;  /* 0x00000023c7977c20 */ /* 0x000fe20008410000 */
[----:B------:R-:W-:Y:S01]  /*9800*/  FADD.FTZ R148, R135, R148 ;  /* 0x0000009487947221 */ /* 0x000fe20000010000 */
[----:B------:R-:W-:Y:S01]  /*9810*/  FMUL.FTZ R135, R204, UR35 ;  /* 0x00000023cc877c20 */ /* 0x000fe20008410000 */
[----:B------:R-:W-:Y:S01]  /*9820*/  FADD.FTZ R153, R137, R138 ;  /* 0x0000008a89997221 */ /* 0x000fe20000010000 */
[----:B------:R-:W-:Y:S01]  /*9830*/  FMUL.FTZ R137, R202, UR35 ;  /* 0x00000023ca897c20 */ /* 0x000fe20008410000 */
[----:B0-----:R-:W-:Y:S01]  /*9840*/  LEA R146, R143, -R66, 0x1 ;  /* 0x800000428f927211 */ /* 0x001fe200078e08ff */
[----:B------:R-:W-:Y:S01]  /*9850*/  FFMA.FTZ R135, R72, UR46, -R135 ;  /* 0x0000002e48877c23 */ /* 0x000fe20008010887 */
[----:B------:R-:W-:Y:S01]  /*9860*/  FMUL.FTZ R72, R185, UR35 ;  /* 0x00000023b9487c20 */ /* 0x000fe20008410000 */
[C---:B------:R-:W-:Y:S01]  /*9870*/  FMUL.FTZ R66, R201.reuse, UR35 ;  /* 0x00000023c9427c20 */ /* 0x040fe20008410000 */
[----:B------:R-:W-:Y:S01]  /*9880*/  FFMA.FTZ R144, R184, UR46, -R137 ;  /* 0x0000002eb8907c23 */ /* 0x000fe20008010889 */
[----:B------:R-:W-:Y:S01]  /*9890*/  FMUL.FTZ R137, R200, UR35 ;  /* 0x00000023c8897c20 */ /* 0x000fe20008410000 */
[----:B------:R-:W-:Y:S01]  /*98a0*/  FFMA.FTZ R155, R201, UR46, R72 ;  /* 0x0000002ec99b7c23 */ /* 0x000fe20008010048 */
[----:B------:R-:W-:Y:S01]  /*98b0*/  FMUL.FTZ R72, R198, UR35 ;  /* 0x00000023c6487c20 */ /* 0x000fe20008410000 */
[----:B------:R-:W-:Y:S01]  /*98c0*/  FFMA.FTZ R147, R185, UR46, -R66 ;  /* 0x0000002eb9937c23 */ /* 0x000fe20008010842 */
[C---:B------:R-:W-:Y:S01]  /*98d0*/  FFMA.FTZ R66, R186.reuse, UR46, -R137 ;  /* 0x0000002eba427c23 */ /* 0x040fe20008010889 */
[----:B------:R-:W-:Y:S01]  /*98e0*/  FMUL.FTZ R137, R186, UR35 ;  /* 0x00000023ba897c20 */ /* 0x000fe20008410000 */
[C---:B------:R-:W-:Y:S01]  /*98f0*/  FFMA.FTZ R151, R60.reuse, UR46, -R151 ;  /* 0x0000002e3c977c23 */ /* 0x040fe20008010897 */
[----:B------:R-:W-:Y:S01]  /*9900*/  FMUL.FTZ R60, R60, UR35 ;  /* 0x000000233c3c7c20 */ /* 0x000fe20008410000 */
[----:B------:R-:W0:Y:S01]  /*9910*/  LDS R169, [R169+0x1180] ;  /* 0x00118000a9a97984 */ /* 0x000e220000000800 */
[C---:B------:R-:W-:Y:S01]  /*9920*/  FFMA.FTZ R149, R61.reuse, UR46, -R72 ;  /* 0x0000002e3d957c23 */ /* 0x040fe20008010848 */
[----:B------:R-:W-:Y:S01]  /*9930*/  FMUL.FTZ R165, R61, UR35 ;  /* 0x000000233da57c20 */ /* 0x000fe20008410000 */
[----:B------:R-:W-:Y:S01]  /*9940*/  FMUL.FTZ R61, R237, UR35 ;  /* 0x00000023ed3d7c20 */ /* 0x000fe20008410000 */
[----:B------:R-:W-:Y:S01]  /*9950*/  FFMA.FTZ R152, R200, UR46, R137 ;  /* 0x0000002ec8987c23 */ /* 0x000fe20008010089 */
[----:B------:R-:W-:Y:S01]  /*9960*/  FMUL.FTZ R143, R184, UR35 ;  /* 0x00000023b88f7c20 */ /* 0x000fe20008410000 */
[----:B------:R-:W-:Y:S01]  /*9970*/  FMUL.FTZ R137, R243, UR35 ;  /* 0x00000023f3897c20 */ /* 0x000fe20008410000 */
[----:B------:R-:W-:Y:S01]  /*9980*/  FFMA.FTZ R167, R199, UR46, R60 ;  /* 0x0000002ec7a77c23 */ /* 0x000fe2000801003c */
[----:B------:R-:W-:Y:S01]  /*9990*/  ISETP.GE.AND P0, PT, R146, 0x1, PT ;  /* 0x000000019200780c */ /* 0x000fe20003f06270 */
[----:B------:R-:W-:Y:S01]  /*99a0*/  FMUL.FTZ R60, R228, UR35 ;  /* 0x00000023e43c7c20 */ /* 0x000fe20008410000 */
[----:B------:R-:W-:Y:S01]  /*99b0*/  FFMA.FTZ R140, R74, UR46, -R61 ;  /* 0x0000002e4a8c7c23 */ /* 0x000fe2000801083d */
[----:B------:R-:W-:Y:S01]  /*99c0*/  FMUL.FTZ R61, R231, UR35 ;  /* 0x00000023e73d7c20 */ /* 0x000fe20008410000 */
[----:B------:R-:W-:Y:S01]  /*99d0*/  FFMA.FTZ R160, R202, UR46, R143 ;  /* 0x0000002ecaa07c23 */ /* 0x000fe2000801008f */
[----:B------:R-:W-:Y:S01]  /*99e0*/  FFMA.FTZ R72, R62, UR46, -R137 ;  /* 0x0000002e3e487c23 */ /* 0x000fe20008010889 */
[----:B------:R-:W-:Y:S01]  /*99f0*/  FMUL.FTZ R137, R190, UR35 ;  /* 0x00000023be897c20 */ /* 0x000fe20008410000 */
[----:B------:R-:W-:Y:S01]  /*9a00*/  FFMA.FTZ R143, R63, UR46, -R60 ;  /* 0x0000002e3f8f7c23 */ /* 0x000fe2000801083c */
[----:B------:R-:W-:Y:S01]  /*9a10*/  FMUL.FTZ R60, R226, UR35 ;  /* 0x00000023e23c7c20 */ /* 0x000fe20008410000 */
[----:B------:R-:W-:Y:S01]  /*9a20*/  FFMA.FTZ R142, R118, UR46, -R61 ;  /* 0x0000002e768e7c23 */ /* 0x000fe2000801083d */
[----:B------:R-:W-:Y:S01]  /*9a30*/  FMUL.FTZ R61, R227, UR35 ;  /* 0x00000023e33d7c20 */ /* 0x000fe20008410000 */
[----:B------:R-:W-:Y:S01]  /*9a40*/  FFMA.FTZ R156, R232, UR46, R137 ;  /* 0x0000002ee89c7c23 */ /* 0x000fe20008010089 */
[----:B------:R-:W-:Y:S01]  /*9a50*/  FMUL.FTZ R158, R74, UR35 ;  /* 0x000000234a9e7c20 */ /* 0x000fe20008410000 */
[C---:B------:R-:W-:Y:S01]  /*9a60*/  FFMA.FTZ R137, R75.reuse, UR46, -R60 ;  /* 0x0000002e4b897c23 */ /* 0x040fe2000801083c */
[----:B------:R-:W-:Y:S01]  /*9a70*/  FMUL.FTZ R163, R75, UR35 ;  /* 0x000000234ba37c20 */ /* 0x000fe20008410000 */
[----:B------:R-:W-:Y:S01]  /*9a80*/  FMUL.FTZ R67, R197, R242 ;  /* 0x000000f2c5437220 */ /* 0x000fe20000410000 */
        /* <DEDUP_REMOVED lines=13> */
[----:B------:R-:W-:Y:S01]  /*9b60*/  BSSY.RECONVERGENT B0, `(.L_x_10349) ;  /* 0x0000018000007945 */ /* 0x000fe20003800200 */
[----:B------:R-:W-:Y:S01]  /*9b70*/  FFMA.FTZ R74, R121, UR46, -R74 ;  /* 0x0000002e794a7c23 */ /* 0x000fe2000801084a */
[C---:B------:R-:W-:Y:S01]  /*9b80*/  FFMA.FTZ R67, R178.reuse, R240, R67 ;  /* 0x000000f0b2437223 */ /* 0x040fe20000010043 */
[----:B------:R-:W-:Y:S01]  /*9b90*/  FFMA.FTZ R69, R178, R242, -R197 ;  /* 0x000000f2b2457223 */ /* 0x000fe200000108c5 */
        /* <DEDUP_REMOVED lines=20> */
.L_x_10350:
[----:B------:R-:W-:Y:S05]  /*9ce0*/  BSYNC.RECONVERGENT B0 ;  /* 0x0000000000007941 */ /* 0x000fea0003800200 */
.L_x_10349:
[----:B------:R-:W-:Y:S04]  /*9cf0*/  BSSY.RECONVERGENT B0, `(.L_x_10351) ;  /* 0x0000003000007945 */ /* 0x000fe80003800200 */
[----:B------:R-:W-:Y:S05]  /*9d00*/  @!P2 BRA `(.L_x_10352) ;  /* 0x000000000004a947 */ /* 0x000fea0003800000 */
[----:B------:R1:W-:Y:S02]  /*9d10*/  REDG.E.ADD.F32.FTZ.RN.STRONG.GPU desc[UR22][R70.64+0x100], R169 ;  /* 0x000100a9460079a6 */ /* 0x0003e4000c12f316 */
.L_x_10352:
[----:B------:R-:W-:Y:S05]  /*9d20*/  BSYNC.RECONVERGENT B0 ;  /* 0x0000000000007941 */ /* 0x000fea0003800200 */
.L_x_10351:
        /* <DEDUP_REMOVED lines=10> */
.L_x_10354:
[----:B------:R-:W-:Y:S05]  /*9dd0*/  BSYNC.RECONVERGENT B0 ;  /* 0x0000000000007941 */ /* 0x000fea0003800200 */
.L_x_10353:
[----:B0-2---:R0:W2:Y:S01]  /*9de0*/  LDS R61, [R108+0x1380] ;  /* 0x001380006c3d7984 */ /* 0x0050a20000000800 */
[----:B------:R-:W-:Y:S04]  /*9df0*/  BSSY.RECONVERGENT B0, `(.L_x_10355) ;  /* 0x0000003000007945 */ /* 0x000fe80003800200 */
[----:B------:R-:W-:Y:S05]  /*9e00*/  @!P0 BRA `(.L_x_10356) ;  /* 0x0000000000048947 */ /* 0x000fea0003800000 */
[----:B--2---:R3:W-:Y:S02]  /*9e10*/  REDG.E.ADD.F32.FTZ.RN.STRONG.GPU desc[UR22][R70.64+0x300], R61 ;  /* 0x0003003d460079a6 */ /* 0x0047e4000c12f316 */
.L_x_10356:
[----:B------:R-:W-:Y:S05]  /*9e20*/  BSYNC.RECONVERGENT B0 ;  /* 0x0000000000007941 */ /* 0x000fea0003800200 */
.L_x_10355:
[----:B--23--:R2:W3:Y:S01]  /*9e30*/  LDS R61, [R107+0x1480] ;  /* 0x001480006b3d7984 */ /* 0x00c4e20000000800 */
[----:B------:R-:W-:Y:S04]  /*9e40*/  BSSY.RECONVERGENT B0, `(.L_x_10357) ;  /* 0x0000003000007945 */ /* 0x000fe80003800200 */
[----:B------:R-:W-:Y:S05]  /*9e50*/  @!P2 BRA `(.L_x_10358) ;  /* 0x000000000004a947 */ /* 0x000fea0003800000 */
[----:B---3--:R4:W-:Y:S02]  /*9e60*/  REDG.E.ADD.F32.FTZ.RN.STRONG.GPU desc[UR22][R70.64+0x400], R61 ;  /* 0x0004003d460079a6 */ /* 0x0089e4000c12f316 */
.L_x_10358:
[----:B------:R-:W-:Y:S05]  /*9e70*/  BSYNC.RECONVERGENT B0 ;  /* 0x0000000000007941 */ /* 0x000fea0003800200 */
.L_x_10357:
[----:B---34-:R3:W4:Y:S01]  /*9e80*/  LDS R61, [R106+0x1580] ;  /* 0x001580006a3d7984 */ /* 0x0187220000000800 */
[----:B------:R-:W-:Y:S04]  /*9e90*/  BSSY.RECONVERGENT B0, `(.L_x_10359) ;  /* 0x0000003000007945 */ /* 0x000fe80003800200 */
[----:B------:R-:W-:Y:S05]  /*9ea0*/  @!P3 BRA `(.L_x_10360) ;  /* 0x000000000004b947 */ /* 0x000fea0003800000 */
[----:B----4-:R4:W-:Y:S02]  /*9eb0*/  REDG.E.ADD.F32.FTZ.RN.STRONG.GPU desc[UR22][R70.64+0x500], R61 ;  /* 0x0005003d460079a6 */ /* 0x0109e4000c12f316 */
.L_x_10360:
[----:B------:R-:W-:Y:S05]  /*9ec0*/  BSYNC.RECONVERGENT B0 ;  /* 0x0000000000007941 */ /* 0x000fea0003800200 */
.L_x_10359:
[----:B----4-:R4:W0:Y:S01]  /*9ed0*/  LDS R61, [R105+0x1680] ;  /* 0x00168000693d7984 */ /* 0x0108220000000800 */
[----:B------:R-:W-:Y:S04]  /*9ee0*/  BSSY.RECONVERGENT B0, `(.L_x_10361) ;  /* 0x0000003000007945 */ /* 0x000fe80003800200 */
[----:B------:R-:W-:Y:S05]  /*9ef0*/  @!P4 BRA `(.L_x_10362) ;  /* 0x000000000004c947 */ /* 0x000fea0003800000 */
[----:B0-----:R0:W-:Y:S02]  /*9f00*/  REDG.E.ADD.F32.FTZ.RN.STRONG.GPU desc[UR22][R70.64+0x600], R61 ;  /* 0x0006003d460079a6 */ /* 0x0011e4000c12f316 */
.L_x_10362:
[----:B------:R-:W-:Y:S05]  /*9f10*/  BSYNC.RECONVERGENT B0 ;  /* 0x0000000000007941 */ /* 0x000fea0003800200 */
.L_x_10361:
[----:B0-----:R0:W0:Y:S01]  /*9f20*/  LDS R61, [R104+0x1780] ;  /* 0x00178000683d7984 */ /* 0x0010220000000800 */
[----:B------:R-:W-:Y:S01]  /*9f30*/  BSSY.RECONVERGENT B0, `(.L_x_10363) ;  /* 0x0000004000007945 */ /* 0x000fe20003800200 */
[----:B------:R-:W-:-:S03]  /*9f40*/  LEA.HI R60, R113, R100, RZ, 0x1b ;  /* 0x00000064713c7211 */ /* 0x000fc600078fd8ff */
[----:B------:R-:W-:Y:S05]  /*9f50*/  @!P5 BRA `(.L_x_10364) ;  /* 0x000000000004d947 */ /* 0x000fea0003800000 */
[----:B0-----:R0:W-:Y:S02]  /*9f60*/  REDG.E.ADD.F32.FTZ.RN.STRONG.GPU desc[UR22][R70.64+0x700], R61 ;  /* 0x0007003d460079a6 */ /* 0x0011e4000c12f316 */
.L_x_10364:
[----:B------:R-:W-:Y:S05]  /*9f70*/  BSYNC.RECONVERGENT B0 ;  /* 0x0000000000007941 */ /* 0x000fea0003800200 */
.L_x_10363:
[----:B------:R-:W-:Y:S01]  /*9f80*/  LEA R60, R60, UR20, 0x2 ;  /* 0x000000143c3c7c11 */ /* 0x000fe2000f8e10ff */
[----:B------:R-:W-:Y:S01]  /*9f90*/  BSSY.RECONVERGENT B0, `(.L_x_10365) ;  /* 0x000000a000007945 */ /* 0x000fe20003800200 */
[C---:B------:R-:W-:Y:S02]  /*9fa0*/  ISETP.GE.AND P6, PT, R146.reuse, 0x201, PT ;  /* 0x000002019200780c */ /* 0x040fe40003fc6270 */
[C---:B------:R-:W-:Y:S01]  /*9fb0*/  ISETP.GE.AND P0, PT, R146.reuse, 0x241, PT ;  /* 0x000002419200780c */ /* 0x040fe20003f06270 */
[----:B0-----:R0:W0:Y:S01]  /*9fc0*/  LDS R61, [R60+0x1880] ;  /* 0x001880003c3d7984 */ /* 0x0010220000000800 */
[C---:B------:R-:W-:Y:S02]  /*9fd0*/  ISETP.GE.AND P2, PT, R146.reuse, 0x281, PT ;  /* 0x000002819200780c */ /* 0x040fe40003f46270 */
[C---:B------:R-:W-:Y:S02]  /*9fe0*/  ISETP.GE.AND P3, PT, R146.reuse, 0x2c1, PT ;  /* 0x000002c19200780c */ /* 0x040fe40003f66270 */
[----:B------:R-:W-:-:S02]  /*9ff0*/  ISETP.GE.AND P4, PT, R146, 0x301, PT ;  /* 0x000003019200780c */ /* 0x000fc40003f86270 */
[----:B------:R-:W-:-:S03]  /*a000*/  ISETP.GE.AND P5, PT, R146, 0x341, PT ;  /* 0x000003419200780c */ /* 0x000fc60003fa6270 */
[----:B------:R-:W-:Y:S10]  /*a010*/  @!P6 BRA `(.L_x_10366) ;  /* 0x000000000004e947 */ /* 0x000ff40003800000 */
[----:B0-----:R0:W-:Y:S02]  /*a020*/  REDG.E.ADD.F32.FTZ.RN.STRONG.GPU desc[UR22][R70.64+0x800], R61 ;  /* 0x0008003d460079a6 */ /* 0x0011e4000c12f316 */
.L_x_10366:
[----:B------:R-:W-:Y:S05]  /*a030*/  BSYNC.RECONVERGENT B0 ;  /* 0x0000000000007941 */ /* 0x000fea0003800200 */
.L_x_10365:
[----:B0-----:R0:W0:Y:S01]  /*a040*/  LDS R61, [R103+0x1980] ;  /* 0x00198000673d7984 */ /* 0x0010220000000800 */
[----:B------:R-:W-:Y:S01]  /*a050*/  BSSY.RECONVERGENT B0, `(.L_x_10367) ;  /* 0x0000004000007945 */ /* 0x000fe20003800200 */
[----:B------:R-:W-:-:S03]  /*a060*/  IADD3 R63, PT, PT, R100, 0x300, RZ ;  /* 0x00000300643f7810 */ /* 0x000fc60007ffe0ff */
[----:B------:R-:W-:Y:S05]  /*a070*/  @!P0 BRA `(.L_x_10368) ;  /* 0x0000000000048947 */ /* 0x000fea0003800000 */
[----:B0-----:R0:W-:Y:S02]  /*a080*/  REDG.E.ADD.F32.FTZ.RN.STRONG.GPU desc[UR22][R70.64+0x900], R61 ;  /* 0x0009003d460079a6 */ /* 0x0011e4000c12f316 */
.L_x_10368:
[----:B------:R-:W-:Y:S05]  /*a090*/  BSYNC.RECONVERGENT B0 ;  /* 0x0000000000007941 */ /* 0x000fea0003800200 */
.L_x_10367:
[----:B0-----:R0:W0:Y:S01]  /*a0a0*/  LDS R61, [R102+0x1a80] ;  /* 0x001a8000663d7984 */ /* 0x0010220000000800 */
[----:B------:R-:W-:Y:S01]  /*a0b0*/  BSSY.RECONVERGENT B0, `(.L_x_10369) ;  /* 0x0000005000007945 */ /* 0x000fe20003800200 */
[----:B-1----:R-:W-:Y:S02]  /*a0c0*/  IADD3 R169, PT, PT, R100, 0x340, RZ ;  /* 0x0000034064a97810 */ /* 0x002fe40007ffe0ff */
[----:B------:R-:W-:Y:S01]  /*a0d0*/  LEA.HI R63, R63, R100, RZ, 0x1b ;  /* 0x000000643f3f7211 */ /* 0x000fe200078fd8ff */
[----:B------:R-:W-:Y:S06]  /*a0e0*/  @!P2 BRA `(.L_x_10370) ;  /* 0x000000000004a947 */ /* 0x000fec0003800000 */
[----:B0-----:R1:W-:Y:S02]  /*a0f0*/  REDG.E.ADD.F32.FTZ.RN.STRONG.GPU desc[UR22][R70.64+0xa00], R61 ;  /* 0x000a003d460079a6 */ /* 0x0013e4000c12f316 */
.L_x_10370:
[----:B------:R-:W-:Y:S05]  /*a100*/  BSYNC.RECONVERGENT B0 ;  /* 0x0000000000007941 */ /* 0x000fea0003800200 */
.L_x_10369:
[----:B01----:R0:W1:Y:S01]  /*a110*/  LDS R61, [R101+0x1b80] ;  /* 0x001b8000653d7984 */ /* 0x0030620000000800 */
[----:B------:R-:W-:Y:S01]  /*a120*/  BSSY.RECONVERGENT B0, `(.L_x_10371) ;  /* 0x0000005000007945 */ /* 0x000fe20003800200 */
[----:B------:R-:W-:Y:S02]  /*a130*/  LEA.HI R169, R169, R100, RZ, 0x1b ;  /* 0x00000064a9a97211 */ /* 0x000fe400078fd8ff */
[----:B------:R-:W-:Y:S01]  /*a140*/  LEA R63, R63, UR20, 0x2 ;  /* 0x000000143f3f7c11 */ /* 0x000fe2000f8e10ff */
[----:B------:R-:W-:Y:S06]  /*a150*/  @!P3 BRA `(.L_x_10372) ;  /* 0x000000000004b947 */ /* 0x000fec0003800000 */
[----:B-1----:R1:W-:Y:S02]  /*a160*/  REDG.E.ADD.F32.FTZ.RN.STRONG.GPU desc[UR22][R70.64+0xb00], R61 ;  /* 0x000b003d460079a6 */ /* 0x0023e4000c12f316 */
.L_x_10372:
[----:B------:R-:W-:Y:S05]  /*a170*/  BSYNC.RECONVERGENT B0 ;  /* 0x0000000000007941 */ /* 0x000fea0003800200 */
.L_x_10371:
[----:B-1----:R1:W0:Y:S01]  /*a180*/  LDS R61, [R63+0x1c80] ;  /* 0x001c80003f3d7984 */ /* 0x0022220000000800 */
[----:B------:R-:W-:Y:S01]  /*a190*/  BSSY.RECONVERGENT B0, `(.L_x_10373) ;  /* 0x0000004000007945 */ /* 0x000fe20003800200 */
[----:B------:R-:W-:-:S03]  /*a1a0*/  LEA R60, R169, UR20, 0x2 ;  /* 0x00000014a93c7c11 */ /* 0x000fc6000f8e10ff */
[----:B------:R-:W-:Y:S05]  /*a1b0*/  @!P4 BRA `(.L_x_10374) ;  /* 0x000000000004c947 */ /* 0x000fea0003800000 */
[----:B0-----:R0:W-:Y:S02]  /*a1c0*/  REDG.E.ADD.F32.FTZ.RN.STRONG.GPU desc[UR22][R70.64+0xc00], R61 ;  /* 0x000c003d460079a6 */ /* 0x0011e4000c12f316 */
.L_x_10374:
[----:B------:R-:W-:Y:S05]  /*a1d0*/  BSYNC.RECONVERGENT B0 ;  /* 0x0000000000007941 */ /* 0x000fea0003800200 */
.L_x_10373:
[----:B0-----:R0:W0:Y:S01]  /*a1e0*/  LDS R61, [R60+0x1d80] ;  /* 0x001d80003c3d7984 */ /* 0x0010220000000800 */
[----:B------:R-:W-:Y:S01]  /*a1f0*/  BSSY.RECONVERGENT B0, `(.L_x_10375) ;  /* 0x0000005000007945 */ /* 0x000fe20003800200 */
[C---:B-1----:R-:W-:Y:S02]  /*a200*/  IADD3 R63, PT, PT, R100.reuse, 0x380, RZ ;  /* 0x00000380643f7810 */ /* 0x042fe40007ffe0ff */
[----:B------:R-:W-:Y:S01]  /*a210*/  IADD3 R169, PT, PT, R100, 0x3c0, RZ ;  /* 0x000003c064a97810 */ /* 0x000fe20007ffe0ff */
[----:B------:R-:W-:Y:S06]  /*a220*/  @!P5 BRA `(.L_x_10376) ;  /* 0x000000000004d947 */ /* 0x000fec0003800000 */
[----:B0-----:R1:W-:Y:S02]  /*a230*/  REDG.E.ADD.F32.FTZ.RN.STRONG.GPU desc[UR22][R70.64+0xd00], R61 ;  /* 0x000d003d460079a6 */ /* 0x0013e4000c12f316 */
.L_x_10376:
[----:B------:R-:W-:Y:S05]  /*a240*/  BSYNC.RECONVERGENT B0 ;  /* 0x0000000000007941 */ /* 0x000fea0003800200 */
.L_x_10375:
        /* <DEDUP_REMOVED lines=17> */
.L_x_10378:
[----:B------:R-:W-:Y:S05]  /*a360*/  BSYNC.RECONVERGENT B0 ;  /* 0x0000000000007941 */ /* 0x000fea0003800200 */
.L_x_10377:
[----:B01----:R0:W1:Y:S01]  /*a370*/  LDS R61, [R169+0x1f80] ;  /* 0x001f8000a93d7984 */ /* 0x0030620000000800 */
[----:B------:R-:W-:Y:S01]  /*a380*/  BSSY.RECONVERGENT B0, `(.L_x_10379) ;  /* 0x0000006000007945 */ /* 0x000fe20003800200 */
[----:B------:R-:W-:Y:S02]  /*a390*/  IADD3 R63, PT, PT, R100, 0x480, RZ ;  /* 0x00000480643f7810 */ /* 0x000fe40007ffe0ff */
[----:B------:R-:W-:Y:S02]  /*a3a0*/  LEA.HI R171, R171, R100, RZ, 0x1b ;  /* 0x00000064abab7211 */ /* 0x000fe400078fd8ff */
[----:B------:R-:W-:Y:S01]  /*a3b0*/  LEA R60, R60, UR20, 0x2 ;  /* 0x000000143c3c7c11 */ /* 0x000fe2000f8e10ff */
[----:B------:R-:W-:Y:S06]  /*a3c0*/  @!P0 BRA `(.L_x_10380) ;  /* 0x0000000000048947 */ /* 0x000fec0003800000 */
[----:B-1----:R1:W-:Y:S02]  /*a3d0*/  REDG.E.ADD.F32.FTZ.RN.STRONG.GPU desc[UR22][R70.64+0xf00], R61 ;  /* 0x000f003d460079a6 */ /* 0x0023e4000c12f316 */
.L_x_10380:
[----:B------:R-:W-:Y:S05]  /*a3e0*/  BSYNC.RECONVERGENT B0 ;  /* 0x0000000000007941 */ /* 0x000fea0003800200 */
.L_x_10379:
[----:B-1----:R1:W1:Y:S01]  /*a3f0*/  LDS R61, [R60+0x2080] ;  /* 0x002080003c3d7984 */ /* 0x0022620000000800 */
[----:B------:R-:W-:Y:S01]  /*a400*/  BSSY.RECONVERGENT B0, `(.L_x_10381) ;  /* 0x0000006000007945 */ /* 0x000fe20003800200 */
[----:B0-----:R-:W-:Y:S02]  /*a410*/  IADD3 R169, PT, PT, R100, 0x4c0, RZ ;  /* 0x000004c064a97810 */ /* 0x001fe40007ffe0ff */
[----:B------:R-:W-:Y:S02]  /*a420*/  LEA.HI R63, R63, R100, RZ, 0x1b ;  /* 0x000000643f3f7211 */ /* 0x000fe400078fd8ff */
[----:B------:R-:W-:Y:S01]  /*a430*/  LEA R171, R171, UR20, 0x2 ;  /* 0x00000014abab7c11 */ /* 0x000fe2000f8e10ff */
[----:B------:R-:W-:Y:S06]  /*a440*/  @!P2 BRA `(.L_x_10382) ;  /* 0x000000000004a947 */ /* 0x000fec0003800000 */
[----:B-1----:R0:W-:Y:S02]  /*a450*/  REDG.E.ADD.F32.FTZ.RN.STRONG.GPU desc[UR22][R70.64+0x1000], R61 ;  /* 0x0010003d460079a6 */ /* 0x0021e4000c12f316 */
.L_x_10382:
[----:B------:R-:W-:Y:S05]  /*a460*/  BSYNC.RECONVERGENT B0 ;  /* 0x0000000000007941 */ /* 0x000fea0003800200 */
.L_x_10381:
[----:B01----:R0:W1:Y:S01]  /*a470*/  LDS R61, [R171+0x2180] ;  /* 0x00218000ab3d7984 */ /* 0x0030620000000800 */
[----:B------:R-:W-:Y:S01]  /*a480*/  BSSY.RECONVERGENT B0, `(.L_x_10383) ;  /* 0x0000005000007945 */ /* 0x000fe20003800200 */
[----:B------:R-:W-:Y:S02]  /*a490*/  LEA.HI R169, R169, R100, RZ, 0x1b ;  /* 0x00000064a9a97211 */ /* 0x000fe400078fd8ff */
[----:B------:R-:W-:Y:S01]  /*a4a0*/  LEA R63, R63, UR20, 0x2 ;  /* 0x000000143f3f7c11 */ /* 0x000fe2000f8e10ff */
[----:B------:R-:W-:Y:S06]  /*a4b0*/  @!P3 BRA `(.L_x_10384) ;  /* 0x000000000004b947 */ /* 0x000fec0003800000 */
[----:B-1----:R1:W-:Y:S02]  /*a4c0*/  REDG.E.ADD.F32.FTZ.RN.STRONG.GPU desc[UR22][R70.64+0x1100], R61 ;  /* 0x0011003d460079a6 */ /* 0x0023e4000c12f316 */
.L_x_10384:
[----:B------:R-:W-:Y:S05]  /*a4d0*/  BSYNC.RECONVERGENT B0 ;  /* 0x0000000000007941 */ /* 0x000fea0003800200 */
.L_x_10383:
[----:B-1----:R1:W0:Y:S01]  /*a4e0*/  LDS R61, [R63+0x2280] ;  /* 0x002280003f3d7984 */ /* 0x0022220000000800 */
[----:B------:R-:W-:Y:S01]  /*a4f0*/  BSSY.RECONVERGENT B0, `(.L_x_10385) ;  /* 0x0000004000007945 */ /* 0x000fe20003800200 */
[----:B------:R-:W-:-:S03]  /*a500*/  LEA R60, R169, UR20, 0x2 ;  /* 0x00000014a93c7c11 */ /* 0x000fc6000f8e10ff */
[----:B------:R-:W-:Y:S05]  /*a510*/  @!P4 BRA `(.L_x_10386) ;  /* 0x000000000004c947 */ /* 0x000fea0003800000 */
[----:B0-----:R0:W-:Y:S02]  /*a520*/  REDG.E.ADD.F32.FTZ.RN.STRONG.GPU desc[UR22][R70.64+0x1200], R61 ;  /* 0x0012003d460079a6 */ /* 0x0011e4000c12f316 */
.L_x_10386:
[----:B------:R-:W-:Y:S05]  /*a530*/  BSYNC.RECONVERGENT B0 ;  /* 0x0000000000007941 */ /* 0x000fea0003800200 */
.L_x_10385:
[----:B0-----:R0:W0:Y:S01]  /*a540*/  LDS R61, [R60+0x2380] ;  /* 0x002380003c3d7984 */ /* 0x0010220000000800 */
[----:B------:R-:W-:Y:S01]  /*a550*/  BSSY.RECONVERGENT B0, `(.L_x_10387) ;  /* 0x0000005000007945 */ /* 0x000fe20003800200 */
[C---:B-1----:R-:W-:Y:S02]  /*a560*/  IADD3 R63, PT, PT, R100.reuse, 0x500, RZ ;  /* 0x00000500643f7810 */ /* 0x042fe40007ffe0ff */
[----:B------:R-:W-:Y:S01]  /*a570*/  IADD3 R169, PT, PT, R100, 0x540, RZ ;  /* 0x0000054064a97810 */ /* 0x000fe20007ffe0ff */
[----:B------:R-:W-:Y:S06]  /*a580*/  @!P5 BRA `(.L_x_10388) ;  /* 0x000000000004d947 */ /* 0x000fec0003800000 */
[----:B0-----:R1:W-:Y:S02]  /*a590*/  REDG.E.ADD.F32.FTZ.RN.STRONG.GPU desc[UR22][R70.64+0x1300], R61 ;  /* 0x0013003d460079a6 */ /* 0x0013e4000c12f316 */
.L_x_10388:
[----:B------:R-:W-:Y:S05]  /*a5a0*/  BSYNC.RECONVERGENT B0 ;  /* 0x0000000000007941 */ /* 0x000fea0003800200 */
.L_x_10387:
        /* <DEDUP_REMOVED lines=17> */
.L_x_10390:
[----:B------:R-:W-:Y:S05]  /*a6c0*/  BSYNC.RECONVERGENT B0 ;  /* 0x0000000000007941 */ /* 0x000fea0003800200 */
.L_x_10389:
[----:B01----:R0:W1:Y:S01]  /*a6d0*/  LDS R61, [R169+0x2580] ;  /* 0x00258000a93d7984 */ /* 0x0030620000000800 */
[----:B------:R-:W-:Y:S01]  /*a6e0*/  BSSY.RECONVERGENT B0, `(.L_x_10391) ;  /* 0x0000006000007945 */ /* 0x000fe20003800200 */
[----:B------:R-:W-:Y:S02]  /*a6f0*/  IADD3 R63, PT, PT, R100, 0x600, RZ ;  /* 0x00000600643f7810 */ /* 0x000fe40007ffe0ff */
[----:B------:R-:W-:Y:S02]  /*a700*/  LEA.HI R171, R171, R100, RZ, 0x1b ;  /* 0x00000064abab7211 */ /* 0x000fe400078fd8ff */
[----:B------:R-:W-:Y:S01]  /*a710*/  LEA R60, R60, UR20, 0x2 ;  /* 0x000000143c3c7c11 */ /* 0x000fe2000f8e10ff */
[----:B------:R-:W-:Y:S06]  /*a720*/  @!P0 BRA `(.L_x_10392) ;  /* 0x0000000000048947 */ /* 0x000fec0003800000 */
[----:B-1----:R1:W-:Y:S02]  /*a730*/  REDG.E.ADD.F32.FTZ.RN.STRONG.GPU desc[UR22][R70.64+0x1500], R61 ;  /* 0x0015003d460079a6 */ /* 0x0023e4000c12f316 */
.L_x_10392:
[----:B------:R-:W-:Y:S05]  /*a740*/  BSYNC.RECONVERGENT B0 ;  /* 0x0000000000007941 */ /* 0x000fea0003800200 */
.L_x_10391:
[----:B-1----:R1:W1:Y:S01]  /*a750*/  LDS R61, [R60+0x2680] ;  /* 0x002680003c3d7984 */ /* 0x0022620000000800 */
[----:B------:R-:W-:Y:S01]  /*a760*/  BSSY.RECONVERGENT B0, `(.L_x_10393) ;  /* 0x0000006000007945 */ /* 0x000fe20003800200 */
[----:B0-----:R-:W-:Y:S02]  /*a770*/  IADD3 R169, PT, PT, R100, 0x640, RZ ;  /* 0x0000064064a97810 */ /* 0x001fe40007ffe0ff */
[----:B------:R-:W-:Y:S02]  /*a780*/  LEA.HI R63, R63, R100, RZ, 0x1b ;  /* 0x000000643f3f7211 */ /* 0x000fe400078fd8ff */
[----:B------:R-:W-:Y:S01]  /*a790*/  LEA R171, R171, UR20, 0x2 ;  /* 0x00000014abab7c11 */ /* 0x000fe2000f8e10ff */
[----:B------:R-:W-:Y:S06]  /*a7a0*/  @!P2 BRA `(.L_x_10394) ;  /* 0x000000000004a947 */ /* 0x000fec0003800000 */
[----:B-1----:R0:W-:Y:S02]  /*a7b0*/  REDG.E.ADD.F32.FTZ.RN.STRONG.GPU desc[UR22][R70.64+0x1600], R61 ;  /* 0x0016003d460079a6 */ /* 0x0021e4000c12f316 */
.L_x_10394:
[----:B------:R-:W-:Y:S05]  /*a7c0*/  BSYNC.RECONVERGENT B0 ;  /* 0x0000000000007941 */ /* 0x000fea0003800200 */
.L_x_10393:
[----:B01----:R0:W1:Y:S01]  /*a7d0*/  LDS R61, [R171+0x2780] ;  /* 0x00278000ab3d7984 */ /* 0x0030620000000800 */
[----:B------:R-:W-:Y:S01]  /*a7e0*/  BSSY.RECONVERGENT B0, `(.L_x_10395) ;  /* 0x0000005000007945 */ /* 0x000fe20003800200 */
[----:B------:R-:W-:Y:S02]  /*a7f0*/  LEA.HI R169, R169, R100, RZ, 0x1b ;  /* 0x00000064a9a97211 */ /* 0x000fe400078fd8ff */
[----:B------:R-:W-:Y:S01]  /*a800*/  LEA R60, R63, UR20, 0x2 ;  /* 0x000000143f3c7c11 */ /* 0x000fe2000f8e10ff */
[----:B------:R-:W-:Y:S06]  /*a810*/  @!P3 BRA `(.L_x_10396) ;  /* 0x000000000004b947 */ /* 0x000fec0003800000 */
[----:B-1----:R1:W-:Y:S02]  /*a820*/  REDG.E.ADD.F32.FTZ.RN.STRONG.GPU desc[UR22][R70.64+0x1700], R61 ;  /* 0x0017003d460079a6 */ /* 0x0023e4000c12f316 */
.L_x_10396:
[----:B------:R-:W-:Y:S05]  /*a830*/  BSYNC.RECONVERGENT B0 ;  /* 0x0000000000007941 */ /* 0x000fea0003800200 */
.L_x_10395:
[----:B-1----:R1:W1:Y:S01]  /*a840*/  LDS R61, [R60+0x2880] ;  /* 0x002880003c3d7984 */ /* 0x0022620000000800 */
[----:B------:R-:W-:Y:S01]  /*a850*/  BSSY.RECONVERGENT B0, `(.L_x_10397) ;  /* 0x0000006000007945 */ /* 0x000fe20003800200 */
[C---:B------:R-:W-:Y:S02]  /*a860*/  IADD3 R63, PT, PT, R100.reuse, 0x680, RZ ;  /* 0x00000680643f7810 */ /* 0x040fe40007ffe0ff */
[----:B0-----:R-:W-:Y:S02]  /*a870*/  IADD3 R171, PT, PT, R100, 0x6c0, RZ ;  /* 0x000006c064ab7810 */ /* 0x001fe40007ffe0ff */
[----:B------:R-:W-:Y:S01]  /*a880*/  LEA R62, R169, UR20, 0x2 ;  /* 0x00000014a93e7c11 */ /* 0x000fe2000f8e10ff */
[----:B------:R-:W-:Y:S06]  /*a890*/  @!P4 BRA `(.L_x_10398) ;  /* 0x000000000004c947 */ /* 0x000fec0003800000 */
[----:B-1----:R0:W-:Y:S02]  /*a8a0*/  REDG.E.ADD.F32.FTZ.RN.STRONG.GPU desc[UR22][R70.64+0x1800], R61 ;  /* 0x0018003d460079a6 */ /* 0x0021e4000c12f316 */
.L_x_10398:
[----:B------:R-:W-:Y:S05]  /*a8b0*/  BSYNC.RECONVERGENT B0 ;  /* 0x0000000000007941 */ /* 0x000fea0003800200 */
.L_x_10397:
[----:B01----:R0:W1:Y:S01]  /*a8c0*/  LDS R61, [R62+0x2980] ;  /* 0x002980003e3d7984 */ /* 0x0030620000000800 */
[----:B------:R-:W-:Y:S01]  /*a8d0*/  BSSY.RECONVERGENT B0, `(.L_x_10399) ;  /* 0x0000006000007945 */ /* 0x000fe20003800200 */
[----:B------:R-:W-:Y:S02]  /*a8e0*/  IADD3 R169, PT, PT, R100, 0x700, RZ ;  /* 0x0000070064a97810 */ /* 0x000fe40007ffe0ff */
[-C--:B------:R-:W-:Y:S02]  /*a8f0*/  LEA.HI R63, R63, R100.reuse, RZ, 0x1b ;  /* 0x000000643f3f7211 */ /* 0x080fe400078fd8ff */
[----:B------:R-:W-:Y:S01]  /*a900*/  LEA.HI R171, R171, R100, RZ, 0x1b ;  /* 0x00000064abab7211 */ /* 0x000fe200078fd8ff */
[----:B------:R-:W-:Y:S06]  /*a910*/  @!P5 BRA `(.L_x_10400) ;  /* 0x000000000004d947 */ /* 0x000fec0003800000 */
[----:B-1----:R1:W-:Y:S02]  /*a920*/  REDG.E.ADD.F32.FTZ.RN.STRONG.GPU desc[UR22][R70.64+0x1900], R61 ;  /* 0x0019003d460079a6 */ /* 0x0023e4000c12f316 */
.L_x_10400:
[----:B------:R-:W-:Y:S05]  /*a930*/  BSYNC.RECONVERGENT B0 ;  /* 0x0000000000007941 */ /* 0x000fea0003800200 */
.L_x_10399:
        /* <DEDUP_REMOVED lines=13> */
.L_x_10402:
[----:B------:R-:W-:Y:S05]  /*aa10*/  BSYNC.RECONVERGENT B0 ;  /* 0x0000000000007941 */ /* 0x000fea0003800200 */
.L_x_10401:
[----:B-1----:R1:W0:Y:S01]  /*aa20*/  LDS R61, [R171+0x2b80] ;  /* 0x002b8000ab3d7984 */ /* 0x0022220000000800 */
[----:B------:R-:W-:Y:S01]  /*aa30*/  BSSY.RECONVERGENT B0, `(.L_x_10403) ;  /* 0x0000004000007945 */ /* 0x000fe20003800200 */
[----:B------:R-:W-:-:S03]  /*aa40*/  LEA R169, R169, UR20, 0x2 ;  /* 0x00000014a9a97c11 */ /* 0x000fc6000f8e10ff */
[----:B------:R-:W-:Y:S05]  /*aa50*/  @!P0 BRA `(.L_x_10404) ;  /* 0x0000000000048947 */ /* 0x000fea0003800000 */
[----:B0-----:R0:W-:Y:S02]  /*aa60*/  REDG.E.ADD.F32.FTZ.RN.STRONG.GPU desc[UR22][R70.64+0x1b00], R61 ;  /* 0x001b003d460079a6 */ /* 0x0011e4000c12f316 */
.L_x_10404:
[----:B------:R-:W-:Y:S05]  /*aa70*/  BSYNC.RECONVERGENT B0 ;  /* 0x0000000000007941 */ /* 0x000fea0003800200 */
.L_x_10403:
[----:B0-----:R0:W0:Y:S01]  /*aa80*/  LDS R61, [R169+0x2c80] ;  /* 0x002c8000a93d7984 */ /* 0x0010220000000800 */
[----:B------:R-:W-:Y:S04]  /*aa90*/  BSSY.RECONVERGENT B0, `(.L_x_10405) ;  /* 0x0000003000007945 */ /* 0x000fe80003800200 */
[----:B------:R-:W-:Y:S05]  /*aaa0*/  @!P2 BRA `(.L_x_10406) ;  /* 0x000000000004a947 */ /* 0x000fea0003800000 */
[----:B0-----:R0:W-:Y:S02]  /*aab0*/  REDG.E.ADD.F32.FTZ.RN.STRONG.GPU desc[UR22][R70.64+0x1c00], R61 ;  /* 0x001c003d460079a6 */ /* 0x0011e4000c12f316 */
.L_x_10406:
[----:B------:R-:W-:Y:S05]  /*aac0*/  BSYNC.RECONVERGENT B0 ;  /* 0x0000000000007941 */ /* 0x000fea0003800200 */
.L_x_10405:
[----:B0-----:R-:W-:Y:S01]  /*aad0*/  IADD3 R61, PT, PT, R100, 0x740, RZ ;  /* 0x00000740643d7810 */ /* 0x001fe20007ffe0ff */
[-C--:B------:R-:W-:Y:S01]  /*aae0*/  FMUL.FTZ R169, R64, R36.reuse ;  /* 0x0000002440a97220 */ /* 0x080fe20000410000 */
[----:B------:R-:W-:Y:S01]  /*aaf0*/  IADD3 R63, PT, PT, R100, 0x780, RZ ;  /* 0x00000780643f7810 */ /* 0x000fe20007ffe0ff */
[----:B------:R-:W-:Y:S01]  /*ab00*/  FFMA.FTZ R242, R57, -R36, R242 ;  /* 0x8000002439f27223 */ /* 0x000fe200000100f2 */
[----:B------:R-:W-:Y:S01]  /*ab10*/  LEA.HI R60, R61, R100, RZ, 0x1b ;  /* 0x000000643d3c7211 */ /* 0x000fe200078fd8ff */
[----:B------:R-:W-:Y:S01]  /*ab20*/  FMUL.FTZ R61, R182, R36 ;  /* 0x00000024b63d7220 */ /* 0x000fe20000410000 */
[----:B------:R-:W-:Y:S01]  /*ab30*/  LEA.HI R62, R63, R100, RZ, 0x1b ;  /* 0x000000643f3e7211 */ /* 0x000fe200078fd8ff */
        /* <DEDUP_REMOVED lines=11> */
.L_x_10408:
[----:B------:R-:W-:Y:S05]  /*abf0*/  BSYNC.RECONVERGENT B0 ;  /* 0x0000000000007941 */ /* 0x000fea0003800200 */
.L_x_10407:
[----:B-1----:R1:W0:Y:S01]  /*ac00*/  LDS R63, [R122+0x2e80] ;  /* 0x002e80007a3f7984 */ /* 0x0022220000000800 */
[----:B------:R-:W-:Y:S01]  /*ac10*/  BSSY.RECONVERGENT B0, `(.L_x_10409) ;  /* 0x0000005000007945 */ /* 0x000fe20003800200 */
[----:B------:R-:W-:Y:S01]  /*ac20*/  LEA R171, R171, UR20, 0x2 ;  /* 0x00000014abab7c11 */ /* 0x000fe2000f8e10ff */
[----:B------:R-:W-:Y:S02]  /*ac30*/  FFMA.FTZ R61, R242, R169, R61 ;  /* 0x000000a9f23d7223 */ /* 0x000fe4000001003d */
[----:B------:R-:W-:Y:S05]  /*ac40*/  @!P4 BRA `(.L_x_10410) ;  /* 0x000000000004c947 */ /* 0x000fea0003800000 */
[----:B0-----:R0:W-:Y:S02]  /*ac50*/  REDG.E.ADD.F32.FTZ.RN.STRONG.GPU desc[UR22][R70.64+0x1e00], R63 ;  /* 0x001e003f460079a6 */ /* 0x0011e4000c12f316 */
.L_x_10410:
[----:B------:R-:W-:Y:S05]  /*ac60*/  BSYNC.RECONVERGENT B0 ;  /* 0x0000000000007941 */ /* 0x000fea0003800200 */
.L_x_10409:
[----:B0-----:R-:W-:Y:S01]  /*ac70*/  FADD.FTZ R60, R148, R61 ;  /* 0x0000003d943c7221 */ /* 0x001fe20000010000 */
[----:B------:R-:W-:Y:S01]  /*ac80*/  BSSY.RECONVERGENT B0, `(.L_x_10411) ;  /* 0x0000004000007945 */ /* 0x000fe20003800200 */
[----:B------:R0:W0:Y:S03]  /*ac90*/  LDS R61, [R171+0x2f80] ;  /* 0x002f8000ab3d7984 */ /* 0x0000260000000800 */
[----:B------:R-:W-:Y:S05]  /*aca0*/  @!P5 BRA `(.L_x_10412) ;  /* 0x000000000004d947 */ /* 0x000fea0003800000 */
[----:B0-----:R0:W-:Y:S02]  /*acb0*/  REDG.E.ADD.F32.FTZ.RN.STRONG.GPU desc[UR22][R70.64+0x1f00], R61 ;  /* 0x001f003d460079a6 */ /* 0x0011e4000c12f316 */
.L_x_10412:
[----:B------:R-:W-:Y:S05]  /*acc0*/  BSYNC.RECONVERGENT B0 ;  /* 0x0000000000007941 */ /* 0x000fea0003800200 */
.L_x_10411:
[----:B0-----:R-:W-:Y:S01]  /*acd0*/  FADD.FTZ R61, R153, R62 ;  /* 0x0000003e993d7221 */ /* 0x001fe20000010000 */
[C---:B------:R-:W-:Y:S01]  /*ace0*/  FFMA.FTZ R62, R2.reuse, R69, R65 ;  /* 0x00000045023e7223 */ /* 0x040fe20000010041 */
[----:B------:R-:W-:Y:S01]  /*acf0*/  FFMA.FTZ R63, -R2, R67, R68 ;  /* 0x00000043023f7223 */ /* 0x000fe20000010144 */
[----:B------:R-:W0:Y:S01]  /*ad00*/  SHFL.DOWN PT, R65, R60, 0x1, 0x1f ;  /* 0x08201f003c417f89 */ /* 0x000e2200000e0000 */
[----:B------:R-:W-:Y:S01]  /*ad10*/  ISETP.GT.AND P0, PT, R99, 0x1e, PT ;  /* 0x0000001e6300780c */ /* 0x000fe20003f04270 */
[----:B------:R-:W-:Y:S01]  /*ad20*/  FMUL.FTZ R139, R242, R139 ;  /* 0x0000008bf28b7220 */ /* 0x000fe20000410000 */
[----:B------:R-:W-:Y:S01]  /*ad30*/  FMUL.FTZ R152, R225, R152 ;  /* 0x00000098e1987220 */ /* 0x000fe20000410000 */
[----:B------:R-:W5:Y:S01]  /*ad40*/  SHFL.DOWN PT, R68, R61, 0x1, 0x1f ;  /* 0x08201f003d447f89 */ /* 0x000f6200000e0000 */
[----:B------:R-:W-:Y:S01]  /*ad50*/  ISETP.GT.AND P2, PT, R99, 0xf, PT ;  /* 0x0000000f6300780c */ /* 0x000fe20003f44270 */
[----:B------:R-:W-:Y:S01]  /*ad60*/  FFMA.FTZ R240, R240, R141, R139 ;  /* 0x0000008df0f07223 */ /* 0x000fe2000001008b */
[----:B------:R-:W-:Y:S01]  /*ad70*/  FFMA.FTZ R213, R213, R66, R152 ;  /* 0x00000042d5d57223 */ /* 0x000fe20000010098 */
[----:B------:R-:W1:Y:S01]  /*ad80*/  SHFL.DOWN PT, R67, R62, 0x1, 0x1f ;  /* 0x08201f003e437f89 */ /* 0x000e6200000e0000 */
[----:B------:R-:W-:Y:S01]  /*ad90*/  FMUL.FTZ R157, R238, R157 ;  /* 0x0000009dee9d7220 */ /* 0x000fe20000410000 */
[----:B------:R-:W-:Y:S01]  /*ada0*/  FMUL.FTZ R154, R219, R154 ;  /* 0x0000009adb9a7220 */ /* 0x000fe20000410000 */
[----:B------:R-:W-:Y:S01]  /*adb0*/  FMUL.FTZ R160, R223, R160 ;  /* 0x000000a0dfa07220 */ /* 0x000fe20000410000 */
[----:B------:R-:W2:Y:S01]  /*adc0*/  SHFL.DOWN PT, R70, R63, 0x1, 0x1f ;  /* 0x08201f003f467f89 */ /* 0x000ea200000e0000 */
        /* <DEDUP_REMOVED lines=15> */
[----:B-----5:R-:W-:Y:S01]  /*aec0*/  @!P0 FADD.FTZ R61, R61, R68 ;  /* 0x000000443d3d8221 */ /* 0x020fe20000010000 */
[----:B------:R-:W-:Y:S01]  /*aed0*/  FADD.FTZ R54, R65, R54 ;  /* 0x0000003641367221 */ /* 0x000fe20000010000 */
        /* <DEDUP_REMOVED lines=8> */
[----:B------:R-:W-:Y:S01]  /*af60*/  ISETP.GT.AND P0, PT, R99, 0x1d, PT ;  /* 0x0000001d6300780c */ /* 0x000fe20003f04270 */
[----:B------:R-:W-:Y:S01]  /*af70*/  FFMA.FTZ R204, R58, R204, R135 ;  /* 0x000000cc3acc7223 */ /* 0x000fe20000010087 */
        /* <DEDUP_REMOVED lines=58> */
[----:B-1----:R-:W-:Y:S01]  /*b320*/  @!P0 FADD.FTZ R60, R60, R65 ;  /* 0x000000413c3c8221 */ /* 0x002fe20000010000 */
[----:B--2---:R-:W-:-:S04]  /*b330*/  @!P0 FADD.FTZ R62, R62, R67 ;  /* 0x000000433e3e8221 */ /* 0x004fc80000010000 */
[----:B------:R0:W1:Y:S01]  /*b340*/  SHFL.DOWN PT, R65, R60, 0x10, 0x1f ;  /* 0x0a001f003c417f89 */ /* 0x00006200000e0000 */
[----:B-----5:R-:W-:-:S03]  /*b350*/  @!P0 FADD.FTZ R63, R63, R66 ;  /* 0x000000423f3f8221 */ /* 0x020fc60000010000 */
        /* <DEDUP_REMOVED lines=12> */
.L_x_10414:
[----:B------:R-:W-:Y:S05]  /*b420*/  BSYNC.RECONVERGENT B0 ;  /* 0x0000000000007941 */ /* 0x000fea0003800200 */
.L_x_10413:
        /* <DEDUP_REMOVED lines=22> */
[----:B012---:R-:W0:Y:S01]  /*b590*/  LDS.128 R64, [UR20+0x31a0] ;  /* 0x0031a014ff407984 */ /* 0x007e220008000c00 */
[----:B------:R-:W-:-:S04]  /*b5a0*/  ULEA UR33, UR8, UR20, 0x3 ;  /* 0x0000001408217291 */ /* 0x000fc8000f8e18ff */
[----:B------:R-:W-:-:S13]  /*b5b0*/  PLOP3.LUT P0, PT, PT, PT, UP0, 0x80, 0x8 ;  /* 0x000000000008781c */ /* 0x000fda0003f0f008 */
[----:B------:R-:W1:Y:S04]  /*b5c0*/  @P0 LDS.64 R68, [UR33+0x63e0] ;  /* 0x0063e021ff440984 */ /* 0x000e680008000a00 */
        /* <DEDUP_REMOVED lines=11> */
.L_x_10416:
[----:B------:R-:W-:Y:S05]  /*b680*/  BSYNC.RECONVERGENT B0 ;  /* 0x0000000000007941 */ /* 0x000fea0003800200 */
.L_x_10415:
[----:B------:R-:W-:-:S04]  /*b690*/  UIADD3 UR8, UPT, UPT, UR8, 0x1, URZ ;  /* 0x0000000108087890 */ /* 0x000fc8000fffe0ff */
[----:B------:R-:W-:-:S09]  /*b6a0*/  UISETP.GE.AND UP0, UPT, UR8, UR45, UPT ;  /* 0x0000002d0800728c */ /* 0x000fd2000bf06270 */
[----:B------:R-:W-:Y:S05]  /*b6b0*/  BRA.U !UP0, `(.L_x_10417) ;  /* 0xffffff8108687547 */ /* 0x000fea000b83ffff */
.L_x_10318:
[----:B------:R-:W-:Y:S01]  /*b6c0*/  BAR.SYNC.DEFER_BLOCKING 0x0 ;  /* 0x0000000000007b1d */ /* 0x000fe20000010000 */
[----:B------:R-:W-:Y:S01]  /*b6d0*/  SHF.L.U32 R0, R100, 0x1, RZ ;  /* 0x0000000164007819 */ /* 0x000fe200000006ff */
[----:B------:R-:W-:-:S03]  /*b6e0*/  HFMA2 R2, -RZ, RZ, 0, 9.5367431640625e-07 ;  /* 0x00000010ff027431 */ /* 0x000fc600000001ff */
[----:B------:R-:W-:Y:S01]  /*b6f0*/  LOP3.LUT R3, R0, 0x7c0, RZ, 0xc0, !PT ;  /* 0x000007c000037812 */ /* 0x000fe200078ec0ff */
[----:B------:R-:W5:Y:S03]  /*b700*/  LDCU.64 UR28, c[0x0][0x4f8] ;  /* 0x00009f00ff1c77ac */ /* 0x000f660008000a00 */
[----:B------:R-:W-:Y:S01]  /*b710*/  LOP3.LUT R3, R3, 0x1f, R112, 0xf8, !PT ;  /* 0x0000001f03037812 */ /* 0x000fe200078ef870 */
[----:B------:R-:W-:Y:S01]  /*b720*/  UIADD3 UR8, UPT, UPT, UR13, -0x1, URZ ;  /* 0xffffffff0d087890 */ /* 0x000fe2000fffe0ff */
[----:B------:R-:W-:Y:S01]  /*b730*/  F2FP.F16.F32.PACK_AB R24, R23, R24 ;  /* 0x000000181718723e */ /* 0x000fe200000000ff */
[----:B------:R-:W0:Y:S02]  /*b740*/  LDCU.64 UR30, c[0x0][0x500] ;  /* 0x0000a000ff1e77ac */ /* 0x000e240008000a00 */
[----:B------:R-:W-:Y:S01]  /*b750*/  IMAD.WIDE.U32 R2, R3, R2, UR10 ;  /* 0x0000000a03027e25 */ /* 0x000fe2000f8e0002 */
[----:B------:R-:W1:Y:S04]  /*b760*/  LDCU.64 UR34, c[0x0][0x550] ;  /* 0x0000aa00ff2277ac */ /* 0x000e680008000a00 */
        /* <DEDUP_REMOVED lines=9> */
[----:B------:R-:W-:Y:S01]  /*b800*/  UIMAD UR25, UR32, UR29, UR25 ;  /* 0x0000001d201972a4 */ /* 0x000fe2000f8e0219 */
[----:B------:R-:W5:Y:S03]  /*b810*/  LDCU.64 UR28, c[0x0][0x520] ;  /* 0x0000a400ff1c77ac */ /* 0x000f660008000a00 */
[----:B0-----:R-:W-:-:S02]  /*b820*/  UIMAD.WIDE.U32 UR24, UR21, UR30, UR24 ;  /* 0x0000001e151872a5 */ /* 0x001fc4000f8e0018 */
[----:B------:R-:W-:Y:S02]  /*b830*/  UIADD3.X UR16, UPT, UPT, UR16, -0x1, URZ, UP1, !UPT ;  /* 0xffffffff10107890 */ /* 0x000fe40008ffe4ff */
[----:B------:R-:W-:Y:S02]  /*b840*/  UIMAD UR25, UR21, UR31, UR25 ;  /* 0x0000001f151972a4 */ /* 0x000fe4000f8e0219 */
[----:B-1----:R-:W-:Y:S01]  /*b850*/  ULEA UR20, UP0, UR24, UR34, 0x1 ;  /* 0x0000002218147291 */ /* 0x002fe2000f8008ff */
[----:B------:R-:W0:Y:S03]  /*b860*/  LDCU.64 UR30, c[0x0][0x560] ;  /* 0x0000ac00ff1e77ac */ /* 0x000e260008000a00 */
[----:B------:R-:W-:Y:S02]  /*b870*/  ULEA.HI.X UR24, UR24, UR35, UR25, 0x1, UP0 ;  /* 0x0000002318187291 */ /* 0x000fe400080f0c19 */
[----:B------:R-:W-:-:S02]  /*b880*/  UIADD3.X UR15, UPT, UPT, UR15, -0x1, URZ, UP2, !UPT ;  /* 0xffffffff0f0f7890 */ /* 0x000fc400097fe4ff */
[----:B------:R-:W-:Y:S01]  /*b890*/  UIADD3.X UR11, UPT, UPT, UR11, -0x1, URZ, UP3, !UPT ;  /* 0xffffffff0b0b7890 */ /* 0x000fe20009ffe4ff */
[----:B--2---:R-:W-:Y:S04]  /*b8a0*/  STS.128 [R98], R8 ;  /* 0x0000000862007388 */ /* 0x004fe80000000c00 */
[----:B---3--:R-:W-:Y:S01]  /*b8b0*/  STS.128 [R98+0x200], R12 ;  /* 0x0002000c62007388 */ /* 0x008fe20000000c00 */
[----:B------:R-:W-:-:S03]  /*b8c0*/  NOP ;  /* 0x0000000000007918 */ /* 0x000fc60000000000 */
[----:B------:R-:W1:Y:S04]  /*b8d0*/  LDS.128 R4, [R97] ;  /* 0x0000000061047984 */ /* 0x000e680000000c00 */
[----:B------:R-:W2:Y:S01]  /*b8e0*/  LDS.128 R8, [R97+0x10] ;  /* 0x0000100061087984 */ /* 0x000ea20000000c00 */
[--C-:B-1----:R-:W-:Y:S02]  /*b8f0*/  HADD2.F32 R0, -RZ, R4.reuse.H0_H0 ;  /* 0x20000004ff007230 */ /* 0x102fe40000004100 */
        /* <DEDUP_REMOVED lines=20> */
[----:B------:R-:W1:Y:S02]  /*ba40*/  @!P2 MUFU.EX2 R0, R0 ;  /* 0x000000000000a308 */ /* 0x000e640000000800 */
[----:B------:R-:W-:-:S06]  /*ba50*/  @!P0 FMUL.FTZ R4, R2, -1.4426950216293334961 ;  /* 0xbfb8aa3b02048820 */ /* 0x000fcc0000410000 */
[----:B------:R-:W3:Y:S01]  /*ba60*/  @!P1 MUFU.EX2 R3, R3 ;  /* 0x0000000300039308 */ /* 0x000ee20000000800 */
[----:B------:R-:W-:-:S07]  /*ba70*/  @!P4 FMUL.FTZ R5, R5, -1.4426950216293334961 ;  /* 0xbfb8aa3b0505c820 */ /* 0x000fce0000410000 */
[----:B------:R-:W4:Y:S01]  /*ba80*/  @!P0 MUFU.EX2 R4, R4 ;  /* 0x0000000400048308 */ /* 0x000f220000000800 */
[----:B-1----:R-:W-:Y:S01]  /*ba90*/  @!P2 FADD.FTZ R2, R0, 1 ;  /* 0x3f8000000002a421 */ /* 0x002fe20000010000 */
[--C-:B------:R-:W-:Y:S02]  /*baa0*/  HADD2.F32 R0, -RZ, R7.reuse.H0_H0 ;  /* 0x20000007ff007230 */ /* 0x100fe40000004100 */
[----:B------:R-:W-:-:S03]  /*bab0*/  HADD2.F32 R7, -RZ, R7.H1_H1 ;  /* 0x30000007ff077230 */ /* 0x000fc60000004100 */
[----:B------:R-:W-:Y:S01]  /*bac0*/  FADD.FTZ R14, R0, UR6 ;  /* 0x00000006000e7e21 */ /* 0x000fe20008010000 */
[----:B------:R-:W1:Y:S01]  /*bad0*/  @!P2 MUFU.RCP R2, R2 ;  /* 0x000000020002a308 */ /* 0x000e620000001000 */
[----:B---3--:R-:W-:Y:S01]  /*bae0*/  @!P1 FADD.FTZ R3, R3, 1 ;  /* 0x3f80000003039421 */ /* 0x008fe20000010000 */
[----:B------:R-:W-:Y:S01]  /*baf0*/  FADD.FTZ R7, R7, UR6 ;  /* 0x0000000607077e21 */ /* 0x000fe20008010000 */
[----:B------:R-:W-:Y:S01]  /*bb00*/  @!P6 FMUL.FTZ R0, R12, -1.4426950216293334961 ;  /* 0xbfb8aa3b0c00e820 */ /* 0x000fe20000410000 */
[----:B------:R-:W-:-:S04]  /*bb10*/  FSETP.GTU.FTZ.AND P3, PT, R14, 20, PT ;  /* 0x41a000000e00780b */ /* 0x000fc80003f7c000 */
[----:B------:R2:W3:Y:S01]  /*bb20*/  @!P1 MUFU.RCP R13, R3 ;  /* 0x00000003000d9308 */ /* 0x0004e20000001000 */
[----:B----4-:R-:W-:-:S07]  /*bb30*/  @!P0 FADD.FTZ R4, R4, 1 ;  /* 0x3f80000004048421 */ /* 0x010fce0000010000 */
[----:B------:R-:W4:Y:S01]  /*bb40*/  @!P0 MUFU.RCP R4, R4 ;  /* 0x0000000400048308 */ /* 0x000f220000001000 */
[--C-:B--2---:R-:W-:Y:S02]  /*bb50*/  HADD2.F32 R3, -RZ, R8.reuse.H0_H0 ;  /* 0x20000008ff037230 */ /* 0x104fe40000004100 */
[----:B-1----:R-:W-:Y:S01]  /*bb60*/  @!P2 FMUL.FTZ R33, R33, R2 ;  /* 0x000000022121a220 */ /* 0x002fe20000410000 */
[----:B------:R-:W-:Y:S01]  /*bb70*/  @!P5 FMUL.FTZ R2, R6, -1.4426950216293334961 ;  /* 0xbfb8aa3b0602d820 */ /* 0x000fe20000410000 */
[----:B------:R-:W-:Y:S01]  /*bb80*/  FSETP.GTU.FTZ.AND P2, PT, R7, 20, PT ;  /* 0x41a000000700780b */ /* 0x000fe20003f5c000 */
[----:B------:R-:W-:Y:S02]  /*bb90*/  HADD2.F32 R8, -RZ, R8.H1_H1 ;  /* 0x30000008ff087230 */ /* 0x000fe40000004100 */
[----:B------:R-:W-:Y:S01]  /*bba0*/  FADD.FTZ R6, R3, UR6 ;  /* 0x0000000603067e21 */ /* 0x000fe20008010000 */
[----:B------:R-:W-:Y:S01]  /*bbb0*/  @!P3 FMUL.FTZ R3, R14, -1.4426950216293334961 ;  /* 0xbfb8aa3b0e03b820 */ /* 0x000fe20000410000 */
[----:B------:R-:W1:Y:S01]  /*bbc0*/  @!P4 MUFU.EX2 R5, R5 ;  /* 0x000000050005c308 */ /* 0x000e620000000800 */
[----:B---3--:R-:W-:Y:S01]  /*bbd0*/  @!P1 FMUL.FTZ R34, R34, R13 ;  /* 0x0000000d22229220 */ /* 0x008fe20000410000 */
[----:B------:R-:W-:Y:S01]  /*bbe0*/  FADD.FTZ R8, R8, UR6 ;  /* 0x0000000608087e21 */ /* 0x000fe20008010000 */
[----:B------:R-:W-:-:S05]  /*bbf0*/  FSETP.GTU.FTZ.AND P1, PT, R6, 20, PT ;  /* 0x41a000000600780b */ /* 0x000fca0003f3c000 */
[----:B------:R-:W2:Y:S01]  /*bc00*/  @!P6 MUFU.EX2 R0, R0 ;  /* 0x000000000000e308 */ /* 0x000ea20000000800 */
[----:B----4-:R-:W-:Y:S01]  /*bc10*/  @!P0 FMUL.FTZ R35, R35, R4 ;  /* 0x0000000423238220 */ /* 0x010fe20000410000 */
[----:B------:R-:W-:Y:S01]  /*bc20*/  @!P2 FMUL.FTZ R4, R7, -1.4426950216293334961 ;  /* 0xbfb8aa3b0704a820 */ /* 0x000fe20000410000 */
[----:B------:R-:W-:-:S05]  /*bc30*/  FSETP.GTU.FTZ.AND P0, PT, R8, 20, PT ;  /* 0x41a000000800780b */ /* 0x000fca0003f1c000 */
[----:B------:R-:W-:Y:S01]  /*bc40*/  @!P1 FMUL.FTZ R6, R6, -1.4426950216293334961 ;  /* 0xbfb8aa3b06069820 */ /* 0x000fe20000410000 */
[----:B-1----:R-:W-:Y:S01]  /*bc50*/  @!P4 FADD.FTZ R5, R5, 1 ;  /* 0x3f8000000505c421 */ /* 0x002fe20000010000 */
[----:B------:R-:W1:Y:S06]  /*bc60*/  @!P3 MUFU.EX2 R3, R3 ;  /* 0x000000030003b308 */ /* 0x000e6c0000000800 */
[----:B------:R-:W-:Y:S01]  /*bc70*/  @!P0 FMUL.FTZ R7, R8, -1.4426950216293334961 ;  /* 0xbfb8aa3b08078820 */ /* 0x000fe20000410000 */
[----:B--2---:R-:W-:Y:S01]  /*bc80*/  @!P6 FADD.FTZ R0, R0, 1 ;  /* 0x3f8000000000e421 */ /* 0x004fe20000010000 */
[----:B------:R-:W2:Y:S01]  /*bc90*/  @!P1 MUFU.EX2 R6, R6 ;  /* 0x0000000600069308 */ /* 0x000ea20000000800 */
[----:B------:R-:W-:-:S02]  /*bca0*/  HADD2.F32 R8, -RZ, R9.H0_H0 ;  /* 0x20000009ff087230 */ /* 0x000fc40000004100 */
[----:B------:R-:W-:-:S03]  /*bcb0*/  HADD2.F32 R9, -RZ, R9.H1_H1 ;  /* 0x30000009ff097230 */ /* 0x000fc60000004100 */
[----:B------:R-:W-:Y:S02]  /*bcc0*/  FADD.FTZ R8, R8, UR6 ;  /* 0x0000000608087e21 */ /* 0x000fe40008010000 */
[----:B------:R-:W3:Y:S01]  /*bcd0*/  @!P2 MUFU.EX2 R4, R4 ;  /* 0x000000040004a308 */ /* 0x000ee20000000800 */
[----:B-1----:R-:W-:Y:S01]  /*bce0*/  @!P3 FADD.FTZ R3, R3, 1 ;  /* 0x3f8000000303b421 */ /* 0x002fe20000010000 */
[----:B------:R-:W-:-:S06]  /*bcf0*/  FADD.FTZ R9, R9, UR6 ;  /* 0x0000000609097e21 */ /* 0x000fcc0008010000 */
[----:B------:R-:W1:Y:S01]  /*bd00*/  @!P4 MUFU.RCP R5, R5 ;  /* 0x000000050005c308 */ /* 0x000e620000001000 */
[----:B--2---:R-:W-:-:S07]  /*bd10*/  @!P1 FADD.FTZ R6, R6, 1 ;  /* 0x3f80000006069421 */ /* 0x004fce0000010000 */
[----:B------:R-:W2:Y:S01]  /*bd20*/  @!P5 MUFU.EX2 R2, R2 ;  /* 0x000000020002d308 */ /* 0x000ea20000000800 */
[----:B---3--:R-:W-:-:S07]  /*bd30*/  @!P2 FADD.FTZ R4, R4, 1 ;  /* 0x3f8000000404a421 */ /* 0x008fce0000010000 */
[----:B------:R3:W4:Y:S01]  /*bd40*/  @!P6 MUFU.RCP R12, R0 ;  /* 0x00000000000ce308 */ /* 0x0007220000001000 */
[----:B-1----:R-:W-:Y:S01]  /*bd50*/  @!P4 FMUL.FTZ R38, R38, R5 ;  /* 0x000000052626c220 */ /* 0x002fe20000410000 */
[----:B------:R-:W-:-:S06]  /*bd60*/  FSETP.GTU.FTZ.AND P4, PT, R8, 20, PT ;  /* 0x41a000000800780b */ /* 0x000fcc0003f9c000 */
[----:B------:R1:W5:Y:S01]  /*bd70*/  @!P3 MUFU.RCP R14, R3 ;  /* 0x00000003000eb308 */ /* 0x0003620000001000 */
[----:B--2---:R-:W-:Y:S01]  /*bd80*/  @!P5 FADD.FTZ R2, R2, 1 ;  /* 0x3f8000000202d421 */ /* 0x004fe20000010000 */
[--C-:B---3--:R-:W-:Y:S02]  /*bd90*/  HADD2.F32 R0, -RZ, R10.reuse.H0_H0 ;  /* 0x2000000aff007230 */ /* 0x108fe40000004100 */
[----:B------:R-:W-:-:S04]  /*bda0*/  HADD2.F32 R10, -RZ, R10.H1_H1 ;  /* 0x3000000aff0a7230 */ /* 0x000fc80000004100 */
[----:B------:R-:W2:Y:S01]  /*bdb0*/  @!P1 MUFU.RCP R6, R6 ;  /* 0x0000000600069308 */ /* 0x000ea20000001000 */
[--C-:B-1----:R-:W-:Y:S02]  /*bdc0*/  HADD2.F32 R3, -RZ, R11.reuse.H0_H0 ;  /* 0x2000000bff037230 */ /* 0x102fe40000004100 */
[----:B----4-:R-:W-:Y:S01]  /*bdd0*/  @!P6 FMUL.FTZ R37, R37, R12 ;  /* 0x0000000c2525e220 */ /* 0x010fe20000410000 */
[----:B------:R-:W-:Y:S02]  /*bde0*/  HADD2.F32 R11, -RZ, R11.H1_H1 ;  /* 0x3000000bff0b7230 */ /* 0x000fe40000004100 */
[----:B------:R-:W-:Y:S01]  /*bdf0*/  FADD.FTZ R12, R0, UR6 ;  /* 0x00000006000c7e21 */ /* 0x000fe20008010000 */
[----:B------:R-:W-:Y:S01]  /*be00*/  @!P4 FMUL.FTZ R0, R8, -1.4426950216293334961 ;  /* 0xbfb8aa3b0800c820 */ /* 0x000fe20000410000 */
[----:B------:R-:W-:Y:S01]  /*be10*/  FADD.FTZ R10, R10, UR6 ;  /* 0x000000060a0a7e21 */ /* 0x000fe20008010000 */
[----:B------:R-:W-:Y:S01]  /*be20*/  FADD.FTZ R8, R3, UR6 ;  /* 0x0000000603087e21 */ /* 0x000fe20008010000 */
[----:B------:R-:W1:Y:S01]  /*be30*/  @!P2 MUFU.RCP R5, R4 ;  /* 0x000000040005a308 */ /* 0x000e620000001000 */
[----:B------:R-:W-:Y:S01]  /*be40*/  FADD.FTZ R11, R11, UR6 ;  /* 0x000000060b0b7e21 */ /* 0x000fe20008010000 */
[----:B-----5:R-:W-:Y:S01]  /*be50*/  @!P3 FMUL.FTZ R41, R41, R14 ;  /* 0x0000000e2929b220 */ /* 0x020fe20000410000 */
[----:B------:R-:W-:-:S02]  /*be60*/  FSETP.GTU.FTZ.AND P3, PT, R10, 20, PT ;  /* 0x41a000000a00780b */ /* 0x000fc40003f7c000 */
[----:B------:R-:W-:-:S03]  /*be70*/  FSETP.GTU.FTZ.AND P6, PT, R9, 20, PT ;  /* 0x41a000000900780b */ /* 0x000fc60003fdc000 */
[----:B------:R3:W4:Y:S01]  /*be80*/  @!P5 MUFU.RCP R13, R2 ;  /* 0x00000002000dd308 */ /* 0x0007220000001000 */
[----:B--2---:R-:W-:Y:S01]  /*be90*/  @!P1 FMUL.FTZ R43, R43, R6 ;  /* 0x000000062b2b9220 */ /* 0x004fe20000410000 */
[----:B------:R-:W-:-:S06]  /*bea0*/  FSETP.GTU.FTZ.AND P1, PT, R11, 20, PT ;  /* 0x41a000000b00780b */ /* 0x000fcc0003f3c000 */
[----:B------:R-:W2:Y:S01]  /*beb0*/  @!P0 MUFU.EX2 R7, R7 ;  /* 0x0000000700078308 */ /* 0x000ea20000000800 */
[----:B-1----:R-:W-:Y:S01]  /*bec0*/  @!P2 FMUL.FTZ R42, R42, R5 ;  /* 0x000000052a2aa220 */ /* 0x002fe20000410000 */
[----:B------:R-:W-:Y:S01]  /*bed0*/  FSETP.GTU.FTZ.AND P2, PT, R8, 20, PT ;  /* 0x41a000000800780b */ /* 0x000fe20003f5c000 */
[----:B------:R-:W-:Y:S01]  /*bee0*/  @!P3 FMUL.FTZ R4, R10, -1.4426950216293334961 ;  /* 0xbfb8aa3b0a04b820 */ /* 0x000fe20000410000 */
[----:B---3--:R-:W-:Y:S01]  /*bef0*/  @!P6 FMUL.FTZ R2, R9, -1.4426950216293334961 ;  /* 0xbfb8aa3b0902e820 */ /* 0x008fe20000410000 */
[----:B------:R-:W-:Y:S02]  /*bf00*/  F2FP.F16.F32.PACK_AB R10, R27, R28 ;  /* 0x0000001c1b0a723e */ /* 0x000fe400000000ff */
[----:B------:R-:W-:Y:S01]  /*bf10*/  @!P1 FMUL.FTZ R6, R11, -1.4426950216293334961 ;  /* 0xbfb8aa3b0b069820 */ /* 0x000fe20000410000 */
[----:B------:R-:W-:Y:S01]  /*bf20*/  F2FP.F16.F32.PACK_AB R11, R25, R26 ;  /* 0x0000001a190b723e */ /* 0x000fe200000000ff */
[----:B----4-:R-:W-:Y:S01]  /*bf30*/  @!P5 FMUL.FTZ R40, R40, R13 ;  /* 0x0000000d2828d220 */ /* 0x010fe20000410000 */
[----:B------:R-:W-:Y:S01]  /*bf40*/  FSETP.GTU.FTZ.AND P5, PT, R12, 20, PT ;  /* 0x41a000000c00780b */ /* 0x000fe20003fbc000 */
[----:B------:R-:W1:Y:S01]  /*bf50*/  @!P6 MUFU.EX2 R2, R2 ;  /* 0x000000020002e308 */ /* 0x000e620000000800 */
[----:B------:R-:W-:-:S02]  /*bf60*/  F2FP.F16.F32.PACK_AB R9, R29, R30 ;  /* 0x0000001e1d09723e */ /* 0x000fc400000000ff */
[----:B------:R-:W-:Y:S01]  /*bf70*/  F2FP.F16.F32.PACK_AB R27, R17, R18 ;  /* 0x00000012111b723e */ /* 0x000fe200000000ff */
[----:B------:R-:W-:Y:S01]  /*bf80*/  @!P2 FMUL.FTZ R5, R8, -1.4426950216293334961 ;  /* 0xbfb8aa3b0805a820 */ /* 0x000fe20000410000 */
[----:B------:R-:W-:Y:S01]  /*bf90*/  F2FP.F16.F32.PACK_AB R8, R31, R32 ;  /* 0x000000201f08723e */ /* 0x000fe200000000ff */
[----:B--2---:R-:W-:Y:S01]  /*bfa0*/  @!P0 FADD.FTZ R7, R7, 1 ;  /* 0x3f80000007078421 */ /* 0x004fe20000010000 */
[----:B------:R-:W-:Y:S01]  /*bfb0*/  F2FP.F16.F32.PACK_AB R26, R19, R20 ;  /* 0x00000014131a723e */ /* 0x000fe200000000ff */
[----:B------:R-:W2:Y:S01]  /*bfc0*/  @!P4 MUFU.EX2 R0, R0 ;  /* 0x000000000000c308 */ /* 0x000ea20000000800 */
[----:B------:R-:W-:Y:S01]  /*bfd0*/  F2FP.F16.F32.PACK_AB R25, R21, R22 ;  /* 0x000000161519723e */ /* 0x000fe200000000ff */
[----:B------:R-:W-:Y:S02]  /*bfe0*/  STS.128 [R97], R8 ;  /* 0x0000000861007388 */ /* 0x000fe40000000c00 */
[----:B------:R-:W-:Y:S02]  /*bff0*/  @!P5 FMUL.FTZ R3, R12, -1.4426950216293334961 ;  /* 0xbfb8aa3b0c03d820 */ /* 0x000fe40000410000 */
[----:B------:R-:W-:Y:S01]  /*c000*/  STS.128 [R97+0x10], R24 ;  /* 0x0000101861007388 */ /* 0x000fe20000000c00 */
[----:B------:R-:W-:-:S03]  /*c010*/  NOP ;  /* 0x0000000000007918 */ /* 0x000fc60000000000 */
[----:B------:R-:W3:Y:S01]  /*c020*/  LDS.128 R12, [R98] ;  /* 0x00000000620c7984 */ /* 0x000ee20000000c00 */
[----:B------:R-:W4:Y:S01]  /*c030*/  @!P5 MUFU.EX2 R3, R3 ;  /* 0x000000030003d308 */ /* 0x000f220000000800 */
[----:B-1----:R-:W-:Y:S02]  /*c040*/  @!P6 FADD.FTZ R2, R2, 1 ;  /* 0x3f8000000202e421 */ /* 0x002fe40000010000 */
[----:B------:R-:W1:Y:S01]  /*c050*/  LDS.128 R8, [R98+0x200] ;  /* 0x0002000062087984 */ /* 0x000e620000000c00 */
[----:B--2---:R-:W-:-:S04]  /*c060*/  @!P4 FADD.FTZ R0, R0, 1 ;  /* 0x3f8000000000c421 */ /* 0x004fc80000010000 */
[----:B------:R-:W2:Y:S08]  /*c070*/  @!P0 MUFU.RCP R7, R7 ;  /* 0x0000000700078308 */ /* 0x000eb00000001000 */
[----:B------:R-:W5:Y:S01]  /*c080*/  @!P3 MUFU.EX2 R4, R4 ;  /* 0x000000040004b308 */ /* 0x000f620000000800 */
[----:B----4-:R-:W-:-:S07]  /*c090*/  @!P5 FADD.FTZ R3, R3, 1 ;  /* 0x3f8000000303d421 */ /* 0x010fce0000010000 */
[----:B------:R-:W4:Y:S01]  /*c0a0*/  @!P2 MUFU.EX2 R5, R5 ;  /* 0x000000050005a308 */ /* 0x000f220000000800 */
[----:B--2---:R-:W-:Y:S01]  /*c0b0*/  @!P0 FMUL.FTZ R46, R46, R7 ;  /* 0x000000072e2e8220 */ /* 0x004fe20000410000 */
[----:B------:R-:W-:-:S04]  /*c0c0*/  LEA R7, R23, R110, 0x1 ;  /* 0x0000006e17077211 */ /* 0x000fc800078e08ff */
[----:B------:R-:W-:Y:S02]  /*c0d0*/  F2FP.F16.F32.PACK_AB R20, R46, R43 ;  /* 0x0000002b2e14723e */ /* 0x000fe400000000ff */
[----:B------:R-:W2:Y:S01]  /*c0e0*/  @!P1 MUFU.EX2 R6, R6 ;  /* 0x0000000600069308 */ /* 0x000ea20000000800 */
[----:B-----5:R-:W-:-:S07]  /*c0f0*/  @!P3 FADD.FTZ R4, R4, 1 ;  /* 0x3f8000000404b421 */ /* 0x020fce0000010000 */
[----:B------:R5:W0:Y:S01]  /*c100*/  @!P6 MUFU.RCP R17, R2 ;  /* 0x000000020011e308 */ /* 0x000a220000001000 */
[----:B----4-:R-:W-:-:S07]  /*c110*/  @!P2 FADD.FTZ R5, R5, 1 ;  /* 0x3f8000000505a421 */ /* 0x010fce0000010000 */
[----:B------:R4:W3:Y:S01]  /*c120*/  @!P5 MUFU.RCP R16, R3 ;  /* 0x000000030010d308 */ /* 0x0008e20000001000 */
[----:B-----5:R-:W-:Y:S01]  /*c130*/  MOV R2, UR20 ;  /* 0x0000001400027c02 */ /* 0x020fe20008000f00 */
[----:B--2---:R-:W-:-:S06]  /*c140*/  @!P1 FADD.FTZ R6, R6, 1 ;  /* 0x3f80000006069421 */ /* 0x004fcc0000010000 */
[----:B------:R-:W2:Y:S01]  /*c150*/  @!P4 MUFU.RCP R0, R0 ;  /* 0x000000000000c308 */ /* 0x000ea20000001000 */
[----:B----4-:R-:W-:Y:S01]  /*c160*/  MOV R3, UR24 ;  /* 0x0000001800037c02 */ /* 0x010fe20008000f00 */
[----:B0-----:R-:W-:Y:S01]  /*c170*/  @!P6 FMUL.FTZ R48, R48, R17 ;  /* 0x000000113030e220 */ /* 0x001fe20000410000 */
[----:B------:R-:W0:Y:S01]  /*c180*/  LDCU.64 UR24, c[0x0][0x518] ;  /* 0x0000a300ff1877ac */ /* 0x000e220008000a00 */
[----:B------:R-:W-:Y:S01]  /*c190*/  F2FP.F16.F32.PACK_AB R17, R38, R35 ;  /* 0x000000232611723e */ /* 0x000fe200000000ff */
[----:B------:R-:W-:-:S03]  /*c1a0*/  IMAD.WIDE.U32 R2, R7, 0x10, R2 ;  /* 0x0000001007027825 */ /* 0x000fc600078e0002 */
[----:B------:R-:W4:Y:S01]  /*c1b0*/  @!P3 MUFU.RCP R19, R4 ;  /* 0x000000040013b308 */ /* 0x000f220000001000 */
[----:B---3--:R-:W-:Y:S01]  /*c1c0*/  @!P5 FMUL.FTZ R49, R49, R16 ;  /* 0x000000103131d220 */ /* 0x008fe20000410000 */
[----:B------:R-:W-:Y:S01]  /*c1d0*/  F2FP.F16.F32.PACK_AB R16, R34, R33 ;  /* 0x000000212210723e */ /* 0x000fe200000000ff */
[----:B------:R-:W-:Y:S04]  /*c1e0*/  STG.E.128 desc[UR22][R2.64], R12 ;  /* 0x0000000c02007986 */ /* 0x000fe8000c101d16 */
[----:B-1----:R1:W-:Y:S01]  /*c1f0*/  STG.E.128 desc[UR22][R2.64+0x200], R8 ;  /* 0x0002000802007986 */ /* 0x0023e2000c101d16 */
[----:B------:R3:W5:Y:S01]  /*c200*/  @!P2 MUFU.RCP R18, R5 ;  /* 0x000000050012a308 */ /* 0x0007620000001000 */
[----:B--2---:R-:W-:Y:S01]  /*c210*/  @!P4 FMUL.FTZ R45, R45, R0 ;  /* 0x000000002d2dc220 */ /* 0x004fe20000410000 */
[----:B0-----:R-:W-:-:S06]  /*c220*/  UIMAD.WIDE.U32 UR26, UR32, UR24, UR26 ;  /* 0x00000018201a72a5 */ /* 0x001fcc000f8e001a */
[----:B------:R-:W0:Y:S01]  /*c230*/  @!P1 MUFU.RCP R21, R6 ;  /* 0x0000000600159308 */ /* 0x000e220000001000 */
[----:B----4-:R-:W-:Y:S01]  /*c240*/  @!P3 FMUL.FTZ R50, R50, R19 ;  /* 0x000000133232b220 */ /* 0x010fe20000410000 */
[----:B------:R-:W-:Y:S01]  /*c250*/  F2FP.F16.F32.PACK_AB R19, R42, R41 ;  /* 0x000000292a13723e */ /* 0x000fe200000000ff */
[----:B---3--:R-:W-:Y:S01]  /*c260*/  FADD.FTZ R5, R33, R114 ;  /* 0x0000007221057221 */ /* 0x008fe20000010000 */
        /* <DEDUP_REMOVED lines=43> */
.L_x_10285:
        /* <DEDUP_REMOVED lines=41> */
.L_x_10420:
[----:B------:R-:W-:Y:S05]  /*c7b0*/  BSYNC.RECONVERGENT B0 ;  /* 0x0000000000007941 */ /* 0x000fea0003800200 */
.L_x_10419:
        /* <DEDUP_REMOVED lines=39> */
.L_x_10422:
[----:B------:R-:W-:Y:S05]  /*ca30*/  BSYNC.RECONVERGENT B0 ;  /* 0x0000000000007941 */ /* 0x000fea0003800200 */
.L_x_10421:
        /* <DEDUP_REMOVED lines=17> */
.L_x_10424:
        /* <DEDUP_REMOVED lines=26> */
.L_x_10423:
[----:B------:R-:W-:Y:S05]  /*ccf0*/  EXIT ;  /* 0x000000000000794d */ /* 0x000fea0003800000 */
.L_x_10323:
[----:B------:R-:W-:Y:S01]  /*cd00*/  HFMA2 R201, -RZ, RZ, 0, 5.9604644775390625e-08 ;  /* 0x00000001ffc97431 */ /* 0x000fe200000001ff */
[----:B------:R-:W-:Y:S02]  /*cd10*/  MOV R204, R69 ;  /* 0x0000004500cc7202 */ /* 0x000fe40000000f00 */
[----:B------:R-:W-:Y:S02]  /*cd20*/  MOV R206, RZ ;  /* 0x000000ff00ce7202 */ /* 0x000fe40000000f00 */
[----:B------:R-:W-:-:S07]  /*cd30*/  MOV R73, 0xffffffff ;  /* 0xffffffff00497802 */ /* 0x000fce0000000f00 */
[----:B01---5:R-:W-:Y:S05]  /*cd40*/  WARPSYNC.COLLECTIVE R73, `(.L_x_10425) ;  /* 0x0000000049087348 */ /* 0x023fea0003c00000 */
[----:B------:R2:W3:Y:S02]  /*cd50*/  SHFL.UP P6, R200, R204, R201, R206 ;  /* 0x040000c9ccc87389 */ /* 0x0004e400000c00ce */
[----:B0123-5:R-:W-:Y:S05]  /*cd60*/  ENDCOLLECTIVE ;  /* 0x000000000000791b */ /* 0x02ffea0003800000 */
.L_x_10425:
[----:B------:R-:W-:Y:S02]  /*cd70*/  MOV R204, R75 ;  /* 0x0000004b00cc7202 */ /* 0x000fe40000000f00 */
[----:B------:R-:W-:-:S07]  /*cd80*/  MOV R68, R200 ;  /* 0x000000c800447202 */ /* 0x000fce0000000f00 */
[----:B------:R-:W-:Y:S05]  /*cd90*/  WARPSYNC.COLLECTIVE R73, `(.L_x_10426) ;  /* 0x0000000049087348 */ /* 0x000fea0003c00000 */
[----:B------:R0:W1:Y:S02]  /*cda0*/  SHFL.UP P6, R200, R204, R201, R206 ;  /* 0x040000c9ccc87389 */ /* 0x00006400000c00ce */
[----:B01----:R-:W-:Y:S05]  /*cdb0*/  ENDCOLLECTIVE ;  /* 0x000000000000791b */ /* 0x003fea0003800000 */
.L_x_10426:
[----:B------:R-:W-:Y:S02]  /*cdc0*/  MOV R204, R198 ;  /* 0x000000c600cc7202 */ /* 0x000fe40000000f00 */
[----:B------:R-:W-:-:S07]  /*cdd0*/  MOV R70, R200 ;  /* 0x000000c800467202 */ /* 0x000fce0000000f00 */
[----:B------:R-:W-:Y:S05]  /*cde0*/  WARPSYNC.COLLECTIVE R73, `(.L_x_10427) ;  /* 0x0000000049087348 */ /* 0x000fea0003c00000 */
[----:B------:R0:W1:Y:S02]  /*cdf0*/  SHFL.UP P6, R200, R204, R201, R206 ;  /* 0x040000c9ccc87389 */ /* 0x00006400000c00ce */
[----:B01----:R-:W-:Y:S05]  /*ce00*/  ENDCOLLECTIVE ;  /* 0x000000000000791b */ /* 0x003fea0003800000 */
.L_x_10427:
[----:B------:R-:W-:Y:S02]  /*ce10*/  MOV R204, R199 ;  /* 0x000000c700cc7202 */ /* 0x000fe40000000f00 */
[----:B------:R-:W-:-:S07]  /*ce20*/  MOV R72, R200 ;  /* 0x000000c800487202 */ /* 0x000fce0000000f00 */
[----:B------:R-:W-:Y:S05]  /*ce30*/  WARPSYNC.COLLECTIVE R73, `(.L_x_10428) ;  /* 0x0000000049087348 */ /* 0x000fea0003c00000 */
[----:B------:R0:W1:Y:S02]  /*ce40*/  SHFL.UP P6, R200, R204, R201, R206 ;  /* 0x040000c9ccc87389 */ /* 0x00006400000c00ce */
[----:B01----:R-:W-:Y:S05]  /*ce50*/  ENDCOLLECTIVE ;  /* 0x000000000000791b */ /* 0x003fea0003800000 */
.L_x_10428:
        /* <DEDUP_REMOVED lines=15> */
.L_x_10429:
[----:B------:R-:W-:Y:S02]  /*cf50*/  MOV R204, R75 ;  /* 0x0000004b00cc7202 */ /* 0x000fe40000000f00 */
[----:B------:R-:W-:-:S07]  /*cf60*/  MOV R68, R200 ;  /* 0x000000c800447202 */ /* 0x000fce0000000f00 */
[----:B------:R-:W-:Y:S05]  /*cf70*/  WARPSYNC.COLLECTIVE R73, `(.L_x_10430) ;  /* 0x0000000049087348 */ /* 0x000fea0003c00000 */
[----:B------:R0:W1:Y:S02]  /*cf80*/  SHFL.UP P6, R200, R204, R201, R206 ;  /* 0x040000c9ccc87389 */ /* 0x00006400000c00ce */
[----:B01----:R-:W-:Y:S05]  /*cf90*/  ENDCOLLECTIVE ;  /* 0x000000000000791b */ /* 0x003fea0003800000 */
.L_x_10430:
[----:B------:R-:W-:Y:S02]  /*cfa0*/  MOV R204, R198 ;  /* 0x000000c600cc7202 */ /* 0x000fe40000000f00 */
[----:B------:R-:W-:-:S07]  /*cfb0*/  MOV R70, R200 ;  /* 0x000000c800467202 */ /* 0x000fce0000000f00 */
[----:B------:R-:W-:Y:S05]  /*cfc0*/  WARPSYNC.COLLECTIVE R73, `(.L_x_10431) ;  /* 0x0000000049087348 */ /* 0x000fea0003c00000 */
[----:B------:R0:W1:Y:S02]  /*cfd0*/  SHFL.UP P6, R200, R204, R201, R206 ;  /* 0x040000c9ccc87389 */ /* 0x00006400000c00ce */
[----:B01----:R-:W-:Y:S05]  /*cfe0*/  ENDCOLLECTIVE ;  /* 0x000000000000791b */ /* 0x003fea0003800000 */
.L_x_10431:
[----:B------:R-:W-:Y:S02]  /*cff0*/  MOV R204, R199 ;  /* 0x000000c700cc7202 */ /* 0x000fe40000000f00 */
[----:B------:R-:W-:-:S07]  /*d000*/  MOV R72, R200 ;  /* 0x000000c800487202 */ /* 0x000fce0000000f00 */
[----:B------:R-:W-:Y:S05]  /*d010*/  WARPSYNC.COLLECTIVE R73, `(.L_x_10432) ;  /* 0x0000000049087348 */ /* 0x000fea0003c00000 */
[----:B------:R0:W1:Y:S02]  /*d020*/  SHFL.UP P6, R200, R204, R201, R206 ;  /* 0x040000c9ccc87389 */ /* 0x00006400000c00ce */
[----:B01----:R-:W-:Y:S05]  /*d030*/  ENDCOLLECTIVE ;  /* 0x000000000000791b */ /* 0x003fea0003800000 */
.L_x_10432:
        /* <DEDUP_REMOVED lines=15> */
.L_x_10433:
[----:B------:R-:W-:Y:S02]  /*d130*/  MOV R204, R75 ;  /* 0x0000004b00cc7202 */ /* 0x000fe40000000f00 */
[----:B------:R-:W-:-:S07]  /*d140*/  MOV R68, R200 ;  /* 0x000000c800447202 */ /* 0x000fce0000000f00 */
[----:B------:R-:W-:Y:S05]  /*d150*/  WARPSYNC.COLLECTIVE R73, `(.L_x_10434) ;  /* 0x0000000049087348 */ /* 0x000fea0003c00000 */
[----:B------:R0:W1:Y:S02]  /*d160*/  SHFL.UP P6, R200, R204, R201, R206 ;  /* 0x040000c9ccc87389 */ /* 0x00006400000c00ce */
[----:B01----:R-:W-:Y:S05]  /*d170*/  ENDCOLLECTIVE ;  /* 0x000000000000791b */ /* 0x003fea0003800000 */
.L_x_10434:
[----:B------:R-:W-:Y:S02]  /*d180*/  MOV R204, R198 ;  /* 0x000000c600cc7202 */ /* 0x000fe40000000f00 */
[----:B------:R-:W-:-:S07]  /*d190*/  MOV R70, R200 ;  /* 0x000000c800467202 */ /* 0x000fce0000000f00 */
[----:B------:R-:W-:Y:S05]  /*d1a0*/  WARPSYNC.COLLECTIVE R73, `(.L_x_10435) ;  /* 0x0000000049087348 */ /* 0x000fea0003c00000 */
[----:B------:R0:W1:Y:S02]  /*d1b0*/  SHFL.UP P6, R200, R204, R201, R206 ;  /* 0x040000c9ccc87389 */ /* 0x00006400000c00ce */
[----:B01----:R-:W-:Y:S05]  /*d1c0*/  ENDCOLLECTIVE ;  /* 0x000000000000791b */ /* 0x003fea0003800000 */
.L_x_10435:
[----:B------:R-:W-:Y:S02]  /*d1d0*/  MOV R204, R199 ;  /* 0x000000c700cc7202 */ /* 0x000fe40000000f00 */
[----:B------:R-:W-:-:S07]  /*d1e0*/  MOV R72, R200 ;  /* 0x000000c800487202 */ /* 0x000fce0000000f00 */
[----:B------:R-:W-:Y:S05]  /*d1f0*/  WARPSYNC.COLLECTIVE R73, `(.L_x_10436) ;  /* 0x0000000049087348 */ /* 0x000fea0003c00000 */
[----:B------:R0:W1:Y:S02]  /*d200*/  SHFL.UP P6, R200, R204, R201, R206 ;  /* 0x040000c9ccc87389 */ /* 0x00006400000c00ce */
[----:B01----:R-:W-:Y:S05]  /*d210*/  ENDCOLLECTIVE ;  /* 0x000000000000791b */ /* 0x003fea0003800000 */
.L_x_10436:
        /* <DEDUP_REMOVED lines=15> */
.L_x_10437:
[----:B------:R-:W-:Y:S02]  /*d310*/  MOV R204, R75 ;  /* 0x0000004b00cc7202 */ /* 0x000fe40000000f00 */
[----:B------:R-:W-:-:S07]  /*d320*/  MOV R68, R200 ;  /* 0x000000c800447202 */ /* 0x000fce0000000f00 */
[----:B------:R-:W-:Y:S05]  /*d330*/  WARPSYNC.COLLECTIVE R73, `(.L_x_10438) ;  /* 0x0000000049087348 */ /* 0x000fea0003c00000 */
[----:B------:R0:W1:Y:S02]  /*d340*/  SHFL.UP P6, R200, R204, R201, R206 ;  /* 0x040000c9ccc87389 */ /* 0x00006400000c00ce */
[----:B01----:R-:W-:Y:S05]  /*d350*/  ENDCOLLECTIVE ;  /* 0x000000000000791b */ /* 0x003fea0003800000 */
.L_x_10438:
[----:B------:R-:W-:Y:S02]  /*d360*/  MOV R204, R198 ;  /* 0x000000c600cc7202 */ /* 0x000fe40000000f00 */
[----:B------:R-:W-:-:S07]  /*d370*/  MOV R70, R200 ;  /* 0x000000c800467202 */ /* 0x000fce0000000f00 */
[----:B------:R-:W-:Y:S05]  /*d380*/  WARPSYNC.COLLECTIVE R73, `(.L_x_10439) ;  /* 0x0000000049087348 */ /* 0x000fea0003c00000 */
[----:B------:R0:W1:Y:S02]  /*d390*/  SHFL.UP P6, R200, R204, R201, R206 ;  /* 0x040000c9ccc87389 */ /* 0x00006400000c00ce */
[----:B01----:R-:W-:Y:S05]  /*d3a0*/  ENDCOLLECTIVE ;  /* 0x000000000000791b */ /* 0x003fea0003800000 */
.L_x_10439:
[----:B------:R-:W-:Y:S02]  /*d3b0*/  MOV R204, R199 ;  /* 0x000000c700cc7202 */ /* 0x000fe40000000f00 */
[----:B------:R-:W-:-:S07]  /*d3c0*/  MOV R72, R200 ;  /* 0x000000c800487202 */ /* 0x000fce0000000f00 */
[----:B------:R-:W-:Y:S05]  /*d3d0*/  WARPSYNC.COLLECTIVE R73, `(.L_x_10440) ;  /* 0x0000000049087348 */ /* 0x000fea0003c00000 */
[----:B------:R0:W1:Y:S02]  /*d3e0*/  SHFL.UP P6, R200, R204, R201, R206 ;  /* 0x040000c9ccc87389 */ /* 0x00006400000c00ce */
[----:B01----:R-:W-:Y:S05]  /*d3f0*/  ENDCOLLECTIVE ;  /* 0x000000000000791b */ /* 0x003fea0003800000 */
.L_x_10440:
        /* <DEDUP_REMOVED lines=15> */
.L_x_10441:
[----:B------:R-:W-:Y:S02]  /*d4f0*/  MOV R204, R75 ;  /* 0x0000004b00cc7202 */ /* 0x000fe40000000f00 */
[----:B------:R-:W-:-:S07]  /*d500*/  MOV R68, R200 ;  /* 0x000000c800447202 */ /* 0x000fce0000000f00 */
[----:B------:R-:W-:Y:S05]  /*d510*/  WARPSYNC.COLLECTIVE R73, `(.L_x_10442) ;  /* 0x0000000049087348 */ /* 0x000fea0003c00000 */
[----:B------:R0:W1:Y:S02]  /*d520*/  SHFL.UP P6, R200, R204, R201, R206 ;  /* 0x040000c9ccc87389 */ /* 0x00006400000c00ce */
[----:B01----:R-:W-:Y:S05]  /*d530*/  ENDCOLLECTIVE ;  /* 0x000000000000791b */ /* 0x003fea0003800000 */
.L_x_10442:
[----:B------:R-:W-:Y:S02]  /*d540*/  MOV R204, R198 ;  /* 0x000000c600cc7202 */ /* 0x000fe40000000f00 */
[----:B------:R-:W-:-:S07]  /*d550*/  MOV R70, R200 ;  /* 0x000000c800467202 */ /* 0x000fce0000000f00 */
[----:B------:R-:W-:Y:S05]  /*d560*/  WARPSYNC.COLLECTIVE R73, `(.L_x_10443) ;  /* 0x0000000049087348 */ /* 0x000fea0003c00000 */
[----:B------:R0:W1:Y:S02]  /*d570*/  SHFL.UP P6, R200, R204, R201, R206 ;  /* 0x040000c9ccc87389 */ /* 0x00006400000c00ce */
[----:B01----:R-:W-:Y:S05]  /*d580*/  ENDCOLLECTIVE ;  /* 0x000000000000791b */ /* 0x003fea0003800000 */
.L_x_10443:
[----:B------:R-:W-:Y:S02]  /*d590*/  MOV R204, R199 ;  /* 0x000000c700cc7202 */ /* 0x000fe40000000f00 */
[----:B------:R-:W-:-:S07]  /*d5a0*/  MOV R72, R200 ;  /* 0x000000c800487202 */ /* 0x000fce0000000f00 */
[----:B------:R-:W-:Y:S05]  /*d5b0*/  WARPSYNC.COLLECTIVE R73, `(.L_x_10444) ;  /* 0x0000000049087348 */ /* 0x000fea0003c00000 */
[----:B------:R0:W1:Y:S02]  /*d5c0*/  SHFL.UP P6, R200, R204, R201, R206 ;  /* 0x040000c9ccc87389 */ /* 0x00006400000c00ce */
[----:B01----:R-:W-:Y:S05]  /*d5d0*/  ENDCOLLECTIVE ;  /* 0x000000000000791b */ /* 0x003fea0003800000 */
.L_x_10444:
[----:B------:R-:W-:Y:S05]  /*d5e0*/  BRA `(.L_x_10445) ;  /* 0xffffff8400007947 */ /* 0x000fea000383ffff */
.L_x_10324:
        /* <DEDUP_REMOVED lines=8> */
.L_x_10447:
[----:B------:R-:W-:Y:S05]  /*d670*/  BSYNC B0 ;  /* 0x0000000000007941 */ /* 0x000fea0003800000 */
.L_x_10446:
[----:B------:R-:W-:Y:S05]  /*d680*/  BRA `(.L_x_10448) ;  /* 0xffffff84000c7947 */ /* 0x000fea000383ffff */
.L_x_10325:
        /* <DEDUP_REMOVED lines=8> */
.L_x_10450:
[----:B------:R-:W-:Y:S05]  /*d710*/  BSYNC B0 ;  /* 0x0000000000007941 */ /* 0x000fea0003800000 */
.L_x_10449:
[----:B------:R-:W-:Y:S05]  /*d720*/  BRA `(.L_x_10451) ;  /* 0xffffff8000ec7947 */ /* 0x000fea000383ffff */
.L_x_10326:
        /* <DEDUP_REMOVED lines=8> */
.L_x_10453:
[----:B------:R-:W-:Y:S05]  /*d7b0*/  BSYNC B0 ;  /* 0x0000000000007941 */ /* 0x000fea0003800000 */
.L_x_10452:
[----:B------:R-:W-:Y:S05]  /*d7c0*/  BRA `(.L_x_10454) ;  /* 0xffffff8000cc7947 */ /* 0x000fea000383ffff */
.L_x_10327:
        /* <DEDUP_REMOVED lines=8> */
.L_x_10456:
[----:B------:R-:W-:Y:S05]  /*d850*/  BSYNC B0 ;  /* 0x0000000000007941 */ /* 0x000fea0003800000 */
.L_x_10455:
[----:B------:R-:W-:Y:S05]  /*d860*/  BRA `(.L_x_10457) ;  /* 0xffffff8000ac7947 */ /* 0x000fea000383ffff */
.L_x_10328:
        /* <DEDUP_REMOVED lines=8> */
.L_x_10459:
[----:B------:R-:W-:Y:S05]  /*d8f0*/  BSYNC B0 ;  /* 0x0000000000007941 */ /* 0x000fea0003800000 */
.L_x_10458:
        /* <DEDUP_REMOVED lines=10> */
.L_x_10460:
[----:B------:R-:W-:Y:S02]  /*d9a0*/  MOV R70, 0x1f ;  /* 0x0000001f00467802 */ /* 0x000fe40000000f00 */
[----:B------:R-:W-:Y:S02]  /*d9b0*/  MOV R204, R198 ;  /* 0x000000c600cc7202 */ /* 0x000fe40000000f00 */
[----:B------:R-:W-:-:S07]  /*d9c0*/  MOV R75, R200 ;  /* 0x000000c8004b7202 */ /* 0x000fce0000000f00 */
[----:B------:R-:W-:Y:S05]  /*d9d0*/  WARPSYNC.COLLECTIVE R73, `(.L_x_10461) ;  /* 0x0000000049087348 */ /* 0x000fea0003c00000 */
[----:B------:R0:W1:Y:S02]  /*d9e0*/  SHFL.UP P6, R200, R204, R201, R206 ;  /* 0x040000c9ccc87389 */ /* 0x00006400000c00ce */
[----:B01----:R-:W-:Y:S05]  /*d9f0*/  ENDCOLLECTIVE ;  /* 0x000000000000791b */ /* 0x003fea0003800000 */
.L_x_10461:
[----:B------:R-:W-:Y:S02]  /*da00*/  MOV R204, R199 ;  /* 0x000000c700cc7202 */ /* 0x000fe40000000f00 */
[----:B------:R-:W-:-:S07]  /*da10*/  MOV R198, R200 ;  /* 0x000000c800c67202 */ /* 0x000fce0000000f00 */
[----:B------:R-:W-:Y:S05]  /*da20*/  WARPSYNC.COLLECTIVE R73, `(.L_x_10462) ;  /* 0x0000000049087348 */ /* 0x000fea0003c00000 */
[----:B------:R0:W1:Y:S02]  /*da30*/  SHFL.UP P6, R200, R204, R201, R206 ;  /* 0x040000c9ccc87389 */ /* 0x00006400000c00ce */
[----:B01----:R-:W-:Y:S05]  /*da40*/  ENDCOLLECTIVE ;  /* 0x000000000000791b */ /* 0x003fea0003800000 */
.L_x_10462:
[----:B------:R-:W-:Y:S05]  /*da50*/  WARPSYNC.COLLECTIVE R73, `(.L_x_10463) ;  /* 0x0000000049087348 */ /* 0x000fea0003c00000 */
[----:B------:R0:W1:Y:S02]  /*da60*/  SHFL.IDX P3, R68, R72, R71, R70 ;  /* 0x0000004748447389 */ /* 0x0000640000060046 */
[----:B01----:R-:W-:Y:S05]  /*da70*/  ENDCOLLECTIVE ;  /* 0x000000000000791b */ /* 0x003fea0003800000 */
.L_x_10463:
[----:B------:R-:W-:Y:S02]  /*da80*/  MOV R72, R65 ;  /* 0x0000004100487202 */ /* 0x000fe40000000f00 */
[----:B------:R-:W-:Y:S02]  /*da90*/  MOV R199, R200 ;  /* 0x000000c800c77202 */ /* 0x000fe40000000f00 */
[----:B------:R-:W-:-:S07]  /*daa0*/  MOV R64, R68 ;  /* 0x0000004400407202 */ /* 0x000fce0000000f00 */
[----:B------:R-:W-:Y:S05]  /*dab0*/  WARPSYNC.COLLECTIVE R73, `(.L_x_10464) ;  /* 0x0000000049087348 */ /* 0x000fea0003c00000 */
[----:B------:R0:W1:Y:S02]  /*dac0*/  SHFL.IDX P3, R68, R72, R71, R70 ;  /* 0x0000004748447389 */ /* 0x0000640000060046 */
[----:B01----:R-:W-:Y:S05]  /*dad0*/  ENDCOLLECTIVE ;  /* 0x000000000000791b */ /* 0x003fea0003800000 */
.L_x_10464:
[----:B------:R-:W-:Y:S02]  /*dae0*/  MOV R72, R66 ;  /* 0x0000004200487202 */ /* 0x000fe40000000f00 */
[----:B------:R-:W-:-:S07]  /*daf0*/  MOV R200, R68 ;  /* 0x0000004400c87202 */ /* 0x000fce0000000f00 */
[----:B------:R-:W-:Y:S05]  /*db00*/  WARPSYNC.COLLECTIVE R73, `(.L_x_10465) ;  /* 0x0000000049087348 */ /* 0x000fea0003c00000 */
[----:B------:R0:W1:Y:S02]  /*db10*/  SHFL.IDX P3, R68, R72, R71, R70 ;  /* 0x0000004748447389 */ /* 0x0000640000060046 */
[----:B01----:R-:W-:Y:S05]  /*db20*/  ENDCOLLECTIVE ;  /* 0x000000000000791b */ /* 0x003fea0003800000 */
.L_x_10465:
[----:B------:R-:W-:Y:S02]  /*db30*/  MOV R72, R67 ;  /* 0x0000004300487202 */ /* 0x000fe40000000f00 */
[----:B------:R-:W-:-:S07]  /*db40*/  MOV R66, R68 ;  /* 0x0000004400427202 */ /* 0x000fce0000000f00 */
[----:B------:R-:W-:Y:S05]  /*db50*/  WARPSYNC.COLLECTIVE R73, `(.L_x_10466) ;  /* 0x0000000049087348 */ /* 0x000fea0003c00000 */
[----:B------:R0:W1:Y:S02]  /*db60*/  SHFL.IDX P3, R68, R72, R71, R70 ;  /* 0x0000004748447389 */ /* 0x0000640000060046 */
[----:B01----:R-:W-:Y:S05]  /*db70*/  ENDCOLLECTIVE ;  /* 0x000000000000791b */ /* 0x003fea0003800000 */
.L_x_10466:
[----:B------:R-:W-:Y:S01]  /*db80*/  MOV R67, R68 ;  /* 0x0000004400437202 */ /* 0x000fe20000000f00 */
[----:B------:R-:W-:Y:S06]  /*db90*/  BRA `(.L_x_10467) ;  /* 0xffffff8000087947 */ /* 0x000fec000383ffff */
.L_x_10331:
[----:B------:R-:W-:Y:S01]  /*dba0*/  HFMA2 R69, -RZ, RZ, 0, 5.9604644775390625e-08 ;  /* 0x00000001ff457431 */ /* 0x000fe200000001ff */
[----:B------:R-:W-:Y:S02]  /*dbb0*/  MOV R68, R250 ;  /* 0x000000fa00447202 */ /* 0x000fe40000000f00 */
[----:B------:R-:W-:Y:S02]  /*dbc0*/  MOV R252, 0x1f ;  /* 0x0000001f00fc7802 */ /* 0x000fe40000000f00 */
[----:B------:R-:W-:-:S07]  /*dbd0*/  MOV R73, 0xffffffff ;  /* 0xffffffff00497802 */ /* 0x000fce0000000f00 */
[----:B0-----:R-:W-:Y:S05]  /*dbe0*/  WARPSYNC.COLLECTIVE R73, `(.L_x_10468) ;  /* 0x0000000049087348 */ /* 0x001fea0003c00000 */
[----:B------:R1:W2:Y:S02]  /*dbf0*/  SHFL.DOWN P0, R251, R68, R69, R252 ;  /* 0x0800004544fb7389 */ /* 0x0002a400000000fc */
[----:B012---:R-:W-:Y:S05]  /*dc00*/  ENDCOLLECTIVE ;  /* 0x000000000000791b */ /* 0x007fea0003800000 */
.L_x_10468:
[----:B------:R-:W-:Y:S02]  /*dc10*/  MOV R68, R74 ;  /* 0x0000004a00447202 */ /* 0x000fe40000000f00 */
[----:B------:R-:W-:-:S07]  /*dc20*/  MOV R247, R251 ;  /* 0x000000fb00f77202 */ /* 0x000fce0000000f00 */
[----:B------:R-:W-:Y:S05]  /*dc30*/  WARPSYNC.COLLECTIVE R73, `(.L_x_10469) ;  /* 0x0000000049087348 */ /* 0x000fea0003c00000 */
[----:B------:R0:W1:Y:S02]  /*dc40*/  SHFL.DOWN P0, R251, R68, R69, R252 ;  /* 0x0800004544fb7389 */ /* 0x00006400000000fc */
[----:B01----:R-:W-:Y:S05]  /*dc50*/  ENDCOLLECTIVE ;  /* 0x000000000000791b */ /* 0x003fea0003800000 */
.L_x_10469:
[----:B------:R-:W-:Y:S02]  /*dc60*/  MOV R68, R75 ;  /* 0x0000004b00447202 */ /* 0x000fe40000000f00 */
[----:B------:R-:W-:-:S07]  /*dc70*/  MOV R245, R251 ;  /* 0x000000fb00f57202 */ /* 0x000fce0000000f00 */
[----:B------:R-:W-:Y:S05]  /*dc80*/  WARPSYNC.COLLECTIVE R73, `(.L_x_10470) ;  /* 0x0000000049087348 */ /* 0x000fea0003c00000 */
[----:B------:R0:W1:Y:S02]  /*dc90*/  SHFL.DOWN P0, R251, R68, R69, R252 ;  /* 0x0800004544fb7389 */ /* 0x00006400000000fc */
[----:B01----:R-:W-:Y:S05]  /*dca0*/  ENDCOLLECTIVE ;  /* 0x000000000000791b */ /* 0x003fea0003800000 */
.L_x_10470:
[----:B------:R-:W-:Y:S02]  /*dcb0*/  MOV R68, R249 ;  /* 0x000000f900447202 */ /* 0x000fe40000000f00 */
[----:B------:R-:W-:-:S07]  /*dcc0*/  MOV R71, R251 ;  /* 0x000000fb00477202 */ /* 0x000fce0000000f00 */
[----:B------:R-:W-:Y:S05]  /*dcd0*/  WARPSYNC.COLLECTIVE R73, `(.L_x_10471) ;  /* 0x0000000049087348 */ /* 0x000fea0003c00000 */
[----:B------:R0:W1:Y:S02]  /*dce0*/  SHFL.DOWN P0, R251, R68, R69, R252 ;  /* 0x0800004544fb7389 */ /* 0x00006400000000fc */
[----:B01----:R-:W-:Y:S05]  /*dcf0*/  ENDCOLLECTIVE ;  /* 0x000000000000791b */ /* 0x003fea0003800000 */
.L_x_10471:
[----:B------:R-:W-:Y:S05]  /*dd00*/  BRA `(.L_x_10472) ;  /* 0xffffff9000f47947 */ /* 0x000fea000383ffff */
.L_x_10334:
        /* <DEDUP_REMOVED lines=8> */
.L_x_10474:
[----:B------:R-:W-:Y:S05]  /*dd90*/  BSYNC B1 ;  /* 0x0000000000017941 */ /* 0x000fea0003800000 */
.L_x_10473:
        /* <DEDUP_REMOVED lines=8> */
.L_x_10475:
[----:B------:R-:W-:Y:S02]  /*de20*/  MOV R68, R75 ;  /* 0x0000004b00447202 */ /* 0x000fe40000000f00 */
[----:B------:R-:W-:-:S07]  /*de30*/  MOV R245, R251 ;  /* 0x000000fb00f57202 */ /* 0x000fce0000000f00 */
[----:B------:R-:W-:Y:S05]  /*de40*/  WARPSYNC.COLLECTIVE R73, `(.L_x_10476) ;  /* 0x0000000049087348 */ /* 0x000fea0003c00000 */
[----:B------:R0:W1:Y:S02]  /*de50*/  SHFL.DOWN P0, R251, R68, R69, R252 ;  /* 0x0800004544fb7389 */ /* 0x00006400000000fc */
[----:B01----:R-:W-:Y:S05]  /*de60*/  ENDCOLLECTIVE ;  /* 0x000000000000791b */ /* 0x003fea0003800000 */
.L_x_10476:
[----:B------:R-:W-:Y:S02]  /*de70*/  MOV R68, R249 ;  /* 0x000000f900447202 */ /* 0x000fe40000000f00 */
[----:B------:R-:W-:-:S07]  /*de80*/  MOV R247, R251 ;  /* 0x000000fb00f77202 */ /* 0x000fce0000000f00 */
[----:B------:R-:W-:Y:S05]  /*de90*/  WARPSYNC.COLLECTIVE R73, `(.L_x_10477) ;  /* 0x0000000049087348 */ /* 0x000fea0003c00000 */
[----:B------:R0:W1:Y:S02]  /*dea0*/  SHFL.DOWN P0, R251, R68, R69, R252 ;  /* 0x0800004544fb7389 */ /* 0x00006400000000fc */
[----:B01----:R-:W-:Y:S05]  /*deb0*/  ENDCOLLECTIVE ;  /* 0x000000000000791b */ /* 0x003fea0003800000 */
.L_x_10477:
[----:B------:R-:W-:Y:S05]  /*dec0*/  BRA `(.L_x_10478) ;  /* 0xffffff9000d47947 */ /* 0x000fea000383ffff */
.L_x_10337:
        /* <DEDUP_REMOVED lines=8> */
.L_x_10480:
[----:B------:R-:W-:Y:S05]  /*df50*/  BSYNC B1 ;  /* 0x0000000000017941 */ /* 0x000fea0003800000 */
.L_x_10479:
        /* <DEDUP_REMOVED lines=8> */
.L_x_10481:
[----:B------:R-:W-:Y:S02]  /*dfe0*/  MOV R68, R75 ;  /* 0x0000004b00447202 */ /* 0x000fe40000000f00 */
[----:B------:R-:W-:-:S07]  /*dff0*/  MOV R245, R251 ;  /* 0x000000fb00f57202 */ /* 0x000fce0000000f00 */
[----:B------:R-:W-:Y:S05]  /*e000*/  WARPSYNC.COLLECTIVE R73, `(.L_x_10482) ;  /* 0x0000000049087348 */ /* 0x000fea0003c00000 */
[----:B------:R0:W1:Y:S02]  /*e010*/  SHFL.DOWN P0, R251, R68, R69, R252 ;  /* 0x0800004544fb7389 */ /* 0x00006400000000fc */
[----:B01----:R-:W-:Y:S05]  /*e020*/  ENDCOLLECTIVE ;  /* 0x000000000000791b */ /* 0x003fea0003800000 */
.L_x_10482:
[----:B------:R-:W-:Y:S02]  /*e030*/  MOV R68, R249 ;  /* 0x000000f900447202 */ /* 0x000fe40000000f00 */
[----:B------:R-:W-:-:S07]  /*e040*/  MOV R247, R251 ;  /* 0x000000fb00f77202 */ /* 0x000fce0000000f00 */
[----:B------:R-:W-:Y:S05]  /*e050*/  WARPSYNC.COLLECTIVE R73, `(.L_x_10483) ;  /* 0x0000000049087348 */ /* 0x000fea0003c00000 */
[----:B------:R0:W1:Y:S02]  /*e060*/  SHFL.DOWN P0, R251, R68, R69, R252 ;  /* 0x0800004544fb7389 */ /* 0x00006400000000fc */
[----:B01----:R-:W-:Y:S05]  /*e070*/  ENDCOLLECTIVE ;  /* 0x000000000000791b */ /* 0x003fea0003800000 */
.L_x_10483:
[----:B------:R-:W-:Y:S05]  /*e080*/  BRA `(.L_x_10484) ;  /* 0xffffff9000b47947 */ /* 0x000fea000383ffff */
.L_x_10340:
        /* <DEDUP_REMOVED lines=8> */
.L_x_10486:
[----:B------:R-:W-:Y:S05]  /*e110*/  BSYNC B1 ;  /* 0x0000000000017941 */ /* 0x000fea0003800000 */
.L_x_10485:
        /* <DEDUP_REMOVED lines=8> */
.L_x_10487:
[----:B------:R-:W-:Y:S02]  /*e1a0*/  MOV R68, R75 ;  /* 0x0000004b00447202 */ /* 0x000fe40000000f00 */
[----:B------:R-:W-:-:S07]  /*e1b0*/  MOV R245, R251 ;  /* 0x000000fb00f57202 */ /* 0x000fce0000000f00 */
[----:B------:R-:W-:Y:S05]  /*e1c0*/  WARPSYNC.COLLECTIVE R73, `(.L_x_10488) ;  /* 0x0000000049087348 */ /* 0x000fea0003c00000 */
[----:B------:R0:W1:Y:S02]  /*e1d0*/  SHFL.DOWN P0, R251, R68, R69, R252 ;  /* 0x0800004544fb7389 */ /* 0x00006400000000fc */
[----:B01----:R-:W-:Y:S05]  /*e1e0*/  ENDCOLLECTIVE ;  /* 0x000000000000791b */ /* 0x003fea0003800000 */
.L_x_10488:
[----:B------:R-:W-:Y:S02]  /*e1f0*/  MOV R68, R249 ;  /* 0x000000f900447202 */ /* 0x000fe40000000f00 */
[----:B------:R-:W-:-:S07]  /*e200*/  MOV R247, R251 ;  /* 0x000000fb00f77202 */ /* 0x000fce0000000f00 */
[----:B------:R-:W-:Y:S05]  /*e210*/  WARPSYNC.COLLECTIVE R73, `(.L_x_10489) ;  /* 0x0000000049087348 */ /* 0x000fea0003c00000 */
[----:B------:R0:W1:Y:S02]  /*e220*/  SHFL.DOWN P0, R251, R68, R69, R252 ;  /* 0x0800004544fb7389 */ /* 0x00006400000000fc */
[----:B01----:R-:W-:Y:S05]  /*e230*/  ENDCOLLECTIVE ;  /* 0x000000000000791b */ /* 0x003fea0003800000 */
.L_x_10489:
[----:B------:R-:W-:Y:S05]  /*e240*/  BRA `(.L_x_10490) ;  /* 0xffffff9000947947 */ /* 0x000fea000383ffff */
.L_x_10343:
        /* <DEDUP_REMOVED lines=8> */
.L_x_10492:
[----:B------:R-:W-:Y:S05]  /*e2d0*/  BSYNC B1 ;  /* 0x0000000000017941 */ /* 0x000fea0003800000 */
.L_x_10491:
        /* <DEDUP_REMOVED lines=8> */
.L_x_10493:
[----:B------:R-:W-:Y:S02]  /*e360*/  MOV R68, R75 ;  /* 0x0000004b00447202 */ /* 0x000fe40000000f00 */
[----:B------:R-:W-:-:S07]  /*e370*/  MOV R245, R251 ;  /* 0x000000fb00f57202 */ /* 0x000fce0000000f00 */
[----:B------:R-:W-:Y:S05]  /*e380*/  WARPSYNC.COLLECTIVE R73, `(.L_x_10494) ;  /* 0x0000000049087348 */ /* 0x000fea0003c00000 */
[----:B------:R0:W1:Y:S02]  /*e390*/  SHFL.DOWN P0, R251, R68, R69, R252 ;  /* 0x0800004544fb7389 */ /* 0x00006400000000fc */
[----:B01----:R-:W-:Y:S05]  /*e3a0*/  ENDCOLLECTIVE ;  /* 0x000000000000791b */ /* 0x003fea0003800000 */
.L_x_10494:
[----:B------:R-:W-:Y:S02]  /*e3b0*/  MOV R68, R249 ;  /* 0x000000f900447202 */ /* 0x000fe40000000f00 */
[----:B------:R-:W-:-:S07]  /*e3c0*/  MOV R247, R251 ;  /* 0x000000fb00f77202 */ /* 0x000fce0000000f00 */
[----:B------:R-:W-:Y:S05]  /*e3d0*/  WARPSYNC.COLLECTIVE R73, `(.L_x_10495) ;  /* 0x0000000049087348 */ /* 0x000fea0003c00000 */
[----:B------:R0:W1:Y:S02]  /*e3e0*/  SHFL.DOWN P0, R251, R68, R69, R252 ;  /* 0x0800004544fb7389 */ /* 0x00006400000000fc */
[----:B01----:R-:W-:Y:S05]  /*e3f0*/  ENDCOLLECTIVE ;  /* 0x000000000000791b */ /* 0x003fea0003800000 */
.L_x_10495:
[----:B------:R-:W-:Y:S05]  /*e400*/  BRA `(.L_x_10496) ;  /* 0xffffff9000747947 */ /* 0x000fea000383ffff */
.L_x_10346:
        /* <DEDUP_REMOVED lines=8> */
.L_x_10498:
[----:B------:R-:W-:Y:S05]  /*e490*/  BSYNC B1 ;  /* 0x0000000000017941 */ /* 0x000fea0003800000 */
.L_x_10497:
        /* <DEDUP_REMOVED lines=8> */
.L_x_10499:
[----:B------:R-:W-:Y:S02]  /*e520*/  MOV R72, R75 ;  /* 0x0000004b00487202 */ /* 0x000fe40000000f00 */
[----:B------:R-:W-:-:S07]  /*e530*/  MOV R246, R68 ;  /* 0x0000004400f67202 */ /* 0x000fce0000000f00 */
[----:B------:R-:W-:Y:S05]  /*e540*/  WARPSYNC.COLLECTIVE R73, `(.L_x_10500) ;  /* 0x0000000049087348 */ /* 0x000fea0003c00000 */
[----:B------:R0:W1:Y:S02]  /*e550*/  SHFL.IDX P3, R68, R72, R71, R70 ;  /* 0x0000004748447389 */ /* 0x0000640000060046 */
[----:B01----:R-:W-:Y:S05]  /*e560*/  ENDCOLLECTIVE ;  /* 0x000000000000791b */ /* 0x003fea0003800000 */
.L_x_10500:
        /* <DEDUP_REMOVED lines=15> */
.L_x_10501:
[----:B------:R-:W-:Y:S02]  /*e660*/  MOV R252, 0x1f ;  /* 0x0000001f00fc7802 */ /* 0x000fe40000000f00 */
[----:B------:R-:W-:Y:S01]  /*e670*/  MOV R72, R60 ;  /* 0x0000003c00487202 */ /* 0x000fe20000000f00 */
[----:B------:R-:W-:Y:S01]  /*e680*/  FADD.FTZ R247, R68, R247 ;  /* 0x000000f744f77221 */ /* 0x000fe20000010000 */
[----:B------:R-:W-:-:S07]  /*e690*/  MOV R68, R250 ;  /* 0x000000fa00447202 */ /* 0x000fce0000000f00 */
[----:B------:R-:W-:Y:S05]  /*e6a0*/  WARPSYNC.COLLECTIVE R73, `(.L_x_10502) ;  /* 0x0000000049087348 */ /* 0x000fea0003c00000 */
[----:B------:R0:W1:Y:S02]  /*e6b0*/  SHFL.DOWN P0, R251, R68, R69, R252 ;  /* 0x0800004544fb7389 */ /* 0x00006400000000fc */
[----:B01----:R-:W-:Y:S05]  /*e6c0*/  ENDCOLLECTIVE ;  /* 0x000000000000791b */ /* 0x003fea0003800000 */
.L_x_10502:
[----:B------:R-:W-:Y:S02]  /*e6d0*/  MOV R68, R74 ;  /* 0x0000004a00447202 */ /* 0x000fe40000000f00 */
[----:B------:R-:W-:-:S07]  /*e6e0*/  MOV R250, R251 ;  /* 0x000000fb00fa7202 */ /* 0x000fce0000000f00 */
[----:B------:R-:W-:Y:S05]  /*e6f0*/  WARPSYNC.COLLECTIVE R73, `(.L_x_10503) ;  /* 0x0000000049087348 */ /* 0x000fea0003c00000 */
[----:B------:R0:W1:Y:S02]  /*e700*/  SHFL.DOWN P0, R251, R68, R69, R252 ;  /* 0x0800004544fb7389 */ /* 0x00006400000000fc */
[----:B01----:R-:W-:Y:S05]  /*e710*/  ENDCOLLECTIVE ;  /* 0x000000000000791b */ /* 0x003fea0003800000 */
.L_x_10503:
[----:B------:R-:W-:Y:S02]  /*e720*/  MOV R68, R75 ;  /* 0x0000004b00447202 */ /* 0x000fe40000000f00 */
[----:B------:R-:W-:-:S07]  /*e730*/  MOV R74, R251 ;  /* 0x000000fb004a7202 */ /* 0x000fce0000000f00 */
[----:B------:R-:W-:Y:S05]  /*e740*/  WARPSYNC.COLLECTIVE R73, `(.L_x_10504) ;  /* 0x0000000049087348 */ /* 0x000fea0003c00000 */
[----:B------:R0:W1:Y:S02]  /*e750*/  SHFL.DOWN P0, R251, R68, R69, R252 ;  /* 0x0800004544fb7389 */ /* 0x00006400000000fc */
[----:B01----:R-:W-:Y:S05]  /*e760*/  ENDCOLLECTIVE ;  /* 0x000000000000791b */ /* 0x003fea0003800000 */
.L_x_10504:
[----:B------:R-:W-:Y:S02]  /*e770*/  MOV R68, R249 ;  /* 0x000000f900447202 */ /* 0x000fe40000000f00 */
[----:B------:R-:W-:-:S07]  /*e780*/  MOV R75, R251 ;  /* 0x000000fb004b7202 */ /* 0x000fce0000000f00 */
[----:B------:R-:W-:Y:S05]  /*e790*/  WARPSYNC.COLLECTIVE R73, `(.L_x_10505) ;  /* 0x0000000049087348 */ /* 0x000fea0003c00000 */
[----:B------:R0:W1:Y:S02]  /*e7a0*/  SHFL.DOWN P0, R251, R68, R69, R252 ;  /* 0x0800004544fb7389 */ /* 0x00006400000000fc */
[----:B01----:R-:W-:Y:S05]  /*e7b0*/  ENDCOLLECTIVE ;  /* 0x000000000000791b */ /* 0x003fea0003800000 */
.L_x_10505:
[----:B------:R-:W-:Y:S05]  /*e7c0*/  WARPSYNC.COLLECTIVE R73, `(.L_x_10506) ;  /* 0x0000000049087348 */ /* 0x000fea0003c00000 */
[----:B------:R0:W1:Y:S02]  /*e7d0*/  SHFL.IDX P3, R68, R72, R71, R70 ;  /* 0x0000004748447389 */ /* 0x0000640000060046 */
[----:B01----:R-:W-:Y:S05]  /*e7e0*/  ENDCOLLECTIVE ;  /* 0x000000000000791b */ /* 0x003fea0003800000 */
.L_x_10506:
[----:B------:R-:W-:Y:S02]  /*e7f0*/  MOV R72, R61 ;  /* 0x0000003d00487202 */ /* 0x000fe40000000f00 */
[----:B------:R-:W-:Y:S02]  /*e800*/  MOV R249, R251 ;  /* 0x000000fb00f97202 */ /* 0x000fe40000000f00 */
[----:B------:R-:W-:-:S07]  /*e810*/  MOV R252, R68 ;  /* 0x0000004400fc7202 */ /* 0x000fce0000000f00 */
[----:B------:R-:W-:Y:S05]  /*e820*/  WARPSYNC.COLLECTIVE R73, `(.L_x_10507) ;  /* 0x0000000049087348 */ /* 0x000fea0003c00000 */
[----:B------:R0:W1:Y:S02]  /*e830*/  SHFL.IDX P3, R68, R72, R71, R70 ;  /* 0x0000004748447389 */ /* 0x0000640000060046 */
[----:B01----:R-:W-:Y:S05]  /*e840*/  ENDCOLLECTIVE ;  /* 0x000000000000791b */ /* 0x003fea0003800000 */
.L_x_10507:
[----:B------:R-:W-:Y:S02]  /*e850*/  MOV R72, R62 ;  /* 0x0000003e00487202 */ /* 0x000fe40000000f00 */
[----:B------:R-:W-:-:S07]  /*e860*/  MOV R69, R68 ;  /* 0x0000004400457202 */ /* 0x000fce0000000f00 */
[----:B------:R-:W-:Y:S05]  /*e870*/  WARPSYNC.COLLECTIVE R73, `(.L_x_10508) ;  /* 0x0000000049087348 */ /* 0x000fea0003c00000 */
[----:B------:R0:W1:Y:S02]  /*e880*/  SHFL.IDX P3, R68, R72, R71, R70 ;  /* 0x0000004748447389 */ /* 0x0000640000060046 */
[----:B01----:R-:W-:Y:S05]  /*e890*/  ENDCOLLECTIVE ;  /* 0x000000000000791b */ /* 0x003fea0003800000 */
.L_x_10508:
[----:B------:R-:W-:Y:S02]  /*e8a0*/  MOV R72, R63 ;  /* 0x0000003f00487202 */ /* 0x000fe40000000f00 */
[----:B------:R-:W-:-:S07]  /*e8b0*/  MOV R251, R68 ;  /* 0x0000004400fb7202 */ /* 0x000fce0000000f00 */
[----:B------:R-:W-:Y:S05]  /*e8c0*/  WARPSYNC.COLLECTIVE R73, `(.L_x_10509) ;  /* 0x0000000049087348 */ /* 0x000fea0003c00000 */
[----:B------:R0:W1:Y:S02]  /*e8d0*/  SHFL.IDX P3, R68, R72, R71, R70 ;  /* 0x0000004748447389 */ /* 0x0000640000060046 */
[----:B01----:R-:W-:Y:S05]  /*e8e0*/  ENDCOLLECTIVE ;  /* 0x000000000000791b */ /* 0x003fea0003800000 */
.L_x_10509:
[----:B------:R-:W-:Y:S02]  /*e8f0*/  MOV R71, R68 ;  /* 0x0000004400477202 */ /* 0x000fe40000000f00 */
[----:B------:R-:W-:Y:S01]  /*e900*/  MOV R68, R252 ;  /* 0x000000fc00447202 */ /* 0x000fe20000000f00 */
[----:B------:R-:W-:Y:S06]  /*e910*/  BRA `(.L_x_10510) ;  /* 0xffffff8c00cc7947 */ /* 0x000fec000383ffff */
.L_x_10511:
        /* <DEDUP_REMOVED lines=14> */
.L_x_18717:


//--------------------- .text._Z25selective_scan_bwd_kernelI32Selective_Scan_bwd_kernel_traitsILi64ELi16ELb1ELb0ELb1ELb1ELb1EN3c104HalfENS1_7complexIfEEEEv12SSMParamsBwd --------------------------
	.section	.text._Z25selective_scan_bwd_kernelI32Selective_Scan_bwd_kernel_traitsILi64ELi16ELb1ELb0ELb1ELb1ELb1EN3c104HalfENS1_7complexIfEEEEv12SSMParamsBwd,"ax",@progbits
	.align	128
        .global         _Z25selective_scan_bwd_kernelI32Selective_Scan_bwd_kernel_traitsILi64ELi16ELb1ELb0ELb1ELb1ELb1EN3c104HalfENS1_7complexIfEEEEv12SSMParamsBwd
        .type           _Z25selective_scan_bwd_kernelI32Selective_Scan_bwd_kernel_traitsILi64ELi16ELb1ELb0ELb1ELb1ELb1EN3c104HalfENS1_7complexIfEEEEv12SSMParamsBwd,@function
        .size           _Z25selective_scan_bwd_kernelI32Selective_Scan_bwd_kernel_traitsILi64ELi16ELb1ELb0ELb1ELb1ELb1EN3c104HalfENS1_7complexIfEEEEv12SSMParamsBwd,(.L_x_18718 - _Z25selective_scan_bwd_kernelI32Selective_Scan_bwd_kernel_traitsILi64ELi16ELb1ELb0ELb1ELb1ELb1EN3c104HalfENS1_7complexIfEEEEv12SSMParamsBwd)
        .other          _Z25selective_scan_bwd_kernelI32Selective_Scan_bwd_kernel_traitsILi64ELi16ELb1ELb0ELb1ELb1ELb1EN3c104HalfENS1_7complexIfEEEEv12SSMParamsBwd,@"STO_CUDA_ENTRY STV_DEFAULT"
_Z25selective_scan_bwd_kernelI32Selective_Scan_bwd_kernel_traitsILi64ELi16ELb1ELb0ELb1ELb1ELb1EN3c104HalfENS1_7complexIfEEEEv12SSMParamsBwd:
.text._Z25selective_scan_bwd_kernelI32Selective_Scan_bwd_kernel_traitsILi64ELi16ELb1ELb0ELb1ELb1ELb1EN3c104HalfENS1_7complexIfEEEEv12SSMParamsBwd:
        /* <DEDUP_REMOVED lines=31> */
[----:B------:R-:W-:Y:S01]  /*01f0*/  CS2R R114, SRZ ;  /* 0x0000000000727805 */ /* 0x000fe2000001ff00 */
        /* <DEDUP_REMOVED lines=15> */
[----:B------:R-:W-:Y:S02]  /*02f0*/  USHF.R.S32.HI UR21, URZ, 0x1f, UR17 ;  /* 0x0000001fff157899 */ /* 0x000fe40008011411 */
[----:B------:R-:W-:Y:S02]  /*0300*/  UIADD3 UR16, UP0, UPT, UR17, UR16, URZ ;  /* 0x0000001011107290 */ /* 0x000fe4000ff1e0ff */
[----:B------:R-:W-:Y:S01]  /*0310*/  UIADD3 UR18, UP2, UPT, UR17, UR18, URZ ;  /* 0x0000001211127290 */ /* 0x000fe2000ff5e0ff */
[----:B----4-:R-:W3:Y:S01]  /*0320*/  MUFU.RCP R0, R0 ;  /* 0x0000000000007308 */ /* 0x010ee20000001000 */
[----:B------:R-:W-:-:S02]  /*0330*/  UIADD3.X UR20, UPT, UPT, UR21, UR20, URZ, UP0, !UPT ;  /* 0x0000001415147290 */ /* 0x000fc400087fe4ff */
[----:B0-----:R-:W-:Y:S01]  /*0340*/  ULEA UR10, UP3, UR18, UR10, 0x1 ;  /* 0x0000000a120a7291 */ /* 0x001fe2000f8608ff */
[----:B------:R-:W0:Y:S01]  /*0350*/  LDCU.64 UR12, c[0x0][0x4d8] ;  /* 0x00009b00ff0c77ac */ /* 0x000e220008000a00 */
[----:B------:R-:W4:Y:S01]  /*0360*/  LDCU.64 UR6, c[0x0][0x3d0] ;  /* 0x00007a00ff0677ac */ /* 0x000f220008000a00 */
[----:B---3--:R-:W-:Y:S02]  /*0370*/  IADD3 R2, PT, PT, R0, 0xffffffe, RZ ;  /* 0x0ffffffe00027810 */ /* 0x008fe40007ffe0ff */
[----:B------:R-:W-:-:S04]  /*0380*/  IABS R0, UR25 ;  /* 0x0000001900007c13 */ /* 0x000fc80008000000 */
[----:B------:R-:W3:Y:S01]  /*0390*/  F2I.FTZ.U32.TRUNC.NTZ R2, R2 ;  /* 0x0000000200027305 */ /* 0x000ee2000021f000 */
[----:B------:R-:W-:Y:S02]  /*03a0*/  R2UR UR24, R0 ;  /* 0x00000000001872ca */ /* 0x000fe400000e0000 */
[----:B---3--:R-:W-:-:S13]  /*03b0*/  R2UR UR5, R2 ;  /* 0x00000000020572ca */ /* 0x008fda00000e0000 */
        /* <DEDUP_REMOVED lines=9> */
[----:B--2---:R-:W-:-:S02]  /*0450*/  UIMAD.WIDE.U32 UR4, UR32, UR14, URZ ;  /* 0x0000000e200472a5 */ /* 0x004fc4000f8e00ff */
[----:B------:R-:W-:Y:S02]  /*0460*/  UIADD3 UR8, UPT, UPT, -UR16, URZ, URZ ;  /* 0x000000ff10087290 */ /* 0x000fe4000fffe1ff */
[----:B------:R-:W-:Y:S02]  /*0470*/  UIMAD UR5, UR32, UR15, UR5 ;  /* 0x0000000f200572a4 */ /* 0x000fe4000f8e0205 */
[----:B------:R-:W-:Y:S02]  /*0480*/  UIMAD UR14, UR29, UR8, UR24 ;  /* 0x000000081d0e72a4 */ /* 0x000fe4000f8e0218 */
[----:B-1----:R-:W-:Y:S02]  /*0490*/  UIMAD.WIDE.U32 UR4, UR25, UR30, UR4 ;  /* 0x0000001e190472a5 */ /* 0x002fe4000f8e0004 */
[----:B------:R-:W-:Y:S02]  /*04a0*/  UISETP.GT.U32.AND UP2, UPT, UR29, UR14, UPT ;  /* 0x0000000e1d00728c */ /* 0x000fe4000bf44070 */
[----:B0-----:R-:W-:-:S02]  /*04b0*/  USHF.R.U64 UR15, UR12, 0x1, UR13 ;  /* 0x000000010c0f7899 */ /* 0x001fc4000800120d */
[----:B------:R-:W-:Y:S02]  /*04c0*/  UIMAD UR12, UR25, UR31, UR5 ;  /* 0x0000001f190c72a4 */ /* 0x000fe4000f8e0205 */
[----:B------:R-:W-:Y:S02]  /*04d0*/  ULOP3.LUT UR5, UR25, UR28, URZ, 0x3c, !UPT ;  /* 0x0000001c19057292 */ /* 0x000fe4000f8e3cff */
[----:B----4-:R-:W-:Y:S02]  /*04e0*/  UIMAD.WIDE.U32 UR8, UR32, UR6, URZ ;  /* 0x00000006200872a5 */ /* 0x010fe4000f8e00ff */
[----:B------:R-:W-:Y:S02]  /*04f0*/  UISETP.NE.AND UP1, UPT, UR28, URZ, UPT ;  /* 0x000000ff1c00728c */ /* 0x000fe4000bf25270 */
[----:B------:R-:W-:Y:S02]  /*0500*/  @!UP2 UIADD3 UR14, UPT, UPT, UR14, -UR29, URZ ;  /* 0x8000001d0e0ea290 */ /* 0x000fe4000fffe0ff */
[----:B------:R-:W-:-:S02]  /*0510*/  @!UP2 UIADD3 UR16, UPT, UPT, UR16, 0x1, URZ ;  /* 0x000000011010a890 */ /* 0x000fc4000fffe0ff */
[----:B------:R-:W-:Y:S02]  /*0520*/  UISETP.GE.U32.AND UP0, UPT, UR14, UR29, UPT ;  /* 0x0000001d0e00728c */ /* 0x000fe4000bf06070 */
[----:B------:R-:W-:Y:S02]  /*0530*/  UISETP.GE.AND UP2, UPT, UR5, URZ, UPT ;  /* 0x000000ff0500728c */ /* 0x000fe4000bf46270 */
[----:B------:R-:W-:Y:S01]  /*0540*/  UIMAD UR9, UR32, UR7, UR9 ;  /* 0x00000007200972a4 */ /* 0x000fe2000f8e0209 */
[----:B------:R-:W0:Y:S01]  /*0550*/  LDCU.64 UR6, c[0x0][0x3e8] ;  /* 0x00007d00ff0677ac */ /* 0x000e220008000a00 */
[----:B------:R-:W1:Y:S05]  /*0560*/  LDCU.64 UR30, c[0x0][0x4e0] ;  /* 0x00009c00ff1e77ac */ /* 0x000e6a0008000a00 */
[----:B------:R-:W-:-:S02]  /*0570*/  @UP0 UIADD3 UR16, UPT, UPT, UR16, 0x1, URZ ;  /* 0x0000000110100890 */ /* 0x000fc4000fffe0ff */
[----:B------:R-:W-:Y:S02]  /*0580*/  UISETP.NE.U32.AND UP0, UPT, UR36, URZ, UPT ;  /* 0x000000ff2400728c */ /* 0x000fe4000bf05070 */
[----:B------:R-:W-:Y:S02]  /*0590*/  UIADD3 UR4, UP3, UPT, UR17, UR4, URZ ;  /* 0x0000000411047290 */ /* 0x000fe4000ff7e0ff */
[----:B------:R-:W-:Y:S02]  /*05a0*/  UISETP.NE.AND.EX UP0, UPT, UR37, URZ, UPT, UP0 ;  /* 0x000000ff2500728c */ /* 0x000fe4000bf05300 */
[----:B------:R-:W-:Y:S02]  /*05b0*/  @!UP2 UIADD3 UR16, UPT, UPT, -UR16, URZ, URZ ;  /* 0x000000ff1010a290 */ /* 0x000fe4000fffe1ff */
[----:B------:R-:W-:Y:S02]  /*05c0*/  UIADD3.X UR12, UPT, UPT, UR21, UR12, URZ, UP3, !UPT ;  /* 0x0000000c150c7290 */ /* 0x000fe40009ffe4ff */
[----:B------:R-:W-:-:S02]  /*05d0*/  ULEA UR21, UP2, UR4, UR34, 0x1 ;  /* 0x0000002204157291 */ /* 0x000fc4000f8408ff */
[----:B------:R-:W-:Y:S02]  /*05e0*/  @!UP1 ULOP3.LUT UR16, URZ, UR28, URZ, 0x33, !UPT ;  /* 0x0000001cff109292 */ /* 0x000fe4000f8e33ff */
[----:B------:R-:W-:Y:S01]  /*05f0*/  ULEA.HI.X UR12, UR4, UR35, UR12, 0x1, UP2 ;  /* 0x00000023040c7291 */ /* 0x000fe200090f0c0c */
[----:B------:R-:W2:Y:S01]  /*0600*/  @UP0 LDCU UR14, c[0x0][0x384] ;  /* 0x00007080ff0e07ac */ /* 0x000ea20008000800 */
[----:B------:R-:W-:Y:S02]  /*0610*/  USHF.R.S32.HI UR4, URZ, 0x1f, UR16 ;  /* 0x0000001fff047899 */ /* 0x000fe40008011410 */
[----:B0-----:R-:W-:Y:S02]  /*0620*/  UIMAD.WIDE.U32 UR8, UR16, UR6, UR8 ;  /* 0x00000006100872a5 */ /* 0x001fe4000f8e0008 */
[----:B------:R-:W-:Y:S01]  /*0630*/  UIMAD UR5, UR4, UR6, URZ ;  /* 0x00000006040572a4 */ /* 0x000fe2000f8e02ff */
[----:B------:R-:W0:Y:S01]  /*0640*/  LDCU.64 UR28, c[0x0][0x540] ;  /* 0x0000a800ff1c77ac */ /* 0x000e220008000a00 */
[----:B-1----:R-:W-:Y:S01]  /*0650*/  UIMAD UR6, UR4, UR30, URZ ;  /* 0x0000001e040672a4 */ /* 0x002fe2000f8e02ff */
[----:B------:R-:W1:Y:S01]  /*0660*/  @UP0 LDCU UR18, c[0x0][0x38c] ;  /* 0x00007180ff1207ac */ /* 0x000e620008000800 */
[----:B------:R-:W3:Y:S01]  /*0670*/  LDCU.64 UR34, c[0x0][0x450] ;  /* 0x00008a00ff2277ac */ /* 0x000ee20008000a00 */
[----:B------:R-:W-:-:S02]  /*0680*/  UIMAD UR7, UR16, UR7, UR5 ;  /* 0x00000007100772a4 */ /* 0x000fc4000f8e0205 */
[----:B------:R-:W-:Y:S02]  /*0690*/  UIMAD.WIDE.U32 UR4, UR16, UR30, URZ ;  /* 0x0000001e100472a5 */ /* 0x000fe4000f8e00ff */
[----:B------:R-:W-:Y:S01]  /*06a0*/  UIMAD UR16, UR16, UR31, UR6 ;  /* 0x0000001f101072a4 */ /* 0x000fe2000f8e0206 */
[----:B------:R-:W4:Y:S01]  /*06b0*/  @UP0 LDCU.64 UR30, c[0x0][0x480] ;  /* 0x00009000ff1e07ac */ /* 0x000f220008000a00 */
[----:B------:R-:W-:Y:S02]  /*06c0*/  ULEA UR6, UR22, 0xfffff800, 0xb ;  /* 0xfffff80016067891 */ /* 0x000fe4000f8e58ff */
[----:B------:R-:W-:Y:S02]  /*06d0*/  USHF.R.U32.HI UR13, URZ, 0x1, UR13 ;  /* 0x00000001ff0d7899 */ /* 0x000fe4000801160d */
[----:B------:R-:W-:Y:S02]  /*06e0*/  UIADD3 UR5, UPT, UPT, UR5, UR16, URZ ;  /* 0x0000001005057290 */ /* 0x000fe4000fffe0ff */
[----:B------:R-:W-:-:S02]  /*06f0*/  UIADD3 UR24, UP1, UPT, UR6, UR8, URZ ;  /* 0x0000000806187290 */ /* 0x000fc4000ff3e0ff */
[----:B--2---:R-:W-:Y:S02]  /*0700*/  @UP0 UIMAD UR8, UR32, UR14, UR25 ;  /* 0x0000000e200802a4 */ /* 0x004fe4000f8e0219 */
[----:B------:R-:W-:Y:S02]  /*0710*/  UIADD3 UR7, UPT, UPT, UR9, UR7, URZ ;  /* 0x0000000709077290 */ /* 0x000fe4000fffe0ff */
[----:B------:R-:W-:Y:S02]  /*0720*/  UIMAD UR13, UR13, UR32, URZ ;  /* 0x000000200d0d72a4 */ /* 0x000fe4000f8e02ff */
[----:B------:R-:W-:Y:S02]  /*0730*/  UIMAD.WIDE.U32 UR4, UR32, UR15, UR4 ;  /* 0x0000000f200472a5 */ /* 0x000fe4000f8e0004 */
[----:B------:R-:W-:Y:S02]  /*0740*/  @UP0 UIMAD UR8, UR8, UR22, URZ ;  /* 0x00000016080802a4 */ /* 0x000fe4000f8e02ff */
[----:B------:R-:W-:-:S02]  /*0750*/  ULEA.HI.X.SX32 UR6, UR6, UR7, 0x1, UP1 ;  /* 0x0000000706067291 */ /* 0x000fc400088f0eff */
[----:B------:R-:W-:Y:S02]  /*0760*/  UIADD3 UR17, UPT, UPT, UR5, UR13, URZ ;  /* 0x0000000d05117290 */ /* 0x000fe4000fffe0ff */
[----:B0-----:R-:W-:Y:S02]  /*0770*/  ULEA UR16, UP1, UR4, UR28, 0x3 ;  /* 0x0000001c04107291 */ /* 0x001fe4000f8218ff */
[----:B-1----:R-:W-:Y:S02]  /*0780*/  @UP0 UIMAD UR8, UR8, UR18, URZ ;  /* 0x00000012080802a4 */ /* 0x002fe4000f8e02ff */
        /* <DEDUP_REMOVED lines=15> */
[----:B------:R-:W-:Y:S01]  /*0880*/  CS2R R114, SRZ ;  /* 0x0000000000727805 */ /* 0x000fe2000001ff00 */
[----:B------:R-:W2:Y:S01]  /*0890*/  LDCU UR18, c[0x0][0x394] ;  /* 0x00007280ff1277ac */ /* 0x000ea20008000800 */
[----:B------:R-:W-:Y:S01]  /*08a0*/  UMOV UR22, UR12 ;  /* 0x0000000c00167c82 */ /* 0x000fe20008000000 */
        /* <DEDUP_REMOVED lines=31> */
.L_x_10646:
        /* <DEDUP_REMOVED lines=66> */
[----:B-1----:R-:W0:Y:S02]  /*0ec0*/  MUFU.EX2 R21, R95 ;  /* 0x0000005f00157308 */ /* 0x002e240000000800 */
        /* <DEDUP_REMOVED lines=26> */
.L_x_10514:
[----:B------:R-:W-:Y:S05]  /*1070*/  BSYNC.RECONVERGENT B0 ;  /* 0x0000000000007941 */ /* 0x000fea0003800200 */
.L_x_10513:
        /* <DEDUP_REMOVED lines=35> */
.L_x_10516:
[----:B------:R-:W-:Y:S05]  /*12b0*/  BSYNC.RECONVERGENT B0 ;  /* 0x0000000000007941 */ /* 0x000fea0003800200 */
.L_x_10515:
        /* <DEDUP_REMOVED lines=35> */
.L_x_10518:
[----:B------:R-:W-:Y:S05]  /*14f0*/  BSYNC.RECONVERGENT B0 ;  /* 0x0000000000007941 */ /* 0x000fea0003800200 */
.L_x_10517:
        /* <DEDUP_REMOVED lines=35> */
.L_x_10520:
[----:B------:R-:W-:Y:S05]  /*1730*/  BSYNC.RECONVERGENT B0 ;  /* 0x0000000000007941 */ /* 0x000fea0003800200 */
.L_x_10519:
        /* <DEDUP_REMOVED lines=35> */
.L_x_10522:
[----:B------:R-:W-:Y:S05]  /*1970*/  BSYNC.RECONVERGENT B0 ;  /* 0x0000000000007941 */ /* 0x000fea0003800200 */
.L_x_10521:
        /* <DEDUP_REMOVED lines=35> */
.L_x_10524:
[----:B------:R-:W-:Y:S05]  /*1bb0*/  BSYNC.RECONVERGENT B0 ;  /* 0x0000000000007941 */ /* 0x000fea0003800200 */
.L_x_10523:
        /* <DEDUP_REMOVED lines=35> */
.L_x_10526:
[----:B------:R-:W-:Y:S05]  /*1df0*/  BSYNC.RECONVERGENT B0 ;  /* 0x0000000000007941 */ /* 0x000fea0003800200 */
.L_x_10525:
        /* <DEDUP_REMOVED lines=35> */
.L_x_10528:
[----:B------:R-:W-:Y:S05]  /*2030*/  BSYNC.RECONVERGENT B0 ;  /* 0x0000000000007941 */ /* 0x000fea0003800200 */
.L_x_10527:
        /* <DEDUP_REMOVED lines=35> */
.L_x_10530:
[----:B------:R-:W-:Y:S05]  /*2270*/  BSYNC.RECONVERGENT B0 ;  /* 0x0000000000007941 */ /* 0x000fea0003800200 */
.L_x_10529:
        /* <DEDUP_REMOVED lines=35> */
.L_x_10532:
[----:B------:R-:W-:Y:S05]  /*24b0*/  BSYNC.RECONVERGENT B0 ;  /* 0x0000000000007941 */ /* 0x000fea0003800200 */
.L_x_10531:
        /* <DEDUP_REMOVED lines=34> */
.L_x_10534:
[----:B------:R-:W-:Y:S05]  /*26e0*/  BSYNC.RECONVERGENT B0 ;  /* 0x0000000000007941 */ /* 0x000fea0003800200 */
.L_x_10533:
        /* <DEDUP_REMOVED lines=32> */
.L_x_10536:
[----:B------:R-:W-:Y:S05]  /*28f0*/  BSYNC.RECONVERGENT B0 ;  /* 0x0000000000007941 */ /* 0x000fea0003800200 */
.L_x_10535:
        /* <DEDUP_REMOVED lines=32> */
.L_x_10538:
[----:B------:R-:W-:Y:S05]  /*2b00*/  BSYNC.RECONVERGENT B0 ;  /* 0x0000000000007941 */ /* 0x000fea0003800200 */
.L_x_10537:
        /* <DEDUP_REMOVED lines=32> */
.L_x_10540:
[----:B------:R-:W-:Y:S05]  /*2d10*/  BSYNC.RECONVERGENT B0 ;  /* 0x0000000000007941 */ /* 0x000fea0003800200 */
.L_x_10539:
        /* <DEDUP_REMOVED lines=32> */
.L_x_10542:
[----:B------:R-:W-:Y:S05]  /*2f20*/  BSYNC.RECONVERGENT B0 ;  /* 0x0000000000007941 */ /* 0x000fea0003800200 */
.L_x_10541:
        /* <DEDUP_REMOVED lines=32> */
.L_x_10544:
[----:B------:R-:W-:Y:S05]  /*3130*/  BSYNC.RECONVERGENT B0 ;  /* 0x0000000000007941 */ /* 0x000fea0003800200 */
.L_x_10543:
[----:B------:R-:W0:Y:S01]  /*3140*/  LDCU.128 UR12, c[0x0][0x410] ;  /* 0x00008200ff0c77ac */ /* 0x000e220008000c00 */
[----:B------:R-:W2:Y:S01]  /*3150*/  LDS.128 R16, [R97] ;  /* 0x0000000061107984 */ /* 0x000ea20000000c00 */
[----:B------:R-:W-:-:S03]  /*3160*/  USHF.L.U32 UR8, UR8, 0xa, URZ ;  /* 0x0000000a08087899 */ /* 0x000fc600080006ff */
[----:B------:R-:W-:Y:S01]  /*3170*/  LDS.128 R12, [R97+0x10] ;  /* 0x00001000610c7984 */ /* 0x000fe20000000c00 */
[----:B------:R-:W3:Y:S01]  /*3180*/  LDCU.64 UR30, c[0x0][0x488] ;  /* 0x00009100ff1e77ac */ /* 0x000ee20008000a00 */
[----:B------:R-:W-:Y:S02]  /*3190*/  UMOV UR9, URZ ;  /* 0x000000ff00097c82 */ /* 0x000fe40008000000 */
[----:B0-----:R-:W-:-:S04]  /*31a0*/  UIMAD.WIDE.U32 UR28, UR32, UR12, UR8 ;  /* 0x0000000c201c72a5 */ /* 0x001fc8000f8e0008 */
[----:B------:R-:W-:-:S03]  /*31b0*/  UIMAD UR13, UR32, UR13, UR29 ;  /* 0x0000000d200d72a4 */ /* 0x000fc6000f8e021d */
[----:B------:R-:W-:Y:S02]  /*31c0*/  UMOV UR12, UR28 ;  /* 0x0000001c000c7c82 */ /* 0x000fe40008000000 */
[----:B------:R-:W-:-:S04]  /*31d0*/  UIMAD.WIDE.U32 UR12, UR25, UR14, UR12 ;  /* 0x0000000e190c72a5 */ /* 0x000fc8000f8e000c */
[----:B------:R-:W-:Y:S02]  /*31e0*/  UIMAD UR15, UR25, UR15, UR13 ;  /* 0x0000000f190f72a4 */ /* 0x000fe4000f8e020d */
        /* <DEDUP_REMOVED lines=8> */
[----:B------:R-:W4:Y:S04]  /*3270*/  LDG.E.128 R36, desc[UR26][R2.64] ;  /* 0x0000001a02247981 */ /* 0x000f28000c1e1d00 */
[----:B------:R5:W4:Y:S01]  /*3280*/  LDG.E.128 R44, desc[UR26][R2.64+0x200] ;  /* 0x0002001a022c7981 */ /* 0x000b22000c1e1d00 */
[----:B---3--:R-:W-:-:S04]  /*3290*/  UIMAD.WIDE.U32 UR28, UR32, UR12, UR8 ;  /* 0x0000000c201c72a5 */ /* 0x008fc8000f8e0008 */
[----:B------:R-:W-:-:S03]  /*32a0*/  UIMAD UR13, UR32, UR13, UR29 ;  /* 0x0000000d200d72a4 */ /* 0x000fc6000f8e021d */
[----:B------:R-:W-:Y:S02]  /*32b0*/  UMOV UR12, UR28 ;  /* 0x0000001c000c7c82 */ /* 0x000fe40008000000 */
[----:B------:R-:W-:Y:S01]  /*32c0*/  UIMAD.WIDE.U32 UR12, UR25, UR14, UR12 ;  /* 0x0000000e190c72a5 */ /* 0x000fe2000f8e000c */
[----:B--2---:R-:W-:Y:S01]  /*32d0*/  HADD2.F32 R61, -RZ, R16.H0_H0 ;  /* 0x20000010ff3d7230 */ /* 0x004fe20000004100 */
[----:B------:R-:W2:Y:S02]  /*32e0*/  LDCU.64 UR28, c[0x0][0x510] ;  /* 0x0000a200ff1c77ac */ /* 0x000ea40008000a00 */
[----:B------:R-:W-:Y:S02]  /*32f0*/  UIMAD UR15, UR25, UR15, UR13 ;  /* 0x0000000f190f72a4 */ /* 0x000fe4000f8e020d */
[----:B0-----:R-:W-:-:S04]  /*3300*/  ULEA UR13, UP0, UR12, UR30, 0x1 ;  /* 0x0000001e0c0d7291 */ /* 0x001fc8000f8008ff */
[----:B------:R-:W-:Y:S02]  /*3310*/  ULEA.HI.X UR12, UR12, UR31, UR15, 0x1, UP0 ;  /* 0x0000001f0c0c7291 */ /* 0x000fe400080f0c0f */
[----:B-1----:R-:W-:Y:S01]  /*3320*/  MOV R20, UR13 ;  /* 0x0000000d00147c02 */ /* 0x002fe20008000f00 */
[----:B------:R-:W-:Y:S01]  /*3330*/  HADD2.F32 R62, -RZ, R16.H1_H1 ;  /* 0x30000010ff3e7230 */ /* 0x000fe20000004100 */
[----:B------:R-:W0:Y:S02]  /*3340*/  LDCU.64 UR30, c[0x0][0x558] ;  /* 0x0000ab00ff1e77ac */ /* 0x000e240008000a00 */
[----:B------:R-:W-:Y:S01]  /*3350*/  MOV R21, UR12 ;  /* 0x0000000c00157c02 */ /* 0x000fe20008000f00 */
[----:B------:R-:W-:Y:S01]  /*3360*/  HADD2.F32 R63, -RZ, R17.H0_H0 ;  /* 0x20000011ff3f7230 */ /* 0x000fe20000004100 */
[----:B------:R-:W1:Y:S01]  /*3370*/  LDCU.64 UR14, c[0x0][0x508] ;  /* 0x0000a100ff0e77ac */ /* 0x000e620008000a00 */
[----:B-----5:R-:W-:Y:S01]  /*3380*/  IMAD.WIDE.U32 R2, R0, 0x10, R20 ;  /* 0x0000001000027825 */ /* 0x020fe200078e0014 */
[----:B----4-:R-:W-:Y:S04]  /*3390*/  STS.128 [R98], R36 ;  /* 0x0000002462007388 */ /* 0x010fe80000000c00 */
[----:B------:R-:W-:Y:S01]  /*33a0*/  STS.128 [R98+0x200], R44 ;  /* 0x0002002c62007388 */ /* 0x000fe20000000c00 */
[----:B------:R-:W-:-:S03]  /*33b0*/  NOP ;  /* 0x0000000000007918 */ /* 0x000fc60000000000 */
[----:B------:R-:W3:Y:S04]  /*33c0*/  LDS.128 R32, [R97] ;  /* 0x0000000061207984 */ /* 0x000ee80000000c00 */
[----:B------:R-:W4:Y:S01]  /*33d0*/  LDS.128 R20, [R97+0x10] ;  /* 0x0000100061147984 */ /* 0x000f220000000c00 */
[----:B------:R-:W-:Y:S06]  /*33e0*/  BAR.SYNC.DEFER_BLOCKING 0x0 ;  /* 0x0000000000007b1d */ /* 0x000fec0000010000 */
[----:B------:R-:W5:Y:S04]  /*33f0*/  LDG.E.128 R28, desc[UR26][R2.64] ;  /* 0x0000001a021c7981 */ /* 0x000f68000c1e1d00 */
[----:B------:R2:W5:Y:S01]  /*3400*/  LDG.E.128 R24, desc[UR26][R2.64+0x200] ;  /* 0x0002001a02187981 */ /* 0x000562000c1e1d00 */
[----:B------:R-:W-:Y:S01]  /*3410*/  HADD2.F32 R64, -RZ, R17.H1_H1 ;  /* 0x30000011ff407230 */ /* 0x000fe20000004100 */
[----:B-1----:R-:W-:Y:S01]  /*3420*/  UIMAD.WIDE.U32 UR12, UR32, UR14, UR8 ;  /* 0x0000000e200c72a5 */ /* 0x002fe2000f8e0008 */
[----:B------:R-:W-:-:S02]  /*3430*/  HADD2.F32 R65, -RZ, R18.H1_H1 ;  /* 0x30000012ff417230 */ /* 0x000fc40000004100 */
[--C-:B---3--:R-:W-:Y:S01]  /*3440*/  HADD2.F32 R43, -RZ, R32.reuse.H0_H0 ;  /* 0x20000020ff2b7230 */ /* 0x108fe20000004100 */
[----:B------:R-:W-:Y:S01]  /*3450*/  UIMAD UR13, UR32, UR15, UR13 ;  /* 0x0000000f200d72a4 */ /* 0x000fe2000f8e020d */
[--C-:B------:R-:W-:Y:S02]  /*3460*/  HADD2.F32 R45, -RZ, R33.reuse.H1_H1 ;  /* 0x30000021ff2d7230 */ /* 0x100fe40000004100 */
[----:B------:R-:W-:Y:S02]  /*3470*/  HADD2.F32 R42, -RZ, R32.H1_H1 ;  /* 0x30000020ff2a7230 */ /* 0x000fe40000004100 */
[----:B------:R-:W-:Y:S01]  /*3480*/  FMUL.FTZ R32, R43, -1.4426950216293334961 ;  /* 0xbfb8aa3b2b207820 */ /* 0x000fe20000410000 */
[----:B------:R-:W-:Y:S02]  /*3490*/  HADD2.F32 R41, -RZ, R33.H0_H0 ;  /* 0x20000021ff297230 */ /* 0x000fe40000004100 */
[----:B--2---:R-:W-:Y:S01]  /*34a0*/  FMUL.FTZ R3, R45, -1.4426950216293334961 ;  /* 0xbfb8aa3b2d037820 */ /* 0x004fe20000410000 */
[--C-:B------:R-:W-:Y:S01]  /*34b0*/  HADD2.F32 R44, -RZ, R34.reuse.H0_H0 ;  /* 0x20000022ff2c7230 */ /* 0x100fe20000004100 */
[----:B------:R1:W2:Y:S01]  /*34c0*/  MUFU.EX2 R48, R32 ;  /* 0x0000002000307308 */ /* 0x0002a20000000800 */
[----:B------:R-:W-:Y:S01]  /*34d0*/  FMUL.FTZ R36, R42, -1.4426950216293334961 ;  /* 0xbfb8aa3b2a247820 */ /* 0x000fe20000410000 */
[----:B------:R-:W-:Y:S01]  /*34e0*/  FMUL.FTZ R33, R41, -1.4426950216293334961 ;  /* 0xbfb8aa3b29217820 */ /* 0x000fe20000410000 */
[----:B------:R-:W-:Y:S01]  /*34f0*/  HADD2.F32 R34, -RZ, R34.H1_H1 ;  /* 0x30000022ff227230 */ /* 0x000fe20000004100 */
[----:B------:R-:W-:Y:S01]  /*3500*/  UIMAD.WIDE.U32 UR12, UR25, UR28, UR12 ;  /* 0x0000001c190c72a5 */ /* 0x000fe2000f8e000c */
[----:B------:R-:W-:-:S02]  /*3510*/  HADD2.F32 R2, -RZ, R35.H0_H0 ;  /* 0x20000023ff027230 */ /* 0x000fc40000004100 */
[----:B------:R-:W-:Y:S01]  /*3520*/  HADD2.F32 R38, -RZ, R35.H1_H1 ;  /* 0x30000023ff267230 */ /* 0x000fe20000004100 */
[----:B------:R3:W2:Y:S01]  /*3530*/  MUFU.EX2 R49, R3 ;  /* 0x0000000300317308 */ /* 0x0006a20000000800 */
[----:B-1----:R-:W-:Y:S01]  /*3540*/  FMUL.FTZ R32, R44, -1.4426950216293334961 ;  /* 0xbfb8aa3b2c207820 */ /* 0x002fe20000410000 */
[----:B------:R-:W-:Y:S01]  /*3550*/  FMUL.FTZ R37, R34, -1.4426950216293334961 ;  /* 0xbfb8aa3b22257820 */ /* 0x000fe20000410000 */
[----:B----4-:R-:W-:Y:S02]  /*3560*/  HADD2.F32 R39, -RZ, R21.H1_H1 ;  /* 0x30000015ff277230 */ /* 0x010fe40000004100 */
[----:B------:R-:W-:Y:S01]  /*3570*/  FMUL.FTZ R35, R38, -1.4426950216293334961 ;  /* 0xbfb8aa3b26237820 */ /* 0x000fe20000410000 */
[----:B------:R-:W-:Y:S01]  /*3580*/  UIMAD UR14, UR25, UR29, UR13 ;  /* 0x0000001d190e72a4 */ /* 0x000fe2000f8e020d */
[----:B------:R-:W-:Y:S01]  /*3590*/  HADD2.F32 R80, -RZ, R8.H0_H0 ;  /* 0x20000008ff507230 */ /* 0x000fe20000004100 */
[----:B0-----:R-:W-:Y:S01]  /*35a0*/  ULEA UR13, UP0, UR12, UR30, 0x1 ;  /* 0x0000001e0c0d7291 */ /* 0x001fe2000f8008ff */
[----:B------:R0:W1:Y:S01]  /*35b0*/  MUFU.EX2 R46, R36 ;  /* 0x00000024002e7308 */ /* 0x0000620000000800 */
[----:B---3--:R-:W-:-:S02]  /*35c0*/  HADD2.F32 R3, -RZ, R20.H1_H1 ;  /* 0x30000014ff037230 */ /* 0x008fc40000004100 */
[----:B--2---:R-:W-:Y:S01]  /*35d0*/  FADD.FTZ R48, R48, 1 ;  /* 0x3f80000030307421 */ /* 0x004fe20000010000 */
[----:B------:R-:W-:Y:S01]  /*35e0*/  FMUL.FTZ R57, R39, -1.4426950216293334961 ;  /* 0xbfb8aa3b27397820 */ /* 0x000fe20000410000 */
[----:B------:R-:W-:Y:S01]  /*35f0*/  ULEA.HI.X UR12, UR12, UR31, UR14, 0x1, UP0 ;  /* 0x0000001f0c0c7291 */ /* 0x000fe200080f0c0e */
[----:B------:R-:W-:Y:S02]  /*3600*/  HADD2.F32 R79, -RZ, R8.H1_H1 ;  /* 0x30000008ff4f7230 */ /* 0x000fe40000004100 */
[----:B------:R-:W-:Y:S01]  /*3610*/  FMUL.FTZ R40, R3, -1.4426950216293334961 ;  /* 0xbfb8aa3b03287820 */ /* 0x000fe20000410000 */
[----:B------:R-:W2:Y:S01]  /*3620*/  LDCU.64 UR28, c[0x0][0x490] ;  /* 0x00009200ff1c77ac */ /* 0x000ea20008000a00 */
[----:B------:R3:W4:Y:S01]  /*3630*/  MUFU.EX2 R47, R33 ;  /* 0x00000021002f7308 */ /* 0x0007220000000800 */
[----:B0-----:R-:W-:Y:S02]  /*3640*/  HADD2.F32 R36, -RZ, R20.H0_H0 ;  /* 0x20000014ff247230 */ /* 0x001fe40000004100 */
[----:B------:R-:W-:Y:S01]  /*3650*/  FADD.FTZ R49, R49, 1 ;  /* 0x3f80000031317421 */ /* 0x000fe20000010000 */
[----:B------:R-:W-:Y:S01]  /*3660*/  HADD2.F32 R78, -RZ, R9.H0_H0 ;  /* 0x20000009ff4e7230 */ /* 0x000fe20000004100 */
[----:B------:R-:W-:Y:S01]  /*3670*/  MOV R8, UR13 ;  /* 0x0000000d00087c02 */ /* 0x000fe20008000f00 */
[----:B------:R-:W-:-:S02]  /*3680*/  FMUL.FTZ R20, R36, -1.4426950216293334961 ;  /* 0xbfb8aa3b24147820 */ /* 0x000fc40000410000 */
[----:B------:R0:W2:Y:S01]  /*3690*/  MUFU.EX2 R50, R32 ;  /* 0x0000002000327308 */ /* 0x0000a20000000800 */
[----:B---3--:R-:W-:Y:S01]  /*36a0*/  FMUL.FTZ R33, R2, -1.4426950216293334961 ;  /* 0xbfb8aa3b02217820 */ /* 0x008fe20000410000 */
[----:B-1----:R-:W-:-:S06]  /*36b0*/  FADD.FTZ R46, R46, 1 ;  /* 0x3f8000002e2e7421 */ /* 0x002fcc0000010000 */
[----:B------:R1:W3:Y:S01]  /*36c0*/  MUFU.EX2 R51, R37 ;  /* 0x0000002500337308 */ /* 0x0002e20000000800 */
[----:B0-----:R-:W-:Y:S02]  /*36d0*/  HADD2.F32 R32, -RZ, R21.H0_H0 ;  /* 0x20000015ff207230 */ /* 0x001fe40000004100 */
[----:B----4-:R-:W-:Y:S01]  /*36e0*/  FADD.FTZ R47, R47, 1 ;  /* 0x3f8000002f2f7421 */ /* 0x010fe20000010000 */
[----:B--2---:R-:W-:Y:S02]  /*36f0*/  UISETP.NE.U32.AND UP0, UPT, UR28, URZ, UPT ;  /* 0x000000ff1c00728c */ /* 0x004fe4000bf05070 */
[----:B------:R-:W-:Y:S02]  /*3700*/  FMUL.FTZ R21, R32, -1.4426950216293334961 ;  /* 0xbfb8aa3b20157820 */ /* 0x000fe40000410000 */
[----:B------:R-:W-:Y:S01]  /*3710*/  UISETP.NE.AND.EX UP0, UPT, UR29, URZ, UPT, UP0 ;  /* 0x000000ff1d00728c */ /* 0x000fe2000bf05300 */
[----:B------:R0:W2:Y:S01]  /*3720*/  MUFU.EX2 R52, R33 ;  /* 0x0000002100347308 */ /* 0x0000a20000000800 */
[----:B-1----:R-:W-:-:S02]  /*3730*/  HADD2.F32 R37, -RZ, R22.H0_H0 ;  /* 0x20000016ff257230 */ /* 0x002fc40000004100 */
[----:B------:R-:W-:-:S05]  /*3740*/  FADD.FTZ R50, R50, 1 ;  /* 0x3f80000032327421 */ /* 0x000fca0000010000 */
[----:B------:R1:W4:Y:S01]  /*3750*/  MUFU.EX2 R53, R35 ;  /* 0x0000002300357308 */ /* 0x0003220000000800 */
[----:B0-----:R-:W-:Y:S02]  /*3760*/  HADD2.F32 R33, -RZ, R23.H0_H0 ;  /* 0x20000017ff217230 */ /* 0x001fe40000004100 */
[----:B---3--:R-:W-:-:S05]  /*3770*/  FADD.FTZ R51, R51, 1 ;  /* 0x3f80000033337421 */ /* 0x008fca0000010000 */
[----:B------:R0:W3:Y:S01]  /*3780*/  MUFU.EX2 R55, R40 ;  /* 0x0000002800377308 */ /* 0x0000e20000000800 */
[----:B-1----:R-:W-:Y:S02]  /*3790*/  HADD2.F32 R35, -RZ, R22.H1_H1 ;  /* 0x30000016ff237230 */ /* 0x002fe40000004100 */
[----:B--2---:R-:W-:-:S03]  /*37a0*/  FADD.FTZ R52, R52, 1 ;  /* 0x3f80000034347421 */ /* 0x004fc60000010000 */
[----:B------:R-:W-:Y:S02]  /*37b0*/  FMUL.FTZ R22, R35, -1.4426950216293334961 ;  /* 0xbfb8aa3b23167820 */ /* 0x000fe40000410000 */
[----:B------:R1:W2:Y:S01]  /*37c0*/  MUFU.EX2 R54, R20 ;  /* 0x0000001400367308 */ /* 0x0002a20000000800 */
[----:B0-----:R-:W-:Y:S02]  /*37d0*/  HADD2.F32 R40, -RZ, R23.H1_H1 ;  /* 0x30000017ff287230 */ /* 0x001fe40000004100 */
[----:B----4-:R-:W-:-:S03]  /*37e0*/  FADD.FTZ R53, R53, 1 ;  /* 0x3f80000035357421 */ /* 0x010fc60000010000 */
[----:B------:R-:W-:Y:S02]  /*37f0*/  FMUL.FTZ R23, R40, -1.4426950216293334961 ;  /* 0xbfb8aa3b28177820 */ /* 0x000fe40000410000 */
[----:B------:R0:W4:Y:S01]  /*3800*/  MUFU.EX2 R56, R21 ;  /* 0x0000001500387308 */ /* 0x0001220000000800 */
[----:B-1----:R-:W-:Y:S01]  /*3810*/  FMUL.FTZ R20, R37, -1.4426950216293334961 ;  /* 0xbfb8aa3b25147820 */ /* 0x002fe20000410000 */
[----:B---3--:R-:W-:-:S06]  /*3820*/  FADD.FTZ R55, R55, 1 ;  /* 0x3f80000037377421 */ /* 0x008fcc0000010000 */
[----:B------:R-:W1:Y:S01]  /*3830*/  MUFU.EX2 R58, R20 ;  /* 0x00000014003a7308 */ /* 0x000e620000000800 */
[----:B0-----:R-:W-:Y:S01]  /*3840*/  FMUL.FTZ R21, R33, -1.4426950216293334961 ;  /* 0xbfb8aa3b21157820 */ /* 0x001fe20000410000 */
[----:B--2---:R-:W-:-:S06]  /*3850*/  FADD.FTZ R54, R54, 1 ;  /* 0x3f80000036367421 */ /* 0x004fcc0000010000 */
[----:B------:R-:W0:Y:S01]  /*3860*/  MUFU.EX2 R59, R22 ;  /* 0x00000016003b7308 */ /* 0x000e220000000800 */
[----:B----4-:R-:W-:-:S07]  /*3870*/  FADD.FTZ R56, R56, 1 ;  /* 0x3f80000038387421 */ /* 0x010fce0000010000 */
[----:B------:R-:W2:Y:S01]  /*3880*/  MUFU.EX2 R76, R21 ;  /* 0x00000015004c7308 */ /* 0x000ea20000000800 */
[----:B-1----:R-:W-:-:S07]  /*3890*/  FADD.FTZ R58, R58, 1 ;  /* 0x3f8000003a3a7421 */ /* 0x002fce0000010000 */
[----:B------:R-:W1:Y:S01]  /*38a0*/  MUFU.EX2 R77, R23 ;  /* 0x00000017004d7308 */ /* 0x000e620000000800 */
[----:B0-----:R-:W-:-:S07]  /*38b0*/  FADD.FTZ R59, R59, 1 ;  /* 0x3f8000003b3b7421 */ /* 0x001fce0000010000 */
[----:B------:R0:W-:Y:S01]  /*38c0*/  MUFU.RCP R60, R48 ;  /* 0x00000030003c7308 */ /* 0x0001e20000001000 */
[----:B--2---:R-:W-:-:S07]  /*38d0*/  FADD.FTZ R76, R76, 1 ;  /* 0x3f8000004c4c7421 */ /* 0x004fce0000010000 */
[----:B------:R2:W3:Y:S01]  /*38e0*/  MUFU.RCP R67, R46 ;  /* 0x0000002e00437308 */ /* 0x0004e20000001000 */
[----:B0-----:R-:W-:Y:S02]  /*38f0*/  HADD2.F32 R48, -RZ, R15.H1_H1 ;  /* 0x3000000fff307230 */ /* 0x001fe40000004100 */
[----:B-1----:R-:W-:-:S05]  /*3900*/  FADD.FTZ R77, R77, 1 ;  /* 0x3f8000004d4d7421 */ /* 0x002fca0000010000 */
[----:B------:R0:W-:Y:S01]  /*3910*/  MUFU.RCP R70, R47 ;  /* 0x0000002f00467308 */ /* 0x0001e20000001000 */
[----:B--2---:R-:W-:-:S07]  /*3920*/  HADD2.F32 R46, -RZ, R13.H1_H1 ;  /* 0x3000000dff2e7230 */ /* 0x004fce0000004100 */
[----:B------:R-:W1:Y:S01]  /*3930*/  MUFU.EX2 R57, R57 ;  /* 0x0000003900397308 */ /* 0x000e620000000800 */
[----:B0-----:R-:W-:Y:S02]  /*3940*/  HADD2.F32 R47, -RZ, R15.H0_H0 ;  /* 0x2000000fff2f7230 */ /* 0x001fe40000004100 */
[----:B---3--:R-:W-:-:S05]  /*3950*/  FADD.FTZ R15, -R67, 1 ;  /* 0x3f800000430f7421 */ /* 0x008fca0000010100 */
[----:B------:R-:W-:Y:S08]  /*3960*/  MUFU.RCP R116, R49 ;  /* 0x0000003100747308 */ /* 0x000ff00000001000 */
[----:B------:R-:W-:Y:S01]  /*3970*/  MUFU.RCP R121, R50 ;  /* 0x0000003200797308 */ /* 0x000fe20000001000 */
[----:B-1----:R-:W-:-:S07]  /*3980*/  FADD.FTZ R57, R57, 1 ;  /* 0x3f80000039397421 */ /* 0x002fce0000010000 */
[----:B------:R-:W-:Y:S08]  /*3990*/  MUFU.RCP R75, R51 ;  /* 0x00000033004b7308 */ /* 0x000ff00000001000 */
[----:B------:R-:W-:Y:S08]  /*39a0*/  MUFU.RCP R117, R52 ;  /* 0x0000003400757308 */ /* 0x000ff00000001000 */
[----:B------:R-:W0:Y:S08]  /*39b0*/  MUFU.RCP R119, R53 ;  /* 0x0000003500777308 */ /* 0x000e300000001000 */
[----:B------:R-:W1:Y:S08]  /*39c0*/  MUFU.RCP R120, R55 ;  /* 0x0000003700787308 */ /* 0x000e700000001000 */
[----:B------:R-:W-:Y:S01]  /*39d0*/  MUFU.RCP R123, R54 ;  /* 0x00000036007b7308 */ /* 0x000fe20000001000 */
[----:B0-----:R-:W-:-:S04]  /*39e0*/  FADD.FTZ R49, -R119, 1 ;  /* 0x3f80000077317421 */ /* 0x001fc80000010100 */
[C---:B------:R-:W-:Y:S01]  /*39f0*/  FFMA.FTZ R49, R38.reuse, R49, 1 ;  /* 0x3f80000026317423 */ /* 0x040fe20000010031 */
[----:B------:R-:W-:Y:S02]  /*3a00*/  FMUL.FTZ R38, R38, R119 ;  /* 0x0000007726267220 */ /* 0x000fe40000410000 */
[----:B------:R-:W-:Y:S08]  /*3a10*/  MUFU.RCP R125, R56 ;  /* 0x00000038007d7308 */ /* 0x000ff00000001000 */
[----:B------:R0:W-:Y:S08]  /*3a20*/  MUFU.RCP R128, R57 ;  /* 0x0000003900807308 */ /* 0x0001f00000001000 */
[----:B------:R2:W-:Y:S01]  /*3a30*/  MUFU.RCP R135, R77 ;  /* 0x0000004d00877308 */ /* 0x0005e20000001000 */
[----:B0-----:R-:W-:-:S07]  /*3a40*/  HADD2.F32 R57, -RZ, R11.H1_H1 ;  /* 0x3000000bff397230 */ /* 0x001fce0000004100 */
[----:B------:R0:W-:Y:S01]  /*3a50*/  MUFU.RCP R130, R58 ;  /* 0x0000003a00827308 */ /* 0x0001e20000001000 */
[----:B--2---:R-:W-:Y:S01]  /*3a60*/  HADD2.F32 R77, -RZ, R9.H1_H1 ;  /* 0x30000009ff4d7230 */ /* 0x004fe20000004100 */
[----:B------:R-:W-:-:S06]  /*3a70*/  MOV R9, UR12 ;  /* 0x0000000c00097c02 */ /* 0x000fcc0008000f00 */
[----:B------:R2:W-:Y:S01]  /*3a80*/  MUFU.RCP R132, R59 ;  /* 0x0000003b00847308 */ /* 0x0005e20000001000 */
[----:B0-----:R-:W-:Y:S02]  /*3a90*/  HADD2.F32 R58, -RZ, R11.H0_H0 ;  /* 0x2000000bff3a7230 */ /* 0x001fe40000004100 */
[----:B-1----:R-:W-:-:S05]  /*3aa0*/  FMUL.FTZ R11, R3, R120 ;  /* 0x00000078030b7220 */ /* 0x002fca0000410000 */
[----:B------:R0:W1:Y:S01]  /*3ab0*/  MUFU.RCP R134, R76 ;  /* 0x0000004c00867308 */ /* 0x0000620000001000 */
[--C-:B--2---:R-:W-:Y:S02]  /*3ac0*/  HADD2.F32 R59, -RZ, R10.reuse.H1_H1 ;  /* 0x3000000aff3b7230 */ /* 0x104fe40000004100 */
[----:B0-----:R-:W-:Y:S02]  /*3ad0*/  HADD2.F32 R76, -RZ, R10.H0_H0 ;  /* 0x2000000aff4c7230 */ /* 0x001fe40000004100 */
[----:B-1----:R-:W-:-:S04]  /*3ae0*/  FADD.FTZ R54, -R134, 1 ;  /* 0x3f80000086367421 */ /* 0x002fc80000010100 */
[----:B------:R-:W-:Y:S01]  /*3af0*/  FFMA.FTZ R54, R33, R54, 1 ;  /* 0x3f80000021367423 */ /* 0x000fe20000010036 */
[----:B-----5:R0:W-:Y:S04]  /*3b00*/  STS.128 [R98], R28 ;  /* 0x0000001c62007388 */ /* 0x0201e80000000c00 */
[----:B------:R1:W-:Y:S01]  /*3b10*/  STS.128 [R98+0x200], R24 ;  /* 0x0002001862007388 */ /* 0x0003e20000000c00 */
[----:B------:R-:W-:-:S03]  /*3b20*/  NOP ;  /* 0x0000000000007918 */ /* 0x000fc60000000000 */
[----:B------:R-:W2:Y:S01]  /*3b30*/  LDS.128 R20, [R97] ;  /* 0x0000000061147984 */ /* 0x000ea20000000c00 */
[--C-:B0-----:R-:W-:Y:S02]  /*3b40*/  HADD2.F32 R29, -RZ, R12.reuse.H0_H0 ;  /* 0x2000000cff1d7230 */ /* 0x101fe40000004100 */
[----:B------:R-:W-:Y:S02]  /*3b50*/  HADD2.F32 R30, -RZ, R12.H1_H1 ;  /* 0x3000000cff1e7230 */ /* 0x000fe40000004100 */
[----:B------:R-:W-:Y:S01]  /*3b60*/  FADD.FTZ R12, -R60, 1 ;  /* 0x3f8000003c0c7421 */ /* 0x000fe20000010100 */
[----:B-1----:R-:W-:Y:S02]  /*3b70*/  HADD2.F32 R25, -RZ, R13.H0_H0 ;  /* 0x2000000dff197230 */ /* 0x002fe40000004100 */
[--C-:B------:R-:W-:Y:S02]  /*3b80*/  HADD2.F32 R24, -RZ, R14.reuse.H0_H0 ;  /* 0x2000000eff187230 */ /* 0x100fe40000004100 */
[----:B------:R-:W-:Y:S01]  /*3b90*/  FFMA.FTZ R17, R43, R12, 1 ;  /* 0x3f8000002b117423 */ /* 0x000fe2000001000c */
[----:B------:R-:W-:-:S02]  /*3ba0*/  HADD2.F32 R26, -RZ, R14.H1_H1 ;  /* 0x3000000eff1a7230 */ /* 0x000fc40000004100 */
[----:B------:R-:W-:Y:S01]  /*3bb0*/  FMUL.FTZ R43, R43, R60 ;  /* 0x0000003c2b2b7220 */ /* 0x000fe20000410000 */
[----:B------:R-:W-:Y:S02]  /*3bc0*/  HADD2.F32 R27, -RZ, R18.H0_H0 ;  /* 0x20000012ff1b7230 */ /* 0x000fe40000004100 */
[--C-:B------:R-:W-:Y:S02]  /*3bd0*/  HADD2.F32 R28, -RZ, R19.reuse.H0_H0 ;  /* 0x20000013ff1c7230 */ /* 0x100fe40000004100 */
[----:B------:R-:W-:Y:S02]  /*3be0*/  HADD2.F32 R31, -RZ, R19.H1_H1 ;  /* 0x30000013ff1f7230 */ /* 0x000fe40000004100 */
[C---:B------:R-:W-:Y:S01]  /*3bf0*/  FFMA.FTZ R19, R42.reuse, R15, 1 ;  /* 0x3f8000002a137423 */ /* 0x040fe2000001000f */
[----:B------:R-:W-:Y:S01]  /*3c00*/  FMUL.FTZ R42, R42, R67 ;  /* 0x000000432a2a7220 */ /* 0x000fe20000410000 */
[--C-:B--2---:R-:W-:Y:S02]  /*3c10*/  HADD2.F32 R66, -RZ, R20.reuse.H0_H0 ;  /* 0x20000014ff427230 */ /* 0x104fe40000004100 */
[----:B------:R-:W-:-:S02]  /*3c20*/  HADD2.F32 R69, -RZ, R20.H1_H1 ;  /* 0x30000014ff457230 */ /* 0x000fc40000004100 */
[----:B------:R-:W-:Y:S01]  /*3c30*/  FADD.FTZ R20, -R116, 1 ;  /* 0x3f80000074147421 */ /* 0x000fe20000010100 */
        /* <DEDUP_REMOVED lines=8> */
[--C-:B------:R-:W-:Y:S01]  /*3cc0*/  HADD2.F32 R73, -RZ, R23.reuse.H0_H0 ;  /* 0x20000017ff497230 */ /* 0x100fe20000004100 */
[----:B------:R-:W0:Y:S01]  /*3cd0*/  LDS.128 R12, [R97+0x10] ;  /* 0x00001000610c7984 */ /* 0x000e220000000c00 */
[----:B------:R-:W-:Y:S01]  /*3ce0*/  FMUL.FTZ R16, R16, R17 ;  /* 0x0000001110107220 */ /* 0x000fe20000410000 */
        /* <DEDUP_REMOVED lines=19> */
[----:B------:R-:W-:Y:S01]  /*3e20*/  FADD.FTZ R23, -R117, 1 ;  /* 0x3f80000075177421 */ /* 0x000fe20000010100 */
        /* <DEDUP_REMOVED lines=10> */
[----:B------:R-:W-:Y:S01]  /*3ed0*/  F2FP.F16.F32.PACK_AB R16, R19, R16 ;  /* 0x000000101310723e */ /* 0x000fe200000000ff */
[----:B------:R-:W-:Y:S01]  /*3ee0*/  FFMA.FTZ R50, R39, R22, 1 ;  /* 0x3f80000027327423 */ /* 0x000fe20000010016 */
[----:B------:R-:W-:Y:S01]  /*3ef0*/  F2FP.F16.F32.PACK_AB R18, R21, R18 ;  /* 0x000000121512723e */ /* 0x000fe200000000ff */
[----:B------:R-:W-:Y:S01]  /*3f00*/  FMUL.FTZ R117, R2, R117 ;  /* 0x0000007502757220 */ /* 0x000fe20000410000 */
[----:B------:R-:W-:Y:S01]  /*3f10*/  F2FP.F16.F32.PACK_AB R17, R20, R17 ;  /* 0x000000111411723e */ /* 0x000fe200000000ff */
[----:B------:R-:W-:Y:S01]  /*3f20*/  FMUL.FTZ R60, R61, R43 ;  /* 0x0000002b3d3c7220 */ /* 0x000fe20000410000 */
[----:B------:R-:W-:Y:S01]  /*3f30*/  F2FP.F16.F32.PACK_AB R19, R52, R23 ;  /* 0x000000173413723e */ /* 0x000fe200000000ff */
[----:B------:R-:W-:Y:S01]  /*3f40*/  BAR.SYNC.DEFER_BLOCKING 0x0 ;  /* 0x0000000000007b1d */ /* 0x000fe20000010000 */
[----:B0-----:R-:W-:-:S02]  /*3f50*/  HADD2.F32 R122, -RZ, R12.H0_H0 ;  /* 0x2000000cff7a7230 */ /* 0x001fc40000004100 */
[----:B------:R-:W-:Y:S01]  /*3f60*/  FMUL.FTZ R41, R41, R70 ;  /* 0x0000004629297220 */ /* 0x000fe20000410000 */
[----:B------:R-:W-:Y:S02]  /*3f70*/  HADD2.F32 R124, -RZ, R12.H1_H1 ;  /* 0x3000000cff7c7230 */ /* 0x000fe40000004100 */
[----:B------:R-:W-:Y:S01]  /*3f80*/  FADD.FTZ R12, -R120, 1 ;  /* 0x3f800000780c7421 */ /* 0x000fe20000010100 */
[--C-:B------:R-:W-:Y:S02]  /*3f90*/  HADD2.F32 R129, -RZ, R14.reuse.H0_H0 ;  /* 0x2000000eff817230 */ /* 0x100fe40000004100 */
[----:B------:R-:W-:Y:S01]  /*3fa0*/  FMUL.FTZ R62, R62, R42 ;  /* 0x0000002a3e3e7220 */ /* 0x000fe20000410000 */
[----:B------:R-:W-:Y:S02]  /*3fb0*/  HADD2.F32 R131, -RZ, R14.H1_H1 ;  /* 0x3000000eff837230 */ /* 0x000fe40000004100 */
[----:B------:R-:W-:Y:S01]  /*3fc0*/  FFMA.FTZ R14, R3, R12, 1 ;  /* 0x3f800000030e7423 */ /* 0x000fe2000001000c */
        /* <DEDUP_REMOVED lines=41> */
[--C-:B------:R-:W-:Y:S01]  /*4260*/  HADD2.F32 R55, -RZ, R4.reuse.H1_H1 ;  /* 0x30000004ff377230 */ /* 0x100fe20000004100 */
[----:B------:R-:W-:Y:S01]  /*4270*/  F2FP.F16.F32.PACK_AB R22, R50, R13 ;  /* 0x0000000d3216723e */ /* 0x000fe200000000ff */
[----:B------:R-:W-:Y:S01]  /*4280*/  HADD2.F32 R54, -RZ, R5.H0_H0 ;  /* 0x20000005ff367230 */ /* 0x000fe20000004100 */
[----:B------:R-:W-:Y:S01]  /*4290*/  F2FP.F16.F32.PACK_AB R23, R56, R53 ;  /* 0x000000353817723e */ /* 0x000fe200000000ff */
[----:B------:R-:W-:-:S02]  /*42a0*/  HADD2.F32 R56, -RZ, R4.H0_H0 ;  /* 0x20000004ff387230 */ /* 0x000fc40000004100 */
[----:B------:R-:W-:Y:S01]  /*42b0*/  FFMA.FTZ R115, R60, R80, R115 ;  /* 0x000000503c737223 */ /* 0x000fe20000010073 */
[----:B------:R-:W-:Y:S02]  /*42c0*/  HADD2.F32 R53, -RZ, R5.H1_H1 ;  /* 0x30000005ff357230 */ /* 0x000fe40000004100 */
[----:B------:R-:W-:Y:S01]  /*42d0*/  FMUL.FTZ R45, R45, R116 ;  /* 0x000000742d2d7220 */ /* 0x000fe20000410000 */
[----:B------:R0:W-:Y:S01]  /*42e0*/  STS.128 [R97+0x10], R20 ;  /* 0x0000101461007388 */ /* 0x0001e20000000c00 */
[----:B------:R-:W-:Y:S01]  /*42f0*/  NOP ;  /* 0x0000000000007918 */ /* 0x000fe20000000000 */
[--C-:B------:R-:W-:Y:S02]  /*4300*/  HADD2.F32 R52, -RZ, R6.reuse.H0_H0 ;  /* 0x20000006ff347230 */ /* 0x100fe40000004100 */
[----:B------:R-:W1:Y:S01]  /*4310*/  LDS.128 R12, [R98] ;  /* 0x00000000620c7984 */ /* 0x000e620000000c00 */
[----:B------:R-:W-:Y:S02]  /*4320*/  HADD2.F32 R51, -RZ, R6.H1_H1 ;  /* 0x30000006ff337230 */ /* 0x000fe40000004100 */
[----:B------:R-:W-:Y:S01]  /*4330*/  FMUL.FTZ R63, R63, R41 ;  /* 0x000000293f3f7220 */ /* 0x000fe20000410000 */
[----:B------:R-:W-:-:S02]  /*4340*/  HADD2.F32 R50, -RZ, R7.H0_H0 ;  /* 0x20000007ff327230 */ /* 0x000fc40000004100 */
[----:B------:R-:W-:Y:S01]  /*4350*/  FMUL.FTZ R34, R34, R75 ;  /* 0x0000004b22227220 */ /* 0x000fe20000410000 */
[----:B------:R-:W-:Y:S02]  /*4360*/  HADD2.F32 R49, -RZ, R7.H1_H1 ;  /* 0x30000007ff317230 */ /* 0x000fe40000004100 */
[----:B------:R-:W-:Y:S01]  /*4370*/  FMUL.FTZ R44, R44, R121 ;  /* 0x000000792c2c7220 */ /* 0x000fe20000410000 */
[----:B------:R-:W2:Y:S01]  /*4380*/  LDS.128 R4, [R98+0x200] ;  /* 0x0002000062047984 */ /* 0x000ea20000000c00 */
[----:B------:R-:W-:-:S04]  /*4390*/  IMAD.WIDE.U32 R2, R0, 0x10, R8 ;  /* 0x0000001000027825 */ /* 0x000fc800078e0008 */
        /* <DEDUP_REMOVED lines=68> */
.L_x_10545:
[----:B0-2---:R-:W-:Y:S01]  /*47e0*/  FFMA.FTZ R3, R61, R76, R20 ;  /* 0x0000004c3d037223 */ /* 0x005fe20000010014 */
[----:B------:R-:W0:Y:S01]  /*47f0*/  LDCU UR8, c[0x0][0x38c] ;  /* 0x00007180ff0877ac */ /* 0x000e220008000800 */
        /* <DEDUP_REMOVED lines=68> */
.L_x_10645:
        /* <DEDUP_REMOVED lines=71> */
[----:B------:R0:W-:Y:S01]  /*50b0*/  MUFU.COS R141, R120 ;  /* 0x00000078008d7308 */ /* 0x0001e20000000000 */
[----:B------:R-:W-:Y:S01]  /*50c0*/  MOV R128, UR46 ;  /* 0x0000002e00807c02 */ /* 0x000fe20008000f00 */
[----:B0-----:R-:W-:Y:S01]  /*50d0*/  FMUL.RZ R120, R117, 0.15915493667125701904 ;  /* 0x3e22f98375787820 */ /* 0x001fe2000040c000 */
[----:B------:R-:W-:-:S05]  /*50e0*/  FMUL.FTZ R117, R85, UR35 ;  /* 0x0000002355757c20 */ /* 0x000fca0008410000 */
[----:B------:R-:W-:Y:S01]  /*50f0*/  MUFU.SIN R133, R122 ;  /* 0x0000007a00857308 */ /* 0x000fe20000000400 */
[----:B------:R-:W-:-:S07]  /*5100*/  FMUL.RZ R129, R116, 0.15915493667125701904 ;  /* 0x3e22f98374817820 */ /* 0x000fce000040c000 */
[----:B------:R0:W-:Y:S01]  /*5110*/  MUFU.COS R139, R122 ;  /* 0x0000007a008b7308 */ /* 0x0001e20000000000 */
[----:B------:R-:W-:Y:S01]  /*5120*/  FMUL.FTZ R116, R82, UR35 ;  /* 0x0000002352747c20 */ /* 0x000fe20008410000 */
[----:B------:R-:W-:Y:S01]  /*5130*/  FMUL.FTZ R128, R128, 1.4426950216293334961 ;  /* 0x3fb8aa3b80807820 */ /* 0x000fe20000410000 */
[----:B0-----:R-:W-:Y:S01]  /*5140*/  FMUL.RZ R122, R117, 0.15915493667125701904 ;  /* 0x3e22f983757a7820 */ /* 0x001fe2000040c000 */
[----:B------:R-:W-:-:S04]  /*5150*/  FMUL.FTZ R117, R86, UR35 ;  /* 0x0000002356757c20 */ /* 0x000fc80008410000 */
[----:B------:R-:W-:Y:S01]  /*5160*/  MUFU.SIN R135, R124 ;  /* 0x0000007c00877308 */ /* 0x000fe20000000400 */
[----:B------:R-:W-:-:S07]  /*5170*/  FMUL.RZ R158, R116, 0.15915493667125701904 ;  /* 0x3e22f983749e7820 */ /* 0x000fce000040c000 */
[----:B------:R0:W-:Y:S01]  /*5180*/  MUFU.COS R137, R124 ;  /* 0x0000007c00897308 */ /* 0x0001e20000000000 */
[----:B------:R-:W-:Y:S01]  /*5190*/  FMUL.FTZ R116, R128, R96 ;  /* 0x0000006080747220 */ /* 0x000fe20000410000 */
[----:B0-----:R-:W-:Y:S01]  /*51a0*/  FMUL.RZ R124, R117, 0.15915493667125701904 ;  /* 0x3e22f983757c7820 */ /* 0x001fe2000040c000 */
[----:B------:R-:W-:-:S05]  /*51b0*/  FMUL.FTZ R117, R83, UR35 ;  /* 0x0000002353757c20 */ /* 0x000fca0008410000 */
[----:B------:R-:W-:Y:S08]  /*51c0*/  MUFU.SIN R151, R126 ;  /* 0x0000007e00977308 */ /* 0x000ff00000000400 */
[----:B------:R0:W-:Y:S02]  /*51d0*/  MUFU.COS R153, R126 ;  /* 0x0000007e00997308 */ /* 0x0001e40000000000 */
[----:B0-----:R-:W-:Y:S01]  /*51e0*/  FMUL.RZ R126, R117, 0.15915493667125701904 ;  /* 0x3e22f983757e7820 */ /* 0x001fe2000040c000 */
[----:B------:R-:W-:-:S05]  /*51f0*/  FMUL.FTZ R117, R84, UR35 ;  /* 0x0000002354757c20 */ /* 0x000fca0008410000 */
[----:B------:R0:W5:Y:S01]  /*5200*/  MUFU.EX2 R148, R116 ;  /* 0x0000007400947308 */ /* 0x0001620000000800 */
[----:B------:R-:W-:-:S07]  /*5210*/  FMUL.RZ R117, R117, 0.15915493667125701904 ;  /* 0x3e22f98375757820 */ /* 0x000fce000040c000 */
[----:B------:R-:W-:Y:S01]  /*5220*/  MUFU.SIN R171, R117 ;  /* 0x0000007500ab7308 */ /* 0x000fe20000000400 */
[----:B0-----:R-:W-:-:S07]  /*5230*/  SHF.L.U32 R116, R100, 0x5, RZ ;  /* 0x0000000564747819 */ /* 0x001fce00000006ff */
[----:B------:R0:W-:Y:S02]  /*5240*/  MUFU.COS R173, R117 ;  /* 0x0000007500ad7308 */ /* 0x0001e40000000000 */
[----:B0-----:R-:W-:-:S06]  /*5250*/  FMUL.FTZ R117, R128, R93 ;  /* 0x0000005d80757220 */ /* 0x001fcc0000410000 */
[----:B------:R-:W-:Y:S08]  /*5260*/  MUFU.SIN R175, R129 ;  /* 0x0000008100af7308 */ /* 0x000ff00000000400 */
[----:B------:R0:W-:Y:S08]  /*5270*/  MUFU.COS R177, R129 ;  /* 0x0000008100b17308 */ /* 0x0001f00000000000 */
[----:B------:R1:W-:Y:S01]  /*5280*/  MUFU.EX2 R146, R117 ;  /* 0x0000007500927308 */ /* 0x0003e20000000800 */
[----:B0-----:R-:W-:Y:S01]  /*5290*/  FMUL.FTZ R129, R128, R90 ;  /* 0x0000005a80817220 */ /* 0x001fe20000410000 */
[----:B-----5:R-:W-:Y:S01]  /*52a0*/  FMUL.FTZ R149, R148, R149 ;  /* 0x0000009594957220 */ /* 0x020fe20000410000 */
[----:B-1----:R-:W-:-:S02]  /*52b0*/  LOP3.LUT R117, R116, 0x7c00, RZ, 0xc0, !PT ;  /* 0x00007c0074757812 */ /* 0x002fc400078ec0ff */
[----:B------:R-:W-:-:S03]  /*52c0*/  LOP3.LUT R116, R100, 0x3e0, RZ, 0xc0, !PT ;  /* 0x000003e064747812 */ /* 0x000fc600078ec0ff */
[----:B------:R0:W-:Y:S01]  /*52d0*/  MUFU.EX2 R136, R129 ;  /* 0x0000008100887308 */ /* 0x0001e20000000800 */
[----:B------:R-:W-:Y:S02]  /*52e0*/  IADD3 R117, PT, PT, R98, R117, RZ ;  /* 0x0000007562757210 */ /* 0x000fe40007ffe0ff */
[----:B------:R-:W-:Y:S01]  /*52f0*/  IADD3 R116, PT, PT, R116, R99, RZ ;  /* 0x0000006374747210 */ /* 0x000fe20007ffe0ff */
[----:B------:R-:W-:-:S04]  /*5300*/  FMUL.FTZ R148, R148, R121 ;  /* 0x0000007994947220 */ /* 0x000fc80000410000 */
[----:B------:R-:W-:Y:S01]  /*5310*/  MUFU.SIN R155, R120 ;  /* 0x00000078009b7308 */ /* 0x000fe20000000400 */
[C---:B0-----:R-:W-:Y:S01]  /*5320*/  FMUL.FTZ R129, R128.reuse, R83 ;  /* 0x0000005380817220 */ /* 0x041fe20000410000 */
[----:B--2---:R0:W-:Y:S01]  /*5330*/  STS.128 [R117+0x400], R68 ;  /* 0x0004004475007388 */ /* 0x0041e20000000c00 */
[----:B------:R-:W-:-:S05]  /*5340*/  FMUL.FTZ R121, R128, R81 ;  /* 0x0000005180797220 */ /* 0x000fca0000410000 */
[----:B------:R1:W-:Y:S01]  /*5350*/  MUFU.COS R157, R120 ;  /* 0x00000078009d7308 */ /* 0x0003e20000000000 */
[----:B------:R-:W-:Y:S01]  /*5360*/  STS.128 [R117], R60 ;  /* 0x0000003c75007388 */ /* 0x000fe20000000c00 */
[----:B-1----:R-:W-:-:S06]  /*5370*/  FMUL.FTZ R120, R128, R94 ;  /* 0x0000005e80787220 */ /* 0x002fcc0000410000 */
[----:B------:R1:W-:Y:S01]  /*5380*/  MUFU.EX2 R154, R129 ;  /* 0x00000081009a7308 */ /* 0x0003e20000000800 */
[----:B0-----:R-:W-:Y:S01]  /*5390*/  FMUL.FTZ R68, R128, R82 ;  /* 0x0000005280447220 */ /* 0x001fe20000410000 */
[----:B------:R-:W-:Y:S04]  /*53a0*/  STS.128 [R117+0x200], R64 ;  /* 0x0002004075007388 */ /* 0x000fe80000000c00 */
[----:B------:R0:W-:Y:S01]  /*53b0*/  STS.128 [R117+0x600], R72 ;  /* 0x0006004875007388 */ /* 0x0001e20000000c00 */
[----:B-1----:R-:W-:Y:S01]  /*53c0*/  LEA R129, R116, R97, 0x5 ;  /* 0x0000006174817211 */ /* 0x002fe200078e28ff */
[----:B------:R-:W1:Y:S01]  /*53d0*/  MUFU.EX2 R120, R120 ;  /* 0x0000007800787308 */ /* 0x000e620000000800 */
[----:B------:R-:W-:-:S03]  /*53e0*/  NOP ;  /* 0x0000000000007918 */ /* 0x000fc60000000000 */
[----:B------:R-:W2:Y:S04]  /*53f0*/  LDS.128 R60, [R129] ;  /* 0x00000000813c7984 */ /* 0x000ea80000000c00 */
[----:B------:R-:W5:Y:S01]  /*5400*/  MUFU.EX2 R116, R121 ;  /* 0x0000007900747308 */ /* 0x000f620000000800 */
[C---:B------:R-:W-:Y:S01]  /*5410*/  FMUL.FTZ R130, R128.reuse, R87 ;  /* 0x0000005780827220 */ /* 0x040fe20000410000 */
[C---:B------:R-:W-:Y:S01]  /*5420*/  FMUL.FTZ R134, R128.reuse, R85 ;  /* 0x0000005580867220 */ /* 0x040fe20000410000 */
[----:B------:R-:W-:Y:S01]  /*5430*/  FMUL.FTZ R138, R128, R86 ;  /* 0x00000056808a7220 */ /* 0x000fe20000410000 */
[----:B------:R-:W-:Y:S04]  /*5440*/  LDS.128 R64, [R129+0x10] ;  /* 0x0000100081407984 */ /* 0x000fe80000000c00 */
[----:B------:R-:W-:Y:S08]  /*5450*/  MUFU.COS R179, R158 ;  /* 0x0000009e00b37308 */ /* 0x000ff00000000000 */
[----:B0-----:R0:W4:Y:S08]  /*5460*/  MUFU.EX2 R72, R68 ;  /* 0x0000004400487308 */ /* 0x0011300000000800 */
[----:B------:R-:W3:Y:S01]  /*5470*/  MUFU.SIN R73, R158 ;  /* 0x0000009e00497308 */ /* 0x000ee20000000400 */
[C---:B-1----:R-:W-:Y:S01]  /*5480*/  FMUL.FTZ R145, R120.reuse, R145 ;  /* 0x0000009178917220 */ /* 0x042fe20000410000 */
[----:B------:R-:W-:Y:S01]  /*5490*/  FMUL.FTZ R144, R120, R125 ;  /* 0x0000007d78907220 */ /* 0x000fe20000410000 */
[C---:B-----5:R-:W-:Y:S01]  /*54a0*/  FMUL.FTZ R121, R116.reuse, R177 ;  /* 0x000000b174797220 */ /* 0x060fe20000410000 */
[----:B------:R-:W-:Y:S01]  /*54b0*/  FMUL.FTZ R120, R116, R175 ;  /* 0x000000af74787220 */ /* 0x000fe20000410000 */
[----:B0-----:R-:W-:Y:S03]  /*54c0*/  LDS.128 R68, [R129+0x20] ;  /* 0x0000200081447984 */ /* 0x001fe60000000c00 */
[----:B------:R-:W-:Y:S01]  /*54d0*/  MUFU.SIN R159, R122 ;  /* 0x0000007a009f7308 */ /* 0x000fe20000000400 */
[----:B----4-:R-:W-:-:S07]  /*54e0*/  FMUL.FTZ R117, R72, R179 ;  /* 0x000000b348757220 */ /* 0x010fce0000410000 */
[----:B------:R0:W-:Y:S01]  /*54f0*/  MUFU.COS R161, R122 ;  /* 0x0000007a00a17308 */ /* 0x0001e20000000000 */
[----:B---3--:R-:W-:Y:S02]  /*5500*/  FMUL.FTZ R116, R72, R73 ;  /* 0x0000004948747220 */ /* 0x008fe40000410000 */
[----:B------:R1:W3:Y:S05]  /*5510*/  LDS.128 R72, [R129+0x30] ;  /* 0x0000300081487984 */ /* 0x0002ea0000000c00 */
[----:B------:R-:W-:Y:S01]  /*5520*/  MUFU.SIN R163, R124 ;  /* 0x0000007c00a37308 */ /* 0x000fe20000000400 */
[----:B0-----:R-:W-:-:S07]  /*5530*/  FMUL.FTZ R122, R128, R91 ;  /* 0x0000005b807a7220 */ /* 0x001fce0000410000 */
[----:B------:R0:W-:Y:S08]  /*5540*/  MUFU.COS R165, R124 ;  /* 0x0000007c00a57308 */ /* 0x0001f00000000000 */
[----:B------:R-:W-:Y:S01]  /*5550*/  MUFU.SIN R167, R126 ;  /* 0x0000007e00a77308 */ /* 0x000fe20000000400 */
[----:B0-----:R-:W-:-:S07]  /*5560*/  FMUL.FTZ R124, R128, R92 ;  /* 0x0000005c807c7220 */ /* 0x001fce0000410000 */
[----:B------:R0:W-:Y:S02]  /*5570*/  MUFU.COS R169, R126 ;  /* 0x0000007e00a97308 */ /* 0x0001e40000000000 */
[----:B0-----:R-:W-:-:S06]  /*5580*/  FMUL.FTZ R126, R128, R89 ;  /* 0x00000059807e7220 */ /* 0x001fcc0000410000 */
[----:B------:R-:W0:Y:S01]  /*5590*/  MUFU.EX2 R122, R122 ;  /* 0x0000007a007a7308 */ /* 0x000e220000000800 */
[----:B------:R-:W-:-:S07]  /*55a0*/  FMUL.FTZ R140, R128, R84 ;  /* 0x00000054808c7220 */ /* 0x000fce0000410000 */
[----:B------:R-:W-:Y:S08]  /*55b0*/  MUFU.EX2 R124, R124 ;  /* 0x0000007c007c7308 */ /* 0x000ff00000000800 */
[----:B------:R-:W4:Y:S08]  /*55c0*/  MUFU.EX2 R126, R126 ;  /* 0x0000007e007e7308 */ /* 0x000f300000000800 */
[----:B------:R-:W5:Y:S08]  /*55d0*/  MUFU.EX2 R130, R130 ;  /* 0x0000008200827308 */ /* 0x000f700000000800 */
[----:B------:R-:W2:Y:S08]  /*55e0*/  MUFU.EX2 R150, R134 ;  /* 0x0000008600967308 */ /* 0x000eb00000000800 */
[----:B------:R1:W3:Y:S01]  /*55f0*/  MUFU.EX2 R152, R138 ;  /* 0x0000008a00987308 */ /* 0x0002e20000000800 */
[----:B------:R-:W-:Y:S01]  /*5600*/  R2UR UR47, R119 ;  /* 0x00000000772f72ca */ /* 0x000fe200000e0000 */
[----:B------:R-:W-:Y:S01]  /*5610*/  FMUL.FTZ R119, R95, UR35 ;  /* 0x000000235f777c20 */ /* 0x000fe20008410000 */
[----:B------:R-:W-:-:S05]  /*5620*/  FMUL.FTZ R132, R128, R88 ;  /* 0x0000005880847220 */ /* 0x000fca0000410000 */
[----:B------:R2:W3:Y:S01]  /*5630*/  MUFU.EX2 R156, R140 ;  /* 0x0000008c009c7308 */ /* 0x0004e20000000800 */
[----:B------:R-:W-:Y:S01]  /*5640*/  FMUL.FTZ R137, R136, R137 ;  /* 0x0000008988897220 */ /* 0x000fe20000410000 */
[----:B------:R-:W-:Y:S01]  /*5650*/  FMUL.RZ R119, R119, 0.15915493667125701904 ;  /* 0x3e22f98377777820 */ /* 0x000fe2000040c000 */
[----:B------:R-:W-:Y:S01]  /*5660*/  FMUL.FTZ R128, R128, R95 ;  /* 0x0000005f80807220 */ /* 0x000fe20000410000 */
[----:B------:R-:W-:Y:S01]  /*5670*/  FMUL.FTZ R136, R136, R135 ;  /* 0x0000008788887220 */ /* 0x000fe20000410000 */
[----:B0-----:R-:W-:Y:S01]  /*5680*/  FMUL.FTZ R142, R122, R127 ;  /* 0x0000007f7a8e7220 */ /* 0x001fe20000410000 */
[C---:B----4-:R-:W-:Y:S01]  /*5690*/  FMUL.FTZ R139, R126.reuse, R139 ;  /* 0x0000008b7e8b7220 */ /* 0x050fe20000410000 */
[----:B-1----:R-:W-:Y:S01]  /*56a0*/  FMUL.FTZ R138, R126, R133 ;  /* 0x000000857e8a7220 */ /* 0x002fe20000410000 */
[----:B-----5:R-:W-:Y:S01]  /*56b0*/  FMUL.FTZ R135, R130, R153 ;  /* 0x0000009982877220 */ /* 0x020fe20000410000 */
[----:B--2---:R-:W-:Y:S01]  /*56c0*/  FMUL.FTZ R140, R124, R131 ;  /* 0x000000837c8c7220 */ /* 0x004fe20000410000 */
[----:B------:R-:W-:Y:S01]  /*56d0*/  FMUL.FTZ R134, R130, R151 ;  /* 0x0000009782867220 */ /* 0x000fe20000410000 */
[C---:B------:R-:W-:Y:S01]  /*56e0*/  FMUL.FTZ R131, R150.reuse, R161 ;  /* 0x000000a196837220 */ /* 0x040fe20000410000 */
[----:B------:R-:W-:Y:S01]  /*56f0*/  FMUL.FTZ R130, R150, R159 ;  /* 0x0000009f96827220 */ /* 0x000fe20000410000 */
[C---:B---3--:R-:W-:Y:S01]  /*5700*/  FMUL.FTZ R127, R152.reuse, R165 ;  /* 0x000000a5987f7220 */ /* 0x048fe20000410000 */
[----:B------:R-:W-:Y:S01]  /*5710*/  FMUL.FTZ R126, R152, R163 ;  /* 0x000000a3987e7220 */ /* 0x000fe20000410000 */
[----:B------:R-:W-:Y:S01]  /*5720*/  R2UR UR48, R118 ;  /* 0x00000000763072ca */ /* 0x000fe200000e0000 */
        /* <DEDUP_REMOVED lines=10> */
[----:B------:R-:W-:-:S05]  /*57d0*/  HADD2.F32 R153, -RZ, R62.H0_H0 ;  /* 0x2000003eff997230 */ /* 0x000fca0000004100 */
[----:B------:R-:W2:Y:S01]  /*57e0*/  MUFU.EX2 R132, R132 ;  /* 0x0000008400847308 */ /* 0x000ea20000000800 */
[----:B------:R-:W-:Y:S01]  /*57f0*/  HADD2.F32 R156, -RZ, R62.H1_H1 ;  /* 0x3000003eff9c7230 */ /* 0x000fe20000004100 */
[----:B------:R-:W-:Y:S01]  /*5800*/  MOV R62, UR9 ;  /* 0x00000009003e7c02 */ /* 0x000fe20008000f00 */
[----:B------:R-:W-:Y:S01]  /*5810*/  FMUL.FTZ R141, R124, R141 ;  /* 0x0000008d7c8d7220 */ /* 0x000fe20000410000 */
[C---:B------:R-:W-:Y:S01]  /*5820*/  FMUL.FTZ R125, R154.reuse, R169 ;  /* 0x000000a99a7d7220 */ /* 0x040fe20000410000 */
[----:B------:R-:W-:Y:S01]  /*5830*/  FMUL.FTZ R124, R154, R167 ;  /* 0x000000a79a7c7220 */ /* 0x000fe20000410000 */
[----:B------:R-:W-:Y:S01]  /*5840*/  ULEA UR9, UR34, UR33, 0x18 ;  /* 0x0000002122097291 */ /* 0x000fe2000f8ec0ff */
[--C-:B------:R-:W-:Y:S02]  /*5850*/  HADD2.F32 R151, -RZ, R61.reuse.H0_H0 ;  /* 0x2000003dff977230 */ /* 0x100fe40000004100 */
[----:B------:R-:W-:Y:S01]  /*5860*/  HADD2.F32 R154, -RZ, R61.H1_H1 ;  /* 0x3000003dff9a7230 */ /* 0x000fe20000004100 */
[----:B------:R-:W-:Y:S01]  /*5870*/  SEL R61, R62, R113, !P0 ;  /* 0x000000713e3d7207 */ /* 0x000fe20004000000 */
[C---:B0-----:R-:W-:Y:S01]  /*5880*/  FMUL.FTZ R128, R129.reuse, R118 ;  /* 0x0000007681807220 */ /* 0x041fe20000410000 */
        /* <DEDUP_REMOVED lines=15> */
[C---:B--2---:R-:W-:Y:S01]  /*5980*/  FMUL.FTZ R133, R132.reuse, R157 ;  /* 0x0000009d84857220 */ /* 0x044fe20000410000 */
[----:B------:R-:W-:Y:S01]  /*5990*/  FMUL.FTZ R132, R132, R155 ;  /* 0x0000009b84847220 */ /* 0x000fe20000410000 */
[----:B------:R-:W-:Y:S01]  /*59a0*/  HADD2.F32 R171, -RZ, R72.H0_H0 ;  /* 0x20000048ffab7230 */ /* 0x000fe20000004100 */
        /* <DEDUP_REMOVED lines=72> */
.L_x_10548:
[----:B------:R-:W-:-:S06]  /*5e30*/  LEA R118, R100, UR9, 0x3 ;  /* 0x0000000964767c11 */ /* 0x000fcc000f8e18ff */
[----:B------:R-:W0:Y:S02]  /*5e40*/  LDS.64 R118, [R118+0x49e8] ;  /* 0x0049e80076767984 */ /* 0x000e240000000a00 */
.L_x_10549:
[----:B------:R-:W-:Y:S05]  /*5e50*/  BSYNC.RECONVERGENT B0 ;  /* 0x0000000000007941 */ /* 0x000fea0003800200 */
.L_x_10547:
        /* <DEDUP_REMOVED lines=247> */
.L_x_10673:
        /* <DEDUP_REMOVED lines=13> */
.L_x_10676:
[----:B------:R-:W-:-:S03]  /*6ea0*/  UMOV UR33, 0xffffffff ;  /* 0xffffffff00217882 */ /* 0x000fc60000000000 */
[----:B------:R-:W-:Y:S05]  /*6eb0*/  BRA.DIV UR33, `(.L_x_10553) ;  /* 0x0000007a21e87947 */ /* 0x000fea000b800000 */
.L_x_10679:
[----:B------:R-:W-:-:S03]  /*6ec0*/  UMOV UR33, 0xffffffff ;  /* 0xffffffff00217882 */ /* 0x000fc60000000000 */
[----:B------:R-:W-:Y:S05]  /*6ed0*/  BRA.DIV UR33, `(.L_x_10554) ;  /* 0x0000007e21087947 */ /* 0x000fea000b800000 */
.L_x_10682:
[----:B------:R-:W-:-:S03]  /*6ee0*/  UMOV UR33, 0xffffffff ;  /* 0xffffffff00217882 */ /* 0x000fc60000000000 */
[----:B------:R-:W-:Y:S05]  /*6ef0*/  BRA.DIV UR33, `(.L_x_10555) ;  /* 0x0000007e21287947 */ /* 0x000fea000b800000 */
.L_x_10685:
        /* <DEDUP_REMOVED lines=10> */
.L_x_10695:
        /* <DEDUP_REMOVED lines=23> */
.L_x_10550:
        /* <DEDUP_REMOVED lines=9> */
[----:B------:R-:W-:Y:S01]  /*71a0*/  FMUL.FTZ R66, R120, R60 ;  /* 0x0000003c78427220 */ /* 0x000fe20000410000 */
[----:B------:R-:W-:Y:S01]  /*71b0*/  FMUL.FTZ R62, R2, R205 ;  /* 0x000000cd023e7220 */ /* 0x000fe20000410000 */
[-C--:B------:R-:W-:Y:S01]  /*71c0*/  FMUL.FTZ R68, R120, R61.reuse ;  /* 0x0000003d78447220 */ /* 0x080fe20000410000 */
[----:B------:R-:W-:Y:S01]  /*71d0*/  FFMA.FTZ R204, R177, UR48, -R204 ;  /* 0x00000030b1cc7c23 */ /* 0x000fe200080108cc */
[C---:B------:R-:W-:Y:S01]  /*71e0*/  FFMA.FTZ R63, R121.reuse, R61, -R66 ;  /* 0x0000003d793f7223 */ /* 0x040fe20000010842 */
[----:B------:R-:W-:Y:S01]  /*71f0*/  FMUL.FTZ R66, R116, R62 ;  /* 0x0000003e74427220 */ /* 0x000fe20000410000 */
[----:B------:R-:W-:Y:S01]  /*7200*/  FFMA.FTZ R68, R121, R60, R68 ;  /* 0x0000003c79447223 */ /* 0x000fe20000010044 */
[C---:B------:R-:W-:Y:S01]  /*7210*/  FFMA.FTZ R64, R117.reuse, R62, R64 ;  /* 0x0000003e75407223 */ /* 0x040fe20000010040 */
[C---:B------:R-:W-:Y:S01]  /*7220*/  FMUL.FTZ R60, R122.reuse, R63 ;  /* 0x0000003f7a3c7220 */ /* 0x040fe20000410000 */
[----:B------:R-:W-:Y:S01]  /*7230*/  FFMA.FTZ R61, R117, R181, -R66 ;  /* 0x000000b5753d7223 */ /* 0x000fe20000010842 */
[----:B------:R-:W-:Y:S01]  /*7240*/  FMUL.FTZ R62, R122, R68 ;  /* 0x000000447a3e7220 */ /* 0x000fe20000410000 */
[----:B------:R-:W-:Y:S01]  /*7250*/  FFMA.FTZ R64, R3, R204, R64 ;  /* 0x000000cc03407223 */ /* 0x000fe20000010040 */
[C---:B------:R-:W-:Y:S01]  /*7260*/  FFMA.FTZ R68, R123.reuse, R68, R60 ;  /* 0x000000447b447223 */ /* 0x040fe2000001003c */
[----:B------:R-:W-:Y:S01]  /*7270*/  FADD.FTZ R61, R182, R61 ;  /* 0x0000003db63d7221 */ /* 0x000fe20000010000 */
[----:B------:R-:W-:Y:S01]  /*7280*/  FFMA.FTZ R62, R123, R63, -R62 ;  /* 0x0000003f7b3e7223 */ /* 0x000fe2000001083e */
[-C--:B------:R-:W-:Y:S01]  /*7290*/  FMUL.FTZ R60, R120, R64.reuse ;  /* 0x00000040783c7220 */ /* 0x080fe20000410000 */
[----:B------:R-:W-:Y:S01]  /*72a0*/  FMUL.FTZ R203, R178, UR47 ;  /* 0x0000002fb2cb7c20 */ /* 0x000fe20008410000 */
[-C--:B------:R-:W-:Y:S01]  /*72b0*/  FMUL.FTZ R65, R120, R61.reuse ;  /* 0x0000003d78417220 */ /* 0x080fe20000410000 */
[----:B------:R-:W-:Y:S01]  /*72c0*/  BAR.SYNC.DEFER_BLOCKING 0x0 ;  /* 0x0000000000007b1d */ /* 0x000fe20000010000 */
[C---:B------:R-:W-:Y:S01]  /*72d0*/  FFMA.FTZ R60, R121.reuse, R61, -R60 ;  /* 0x0000003d793c7223 */ /* 0x040fe2000001083c */
[----:B------:R-:W-:Y:S01]  /*72e0*/  FFMA.FTZ R203, R174, UR48, -R203 ;  /* 0x00000030aecb7c23 */ /* 0x000fe200080108cb */
[----:B------:R-:W-:Y:S01]  /*72f0*/  FFMA.FTZ R65, R121, R64, R65 ;  /* 0x0000004079417223 */ /* 0x000fe20000010041 */
[C---:B------:R-:W-:Y:S01]  /*7300*/  FMUL.FTZ R64, R124.reuse, R62 ;  /* 0x0000003e7c407220 */ /* 0x040fe20000410000 */
[-C--:B------:R-:W-:Y:S01]  /*7310*/  FMUL.FTZ R61, R124, R68.reuse ;  /* 0x000000447c3d7220 */ /* 0x080fe20000410000 */
[----:B------:R-:W-:Y:S01]  /*7320*/  FADD.FTZ R60, R183, R60 ;  /* 0x0000003cb73c7221 */ /* 0x000fe20000010000 */
[----:B------:R-:W-:Y:S01]  /*7330*/  FFMA.FTZ R65, R4, R203, R65 ;  /* 0x000000cb04417223 */ /* 0x000fe20000010041 */
[C---:B------:R-:W-:Y:S01]  /*7340*/  FFMA.FTZ R68, R125.reuse, R68, R64 ;  /* 0x000000447d447223 */ /* 0x040fe20000010040 */
[----:B------:R-:W-:Y:S01]  /*7350*/  FFMA.FTZ R61, R125, R62, -R61 ;  /* 0x0000003e7d3d7223 */ /* 0x000fe2000001083d */
[----:B------:R-:W-:Y:S01]  /*7360*/  FMUL.FTZ R64, R122, R60 ;  /* 0x0000003c7a407220 */ /* 0x000fe20000410000 */
[----:B------:R-:W-:Y:S01]  /*7370*/  FMUL.FTZ R202, R175, UR47 ;  /* 0x0000002fafca7c20 */ /* 0x000fe20008410000 */
[----:B------:R-:W-:Y:S01]  /*7380*/  FMUL.FTZ R66, R126, R68 ;  /* 0x000000447e427220 */ /* 0x000fe20000410000 */
[----:B------:R-:W-:Y:S01]  /*7390*/  FMUL.FTZ R62, R122, R65 ;  /* 0x000000417a3e7220 */ /* 0x000fe20000410000 */
[----:B------:R-:W-:Y:S01]  /*73a0*/  FMUL.FTZ R63, R126, R61 ;  /* 0x0000003d7e3f7220 */ /* 0x000fe20000410000 */
[----:B------:R-:W-:Y:S01]  /*73b0*/  FFMA.FTZ R64, R123, R65, R64 ;  /* 0x000000417b407223 */ /* 0x000fe20000010040 */
        /* <DEDUP_REMOVED lines=17> */
[----:B------:R-:W-:Y:S01]  /*74d0*/  FADD.FTZ R62, R185, R62 ;  /* 0x0000003eb93e7221 */ /* 0x000fe20000010000 */
[C---:B------:R-:W-:Y:S01]  /*74e0*/  FMUL.FTZ R66, R132.reuse, R67 ;  /* 0x0000004384427220 */ /* 0x040fe20000410000 */
[----:B------:R-:W-:Y:S01]  /*74f0*/  FMUL.FTZ R68, R132, R65 ;  /* 0x0000004184447220 */ /* 0x000fe20000410000 */
[----:B------:R-:W-:Y:S01]  /*7500*/  FFMA.FTZ R63, R6, R201, R63 ;  /* 0x000000c9063f7223 */ /* 0x000fe2000001003f */
[-C--:B------:R-:W-:Y:S01]  /*7510*/  FMUL.FTZ R64, R126, R62.reuse ;  /* 0x0000003e7e407220 */ /* 0x080fe20000410000 */
[C---:B------:R-:W-:Y:S01]  /*7520*/  FFMA.FTZ R65, R133.reuse, R65, R66 ;  /* 0x0000004185417223 */ /* 0x040fe20000010042 */
[----:B------:R-:W-:Y:S01]  /*7530*/  FMUL.FTZ R200, R176, UR47 ;  /* 0x0000002fb0c87c20 */ /* 0x000fe20008410000 */
[----:B------:R-:W-:Y:S01]  /*7540*/  FMUL.FTZ R66, R126, R63 ;  /* 0x0000003f7e427220 */ /* 0x000fe20000410000 */
[----:B------:R-:W-:Y:S01]  /*7550*/  FFMA.FTZ R68, R133, R67, -R68 ;  /* 0x0000004385447223 */ /* 0x000fe20000010844 */
[----:B------:R-:W-:Y:S01]  /*7560*/  FFMA.FTZ R64, R127, R63, R64 ;  /* 0x0000003f7f407223 */ /* 0x000fe20000010040 */
[----:B------:R-:W-:Y:S01]  /*7570*/  FFMA.FTZ R200, R165, UR48, -R200 ;  /* 0x00000030a5c87c23 */ /* 0x000fe200080108c8 */
[----:B------:R-:W-:Y:S01]  /*7580*/  FFMA.FTZ R63, R127, R62, -R66 ;  /* 0x0000003e7f3f7223 */ /* 0x000fe20000010842 */
[C---:B------:R-:W-:Y:S01]  /*7590*/  FMUL.FTZ R70, R134.reuse, R68 ;  /* 0x0000004486467220 */ /* 0x040fe20000410000 */
[-C--:B------:R-:W-:Y:S01]  /*75a0*/  FMUL.FTZ R67, R134, R65.reuse ;  /* 0x0000004186437220 */ /* 0x080fe20000410000 */
[----:B------:R-:W-:Y:S01]  /*75b0*/  FFMA.FTZ R64, R7, R200, R64 ;  /* 0x000000c807407223 */ /* 0x000fe20000010040 */
[----:B------:R-:W-:Y:S01]  /*75c0*/  FADD.FTZ R63, R186, R63 ;  /* 0x0000003fba3f7221 */ /* 0x000fe20000010000 */
[C---:B------:R-:W-:Y:S01]  /*75d0*/  FFMA.FTZ R70, R135.reuse, R65, R70 ;  /* 0x0000004187467223 */ /* 0x040fe20000010046 */
[----:B------:R-:W-:Y:S01]  /*75e0*/  FFMA.FTZ R67, R135, R68, -R67 ;  /* 0x0000004487437223 */ /* 0x000fe20000010843 */
[C---:B------:R-:W-:Y:S01]  /*75f0*/  FMUL.FTZ R62, R130.reuse, R64 ;  /* 0x00000040823e7220 */ /* 0x040fe20000410000 */
[----:B------:R-:W-:Y:S01]  /*7600*/  FMUL.FTZ R66, R173, UR47 ;  /* 0x0000002fad427c20 */ /* 0x000fe20008410000 */
[-C--:B------:R-:W-:Y:S01]  /*7610*/  FMUL.FTZ R65, R130, R63.reuse ;  /* 0x0000003f82417220 */ /* 0x080fe20000410000 */
[C---:B------:R-:W-:Y:S01]  /*7620*/  FMUL.FTZ R68, R136.reuse, R70 ;  /* 0x0000004688447220 */ /* 0x040fe20000410000 */
[----:B------:R-:W-:Y:S01]  /*7630*/  FFMA.FTZ R62, R131, R63, -R62 ;  /* 0x0000003f833e7223 */ /* 0x000fe2000001083e */
[----:B------:R-:W-:Y:S01]  /*7640*/  FFMA.FTZ R199, R169, UR48, -R66 ;  /* 0x00000030a9c77c23 */ /* 0x000fe20008010842 */
[----:B------:R-:W-:Y:S01]  /*7650*/  FFMA.FTZ R65, R131, R64, R65 ;  /* 0x0000004083417223 */ /* 0x000fe20000010041 */
[-C--:B------:R-:W-:Y:S01]  /*7660*/  FFMA.FTZ R69, R137, R67.reuse, -R68 ;  /* 0x0000004389457223 */ /* 0x080fe20000010844 */
[----:B------:R-:W-:Y:S01]  /*7670*/  FMUL.FTZ R68, R136, R67 ;  /* 0x0000004388447220 */ /* 0x000fe20000410000 */
[----:B------:R-:W-:Y:S01]  /*7680*/  FADD.FTZ R62, R187, R62 ;  /* 0x0000003ebb3e7221 */ /* 0x000fe20000010000 */
[----:B------:R-:W-:Y:S01]  /*7690*/  FFMA.FTZ R65, R8, R199, R65 ;  /* 0x000000c708417223 */ /* 0x000fe20000010041 */
[----:B------:R-:W-:Y:S01]  /*76a0*/  FMUL.FTZ R67, R170, UR47 ;  /* 0x0000002faa437c20 */ /* 0x000fe20008410000 */
[----:B------:R-:W-:Y:S01]  /*76b0*/  FFMA.FTZ R68, R137, R70, R68 ;  /* 0x0000004689447223 */ /* 0x000fe20000010044 */
[C---:B------:R-:W-:Y:S01]  /*76c0*/  FMUL.FTZ R64, R132.reuse, R62 ;  /* 0x0000003e84407220 */ /* 0x040fe20000410000 */
[----:B------:R-:W-:Y:S01]  /*76d0*/  FMUL.FTZ R63, R132, R65 ;  /* 0x00000041843f7220 */ /* 0x000fe20000410000 */
[C---:B------:R-:W-:Y:S01]  /*76e0*/  FMUL.FTZ R66, R138.reuse, R69 ;  /* 0x000000458a427220 */ /* 0x040fe20000410000 */
[----:B------:R-:W-:Y:S01]  /*76f0*/  FMUL.FTZ R70, R138, R68 ;  /* 0x000000448a467220 */ /* 0x000fe20000410000 */
[C---:B------:R-:W-:Y:S01]  /*7700*/  FFMA.FTZ R64, R133.reuse, R65, R64 ;  /* 0x0000004185407223 */ /* 0x040fe20000010040 */
[----:B------:R-:W-:Y:S01]  /*7710*/  FFMA.FTZ R65, R133, R62, -R63 ;  /* 0x0000003e85417223 */ /* 0x000fe2000001083f */
[----:B------:R-:W-:Y:S01]  /*7720*/  FFMA.FTZ R198, R166, UR48, -R67 ;  /* 0x00000030a6c67c23 */ /* 0x000fe20008010843 */
[----:B0-----:R-:W-:Y:S01]  /*7730*/  FMUL.FTZ R63, R129, R61 ;  /* 0x0000003d813f7220 */ /* 0x001fe20000410000 */
[----:B------:R-:W-:Y:S01]  /*7740*/  FFMA.FTZ R70, R139, R69, -R70 ;  /* 0x000000458b467223 */ /* 0x000fe20000010846 */
[----:B------:R-:W-:Y:S01]  /*7750*/  FMUL.FTZ R129, R129, R60 ;  /* 0x0000003c81817220 */ /* 0x000fe20000410000 */
[----:B------:R-:W-:Y:S01]  /*7760*/  FFMA.FTZ R66, R139, R68, R66 ;  /* 0x000000448b427223 */ /* 0x000fe20000010042 */
[----:B------:R-:W-:Y:S01]  /*7770*/  FFMA.FTZ R63, R128, R60, -R63 ;  /* 0x0000003c803f7223 */ /* 0x000fe2000001083f */
[----:B------:R-:W-:Y:S01]  /*7780*/  FMUL.FTZ R62, R140, R70 ;  /* 0x000000468c3e7220 */ /* 0x000fe20000410000 */
        /* <DEDUP_REMOVED lines=148> */
[----:B------:R-:W-:Y:S01]  /*80d0*/  FMUL.FTZ R64, R124, R222 ;  /* 0x000000de7c407220 */ /* 0x000fe20000410000 */
[----:B------:R-:W-:Y:S01]  /*80e0*/  PLOP3.LUT P0, PT, PT, PT, UP0, 0x80, 0x8 ;  /* 0x000000000008781c */ /* 0x000fe20003f0f008 */
[----:B------:R-:W-:Y:S01]  /*80f0*/  FMUL.FTZ R221, R152, UR47 ;  /* 0x0000002f98dd7c20 */ /* 0x000fe20008410000 */
[-C--:B------:R-:W-:Y:S01]  /*8100*/  FMUL.FTZ R61, R124, R215.reuse ;  /* 0x000000d77c3d7220 */ /* 0x080fe20000410000 */
[----:B------:R-:W-:Y:S01]  /*8110*/  FFMA.FTZ R64, R125, R215, R64 ;  /* 0x000000d77d407223 */ /* 0x000fe20000010040 */
[----:B------:R-:W-:Y:S01]  /*8120*/  ISETP.NE.OR P0, PT, R110, RZ, P0 ;  /* 0x000000ff6e00720c */ /* 0x000fe20000705670 */
[----:B------:R-:W-:-:S02]  /*8130*/  HFMA2 R60, -RZ, RZ, 1.875, 0 ;  /* 0x3f800000ff3c7431 */ /* 0x000fc400000001ff */
[----:B------:R-:W-:Y:S01]  /*8140*/  FFMA.FTZ R67, R125, R222, -R61 ;  /* 0x000000de7d437223 */ /* 0x000fe2000001083d */
[----:B------:R-:W-:Y:S01]  /*8150*/  FADD.FTZ R216, RZ, R64 ;  /* 0x00000040ffd87221 */ /* 0x000fe20000010000 */
[----:B------:R-:W-:Y:S01]  /*8160*/  FMUL.FTZ R64, R148, R66 ;  /* 0x0000004294407220 */ /* 0x000fe20000410000 */
[----:B------:R-:W-:Y:S01]  /*8170*/  ISETP.GT.U32.AND P2, PT, R100, 0x1f, PT ;  /* 0x0000001f6400780c */ /* 0x000fe20003f44070 */
[----:B------:R-:W-:Y:S01]  /*8180*/  FFMA.FTZ R220, R52, R83, R67 ;  /* 0x0000005334dc7223 */ /* 0x000fe20000010043 */
[C---:B------:R-:W-:Y:S01]  /*8190*/  FMUL.FTZ R68, R122.reuse, R216 ;  /* 0x000000d87a447220 */ /* 0x040fe20000410000 */
[C---:B------:R-:W-:Y:S01]  /*81a0*/  FFMA.FTZ R64, R149.reuse, R65, R64 ;  /* 0x0000004195407223 */ /* 0x040fe20000010040 */
[----:B------:R-:W-:Y:S01]  /*81b0*/  FFMA.FTZ R65, R149, R66, -R70 ;  /* 0x0000004295417223 */ /* 0x000fe20000010846 */
[-C--:B------:R-:W-:Y:S01]  /*81c0*/  FMUL.FTZ R67, R122, R220.reuse ;  /* 0x000000dc7a437220 */ /* 0x080fe20000410000 */
[C---:B------:R-:W-:Y:S01]  /*81d0*/  FFMA.FTZ R68, R123.reuse, R220, -R68 ;  /* 0x000000dc7b447223 */ /* 0x040fe20000010844 */
[----:B------:R-:W-:Y:S01]  /*81e0*/  FFMA.FTZ R221, R150, UR48, -R221 ;  /* 0x0000003096dd7c23 */ /* 0x000fe200080108dd */
[----:B------:R-:W-:Y:S01]  /*81f0*/  VOTEU.ALL UP0, P0 ;  /* 0x0000000000ff7886 */ /* 0x000fe20000000000 */
[----:B------:R-:W-:Y:S01]  /*8200*/  FFMA.FTZ R67, R123, R216, R67 ;  /* 0x000000d87b437223 */ /* 0x000fe20000010043 */
[----:B------:R-:W-:Y:S01]  /*8210*/  FFMA.FTZ R219, R51, R84, R68 ;  /* 0x0000005433db7223 */ /* 0x000fe20000010044 */
[----:B------:R-:W-:-:S02]  /*8220*/  CS2R R62, SRZ ;  /* 0x00000000003e7805 */ /* 0x000fc4000001ff00 */
[----:B------:R-:W-:Y:S01]  /*8230*/  MOV R61, RZ ;  /* 0x000000ff003d7202 */ /* 0x000fe20000000f00 */
[----:B------:R-:W-:Y:S01]  /*8240*/  FADD.FTZ R217, RZ, R67 ;  /* 0x00000043ffd97221 */ /* 0x000fe20000010000 */
[----:B------:R-:W-:Y:S01]  /*8250*/  FMUL.FTZ R70, R120, R219 ;  /* 0x000000db78467220 */ /* 0x000fe20000410000 */
[----:B------:R-:W-:Y:S01]  /*8260*/  @!UP0 ULEA UR33, UR8, UR9, 0x4 ;  /* 0x0000000908218291 */ /* 0x000fe2000f8e20ff */
[----:B------:R-:W-:Y:S01]  /*8270*/  FFMA.FTZ R66, R0, R221, R69 ;  /* 0x000000dd00427223 */ /* 0x000fe20000010045 */
        /* <DEDUP_REMOVED lines=36> */
.L_x_10700:
        /* <DEDUP_REMOVED lines=12> */
.L_x_10561:
[----:B------:R-:W-:Y:S05]  /*8580*/  BSYNC.RECONVERGENT B1 ;  /* 0x0000000000017941 */ /* 0x000fea0003800200 */
.L_x_10560:
[----:B------:R-:W-:Y:S01]  /*8590*/  UMOV UR33, 0xffffffff ;  /* 0xffffffff00217882 */ /* 0x000fe20000000000 */
[----:B------:R-:W-:Y:S02]  /*85a0*/  ISETP.GT.U32.AND P2, PT, R110, 0x1d, PT ;  /* 0x0000001d6e00780c */ /* 0x000fe40003f44070 */
[----:B------:R-:W-:Y:S11]  /*85b0*/  BRA.DIV UR33, `(.L_x_10562) ;  /* 0x0000006a21c87947 */ /* 0x000ff6000b800000 */
[----:B----4-:R4:W1:Y:S04]  /*85c0*/  SHFL.DOWN PT, R71, R250, 0x2, 0x1f ;  /* 0x08401f00fa477f89 */ /* 0x01086800000e0000 */
[----:B---3--:R4:W3:Y:S04]  /*85d0*/  SHFL.DOWN PT, R245, R74, 0x2, 0x1f ;  /* 0x08401f004af57f89 */ /* 0x0088e800000e0000 */
[----:B--2---:R4:W2:Y:S04]  /*85e0*/  SHFL.DOWN PT, R247, R75, 0x2, 0x1f ;  /* 0x08401f004bf77f89 */ /* 0x0048a800000e0000 */
[----:B0-----:R4:W0:Y:S02]  /*85f0*/  SHFL.DOWN PT, R251, R249, 0x2, 0x1f ;  /* 0x08401f00f9fb7f89 */ /* 0x00182400000e0000 */
.L_x_10706:
        /* <DEDUP_REMOVED lines=12> */
.L_x_10564:
[----:B------:R-:W-:Y:S05]  /*86c0*/  BSYNC.RECONVERGENT B1 ;  /* 0x0000000000017941 */ /* 0x000fea0003800200 */
.L_x_10563:
[----:B------:R-:W-:Y:S01]  /*86d0*/  UMOV UR33, 0xffffffff ;  /* 0xffffffff00217882 */ /* 0x000fe20000000000 */
[----:B------:R-:W-:Y:S02]  /*86e0*/  ISETP.GT.U32.AND P2, PT, R110, 0x1b, PT ;  /* 0x0000001b6e00780c */ /* 0x000fe40003f44070 */
[----:B------:R-:W-:Y:S11]  /*86f0*/  BRA.DIV UR33, `(.L_x_10565) ;  /* 0x0000006a21e87947 */ /* 0x000ff6000b800000 */
[----:B-1----:R1:W1:Y:S04]  /*8700*/  SHFL.DOWN PT, R71, R250, 0x4, 0x1f ;  /* 0x08801f00fa477f89 */ /* 0x00226800000e0000 */
[----:B---3--:R3:W1:Y:S04]  /*8710*/  SHFL.DOWN PT, R245, R74, 0x4, 0x1f ;  /* 0x08801f004af57f89 */ /* 0x00866800000e0000 */
[----:B--2---:R3:W2:Y:S04]  /*8720*/  SHFL.DOWN PT, R247, R75, 0x4, 0x1f ;  /* 0x08801f004bf77f89 */ /* 0x0046a800000e0000 */
[----:B0-----:R3:W0:Y:S02]  /*8730*/  SHFL.DOWN PT, R251, R249, 0x4, 0x1f ;  /* 0x08801f00f9fb7f89 */ /* 0x00162400000e0000 */
.L_x_10712:
        /* <DEDUP_REMOVED lines=12> */
.L_x_10567:
[----:B------:R-:W-:Y:S05]  /*8800*/  BSYNC.RECONVERGENT B1 ;  /* 0x0000000000017941 */ /* 0x000fea0003800200 */
.L_x_10566:
[----:B------:R-:W-:Y:S01]  /*8810*/  UMOV UR33, 0xffffffff ;  /* 0xffffffff00217882 */ /* 0x000fe20000000000 */
[----:B------:R-:W-:Y:S02]  /*8820*/  ISETP.GT.U32.AND P2, PT, R110, 0x17, PT ;  /* 0x000000176e00780c */ /* 0x000fe40003f44070 */
[----:B------:R-:W-:Y:S11]  /*8830*/  BRA.DIV UR33, `(.L_x_10568) ;  /* 0x0000006e21087947 */ /* 0x000ff6000b800000 */
[----:B-1----:R1:W1:Y:S04]  /*8840*/  SHFL.DOWN PT, R71, R250, 0x8, 0x1f ;  /* 0x09001f00fa477f89 */ /* 0x00226800000e0000 */
[----:B------:R0:W1:Y:S04]  /*8850*/  SHFL.DOWN PT, R245, R74, 0x8, 0x1f ;  /* 0x09001f004af57f89 */ /* 0x00006800000e0000 */
[----:B--2---:R2:W1:Y:S04]  /*8860*/  SHFL.DOWN PT, R247, R75, 0x8, 0x1f ;  /* 0x09001f004bf77f89 */ /* 0x00446800000e0000 */
[----:B0-----:R2:W0:Y:S02]  /*8870*/  SHFL.DOWN PT, R251, R249, 0x8, 0x1f ;  /* 0x09001f00f9fb7f89 */ /* 0x00142400000e0000 */
.L_x_10718:
        /* <DEDUP_REMOVED lines=12> */
.L_x_10570:
[----:B------:R-:W-:Y:S05]  /*8940*/  BSYNC.RECONVERGENT B1 ;  /* 0x0000000000017941 */ /* 0x000fea0003800200 */
.L_x_10569:
[----:B------:R-:W-:Y:S01]  /*8950*/  UMOV UR33, 0xffffffff ;  /* 0xffffffff00217882 */ /* 0x000fe20000000000 */
[----:B------:R-:W-:Y:S02]  /*8960*/  ISETP.GT.U32.AND P2, PT, R110, 0xf, PT ;  /* 0x0000000f6e00780c */ /* 0x000fe40003f44070 */
[----:B------:R-:W-:Y:S11]  /*8970*/  BRA.DIV UR33, `(.L_x_10571) ;  /* 0x0000006e21287947 */ /* 0x000ff6000b800000 */
[----:B-1----:R1:W1:Y:S04]  /*8980*/  SHFL.DOWN PT, R71, R250, 0x10, 0x1f ;  /* 0x0a001f00fa477f89 */ /* 0x00226800000e0000 */
[----:B------:R0:W1:Y:S04]  /*8990*/  SHFL.DOWN PT, R245, R74, 0x10, 0x1f ;  /* 0x0a001f004af57f89 */ /* 0x00006800000e0000 */
[----:B------:R1:W1:Y:S04]  /*89a0*/  SHFL.DOWN PT, R247, R75, 0x10, 0x1f ;  /* 0x0a001f004bf77f89 */ /* 0x00026800000e0000 */
[----:B0-----:R0:W0:Y:S02]  /*89b0*/  SHFL.DOWN PT, R251, R249, 0x10, 0x1f ;  /* 0x0a001f00f9fb7f89 */ /* 0x00102400000e0000 */
.L_x_10724:
        /* <DEDUP_REMOVED lines=12> */
.L_x_10573:
[----:B------:R-:W-:Y:S05]  /*8a80*/  BSYNC.RECONVERGENT B1 ;  /* 0x0000000000017941 */ /* 0x000fea0003800200 */
.L_x_10572:
        /* <DEDUP_REMOVED lines=26> */
.L_x_10738:
        /* <DEDUP_REMOVED lines=14> */
.L_x_10576:
[----:B------:R-:W-:Y:S05]  /*8d10*/  BSYNC.RECONVERGENT B1 ;  /* 0x0000000000017941 */ /* 0x000fea0003800200 */
.L_x_10575:
        /* <DEDUP_REMOVED lines=16> */
.L_x_10558:
[----:B------:R-:W-:Y:S05]  /*8e20*/  BSYNC B0 ;  /* 0x0000000000007941 */ /* 0x000fea0003800000 */
.L_x_10557:
        /* <DEDUP_REMOVED lines=47> */
[----:B------:R-:W-:Y:S01]  /*9120*/  ULEA UR33, UR18, 0xfffff800, 0xb ;  /* 0xfffff80012217891 */ /* 0x000fe2000f8e58ff */
[----:B------:R-:W-:Y:S01]  /*9130*/  FFMA.FTZ R71, R179, R240, R168 ;  /* 0x000000f0b3477223 */ /* 0x000fe200000100a8 */
[----:B------:R-:W-:Y:S01]  /*9140*/  FFMA.FTZ R69, -R0, R69, RZ ;  /* 0x0000004500457223 */ /* 0x000fe200000101ff */
[----:B------:R-:W-:Y:S01]  /*9150*/  FMUL.FTZ R158, R158, R234 ;  /* 0x000000ea9e9e7220 */ /* 0x000fe20000410000 */
[----:B------:R-:W-:Y:S01]  /*9160*/  USHF.R.S32.HI UR34, URZ, 0x1f, UR33 ;  /* 0x0000001fff227899 */ /* 0x000fe20008011421 */
[----:B------:R-:W-:Y:S01]  /*9170*/  FFMA.FTZ R67, R15, R66, R170 ;  /* 0x000000420f437223 */ /* 0x000fe200000100aa */
[----:B------:R-:W-:Y:S01]  /*9180*/  FFMA.FTZ R69, -R16, R151, R69 ;  /* 0x0000009710457223 */ /* 0x000fe20000010145 */
[----:B------:R-:W-:Y:S01]  /*9190*/  FFMA.FTZ R155, R155, R207, R158 ;  /* 0x000000cf9b9b7223 */ /* 0x000fe2000001009e */
[----:B------:R-:W-:Y:S01]  /*91a0*/  FMUL.FTZ R167, R167, R228 ;  /* 0x000000e4a7a77220 */ /* 0x000fe20000410000 */
[----:B------:R-:W-:Y:S01]  /*91b0*/  FMUL.FTZ R158, R175, R216 ;  /* 0x000000d8af9e7220 */ /* 0x000fe20000410000 */
[----:B------:R-:W-:Y:S01]  /*91c0*/  FFMA.FTZ R69, -R15, R72, R69 ;  /* 0x000000480f457223 */ /* 0x000fe20000010145 */
[----:B------:R-:W-:Y:S01]  /*91d0*/  FMUL.FTZ R162, R162, R230 ;  /* 0x000000e6a2a27220 */ /* 0x000fe20000410000 */
[----:B------:R-:W-:Y:S01]  /*91e0*/  FFMA.FTZ R163, R163, R212, R167 ;  /* 0x000000d4a3a37223 */ /* 0x000fe200000100a7 */
[----:B------:R-:W-:Y:S01]  /*91f0*/  FFMA.FTZ R158, R171, R220, -R158 ;  /* 0x000000dcab9e7223 */ /* 0x000fe2000001089e */
[----:B------:R-:W-:Y:S01]  /*9200*/  FMUL.FTZ R167, R178, R217 ;  /* 0x000000d9b2a77220 */ /* 0x000fe20000410000 */
[----:B------:R-:W-:Y:S01]  /*9210*/  FFMA.FTZ R159, R159, R209, R162 ;  /* 0x000000d19f9f7223 */ /* 0x000fe200000100a2 */
[----:B------:R-:W-:Y:S01]  /*9220*/  FMUL.FTZ R162, R180, R218 ;  /* 0x000000dab4a27220 */ /* 0x000fe20000410000 */
[----:B------:R-:W-:Y:S01]  /*9230*/  ISETP.NE.AND P2, PT, R100, RZ, PT ;  /* 0x000000ff6400720c */ /* 0x000fe20003f45270 */
[----:B------:R-:W-:Y:S01]  /*9240*/  FFMA.FTZ R167, R174, R219, -R167 ;  /* 0x000000dbaea77223 */ /* 0x000fe200000108a7 */
[----:B------:R-:W-:Y:S01]  /*9250*/  FMUL.FTZ R175, R175, R220 ;  /* 0x000000dcafaf7220 */ /* 0x000fe20000410000 */
[----:B------:R-:W-:Y:S01]  /*9260*/  FFMA.FTZ R162, R177, R243, -R162 ;  /* 0x000000f3b1a27223 */ /* 0x000fe200000108a2 */
[----:B------:R-:W-:Y:S01]  /*9270*/  FMUL.FTZ R178, R178, R219 ;  /* 0x000000dbb2b27220 */ /* 0x000fe20000410000 */
[----:B------:R-:W-:Y:S01]  /*9280*/  FMUL.FTZ R173, R173, R224 ;  /* 0x000000e0adad7220 */ /* 0x000fe20000410000 */
[----:B------:R-:W-:Y:S01]  /*9290*/  FFMA.FTZ R160, R171, R216, R175 ;  /* 0x000000d8aba07223 */ /* 0x000fe200000100af */
[----:B------:R-:W-:Y:S01]  /*92a0*/  FMUL.FTZ R197, R197, R240 ;  /* 0x000000f0c5c57220 */ /* 0x000fe20000410000 */
[-C--:B-1----:R-:W-:Y:S01]  /*92b0*/  FMUL.FTZ R168, R64, R119.reuse ;  /* 0x0000007740a87220 */ /* 0x082fe20000410000 */
[----:B------:R-:W-:Y:S01]  /*92c0*/  FMUL.FTZ R119, R65, R119 ;  /* 0x0000007741777220 */ /* 0x000fe20000410000 */
[----:B------:R-:W-:Y:S01]  /*92d0*/  FFMA.FTZ R169, R169, R214, R173 ;  /* 0x000000d6a9a97223 */ /* 0x000fe200000100ad */
        /* <DEDUP_REMOVED lines=24> */
[----:B------:R-:W-:Y:S01]  /*9460*/  FFMA.FTZ R72, R12, R73, R65 ;  /* 0x000000490c487223 */ /* 0x000fe20000010041 */
[----:B------:R-:W-:Y:S01]  /*9470*/  LEA.HI.X R69, R66, UR17, R69, 0x2, P0 ;  /* 0x0000001142457c11 */ /* 0x000fe200080f1445 */
[C---:B------:R-:W-:Y:S01]  /*9480*/  FFMA.FTZ R65, R121.reuse, R204, R70 ;  /* 0x000000cc79417223 */ /* 0x040fe20000010046 */
[----:B------:R-:W-:Y:S01]  /*9490*/  FFMA.FTZ R66, R121, R182, -R67 ;  /* 0x000000b679427223 */ /* 0x000fe20000010843 */
[----:B------:R-:W-:Y:S01]  /*94a0*/  FFMA.FTZ R67, R11, R74, R72 ;  /* 0x0000004a0b437223 */ /* 0x000fe20000010048 */
[----:B------:R-:W-:Y:S01]  /*94b0*/  VOTEU.ALL UP0, P2 ;  /* 0x0000000000ff7886 */ /* 0x000fe20001000000 */
[----:B------:R-:W-:Y:S01]  /*94c0*/  FFMA.FTZ R203, R4, R203, R65 ;  /* 0x000000cb04cb7223 */ /* 0x000fe20000010041 */
[----:B------:R-:W-:Y:S01]  /*94d0*/  FADD.FTZ R183, R183, R66 ;  /* 0x00000042b7b77221 */ /* 0x000fe20000010000 */
[----:B------:R-:W-:Y:S01]  /*94e0*/  FFMA.FTZ R70, R10, R153, R67 ;  /* 0x000000990a467223 */ /* 0x000fe20000010043 */
[----:B------:R-:W-:Y:S01]  /*94f0*/  FMUL.FTZ R75, R128, UR47 ;  /* 0x0000002f804b7c20 */ /* 0x000fe20008410000 */
[C---:B------:R-:W-:Y:S01]  /*9500*/  FMUL.FTZ R66, R122.reuse, R203 ;  /* 0x000000cb7a427220 */ /* 0x040fe20000410000 */
[-C--:B------:R-:W-:Y:S01]  /*9510*/  FMUL.FTZ R122, R122, R183.reuse ;  /* 0x000000b77a7a7220 */ /* 0x080fe20000410000 */
[----:B------:R-:W-:Y:S01]  /*9520*/  FFMA.FTZ R67, R9, R152, R70 ;  /* 0x0000009809437223 */ /* 0x000fe20000010046 */
[----:B------:R-:W-:Y:S01]  /*9530*/  @!UP0 ULEA UR33, UR8, UR9, 0x4 ;  /* 0x0000000908218291 */ /* 0x000fe2000f8e20ff */
[C---:B------:R-:W-:Y:S01]  /*9540*/  FFMA.FTZ R65, R123.reuse, R183, -R66 ;  /* 0x000000b77b417223 */ /* 0x040fe20000010842 */
[----:B------:R-:W-:Y:S01]  /*9550*/  FFMA.FTZ R122, R123, R203, R122 ;  /* 0x000000cb7b7a7223 */ /* 0x000fe2000001007a */
[----:B------:R-:W-:Y:S01]  /*9560*/  FFMA.FTZ R66, R8, R157, R67 ;  /* 0x0000009d08427223 */ /* 0x000fe20000010043 */
[----:B------:R-:W-:Y:S01]  /*9570*/  FFMA.FTZ R75, R238, UR48, -R75 ;  /* 0x00000030ee4b7c23 */ /* 0x000fe2000801084b */
[----:B------:R-:W-:Y:S01]  /*9580*/  FADD.FTZ R184, R184, R65 ;  /* 0x00000041b8b87221 */ /* 0x000fe20000010000 */
[----:B------:R-:W-:Y:S01]  /*9590*/  FFMA.FTZ R202, R5, R202, R122 ;  /* 0x000000ca05ca7223 */ /* 0x000fe2000001007a */
[----:B------:R-:W-:Y:S01]  /*95a0*/  FFMA.FTZ R67, R7, R154, R66 ;  /* 0x0000009a07437223 */ /* 0x000fe20000010042 */
[----:B------:R-:W-:Y:S01]  /*95b0*/  FMUL.FTZ R75, R16, R75 ;  /* 0x0000004b104b7220 */ /* 0x000fe20000410000 */
[C---:B------:R-:W-:Y:S01]  /*95c0*/  FMUL.FTZ R66, R124.reuse, R184 ;  /* 0x000000b87c427220 */ /* 0x040fe20000410000 */
[-C--:B------:R-:W-:Y:S01]  /*95d0*/  FMUL.FTZ R65, R124, R202.reuse ;  /* 0x000000ca7c417220 */ /* 0x080fe20000410000 */
[C---:B------:R-:W-:Y:S01]  /*95e0*/  FFMA.FTZ R72, R6.reuse, R161, R67 ;  /* 0x000000a106487223 */ /* 0x040fe20000010043 */
[----:B------:R-:W-:Y:S01]  /*95f0*/  P2R R67, PR, RZ, 0x4 ;  /* 0x00000004ff437803 */ /* 0x000fe20000000000 */
[C---:B------:R-:W-:Y:S01]  /*9600*/  FFMA.FTZ R66, R125.reuse, R202, R66 ;  /* 0x000000ca7d427223 */ /* 0x040fe20000010042 */
[----:B------:R-:W-:Y:S01]  /*9610*/  FFMA.FTZ R70, R125, R184, -R65 ;  /* 0x000000b87d467223 */ /* 0x000fe20000010841 */
[----:B------:R-:W-:Y:S01]  /*9620*/  FFMA.FTZ R65, R5, R158, R72 ;  /* 0x0000009e05417223 */ /* 0x000fe20000010048 */
[----:B------:R-:W-:Y:S01]  /*9630*/  MOV R67, UR9 ;  /* 0x0000000900437c02 */ /* 0x000fe20008000f00 */
[----:B------:R-:W-:Y:S01]  /*9640*/  FFMA.FTZ R201, R6, R201, R66 ;  /* 0x000000c906c97223 */ /* 0x000fe20000010042 */
[----:B------:R-:W-:Y:S01]  /*9650*/  FADD.FTZ R185, R185, R70 ;  /* 0x00000046b9b97221 */ /* 0x000fe20000010000 */
[----:B------:R-:W-:Y:S01]  /*9660*/  FFMA.FTZ R70, R4, R167, R65 ;  /* 0x000000a704467223 */ /* 0x000fe20000010041 */
[----:B0-----:R0:W-:Y:S01]  /*9670*/  @!P2 STS.128 [UR33+0x4be0], R60 ;  /* 0x004be03cff00a988 */ /* 0x0011e20008000c21 */
[----:B------:R-:W-:Y:S01]  /*9680*/  FMUL.FTZ R72, R129, UR48 ;  /* 0x0000003081487c20 */ /* 0x000fe20008410000 */
[C---:B------:R-:W-:Y:S01]  /*9690*/  FMUL.FTZ R66, R126.reuse, R185 ;  /* 0x000000b97e427220 */ /* 0x040fe20000410000 */
[-C--:B------:R-:W-:Y:S01]  /*96a0*/  FMUL.FTZ R126, R126, R201.reuse ;  /* 0x000000c97e7e7220 */ /* 0x080fe20000410000 */
[----:B------:R-:W-:Y:S01]  /*96b0*/  FFMA.FTZ R65, R3, R162, R70 ;  /* 0x000000a203417223 */ /* 0x000fe20000010046 */
[----:B------:R-:W-:Y:S01]  /*96c0*/  FMUL.FTZ R70, R129, UR47 ;  /* 0x0000002f81467c20 */ /* 0x000fe20008410000 */
[C---:B------:R-:W-:Y:S01]  /*96d0*/  FFMA.FTZ R66, R127.reuse, R201, R66 ;  /* 0x000000c97f427223 */ /* 0x040fe20000010042 */
[----:B------:R-:W-:Y:S01]  /*96e0*/  FFMA.FTZ R127, R127, R185, -R126 ;  /* 0x000000b97f7f7223 */ /* 0x000fe2000001087e */
[----:B------:R-:W-:Y:S01]  /*96f0*/  FMUL.FTZ R117, R128, UR48 ;  /* 0x0000003080757c20 */ /* 0x000fe20008410000 */
[----:B------:R-:W-:Y:S01]  /*9700*/  FFMA.FTZ R73, R241, UR48, -R70 ;  /* 0x00000030f1497c23 */ /* 0x000fe20008010846 */
[----:B------:R-:W-:Y:S01]  /*9710*/  FFMA.FTZ R200, R7, R200, R66 ;  /* 0x000000c807c87223 */ /* 0x000fe20000010042 */
[----:B------:R-:W-:Y:S01]  /*9720*/  FADD.FTZ R186, R186, R127 ;  /* 0x0000007fbaba7221 */ /* 0x000fe20000010000 */
[----:B------:R-:W-:-:S02]  /*9730*/  IMAD R66, R100, 0x84, R67 ;  /* 0x0000008464427824 */ /* 0x000fc400078e0243 */
[----:B------:R-:W-:Y:S01]  /*9740*/  FMUL.FTZ R73, R0, R73 ;  /* 0x0000004900497220 */ /* 0x000fe20000410000 */
[C---:B------:R-:W-:Y:S01]  /*9750*/  FMUL.FTZ R70, R130.reuse, R200 ;  /* 0x000000c882467220 */ /* 0x040fe20000410000 */
[-C--:B------:R-:W-:Y:S01]  /*9760*/  FMUL.FTZ R67, R130, R186.reuse ;  /* 0x000000ba82437220 */ /* 0x080fe20000410000 */
[----:B0-----:R-:W-:Y:S01]  /*9770*/  FMUL.FTZ R62, R206, UR47 ;  /* 0x0000002fce3e7c20 */ /* 0x001fe20008410000 */
[----:B------:R-:W-:Y:S01]  /*9780*/  STS [R66+0x1088], R75 ;  /* 0x0010884b42007388 */ /* 0x000fe20000000800 */
[C---:B------:R-:W-:Y:S01]  /*9790*/  FFMA.FTZ R70, R131.reuse, R186, -R70 ;  /* 0x000000ba83467223 */ /* 0x040fe20000010846 */
[----:B------:R-:W-:Y:S01]  /*97a0*/  FFMA.FTZ R67, R131, R200, R67 ;  /* 0x000000c883437223 */ /* 0x000fe20000010043 */
[----:B------:R-:W-:Y:S01]  /*97b0*/  FFMA.FTZ R62, R237, UR48, -R62 ;  /* 0x00000030ed3e7c23 */ /* 0x000fe2000801083e */
[----:B------:R-:W-:Y:S01]  /*97c0*/  STS [R66+0x1080], R73 ;  /* 0x0010804942007388 */ /* 0x000fe20000000800 */
[----:B------:R-:W-:Y:S01]  /*97d0*/  FADD.FTZ R187, R187, R70 ;  /* 0x00000046bbbb7221 */ /* 0x000fe20000010000 */
[----:B------:R-:W-:Y:S01]  /*97e0*/  FFMA.FTZ R199, R8, R199, R67 ;  /* 0x000000c708c77223 */ /* 0x000fe20000010043 */
[----:B------:R-:W-:Y:S01]  /*97f0*/  FFMA.FTZ R67, R241, UR47, R72 ;  /* 0x0000002ff1437c23 */ /* 0x000fe20008010048 */
[----:B------:R-:W-:Y:S01]  /*9800*/  FFMA.FTZ R117, R238, UR47, R117 ;  /* 0x0000002fee757c23 */ /* 0x000fe20008010075 */
[C---:B------:R-:W-:Y:S01]  /*9810*/  FMUL.FTZ R70, R132.reuse, R187 ;  /* 0x000000bb84467220 */ /* 0x040fe20000410000 */
[----:B------:R-:W-:Y:S01]  /*9820*/  FMUL.FTZ R132, R132, R199 ;  /* 0x000000c784847220 */ /* 0x000fe20000410000 */
[----:B------:R-:W-:Y:S01]  /*9830*/  FMUL.FTZ R67, R0, -R67 ;  /* 0x8000004300437220 */ /* 0x000fe20000410000 */
[----:B------:R-:W-:Y:S01]  /*9840*/  FFMA.FTZ R72, R80, -R95, R241 ;  /* 0x8000005f50487223 */ /* 0x000fe200000100f1 */
[C---:B------:R-:W-:Y:S01]  /*9850*/  FFMA.FTZ R70, R133.reuse, R199, R70 ;  /* 0x000000c785467223 */ /* 0x040fe20000010046 */
[----:B------:R-:W-:Y:S01]  /*9860*/  FFMA.FTZ R133, R133, R187, -R132 ;  /* 0x000000bb85857223 */ /* 0x000fe20000010884 */
[----:B------:R-:W-:Y:S01]  /*9870*/  FMUL.FTZ R117, R16, -R117 ;  /* 0x8000007510757220 */ /* 0x000fe20000410000 */
[----:B------:R0:W-:Y:S01]  /*9880*/  STS [R66+0x1084], R67 ;  /* 0x0010844342007388 */ /* 0x0001e20000000800 */
[----:B------:R-:W-:Y:S01]  /*9890*/  FFMA.FTZ R198, R9, R198, R70 ;  /* 0x000000c609c67223 */ /* 0x000fe20000010046 */
[----:B------:R-:W-:Y:S01]  /*98a0*/  FADD.FTZ R188, R188, R133 ;  /* 0x00000085bcbc7221 */ /* 0x000fe20000010000 */
[----:B------:R-:W-:Y:S01]  /*98b0*/  FMUL.FTZ R70, R206, UR48 ;  /* 0x00000030ce467c20 */ /* 0x000fe20008410000 */
[----:B------:R-:W-:Y:S01]  /*98c0*/  STS [R66+0x108c], R117 ;  /* 0x00108c7542007388 */ /* 0x000fe20000000800 */
[C---:B------:R-:W-:Y:S01]  /*98d0*/  FMUL.FTZ R63, R134.reuse, R198 ;  /* 0x000000c6863f7220 */ /* 0x040fe20000410000 */
[----:B------:R-:W-:Y:S01]  /*98e0*/  FMUL.FTZ R60, R134, R188 ;  /* 0x000000bc863c7220 */ /* 0x000fe20000410000 */
[----:B------:R-:W-:Y:S01]  /*98f0*/  FFMA.FTZ R70, R237, UR47, R70 ;  /* 0x0000002fed467c23 */ /* 0x000fe20008010046 */
[----:B------:R-:W-:Y:S01]  /*9900*/  FMUL.FTZ R116, R213, UR47 ;  /* 0x0000002fd5747c20 */ /* 0x000fe20008410000 */
[----:B------:R-:W-:Y:S01]  /*9910*/  FFMA.FTZ R237, R78, -R93, R237 ;  /* 0x8000005d4eed7223 */ /* 0x000fe200000100ed */
[C---:B------:R-:W-:Y:S01]  /*9920*/  FFMA.FTZ R61, R135.reuse, R198, R60 ;  /* 0x000000c6873d7223 */ /* 0x040fe2000001003c */
[----:B------:R-:W-:Y:S01]  /*9930*/  FFMA.FTZ R60, R135, R188, -R63 ;  /* 0x000000bc873c7223 */ /* 0x000fe2000001083f */
[----:B0-----:R-:W-:Y:S01]  /*9940*/  FMUL.FTZ R67, R15, R62 ;  /* 0x0000003e0f437220 */ /* 0x001fe20000410000 */
[----:B------:R-:W-:Y:S01]  /*9950*/  FMUL.FTZ R62, R208, UR47 ;  /* 0x0000002fd03e7c20 */ /* 0x000fe20008410000 */
[----:B------:R-:W-:Y:S01]  /*9960*/  FFMA.FTZ R239, R10, R239, R61 ;  /* 0x000000ef0aef7223 */ /* 0x000fe2000001003d */
[----:B------:R-:W-:Y:S01]  /*9970*/  FMUL.FTZ R61, R207, UR47 ;  /* 0x0000002fcf3d7c20 */ /* 0x000fe20008410000 */
[----:B------:R-:W-:Y:S01]  /*9980*/  FADD.FTZ R189, R189, R60 ;  /* 0x0000003cbdbd7221 */ /* 0x000fe20000010000 */
[----:B------:R0:W-:Y:S01]  /*9990*/  STS [R66+0x1090], R67 ;  /* 0x0010904342007388 */ /* 0x0001e20000000800 */
[----:B------:R-:W-:Y:S01]  /*99a0*/  FMUL.FTZ R60, R136, R239 ;  /* 0x000000ef883c7220 */ /* 0x000fe20000410000 */
[----:B------:R-:W-:Y:S01]  /*99b0*/  FFMA.FTZ R61, R234, UR48, -R61 ;  /* 0x00000030ea3d7c23 */ /* 0x000fe2000801083d */
[----:B------:R-:W-:Y:S01]  /*99c0*/  FMUL.FTZ R136, R136, R189 ;  /* 0x000000bd88887220 */ /* 0x000fe20000410000 */
[----:B------:R-:W-:Y:S01]  /*99d0*/  FFMA.FTZ R62, R233, UR48, -R62 ;  /* 0x00000030e93e7c23 */ /* 0x000fe2000801083e */
[----:B------:R-:W-:Y:S01]  /*99e0*/  FMUL.FTZ R73, R15, -R70 ;  /* 0x800000460f497220 */ /* 0x000fe20000410000 */
        /* <DEDUP_REMOVED lines=8> */
[----:B------:R-:W-:Y:S01]  /*9a70*/  FFMA.FTZ R70, R233, UR47, R70 ;  /* 0x0000002fe9467c23 */ /* 0x000fe20008010046 */
[C---:B------:R-:W-:Y:S01]  /*9a80*/  FMUL.FTZ R60, R138.reuse, R190 ;  /* 0x000000be8a3c7220 */ /* 0x040fe20000410000 */
[-C--:B------:R-:W-:Y:S01]  /*9a90*/  FMUL.FTZ R63, R138, R236.reuse ;  /* 0x000000ec8a3f7220 */ /* 0x080fe20000410000 */
[----:B0-----:R-:W-:Y:S01]  /*9aa0*/  FFMA.FTZ R67, R234, UR47, R61 ;  /* 0x0000002fea437c23 */ /* 0x001fe2000801003d */
[----:B------:R0:W-:Y:S01]  /*9ab0*/  STS [R66+0x1098], R75 ;  /* 0x0010984b42007388 */ /* 0x0001e20000000800 */
[C---:B------:R-:W-:Y:S01]  /*9ac0*/  FFMA.FTZ R61, R139.reuse, R236, R60 ;  /* 0x000000ec8b3d7223 */ /* 0x040fe2000001003c */
[----:B------:R-:W-:Y:S01]  /*9ad0*/  FFMA.FTZ R60, R139, R190, -R63 ;  /* 0x000000be8b3c7223 */ /* 0x000fe2000001083f */
[----:B------:R-:W-:Y:S01]  /*9ae0*/  FMUL.FTZ R63, R13, -R70 ;  /* 0x800000460d3f7220 */ /* 0x000fe20000410000 */
[----:B------:R-:W-:Y:S01]  /*9af0*/  FMUL.FTZ R67, R14, -R67 ;  /* 0x800000430e437220 */ /* 0x000fe20000410000 */
[----:B------:R-:W-:Y:S01]  /*9b00*/  FFMA.FTZ R235, R12, R235, R61 ;  /* 0x000000eb0ceb7223 */ /* 0x000fe2000001003d */
[----:B------:R-:W-:Y:S01]  /*9b10*/  FADD.FTZ R191, R191, R60 ;  /* 0x0000003cbfbf7221 */ /* 0x000fe20000010000 */
[----:B------:R-:W-:Y:S01]  /*9b20*/  FMUL.FTZ R61, R13, R62 ;  /* 0x0000003e0d3d7220 */ /* 0x000fe20000410000 */
[C---:B-1----:R-:W-:Y:S01]  /*9b30*/  FMUL.FTZ R73, R209.reuse, UR47 ;  /* 0x0000002fd1497c20 */ /* 0x042fe20008410000 */
[----:B------:R-:W-:Y:S01]  /*9b40*/  STS [R66+0x10a4], R63 ;  /* 0x0010a43f42007388 */ /* 0x000fe20000000800 */
[C---:B------:R-:W-:Y:S01]  /*9b50*/  FMUL.FTZ R60, R140.reuse, R191 ;  /* 0x000000bf8c3c7220 */ /* 0x040fe20000410000 */
[-C--:B------:R-:W-:Y:S01]  /*9b60*/  FMUL.FTZ R140, R140, R235.reuse ;  /* 0x000000eb8c8c7220 */ /* 0x080fe20000410000 */
[----:B0-----:R-:W-:Y:S01]  /*9b70*/  FMUL.FTZ R75, R209, UR48 ;  /* 0x00000030d14b7c20 */ /* 0x001fe20008410000 */
[----:B------:R0:W-:Y:S01]  /*9b80*/  STS [R66+0x10a0], R61 ;  /* 0x0010a03d42007388 */ /* 0x0001e20000000800 */
[C---:B------:R-:W-:Y:S01]  /*9b90*/  FFMA.FTZ R60, R141.reuse, R235, R60 ;  /* 0x000000eb8d3c7223 */ /* 0x040fe2000001003c */
[----:B------:R-:W-:Y:S01]  /*9ba0*/  FFMA.FTZ R141, R141, R191, -R140 ;  /* 0x000000bf8d8d7223 */ /* 0x000fe2000001088c */
[----:B------:R-:W-:Y:S01]  /*9bb0*/  FFMA.FTZ R75, R230, UR47, R75 ;  /* 0x0000002fe64b7c23 */ /* 0x000fe2000801004b */
[----:B------:R1:W-:Y:S01]  /*9bc0*/  STS [R66+0x109c], R67 ;  /* 0x00109c4342007388 */ /* 0x0003e20000000800 */
[----:B------:R-:W-:Y:S01]  /*9bd0*/  FFMA.FTZ R232, R13, R232, R60 ;  /* 0x000000e80de87223 */ /* 0x000fe2000001003c */
[----:B------:R-:W-:Y:S01]  /*9be0*/  FMUL.FTZ R60, R210, UR47 ;  /* 0x0000002fd23c7c20 */ /* 0x000fe20008410000 */
[----:B------:R-:W-:Y:S01]  /*9bf0*/  FADD.FTZ R192, R192, R141 ;  /* 0x0000008dc0c07221 */ /* 0x000fe20000010000 */
[----:B------:R-:W-:Y:S01]  /*9c00*/  FFMA.FTZ R73, R230, UR48, -R73 ;  /* 0x00000030e6497c23 */ /* 0x000fe20008010849 */
[----:B------:R-:W-:Y:S01]  /*9c10*/  FMUL.FTZ R75, R12, -R75 ;  /* 0x8000004b0c4b7220 */ /* 0x000fe20000410000 */
[----:B------:R-:W-:Y:S01]  /*9c20*/  FFMA.FTZ R62, R231, UR48, -R60 ;  /* 0x00000030e73e7c23 */ /* 0x000fe2000801083c */
[C---:B------:R-:W-:Y:S01]  /*9c30*/  FMUL.FTZ R60, R142.reuse, R232 ;  /* 0x000000e88e3c7220 */ /* 0x040fe20000410000 */
[----:B0-----:R-:W-:Y:S01]  /*9c40*/  FMUL.FTZ R61, R142, R192 ;  /* 0x000000c08e3d7220 */ /* 0x001fe20000410000 */
[----:B------:R-:W-:Y:S01]  /*9c50*/  FMUL.FTZ R73, R12, R73 ;  /* 0x000000490c497220 */ /* 0x000fe20000410000 */
[----:B------:R-:W-:Y:S01]  /*9c60*/  FMUL.FTZ R63, R11, R62 ;  /* 0x0000003e0b3f7220 */ /* 0x000fe20000410000 */
[C---:B------:R-:W-:Y:S01]  /*9c70*/  FFMA.FTZ R60, R143.reuse, R192, -R60 ;  /* 0x000000c08f3c7223 */ /* 0x040fe2000001083c */
[----:B------:R-:W-:Y:S01]  /*9c80*/  FFMA.FTZ R61, R143, R232, R61 ;  /* 0x000000e88f3d7223 */ /* 0x000fe2000001003d */
[----:B-1----:R-:W-:Y:S01]  /*9c90*/  FMUL.FTZ R67, R212, UR48 ;  /* 0x00000030d4437c20 */ /* 0x002fe20008410000 */
[----:B------:R-:W-:Y:S01]  /*9ca0*/  STS [R66+0x10ac], R75 ;  /* 0x0010ac4b42007388 */ /* 0x000fe20000000800 */
[----:B------:R-:W-:Y:S01]  /*9cb0*/  FADD.FTZ R193, R193, R60 ;  /* 0x0000003cc1c17221 */ /* 0x000fe20000010000 */
[----:B------:R-:W-:Y:S01]  /*9cc0*/  FFMA.FTZ R229, R14, R229, R61 ;  /* 0x000000e50ee57223 */ /* 0x000fe2000001003d */
[----:B------:R-:W-:Y:S01]  /*9cd0*/  FMUL.FTZ R61, R212, UR47 ;  /* 0x0000002fd43d7c20 */ /* 0x000fe20008410000 */
[----:B------:R0:W-:Y:S01]  /*9ce0*/  STS [R66+0x10b0], R63 ;  /* 0x0010b03f42007388 */ /* 0x0001e20000000800 */
[C---:B------:R-:W-:Y:S01]  /*9cf0*/  FMUL.FTZ R60, R144.reuse, R193 ;  /* 0x000000c1903c7220 */ /* 0x040fe20000410000 */
[-C--:B------:R-:W-:Y:S01]  /*9d00*/  FMUL.FTZ R144, R144, R229.reuse ;  /* 0x000000e590907220 */ /* 0x080fe20000410000 */
[----:B------:R-:W-:Y:S01]  /*9d10*/  FFMA.FTZ R61, R228, UR48, -R61 ;  /* 0x00000030e43d7c23 */ /* 0x000fe2000801083d */
[----:B------:R1:W-:Y:S01]  /*9d20*/  STS [R66+0x10a8], R73 ;  /* 0x0010a84942007388 */ /* 0x0003e20000000800 */
[C---:B------:R-:W-:Y:S01]  /*9d30*/  FFMA.FTZ R60, R145.reuse, R229, R60 ;  /* 0x000000e5913c7223 */ /* 0x040fe2000001003c */
[----:B------:R-:W-:Y:S01]  /*9d40*/  FFMA.FTZ R145, R145, R193, -R144 ;  /* 0x000000c191917223 */ /* 0x000fe20000010890 */
[----:B------:R-:W-:Y:S01]  /*9d50*/  FMUL.FTZ R62, R210, UR48 ;  /* 0x00000030d23e7c20 */ /* 0x000fe20008410000 */
[----:B------:R-:W-:Y:S01]  /*9d60*/  FMUL.FTZ R70, R211, UR48 ;  /* 0x00000030d3467c20 */ /* 0x000fe20008410000 */
[----:B------:R-:W-:Y:S01]  /*9d70*/  FFMA.FTZ R226, R15, R226, R60 ;  /* 0x000000e20fe27223 */ /* 0x000fe2000001003c */
[----:B------:R-:W-:Y:S01]  /*9d80*/  FADD.FTZ R194, R194, R145 ;  /* 0x00000091c2c27221 */ /* 0x000fe20000010000 */
[----:B0-----:R-:W-:Y:S01]  /*9d90*/  FFMA.FTZ R63, R228, UR47, R67 ;  /* 0x0000002fe43f7c23 */ /* 0x001fe20008010043 */
[----:B------:R-:W-:Y:S01]  /*9da0*/  FFMA.FTZ R62, R231, UR47, R62 ;  /* 0x0000002fe73e7c23 */ /* 0x000fe2000801003e */
[----:B------:R-:W-:Y:S01]  /*9db0*/  FFMA.FTZ R70, R227, UR47, R70 ;  /* 0x0000002fe3467c23 */ /* 0x000fe20008010046 */
[----:B------:R-:W-:Y:S01]  /*9dc0*/  FMUL.FTZ R60, R146, R194 ;  /* 0x000000c2923c7220 */ /* 0x000fe20000410000 */
[----:B------:R-:W-:Y:S01]  /*9dd0*/  FMUL.FTZ R75, R10, -R63 ;  /* 0x8000003f0a4b7220 */ /* 0x000fe20000410000 */
[-C--:B------:R-:W-:Y:S01]  /*9de0*/  FMUL.FTZ R63, R146, R226.reuse ;  /* 0x000000e2923f7220 */ /* 0x080fe20000410000 */
[----:B-1----:R-:W-:Y:S01]  /*9df0*/  FMUL.FTZ R73, R10, R61 ;  /* 0x0000003d0a497220 */ /* 0x002fe20000410000 */
[----:B------:R-:W-:Y:S01]  /*9e00*/  FFMA.FTZ R61, R147, R226, R60 ;  /* 0x000000e2933d7223 */ /* 0x000fe2000001003c */
[----:B------:R-:W-:Y:S01]  /*9e10*/  FMUL.FTZ R67, R11, -R62 ;  /* 0x8000003e0b437220 */ /* 0x000fe20000410000 */
[----:B------:R-:W-:Y:S01]  /*9e20*/  FFMA.FTZ R60, R147, R194, -R63 ;  /* 0x000000c2933c7223 */ /* 0x000fe2000001083f */
[----:B------:R-:W-:Y:S01]  /*9e30*/  FMUL.FTZ R62, R211, UR47 ;  /* 0x0000002fd33e7c20 */ /* 0x000fe20008410000 */
[----:B------:R-:W-:Y:S01]  /*9e40*/  FFMA.FTZ R225, R16, R225, R61 ;  /* 0x000000e110e17223 */ /* 0x000fe2000001003d */
[----:B------:R-:W-:Y:S01]  /*9e50*/  FMUL.FTZ R61, R214, UR47 ;  /* 0x0000002fd63d7c20 */ /* 0x000fe20008410000 */
[----:B------:R-:W-:Y:S01]  /*9e60*/  FADD.FTZ R195, R195, R60 ;  /* 0x0000003cc3c37221 */ /* 0x000fe20000010000 */
[----:B------:R0:W-:Y:S01]  /*9e70*/  STS [R66+0x10b4], R67 ;  /* 0x0010b44342007388 */ /* 0x0001e20000000800 */
[----:B------:R-:W-:Y:S01]  /*9e80*/  FFMA.FTZ R62, R227, UR48, -R62 ;  /* 0x00000030e33e7c23 */ /* 0x000fe2000801083e */
[----:B------:R-:W-:Y:S01]  /*9e90*/  FFMA.FTZ R61, R224, UR48, -R61 ;  /* 0x00000030e03d7c23 */ /* 0x000fe2000801083d */
[C---:B------:R-:W-:Y:S01]  /*9ea0*/  FMUL.FTZ R60, R148.reuse, R195 ;  /* 0x000000c3943c7220 */ /* 0x040fe20000410000 */
[----:B------:R-:W-:Y:S01]  /*9eb0*/  FMUL.FTZ R148, R148, R225 ;  /* 0x000000e194947220 */ /* 0x000fe20000410000 */
[----:B------:R1:W-:Y:S01]  /*9ec0*/  STS [R66+0x10bc], R75 ;  /* 0x0010bc4b42007388 */ /* 0x0003e20000000800 */
[----:B------:R-:W-:Y:S01]  /*9ed0*/  FMUL.FTZ R119, R8, R61 ;  /* 0x0000003d08777220 */ /* 0x000fe20000410000 */
[C---:B------:R-:W-:Y:S01]  /*9ee0*/  FFMA.FTZ R61, R149.reuse, R225, R60 ;  /* 0x000000e1953d7223 */ /* 0x040fe2000001003c */
[----:B------:R-:W-:Y:S01]  /*9ef0*/  FFMA.FTZ R149, R149, R195, -R148 ;  /* 0x000000c395957223 */ /* 0x000fe20000010894 */
[----:B------:R-:W-:Y:S01]  /*9f00*/  FMUL.FTZ R63, R9, R62 ;  /* 0x0000003e093f7220 */ /* 0x000fe20000410000 */
[----:B------:R2:W-:Y:S01]  /*9f10*/  STS [R66+0x10b8], R73 ;  /* 0x0010b84942007388 */ /* 0x0005e20000000800 */
[----:B------:R-:W-:Y:S01]  /*9f20*/  FFMA.FTZ R221, R0, R221, R61 ;  /* 0x000000dd00dd7223 */ /* 0x000fe2000001003d */
[----:B------:R-:W-:Y:S01]  /*9f30*/  FADD.FTZ R196, R196, R149 ;  /* 0x00000095c4c47221 */ /* 0x000fe20000010000 */
[----:B------:R-:W-:Y:S01]  /*9f40*/  FMUL.FTZ R117, R214, UR48 ;  /* 0x00000030d6757c20 */ /* 0x000fe20008410000 */
[----:B------:R3:W-:Y:S01]  /*9f50*/  STS [R66+0x10c0], R63 ;  /* 0x0010c03f42007388 */ /* 0x0007e20000000800 */
[-C--:B0-----:R-:W-:Y:S01]  /*9f60*/  FMUL.FTZ R67, R221, R95.reuse ;  /* 0x0000005fdd437220 */ /* 0x081fe20000410000 */
[----:B-1----:R-:W-:Y:S01]  /*9f70*/  FMUL.FTZ R75, R9, -R70 ;  /* 0x80000046094b7220 */ /* 0x002fe20000410000 */
[----:B------:R-:W-:Y:S01]  /*9f80*/  FMUL.FTZ R60, R196, R95 ;  /* 0x0000005fc43c7220 */ /* 0x000fe20000410000 */
[-C--:B------:R-:W-:Y:S01]  /*9f90*/  FMUL.FTZ R70, R225, R96.reuse ;  /* 0x00000060e1467220 */ /* 0x080fe20000410000 */
[----:B------:R-:W-:Y:S01]  /*9fa0*/  FMUL.FTZ R61, R129, R67 ;  /* 0x00000043813d7220 */ /* 0x000fe20000410000 */
[----:B--2---:R-:W-:Y:S01]  /*9fb0*/  FFMA.FTZ R73, R79, -R96, R238 ;  /* 0x800000604f497223 */ /* 0x004fe200000100ee */
[----:B------:R0:W-:Y:S01]  /*9fc0*/  STS [R66+0x10c4], R75 ;  /* 0x0010c44b42007388 */ /* 0x0001e20000000800 */
[----:B------:R-:W-:Y:S01]  /*9fd0*/  FMUL.FTZ R74, R128, R70 ;  /* 0x00000046804a7220 */ /* 0x000fe20000410000 */
[----:B------:R-:W-:Y:S01]  /*9fe0*/  FFMA.FTZ R62, R72, R60, -R61 ;  /* 0x0000003c483e7223 */ /* 0x000fe2000001083d */
[----:B---3--:R-:W-:Y:S01]  /*9ff0*/  FMUL.FTZ R63, R195, R96 ;  /* 0x00000060c33f7220 */ /* 0x008fe20000410000 */
[----:B------:R-:W-:Y:S01]  /*a000*/  FMUL.FTZ R61, R129, R60 ;  /* 0x0000003c813d7220 */ /* 0x000fe20000410000 */
[----:B------:R-:W-:Y:S01]  /*a010*/  FFMA.FTZ R117, R224, UR47, R117 ;  /* 0x0000002fe0757c23 */ /* 0x000fe20008010075 */
[----:B------:R-:W-:Y:S01]  /*a020*/  FADD.FTZ R62, RZ, R62 ;  /* 0x0000003eff3e7221 */ /* 0x000fe20000010000 */
[----:B------:R-:W-:Y:S01]  /*a030*/  FMUL.FTZ R60, R128, R63 ;  /* 0x0000003f803c7220 */ /* 0x000fe20000410000 */
[----:B------:R-:W-:Y:S01]  /*a040*/  FFMA.FTZ R61, R72, R67, R61 ;  /* 0x00000043483d7223 */ /* 0x000fe2000001003d */
[----:B------:R-:W-:Y:S01]  /*a050*/  FFMA.FTZ R116, R223, UR48, -R116 ;  /* 0x00000030df747c23 */ /* 0x000fe20008010874 */
[C---:B0-----:R-:W-:Y:S01]  /*a060*/  FFMA.FTZ R75, R73.reuse, R63, -R74 ;  /* 0x0000003f494b7223 */ /* 0x041fe2000001084a */
[----:B------:R-:W-:Y:S01]  /*a070*/  FFMA.FTZ R60, R73, R70, R60 ;  /* 0x00000046493c7223 */ /* 0x000fe2000001003c */
[----:B------:R-:W-:Y:S01]  /*a080*/  FADD.FTZ R61, RZ, R61 ;  /* 0x0000003dff3d7221 */ /* 0x000fe20000010000 */
[----:B------:R-:W-:Y:S01]  /*a090*/  FMUL.FTZ R117, R8, -R117 ;  /* 0x8000007508757220 */ /* 0x000fe20000410000 */
[----:B------:R-:W-:Y:S01]  /*a0a0*/  FADD.FTZ R62, R62, R75 ;  /* 0x0000004b3e3e7221 */ /* 0x000fe20000010000 */
[-C--:B------:R-:W-:Y:S01]  /*a0b0*/  FMUL.FTZ R75, R226, R93.reuse ;  /* 0x0000005de24b7220 */ /* 0x080fe20000410000 */
[----:B------:R-:W-:Y:S01]  /*a0c0*/  FMUL.FTZ R63, R7, R116 ;  /* 0x00000074073f7220 */ /* 0x000fe20000410000 */
[----:B------:R-:W-:Y:S01]  /*a0d0*/  FADD.FTZ R60, R61, R60 ;  /* 0x0000003c3d3c7221 */ /* 0x000fe20000010000 */
[-C--:B------:R-:W-:Y:S01]  /*a0e0*/  FMUL.FTZ R74, R229, R94.reuse ;  /* 0x0000005ee54a7220 */ /* 0x080fe20000410000 */
[----:B------:R-:W-:Y:S01]  /*a0f0*/  FMUL.FTZ R61, R194, R93 ;  /* 0x0000005dc23d7220 */ /* 0x000fe20000410000 */
[----:B------:R-:W-:Y:S01]  /*a100*/  FMUL.FTZ R116, R206, R75 ;  /* 0x0000004bce747220 */ /* 0x000fe20000410000 */
[----:B------:R0:W-:Y:S01]  /*a110*/  STS [R66+0x10c8], R119 ;  /* 0x0010c87742007388 */ /* 0x0001e20000000800 */
[----:B------:R-:W-:Y:S01]  /*a120*/  FFMA.FTZ R234, R77, -R94, R234 ;  /* 0x8000005e4dea7223 */ /* 0x000fe200000100ea */
[----:B------:R-:W-:Y:S01]  /*a130*/  FMUL.FTZ R118, R213, UR48 ;  /* 0x00000030d5767c20 */ /* 0x000fe20008410000 */
[----:B------:R-:W-:Y:S01]  /*a140*/  FMUL.FTZ R121, R215, UR47 ;  /* 0x0000002fd7797c20 */ /* 0x000fe20008410000 */
[----:B------:R1:W-:Y:S01]  /*a150*/  STS [R66+0x10cc], R117 ;  /* 0x0010cc7542007388 */ /* 0x0003e20000000800 */
[----:B------:R-:W-:Y:S01]  /*a160*/  FMUL.FTZ R120, R191, R92 ;  /* 0x0000005cbf787220 */ /* 0x000fe20000410000 */
[----:B------:R-:W-:Y:S01]  /*a170*/  FFMA.FTZ R118, R223, UR47, R118 ;  /* 0x0000002fdf767c23 */ /* 0x000fe20008010076 */
[----:B------:R-:W-:Y:S01]  /*a180*/  FFMA.FTZ R123, R222, UR48, -R121 ;  /* 0x00000030de7b7c23 */ /* 0x000fe20008010879 */
[----:B------:R2:W-:Y:S01]  /*a190*/  STS [R66+0x10d0], R63 ;  /* 0x0010d03f42007388 */ /* 0x0005e20000000800 */
[----:B------:R-:W-:Y:S01]  /*a1a0*/  FFMA.FTZ R231, R58, -R89, R231 ;  /* 0x800000593ae77223 */ /* 0x000fe200000100e7 */
[----:B0-----:R-:W-:Y:S01]  /*a1b0*/  FMUL.FTZ R119, R207, R74 ;  /* 0x0000004acf777220 */ /* 0x001fe20000410000 */
[----:B------:R-:W-:Y:S01]  /*a1c0*/  FMUL.FTZ R121, R7, -R118 ;  /* 0x8000007607797220 */ /* 0x000fe20000410000 */
[----:B------:R-:W-:Y:S01]  /*a1d0*/  FMUL.FTZ R118, R235, R92 ;  /* 0x0000005ceb767220 */ /* 0x000fe20000410000 */
[----:B------:R-:W-:Y:S01]  /*a1e0*/  FMUL.FTZ R125, R6, R123 ;  /* 0x0000007b067d7220 */ /* 0x000fe20000410000 */
[----:B-1----:R-:W-:Y:S01]  /*a1f0*/  FMUL.FTZ R117, R193, R94 ;  /* 0x0000005ec1757220 */ /* 0x002fe20000410000 */
[----:B------:R-:W-:Y:S01]  /*a200*/  FMUL.FTZ R123, R215, UR48 ;  /* 0x00000030d77b7c20 */ /* 0x000fe20008410000 */
[----:B------:R0:W-:Y:S01]  /*a210*/  STS [R66+0x10d4], R121 ;  /* 0x0010d47942007388 */ /* 0x0001e20000000800 */
[----:B------:R-:W-:Y:S01]  /*a220*/  FMUL.FTZ R122, R209, R118 ;  /* 0x00000076d17a7220 */ /* 0x000fe20000410000 */
[-C--:B--2---:R-:W-:Y:S01]  /*a230*/  FFMA.FTZ R63, R237, R61.reuse, -R116 ;  /* 0x0000003ded3f7223 */ /* 0x084fe20000010874 */
[----:B------:R-:W-:Y:S01]  /*a240*/  FMUL.FTZ R116, R206, R61 ;  /* 0x0000003dce747220 */ /* 0x000fe20000410000 */
[-C--:B------:R-:W-:Y:S01]  /*a250*/  FFMA.FTZ R119, R234, R117.reuse, -R119 ;  /* 0x00000075ea777223 */ /* 0x080fe20000010877 */
[----:B------:R-:W-:Y:S01]  /*a260*/  FMUL.FTZ R117, R207, R117 ;  /* 0x00000075cf757220 */ /* 0x000fe20000410000 */
[----:B------:R-:W-:Y:S01]  /*a270*/  FADD.FTZ R62, R62, R63 ;  /* 0x0000003f3e3e7221 */ /* 0x000fe20000010000 */
[----:B------:R-:W-:Y:S01]  /*a280*/  FFMA.FTZ R61, R237, R75, R116 ;  /* 0x0000004bed3d7223 */ /* 0x000fe20000010074 */
[-C--:B------:R-:W-:Y:S01]  /*a290*/  FFMA.FTZ R116, R76, -R91.reuse, R233 ;  /* 0x8000005b4c747223 */ /* 0x080fe200000100e9 */
[----:B------:R-:W-:Y:S01]  /*a2a0*/  FFMA.FTZ R117, R234, R74, R117 ;  /* 0x0000004aea757223 */ /* 0x000fe20000010075 */
[----:B------:R-:W-:Y:S01]  /*a2b0*/  FADD.FTZ R62, R62, R119 ;  /* 0x000000773e3e7221 */ /* 0x000fe20000010000 */
[----:B------:R-:W-:Y:S01]  /*a2c0*/  FADD.FTZ R60, R60, R61 ;  /* 0x0000003d3c3c7221 */ /* 0x000fe20000010000 */
[-C--:B------:R-:W-:Y:S01]  /*a2d0*/  FMUL.FTZ R61, R192, R91.reuse ;  /* 0x0000005bc03d7220 */ /* 0x080fe20000410000 */
[----:B0-----:R-:W-:Y:S01]  /*a2e0*/  FMUL.FTZ R121, R216, UR47 ;  /* 0x0000002fd8797c20 */ /* 0x001fe20008410000 */
[----:B------:R-:W-:Y:S01]  /*a2f0*/  FFMA.FTZ R119, R59, -R92, R230 ;  /* 0x8000005c3b777223 */ /* 0x000fe200000100e6 */
[----:B------:R-:W-:Y:S01]  /*a300*/  FADD.FTZ R60, R60, R117 ;  /* 0x000000753c3c7221 */ /* 0x000fe20000010000 */
[----:B------:R-:W-:Y:S01]  /*a310*/  FMUL.FTZ R117, R232, R91 ;  /* 0x0000005be8757220 */ /* 0x000fe20000410000 */
[----:B------:R-:W-:Y:S01]  /*a320*/  FFMA.FTZ R124, R220, UR48, -R121 ;  /* 0x00000030dc7c7c23 */ /* 0x000fe20008010879 */
[-C--:B------:R-:W-:Y:S01]  /*a330*/  FFMA.FTZ R121, R119, R120.reuse, -R122 ;  /* 0x0000007877797223 */ /* 0x080fe2000001087a */
[----:B------:R-:W-:Y:S01]  /*a340*/  FMUL.FTZ R120, R209, R120 ;  /* 0x00000078d1787220 */ /* 0x000fe20000410000 */
[----:B------:R-:W-:Y:S01]  /*a350*/  FMUL.FTZ R63, R208, R117 ;  /* 0x00000075d03f7220 */ /* 0x000fe20000410000 */
[----:B------:R-:W-:Y:S01]  /*a360*/  FFMA.FTZ R123, R222, UR47, R123 ;  /* 0x0000002fde7b7c23 */ /* 0x000fe2000801007b */
[----:B------:R0:W-:Y:S01]  /*a370*/  STS [R66+0x10d8], R125 ;  /* 0x0010d87d42007388 */ /* 0x0001e20000000800 */
[----:B------:R-:W-:Y:S01]  /*a380*/  FMUL.FTZ R127, R5, R124 ;  /* 0x0000007c057f7220 */ /* 0x000fe20000410000 */
[-C--:B------:R-:W-:Y:S01]  /*a390*/  FFMA.FTZ R63, R116, R61.reuse, -R63 ;  /* 0x0000003d743f7223 */ /* 0x080fe2000001083f */
[----:B------:R-:W-:Y:S01]  /*a3a0*/  FMUL.FTZ R61, R208, R61 ;  /* 0x0000003dd03d7220 */ /* 0x000fe20000410000 */
[----:B------:R-:W-:Y:S01]  /*a3b0*/  FFMA.FTZ R228, R57, -R90, R228 ;  /* 0x8000005a39e47223 */ /* 0x000fe200000100e4 */
[----:B------:R-:W-:Y:S01]  /*a3c0*/  FMUL.FTZ R131, R216, UR48 ;  /* 0x00000030d8837c20 */ /* 0x000fe20008410000 */
[----:B------:R-:W-:Y:S01]  /*a3d0*/  FADD.FTZ R62, R62, R63 ;  /* 0x0000003f3e3e7221 */ /* 0x000fe20000010000 */
[----:B------:R-:W-:Y:S01]  /*a3e0*/  FFMA.FTZ R61, R116, R117, R61 ;  /* 0x00000075743d7223 */ /* 0x000fe2000001003d */
[----:B------:R1:W-:Y:S01]  /*a3f0*/  STS [R66+0x10e0], R127 ;  /* 0x0010e07f42007388 */ /* 0x0003e20000000800 */
[----:B------:R-:W-:Y:S01]  /*a400*/  FMUL.FTZ R124, R217, UR47 ;  /* 0x0000002fd97c7c20 */ /* 0x000fe20008410000 */
[----:B------:R-:W-:Y:S01]  /*a410*/  FADD.FTZ R62, R62, R121 ;  /* 0x000000793e3e7221 */ /* 0x000fe20000010000 */
[----:B------:R-:W-:Y:S01]  /*a420*/  FADD.FTZ R60, R60, R61 ;  /* 0x0000003d3c3c7221 */ /* 0x000fe20000010000 */
[----:B------:R-:W-:Y:S01]  /*a430*/  FFMA.FTZ R61, R119, R118, R120 ;  /* 0x00000076773d7223 */ /* 0x000fe20000010078 */
[----:B------:R-:W-:Y:S01]  /*a440*/  FMUL.FTZ R121, R236, R89 ;  /* 0x00000059ec797220 */ /* 0x000fe20000410000 */
[----:B0-----:R-:W-:Y:S01]  /*a450*/  FMUL.FTZ R125, R6, -R123 ;  /* 0x8000007b067d7220 */ /* 0x001fe20000410000 */
[-C--:B------:R-:W-:Y:S01]  /*a460*/  FMUL.FTZ R123, R239, R90.reuse ;  /* 0x0000005aef7b7220 */ /* 0x080fe20000410000 */
[----:B------:R-:W-:Y:S01]  /*a470*/  FADD.FTZ R60, R60, R61 ;  /* 0x0000003d3c3c7221 */ /* 0x000fe20000010000 */
[----:B------:R-:W-:Y:S01]  /*a480*/  FMUL.FTZ R61, R190, R89 ;  /* 0x00000059be3d7220 */ /* 0x000fe20000410000 */
[----:B------:R-:W-:Y:S01]  /*a490*/  FMUL.FTZ R120, R210, R121 ;  /* 0x00000079d2787220 */ /* 0x000fe20000410000 */
[----:B------:R0:W-:Y:S01]  /*a4a0*/  STS [R66+0x10dc], R125 ;  /* 0x0010dc7d42007388 */ /* 0x0001e20000000800 */
[----:B-1----:R-:W-:Y:S01]  /*a4b0*/  FMUL.FTZ R127, R212, R123 ;  /* 0x0000007bd47f7220 */ /* 0x002fe20000410000 */
[----:B------:R-:W-:Y:S01]  /*a4c0*/  FFMA.FTZ R122, R220, UR47, R131 ;  /* 0x0000002fdc7a7c23 */ /* 0x000fe20008010083 */
[-C--:B------:R-:W-:Y:S01]  /*a4d0*/  FFMA.FTZ R63, R231, R61.reuse, -R120 ;  /* 0x0000003de73f7223 */ /* 0x080fe20000010878 */
[----:B------:R-:W-:Y:S01]  /*a4e0*/  FMUL.FTZ R120, R210, R61 ;  /* 0x0000003dd2787220 */ /* 0x000fe20000410000 */
[----:B------:R-:W-:Y:S01]  /*a4f0*/  FFMA.FTZ R133, R219, UR48, -R124 ;  /* 0x00000030db857c23 */ /* 0x000fe2000801087c */
[-C--:B------:R-:W-:Y:S01]  /*a500*/  FFMA.FTZ R227, R56, -R87.reuse, R227 ;  /* 0x8000005738e37223 */ /* 0x080fe200000100e3 */
[----:B------:R-:W-:Y:S01]  /*a510*/  FMUL.FTZ R124, R188, R87 ;  /* 0x00000057bc7c7220 */ /* 0x000fe20000410000 */
[----:B------:R-:W-:Y:S01]  /*a520*/  FFMA.FTZ R61, R231, R121, R120 ;  /* 0x00000079e73d7223 */ /* 0x000fe20000010078 */
[----:B------:R-:W-:Y:S01]  /*a530*/  FMUL.FTZ R120, R198, R87 ;  /* 0x00000057c6787220 */ /* 0x000fe20000410000 */
[----:B0-----:R-:W-:Y:S01]  /*a540*/  FMUL.FTZ R125, R189, R90 ;  /* 0x0000005abd7d7220 */ /* 0x001fe20000410000 */
[----:B------:R-:W-:Y:S01]  /*a550*/  FADD.FTZ R62, R62, R63 ;  /* 0x0000003f3e3e7221 */ /* 0x000fe20000010000 */
[----:B------:R-:W-:Y:S01]  /*a560*/  FMUL.FTZ R131, R5, -R122 ;  /* 0x8000007a05837220 */ /* 0x000fe20000410000 */
[----:B------:R-:W-:Y:S01]  /*a570*/  FMUL.FTZ R126, R211, R120 ;  /* 0x00000078d37e7220 */ /* 0x000fe20000410000 */
[-C--:B------:R-:W-:Y:S01]  /*a580*/  FFMA.FTZ R127, R228, R125.reuse, -R127 ;  /* 0x0000007de47f7223 */ /* 0x080fe2000001087f */
[----:B------:R-:W-:Y:S01]  /*a590*/  FMUL.FTZ R125, R212, R125 ;  /* 0x0000007dd47d7220 */ /* 0x000fe20000410000 */
[----:B------:R-:W-:Y:S01]  /*a5a0*/  FADD.FTZ R60, R60, R61 ;  /* 0x0000003d3c3c7221 */ /* 0x000fe20000010000 */
[----:B------:R-:W-:Y:S01]  /*a5b0*/  FMUL.FTZ R122, R199, R88 ;  /* 0x00000058c77a7220 */ /* 0x000fe20000410000 */
[-C--:B------:R-:W-:Y:S01]  /*a5c0*/  FFMA.FTZ R63, R227, R124.reuse, -R126 ;  /* 0x0000007ce33f7223 */ /* 0x080fe2000001087e */
[----:B------:R-:W-:Y:S01]  /*a5d0*/  FFMA.FTZ R125, R228, R123, R125 ;  /* 0x0000007be47d7223 */ /* 0x000fe2000001007d */
[----:B------:R-:W-:Y:S01]  /*a5e0*/  FADD.FTZ R62, R62, R127 ;  /* 0x0000007f3e3e7221 */ /* 0x000fe20000010000 */
[----:B------:R-:W-:Y:S01]  /*a5f0*/  FMUL.FTZ R124, R211, R124 ;  /* 0x0000007cd37c7220 */ /* 0x000fe20000410000 */
[-C--:B------:R-:W-:Y:S01]  /*a600*/  FMUL.FTZ R127, R187, R88.reuse ;  /* 0x00000058bb7f7220 */ /* 0x080fe20000410000 */
[----:B------:R-:W-:Y:S01]  /*a610*/  FADD.FTZ R60, R60, R125 ;  /* 0x0000007d3c3c7221 */ /* 0x000fe20000010000 */
[----:B------:R-:W-:Y:S01]  /*a620*/  FFMA.FTZ R125, R55, -R88, R224 ;  /* 0x80000058377d7223 */ /* 0x000fe200000100e0 */
[----:B------:R-:W-:Y:S01]  /*a630*/  FMUL.FTZ R134, R218, UR47 ;  /* 0x0000002fda867c20 */ /* 0x000fe20008410000 */
[----:B------:R-:W-:Y:S01]  /*a640*/  FMUL.FTZ R130, R214, R122 ;  /* 0x0000007ad6827220 */ /* 0x000fe20000410000 */
[----:B------:R-:W-:Y:S01]  /*a650*/  FMUL.FTZ R133, R4, R133 ;  /* 0x0000008504857220 */ /* 0x000fe20000410000 */
[----:B------:R-:W-:Y:S01]  /*a660*/  FFMA.FTZ R61, R227, R120, R124 ;  /* 0x00000078e33d7223 */ /* 0x000fe2000001007c */
[----:B------:R-:W-:Y:S01]  /*a670*/  FMUL.FTZ R124, R214, R127 ;  /* 0x0000007fd67c7220 */ /* 0x000fe20000410000 */
[----:B------:R0:W-:Y:S01]  /*a680*/  STS [R66+0x10e4], R131 ;  /* 0x0010e48342007388 */ /* 0x0001e20000000800 */
[----:B------:R-:W-:Y:S01]  /*a690*/  FMUL.FTZ R132, R217, UR48 ;  /* 0x00000030d9847c20 */ /* 0x000fe20008410000 */
[----:B------:R-:W-:Y:S01]  /*a6a0*/  FFMA.FTZ R134, R243, UR48, -R134 ;  /* 0x00000030f3867c23 */ /* 0x000fe20008010886 */
[----:B------:R-:W-:Y:S01]  /*a6b0*/  FADD.FTZ R62, R62, R63 ;  /* 0x0000003f3e3e7221 */ /* 0x000fe20000010000 */
[----:B------:R-:W-:Y:S01]  /*a6c0*/  FADD.FTZ R60, R60, R61 ;  /* 0x0000003d3c3c7221 */ /* 0x000fe20000010000 */
[----:B------:R1:W-:Y:S01]  /*a6d0*/  STS [R66+0x10e8], R133 ;  /* 0x0010e88542007388 */ /* 0x0003e20000000800 */
[C---:B------:R-:W-:Y:S01]  /*a6e0*/  FFMA.FTZ R61, R125.reuse, R122, R124 ;  /* 0x0000007a7d3d7223 */ /* 0x040fe2000001007c */
[-C--:B------:R-:W-:Y:S01]  /*a6f0*/  FMUL.FTZ R124, R200, R85.reuse ;  /* 0x00000055c87c7220 */ /* 0x080fe20000410000 */
[----:B------:R-:W-:Y:S01]  /*a700*/  FMUL.FTZ R139, R240, UR48 ;  /* 0x00000030f08b7c20 */ /* 0x000fe20008410000 */
[----:B------:R-:W-:Y:S01]  /*a710*/  FFMA.FTZ R223, R54, -R85, R223 ;  /* 0x8000005536df7223 */ /* 0x000fe200000100df */
[----:B0-----:R-:W-:Y:S01]  /*a720*/  FFMA.FTZ R131, R125, R127, -R130 ;  /* 0x0000007f7d837223 */ /* 0x001fe20000010882 */
[----:B------:R-:W-:Y:S01]  /*a730*/  FMUL.FTZ R127, R3, R134 ;  /* 0x00000086037f7220 */ /* 0x000fe20000410000 */
[----:B------:R-:W-:Y:S01]  /*a740*/  FMUL.FTZ R134, R218, UR48 ;  /* 0x00000030da867c20 */ /* 0x000fe20008410000 */
[----:B------:R-:W-:Y:S01]  /*a750*/  FMUL.FTZ R126, R201, R86 ;  /* 0x00000056c97e7220 */ /* 0x000fe20000410000 */
[----:B------:R-:W-:Y:S01]  /*a760*/  FADD.FTZ R62, R62, R131 ;  /* 0x000000833e3e7221 */ /* 0x000fe20000010000 */
[----:B-1----:R-:W-:Y:S01]  /*a770*/  FFMA.FTZ R133, R219, UR47, R132 ;  /* 0x0000002fdb857c23 */ /* 0x002fe20008010084 */
[----:B------:R-:W-:Y:S01]  /*a780*/  FMUL.FTZ R131, R240, UR47 ;  /* 0x0000002ff0837c20 */ /* 0x000fe20008410000 */
[----:B------:R-:W-:Y:S01]  /*a790*/  FMUL.FTZ R130, R186, R85 ;  /* 0x00000055ba827220 */ /* 0x000fe20000410000 */
[----:B------:R-:W-:Y:S01]  /*a7a0*/  FMUL.FTZ R132, R213, R124 ;  /* 0x0000007cd5847220 */ /* 0x000fe20000410000 */
[----:B------:R-:W-:Y:S01]  /*a7b0*/  FMUL.FTZ R133, R4, -R133 ;  /* 0x8000008504857220 */ /* 0x000fe20000410000 */
[----:B------:R-:W-:Y:S01]  /*a7c0*/  FFMA.FTZ R134, R243, UR47, R134 ;  /* 0x0000002ff3867c23 */ /* 0x000fe20008010086 */
[C---:B------:R-:W-:Y:S01]  /*a7d0*/  FFMA.FTZ R135, R242.reuse, UR48, -R131 ;  /* 0x00000030f2877c23 */ /* 0x040fe20008010883 */
[----:B------:R-:W-:Y:S01]  /*a7e0*/  FFMA.FTZ R139, R242, UR47, R139 ;  /* 0x0000002ff28b7c23 */ /* 0x000fe2000801008b */
[----:B------:R0:W-:Y:S01]  /*a7f0*/  STS [R66+0x10f0], R127 ;  /* 0x0010f07f42007388 */ /* 0x0001e20000000800 */
[----:B------:R-:W-:Y:S01]  /*a800*/  FADD.FTZ R60, R60, R61 ;  /* 0x0000003d3c3c7221 */ /* 0x000fe20000010000 */
[----:B------:R-:W-:Y:S01]  /*a810*/  FFMA.FTZ R222, R53, -R86, R222 ;  /* 0x8000005635de7223 */ /* 0x000fe200000100de */
[----:B------:R-:W-:Y:S01]  /*a820*/  FMUL.FTZ R61, R215, R126 ;  /* 0x0000007ed73d7220 */ /* 0x000fe20000410000 */
[-C--:B------:R-:W-:Y:S01]  /*a830*/  FFMA.FTZ R63, R223, R130.reuse, -R132 ;  /* 0x00000082df3f7223 */ /* 0x080fe20000010884 */
[----:B------:R1:W-:Y:S01]  /*a840*/  STS [R66+0x10ec], R133 ;  /* 0x0010ec8542007388 */ /* 0x0003e20000000800 */
[----:B------:R-:W-:Y:S01]  /*a850*/  FMUL.FTZ R130, R213, R130 ;  /* 0x00000082d5827220 */ /* 0x000fe20000410000 */
[C---:B------:R-:W-:Y:S01]  /*a860*/  FMUL.FTZ R135, R2.reuse, R135 ;  /* 0x0000008702877220 */ /* 0x040fe20000410000 */
[----:B------:R-:W-:Y:S01]  /*a870*/  FMUL.FTZ R139, R2, -R139 ;  /* 0x8000008b028b7220 */ /* 0x000fe20000410000 */
[----:B------:R-:W2:Y:S01]  /*a880*/  LDC R141, c[0x0][0x388] ;  /* 0x0000e200ff8d7b82 */ /* 0x000ea20000000800 */
[----:B0-----:R-:W-:Y:S01]  /*a890*/  FMUL.FTZ R127, R185, R86 ;  /* 0x00000056b97f7220 */ /* 0x001fe20000410000 */
[----:B------:R-:W-:Y:S01]  /*a8a0*/  FADD.FTZ R62, R62, R63 ;  /* 0x0000003f3e3e7221 */ /* 0x000fe20000010000 */
[----:B------:R-:W-:Y:S01]  /*a8b0*/  STS [R66+0x10f8], R135 ;  /* 0x0010f88742007388 */ /* 0x000fe20000000800 */
[----:B------:R-:W-:Y:S01]  /*a8c0*/  FFMA.FTZ R220, R52, -R83, R220 ;  /* 0x8000005334dc7223 */ /* 0x000fe200000100dc */
[-C--:B------:R-:W-:Y:S01]  /*a8d0*/  FFMA.FTZ R131, R222, R127.reuse, -R61 ;  /* 0x0000007fde837223 */ /* 0x080fe2000001083d */
[----:B-1----:R-:W-:Y:S01]  /*a8e0*/  FMUL.FTZ R133, R3, -R134 ;  /* 0x8000008603857220 */ /* 0x002fe20000410000 */
[----:B------:R-:W-:Y:S01]  /*a8f0*/  FFMA.FTZ R61, R223, R124, R130 ;  /* 0x0000007cdf3d7223 */ /* 0x000fe20000010082 */
[----:B------:R-:W-:Y:S01]  /*a900*/  FMUL.FTZ R127, R215, R127 ;  /* 0x0000007fd77f7220 */ /* 0x000fe20000410000 */
[----:B------:R-:W-:Y:S01]  /*a910*/  STS [R66+0x10fc], R139 ;  /* 0x0010fc8b42007388 */ /* 0x000fe20000000800 */
[----:B------:R-:W-:Y:S01]  /*a920*/  FMUL.FTZ R130, R203, R84 ;  /* 0x00000054cb827220 */ /* 0x000fe20000410000 */
[----:B------:R-:W-:Y:S01]  /*a930*/  FADD.FTZ R60, R60, R61 ;  /* 0x0000003d3c3c7221 */ /* 0x000fe20000010000 */
[----:B------:R-:W-:Y:S01]  /*a940*/  FFMA.FTZ R127, R222, R126, R127 ;  /* 0x0000007ede7f7223 */ /* 0x000fe2000001007f */
[----:B------:R0:W-:Y:S01]  /*a950*/  STS [R66+0x10f4], R133 ;  /* 0x0010f48542007388 */ /* 0x0001e20000000800 */
[-C--:B------:R-:W-:Y:S01]  /*a960*/  FMUL.FTZ R61, R184, R83.reuse ;  /* 0x00000053b83d7220 */ /* 0x080fe20000410000 */
[-C--:B------:R-:W-:Y:S01]  /*a970*/  FFMA.FTZ R219, R51, -R84.reuse, R219 ;  /* 0x8000005433db7223 */ /* 0x080fe200000100db */
[----:B------:R-:W-:Y:S01]  /*a980*/  FADD.FTZ R60, R60, R127 ;  /* 0x0000007f3c3c7221 */ /* 0x000fe20000010000 */
[----:B------:R-:W-:Y:S01]  /*a990*/  FMUL.FTZ R127, R202, R83 ;  /* 0x00000053ca7f7220 */ /* 0x000fe20000410000 */
[----:B------:R-:W-:Y:S01]  /*a9a0*/  FMUL.FTZ R134, R183, R84 ;  /* 0x00000054b7867220 */ /* 0x000fe20000410000 */
[----:B------:R-:W-:Y:S01]  /*a9b0*/  FMUL.FTZ R136, R217, R130 ;  /* 0x00000082d9887220 */ /* 0x000fe20000410000 */
[----:B------:R-:W-:Y:S01]  /*a9c0*/  FADD.FTZ R62, R62, R131 ;  /* 0x000000833e3e7221 */ /* 0x000fe20000010000 */
[----:B------:R-:W-:Y:S01]  /*a9d0*/  FMUL.FTZ R63, R216, R127 ;  /* 0x0000007fd83f7220 */ /* 0x000fe20000410000 */
[----:B------:R-:W-:Y:S01]  /*a9e0*/  FMUL.FTZ R131, R204, R81 ;  /* 0x00000051cc837220 */ /* 0x000fe20000410000 */
[----:B------:R-:W-:Y:S01]  /*a9f0*/  FFMA.FTZ R159, -R12, R159, R168 ;  /* 0x0000009f0c9f7223 */ /* 0x000fe200000101a8 */
[-C--:B0-----:R-:W-:Y:S01]  /*aa00*/  FFMA.FTZ R133, R219, R134.reuse, -R136 ;  /* 0x00000086db857223 */ /* 0x081fe20000010888 */
[-C--:B------:R-:W-:Y:S01]  /*aa10*/  FFMA.FTZ R63, R220, R61.reuse, -R63 ;  /* 0x0000003ddc3f7223 */ /* 0x080fe2000001083f */
[----:B------:R-:W-:Y:S01]  /*aa20*/  FMUL.FTZ R61, R216, R61 ;  /* 0x0000003dd83d7220 */ /* 0x000fe20000410000 */
[----:B------:R-:W-:Y:S01]  /*aa30*/  FMUL.FTZ R134, R217, R134 ;  /* 0x00000086d9867220 */ /* 0x000fe20000410000 */
[-C--:B------:R-:W-:Y:S01]  /*aa40*/  FFMA.FTZ R132, R50, -R81.reuse, R243 ;  /* 0x8000005132847223 */ /* 0x080fe200000100f3 */
[----:B------:R-:W-:Y:S01]  /*aa50*/  FMUL.FTZ R135, R182, R81 ;  /* 0x00000051b6877220 */ /* 0x000fe20000410000 */
[----:B------:R-:W-:Y:S01]  /*aa60*/  FFMA.FTZ R61, R220, R127, R61 ;  /* 0x0000007fdc3d7223 */ /* 0x000fe2000001003d */
[----:B------:R-:W-:Y:S01]  /*aa70*/  FMUL.FTZ R137, R218, R131 ;  /* 0x00000083da897220 */ /* 0x000fe20000410000 */
[----:B------:R-:W-:Y:S01]  /*aa80*/  FFMA.FTZ R150, -R11, R150, R159 ;  /* 0x000000960b967223 */ /* 0x000fe2000001019f */
[----:B------:R-:W-:Y:S01]  /*aa90*/  FADD.FTZ R62, R62, R63 ;  /* 0x0000003f3e3e7221 */ /* 0x000fe20000010000 */
[----:B------:R-:W-:Y:S01]  /*aaa0*/  BAR.SYNC.DEFER_BLOCKING 0x0 ;  /* 0x0000000000007b1d */ /* 0x000fe20000010000 */
[----:B------:R-:W-:Y:S01]  /*aab0*/  FADD.FTZ R60, R60, R61 ;  /* 0x0000003d3c3c7221 */ /* 0x000fe20000010000 */
[----:B------:R-:W-:Y:S01]  /*aac0*/  FFMA.FTZ R61, R219, R130, R134 ;  /* 0x00000082db3d7223 */ /* 0x000fe20000010086 */
[-C--:B------:R-:W-:Y:S01]  /*aad0*/  FFMA.FTZ R137, R132, R135.reuse, -R137 ;  /* 0x0000008784897223 */ /* 0x080fe20000010889 */
[----:B------:R-:W-:Y:S01]  /*aae0*/  FMUL.FTZ R135, R218, R135 ;  /* 0x00000087da877220 */ /* 0x000fe20000410000 */
[----:B------:R-:W-:Y:S01]  /*aaf0*/  FFMA.FTZ R163, -R10, R163, R150 ;  /* 0x000000a30aa37223 */ /* 0x000fe20000010196 */
[----:B------:R-:W-:Y:S01]  /*ab00*/  FADD.FTZ R61, R60, R61 ;  /* 0x0000003d3c3d7221 */ /* 0x000fe20000010000 */
[----:B--2---:R-:W-:Y:S01]  /*ab10*/  LEA R60, R141, -R64, 0x1 ;  /* 0x800000408d3c7211 */ /* 0x004fe200078e08ff */
[----:B------:R-:W-:Y:S01]  /*ab20*/  FFMA.FTZ R134, R132, R131, R135 ;  /* 0x0000008384867223 */ /* 0x000fe20000010087 */
        /* <DEDUP_REMOVED lines=8> */
[----:B------:R-:W-:Y:S01]  /*abb0*/  FFMA.FTZ R147, R187, UR46, -R136 ;  /* 0x0000002ebb937c23 */ /* 0x000fe20008010888 */
[----:B------:R-:W-:Y:S01]  /*abc0*/  FFMA.FTZ R169, -R7, R156, R169 ;  /* 0x0000009c07a97223 */ /* 0x000fe200000101a9 */
[----:B------:R-:W-:Y:S01]  /*abd0*/  FMUL.FTZ R136, R239, UR35 ;  /* 0x00000023ef887c20 */ /* 0x000fe20008410000 */
[----:B------:R-:W-:Y:S01]  /*abe0*/  FFMA.FTZ R146, R200, UR46, R135 ;  /* 0x0000002ec8927c23 */ /* 0x000fe20008010087 */
[----:B------:R-:W-:Y:S01]  /*abf0*/  FMUL.FTZ R135, R198, UR35 ;  /* 0x00000023c6877c20 */ /* 0x000fe20008410000 */
[----:B------:R-:W-:Y:S01]  /*ac00*/  FFMA.FTZ R165, -R6, R165, R169 ;  /* 0x000000a506a57223 */ /* 0x000fe200000101a9 */
[C---:B------:R-:W-:Y:S01]  /*ac10*/  FFMA.FTZ R139, R189.reuse, UR46, -R136 ;  /* 0x0000002ebd8b7c23 */ /* 0x040fe20008010888 */
[----:B------:R0:W1:Y:S01]  /*ac20*/  LDS R63, [R109+0x1180] ;  /* 0x001180006d3f7984 */ /* 0x0000620000000800 */
[----:B------:R-:W-:Y:S01]  /*ac30*/  ISETP.GE.AND P0, PT, R60, 0x1, PT ;  /* 0x000000013c00780c */ /* 0x000fe20003f06270 */
[C---:B------:R-:W-:Y:S01]  /*ac40*/  FFMA.FTZ R144, R188.reuse, UR46, -R135 ;  /* 0x0000002ebc907c23 */ /* 0x040fe20008010887 */
[----:B------:R-:W-:Y:S01]  /*ac50*/  FMUL.FTZ R136, R189, UR35 ;  /* 0x00000023bd887c20 */ /* 0x000fe20008410000 */
[----:B------:R-:W-:Y:S01]  /*ac60*/  FMUL.FTZ R135, R188, UR35 ;  /* 0x00000023bc877c20 */ /* 0x000fe20008410000 */
[----:B------:R-:W-:Y:S01]  /*ac70*/  FMUL.FTZ R173, R180, R243 ;  /* 0x000000f3b4ad7220 */ /* 0x000fe20000410000 */
[----:B------:R-:W-:Y:S01]  /*ac80*/  FFMA.FTZ R160, -R5, R160, R165 ;  /* 0x000000a005a07223 */ /* 0x000fe200000101a5 */
[----:B------:R-:W-:Y:S01]  /*ac90*/  FADD.FTZ R62, R62, R133 ;  /* 0x000000853e3e7221 */ /* 0x000fe20000010000 */
[----:B------:R-:W-:Y:S01]  /*aca0*/  FFMA.FTZ R151, R239, UR46, R136 ;  /* 0x0000002eef977c23 */ /* 0x000fe20008010088 */
[----:B------:R-:W-:Y:S01]  /*acb0*/  FFMA.FTZ R158, R198, UR46, R135 ;  /* 0x0000002ec69e7c23 */ /* 0x000fe20008010087 */
[----:B------:R-:W-:Y:S01]  /*acc0*/  FMUL.FTZ R136, R225, UR35 ;  /* 0x00000023e1887c20 */ /* 0x000fe20008410000 */
[----:B------:R-:W-:Y:S01]  /*acd0*/  FFMA.FTZ R164, R177, R218, R173 ;  /* 0x000000dab1a47223 */ /* 0x000fe200000100ad */
[----:B------:R-:W-:Y:S01]  /*ace0*/  FFMA.FTZ R160, -R4, R171, R160 ;  /* 0x000000ab04a07223 */ /* 0x000fe200000101a0 */
[----:B------:R-:W-:Y:S01]  /*acf0*/  FMUL.FTZ R138, R185, UR35 ;  /* 0x00000023b98a7c20 */ /* 0x000fe20008410000 */
[----:B------:R-:W-:Y:S01]  /*ad00*/  FMUL.FTZ R135, R190, UR35 ;  /* 0x00000023be877c20 */ /* 0x000fe20008410000 */
[----:B------:R-:W-:Y:S01]  /*ad10*/  FMUL.FTZ R159, R221, UR35 ;  /* 0x00000023dd9f7c20 */ /* 0x000fe20008410000 */
[----:B------:R-:W-:Y:S01]  /*ad20*/  FADD.FTZ R62, R62, R137 ;  /* 0x000000893e3e7221 */ /* 0x000fe20000010000 */
[----:B------:R-:W-:Y:S01]  /*ad30*/  FFMA.FTZ R137, R195, UR46, -R136 ;  /* 0x0000002ec3897c23 */ /* 0x000fe20008010888 */
[----:B------:R-:W-:Y:S01]  /*ad40*/  FFMA.FTZ R164, -R3, R164, R160 ;  /* 0x000000a403a47223 */ /* 0x000fe200000101a0 */
[----:B------:R-:W-:Y:S01]  /*ad50*/  FADD.FTZ R61, R61, R134 ;  /* 0x000000863d3d7221 */ /* 0x000fe20000010000 */
[----:B------:R-:W-:Y:S01]  /*ad60*/  FFMA.FTZ R153, R201, UR46, R138 ;  /* 0x0000002ec9997c23 */ /* 0x000fe2000801008a */
        /* <DEDUP_REMOVED lines=23> */
[----:B------:R-:W-:Y:S01]  /*aee0*/  FFMA.FTZ R161, R229, UR46, R156 ;  /* 0x0000002ee5a17c23 */ /* 0x000fe2000801009c */
[----:B------:R-:W-:Y:S01]  /*aef0*/  FFMA.FTZ R179, R179, R242, -R197 ;  /* 0x000000f2b3b37223 */ /* 0x000fe200000108c5 */
[----:B------:R-:W-:Y:S01]  /*af00*/  ISETP.GE.AND P2, PT, R60, 0x41, PT ;  /* 0x000000413c00780c */ /* 0x000fe20003f46270 */
[----:B------:R-:W-:Y:S01]  /*af10*/  FFMA.FTZ R134, R205, UR46, R134 ;  /* 0x0000002ecd867c23 */ /* 0x000fe20008010086 */
        /* <DEDUP_REMOVED lines=23> */
.L_x_10578:
[----:B------:R-:W-:Y:S05]  /*b090*/  BSYNC.RECONVERGENT B0 ;  /* 0x0000000000007941 */ /* 0x000fea0003800200 */
.L_x_10577:
[----:B------:R-:W-:Y:S04]  /*b0a0*/  BSSY.RECONVERGENT B0, `(.L_x_10579) ;  /* 0x0000003000007945 */ /* 0x000fe80003800200 */
[----:B------:R-:W-:Y:S05]  /*b0b0*/  @!P2 BRA `(.L_x_10580) ;  /* 0x000000000004a947 */ /* 0x000fea0003800000 */
[----:B------:R1:W-:Y:S02]  /*b0c0*/  REDG.E.ADD.F32.FTZ.RN.STRONG.GPU desc[UR26][R68.64+0x100], R63 ;  /* 0x0001003f440079a6 */ /* 0x0003e4000c12f31a */
.L_x_10580:
[----:B------:R-:W-:Y:S05]  /*b0d0*/  BSYNC.RECONVERGENT B0 ;  /* 0x0000000000007941 */ /* 0x000fea0003800200 */
.L_x_10579:
[----:B-1----:R1:W2:Y:S01]  /*b0e0*/  LDS R63, [R108+0x1280] ;  /* 0x001280006c3f7984 */ /* 0x0022a20000000800 */
        /* <DEDUP_REMOVED lines=8> */
[----:B--2---:R1:W-:Y:S02]  /*b170*/  REDG.E.ADD.F32.FTZ.RN.STRONG.GPU desc[UR26][R68.64+0x200], R63 ;  /* 0x0002003f440079a6 */ /* 0x0043e4000c12f31a */
.L_x_10582:
[----:B------:R-:W-:Y:S05]  /*b180*/  BSYNC.RECONVERGENT B0 ;  /* 0x0000000000007941 */ /* 0x000fea0003800200 */
.L_x_10581:
[----:B-12---:R1:W2:Y:S01]  /*b190*/  LDS R63, [R107+0x1380] ;  /* 0x001380006b3f7984 */ /* 0x0062a20000000800 */
[----:B------:R-:W-:Y:S04]  /*b1a0*/  BSSY.RECONVERGENT B0, `(.L_x_10583) ;  /* 0x0000003000007945 */ /* 0x000fe80003800200 */
[----:B------:R-:W-:Y:S05]  /*b1b0*/  @!P0 BRA `(.L_x_10584) ;  /* 0x0000000000048947 */ /* 0x000fea0003800000 */
[----:B--2---:R3:W-:Y:S02]  /*b1c0*/  REDG.E.ADD.F32.FTZ.RN.STRONG.GPU desc[UR26][R68.64+0x300], R63 ;  /* 0x0003003f440079a6 */ /* 0x0047e4000c12f31a */
.L_x_10584:
[----:B------:R-:W-:Y:S05]  /*b1d0*/  BSYNC.RECONVERGENT B0 ;  /* 0x0000000000007941 */ /* 0x000fea0003800200 */
.L_x_10583:
[----:B--23--:R2:W3:Y:S01]  /*b1e0*/  LDS R63, [R106+0x1480] ;  /* 0x001480006a3f7984 */ /* 0x00c4e20000000800 */
[----:B------:R-:W-:Y:S04]  /*b1f0*/  BSSY.RECONVERGENT B0, `(.L_x_10585) ;  /* 0x0000003000007945 */ /* 0x000fe80003800200 */
[----:B------:R-:W-:Y:S05]  /*b200*/  @!P2 BRA `(.L_x_10586) ;  /* 0x000000000004a947 */ /* 0x000fea0003800000 */
[----:B---3--:R4:W-:Y:S02]  /*b210*/  REDG.E.ADD.F32.FTZ.RN.STRONG.GPU desc[UR26][R68.64+0x400], R63 ;  /* 0x0004003f440079a6 */ /* 0x0089e4000c12f31a */
.L_x_10586:
[----:B------:R-:W-:Y:S05]  /*b220*/  BSYNC.RECONVERGENT B0 ;  /* 0x0000000000007941 */ /* 0x000fea0003800200 */
.L_x_10585:
[----:B---34-:R3:W4:Y:S01]  /*b230*/  LDS R63, [R105+0x1580] ;  /* 0x00158000693f7984 */ /* 0x0187220000000800 */
[----:B------:R-:W-:Y:S04]  /*b240*/  BSSY.RECONVERGENT B0, `(.L_x_10587) ;  /* 0x0000003000007945 */ /* 0x000fe80003800200 */
[----:B------:R-:W-:Y:S05]  /*b250*/  @!P3 BRA `(.L_x_10588) ;  /* 0x000000000004b947 */ /* 0x000fea0003800000 */
[----:B----4-:R4:W-:Y:S02]  /*b260*/  REDG.E.ADD.F32.FTZ.RN.STRONG.GPU desc[UR26][R68.64+0x500], R63 ;  /* 0x0005003f440079a6 */ /* 0x0109e4000c12f31a */
.L_x_10588:
[----:B------:R-:W-:Y:S05]  /*b270*/  BSYNC.RECONVERGENT B0 ;  /* 0x0000000000007941 */ /* 0x000fea0003800200 */
.L_x_10587:
[----:B----4-:R4:W0:Y:S01]  /*b280*/  LDS R63, [R104+0x1680] ;  /* 0x00168000683f7984 */ /* 0x0108220000000800 */
[----:B------:R-:W-:Y:S04]  /*b290*/  BSSY.RECONVERGENT B0, `(.L_x_10589) ;  /* 0x0000003000007945 */ /* 0x000fe80003800200 */
[----:B------:R-:W-:Y:S05]  /*b2a0*/  @!P4 BRA `(.L_x_10590) ;  /* 0x000000000004c947 */ /* 0x000fea0003800000 */
[----:B0-----:R0:W-:Y:S02]  /*b2b0*/  REDG.E.ADD.F32.FTZ.RN.STRONG.GPU desc[UR26][R68.64+0x600], R63 ;  /* 0x0006003f440079a6 */ /* 0x0011e4000c12f31a */
.L_x_10590:
[----:B------:R-:W-:Y:S05]  /*b2c0*/  BSYNC.RECONVERGENT B0 ;  /* 0x0000000000007941 */ /* 0x000fea0003800200 */
.L_x_10589:
[----:B0-----:R0:W0:Y:S01]  /*b2d0*/  LDS R63, [R103+0x1780] ;  /* 0x00178000673f7984 */ /* 0x0010220000000800 */
[----:B------:R-:W-:Y:S01]  /*b2e0*/  BSSY.RECONVERGENT B0, `(.L_x_10591) ;  /* 0x0000004000007945 */ /* 0x000fe20003800200 */
[----:B------:R-:W-:-:S03]  /*b2f0*/  LEA.HI R162, R113, R100, RZ, 0x1b ;  /* 0x0000006471a27211 */ /* 0x000fc600078fd8ff */
[----:B------:R-:W-:Y:S05]  /*b300*/  @!P5 BRA `(.L_x_10592) ;  /* 0x000000000004d947 */ /* 0x000fea0003800000 */
[----:B0-----:R0:W-:Y:S02]  /*b310*/  REDG.E.ADD.F32.FTZ.RN.STRONG.GPU desc[UR26][R68.64+0x700], R63 ;  /* 0x0007003f440079a6 */ /* 0x0011e4000c12f31a */
.L_x_10592:
[----:B------:R-:W-:Y:S05]  /*b320*/  BSYNC.RECONVERGENT B0 ;  /* 0x0000000000007941 */ /* 0x000fea0003800200 */
.L_x_10591:
[----:B0-----:R-:W-:Y:S01]  /*b330*/  LEA R63, R162, UR9, 0x2 ;  /* 0x00000009a23f7c11 */ /* 0x001fe2000f8e10ff */
[----:B------:R-:W-:Y:S01]  /*b340*/  BSSY.RECONVERGENT B0, `(.L_x_10593) ;  /* 0x000000b000007945 */ /* 0x000fe20003800200 */
[----:B------:R-:W-:Y:S02]  /*b350*/  ISETP.GE.AND P6, PT, R60, 0x201, PT ;  /* 0x000002013c00780c */ /* 0x000fe40003fc6270 */
[----:B------:R-:W-:Y:S02]  /*b360*/  IADD3 R165, PT, PT, R100, 0x2c0, RZ ;  /* 0x000002c064a57810 */ /* 0x000fe40007ffe0ff */
[----:B------:R-:W0:Y:S01]  /*b370*/  LDS R63, [R63+0x1880] ;  /* 0x001880003f3f7984 */ /* 0x000e220000000800 */
[C---:B------:R-:W-:Y:S02]  /*b380*/  ISETP.GE.AND P0, PT, R60.reuse, 0x241, PT ;  /* 0x000002413c00780c */ /* 0x040fe40003f06270 */
[C---:B------:R-:W-:Y:S02]  /*b390*/  ISETP.GE.AND P2, PT, R60.reuse, 0x281, PT ;  /* 0x000002813c00780c */ /* 0x040fe40003f46270 */
[----:B------:R-:W-:-:S02]  /*b3a0*/  ISETP.GE.AND P3, PT, R60, 0x2c1, PT ;  /* 0x000002c13c00780c */ /* 0x000fc40003f66270 */
[C---:B------:R-:W-:Y:S02]  /*b3b0*/  ISETP.GE.AND P4, PT, R60.reuse, 0x301, PT ;  /* 0x000003013c00780c */ /* 0x040fe40003f86270 */
[----:B------:R-:W-:Y:S01]  /*b3c0*/  ISETP.GE.AND P5, PT, R60, 0x341, PT ;  /* 0x000003413c00780c */ /* 0x000fe20003fa6270 */
[----:B------:R-:W-:-:S12]  /*b3d0*/  @!P6 BRA `(.L_x_10594) ;  /* 0x000000000004e947 */ /* 0x000fd80003800000 */
[----:B0-----:R0:W-:Y:S02]  /*b3e0*/  REDG.E.ADD.F32.FTZ.RN.STRONG.GPU desc[UR26][R68.64+0x800], R63 ;  /* 0x0008003f440079a6 */ /* 0x0011e4000c12f31a */
.L_x_10594:
[----:B------:R-:W-:Y:S05]  /*b3f0*/  BSYNC.RECONVERGENT B0 ;  /* 0x0000000000007941 */ /* 0x000fea0003800200 */
.L_x_10593:
[----:B0-----:R0:W0:Y:S01]  /*b400*/  LDS R63, [R102+0x1980] ;  /* 0x00198000663f7984 */ /* 0x0010220000000800 */
[----:B------:R-:W-:Y:S01]  /*b410*/  BSSY.RECONVERGENT B0, `(.L_x_10595) ;  /* 0x0000005000007945 */ /* 0x000fe20003800200 */
[----:B------:R-:W-:Y:S02]  /*b420*/  IADD3 R167, PT, PT, R100, 0x300, RZ ;  /* 0x0000030064a77810 */ /* 0x000fe40007ffe0ff */
[----:B------:R-:W-:Y:S01]  /*b430*/  LEA.HI R165, R165, R100, RZ, 0x1b ;  /* 0x00000064a5a57211 */ /* 0x000fe200078fd8ff */
[----:B------:R-:W-:Y:S06]  /*b440*/  @!P0 BRA `(.L_x_10596) ;  /* 0x0000000000048947 */ /* 0x000fec0003800000 */
[----:B0-----:R0:W-:Y:S02]  /*b450*/  REDG.E.ADD.F32.FTZ.RN.STRONG.GPU desc[UR26][R68.64+0x900], R63 ;  /* 0x0009003f440079a6 */ /* 0x0011e4000c12f31a */
.L_x_10596:
[----:B------:R-:W-:Y:S05]  /*b460*/  BSYNC.RECONVERGENT B0 ;  /* 0x0000000000007941 */ /* 0x000fea0003800200 */
.L_x_10595:
[----:B0-----:R0:W0:Y:S01]  /*b470*/  LDS R63, [R101+0x1a80] ;  /* 0x001a8000653f7984 */ /* 0x0010220000000800 */
[----:B------:R-:W-:Y:S01]  /*b480*/  BSSY.RECONVERGENT B0, `(.L_x_10597) ;  /* 0x0000006000007945 */ /* 0x000fe20003800200 */
[----:B------:R-:W-:Y:S02]  /*b490*/  IADD3 R169, PT, PT, R100, 0x340, RZ ;  /* 0x0000034064a97810 */ /* 0x000fe40007ffe0ff */
[----:B------:R-:W-:Y:S02]  /*b4a0*/  LEA.HI R167, R167, R100, RZ, 0x1b ;  /* 0x00000064a7a77211 */ /* 0x000fe400078fd8ff */
[----:B------:R-:W-:Y:S01]  /*b4b0*/  LEA R165, R165, UR9, 0x2 ;  /* 0x00000009a5a57c11 */ /* 0x000fe2000f8e10ff */
[----:B------:R-:W-:Y:S06]  /*b4c0*/  @!P2 BRA `(.L_x_10598) ;  /* 0x000000000004a947 */ /* 0x000fec0003800000 */
[----:B0-----:R0:W-:Y:S02]  /*b4d0*/  REDG.E.ADD.F32.FTZ.RN.STRONG.GPU desc[UR26][R68.64+0xa00], R63 ;  /* 0x000a003f440079a6 */ /* 0x0011e4000c12f31a */
.L_x_10598:
[----:B------:R-:W-:Y:S05]  /*b4e0*/  BSYNC.RECONVERGENT B0 ;  /* 0x0000000000007941 */ /* 0x000fea0003800200 */
.L_x_10597:
[----:B0-----:R0:W0:Y:S01]  /*b4f0*/  LDS R63, [R165+0x1b80] ;  /* 0x001b8000a53f7984 */ /* 0x0010220000000800 */
[----:B------:R-:W-:Y:S01]  /*b500*/  BSSY.RECONVERGENT B0, `(.L_x_10599) ;  /* 0x0000005000007945 */ /* 0x000fe20003800200 */
[----:B------:R-:W-:Y:S02]  /*b510*/  LEA.HI R169, R169, R100, RZ, 0x1b ;  /* 0x00000064a9a97211 */ /* 0x000fe400078fd8ff */
[----:B------:R-:W-:Y:S01]  /*b520*/  LEA R167, R167, UR9, 0x2 ;  /* 0x00000009a7a77c11 */ /* 0x000fe2000f8e10ff */
[----:B------:R-:W-:Y:S06]  /*b530*/  @!P3 BRA `(.L_x_10600) ;  /* 0x000000000004b947 */ /* 0x000fec0003800000 */
[----:B0-----:R0:W-:Y:S02]  /*b540*/  REDG.E.ADD.F32.FTZ.RN.STRONG.GPU desc[UR26][R68.64+0xb00], R63 ;  /* 0x000b003f440079a6 */ /* 0x0011e4000c12f31a */
.L_x_10600:
[----:B------:R-:W-:Y:S05]  /*b550*/  BSYNC.RECONVERGENT B0 ;  /* 0x0000000000007941 */ /* 0x000fea0003800200 */
.L_x_10599:
[----:B0-----:R0:W0:Y:S01]  /*b560*/  LDS R63, [R167+0x1c80] ;  /* 0x001c8000a73f7984 */ /* 0x0010220000000800 */
[----:B------:R-:W-:Y:S01]  /*b570*/  BSSY.RECONVERGENT B0, `(.L_x_10601) ;  /* 0x0000004000007945 */ /* 0x000fe20003800200 */
[----:B------:R-:W-:-:S03]  /*b580*/  LEA R169, R169, UR9, 0x2 ;  /* 0x00000009a9a97c11 */ /* 0x000fc6000f8e10ff */
[----:B------:R-:W-:Y:S05]  /*b590*/  @!P4 BRA `(.L_x_10602) ;  /* 0x000000000004c947 */ /* 0x000fea0003800000 */
[----:B0-----:R0:W-:Y:S02]  /*b5a0*/  REDG.E.ADD.F32.FTZ.RN.STRONG.GPU desc[UR26][R68.64+0xc00], R63 ;  /* 0x000c003f440079a6 */ /* 0x0011e4000c12f31a */
.L_x_10602:
[----:B------:R-:W-:Y:S05]  /*b5b0*/  BSYNC.RECONVERGENT B0 ;  /* 0x0000000000007941 */ /* 0x000fea0003800200 */
.L_x_10601:
[----:B0-----:R0:W0:Y:S01]  /*b5c0*/  LDS R63, [R169+0x1d80] ;  /* 0x001d8000a93f7984 */ /* 0x0010220000000800 */
[----:B------:R-:W-:Y:S01]  /*b5d0*/  BSSY.RECONVERGENT B0, `(.L_x_10603) ;  /* 0x0000005000007945 */ /* 0x000fe20003800200 */
[C---:B------:R-:W-:Y:S02]  /*b5e0*/  IADD3 R165, PT, PT, R100.reuse, 0x380, RZ ;  /* 0x0000038064a57810 */ /* 0x040fe40007ffe0ff */
[----:B------:R-:W-:Y:S01]  /*b5f0*/  IADD3 R167, PT, PT, R100, 0x3c0, RZ ;  /* 0x000003c064a77810 */ /* 0x000fe20007ffe0ff */
[----:B------:R-:W-:Y:S06]  /*b600*/  @!P5 BRA `(.L_x_10604) ;  /* 0x000000000004d947 */ /* 0x000fec0003800000 */
[----:B0-----:R0:W-:Y:S02]  /*b610*/  REDG.E.ADD.F32.FTZ.RN.STRONG.GPU desc[UR26][R68.64+0xd00], R63 ;  /* 0x000d003f440079a6 */ /* 0x0011e4000c12f31a */
.L_x_10604:
[----:B------:R-:W-:Y:S05]  /*b620*/  BSYNC.RECONVERGENT B0 ;  /* 0x0000000000007941 */ /* 0x000fea0003800200 */
.L_x_10603:
[----:B0-----:R-:W-:Y:S01]  /*b630*/  LOP3.LUT R63, R100, 0x400, RZ, 0xfc, !PT ;  /* 0x00000400643f7812 */ /* 0x001fe200078efcff */
        /* <DEDUP_REMOVED lines=16> */
.L_x_10606:
[----:B------:R-:W-:Y:S05]  /*b740*/  BSYNC.RECONVERGENT B0 ;  /* 0x0000000000007941 */ /* 0x000fea0003800200 */
.L_x_10605:
[----:B0-----:R0:W0:Y:S01]  /*b750*/  LDS R63, [R167+0x1f80] ;  /* 0x001f8000a73f7984 */ /* 0x0010220000000800 */
[----:B------:R-:W-:Y:S01]  /*b760*/  BSSY.RECONVERGENT B0, `(.L_x_10607) ;  /* 0x0000006000007945 */ /* 0x000fe20003800200 */
[----:B------:R-:W-:Y:S02]  /*b770*/  IADD3 R165, PT, PT, R100, 0x480, RZ ;  /* 0x0000048064a57810 */ /* 0x000fe40007ffe0ff */
[----:B------:R-:W-:Y:S02]  /*b780*/  LEA.HI R169, R169, R100, RZ, 0x1b ;  /* 0x00000064a9a97211 */ /* 0x000fe400078fd8ff */
[----:B------:R-:W-:Y:S01]  /*b790*/  LEA R162, R162, UR9, 0x2 ;  /* 0x00000009a2a27c11 */ /* 0x000fe2000f8e10ff */
[----:B------:R-:W-:Y:S06]  /*b7a0*/  @!P0 BRA `(.L_x_10608) ;  /* 0x0000000000048947 */ /* 0x000fec0003800000 */
[----:B0-----:R0:W-:Y:S02]  /*b7b0*/  REDG.E.ADD.F32.FTZ.RN.STRONG.GPU desc[UR26][R68.64+0xf00], R63 ;  /* 0x000f003f440079a6 */ /* 0x0011e4000c12f31a */
.L_x_10608:
[----:B------:R-:W-:Y:S05]  /*b7c0*/  BSYNC.RECONVERGENT B0 ;  /* 0x0000000000007941 */ /* 0x000fea0003800200 */
.L_x_10607:
[----:B0-----:R0:W0:Y:S01]  /*b7d0*/  LDS R63, [R162+0x2080] ;  /* 0x00208000a23f7984 */ /* 0x0010220000000800 */
[----:B------:R-:W-:Y:S01]  /*b7e0*/  BSSY.RECONVERGENT B0, `(.L_x_10609) ;  /* 0x0000006000007945 */ /* 0x000fe20003800200 */
[----:B------:R-:W-:Y:S02]  /*b7f0*/  IADD3 R167, PT, PT, R100, 0x4c0, RZ ;  /* 0x000004c064a77810 */ /* 0x000fe40007ffe0ff */
[----:B------:R-:W-:Y:S02]  /*b800*/  LEA.HI R165, R165, R100, RZ, 0x1b ;  /* 0x00000064a5a57211 */ /* 0x000fe400078fd8ff */
[----:B------:R-:W-:Y:S01]  /*b810*/  LEA R169, R169, UR9, 0x2 ;  /* 0x00000009a9a97c11 */ /* 0x000fe2000f8e10ff */
[----:B------:R-:W-:Y:S06]  /*b820*/  @!P2 BRA `(.L_x_10610) ;  /* 0x000000000004a947 */ /* 0x000fec0003800000 */
[----:B0-----:R0:W-:Y:S02]  /*b830*/  REDG.E.ADD.F32.FTZ.RN.STRONG.GPU desc[UR26][R68.64+0x1000], R63 ;  /* 0x0010003f440079a6 */ /* 0x0011e4000c12f31a */
.L_x_10610:
[----:B------:R-:W-:Y:S05]  /*b840*/  BSYNC.RECONVERGENT B0 ;  /* 0x0000000000007941 */ /* 0x000fea0003800200 */
.L_x_10609:
[----:B0-----:R0:W0:Y:S01]  /*b850*/  LDS R63, [R169+0x2180] ;  /* 0x00218000a93f7984 */ /* 0x0010220000000800 */
[----:B------:R-:W-:Y:S01]  /*b860*/  BSSY.RECONVERGENT B0, `(.L_x_10611) ;  /* 0x0000005000007945 */ /* 0x000fe20003800200 */
[----:B------:R-:W-:Y:S02]  /*b870*/  LEA.HI R167, R167, R100, RZ, 0x1b ;  /* 0x00000064a7a77211 */ /* 0x000fe400078fd8ff */
[----:B------:R-:W-:Y:S01]  /*b880*/  LEA R165, R165, UR9, 0x2 ;  /* 0x00000009a5a57c11 */ /* 0x000fe2000f8e10ff */
[----:B------:R-:W-:Y:S06]  /*b890*/  @!P3 BRA `(.L_x_10612) ;  /* 0x000000000004b947 */ /* 0x000fec0003800000 */
[----:B0-----:R0:W-:Y:S02]  /*b8a0*/  REDG.E.ADD.F32.FTZ.RN.STRONG.GPU desc[UR26][R68.64+0x1100], R63 ;  /* 0x0011003f440079a6 */ /* 0x0011e4000c12f31a */
.L_x_10612:
[----:B------:R-:W-:Y:S05]  /*b8b0*/  BSYNC.RECONVERGENT B0 ;  /* 0x0000000000007941 */ /* 0x000fea0003800200 */
.L_x_10611:
[----:B0-----:R0:W0:Y:S01]  /*b8c0*/  LDS R63, [R165+0x2280] ;  /* 0x00228000a53f7984 */ /* 0x0010220000000800 */
[----:B------:R-:W-:Y:S01]  /*b8d0*/  BSSY.RECONVERGENT B0, `(.L_x_10613) ;  /* 0x0000004000007945 */ /* 0x000fe20003800200 */
[----:B------:R-:W-:-:S03]  /*b8e0*/  LEA R162, R167, UR9, 0x2 ;  /* 0x00000009a7a27c11 */ /* 0x000fc6000f8e10ff */
[----:B------:R-:W-:Y:S05]  /*b8f0*/  @!P4 BRA `(.L_x_10614) ;  /* 0x000000000004c947 */ /* 0x000fea0003800000 */
[----:B0-----:R0:W-:Y:S02]  /*b900*/  REDG.E.ADD.F32.FTZ.RN.STRONG.GPU desc[UR26][R68.64+0x1200], R63 ;  /* 0x0012003f440079a6 */ /* 0x0011e4000c12f31a */
.L_x_10614:
[----:B------:R-:W-:Y:S05]  /*b910*/  BSYNC.RECONVERGENT B0 ;  /* 0x0000000000007941 */ /* 0x000fea0003800200 */
.L_x_10613:
[----:B0-----:R0:W0:Y:S01]  /*b920*/  LDS R63, [R162+0x2380] ;  /* 0x00238000a23f7984 */ /* 0x0010220000000800 */
[----:B------:R-:W-:Y:S01]  /*b930*/  BSSY.RECONVERGENT B0, `(.L_x_10615) ;  /* 0x0000005000007945 */ /* 0x000fe20003800200 */
[C---:B------:R-:W-:Y:S02]  /*b940*/  IADD3 R165, PT, PT, R100.reuse, 0x500, RZ ;  /* 0x0000050064a57810 */ /* 0x040fe40007ffe0ff */
[----:B------:R-:W-:Y:S01]  /*b950*/  IADD3 R167, PT, PT, R100, 0x540, RZ ;  /* 0x0000054064a77810 */ /* 0x000fe20007ffe0ff */
[----:B------:R-:W-:Y:S06]  /*b960*/  @!P5 BRA `(.L_x_10616) ;  /* 0x000000000004d947 */ /* 0x000fec0003800000 */
[----:B0-----:R0:W-:Y:S02]  /*b970*/  REDG.E.ADD.F32.FTZ.RN.STRONG.GPU desc[UR26][R68.64+0x1300], R63 ;  /* 0x0013003f440079a6 */ /* 0x0011e4000c12f31a */
.L_x_10616:
[----:B------:R-:W-:Y:S05]  /*b980*/  BSYNC.RECONVERGENT B0 ;  /* 0x0000000000007941 */ /* 0x000fea0003800200 */
.L_x_10615:
        /* <DEDUP_REMOVED lines=17> */
.L_x_10618:
[----:B------:R-:W-:Y:S05]  /*baa0*/  BSYNC.RECONVERGENT B0 ;  /* 0x0000000000007941 */ /* 0x000fea0003800200 */
.L_x_10617:
[----:B0-----:R0:W0:Y:S01]  /*bab0*/  LDS R63, [R167+0x2580] ;  /* 0x00258000a73f7984 */ /* 0x0010220000000800 */
[----:B------:R-:W-:Y:S01]  /*bac0*/  BSSY.RECONVERGENT B0, `(.L_x_10619) ;  /* 0x0000006000007945 */ /* 0x000fe20003800200 */
[----:B------:R-:W-:Y:S02]  /*bad0*/  IADD3 R165, PT, PT, R100, 0x600, RZ ;  /* 0x0000060064a57810 */ /* 0x000fe40007ffe0ff */
[----:B------:R-:W-:Y:S02]  /*bae0*/  LEA.HI R169, R169, R100, RZ, 0x1b ;  /* 0x00000064a9a97211 */ /* 0x000fe400078fd8ff */
[----:B------:R-:W-:Y:S01]  /*baf0*/  LEA R162, R162, UR9, 0x2 ;  /* 0x00000009a2a27c11 */ /* 0x000fe2000f8e10ff */
[----:B------:R-:W-:Y:S06]  /*bb00*/  @!P0 BRA `(.L_x_10620) ;  /* 0x0000000000048947 */ /* 0x000fec0003800000 */
[----:B0-----:R0:W-:Y:S02]  /*bb10*/  REDG.E.ADD.F32.FTZ.RN.STRONG.GPU desc[UR26][R68.64+0x1500], R63 ;  /* 0x0015003f440079a6 */ /* 0x0011e4000c12f31a */
.L_x_10620:
[----:B------:R-:W-:Y:S05]  /*bb20*/  BSYNC.RECONVERGENT B0 ;  /* 0x0000000000007941 */ /* 0x000fea0003800200 */
.L_x_10619:
[----:B0-----:R0:W0:Y:S01]  /*bb30*/  LDS R63, [R162+0x2680] ;  /* 0x00268000a23f7984 */ /* 0x0010220000000800 */
[----:B------:R-:W-:Y:S01]  /*bb40*/  BSSY.RECONVERGENT B0, `(.L_x_10621) ;  /* 0x0000006000007945 */ /* 0x000fe20003800200 */
[----:B------:R-:W-:Y:S02]  /*bb50*/  IADD3 R167, PT, PT, R100, 0x640, RZ ;  /* 0x0000064064a77810 */ /* 0x000fe40007ffe0ff */
[----:B------:R-:W-:Y:S02]  /*bb60*/  LEA.HI R165, R165, R100, RZ, 0x1b ;  /* 0x00000064a5a57211 */ /* 0x000fe400078fd8ff */
[----:B------:R-:W-:Y:S01]  /*bb70*/  LEA R169, R169, UR9, 0x2 ;  /* 0x00000009a9a97c11 */ /* 0x000fe2000f8e10ff */
[----:B------:R-:W-:Y:S06]  /*bb80*/  @!P2 BRA `(.L_x_10622) ;  /* 0x000000000004a947 */ /* 0x000fec0003800000 */
[----:B0-----:R0:W-:Y:S02]  /*bb90*/  REDG.E.ADD.F32.FTZ.RN.STRONG.GPU desc[UR26][R68.64+0x1600], R63 ;  /* 0x0016003f440079a6 */ /* 0x0011e4000c12f31a */
.L_x_10622:
[----:B------:R-:W-:Y:S05]  /*bba0*/  BSYNC.RECONVERGENT B0 ;  /* 0x0000000000007941 */ /* 0x000fea0003800200 */
.L_x_10621:
[----:B0-----:R0:W0:Y:S01]  /*bbb0*/  LDS R63, [R169+0x2780] ;  /* 0x00278000a93f7984 */ /* 0x0010220000000800 */
[----:B------:R-:W-:Y:S01]  /*bbc0*/  BSSY.RECONVERGENT B0, `(.L_x_10623) ;  /* 0x0000005000007945 */ /* 0x000fe20003800200 */
[----:B------:R-:W-:Y:S02]  /*bbd0*/  LEA.HI R167, R167, R100, RZ, 0x1b ;  /* 0x00000064a7a77211 */ /* 0x000fe400078fd8ff */
[----:B------:R-:W-:Y:S01]  /*bbe0*/  LEA R162, R165, UR9, 0x2 ;  /* 0x00000009a5a27c11 */ /* 0x000fe2000f8e10ff */
[----:B------:R-:W-:Y:S06]  /*bbf0*/  @!P3 BRA `(.L_x_10624) ;  /* 0x000000000004b947 */ /* 0x000fec0003800000 */
[----:B0-----:R0:W-:Y:S02]  /*bc00*/  REDG.E.ADD.F32.FTZ.RN.STRONG.GPU desc[UR26][R68.64+0x1700], R63 ;  /* 0x0017003f440079a6 */ /* 0x0011e4000c12f31a */
.L_x_10624:
[----:B------:R-:W-:Y:S05]  /*bc10*/  BSYNC.RECONVERGENT B0 ;  /* 0x0000000000007941 */ /* 0x000fea0003800200 */
.L_x_10623:
[----:B0-----:R0:W0:Y:S01]  /*bc20*/  LDS R63, [R162+0x2880] ;  /* 0x00288000a23f7984 */ /* 0x0010220000000800 */
[----:B------:R-:W-:Y:S01]  /*bc30*/  BSSY.RECONVERGENT B0, `(.L_x_10625) ;  /* 0x0000006000007945 */ /* 0x000fe20003800200 */
[C---:B------:R-:W-:Y:S02]  /*bc40*/  IADD3 R165, PT, PT, R100.reuse, 0x680, RZ ;  /* 0x0000068064a57810 */ /* 0x040fe40007ffe0ff */
[----:B------:R-:W-:Y:S02]  /*bc50*/  IADD3 R169, PT, PT, R100, 0x6c0, RZ ;  /* 0x000006c064a97810 */ /* 0x000fe40007ffe0ff */
[----:B------:R-:W-:Y:S01]  /*bc60*/  LEA R166, R167, UR9, 0x2 ;  /* 0x00000009a7a67c11 */ /* 0x000fe2000f8e10ff */
[----:B------:R-:W-:Y:S06]  /*bc70*/  @!P4 BRA `(.L_x_10626) ;  /* 0x000000000004c947 */ /* 0x000fec0003800000 */
[----:B0-----:R0:W-:Y:S02]  /*bc80*/  REDG.E.ADD.F32.FTZ.RN.STRONG.GPU desc[UR26][R68.64+0x1800], R63 ;  /* 0x0018003f440079a6 */ /* 0x0011e4000c12f31a */
.L_x_10626:
[----:B------:R-:W-:Y:S05]  /*bc90*/  BSYNC.RECONVERGENT B0 ;  /* 0x0000000000007941 */ /* 0x000fea0003800200 */
.L_x_10625:
[----:B0-----:R0:W0:Y:S01]  /*bca0*/  LDS R63, [R166+0x2980] ;  /* 0x00298000a63f7984 */ /* 0x0010220000000800 */
[----:B------:R-:W-:Y:S01]  /*bcb0*/  BSSY.RECONVERGENT B0, `(.L_x_10627) ;  /* 0x0000006000007945 */ /* 0x000fe20003800200 */
[----:B------:R-:W-:Y:S02]  /*bcc0*/  IADD3 R167, PT, PT, R100, 0x700, RZ ;  /* 0x0000070064a77810 */ /* 0x000fe40007ffe0ff */
[-C--:B------:R-:W-:Y:S02]  /*bcd0*/  LEA.HI R165, R165, R100.reuse, RZ, 0x1b ;  /* 0x00000064a5a57211 */ /* 0x080fe400078fd8ff */
[----:B------:R-:W-:Y:S01]  /*bce0*/  LEA.HI R169, R169, R100, RZ, 0x1b ;  /* 0x00000064a9a97211 */ /* 0x000fe200078fd8ff */
[----:B------:R-:W-:Y:S06]  /*bcf0*/  @!P5 BRA `(.L_x_10628) ;  /* 0x000000000004d947 */ /* 0x000fec0003800000 */
[----:B0-----:R0:W-:Y:S02]  /*bd00*/  REDG.E.ADD.F32.FTZ.RN.STRONG.GPU desc[UR26][R68.64+0x1900], R63 ;  /* 0x0019003f440079a6 */ /* 0x0011e4000c12f31a */
.L_x_10628:
[----:B------:R-:W-:Y:S05]  /*bd10*/  BSYNC.RECONVERGENT B0 ;  /* 0x0000000000007941 */ /* 0x000fea0003800200 */
.L_x_10627:
[----:B0-----:R-:W-:Y:S01]  /*bd20*/  LEA R63, R165, UR9, 0x2 ;  /* 0x00000009a53f7c11 */ /* 0x001fe2000f8e10ff */
[----:B------:R-:W-:Y:S01]  /*bd30*/  BSSY.RECONVERGENT B0, `(.L_x_10629) ;  /* 0x000000c000007945 */ /* 0x000fe20003800200 */
[C---:B------:R-:W-:Y:S02]  /*bd40*/  ISETP.GE.AND P6, PT, R60.reuse, 0x681, PT ;  /* 0x000006813c00780c */ /* 0x040fe40003fc6270 */
[----:B------:R-:W-:Y:S02]  /*bd50*/  LEA.HI R167, R167, R100, RZ, 0x1b ;  /* 0x00000064a7a77211 */ /* 0x000fe400078fd8ff */
[----:B------:R-:W0:Y:S01]  /*bd60*/  LDS R63, [R63+0x2a80] ;  /* 0x002a80003f3f7984 */ /* 0x000e220000000800 */
        /* <DEDUP_REMOVED lines=8> */
.L_x_10630:
[----:B------:R-:W-:Y:S05]  /*bdf0*/  BSYNC.RECONVERGENT B0 ;  /* 0x0000000000007941 */ /* 0x000fea0003800200 */
.L_x_10629:
[----:B0-----:R0:W0:Y:S01]  /*be00*/  LDS R63, [R169+0x2b80] ;  /* 0x002b8000a93f7984 */ /* 0x0010220000000800 */
[----:B------:R-:W-:Y:S01]  /*be10*/  BSSY.RECONVERGENT B0, `(.L_x_10631) ;  /* 0x0000004000007945 */ /* 0x000fe20003800200 */
[----:B------:R-:W-:-:S03]  /*be20*/  LEA R167, R167, UR9, 0x2 ;  /* 0x00000009a7a77c11 */ /* 0x000fc6000f8e10ff */
[----:B------:R-:W-:Y:S05]  /*be30*/  @!P0 BRA `(.L_x_10632) ;  /* 0x0000000000048947 */ /* 0x000fea0003800000 */
[----:B0-----:R0:W-:Y:S02]  /*be40*/  REDG.E.ADD.F32.FTZ.RN.STRONG.GPU desc[UR26][R68.64+0x1b00], R63 ;  /* 0x001b003f440079a6 */ /* 0x0011e4000c12f31a */
.L_x_10632:
[----:B------:R-:W-:Y:S05]  /*be50*/  BSYNC.RECONVERGENT B0 ;  /* 0x0000000000007941 */ /* 0x000fea0003800200 */
.L_x_10631:
[----:B0-----:R0:W0:Y:S01]  /*be60*/  LDS R63, [R167+0x2c80] ;  /* 0x002c8000a73f7984 */ /* 0x0010220000000800 */
[----:B------:R-:W-:Y:S04]  /*be70*/  BSSY.RECONVERGENT B0, `(.L_x_10633) ;  /* 0x0000003000007945 */ /* 0x000fe80003800200 */
[----:B------:R-:W-:Y:S05]  /*be80*/  @!P2 BRA `(.L_x_10634) ;  /* 0x000000000004a947 */ /* 0x000fea0003800000 */
[----:B0-----:R0:W-:Y:S02]  /*be90*/  REDG.E.ADD.F32.FTZ.RN.STRONG.GPU desc[UR26][R68.64+0x1c00], R63 ;  /* 0x001c003f440079a6 */ /* 0x0011e4000c12f31a */
.L_x_10634:
[----:B------:R-:W-:Y:S05]  /*bea0*/  BSYNC.RECONVERGENT B0 ;  /* 0x0000000000007941 */ /* 0x000fea0003800200 */
.L_x_10633:
[C---:B0-----:R-:W-:Y:S01]  /*beb0*/  IADD3 R63, PT, PT, R100.reuse, 0x740, RZ ;  /* 0x00000740643f7810 */ /* 0x041fe20007ffe0ff */
        /* <DEDUP_REMOVED lines=11> */
[----:B------:R-:W-:Y:S01]  /*bf70*/  IADD3 R169, PT, PT, R100, 0x7c0, RZ ;  /* 0x000007c064a97810 */ /* 0x000fe20007ffe0ff */
[----:B------:R0:W0:Y:S01]  /*bf80*/  LDS R167, [R166+0x2d80] ;  /* 0x002d8000a6a77984 */ /* 0x0000220000000800 */
[----:B------:R-:W-:-:S02]  /*bf90*/  FMUL.FTZ R60, R240, R181 ;  /* 0x000000b5f03c7220 */ /* 0x000fc40000410000 */
[----:B------:R-:W-:Y:S01]  /*bfa0*/  LEA.HI R169, R169, R100, RZ, 0x1b ;  /* 0x00000064a9a97211 */ /* 0x000fe200078fd8ff */
[----:B------:R-:W-:Y:S06]  /*bfb0*/  @!P3 BRA `(.L_x_10636) ;  /* 0x000000000004b947 */ /* 0x000fec0003800000 */
[----:B0-----:R0:W-:Y:S02]  /*bfc0*/  REDG.E.ADD.F32.FTZ.RN.STRONG.GPU desc[UR26][R68.64+0x1d00], R167 ;  /* 0x001d00a7440079a6 */ /* 0x0011e4000c12f31a */
.L_x_10636:
[----:B------:R-:W-:Y:S05]  /*bfd0*/  BSYNC.RECONVERGENT B0 ;  /* 0x0000000000007941 */ /* 0x000fea0003800200 */
.L_x_10635:
[----:B0-----:R0:W0:Y:S01]  /*bfe0*/  LDS R167, [R168+0x2e80] ;  /* 0x002e8000a8a77984 */ /* 0x0010220000000800 */
[----:B------:R-:W-:Y:S01]  /*bff0*/  BSSY.RECONVERGENT B0, `(.L_x_10637) ;  /* 0x0000005000007945 */ /* 0x000fe20003800200 */
[----:B------:R-:W-:Y:S01]  /*c000*/  LEA R169, R169, UR9, 0x2 ;  /* 0x00000009a9a97c11 */ /* 0x000fe2000f8e10ff */
[----:B------:R-:W-:Y:S02]  /*c010*/  FFMA.FTZ R60, R165, R162, R60 ;  /* 0x000000a2a53c7223 */ /* 0x000fe4000001003c */
[----:B------:R-:W-:Y:S05]  /*c020*/  @!P4 BRA `(.L_x_10638) ;  /* 0x000000000004c947 */ /* 0x000fea0003800000 */
[----:B0-----:R0:W-:Y:S02]  /*c030*/  REDG.E.ADD.F32.FTZ.RN.STRONG.GPU desc[UR26][R68.64+0x1e00], R167 ;  /* 0x001e00a7440079a6 */ /* 0x0011e4000c12f31a */
.L_x_10638:
[----:B------:R-:W-:Y:S05]  /*c040*/  BSYNC.RECONVERGENT B0 ;  /* 0x0000000000007941 */ /* 0x000fea0003800200 */
.L_x_10637:
[----:B------:R-:W-:Y:S01]  /*c050*/  FADD.FTZ R60, R61, R60 ;  /* 0x0000003c3d3c7221 */ /* 0x000fe20000010000 */
[----:B------:R-:W-:Y:S01]  /*c060*/  BSSY.RECONVERGENT B0, `(.L_x_10639) ;  /* 0x0000004000007945 */ /* 0x000fe20003800200 */
[----:B------:R0:W0:Y:S03]  /*c070*/  LDS R61, [R169+0x2f80] ;  /* 0x002f8000a93d7984 */ /* 0x0000260000000800 */
[----:B------:R-:W-:Y:S05]  /*c080*/  @!P5 BRA `(.L_x_10640) ;  /* 0x000000000004d947 */ /* 0x000fea0003800000 */
[----:B0-----:R0:W-:Y:S02]  /*c090*/  REDG.E.ADD.F32.FTZ.RN.STRONG.GPU desc[UR26][R68.64+0x1f00], R61 ;  /* 0x001f003d440079a6 */ /* 0x0011e4000c12f31a */
.L_x_10640:
[----:B------:R-:W-:Y:S05]  /*c0a0*/  BSYNC.RECONVERGENT B0 ;  /* 0x0000000000007941 */ /* 0x000fea0003800200 */
.L_x_10639:
        /* <DEDUP_REMOVED lines=8> */
[----:B------:R-:W-:Y:S01]  /*c130*/  FMUL.FTZ R146, R223, R146 ;  /* 0x00000092df927220 */ /* 0x000fe20000410000 */
[----:B------:R-:W-:Y:S01]  /*c140*/  ISETP.GT.AND P2, PT, R99, 0xf, PT ;  /* 0x0000000f6300780c */ /* 0x000fe20003f44270 */
[----:B------:R-:W-:Y:S01]  /*c150*/  FFMA.FTZ R66, R217, R66, R148 ;  /* 0x00000042d9427223 */ /* 0x000fe20000010094 */
[----:B------:R-:W1:Y:S01]  /*c160*/  SHFL.DOWN PT, R69, R62, 0x1, 0x1f ;  /* 0x08201f003e457f89 */ /* 0x000e6200000e0000 */
[----:B------:R-:W-:Y:S01]  /*c170*/  FFMA.FTZ R213, R213, R64, R146 ;  /* 0x00000040d5d57223 */ /* 0x000fe20000010092 */
[----:B------:R-:W-:Y:S01]  /*c180*/  FMUL.FTZ R155, R132, R155 ;  /* 0x0000009b849b7220 */ /* 0x000fe20000410000 */
[----:B------:R-:W-:Y:S01]  /*c190*/  FFMA.FTZ R203, R51, R203, R66 ;  /* 0x000000cb33cb7223 */ /* 0x000fe20000010042 */
        /* <DEDUP_REMOVED lines=102> */
.L_x_10642:
[----:B------:R-:W-:Y:S05]  /*c800*/  BSYNC.RECONVERGENT B0 ;  /* 0x0000000000007941 */ /* 0x000fea0003800200 */
.L_x_10641:
        /* <DEDUP_REMOVED lines=22> */
[----:B-1----:R-:W0:Y:S01]  /*c970*/  LDS.128 R64, [UR9+0x31a0] ;  /* 0x0031a009ff407984 */ /* 0x002e220008000c00 */
        /* <DEDUP_REMOVED lines=14> */
.L_x_10644:
[----:B------:R-:W-:Y:S05]  /*ca60*/  BSYNC.RECONVERGENT B0 ;  /* 0x0000000000007941 */ /* 0x000fea0003800200 */
.L_x_10643:
[----:B------:R-:W-:-:S04]  /*ca70*/  UIADD3 UR8, UPT, UPT, UR8, 0x1, URZ ;  /* 0x0000000108087890 */ /* 0x000fc8000fffe0ff */
[----:B------:R-:W-:-:S09]  /*ca80*/  UISETP.GE.AND UP0, UPT, UR8, UR45, UPT ;  /* 0x0000002d0800728c */ /* 0x000fd2000bf06270 */
[----:B------:R-:W-:Y:S05]  /*ca90*/  BRA.U !UP0, `(.L_x_10645) ;  /* 0xffffff8108687547 */ /* 0x000fea000b83ffff */
.L_x_10546:
[----:B------:R-:W-:Y:S01]  /*caa0*/  BAR.SYNC.DEFER_BLOCKING 0x0 ;  /* 0x0000000000007b1d */ /* 0x000fe20000010000 */
[----:B------:R-:W-:Y:S02]  /*cab0*/  SHF.L.U32 R0, R100, 0x1, RZ ;  /* 0x0000000164007819 */ /* 0x000fe400000006ff */
[----:B------:R-:W-:Y:S02]  /*cac0*/  MOV R2, 0x10 ;  /* 0x0000001000027802 */ /* 0x000fe40000000f00 */
[----:B------:R-:W-:Y:S01]  /*cad0*/  LOP3.LUT R3, R0, 0x7c0, RZ, 0xc0, !PT ;  /* 0x000007c000037812 */ /* 0x000fe200078ec0ff */
[----:B------:R-:W5:Y:S03]  /*cae0*/  LDCU.64 UR14, c[0x0][0x4f8] ;  /* 0x00009f00ff0e77ac */ /* 0x000f660008000a00 */
[----:B------:R-:W-:Y:S01]  /*caf0*/  LOP3.LUT R3, R3, 0x1f, R112, 0xf8, !PT ;  /* 0x0000001f03037812 */ /* 0x000fe200078ef870 */
[----:B------:R-:W0:Y:S04]  /*cb00*/  LDCU.64 UR28, c[0x0][0x500] ;  /* 0x0000a000ff1c77ac */ /* 0x000e280008000a00 */
[----:B------:R-:W-:Y:S01]  /*cb10*/  IMAD.WIDE.U32 R2, R3, R2, UR10 ;  /* 0x0000000a03027e25 */ /* 0x000fe2000f8e0002 */
[----:B------:R-:W-:Y:S01]  /*cb20*/  F2FP.F16.F32.PACK_AB R24, R23, R24 ;  /* 0x000000181718723e */ /* 0x000fe200000000ff */
[----:B------:R-:W-:Y:S01]  /*cb30*/  UIADD3 UR33, UPT, UPT, UR18, -0x1, URZ ;  /* 0xffffffff12217890 */ /* 0x000fe2000fffe0ff */
[----:B------:R-:W1:Y:S02]  /*cb40*/  LDCU.64 UR30, c[0x0][0x550] ;  /* 0x0000aa00ff1e77ac */ /* 0x000e640008000a00 */
[----:B------:R-:W2:Y:S04]  /*cb50*/  LDG.E.128 R8, desc[UR26][R2.64] ;  /* 0x0000001a02087981 */ /* 0x000ea8000c1e1d00 */
[----:B------:R-:W3:Y:S01]  /*cb60*/  LDG.E.128 R12, desc[UR26][R2.64+0x200] ;  /* 0x0002001a020c7981 */ /* 0x000ee2000c1e1d00 */
[----:B------:R-:W-:Y:S01]  /*cb70*/  USHF.L.U32 UR8, UR33, 0xa, URZ ;  /* 0x0000000a21087899 */ /* 0x000fe200080006ff */
[----:B------:R-:W-:Y:S01]  /*cb80*/  LOP3.LUT R23, R100, 0x3e0, RZ, 0xc0, !PT ;  /* 0x000003e064177812 */ /* 0x000fe200078ec0ff */
[----:B------:R-:W-:Y:S01]  /*cb90*/  UMOV UR9, URZ ;  /* 0x000000ff00097c82 */ /* 0x000fe20008000000 */
[----:B------:R-:W-:-:S02]  /*cba0*/  UIADD3 UR21, UP1, UPT, UR21, -0x800, URZ ;  /* 0xfffff80015157890 */ /* 0x000fc4000ff3e0ff */
[----:B-----5:R-:W-:Y:S02]  /*cbb0*/  UIMAD.WIDE.U32 UR12, UR32, UR14, UR8 ;  /* 0x0000000e200c72a5 */ /* 0x020fe4000f8e0008 */
[----:B------:R-:W-:Y:S02]  /*cbc0*/  UIADD3 UR19, UP2, UPT, UR19, -0x800, URZ ;  /* 0xfffff80013137890 */ /* 0x000fe4000ff5e0ff */
[----:B------:R-:W-:Y:S02]  /*cbd0*/  UIMAD UR13, UR32, UR15, UR13 ;  /* 0x0000000f200d72a4 */ /* 0x000fe4000f8e020d */
[----:B------:R-:W-:Y:S02]  /*cbe0*/  UIADD3 UR10, UP3, UPT, UR10, -0x800, URZ ;  /* 0xfffff8000a0a7890 */ /* 0x000fe4000ff7e0ff */
[----:B0-----:R-:W-:Y:S02]  /*cbf0*/  UIMAD.WIDE.U32 UR12, UR25, UR28, UR12 ;  /* 0x0000001c190c72a5 */ /* 0x001fe4000f8e000c */
[----:B------:R-:W-:-:S02]  /*cc00*/  UIADD3.X UR22, UPT, UPT, UR22, -0x1, URZ, UP1, !UPT ;  /* 0xffffffff16167890 */ /* 0x000fc40008ffe4ff */
[----:B------:R-:W-:Y:S02]  /*cc10*/  UIMAD UR14, UR25, UR29, UR13 ;  /* 0x0000001d190e72a4 */ /* 0x000fe4000f8e020d */
[----:B-1----:R-:W-:Y:S01]  /*cc20*/  ULEA UR13, UP0, UR12, UR30, 0x1 ;  /* 0x0000001e0c0d7291 */ /* 0x002fe2000f8008ff */
[----:B------:R-:W0:Y:S03]  /*cc30*/  LDCU.64 UR28, c[0x0][0x560] ;  /* 0x0000ac00ff1c77ac */ /* 0x000e260008000a00 */
[----:B------:R-:W-:Y:S02]  /*cc40*/  ULEA.HI.X UR12, UR12, UR31, UR14, 0x1, UP0 ;  /* 0x0000001f0c0c7291 */ /* 0x000fe400080f0c0e */
[----:B------:R-:W-:-:S03]  /*cc50*/  UIADD3.X UR20, UPT, UPT, UR20, -0x1, URZ, UP2, !UPT ;  /* 0xffffffff14147890 */ /* 0x000fc600097fe4ff */
[----:B------:R-:W1:Y:S01]  /*cc60*/  LDCU.64 UR14, c[0x0][0x520] ;  /* 0x0000a400ff0e77ac */ /* 0x000e620008000a00 */
[----:B------:R-:W-:Y:S01]  /*cc70*/  UIADD3.X UR11, UPT, UPT, UR11, -0x1, URZ, UP3, !UPT ;  /* 0xffffffff0b0b7890 */ /* 0x000fe20009ffe4ff */
[----:B--2---:R-:W-:Y:S04]  /*cc80*/  STS.128 [R98], R8 ;  /* 0x0000000862007388 */ /* 0x004fe80000000c00 */
[----:B---3--:R-:W-:Y:S01]  /*cc90*/  STS.128 [R98+0x200], R12 ;  /* 0x0002000c62007388 */ /* 0x008fe20000000c00 */
[----:B------:R-:W-:-:S03]  /*cca0*/  NOP ;  /* 0x0000000000007918 */ /* 0x000fc60000000000 */
[----:B------:R-:W2:Y:S04]  /*ccb0*/  LDS.128 R4, [R97] ;  /* 0x0000000061047984 */ /* 0x000ea80000000c00 */
[----:B------:R-:W3:Y:S01]  /*ccc0*/  LDS.128 R8, [R97+0x10] ;  /* 0x0000100061087984 */ /* 0x000ee20000000c00 */
[--C-:B--2---:R-:W-:Y:S02]  /*ccd0*/  HADD2.F32 R0, -RZ, R4.reuse.H0_H0 ;  /* 0x20000004ff007230 */ /* 0x104fe40000004100 */
        /* <DEDUP_REMOVED lines=20> */
[----:B------:R-:W2:Y:S02]  /*ce20*/  @!P2 MUFU.EX2 R0, R0 ;  /* 0x000000000000a308 */ /* 0x000ea40000000800 */
[----:B------:R-:W-:-:S06]  /*ce30*/  @!P0 FMUL.FTZ R4, R2, -1.4426950216293334961 ;  /* 0xbfb8aa3b02048820 */ /* 0x000fcc0000410000 */
[----:B------:R-:W5:Y:S01]  /*ce40*/  @!P1 MUFU.EX2 R3, R3 ;  /* 0x0000000300039308 */ /* 0x000f620000000800 */
[----:B------:R-:W-:-:S07]  /*ce50*/  @!P4 FMUL.FTZ R5, R5, -1.4426950216293334961 ;  /* 0xbfb8aa3b0505c820 */ /* 0x000fce0000410000 */
[----:B------:R-:W4:Y:S01]  /*ce60*/  @!P0 MUFU.EX2 R4, R4 ;  /* 0x0000000400048308 */ /* 0x000f220000000800 */
[----:B--2---:R-:W-:Y:S01]  /*ce70*/  @!P2 FADD.FTZ R2, R0, 1 ;  /* 0x3f8000000002a421 */ /* 0x004fe20000010000 */
[--C-:B------:R-:W-:Y:S02]  /*ce80*/  HADD2.F32 R0, -RZ, R7.reuse.H0_H0 ;  /* 0x20000007ff007230 */ /* 0x100fe40000004100 */
[----:B------:R-:W-:-:S03]  /*ce90*/  HADD2.F32 R7, -RZ, R7.H1_H1 ;  /* 0x30000007ff077230 */ /* 0x000fc60000004100 */
[----:B------:R-:W-:Y:S01]  /*cea0*/  FADD.FTZ R14, R0, UR7 ;  /* 0x00000007000e7e21 */ /* 0x000fe20008010000 */
[----:B------:R-:W2:Y:S01]  /*ceb0*/  @!P2 MUFU.RCP R2, R2 ;  /* 0x000000020002a308 */ /* 0x000ea20000001000 */
[----:B-----5:R-:W-:Y:S01]  /*cec0*/  @!P1 FADD.FTZ R3, R3, 1 ;  /* 0x3f80000003039421 */ /* 0x020fe20000010000 */
[----:B------:R-:W-:Y:S01]  /*ced0*/  FADD.FTZ R7, R7, UR7 ;  /* 0x0000000707077e21 */ /* 0x000fe20008010000 */
[----:B------:R-:W-:Y:S01]  /*cee0*/  @!P6 FMUL.FTZ R0, R12, -1.4426950216293334961 ;  /* 0xbfb8aa3b0c00e820 */ /* 0x000fe20000410000 */
[----:B------:R-:W-:-:S04]  /*cef0*/  FSETP.GTU.FTZ.AND P3, PT, R14, 20, PT ;  /* 0x41a000000e00780b */ /* 0x000fc80003f7c000 */
[----:B------:R3:W5:Y:S01]  /*cf00*/  @!P1 MUFU.RCP R13, R3 ;  /* 0x00000003000d9308 */ /* 0x0007620000001000 */
[----:B----4-:R-:W-:-:S07]  /*cf10*/  @!P0 FADD.FTZ R4, R4, 1 ;  /* 0x3f80000004048421 */ /* 0x010fce0000010000 */
[----:B------:R-:W4:Y:S01]  /*cf20*/  @!P0 MUFU.RCP R4, R4 ;  /* 0x0000000400048308 */ /* 0x000f220000001000 */
[--C-:B---3--:R-:W-:Y:S02]  /*cf30*/  HADD2.F32 R3, -RZ, R8.reuse.H0_H0 ;  /* 0x20000008ff037230 */ /* 0x108fe40000004100 */
[----:B--2---:R-:W-:Y:S01]  /*cf40*/  @!P2 FMUL.FTZ R33, R33, R2 ;  /* 0x000000022121a220 */ /* 0x004fe20000410000 */
[----:B------:R-:W-:Y:S01]  /*cf50*/  @!P5 FMUL.FTZ R2, R6, -1.4426950216293334961 ;  /* 0xbfb8aa3b0602d820 */ /* 0x000fe20000410000 */
[----:B------:R-:W-:Y:S01]  /*cf60*/  FSETP.GTU.FTZ.AND P2, PT, R7, 20, PT ;  /* 0x41a000000700780b */ /* 0x000fe20003f5c000 */
[----:B------:R-:W-:Y:S02]  /*cf70*/  HADD2.F32 R8, -RZ, R8.H1_H1 ;  /* 0x30000008ff087230 */ /* 0x000fe40000004100 */
[----:B------:R-:W-:Y:S01]  /*cf80*/  FADD.FTZ R6, R3, UR7 ;  /* 0x0000000703067e21 */ /* 0x000fe20008010000 */
[----:B------:R-:W-:Y:S01]  /*cf90*/  @!P3 FMUL.FTZ R3, R14, -1.4426950216293334961 ;  /* 0xbfb8aa3b0e03b820 */ /* 0x000fe20000410000 */
[----:B------:R-:W2:Y:S01]  /*cfa0*/  @!P4 MUFU.EX2 R5, R5 ;  /* 0x000000050005c308 */ /* 0x000ea20000000800 */
[----:B-----5:R-:W-:Y:S01]  /*cfb0*/  @!P1 FMUL.FTZ R34, R34, R13 ;  /* 0x0000000d22229220 */ /* 0x020fe20000410000 */
[----:B------:R-:W-:Y:S01]  /*cfc0*/  FADD.FTZ R8, R8, UR7 ;  /* 0x0000000708087e21 */ /* 0x000fe20008010000 */
[----:B------:R-:W-:-:S05]  /*cfd0*/  FSETP.GTU.FTZ.AND P1, PT, R6, 20, PT ;  /* 0x41a000000600780b */ /* 0x000fca0003f3c000 */
[----:B------:R-:W3:Y:S01]  /*cfe0*/  @!P6 MUFU.EX2 R0, R0 ;  /* 0x000000000000e308 */ /* 0x000ee20000000800 */
[----:B----4-:R-:W-:Y:S01]  /*cff0*/  @!P0 FMUL.FTZ R35, R35, R4 ;  /* 0x0000000423238220 */ /* 0x010fe20000410000 */
[----:B------:R-:W-:Y:S01]  /*d000*/  @!P2 FMUL.FTZ R4, R7, -1.4426950216293334961 ;  /* 0xbfb8aa3b0704a820 */ /* 0x000fe20000410000 */
[----:B------:R-:W-:-:S05]  /*d010*/  FSETP.GTU.FTZ.AND P0, PT, R8, 20, PT ;  /* 0x41a000000800780b */ /* 0x000fca0003f1c000 */
[----:B------:R-:W-:Y:S01]  /*d020*/  @!P1 FMUL.FTZ R6, R6, -1.4426950216293334961 ;  /* 0xbfb8aa3b06069820 */ /* 0x000fe20000410000 */
[----:B--2---:R-:W-:Y:S01]  /*d030*/  @!P4 FADD.FTZ R5, R5, 1 ;  /* 0x3f8000000505c421 */ /* 0x004fe20000010000 */
[----:B------:R-:W2:Y:S06]  /*d040*/  @!P3 MUFU.EX2 R3, R3 ;  /* 0x000000030003b308 */ /* 0x000eac0000000800 */
[----:B------:R-:W-:Y:S01]  /*d050*/  @!P0 FMUL.FTZ R7, R8, -1.4426950216293334961 ;  /* 0xbfb8aa3b08078820 */ /* 0x000fe20000410000 */
[----:B---3--:R-:W-:Y:S01]  /*d060*/  @!P6 FADD.FTZ R0, R0, 1 ;  /* 0x3f8000000000e421 */ /* 0x008fe20000010000 */
[----:B------:R-:W3:Y:S01]  /*d070*/  @!P1 MUFU.EX2 R6, R6 ;  /* 0x0000000600069308 */ /* 0x000ee20000000800 */
[----:B------:R-:W-:-:S02]  /*d080*/  HADD2.F32 R8, -RZ, R9.H0_H0 ;  /* 0x20000009ff087230 */ /* 0x000fc40000004100 */
[----:B------:R-:W-:-:S03]  /*d090*/  HADD2.F32 R9, -RZ, R9.H1_H1 ;  /* 0x30000009ff097230 */ /* 0x000fc60000004100 */
[----:B------:R-:W-:Y:S02]  /*d0a0*/  FADD.FTZ R8, R8, UR7 ;  /* 0x0000000708087e21 */ /* 0x000fe40008010000 */
[----:B------:R-:W4:Y:S01]  /*d0b0*/  @!P2 MUFU.EX2 R4, R4 ;  /* 0x000000040004a308 */ /* 0x000f220000000800 */
[----:B--2---:R-:W-:Y:S01]  /*d0c0*/  @!P3 FADD.FTZ R3, R3, 1 ;  /* 0x3f8000000303b421 */ /* 0x004fe20000010000 */
[----:B------:R-:W-:-:S06]  /*d0d0*/  FADD.FTZ R9, R9, UR7 ;  /* 0x0000000709097e21 */ /* 0x000fcc0008010000 */
[----:B------:R-:W2:Y:S01]  /*d0e0*/  @!P4 MUFU.RCP R5, R5 ;  /* 0x000000050005c308 */ /* 0x000ea20000001000 */
[----:B---3--:R-:W-:-:S07]  /*d0f0*/  @!P1 FADD.FTZ R6, R6, 1 ;  /* 0x3f80000006069421 */ /* 0x008fce0000010000 */
[----:B------:R-:W3:Y:S01]  /*d100*/  @!P5 MUFU.EX2 R2, R2 ;  /* 0x000000020002d308 */ /* 0x000ee20000000800 */
[----:B----4-:R-:W-:-:S07]  /*d110*/  @!P2 FADD.FTZ R4, R4, 1 ;  /* 0x3f8000000404a421 */ /* 0x010fce0000010000 */
[----:B------:R4:W5:Y:S01]  /*d120*/  @!P6 MUFU.RCP R12, R0 ;  /* 0x00000000000ce308 */ /* 0x0009620000001000 */
[----:B--2---:R-:W-:Y:S01]  /*d130*/  @!P4 FMUL.FTZ R36, R36, R5 ;  /* 0x000000052424c220 */ /* 0x004fe20000410000 */
[----:B------:R-:W-:-:S06]  /*d140*/  FSETP.GTU.FTZ.AND P4, PT, R8, 20, PT ;  /* 0x41a000000800780b */ /* 0x000fcc0003f9c000 */
[----:B------:R2:W0:Y:S01]  /*d150*/  @!P3 MUFU.RCP R14, R3 ;  /* 0x00000003000eb308 */ /* 0x0004220000001000 */
[----:B---3--:R-:W-:Y:S01]  /*d160*/  @!P5 FADD.FTZ R2, R2, 1 ;  /* 0x3f8000000202d421 */ /* 0x008fe20000010000 */
[--C-:B----4-:R-:W-:Y:S02]  /*d170*/  HADD2.F32 R0, -RZ, R10.reuse.H0_H0 ;  /* 0x2000000aff007230 */ /* 0x110fe40000004100 */
[----:B------:R-:W-:-:S04]  /*d180*/  HADD2.F32 R10, -RZ, R10.H1_H1 ;  /* 0x3000000aff0a7230 */ /* 0x000fc80000004100 */
[----:B------:R-:W3:Y:S01]  /*d190*/  @!P1 MUFU.RCP R6, R6 ;  /* 0x0000000600069308 */ /* 0x000ee20000001000 */
[--C-:B--2---:R-:W-:Y:S02]  /*d1a0*/  HADD2.F32 R3, -RZ, R11.reuse.H0_H0 ;  /* 0x2000000bff037230 */ /* 0x104fe40000004100 */
[----:B-----5:R-:W-:Y:S01]  /*d1b0*/  @!P6 FMUL.FTZ R37, R37, R12 ;  /* 0x0000000c2525e220 */ /* 0x020fe20000410000 */
[----:B------:R-:W-:Y:S02]  /*d1c0*/  HADD2.F32 R11, -RZ, R11.H1_H1 ;  /* 0x3000000bff0b7230 */ /* 0x000fe40000004100 */
[----:B------:R-:W-:Y:S01]  /*d1d0*/  FADD.FTZ R12, R0, UR7 ;  /* 0x00000007000c7e21 */ /* 0x000fe20008010000 */
[----:B------:R-:W-:Y:S01]  /*d1e0*/  @!P4 FMUL.FTZ R0, R8, -1.4426950216293334961 ;  /* 0xbfb8aa3b0800c820 */ /* 0x000fe20000410000 */
[----:B------:R-:W-:Y:S01]  /*d1f0*/  FADD.FTZ R10, R10, UR7 ;  /* 0x000000070a0a7e21 */ /* 0x000fe20008010000 */
[----:B------:R-:W-:Y:S01]  /*d200*/  FADD.FTZ R8, R3, UR7 ;  /* 0x0000000703087e21 */ /* 0x000fe20008010000 */
[----:B------:R-:W2:Y:S01]  /*d210*/  @!P2 MUFU.RCP R5, R4 ;  /* 0x000000040005a308 */ /* 0x000ea20000001000 */
[----:B------:R-:W-:Y:S01]  /*d220*/  FADD.FTZ R11, R11, UR7 ;  /* 0x000000070b0b7e21 */ /* 0x000fe20008010000 */
[----:B0-----:R-:W-:Y:S01]  /*d230*/  @!P3 FMUL.FTZ R39, R39, R14 ;  /* 0x0000000e2727b220 */ /* 0x001fe20000410000 */
[----:B------:R-:W-:-:S02]  /*d240*/  FSETP.GTU.FTZ.AND P3, PT, R10, 20, PT ;  /* 0x41a000000a00780b */ /* 0x000fc40003f7c000 */
[----:B------:R-:W-:-:S03]  /*d250*/  FSETP.GTU.FTZ.AND P6, PT, R9, 20, PT ;  /* 0x41a000000900780b */ /* 0x000fc60003fdc000 */
[----:B------:R0:W4:Y:S01]  /*d260*/  @!P5 MUFU.RCP R13, R2 ;  /* 0x00000002000dd308 */ /* 0x0001220000001000 */
[----:B---3--:R-:W-:Y:S01]  /*d270*/  @!P1 FMUL.FTZ R41, R41, R6 ;  /* 0x0000000629299220 */ /* 0x008fe20000410000 */
[----:B------:R-:W-:-:S06]  /*d280*/  FSETP.GTU.FTZ.AND P1, PT, R11, 20, PT ;  /* 0x41a000000b00780b */ /* 0x000fcc0003f3c000 */
[----:B------:R-:W3:Y:S01]  /*d290*/  @!P0 MUFU.EX2 R7, R7 ;  /* 0x0000000700078308 */ /* 0x000ee20000000800 */
[----:B--2---:R-:W-:Y:S01]  /*d2a0*/  @!P2 FMUL.FTZ R40, R40, R5 ;  /* 0x000000052828a220 */ /* 0x004fe20000410000 */
[----:B------:R-:W-:Y:S01]  /*d2b0*/  FSETP.GTU.FTZ.AND P2, PT, R8, 20, PT ;  /* 0x41a000000800780b */ /* 0x000fe20003f5c000 */
[----:B------:R-:W-:Y:S01]  /*d2c0*/  @!P3 FMUL.FTZ R4, R10, -1.4426950216293334961 ;  /* 0xbfb8aa3b0a04b820 */ /* 0x000fe20000410000 */
[----:B0-----:R-:W-:Y:S01]  /*d2d0*/  @!P6 FMUL.FTZ R2, R9, -1.4426950216293334961 ;  /* 0xbfb8aa3b0902e820 */ /* 0x001fe20000410000 */
[----:B------:R-:W-:Y:S02]  /*d2e0*/  F2FP.F16.F32.PACK_AB R10, R27, R28 ;  /* 0x0000001c1b0a723e */ /* 0x000fe400000000ff */
[----:B------:R-:W-:Y:S01]  /*d2f0*/  @!P1 FMUL.FTZ R6, R11, -1.4426950216293334961 ;  /* 0xbfb8aa3b0b069820 */ /* 0x000fe20000410000 */
[----:B------:R-:W-:Y:S01]  /*d300*/  F2FP.F16.F32.PACK_AB R11, R25, R26 ;  /* 0x0000001a190b723e */ /* 0x000fe200000000ff */
[----:B----4-:R-:W-:Y:S01]  /*d310*/  @!P5 FMUL.FTZ R38, R38, R13 ;  /* 0x0000000d2626d220 */ /* 0x010fe20000410000 */
[----:B------:R-:W-:Y:S01]  /*d320*/  FSETP.GTU.FTZ.AND P5, PT, R12, 20, PT ;  /* 0x41a000000c00780b */ /* 0x000fe20003fbc000 */
[----:B------:R-:W0:Y:S01]  /*d330*/  @!P6 MUFU.EX2 R2, R2 ;  /* 0x000000020002e308 */ /* 0x000e220000000800 */
[----:B------:R-:W-:-:S02]  /*d340*/  F2FP.F16.F32.PACK_AB R9, R29, R30 ;  /* 0x0000001e1d09723e */ /* 0x000fc400000000ff */
[----:B------:R-:W-:Y:S01]  /*d350*/  F2FP.F16.F32.PACK_AB R27, R17, R18 ;  /* 0x00000012111b723e */ /* 0x000fe200000000ff */
[----:B------:R-:W-:Y:S01]  /*d360*/  @!P2 FMUL.FTZ R5, R8, -1.4426950216293334961 ;  /* 0xbfb8aa3b0805a820 */ /* 0x000fe20000410000 */
[----:B------:R-:W-:Y:S01]  /*d370*/  F2FP.F16.F32.PACK_AB R8, R31, R32 ;  /* 0x000000201f08723e */ /* 0x000fe200000000ff */
[----:B---3--:R-:W-:Y:S01]  /*d380*/  @!P0 FADD.FTZ R7, R7, 1 ;  /* 0x3f80000007078421 */ /* 0x008fe20000010000 */
        /* <DEDUP_REMOVED lines=9> */
[----:B0-----:R-:W-:Y:S02]  /*d420*/  @!P6 FADD.FTZ R2, R2, 1 ;  /* 0x3f8000000202e421 */ /* 0x001fe40000010000 */
[----:B------:R-:W0:Y:S01]  /*d430*/  LDS.128 R8, [R98+0x200] ;  /* 0x0002000062087984 */ /* 0x000e220000000c00 */
        /* <DEDUP_REMOVED lines=10> */
[----:B------:R5:W1:Y:S01]  /*d4e0*/  @!P6 MUFU.RCP R17, R2 ;  /* 0x000000020011e308 */ /* 0x000a620000001000 */
[----:B----4-:R-:W-:-:S07]  /*d4f0*/  @!P2 FADD.FTZ R5, R5, 1 ;  /* 0x3f8000000505a421 */ /* 0x010fce0000010000 */
[----:B------:R4:W3:Y:S01]  /*d500*/  @!P5 MUFU.RCP R16, R3 ;  /* 0x000000030010d308 */ /* 0x0008e20000001000 */
[----:B-----5:R-:W-:Y:S01]  /*d510*/  MOV R2, UR13 ;  /* 0x0000000d00027c02 */ /* 0x020fe20008000f00 */
[----:B--2---:R-:W-:-:S06]  /*d520*/  @!P1 FADD.FTZ R6, R6, 1 ;  /* 0x3f80000006069421 */ /* 0x004fcc0000010000 */
[----:B------:R-:W2:Y:S01]  /*d530*/  @!P4 MUFU.RCP R0, R0 ;  /* 0x000000000000c308 */ /* 0x000ea20000001000 */
[----:B----4-:R-:W-:Y:S01]  /*d540*/  MOV R3, UR12 ;  /* 0x0000000c00037c02 */ /* 0x010fe20008000f00 */
[----:B-1----:R-:W-:Y:S01]  /*d550*/  @!P6 FMUL.FTZ R44, R44, R17 ;  /* 0x000000112c2ce220 */ /* 0x002fe20000410000 */
[----:B------:R-:W1:Y:S01]  /*d560*/  LDCU.64 UR12, c[0x0][0x518] ;  /* 0x0000a300ff0c77ac */ /* 0x000e620008000a00 */
[----:B------:R-:W-:Y:S01]  /*d570*/  F2FP.F16.F32.PACK_AB R17, R36, R35 ;  /* 0x000000232411723e */ /* 0x000fe200000000ff */
[----:B------:R-:W-:-:S03]  /*d580*/  IMAD.WIDE.U32 R2, R7, 0x10, R2 ;  /* 0x0000001007027825 */ /* 0x000fc600078e0002 */
[----:B------:R-:W4:Y:S01]  /*d590*/  @!P3 MUFU.RCP R19, R4 ;  /* 0x000000040013b308 */ /* 0x000f220000001000 */
[----:B---3--:R-:W-:Y:S01]  /*d5a0*/  @!P5 FMUL.FTZ R45, R45, R16 ;  /* 0x000000102d2dd220 */ /* 0x008fe20000410000 */
[----:B------:R-:W-:Y:S01]  /*d5b0*/  F2FP.F16.F32.PACK_AB R16, R34, R33 ;  /* 0x000000212210723e */ /* 0x000fe200000000ff */
[----:B------:R-:W-:Y:S04]  /*d5c0*/  STG.E.128 desc[UR26][R2.64], R12 ;  /* 0x0000000c02007986 */ /* 0x000fe8000c101d1a */
[----:B0-----:R0:W-:Y:S01]  /*d5d0*/  STG.E.128 desc[UR26][R2.64+0x200], R8 ;  /* 0x0002000802007986 */ /* 0x0011e2000c101d1a */
[----:B------:R3:W5:Y:S01]  /*d5e0*/  @!P2 MUFU.RCP R18, R5 ;  /* 0x000000050012a308 */ /* 0x0007620000001000 */
[----:B--2---:R-:W-:Y:S01]  /*d5f0*/  @!P4 FMUL.FTZ R43, R43, R0 ;  /* 0x000000002b2bc220 */ /* 0x004fe20000410000 */
[----:B-1----:R-:W-:-:S06]  /*d600*/  UIMAD.WIDE.U32 UR8, UR32, UR12, UR8 ;  /* 0x0000000c200872a5 */ /* 0x002fcc000f8e0008 */
[----:B------:R-:W1:Y:S01]  /*d610*/  @!P1 MUFU.RCP R21, R6 ;  /* 0x0000000600159308 */ /* 0x000e620000001000 */
[----:B----4-:R-:W-:Y:S01]  /*d620*/  @!P3 FMUL.FTZ R46, R46, R19 ;  /* 0x000000132e2eb220 */ /* 0x010fe20000410000 */
[----:B------:R-:W-:Y:S01]  /*d630*/  F2FP.F16.F32.PACK_AB R19, R40, R39 ;  /* 0x000000272813723e */ /* 0x000fe200000000ff */
[----:B---3--:R-:W-:Y:S01]  /*d640*/  FADD.FTZ R5, R33, R114 ;  /* 0x0000007221057221 */ /* 0x008fe20000010000 */
        /* <DEDUP_REMOVED lines=23> */
[----:B------:R-:W-:-:S04]  /*d7c0*/  IMAD.WIDE.U32 R2, R7, 0x10, R2 ;  /* 0x0000001007027825 */ /* 0x000fc800078e0002 */
        /* <DEDUP_REMOVED lines=18> */
.L_x_10512:
        /* <DEDUP_REMOVED lines=41> */
.L_x_10648:
[----:B------:R-:W-:Y:S05]  /*db80*/  BSYNC.RECONVERGENT B0 ;  /* 0x0000000000007941 */ /* 0x000fea0003800200 */
.L_x_10647:
        /* <DEDUP_REMOVED lines=39> */
.L_x_10650:
[----:B------:R-:W-:Y:S05]  /*de00*/  BSYNC.RECONVERGENT B0 ;  /* 0x0000000000007941 */ /* 0x000fea0003800200 */
.L_x_10649:
[----:B------:R-:W-:Y:S05]  /*de10*/  @P0 EXIT ;  /* 0x000000000000094d */ /* 0x000fea0003800000 */
[----:B------:R-:W2:Y:S01]  /*de20*/  S2UR UR12, SR_CTAID.Y ;  /* 0x00000000000c79c3 */ /* 0x000ea20000002600 */
[----:B------:R-:W2:Y:S01]  /*de30*/  LDCU.64 UR8, c[0x0][0x4a8] ;  /* 0x00009500ff0877ac */ /* 0x000ea20008000a00 */
[----:B------:R-:W-:Y:S01]  /*de40*/  BSSY.RECONVERGENT B0, `(.L_x_10651) ;  /* 0x0000027000007945 */ /* 0x000fe20003800200 */
[----:B------:R-:W-:Y:S01]  /*de50*/  MOV R0, R10 ;  /* 0x0000000a00007202 */ /* 0x000fe20000000f00 */
[----:B------:R-:W3:Y:S04]  /*de60*/  LDCU.64 UR10, c[0x0][0x4c8] ;  /* 0x00009900ff0a77ac */ /* 0x000ee80008000a00 */
[----:B------:R-:W4:Y:S01]  /*de70*/  S2UR UR13, SR_CgaCtaId ;  /* 0x00000000000d79c3 */ /* 0x000f220000008800 */
[----:B------:R-:W1:Y:S01]  /*de80*/  LDCU UR14, c[0x0][0x360] ;  /* 0x00006c00ff0e77ac */ /* 0x000e620008000800 */
[----:B------:R-:W1:Y:S06]  /*de90*/  LDCU.128 UR16, c[0x0][0x530] ;  /* 0x0000a600ff1077ac */ /* 0x000e6c0008000c00 */
[----:B0-----:R-:W0:Y:S08]  /*dea0*/  LDC.64 R14, c[0x0][0x4b0] ;  /* 0x00012c00ff0e7b82 */ /* 0x001e300000000a00 */
[----:B------:R-:W0:Y:S01]  /*deb0*/  LDC.64 R16, c[0x0][0x4d0] ;  /* 0x00013400ff107b82 */ /* 0x000e220000000a00 */
[----:B--2---:R-:W-:-:S02]  /*dec0*/  UIMAD.WIDE.U32 UR4, UR12, UR8, URZ ;  /* 0x000000080c0472a5 */ /* 0x004fc4000f8e00ff */
[----:B---3--:R-:W-:Y:S01]  /*ded0*/  UIMAD.WIDE.U32 UR6, UR12, UR10, URZ ;  /* 0x0000000a0c0672a5 */ /* 0x008fe2000f8e00ff */
[----:B------:R-:W-:Y:S01]  /*dee0*/  UMOV UR8, 0x400 ;  /* 0x0000040000087882 */ /* 0x000fe20000000000 */
[----:B------:R-:W-:Y:S02]  /*def0*/  UIMAD UR9, UR12, UR9, UR5 ;  /* 0x000000090c0972a4 */ /* 0x000fe4000f8e0205 */
[----:B------:R-:W-:Y:S02]  /*df00*/  UIMAD UR11, UR12, UR11, UR7 ;  /* 0x0000000b0c0b72a4 */ /* 0x000fe4000f8e0207 */
[----:B-1--4-:R-:W-:-:S12]  /*df10*/  ULEA UR13, UR13, UR8, 0x18 ;  /* 0x000000080d0d7291 */ /* 0x012fd8000f8ec0ff */
.L_x_10652:
[C---:B-1----:R-:W-:Y:S01]  /*df20*/  LEA R4, R0.reuse, UR13, 0x3 ;  /* 0x0000000d00047c11 */ /* 0x042fe2000f8e18ff */
[----:B------:R-:W-:Y:S01]  /*df30*/  UMOV UR8, UR4 ;  /* 0x0000000400087c82 */ /* 0x000fe20008000000 */
[----:B------:R-:W-:Y:S01]  /*df40*/  SHF.R.S32.HI R3, RZ, 0x1f, R0 ;  /* 0x0000001fff037819 */ /* 0x000fe20000011400 */
        /* <DEDUP_REMOVED lines=23> */
.L_x_10651:
[----:B------:R-:W-:Y:S05]  /*e0c0*/  EXIT ;  /* 0x000000000000794d */ /* 0x000fea0003800000 */
.L_x_10551:
[----:B------:R-:W-:Y:S01]  /*e0d0*/  HFMA2 R201, -RZ, RZ, 0, 5.9604644775390625e-08 ;  /* 0x00000001ffc97431 */ /* 0x000fe200000001ff */
[----:B------:R-:W-:Y:S02]  /*e0e0*/  MOV R204, R69 ;  /* 0x0000004500cc7202 */ /* 0x000fe40000000f00 */
[----:B------:R-:W-:Y:S02]  /*e0f0*/  MOV R206, RZ ;  /* 0x000000ff00ce7202 */ /* 0x000fe40000000f00 */
[----:B------:R-:W-:-:S07]  /*e100*/  MOV R73, 0xffffffff ;  /* 0xffffffff00497802 */ /* 0x000fce0000000f00 */
[----:B01---5:R-:W-:Y:S05]  /*e110*/  WARPSYNC.COLLECTIVE R73, `(.L_x_10653) ;  /* 0x0000000049087348 */ /* 0x023fea0003c00000 */
[----:B------:R2:W3:Y:S02]  /*e120*/  SHFL.UP P6, R200, R204, R201, R206 ;  /* 0x040000c9ccc87389 */ /* 0x0004e400000c00ce */
[----:B0123-5:R-:W-:Y:S05]  /*e130*/  ENDCOLLECTIVE ;  /* 0x000000000000791b */ /* 0x02ffea0003800000 */
.L_x_10653:
[----:B------:R-:W-:Y:S02]  /*e140*/  MOV R204, R75 ;  /* 0x0000004b00cc7202 */ /* 0x000fe40000000f00 */
[----:B------:R-:W-:-:S07]  /*e150*/  MOV R68, R200 ;  /* 0x000000c800447202 */ /* 0x000fce0000000f00 */
[----:B------:R-:W-:Y:S05]  /*e160*/  WARPSYNC.COLLECTIVE R73, `(.L_x_10654) ;  /* 0x0000000049087348 */ /* 0x000fea0003c00000 */
[----:B------:R0:W1:Y:S02]  /*e170*/  SHFL.UP P6, R200, R204, R201, R206 ;  /* 0x040000c9ccc87389 */ /* 0x00006400000c00ce */
[----:B01----:R-:W-:Y:S05]  /*e180*/  ENDCOLLECTIVE ;  /* 0x000000000000791b */ /* 0x003fea0003800000 */
.L_x_10654:
[----:B------:R-:W-:Y:S02]  /*e190*/  MOV R204, R198 ;  /* 0x000000c600cc7202 */ /* 0x000fe40000000f00 */
[----:B------:R-:W-:-:S07]  /*e1a0*/  MOV R70, R200 ;  /* 0x000000c800467202 */ /* 0x000fce0000000f00 */
[----:B------:R-:W-:Y:S05]  /*e1b0*/  WARPSYNC.COLLECTIVE R73, `(.L_x_10655) ;  /* 0x0000000049087348 */ /* 0x000fea0003c00000 */
[----:B------:R0:W1:Y:S02]  /*e1c0*/  SHFL.UP P6, R200, R204, R201, R206 ;  /* 0x040000c9ccc87389 */ /* 0x00006400000c00ce */
[----:B01----:R-:W-:Y:S05]  /*e1d0*/  ENDCOLLECTIVE ;  /* 0x000000000000791b */ /* 0x003fea0003800000 */
.L_x_10655:
[----:B------:R-:W-:Y:S02]  /*e1e0*/  MOV R204, R199 ;  /* 0x000000c700cc7202 */ /* 0x000fe40000000f00 */
[----:B------:R-:W-:-:S07]  /*e1f0*/  MOV R72, R200 ;  /* 0x000000c800487202 */ /* 0x000fce0000000f00 */
[----:B------:R-:W-:Y:S05]  /*e200*/  WARPSYNC.COLLECTIVE R73, `(.L_x_10656) ;  /* 0x0000000049087348 */ /* 0x000fea0003c00000 */
[----:B------:R0:W1:Y:S02]  /*e210*/  SHFL.UP P6, R200, R204, R201, R206 ;  /* 0x040000c9ccc87389 */ /* 0x00006400000c00ce */
[----:B01----:R-:W-:Y:S05]  /*e220*/  ENDCOLLECTIVE ;  /* 0x000000000000791b */ /* 0x003fea0003800000 */
.L_x_10656:
        /* <DEDUP_REMOVED lines=15> */
.L_x_10657:
[----:B------:R-:W-:Y:S02]  /*e320*/  MOV R204, R75 ;  /* 0x0000004b00cc7202 */ /* 0x000fe40000000f00 */
[----:B------:R-:W-:-:S07]  /*e330*/  MOV R68, R200 ;  /* 0x000000c800447202 */ /* 0x000fce0000000f00 */
[----:B------:R-:W-:Y:S05]  /*e340*/  WARPSYNC.COLLECTIVE R73, `(.L_x_10658) ;  /* 0x0000000049087348 */ /* 0x000fea0003c00000 */
[----:B------:R0:W1:Y:S02]  /*e350*/  SHFL.UP P6, R200, R204, R201, R206 ;  /* 0x040000c9ccc87389 */ /* 0x00006400000c00ce */
[----:B01----:R-:W-:Y:S05]  /*e360*/  ENDCOLLECTIVE ;  /* 0x000000000000791b */ /* 0x003fea0003800000 */
.L_x_10658:
[----:B------:R-:W-:Y:S02]  /*e370*/  MOV R204, R198 ;  /* 0x000000c600cc7202 */ /* 0x000fe40000000f00 */
[----:B------:R-:W-:-:S07]  /*e380*/  MOV R70, R200 ;  /* 0x000000c800467202 */ /* 0x000fce0000000f00 */
[----:B------:R-:W-:Y:S05]  /*e390*/  WARPSYNC.COLLECTIVE R73, `(.L_x_10659) ;  /* 0x0000000049087348 */ /* 0x000fea0003c00000 */
[----:B------:R0:W1:Y:S02]  /*e3a0*/  SHFL.UP P6, R200, R204, R201, R206 ;  /* 0x040000c9ccc87389 */ /* 0x00006400000c00ce */
[----:B01----:R-:W-:Y:S05]  /*e3b0*/  ENDCOLLECTIVE ;  /* 0x000000000000791b */ /* 0x003fea0003800000 */
.L_x_10659:
[----:B------:R-:W-:Y:S02]  /*e3c0*/  MOV R204, R199 ;  /* 0x000000c700cc7202 */ /* 0x000fe40000000f00 */
[----:B------:R-:W-:-:S07]  /*e3d0*/  MOV R72, R200 ;  /* 0x000000c800487202 */ /* 0x000fce0000000f00 */
[----:B------:R-:W-:Y:S05]  /*e3e0*/  WARPSYNC.COLLECTIVE R73, `(.L_x_10660) ;  /* 0x0000000049087348 */ /* 0x000fea0003c00000 */
[----:B------:R0:W1:Y:S02]  /*e3f0*/  SHFL.UP P6, R200, R204, R201, R206 ;  /* 0x040000c9ccc87389 */ /* 0x00006400000c00ce */
[----:B01----:R-:W-:Y:S05]  /*e400*/  ENDCOLLECTIVE ;  /* 0x000000000000791b */ /* 0x003fea0003800000 */
.L_x_10660:
        /* <DEDUP_REMOVED lines=15> */
.L_x_10661:
[----:B------:R-:W-:Y:S02]  /*e500*/  MOV R204, R75 ;  /* 0x0000004b00cc7202 */ /* 0x000fe40000000f00 */
[----:B------:R-:W-:-:S07]  /*e510*/  MOV R68, R200 ;  /* 0x000000c800447202 */ /* 0x000fce0000000f00 */
[----:B------:R-:W-:Y:S05]  /*e520*/  WARPSYNC.COLLECTIVE R73, `(.L_x_10662) ;  /* 0x0000000049087348 */ /* 0x000fea0003c00000 */
[----:B------:R0:W1:Y:S02]  /*e530*/  SHFL.UP P6, R200, R204, R201, R206 ;  /* 0x040000c9ccc87389 */ /* 0x00006400000c00ce */
[----:B01----:R-:W-:Y:S05]  /*e540*/  ENDCOLLECTIVE ;  /* 0x000000000000791b */ /* 0x003fea0003800000 */
.L_x_10662:
[----:B------:R-:W-:Y:S02]  /*e550*/  MOV R204, R198 ;  /* 0x000000c600cc7202 */ /* 0x000fe40000000f00 */
[----:B------:R-:W-:-:S07]  /*e560*/  MOV R70, R200 ;  /* 0x000000c800467202 */ /* 0x000fce0000000f00 */
[----:B------:R-:W-:Y:S05]  /*e570*/  WARPSYNC.COLLECTIVE R73, `(.L_x_10663) ;  /* 0x0000000049087348 */ /* 0x000fea0003c00000 */
[----:B------:R0:W1:Y:S02]  /*e580*/  SHFL.UP P6, R200, R204, R201, R206 ;  /* 0x040000c9ccc87389 */ /* 0x00006400000c00ce */
[----:B01----:R-:W-:Y:S05]  /*e590*/  ENDCOLLECTIVE ;  /* 0x000000000000791b */ /* 0x003fea0003800000 */
.L_x_10663:
[----:B------:R-:W-:Y:S02]  /*e5a0*/  MOV R204, R199 ;  /* 0x000000c700cc7202 */ /* 0x000fe40000000f00 */
[----:B------:R-:W-:-:S07]  /*e5b0*/  MOV R72, R200 ;  /* 0x000000c800487202 */ /* 0x000fce0000000f00 */
[----:B------:R-:W-:Y:S05]  /*e5c0*/  WARPSYNC.COLLECTIVE R73, `(.L_x_10664) ;  /* 0x0000000049087348 */ /* 0x000fea0003c00000 */
[----:B------:R0:W1:Y:S02]  /*e5d0*/  SHFL.UP P6, R200, R204, R201, R206 ;  /* 0x040000c9ccc87389 */ /* 0x00006400000c00ce */
[----:B01----:R-:W-:Y:S05]  /*e5e0*/  ENDCOLLECTIVE ;  /* 0x000000000000791b */ /* 0x003fea0003800000 */
.L_x_10664:
        /* <DEDUP_REMOVED lines=15> */
.L_x_10665:
[----:B------:R-:W-:Y:S02]  /*e6e0*/  MOV R204, R75 ;  /* 0x0000004b00cc7202 */ /* 0x000fe40000000f00 */
[----:B------:R-:W-:-:S07]  /*e6f0*/  MOV R68, R200 ;  /* 0x000000c800447202 */ /* 0x000fce0000000f00 */
[----:B------:R-:W-:Y:S05]  /*e700*/  WARPSYNC.COLLECTIVE R73, `(.L_x_10666) ;  /* 0x0000000049087348 */ /* 0x000fea0003c00000 */
[----:B------:R0:W1:Y:S02]  /*e710*/  SHFL.UP P6, R200, R204, R201, R206 ;  /* 0x040000c9ccc87389 */ /* 0x00006400000c00ce */
[----:B01----:R-:W-:Y:S05]  /*e720*/  ENDCOLLECTIVE ;  /* 0x000000000000791b */ /* 0x003fea0003800000 */
.L_x_10666:
[----:B------:R-:W-:Y:S02]  /*e730*/  MOV R204, R198 ;  /* 0x000000c600cc7202 */ /* 0x000fe40000000f00 */
[----:B------:R-:W-:-:S07]  /*e740*/  MOV R70, R200 ;  /* 0x000000c800467202 */ /* 0x000fce0000000f00 */
[----:B------:R-:W-:Y:S05]  /*e750*/  WARPSYNC.COLLECTIVE R73, `(.L_x_10667) ;  /* 0x0000000049087348 */ /* 0x000fea0003c00000 */
[----:B------:R0:W1:Y:S02]  /*e760*/  SHFL.UP P6, R200, R204, R201, R206 ;  /* 0x040000c9ccc87389 */ /* 0x00006400000c00ce */
[----:B01----:R-:W-:Y:S05]  /*e770*/  ENDCOLLECTIVE ;  /* 0x000000000000791b */ /* 0x003fea0003800000 */
.L_x_10667:
[----:B------:R-:W-:Y:S02]  /*e780*/  MOV R204, R199 ;  /* 0x000000c700cc7202 */ /* 0x000fe40000000f00 */
[----:B------:R-:W-:-:S07]  /*e790*/  MOV R72, R200 ;  /* 0x000000c800487202 */ /* 0x000fce0000000f00 */
[----:B------:R-:W-:Y:S05]  /*e7a0*/  WARPSYNC.COLLECTIVE R73, `(.L_x_10668) ;  /* 0x0000000049087348 */ /* 0x000fea0003c00000 */
[----:B------:R0:W1:Y:S02]  /*e7b0*/  SHFL.UP P6, R200, R204, R201, R206 ;  /* 0x040000c9ccc87389 */ /* 0x00006400000c00ce */
[----:B01----:R-:W-:Y:S05]  /*e7c0*/  ENDCOLLECTIVE ;  /* 0x000000000000791b */ /* 0x003fea0003800000 */
.L_x_10668:
        /* <DEDUP_REMOVED lines=15> */
.L_x_10669:
[----:B------:R-:W-:Y:S02]  /*e8c0*/  MOV R204, R75 ;  /* 0x0000004b00cc7202 */ /* 0x000fe40000000f00 */
[----:B------:R-:W-:-:S07]  /*e8d0*/  MOV R68, R200 ;  /* 0x000000c800447202 */ /* 0x000fce0000000f00 */
[----:B------:R-:W-:Y:S05]  /*e8e0*/  WARPSYNC.COLLECTIVE R73, `(.L_x_10670) ;  /* 0x0000000049087348 */ /* 0x000fea0003c00000 */
[----:B------:R0:W1:Y:S02]  /*e8f0*/  SHFL.UP P6, R200, R204, R201, R206 ;  /* 0x040000c9ccc87389 */ /* 0x00006400000c00ce */
[----:B01----:R-:W-:Y:S05]  /*e900*/  ENDCOLLECTIVE ;  /* 0x000000000000791b */ /* 0x003fea0003800000 */
.L_x_10670:
[----:B------:R-:W-:Y:S02]  /*e910*/  MOV R204, R198 ;  /* 0x000000c600cc7202 */ /* 0x000fe40000000f00 */
[----:B------:R-:W-:-:S07]  /*e920*/  MOV R70, R200 ;  /* 0x000000c800467202 */ /* 0x000fce0000000f00 */
[----:B------:R-:W-:Y:S05]  /*e930*/  WARPSYNC.COLLECTIVE R73, `(.L_x_10671) ;  /* 0x0000000049087348 */ /* 0x000fea0003c00000 */
[----:B------:R0:W1:Y:S02]  /*e940*/  SHFL.UP P6, R200, R204, R201, R206 ;  /* 0x040000c9ccc87389 */ /* 0x00006400000c00ce */
[----:B01----:R-:W-:Y:S05]  /*e950*/  ENDCOLLECTIVE ;  /* 0x000000000000791b */ /* 0x003fea0003800000 */
.L_x_10671:
[----:B------:R-:W-:Y:S02]  /*e960*/  MOV R204, R199 ;  /* 0x000000c700cc7202 */ /* 0x000fe40000000f00 */
[----:B------:R-:W-:-:S07]  /*e970*/  MOV R72, R200 ;  /* 0x000000c800487202 */ /* 0x000fce0000000f00 */
[----:B------:R-:W-:Y:S05]  /*e980*/  WARPSYNC.COLLECTIVE R73, `(.L_x_10672) ;  /* 0x0000000049087348 */ /* 0x000fea0003c00000 */
[----:B------:R0:W1:Y:S02]  /*e990*/  SHFL.UP P6, R200, R204, R201, R206 ;  /* 0x040000c9ccc87389 */ /* 0x00006400000c00ce */
[----:B01----:R-:W-:Y:S05]  /*e9a0*/  ENDCOLLECTIVE ;  /* 0x000000000000791b */ /* 0x003fea0003800000 */
.L_x_10672:
[----:B------:R-:W-:Y:S05]  /*e9b0*/  BRA `(.L_x_10673) ;  /* 0xffffff8400047947 */ /* 0x000fea000383ffff */
.L_x_10552:
        /* <DEDUP_REMOVED lines=8> */
.L_x_10675:
[----:B------:R-:W-:Y:S05]  /*ea40*/  BSYNC B0 ;  /* 0x0000000000007941 */ /* 0x000fea0003800000 */
.L_x_10674:
[----:B------:R-:W-:Y:S05]  /*ea50*/  BRA `(.L_x_10676) ;  /* 0xffffff8400107947 */ /* 0x000fea000383ffff */
.L_x_10553:
        /* <DEDUP_REMOVED lines=8> */
.L_x_10678:
[----:B------:R-:W-:Y:S05]  /*eae0*/  BSYNC B0 ;  /* 0x0000000000007941 */ /* 0x000fea0003800000 */
.L_x_10677:
[----:B------:R-:W-:Y:S05]  /*eaf0*/  BRA `(.L_x_10679) ;  /* 0xffffff8000f07947 */ /* 0x000fea000383ffff */
.L_x_10554:
        /* <DEDUP_REMOVED lines=8> */
.L_x_10681:
[----:B------:R-:W-:Y:S05]  /*eb80*/  BSYNC B0 ;  /* 0x0000000000007941 */ /* 0x000fea0003800000 */
.L_x_10680:
[----:B------:R-:W-:Y:S05]  /*eb90*/  BRA `(.L_x_10682) ;  /* 0xffffff8000d07947 */ /* 0x000fea000383ffff */
.L_x_10555:
        /* <DEDUP_REMOVED lines=8> */
.L_x_10684:
[----:B------:R-:W-:Y:S05]  /*ec20*/  BSYNC B0 ;  /* 0x0000000000007941 */ /* 0x000fea0003800000 */
.L_x_10683:
[----:B------:R-:W-:Y:S05]  /*ec30*/  BRA `(.L_x_10685) ;  /* 0xffffff8000b07947 */ /* 0x000fea000383ffff */
.L_x_10556:
        /* <DEDUP_REMOVED lines=8> */
.L_x_10687:
[----:B------:R-:W-:Y:S05]  /*ecc0*/  BSYNC B0 ;  /* 0x0000000000007941 */ /* 0x000fea0003800000 */
.L_x_10686:
        /* <DEDUP_REMOVED lines=10> */
.L_x_10688:
[----:B------:R-:W-:Y:S02]  /*ed70*/  MOV R70, 0x1f ;  /* 0x0000001f00467802 */ /* 0x000fe40000000f00 */
[----:B------:R-:W-:Y:S02]  /*ed80*/  MOV R204, R198 ;  /* 0x000000c600cc7202 */ /* 0x000fe40000000f00 */
[----:B------:R-:W-:-:S07]  /*ed90*/  MOV R75, R200 ;  /* 0x000000c8004b7202 */ /* 0x000fce0000000f00 */
[----:B------:R-:W-:Y:S05]  /*eda0*/  WARPSYNC.COLLECTIVE R73, `(.L_x_10689) ;  /* 0x0000000049087348 */ /* 0x000fea0003c00000 */
[----:B------:R0:W1:Y:S02]  /*edb0*/  SHFL.UP P6, R200, R204, R201, R206 ;  /* 0x040000c9ccc87389 */ /* 0x00006400000c00ce */
[----:B01----:R-:W-:Y:S05]  /*edc0*/  ENDCOLLECTIVE ;  /* 0x000000000000791b */ /* 0x003fea0003800000 */
.L_x_10689:
[----:B------:R-:W-:Y:S02]  /*edd0*/  MOV R204, R199 ;  /* 0x000000c700cc7202 */ /* 0x000fe40000000f00 */
[----:B------:R-:W-:-:S07]  /*ede0*/  MOV R198, R200 ;  /* 0x000000c800c67202 */ /* 0x000fce0000000f00 */
[----:B------:R-:W-:Y:S05]  /*edf0*/  WARPSYNC.COLLECTIVE R73, `(.L_x_10690) ;  /* 0x0000000049087348 */ /* 0x000fea0003c00000 */
[----:B------:R0:W1:Y:S02]  /*ee00*/  SHFL.UP P6, R200, R204, R201, R206 ;  /* 0x040000c9ccc87389 */ /* 0x00006400000c00ce */
[----:B01----:R-:W-:Y:S05]  /*ee10*/  ENDCOLLECTIVE ;  /* 0x000000000000791b */ /* 0x003fea0003800000 */
.L_x_10690:
[----:B------:R-:W-:Y:S05]  /*ee20*/  WARPSYNC.COLLECTIVE R73, `(.L_x_10691) ;  /* 0x0000000049087348 */ /* 0x000fea0003c00000 */
[----:B------:R0:W1:Y:S02]  /*ee30*/  SHFL.IDX P3, R68, R72, R71, R70 ;  /* 0x0000004748447389 */ /* 0x0000640000060046 */
[----:B01----:R-:W-:Y:S05]  /*ee40*/  ENDCOLLECTIVE ;  /* 0x000000000000791b */ /* 0x003fea0003800000 */
.L_x_10691:
[----:B------:R-:W-:Y:S02]  /*ee50*/  MOV R72, R65 ;  /* 0x0000004100487202 */ /* 0x000fe40000000f00 */
[----:B------:R-:W-:Y:S02]  /*ee60*/  MOV R199, R200 ;  /* 0x000000c800c77202 */ /* 0x000fe40000000f00 */
[----:B------:R-:W-:-:S07]  /*ee70*/  MOV R64, R68 ;  /* 0x0000004400407202 */ /* 0x000fce0000000f00 */
[----:B------:R-:W-:Y:S05]  /*ee80*/  WARPSYNC.COLLECTIVE R73, `(.L_x_10692) ;  /* 0x0000000049087348 */ /* 0x000fea0003c00000 */
[----:B------:R0:W1:Y:S02]  /*ee90*/  SHFL.IDX P3, R68, R72, R71, R70 ;  /* 0x0000004748447389 */ /* 0x0000640000060046 */
[----:B01----:R-:W-:Y:S05]  /*eea0*/  ENDCOLLECTIVE ;  /* 0x000000000000791b */ /* 0x003fea0003800000 */
.L_x_10692:
[----:B------:R-:W-:Y:S02]  /*eeb0*/  MOV R72, R66 ;  /* 0x0000004200487202 */ /* 0x000fe40000000f00 */
[----:B------:R-:W-:-:S07]  /*eec0*/  MOV R200, R68 ;  /* 0x0000004400c87202 */ /* 0x000fce0000000f00 */
[----:B------:R-:W-:Y:S05]  /*eed0*/  WARPSYNC.COLLECTIVE R73, `(.L_x_10693) ;  /* 0x0000000049087348 */ /* 0x000fea0003c00000 */
[----:B------:R0:W1:Y:S02]  /*eee0*/  SHFL.IDX P3, R68, R72, R71, R70 ;  /* 0x0000004748447389 */ /* 0x0000640000060046 */
[----:B01----:R-:W-:Y:S05]  /*eef0*/  ENDCOLLECTIVE ;  /* 0x000000000000791b */ /* 0x003fea0003800000 */
.L_x_10693:
[----:B------:R-:W-:Y:S02]  /*ef00*/  MOV R72, R67 ;  /* 0x0000004300487202 */ /* 0x000fe40000000f00 */
[----:B------:R-:W-:-:S07]  /*ef10*/  MOV R66, R68 ;  /* 0x0000004400427202 */ /* 0x000fce0000000f00 */
[----:B------:R-:W-:Y:S05]  /*ef20*/  WARPSYNC.COLLECTIVE R73, `(.L_x_10694) ;  /* 0x0000000049087348 */ /* 0x000fea0003c00000 */
[----:B------:R0:W1:Y:S02]  /*ef30*/  SHFL.IDX P3, R68, R72, R71, R70 ;  /* 0x0000004748447389 */ /* 0x0000640000060046 */
[----:B01----:R-:W-:Y:S05]  /*ef40*/  ENDCOLLECTIVE ;  /* 0x000000000000791b */ /* 0x003fea0003800000 */
.L_x_10694:
[----:B------:R-:W-:Y:S01]  /*ef50*/  MOV R67, R68 ;  /* 0x0000004400437202 */ /* 0x000fe20000000f00 */
[----:B------:R-:W-:Y:S06]  /*ef60*/  BRA `(.L_x_10695) ;  /* 0xffffff80000c7947 */ /* 0x000fec000383ffff */
.L_x_10559:
[----:B------:R-:W-:Y:S01]  /*ef70*/  HFMA2 R69, -RZ, RZ, 0, 5.9604644775390625e-08 ;  /* 0x00000001ff457431 */ /* 0x000fe200000001ff */
[----:B------:R-:W-:Y:S02]  /*ef80*/  MOV R68, R250 ;  /* 0x000000fa00447202 */ /* 0x000fe40000000f00 */
[----:B------:R-:W-:Y:S02]  /*ef90*/  MOV R252, 0x1f ;  /* 0x0000001f00fc7802 */ /* 0x000fe40000000f00 */
[----:B------:R-:W-:-:S07]  /*efa0*/  MOV R73, 0xffffffff ;  /* 0xffffffff00497802 */ /* 0x000fce0000000f00 */
[----:B0-----:R-:W-:Y:S05]  /*efb0*/  WARPSYNC.COLLECTIVE R73, `(.L_x_10696) ;  /* 0x0000000049087348 */ /* 0x001fea0003c00000 */
[----:B------:R1:W2:Y:S02]  /*efc0*/  SHFL.DOWN P0, R251, R68, R69, R252 ;  /* 0x0800004544fb7389 */ /* 0x0002a400000000fc */
[----:B012---:R-:W-:Y:S05]  /*efd0*/  ENDCOLLECTIVE ;  /* 0x000000000000791b */ /* 0x007fea0003800000 */
.L_x_10696:
[----:B------:R-:W-:Y:S02]  /*efe0*/  MOV R68, R74 ;  /* 0x0000004a00447202 */ /* 0x000fe40000000f00 */
[----:B------:R-:W-:-:S07]  /*eff0*/  MOV R247, R251 ;  /* 0x000000fb00f77202 */ /* 0x000fce0000000f00 */
[----:B------:R-:W-:Y:S05]  /*f000*/  WARPSYNC.COLLECTIVE R73, `(.L_x_10697) ;  /* 0x0000000049087348 */ /* 0x000fea0003c00000 */
[----:B------:R0:W1:Y:S02]  /*f010*/  SHFL.DOWN P0, R251, R68, R69, R252 ;  /* 0x0800004544fb7389 */ /* 0x00006400000000fc */
[----:B01----:R-:W-:Y:S05]  /*f020*/  ENDCOLLECTIVE ;  /* 0x000000000000791b */ /* 0x003fea0003800000 */
.L_x_10697:
[----:B------:R-:W-:Y:S02]  /*f030*/  MOV R68, R75 ;  /* 0x0000004b00447202 */ /* 0x000fe40000000f00 */
[----:B------:R-:W-:-:S07]  /*f040*/  MOV R245, R251 ;  /* 0x000000fb00f57202 */ /* 0x000fce0000000f00 */
[----:B------:R-:W-:Y:S05]  /*f050*/  WARPSYNC.COLLECTIVE R73, `(.L_x_10698) ;  /* 0x0000000049087348 */ /* 0x000fea0003c00000 */
[----:B------:R0:W1:Y:S02]  /*f060*/  SHFL.DOWN P0, R251, R68, R69, R252 ;  /* 0x0800004544fb7389 */ /* 0x00006400000000fc */
[----:B01----:R-:W-:Y:S05]  /*f070*/  ENDCOLLECTIVE ;  /* 0x000000000000791b */ /* 0x003fea0003800000 */
.L_x_10698:
[----:B------:R-:W-:Y:S02]  /*f080*/  MOV R68, R249 ;  /* 0x000000f900447202 */ /* 0x000fe40000000f00 */
[----:B------:R-:W-:-:S07]  /*f090*/  MOV R71, R251 ;  /* 0x000000fb00477202 */ /* 0x000fce0000000f00 */
[----:B------:R-:W-:Y:S05]  /*f0a0*/  WARPSYNC.COLLECTIVE R73, `(.L_x_10699) ;  /* 0x0000000049087348 */ /* 0x000fea0003c00000 */
[----:B------:R0:W1:Y:S02]  /*f0b0*/  SHFL.DOWN P0, R251, R68, R69, R252 ;  /* 0x0800004544fb7389 */ /* 0x00006400000000fc */
[----:B01----:R-:W-:Y:S05]  /*f0c0*/  ENDCOLLECTIVE ;  /* 0x000000000000791b */ /* 0x003fea0003800000 */
.L_x_10699:
[----:B------:R-:W-:Y:S05]  /*f0d0*/  BRA `(.L_x_10700) ;  /* 0xffffff9000f87947 */ /* 0x000fea000383ffff */
.L_x_10562:
        /* <DEDUP_REMOVED lines=8> */
.L_x_10702:
[----:B------:R-:W-:Y:S05]  /*f160*/  BSYNC B1 ;  /* 0x0000000000017941 */ /* 0x000fea0003800000 */
.L_x_10701:
        /* <DEDUP_REMOVED lines=8> */
.L_x_10703:
[----:B------:R-:W-:Y:S02]  /*f1f0*/  MOV R68, R75 ;  /* 0x0000004b00447202 */ /* 0x000fe40000000f00 */
[----:B------:R-:W-:-:S07]  /*f200*/  MOV R245, R251 ;  /* 0x000000fb00f57202 */ /* 0x000fce0000000f00 */
[----:B------:R-:W-:Y:S05]  /*f210*/  WARPSYNC.COLLECTIVE R73, `(.L_x_10704) ;  /* 0x0000000049087348 */ /* 0x000fea0003c00000 */
[----:B------:R0:W1:Y:S02]  /*f220*/  SHFL.DOWN P0, R251, R68, R69, R252 ;  /* 0x0800004544fb7389 */ /* 0x00006400000000fc */
[----:B01----:R-:W-:Y:S05]  /*f230*/  ENDCOLLECTIVE ;  /* 0x000000000000791b */ /* 0x003fea0003800000 */
.L_x_10704:
[----:B------:R-:W-:Y:S02]  /*f240*/  MOV R68, R249 ;  /* 0x000000f900447202 */ /* 0x000fe40000000f00 */
[----:B------:R-:W-:-:S07]  /*f250*/  MOV R247, R251 ;  /* 0x000000fb00f77202 */ /* 0x000fce0000000f00 */
[----:B------:R-:W-:Y:S05]  /*f260*/  WARPSYNC.COLLECTIVE R73, `(.L_x_10705) ;  /* 0x0000000049087348 */ /* 0x000fea0003c00000 */
[----:B------:R0:W1:Y:S02]  /*f270*/  SHFL.DOWN P0, R251, R68, R69, R252 ;  /* 0x0800004544fb7389 */ /* 0x00006400000000fc */
[----:B01----:R-:W-:Y:S05]  /*f280*/  ENDCOLLECTIVE ;  /* 0x000000000000791b */ /* 0x003fea0003800000 */
.L_x_10705:
[----:B------:R-:W-:Y:S05]  /*f290*/  BRA `(.L_x_10706) ;  /* 0xffffff9000d87947 */ /* 0x000fea000383ffff */
.L_x_10565:
        /* <DEDUP_REMOVED lines=8> */
.L_x_10708:
[----:B------:R-:W-:Y:S05]  /*f320*/  BSYNC B1 ;  /* 0x0000000000017941 */ /* 0x000fea0003800000 */
.L_x_10707:
        /* <DEDUP_REMOVED lines=8> */
.L_x_10709:
[----:B------:R-:W-:Y:S02]  /*f3b0*/  MOV R68, R75 ;  /* 0x0000004b00447202 */ /* 0x000fe40000000f00 */
[----:B------:R-:W-:-:S07]  /*f3c0*/  MOV R245, R251 ;  /* 0x000000fb00f57202 */ /* 0x000fce0000000f00 */
[----:B------:R-:W-:Y:S05]  /*f3d0*/  WARPSYNC.COLLECTIVE R73, `(.L_x_10710) ;  /* 0x0000000049087348 */ /* 0x000fea0003c00000 */
[----:B------:R0:W1:Y:S02]  /*f3e0*/  SHFL.DOWN P0, R251, R68, R69, R252 ;  /* 0x0800004544fb7389 */ /* 0x00006400000000fc */
[----:B01----:R-:W-:Y:S05]  /*f3f0*/  ENDCOLLECTIVE ;  /* 0x000000000000791b */ /* 0x003fea0003800000 */
.L_x_10710:
[----:B------:R-:W-:Y:S02]  /*f400*/  MOV R68, R249 ;  /* 0x000000f900447202 */ /* 0x000fe40000000f00 */
[----:B------:R-:W-:-:S07]  /*f410*/  MOV R247, R251 ;  /* 0x000000fb00f77202 */ /* 0x000fce0000000f00 */
[----:B------:R-:W-:Y:S05]  /*f420*/  WARPSYNC.COLLECTIVE R73, `(.L_x_10711) ;  /* 0x0000000049087348 */ /* 0x000fea0003c00000 */
[----:B------:R0:W1:Y:S02]  /*f430*/  SHFL.DOWN P0, R251, R68, R69, R252 ;  /* 0x0800004544fb7389 */ /* 0x00006400000000fc */
[----:B01----:R-:W-:Y:S05]  /*f440*/  ENDCOLLECTIVE ;  /* 0x000000000000791b */ /* 0x003fea0003800000 */
.L_x_10711:
[----:B------:R-:W-:Y:S05]  /*f450*/  BRA `(.L_x_10712) ;  /* 0xffffff9000b87947 */ /* 0x000fea000383ffff */
.L_x_10568:
        /* <DEDUP_REMOVED lines=8> */
.L_x_10714:
[----:B------:R-:W-:Y:S05]  /*f4e0*/  BSYNC B1 ;  /* 0x0000000000017941 */ /* 0x000fea0003800000 */
.L_x_10713:
        /* <DEDUP_REMOVED lines=8> */
.L_x_10715:
[----:B------:R-:W-:Y:S02]  /*f570*/  MOV R68, R75 ;  /* 0x0000004b00447202 */ /* 0x000fe40000000f00 */
[----:B------:R-:W-:-:S07]  /*f580*/  MOV R245, R251 ;  /* 0x000000fb00f57202 */ /* 0x000fce0000000f00 */
[----:B------:R-:W-:Y:S05]  /*f590*/  WARPSYNC.COLLECTIVE R73, `(.L_x_10716) ;  /* 0x0000000049087348 */ /* 0x000fea0003c00000 */
[----:B------:R0:W1:Y:S02]  /*f5a0*/  SHFL.DOWN P0, R251, R68, R69, R252 ;  /* 0x0800004544fb7389 */ /* 0x00006400000000fc */
[----:B01----:R-:W-:Y:S05]  /*f5b0*/  ENDCOLLECTIVE ;  /* 0x000000000000791b */ /* 0x003fea0003800000 */
.L_x_10716:
[----:B------:R-:W-:Y:S02]  /*f5c0*/  MOV R68, R249 ;  /* 0x000000f900447202 */ /* 0x000fe40000000f00 */
[----:B------:R-:W-:-:S07]  /*f5d0*/  MOV R247, R251 ;  /* 0x000000fb00f77202 */ /* 0x000fce0000000f00 */
[----:B------:R-:W-:Y:S05]  /*f5e0*/  WARPSYNC.COLLECTIVE R73, `(.L_x_10717) ;  /* 0x0000000049087348 */ /* 0x000fea0003c00000 */
[----:B------:R0:W1:Y:S02]  /*f5f0*/  SHFL.DOWN P0, R251, R68, R69, R252 ;  /* 0x0800004544fb7389 */ /* 0x00006400000000fc */
[----:B01----:R-:W-:Y:S05]  /*f600*/  ENDCOLLECTIVE ;  /* 0x000000000000791b */ /* 0x003fea0003800000 */
.L_x_10717:
[----:B------:R-:W-:Y:S05]  /*f610*/  BRA `(.L_x_10718) ;  /* 0xffffff9000987947 */ /* 0x000fea000383ffff */
.L_x_10571:
        /* <DEDUP_REMOVED lines=8> */
.L_x_10720:
[----:B------:R-:W-:Y:S05]  /*f6a0*/  BSYNC B1 ;  /* 0x0000000000017941 */ /* 0x000fea0003800000 */
.L_x_10719:
        /* <DEDUP_REMOVED lines=8> */
.L_x_10721:
[----:B------:R-:W-:Y:S02]  /*f730*/  MOV R68, R75 ;  /* 0x0000004b00447202 */ /* 0x000fe40000000f00 */
[----:B------:R-:W-:-:S07]  /*f740*/  MOV R245, R251 ;  /* 0x000000fb00f57202 */ /* 0x000fce0000000f00 */
[----:B------:R-:W-:Y:S05]  /*f750*/  WARPSYNC.COLLECTIVE R73, `(.L_x_10722) ;  /* 0x0000000049087348 */ /* 0x000fea0003c00000 */
[----:B------:R0:W1:Y:S02]  /*f760*/  SHFL.DOWN P0, R251, R68, R69, R252 ;  /* 0x0800004544fb7389 */ /* 0x00006400000000fc */
[----:B01----:R-:W-:Y:S05]  /*f770*/  ENDCOLLECTIVE ;  /* 0x000000000000791b */ /* 0x003fea0003800000 */
.L_x_10722:
[----:B------:R-:W-:Y:S02]  /*f780*/  MOV R68, R249 ;  /* 0x000000f900447202 */ /* 0x000fe40000000f00 */
[----:B------:R-:W-:-:S07]  /*f790*/  MOV R247, R251 ;  /* 0x000000fb00f77202 */ /* 0x000fce0000000f00 */
[----:B------:R-:W-:Y:S05]  /*f7a0*/  WARPSYNC.COLLECTIVE R73, `(.L_x_10723) ;  /* 0x0000000049087348 */ /* 0x000fea0003c00000 */
[----:B------:R0:W1:Y:S02]  /*f7b0*/  SHFL.DOWN P0, R251, R68, R69, R252 ;  /* 0x0800004544fb7389 */ /* 0x00006400000000fc */
[----:B01----:R-:W-:Y:S05]  /*f7c0*/  ENDCOLLECTIVE ;  /* 0x000000000000791b */ /* 0x003fea0003800000 */
.L_x_10723:
[----:B------:R-:W-:Y:S05]  /*f7d0*/  BRA `(.L_x_10724) ;  /* 0xffffff9000787947 */ /* 0x000fea000383ffff */
.L_x_10574:
        /* <DEDUP_REMOVED lines=8> */
.L_x_10726:
[----:B------:R-:W-:Y:S05]  /*f860*/  BSYNC B1 ;  /* 0x0000000000017941 */ /* 0x000fea0003800000 */
.L_x_10725:
        /* <DEDUP_REMOVED lines=8> */
.L_x_10727:
[----:B------:R-:W-:Y:S02]  /*f8f0*/  MOV R72, R75 ;  /* 0x0000004b00487202 */ /* 0x000fe40000000f00 */
[----:B------:R-:W-:-:S07]  /*f900*/  MOV R246, R68 ;  /* 0x0000004400f67202 */ /* 0x000fce0000000f00 */
[----:B------:R-:W-:Y:S05]  /*f910*/  WARPSYNC.COLLECTIVE R73, `(.L_x_10728) ;  /* 0x0000000049087348 */ /* 0x000fea0003c00000 */
[----:B------:R0:W1:Y:S02]  /*f920*/  SHFL.IDX P3, R68, R72, R71, R70 ;  /* 0x0000004748447389 */ /* 0x0000640000060046 */
[----:B01----:R-:W-:Y:S05]  /*f930*/  ENDCOLLECTIVE ;  /* 0x000000000000791b */ /* 0x003fea0003800000 */
.L_x_10728:
        /* <DEDUP_REMOVED lines=15> */
.L_x_10729:
[----:B------:R-:W-:Y:S02]  /*fa30*/  MOV R252, 0x1f ;  /* 0x0000001f00fc7802 */ /* 0x000fe40000000f00 */
[----:B------:R-:W-:Y:S01]  /*fa40*/  MOV R72, R60 ;  /* 0x0000003c00487202 */ /* 0x000fe20000000f00 */
[----:B------:R-:W-:Y:S01]  /*fa50*/  FADD.FTZ R247, R68, R247 ;  /* 0x000000f744f77221 */ /* 0x000fe20000010000 */
[----:B------:R-:W-:-:S07]  /*fa60*/  MOV R68, R250 ;  /* 0x000000fa00447202 */ /* 0x000fce0000000f00 */
[----:B------:R-:W-:Y:S05]  /*fa70*/  WARPSYNC.COLLECTIVE R73, `(.L_x_10730) ;  /* 0x0000000049087348 */ /* 0x000fea0003c00000 */
[----:B------:R0:W1:Y:S02]  /*fa80*/  SHFL.DOWN P0, R251, R68, R69, R252 ;  /* 0x0800004544fb7389 */ /* 0x00006400000000fc */
[----:B01----:R-:W-:Y:S05]  /*fa90*/  ENDCOLLECTIVE ;  /* 0x000000000000791b */ /* 0x003fea0003800000 */
.L_x_10730:
[----:B------:R-:W-:Y:S02]  /*faa0*/  MOV R68, R74 ;  /* 0x0000004a00447202 */ /* 0x000fe40000000f00 */
[----:B------:R-:W-:-:S07]  /*fab0*/  MOV R250, R251 ;  /* 0x000000fb00fa7202 */ /* 0x000fce0000000f00 */
[----:B------:R-:W-:Y:S05]  /*fac0*/  WARPSYNC.COLLECTIVE R73, `(.L_x_10731) ;  /* 0x0000000049087348 */ /* 0x000fea0003c00000 */
[----:B------:R0:W1:Y:S02]  /*fad0*/  SHFL.DOWN P0, R251, R68, R69, R252 ;  /* 0x0800004544fb7389 */ /* 0x00006400000000fc */
[----:B01----:R-:W-:Y:S05]  /*fae0*/  ENDCOLLECTIVE ;  /* 0x000000000000791b */ /* 0x003fea0003800000 */
.L_x_10731:
[----:B------:R-:W-:Y:S02]  /*faf0*/  MOV R68, R75 ;  /* 0x0000004b00447202 */ /* 0x000fe40000000f00 */
[----:B------:R-:W-:-:S07]  /*fb00*/  MOV R74, R251 ;  /* 0x000000fb004a7202 */ /* 0x000fce0000000f00 */
[----:B------:R-:W-:Y:S05]  /*fb10*/  WARPSYNC.COLLECTIVE R73, `(.L_x_10732) ;  /* 0x0000000049087348 */ /* 0x000fea0003c00000 */
[----:B------:R0:W1:Y:S02]  /*fb20*/  SHFL.DOWN P0, R251, R68, R69, R252 ;  /* 0x0800004544fb7389 */ /* 0x00006400000000fc */
[----:B01----:R-:W-:Y:S05]  /*fb30*/  ENDCOLLECTIVE ;  /* 0x000000000000791b */ /* 0x003fea0003800000 */
.L_x_10732:
[----:B------:R-:W-:Y:S02]  /*fb40*/  MOV R68, R249 ;  /* 0x000000f900447202 */ /* 0x000fe40000000f00 */
[----:B------:R-:W-:-:S07]  /*fb50*/  MOV R75, R251 ;  /* 0x000000fb004b7202 */ /* 0x000fce0000000f00 */
[----:B------:R-:W-:Y:S05]  /*fb60*/  WARPSYNC.COLLECTIVE R73, `(.L_x_10733) ;  /* 0x0000000049087348 */ /* 0x000fea0003c00000 */
[----:B------:R0:W1:Y:S02]  /*fb70*/  SHFL.DOWN P0, R251, R68, R69, R252 ;  /* 0x0800004544fb7389 */ /* 0x00006400000000fc */
[----:B01----:R-:W-:Y:S05]  /*fb80*/  ENDCOLLECTIVE ;  /* 0x000000000000791b */ /* 0x003fea0003800000 */
.L_x_10733:
[----:B------:R-:W-:Y:S05]  /*fb90*/  WARPSYNC.COLLECTIVE R73, `(.L_x_10734) ;  /* 0x0000000049087348 */ /* 0x000fea0003c00000 */
[----:B------:R0:W1:Y:S02]  /*fba0*/  SHFL.IDX P3, R68, R72, R71, R70 ;  /* 0x0000004748447389 */ /* 0x0000640000060046 */
[----:B01----:R-:W-:Y:S05]  /*fbb0*/  ENDCOLLECTIVE ;  /* 0x000000000000791b */ /* 0x003fea0003800000 */
.L_x_10734:
[----:B------:R-:W-:Y:S02]  /*fbc0*/  MOV R72, R61 ;  /* 0x0000003d00487202 */ /* 0x000fe40000000f00 */
[----:B------:R-:W-:Y:S02]  /*fbd0*/  MOV R249, R251 ;  /* 0x000000fb00f97202 */ /* 0x000fe40000000f00 */
[----:B------:R-:W-:-:S07]  /*fbe0*/  MOV R252, R68 ;  /* 0x0000004400fc7202 */ /* 0x000fce0000000f00 */
[----:B------:R-:W-:Y:S05]  /*fbf0*/  WARPSYNC.COLLECTIVE R73, `(.L_x_10735) ;  /* 0x0000000049087348 */ /* 0x000fea0003c00000 */
[----:B------:R0:W1:Y:S02]  /*fc00*/  SHFL.IDX P3, R68, R72, R71, R70 ;  /* 0x0000004748447389 */ /* 0x0000640000060046 */
[----:B01----:R-:W-:Y:S05]  /*fc10*/  ENDCOLLECTIVE ;  /* 0x000000000000791b */ /* 0x003fea0003800000 */
.L_x_10735:
[----:B------:R-:W-:Y:S02]  /*fc20*/  MOV R72, R62 ;  /* 0x0000003e00487202 */ /* 0x000fe40000000f00 */
[----:B------:R-:W-:-:S07]  /*fc30*/  MOV R69, R68 ;  /* 0x0000004400457202 */ /* 0x000fce0000000f00 */
[----:B------:R-:W-:Y:S05]  /*fc40*/  WARPSYNC.COLLECTIVE R73, `(.L_x_10736) ;  /* 0x0000000049087348 */ /* 0x000fea0003c00000 */
[----:B------:R0:W1:Y:S02]  /*fc50*/  SHFL.IDX P3, R68, R72, R71, R70 ;  /* 0x0000004748447389 */ /* 0x0000640000060046 */
[----:B01----:R-:W-:Y:S05]  /*fc60*/  ENDCOLLECTIVE ;  /* 0x000000000000791b */ /* 0x003fea0003800000 */
.L_x_10736:
[----:B------:R-:W-:Y:S02]  /*fc70*/  MOV R72, R63 ;  /* 0x0000003f00487202 */ /* 0x000fe40000000f00 */
[----:B------:R-:W-:-:S07]  /*fc80*/  MOV R251, R68 ;  /* 0x0000004400fb7202 */ /* 0x000fce0000000f00 */
[----:B------:R-:W-:Y:S05]  /*fc90*/  WARPSYNC.COLLECTIVE R73, `(.L_x_10737) ;  /* 0x0000000049087348 */ /* 0x000fea0003c00000 */
[----:B------:R0:W1:Y:S02]  /*fca0*/  SHFL.IDX P3, R68, R72, R71, R70 ;  /* 0x0000004748447389 */ /* 0x0000640000060046 */
[----:B01----:R-:W-:Y:S05]  /*fcb0*/  ENDCOLLECTIVE ;  /* 0x000000000000791b */ /* 0x003fea0003800000 */
.L_x_10737:
[----:B------:R-:W-:Y:S02]  /*fcc0*/  MOV R71, R68 ;  /* 0x0000004400477202 */ /* 0x000fe40000000f00 */
[----:B------:R-:W-:Y:S01]  /*fcd0*/  MOV R68, R252 ;  /* 0x000000fc00447202 */ /* 0x000fe20000000f00 */
[----:B------:R-:W-:Y:S06]  /*fce0*/  BRA `(.L_x_10738) ;  /* 0xffffff8c00d07947 */ /* 0x000fec000383ffff */
.L_x_10739:
        /* <DEDUP_REMOVED lines=9> */
.L_x_18718:


//--------------------- .text._Z25selective_scan_bwd_kernelI32Selective_Scan_bwd_kernel_traitsILi64ELi16ELb1ELb1ELb0ELb0ELb0EN3c104HalfENS1_7complexIfEEEEv12SSMParamsBwd --------------------------
	.section	.text._Z25selective_scan_bwd_kernelI32Selective_Scan_bwd_kernel_traitsILi64ELi16ELb1ELb1ELb0ELb0ELb0EN3c104HalfENS1_7complexIfEEEEv12SSMParamsBwd,"ax",@progbits
	.align	128
        .global         _Z25selective_scan_bwd_kernelI32Selective_Scan_bwd_kernel_traitsILi64ELi16ELb1ELb1ELb0ELb0ELb0EN3c104HalfENS1_7complexIfEEEEv12SSMParamsBwd
        .type           _Z25selective_scan_bwd_kernelI32Selective_Scan_bwd_kernel_traitsILi64ELi16ELb1ELb1ELb0ELb0ELb0EN3c104HalfENS1_7complexIfEEEEv12SSMParamsBwd,@function
        .size           _Z25selective_scan_bwd_kernelI32Selective_Scan_bwd_kernel_traitsILi64ELi16ELb1ELb1ELb0ELb0ELb0EN3c104HalfENS1_7complexIfEEEEv12SSMParamsBwd,(.L_x_18719 - _Z25selective_scan_bwd_kernelI32Selective_Scan_bwd_kernel_traitsILi64ELi16ELb1ELb1ELb0ELb0ELb0EN3c104HalfENS1_7complexIfEEEEv12SSMParamsBwd)
        .other          _Z25selective_scan_bwd_kernelI32Selective_Scan_bwd_kernel_traitsILi64ELi16ELb1ELb1ELb0ELb0ELb0EN3c104HalfENS1_7complexIfEEEEv12SSMParamsBwd,@"STO_CUDA_ENTRY STV_DEFAULT"
_Z25selective_scan_bwd_kernelI32Selective_Scan_bwd_kernel_traitsILi64ELi16ELb1ELb1ELb0ELb0ELb0EN3c104HalfENS1_7complexIfEEEEv12SSMParamsBwd:
.text._Z25selective_scan_bwd_kernelI32Selective_Scan_bwd_kernel_traitsILi64ELi16ELb1ELb1ELb0ELb0ELb0EN3c104HalfENS1_7complexIfEEEEv12SSMParamsBwd:
[----:B------:R-:W-:Y:S08]  /*0000*/  LDC R1, c[0x0][0x37c] ;  /* 0x0000df00ff017b82 */ /* 0x000ff00000000800 */
[----:B------:R-:W0:Y:S01]  /*0010*/  LDC.64 R4, c[0x0][0x470] ;  /* 0x00011c00ff047b82 */ /* 0x000e220000000a00 */
[----:B------:R-:W1:Y:S01]  /*0020*/  LDCU.64 UR14, c[0x0][0x358] ;  /* 0x00006b00ff0e77ac */ /* 0x000e620008000a00 */
[----:B------:R-:W2:Y:S06]  /*0030*/  LDCU.128 UR16, c[0x0][0x3f0] ;  /* 0x00007e00ff1077ac */ /* 0x000eac0008000c00 */
[----:B------:R-:W3:Y:S01]  /*0040*/  LDC.64 R2, c[0x0][0x458] ;  /* 0x00011600ff027b82 */ /* 0x000ee20000000a00 */
[----:B------:R-:W4:Y:S07]  /*0050*/  LDCU.128 UR20, c[0x0][0x400] ;  /* 0x00008000ff1477ac */ /* 0x000f2e0008000c00 */
[----:B------:R-:W5:Y:S01]  /*0060*/  S2UR UR4, SR_CTAID.Y ;  /* 0x00000000000479c3 */ /* 0x000f620000002600 */
[----:B0-----:R-:W-:-:S07]  /*0070*/  ISETP.NE.U32.AND P1, PT, R4, RZ, PT ;  /* 0x000000ff0400720c */ /* 0x001fce0003f25070 */
[----:B------:R-:W0:Y:S01]  /*0080*/  LDC R13, c[0x0][0x398] ;  /* 0x0000e600ff0d7b82 */ /* 0x000e220000000800 */
[----:B------:R-:W-:Y:S02]  /*0090*/  ISETP.NE.AND.EX P1, PT, R5, RZ, PT, P1 ;  /* 0x000000ff0500720c */ /* 0x000fe40003f25310 */
[----:B---3--:R-:W-:-:S05]  /*00a0*/  ISETP.NE.U32.AND P0, PT, R2, RZ, PT ;  /* 0x000000ff0200720c */ /* 0x008fca0003f05070 */
[----:B------:R-:W2:Y:S01]  /*00b0*/  S2UR UR10, SR_CTAID.X ;  /* 0x00000000000a79c3 */ /* 0x000ea20000002500 */
[----:B------:R-:W-:Y:S02]  /*00c0*/  ISETP.NE.AND.EX P0, PT, R3, RZ, PT, P0 ;  /* 0x000000ff0300720c */ /* 0x000fe40003f05300 */
[----:B-----5:R-:W-:-:S05]  /*00d0*/  MOV R0, UR4 ;  /* 0x0000000400007c02 */ /* 0x020fca0008000f00 */
[----:B------:R-:W3:Y:S01]  /*00e0*/  LDC.64 R16, c[0x0][0x3b0] ;  /* 0x0000ec00ff107b82 */ /* 0x000ee20000000a00 */
[----:B------:R-:W-:-:S04]  /*00f0*/  @P1 LEA R4, P3, R0, R4, 0x2 ;  /* 0x0000000400041211 */ /* 0x000fc800078610ff */
[----:B------:R-:W-:-:S03]  /*0100*/  @P1 LEA.HI.X R5, R0, R5, RZ, 0x2, P3 ;  /* 0x0000000500051211 */ /* 0x000fc600018f14ff */
[----:B------:R-:W5:Y:S01]  /*0110*/  LDC.64 R18, c[0x0][0x3c8] ;  /* 0x0000f200ff127b82 */ /* 0x000f620000000a00 */
[C---:B------:R-:W-:Y:S01]  /*0120*/  @P0 LEA R2, P2, R0.reuse, R2, 0x2 ;  /* 0x0000000200020211 */ /* 0x040fe200078410ff */
[----:B-1----:R1:W5:Y:S03]  /*0130*/  @P1 LDG.E R12, desc[UR14][R4.64] ;  /* 0x0000000e040c1981 */ /* 0x002366000c1e1900 */
[----:B------:R-:W-:-:S03]  /*0140*/  @P0 LEA.HI.X R3, R0, R3, RZ, 0x2, P2 ;  /* 0x0000000300030211 */ /* 0x000fc600010f14ff */
[----:B------:R-:W5:Y:S02]  /*0150*/  LDC R23, c[0x0][0x394] ;  /* 0x0000e500ff177b82 */ /* 0x000f640000000800 */
[----:B------:R4:W5:Y:S01]  /*0160*/  @P0 LDG.E R10, desc[UR14][R2.64] ;  /* 0x0000000e020a0981 */ /* 0x000962000c1e1900 */
[----:B0-----:R-:W-:-:S04]  /*0170*/  IABS R9, R13 ;  /* 0x0000000d00097213 */ /* 0x001fc80000000000 */
[----:B------:R-:W0:Y:S01]  /*0180*/  I2F.RP R8, R9 ;  /* 0x0000000900087306 */ /* 0x000e220000209400 */
[----:B-1----:R-:W1:Y:S07]  /*0190*/  LDC.64 R4, c[0x0][0x480] ;  /* 0x00012000ff047b82 */ /* 0x002e6e0000000a00 */
[----:B0-----:R-:W0:Y:S02]  /*01a0*/  MUFU.RCP R8, R8 ;  /* 0x0000000800087308 */ /* 0x001e240000001000 */
[----:B0-----:R-:W-:-:S06]  /*01b0*/  IADD3 R6, PT, PT, R8, 0xffffffe, RZ ;  /* 0x0ffffffe08067810 */ /* 0x001fcc0007ffe0ff */
[----:B------:R0:W2:Y:S02]  /*01c0*/  F2I.FTZ.U32.TRUNC.NTZ R7, R6 ;  /* 0x0000000600077305 */ /* 0x0000a4000021f000 */
[----:B0-----:R-:W-:Y:S01]  /*01d0*/  HFMA2 R6, -RZ, RZ, 0, 0 ;  /* 0x00000000ff067431 */ /* 0x001fe200000001ff */
[----:B--2---:R-:W-:-:S05]  /*01e0*/  IADD3 R14, PT, PT, RZ, -R7, RZ ;  /* 0x80000007ff0e7210 */ /* 0x004fca0007ffe0ff */
[----:B----4-:R-:W-:Y:S01]  /*01f0*/  IMAD R3, R14, R9, RZ ;  /* 0x000000090e037224 */ /* 0x010fe200078e02ff */
[----:B------:R-:W-:-:S03]  /*0200*/  IABS R2, R0 ;  /* 0x0000000000027213 */ /* 0x000fc60000000000 */
[----:B------:R-:W-:-:S06]  /*0210*/  IMAD.HI.U32 R7, R7, R3, R6 ;  /* 0x0000000307077227 */ /* 0x000fcc00078e0006 */
[----:B------:R-:W-:-:S05]  /*0220*/  IMAD.HI.U32 R7, R7, R2, RZ ;  /* 0x0000000207077227 */ /* 0x000fca00078e00ff */
[----:B------:R-:W-:-:S05]  /*0230*/  IADD3 R3, PT, PT, -R7, RZ, RZ ;  /* 0x000000ff07037210 */ /* 0x000fca0007ffe1ff */
[----:B------:R-:W-:-:S05]  /*0240*/  IMAD R2, R9, R3, R2 ;  /* 0x0000000309027224 */ /* 0x000fca00078e0202 */
[----:B------:R-:W-:Y:S02]  /*0250*/  ISETP.GT.U32.AND P5, PT, R9, R2, PT ;  /* 0x000000020900720c */ /* 0x000fe40003fa4070 */
[----:B-1----:R-:W-:Y:S02]  /*0260*/  ISETP.NE.U32.AND P2, PT, R4, RZ, PT ;  /* 0x000000ff0400720c */ /* 0x002fe40003f45070 */
[----:B------:R-:W-:Y:S02]  /*0270*/  LOP3.LUT R3, R0, R13, RZ, 0x3c, !PT ;  /* 0x0000000d00037212 */ /* 0x000fe400078e3cff */
[----:B------:R-:W-:-:S07]  /*0280*/  ISETP.NE.AND.EX P2, PT, R5, RZ, PT, P2 ;  /* 0x000000ff0500720c */ /* 0x000fce0003f45320 */
[----:B------:R-:W-:-:S04]  /*0290*/  @!P5 IADD3 R2, PT, PT, R2, -R9, RZ ;  /* 0x800000090202d210 */ /* 0x000fc80007ffe0ff */
[----:B------:R-:W-:Y:S01]  /*02a0*/  ISETP.GE.U32.AND P3, PT, R2, R9, PT ;  /* 0x000000090200720c */ /* 0x000fe20003f66070 */
[----:B------:R-:W-:Y:S01]  /*02b0*/  UIMAD.WIDE.U32 UR4, UR10, UR16, URZ ;  /* 0x000000100a0472a5 */ /* 0x000fe2000f8e00ff */
[----:B------:R-:W-:Y:S01]  /*02c0*/  ISETP.GE.AND P4, PT, R3, RZ, PT ;  /* 0x000000ff0300720c */ /* 0x000fe20003f86270 */
[----:B------:R-:W-:Y:S01]  /*02d0*/  UIMAD.WIDE.U32 UR6, UR10, UR20, URZ ;  /* 0x000000140a0672a5 */ /* 0x000fe2000f8e00ff */
[----:B------:R-:W-:Y:S01]  /*02e0*/  @!P5 IADD3 R7, PT, PT, R7, 0x1, RZ ;  /* 0x000000010707d810 */ /* 0x000fe20007ffe0ff */
[----:B------:R-:W-:Y:S01]  /*02f0*/  UIMAD UR9, UR10, UR17, UR5 ;  /* 0x000000110a0972a4 */ /* 0x000fe2000f8e0205 */
[----:B------:R-:W-:Y:S01]  /*0300*/  ISETP.NE.AND P5, PT, R13, RZ, PT ;  /* 0x000000ff0d00720c */ /* 0x000fe20003fa5270 */
[----:B------:R-:W0:Y:S01]  /*0310*/  @P2 LDC R21, c[0x0][0x384] ;  /* 0x0000e100ff152b82 */ /* 0x000e220000000800 */
[----:B------:R-:W-:Y:S02]  /*0320*/  MOV R3, UR5 ;  /* 0x0000000500037c02 */ /* 0x000fe40008000f00 */
[----:B------:R-:W-:Y:S01]  /*0330*/  MOV R2, UR4 ;  /* 0x0000000400027c02 */ /* 0x000fe20008000f00 */
[----:B------:R-:W-:-:S02]  /*0340*/  UIMAD UR8, UR10, UR21, UR7 ;  /* 0x000000150a0872a4 */ /* 0x000fc4000f8e0207 */
[----:B------:R-:W-:Y:S01]  /*0350*/  @P3 IADD3 R7, PT, PT, R7, 0x1, RZ ;  /* 0x0000000107073810 */ /* 0x000fe20007ffe0ff */
[----:B------:R-:W1:Y:S01]  /*0360*/  LDCU.64 UR4, c[0x0][0x498] ;  /* 0x00009300ff0477ac */ /* 0x000e620008000a00 */
[----:B------:R-:W-:Y:S01]  /*0370*/  MOV R3, UR9 ;  /* 0x0000000900037c02 */ /* 0x000fe20008000f00 */
[----:B------:R-:W2:Y:S01]  /*0380*/  @P2 LDC R25, c[0x0][0x38c] ;  /* 0x0000e300ff192b82 */ /* 0x000ea20000000800 */
[----:B------:R-:W-:Y:S01]  /*0390*/  MOV R11, R7 ;  /* 0x00000007000b7202 */ /* 0x000fe20000000f00 */
[----:B---3--:R-:W-:Y:S01]  /*03a0*/  IMAD.WIDE.U32 R6, R16, UR10, RZ ;  /* 0x0000000a10067c25 */ /* 0x008fe2000f8e00ff */
[----:B------:R-:W-:Y:S01]  /*03b0*/  MOV R5, UR7 ;  /* 0x0000000700057c02 */ /* 0x000fe20008000f00 */
[----:B------:R-:W3:Y:S01]  /*03c0*/  LDCU.64 UR16, c[0x0][0x4c0] ;  /* 0x00009800ff1077ac */ /* 0x000ee20008000a00 */
[----:B------:R-:W-:Y:S01]  /*03d0*/  @!P4 IADD3 R11, PT, PT, -R11, RZ, RZ ;  /* 0x000000ff0b0bc210 */ /* 0x000fe20007ffe1ff */
[----:B------:R-:W-:Y:S01]  /*03e0*/  IMAD.WIDE.U32 R2, R0, UR18, R2 ;  /* 0x0000001200027c25 */ /* 0x000fe2000f8e0002 */
[----:B------:R-:W-:-:S02]  /*03f0*/  @!P5 LOP3.LUT R11, RZ, R13, RZ, 0x33, !PT ;  /* 0x0000000dff0bd212 */ /* 0x000fc400078e33ff */
[----:B------:R-:W-:Y:S01]  /*0400*/  MOV R4, UR6 ;  /* 0x0000000600047c02 */ /* 0x000fe20008000f00 */
[C---:B------:R-:W-:Y:S01]  /*0410*/  IMAD R15, R0.reuse, UR19, R3 ;  /* 0x00000013000f7c24 */ /* 0x040fe2000f8e0203 */
[----:B------:R-:W-:Y:S01]  /*0420*/  MOV R5, UR8 ;  /* 0x0000000800057c02 */ /* 0x000fe20008000f00 */
[----:B------:R-:W-:Y:S01]  /*0430*/  IMAD R7, R17, UR10, R7 ;  /* 0x0000000a11077c24 */ /* 0x000fe2000f8e0207 */
[----:B------:R-:W-:Y:S01]  /*0440*/  SHF.R.S32.HI R3, RZ, 0x1f, R11 ;  /* 0x0000001fff037819 */ /* 0x000fe2000001140b */
[----:B------:R-:W4:Y:S01]  /*0450*/  LDCU.64 UR8, c[0x0][0x4b8] ;  /* 0x00009700ff0877ac */ /* 0x000f220008000a00 */
[C---:B------:R-:W-:Y:S01]  /*0460*/  R2UR UR13, R11.reuse ;  /* 0x000000000b0d72ca */ /* 0x040fe200000e0000 */
[----:B------:R-:W-:Y:S01]  /*0470*/  IMAD.WIDE.U32 R4, R0, UR22, R4 ;  /* 0x0000001600047c25 */ /* 0x000fe2000f8e0004 */
[C---:B------:R-:W-:Y:S01]  /*0480*/  R2UR UR19, R11.reuse ;  /* 0x000000000b1372ca */ /* 0x040fe200000e0000 */
[----:B------:R-:W4:Y:S02]  /*0490*/  LDC.64 R16, c[0x0][0x4a0] ;  /* 0x00012800ff107b82 */ /* 0x000f240000000a00 */
[----:B-----5:R-:W-:Y:S01]  /*04a0*/  IMAD.WIDE.U32 R8, R11, R18, R6 ;  /* 0x000000120b087225 */ /* 0x020fe200078e0006 */
[----:B------:R-:W-:-:S03]  /*04b0*/  R2UR UR18, R3 ;  /* 0x00000000031272ca */ /* 0x000fc600000e0000 */
[----:B------:R-:W-:Y:S02]  /*04c0*/  IMAD R6, R3, R18, RZ ;  /* 0x0000001203067224 */ /* 0x000fe400078e02ff */
[----:B------:R-:W-:Y:S01]  /*04d0*/  IMAD R13, R0, UR23, R5 ;  /* 0x00000017000d7c24 */ /* 0x000fe2000f8e0205 */
[----:B------:R-:W-:Y:S01]  /*04e0*/  LEA R5, R23, 0xfffffc00, 0xa ;  /* 0xfffffc0017057811 */ /* 0x000fe200078e50ff */
[----:B------:R-:W-:Y:S02]  /*04f0*/  IMAD R11, R11, R19, R6 ;  /* 0x000000130b0b7224 */ /* 0x000fe400078e0206 */
[----:B------:R-:W5:Y:S01]  /*0500*/  @P2 LDC.64 R6, c[0x0][0x480] ;  /* 0x00012000ff062b82 */ /* 0x000f620000000a00 */
[----:B------:R-:W-:Y:S02]  /*0510*/  LEA R3, R23, 0xfffff800, 0xb ;  /* 0xfffff80017037811 */ /* 0x000fe400078e58ff */
[----:B------:R-:W-:Y:S01]  /*0520*/  IADD3 R59, P5, PT, R5, R2, RZ ;  /* 0x00000002053b7210 */ /* 0x000fe20007fbe0ff */
[----:B0-----:R-:W-:Y:S01]  /*0530*/  @P2 IMAD R2, R21, UR10, R0 ;  /* 0x0000000a15022c24 */ /* 0x001fe2000f8e0200 */
[----:B------:R-:W-:-:S02]  /*0540*/  IADD3 R14, PT, PT, R9, R11, RZ ;  /* 0x0000000b090e7210 */ /* 0x000fc40007ffe0ff */
[C---:B------:R-:W-:Y:S01]  /*0550*/  IADD3 R8, P3, PT, R3.reuse, R8, RZ ;  /* 0x0000000803087210 */ /* 0x040fe20007f7e0ff */
[----:B------:R-:W-:Y:S01]  /*0560*/  @P2 IMAD R2, R2, R23, RZ ;  /* 0x0000001702022224 */ /* 0x000fe200078e02ff */
[----:B------:R-:W0:Y:S01]  /*0570*/  LDC.64 R18, c[0x0][0x460] ;  /* 0x00011800ff127b82 */ /* 0x000e220000000a00 */
[----:B-1----:R-:W-:Y:S01]  /*0580*/  UIMAD.WIDE.U32 UR6, UR10, UR4, URZ ;  /* 0x000000040a0672a5 */ /* 0x002fe2000f8e00ff */
[----:B------:R-:W-:Y:S01]  /*0590*/  LEA.HI.X.SX32 R9, R3, R14, 0x1, P3 ;  /* 0x0000000e03097211 */ /* 0x000fe200018f0eff */
[----:B---3--:R-:W-:Y:S01]  /*05a0*/  UIMAD UR4, UR18, UR16, URZ ;  /* 0x00000010120472a4 */ /* 0x008fe2000f8e02ff */
[----:B------:R-:W-:Y:S01]  /*05b0*/  ISETP.GE.AND P3, PT, R23, 0x1, PT ;  /* 0x000000011700780c */ /* 0x000fe20003f66270 */
[----:B--2---:R-:W-:Y:S01]  /*05c0*/  @P2 IMAD R3, R2, R25, RZ ;  /* 0x0000001902032224 */ /* 0x004fe200078e02ff */
[----:B----4-:R-:W-:Y:S02]  /*05d0*/  USHF.R.U64 UR11, UR8, 0x1, UR9 ;  /* 0x00000001080b7899 */ /* 0x010fe40008001209 */
[----:B------:R-:W-:Y:S01]  /*05e0*/  USHF.R.U32.HI UR12, URZ, 0x1, UR9 ;  /* 0x00000001ff0c7899 */ /* 0x000fe20008011609 */
[----:B------:R-:W1:Y:S01]  /*05f0*/  LDC.64 R20, c[0x0][0x468] ;  /* 0x00011a00ff147b82 */ /* 0x000e620000000a00 */
[----:B------:R-:W-:-:S02]  /*0600*/  UIMAD.WIDE.U32 UR8, UR13, UR16, URZ ;  /* 0x000000100d0872a5 */ /* 0x000fc4000f8e00ff */
[----:B------:R-:W-:Y:S01]  /*0610*/  UIMAD UR13, UR19, UR17, UR4 ;  /* 0x00000011130d72a4 */ /* 0x000fe2000f8e0204 */
[----:B------:R-:W2:Y:S04]  /*0620*/  LDCU.64 UR16, c[0x0][0x538] ;  /* 0x0000a700ff1077ac */ /* 0x000ea80008000a00 */
[----:B------:R-:W3:Y:S01]  /*0630*/  LDC.64 R22, c[0x0][0x528] ;  /* 0x00014a00ff167b82 */ /* 0x000ee20000000a00 */
[----:B------:R-:W-:-:S07]  /*0640*/  UIMAD UR7, UR10, UR5, UR7 ;  /* 0x000000050a0772a4 */ /* 0x000fce000f8e0207 */
[----:B------:R-:W4:Y:S01]  /*0650*/  LDC.64 R24, c[0x0][0x448] ;  /* 0x00011200ff187b82 */ /* 0x000f220000000a00 */
[----:B------:R-:W-:Y:S01]  /*0660*/  CS2R R94, SRZ ;  /* 0x00000000005e7805 */ /* 0x000fe2000001ff00 */
[----:B------:R-:W-:Y:S01]  /*0670*/  UIADD3 UR9, UPT, UPT, UR9, UR13, URZ ;  /* 0x0000000d09097290 */ /* 0x000fe2000fffe0ff */
[----:B-----5:R-:W-:Y:S01]  /*0680*/  @P2 IMAD.WIDE R94, R3, 0x10, R6 ;  /* 0x00000010035e2825 */ /* 0x020fe200078e0206 */
[----:B------:R-:W-:-:S03]  /*0690*/  IADD3 R57, P4, PT, R5, R4, RZ ;  /* 0x0000000405397210 */ /* 0x000fc60007f9e0ff */
[C---:B------:R-:W-:Y:S01]  /*06a0*/  IMAD.WIDE.U32 R2, R0.reuse, R16, UR6 ;  /* 0x0000000600027e25 */ /* 0x040fe2000f8e0010 */
[----:B------:R-:W-:Y:S01]  /*06b0*/  SHF.R.S32.HI R4, RZ, 0x1f, R5 ;  /* 0x0000001fff047819 */ /* 0x000fe20000011405 */
[----:B------:R-:W-:Y:S01]  /*06c0*/  UMOV UR4, URZ ;  /* 0x000000ff00047c82 */ /* 0x000fe20008000000 */
[----:B------:R-:W-:Y:S01]  /*06d0*/  UMOV UR5, URZ ;  /* 0x000000ff00057c82 */ /* 0x000fe20008000000 */
[----:B------:R-:W-:Y:S01]  /*06e0*/  UIMAD UR6, UR12, UR10, URZ ;  /* 0x0000000a0c0672a4 */ /* 0x000fe2000f8e02ff */
[----:B------:R-:W-:Y:S01]  /*06f0*/  IMAD R3, R0, R17, R3 ;  /* 0x0000001100037224 */ /* 0x000fe200078e0203 */
[----:B------:R-:W-:-:S04]  /*0700*/  UIMAD.WIDE.U32 UR8, UR10, UR11, UR8 ;  /* 0x0000000b0a0872a5 */ /* 0x000fc8000f8e0008 */
[----:B------:R-:W-:Y:S02]  /*0710*/  UIADD3 UR6, UPT, UPT, UR9, UR6, URZ ;  /* 0x0000000609067290 */ /* 0x000fe4000fffe0ff */
[----:B--2---:R-:W-:Y:S01]  /*0720*/  ULEA UR7, UP0, UR8, UR16, 0x3 ;  /* 0x0000001008077291 */ /* 0x004fe2000f8018ff */
[----:B------:R-:W-:-:S03]  /*0730*/  HFMA2 R79, -RZ, RZ, 0, 0 ;  /* 0x00000000ff4f7431 */ /* 0x000fc600000001ff */
[----:B------:R-:W-:Y:S01]  /*0740*/  ULEA.HI.X UR8, UR8, UR17, UR6, 0x3, UP0 ;  /* 0x0000001108087291 */ /* 0x000fe200080f1c06 */
[----:B------:R-:W-:Y:S02]  /*0750*/  MOV R77, RZ ;  /* 0x000000ff004d7202 */ /* 0x000fe40000000f00 */
[----:B------:R-:W-:Y:S02]  /*0760*/  @P1 R2UR UR4, R12 ;  /* 0x000000000c0412ca */ /* 0x000fe400000e0000 */
[----:B------:R-:W-:Y:S02]  /*0770*/  IADD3 R5, P1, PT, R5, R2, RZ ;  /* 0x0000000205057210 */ /* 0x000fe40007f3e0ff */
[----:B------:R-:W-:Y:S02]  /*0780*/  IADD3.X R2, PT, PT, R4, R15, RZ, P5, !PT ;  /* 0x0000000f04027210 */ /* 0x000fe40002ffe4ff */
[----:B------:R-:W-:Y:S02]  /*0790*/  @P0 R2UR UR5, R10 ;  /* 0x000000000a0502ca */ /* 0x000fe400000e0000 */
[----:B0-----:R-:W-:-:S02]  /*07a0*/  LEA R58, P0, R59, R18, 0x1 ;  /* 0x000000123b3a7211 */ /* 0x001fc400078008ff */
[C---:B------:R-:W-:Y:S02]  /*07b0*/  IADD3.X R10, PT, PT, R4.reuse, R13, RZ, P4, !PT ;  /* 0x0000000d040a7210 */ /* 0x040fe400027fe4ff */
[----:B------:R-:W-:Y:S02]  /*07c0*/  IADD3.X R6, PT, PT, R4, R3, RZ, P1, !PT ;  /* 0x0000000304067210 */ /* 0x000fe40000ffe4ff */
[----:B------:R-:W-:Y:S02]  /*07d0*/  LEA.HI.X R59, R59, R19, R2, 0x1, P0 ;  /* 0x000000133b3b7211 */ /* 0x000fe400000f0c02 */
[----:B-1----:R-:W-:Y:S02]  /*07e0*/  LEA R56, P0, R57, R20, 0x1 ;  /* 0x0000001439387211 */ /* 0x002fe400078008ff */
[----:B---3--:R-:W-:Y:S02]  /*07f0*/  LEA R4, P1, R5, R22, 0x1 ;  /* 0x0000001605047211 */ /* 0x008fe400078208ff */
[----:B----4-:R-:W-:-:S02]  /*0800*/  LEA R2, P2, R8, R24, 0x1 ;  /* 0x0000001808027211 */ /* 0x010fc400078408ff */
[----:B------:R-:W-:Y:S02]  /*0810*/  LEA.HI.X R57, R57, R21, R10, 0x1, P0 ;  /* 0x0000001539397211 */ /* 0x000fe400000f0c0a */
[----:B------:R-:W-:Y:S02]  /*0820*/  LEA.HI.X R5, R5, R23, R6, 0x1, P1 ;  /* 0x0000001705057211 */ /* 0x000fe400008f0c06 */
[----:B------:R-:W-:Y:S01]  /*0830*/  LEA.HI.X R3, R8, R25, R9, 0x1, P2 ;  /* 0x0000001908037211 */ /* 0x000fe200010f0c09 */
[----:B------:R-:W-:Y:S06]  /*0840*/  @!P3 BRA `(.L_x_10740) ;  /* 0x0000008c004cb947 */ /* 0x000fec0003800000 */
[----:B------:R-:W0:Y:S01]  /*0850*/  S2R R76, SR_TID.X ;  /* 0x00000000004c7919 */ /* 0x000e220000002100 */
[----:B------:R-:W1:Y:S01]  /*0860*/  S2UR UR10, SR_CgaCtaId ;  /* 0x00000000000a79c3 */ /* 0x000e620000008800 */
[----:B------:R-:W-:Y:S01]  /*0870*/  R2UR UR21, R4 ;  /* 0x00000000041572ca */ /* 0x000fe200000e0000 */
[----:B------:R-:W-:Y:S01]  /*0880*/  UMOV UR6, 0x400 ;  /* 0x0000040000067882 */ /* 0x000fe20000000000 */
[----:B------:R-:W-:Y:S01]  /*0890*/  R2UR UR34, R5 ;  /* 0x00000000052272ca */ /* 0x000fe200000e0000 */
[----:B------:R-:W2:Y:S01]  /*08a0*/  LDCU UR9, c[0x0][0x394] ;  /* 0x00007280ff0977ac */ /* 0x000ea20008000800 */
[----:B------:R-:W-:Y:S02]  /*08b0*/  R2UR UR35, R2 ;  /* 0x00000000022372ca */ /* 0x000fe400000e0000 */
[----:B------:R-:W-:Y:S02]  /*08c0*/  R2UR UR36, R3 ;  /* 0x00000000032472ca */ /* 0x000fe400000e0000 */
[----:B------:R-:W-:-:S02]  /*08d0*/  MOV R77, RZ ;  /* 0x000000ff004d7202 */ /* 0x000fc40000000f00 */
[----:B------:R-:W-:Y:S01]  /*08e0*/  MOV R79, RZ ;  /* 0x000000ff004f7202 */ /* 0x000fe20000000f00 */
[----:B-1----:R-:W-:Y:S01]  /*08f0*/  ULEA UR6, UR10, UR6, 0x18 ;  /* 0x000000060a067291 */ /* 0x002fe2000f8ec0ff */
[C---:B0-----:R-:W-:Y:S02]  /*0900*/  SHF.L.U32 R0, R76.reuse, 0x1, RZ ;  /* 0x000000014c007819 */ /* 0x041fe400000006ff */
[----:B------:R-:W-:Y:S02]  /*0910*/  LOP3.LUT R55, R76, 0x1f, RZ, 0xc0, !PT ;  /* 0x0000001f4c377812 */ /* 0x000fe400078ec0ff */
[----:B------:R-:W-:Y:S02]  /*0920*/  LOP3.LUT R9, R0, 0x7c0, RZ, 0xc0, !PT ;  /* 0x000007c000097812 */ /* 0x000fe400078ec0ff */
[----:B------:R-:W-:Y:S02]  /*0930*/  LEA R54, R76, UR6, 0x4 ;  /* 0x000000064c367c11 */ /* 0x000fe4000f8e20ff */
[----:B--2---:R-:W-:-:S07]  /*0940*/  LOP3.LUT R11, R9, 0x1f, R76, 0xf8, !PT ;  /* 0x0000001f090b7812 */ /* 0x004fce00078ef84c */
.L_x_10840:
[----:B------:R-:W-:Y:S01]  /*0950*/  BAR.SYNC.DEFER_BLOCKING 0x0 ;  /* 0x0000000000007b1d */ /* 0x000fe20000010000 */
[----:B0-----:R-:W-:-:S05]  /*0960*/  IMAD.WIDE.U32 R2, R11, 0x10, R58 ;  /* 0x000000100b027825 */ /* 0x001fca00078e003a */
[----:B------:R-:W2:Y:S04]  /*0970*/  LDG.E.128 R12, desc[UR14][R2.64] ;  /* 0x0000000e020c7981 */ /* 0x000ea8000c1e1d00 */
[----:B------:R-:W3:Y:S01]  /*0980*/  LDG.E.128 R16, desc[UR14][R2.64+0x200] ;  /* 0x0002000e02107981 */ /* 0x000ee2000c1e1d00 */
[----:B------:R-:W0:Y:S01]  /*0990*/  S2UR UR10, SR_CgaCtaId ;  /* 0x00000000000a79c3 */ /* 0x000e220000008800 */
[----:B------:R-:W-:Y:S01]  /*09a0*/  UMOV UR6, 0x400 ;  /* 0x0000040000067882 */ /* 0x000fe20000000000 */
[----:B------:R-:W-:Y:S01]  /*09b0*/  IMAD.WIDE.U32 R4, R11, 0x10, R56 ;  /* 0x000000100b047825 */ /* 0x000fe200078e0038 */
[----:B------:R-:W1:Y:S01]  /*09c0*/  S2R R53, SR_LANEID ;  /* 0x0000000000357919 */ /* 0x000e620000000000 */
[----:B0-----:R-:W-:Y:S01]  /*09d0*/  ULEA UR6, UR10, UR6, 0x18 ;  /* 0x000000060a067291 */ /* 0x001fe2000f8ec0ff */
[----:B-1----:R-:W-:-:S05]  /*09e0*/  IADD3 R52, PT, PT, R9, R53, RZ ;  /* 0x0000003509347210 */ /* 0x002fca0007ffe0ff */
[----:B------:R-:W-:-:S05]  /*09f0*/  LEA R52, R52, UR6, 0x4 ;  /* 0x0000000634347c11 */ /* 0x000fca000f8e20ff */
[----:B------:R-:W0:Y:S01]  /*0a00*/  LDCU UR6, c[0x0][0x38c] ;  /* 0x00007180ff0677ac */ /* 0x000e220008000800 */
[----:B------:R-:W-:Y:S01]  /*0a10*/  LEA R51, R53, R52, 0x4 ;  /* 0x0000003435337211 */ /* 0x000fe200078e20ff */
[----:B--2---:R-:W-:Y:S04]  /*0a20*/  STS.128 [R52], R12 ;  /* 0x0000000c34007388 */ /* 0x004fe80000000c00 */
[----:B---3--:R-:W-:Y:S01]  /*0a30*/  STS.128 [R52+0x200], R16 ;  /* 0x0002001034007388 */ /* 0x008fe20000000c00 */
[----:B------:R-:W-:-:S03]  /*0a40*/  NOP ;  /* 0x0000000000007918 */ /* 0x000fc60000000000 */
[----:B------:R-:W1:Y:S04]  /*0a50*/  LDS.128 R40, [R51] ;  /* 0x0000000033287984 */ /* 0x000e680000000c00 */
[----:B------:R-:W2:Y:S01]  /*0a60*/  LDS.128 R20, [R51+0x10] ;  /* 0x0000100033147984 */ /* 0x000ea20000000c00 */
[----:B------:R-:W-:Y:S06]  /*0a70*/  BAR.SYNC.DEFER_BLOCKING 0x0 ;  /* 0x0000000000007b1d */ /* 0x000fec0000010000 */
[----:B------:R-:W3:Y:S04]  /*0a80*/  LDG.E.128 R24, desc[UR14][R4.64] ;  /* 0x0000000e04187981 */ /* 0x000ee8000c1e1d00 */
[----:B------:R-:W4:Y:S01]  /*0a90*/  LDG.E.128 R28, desc[UR14][R4.64+0x200] ;  /* 0x0002000e041c7981 */ /* 0x000f22000c1e1d00 */
[----:B------:R-:W-:-:S02]  /*0aa0*/  MOV R2, UR21 ;  /* 0x0000001500027c02 */ /* 0x000fc40008000f00 */
[----:B------:R-:W-:-:S03]  /*0ab0*/  MOV R3, UR34 ;  /* 0x0000002200037c02 */ /* 0x000fc60008000f00 */
[----:B------:R-:W-:Y:S01]  /*0ac0*/  IMAD.WIDE.U32 R2, R11, 0x10, R2 ;  /* 0x000000100b027825 */ /* 0x000fe200078e0002 */
        /* <DEDUP_REMOVED lines=8> */
[--C-:B-1----:R-:W-:Y:S01]  /*0b50*/  HADD2.F32 R50, -RZ, R40.reuse.H0_H0 ;  /* 0x20000028ff327230 */ /* 0x102fe20000004100 */
[----:B0-----:R-:W-:Y:S01]  /*0b60*/  UISETP.GE.AND UP0, UPT, UR6, 0x1, UPT ;  /* 0x000000010600788c */ /* 0x001fe2000bf06270 */
[----:B------:R-:W-:-:S02]  /*0b70*/  HADD2.F32 R49, -RZ, R40.H1_H1 ;  /* 0x30000028ff317230 */ /* 0x000fc40000004100 */
[----:B------:R-:W-:Y:S02]  /*0b80*/  HFMA2 R35, -RZ, RZ, 0, 0 ;  /* 0x00000000ff237431 */ /* 0x000fe400000001ff */
[--C-:B------:R-:W-:Y:S01]  /*0b90*/  HADD2.F32 R48, -RZ, R41.reuse.H0_H0 ;  /* 0x20000029ff307230 */ /* 0x100fe20000004100 */
[----:B------:R-:W-:Y:S01]  /*0ba0*/  CS2R R32, SRZ ;  /* 0x0000000000207805 */ /* 0x000fe2000001ff00 */
[----:B------:R-:W-:Y:S01]  /*0bb0*/  HADD2.F32 R47, -RZ, R41.H1_H1 ;  /* 0x30000029ff2f7230 */ /* 0x000fe20000004100 */
[----:B---3--:R-:W-:Y:S01]  /*0bc0*/  CS2R R30, SRZ ;  /* 0x00000000001e7805 */ /* 0x008fe2000001ff00 */
[--C-:B------:R-:W-:Y:S01]  /*0bd0*/  HADD2.F32 R46, -RZ, R42.reuse.H0_H0 ;  /* 0x2000002aff2e7230 */ /* 0x100fe20000004100 */
[----:B------:R-:W-:Y:S01]  /*0be0*/  CS2R R28, SRZ ;  /* 0x00000000001c7805 */ /* 0x000fe2000001ff00 */
[----:B------:R-:W-:Y:S01]  /*0bf0*/  HADD2.F32 R45, -RZ, R42.H1_H1 ;  /* 0x3000002aff2d7230 */ /* 0x000fe20000004100 */
[----:B------:R-:W-:Y:S01]  /*0c00*/  CS2R R26, SRZ ;  /* 0x00000000001a7805 */ /* 0x000fe2000001ff00 */
[--C-:B------:R-:W-:Y:S01]  /*0c10*/  HADD2.F32 R44, -RZ, R43.reuse.H0_H0 ;  /* 0x2000002bff2c7230 */ /* 0x100fe20000004100 */
[----:B------:R-:W-:Y:S01]  /*0c20*/  CS2R R24, SRZ ;  /* 0x0000000000187805 */ /* 0x000fe2000001ff00 */
[----:B------:R-:W-:-:S02]  /*0c30*/  HADD2.F32 R43, -RZ, R43.H1_H1 ;  /* 0x3000002bff2b7230 */ /* 0x000fc40000004100 */
[--C-:B--2---:R-:W-:Y:S02]  /*0c40*/  HADD2.F32 R42, -RZ, R20.reuse.H0_H0 ;  /* 0x20000014ff2a7230 */ /* 0x104fe40000004100 */
[----:B------:R-:W-:Y:S02]  /*0c50*/  HADD2.F32 R41, -RZ, R20.H1_H1 ;  /* 0x30000014ff297230 */ /* 0x000fe40000004100 */
[--C-:B------:R-:W-:Y:S02]  /*0c60*/  HADD2.F32 R40, -RZ, R21.reuse.H0_H0 ;  /* 0x20000015ff287230 */ /* 0x100fe40000004100 */
[----:B------:R-:W-:Y:S01]  /*0c70*/  HADD2.F32 R39, -RZ, R21.H1_H1 ;  /* 0x30000015ff277230 */ /* 0x000fe20000004100 */
[----:B------:R-:W-:Y:S01]  /*0c80*/  CS2R R20, SRZ ;  /* 0x0000000000147805 */ /* 0x000fe2000001ff00 */
[--C-:B------:R-:W-:Y:S02]  /*0c90*/  HADD2.F32 R38, -RZ, R22.reuse.H0_H0 ;  /* 0x20000016ff267230 */ /* 0x100fe40000004100 */
[----:B------:R-:W-:-:S02]  /*0ca0*/  HADD2.F32 R37, -RZ, R22.H1_H1 ;  /* 0x30000016ff257230 */ /* 0x000fc40000004100 */
[--C-:B------:R-:W-:Y:S02]  /*0cb0*/  HADD2.F32 R36, -RZ, R23.reuse.H0_H0 ;  /* 0x20000017ff247230 */ /* 0x100fe40000004100 */
[----:B------:R-:W-:Y:S01]  /*0cc0*/  HADD2.F32 R34, -RZ, R23.H1_H1 ;  /* 0x30000017ff227230 */ /* 0x000fe20000004100 */
[----:B------:R-:W-:Y:S01]  /*0cd0*/  CS2R R22, SRZ ;  /* 0x0000000000167805 */ /* 0x000fe2000001ff00 */
        /* <DEDUP_REMOVED lines=10> */
[--C-:B------:R-:W-:Y:S02]  /*0d80*/  HADD2.F32 R69, -RZ, R14.reuse.H0_H0 ;  /* 0x2000000eff457230 */ /* 0x100fe40000004100 */
[----:B------:R-:W-:Y:S01]  /*0d90*/  FFMA.FTZ R2, R68, R49, R79 ;  /* 0x0000003144027223 */ /* 0x000fe2000001004f */
[----:B------:R-:W-:Y:S02]  /*0da0*/  HADD2.F32 R72, -RZ, R14.H1_H1 ;  /* 0x3000000eff487230 */ /* 0x000fe40000004100 */
[----:B------:R-:W-:Y:S01]  /*0db0*/  FMUL.FTZ R14, R70, UR5 ;  /* 0x00000005460e7c20 */ /* 0x000fe20008410000 */
[--C-:B------:R-:W-:Y:S02]  /*0dc0*/  HADD2.F32 R71, -RZ, R15.reuse.H0_H0 ;  /* 0x2000000fff477230 */ /* 0x100fe40000004100 */
[----:B------:R-:W-:Y:S01]  /*0dd0*/  FFMA.FTZ R5, R3, R48, R2 ;  /* 0x0000003003057223 */ /* 0x000fe20000010002 */
[----:B------:R-:W-:Y:S02]  /*0de0*/  HADD2.F32 R74, -RZ, R15.H1_H1 ;  /* 0x3000000fff4a7230 */ /* 0x000fe40000004100 */
[----:B------:R-:W-:Y:S01]  /*0df0*/  FMUL.FTZ R15, R69, UR5 ;  /* 0x00000005450f7c20 */ /* 0x000fe20008410000 */
[----:B-1----:R-:W-:-:S02]  /*0e00*/  HADD2.F32 R73, -RZ, R16.H0_H0 ;  /* 0x20000010ff497230 */ /* 0x002fc40000004100 */
[----:B------:R-:W-:Y:S01]  /*0e10*/  FFMA.FTZ R2, R70, R47, R5 ;  /* 0x0000002f46027223 */ /* 0x000fe20000010005 */
[----:B------:R-:W-:Y:S02]  /*0e20*/  HADD2.F32 R78, -RZ, R16.H1_H1 ;  /* 0x30000010ff4e7230 */ /* 0x000fe40000004100 */
[----:B------:R-:W-:Y:S01]  /*0e30*/  FMUL.FTZ R16, R68, UR5 ;  /* 0x0000000544107c20 */ /* 0x000fe20008410000 */
[--C-:B------:R-:W-:Y:S02]  /*0e40*/  HADD2.F32 R75, -RZ, R17.reuse.H0_H0 ;  /* 0x20000011ff4b7230 */ /* 0x100fe40000004100 */
[----:B------:R-:W-:Y:S01]  /*0e50*/  FFMA.FTZ R5, R69, R46, R2 ;  /* 0x0000002e45057223 */ /* 0x000fe20000010002 */
[----:B------:R-:W-:Y:S02]  /*0e60*/  HADD2.F32 R80, -RZ, R17.H1_H1 ;  /* 0x30000011ff507230 */ /* 0x000fe40000004100 */
[----:B------:R-:W-:Y:S01]  /*0e70*/  FMUL.FTZ R17, R3, UR5 ;  /* 0x0000000503117c20 */ /* 0x000fe20008410000 */
[----:B------:R-:W-:-:S02]  /*0e80*/  HADD2.F32 R81, -RZ, R18.H0_H0 ;  /* 0x20000012ff517230 */ /* 0x000fc40000004100 */
[----:B------:R-:W-:Y:S01]  /*0e90*/  FFMA.FTZ R2, R72, R45, R5 ;  /* 0x0000002d48027223 */ /* 0x000fe20000010005 */
[----:B------:R-:W-:Y:S01]  /*0ea0*/  HADD2.F32 R96, -RZ, R18.H1_H1 ;  /* 0x30000012ff607230 */ /* 0x000fe20000004100 */
[----:B------:R-:W-:Y:S01]  /*0eb0*/  MOV R18, RZ ;  /* 0x000000ff00127202 */ /* 0x000fe20000000f00 */
[--C-:B------:R-:W-:Y:S02]  /*0ec0*/  HADD2.F32 R113, -RZ, R19.reuse.H0_H0 ;  /* 0x20000013ff717230 */ /* 0x100fe40000004100 */
[C---:B------:R-:W-:Y:S01]  /*0ed0*/  FFMA.FTZ R5, R71.reuse, R44, R2 ;  /* 0x0000002c47057223 */ /* 0x040fe20000010002 */
[----:B------:R-:W-:Y:S02]  /*0ee0*/  HADD2.F32 R115, -RZ, R19.H1_H1 ;  /* 0x30000013ff737230 */ /* 0x000fe40000004100 */
        /* <DEDUP_REMOVED lines=16> */
[----:B------:R-:W-:Y:S01]  /*0ff0*/  FFMA.FTZ R2, R96, R37, R5 ;  /* 0x0000002560027223 */ /* 0x000fe20000010005 */
[----:B------:R-:W-:-:S03]  /*1000*/  FMUL.FTZ R5, R113, UR5 ;  /* 0x0000000571057c20 */ /* 0x000fc60008410000 */
[----:B------:R-:W-:Y:S01]  /*1010*/  FFMA.FTZ R82, R113, R36, R2 ;  /* 0x0000002471527223 */ /* 0x000fe20000010002 */
[----:B------:R-:W-:-:S03]  /*1020*/  FMUL.FTZ R2, R115, UR5 ;  /* 0x0000000573027c20 */ /* 0x000fc60008410000 */
        /* <DEDUP_REMOVED lines=12> */
[----:B------:R-:W-:-:S02]  /*10f0*/  HADD2.F32 R61, -RZ, R67.H0_H0 ;  /* 0x20000043ff3d7230 */ /* 0x000fc40000004100 */
        /* <DEDUP_REMOVED lines=21> */
[----:B------:R-:W-:Y:S02]  /*1250*/  HADD2.F32 R67, -RZ, R67.H1_H1 ;  /* 0x30000043ff437230 */ /* 0x000fe40000004100 */
        /* <DEDUP_REMOVED lines=30> */
.L_x_10839:
        /* <DEDUP_REMOVED lines=21> */
[----:B-1--4-:R-:W3:Y:S04]  /*1590*/  LDG.E.128 R64, desc[UR14][R116.64+0x200] ;  /* 0x0002000e74407981 */ /* 0x012ee8000c1e1d00 */
[----:B------:R-:W5:Y:S04]  /*15a0*/  LDG.E.128 R68, desc[UR14][R116.64+0x400] ;  /* 0x0004000e74447981 */ /* 0x000f68000c1e1d00 */
[----:B------:R-:W5:Y:S04]  /*15b0*/  LDG.E.128 R72, desc[UR14][R116.64+0x600] ;  /* 0x0006000e74487981 */ /* 0x000f68000c1e1d00 */
        /* <DEDUP_REMOVED lines=10> */
[----:B------:R-:W-:-:S03]  /*1660*/  MOV R118, UR12 ;  /* 0x0000000c00767c02 */ /* 0x000fc60008000f00 */
[----:B------:R-:W-:Y:S01]  /*1670*/  MOV R119, UR10 ;  /* 0x0000000a00777c02 */ /* 0x000fe20008000f00 */
[----:B------:R-:W-:-:S04]  /*1680*/  USHF.L.U32 UR12, UR9, 0x8, URZ ;  /* 0x00000008090c7899 */ /* 0x000fc800080006ff */
[----:B------:R-:W-:-:S04]  /*1690*/  UIADD3 UR10, UPT, UPT, UR12, -0x100, URZ ;  /* 0xffffff000c0a7890 */ /* 0x000fc8000fffe0ff */
[----:B------:R-:W-:-:S04]  /*16a0*/  ULOP3.LUT UR10, UR10, 0x100, URZ, 0xc0, !UPT ;  /* 0x000001000a0a7892 */ /* 0x000fc8000f8ec0ff */
[----:B------:R-:W-:Y:S01]  /*16b0*/  UIADD3 UR10, UPT, UPT, UR10, UR6, URZ ;  /* 0x000000060a0a7290 */ /* 0x000fe2000fffe0ff */
[----:B------:R-:W-:Y:S01]  /*16c0*/  ISETP.NE.AND P0, PT, R113, RZ, PT ;  /* 0x000000ff7100720c */ /* 0x000fe20003f05270 */
[----:B--2---:R-:W-:Y:S04]  /*16d0*/  STS.128 [R3], R60 ;  /* 0x0000003c03007388 */ /* 0x004fe80000000c00 */
[----:B---3--:R-:W-:Y:S04]  /*16e0*/  STS.128 [R3+0x200], R64 ;  /* 0x0002004003007388 */ /* 0x008fe80000000c00 */
[----:B-----5:R-:W-:Y:S04]  /*16f0*/  STS.128 [R3+0x400], R68 ;  /* 0x0004004403007388 */ /* 0x020fe80000000c00 */
[----:B------:R0:W-:Y:S01]  /*1700*/  STS.128 [R3+0x600], R72 ;  /* 0x0006004803007388 */ /* 0x0001e20000000c00 */
[----:B------:R-:W-:-:S03]  /*1710*/  NOP ;  /* 0x0000000000007918 */ /* 0x000fc60000000000 */
[----:B------:R-:W2:Y:S01]  /*1720*/  LDG.E.64 R118, desc[UR14][R118.64] ;  /* 0x0000000e76767981 */ /* 0x000ea2000c1e1b00 */
[----:B------:R-:W-:-:S13]  /*1730*/  R2UR UR20, R115 ;  /* 0x00000000731472ca */ /* 0x000fda00000e0000 */
[----:B0-----:R-:W-:-:S04]  /*1740*/  FMUL.FTZ R3, R88, UR20 ;  /* 0x0000001458037c20 */ /* 0x001fc80008410000 */
        /* <DEDUP_REMOVED lines=42> */
[----:B0-----:R-:W-:-:S05]  /*19f0*/  MOV R60, UR13 ;  /* 0x0000000d003c7c02 */ /* 0x001fca0008000f00 */
[----:B------:R-:W-:-:S04]  /*1a00*/  FMUL.FTZ R3, R60, 1.4426950216293334961 ;  /* 0x3fb8aa3b3c037820 */ /* 0x000fc80000410000 */
[-C--:B------:R-:W-:Y:S01]  /*1a10*/  FMUL.FTZ R60, R97, R3.reuse ;  /* 0x00000003613c7220 */ /* 0x080fe20000410000 */
[----:B------:R-:W-:Y:S08]  /*1a20*/  MUFU.SIN R129, R61 ;  /* 0x0000003d00817308 */ /* 0x000ff00000000400 */
[----:B------:R0:W-:Y:S08]  /*1a30*/  MUFU.EX2 R154, R60 ;  /* 0x0000003c009a7308 */ /* 0x0001f00000000800 */
[----:B------:R3:W-:Y:S01]  /*1a40*/  MUFU.COS R133, R61 ;  /* 0x0000003d00857308 */ /* 0x0007e20000000000 */
[----:B0-----:R-:W-:-:S07]  /*1a50*/  FMUL.FTZ R60, R89, R3 ;  /* 0x00000003593c7220 */ /* 0x001fce0000410000 */
[----:B------:R-:W-:Y:S01]  /*1a60*/  MUFU.SIN R131, R62 ;  /* 0x0000003e00837308 */ /* 0x000fe20000000400 */
[----:B---3--:R-:W-:-:S07]  /*1a70*/  FMUL.FTZ R61, R90, R3 ;  /* 0x000000035a3d7220 */ /* 0x008fce0000410000 */
[----:B------:R0:W-:Y:S02]  /*1a80*/  MUFU.COS R155, R62 ;  /* 0x0000003e009b7308 */ /* 0x0001e40000000000 */
[----:B0-----:R-:W-:-:S06]  /*1a90*/  FMUL.FTZ R62, R93, R3 ;  /* 0x000000035d3e7220 */ /* 0x001fcc0000410000 */
[----:B------:R0:W-:Y:S01]  /*1aa0*/  MUFU.EX2 R142, R60 ;  /* 0x0000003c008e7308 */ /* 0x0001e20000000800 */
[----:B------:R-:W-:-:S07]  /*1ab0*/  FMUL.FTZ R112, R97, UR20 ;  /* 0x0000001461707c20 */ /* 0x000fce0008410000 */
[----:B------:R-:W-:Y:S01]  /*1ac0*/  MUFU.SIN R125, R63 ;  /* 0x0000003f007d7308 */ /* 0x000fe20000000400 */
[----:B0-----:R-:W-:-:S04]  /*1ad0*/  LOP3.LUT R60, R113, 0x3e0, RZ, 0xc0, !PT ;  /* 0x000003e0713c7812 */ /* 0x001fc800078ec0ff */
[----:B------:R-:W-:-:S03]  /*1ae0*/  IADD3 R60, PT, PT, R60, R53, RZ ;  /* 0x000000353c3c7210 */ /* 0x000fc60007ffe0ff */
[----:B------:R0:W-:Y:S01]  /*1af0*/  MUFU.COS R137, R63 ;  /* 0x0000003f00897308 */ /* 0x0001e20000000000 */
[----:B------:R-:W-:-:S07]  /*1b00*/  LEA R72, R60, R51, 0x5 ;  /* 0x000000333c487211 */ /* 0x000fce00078e28ff */
[----:B------:R3:W-:Y:S01]  /*1b10*/  MUFU.EX2 R152, R61 ;  /* 0x0000003d00987308 */ /* 0x0007e20000000800 */
[----:B0-----:R-:W-:-:S07]  /*1b20*/  FMUL.FTZ R63, R88, R3 ;  /* 0x00000003583f7220 */ /* 0x001fce0000410000 */
[----:B------:R0:W-:Y:S01]  /*1b30*/  MUFU.EX2 R150, R62 ;  /* 0x0000003e00967308 */ /* 0x0001e20000000800 */
[-C--:B---3--:R-:W-:Y:S01]  /*1b40*/  FMUL.FTZ R61, R84, R3.reuse ;  /* 0x00000003543d7220 */ /* 0x088fe20000410000 */
[----:B0-----:R-:W-:-:S06]  /*1b50*/  FMUL.FTZ R62, R87, R3 ;  /* 0x00000003573e7220 */ /* 0x001fcc0000410000 */
[----:B------:R0:W-:Y:S01]  /*1b60*/  MUFU.EX2 R148, R63 ;  /* 0x0000003f00947308 */ /* 0x0001e20000000800 */
[----:B------:R-:W-:-:S07]  /*1b70*/  FMUL.RZ R116, R112, 0.15915493667125701904 ;  /* 0x3e22f98370747820 */ /* 0x000fce000040c000 */
[----:B------:R3:W-:Y:S01]  /*1b80*/  MUFU.EX2 R140, R61 ;  /* 0x0000003d008c7308 */ /* 0x0007e20000000800 */
[----:B0-----:R-:W-:-:S07]  /*1b90*/  FMUL.FTZ R63, R82, R3 ;  /* 0x00000003523f7220 */ /* 0x001fce0000410000 */
[----:B------:R0:W-:Y:S01]  /*1ba0*/  MUFU.EX2 R138, R62 ;  /* 0x0000003e008a7308 */ /* 0x0001e20000000800 */
[----:B---3--:R-:W-:Y:S01]  /*1bb0*/  IADD3 R61, PT, PT, R113, 0x200, RZ ;  /* 0x00000200713d7810 */ /* 0x008fe20007ffe0ff */
[----:B------:R-:W-:Y:S01]  /*1bc0*/  FMUL.FTZ R112, R90, UR20 ;  /* 0x000000145a707c20 */ /* 0x000fe20008410000 */
[----:B0-----:R-:W-:-:S05]  /*1bd0*/  MOV R62, UR10 ;  /* 0x0000000a003e7c02 */ /* 0x001fca0008000f00 */
[----:B------:R0:W-:Y:S01]  /*1be0*/  MUFU.EX2 R136, R63 ;  /* 0x0000003f00887308 */ /* 0x0001e20000000800 */
[----:B------:R-:W-:Y:S01]  /*1bf0*/  SEL R169, R62, R61, !P0 ;  /* 0x0000003d3ea97207 */ /* 0x000fe20004000000 */
[----:B------:R-:W-:Y:S01]  /*1c00*/  FMUL.RZ R112, R112, 0.15915493667125701904 ;  /* 0x3e22f98370707820 */ /* 0x000fe2000040c000 */
[----:B0-----:R-:W0:Y:S05]  /*1c10*/  LDS.128 R60, [R72] ;  /* 0x00000000483c7984 */ /* 0x001e2a0000000c00 */
[----:B------:R-:W-:Y:S01]  /*1c20*/  MUFU.SIN R157, R64 ;  /* 0x00000040009d7308 */ /* 0x000fe20000000400 */
[----:B------:R-:W-:-:S07]  /*1c30*/  FMUL.FTZ R66, R86, R3 ;  /* 0x0000000356427220 */ /* 0x000fce0000410000 */
[----:B------:R3:W-:Y:S08]  /*1c40*/  MUFU.COS R159, R64 ;  /* 0x00000040009f7308 */ /* 0x0007f00000000000 */
[----:B------:R-:W4:Y:S01]  /*1c50*/  MUFU.COS R117, R116 ;  /* 0x0000007400757308 */ /* 0x000f220000000000 */
[----:B---3--:R-:W-:-:S07]  /*1c60*/  FMUL.FTZ R64, R91, R3 ;  /* 0x000000035b407220 */ /* 0x008fce0000410000 */
[----:B------:R-:W3:Y:S01]  /*1c70*/  MUFU.SIN R115, R116 ;  /* 0x0000007400737308 */ /* 0x000ee20000000400 */
[----:B------:R-:W-:-:S07]  /*1c80*/  FMUL.FTZ R70, R83, R3 ;  /* 0x0000000353467220 */ /* 0x000fce0000410000 */
[----:B------:R-:W5:Y:S01]  /*1c90*/  MUFU.COS R153, R112 ;  /* 0x0000007000997308 */ /* 0x000f620000000000 */
[----:B------:R-:W-:-:S07]  /*1ca0*/  FMUL.FTZ R68, R85, R3 ;  /* 0x0000000355447220 */ /* 0x000fce0000410000 */
[----:B------:R-:W1:Y:S08]  /*1cb0*/  MUFU.SIN R65, R112 ;  /* 0x0000007000417308 */ /* 0x000e700000000400 */
[----:B------:R-:W2:Y:S08]  /*1cc0*/  MUFU.EX2 R64, R64 ;  /* 0x0000004000407308 */ /* 0x000eb00000000800 */
[----:B------:R4:W0:Y:S01]  /*1cd0*/  MUFU.EX2 R144, R66 ;  /* 0x0000004200907308 */ /* 0x0008220000000800 */
[-C--:B------:R-:W-:Y:S01]  /*1ce0*/  FMUL.FTZ R74, R81, R3.reuse ;  /* 0x00000003514a7220 */ /* 0x080fe20000410000 */
[----:B----4-:R-:W-:-:S06]  /*1cf0*/  FMUL.FTZ R66, R80, R3 ;  /* 0x0000000350427220 */ /* 0x010fcc0000410000 */
[----:B------:R-:W-:Y:S01]  /*1d00*/  MUFU.EX2 R128, R70 ;  /* 0x0000004600807308 */ /* 0x000fe20000000800 */
[C---:B------:R-:W-:Y:S01]  /*1d10*/  FMUL.FTZ R156, R154.reuse, R117 ;  /* 0x000000759a9c7220 */ /* 0x040fe20000410000 */
[----:B---3--:R-:W-:-:S06]  /*1d20*/  FMUL.FTZ R154, R154, R115 ;  /* 0x000000739a9a7220 */ /* 0x008fcc0000410000 */
[----:B------:R-:W3:Y:S01]  /*1d30*/  MUFU.EX2 R132, R66 ;  /* 0x0000004200847308 */ /* 0x000ee20000000800 */
[----:B-----5:R-:W-:Y:S01]  /*1d40*/  FMUL.FTZ R153, R152, R153 ;  /* 0x0000009998997220 */ /* 0x020fe20000410000 */
[----:B------:R-:W-:Y:S01]  /*1d50*/  FMUL.FTZ R151, R150, R151 ;  /* 0x0000009796977220 */ /* 0x000fe20000410000 */
[----:B------:R-:W-:-:S05]  /*1d60*/  FMUL.FTZ R149, R148, R149 ;  /* 0x0000009594957220 */ /* 0x000fca0000410000 */
[----:B------:R4:W-:Y:S01]  /*1d70*/  MUFU.EX2 R134, R68 ;  /* 0x0000004400867308 */ /* 0x0009e20000000800 */
[----:B-1----:R-:W-:Y:S01]  /*1d80*/  FMUL.FTZ R152, R152, R65 ;  /* 0x0000004198987220 */ /* 0x002fe20000410000 */
[----:B------:R-:W-:Y:S01]  /*1d90*/  FMUL.FTZ R150, R150, R67 ;  /* 0x0000004396967220 */ /* 0x000fe20000410000 */
[----:B------:R-:W-:-:S05]  /*1da0*/  FMUL.FTZ R148, R148, R69 ;  /* 0x0000004594947220 */ /* 0x000fca0000410000 */
[----:B------:R-:W-:Y:S01]  /*1db0*/  MUFU.COS R161, R114 ;  /* 0x0000007200a17308 */ /* 0x000fe20000000000 */
[----:B----4-:R-:W-:Y:S01]  /*1dc0*/  FMUL.FTZ R68, R78, R3 ;  /* 0x000000034e447220 */ /* 0x010fe20000410000 */
[C---:B--2---:R-:W-:Y:S01]  /*1dd0*/  FMUL.FTZ R147, R64.reuse, R147 ;  /* 0x0000009340937220 */ /* 0x044fe20000410000 */
[----:B------:R-:W-:Y:S01]  /*1de0*/  FMUL.FTZ R146, R64, R71 ;  /* 0x0000004740927220 */ /* 0x000fe20000410000 */
[----:B0-----:R-:W-:Y:S01]  /*1df0*/  FMUL.FTZ R145, R144, R145 ;  /* 0x0000009190917220 */ /* 0x001fe20000410000 */
[----:B------:R-:W-:Y:S01]  /*1e00*/  FMUL.FTZ R143, R142, R143 ;  /* 0x0000008f8e8f7220 */ /* 0x000fe20000410000 */
[----:B------:R-:W0:Y:S02]  /*1e10*/  LDS.128 R64, [R72+0x10] ;  /* 0x0000100048407984 */ /* 0x000e240000000c00 */
[----:B------:R-:W1:Y:S01]  /*1e20*/  MUFU.EX2 R124, R74 ;  /* 0x0000004a007c7308 */ /* 0x000e620000000800 */
[----:B------:R-:W-:Y:S01]  /*1e30*/  FMUL.FTZ R144, R144, R73 ;  /* 0x0000004990907220 */ /* 0x000fe20000410000 */
[----:B------:R-:W-:-:S06]  /*1e40*/  FMUL.FTZ R142, R142, R75 ;  /* 0x0000004b8e8e7220 */ /* 0x000fcc0000410000 */
[----:B------:R-:W2:Y:S01]  /*1e50*/  MUFU.SIN R115, R114 ;  /* 0x0000007200737308 */ /* 0x000ea20000000400 */
[----:B------:R-:W4:Y:S07]  /*1e60*/  S2UR UR11, SR_CgaCtaId ;  /* 0x00000000000b79c3 */ /* 0x000f2e0000008800 */
[----:B------:R5:W-:Y:S01]  /*1e70*/  MUFU.EX2 R126, R68 ;  /* 0x00000044007e7308 */ /* 0x000be20000000800 */
[----:B---3--:R-:W-:Y:S01]  /*1e80*/  FMUL.FTZ R133, R132, R133 ;  /* 0x0000008584857220 */ /* 0x008fe20000410000 */
[----:B------:R-:W-:Y:S01]  /*1e90*/  FMUL.FTZ R112, R92, UR20 ;  /* 0x000000145c707c20 */ /* 0x000fe20008410000 */
[----:B-----5:R-:W3:Y:S04]  /*1ea0*/  LDS.128 R68, [R72+0x20] ;  /* 0x0000200048447984 */ /* 0x020ee80000000c00 */
[----:B------:R-:W5:Y:S01]  /*1eb0*/  LDS.128 R72, [R72+0x30] ;  /* 0x0000300048487984 */ /* 0x000f620000000c00 */
[----:B------:R-:W-:Y:S01]  /*1ec0*/  FMUL.FTZ R132, R132, R129 ;  /* 0x0000008184847220 */ /* 0x000fe20000410000 */
[----:B------:R-:W-:Y:S01]  /*1ed0*/  FMUL.FTZ R129, R128, R155 ;  /* 0x0000009b80817220 */ /* 0x000fe20000410000 */
[----:B------:R-:W-:Y:S01]  /*1ee0*/  FMUL.FTZ R3, R92, R3 ;  /* 0x000000035c037220 */ /* 0x000fe20000410000 */
[----:B------:R-:W-:Y:S01]  /*1ef0*/  FMUL.FTZ R137, R136, R137 ;  /* 0x0000008988897220 */ /* 0x000fe20000410000 */
[----:B------:R-:W-:Y:S01]  /*1f00*/  FMUL.FTZ R128, R128, R131 ;  /* 0x0000008380807220 */ /* 0x000fe20000410000 */
[----:B------:R-:W-:Y:S01]  /*1f10*/  FMUL.FTZ R136, R136, R125 ;  /* 0x0000007d88887220 */ /* 0x000fe20000410000 */
[----:B------:R-:W-:Y:S01]  /*1f20*/  FMUL.RZ R131, R112, 0.15915493667125701904 ;  /* 0x3e22f98370837820 */ /* 0x000fe2000040c000 */
[C---:B-1----:R-:W-:Y:S01]  /*1f30*/  FMUL.FTZ R125, R124.reuse, R161 ;  /* 0x000000a17c7d7220 */ /* 0x042fe20000410000 */
[----:B--2---:R-:W-:Y:S01]  /*1f40*/  FMUL.FTZ R124, R124, R115 ;  /* 0x000000737c7c7220 */ /* 0x004fe20000410000 */
[--C-:B------:R-:W-:Y:S01]  /*1f50*/  HADD2.F32 R115, -RZ, R60.reuse.H0_H0 ;  /* 0x2000003cff737230 */ /* 0x100fe20000004100 */
[----:B------:R-:W-:Y:S01]  /*1f60*/  MUFU.COS R130, R131 ;  /* 0x0000008300827308 */ /* 0x000fe20000000000 */
[----:B------:R-:W-:-:S07]  /*1f70*/  HADD2.F32 R114, -RZ, R60.H1_H1 ;  /* 0x3000003cff727230 */ /* 0x000fce0000004100 */
[----:B------:R-:W1:Y:S08]  /*1f80*/  MUFU.EX2 R3, R3 ;  /* 0x0000000300037308 */ /* 0x000e700000000800 */
[----:B------:R-:W2:Y:S01]  /*1f90*/  MUFU.SIN R60, R131 ;  /* 0x00000083003c7308 */ /* 0x000ea20000000400 */
[----:B------:R-:W-:Y:S01]  /*1fa0*/  UMOV UR10, 0x400 ;  /* 0x00000400000a7882 */ /* 0x000fe20000000000 */
[----:B------:R-:W-:Y:S01]  /*1fb0*/  ISETP.NE.AND P2, PT, R113, 0x3f, PT ;  /* 0x0000003f7100780c */ /* 0x000fe20003f45270 */
[----:B----4-:R-:W-:Y:S01]  /*1fc0*/  ULEA UR11, UR11, UR10, 0x18 ;  /* 0x0000000a0b0b7291 */ /* 0x010fe2000f8ec0ff */
[C---:B-1----:R-:W-:Y:S01]  /*1fd0*/  FMUL.FTZ R130, R3.reuse, R130 ;  /* 0x0000008203827220 */ /* 0x042fe20000410000 */
[----:B------:R-:W-:Y:S01]  /*1fe0*/  FMUL.FTZ R135, R134, R135 ;  /* 0x0000008786877220 */ /* 0x000fe20000410000 */
[----:B--2---:R-:W-:-:S03]  /*1ff0*/  FMUL.FTZ R131, R3, R60 ;  /* 0x0000003c03837220 */ /* 0x004fc60000410000 */
[----:B------:R-:W-:Y:S01]  /*2000*/  LEA R3, R169, UR11, 0x3 ;  /* 0x0000000ba9037c11 */ /* 0x000fe2000f8e18ff */
[----:B------:R-:W-:Y:S01]  /*2010*/  FMUL.FTZ R134, R134, R127 ;  /* 0x0000007f86867220 */ /* 0x000fe20000410000 */
[----:B------:R-:W-:Y:S01]  /*2020*/  BSSY.RECONVERGENT B0, `(.L_x_10742) ;  /* 0x0000053000007945 */ /* 0x000fe20003800200 */
[----:B------:R-:W-:Y:S02]  /*2030*/  FMUL.FTZ R141, R140, R141 ;  /* 0x0000008d8c8d7220 */ /* 0x000fe40000410000 */
[----:B------:R1:W-:Y:S01]  /*2040*/  STS.64 [R3+0x39e0], R130 ;  /* 0x0039e08203007388 */ /* 0x0003e20000000a00 */
[----:B------:R-:W-:Y:S01]  /*2050*/  FMUL.FTZ R139, R138, R139 ;  /* 0x0000008b8a8b7220 */ /* 0x000fe20000410000 */
[----:B------:R-:W-:Y:S01]  /*2060*/  FMUL.FTZ R127, R126, R159 ;  /* 0x0000009f7e7f7220 */ /* 0x000fe20000410000 */
[----:B------:R-:W-:Y:S01]  /*2070*/  FMUL.FTZ R140, R140, R121 ;  /* 0x000000798c8c7220 */ /* 0x000fe20000410000 */
[----:B------:R-:W-:Y:S01]  /*2080*/  FMUL.FTZ R138, R138, R123 ;  /* 0x0000007b8a8a7220 */ /* 0x000fe20000410000 */
        /* <DEDUP_REMOVED lines=13> */
[--C-:B0-----:R-:W-:Y:S02]  /*2160*/  HADD2.F32 R123, -RZ, R64.reuse.H0_H0 ;  /* 0x20000040ff7b7230 */ /* 0x101fe40000004100 */
        /* <DEDUP_REMOVED lines=15> */
[--C-:B---3--:R-:W-:Y:S02]  /*2260*/  HADD2.F32 R161, -RZ, R68.reuse.H0_H0 ;  /* 0x20000044ffa17230 */ /* 0x108fe40000004100 */
[-C--:B------:R-:W-:Y:S01]  /*2270*/  FMUL.FTZ R177, R98, R118.reuse ;  /* 0x0000007662b17220 */ /* 0x080fe20000410000 */
[----:B------:R-:W-:Y:S02]  /*2280*/  HADD2.F32 R163, -RZ, R68.H1_H1 ;  /* 0x30000044ffa37230 */ /* 0x000fe40000004100 */
[----:B------:R-:W-:Y:S01]  /*2290*/  FMUL.FTZ R209, R96, R118 ;  /* 0x0000007660d17220 */ /* 0x000fe20000410000 */
        /* <DEDUP_REMOVED lines=12> */
[--C-:B-----5:R-:W-:Y:S02]  /*2360*/  HADD2.F32 R169, -RZ, R72.reuse.H0_H0 ;  /* 0x20000048ffa97230 */ /* 0x120fe40000004100 */
        /* <DEDUP_REMOVED lines=28> */
.L_x_10743:
[----:B------:R-:W-:-:S06]  /*2530*/  LEA R118, R113, UR11, 0x3 ;  /* 0x0000000b71767c11 */ /* 0x000fcc000f8e18ff */
[----:B------:R-:W0:Y:S02]  /*2540*/  LDS.64 R118, [R118+0x49e8] ;  /* 0x0049e80076767984 */ /* 0x000e240000000a00 */
.L_x_10744:
[----:B------:R-:W-:Y:S05]  /*2550*/  BSYNC.RECONVERGENT B0 ;  /* 0x0000000000007941 */ /* 0x000fea0003800200 */
.L_x_10742:
[----:B------:R-:W2:Y:S01]  /*2560*/  @P1 LDC R60, c[0x0][0x38c] ;  /* 0x0000e300ff3c1b82 */ /* 0x000ea20000000800 */
[----:B------:R-:W-:Y:S01]  /*2570*/  MOV R3, UR9 ;  /* 0x0000000900037c02 */ /* 0x000fe20008000f00 */
[----:B------:R-:W-:Y:S01]  /*2580*/  HFMA2 R64, -RZ, RZ, 1.875, 0 ;  /* 0x3f800000ff407431 */ /* 0x000fe200000001ff */
[----:B------:R-:W-:Y:S02]  /*2590*/  CS2R R66, SRZ ;  /* 0x0000000000427805 */ /* 0x000fe4000001ff00 */
[----:B------:R-:W-:Y:S02]  /*25a0*/  MOV R65, RZ ;  /* 0x000000ff00417202 */ /* 0x000fe40000000f00 */
[----:B------:R-:W-:Y:S01]  /*25b0*/  @P1 IADD3 R3, PT, PT, R3, -0x2, RZ ;  /* 0xfffffffe03031810 */ /* 0x000fe20007ffe0ff */
[----:B------:R-:W-:-:S04]  /*25c0*/  FMUL.FTZ R63, R92, R114 ;  /* 0x000000725c3f7220 */ /* 0x000fc80000410000 */
[----:B------:R-:W-:Y:S01]  /*25d0*/  FMUL.FTZ R63, R50, R63 ;  /* 0x0000003f323f7220 */ /* 0x000fe20000410000 */
[----:B--2---:R-:W-:-:S04]  /*25e0*/  @P1 IMAD R3, R3, R60, UR6 ;  /* 0x0000000603031e24 */ /* 0x004fc8000f8e023c */
[----:B------:R-:W-:-:S04]  /*25f0*/  @P1 IMAD.WIDE R60, R3, 0x10, R94 ;  /* 0x00000010033c1825 */ /* 0x000fc800078e025e */
[----:B------:R-:W-:-:S04]  /*2600*/  FMUL.FTZ R3, R92, R115 ;  /* 0x000000735c037220 */ /* 0x000fc80000410000 */
[----:B------:R-:W-:Y:S01]  /*2610*/  FMUL.FTZ R3, R50, R3 ;  /* 0x0000000332037220 */ /* 0x000fe20000410000 */
[C---:B------:R-:W-:Y:S01]  /*2620*/  FMUL.FTZ R69, R154.reuse, R63 ;  /* 0x0000003f9a457220 */ /* 0x040fe20000410000 */
        /* <DEDUP_REMOVED lines=8> */
[C---:B------:R-:W-:Y:S01]  /*26b0*/  FFMA.FTZ R3, R49.reuse, R3, R62 ;  /* 0x0000000331037223 */ /* 0x040fe2000001003e */
[----:B------:R-:W-:Y:S01]  /*26c0*/  FMUL.FTZ R231, R88, R155 ;  /* 0x0000009b58e77220 */ /* 0x000fe20000410000 */
[----:B--2---:R-:W-:Y:S01]  /*26d0*/  FMUL.FTZ R61, R90, R121 ;  /* 0x000000795a3d7220 */ /* 0x004fe20000410000 */
[----:B------:R-:W-:Y:S01]  /*26e0*/  FFMA.FTZ R63, R49, R63, R68 ;  /* 0x0000003f313f7223 */ /* 0x000fe20000010044 */
[C---:B------:R-:W-:Y:S01]  /*26f0*/  FMUL.FTZ R62, R152.reuse, R3 ;  /* 0x00000003983e7220 */ /* 0x040fe20000410000 */
[C---:B------:R-:W-:Y:S01]  /*2700*/  FMUL.FTZ R226, R91.reuse, R160 ;  /* 0x000000a05be27220 */ /* 0x040fe20000410000 */
[----:B------:R-:W-:Y:S01]  /*2710*/  FMUL.FTZ R224, R91, R158 ;  /* 0x0000009e5be07220 */ /* 0x000fe20000410000 */
[-C--:B------:R-:W-:Y:S01]  /*2720*/  FMUL.FTZ R60, R152, R63.reuse ;  /* 0x0000003f983c7220 */ /* 0x080fe20000410000 */
[C---:B------:R-:W-:Y:S01]  /*2730*/  FFMA.FTZ R63, R153.reuse, R63, R62 ;  /* 0x0000003f993f7223 */ /* 0x040fe2000001003e */
[C---:B------:R-:W-:Y:S01]  /*2740*/  FMUL.FTZ R227, R86.reuse, R157 ;  /* 0x0000009d56e37220 */ /* 0x040fe20000410000 */
        /* <DEDUP_REMOVED lines=12> */
[----:B------:R-:W-:Y:S01]  /*2810*/  FMUL.FTZ R3, R93, R120 ;  /* 0x000000785d037220 */ /* 0x000fe20000410000 */
[----:B------:R-:W-:Y:S01]  /*2820*/  FMUL.FTZ R216, R87, R166 ;  /* 0x000000a657d87220 */ /* 0x000fe20000410000 */
[----:B------:R-:W-:Y:S01]  /*2830*/  FFMA.FTZ R62, R151, R61, R62 ;  /* 0x0000003d973e7223 */ /* 0x000fe2000001003e */
[----:B------:R-:W-:Y:S01]  /*2840*/  FMUL.FTZ R218, R87, R168 ;  /* 0x000000a857da7220 */ /* 0x000fe20000410000 */
[C---:B------:R-:W-:Y:S01]  /*2850*/  FFMA.FTZ R3, R47.reuse, R3, R60 ;  /* 0x000000032f037223 */ /* 0x040fe2000001003c */
[C---:B------:R-:W-:Y:S01]  /*2860*/  FMUL.FTZ R221, R82.reuse, R167 ;  /* 0x000000a752dd7220 */ /* 0x040fe20000410000 */
[----:B------:R-:W-:Y:S01]  /*2870*/  FFMA.FTZ R62, R47, R228, R62 ;  /* 0x000000e42f3e7223 */ /* 0x000fe2000001003e */
[----:B------:R-:W-:Y:S01]  /*2880*/  FMUL.FTZ R219, R82, R165 ;  /* 0x000000a552db7220 */ /* 0x000fe20000410000 */
[C---:B------:R-:W-:Y:S01]  /*2890*/  FMUL.FTZ R61, R148.reuse, R3 ;  /* 0x00000003943d7220 */ /* 0x040fe20000410000 */
[C---:B------:R-:W-:Y:S01]  /*28a0*/  FMUL.FTZ R212, R85.reuse, R170 ;  /* 0x000000aa55d47220 */ /* 0x040fe20000410000 */
[----:B------:R-:W-:Y:S01]  /*28b0*/  FMUL.FTZ R60, R148, R62 ;  /* 0x0000003e943c7220 */ /* 0x000fe20000410000 */
[----:B------:R-:W-:Y:S01]  /*28c0*/  FMUL.FTZ R214, R85, R172 ;  /* 0x000000ac55d67220 */ /* 0x000fe20000410000 */
[C---:B------:R-:W-:Y:S01]  /*28d0*/  FFMA.FTZ R61, R149.reuse, R62, R61 ;  /* 0x0000003e953d7223 */ /* 0x040fe2000001003d */
[C---:B------:R-:W-:Y:S01]  /*28e0*/  FMUL.FTZ R217, R80.reuse, R171 ;  /* 0x000000ab50d97220 */ /* 0x040fe20000410000 */
        /* <DEDUP_REMOVED lines=8> */
[-C--:B------:R-:W-:Y:S01]  /*2970*/  FMUL.FTZ R68, R146, R60.reuse ;  /* 0x0000003c92447220 */ /* 0x080fe20000410000 */
[----:B------:R-:W-:Y:S01]  /*2980*/  ISETP.GT.U32.AND P2, PT, R113, 0x1f, PT ;  /* 0x0000001f7100780c */ /* 0x000fe20003f44070 */
[----:B------:R-:W-:Y:S01]  /*2990*/  FFMA.FTZ R3, R147, R60, -R62 ;  /* 0x0000003c93037223 */ /* 0x000fe2000001083e */
[----:B------:R-:W-:Y:S01]  /*29a0*/  FMUL.FTZ R211, R81, R194 ;  /* 0x000000c251d37220 */ /* 0x000fe20000410000 */
[----:B------:R-:W-:Y:S01]  /*29b0*/  FFMA.FTZ R68, R147, R61, R68 ;  /* 0x0000003d93447223 */ /* 0x000fe20000010044 */
[----:B------:R-:W-:Y:S01]  /*29c0*/  FMUL.FTZ R213, R81, R178 ;  /* 0x000000b251d57220 */ /* 0x000fe20000410000 */
        /* <DEDUP_REMOVED lines=8> */
[CC--:B------:R-:W-:Y:S02]  /*2a50*/  FMUL.FTZ R62, R142.reuse, R61.reuse ;  /* 0x0000003d8e3e7220 */ /* 0x0c0fe40000410000 */
        /* <DEDUP_REMOVED lines=8> */
[----:B------:R-:W-:Y:S01]  /*2ae0*/  FFMA.FTZ R62, R141, R3, -R60 ;  /* 0x000000038d3e7223 */ /* 0x000fe2000001083c */
[-C--:B------:R-:W-:Y:S01]  /*2af0*/  FMUL.FTZ R60, R130, R154.reuse ;  /* 0x0000009a823c7220 */ /* 0x080fe20000410000 */
[C---:B------:R-:W-:Y:S01]  /*2b00*/  FMUL.FTZ R3, R131.reuse, R154 ;  /* 0x0000009a83037220 */ /* 0x040fe20000410000 */
[C---:B------:R-:W-:Y:S01]  /*2b10*/  FFMA.FTZ R63, R42.reuse, R225, R61 ;  /* 0x000000e12a3f7223 */ /* 0x040fe2000001003d */
[----:B------:R-:W-:Y:S01]  /*2b20*/  FFMA.FTZ R61, R42, R223, R62 ;  /* 0x000000df2a3d7223 */ /* 0x000fe2000001003e */
[-C--:B------:R-:W-:Y:S01]  /*2b30*/  FFMA.FTZ R60, R131, R156.reuse, R60 ;  /* 0x0000009c833c7223 */ /* 0x080fe2000001003c */
[----:B------:R-:W-:Y:S01]  /*2b40*/  FFMA.FTZ R3, R130, R156, -R3 ;  /* 0x0000009c82037223 */ /* 0x000fe20000010803 */
[C---:B------:R-:W-:Y:S01]  /*2b50*/  FMUL.FTZ R70, R138.reuse, R63 ;  /* 0x0000003f8a467220 */ /* 0x040fe20000410000 */
[----:B------:R-:W-:Y:S01]  /*2b60*/  FMUL.FTZ R72, R138, R61 ;  /* 0x0000003d8a487220 */ /* 0x000fe20000410000 */
[CC--:B------:R-:W-:Y:S01]  /*2b70*/  FMUL.FTZ R62, R152.reuse, R60.reuse ;  /* 0x0000003c983e7220 */ /* 0x0c0fe20000410000 */
[----:B------:R-:W-:Y:S01]  /*2b80*/  FMUL.FTZ R68, R152, R3 ;  /* 0x0000000398447220 */ /* 0x000fe20000410000 */
[C---:B------:R-:W-:Y:S01]  /*2b90*/  FFMA.FTZ R61, R139.reuse, R61, -R70 ;  /* 0x0000003d8b3d7223 */ /* 0x040fe20000010846 */
[----:B------:R-:W-:Y:S01]  /*2ba0*/  FFMA.FTZ R72, R139, R63, R72 ;  /* 0x0000003f8b487223 */ /* 0x000fe20000010048 */
[C---:B------:R-:W-:Y:S01]  /*2bb0*/  FFMA.FTZ R62, R153.reuse, R3, -R62 ;  /* 0x00000003993e7223 */ /* 0x040fe2000001083e */
[----:B------:R-:W-:Y:S01]  /*2bc0*/  FFMA.FTZ R68, R153, R60, R68 ;  /* 0x0000003c99447223 */ /* 0x000fe20000010044 */
[C---:B------:R-:W-:Y:S01]  /*2bd0*/  FFMA.FTZ R63, R41.reuse, R216, R61 ;  /* 0x000000d8293f7223 */ /* 0x040fe2000001003d */
[----:B------:R-:W-:Y:S01]  /*2be0*/  FFMA.FTZ R72, R41, R218, R72 ;  /* 0x000000da29487223 */ /* 0x000fe20000010048 */
[C---:B------:R-:W-:Y:S01]  /*2bf0*/  FMUL.FTZ R3, R150.reuse, R62 ;  /* 0x0000003e96037220 */ /* 0x040fe20000410000 */
[----:B------:R-:W-:Y:S01]  /*2c00*/  FMUL.FTZ R60, R150, R68 ;  /* 0x00000044963c7220 */ /* 0x000fe20000410000 */
[----:B------:R-:W-:-:S02]  /*2c10*/  FMUL.FTZ R69, R136, R63 ;  /* 0x0000003f88457220 */ /* 0x000fc40000410000 */
[C---:B------:R-:W-:Y:S01]  /*2c20*/  FFMA.FTZ R3, R151.reuse, R68, R3 ;  /* 0x0000004497037223 */ /* 0x040fe20000010003 */
[----:B------:R-:W-:Y:S01]  /*2c30*/  FFMA.FTZ R60, R151, R62, -R60 ;  /* 0x0000003e973c7223 */ /* 0x000fe2000001083c */
[-C--:B------:R-:W-:Y:S01]  /*2c40*/  FMUL.FTZ R68, R136, R72.reuse ;  /* 0x0000004888447220 */ /* 0x080fe20000410000 */
[C---:B------:R-:W-:Y:S01]  /*2c50*/  FFMA.FTZ R69, R137.reuse, R72, R69 ;  /* 0x0000004889457223 */ /* 0x040fe20000010045 */
[C---:B------:R-:W-:Y:S01]  /*2c60*/  FMUL.FTZ R61, R148.reuse, R3 ;  /* 0x00000003943d7220 */ /* 0x040fe20000410000 */
[-C--:B------:R-:W-:Y:S01]  /*2c70*/  FMUL.FTZ R62, R148, R60.reuse ;  /* 0x0000003c943e7220 */ /* 0x080fe20000410000 */
[----:B------:R-:W-:Y:S01]  /*2c80*/  FFMA.FTZ R68, R137, R63, -R68 ;  /* 0x0000003f89447223 */ /* 0x000fe20000010844 */
        /* <DEDUP_REMOVED lines=12> */
[C---:B------:R-:W-:Y:S01]  /*2d50*/  FFMA.FTZ R63, R39.reuse, R212, R63 ;  /* 0x000000d4273f7223 */ /* 0x040fe2000001003f */
        /* <DEDUP_REMOVED lines=8> */
[C---:B------:R-:W-:Y:S01]  /*2de0*/  FMUL.FTZ R3, R142.reuse, R61 ;  /* 0x0000003d8e037220 */ /* 0x040fe20000410000 */
[-C--:B------:R-:W-:Y:S01]  /*2df0*/  FMUL.FTZ R60, R142, R62.reuse ;  /* 0x0000003e8e3c7220 */ /* 0x080fe20000410000 */
[----:B------:R-:W-:Y:S01]  /*2e00*/  FFMA.FTZ R68, R133, R63, -R68 ;  /* 0x0000003f85447223 */ /* 0x000fe20000010844 */
        /* <DEDUP_REMOVED lines=8> */
[----:B------:R-:W-:Y:S01]  /*2e90*/  FFMA.FTZ R63, R129, R68, -R70 ;  /* 0x00000044813f7223 */ /* 0x000fe20000010846 */
[C---:B------:R-:W-:Y:S01]  /*2ea0*/  FFMA.FTZ R61, R141.reuse, R60, -R61 ;  /* 0x0000003c8d3d7223 */ /* 0x040fe2000001083d */
[----:B------:R-:W-:Y:S01]  /*2eb0*/  FFMA.FTZ R62, R141, R3, R62 ;  /* 0x000000038d3e7223 */ /* 0x000fe2000001003e */
[----:B------:R-:W-:Y:S01]  /*2ec0*/  FFMA.FTZ R68, R129, R69, R72 ;  /* 0x0000004581447223 */ /* 0x000fe20000010048 */
[----:B------:R-:W-:Y:S01]  /*2ed0*/  FMUL.FTZ R72, R83, R174 ;  /* 0x000000ae53487220 */ /* 0x000fe20000410000 */
[CC--:B------:R-:W-:Y:S01]  /*2ee0*/  FMUL.FTZ R3, R138.reuse, R61.reuse ;  /* 0x0000003d8a037220 */ /* 0x0c0fe20000410000 */
[----:B------:R-:W-:Y:S01]  /*2ef0*/  FMUL.FTZ R60, R138, R62 ;  /* 0x0000003e8a3c7220 */ /* 0x000fe20000410000 */
        /* <DEDUP_REMOVED lines=23> */
[----:B------:R-:W-:Y:S01]  /*3070*/  FMUL.FTZ R62, R132, R60 ;  /* 0x0000003c843e7220 */ /* 0x000fe20000410000 */
[----:B------:R-:W-:-:S02]  /*3080*/  FFMA.FTZ R63, R34, R211, R63 ;  /* 0x000000d3223f7223 */ /* 0x000fc4000001003f */
[C---:B------:R-:W-:Y:S01]  /*3090*/  FFMA.FTZ R61, R133.reuse, R60, -R61 ;  /* 0x0000003c853d7223 */ /* 0x040fe2000001083d */
[----:B------:R-:W-:-:S03]  /*30a0*/  FFMA.FTZ R62, R133, R3, R62 ;  /* 0x00000003853e7223 */ /* 0x000fc6000001003e */
[C---:B------:R-:W-:Y:S01]  /*30b0*/  FMUL.FTZ R3, R128.reuse, R61 ;  /* 0x0000003d80037220 */ /* 0x040fe20000410000 */
[----:B------:R-:W-:-:S03]  /*30c0*/  FMUL.FTZ R60, R128, R62 ;  /* 0x0000003e803c7220 */ /* 0x000fc60000410000 */
[C---:B------:R-:W-:Y:S01]  /*30d0*/  FFMA.FTZ R3, R129.reuse, R62, R3 ;  /* 0x0000003e81037223 */ /* 0x040fe20000010003 */
[----:B------:R-:W-:-:S03]  /*30e0*/  FFMA.FTZ R60, R129, R61, -R60 ;  /* 0x0000003d813c7223 */ /* 0x000fc6000001083c */
[C---:B------:R-:W-:Y:S01]  /*30f0*/  FMUL.FTZ R61, R126.reuse, R3 ;  /* 0x000000037e3d7220 */ /* 0x040fe20000410000 */
[----:B------:R-:W-:-:S03]  /*3100*/  FMUL.FTZ R62, R126, R60 ;  /* 0x0000003c7e3e7220 */ /* 0x000fc60000410000 */
[C---:B------:R-:W-:Y:S01]  /*3110*/  FFMA.FTZ R60, R127.reuse, R60, -R61 ;  /* 0x0000003c7f3c7223 */ /* 0x040fe2000001083d */
[----:B------:R-:W-:Y:S01]  /*3120*/  FFMA.FTZ R62, R127, R3, R62 ;  /* 0x000000037f3e7223 */ /* 0x000fe2000001003e */
[----:B------:R-:W-:Y:S02]  /*3130*/  P2R R3, PR, RZ, 0x4 ;  /* 0x00000004ff037803 */ /* 0x000fe40000000000 */
[C---:B------:R-:W-:Y:S01]  /*3140*/  FMUL.FTZ R61, R124.reuse, R60 ;  /* 0x0000003c7c3d7220 */ /* 0x040fe20000410000 */
[----:B------:R-:W-:-:S03]  /*3150*/  FMUL.FTZ R68, R124, R62 ;  /* 0x0000003e7c447220 */ /* 0x000fc60000410000 */
[C---:B------:R-:W-:Y:S01]  /*3160*/  FFMA.FTZ R61, R125.reuse, R62, R61 ;  /* 0x0000003e7d3d7223 */ /* 0x040fe2000001003d */
[----:B------:R-:W-:Y:S01]  /*3170*/  FFMA.FTZ R60, R125, R60, -R68 ;  /* 0x0000003c7d3c7223 */ /* 0x000fe20000010844 */
[----:B------:R-:W-:-:S05]  /*3180*/  FFMA.FTZ R62, R34, R213, R70 ;  /* 0x000000d5223e7223 */ /* 0x000fca0000010046 */
[----:B------:R2:W-:Y:S01]  /*3190*/  STS.128 [R54+0x31d0], R60 ;  /* 0x0031d03c36007388 */ /* 0x0005e20000000c00 */
[----:B------:R-:W-:Y:S06]  /*31a0*/  BAR.SYNC.DEFER_BLOCKING 0x0 ;  /* 0x0000000000007b1d */ /* 0x000fec0000010000 */
[----:B------:R-:W-:Y:S05]  /*31b0*/  @P2 BRA `(.L_x_10745) ;  /* 0x0000000800142947 */ /* 0x000fea0003800000 */
[----:B------:R-:W-:Y:S01]  /*31c0*/  LEA R3, R113, R54, 0x4 ;  /* 0x0000003671037211 */ /* 0x000fe200078e20ff */
[----:B------:R-:W-:Y:S01]  /*31d0*/  UMOV UR10, 0xffffffff ;  /* 0xffffffff000a7882 */ /* 0x000fe20000000000 */
[C---:B------:R-:W-:Y:S02]  /*31e0*/  ISETP.GE.AND P4, PT, R53.reuse, 0x10, PT ;  /* 0x000000103500780c */ /* 0x040fe40003f86270 */
[C---:B------:R-:W-:Y:S01]  /*31f0*/  ISETP.GE.AND P2, PT, R53.reuse, 0x8, PT ;  /* 0x000000083500780c */ /* 0x040fe20003f46270 */
[----:B--2---:R-:W-:Y:S01]  /*3200*/  LDS.128 R60, [R3+0x31d0] ;  /* 0x0031d000033c7984 */ /* 0x004fe20000000c00 */
        /* <DEDUP_REMOVED lines=56> */
[-C--:B----4-:R-:W-:Y:S01]  /*3590*/  @P3 FFMA.FTZ R230, R230, R68.reuse, R71 ;  /* 0x00000044e6e63223 */ /* 0x090fe20000010047 */
        /* <DEDUP_REMOVED lines=10> */
[C---:B------:R-:W-:Y:S01]  /*3640*/  FMUL.FTZ R71, R69.reuse, R70 ;  /* 0x0000004645477220 */ /* 0x040fe20000410000 */
        /* <DEDUP_REMOVED lines=8> */
.L_x_10867:
[----:B------:R-:W-:Y:S01]  /*36d0*/  ISETP.GE.AND P2, PT, R53, 0x10, PT ;  /* 0x000000103500780c */ /* 0x000fe20003f46270 */
[CC--:B0-----:R-:W-:Y:S01]  /*36e0*/  FMUL.FTZ R238, R230.reuse, R236.reuse ;  /* 0x000000ece6ee7220 */ /* 0x0c1fe20000410000 */
[C---:B------:R-:W-:Y:S01]  /*36f0*/  FMUL.FTZ R237, R69.reuse, R236 ;  /* 0x000000ec45ed7220 */ /* 0x040fe20000410000 */
[----:B------:R-:W-:Y:S01]  /*3700*/  UMOV UR10, 0xffffffff ;  /* 0xffffffff000a7882 */ /* 0x000fe20000000000 */
[CC--:B----4-:R-:W-:Y:S01]  /*3710*/  FMUL.FTZ R236, R230.reuse, R70.reuse ;  /* 0x00000046e6ec7220 */ /* 0x0d0fe20000410000 */
[CC--:B--2---:R-:W-:Y:S01]  /*3720*/  FFMA.FTZ R235, R69.reuse, R71.reuse, -R238 ;  /* 0x0000004745eb7223 */ /* 0x0c4fe200000108ee */
[----:B------:R-:W-:Y:S01]  /*3730*/  FFMA.FTZ R237, R230, R71, R237 ;  /* 0x00000047e6ed7223 */ /* 0x000fe200000100ed */
[----:B------:R-:W-:-:S06]  /*3740*/  FMUL.FTZ R71, R69, R70 ;  /* 0x0000004645477220 */ /* 0x000fcc0000410000 */
[-C--:B---3--:R-:W-:Y:S01]  /*3750*/  @P2 FFMA.FTZ R69, R69, R68.reuse, -R236 ;  /* 0x0000004445452223 */ /* 0x088fe200000108ec */
[----:B------:R-:W-:Y:S01]  /*3760*/  @P2 FFMA.FTZ R230, R230, R68, R71 ;  /* 0x00000044e6e62223 */ /* 0x000fe20000010047 */
[----:B------:R-:W-:Y:S01]  /*3770*/  @P2 FADD.FTZ R232, R232, R235 ;  /* 0x000000ebe8e82221 */ /* 0x000fe20000010000 */
[----:B------:R-:W-:Y:S01]  /*3780*/  @P2 FADD.FTZ R234, R234, R237 ;  /* 0x000000edeaea2221 */ /* 0x000fe20000010000 */
[----:B------:R-:W-:Y:S06]  /*3790*/  BRA.DIV UR10, `(.L_x_10747) ;  /* 0x0000006e0aa07947 */ /* 0x000fec000b800000 */
.L_x_10870:
[----:B------:R-:W-:-:S03]  /*37a0*/  UMOV UR10, 0xffffffff ;  /* 0xffffffff000a7882 */ /* 0x000fc60000000000 */
[----:B------:R-:W-:Y:S05]  /*37b0*/  BRA.DIV UR10, `(.L_x_10748) ;  /* 0x0000006e0ac07947 */ /* 0x000fea000b800000 */
.L_x_10873:
[----:B------:R-:W-:-:S03]  /*37c0*/  UMOV UR10, 0xffffffff ;  /* 0xffffffff000a7882 */ /* 0x000fc60000000000 */
[----:B------:R-:W-:Y:S05]  /*37d0*/  BRA.DIV UR10, `(.L_x_10749) ;  /* 0x0000006e0ae07947 */ /* 0x000fea000b800000 */
.L_x_10876:
[----:B------:R-:W-:-:S03]  /*37e0*/  UMOV UR10, 0xffffffff ;  /* 0xffffffff000a7882 */ /* 0x000fc60000000000 */
[----:B------:R-:W-:Y:S05]  /*37f0*/  BRA.DIV UR10, `(.L_x_10750) ;  /* 0x000000720a007947 */ /* 0x000fea000b800000 */
.L_x_10879:
        /* <DEDUP_REMOVED lines=10> */
.L_x_10889:
        /* <DEDUP_REMOVED lines=23> */
.L_x_10745:
[----:B------:R-:W-:Y:S05]  /*3a10*/  WARPSYNC.ALL ;  /* 0x0000000000007948 */ /* 0x000fea0003800000 */
[C---:B---3-5:R-:W-:Y:S01]  /*3a20*/  FMUL.FTZ R66, R97.reuse, R116 ;  /* 0x0000007461427220 */ /* 0x068fe20000410000 */
[C---:B------:R-:W-:Y:S01]  /*3a30*/  FMUL.FTZ R67, R92.reuse, R115 ;  /* 0x000000735c437220 */ /* 0x040fe20000410000 */
[----:B------:R-:W-:Y:S01]  /*3a40*/  FMUL.FTZ R3, R92, R114 ;  /* 0x000000725c037220 */ /* 0x000fe20000410000 */
[----:B------:R-:W-:Y:S01]  /*3a50*/  FMUL.FTZ R64, R97, R112 ;  /* 0x0000007061407220 */ /* 0x000fe20000410000 */
[C---:B------:R-:W-:Y:S01]  /*3a60*/  FMUL.FTZ R65, R90.reuse, R117 ;  /* 0x000000755a417220 */ /* 0x040fe20000410000 */
[----:B--2---:R-:W-:Y:S01]  /*3a70*/  FMUL.FTZ R63, R90, R121 ;  /* 0x000000795a3f7220 */ /* 0x004fe20000410000 */
[----:B------:R-:W-:Y:S01]  /*3a80*/  FMUL.FTZ R62, R93, R120 ;  /* 0x000000785d3e7220 */ /* 0x000fe20000410000 */
[CC--:B01----:R-:W-:Y:S01]  /*3a90*/  FMUL.FTZ R60, R124.reuse, R119.reuse ;  /* 0x000000777c3c7220 */ /* 0x0c3fe20000410000 */
[C---:B------:R-:W-:Y:S01]  /*3aa0*/  FMUL.FTZ R61, R125.reuse, R119 ;  /* 0x000000777d3d7220 */ /* 0x040fe20000410000 */
[C---:B------:R-:W-:Y:S01]  /*3ab0*/  FMUL.FTZ R69, R124.reuse, R209 ;  /* 0x000000d17c457220 */ /* 0x040fe20000410000 */
[----:B------:R-:W-:Y:S01]  /*3ac0*/  BAR.SYNC.DEFER_BLOCKING 0x0 ;  /* 0x0000000000007b1d */ /* 0x000fe20000010000 */
[CC--:B------:R-:W-:Y:S01]  /*3ad0*/  FFMA.FTZ R60, R125.reuse, R118.reuse, -R60 ;  /* 0x000000767d3c7223 */ /* 0x0c0fe2000001083c */
[C---:B------:R-:W-:Y:S01]  /*3ae0*/  FFMA.FTZ R61, -R124.reuse, R118, -R61 ;  /* 0x000000767c3d7223 */ /* 0x040fe2000001093d */
[-C--:B------:R-:W-:Y:S01]  /*3af0*/  FMUL.FTZ R68, R124, R210.reuse ;  /* 0x000000d27c447220 */ /* 0x080fe20000410000 */
[C---:B------:R-:W-:Y:S01]  /*3b00*/  FFMA.FTZ R70, R125.reuse, R210, -R69 ;  /* 0x000000d27d467223 */ /* 0x040fe20000010845 */
[CC--:B------:R-:W-:Y:S01]  /*3b10*/  FMUL.FTZ R232, R126.reuse, R60.reuse ;  /* 0x0000003c7ee87220 */ /* 0x0c0fe20000410000 */
[C---:B------:R-:W-:Y:S01]  /*3b20*/  FMUL.FTZ R230, R126.reuse, R61 ;  /* 0x0000003d7ee67220 */ /* 0x040fe20000410000 */
[----:B------:R-:W-:Y:S01]  /*3b30*/  FFMA.FTZ R68, R125, R209, R68 ;  /* 0x000000d17d447223 */ /* 0x000fe20000010044 */
[----:B------:R-:W-:Y:S01]  /*3b40*/  FADD.FTZ R70, R193, R70 ;  /* 0x00000046c1467221 */ /* 0x000fe20000010000 */
[C---:B------:R-:W-:Y:S01]  /*3b50*/  FFMA.FTZ R232, R127.reuse, R61, -R232 ;  /* 0x0000003d7fe87223 */ /* 0x040fe200000108e8 */
[----:B------:R-:W-:Y:S01]  /*3b60*/  FFMA.FTZ R230, R127, R60, R230 ;  /* 0x0000003c7fe67223 */ /* 0x000fe200000100e6 */
[----:B------:R-:W-:Y:S01]  /*3b70*/  FADD.FTZ R68, R177, R68 ;  /* 0x00000044b1447221 */ /* 0x000fe20000010000 */
[----:B------:R-:W-:Y:S01]  /*3b80*/  FMUL.FTZ R60, R126, R70 ;  /* 0x000000467e3c7220 */ /* 0x000fe20000410000 */
[C---:B------:R-:W-:Y:S01]  /*3b90*/  FMUL.FTZ R69, R128.reuse, R232 ;  /* 0x000000e880457220 */ /* 0x040fe20000410000 */
[----:B------:R-:W-:Y:S01]  /*3ba0*/  FMUL.FTZ R234, R128, R230 ;  /* 0x000000e680ea7220 */ /* 0x000fe20000410000 */
        /* <DEDUP_REMOVED lines=9> */
[----:B------:R-:W-:Y:S01]  /*3c40*/  UISETP.GE.AND UP0, UPT, UR9, UR37, UPT ;  /* 0x000000250900728c */ /* 0x000fe2000bf06270 */
[C---:B------:R-:W-:Y:S01]  /*3c50*/  FFMA.FTZ R234, R133.reuse, R234, -R61 ;  /* 0x000000ea85ea7223 */ /* 0x040fe2000001083d */
[----:B------:R-:W-:Y:S01]  /*3c60*/  FFMA.FTZ R232, R133, R69, R230 ;  /* 0x0000004585e87223 */ /* 0x000fe200000100e6 */
[----:B------:R-:W-:Y:S01]  /*3c70*/  FMUL.FTZ R230, R128, R68 ;  /* 0x0000004480e67220 */ /* 0x000fe20000410000 */
[----:B------:R-:W0:Y:S01]  /*3c80*/  LDS.64 R60, [R54+0x31d8] ;  /* 0x0031d800363c7984 */ /* 0x000e220000000a00 */
[C---:B------:R-:W-:Y:S01]  /*3c90*/  FMUL.FTZ R235, R134.reuse, R234 ;  /* 0x000000ea86eb7220 */ /* 0x040fe20000410000 */
[----:B------:R-:W-:Y:S01]  /*3ca0*/  PLOP3.LUT P0, PT, PT, PT, UP0, 0x80, 0x8 ;  /* 0x000000000008781c */ /* 0x000fe20003f0f008 */
[----:B------:R-:W-:Y:S01]  /*3cb0*/  FFMA.FTZ R71, R129, R70, -R230 ;  /* 0x0000004681477223 */ /* 0x000fe200000108e6 */
[----:B------:R-:W-:Y:S01]  /*3cc0*/  FMUL.FTZ R230, R134, R232 ;  /* 0x000000e886e67220 */ /* 0x000fe20000410000 */
[----:B------:R-:W-:Y:S01]  /*3cd0*/  FMUL.FTZ R70, R128, R70 ;  /* 0x0000004680467220 */ /* 0x000fe20000410000 */
[C---:B------:R-:W-:Y:S01]  /*3ce0*/  FFMA.FTZ R235, R135.reuse, R232, R235 ;  /* 0x000000e887eb7223 */ /* 0x040fe200000100eb */
[----:B------:R-:W-:Y:S01]  /*3cf0*/  FADD.FTZ R71, R196, R71 ;  /* 0x00000047c4477221 */ /* 0x000fe20000010000 */
[----:B------:R-:W-:Y:S01]  /*3d00*/  FFMA.FTZ R230, R135, R234, -R230 ;  /* 0x000000ea87e67223 */ /* 0x000fe200000108e6 */
[----:B------:R-:W-:Y:S01]  /*3d10*/  FFMA.FTZ R69, R129, R68, R70 ;  /* 0x0000004481457223 */ /* 0x000fe20000010046 */
[----:B------:R-:W-:Y:S01]  /*3d20*/  FMUL.FTZ R234, R136, R235 ;  /* 0x000000eb88ea7220 */ /* 0x000fe20000410000 */
[----:B------:R-:W-:Y:S01]  /*3d30*/  FMUL.FTZ R68, R132, R71 ;  /* 0x0000004784447220 */ /* 0x000fe20000410000 */
[-C--:B------:R-:W-:Y:S01]  /*3d40*/  FMUL.FTZ R70, R136, R230.reuse ;  /* 0x000000e688467220 */ /* 0x080fe20000410000 */
[----:B------:R-:W-:Y:S01]  /*3d50*/  FADD.FTZ R69, R180, R69 ;  /* 0x00000045b4457221 */ /* 0x000fe20000010000 */
[----:B------:R-:W-:Y:S01]  /*3d60*/  FFMA.FTZ R234, R137, R230, -R234 ;  /* 0x000000e689ea7223 */ /* 0x000fe200000108ea */
[----:B------:R-:W-:Y:S01]  /*3d70*/  ISETP.NE.OR P0, PT, R55, RZ, P0 ;  /* 0x000000ff3700720c */ /* 0x000fe20000705670 */
[----:B------:R-:W-:Y:S01]  /*3d80*/  FFMA.FTZ R232, R137, R235, R70 ;  /* 0x000000eb89e87223 */ /* 0x000fe20000010046 */
[-C--:B------:R-:W-:Y:S01]  /*3d90*/  FMUL.FTZ R70, R132, R69.reuse ;  /* 0x0000004584467220 */ /* 0x080fe20000410000 */
[----:B------:R-:W-:Y:S01]  /*3da0*/  FFMA.FTZ R68, R133, R69, R68 ;  /* 0x0000004585447223 */ /* 0x000fe20000010044 */
[----:B------:R-:W-:Y:S01]  /*3db0*/  ISETP.GT.U32.AND P2, PT, R113, 0x1f, PT ;  /* 0x0000001f7100780c */ /* 0x000fe20003f44070 */
[----:B------:R-:W-:Y:S01]  /*3dc0*/  FMUL.FTZ R230, R138, R232 ;  /* 0x000000e88ae67220 */ /* 0x000fe20000410000 */
[----:B------:R-:W-:Y:S01]  /*3dd0*/  FFMA.FTZ R70, R133, R71, -R70 ;  /* 0x0000004785467223 */ /* 0x000fe20000010846 */
[----:B------:R-:W-:-:S02]  /*3de0*/  FADD.FTZ R68, R181, R68 ;  /* 0x00000044b5447221 */ /* 0x000fc40000010000 */
[-C--:B------:R-:W-:Y:S01]  /*3df0*/  FFMA.FTZ R235, R139, R234.reuse, -R230 ;  /* 0x000000ea8beb7223 */ /* 0x080fe200000108e6 */
[----:B------:R-:W-:Y:S01]  /*3e00*/  FADD.FTZ R70, R197, R70 ;  /* 0x00000046c5467221 */ /* 0x000fe20000010000 */
[----:B------:R-:W-:Y:S01]  /*3e10*/  FMUL.FTZ R234, R138, R234 ;  /* 0x000000ea8aea7220 */ /* 0x000fe20000410000 */
[C---:B------:R-:W-:Y:S01]  /*3e20*/  FMUL.FTZ R71, R134.reuse, R68 ;  /* 0x0000004486477220 */ /* 0x040fe20000410000 */
[----:B------:R-:W-:Y:S01]  /*3e30*/  VOTEU.ALL UP0, P0 ;  /* 0x0000000000ff7886 */ /* 0x000fe20000000000 */
[----:B------:R-:W-:Y:S01]  /*3e40*/  FMUL.FTZ R230, R134, R70 ;  /* 0x0000004686e67220 */ /* 0x000fe20000410000 */
[----:B------:R-:W-:Y:S01]  /*3e50*/  FFMA.FTZ R234, R139, R232, R234 ;  /* 0x000000e88bea7223 */ /* 0x000fe200000100ea */
[C---:B------:R-:W-:Y:S02]  /*3e60*/  FFMA.FTZ R71, R135.reuse, R70, -R71 ;  /* 0x0000004687477223 */ /* 0x040fe40000010847 */
[----:B------:R-:W-:Y:S01]  /*3e70*/  FFMA.FTZ R69, R135, R68, R230 ;  /* 0x0000004487457223 */ /* 0x000fe200000100e6 */
[CC--:B------:R-:W-:Y:S01]  /*3e80*/  FMUL.FTZ R68, R140.reuse, R235.reuse ;  /* 0x000000eb8c447220 */ /* 0x0c0fe20000410000 */
[-C--:B------:R-:W-:Y:S01]  /*3e90*/  FMUL.FTZ R70, R140, R234.reuse ;  /* 0x000000ea8c467220 */ /* 0x080fe20000410000 */
[----:B------:R-:W-:Y:S01]  /*3ea0*/  FADD.FTZ R71, R198, R71 ;  /* 0x00000047c6477221 */ /* 0x000fe20000010000 */
[----:B------:R-:W-:Y:S01]  /*3eb0*/  @!UP0 ULEA UR10, UR6, UR11, 0x4 ;  /* 0x0000000b060a8291 */ /* 0x000fe2000f8e20ff */
[C---:B------:R-:W-:Y:S01]  /*3ec0*/  FFMA.FTZ R234, R141.reuse, R234, R68 ;  /* 0x000000ea8dea7223 */ /* 0x040fe20000010044 */
        /* <DEDUP_REMOVED lines=15> */
[-C--:B------:R-:W-:Y:S01]  /*3fc0*/  FMUL.FTZ R67, R154, R232.reuse ;  /* 0x000000e89a437220 */ /* 0x080fe20000410000 */
[----:B------:R-:W-:Y:S01]  /*3fd0*/  FFMA.FTZ R71, R143, R235, -R68 ;  /* 0x000000eb8f477223 */ /* 0x000fe20000010844 */
[----:B------:R-:W-:Y:S01]  /*3fe0*/  FADD.FTZ R68, R199, R60 ;  /* 0x0000003cc7447221 */ /* 0x000fe20000010000 */
[C---:B------:R-:W-:Y:S01]  /*3ff0*/  FFMA.FTZ R61, R156.reuse, R232, -R61 ;  /* 0x000000e89c3d7223 */ /* 0x040fe2000001083d */
[----:B------:R-:W-:Y:S01]  /*4000*/  FFMA.FTZ R60, R156, R3, R67 ;  /* 0x000000039c3c7223 */ /* 0x000fe20000010043 */
[----:B------:R-:W-:Y:S01]  /*4010*/  FADD.FTZ R230, R183, R230 ;  /* 0x000000e6b7e67221 */ /* 0x000fe20000010000 */
        /* <DEDUP_REMOVED lines=8> */
[C---:B------:R-:W-:Y:S01]  /*40a0*/  FMUL.FTZ R66, R144.reuse, R234 ;  /* 0x000000ea90427220 */ /* 0x040fe20000410000 */
[C---:B------:R-:W-:Y:S01]  /*40b0*/  FFMA.FTZ R64, R153.reuse, R235, R64 ;  /* 0x000000eb99407223 */ /* 0x040fe20000010040 */
[----:B------:R-:W-:Y:S01]  /*40c0*/  FFMA.FTZ R61, R153, R131, -R60 ;  /* 0x00000083993d7223 */ /* 0x000fe2000001083c */
[----:B------:R-:W-:Y:S01]  /*40d0*/  FFMA.FTZ R67, R139, R230, R70 ;  /* 0x000000e68b437223 */ /* 0x000fe20000010046 */
[----:B------:R-:W-:Y:S01]  /*40e0*/  FMUL.FTZ R237, R144, R71 ;  /* 0x0000004790ed7220 */ /* 0x000fe20000410000 */
[C---:B------:R-:W-:Y:S01]  /*40f0*/  FFMA.FTZ R130, R48.reuse, R63, R64 ;  /* 0x0000003f30827223 */ /* 0x040fe20000010040 */
        /* <DEDUP_REMOVED lines=9> */
[----:B------:R-:W-:Y:S01]  /*4190*/  FFMA.FTZ R63, R147, R237, R64 ;  /* 0x000000ed933f7223 */ /* 0x000fe20000010040 */
[----:B------:R-:W-:Y:S01]  /*41a0*/  FADD.FTZ R69, R200, R69 ;  /* 0x00000045c8457221 */ /* 0x000fe20000010000 */
[C---:B------:R-:W-:Y:S01]  /*41b0*/  FFMA.FTZ R237, R47.reuse, R62, R61 ;  /* 0x0000003e2fed7223 */ /* 0x040fe2000001003d */
[----:B------:R-:W-:Y:S01]  /*41c0*/  FFMA.FTZ R239, R47, R228, R60 ;  /* 0x000000e42fef7223 */ /* 0x000fe2000001003c */
[----:B------:R-:W-:Y:S01]  /*41d0*/  FADD.FTZ R67, R184, R67 ;  /* 0x00000043b8437221 */ /* 0x000fe20000010000 */
[----:B------:R-:W-:Y:S01]  /*41e0*/  FFMA.FTZ R65, R147, R66, -R65 ;  /* 0x0000004293417223 */ /* 0x000fe20000010841 */
[C---:B------:R-:W-:Y:S01]  /*41f0*/  FMUL.FTZ R62, R148.reuse, R237 ;  /* 0x000000ed943e7220 */ /* 0x040fe20000410000 */
[----:B------:R-:W-:Y:S01]  /*4200*/  FMUL.FTZ R60, R148, R239 ;  /* 0x000000ef943c7220 */ /* 0x000fe20000410000 */
[C---:B------:R-:W-:Y:S01]  /*4210*/  FMUL.FTZ R64, R140.reuse, R69 ;  /* 0x000000458c407220 */ /* 0x040fe20000410000 */
[----:B------:R-:W-:Y:S01]  /*4220*/  FMUL.FTZ R66, R140, R67 ;  /* 0x000000438c427220 */ /* 0x000fe20000410000 */
[C---:B------:R-:W-:Y:S01]  /*4230*/  FFMA.FTZ R62, R149.reuse, R239, R62 ;  /* 0x000000ef953e7223 */ /* 0x040fe2000001003e */
[----:B------:R-:W-:Y:S01]  /*4240*/  FFMA.FTZ R61, R149, R237, -R60 ;  /* 0x000000ed953d7223 */ /* 0x000fe2000001083c */
[----:B------:R-:W-:Y:S01]  /*4250*/  FMUL.FTZ R60, R148, R65 ;  /* 0x00000041943c7220 */ /* 0x000fe20000410000 */
[C---:B------:R-:W-:Y:S01]  /*4260*/  FFMA.FTZ R64, R141.reuse, R67, R64 ;  /* 0x000000438d407223 */ /* 0x040fe20000010040 */
[C---:B------:R-:W-:Y:S01]  /*4270*/  FFMA.FTZ R234, R46.reuse, R231, R62 ;  /* 0x000000e72eea7223 */ /* 0x040fe2000001003e */
[----:B------:R-:W-:Y:S01]  /*4280*/  FFMA.FTZ R228, R46, R233, R61 ;  /* 0x000000e92ee47223 */ /* 0x000fe2000001003d */
[----:B------:R-:W-:Y:S01]  /*4290*/  FFMA.FTZ R66, R141, R69, -R66 ;  /* 0x000000458d427223 */ /* 0x000fe20000010842 */
[-C--:B------:R-:W-:Y:S01]  /*42a0*/  FFMA.FTZ R67, R149, R63.reuse, R60 ;  /* 0x0000003f95437223 */ /* 0x080fe2000001003c */
[C---:B------:R-:W-:Y:S01]  /*42b0*/  FMUL.FTZ R61, R146.reuse, R234 ;  /* 0x000000ea923d7220 */ /* 0x040fe20000410000 */
[-C--:B------:R-:W-:Y:S01]  /*42c0*/  FMUL.FTZ R60, R146, R228.reuse ;  /* 0x000000e4923c7220 */ /* 0x080fe20000410000 */
[----:B------:R-:W-:Y:S01]  /*42d0*/  FMUL.FTZ R62, R148, R63 ;  /* 0x0000003f943e7220 */ /* 0x000fe20000410000 */
[----:B------:R-:W-:Y:S01]  /*42e0*/  FADD.FTZ R66, R201, R66 ;  /* 0x00000042c9427221 */ /* 0x000fe20000010000 */
[C---:B------:R-:W-:Y:S01]  /*42f0*/  FFMA.FTZ R61, R147.reuse, R228, -R61 ;  /* 0x000000e4933d7223 */ /* 0x040fe2000001083d */
[----:B------:R-:W-:Y:S01]  /*4300*/  FFMA.FTZ R60, R147, R234, R60 ;  /* 0x000000ea933c7223 */ /* 0x000fe2000001003c */
[----:B------:R-:W-:Y:S01]  /*4310*/  FFMA.FTZ R65, R149, R65, -R62 ;  /* 0x0000004195417223 */ /* 0x000fe2000001083e */
[----:B------:R-:W-:Y:S01]  /*4320*/  FADD.FTZ R64, R185, R64 ;  /* 0x00000040b9407221 */ /* 0x000fe20000010000 */
[C---:B------:R-:W-:Y:S01]  /*4330*/  FMUL.FTZ R62, R142.reuse, R66 ;  /* 0x000000428e3e7220 */ /* 0x040fe20000410000 */
[C---:B------:R-:W-:Y:S01]  /*4340*/  FFMA.FTZ R233, R45.reuse, R224, R61 ;  /* 0x000000e02de97223 */ /* 0x040fe2000001003d */
[----:B------:R-:W-:Y:S01]  /*4350*/  FFMA.FTZ R231, R45, R226, R60 ;  /* 0x000000e22de77223 */ /* 0x000fe2000001003c */
[-C--:B------:R-:W-:Y:S01]  /*4360*/  FMUL.FTZ R61, R142, R64.reuse ;  /* 0x000000408e3d7220 */ /* 0x080fe20000410000 */
[C---:B------:R-:W-:Y:S01]  /*4370*/  FFMA.FTZ R63, R143.reuse, R64, R62 ;  /* 0x000000408f3f7223 */ /* 0x040fe2000001003e */
[C---:B------:R-:W-:Y:S01]  /*4380*/  FMUL.FTZ R62, R144.reuse, R233 ;  /* 0x000000e9903e7220 */ /* 0x040fe20000410000 */
[----:B------:R-:W-:Y:S01]  /*4390*/  FMUL.FTZ R60, R144, R231 ;  /* 0x000000e7903c7220 */ /* 0x000fe20000410000 */
[----:B------:R-:W-:Y:S01]  /*43a0*/  FFMA.FTZ R69, R143, R66, -R61 ;  /* 0x000000428f457223 */ /* 0x000fe2000001083d */
[C---:B------:R-:W-:Y:S01]  /*43b0*/  FMUL.FTZ R64, R150.reuse, R67 ;  /* 0x0000004396407220 */ /* 0x040fe20000410000 */
[C---:B------:R-:W-:Y:S01]  /*43c0*/  FFMA.FTZ R62, R145.reuse, R231, R62 ;  /* 0x000000e7913e7223 */ /* 0x040fe2000001003e */
[----:B------:R-:W-:Y:S01]  /*43d0*/  FFMA.FTZ R61, R145, R233, -R60 ;  /* 0x000000e9913d7223 */ /* 0x000fe2000001083c */
[-C--:B------:R-:W-:Y:S01]  /*43e0*/  FMUL.FTZ R60, R150, R65.reuse ;  /* 0x00000041963c7220 */ /* 0x080fe20000410000 */
[C---:B------:R-:W-:Y:S01]  /*43f0*/  FFMA.FTZ R64, R151.reuse, R65, -R64 ;  /* 0x0000004197407223 */ /* 0x040fe20000010840 */
[C---:B------:R-:W-:Y:S01]  /*4400*/  FFMA.FTZ R226, R44.reuse, R229, R62 ;  /* 0x000000e52ce27223 */ /* 0x040fe2000001003e */
[----:B------:R-:W-:Y:S01]  /*4410*/  FFMA.FTZ R224, R44, R227, R61 ;  /* 0x000000e32ce07223 */ /* 0x000fe2000001003d */
[----:B------:R-:W-:Y:S01]  /*4420*/  FFMA.FTZ R65, R151, R67, R60 ;  /* 0x0000004397417223 */ /* 0x000fe2000001003c */
[----:B------:R-:W-:Y:S01]  /*4430*/  FADD.FTZ R63, R186, R63 ;  /* 0x0000003fba3f7221 */ /* 0x000fe20000010000 */
[C---:B------:R-:W-:Y:S01]  /*4440*/  FMUL.FTZ R61, R142.reuse, R226 ;  /* 0x000000e28e3d7220 */ /* 0x040fe20000410000 */
[----:B------:R-:W-:Y:S01]  /*4450*/  FMUL.FTZ R60, R142, R224 ;  /* 0x000000e08e3c7220 */ /* 0x000fe20000410000 */
[C---:B------:R-:W-:Y:S01]  /*4460*/  FMUL.FTZ R62, R152.reuse, R64 ;  /* 0x00000040983e7220 */ /* 0x040fe20000410000 */
[----:B------:R-:W-:Y:S01]  /*4470*/  FMUL.FTZ R67, R152, R65 ;  /* 0x0000004198437220 */ /* 0x000fe20000410000 */
[C---:B------:R-:W-:Y:S01]  /*4480*/  FFMA.FTZ R61, R143.reuse, R224, -R61 ;  /* 0x000000e08f3d7223 */ /* 0x040fe2000001083d */
[----:B------:R-:W-:Y:S01]  /*4490*/  FFMA.FTZ R60, R143, R226, R60 ;  /* 0x000000e28f3c7223 */ /* 0x000fe2000001003c */
[----:B------:R-:W-:Y:S01]  /*44a0*/  FADD.FTZ R69, R202, R69 ;  /* 0x00000045ca457221 */ /* 0x000fe20000010000 */
[----:B------:R-:W-:Y:S01]  /*44b0*/  FMUL.FTZ R66, R144, R63 ;  /* 0x0000003f90427220 */ /* 0x000fe20000410000 */
[C---:B------:R-:W-:Y:S01]  /*44c0*/  FFMA.FTZ R229, R43.reuse, R220, R61 ;  /* 0x000000dc2be57223 */ /* 0x040fe2000001003d */
[----:B------:R-:W-:Y:S01]  /*44d0*/  FFMA.FTZ R227, R43, R222, R60 ;  /* 0x000000de2be37223 */ /* 0x000fe2000001003c */
[C---:B------:R-:W-:Y:S01]  /*44e0*/  FFMA.FTZ R65, R153.reuse, R65, R62 ;  /* 0x0000004199417223 */ /* 0x040fe2000001003e */
[----:B------:R-:W-:Y:S01]  /*44f0*/  FFMA.FTZ R67, R153, R64, -R67 ;  /* 0x0000004099437223 */ /* 0x000fe20000010843 */
        /* <DEDUP_REMOVED lines=8> */
[C---:B------:R-:W-:Y:S01]  /*4580*/  FFMA.FTZ R222, R42.reuse, R225, R62 ;  /* 0x000000e12ade7223 */ /* 0x040fe2000001003e */
[----:B------:R-:W-:Y:S01]  /*4590*/  FFMA.FTZ R220, R42, R223, R61 ;  /* 0x000000df2adc7223 */ /* 0x000fe2000001003d */
[----:B------:R-:W-:Y:S01]  /*45a0*/  FADD.FTZ R64, R187, R64 ;  /* 0x00000040bb407221 */ /* 0x000fe20000010000 */
[----:B------:R-:W-:Y:S01]  /*45b0*/  FMUL.FTZ R62, R146, R66 ;  /* 0x00000042923e7220 */ /* 0x000fe20000410000 */
        /* <DEDUP_REMOVED lines=26> */
[----:B------:R-:W-:Y:S01]  /*4760*/  FMUL.FTZ R68, R154, R65 ;  /* 0x000000419a447220 */ /* 0x000fe20000410000 */
[-C--:B------:R-:W-:Y:S01]  /*4770*/  FFMA.FTZ R63, R151, R64.reuse, R62 ;  /* 0x00000040973f7223 */ /* 0x080fe2000001003e */
[----:B------:R-:W-:Y:S01]  /*4780*/  FMUL.FTZ R64, R150, R64 ;  /* 0x0000004096407220 */ /* 0x000fe20000410000 */
[C---:B------:R-:W-:Y:S01]  /*4790*/  FFMA.FTZ R60, R135.reuse, R216, -R60 ;  /* 0x000000d8873c7223 */ /* 0x040fe2000001083c */
[----:B------:R-:W-:Y:S01]  /*47a0*/  FFMA.FTZ R61, R135, R218, R61 ;  /* 0x000000da873d7223 */ /* 0x000fe2000001003d */
[----:B------:R-:W-:Y:S01]  /*47b0*/  FADD.FTZ R63, R190, R63 ;  /* 0x0000003fbe3f7221 */ /* 0x000fe20000010000 */
[----:B------:R-:W-:Y:S01]  /*47c0*/  FFMA.FTZ R69, R151, R66, -R64 ;  /* 0x0000004297457223 */ /* 0x000fe20000010840 */
[C---:B------:R-:W-:Y:S01]  /*47d0*/  FFMA.FTZ R219, R39.reuse, R212, R60 ;  /* 0x000000d427db7223 */ /* 0x040fe2000001003c */
[----:B------:R-:W-:Y:S01]  /*47e0*/  FFMA.FTZ R221, R39, R214, R61 ;  /* 0x000000d627dd7223 */ /* 0x000fe2000001003d */
[----:B------:R-:W-:Y:S01]  /*47f0*/  FMUL.FTZ R66, R152, R63 ;  /* 0x0000003f98427220 */ /* 0x000fe20000410000 */
[----:B------:R-:W-:Y:S01]  /*4800*/  FADD.FTZ R69, R206, R69 ;  /* 0x00000045ce457221 */ /* 0x000fe20000010000 */
[C---:B------:R-:W-:Y:S01]  /*4810*/  FMUL.FTZ R62, R132.reuse, R219 ;  /* 0x000000db843e7220 */ /* 0x040fe20000410000 */
[----:B------:R-:W-:-:S02]  /*4820*/  FMUL.FTZ R60, R132, R221 ;  /* 0x000000dd843c7220 */ /* 0x000fc40000410000 */
[----:B------:R-:W-:Y:S01]  /*4830*/  FMUL.FTZ R64, R152, R69 ;  /* 0x0000004598407220 */ /* 0x000fe20000410000 */
[C---:B------:R-:W-:Y:S01]  /*4840*/  FFMA.FTZ R62, R133.reuse, R221, R62 ;  /* 0x000000dd853e7223 */ /* 0x040fe2000001003e */
[----:B------:R-:W-:Y:S01]  /*4850*/  FFMA.FTZ R61, R133, R219, -R60 ;  /* 0x000000db853d7223 */ /* 0x000fe2000001083c */
[C---:B------:R-:W-:Y:S01]  /*4860*/  FFMA.FTZ R66, R153.reuse, R69, -R66 ;  /* 0x0000004599427223 */ /* 0x040fe20000010842 */
[----:B------:R-:W-:Y:S01]  /*4870*/  FFMA.FTZ R64, R153, R63, R64 ;  /* 0x0000003f99407223 */ /* 0x000fe20000010040 */
[C---:B------:R-:W-:Y:S01]  /*4880*/  FFMA.FTZ R214, R38.reuse, R217, R62 ;  /* 0x000000d926d67223 */ /* 0x040fe2000001003e */
[----:B------:R-:W-:Y:S01]  /*4890*/  FFMA.FTZ R212, R38, R215, R61 ;  /* 0x000000d726d47223 */ /* 0x000fe2000001003d */
[----:B------:R-:W-:Y:S01]  /*48a0*/  FADD.FTZ R69, R207, R66 ;  /* 0x00000042cf457221 */ /* 0x000fe20000010000 */
[----:B------:R-:W-:Y:S01]  /*48b0*/  FADD.FTZ R61, R191, R64 ;  /* 0x00000040bf3d7221 */ /* 0x000fe20000010000 */
[C---:B------:R-:W-:Y:S01]  /*48c0*/  FMUL.FTZ R64, R128.reuse, R214 ;  /* 0x000000d680407220 */ /* 0x040fe20000410000 */
[-C--:B------:R-:W-:Y:S01]  /*48d0*/  FMUL.FTZ R66, R128, R212.reuse ;  /* 0x000000d480427220 */ /* 0x080fe20000410000 */
[C---:B------:R-:W-:Y:S01]  /*48e0*/  FMUL.FTZ R71, R154.reuse, R69 ;  /* 0x000000459a477220 */ /* 0x040fe20000410000 */
[----:B------:R-:W-:Y:S01]  /*48f0*/  FMUL.FTZ R215, R154, R61 ;  /* 0x0000003d9ad77220 */ /* 0x000fe20000410000 */
[C---:B------:R-:W-:Y:S01]  /*4900*/  FFMA.FTZ R64, R129.reuse, R212, -R64 ;  /* 0x000000d481407223 */ /* 0x040fe20000010840 */
[----:B------:R-:W-:Y:S01]  /*4910*/  FFMA.FTZ R66, R129, R214, R66 ;  /* 0x000000d681427223 */ /* 0x000fe20000010042 */
[----:B------:R-:W-:-:S02]  /*4920*/  HFMA2 R60, -RZ, RZ, 1.875, 0 ;  /* 0x3f800000ff3c7431 */ /* 0x000fc400000001ff */
[----:B------:R-:W-:Y:S01]  /*4930*/  FFMA.FTZ R241, R156, R69, -R215 ;  /* 0x000000459cf17223 */ /* 0x000fe200000108d7 */
[----:B------:R-:W-:Y:S01]  /*4940*/  FMUL.FTZ R69, R154, R67 ;  /* 0x000000439a457220 */ /* 0x000fe20000410000 */
[C---:B------:R-:W-:Y:S01]  /*4950*/  FFMA.FTZ R215, R37.reuse, R72, R64 ;  /* 0x0000004825d77223 */ /* 0x040fe20000010040 */
[----:B------:R-:W-:Y:S01]  /*4960*/  FFMA.FTZ R217, R37, R74, R66 ;  /* 0x0000004a25d97223 */ /* 0x000fe20000010042 */
[C---:B------:R-:W-:Y:S01]  /*4970*/  FFMA.FTZ R71, R156.reuse, R61, R71 ;  /* 0x0000003d9c477223 */ /* 0x040fe20000010047 */
[C---:B------:R-:W-:Y:S01]  /*4980*/  FFMA.FTZ R64, R156.reuse, R65, R69 ;  /* 0x000000419c407223 */ /* 0x040fe20000010045 */
[----:B------:R-:W-:Y:S01]  /*4990*/  FFMA.FTZ R65, R156, R67, -R68 ;  /* 0x000000439c417223 */ /* 0x000fe20000010844 */
[C---:B------:R-:W-:Y:S01]  /*49a0*/  FMUL.FTZ R70, R126.reuse, R215 ;  /* 0x000000d77e467220 */ /* 0x040fe20000410000 */
[-C--:B------:R-:W-:Y:S01]  /*49b0*/  FMUL.FTZ R68, R126, R217.reuse ;  /* 0x000000d97e447220 */ /* 0x080fe20000410000 */
[----:B------:R-:W-:Y:S02]  /*49c0*/  CS2R R62, SRZ ;  /* 0x00000000003e7805 */ /* 0x000fe4000001ff00 */
[----:B------:R-:W-:Y:S01]  /*49d0*/  MOV R61, RZ ;  /* 0x000000ff003d7202 */ /* 0x000fe20000000f00 */
[C---:B------:R-:W-:Y:S01]  /*49e0*/  FFMA.FTZ R69, R127.reuse, R217, R70 ;  /* 0x000000d97f457223 */ /* 0x040fe20000010046 */
[----:B------:R-:W-:Y:S01]  /*49f0*/  FFMA.FTZ R68, R127, R215, -R68 ;  /* 0x000000d77f447223 */ /* 0x000fe20000010844 */
[----:B------:R-:W-:Y:S01]  /*4a00*/  FADD.FTZ R66, R192, R71 ;  /* 0x00000047c0427221 */ /* 0x000fe20000010000 */
[----:B------:R-:W-:Y:S01]  /*4a10*/  FADD.FTZ R67, R208, R241 ;  /* 0x000000f1d0437221 */ /* 0x000fe20000010000 */
[C---:B------:R-:W-:Y:S01]  /*4a20*/  FFMA.FTZ R238, R36.reuse, R73, R69 ;  /* 0x0000004924ee7223 */ /* 0x040fe20000010045 */
[----:B------:R-:W-:Y:S01]  /*4a30*/  FFMA.FTZ R240, R36, R75, R68 ;  /* 0x0000004b24f07223 */ /* 0x000fe20000010044 */
[----:B------:R-:W0:Y:S02]  /*4a40*/  @!P0 LDS.128 R60, [UR10+0x4be0] ;  /* 0x004be00aff3c8984 */ /* 0x000e240008000c00 */
[C---:B------:R-:W-:Y:S01]  /*4a50*/  FMUL.FTZ R68, R124.reuse, R238 ;  /* 0x000000ee7c447220 */ /* 0x040fe20000410000 */
[-C--:B------:R-:W-:Y:S01]  /*4a60*/  FMUL.FTZ R71, R124, R240.reuse ;  /* 0x000000f07c477220 */ /* 0x080fe20000410000 */
[----:B------:R1:W-:Y:S02]  /*4a70*/  STS.128 [R54+0x35e0], R64 ;  /* 0x0035e04036007388 */ /* 0x0003e40000000c00 */
[C---:B------:R-:W-:Y:S01]  /*4a80*/  FFMA.FTZ R69, R125.reuse, R240, -R68 ;  /* 0x000000f07d457223 */ /* 0x040fe20000010844 */
[----:B------:R-:W-:-:S03]  /*4a90*/  FFMA.FTZ R68, R125, R238, R71 ;  /* 0x000000ee7d447223 */ /* 0x000fc60000010047 */
[C---:B------:R-:W-:Y:S01]  /*4aa0*/  FFMA.FTZ R213, R34.reuse, R213, R69 ;  /* 0x000000d522d57223 */ /* 0x040fe20000010045 */
        /* <DEDUP_REMOVED lines=23> */
.L_x_10894:
        /* <DEDUP_REMOVED lines=12> */
.L_x_10755:
[----:B------:R-:W-:Y:S05]  /*4ce0*/  BSYNC.RECONVERGENT B0 ;  /* 0x0000000000007941 */ /* 0x000fea0003800200 */
.L_x_10754:
[----:B------:R-:W-:Y:S01]  /*4cf0*/  UMOV UR10, 0xffffffff ;  /* 0xffffffff000a7882 */ /* 0x000fe20000000000 */
[----:B------:R-:W-:Y:S02]  /*4d00*/  ISETP.GT.U32.AND P2, PT, R55, 0x1d, PT ;  /* 0x0000001d3700780c */ /* 0x000fe40003f44070 */
[----:B------:R-:W-:Y:S11]  /*4d10*/  BRA.DIV UR10, `(.L_x_10756) ;  /* 0x000000620a087947 */ /* 0x000ff6000b800000 */
[----:B--2---:R2:W1:Y:S04]  /*4d20*/  SHFL.DOWN PT, R70, R250, 0x2, 0x1f ;  /* 0x08401f00fa467f89 */ /* 0x00446800000e0000 */
[----:B---3--:R2:W3:Y:S04]  /*4d30*/  SHFL.DOWN PT, R71, R249, 0x2, 0x1f ;  /* 0x08401f00f9477f89 */ /* 0x0084e800000e0000 */
[----:B----4-:R2:W4:Y:S04]  /*4d40*/  SHFL.DOWN PT, R72, R248, 0x2, 0x1f ;  /* 0x08401f00f8487f89 */ /* 0x01052800000e0000 */
[----:B0-----:R2:W0:Y:S02]  /*4d50*/  SHFL.DOWN PT, R75, R247, 0x2, 0x1f ;  /* 0x08401f00f74b7f89 */ /* 0x00142400000e0000 */
.L_x_10900:
        /* <DEDUP_REMOVED lines=12> */
.L_x_10758:
[----:B------:R-:W-:Y:S05]  /*4e20*/  BSYNC.RECONVERGENT B0 ;  /* 0x0000000000007941 */ /* 0x000fea0003800200 */
.L_x_10757:
[----:B------:R-:W-:Y:S01]  /*4e30*/  UMOV UR10, 0xffffffff ;  /* 0xffffffff000a7882 */ /* 0x000fe20000000000 */
[----:B------:R-:W-:Y:S02]  /*4e40*/  ISETP.GT.U32.AND P2, PT, R55, 0x1b, PT ;  /* 0x0000001b3700780c */ /* 0x000fe40003f44070 */
[----:B------:R-:W-:Y:S11]  /*4e50*/  BRA.DIV UR10, `(.L_x_10759) ;  /* 0x000000620a287947 */ /* 0x000ff6000b800000 */
[----:B-1----:R1:W1:Y:S04]  /*4e60*/  SHFL.DOWN PT, R70, R250, 0x4, 0x1f ;  /* 0x08801f00fa467f89 */ /* 0x00226800000e0000 */
[----:B---3--:R3:W1:Y:S04]  /*4e70*/  SHFL.DOWN PT, R71, R249, 0x4, 0x1f ;  /* 0x08801f00f9477f89 */ /* 0x00866800000e0000 */
[----:B----4-:R3:W4:Y:S04]  /*4e80*/  SHFL.DOWN PT, R72, R248, 0x4, 0x1f ;  /* 0x08801f00f8487f89 */ /* 0x01072800000e0000 */
[----:B0-----:R3:W0:Y:S02]  /*4e90*/  SHFL.DOWN PT, R75, R247, 0x4, 0x1f ;  /* 0x08801f00f74b7f89 */ /* 0x00162400000e0000 */
.L_x_10906:
        /* <DEDUP_REMOVED lines=12> */
.L_x_10761:
[----:B------:R-:W-:Y:S05]  /*4f60*/  BSYNC.RECONVERGENT B0 ;  /* 0x0000000000007941 */ /* 0x000fea0003800200 */
.L_x_10760:
[----:B------:R-:W-:Y:S01]  /*4f70*/  UMOV UR10, 0xffffffff ;  /* 0xffffffff000a7882 */ /* 0x000fe20000000000 */
[----:B------:R-:W-:Y:S02]  /*4f80*/  ISETP.GT.U32.AND P2, PT, R55, 0x17, PT ;  /* 0x000000173700780c */ /* 0x000fe40003f44070 */
[----:B------:R-:W-:Y:S11]  /*4f90*/  BRA.DIV UR10, `(.L_x_10762) ;  /* 0x000000620a487947 */ /* 0x000ff6000b800000 */
[----:B-1----:R1:W1:Y:S04]  /*4fa0*/  SHFL.DOWN PT, R70, R250, 0x8, 0x1f ;  /* 0x09001f00fa467f89 */ /* 0x00226800000e0000 */
[----:B------:R0:W1:Y:S04]  /*4fb0*/  SHFL.DOWN PT, R71, R249, 0x8, 0x1f ;  /* 0x09001f00f9477f89 */ /* 0x00006800000e0000 */
[----:B----4-:R4:W1:Y:S04]  /*4fc0*/  SHFL.DOWN PT, R72, R248, 0x8, 0x1f ;  /* 0x09001f00f8487f89 */ /* 0x01086800000e0000 */
[----:B0-----:R4:W0:Y:S02]  /*4fd0*/  SHFL.DOWN PT, R75, R247, 0x8, 0x1f ;  /* 0x09001f00f74b7f89 */ /* 0x00182400000e0000 */
.L_x_10912:
        /* <DEDUP_REMOVED lines=12> */
.L_x_10764:
[----:B------:R-:W-:Y:S05]  /*50a0*/  BSYNC.RECONVERGENT B0 ;  /* 0x0000000000007941 */ /* 0x000fea0003800200 */
.L_x_10763:
[----:B------:R-:W-:Y:S01]  /*50b0*/  UMOV UR10, 0xffffffff ;  /* 0xffffffff000a7882 */ /* 0x000fe20000000000 */
[----:B------:R-:W-:Y:S02]  /*50c0*/  ISETP.GT.U32.AND P2, PT, R55, 0xf, PT ;  /* 0x0000000f3700780c */ /* 0x000fe40003f44070 */
[----:B------:R-:W-:Y:S11]  /*50d0*/  BRA.DIV UR10, `(.L_x_10765) ;  /* 0x000000620a687947 */ /* 0x000ff6000b800000 */
[----:B-1----:R1:W1:Y:S04]  /*50e0*/  SHFL.DOWN PT, R70, R250, 0x10, 0x1f ;  /* 0x0a001f00fa467f89 */ /* 0x00226800000e0000 */
[----:B------:R0:W1:Y:S04]  /*50f0*/  SHFL.DOWN PT, R71, R249, 0x10, 0x1f ;  /* 0x0a001f00f9477f89 */ /* 0x00006800000e0000 */
[----:B------:R1:W1:Y:S04]  /*5100*/  SHFL.DOWN PT, R72, R248, 0x10, 0x1f ;  /* 0x0a001f00f8487f89 */ /* 0x00026800000e0000 */
[----:B0-----:R0:W0:Y:S02]  /*5110*/  SHFL.DOWN PT, R75, R247, 0x10, 0x1f ;  /* 0x0a001f00f74b7f89 */ /* 0x00102400000e0000 */
.L_x_10918:
        /* <DEDUP_REMOVED lines=12> */
.L_x_10767:
[----:B------:R-:W-:Y:S05]  /*51e0*/  BSYNC.RECONVERGENT B0 ;  /* 0x0000000000007941 */ /* 0x000fea0003800200 */
.L_x_10766:
        /* <DEDUP_REMOVED lines=8> */
[----:B------:R0:W4:Y:S04]  /*5270*/  SHFL.IDX PT, R69, R61, RZ, 0x1f ;  /* 0x00001fff3d457589 */ /* 0x00012800000e0000 */
[----:B-1----:R1:W1:Y:S01]  /*5280*/  SHFL.DOWN PT, R72, R250, 0x1, 0x1f ;  /* 0x08201f00fa487f89 */ /* 0x00226200000e0000 */
[-C--:B-----5:R-:W-:Y:S01]  /*5290*/  FMUL.FTZ R71, R63, R243.reuse ;  /* 0x000000f33f477220 */ /* 0x0a0fe20000410000 */
[----:B------:R-:W-:-:S02]  /*52a0*/  FMUL.FTZ R70, R62, R243 ;  /* 0x000000f33e467220 */ /* 0x000fc40000410000 */
[----:B------:R1:W1:Y:S01]  /*52b0*/  SHFL.DOWN PT, R73, R249, 0x1, 0x1f ;  /* 0x08201f00f9497f89 */ /* 0x00026200000e0000 */
[-C--:B0-----:R-:W-:Y:S01]  /*52c0*/  FFMA.FTZ R236, R62, R242.reuse, -R71 ;  /* 0x000000f23eec7223 */ /* 0x081fe20000010847 */
[-C--:B------:R-:W-:Y:S01]  /*52d0*/  FFMA.FTZ R241, R63, R242.reuse, R70 ;  /* 0x000000f23ff17223 */ /* 0x080fe20000010046 */
[CC--:B------:R-:W-:Y:S01]  /*52e0*/  FMUL.FTZ R71, R61.reuse, R243.reuse ;  /* 0x000000f33d477220 */ /* 0x0c0fe20000410000 */
[----:B------:R0:W0:Y:S01]  /*52f0*/  SHFL.DOWN PT, R74, R248, 0x1, 0x1f ;  /* 0x08201f00f84a7f89 */ /* 0x00002200000e0000 */
[C---:B------:R-:W-:Y:S02]  /*5300*/  FMUL.FTZ R70, R60.reuse, R243 ;  /* 0x000000f33c467220 */ /* 0x040fe40000410000 */
[-C--:B------:R-:W-:Y:S01]  /*5310*/  FFMA.FTZ R244, R60, R242.reuse, -R71 ;  /* 0x000000f23cf47223 */ /* 0x080fe20000010847 */
[----:B------:R0:W0:Y:S01]  /*5320*/  SHFL.DOWN PT, R75, R247, 0x1, 0x1f ;  /* 0x08201f00f74b7f89 */ /* 0x00002200000e0000 */
[----:B------:R-:W-:Y:S01]  /*5330*/  FFMA.FTZ R243, R61, R242, R70 ;  /* 0x000000f23df37223 */ /* 0x000fe20000010046 */
[----:B--2---:R-:W-:Y:S01]  /*5340*/  FADD.FTZ R242, R68, R241 ;  /* 0x000000f144f27221 */ /* 0x004fe20000010000 */
[----:B---3--:R-:W-:Y:S01]  /*5350*/  FADD.FTZ R245, R245, R236 ;  /* 0x000000ecf5f57221 */ /* 0x008fe20000010000 */
[----:B------:R2:W3:Y:S01]  /*5360*/  SHFL.IDX PT, R251, R62, RZ, 0x1f ;  /* 0x00001fff3efb7589 */ /* 0x0004e200000e0000 */
[----:B----4-:R-:W-:-:S03]  /*5370*/  MOV R68, R246 ;  /* 0x000000f600447202 */ /* 0x010fc60000000f00 */
[----:B------:R2:W4:Y:S04]  /*5380*/  SHFL.IDX PT, R252, R63, RZ, 0x1f ;  /* 0x00001fff3ffc7589 */ /* 0x00052800000e0000 */
.L_x_10932:
[----:B------:R-:W-:Y:S01]  /*5390*/  BSSY.RECONVERGENT B0, `(.L_x_10769) ;  /* 0x000000f000007945 */ /* 0x000fe20003800200 */
[----:B---3--:R-:W-:Y:S02]  /*53a0*/  MOV R70, R251 ;  /* 0x000000fb00467202 */ /* 0x008fe40000000f00 */
[----:B----4-:R-:W-:Y:S01]  /*53b0*/  MOV R71, R252 ;  /* 0x000000fc00477202 */ /* 0x010fe20000000f00 */
[----:B------:R-:W-:Y:S06]  /*53c0*/  @!P2 BRA `(.L_x_10770) ;  /* 0x00000000002ca947 */ /* 0x000fec0003800000 */
[C---:B-1----:R-:W-:Y:S01]  /*53d0*/  FMUL.FTZ R61, R73.reuse, R69 ;  /* 0x00000045493d7220 */ /* 0x042fe20000410000 */
[CC--:B--2---:R-:W-:Y:S01]  /*53e0*/  FMUL.FTZ R63, R73.reuse, R71.reuse ;  /* 0x00000047493f7220 */ /* 0x0c4fe20000410000 */
        /* <DEDUP_REMOVED lines=9> */
.L_x_10770:
[----:B------:R-:W-:Y:S05]  /*5480*/  BSYNC.RECONVERGENT B0 ;  /* 0x0000000000007941 */ /* 0x000fea0003800200 */
.L_x_10769:
[CC--:B------:R-:W-:Y:S01]  /*5490*/  FMUL.FTZ R61, R65.reuse, R71.reuse ;  /* 0x00000047413d7220 */ /* 0x0c0fe20000410000 */
[----:B------:R-:W-:Y:S01]  /*54a0*/  FMUL.FTZ R60, R65, R70 ;  /* 0x00000046413c7220 */ /* 0x000fe20000410000 */
[----:B------:R-:W-:Y:S02]  /*54b0*/  LEA R236, R113, R54, 0x4 ;  /* 0x0000003671ec7211 */ /* 0x000fe400078e20ff */
[C---:B--2---:R-:W-:Y:S01]  /*54c0*/  FFMA.FTZ R63, R64.reuse, R70, -R61 ;  /* 0x00000046403f7223 */ /* 0x044fe2000001083d */
[----:B------:R-:W-:Y:S01]  /*54d0*/  FFMA.FTZ R62, R64, R71, R60 ;  /* 0x00000047403e7223 */ /* 0x000fe2000001003c */
[CC--:B------:R-:W-:Y:S01]  /*54e0*/  FMUL.FTZ R61, R65.reuse, R69.reuse ;  /* 0x00000045413d7220 */ /* 0x0c0fe20000410000 */
[-C--:B------:R-:W-:Y:S01]  /*54f0*/  FMUL.FTZ R60, R65, R68.reuse ;  /* 0x00000044413c7220 */ /* 0x080fe20000410000 */
[----:B0-----:R-:W-:Y:S01]  /*5500*/  FADD.FTZ R74, R66, R63 ;  /* 0x0000003f424a7221 */ /* 0x001fe20000010000 */
[----:B------:R-:W-:Y:S01]  /*5510*/  FADD.FTZ R75, R67, R62 ;  /* 0x0000003e434b7221 */ /* 0x000fe20000010000 */
[C---:B-1----:R-:W-:Y:S01]  /*5520*/  FFMA.FTZ R72, R64.reuse, R68, -R61 ;  /* 0x0000004440487223 */ /* 0x042fe2000001083d */
[----:B------:R-:W-:Y:S01]  /*5530*/  FFMA.FTZ R73, R64, R69, R60 ;  /* 0x0000004540497223 */ /* 0x000fe2000001003c */
[----:B------:R2:W-:Y:S01]  /*5540*/  STS.128 [R236+0x35f0], R68 ;  /* 0x0035f044ec007388 */ /* 0x0005e20000000c00 */
[----:B------:R-:W-:-:S02]  /*5550*/  MOV R63, R242 ;  /* 0x000000f2003f7202 */ /* 0x000fc40000000f00 */
[----:B------:R-:W-:Y:S01]  /*5560*/  MOV R62, R245 ;  /* 0x000000f5003e7202 */ /* 0x000fe20000000f00 */
[----:B------:R2:W-:Y:S01]  /*5570*/  STS.128 [R236+0x35e0], R72 ;  /* 0x0035e048ec007388 */ /* 0x0005e20000000c00 */
[----:B------:R-:W-:Y:S02]  /*5580*/  MOV R61, R243 ;  /* 0x000000f3003d7202 */ /* 0x000fe40000000f00 */
[----:B------:R-:W-:-:S07]  /*5590*/  MOV R60, R244 ;  /* 0x000000f4003c7202 */ /* 0x000fce0000000f00 */
.L_x_10752:
[----:B------:R-:W-:Y:S05]  /*55a0*/  WARPSYNC.ALL ;  /* 0x0000000000007948 */ /* 0x000fea0003800000 */
[----:B------:R-:W-:Y:S01]  /*55b0*/  BAR.SYNC.DEFER_BLOCKING 0x0 ;  /* 0x0000000000007b1d */ /* 0x000fe20000010000 */
[----:B------:R-:W-:Y:S01]  /*55c0*/  ULEA UR10, UR9, 0xfffff800, 0xb ;  /* 0xfffff800090a7891 */ /* 0x000fe2000f8e58ff */
[----:B--2---:R-:W-:Y:S01]  /*55d0*/  MOV R71, UR22 ;  /* 0x0000001600477c02 */ /* 0x004fe20008000f00 */
[----:B------:R-:W-:Y:S01]  /*55e0*/  FFMA.FTZ R72, R0, -R3, RZ ;  /* 0x8000000300487223 */ /* 0x000fe200000100ff */
[----:B-1----:R-:W-:Y:S01]  /*55f0*/  MOV R67, UR23 ;  /* 0x0000001700437c02 */ /* 0x002fe20008000f00 */
[----:B------:R-:W-:Y:S01]  /*5600*/  USHF.R.S32.HI UR12, URZ, 0x1f, UR10 ;  /* 0x0000001fff0c7899 */ /* 0x000fe2000801140a */
[----:B------:R-:W-:Y:S01]  /*5610*/  FMUL.FTZ R73, R97, R49 ;  /* 0x0000003161497220 */ /* 0x000fe20000410000 */
[----:B------:R-:W-:Y:S01]  /*5620*/  LOP3.LUT R68, R113, UR10, RZ, 0xfc, !PT ;  /* 0x0000000a71447c12 */ /* 0x000fe2000f8efcff */
[----:B------:R-:W-:Y:S01]  /*5630*/  FMUL.FTZ R74, R88, R46 ;  /* 0x0000002e584a7220 */ /* 0x000fe20000410000 */
[----:B------:R-:W-:Y:S01]  /*5640*/  FMUL.FTZ R75, R91, R45 ;  /* 0x0000002d5b4b7220 */ /* 0x000fe20000410000 */
[----:B------:R-:W-:Y:S01]  /*5650*/  ISETP.NE.AND P2, PT, R113, RZ, PT ;  /* 0x000000ff7100720c */ /* 0x000fe20003f45270 */
[----:B------:R-:W-:Y:S01]  /*5660*/  BSSY.RECONVERGENT B0, `(.L_x_10771) ;  /* 0x00001d0000007945 */ /* 0x000fe20003800200 */
[----:B------:R-:W-:-:S03]  /*5670*/  MOV R69, UR12 ;  /* 0x0000000c00457c02 */ /* 0x000fc60008000f00 */
[----:B------:R-:W-:-:S04]  /*5680*/  IMAD.WIDE.U32 R70, R71, UR6, R68 ;  /* 0x0000000647467c25 */ /* 0x000fc8000f8e0044 */
[----:B------:R-:W-:Y:S01]  /*5690*/  IMAD R67, R67, UR6, R71 ;  /* 0x0000000643437c24 */ /* 0x000fe2000f8e0247 */
[----:B------:R-:W-:Y:S01]  /*56a0*/  LEA R66, P0, R70, UR7, 0x2 ;  /* 0x0000000746427c11 */ /* 0x000fe2000f8010ff */
[----:B------:R-:W-:Y:S01]  /*56b0*/  FFMA.FTZ R71, R111, -R235, R72 ;  /* 0x800000eb6f477223 */ /* 0x000fe20000010048 */
[----:B------:R-:W1:Y:S01]  /*56c0*/  LDS.64 R64, [R54+0x35e8] ;  /* 0x0035e80036407984 */ /* 0x000e620000000a00 */
[----:B------:R-:W-:Y:S01]  /*56d0*/  FMUL.FTZ R72, R90, R48 ;  /* 0x000000305a487220 */ /* 0x000fe20000410000 */
[----:B------:R-:W-:Y:S01]  /*56e0*/  LEA.HI.X R67, R70, UR8, R67, 0x2, P0 ;  /* 0x0000000846437c11 */ /* 0x000fe200080f1443 */
[----:B------:R-:W-:Y:S01]  /*56f0*/  FFMA.FTZ R235, R116, -R73, R235 ;  /* 0x8000004974eb7223 */ /* 0x000fe200000100eb */
[----:B------:R-:W-:-:S05]  /*5700*/  VOTEU.ALL UP0, P2 ;  /* 0x0000000000ff7886 */ /* 0x000fca0001000000 */
[----:B------:R-:W-:-:S09]  /*5710*/  @!UP0 ULEA UR10, UR6, UR11, 0x4 ;  /* 0x0000000b060a8291 */ /* 0x000fd2000f8e20ff */
[----:B0-----:R0:W-:Y:S02]  /*5720*/  @!P2 STS.128 [UR10+0x4be0], R60 ;  /* 0x004be03cff00a988 */ /* 0x0011e40008000c0a */
[----:B0-----:R-:W-:-:S05]  /*5730*/  MOV R62, UR11 ;  /* 0x0000000b003e7c02 */ /* 0x001fca0008000f00 */
[----:B------:R-:W-:Y:S02]  /*5740*/  IMAD R62, R113, 0x84, R62 ;  /* 0x00000084713e7824 */ /* 0x000fe400078e023e */
[-C--:B-1----:R-:W-:Y:S01]  /*5750*/  FMUL.FTZ R69, R65, R119.reuse ;  /* 0x0000007741457220 */ /* 0x082fe20000410000 */
[C---:B------:R-:W-:Y:S01]  /*5760*/  FMUL.FTZ R70, R64.reuse, R119 ;  /* 0x0000007740467220 */ /* 0x040fe20000410000 */
[----:B------:R-:W-:Y:S02]  /*5770*/  FMUL.FTZ R119, R89, R43 ;  /* 0x0000002b59777220 */ /* 0x000fe40000410000 */
[----:B------:R-:W-:Y:S01]  /*5780*/  FFMA.FTZ R64, R64, R118, R69 ;  /* 0x0000007640407223 */ /* 0x000fe20000010045 */
[----:B------:R-:W-:Y:S01]  /*5790*/  FMUL.FTZ R69, R92, R50 ;  /* 0x000000325c457220 */ /* 0x000fe20000410000 */
[----:B------:R-:W-:Y:S01]  /*57a0*/  FFMA.FTZ R65, R65, R118, -R70 ;  /* 0x0000007641417223 */ /* 0x000fe20000010846 */
[----:B------:R-:W-:Y:S01]  /*57b0*/  FFMA.FTZ R70, R0, R232, RZ ;  /* 0x000000e800467223 */ /* 0x000fe200000100ff */
[----:B------:R-:W-:Y:S01]  /*57c0*/  FMUL.FTZ R118, R86, R44 ;  /* 0x0000002c56767220 */ /* 0x000fe20000410000 */
[-C--:B------:R-:W-:Y:S01]  /*57d0*/  FFMA.FTZ R232, -R115, R69.reuse, R232 ;  /* 0x0000004573e87223 */ /* 0x080fe200000101e8 */
[----:B------:R-:W-:Y:S01]  /*57e0*/  FFMA.FTZ R3, R114, -R69, R3 ;  /* 0x8000004572037223 */ /* 0x000fe20000010003 */
[----:B------:R-:W-:Y:S01]  /*57f0*/  FFMA.FTZ R69, R111, R131, R70 ;  /* 0x000000836f457223 */ /* 0x000fe20000010046 */
[----:B------:R-:W-:Y:S01]  /*5800*/  FFMA.FTZ R131, -R112, R73, R131 ;  /* 0x0000004970837223 */ /* 0x000fe20000010183 */
[----:B------:R-:W-:Y:S01]  /*5810*/  FMUL.FTZ R73, R93, R47 ;  /* 0x0000002f5d497220 */ /* 0x000fe20000410000 */
[----:B------:R-:W-:Y:S01]  /*5820*/  FADD.FTZ R209, R209, R64 ;  /* 0x00000040d1d17221 */ /* 0x000fe20000010000 */
[C---:B------:R-:W-:Y:S01]  /*5830*/  FFMA.FTZ R70, R110.reuse, R230, R69 ;  /* 0x000000e66e467223 */ /* 0x040fe20000010045 */
[----:B------:R-:W-:Y:S01]  /*5840*/  FFMA.FTZ R69, R121, -R72, R130 ;  /* 0x8000004879457223 */ /* 0x000fe20000010082 */
[----:B------:R-:W-:Y:S01]  /*5850*/  FFMA.FTZ R130, R110, -R130, R71 ;  /* 0x800000826e827223 */ /* 0x000fe20000010047 */
[----:B------:R-:W-:Y:S01]  /*5860*/  FFMA.FTZ R230, -R117, R72, R230 ;  /* 0x0000004875e67223 */ /* 0x000fe200000101e6 */
        /* <DEDUP_REMOVED lines=15> */
[----:B------:R-:W-:Y:S01]  /*5960*/  FMUL.FTZ R130, R84, R42 ;  /* 0x0000002a54827220 */ /* 0x000fe20000410000 */
[C---:B------:R-:W-:Y:S01]  /*5970*/  FFMA.FTZ R75, R105.reuse, R229, R74 ;  /* 0x000000e5694b7223 */ /* 0x040fe2000001004a */
[----:B------:R-:W-:Y:S01]  /*5980*/  FFMA.FTZ R74, R164, -R119, R227 ;  /* 0x80000077a44a7223 */ /* 0x000fe200000100e3 */
[----:B------:R-:W-:Y:S01]  /*5990*/  FFMA.FTZ R227, R105, -R227, R226 ;  /* 0x800000e369e37223 */ /* 0x000fe200000100e2 */
[----:B------:R-:W-:Y:S01]  /*59a0*/  FFMA.FTZ R224, -R157, R118, R224 ;  /* 0x000000769de07223 */ /* 0x000fe200000101e0 */
[C---:B------:R-:W-:Y:S01]  /*59b0*/  FFMA.FTZ R118, R104.reuse, R220, R75 ;  /* 0x000000dc68767223 */ /* 0x040fe2000001004b */
[----:B------:R-:W-:Y:S01]  /*59c0*/  FMUL.FTZ R226, R87, R41 ;  /* 0x0000002957e27220 */ /* 0x000fe20000410000 */
[----:B------:R-:W-:Y:S01]  /*59d0*/  FFMA.FTZ R75, R163, -R130, R222 ;  /* 0x80000082a34b7223 */ /* 0x000fe200000100de */
[----:B------:R-:W-:Y:S01]  /*59e0*/  FFMA.FTZ R222, R104, -R222, R227 ;  /* 0x800000de68de7223 */ /* 0x000fe200000100e3 */
[----:B------:R-:W-:Y:S01]  /*59f0*/  FFMA.FTZ R229, -R162, R119, R229 ;  /* 0x00000077a2e57223 */ /* 0x000fe200000101e5 */
[C---:B------:R-:W-:Y:S01]  /*5a00*/  FFMA.FTZ R119, R103.reuse, R225, R118 ;  /* 0x000000e167777223 */ /* 0x040fe20000010076 */
[----:B------:R-:W-:Y:S01]  /*5a10*/  FFMA.FTZ R118, R168, -R226, R223 ;  /* 0x800000e2a8767223 */ /* 0x000fe200000100df */
[----:B------:R-:W-:Y:S01]  /*5a20*/  FFMA.FTZ R223, R103, -R223, R222 ;  /* 0x800000df67df7223 */ /* 0x000fe200000100de */
[----:B------:R-:W-:Y:S01]  /*5a30*/  FMUL.FTZ R222, R82, R40 ;  /* 0x0000002852de7220 */ /* 0x000fe20000410000 */
[----:B------:R-:W-:Y:S01]  /*5a40*/  FFMA.FTZ R220, -R161, R130, R220 ;  /* 0x00000082a1dc7223 */ /* 0x000fe200000101dc */
[----:B------:R-:W-:Y:S01]  /*5a50*/  FFMA.FTZ R130, R102, R216, R119 ;  /* 0x000000d866827223 */ /* 0x000fe20000010077 */
[----:B------:R-:W-:Y:S01]  /*5a60*/  FFMA.FTZ R225, -R166, R226, R225 ;  /* 0x000000e2a6e17223 */ /* 0x000fe200000101e1 */
[----:B------:R-:W-:Y:S01]  /*5a70*/  P2R R119, PR, RZ, 0x4 ;  /* 0x00000004ff777803 */ /* 0x000fe20000000000 */
[----:B------:R-:W-:Y:S01]  /*5a80*/  FMUL.FTZ R226, R85, R39 ;  /* 0x0000002755e27220 */ /* 0x000fe20000410000 */
[----:B------:R-:W-:Y:S01]  /*5a90*/  FFMA.FTZ R119, R167, -R222, R218 ;  /* 0x800000dea7777223 */ /* 0x000fe200000100da */
[----:B------:R-:W-:Y:S01]  /*5aa0*/  FFMA.FTZ R218, R102, -R218, R223 ;  /* 0x800000da66da7223 */ /* 0x000fe200000100df */
[C---:B------:R-:W-:Y:S01]  /*5ab0*/  FFMA.FTZ R223, R101.reuse, R219, R130 ;  /* 0x000000db65df7223 */ /* 0x040fe20000010082 */
[----:B------:R-:W-:Y:S01]  /*5ac0*/  FMUL.FTZ R227, R80, R38 ;  /* 0x0000002650e37220 */ /* 0x000fe20000410000 */
[----:B------:R-:W-:Y:S01]  /*5ad0*/  FFMA.FTZ R130, R172, -R226, R221 ;  /* 0x800000e2ac827223 */ /* 0x000fe200000100dd */
[----:B------:R-:W-:Y:S01]  /*5ae0*/  FFMA.FTZ R221, R101, -R221, R218 ;  /* 0x800000dd65dd7223 */ /* 0x000fe200000100da */
[----:B------:R-:W-:Y:S01]  /*5af0*/  FFMA.FTZ R216, -R165, R222, R216 ;  /* 0x000000dea5d87223 */ /* 0x000fe200000101d8 */
[----:B------:R-:W-:Y:S01]  /*5b00*/  FFMA.FTZ R219, -R170, R226, R219 ;  /* 0x000000e2aadb7223 */ /* 0x000fe200000101db */
[C---:B------:R-:W-:Y:S01]  /*5b10*/  FFMA.FTZ R222, R100.reuse, R212, R223 ;  /* 0x000000d464de7223 */ /* 0x040fe200000100df */
[-C--:B------:R-:W-:Y:S01]  /*5b20*/  FFMA.FTZ R218, -R169, R227.reuse, R212 ;  /* 0x000000e3a9da7223 */ /* 0x080fe200000101d4 */
[----:B------:R-:W-:Y:S01]  /*5b30*/  FFMA.FTZ R212, R171, -R227, R214 ;  /* 0x800000e3abd47223 */ /* 0x000fe200000100d6 */
[----:B------:R-:W-:Y:S01]  /*5b40*/  FFMA.FTZ R226, R100, -R214, R221 ;  /* 0x800000d664e27223 */ /* 0x000fe200000100dd */
[----:B------:R-:W-:Y:S01]  /*5b50*/  FMUL.FTZ R214, R83, R37 ;  /* 0x0000002553d67220 */ /* 0x000fe20000410000 */
[C---:B------:R-:W-:Y:S01]  /*5b60*/  FFMA.FTZ R221, R99.reuse, R215, R222 ;  /* 0x000000d763dd7223 */ /* 0x040fe200000100de */
[----:B------:R-:W-:Y:S01]  /*5b70*/  FMUL.FTZ R222, R78, R36 ;  /* 0x000000244ede7220 */ /* 0x000fe20000410000 */
[----:B------:R-:W-:Y:S01]  /*5b80*/  FADD.FTZ R223, R210, R65 ;  /* 0x00000041d2df7221 */ /* 0x000fe20000010000 */
[-C--:B------:R-:W-:Y:S01]  /*5b90*/  FFMA.FTZ R215, -R174, R214.reuse, R215 ;  /* 0x000000d6aed77223 */ /* 0x080fe200000101d7 */
[----:B------:R-:W-:Y:S01]  /*5ba0*/  FFMA.FTZ R214, R176, -R214, R217 ;  /* 0x800000d6b0d67223 */ /* 0x000fe200000100d9 */
[----:B------:R-:W-:Y:S01]  /*5bb0*/  FFMA.FTZ R217, R99, -R217, R226 ;  /* 0x800000d963d97223 */ /* 0x000fe200000100e2 */
[----:B------:R-:W-:Y:S01]  /*5bc0*/  FFMA.FTZ R64, R175, -R222, R238 ;  /* 0x800000deaf407223 */ /* 0x000fe200000100ee */
[C---:B------:R-:W-:Y:S01]  /*5bd0*/  FMUL.FTZ R210, R124.reuse, R223 ;  /* 0x000000df7cd27220 */ /* 0x040fe20000410000 */
[----:B------:R-:W-:Y:S01]  /*5be0*/  FMUL.FTZ R124, R124, R209 ;  /* 0x000000d17c7c7220 */ /* 0x000fe20000410000 */
[----:B------:R-:W-:Y:S01]  /*5bf0*/  FFMA.FTZ R238, R98, -R238, R217 ;  /* 0x800000ee62ee7223 */ /* 0x000fe200000100d9 */
[----:B------:R-:W-:Y:S01]  /*5c00*/  FMUL.FTZ R217, R81, R34 ;  /* 0x0000002251d97220 */ /* 0x000fe20000410000 */
[----:B------:R-:W-:Y:S01]  /*5c10*/  FMUL.FTZ R226, R194, R223 ;  /* 0x000000dfc2e27220 */ /* 0x000fe20000410000 */
[----:B------:R-:W-:Y:S01]  /*5c20*/  FFMA.FTZ R65, R98, R240, R221 ;  /* 0x000000f062417223 */ /* 0x000fe200000100dd */
[----:B------:R-:W-:Y:S01]  /*5c30*/  FFMA.FTZ R240, -R173, R222, R240 ;  /* 0x000000deadf07223 */ /* 0x000fe200000101f0 */
[C---:B------:R-:W-:Y:S01]  /*5c40*/  FFMA.FTZ R210, R125.reuse, R209, R210 ;  /* 0x000000d17dd27223 */ /* 0x040fe200000100d2 */
[----:B------:R-:W-:Y:S01]  /*5c50*/  FFMA.FTZ R222, R125, R223, -R124 ;  /* 0x000000df7dde7223 */ /* 0x000fe2000001087c */
[C---:B------:R-:W-:Y:S01]  /*5c60*/  FFMA.FTZ R124, -R178.reuse, R217, R213 ;  /* 0x000000d9b27c7223 */ /* 0x040fe200000101d5 */
[----:B------:R-:W-:Y:S01]  /*5c70*/  FFMA.FTZ R125, R178, R209, R226 ;  /* 0x000000d1b27d7223 */ /* 0x000fe200000100e2 */
[----:B------:R-:W-:Y:S01]  /*5c80*/  FMUL.FTZ R178, R209, UR20 ;  /* 0x00000014d1b27c20 */ /* 0x000fe20008410000 */
[----:B------:R-:W-:Y:S01]  /*5c90*/  FADD.FTZ R177, R177, R210 ;  /* 0x000000d2b1b17221 */ /* 0x000fe20000010000 */
[----:B------:R-:W-:Y:S01]  /*5ca0*/  FADD.FTZ R193, R193, R222 ;  /* 0x000000dec1c17221 */ /* 0x000fe20000010000 */
[C---:B------:R-:W-:Y:S01]  /*5cb0*/  FMUL.FTZ R60, R223.reuse, UR20 ;  /* 0x00000014df3c7c20 */ /* 0x040fe20008410000 */
[----:B------:R-:W-:Y:S01]  /*5cc0*/  FFMA.FTZ R61, R223, UR13, -R178 ;  /* 0x0000000ddf3d7c23 */ /* 0x000fe200080108b2 */
[C---:B------:R-:W-:Y:S01]  /*5cd0*/  FMUL.FTZ R178, R126.reuse, R177 ;  /* 0x000000b17eb27220 */ /* 0x040fe20000410000 */
[----:B------:R-:W-:Y:S01]  /*5ce0*/  FMUL.FTZ R126, R126, R193 ;  /* 0x000000c17e7e7220 */ /* 0x000fe20000410000 */
[----:B------:R-:W-:Y:S01]  /*5cf0*/  FFMA.FTZ R194, R194, -R217, R211 ;  /* 0x800000d9c2c27223 */ /* 0x000fe200000100d3 */
[----:B------:R-:W-:Y:S01]  /*5d00*/  FMUL.FTZ R221, R81, R223 ;  /* 0x000000df51dd7220 */ /* 0x000fe20000410000 */
[C---:B------:R-:W-:Y:S01]  /*5d10*/  FFMA.FTZ R178, R127.reuse, R193, -R178 ;  /* 0x000000c17fb27223 */ /* 0x040fe200000108b2 */
[----:B------:R-:W-:Y:S01]  /*5d20*/  FFMA.FTZ R126, R127, R177, R126 ;  /* 0x000000b17f7e7223 */ /* 0x000fe2000001007e */
[----:B------:R-:W-:Y:S01]  /*5d30*/  FFMA.FTZ R63, R209, UR13, R60 ;  /* 0x0000000dd13f7c23 */ /* 0x000fe2000801003c */
[----:B------:R-:W-:Y:S01]  /*5d40*/  FMUL.FTZ R217, R81, R209 ;  /* 0x000000d151d97220 */ /* 0x000fe20000410000 */
[----:B------:R-:W-:Y:S01]  /*5d50*/  FADD.FTZ R195, R195, R178 ;  /* 0x000000b2c3c37221 */ /* 0x000fe20000010000 */
[C---:B------:R-:W-:Y:S01]  /*5d60*/  FMUL.FTZ R209, R194.reuse, R61 ;  /* 0x0000003dc2d17220 */ /* 0x040fe20000410000 */
[----:B------:R-:W-:Y:S01]  /*5d70*/  FADD.FTZ R179, R179, R126 ;  /* 0x0000007eb3b37221 */ /* 0x000fe20000010000 */
[----:B------:R-:W-:Y:S01]  /*5d80*/  FMUL.FTZ R223, R194, R221 ;  /* 0x000000ddc2df7220 */ /* 0x000fe20000410000 */
[----:B------:R-:W-:Y:S01]  /*5d90*/  FMUL.FTZ R126, R128, R195 ;  /* 0x000000c3807e7220 */ /* 0x000fe20000410000 */
[----:B------:R-:W-:Y:S01]  /*5da0*/  FMUL.FTZ R61, R194, R217 ;  /* 0x000000d9c23d7220 */ /* 0x000fe20000410000 */
[----:B------:R-:W-:Y:S01]  /*5db0*/  FFMA.FTZ R127, R124, R63, R209 ;  /* 0x0000003f7c7f7223 */ /* 0x000fe200000100d1 */
[-C--:B------:R-:W-:Y:S01]  /*5dc0*/  FMUL.FTZ R128, R128, R179.reuse ;  /* 0x000000b380807220 */ /* 0x080fe20000410000 */
[----:B------:R-:W-:Y:S01]  /*5dd0*/  FFMA.FTZ R63, R129, R179, R126 ;  /* 0x000000b3813f7223 */ /* 0x000fe2000001007e */
[----:B------:R-:W-:Y:S01]  /*5de0*/  FMUL.FTZ R126, R177, UR20 ;  /* 0x00000014b17e7c20 */ /* 0x000fe20008410000 */
[-C--:B------:R-:W-:Y:S01]  /*5df0*/  FFMA.FTZ R60, R124, R217.reuse, R223 ;  /* 0x000000d97c3c7223 */ /* 0x080fe200000100df */
[----:B------:R-:W-:Y:S01]  /*5e00*/  FMUL.FTZ R217, R34, R217 ;  /* 0x000000d922d97220 */ /* 0x000fe20000410000 */
[----:B------:R-:W-:Y:S01]  /*5e10*/  FFMA.FTZ R61, R124, R221, -R61 ;  /* 0x000000dd7c3d7223 */ /* 0x000fe2000001083d */
[----:B------:R-:W-:Y:S01]  /*5e20*/  FFMA.FTZ R129, R129, R195, -R128 ;  /* 0x000000c381817223 */ /* 0x000fe20000010880 */
[-C--:B------:R-:W-:Y:S01]  /*5e30*/  FMUL.FTZ R178, R175, R193.reuse ;  /* 0x000000c1afb27220 */ /* 0x080fe20000410000 */
[C---:B------:R-:W-:Y:S01]  /*5e40*/  FMUL.FTZ R124, R193.reuse, UR20 ;  /* 0x00000014c17c7c20 */ /* 0x040fe20008410000 */
[----:B------:R-:W-:Y:S01]  /*5e50*/  FADD.FTZ R180, R180, R63 ;  /* 0x0000003fb4b47221 */ /* 0x000fe20000010000 */
[----:B------:R-:W-:Y:S01]  /*5e60*/  FFMA.FTZ R63, R193, UR13, -R126 ;  /* 0x0000000dc13f7c23 */ /* 0x000fe2000801087e */
[C---:B------:R-:W-:Y:S01]  /*5e70*/  FMUL.FTZ R209, R78.reuse, R193 ;  /* 0x000000c14ed17220 */ /* 0x040fe20000410000 */
[----:B------:R-:W-:Y:S01]  /*5e80*/  FMUL.FTZ R175, R78, R177 ;  /* 0x000000b14eaf7220 */ /* 0x000fe20000410000 */
[----:B------:R-:W-:Y:S01]  /*5e90*/  FADD.FTZ R196, R196, R129 ;  /* 0x00000081c4c47221 */ /* 0x000fe20000010000 */
[----:B------:R-:W-:Y:S01]  /*5ea0*/  FMUL.FTZ R223, R34, R221 ;  /* 0x000000dd22df7220 */ /* 0x000fe20000410000 */
[----:B------:R0:W-:Y:S01]  /*5eb0*/  STS [R62+0x10f8], R217 ;  /* 0x0010f8d93e007388 */ /* 0x0001e20000000800 */
[----:B------:R-:W-:Y:S01]  /*5ec0*/  FFMA.FTZ R173, R173, R177, R178 ;  /* 0x000000b1adad7223 */ /* 0x000fe200000100b2 */
[----:B------:R-:W-:Y:S01]  /*5ed0*/  FFMA.FTZ R193, R177, UR13, R124 ;  /* 0x0000000db1c17c23 */ /* 0x000fe2000801007c */
[C---:B------:R-:W-:Y:S01]  /*5ee0*/  FMUL.FTZ R177, R64.reuse, R63 ;  /* 0x0000003f40b17220 */ /* 0x040fe20000410000 */
[----:B------:R-:W-:Y:S01]  /*5ef0*/  FMUL.FTZ R221, R64, R175 ;  /* 0x000000af40dd7220 */ /* 0x000fe20000410000 */
[----:B------:R-:W-:Y:S01]  /*5f00*/  FMUL.FTZ R129, R132, R196 ;  /* 0x000000c484817220 */ /* 0x000fe20000410000 */
[----:B------:R1:W-:Y:S03]  /*5f10*/  STS [R62+0x10fc], R223 ;  /* 0x0010fcdf3e007388 */ /* 0x0003e60000000800 */
[-C--:B------:R-:W-:Y:S01]  /*5f20*/  FFMA.FTZ R124, R133, R180.reuse, R129 ;  /* 0x000000b4857c7223 */ /* 0x080fe20000010081 */
[----:B0-----:R-:W-:Y:S01]  /*5f30*/  FMUL.FTZ R217, R64, R209 ;  /* 0x000000d140d97220 */ /* 0x001fe20000410000 */
[----:B------:R-:W-:Y:S01]  /*5f40*/  FMUL.FTZ R64, R132, R180 ;  /* 0x000000b484407220 */ /* 0x000fe20000410000 */
[C---:B------:R-:W-:Y:S01]  /*5f50*/  FFMA.FTZ R129, R240.reuse, R193, R177 ;  /* 0x000000c1f0817223 */ /* 0x040fe200000100b1 */
[----:B------:R-:W-:Y:S01]  /*5f60*/  FADD.FTZ R181, R181, R124 ;  /* 0x0000007cb5b57221 */ /* 0x000fe20000010000 */
[-C--:B------:R-:W-:Y:S01]  /*5f70*/  FFMA.FTZ R63, R240, R175.reuse, R217 ;  /* 0x000000aff03f7223 */ /* 0x080fe200000100d9 */
[----:B------:R-:W-:Y:S01]  /*5f80*/  FFMA.FTZ R126, R133, R196, -R64 ;  /* 0x000000c4857e7223 */ /* 0x000fe20000010840 */
[----:B------:R-:W-:Y:S01]  /*5f90*/  FMUL.FTZ R217, R36, R175 ;  /* 0x000000af24d97220 */ /* 0x000fe20000410000 */
[-C--:B------:R-:W-:Y:S01]  /*5fa0*/  FMUL.FTZ R175, R176, R195.reuse ;  /* 0x000000c3b0af7220 */ /* 0x080fe20000410000 */
[----:B------:R-:W-:Y:S01]  /*5fb0*/  FMUL.FTZ R176, R83, R195 ;  /* 0x000000c353b07220 */ /* 0x000fe20000410000 */
[----:B------:R-:W-:Y:S01]  /*5fc0*/  FADD.FTZ R197, R197, R126 ;  /* 0x0000007ec5c57221 */ /* 0x000fe20000010000 */
[----:B------:R-:W-:Y:S01]  /*5fd0*/  FMUL.FTZ R126, R179, UR20 ;  /* 0x00000014b37e7c20 */ /* 0x000fe20008410000 */
[----:B------:R-:W-:Y:S01]  /*5fe0*/  FFMA.FTZ R174, R174, R179, R175 ;  /* 0x000000b3aeae7223 */ /* 0x000fe200000100af */
[----:B------:R-:W-:Y:S01]  /*5ff0*/  FMUL.FTZ R128, R214, R176 ;  /* 0x000000b0d6807220 */ /* 0x000fe20000410000 */
[C---:B------:R-:W-:Y:S01]  /*6000*/  FMUL.FTZ R124, R134.reuse, R197 ;  /* 0x000000c5867c7220 */ /* 0x040fe20000410000 */
[----:B------:R-:W-:Y:S01]  /*6010*/  FMUL.FTZ R134, R134, R181 ;  /* 0x000000b586867220 */ /* 0x000fe20000410000 */
[----:B------:R-:W-:Y:S01]  /*6020*/  STS [R62+0x10f0], R217 ;  /* 0x0010f0d93e007388 */ /* 0x000fe20000000800 */
[----:B------:R-:W-:Y:S01]  /*6030*/  FFMA.FTZ R64, R240, R209, -R221 ;  /* 0x000000d1f0407223 */ /* 0x000fe200000108dd */
[C---:B------:R-:W-:Y:S01]  /*6040*/  FFMA.FTZ R133, R135.reuse, R181, R124 ;  /* 0x000000b587857223 */ /* 0x040fe2000001007c */
[----:B------:R-:W-:Y:S01]  /*6050*/  FFMA.FTZ R135, R135, R197, -R134 ;  /* 0x000000c587877223 */ /* 0x000fe20000010886 */
[C---:B------:R-:W-:Y:S01]  /*6060*/  FMUL.FTZ R124, R195.reuse, UR20 ;  /* 0x00000014c37c7c20 */ /* 0x040fe20008410000 */
[----:B-1----:R-:W-:Y:S01]  /*6070*/  FMUL.FTZ R223, R36, R209 ;  /* 0x000000d124df7220 */ /* 0x002fe20000410000 */
[----:B------:R-:W-:Y:S01]  /*6080*/  FADD.FTZ R182, R182, R133 ;  /* 0x00000085b6b67221 */ /* 0x000fe20000010000 */
[----:B------:R-:W-:Y:S01]  /*6090*/  FADD.FTZ R198, R198, R135 ;  /* 0x00000087c6c67221 */ /* 0x000fe20000010000 */
[----:B------:R-:W-:Y:S01]  /*60a0*/  FFMA.FTZ R135, R195, UR13, -R126 ;  /* 0x0000000dc3877c23 */ /* 0x000fe2000801087e */
[----:B------:R-:W-:Y:S01]  /*60b0*/  FFMA.FTZ R124, R179, UR13, R124 ;  /* 0x0000000db37c7c23 */ /* 0x000fe2000801007c */
        /* <DEDUP_REMOVED lines=8> */
[----:B------:R-:W-:Y:S01]  /*6140*/  FADD.FTZ R199, R199, R134 ;  /* 0x00000086c7c77221 */ /* 0x000fe20000010000 */
[----:B------:R-:W-:Y:S01]  /*6150*/  FADD.FTZ R183, R183, R132 ;  /* 0x00000084b7b77221 */ /* 0x000fe20000010000 */
[----:B------:R-:W-:Y:S01]  /*6160*/  FMUL.FTZ R137, R80, R196 ;  /* 0x000000c450897220 */ /* 0x000fe20000410000 */
[-C--:B------:R-:W-:Y:S01]  /*6170*/  FMUL.FTZ R214, R214, R136.reuse ;  /* 0x00000088d6d67220 */ /* 0x080fe20000410000 */
[C---:B------:R-:W-:Y:S01]  /*6180*/  FMUL.FTZ R134, R138.reuse, R199 ;  /* 0x000000c78a867220 */ /* 0x040fe20000410000 */
[-C--:B------:R-:W-:Y:S01]  /*6190*/  FMUL.FTZ R138, R138, R183.reuse ;  /* 0x000000b78a8a7220 */ /* 0x080fe20000410000 */
[-C--:B------:R-:W-:Y:S01]  /*61a0*/  FFMA.FTZ R128, R215, R136.reuse, R128 ;  /* 0x00000088d7807223 */ /* 0x080fe20000010080 */
[----:B------:R-:W-:Y:S01]  /*61b0*/  FMUL.FTZ R177, R37, R136 ;  /* 0x0000008825b17220 */ /* 0x000fe20000410000 */
[C---:B------:R-:W-:Y:S01]  /*61c0*/  FFMA.FTZ R133, R139.reuse, R183, R134 ;  /* 0x000000b78b857223 */ /* 0x040fe20000010086 */
[----:B------:R-:W-:Y:S01]  /*61d0*/  FFMA.FTZ R139, R139, R199, -R138 ;  /* 0x000000c78b8b7223 */ /* 0x000fe2000001088a */
[C---:B------:R-:W-:Y:S01]  /*61e0*/  FMUL.FTZ R136, R212.reuse, R135 ;  /* 0x00000087d4887220 */ /* 0x040fe20000410000 */
[-C--:B------:R-:W-:Y:S01]  /*61f0*/  FMUL.FTZ R175, R212, R137.reuse ;  /* 0x00000089d4af7220 */ /* 0x080fe20000410000 */
[----:B------:R-:W-:Y:S01]  /*6200*/  FADD.FTZ R184, R184, R133 ;  /* 0x00000085b8b87221 */ /* 0x000fe20000010000 */
[----:B------:R-:W-:Y:S01]  /*6210*/  FADD.FTZ R200, R200, R139 ;  /* 0x0000008bc8c87221 */ /* 0x000fe20000010000 */
[C---:B------:R-:W-:Y:S01]  /*6220*/  FFMA.FTZ R133, R218.reuse, R137, -R136 ;  /* 0x00000089da857223 */ /* 0x040fe20000010888 */
        /* <DEDUP_REMOVED lines=8> */
[C---:B------:R-:W-:Y:S01]  /*62b0*/  FMUL.FTZ R176, R85.reuse, R197 ;  /* 0x000000c555b07220 */ /* 0x040fe20000410000 */
[----:B------:R-:W-:Y:S01]  /*62c0*/  FMUL.FTZ R140, R85, R181 ;  /* 0x000000b5558c7220 */ /* 0x000fe20000410000 */
[----:B------:R-:W-:Y:S01]  /*62d0*/  FADD.FTZ R201, R201, R138 ;  /* 0x0000008ac9c97221 */ /* 0x000fe20000010000 */
[----:B------:R-:W-:Y:S01]  /*62e0*/  FADD.FTZ R185, R185, R136 ;  /* 0x00000088b9b97221 */ /* 0x000fe20000010000 */
[----:B------:R-:W-:Y:S01]  /*62f0*/  FMUL.FTZ R138, R130, R176 ;  /* 0x000000b0828a7220 */ /* 0x000fe20000410000 */
[----:B------:R0:W-:Y:S01]  /*6300*/  STS [R62+0x10e4], R175 ;  /* 0x0010e4af3e007388 */ /* 0x0001e20000000800 */
[C---:B------:R-:W-:Y:S01]  /*6310*/  FMUL.FTZ R136, R142.reuse, R201 ;  /* 0x000000c98e887220 */ /* 0x040fe20000410000 */
[-C--:B------:R-:W-:Y:S01]  /*6320*/  FMUL.FTZ R142, R142, R185.reuse ;  /* 0x000000b98e8e7220 */ /* 0x080fe20000410000 */
[-C--:B------:R-:W-:Y:S01]  /*6330*/  FFMA.FTZ R135, R219, R140.reuse, R138 ;  /* 0x0000008cdb877223 */ /* 0x080fe2000001008a */
[----:B------:R-:W-:Y:S01]  /*6340*/  FMUL.FTZ R178, R130, R140 ;  /* 0x0000008c82b27220 */ /* 0x000fe20000410000 */
[C---:B------:R-:W-:Y:S01]  /*6350*/  FFMA.FTZ R137, R143.reuse, R185, R136 ;  /* 0x000000b98f897223 */ /* 0x040fe20000010088 */
[----:B------:R-:W-:Y:S01]  /*6360*/  FFMA.FTZ R143, R143, R201, -R142 ;  /* 0x000000c98f8f7223 */ /* 0x000fe2000001088e */
[----:B------:R-:W-:Y:S01]  /*6370*/  FMUL.FTZ R141, R82, R198 ;  /* 0x000000c6528d7220 */ /* 0x000fe20000410000 */
[----:B------:R1:W-:Y:S01]  /*6380*/  STS [R62+0x10e0], R139 ;  /* 0x0010e08b3e007388 */ /* 0x0003e20000000800 */
[----:B------:R-:W-:Y:S01]  /*6390*/  FADD.FTZ R186, R186, R137 ;  /* 0x00000089baba7221 */ /* 0x000fe20000010000 */
[----:B------:R-:W-:Y:S01]  /*63a0*/  FADD.FTZ R202, R202, R143 ;  /* 0x0000008fcaca7221 */ /* 0x000fe20000010000 */
[----:B0-----:R-:W-:Y:S01]  /*63b0*/  FMUL.FTZ R175, R39, R140 ;  /* 0x0000008c27af7220 */ /* 0x001fe20000410000 */
[----:B------:R-:W-:Y:S01]  /*63c0*/  FMUL.FTZ R143, R119, R141 ;  /* 0x0000008d778f7220 */ /* 0x000fe20000410000 */
[C---:B------:R-:W-:Y:S01]  /*63d0*/  FMUL.FTZ R137, R144.reuse, R186 ;  /* 0x000000ba90897220 */ /* 0x040fe20000410000 */
[-C--:B------:R-:W-:Y:S01]  /*63e0*/  FMUL.FTZ R138, R144, R202.reuse ;  /* 0x000000ca908a7220 */ /* 0x080fe20000410000 */
[----:B------:R0:W-:Y:S01]  /*63f0*/  STS [R62+0x10e8], R177 ;  /* 0x0010e8b13e007388 */ /* 0x0001e20000000800 */
[----:B------:R-:W-:Y:S01]  /*6400*/  FMUL.FTZ R144, R87, R199 ;  /* 0x000000c757907220 */ /* 0x000fe20000410000 */
[C---:B------:R-:W-:Y:S01]  /*6410*/  FFMA.FTZ R140, R145.reuse, R202, -R137 ;  /* 0x000000ca918c7223 */ /* 0x040fe20000010889 */
[----:B------:R-:W-:Y:S01]  /*6420*/  FFMA.FTZ R138, R145, R186, R138 ;  /* 0x000000ba918a7223 */ /* 0x000fe2000001008a */
[----:B-1----:R-:W-:Y:S01]  /*6430*/  FMUL.FTZ R139, R82, R182 ;  /* 0x000000b6528b7220 */ /* 0x002fe20000410000 */
[----:B------:R-:W-:Y:S01]  /*6440*/  FMUL.FTZ R142, R87, R183 ;  /* 0x000000b7578e7220 */ /* 0x000fe20000410000 */
[----:B------:R-:W-:Y:S01]  /*6450*/  FADD.FTZ R203, R203, R140 ;  /* 0x0000008ccbcb7221 */ /* 0x000fe20000010000 */
[----:B------:R-:W-:Y:S01]  /*6460*/  FADD.FTZ R187, R187, R138 ;  /* 0x0000008abbbb7221 */ /* 0x000fe20000010000 */
[-C--:B------:R-:W-:Y:S01]  /*6470*/  FFMA.FTZ R137, R216, R139.reuse, R143 ;  /* 0x0000008bd8897223 */ /* 0x080fe2000001008f */
[----:B------:R-:W-:Y:S01]  /*6480*/  FMUL.FTZ R145, R119, R139 ;  /* 0x0000008b77917220 */ /* 0x000fe20000410000 */
[C---:B------:R-:W-:Y:S01]  /*6490*/  FMUL.FTZ R140, R146.reuse, R203 ;  /* 0x000000cb928c7220 */ /* 0x040fe20000410000 */
[----:B------:R-:W-:Y:S01]  /*64a0*/  FMUL.FTZ R146, R146, R187 ;  /* 0x000000bb92927220 */ /* 0x000fe20000410000 */
[----:B0-----:R-:W-:Y:S01]  /*64b0*/  FMUL.FTZ R177, R39, R176 ;  /* 0x000000b027b17220 */ /* 0x001fe20000410000 */
[----:B------:R-:W-:Y:S01]  /*64c0*/  FMUL.FTZ R143, R40, R139 ;  /* 0x0000008b288f7220 */ /* 0x000fe20000410000 */
[C---:B------:R-:W-:Y:S01]  /*64d0*/  FFMA.FTZ R139, R147.reuse, R187, R140 ;  /* 0x000000bb938b7223 */ /* 0x040fe2000001008c */
[----:B------:R-:W-:Y:S01]  /*64e0*/  FFMA.FTZ R147, R147, R203, -R146 ;  /* 0x000000cb93937223 */ /* 0x000fe20000010892 */
[----:B------:R-:W-:Y:S01]  /*64f0*/  FMUL.FTZ R140, R118, R144 ;  /* 0x00000090768c7220 */ /* 0x000fe20000410000 */
[----:B------:R0:W-:Y:S01]  /*6500*/  STS [R62+0x10dc], R177 ;  /* 0x0010dcb13e007388 */ /* 0x0001e20000000800 */
[----:B------:R-:W-:Y:S01]  /*6510*/  FADD.FTZ R188, R188, R139 ;  /* 0x0000008bbcbc7221 */ /* 0x000fe20000010000 */
[----:B------:R-:W-:Y:S01]  /*6520*/  FADD.FTZ R204, R204, R147 ;  /* 0x00000093cccc7221 */ /* 0x000fe20000010000 */
[----:B------:R-:W-:Y:S01]  /*6530*/  FFMA.FTZ R138, R216, R141, -R145 ;  /* 0x0000008dd88a7223 */ /* 0x000fe20000010891 */
[----:B------:R1:W-:Y:S01]  /*6540*/  STS [R62+0x10d8], R175 ;  /* 0x0010d8af3e007388 */ /* 0x0003e20000000800 */
[----:B------:R-:W-:Y:S01]  /*6550*/  FFMA.FTZ R140, R225, R142, R140 ;  /* 0x0000008ee18c7223 */ /* 0x000fe2000001008c */
[----:B------:R-:W-:Y:S01]  /*6560*/  FMUL.FTZ R139, R148, R204 ;  /* 0x000000cc948b7220 */ /* 0x000fe20000410000 */
[----:B------:R-:W-:Y:S01]  /*6570*/  FFMA.FTZ R136, R219, R176, -R178 ;  /* 0x000000b0db887223 */ /* 0x000fe200000108b2 */
[----:B------:R2:W-:Y:S01]  /*6580*/  STS [R62+0x10d0], R143 ;  /* 0x0010d08f3e007388 */ /* 0x0005e20000000800 */
[----:B------:R-:W-:Y:S01]  /*6590*/  FMUL.FTZ R176, R89, R201 ;  /* 0x000000c959b07220 */ /* 0x000fe20000410000 */
[----:B0-----:R-:W-:Y:S01]  /*65a0*/  FMUL.FTZ R177, R40, R141 ;  /* 0x0000008d28b17220 */ /* 0x001fe20000410000 */
[-C--:B------:R-:W-:Y:S01]  /*65b0*/  FMUL.FTZ R141, R118, R142.reuse ;  /* 0x0000008e768d7220 */ /* 0x080fe20000410000 */
[----:B------:R-:W-:Y:S01]  /*65c0*/  STS [R62+0x10ec], R179 ;  /* 0x0010ecb33e007388 */ /* 0x000fe20000000800 */
[----:B------:R-:W-:Y:S01]  /*65d0*/  FMUL.FTZ R194, R91, R187 ;  /* 0x000000bb5bc27220 */ /* 0x000fe20000410000 */
[----:B-1----:R-:W-:Y:S01]  /*65e0*/  FMUL.FTZ R175, R41, R142 ;  /* 0x0000008e29af7220 */ /* 0x002fe20000410000 */
[----:B------:R-:W-:Y:S01]  /*65f0*/  FMUL.FTZ R142, R148, R188 ;  /* 0x000000bc948e7220 */ /* 0x000fe20000410000 */
[----:B------:R0:W-:Y:S01]  /*6600*/  STS [R62+0x10d4], R177 ;  /* 0x0010d4b13e007388 */ /* 0x0001e20000000800 */
[----:B------:R-:W-:Y:S01]  /*6610*/  FFMA.FTZ R141, R225, R144, -R141 ;  /* 0x00000090e18d7223 */ /* 0x000fe2000001088d */
[----:B--2---:R-:W-:Y:S01]  /*6620*/  FMUL.FTZ R143, R84, R200 ;  /* 0x000000c8548f7220 */ /* 0x004fe20000410000 */
[----:B------:R-:W-:Y:S01]  /*6630*/  FMUL.FTZ R195, R88, R204 ;  /* 0x000000cc58c37220 */ /* 0x000fe20000410000 */
[----:B------:R1:W-:Y:S01]  /*6640*/  STS [R62+0x10c8], R175 ;  /* 0x0010c8af3e007388 */ /* 0x0003e20000000800 */
[----:B------:R-:W-:Y:S01]  /*6650*/  FMUL.FTZ R221, R45, R194 ;  /* 0x000000c22ddd7220 */ /* 0x000fe20000410000 */
[----:B------:R-:W-:Y:S01]  /*6660*/  FMUL.FTZ R145, R75, R143 ;  /* 0x0000008f4b917220 */ /* 0x000fe20000410000 */
[----:B------:R-:W-:Y:S01]  /*6670*/  FMUL.FTZ R209, R71, R195 ;  /* 0x000000c347d17220 */ /* 0x000fe20000410000 */
[----:B------:R-:W-:Y:S01]  /*6680*/  STS [R62+0x10f4], R223 ;  /* 0x0010f4df3e007388 */ /* 0x000fe20000000800 */
[----:B0-----:R-:W-:Y:S01]  /*6690*/  FMUL.FTZ R177, R41, R144 ;  /* 0x0000009029b17220 */ /* 0x001fe20000410000 */
[C---:B------:R-:W-:Y:S01]  /*66a0*/  FFMA.FTZ R144, R149.reuse, R204, -R142 ;  /* 0x000000cc95907223 */ /* 0x040fe2000001088e */
[----:B------:R-:W-:Y:S01]  /*66b0*/  FFMA.FTZ R142, R149, R188, R139 ;  /* 0x000000bc958e7223 */ /* 0x000fe2000001008b */
[----:B------:R-:W-:Y:S01]  /*66c0*/  FMUL.FTZ R139, R84, R184 ;  /* 0x000000b8548b7220 */ /* 0x000fe20000410000 */
[----:B------:R-:W-:Y:S01]  /*66d0*/  FMUL.FTZ R149, R42, R143 ;  /* 0x0000008f2a957220 */ /* 0x000fe20000410000 */
[----:B------:R-:W-:Y:S01]  /*66e0*/  FADD.FTZ R205, R205, R144 ;  /* 0x00000090cdcd7221 */ /* 0x000fe20000010000 */
[----:B------:R-:W-:Y:S01]  /*66f0*/  FADD.FTZ R189, R189, R142 ;  /* 0x0000008ebdbd7221 */ /* 0x000fe20000010000 */
        /* <DEDUP_REMOVED lines=8> */
[----:B------:R0:W-:Y:S01]  /*6780*/  STS [R62+0x10c4], R149 ;  /* 0x0010c4953e007388 */ /* 0x0001e20000000800 */
[----:B------:R-:W-:Y:S01]  /*6790*/  FMUL.FTZ R150, R89, R185 ;  /* 0x000000b959967220 */ /* 0x000fe20000410000 */
[----:B------:R-:W-:Y:S01]  /*67a0*/  FADD.FTZ R190, R190, R139 ;  /* 0x0000008bbebe7221 */ /* 0x000fe20000010000 */
[----:B------:R-:W-:Y:S01]  /*67b0*/  FADD.FTZ R206, R206, R151 ;  /* 0x00000097cece7221 */ /* 0x000fe20000010000 */
[----:B-1----:R-:W-:Y:S01]  /*67c0*/  FMUL.FTZ R175, R86, R202 ;  /* 0x000000ca56af7220 */ /* 0x002fe20000410000 */
[----:B------:R-:W-:Y:S01]  /*67d0*/  FMUL.FTZ R178, R74, R150 ;  /* 0x000000964ab27220 */ /* 0x000fe20000410000 */
[C---:B------:R-:W-:Y:S01]  /*67e0*/  FMUL.FTZ R139, R152.reuse, R190 ;  /* 0x000000be988b7220 */ /* 0x040fe20000410000 */
[----:B------:R-:W-:Y:S01]  /*67f0*/  FMUL.FTZ R144, R152, R206 ;  /* 0x000000ce98907220 */ /* 0x000fe20000410000 */
[----:B------:R-:W-:Y:S01]  /*6800*/  FMUL.FTZ R152, R74, R176 ;  /* 0x000000b04a987220 */ /* 0x000fe20000410000 */
[----:B------:R-:W-:Y:S01]  /*6810*/  FMUL.FTZ R151, R73, R175 ;  /* 0x000000af49977220 */ /* 0x000fe20000410000 */
[C---:B------:R-:W-:Y:S01]  /*6820*/  FFMA.FTZ R148, R153.reuse, R206, -R139 ;  /* 0x000000ce99947223 */ /* 0x040fe2000001088b */
[----:B------:R-:W-:Y:S01]  /*6830*/  FFMA.FTZ R146, R153, R190, R144 ;  /* 0x000000be99927223 */ /* 0x000fe20000010090 */
[----:B0-----:R-:W-:Y:S01]  /*6840*/  FMUL.FTZ R149, R86, R186 ;  /* 0x000000ba56957220 */ /* 0x001fe20000410000 */
[-C--:B------:R-:W-:Y:S01]  /*6850*/  FMUL.FTZ R153, R43, R150.reuse ;  /* 0x000000962b997220 */ /* 0x080fe20000410000 */
[----:B------:R-:W-:Y:S01]  /*6860*/  FADD.FTZ R207, R207, R148 ;  /* 0x00000094cfcf7221 */ /* 0x000fe20000010000 */
[----:B------:R-:W-:Y:S01]  /*6870*/  FADD.FTZ R191, R191, R146 ;  /* 0x00000092bfbf7221 */ /* 0x000fe20000010000 */
[----:B------:R-:W-:Y:S01]  /*6880*/  FMUL.FTZ R146, R73, R149 ;  /* 0x0000009549927220 */ /* 0x000fe20000410000 */
[----:B------:R-:W-:Y:S01]  /*6890*/  FFMA.FTZ R144, R229, R150, R152 ;  /* 0x00000096e5907223 */ /* 0x000fe20000010098 */
[C---:B------:R-:W-:Y:S01]  /*68a0*/  FMUL.FTZ R139, R154.reuse, R207 ;  /* 0x000000cf9a8b7220 */ /* 0x040fe20000410000 */
[----:B------:R-:W-:Y:S01]  /*68b0*/  FMUL.FTZ R154, R154, R191 ;  /* 0x000000bf9a9a7220 */ /* 0x000fe20000410000 */
[----:B------:R-:W-:Y:S01]  /*68c0*/  FFMA.FTZ R150, R224, R149, R151 ;  /* 0x00000095e0967223 */ /* 0x000fe20000010097 */
[----:B------:R0:W-:Y:S01]  /*68d0*/  STS [R62+0x10b8], R153 ;  /* 0x0010b8993e007388 */ /* 0x0001e20000000800 */
[C---:B------:R-:W-:Y:S01]  /*68e0*/  FFMA.FTZ R139, R156.reuse, R191, R139 ;  /* 0x000000bf9c8b7223 */ /* 0x040fe2000001008b */
[----:B------:R-:W-:Y:S01]  /*68f0*/  FFMA.FTZ R147, R156, R207, -R154 ;  /* 0x000000cf9c937223 */ /* 0x000fe2000001089a */
[----:B------:R-:W-:Y:S01]  /*6900*/  FMUL.FTZ R179, R44, R149 ;  /* 0x000000952cb37220 */ /* 0x000fe20000410000 */
[----:B------:R-:W-:Y:S01]  /*6910*/  FFMA.FTZ R151, R224, R175, -R146 ;  /* 0x000000afe0977223 */ /* 0x000fe20000010892 */
[----:B------:R-:W-:Y:S01]  /*6920*/  FADD.FTZ R192, R192, R139 ;  /* 0x0000008bc0c07221 */ /* 0x000fe20000010000 */
[----:B------:R-:W-:Y:S01]  /*6930*/  FADD.FTZ R139, R208, R147 ;  /* 0x00000093d08b7221 */ /* 0x000fe20000010000 */
[C---:B------:R-:W-:Y:S01]  /*6940*/  FMUL.FTZ R146, R97.reuse, R207 ;  /* 0x000000cf61927220 */ /* 0x040fe20000410000 */
[----:B------:R-:W-:Y:S01]  /*6950*/  FMUL.FTZ R148, R97, R191 ;  /* 0x000000bf61947220 */ /* 0x000fe20000410000 */
[C---:B------:R-:W-:Y:S01]  /*6960*/  FMUL.FTZ R149, R92.reuse, R192 ;  /* 0x000000c05c957220 */ /* 0x040fe20000410000 */
[----:B------:R-:W-:Y:S01]  /*6970*/  FMUL.FTZ R147, R92, R139 ;  /* 0x0000008b5c937220 */ /* 0x000fe20000410000 */
[----:B------:R-:W-:Y:S01]  /*6980*/  FMUL.FTZ R152, R235, R146 ;  /* 0x00000092eb987220 */ /* 0x000fe20000410000 */
[----:B------:R-:W-:Y:S01]  /*6990*/  FMUL.FTZ R193, R44, R175 ;  /* 0x000000af2cc17220 */ /* 0x000fe20000410000 */
[C---:B------:R-:W-:Y:S01]  /*69a0*/  FMUL.FTZ R175, R3.reuse, R149 ;  /* 0x0000009503af7220 */ /* 0x040fe20000410000 */
[----:B0-----:R-:W-:Y:S01]  /*69b0*/  FMUL.FTZ R153, R3, R147 ;  /* 0x0000009303997220 */ /* 0x001fe20000410000 */
[----:B------:R0:W-:Y:S01]  /*69c0*/  STS [R62+0x10cc], R177 ;  /* 0x0010ccb13e007388 */ /* 0x0001e20000000800 */
[-C--:B------:R-:W-:Y:S01]  /*69d0*/  FFMA.FTZ R152, R131, R148.reuse, R152 ;  /* 0x0000009483987223 */ /* 0x080fe20000010098 */
[----:B------:R-:W-:Y:S01]  /*69e0*/  FMUL.FTZ R154, R235, R148 ;  /* 0x00000094eb9a7220 */ /* 0x000fe20000410000 */
[C---:B------:R-:W-:Y:S01]  /*69f0*/  FFMA.FTZ R153, R232.reuse, R149, R153 ;  /* 0x00000095e8997223 */ /* 0x040fe20000010099 */
[----:B------:R-:W-:Y:S01]  /*6a00*/  FFMA.FTZ R175, R232, R147, -R175 ;  /* 0x00000093e8af7223 */ /* 0x000fe200000108af */
[----:B------:R1:W-:Y:S01]  /*6a10*/  STS [R62+0x10b0], R179 ;  /* 0x0010b0b33e007388 */ /* 0x0003e20000000800 */
[----:B------:R-:W-:Y:S01]  /*6a20*/  FMUL.FTZ R208, R91, R203 ;  /* 0x000000cb5bd07220 */ /* 0x000fe20000410000 */
[----:B------:R-:W-:Y:S01]  /*6a30*/  FADD.FTZ R153, RZ, R153 ;  /* 0x00000099ff997221 */ /* 0x000fe20000010000 */
[----:B------:R-:W-:Y:S01]  /*6a40*/  FMUL.FTZ R149, R50, R149 ;  /* 0x0000009532957220 */ /* 0x000fe20000410000 */
[----:B------:R2:W-:Y:S01]  /*6a50*/  STS [R62+0x10c0], R145 ;  /* 0x0010c0913e007388 */ /* 0x0005e20000000800 */
[----:B0-----:R-:W-:Y:S01]  /*6a60*/  FMUL.FTZ R177, R43, R176 ;  /* 0x000000b02bb17220 */ /* 0x001fe20000410000 */
[----:B------:R-:W-:Y:S01]  /*6a70*/  FADD.FTZ R156, R153, R152 ;  /* 0x00000098999c7221 */ /* 0x000fe20000010000 */
[C---:B------:R-:W-:Y:S01]  /*6a80*/  FMUL.FTZ R153, R90.reuse, R206 ;  /* 0x000000ce5a997220 */ /* 0x040fe20000410000 */
[----:B------:R-:W-:Y:S01]  /*6a90*/  FADD.FTZ R152, RZ, R175 ;  /* 0x000000afff987221 */ /* 0x000fe20000010000 */
[----:B------:R-:W-:Y:S01]  /*6aa0*/  FMUL.FTZ R175, R90, R190 ;  /* 0x000000be5aaf7220 */ /* 0x000fe20000410000 */
[----:B------:R0:W-:Y:S01]  /*6ab0*/  STS [R62+0x10bc], R177 ;  /* 0x0010bcb13e007388 */ /* 0x0001e20000000800 */
[----:B-1----:R-:W-:Y:S01]  /*6ac0*/  FMUL.FTZ R179, R69, R153 ;  /* 0x0000009945b37220 */ /* 0x002fe20000410000 */
[----:B------:R-:W-:Y:S01]  /*6ad0*/  FMUL.FTZ R147, R50, R147 ;  /* 0x0000009332937220 */ /* 0x000fe20000410000 */
[----:B--2---:R-:W-:-:S02]  /*6ae0*/  FFMA.FTZ R145, R229, R176, -R178 ;  /* 0x000000b0e5917223 */ /* 0x004fc400000108b2 */
[----:B------:R-:W-:Y:S01]  /*6af0*/  FFMA.FTZ R179, R230, R175, R179 ;  /* 0x000000afe6b37223 */ /* 0x000fe200000100b3 */
[----:B------:R-:W-:Y:S01]  /*6b00*/  FMUL.FTZ R176, R93, R189 ;  /* 0x000000bd5db07220 */ /* 0x000fe20000410000 */
[----:B------:R1:W-:Y:S02]  /*6b10*/  STS [R62+0x10b4], R193 ;  /* 0x0010b4c13e007388 */ /* 0x0003e40000000800 */
[----:B------:R-:W-:Y:S01]  /*6b20*/  FADD.FTZ R156, R156, R179 ;  /* 0x000000b39c9c7221 */ /* 0x000fe20000010000 */
[----:B0-----:R-:W-:Y:S01]  /*6b30*/  FFMA.FTZ R177, R131, R146, -R154 ;  /* 0x0000009283b17223 */ /* 0x001fe2000001089a */
[----:B------:R0:W-:Y:S03]  /*6b40*/  STS [R62+0x10a8], R221 ;  /* 0x0010a8dd3e007388 */ /* 0x0001e60000000800 */
[----:B------:R-:W-:Y:S01]  /*6b50*/  FADD.FTZ R177, R152, R177 ;  /* 0x000000b198b17221 */ /* 0x000fe20000010000 */
[----:B------:R-:W-:Y:S01]  /*6b60*/  FMUL.FTZ R152, R93, R205 ;  /* 0x000000cd5d987220 */ /* 0x000fe20000410000 */
[----:B------:R-:W-:Y:S01]  /*6b70*/  STS [R62+0x1080], R149 ;  /* 0x001080953e007388 */ /* 0x000fe20000000800 */
[-C--:B-1----:R-:W-:Y:S01]  /*6b80*/  FMUL.FTZ R193, R69, R175.reuse ;  /* 0x000000af45c17220 */ /* 0x082fe20000410000 */
[----:B------:R-:W-:Y:S01]  /*6b90*/  FMUL.FTZ R175, R48, R175 ;  /* 0x000000af30af7220 */ /* 0x000fe20000410000 */
[----:B------:R-:W-:Y:S01]  /*6ba0*/  FMUL.FTZ R178, R70, R152 ;  /* 0x0000009846b27220 */ /* 0x000fe20000410000 */
[----:B------:R-:W-:Y:S01]  /*6bb0*/  STS [R62+0x1084], R147 ;  /* 0x001084933e007388 */ /* 0x000fe20000000800 */
[-C--:B------:R-:W-:Y:S01]  /*6bc0*/  FFMA.FTZ R154, R230, R153.reuse, -R193 ;  /* 0x00000099e69a7223 */ /* 0x080fe200000108c1 */
[----:B------:R-:W-:Y:S01]  /*6bd0*/  FMUL.FTZ R193, R88, R188 ;  /* 0x000000bc58c17220 */ /* 0x000fe20000410000 */
[----:B------:R-:W-:Y:S01]  /*6be0*/  FFMA.FTZ R179, R237, R176, R178 ;  /* 0x000000b0edb37223 */ /* 0x000fe200000100b2 */
[----:B------:R-:W-:Y:S01]  /*6bf0*/  FMUL.FTZ R178, R72, R208 ;  /* 0x000000d048b27220 */ /* 0x000fe20000410000 */
[----:B------:R-:W-:Y:S01]  /*6c00*/  FADD.FTZ R154, R177, R154 ;  /* 0x0000009ab19a7221 */ /* 0x000fe20000010000 */
[----:B------:R-:W-:Y:S01]  /*6c10*/  FMUL.FTZ R153, R48, R153 ;  /* 0x0000009930997220 */ /* 0x000fe20000410000 */
[----:B------:R-:W-:Y:S01]  /*6c20*/  FADD.FTZ R179, R156, R179 ;  /* 0x000000b39cb37221 */ /* 0x000fe20000010000 */
[----:B------:R-:W-:Y:S01]  /*6c30*/  FMUL.FTZ R156, R70, R176 ;  /* 0x000000b0469c7220 */ /* 0x000fe20000410000 */
[-C--:B------:R-:W-:Y:S01]  /*6c40*/  FFMA.FTZ R217, R233, R194.reuse, R178 ;  /* 0x000000c2e9d97223 */ /* 0x080fe200000100b2 */
[-C--:B------:R-:W-:Y:S01]  /*6c50*/  FMUL.FTZ R178, R71, R193.reuse ;  /* 0x000000c147b27220 */ /* 0x080fe20000410000 */
[----:B------:R-:W-:Y:S01]  /*6c60*/  FMUL.FTZ R194, R72, R194 ;  /* 0x000000c248c27220 */ /* 0x000fe20000410000 */
[----:B------:R-:W-:Y:S01]  /*6c70*/  FFMA.FTZ R177, R237, R152, -R156 ;  /* 0x00000098edb17223 */ /* 0x000fe2000001089c */
[----:B------:R-:W-:Y:S01]  /*6c80*/  FFMA.FTZ R156, R228, R193, R209 ;  /* 0x000000c1e49c7223 */ /* 0x000fe200000100d1 */
[-C--:B------:R-:W-:Y:S01]  /*6c90*/  FMUL.FTZ R209, R45, R208.reuse ;  /* 0x000000d02dd17220 */ /* 0x080fe20000410000 */
[----:B0-----:R-:W-:Y:S01]  /*6ca0*/  FFMA.FTZ R221, R233, R208, -R194 ;  /* 0x000000d0e9dd7223 */ /* 0x001fe200000108c2 */
[----:B------:R-:W-:Y:S01]  /*6cb0*/  FADD.FTZ R154, R154, R177 ;  /* 0x000000b19a9a7221 */ /* 0x000fe20000010000 */
[----:B------:R-:W-:Y:S01]  /*6cc0*/  FFMA.FTZ R177, R228, R195, -R178 ;  /* 0x000000c3e4b17223 */ /* 0x000fe200000108b2 */
        /* <DEDUP_REMOVED lines=12> */
[----:B------:R-:W-:Y:S01]  /*6d90*/  FADD.FTZ R217, R217, R144 ;  /* 0x00000090d9d97221 */ /* 0x000fe20000010000 */
[----:B------:R-:W-:Y:S01]  /*6da0*/  FMUL.FTZ R151, R47, R152 ;  /* 0x000000982f977220 */ /* 0x000fe20000410000 */
[----:B------:R-:W-:Y:S01]  /*6db0*/  STS [R62+0x10a4], R195 ;  /* 0x0010a4c33e007388 */ /* 0x000fe20000000800 */
[----:B------:R-:W-:Y:S01]  /*6dc0*/  FADD.FTZ R154, R154, R145 ;  /* 0x000000919a9a7221 */ /* 0x000fe20000010000 */
[----:B------:R-:W-:Y:S01]  /*6dd0*/  FADD.FTZ R217, R217, R142 ;  /* 0x0000008ed9d97221 */ /* 0x000fe20000010000 */
[----:B------:R-:W0:Y:S01]  /*6de0*/  LDC R145, c[0x0][0x388] ;  /* 0x0000e200ff917b82 */ /* 0x000e220000000800 */
[----:B------:R1:W-:Y:S01]  /*6df0*/  STS [R62+0x1098], R177 ;  /* 0x001098b13e007388 */ /* 0x0003e20000000800 */
[----:B------:R-:W-:Y:S01]  /*6e00*/  FADD.FTZ R154, R154, R143 ;  /* 0x0000008f9a9a7221 */ /* 0x000fe20000010000 */
[----:B------:R-:W-:Y:S01]  /*6e10*/  FADD.FTZ R140, R217, R140 ;  /* 0x0000008cd98c7221 */ /* 0x000fe20000010000 */
[----:B------:R-:W-:Y:S01]  /*6e20*/  FMUL.FTZ R150, R197, UR20 ;  /* 0x00000014c5967c20 */ /* 0x000fe20008410000 */
[----:B------:R-:W-:Y:S01]  /*6e30*/  STS [R62+0x109c], R151 ;  /* 0x00109c973e007388 */ /* 0x000fe20000000800 */
[----:B------:R-:W-:Y:S01]  /*6e40*/  FADD.FTZ R143, R154, R141 ;  /* 0x0000008d9a8f7221 */ /* 0x000fe20000010000 */
[----:B------:R-:W-:Y:S01]  /*6e50*/  FADD.FTZ R140, R140, R137 ;  /* 0x000000898c8c7221 */ /* 0x000fe20000010000 */
[C---:B------:R-:W-:Y:S01]  /*6e60*/  FMUL.FTZ R141, R49.reuse, R148 ;  /* 0x00000094318d7220 */ /* 0x040fe20000410000 */
[----:B------:R-:W-:Y:S01]  /*6e70*/  FMUL.FTZ R137, R49, R146 ;  /* 0x0000009231897220 */ /* 0x000fe20000410000 */
[----:B------:R-:W-:Y:S01]  /*6e80*/  FADD.FTZ R143, R143, R138 ;  /* 0x0000008a8f8f7221 */ /* 0x000fe20000010000 */
[----:B------:R-:W-:Y:S01]  /*6e90*/  STS [R62+0x1090], R175 ;  /* 0x001090af3e007388 */ /* 0x000fe20000000800 */
[----:B------:R-:W-:Y:S01]  /*6ea0*/  FADD.FTZ R135, R140, R135 ;  /* 0x000000878c877221 */ /* 0x000fe20000010000 */
[----:B-1----:R-:W-:Y:S01]  /*6eb0*/  FMUL.FTZ R177, R196, UR20 ;  /* 0x00000014c4b17c20 */ /* 0x002fe20008410000 */
[----:B------:R-:W-:Y:S01]  /*6ec0*/  FADD.FTZ R136, R143, R136 ;  /* 0x000000888f887221 */ /* 0x000fe20000010000 */
[----:B------:R1:W-:Y:S01]  /*6ed0*/  STS [R62+0x1094], R153 ;  /* 0x001094993e007388 */ /* 0x0003e20000000800 */
[----:B------:R-:W-:Y:S01]  /*6ee0*/  FADD.FTZ R135, R135, R134 ;  /* 0x0000008687877221 */ /* 0x000fe20000010000 */
[----:B------:R-:W-:Y:S01]  /*6ef0*/  FMUL.FTZ R146, R199, UR20 ;  /* 0x00000014c7927c20 */ /* 0x000fe20008410000 */
[----:B------:R-:W-:Y:S01]  /*6f00*/  FADD.FTZ R133, R136, R133 ;  /* 0x0000008588857221 */ /* 0x000fe20000010000 */
[----:B------:R-:W-:Y:S01]  /*6f10*/  STS [R62+0x1088], R141 ;  /* 0x0010888d3e007388 */ /* 0x000fe20000000800 */
[----:B------:R-:W-:Y:S01]  /*6f20*/  FADD.FTZ R128, R135, R128 ;  /* 0x0000008087807221 */ /* 0x000fe20000010000 */
[----:B------:R-:W-:Y:S01]  /*6f30*/  FMUL.FTZ R149, R200, UR20 ;  /* 0x00000014c8957c20 */ /* 0x000fe20008410000 */
[----:B------:R-:W-:Y:S01]  /*6f40*/  FADD.FTZ R133, R133, R132 ;  /* 0x0000008485857221 */ /* 0x000fe20000010000 */
[----:B------:R2:W-:Y:S01]  /*6f50*/  STS [R62+0x108c], R137 ;  /* 0x00108c893e007388 */ /* 0x0005e20000000800 */
[----:B------:R-:W-:Y:S01]  /*6f60*/  IADD3 R132, PT, PT, R113, 0x40, RZ ;  /* 0x0000004071847810 */ /* 0x000fe20007ffe0ff */
[----:B------:R-:W-:Y:S01]  /*6f70*/  FADD.FTZ R63, R128, R63 ;  /* 0x0000003f803f7221 */ /* 0x000fe20000010000 */
[----:B------:R-:W-:Y:S01]  /*6f80*/  FADD.FTZ R152, R133, R64 ;  /* 0x0000004085987221 */ /* 0x000fe20000010000 */
[----:B------:R-:W-:Y:S01]  /*6f90*/  FMUL.FTZ R133, R182, UR20 ;  /* 0x00000014b6857c20 */ /* 0x000fe20008410000 */
[----:B0-----:R-:W-:Y:S01]  /*6fa0*/  LEA R154, R145, -R68, 0x1 ;  /* 0x80000044919a7211 */ /* 0x001fe200078e08ff */
[----:B-1----:R-:W-:Y:S01]  /*6fb0*/  FMUL.FTZ R153, R198, UR20 ;  /* 0x00000014c6997c20 */ /* 0x002fe20008410000 */
[----:B------:R-:W-:Y:S01]  /*6fc0*/  LEA.HI R132, R132, R113, RZ, 0x1b ;  /* 0x0000007184847211 */ /* 0x000fe200078fd8ff */
[----:B------:R-:W-:Y:S01]  /*6fd0*/  FFMA.FTZ R148, R198, UR13, -R133 ;  /* 0x0000000dc6947c23 */ /* 0x000fe20008010885 */
[----:B------:R-:W-:Y:S01]  /*6fe0*/  FMUL.FTZ R133, R184, UR20 ;  /* 0x00000014b8857c20 */ /* 0x000fe20008410000 */
[----:B--2---:R-:W-:Y:S01]  /*6ff0*/  FMUL.FTZ R62, R181, UR20 ;  /* 0x00000014b53e7c20 */ /* 0x004fe20008410000 */
[----:B------:R-:W-:Y:S01]  /*7000*/  ISETP.GE.AND P0, PT, R154, 0x1, PT ;  /* 0x000000019a00780c */ /* 0x000fe20003f06270 */
[----:B------:R-:W-:Y:S01]  /*7010*/  FMUL.FTZ R142, R201, UR20 ;  /* 0x00000014c98e7c20 */ /* 0x000fe20008410000 */
[----:B------:R-:W-:Y:S01]  /*7020*/  FFMA.FTZ R144, R200, UR13, -R133 ;  /* 0x0000000dc8907c23 */ /* 0x000fe20008010885 */
[----:B------:R-:W-:Y:S01]  /*7030*/  FFMA.FTZ R175, R197, UR13, -R62 ;  /* 0x0000000dc5af7c23 */ /* 0x000fe2000801083e */
[----:B------:R-:W-:Y:S01]  /*7040*/  FMUL.FTZ R62, R183, UR20 ;  /* 0x00000014b73e7c20 */ /* 0x000fe20008410000 */
[----:B------:R-:W-:Y:S01]  /*7050*/  FMUL.FTZ R133, R186, UR20 ;  /* 0x00000014ba857c20 */ /* 0x000fe20008410000 */
[----:B------:R-:W-:Y:S01]  /*7060*/  LEA R132, R132, UR11, 0x2 ;  /* 0x0000000b84847c11 */ /* 0x000fe2000f8e10ff */
[----:B------:R-:W-:Y:S01]  /*7070*/  BAR.SYNC.DEFER_BLOCKING 0x0 ;  /* 0x0000000000007b1d */ /* 0x000fe20000010000 */
[----:B------:R-:W-:Y:S01]  /*7080*/  FFMA.FTZ R151, R199, UR13, -R62 ;  /* 0x0000000dc7977c23 */ /* 0x000fe2000801083e */
[----:B------:R-:W-:Y:S01]  /*7090*/  FFMA.FTZ R140, R202, UR13, -R133 ;  /* 0x0000000dca8c7c23 */ /* 0x000fe20008010885 */
[----:B------:R-:W-:Y:S01]  /*70a0*/  FMUL.FTZ R62, R185, UR20 ;  /* 0x00000014b93e7c20 */ /* 0x000fe20008410000 */
[----:B------:R-:W-:Y:S01]  /*70b0*/  FMUL.FTZ R133, R188, UR20 ;  /* 0x00000014bc857c20 */ /* 0x000fe20008410000 */
[----:B------:R-:W-:Y:S01]  /*70c0*/  FMUL.FTZ R145, R202, UR20 ;  /* 0x00000014ca917c20 */ /* 0x000fe20008410000 */
[----:B------:R-:W-:Y:S01]  /*70d0*/  FMUL.FTZ R138, R203, UR20 ;  /* 0x00000014cb8a7c20 */ /* 0x000fe20008410000 */
[----:B------:R-:W-:Y:S01]  /*70e0*/  FFMA.FTZ R147, R201, UR13, -R62 ;  /* 0x0000000dc9937c23 */ /* 0x000fe2000801083e */
[----:B------:R-:W-:Y:S01]  /*70f0*/  FFMA.FTZ R136, R204, UR13, -R133 ;  /* 0x0000000dcc887c23 */ /* 0x000fe20008010885 */
[----:B------:R-:W-:Y:S01]  /*7100*/  FMUL.FTZ R62, R187, UR20 ;  /* 0x00000014bb3e7c20 */ /* 0x000fe20008410000 */
[----:B------:R-:W-:Y:S01]  /*7110*/  FMUL.FTZ R133, R190, UR20 ;  /* 0x00000014be857c20 */ /* 0x000fe20008410000 */
[----:B------:R-:W-:Y:S01]  /*7120*/  FMUL.FTZ R137, R204, UR20 ;  /* 0x00000014cc897c20 */ /* 0x000fe20008410000 */
[----:B------:R-:W-:Y:S01]  /*7130*/  FMUL.FTZ R134, R205, UR20 ;  /* 0x00000014cd867c20 */ /* 0x000fe20008410000 */
[----:B------:R-:W-:Y:S01]  /*7140*/  FFMA.FTZ R143, R203, UR13, -R62 ;  /* 0x0000000dcb8f7c23 */ /* 0x000fe2000801083e */
[----:B------:R-:W-:Y:S01]  /*7150*/  FMUL.FTZ R62, R189, UR20 ;  /* 0x00000014bd3e7c20 */ /* 0x000fe20008410000 */
[----:B------:R-:W-:Y:S01]  /*7160*/  FMUL.FTZ R135, R206, UR20 ;  /* 0x00000014ce877c20 */ /* 0x000fe20008410000 */
[----:B------:R-:W-:Y:S01]  /*7170*/  FMUL.FTZ R68, R191, UR20 ;  /* 0x00000014bf447c20 */ /* 0x000fe20008410000 */
[----:B------:R-:W-:Y:S01]  /*7180*/  FMUL.FTZ R64, R207, UR20 ;  /* 0x00000014cf407c20 */ /* 0x000fe20008410000 */
[----:B------:R-:W-:Y:S01]  /*7190*/  FMUL.FTZ R128, R192, UR20 ;  /* 0x00000014c0807c20 */ /* 0x000fe20008410000 */
[C---:B------:R-:W-:Y:S01]  /*71a0*/  IADD3 R176, PT, PT, R113.reuse, 0x80, RZ ;  /* 0x0000008071b07810 */ /* 0x040fe20007ffe0ff */
[----:B------:R-:W-:Y:S01]  /*71b0*/  FFMA.FTZ R179, R196, UR13, -R179 ;  /* 0x0000000dc4b37c23 */ /* 0x000fe200080108b3 */
[----:B------:R-:W-:Y:S01]  /*71c0*/  IADD3 R156, PT, PT, R113, 0xc0, RZ ;  /* 0x000000c0719c7810 */ /* 0x000fe20007ffe0ff */
[----:B------:R-:W-:Y:S01]  /*71d0*/  FFMA.FTZ R177, R180, UR13, R177 ;  /* 0x0000000db4b17c23 */ /* 0x000fe200080100b1 */
[----:B------:R-:W-:Y:S01]  /*71e0*/  ISETP.GE.AND P2, PT, R154, 0x41, PT ;  /* 0x000000419a00780c */ /* 0x000fe20003f46270 */
[----:B------:R0:W1:Y:S01]  /*71f0*/  LDS R193, [R132+0x1180] ;  /* 0x0011800084c17984 */ /* 0x0000620000000800 */
[----:B------:R-:W-:Y:S01]  /*7200*/  FFMA.FTZ R150, R181, UR13, R150 ;  /* 0x0000000db5967c23 */ /* 0x000fe20008010096 */
[----:B------:R-:W-:Y:S01]  /*7210*/  FFMA.FTZ R153, R182, UR13, R153 ;  /* 0x0000000db6997c23 */ /* 0x000fe20008010099 */
[----:B------:R-:W-:Y:S01]  /*7220*/  FFMA.FTZ R146, R183, UR13, R146 ;  /* 0x0000000db7927c23 */ /* 0x000fe20008010092 */
[----:B------:R-:W-:Y:S01]  /*7230*/  FFMA.FTZ R149, R184, UR13, R149 ;  /* 0x0000000db8957c23 */ /* 0x000fe20008010095 */
[----:B------:R-:W-:Y:S01]  /*7240*/  FFMA.FTZ R142, R185, UR13, R142 ;  /* 0x0000000db98e7c23 */ /* 0x000fe2000801008e */
[----:B------:R-:W-:Y:S01]  /*7250*/  FFMA.FTZ R145, R186, UR13, R145 ;  /* 0x0000000dba917c23 */ /* 0x000fe20008010091 */
[----:B------:R-:W-:Y:S01]  /*7260*/  FFMA.FTZ R138, R187, UR13, R138 ;  /* 0x0000000dbb8a7c23 */ /* 0x000fe2000801008a */
[----:B0-----:R-:W-:Y:S01]  /*7270*/  FFMA.FTZ R132, R206, UR13, -R133 ;  /* 0x0000000dce847c23 */ /* 0x001fe20008010885 */
[----:B------:R-:W-:Y:S01]  /*7280*/  FMUL.FTZ R133, R139, UR20 ;  /* 0x000000148b857c20 */ /* 0x000fe20008410000 */
        /* <DEDUP_REMOVED lines=13> */
.L_x_10772:
[----:B------:R-:W-:Y:S05]  /*7360*/  BSYNC.RECONVERGENT B0 ;  /* 0x0000000000007941 */ /* 0x000fea0003800200 */
.L_x_10771:
[----:B------:R-:W-:Y:S04]  /*7370*/  BSSY.RECONVERGENT B0, `(.L_x_10773) ;  /* 0x0000003000007945 */ /* 0x000fe80003800200 */
[----:B------:R-:W-:Y:S05]  /*7380*/  @!P2 BRA `(.L_x_10774) ;  /* 0x000000000004a947 */ /* 0x000fea0003800000 */
[----:B-1----:R2:W-:Y:S02]  /*7390*/  REDG.E.ADD.F32.FTZ.RN.STRONG.GPU desc[UR14][R66.64+0x100], R193 ;  /* 0x000100c1420079a6 */ /* 0x0025e4000c12f30e */
.L_x_10774:
[----:B------:R-:W-:Y:S05]  /*73a0*/  BSYNC.RECONVERGENT B0 ;  /* 0x0000000000007941 */ /* 0x000fea0003800200 */
.L_x_10773:
        /* <DEDUP_REMOVED lines=15> */
[----:B-1----:R-:W-:-:S12]  /*74a0*/  @!P6 BRA `(.L_x_10776) ;  /* 0x000000000004e947 */ /* 0x002fd80003800000 */
[----:B--2---:R1:W-:Y:S02]  /*74b0*/  REDG.E.ADD.F32.FTZ.RN.STRONG.GPU desc[UR14][R66.64+0x200], R193 ;  /* 0x000200c1420079a6 */ /* 0x0043e4000c12f30e */
.L_x_10776:
[----:B------:R-:W-:Y:S05]  /*74c0*/  BSYNC.RECONVERGENT B0 ;  /* 0x0000000000007941 */ /* 0x000fea0003800200 */
.L_x_10775:
[----:B-12---:R1:W2:Y:S01]  /*74d0*/  LDS R193, [R194+0x1380] ;  /* 0x00138000c2c17984 */ /* 0x0062a20000000800 */
[----:B------:R-:W-:Y:S01]  /*74e0*/  BSSY.RECONVERGENT B0, `(.L_x_10777) ;  /* 0x0000006000007945 */ /* 0x000fe20003800200 */
[----:B------:R-:W-:Y:S02]  /*74f0*/  IADD3 R156, PT, PT, R113, 0x180, RZ ;  /* 0x00000180719c7810 */ /* 0x000fe40007ffe0ff */
[----:B------:R-:W-:Y:S02]  /*7500*/  LEA.HI R178, R178, R113, RZ, 0x1b ;  /* 0x00000071b2b27211 */ /* 0x000fe400078fd8ff */
[----:B------:R-:W-:Y:S01]  /*7510*/  LEA R176, R62, UR11, 0x2 ;  /* 0x0000000b3eb07c11 */ /* 0x000fe2000f8e10ff */
[----:B------:R-:W-:Y:S06]  /*7520*/  @!P0 BRA `(.L_x_10778) ;  /* 0x0000000000048947 */ /* 0x000fec0003800000 */
[----:B--2---:R3:W-:Y:S02]  /*7530*/  REDG.E.ADD.F32.FTZ.RN.STRONG.GPU desc[UR14][R66.64+0x300], R193 ;  /* 0x000300c1420079a6 */ /* 0x0047e4000c12f30e */
.L_x_10778:
[----:B------:R-:W-:Y:S05]  /*7540*/  BSYNC.RECONVERGENT B0 ;  /* 0x0000000000007941 */ /* 0x000fea0003800200 */
.L_x_10777:
[----:B--23--:R2:W3:Y:S01]  /*7550*/  LDS R193, [R176+0x1480] ;  /* 0x00148000b0c17984 */ /* 0x00c4e20000000800 */
[----:B------:R-:W-:Y:S01]  /*7560*/  BSSY.RECONVERGENT B0, `(.L_x_10779) ;  /* 0x0000006000007945 */ /* 0x000fe20003800200 */
[----:B------:R-:W-:Y:S02]  /*7570*/  IADD3 R62, PT, PT, R113, 0x1c0, RZ ;  /* 0x000001c0713e7810 */ /* 0x000fe40007ffe0ff */
[----:B------:R-:W-:Y:S02]  /*7580*/  LEA.HI R156, R156, R113, RZ, 0x1b ;  /* 0x000000719c9c7211 */ /* 0x000fe400078fd8ff */
[----:B------:R-:W-:Y:S01]  /*7590*/  LEA R178, R178, UR11, 0x2 ;  /* 0x0000000bb2b27c11 */ /* 0x000fe2000f8e10ff */
[----:B------:R-:W-:Y:S06]  /*75a0*/  @!P2 BRA `(.L_x_10780) ;  /* 0x000000000004a947 */ /* 0x000fec0003800000 */
[----:B---3--:R4:W-:Y:S02]  /*75b0*/  REDG.E.ADD.F32.FTZ.RN.STRONG.GPU desc[UR14][R66.64+0x400], R193 ;  /* 0x000400c1420079a6 */ /* 0x0089e4000c12f30e */
.L_x_10780:
[----:B------:R-:W-:Y:S05]  /*75c0*/  BSYNC.RECONVERGENT B0 ;  /* 0x0000000000007941 */ /* 0x000fea0003800200 */
.L_x_10779:
[----:B---34-:R3:W4:Y:S01]  /*75d0*/  LDS R193, [R178+0x1580] ;  /* 0x00158000b2c17984 */ /* 0x0187220000000800 */
[----:B------:R-:W-:Y:S01]  /*75e0*/  BSSY.RECONVERGENT B0, `(.L_x_10781) ;  /* 0x0000005000007945 */ /* 0x000fe20003800200 */
[----:B------:R-:W-:Y:S02]  /*75f0*/  LEA.HI R62, R62, R113, RZ, 0x1b ;  /* 0x000000713e3e7211 */ /* 0x000fe400078fd8ff */
[----:B------:R-:W-:Y:S01]  /*7600*/  LEA R156, R156, UR11, 0x2 ;  /* 0x0000000b9c9c7c11 */ /* 0x000fe2000f8e10ff */
[----:B------:R-:W-:Y:S06]  /*7610*/  @!P3 BRA `(.L_x_10782) ;  /* 0x000000000004b947 */ /* 0x000fec0003800000 */
[----:B----4-:R4:W-:Y:S02]  /*7620*/  REDG.E.ADD.F32.FTZ.RN.STRONG.GPU desc[UR14][R66.64+0x500], R193 ;  /* 0x000500c1420079a6 */ /* 0x0109e4000c12f30e */
.L_x_10782:
[----:B------:R-:W-:Y:S05]  /*7630*/  BSYNC.RECONVERGENT B0 ;  /* 0x0000000000007941 */ /* 0x000fea0003800200 */
.L_x_10781:
[----:B----4-:R4:W0:Y:S01]  /*7640*/  LDS R193, [R156+0x1680] ;  /* 0x001680009cc17984 */ /* 0x0108220000000800 */
[----:B------:R-:W-:Y:S01]  /*7650*/  BSSY.RECONVERGENT B0, `(.L_x_10783) ;  /* 0x0000004000007945 */ /* 0x000fe20003800200 */
[----:B------:R-:W-:-:S03]  /*7660*/  LEA R62, R62, UR11, 0x2 ;  /* 0x0000000b3e3e7c11 */ /* 0x000fc6000f8e10ff */
[----:B------:R-:W-:Y:S05]  /*7670*/  @!P4 BRA `(.L_x_10784) ;  /* 0x000000000004c947 */ /* 0x000fea0003800000 */
[----:B0-----:R0:W-:Y:S02]  /*7680*/  REDG.E.ADD.F32.FTZ.RN.STRONG.GPU desc[UR14][R66.64+0x600], R193 ;  /* 0x000600c1420079a6 */ /* 0x0011e4000c12f30e */
.L_x_10784:
[----:B------:R-:W-:Y:S05]  /*7690*/  BSYNC.RECONVERGENT B0 ;  /* 0x0000000000007941 */ /* 0x000fea0003800200 */
.L_x_10783:
[----:B0-----:R0:W0:Y:S01]  /*76a0*/  LDS R193, [R62+0x1780] ;  /* 0x001780003ec17984 */ /* 0x0010220000000800 */
[----:B------:R-:W-:Y:S01]  /*76b0*/  BSSY.RECONVERGENT B0, `(.L_x_10785) ;  /* 0x0000005000007945 */ /* 0x000fe20003800200 */
[C---:B---3--:R-:W-:Y:S02]  /*76c0*/  IADD3 R178, PT, PT, R113.reuse, 0x200, RZ ;  /* 0x0000020071b27810 */ /* 0x048fe40007ffe0ff */
[----:B----4-:R-:W-:Y:S01]  /*76d0*/  IADD3 R156, PT, PT, R113, 0x240, RZ ;  /* 0x00000240719c7810 */ /* 0x010fe20007ffe0ff */
[----:B------:R-:W-:Y:S06]  /*76e0*/  @!P5 BRA `(.L_x_10786) ;  /* 0x000000000004d947 */ /* 0x000fec0003800000 */
[----:B0-----:R3:W-:Y:S02]  /*76f0*/  REDG.E.ADD.F32.FTZ.RN.STRONG.GPU desc[UR14][R66.64+0x700], R193 ;  /* 0x000700c1420079a6 */ /* 0x0017e4000c12f30e */
.L_x_10786:
[----:B------:R-:W-:Y:S05]  /*7700*/  BSYNC.RECONVERGENT B0 ;  /* 0x0000000000007941 */ /* 0x000fea0003800200 */
.L_x_10785:
[-C--:B0-----:R-:W-:Y:S01]  /*7710*/  LEA.HI R62, R178, R113.reuse, RZ, 0x1b ;  /* 0x00000071b23e7211 */ /* 0x081fe200078fd8ff */
[----:B------:R-:W-:Y:S01]  /*7720*/  BSSY.RECONVERGENT B0, `(.L_x_10787) ;  /* 0x0000010000007945 */ /* 0x000fe20003800200 */
[----:B------:R-:W-:Y:S02]  /*7730*/  ISETP.GE.AND P6, PT, R154, 0x201, PT ;  /* 0x000002019a00780c */ /* 0x000fe40003fc6270 */
[----:B------:R-:W-:Y:S02]  /*7740*/  LEA R62, R62, UR11, 0x2 ;  /* 0x0000000b3e3e7c11 */ /* 0x000fe4000f8e10ff */
[C---:B--2---:R-:W-:Y:S02]  /*7750*/  IADD3 R176, PT, PT, R113.reuse, 0x280, RZ ;  /* 0x0000028071b07810 */ /* 0x044fe40007ffe0ff */
[----:B------:R-:W-:Y:S01]  /*7760*/  LEA.HI R156, R156, R113, RZ, 0x1b ;  /* 0x000000719c9c7211 */ /* 0x000fe200078fd8ff */
[----:B---3--:R0:W2:Y:S01]  /*7770*/  LDS R193, [R62+0x1880] ;  /* 0x001880003ec17984 */ /* 0x0080a20000000800 */
        /* <DEDUP_REMOVED lines=9> */
[----:B--2---:R0:W-:Y:S02]  /*7810*/  REDG.E.ADD.F32.FTZ.RN.STRONG.GPU desc[UR14][R66.64+0x800], R193 ;  /* 0x000800c1420079a6 */ /* 0x0041e4000c12f30e */
.L_x_10788:
[----:B------:R-:W-:Y:S05]  /*7820*/  BSYNC.RECONVERGENT B0 ;  /* 0x0000000000007941 */ /* 0x000fea0003800200 */
.L_x_10787:
[----:B0-2---:R0:W2:Y:S01]  /*7830*/  LDS R193, [R156+0x1980] ;  /* 0x001980009cc17984 */ /* 0x0050a20000000800 */
[----:B------:R-:W-:Y:S01]  /*7840*/  BSSY.RECONVERGENT B0, `(.L_x_10789) ;  /* 0x0000006000007945 */ /* 0x000fe20003800200 */
[----:B------:R-:W-:Y:S02]  /*7850*/  IADD3 R62, PT, PT, R113, 0x300, RZ ;  /* 0x00000300713e7810 */ /* 0x000fe40007ffe0ff */
[----:B------:R-:W-:Y:S02]  /*7860*/  LEA.HI R178, R178, R113, RZ, 0x1b ;  /* 0x00000071b2b27211 */ /* 0x000fe400078fd8ff */
[----:B------:R-:W-:Y:S01]  /*7870*/  LEA R176, R176, UR11, 0x2 ;  /* 0x0000000bb0b07c11 */ /* 0x000fe2000f8e10ff */
[----:B------:R-:W-:Y:S06]  /*7880*/  @!P0 BRA `(.L_x_10790) ;  /* 0x0000000000048947 */ /* 0x000fec0003800000 */
[----:B--2---:R3:W-:Y:S02]  /*7890*/  REDG.E.ADD.F32.FTZ.RN.STRONG.GPU desc[UR14][R66.64+0x900], R193 ;  /* 0x000900c1420079a6 */ /* 0x0047e4000c12f30e */
.L_x_10790:
[----:B------:R-:W-:Y:S05]  /*78a0*/  BSYNC.RECONVERGENT B0 ;  /* 0x0000000000007941 */ /* 0x000fea0003800200 */
.L_x_10789:
[----:B--23--:R2:W3:Y:S01]  /*78b0*/  LDS R193, [R176+0x1a80] ;  /* 0x001a8000b0c17984 */ /* 0x00c4e20000000800 */
[----:B------:R-:W-:Y:S01]  /*78c0*/  BSSY.RECONVERGENT B0, `(.L_x_10791) ;  /* 0x0000006000007945 */ /* 0x000fe20003800200 */
[----:B0-----:R-:W-:Y:S02]  /*78d0*/  IADD3 R156, PT, PT, R113, 0x340, RZ ;  /* 0x00000340719c7810 */ /* 0x001fe40007ffe0ff */
[----:B------:R-:W-:Y:S02]  /*78e0*/  LEA.HI R62, R62, R113, RZ, 0x1b ;  /* 0x000000713e3e7211 */ /* 0x000fe400078fd8ff */
[----:B------:R-:W-:Y:S01]  /*78f0*/  LEA R178, R178, UR11, 0x2 ;  /* 0x0000000bb2b27c11 */ /* 0x000fe2000f8e10ff */
[----:B------:R-:W-:Y:S06]  /*7900*/  @!P2 BRA `(.L_x_10792) ;  /* 0x000000000004a947 */ /* 0x000fec0003800000 */
[----:B---3--:R0:W-:Y:S02]  /*7910*/  REDG.E.ADD.F32.FTZ.RN.STRONG.GPU desc[UR14][R66.64+0xa00], R193 ;  /* 0x000a00c1420079a6 */ /* 0x0081e4000c12f30e */
.L_x_10792:
[----:B------:R-:W-:Y:S05]  /*7920*/  BSYNC.RECONVERGENT B0 ;  /* 0x0000000000007941 */ /* 0x000fea0003800200 */
.L_x_10791:
[----:B0--3--:R0:W3:Y:S01]  /*7930*/  LDS R193, [R178+0x1b80] ;  /* 0x001b8000b2c17984 */ /* 0x0090e20000000800 */
[----:B------:R-:W-:Y:S01]  /*7940*/  BSSY.RECONVERGENT B0, `(.L_x_10793) ;  /* 0x0000005000007945 */ /* 0x000fe20003800200 */
[----:B------:R-:W-:Y:S02]  /*7950*/  LEA.HI R156, R156, R113, RZ, 0x1b ;  /* 0x000000719c9c7211 */ /* 0x000fe400078fd8ff */
[----:B------:R-:W-:Y:S01]  /*7960*/  LEA R62, R62, UR11, 0x2 ;  /* 0x0000000b3e3e7c11 */ /* 0x000fe2000f8e10ff */
[----:B------:R-:W-:Y:S06]  /*7970*/  @!P3 BRA `(.L_x_10794) ;  /* 0x000000000004b947 */ /* 0x000fec0003800000 */
[----:B---3--:R4:W-:Y:S02]  /*7980*/  REDG.E.ADD.F32.FTZ.RN.STRONG.GPU desc[UR14][R66.64+0xb00], R193 ;  /* 0x000b00c1420079a6 */ /* 0x0089e4000c12f30e */
.L_x_10794:
[----:B------:R-:W-:Y:S05]  /*7990*/  BSYNC.RECONVERGENT B0 ;  /* 0x0000000000007941 */ /* 0x000fea0003800200 */
.L_x_10793:
[----:B---34-:R3:W4:Y:S01]  /*79a0*/  LDS R193, [R62+0x1c80] ;  /* 0x001c80003ec17984 */ /* 0x0187220000000800 */
[----:B------:R-:W-:Y:S01]  /*79b0*/  BSSY.RECONVERGENT B0, `(.L_x_10795) ;  /* 0x0000004000007945 */ /* 0x000fe20003800200 */
[----:B--2---:R-:W-:-:S03]  /*79c0*/  LEA R176, R156, UR11, 0x2 ;  /* 0x0000000b9cb07c11 */ /* 0x004fc6000f8e10ff */
[----:B------:R-:W-:Y:S05]  /*79d0*/  @!P4 BRA `(.L_x_10796) ;  /* 0x000000000004c947 */ /* 0x000fea0003800000 */
[----:B----4-:R2:W-:Y:S02]  /*79e0*/  REDG.E.ADD.F32.FTZ.RN.STRONG.GPU desc[UR14][R66.64+0xc00], R193 ;  /* 0x000c00c1420079a6 */ /* 0x0105e4000c12f30e */
.L_x_10796:
[----:B------:R-:W-:Y:S05]  /*79f0*/  BSYNC.RECONVERGENT B0 ;  /* 0x0000000000007941 */ /* 0x000fea0003800200 */
.L_x_10795:
[----:B--2-4-:R2:W4:Y:S01]  /*7a00*/  LDS R193, [R176+0x1d80] ;  /* 0x001d8000b0c17984 */ /* 0x0145220000000800 */
[----:B------:R-:W-:Y:S01]  /*7a10*/  BSSY.RECONVERGENT B0, `(.L_x_10797) ;  /* 0x0000005000007945 */ /* 0x000fe20003800200 */
[C---:B---3--:R-:W-:Y:S02]  /*7a20*/  IADD3 R62, PT, PT, R113.reuse, 0x380, RZ ;  /* 0x00000380713e7810 */ /* 0x048fe40007ffe0ff */
[----:B------:R-:W-:Y:S01]  /*7a30*/  IADD3 R156, PT, PT, R113, 0x3c0, RZ ;  /* 0x000003c0719c7810 */ /* 0x000fe20007ffe0ff */
[----:B------:R-:W-:Y:S06]  /*7a40*/  @!P5 BRA `(.L_x_10798) ;  /* 0x000000000004d947 */ /* 0x000fec0003800000 */
[----:B----4-:R3:W-:Y:S02]  /*7a50*/  REDG.E.ADD.F32.FTZ.RN.STRONG.GPU desc[UR14][R66.64+0xd00], R193 ;  /* 0x000d00c1420079a6 */ /* 0x0107e4000c12f30e */
.L_x_10798:
[----:B------:R-:W-:Y:S05]  /*7a60*/  BSYNC.RECONVERGENT B0 ;  /* 0x0000000000007941 */ /* 0x000fea0003800200 */
.L_x_10797:
[-C--:B------:R-:W-:Y:S01]  /*7a70*/  LEA.HI R62, R62, R113.reuse, RZ, 0x1b ;  /* 0x000000713e3e7211 */ /* 0x080fe200078fd8ff */
[----:B------:R-:W-:Y:S01]  /*7a80*/  BSSY.RECONVERGENT B0, `(.L_x_10799) ;  /* 0x0000010000007945 */ /* 0x000fe20003800200 */
[----:B------:R-:W-:Y:S02]  /*7a90*/  ISETP.GE.AND P6, PT, R154, 0x381, PT ;  /* 0x000003819a00780c */ /* 0x000fe40003fc6270 */
[----:B------:R-:W-:Y:S02]  /*7aa0*/  LEA R62, R62, UR11, 0x2 ;  /* 0x0000000b3e3e7c11 */ /* 0x000fe4000f8e10ff */
[C---:B--2---:R-:W-:Y:S02]  /*7ab0*/  LOP3.LUT R176, R113.reuse, 0x400, RZ, 0xfc, !PT ;  /* 0x0000040071b07812 */ /* 0x044fe400078efcff */
[----:B------:R-:W-:Y:S01]  /*7ac0*/  LEA.HI R156, R156, R113, RZ, 0x1b ;  /* 0x000000719c9c7211 */ /* 0x000fe200078fd8ff */
[----:B---34-:R2:W3:Y:S01]  /*7ad0*/  LDS R193, [R62+0x1e80] ;  /* 0x001e80003ec17984 */ /* 0x0184e20000000800 */
[----:B0-----:R-:W-:-:S02]  /*7ae0*/  IADD3 R178, PT, PT, R113, 0x440, RZ ;  /* 0x0000044071b27810 */ /* 0x001fc40007ffe0ff */
[----:B------:R-:W-:Y:S02]  /*7af0*/  LEA.HI R176, R176, R113, RZ, 0x1b ;  /* 0x00000071b0b07211 */ /* 0x000fe400078fd8ff */
[----:B------:R-:W-:Y:S02]  /*7b00*/  LEA R156, R156, UR11, 0x2 ;  /* 0x0000000b9c9c7c11 */ /* 0x000fe4000f8e10ff */
[C---:B------:R-:W-:Y:S02]  /*7b10*/  ISETP.GE.AND P0, PT, R154.reuse, 0x3c1, PT ;  /* 0x000003c19a00780c */ /* 0x040fe40003f06270 */
[C---:B------:R-:W-:Y:S02]  /*7b20*/  ISETP.GE.AND P2, PT, R154.reuse, 0x401, PT ;  /* 0x000004019a00780c */ /* 0x040fe40003f46270 */
[C---:B------:R-:W-:Y:S02]  /*7b30*/  ISETP.GE.AND P3, PT, R154.reuse, 0x441, PT ;  /* 0x000004419a00780c */ /* 0x040fe40003f66270 */
[----:B------:R-:W-:-:S02]  /*7b40*/  ISETP.GE.AND P4, PT, R154, 0x481, PT ;  /* 0x000004819a00780c */ /* 0x000fc40003f86270 */
[----:B------:R-:W-:Y:S01]  /*7b50*/  ISETP.GE.AND P5, PT, R154, 0x4c1, PT ;  /* 0x000004c19a00780c */ /* 0x000fe20003fa6270 */
[----:B--2---:R-:W-:-:S12]  /*7b60*/  @!P6 BRA `(.L_x_10800) ;  /* 0x000000000004e947 */ /* 0x004fd80003800000 */
[----:B---3--:R0:W-:Y:S02]  /*7b70*/  REDG.E.ADD.F32.FTZ.RN.STRONG.GPU desc[UR14][R66.64+0xe00], R193 ;  /* 0x000e00c1420079a6 */ /* 0x0081e4000c12f30e */
.L_x_10800:
[----:B------:R-:W-:Y:S05]  /*7b80*/  BSYNC.RECONVERGENT B0 ;  /* 0x0000000000007941 */ /* 0x000fea0003800200 */
.L_x_10799:
[----:B0--3--:R0:W2:Y:S01]  /*7b90*/  LDS R193, [R156+0x1f80] ;  /* 0x001f80009cc17984 */ /* 0x0090a20000000800 */
[----:B------:R-:W-:Y:S01]  /*7ba0*/  BSSY.RECONVERGENT B0, `(.L_x_10801) ;  /* 0x0000006000007945 */ /* 0x000fe20003800200 */
[----:B------:R-:W-:Y:S02]  /*7bb0*/  IADD3 R62, PT, PT, R113, 0x480, RZ ;  /* 0x00000480713e7810 */ /* 0x000fe40007ffe0ff */
[----:B------:R-:W-:Y:S02]  /*7bc0*/  LEA.HI R178, R178, R113, RZ, 0x1b ;  /* 0x00000071b2b27211 */ /* 0x000fe400078fd8ff */
[----:B------:R-:W-:Y:S01]  /*7bd0*/  LEA R176, R176, UR11, 0x2 ;  /* 0x0000000bb0b07c11 */ /* 0x000fe2000f8e10ff */
[----:B------:R-:W-:Y:S06]  /*7be0*/  @!P0 BRA `(.L_x_10802) ;  /* 0x0000000000048947 */ /* 0x000fec0003800000 */
[----:B--2---:R3:W-:Y:S02]  /*7bf0*/  REDG.E.ADD.F32.FTZ.RN.STRONG.GPU desc[UR14][R66.64+0xf00], R193 ;  /* 0x000f00c1420079a6 */ /* 0x0047e4000c12f30e */
.L_x_10802:
[----:B------:R-:W-:Y:S05]  /*7c00*/  BSYNC.RECONVERGENT B0 ;  /* 0x0000000000007941 */ /* 0x000fea0003800200 */
.L_x_10801:
[----:B--23--:R2:W3:Y:S01]  /*7c10*/  LDS R193, [R176+0x2080] ;  /* 0x00208000b0c17984 */ /* 0x00c4e20000000800 */
[----:B------:R-:W-:Y:S01]  /*7c20*/  BSSY.RECONVERGENT B0, `(.L_x_10803) ;  /* 0x0000006000007945 */ /* 0x000fe20003800200 */
[----:B0-----:R-:W-:Y:S02]  /*7c30*/  IADD3 R156, PT, PT, R113, 0x4c0, RZ ;  /* 0x000004c0719c7810 */ /* 0x001fe40007ffe0ff */
[----:B------:R-:W-:Y:S02]  /*7c40*/  LEA.HI R62, R62, R113, RZ, 0x1b ;  /* 0x000000713e3e7211 */ /* 0x000fe400078fd8ff */
[----:B------:R-:W-:Y:S01]  /*7c50*/  LEA R178, R178, UR11, 0x2 ;  /* 0x0000000bb2b27c11 */ /* 0x000fe2000f8e10ff */
[----:B------:R-:W-:Y:S06]  /*7c60*/  @!P2 BRA `(.L_x_10804) ;  /* 0x000000000004a947 */ /* 0x000fec0003800000 */
[----:B---3--:R0:W-:Y:S02]  /*7c70*/  REDG.E.ADD.F32.FTZ.RN.STRONG.GPU desc[UR14][R66.64+0x1000], R193 ;  /* 0x001000c1420079a6 */ /* 0x0081e4000c12f30e */
.L_x_10804:
[----:B------:R-:W-:Y:S05]  /*7c80*/  BSYNC.RECONVERGENT B0 ;  /* 0x0000000000007941 */ /* 0x000fea0003800200 */
.L_x_10803:
[----:B0--3--:R0:W3:Y:S01]  /*7c90*/  LDS R193, [R178+0x2180] ;  /* 0x00218000b2c17984 */ /* 0x0090e20000000800 */
[----:B------:R-:W-:Y:S01]  /*7ca0*/  BSSY.RECONVERGENT B0, `(.L_x_10805) ;  /* 0x0000005000007945 */ /* 0x000fe20003800200 */
[----:B------:R-:W-:Y:S02]  /*7cb0*/  LEA.HI R156, R156, R113, RZ, 0x1b ;  /* 0x000000719c9c7211 */ /* 0x000fe400078fd8ff */
[----:B------:R-:W-:Y:S01]  /*7cc0*/  LEA R62, R62, UR11, 0x2 ;  /* 0x0000000b3e3e7c11 */ /* 0x000fe2000f8e10ff */
[----:B------:R-:W-:Y:S06]  /*7cd0*/  @!P3 BRA `(.L_x_10806) ;  /* 0x000000000004b947 */ /* 0x000fec0003800000 */
[----:B---3--:R4:W-:Y:S02]  /*7ce0*/  REDG.E.ADD.F32.FTZ.RN.STRONG.GPU desc[UR14][R66.64+0x1100], R193 ;  /* 0x001100c1420079a6 */ /* 0x0089e4000c12f30e */
.L_x_10806:
[----:B------:R-:W-:Y:S05]  /*7cf0*/  BSYNC.RECONVERGENT B0 ;  /* 0x0000000000007941 */ /* 0x000fea0003800200 */
.L_x_10805:
[----:B---34-:R3:W4:Y:S01]  /*7d00*/  LDS R193, [R62+0x2280] ;  /* 0x002280003ec17984 */ /* 0x0187220000000800 */
[----:B------:R-:W-:Y:S01]  /*7d10*/  BSSY.RECONVERGENT B0, `(.L_x_10807) ;  /* 0x0000004000007945 */ /* 0x000fe20003800200 */
[----:B--2---:R-:W-:-:S03]  /*7d20*/  LEA R176, R156, UR11, 0x2 ;  /* 0x0000000b9cb07c11 */ /* 0x004fc6000f8e10ff */
[----:B------:R-:W-:Y:S05]  /*7d30*/  @!P4 BRA `(.L_x_10808) ;  /* 0x000000000004c947 */ /* 0x000fea0003800000 */
[----:B----4-:R2:W-:Y:S02]  /*7d40*/  REDG.E.ADD.F32.FTZ.RN.STRONG.GPU desc[UR14][R66.64+0x1200], R193 ;  /* 0x001200c1420079a6 */ /* 0x0105e4000c12f30e */
.L_x_10808:
[----:B------:R-:W-:Y:S05]  /*7d50*/  BSYNC.RECONVERGENT B0 ;  /* 0x0000000000007941 */ /* 0x000fea0003800200 */
.L_x_10807:
[----:B--2-4-:R2:W4:Y:S01]  /*7d60*/  LDS R193, [R176+0x2380] ;  /* 0x00238000b0c17984 */ /* 0x0145220000000800 */
[----:B------:R-:W-:Y:S01]  /*7d70*/  BSSY.RECONVERGENT B0, `(.L_x_10809) ;  /* 0x0000005000007945 */ /* 0x000fe20003800200 */
[C---:B---3--:R-:W-:Y:S02]  /*7d80*/  IADD3 R62, PT, PT, R113.reuse, 0x500, RZ ;  /* 0x00000500713e7810 */ /* 0x048fe40007ffe0ff */
[----:B------:R-:W-:Y:S01]  /*7d90*/  IADD3 R156, PT, PT, R113, 0x540, RZ ;  /* 0x00000540719c7810 */ /* 0x000fe20007ffe0ff */
[----:B------:R-:W-:Y:S06]  /*7da0*/  @!P5 BRA `(.L_x_10810) ;  /* 0x000000000004d947 */ /* 0x000fec0003800000 */
[----:B----4-:R3:W-:Y:S02]  /*7db0*/  REDG.E.ADD.F32.FTZ.RN.STRONG.GPU desc[UR14][R66.64+0x1300], R193 ;  /* 0x001300c1420079a6 */ /* 0x0107e4000c12f30e */
.L_x_10810:
[----:B------:R-:W-:Y:S05]  /*7dc0*/  BSYNC.RECONVERGENT B0 ;  /* 0x0000000000007941 */ /* 0x000fea0003800200 */
.L_x_10809:
[-C--:B------:R-:W-:Y:S01]  /*7dd0*/  LEA.HI R62, R62, R113.reuse, RZ, 0x1b ;  /* 0x000000713e3e7211 */ /* 0x080fe200078fd8ff */
[----:B------:R-:W-:Y:S01]  /*7de0*/  BSSY.RECONVERGENT B0, `(.L_x_10811) ;  /* 0x0000010000007945 */ /* 0x000fe20003800200 */
[----:B------:R-:W-:Y:S02]  /*7df0*/  ISETP.GE.AND P6, PT, R154, 0x501, PT ;  /* 0x000005019a00780c */ /* 0x000fe40003fc6270 */
[----:B------:R-:W-:Y:S02]  /*7e00*/  LEA R62, R62, UR11, 0x2 ;  /* 0x0000000b3e3e7c11 */ /* 0x000fe4000f8e10ff */
[C---:B--2---:R-:W-:Y:S02]  /*7e10*/  IADD3 R176, PT, PT, R113.reuse, 0x580, RZ ;  /* 0x0000058071b07810 */ /* 0x044fe40007ffe0ff */
        /* <DEDUP_REMOVED lines=12> */
.L_x_10812:
[----:B------:R-:W-:Y:S05]  /*7ee0*/  BSYNC.RECONVERGENT B0 ;  /* 0x0000000000007941 */ /* 0x000fea0003800200 */
.L_x_10811:
[----:B0--3--:R0:W2:Y:S01]  /*7ef0*/  LDS R193, [R156+0x2580] ;  /* 0x002580009cc17984 */ /* 0x0090a20000000800 */
[----:B------:R-:W-:Y:S01]  /*7f00*/  BSSY.RECONVERGENT B0, `(.L_x_10813) ;  /* 0x0000006000007945 */ /* 0x000fe20003800200 */
[----:B------:R-:W-:Y:S02]  /*7f10*/  IADD3 R62, PT, PT, R113, 0x600, RZ ;  /* 0x00000600713e7810 */ /* 0x000fe40007ffe0ff */
[----:B------:R-:W-:Y:S02]  /*7f20*/  LEA.HI R178, R178, R113, RZ, 0x1b ;  /* 0x00000071b2b27211 */ /* 0x000fe400078fd8ff */
[----:B------:R-:W-:Y:S01]  /*7f30*/  LEA R176, R176, UR11, 0x2 ;  /* 0x0000000bb0b07c11 */ /* 0x000fe2000f8e10ff */
[----:B------:R-:W-:Y:S06]  /*7f40*/  @!P0 BRA `(.L_x_10814) ;  /* 0x0000000000048947 */ /* 0x000fec0003800000 */
[----:B--2---:R3:W-:Y:S02]  /*7f50*/  REDG.E.ADD.F32.FTZ.RN.STRONG.GPU desc[UR14][R66.64+0x1500], R193 ;  /* 0x001500c1420079a6 */ /* 0x0047e4000c12f30e */
.L_x_10814:
[----:B------:R-:W-:Y:S05]  /*7f60*/  BSYNC.RECONVERGENT B0 ;  /* 0x0000000000007941 */ /* 0x000fea0003800200 */
.L_x_10813:
[----:B--23--:R2:W3:Y:S01]  /*7f70*/  LDS R193, [R176+0x2680] ;  /* 0x00268000b0c17984 */ /* 0x00c4e20000000800 */
[----:B------:R-:W-:Y:S01]  /*7f80*/  BSSY.RECONVERGENT B0, `(.L_x_10815) ;  /* 0x0000006000007945 */ /* 0x000fe20003800200 */
[----:B0-----:R-:W-:Y:S02]  /*7f90*/  IADD3 R156, PT, PT, R113, 0x640, RZ ;  /* 0x00000640719c7810 */ /* 0x001fe40007ffe0ff */
[----:B------:R-:W-:Y:S02]  /*7fa0*/  LEA.HI R62, R62, R113, RZ, 0x1b ;  /* 0x000000713e3e7211 */ /* 0x000fe400078fd8ff */
[----:B------:R-:W-:Y:S01]  /*7fb0*/  LEA R178, R178, UR11, 0x2 ;  /* 0x0000000bb2b27c11 */ /* 0x000fe2000f8e10ff */
[----:B------:R-:W-:Y:S06]  /*7fc0*/  @!P2 BRA `(.L_x_10816) ;  /* 0x000000000004a947 */ /* 0x000fec0003800000 */
[----:B---3--:R0:W-:Y:S02]  /*7fd0*/  REDG.E.ADD.F32.FTZ.RN.STRONG.GPU desc[UR14][R66.64+0x1600], R193 ;  /* 0x001600c1420079a6 */ /* 0x0081e4000c12f30e */
.L_x_10816:
[----:B------:R-:W-:Y:S05]  /*7fe0*/  BSYNC.RECONVERGENT B0 ;  /* 0x0000000000007941 */ /* 0x000fea0003800200 */
.L_x_10815:
[----:B0--3--:R0:W3:Y:S01]  /*7ff0*/  LDS R193, [R178+0x2780] ;  /* 0x00278000b2c17984 */ /* 0x0090e20000000800 */
[----:B------:R-:W-:Y:S01]  /*8000*/  BSSY.RECONVERGENT B0, `(.L_x_10817) ;  /* 0x0000005000007945 */ /* 0x000fe20003800200 */
[----:B------:R-:W-:Y:S02]  /*8010*/  LEA.HI R156, R156, R113, RZ, 0x1b ;  /* 0x000000719c9c7211 */ /* 0x000fe400078fd8ff */
[----:B------:R-:W-:Y:S01]  /*8020*/  LEA R62, R62, UR11, 0x2 ;  /* 0x0000000b3e3e7c11 */ /* 0x000fe2000f8e10ff */
[----:B------:R-:W-:Y:S06]  /*8030*/  @!P3 BRA `(.L_x_10818) ;  /* 0x000000000004b947 */ /* 0x000fec0003800000 */
[----:B---3--:R4:W-:Y:S02]  /*8040*/  REDG.E.ADD.F32.FTZ.RN.STRONG.GPU desc[UR14][R66.64+0x1700], R193 ;  /* 0x001700c1420079a6 */ /* 0x0089e4000c12f30e */
.L_x_10818:
[----:B------:R-:W-:Y:S05]  /*8050*/  BSYNC.RECONVERGENT B0 ;  /* 0x0000000000007941 */ /* 0x000fea0003800200 */
.L_x_10817:
[----:B---34-:R3:W4:Y:S01]  /*8060*/  LDS R193, [R62+0x2880] ;  /* 0x002880003ec17984 */ /* 0x0187220000000800 */
[----:B------:R-:W-:Y:S01]  /*8070*/  BSSY.RECONVERGENT B0, `(.L_x_10819) ;  /* 0x0000004000007945 */ /* 0x000fe20003800200 */
[----:B--2---:R-:W-:-:S03]  /*8080*/  LEA R176, R156, UR11, 0x2 ;  /* 0x0000000b9cb07c11 */ /* 0x004fc6000f8e10ff */
[----:B------:R-:W-:Y:S05]  /*8090*/  @!P4 BRA `(.L_x_10820) ;  /* 0x000000000004c947 */ /* 0x000fea0003800000 */
[----:B----4-:R2:W-:Y:S02]  /*80a0*/  REDG.E.ADD.F32.FTZ.RN.STRONG.GPU desc[UR14][R66.64+0x1800], R193 ;  /* 0x001800c1420079a6 */ /* 0x0105e4000c12f30e */
.L_x_10820:
[----:B------:R-:W-:Y:S05]  /*80b0*/  BSYNC.RECONVERGENT B0 ;  /* 0x0000000000007941 */ /* 0x000fea0003800200 */
.L_x_10819:
[----:B--2-4-:R2:W4:Y:S01]  /*80c0*/  LDS R193, [R176+0x2980] ;  /* 0x00298000b0c17984 */ /* 0x0145220000000800 */
[----:B------:R-:W-:Y:S01]  /*80d0*/  BSSY.RECONVERGENT B0, `(.L_x_10821) ;  /* 0x0000005000007945 */ /* 0x000fe20003800200 */
[C---:B---3--:R-:W-:Y:S02]  /*80e0*/  IADD3 R62, PT, PT, R113.reuse, 0x680, RZ ;  /* 0x00000680713e7810 */ /* 0x048fe40007ffe0ff */
[----:B------:R-:W-:Y:S01]  /*80f0*/  IADD3 R156, PT, PT, R113, 0x6c0, RZ ;  /* 0x000006c0719c7810 */ /* 0x000fe20007ffe0ff */
[----:B------:R-:W-:Y:S06]  /*8100*/  @!P5 BRA `(.L_x_10822) ;  /* 0x000000000004d947 */ /* 0x000fec0003800000 */
[----:B----4-:R3:W-:Y:S02]  /*8110*/  REDG.E.ADD.F32.FTZ.RN.STRONG.GPU desc[UR14][R66.64+0x1900], R193 ;  /* 0x001900c1420079a6 */ /* 0x0107e4000c12f30e */
.L_x_10822:
[----:B------:R-:W-:Y:S05]  /*8120*/  BSYNC.RECONVERGENT B0 ;  /* 0x0000000000007941 */ /* 0x000fea0003800200 */
.L_x_10821:
        /* <DEDUP_REMOVED lines=17> */
.L_x_10824:
[----:B------:R-:W-:Y:S05]  /*8240*/  BSYNC.RECONVERGENT B0 ;  /* 0x0000000000007941 */ /* 0x000fea0003800200 */
.L_x_10823:
[----:B0--3--:R0:W2:Y:S01]  /*8250*/  LDS R193, [R156+0x2b80] ;  /* 0x002b80009cc17984 */ /* 0x0090a20000000800 */
[----:B------:R-:W-:Y:S01]  /*8260*/  BSSY.RECONVERGENT B0, `(.L_x_10825) ;  /* 0x0000006000007945 */ /* 0x000fe20003800200 */
[----:B------:R-:W-:Y:S02]  /*8270*/  IADD3 R62, PT, PT, R113, 0x780, RZ ;  /* 0x00000780713e7810 */ /* 0x000fe40007ffe0ff */
[----:B------:R-:W-:Y:S02]  /*8280*/  LEA.HI R178, R178, R113, RZ, 0x1b ;  /* 0x00000071b2b27211 */ /* 0x000fe400078fd8ff */
[----:B------:R-:W-:Y:S01]  /*8290*/  LEA R176, R176, UR11, 0x2 ;  /* 0x0000000bb0b07c11 */ /* 0x000fe2000f8e10ff */
[----:B------:R-:W-:Y:S06]  /*82a0*/  @!P0 BRA `(.L_x_10826) ;  /* 0x0000000000048947 */ /* 0x000fec0003800000 */
[----:B--2---:R3:W-:Y:S02]  /*82b0*/  REDG.E.ADD.F32.FTZ.RN.STRONG.GPU desc[UR14][R66.64+0x1b00], R193 ;  /* 0x001b00c1420079a6 */ /* 0x0047e4000c12f30e */
.L_x_10826:
[----:B------:R-:W-:Y:S05]  /*82c0*/  BSYNC.RECONVERGENT B0 ;  /* 0x0000000000007941 */ /* 0x000fea0003800200 */
.L_x_10825:
[----:B--23--:R2:W3:Y:S01]  /*82d0*/  LDS R193, [R176+0x2c80] ;  /* 0x002c8000b0c17984 */ /* 0x00c4e20000000800 */
[----:B------:R-:W-:Y:S01]  /*82e0*/  BSSY.RECONVERGENT B0, `(.L_x_10827) ;  /* 0x0000006000007945 */ /* 0x000fe20003800200 */
[----:B------:R-:W-:Y:S02]  /*82f0*/  IADD3 R154, PT, PT, R113, 0x7c0, RZ ;  /* 0x000007c0719a7810 */ /* 0x000fe40007ffe0ff */
[----:B------:R-:W-:Y:S02]  /*8300*/  LEA.HI R62, R62, R113, RZ, 0x1b ;  /* 0x000000713e3e7211 */ /* 0x000fe400078fd8ff */
[----:B------:R-:W-:Y:S01]  /*8310*/  LEA R178, R178, UR11, 0x2 ;  /* 0x0000000bb2b27c11 */ /* 0x000fe2000f8e10ff */
[----:B------:R-:W-:Y:S06]  /*8320*/  @!P2 BRA `(.L_x_10828) ;  /* 0x000000000004a947 */ /* 0x000fec0003800000 */
[----:B---3--:R4:W-:Y:S02]  /*8330*/  REDG.E.ADD.F32.FTZ.RN.STRONG.GPU desc[UR14][R66.64+0x1c00], R193 ;  /* 0x001c00c1420079a6 */ /* 0x0089e4000c12f30e */
.L_x_10828:
[----:B------:R-:W-:Y:S05]  /*8340*/  BSYNC.RECONVERGENT B0 ;  /* 0x0000000000007941 */ /* 0x000fea0003800200 */
.L_x_10827:
[----:B---34-:R3:W4:Y:S01]  /*8350*/  LDS R193, [R178+0x2d80] ;  /* 0x002d8000b2c17984 */ /* 0x0187220000000800 */
[----:B------:R-:W-:Y:S01]  /*8360*/  BSSY.RECONVERGENT B0, `(.L_x_10829) ;  /* 0x0000005000007945 */ /* 0x000fe20003800200 */
[----:B------:R-:W-:Y:S02]  /*8370*/  LEA.HI R154, R154, R113, RZ, 0x1b ;  /* 0x000000719a9a7211 */ /* 0x000fe400078fd8ff */
[----:B------:R-:W-:Y:S01]  /*8380*/  LEA R62, R62, UR11, 0x2 ;  /* 0x0000000b3e3e7c11 */ /* 0x000fe2000f8e10ff */
[----:B------:R-:W-:Y:S06]  /*8390*/  @!P3 BRA `(.L_x_10830) ;  /* 0x000000000004b947 */ /* 0x000fec0003800000 */
[----:B----4-:R4:W-:Y:S02]  /*83a0*/  REDG.E.ADD.F32.FTZ.RN.STRONG.GPU desc[UR14][R66.64+0x1d00], R193 ;  /* 0x001d00c1420079a6 */ /* 0x0109e4000c12f30e */
.L_x_10830:
[----:B------:R-:W-:Y:S05]  /*83b0*/  BSYNC.RECONVERGENT B0 ;  /* 0x0000000000007941 */ /* 0x000fea0003800200 */
.L_x_10829:
[----:B----4-:R4:W0:Y:S01]  /*83c0*/  LDS R193, [R62+0x2e80] ;  /* 0x002e80003ec17984 */ /* 0x0108220000000800 */
[----:B------:R-:W-:Y:S01]  /*83d0*/  BSSY.RECONVERGENT B0, `(.L_x_10831) ;  /* 0x0000004000007945 */ /* 0x000fe20003800200 */
[----:B------:R-:W-:-:S03]  /*83e0*/  LEA R154, R154, UR11, 0x2 ;  /* 0x0000000b9a9a7c11 */ /* 0x000fc6000f8e10ff */
[----:B------:R-:W-:Y:S05]  /*83f0*/  @!P4 BRA `(.L_x_10832) ;  /* 0x000000000004c947 */ /* 0x000fea0003800000 */
[----:B0-----:R0:W-:Y:S02]  /*8400*/  REDG.E.ADD.F32.FTZ.RN.STRONG.GPU desc[UR14][R66.64+0x1e00], R193 ;  /* 0x001e00c1420079a6 */ /* 0x0011e4000c12f30e */
.L_x_10832:
[----:B------:R-:W-:Y:S05]  /*8410*/  BSYNC.RECONVERGENT B0 ;  /* 0x0000000000007941 */ /* 0x000fea0003800200 */
.L_x_10831:
[----:B0-----:R0:W0:Y:S01]  /*8420*/  LDS R193, [R154+0x2f80] ;  /* 0x002f80009ac17984 */ /* 0x0010220000000800 */
[----:B------:R-:W-:Y:S04]  /*8430*/  BSSY.RECONVERGENT B0, `(.L_x_10833) ;  /* 0x0000003000007945 */ /* 0x000fe80003800200 */
[----:B------:R-:W-:Y:S05]  /*8440*/  @!P5 BRA `(.L_x_10834) ;  /* 0x000000000004d947 */ /* 0x000fea0003800000 */
[----:B0-----:R0:W-:Y:S02]  /*8450*/  REDG.E.ADD.F32.FTZ.RN.STRONG.GPU desc[UR14][R66.64+0x1f00], R193 ;  /* 0x001f00c1420079a6 */ /* 0x0011e4000c12f30e */
.L_x_10834:
[----:B------:R-:W-:Y:S05]  /*8460*/  BSYNC.RECONVERGENT B0 ;  /* 0x0000000000007941 */ /* 0x000fea0003800200 */
.L_x_10833:
[----:B------:R-:W-:Y:S01]  /*8470*/  FADD.FTZ R60, R63, R60 ;  /* 0x0000003c3f3c7221 */ /* 0x000fe20000010000 */
[----:B----4-:R-:W-:Y:S01]  /*8480*/  FFMA.FTZ R62, R96, R213, R65 ;  /* 0x000000d5603e7223 */ /* 0x010fe20000010041 */
[----:B------:R-:W-:Y:S01]  /*8490*/  FADD.FTZ R61, R152, R61 ;  /* 0x0000003d983d7221 */ /* 0x000fe20000010000 */
[----:B------:R-:W-:Y:S01]  /*84a0*/  FFMA.FTZ R63, R96, -R211, R238 ;  /* 0x800000d3603f7223 */ /* 0x000fe200000100ee */
[----:B------:R-:W-:Y:S01]  /*84b0*/  ISETP.GT.AND P0, PT, R53, 0x1e, PT ;  /* 0x0000001e3500780c */ /* 0x000fe20003f04270 */
[----:B------:R-:W4:Y:S01]  /*84c0*/  SHFL.DOWN PT, R65, R60, 0x1, 0x1f ;  /* 0x08201f003c417f89 */ /* 0x000f2200000e0000 */
[----:B------:R-:W-:Y:S01]  /*84d0*/  FFMA.FTZ R124, R215, R124, R126 ;  /* 0x0000007cd77c7223 */ /* 0x000fe2000001007e */
[----:B0-----:R-:W-:Y:S01]  /*84e0*/  FFMA.FTZ R66, R34, R125, R127 ;  /* 0x0000007d22427223 */ /* 0x001fe2000001007f */
[----:B------:R-:W-:Y:S01]  /*84f0*/  FMUL.FTZ R201, R164, R201 ;  /* 0x000000c9a4c97220 */ /* 0x000fe20000410000 */
[----:B------:R-:W0:Y:S01]  /*8500*/  SHFL.DOWN PT, R152, R61, 0x1, 0x1f ;  /* 0x08201f003d987f89 */ /* 0x000e2200000e0000 */
[----:B------:R-:W-:Y:S01]  /*8510*/  FFMA.FTZ R124, R37, R174, R124 ;  /* 0x000000ae257c7223 */ /* 0x000fe2000001007c */
[----:B------:R-:W-:Y:S01]  /*8520*/  FADD.FTZ R35, R66, R35 ;  /* 0x0000002342237221 */ /* 0x000fe20000010000 */
[----:B------:R-:W-:Y:S01]  /*8530*/  FMUL.FTZ R74, R74, R147 ;  /* 0x000000934a4a7220 */ /* 0x000fe20000410000 */
[----:B------:R-:W5:Y:S01]  /*8540*/  SHFL.DOWN PT, R67, R62, 0x1, 0x1f ;  /* 0x08201f003e437f89 */ /* 0x000f6200000e0000 */
[----:B------:R-:W-:Y:S01]  /*8550*/  FADD.FTZ R33, R124, R33 ;  /* 0x000000217c217221 */ /* 0x000fe20000010000 */
[----:B------:R-:W-:Y:S01]  /*8560*/  FFMA.FTZ R162, R162, R185, R201 ;  /* 0x000000b9a2a27223 */ /* 0x000fe200000100c9 */
[----:B------:R-:W-:Y:S01]  /*8570*/  FFMA.FTZ R74, R229, R142, R74 ;  /* 0x0000008ee54a7223 */ /* 0x000fe2000001004a */
[----:B------:R-:W1:Y:S01]  /*8580*/  SHFL.DOWN PT, R154, R63, 0x1, 0x1f ;  /* 0x08201f003f9a7f89 */ /* 0x000e6200000e0000 */
[----:B------:R-:W-:Y:S01]  /*8590*/  FMUL.FTZ R205, R122, R205 ;  /* 0x000000cd7acd7220 */ /* 0x000fe20000410000 */
[----:B------:R-:W-:Y:S01]  /*85a0*/  FMUL.FTZ R70, R70, R141 ;  /* 0x0000008d46467220 */ /* 0x000fe20000410000 */
[----:B------:R-:W-:Y:S01]  /*85b0*/  FFMA.FTZ R74, R43, R162, R74 ;  /* 0x000000a22b4a7223 */ /* 0x000fe2000001004a */
[----:B------:R-:W-:Y:S01]  /*85c0*/  ISETP.GT.AND P2, PT, R53, 0xf, PT ;  /* 0x0000000f3500780c */ /* 0x000fe20003f44270 */
[----:B------:R-:W-:Y:S01]  /*85d0*/  FFMA.FTZ R120, R120, R189, R205 ;  /* 0x000000bd78787223 */ /* 0x000fe200000100cd */
[----:B------:R-:W-:Y:S01]  /*85e0*/  FFMA.FTZ R70, R237, R134, R70 ;  /* 0x00000086ed467223 */ /* 0x000fe20000010046 */
[----:B------:R-:W-:Y:S01]  /*85f0*/  FADD.FTZ R27, R74, R27 ;  /* 0x0000001b4a1b7221 */ /* 0x000fe20000010000 */
        /* <DEDUP_REMOVED lines=8> */
[----:B0-----:R-:W-:Y:S01]  /*8680*/  @!P0 FADD.FTZ R61, R61, R152 ;  /* 0x000000983d3d8221 */ /* 0x001fe20000010000 */
[----:B------:R-:W0:Y:S01]  /*8690*/  SHFL.DOWN PT, R65, R60, 0x2, 0x1f ;  /* 0x08401f003c417f89 */ /* 0x000e2200000e0000 */
[----:B------:R-:W-:Y:S01]  /*86a0*/  FMUL.FTZ R118, R118, R151 ;  /* 0x0000009776767220 */ /* 0x000fe20000410000 */
[----:B------:R-:W-:Y:S01]  /*86b0*/  FMUL.FTZ R200, R163, R200 ;  /* 0x000000c8a3c87220 */ /* 0x000fe20000410000 */
        /* <DEDUP_REMOVED lines=50> */
[----:B0-----:R-:W-:Y:S01]  /*89e0*/  @!P0 FADD.FTZ R60, R60, R65 ;  /* 0x000000413c3c8221 */ /* 0x001fe20000010000 */
[----:B------:R-:W-:Y:S01]  /*89f0*/  FADD.FTZ R23, R70, R23 ;  /* 0x0000001746177221 */ /* 0x000fe20000010000 */
[----:B------:R-:W-:Y:S01]  /*8a00*/  BSSY.RECONVERGENT B0, `(.L_x_10835) ;  /* 0x0000032000007945 */ /* 0x000fe20003800200 */
[----:B------:R-:W-:Y:S01]  /*8a10*/  FFMA.FTZ R2, R81, R125, R2 ;  /* 0x0000007d51027223 */ /* 0x000fe20000010002 */
[----:B-1----:R-:W-:Y:S01]  /*8a20*/  @!P0 FADD.FTZ R61, R61, R66 ;  /* 0x000000423d3d8221 */ /* 0x002fe20000010000 */
[----:B------:R-:W0:Y:S01]  /*8a30*/  SHFL.DOWN PT, R65, R60, 0x8, 0x1f ;  /* 0x09001f003c417f89 */ /* 0x000e2200000e0000 */
[----:B------:R-:W-:Y:S01]  /*8a40*/  FFMA.FTZ R5, R78, R173, R5 ;  /* 0x000000ad4e057223 */ /* 0x000fe20000010005 */
[----:B------:R-:W-:Y:S01]  /*8a50*/  FADD.FTZ R32, R129, R32 ;  /* 0x0000002081207221 */ /* 0x000fe20000010000 */
[----:B----4-:R-:W-:Y:S01]  /*8a60*/  @!P0 FADD.FTZ R62, R62, R67 ;  /* 0x000000433e3e8221 */ /* 0x010fe20000010000 */
[----:B------:R-:W1:Y:S01]  /*8a70*/  SHFL.DOWN PT, R66, R61, 0x8, 0x1f ;  /* 0x09001f003d427f89 */ /* 0x000e6200000e0000 */
[----:B------:R-:W-:Y:S01]  /*8a80*/  FFMA.FTZ R4, R83, R174, R4 ;  /* 0x000000ae53047223 */ /* 0x000fe20000010004 */
[----:B------:R-:W-:Y:S01]  /*8a90*/  FFMA.FTZ R7, R80, R169, R7 ;  /* 0x000000a950077223 */ /* 0x000fe20000010007 */
[----:B-----5:R-:W-:Y:S01]  /*8aa0*/  @!P0 FADD.FTZ R63, R63, R124 ;  /* 0x0000007c3f3f8221 */ /* 0x020fe20000010000 */
[----:B------:R-:W4:Y:S01]  /*8ab0*/  SHFL.DOWN PT, R67, R62, 0x8, 0x1f ;  /* 0x09001f003e437f89 */ /* 0x000f2200000e0000 */
[----:B------:R-:W-:Y:S01]  /*8ac0*/  ISETP.GT.AND P0, PT, R53, 0x17, PT ;  /* 0x000000173500780c */ /* 0x000fe20003f04270 */
[----:B------:R-:W-:Y:S01]  /*8ad0*/  FFMA.FTZ R6, R85, R170, R6 ;  /* 0x000000aa55067223 */ /* 0x000fe20000010006 */
[----:B------:R-:W-:Y:S01]  /*8ae0*/  FADD.FTZ R30, R177, R30 ;  /* 0x0000001eb11e7221 */ /* 0x000fe20000010000 */
[----:B------:R-:W5:Y:S01]  /*8af0*/  SHFL.DOWN PT, R74, R63, 0x8, 0x1f ;  /* 0x09001f003f4a7f89 */ /* 0x000f6200000e0000 */
[----:B------:R-:W-:Y:S01]  /*8b00*/  FADD.FTZ R31, R130, R31 ;  /* 0x0000001f821f7221 */ /* 0x000fe20000010000 */
[----:B------:R-:W-:Y:S01]  /*8b10*/  FFMA.FTZ R9, R82, R165, R9 ;  /* 0x000000a552097223 */ /* 0x000fe20000010009 */
[----:B------:R-:W-:Y:S01]  /*8b20*/  FADD.FTZ R28, R119, R28 ;  /* 0x0000001c771c7221 */ /* 0x000fe20000010000 */
[----:B------:R-:W-:Y:S01]  /*8b30*/  FFMA.FTZ R8, R87, R166, R8 ;  /* 0x000000a657087223 */ /* 0x000fe20000010008 */
[----:B------:R-:W-:Y:S01]  /*8b40*/  FFMA.FTZ R11, R84, R161, R11 ;  /* 0x000000a1540b7223 */ /* 0x000fe2000001000b */
[----:B------:R-:W-:Y:S01]  /*8b50*/  FADD.FTZ R29, R118, R29 ;  /* 0x0000001d761d7221 */ /* 0x000fe20000010000 */
[----:B------:R-:W-:Y:S01]  /*8b60*/  FADD.FTZ R26, R75, R26 ;  /* 0x0000001a4b1a7221 */ /* 0x000fe20000010000 */
[----:B------:R-:W-:Y:S01]  /*8b70*/  FFMA.FTZ R10, R89, R162, R10 ;  /* 0x000000a2590a7223 */ /* 0x000fe2000001000a */
[----:B------:R-:W-:Y:S01]  /*8b80*/  FFMA.FTZ R13, R86, R157, R13 ;  /* 0x0000009d560d7223 */ /* 0x000fe2000001000d */
[----:B------:R-:W-:Y:S01]  /*8b90*/  FFMA.FTZ R12, R91, R158, R12 ;  /* 0x0000009e5b0c7223 */ /* 0x000fe2000001000c */
[----:B------:R-:W-:Y:S01]  /*8ba0*/  FADD.FTZ R24, R73, R24 ;  /* 0x0000001849187221 */ /* 0x000fe20000010000 */
[----:B0-----:R-:W-:Y:S01]  /*8bb0*/  @!P0 FADD.FTZ R60, R60, R65 ;  /* 0x000000413c3c8221 */ /* 0x001fe20000010000 */
[----:B------:R-:W-:Y:S01]  /*8bc0*/  FADD.FTZ R25, R72, R25 ;  /* 0x0000001948197221 */ /* 0x000fe20000010000 */
[----:B------:R-:W-:Y:S01]  /*8bd0*/  FFMA.FTZ R15, R88, R123, R15 ;  /* 0x0000007b580f7223 */ /* 0x000fe2000001000f */
[----:B------:R-:W-:Y:S01]  /*8be0*/  FFMA.FTZ R14, R93, R120, R14 ;  /* 0x000000785d0e7223 */ /* 0x000fe2000001000e */
[----:B-1----:R-:W-:Y:S01]  /*8bf0*/  @!P0 FADD.FTZ R61, R61, R66 ;  /* 0x000000423d3d8221 */ /* 0x002fe20000010000 */
[----:B------:R0:W1:Y:S01]  /*8c00*/  SHFL.DOWN PT, R65, R60, 0x10, 0x1f ;  /* 0x0a001f003c417f89 */ /* 0x00006200000e0000 */
[----:B------:R-:W-:Y:S01]  /*8c10*/  FADD.FTZ R22, R71, R22 ;  /* 0x0000001647167221 */ /* 0x000fe20000010000 */
[----:B------:R-:W-:Y:S01]  /*8c20*/  FFMA.FTZ R117, R117, R190, R206 ;  /* 0x000000be75757223 */ /* 0x000fe200000100ce */
[----:B----4-:R-:W-:Y:S01]  /*8c30*/  @!P0 FADD.FTZ R62, R62, R67 ;  /* 0x000000433e3e8221 */ /* 0x010fe20000010000 */
[----:B------:R0:W4:Y:S01]  /*8c40*/  SHFL.DOWN PT, R66, R61, 0x10, 0x1f ;  /* 0x0a001f003d427f89 */ /* 0x00012200000e0000 */
[----:B------:R-:W-:Y:S01]  /*8c50*/  FFMA.FTZ R69, R230, R135, R69 ;  /* 0x00000087e6457223 */ /* 0x000fe20000010045 */
[----:B-----5:R-:W-:-:S02]  /*8c60*/  @!P0 FADD.FTZ R63, R63, R74 ;  /* 0x0000004a3f3f8221 */ /* 0x020fc40000010000 */
        /* <DEDUP_REMOVED lines=11> */
.L_x_10836:
[----:B------:R-:W-:Y:S05]  /*8d20*/  BSYNC.RECONVERGENT B0 ;  /* 0x0000000000007941 */ /* 0x000fea0003800200 */
.L_x_10835:
        /* <DEDUP_REMOVED lines=10> */
[-C--:B------:R-:W-:Y:S01]  /*8dd0*/  FFMA.FTZ R64, R49, R112.reuse, R64 ;  /* 0x0000007031407223 */ /* 0x080fe20000010040 */
        /* <DEDUP_REMOVED lines=11> */
[----:B01--4-:R-:W0:Y:S01]  /*8e90*/  LDS.128 R64, [UR11+0x31a0] ;  /* 0x0031a00bff407984 */ /* 0x013e220008000c00 */
[----:B------:R-:W-:-:S04]  /*8ea0*/  ULEA UR10, UR6, UR11, 0x3 ;  /* 0x0000000b060a7291 */ /* 0x000fc8000f8e18ff */
[----:B------:R-:W-:-:S13]  /*8eb0*/  PLOP3.LUT P0, PT, PT, PT, UP0, 0x80, 0x8 ;  /* 0x000000000008781c */ /* 0x000fda0003f0f008 */
[----:B------:R-:W1:Y:S04]  /*8ec0*/  @P0 LDS.64 R68, [UR10+0x63e0] ;  /* 0x0063e00aff440984 */ /* 0x000e680008000a00 */
        /* <DEDUP_REMOVED lines=11> */
.L_x_10838:
[----:B------:R-:W-:Y:S05]  /*8f80*/  BSYNC.RECONVERGENT B0 ;  /* 0x0000000000007941 */ /* 0x000fea0003800200 */
.L_x_10837:
[----:B------:R-:W-:-:S04]  /*8f90*/  UIADD3 UR6, UPT, UPT, UR6, 0x1, URZ ;  /* 0x0000000106067890 */ /* 0x000fc8000fffe0ff */
[----:B------:R-:W-:-:S09]  /*8fa0*/  UISETP.GE.AND UP0, UPT, UR6, UR38, UPT ;  /* 0x000000260600728c */ /* 0x000fd2000bf06270 */
[----:B------:R-:W-:Y:S05]  /*8fb0*/  BRA.U !UP0, `(.L_x_10839) ;  /* 0xffffff8508207547 */ /* 0x000fea000b83ffff */
.L_x_10741:
[----:B------:R-:W-:Y:S01]  /*8fc0*/  BAR.SYNC.DEFER_BLOCKING 0x0 ;  /* 0x0000000000007b1d */ /* 0x000fe20000010000 */
[----:B------:R-:W-:Y:S01]  /*8fd0*/  F2FP.F16.F32.PACK_AB R37, R14, R17 ;  /* 0x000000110e25723e */ /* 0x000fe200000000ff */
[----:B------:R-:W-:Y:S01]  /*8fe0*/  UIADD3 UR6, UPT, UPT, UR9, -0x1, URZ ;  /* 0xffffffff09067890 */ /* 0x000fe2000fffe0ff */
[----:B------:R-:W-:Y:S01]  /*8ff0*/  F2FP.F16.F32.PACK_AB R36, R16, R19 ;  /* 0x000000131024723e */ /* 0x000fe200000000ff */
[----:B------:R-:W-:Y:S01]  /*9000*/  UIADD3 UR35, UP0, UPT, UR35, -0x1000, URZ ;  /* 0xfffff00023237890 */ /* 0x000fe2000ff1e0ff */
[----:B------:R-:W-:-:S03]  /*9010*/  F2FP.F16.F32.PACK_AB R38, R12, R15 ;  /* 0x0000000f0c26723e */ /* 0x000fc600000000ff */
[----:B------:R-:W5:Y:S01]  /*9020*/  S2UR UR16, SR_CTAID.X ;  /* 0x00000000001079c3 */ /* 0x000f620000002500 */
[----:B------:R-:W-:Y:S01]  /*9030*/  F2FP.F16.F32.PACK_AB R12, R8, R11 ;  /* 0x0000000b080c723e */ /* 0x000fe200000000ff */
[----:B------:R-:W0:Y:S01]  /*9040*/  S2R R0, SR_CTAID.Y ;  /* 0x0000000000007919 */ /* 0x000e220000002600 */
[----:B------:R-:W-:Y:S01]  /*9050*/  F2FP.F16.F32.PACK_AB R39, R10, R13 ;  /* 0x0000000d0a27723e */ /* 0x000fe200000000ff */
[----:B------:R-:W-:Y:S01]  /*9060*/  USHF.L.U32 UR10, UR6, 0xa, URZ ;  /* 0x0000000a060a7899 */ /* 0x000fe200080006ff */
[----:B------:R-:W-:Y:S01]  /*9070*/  F2FP.F16.F32.PACK_AB R15, R2, R5 ;  /* 0x00000005020f723e */ /* 0x000fe200000000ff */
[----:B------:R-:W1:Y:S01]  /*9080*/  S2R R8, SR_TID.X ;  /* 0x0000000000087919 */ /* 0x000e620000002100 */
[----:B------:R-:W-:Y:S01]  /*9090*/  F2FP.F16.F32.PACK_AB R14, R4, R7 ;  /* 0x00000007040e723e */ /* 0x000fe200000000ff */
[----:B------:R-:W5:Y:S01]  /*90a0*/  LDC.64 R16, c[0x0][0x4f8] ;  /* 0x00013e00ff107b82 */ /* 0x000f620000000a00 */
[----:B------:R-:W-:Y:S01]  /*90b0*/  F2FP.F16.F32.PACK_AB R13, R6, R9 ;  /* 0x00000009060d723e */ /* 0x000fe200000000ff */
[----:B------:R-:W-:-:S02]  /*90c0*/  USHF.R.S32.HI UR11, URZ, 0x1f, UR10 ;  /* 0x0000001fff0b7899 */ /* 0x000fc4000801140a */
[----:B------:R-:W-:Y:S01]  /*90d0*/  MOV R4, UR10 ;  /* 0x0000000a00047c02 */ /* 0x000fe20008000f00 */
[----:B------:R-:W0:Y:S01]  /*90e0*/  LDCU.64 UR12, c[0x0][0x500] ;  /* 0x0000a000ff0c77ac */ /* 0x000e220008000a00 */
[----:B------:R-:W-:Y:S01]  /*90f0*/  FADD.FTZ R6, R77, R18 ;  /* 0x000000124d067221 */ /* 0x000fe20000010000 */
[----:B------:R-:W-:Y:S01]  /*9100*/  F2FP.F16.F32.PACK_AB R19, R35, R32 ;  /* 0x000000202313723e */ /* 0x000fe200000000ff */
[----:B------:R-:W2:Y:S01]  /*9110*/  LDC.64 R10, c[0x0][0x550] ;  /* 0x00015400ff0a7b82 */ /* 0x000ea20000000a00 */
[----:B------:R-:W-:Y:S01]  /*9120*/  MOV R5, UR11 ;  /* 0x0000000b00057c02 */ /* 0x000fe20008000f00 */
[----:B------:R-:W-:Y:S01]  /*9130*/  STS.128 [R51], R36 ;  /* 0x0000002433007388 */ /* 0x000fe20000000c00 */
[----:B------:R-:W-:Y:S01]  /*9140*/  FADD.FTZ R7, R6, R21 ;  /* 0x0000001506077221 */ /* 0x000fe20000010000 */
[----:B------:R-:W-:Y:S01]  /*9150*/  UIADD3.X UR36, UPT, UPT, UR36, -0x1, URZ, UP0, !UPT ;  /* 0xffffffff24247890 */ /* 0x000fe200087fe4ff */
[----:B------:R-:W-:Y:S01]  /*9160*/  IADD3 R58, P1, PT, R58, -0x800, RZ ;  /* 0xfffff8003a3a7810 */ /* 0x000fe20007f3e0ff */
[----:B------:R3:W-:Y:S01]  /*9170*/  STS.128 [R51+0x10], R12 ;  /* 0x0000100c33007388 */ /* 0x0007e20000000c00 */
[----:B------:R-:W-:-:S03]  /*9180*/  NOP ;  /* 0x0000000000007918 */ /* 0x000fc60000000000 */
[----:B------:R-:W4:Y:S01]  /*9190*/  LDS.128 R40, [R52] ;  /* 0x0000000034287984 */ /* 0x000f220000000c00 */
[----:B------:R-:W4:Y:S01]  /*91a0*/  LDC.64 R48, c[0x0][0x518] ;  /* 0x00014600ff307b82 */ /* 0x000f220000000a00 */
[----:B------:R-:W4:Y:S01]  /*91b0*/  LDCU.64 UR10, c[0x0][0x520] ;  /* 0x0000a400ff0a77ac */ /* 0x000f220008000a00 */
[----:B-----5:R-:W-:Y:S01]  /*91c0*/  IMAD.WIDE.U32 R2, R16, UR16, R4 ;  /* 0x0000001010027c25 */ /* 0x020fe2000f8e0004 */
[----:B------:R-:W5:Y:S01]  /*91d0*/  LDS.128 R44, [R52+0x200] ;  /* 0x00020000342c7984 */ /* 0x000f620000000c00 */
[----:B------:R-:W-:Y:S01]  /*91e0*/  F2FP.F16.F32.PACK_AB R16, R29, R26 ;  /* 0x0000001a1d10723e */ /* 0x000fe200000000ff */
[----:B------:R-:W-:Y:S01]  /*91f0*/  UISETP.GT.AND UP0, UPT, UR9, 0x1, UPT ;  /* 0x000000010900788c */ /* 0x000fe2000bf04270 */
[----:B------:R-:W-:Y:S01]  /*9200*/  IMAD R3, R17, UR16, R3 ;  /* 0x0000001011037c24 */ /* 0x000fe2000f8e0203 */
[----:B------:R-:W-:Y:S01]  /*9210*/  F2FP.F16.F32.PACK_AB R17, R31, R28 ;  /* 0x0000001c1f11723e */ /* 0x000fe200000000ff */
[C---:B0-----:R-:W-:Y:S01]  /*9220*/  IMAD R9, R0.reuse, UR13, RZ ;  /* 0x0000000d00097c24 */ /* 0x041fe2000f8e02ff */
[----:B---3--:R-:W-:Y:S01]  /*9230*/  F2FP.F16.F32.PACK_AB R12, R21, R18 ;  /* 0x00000012150c723e */ /* 0x008fe200000000ff */
[----:B------:R-:W-:Y:S01]  /*9240*/  IMAD.WIDE.U32 R2, R0, UR12, R2 ;  /* 0x0000000c00027c25 */ /* 0x000fe2000f8e0002 */
[----:B------:R-:W-:Y:S01]  /*9250*/  F2FP.F16.F32.PACK_AB R13, R23, R20 ;  /* 0x00000014170d723e */ /* 0x000fe200000000ff */
[----:B------:R-:W0:Y:S01]  /*9260*/  LDC.64 R60, c[0x0][0x560] ;  /* 0x00015800ff3c7b82 */ /* 0x000e220000000a00 */
[----:B------:R-:W-:Y:S01]  /*9270*/  F2FP.F16.F32.PACK_AB R14, R25, R22 ;  /* 0x00000016190e723e */ /* 0x000fe200000000ff */
[----:B------:R-:W-:Y:S01]  /*9280*/  UIADD3 UR21, UP1, UPT, UR21, -0x800, URZ ;  /* 0xfffff80015157890 */ /* 0x000fe2000ff3e0ff */
[----:B------:R-:W-:Y:S01]  /*9290*/  IADD3 R3, PT, PT, R3, R9, RZ ;  /* 0x0000000903037210 */ /* 0x000fe20007ffe0ff */
[----:B------:R-:W-:Y:S01]  /*92a0*/  UMOV UR9, UR6 ;  /* 0x0000000600097c82 */ /* 0x000fe20008000000 */
[----:B-1----:R-:W-:Y:S01]  /*92b0*/  SHF.L.U32 R9, R8, 0x1, RZ ;  /* 0x0000000108097819 */ /* 0x002fe200000006ff */
[----:B------:R-:W-:Y:S01]  /*92c0*/  FADD.FTZ R8, R7, R20 ;  /* 0x0000001407087221 */ /* 0x000fe20000010000 */
[----:B--2---:R-:W-:Y:S01]  /*92d0*/  LEA R6, P0, R2, R10, 0x1 ;  /* 0x0000000a02067211 */ /* 0x004fe200078008ff */
[----:B------:R-:W-:Y:S01]  /*92e0*/  UIADD3.X UR34, UPT, UPT, UR34, -0x1, URZ, UP1, !UPT ;  /* 0xffffffff22227890 */ /* 0x000fe20008ffe4ff */
[----:B------:R-:W-:-:S02]  /*92f0*/  LOP3.LUT R9, R9, 0x7c0, RZ, 0xc0, !PT ;  /* 0x000007c009097812 */ /* 0x000fc400078ec0ff */
[----:B------:R-:W-:Y:S01]  /*9300*/  LEA.HI.X R7, R2, R11, R3, 0x1, P0 ;  /* 0x0000000b02077211 */ /* 0x000fe200000f0c03 */
[----:B------:R-:W-:Y:S01]  /*9310*/  FADD.FTZ R3, R8, R23 ;  /* 0x0000001708037221 */ /* 0x000fe20000010000 */
[----:B------:R-:W-:Y:S01]  /*9320*/  LOP3.LUT R11, R9, 0x1f, R76, 0xf8, !PT ;  /* 0x0000001f090b7812 */ /* 0x000fe200078ef84c */
[----:B----4-:R-:W-:Y:S01]  /*9330*/  IMAD.WIDE.U32 R4, R48, UR16, R4 ;  /* 0x0000001030047c25 */ /* 0x010fe2000f8e0004 */
[----:B------:R-:W-:-:S03]  /*9340*/  F2FP.F16.F32.PACK_AB R15, R27, R24 ;  /* 0x000000181b0f723e */ /* 0x000fc600000000ff */
[----:B------:R-:W-:Y:S01]  /*9350*/  FADD.FTZ R8, R3, R22 ;  /* 0x0000001603087221 */ /* 0x000fe20000010000 */
[----:B------:R-:W-:Y:S01]  /*9360*/  F2FP.F16.F32.PACK_AB R18, R33, R30 ;  /* 0x0000001e2112723e */ /* 0x000fe200000000ff */
[----:B------:R-:W-:Y:S01]  /*9370*/  IMAD.WIDE.U32 R2, R11, 0x10, R6 ;  /* 0x000000100b027825 */ /* 0x000fe200078e0006 */
[----:B------:R-:W-:-:S03]  /*9380*/  IADD3.X R59, PT, PT, R59, -0x1, RZ, P1, !PT ;  /* 0xffffffff3b3b7810 */ /* 0x000fc60000ffe4ff */
[----:B------:R-:W-:Y:S01]  /*9390*/  FADD.FTZ R25, R8, R25 ;  /* 0x0000001908197221 */ /* 0x000fe20000010000 */
[----:B------:R-:W-:Y:S02]  /*93a0*/  IMAD R5, R49, UR16, R5 ;  /* 0x0000001031057c24 */ /* 0x000fe4000f8e0205 */
[----:B------:R-:W-:Y:S02]  /*93b0*/  IMAD R7, R0, UR11, RZ ;  /* 0x0000000b00077c24 */ /* 0x000fe4000f8e02ff */
[----:B------:R-:W-:Y:S01]  /*93c0*/  FADD.FTZ R24, R25, R24 ;  /* 0x0000001819187221 */ /* 0x000fe20000010000 */
[----:B------:R-:W-:Y:S03]  /*93d0*/  STG.E.128 desc[UR14][R2.64], R40 ;  /* 0x0000002802007986 */ /* 0x000fe6000c101d0e */
[----:B------:R-:W-:Y:S01]  /*93e0*/  FADD.FTZ R27, R24, R27 ;  /* 0x0000001b181b7221 */ /* 0x000fe20000010000 */
[----:B-----5:R1:W-:Y:S03]  /*93f0*/  STG.E.128 desc[UR14][R2.64+0x200], R44 ;  /* 0x0002002c02007986 */ /* 0x0203e6000c101d0e */
[----:B------:R-:W-:Y:S01]  /*9400*/  FADD.FTZ R26, R27, R26 ;  /* 0x0000001a1b1a7221 */ /* 0x000fe20000010000 */
[----:B------:R-:W-:Y:S03]  /*9410*/  BAR.SYNC.DEFER_BLOCKING 0x0 ;  /* 0x0000000000007b1d */ /* 0x000fe60000010000 */
[----:B------:R-:W-:-:S04]  /*9420*/  FADD.FTZ R29, R26, R29 ;  /* 0x0000001d1a1d7221 */ /* 0x000fc80000010000 */
[----:B------:R-:W-:-:S04]  /*9430*/  FADD.FTZ R28, R29, R28 ;  /* 0x0000001c1d1c7221 */ /* 0x000fc80000010000 */
[----:B------:R-:W-:Y:S01]  /*9440*/  FADD.FTZ R31, R28, R31 ;  /* 0x0000001f1c1f7221 */ /* 0x000fe20000010000 */
[----:B-1----:R-:W-:-:S04]  /*9450*/  IMAD.WIDE.U32 R2, R0, UR10, R4 ;  /* 0x0000000a00027c25 */ /* 0x002fc8000f8e0004 */
[----:B------:R-:W-:Y:S01]  /*9460*/  FADD.FTZ R30, R31, R30 ;  /* 0x0000001e1f1e7221 */ /* 0x000fe20000010000 */
[----:B------:R-:W-:-:S03]  /*9470*/  IADD3 R3, PT, PT, R3, R7, RZ ;  /* 0x0000000703037210 */ /* 0x000fc60007ffe0ff */
[----:B------:R-:W-:Y:S01]  /*9480*/  FADD.FTZ R33, R30, R33 ;  /* 0x000000211e217221 */ /* 0x000fe20000010000 */
[C---:B0-----:R-:W-:Y:S01]  /*9490*/  LEA R4, P0, R2.reuse, R60, 0x1 ;  /* 0x0000003c02047211 */ /* 0x041fe200078008ff */
[----:B------:R-:W-:Y:S03]  /*94a0*/  STS.128 [R51], R12 ;  /* 0x0000000c33007388 */ /* 0x000fe60000000c00 */
[----:B------:R-:W-:Y:S01]  /*94b0*/  LEA.HI.X R5, R2, R61, R3, 0x1, P0 ;  /* 0x0000003d02057211 */ /* 0x000fe200000f0c03 */
[----:B------:R-:W-:Y:S01]  /*94c0*/  FADD.FTZ R32, R33, R32 ;  /* 0x0000002021207221 */ /* 0x000fe20000010000 */
[----:B------:R-:W-:Y:S01]  /*94d0*/  IADD3 R56, P0, PT, R56, -0x800, RZ ;  /* 0xfffff80038387810 */ /* 0x000fe20007f1e0ff */
[----:B------:R-:W-:Y:S01]  /*94e0*/  STS.128 [R51+0x10], R16 ;  /* 0x0000101033007388 */ /* 0x000fe20000000c00 */
[----:B------:R-:W-:-:S03]  /*94f0*/  NOP ;  /* 0x0000000000007918 */ /* 0x000fc60000000000 */
[----:B------:R-:W0:Y:S01]  /*9500*/  LDS.128 R20, [R52] ;  /* 0x0000000034147984 */ /* 0x000e220000000c00 */
[----:B------:R-:W-:-:S04]  /*9510*/  IMAD.WIDE.U32 R2, R11, 0x10, R4 ;  /* 0x000000100b027825 */ /* 0x000fc800078e0004 */
[----:B------:R-:W-:Y:S01]  /*9520*/  FADD.FTZ R77, R32, R35 ;  /* 0x00000023204d7221 */ /* 0x000fe20000010000 */
[----:B------:R-:W-:Y:S01]  /*9530*/  IADD3.X R57, PT, PT, R57, -0x1, RZ, P0, !PT ;  /* 0xffffffff39397810 */ /* 0x000fe200007fe4ff */
[----:B------:R-:W1:Y:S04]  /*9540*/  LDS.128 R36, [R52+0x200] ;  /* 0x0002000034247984 */ /* 0x000e680000000c00 */
[----:B0-----:R0:W-:Y:S04]  /*9550*/  STG.E.128 desc[UR14][R2.64], R20 ;  /* 0x0000001402007986 */ /* 0x0011e8000c101d0e */
[----:B-1----:R0:W-:Y:S01]  /*9560*/  STG.E.128 desc[UR14][R2.64+0x200], R36 ;  /* 0x0002002402007986 */ /* 0x0021e2000c101d0e */
[----:B------:R-:W-:Y:S05]  /*9570*/  BRA.U UP0, `(.L_x_10840) ;  /* 0xffffff7100f47547 */ /* 0x000fea000b83ffff */
.L_x_10740:
        /* <DEDUP_REMOVED lines=13> */
[----:B------:R-:W2:Y:S01]  /*9650*/  S2R R7, SR_TID.X ;  /* 0x0000000000077919 */ /* 0x000ea20000002100 */
[----:B0-----:R-:W-:-:S05]  /*9660*/  @P1 FADD R2, R2, R79 ;  /* 0x0000004f02021221 */ /* 0x001fca0000000000 */
[----:B------:R-:W0:Y:S01]  /*9670*/  SHFL.DOWN P1, R3, R2, 0x2, 0x1f ;  /* 0x08401f0002037f89 */ /* 0x000e220000020000 */
[----:B-1----:R-:W-:-:S13]  /*9680*/  ISETP.NE.AND P3, PT, R6, RZ, PT ;  /* 0x000000ff0600720c */ /* 0x002fda0003f65270 */
[----:B------:R-:W1:Y:S01]  /*9690*/  @!P3 S2R R13, SR_CgaCtaId ;  /* 0x00000000000db919 */ /* 0x000e620000008800 */
[----:B------:R-:W-:Y:S01]  /*96a0*/  @!P3 MOV R12, 0x400 ;  /* 0x00000400000cb802 */ /* 0x000fe20000000f00 */
[----:B0-----:R-:W-:Y:S01]  /*96b0*/  @P1 FADD R3, R2, R3 ;  /* 0x0000000302031221 */ /* 0x001fe20000000000 */
[----:B--2---:R-:W-:-:S04]  /*96c0*/  @!P3 SHF.R.U32.HI R2, RZ, 0x3, R7 ;  /* 0x00000003ff02b819 */ /* 0x004fc80000011607 */
        /* <DEDUP_REMOVED lines=15> */
[----:B------:R-:W-:-:S04]  /*97c0*/  LEA R2, P1, R0, R8, 0x2 ;  /* 0x0000000800027211 */ /* 0x000fc800078210ff */
[----:B0-----:R-:W-:Y:S01]  /*97d0*/  LEA.HI.X R3, R0, R9, RZ, 0x2, P1 ;  /* 0x0000000900037211 */ /* 0x001fe200008f14ff */
[----:B-1----:R-:W-:-:S09]  /*97e0*/  ULEA UR4, UR5, UR4, 0x18 ;  /* 0x0000000405047291 */ /* 0x002fd2000f8ec0ff */
[----:B------:R-:W0:Y:S02]  /*97f0*/  LDS R5, [UR4+0x3188] ;  /* 0x00318804ff057984 */ /* 0x000e240008000800 */
[----:B0-----:R-:W-:-:S05]  /*9800*/  FADD.FTZ R5, R6, R5 ;  /* 0x0000000506057221 */ /* 0x001fca0000010000 */
[----:B------:R1:W-:Y:S02]  /*9810*/  REDG.E.ADD.F32.FTZ.RN.STRONG.GPU desc[UR14][R2.64], R5 ;  /* 0x00000005020079a6 */ /* 0x0003e4000c12f30e */
.L_x_10842:
[----:B------:R-:W-:Y:S05]  /*9820*/  BSYNC.RECONVERGENT B0 ;  /* 0x0000000000007941 */ /* 0x000fea0003800200 */
.L_x_10841:
[----:B------:R-:W-:Y:S05]  /*9830*/  @!P0 BRA `(.L_x_10843) ;  /* 0x0000000000888947 */ /* 0x000fea0003800000 */
[----:B------:R-:W-:Y:S06]  /*9840*/  BAR.SYNC.DEFER_BLOCKING 0x0 ;  /* 0x0000000000007b1d */ /* 0x000fec0000010000 */
[----:B------:R-:W-:Y:S01]  /*9850*/  BSSY.RECONVERGENT B0, `(.L_x_10843) ;  /* 0x0000020000007945 */ /* 0x000fe20003800200 */
[----:B01----:R-:W0:Y:S01]  /*9860*/  SHFL.DOWN P0, R2, R77, 0x1, 0x1f ;  /* 0x08201f004d027f89 */ /* 0x003e220000000000 */
        /* <DEDUP_REMOVED lines=25> */
[----:B------:R-:W-:Y:S01]  /*9a00*/  LEA.HI.X R3, R0, R11, RZ, 0x2, P0 ;  /* 0x0000000b00037211 */ /* 0x000fe200000f14ff */
[----:B-1----:R-:W-:-:S09]  /*9a10*/  ULEA UR4, UR5, UR4, 0x18 ;  /* 0x0000000405047291 */ /* 0x002fd2000f8ec0ff */
[----:B------:R-:W1:Y:S02]  /*9a20*/  LDS R5, [UR4+0x3188] ;  /* 0x00318804ff057984 */ /* 0x000e640008000800 */
[----:B-1----:R-:W-:-:S05]  /*9a30*/  FADD.FTZ R5, R6, R5 ;  /* 0x0000000506057221 */ /* 0x002fca0000010000 */
[----:B------:R1:W-:Y:S02]  /*9a40*/  REDG.E.ADD.F32.FTZ.RN.STRONG.GPU desc[UR14][R2.64], R5 ;  /* 0x00000005020079a6 */ /* 0x0003e4000c12f30e */
.L_x_10844:
[----:B------:R-:W-:Y:S05]  /*9a50*/  BSYNC.RECONVERGENT B0 ;  /* 0x0000000000007941 */ /* 0x000fea0003800200 */
.L_x_10843:
[----:B------:R-:W-:Y:S05]  /*9a60*/  @P2 EXIT ;  /* 0x000000000000294d */ /* 0x000fea0003800000 */
[----:B------:R-:W0:Y:S01]  /*9a70*/  LDCU.64 UR8, c[0x0][0x4e8] ;  /* 0x00009d00ff0877ac */ /* 0x000e220008000a00 */
[----:B------:R-:W2:Y:S01]  /*9a80*/  S2UR UR5, SR_CgaCtaId ;  /* 0x00000000000579c3 */ /* 0x000ea20000008800 */
[----:B------:R-:W-:Y:S01]  /*9a90*/  BSSY.RECONVERGENT B0, `(.L_x_10845) ;  /* 0x0000028000007945 */ /* 0x000fe20003800200 */
[----:B------:R-:W3:Y:S01]  /*9aa0*/  LDCU.64 UR10, c[0x0][0x4a8] ;  /* 0x00009500ff0a77ac */ /* 0x000ee20008000a00 */
[----:B------:R-:W-:Y:S01]  /*9ab0*/  UMOV UR4, 0x400 ;  /* 0x0000040000047882 */ /* 0x000fe20000000000 */
[----:B------:R-:W4:Y:S01]  /*9ac0*/  LDCU UR6, c[0x0][0x360] ;  /* 0x00006c00ff0677ac */ /* 0x000f220008000800 */
[----:B------:R-:W1:Y:S01]  /*9ad0*/  LDCU.64 UR12, c[0x0][0x4b0] ;  /* 0x00009600ff0c77ac */ /* 0x000e620008000a00 */
[----:B------:R-:W1:Y:S01]  /*9ae0*/  LDCU.64 UR16, c[0x0][0x530] ;  /* 0x0000a600ff1077ac */ /* 0x000e620008000a00 */
[C---:B0-----:R-:W-:Y:S01]  /*9af0*/  IMAD.WIDE.U32 R6, R0.reuse, UR8, RZ ;  /* 0x0000000800067c25 */ /* 0x041fe2000f8e00ff */
[----:B------:R-:W0:Y:S03]  /*9b00*/  LDCU.64 UR18, c[0x0][0x4f0] ;  /* 0x00009e00ff1277ac */ /* 0x000e260008000a00 */
[C---:B---3--:R-:W-:Y:S01]  /*9b10*/  IMAD.WIDE.U32 R8, R0.reuse, UR10, RZ ;  /* 0x0000000a00087c25 */ /* 0x048fe2000f8e00ff */
[----:B------:R-:W3:Y:S03]  /*9b20*/  LDCU.64 UR20, c[0x0][0x540] ;  /* 0x0000a800ff1477ac */ /* 0x000ee60008000a00 */
[----:B------:R-:W-:-:S02]  /*9b30*/  IMAD R23, R0, UR9, R7 ;  /* 0x0000000900177c24 */ /* 0x000fc4000f8e0207 */
[----:B------:R-:W-:Y:S01]  /*9b40*/  IMAD R21, R0, UR11, R9 ;  /* 0x0000000b00157c24 */ /* 0x000fe2000f8e0209 */
[----:B-12-4-:R-:W-:-:S12]  /*9b50*/  ULEA UR4, UR5, UR4, 0x18 ;  /* 0x0000000405047291 */ /* 0x016fd8000f8ec0ff */
.L_x_10846:
[C---:B------:R-:W-:Y:S02]  /*9b60*/  LEA R0, R15.reuse, UR4, 0x3 ;  /* 0x000000040f007c11 */ /* 0x040fe4000f8e18ff */
[----:B------:R-:W-:Y:S02]  /*9b70*/  SHF.R.S32.HI R10, RZ, 0x1f, R15 ;  /* 0x0000001fff0a7819 */ /* 0x000fe4000001140f */
[----:B-1----:R-:W-:Y:S01]  /*9b80*/  MOV R2, R8 ;  /* 0x0000000800027202 */ /* 0x002fe20000000f00 */
[----:B------:R-:W1:Y:S01]  /*9b90*/  LDS.64 R16, [R0+0x5be0] ;  /* 0x005be00000107984 */ /* 0x000e620000000a00 */
[----:B------:R-:W-:Y:S01]  /*9ba0*/  MOV R3, R21 ;  /* 0x0000001500037202 */ /* 0x000fe20000000f00 */
[C---:B------:R-:W-:Y:S01]  /*9bb0*/  IMAD R14, R10.reuse, UR12, RZ ;  /* 0x0000000c0a0e7c24 */ /* 0x040fe2000f8e02ff */
[----:B------:R-:W-:Y:S01]  /*9bc0*/  MOV R4, R6 ;  /* 0x0000000600047202 */ /* 0x000fe20000000f00 */
[----:B------:R-:W2:Y:S01]  /*9bd0*/  LDS.64 R18, [R0+0x63e0] ;  /* 0x0063e00000127984 */ /* 0x000ea20000000a00 */
[----:B0-----:R-:W-:Y:S01]  /*9be0*/  IMAD R20, R10, UR18, RZ ;  /* 0x000000120a147c24 */ /* 0x001fe2000f8e02ff */
[----:B------:R-:W-:Y:S01]  /*9bf0*/  MOV R5, R23 ;  /* 0x0000001700057202 */ /* 0x000fe20000000f00 */
[----:B------:R-:W-:-:S04]  /*9c00*/  IMAD.WIDE.U32 R10, R15, UR12, R2 ;  /* 0x0000000c0f0a7c25 */ /* 0x000fc8000f8e0002 */
[C---:B------:R-:W-:Y:S01]  /*9c10*/  IMAD R3, R15.reuse, UR13, R14 ;  /* 0x0000000d0f037c24 */ /* 0x040fe2000f8e020e */
[----:B------:R-:W-:Y:S01]  /*9c20*/  LEA R2, P0, R10, UR16, 0x3 ;  /* 0x000000100a027c11 */ /* 0x000fe2000f8018ff */
[----:B------:R-:W-:-:S03]  /*9c30*/  IMAD.WIDE.U32 R12, R15, UR18, R4 ;  /* 0x000000120f0c7c25 */ /* 0x000fc6000f8e0004 */
[----:B------:R-:W-:Y:S01]  /*9c40*/  IADD3 R3, PT, PT, R11, R3, RZ ;  /* 0x000000030b037210 */ /* 0x000fe20007ffe0ff */
[C---:B------:R-:W-:Y:S01]  /*9c50*/  IMAD R5, R15.reuse, UR19, R20 ;  /* 0x000000130f057c24 */ /* 0x040fe2000f8e0214 */
[----:B------:R-:W-:Y:S02]  /*9c60*/  IADD3 R15, PT, PT, R15, UR6, RZ ;  /* 0x000000060f0f7c10 */ /* 0x000fe4000fffe0ff */
[----:B------:R-:W-:Y:S02]  /*9c70*/  LEA.HI.X R3, R10, UR17, R3, 0x3, P0 ;  /* 0x000000110a037c11 */ /* 0x000fe400080f1c03 */
[----:B------:R-:W-:Y:S02]  /*9c80*/  ISETP.GE.AND P0, PT, R15, UR7, PT ;  /* 0x000000070f007c0c */ /* 0x000fe4000bf06270 */
[----:B---3--:R-:W-:Y:S02]  /*9c90*/  LEA R4, P1, R12, UR20, 0x3 ;  /* 0x000000140c047c11 */ /* 0x008fe4000f8218ff */
[----:B------:R-:W-:-:S04]  /*9ca0*/  IADD3 R5, PT, PT, R13, R5, RZ ;  /* 0x000000050d057210 */ /* 0x000fc80007ffe0ff */
[----:B------:R-:W-:Y:S01]  /*9cb0*/  LEA.HI.X R5, R12, UR21, R5, 0x3, P1 ;  /* 0x000000150c057c11 */ /* 0x000fe200088f1c05 */
[----:B-1----:R1:W-:Y:S04]  /*9cc0*/  REDG.E.ADD.F32.FTZ.RN.STRONG.GPU desc[UR14][R2.64], R16 ;  /* 0x00000010020079a6 */ /* 0x0023e8000c12f30e */
[----:B------:R1:W-:Y:S04]  /*9cd0*/  REDG.E.ADD.F32.FTZ.RN.STRONG.GPU desc[UR14][R2.64+0x4], R17 ;  /* 0x00000411020079a6 */ /* 0x0003e8000c12f30e */
[----:B--2---:R1:W-:Y:S04]  /*9ce0*/  REDG.E.ADD.F32.FTZ.RN.STRONG.GPU desc[UR14][R4.64], R18 ;  /* 0x00000012040079a6 */ /* 0x0043e8000c12f30e */
[----:B------:R1:W-:Y:S01]  /*9cf0*/  REDG.E.ADD.F32.FTZ.RN.STRONG.GPU desc[UR14][R4.64+0x4], R19 ;  /* 0x00000413040079a6 */ /* 0x0003e2000c12f30e */
[----:B------:R-:W-:Y:S05]  /*9d00*/  @!P0 BRA `(.L_x_10846) ;  /* 0xfffffffc00948947 */ /* 0x000fea000383ffff */
[----:B------:R-:W-:Y:S05]  /*9d10*/  BSYNC.RECONVERGENT B0 ;  /* 0x0000000000007941 */ /* 0x000fea0003800200 */
.L_x_10845:
[----:B------:R-:W-:Y:S05]  /*9d20*/  EXIT ;  /* 0x000000000000794d */ /* 0x000fea0003800000 */
.L_x_10746:
[----:B------:R-:W-:Y:S01]  /*9d30*/  HFMA2 R235, -RZ, RZ, 0, 5.9604644775390625e-08 ;  /* 0x00000001ffeb7431 */ /* 0x000fe200000001ff */
[----:B------:R-:W-:Y:S02]  /*9d40*/  MOV R240, R69 ;  /* 0x0000004500f07202 */ /* 0x000fe40000000f00 */
[----:B------:R-:W-:Y:S02]  /*9d50*/  MOV R238, RZ ;  /* 0x000000ff00ee7202 */ /* 0x000fe40000000f00 */
[----:B------:R-:W-:-:S07]  /*9d60*/  MOV R241, 0xffffffff ;  /* 0xffffffff00f17802 */ /* 0x000fce0000000f00 */
[----:B01---5:R-:W-:Y:S05]  /*9d70*/  WARPSYNC.COLLECTIVE R241, `(.L_x_10847) ;  /* 0x00000000f1087348 */ /* 0x023fea0003c00000 */
[----:B------:R2:W3:Y:S02]  /*9d80*/  SHFL.UP P6, R236, R240, R235, R238 ;  /* 0x040000ebf0ec7389 */ /* 0x0004e400000c00ee */
[----:B0123-5:R-:W-:Y:S05]  /*9d90*/  ENDCOLLECTIVE ;  /* 0x000000000000791b */ /* 0x02ffea0003800000 */
.L_x_10847:
[----:B------:R-:W-:Y:S02]  /*9da0*/  MOV R240, R230 ;  /* 0x000000e600f07202 */ /* 0x000fe40000000f00 */
[----:B------:R-:W-:-:S07]  /*9db0*/  MOV R68, R236 ;  /* 0x000000ec00447202 */ /* 0x000fce0000000f00 */
[----:B------:R-:W-:Y:S05]  /*9dc0*/  WARPSYNC.COLLECTIVE R241, `(.L_x_10848) ;  /* 0x00000000f1087348 */ /* 0x000fea0003c00000 */
[----:B------:R0:W1:Y:S02]  /*9dd0*/  SHFL.UP P6, R236, R240, R235, R238 ;  /* 0x040000ebf0ec7389 */ /* 0x00006400000c00ee */
[----:B01----:R-:W-:Y:S05]  /*9de0*/  ENDCOLLECTIVE ;  /* 0x000000000000791b */ /* 0x003fea0003800000 */
.L_x_10848:
[----:B------:R-:W-:Y:S02]  /*9df0*/  MOV R240, R232 ;  /* 0x000000e800f07202 */ /* 0x000fe40000000f00 */
[----:B------:R-:W-:-:S07]  /*9e00*/  MOV R70, R236 ;  /* 0x000000ec00467202 */ /* 0x000fce0000000f00 */
[----:B------:R-:W-:Y:S05]  /*9e10*/  WARPSYNC.COLLECTIVE R241, `(.L_x_10849) ;  /* 0x00000000f1087348 */ /* 0x000fea0003c00000 */
[----:B------:R0:W1:Y:S02]  /*9e20*/  SHFL.UP P6, R236, R240, R235, R238 ;  /* 0x040000ebf0ec7389 */ /* 0x00006400000c00ee */
[----:B01----:R-:W-:Y:S05]  /*9e30*/  ENDCOLLECTIVE ;  /* 0x000000000000791b */ /* 0x003fea0003800000 */
.L_x_10849:
[----:B------:R-:W-:Y:S02]  /*9e40*/  MOV R240, R234 ;  /* 0x000000ea00f07202 */ /* 0x000fe40000000f00 */
[----:B------:R-:W-:-:S07]  /*9e50*/  MOV R71, R236 ;  /* 0x000000ec00477202 */ /* 0x000fce0000000f00 */
[----:B------:R-:W-:Y:S05]  /*9e60*/  WARPSYNC.COLLECTIVE R241, `(.L_x_10850) ;  /* 0x00000000f1087348 */ /* 0x000fea0003c00000 */
[----:B------:R0:W1:Y:S02]  /*9e70*/  SHFL.UP P6, R236, R240, R235, R238 ;  /* 0x040000ebf0ec7389 */ /* 0x00006400000c00ee */
[----:B01----:R-:W-:Y:S05]  /*9e80*/  ENDCOLLECTIVE ;  /* 0x000000000000791b */ /* 0x003fea0003800000 */
.L_x_10850:
        /* <DEDUP_REMOVED lines=15> */
.L_x_10851:
[----:B------:R-:W-:Y:S02]  /*9f80*/  MOV R240, R230 ;  /* 0x000000e600f07202 */ /* 0x000fe40000000f00 */
[----:B------:R-:W-:-:S07]  /*9f90*/  MOV R68, R236 ;  /* 0x000000ec00447202 */ /* 0x000fce0000000f00 */
[----:B------:R-:W-:Y:S05]  /*9fa0*/  WARPSYNC.COLLECTIVE R241, `(.L_x_10852) ;  /* 0x00000000f1087348 */ /* 0x000fea0003c00000 */
[----:B------:R0:W1:Y:S02]  /*9fb0*/  SHFL.UP P6, R236, R240, R235, R238 ;  /* 0x040000ebf0ec7389 */ /* 0x00006400000c00ee */
[----:B01----:R-:W-:Y:S05]  /*9fc0*/  ENDCOLLECTIVE ;  /* 0x000000000000791b */ /* 0x003fea0003800000 */
.L_x_10852:
[----:B------:R-:W-:Y:S02]  /*9fd0*/  MOV R240, R232 ;  /* 0x000000e800f07202 */ /* 0x000fe40000000f00 */
[----:B------:R-:W-:-:S07]  /*9fe0*/  MOV R70, R236 ;  /* 0x000000ec00467202 */ /* 0x000fce0000000f00 */
[----:B------:R-:W-:Y:S05]  /*9ff0*/  WARPSYNC.COLLECTIVE R241, `(.L_x_10853) ;  /* 0x00000000f1087348 */ /* 0x000fea0003c00000 */
[----:B------:R0:W1:Y:S02]  /*a000*/  SHFL.UP P6, R236, R240, R235, R238 ;  /* 0x040000ebf0ec7389 */ /* 0x00006400000c00ee */
[----:B01----:R-:W-:Y:S05]  /*a010*/  ENDCOLLECTIVE ;  /* 0x000000000000791b */ /* 0x003fea0003800000 */
.L_x_10853:
[----:B------:R-:W-:Y:S02]  /*a020*/  MOV R240, R234 ;  /* 0x000000ea00f07202 */ /* 0x000fe40000000f00 */
[----:B------:R-:W-:-:S07]  /*a030*/  MOV R71, R236 ;  /* 0x000000ec00477202 */ /* 0x000fce0000000f00 */
[----:B------:R-:W-:Y:S05]  /*a040*/  WARPSYNC.COLLECTIVE R241, `(.L_x_10854) ;  /* 0x00000000f1087348 */ /* 0x000fea0003c00000 */
[----:B------:R0:W1:Y:S02]  /*a050*/  SHFL.UP P6, R236, R240, R235, R238 ;  /* 0x040000ebf0ec7389 */ /* 0x00006400000c00ee */
[----:B01----:R-:W-:Y:S05]  /*a060*/  ENDCOLLECTIVE ;  /* 0x000000000000791b */ /* 0x003fea0003800000 */
.L_x_10854:
        /* <DEDUP_REMOVED lines=15> */
.L_x_10855:
[----:B------:R-:W-:Y:S02]  /*a160*/  MOV R240, R230 ;  /* 0x000000e600f07202 */ /* 0x000fe40000000f00 */
[----:B------:R-:W-:-:S07]  /*a170*/  MOV R68, R236 ;  /* 0x000000ec00447202 */ /* 0x000fce0000000f00 */
[----:B------:R-:W-:Y:S05]  /*a180*/  WARPSYNC.COLLECTIVE R241, `(.L_x_10856) ;  /* 0x00000000f1087348 */ /* 0x000fea0003c00000 */
[----:B------:R0:W1:Y:S02]  /*a190*/  SHFL.UP P6, R236, R240, R235, R238 ;  /* 0x040000ebf0ec7389 */ /* 0x00006400000c00ee */
[----:B01----:R-:W-:Y:S05]  /*a1a0*/  ENDCOLLECTIVE ;  /* 0x000000000000791b */ /* 0x003fea0003800000 */
.L_x_10856:
[----:B------:R-:W-:Y:S02]  /*a1b0*/  MOV R240, R232 ;  /* 0x000000e800f07202 */ /* 0x000fe40000000f00 */
[----:B------:R-:W-:-:S07]  /*a1c0*/  MOV R70, R236 ;  /* 0x000000ec00467202 */ /* 0x000fce0000000f00 */
[----:B------:R-:W-:Y:S05]  /*a1d0*/  WARPSYNC.COLLECTIVE R241, `(.L_x_10857) ;  /* 0x00000000f1087348 */ /* 0x000fea0003c00000 */
[----:B------:R0:W1:Y:S02]  /*a1e0*/  SHFL.UP P6, R236, R240, R235, R238 ;  /* 0x040000ebf0ec7389 */ /* 0x00006400000c00ee */
[----:B01----:R-:W-:Y:S05]  /*a1f0*/  ENDCOLLECTIVE ;  /* 0x000000000000791b */ /* 0x003fea0003800000 */
.L_x_10857:
[----:B------:R-:W-:Y:S02]  /*a200*/  MOV R240, R234 ;  /* 0x000000ea00f07202 */ /* 0x000fe40000000f00 */
[----:B------:R-:W-:-:S07]  /*a210*/  MOV R71, R236 ;  /* 0x000000ec00477202 */ /* 0x000fce0000000f00 */
[----:B------:R-:W-:Y:S05]  /*a220*/  WARPSYNC.COLLECTIVE R241, `(.L_x_10858) ;  /* 0x00000000f1087348 */ /* 0x000fea0003c00000 */
[----:B------:R0:W1:Y:S02]  /*a230*/  SHFL.UP P6, R236, R240, R235, R238 ;  /* 0x040000ebf0ec7389 */ /* 0x00006400000c00ee */
[----:B01----:R-:W-:Y:S05]  /*a240*/  ENDCOLLECTIVE ;  /* 0x000000000000791b */ /* 0x003fea0003800000 */
.L_x_10858:
        /* <DEDUP_REMOVED lines=15> */
.L_x_10859:
[----:B------:R-:W-:Y:S02]  /*a340*/  MOV R240, R230 ;  /* 0x000000e600f07202 */ /* 0x000fe40000000f00 */
[----:B------:R-:W-:-:S07]  /*a350*/  MOV R68, R236 ;  /* 0x000000ec00447202 */ /* 0x000fce0000000f00 */
[----:B------:R-:W-:Y:S05]  /*a360*/  WARPSYNC.COLLECTIVE R241, `(.L_x_10860) ;  /* 0x00000000f1087348 */ /* 0x000fea0003c00000 */
[----:B------:R0:W1:Y:S02]  /*a370*/  SHFL.UP P6, R236, R240, R235, R238 ;  /* 0x040000ebf0ec7389 */ /* 0x00006400000c00ee */
[----:B01----:R-:W-:Y:S05]  /*a380*/  ENDCOLLECTIVE ;  /* 0x000000000000791b */ /* 0x003fea0003800000 */
.L_x_10860:
[----:B------:R-:W-:Y:S02]  /*a390*/  MOV R240, R232 ;  /* 0x000000e800f07202 */ /* 0x000fe40000000f00 */
[----:B------:R-:W-:-:S07]  /*a3a0*/  MOV R70, R236 ;  /* 0x000000ec00467202 */ /* 0x000fce0000000f00 */
[----:B------:R-:W-:Y:S05]  /*a3b0*/  WARPSYNC.COLLECTIVE R241, `(.L_x_10861) ;  /* 0x00000000f1087348 */ /* 0x000fea0003c00000 */
[----:B------:R0:W1:Y:S02]  /*a3c0*/  SHFL.UP P6, R236, R240, R235, R238 ;  /* 0x040000ebf0ec7389 */ /* 0x00006400000c00ee */
[----:B01----:R-:W-:Y:S05]  /*a3d0*/  ENDCOLLECTIVE ;  /* 0x000000000000791b */ /* 0x003fea0003800000 */
.L_x_10861:
[----:B------:R-:W-:Y:S02]  /*a3e0*/  MOV R240, R234 ;  /* 0x000000ea00f07202 */ /* 0x000fe40000000f00 */
[----:B------:R-:W-:-:S07]  /*a3f0*/  MOV R71, R236 ;  /* 0x000000ec00477202 */ /* 0x000fce0000000f00 */
[----:B------:R-:W-:Y:S05]  /*a400*/  WARPSYNC.COLLECTIVE R241, `(.L_x_10862) ;  /* 0x00000000f1087348 */ /* 0x000fea0003c00000 */
[----:B------:R0:W1:Y:S02]  /*a410*/  SHFL.UP P6, R236, R240, R235, R238 ;  /* 0x040000ebf0ec7389 */ /* 0x00006400000c00ee */
[----:B01----:R-:W-:Y:S05]  /*a420*/  ENDCOLLECTIVE ;  /* 0x000000000000791b */ /* 0x003fea0003800000 */
.L_x_10862:
        /* <DEDUP_REMOVED lines=15> */
.L_x_10863:
[----:B------:R-:W-:Y:S02]  /*a520*/  MOV R240, R230 ;  /* 0x000000e600f07202 */ /* 0x000fe40000000f00 */
[----:B------:R-:W-:-:S07]  /*a530*/  MOV R68, R236 ;  /* 0x000000ec00447202 */ /* 0x000fce0000000f00 */
[----:B------:R-:W-:Y:S05]  /*a540*/  WARPSYNC.COLLECTIVE R241, `(.L_x_10864) ;  /* 0x00000000f1087348 */ /* 0x000fea0003c00000 */
[----:B------:R0:W1:Y:S02]  /*a550*/  SHFL.UP P6, R236, R240, R235, R238 ;  /* 0x040000ebf0ec7389 */ /* 0x00006400000c00ee */
[----:B01----:R-:W-:Y:S05]  /*a560*/  ENDCOLLECTIVE ;  /* 0x000000000000791b */ /* 0x003fea0003800000 */
.L_x_10864:
[----:B------:R-:W-:Y:S02]  /*a570*/  MOV R240, R232 ;  /* 0x000000e800f07202 */ /* 0x000fe40000000f00 */
[----:B------:R-:W-:-:S07]  /*a580*/  MOV R70, R236 ;  /* 0x000000ec00467202 */ /* 0x000fce0000000f00 */
[----:B------:R-:W-:Y:S05]  /*a590*/  WARPSYNC.COLLECTIVE R241, `(.L_x_10865) ;  /* 0x00000000f1087348 */ /* 0x000fea0003c00000 */
[----:B------:R0:W1:Y:S02]  /*a5a0*/  SHFL.UP P6, R236, R240, R235, R238 ;  /* 0x040000ebf0ec7389 */ /* 0x00006400000c00ee */
[----:B01----:R-:W-:Y:S05]  /*a5b0*/  ENDCOLLECTIVE ;  /* 0x000000000000791b */ /* 0x003fea0003800000 */
.L_x_10865:
[----:B------:R-:W-:Y:S02]  /*a5c0*/  MOV R240, R234 ;  /* 0x000000ea00f07202 */ /* 0x000fe40000000f00 */
[----:B------:R-:W-:-:S07]  /*a5d0*/  MOV R71, R236 ;  /* 0x000000ec00477202 */ /* 0x000fce0000000f00 */
[----:B------:R-:W-:Y:S05]  /*a5e0*/  WARPSYNC.COLLECTIVE R241, `(.L_x_10866) ;  /* 0x00000000f1087348 */ /* 0x000fea0003c00000 */
[----:B------:R0:W1:Y:S02]  /*a5f0*/  SHFL.UP P6, R236, R240, R235, R238 ;  /* 0x040000ebf0ec7389 */ /* 0x00006400000c00ee */
[----:B01----:R-:W-:Y:S05]  /*a600*/  ENDCOLLECTIVE ;  /* 0x000000000000791b */ /* 0x003fea0003800000 */
.L_x_10866:
[----:B------:R-:W-:Y:S05]  /*a610*/  BRA `(.L_x_10867) ;  /* 0xffffff90002c7947 */ /* 0x000fea000383ffff */
.L_x_10747:
        /* <DEDUP_REMOVED lines=8> */
.L_x_10869:
[----:B------:R-:W-:Y:S05]  /*a6a0*/  BSYNC B0 ;  /* 0x0000000000007941 */ /* 0x000fea0003800000 */
.L_x_10868:
[----:B------:R-:W-:Y:S05]  /*a6b0*/  BRA `(.L_x_10870) ;  /* 0xffffff9000387947 */ /* 0x000fea000383ffff */
.L_x_10748:
        /* <DEDUP_REMOVED lines=8> */
.L_x_10872:
[----:B------:R-:W-:Y:S05]  /*a740*/  BSYNC B0 ;  /* 0x0000000000007941 */ /* 0x000fea0003800000 */
.L_x_10871:
[----:B------:R-:W-:Y:S05]  /*a750*/  BRA `(.L_x_10873) ;  /* 0xffffff9000187947 */ /* 0x000fea000383ffff */
.L_x_10749:
        /* <DEDUP_REMOVED lines=8> */
.L_x_10875:
[----:B------:R-:W-:Y:S05]  /*a7e0*/  BSYNC B0 ;  /* 0x0000000000007941 */ /* 0x000fea0003800000 */
.L_x_10874:
[----:B------:R-:W-:Y:S05]  /*a7f0*/  BRA `(.L_x_10876) ;  /* 0xffffff8c00f87947 */ /* 0x000fea000383ffff */
.L_x_10750:
        /* <DEDUP_REMOVED lines=8> */
.L_x_10878:
[----:B------:R-:W-:Y:S05]  /*a880*/  BSYNC B0 ;  /* 0x0000000000007941 */ /* 0x000fea0003800000 */
.L_x_10877:
[----:B------:R-:W-:Y:S05]  /*a890*/  BRA `(.L_x_10879) ;  /* 0xffffff8c00d87947 */ /* 0x000fea000383ffff */
.L_x_10751:
        /* <DEDUP_REMOVED lines=8> */
.L_x_10881:
[----:B------:R-:W-:Y:S05]  /*a920*/  BSYNC B0 ;  /* 0x0000000000007941 */ /* 0x000fea0003800000 */
.L_x_10880:
        /* <DEDUP_REMOVED lines=10> */
.L_x_10882:
[----:B------:R-:W-:Y:S02]  /*a9d0*/  MOV R240, R232 ;  /* 0x000000e800f07202 */ /* 0x000fe40000000f00 */
[----:B------:R-:W-:-:S07]  /*a9e0*/  MOV R237, R236 ;  /* 0x000000ec00ed7202 */ /* 0x000fce0000000f00 */
[----:B------:R-:W-:Y:S05]  /*a9f0*/  WARPSYNC.COLLECTIVE R241, `(.L_x_10883) ;  /* 0x00000000f1087348 */ /* 0x000fea0003c00000 */
[----:B------:R0:W1:Y:S02]  /*aa00*/  SHFL.UP P6, R236, R240, R235, R238 ;  /* 0x040000ebf0ec7389 */ /* 0x00006400000c00ee */
[----:B01----:R-:W-:Y:S05]  /*aa10*/  ENDCOLLECTIVE ;  /* 0x000000000000791b */ /* 0x003fea0003800000 */
.L_x_10883:
[----:B------:R-:W-:Y:S02]  /*aa20*/  MOV R240, R234 ;  /* 0x000000ea00f07202 */ /* 0x000fe40000000f00 */
[----:B------:R-:W-:-:S07]  /*aa30*/  MOV R232, R236 ;  /* 0x000000ec00e87202 */ /* 0x000fce0000000f00 */
[----:B------:R-:W-:Y:S05]  /*aa40*/  WARPSYNC.COLLECTIVE R241, `(.L_x_10884) ;  /* 0x00000000f1087348 */ /* 0x000fea0003c00000 */
[----:B------:R0:W1:Y:S02]  /*aa50*/  SHFL.UP P6, R236, R240, R235, R238 ;  /* 0x040000ebf0ec7389 */ /* 0x00006400000c00ee */
[----:B01----:R-:W-:Y:S05]  /*aa60*/  ENDCOLLECTIVE ;  /* 0x000000000000791b */ /* 0x003fea0003800000 */
.L_x_10884:
[----:B------:R-:W-:Y:S02]  /*aa70*/  MOV R234, R236 ;  /* 0x000000ec00ea7202 */ /* 0x000fe40000000f00 */
[----:B------:R-:W-:-:S07]  /*aa80*/  MOV R236, R64 ;  /* 0x0000004000ec7202 */ /* 0x000fce0000000f00 */
[----:B------:R-:W-:Y:S05]  /*aa90*/  WARPSYNC.COLLECTIVE R241, `(.L_x_10885) ;  /* 0x00000000f1087348 */ /* 0x000fea0003c00000 */
[----:B------:R0:W1:Y:S02]  /*aaa0*/  SHFL.IDX P3, R68, R236, R71, R70 ;  /* 0x00000047ec447389 */ /* 0x0000640000060046 */
[----:B01----:R-:W-:Y:S05]  /*aab0*/  ENDCOLLECTIVE ;  /* 0x000000000000791b */ /* 0x003fea0003800000 */
.L_x_10885:
[----:B------:R-:W-:Y:S02]  /*aac0*/  MOV R236, R65 ;  /* 0x0000004100ec7202 */ /* 0x000fe40000000f00 */
[----:B------:R-:W-:-:S07]  /*aad0*/  MOV R64, R68 ;  /* 0x0000004400407202 */ /* 0x000fce0000000f00 */
[----:B------:R-:W-:Y:S05]  /*aae0*/  WARPSYNC.COLLECTIVE R241, `(.L_x_10886) ;  /* 0x00000000f1087348 */ /* 0x000fea0003c00000 */
[----:B------:R0:W1:Y:S02]  /*aaf0*/  SHFL.IDX P3, R68, R236, R71, R70 ;  /* 0x00000047ec447389 */ /* 0x0000640000060046 */
[----:B01----:R-:W-:Y:S05]  /*ab00*/  ENDCOLLECTIVE ;  /* 0x000000000000791b */ /* 0x003fea0003800000 */
.L_x_10886:
[----:B------:R-:W-:Y:S02]  /*ab10*/  MOV R236, R66 ;  /* 0x0000004200ec7202 */ /* 0x000fe40000000f00 */
[----:B------:R-:W-:-:S07]  /*ab20*/  MOV R238, R68 ;  /* 0x0000004400ee7202 */ /* 0x000fce0000000f00 */
[----:B------:R-:W-:Y:S05]  /*ab30*/  WARPSYNC.COLLECTIVE R241, `(.L_x_10887) ;  /* 0x00000000f1087348 */ /* 0x000fea0003c00000 */
[----:B------:R0:W1:Y:S02]  /*ab40*/  SHFL.IDX P3, R68, R236, R71, R70 ;  /* 0x00000047ec447389 */ /* 0x0000640000060046 */
[----:B01----:R-:W-:Y:S05]  /*ab50*/  ENDCOLLECTIVE ;  /* 0x000000000000791b */ /* 0x003fea0003800000 */
.L_x_10887:
[----:B------:R-:W-:Y:S02]  /*ab60*/  MOV R236, R67 ;  /* 0x0000004300ec7202 */ /* 0x000fe40000000f00 */
[----:B------:R-:W-:-:S07]  /*ab70*/  MOV R66, R68 ;  /* 0x0000004400427202 */ /* 0x000fce0000000f00 */
[----:B------:R-:W-:Y:S05]  /*ab80*/  WARPSYNC.COLLECTIVE R241, `(.L_x_10888) ;  /* 0x00000000f1087348 */ /* 0x000fea0003c00000 */
[----:B------:R0:W1:Y:S02]  /*ab90*/  SHFL.IDX P3, R68, R236, R71, R70 ;  /* 0x00000047ec447389 */ /* 0x0000640000060046 */
[----:B01----:R-:W-:Y:S05]  /*aba0*/  ENDCOLLECTIVE ;  /* 0x000000000000791b */ /* 0x003fea0003800000 */
.L_x_10888:
[----:B------:R-:W-:Y:S01]  /*abb0*/  MOV R67, R68 ;  /* 0x0000004400437202 */ /* 0x000fe20000000f00 */
[----:B------:R-:W-:Y:S06]  /*abc0*/  BRA `(.L_x_10889) ;  /* 0xffffff8c00347947 */ /* 0x000fec000383ffff */
.L_x_10753:
[----:B------:R-:W-:Y:S01]  /*abd0*/  HFMA2 R69, -RZ, RZ, 0, 5.9604644775390625e-08 ;  /* 0x00000001ff457431 */ /* 0x000fe200000001ff */
[----:B------:R-:W-:Y:S02]  /*abe0*/  MOV R68, R250 ;  /* 0x000000fa00447202 */ /* 0x000fe40000000f00 */
[----:B------:R-:W-:Y:S02]  /*abf0*/  MOV R252, 0x1f ;  /* 0x0000001f00fc7802 */ /* 0x000fe40000000f00 */
[----:B------:R-:W-:-:S07]  /*ac00*/  MOV R241, 0xffffffff ;  /* 0xffffffff00f17802 */ /* 0x000fce0000000f00 */
[----:B0-----:R-:W-:Y:S05]  /*ac10*/  WARPSYNC.COLLECTIVE R241, `(.L_x_10890) ;  /* 0x00000000f1087348 */ /* 0x001fea0003c00000 */
[----:B------:R1:W2:Y:S02]  /*ac20*/  SHFL.DOWN P0, R75, R68, R69, R252 ;  /* 0x08000045444b7389 */ /* 0x0002a400000000fc */
[----:B012---:R-:W-:Y:S05]  /*ac30*/  ENDCOLLECTIVE ;  /* 0x000000000000791b */ /* 0x007fea0003800000 */
.L_x_10890:
[----:B------:R-:W-:Y:S02]  /*ac40*/  MOV R68, R249 ;  /* 0x000000f900447202 */ /* 0x000fe40000000f00 */
[----:B------:R-:W-:-:S07]  /*ac50*/  MOV R70, R75 ;  /* 0x0000004b00467202 */ /* 0x000fce0000000f00 */
[----:B------:R-:W-:Y:S05]  /*ac60*/  WARPSYNC.COLLECTIVE R241, `(.L_x_10891) ;  /* 0x00000000f1087348 */ /* 0x000fea0003c00000 */
[----:B------:R0:W1:Y:S02]  /*ac70*/  SHFL.DOWN P0, R75, R68, R69, R252 ;  /* 0x08000045444b7389 */ /* 0x00006400000000fc */
[----:B01----:R-:W-:Y:S05]  /*ac80*/  ENDCOLLECTIVE ;  /* 0x000000000000791b */ /* 0x003fea0003800000 */
.L_x_10891:
[----:B------:R-:W-:Y:S02]  /*ac90*/  MOV R68, R248 ;  /* 0x000000f800447202 */ /* 0x000fe40000000f00 */
[----:B------:R-:W-:-:S07]  /*aca0*/  MOV R71, R75 ;  /* 0x0000004b00477202 */ /* 0x000fce0000000f00 */
[----:B------:R-:W-:Y:S05]  /*acb0*/  WARPSYNC.COLLECTIVE R241, `(.L_x_10892) ;  /* 0x00000000f1087348 */ /* 0x000fea0003c00000 */
[----:B------:R0:W1:Y:S02]  /*acc0*/  SHFL.DOWN P0, R75, R68, R69, R252 ;  /* 0x08000045444b7389 */ /* 0x00006400000000fc */
[----:B01----:R-:W-:Y:S05]  /*acd0*/  ENDCOLLECTIVE ;  /* 0x000000000000791b */ /* 0x003fea0003800000 */
.L_x_10892:
[----:B------:R-:W-:Y:S02]  /*ace0*/  MOV R68, R247 ;  /* 0x000000f700447202 */ /* 0x000fe40000000f00 */
[----:B------:R-:W-:-:S07]  /*acf0*/  MOV R72, R75 ;  /* 0x0000004b00487202 */ /* 0x000fce0000000f00 */
[----:B------:R-:W-:Y:S05]  /*ad00*/  WARPSYNC.COLLECTIVE R241, `(.L_x_10893) ;  /* 0x00000000f1087348 */ /* 0x000fea0003c00000 */
[----:B------:R0:W1:Y:S02]  /*ad10*/  SHFL.DOWN P0, R75, R68, R69, R252 ;  /* 0x08000045444b7389 */ /* 0x00006400000000fc */
[----:B01----:R-:W-:Y:S05]  /*ad20*/  ENDCOLLECTIVE ;  /* 0x000000000000791b */ /* 0x003fea0003800000 */
.L_x_10893:
[----:B------:R-:W-:Y:S05]  /*ad30*/  BRA `(.L_x_10894) ;  /* 0xffffff9c00b87947 */ /* 0x000fea000383ffff */
.L_x_10756:
        /* <DEDUP_REMOVED lines=8> */
.L_x_10896:
[----:B------:R-:W-:Y:S05]  /*adc0*/  BSYNC B0 ;  /* 0x0000000000007941 */ /* 0x000fea0003800000 */
.L_x_10895:
        /* <DEDUP_REMOVED lines=8> */
.L_x_10897:
[----:B------:R-:W-:Y:S02]  /*ae50*/  MOV R68, R248 ;  /* 0x000000f800447202 */ /* 0x000fe40000000f00 */
[----:B------:R-:W-:-:S07]  /*ae60*/  MOV R71, R75 ;  /* 0x0000004b00477202 */ /* 0x000fce0000000f00 */
[----:B------:R-:W-:Y:S05]  /*ae70*/  WARPSYNC.COLLECTIVE R241, `(.L_x_10898) ;  /* 0x00000000f1087348 */ /* 0x000fea0003c00000 */
[----:B------:R0:W1:Y:S02]  /*ae80*/  SHFL.DOWN P0, R75, R68, R69, R252 ;  /* 0x08000045444b7389 */ /* 0x00006400000000fc */
[----:B01----:R-:W-:Y:S05]  /*ae90*/  ENDCOLLECTIVE ;  /* 0x000000000000791b */ /* 0x003fea0003800000 */
.L_x_10898:
[----:B------:R-:W-:Y:S02]  /*aea0*/  MOV R68, R247 ;  /* 0x000000f700447202 */ /* 0x000fe40000000f00 */
[----:B------:R-:W-:-:S07]  /*aeb0*/  MOV R72, R75 ;  /* 0x0000004b00487202 */ /* 0x000fce0000000f00 */
[----:B------:R-:W-:Y:S05]  /*aec0*/  WARPSYNC.COLLECTIVE R241, `(.L_x_10899) ;  /* 0x00000000f1087348 */ /* 0x000fea0003c00000 */
[----:B------:R0:W1:Y:S02]  /*aed0*/  SHFL.DOWN P0, R75, R68, R69, R252 ;  /* 0x08000045444b7389 */ /* 0x00006400000000fc */
[----:B01----:R-:W-:Y:S05]  /*aee0*/  ENDCOLLECTIVE ;  /* 0x000000000000791b */ /* 0x003fea0003800000 */
.L_x_10899:
[----:B------:R-:W-:Y:S05]  /*aef0*/  BRA `(.L_x_10900) ;  /* 0xffffff9c00987947 */ /* 0x000fea000383ffff */
.L_x_10759:
        /* <DEDUP_REMOVED lines=8> */
.L_x_10902:
[----:B------:R-:W-:Y:S05]  /*af80*/  BSYNC B0 ;  /* 0x0000000000007941 */ /* 0x000fea0003800000 */
.L_x_10901:
        /* <DEDUP_REMOVED lines=8> */
.L_x_10903:
[----:B------:R-:W-:Y:S02]  /*b010*/  MOV R68, R248 ;  /* 0x000000f800447202 */ /* 0x000fe40000000f00 */
[----:B------:R-:W-:-:S07]  /*b020*/  MOV R71, R75 ;  /* 0x0000004b00477202 */ /* 0x000fce0000000f00 */
[----:B------:R-:W-:Y:S05]  /*b030*/  WARPSYNC.COLLECTIVE R241, `(.L_x_10904) ;  /* 0x00000000f1087348 */ /* 0x000fea0003c00000 */
[----:B------:R0:W1:Y:S02]  /*b040*/  SHFL.DOWN P0, R75, R68, R69, R252 ;  /* 0x08000045444b7389 */ /* 0x00006400000000fc */
[----:B01----:R-:W-:Y:S05]  /*b050*/  ENDCOLLECTIVE ;  /* 0x000000000000791b */ /* 0x003fea0003800000 */
.L_x_10904:
[----:B------:R-:W-:Y:S02]  /*b060*/  MOV R68, R247 ;  /* 0x000000f700447202 */ /* 0x000fe40000000f00 */
[----:B------:R-:W-:-:S07]  /*b070*/  MOV R72, R75 ;  /* 0x0000004b00487202 */ /* 0x000fce0000000f00 */
[----:B------:R-:W-:Y:S05]  /*b080*/  WARPSYNC.COLLECTIVE R241, `(.L_x_10905) ;  /* 0x00000000f1087348 */ /* 0x000fea0003c00000 */
[----:B------:R0:W1:Y:S02]  /*b090*/  SHFL.DOWN P0, R75, R68, R69, R252 ;  /* 0x08000045444b7389 */ /* 0x00006400000000fc */
[----:B01----:R-:W-:Y:S05]  /*b0a0*/  ENDCOLLECTIVE ;  /* 0x000000000000791b */ /* 0x003fea0003800000 */
.L_x_10905:
[----:B------:R-:W-:Y:S05]  /*b0b0*/  BRA `(.L_x_10906) ;  /* 0xffffff9c00787947 */ /* 0x000fea000383ffff */
.L_x_10762:
        /* <DEDUP_REMOVED lines=8> */
.L_x_10908:
[----:B------:R-:W-:Y:S05]  /*b140*/  BSYNC B0 ;  /* 0x0000000000007941 */ /* 0x000fea0003800000 */
.L_x_10907:
        /* <DEDUP_REMOVED lines=8> */
.L_x_10909:
[----:B------:R-:W-:Y:S02]  /*b1d0*/  MOV R68, R248 ;  /* 0x000000f800447202 */ /* 0x000fe40000000f00 */
[----:B------:R-:W-:-:S07]  /*b1e0*/  MOV R71, R75 ;  /* 0x0000004b00477202 */ /* 0x000fce0000000f00 */
[----:B------:R-:W-:Y:S05]  /*b1f0*/  WARPSYNC.COLLECTIVE R241, `(.L_x_10910) ;  /* 0x00000000f1087348 */ /* 0x000fea0003c00000 */
[----:B------:R0:W1:Y:S02]  /*b200*/  SHFL.DOWN P0, R75, R68, R69, R252 ;  /* 0x08000045444b7389 */ /* 0x00006400000000fc */
[----:B01----:R-:W-:Y:S05]  /*b210*/  ENDCOLLECTIVE ;  /* 0x000000000000791b */ /* 0x003fea0003800000 */
.L_x_10910:
[----:B------:R-:W-:Y:S02]  /*b220*/  MOV R68, R247 ;  /* 0x000000f700447202 */ /* 0x000fe40000000f00 */
[----:B------:R-:W-:-:S07]  /*b230*/  MOV R72, R75 ;  /* 0x0000004b00487202 */ /* 0x000fce0000000f00 */
[----:B------:R-:W-:Y:S05]  /*b240*/  WARPSYNC.COLLECTIVE R241, `(.L_x_10911) ;  /* 0x00000000f1087348 */ /* 0x000fea0003c00000 */
[----:B------:R0:W1:Y:S02]  /*b250*/  SHFL.DOWN P0, R75, R68, R69, R252 ;  /* 0x08000045444b7389 */ /* 0x00006400000000fc */
[----:B01----:R-:W-:Y:S05]  /*b260*/  ENDCOLLECTIVE ;  /* 0x000000000000791b */ /* 0x003fea0003800000 */
.L_x_10911:
[----:B------:R-:W-:Y:S05]  /*b270*/  BRA `(.L_x_10912) ;  /* 0xffffff9c00587947 */ /* 0x000fea000383ffff */
.L_x_10765:
        /* <DEDUP_REMOVED lines=8> */
.L_x_10914:
[----:B------:R-:W-:Y:S05]  /*b300*/  BSYNC B0 ;  /* 0x0000000000007941 */ /* 0x000fea0003800000 */
.L_x_10913:
        /* <DEDUP_REMOVED lines=8> */
.L_x_10915:
[----:B------:R-:W-:Y:S02]  /*b390*/  MOV R68, R248 ;  /* 0x000000f800447202 */ /* 0x000fe40000000f00 */
[----:B------:R-:W-:-:S07]  /*b3a0*/  MOV R71, R75 ;  /* 0x0000004b00477202 */ /* 0x000fce0000000f00 */
[----:B------:R-:W-:Y:S05]  /*b3b0*/  WARPSYNC.COLLECTIVE R241, `(.L_x_10916) ;  /* 0x00000000f1087348 */ /* 0x000fea0003c00000 */
[----:B------:R0:W1:Y:S02]  /*b3c0*/  SHFL.DOWN P0, R75, R68, R69, R252 ;  /* 0x08000045444b7389 */ /* 0x00006400000000fc */
[----:B01----:R-:W-:Y:S05]  /*b3d0*/  ENDCOLLECTIVE ;  /* 0x000000000000791b */ /* 0x003fea0003800000 */
.L_x_10916:
[----:B------:R-:W-:Y:S02]  /*b3e0*/  MOV R68, R247 ;  /* 0x000000f700447202 */ /* 0x000fe40000000f00 */
[----:B------:R-:W-:-:S07]  /*b3f0*/  MOV R72, R75 ;  /* 0x0000004b00487202 */ /* 0x000fce0000000f00 */
[----:B------:R-:W-:Y:S05]  /*b400*/  WARPSYNC.COLLECTIVE R241, `(.L_x_10917) ;  /* 0x00000000f1087348 */ /* 0x000fea0003c00000 */
[----:B------:R0:W1:Y:S02]  /*b410*/  SHFL.DOWN P0, R75, R68, R69, R252 ;  /* 0x08000045444b7389 */ /* 0x00006400000000fc */
[----:B01----:R-:W-:Y:S05]  /*b420*/  ENDCOLLECTIVE ;  /* 0x000000000000791b */ /* 0x003fea0003800000 */
.L_x_10917:
[----:B------:R-:W-:Y:S05]  /*b430*/  BRA `(.L_x_10918) ;  /* 0xffffff9c00387947 */ /* 0x000fea000383ffff */
.L_x_10768:
        /* <DEDUP_REMOVED lines=8> */
.L_x_10920:
[----:B------:R-:W-:Y:S05]  /*b4c0*/  BSYNC B0 ;  /* 0x0000000000007941 */ /* 0x000fea0003800000 */
.L_x_10919:
        /* <DEDUP_REMOVED lines=9> */
.L_x_10921:
[----:B------:R-:W-:Y:S02]  /*b560*/  MOV R236, R248 ;  /* 0x000000f800ec7202 */ /* 0x000fe40000000f00 */
[----:B------:R-:W-:-:S07]  /*b570*/  MOV R243, R68 ;  /* 0x0000004400f37202 */ /* 0x000fce0000000f00 */
[----:B------:R-:W-:Y:S05]  /*b580*/  WARPSYNC.COLLECTIVE R241, `(.L_x_10922) ;  /* 0x00000000f1087348 */ /* 0x000fea0003c00000 */
[----:B------:R0:W1:Y:S02]  /*b590*/  SHFL.IDX P3, R68, R236, R71, R70 ;  /* 0x00000047ec447389 */ /* 0x0000640000060046 */
[----:B01----:R-:W-:Y:S05]  /*b5a0*/  ENDCOLLECTIVE ;  /* 0x000000000000791b */ /* 0x003fea0003800000 */
.L_x_10922:
        /* <DEDUP_REMOVED lines=9> */
[-C--:B------:R-:W-:Y:S02]  /*b640*/  FFMA.FTZ R69, R63, R242.reuse, R72 ;  /* 0x000000f23f457223 */ /* 0x080fe40000010048 */
[----:B------:R-:W-:-:S07]  /*b650*/  FFMA.FTZ R243, R61, R242, R68 ;  /* 0x000000f23df37223 */ /* 0x000fce0000010044 */
[----:B------:R-:W-:Y:S05]  /*b660*/  WARPSYNC.COLLECTIVE R241, `(.L_x_10923) ;  /* 0x00000000f1087348 */ /* 0x000fea0003c00000 */
[----:B------:R0:W1:Y:S02]  /*b670*/  SHFL.IDX P3, R68, R236, R71, R70 ;  /* 0x00000047ec447389 */ /* 0x0000640000060046 */
[----:B01----:R-:W-:Y:S05]  /*b680*/  ENDCOLLECTIVE ;  /* 0x000000000000791b */ /* 0x003fea0003800000 */
.L_x_10923:
[----:B------:R-:W-:Y:S01]  /*b690*/  MOV R236, R60 ;  /* 0x0000003c00ec7202 */ /* 0x000fe20000000f00 */
[----:B------:R-:W-:Y:S01]  /*b6a0*/  FADD.FTZ R242, R68, R69 ;  /* 0x0000004544f27221 */ /* 0x000fe20000010000 */
[----:B------:R-:W-:Y:S01]  /*b6b0*/  HFMA2 R69, -RZ, RZ, 0, 5.9604644775390625e-08 ;  /* 0x00000001ff457431 */ /* 0x000fe200000001ff */
[----:B------:R-:W-:-:S07]  /*b6c0*/  MOV R68, R250 ;  /* 0x000000fa00447202 */ /* 0x000fce0000000f00 */
[----:B------:R-:W-:Y:S05]  /*b6d0*/  WARPSYNC.COLLECTIVE R241, `(.L_x_10924) ;  /* 0x00000000f1087348 */ /* 0x000fea0003c00000 */
[----:B------:R0:W1:Y:S02]  /*b6e0*/  SHFL.DOWN P0, R75, R68, R69, R252 ;  /* 0x08000045444b7389 */ /* 0x00006400000000fc */
[----:B01----:R-:W-:Y:S05]  /*b6f0*/  ENDCOLLECTIVE ;  /* 0x000000000000791b */ /* 0x003fea0003800000 */
.L_x_10924:
[----:B------:R-:W-:Y:S02]  /*b700*/  MOV R68, R249 ;  /* 0x000000f900447202 */ /* 0x000fe40000000f00 */
[----:B------:R-:W-:-:S07]  /*b710*/  MOV R72, R75 ;  /* 0x0000004b00487202 */ /* 0x000fce0000000f00 */
[----:B------:R-:W-:Y:S05]  /*b720*/  WARPSYNC.COLLECTIVE R241, `(.L_x_10925) ;  /* 0x00000000f1087348 */ /* 0x000fea0003c00000 */
[----:B------:R0:W1:Y:S02]  /*b730*/  SHFL.DOWN P0, R75, R68, R69, R252 ;  /* 0x08000045444b7389 */ /* 0x00006400000000fc */
[----:B01----:R-:W-:Y:S05]  /*b740*/  ENDCOLLECTIVE ;  /* 0x000000000000791b */ /* 0x003fea0003800000 */
.L_x_10925:
[----:B------:R-:W-:Y:S02]  /*b750*/  MOV R68, R248 ;  /* 0x000000f800447202 */ /* 0x000fe40000000f00 */
[----:B------:R-:W-:-:S07]  /*b760*/  MOV R73, R75 ;  /* 0x0000004b00497202 */ /* 0x000fce0000000f00 */
[----:B------:R-:W-:Y:S05]  /*b770*/  WARPSYNC.COLLECTIVE R241, `(.L_x_10926) ;  /* 0x00000000f1087348 */ /* 0x000fea0003c00000 */
[----:B------:R0:W1:Y:S02]  /*b780*/  SHFL.DOWN P0, R75, R68, R69, R252 ;  /* 0x08000045444b7389 */ /* 0x00006400000000fc */
[----:B01----:R-:W-:Y:S05]  /*b790*/  ENDCOLLECTIVE ;  /* 0x000000000000791b */ /* 0x003fea0003800000 */
.L_x_10926:
[----:B------:R-:W-:Y:S02]  /*b7a0*/  MOV R68, R247 ;  /* 0x000000f700447202 */ /* 0x000fe40000000f00 */
[----:B------:R-:W-:-:S07]  /*b7b0*/  MOV R74, R75 ;  /* 0x0000004b004a7202 */ /* 0x000fce0000000f00 */
[----:B------:R-:W-:Y:S05]  /*b7c0*/  WARPSYNC.COLLECTIVE R241, `(.L_x_10927) ;  /* 0x00000000f1087348 */ /* 0x000fea0003c00000 */
[----:B------:R0:W1:Y:S02]  /*b7d0*/  SHFL.DOWN P0, R75, R68, R69, R252 ;  /* 0x08000045444b7389 */ /* 0x00006400000000fc */
[----:B01----:R-:W-:Y:S05]  /*b7e0*/  ENDCOLLECTIVE ;  /* 0x000000000000791b */ /* 0x003fea0003800000 */
.L_x_10927:
[----:B------:R-:W-:Y:S05]  /*b7f0*/  WARPSYNC.COLLECTIVE R241, `(.L_x_10928) ;  /* 0x00000000f1087348 */ /* 0x000fea0003c00000 */
[----:B------:R0:W1:Y:S02]  /*b800*/  SHFL.IDX P3, R68, R236, R71, R70 ;  /* 0x00000047ec447389 */ /* 0x0000640000060046 */
[----:B01----:R-:W-:Y:S05]  /*b810*/  ENDCOLLECTIVE ;  /* 0x000000000000791b */ /* 0x003fea0003800000 */
.L_x_10928:
[----:B------:R-:W-:Y:S02]  /*b820*/  MOV R236, R61 ;  /* 0x0000003d00ec7202 */ /* 0x000fe40000000f00 */
[----:B------:R-:W-:-:S07]  /*b830*/  MOV R246, R68 ;  /* 0x0000004400f67202 */ /* 0x000fce0000000f00 */
[----:B------:R-:W-:Y:S05]  /*b840*/  WARPSYNC.COLLECTIVE R241, `(.L_x_10929) ;  /* 0x00000000f1087348 */ /* 0x000fea0003c00000 */
[----:B------:R0:W1:Y:S02]  /*b850*/  SHFL.IDX P3, R68, R236, R71, R70 ;  /* 0x00000047ec447389 */ /* 0x0000640000060046 */
[----:B01----:R-:W-:Y:S05]  /*b860*/  ENDCOLLECTIVE ;  /* 0x000000000000791b */ /* 0x003fea0003800000 */
.L_x_10929:
[----:B------:R-:W-:Y:S02]  /*b870*/  MOV R236, R62 ;  /* 0x0000003e00ec7202 */ /* 0x000fe40000000f00 */
[----:B------:R-:W-:-:S07]  /*b880*/  MOV R69, R68 ;  /* 0x0000004400457202 */ /* 0x000fce0000000f00 */
[----:B------:R-:W-:Y:S05]  /*b890*/  WARPSYNC.COLLECTIVE R241, `(.L_x_10930) ;  /* 0x00000000f1087348 */ /* 0x000fea0003c00000 */
[----:B------:R0:W1:Y:S02]  /*b8a0*/  SHFL.IDX P3, R68, R236, R71, R70 ;  /* 0x00000047ec447389 */ /* 0x0000640000060046 */
[----:B01----:R-:W-:Y:S05]  /*b8b0*/  ENDCOLLECTIVE ;  /* 0x000000000000791b */ /* 0x003fea0003800000 */
.L_x_10930:
[----:B------:R-:W-:Y:S02]  /*b8c0*/  MOV R236, R63 ;  /* 0x0000003f00ec7202 */ /* 0x000fe40000000f00 */
[----:B------:R-:W-:-:S07]  /*b8d0*/  MOV R251, R68 ;  /* 0x0000004400fb7202 */ /* 0x000fce0000000f00 */
[----:B------:R-:W-:Y:S05]  /*b8e0*/  WARPSYNC.COLLECTIVE R241, `(.L_x_10931) ;  /* 0x00000000f1087348 */ /* 0x000fea0003c00000 */
[----:B------:R0:W1:Y:S02]  /*b8f0*/  SHFL.IDX P3, R68, R236, R71, R70 ;  /* 0x00000047ec447389 */ /* 0x0000640000060046 */
[----:B01----:R-:W-:Y:S05]  /*b900*/  ENDCOLLECTIVE ;  /* 0x000000000000791b */ /* 0x003fea0003800000 */
.L_x_10931:
[----:B------:R-:W-:Y:S02]  /*b910*/  MOV R252, R68 ;  /* 0x0000004400fc7202 */ /* 0x000fe40000000f00 */
[----:B------:R-:W-:Y:S01]  /*b920*/  MOV R68, R246 ;  /* 0x000000f600447202 */ /* 0x000fe20000000f00 */
[----:B------:R-:W-:Y:S06]  /*b930*/  BRA `(.L_x_10932) ;  /* 0xffffff9800947947 */ /* 0x000fec000383ffff */
.L_x_10933:
        /* <DEDUP_REMOVED lines=12> */
.L_x_18719:


//--------------------- .text._Z25selective_scan_bwd_kernelI32Selective_Scan_bwd_kernel_traitsILi64ELi16ELb1ELb1ELb0ELb0ELb1EN3c104HalfENS1_7complexIfEEEEv12SSMParamsBwd --------------------------
	.section	.text._Z25selective_scan_bwd_kernelI32Selective_Scan_bwd_kernel_traitsILi64ELi16ELb1ELb1ELb0ELb0ELb1EN3c104HalfENS1_7complexIfEEEEv12SSMParamsBwd,"ax",@progbits
	.align	128
        .global         _Z25selective_scan_bwd_kernelI32Selective_Scan_bwd_kernel_traitsILi64ELi16ELb1ELb1ELb0ELb0ELb1EN3c104HalfENS1_7complexIfEEEEv12SSMParamsBwd
        .type           _Z25selective_scan_bwd_kernelI32Selective_Scan_bwd_kernel_traitsILi64ELi16ELb1ELb1ELb0ELb0ELb1EN3c104HalfENS1_7complexIfEEEEv12SSMParamsBwd,@function
        .size           _Z25selective_scan_bwd_kernelI32Selective_Scan_bwd_kernel_traitsILi64ELi16ELb1ELb1ELb0ELb0ELb1EN3c104HalfENS1_7complexIfEEEEv12SSMParamsBwd,(.L_x_18720 - _Z25selective_scan_bwd_kernelI32Selective_Scan_bwd_kernel_traitsILi64ELi16ELb1ELb1ELb0ELb0ELb1EN3c104HalfENS1_7complexIfEEEEv12SSMParamsBwd)
        .other          _Z25selective_scan_bwd_kernelI32Selective_Scan_bwd_kernel_traitsILi64ELi16ELb1ELb1ELb0ELb0ELb1EN3c104HalfENS1_7complexIfEEEEv12SSMParamsBwd,@"STO_CUDA_ENTRY STV_DEFAULT"
_Z25selective_scan_bwd_kernelI32Selective_Scan_bwd_kernel_traitsILi64ELi16ELb1ELb1ELb0ELb0ELb1EN3c104HalfENS1_7complexIfEEEEv12SSMParamsBwd:
.text._Z25selective_scan_bwd_kernelI32Selective_Scan_bwd_kernel_traitsILi64ELi16ELb1ELb1ELb0ELb0ELb1EN3c104HalfENS1_7complexIfEEEEv12SSMParamsBwd:
[----:B------:R-:W-:Y:S08]  /*0000*/  LDC R1, c[0x0][0x37c] ;  /* 0x0000df00ff017b82 */ /* 0x000ff00000000800 */
[----:B------:R-:W0:Y:S01]  /*0010*/  LDC.64 R2, c[0x0][0x458] ;  /* 0x00011600ff027b82 */ /* 0x000e220000000a00 */
[----:B------:R-:W1:Y:S01]  /*0020*/  S2R R109, SR_CTAID.Y ;  /* 0x00000000006d7919 */ /* 0x000e620000002600 */
[----:B------:R-:W2:Y:S01]  /*0030*/  LDCU.64 UR20, c[0x0][0x358] ;  /* 0x00006b00ff1477ac */ /* 0x000ea20008000a00 */
[----:B------:R-:W3:Y:S05]  /*0040*/  LDCU.128 UR12, c[0x0][0x3f0] ;  /* 0x00007e00ff0c77ac */ /* 0x000eea0008000c00 */
[----:B------:R-:W4:Y:S01]  /*0050*/  LDC.64 R4, c[0x0][0x470] ;  /* 0x00011c00ff047b82 */ /* 0x000f220000000a00 */
[----:B------:R-:W5:Y:S07]  /*0060*/  LDCU.128 UR16, c[0x0][0x400] ;  /* 0x00008000ff1077ac */ /* 0x000f6e0008000c00 */
[----:B------:R-:W3:Y:S01]  /*0070*/  LDC R10, c[0x0][0x398] ;  /* 0x0000e600ff0a7b82 */ /* 0x000ee20000000800 */
[----:B0-----:R-:W-:-:S07]  /*0080*/  ISETP.NE.U32.AND P0, PT, R2, RZ, PT ;  /* 0x000000ff0200720c */ /* 0x001fce0003f05070 */
[----:B------:R-:W0:Y:S01]  /*0090*/  S2UR UR10, SR_CTAID.X ;  /* 0x00000000000a79c3 */ /* 0x000e220000002500 */
[----:B------:R-:W-:Y:S02]  /*00a0*/  ISETP.NE.AND.EX P0, PT, R3, RZ, PT, P0 ;  /* 0x000000ff0300720c */ /* 0x000fe40003f05300 */
[----:B----4-:R-:W-:-:S05]  /*00b0*/  ISETP.NE.U32.AND P1, PT, R4, RZ, PT ;  /* 0x000000ff0400720c */ /* 0x010fca0003f25070 */
[----:B------:R-:W4:Y:S01]  /*00c0*/  LDC.64 R18, c[0x0][0x480] ;  /* 0x00012000ff127b82 */ /* 0x000f220000000a00 */
[----:B------:R-:W-:-:S05]  /*00d0*/  ISETP.NE.AND.EX P1, PT, R5, RZ, PT, P1 ;  /* 0x000000ff0500720c */ /* 0x000fca0003f25310 */
[C---:B-1----:R-:W-:Y:S02]  /*00e0*/  @P0 LEA R2, P2, R109.reuse, R2, 0x2 ;  /* 0x000000026d020211 */ /* 0x042fe400078410ff */
[----:B------:R-:W1:Y:S02]  /*00f0*/  LDC R17, c[0x0][0x394] ;  /* 0x0000e500ff117b82 */ /* 0x000e640000000800 */
[----:B------:R-:W-:-:S04]  /*0100*/  @P0 LEA.HI.X R3, R109, R3, RZ, 0x2, P2 ;  /* 0x000000036d030211 */ /* 0x000fc800010f14ff */
[C---:B------:R-:W-:Y:S01]  /*0110*/  @P1 LEA R4, P3, R109.reuse, R4, 0x2 ;  /* 0x000000046d041211 */ /* 0x040fe200078610ff */
[----:B--2---:R2:W4:Y:S01]  /*0120*/  @P0 LDG.E R8, desc[UR20][R2.64] ;  /* 0x0000001402080981 */ /* 0x004522000c1e1900 */
[----:B------:R-:W1:Y:S02]  /*0130*/  LDC.64 R12, c[0x0][0x3b0] ;  /* 0x0000ec00ff0c7b82 */ /* 0x000e640000000a00 */
[----:B------:R-:W-:-:S05]  /*0140*/  @P1 LEA.HI.X R5, R109, R5, RZ, 0x2, P3 ;  /* 0x000000056d051211 */ /* 0x000fca00018f14ff */
[----:B------:R5:W4:Y:S01]  /*0150*/  @P1 LDG.E R9, desc[UR20][R4.64] ;  /* 0x0000001404091981 */ /* 0x000b22000c1e1900 */
[----:B---3--:R-:W-:Y:S01]  /*0160*/  IABS R11, R10 ;  /* 0x0000000a000b7213 */ /* 0x008fe20000000000 */
[----:B------:R-:W3:Y:S03]  /*0170*/  LDC.64 R14, c[0x0][0x3c8] ;  /* 0x0000f200ff0e7b82 */ /* 0x000ee60000000a00 */
[----:B------:R-:W0:Y:S05]  /*0180*/  I2F.RP R0, R11 ;  /* 0x0000000b00007306 */ /* 0x000e2a0000209400 */
[----:B------:R-:W3:Y:S03]  /*0190*/  LDC.64 R20, c[0x0][0x448] ;  /* 0x00011200ff147b82 */ /* 0x000ee60000000a00 */
[----:B0-----:R-:W0:Y:S02]  /*01a0*/  MUFU.RCP R0, R0 ;  /* 0x0000000000007308 */ /* 0x001e240000001000 */
[----:B0-----:R-:W-:-:S06]  /*01b0*/  IADD3 R6, PT, PT, R0, 0xffffffe, RZ ;  /* 0x0ffffffe00067810 */ /* 0x001fcc0007ffe0ff */
[----:B------:R0:W2:Y:S02]  /*01c0*/  F2I.FTZ.U32.TRUNC.NTZ R7, R6 ;  /* 0x0000000600077305 */ /* 0x0000a4000021f000 */
[----:B0-----:R-:W-:Y:S01]  /*01d0*/  HFMA2 R6, -RZ, RZ, 0, 0 ;  /* 0x00000000ff067431 */ /* 0x001fe200000001ff */
[----:B--2---:R-:W-:-:S05]  /*01e0*/  IADD3 R2, PT, PT, RZ, -R7, RZ ;  /* 0x80000007ff027210 */ /* 0x004fca0007ffe0ff */
[----:B------:R-:W-:Y:S01]  /*01f0*/  IMAD R3, R2, R11, RZ ;  /* 0x0000000b02037224 */ /* 0x000fe200078e02ff */
[----:B------:R-:W-:-:S03]  /*0200*/  IABS R0, R109 ;  /* 0x0000006d00007213 */ /* 0x000fc60000000000 */
[----:B------:R-:W-:Y:S01]  /*0210*/  IMAD.HI.U32 R7, R7, R3, R6 ;  /* 0x0000000307077227 */ /* 0x000fe200078e0006 */
[----:B------:R-:W-:-:S05]  /*0220*/  UIMAD.WIDE.U32 UR4, UR10, UR12, URZ ;  /* 0x0000000c0a0472a5 */ /* 0x000fca000f8e00ff */
[----:B------:R-:W-:Y:S01]  /*0230*/  IMAD.HI.U32 R7, R7, R0, RZ ;  /* 0x0000000007077227 */ /* 0x000fe200078e00ff */
[----:B------:R-:W-:-:S04]  /*0240*/  UIMAD UR6, UR10, UR13, UR5 ;  /* 0x0000000d0a0672a4 */ /* 0x000fc8000f8e0205 */
[----:B------:R-:W-:Y:S02]  /*0250*/  IADD3 R2, PT, PT, -R7, RZ, RZ ;  /* 0x000000ff07027210 */ /* 0x000fe40007ffe1ff */
[----:B------:R-:W-:Y:S02]  /*0260*/  MOV R3, UR5 ;  /* 0x0000000500037c02 */ /* 0x000fe40008000f00 */
[----:B------:R-:W-:Y:S01]  /*0270*/  MOV R3, UR6 ;  /* 0x0000000600037c02 */ /* 0x000fe20008000f00 */
[----:B------:R-:W-:Y:S01]  /*0280*/  IMAD R0, R11, R2, R0 ;  /* 0x000000020b007224 */ /* 0x000fe200078e0200 */
[----:B------:R-:W-:-:S05]  /*0290*/  MOV R2, UR4 ;  /* 0x0000000400027c02 */ /* 0x000fca0008000f00 */
[----:B------:R-:W-:Y:S01]  /*02a0*/  IMAD.WIDE.U32 R2, R109, UR14, R2 ;  /* 0x0000000e6d027c25 */ /* 0x000fe2000f8e0002 */
[----:B------:R-:W-:Y:S02]  /*02b0*/  ISETP.GT.U32.AND P2, PT, R11, R0, PT ;  /* 0x000000000b00720c */ /* 0x000fe40003f44070 */
[----:B------:R-:W-:Y:S01]  /*02c0*/  R2UR UR8, R2 ;  /* 0x00000000020872ca */ /* 0x000fe200000e0000 */
[----:B-----5:R-:W-:Y:S01]  /*02d0*/  UIMAD.WIDE.U32 UR4, UR10, UR16, URZ ;  /* 0x000000100a0472a5 */ /* 0x020fe2000f8e00ff */
[----:B------:R-:W-:-:S09]  /*02e0*/  R2UR UR9, R3 ;  /* 0x00000000030972ca */ /* 0x000fd200000e0000 */
[-C--:B------:R-:W-:Y:S02]  /*02f0*/  @!P2 IADD3 R0, PT, PT, R0, -R11.reuse, RZ ;  /* 0x8000000b0000a210 */ /* 0x080fe40007ffe0ff */
[----:B------:R-:W-:Y:S02]  /*0300*/  MOV R4, UR8 ;  /* 0x0000000800047c02 */ /* 0x000fe40008000f00 */
[----:B------:R-:W-:Y:S02]  /*0310*/  ISETP.GE.U32.AND P4, PT, R0, R11, PT ;  /* 0x0000000b0000720c */ /* 0x000fe40003f86070 */
[----:B------:R-:W-:Y:S01]  /*0320*/  LOP3.LUT R4, R109, R10, RZ, 0x3c, !PT ;  /* 0x0000000a6d047212 */ /* 0x000fe200078e3cff */
[----:B------:R-:W-:Y:S01]  /*0330*/  UIMAD UR6, UR10, UR17, UR5 ;  /* 0x000000110a0672a4 */ /* 0x000fe2000f8e0205 */
[----:B------:R-:W-:Y:S01]  /*0340*/  ISETP.NE.AND P5, PT, R10, RZ, PT ;  /* 0x000000ff0a00720c */ /* 0x000fe20003fa5270 */
[----:B------:R-:W0:Y:S01]  /*0350*/  LDCU.64 UR16, c[0x0][0x4b8] ;  /* 0x00009700ff1077ac */ /* 0x000e220008000a00 */
[----:B------:R-:W-:-:S02]  /*0360*/  ISETP.GE.AND P3, PT, R4, RZ, PT ;  /* 0x000000ff0400720c */ /* 0x000fc40003f66270 */
[----:B------:R-:W-:Y:S02]  /*0370*/  @!P2 IADD3 R7, PT, PT, R7, 0x1, RZ ;  /* 0x000000010707a810 */ /* 0x000fe40007ffe0ff */
[----:B------:R-:W-:Y:S02]  /*0380*/  MOV R3, UR5 ;  /* 0x0000000500037c02 */ /* 0x000fe40008000f00 */
[----:B------:R-:W-:Y:S02]  /*0390*/  MOV R2, UR4 ;  /* 0x0000000400027c02 */ /* 0x000fe40008000f00 */
[----:B------:R-:W-:Y:S01]  /*03a0*/  MOV R3, UR6 ;  /* 0x0000000600037c02 */ /* 0x000fe20008000f00 */
[----:B------:R-:W2:Y:S01]  /*03b0*/  LDCU.128 UR4, c[0x0][0x460] ;  /* 0x00008c00ff0477ac */ /* 0x000ea20008000c00 */
[----:B----4-:R-:W-:Y:S02]  /*03c0*/  ISETP.NE.U32.AND P2, PT, R18, RZ, PT ;  /* 0x000000ff1200720c */ /* 0x010fe40003f45070 */
[----:B------:R-:W-:-:S02]  /*03d0*/  @P4 IADD3 R7, PT, PT, R7, 0x1, RZ ;  /* 0x0000000107074810 */ /* 0x000fc40007ffe0ff */
[----:B-1----:R-:W-:Y:S01]  /*03e0*/  LEA R4, R17, 0xfffffc00, 0xa ;  /* 0xfffffc0011047811 */ /* 0x002fe200078e50ff */
[----:B------:R-:W-:Y:S01]  /*03f0*/  IMAD.WIDE.U32 R2, R109, UR18, R2 ;  /* 0x000000126d027c25 */ /* 0x000fe2000f8e0002 */
[----:B------:R-:W-:Y:S02]  /*0400*/  MOV R5, UR9 ;  /* 0x0000000900057c02 */ /* 0x000fe40008000f00 */
[----:B------:R-:W-:Y:S02]  /*0410*/  ISETP.NE.AND.EX P2, PT, R19, RZ, PT, P2 ;  /* 0x000000ff1300720c */ /* 0x000fe40003f45320 */
[----:B------:R-:W-:Y:S02]  /*0420*/  @!P3 IADD3 R7, PT, PT, -R7, RZ, RZ ;  /* 0x000000ff0707b210 */ /* 0x000fe40007ffe1ff */
[----:B------:R-:W-:Y:S01]  /*0430*/  R2UR UR23, R4 ;  /* 0x00000000041772ca */ /* 0x000fe200000e0000 */
[C---:B------:R-:W-:Y:S01]  /*0440*/  IMAD R0, R109.reuse, UR15, R5 ;  /* 0x0000000f6d007c24 */ /* 0x040fe2000f8e0205 */
[----:B------:R-:W-:Y:S01]  /*0450*/  @!P5 LOP3.LUT R7, RZ, R10, RZ, 0x33, !PT ;  /* 0x0000000aff07d212 */ /* 0x000fe200078e33ff */
[----:B------:R-:W-:Y:S01]  /*0460*/  IMAD R11, R109, UR19, R3 ;  /* 0x000000136d0b7c24 */ /* 0x000fe2000f8e0203 */
[----:B------:R-:W1:Y:S01]  /*0470*/  LDCU.64 UR18, c[0x0][0x4c0] ;  /* 0x00009800ff1277ac */ /* 0x000e620008000a00 */
[----:B------:R-:W4:Y:S01]  /*0480*/  LDC.64 R18, c[0x0][0x528] ;  /* 0x00014a00ff127b82 */ /* 0x000f220000000a00 */
[----:B------:R-:W-:Y:S01]  /*0490*/  SHF.R.S32.HI R3, RZ, 0x1f, R7 ;  /* 0x0000001fff037819 */ /* 0x000fe20000011407 */
[----:B------:R-:W-:Y:S01]  /*04a0*/  IMAD.WIDE.U32 R4, R12, UR10, RZ ;  /* 0x0000000a0c047c25 */ /* 0x000fe2000f8e00ff */
[----:B0-----:R-:W-:Y:S01]  /*04b0*/  USHF.R.U64 UR13, UR16, 0x1, UR17 ;  /* 0x00000001100d7899 */ /* 0x001fe20008001211 */
[----:B------:R-:W-:Y:S01]  /*04c0*/  R2UR UR12, R0 ;  /* 0x00000000000c72ca */ /* 0x000fe200000e0000 */
[----:B------:R-:W-:Y:S01]  /*04d0*/  USHF.R.U32.HI UR14, URZ, 0x1, UR17 ;  /* 0x00000001ff0e7899 */ /* 0x000fe20008011611 */
[----:B------:R-:W-:Y:S01]  /*04e0*/  R2UR UR15, R3 ;  /* 0x00000000030f72ca */ /* 0x000fe200000e0000 */
[----:B------:R-:W0:Y:S01]  /*04f0*/  LDCU.64 UR16, c[0x0][0x498] ;  /* 0x00009300ff1077ac */ /* 0x000e220008000a00 */
[----:B------:R-:W5:Y:S01]  /*0500*/  @P2 LDC R10, c[0x0][0x384] ;  /* 0x0000e100ff0a2b82 */ /* 0x000f620000000800 */
[----:B------:R-:W-:Y:S01]  /*0510*/  IMAD R5, R13, UR10, R5 ;  /* 0x0000000a0d057c24 */ /* 0x000fe2000f8e0205 */
[C---:B------:R-:W-:Y:S01]  /*0520*/  R2UR UR9, R7.reuse ;  /* 0x00000000070972ca */ /* 0x040fe200000e0000 */
[----:B------:R-:W-:Y:S01]  /*0530*/  USHF.R.S32.HI UR24, URZ, 0x1f, UR23 ;  /* 0x0000001fff187899 */ /* 0x000fe20008011417 */
[----:B------:R-:W-:Y:S01]  /*0540*/  R2UR UR22, R7 ;  /* 0x00000000071672ca */ /* 0x000fe200000e0000 */
[----:B---3--:R-:W-:-:S03]  /*0550*/  IMAD R0, R3, R14, RZ ;  /* 0x0000000e03007224 */ /* 0x008fc600078e02ff */
[----:B------:R-:W3:Y:S01]  /*0560*/  LDC.64 R12, c[0x0][0x4a0] ;  /* 0x00012800ff0c7b82 */ /* 0x000ee20000000a00 */
[----:B------:R-:W-:Y:S01]  /*0570*/  IADD3 R2, P3, PT, R2, UR23, RZ ;  /* 0x0000001702027c10 */ /* 0x000fe2000ff7e0ff */
[----:B------:R-:W-:Y:S01]  /*0580*/  UIADD3 UR8, UP0, UPT, UR23, UR8, URZ ;  /* 0x0000000817087290 */ /* 0x000fe2000ff1e0ff */
[----:B------:R-:W-:Y:S01]  /*0590*/  IMAD.WIDE.U32 R4, R7, R14, R4 ;  /* 0x0000000e07047225 */ /* 0x000fe200078e0004 */
[----:B------:R-:W-:Y:S02]  /*05a0*/  LEA R3, R17, 0xfffff800, 0xb ;  /* 0xfffff80011037811 */ /* 0x000fe400078e58ff */
[----:B--2---:R-:W-:Y:S01]  /*05b0*/  LEA R14, P4, R2, UR6, 0x1 ;  /* 0x00000006020e7c11 */ /* 0x004fe2000f8808ff */
[----:B------:R-:W-:Y:S01]  /*05c0*/  IMAD R7, R7, R15, R0 ;  /* 0x0000000f07077224 */ /* 0x000fe200078e0200 */
[----:B------:R-:W-:Y:S01]  /*05d0*/  IADD3.X R11, PT, PT, R11, UR24, RZ, P3, !PT ;  /* 0x000000180b0b7c10 */ /* 0x000fe20009ffe4ff */
[----:B------:R-:W-:Y:S01]  /*05e0*/  ULEA UR11, UP1, UR8, UR4, 0x1 ;  /* 0x00000004080b7291 */ /* 0x000fe2000f8208ff */
[----:B------:R-:W2:Y:S01]  /*05f0*/  @P2 LDC R15, c[0x0][0x38c] ;  /* 0x0000e300ff0f2b82 */ /* 0x000ea20000000800 */
[----:B------:R-:W-:-:S02]  /*0600*/  UIADD3.X UR12, UPT, UPT, UR24, UR12, URZ, UP0, !UPT ;  /* 0x0000000c180c7290 */ /* 0x000fc400087fe4ff */
[----:B-1----:R-:W-:Y:S01]  /*0610*/  UIMAD UR4, UR15, UR18, URZ ;  /* 0x000000120f0472a4 */ /* 0x002fe2000f8e02ff */
[----:B------:R-:W-:Y:S01]  /*0620*/  LEA.HI.X R11, R2, UR7, R11, 0x1, P4 ;  /* 0x00000007020b7c11 */ /* 0x000fe2000a0f0c0b */
[----:B------:R-:W-:Y:S01]  /*0630*/  ULEA.HI.X UR12, UR8, UR5, UR12, 0x1, UP1 ;  /* 0x00000005080c7291 */ /* 0x000fe200088f0c0c */
[----:B------:R-:W-:Y:S01]  /*0640*/  IADD3 R2, PT, PT, R5, R7, RZ ;  /* 0x0000000705027210 */ /* 0x000fe20007ffe0ff */
[----:B------:R-:W-:Y:S01]  /*0650*/  UIMAD.WIDE.U32 UR8, UR9, UR18, URZ ;  /* 0x00000012090872a5 */ /* 0x000fe2000f8e00ff */
[----:B------:R-:W-:Y:S01]  /*0660*/  IADD3 R6, P4, PT, R3, R4, RZ ;  /* 0x0000000403067210 */ /* 0x000fe20007f9e0ff */
[----:B------:R-:W-:Y:S01]  /*0670*/  UIMAD UR5, UR22, UR19, UR4 ;  /* 0x00000013160572a4 */ /* 0x000fe2000f8e0204 */
[----:B------:R-:W1:Y:S01]  /*0680*/  @P2 LDC.64 R4, c[0x0][0x480] ;  /* 0x00012000ff042b82 */ /* 0x000e620000000a00 */
[----:B0-----:R-:W-:Y:S01]  /*0690*/  UIMAD.WIDE.U32 UR6, UR10, UR16, URZ ;  /* 0x000000100a0672a5 */ /* 0x001fe2000f8e00ff */
[----:B------:R-:W0:Y:S03]  /*06a0*/  LDCU.64 UR18, c[0x0][0x538] ;  /* 0x0000a700ff1277ac */ /* 0x000e260008000a00 */
[----:B------:R-:W-:-:S02]  /*06b0*/  UIMAD UR7, UR10, UR17, UR7 ;  /* 0x000000110a0772a4 */ /* 0x000fc4000f8e0207 */
[----:B-----5:R-:W-:Y:S01]  /*06c0*/  @P2 IMAD R0, R10, UR10, R109 ;  /* 0x0000000a0a002c24 */ /* 0x020fe2000f8e026d */
[----:B------:R-:W-:Y:S01]  /*06d0*/  LEA.HI.X.SX32 R10, R3, R2, 0x1, P4 ;  /* 0x00000002030a7211 */ /* 0x000fe200020f0eff */
[----:B------:R-:W-:Y:S01]  /*06e0*/  UIADD3 UR9, UPT, UPT, UR9, UR5, URZ ;  /* 0x0000000509097290 */ /* 0x000fe2000fffe0ff */
[----:B------:R-:W-:Y:S01]  /*06f0*/  ISETP.GE.AND P3, PT, R17, 0x1, PT ;  /* 0x000000011100780c */ /* 0x000fe20003f66270 */
[----:B---3--:R-:W-:Y:S01]  /*0700*/  IMAD.WIDE.U32 R2, R109, R12, UR6 ;  /* 0x000000066d027e25 */ /* 0x008fe2000f8e000c */
[----:B------:R-:W-:Y:S01]  /*0710*/  UMOV UR4, URZ ;  /* 0x000000ff00047c82 */ /* 0x000fe20008000000 */
[----:B------:R-:W-:Y:S02]  /*0720*/  UIMAD UR14, UR14, UR10, URZ ;  /* 0x0000000a0e0e72a4 */ /* 0x000fe4000f8e02ff */
[----:B------:R-:W-:Y:S01]  /*0730*/  UIMAD.WIDE.U32 UR8, UR10, UR13, UR8 ;  /* 0x0000000d0a0872a5 */ /* 0x000fe2000f8e0008 */
[----:B------:R-:W-:Y:S01]  /*0740*/  @P2 IMAD R0, R0, R17, RZ ;  /* 0x0000001100002224 */ /* 0x000fe200078e02ff */
[----:B------:R-:W-:-:S02]  /*0750*/  UMOV UR5, URZ ;  /* 0x000000ff00057c82 */ /* 0x000fc40008000000 */
[----:B------:R-:W-:Y:S01]  /*0760*/  UIADD3 UR6, UPT, UPT, UR9, UR14, URZ ;  /* 0x0000000e09067290 */ /* 0x000fe2000fffe0ff */
[----:B--2---:R-:W-:Y:S01]  /*0770*/  @P2 IMAD R7, R0, R15, RZ ;  /* 0x0000000f00072224 */ /* 0x004fe200078e02ff */
[----:B0-----:R-:W-:Y:S01]  /*0780*/  ULEA UR7, UP0, UR8, UR18, 0x3 ;  /* 0x0000001208077291 */ /* 0x001fe2000f8018ff */
[----:B------:R-:W-:Y:S01]  /*0790*/  CS2R R98, SRZ ;  /* 0x0000000000627805 */ /* 0x000fe2000001ff00 */
[----:B------:R-:W-:Y:S02]  /*07a0*/  HFMA2 R108, -RZ, RZ, 0, 0 ;  /* 0x00000000ff6c7431 */ /* 0x000fe400000001ff */
[----:B-1----:R-:W-:Y:S01]  /*07b0*/  @P2 IMAD.WIDE R98, R7, 0x10, R4 ;  /* 0x0000001007622825 */ /* 0x002fe200078e0204 */
[----:B------:R-:W-:Y:S01]  /*07c0*/  ULEA.HI.X UR8, UR8, UR19, UR6, 0x3, UP0 ;  /* 0x0000001308087291 */ /* 0x000fe200080f1c06 */
[----:B------:R-:W-:Y:S02]  /*07d0*/  MOV R107, RZ ;  /* 0x000000ff006b7202 */ /* 0x000fe40000000f00 */
[----:B------:R-:W-:Y:S01]  /*07e0*/  @P0 R2UR UR4, R8 ;  /* 0x00000000080402ca */ /* 0x000fe200000e0000 */
[----:B------:R-:W-:Y:S01]  /*07f0*/  IMAD R8, R109, R13, R3 ;  /* 0x0000000d6d087224 */ /* 0x000fe200078e0203 */
[----:B------:R-:W-:-:S04]  /*0800*/  IADD3 R2, P0, PT, R2, UR23, RZ ;  /* 0x0000001702027c10 */ /* 0x000fc8000ff1e0ff */
[----:B------:R-:W-:Y:S02]  /*0810*/  IADD3.X R8, PT, PT, R8, UR24, RZ, P0, !PT ;  /* 0x0000001808087c10 */ /* 0x000fe400087fe4ff */
[----:B------:R-:W-:Y:S02]  /*0820*/  @P1 R2UR UR5, R9 ;  /* 0x00000000090512ca */ /* 0x000fe400000e0000 */
[----:B----4-:R-:W-:Y:S02]  /*0830*/  LEA R3, P0, R2, R18, 0x1 ;  /* 0x0000001202037211 */ /* 0x010fe400078008ff */
        /* <DEDUP_REMOVED lines=10> */
[----:B------:R-:W-:Y:S02]  /*08e0*/  R2UR UR36, R3 ;  /* 0x00000000032472ca */ /* 0x000fe400000e0000 */
[----:B------:R-:W-:Y:S02]  /*08f0*/  R2UR UR37, R4 ;  /* 0x00000000042572ca */ /* 0x000fe400000e0000 */
[----:B------:R-:W-:-:S02]  /*0900*/  R2UR UR39, R0 ;  /* 0x00000000002772ca */ /* 0x000fc400000e0000 */
[----:B------:R-:W-:Y:S02]  /*0910*/  R2UR UR38, R2 ;  /* 0x00000000022672ca */ /* 0x000fe400000e0000 */
[----:B------:R-:W-:Y:S02]  /*0920*/  MOV R107, RZ ;  /* 0x000000ff006b7202 */ /* 0x000fe40000000f00 */
[----:B------:R-:W-:Y:S02]  /*0930*/  MOV R108, RZ ;  /* 0x000000ff006c7202 */ /* 0x000fe40000000f00 */
[----:B--2---:R-:W-:Y:S01]  /*0940*/  MOV R105, UR10 ;  /* 0x0000000a00697c02 */ /* 0x004fe20008000f00 */
[----:B------:R-:W-:Y:S01]  /*0950*/  UMOV UR10, UR12 ;  /* 0x0000000c000a7c82 */ /* 0x000fe20008000000 */
[----:B-1----:R-:W-:-:S03]  /*0960*/  ULEA UR6, UR9, UR6, 0x18 ;  /* 0x0000000609067291 */ /* 0x002fc6000f8ec0ff */
[----:B------:R-:W-:Y:S01]  /*0970*/  UMOV UR9, UR11 ;  /* 0x0000000b00097c82 */ /* 0x000fe20008000000 */
[C---:B0-----:R-:W-:Y:S02]  /*0980*/  SHF.L.U32 R0, R106.reuse, 0x1, RZ ;  /* 0x000000016a007819 */ /* 0x041fe400000006ff */
[----:B------:R-:W-:Y:S02]  /*0990*/  LOP3.LUT R104, R106, 0x1f, RZ, 0xc0, !PT ;  /* 0x0000001f6a687812 */ /* 0x000fe400078ec0ff */
[----:B------:R-:W-:Y:S02]  /*09a0*/  LOP3.LUT R9, R0, 0x7c0, RZ, 0xc0, !PT ;  /* 0x000007c000097812 */ /* 0x000fe400078ec0ff */
[----:B------:R-:W-:Y:S02]  /*09b0*/  LEA R103, R106, UR6, 0x4 ;  /* 0x000000066a677c11 */ /* 0x000fe4000f8e20ff */
[----:B------:R-:W-:-:S07]  /*09c0*/  LOP3.LUT R0, R9, 0x1f, R106, 0xf8, !PT ;  /* 0x0000001f09007812 */ /* 0x000fce00078ef86a */
.L_x_11036:
[----:B------:R-:W-:Y:S01]  /*09d0*/  BAR.SYNC.DEFER_BLOCKING 0x0 ;  /* 0x0000000000007b1d */ /* 0x000fe20000010000 */
[----:B0-----:R-:W-:Y:S02]  /*09e0*/  MOV R2, UR9 ;  /* 0x0000000900027c02 */ /* 0x001fe40008000f00 */
[----:B------:R-:W-:-:S03]  /*09f0*/  MOV R3, UR10 ;  /* 0x0000000a00037c02 */ /* 0x000fc60008000f00 */
[----:B------:R-:W0:Y:S01]  /*0a00*/  S2R R102, SR_LANEID ;  /* 0x0000000000667919 */ /* 0x000e220000000000 */
[C---:B------:R-:W-:Y:S01]  /*0a10*/  IMAD.WIDE.U32 R2, R0.reuse, 0x10, R2 ;  /* 0x0000001000027825 */ /* 0x040fe200078e0002 */
[----:B------:R-:W1:Y:S01]  /*0a20*/  S2UR UR11, SR_CgaCtaId ;  /* 0x00000000000b79c3 */ /* 0x000e620000008800 */
[----:B------:R-:W-:Y:S01]  /*0a30*/  UMOV UR6, 0x400 ;  /* 0x0000040000067882 */ /* 0x000fe20000000000 */
[----:B------:R-:W-:Y:S01]  /*0a40*/  MOV R16, UR34 ;  /* 0x0000002200107c02 */ /* 0x000fe20008000f00 */
[----:B------:R-:W2:Y:S01]  /*0a50*/  LDCU.64 UR12, c[0x0][0x510] ;  /* 0x0000a200ff0c77ac */ /* 0x000ea20008000a00 */
[----:B------:R-:W-:Y:S02]  /*0a60*/  MOV R17, UR35 ;  /* 0x0000002300117c02 */ /* 0x000fe40008000f00 */
[----:B------:R-:W-:Y:S01]  /*0a70*/  MOV R18, UR36 ;  /* 0x0000002400127c02 */ /* 0x000fe20008000f00 */
[----:B------:R-:W3:Y:S01]  /*0a80*/  LDCU.64 UR14, c[0x0][0x490] ;  /* 0x00009200ff0e77ac */ /* 0x000ee20008000a00 */
[----:B------:R-:W-:Y:S01]  /*0a90*/  MOV R19, UR37 ;  /* 0x0000002500137c02 */ /* 0x000fe20008000f00 */
[----:B------:R-:W4:Y:S01]  /*0aa0*/  LDC.64 R48, c[0x0][0x478] ;  /* 0x00011e00ff307b82 */ /* 0x000f220000000a00 */
[----:B------:R-:W5:Y:S04]  /*0ab0*/  LDG.E.128 R4, desc[UR20][R2.64] ;  /* 0x0000001402047981 */ /* 0x000f68000c1e1d00 */
[----:B------:R-:W2:Y:S01]  /*0ac0*/  LDG.E.128 R20, desc[UR20][R2.64+0x200] ;  /* 0x0002001402147981 */ /* 0x000ea2000c1e1d00 */
[----:B------:R-:W-:Y:S01]  /*0ad0*/  IMAD.WIDE.U32 R16, R0, 0x10, R16 ;  /* 0x0000001000107825 */ /* 0x000fe200078e0010 */
[----:B-1----:R-:W-:Y:S01]  /*0ae0*/  ULEA UR6, UR11, UR6, 0x18 ;  /* 0x000000060b067291 */ /* 0x002fe2000f8ec0ff */
[----:B0-----:R-:W-:-:S05]  /*0af0*/  IADD3 R101, PT, PT, R9, R102, RZ ;  /* 0x0000006609657210 */ /* 0x001fca0007ffe0ff */
[----:B------:R-:W-:-:S04]  /*0b00*/  LEA R101, R101, UR6, 0x4 ;  /* 0x0000000665657c11 */ /* 0x000fc8000f8e20ff */
[----:B------:R-:W-:Y:S01]  /*0b10*/  LEA R100, R102, R101, 0x4 ;  /* 0x0000006566647211 */ /* 0x000fe200078e20ff */
[----:B-----5:R-:W-:Y:S04]  /*0b20*/  STS.128 [R101], R4 ;  /* 0x0000000465007388 */ /* 0x020fe80000000c00 */
[----:B--2---:R0:W-:Y:S01]  /*0b30*/  STS.128 [R101+0x200], R20 ;  /* 0x0002001465007388 */ /* 0x0041e20000000c00 */
[----:B------:R-:W-:-:S03]  /*0b40*/  NOP ;  /* 0x0000000000007918 */ /* 0x000fc60000000000 */
[----:B------:R-:W1:Y:S04]  /*0b50*/  LDS.128 R28, [R100] ;  /* 0x00000000641c7984 */ /* 0x000e680000000c00 */
[----:B------:R-:W-:Y:S01]  /*0b60*/  LDS.128 R12, [R100+0x10] ;  /* 0x00001000640c7984 */ /* 0x000fe20000000c00 */
[----:B------:R-:W-:Y:S01]  /*0b70*/  BAR.SYNC.DEFER_BLOCKING 0x0 ;  /* 0x0000000000007b1d */ /* 0x000fe20000010000 */
[----:B------:R-:W-:-:S07]  /*0b80*/  IMAD.WIDE.U32 R18, R0, 0x10, R18 ;  /* 0x0000001000127825 */ /* 0x000fce00078e0012 */
[----:B------:R-:W2:Y:S08]  /*0b90*/  S2UR UR6, SR_CTAID.X ;  /* 0x00000000000679c3 */ /* 0x000eb00000002500 */
[----:B0-----:R-:W2:Y:S01]  /*0ba0*/  LDC.64 R20, c[0x0][0x410] ;  /* 0x00010400ff147b82 */ /* 0x001ea20000000a00 */
[----:B------:R-:W-:-:S07]  /*0bb0*/  HFMA2 R3, -RZ, RZ, 0, 0 ;  /* 0x00000000ff037431 */ /* 0x000fce00000001ff */
[----:B------:R-:W0:Y:S01]  /*0bc0*/  LDC.64 R22, c[0x0][0x418] ;  /* 0x00010600ff167b82 */ /* 0x000e220000000a00 */
[----:B------:R-:W5:Y:S04]  /*0bd0*/  LDG.E.128 R24, desc[UR20][R16.64] ;  /* 0x0000001410187981 */ /* 0x000f68000c1e1d00 */
[----:B------:R-:W3:Y:S04]  /*0be0*/  LDG.E.128 R32, desc[UR20][R16.64+0x200] ;  /* 0x0002001410207981 */ /* 0x000ee8000c1e1d00 */
[----:B-----5:R5:W-:Y:S04]  /*0bf0*/  STS.128 [R101], R24 ;  /* 0x0000001865007388 */ /* 0x020be80000000c00 */
[----:B---3--:R3:W-:Y:S01]  /*0c00*/  STS.128 [R101+0x200], R32 ;  /* 0x0002002065007388 */ /* 0x0087e20000000c00 */
[----:B------:R-:W-:-:S03]  /*0c10*/  NOP ;  /* 0x0000000000007918 */ /* 0x000fc60000000000 */
[----:B------:R-:W-:Y:S04]  /*0c20*/  LDS.128 R4, [R100] ;  /* 0x0000000064047984 */ /* 0x000fe80000000c00 */
[----:B------:R-:W-:Y:S01]  /*0c30*/  LDS.128 R8, [R100+0x10] ;  /* 0x0000100064087984 */ /* 0x000fe20000000c00 */
[----:B-----5:R-:W5:Y:S08]  /*0c40*/  LDC.64 R24, c[0x0][0x488] ;  /* 0x00012200ff187b82 */ /* 0x020f700000000a00 */
[----:B------:R-:W-:Y:S01]  /*0c50*/  BAR.SYNC.DEFER_BLOCKING 0x0 ;  /* 0x0000000000007b1d */ /* 0x000fe20000010000 */
[----:B------:R-:W-:-:S07]  /*0c60*/  LEA R2, R105, 0xfffffc00, 0xa ;  /* 0xfffffc0069027811 */ /* 0x000fce00078e50ff */
[----:B---3--:R-:W3:Y:S08]  /*0c70*/  LDC.64 R32, c[0x0][0x420] ;  /* 0x00010800ff207b82 */ /* 0x008ef00000000a00 */
[----:B------:R-:W4:Y:S01]  /*0c80*/  LDC.64 R34, c[0x0][0x428] ;  /* 0x00010a00ff227b82 */ /* 0x000f220000000a00 */
[----:B------:R-:W3:Y:S04]  /*0c90*/  LDG.E.128 R36, desc[UR20][R18.64] ;  /* 0x0000001412247981 */ /* 0x000ee8000c1e1d00 */
[----:B------:R-:W4:Y:S01]  /*0ca0*/  LDG.E.128 R40, desc[UR20][R18.64+0x200] ;  /* 0x0002001412287981 */ /* 0x000f22000c1e1d00 */
[----:B--2---:R-:W-:-:S04]  /*0cb0*/  IMAD.WIDE.U32 R16, R20, UR6, R2 ;  /* 0x0000000614107c25 */ /* 0x004fc8000f8e0002 */
[----:B------:R-:W-:Y:S02]  /*0cc0*/  IMAD R17, R21, UR6, R17 ;  /* 0x0000000615117c24 */ /* 0x000fe4000f8e0211 */
[----:B0-----:R-:W-:-:S04]  /*0cd0*/  IMAD.WIDE.U32 R16, R109, R22, R16 ;  /* 0x000000166d107225 */ /* 0x001fc800078e0010 */
[----:B------:R-:W-:Y:S01]  /*0ce0*/  IMAD R17, R109, R23, R17 ;  /* 0x000000176d117224 */ /* 0x000fe200078e0211 */
[----:B-----5:R-:W-:-:S04]  /*0cf0*/  LEA R20, P0, R16, R24, 0x1 ;  /* 0x0000001810147211 */ /* 0x020fc800078008ff */
[----:B------:R-:W-:-:S03]  /*0d00*/  LEA.HI.X R21, R16, R25, R17, 0x1, P0 ;  /* 0x0000001910157211 */ /* 0x000fc600000f0c11 */
[----:B------:R-:W-:Y:S01]  /*0d10*/  IMAD.WIDE.U32 R20, R0, 0x10, R20 ;  /* 0x0000001000147825 */ /* 0x000fe200078e0014 */
[----:B---3--:R0:W-:Y:S04]  /*0d20*/  STS.128 [R101], R36 ;  /* 0x0000002465007388 */ /* 0x0081e80000000c00 */
[----:B----4-:R-:W-:Y:S01]  /*0d30*/  STS.128 [R101+0x200], R40 ;  /* 0x0002002865007388 */ /* 0x010fe20000000c00 */
[----:B------:R-:W-:-:S03]  /*0d40*/  NOP ;  /* 0x0000000000007918 */ /* 0x000fc60000000000 */
[----:B------:R-:W-:Y:S04]  /*0d50*/  LDS.128 R24, [R100] ;  /* 0x0000000064187984 */ /* 0x000fe80000000c00 */
[----:B------:R-:W-:Y:S01]  /*0d60*/  LDS.128 R16, [R100+0x10] ;  /* 0x0000100064107984 */ /* 0x000fe20000000c00 */
[----:B------:R-:W-:Y:S06]  /*0d70*/  BAR.SYNC.DEFER_BLOCKING 0x0 ;  /* 0x0000000000007b1d */ /* 0x000fec0000010000 */
[----:B------:R-:W2:Y:S04]  /*0d80*/  LDG.E.128 R44, desc[UR20][R20.64] ;  /* 0x00000014142c7981 */ /* 0x000ea8000c1e1d00 */
[----:B------:R3:W4:Y:S01]  /*0d90*/  LDG.E.128 R56, desc[UR20][R20.64+0x200] ;  /* 0x0002001414387981 */ /* 0x000722000c1e1d00 */
[----:B------:R-:W-:-:S04]  /*0da0*/  IMAD.WIDE.U32 R22, R32, UR6, R2 ;  /* 0x0000000620167c25 */ /* 0x000fc8000f8e0002 */
[----:B------:R-:W-:Y:S02]  /*0db0*/  IMAD R23, R33, UR6, R23 ;  /* 0x0000000621177c24 */ /* 0x000fe4000f8e0217 */
[----:B------:R-:W-:-:S04]  /*0dc0*/  IMAD.WIDE.U32 R22, R109, R34, R22 ;  /* 0x000000226d167225 */ /* 0x000fc800078e0016 */
[----:B------:R-:W-:Y:S01]  /*0dd0*/  IMAD R23, R109, R35, R23 ;  /* 0x000000236d177224 */ /* 0x000fe200078e0217 */
[----:B------:R-:W-:-:S04]  /*0de0*/  LEA R32, P0, R22, R48, 0x1 ;  /* 0x0000003016207211 */ /* 0x000fc800078008ff */
[----:B------:R-:W-:-:S03]  /*0df0*/  LEA.HI.X R33, R22, R49, R23, 0x1, P0 ;  /* 0x0000003116217211 */ /* 0x000fc600000f0c17 */
[----:B---3--:R-:W-:Y:S01]  /*0e00*/  IMAD.WIDE.U32 R20, R0, 0x10, R32 ;  /* 0x0000001000147825 */ /* 0x008fe200078e0020 */
[----:B--2---:R-:W-:Y:S04]  /*0e10*/  STS.128 [R101], R44 ;  /* 0x0000002c65007388 */ /* 0x004fe80000000c00 */
[----:B----4-:R-:W-:Y:S01]  /*0e20*/  STS.128 [R101+0x200], R56 ;  /* 0x0002003865007388 */ /* 0x010fe20000000c00 */
[----:B------:R-:W-:-:S03]  /*0e30*/  NOP ;  /* 0x0000000000007918 */ /* 0x000fc60000000000 */
[----:B------:R-:W2:Y:S04]  /*0e40*/  LDS.128 R60, [R100] ;  /* 0x00000000643c7984 */ /* 0x000ea80000000c00 */
[----:B------:R-:W3:Y:S01]  /*0e50*/  LDS.128 R48, [R100+0x10] ;  /* 0x0000100064307984 */ /* 0x000ee20000000c00 */
[----:B------:R-:W-:Y:S06]  /*0e60*/  BAR.SYNC.DEFER_BLOCKING 0x0 ;  /* 0x0000000000007b1d */ /* 0x000fec0000010000 */
[----:B------:R-:W4:Y:S04]  /*0e70*/  LDG.E.128 R32, desc[UR20][R20.64] ;  /* 0x0000001414207981 */ /* 0x000f28000c1e1d00 */
[----:B0-----:R0:W5:Y:S01]  /*0e80*/  LDG.E.128 R36, desc[UR20][R20.64+0x200] ;  /* 0x0002001414247981 */ /* 0x001162000c1e1d00 */
[--C-:B-1----:R-:W-:Y:S01]  /*0e90*/  HADD2.F32 R97, -RZ, R28.reuse.H0_H0 ;  /* 0x2000001cff617230 */ /* 0x102fe20000004100 */
[----:B------:R-:W-:Y:S01]  /*0ea0*/  UISETP.NE.U32.AND UP0, UPT, UR14, URZ, UPT ;  /* 0x000000ff0e00728c */ /* 0x000fe2000bf05070 */
[----:B------:R-:W-:-:S02]  /*0eb0*/  HADD2.F32 R96, -RZ, R28.H1_H1 ;  /* 0x3000001cff607230 */ /* 0x000fc40000004100 */
[--C-:B--2---:R-:W-:Y:S01]  /*0ec0*/  HADD2.F32 R53, -RZ, R60.reuse.H0_H0 ;  /* 0x2000003cff357230 */ /* 0x104fe20000004100 */
[----:B------:R-:W-:Y:S01]  /*0ed0*/  UISETP.NE.AND.EX UP0, UPT, UR15, URZ, UPT, UP0 ;  /* 0x000000ff0f00728c */ /* 0x000fe2000bf05300 */
[----:B------:R-:W-:Y:S02]  /*0ee0*/  HADD2.F32 R54, -RZ, R60.H1_H1 ;  /* 0x3000003cff367230 */ /* 0x000fe40000004100 */
[--C-:B------:R-:W-:Y:S02]  /*0ef0*/  HADD2.F32 R43, -RZ, R61.reuse.H1_H1 ;  /* 0x3000003dff2b7230 */ /* 0x100fe40000004100 */
[----:B------:R-:W-:Y:S01]  /*0f00*/  FMUL.FTZ R22, R53, -1.4426950216293334961 ;  /* 0xbfb8aa3b35167820 */ /* 0x000fe20000410000 */
[----:B------:R-:W-:Y:S02]  /*0f10*/  HADD2.F32 R44, -RZ, R62.H0_H0 ;  /* 0x2000003eff2c7230 */ /* 0x000fe40000004100 */
[----:B------:R-:W-:Y:S01]  /*0f20*/  FMUL.FTZ R23, R54, -1.4426950216293334961 ;  /* 0xbfb8aa3b36177820 */ /* 0x000fe20000410000 */
[----:B------:R-:W-:-:S02]  /*0f30*/  HADD2.F32 R55, -RZ, R61.H0_H0 ;  /* 0x2000003dff377230 */ /* 0x000fc40000004100 */
[----:B0-----:R-:W-:Y:S01]  /*0f40*/  FMUL.FTZ R20, R43, -1.4426950216293334961 ;  /* 0xbfb8aa3b2b147820 */ /* 0x001fe20000410000 */
[----:B------:R-:W-:Y:S02]  /*0f50*/  HADD2.F32 R47, -RZ, R62.H1_H1 ;  /* 0x3000003eff2f7230 */ /* 0x000fe40000004100 */
[----:B------:R-:W-:Y:S01]  /*0f60*/  FMUL.FTZ R21, R44, -1.4426950216293334961 ;  /* 0xbfb8aa3b2c157820 */ /* 0x000fe20000410000 */
[----:B------:R-:W0:Y:S01]  /*0f70*/  MUFU.EX2 R22, R22 ;  /* 0x0000001600167308 */ /* 0x000e220000000800 */
[----:B------:R-:W-:Y:S01]  /*0f80*/  FMUL.FTZ R41, R55, -1.4426950216293334961 ;  /* 0xbfb8aa3b37297820 */ /* 0x000fe20000410000 */
[--C-:B------:R-:W-:Y:S02]  /*0f90*/  HADD2.F32 R40, -RZ, R63.reuse.H0_H0 ;  /* 0x2000003fff287230 */ /* 0x100fe40000004100 */
[----:B------:R-:W-:Y:S01]  /*0fa0*/  FMUL.FTZ R45, R47, -1.4426950216293334961 ;  /* 0xbfb8aa3b2f2d7820 */ /* 0x000fe20000410000 */
[----:B------:R-:W-:Y:S02]  /*0fb0*/  HADD2.F32 R42, -RZ, R63.H1_H1 ;  /* 0x3000003fff2a7230 */ /* 0x000fe40000004100 */
[----:B---3--:R-:W-:-:S02]  /*0fc0*/  HADD2.F32 R46, -RZ, R48.H1_H1 ;  /* 0x30000030ff2e7230 */ /* 0x008fc40000004100 */
[----:B------:R-:W-:Y:S01]  /*0fd0*/  FMUL.FTZ R52, R40, -1.4426950216293334961 ;  /* 0xbfb8aa3b28347820 */ /* 0x000fe20000410000 */
[----:B------:R-:W1:Y:S01]  /*0fe0*/  MUFU.EX2 R23, R23 ;  /* 0x0000001700177308 */ /* 0x000e620000000800 */
[----:B------:R-:W-:Y:S01]  /*0ff0*/  FMUL.FTZ R57, R42, -1.4426950216293334961 ;  /* 0xbfb8aa3b2a397820 */ /* 0x000fe20000410000 */
[--C-:B------:R-:W-:Y:S02]  /*1000*/  HADD2.F32 R95, -RZ, R29.reuse.H0_H0 ;  /* 0x2000001dff5f7230 */ /* 0x100fe40000004100 */
[----:B------:R-:W-:Y:S01]  /*1010*/  FMUL.FTZ R60, R46, -1.4426950216293334961 ;  /* 0xbfb8aa3b2e3c7820 */ /* 0x000fe20000410000 */
[----:B------:R-:W-:Y:S02]  /*1020*/  HADD2.F32 R94, -RZ, R29.H1_H1 ;  /* 0x3000001dff5e7230 */ /* 0x000fe40000004100 */
[--C-:B------:R-:W-:Y:S01]  /*1030*/  HADD2.F32 R93, -RZ, R30.reuse.H0_H0 ;  /* 0x2000001eff5d7230 */ /* 0x100fe20000004100 */
[----:B------:R2:W-:Y:S01]  /*1040*/  MUFU.EX2 R56, R41 ;  /* 0x0000002900387308 */ /* 0x0005e20000000800 */
[----:B0-----:R-:W-:Y:S01]  /*1050*/  FADD.FTZ R22, R22, 1 ;  /* 0x3f80000016167421 */ /* 0x001fe20000010000 */
[----:B------:R-:W-:-:S02]  /*1060*/  HADD2.F32 R92, -RZ, R30.H1_H1 ;  /* 0x3000001eff5c7230 */ /* 0x000fc40000004100 */
[--C-:B------:R-:W-:Y:S02]  /*1070*/  HADD2.F32 R91, -RZ, R31.reuse.H0_H0 ;  /* 0x2000001fff5b7230 */ /* 0x100fe40000004100 */
[----:B------:R-:W-:Y:S02]  /*1080*/  HADD2.F32 R90, -RZ, R31.H1_H1 ;  /* 0x3000001fff5a7230 */ /* 0x000fe40000004100 */
[----:B------:R-:W-:Y:S01]  /*1090*/  MUFU.EX2 R20, R20 ;  /* 0x0000001400147308 */ /* 0x000fe20000000800 */
[----:B--2---:R-:W-:Y:S02]  /*10a0*/  HADD2.F32 R41, -RZ, R48.H0_H0 ;  /* 0x20000030ff297230 */ /* 0x004fe40000004100 */
[----:B-1----:R-:W-:Y:S01]  /*10b0*/  FADD.FTZ R23, R23, 1 ;  /* 0x3f80000017177421 */ /* 0x002fe20000010000 */
[----:B------:R-:W-:Y:S02]  /*10c0*/  HADD2.F32 R48, -RZ, R49.H1_H1 ;  /* 0x30000031ff307230 */ /* 0x000fe40000004100 */
[----:B------:R-:W-:-:S02]  /*10d0*/  HADD2.F32 R28, -RZ, R27.H0_H0 ;  /* 0x2000001bff1c7230 */ /* 0x000fc40000004100 */
[----:B------:R-:W-:Y:S01]  /*10e0*/  FMUL.FTZ R59, R41, -1.4426950216293334961 ;  /* 0xbfb8aa3b293b7820 */ /* 0x000fe20000410000 */
[----:B------:R-:W-:Y:S01]  /*10f0*/  HADD2.F32 R29, -RZ, R16.H1_H1 ;  /* 0x30000010ff1d7230 */ /* 0x000fe20000004100 */
[----:B------:R-:W-:Y:S01]  /*1100*/  MUFU.EX2 R21, R21 ;  /* 0x0000001500157308 */ /* 0x000fe20000000800 */
[----:B------:R-:W-:Y:S01]  /*1110*/  FMUL.FTZ R67, R48, -1.4426950216293334961 ;  /* 0xbfb8aa3b30437820 */ /* 0x000fe20000410000 */
[--C-:B------:R-:W-:Y:S02]  /*1120*/  HADD2.F32 R30, -RZ, R17.reuse.H0_H0 ;  /* 0x20000011ff1e7230 */ /* 0x100fe40000004100 */
[----:B------:R-:W-:Y:S02]  /*1130*/  HADD2.F32 R31, -RZ, R17.H1_H1 ;  /* 0x30000011ff1f7230 */ /* 0x000fe40000004100 */
[--C-:B------:R-:W-:Y:S02]  /*1140*/  HADD2.F32 R112, -RZ, R4.reuse.H0_H0 ;  /* 0x20000004ff707230 */ /* 0x100fe40000004100 */
[----:B------:R0:W1:Y:S01]  /*1150*/  MUFU.EX2 R58, R45 ;  /* 0x0000002d003a7308 */ /* 0x0000620000000800 */
[----:B------:R-:W-:-:S02]  /*1160*/  HADD2.F32 R113, -RZ, R4.H1_H1 ;  /* 0x30000004ff717230 */ /* 0x000fc40000004100 */
[--C-:B------:R-:W-:Y:S02]  /*1170*/  HADD2.F32 R114, -RZ, R5.reuse.H0_H0 ;  /* 0x20000005ff727230 */ /* 0x100fe40000004100 */
[----:B------:R-:W-:Y:S02]  /*1180*/  HADD2.F32 R115, -RZ, R5.H1_H1 ;  /* 0x30000005ff737230 */ /* 0x000fe40000004100 */
[----:B------:R-:W-:Y:S01]  /*1190*/  HADD2.F32 R116, -RZ, R6.H0_H0 ;  /* 0x20000006ff747230 */ /* 0x000fe20000004100 */
[----:B------:R2:W3:Y:S01]  /*11a0*/  MUFU.EX2 R61, R52 ;  /* 0x00000034003d7308 */ /* 0x0004e20000000800 */
[----:B0-----:R-:W-:Y:S02]  /*11b0*/  HADD2.F32 R45, -RZ, R49.H0_H0 ;  /* 0x20000031ff2d7230 */ /* 0x001fe40000004100 */
[----:B------:R-:W-:Y:S02]  /*11c0*/  HADD2.F32 R49, -RZ, R50.H1_H1 ;  /* 0x30000032ff317230 */ /* 0x000fe40000004100 */
[----:B------:R-:W-:-:S02]  /*11d0*/  HADD2.F32 R117, -RZ, R8.H1_H1 ;  /* 0x30000008ff757230 */ /* 0x000fc40000004100 */
[----:B------:R-:W-:Y:S01]  /*11e0*/  FMUL.FTZ R62, R45, -1.4426950216293334961 ;  /* 0xbfb8aa3b2d3e7820 */ /* 0x000fe20000410000 */
[----:B------:R-:W-:Y:S01]  /*11f0*/  HADD2.F32 R118, -RZ, R9.H0_H0 ;  /* 0x20000009ff767230 */ /* 0x000fe20000004100 */
[----:B------:R0:W3:Y:S01]  /*1200*/  MUFU.EX2 R63, R57 ;  /* 0x00000039003f7308 */ /* 0x0000e20000000800 */
[----:B--2---:R-:W-:Y:S02]  /*1210*/  HADD2.F32 R52, -RZ, R50.H0_H0 ;  /* 0x20000032ff347230 */ /* 0x004fe40000004100 */
[----:B------:R-:W-:Y:S01]  /*1220*/  FMUL.FTZ R69, R49, -1.4426950216293334961 ;  /* 0xbfb8aa3b31457820 */ /* 0x000fe20000410000 */
[--C-:B------:R-:W-:Y:S02]  /*1230*/  HADD2.F32 R50, -RZ, R51.reuse.H0_H0 ;  /* 0x20000033ff327230 */ /* 0x100fe40000004100 */
[----:B-1----:R-:W-:Y:S01]  /*1240*/  FADD.FTZ R58, R58, 1 ;  /* 0x3f8000003a3a7421 */ /* 0x002fe20000010000 */
[----:B------:R-:W-:Y:S02]  /*1250*/  HADD2.F32 R51, -RZ, R51.H1_H1 ;  /* 0x30000033ff337230 */ /* 0x000fe40000004100 */
[----:B------:R-:W-:Y:S01]  /*1260*/  HADD2.F32 R119, -RZ, R9.H1_H1 ;  /* 0x30000009ff777230 */ /* 0x000fe20000004100 */
[----:B------:R1:W2:Y:S01]  /*1270*/  MUFU.EX2 R66, R62 ;  /* 0x0000003e00427308 */ /* 0x0002a20000000800 */
[----:B0-----:R-:W-:Y:S01]  /*1280*/  FMUL.FTZ R57, R52, -1.4426950216293334961 ;  /* 0xbfb8aa3b34397820 */ /* 0x001fe20000410000 */
[----:B---3--:R-:W-:Y:S01]  /*1290*/  FADD.FTZ R61, R61, 1 ;  /* 0x3f8000003d3d7421 */ /* 0x008fe20000010000 */
[----:B------:R-:W-:Y:S01]  /*12a0*/  FMUL.FTZ R71, R51, -1.4426950216293334961 ;  /* 0xbfb8aa3b33477820 */ /* 0x000fe20000410000 */
[----:B------:R-:W-:Y:S01]  /*12b0*/  FMUL.FTZ R70, R50, -1.4426950216293334961 ;  /* 0xbfb8aa3b32467820 */ /* 0x000fe20000410000 */
[----:B------:R-:W-:-:S02]  /*12c0*/  HADD2.F32 R120, -RZ, R10.H0_H0 ;  /* 0x2000000aff787230 */ /* 0x000fc40000004100 */
[----:B------:R-:W-:Y:S01]  /*12d0*/  HADD2.F32 R121, -RZ, R10.H1_H1 ;  /* 0x3000000aff797230 */ /* 0x000fe20000004100 */
[----:B------:R-:W-:Y:S01]  /*12e0*/  MUFU.EX2 R64, R59 ;  /* 0x0000003b00407308 */ /* 0x000fe20000000800 */
[----:B-1----:R-:W-:Y:S01]  /*12f0*/  FADD.FTZ R62, R56, 1 ;  /* 0x3f800000383e7421 */ /* 0x002fe20000010000 */
[----:B------:R-:W-:Y:S01]  /*1300*/  FADD.FTZ R56, R20, 1 ;  /* 0x3f80000014387421 */ /* 0x000fe20000010000 */
[----:B------:R-:W-:Y:S01]  /*1310*/  FADD.FTZ R63, R63, 1 ;  /* 0x3f8000003f3f7421 */ /* 0x000fe20000010000 */
[--C-:B------:R-:W-:Y:S02]  /*1320*/  HADD2.F32 R122, -RZ, R11.reuse.H0_H0 ;  /* 0x2000000bff7a7230 */ /* 0x100fe40000004100 */
[----:B------:R-:W-:Y:S02]  /*1330*/  HADD2.F32 R123, -RZ, R11.H1_H1 ;  /* 0x3000000bff7b7230 */ /* 0x000fe40000004100 */
[----:B------:R-:W0:Y:S01]  /*1340*/  MUFU.EX2 R65, R60 ;  /* 0x0000003c00417308 */ /* 0x000e220000000800 */
[----:B--2---:R-:W-:-:S07]  /*1350*/  FADD.FTZ R66, R66, 1 ;  /* 0x3f80000042427421 */ /* 0x004fce0000010000 */
[----:B------:R1:W2:Y:S08]  /*1360*/  MUFU.EX2 R76, R57 ;  /* 0x00000039004c7308 */ /* 0x0002b00000000800 */
[----:B------:R-:W-:Y:S01]  /*1370*/  MUFU.RCP R60, R22 ;  /* 0x00000016003c7308 */ /* 0x000fe20000001000 */
[----:B-1----:R-:W-:Y:S01]  /*1380*/  FADD.FTZ R57, R21, 1 ;  /* 0x3f80000015397421 */ /* 0x002fe20000010000 */
[----:B0-----:R-:W-:-:S06]  /*1390*/  FADD.FTZ R65, R65, 1 ;  /* 0x3f80000041417421 */ /* 0x001fcc0000010000 */
[----:B------:R-:W-:Y:S01]  /*13a0*/  MUFU.RCP R59, R23 ;  /* 0x00000017003b7308 */ /* 0x000fe20000001000 */
[----:B--2---:R-:W-:-:S07]  /*13b0*/  FADD.FTZ R78, R76, 1 ;  /* 0x3f8000004c4e7421 */ /* 0x004fce0000010000 */
[----:B------:R-:W0:Y:S08]  /*13c0*/  MUFU.EX2 R68, R67 ;  /* 0x0000004300447308 */ /* 0x000e300000000800 */
[----:B------:R1:W-:Y:S08]  /*13d0*/  MUFU.RCP R67, R61 ;  /* 0x0000003d00437308 */ /* 0x0003f00000001000 */
[----:B------:R-:W-:Y:S01]  /*13e0*/  MUFU.RCP R56, R56 ;  /* 0x0000003800387308 */ /* 0x000fe20000001000 */
[----:B-1----:R-:W-:-:S02]  /*13f0*/  HADD2.F32 R61, -RZ, R19.H1_H1 ;  /* 0x30000013ff3d7230 */ /* 0x002fc40000004100 */
[----:B0-----:R-:W-:-:S05]  /*1400*/  FADD.FTZ R81, R68, 1 ;  /* 0x3f80000044517421 */ /* 0x001fca0000010000 */
[----:B------:R-:W0:Y:S08]  /*1410*/  MUFU.EX2 R80, R69 ;  /* 0x0000004500507308 */ /* 0x000e300000000800 */
[----:B------:R-:W-:Y:S08]  /*1420*/  MUFU.EX2 R85, R71 ;  /* 0x0000004700557308 */ /* 0x000ff00000000800 */
[----:B------:R-:W-:Y:S01]  /*1430*/  MUFU.RCP R62, R62 ;  /* 0x0000003e003e7308 */ /* 0x000fe20000001000 */
[----:B0-----:R-:W-:-:S07]  /*1440*/  FADD.FTZ R82, R80, 1 ;  /* 0x3f80000050527421 */ /* 0x001fce0000010000 */
[----:B------:R0:W1:Y:S08]  /*1450*/  MUFU.EX2 R84, R70 ;  /* 0x0000004600547308 */ /* 0x0000700000000800 */
[----:B------:R-:W2:Y:S01]  /*1460*/  MUFU.RCP R57, R57 ;  /* 0x0000003900397308 */ /* 0x000ea20000001000 */
[----:B0-----:R-:W-:Y:S01]  /*1470*/  FADD.FTZ R70, R64, 1 ;  /* 0x3f80000040467421 */ /* 0x001fe20000010000 */
[----:B------:R-:W-:-:S06]  /*1480*/  HADD2.F32 R64, -RZ, R24.H1_H1 ;  /* 0x30000018ff407230 */ /* 0x000fcc0000004100 */
[----:B------:R-:W0:Y:S01]  /*1490*/  MUFU.RCP R71, R63 ;  /* 0x0000003f00477308 */ /* 0x000e220000001000 */
[----:B-1----:R-:W-:-:S07]  /*14a0*/  FADD.FTZ R84, R84, 1 ;  /* 0x3f80000054547421 */ /* 0x002fce0000010000 */
[----:B------:R-:W-:Y:S01]  /*14b0*/  MUFU.RCP R79, R65 ;  /* 0x00000041004f7308 */ /* 0x000fe20000001000 */
[----:B--2---:R-:W-:-:S04]  /*14c0*/  FADD.FTZ R77, -R57, 1 ;  /* 0x3f800000394d7421 */ /* 0x004fc80000010100 */
[C---:B------:R-:W-:Y:S01]  /*14d0*/  FFMA.FTZ R77, R44.reuse, R77, 1 ;  /* 0x3f8000002c4d7423 */ /* 0x040fe2000001004d */
[----:B------:R-:W-:Y:S02]  /*14e0*/  FMUL.FTZ R44, R44, R57 ;  /* 0x000000392c2c7220 */ /* 0x000fe40000410000 */
[----:B------:R-:W-:Y:S01]  /*14f0*/  MUFU.RCP R74, R66 ;  /* 0x00000042004a7308 */ /* 0x000fe20000001000 */
[----:B0-----:R-:W-:-:S04]  /*1500*/  FADD.FTZ R83, -R71, 1 ;  /* 0x3f80000047537421 */ /* 0x001fc80000010100 */
[C---:B------:R-:W-:Y:S01]  /*1510*/  FFMA.FTZ R83, R42.reuse, R83, 1 ;  /* 0x3f8000002a537423 */ /* 0x040fe20000010053 */
[----:B------:R-:W-:Y:S02]  /*1520*/  FMUL.FTZ R42, R42, R71 ;  /* 0x000000472a2a7220 */ /* 0x000fe40000410000 */
[----:B------:R-:W-:Y:S08]  /*1530*/  MUFU.RCP R58, R58 ;  /* 0x0000003a003a7308 */ /* 0x000ff00000001000 */
[----:B------:R-:W-:Y:S08]  /*1540*/  MUFU.RCP R70, R70 ;  /* 0x0000004600467308 */ /* 0x000ff00000001000 */
[----:B------:R-:W0:Y:S08]  /*1550*/  MUFU.RCP R125, R78 ;  /* 0x0000004e007d7308 */ /* 0x000e300000001000 */
[----:B------:R-:W-:Y:S08]  /*1560*/  MUFU.RCP R81, R81 ;  /* 0x0000005100517308 */ /* 0x000ff00000001000 */
[----:B------:R1:W-:Y:S01]  /*1570*/  MUFU.RCP R127, R84 ;  /* 0x00000054007f7308 */ /* 0x0003e20000001000 */
[----:B0-----:R-:W-:-:S07]  /*1580*/  FMUL.FTZ R11, R52, R125 ;  /* 0x0000007d340b7220 */ /* 0x001fce0000410000 */
[----:B------:R-:W-:Y:S01]  /*1590*/  MUFU.RCP R132, R82 ;  /* 0x0000005200847308 */ /* 0x000fe20000001000 */
[----:B-1----:R-:W-:-:S07]  /*15a0*/  FADD.FTZ R84, R85, 1 ;  /* 0x3f80000055547421 */ /* 0x002fce0000010000 */
[----:B------:R-:W0:Y:S02]  /*15b0*/  MUFU.RCP R136, R84 ;  /* 0x0000005400887308 */ /* 0x000e240000001000 */
[----:B0-----:R-:W-:Y:S01]  /*15c0*/  FMUL.FTZ R10, R51, R136 ;  /* 0x00000088330a7220 */ /* 0x001fe20000410000 */
[----:B----4-:R0:W-:Y:S04]  /*15d0*/  STS.128 [R101], R32 ;  /* 0x0000002065007388 */ /* 0x0101e80000000c00 */
[----:B-----5:R1:W-:Y:S01]  /*15e0*/  STS.128 [R101+0x200], R36 ;  /* 0x0002002465007388 */ /* 0x0203e20000000c00 */
[----:B------:R-:W-:-:S03]  /*15f0*/  NOP ;  /* 0x0000000000007918 */ /* 0x000fc60000000000 */
[----:B------:R-:W2:Y:S01]  /*1600*/  LDS.128 R20, [R100] ;  /* 0x0000000064147984 */ /* 0x000ea20000000c00 */
[----:B0-----:R-:W-:Y:S02]  /*1610*/  HADD2.F32 R32, -RZ, R18.H1_H1 ;  /* 0x30000012ff207230 */ /* 0x001fe40000004100 */
[----:B------:R-:W-:Y:S02]  /*1620*/  HADD2.F32 R33, -RZ, R19.H0_H0 ;  /* 0x20000013ff217230 */ /* 0x000fe40000004100 */
[--C-:B-1----:R-:W-:Y:S02]  /*1630*/  HADD2.F32 R37, -RZ, R26.reuse.H0_H0 ;  /* 0x2000001aff257230 */ /* 0x102fe40000004100 */
[----:B------:R-:W-:Y:S02]  /*1640*/  HADD2.F32 R38, -RZ, R26.H1_H1 ;  /* 0x3000001aff267230 */ /* 0x000fe40000004100 */
[----:B------:R-:W-:Y:S02]  /*1650*/  HADD2.F32 R39, -RZ, R27.H1_H1 ;  /* 0x3000001bff277230 */ /* 0x000fe40000004100 */
[----:B------:R-:W-:-:S02]  /*1660*/  HADD2.F32 R27, -RZ, R16.H0_H0 ;  /* 0x20000010ff1b7230 */ /* 0x000fc40000004100 */
[----:B------:R-:W-:Y:S02]  /*1670*/  HADD2.F32 R26, -RZ, R18.H0_H0 ;  /* 0x20000012ff1a7230 */ /* 0x000fe40000004100 */
[----:B------:R-:W0:Y:S01]  /*1680*/  LDS.128 R16, [R100+0x10] ;  /* 0x0000100064107984 */ /* 0x000e220000000c00 */
[----:B------:R-:W-:Y:S02]  /*1690*/  HADD2.F32 R34, -RZ, R24.H0_H0 ;  /* 0x20000018ff227230 */ /* 0x000fe40000004100 */
[----:B------:R-:W-:Y:S01]  /*16a0*/  FADD.FTZ R24, -R56, 1 ;  /* 0x3f80000038187421 */ /* 0x000fe20000010100 */
[--C-:B------:R-:W-:Y:S02]  /*16b0*/  HADD2.F32 R35, -RZ, R25.reuse.H0_H0 ;  /* 0x20000019ff237230 */ /* 0x100fe40000004100 */
[----:B------:R-:W-:Y:S02]  /*16c0*/  HADD2.F32 R36, -RZ, R25.H1_H1 ;  /* 0x30000019ff247230 */ /* 0x000fe40000004100 */
[----:B------:R-:W-:Y:S01]  /*16d0*/  FADD.FTZ R25, -R59, 1 ;  /* 0x3f8000003b197421 */ /* 0x000fe20000010100 */
[C---:B------:R-:W-:Y:S01]  /*16e0*/  FFMA.FTZ R24, R43.reuse, R24, 1 ;  /* 0x3f8000002b187423 */ /* 0x040fe20000010018 */
[----:B------:R-:W-:-:S02]  /*16f0*/  FMUL.FTZ R43, R43, R56 ;  /* 0x000000382b2b7220 */ /* 0x000fc40000410000 */
[C---:B------:R-:W-:Y:S01]  /*1700*/  FFMA.FTZ R25, R54.reuse, R25, 1 ;  /* 0x3f80000036197423 */ /* 0x040fe20000010019 */
[----:B------:R-:W-:Y:S01]  /*1710*/  FMUL.FTZ R54, R54, R59 ;  /* 0x0000003b36367220 */ /* 0x000fe20000410000 */
[--C-:B--2---:R-:W-:Y:S02]  /*1720*/  HADD2.F32 R63, -RZ, R20.reuse.H0_H0 ;  /* 0x20000014ff3f7230 */ /* 0x104fe40000004100 */
[----:B------:R-:W-:Y:S02]  /*1730*/  HADD2.F32 R65, -RZ, R20.H1_H1 ;  /* 0x30000014ff417230 */ /* 0x000fe40000004100 */
[----:B------:R-:W-:Y:S01]  /*1740*/  FADD.FTZ R20, -R60, 1 ;  /* 0x3f8000003c147421 */ /* 0x000fe20000010100 */
[--C-:B------:R-:W-:Y:S02]  /*1750*/  HADD2.F32 R66, -RZ, R21.reuse.H0_H0 ;  /* 0x20000015ff427230 */ /* 0x100fe40000004100 */
[----:B------:R-:W-:Y:S02]  /*1760*/  HADD2.F32 R69, -RZ, R21.H1_H1 ;  /* 0x30000015ff457230 */ /* 0x000fe40000004100 */
[----:B------:R-:W-:Y:S01]  /*1770*/  FMUL.FTZ R21, R34, R63 ;  /* 0x0000003f22157220 */ /* 0x000fe20000410000 */
[----:B------:R-:W-:-:S02]  /*1780*/  HADD2.F32 R68, -RZ, R22.H0_H0 ;  /* 0x20000016ff447230 */ /* 0x000fc40000004100 */
[----:B------:R-:W-:Y:S01]  /*1790*/  FFMA.FTZ R20, R53, R20, 1 ;  /* 0x3f80000035147423 */ /* 0x000fe20000010014 */
[----:B------:R-:W-:Y:S02]  /*17a0*/  HADD2.F32 R73, -RZ, R22.H1_H1 ;  /* 0x30000016ff497230 */ /* 0x000fe40000004100 */
[----:B------:R-:W-:Y:S01]  /*17b0*/  FMUL.FTZ R22, R64, R65 ;  /* 0x0000004140167220 */ /* 0x000fe20000410000 */
[----:B------:R-:W-:Y:S01]  /*17c0*/  FMUL.FTZ R21, R60, R21 ;  /* 0x000000153c157220 */ /* 0x000fe20000410000 */
[--C-:B------:R-:W-:Y:S02]  /*17d0*/  HADD2.F32 R75, -RZ, R23.reuse.H0_H0 ;  /* 0x20000017ff4b7230 */ /* 0x100fe40000004100 */
[----:B------:R-:W-:Y:S01]  /*17e0*/  FMUL.FTZ R76, R37, R68 ;  /* 0x00000044254c7220 */ /* 0x000fe20000410000 */
[----:B------:R-:W-:Y:S01]  /*17f0*/  FMUL.FTZ R22, R59, R22 ;  /* 0x000000163b167220 */ /* 0x000fe20000410000 */
[----:B------:R-:W-:Y:S02]  /*1800*/  HADD2.F32 R72, -RZ, R23.H1_H1 ;  /* 0x30000017ff487230 */ /* 0x000fe40000004100 */
        /* <DEDUP_REMOVED lines=19> */
[----:B0-----:R-:W-:-:S02]  /*1940*/  HADD2.F32 R80, -RZ, R16.H0_H0 ;  /* 0x20000010ff507230 */ /* 0x001fc40000004100 */
[----:B------:R-:W-:Y:S01]  /*1950*/  FADD.FTZ R76, -R58, 1 ;  /* 0x3f8000003a4c7421 */ /* 0x000fe20000010100 */
[----:B------:R-:W-:Y:S02]  /*1960*/  HADD2.F32 R124, -RZ, R16.H1_H1 ;  /* 0x30000010ff7c7230 */ /* 0x000fe40000004100 */
[----:B------:R-:W-:Y:S01]  /*1970*/  FMUL.FTZ R78, R78, R77 ;  /* 0x0000004d4e4e7220 */ /* 0x000fe20000410000 */
[--C-:B------:R-:W-:Y:S02]  /*1980*/  HADD2.F32 R126, -RZ, R17.reuse.H0_H0 ;  /* 0x20000011ff7e7230 */ /* 0x100fe40000004100 */
[----:B------:R-:W-:Y:S01]  /*1990*/  FMUL.FTZ R23, R38, R73 ;  /* 0x0000004926177220 */ /* 0x000fe20000410000 */
[----:B------:R-:W-:Y:S02]  /*19a0*/  HADD2.F32 R128, -RZ, R17.H1_H1 ;  /* 0x30000011ff807230 */ /* 0x000fe40000004100 */
[----:B------:R-:W-:Y:S01]  /*19b0*/  FADD.FTZ R16, -R70, 1 ;  /* 0x3f80000046107421 */ /* 0x000fe20000010100 */
[----:B------:R-:W-:-:S02]  /*19c0*/  HADD2.F32 R130, -RZ, R18.H0_H0 ;  /* 0x20000012ff827230 */ /* 0x000fc40000004100 */
[----:B------:R-:W-:Y:S01]  /*19d0*/  FADD.FTZ R77, -R79, 1 ;  /* 0x3f8000004f4d7421 */ /* 0x000fe20000010100 */
[----:B------:R-:W-:Y:S02]  /*19e0*/  HADD2.F32 R133, -RZ, R18.H1_H1 ;  /* 0x30000012ff857230 */ /* 0x000fe40000004100 */
        /* <DEDUP_REMOVED lines=9> */
[----:B------:R-:W-:-:S02]  /*1a80*/  HADD2.F32 R134, -RZ, R19.H0_H0 ;  /* 0x20000013ff867230 */ /* 0x000fc40000004100 */
[----:B------:R-:W-:Y:S01]  /*1a90*/  FMUL.FTZ R82, R17, R16 ;  /* 0x0000001011527220 */ /* 0x000fe20000410000 */
[----:B------:R-:W-:Y:S02]  /*1aa0*/  HADD2.F32 R137, -RZ, R19.H1_H1 ;  /* 0x30000013ff897230 */ /* 0x000fe40000004100 */
[----:B------:R-:W-:Y:S01]  /*1ab0*/  FMUL.FTZ R85, R18, R77 ;  /* 0x0000004d12557220 */ /* 0x000fe20000410000 */
[----:B------:R-:W-:Y:S01]  /*1ac0*/  FADD.FTZ R16, -R74, 1 ;  /* 0x3f8000004a107421 */ /* 0x000fe20000010100 */
[----:B------:R-:W-:Y:S01]  /*1ad0*/  FADD.FTZ R19, -R81, 1 ;  /* 0x3f80000051137421 */ /* 0x000fe20000010100 */
        /* <DEDUP_REMOVED lines=25> */
[----:B------:R-:W-:Y:S01]  /*1c70*/  FMUL.FTZ R89, R17, R16 ;  /* 0x0000001011597220 */ /* 0x000fe20000410000 */
[----:B------:R-:W0:Y:S01]  /*1c80*/  LDC.64 R76, c[0x0][0x508] ;  /* 0x00014200ff4c7b82 */ /* 0x000e220000000a00 */
[----:B------:R-:W-:Y:S01]  /*1c90*/  FMUL.FTZ R88, R18, R19 ;  /* 0x0000001312587220 */ /* 0x000fe20000410000 */
[----:B------:R-:W-:Y:S01]  /*1ca0*/  FMUL.FTZ R111, R110, R111 ;  /* 0x0000006f6e6f7220 */ /* 0x000fe20000410000 */
[----:B------:R-:W-:Y:S01]  /*1cb0*/  F2FP.F16.F32.PACK_AB R16, R25, R20 ;  /* 0x000000141910723e */ /* 0x000fe200000000ff */
[----:B------:R-:W-:Y:S01]  /*1cc0*/  FMUL.FTZ R53, R53, R60 ;  /* 0x0000003c35357220 */ /* 0x000fe20000410000 */
[----:B------:R-:W-:Y:S01]  /*1cd0*/  F2FP.F16.F32.PACK_AB R17, R24, R21 ;  /* 0x000000151811723e */ /* 0x000fe200000000ff */
[----:B------:R-:W-:Y:S01]  /*1ce0*/  FMUL.FTZ R55, R55, R62 ;  /* 0x0000003e37377220 */ /* 0x000fe20000410000 */
[----:B------:R-:W-:Y:S01]  /*1cf0*/  F2FP.F16.F32.PACK_AB R18, R23, R22 ;  /* 0x000000161712723e */ /* 0x000fe200000000ff */
[----:B------:R-:W1:Y:S01]  /*1d00*/  LDC.64 R24, c[0x0][0x558] ;  /* 0x00015600ff187b82 */ /* 0x000e620000000a00 */
[----:B------:R-:W-:-:S07]  /*1d10*/  F2FP.F16.F32.PACK_AB R19, R83, R78 ;  /* 0x0000004e5313723e */ /* 0x000fce00000000ff */
[----:B------:R-:W-:Y:S01]  /*1d20*/  BAR.SYNC.DEFER_BLOCKING 0x0 ;  /* 0x0000000000007b1d */ /* 0x000fe20000010000 */
[----:B------:R-:W-:Y:S01]  /*1d30*/  F2FP.F16.F32.PACK_AB R20, R85, R82 ;  /* 0x000000525514723e */ /* 0x000fe200000000ff */
[----:B------:R-:W-:Y:S01]  /*1d40*/  HADD2.F32 R85, -RZ, R14.H0_H0 ;  /* 0x2000000eff557230 */ /* 0x000fe20000004100 */
[----:B------:R-:W-:Y:S01]  /*1d50*/  F2FP.F16.F32.PACK_AB R21, R87, R84 ;  /* 0x000000545715723e */ /* 0x000fe200000000ff */
[--C-:B------:R-:W-:Y:S01]  /*1d60*/  HADD2.F32 R87, -RZ, R13.reuse.H0_H0 ;  /* 0x2000000dff577230 */ /* 0x100fe20000004100 */
[----:B------:R-:W-:Y:S01]  /*1d70*/  F2FP.F16.F32.PACK_AB R22, R89, R86 ;  /* 0x000000565916723e */ /* 0x000fe200000000ff */
[--C-:B------:R-:W-:Y:S01]  /*1d80*/  HADD2.F32 R89, -RZ, R12.reuse.H0_H0 ;  /* 0x2000000cff597230 */ /* 0x100fe20000004100 */
[----:B------:R-:W-:Y:S01]  /*1d90*/  F2FP.F16.F32.PACK_AB R23, R111, R88 ;  /* 0x000000586f17723e */ /* 0x000fe200000000ff */
[----:B------:R-:W-:Y:S02]  /*1da0*/  HADD2.F32 R88, -RZ, R12.H1_H1 ;  /* 0x3000000cff587230 */ /* 0x000fe40000004100 */
[----:B------:R-:W-:Y:S01]  /*1db0*/  FMUL.FTZ R47, R47, R58 ;  /* 0x0000003a2f2f7220 */ /* 0x000fe20000410000 */
[----:B------:R-:W-:-:S02]  /*1dc0*/  HADD2.F32 R86, -RZ, R13.H1_H1 ;  /* 0x3000000dff567230 */ /* 0x000fc40000004100 */
[----:B------:R-:W-:Y:S01]  /*1dd0*/  FMUL.FTZ R40, R40, R67 ;  /* 0x0000004328287220 */ /* 0x000fe20000410000 */
[----:B------:R-:W-:Y:S02]  /*1de0*/  HADD2.F32 R84, -RZ, R14.H1_H1 ;  /* 0x3000000eff547230 */ /* 0x000fe40000004100 */
[----:B------:R-:W-:Y:S01]  /*1df0*/  FMUL.FTZ R70, R41, R70 ;  /* 0x0000004629467220 */ /* 0x000fe20000410000 */
[--C-:B------:R-:W-:Y:S02]  /*1e00*/  HADD2.F32 R83, -RZ, R15.reuse.H0_H0 ;  /* 0x2000000fff537230 */ /* 0x100fe40000004100 */
[----:B------:R-:W-:Y:S01]  /*1e10*/  FMUL.FTZ R46, R46, R79 ;  /* 0x0000004f2e2e7220 */ /* 0x000fe20000410000 */
[----:B------:R-:W-:Y:S02]  /*1e20*/  HADD2.F32 R82, -RZ, R15.H1_H1 ;  /* 0x3000000fff527230 */ /* 0x000fe40000004100 */
[----:B------:R-:W-:Y:S01]  /*1e30*/  FMUL.FTZ R45, R45, R74 ;  /* 0x0000004a2d2d7220 */ /* 0x000fe20000410000 */
[----:B0-----:R-:W-:-:S04]  /*1e40*/  IMAD.WIDE.U32 R110, R76, UR6, R2 ;  /* 0x000000064c6e7c25 */ /* 0x001fc8000f8e0002 */
[----:B------:R-:W-:Y:S01]  /*1e50*/  FMUL.FTZ R48, R48, R81 ;  /* 0x0000005130307220 */ /* 0x000fe20000410000 */
[----:B------:R-:W-:Y:S01]  /*1e60*/  FMUL.FTZ R49, R49, R132 ;  /* 0x0000008431317220 */ /* 0x000fe20000410000 */
[----:B------:R-:W-:Y:S01]  /*1e70*/  FMUL.FTZ R50, R50, R127 ;  /* 0x0000007f32327220 */ /* 0x000fe20000410000 */
[----:B------:R-:W-:Y:S02]  /*1e80*/  IMAD R111, R77, UR6, R111 ;  /* 0x000000064d6f7c24 */ /* 0x000fe4000f8e026f */
[----:B------:R-:W-:Y:S01]  /*1e90*/  FMUL.FTZ R71, R64, R54 ;  /* 0x0000003640477220 */ /* 0x000fe20000410000 */
[----:B------:R-:W-:Y:S01]  /*1ea0*/  STS.128 [R100], R16 ;  /* 0x0000001064007388 */ /* 0x000fe20000000c00 */
        /* <DEDUP_REMOVED lines=18> */
[----:B------:R-:W-:Y:S02]  /*1fd0*/  HADD2.F32 R22, -RZ, R7.H1_H1 ;  /* 0x30000007ff167230 */ /* 0x000fe40000004100 */
[----:B------:R-:W0:Y:S01]  /*1fe0*/  LDS.128 R4, [R101+0x200] ;  /* 0x0002000065047984 */ /* 0x000e220000000c00 */
[----:B------:R-:W-:Y:S02]  /*1ff0*/  HADD2.F32 R23, -RZ, R8.H0_H0 ;  /* 0x20000008ff177230 */ /* 0x000fe40000004100 */
[----:B------:R-:W-:-:S04]  /*2000*/  IMAD.WIDE.U32 R8, R109, UR12, R110 ;  /* 0x0000000c6d087c25 */ /* 0x000fc8000f8e006e */
[----:B------:R-:W-:Y:S01]  /*2010*/  FMUL.FTZ R111, R36, R43 ;  /* 0x0000002b246f7220 */ /* 0x000fe20000410000 */
[----:B------:R-:W-:Y:S01]  /*2020*/  FMUL.FTZ R110, R30, R45 ;  /* 0x0000002d1e6e7220 */ /* 0x000fe20000410000 */
[----:B------:R-:W-:Y:S01]  /*2030*/  IMAD R9, R109, UR13, R9 ;  /* 0x0000000d6d097c24 */ /* 0x000fe2000f8e0209 */
[----:B-1----:R-:W-:-:S04]  /*2040*/  LEA R24, P0, R8, R24, 0x1 ;  /* 0x0000001808187211 */ /* 0x002fc800078008ff */
[----:B------:R-:W-:-:S03]  /*2050*/  LEA.HI.X R25, R8, R25, R9, 0x1, P0 ;  /* 0x0000001908197211 */ /* 0x000fc600000f0c09 */
[----:B------:R-:W-:-:S05]  /*2060*/  IMAD.WIDE.U32 R8, R0, 0x10, R24 ;  /* 0x0000001000087825 */ /* 0x000fca00078e0018 */
        /* <DEDUP_REMOVED lines=37> */
[----:B-1----:R-:W-:-:S04]  /*22c0*/  IMAD.WIDE.U32 R2, R109, R26, R2 ;  /* 0x0000001a6d027225 */ /* 0x002fc800078e0002 */
[----:B------:R-:W-:Y:S01]  /*22d0*/  IMAD R3, R109, R27, R3 ;  /* 0x0000001b6d037224 */ /* 0x000fe200078e0203 */
[----:B--2---:R-:W-:-:S04]  /*22e0*/  LEA R12, P0, R2, UR14, 0x1 ;  /* 0x0000000e020c7c11 */ /* 0x004fc8000f8008ff */
[----:B------:R-:W-:-:S03]  /*22f0*/  LEA.HI.X R13, R2, UR15, R3, 0x1, P0 ;  /* 0x0000000f020d7c11 */ /* 0x000fc600080f0c03 */
[----:B------:R-:W-:-:S05]  /*2300*/  IMAD.WIDE.U32 R2, R0, 0x10, R12 ;  /* 0x0000001000027825 */ /* 0x000fca00078e000c */
[----:B---3--:R2:W-:Y:S04]  /*2310*/  STG.E.128 desc[UR20][R2.64], R4 ;  /* 0x0000000402007986 */ /* 0x0085e8000c101d14 */
[----:B0-----:R2:W-:Y:S02]  /*2320*/  STG.E.128 desc[UR20][R2.64+0x200], R8 ;  /* 0x0002000802007986 */ /* 0x0015e4000c101d14 */
.L_x_10935:
[----:B------:R-:W-:Y:S01]  /*2330*/  FFMA.FTZ R108, R67, R97, R108 ;  /* 0x00000061436c7223 */ /* 0x000fe2000001006c */
[----:B------:R-:W0:Y:S01]  /*2340*/  LDCU UR6, c[0x0][0x38c] ;  /* 0x00007180ff0677ac */ /* 0x000e220008000800 */
[----:B------:R-:W-:Y:S01]  /*2350*/  FADD.FTZ R45, R20, UR5 ;  /* 0x00000005142d7e21 */ /* 0x000fe20008010000 */
[----:B------:R-:W-:Y:S01]  /*2360*/  FADD.FTZ R42, R21, UR5 ;  /* 0x00000005152a7e21 */ /* 0x000fe20008010000 */
[----:B--2---:R-:W-:Y:S01]  /*2370*/  FFMA.FTZ R3, R71, R96, R108 ;  /* 0x0000006047037223 */ /* 0x004fe2000001006c */
[----:B------:R-:W-:Y:S01]  /*2380*/  FADD.FTZ R43, R22, UR5 ;  /* 0x00000005162b7e21 */ /* 0x000fe20008010000 */
[----:B------:R-:W-:Y:S01]  /*2390*/  FADD.FTZ R40, R23, UR5 ;  /* 0x0000000517287e21 */ /* 0x000fe20008010000 */
[----:B------:R-:W-:Y:S01]  /*23a0*/  CS2R R80, SRZ ;  /* 0x0000000000507805 */ /* 0x000fe2000001ff00 */
[----:B------:R-:W-:Y:S01]  /*23b0*/  FFMA.FTZ R0, R60, R95, R3 ;  /* 0x0000005f3c007223 */ /* 0x000fe20000010003 */
[----:B------:R-:W-:Y:S02]  /*23c0*/  CS2R R78, SRZ ;  /* 0x00000000004e7805 */ /* 0x000fe4000001ff00 */
[----:B------:R-:W-:-:S02]  /*23d0*/  CS2R R76, SRZ ;  /* 0x00000000004c7805 */ /* 0x000fc4000001ff00 */
[----:B------:R-:W-:Y:S01]  /*23e0*/  CS2R R58, SRZ ;  /* 0x00000000003a7805 */ /* 0x000fe2000001ff00 */
[----:B------:R-:W-:Y:S01]  /*23f0*/  FFMA.FTZ R3, R111, R94, R0 ;  /* 0x0000005e6f037223 */ /* 0x000fe20000010000 */
[----:B------:R-:W-:Y:S02]  /*2400*/  CS2R R56, SRZ ;  /* 0x0000000000387805 */ /* 0x000fe4000001ff00 */
[----:B------:R-:W-:Y:S02]  /*2410*/  CS2R R54, SRZ ;  /* 0x0000000000367805 */ /* 0x000fe4000001ff00 */
[----:B------:R-:W-:Y:S01]  /*2420*/  CS2R R52, SRZ ;  /* 0x0000000000347805 */ /* 0x000fe2000001ff00 */
[----:B------:R-:W-:Y:S01]  /*2430*/  FFMA.FTZ R0, R62, R93, R3 ;  /* 0x0000005d3e007223 */ /* 0x000fe20000010003 */
[----:B------:R-:W-:Y:S01]  /*2440*/  CS2R R50, SRZ ;  /* 0x0000000000327805 */ /* 0x000fe2000001ff00 */
[----:B------:R-:W-:Y:S01]  /*2450*/  FADD.FTZ R48, R112, UR5 ;  /* 0x0000000570307e21 */ /* 0x000fe20008010000 */
[----:B0-----:R-:W-:Y:S01]  /*2460*/  UISETP.GE.AND UP0, UPT, UR6, 0x1, UPT ;  /* 0x000000010600788c */ /* 0x001fe2000bf06270 */
        /* <DEDUP_REMOVED lines=40> */
[----:B------:R-:W-:Y:S01]  /*26f0*/  ISETP.NE.AND P1, PT, R105, 0x1, PT ;  /* 0x000000016900780c */ /* 0x000fe20003f25270 */
        /* <DEDUP_REMOVED lines=28> */
.L_x_11035:
[----:B------:R-:W5:Y:S01]  /*28c0*/  S2R R110, SR_TID.X ;  /* 0x00000000006e7919 */ /* 0x000f620000002100 */
[----:B0-----:R-:W-:Y:S01]  /*28d0*/  IMAD.WIDE.U32 R60, R109, UR16, RZ ;  /* 0x000000106d3c7c25 */ /* 0x001fe2000f8e00ff */
[----:B--2---:R-:W-:-:S03]  /*28e0*/  UIMAD.WIDE.U32 UR14, UR6, UR22, URZ ;  /* 0x00000016060e72a5 */ /* 0x004fc6000f8e00ff */
[----:B------:R-:W-:Y:S01]  /*28f0*/  IMAD R3, R109, UR17, R61 ;  /* 0x000000116d037c24 */ /* 0x000fe2000f8e023d */
[----:B------:R-:W-:Y:S01]  /*2900*/  UIMAD UR11, UR6, UR23, UR15 ;  /* 0x00000017060b72a4 */ /* 0x000fe2000f8e020f */
[----:B------:R-:W-:Y:S01]  /*2910*/  R2UR UR13, R61 ;  /* 0x000000003d0d72ca */ /* 0x000fe200000e0000 */
[----:B------:R-:W-:Y:S01]  /*2920*/  ULEA UR15, UP0, UR14, UR39, 0x1 ;  /* 0x000000270e0f7291 */ /* 0x000fe2000f8008ff */
[----:B------:R-:W-:Y:S02]  /*2930*/  R2UR UR12, R60 ;  /* 0x000000003c0c72ca */ /* 0x000fe400000e0000 */
[----:B------:R-:W-:Y:S01]  /*2940*/  R2UR UR13, R3 ;  /* 0x00000000030d72ca */ /* 0x000fe200000e0000 */
[----:B------:R-:W-:Y:S02]  /*2950*/  ULEA.HI.X UR14, UR14, UR38, UR11, 0x1, UP0 ;  /* 0x000000260e0e7291 */ /* 0x000fe400080f0c0b */
[----:B------:R-:W-:-:S04]  /*2960*/  MOV R114, UR15 ;  /* 0x0000000f00727c02 */ /* 0x000fc80008000f00 */
[----:B------:R-:W-:-:S06]  /*2970*/  MOV R115, UR14 ;  /* 0x0000000e00737c02 */ /* 0x000fcc0008000f00 */
[----:B------:R-:W-:-:S04]  /*2980*/  UIMAD.WIDE.U32 UR12, UR6, UR18, UR12 ;  /* 0x00000012060c72a5 */ /* 0x000fc8000f8e000c */
[----:B------:R-:W-:Y:S02]  /*2990*/  UIMAD UR11, UR6, UR19, UR13 ;  /* 0x00000013060b72a4 */ /* 0x000fe4000f8e020d */
[----:B---3--:R-:W-:Y:S01]  /*29a0*/  ULEA UR13, UP0, UR12, UR24, 0x3 ;  /* 0x000000180c0d7291 */ /* 0x008fe2000f8018ff */
[----:B-----5:R-:W-:-:S03]  /*29b0*/  SHF.L.U32 R3, R110, 0x2, RZ ;  /* 0x000000026e037819 */ /* 0x020fc600000006ff */
[----:B------:R-:W-:Y:S01]  /*29c0*/  ULEA.HI.X UR12, UR12, UR25, UR11, 0x3, UP0 ;  /* 0x000000190c0c7291 */ /* 0x000fe200080f1c0b */
[----:B------:R-:W-:Y:S02]  /*29d0*/  LOP3.LUT R3, R3, 0xf80, RZ, 0xc0, !PT ;  /* 0x00000f8003037812 */ /* 0x000fe400078ec0ff */
[----:B------:R-:W-:Y:S02]  /*29e0*/  MOV R112, UR13 ;  /* 0x0000000d00707c02 */ /* 0x000fe40008000f00 */
[----:B------:R-:W-:-:S05]  /*29f0*/  LOP3.LUT R3, R3, 0x1f, R106, 0xf8, !PT ;  /* 0x0000001f03037812 */ /* 0x000fca00078ef86a */
[----:B------:R-:W-:-:S05]  /*2a00*/  IMAD.WIDE.U32 R114, R3, 0x10, R114 ;  /* 0x0000001003727825 */ /* 0x000fca00078e0072 */
[----:B------:R-:W2:Y:S01]  /*2a10*/  LDG.E.128 R60, desc[UR20][R114.64] ;  /* 0x00000014723c7981 */ /* 0x000ea2000c1e1d00 */
[----:B------:R-:W-:-:S03]  /*2a20*/  MOV R113, UR12 ;  /* 0x0000000c00717c02 */ /* 0x000fc60008000f00 */
[----:B------:R-:W3:Y:S04]  /*2a30*/  LDG.E.128 R64, desc[UR20][R114.64+0x200] ;  /* 0x0002001472407981 */ /* 0x000ee8000c1e1d00 */
[----:B------:R-:W5:Y:S04]  /*2a40*/  LDG.E.128 R68, desc[UR20][R114.64+0x400] ;  /* 0x0004001472447981 */ /* 0x000f68000c1e1d00 */
[----:B------:R-:W5:Y:S04]  /*2a50*/  LDG.E.128 R72, desc[UR20][R114.64+0x600] ;  /* 0x0006001472487981 */ /* 0x000f68000c1e1d00 */
[----:B------:R-:W5:Y:S01]  /*2a60*/  LDG.E.64 R112, desc[UR20][R112.64] ;  /* 0x0000001470707981 */ /* 0x000f62000c1e1b00 */
[----:B------:R-:W-:-:S04]  /*2a70*/  IMAD.WIDE.U32 R116, R109, UR30, RZ ;  /* 0x0000001e6d747c25 */ /* 0x000fc8000f8e00ff */
[----:B------:R-:W-:Y:S01]  /*2a80*/  IMAD R3, R109, UR31, R117 ;  /* 0x0000001f6d037c24 */ /* 0x000fe2000f8e0275 */
[----:B------:R-:W-:Y:S02]  /*2a90*/  R2UR UR13, R117 ;  /* 0x00000000750d72ca */ /* 0x000fe400000e0000 */
[----:B------:R-:W-:Y:S02]  /*2aa0*/  R2UR UR12, R116 ;  /* 0x00000000740c72ca */ /* 0x000fe400000e0000 */
[----:B------:R-:W-:Y:S02]  /*2ab0*/  R2UR UR13, R3 ;  /* 0x00000000030d72ca */ /* 0x000fe400000e0000 */
[----:B------:R-:W-:-:S04]  /*2ac0*/  SHF.L.U32 R3, R110, 0x5, RZ ;  /* 0x000000056e037819 */ /* 0x000fc800000006ff */
[----:B------:R-:W-:-:S04]  /*2ad0*/  LOP3.LUT R116, R3, 0x7c00, RZ, 0xc0, !PT ;  /* 0x00007c0003747812 */ /* 0x000fc800078ec0ff */
[----:B------:R-:W-:-:S03]  /*2ae0*/  IADD3 R116, PT, PT, R101, R116, RZ ;  /* 0x0000007465747210 */ /* 0x000fc60007ffe0ff */
[----:B------:R-:W-:-:S04]  /*2af0*/  UIMAD.WIDE.U32 UR12, UR6, UR28, UR12 ;  /* 0x0000001c060c72a5 */ /* 0x000fc8000f8e000c */
[----:B------:R-:W-:Y:S02]  /*2b00*/  UIMAD UR11, UR6, UR29, UR13 ;  /* 0x0000001d060b72a4 */ /* 0x000fe4000f8e020d */
[----:B----4-:R-:W-:-:S04]  /*2b10*/  ULEA UR13, UP0, UR12, UR26, 0x3 ;  /* 0x0000001a0c0d7291 */ /* 0x010fc8000f8018ff */
[----:B------:R-:W-:Y:S02]  /*2b20*/  ULEA.HI.X UR12, UR12, UR27, UR11, 0x3, UP0 ;  /* 0x0000001b0c0c7291 */ /* 0x000fe400080f1c0b */
[----:B------:R-:W-:-:S04]  /*2b30*/  MOV R120, UR13 ;  /* 0x0000000d00787c02 */ /* 0x000fc80008000f00 */
[----:B------:R-:W-:Y:S02]  /*2b40*/  MOV R121, UR12 ;  /* 0x0000000c00797c02 */ /* 0x000fe40008000f00 */
[----:B------:R-:W-:Y:S01]  /*2b50*/  ISETP.NE.AND P0, PT, R110, RZ, PT ;  /* 0x000000ff6e00720c */ /* 0x000fe20003f05270 */
[----:B--2---:R0:W-:Y:S04]  /*2b60*/  STS.128 [R116], R60 ;  /* 0x0000003c74007388 */ /* 0x0041e80000000c00 */
[----:B---3--:R2:W-:Y:S04]  /*2b70*/  STS.128 [R116+0x200], R64 ;  /* 0x0002004074007388 */ /* 0x0085e80000000c00 */
[----:B-----5:R3:W-:Y:S04]  /*2b80*/  STS.128 [R116+0x400], R68 ;  /* 0x0004004474007388 */ /* 0x0207e80000000c00 */
[----:B------:R4:W-:Y:S01]  /*2b90*/  STS.128 [R116+0x600], R72 ;  /* 0x0006004874007388 */ /* 0x0009e20000000c00 */
[----:B------:R-:W-:-:S03]  /*2ba0*/  NOP ;  /* 0x0000000000007918 */ /* 0x000fc60000000000 */
[----:B------:R-:W5:Y:S01]  /*2bb0*/  LDG.E.64 R120, desc[UR20][R120.64] ;  /* 0x0000001478787981 */ /* 0x000f62000c1e1b00 */
[----:B------:R-:W-:-:S13]  /*2bc0*/  R2UR UR14, R113 ;  /* 0x00000000710e72ca */ /* 0x000fda00000e0000 */
[----:B------:R-:W-:-:S04]  /*2bd0*/  FMUL.FTZ R3, R49, UR14 ;  /* 0x0000000e31037c20 */ /* 0x000fc80008410000 */
[----:B------:R-:W-:Y:S01]  /*2be0*/  FMUL.RZ R114, R3, 0.15915493667125701904 ;  /* 0x3e22f98303727820 */ /* 0x000fe2000040c000 */
        /* <DEDUP_REMOVED lines=9> */
[----:B--2---:R-:W-:Y:S08]  /*2c80*/  MUFU.SIN R65, R60 ;  /* 0x0000003c00417308 */ /* 0x004ff00000000400 */
[----:B------:R0:W-:Y:S02]  /*2c90*/  MUFU.COS R151, R60 ;  /* 0x0000003c00977308 */ /* 0x0001e40000000000 */
[----:B0-----:R-:W-:Y:S01]  /*2ca0*/  FMUL.RZ R60, R3, 0.15915493667125701904 ;  /* 0x3e22f983033c7820 */ /* 0x001fe2000040c000 */
[----:B------:R-:W-:-:S05]  /*2cb0*/  FMUL.FTZ R3, R43, UR14 ;  /* 0x0000000e2b037c20 */ /* 0x000fca0008410000 */
        /* <DEDUP_REMOVED lines=27> */
[----:B------:R0:W-:Y:S01]  /*2e70*/  MUFU.COS R137, R63 ;  /* 0x0000003f00897308 */ /* 0x0001e20000000000 */
[----:B------:R-:W-:Y:S01]  /*2e80*/  FMUL.FTZ R112, R112, 1.4426950216293334961 ;  /* 0x3fb8aa3b70707820 */ /* 0x000fe20000410000 */
[----:B0-----:R-:W-:Y:S01]  /*2e90*/  FMUL.RZ R63, R3, 0.15915493667125701904 ;  /* 0x3e22f983033f7820 */ /* 0x001fe2000040c000 */
[----:B------:R-:W-:-:S04]  /*2ea0*/  FMUL.FTZ R3, R34, UR14 ;  /* 0x0000000e22037c20 */ /* 0x000fc80008410000 */
[----:B------:R-:W-:Y:S01]  /*2eb0*/  FMUL.RZ R64, R3, 0.15915493667125701904 ;  /* 0x3e22f98303407820 */ /* 0x000fe2000040c000 */
[----:B------:R-:W-:Y:S01]  /*2ec0*/  FMUL.FTZ R3, R35, UR14 ;  /* 0x0000000e23037c20 */ /* 0x000fe20008410000 */
[----:B------:R-:W-:Y:S08]  /*2ed0*/  MUFU.SIN R111, R114 ;  /* 0x00000072006f7308 */ /* 0x000ff00000000400 */
[----:B------:R0:W-:Y:S02]  /*2ee0*/  MUFU.COS R113, R114 ;  /* 0x0000007200717308 */ /* 0x0001e40000000000 */
[----:B0-----:R-:W-:Y:S01]  /*2ef0*/  FMUL.RZ R114, R3, 0.15915493667125701904 ;  /* 0x3e22f98303727820 */ /* 0x001fe2000040c000 */
[----:B------:R-:W-:-:S05]  /*2f00*/  FMUL.FTZ R3, R49, R112 ;  /* 0x0000007031037220 */ /* 0x000fca0000410000 */
[----:B------:R-:W-:Y:S08]  /*2f10*/  MUFU.SIN R119, R60 ;  /* 0x0000003c00777308 */ /* 0x000ff00000000400 */
[----:B------:R0:W-:Y:S08]  /*2f20*/  MUFU.COS R135, R60 ;  /* 0x0000003c00877308 */ /* 0x0001f00000000000 */
[----:B------:R-:W-:Y:S01]  /*2f30*/  MUFU.SIN R123, R61 ;  /* 0x0000003d007b7308 */ /* 0x000fe20000000400 */
[----:B0-----:R-:W-:-:S07]  /*2f40*/  FMUL.FTZ R60, R46, R112 ;  /* 0x000000702e3c7220 */ /* 0x001fce0000410000 */
[----:B------:R0:W-:Y:S08]  /*2f50*/  MUFU.COS R133, R61 ;  /* 0x0000003d00857308 */ /* 0x0001f00000000000 */
[----:B------:R2:W3:Y:S01]  /*2f60*/  MUFU.EX2 R152, R3 ;  /* 0x0000000300987308 */ /* 0x0004e20000000800 */
[----:B0-----:R-:W-:Y:S01]  /*2f70*/  FMUL.FTZ R61, R47, R112 ;  /* 0x000000702f3d7220 */ /* 0x001fe20000410000 */
[----:B--2---:R-:W-:-:S06]  /*2f80*/  SHF.L.U32 R3, R105, 0x8, RZ ;  /* 0x0000000869037819 */ /* 0x004fcc00000006ff */
[----:B------:R0:W2:Y:S01]  /*2f90*/  MUFU.EX2 R150, R60 ;  /* 0x0000003c00967308 */ /* 0x0000a20000000800 */
[----:B------:R-:W-:-:S07]  /*2fa0*/  FMUL.FTZ R72, R39, R112 ;  /* 0x0000007027487220 */ /* 0x000fce0000410000 */
[----:B------:R4:W1:Y:S01]  /*2fb0*/  MUFU.EX2 R148, R61 ;  /* 0x0000003d00947308 */ /* 0x0008620000000800 */
[----:B0-----:R-:W-:-:S04]  /*2fc0*/  IADD3 R60, PT, PT, R3, -0x100, RZ ;  /* 0xffffff00033c7810 */ /* 0x001fc80007ffe0ff */
[----:B------:R-:W-:-:S03]  /*2fd0*/  LOP3.LUT R60, R60, 0x100, RZ, 0xc0, !PT ;  /* 0x000001003c3c7812 */ /* 0x000fc600078ec0ff */
[----:B------:R-:W-:Y:S01]  /*2fe0*/  MUFU.SIN R125, R62 ;  /* 0x0000003e007d7308 */ /* 0x000fe20000000400 */
[----:B----4-:R-:W-:-:S04]  /*2ff0*/  LOP3.LUT R61, R110, 0x3e0, RZ, 0xc0, !PT ;  /* 0x000003e06e3d7812 */ /* 0x010fc800078ec0ff */
[----:B------:R-:W-:-:S03]  /*3000*/  IADD3 R61, PT, PT, R61, R102, RZ ;  /* 0x000000663d3d7210 */ /* 0x000fc60007ffe0ff */
[----:B------:R0:W-:Y:S01]  /*3010*/  MUFU.COS R129, R62 ;  /* 0x0000003e00817308 */ /* 0x0001e20000000000 */
[----:B------:R-:W-:-:S07]  /*3020*/  IADD3 R60, PT, PT, R60, UR6, RZ ;  /* 0x000000063c3c7c10 */ /* 0x000fce000fffe0ff */
[----:B------:R-:W-:Y:S01]  /*3030*/  MUFU.SIN R131, R63 ;  /* 0x0000003f00837308 */ /* 0x000fe20000000400 */
[----:B0-----:R-:W-:-:S07]  /*3040*/  FMUL.FTZ R62, R44, R112 ;  /* 0x000000702c3e7220 */ /* 0x001fce0000410000 */
[----:B------:R0:W-:Y:S02]  /*3050*/  MUFU.COS R127, R63 ;  /* 0x0000003f007f7308 */ /* 0x0001e40000000000 */
[----:B0-----:R-:W-:-:S06]  /*3060*/  FMUL.FTZ R63, R45, R112 ;  /* 0x000000702d3f7220 */ /* 0x001fcc0000410000 */
[----:B------:R0:W4:Y:S08]  /*3070*/  MUFU.EX2 R146, R62 ;  /* 0x0000003e00927308 */ /* 0x0001300000000800 */
[----:B------:R3:W5:Y:S01]  /*3080*/  MUFU.EX2 R144, R63 ;  /* 0x0000003f00907308 */ /* 0x0007620000000800 */
[----:B0-----:R-:W-:-:S07]  /*3090*/  FMUL.FTZ R62, R38, R112 ;  /* 0x00000070263e7220 */ /* 0x001fce0000410000 */
[----:B------:R0:W-:Y:S01]  /*30a0*/  MUFU.EX2 R132, R72 ;  /* 0x0000004800847308 */ /* 0x0001e20000000800 */
[----:B---3--:R-:W-:-:S04]  /*30b0*/  IADD3 R63, PT, PT, R110, 0x200, RZ ;  /* 0x000002006e3f7810 */ /* 0x008fc80007ffe0ff */
[----:B------:R-:W-:Y:S02]  /*30c0*/  SEL R167, R60, R63, !P0 ;  /* 0x0000003f3ca77207 */ /* 0x000fe40004000000 */
[----:B0-----:R-:W-:Y:S01]  /*30d0*/  LEA R72, R61, R100, 0x5 ;  /* 0x000000643d487211 */ /* 0x001fe200078e28ff */
[----:B------:R0:W-:Y:S01]  /*30e0*/  MUFU.EX2 R134, R62 ;  /* 0x0000003e00867308 */ /* 0x0001e20000000800 */
[-C--:B------:R-:W-:Y:S01]  /*30f0*/  FMUL.FTZ R68, R40, R112.reuse ;  /* 0x0000007028447220 */ /* 0x080fe20000410000 */
[-C--:B------:R-:W-:Y:S01]  /*3100*/  FMUL.FTZ R70, R41, R112.reuse ;  /* 0x0000007029467220 */ /* 0x080fe20000410000 */
[-C--:B------:R-:W-:Y:S01]  /*3110*/  FMUL.FTZ R66, R43, R112.reuse ;  /* 0x000000702b427220 */ /* 0x080fe20000410000 */
[----:B0-----:R-:W0:Y:S04]  /*3120*/  LDS.128 R60, [R72] ;  /* 0x00000000483c7984 */ /* 0x001e280000000c00 */
[----:B------:R-:W-:Y:S08]  /*3130*/  MUFU.SIN R153, R64 ;  /* 0x0000004000997308 */ /* 0x000ff00000000400 */
[----:B------:R3:W-:Y:S02]  /*3140*/  MUFU.COS R155, R64 ;  /* 0x00000040009b7308 */ /* 0x0007e40000000000 */
[----:B---3--:R-:W-:-:S06]  /*3150*/  FMUL.FTZ R64, R42, R112 ;  /* 0x000000702a407220 */ /* 0x008fcc0000410000 */
[----:B------:R3:W-:Y:S01]  /*3160*/  MUFU.EX2 R140, R66 ;  /* 0x00000042008c7308 */ /* 0x0007e20000000800 */
[----:B------:R-:W-:-:S07]  /*3170*/  FMUL.FTZ R154, R152, R113 ;  /* 0x00000071989a7220 */ /* 0x000fce0000410000 */
[----:B------:R2:W0:Y:S08]  /*3180*/  MUFU.EX2 R142, R64 ;  /* 0x00000040008e7308 */ /* 0x0004300000000800 */
[----:B------:R-:W0:Y:S08]  /*3190*/  MUFU.EX2 R68, R68 ;  /* 0x0000004400447308 */ /* 0x000e300000000800 */
[----:B------:R-:W0:Y:S01]  /*31a0*/  MUFU.EX2 R70, R70 ;  /* 0x0000004600467308 */ /* 0x000e220000000800 */
[-C--:B---3--:R-:W-:Y:S01]  /*31b0*/  FMUL.FTZ R66, R37, R112.reuse ;  /* 0x0000007025427220 */ /* 0x088fe20000410000 */
[----:B------:R-:W-:Y:S01]  /*31c0*/  FMUL.FTZ R152, R152, R111 ;  /* 0x0000006f98987220 */ /* 0x000fe20000410000 */
[-C--:B------:R-:W-:Y:S01]  /*31d0*/  FMUL.FTZ R111, R35, R112.reuse ;  /* 0x00000070236f7220 */ /* 0x080fe20000410000 */
[-C--:B--2---:R-:W-:Y:S01]  /*31e0*/  FMUL.FTZ R64, R36, R112.reuse ;  /* 0x0000007024407220 */ /* 0x084fe20000410000 */
[----:B------:R-:W-:-:S03]  /*31f0*/  FMUL.FTZ R74, R34, R112 ;  /* 0x00000070224a7220 */ /* 0x000fc60000410000 */
[----:B------:R-:W-:Y:S01]  /*3200*/  MUFU.COS R116, R114 ;  /* 0x0000007200747308 */ /* 0x000fe20000000000 */
[----:B------:R-:W-:Y:S01]  /*3210*/  FMUL.FTZ R151, R150, R151 ;  /* 0x0000009796977220 */ /* 0x000fe20000410000 */
[----:B-1----:R-:W-:Y:S01]  /*3220*/  FMUL.FTZ R149, R148, R149 ;  /* 0x0000009594957220 */ /* 0x002fe20000410000 */
[----:B----4-:R-:W-:Y:S01]  /*3230*/  FMUL.FTZ R147, R146, R147 ;  /* 0x0000009392937220 */ /* 0x010fe20000410000 */
[----:B-----5:R-:W-:-:S04]  /*3240*/  FMUL.FTZ R145, R144, R145 ;  /* 0x0000009190917220 */ /* 0x020fc80000410000 */
[----:B------:R-:W1:Y:S01]  /*3250*/  MUFU.EX2 R126, R66 ;  /* 0x00000042007e7308 */ /* 0x000e620000000800 */
[----:B------:R-:W-:Y:S01]  /*3260*/  FMUL.FTZ R150, R150, R65 ;  /* 0x0000004196967220 */ /* 0x000fe20000410000 */
[----:B------:R-:W-:Y:S01]  /*3270*/  FMUL.FTZ R148, R148, R67 ;  /* 0x0000004394947220 */ /* 0x000fe20000410000 */
[----:B------:R-:W-:Y:S01]  /*3280*/  FMUL.FTZ R146, R146, R69 ;  /* 0x0000004592927220 */ /* 0x000fe20000410000 */
[----:B------:R-:W-:-:S04]  /*3290*/  FMUL.FTZ R144, R144, R71 ;  /* 0x0000004790907220 */ /* 0x000fc80000410000 */
[----:B------:R2:W-:Y:S01]  /*32a0*/  MUFU.EX2 R113, R111 ;  /* 0x0000006f00717308 */ /* 0x0005e20000000800 */
[----:B0-----:R-:W-:Y:S01]  /*32b0*/  FMUL.FTZ R143, R142, R143 ;  /* 0x0000008f8e8f7220 */ /* 0x001fe20000410000 */
[----:B------:R-:W-:Y:S01]  /*32c0*/  FMUL.FTZ R141, R140, R141 ;  /* 0x0000008d8c8d7220 */ /* 0x000fe20000410000 */
[C---:B------:R-:W-:Y:S01]  /*32d0*/  FMUL.FTZ R139, R68.reuse, R139 ;  /* 0x0000008b448b7220 */ /* 0x040fe20000410000 */
[----:B------:R-:W-:-:S04]  /*32e0*/  FMUL.FTZ R138, R68, R115 ;  /* 0x00000073448a7220 */ /* 0x000fc80000410000 */
[----:B------:R-:W0:Y:S01]  /*32f0*/  MUFU.SIN R114, R114 ;  /* 0x0000007200727308 */ /* 0x000e220000000400 */
[C---:B------:R-:W-:Y:S01]  /*3300*/  FMUL.FTZ R137, R70.reuse, R137 ;  /* 0x0000008946897220 */ /* 0x040fe20000410000 */
[----:B------:R-:W-:Y:S01]  /*3310*/  FMUL.FTZ R136, R70, R117 ;  /* 0x0000007546887220 */ /* 0x000fe20000410000 */
[----:B------:R-:W-:Y:S01]  /*3320*/  FMUL.FTZ R142, R142, R73 ;  /* 0x000000498e8e7220 */ /* 0x000fe20000410000 */
[----:B------:R-:W-:Y:S01]  /*3330*/  FMUL.FTZ R140, R140, R75 ;  /* 0x0000004b8c8c7220 */ /* 0x000fe20000410000 */
[----:B------:R-:W-:Y:S03]  /*3340*/  LDS.128 R68, [R72+0x20] ;  /* 0x0000200048447984 */ /* 0x000fe60000000c00 */
[----:B------:R3:W-:Y:S01]  /*3350*/  MUFU.EX2 R128, R64 ;  /* 0x0000004000807308 */ /* 0x0007e20000000800 */
[----:B------:R-:W4:Y:S01]  /*3360*/  S2UR UR12, SR_CgaCtaId ;  /* 0x00000000000c79c3 */ /* 0x000f220000008800 */
[----:B--2---:R-:W-:-:S06]  /*3370*/  FMUL.FTZ R111, R48, UR14 ;  /* 0x0000000e306f7c20 */ /* 0x004fcc0008410000 */
[----:B------:R2:W-:Y:S01]  /*3380*/  MUFU.EX2 R124, R74 ;  /* 0x0000004a007c7308 */ /* 0x0005e20000000800 */
[----:B---3--:R-:W3:Y:S04]  /*3390*/  LDS.128 R64, [R72+0x10] ;  /* 0x0000100048407984 */ /* 0x008ee80000000c00 */
[----:B--2---:R-:W2:Y:S01]  /*33a0*/  LDS.128 R72, [R72+0x30] ;  /* 0x0000300048487984 */ /* 0x004ea20000000c00 */
[----:B------:R-:W-:Y:S01]  /*33b0*/  FMUL.RZ R163, R111, 0.15915493667125701904 ;  /* 0x3e22f9836fa37820 */ /* 0x000fe2000040c000 */
[----:B------:R-:W-:Y:S01]  /*33c0*/  FMUL.FTZ R130, R48, R112 ;  /* 0x0000007030827220 */ /* 0x000fe20000410000 */
[C---:B------:R-:W-:Y:S01]  /*33d0*/  FMUL.FTZ R135, R134.reuse, R135 ;  /* 0x0000008786877220 */ /* 0x040fe20000410000 */
[----:B------:R-:W-:Y:S01]  /*33e0*/  FMUL.FTZ R134, R134, R119 ;  /* 0x0000007786867220 */ /* 0x000fe20000410000 */
[C---:B-1----:R-:W-:Y:S01]  /*33f0*/  FMUL.FTZ R127, R126.reuse, R127 ;  /* 0x0000007f7e7f7220 */ /* 0x042fe20000410000 */
[----:B------:R-:W-:Y:S01]  /*3400*/  FMUL.FTZ R126, R126, R131 ;  /* 0x000000837e7e7220 */ /* 0x000fe20000410000 */
[----:B0-----:R-:W-:Y:S01]  /*3410*/  FMUL.FTZ R119, R113, R114 ;  /* 0x0000007271777220 */ /* 0x001fe20000410000 */
[----:B------:R-:W-:Y:S01]  /*3420*/  MUFU.COS R172, R163 ;  /* 0x000000a300ac7308 */ /* 0x000fe20000000000 */
[----:B------:R-:W-:-:S02]  /*3430*/  HADD2.F32 R111, -RZ, R60.H0_H0 ;  /* 0x2000003cff6f7230 */ /* 0x000fc40000004100 */
[----:B------:R-:W-:-:S05]  /*3440*/  HADD2.F32 R114, -RZ, R60.H1_H1 ;  /* 0x3000003cff727230 */ /* 0x000fca0000004100 */
[----:B------:R-:W0:Y:S08]  /*3450*/  MUFU.EX2 R131, R130 ;  /* 0x0000008200837308 */ /* 0x000e300000000800 */
[----:B------:R-:W1:Y:S01]  /*3460*/  MUFU.SIN R60, R163 ;  /* 0x000000a3003c7308 */ /* 0x000e620000000400 */
[----:B------:R-:W-:Y:S01]  /*3470*/  UMOV UR11, 0x400 ;  /* 0x00000400000b7882 */ /* 0x000fe20000000000 */
[----:B------:R-:W-:Y:S01]  /*3480*/  ISETP.NE.AND P2, PT, R110, 0x3f, PT ;  /* 0x0000003f6e00780c */ /* 0x000fe20003f45270 */
[----:B----4-:R-:W-:Y:S01]  /*3490*/  ULEA UR11, UR12, UR11, 0x18 ;  /* 0x0000000b0c0b7291 */ /* 0x010fe2000f8ec0ff */
[C---:B0-----:R-:W-:Y:S01]  /*34a0*/  FMUL.FTZ R130, R131.reuse, R172 ;  /* 0x000000ac83827220 */ /* 0x041fe20000410000 */
[----:B------:R-:W-:Y:S01]  /*34b0*/  FMUL.FTZ R129, R128, R129 ;  /* 0x0000008180817220 */ /* 0x000fe20000410000 */
[----:B-1----:R-:W-:-:S03]  /*34c0*/  FMUL.FTZ R131, R131, R60 ;  /* 0x0000003c83837220 */ /* 0x002fc60000410000 */
[----:B------:R-:W-:Y:S01]  /*34d0*/  LEA R60, R167, UR11, 0x3 ;  /* 0x0000000ba73c7c11 */ /* 0x000fe2000f8e18ff */
[----:B------:R-:W-:Y:S01]  /*34e0*/  FMUL.FTZ R133, R132, R133 ;  /* 0x0000008584857220 */ /* 0x000fe20000410000 */
[----:B------:R-:W-:Y:S01]  /*34f0*/  FMUL.FTZ R128, R128, R125 ;  /* 0x0000007d80807220 */ /* 0x000fe20000410000 */
[----:B------:R-:W-:Y:S02]  /*3500*/  BSSY.RECONVERGENT B0, `(.L_x_10937) ;  /* 0x0000051000007945 */ /* 0x000fe40003800200 */
[----:B------:R0:W-:Y:S01]  /*3510*/  STS.64 [R60+0x39e0], R130 ;  /* 0x0039e0823c007388 */ /* 0x0001e20000000a00 */
[----:B------:R-:W-:Y:S01]  /*3520*/  FMUL.FTZ R132, R132, R123 ;  /* 0x0000007b84847220 */ /* 0x000fe20000410000 */
[C---:B------:R-:W-:Y:S01]  /*3530*/  FMUL.FTZ R125, R124.reuse, R155 ;  /* 0x0000009b7c7d7220 */ /* 0x040fe20000410000 */
        /* <DEDUP_REMOVED lines=46> */
[--C-:B--2---:R-:W-:Y:S02]  /*3820*/  HADD2.F32 R167, -RZ, R72.reuse.H0_H0 ;  /* 0x20000048ffa77230 */ /* 0x104fe40000004100 */
        /* <DEDUP_REMOVED lines=18> */
[----:B0-----:R-:W-:Y:S05]  /*3950*/  @P2 BRA `(.L_x_10938) ;  /* 0x0000000000242947 */ /* 0x001fea0003800000 */
[----:B------:R-:W-:Y:S01]  /*3960*/  ISETP.NE.AND P2, PT, R105, UR40, PT ;  /* 0x0000002869007c0c */ /* 0x000fe2000bf45270 */
[----:B------:R-:W-:Y:S01]  /*3970*/  HFMA2 R120, -RZ, RZ, 1.875, 0 ;  /* 0x3f800000ff787431 */ /* 0x000fe200000001ff */
[----:B------:R-:W-:-:S11]  /*3980*/  MOV R121, RZ ;  /* 0x000000ff00797202 */ /* 0x000fd60000000f00 */
[----:B------:R-:W-:Y:S05]  /*3990*/  @!P2 BRA `(.L_x_10939) ;  /* 0x00000000001ca947 */ /* 0x000fea0003800000 */
[----:B------:R-:W-:-:S04]  /*39a0*/  LOP3.LUT R3, R3, 0x100, RZ, 0xc0, !PT ;  /* 0x0000010003037812 */ /* 0x000fc800078ec0ff */
[----:B------:R-:W-:-:S04]  /*39b0*/  IADD3 R3, PT, PT, R3, UR6, RZ ;  /* 0x0000000603037c10 */ /* 0x000fc8000fffe0ff */
[----:B------:R-:W-:-:S05]  /*39c0*/  LEA R3, R3, UR11, 0x3 ;  /* 0x0000000b03037c11 */ /* 0x000fca000f8e18ff */
[----:B------:R1:W2:Y:S01]  /*39d0*/  LDS.64 R120, [R3+0x39e0] ;  /* 0x0039e00003787984 */ /* 0x0002a20000000a00 */
[----:B------:R-:W-:Y:S05]  /*39e0*/  BRA `(.L_x_10939) ;  /* 0x0000000000087947 */ /* 0x000fea0003800000 */
.L_x_10938:
[----:B------:R-:W-:-:S06]  /*39f0*/  LEA R120, R110, UR11, 0x3 ;  /* 0x0000000b6e787c11 */ /* 0x000fcc000f8e18ff */
[----:B------:R-:W0:Y:S02]  /*3a00*/  LDS.64 R120, [R120+0x49e8] ;  /* 0x0049e80078787984 */ /* 0x000e240000000a00 */
.L_x_10939:
[----:B------:R-:W-:Y:S05]  /*3a10*/  BSYNC.RECONVERGENT B0 ;  /* 0x0000000000007941 */ /* 0x000fea0003800200 */
.L_x_10937:
[----:B------:R-:W3:Y:S01]  /*3a20*/  @P1 LDC R60, c[0x0][0x38c] ;  /* 0x0000e300ff3c1b82 */ /* 0x000ee20000000800 */
[----:B-1----:R-:W-:Y:S01]  /*3a30*/  @P1 IADD3 R3, PT, PT, R105, -0x2, RZ ;  /* 0xfffffffe69031810 */ /* 0x002fe20007ffe0ff */
[C---:B------:R-:W-:Y:S01]  /*3a40*/  FMUL.FTZ R62, R48.reuse, R111 ;  /* 0x0000006f303e7220 */ /* 0x040fe20000410000 */
[----:B------:R-:W-:Y:S01]  /*3a50*/  FMUL.FTZ R68, R48, R114 ;  /* 0x0000007230447220 */ /* 0x000fe20000410000 */
[----:B------:R-:W-:Y:S01]  /*3a60*/  HFMA2 R64, -RZ, RZ, 1.875, 0 ;  /* 0x3f800000ff407431 */ /* 0x000fe200000001ff */
[----:B------:R-:W-:Y:S02]  /*3a70*/  CS2R R66, SRZ ;  /* 0x0000000000427805 */ /* 0x000fe4000001ff00 */
[----:B------:R-:W-:Y:S01]  /*3a80*/  MOV R65, RZ ;  /* 0x000000ff00417202 */ /* 0x000fe20000000f00 */
[----:B------:R-:W-:-:S04]  /*3a90*/  FMUL.FTZ R63, R97, R68 ;  /* 0x00000044613f7220 */ /* 0x000fc80000410000 */
[----:B------:R-:W-:Y:S01]  /*3aa0*/  FMUL.FTZ R69, R152, R63 ;  /* 0x0000003f98457220 */ /* 0x000fe20000410000 */
[----:B---3--:R-:W-:-:S04]  /*3ab0*/  @P1 IMAD R3, R3, R60, UR6 ;  /* 0x0000000603031e24 */ /* 0x008fc8000f8e023c */
[----:B------:R-:W-:-:S04]  /*3ac0*/  @P1 IMAD.WIDE R60, R3, 0x10, R98 ;  /* 0x00000010033c1825 */ /* 0x000fc800078e0262 */
[----:B------:R-:W-:-:S04]  /*3ad0*/  FMUL.FTZ R3, R97, R62 ;  /* 0x0000003e61037220 */ /* 0x000fc80000410000 */
[-C--:B------:R-:W-:Y:S01]  /*3ae0*/  FMUL.FTZ R62, R152, R3.reuse ;  /* 0x00000003983e7220 */ /* 0x080fe20000410000 */
[C---:B------:R-:W-:Y:S01]  /*3af0*/  FFMA.FTZ R69, R154.reuse, R3, -R69 ;  /* 0x000000039a457223 */ /* 0x040fe20000010845 */
[C---:B------:R-:W-:Y:S01]  /*3b00*/  FMUL.FTZ R3, R49.reuse, R116 ;  /* 0x0000007431037220 */ /* 0x040fe20000410000 */
[----:B------:R1:W5:Y:S01]  /*3b10*/  @P1 LDG.E.128 R64, desc[UR20][R60.64] ;  /* 0x000000143c401981 */ /* 0x000362000c1e1d00 */
[----:B------:R-:W-:Y:S01]  /*3b20*/  FFMA.FTZ R63, R154, R63, R62 ;  /* 0x0000003f9a3f7223 */ /* 0x000fe2000001003e */
[----:B------:R-:W-:Y:S01]  /*3b30*/  FMUL.FTZ R62, R49, R112 ;  /* 0x00000070313e7220 */ /* 0x000fe20000410000 */
[----:B------:R-:W-:Y:S01]  /*3b40*/  FMUL.FTZ R227, R47, R122 ;  /* 0x0000007a2fe37220 */ /* 0x000fe20000410000 */
[----:B------:R-:W-:Y:S01]  /*3b50*/  FMUL.FTZ R230, R44, R117 ;  /* 0x000000752ce67220 */ /* 0x000fe20000410000 */
[C---:B------:R-:W-:Y:S01]  /*3b60*/  FFMA.FTZ R3, R96.reuse, R3, R63 ;  /* 0x0000000360037223 */ /* 0x040fe2000001003f */
[----:B------:R-:W-:Y:S01]  /*3b70*/  FFMA.FTZ R62, R96, R62, R69 ;  /* 0x0000003e603e7223 */ /* 0x000fe20000010045 */
[----:B------:R-:W-:Y:S01]  /*3b80*/  FMUL.FTZ R228, R44, R153 ;  /* 0x000000992ce47220 */ /* 0x000fe20000410000 */
[C---:B------:R-:W-:Y:S01]  /*3b90*/  FMUL.FTZ R225, R45.reuse, R158 ;  /* 0x0000009e2de17220 */ /* 0x040fe20000410000 */
[----:B------:R-:W-:Y:S01]  /*3ba0*/  FMUL.FTZ R223, R45, R156 ;  /* 0x0000009c2ddf7220 */ /* 0x000fe20000410000 */
[CC--:B------:R-:W-:Y:S01]  /*3bb0*/  FMUL.FTZ R68, R150.reuse, R62.reuse ;  /* 0x0000003e96447220 */ /* 0x0c0fe20000410000 */
[----:B-1----:R-:W-:Y:S01]  /*3bc0*/  FMUL.FTZ R60, R150, R3 ;  /* 0x00000003963c7220 */ /* 0x002fe20000410000 */
[----:B------:R-:W-:Y:S01]  /*3bd0*/  FMUL.FTZ R61, R46, R115 ;  /* 0x000000732e3d7220 */ /* 0x000fe20000410000 */
[----:B------:R-:W-:Y:S01]  /*3be0*/  FMUL.FTZ R224, R42, R155 ;  /* 0x0000009b2ae07220 */ /* 0x000fe20000410000 */
[C---:B------:R-:W-:Y:S01]  /*3bf0*/  FFMA.FTZ R68, R151.reuse, R3, R68 ;  /* 0x0000000397447223 */ /* 0x040fe20000010044 */
        /* <DEDUP_REMOVED lines=21> */
[-C--:B------:R-:W-:Y:S01]  /*3d50*/  FMUL.FTZ R60, R146, R61.reuse ;  /* 0x0000003d923c7220 */ /* 0x080fe20000410000 */
[C---:B------:R-:W-:Y:S01]  /*3d60*/  FMUL.FTZ R213, R39.reuse, R170 ;  /* 0x000000aa27d57220 */ /* 0x040fe20000410000 */
[----:B------:R-:W-:Y:S01]  /*3d70*/  FMUL.FTZ R211, R39, R168 ;  /* 0x000000a827d37220 */ /* 0x000fe20000410000 */
        /* <DEDUP_REMOVED lines=8> */
[CC--:B------:R-:W-:Y:S01]  /*3e00*/  FMUL.FTZ R60, R144.reuse, R62.reuse ;  /* 0x0000003e903c7220 */ /* 0x0c0fe20000410000 */
[----:B------:R-:W-:Y:S01]  /*3e10*/  FMUL.FTZ R61, R144, R3 ;  /* 0x00000003903d7220 */ /* 0x000fe20000410000 */
[----:B------:R-:W-:Y:S01]  /*3e20*/  FMUL.FTZ R74, R34, R173 ;  /* 0x000000ad224a7220 */ /* 0x000fe20000410000 */
[----:B------:R-:W-:Y:S01]  /*3e30*/  ISETP.GT.U32.AND P2, PT, R110, 0x1f, PT ;  /* 0x0000001f6e00780c */ /* 0x000fe20003f44070 */
[C---:B------:R-:W-:Y:S01]  /*3e40*/  FFMA.FTZ R60, R145.reuse, R3, -R60 ;  /* 0x00000003913c7223 */ /* 0x040fe2000001083c */
[----:B------:R-:W-:Y:S01]  /*3e50*/  FFMA.FTZ R61, R145, R62, R61 ;  /* 0x0000003e913d7223 */ /* 0x000fe2000001003d */
[C---:B------:R-:W-:Y:S01]  /*3e60*/  FMUL.FTZ R75, R35.reuse, R192 ;  /* 0x000000c0234b7220 */ /* 0x040fe20000410000 */
[----:B------:R-:W-:Y:S01]  /*3e70*/  FMUL.FTZ R73, R35, R176 ;  /* 0x000000b023497220 */ /* 0x000fe20000410000 */
        /* <DEDUP_REMOVED lines=12> */
[----:B------:R-:W-:Y:S02]  /*3f40*/  FMUL.FTZ R3, R131, R152 ;  /* 0x0000009883037220 */ /* 0x000fe40000410000 */
[C---:B------:R-:W-:Y:S01]  /*3f50*/  FFMA.FTZ R60, R90.reuse, R219, R60 ;  /* 0x000000db5a3c7223 */ /* 0x040fe2000001003c */
[----:B------:R-:W-:Y:S01]  /*3f60*/  FFMA.FTZ R61, R90, R221, R61 ;  /* 0x000000dd5a3d7223 */ /* 0x000fe2000001003d */
[----:B------:R-:W-:Y:S02]  /*3f70*/  FFMA.FTZ R3, R130, R154, -R3 ;  /* 0x0000009a82037223 */ /* 0x000fe40000010803 */
[C---:B------:R-:W-:Y:S01]  /*3f80*/  FMUL.FTZ R68, R138.reuse, R60 ;  /* 0x0000003c8a447220 */ /* 0x040fe20000410000 */
[----:B------:R-:W-:-:S03]  /*3f90*/  FMUL.FTZ R62, R138, R61 ;  /* 0x0000003d8a3e7220 */ /* 0x000fc60000410000 */
[C---:B------:R-:W-:Y:S01]  /*3fa0*/  FFMA.FTZ R68, R139.reuse, R61, R68 ;  /* 0x0000003d8b447223 */ /* 0x040fe20000010044 */
[----:B------:R-:W-:Y:S01]  /*3fb0*/  FFMA.FTZ R63, R139, R60, -R62 ;  /* 0x0000003c8b3f7223 */ /* 0x000fe2000001083e */
[----:B------:R-:W-:Y:S02]  /*3fc0*/  FMUL.FTZ R60, R130, R152 ;  /* 0x00000098823c7220 */ /* 0x000fe40000410000 */
[----:B------:R-:W-:Y:S01]  /*3fd0*/  FFMA.FTZ R61, R89, R222, R68 ;  /* 0x000000de593d7223 */ /* 0x000fe20000010044 */
[----:B------:R-:W-:Y:S01]  /*3fe0*/  FMUL.FTZ R68, R150, R3 ;  /* 0x0000000396447220 */ /* 0x000fe20000410000 */
[----:B------:R-:W-:Y:S01]  /*3ff0*/  FFMA.FTZ R60, R131, R154, R60 ;  /* 0x0000009a833c7223 */ /* 0x000fe2000001003c */
[----:B------:R-:W-:Y:S01]  /*4000*/  FFMA.FTZ R63, R89, R220, R63 ;  /* 0x000000dc593f7223 */ /* 0x000fe2000001003f */
[----:B------:R-:W-:Y:S02]  /*4010*/  FMUL.FTZ R70, R136, R61 ;  /* 0x0000003d88467220 */ /* 0x000fe40000410000 */
[-C--:B------:R-:W-:Y:S01]  /*4020*/  FMUL.FTZ R62, R150, R60.reuse ;  /* 0x0000003c963e7220 */ /* 0x080fe20000410000 */
[----:B------:R-:W-:Y:S01]  /*4030*/  FFMA.FTZ R68, R151, R60, R68 ;  /* 0x0000003c97447223 */ /* 0x000fe20000010044 */
[-C--:B------:R-:W-:Y:S01]  /*4040*/  FMUL.FTZ R72, R136, R63.reuse ;  /* 0x0000003f88487220 */ /* 0x080fe20000410000 */
[----:B------:R-:W-:Y:S01]  /*4050*/  FFMA.FTZ R70, R137, R63, -R70 ;  /* 0x0000003f89467223 */ /* 0x000fe20000010846 */
[----:B------:R-:W-:Y:S01]  /*4060*/  FFMA.FTZ R62, R151, R3, -R62 ;  /* 0x00000003973e7223 */ /* 0x000fe2000001083e */
[----:B------:R-:W-:Y:S01]  /*4070*/  FMUL.FTZ R60, R148, R68 ;  /* 0x00000044943c7220 */ /* 0x000fe20000410000 */
[----:B------:R-:W-:Y:S01]  /*4080*/  FFMA.FTZ R61, R137, R61, R72 ;  /* 0x0000003d893d7223 */ /* 0x000fe20000010048 */
[----:B------:R-:W-:Y:S01]  /*4090*/  FFMA.FTZ R70, R88, R215, R70 ;  /* 0x000000d758467223 */ /* 0x000fe20000010046 */
[-C--:B------:R-:W-:Y:S01]  /*40a0*/  FMUL.FTZ R3, R148, R62.reuse ;  /* 0x0000003e94037220 */ /* 0x080fe20000410000 */
[C---:B------:R-:W-:Y:S01]  /*40b0*/  FFMA.FTZ R60, R149.reuse, R62, -R60 ;  /* 0x0000003e953c7223 */ /* 0x040fe2000001083c */
[----:B------:R-:W-:Y:S01]  /*40c0*/  FFMA.FTZ R63, R88, R217, R61 ;  /* 0x000000d9583f7223 */ /* 0x000fe2000001003d */
        /* <DEDUP_REMOVED lines=8> */
[----:B------:R-:W-:Y:S01]  /*4150*/  FFMA.FTZ R72, R87, R218, R72 ;  /* 0x000000da57487223 */ /* 0x000fe20000010048 */
[----:B------:R-:W-:Y:S01]  /*4160*/  FFMA.FTZ R61, R147, R60, -R61 ;  /* 0x0000003c933d7223 */ /* 0x000fe2000001083d */
        /* <DEDUP_REMOVED lines=8> */
[----:B------:R-:W-:Y:S01]  /*41f0*/  FMUL.FTZ R62, R142, R60 ;  /* 0x0000003c8e3e7220 */ /* 0x000fe20000410000 */
[----:B------:R-:W-:Y:S01]  /*4200*/  FFMA.FTZ R63, R133, R72, R63 ;  /* 0x00000048853f7223 */ /* 0x000fe2000001003f */
[----:B------:R-:W-:Y:S01]  /*4210*/  FFMA.FTZ R68, R86, R211, R68 ;  /* 0x000000d356447223 */ /* 0x000fe20000010044 */
[-C--:B------:R-:W-:Y:S01]  /*4220*/  FMUL.FTZ R61, R142, R3.reuse ;  /* 0x000000038e3d7220 */ /* 0x080fe20000410000 */
[C---:B------:R-:W-:Y:S01]  /*4230*/  FFMA.FTZ R62, R143.reuse, R3, R62 ;  /* 0x000000038f3e7223 */ /* 0x040fe2000001003e */
[----:B------:R-:W-:Y:S01]  /*4240*/  FFMA.FTZ R63, R86, R213, R63 ;  /* 0x000000d5563f7223 */ /* 0x000fe2000001003f */
[----:B------:R-:W-:Y:S01]  /*4250*/  FMUL.FTZ R72, R128, R68 ;  /* 0x0000004480487220 */ /* 0x000fe20000410000 */
[----:B------:R-:W-:Y:S01]  /*4260*/  FFMA.FTZ R61, R143, R60, -R61 ;  /* 0x0000003c8f3d7223 */ /* 0x000fe2000001083d */
[----:B------:R-:W-:Y:S01]  /*4270*/  FMUL.FTZ R60, R140, R62 ;  /* 0x0000003e8c3c7220 */ /* 0x000fe20000410000 */
[-C--:B------:R-:W-:Y:S01]  /*4280*/  FMUL.FTZ R70, R128, R63.reuse ;  /* 0x0000003f80467220 */ /* 0x080fe20000410000 */
[----:B------:R-:W-:Y:S01]  /*4290*/  FFMA.FTZ R72, R129, R63, R72 ;  /* 0x0000003f81487223 */ /* 0x000fe20000010048 */
[-C--:B------:R-:W-:Y:S01]  /*42a0*/  FMUL.FTZ R3, R140, R61.reuse ;  /* 0x0000003d8c037220 */ /* 0x080fe20000410000 */
[----:B------:R-:W-:Y:S01]  /*42b0*/  FFMA.FTZ R60, R141, R61, -R60 ;  /* 0x0000003d8d3c7223 */ /* 0x000fe2000001083c */
[----:B------:R-:W-:Y:S01]  /*42c0*/  FFMA.FTZ R69, R129, R68, -R70 ;  /* 0x0000004481457223 */ /* 0x000fe20000010846 */
[----:B------:R-:W-:Y:S01]  /*42d0*/  FFMA.FTZ R72, R85, R214, R72 ;  /* 0x000000d655487223 */ /* 0x000fe20000010048 */
        /* <DEDUP_REMOVED lines=18> */
[----:B------:R-:W-:-:S02]  /*4400*/  FMUL.FTZ R70, R124, R63 ;  /* 0x0000003f7c467220 */ /* 0x000fc40000410000 */
[-C--:B------:R-:W-:Y:S01]  /*4410*/  FMUL.FTZ R61, R134, R3.reuse ;  /* 0x00000003863d7220 */ /* 0x080fe20000410000 */
[----:B------:R-:W-:Y:S01]  /*4420*/  FFMA.FTZ R62, R135, R3, R62 ;  /* 0x00000003873e7223 */ /* 0x000fe2000001003e */
[C---:B------:R-:W-:Y:S01]  /*4430*/  FFMA.FTZ R69, R125.reuse, R68, -R70 ;  /* 0x000000447d457223 */ /* 0x040fe20000010846 */
[----:B------:R-:W-:Y:S01]  /*4440*/  FFMA.FTZ R68, R125, R63, R72 ;  /* 0x0000003f7d447223 */ /* 0x000fe20000010048 */
[----:B------:R-:W-:Y:S01]  /*4450*/  FFMA.FTZ R61, R135, R60, -R61 ;  /* 0x0000003c873d7223 */ /* 0x000fe2000001083d */
[----:B------:R-:W-:Y:S01]  /*4460*/  FMUL.FTZ R60, R132, R62 ;  /* 0x0000003e843c7220 */ /* 0x000fe20000410000 */
[----:B------:R-:W-:Y:S01]  /*4470*/  FMUL.FTZ R72, R34, R171 ;  /* 0x000000ab22487220 */ /* 0x000fe20000410000 */
[----:B------:R-:W-:Y:S01]  /*4480*/  FFMA.FTZ R70, R83, R74, R68 ;  /* 0x0000004a53467223 */ /* 0x000fe20000010044 */
[-C--:B------:R-:W-:Y:S01]  /*4490*/  FMUL.FTZ R3, R132, R61.reuse ;  /* 0x0000003d84037220 */ /* 0x080fe20000410000 */
[----:B------:R-:W-:Y:S01]  /*44a0*/  FFMA.FTZ R60, R133, R61, -R60 ;  /* 0x0000003d853c7223 */ /* 0x000fe2000001083c */
[----:B------:R-:W-:Y:S01]  /*44b0*/  FFMA.FTZ R68, R83, R72, R69 ;  /* 0x0000004853447223 */ /* 0x000fe20000010045 */
[----:B------:R-:W-:Y:S01]  /*44c0*/  FMUL.FTZ R232, R119, R70 ;  /* 0x0000004677e87220 */ /* 0x000fe20000410000 */
[----:B------:R-:W-:Y:S01]  /*44d0*/  FFMA.FTZ R3, R133, R62, R3 ;  /* 0x0000003e85037223 */ /* 0x000fe20000010003 */
[C---:B------:R-:W-:Y:S01]  /*44e0*/  FMUL.FTZ R62, R128.reuse, R60 ;  /* 0x0000003c803e7220 */ /* 0x040fe20000410000 */
[-C--:B------:R-:W-:Y:S01]  /*44f0*/  FMUL.FTZ R63, R119, R68.reuse ;  /* 0x00000044773f7220 */ /* 0x080fe20000410000 */
[----:B------:R-:W-:Y:S01]  /*4500*/  FFMA.FTZ R232, R123, R68, -R232 ;  /* 0x000000447be87223 */ /* 0x000fe200000108e8 */
[-C--:B------:R-:W-:Y:S01]  /*4510*/  FMUL.FTZ R61, R128, R3.reuse ;  /* 0x00000003803d7220 */ /* 0x080fe20000410000 */
[----:B------:R-:W-:Y:S01]  /*4520*/  FFMA.FTZ R62, R129, R3, R62 ;  /* 0x00000003813e7223 */ /* 0x000fe2000001003e */
[----:B------:R-:W-:-:S02]  /*4530*/  FFMA.FTZ R63, R123, R70, R63 ;  /* 0x000000467b3f7223 */ /* 0x000fc4000001003f */
[----:B------:R-:W-:Y:S01]  /*4540*/  FFMA.FTZ R61, R129, R60, -R61 ;  /* 0x0000003c813d7223 */ /* 0x000fe2000001083d */
[----:B------:R-:W-:Y:S01]  /*4550*/  FMUL.FTZ R60, R126, R62 ;  /* 0x0000003e7e3c7220 */ /* 0x000fe20000410000 */
[----:B------:R-:W-:Y:S02]  /*4560*/  FFMA.FTZ R63, R82, R75, R63 ;  /* 0x0000004b523f7223 */ /* 0x000fe4000001003f */
[-C--:B------:R-:W-:Y:S01]  /*4570*/  FMUL.FTZ R3, R126, R61.reuse ;  /* 0x0000003d7e037220 */ /* 0x080fe20000410000 */
[----:B------:R-:W-:-:S03]  /*4580*/  FFMA.FTZ R60, R127, R61, -R60 ;  /* 0x0000003d7f3c7223 */ /* 0x000fc6000001083c */
[----:B------:R-:W-:Y:S01]  /*4590*/  FFMA.FTZ R3, R127, R62, R3 ;  /* 0x0000003e7f037223 */ /* 0x000fe20000010003 */
[----:B------:R-:W-:-:S03]  /*45a0*/  FMUL.FTZ R62, R124, R60 ;  /* 0x0000003c7c3e7220 */ /* 0x000fc60000410000 */
[-C--:B------:R-:W-:Y:S01]  /*45b0*/  FMUL.FTZ R61, R124, R3.reuse ;  /* 0x000000037c3d7220 */ /* 0x080fe20000410000 */
[C---:B------:R-:W-:Y:S01]  /*45c0*/  FFMA.FTZ R62, R125.reuse, R3, R62 ;  /* 0x000000037d3e7223 */ /* 0x040fe2000001003e */
[----:B------:R-:W-:Y:S02]  /*45d0*/  P2R R3, PR, RZ, 0x4 ;  /* 0x00000004ff037803 */ /* 0x000fe40000000000 */
[----:B------:R-:W-:Y:S01]  /*45e0*/  FFMA.FTZ R60, R125, R60, -R61 ;  /* 0x0000003c7d3c7223 */ /* 0x000fe2000001083d */
[----:B------:R-:W-:-:S03]  /*45f0*/  FMUL.FTZ R68, R119, R62 ;  /* 0x0000003e77447220 */ /* 0x000fc60000410000 */
[-C--:B------:R-:W-:Y:S01]  /*4600*/  FMUL.FTZ R61, R119, R60.reuse ;  /* 0x0000003c773d7220 */ /* 0x080fe20000410000 */
[----:B------:R-:W-:-:S03]  /*4610*/  FFMA.FTZ R60, R123, R60, -R68 ;  /* 0x0000003c7b3c7223 */ /* 0x000fc60000010844 */
[----:B------:R-:W-:Y:S01]  /*4620*/  FFMA.FTZ R61, R123, R62, R61 ;  /* 0x0000003e7b3d7223 */ /* 0x000fe2000001003d */
        /* <DEDUP_REMOVED lines=52> */
[-C--:B----4-:R-:W-:Y:S01]  /*4970*/  @P4 FFMA.FTZ R69, R69, R68.reuse, -R234 ;  /* 0x0000004445454223 */ /* 0x090fe200000108ea */
        /* <DEDUP_REMOVED lines=20> */
[-C--:B-1----:R-:W-:Y:S01]  /*4ac0*/  FFMA.FTZ R236, R69, R234.reuse, -R236 ;  /* 0x000000ea45ec7223 */ /* 0x082fe200000108ec */
        /* <DEDUP_REMOVED lines=11> */
.L_x_11063:
[----:B------:R-:W-:Y:S01]  /*4b80*/  ISETP.GE.AND P2, PT, R102, 0x10, PT ;  /* 0x000000106600780c */ /* 0x000fe20003f46270 */
[-C--:B0-----:R-:W-:Y:S01]  /*4b90*/  FMUL.FTZ R236, R229, R238.reuse ;  /* 0x000000eee5ec7220 */ /* 0x081fe20000410000 */
[C---:B------:R-:W-:Y:S01]  /*4ba0*/  FMUL.FTZ R238, R69.reuse, R238 ;  /* 0x000000ee45ee7220 */ /* 0x040fe20000410000 */
[----:B------:R-:W-:Y:S02]  /*4bb0*/  UMOV UR12, 0xffffffff ;  /* 0xffffffff000c7882 */ /* 0x000fe40000000000 */
[-C--:B-1----:R-:W-:Y:S01]  /*4bc0*/  FFMA.FTZ R236, R69, R234.reuse, -R236 ;  /* 0x000000ea45ec7223 */ /* 0x082fe200000108ec */
        /* <DEDUP_REMOVED lines=8> */
.L_x_11066:
[----:B------:R-:W-:-:S03]  /*4c50*/  UMOV UR12, 0xffffffff ;  /* 0xffffffff000c7882 */ /* 0x000fc60000000000 */
[----:B------:R-:W-:Y:S05]  /*4c60*/  BRA.DIV UR12, `(.L_x_10943) ;  /* 0x0000006e0cb07947 */ /* 0x000fea000b800000 */
.L_x_11069:
[----:B------:R-:W-:-:S03]  /*4c70*/  UMOV UR12, 0xffffffff ;  /* 0xffffffff000c7882 */ /* 0x000fc60000000000 */
[----:B------:R-:W-:Y:S05]  /*4c80*/  BRA.DIV UR12, `(.L_x_10944) ;  /* 0x0000006e0cd07947 */ /* 0x000fea000b800000 */
.L_x_11072:
[----:B------:R-:W-:-:S03]  /*4c90*/  UMOV UR12, 0xffffffff ;  /* 0xffffffff000c7882 */ /* 0x000fc60000000000 */
[----:B------:R-:W-:Y:S05]  /*4ca0*/  BRA.DIV UR12, `(.L_x_10945) ;  /* 0x0000006e0cf07947 */ /* 0x000fea000b800000 */
.L_x_11075:
        /* <DEDUP_REMOVED lines=10> */
.L_x_11085:
        /* <DEDUP_REMOVED lines=23> */
.L_x_10940:
[----:B------:R-:W-:Y:S05]  /*4ec0*/  WARPSYNC.ALL ;  /* 0x0000000000007948 */ /* 0x000fea0003800000 */
[C---:B-1----:R-:W-:Y:S01]  /*4ed0*/  FMUL.FTZ R63, R49.reuse, R116 ;  /* 0x00000074313f7220 */ /* 0x042fe20000410000 */
[C---:B---3-5:R-:W-:Y:S01]  /*4ee0*/  FMUL.FTZ R64, R48.reuse, R111 ;  /* 0x0000006f30407220 */ /* 0x068fe20000410000 */
[----:B------:R-:W-:Y:S01]  /*4ef0*/  FMUL.FTZ R62, R48, R114 ;  /* 0x00000072303e7220 */ /* 0x000fe20000410000 */
[----:B------:R-:W-:Y:S01]  /*4f00*/  FMUL.FTZ R229, R49, R112 ;  /* 0x0000007031e57220 */ /* 0x000fe20000410000 */
[C---:B------:R-:W-:Y:S01]  /*4f10*/  FMUL.FTZ R232, R46.reuse, R113 ;  /* 0x000000712ee87220 */ /* 0x040fe20000410000 */
[----:B------:R-:W-:Y:S01]  /*4f20*/  FMUL.FTZ R234, R46, R115 ;  /* 0x000000732eea7220 */ /* 0x000fe20000410000 */
[----:B------:R-:W-:Y:S01]  /*4f30*/  FMUL.FTZ R231, R47, R118 ;  /* 0x000000762fe77220 */ /* 0x000fe20000410000 */
[----:B------:R-:W-:Y:S01]  /*4f40*/  BAR.SYNC.DEFER_BLOCKING 0x0 ;  /* 0x0000000000007b1d */ /* 0x000fe20000010000 */
[C---:B------:R-:W-:Y:S01]  /*4f50*/  FMUL.FTZ R68, R119.reuse, R208 ;  /* 0x000000d077447220 */ /* 0x040fe20000410000 */
[CC--:B0-2---:R-:W-:Y:S01]  /*4f60*/  FMUL.FTZ R3, R119.reuse, R121.reuse ;  /* 0x0000007977037220 */ /* 0x0c5fe20000410000 */
[-C--:B------:R-:W-:Y:S01]  /*4f70*/  FMUL.FTZ R65, R119, R210.reuse ;  /* 0x000000d277417220 */ /* 0x080fe20000410000 */
[C---:B------:R-:W-:Y:S01]  /*4f80*/  FMUL.FTZ R66, R123.reuse, R121 ;  /* 0x000000797b427220 */ /* 0x040fe20000410000 */
[C---:B------:R-:W-:Y:S01]  /*4f90*/  FFMA.FTZ R70, R123.reuse, R210, -R68 ;  /* 0x000000d27b467223 */ /* 0x040fe20000010844 */
[C---:B------:R-:W-:Y:S01]  /*4fa0*/  FFMA.FTZ R3, R123.reuse, R120, -R3 ;  /* 0x000000787b037223 */ /* 0x040fe20000010803 */
[----:B------:R-:W-:Y:S01]  /*4fb0*/  FFMA.FTZ R68, R123, R208, R65 ;  /* 0x000000d07b447223 */ /* 0x000fe20000010041 */
[----:B------:R-:W-:Y:S01]  /*4fc0*/  FFMA.FTZ R66, -R119, R120, -R66 ;  /* 0x0000007877427223 */ /* 0x000fe20000010942 */
[----:B------:R-:W-:Y:S01]  /*4fd0*/  FADD.FTZ R70, R191, R70 ;  /* 0x00000046bf467221 */ /* 0x000fe20000010000 */
[CC--:B------:R-:W-:Y:S01]  /*4fe0*/  FMUL.FTZ R65, R124.reuse, R3.reuse ;  /* 0x000000037c417220 */ /* 0x0c0fe20000410000 */
[----:B------:R-:W-:Y:S01]  /*4ff0*/  FADD.FTZ R68, R175, R68 ;  /* 0x00000044af447221 */ /* 0x000fe20000010000 */
[C---:B------:R-:W-:Y:S01]  /*5000*/  FMUL.FTZ R236, R124.reuse, R66 ;  /* 0x000000427cec7220 */ /* 0x040fe20000410000 */
[C---:B------:R-:W-:Y:S01]  /*5010*/  FMUL.FTZ R67, R124.reuse, R70 ;  /* 0x000000467c437220 */ /* 0x040fe20000410000 */
[C---:B------:R-:W-:Y:S01]  /*5020*/  FFMA.FTZ R65, R125.reuse, R66, -R65 ;  /* 0x000000427d417223 */ /* 0x040fe20000010841 */
[-C--:B------:R-:W-:Y:S01]  /*5030*/  FMUL.FTZ R69, R124, R68.reuse ;  /* 0x000000447c457220 */ /* 0x080fe20000410000 */
[C---:B------:R-:W-:Y:S01]  /*5040*/  FFMA.FTZ R236, R125.reuse, R3, R236 ;  /* 0x000000037dec7223 */ /* 0x040fe200000100ec */
[C---:B------:R-:W-:Y:S01]  /*5050*/  FFMA.FTZ R68, R125.reuse, R68, R67 ;  /* 0x000000447d447223 */ /* 0x040fe20000010043 */
[CC--:B------:R-:W-:Y:S01]  /*5060*/  FMUL.FTZ R3, R126.reuse, R65.reuse ;  /* 0x000000417e037220 */ /* 0x0c0fe20000410000 */
[----:B------:R-:W-:Y:S01]  /*5070*/  FFMA.FTZ R70, R125, R70, -R69 ;  /* 0x000000467d467223 */ /* 0x000fe20000010845 */
[CC--:B------:R-:W-:Y:S01]  /*5080*/  FMUL.FTZ R66, R126.reuse, R236.reuse ;  /* 0x000000ec7e427220 */ /* 0x0c0fe20000410000 */
[----:B------:R-:W-:Y:S01]  /*5090*/  FADD.FTZ R68, R177, R68 ;  /* 0x00000044b1447221 */ /* 0x000fe20000010000 */
[----:B------:R-:W-:Y:S01]  /*50a0*/  FFMA.FTZ R3, R127, R236, R3 ;  /* 0x000000ec7f037223 */ /* 0x000fe20000010003 */
[----:B------:R-:W-:Y:S01]  /*50b0*/  FADD.FTZ R70, R193, R70 ;  /* 0x00000046c1467221 */ /* 0x000fe20000010000 */
[----:B------:R-:W0:Y:S01]  /*50c0*/  LDS.64 R60, [R103+0x31d8] ;  /* 0x0031d800673c7984 */ /* 0x000e220000000a00 */
[C---:B------:R-:W-:Y:S01]  /*50d0*/  FFMA.FTZ R66, R127.reuse, R65, -R66 ;  /* 0x000000417f427223 */ /* 0x040fe20000010842 */
        /* <DEDUP_REMOVED lines=20> */
[----:B------:R-:W-:Y:S01]  /*5220*/  FADD.FTZ R68, R179, R68 ;  /* 0x00000044b3447221 */ /* 0x000fe20000010000 */
[----:B------:R-:W-:Y:S01]  /*5230*/  FFMA.FTZ R240, R135, R69, -R240 ;  /* 0x0000004587f07223 */ /* 0x000fe200000108f0 */
[----:B------:R-:W-:Y:S01]  /*5240*/  FADD.FTZ R70, R195, R70 ;  /* 0x00000046c3467221 */ /* 0x000fe20000010000 */
[----:B------:R-:W-:Y:S01]  /*5250*/  FFMA.FTZ R65, R135, R238, R236 ;  /* 0x000000ee87417223 */ /* 0x000fe200000100ec */
[----:B------:R-:W-:Y:S01]  /*5260*/  FMUL.FTZ R71, R132, R68 ;  /* 0x0000004484477220 */ /* 0x000fe20000410000 */
[----:B------:R-:W-:Y:S01]  /*5270*/  ISETP.GE.AND P0, PT, R105, UR40, PT ;  /* 0x0000002869007c0c */ /* 0x000fe2000bf06270 */
[----:B------:R-:W-:Y:S01]  /*5280*/  BSSY B0, `(.L_x_10947) ;  /* 0x000017e000007945 */ /* 0x000fe20003800000 */
[----:B------:R-:W-:Y:S01]  /*5290*/  ISETP.GT.U32.AND P2, PT, R110, 0x1f, PT ;  /* 0x0000001f6e00780c */ /* 0x000fe20003f44070 */
[----:B------:R-:W-:Y:S01]  /*52a0*/  FFMA.FTZ R71, R133, R70, -R71 ;  /* 0x0000004685477223 */ /* 0x000fe20000010847 */
[----:B------:R-:W-:-:S03]  /*52b0*/  ISETP.NE.OR P0, PT, R104, RZ, P0 ;  /* 0x000000ff6800720c */ /* 0x000fc60000705670 */
[----:B------:R-:W-:Y:S01]  /*52c0*/  FADD.FTZ R71, R196, R71 ;  /* 0x00000047c4477221 */ /* 0x000fe20000010000 */
[C---:B0-----:R-:W-:Y:S01]  /*52d0*/  FMUL.FTZ R3, R131.reuse, R61 ;  /* 0x0000003d83037220 */ /* 0x041fe20000410000 */
[----:B------:R-:W-:-:S03]  /*52e0*/  FMUL.FTZ R66, R131, R60 ;  /* 0x0000003c83427220 */ /* 0x000fc60000410000 */
[C---:B------:R-:W-:Y:S01]  /*52f0*/  FFMA.FTZ R60, R130.reuse, R60, -R3 ;  /* 0x0000003c823c7223 */ /* 0x040fe20000010803 */
[----:B------:R-:W-:-:S04]  /*5300*/  FFMA.FTZ R3, R130, R61, R66 ;  /* 0x0000003d82037223 */ /* 0x000fc80000010042 */
[----:B------:R-:W-:Y:S01]  /*5310*/  VOTEU.ALL UP0, P0 ;  /* 0x0000000000ff7886 */ /* 0x000fe20000000000 */
[C---:B------:R-:W-:Y:S01]  /*5320*/  FFMA.FTZ R130, R97.reuse, R64, R60 ;  /* 0x0000004061827223 */ /* 0x040fe2000001003c */
[----:B------:R-:W-:Y:S01]  /*5330*/  FFMA.FTZ R3, R97, R62, R3 ;  /* 0x0000003e61037223 */ /* 0x000fe20000010003 */
[----:B------:R-:W-:Y:S01]  /*5340*/  FMUL.FTZ R60, R132, R70 ;  /* 0x00000046843c7220 */ /* 0x000fe20000410000 */
[----:B------:R-:W-:Y:S01]  /*5350*/  FMUL.FTZ R62, R136, R65 ;  /* 0x00000041883e7220 */ /* 0x000fe20000410000 */
[C---:B------:R-:W-:Y:S01]  /*5360*/  FMUL.FTZ R67, R152.reuse, R130 ;  /* 0x0000008298437220 */ /* 0x040fe20000410000 */
[-C--:B------:R-:W-:Y:S01]  /*5370*/  FMUL.FTZ R61, R152, R3.reuse ;  /* 0x00000003983d7220 */ /* 0x080fe20000410000 */
[----:B------:R-:W-:Y:S01]  /*5380*/  FFMA.FTZ R69, R133, R68, R60 ;  /* 0x0000004485457223 */ /* 0x000fe2000001003c */
        /* <DEDUP_REMOVED lines=10> */
[-C--:B------:R-:W-:Y:S01]  /*5430*/  FMUL.FTZ R62, R150, R229.reuse ;  /* 0x000000e5963e7220 */ /* 0x080fe20000410000 */
[----:B------:R-:W-:Y:S01]  /*5440*/  FADD.FTZ R69, R180, R69 ;  /* 0x00000045b4457221 */ /* 0x000fe20000010000 */
[----:B------:R-:W-:Y:S01]  /*5450*/  FFMA.FTZ R240, R139, R240, -R63 ;  /* 0x000000f08bf07223 */ /* 0x000fe2000001083f */
[C---:B------:R-:W-:Y:S01]  /*5460*/  FFMA.FTZ R60, R151.reuse, R229, -R60 ;  /* 0x000000e5973c7223 */ /* 0x040fe2000001083c */
[----:B------:R-:W-:Y:S01]  /*5470*/  FFMA.FTZ R61, R151, R131, R62 ;  /* 0x00000083973d7223 */ /* 0x000fe2000001003e */
[C---:B------:R-:W-:Y:S01]  /*5480*/  FMUL.FTZ R62, R134.reuse, R71 ;  /* 0x00000047863e7220 */ /* 0x040fe20000410000 */
[----:B------:R-:W-:Y:S01]  /*5490*/  FFMA.FTZ R65, R139, R64, R66 ;  /* 0x000000408b417223 */ /* 0x000fe20000010042 */
[C---:B------:R-:W-:Y:S01]  /*54a0*/  FFMA.FTZ R232, R95.reuse, R232, R60 ;  /* 0x000000e85fe87223 */ /* 0x040fe2000001003c */
        /* <DEDUP_REMOVED lines=11> */
[C---:B------:R-:W-:Y:S01]  /*5560*/  FFMA.FTZ R227, R94.reuse, R227, R63 ;  /* 0x000000e35ee37223 */ /* 0x040fe2000001003f */
[----:B------:R-:W-:Y:S01]  /*5570*/  FFMA.FTZ R231, R94, R231, R60 ;  /* 0x000000e75ee77223 */ /* 0x000fe2000001003c */
[----:B------:R-:W-:Y:S01]  /*5580*/  FMUL.FTZ R60, R140, R240 ;  /* 0x000000f08c3c7220 */ /* 0x000fe20000410000 */
[----:B------:R-:W-:Y:S01]  /*5590*/  FMUL.FTZ R67, R136, R68 ;  /* 0x0000004488437220 */ /* 0x000fe20000410000 */
[C---:B------:R-:W-:Y:S01]  /*55a0*/  FMUL.FTZ R62, R146.reuse, R227 ;  /* 0x000000e3923e7220 */ /* 0x040fe20000410000 */
[----:B------:R-:W-:Y:S01]  /*55b0*/  FMUL.FTZ R64, R146, R231 ;  /* 0x000000e792407220 */ /* 0x000fe20000410000 */
[----:B------:R-:W-:Y:S01]  /*55c0*/  FFMA.FTZ R60, R141, R65, R60 ;  /* 0x000000418d3c7223 */ /* 0x000fe2000001003c */
[-C--:B------:R-:W-:Y:S01]  /*55d0*/  FFMA.FTZ R67, R137, R66.reuse, R67 ;  /* 0x0000004289437223 */ /* 0x080fe20000010043 */
[C---:B------:R-:W-:Y:S01]  /*55e0*/  FFMA.FTZ R62, R147.reuse, R231, -R62 ;  /* 0x000000e7933e7223 */ /* 0x040fe2000001083e */
[----:B------:R-:W-:Y:S01]  /*55f0*/  FFMA.FTZ R63, R147, R227, R64 ;  /* 0x000000e3933f7223 */ /* 0x000fe20000010040 */
[----:B------:R-:W-:Y:S01]  /*5600*/  FMUL.FTZ R64, R136, R66 ;  /* 0x0000004288407220 */ /* 0x000fe20000410000 */
[----:B------:R-:W-:Y:S01]  /*5610*/  FADD.FTZ R67, R182, R67 ;  /* 0x00000043b6437221 */ /* 0x000fe20000010000 */
[C---:B------:R-:W-:Y:S01]  /*5620*/  FFMA.FTZ R230, R93.reuse, R230, R62 ;  /* 0x000000e65de67223 */ /* 0x040fe2000001003e */
[----:B------:R-:W-:Y:S01]  /*5630*/  FFMA.FTZ R228, R93, R228, R63 ;  /* 0x000000e45de47223 */ /* 0x000fe2000001003f */
[----:B------:R-:W-:Y:S01]  /*5640*/  FFMA.FTZ R69, R137, R68, -R64 ;  /* 0x0000004489457223 */ /* 0x000fe20000010840 */
[----:B------:R-:W-:Y:S01]  /*5650*/  FMUL.FTZ R68, R138, R67 ;  /* 0x000000438a447220 */ /* 0x000fe20000410000 */
[C---:B------:R-:W-:Y:S01]  /*5660*/  FMUL.FTZ R62, R144.reuse, R230 ;  /* 0x000000e6903e7220 */ /* 0x040fe20000410000 */
[----:B------:R-:W-:Y:S01]  /*5670*/  FMUL.FTZ R63, R144, R228 ;  /* 0x000000e4903f7220 */ /* 0x000fe20000410000 */
[----:B------:R-:W-:Y:S01]  /*5680*/  FADD.FTZ R69, R198, R69 ;  /* 0x00000045c6457221 */ /* 0x000fe20000010000 */
[----:B------:R-:W-:Y:S01]  /*5690*/  FFMA.FTZ R61, R141, R240, -R61 ;  /* 0x000000f08d3d7223 */ /* 0x000fe2000001083d */
        /* <DEDUP_REMOVED lines=9> */
[CC--:B------:R-:W-:Y:S01]  /*5730*/  FMUL.FTZ R64, R142.reuse, R223.reuse ;  /* 0x000000df8e407220 */ /* 0x0c0fe20000410000 */
[----:B------:R-:W-:Y:S01]  /*5740*/  FADD.FTZ R66, R183, R66 ;  /* 0x00000042b7427221 */ /* 0x000fe20000010000 */
[----:B------:R-:W-:Y:S01]  /*5750*/  @!UP0 ULEA UR12, UR6, UR11, 0x4 ;  /* 0x0000000b060c8291 */ /* 0x000fe2000f8e20ff */
[C---:B------:R-:W-:Y:S01]  /*5760*/  FFMA.FTZ R62, R143.reuse, R223, -R62 ;  /* 0x000000df8f3e7223 */ /* 0x040fe2000001083e */
[----:B------:R-:W-:Y:S01]  /*5770*/  FFMA.FTZ R63, R143, R225, R64 ;  /* 0x000000e18f3f7223 */ /* 0x000fe20000010040 */
[----:B------:R-:W-:-:S02]  /*5780*/  FMUL.FTZ R64, R142, R61 ;  /* 0x0000003d8e407220 */ /* 0x000fc40000410000 */
[C---:B------:R-:W-:Y:S01]  /*5790*/  FFMA.FTZ R224, R91.reuse, R224, R62 ;  /* 0x000000e05be07223 */ /* 0x040fe2000001003e */
[----:B------:R-:W-:Y:S01]  /*57a0*/  FMUL.FTZ R62, R142, R60 ;  /* 0x0000003c8e3e7220 */ /* 0x000fe20000410000 */
[----:B------:R-:W-:Y:S01]  /*57b0*/  FFMA.FTZ R226, R91, R226, R63 ;  /* 0x000000e25be27223 */ /* 0x000fe2000001003f */
[C---:B------:R-:W-:Y:S01]  /*57c0*/  FFMA.FTZ R64, R143.reuse, R60, R64 ;  /* 0x0000003c8f407223 */ /* 0x040fe20000010040 */
[C---:B------:R-:W-:Y:S01]  /*57d0*/  FMUL.FTZ R63, R140.reuse, R224 ;  /* 0x000000e08c3f7220 */ /* 0x040fe20000410000 */
[----:B------:R-:W-:Y:S01]  /*57e0*/  FFMA.FTZ R62, R143, R61, -R62 ;  /* 0x0000003d8f3e7223 */ /* 0x000fe2000001083e */
[C---:B------:R-:W-:Y:S01]  /*57f0*/  FMUL.FTZ R60, R140.reuse, R68 ;  /* 0x000000448c3c7220 */ /* 0x040fe20000410000 */
[C---:B------:R-:W-:Y:S01]  /*5800*/  FMUL.FTZ R61, R140.reuse, R66 ;  /* 0x000000428c3d7220 */ /* 0x040fe20000410000 */
[C---:B------:R-:W-:Y:S02]  /*5810*/  FFMA.FTZ R63, R141.reuse, R226, R63 ;  /* 0x000000e28d3f7223 */ /* 0x040fe4000001003f */
[C---:B------:R-:W-:Y:S01]  /*5820*/  FFMA.FTZ R65, R141.reuse, R66, R60 ;  /* 0x000000428d417223 */ /* 0x040fe2000001003c */
[C---:B------:R-:W-:Y:S01]  /*5830*/  FFMA.FTZ R61, R141.reuse, R68, -R61 ;  /* 0x000000448d3d7223 */ /* 0x040fe2000001083d */
[----:B------:R-:W-:Y:S01]  /*5840*/  FMUL.FTZ R60, R140, R226 ;  /* 0x000000e28c3c7220 */ /* 0x000fe20000410000 */
[----:B------:R-:W-:Y:S01]  /*5850*/  FMUL.FTZ R66, R144, R62 ;  /* 0x0000003e90427220 */ /* 0x000fe20000410000 */
[----:B------:R-:W-:Y:S01]  /*5860*/  FFMA.FTZ R221, R90, R221, R63 ;  /* 0x000000dd5add7223 */ /* 0x000fe2000001003f */
[----:B------:R-:W-:Y:S01]  /*5870*/  FADD.FTZ R63, R200, R61 ;  /* 0x0000003dc83f7221 */ /* 0x000fe20000010000 */
[----:B------:R-:W-:Y:S01]  /*5880*/  FFMA.FTZ R61, R141, R224, -R60 ;  /* 0x000000e08d3d7223 */ /* 0x000fe2000001083c */
[CC--:B------:R-:W-:Y:S01]  /*5890*/  FFMA.FTZ R67, R145.reuse, R64.reuse, R66 ;  /* 0x0000004091437223 */ /* 0x0c0fe20000010042 */
[----:B------:R-:W-:Y:S01]  /*58a0*/  FMUL.FTZ R66, R144, R64 ;  /* 0x0000004090427220 */ /* 0x000fe20000410000 */
[----:B------:R-:W-:Y:S01]  /*58b0*/  FMUL.FTZ R60, R138, R221 ;  /* 0x000000dd8a3c7220 */ /* 0x000fe20000410000 */
[----:B------:R-:W-:Y:S01]  /*58c0*/  FFMA.FTZ R219, R90, R219, R61 ;  /* 0x000000db5adb7223 */ /* 0x000fe2000001003d */
[----:B------:R-:W-:Y:S01]  /*58d0*/  FADD.FTZ R65, R184, R65 ;  /* 0x00000041b8417221 */ /* 0x000fe20000010000 */
[----:B------:R-:W-:Y:S01]  /*58e0*/  FFMA.FTZ R61, R145, R62, -R66 ;  /* 0x0000003e913d7223 */ /* 0x000fe20000010842 */
[----:B------:R-:W-:Y:S01]  /*58f0*/  FMUL.FTZ R64, R142, R63 ;  /* 0x0000003f8e407220 */ /* 0x000fe20000410000 */
[-C--:B------:R-:W-:Y:S01]  /*5900*/  FMUL.FTZ R62, R138, R219.reuse ;  /* 0x000000db8a3e7220 */ /* 0x080fe20000410000 */
[C---:B------:R-:W-:Y:S01]  /*5910*/  FFMA.FTZ R60, R139.reuse, R219, -R60 ;  /* 0x000000db8b3c7223 */ /* 0x040fe2000001083c */
[----:B------:R-:W-:Y:S01]  /*5920*/  FMUL.FTZ R66, R142, R65 ;  /* 0x000000418e427220 */ /* 0x000fe20000410000 */
[C---:B------:R-:W-:Y:S01]  /*5930*/  FMUL.FTZ R68, R146.reuse, R61 ;  /* 0x0000003d92447220 */ /* 0x040fe20000410000 */
[----:B------:R-:W-:Y:S01]  /*5940*/  FFMA.FTZ R62, R139, R221, R62 ;  /* 0x000000dd8b3e7223 */ /* 0x000fe2000001003e */
[----:B------:R-:W-:Y:S01]  /*5950*/  FFMA.FTZ R220, R89, R220, R60 ;  /* 0x000000dc59dc7223 */ /* 0x000fe2000001003c */
[----:B------:R-:W-:Y:S01]  /*5960*/  FMUL.FTZ R60, R146, R67 ;  /* 0x00000043923c7220 */ /* 0x000fe20000410000 */
[----:B------:R-:W-:Y:S01]  /*5970*/  FFMA.FTZ R66, R143, R63, -R66 ;  /* 0x0000003f8f427223 */ /* 0x000fe20000010842 */
[----:B------:R-:W-:Y:S01]  /*5980*/  FFMA.FTZ R222, R89, R222, R62 ;  /* 0x000000de59de7223 */ /* 0x000fe2000001003e */
[C---:B------:R-:W-:Y:S01]  /*5990*/  FFMA.FTZ R68, R147.reuse, R67, R68 ;  /* 0x0000004393447223 */ /* 0x040fe20000010044 */
[----:B------:R-:W-:Y:S01]  /*59a0*/  FFMA.FTZ R67, R147, R61, -R60 ;  /* 0x0000003d93437223 */ /* 0x000fe2000001083c */
[----:B------:R-:W-:Y:S01]  /*59b0*/  FFMA.FTZ R64, R143, R65, R64 ;  /* 0x000000418f407223 */ /* 0x000fe20000010040 */
[----:B------:R-:W-:Y:S01]  /*59c0*/  FADD.FTZ R66, R201, R66 ;  /* 0x00000042c9427221 */ /* 0x000fe20000010000 */
[C---:B------:R-:W-:Y:S01]  /*59d0*/  FMUL.FTZ R60, R136.reuse, R222 ;  /* 0x000000de883c7220 */ /* 0x040fe20000410000 */
[----:B------:R-:W-:Y:S01]  /*59e0*/  FMUL.FTZ R63, R136, R220 ;  /* 0x000000dc883f7220 */ /* 0x000fe20000410000 */
[----:B------:R-:W-:Y:S01]  /*59f0*/  FADD.FTZ R64, R185, R64 ;  /* 0x00000040b9407221 */ /* 0x000fe20000010000 */
[----:B------:R-:W-:Y:S01]  /*5a00*/  FMUL.FTZ R62, R144, R66 ;  /* 0x00000042903e7220 */ /* 0x000fe20000410000 */
[C---:B------:R-:W-:Y:S01]  /*5a10*/  FFMA.FTZ R61, R137.reuse, R220, -R60 ;  /* 0x000000dc893d7223 */ /* 0x040fe2000001083c */
[----:B------:R-:W-:-:S02]  /*5a20*/  FFMA.FTZ R60, R137, R222, R63 ;  /* 0x000000de893c7223 */ /* 0x000fc4000001003f */
[CC--:B------:R-:W-:Y:S01]  /*5a30*/  FFMA.FTZ R65, R145.reuse, R64.reuse, R62 ;  /* 0x0000004091417223 */ /* 0x0c0fe2000001003e */
[----:B------:R-:W-:Y:S01]  /*5a40*/  FMUL.FTZ R64, R144, R64 ;  /* 0x0000004090407220 */ /* 0x000fe20000410000 */
[----:B------:R-:W-:Y:S01]  /*5a50*/  FFMA.FTZ R217, R88, R217, R60 ;  /* 0x000000d958d97223 */ /* 0x000fe2000001003c */
[----:B------:R-:W-:Y:S01]  /*5a60*/  FMUL.FTZ R62, R148, R67 ;  /* 0x00000043943e7220 */ /* 0x000fe20000410000 */
[----:B------:R-:W-:Y:S01]  /*5a70*/  FFMA.FTZ R215, R88, R215, R61 ;  /* 0x000000d758d77223 */ /* 0x000fe2000001003d */
[----:B------:R-:W-:Y:S01]  /*5a80*/  FFMA.FTZ R63, R145, R66, -R64 ;  /* 0x00000042913f7223 */ /* 0x000fe20000010840 */
[----:B------:R-:W-:Y:S01]  /*5a90*/  FADD.FTZ R65, R186, R65 ;  /* 0x00000041ba417221 */ /* 0x000fe20000010000 */
[----:B------:R-:W-:Y:S01]  /*5aa0*/  FMUL.FTZ R60, R134, R217 ;  /* 0x000000d9863c7220 */ /* 0x000fe20000410000 */
[-C--:B------:R-:W-:Y:S01]  /*5ab0*/  FFMA.FTZ R66, R149, R68.reuse, R62 ;  /* 0x0000004495427223 */ /* 0x080fe2000001003e */
[----:B------:R-:W-:Y:S01]  /*5ac0*/  FMUL.FTZ R68, R148, R68 ;  /* 0x0000004494447220 */ /* 0x000fe20000410000 */
[----:B------:R-:W-:Y:S01]  /*5ad0*/  FADD.FTZ R63, R202, R63 ;  /* 0x0000003fca3f7221 */ /* 0x000fe20000010000 */
[C---:B------:R-:W-:Y:S01]  /*5ae0*/  FMUL.FTZ R64, R146.reuse, R65 ;  /* 0x0000004192407220 */ /* 0x040fe20000410000 */
[----:B------:R-:W-:Y:S01]  /*5af0*/  FFMA.FTZ R60, R135, R215, -R60 ;  /* 0x000000d7873c7223 */ /* 0x000fe2000001083c */
[----:B------:R-:W-:Y:S01]  /*5b00*/  FFMA.FTZ R68, R149, R67, -R68 ;  /* 0x0000004395447223 */ /* 0x000fe20000010844 */
[-C--:B------:R-:W-:Y:S01]  /*5b10*/  FMUL.FTZ R62, R146, R63.reuse ;  /* 0x0000003f923e7220 */ /* 0x080fe20000410000 */
[----:B------:R-:W-:Y:S01]  /*5b20*/  FFMA.FTZ R64, R147, R63, -R64 ;  /* 0x0000003f93407223 */ /* 0x000fe20000010840 */
[----:B------:R-:W-:Y:S01]  /*5b30*/  FFMA.FTZ R216, R87, R216, R60 ;  /* 0x000000d857d87223 */ /* 0x000fe2000001003c */
[----:B------:R-:W-:Y:S01]  /*5b40*/  FMUL.FTZ R60, R134, R215 ;  /* 0x000000d7863c7220 */ /* 0x000fe20000410000 */
[C---:B------:R-:W-:Y:S01]  /*5b50*/  FMUL.FTZ R70, R150.reuse, R68 ;  /* 0x0000004496467220 */ /* 0x040fe20000410000 */
[----:B------:R-:W-:Y:S01]  /*5b60*/  FFMA.FTZ R62, R147, R65, R62 ;  /* 0x00000041933e7223 */ /* 0x000fe2000001003e */
[----:B------:R-:W-:Y:S01]  /*5b70*/  FADD.FTZ R64, R203, R64 ;  /* 0x00000040cb407221 */ /* 0x000fe20000010000 */
[----:B------:R-:W-:Y:S01]  /*5b80*/  FFMA.FTZ R60, R135, R217, R60 ;  /* 0x000000d9873c7223 */ /* 0x000fe2000001003c */
[-C--:B------:R-:W-:Y:S01]  /*5b90*/  FFMA.FTZ R61, R151, R66.reuse, R70 ;  /* 0x00000042973d7223 */ /* 0x080fe20000010046 */
[----:B------:R-:W-:Y:S01]  /*5ba0*/  FMUL.FTZ R70, R150, R66 ;  /* 0x0000004296467220 */ /* 0x000fe20000410000 */
[----:B------:R-:W-:Y:S01]  /*5bb0*/  FADD.FTZ R62, R187, R62 ;  /* 0x0000003ebb3e7221 */ /* 0x000fe20000010000 */
[----:B------:R-:W-:Y:S01]  /*5bc0*/  FMUL.FTZ R66, R148, R64 ;  /* 0x0000004094427220 */ /* 0x000fe20000410000 */
[----:B------:R-:W-:Y:S01]  /*5bd0*/  FFMA.FTZ R218, R87, R218, R60 ;  /* 0x000000da57da7223 */ /* 0x000fe2000001003c */
[----:B------:R-:W-:Y:S01]  /*5be0*/  FMUL.FTZ R60, R132, R216 ;  /* 0x000000d8843c7220 */ /* 0x000fe20000410000 */
[----:B------:R-:W-:Y:S01]  /*5bf0*/  FFMA.FTZ R63, R151, R68, -R70 ;  /* 0x00000044973f7223 */ /* 0x000fe20000010846 */
[-C--:B------:R-:W-:Y:S01]  /*5c00*/  FFMA.FTZ R69, R149, R62.reuse, R66 ;  /* 0x0000003e95457223 */ /* 0x080fe20000010042 */
[----:B------:R-:W-:Y:S01]  /*5c10*/  FMUL.FTZ R62, R148, R62 ;  /* 0x0000003e943e7220 */ /* 0x000fe20000410000 */
[-C--:B------:R-:W-:Y:S01]  /*5c20*/  FMUL.FTZ R65, R132, R218.reuse ;  /* 0x000000da84417220 */ /* 0x080fe20000410000 */
[----:B------:R-:W-:Y:S01]  /*5c30*/  FFMA.FTZ R67, R133, R218, R60 ;  /* 0x000000da85437223 */ /* 0x000fe2000001003c */
[----:B------:R-:W-:Y:S01]  /*5c40*/  FADD.FTZ R69, R188, R69 ;  /* 0x00000045bc457221 */ /* 0x000fe20000010000 */
[----:B------:R-:W-:Y:S01]  /*5c50*/  FFMA.FTZ R71, R149, R64, -R62 ;  /* 0x0000004095477223 */ /* 0x000fe2000001083e */
[----:B------:R-:W-:Y:S01]  /*5c60*/  FFMA.FTZ R60, R133, R216, -R65 ;  /* 0x000000d8853c7223 */ /* 0x000fe20000010841 */
[----:B------:R-:W-:Y:S01]  /*5c70*/  FFMA.FTZ R213, R86, R213, R67 ;  /* 0x000000d556d57223 */ /* 0x000fe20000010043 */
[----:B------:R-:W-:Y:S01]  /*5c80*/  FMUL.FTZ R68, R150, R69 ;  /* 0x0000004596447220 */ /* 0x000fe20000410000 */
[----:B------:R-:W-:Y:S01]  /*5c90*/  FADD.FTZ R71, R204, R71 ;  /* 0x00000047cc477221 */ /* 0x000fe20000010000 */
[----:B------:R-:W-:Y:S01]  /*5ca0*/  FFMA.FTZ R211, R86, R211, R60 ;  /* 0x000000d356d37223 */ /* 0x000fe2000001003c */
[----:B------:R-:W-:-:S02]  /*5cb0*/  FMUL.FTZ R60, R128, R213 ;  /* 0x000000d5803c7220 */ /* 0x000fc40000410000 */
[----:B------:R-:W-:Y:S01]  /*5cc0*/  FMUL.FTZ R64, R150, R71 ;  /* 0x0000004796407220 */ /* 0x000fe20000410000 */
[----:B------:R-:W-:Y:S01]  /*5cd0*/  FMUL.FTZ R62, R128, R211 ;  /* 0x000000d3803e7220 */ /* 0x000fe20000410000 */
[----:B------:R-:W-:Y:S01]  /*5ce0*/  FFMA.FTZ R68, R151, R71, -R68 ;  /* 0x0000004797447223 */ /* 0x000fe20000010844 */
[----:B------:R-:W-:Y:S01]  /*5cf0*/  FFMA.FTZ R60, R129, R211, -R60 ;  /* 0x000000d3813c7223 */ /* 0x000fe2000001083c */
[----:B------:R-:W-:Y:S01]  /*5d00*/  FFMA.FTZ R66, R151, R69, R64 ;  /* 0x0000004597427223 */ /* 0x000fe20000010040 */
[----:B------:R-:W-:Y:S01]  /*5d10*/  FFMA.FTZ R65, R129, R213, R62 ;  /* 0x000000d581417223 */ /* 0x000fe2000001003e */
[----:B------:R-:W-:Y:S01]  /*5d20*/  FADD.FTZ R233, R205, R68 ;  /* 0x00000044cde97221 */ /* 0x000fe20000010000 */
[----:B------:R-:W-:Y:S01]  /*5d30*/  FFMA.FTZ R212, R85, R212, R60 ;  /* 0x000000d455d47223 */ /* 0x000fe2000001003c */
[----:B------:R-:W-:Y:S01]  /*5d40*/  FADD.FTZ R69, R189, R66 ;  /* 0x00000042bd457221 */ /* 0x000fe20000010000 */
[----:B------:R-:W-:Y:S01]  /*5d50*/  FFMA.FTZ R214, R85, R214, R65 ;  /* 0x000000d655d67223 */ /* 0x000fe20000010041 */
[----:B------:R-:W-:Y:S01]  /*5d60*/  FMUL.FTZ R71, R152, R233 ;  /* 0x000000e998477220 */ /* 0x000fe20000410000 */
[----:B------:R-:W-:-:S02]  /*5d70*/  HFMA2 R64, -RZ, RZ, 1.875, 0 ;  /* 0x3f800000ff407431 */ /* 0x000fc400000001ff */
[-C--:B------:R-:W-:Y:S01]  /*5d80*/  FMUL.FTZ R62, R152, R69.reuse ;  /* 0x00000045983e7220 */ /* 0x080fe20000410000 */
[----:B------:R-:W-:Y:S01]  /*5d90*/  FMUL.FTZ R60, R126, R214 ;  /* 0x000000d67e3c7220 */ /* 0x000fe20000410000 */
[----:B------:R-:W-:Y:S01]  /*5da0*/  FFMA.FTZ R235, R154, R69, R71 ;  /* 0x000000459aeb7223 */ /* 0x000fe20000010047 */
[-C--:B------:R-:W-:Y:S01]  /*5db0*/  FMUL.FTZ R71, R126, R212.reuse ;  /* 0x000000d47e477220 */ /* 0x080fe20000410000 */
[----:B------:R-:W-:Y:S01]  /*5dc0*/  FFMA.FTZ R233, R154, R233, -R62 ;  /* 0x000000e99ae97223 */ /* 0x000fe2000001083e */
[C---:B------:R-:W-:Y:S01]  /*5dd0*/  FFMA.FTZ R69, R127.reuse, R212, -R60 ;  /* 0x000000d47f457223 */ /* 0x040fe2000001083c */
[C---:B------:R-:W-:Y:S01]  /*5de0*/  FMUL.FTZ R62, R152.reuse, R61 ;  /* 0x0000003d983e7220 */ /* 0x040fe20000410000 */
[----:B------:R-:W-:Y:S01]  /*5df0*/  FFMA.FTZ R60, R127, R214, R71 ;  /* 0x000000d67f3c7223 */ /* 0x000fe20000010047 */
[----:B------:R-:W-:Y:S01]  /*5e00*/  FMUL.FTZ R71, R152, R63 ;  /* 0x0000003f98477220 */ /* 0x000fe20000410000 */
[C---:B------:R-:W-:Y:S01]  /*5e10*/  FFMA.FTZ R207, R84.reuse, R207, R69 ;  /* 0x000000cf54cf7223 */ /* 0x040fe20000010045 */
[----:B------:R-:W-:Y:S01]  /*5e20*/  CS2R R66, SRZ ;  /* 0x0000000000427805 */ /* 0x000fe2000001ff00 */
[----:B------:R-:W-:Y:S01]  /*5e30*/  FFMA.FTZ R209, R84, R209, R60 ;  /* 0x000000d154d17223 */ /* 0x000fe2000001003c */
[----:B------:R-:W-:Y:S01]  /*5e40*/  MOV R65, RZ ;  /* 0x000000ff00417202 */ /* 0x000fe20000000f00 */
[----:B------:R-:W-:Y:S01]  /*5e50*/  FMUL.FTZ R70, R124, R207 ;  /* 0x000000cf7c467220 */ /* 0x000fe20000410000 */
[----:B------:R-:W-:Y:S01]  /*5e60*/  FFMA.FTZ R60, R154, R61, R71 ;  /* 0x0000003d9a3c7223 */ /* 0x000fe20000010047 */
[----:B------:R-:W-:Y:S01]  /*5e70*/  FMUL.FTZ R68, R124, R209 ;  /* 0x000000d17c447220 */ /* 0x000fe20000410000 */
[----:B------:R-:W-:Y:S01]  /*5e80*/  FFMA.FTZ R61, R154, R63, -R62 ;  /* 0x0000003f9a3d7223 */ /* 0x000fe2000001083e */
[C---:B------:R-:W-:Y:S01]  /*5e90*/  FFMA.FTZ R70, R125.reuse, R209, R70 ;  /* 0x000000d17d467223 */ /* 0x040fe20000010046 */
[----:B------:R-:W-:Y:S01]  /*5ea0*/  FADD.FTZ R62, R190, R235 ;  /* 0x000000ebbe3e7221 */ /* 0x000fe20000010000 */
[----:B------:R-:W-:Y:S01]  /*5eb0*/  FFMA.FTZ R69, R125, R207, -R68 ;  /* 0x000000cf7d457223 */ /* 0x000fe20000010844 */
[----:B------:R-:W-:Y:S01]  /*5ec0*/  FADD.FTZ R63, R206, R233 ;  /* 0x000000e9ce3f7221 */ /* 0x000fe20000010000 */
[C---:B------:R-:W-:Y:S01]  /*5ed0*/  FFMA.FTZ R238, R83.reuse, R74, R70 ;  /* 0x0000004a53ee7223 */ /* 0x040fe20000010046 */
[----:B------:R-:W0:Y:S01]  /*5ee0*/  @!P0 LDS.128 R64, [UR12+0x4be0] ;  /* 0x004be00cff408984 */ /* 0x000e220008000c00 */
[----:B------:R-:W-:-:S02]  /*5ef0*/  FFMA.FTZ R240, R83, R72, R69 ;  /* 0x0000004853f07223 */ /* 0x000fc40000010045 */
[C---:B------:R-:W-:Y:S01]  /*5f00*/  FMUL.FTZ R68, R119.reuse, R238 ;  /* 0x000000ee77447220 */ /* 0x040fe20000410000 */
[----:B------:R1:W-:Y:S01]  /*5f10*/  STS.128 [R103+0x35e0], R60 ;  /* 0x0035e03c67007388 */ /* 0x0003e20000000c00 */
[-C--:B------:R-:W-:Y:S02]  /*5f20*/  FMUL.FTZ R69, R119, R240.reuse ;  /* 0x000000f077457220 */ /* 0x080fe40000410000 */
[C---:B------:R-:W-:Y:S02]  /*5f30*/  FFMA.FTZ R235, R123.reuse, R240, -R68 ;  /* 0x000000f07beb7223 */ /* 0x040fe40000010844 */
[----:B------:R-:W-:Y:S02]  /*5f40*/  FFMA.FTZ R68, R123, R238, R69 ;  /* 0x000000ee7b447223 */ /* 0x000fe40000010045 */
[C---:B------:R-:W-:Y:S02]  /*5f50*/  FFMA.FTZ R235, R82.reuse, R73, R235 ;  /* 0x0000004952eb7223 */ /* 0x040fe400000100eb */
        /* <DEDUP_REMOVED lines=23> */
.L_x_11090:
        /* <DEDUP_REMOVED lines=12> */
.L_x_10951:
[----:B------:R-:W-:Y:S05]  /*6190*/  BSYNC.RECONVERGENT B1 ;  /* 0x0000000000017941 */ /* 0x000fea0003800200 */
.L_x_10950:
[----:B------:R-:W-:Y:S01]  /*61a0*/  UMOV UR12, 0xffffffff ;  /* 0xffffffff000c7882 */ /* 0x000fe20000000000 */
[----:B------:R-:W-:Y:S02]  /*61b0*/  ISETP.GT.U32.AND P2, PT, R104, 0x1d, PT ;  /* 0x0000001d6800780c */ /* 0x000fe40003f44070 */
[----:B------:R-:W-:Y:S11]  /*61c0*/  BRA.DIV UR12, `(.L_x_10952) ;  /* 0x0000005e0cf87947 */ /* 0x000ff6000b800000 */
[----:B--2---:R2:W1:Y:S04]  /*61d0*/  SHFL.DOWN PT, R68, R248, 0x2, 0x1f ;  /* 0x08401f00f8447f89 */ /* 0x00446800000e0000 */
[----:B---3--:R2:W3:Y:S04]  /*61e0*/  SHFL.DOWN PT, R70, R245, 0x2, 0x1f ;  /* 0x08401f00f5467f89 */ /* 0x0084e800000e0000 */
[----:B----4-:R2:W4:Y:S04]  /*61f0*/  SHFL.DOWN PT, R71, R75, 0x2, 0x1f ;  /* 0x08401f004b477f89 */ /* 0x01052800000e0000 */
[----:B0-----:R2:W0:Y:S02]  /*6200*/  SHFL.DOWN PT, R246, R69, 0x2, 0x1f ;  /* 0x08401f0045f67f89 */ /* 0x00142400000e0000 */
.L_x_11096:
[----:B------:R-:W-:Y:S04]  /*6210*/  BSSY.RECONVERGENT B1, `(.L_x_10953) ;  /* 0x000000c000017945 */ /* 0x000fe80003800200 */
[----:B------:R-:W-:Y:S05]  /*6220*/  @P2 BRA `(.L_x_10954) ;  /* 0x0000000000282947 */ /* 0x000fea0003800000 */
[-C--:B0-----:R-:W-:Y:S01]  /*6230*/  FMUL.FTZ R73, R245, R246.reuse ;  /* 0x000000f6f5497220 */ /* 0x081fe20000410000 */
[----:B------:R-:W-:-:S03]  /*6240*/  FMUL.FTZ R246, R248, R246 ;  /* 0x000000f6f8f67220 */ /* 0x000fc60000410000 */
[CC--:B----4-:R-:W-:Y:S01]  /*6250*/  FFMA.FTZ R72, R248.reuse, R71.reuse, -R73 ;  /* 0x00000047f8487223 */ /* 0x0d0fe20000010849 */
[C---:B------:R-:W-:Y:S01]  /*6260*/  FFMA.FTZ R246, R245.reuse, R71, R246 ;  /* 0x00000047f5f67223 */ /* 0x040fe200000100f6 */
[-C--:B---3--:R-:W-:Y:S01]  /*6270*/  FMUL.FTZ R71, R245, R70.reuse ;  /* 0x00000046f5477220 */ /* 0x088fe20000410000 */
[C---:B------:R-:W-:Y:S01]  /*6280*/  FMUL.FTZ R70, R248.reuse, R70 ;  /* 0x00000046f8467220 */ /* 0x040fe20000410000 */
[----:B-12---:R-:W-:Y:S01]  /*6290*/  FADD.FTZ R75, R75, R72 ;  /* 0x000000484b4b7221 */ /* 0x006fe20000010000 */
[----:B------:R-:W-:Y:S01]  /*62a0*/  FADD.FTZ R69, R69, R246 ;  /* 0x000000f645457221 */ /* 0x000fe20000010000 */
[-C--:B------:R-:W-:Y:S01]  /*62b0*/  FFMA.FTZ R248, R248, R68.reuse, -R71 ;  /* 0x00000044f8f87223 */ /* 0x080fe20000010847 */
[----:B------:R-:W-:-:S07]  /*62c0*/  FFMA.FTZ R245, R245, R68, R70 ;  /* 0x00000044f5f57223 */ /* 0x000fce0000010046 */
.L_x_10954:
[----:B------:R-:W-:Y:S05]  /*62d0*/  BSYNC.RECONVERGENT B1 ;  /* 0x0000000000017941 */ /* 0x000fea0003800200 */
.L_x_10953:
[----:B------:R-:W-:Y:S01]  /*62e0*/  UMOV UR12, 0xffffffff ;  /* 0xffffffff000c7882 */ /* 0x000fe20000000000 */
[----:B------:R-:W-:Y:S02]  /*62f0*/  ISETP.GT.U32.AND P2, PT, R104, 0x1b, PT ;  /* 0x0000001b6800780c */ /* 0x000fe40003f44070 */
[----:B------:R-:W-:Y:S11]  /*6300*/  BRA.DIV UR12, `(.L_x_10955) ;  /* 0x000000620c187947 */ /* 0x000ff6000b800000 */
[----:B-1----:R1:W1:Y:S04]  /*6310*/  SHFL.DOWN PT, R68, R248, 0x4, 0x1f ;  /* 0x08801f00f8447f89 */ /* 0x00226800000e0000 */
[----:B---3--:R3:W1:Y:S04]  /*6320*/  SHFL.DOWN PT, R70, R245, 0x4, 0x1f ;  /* 0x08801f00f5467f89 */ /* 0x00866800000e0000 */
[----:B----4-:R3:W4:Y:S04]  /*6330*/  SHFL.DOWN PT, R71, R75, 0x4, 0x1f ;  /* 0x08801f004b477f89 */ /* 0x01072800000e0000 */
[----:B0-----:R3:W0:Y:S02]  /*6340*/  SHFL.DOWN PT, R246, R69, 0x4, 0x1f ;  /* 0x08801f0045f67f89 */ /* 0x00162400000e0000 */
.L_x_11102:
[----:B------:R-:W-:Y:S04]  /*6350*/  BSSY.RECONVERGENT B1, `(.L_x_10956) ;  /* 0x000000c000017945 */ /* 0x000fe80003800200 */
[----:B------:R-:W-:Y:S05]  /*6360*/  @P2 BRA `(.L_x_10957) ;  /* 0x0000000000282947 */ /* 0x000fea0003800000 */
[-C--:B0-----:R-:W-:Y:S01]  /*6370*/  FMUL.FTZ R73, R245, R246.reuse ;  /* 0x000000f6f5497220 */ /* 0x081fe20000410000 */
[----:B------:R-:W-:-:S03]  /*6380*/  FMUL.FTZ R246, R248, R246 ;  /* 0x000000f6f8f67220 */ /* 0x000fc60000410000 */
[CC--:B----4-:R-:W-:Y:S01]  /*6390*/  FFMA.FTZ R72, R248.reuse, R71.reuse, -R73 ;  /* 0x00000047f8487223 */ /* 0x0d0fe20000010849 */
[C---:B------:R-:W-:Y:S01]  /*63a0*/  FFMA.FTZ R246, R245.reuse, R71, R246 ;  /* 0x00000047f5f67223 */ /* 0x040fe200000100f6 */
[-C--:B-1----:R-:W-:Y:S01]  /*63b0*/  FMUL.FTZ R71, R245, R70.reuse ;  /* 0x00000046f5477220 */ /* 0x082fe20000410000 */
[C---:B------:R-:W-:Y:S01]  /*63c0*/  FMUL.FTZ R70, R248.reuse, R70 ;  /* 0x00000046f8467220 */ /* 0x040fe20000410000 */
[----:B--23--:R-:W-:Y:S01]  /*63d0*/  FADD.FTZ R75, R75, R72 ;  /* 0x000000484b4b7221 */ /* 0x00cfe20000010000 */
[----:B------:R-:W-:Y:S01]  /*63e0*/  FADD.FTZ R69, R69, R246 ;  /* 0x000000f645457221 */ /* 0x000fe20000010000 */
[-C--:B------:R-:W-:Y:S01]  /*63f0*/  FFMA.FTZ R248, R248, R68.reuse, -R71 ;  /* 0x00000044f8f87223 */ /* 0x080fe20000010847 */
[----:B------:R-:W-:-:S07]  /*6400*/  FFMA.FTZ R245, R245, R68, R70 ;  /* 0x00000044f5f57223 */ /* 0x000fce0000010046 */
.L_x_10957:
[----:B------:R-:W-:Y:S05]  /*6410*/  BSYNC.RECONVERGENT B1 ;  /* 0x0000000000017941 */ /* 0x000fea0003800200 */
.L_x_10956:
[----:B------:R-:W-:Y:S01]  /*6420*/  UMOV UR12, 0xffffffff ;  /* 0xffffffff000c7882 */ /* 0x000fe20000000000 */
[----:B------:R-:W-:Y:S02]  /*6430*/  ISETP.GT.U32.AND P2, PT, R104, 0x17, PT ;  /* 0x000000176800780c */ /* 0x000fe40003f44070 */
[----:B------:R-:W-:Y:S11]  /*6440*/  BRA.DIV UR12, `(.L_x_10958) ;  /* 0x000000620c387947 */ /* 0x000ff6000b800000 */
[----:B-1----:R1:W1:Y:S04]  /*6450*/  SHFL.DOWN PT, R68, R248, 0x8, 0x1f ;  /* 0x09001f00f8447f89 */ /* 0x00226800000e0000 */
[----:B------:R0:W1:Y:S04]  /*6460*/  SHFL.DOWN PT, R70, R245, 0x8, 0x1f ;  /* 0x09001f00f5467f89 */ /* 0x00006800000e0000 */
[----:B----4-:R4:W1:Y:S04]  /*6470*/  SHFL.DOWN PT, R71, R75, 0x8, 0x1f ;  /* 0x09001f004b477f89 */ /* 0x01086800000e0000 */
[----:B0-----:R4:W0:Y:S02]  /*6480*/  SHFL.DOWN PT, R246, R69, 0x8, 0x1f ;  /* 0x09001f0045f67f89 */ /* 0x00182400000e0000 */
.L_x_11108:
[----:B------:R-:W-:Y:S04]  /*6490*/  BSSY.RECONVERGENT B1, `(.L_x_10959) ;  /* 0x000000c000017945 */ /* 0x000fe80003800200 */
[----:B------:R-:W-:Y:S05]  /*64a0*/  @P2 BRA `(.L_x_10960) ;  /* 0x0000000000282947 */ /* 0x000fea0003800000 */
[-C--:B0-----:R-:W-:Y:S01]  /*64b0*/  FMUL.FTZ R73, R245, R246.reuse ;  /* 0x000000f6f5497220 */ /* 0x081fe20000410000 */
[----:B------:R-:W-:-:S03]  /*64c0*/  FMUL.FTZ R246, R248, R246 ;  /* 0x000000f6f8f67220 */ /* 0x000fc60000410000 */
[CC--:B-1----:R-:W-:Y:S01]  /*64d0*/  FFMA.FTZ R72, R248.reuse, R71.reuse, -R73 ;  /* 0x00000047f8487223 */ /* 0x0c2fe20000010849 */
[C---:B------:R-:W-:Y:S01]  /*64e0*/  FFMA.FTZ R246, R245.reuse, R71, R246 ;  /* 0x00000047f5f67223 */ /* 0x040fe200000100f6 */
[-C--:B------:R-:W-:Y:S01]  /*64f0*/  FMUL.FTZ R71, R245, R70.reuse ;  /* 0x00000046f5477220 */ /* 0x080fe20000410000 */
[C---:B------:R-:W-:Y:S01]  /*6500*/  FMUL.FTZ R70, R248.reuse, R70 ;  /* 0x00000046f8467220 */ /* 0x040fe20000410000 */
[----:B--234-:R-:W-:Y:S01]  /*6510*/  FADD.FTZ R75, R75, R72 ;  /* 0x000000484b4b7221 */ /* 0x01cfe20000010000 */
[----:B------:R-:W-:Y:S01]  /*6520*/  FADD.FTZ R69, R69, R246 ;  /* 0x000000f645457221 */ /* 0x000fe20000010000 */
[-C--:B------:R-:W-:Y:S01]  /*6530*/  FFMA.FTZ R248, R248, R68.reuse, -R71 ;  /* 0x00000044f8f87223 */ /* 0x080fe20000010847 */
[----:B------:R-:W-:-:S07]  /*6540*/  FFMA.FTZ R245, R245, R68, R70 ;  /* 0x00000044f5f57223 */ /* 0x000fce0000010046 */
.L_x_10960:
[----:B------:R-:W-:Y:S05]  /*6550*/  BSYNC.RECONVERGENT B1 ;  /* 0x0000000000017941 */ /* 0x000fea0003800200 */
.L_x_10959:
[----:B------:R-:W-:Y:S01]  /*6560*/  UMOV UR12, 0xffffffff ;  /* 0xffffffff000c7882 */ /* 0x000fe20000000000 */
[----:B------:R-:W-:Y:S02]  /*6570*/  ISETP.GT.U32.AND P2, PT, R104, 0xf, PT ;  /* 0x0000000f6800780c */ /* 0x000fe40003f44070 */
[----:B------:R-:W-:Y:S11]  /*6580*/  BRA.DIV UR12, `(.L_x_10961) ;  /* 0x000000620c587947 */ /* 0x000ff6000b800000 */
[----:B-1----:R1:W1:Y:S04]  /*6590*/  SHFL.DOWN PT, R68, R248, 0x10, 0x1f ;  /* 0x0a001f00f8447f89 */ /* 0x00226800000e0000 */
[----:B------:R0:W1:Y:S04]  /*65a0*/  SHFL.DOWN PT, R70, R245, 0x10, 0x1f ;  /* 0x0a001f00f5467f89 */ /* 0x00006800000e0000 */
[----:B------:R1:W1:Y:S04]  /*65b0*/  SHFL.DOWN PT, R71, R75, 0x10, 0x1f ;  /* 0x0a001f004b477f89 */ /* 0x00026800000e0000 */
[----:B0-----:R0:W0:Y:S02]  /*65c0*/  SHFL.DOWN PT, R246, R69, 0x10, 0x1f ;  /* 0x0a001f0045f67f89 */ /* 0x00102400000e0000 */
.L_x_11114:
        /* <DEDUP_REMOVED lines=12> */
.L_x_10963:
[----:B------:R-:W-:Y:S05]  /*6690*/  BSYNC.RECONVERGENT B1 ;  /* 0x0000000000017941 */ /* 0x000fea0003800200 */
.L_x_10962:
[----:B------:R-:W-:Y:S01]  /*66a0*/  UMOV UR12, 0xffffffff ;  /* 0xffffffff000c7882 */ /* 0x000fe20000000000 */
[----:B------:R-:W-:Y:S02]  /*66b0*/  ISETP.NE.AND P2, PT, R110, 0x1f, PT ;  /* 0x0000001f6e00780c */ /* 0x000fe40003f45270 */
[----:B------:R-:W-:Y:S11]  /*66c0*/  BRA.DIV UR12, `(.L_x_10964) ;  /* 0x000000620c787947 */ /* 0x000ff6000b800000 */
[----:B------:R-:W5:Y:S04]  /*66d0*/  SHFL.IDX PT, R241, R245, RZ, 0x1f ;  /* 0x00001ffff5f17589 */ /* 0x000f6800000e0000 */
[----:B------:R-:W0:Y:S04]  /*66e0*/  SHFL.IDX PT, R243, R248, RZ, 0x1f ;  /* 0x00001ffff8f37589 */ /* 0x000e2800000e0000 */
[----:B-1----:R-:W1:Y:S04]  /*66f0*/  SHFL.IDX PT, R68, R69, RZ, 0x1f ;  /* 0x00001fff45447589 */ /* 0x002e6800000e0000 */
[----:B------:R-:W2:Y:S04]  /*6700*/  SHFL.IDX PT, R239, R75, RZ, 0x1f ;  /* 0x00001fff4bef7589 */ /* 0x000ea800000e0000 */
[----:B------:R-:W3:Y:S04]  /*6710*/  SHFL.IDX PT, R247, R64, RZ, 0x1f ;  /* 0x00001fff40f77589 */ /* 0x000ee800000e0000 */
[----:B------:R-:W4:Y:S04]  /*6720*/  SHFL.IDX PT, R244, R65, RZ, 0x1f ;  /* 0x00001fff41f47589 */ /* 0x000f2800000e0000 */
[----:B------:R-:W4:Y:S01]  /*6730*/  SHFL.DOWN PT, R72, R248, 0x1, 0x1f ;  /* 0x08201f00f8487f89 */ /* 0x000f2200000e0000 */
[-C--:B-----5:R-:W-:Y:S01]  /*6740*/  FMUL.FTZ R71, R67, R241.reuse ;  /* 0x000000f143477220 */ /* 0x0a0fe20000410000 */
[-C--:B------:R-:W-:Y:S01]  /*6750*/  FMUL.FTZ R236, R66, R241.reuse ;  /* 0x000000f142ec7220 */ /* 0x080fe20000410000 */
[----:B------:R-:W-:Y:S01]  /*6760*/  FMUL.FTZ R242, R64, R241 ;  /* 0x000000f140f27220 */ /* 0x000fe20000410000 */
[----:B------:R-:W4:Y:S01]  /*6770*/  SHFL.DOWN PT, R73, R245, 0x1, 0x1f ;  /* 0x08201f00f5497f89 */ /* 0x000f2200000e0000 */
[----:B0-----:R-:W-:Y:S01]  /*6780*/  FFMA.FTZ R70, R66, R243, -R71 ;  /* 0x000000f342467223 */ /* 0x001fe20000010847 */
[----:B------:R-:W-:Y:S01]  /*6790*/  FMUL.FTZ R71, R65, R241 ;  /* 0x000000f141477220 */ /* 0x000fe20000410000 */
[-C--:B------:R-:W-:Y:S01]  /*67a0*/  FFMA.FTZ R233, R67, R243.reuse, R236 ;  /* 0x000000f343e97223 */ /* 0x080fe200000100ec */
[----:B------:R-:W0:Y:S01]  /*67b0*/  SHFL.DOWN PT, R74, R75, 0x1, 0x1f ;  /* 0x08201f004b4a7f89 */ /* 0x000e2200000e0000 */
[-C--:B------:R-:W-:Y:S01]  /*67c0*/  FFMA.FTZ R242, R65, R243.reuse, R242 ;  /* 0x000000f341f27223 */ /* 0x080fe200000100f2 */
[----:B------:R-:W-:Y:S01]  /*67d0*/  FFMA.FTZ R241, R64, R243, -R71 ;  /* 0x000000f340f17223 */ /* 0x000fe20000010847 */
[----:B-1----:R-:W-:Y:S01]  /*67e0*/  FADD.FTZ R243, R68, R233 ;  /* 0x000000e944f37221 */ /* 0x002fe20000010000 */
[----:B------:R-:W1:Y:S01]  /*67f0*/  SHFL.IDX PT, R249, R66, RZ, 0x1f ;  /* 0x00001fff42f97589 */ /* 0x000e6200000e0000 */
[----:B--2---:R-:W-:-:S03]  /*6800*/  FADD.FTZ R239, R239, R70 ;  /* 0x00000046efef7221 */ /* 0x004fc60000010000 */
[----:B------:R-:W2:Y:S01]  /*6810*/  SHFL.IDX PT, R250, R67, RZ, 0x1f ;  /* 0x00001fff43fa7589 */ /* 0x000ea200000e0000 */
[----:B---3--:R-:W-:-:S03]  /*6820*/  MOV R68, R247 ;  /* 0x000000f700447202 */ /* 0x008fc60000000f00 */
[----:B------:R4:W3:Y:S02]  /*6830*/  SHFL.DOWN PT, R246, R69, 0x1, 0x1f ;  /* 0x08201f0045f67f89 */ /* 0x0008e400000e0000 */
[----:B----4-:R-:W-:-:S07]  /*6840*/  MOV R69, R244 ;  /* 0x000000f400457202 */ /* 0x010fce0000000f00 */
.L_x_11128:
        /* <DEDUP_REMOVED lines=13> */
[----:B---3--:R-:W-:Y:S01]  /*6920*/  FADD.FTZ R71, R246, R71 ;  /* 0x00000047f6477221 */ /* 0x008fe20000010000 */
[----:B------:R-:W-:-:S07]  /*6930*/  MOV R68, R65 ;  /* 0x0000004100447202 */ /* 0x000fce0000000f00 */
.L_x_10966:
[----:B------:R-:W-:Y:S05]  /*6940*/  BSYNC.RECONVERGENT B1 ;  /* 0x0000000000017941 */ /* 0x000fea0003800200 */
.L_x_10965:
        /* <DEDUP_REMOVED lines=8> */
[----:B0-----:R-:W-:Y:S01]  /*69d0*/  FADD.FTZ R74, R62, R67 ;  /* 0x000000433e4a7221 */ /* 0x001fe20000010000 */
[----:B------:R-:W-:Y:S01]  /*69e0*/  FADD.FTZ R75, R63, R66 ;  /* 0x000000423f4b7221 */ /* 0x000fe20000010000 */
[----:B------:R-:W-:-:S02]  /*69f0*/  LEA R60, R110, R103, 0x4 ;  /* 0x000000676e3c7211 */ /* 0x000fc400078e20ff */
[----:B------:R-:W-:Y:S02]  /*6a00*/  MOV R67, R243 ;  /* 0x000000f300437202 */ /* 0x000fe40000000f00 */
[----:B------:R-:W-:Y:S01]  /*6a10*/  MOV R66, R239 ;  /* 0x000000ef00427202 */ /* 0x000fe20000000f00 */
[----:B------:R2:W-:Y:S01]  /*6a20*/  STS.128 [R60+0x35f0], R68 ;  /* 0x0035f0443c007388 */ /* 0x0005e20000000c00 */
[----:B------:R-:W-:Y:S02]  /*6a30*/  MOV R65, R242 ;  /* 0x000000f200417202 */ /* 0x000fe40000000f00 */
[----:B------:R-:W-:Y:S01]  /*6a40*/  MOV R64, R241 ;  /* 0x000000f100407202 */ /* 0x000fe20000000f00 */
[----:B------:R2:W-:Y:S06]  /*6a50*/  STS.128 [R60+0x35e0], R72 ;  /* 0x0035e0483c007388 */ /* 0x0005ec0000000c00 */
.L_x_10948:
[----:B------:R-:W-:Y:S05]  /*6a60*/  BSYNC B0 ;  /* 0x0000000000007941 */ /* 0x000fea0003800000 */
.L_x_10947:
[----:B------:R-:W-:Y:S05]  /*6a70*/  WARPSYNC.ALL ;  /* 0x0000000000007948 */ /* 0x000fea0003800000 */
[----:B------:R-:W-:Y:S01]  /*6a80*/  BAR.SYNC.DEFER_BLOCKING 0x0 ;  /* 0x0000000000007b1d */ /* 0x000fe20000010000 */
[----:B--2---:R-:W-:Y:S01]  /*6a90*/  FMUL.FTZ R70, R48, R97 ;  /* 0x0000006130467220 */ /* 0x004fe20000410000 */
[C---:B-1----:R-:W-:Y:S01]  /*6aa0*/  FFMA.FTZ R60, R0.reuse, R130, RZ ;  /* 0x00000082003c7223 */ /* 0x042fe200000100ff */
[----:B------:R-:W-:Y:S01]  /*6ab0*/  FFMA.FTZ R62, R0, -R3, RZ ;  /* 0x80000003003e7223 */ /* 0x000fe200000100ff */
[----:B------:R-:W-:Y:S01]  /*6ac0*/  FMUL.FTZ R63, R49, R96 ;  /* 0x00000060313f7220 */ /* 0x000fe20000410000 */
[-C--:B------:R-:W-:Y:S01]  /*6ad0*/  FFMA.FTZ R130, -R111, R70.reuse, R130 ;  /* 0x000000466f827223 */ /* 0x080fe20000010182 */
[----:B------:R-:W-:Y:S01]  /*6ae0*/  LEA R69, R105, 0xfffff800, 0xb ;  /* 0xfffff80069457811 */ /* 0x000fe200078e58ff */
[----:B------:R-:W-:Y:S01]  /*6af0*/  FFMA.FTZ R70, R114, -R70, R3 ;  /* 0x8000004672467223 */ /* 0x000fe20000010003 */
[C---:B------:R-:W-:Y:S01]  /*6b00*/  FFMA.FTZ R3, R17.reuse, R229, R60 ;  /* 0x000000e511037223 */ /* 0x040fe2000001003c */
[----:B------:R-:W-:Y:S01]  /*6b10*/  FFMA.FTZ R61, R17, -R131, R62 ;  /* 0x80000083113d7223 */ /* 0x000fe2000001003e */
[-C--:B------:R-:W-:Y:S01]  /*6b20*/  FFMA.FTZ R229, -R112, R63.reuse, R229 ;  /* 0x0000003f70e57223 */ /* 0x080fe200000101e5 */
[----:B------:R-:W-:Y:S01]  /*6b30*/  FFMA.FTZ R131, R116, -R63, R131 ;  /* 0x8000003f74837223 */ /* 0x000fe20000010083 */
[----:B------:R-:W-:Y:S01]  /*6b40*/  FMUL.FTZ R60, R46, R95 ;  /* 0x0000005f2e3c7220 */ /* 0x000fe20000410000 */
[----:B------:R-:W-:Y:S01]  /*6b50*/  MOV R73, UR32 ;  /* 0x0000002000497c02 */ /* 0x000fe20008000f00 */
[C---:B------:R-:W-:Y:S01]  /*6b60*/  FFMA.FTZ R68, R16.reuse, R232, R3 ;  /* 0x000000e810447223 */ /* 0x040fe20000010003 */
[----:B------:R-:W-:Y:S01]  /*6b70*/  LOP3.LUT R62, R69, R110, RZ, 0xfc, !PT ;  /* 0x0000006e453e7212 */ /* 0x000fe200078efcff */
[-C--:B------:R-:W-:Y:S01]  /*6b80*/  FFMA.FTZ R3, R115, -R60.reuse, R234 ;  /* 0x8000003c73037223 */ /* 0x080fe200000100ea */
[----:B------:R-:W-:Y:S01]  /*6b90*/  SHF.R.S32.HI R63, RZ, 0x1f, R69 ;  /* 0x0000001fff3f7819 */ /* 0x000fe20000011445 */
[----:B------:R-:W-:Y:S01]  /*6ba0*/  FFMA.FTZ R232, -R113, R60, R232 ;  /* 0x0000003c71e87223 */ /* 0x000fe200000101e8 */
[----:B------:R-:W-:Y:S01]  /*6bb0*/  FFMA.FTZ R234, R16, -R234, R61 ;  /* 0x800000ea10ea7223 */ /* 0x000fe2000001003d */
[----:B------:R-:W-:Y:S01]  /*6bc0*/  MOV R69, UR33 ;  /* 0x0000002100457c02 */ /* 0x000fe20008000f00 */
[----:B------:R-:W-:Y:S01]  /*6bd0*/  FMUL.FTZ R71, R47, R94 ;  /* 0x0000005e2f477220 */ /* 0x000fe20000410000 */
[----:B------:R-:W-:-:S04]  /*6be0*/  IMAD.WIDE.U32 R60, R73, UR6, R62 ;  /* 0x00000006493c7c25 */ /* 0x000fc8000f8e003e */
[----:B------:R-:W-:Y:S01]  /*6bf0*/  FFMA.FTZ R63, R15, R231, R68 ;  /* 0x000000e70f3f7223 */ /* 0x000fe20000010044 */
[----:B------:R-:W-:Y:S01]  /*6c00*/  FMUL.FTZ R72, R44, R93 ;  /* 0x0000005d2c487220 */ /* 0x000fe20000410000 */
[-C--:B------:R-:W-:Y:S01]  /*6c10*/  FFMA.FTZ R231, -R118, R71.reuse, R231 ;  /* 0x0000004776e77223 */ /* 0x080fe200000101e7 */
[----:B------:R-:W-:Y:S01]  /*6c20*/  IMAD R61, R69, UR6, R61 ;  /* 0x00000006453d7c24 */ /* 0x000fe2000f8e023d */
[----:B------:R-:W-:Y:S01]  /*6c30*/  LEA R68, P0, R60, UR7, 0x2 ;  /* 0x000000073c447c11 */ /* 0x000fe2000f8010ff */
[----:B------:R-:W-:Y:S01]  /*6c40*/  FFMA.FTZ R71, R122, -R71, R227 ;  /* 0x800000477a477223 */ /* 0x000fe200000100e3 */
[----:B------:R-:W-:Y:S01]  /*6c50*/  FFMA.FTZ R227, R15, -R227, R234 ;  /* 0x800000e30fe37223 */ /* 0x000fe200000100ea */
[----:B------:R-:W-:Y:S01]  /*6c60*/  FFMA.FTZ R74, R14, R230, R63 ;  /* 0x000000e60e4a7223 */ /* 0x000fe2000001003f */
[----:B------:R-:W-:Y:S01]  /*6c70*/  LEA.HI.X R69, R60, UR8, R61, 0x2, P0 ;  /* 0x000000083c457c11 */ /* 0x000fe200080f143d */
[----:B------:R-:W-:Y:S01]  /*6c80*/  FFMA.FTZ R230, -R117, R72, R230 ;  /* 0x0000004875e67223 */ /* 0x000fe200000101e6 */
[----:B------:R-:W1:Y:S01]  /*6c90*/  LDS.64 R60, [R103+0x35e8] ;  /* 0x0035e800673c7984 */ /* 0x000e620000000a00 */
[----:B------:R-:W-:Y:S01]  /*6ca0*/  FMUL.FTZ R73, R45, R92 ;  /* 0x0000005c2d497220 */ /* 0x000fe20000410000 */
[----:B------:R-:W-:Y:S01]  /*6cb0*/  FFMA.FTZ R72, R153, -R72, R228 ;  /* 0x8000004899487223 */ /* 0x000fe200000100e4 */
[----:B------:R-:W-:Y:S01]  /*6cc0*/  FFMA.FTZ R228, R14, -R228, R227 ;  /* 0x800000e40ee47223 */ /* 0x000fe200000100e3 */
[C---:B------:R-:W-:Y:S01]  /*6cd0*/  FFMA.FTZ R63, R13.reuse, R223, R74 ;  /* 0x000000df0d3f7223 */ /* 0x040fe2000001004a */
[----:B------:R-:W-:Y:S01]  /*6ce0*/  FFMA.FTZ R223, -R156, R73, R223 ;  /* 0x000000499cdf7223 */ /* 0x000fe200000101df */
[----:B------:R-:W-:Y:S01]  /*6cf0*/  FMUL.FTZ R74, R42, R91 ;  /* 0x0000005b2a4a7220 */ /* 0x000fe20000410000 */
[----:B------:R-:W-:Y:S01]  /*6d00*/  FFMA.FTZ R73, R158, -R73, R225 ;  /* 0x800000499e497223 */ /* 0x000fe200000100e1 */
[----:B------:R-:W-:Y:S01]  /*6d10*/  FFMA.FTZ R225, R13, -R225, R228 ;  /* 0x800000e10de17223 */ /* 0x000fe200000100e4 */
[C---:B------:R-:W-:Y:S01]  /*6d20*/  FFMA.FTZ R228, R12.reuse, R224, R63 ;  /* 0x000000e00ce47223 */ /* 0x040fe2000001003f */
[-C--:B------:R-:W-:Y:S01]  /*6d30*/  FFMA.FTZ R224, -R155, R74.reuse, R224 ;  /* 0x0000004a9be07223 */ /* 0x080fe200000101e0 */
[----:B------:R-:W-:Y:S01]  /*6d40*/  FFMA.FTZ R74, R157, -R74, R226 ;  /* 0x8000004a9d4a7223 */ /* 0x000fe200000100e2 */
[----:B------:R-:W-:Y:S01]  /*6d50*/  FFMA.FTZ R226, R12, -R226, R225 ;  /* 0x800000e20ce27223 */ /* 0x000fe200000100e1 */
[----:B------:R-:W-:Y:S01]  /*6d60*/  FFMA.FTZ R63, R11, R219, R228 ;  /* 0x000000db0b3f7223 */ /* 0x000fe200000100e4 */
[----:B------:R-:W-:Y:S01]  /*6d70*/  FMUL.FTZ R75, R43, R90 ;  /* 0x0000005a2b4b7220 */ /* 0x000fe20000410000 */
[----:B------:R-:W-:Y:S01]  /*6d80*/  FMUL.FTZ R227, R40, R89 ;  /* 0x0000005928e37220 */ /* 0x000fe20000410000 */
[----:B------:R-:W-:Y:S01]  /*6d90*/  FFMA.FTZ R225, R11, -R221, R226 ;  /* 0x800000dd0be17223 */ /* 0x000fe200000100e2 */
[----:B------:R-:W-:Y:S01]  /*6da0*/  FFMA.FTZ R226, R10, R220, R63 ;  /* 0x000000dc0ae27223 */ /* 0x000fe2000001003f */
[----:B------:R-:W-:Y:S01]  /*6db0*/  FMUL.FTZ R233, R41, R88 ;  /* 0x0000005829e97220 */ /* 0x000fe20000410000 */
[-C--:B------:R-:W-:Y:S01]  /*6dc0*/  FFMA.FTZ R219, -R160, R75.reuse, R219 ;  /* 0x0000004ba0db7223 */ /* 0x080fe200000101db */
[----:B------:R-:W-:Y:S01]  /*6dd0*/  FFMA.FTZ R228, R10, -R222, R225 ;  /* 0x800000de0ae47223 */ /* 0x000fe200000100e1 */
[----:B------:R-:W-:Y:S01]  /*6de0*/  FFMA.FTZ R75, R162, -R75, R221 ;  /* 0x8000004ba24b7223 */ /* 0x000fe200000100dd */
[----:B------:R-:W-:Y:S01]  /*6df0*/  FFMA.FTZ R63, R9, R215, R226 ;  /* 0x000000d7093f7223 */ /* 0x000fe200000100e2 */
[-C--:B------:R-:W-:Y:S01]  /*6e00*/  FFMA.FTZ R220, -R159, R227.reuse, R220 ;  /* 0x000000e39fdc7223 */ /* 0x080fe200000101dc */
[----:B------:R-:W-:Y:S01]  /*6e10*/  FFMA.FTZ R221, R161, -R227, R222 ;  /* 0x800000e3a1dd7223 */ /* 0x000fe200000100de */
[----:B------:R-:W-:Y:S01]  /*6e20*/  FFMA.FTZ R225, R9, -R217, R228 ;  /* 0x800000d909e17223 */ /* 0x000fe200000100e4 */
[----:B------:R-:W-:Y:S01]  /*6e30*/  FFMA.FTZ R222, -R164, R233, R215 ;  /* 0x000000e9a4de7223 */ /* 0x000fe200000101d7 */
[----:B------:R-:W-:Y:S01]  /*6e40*/  FMUL.FTZ R227, R38, R87 ;  /* 0x0000005726e37220 */ /* 0x000fe20000410000 */
[----:B------:R-:W-:Y:S01]  /*6e50*/  FFMA.FTZ R215, R166, -R233, R217 ;  /* 0x800000e9a6d77223 */ /* 0x000fe200000100d9 */
[C---:B------:R-:W-:Y:S01]  /*6e60*/  FFMA.FTZ R226, R8.reuse, R216, R63 ;  /* 0x000000d808e27223 */ /* 0x040fe2000001003f */
[----:B------:R-:W-:Y:S01]  /*6e70*/  FMUL.FTZ R233, R39, R86 ;  /* 0x0000005627e97220 */ /* 0x000fe20000410000 */
[----:B------:R-:W-:Y:S01]  /*6e80*/  FFMA.FTZ R228, R8, -R218, R225 ;  /* 0x800000da08e47223 */ /* 0x000fe200000100e1 */
[-C--:B------:R-:W-:Y:S01]  /*6e90*/  FFMA.FTZ R217, -R163, R227.reuse, R216 ;  /* 0x000000e3a3d97223 */ /* 0x080fe200000101d8 */
[----:B------:R-:W-:Y:S01]  /*6ea0*/  FFMA.FTZ R216, R165, -R227, R218 ;  /* 0x800000e3a5d87223 */ /* 0x000fe200000100da */
[C---:B------:R-:W-:Y:S01]  /*6eb0*/  FFMA.FTZ R63, R7.reuse, R211, R226 ;  /* 0x000000d3073f7223 */ /* 0x040fe200000100e2 */
[-C--:B------:R-:W-:Y:S01]  /*6ec0*/  FFMA.FTZ R218, -R168, R233.reuse, R211 ;  /* 0x000000e9a8da7223 */ /* 0x080fe200000101d3 */
[----:B------:R-:W-:Y:S01]  /*6ed0*/  FFMA.FTZ R211, R170, -R233, R213 ;  /* 0x800000e9aad37223 */ /* 0x000fe200000100d5 */
[----:B------:R-:W-:Y:S01]  /*6ee0*/  FFMA.FTZ R225, R7, -R213, R228 ;  /* 0x800000d507e17223 */ /* 0x000fe200000100e4 */
[----:B------:R-:W-:Y:S01]  /*6ef0*/  FMUL.FTZ R213, R36, R85 ;  /* 0x0000005524d57220 */ /* 0x000fe20000410000 */
[----:B------:R-:W-:Y:S01]  /*6f00*/  ISETP.NE.AND P2, PT, R110, RZ, PT ;  /* 0x000000ff6e00720c */ /* 0x000fe20003f45270 */
[C---:B------:R-:W-:Y:S01]  /*6f10*/  FFMA.FTZ R226, R6.reuse, R212, R63 ;  /* 0x000000d406e27223 */ /* 0x040fe2000001003f */
[----:B------:R-:W-:Y:S01]  /*6f20*/  FFMA.FTZ R228, R6, -R214, R225 ;  /* 0x800000d606e47223 */ /* 0x000fe200000100e1 */
[-C--:B------:R-:W-:Y:S01]  /*6f30*/  FFMA.FTZ R212, -R167, R213.reuse, R212 ;  /* 0x000000d5a7d47223 */ /* 0x080fe200000101d4 */
[----:B------:R-:W-:Y:S01]  /*6f40*/  P2R R63, PR, RZ, 0x4 ;  /* 0x00000004ff3f7803 */ /* 0x000fe20000000000 */
[----:B------:R-:W-:Y:S01]  /*6f50*/  FFMA.FTZ R213, R169, -R213, R214 ;  /* 0x800000d5a9d57223 */ /* 0x000fe200000100d6 */
[-C--:B-1----:R-:W-:Y:S01]  /*6f60*/  FMUL.FTZ R63, R61, R121.reuse ;  /* 0x000000793d3f7220 */ /* 0x082fe20000410000 */
[C---:B------:R-:W-:Y:S01]  /*6f70*/  FMUL.FTZ R214, R60.reuse, R121 ;  /* 0x000000793cd67220 */ /* 0x040fe20000410000 */
[----:B------:R-:W-:Y:S01]  /*6f80*/  FMUL.FTZ R121, R37, R84 ;  /* 0x0000005425797220 */ /* 0x000fe20000410000 */
[----:B------:R-:W-:Y:S01]  /*6f90*/  FFMA.FTZ R225, R5, R207, R226 ;  /* 0x000000cf05e17223 */ /* 0x000fe200000100e2 */
[-C--:B------:R-:W-:Y:S01]  /*6fa0*/  FFMA.FTZ R63, R60, R120.reuse, R63 ;  /* 0x000000783c3f7223 */ /* 0x080fe2000001003f */
[----:B------:R-:W-:Y:S01]  /*6fb0*/  FFMA.FTZ R61, R61, R120, -R214 ;  /* 0x000000783d3d7223 */ /* 0x000fe200000108d6 */
[----:B------:R-:W-:Y:S01]  /*6fc0*/  FMUL.FTZ R214, R34, R83 ;  /* 0x0000005322d67220 */ /* 0x000fe20000410000 */
[----:B------:R-:W-:Y:S01]  /*6fd0*/  VOTEU.ALL UP0, P2 ;  /* 0x0000000000ff7886 */ /* 0x000fe20001000000 */
[----:B------:R-:W-:Y:S01]  /*6fe0*/  FADD.FTZ R208, R208, R63 ;  /* 0x0000003fd0d07221 */ /* 0x000fe20000010000 */
[----:B------:R-:W-:Y:S01]  /*6ff0*/  FADD.FTZ R210, R210, R61 ;  /* 0x0000003dd2d27221 */ /* 0x000fe20000010000 */
[----:B------:R-:W-:Y:S01]  /*7000*/  FFMA.FTZ R120, -R171, R214, R240 ;  /* 0x000000d6ab787223 */ /* 0x000fe200000101f0 */
[-C--:B------:R-:W-:Y:S01]  /*7010*/  FFMA.FTZ R207, -R172, R121.reuse, R207 ;  /* 0x00000079accf7223 */ /* 0x080fe200000101cf */
[C---:B------:R-:W-:Y:S01]  /*7020*/  FMUL.FTZ R60, R119.reuse, R208 ;  /* 0x000000d0773c7220 */ /* 0x040fe20000410000 */
[----:B------:R-:W-:Y:S01]  /*7030*/  FMUL.FTZ R61, R119, R210 ;  /* 0x000000d2773d7220 */ /* 0x000fe20000410000 */
[----:B------:R-:W-:Y:S01]  /*7040*/  FFMA.FTZ R119, R173, -R214, R238 ;  /* 0x800000d6ad777223 */ /* 0x000fe200000100ee */
[----:B------:R-:W-:Y:S01]  /*7050*/  FFMA.FTZ R121, R174, -R121, R209 ;  /* 0x80000079ae797223 */ /* 0x000fe200000100d1 */
[C---:B------:R-:W-:Y:S01]  /*7060*/  FFMA.FTZ R214, R123.reuse, R210, -R60 ;  /* 0x000000d27bd67223 */ /* 0x040fe2000001083c */
[----:B------:R-:W-:Y:S01]  /*7070*/  FFMA.FTZ R60, R123, R208, R61 ;  /* 0x000000d07b3c7223 */ /* 0x000fe2000001003d */
[----:B------:R-:W-:Y:S01]  /*7080*/  FFMA.FTZ R209, R5, -R209, R228 ;  /* 0x800000d105d17223 */ /* 0x000fe200000100e4 */
[----:B------:R-:W-:Y:S01]  /*7090*/  @!UP0 ULEA UR12, UR6, UR11, 0x4 ;  /* 0x0000000b060c8291 */ /* 0x000fe2000f8e20ff */
[----:B------:R-:W-:Y:S01]  /*70a0*/  FADD.FTZ R191, R191, R214 ;  /* 0x000000d6bfbf7221 */ /* 0x000fe20000010000 */
[----:B------:R-:W-:Y:S01]  /*70b0*/  FMUL.FTZ R61, R35, R82 ;  /* 0x00000052233d7220 */ /* 0x000fe20000410000 */
[----:B------:R-:W-:Y:S01]  /*70c0*/  FADD.FTZ R175, R175, R60 ;  /* 0x0000003cafaf7221 */ /* 0x000fe20000010000 */
[----:B------:R-:W-:Y:S01]  /*70d0*/  FFMA.FTZ R238, R4, -R238, R209 ;  /* 0x800000ee04ee7223 */ /* 0x000fe200000100d1 */
[----:B------:R-:W-:Y:S01]  /*70e0*/  FMUL.FTZ R60, R124, R191 ;  /* 0x000000bf7c3c7220 */ /* 0x000fe20000410000 */
[C---:B------:R-:W-:Y:S01]  /*70f0*/  FFMA.FTZ R209, R192.reuse, -R61, R237 ;  /* 0x8000003dc0d17223 */ /* 0x040fe200000100ed */
[----:B------:R-:W-:Y:S01]  /*7100*/  FMUL.FTZ R123, R192, R210 ;  /* 0x000000d2c07b7220 */ /* 0x000fe20000410000 */
[----:B------:R-:W-:Y:S01]  /*7110*/  FMUL.FTZ R124, R124, R175 ;  /* 0x000000af7c7c7220 */ /* 0x000fe20000410000 */
[----:B------:R-:W-:Y:S01]  /*7120*/  FFMA.FTZ R192, -R176, R61, R235 ;  /* 0x0000003db0c07223 */ /* 0x000fe200000101eb */
[----:B------:R-:W-:Y:S01]  /*7130*/  FMUL.FTZ R61, R210, UR14 ;  /* 0x0000000ed23d7c20 */ /* 0x000fe20008410000 */
[C---:B------:R-:W-:Y:S01]  /*7140*/  FFMA.FTZ R60, R125.reuse, R175, R60 ;  /* 0x000000af7d3c7223 */ /* 0x040fe2000001003c */
[----:B------:R-:W-:Y:S01]  /*7150*/  FFMA.FTZ R124, R125, R191, -R124 ;  /* 0x000000bf7d7c7223 */ /* 0x000fe2000001087c */
[----:B0-----:R0:W-:Y:S01]  /*7160*/  @!P2 STS.128 [UR12+0x4be0], R64 ;  /* 0x004be040ff00a988 */ /* 0x0011e20008000c0c */
[----:B------:R-:W-:Y:S01]  /*7170*/  FMUL.FTZ R125, R208, UR14 ;  /* 0x0000000ed07d7c20 */ /* 0x000fe20008410000 */
[----:B------:R-:W-:Y:S01]  /*7180*/  FADD.FTZ R177, R177, R60 ;  /* 0x0000003cb1b17221 */ /* 0x000fe20000010000 */
[----:B------:R-:W-:Y:S01]  /*7190*/  FFMA.FTZ R63, R4, R240, R225 ;  /* 0x000000f0043f7223 */ /* 0x000fe200000100e1 */
[----:B------:R-:W-:Y:S01]  /*71a0*/  FADD.FTZ R193, R193, R124 ;  /* 0x0000007cc1c17221 */ /* 0x000fe20000010000 */
[----:B------:R-:W-:Y:S01]  /*71b0*/  FFMA.FTZ R60, R210, UR13, -R125 ;  /* 0x0000000dd23c7c23 */ /* 0x000fe2000801087d */
[----:B------:R-:W-:Y:S01]  /*71c0*/  FFMA.FTZ R123, R176, R208, R123 ;  /* 0x000000d0b07b7223 */ /* 0x000fe2000001007b */
[----:B------:R-:W-:Y:S01]  /*71d0*/  FMUL.FTZ R176, R175, UR14 ;  /* 0x0000000eafb07c20 */ /* 0x000fe20008410000 */
[----:B------:R-:W-:Y:S01]  /*71e0*/  MOV R227, UR11 ;  /* 0x0000000b00e37c02 */ /* 0x000fe20008000f00 */
[----:B------:R-:W-:Y:S01]  /*71f0*/  FMUL.FTZ R125, R209, R60 ;  /* 0x0000003cd17d7220 */ /* 0x000fe20000410000 */
[----:B------:R-:W-:Y:S01]  /*7200*/  FFMA.FTZ R18, R35, R123, R18 ;  /* 0x0000007b23127223 */ /* 0x000fe20000010012 */
[----:B------:R-:W-:Y:S01]  /*7210*/  FFMA.FTZ R176, R191, UR13, -R176 ;  /* 0x0000000dbfb07c23 */ /* 0x000fe200080108b0 */
[----:B------:R-:W-:Y:S01]  /*7220*/  BSSY.RECONVERGENT B0, `(.L_x_10967) ;  /* 0x0000161000007945 */ /* 0x000fe20003800200 */
[C---:B0-----:R-:W-:Y:S01]  /*7230*/  FMUL.FTZ R65, R35.reuse, R210 ;  /* 0x000000d223417220 */ /* 0x041fe20000410000 */
[----:B------:R-:W-:Y:S01]  /*7240*/  FFMA.FTZ R67, R208, UR13, R61 ;  /* 0x0000000dd0437c23 */ /* 0x000fe2000801003d */
[----:B------:R-:W-:Y:S01]  /*7250*/  FMUL.FTZ R61, R35, R208 ;  /* 0x000000d0233d7220 */ /* 0x000fe20000410000 */
[----:B------:R-:W-:-:S02]  /*7260*/  IMAD R64, R110, 0x84, R227 ;  /* 0x000000846e407824 */ /* 0x000fc400078e02e3 */
[C---:B------:R-:W-:Y:S01]  /*7270*/  FMUL.FTZ R225, R209.reuse, R65 ;  /* 0x00000041d1e17220 */ /* 0x040fe20000410000 */
[----:B------:R-:W-:Y:S01]  /*7280*/  FFMA.FTZ R125, R192, R67, R125 ;  /* 0x00000043c07d7223 */ /* 0x000fe2000001007d */
[-C--:B------:R-:W-:Y:S01]  /*7290*/  FMUL.FTZ R66, R209, R61.reuse ;  /* 0x0000003dd1427220 */ /* 0x080fe20000410000 */
[-C--:B------:R-:W-:Y:S01]  /*72a0*/  FMUL.FTZ R209, R82, R61.reuse ;  /* 0x0000003d52d17220 */ /* 0x080fe20000410000 */
[----:B------:R-:W-:Y:S01]  /*72b0*/  FFMA.FTZ R60, R192, R61, R225 ;  /* 0x0000003dc03c7223 */ /* 0x000fe200000100e1 */
[-C--:B------:R-:W-:Y:S01]  /*72c0*/  FMUL.FTZ R225, R82, R65.reuse ;  /* 0x0000004152e17220 */ /* 0x080fe20000410000 */
[----:B------:R-:W-:Y:S01]  /*72d0*/  FFMA.FTZ R61, R192, R65, -R66 ;  /* 0x00000041c03d7223 */ /* 0x000fe20000010842 */
[C---:B------:R-:W-:Y:S01]  /*72e0*/  FMUL.FTZ R66, R126.reuse, R177 ;  /* 0x000000b17e427220 */ /* 0x040fe20000410000 */
[----:B------:R-:W-:Y:S01]  /*72f0*/  FMUL.FTZ R126, R126, R193 ;  /* 0x000000c17e7e7220 */ /* 0x000fe20000410000 */
[----:B------:R-:W-:Y:S01]  /*7300*/  FMUL.FTZ R192, R34, R191 ;  /* 0x000000bf22c07220 */ /* 0x000fe20000410000 */
[----:B------:R-:W-:Y:S01]  /*7310*/  STS [R64+0x10f8], R209 ;  /* 0x0010f8d140007388 */ /* 0x000fe20000000800 */
[C---:B------:R-:W-:Y:S01]  /*7320*/  FFMA.FTZ R65, R127.reuse, R193, -R66 ;  /* 0x000000c17f417223 */ /* 0x040fe20000010842 */
[----:B------:R-:W-:Y:S01]  /*7330*/  FFMA.FTZ R127, R127, R177, R126 ;  /* 0x000000b17f7f7223 */ /* 0x000fe2000001007e */
[----:B------:R-:W-:Y:S01]  /*7340*/  FMUL.FTZ R66, R173, R191 ;  /* 0x000000bfad427220 */ /* 0x000fe20000410000 */
[----:B------:R-:W-:Y:S01]  /*7350*/  STS [R64+0x10fc], R225 ;  /* 0x0010fce140007388 */ /* 0x000fe20000000800 */
[----:B------:R-:W-:Y:S01]  /*7360*/  FADD.FTZ R194, R194, R65 ;  /* 0x00000041c2c27221 */ /* 0x000fe20000010000 */
[----:B------:R-:W-:Y:S01]  /*7370*/  FADD.FTZ R178, R178, R127 ;  /* 0x0000007fb2b27221 */ /* 0x000fe20000010000 */
[----:B------:R-:W-:Y:S01]  /*7380*/  FMUL.FTZ R127, R119, R176 ;  /* 0x000000b0777f7220 */ /* 0x000fe20000410000 */
[----:B------:R-:W-:Y:S01]  /*7390*/  FFMA.FTZ R65, R82, R123, R125 ;  /* 0x0000007b52417223 */ /* 0x000fe2000001007d */
[C---:B------:R-:W-:Y:S01]  /*73a0*/  FMUL.FTZ R124, R128.reuse, R194 ;  /* 0x000000c2807c7220 */ /* 0x040fe20000410000 */
[-C--:B------:R-:W-:Y:S01]  /*73b0*/  FMUL.FTZ R67, R128, R178.reuse ;  /* 0x000000b280437220 */ /* 0x080fe20000410000 */
[----:B------:R-:W-:Y:S01]  /*73c0*/  FMUL.FTZ R128, R191, UR14 ;  /* 0x0000000ebf807c20 */ /* 0x000fe20008410000 */
[-C--:B------:R-:W-:Y:S01]  /*73d0*/  FFMA.FTZ R66, R171, R175.reuse, R66 ;  /* 0x000000afab427223 */ /* 0x080fe20000010042 */
[C---:B------:R-:W-:Y:S01]  /*73e0*/  FFMA.FTZ R124, R129.reuse, R178, R124 ;  /* 0x000000b2817c7223 */ /* 0x040fe2000001007c */
[----:B------:R-:W-:Y:S01]  /*73f0*/  FFMA.FTZ R126, R129, R194, -R67 ;  /* 0x000000c2817e7223 */ /* 0x000fe20000010843 */
[-C--:B------:R-:W-:Y:S01]  /*7400*/  FMUL.FTZ R67, R119, R192.reuse ;  /* 0x000000c077437220 */ /* 0x080fe20000410000 */
[----:B------:R-:W-:Y:S01]  /*7410*/  FFMA.FTZ R125, R175, UR13, R128 ;  /* 0x0000000daf7d7c23 */ /* 0x000fe20008010080 */
[----:B------:R-:W-:Y:S01]  /*7420*/  FADD.FTZ R179, R179, R124 ;  /* 0x0000007cb3b37221 */ /* 0x000fe20000010000 */
[----:B------:R-:W-:Y:S01]  /*7430*/  FMUL.FTZ R124, R34, R175 ;  /* 0x000000af227c7220 */ /* 0x000fe20000410000 */
[----:B------:R-:W-:Y:S01]  /*7440*/  FADD.FTZ R195, R195, R126 ;  /* 0x0000007ec3c37221 */ /* 0x000fe20000010000 */
[----:B------:R-:W-:Y:S01]  /*7450*/  FMUL.FTZ R126, R177, UR14 ;  /* 0x0000000eb17e7c20 */ /* 0x000fe20008410000 */
[----:B------:R-:W-:Y:S01]  /*7460*/  FMUL.FTZ R171, R83, R192 ;  /* 0x000000c053ab7220 */ /* 0x000fe20000410000 */
[-C--:B------:R-:W-:Y:S01]  /*7470*/  FMUL.FTZ R119, R119, R124.reuse ;  /* 0x0000007c77777220 */ /* 0x080fe20000410000 */
[-C--:B------:R-:W-:Y:S01]  /*7480*/  FFMA.FTZ R67, R120, R124.reuse, R67 ;  /* 0x0000007c78437223 */ /* 0x080fe20000010043 */
[----:B------:R-:W-:Y:S01]  /*7490*/  FMUL.FTZ R129, R83, R124 ;  /* 0x0000007c53817220 */ /* 0x000fe20000410000 */
[C---:B------:R-:W-:Y:S01]  /*74a0*/  FMUL.FTZ R124, R132.reuse, R195 ;  /* 0x000000c3847c7220 */ /* 0x040fe20000410000 */
[----:B------:R-:W-:Y:S01]  /*74b0*/  FMUL.FTZ R132, R132, R179 ;  /* 0x000000b384847220 */ /* 0x000fe20000410000 */
[C---:B------:R-:W-:Y:S01]  /*74c0*/  FFMA.FTZ R119, R120.reuse, R192, -R119 ;  /* 0x000000c078777223 */ /* 0x040fe20000010877 */
[----:B------:R-:W-:Y:S01]  /*74d0*/  FFMA.FTZ R120, R120, R125, R127 ;  /* 0x0000007d78787223 */ /* 0x000fe2000001007f */
[C---:B------:R-:W-:Y:S01]  /*74e0*/  FFMA.FTZ R123, R133.reuse, R179, R124 ;  /* 0x000000b3857b7223 */ /* 0x040fe2000001007c */
[----:B------:R-:W-:Y:S01]  /*74f0*/  FFMA.FTZ R133, R133, R195, -R132 ;  /* 0x000000c385857223 */ /* 0x000fe20000010884 */
[----:B------:R-:W-:Y:S01]  /*7500*/  FFMA.FTZ R132, R193, UR13, -R126 ;  /* 0x0000000dc1847c23 */ /* 0x000fe2000801087e */
[C---:B------:R-:W-:Y:S01]  /*7510*/  FMUL.FTZ R176, R37.reuse, R177 ;  /* 0x000000b125b07220 */ /* 0x040fe20000410000 */
[----:B------:R-:W-:Y:S01]  /*7520*/  FADD.FTZ R180, R180, R123 ;  /* 0x0000007bb4b47221 */ /* 0x000fe20000010000 */
[----:B------:R-:W-:Y:S01]  /*7530*/  FADD.FTZ R196, R196, R133 ;  /* 0x00000085c4c47221 */ /* 0x000fe20000010000 */
[----:B------:R0:W-:Y:S01]  /*7540*/  STS [R64+0x10f4], R171 ;  /* 0x0010f4ab40007388 */ /* 0x0001e20000000800 */
[----:B------:R-:W-:Y:S01]  /*7550*/  FMUL.FTZ R192, R37, R193 ;  /* 0x000000c125c07220 */ /* 0x000fe20000410000 */
[C---:B------:R-:W-:Y:S01]  /*7560*/  FMUL.FTZ R123, R134.reuse, R180 ;  /* 0x000000b4867b7220 */ /* 0x040fe20000410000 */
[----:B------:R-:W-:Y:S01]  /*7570*/  FMUL.FTZ R124, R134, R196 ;  /* 0x000000c4867c7220 */ /* 0x000fe20000410000 */
[----:B------:R1:W-:Y:S01]  /*7580*/  STS [R64+0x10f0], R129 ;  /* 0x0010f08140007388 */ /* 0x0003e20000000800 */
        /* <DEDUP_REMOVED lines=8> */
[----:B------:R-:W-:Y:S01]  /*7610*/  FFMA.FTZ R125, R207, R192, -R132 ;  /* 0x000000c0cf7d7223 */ /* 0x000fe20000010884 */
[C---:B------:R-:W-:Y:S01]  /*7620*/  FMUL.FTZ R126, R136.reuse, R197 ;  /* 0x000000c5887e7220 */ /* 0x040fe20000410000 */
[-C--:B------:R-:W-:Y:S01]  /*7630*/  FMUL.FTZ R136, R136, R181.reuse ;  /* 0x000000b588887220 */ /* 0x080fe20000410000 */
[-C--:B------:R-:W-:Y:S01]  /*7640*/  FMUL.FTZ R127, R213, R128.reuse ;  /* 0x00000080d57f7220 */ /* 0x080fe20000410000 */
[----:B0-----:R-:W-:Y:S01]  /*7650*/  FMUL.FTZ R171, R85, R128 ;  /* 0x0000008055ab7220 */ /* 0x001fe20000410000 */
[C---:B------:R-:W-:Y:S01]  /*7660*/  FFMA.FTZ R123, R137.reuse, R181, R126 ;  /* 0x000000b5897b7223 */ /* 0x040fe2000001007e */
[----:B------:R-:W-:Y:S01]  /*7670*/  FMUL.FTZ R126, R36, R178 ;  /* 0x000000b2247e7220 */ /* 0x000fe20000410000 */
[----:B------:R-:W-:Y:S01]  /*7680*/  FFMA.FTZ R137, R137, R197, -R136 ;  /* 0x000000c589897223 */ /* 0x000fe20000010888 */
[----:B-1----:R-:W-:Y:S01]  /*7690*/  FMUL.FTZ R129, R84, R176 ;  /* 0x000000b054817220 */ /* 0x002fe20000410000 */
[----:B------:R-:W-:Y:S01]  /*76a0*/  FADD.FTZ R182, R182, R123 ;  /* 0x0000007bb6b67221 */ /* 0x000fe20000010000 */
[-C--:B------:R-:W-:Y:S01]  /*76b0*/  FMUL.FTZ R123, R213, R126.reuse ;  /* 0x0000007ed57b7220 */ /* 0x080fe20000410000 */
[----:B------:R-:W-:Y:S01]  /*76c0*/  FADD.FTZ R198, R198, R137 ;  /* 0x00000089c6c67221 */ /* 0x000fe20000010000 */
[CC--:B------:R-:W-:Y:S01]  /*76d0*/  FFMA.FTZ R127, R212.reuse, R126.reuse, R127 ;  /* 0x0000007ed47f7223 */ /* 0x0c0fe2000001007f */
[----:B------:R-:W-:Y:S01]  /*76e0*/  FMUL.FTZ R137, R85, R126 ;  /* 0x0000007e55897220 */ /* 0x000fe20000410000 */
[----:B------:R-:W-:Y:S01]  /*76f0*/  FFMA.FTZ R126, R212, R128, -R123 ;  /* 0x00000080d47e7223 */ /* 0x000fe2000001087b */
[C---:B------:R-:W-:Y:S01]  /*7700*/  FMUL.FTZ R128, R138.reuse, R182 ;  /* 0x000000b68a807220 */ /* 0x040fe20000410000 */
[----:B------:R-:W-:Y:S01]  /*7710*/  FMUL.FTZ R123, R138, R198 ;  /* 0x000000c68a7b7220 */ /* 0x000fe20000410000 */
        /* <DEDUP_REMOVED lines=9> */
[----:B------:R-:W-:Y:S01]  /*77b0*/  FMUL.FTZ R135, R211, R123 ;  /* 0x0000007bd3877220 */ /* 0x000fe20000410000 */
[----:B0-----:R-:W-:Y:S01]  /*77c0*/  FMUL.FTZ R129, R39, R195 ;  /* 0x000000c327817220 */ /* 0x001fe20000410000 */
[C---:B------:R-:W-:Y:S01]  /*77d0*/  FMUL.FTZ R132, R140.reuse, R199 ;  /* 0x000000c78c847220 */ /* 0x040fe20000410000 */
[----:B------:R-:W-:Y:S01]  /*77e0*/  FMUL.FTZ R140, R140, R183 ;  /* 0x000000b78c8c7220 */ /* 0x000fe20000410000 */
[----:B------:R0:W-:Y:S01]  /*77f0*/  STS [R64+0x10e0], R137 ;  /* 0x0010e08940007388 */ /* 0x0001e20000000800 */
[----:B-1----:R-:W-:Y:S01]  /*7800*/  FMUL.FTZ R133, R211, R129 ;  /* 0x00000081d3857220 */ /* 0x002fe20000410000 */
[----:B------:R-:W-:-:S02]  /*7810*/  FMUL.FTZ R138, R38, R180 ;  /* 0x000000b4268a7220 */ /* 0x000fc40000410000 */
[----:B------:R-:W-:Y:S01]  /*7820*/  STS [R64+0x10e4], R171 ;  /* 0x0010e4ab40007388 */ /* 0x000fe20000000800 */
[-C--:B------:R-:W-:Y:S01]  /*7830*/  FFMA.FTZ R128, R218, R123.reuse, R133 ;  /* 0x0000007bda807223 */ /* 0x080fe20000010085 */
[----:B------:R-:W-:Y:S01]  /*7840*/  FMUL.FTZ R133, R86, R123 ;  /* 0x0000007b56857220 */ /* 0x000fe20000410000 */
[C---:B------:R-:W-:Y:S01]  /*7850*/  FFMA.FTZ R123, R141.reuse, R183, R132 ;  /* 0x000000b78d7b7223 */ /* 0x040fe20000010084 */
[----:B------:R-:W-:Y:S01]  /*7860*/  FFMA.FTZ R141, R141, R199, -R140 ;  /* 0x000000c78d8d7223 */ /* 0x000fe2000001088c */
[----:B------:R-:W-:Y:S01]  /*7870*/  FMUL.FTZ R140, R38, R196 ;  /* 0x000000c4268c7220 */ /* 0x000fe20000410000 */
[-C--:B0-----:R-:W-:Y:S01]  /*7880*/  FMUL.FTZ R137, R86, R129.reuse ;  /* 0x0000008156897220 */ /* 0x081fe20000410000 */
[----:B------:R-:W-:Y:S01]  /*7890*/  FADD.FTZ R184, R184, R123 ;  /* 0x0000007bb8b87221 */ /* 0x000fe20000010000 */
[----:B------:R-:W-:Y:S01]  /*78a0*/  FADD.FTZ R200, R200, R141 ;  /* 0x0000008dc8c87221 */ /* 0x000fe20000010000 */
[----:B------:R-:W-:Y:S01]  /*78b0*/  FFMA.FTZ R129, R218, R129, -R135 ;  /* 0x00000081da817223 */ /* 0x000fe20000010887 */
[----:B------:R-:W-:Y:S01]  /*78c0*/  FMUL.FTZ R135, R41, R181 ;  /* 0x000000b529877220 */ /* 0x000fe20000410000 */
[C---:B------:R-:W-:Y:S01]  /*78d0*/  FMUL.FTZ R123, R142.reuse, R184 ;  /* 0x000000b88e7b7220 */ /* 0x040fe20000410000 */
[----:B------:R-:W-:Y:S01]  /*78e0*/  FMUL.FTZ R132, R142, R200 ;  /* 0x000000c88e847220 */ /* 0x000fe20000410000 */
[----:B------:R0:W-:Y:S01]  /*78f0*/  STS [R64+0x10dc], R137 ;  /* 0x0010dc8940007388 */ /* 0x0001e20000000800 */
        /* <DEDUP_REMOVED lines=19> */
[-C--:B------:R-:W-:Y:S01]  /*7a30*/  FFMA.FTZ R134, R222, R135.reuse, R139 ;  /* 0x00000087de867223 */ /* 0x080fe2000001008b */
[----:B------:R-:W-:Y:S01]  /*7a40*/  FMUL.FTZ R139, R88, R135 ;  /* 0x00000087588b7220 */ /* 0x000fe20000410000 */
[----:B------:R-:W-:Y:S01]  /*7a50*/  FFMA.FTZ R135, R222, R137, -R136 ;  /* 0x00000089de877223 */ /* 0x000fe20000010888 */
[C---:B------:R-:W-:Y:S01]  /*7a60*/  FMUL.FTZ R136, R146.reuse, R186 ;  /* 0x000000ba92887220 */ /* 0x040fe20000410000 */
[----:B------:R-:W-:Y:S01]  /*7a70*/  FMUL.FTZ R123, R146, R202 ;  /* 0x000000ca927b7220 */ /* 0x000fe20000410000 */
[----:B------:R-:W-:Y:S01]  /*7a80*/  FMUL.FTZ R143, R87, R140 ;  /* 0x0000008c578f7220 */ /* 0x000fe20000410000 */
[----:B------:R1:W-:Y:S01]  /*7a90*/  STS [R64+0x10d0], R141 ;  /* 0x0010d08d40007388 */ /* 0x0003e20000000800 */
[C---:B------:R-:W-:Y:S01]  /*7aa0*/  FFMA.FTZ R138, R147.reuse, R202, -R136 ;  /* 0x000000ca938a7223 */ /* 0x040fe20000010888 */
[----:B------:R-:W-:Y:S01]  /*7ab0*/  FFMA.FTZ R136, R147, R186, R123 ;  /* 0x000000ba93887223 */ /* 0x000fe2000001007b */
[----:B0-----:R-:W-:Y:S01]  /*7ac0*/  FFMA.FTZ R133, R217, R140, -R176 ;  /* 0x0000008cd9857223 */ /* 0x001fe200000108b0 */
[----:B------:R-:W-:Y:S01]  /*7ad0*/  FMUL.FTZ R140, R40, R182 ;  /* 0x000000b6288c7220 */ /* 0x000fe20000410000 */
[----:B------:R-:W-:Y:S01]  /*7ae0*/  FADD.FTZ R203, R203, R138 ;  /* 0x0000008acbcb7221 */ /* 0x000fe20000010000 */
[----:B------:R-:W-:Y:S01]  /*7af0*/  FADD.FTZ R187, R187, R136 ;  /* 0x00000088bbbb7221 */ /* 0x000fe20000010000 */
[----:B------:R-:W-:Y:S01]  /*7b00*/  FMUL.FTZ R123, R221, R142 ;  /* 0x0000008edd7b7220 */ /* 0x000fe20000410000 */
[----:B------:R0:W-:Y:S01]  /*7b10*/  STS [R64+0x10c8], R139 ;  /* 0x0010c88b40007388 */ /* 0x0001e20000000800 */
[C---:B------:R-:W-:Y:S01]  /*7b20*/  FMUL.FTZ R138, R148.reuse, R203 ;  /* 0x000000cb948a7220 */ /* 0x040fe20000410000 */
[----:B------:R-:W-:Y:S01]  /*7b30*/  FMUL.FTZ R148, R148, R187 ;  /* 0x000000bb94947220 */ /* 0x000fe20000410000 */
[-C--:B------:R-:W-:Y:S01]  /*7b40*/  FFMA.FTZ R136, R220, R140.reuse, R123 ;  /* 0x0000008cdc887223 */ /* 0x080fe2000001007b */
[----:B-1----:R-:W-:Y:S01]  /*7b50*/  FMUL.FTZ R141, R88, R137 ;  /* 0x00000089588d7220 */ /* 0x002fe20000410000 */
[C---:B------:R-:W-:Y:S01]  /*7b60*/  FFMA.FTZ R123, R149.reuse, R187, R138 ;  /* 0x000000bb957b7223 */ /* 0x040fe2000001008a */
[----:B------:R-:W-:Y:S01]  /*7b70*/  FFMA.FTZ R149, R149, R203, -R148 ;  /* 0x000000cb95957223 */ /* 0x000fe20000010894 */
[----:B------:R-:W-:Y:S01]  /*7b80*/  FMUL.FTZ R137, R221, R140 ;  /* 0x0000008cdd897220 */ /* 0x000fe20000410000 */
[----:B------:R-:W-:Y:S01]  /*7b90*/  FMUL.FTZ R146, R43, R199 ;  /* 0x000000c72b927220 */ /* 0x000fe20000410000 */
[----:B------:R-:W-:Y:S01]  /*7ba0*/  FADD.FTZ R188, R188, R123 ;  /* 0x0000007bbcbc7221 */ /* 0x000fe20000010000 */
[----:B------:R-:W-:Y:S01]  /*7bb0*/  FADD.FTZ R204, R204, R149 ;  /* 0x00000095cccc7221 */ /* 0x000fe20000010000 */
[----:B------:R1:W-:Y:S01]  /*7bc0*/  STS [R64+0x10cc], R141 ;  /* 0x0010cc8d40007388 */ /* 0x0003e20000000800 */
[----:B------:R-:W-:Y:S01]  /*7bd0*/  FFMA.FTZ R137, R220, R142, -R137 ;  /* 0x0000008edc897223 */ /* 0x000fe20000010889 */
[C---:B------:R-:W-:Y:S01]  /*7be0*/  FMUL.FTZ R123, R150.reuse, R188 ;  /* 0x000000bc967b7220 */ /* 0x040fe20000410000 */
[----:B------:R-:W-:Y:S01]  /*7bf0*/  FMUL.FTZ R138, R150, R204 ;  /* 0x000000cc968a7220 */ /* 0x000fe20000410000 */
[----:B0-----:R-:W-:Y:S01]  /*7c00*/  FMUL.FTZ R139, R89, R140 ;  /* 0x0000008c598b7220 */ /* 0x001fe20000410000 */
[----:B------:R0:W-:Y:S01]  /*7c10*/  STS [R64+0x10d4], R143 ;  /* 0x0010d48f40007388 */ /* 0x0001e20000000800 */
[----:B------:R-:W-:Y:S01]  /*7c20*/  FMUL.FTZ R144, R43, R183 ;  /* 0x000000b72b907220 */ /* 0x000fe20000410000 */
[----:B------:R-:W-:Y:S01]  /*7c30*/  FFMA.FTZ R140, R151, R188, R138 ;  /* 0x000000bc978c7223 */ /* 0x000fe2000001008a */
[----:B------:R-:W-:Y:S01]  /*7c40*/  FMUL.FTZ R149, R42, R200 ;  /* 0x000000c82a957220 */ /* 0x000fe20000410000 */
[----:B------:R-:W-:Y:S01]  /*7c50*/  FMUL.FTZ R148, R75, R146 ;  /* 0x000000924b947220 */ /* 0x000fe20000410000 */
[----:B-1----:R-:W-:Y:S01]  /*7c60*/  FMUL.FTZ R141, R89, R142 ;  /* 0x0000008e598d7220 */ /* 0x002fe20000410000 */
[----:B------:R-:W-:Y:S01]  /*7c70*/  FFMA.FTZ R142, R151, R204, -R123 ;  /* 0x000000cc978e7223 */ /* 0x000fe2000001087b */
[----:B------:R-:W-:Y:S01]  /*7c80*/  FADD.FTZ R189, R189, R140 ;  /* 0x0000008cbdbd7221 */ /* 0x000fe20000010000 */
[----:B------:R-:W-:Y:S01]  /*7c90*/  FMUL.FTZ R147, R90, R144 ;  /* 0x000000905a937220 */ /* 0x000fe20000410000 */
[----:B------:R-:W-:Y:S01]  /*7ca0*/  FMUL.FTZ R145, R74, R149 ;  /* 0x000000954a917220 */ /* 0x000fe20000410000 */
[----:B------:R-:W-:Y:S01]  /*7cb0*/  FADD.FTZ R205, R205, R142 ;  /* 0x0000008ecdcd7221 */ /* 0x000fe20000010000 */
[----:B------:R1:W-:Y:S01]  /*7cc0*/  STS [R64+0x10c4], R141 ;  /* 0x0010c48d40007388 */ /* 0x0003e20000000800 */
[----:B0-----:R-:W-:Y:S01]  /*7cd0*/  FMUL.FTZ R143, R42, R184 ;  /* 0x000000b82a8f7220 */ /* 0x001fe20000410000 */
[-C--:B------:R-:W-:Y:S01]  /*7ce0*/  FMUL.FTZ R150, R75, R144.reuse ;  /* 0x000000904b967220 */ /* 0x080fe20000410000 */
[C---:B------:R-:W-:Y:S01]  /*7cf0*/  FMUL.FTZ R123, R152.reuse, R205 ;  /* 0x000000cd987b7220 */ /* 0x040fe20000410000 */
[----:B------:R-:W-:Y:S01]  /*7d00*/  FMUL.FTZ R152, R152, R189 ;  /* 0x000000bd98987220 */ /* 0x000fe20000410000 */
[----:B------:R-:W-:Y:S01]  /*7d10*/  FMUL.FTZ R140, R74, R143 ;  /* 0x0000008f4a8c7220 */ /* 0x000fe20000410000 */
[----:B------:R-:W-:Y:S01]  /*7d20*/  FFMA.FTZ R138, R219, R144, R148 ;  /* 0x00000090db8a7223 */ /* 0x000fe20000010094 */
[----:B------:R-:W-:Y:S01]  /*7d30*/  FFMA.FTZ R123, R154, R189, R123 ;  /* 0x000000bd9a7b7223 */ /* 0x000fe2000001007b */
[----:B------:R-:W-:Y:S01]  /*7d40*/  FFMA.FTZ R144, R224, R143, R145 ;  /* 0x0000008fe0907223 */ /* 0x000fe20000010091 */
[----:B------:R0:W-:Y:S01]  /*7d50*/  STS [R64+0x10b8], R147 ;  /* 0x0010b89340007388 */ /* 0x0001e20000000800 */
[----:B-1----:R-:W-:Y:S01]  /*7d60*/  FFMA.FTZ R141, R154, R205, -R152 ;  /* 0x000000cd9a8d7223 */ /* 0x002fe20000010898 */
[----:B------:R-:W-:Y:S01]  /*7d70*/  FADD.FTZ R190, R190, R123 ;  /* 0x0000007bbebe7221 */ /* 0x000fe20000010000 */
[----:B------:R-:W-:Y:S01]  /*7d80*/  FMUL.FTZ R151, R91, R143 ;  /* 0x0000008f5b977220 */ /* 0x000fe20000410000 */
[----:B------:R-:W-:Y:S01]  /*7d90*/  FFMA.FTZ R145, R224, R149, -R140 ;  /* 0x00000095e0917223 */ /* 0x000fe2000001088c */
[----:B------:R-:W-:Y:S01]  /*7da0*/  FADD.FTZ R123, R206, R141 ;  /* 0x0000008dce7b7221 */ /* 0x000fe20000010000 */
[C---:B------:R-:W-:Y:S01]  /*7db0*/  FMUL.FTZ R140, R49.reuse, R205 ;  /* 0x000000cd318c7220 */ /* 0x040fe20000410000 */
[C---:B------:R-:W-:Y:S01]  /*7dc0*/  FMUL.FTZ R143, R48.reuse, R190 ;  /* 0x000000be308f7220 */ /* 0x040fe20000410000 */
[----:B------:R1:W-:Y:S01]  /*7dd0*/  STS [R64+0x10c0], R139 ;  /* 0x0010c08b40007388 */ /* 0x0003e20000000800 */
[----:B------:R-:W-:Y:S01]  /*7de0*/  FMUL.FTZ R141, R48, R123 ;  /* 0x0000007b308d7220 */ /* 0x000fe20000410000 */
[----:B------:R-:W-:Y:S01]  /*7df0*/  FMUL.FTZ R171, R90, R146 ;  /* 0x000000925aab7220 */ /* 0x000fe20000410000 */
[----:B------:R-:W-:Y:S01]  /*7e00*/  FMUL.FTZ R142, R49, R189 ;  /* 0x000000bd318e7220 */ /* 0x000fe20000410000 */
[----:B------:R-:W-:Y:S01]  /*7e10*/  STS [R64+0x10b0], R151 ;  /* 0x0010b09740007388 */ /* 0x000fe20000000800 */
[----:B0-----:R-:W-:Y:S01]  /*7e20*/  FMUL.FTZ R147, R70, R141 ;  /* 0x0000008d46937220 */ /* 0x001fe20000410000 */
[----:B------:R-:W-:Y:S01]  /*7e30*/  FMUL.FTZ R154, R47, R187 ;  /* 0x000000bb2f9a7220 */ /* 0x000fe20000410000 */
[----:B------:R-:W-:Y:S01]  /*7e40*/  FMUL.FTZ R148, R131, R142 ;  /* 0x0000008e83947220 */ /* 0x000fe20000410000 */
[----:B------:R0:W-:Y:S01]  /*7e50*/  STS [R64+0x10bc], R171 ;  /* 0x0010bcab40007388 */ /* 0x0001e20000000800 */
[----:B------:R-:W-:Y:S01]  /*7e60*/  FFMA.FTZ R147, R130, R143, R147 ;  /* 0x0000008f82937223 */ /* 0x000fe20000010093 */
[----:B-1----:R-:W-:Y:S01]  /*7e70*/  FFMA.FTZ R139, R219, R146, -R150 ;  /* 0x00000092db8b7223 */ /* 0x002fe20000010896 */
[-C--:B------:R-:W-:Y:S01]  /*7e80*/  FMUL.FTZ R146, R131, R140.reuse ;  /* 0x0000008c83927220 */ /* 0x080fe20000410000 */
[C---:B------:R-:W-:Y:S01]  /*7e90*/  FFMA.FTZ R150, R229.reuse, R140, -R148 ;  /* 0x0000008ce5967223 */ /* 0x040fe20000010894 */
[----:B------:R-:W-:Y:S01]  /*7ea0*/  FADD.FTZ R147, RZ, R147 ;  /* 0x00000093ff937221 */ /* 0x000fe20000010000 */
[C---:B------:R-:W-:Y:S01]  /*7eb0*/  FMUL.FTZ R148, R46.reuse, R188 ;  /* 0x000000bc2e947220 */ /* 0x040fe20000410000 */
[----:B------:R-:W-:Y:S01]  /*7ec0*/  FFMA.FTZ R146, R229, R142, R146 ;  /* 0x0000008ee5927223 */ /* 0x000fe20000010092 */
[C---:B------:R-:W-:Y:S01]  /*7ed0*/  FMUL.FTZ R206, R45.reuse, R201 ;  /* 0x000000c92dce7220 */ /* 0x040fe20000410000 */
[----:B------:R-:W-:Y:S01]  /*7ee0*/  FMUL.FTZ R192, R45, R185 ;  /* 0x000000b92dc07220 */ /* 0x000fe20000410000 */
[----:B0-----:R-:W-:Y:S01]  /*7ef0*/  FMUL.FTZ R171, R91, R149 ;  /* 0x000000955bab7220 */ /* 0x001fe20000410000 */
[----:B------:R-:W-:Y:S01]  /*7f00*/  FADD.FTZ R147, R147, R146 ;  /* 0x0000009293937221 */ /* 0x000fe20000010000 */
[----:B------:R-:W-:Y:S01]  /*7f10*/  FMUL.FTZ R146, R46, R204 ;  /* 0x000000cc2e927220 */ /* 0x000fe20000410000 */
[----:B------:R-:W-:Y:S01]  /*7f20*/  FMUL.FTZ R149, R70, R143 ;  /* 0x0000008f46957220 */ /* 0x000fe20000410000 */
[----:B------:R-:W-:Y:S01]  /*7f30*/  FMUL.FTZ R208, R73, R206 ;  /* 0x000000ce49d07220 */ /* 0x000fe20000410000 */
[----:B------:R0:W-:Y:S01]  /*7f40*/  STS [R64+0x10b4], R171 ;  /* 0x0010b4ab40007388 */ /* 0x0001e20000000800 */
[----:B------:R-:W-:Y:S01]  /*7f50*/  FMUL.FTZ R151, R3, R146 ;  /* 0x0000009203977220 */ /* 0x000fe20000410000 */
[----:B------:R-:W-:Y:S01]  /*7f60*/  FFMA.FTZ R149, R130, R141, -R149 ;  /* 0x0000008d82957223 */ /* 0x000fe20000010895 */
[-C--:B------:R-:W-:Y:S01]  /*7f70*/  FMUL.FTZ R175, R92, R192.reuse ;  /* 0x000000c05caf7220 */ /* 0x080fe20000410000 */
[----:B------:R-:W-:Y:S01]  /*7f80*/  FFMA.FTZ R208, R223, R192, R208 ;  /* 0x000000c0dfd07223 */ /* 0x000fe200000100d0 */
[CC--:B------:R-:W-:Y:S01]  /*7f90*/  FFMA.FTZ R152, R232.reuse, R148.reuse, R151 ;  /* 0x00000094e8987223 */ /* 0x0c0fe20000010097 */
[----:B------:R-:W-:Y:S01]  /*7fa0*/  FADD.FTZ R149, RZ, R149 ;  /* 0x00000095ff957221 */ /* 0x000fe20000010000 */
[----:B------:R-:W-:Y:S01]  /*7fb0*/  FMUL.FTZ R151, R3, R148 ;  /* 0x0000009403977220 */ /* 0x000fe20000410000 */
[----:B------:R-:W-:Y:S01]  /*7fc0*/  FMUL.FTZ R192, R73, R192 ;  /* 0x000000c049c07220 */ /* 0x000fe20000410000 */
[----:B------:R-:W-:Y:S01]  /*7fd0*/  FADD.FTZ R147, R147, R152 ;  /* 0x0000009893937221 */ /* 0x000fe20000010000 */
[----:B------:R-:W-:Y:S01]  /*7fe0*/  FADD.FTZ R149, R149, R150 ;  /* 0x0000009695957221 */ /* 0x000fe20000010000 */
[----:B------:R-:W-:Y:S01]  /*7ff0*/  FFMA.FTZ R152, R232, R146, -R151 ;  /* 0x00000092e8987223 */ /* 0x000fe20000010897 */
[----:B------:R-:W-:Y:S01]  /*8000*/  FMUL.FTZ R150, R47, R203 ;  /* 0x000000cb2f967220 */ /* 0x000fe20000410000 */
[C---:B0-----:R-:W-:Y:S01]  /*8010*/  FMUL.FTZ R171, R44.reuse, R202 ;  /* 0x000000ca2cab7220 */ /* 0x041fe20000410000 */
[----:B------:R-:W-:Y:S01]  /*8020*/  FMUL.FTZ R151, R44, R186 ;  /* 0x000000ba2c977220 */ /* 0x000fe20000410000 */
[----:B------:R-:W-:Y:S01]  /*8030*/  FADD.FTZ R149, R149, R152 ;  /* 0x0000009895957221 */ /* 0x000fe20000010000 */
[C---:B------:R-:W-:Y:S01]  /*8040*/  FMUL.FTZ R152, R71.reuse, R154 ;  /* 0x0000009a47987220 */ /* 0x040fe20000410000 */
[----:B------:R-:W-:Y:S01]  /*8050*/  FMUL.FTZ R176, R71, R150 ;  /* 0x0000009647b07220 */ /* 0x000fe20000410000 */
[----:B------:R-:W-:Y:S01]  /*8060*/  FMUL.FTZ R173, R72, R171 ;  /* 0x000000ab48ad7220 */ /* 0x000fe20000410000 */
[----:B------:R-:W-:Y:S01]  /*8070*/  FFMA.FTZ R192, R223, R206, -R192 ;  /* 0x000000cedfc07223 */ /* 0x000fe200000108c0 */
[C---:B------:R-:W-:Y:S01]  /*8080*/  FFMA.FTZ R152, R231.reuse, R150, -R152 ;  /* 0x00000096e7987223 */ /* 0x040fe20000010898 */
[----:B------:R-:W-:Y:S01]  /*8090*/  FFMA.FTZ R176, R231, R154, R176 ;  /* 0x0000009ae7b07223 */ /* 0x000fe200000100b0 */
[----:B------:R0:W-:Y:S01]  /*80a0*/  STS [R64+0x10a8], R175 ;  /* 0x0010a8af40007388 */ /* 0x0001e20000000800 */
[----:B------:R-:W-:Y:S01]  /*80b0*/  FMUL.FTZ R143, R97, R143 ;  /* 0x0000008f618f7220 */ /* 0x000fe20000410000 */
[----:B------:R-:W-:Y:S01]  /*80c0*/  FADD.FTZ R149, R149, R152 ;  /* 0x0000009895957221 */ /* 0x000fe20000010000 */
[----:B------:R-:W-:Y:S01]  /*80d0*/  FADD.FTZ R147, R147, R176 ;  /* 0x000000b093937221 */ /* 0x000fe20000010000 */
[-C--:B------:R-:W-:Y:S01]  /*80e0*/  FFMA.FTZ R152, R230, R151.reuse, R173 ;  /* 0x00000097e6987223 */ /* 0x080fe200000100ad */
[-C--:B------:R-:W-:Y:S01]  /*80f0*/  FMUL.FTZ R176, R72, R151.reuse ;  /* 0x0000009748b07220 */ /* 0x080fe20000410000 */
[----:B------:R-:W-:Y:S01]  /*8100*/  FMUL.FTZ R151, R93, R151 ;  /* 0x000000975d977220 */ /* 0x000fe20000410000 */
[----:B------:R-:W-:Y:S01]  /*8110*/  FMUL.FTZ R141, R97, R141 ;  /* 0x0000008d618d7220 */ /* 0x000fe20000410000 */
[----:B------:R-:W-:Y:S01]  /*8120*/  FADD.FTZ R147, R147, R152 ;  /* 0x0000009893937221 */ /* 0x000fe20000010000 */
[-C--:B------:R-:W-:Y:S01]  /*8130*/  FFMA.FTZ R176, R230, R171.reuse, -R176 ;  /* 0x000000abe6b07223 */ /* 0x080fe200000108b0 */
[----:B0-----:R-:W-:Y:S01]  /*8140*/  FMUL.FTZ R175, R92, R206 ;  /* 0x000000ce5caf7220 */ /* 0x001fe20000410000 */
        /* <DEDUP_REMOVED lines=28> */
[----:B------:R2:W-:Y:S01]  /*8310*/  STS [R64+0x1090], R145 ;  /* 0x0010909140007388 */ /* 0x0005e20000000800 */
[----:B------:R-:W-:Y:S01]  /*8320*/  FADD.FTZ R128, R128, R127 ;  /* 0x0000007f80807221 */ /* 0x000fe20000010000 */
[----:B------:R-:W-:Y:S01]  /*8330*/  FADD.FTZ R129, R192, R129 ;  /* 0x00000081c0817221 */ /* 0x000fe20000010000 */
[----:B-1----:R-:W-:Y:S01]  /*8340*/  FMUL.FTZ R147, R174, R193 ;  /* 0x000000c1ae937220 */ /* 0x002fe20000410000 */
[----:B------:R-:W-:Y:S01]  /*8350*/  STS [R64+0x1094], R137 ;  /* 0x0010948940007388 */ /* 0x000fe20000000800 */
[----:B------:R-:W-:Y:S01]  /*8360*/  FADD.FTZ R128, R128, R121 ;  /* 0x0000007980807221 */ /* 0x000fe20000010000 */
[----:B------:R-:W-:Y:S01]  /*8370*/  IADD3 R121, PT, PT, R110, 0x40, RZ ;  /* 0x000000406e797810 */ /* 0x000fe20007ffe0ff */
[----:B------:R-:W-:Y:S01]  /*8380*/  FADD.FTZ R126, R129, R126 ;  /* 0x0000007e817e7221 */ /* 0x000fe20000010000 */
[----:B------:R1:W-:Y:S01]  /*8390*/  STS [R64+0x1088], R135 ;  /* 0x0010888740007388 */ /* 0x0003e20000000800 */
[----:B------:R-:W-:Y:S01]  /*83a0*/  FMUL.FTZ R146, R181, UR14 ;  /* 0x0000000eb5927c20 */ /* 0x000fe20008410000 */
[----:B--2---:R-:W-:Y:S01]  /*83b0*/  FADD.FTZ R145, R128, R67 ;  /* 0x0000004380917221 */ /* 0x004fe20000010000 */
[----:B------:R-:W-:Y:S01]  /*83c0*/  FMUL.FTZ R67, R178, UR14 ;  /* 0x0000000eb2437c20 */ /* 0x000fe20008410000 */
[----:B------:R-:W-:Y:S01]  /*83d0*/  STS [R64+0x108c], R133 ;  /* 0x00108c8540007388 */ /* 0x000fe20000000800 */
[----:B0-----:R-:W-:Y:S01]  /*83e0*/  LEA R62, R139, -R62, 0x1 ;  /* 0x8000003e8b3e7211 */ /* 0x001fe200078e08ff */
[----:B------:R-:W-:Y:S01]  /*83f0*/  FADD.FTZ R126, R126, R125 ;  /* 0x0000007d7e7e7221 */ /* 0x000fe20000010000 */
[----:B------:R-:W-:Y:S01]  /*8400*/  FFMA.FTZ R152, R194, UR13, -R67 ;  /* 0x0000000dc2987c23 */ /* 0x000fe20008010843 */
[----:B------:R-:W-:Y:S01]  /*8410*/  STS [R64+0x1080], R143 ;  /* 0x0010808f40007388 */ /* 0x000fe20000000800 */
[----:B------:R-:W-:Y:S01]  /*8420*/  FMUL.FTZ R67, R196, UR14 ;  /* 0x0000000ec4437c20 */ /* 0x000fe20008410000 */
[----:B------:R-:W-:Y:S01]  /*8430*/  ISETP.GE.AND P0, PT, R62, 0x1, PT ;  /* 0x000000013e00780c */ /* 0x000fe20003f06270 */
[----:B------:R-:W-:Y:S01]  /*8440*/  FADD.FTZ R154, R126, R119 ;  /* 0x000000777e9a7221 */ /* 0x000fe20000010000 */
[----:B------:R0:W-:Y:S01]  /*8450*/  STS [R64+0x1084], R141 ;  /* 0x0010848d40007388 */ /* 0x0001e20000000800 */
[----:B------:R-:W-:Y:S01]  /*8460*/  FFMA.FTZ R148, R180, UR13, R67 ;  /* 0x0000000db4947c23 */ /* 0x000fe20008010043 */
[----:B------:R-:W-:Y:S01]  /*8470*/  LEA.HI R121, R121, R110, RZ, 0x1b ;  /* 0x0000006e79797211 */ /* 0x000fe200078fd8ff */
[----:B------:R-:W-:Y:S01]  /*8480*/  FMUL.FTZ R67, R182, UR14 ;  /* 0x0000000eb6437c20 */ /* 0x000fe20008410000 */
[----:B------:R-:W-:Y:S01]  /*8490*/  FMUL.FTZ R139, R180, UR14 ;  /* 0x0000000eb48b7c20 */ /* 0x000fe20008410000 */
[C---:B-1----:R-:W-:Y:S01]  /*84a0*/  FMUL.FTZ R135, R198.reuse, UR14 ;  /* 0x0000000ec6877c20 */ /* 0x042fe20008410000 */
[----:B------:R-:W-:Y:S01]  /*84b0*/  LEA R121, R121, UR11, 0x2 ;  /* 0x0000000b79797c11 */ /* 0x000fe2000f8e10ff */
[----:B------:R-:W-:Y:S01]  /*84c0*/  BAR.SYNC.DEFER_BLOCKING 0x0 ;  /* 0x0000000000007b1d */ /* 0x000fe20000010000 */
[----:B------:R-:W-:Y:S01]  /*84d0*/  FFMA.FTZ R144, R198, UR13, -R67 ;  /* 0x0000000dc6907c23 */ /* 0x000fe20008010843 */
[----:B------:R-:W-:Y:S01]  /*84e0*/  FMUL.FTZ R67, R188, UR14 ;  /* 0x0000000ebc437c20 */ /* 0x000fe20008410000 */
[----:B0-----:R-:W-:Y:S01]  /*84f0*/  FMUL.FTZ R64, R193, UR14 ;  /* 0x0000000ec1407c20 */ /* 0x001fe20008410000 */
[----:B------:R-:W-:Y:S01]  /*8500*/  FMUL.FTZ R143, R194, UR14 ;  /* 0x0000000ec28f7c20 */ /* 0x000fe20008410000 */
[----:B------:R-:W-:Y:S01]  /*8510*/  FMUL.FTZ R142, R183, UR14 ;  /* 0x0000000eb78e7c20 */ /* 0x000fe20008410000 */
[----:B------:R-:W-:Y:S01]  /*8520*/  FFMA.FTZ R128, R204, UR13, -R67 ;  /* 0x0000000dcc807c23 */ /* 0x000fe20008010843 */
[----:B------:R-:W-:Y:S01]  /*8530*/  FFMA.FTZ R149, R177, UR13, R64 ;  /* 0x0000000db1957c23 */ /* 0x000fe20008010040 */
[----:B------:R-:W-:Y:S01]  /*8540*/  FMUL.FTZ R64, R195, UR14 ;  /* 0x0000000ec3407c20 */ /* 0x000fe20008410000 */
[----:B------:R-:W-:Y:S01]  /*8550*/  FMUL.FTZ R140, R199, UR14 ;  /* 0x0000000ec78c7c20 */ /* 0x000fe20008410000 */
[----:B------:R-:W-:Y:S01]  /*8560*/  FMUL.FTZ R133, R184, UR14 ;  /* 0x0000000eb8857c20 */ /* 0x000fe20008410000 */
[----:B------:R-:W-:Y:S01]  /*8570*/  FMUL.FTZ R129, R200, UR14 ;  /* 0x0000000ec8817c20 */ /* 0x000fe20008410000 */
        /* <DEDUP_REMOVED lines=14> */
[----:B------:R-:W-:Y:S01]  /*8660*/  IADD3 R171, PT, PT, R110, 0x80, RZ ;  /* 0x000000806eab7810 */ /* 0x000fe20007ffe0ff */
[----:B------:R-:W-:Y:S01]  /*8670*/  FFMA.FTZ R143, R178, UR13, R143 ;  /* 0x0000000db28f7c23 */ /* 0x000fe2000801008f */
[----:B------:R-:W-:Y:S01]  /*8680*/  IADD3 R151, PT, PT, R110, 0xc0, RZ ;  /* 0x000000c06e977810 */ /* 0x000fe20007ffe0ff */
[----:B------:R-:W-:Y:S01]  /*8690*/  FFMA.FTZ R150, R195, UR13, -R150 ;  /* 0x0000000dc3967c23 */ /* 0x000fe20008010896 */
[----:B------:R-:W-:Y:S01]  /*86a0*/  ISETP.GE.AND P2, PT, R62, 0x41, PT ;  /* 0x000000413e00780c */ /* 0x000fe20003f46270 */
[----:B------:R-:W-:Y:S01]  /*86b0*/  FFMA.FTZ R139, R196, UR13, -R139 ;  /* 0x0000000dc48b7c23 */ /* 0x000fe2000801088b */
[----:B0-----:R-:W-:Y:S01]  /*86c0*/  FMUL.FTZ R121, R204, UR14 ;  /* 0x0000000ecc797c20 */ /* 0x001fe20008410000 */
        /* <DEDUP_REMOVED lines=22> */
.L_x_10968:
[----:B------:R-:W-:Y:S05]  /*8830*/  BSYNC.RECONVERGENT B0 ;  /* 0x0000000000007941 */ /* 0x000fea0003800200 */
.L_x_10967:
[----:B------:R-:W-:Y:S04]  /*8840*/  BSSY.RECONVERGENT B0, `(.L_x_10969) ;  /* 0x0000003000007945 */ /* 0x000fe80003800200 */
[----:B------:R-:W-:Y:S05]  /*8850*/  @!P2 BRA `(.L_x_10970) ;  /* 0x000000000004a947 */ /* 0x000fea0003800000 */
[----:B-1----:R2:W-:Y:S02]  /*8860*/  REDG.E.ADD.F32.FTZ.RN.STRONG.GPU desc[UR20][R68.64+0x100], R173 ;  /* 0x000100ad440079a6 */ /* 0x0025e4000c12f314 */
.L_x_10970:
[----:B------:R-:W-:Y:S05]  /*8870*/  BSYNC.RECONVERGENT B0 ;  /* 0x0000000000007941 */ /* 0x000fea0003800200 */
.L_x_10969:
[-C--:B------:R-:W-:Y:S01]  /*8880*/  LEA.HI R171, R171, R110.reuse, RZ, 0x1b ;  /* 0x0000006eabab7211 */ /* 0x080fe200078fd8ff */
[----:B------:R-:W-:Y:S01]  /*8890*/  BSSY.RECONVERGENT B0, `(.L_x_10971) ;  /* 0x0000010000007945 */ /* 0x000fe20003800200 */
[----:B------:R-:W-:Y:S02]  /*88a0*/  LEA.HI R151, R151, R110, RZ, 0x1b ;  /* 0x0000006e97977211 */ /* 0x000fe400078fd8ff */
[----:B------:R-:W-:Y:S02]  /*88b0*/  LEA R171, R171, UR11, 0x2 ;  /* 0x0000000babab7c11 */ /* 0x000fe4000f8e10ff */
[----:B------:R-:W-:Y:S02]  /*88c0*/  LEA R174, R151, UR11, 0x2 ;  /* 0x0000000b97ae7c11 */ /* 0x000fe4000f8e10ff */
[----:B------:R-:W-:Y:S01]  /*88d0*/  ISETP.GE.AND P6, PT, R62, 0x81, PT ;  /* 0x000000813e00780c */ /* 0x000fe20003fc6270 */
[----:B------:R4:W3:Y:S01]  /*88e0*/  LDS R151, [R171+0x1280] ;  /* 0x00128000ab977984 */ /* 0x0008e20000000800 */
[----:B-12---:R-:W-:-:S02]  /*88f0*/  IADD3 R173, PT, PT, R110, 0x100, RZ ;  /* 0x000001006ead7810 */ /* 0x006fc40007ffe0ff */
[----:B0-----:R-:W-:Y:S02]  /*8900*/  IADD3 R175, PT, PT, R110, 0x140, RZ ;  /* 0x000001406eaf7810 */ /* 0x001fe40007ffe0ff */
[----:B------:R-:W-:Y:S02]  /*8910*/  LEA.HI R173, R173, R110, RZ, 0x1b ;  /* 0x0000006eadad7211 */ /* 0x000fe400078fd8ff */
[C---:B------:R-:W-:Y:S02]  /*8920*/  ISETP.GE.AND P0, PT, R62.reuse, 0xc1, PT ;  /* 0x000000c13e00780c */ /* 0x040fe40003f06270 */
[C---:B------:R-:W-:Y:S02]  /*8930*/  ISETP.GE.AND P2, PT, R62.reuse, 0x101, PT ;  /* 0x000001013e00780c */ /* 0x040fe40003f46270 */
[C---:B------:R-:W-:Y:S02]  /*8940*/  ISETP.GE.AND P3, PT, R62.reuse, 0x141, PT ;  /* 0x000001413e00780c */ /* 0x040fe40003f66270 */
[----:B------:R-:W-:-:S02]  /*8950*/  ISETP.GE.AND P4, PT, R62, 0x181, PT ;  /* 0x000001813e00780c */ /* 0x000fc40003f86270 */
[----:B------:R-:W-:Y:S01]  /*8960*/  ISETP.GE.AND P5, PT, R62, 0x1c1, PT ;  /* 0x000001c13e00780c */ /* 0x000fe20003fa6270 */
[----:B----4-:R-:W-:-:S12]  /*8970*/  @!P6 BRA `(.L_x_10972) ;  /* 0x000000000004e947 */ /* 0x010fd80003800000 */
[----:B---3--:R0:W-:Y:S02]  /*8980*/  REDG.E.ADD.F32.FTZ.RN.STRONG.GPU desc[UR20][R68.64+0x200], R151 ;  /* 0x00020097440079a6 */ /* 0x0081e4000c12f314 */
.L_x_10972:
[----:B------:R-:W-:Y:S05]  /*8990*/  BSYNC.RECONVERGENT B0 ;  /* 0x0000000000007941 */ /* 0x000fea0003800200 */
.L_x_10971:
[----:B0--3--:R0:W1:Y:S01]  /*89a0*/  LDS R151, [R174+0x1380] ;  /* 0x00138000ae977984 */ /* 0x0090620000000800 */
[----:B------:R-:W-:Y:S01]  /*89b0*/  BSSY.RECONVERGENT B0, `(.L_x_10973) ;  /* 0x0000006000007945 */ /* 0x000fe20003800200 */
[----:B------:R-:W-:Y:S02]  /*89c0*/  IADD3 R171, PT, PT, R110, 0x180, RZ ;  /* 0x000001806eab7810 */ /* 0x000fe40007ffe0ff */
[----:B------:R-:W-:Y:S02]  /*89d0*/  LEA.HI R175, R175, R110, RZ, 0x1b ;  /* 0x0000006eafaf7211 */ /* 0x000fe400078fd8ff */
[----:B------:R-:W-:Y:S01]  /*89e0*/  LEA R176, R173, UR11, 0x2 ;  /* 0x0000000badb07c11 */ /* 0x000fe2000f8e10ff */
[----:B------:R-:W-:Y:S06]  /*89f0*/  @!P0 BRA `(.L_x_10974) ;  /* 0x0000000000048947 */ /* 0x000fec0003800000 */
[----:B-1----:R2:W-:Y:S02]  /*8a00*/  REDG.E.ADD.F32.FTZ.RN.STRONG.GPU desc[UR20][R68.64+0x300], R151 ;  /* 0x00030097440079a6 */ /* 0x0025e4000c12f314 */
.L_x_10974:
[----:B------:R-:W-:Y:S05]  /*8a10*/  BSYNC.RECONVERGENT B0 ;  /* 0x0000000000007941 */ /* 0x000fea0003800200 */
.L_x_10973:
[----:B-12---:R1:W2:Y:S01]  /*8a20*/  LDS R151, [R176+0x1480] ;  /* 0x00148000b0977984 */ /* 0x0062a20000000800 */
[----:B------:R-:W-:Y:S01]  /*8a30*/  BSSY.RECONVERGENT B0, `(.L_x_10975) ;  /* 0x0000006000007945 */ /* 0x000fe20003800200 */
[----:B------:R-:W-:Y:S02]  /*8a40*/  IADD3 R173, PT, PT, R110, 0x1c0, RZ ;  /* 0x000001c06ead7810 */ /* 0x000fe40007ffe0ff */
[----:B------:R-:W-:Y:S02]  /*8a50*/  LEA.HI R171, R171, R110, RZ, 0x1b ;  /* 0x0000006eabab7211 */ /* 0x000fe400078fd8ff */
[----:B------:R-:W-:Y:S01]  /*8a60*/  LEA R175, R175, UR11, 0x2 ;  /* 0x0000000bafaf7c11 */ /* 0x000fe2000f8e10ff */
[----:B------:R-:W-:Y:S06]  /*8a70*/  @!P2 BRA `(.L_x_10976) ;  /* 0x000000000004a947 */ /* 0x000fec0003800000 */
[----:B--2---:R3:W-:Y:S02]  /*8a80*/  REDG.E.ADD.F32.FTZ.RN.STRONG.GPU desc[UR20][R68.64+0x400], R151 ;  /* 0x00040097440079a6 */ /* 0x0047e4000c12f314 */
.L_x_10976:
[----:B------:R-:W-:Y:S05]  /*8a90*/  BSYNC.RECONVERGENT B0 ;  /* 0x0000000000007941 */ /* 0x000fea0003800200 */
.L_x_10975:
[----:B--23--:R2:W3:Y:S01]  /*8aa0*/  LDS R151, [R175+0x1580] ;  /* 0x00158000af977984 */ /* 0x00c4e20000000800 */
[----:B------:R-:W-:Y:S01]  /*8ab0*/  BSSY.RECONVERGENT B0, `(.L_x_10977) ;  /* 0x0000005000007945 */ /* 0x000fe20003800200 */
[----:B------:R-:W-:Y:S02]  /*8ac0*/  LEA.HI R173, R173, R110, RZ, 0x1b ;  /* 0x0000006eadad7211 */ /* 0x000fe400078fd8ff */
[----:B------:R-:W-:Y:S01]  /*8ad0*/  LEA R171, R171, UR11, 0x2 ;  /* 0x0000000babab7c11 */ /* 0x000fe2000f8e10ff */
[----:B------:R-:W-:Y:S06]  /*8ae0*/  @!P3 BRA `(.L_x_10978) ;  /* 0x000000000004b947 */ /* 0x000fec0003800000 */
[----:B---3--:R4:W-:Y:S02]  /*8af0*/  REDG.E.ADD.F32.FTZ.RN.STRONG.GPU desc[UR20][R68.64+0x500], R151 ;  /* 0x00050097440079a6 */ /* 0x0089e4000c12f314 */
.L_x_10978:
[----:B------:R-:W-:Y:S05]  /*8b00*/  BSYNC.RECONVERGENT B0 ;  /* 0x0000000000007941 */ /* 0x000fea0003800200 */
.L_x_10977:
[----:B---34-:R3:W4:Y:S01]  /*8b10*/  LDS R151, [R171+0x1680] ;  /* 0x00168000ab977984 */ /* 0x0187220000000800 */
[----:B------:R-:W-:Y:S01]  /*8b20*/  BSSY.RECONVERGENT B0, `(.L_x_10979) ;  /* 0x0000004000007945 */ /* 0x000fe20003800200 */
[----:B------:R-:W-:-:S03]  /*8b30*/  LEA R173, R173, UR11, 0x2 ;  /* 0x0000000badad7c11 */ /* 0x000fc6000f8e10ff */
[----:B------:R-:W-:Y:S05]  /*8b40*/  @!P4 BRA `(.L_x_10980) ;  /* 0x000000000004c947 */ /* 0x000fea0003800000 */
[----:B----4-:R4:W-:Y:S02]  /*8b50*/  REDG.E.ADD.F32.FTZ.RN.STRONG.GPU desc[UR20][R68.64+0x600], R151 ;  /* 0x00060097440079a6 */ /* 0x0109e4000c12f314 */
.L_x_10980:
[----:B------:R-:W-:Y:S05]  /*8b60*/  BSYNC.RECONVERGENT B0 ;  /* 0x0000000000007941 */ /* 0x000fea0003800200 */
.L_x_10979:
[----:B----4-:R4:W0:Y:S01]  /*8b70*/  LDS R151, [R173+0x1780] ;  /* 0x00178000ad977984 */ /* 0x0108220000000800 */
[----:B------:R-:W-:Y:S01]  /*8b80*/  BSSY.RECONVERGENT B0, `(.L_x_10981) ;  /* 0x0000005000007945 */ /* 0x000fe20003800200 */
[C---:B--2---:R-:W-:Y:S02]  /*8b90*/  IADD3 R175, PT, PT, R110.reuse, 0x200, RZ ;  /* 0x000002006eaf7810 */ /* 0x044fe40007ffe0ff */
[----:B---3--:R-:W-:Y:S01]  /*8ba0*/  IADD3 R171, PT, PT, R110, 0x240, RZ ;  /* 0x000002406eab7810 */ /* 0x008fe20007ffe0ff */
[----:B------:R-:W-:Y:S06]  /*8bb0*/  @!P5 BRA `(.L_x_10982) ;  /* 0x000000000004d947 */ /* 0x000fec0003800000 */
[----:B0-----:R2:W-:Y:S02]  /*8bc0*/  REDG.E.ADD.F32.FTZ.RN.STRONG.GPU desc[UR20][R68.64+0x700], R151 ;  /* 0x00070097440079a6 */ /* 0x0015e4000c12f314 */
.L_x_10982:
[----:B------:R-:W-:Y:S05]  /*8bd0*/  BSYNC.RECONVERGENT B0 ;  /* 0x0000000000007941 */ /* 0x000fea0003800200 */
.L_x_10981:
[-C--:B0-2---:R-:W-:Y:S01]  /*8be0*/  LEA.HI R151, R175, R110.reuse, RZ, 0x1b ;  /* 0x0000006eaf977211 */ /* 0x085fe200078fd8ff */
[----:B------:R-:W-:Y:S01]  /*8bf0*/  BSSY.RECONVERGENT B0, `(.L_x_10983) ;  /* 0x0000010000007945 */ /* 0x000fe20003800200 */
[----:B------:R-:W-:Y:S02]  /*8c00*/  ISETP.GE.AND P6, PT, R62, 0x201, PT ;  /* 0x000002013e00780c */ /* 0x000fe40003fc6270 */
[----:B------:R-:W-:Y:S02]  /*8c10*/  LEA R151, R151, UR11, 0x2 ;  /* 0x0000000b97977c11 */ /* 0x000fe4000f8e10ff */
[C---:B----4-:R-:W-:Y:S02]  /*8c20*/  IADD3 R173, PT, PT, R110.reuse, 0x280, RZ ;  /* 0x000002806ead7810 */ /* 0x050fe40007ffe0ff */
        /* <DEDUP_REMOVED lines=12> */
.L_x_10984:
[----:B------:R-:W-:Y:S05]  /*8cf0*/  BSYNC.RECONVERGENT B0 ;  /* 0x0000000000007941 */ /* 0x000fea0003800200 */
.L_x_10983:
[----:B0-2---:R0:W2:Y:S01]  /*8d00*/  LDS R151, [R174+0x1980] ;  /* 0x00198000ae977984 */ /* 0x0050a20000000800 */
[----:B------:R-:W-:Y:S01]  /*8d10*/  BSSY.RECONVERGENT B0, `(.L_x_10985) ;  /* 0x0000006000007945 */ /* 0x000fe20003800200 */
[----:B------:R-:W-:Y:S02]  /*8d20*/  IADD3 R171, PT, PT, R110, 0x300, RZ ;  /* 0x000003006eab7810 */ /* 0x000fe40007ffe0ff */
[----:B------:R-:W-:Y:S02]  /*8d30*/  LEA.HI R175, R175, R110, RZ, 0x1b ;  /* 0x0000006eafaf7211 */ /* 0x000fe400078fd8ff */
[----:B-1----:R-:W-:Y:S01]  /*8d40*/  LEA R176, R173, UR11, 0x2 ;  /* 0x0000000badb07c11 */ /* 0x002fe2000f8e10ff */
[----:B------:R-:W-:Y:S06]  /*8d50*/  @!P0 BRA `(.L_x_10986) ;  /* 0x0000000000048947 */ /* 0x000fec0003800000 */
[----:B--2---:R1:W-:Y:S02]  /*8d60*/  REDG.E.ADD.F32.FTZ.RN.STRONG.GPU desc[UR20][R68.64+0x900], R151 ;  /* 0x00090097440079a6 */ /* 0x0043e4000c12f314 */
.L_x_10986:
[----:B------:R-:W-:Y:S05]  /*8d70*/  BSYNC.RECONVERGENT B0 ;  /* 0x0000000000007941 */ /* 0x000fea0003800200 */
.L_x_10985:
[----:B-12---:R1:W2:Y:S01]  /*8d80*/  LDS R151, [R176+0x1a80] ;  /* 0x001a8000b0977984 */ /* 0x0062a20000000800 */
[----:B------:R-:W-:Y:S01]  /*8d90*/  BSSY.RECONVERGENT B0, `(.L_x_10987) ;  /* 0x0000006000007945 */ /* 0x000fe20003800200 */
[----:B------:R-:W-:Y:S02]  /*8da0*/  IADD3 R173, PT, PT, R110, 0x340, RZ ;  /* 0x000003406ead7810 */ /* 0x000fe40007ffe0ff */
[----:B------:R-:W-:Y:S02]  /*8db0*/  LEA.HI R171, R171, R110, RZ, 0x1b ;  /* 0x0000006eabab7211 */ /* 0x000fe400078fd8ff */
[----:B------:R-:W-:Y:S01]  /*8dc0*/  LEA R175, R175, UR11, 0x2 ;  /* 0x0000000bafaf7c11 */ /* 0x000fe2000f8e10ff */
[----:B------:R-:W-:Y:S06]  /*8dd0*/  @!P2 BRA `(.L_x_10988) ;  /* 0x000000000004a947 */ /* 0x000fec0003800000 */
[----:B--2---:R3:W-:Y:S02]  /*8de0*/  REDG.E.ADD.F32.FTZ.RN.STRONG.GPU desc[UR20][R68.64+0xa00], R151 ;  /* 0x000a0097440079a6 */ /* 0x0047e4000c12f314 */
.L_x_10988:
[----:B------:R-:W-:Y:S05]  /*8df0*/  BSYNC.RECONVERGENT B0 ;  /* 0x0000000000007941 */ /* 0x000fea0003800200 */
.L_x_10987:
[----:B--23--:R2:W3:Y:S01]  /*8e00*/  LDS R151, [R175+0x1b80] ;  /* 0x001b8000af977984 */ /* 0x00c4e20000000800 */
[----:B------:R-:W-:Y:S01]  /*8e10*/  BSSY.RECONVERGENT B0, `(.L_x_10989) ;  /* 0x0000005000007945 */ /* 0x000fe20003800200 */
[----:B------:R-:W-:Y:S02]  /*8e20*/  LEA.HI R173, R173, R110, RZ, 0x1b ;  /* 0x0000006eadad7211 */ /* 0x000fe400078fd8ff */
[----:B------:R-:W-:Y:S01]  /*8e30*/  LEA R171, R171, UR11, 0x2 ;  /* 0x0000000babab7c11 */ /* 0x000fe2000f8e10ff */
[----:B------:R-:W-:Y:S06]  /*8e40*/  @!P3 BRA `(.L_x_10990) ;  /* 0x000000000004b947 */ /* 0x000fec0003800000 */
[----:B---3--:R4:W-:Y:S02]  /*8e50*/  REDG.E.ADD.F32.FTZ.RN.STRONG.GPU desc[UR20][R68.64+0xb00], R151 ;  /* 0x000b0097440079a6 */ /* 0x0089e4000c12f314 */
.L_x_10990:
[----:B------:R-:W-:Y:S05]  /*8e60*/  BSYNC.RECONVERGENT B0 ;  /* 0x0000000000007941 */ /* 0x000fea0003800200 */
.L_x_10989:
[----:B---34-:R3:W4:Y:S01]  /*8e70*/  LDS R151, [R171+0x1c80] ;  /* 0x001c8000ab977984 */ /* 0x0187220000000800 */
[----:B------:R-:W-:Y:S01]  /*8e80*/  BSSY.RECONVERGENT B0, `(.L_x_10991) ;  /* 0x0000004000007945 */ /* 0x000fe20003800200 */
[----:B0-----:R-:W-:-:S03]  /*8e90*/  LEA R174, R173, UR11, 0x2 ;  /* 0x0000000badae7c11 */ /* 0x001fc6000f8e10ff */
[----:B------:R-:W-:Y:S05]  /*8ea0*/  @!P4 BRA `(.L_x_10992) ;  /* 0x000000000004c947 */ /* 0x000fea0003800000 */
[----:B----4-:R0:W-:Y:S02]  /*8eb0*/  REDG.E.ADD.F32.FTZ.RN.STRONG.GPU desc[UR20][R68.64+0xc00], R151 ;  /* 0x000c0097440079a6 */ /* 0x0101e4000c12f314 */
.L_x_10992:
[----:B------:R-:W-:Y:S05]  /*8ec0*/  BSYNC.RECONVERGENT B0 ;  /* 0x0000000000007941 */ /* 0x000fea0003800200 */
.L_x_10991:
[----:B0---4-:R0:W4:Y:S01]  /*8ed0*/  LDS R151, [R174+0x1d80] ;  /* 0x001d8000ae977984 */ /* 0x0111220000000800 */
[----:B------:R-:W-:Y:S01]  /*8ee0*/  BSSY.RECONVERGENT B0, `(.L_x_10993) ;  /* 0x0000005000007945 */ /* 0x000fe20003800200 */
[C---:B---3--:R-:W-:Y:S02]  /*8ef0*/  IADD3 R171, PT, PT, R110.reuse, 0x380, RZ ;  /* 0x000003806eab7810 */ /* 0x048fe40007ffe0ff */
[----:B------:R-:W-:Y:S01]  /*8f00*/  IADD3 R173, PT, PT, R110, 0x3c0, RZ ;  /* 0x000003c06ead7810 */ /* 0x000fe20007ffe0ff */
[----:B------:R-:W-:Y:S06]  /*8f10*/  @!P5 BRA `(.L_x_10994) ;  /* 0x000000000004d947 */ /* 0x000fec0003800000 */
[----:B----4-:R3:W-:Y:S02]  /*8f20*/  REDG.E.ADD.F32.FTZ.RN.STRONG.GPU desc[UR20][R68.64+0xd00], R151 ;  /* 0x000d0097440079a6 */ /* 0x0107e4000c12f314 */
.L_x_10994:
[----:B------:R-:W-:Y:S05]  /*8f30*/  BSYNC.RECONVERGENT B0 ;  /* 0x0000000000007941 */ /* 0x000fea0003800200 */
.L_x_10993:
[----:B---34-:R-:W-:Y:S01]  /*8f40*/  LOP3.LUT R151, R110, 0x400, RZ, 0xfc, !PT ;  /* 0x000004006e977812 */ /* 0x018fe200078efcff */
        /* <DEDUP_REMOVED lines=16> */
.L_x_10996:
[----:B------:R-:W-:Y:S05]  /*9050*/  BSYNC.RECONVERGENT B0 ;  /* 0x0000000000007941 */ /* 0x000fea0003800200 */
.L_x_10995:
[----:B0-2---:R0:W2:Y:S01]  /*9060*/  LDS R151, [R173+0x1f80] ;  /* 0x001f8000ad977984 */ /* 0x0050a20000000800 */
[----:B------:R-:W-:Y:S01]  /*9070*/  BSSY.RECONVERGENT B0, `(.L_x_10997) ;  /* 0x0000006000007945 */ /* 0x000fe20003800200 */
[----:B------:R-:W-:Y:S02]  /*9080*/  IADD3 R171, PT, PT, R110, 0x480, RZ ;  /* 0x000004806eab7810 */ /* 0x000fe40007ffe0ff */
[----:B------:R-:W-:Y:S02]  /*9090*/  LEA.HI R175, R175, R110, RZ, 0x1b ;  /* 0x0000006eafaf7211 */ /* 0x000fe400078fd8ff */
[----:B------:R-:W-:Y:S01]  /*90a0*/  LEA R174, R174, UR11, 0x2 ;  /* 0x0000000baeae7c11 */ /* 0x000fe2000f8e10ff */
[----:B------:R-:W-:Y:S06]  /*90b0*/  @!P0 BRA `(.L_x_10998) ;  /* 0x0000000000048947 */ /* 0x000fec0003800000 */
[----:B--2---:R3:W-:Y:S02]  /*90c0*/  REDG.E.ADD.F32.FTZ.RN.STRONG.GPU desc[UR20][R68.64+0xf00], R151 ;  /* 0x000f0097440079a6 */ /* 0x0047e4000c12f314 */
.L_x_10998:
[----:B------:R-:W-:Y:S05]  /*90d0*/  BSYNC.RECONVERGENT B0 ;  /* 0x0000000000007941 */ /* 0x000fea0003800200 */
.L_x_10997:
[----:B--23--:R2:W3:Y:S01]  /*90e0*/  LDS R151, [R174+0x2080] ;  /* 0x00208000ae977984 */ /* 0x00c4e20000000800 */
[----:B------:R-:W-:Y:S01]  /*90f0*/  BSSY.RECONVERGENT B0, `(.L_x_10999) ;  /* 0x0000006000007945 */ /* 0x000fe20003800200 */
[----:B0-----:R-:W-:Y:S02]  /*9100*/  IADD3 R173, PT, PT, R110, 0x4c0, RZ ;  /* 0x000004c06ead7810 */ /* 0x001fe40007ffe0ff */
[----:B------:R-:W-:Y:S02]  /*9110*/  LEA.HI R171, R171, R110, RZ, 0x1b ;  /* 0x0000006eabab7211 */ /* 0x000fe400078fd8ff */
[----:B------:R-:W-:Y:S01]  /*9120*/  LEA R175, R175, UR11, 0x2 ;  /* 0x0000000bafaf7c11 */ /* 0x000fe2000f8e10ff */
[----:B------:R-:W-:Y:S06]  /*9130*/  @!P2 BRA `(.L_x_11000) ;  /* 0x000000000004a947 */ /* 0x000fec0003800000 */
[----:B---3--:R0:W-:Y:S02]  /*9140*/  REDG.E.ADD.F32.FTZ.RN.STRONG.GPU desc[UR20][R68.64+0x1000], R151 ;  /* 0x00100097440079a6 */ /* 0x0081e4000c12f314 */
.L_x_11000:
[----:B------:R-:W-:Y:S05]  /*9150*/  BSYNC.RECONVERGENT B0 ;  /* 0x0000000000007941 */ /* 0x000fea0003800200 */
.L_x_10999:
[----:B0--3--:R0:W3:Y:S01]  /*9160*/  LDS R151, [R175+0x2180] ;  /* 0x00218000af977984 */ /* 0x0090e20000000800 */
[----:B------:R-:W-:Y:S01]  /*9170*/  BSSY.RECONVERGENT B0, `(.L_x_11001) ;  /* 0x0000005000007945 */ /* 0x000fe20003800200 */
[----:B------:R-:W-:Y:S02]  /*9180*/  LEA.HI R173, R173, R110, RZ, 0x1b ;  /* 0x0000006eadad7211 */ /* 0x000fe400078fd8ff */
[----:B------:R-:W-:Y:S01]  /*9190*/  LEA R171, R171, UR11, 0x2 ;  /* 0x0000000babab7c11 */ /* 0x000fe2000f8e10ff */
[----:B------:R-:W-:Y:S06]  /*91a0*/  @!P3 BRA `(.L_x_11002) ;  /* 0x000000000004b947 */ /* 0x000fec0003800000 */
[----:B---3--:R4:W-:Y:S02]  /*91b0*/  REDG.E.ADD.F32.FTZ.RN.STRONG.GPU desc[UR20][R68.64+0x1100], R151 ;  /* 0x00110097440079a6 */ /* 0x0089e4000c12f314 */
.L_x_11002:
[----:B------:R-:W-:Y:S05]  /*91c0*/  BSYNC.RECONVERGENT B0 ;  /* 0x0000000000007941 */ /* 0x000fea0003800200 */
.L_x_11001:
[----:B---34-:R3:W4:Y:S01]  /*91d0*/  LDS R151, [R171+0x2280] ;  /* 0x00228000ab977984 */ /* 0x0187220000000800 */
[----:B------:R-:W-:Y:S01]  /*91e0*/  BSSY.RECONVERGENT B0, `(.L_x_11003) ;  /* 0x0000004000007945 */ /* 0x000fe20003800200 */
[----:B--2---:R-:W-:-:S03]  /*91f0*/  LEA R174, R173, UR11, 0x2 ;  /* 0x0000000badae7c11 */ /* 0x004fc6000f8e10ff */
[----:B------:R-:W-:Y:S05]  /*9200*/  @!P4 BRA `(.L_x_11004) ;  /* 0x000000000004c947 */ /* 0x000fea0003800000 */
[----:B----4-:R2:W-:Y:S02]  /*9210*/  REDG.E.ADD.F32.FTZ.RN.STRONG.GPU desc[UR20][R68.64+0x1200], R151 ;  /* 0x00120097440079a6 */ /* 0x0105e4000c12f314 */
.L_x_11004:
[----:B------:R-:W-:Y:S05]  /*9220*/  BSYNC.RECONVERGENT B0 ;  /* 0x0000000000007941 */ /* 0x000fea0003800200 */
.L_x_11003:
[----:B--2-4-:R2:W4:Y:S01]  /*9230*/  LDS R151, [R174+0x2380] ;  /* 0x00238000ae977984 */ /* 0x0145220000000800 */
[----:B------:R-:W-:Y:S01]  /*9240*/  BSSY.RECONVERGENT B0, `(.L_x_11005) ;  /* 0x0000005000007945 */ /* 0x000fe20003800200 */
[C---:B---3--:R-:W-:Y:S02]  /*9250*/  IADD3 R171, PT, PT, R110.reuse, 0x500, RZ ;  /* 0x000005006eab7810 */ /* 0x048fe40007ffe0ff */
[----:B------:R-:W-:Y:S01]  /*9260*/  IADD3 R173, PT, PT, R110, 0x540, RZ ;  /* 0x000005406ead7810 */ /* 0x000fe20007ffe0ff */
[----:B------:R-:W-:Y:S06]  /*9270*/  @!P5 BRA `(.L_x_11006) ;  /* 0x000000000004d947 */ /* 0x000fec0003800000 */
[----:B----4-:R3:W-:Y:S02]  /*9280*/  REDG.E.ADD.F32.FTZ.RN.STRONG.GPU desc[UR20][R68.64+0x1300], R151 ;  /* 0x00130097440079a6 */ /* 0x0107e4000c12f314 */
.L_x_11006:
[----:B------:R-:W-:Y:S05]  /*9290*/  BSYNC.RECONVERGENT B0 ;  /* 0x0000000000007941 */ /* 0x000fea0003800200 */
.L_x_11005:
        /* <DEDUP_REMOVED lines=17> */
.L_x_11008:
[----:B------:R-:W-:Y:S05]  /*93b0*/  BSYNC.RECONVERGENT B0 ;  /* 0x0000000000007941 */ /* 0x000fea0003800200 */
.L_x_11007:
[----:B0-2---:R0:W2:Y:S01]  /*93c0*/  LDS R151, [R173+0x2580] ;  /* 0x00258000ad977984 */ /* 0x0050a20000000800 */
[----:B------:R-:W-:Y:S01]  /*93d0*/  BSSY.RECONVERGENT B0, `(.L_x_11009) ;  /* 0x0000006000007945 */ /* 0x000fe20003800200 */
[----:B------:R-:W-:Y:S02]  /*93e0*/  IADD3 R171, PT, PT, R110, 0x600, RZ ;  /* 0x000006006eab7810 */ /* 0x000fe40007ffe0ff */
[----:B------:R-:W-:Y:S02]  /*93f0*/  LEA.HI R175, R175, R110, RZ, 0x1b ;  /* 0x0000006eafaf7211 */ /* 0x000fe400078fd8ff */
[----:B------:R-:W-:Y:S01]  /*9400*/  LEA R174, R174, UR11, 0x2 ;  /* 0x0000000baeae7c11 */ /* 0x000fe2000f8e10ff */
[----:B------:R-:W-:Y:S06]  /*9410*/  @!P0 BRA `(.L_x_11010) ;  /* 0x0000000000048947 */ /* 0x000fec0003800000 */
[----:B--2---:R3:W-:Y:S02]  /*9420*/  REDG.E.ADD.F32.FTZ.RN.STRONG.GPU desc[UR20][R68.64+0x1500], R151 ;  /* 0x00150097440079a6 */ /* 0x0047e4000c12f314 */
.L_x_11010:
[----:B------:R-:W-:Y:S05]  /*9430*/  BSYNC.RECONVERGENT B0 ;  /* 0x0000000000007941 */ /* 0x000fea0003800200 */
.L_x_11009:
[----:B--23--:R2:W3:Y:S01]  /*9440*/  LDS R151, [R174+0x2680] ;  /* 0x00268000ae977984 */ /* 0x00c4e20000000800 */
[----:B------:R-:W-:Y:S01]  /*9450*/  BSSY.RECONVERGENT B0, `(.L_x_11011) ;  /* 0x0000006000007945 */ /* 0x000fe20003800200 */
[----:B0-----:R-:W-:Y:S02]  /*9460*/  IADD3 R173, PT, PT, R110, 0x640, RZ ;  /* 0x000006406ead7810 */ /* 0x001fe40007ffe0ff */
[----:B------:R-:W-:Y:S02]  /*9470*/  LEA.HI R171, R171, R110, RZ, 0x1b ;  /* 0x0000006eabab7211 */ /* 0x000fe400078fd8ff */
[----:B------:R-:W-:Y:S01]  /*9480*/  LEA R175, R175, UR11, 0x2 ;  /* 0x0000000bafaf7c11 */ /* 0x000fe2000f8e10ff */
[----:B------:R-:W-:Y:S06]  /*9490*/  @!P2 BRA `(.L_x_11012) ;  /* 0x000000000004a947 */ /* 0x000fec0003800000 */
[----:B---3--:R0:W-:Y:S02]  /*94a0*/  REDG.E.ADD.F32.FTZ.RN.STRONG.GPU desc[UR20][R68.64+0x1600], R151 ;  /* 0x00160097440079a6 */ /* 0x0081e4000c12f314 */
.L_x_11012:
[----:B------:R-:W-:Y:S05]  /*94b0*/  BSYNC.RECONVERGENT B0 ;  /* 0x0000000000007941 */ /* 0x000fea0003800200 */
.L_x_11011:
[----:B0--3--:R0:W3:Y:S01]  /*94c0*/  LDS R151, [R175+0x2780] ;  /* 0x00278000af977984 */ /* 0x0090e20000000800 */
[----:B------:R-:W-:Y:S01]  /*94d0*/  BSSY.RECONVERGENT B0, `(.L_x_11013) ;  /* 0x0000005000007945 */ /* 0x000fe20003800200 */
[----:B------:R-:W-:Y:S02]  /*94e0*/  LEA.HI R173, R173, R110, RZ, 0x1b ;  /* 0x0000006eadad7211 */ /* 0x000fe400078fd8ff */
[----:B------:R-:W-:Y:S01]  /*94f0*/  LEA R171, R171, UR11, 0x2 ;  /* 0x0000000babab7c11 */ /* 0x000fe2000f8e10ff */
[----:B------:R-:W-:Y:S06]  /*9500*/  @!P3 BRA `(.L_x_11014) ;  /* 0x000000000004b947 */ /* 0x000fec0003800000 */
[----:B---3--:R4:W-:Y:S02]  /*9510*/  REDG.E.ADD.F32.FTZ.RN.STRONG.GPU desc[UR20][R68.64+0x1700], R151 ;  /* 0x00170097440079a6 */ /* 0x0089e4000c12f314 */
.L_x_11014:
[----:B------:R-:W-:Y:S05]  /*9520*/  BSYNC.RECONVERGENT B0 ;  /* 0x0000000000007941 */ /* 0x000fea0003800200 */
.L_x_11013:
[----:B---34-:R3:W4:Y:S01]  /*9530*/  LDS R151, [R171+0x2880] ;  /* 0x00288000ab977984 */ /* 0x0187220000000800 */
[----:B------:R-:W-:Y:S01]  /*9540*/  BSSY.RECONVERGENT B0, `(.L_x_11015) ;  /* 0x0000004000007945 */ /* 0x000fe20003800200 */
[----:B--2---:R-:W-:-:S03]  /*9550*/  LEA R174, R173, UR11, 0x2 ;  /* 0x0000000badae7c11 */ /* 0x004fc6000f8e10ff */
[----:B------:R-:W-:Y:S05]  /*9560*/  @!P4 BRA `(.L_x_11016) ;  /* 0x000000000004c947 */ /* 0x000fea0003800000 */
[----:B----4-:R2:W-:Y:S02]  /*9570*/  REDG.E.ADD.F32.FTZ.RN.STRONG.GPU desc[UR20][R68.64+0x1800], R151 ;  /* 0x00180097440079a6 */ /* 0x0105e4000c12f314 */
.L_x_11016:
[----:B------:R-:W-:Y:S05]  /*9580*/  BSYNC.RECONVERGENT B0 ;  /* 0x0000000000007941 */ /* 0x000fea0003800200 */
.L_x_11015:
[----:B--2-4-:R2:W4:Y:S01]  /*9590*/  LDS R151, [R174+0x2980] ;  /* 0x00298000ae977984 */ /* 0x0145220000000800 */
[----:B------:R-:W-:Y:S01]  /*95a0*/  BSSY.RECONVERGENT B0, `(.L_x_11017) ;  /* 0x0000005000007945 */ /* 0x000fe20003800200 */
[C---:B---3--:R-:W-:Y:S02]  /*95b0*/  IADD3 R171, PT, PT, R110.reuse, 0x680, RZ ;  /* 0x000006806eab7810 */ /* 0x048fe40007ffe0ff */
[----:B------:R-:W-:Y:S01]  /*95c0*/  IADD3 R173, PT, PT, R110, 0x6c0, RZ ;  /* 0x000006c06ead7810 */ /* 0x000fe20007ffe0ff */
[----:B------:R-:W-:Y:S06]  /*95d0*/  @!P5 BRA `(.L_x_11018) ;  /* 0x000000000004d947 */ /* 0x000fec0003800000 */
[----:B----4-:R3:W-:Y:S02]  /*95e0*/  REDG.E.ADD.F32.FTZ.RN.STRONG.GPU desc[UR20][R68.64+0x1900], R151 ;  /* 0x00190097440079a6 */ /* 0x0107e4000c12f314 */
.L_x_11018:
[----:B------:R-:W-:Y:S05]  /*95f0*/  BSYNC.RECONVERGENT B0 ;  /* 0x0000000000007941 */ /* 0x000fea0003800200 */
.L_x_11017:
        /* <DEDUP_REMOVED lines=17> */
.L_x_11020:
[----:B------:R-:W-:Y:S05]  /*9710*/  BSYNC.RECONVERGENT B0 ;  /* 0x0000000000007941 */ /* 0x000fea0003800200 */
.L_x_11019:
[----:B0-2---:R0:W2:Y:S01]  /*9720*/  LDS R151, [R173+0x2b80] ;  /* 0x002b8000ad977984 */ /* 0x0050a20000000800 */
[----:B------:R-:W-:Y:S01]  /*9730*/  BSSY.RECONVERGENT B0, `(.L_x_11021) ;  /* 0x0000006000007945 */ /* 0x000fe20003800200 */
[----:B------:R-:W-:Y:S02]  /*9740*/  IADD3 R171, PT, PT, R110, 0x780, RZ ;  /* 0x000007806eab7810 */ /* 0x000fe40007ffe0ff */
[----:B------:R-:W-:Y:S02]  /*9750*/  LEA.HI R175, R175, R110, RZ, 0x1b ;  /* 0x0000006eafaf7211 */ /* 0x000fe400078fd8ff */
[----:B------:R-:W-:Y:S01]  /*9760*/  LEA R174, R174, UR11, 0x2 ;  /* 0x0000000baeae7c11 */ /* 0x000fe2000f8e10ff */
[----:B------:R-:W-:Y:S06]  /*9770*/  @!P0 BRA `(.L_x_11022) ;  /* 0x0000000000048947 */ /* 0x000fec0003800000 */
[----:B--2---:R3:W-:Y:S02]  /*9780*/  REDG.E.ADD.F32.FTZ.RN.STRONG.GPU desc[UR20][R68.64+0x1b00], R151 ;  /* 0x001b0097440079a6 */ /* 0x0047e4000c12f314 */
.L_x_11022:
[----:B------:R-:W-:Y:S05]  /*9790*/  BSYNC.RECONVERGENT B0 ;  /* 0x0000000000007941 */ /* 0x000fea0003800200 */
.L_x_11021:
[----:B--23--:R2:W3:Y:S01]  /*97a0*/  LDS R151, [R174+0x2c80] ;  /* 0x002c8000ae977984 */ /* 0x00c4e20000000800 */
[----:B------:R-:W-:Y:S01]  /*97b0*/  BSSY.RECONVERGENT B0, `(.L_x_11023) ;  /* 0x0000006000007945 */ /* 0x000fe20003800200 */
[----:B0-----:R-:W-:Y:S02]  /*97c0*/  IADD3 R173, PT, PT, R110, 0x7c0, RZ ;  /* 0x000007c06ead7810 */ /* 0x001fe40007ffe0ff */
[----:B------:R-:W-:Y:S02]  /*97d0*/  LEA.HI R171, R171, R110, RZ, 0x1b ;  /* 0x0000006eabab7211 */ /* 0x000fe400078fd8ff */
[----:B------:R-:W-:Y:S01]  /*97e0*/  LEA R175, R175, UR11, 0x2 ;  /* 0x0000000bafaf7c11 */ /* 0x000fe2000f8e10ff */
[----:B------:R-:W-:Y:S06]  /*97f0*/  @!P2 BRA `(.L_x_11024) ;  /* 0x000000000004a947 */ /* 0x000fec0003800000 */
[----:B---3--:R0:W-:Y:S02]  /*9800*/  REDG.E.ADD.F32.FTZ.RN.STRONG.GPU desc[UR20][R68.64+0x1c00], R151 ;  /* 0x001c0097440079a6 */ /* 0x0081e4000c12f314 */
.L_x_11024:
[----:B------:R-:W-:Y:S05]  /*9810*/  BSYNC.RECONVERGENT B0 ;  /* 0x0000000000007941 */ /* 0x000fea0003800200 */
.L_x_11023:
[----:B0--3--:R0:W3:Y:S01]  /*9820*/  LDS R151, [R175+0x2d80] ;  /* 0x002d8000af977984 */ /* 0x0090e20000000800 */
[----:B------:R-:W-:Y:S01]  /*9830*/  BSSY.RECONVERGENT B0, `(.L_x_11025) ;  /* 0x0000005000007945 */ /* 0x000fe20003800200 */
[----:B------:R-:W-:Y:S02]  /*9840*/  LEA.HI R173, R173, R110, RZ, 0x1b ;  /* 0x0000006eadad7211 */ /* 0x000fe400078fd8ff */
[----:B------:R-:W-:Y:S01]  /*9850*/  LEA R171, R171, UR11, 0x2 ;  /* 0x0000000babab7c11 */ /* 0x000fe2000f8e10ff */
[----:B------:R-:W-:Y:S06]  /*9860*/  @!P3 BRA `(.L_x_11026) ;  /* 0x000000000004b947 */ /* 0x000fec0003800000 */
[----:B---3--:R4:W-:Y:S02]  /*9870*/  REDG.E.ADD.F32.FTZ.RN.STRONG.GPU desc[UR20][R68.64+0x1d00], R151 ;  /* 0x001d0097440079a6 */ /* 0x0089e4000c12f314 */
.L_x_11026:
[----:B------:R-:W-:Y:S05]  /*9880*/  BSYNC.RECONVERGENT B0 ;  /* 0x0000000000007941 */ /* 0x000fea0003800200 */
.L_x_11025:
[----:B---34-:R3:W4:Y:S01]  /*9890*/  LDS R151, [R171+0x2e80] ;  /* 0x002e8000ab977984 */ /* 0x0187220000000800 */
[----:B------:R-:W-:Y:S01]  /*98a0*/  BSSY.RECONVERGENT B0, `(.L_x_11027) ;  /* 0x0000004000007945 */ /* 0x000fe20003800200 */
[----:B------:R-:W-:-:S03]  /*98b0*/  LEA R173, R173, UR11, 0x2 ;  /* 0x0000000badad7c11 */ /* 0x000fc6000f8e10ff */
[----:B------:R-:W-:Y:S05]  /*98c0*/  @!P4 BRA `(.L_x_11028) ;  /* 0x000000000004c947 */ /* 0x000fea0003800000 */
[----:B----4-:R4:W-:Y:S02]  /*98d0*/  REDG.E.ADD.F32.FTZ.RN.STRONG.GPU desc[UR20][R68.64+0x1e00], R151 ;  /* 0x001e0097440079a6 */ /* 0x0109e4000c12f314 */
.L_x_11028:
[----:B------:R-:W-:Y:S05]  /*98e0*/  BSYNC.RECONVERGENT B0 ;  /* 0x0000000000007941 */ /* 0x000fea0003800200 */
.L_x_11027:
[----:B----4-:R4:W0:Y:S01]  /*98f0*/  LDS R151, [R173+0x2f80] ;  /* 0x002f8000ad977984 */ /* 0x0108220000000800 */
[----:B------:R-:W-:Y:S04]  /*9900*/  BSSY.RECONVERGENT B0, `(.L_x_11029) ;  /* 0x0000003000007945 */ /* 0x000fe80003800200 */
[----:B------:R-:W-:Y:S05]  /*9910*/  @!P5 BRA `(.L_x_11030) ;  /* 0x000000000004d947 */ /* 0x000fea0003800000 */
[----:B0-----:R0:W-:Y:S02]  /*9920*/  REDG.E.ADD.F32.FTZ.RN.STRONG.GPU desc[UR20][R68.64+0x1f00], R151 ;  /* 0x001f0097440079a6 */ /* 0x0011e4000c12f314 */
.L_x_11030:
[----:B------:R-:W-:Y:S05]  /*9930*/  BSYNC.RECONVERGENT B0 ;  /* 0x0000000000007941 */ /* 0x000fea0003800200 */
.L_x_11029:
[----:B------:R-:W-:Y:S01]  /*9940*/  FFMA.FTZ R62, R2, R235, R63 ;  /* 0x000000eb023e7223 */ /* 0x000fe2000001003f */
[----:B------:R-:W-:Y:S01]  /*9950*/  FADD.FTZ R60, R145, R60 ;  /* 0x0000003c913c7221 */ /* 0x000fe20000010000 */
[----:B------:R-:W-:Y:S01]  /*9960*/  FADD.FTZ R61, R154, R61 ;  /* 0x0000003d9a3d7221 */ /* 0x000fe20000010000 */
[----:B------:R-:W-:Y:S01]  /*9970*/  FFMA.FTZ R63, R2, -R237, R238 ;  /* 0x800000ed023f7223 */ /* 0x000fe200000100ee */
[----:B------:R-:W-:Y:S01]  /*9980*/  ISETP.GT.AND P0, PT, R102, 0x1e, PT ;  /* 0x0000001e6600780c */ /* 0x000fe20003f04270 */
[----:B------:R-:W5:Y:S01]  /*9990*/  SHFL.DOWN PT, R145, R62, 0x1, 0x1f ;  /* 0x08201f003e917f89 */ /* 0x000f6200000e0000 */
[-C--:B------:R-:W-:Y:S01]  /*99a0*/  FFMA.FTZ R120, R83, R66.reuse, R120 ;  /* 0x0000004253787223 */ /* 0x080fe20000010078 */
[----:B------:R-:W-:Y:S01]  /*99b0*/  FFMA.FTZ R19, R34, R66, R19 ;  /* 0x0000004222137223 */ /* 0x000fe20000010013 */
[----:B------:R-:W-:Y:S01]  /*99c0*/  FADD.FTZ R50, R65, R50 ;  /* 0x0000003241327221 */ /* 0x000fe20000010000 */
[----:B0-----:R-:W0:Y:S01]  /*99d0*/  SHFL.DOWN PT, R69, R60, 0x1, 0x1f ;  /* 0x08201f003c457f89 */ /* 0x001e2200000e0000 */
[----:B------:R-:W-:Y:S01]  /*99e0*/  FMUL.FTZ R133, R74, R133 ;  /* 0x000000854a857220 */ /* 0x000fe20000410000 */
        /* <DEDUP_REMOVED lines=8> */
[----:B------:R-:W-:Y:S01]  /*9a70*/  FMUL.FTZ R203, R122, R203 ;  /* 0x000000cb7acb7220 */ /* 0x000fe20000410000 */
        /* <DEDUP_REMOVED lines=9> */
[----:B-----5:R-:W-:Y:S01]  /*9b10*/  @!P0 FADD.FTZ R62, R62, R145 ;  /* 0x000000913e3e8221 */ /* 0x020fe20000010000 */
[----:B------:R-:W-:Y:S01]  /*9b20*/  FMUL.FTZ R211, R211, R150 ;  /* 0x00000096d3d37220 */ /* 0x000fe20000410000 */
[----:B------:R-:W-:Y:S01]  /*9b30*/  FMUL.FTZ R196, R165, R196 ;  /* 0x000000c4a5c47220 */ /* 0x000fe20000410000 */
[----:B------:R-:W-:Y:S01]  /*9b40*/  FMUL.FTZ R216, R216, R139 ;  /* 0x0000008bd8d87220 */ /* 0x000fe20000410000 */
[----:B0-----:R-:W-:Y:S01]  /*9b50*/  @!P0 FADD.FTZ R60, R60, R69 ;  /* 0x000000453c3c8221 */ /* 0x001fe20000010000 */
[----:B------:R-:W-:Y:S01]  /*9b60*/  FMUL.FTZ R197, R166, R197 ;  /* 0x000000c5a6c57220 */ /* 0x000fe20000410000 */
[----:B------:R-:W0:Y:S01]  /*9b70*/  SHFL.DOWN PT, R69, R62, 0x2, 0x1f ;  /* 0x08401f003e457f89 */ /* 0x000e2200000e0000 */
[----:B------:R-:W-:Y:S01]  /*9b80*/  FMUL.FTZ R215, R215, R146 ;  /* 0x00000092d7d77220 */ /* 0x000fe20000410000 */
[----:B-1----:R-:W-:Y:S01]  /*9b90*/  @!P0 FADD.FTZ R61, R61, R68 ;  /* 0x000000443d3d8221 */ /* 0x002fe20000010000 */
[----:B------:R-:W-:Y:S01]  /*9ba0*/  FMUL.FTZ R198, R161, R198 ;  /* 0x000000c6a1c67220 */ /* 0x000fe20000410000 */
[----:B------:R-:W1:Y:S01]  /*9bb0*/  SHFL.DOWN PT, R65, R60, 0x2, 0x1f ;  /* 0x08401f003c417f89 */ /* 0x000e6200000e0000 */
[----:B------:R-:W-:Y:S01]  /*9bc0*/  FMUL.FTZ R221, R221, R144 ;  /* 0x00000090dddd7220 */ /* 0x000fe20000410000 */
[----:B--2---:R-:W-:Y:S01]  /*9bd0*/  @!P0 FADD.FTZ R63, R63, R154 ;  /* 0x0000009a3f3f8221 */ /* 0x004fe20000010000 */
[----:B------:R-:W-:Y:S01]  /*9be0*/  ISETP.GT.AND P0, PT, R102, 0x1d, PT ;  /* 0x0000001d6600780c */ /* 0x000fe20003f04270 */
[----:B------:R-:W2:Y:S01]  /*9bf0*/  SHFL.DOWN PT, R66, R61, 0x2, 0x1f ;  /* 0x08401f003d427f89 */ /* 0x000ea200000e0000 */
[----:B------:R-:W-:Y:S01]  /*9c00*/  FMUL.FTZ R199, R162, R199 ;  /* 0x000000c7a2c77220 */ /* 0x000fe20000410000 */
        /* <DEDUP_REMOVED lines=39> */
[----:B------:R-:W-:Y:S01]  /*9e80*/  BSSY.RECONVERGENT B0, `(.L_x_11031) ;  /* 0x0000036000007945 */ /* 0x000fe20003800200 */
[----:B------:R-:W-:Y:S01]  /*9e90*/  FADD.FTZ R51, R120, R51 ;  /* 0x0000003378337221 */ /* 0x000fe20000010000 */
[----:B------:R-:W-:Y:S01]  /*9ea0*/  FFMA.FTZ R20, R37, R147, R20 ;  /* 0x0000009325147223 */ /* 0x000fe20000010014 */
[----:B------:R-:W-:Y:S01]  /*9eb0*/  FADD.FTZ R52, R149, R52 ;  /* 0x0000003495347221 */ /* 0x000fe20000010000 */
[----:B0-----:R-:W-:Y:S01]  /*9ec0*/  @!P0 FADD.FTZ R62, R62, R69 ;  /* 0x000000453e3e8221 */ /* 0x001fe20000010000 */
[----:B------:R-:W-:Y:S01]  /*9ed0*/  FFMA.FTZ R21, R36, R194, R21 ;  /* 0x000000c224157223 */ /* 0x000fe20000010015 */
[----:B------:R-:W-:Y:S01]  /*9ee0*/  FFMA.FTZ R22, R39, R195, R22 ;  /* 0x000000c327167223 */ /* 0x000fe20000010016 */
[----:B------:R-:W-:Y:S01]  /*9ef0*/  FADD.FTZ R53, R212, R53 ;  /* 0x00000035d4357221 */ /* 0x000fe20000010000 */
[----:B-1----:R-:W-:Y:S01]  /*9f00*/  @!P0 FADD.FTZ R60, R60, R65 ;  /* 0x000000413c3c8221 */ /* 0x002fe20000010000 */
[----:B------:R-:W0:Y:S01]  /*9f10*/  SHFL.DOWN PT, R73, R62, 0x8, 0x1f ;  /* 0x09001f003e497f89 */ /* 0x000e2200000e0000 */
[----:B------:R-:W-:Y:S01]  /*9f20*/  FFMA.FTZ R65, R93, R202, R230 ;  /* 0x000000ca5d417223 */ /* 0x000fe200000100e6 */
[----:B------:R-:W-:Y:S01]  /*9f30*/  FADD.FTZ R54, R141, R54 ;  /* 0x000000368d367221 */ /* 0x000fe20000010000 */
[----:B--2---:R-:W-:Y:S01]  /*9f40*/  @!P0 FADD.FTZ R61, R61, R66 ;  /* 0x000000423d3d8221 */ /* 0x004fe20000010000 */
[----:B------:R-:W1:Y:S01]  /*9f50*/  SHFL.DOWN PT, R69, R60, 0x8, 0x1f ;  /* 0x09001f003c457f89 */ /* 0x000e6200000e0000 */
[----:B------:R-:W-:Y:S01]  /*9f60*/  FFMA.FTZ R66, R92, R201, R223 ;  /* 0x000000c95c427223 */ /* 0x000fe200000100df */
[----:B------:R-:W-:Y:S01]  /*9f70*/  FADD.FTZ R80, R65, R80 ;  /* 0x0000005041507221 */ /* 0x000fe20000010000 */
[----:B-----5:R-:W-:Y:S01]  /*9f80*/  @!P0 FADD.FTZ R63, R63, R68 ;  /* 0x000000443f3f8221 */ /* 0x020fe20000010000 */
[----:B------:R-:W-:Y:S01]  /*9f90*/  ISETP.GT.AND P0, PT, R102, 0x17, PT ;  /* 0x000000176600780c */ /* 0x000fe20003f04270 */
[----:B------:R-:W2:Y:S01]  /*9fa0*/  SHFL.DOWN PT, R68, R61, 0x8, 0x1f ;  /* 0x09001f003d447f89 */ /* 0x000ea200000e0000 */
[----:B------:R-:W-:Y:S01]  /*9fb0*/  FADD.FTZ R81, R66, R81 ;  /* 0x0000005142517221 */ /* 0x000fe20000010000 */
[----:B------:R-:W-:Y:S01]  /*9fc0*/  FFMA.FTZ R66, R94, R203, R231 ;  /* 0x000000cb5e427223 */ /* 0x000fe200000100e7 */
[----:B------:R-:W-:Y:S01]  /*9fd0*/  FFMA.FTZ R23, R38, R196, R23 ;  /* 0x000000c426177223 */ /* 0x000fe20000010017 */
[----:B------:R-:W5:Y:S01]  /*9fe0*/  SHFL.DOWN PT, R74, R63, 0x8, 0x1f ;  /* 0x09001f003f4a7f89 */ /* 0x000f6200000e0000 */
[----:B------:R-:W-:Y:S01]  /*9ff0*/  FADD.FTZ R55, R148, R55 ;  /* 0x0000003794377221 */ /* 0x000fe20000010000 */
        /* <DEDUP_REMOVED lines=9> */
[----:B0-----:R-:W-:Y:S01]  /*a090*/  @!P0 FADD.FTZ R62, R62, R73 ;  /* 0x000000493e3e8221 */ /* 0x001fe20000010000 */
[----:B------:R-:W-:Y:S01]  /*a0a0*/  FADD.FTZ R59, R224, R59 ;  /* 0x0000003be03b7221 */ /* 0x000fe20000010000 */
[----:B------:R-:W-:Y:S01]  /*a0b0*/  FFMA.FTZ R29, R44, R202, R29 ;  /* 0x000000ca2c1d7223 */ /* 0x000fe2000001001d */
[----:B------:R-:W-:Y:S01]  /*a0c0*/  FFMA.FTZ R30, R47, R203, R30 ;  /* 0x000000cb2f1e7223 */ /* 0x000fe2000001001e */
[----:B-1----:R-:W-:Y:S01]  /*a0d0*/  @!P0 FADD.FTZ R60, R60, R69 ;  /* 0x000000453c3c8221 */ /* 0x002fe20000010000 */
[----:B------:R0:W1:Y:S01]  /*a0e0*/  SHFL.DOWN PT, R65, R62, 0x10, 0x1f ;  /* 0x0a001f003e417f89 */ /* 0x00006200000e0000 */
[----:B------:R-:W-:Y:S01]  /*a0f0*/  FFMA.FTZ R204, R113, R188, R204 ;  /* 0x000000bc71cc7223 */ /* 0x000fe200000100cc */
[----:B--2---:R-:W-:-:S02]  /*a100*/  @!P0 FADD.FTZ R61, R61, R68 ;  /* 0x000000443d3d8221 */ /* 0x004fc40000010000 */
[----:B------:R0:W2:Y:S01]  /*a110*/  SHFL.DOWN PT, R3, R60, 0x10, 0x1f ;  /* 0x0a001f003c037f89 */ /* 0x0000a200000e0000 */
[----:B-----5:R-:W-:-:S03]  /*a120*/  @!P0 FADD.FTZ R63, R63, R74 ;  /* 0x0000004a3f3f8221 */ /* 0x020fc60000010000 */
[----:B------:R0:W0:Y:S04]  /*a130*/  SHFL.DOWN PT, R66, R61, 0x10, 0x1f ;  /* 0x0a001f003d427f89 */ /* 0x00002800000e0000 */
[----:B------:R0:W0:Y:S01]  /*a140*/  SHFL.DOWN PT, R68, R63, 0x10, 0x1f ;  /* 0x0a001f003f447f89 */ /* 0x00002200000e0000 */
[----:B------:R-:W-:Y:S05]  /*a150*/  @P2 BRA `(.L_x_11032) ;  /* 0x0000000000202947 */ /* 0x000fea0003800000 */
[----:B------:R-:W-:Y:S01]  /*a160*/  ISETP.NE.AND P0, PT, R102, RZ, PT ;  /* 0x000000ff6600720c */ /* 0x000fe20003f05270 */
[----:B0-2---:R-:W-:Y:S01]  /*a170*/  FADD.FTZ R60, R60, R3 ;  /* 0x000000033c3c7221 */ /* 0x005fe20000010000 */
[----:B------:R-:W-:Y:S01]  /*a180*/  FADD.FTZ R61, R61, R66 ;  /* 0x000000423d3d7221 */ /* 0x000fe20000010000 */
[----:B-1----:R-:W-:Y:S01]  /*a190*/  FADD.FTZ R62, R62, R65 ;  /* 0x000000413e3e7221 */ /* 0x002fe20000010000 */
[----:B------:R-:W-:-:S09]  /*a1a0*/  FADD.FTZ R63, R63, R68 ;  /* 0x000000443f3f7221 */ /* 0x000fd20000010000 */
[----:B------:R-:W-:-:S04]  /*a1b0*/  @!P0 SHF.R.U32.HI R3, RZ, 0x1, R110 ;  /* 0x00000001ff038819 */ /* 0x000fc8000001166e */
[----:B------:R-:W-:-:S05]  /*a1c0*/  @!P0 LOP3.LUT R3, R3, 0x1f0, RZ, 0xc0, !PT ;  /* 0x000001f003038812 */ /* 0x000fca00078ec0ff */
[----:B------:R0:W-:Y:S02]  /*a1d0*/  @!P0 STS.128 [R3+UR11+0x3190], R60 ;  /* 0x0031903c03008988 */ /* 0x0001e40008000c0b */
.L_x_11032:
[----:B------:R-:W-:Y:S05]  /*a1e0*/  BSYNC.RECONVERGENT B0 ;  /* 0x0000000000007941 */ /* 0x000fea0003800200 */
.L_x_11031:
        /* <DEDUP_REMOVED lines=10> */
[-C--:B------:R-:W-:Y:S01]  /*a290*/  FFMA.FTZ R64, R96, R205.reuse, R229 ;  /* 0x000000cd60407223 */ /* 0x080fe200000100e5 */
[----:B------:R-:W-:Y:S01]  /*a2a0*/  BAR.SYNC.DEFER_BLOCKING 0x0 ;  /* 0x0000000000007b1d */ /* 0x000fe20000010000 */
[----:B0-2---:R-:W-:Y:S01]  /*a2b0*/  FFMA.FTZ R3, R97, R114, R130 ;  /* 0x0000007261037223 */ /* 0x005fe20000010082 */
        /* <DEDUP_REMOVED lines=8> */
[----:B------:R-:W-:Y:S01]  /*a340*/  ISETP.NE.AND P0, PT, R105, UR40, PT ;  /* 0x0000002869007c0c */ /* 0x000fe2000bf05270 */
[----:B------:R-:W-:Y:S02]  /*a350*/  ULEA UR12, UR6, UR11, 0x3 ;  /* 0x0000000b060c7291 */ /* 0x000fe4000f8e18ff */
[----:B------:R-:W0:Y:S10]  /*a360*/  LDS.128 R64, [UR11+0x31a0] ;  /* 0x0031a00bff407984 */ /* 0x000e340008000c00 */
        /* <DEDUP_REMOVED lines=12> */
.L_x_11034:
[----:B------:R-:W-:Y:S05]  /*a430*/  BSYNC.RECONVERGENT B0 ;  /* 0x0000000000007941 */ /* 0x000fea0003800200 */
.L_x_11033:
[----:B------:R-:W-:-:S04]  /*a440*/  UIADD3 UR6, UPT, UPT, UR6, 0x1, URZ ;  /* 0x0000000106067890 */ /* 0x000fc8000fffe0ff */
[----:B------:R-:W-:-:S09]  /*a450*/  UISETP.GE.AND UP0, UPT, UR6, UR41, UPT ;  /* 0x000000290600728c */ /* 0x000fd2000bf06270 */
[----:B------:R-:W-:Y:S05]  /*a460*/  BRA.U !UP0, `(.L_x_11035) ;  /* 0xffffff8508147547 */ /* 0x000fea000b83ffff */
.L_x_10936:
[----:B------:R-:W-:Y:S01]  /*a470*/  BAR.SYNC.DEFER_BLOCKING 0x0 ;  /* 0x0000000000007b1d */ /* 0x000fe20000010000 */
[----:B------:R-:W-:Y:S01]  /*a480*/  F2FP.F16.F32.PACK_AB R19, R18, R19 ;  /* 0x000000131213723e */ /* 0x000fe200000000ff */
[----:B-1----:R-:W-:Y:S01]  /*a490*/  HFMA2 R5, -RZ, RZ, 0, 0 ;  /* 0x00000000ff057431 */ /* 0x002fe200000001ff */
[----:B------:R-:W-:Y:S01]  /*a4a0*/  F2FP.F16.F32.PACK_AB R15, R26, R27 ;  /* 0x0000001b1a0f723e */ /* 0x000fe200000000ff */
[----:B------:R-:W-:Y:S01]  /*a4b0*/  FADD.FTZ R0, R107, R76 ;  /* 0x0000004c6b007221 */ /* 0x000fe20000010000 */
[----:B------:R-:W-:-:S03]  /*a4c0*/  F2FP.F16.F32.PACK_AB R14, R28, R29 ;  /* 0x0000001d1c0e723e */ /* 0x000fc600000000ff */
[----:B------:R-:W1:Y:S01]  /*a4d0*/  S2UR UR6, SR_CTAID.X ;  /* 0x00000000000679c3 */ /* 0x000e620000002500 */
[----:B------:R-:W-:Y:S01]  /*a4e0*/  F2FP.F16.F32.PACK_AB R13, R30, R31 ;  /* 0x0000001f1e0d723e */ /* 0x000fe200000000ff */
[----:B------:R-:W2:Y:S01]  /*a4f0*/  S2R R9, SR_TID.X ;  /* 0x0000000000097919 */ /* 0x000ea20000002100 */
[----:B------:R-:W-:Y:S01]  /*a500*/  F2FP.F16.F32.PACK_AB R12, R32, R33 ;  /* 0x00000021200c723e */ /* 0x000fe200000000ff */
[----:B------:R-:W5:Y:S01]  /*a510*/  LDCU.64 UR12, c[0x0][0x500] ;  /* 0x0000a000ff0c77ac */ /* 0x000f620008000a00 */
[----:B------:R-:W-:Y:S02]  /*a520*/  F2FP.F16.F32.PACK_AB R18, R20, R21 ;  /* 0x000000151412723e */ /* 0x000fe400000000ff */
[----:B------:R-:W-:Y:S01]  /*a530*/  F2FP.F16.F32.PACK_AB R17, R22, R23 ;  /* 0x000000171611723e */ /* 0x000fe200000000ff */
[----:B------:R-:W1:Y:S01]  /*a540*/  LDC.64 R6, c[0x0][0x4f8] ;  /* 0x00013e00ff067b82 */ /* 0x000e620000000a00 */
[----:B------:R-:W-:Y:S01]  /*a550*/  F2FP.F16.F32.PACK_AB R16, R24, R25 ;  /* 0x000000191810723e */ /* 0x000fe200000000ff */
[----:B------:R-:W-:Y:S01]  /*a560*/  UIADD3 UR39, UP0, UPT, UR39, -0x1000, URZ ;  /* 0xfffff00027277890 */ /* 0x000fe2000ff1e0ff */
[----:B------:R-:W-:Y:S01]  /*a570*/  IADD3 R8, PT, PT, R105, -0x1, RZ ;  /* 0xffffffff69087810 */ /* 0x000fe20007ffe0ff */
[----:B------:R-:W-:-:S02]  /*a580*/  UIADD3 UR36, UP1, UPT, UR36, -0x800, URZ ;  /* 0xfffff80024247890 */ /* 0x000fc4000ff3e0ff */
[----:B------:R-:W-:Y:S01]  /*a590*/  UIADD3 UR34, UP2, UPT, UR34, -0x800, URZ ;  /* 0xfffff80022227890 */ /* 0x000fe2000ff5e0ff */
[----:B------:R-:W-:Y:S01]  /*a5a0*/  SHF.L.U32 R4, R8, 0xa, RZ ;  /* 0x0000000a08047819 */ /* 0x000fe200000006ff */
[----:B------:R-:W0:Y:S01]  /*a5b0*/  LDC.64 R10, c[0x0][0x550] ;  /* 0x00015400ff0a7b82 */ /* 0x000e220000000a00 */
[----:B------:R-:W-:Y:S01]  /*a5c0*/  UIADD3 UR9, UP3, UPT, UR9, -0x800, URZ ;  /* 0xfffff80009097890 */ /* 0x000fe2000ff7e0ff */
[----:B------:R3:W-:Y:S01]  /*a5d0*/  STS.128 [R100], R12 ;  /* 0x0000000c64007388 */ /* 0x0007e20000000c00 */
[----:B------:R-:W-:Y:S02]  /*a5e0*/  UIADD3.X UR38, UPT, UPT, UR38, -0x1, URZ, UP0, !UPT ;  /* 0xffffffff26267890 */ /* 0x000fe400087fe4ff */
[----:B------:R-:W-:Y:S01]  /*a5f0*/  UIADD3.X UR37, UPT, UPT, UR37, -0x1, URZ, UP1, !UPT ;  /* 0xffffffff25257890 */ /* 0x000fe20008ffe4ff */
[----:B------:R4:W-:Y:S01]  /*a600*/  STS.128 [R100+0x10], R16 ;  /* 0x0000101064007388 */ /* 0x0009e20000000c00 */
[----:B------:R-:W-:-:S03]  /*a610*/  NOP ;  /* 0x0000000000007918 */ /* 0x000fc60000000000 */
[----:B------:R-:W4:Y:S01]  /*a620*/  LDS.128 R20, [R101] ;  /* 0x0000000065147984 */ /* 0x000f220000000c00 */
[----:B------:R-:W4:Y:S01]  /*a630*/  LDC.64 R36, c[0x0][0x518] ;  /* 0x00014600ff247b82 */ /* 0x000f220000000a00 */
[----:B------:R-:W-:Y:S01]  /*a640*/  UIADD3.X UR35, UPT, UPT, UR35, -0x1, URZ, UP2, !UPT ;  /* 0xffffffff23237890 */ /* 0x000fe200097fe4ff */
[----:B-1----:R-:W-:Y:S01]  /*a650*/  IMAD.WIDE.U32 R2, R6, UR6, R4 ;  /* 0x0000000606027c25 */ /* 0x002fe2000f8e0004 */
[----:B------:R-:W1:Y:S01]  /*a660*/  LDS.128 R24, [R101+0x200] ;  /* 0x0002000065187984 */ /* 0x000e620000000c00 */
[----:B--2---:R-:W-:Y:S01]  /*a670*/  SHF.L.U32 R9, R9, 0x1, RZ ;  /* 0x0000000109097819 */ /* 0x004fe200000006ff */
[----:B------:R-:W-:Y:S01]  /*a680*/  UIADD3.X UR10, UPT, UPT, UR10, -0x1, URZ, UP3, !UPT ;  /* 0xffffffff0a0a7890 */ /* 0x000fe20009ffe4ff */
[----:B------:R-:W-:Y:S02]  /*a690*/  IMAD R3, R7, UR6, R3 ;  /* 0x0000000607037c24 */ /* 0x000fe4000f8e0203 */
[----:B------:R-:W-:Y:S01]  /*a6a0*/  FADD.FTZ R7, R0, R77 ;  /* 0x0000004d00077221 */ /* 0x000fe20000010000 */
[----:B------:R-:W-:Y:S01]  /*a6b0*/  LOP3.LUT R9, R9, 0x7c0, RZ, 0xc0, !PT ;  /* 0x000007c009097812 */ /* 0x000fe200078ec0ff */
[----:B-----5:R-:W-:-:S04]  /*a6c0*/  IMAD.WIDE.U32 R2, R109, UR12, R2 ;  /* 0x0000000c6d027c25 */ /* 0x020fc8000f8e0002 */
[----:B------:R-:W-:Y:S01]  /*a6d0*/  FADD.FTZ R0, R7, R78 ;  /* 0x0000004e07007221 */ /* 0x000fe20000010000 */
[----:B---3--:R-:W-:Y:S01]  /*a6e0*/  F2FP.F16.F32.PACK_AB R13, R79, R78 ;  /* 0x0000004e4f0d723e */ /* 0x008fe200000000ff */
[----:B------:R-:W-:Y:S01]  /*a6f0*/  IMAD R3, R109, UR13, R3 ;  /* 0x0000000d6d037c24 */ /* 0x000fe2000f8e0203 */
[C---:B0-----:R-:W-:Y:S01]  /*a700*/  LEA R6, P0, R2.reuse, R10, 0x1 ;  /* 0x0000000a02067211 */ /* 0x041fe200078008ff */
[----:B------:R-:W0:Y:S01]  /*a710*/  LDCU.64 UR12, c[0x0][0x520] ;  /* 0x0000a400ff0c77ac */ /* 0x000e220008000a00 */
[----:B------:R-:W-:Y:S02]  /*a720*/  F2FP.F16.F32.PACK_AB R12, R77, R76 ;  /* 0x0000004c4d0c723e */ /* 0x000fe400000000ff */
[----:B------:R-:W-:Y:S01]  /*a730*/  LEA.HI.X R7, R2, R11, R3, 0x1, P0 ;  /* 0x0000000b02077211 */ /* 0x000fe200000f0c03 */
[----:B------:R-:W-:Y:S01]  /*a740*/  FADD.FTZ R11, R0, R79 ;  /* 0x0000004f000b7221 */ /* 0x000fe20000010000 */
[----:B------:R-:W-:Y:S02]  /*a750*/  LOP3.LUT R0, R9, 0x1f, R106, 0xf8, !PT ;  /* 0x0000001f09007812 */ /* 0x000fe400078ef86a */
[----:B------:R-:W-:Y:S01]  /*a760*/  F2FP.F16.F32.PACK_AB R15, R58, R59 ;  /* 0x0000003b3a0f723e */ /* 0x000fe200000000ff */
[----:B----4-:R-:W-:Y:S01]  /*a770*/  IMAD.WIDE.U32 R4, R36, UR6, R4 ;  /* 0x0000000624047c25 */ /* 0x010fe2000f8e0004 */
[----:B------:R-:W-:-:S03]  /*a780*/  F2FP.F16.F32.PACK_AB R14, R81, R80 ;  /* 0x00000050510e723e */ /* 0x000fc600000000ff */
[----:B------:R-:W-:Y:S01]  /*a790*/  FADD.FTZ R80, R11, R80 ;  /* 0x000000500b507221 */ /* 0x000fe20000010000 */
[----:B------:R-:W-:Y:S01]  /*a7a0*/  F2FP.F16.F32.PACK_AB R19, R50, R51 ;  /* 0x000000333213723e */ /* 0x000fe200000000ff */
[----:B------:R-:W-:Y:S01]  /*a7b0*/  IMAD.WIDE.U32 R2, R0, 0x10, R6 ;  /* 0x0000001000027825 */ /* 0x000fe200078e0006 */
[----:B------:R-:W-:Y:S01]  /*a7c0*/  F2FP.F16.F32.PACK_AB R18, R52, R53 ;  /* 0x000000353412723e */ /* 0x000fe200000000ff */
[----:B------:R-:W2:Y:S01]  /*a7d0*/  LDC.64 R6, c[0x0][0x560] ;  /* 0x00015800ff067b82 */ /* 0x000ea20000000a00 */
[----:B------:R-:W-:Y:S01]  /*a7e0*/  F2FP.F16.F32.PACK_AB R17, R54, R55 ;  /* 0x000000373611723e */ /* 0x000fe200000000ff */
[----:B------:R-:W-:Y:S01]  /*a7f0*/  IMAD R5, R37, UR6, R5 ;  /* 0x0000000625057c24 */ /* 0x000fe2000f8e0205 */
[----:B------:R-:W-:Y:S01]  /*a800*/  F2FP.F16.F32.PACK_AB R16, R56, R57 ;  /* 0x000000393810723e */ /* 0x000fe200000000ff */
[----:B------:R-:W-:-:S04]  /*a810*/  FADD.FTZ R80, R80, R81 ;  /* 0x0000005150507221 */ /* 0x000fc80000010000 */
[----:B------:R-:W-:Y:S01]  /*a820*/  FADD.FTZ R59, R80, R59 ;  /* 0x0000003b503b7221 */ /* 0x000fe20000010000 */
[----:B------:R-:W-:Y:S03]  /*a830*/  STG.E.128 desc[UR20][R2.64], R20 ;  /* 0x0000001402007986 */ /* 0x000fe6000c101d14 */
[----:B------:R-:W-:Y:S01]  /*a840*/  FADD.FTZ R58, R59, R58 ;  /* 0x0000003a3b3a7221 */ /* 0x000fe20000010000 */
[----:B-1----:R0:W-:Y:S03]  /*a850*/  STG.E.128 desc[UR20][R2.64+0x200], R24 ;  /* 0x0002001802007986 */ /* 0x0021e6000c101d14 */
[----:B------:R-:W-:Y:S01]  /*a860*/  FADD.FTZ R57, R58, R57 ;  /* 0x000000393a397221 */ /* 0x000fe20000010000 */
[----:B------:R-:W-:Y:S03]  /*a870*/  BAR.SYNC.DEFER_BLOCKING 0x0 ;  /* 0x0000000000007b1d */ /* 0x000fe60000010000 */
[----:B------:R-:W-:-:S04]  /*a880*/  FADD.FTZ R56, R57, R56 ;  /* 0x0000003839387221 */ /* 0x000fc80000010000 */
[----:B------:R-:W-:-:S04]  /*a890*/  FADD.FTZ R55, R56, R55 ;  /* 0x0000003738377221 */ /* 0x000fc80000010000 */
[----:B------:R-:W-:Y:S01]  /*a8a0*/  FADD.FTZ R54, R55, R54 ;  /* 0x0000003637367221 */ /* 0x000fe20000010000 */
[----:B0-----:R-:W-:-:S04]  /*a8b0*/  IMAD.WIDE.U32 R2, R109, UR12, R4 ;  /* 0x0000000c6d027c25 */ /* 0x001fc8000f8e0004 */
[----:B------:R-:W-:Y:S01]  /*a8c0*/  FADD.FTZ R53, R54, R53 ;  /* 0x0000003536357221 */ /* 0x000fe20000010000 */
[----:B------:R-:W-:Y:S01]  /*a8d0*/  IMAD R3, R109, UR13, R3 ;  /* 0x0000000d6d037c24 */ /* 0x000fe2000f8e0203 */
[C---:B--2---:R-:W-:Y:S02]  /*a8e0*/  LEA R4, P0, R2.reuse, R6, 0x1 ;  /* 0x0000000602047211 */ /* 0x044fe400078008ff */
[----:B------:R-:W-:Y:S02]  /*a8f0*/  FADD.FTZ R52, R53, R52 ;  /* 0x0000003435347221 */ /* 0x000fe40000010000 */
[----:B------:R-:W-:Y:S01]  /*a900*/  LEA.HI.X R5, R2, R7, R3, 0x1, P0 ;  /* 0x0000000702057211 */ /* 0x000fe200000f0c03 */
[----:B------:R-:W-:Y:S01]  /*a910*/  STS.128 [R100], R12 ;  /* 0x0000000c64007388 */ /* 0x000fe20000000c00 */
[----:B------:R-:W-:Y:S01]  /*a920*/  ISETP.GT.AND P0, PT, R105, 0x1, PT ;  /* 0x000000016900780c */ /* 0x000fe20003f04270 */
[----:B------:R-:W-:Y:S01]  /*a930*/  FADD.FTZ R51, R52, R51 ;  /* 0x0000003334337221 */ /* 0x000fe20000010000 */
[----:B------:R-:W-:Y:S01]  /*a940*/  MOV R105, R8 ;  /* 0x0000000800697202 */ /* 0x000fe20000000f00 */
[----:B------:R-:W-:Y:S01]  /*a950*/  STS.128 [R100+0x10], R16 ;  /* 0x0000101064007388 */ /* 0x000fe20000000c00 */
[----:B------:R-:W-:-:S03]  /*a960*/  NOP ;  /* 0x0000000000007918 */ /* 0x000fc60000000000 */
[----:B------:R-:W0:Y:S01]  /*a970*/  LDS.128 R28, [R101] ;  /* 0x00000000651c7984 */ /* 0x000e220000000c00 */
[----:B------:R-:W-:-:S04]  /*a980*/  IMAD.WIDE.U32 R2, R0, 0x10, R4 ;  /* 0x0000001000027825 */ /* 0x000fc800078e0004 */
[----:B------:R-:W-:Y:S01]  /*a990*/  FADD.FTZ R107, R51, R50 ;  /* 0x00000032336b7221 */ /* 0x000fe20000010000 */
[----:B------:R-:W1:Y:S04]  /*a9a0*/  LDS.128 R32, [R101+0x200] ;  /* 0x0002000065207984 */ /* 0x000e680000000c00 */
[----:B0-----:R0:W-:Y:S04]  /*a9b0*/  STG.E.128 desc[UR20][R2.64], R28 ;  /* 0x0000001c02007986 */ /* 0x0011e8000c101d14 */
[----:B-1----:R0:W-:Y:S01]  /*a9c0*/  STG.E.128 desc[UR20][R2.64+0x200], R32 ;  /* 0x0002002002007986 */ /* 0x0021e2000c101d14 */
[----:B------:R-:W-:Y:S05]  /*a9d0*/  @P0 BRA `(.L_x_11036) ;  /* 0xffffff5c00fc0947 */ /* 0x000fea000383ffff */
.L_x_10934:
        /* <DEDUP_REMOVED lines=39> */
[----:B0-----:R-:W0:Y:S02]  /*ac50*/  LDS R0, [UR4+0x3188] ;  /* 0x00318804ff007984 */ /* 0x001e240008000800 */
[----:B0-----:R-:W-:-:S05]  /*ac60*/  FADD.FTZ R7, R7, R0 ;  /* 0x0000000007077221 */ /* 0x001fca0000010000 */
[----:B------:R1:W-:Y:S02]  /*ac70*/  REDG.E.ADD.F32.FTZ.RN.STRONG.GPU desc[UR20][R2.64], R7 ;  /* 0x00000007020079a6 */ /* 0x0003e4000c12f314 */
.L_x_11038:
[----:B------:R-:W-:Y:S05]  /*ac80*/  BSYNC.RECONVERGENT B0 ;  /* 0x0000000000007941 */ /* 0x000fea0003800200 */
.L_x_11037:
        /* <DEDUP_REMOVED lines=34> */
.L_x_11040:
[----:B------:R-:W-:Y:S05]  /*aeb0*/  BSYNC.RECONVERGENT B0 ;  /* 0x0000000000007941 */ /* 0x000fea0003800200 */
.L_x_11039:
[----:B------:R-:W-:Y:S05]  /*aec0*/  @P2 EXIT ;  /* 0x000000000000294d */ /* 0x000fea0003800000 */
[----:B------:R-:W2:Y:S01]  /*aed0*/  S2UR UR8, SR_CTAID.Y ;  /* 0x00000000000879c3 */ /* 0x000ea20000002600 */
[----:B------:R-:W0:Y:S01]  /*aee0*/  LDCU.64 UR12, c[0x0][0x4e8] ;  /* 0x00009d00ff0c77ac */ /* 0x000e220008000a00 */
[----:B------:R-:W-:Y:S01]  /*aef0*/  BSSY.RECONVERGENT B0, `(.L_x_11041) ;  /* 0x0000029000007945 */ /* 0x000fe20003800200 */
[----:B------:R-:W-:Y:S01]  /*af00*/  MOV R13, R12 ;  /* 0x0000000c000d7202 */ /* 0x000fe20000000f00 */
[----:B------:R-:W2:Y:S04]  /*af10*/  LDCU.64 UR6, c[0x0][0x4a8] ;  /* 0x00009500ff0677ac */ /* 0x000ea80008000a00 */
[----:B------:R-:W3:Y:S01]  /*af20*/  S2UR UR9, SR_CgaCtaId ;  /* 0x00000000000979c3 */ /* 0x000ee20000008800 */
[----:B------:R-:W4:Y:S01]  /*af30*/  LDCU UR10, c[0x0][0x360] ;  /* 0x00006c00ff0a77ac */ /* 0x000f220008000800 */
[----:B------:R-:W3:Y:S06]  /*af40*/  LDCU.64 UR14, c[0x0][0x530] ;  /* 0x0000a600ff0e77ac */ /* 0x000eec0008000a00 */
[----:B------:R-:W4:Y:S01]  /*af50*/  LDC.64 R18, c[0x0][0x4b0] ;  /* 0x00012c00ff127b82 */ /* 0x000f220000000a00 */
[----:B------:R-:W4:Y:S01]  /*af60*/  LDCU.64 UR16, c[0x0][0x4f0] ;  /* 0x00009e00ff1077ac */ /* 0x000f220008000a00 */
[C---:B01----:R-:W-:Y:S01]  /*af70*/  IMAD.WIDE.U32 R6, R109.reuse, UR12, RZ ;  /* 0x0000000c6d067c25 */ /* 0x043fe2000f8e00ff */
[----:B------:R-:W0:Y:S03]  /*af80*/  LDCU.64 UR18, c[0x0][0x540] ;  /* 0x0000a800ff1277ac */ /* 0x000e260008000a00 */
[----:B------:R-:W-:Y:S01]  /*af90*/  IMAD R109, R109, UR13, R7 ;  /* 0x0000000d6d6d7c24 */ /* 0x000fe2000f8e0207 */
[----:B--2---:R-:W-:-:S03]  /*afa0*/  UIMAD.WIDE.U32 UR4, UR8, UR6, URZ ;  /* 0x00000006080472a5 */ /* 0x004fc6000f8e00ff */
[----:B------:R-:W-:Y:S01]  /*afb0*/  UMOV UR6, 0x400 ;  /* 0x0000040000067882 */ /* 0x000fe20000000000 */
[----:B------:R-:W-:Y:S02]  /*afc0*/  UIMAD UR7, UR8, UR7, UR5 ;  /* 0x00000007080772a4 */ /* 0x000fe4000f8e0205 */
[----:B---3--:R-:W-:-:S12]  /*afd0*/  ULEA UR9, UR9, UR6, 0x18 ;  /* 0x0000000609097291 */ /* 0x008fd8000f8ec0ff */
.L_x_11042:
[C---:B------:R-:W-:Y:S01]  /*afe0*/  LEA R0, R13.reuse, UR9, 0x3 ;  /* 0x000000090d007c11 */ /* 0x040fe2000f8e18ff */
[----:B------:R-:W-:Y:S01]  /*aff0*/  UMOV UR6, UR4 ;  /* 0x0000000400067c82 */ /* 0x000fe20008000000 */
[----:B-1----:R-:W-:Y:S01]  /*b000*/  SHF.R.S32.HI R5, RZ, 0x1f, R13 ;  /* 0x0000001fff057819 */ /* 0x002fe2000001140d */
[----:B----4-:R-:W-:Y:S01]  /*b010*/  IMAD.WIDE.U32 R8, R13, R18, UR6 ;  /* 0x000000060d087e25 */ /* 0x010fe2000f8e0012 */
[----:B------:R-:W-:Y:S01]  /*b020*/  MOV R2, R6 ;  /* 0x0000000600027202 */ /* 0x000fe20000000f00 */
[----:B------:R-:W1:Y:S01]  /*b030*/  LDS.64 R14, [R0+0x5be0] ;  /* 0x005be000000e7984 */ /* 0x000e620000000a00 */
[----:B------:R-:W-:Y:S01]  /*b040*/  MOV R3, R109 ;  /* 0x0000006d00037202 */ /* 0x000fe20000000f00 */
[C---:B------:R-:W-:Y:S02]  /*b050*/  IMAD R4, R5.reuse, R18, RZ ;  /* 0x0000001205047224 */ /* 0x040fe400078e02ff */
[----:B------:R-:W2:Y:S01]  /*b060*/  LDS.64 R16, [R0+0x63e0] ;  /* 0x0063e00000107984 */ /* 0x000ea20000000a00 */
[----:B------:R-:W-:-:S02]  /*b070*/  IMAD R12, R5, UR16, RZ ;  /* 0x00000010050c7c24 */ /* 0x000fc4000f8e02ff */
[----:B------:R-:W-:Y:S01]  /*b080*/  IMAD.WIDE.U32 R10, R13, UR16, R2 ;  /* 0x000000100d0a7c25 */ /* 0x000fe2000f8e0002 */
[----:B------:R-:W-:-:S03]  /*b090*/  LEA R2, P0, R8, UR14, 0x3 ;  /* 0x0000000e08027c11 */ /* 0x000fc6000f8018ff */
[C---:B------:R-:W-:Y:S01]  /*b0a0*/  IMAD R3, R13.reuse, R19, R4 ;  /* 0x000000130d037224 */ /* 0x040fe200078e0204 */
[----:B0-----:R-:W-:Y:S01]  /*b0b0*/  LEA R4, P1, R10, UR18, 0x3 ;  /* 0x000000120a047c11 */ /* 0x001fe2000f8218ff */
[C---:B------:R-:W-:Y:S01]  /*b0c0*/  IMAD R5, R13.reuse, UR17, R12 ;  /* 0x000000110d057c24 */ /* 0x040fe2000f8e020c */
[----:B------:R-:W-:Y:S02]  /*b0d0*/  IADD3 R13, PT, PT, R13, UR10, RZ ;  /* 0x0000000a0d0d7c10 */ /* 0x000fe4000fffe0ff */
[----:B------:R-:W-:Y:S02]  /*b0e0*/  IADD3 R3, PT, PT, R9, R3, RZ ;  /* 0x0000000309037210 */ /* 0x000fe40007ffe0ff */
[----:B------:R-:W-:Y:S02]  /*b0f0*/  IADD3 R5, PT, PT, R11, R5, RZ ;  /* 0x000000050b057210 */ /* 0x000fe40007ffe0ff */
[----:B------:R-:W-:Y:S02]  /*b100*/  LEA.HI.X R3, R8, UR15, R3, 0x3, P0 ;  /* 0x0000000f08037c11 */ /* 0x000fe400080f1c03 */
[----:B------:R-:W-:-:S02]  /*b110*/  ISETP.GE.AND P0, PT, R13, UR11, PT ;  /* 0x0000000b0d007c0c */ /* 0x000fc4000bf06270 */
[----:B------:R-:W-:Y:S01]  /*b120*/  LEA.HI.X R5, R10, UR19, R5, 0x3, P1 ;  /* 0x000000130a057c11 */ /* 0x000fe200088f1c05 */
[----:B-1----:R1:W-:Y:S04]  /*b130*/  REDG.E.ADD.F32.FTZ.RN.STRONG.GPU desc[UR20][R2.64], R14 ;  /* 0x0000000e020079a6 */ /* 0x0023e8000c12f314 */
[----:B------:R1:W-:Y:S04]  /*b140*/  REDG.E.ADD.F32.FTZ.RN.STRONG.GPU desc[UR20][R2.64+0x4], R15 ;  /* 0x0000040f020079a6 */ /* 0x0003e8000c12f314 */
[----:B--2---:R1:W-:Y:S04]  /*b150*/  REDG.E.ADD.F32.FTZ.RN.STRONG.GPU desc[UR20][R4.64], R16 ;  /* 0x00000010040079a6 */ /* 0x0043e8000c12f314 */
[----:B------:R1:W-:Y:S01]  /*b160*/  REDG.E.ADD.F32.FTZ.RN.STRONG.GPU desc[UR20][R4.64+0x4], R17 ;  /* 0x00000411040079a6 */ /* 0x0003e2000c12f314 */
[----:B------:R-:W-:Y:S05]  /*b170*/  @!P0 BRA `(.L_x_11042) ;  /* 0xfffffffc00988947 */ /* 0x000fea000383ffff */
[----:B------:R-:W-:Y:S05]  /*b180*/  BSYNC.RECONVERGENT B0 ;  /* 0x0000000000007941 */ /* 0x000fea0003800200 */
.L_x_11041:
[----:B------:R-:W-:Y:S05]  /*b190*/  EXIT ;  /* 0x000000000000794d */ /* 0x000fea0003800000 */
.L_x_10941:
[----:B------:R-:W-:Y:S01]  /*b1a0*/  HFMA2 R237, -RZ, RZ, 0, 5.9604644775390625e-08 ;  /* 0x00000001ffed7431 */ /* 0x000fe200000001ff */
[----:B------:R-:W-:Y:S02]  /*b1b0*/  MOV R235, R69 ;  /* 0x0000004500eb7202 */ /* 0x000fe40000000f00 */
[----:B------:R-:W-:Y:S02]  /*b1c0*/  MOV R242, RZ ;  /* 0x000000ff00f27202 */ /* 0x000fe40000000f00 */
[----:B------:R-:W-:-:S07]  /*b1d0*/  MOV R236, 0xffffffff ;  /* 0xffffffff00ec7802 */ /* 0x000fce0000000f00 */
[----:B0-2--5:R-:W-:Y:S05]  /*b1e0*/  WARPSYNC.COLLECTIVE R236, `(.L_x_11043) ;  /* 0x00000000ec087348 */ /* 0x025fea0003c00000 */
[----:B------:R1:W3:Y:S02]  /*b1f0*/  SHFL.UP P6, R238, R235, R237, R242 ;  /* 0x040000edebee7389 */ /* 0x0002e400000c00f2 */
[----:B0123-5:R-:W-:Y:S05]  /*b200*/  ENDCOLLECTIVE ;  /* 0x000000000000791b */ /* 0x02ffea0003800000 */
.L_x_11043:
[----:B------:R-:W-:Y:S02]  /*b210*/  MOV R235, R229 ;  /* 0x000000e500eb7202 */ /* 0x000fe40000000f00 */
[----:B------:R-:W-:-:S07]  /*b220*/  MOV R68, R238 ;  /* 0x000000ee00447202 */ /* 0x000fce0000000f00 */
[----:B------:R-:W-:Y:S05]  /*b230*/  WARPSYNC.COLLECTIVE R236, `(.L_x_11044) ;  /* 0x00000000ec087348 */ /* 0x000fea0003c00000 */
[----:B------:R0:W1:Y:S02]  /*b240*/  SHFL.UP P6, R238, R235, R237, R242 ;  /* 0x040000edebee7389 */ /* 0x00006400000c00f2 */
[----:B01----:R-:W-:Y:S05]  /*b250*/  ENDCOLLECTIVE ;  /* 0x000000000000791b */ /* 0x003fea0003800000 */
.L_x_11044:
[----:B------:R-:W-:Y:S02]  /*b260*/  MOV R235, R231 ;  /* 0x000000e700eb7202 */ /* 0x000fe40000000f00 */
[----:B------:R-:W-:-:S07]  /*b270*/  MOV R70, R238 ;  /* 0x000000ee00467202 */ /* 0x000fce0000000f00 */
[----:B------:R-:W-:Y:S05]  /*b280*/  WARPSYNC.COLLECTIVE R236, `(.L_x_11045) ;  /* 0x00000000ec087348 */ /* 0x000fea0003c00000 */
[----:B------:R0:W1:Y:S02]  /*b290*/  SHFL.UP P6, R238, R235, R237, R242 ;  /* 0x040000edebee7389 */ /* 0x00006400000c00f2 */
[----:B01----:R-:W-:Y:S05]  /*b2a0*/  ENDCOLLECTIVE ;  /* 0x000000000000791b */ /* 0x003fea0003800000 */
.L_x_11045:
[----:B------:R-:W-:Y:S02]  /*b2b0*/  MOV R235, R232 ;  /* 0x000000e800eb7202 */ /* 0x000fe40000000f00 */
[----:B------:R-:W-:-:S07]  /*b2c0*/  MOV R234, R238 ;  /* 0x000000ee00ea7202 */ /* 0x000fce0000000f00 */
[----:B------:R-:W-:Y:S05]  /*b2d0*/  WARPSYNC.COLLECTIVE R236, `(.L_x_11046) ;  /* 0x00000000ec087348 */ /* 0x000fea0003c00000 */
[----:B------:R0:W1:Y:S02]  /*b2e0*/  SHFL.UP P6, R238, R235, R237, R242 ;  /* 0x040000edebee7389 */ /* 0x00006400000c00f2 */
[----:B01----:R-:W-:Y:S05]  /*b2f0*/  ENDCOLLECTIVE ;  /* 0x000000000000791b */ /* 0x003fea0003800000 */
.L_x_11046:
        /* <DEDUP_REMOVED lines=15> */
.L_x_11047:
[----:B------:R-:W-:Y:S02]  /*b3f0*/  MOV R235, R229 ;  /* 0x000000e500eb7202 */ /* 0x000fe40000000f00 */
[----:B------:R-:W-:-:S07]  /*b400*/  MOV R68, R238 ;  /* 0x000000ee00447202 */ /* 0x000fce0000000f00 */
[----:B------:R-:W-:Y:S05]  /*b410*/  WARPSYNC.COLLECTIVE R236, `(.L_x_11048) ;  /* 0x00000000ec087348 */ /* 0x000fea0003c00000 */
[----:B------:R0:W1:Y:S02]  /*b420*/  SHFL.UP P6, R238, R235, R237, R242 ;  /* 0x040000edebee7389 */ /* 0x00006400000c00f2 */
[----:B01----:R-:W-:Y:S05]  /*b430*/  ENDCOLLECTIVE ;  /* 0x000000000000791b */ /* 0x003fea0003800000 */
.L_x_11048:
[----:B------:R-:W-:Y:S02]  /*b440*/  MOV R235, R231 ;  /* 0x000000e700eb7202 */ /* 0x000fe40000000f00 */
[----:B------:R-:W-:-:S07]  /*b450*/  MOV R70, R238 ;  /* 0x000000ee00467202 */ /* 0x000fce0000000f00 */
[----:B------:R-:W-:Y:S05]  /*b460*/  WARPSYNC.COLLECTIVE R236, `(.L_x_11049) ;  /* 0x00000000ec087348 */ /* 0x000fea0003c00000 */
[----:B------:R0:W1:Y:S02]  /*b470*/  SHFL.UP P6, R238, R235, R237, R242 ;  /* 0x040000edebee7389 */ /* 0x00006400000c00f2 */
[----:B01----:R-:W-:Y:S05]  /*b480*/  ENDCOLLECTIVE ;  /* 0x000000000000791b */ /* 0x003fea0003800000 */
.L_x_11049:
[----:B------:R-:W-:Y:S02]  /*b490*/  MOV R235, R232 ;  /* 0x000000e800eb7202 */ /* 0x000fe40000000f00 */
[----:B------:R-:W-:-:S07]  /*b4a0*/  MOV R234, R238 ;  /* 0x000000ee00ea7202 */ /* 0x000fce0000000f00 */
[----:B------:R-:W-:Y:S05]  /*b4b0*/  WARPSYNC.COLLECTIVE R236, `(.L_x_11050) ;  /* 0x00000000ec087348 */ /* 0x000fea0003c00000 */
[----:B------:R0:W1:Y:S02]  /*b4c0*/  SHFL.UP P6, R238, R235, R237, R242 ;  /* 0x040000edebee7389 */ /* 0x00006400000c00f2 */
[----:B01----:R-:W-:Y:S05]  /*b4d0*/  ENDCOLLECTIVE ;  /* 0x000000000000791b */ /* 0x003fea0003800000 */
.L_x_11050:
        /* <DEDUP_REMOVED lines=15> */
.L_x_11051:
[----:B------:R-:W-:Y:S02]  /*b5d0*/  MOV R235, R229 ;  /* 0x000000e500eb7202 */ /* 0x000fe40000000f00 */
[----:B------:R-:W-:-:S07]  /*b5e0*/  MOV R68, R238 ;  /* 0x000000ee00447202 */ /* 0x000fce0000000f00 */
[----:B------:R-:W-:Y:S05]  /*b5f0*/  WARPSYNC.COLLECTIVE R236, `(.L_x_11052) ;  /* 0x00000000ec087348 */ /* 0x000fea0003c00000 */
[----:B------:R0:W1:Y:S02]  /*b600*/  SHFL.UP P6, R238, R235, R237, R242 ;  /* 0x040000edebee7389 */ /* 0x00006400000c00f2 */
[----:B01----:R-:W-:Y:S05]  /*b610*/  ENDCOLLECTIVE ;  /* 0x000000000000791b */ /* 0x003fea0003800000 */
.L_x_11052:
[----:B------:R-:W-:Y:S02]  /*b620*/  MOV R235, R231 ;  /* 0x000000e700eb7202 */ /* 0x000fe40000000f00 */
[----:B------:R-:W-:-:S07]  /*b630*/  MOV R70, R238 ;  /* 0x000000ee00467202 */ /* 0x000fce0000000f00 */
[----:B------:R-:W-:Y:S05]  /*b640*/  WARPSYNC.COLLECTIVE R236, `(.L_x_11053) ;  /* 0x00000000ec087348 */ /* 0x000fea0003c00000 */
[----:B------:R0:W1:Y:S02]  /*b650*/  SHFL.UP P6, R238, R235, R237, R242 ;  /* 0x040000edebee7389 */ /* 0x00006400000c00f2 */
[----:B01----:R-:W-:Y:S05]  /*b660*/  ENDCOLLECTIVE ;  /* 0x000000000000791b */ /* 0x003fea0003800000 */
.L_x_11053:
[----:B------:R-:W-:Y:S02]  /*b670*/  MOV R235, R232 ;  /* 0x000000e800eb7202 */ /* 0x000fe40000000f00 */
[----:B------:R-:W-:-:S07]  /*b680*/  MOV R234, R238 ;  /* 0x000000ee00ea7202 */ /* 0x000fce0000000f00 */
[----:B------:R-:W-:Y:S05]  /*b690*/  WARPSYNC.COLLECTIVE R236, `(.L_x_11054) ;  /* 0x00000000ec087348 */ /* 0x000fea0003c00000 */
[----:B------:R0:W1:Y:S02]  /*b6a0*/  SHFL.UP P6, R238, R235, R237, R242 ;  /* 0x040000edebee7389 */ /* 0x00006400000c00f2 */
[----:B01----:R-:W-:Y:S05]  /*b6b0*/  ENDCOLLECTIVE ;  /* 0x000000000000791b */ /* 0x003fea0003800000 */
.L_x_11054:
        /* <DEDUP_REMOVED lines=15> */
.L_x_11055:
[----:B------:R-:W-:Y:S02]  /*b7b0*/  MOV R235, R229 ;  /* 0x000000e500eb7202 */ /* 0x000fe40000000f00 */
[----:B------:R-:W-:-:S07]  /*b7c0*/  MOV R68, R238 ;  /* 0x000000ee00447202 */ /* 0x000fce0000000f00 */
[----:B------:R-:W-:Y:S05]  /*b7d0*/  WARPSYNC.COLLECTIVE R236, `(.L_x_11056) ;  /* 0x00000000ec087348 */ /* 0x000fea0003c00000 */
[----:B------:R0:W1:Y:S02]  /*b7e0*/  SHFL.UP P6, R238, R235, R237, R242 ;  /* 0x040000edebee7389 */ /* 0x00006400000c00f2 */
[----:B01----:R-:W-:Y:S05]  /*b7f0*/  ENDCOLLECTIVE ;  /* 0x000000000000791b */ /* 0x003fea0003800000 */
.L_x_11056:
[----:B------:R-:W-:Y:S02]  /*b800*/  MOV R235, R231 ;  /* 0x000000e700eb7202 */ /* 0x000fe40000000f00 */
[----:B------:R-:W-:-:S07]  /*b810*/  MOV R70, R238 ;  /* 0x000000ee00467202 */ /* 0x000fce0000000f00 */
[----:B------:R-:W-:Y:S05]  /*b820*/  WARPSYNC.COLLECTIVE R236, `(.L_x_11057) ;  /* 0x00000000ec087348 */ /* 0x000fea0003c00000 */
[----:B------:R0:W1:Y:S02]  /*b830*/  SHFL.UP P6, R238, R235, R237, R242 ;  /* 0x040000edebee7389 */ /* 0x00006400000c00f2 */
[----:B01----:R-:W-:Y:S05]  /*b840*/  ENDCOLLECTIVE ;  /* 0x000000000000791b */ /* 0x003fea0003800000 */
.L_x_11057:
[----:B------:R-:W-:Y:S02]  /*b850*/  MOV R235, R232 ;  /* 0x000000e800eb7202 */ /* 0x000fe40000000f00 */
[----:B------:R-:W-:-:S07]  /*b860*/  MOV R234, R238 ;  /* 0x000000ee00ea7202 */ /* 0x000fce0000000f00 */
[----:B------:R-:W-:Y:S05]  /*b870*/  WARPSYNC.COLLECTIVE R236, `(.L_x_11058) ;  /* 0x00000000ec087348 */ /* 0x000fea0003c00000 */
[----:B------:R0:W1:Y:S02]  /*b880*/  SHFL.UP P6, R238, R235, R237, R242 ;  /* 0x040000edebee7389 */ /* 0x00006400000c00f2 */
[----:B01----:R-:W-:Y:S05]  /*b890*/  ENDCOLLECTIVE ;  /* 0x000000000000791b */ /* 0x003fea0003800000 */
.L_x_11058:
        /* <DEDUP_REMOVED lines=15> */
.L_x_11059:
[----:B------:R-:W-:Y:S02]  /*b990*/  MOV R235, R229 ;  /* 0x000000e500eb7202 */ /* 0x000fe40000000f00 */
[----:B------:R-:W-:-:S07]  /*b9a0*/  MOV R68, R238 ;  /* 0x000000ee00447202 */ /* 0x000fce0000000f00 */
[----:B------:R-:W-:Y:S05]  /*b9b0*/  WARPSYNC.COLLECTIVE R236, `(.L_x_11060) ;  /* 0x00000000ec087348 */ /* 0x000fea0003c00000 */
[----:B------:R0:W1:Y:S02]  /*b9c0*/  SHFL.UP P6, R238, R235, R237, R242 ;  /* 0x040000edebee7389 */ /* 0x00006400000c00f2 */
[----:B01----:R-:W-:Y:S05]  /*b9d0*/  ENDCOLLECTIVE ;  /* 0x000000000000791b */ /* 0x003fea0003800000 */
.L_x_11060:
[----:B------:R-:W-:Y:S02]  /*b9e0*/  MOV R235, R231 ;  /* 0x000000e700eb7202 */ /* 0x000fe40000000f00 */
[----:B------:R-:W-:-:S07]  /*b9f0*/  MOV R70, R238 ;  /* 0x000000ee00467202 */ /* 0x000fce0000000f00 */
[----:B------:R-:W-:Y:S05]  /*ba00*/  WARPSYNC.COLLECTIVE R236, `(.L_x_11061) ;  /* 0x00000000ec087348 */ /* 0x000fea0003c00000 */
[----:B------:R0:W1:Y:S02]  /*ba10*/  SHFL.UP P6, R238, R235, R237, R242 ;  /* 0x040000edebee7389 */ /* 0x00006400000c00f2 */
[----:B01----:R-:W-:Y:S05]  /*ba20*/  ENDCOLLECTIVE ;  /* 0x000000000000791b */ /* 0x003fea0003800000 */
.L_x_11061:
[----:B------:R-:W-:Y:S02]  /*ba30*/  MOV R235, R232 ;  /* 0x000000e800eb7202 */ /* 0x000fe40000000f00 */
[----:B------:R-:W-:-:S07]  /*ba40*/  MOV R234, R238 ;  /* 0x000000ee00ea7202 */ /* 0x000fce0000000f00 */
[----:B------:R-:W-:Y:S05]  /*ba50*/  WARPSYNC.COLLECTIVE R236, `(.L_x_11062) ;  /* 0x00000000ec087348 */ /* 0x000fea0003c00000 */
[----:B------:R0:W1:Y:S02]  /*ba60*/  SHFL.UP P6, R238, R235, R237, R242 ;  /* 0x040000edebee7389 */ /* 0x00006400000c00f2 */
[----:B01----:R-:W-:Y:S05]  /*ba70*/  ENDCOLLECTIVE ;  /* 0x000000000000791b */ /* 0x003fea0003800000 */
.L_x_11062:
[----:B------:R-:W-:Y:S05]  /*ba80*/  BRA `(.L_x_11063) ;  /* 0xffffff90003c7947 */ /* 0x000fea000383ffff */
.L_x_10942:
        /* <DEDUP_REMOVED lines=8> */
.L_x_11065:
[----:B------:R-:W-:Y:S05]  /*bb10*/  BSYNC B0 ;  /* 0x0000000000007941 */ /* 0x000fea0003800000 */
.L_x_11064:
[----:B------:R-:W-:Y:S05]  /*bb20*/  BRA `(.L_x_11066) ;  /* 0xffffff9000487947 */ /* 0x000fea000383ffff */
.L_x_10943:
        /* <DEDUP_REMOVED lines=8> */
.L_x_11068:
[----:B------:R-:W-:Y:S05]  /*bbb0*/  BSYNC B0 ;  /* 0x0000000000007941 */ /* 0x000fea0003800000 */
.L_x_11067:
[----:B------:R-:W-:Y:S05]  /*bbc0*/  BRA `(.L_x_11069) ;  /* 0xffffff9000287947 */ /* 0x000fea000383ffff */
.L_x_10944:
        /* <DEDUP_REMOVED lines=8> */
.L_x_11071:
[----:B------:R-:W-:Y:S05]  /*bc50*/  BSYNC B0 ;  /* 0x0000000000007941 */ /* 0x000fea0003800000 */
.L_x_11070:
[----:B------:R-:W-:Y:S05]  /*bc60*/  BRA `(.L_x_11072) ;  /* 0xffffff9000087947 */ /* 0x000fea000383ffff */
.L_x_10945:
        /* <DEDUP_REMOVED lines=8> */
.L_x_11074:
[----:B------:R-:W-:Y:S05]  /*bcf0*/  BSYNC B0 ;  /* 0x0000000000007941 */ /* 0x000fea0003800000 */
.L_x_11073:
[----:B------:R-:W-:Y:S05]  /*bd00*/  BRA `(.L_x_11075) ;  /* 0xffffff8c00e87947 */ /* 0x000fea000383ffff */
.L_x_10946:
        /* <DEDUP_REMOVED lines=8> */
.L_x_11077:
[----:B------:R-:W-:Y:S05]  /*bd90*/  BSYNC B0 ;  /* 0x0000000000007941 */ /* 0x000fea0003800000 */
.L_x_11076:
        /* <DEDUP_REMOVED lines=10> */
.L_x_11078:
[----:B------:R-:W-:Y:S02]  /*be40*/  MOV R70, 0x1f ;  /* 0x0000001f00467802 */ /* 0x000fe40000000f00 */
[----:B------:R-:W-:Y:S02]  /*be50*/  MOV R235, R231 ;  /* 0x000000e700eb7202 */ /* 0x000fe40000000f00 */
[----:B------:R-:W-:-:S07]  /*be60*/  MOV R229, R238 ;  /* 0x000000ee00e57202 */ /* 0x000fce0000000f00 */
[----:B------:R-:W-:Y:S05]  /*be70*/  WARPSYNC.COLLECTIVE R236, `(.L_x_11079) ;  /* 0x00000000ec087348 */ /* 0x000fea0003c00000 */
[----:B------:R0:W1:Y:S02]  /*be80*/  SHFL.UP P6, R238, R235, R237, R242 ;  /* 0x040000edebee7389 */ /* 0x00006400000c00f2 */
[----:B01----:R-:W-:Y:S05]  /*be90*/  ENDCOLLECTIVE ;  /* 0x000000000000791b */ /* 0x003fea0003800000 */
.L_x_11079:
[----:B------:R-:W-:Y:S02]  /*bea0*/  MOV R235, R232 ;  /* 0x000000e800eb7202 */ /* 0x000fe40000000f00 */
[----:B------:R-:W-:-:S07]  /*beb0*/  MOV R231, R238 ;  /* 0x000000ee00e77202 */ /* 0x000fce0000000f00 */
[----:B------:R-:W-:Y:S05]  /*bec0*/  WARPSYNC.COLLECTIVE R236, `(.L_x_11080) ;  /* 0x00000000ec087348 */ /* 0x000fea0003c00000 */
[----:B------:R0:W1:Y:S02]  /*bed0*/  SHFL.UP P6, R238, R235, R237, R242 ;  /* 0x040000edebee7389 */ /* 0x00006400000c00f2 */
[----:B01----:R-:W-:Y:S05]  /*bee0*/  ENDCOLLECTIVE ;  /* 0x000000000000791b */ /* 0x003fea0003800000 */
.L_x_11080:
[----:B------:R-:W-:Y:S05]  /*bef0*/  WARPSYNC.COLLECTIVE R236, `(.L_x_11081) ;  /* 0x00000000ec087348 */ /* 0x000fea0003c00000 */
[----:B------:R0:W1:Y:S02]  /*bf00*/  SHFL.IDX P3, R68, R233, R71, R70 ;  /* 0x00000047e9447389 */ /* 0x0000640000060046 */
[----:B01----:R-:W-:Y:S05]  /*bf10*/  ENDCOLLECTIVE ;  /* 0x000000000000791b */ /* 0x003fea0003800000 */
.L_x_11081:
[----:B------:R-:W-:Y:S02]  /*bf20*/  MOV R233, R65 ;  /* 0x0000004100e97202 */ /* 0x000fe40000000f00 */
[----:B------:R-:W-:Y:S02]  /*bf30*/  MOV R232, R238 ;  /* 0x000000ee00e87202 */ /* 0x000fe40000000f00 */
[----:B------:R-:W-:-:S07]  /*bf40*/  MOV R64, R68 ;  /* 0x0000004400407202 */ /* 0x000fce0000000f00 */
[----:B------:R-:W-:Y:S05]  /*bf50*/  WARPSYNC.COLLECTIVE R236, `(.L_x_11082) ;  /* 0x00000000ec087348 */ /* 0x000fea0003c00000 */
[----:B------:R0:W1:Y:S02]  /*bf60*/  SHFL.IDX P3, R68, R233, R71, R70 ;  /* 0x00000047e9447389 */ /* 0x0000640000060046 */
[----:B01----:R-:W-:Y:S05]  /*bf70*/  ENDCOLLECTIVE ;  /* 0x000000000000791b */ /* 0x003fea0003800000 */
.L_x_11082:
[----:B------:R-:W-:Y:S02]  /*bf80*/  MOV R233, R66 ;  /* 0x0000004200e97202 */ /* 0x000fe40000000f00 */
[----:B------:R-:W-:-:S07]  /*bf90*/  MOV R234, R68 ;  /* 0x0000004400ea7202 */ /* 0x000fce0000000f00 */
[----:B------:R-:W-:Y:S05]  /*bfa0*/  WARPSYNC.COLLECTIVE R236, `(.L_x_11083) ;  /* 0x00000000ec087348 */ /* 0x000fea0003c00000 */
[----:B------:R0:W1:Y:S02]  /*bfb0*/  SHFL.IDX P3, R68, R233, R71, R70 ;  /* 0x00000047e9447389 */ /* 0x0000640000060046 */
[----:B01----:R-:W-:Y:S05]  /*bfc0*/  ENDCOLLECTIVE ;  /* 0x000000000000791b */ /* 0x003fea0003800000 */
.L_x_11083:
[----:B------:R-:W-:Y:S02]  /*bfd0*/  MOV R233, R67 ;  /* 0x0000004300e97202 */ /* 0x000fe40000000f00 */
[----:B------:R-:W-:-:S07]  /*bfe0*/  MOV R66, R68 ;  /* 0x0000004400427202 */ /* 0x000fce0000000f00 */
[----:B------:R-:W-:Y:S05]  /*bff0*/  WARPSYNC.COLLECTIVE R236, `(.L_x_11084) ;  /* 0x00000000ec087348 */ /* 0x000fea0003c00000 */
[----:B------:R0:W1:Y:S02]  /*c000*/  SHFL.IDX P3, R68, R233, R71, R70 ;  /* 0x00000047e9447389 */ /* 0x0000640000060046 */
[----:B01----:R-:W-:Y:S05]  /*c010*/  ENDCOLLECTIVE ;  /* 0x000000000000791b */ /* 0x003fea0003800000 */
.L_x_11084:
[----:B------:R-:W-:Y:S01]  /*c020*/  MOV R67, R68 ;  /* 0x0000004400437202 */ /* 0x000fe20000000f00 */
[----:B------:R-:W-:Y:S06]  /*c030*/  BRA `(.L_x_11085) ;  /* 0xffffff8c00447947 */ /* 0x000fec000383ffff */
.L_x_10949:
[----:B------:R-:W-:Y:S01]  /*c040*/  HFMA2 R244, -RZ, RZ, 0, 5.9604644775390625e-08 ;  /* 0x00000001fff47431 */ /* 0x000fe200000001ff */
[----:B------:R-:W-:Y:S02]  /*c050*/  MOV R251, R248 ;  /* 0x000000f800fb7202 */ /* 0x000fe40000000f00 */
[----:B------:R-:W-:Y:S02]  /*c060*/  MOV R249, 0x1f ;  /* 0x0000001f00f97802 */ /* 0x000fe40000000f00 */
[----:B------:R-:W-:-:S07]  /*c070*/  MOV R236, 0xffffffff ;  /* 0xffffffff00ec7802 */ /* 0x000fce0000000f00 */
[----:B0-----:R-:W-:Y:S05]  /*c080*/  WARPSYNC.COLLECTIVE R236, `(.L_x_11086) ;  /* 0x00000000ec087348 */ /* 0x001fea0003c00000 */
[----:B------:R1:W2:Y:S02]  /*c090*/  SHFL.DOWN P0, R246, R251, R244, R249 ;  /* 0x080000f4fbf67389 */ /* 0x0002a400000000f9 */
[----:B012---:R-:W-:Y:S05]  /*c0a0*/  ENDCOLLECTIVE ;  /* 0x000000000000791b */ /* 0x007fea0003800000 */
.L_x_11086:
[----:B------:R-:W-:Y:S02]  /*c0b0*/  MOV R251, R245 ;  /* 0x000000f500fb7202 */ /* 0x000fe40000000f00 */
[----:B------:R-:W-:-:S07]  /*c0c0*/  MOV R68, R246 ;  /* 0x000000f600447202 */ /* 0x000fce0000000f00 */
[----:B------:R-:W-:Y:S05]  /*c0d0*/  WARPSYNC.COLLECTIVE R236, `(.L_x_11087) ;  /* 0x00000000ec087348 */ /* 0x000fea0003c00000 */
[----:B------:R0:W1:Y:S02]  /*c0e0*/  SHFL.DOWN P0, R246, R251, R244, R249 ;  /* 0x080000f4fbf67389 */ /* 0x00006400000000f9 */
[----:B01----:R-:W-:Y:S05]  /*c0f0*/  ENDCOLLECTIVE ;  /* 0x000000000000791b */ /* 0x003fea0003800000 */
.L_x_11087:
[----:B------:R-:W-:Y:S02]  /*c100*/  MOV R251, R75 ;  /* 0x0000004b00fb7202 */ /* 0x000fe40000000f00 */
[----:B------:R-:W-:-:S07]  /*c110*/  MOV R70, R246 ;  /* 0x000000f600467202 */ /* 0x000fce0000000f00 */
[----:B------:R-:W-:Y:S05]  /*c120*/  WARPSYNC.COLLECTIVE R236, `(.L_x_11088) ;  /* 0x00000000ec087348 */ /* 0x000fea0003c00000 */
[----:B------:R0:W1:Y:S02]  /*c130*/  SHFL.DOWN P0, R246, R251, R244, R249 ;  /* 0x080000f4fbf67389 */ /* 0x00006400000000f9 */
[----:B01----:R-:W-:Y:S05]  /*c140*/  ENDCOLLECTIVE ;  /* 0x000000000000791b */ /* 0x003fea0003800000 */
.L_x_11088:
[----:B------:R-:W-:Y:S02]  /*c150*/  MOV R251, R69 ;  /* 0x0000004500fb7202 */ /* 0x000fe40000000f00 */
[----:B------:R-:W-:-:S07]  /*c160*/  MOV R71, R246 ;  /* 0x000000f600477202 */ /* 0x000fce0000000f00 */
[----:B------:R-:W-:Y:S05]  /*c170*/  WARPSYNC.COLLECTIVE R236, `(.L_x_11089) ;  /* 0x00000000ec087348 */ /* 0x000fea0003c00000 */
[----:B------:R0:W1:Y:S02]  /*c180*/  SHFL.DOWN P0, R246, R251, R244, R249 ;  /* 0x080000f4fbf67389 */ /* 0x00006400000000f9 */
[----:B01----:R-:W-:Y:S05]  /*c190*/  ENDCOLLECTIVE ;  /* 0x000000000000791b */ /* 0x003fea0003800000 */
.L_x_11089:
[----:B------:R-:W-:Y:S05]  /*c1a0*/  BRA `(.L_x_11090) ;  /* 0xffffff9c00c87947 */ /* 0x000fea000383ffff */
.L_x_10952:
        /* <DEDUP_REMOVED lines=8> */
.L_x_11092:
[----:B------:R-:W-:Y:S05]  /*c230*/  BSYNC B1 ;  /* 0x0000000000017941 */ /* 0x000fea0003800000 */
.L_x_11091:
        /* <DEDUP_REMOVED lines=8> */
.L_x_11093:
[----:B------:R-:W-:Y:S02]  /*c2c0*/  MOV R251, R75 ;  /* 0x0000004b00fb7202 */ /* 0x000fe40000000f00 */
[----:B------:R-:W-:-:S07]  /*c2d0*/  MOV R70, R246 ;  /* 0x000000f600467202 */ /* 0x000fce0000000f00 */
[----:B------:R-:W-:Y:S05]  /*c2e0*/  WARPSYNC.COLLECTIVE R236, `(.L_x_11094) ;  /* 0x00000000ec087348 */ /* 0x000fea0003c00000 */
[----:B------:R0:W1:Y:S02]  /*c2f0*/  SHFL.DOWN P0, R246, R251, R244, R249 ;  /* 0x080000f4fbf67389 */ /* 0x00006400000000f9 */
[----:B01----:R-:W-:Y:S05]  /*c300*/  ENDCOLLECTIVE ;  /* 0x000000000000791b */ /* 0x003fea0003800000 */
.L_x_11094:
[----:B------:R-:W-:Y:S02]  /*c310*/  MOV R251, R69 ;  /* 0x0000004500fb7202 */ /* 0x000fe40000000f00 */
[----:B------:R-:W-:-:S07]  /*c320*/  MOV R71, R246 ;  /* 0x000000f600477202 */ /* 0x000fce0000000f00 */
[----:B------:R-:W-:Y:S05]  /*c330*/  WARPSYNC.COLLECTIVE R236, `(.L_x_11095) ;  /* 0x00000000ec087348 */ /* 0x000fea0003c00000 */
[----:B------:R0:W1:Y:S02]  /*c340*/  SHFL.DOWN P0, R246, R251, R244, R249 ;  /* 0x080000f4fbf67389 */ /* 0x00006400000000f9 */
[----:B01----:R-:W-:Y:S05]  /*c350*/  ENDCOLLECTIVE ;  /* 0x000000000000791b */ /* 0x003fea0003800000 */
.L_x_11095:
[----:B------:R-:W-:Y:S05]  /*c360*/  BRA `(.L_x_11096) ;  /* 0xffffff9c00a87947 */ /* 0x000fea000383ffff */
.L_x_10955:
        /* <DEDUP_REMOVED lines=8> */
.L_x_11098:
[----:B------:R-:W-:Y:S05]  /*c3f0*/  BSYNC B1 ;  /* 0x0000000000017941 */ /* 0x000fea0003800000 */
.L_x_11097:
        /* <DEDUP_REMOVED lines=8> */
.L_x_11099:
[----:B------:R-:W-:Y:S02]  /*c480*/  MOV R251, R75 ;  /* 0x0000004b00fb7202 */ /* 0x000fe40000000f00 */
[----:B------:R-:W-:-:S07]  /*c490*/  MOV R70, R246 ;  /* 0x000000f600467202 */ /* 0x000fce0000000f00 */
[----:B------:R-:W-:Y:S05]  /*c4a0*/  WARPSYNC.COLLECTIVE R236, `(.L_x_11100) ;  /* 0x00000000ec087348 */ /* 0x000fea0003c00000 */
[----:B------:R0:W1:Y:S02]  /*c4b0*/  SHFL.DOWN P0, R246, R251, R244, R249 ;  /* 0x080000f4fbf67389 */ /* 0x00006400000000f9 */
[----:B01----:R-:W-:Y:S05]  /*c4c0*/  ENDCOLLECTIVE ;  /* 0x000000000000791b */ /* 0x003fea0003800000 */
.L_x_11100:
[----:B------:R-:W-:Y:S02]  /*c4d0*/  MOV R251, R69 ;  /* 0x0000004500fb7202 */ /* 0x000fe40000000f00 */
[----:B------:R-:W-:-:S07]  /*c4e0*/  MOV R71, R246 ;  /* 0x000000f600477202 */ /* 0x000fce0000000f00 */
[----:B------:R-:W-:Y:S05]  /*c4f0*/  WARPSYNC.COLLECTIVE R236, `(.L_x_11101) ;  /* 0x00000000ec087348 */ /* 0x000fea0003c00000 */
[----:B------:R0:W1:Y:S02]  /*c500*/  SHFL.DOWN P0, R246, R251, R244, R249 ;  /* 0x080000f4fbf67389 */ /* 0x00006400000000f9 */
[----:B01----:R-:W-:Y:S05]  /*c510*/  ENDCOLLECTIVE ;  /* 0x000000000000791b */ /* 0x003fea0003800000 */
.L_x_11101:
[----:B------:R-:W-:Y:S05]  /*c520*/  BRA `(.L_x_11102) ;  /* 0xffffff9c00887947 */ /* 0x000fea000383ffff */
.L_x_10958:
        /* <DEDUP_REMOVED lines=8> */
.L_x_11104:
[----:B------:R-:W-:Y:S05]  /*c5b0*/  BSYNC B1 ;  /* 0x0000000000017941 */ /* 0x000fea0003800000 */
.L_x_11103:
        /* <DEDUP_REMOVED lines=8> */
.L_x_11105:
[----:B------:R-:W-:Y:S02]  /*c640*/  MOV R251, R75 ;  /* 0x0000004b00fb7202 */ /* 0x000fe40000000f00 */
[----:B------:R-:W-:-:S07]  /*c650*/  MOV R70, R246 ;  /* 0x000000f600467202 */ /* 0x000fce0000000f00 */
[----:B------:R-:W-:Y:S05]  /*c660*/  WARPSYNC.COLLECTIVE R236, `(.L_x_11106) ;  /* 0x00000000ec087348 */ /* 0x000fea0003c00000 */
[----:B------:R0:W1:Y:S02]  /*c670*/  SHFL.DOWN P0, R246, R251, R244, R249 ;  /* 0x080000f4fbf67389 */ /* 0x00006400000000f9 */
[----:B01----:R-:W-:Y:S05]  /*c680*/  ENDCOLLECTIVE ;  /* 0x000000000000791b */ /* 0x003fea0003800000 */
.L_x_11106:
[----:B------:R-:W-:Y:S02]  /*c690*/  MOV R251, R69 ;  /* 0x0000004500fb7202 */ /* 0x000fe40000000f00 */
[----:B------:R-:W-:-:S07]  /*c6a0*/  MOV R71, R246 ;  /* 0x000000f600477202 */ /* 0x000fce0000000f00 */
[----:B------:R-:W-:Y:S05]  /*c6b0*/  WARPSYNC.COLLECTIVE R236, `(.L_x_11107) ;  /* 0x00000000ec087348 */ /* 0x000fea0003c00000 */
[----:B------:R0:W1:Y:S02]  /*c6c0*/  SHFL.DOWN P0, R246, R251, R244, R249 ;  /* 0x080000f4fbf67389 */ /* 0x00006400000000f9 */
[----:B01----:R-:W-:Y:S05]  /*c6d0*/  ENDCOLLECTIVE ;  /* 0x000000000000791b */ /* 0x003fea0003800000 */
.L_x_11107:
[----:B------:R-:W-:Y:S05]  /*c6e0*/  BRA `(.L_x_11108) ;  /* 0xffffff9c00687947 */ /* 0x000fea000383ffff */
.L_x_10961:
        /* <DEDUP_REMOVED lines=8> */
.L_x_11110:
[----:B------:R-:W-:Y:S05]  /*c770*/  BSYNC B1 ;  /* 0x0000000000017941 */ /* 0x000fea0003800000 */
.L_x_11109:
        /* <DEDUP_REMOVED lines=8> */
.L_x_11111:
[----:B------:R-:W-:Y:S02]  /*c800*/  MOV R251, R75 ;  /* 0x0000004b00fb7202 */ /* 0x000fe40000000f00 */
[----:B------:R-:W-:-:S07]  /*c810*/  MOV R70, R246 ;  /* 0x000000f600467202 */ /* 0x000fce0000000f00 */
[----:B------:R-:W-:Y:S05]  /*c820*/  WARPSYNC.COLLECTIVE R236, `(.L_x_11112) ;  /* 0x00000000ec087348 */ /* 0x000fea0003c00000 */
[----:B------:R0:W1:Y:S02]  /*c830*/  SHFL.DOWN P0, R246, R251, R244, R249 ;  /* 0x080000f4fbf67389 */ /* 0x00006400000000f9 */
[----:B01----:R-:W-:Y:S05]  /*c840*/  ENDCOLLECTIVE ;  /* 0x000000000000791b */ /* 0x003fea0003800000 */
.L_x_11112:
[----:B------:R-:W-:Y:S02]  /*c850*/  MOV R251, R69 ;  /* 0x0000004500fb7202 */ /* 0x000fe40000000f00 */
[----:B------:R-:W-:-:S07]  /*c860*/  MOV R71, R246 ;  /* 0x000000f600477202 */ /* 0x000fce0000000f00 */
[----:B------:R-:W-:Y:S05]  /*c870*/  WARPSYNC.COLLECTIVE R236, `(.L_x_11113) ;  /* 0x00000000ec087348 */ /* 0x000fea0003c00000 */
[----:B------:R0:W1:Y:S02]  /*c880*/  SHFL.DOWN P0, R246, R251, R244, R249 ;  /* 0x080000f4fbf67389 */ /* 0x00006400000000f9 */
[----:B01----:R-:W-:Y:S05]  /*c890*/  ENDCOLLECTIVE ;  /* 0x000000000000791b */ /* 0x003fea0003800000 */
.L_x_11113:
[----:B------:R-:W-:Y:S05]  /*c8a0*/  BRA `(.L_x_11114) ;  /* 0xffffff9c00487947 */ /* 0x000fea000383ffff */
.L_x_10964:
        /* <DEDUP_REMOVED lines=8> */
.L_x_11116:
[----:B------:R-:W-:Y:S05]  /*c930*/  BSYNC B1 ;  /* 0x0000000000017941 */ /* 0x000fea0003800000 */
.L_x_11115:
        /* <DEDUP_REMOVED lines=10> */
.L_x_11117:
[----:B------:R-:W-:Y:S02]  /*c9e0*/  MOV R249, 0x1f ;  /* 0x0000001f00f97802 */ /* 0x000fe40000000f00 */
[----:B------:R-:W-:Y:S02]  /*c9f0*/  MOV R233, R75 ;  /* 0x0000004b00e97202 */ /* 0x000fe40000000f00 */
[----:B------:R-:W-:-:S07]  /*ca00*/  MOV R241, R68 ;  /* 0x0000004400f17202 */ /* 0x000fce0000000f00 */
[----:B------:R-:W-:Y:S05]  /*ca10*/  WARPSYNC.COLLECTIVE R236, `(.L_x_11118) ;  /* 0x00000000ec087348 */ /* 0x000fea0003c00000 */
[----:B------:R0:W1:Y:S02]  /*ca20*/  SHFL.IDX P3, R68, R233, R71, R70 ;  /* 0x00000047e9447389 */ /* 0x0000640000060046 */
[----:B01----:R-:W-:Y:S05]  /*ca30*/  ENDCOLLECTIVE ;  /* 0x000000000000791b */ /* 0x003fea0003800000 */
.L_x_11118:
[-C--:B------:R-:W-:Y:S01]  /*ca40*/  FMUL.FTZ R73, R67, R241.reuse ;  /* 0x000000f143497220 */ /* 0x080fe20000410000 */
[----:B------:R-:W-:-:S04]  /*ca50*/  FMUL.FTZ R242, R64, R241 ;  /* 0x000000f140f27220 */ /* 0x000fc80000410000 */
[C---:B------:R-:W-:Y:S01]  /*ca60*/  FFMA.FTZ R242, R65.reuse, R243, R242 ;  /* 0x000000f341f27223 */ /* 0x040fe200000100f2 */
[----:B------:R-:W-:Y:S02]  /*ca70*/  MOV R233, R69 ;  /* 0x0000004500e97202 */ /* 0x000fe40000000f00 */
[----:B------:R-:W-:Y:S01]  /*ca80*/  MOV R239, R68 ;  /* 0x0000004400ef7202 */ /* 0x000fe20000000f00 */
[----:B------:R-:W-:Y:S01]  /*ca90*/  FFMA.FTZ R68, R66, R243, -R73 ;  /* 0x000000f342447223 */ /* 0x000fe20000010849 */
[----:B------:R-:W-:-:S03]  /*caa0*/  FMUL.FTZ R73, R65, R241 ;  /* 0x000000f141497220 */ /* 0x000fc60000410000 */
[----:B------:R-:W-:Y:S01]  /*cab0*/  FADD.FTZ R239, R239, R68 ;  /* 0x00000044efef7221 */ /* 0x000fe20000010000 */
[----:B------:R-:W-:Y:S01]  /*cac0*/  FMUL.FTZ R68, R66, R241 ;  /* 0x000000f142447220 */ /* 0x000fe20000410000 */
[----:B------:R-:W-:-:S03]  /*cad0*/  FFMA.FTZ R241, R64, R243, -R73 ;  /* 0x000000f340f17223 */ /* 0x000fc60000010849 */
[----:B------:R-:W-:-:S07]  /*cae0*/  FFMA.FTZ R243, R67, R243, R68 ;  /* 0x000000f343f37223 */ /* 0x000fce0000010044 */
[----:B------:R-:W-:Y:S05]  /*caf0*/  WARPSYNC.COLLECTIVE R236, `(.L_x_11119) ;  /* 0x00000000ec087348 */ /* 0x000fea0003c00000 */
[----:B------:R0:W1:Y:S02]  /*cb00*/  SHFL.IDX P3, R68, R233, R71, R70 ;  /* 0x00000047e9447389 */ /* 0x0000640000060046 */
[----:B01----:R-:W-:Y:S05]  /*cb10*/  ENDCOLLECTIVE ;  /* 0x000000000000791b */ /* 0x003fea0003800000 */
.L_x_11119:
[----:B------:R-:W-:Y:S05]  /*cb20*/  WARPSYNC.COLLECTIVE R236, `(.L_x_11120) ;  /* 0x00000000ec087348 */ /* 0x000fea0003c00000 */
[----:B------:R0:W1:Y:S02]  /*cb30*/  SHFL.DOWN P0, R246, R251, R244, R249 ;  /* 0x080000f4fbf67389 */ /* 0x00006400000000f9 */
[----:B01----:R-:W-:Y:S05]  /*cb40*/  ENDCOLLECTIVE ;  /* 0x000000000000791b */ /* 0x003fea0003800000 */
.L_x_11120:
[----:B------:R-:W-:Y:S02]  /*cb50*/  MOV R233, R64 ;  /* 0x0000004000e97202 */ /* 0x000fe40000000f00 */
[----:B------:R-:W-:Y:S01]  /*cb60*/  MOV R251, R245 ;  /* 0x000000f500fb7202 */ /* 0x000fe20000000f00 */
[----:B------:R-:W-:Y:S01]  /*cb70*/  FADD.FTZ R243, R68, R243 ;  /* 0x000000f344f37221 */ /* 0x000fe20000010000 */
[----:B------:R-:W-:-:S07]  /*cb80*/  MOV R72, R246 ;  /* 0x000000f600487202 */ /* 0x000fce0000000f00 */
[----:B------:R-:W-:Y:S05]  /*cb90*/  WARPSYNC.COLLECTIVE R236, `(.L_x_11121) ;  /* 0x00000000ec087348 */ /* 0x000fea0003c00000 */
[----:B------:R0:W1:Y:S02]  /*cba0*/  SHFL.DOWN P0, R246, R251, R244, R249 ;  /* 0x080000f4fbf67389 */ /* 0x00006400000000f9 */
[----:B01----:R-:W-:Y:S05]  /*cbb0*/  ENDCOLLECTIVE ;  /* 0x000000000000791b */ /* 0x003fea0003800000 */
.L_x_11121:
[----:B------:R-:W-:Y:S02]  /*cbc0*/  MOV R251, R75 ;  /* 0x0000004b00fb7202 */ /* 0x000fe40000000f00 */
[----:B------:R-:W-:-:S07]  /*cbd0*/  MOV R73, R246 ;  /* 0x000000f600497202 */ /* 0x000fce0000000f00 */
[----:B------:R-:W-:Y:S05]  /*cbe0*/  WARPSYNC.COLLECTIVE R236, `(.L_x_11122) ;  /* 0x00000000ec087348 */ /* 0x000fea0003c00000 */
[----:B------:R0:W1:Y:S02]  /*cbf0*/  SHFL.DOWN P0, R246, R251, R244, R249 ;  /* 0x080000f4fbf67389 */ /* 0x00006400000000f9 */
[----:B01----:R-:W-:Y:S05]  /*cc00*/  ENDCOLLECTIVE ;  /* 0x000000000000791b */ /* 0x003fea0003800000 */
.L_x_11122:
[----:B------:R-:W-:Y:S02]  /*cc10*/  MOV R251, R69 ;  /* 0x0000004500fb7202 */ /* 0x000fe40000000f00 */
[----:B------:R-:W-:-:S07]  /*cc20*/  MOV R74, R246 ;  /* 0x000000f6004a7202 */ /* 0x000fce0000000f00 */
[----:B------:R-:W-:Y:S05]  /*cc30*/  WARPSYNC.COLLECTIVE R236, `(.L_x_11123) ;  /* 0x00000000ec087348 */ /* 0x000fea0003c00000 */
[----:B------:R0:W1:Y:S02]  /*cc40*/  SHFL.DOWN P0, R246, R251, R244, R249 ;  /* 0x080000f4fbf67389 */ /* 0x00006400000000f9 */
[----:B01----:R-:W-:Y:S05]  /*cc50*/  ENDCOLLECTIVE ;  /* 0x000000000000791b */ /* 0x003fea0003800000 */
.L_x_11123:
[----:B------:R-:W-:Y:S05]  /*cc60*/  WARPSYNC.COLLECTIVE R236, `(.L_x_11124) ;  /* 0x00000000ec087348 */ /* 0x000fea0003c00000 */
[----:B------:R0:W1:Y:S02]  /*cc70*/  SHFL.IDX P3, R68, R233, R71, R70 ;  /* 0x00000047e9447389 */ /* 0x0000640000060046 */
[----:B01----:R-:W-:Y:S05]  /*cc80*/  ENDCOLLECTIVE ;  /* 0x000000000000791b */ /* 0x003fea0003800000 */
.L_x_11124:
[----:B------:R-:W-:Y:S02]  /*cc90*/  MOV R233, R65 ;  /* 0x0000004100e97202 */ /* 0x000fe40000000f00 */
[----:B------:R-:W-:-:S07]  /*cca0*/  MOV R247, R68 ;  /* 0x0000004400f77202 */ /* 0x000fce0000000f00 */
[----:B------:R-:W-:Y:S05]  /*ccb0*/  WARPSYNC.COLLECTIVE R236, `(.L_x_11125) ;  /* 0x00000000ec087348 */ /* 0x000fea0003c00000 */
[----:B------:R0:W1:Y:S02]  /*ccc0*/  SHFL.IDX P3, R68, R233, R71, R70 ;  /* 0x00000047e9447389 */ /* 0x0000640000060046 */
[----:B01----:R-:W-:Y:S05]  /*ccd0*/  ENDCOLLECTIVE ;  /* 0x000000000000791b */ /* 0x003fea0003800000 */
.L_x_11125:
[----:B------:R-:W-:Y:S02]  /*cce0*/  MOV R233, R66 ;  /* 0x0000004200e97202 */ /* 0x000fe40000000f00 */
[----:B------:R-:W-:-:S07]  /*ccf0*/  MOV R244, R68 ;  /* 0x0000004400f47202 */ /* 0x000fce0000000f00 */
[----:B------:R-:W-:Y:S05]  /*cd00*/  WARPSYNC.COLLECTIVE R236, `(.L_x_11126) ;  /* 0x00000000ec087348 */ /* 0x000fea0003c00000 */
[----:B------:R0:W1:Y:S02]  /*cd10*/  SHFL.IDX P3, R68, R233, R71, R70 ;  /* 0x00000047e9447389 */ /* 0x0000640000060046 */
[----:B01----:R-:W-:Y:S05]  /*cd20*/  ENDCOLLECTIVE ;  /* 0x000000000000791b */ /* 0x003fea0003800000 */
.L_x_11126:
[----:B------:R-:W-:Y:S02]  /*cd30*/  MOV R69, R244 ;  /* 0x000000f400457202 */ /* 0x000fe40000000f00 */
[----:B------:R-:W-:Y:S02]  /*cd40*/  MOV R233, R67 ;  /* 0x0000004300e97202 */ /* 0x000fe40000000f00 */
[----:B------:R-:W-:-:S07]  /*cd50*/  MOV R249, R68 ;  /* 0x0000004400f97202 */ /* 0x000fce0000000f00 */
[----:B------:R-:W-:Y:S05]  /*cd60*/  WARPSYNC.COLLECTIVE R236, `(.L_x_11127) ;  /* 0x00000000ec087348 */ /* 0x000fea0003c00000 */
[----:B------:R0:W1:Y:S02]  /*cd70*/  SHFL.IDX P3, R68, R233, R71, R70 ;  /* 0x00000047e9447389 */ /* 0x0000640000060046 */
[----:B01----:R-:W-:Y:S05]  /*cd80*/  ENDCOLLECTIVE ;  /* 0x000000000000791b */ /* 0x003fea0003800000 */
.L_x_11127:
[----:B------:R-:W-:Y:S02]  /*cd90*/  MOV R250, R68 ;  /* 0x0000004400fa7202 */ /* 0x000fe40000000f00 */
[----:B------:R-:W-:Y:S01]  /*cda0*/  MOV R68, R247 ;  /* 0x000000f700447202 */ /* 0x000fe20000000f00 */
[----:B------:R-:W-:Y:S06]  /*cdb0*/  BRA `(.L_x_11128) ;  /* 0xffffff9800a47947 */ /* 0x000fec000383ffff */
.L_x_11129:
        /* <DEDUP_REMOVED lines=12> */
.L_x_18720:


//--------------------- .text._Z25selective_scan_bwd_kernelI32Selective_Scan_bwd_kernel_traitsILi64ELi16ELb1ELb1ELb0ELb1ELb0EN3c104HalfENS1_7complexIfEEEEv12SSMParamsBwd --------------------------
	.section	.text._Z25selective_scan_bwd_kernelI32Selective_Scan_bwd_kernel_traitsILi64ELi16ELb1ELb1ELb0ELb1ELb0EN3c104HalfENS1_7complexIfEEEEv12SSMParamsBwd,"ax",@progbits
	.align	128
        .global         _Z25selective_scan_bwd_kernelI32Selective_Scan_bwd_kernel_traitsILi64ELi16ELb1ELb1ELb0ELb1ELb0EN3c104HalfENS1_7complexIfEEEEv12SSMParamsBwd
        .type           _Z25selective_scan_bwd_kernelI32Selective_Scan_bwd_kernel_traitsILi64ELi16ELb1ELb1ELb0ELb1ELb0EN3c104HalfENS1_7complexIfEEEEv12SSMParamsBwd,@function
        .size           _Z25selective_scan_bwd_kernelI32Selective_Scan_bwd_kernel_traitsILi64ELi16ELb1ELb1ELb0ELb1ELb0EN3c104HalfENS1_7complexIfEEEEv12SSMParamsBwd,(.L_x_18721 - _Z25selective_scan_bwd_kernelI32Selective_Scan_bwd_kernel_traitsILi64ELi16ELb1ELb1ELb0ELb1ELb0EN3c104HalfENS1_7complexIfEEEEv12SSMParamsBwd)
        .other          _Z25selective_scan_bwd_kernelI32Selective_Scan_bwd_kernel_traitsILi64ELi16ELb1ELb1ELb0ELb1ELb0EN3c104HalfENS1_7complexIfEEEEv12SSMParamsBwd,@"STO_CUDA_ENTRY STV_DEFAULT"
_Z25selective_scan_bwd_kernelI32Selective_Scan_bwd_kernel_traitsILi64ELi16ELb1ELb1ELb0ELb1ELb0EN3c104HalfENS1_7complexIfEEEEv12SSMParamsBwd:
.text._Z25selective_scan_bwd_kernelI32Selective_Scan_bwd_kernel_traitsILi64ELi16ELb1ELb1ELb0ELb1ELb0EN3c104HalfENS1_7complexIfEEEEv12SSMParamsBwd:
        /* <DEDUP_REMOVED lines=12> */
[----:B------:R-:W5:Y:S01]  /*00c0*/  S2UR UR9, SR_CTAID.X ;  /* 0x00000000000979c3 */ /* 0x000f620000002500 */
[----:B------:R-:W0:Y:S02]  /*00d0*/  LDCU UR32, c[0x0][0x394] ;  /* 0x00007280ff2077ac */ /* 0x000e240008000800 */
[----:B------:R-:W-:Y:S02]  /*00e0*/  PLOP3.LUT P3, PT, PT, PT, UP0, 0x80, 0x8 ;  /* 0x000000000008781c */ /* 0x000fe40003f6f008 */
[----:B------:R-:W-:Y:S01]  /*00f0*/  PLOP3.LUT P4, PT, PT, PT, UP1, 0x80, 0x8 ;  /* 0x000000000008781c */ /* 0x000fe20003f8f018 */
[----:B------:R-:W2:Y:S02]  /*0100*/  LDCU.64 UR24, c[0x0][0x498] ;  /* 0x00009300ff1877ac */ /* 0x000ea40008000a00 */
[----:B-1----:R-:W-:Y:S01]  /*0110*/  @UP0 ULEA UR4, UP2, UR8, UR4, 0x2 ;  /* 0x0000000408040291 */ /* 0x002fe2000f8410ff */
[----:B------:R-:W1:Y:S03]  /*0120*/  LDCU.64 UR34, c[0x0][0x480] ;  /* 0x00009000ff2277ac */ /* 0x000e660008000a00 */
[----:B------:R-:W-:-:S02]  /*0130*/  @UP0 ULEA.HI.X UR5, UR8, UR5, URZ, 0x2, UP2 ;  /* 0x0000000508050291 */ /* 0x000fc400090f14ff */
[----:B------:R-:W-:Y:S01]  /*0140*/  MOV R2, UR4 ;  /* 0x0000000400027c02 */ /* 0x000fe20008000f00 */
[----:B------:R-:W-:Y:S01]  /*0150*/  @UP1 ULEA UR6, UP0, UR8, UR6, 0x2 ;  /* 0x0000000608061291 */ /* 0x000fe2000f8010ff */
[----:B------:R-:W1:Y:S02]  /*0160*/  LDCU.64 UR30, c[0x0][0x4c0] ;  /* 0x00009800ff1e77ac */ /* 0x000e640008000a00 */
[----:B------:R-:W-:Y:S01]  /*0170*/  MOV R3, UR5 ;  /* 0x0000000500037c02 */ /* 0x000fe20008000f00 */
[----:B------:R-:W-:Y:S02]  /*0180*/  @UP1 ULEA.HI.X UR7, UR8, UR7, URZ, 0x2, UP0 ;  /* 0x0000000708071291 */ /* 0x000fe400080f14ff */
[----:B------:R-:W-:Y:S01]  /*0190*/  MOV R4, UR6 ;  /* 0x0000000600047c02 */ /* 0x000fe20008000f00 */
[----:B------:R-:W1:Y:S01]  /*01a0*/  LDCU.64 UR26, c[0x0][0x4a0] ;  /* 0x00009400ff1a77ac */ /* 0x000e620008000a00 */
[----:B---3--:R3:W2:Y:S02]  /*01b0*/  @P3 LDG.E R8, desc[UR20][R2.64] ;  /* 0x0000001402083981 */ /* 0x0086a4000c1e1900 */
[----:B------:R-:W-:Y:S01]  /*01c0*/  MOV R5, UR7 ;  /* 0x0000000700057c02 */ /* 0x000fe20008000f00 */
[----:B------:R-:W1:Y:S04]  /*01d0*/  LDCU.64 UR28, c[0x0][0x4b8] ;  /* 0x00009700ff1c77ac */ /* 0x000e680008000a00 */
[----:B------:R1:W2:Y:S01]  /*01e0*/  @P4 LDG.E R4, desc[UR20][R4.64] ;  /* 0x0000001404044981 */ /* 0x0002a2000c1e1900 */
[----:B----4-:R-:W-:-:S04]  /*01f0*/  IABS R9, R10 ;  /* 0x0000000a00097213 */ /* 0x010fc80000000000 */
[----:B------:R-:W4:Y:S08]  /*0200*/  I2F.RP R0, R9 ;  /* 0x0000000900007306 */ /* 0x000f300000209400 */
[----:B----4-:R-:W4:Y:S02]  /*0210*/  MUFU.RCP R0, R0 ;  /* 0x0000000000007308 */ /* 0x010f240000001000 */
[----:B----4-:R-:W-:-:S06]  /*0220*/  IADD3 R6, PT, PT, R0, 0xffffffe, RZ ;  /* 0x0ffffffe00067810 */ /* 0x010fcc0007ffe0ff */
[----:B------:R4:W0:Y:S01]  /*0230*/  F2I.FTZ.U32.TRUNC.NTZ R7, R6 ;  /* 0x0000000600077305 */ /* 0x000822000021f000 */
[----:B---3--:R-:W-:Y:S01]  /*0240*/  MOV R2, UR8 ;  /* 0x0000000800027c02 */ /* 0x008fe20008000f00 */
[----:B----4-:R-:W-:Y:S01]  /*0250*/  HFMA2 R6, -RZ, RZ, 0, 0 ;  /* 0x00000000ff067431 */ /* 0x010fe200000001ff */
[----:B0-----:R-:W-:-:S05]  /*0260*/  IADD3 R12, PT, PT, RZ, -R7, RZ ;  /* 0x80000007ff0c7210 */ /* 0x001fca0007ffe0ff */
[----:B------:R-:W-:Y:S01]  /*0270*/  IMAD R3, R12, R9, RZ ;  /* 0x000000090c037224 */ /* 0x000fe200078e02ff */
[----:B------:R-:W-:Y:S01]  /*0280*/  IABS R0, R2 ;  /* 0x0000000200007213 */ /* 0x000fe20000000000 */
[----:B-----5:R-:W-:Y:S01]  /*0290*/  UIMAD.WIDE.U32 UR4, UR9, UR12, URZ ;  /* 0x0000000c090472a5 */ /* 0x020fe2000f8e00ff */
[----:B------:R-:W0:Y:S01]  /*02a0*/  LDC.64 R12, c[0x0][0x3c8] ;  /* 0x0000f200ff0c7b82 */ /* 0x000e220000000a00 */
[----:B------:R-:W-:-:S06]  /*02b0*/  IMAD.HI.U32 R7, R7, R3, R6 ;  /* 0x0000000307077227 */ /* 0x000fcc00078e0006 */
[----:B------:R-:W-:-:S05]  /*02c0*/  IMAD.HI.U32 R7, R7, R0, RZ ;  /* 0x0000000007077227 */ /* 0x000fca00078e00ff */
[----:B------:R-:W-:-:S05]  /*02d0*/  IADD3 R2, PT, PT, -R7, RZ, RZ ;  /* 0x000000ff07027210 */ /* 0x000fca0007ffe1ff */
[----:B------:R-:W-:-:S05]  /*02e0*/  IMAD R0, R9, R2, R0 ;  /* 0x0000000209007224 */ /* 0x000fca00078e0200 */
[----:B------:R-:W-:Y:S01]  /*02f0*/  ISETP.GT.U32.AND P1, PT, R9, R0, PT ;  /* 0x000000000900720c */ /* 0x000fe20003f24070 */
[----:B------:R-:W-:Y:S02]  /*0300*/  UIMAD.WIDE.U32 UR6, UR9, UR16, URZ ;  /* 0x00000010090672a5 */ /* 0x000fe4000f8e00ff */
[----:B------:R-:W-:Y:S02]  /*0310*/  UIMAD UR5, UR9, UR13, UR5 ;  /* 0x0000000d090572a4 */ /* 0x000fe4000f8e0205 */
[----:B------:R-:W-:Y:S02]  /*0320*/  UIMAD UR7, UR9, UR17, UR7 ;  /* 0x00000011090772a4 */ /* 0x000fe4000f8e0207 */
[----:B------:R-:W-:-:S06]  /*0330*/  UIMAD.WIDE.U32 UR10, UR8, UR14, UR4 ;  /* 0x0000000e080a72a5 */ /* 0x000fcc000f8e0004 */
[-C--:B------:R-:W-:Y:S01]  /*0340*/  @!P1 IADD3 R0, PT, PT, R0, -R9.reuse, RZ ;  /* 0x8000000900009210 */ /* 0x080fe20007ffe0ff */
[----:B------:R-:W-:Y:S02]  /*0350*/  UIMAD.WIDE.U32 UR12, UR8, UR18, UR6 ;  /* 0x00000012080c72a5 */ /* 0x000fe4000f8e0006 */
[----:B------:R-:W3:Y:S01]  /*0360*/  LDCU.128 UR4, c[0x0][0x460] ;  /* 0x00008c00ff0477ac */ /* 0x000ee20008000c00 */
[----:B------:R-:W-:Y:S02]  /*0370*/  ISETP.GE.U32.AND P0, PT, R0, R9, PT ;  /* 0x000000090000720c */ /* 0x000fe40003f06070 */
[----:B------:R-:W-:Y:S02]  /*0380*/  LOP3.LUT R0, R10, UR8, RZ, 0x3c, !PT ;  /* 0x000000080a007c12 */ /* 0x000fe4000f8e3cff */
[----:B------:R-:W-:Y:S02]  /*0390*/  @!P1 IADD3 R7, PT, PT, R7, 0x1, RZ ;  /* 0x0000000107079810 */ /* 0x000fe40007ffe0ff */
[----:B------:R-:W-:-:S02]  /*03a0*/  ISETP.GE.AND P2, PT, R0, RZ, PT ;  /* 0x000000ff0000720c */ /* 0x000fc40003f46270 */
[----:B------:R-:W-:Y:S01]  /*03b0*/  ISETP.NE.AND P1, PT, R10, RZ, PT ;  /* 0x000000ff0a00720c */ /* 0x000fe20003f25270 */
[----:B------:R-:W-:Y:S02]  /*03c0*/  UIMAD UR18, UR8, UR19, UR13 ;  /* 0x00000013081272a4 */ /* 0x000fe4000f8e020d */
[----:B------:R-:W-:Y:S02]  /*03d0*/  ULEA UR13, UR32, 0xfffffc00, 0xa ;  /* 0xfffffc00200d7891 */ /* 0x000fe4000f8e50ff */
[----:B------:R-:W-:Y:S01]  /*03e0*/  @P0 IADD3 R7, PT, PT, R7, 0x1, RZ ;  /* 0x0000000107070810 */ /* 0x000fe20007ffe0ff */
[----:B------:R-:W-:Y:S02]  /*03f0*/  UIMAD UR22, UR8, UR15, UR11 ;  /* 0x0000000f081672a4 */ /* 0x000fe4000f8e020b */
[----:B------:R-:W-:Y:S02]  /*0400*/  UIADD3 UR19, UP0, UPT, UR13, UR10, URZ ;  /* 0x0000000a0d137290 */ /* 0x000fe4000ff1e0ff */
[----:B------:R-:W-:Y:S01]  /*0410*/  USHF.R.S32.HI UR14, URZ, 0x1f, UR13 ;  /* 0x0000001fff0e7899 */ /* 0x000fe2000801140d */
[----:B------:R-:W-:Y:S01]  /*0420*/  @!P2 IADD3 R7, PT, PT, -R7, RZ, RZ ;  /* 0x000000ff0707a210 */ /* 0x000fe20007ffe1ff */
[----:B------:R-:W-:Y:S01]  /*0430*/  UIADD3 UR11, UP2, UPT, UR13, UR12, URZ ;  /* 0x0000000c0d0b7290 */ /* 0x000fe2000ff5e0ff */
[----:B------:R-:W-:Y:S01]  /*0440*/  @!P1 LOP3.LUT R7, RZ, R10, RZ, 0x33, !PT ;  /* 0x0000000aff079212 */ /* 0x000fe200078e33ff */
[----:B---3--:R-:W-:Y:S01]  /*0450*/  ULEA UR15, UP1, UR19, UR4, 0x1 ;  /* 0x00000004130f7291 */ /* 0x008fe2000f8208ff */
[----:B------:R-:W3:Y:S01]  /*0460*/  LDC.64 R10, c[0x0][0x3b0] ;  /* 0x0000ec00ff0a7b82 */ /* 0x000ee20000000a00 */
[----:B------:R-:W-:Y:S01]  /*0470*/  ULEA UR10, UP3, UR11, UR6, 0x1 ;  /* 0x000000060b0a7291 */ /* 0x000fe2000f8608ff */
[----:B-1----:R-:W-:Y:S01]  /*0480*/  SHF.R.S32.HI R5, RZ, 0x1f, R7 ;  /* 0x0000001fff057819 */ /* 0x002fe20000011407 */
[----:B------:R-:W-:-:S02]  /*0490*/  UIADD3.X UR4, UPT, UPT, UR14, UR18, URZ, UP2, !UPT ;  /* 0x000000120e047290 */ /* 0x000fc400097fe4ff */
[----:B------:R-:W-:Y:S02]  /*04a0*/  UIADD3.X UR6, UPT, UPT, UR14, UR22, URZ, UP0, !UPT ;  /* 0x000000160e067290 */ /* 0x000fe400087fe4ff */
[----:B------:R-:W-:Y:S01]  /*04b0*/  ULEA.HI.X UR11, UR11, UR7, UR4, 0x1, UP3 ;  /* 0x000000070b0b7291 */ /* 0x000fe200098f0c04 */
[----:B------:R-:W-:Y:S01]  /*04c0*/  R2UR UR7, R5 ;  /* 0x00000000050772ca */ /* 0x000fe200000e0000 */
[----:B------:R-:W-:Y:S01]  /*04d0*/  ULEA.HI.X UR19, UR19, UR5, UR6, 0x1, UP1 ;  /* 0x0000000513137291 */ /* 0x000fe200088f0c06 */
[C---:B------:R-:W-:Y:S01]  /*04e0*/  R2UR UR22, R7.reuse ;  /* 0x00000000071672ca */ /* 0x040fe200000e0000 */
[----:B--2---:R-:W-:Y:S01]  /*04f0*/  UIMAD.WIDE.U32 UR16, UR9, UR24, URZ ;  /* 0x00000018091072a5 */ /* 0x004fe2000f8e00ff */
[----:B------:R-:W-:Y:S01]  /*0500*/  R2UR UR6, R7 ;  /* 0x00000000070672ca */ /* 0x000fe200000e0000 */
[----:B------:R-:W-:-:S04]  /*0510*/  UISETP.NE.U32.AND UP0, UPT, UR34, URZ, UPT ;  /* 0x000000ff2200728c */ /* 0x000fc8000bf05070 */
[----:B------:R-:W-:Y:S01]  /*0520*/  UISETP.NE.AND.EX UP0, UPT, UR35, URZ, UPT, UP0 ;  /* 0x000000ff2300728c */ /* 0x000fe2000bf05300 */
[----:B------:R-:W-:-:S03]  /*0530*/  UMOV UR4, UR16 ;  /* 0x0000001000047c82 */ /* 0x000fc60008000000 */
[----:B------:R-:W-:-:S04]  /*0540*/  UIMAD UR16, UR7, UR30, URZ ;  /* 0x0000001e071072a4 */ /* 0x000fc8000f8e02ff */
[----:B------:R-:W-:Y:S02]  /*0550*/  UIMAD.WIDE.U32 UR6, UR6, UR30, URZ ;  /* 0x0000001e060672a5 */ /* 0x000fe4000f8e00ff */
[----:B------:R-:W-:Y:S01]  /*0560*/  UIMAD UR16, UR22, UR31, UR16 ;  /* 0x0000001f161072a4 */ /* 0x000fe2000f8e0210 */
[----:B------:R-:W1:Y:S01]  /*0570*/  LDCU.64 UR30, c[0x0][0x528] ;  /* 0x0000a500ff1e77ac */ /* 0x000e620008000a00 */
[----:B---3--:R-:W-:Y:S01]  /*0580*/  IMAD.WIDE.U32 R2, R10, UR9, RZ ;  /* 0x000000090a027c25 */ /* 0x008fe2000f8e00ff */
[----:B------:R-:W-:-:S03]  /*0590*/  UIMAD UR5, UR9, UR25, UR17 ;  /* 0x00000019090572a4 */ /* 0x000fc6000f8e0211 */
[----:B------:R-:W-:Y:S01]  /*05a0*/  IMAD R3, R11, UR9, R3 ;  /* 0x000000090b037c24 */ /* 0x000fe2000f8e0203 */
[----:B------:R-:W2:Y:S01]  /*05b0*/  @UP0 LDCU UR23, c[0x0][0x384] ;  /* 0x00007080ff1707ac */ /* 0x000ea20008000800 */
[-C--:B0-----:R-:W-:Y:S01]  /*05c0*/  IMAD R0, R5, R12.reuse, RZ ;  /* 0x0000000c05007224 */ /* 0x081fe200078e02ff */
[----:B------:R-:W0:Y:S01]  /*05d0*/  LDC.64 R10, c[0x0][0x448] ;  /* 0x00011200ff0a7b82 */ /* 0x000e220000000a00 */
[----:B------:R-:W3:Y:S01]  /*05e0*/  LDCU.64 UR24, c[0x0][0x538] ;  /* 0x0000a700ff1877ac */ /* 0x000ee20008000a00 */
[----:B------:R-:W-:Y:S01]  /*05f0*/  IMAD.WIDE.U32 R2, R7, R12, R2 ;  /* 0x0000000c07027225 */ /* 0x000fe200078e0002 */
[----:B------:R-:W-:-:S03]  /*0600*/  UIMAD.WIDE.U32 UR4, UR8, UR26, UR4 ;  /* 0x0000001a080472a5 */ /* 0x000fc6000f8e0004 */
[----:B------:R-:W-:Y:S01]  /*0610*/  IMAD R7, R7, R13, R0 ;  /* 0x0000000d07077224 */ /* 0x000fe200078e0200 */
[----:B------:R-:W-:Y:S02]  /*0620*/  USHF.R.U32.HI UR17, URZ, 0x1, UR29 ;  /* 0x00000001ff117899 */ /* 0x000fe4000801161d */
[----:B------:R-:W-:Y:S02]  /*0630*/  UIMAD UR18, UR8, UR27, UR5 ;  /* 0x0000001b081272a4 */ /* 0x000fe4000f8e0205 */
[----:B------:R-:W-:Y:S01]  /*0640*/  ULEA UR5, UR32, 0xfffff800, 0xb ;  /* 0xfffff80020057891 */ /* 0x000fe2000f8e58ff */
[----:B------:R-:W4:Y:S01]  /*0650*/  @UP0 LDCU UR26, c[0x0][0x38c] ;  /* 0x00007180ff1a07ac */ /* 0x000f220008000800 */
[----:B------:R-:W-:Y:S01]  /*0660*/  IADD3 R7, PT, PT, R3, R7, RZ ;  /* 0x0000000703077210 */ /* 0x000fe20007ffe0ff */
[----:B------:R-:W-:Y:S02]  /*0670*/  UIADD3 UR4, UP1, UPT, UR13, UR4, URZ ;  /* 0x000000040d047290 */ /* 0x000fe4000ff3e0ff */
[----:B------:R-:W-:-:S02]  /*0680*/  USHF.R.U64 UR12, UR28, 0x1, UR29 ;  /* 0x000000011c0c7899 */ /* 0x000fc4000800121d */
[----:B------:R-:W-:Y:S01]  /*0690*/  UIMAD UR22, UR17, UR9, URZ ;  /* 0x00000009111672a4 */ /* 0x000fe2000f8e02ff */
[----:B------:R-:W5:Y:S01]  /*06a0*/  @UP0 LDCU.64 UR28, c[0x0][0x480] ;  /* 0x00009000ff1c07ac */ /* 0x000f620008000a00 */
[----:B------:R-:W-:Y:S01]  /*06b0*/  IADD3 R2, P0, PT, R2, UR5, RZ ;  /* 0x0000000502027c10 */ /* 0x000fe2000ff1e0ff */
[----:B------:R-:W-:Y:S02]  /*06c0*/  UIADD3 UR7, UPT, UPT, UR7, UR16, URZ ;  /* 0x0000001007077290 */ /* 0x000fe4000fffe0ff */
[----:B------:R-:W-:Y:S02]  /*06d0*/  UIADD3.X UR18, UPT, UPT, UR14, UR18, URZ, UP1, !UPT ;  /* 0x000000120e127290 */ /* 0x000fe40008ffe4ff */
[----:B-1----:R-:W-:Y:S01]  /*06e0*/  ULEA UR17, UP1, UR4, UR30, 0x1 ;  /* 0x0000001e04117291 */ /* 0x002fe2000f8208ff */
[----:B------:R-:W-:Y:S01]  /*06f0*/  R2UR UR14, R7 ;  /* 0x00000000070e72ca */ /* 0x000fe200000e0000 */
[----:B------:R-:W-:Y:S02]  /*0700*/  UIMAD.WIDE.U32 UR12, UR9, UR12, UR6 ;  /* 0x0000000c090c72a5 */ /* 0x000fe4000f8e0006 */
[----:B------:R-:W-:-:S02]  /*0710*/  ULEA.HI.X UR18, UR4, UR31, UR18, 0x1, UP1 ;  /* 0x0000001f04127291 */ /* 0x000fc400088f0c12 */
[----:B--2---:R-:W-:Y:S02]  /*0720*/  @UP0 UIMAD UR4, UR9, UR23, UR8 ;  /* 0x00000017090402a4 */ /* 0x004fe4000f8e0208 */
[----:B---3--:R-:W-:Y:S02]  /*0730*/  ULEA UR9, UP1, UR12, UR24, 0x3 ;  /* 0x000000180c097291 */ /* 0x008fe4000f8218ff */
[----:B------:R-:W-:Y:S02]  /*0740*/  UIADD3 UR6, UPT, UPT, UR13, UR22, URZ ;  /* 0x000000160d067290 */ /* 0x000fe4000fffe0ff */
[----:B------:R-:W-:Y:S02]  /*0750*/  @UP0 UIMAD UR4, UR4, UR32, URZ ;  /* 0x00000020040402a4 */ /* 0x000fe4000f8e02ff */
[----:B------:R-:W-:Y:S02]  /*0760*/  ULEA.HI.X UR12, UR12, UR25, UR6, 0x3, UP1 ;  /* 0x000000190c0c7291 */ /* 0x000fe400088f1c06 */
[----:B----4-:R-:W-:Y:S01]  /*0770*/  @UP0 UIMAD UR13, UR4, UR26, URZ ;  /* 0x0000001a040d02a4 */ /* 0x010fe2000f8e02ff */
[----:B------:R-:W-:Y:S01]  /*0780*/  VOTEU.ANY UP1, P0 ;  /* 0x0000000000ff7886 */ /* 0x000fe20000020100 */
[----:B------:R-:W-:Y:S01]  /*0790*/  ULEA.HI.X.SX32 UR14, UR5, UR14, 0x1, UP1 ;  /* 0x0000000e050e7291 */ /* 0x000fe200088f0eff */
[----:B------:R-:W-:-:S02]  /*07a0*/  UMOV UR4, URZ ;  /* 0x000000ff00047c82 */ /* 0x000fc40008000000 */
[----:B------:R-:W-:Y:S01]  /*07b0*/  UMOV UR5, URZ ;  /* 0x000000ff00057c82 */ /* 0x000fe20008000000 */
[----:B-----5:R-:W-:Y:S02]  /*07c0*/  @UP0 UIMAD.WIDE UR4, UR13, 0x10, UR28 ;  /* 0x000000100d0408a5 */ /* 0x020fe4000f8e021c */
[----:B------:R-:W-:Y:S01]  /*07d0*/  UISETP.GE.AND UP0, UPT, UR32, 0x1, UPT ;  /* 0x000000012000788c */ /* 0x000fe2000bf06270 */
[----:B------:R-:W-:Y:S01]  /*07e0*/  UMOV UR6, URZ ;  /* 0x000000ff00067c82 */ /* 0x000fe20008000000 */
[----:B------:R-:W-:Y:S01]  /*07f0*/  UMOV UR7, URZ ;  /* 0x000000ff00077c82 */ /* 0x000fe20008000000 */
[----:B0-----:R-:W-:Y:S02]  /*0800*/  LEA R0, P0, R2, R10, 0x1 ;  /* 0x0000000a02007211 */ /* 0x001fe400078008ff */
[----:B------:R-:W-:Y:S02]  /*0810*/  MOV R3, UR14 ;  /* 0x0000000e00037c02 */ /* 0x000fe40008000f00 */
[----:B------:R-:W-:-:S02]  /*0820*/  CS2R R108, SRZ ;  /* 0x00000000006c7805 */ /* 0x000fc4000001ff00 */
[----:B------:R-:W-:Y:S02]  /*0830*/  LEA.HI.X R2, R2, R11, R3, 0x1, P0 ;  /* 0x0000000b02027211 */ /* 0x000fe400000f0c03 */
[----:B------:R-:W-:Y:S02]  /*0840*/  @P3 R2UR UR6, R8 ;  /* 0x00000000080632ca */ /* 0x000fe400000e0000 */
[----:B------:R-:W-:Y:S01]  /*0850*/  @P4 R2UR UR7, R4 ;  /* 0x00000000040742ca */ /* 0x000fe200000e0000 */
[----:B------:R-:W-:-:S14]  /*0860*/  BRA.U !UP0, `(.L_x_11130) ;  /* 0x000000b908287547 */ /* 0x000fdc000b800000 */
[----:B------:R-:W0:Y:S01]  /*0870*/  S2R R107, SR_TID.X ;  /* 0x00000000006b7919 */ /* 0x000e220000002100 */
[----:B------:R-:W1:Y:S01]  /*0880*/  S2UR UR16, SR_CgaCtaId ;  /* 0x00000000001079c3 */ /* 0x000e620000008800 */
[----:B------:R-:W-:Y:S01]  /*0890*/  R2UR UR29, R0 ;  /* 0x00000000001d72ca */ /* 0x000fe200000e0000 */
[----:B------:R-:W-:Y:S01]  /*08a0*/  UMOV UR8, 0x400 ;  /* 0x0000040000087882 */ /* 0x000fe20000000000 */
[----:B------:R-:W-:Y:S02]  /*08b0*/  R2UR UR28, R2 ;  /* 0x00000000021c72ca */ /* 0x000fe400000e0000 */
[----:B------:R-:W-:Y:S01]  /*08c0*/  CS2R R108, SRZ ;  /* 0x00000000006c7805 */ /* 0x000fe2000001ff00 */
[----:B------:R-:W2:Y:S01]  /*08d0*/  LDCU UR13, c[0x0][0x394] ;  /* 0x00007280ff0d77ac */ /* 0x000ea20008000800 */
[----:B------:R-:W-:Y:S01]  /*08e0*/  UMOV UR14, UR19 ;  /* 0x00000013000e7c82 */ /* 0x000fe20008000000 */
[----:B-1----:R-:W-:-:S03]  /*08f0*/  ULEA UR8, UR16, UR8, 0x18 ;  /* 0x0000000810087291 */ /* 0x002fc6000f8ec0ff */
[----:B------:R-:W-:Y:S01]  /*0900*/  UMOV UR16, UR18 ;  /* 0x0000001200107c82 */ /* 0x000fe20008000000 */
[C---:B0-----:R-:W-:Y:S02]  /*0910*/  SHF.L.U32 R0, R107.reuse, 0x1, RZ ;  /* 0x000000016b007819 */ /* 0x041fe400000006ff */
[C---:B------:R-:W-:Y:S02]  /*0920*/  LOP3.LUT R106, R107.reuse, 0x1f, RZ, 0xc0, !PT ;  /* 0x0000001f6b6a7812 */ /* 0x040fe400078ec0ff */
[----:B------:R-:W-:Y:S02]  /*0930*/  LOP3.LUT R0, R0, 0x7c0, RZ, 0xc0, !PT ;  /* 0x000007c000007812 */ /* 0x000fe400078ec0ff */
[----:B------:R-:W-:Y:S02]  /*0940*/  LEA R105, R107, UR8, 0x4 ;  /* 0x000000086b697c11 */ /* 0x000fe4000f8e20ff */
[----:B--2---:R-:W-:-:S07]  /*0950*/  LOP3.LUT R17, R0, 0x1f, R107, 0xf8, !PT ;  /* 0x0000001f00117812 */ /* 0x004fce00078ef86b */
.L_x_11263:
        /* <DEDUP_REMOVED lines=101> */
.L_x_11132:
[----:B------:R-:W-:Y:S05]  /*0fb0*/  BSYNC.RECONVERGENT B0 ;  /* 0x0000000000007941 */ /* 0x000fea0003800200 */
.L_x_11131:
        /* <DEDUP_REMOVED lines=39> */
.L_x_11134:
[----:B------:R-:W-:Y:S05]  /*1230*/  BSYNC.RECONVERGENT B0 ;  /* 0x0000000000007941 */ /* 0x000fea0003800200 */
.L_x_11133:
        /* <DEDUP_REMOVED lines=39> */
.L_x_11136:
[----:B------:R-:W-:Y:S05]  /*14b0*/  BSYNC.RECONVERGENT B0 ;  /* 0x0000000000007941 */ /* 0x000fea0003800200 */
.L_x_11135:
[----:B------:R-:W-:Y:S01]  /*14c0*/  BSSY.RECONVERGENT B0, `(.L_x_11137) ;  /* 0x0000027000007945 */ /* 0x000fe20003800200 */
[--C-:B------:R-:W-:Y:S01]  /*14d0*/  HADD2.F32 R68, -RZ, R18.reuse.H0_H0 ;  /* 0x20000012ff447230 */ /* 0x100fe20000004100 */
[----:B------:R-:W-:Y:S01]  /*14e0*/  FSETP.GTU.FTZ.AND P2, PT, R76, 20, PT ;  /* 0x41a000004c00780b */ /* 0x000fe20003f5c000 */
[----:B------:R-:W-:Y:S02]  /*14f0*/  HADD2.F32 R73, -RZ, R17.H1_H1 ;  /* 0x30000011ff497230 */ /* 0x000fe40000004100 */
[----:B------:R-:W-:Y:S01]  /*1500*/  FADD.FTZ R77, R16, UR7 ;  /* 0x00000007104d7e21 */ /* 0x000fe20008010000 */
        /* <DEDUP_REMOVED lines=34> */
.L_x_11138:
[----:B------:R-:W-:Y:S05]  /*1730*/  BSYNC.RECONVERGENT B0 ;  /* 0x0000000000007941 */ /* 0x000fea0003800200 */
.L_x_11137:
[----:B------:R-:W-:Y:S01]  /*1740*/  BSSY.RECONVERGENT B0, `(.L_x_11139) ;  /* 0x000002a000007945 */ /* 0x000fe20003800200 */
[--C-:B0-----:R-:W-:Y:S01]  /*1750*/  HADD2.F32 R13, -RZ, R8.reuse.H0_H0 ;  /* 0x20000008ff0d7230 */ /* 0x101fe20000004100 */
[----:B------:R-:W-:Y:S01]  /*1760*/  FSETP.GTU.FTZ.AND P3, PT, R77, 20, PT ;  /* 0x41a000004d00780b */ /* 0x000fe20003f7c000 */
[----:B--2---:R-:W-:Y:S02]  /*1770*/  HADD2.F32 R37, -RZ, R8.H1_H1 ;  /* 0x30000008ff257230 */ /* 0x004fe40000004100 */
        /* <DEDUP_REMOVED lines=38> */
.L_x_11140:
[----:B------:R-:W-:Y:S05]  /*19e0*/  BSYNC.RECONVERGENT B0 ;  /* 0x0000000000007941 */ /* 0x000fea0003800200 */
.L_x_11139:
[----:B------:R-:W-:Y:S01]  /*19f0*/  BSSY.RECONVERGENT B0, `(.L_x_11141) ;  /* 0x000002c000007945 */ /* 0x000fe20003800200 */
[--C-:B-1----:R-:W-:Y:S02]  /*1a00*/  HADD2.F32 R14, -RZ, R4.reuse.H0_H0 ;  /* 0x20000004ff0e7230 */ /* 0x102fe40000004100 */
[----:B------:R-:W-:Y:S02]  /*1a10*/  HFMA2 R75, -RZ, RZ, 0, 0 ;  /* 0x00000000ff4b7431 */ /* 0x000fe400000001ff */
[----:B------:R-:W-:Y:S01]  /*1a20*/  HADD2.F32 R17, -RZ, R4.H1_H1 ;  /* 0x30000004ff117230 */ /* 0x000fe20000004100 */
[----:B------:R-:W-:Y:S01]  /*1a30*/  FSETP.GTU.FTZ.AND P4, PT, R74, 20, PT ;  /* 0x41a000004a00780b */ /* 0x000fe20003f9c000 */
[--C-:B------:R-:W-:Y:S02]  /*1a40*/  HADD2.F32 R12, -RZ, R5.reuse.H0_H0 ;  /* 0x20000005ff0c7230 */ /* 0x100fe40000004100 */
[----:B------:R-:W-:Y:S01]  /*1a50*/  FADD.FTZ R73, R73, UR7 ;  /* 0x0000000749497e21 */ /* 0x000fe20008010000 */
[----:B------:R-:W-:-:S02]  /*1a60*/  HADD2.F32 R15, -RZ, R5.H1_H1 ;  /* 0x30000005ff0f7230 */ /* 0x000fc40000004100 */
[----:B------:R-:W-:Y:S01]  /*1a70*/  FFMA.FTZ R108, R13, R101, R108 ;  /* 0x000000650d6c7223 */ /* 0x000fe2000001006c */
[--C-:B------:R-:W-:Y:S02]  /*1a80*/  HADD2.F32 R4, -RZ, R7.reuse.H0_H0 ;  /* 0x20000007ff047230 */ /* 0x100fe40000004100 */
[--C-:B------:R-:W-:Y:S02]  /*1a90*/  HADD2.F32 R10, -RZ, R6.reuse.H0_H0 ;  /* 0x20000006ff0a7230 */ /* 0x100fe40000004100 */
[----:B------:R-:W-:Y:S02]  /*1aa0*/  HADD2.F32 R5, -RZ, R6.H1_H1 ;  /* 0x30000006ff057230 */ /* 0x000fe40000004100 */
        /* <DEDUP_REMOVED lines=32> */
.L_x_11142:
[----:B------:R-:W-:Y:S05]  /*1cb0*/  BSYNC.RECONVERGENT B0 ;  /* 0x0000000000007941 */ /* 0x000fea0003800200 */
.L_x_11141:
        /* <DEDUP_REMOVED lines=38> */
.L_x_11144:
[----:B------:R-:W-:Y:S05]  /*1f20*/  BSYNC.RECONVERGENT B0 ;  /* 0x0000000000007941 */ /* 0x000fea0003800200 */
.L_x_11143:
[----:B------:R-:W-:Y:S01]  /*1f30*/  FFMA.FTZ R19, R9, R98, R20 ;  /* 0x0000006209137223 */ /* 0x000fe20000010014 */
[----:B------:R-:W-:Y:S01]  /*1f40*/  BSSY.RECONVERGENT B0, `(.L_x_11145) ;  /* 0x0000025000007945 */ /* 0x000fe20003800200 */
[----:B------:R-:W-:Y:S02]  /*1f50*/  HFMA2 R69, -RZ, RZ, 0, 0 ;  /* 0x00000000ff457431 */ /* 0x000fe400000001ff */
[----:B------:R-:W-:Y:S01]  /*1f60*/  FADD.FTZ R65, R18, UR7 ;  /* 0x0000000712417e21 */ /* 0x000fe20008010000 */
[----:B------:R-:W-:Y:S02]  /*1f70*/  FSETP.GTU.FTZ.AND P0, PT, R68, 20, PT ;  /* 0x41a000004400780b */ /* 0x000fe40003f1c000 */
[----:B------:R-:W-:Y:S01]  /*1f80*/  CS2R R66, SRZ ;  /* 0x0000000000427805 */ /* 0x000fe2000001ff00 */
[----:B------:R-:W-:Y:S01]  /*1f90*/  FFMA.FTZ R18, R8, R97, R19 ;  /* 0x0000006108127223 */ /* 0x000fe20000010013 */
[----:B------:R-:W-:Y:S09]  /*1fa0*/  @P1 BRA `(.L_x_11146) ;  /* 0x0000000000781947 */ /* 0x000ff20003800000 */
        /* <DEDUP_REMOVED lines=30> */
.L_x_11146:
[----:B------:R-:W-:Y:S05]  /*2190*/  BSYNC.RECONVERGENT B0 ;  /* 0x0000000000007941 */ /* 0x000fea0003800200 */
.L_x_11145:
        /* <DEDUP_REMOVED lines=38> */
.L_x_11148:
[----:B------:R-:W-:Y:S05]  /*2400*/  BSYNC.RECONVERGENT B0 ;  /* 0x0000000000007941 */ /* 0x000fea0003800200 */
.L_x_11147:
[----:B------:R-:W-:Y:S01]  /*2410*/  FFMA.FTZ R19, R11, R88, R18 ;  /* 0x000000580b137223 */ /* 0x000fe20000010012 */
[----:B------:R-:W-:Y:S01]  /*2420*/  BSSY.RECONVERGENT B0, `(.L_x_11149) ;  /* 0x0000025000007945 */ /* 0x000fe20003800200 */
[----:B------:R-:W-:Y:S01]  /*2430*/  HFMA2 R61, -RZ, RZ, 0, 0 ;  /* 0x00000000ff3d7431 */ /* 0x000fe200000001ff */
[----:B------:R-:W-:Y:S02]  /*2440*/  FSETP.GTU.FTZ.AND P2, PT, R60, 20, PT ;  /* 0x41a000003c00780b */ /* 0x000fe40003f5c000 */
[----:B------:R-:W-:Y:S01]  /*2450*/  CS2R R58, SRZ ;  /* 0x00000000003a7805 */ /* 0x000fe2000001ff00 */
        /* <DEDUP_REMOVED lines=33> */
.L_x_11150:
[----:B------:R-:W-:Y:S05]  /*2670*/  BSYNC.RECONVERGENT B0 ;  /* 0x0000000000007941 */ /* 0x000fea0003800200 */
.L_x_11149:
        /* <DEDUP_REMOVED lines=38> */
.L_x_11152:
[----:B------:R-:W-:Y:S05]  /*28e0*/  BSYNC.RECONVERGENT B0 ;  /* 0x0000000000007941 */ /* 0x000fea0003800200 */
.L_x_11151:
        /* <DEDUP_REMOVED lines=32> */
.L_x_11154:
[----:B------:R-:W-:Y:S05]  /*2af0*/  BSYNC.RECONVERGENT B0 ;  /* 0x0000000000007941 */ /* 0x000fea0003800200 */
.L_x_11153:
        /* <DEDUP_REMOVED lines=32> */
.L_x_11156:
[----:B------:R-:W-:Y:S05]  /*2d00*/  BSYNC.RECONVERGENT B0 ;  /* 0x0000000000007941 */ /* 0x000fea0003800200 */
.L_x_11155:
        /* <DEDUP_REMOVED lines=32> */
.L_x_11158:
[----:B------:R-:W-:Y:S05]  /*2f10*/  BSYNC.RECONVERGENT B0 ;  /* 0x0000000000007941 */ /* 0x000fea0003800200 */
.L_x_11157:
        /* <DEDUP_REMOVED lines=32> */
.L_x_11160:
[----:B------:R-:W-:Y:S05]  /*3120*/  BSYNC.RECONVERGENT B0 ;  /* 0x0000000000007941 */ /* 0x000fea0003800200 */
.L_x_11159:
        /* <DEDUP_REMOVED lines=32> */
.L_x_11162:
[----:B------:R-:W-:Y:S05]  /*3330*/  BSYNC.RECONVERGENT B0 ;  /* 0x0000000000007941 */ /* 0x000fea0003800200 */
.L_x_11161:
        /* <DEDUP_REMOVED lines=53> */
[----:B------:R-:W0:Y:S01]  /*3690*/  LDCU.128 UR24, c[0x0][0x3a0] ;  /* 0x00007400ff1877ac */ /* 0x000e220008000c00 */
[----:B------:R-:W-:-:S05]  /*36a0*/  UMOV UR8, URZ ;  /* 0x000000ff00087c82 */ /* 0x000fca0008000000 */
.L_x_11262:
[----:B------:R-:W5:Y:S01]  /*36b0*/  S2R R110, SR_TID.X ;  /* 0x00000000006e7919 */ /* 0x000f620000002100 */
[----:B---3--:R-:W-:Y:S01]  /*36c0*/  UIMAD.WIDE.U32 UR22, UR8, UR30, URZ ;  /* 0x0000001e081672a5 */ /* 0x008fe2000f8e00ff */
        /* <DEDUP_REMOVED lines=13> */
[----:B----4-:R-:W-:-:S04]  /*37a0*/  ULEA UR46, UP0, UR18, UR32, 0x3 ;  /* 0x00000020122e7291 */ /* 0x010fc8000f8018ff */
[----:B------:R-:W-:Y:S01]  /*37b0*/  IMAD.WIDE.U32 R20, R5, 0x10, R20 ;  /* 0x0000001005147825 */ /* 0x000fe200078e0014 */
[----:B------:R-:W-:Y:S01]  /*37c0*/  ULEA.HI.X UR18, UR18, UR33, UR19, 0x3, UP0 ;  /* 0x0000002112127291 */ /* 0x000fe200080f1c13 */
[----:B------:R-:W-:-:S03]  /*37d0*/  MOV R2, UR46 ;  /* 0x0000002e00027c02 */ /* 0x000fc60008000f00 */
[----:B------:R-:W3:Y:S02]  /*37e0*/  LDG.E.128 R4, desc[UR20][R20.64] ;  /* 0x0000001414047981 */ /* 0x000ee4000c1e1d00 */
[----:B------:R-:W-:Y:S02]  /*37f0*/  MOV R3, UR18 ;  /* 0x0000001200037c02 */ /* 0x000fe40008000f00 */
[----:B--2---:R-:W4:Y:S04]  /*3800*/  LDG.E.128 R8, desc[UR20][R20.64+0x200] ;  /* 0x0002001414087981 */ /* 0x004f28000c1e1d00 */
[----:B------:R-:W5:Y:S04]  /*3810*/  LDG.E.128 R12, desc[UR20][R20.64+0x400] ;  /* 0x00040014140c7981 */ /* 0x000f68000c1e1d00 */
[----:B------:R0:W2:Y:S04]  /*3820*/  LDG.E.128 R16, desc[UR20][R20.64+0x600] ;  /* 0x0006001414107981 */ /* 0x0000a8000c1e1d00 */
[----:B------:R-:W2:Y:S01]  /*3830*/  LDG.E.64 R2, desc[UR20][R2.64] ;  /* 0x0000001402027981 */ /* 0x000ea2000c1e1b00 */
[----:B------:R-:W-:-:S04]  /*3840*/  UIMAD.WIDE.U32 UR18, UR42, UR38, URZ ;  /* 0x000000262a1272a5 */ /* 0x000fc8000f8e00ff */
[----:B------:R-:W-:-:S04]  /*3850*/  UIMAD UR19, UR42, UR39, UR19 ;  /* 0x000000272a1372a4 */ /* 0x000fc8000f8e0213 */
[----:B------:R-:W-:Y:S01]  /*3860*/  UIMAD.WIDE.U32 UR18, UR8, UR36, UR18 ;  /* 0x00000024081272a5 */ /* 0x000fe2000f8e0012 */
[----:B------:R-:W-:-:S03]  /*3870*/  SHF.L.U32 R111, R110, 0x5, RZ ;  /* 0x000000056e6f7819 */ /* 0x000fc600000006ff */
[----:B------:R-:W-:Y:S02]  /*3880*/  UIMAD UR19, UR8, UR37, UR19 ;  /* 0x00000025081372a4 */ /* 0x000fe4000f8e0213 */
[----:B------:R-:W-:Y:S01]  /*3890*/  ULEA UR22, UP0, UR18, UR34, 0x3 ;  /* 0x0000002212167291 */ /* 0x000fe2000f8018ff */
[----:B------:R-:W-:-:S03]  /*38a0*/  LOP3.LUT R112, R111, 0x7c00, RZ, 0xc0, !PT ;  /* 0x00007c006f707812 */ /* 0x000fc600078ec0ff */
[----:B------:R-:W-:Y:S01]  /*38b0*/  ULEA.HI.X UR18, UR18, UR35, UR19, 0x3, UP0 ;  /* 0x0000002312127291 */ /* 0x000fe200080f1c13 */
[----:B------:R-:W-:Y:S02]  /*38c0*/  IADD3 R112, PT, PT, R103, R112, RZ ;  /* 0x0000007067707210 */ /* 0x000fe40007ffe0ff */
[----:B0-----:R-:W-:-:S03]  /*38d0*/  MOV R20, UR22 ;  /* 0x0000001600147c02 */ /* 0x001fc60008000f00 */
[----:B------:R-:W-:Y:S01]  /*38e0*/  MOV R21, UR18 ;  /* 0x0000001200157c02 */ /* 0x000fe20008000f00 */
[----:B------:R-:W-:-:S04]  /*38f0*/  USHF.L.U32 UR22, UR13, 0x8, URZ ;  /* 0x000000080d167899 */ /* 0x000fc800080006ff */
[----:B------:R-:W-:-:S04]  /*3900*/  UIADD3 UR18, UPT, UPT, UR22, -0x100, URZ ;  /* 0xffffff0016127890 */ /* 0x000fc8000fffe0ff */
[----:B------:R-:W-:-:S04]  /*3910*/  ULOP3.LUT UR18, UR18, 0x100, URZ, 0xc0, !UPT ;  /* 0x0000010012127892 */ /* 0x000fc8000f8ec0ff */
[----:B------:R-:W-:Y:S01]  /*3920*/  UIADD3 UR18, UPT, UPT, UR18, UR8, URZ ;  /* 0x0000000812127290 */ /* 0x000fe2000fffe0ff */
[----:B---3--:R0:W-:Y:S04]  /*3930*/  STS.128 [R112], R4 ;  /* 0x0000000470007388 */ /* 0x0081e80000000c00 */
[----:B----4-:R3:W-:Y:S04]  /*3940*/  STS.128 [R112+0x200], R8 ;  /* 0x0002000870007388 */ /* 0x0107e80000000c00 */
[----:B-----5:R4:W-:Y:S04]  /*3950*/  STS.128 [R112+0x400], R12 ;  /* 0x0004000c70007388 */ /* 0x0209e80000000c00 */
[----:B--2---:R2:W-:Y:S01]  /*3960*/  STS.128 [R112+0x600], R16 ;  /* 0x0006001070007388 */ /* 0x0045e20000000c00 */
        /* <DEDUP_REMOVED lines=10> */
[----:B---3--:R-:W-:Y:S01]  /*3a10*/  FMUL.RZ R8, R3, 0.15915493667125701904 ;  /* 0x3e22f98303087820 */ /* 0x008fe2000040c000 */
        /* <DEDUP_REMOVED lines=11> */
[----:B----4-:R-:W-:Y:S08]  /*3ad0*/  MUFU.SIN R13, R8 ;  /* 0x00000008000d7308 */ /* 0x010ff00000000400 */
        /* <DEDUP_REMOVED lines=8> */
[----:B--2---:R-:W-:Y:S08]  /*3b60*/  MUFU.SIN R17, R4 ;  /* 0x0000000400117308 */ /* 0x004ff00000000400 */
        /* <DEDUP_REMOVED lines=14> */
[----:B------:R-:W-:Y:S08]  /*3c50*/  MUFU.SIN R117, R9 ;  /* 0x0000000900757308 */ /* 0x000ff00000000400 */
[----:B------:R0:W-:Y:S02]  /*3c60*/  MUFU.COS R133, R9 ;  /* 0x0000000900857308 */ /* 0x0001e40000000000 */
[----:B0-----:R-:W-:Y:S01]  /*3c70*/  FMUL.RZ R9, R3, 0.15915493667125701904 ;  /* 0x3e22f98303097820 */ /* 0x001fe2000040c000 */
[----:B------:R-:W-:-:S05]  /*3c80*/  MOV R3, UR23 ;  /* 0x0000001700037c02 */ /* 0x000fca0008000f00 */
[----:B------:R-:W-:Y:S08]  /*3c90*/  MUFU.SIN R111, R114 ;  /* 0x00000072006f7308 */ /* 0x000ff00000000400 */
[----:B------:R0:W-:Y:S02]  /*3ca0*/  MUFU.COS R113, R114 ;  /* 0x0000007200717308 */ /* 0x0001e40000000000 */
[----:B0-----:R-:W-:Y:S01]  /*3cb0*/  FMUL.RZ R114, R2, 0.15915493667125701904 ;  /* 0x3e22f98302727820 */ /* 0x001fe2000040c000 */
[----:B------:R-:W-:-:S04]  /*3cc0*/  FMUL.FTZ R2, R3, 1.4426950216293334961 ;  /* 0x3fb8aa3b03027820 */ /* 0x000fc80000410000 */
[----:B------:R-:W-:-:S04]  /*3cd0*/  FMUL.FTZ R3, R2, R95 ;  /* 0x0000005f02037220 */ /* 0x000fc80000410000 */
[----:B------:R0:W-:Y:S02]  /*3ce0*/  MUFU.EX2 R148, R3 ;  /* 0x0000000300947308 */ /* 0x0001e40000000800 */
[----:B0-----:R-:W-:-:S06]  /*3cf0*/  FMUL.FTZ R3, R2, R81 ;  /* 0x0000005102037220 */ /* 0x001fcc0000410000 */
[----:B------:R-:W-:Y:S08]  /*3d00*/  MUFU.SIN R123, R8 ;  /* 0x00000008007b7308 */ /* 0x000ff00000000400 */
[----:B------:R0:W-:Y:S01]  /*3d10*/  MUFU.EX2 R136, R3 ;  /* 0x0000000300887308 */ /* 0x0001e20000000800 */
[----:B------:R-:W-:-:S07]  /*3d20*/  FMUL.FTZ R11, R2, R77 ;  /* 0x0000004d020b7220 */ /* 0x000fce0000410000 */
[----:B------:R2:W-:Y:S01]  /*3d30*/  MUFU.COS R127, R8 ;  /* 0x00000008007f7308 */ /* 0x0005e20000000000 */
[----:B0-----:R-:W-:-:S04]  /*3d40*/  LOP3.LUT R3, R110, 0x3e0, RZ, 0xc0, !PT ;  /* 0x000003e06e037812 */ /* 0x001fc800078ec0ff */
[----:B------:R-:W-:-:S03]  /*3d50*/  IADD3 R3, PT, PT, R3, R104, RZ ;  /* 0x0000006803037210 */ /* 0x000fc60007ffe0ff */
[----:B------:R-:W-:Y:S01]  /*3d60*/  MUFU.SIN R149, R9 ;  /* 0x0000000900957308 */ /* 0x000fe20000000400 */
[----:B--2---:R-:W-:-:S07]  /*3d70*/  FMUL.FTZ R8, R2, R90 ;  /* 0x0000005a02087220 */ /* 0x004fce0000410000 */
[----:B------:R0:W-:Y:S01]  /*3d80*/  MUFU.COS R125, R9 ;  /* 0x00000009007d7308 */ /* 0x0001e20000000000 */
[----:B------:R-:W-:Y:S01]  /*3d90*/  LEA R3, R3, R102, 0x5 ;  /* 0x0000006603037211 */ /* 0x000fe200078e28ff */
[----:B0-----:R-:W-:-:S06]  /*3da0*/  FMUL.FTZ R9, R2, R91 ;  /* 0x0000005b02097220 */ /* 0x001fcc0000410000 */
[----:B------:R-:W-:Y:S08]  /*3db0*/  MUFU.SIN R151, R10 ;  /* 0x0000000a00977308 */ /* 0x000ff00000000400 */
[----:B------:R0:W-:Y:S08]  /*3dc0*/  MUFU.COS R153, R10 ;  /* 0x0000000a00997308 */ /* 0x0001f00000000000 */
[----:B------:R2:W-:Y:S01]  /*3dd0*/  MUFU.EX2 R142, R8 ;  /* 0x00000008008e7308 */ /* 0x0005e20000000800 */
[----:B0-----:R-:W-:-:S07]  /*3de0*/  FMUL.FTZ R10, R2, R86 ;  /* 0x00000056020a7220 */ /* 0x001fce0000410000 */
[----:B------:R0:W-:Y:S01]  /*3df0*/  MUFU.EX2 R140, R9 ;  /* 0x00000009008c7308 */ /* 0x0001e20000000800 */
[C---:B--2---:R-:W-:Y:S01]  /*3e00*/  FMUL.FTZ R8, R2.reuse, R74 ;  /* 0x0000004a02087220 */ /* 0x044fe20000410000 */
[----:B0-----:R-:W-:-:S06]  /*3e10*/  FMUL.FTZ R9, R2, R73 ;  /* 0x0000004902097220 */ /* 0x001fcc0000410000 */
[----:B------:R-:W-:Y:S08]  /*3e20*/  MUFU.SIN R119, R4 ;  /* 0x0000000400777308 */ /* 0x000ff00000000400 */
[----:B------:R0:W-:Y:S08]  /*3e30*/  MUFU.COS R131, R4 ;  /* 0x0000000400837308 */ /* 0x0001f00000000000 */
[----:B------:R-:W-:Y:S01]  /*3e40*/  MUFU.EX2 R138, R10 ;  /* 0x0000000a008a7308 */ /* 0x000fe20000000800 */
[----:B0-----:R-:W-:-:S07]  /*3e50*/  FMUL.FTZ R4, R2, R92 ;  /* 0x0000005c02047220 */ /* 0x001fce0000410000 */
[----:B------:R-:W-:Y:S08]  /*3e60*/  MUFU.EX2 R132, R11 ;  /* 0x0000000b00847308 */ /* 0x000ff00000000800 */
[----:B------:R-:W-:Y:S08]  /*3e70*/  MUFU.EX2 R130, R8 ;  /* 0x0000000800827308 */ /* 0x000ff00000000800 */
[----:B------:R0:W-:Y:S02]  /*3e80*/  MUFU.EX2 R128, R9 ;  /* 0x0000000900807308 */ /* 0x0001e40000000800 */
[----:B0-----:R-:W0:Y:S06]  /*3e90*/  LDS.128 R8, [R3] ;  /* 0x0000000003087984 */ /* 0x001e2c0000000c00 */
[----:B------:R-:W-:Y:S08]  /*3ea0*/  MUFU.SIN R121, R6 ;  /* 0x0000000600797308 */ /* 0x000ff00000000400 */
[----:B------:R2:W-:Y:S08]  /*3eb0*/  MUFU.COS R129, R6 ;  /* 0x0000000600817308 */ /* 0x0005f00000000000 */
[----:B------:R3:W4:Y:S01]  /*3ec0*/  MUFU.EX2 R146, R4 ;  /* 0x0000000400927308 */ /* 0x0007220000000800 */
[----:B--2---:R-:W-:-:S07]  /*3ed0*/  FMUL.FTZ R6, R2, R93 ;  /* 0x0000005d02067220 */ /* 0x004fce0000410000 */
[----:B------:R-:W2:Y:S01]  /*3ee0*/  MUFU.EX2 R6, R6 ;  /* 0x0000000600067308 */ /* 0x000ea20000000800 */
[----:B---3--:R-:W-:Y:S01]  /*3ef0*/  FMUL.FTZ R4, R2, R76 ;  /* 0x0000004c02047220 */ /* 0x008fe20000410000 */
[----:B------:R-:W-:Y:S02]  /*3f00*/  ISETP.NE.AND P0, PT, R110, RZ, PT ;  /* 0x000000ff6e00720c */ /* 0x000fe40003f05270 */
[----:B------:R-:W-:-:S04]  /*3f10*/  MOV R163, UR18 ;  /* 0x0000001200a37c02 */ /* 0x000fc80008000f00 */
[----:B------:R3:W-:Y:S01]  /*3f20*/  MUFU.EX2 R134, R4 ;  /* 0x0000000400867308 */ /* 0x0007e20000000800 */
[C---:B----4-:R-:W-:Y:S01]  /*3f30*/  FMUL.FTZ R147, R146.reuse, R147 ;  /* 0x0000009392937220 */ /* 0x050fe20000410000 */
[----:B------:R-:W-:Y:S01]  /*3f40*/  FMUL.FTZ R146, R146, R5 ;  /* 0x0000000592927220 */ /* 0x000fe20000410000 */
[C---:B------:R-:W-:Y:S01]  /*3f50*/  FMUL.FTZ R12, R2.reuse, R68 ;  /* 0x00000044020c7220 */ /* 0x040fe20000410000 */
[----:B------:R-:W-:Y:S01]  /*3f60*/  FMUL.FTZ R14, R2, R65 ;  /* 0x00000041020e7220 */ /* 0x000fe20000410000 */
[----:B---3--:R-:W-:Y:S01]  /*3f70*/  IADD3 R4, PT, PT, R110, 0x200, RZ ;  /* 0x000002006e047810 */ /* 0x008fe20007ffe0ff */
[----:B------:R-:W-:-:S03]  /*3f80*/  FMUL.FTZ R5, R2, R57 ;  /* 0x0000003902057220 */ /* 0x000fc60000410000 */
[----:B------:R-:W-:Y:S01]  /*3f90*/  SEL R163, R163, R4, !P0 ;  /* 0x00000004a3a37207 */ /* 0x000fe20004000000 */
[----:B------:R-:W-:Y:S01]  /*3fa0*/  FMUL.FTZ R4, R2, R60 ;  /* 0x0000003c02047220 */ /* 0x000fe20000410000 */
[----:B------:R-:W-:Y:S01]  /*3fb0*/  FMUL.FTZ R143, R142, R143 ;  /* 0x0000008f8e8f7220 */ /* 0x000fe20000410000 */
[----:B------:R-:W-:Y:S01]  /*3fc0*/  FMUL.FTZ R141, R140, R141 ;  /* 0x0000008d8c8d7220 */ /* 0x000fe20000410000 */
[----:B------:R-:W-:Y:S01]  /*3fd0*/  FMUL.FTZ R139, R138, R139 ;  /* 0x0000008b8a8b7220 */ /* 0x000fe20000410000 */
[----:B------:R-:W-:Y:S01]  /*3fe0*/  FMUL.FTZ R137, R136, R137 ;  /* 0x0000008988897220 */ /* 0x000fe20000410000 */
[----:B------:R-:W-:Y:S01]  /*3ff0*/  MUFU.EX2 R126, R12 ;  /* 0x0000000c007e7308 */ /* 0x000fe20000000800 */
[C---:B--2---:R-:W-:Y:S01]  /*4000*/  FMUL.FTZ R145, R6.reuse, R145 ;  /* 0x0000009106917220 */ /* 0x044fe20000410000 */
[----:B------:R-:W-:Y:S01]  /*4010*/  FMUL.FTZ R144, R6, R7 ;  /* 0x0000000706907220 */ /* 0x000fe20000410000 */
[----:B------:R-:W-:Y:S01]  /*4020*/  FMUL.FTZ R142, R142, R13 ;  /* 0x0000000d8e8e7220 */ /* 0x000fe20000410000 */
[----:B------:R-:W-:Y:S01]  /*4030*/  FMUL.FTZ R140, R140, R15 ;  /* 0x0000000f8c8c7220 */ /* 0x000fe20000410000 */
[----:B------:R-:W-:Y:S01]  /*4040*/  FMUL.FTZ R138, R138, R17 ;  /* 0x000000118a8a7220 */ /* 0x000fe20000410000 */
[----:B------:R-:W-:-:S02]  /*4050*/  FMUL.FTZ R136, R136, R19 ;  /* 0x0000001388887220 */ /* 0x000fc40000410000 */
[----:B------:R2:W-:Y:S01]  /*4060*/  MUFU.EX2 R124, R14 ;  /* 0x0000000e007c7308 */ /* 0x0005e20000000800 */
[----:B------:R-:W-:Y:S01]  /*4070*/  LDS.128 R16, [R3+0x20] ;  /* 0x0000200003107984 */ /* 0x000fe20000000c00 */
[----:B------:R-:W3:Y:S01]  /*4080*/  S2UR UR19, SR_CgaCtaId ;  /* 0x00000000001379c3 */ /* 0x000ee20000008800 */
[C---:B------:R-:W-:Y:S01]  /*4090*/  FMUL.FTZ R150, R148.reuse, R113 ;  /* 0x0000007194967220 */ /* 0x040fe20000410000 */
[----:B------:R-:W-:-:S04]  /*40a0*/  FMUL.FTZ R148, R148, R111 ;  /* 0x0000006f94947220 */ /* 0x000fc80000410000 */
[----:B------:R-:W-:Y:S01]  /*40b0*/  MUFU.EX2 R122, R4 ;  /* 0x00000004007a7308 */ /* 0x000fe20000000800 */
[----:B--2---:R-:W2:Y:S01]  /*40c0*/  LDS.128 R12, [R3+0x10] ;  /* 0x00001000030c7984 */ /* 0x004ea20000000c00 */
[----:B------:R-:W-:-:S06]  /*40d0*/  FMUL.FTZ R111, R94, UR42 ;  /* 0x0000002a5e6f7c20 */ /* 0x000fcc0008410000 */
[----:B------:R4:W-:Y:S01]  /*40e0*/  MUFU.EX2 R112, R5 ;  /* 0x0000000500707308 */ /* 0x0009e20000000800 */
[----:B------:R-:W-:Y:S01]  /*40f0*/  FMUL.RZ R159, R111, 0.15915493667125701904 ;  /* 0x3e22f9836f9f7820 */ /* 0x000fe2000040c000 */
[----:B----4-:R4:W1:Y:S01]  /*4100*/  LDS.128 R4, [R3+0x30] ;  /* 0x0000300003047984 */ /* 0x0108620000000c00 */
[----:B------:R-:W-:-:S05]  /*4110*/  FMUL.FTZ R2, R2, R94 ;  /* 0x0000005e02027220 */ /* 0x000fca0000410000 */
[----:B------:R-:W-:Y:S01]  /*4120*/  MUFU.COS R155, R114 ;  /* 0x00000072009b7308 */ /* 0x000fe20000000000 */
[----:B0-----:R-:W-:-:S07]  /*4130*/  HADD2.F32 R111, -RZ, R8.H0_H0 ;  /* 0x20000008ff6f7230 */ /* 0x001fce0000004100 */
[----:B------:R0:W-:Y:S08]  /*4140*/  MUFU.SIN R113, R114 ;  /* 0x0000007200717308 */ /* 0x0001f00000000400 */
[----:B------:R-:W-:Y:S01]  /*4150*/  MUFU.COS R168, R159 ;  /* 0x0000009f00a87308 */ /* 0x000fe20000000000 */
[----:B0-----:R-:W-:-:S07]  /*4160*/  HADD2.F32 R114, -RZ, R8.H1_H1 ;  /* 0x30000008ff727230 */ /* 0x001fce0000004100 */
[----:B----4-:R-:W0:Y:S08]  /*4170*/  MUFU.EX2 R3, R2 ;  /* 0x0000000200037308 */ /* 0x010e300000000800 */
[----:B------:R-:W4:Y:S01]  /*4180*/  MUFU.SIN R8, R159 ;  /* 0x0000009f00087308 */ /* 0x000f220000000400 */
[----:B------:R-:W-:Y:S01]  /*4190*/  UMOV UR18, 0x400 ;  /* 0x0000040000127882 */ /* 0x000fe20000000000 */
[----:B------:R-:W-:Y:S01]  /*41a0*/  ISETP.NE.AND P2, PT, R110, 0x3f, PT ;  /* 0x0000003f6e00780c */ /* 0x000fe20003f45270 */
[----:B---3--:R-:W-:Y:S01]  /*41b0*/  ULEA UR19, UR19, UR18, 0x18 ;  /* 0x0000001213137291 */ /* 0x008fe2000f8ec0ff */
[C---:B0-----:R-:W-:Y:S01]  /*41c0*/  FMUL.FTZ R2, R3.reuse, R168 ;  /* 0x000000a803027220 */ /* 0x041fe20000410000 */
[----:B------:R-:W-:Y:S01]  /*41d0*/  FMUL.FTZ R127, R126, R127 ;  /* 0x0000007f7e7f7220 */ /* 0x000fe20000410000 */
[----:B----4-:R-:W-:-:S03]  /*41e0*/  FMUL.FTZ R3, R3, R8 ;  /* 0x0000000803037220 */ /* 0x010fc60000410000 */
[----:B------:R-:W-:Y:S01]  /*41f0*/  LEA R8, R163, UR19, 0x3 ;  /* 0x00000013a3087c11 */ /* 0x000fe2000f8e18ff */
[----:B------:R-:W-:Y:S01]  /*4200*/  FMUL.FTZ R131, R130, R131 ;  /* 0x0000008382837220 */ /* 0x000fe20000410000 */
[----:B------:R-:W-:Y:S01]  /*4210*/  FMUL.FTZ R129, R128, R129 ;  /* 0x0000008180817220 */ /* 0x000fe20000410000 */
[----:B------:R-:W-:Y:S01]  /*4220*/  FMUL.FTZ R126, R126, R123 ;  /* 0x0000007b7e7e7220 */ /* 0x000fe20000410000 */
[----:B------:R-:W-:Y:S01]  /*4230*/  BSSY.RECONVERGENT B0, `(.L_x_11164) ;  /* 0x0000059000007945 */ /* 0x000fe20003800200 */
        /* <DEDUP_REMOVED lines=11> */
[C---:B------:R-:W-:Y:S01]  /*42f0*/  FMUL.FTZ R121, R112.reuse, R155 ;  /* 0x0000009b70797220 */ /* 0x040fe20000410000 */
[----:B------:R-:W-:Y:S01]  /*4300*/  FMUL.FTZ R119, R112, R113 ;  /* 0x0000007170777220 */ /* 0x000fe20000410000 */
[----:B------:R-:W-:-:S02]  /*4310*/  HADD2.F32 R112, -RZ, R9.H0_H0 ;  /* 0x20000009ff707230 */ /* 0x000fc40000004100 */
[-C--:B-----5:R-:W-:Y:S01]  /*4320*/  FMUL.FTZ R186, R0, R20.reuse ;  /* 0x0000001400ba7220 */ /* 0x0a0fe20000410000 */
        /* <DEDUP_REMOVED lines=10> */
[--C-:B--2---:R-:W-:Y:S02]  /*43d0*/  HADD2.F32 R117, -RZ, R12.reuse.H0_H0 ;  /* 0x2000000cff757230 */ /* 0x104fe40000004100 */
        /* <DEDUP_REMOVED lines=31> */
[--C-:B-1----:R-:W-:Y:S02]  /*45d0*/  HADD2.F32 R163, -RZ, R4.reuse.H0_H0 ;  /* 0x20000004ffa37230 */ /* 0x102fe40000004100 */
        /* <DEDUP_REMOVED lines=28> */
.L_x_11165:
[----:B------:R-:W-:-:S06]  /*47a0*/  LEA R20, R110, UR19, 0x3 ;  /* 0x000000136e147c11 */ /* 0x000fcc000f8e18ff */
[----:B------:R-:W0:Y:S02]  /*47b0*/  LDS.64 R20, [R20+0x49e8] ;  /* 0x0049e80014147984 */ /* 0x000e240000000a00 */
.L_x_11166:
[----:B------:R-:W-:Y:S05]  /*47c0*/  BSYNC.RECONVERGENT B0 ;  /* 0x0000000000007941 */ /* 0x000fea0003800200 */
.L_x_11164:
        /* <DEDUP_REMOVED lines=11> */
[----:B------:R-:W-:-:S03]  /*4880*/  FMUL.FTZ R10, R148, R11 ;  /* 0x0000000b940a7220 */ /* 0x000fc60000410000 */
[C---:B------:R-:W-:Y:S01]  /*4890*/  FFMA.FTZ R15, R150.reuse, R11, -R15 ;  /* 0x0000000b960f7223 */ /* 0x040fe2000001080f */
[----:B------:R-:W-:Y:S01]  /*48a0*/  FFMA.FTZ R13, R150, R13, R10 ;  /* 0x0000000d960d7223 */ /* 0x000fe2000001000a */
[-C--:B------:R-:W-:Y:S01]  /*48b0*/  FMUL.FTZ R11, R116, R95.reuse ;  /* 0x0000005f740b7220 */ /* 0x080fe20000410000 */
[----:B------:R-:W-:Y:S01]  /*48c0*/  FMUL.FTZ R10, R112, R95 ;  /* 0x0000005f700a7220 */ /* 0x000fe20000410000 */
[----:B--2---:R-:W-:Y:S02]  /*48d0*/  @P1 IMAD R8, R5, R8, UR8 ;  /* 0x0000000805081e24 */ /* 0x004fe4000f8e0208 */
[----:B------:R-:W-:Y:S02]  /*48e0*/  HFMA2 R5, -RZ, RZ, 0, 0 ;  /* 0x00000000ff057431 */ /* 0x000fe400000001ff */
[----:B------:R-:W-:Y:S01]  /*48f0*/  FFMA.FTZ R11, R100, R11, R13 ;  /* 0x0000000b640b7223 */ /* 0x000fe2000001000d */
[----:B------:R-:W-:-:S04]  /*4900*/  @P1 IMAD.WIDE R8, R8, R9, UR4 ;  /* 0x0000000408081e25 */ /* 0x000fc8000f8e0209 */
[----:B------:R-:W-:Y:S01]  /*4910*/  FFMA.FTZ R10, R100, R10, R15 ;  /* 0x0000000a640a7223 */ /* 0x000fe2000001000f */
[----:B------:R2:W5:Y:S03]  /*4920*/  @P1 LDG.E.128 R4, desc[UR20][R8.64] ;  /* 0x0000001408041981 */ /* 0x000566000c1e1d00 */
[----:B------:R-:W-:Y:S01]  /*4930*/  FMUL.FTZ R12, R146, R10 ;  /* 0x0000000a920c7220 */ /* 0x000fe20000410000 */
        /* <DEDUP_REMOVED lines=14> */
[-C--:B------:R-:W-:Y:S01]  /*4a20*/  FMUL.FTZ R212, R157, R76.reuse ;  /* 0x0000004c9dd47220 */ /* 0x080fe20000410000 */
[----:B------:R-:W-:Y:S01]  /*4a30*/  FMUL.FTZ R210, R155, R76 ;  /* 0x0000004c9bd27220 */ /* 0x000fe20000410000 */
[C---:B------:R-:W-:Y:S01]  /*4a40*/  FFMA.FTZ R8, R99.reuse, R9, R8 ;  /* 0x0000000963087223 */ /* 0x040fe20000010008 */
[----:B------:R-:W-:Y:S01]  /*4a50*/  FFMA.FTZ R10, R99, R10, R12 ;  /* 0x0000000a630a7223 */ /* 0x000fe2000001000c */
[-C--:B------:R-:W-:Y:S01]  /*4a60*/  FMUL.FTZ R209, R162, R77.reuse ;  /* 0x0000004da2d17220 */ /* 0x080fe20000410000 */
[----:B------:R-:W-:Y:S01]  /*4a70*/  FMUL.FTZ R211, R160, R77 ;  /* 0x0000004da0d37220 */ /* 0x000fe20000410000 */
[C---:B------:R-:W-:Y:S01]  /*4a80*/  FMUL.FTZ R11, R144.reuse, R8 ;  /* 0x00000008900b7220 */ /* 0x040fe20000410000 */
[----:B------:R-:W-:Y:S01]  /*4a90*/  FMUL.FTZ R12, R144, R10 ;  /* 0x0000000a900c7220 */ /* 0x000fe20000410000 */
[-C--:B------:R-:W-:Y:S01]  /*4aa0*/  FMUL.FTZ R214, R159, R74.reuse ;  /* 0x0000004a9fd67220 */ /* 0x080fe20000410000 */
        /* <DEDUP_REMOVED lines=8> */
[-C--:B------:R-:W-:Y:S01]  /*4b30*/  FMUL.FTZ R218, R163, R68.reuse ;  /* 0x00000044a3da7220 */ /* 0x080fe20000410000 */
[C---:B------:R-:W-:Y:S01]  /*4b40*/  FMUL.FTZ R10, R142.reuse, R11 ;  /* 0x0000000b8e0a7220 */ /* 0x040fe20000410000 */
[----:B------:R-:W-:Y:S01]  /*4b50*/  FMUL.FTZ R224, R165, R68 ;  /* 0x00000044a5e07220 */ /* 0x000fe20000410000 */
[-C--:B------:R-:W-:Y:S01]  /*4b60*/  FMUL.FTZ R12, R142, R8.reuse ;  /* 0x000000088e0c7220 */ /* 0x080fe20000410000 */
[-C--:B------:R-:W-:Y:S01]  /*4b70*/  FMUL.FTZ R203, R170, R65.reuse ;  /* 0x00000041aacb7220 */ /* 0x080fe20000410000 */
[C---:B------:R-:W-:Y:S01]  /*4b80*/  FFMA.FTZ R9, R143.reuse, R8, -R10 ;  /* 0x000000088f097223 */ /* 0x040fe2000001080a */
[----:B------:R-:W-:Y:S01]  /*4b90*/  FMUL.FTZ R217, R168, R65 ;  /* 0x00000041a8d97220 */ /* 0x000fe20000410000 */
[----:B------:R-:W-:Y:S01]  /*4ba0*/  FFMA.FTZ R12, R143, R11, R12 ;  /* 0x0000000b8f0c7223 */ /* 0x000fe2000001000c */
[----:B------:R-:W-:Y:S01]  /*4bb0*/  FMUL.FTZ R18, R169, R60 ;  /* 0x0000003ca9127220 */ /* 0x000fe20000410000 */
[C---:B------:R-:W-:Y:S01]  /*4bc0*/  FFMA.FTZ R9, R97.reuse, R220, R9 ;  /* 0x000000dc61097223 */ /* 0x040fe20000010009 */
[----:B------:R-:W-:Y:S01]  /*4bd0*/  ISETP.GT.U32.AND P2, PT, R110, 0x1f, PT ;  /* 0x0000001f6e00780c */ /* 0x000fe20003f44070 */
[----:B------:R-:W-:Y:S01]  /*4be0*/  FFMA.FTZ R12, R97, R222, R12 ;  /* 0x000000de610c7223 */ /* 0x000fe2000001000c */
[----:B------:R-:W-:Y:S01]  /*4bf0*/  FMUL.FTZ R19, R188, R57 ;  /* 0x00000039bc137220 */ /* 0x000fe20000410000 */
[----:B------:R-:W-:Y:S01]  /*4c00*/  FMUL.FTZ R11, R140, R9 ;  /* 0x000000098c0b7220 */ /* 0x000fe20000410000 */
[----:B------:R-:W-:Y:S01]  /*4c10*/  FMUL.FTZ R17, R172, R57 ;  /* 0x00000039ac117220 */ /* 0x000fe20000410000 */
[----:B------:R-:W-:-:S02]  /*4c20*/  FMUL.FTZ R8, R140, R12 ;  /* 0x0000000c8c087220 */ /* 0x000fc40000410000 */
[C---:B------:R-:W-:Y:S02]  /*4c30*/  FFMA.FTZ R11, R141.reuse, R12, R11 ;  /* 0x0000000c8d0b7223 */ /* 0x040fe4000001000b */
[----:B------:R-:W-:Y:S02]  /*4c40*/  FFMA.FTZ R8, R141, R9, -R8 ;  /* 0x000000098d087223 */ /* 0x000fe40000010808 */
[C---:B------:R-:W-:Y:S02]  /*4c50*/  FFMA.FTZ R11, R96.reuse, R219, R11 ;  /* 0x000000db600b7223 */ /* 0x040fe4000001000b */
[----:B------:R-:W-:Y:S02]  /*4c60*/  FFMA.FTZ R8, R96, R221, R8 ;  /* 0x000000dd60087223 */ /* 0x000fe40000010008 */
[C---:B------:R-:W-:Y:S02]  /*4c70*/  FMUL.FTZ R10, R138.reuse, R11 ;  /* 0x0000000b8a0a7220 */ /* 0x040fe40000410000 */
[----:B------:R-:W-:-:S02]  /*4c80*/  FMUL.FTZ R12, R138, R8 ;  /* 0x000000088a0c7220 */ /* 0x000fc40000410000 */
[C---:B------:R-:W-:Y:S02]  /*4c90*/  FFMA.FTZ R9, R139.reuse, R8, -R10 ;  /* 0x000000088b097223 */ /* 0x040fe4000001080a */
[----:B------:R-:W-:Y:S02]  /*4ca0*/  FFMA.FTZ R12, R139, R11, R12 ;  /* 0x0000000b8b0c7223 */ /* 0x000fe4000001000c */
[C---:B------:R-:W-:Y:S02]  /*4cb0*/  FFMA.FTZ R9, R89.reuse, R232, R9 ;  /* 0x000000e859097223 */ /* 0x040fe40000010009 */
[----:B------:R-:W-:Y:S02]  /*4cc0*/  FFMA.FTZ R12, R89, R208, R12 ;  /* 0x000000d0590c7223 */ /* 0x000fe4000001000c */
[C---:B------:R-:W-:Y:S02]  /*4cd0*/  FMUL.FTZ R11, R136.reuse, R9 ;  /* 0x00000009880b7220 */ /* 0x040fe40000410000 */
[----:B------:R-:W-:-:S02]  /*4ce0*/  FMUL.FTZ R8, R136, R12 ;  /* 0x0000000c88087220 */ /* 0x000fc40000410000 */
[C---:B------:R-:W-:Y:S02]  /*4cf0*/  FFMA.FTZ R11, R137.reuse, R12, R11 ;  /* 0x0000000c890b7223 */ /* 0x040fe4000001000b */
[----:B------:R-:W-:Y:S01]  /*4d00*/  FFMA.FTZ R8, R137, R9, -R8 ;  /* 0x0000000989087223 */ /* 0x000fe20000010808 */
[----:B------:R-:W-:Y:S01]  /*4d10*/  FMUL.FTZ R9, R3, R148 ;  /* 0x0000009403097220 */ /* 0x000fe20000410000 */
[C---:B------:R-:W-:Y:S02]  /*4d20*/  FFMA.FTZ R11, R88.reuse, R205, R11 ;  /* 0x000000cd580b7223 */ /* 0x040fe4000001000b */
[----:B------:R-:W-:Y:S01]  /*4d30*/  FFMA.FTZ R8, R88, R207, R8 ;  /* 0x000000cf58087223 */ /* 0x000fe20000010008 */
[----:B------:R-:W-:Y:S01]  /*4d40*/  FFMA.FTZ R9, R2, R150, -R9 ;  /* 0x0000009602097223 */ /* 0x000fe20000010809 */
[C---:B------:R-:W-:Y:S02]  /*4d50*/  FMUL.FTZ R10, R134.reuse, R11 ;  /* 0x0000000b860a7220 */ /* 0x040fe40000410000 */
[----:B------:R-:W-:-:S02]  /*4d60*/  FMUL.FTZ R12, R134, R8 ;  /* 0x00000008860c7220 */ /* 0x000fc40000410000 */
[C---:B------:R-:W-:Y:S01]  /*4d70*/  FFMA.FTZ R13, R135.reuse, R8, -R10 ;  /* 0x00000008870d7223 */ /* 0x040fe2000001080a */
[----:B------:R-:W-:Y:S01]  /*4d80*/  FMUL.FTZ R8, R2, R148 ;  /* 0x0000009402087220 */ /* 0x000fe20000410000 */
[----:B------:R-:W-:Y:S02]  /*4d90*/  FFMA.FTZ R12, R135, R11, R12 ;  /* 0x0000000b870c7223 */ /* 0x000fe4000001000c */
[----:B------:R-:W-:Y:S01]  /*4da0*/  FFMA.FTZ R13, R87, R210, R13 ;  /* 0x000000d2570d7223 */ /* 0x000fe2000001000d */
        /* <DEDUP_REMOVED lines=10> */
[----:B------:R-:W-:-:S02]  /*4e50*/  FMUL.FTZ R8, R144, R12 ;  /* 0x0000000c90087220 */ /* 0x000fc40000410000 */
[-C--:B------:R-:W-:Y:S01]  /*4e60*/  FMUL.FTZ R9, R144, R10.reuse ;  /* 0x0000000a90097220 */ /* 0x080fe20000410000 */
[C---:B------:R-:W-:Y:S01]  /*4e70*/  FFMA.FTZ R14, R84.reuse, R211, R14 ;  /* 0x000000d3540e7223 */ /* 0x040fe2000001000e */
[C---:B------:R-:W-:Y:S02]  /*4e80*/  FFMA.FTZ R8, R145.reuse, R10, -R8 ;  /* 0x0000000a91087223 */ /* 0x040fe40000010808 */
        /* <DEDUP_REMOVED lines=11> */
[C---:B------:R-:W-:Y:S01]  /*4f40*/  FFMA.FTZ R12, R85.reuse, R216, R12 ;  /* 0x000000d8550c7223 */ /* 0x040fe2000001000c */
[-C--:B------:R-:W-:Y:S01]  /*4f50*/  FMUL.FTZ R9, R140, R11.reuse ;  /* 0x0000000b8c097220 */ /* 0x080fe20000410000 */
[----:B------:R-:W-:Y:S01]  /*4f60*/  FFMA.FTZ R13, R85, R214, R13 ;  /* 0x000000d6550d7223 */ /* 0x000fe2000001000d */
[C---:B------:R-:W-:Y:S01]  /*4f70*/  FFMA.FTZ R8, R141.reuse, R11, -R8 ;  /* 0x0000000b8d087223 */ /* 0x040fe20000010808 */
[C---:B------:R-:W-:Y:S01]  /*4f80*/  FMUL.FTZ R14, R128.reuse, R12 ;  /* 0x0000000c800e7220 */ /* 0x040fe20000410000 */
[----:B------:R-:W-:Y:S01]  /*4f90*/  FFMA.FTZ R9, R141, R10, R9 ;  /* 0x0000000a8d097223 */ /* 0x000fe20000010009 */
[-C--:B------:R-:W-:Y:S01]  /*4fa0*/  FMUL.FTZ R15, R128, R13.reuse ;  /* 0x0000000d800f7220 */ /* 0x080fe20000410000 */
[C---:B------:R-:W-:Y:S01]  /*4fb0*/  FMUL.FTZ R10, R138.reuse, R8 ;  /* 0x000000088a0a7220 */ /* 0x040fe20000410000 */
[C---:B------:R-:W-:Y:S01]  /*4fc0*/  FFMA.FTZ R14, R129.reuse, R13, -R14 ;  /* 0x0000000d810e7223 */ /* 0x040fe2000001080e */
[-C--:B------:R-:W-:Y:S01]  /*4fd0*/  FMUL.FTZ R11, R138, R9.reuse ;  /* 0x000000098a0b7220 */ /* 0x080fe20000410000 */
[----:B------:R-:W-:Y:S01]  /*4fe0*/  FFMA.FTZ R15, R129, R12, R15 ;  /* 0x0000000c810f7223 */ /* 0x000fe2000001000f */
[C---:B------:R-:W-:Y:S01]  /*4ff0*/  FFMA.FTZ R10, R139.reuse, R9, R10 ;  /* 0x000000098b0a7223 */ /* 0x040fe2000001000a */
[C---:B------:R-:W-:Y:S01]  /*5000*/  FFMA.FTZ R14, R82.reuse, R215, R14 ;  /* 0x000000d7520e7223 */ /* 0x040fe2000001000e */
[----:B------:R-:W-:Y:S01]  /*5010*/  FFMA.FTZ R11, R139, R8, -R11 ;  /* 0x000000088b0b7223 */ /* 0x000fe2000001080b */
        /* <DEDUP_REMOVED lines=9> */
[C---:B------:R-:W-:Y:S01]  /*50b0*/  FMUL.FTZ R10, R134.reuse, R8 ;  /* 0x00000008860a7220 */ /* 0x040fe20000410000 */
[C---:B------:R-:W-:Y:S01]  /*50c0*/  FFMA.FTZ R16, R83.reuse, R224, R16 ;  /* 0x000000e053107223 */ /* 0x040fe20000010010 */
[-C--:B------:R-:W-:Y:S01]  /*50d0*/  FMUL.FTZ R11, R134, R9.reuse ;  /* 0x00000009860b7220 */ /* 0x080fe20000410000 */
[----:B------:R-:W-:Y:S01]  /*50e0*/  FFMA.FTZ R13, R83, R218, R13 ;  /* 0x000000da530d7223 */ /* 0x000fe2000001000d */
        /* <DEDUP_REMOVED lines=16> */
[----:B------:R-:W-:-:S02]  /*51f0*/  FFMA.FTZ R10, R131, R9, R10 ;  /* 0x00000009830a7223 */ /* 0x000fc4000001000a */
[----:B------:R-:W-:Y:S01]  /*5200*/  FFMA.FTZ R11, R131, R8, -R11 ;  /* 0x00000008830b7223 */ /* 0x000fe2000001080b */
[C---:B------:R-:W-:Y:S01]  /*5210*/  FFMA.FTZ R13, R123.reuse, R12, -R14 ;  /* 0x0000000c7b0d7223 */ /* 0x040fe2000001080e */
[C---:B------:R-:W-:Y:S01]  /*5220*/  FMUL.FTZ R8, R128.reuse, R10 ;  /* 0x0000000a80087220 */ /* 0x040fe20000410000 */
[----:B------:R-:W-:Y:S01]  /*5230*/  FFMA.FTZ R12, R123, R15, R16 ;  /* 0x0000000f7b0c7223 */ /* 0x000fe20000010010 */
[-C--:B------:R-:W-:Y:S01]  /*5240*/  FMUL.FTZ R9, R128, R11.reuse ;  /* 0x0000000b80097220 */ /* 0x080fe20000410000 */
[----:B------:R-:W-:Y:S01]  /*5250*/  FMUL.FTZ R16, R167, R60 ;  /* 0x0000003ca7107220 */ /* 0x000fe20000410000 */
[----:B------:R-:W-:Y:S01]  /*5260*/  FFMA.FTZ R8, R129, R11, -R8 ;  /* 0x0000000b81087223 */ /* 0x000fe20000010808 */
[----:B------:R-:W-:Y:S01]  /*5270*/  FFMA.FTZ R14, R79, R18, R12 ;  /* 0x000000124f0e7223 */ /* 0x000fe2000001000c */
[----:B------:R-:W-:Y:S01]  /*5280*/  FFMA.FTZ R9, R129, R10, R9 ;  /* 0x0000000a81097223 */ /* 0x000fe20000010009 */
[----:B------:R-:W-:Y:S01]  /*5290*/  FFMA.FTZ R12, R79, R16, R13 ;  /* 0x000000104f0c7223 */ /* 0x000fe2000001000d */
[C---:B------:R-:W-:Y:S01]  /*52a0*/  FMUL.FTZ R10, R126.reuse, R8 ;  /* 0x000000087e0a7220 */ /* 0x040fe20000410000 */
[C---:B------:R-:W-:Y:S01]  /*52b0*/  FMUL.FTZ R226, R119.reuse, R14 ;  /* 0x0000000e77e27220 */ /* 0x040fe20000410000 */
[-C--:B------:R-:W-:Y:S01]  /*52c0*/  FMUL.FTZ R11, R126, R9.reuse ;  /* 0x000000097e0b7220 */ /* 0x080fe20000410000 */
[-C--:B------:R-:W-:Y:S01]  /*52d0*/  FMUL.FTZ R13, R119, R12.reuse ;  /* 0x0000000c770d7220 */ /* 0x080fe20000410000 */
[----:B------:R-:W-:Y:S01]  /*52e0*/  FFMA.FTZ R10, R127, R9, R10 ;  /* 0x000000097f0a7223 */ /* 0x000fe2000001000a */
[----:B------:R-:W-:Y:S01]  /*52f0*/  FFMA.FTZ R226, R121, R12, -R226 ;  /* 0x0000000c79e27223 */ /* 0x000fe200000108e2 */
        /* <DEDUP_REMOVED lines=8> */
[----:B------:R-:W-:Y:S01]  /*5380*/  FFMA.FTZ R8, R123, R8, -R11 ;  /* 0x000000087b087223 */ /* 0x000fe2000001080b */
[----:B------:R-:W-:Y:S01]  /*5390*/  FFMA.FTZ R11, R121, R14, R13 ;  /* 0x0000000e790b7223 */ /* 0x000fe2000001000d */
[C---:B------:R-:W-:Y:S02]  /*53a0*/  FMUL.FTZ R12, R119.reuse, R10 ;  /* 0x0000000a770c7220 */ /* 0x040fe40000410000 */
[-C--:B------:R-:W-:Y:S01]  /*53b0*/  FMUL.FTZ R9, R119, R8.reuse ;  /* 0x0000000877097220 */ /* 0x080fe20000410000 */
[C---:B------:R-:W-:Y:S01]  /*53c0*/  FFMA.FTZ R11, R78.reuse, R19, R11 ;  /* 0x000000134e0b7223 */ /* 0x040fe2000001000b */
[C---:B------:R-:W-:Y:S02]  /*53d0*/  FFMA.FTZ R8, R121.reuse, R8, -R12 ;  /* 0x0000000879087223 */ /* 0x040fe4000001080c */
[----:B------:R-:W-:Y:S01]  /*53e0*/  FFMA.FTZ R9, R121, R10, R9 ;  /* 0x0000000a79097223 */ /* 0x000fe20000010009 */
[----:B------:R-:W-:-:S05]  /*53f0*/  FFMA.FTZ R10, R78, R17, R226 ;  /* 0x000000114e0a7223 */ /* 0x000fca00000100e2 */
        /* <DEDUP_REMOVED lines=35> */
[-C--:B----4-:R-:W-:Y:S01]  /*5630*/  FMUL.FTZ R14, R225, R228.reuse ;  /* 0x000000e4e10e7220 */ /* 0x090fe20000410000 */
        /* <DEDUP_REMOVED lines=49> */
.L_x_11290:
        /* <DEDUP_REMOVED lines=13> */
.L_x_11293:
[----:B------:R-:W-:-:S03]  /*5a20*/  UMOV UR18, 0xffffffff ;  /* 0xffffffff00127882 */ /* 0x000fc60000000000 */
[----:B------:R-:W-:Y:S05]  /*5a30*/  BRA.DIV UR18, `(.L_x_11170) ;  /* 0x0000007a12247947 */ /* 0x000fea000b800000 */
.L_x_11296:
[----:B------:R-:W-:-:S03]  /*5a40*/  UMOV UR18, 0xffffffff ;  /* 0xffffffff00127882 */ /* 0x000fc60000000000 */
[----:B------:R-:W-:Y:S05]  /*5a50*/  BRA.DIV UR18, `(.L_x_11171) ;  /* 0x0000007a12447947 */ /* 0x000fea000b800000 */
.L_x_11299:
[----:B------:R-:W-:-:S03]  /*5a60*/  UMOV UR18, 0xffffffff ;  /* 0xffffffff00127882 */ /* 0x000fc60000000000 */
[----:B------:R-:W-:Y:S05]  /*5a70*/  BRA.DIV UR18, `(.L_x_11172) ;  /* 0x0000007a12647947 */ /* 0x000fea000b800000 */
.L_x_11302:
        /* <DEDUP_REMOVED lines=10> */
.L_x_11312:
        /* <DEDUP_REMOVED lines=23> */
.L_x_11167:
[----:B------:R-:W-:Y:S05]  /*5c90*/  WARPSYNC.ALL ;  /* 0x0000000000007948 */ /* 0x000fea0003800000 */
[-C--:B------:R-:W-:Y:S01]  /*5ca0*/  FMUL.FTZ R225, R116, R95.reuse ;  /* 0x0000005f74e17220 */ /* 0x080fe20000410000 */
[-C--:B------:R-:W-:Y:S01]  /*5cb0*/  FMUL.FTZ R8, R111, R94.reuse ;  /* 0x0000005e6f087220 */ /* 0x080fe20000410000 */
[----:B--2--5:R-:W-:Y:S01]  /*5cc0*/  FMUL.FTZ R6, R114, R94 ;  /* 0x0000005e72067220 */ /* 0x024fe20000410000 */
[----:B------:R-:W-:Y:S01]  /*5cd0*/  FMUL.FTZ R227, R112, R95 ;  /* 0x0000005f70e37220 */ /* 0x000fe20000410000 */
[-C--:B------:R-:W-:Y:S01]  /*5ce0*/  FMUL.FTZ R226, R113, R92.reuse ;  /* 0x0000005c71e27220 */ /* 0x080fe20000410000 */
[----:B------:R-:W-:Y:S01]  /*5cf0*/  FMUL.FTZ R228, R115, R92 ;  /* 0x0000005c73e47220 */ /* 0x000fe20000410000 */
[----:B------:R-:W-:Y:S01]  /*5d00*/  FMUL.FTZ R231, R118, R93 ;  /* 0x0000005d76e77220 */ /* 0x000fe20000410000 */
[-C--:B01----:R-:W-:Y:S01]  /*5d10*/  FMUL.FTZ R10, R121, R21.reuse ;  /* 0x00000015790a7220 */ /* 0x083fe20000410000 */
[C---:B------:R-:W-:Y:S01]  /*5d20*/  FMUL.FTZ R7, R119.reuse, R204 ;  /* 0x000000cc77077220 */ /* 0x040fe20000410000 */
[----:B------:R-:W-:Y:S01]  /*5d30*/  BAR.SYNC.DEFER_BLOCKING 0x0 ;  /* 0x0000000000007b1d */ /* 0x000fe20000010000 */
[C---:B------:R-:W-:Y:S01]  /*5d40*/  FMUL.FTZ R4, R119.reuse, R21 ;  /* 0x0000001577047220 */ /* 0x040fe20000410000 */
[C---:B------:R-:W-:Y:S01]  /*5d50*/  FMUL.FTZ R5, R119.reuse, R206 ;  /* 0x000000ce77057220 */ /* 0x040fe20000410000 */
[----:B------:R-:W-:Y:S01]  /*5d60*/  FFMA.FTZ R10, -R119, R20, -R10 ;  /* 0x00000014770a7223 */ /* 0x000fe2000001090a */
[C---:B------:R-:W-:Y:S01]  /*5d70*/  FFMA.FTZ R14, R121.reuse, R206, -R7 ;  /* 0x000000ce790e7223 */ /* 0x040fe20000010807 */
[C---:B------:R-:W-:Y:S01]  /*5d80*/  FFMA.FTZ R4, R121.reuse, R20, -R4 ;  /* 0x0000001479047223 */ /* 0x040fe20000010804 */
[----:B------:R-:W-:Y:S01]  /*5d90*/  FFMA.FTZ R12, R121, R204, R5 ;  /* 0x000000cc790c7223 */ /* 0x000fe20000010005 */
[C---:B------:R-:W-:Y:S01]  /*5da0*/  FMUL.FTZ R5, R122.reuse, R10 ;  /* 0x0000000a7a057220 */ /* 0x040fe20000410000 */
[----:B------:R-:W-:Y:S01]  /*5db0*/  FADD.FTZ R14, R187, R14 ;  /* 0x0000000ebb0e7221 */ /* 0x000fe20000010000 */
[CC--:B------:R-:W-:Y:S01]  /*5dc0*/  FMUL.FTZ R230, R122.reuse, R4.reuse ;  /* 0x000000047ae67220 */ /* 0x0c0fe20000410000 */
[----:B------:R-:W-:Y:S01]  /*5dd0*/  FADD.FTZ R12, R171, R12 ;  /* 0x0000000cab0c7221 */ /* 0x000fe20000010000 */
[C---:B------:R-:W-:Y:S01]  /*5de0*/  FFMA.FTZ R5, R123.reuse, R4, R5 ;  /* 0x000000047b057223 */ /* 0x040fe20000010005 */
[C---:B------:R-:W-:Y:S01]  /*5df0*/  FMUL.FTZ R4, R122.reuse, R14 ;  /* 0x0000000e7a047220 */ /* 0x040fe20000410000 */
[C---:B------:R-:W-:Y:S01]  /*5e00*/  FFMA.FTZ R230, R123.reuse, R10, -R230 ;  /* 0x0000000a7be67223 */ /* 0x040fe200000108e6 */
[-C--:B------:R-:W-:Y:S01]  /*5e10*/  FMUL.FTZ R7, R122, R12.reuse ;  /* 0x0000000c7a077220 */ /* 0x080fe20000410000 */
[CC--:B------:R-:W-:Y:S01]  /*5e20*/  FMUL.FTZ R9, R124.reuse, R5.reuse ;  /* 0x000000057c097220 */ /* 0x0c0fe20000410000 */
[C---:B------:R-:W-:Y:S01]  /*5e30*/  FFMA.FTZ R4, R123.reuse, R12, R4 ;  /* 0x0000000c7b047223 */ /* 0x040fe20000010004 */
[----:B------:R-:W-:Y:S01]  /*5e40*/  FMUL.FTZ R10, R124, R230 ;  /* 0x000000e67c0a7220 */ /* 0x000fe20000410000 */
[----:B------:R-:W-:Y:S01]  /*5e50*/  FFMA.FTZ R14, R123, R14, -R7 ;  /* 0x0000000e7b0e7223 */ /* 0x000fe20000010807 */
[----:B------:R-:W-:Y:S01]  /*5e60*/  FFMA.FTZ R9, R125, R230, -R9 ;  /* 0x000000e67d097223 */ /* 0x000fe20000010809 */
[----:B------:R-:W-:Y:S01]  /*5e70*/  FADD.FTZ R7, R173, R4 ;  /* 0x00000004ad077221 */ /* 0x000fe20000010000 */
[----:B------:R-:W-:Y:S01]  /*5e80*/  FFMA.FTZ R10, R125, R5, R10 ;  /* 0x000000057d0a7223 */ /* 0x000fe2000001000a */
[----:B------:R-:W-:Y:S01]  /*5e90*/  FADD.FTZ R14, R189, R14 ;  /* 0x0000000ebd0e7221 */ /* 0x000fe20000010000 */
[----:B------:R-:W-:Y:S01]  /*5ea0*/  FMUL.FTZ R230, R126, R9 ;  /* 0x000000097ee67220 */ /* 0x000fe20000410000 */
[----:B------:R-:W0:Y:S01]  /*5eb0*/  LDS.64 R4, [R105+0x31d8] ;  /* 0x0031d80069047984 */ /* 0x000e220000000a00 */
        /* <DEDUP_REMOVED lines=8> */
[----:B------:R-:W-:Y:S01]  /*5f40*/  FADD.FTZ R11, R190, R11 ;  /* 0x0000000bbe0b7221 */ /* 0x000fe20000010000 */
[-C--:B------:R-:W-:Y:S01]  /*5f50*/  FMUL.FTZ R9, R128, R234.reuse ;  /* 0x000000ea80097220 */ /* 0x080fe20000410000 */
[C---:B------:R-:W-:Y:S01]  /*5f60*/  FFMA.FTZ R234, R129.reuse, R234, -R12 ;  /* 0x000000ea81ea7223 */ /* 0x040fe2000001080c */
[----:B------:R-:W-:Y:S01]  /*5f70*/  FADD.FTZ R7, R174, R7 ;  /* 0x00000007ae077221 */ /* 0x000fe20000010000 */
[----:B------:R-:W-:Y:S01]  /*5f80*/  FMUL.FTZ R10, R126, R11 ;  /* 0x0000000b7e0a7220 */ /* 0x000fe20000410000 */
[----:B------:R-:W-:Y:S01]  /*5f90*/  FFMA.FTZ R9, R129, R230, R9 ;  /* 0x000000e681097223 */ /* 0x000fe20000010009 */
[-C--:B------:R-:W-:Y:S01]  /*5fa0*/  FMUL.FTZ R14, R130, R234.reuse ;  /* 0x000000ea820e7220 */ /* 0x080fe20000410000 */
        /* <DEDUP_REMOVED lines=17> */
[----:B------:R-:W-:Y:S01]  /*60c0*/  FADD.FTZ R11, R192, R9 ;  /* 0x00000009c00b7221 */ /* 0x000fe20000010000 */
[-C--:B------:R-:W-:Y:S01]  /*60d0*/  FMUL.FTZ R13, R134, R230.reuse ;  /* 0x000000e6860d7220 */ /* 0x080fe20000410000 */
[C---:B------:R-:W-:Y:S01]  /*60e0*/  FFMA.FTZ R230, R135.reuse, R230, R12 ;  /* 0x000000e687e67223 */ /* 0x040fe2000001000c */
[----:B------:R-:W-:Y:S01]  /*60f0*/  FADD.FTZ R9, R176, R7 ;  /* 0x00000007b0097221 */ /* 0x000fe20000010000 */
[C---:B------:R-:W-:Y:S01]  /*6100*/  FMUL.FTZ R10, R130.reuse, R11 ;  /* 0x0000000b820a7220 */ /* 0x040fe20000410000 */
[----:B------:R-:W-:Y:S01]  /*6110*/  FFMA.FTZ R13, R135, R234, -R13 ;  /* 0x000000ea870d7223 */ /* 0x000fe2000001080d */
[----:B------:R-:W-:Y:S01]  /*6120*/  UISETP.GE.AND UP0, UPT, UR13, UR44, UPT ;  /* 0x0000002c0d00728c */ /* 0x000fe2000bf06270 */
[----:B0-----:R-:W-:Y:S01]  /*6130*/  FMUL.FTZ R7, R3, R5 ;  /* 0x0000000503077220 */ /* 0x001fe20000410000 */
[-C--:B------:R-:W-:Y:S01]  /*6140*/  FFMA.FTZ R12, R131, R9.reuse, R10 ;  /* 0x00000009830c7223 */ /* 0x080fe2000001000a */
[-C--:B------:R-:W-:Y:S01]  /*6150*/  FMUL.FTZ R10, R3, R4.reuse ;  /* 0x00000004030a7220 */ /* 0x080fe20000410000 */
[----:B------:R-:W-:Y:S01]  /*6160*/  FMUL.FTZ R14, R130, R9 ;  /* 0x00000009820e7220 */ /* 0x000fe20000410000 */
[----:B------:R-:W-:Y:S01]  /*6170*/  FFMA.FTZ R4, R2, R4, -R7 ;  /* 0x0000000402047223 */ /* 0x000fe20000010807 */
[----:B------:R-:W-:Y:S01]  /*6180*/  FMUL.FTZ R234, R136, R13 ;  /* 0x0000000d88ea7220 */ /* 0x000fe20000410000 */
[----:B------:R-:W-:Y:S01]  /*6190*/  FFMA.FTZ R3, R2, R5, R10 ;  /* 0x0000000502037223 */ /* 0x000fe2000001000a */
[----:B------:R-:W-:Y:S01]  /*61a0*/  FMUL.FTZ R2, R136, R230 ;  /* 0x000000e688027220 */ /* 0x000fe20000410000 */
[----:B------:R-:W-:Y:S01]  /*61b0*/  FFMA.FTZ R223, R101, R8, R4 ;  /* 0x0000000865df7223 */ /* 0x000fe20000010004 */
[----:B------:R-:W-:Y:S01]  /*61c0*/  FFMA.FTZ R14, R131, R11, -R14 ;  /* 0x0000000b830e7223 */ /* 0x000fe2000001080e */
[----:B------:R-:W-:Y:S01]  /*61d0*/  FFMA.FTZ R3, R101, R6, R3 ;  /* 0x0000000665037223 */ /* 0x000fe20000010003 */
[----:B------:R-:W-:Y:S01]  /*61e0*/  FFMA.FTZ R13, R137, R13, -R2 ;  /* 0x0000000d890d7223 */ /* 0x000fe20000010802 */
[C---:B------:R-:W-:Y:S01]  /*61f0*/  FMUL.FTZ R5, R148.reuse, R223 ;  /* 0x000000df94057220 */ /* 0x040fe20000410000 */
[----:B------:R-:W-:Y:S01]  /*6200*/  FADD.FTZ R14, R193, R14 ;  /* 0x0000000ec10e7221 */ /* 0x000fe20000010000 */
[-C--:B------:R-:W-:Y:S01]  /*6210*/  FMUL.FTZ R2, R148, R3.reuse ;  /* 0x0000000394027220 */ /* 0x080fe20000410000 */
[----:B------:R-:W-:Y:S01]  /*6220*/  FADD.FTZ R12, R177, R12 ;  /* 0x0000000cb10c7221 */ /* 0x000fe20000010000 */
[----:B------:R-:W-:Y:S01]  /*6230*/  FFMA.FTZ R5, R150, R3, R5 ;  /* 0x0000000396057223 */ /* 0x000fe20000010005 */
[----:B------:R-:W-:Y:S01]  /*6240*/  FMUL.FTZ R4, R132, R14 ;  /* 0x0000000e84047220 */ /* 0x000fe20000410000 */
[----:B------:R-:W-:Y:S01]  /*6250*/  FFMA.FTZ R2, R150, R223, -R2 ;  /* 0x000000df96027223 */ /* 0x000fe20000010802 */
[----:B------:R-:W-:Y:S01]  /*6260*/  FFMA.FTZ R234, R137, R230, R234 ;  /* 0x000000e689ea7223 */ /* 0x000fe200000100ea */
[----:B------:R-:W-:Y:S01]  /*6270*/  FFMA.FTZ R225, R100, R225, R5 ;  /* 0x000000e164e17223 */ /* 0x000fe20000010005 */
[-C--:B------:R-:W-:Y:S01]  /*6280*/  FMUL.FTZ R5, R132, R12.reuse ;  /* 0x0000000c84057220 */ /* 0x080fe20000410000 */
[----:B------:R-:W-:Y:S01]  /*6290*/  FFMA.FTZ R227, R100, R227, R2 ;  /* 0x000000e364e37223 */ /* 0x000fe20000010002 */
[C---:B------:R-:W-:Y:S01]  /*62a0*/  FFMA.FTZ R9, R133.reuse, R12, R4 ;  /* 0x0000000c85097223 */ /* 0x040fe20000010004 */
[----:B------:R-:W-:Y:S01]  /*62b0*/  FMUL.FTZ R2, R146, R225 ;  /* 0x000000e192027220 */ /* 0x000fe20000410000 */
[----:B------:R-:W-:Y:S01]  /*62c0*/  FMUL.FTZ R6, R138, R234 ;  /* 0x000000ea8a067220 */ /* 0x000fe20000410000 */
[-C--:B------:R-:W-:Y:S01]  /*62d0*/  FMUL.FTZ R4, R146, R227.reuse ;  /* 0x000000e392047220 */ /* 0x080fe20000410000 */
[----:B------:R-:W-:Y:S01]  /*62e0*/  FFMA.FTZ R11, R133, R14, -R5 ;  /* 0x0000000e850b7223 */ /* 0x000fe20000010805 */
[C---:B------:R-:W-:Y:S01]  /*62f0*/  FFMA.FTZ R2, R147.reuse, R227, -R2 ;  /* 0x000000e393027223 */ /* 0x040fe20000010802 */
[----:B------:R-:W-:Y:S01]  /*6300*/  FMUL.FTZ R7, R138, R13 ;  /* 0x0000000d8a077220 */ /* 0x000fe20000410000 */
[----:B------:R-:W-:Y:S01]  /*6310*/  FFMA.FTZ R5, R147, R225, R4 ;  /* 0x000000e193057223 */ /* 0x000fe20000010004 */
[----:B------:R-:W-:Y:S01]  /*6320*/  FFMA.FTZ R6, R139, R13, -R6 ;  /* 0x0000000d8b067223 */ /* 0x000fe20000010806 */
        /* <DEDUP_REMOVED lines=8> */
[C---:B------:R-:W-:Y:S01]  /*63b0*/  FFMA.FTZ R7, R145.reuse, R228, R2 ;  /* 0x000000e491077223 */ /* 0x040fe20000010002 */
[----:B------:R-:W-:Y:S01]  /*63c0*/  FADD.FTZ R11, R194, R11 ;  /* 0x0000000bc20b7221 */ /* 0x000fe20000010000 */
[----:B------:R-:W-:Y:S01]  /*63d0*/  FFMA.FTZ R2, R145, R226, -R5 ;  /* 0x000000e291027223 */ /* 0x000fe20000010805 */
[----:B------:R-:W-:Y:S01]  /*63e0*/  FADD.FTZ R9, R178, R9 ;  /* 0x00000009b2097221 */ /* 0x000fe20000010000 */
[----:B------:R-:W-:Y:S01]  /*63f0*/  FFMA.FTZ R229, R98, R229, R7 ;  /* 0x000000e562e57223 */ /* 0x000fe20000010007 */
[----:B------:R-:W-:Y:S01]  /*6400*/  FMUL.FTZ R4, R134, R11 ;  /* 0x0000000b86047220 */ /* 0x000fe20000410000 */
[----:B------:R-:W-:Y:S01]  /*6410*/  FFMA.FTZ R231, R98, R231, R2 ;  /* 0x000000e762e77223 */ /* 0x000fe20000010002 */
[----:B------:R-:W-:Y:S01]  /*6420*/  FFMA.FTZ R13, R141, R6, -R13 ;  /* 0x000000068d0d7223 */ /* 0x000fe2000001080d */
[C---:B------:R-:W-:Y:S01]  /*6430*/  FMUL.FTZ R2, R142.reuse, R229 ;  /* 0x000000e58e027220 */ /* 0x040fe20000410000 */
[----:B------:R-:W-:Y:S01]  /*6440*/  FFMA.FTZ R6, R135, R9, R4 ;  /* 0x0000000987067223 */ /* 0x000fe20000010004 */
[----:B------:R-:W-:Y:S01]  /*6450*/  FMUL.FTZ R4, R142, R231 ;  /* 0x000000e78e047220 */ /* 0x000fe20000410000 */
[----:B------:R-:W-:Y:S01]  /*6460*/  FMUL.FTZ R8, R134, R9 ;  /* 0x0000000986087220 */ /* 0x000fe20000410000 */
[C---:B------:R-:W-:Y:S01]  /*6470*/  FFMA.FTZ R2, R143.reuse, R231, -R2 ;  /* 0x000000e78f027223 */ /* 0x040fe20000010802 */
[C---:B------:R-:W-:Y:S01]  /*6480*/  FMUL.FTZ R7, R142.reuse, R13 ;  /* 0x0000000d8e077220 */ /* 0x040fe20000410000 */
[----:B------:R-:W-:Y:S01]  /*6490*/  FFMA.FTZ R5, R143, R229, R4 ;  /* 0x000000e58f057223 */ /* 0x000fe20000010004 */
[----:B------:R-:W-:Y:S01]  /*64a0*/  FFMA.FTZ R8, R135, R11, -R8 ;  /* 0x0000000b87087223 */ /* 0x000fe20000010808 */
[C---:B------:R-:W-:Y:S01]  /*64b0*/  FFMA.FTZ R220, R97.reuse, R220, R2 ;  /* 0x000000dc61dc7223 */ /* 0x040fe20000010002 */
[----:B------:R-:W-:Y:S01]  /*64c0*/  FMUL.FTZ R4, R142, R10 ;  /* 0x0000000a8e047220 */ /* 0x000fe20000410000 */
[----:B------:R-:W-:Y:S01]  /*64d0*/  FFMA.FTZ R222, R97, R222, R5 ;  /* 0x000000de61de7223 */ /* 0x000fe20000010005 */
[----:B------:R-:W-:Y:S01]  /*64e0*/  FFMA.FTZ R10, R143, R10, R7 ;  /* 0x0000000a8f0a7223 */ /* 0x000fe20000010007 */
[C---:B------:R-:W-:Y:S01]  /*64f0*/  FMUL.FTZ R2, R140.reuse, R220 ;  /* 0x000000dc8c027220 */ /* 0x040fe20000410000 */
[----:B------:R-:W-:Y:S01]  /*6500*/  FADD.FTZ R8, R195, R8 ;  /* 0x00000008c3087221 */ /* 0x000fe20000010000 */
[-C--:B------:R-:W-:Y:S01]  /*6510*/  FMUL.FTZ R5, R140, R222.reuse ;  /* 0x000000de8c057220 */ /* 0x080fe20000410000 */
[----:B------:R-:W-:Y:S01]  /*6520*/  FFMA.FTZ R9, R143, R13, -R4 ;  /* 0x0000000d8f097223 */ /* 0x000fe20000010804 */
[----:B------:R-:W-:Y:S01]  /*6530*/  FFMA.FTZ R7, R141, R222, R2 ;  /* 0x000000de8d077223 */ /* 0x000fe20000010002 */
[----:B------:R-:W-:Y:S01]  /*6540*/  FADD.FTZ R6, R179, R6 ;  /* 0x00000006b3067221 */ /* 0x000fe20000010000 */
[----:B------:R-:W-:Y:S01]  /*6550*/  FFMA.FTZ R2, R141, R220, -R5 ;  /* 0x000000dc8d027223 */ /* 0x000fe20000010805 */
[----:B------:R-:W-:Y:S01]  /*6560*/  FMUL.FTZ R4, R136, R8 ;  /* 0x0000000888047220 */ /* 0x000fe20000410000 */
        /* <DEDUP_REMOVED lines=65> */
[----:B------:R-:W-:Y:S01]  /*6980*/  PLOP3.LUT P0, PT, PT, PT, UP0, 0x80, 0x8 ;  /* 0x000000000008781c */ /* 0x000fe20003f0f008 */
        /* <DEDUP_REMOVED lines=11> */
[----:B------:R-:W-:Y:S01]  /*6a40*/  FMUL.FTZ R4, R126, R213 ;  /* 0x000000d57e047220 */ /* 0x000fe20000410000 */
[----:B------:R-:W-:Y:S01]  /*6a50*/  ISETP.NE.OR P0, PT, R106, RZ, P0 ;  /* 0x000000ff6a00720c */ /* 0x000fe20000705670 */
        /* <DEDUP_REMOVED lines=16> */
[----:B------:R-:W-:Y:S01]  /*6b60*/  VOTEU.ALL UP0, P0 ;  /* 0x0000000000ff7886 */ /* 0x000fe20000000000 */
[C---:B------:R-:W-:Y:S01]  /*6b70*/  FFMA.FTZ R13, R125.reuse, R218, -R8 ;  /* 0x000000da7d0d7223 */ /* 0x040fe20000010808 */
[----:B------:R-:W-:Y:S01]  /*6b80*/  FFMA.FTZ R233, R150, R233, -R10 ;  /* 0x000000e996e97223 */ /* 0x000fe2000001080a */
[----:B------:R-:W-:Y:S01]  /*6b90*/  FFMA.FTZ R8, R125, R224, R15 ;  /* 0x000000e07d087223 */ /* 0x000fe2000001000f */
[----:B------:R-:W-:Y:S01]  /*6ba0*/  ISETP.GT.U32.AND P2, PT, R110, 0x1f, PT ;  /* 0x0000001f6e00780c */ /* 0x000fe20003f44070 */
[C---:B------:R-:W-:Y:S01]  /*6bb0*/  FFMA.FTZ R217, R80.reuse, R217, R13 ;  /* 0x000000d950d97223 */ /* 0x040fe2000001000d */
[----:B------:R-:W-:Y:S01]  /*6bc0*/  @!UP0 ULEA UR18, UR8, UR19, 0x4 ;  /* 0x0000001308128291 */ /* 0x000fe2000f8e20ff */
[----:B------:R-:W-:Y:S01]  /*6bd0*/  FFMA.FTZ R203, R80, R203, R8 ;  /* 0x000000cb50cb7223 */ /* 0x000fe20000010008 */
[----:B------:R-:W-:Y:S01]  /*6be0*/  FMUL.FTZ R15, R148, R9 ;  /* 0x00000009940f7220 */ /* 0x000fe20000410000 */
[----:B------:R-:W-:Y:S01]  /*6bf0*/  FMUL.FTZ R14, R122, R217 ;  /* 0x000000d97a0e7220 */ /* 0x000fe20000410000 */
[----:B------:R-:W-:Y:S01]  /*6c00*/  FMUL.FTZ R10, R148, R11 ;  /* 0x0000000b940a7220 */ /* 0x000fe20000410000 */
[-C--:B------:R-:W-:Y:S01]  /*6c10*/  FMUL.FTZ R12, R122, R203.reuse ;  /* 0x000000cb7a0c7220 */ /* 0x080fe20000410000 */
[----:B------:R-:W-:Y:S01]  /*6c20*/  CS2R R6, SRZ ;  /* 0x0000000000067805 */ /* 0x000fe2000001ff00 */
[C---:B------:R-:W-:Y:S01]  /*6c30*/  FFMA.FTZ R14, R123.reuse, R203, R14 ;  /* 0x000000cb7b0e7223 */ /* 0x040fe2000001000e */
[----:B------:R-:W-:Y:S01]  /*6c40*/  MOV R5, RZ ;  /* 0x000000ff00057202 */ /* 0x000fe20000000f00 */
[----:B------:R-:W-:Y:S01]  /*6c50*/  FFMA.FTZ R13, R123, R217, -R12 ;  /* 0x000000d97b0d7223 */ /* 0x000fe2000001080c */
[C---:B------:R-:W-:Y:S01]  /*6c60*/  FFMA.FTZ R8, R150.reuse, R11, R15 ;  /* 0x0000000b96087223 */ /* 0x040fe2000001000f */
[C---:B------:R-:W-:Y:S01]  /*6c70*/  FFMA.FTZ R232, R79.reuse, R18, R14 ;  /* 0x000000124fe87223 */ /* 0x040fe2000001000e */
[----:B------:R-:W-:Y:S01]  /*6c80*/  FFMA.FTZ R9, R150, R9, -R10 ;  /* 0x0000000996097223 */ /* 0x000fe2000001080a */
[----:B------:R-:W-:Y:S01]  /*6c90*/  FFMA.FTZ R234, R79, R16, R13 ;  /* 0x000000104fea7223 */ /* 0x000fe2000001000d */
[----:B------:R-:W-:Y:S01]  /*6ca0*/  FADD.FTZ R10, R186, R235 ;  /* 0x000000ebba0a7221 */ /* 0x000fe20000010000 */
[----:B------:R-:W-:Y:S01]  /*6cb0*/  FADD.FTZ R11, R202, R233 ;  /* 0x000000e9ca0b7221 */ /* 0x000fe20000010000 */
[C---:B------:R-:W-:Y:S01]  /*6cc0*/  FMUL.FTZ R12, R119.reuse, R232 ;  /* 0x000000e8770c7220 */ /* 0x040fe20000410000 */
[-C--:B------:R-:W-:Y:S01]  /*6cd0*/  FMUL.FTZ R13, R119, R234.reuse ;  /* 0x000000ea770d7220 */ /* 0x080fe20000410000 */
[----:B------:R-:W0:Y:S01]  /*6ce0*/  @!P0 LDS.128 R4, [UR18+0x4be0] ;  /* 0x004be012ff048984 */ /* 0x000e220008000c00 */
[----:B------:R-:W-:Y:S01]  /*6cf0*/  BSSY B0, `(.L_x_11174) ;  /* 0x00000b5000007945 */ /* 0x000fe20003800000 */
[C---:B------:R-:W-:Y:S01]  /*6d00*/  FFMA.FTZ R237, R121.reuse, R234, -R12 ;  /* 0x000000ea79ed7223 */ /* 0x040fe2000001080c */
[----:B------:R-:W-:Y:S01]  /*6d10*/  FFMA.FTZ R12, R121, R232, R13 ;  /* 0x000000e8790c7223 */ /* 0x000fe2000001000d */
[----:B------:R1:W-:Y:S02]  /*6d20*/  STS.128 [R105+0x35e0], R8 ;  /* 0x0035e00869007388 */ /* 0x0003e40000000c00 */
        /* <DEDUP_REMOVED lines=24> */
.L_x_11317:
        /* <DEDUP_REMOVED lines=13> */
.L_x_11178:
[----:B------:R-:W-:Y:S05]  /*6f80*/  BSYNC.RECONVERGENT B1 ;  /* 0x0000000000017941 */ /* 0x000fea0003800200 */
.L_x_11177:
[----:B------:R-:W-:-:S03]  /*6f90*/  UMOV UR18, 0xffffffff ;  /* 0xffffffff00127882 */ /* 0x000fc60000000000 */
[----:B------:R-:W-:Y:S05]  /*6fa0*/  BRA.DIV UR18, `(.L_x_11179) ;  /* 0x0000006a12687947 */ /* 0x000fea000b800000 */
[----:B--2---:R2:W1:Y:S04]  /*6fb0*/  SHFL.DOWN PT, R16, R13, 0x2, 0x1f ;  /* 0x08401f000d107f89 */ /* 0x00446800000e0000 */
[----:B---3--:R2:W3:Y:S04]  /*6fc0*/  SHFL.DOWN PT, R18, R19, 0x2, 0x1f ;  /* 0x08401f0013127f89 */ /* 0x0084e800000e0000 */
[----:B----4-:R2:W4:Y:S04]  /*6fd0*/  SHFL.DOWN PT, R230, R241, 0x2, 0x1f ;  /* 0x08401f00f1e67f89 */ /* 0x01052800000e0000 */
[----:B0-----:R2:W0:Y:S02]  /*6fe0*/  SHFL.DOWN PT, R12, R242, 0x2, 0x1f ;  /* 0x08401f00f20c7f89 */ /* 0x00142400000e0000 */
.L_x_11323:
[----:B------:R-:W-:Y:S01]  /*6ff0*/  BSSY.RECONVERGENT B1, `(.L_x_11180) ;  /* 0x000000d000017945 */ /* 0x000fe20003800200 */
[----:B------:R-:W-:-:S03]  /*7000*/  ISETP.GT.U32.AND P2, PT, R106, 0x1b, PT ;  /* 0x0000001b6a00780c */ /* 0x000fc60003f44070 */
[----:B------:R-:W-:Y:S10]  /*7010*/  @P3 BRA `(.L_x_11181) ;  /* 0x0000000000283947 */ /* 0x000ff40003800000 */
[-C--:B0-----:R-:W-:Y:S01]  /*7020*/  FMUL.FTZ R14, R19, R12.reuse ;  /* 0x0000000c130e7220 */ /* 0x081fe20000410000 */
[----:B------:R-:W-:-:S03]  /*7030*/  FMUL.FTZ R12, R13, R12 ;  /* 0x0000000c0d0c7220 */ /* 0x000fc60000410000 */
[-C--:B----4-:R-:W-:Y:S01]  /*7040*/  FFMA.FTZ R14, R13, R230.reuse, -R14 ;  /* 0x000000e60d0e7223 */ /* 0x090fe2000001080e */
[C---:B------:R-:W-:Y:S01]  /*7050*/  FFMA.FTZ R15, R19.reuse, R230, R12 ;  /* 0x000000e6130f7223 */ /* 0x040fe2000001000c */
[-C--:B---3--:R-:W-:Y:S01]  /*7060*/  FMUL.FTZ R12, R19, R18.reuse ;  /* 0x00000012130c7220 */ /* 0x088fe20000410000 */
[----:B------:R-:W-:Y:S01]  /*7070*/  FMUL.FTZ R18, R13, R18 ;  /* 0x000000120d127220 */ /* 0x000fe20000410000 */
[----:B-12---:R-:W-:Y:S01]  /*7080*/  FADD.FTZ R241, R241, R14 ;  /* 0x0000000ef1f17221 */ /* 0x006fe20000010000 */
[----:B------:R-:W-:Y:S01]  /*7090*/  FADD.FTZ R242, R242, R15 ;  /* 0x0000000ff2f27221 */ /* 0x000fe20000010000 */
[-C--:B------:R-:W-:Y:S01]  /*70a0*/  FFMA.FTZ R13, R13, R16.reuse, -R12 ;  /* 0x000000100d0d7223 */ /* 0x080fe2000001080c */
[----:B------:R-:W-:-:S07]  /*70b0*/  FFMA.FTZ R19, R19, R16, R18 ;  /* 0x0000001013137223 */ /* 0x000fce0000010012 */
.L_x_11181:
[----:B------:R-:W-:Y:S05]  /*70c0*/  BSYNC.RECONVERGENT B1 ;  /* 0x0000000000017941 */ /* 0x000fea0003800200 */
.L_x_11180:
[----:B------:R-:W-:-:S03]  /*70d0*/  UMOV UR18, 0xffffffff ;  /* 0xffffffff00127882 */ /* 0x000fc60000000000 */
[----:B------:R-:W-:Y:S05]  /*70e0*/  BRA.DIV UR18, `(.L_x_11182) ;  /* 0x0000006a12887947 */ /* 0x000fea000b800000 */
[----:B-1----:R1:W1:Y:S04]  /*70f0*/  SHFL.DOWN PT, R16, R13, 0x4, 0x1f ;  /* 0x08801f000d107f89 */ /* 0x00226800000e0000 */
[----:B---3--:R3:W1:Y:S04]  /*7100*/  SHFL.DOWN PT, R18, R19, 0x4, 0x1f ;  /* 0x08801f0013127f89 */ /* 0x00866800000e0000 */
[----:B----4-:R3:W4:Y:S04]  /*7110*/  SHFL.DOWN PT, R230, R241, 0x4, 0x1f ;  /* 0x08801f00f1e67f89 */ /* 0x01072800000e0000 */
[----:B0-----:R3:W0:Y:S02]  /*7120*/  SHFL.DOWN PT, R12, R242, 0x4, 0x1f ;  /* 0x08801f00f20c7f89 */ /* 0x00162400000e0000 */
.L_x_11329:
[----:B------:R-:W-:Y:S01]  /*7130*/  BSSY.RECONVERGENT B1, `(.L_x_11183) ;  /* 0x000000d000017945 */ /* 0x000fe20003800200 */
[----:B------:R-:W-:-:S03]  /*7140*/  ISETP.GT.U32.AND P3, PT, R106, 0x17, PT ;  /* 0x000000176a00780c */ /* 0x000fc60003f64070 */
[----:B------:R-:W-:Y:S10]  /*7150*/  @P2 BRA `(.L_x_11184) ;  /* 0x0000000000282947 */ /* 0x000ff40003800000 */
[-C--:B0-----:R-:W-:Y:S01]  /*7160*/  FMUL.FTZ R14, R19, R12.reuse ;  /* 0x0000000c130e7220 */ /* 0x081fe20000410000 */
[----:B------:R-:W-:-:S03]  /*7170*/  FMUL.FTZ R12, R13, R12 ;  /* 0x0000000c0d0c7220 */ /* 0x000fc60000410000 */
[-C--:B----4-:R-:W-:Y:S01]  /*7180*/  FFMA.FTZ R14, R13, R230.reuse, -R14 ;  /* 0x000000e60d0e7223 */ /* 0x090fe2000001080e */
[C---:B------:R-:W-:Y:S01]  /*7190*/  FFMA.FTZ R15, R19.reuse, R230, R12 ;  /* 0x000000e6130f7223 */ /* 0x040fe2000001000c */
[-C--:B-1----:R-:W-:Y:S01]  /*71a0*/  FMUL.FTZ R12, R19, R18.reuse ;  /* 0x00000012130c7220 */ /* 0x082fe20000410000 */
[----:B------:R-:W-:Y:S01]  /*71b0*/  FMUL.FTZ R18, R13, R18 ;  /* 0x000000120d127220 */ /* 0x000fe20000410000 */
[----:B--23--:R-:W-:Y:S01]  /*71c0*/  FADD.FTZ R241, R241, R14 ;  /* 0x0000000ef1f17221 */ /* 0x00cfe20000010000 */
[----:B------:R-:W-:Y:S01]  /*71d0*/  FADD.FTZ R242, R242, R15 ;  /* 0x0000000ff2f27221 */ /* 0x000fe20000010000 */
[-C--:B------:R-:W-:Y:S01]  /*71e0*/  FFMA.FTZ R13, R13, R16.reuse, -R12 ;  /* 0x000000100d0d7223 */ /* 0x080fe2000001080c */
[----:B------:R-:W-:-:S07]  /*71f0*/  FFMA.FTZ R19, R19, R16, R18 ;  /* 0x0000001013137223 */ /* 0x000fce0000010012 */
.L_x_11184:
[----:B------:R-:W-:Y:S05]  /*7200*/  BSYNC.RECONVERGENT B1 ;  /* 0x0000000000017941 */ /* 0x000fea0003800200 */
.L_x_11183:
[----:B------:R-:W-:-:S03]  /*7210*/  UMOV UR18, 0xffffffff ;  /* 0xffffffff00127882 */ /* 0x000fc60000000000 */
[----:B------:R-:W-:Y:S05]  /*7220*/  BRA.DIV UR18, `(.L_x_11185) ;  /* 0x0000006a12a87947 */ /* 0x000fea000b800000 */
[----:B-1----:R1:W1:Y:S04]  /*7230*/  SHFL.DOWN PT, R16, R13, 0x8, 0x1f ;  /* 0x09001f000d107f89 */ /* 0x00226800000e0000 */
[----:B------:R0:W1:Y:S04]  /*7240*/  SHFL.DOWN PT, R18, R19, 0x8, 0x1f ;  /* 0x09001f0013127f89 */ /* 0x00006800000e0000 */
[----:B----4-:R4:W1:Y:S04]  /*7250*/  SHFL.DOWN PT, R230, R241, 0x8, 0x1f ;  /* 0x09001f00f1e67f89 */ /* 0x01086800000e0000 */
[----:B0-----:R4:W0:Y:S02]  /*7260*/  SHFL.DOWN PT, R12, R242, 0x8, 0x1f ;  /* 0x09001f00f20c7f89 */ /* 0x00182400000e0000 */
.L_x_11335:
[----:B------:R-:W-:Y:S01]  /*7270*/  BSSY.RECONVERGENT B1, `(.L_x_11186) ;  /* 0x000000d000017945 */ /* 0x000fe20003800200 */
[----:B------:R-:W-:-:S03]  /*7280*/  ISETP.GT.U32.AND P2, PT, R106, 0xf, PT ;  /* 0x0000000f6a00780c */ /* 0x000fc60003f44070 */
[----:B------:R-:W-:Y:S10]  /*7290*/  @P3 BRA `(.L_x_11187) ;  /* 0x0000000000283947 */ /* 0x000ff40003800000 */
[-C--:B0-----:R-:W-:Y:S01]  /*72a0*/  FMUL.FTZ R14, R19, R12.reuse ;  /* 0x0000000c130e7220 */ /* 0x081fe20000410000 */
[----:B------:R-:W-:-:S03]  /*72b0*/  FMUL.FTZ R12, R13, R12 ;  /* 0x0000000c0d0c7220 */ /* 0x000fc60000410000 */
[-C--:B-1----:R-:W-:Y:S01]  /*72c0*/  FFMA.FTZ R14, R13, R230.reuse, -R14 ;  /* 0x000000e60d0e7223 */ /* 0x082fe2000001080e */
[C---:B------:R-:W-:Y:S01]  /*72d0*/  FFMA.FTZ R15, R19.reuse, R230, R12 ;  /* 0x000000e6130f7223 */ /* 0x040fe2000001000c */
[-C--:B------:R-:W-:Y:S01]  /*72e0*/  FMUL.FTZ R12, R19, R18.reuse ;  /* 0x00000012130c7220 */ /* 0x080fe20000410000 */
[----:B------:R-:W-:Y:S01]  /*72f0*/  FMUL.FTZ R18, R13, R18 ;  /* 0x000000120d127220 */ /* 0x000fe20000410000 */
[----:B--234-:R-:W-:Y:S01]  /*7300*/  FADD.FTZ R241, R241, R14 ;  /* 0x0000000ef1f17221 */ /* 0x01cfe20000010000 */
[----:B------:R-:W-:Y:S01]  /*7310*/  FADD.FTZ R242, R242, R15 ;  /* 0x0000000ff2f27221 */ /* 0x000fe20000010000 */
[-C--:B------:R-:W-:Y:S01]  /*7320*/  FFMA.FTZ R13, R13, R16.reuse, -R12 ;  /* 0x000000100d0d7223 */ /* 0x080fe2000001080c */
[----:B------:R-:W-:-:S07]  /*7330*/  FFMA.FTZ R19, R19, R16, R18 ;  /* 0x0000001013137223 */ /* 0x000fce0000010012 */
.L_x_11187:
[----:B------:R-:W-:Y:S05]  /*7340*/  BSYNC.RECONVERGENT B1 ;  /* 0x0000000000017941 */ /* 0x000fea0003800200 */
.L_x_11186:
[----:B------:R-:W-:-:S03]  /*7350*/  UMOV UR18, 0xffffffff ;  /* 0xffffffff00127882 */ /* 0x000fc60000000000 */
[----:B------:R-:W-:Y:S05]  /*7360*/  BRA.DIV UR18, `(.L_x_11188) ;  /* 0x0000006a12c87947 */ /* 0x000fea000b800000 */
[----:B-1----:R1:W1:Y:S04]  /*7370*/  SHFL.DOWN PT, R16, R13, 0x10, 0x1f ;  /* 0x0a001f000d107f89 */ /* 0x00226800000e0000 */
[----:B------:R0:W1:Y:S04]  /*7380*/  SHFL.DOWN PT, R18, R19, 0x10, 0x1f ;  /* 0x0a001f0013127f89 */ /* 0x00006800000e0000 */
[----:B------:R1:W1:Y:S04]  /*7390*/  SHFL.DOWN PT, R230, R241, 0x10, 0x1f ;  /* 0x0a001f00f1e67f89 */ /* 0x00026800000e0000 */
[----:B0-----:R0:W0:Y:S02]  /*73a0*/  SHFL.DOWN PT, R12, R242, 0x10, 0x1f ;  /* 0x0a001f00f20c7f89 */ /* 0x00102400000e0000 */
.L_x_11341:
[----:B------:R-:W-:Y:S01]  /*73b0*/  BSSY.RECONVERGENT B1, `(.L_x_11189) ;  /* 0x000000d000017945 */ /* 0x000fe20003800200 */
[----:B------:R-:W-:-:S03]  /*73c0*/  ISETP.NE.AND P3, PT, R110, 0x1f, PT ;  /* 0x0000001f6e00780c */ /* 0x000fc60003f65270 */
        /* <DEDUP_REMOVED lines=11> */
.L_x_11190:
[----:B------:R-:W-:Y:S05]  /*7480*/  BSYNC.RECONVERGENT B1 ;  /* 0x0000000000017941 */ /* 0x000fea0003800200 */
.L_x_11189:
[----:B------:R-:W-:-:S03]  /*7490*/  UMOV UR18, 0xffffffff ;  /* 0xffffffff00127882 */ /* 0x000fc60000000000 */
[----:B------:R-:W-:Y:S05]  /*74a0*/  BRA.DIV UR18, `(.L_x_11191) ;  /* 0x0000006a12e87947 */ /* 0x000fea000b800000 */
[----:B------:R-:W5:Y:S04]  /*74b0*/  SHFL.IDX PT, R238, R19, RZ, 0x1f ;  /* 0x00001fff13ee7589 */ /* 0x000f6800000e0000 */
[----:B------:R-:W2:Y:S04]  /*74c0*/  SHFL.IDX PT, R240, R13, RZ, 0x1f ;  /* 0x00001fff0df07589 */ /* 0x000ea800000e0000 */
[----:B0-----:R-:W0:Y:S04]  /*74d0*/  SHFL.IDX PT, R12, R241, RZ, 0x1f ;  /* 0x00001ffff10c7589 */ /* 0x001e2800000e0000 */
[----:B------:R-:W3:Y:S04]  /*74e0*/  SHFL.IDX PT, R245, R242, RZ, 0x1f ;  /* 0x00001ffff2f57589 */ /* 0x000ee800000e0000 */
[----:B------:R-:W4:Y:S04]  /*74f0*/  SHFL.IDX PT, R246, R4, RZ, 0x1f ;  /* 0x00001fff04f67589 */ /* 0x000f2800000e0000 */
[----:B------:R-:W4:Y:S04]  /*7500*/  SHFL.IDX PT, R243, R5, RZ, 0x1f ;  /* 0x00001fff05f37589 */ /* 0x000f2800000e0000 */
[----:B------:R-:W4:Y:S01]  /*7510*/  SHFL.DOWN PT, R17, R19, 0x1, 0x1f ;  /* 0x08201f0013117f89 */ /* 0x000f2200000e0000 */
[-C--:B-----5:R-:W-:Y:S01]  /*7520*/  FMUL.FTZ R15, R7, R238.reuse ;  /* 0x000000ee070f7220 */ /* 0x0a0fe20000410000 */
[----:B------:R-:W-:-:S02]  /*7530*/  FMUL.FTZ R14, R6, R238 ;  /* 0x000000ee060e7220 */ /* 0x000fc40000410000 */
[----:B-1----:R-:W1:Y:S01]  /*7540*/  SHFL.DOWN PT, R18, R241, 0x1, 0x1f ;  /* 0x08201f00f1127f89 */ /* 0x002e6200000e0000 */
[-C--:B--2---:R-:W-:Y:S01]  /*7550*/  FFMA.FTZ R233, R6, R240.reuse, -R15 ;  /* 0x000000f006e97223 */ /* 0x084fe2000001080f */
[----:B------:R-:W-:Y:S01]  /*7560*/  FFMA.FTZ R230, R7, R240, R14 ;  /* 0x000000f007e67223 */ /* 0x000fe2000001000e */
[CC--:B------:R-:W-:Y:S01]  /*7570*/  FMUL.FTZ R15, R5.reuse, R238.reuse ;  /* 0x000000ee050f7220 */ /* 0x0c0fe20000410000 */
[----:B------:R-:W2:Y:S01]  /*7580*/  SHFL.DOWN PT, R247, R242, 0x1, 0x1f ;  /* 0x08201f00f2f77f89 */ /* 0x000ea200000e0000 */
[----:B------:R-:W-:Y:S01]  /*7590*/  FMUL.FTZ R14, R4, R238 ;  /* 0x000000ee040e7220 */ /* 0x000fe20000410000 */
[----:B0-----:R-:W-:Y:S01]  /*75a0*/  FADD.FTZ R236, R12, R233 ;  /* 0x000000e90cec7221 */ /* 0x001fe20000010000 */
[-C--:B------:R-:W-:Y:S01]  /*75b0*/  FFMA.FTZ R238, R4, R240.reuse, -R15 ;  /* 0x000000f004ee7223 */ /* 0x080fe2000001080f */
[----:B------:R-:W0:Y:S01]  /*75c0*/  SHFL.IDX PT, R244, R6, RZ, 0x1f ;  /* 0x00001fff06f47589 */ /* 0x000e2200000e0000 */
[----:B------:R-:W-:Y:S01]  /*75d0*/  FFMA.FTZ R239, R5, R240, R14 ;  /* 0x000000f005ef7223 */ /* 0x000fe2000001000e */
[----:B---3--:R-:W-:-:S02]  /*75e0*/  FADD.FTZ R240, R245, R230 ;  /* 0x000000e6f5f07221 */ /* 0x008fc40000010000 */
[----:B------:R-:W3:Y:S01]  /*75f0*/  SHFL.IDX PT, R248, R7, RZ, 0x1f ;  /* 0x00001fff07f87589 */ /* 0x000ee200000e0000 */
[----:B----4-:R-:W-:-:S03]  /*7600*/  MOV R12, R246 ;  /* 0x000000f6000c7202 */ /* 0x010fc60000000f00 */
[----:B------:R4:W0:Y:S02]  /*7610*/  SHFL.DOWN PT, R16, R13, 0x1, 0x1f ;  /* 0x08201f000d107f89 */ /* 0x00082400000e0000 */
[----:B-1--4-:R-:W-:-:S07]  /*7620*/  MOV R13, R243 ;  /* 0x000000f3000d7202 */ /* 0x012fce0000000f00 */
.L_x_11355:
[----:B------:R-:W-:Y:S01]  /*7630*/  BSSY.RECONVERGENT B1, `(.L_x_11192) ;  /* 0x000000f000017945 */ /* 0x000fe20003800200 */
[----:B0-----:R-:W-:Y:S02]  /*7640*/  MOV R14, R244 ;  /* 0x000000f4000e7202 */ /* 0x001fe40000000f00 */
[----:B---3--:R-:W-:Y:S01]  /*7650*/  MOV R15, R248 ;  /* 0x000000f8000f7202 */ /* 0x008fe20000000f00 */
        /* <DEDUP_REMOVED lines=12> */
.L_x_11193:
[----:B------:R-:W-:Y:S05]  /*7720*/  BSYNC.RECONVERGENT B1 ;  /* 0x0000000000017941 */ /* 0x000fea0003800200 */
.L_x_11192:
        /* <DEDUP_REMOVED lines=9> */
[----:B------:R-:W-:Y:S01]  /*77c0*/  LEA R8, R110, R105, 0x4 ;  /* 0x000000696e087211 */ /* 0x000fe200078e20ff */
[----:B------:R-:W-:Y:S01]  /*77d0*/  FADD.FTZ R19, R11, R6 ;  /* 0x000000060b137221 */ /* 0x000fe20000010000 */
[----:B------:R-:W-:-:S02]  /*77e0*/  MOV R7, R240 ;  /* 0x000000f000077202 */ /* 0x000fc40000000f00 */
[----:B------:R-:W-:Y:S01]  /*77f0*/  MOV R6, R236 ;  /* 0x000000ec00067202 */ /* 0x000fe20000000f00 */
[----:B------:R3:W-:Y:S01]  /*7800*/  STS.128 [R8+0x35f0], R12 ;  /* 0x0035f00c08007388 */ /* 0x0007e20000000c00 */
[----:B------:R-:W-:Y:S02]  /*7810*/  MOV R5, R239 ;  /* 0x000000ef00057202 */ /* 0x000fe40000000f00 */
[----:B------:R-:W-:Y:S01]  /*7820*/  MOV R4, R238 ;  /* 0x000000ee00047202 */ /* 0x000fe20000000f00 */
[----:B------:R3:W-:Y:S06]  /*7830*/  STS.128 [R8+0x35e0], R16 ;  /* 0x0035e01008007388 */ /* 0x0007ec0000000c00 */
.L_x_11175:
[----:B------:R-:W-:Y:S05]  /*7840*/  BSYNC B0 ;  /* 0x0000000000007941 */ /* 0x000fea0003800000 */
.L_x_11174:
[----:B------:R-:W-:Y:S05]  /*7850*/  WARPSYNC.ALL ;  /* 0x0000000000007948 */ /* 0x000fea0003800000 */
[----:B------:R-:W-:Y:S01]  /*7860*/  BAR.SYNC.DEFER_BLOCKING 0x0 ;  /* 0x0000000000007b1d */ /* 0x000fe20000010000 */
[----:B---3--:R-:W-:Y:S01]  /*7870*/  FMUL.FTZ R14, R101, R94 ;  /* 0x0000005e650e7220 */ /* 0x008fe20000410000 */
[C---:B-1----:R-:W-:Y:S01]  /*7880*/  FFMA.FTZ R8, R0.reuse, R223, RZ ;  /* 0x000000df00087223 */ /* 0x042fe200000100ff */
[----:B------:R-:W-:Y:S01]  /*7890*/  FFMA.FTZ R10, R0, -R3, RZ ;  /* 0x80000003000a7223 */ /* 0x000fe200000100ff */
[----:B------:R-:W-:Y:S01]  /*78a0*/  ULEA UR18, UR13, 0xfffff800, 0xb ;  /* 0xfffff8000d127891 */ /* 0x000fe2000f8e58ff */
[-C--:B------:R-:W-:Y:S01]  /*78b0*/  FFMA.FTZ R223, -R111, R14.reuse, R223 ;  /* 0x0000000e6fdf7223 */ /* 0x080fe200000101df */
[----:B------:R-:W-:Y:S01]  /*78c0*/  FFMA.FTZ R14, R114, -R14, R3 ;  /* 0x8000000e720e7223 */ /* 0x000fe20000010003 */
[C---:B------:R-:W-:Y:S01]  /*78d0*/  FFMA.FTZ R3, R37.reuse, R227, R8 ;  /* 0x000000e325037223 */ /* 0x040fe20000010008 */
[----:B------:R-:W-:Y:S01]  /*78e0*/  FFMA.FTZ R9, R37, -R225, R10 ;  /* 0x800000e125097223 */ /* 0x000fe2000001000a */
[----:B------:R-:W-:Y:S01]  /*78f0*/  FMUL.FTZ R16, R98, R93 ;  /* 0x0000005d62107220 */ /* 0x000fe20000410000 */
[----:B------:R-:W-:Y:S01]  /*7900*/  USHF.R.S32.HI UR22, URZ, 0x1f, UR18 ;  /* 0x0000001fff167899 */ /* 0x000fe20008011412 */
[----:B------:R-:W-:Y:S01]  /*7910*/  FFMA.FTZ R3, R36, R226, R3 ;  /* 0x000000e224037223 */ /* 0x000fe20000010003 */
[----:B------:R-:W-:Y:S01]  /*7920*/  FMUL.FTZ R11, R100, R95 ;  /* 0x0000005f640b7220 */ /* 0x000fe20000410000 */
[----:B------:R-:W-:Y:S01]  /*7930*/  FFMA.FTZ R9, R36, -R228, R9 ;  /* 0x800000e424097223 */ /* 0x000fe20000010009 */
[----:B------:R-:W-:Y:S01]  /*7940*/  FMUL.FTZ R17, R97, R90 ;  /* 0x0000005a61117220 */ /* 0x000fe20000410000 */
[----:B------:R-:W-:Y:S01]  /*7950*/  FFMA.FTZ R10, R34, R231, R3 ;  /* 0x000000e7220a7223 */ /* 0x000fe20000010003 */
[-C--:B------:R-:W-:Y:S01]  /*7960*/  FFMA.FTZ R231, -R118, R16.reuse, R231 ;  /* 0x0000001076e77223 */ /* 0x080fe200000101e7 */
[----:B------:R-:W-:Y:S01]  /*7970*/  FFMA.FTZ R16, R120, -R16, R229 ;  /* 0x8000001078107223 */ /* 0x000fe200000100e5 */
[-C--:B------:R-:W-:Y:S01]  /*7980*/  FFMA.FTZ R227, -R112, R11.reuse, R227 ;  /* 0x0000000b70e37223 */ /* 0x080fe200000101e3 */
[----:B------:R-:W-:Y:S01]  /*7990*/  FFMA.FTZ R225, R116, -R11, R225 ;  /* 0x8000000b74e17223 */ /* 0x000fe200000100e1 */
[----:B------:R-:W-:Y:S01]  /*79a0*/  FFMA.FTZ R229, R34, -R229, R9 ;  /* 0x800000e522e57223 */ /* 0x000fe20000010009 */
[----:B------:R-:W-:Y:S01]  /*79b0*/  FMUL.FTZ R15, R99, R92 ;  /* 0x0000005c630f7220 */ /* 0x000fe20000410000 */
[----:B------:R-:W-:Y:S01]  /*79c0*/  MOV R11, UR40 ;  /* 0x00000028000b7c02 */ /* 0x000fe20008000f00 */
[----:B------:R-:W-:Y:S01]  /*79d0*/  FFMA.FTZ R3, R33, R220, R10 ;  /* 0x000000dc21037223 */ /* 0x000fe2000001000a */
[----:B------:R-:W1:Y:S01]  /*79e0*/  LDS.64 R12, [R105+0x35e8] ;  /* 0x0035e800690c7984 */ /* 0x000e620000000a00 */
[----:B------:R-:W-:Y:S01]  /*79f0*/  LOP3.LUT R8, R110, UR18, RZ, 0xfc, !PT ;  /* 0x000000126e087c12 */ /* 0x000fe2000f8efcff */
[-C--:B------:R-:W-:Y:S01]  /*7a00*/  FFMA.FTZ R220, -R117, R17.reuse, R220 ;  /* 0x0000001175dc7223 */ /* 0x080fe200000101dc */
[----:B------:R-:W-:Y:S01]  /*7a10*/  MOV R9, UR22 ;  /* 0x0000001600097c02 */ /* 0x000fe20008000f00 */
[----:B------:R-:W-:Y:S01]  /*7a20*/  FFMA.FTZ R17, R149, -R17, R222 ;  /* 0x8000001195117223 */ /* 0x000fe200000100de */
[-C--:B------:R-:W-:Y:S01]  /*7a30*/  FFMA.FTZ R226, -R113, R15.reuse, R226 ;  /* 0x0000000f71e27223 */ /* 0x080fe200000101e2 */
[----:B------:R-:W-:Y:S01]  /*7a40*/  FFMA.FTZ R222, R33, -R222, R229 ;  /* 0x800000de21de7223 */ /* 0x000fe200000100e5 */
[----:B------:R-:W-:Y:S01]  /*7a50*/  FFMA.FTZ R15, R115, -R15, R228 ;  /* 0x8000000f730f7223 */ /* 0x000fe200000100e4 */
[----:B------:R-:W-:Y:S01]  /*7a60*/  IMAD.WIDE.U32 R10, R11, UR8, R8 ;  /* 0x000000080b0a7c25 */ /* 0x000fe2000f8e0008 */
[----:B------:R-:W-:-:S03]  /*7a70*/  MOV R229, UR41 ;  /* 0x0000002900e57c02 */ /* 0x000fc60008000f00 */
[----:B------:R-:W-:Y:S01]  /*7a80*/  FFMA.FTZ R18, R32, R221, R3 ;  /* 0x000000dd20127223 */ /* 0x000fe20000010003 */
[----:B------:R-:W-:Y:S01]  /*7a90*/  FMUL.FTZ R9, R96, R91 ;  /* 0x0000005b60097220 */ /* 0x000fe20000410000 */
[----:B------:R-:W-:Y:S01]  /*7aa0*/  FMUL.FTZ R228, R89, R86 ;  /* 0x0000005659e47220 */ /* 0x000fe20000410000 */
[----:B------:R-:W-:Y:S01]  /*7ab0*/  FFMA.FTZ R222, R32, -R219, R222 ;  /* 0x800000db20de7223 */ /* 0x000fe200000100de */
[----:B------:R-:W-:Y:S01]  /*7ac0*/  FFMA.FTZ R19, R31, R2, R18 ;  /* 0x000000021f137223 */ /* 0x000fe20000010012 */
[-C--:B------:R-:W-:Y:S01]  /*7ad0*/  FFMA.FTZ R221, -R152, R9.reuse, R221 ;  /* 0x0000000998dd7223 */ /* 0x080fe200000101dd */
[----:B------:R-:W-:Y:S01]  /*7ae0*/  FFMA.FTZ R18, -R151, R228, R2 ;  /* 0x000000e497127223 */ /* 0x000fe20000010102 */
[----:B------:R-:W-:Y:S02]  /*7af0*/  IMAD R3, R229, UR8, R11 ;  /* 0x00000008e5037c24 */ /* 0x000fe4000f8e020b */
[----:B------:R-:W-:Y:S01]  /*7b00*/  FFMA.FTZ R9, R154, -R9, R219 ;  /* 0x800000099a097223 */ /* 0x000fe200000100db */
[----:B------:R-:W-:Y:S01]  /*7b10*/  LEA R2, P0, R10, UR9, 0x2 ;  /* 0x000000090a027c11 */ /* 0x000fe2000f8010ff */
[----:B------:R-:W-:Y:S01]  /*7b20*/  FMUL.FTZ R219, R88, R81 ;  /* 0x0000005158db7220 */ /* 0x000fe20000410000 */
[----:B------:R-:W-:Y:S01]  /*7b30*/  FFMA.FTZ R222, R31, -R208, R222 ;  /* 0x800000d01fde7223 */ /* 0x000fe200000100de */
[----:B------:R-:W-:Y:S01]  /*7b40*/  FFMA.FTZ R11, R153, -R228, R208 ;  /* 0x800000e4990b7223 */ /* 0x000fe200000100d0 */
[----:B------:R-:W-:Y:S01]  /*7b50*/  LEA.HI.X R3, R10, UR12, R3, 0x2, P0 ;  /* 0x0000000c0a037c11 */ /* 0x000fe200080f1403 */
[----:B------:R-:W-:Y:S01]  /*7b60*/  FFMA.FTZ R208, R30, R207, R19 ;  /* 0x000000cf1ed07223 */ /* 0x000fe20000010013 */
[----:B------:R-:W-:Y:S01]  /*7b70*/  FMUL.FTZ R228, R87, R76 ;  /* 0x0000004c57e47220 */ /* 0x000fe20000410000 */
[----:B------:R-:W-:Y:S01]  /*7b80*/  FFMA.FTZ R10, R158, -R219, R205 ;  /* 0x800000db9e0a7223 */ /* 0x000fe200000100cd */
[----:B------:R-:W-:Y:S01]  /*7b90*/  FFMA.FTZ R205, R30, -R205, R222 ;  /* 0x800000cd1ecd7223 */ /* 0x000fe200000100de */
[----:B------:R-:W-:Y:S01]  /*7ba0*/  FFMA.FTZ R207, -R156, R219, R207 ;  /* 0x000000db9ccf7223 */ /* 0x000fe200000101cf */
        /* <DEDUP_REMOVED lines=9> */
[----:B------:R-:W-:Y:S01]  /*7c40*/  FFMA.FTZ R219, R27, R214, R208 ;  /* 0x000000d61bdb7223 */ /* 0x000fe200000100d0 */
[----:B------:R-:W-:Y:S01]  /*7c50*/  FFMA.FTZ R208, R161, -R228, R216 ;  /* 0x800000e4a1d07223 */ /* 0x000fe200000100d8 */
[----:B------:R-:W-:Y:S01]  /*7c60*/  ISETP.NE.AND P2, PT, R110, RZ, PT ;  /* 0x000000ff6e00720c */ /* 0x000fe20003f45270 */
[----:B------:R-:W-:Y:S01]  /*7c70*/  FFMA.FTZ R216, R27, -R216, R209 ;  /* 0x800000d81bd87223 */ /* 0x000fe200000100d1 */
[----:B------:R-:W-:Y:S01]  /*7c80*/  FMUL.FTZ R209, R82, R73 ;  /* 0x0000004952d17220 */ /* 0x000fe20000410000 */
[C---:B------:R-:W-:Y:S01]  /*7c90*/  FFMA.FTZ R212, R26.reuse, R215, R219 ;  /* 0x000000d71ad47223 */ /* 0x040fe200000100db */
[----:B------:R-:W-:Y:S01]  /*7ca0*/  P2R R219, PR, RZ, 0x4 ;  /* 0x00000004ffdb7803 */ /* 0x000fe20000000000 */
[----:B------:R-:W-:Y:S01]  /*7cb0*/  FFMA.FTZ R216, R26, -R213, R216 ;  /* 0x800000d51ad87223 */ /* 0x000fe200000100d8 */
[-C--:B------:R-:W-:Y:S01]  /*7cc0*/  FFMA.FTZ R215, -R164, R209.reuse, R215 ;  /* 0x000000d1a4d77223 */ /* 0x080fe200000101d7 */
[----:B------:R-:W-:Y:S01]  /*7cd0*/  FFMA.FTZ R209, R166, -R209, R213 ;  /* 0x800000d1a6d17223 */ /* 0x000fe200000100d5 */
[-C--:B-1----:R-:W-:Y:S01]  /*7ce0*/  FMUL.FTZ R213, R13, R21.reuse ;  /* 0x000000150dd57220 */ /* 0x082fe20000410000 */
[C---:B------:R-:W-:Y:S01]  /*7cf0*/  FFMA.FTZ R229, R25.reuse, -R224, R216 ;  /* 0x800000e019e57223 */ /* 0x040fe200000100d8 */
[C---:B------:R-:W-:Y:S01]  /*7d00*/  FMUL.FTZ R216, R12.reuse, R21 ;  /* 0x000000150cd87220 */ /* 0x040fe20000410000 */
[----:B------:R-:W-:Y:S01]  /*7d10*/  FFMA.FTZ R219, R25, R218, R212 ;  /* 0x000000da19db7223 */ /* 0x000fe200000100d4 */
[-C--:B------:R-:W-:Y:S01]  /*7d20*/  FFMA.FTZ R213, R12, R20.reuse, R213 ;  /* 0x000000140cd57223 */ /* 0x080fe200000100d5 */
[----:B------:R-:W-:Y:S01]  /*7d30*/  VOTEU.ALL UP0, P2 ;  /* 0x0000000000ff7886 */ /* 0x000fe20001000000 */
[----:B------:R-:W-:Y:S01]  /*7d40*/  FFMA.FTZ R13, R13, R20, -R216 ;  /* 0x000000140d0d7223 */ /* 0x000fe200000108d8 */
[----:B------:R-:W-:Y:S01]  /*7d50*/  FFMA.FTZ R20, R24, R217, R219 ;  /* 0x000000d918147223 */ /* 0x000fe200000100db */
[----:B------:R-:W-:Y:S01]  /*7d60*/  FADD.FTZ R216, R204, R213 ;  /* 0x000000d5ccd87221 */ /* 0x000fe20000010000 */
[----:B------:R-:W-:Y:S01]  /*7d70*/  FMUL.FTZ R12, R80, R65 ;  /* 0x00000041500c7220 */ /* 0x000fe20000410000 */
[----:B------:R-:W-:Y:S01]  /*7d80*/  FADD.FTZ R206, R206, R13 ;  /* 0x0000000dcece7221 */ /* 0x000fe20000010000 */
[----:B------:R-:W-:Y:S01]  /*7d90*/  FFMA.FTZ R13, R23, R234, R20 ;  /* 0x000000ea170d7223 */ /* 0x000fe20000010014 */
[----:B------:R-:W-:Y:S01]  /*7da0*/  @!UP0 ULEA UR18, UR8, UR19, 0x4 ;  /* 0x0000001308128291 */ /* 0x000fe2000f8e20ff */
[C---:B------:R-:W-:Y:S01]  /*7db0*/  FMUL.FTZ R204, R119.reuse, R216 ;  /* 0x000000d877cc7220 */ /* 0x040fe20000410000 */
[----:B------:R-:W-:Y:S01]  /*7dc0*/  FMUL.FTZ R20, R119, R206 ;  /* 0x000000ce77147220 */ /* 0x000fe20000410000 */
[----:B------:R-:W-:Y:S01]  /*7dd0*/  FFMA.FTZ R211, -R160, R222, R211 ;  /* 0x000000dea0d37223 */ /* 0x000fe200000101d3 */
[----:B------:R-:W-:Y:S01]  /*7de0*/  FMUL.FTZ R222, R83, R68 ;  /* 0x0000004453de7220 */ /* 0x000fe20000410000 */
[C---:B------:R-:W-:Y:S01]  /*7df0*/  FFMA.FTZ R204, R121.reuse, R206, -R204 ;  /* 0x000000ce79cc7223 */ /* 0x040fe200000108cc */
[----:B------:R-:W-:Y:S01]  /*7e00*/  FFMA.FTZ R20, R121, R216, R20 ;  /* 0x000000d879147223 */ /* 0x000fe20000010014 */
[-C--:B------:R-:W-:Y:S01]  /*7e10*/  FFMA.FTZ R217, -R168, R12.reuse, R217 ;  /* 0x0000000ca8d97223 */ /* 0x080fe200000101d9 */
[----:B------:R-:W-:Y:S01]  /*7e20*/  FFMA.FTZ R12, R170, -R12, R203 ;  /* 0x8000000caa0c7223 */ /* 0x000fe200000100cb */
[----:B------:R-:W-:Y:S01]  /*7e30*/  FFMA.FTZ R229, R24, -R203, R229 ;  /* 0x800000cb18e57223 */ /* 0x000fe200000100e5 */
[----:B------:R-:W-:Y:S01]  /*7e40*/  FADD.FTZ R171, R171, R20 ;  /* 0x00000014abab7221 */ /* 0x000fe20000010000 */
[-C--:B------:R-:W-:Y:S01]  /*7e50*/  FFMA.FTZ R218, -R163, R222.reuse, R218 ;  /* 0x000000dea3da7223 */ /* 0x080fe200000101da */
[----:B------:R-:W-:Y:S01]  /*7e60*/  FFMA.FTZ R212, R165, -R222, R224 ;  /* 0x800000dea5d47223 */ /* 0x000fe200000100e0 */
[----:B------:R-:W-:Y:S01]  /*7e70*/  FMUL.FTZ R203, R78, R57 ;  /* 0x000000394ecb7220 */ /* 0x000fe20000410000 */
[----:B------:R-:W-:Y:S01]  /*7e80*/  FMUL.FTZ R121, R216, UR42 ;  /* 0x0000002ad8797c20 */ /* 0x000fe20008410000 */
[----:B------:R-:W-:Y:S01]  /*7e90*/  FADD.FTZ R222, R187, R204 ;  /* 0x000000ccbbde7221 */ /* 0x000fe20000010000 */
[----:B0-----:R0:W-:Y:S01]  /*7ea0*/  @!P2 STS.128 [UR18+0x4be0], R4 ;  /* 0x004be004ff00a988 */ /* 0x0011e20008000c12 */
[----:B------:R-:W-:Y:S01]  /*7eb0*/  FMUL.FTZ R20, R122, R171 ;  /* 0x000000ab7a147220 */ /* 0x000fe20000410000 */
[C---:B------:R-:W-:Y:S01]  /*7ec0*/  FMUL.FTZ R119, R188.reuse, R206 ;  /* 0x000000cebc777220 */ /* 0x040fe20000410000 */
[-C--:B------:R-:W-:Y:S01]  /*7ed0*/  FFMA.FTZ R188, R188, -R203.reuse, R235 ;  /* 0x800000cbbcbc7223 */ /* 0x080fe200000100eb */
[----:B------:R-:W-:Y:S01]  /*7ee0*/  FFMA.FTZ R121, R206, UR23, -R121 ;  /* 0x00000017ce797c23 */ /* 0x000fe20008010879 */
[-C--:B------:R-:W-:Y:S01]  /*7ef0*/  FMUL.FTZ R122, R122, R222.reuse ;  /* 0x000000de7a7a7220 */ /* 0x080fe20000410000 */
[C---:B------:R-:W-:Y:S01]  /*7f00*/  FFMA.FTZ R20, R123.reuse, R222, -R20 ;  /* 0x000000de7b147223 */ /* 0x040fe20000010814 */
[C---:B------:R-:W-:Y:S01]  /*7f10*/  FFMA.FTZ R203, -R172.reuse, R203, R237 ;  /* 0x000000cbaccb7223 */ /* 0x040fe200000101ed */
[----:B------:R-:W-:Y:S01]  /*7f20*/  MOV R213, UR19 ;  /* 0x0000001300d57c02 */ /* 0x000fe20008000f00 */
[----:B------:R-:W-:Y:S01]  /*7f30*/  FFMA.FTZ R122, R123, R171, R122 ;  /* 0x000000ab7b7a7223 */ /* 0x000fe2000001007a */
[----:B------:R-:W-:Y:S01]  /*7f40*/  FADD.FTZ R189, R189, R20 ;  /* 0x00000014bdbd7221 */ /* 0x000fe20000010000 */
[----:B------:R-:W-:Y:S01]  /*7f50*/  FFMA.FTZ R119, R172, R216, R119 ;  /* 0x000000d8ac777223 */ /* 0x000fe20000010077 */
[----:B------:R-:W-:Y:S01]  /*7f60*/  FMUL.FTZ R21, R79, R60 ;  /* 0x0000003c4f157220 */ /* 0x000fe20000410000 */
[----:B------:R-:W-:Y:S01]  /*7f70*/  FADD.FTZ R173, R173, R122 ;  /* 0x0000007aadad7221 */ /* 0x000fe20000010000 */
[C---:B0-----:R-:W-:Y:S01]  /*7f80*/  FMUL.FTZ R4, R206.reuse, UR42 ;  /* 0x0000002ace047c20 */ /* 0x041fe20008410000 */
[-C--:B------:R-:W-:Y:S01]  /*7f90*/  FMUL.FTZ R7, R206, R57.reuse ;  /* 0x00000039ce077220 */ /* 0x080fe20000410000 */
[----:B------:R-:W-:Y:S01]  /*7fa0*/  FMUL.FTZ R5, R216, R57 ;  /* 0x00000039d8057220 */ /* 0x000fe20000410000 */
[----:B------:R-:W-:Y:S01]  /*7fb0*/  FMUL.FTZ R206, R188, R121 ;  /* 0x00000079bcce7220 */ /* 0x000fe20000410000 */
[----:B------:R-:W-:Y:S01]  /*7fc0*/  FFMA.FTZ R204, R216, UR23, R4 ;  /* 0x00000017d8cc7c23 */ /* 0x000fe20008010004 */
[C---:B------:R-:W-:Y:S01]  /*7fd0*/  FMUL.FTZ R4, R188.reuse, R7 ;  /* 0x00000007bc047220 */ /* 0x040fe20000410000 */
[-C--:B------:R-:W-:Y:S01]  /*7fe0*/  FMUL.FTZ R188, R188, R5.reuse ;  /* 0x00000005bcbc7220 */ /* 0x080fe20000410000 */
[----:B------:R-:W-:Y:S01]  /*7ff0*/  FMUL.FTZ R121, R78, R5 ;  /* 0x000000054e797220 */ /* 0x000fe20000410000 */
[----:B------:R-:W-:Y:S01]  /*8000*/  FMUL.FTZ R122, R124, R189 ;  /* 0x000000bd7c7a7220 */ /* 0x000fe20000410000 */
[C---:B------:R-:W-:Y:S01]  /*8010*/  FFMA.FTZ R4, R203.reuse, R5, R4 ;  /* 0x00000005cb047223 */ /* 0x040fe20000010004 */
[C---:B------:R-:W-:Y:S01]  /*8020*/  FFMA.FTZ R5, R203.reuse, R7, -R188 ;  /* 0x00000007cb057223 */ /* 0x040fe200000108bc */
[----:B------:R-:W-:Y:S01]  /*8030*/  FFMA.FTZ R203, R203, R204, R206 ;  /* 0x000000cccbcb7223 */ /* 0x000fe200000100ce */
[----:B------:R-:W-:-:S02]  /*8040*/  IMAD R6, R110, 0x84, R213 ;  /* 0x000000846e067824 */ /* 0x000fc400078e02d5 */
[----:B------:R-:W-:Y:S01]  /*8050*/  FMUL.FTZ R187, R78, R7 ;  /* 0x000000074ebb7220 */ /* 0x000fe20000410000 */
[----:B------:R-:W-:Y:S01]  /*8060*/  FFMA.FTZ R38, R119, R57, R38 ;  /* 0x0000003977267223 */ /* 0x000fe20000010026 */
[----:B------:R-:W-:Y:S01]  /*8070*/  FMUL.FTZ R124, R124, R173 ;  /* 0x000000ad7c7c7220 */ /* 0x000fe20000410000 */
[----:B------:R-:W-:Y:S01]  /*8080*/  FFMA.FTZ R20, R78, R119, R203 ;  /* 0x000000774e147223 */ /* 0x000fe200000100cb */
[----:B------:R-:W-:Y:S01]  /*8090*/  FFMA.FTZ R7, R125, R173, R122 ;  /* 0x000000ad7d077223 */ /* 0x000fe2000001007a */
[-C--:B------:R-:W-:Y:S01]  /*80a0*/  FFMA.FTZ R234, -R167, R21.reuse, R234 ;  /* 0x00000015a7ea7223 */ /* 0x080fe200000101ea */
[----:B------:R-:W-:Y:S01]  /*80b0*/  FMUL.FTZ R119, R171, UR42 ;  /* 0x0000002aab777c20 */ /* 0x000fe20008410000 */
[C---:B------:R-:W-:Y:S01]  /*80c0*/  FMUL.FTZ R122, R222.reuse, UR42 ;  /* 0x0000002ade7a7c20 */ /* 0x040fe20008410000 */
[----:B------:R-:W-:Y:S01]  /*80d0*/  FFMA.FTZ R21, R169, -R21, R232 ;  /* 0x80000015a9157223 */ /* 0x000fe200000100e8 */
[C---:B------:R-:W-:Y:S01]  /*80e0*/  FMUL.FTZ R188, R222.reuse, R60 ;  /* 0x0000003cdebc7220 */ /* 0x040fe20000410000 */
[----:B------:R0:W-:Y:S01]  /*80f0*/  STS [R6+0x10f8], R121 ;  /* 0x0010f87906007388 */ /* 0x0001e20000000800 */
[----:B------:R-:W-:Y:S01]  /*8100*/  FFMA.FTZ R125, R125, R189, -R124 ;  /* 0x000000bd7d7d7223 */ /* 0x000fe2000001087c */
[----:B------:R-:W-:Y:S01]  /*8110*/  FMUL.FTZ R172, R169, R222 ;  /* 0x000000dea9ac7220 */ /* 0x000fe20000410000 */
[----:B------:R-:W-:Y:S01]  /*8120*/  FFMA.FTZ R124, R222, UR23, -R119 ;  /* 0x00000017de7c7c23 */ /* 0x000fe20008010877 */
[----:B------:R-:W-:Y:S01]  /*8130*/  FADD.FTZ R174, R174, R7 ;  /* 0x00000007aeae7221 */ /* 0x000fe20000010000 */
[----:B------:R-:W-:Y:S01]  /*8140*/  FMUL.FTZ R7, R21, R188 ;  /* 0x000000bc15077220 */ /* 0x000fe20000410000 */
[----:B------:R-:W-:Y:S01]  /*8150*/  FADD.FTZ R190, R190, R125 ;  /* 0x0000007dbebe7221 */ /* 0x000fe20000010000 */
[----:B------:R-:W-:Y:S01]  /*8160*/  FFMA.FTZ R172, R167, R171, R172 ;  /* 0x000000aba7ac7223 */ /* 0x000fe200000100ac */
[----:B------:R-:W-:Y:S01]  /*8170*/  FMUL.FTZ R123, R21, R124 ;  /* 0x0000007c157b7220 */ /* 0x000fe20000410000 */
[----:B------:R-:W-:Y:S01]  /*8180*/  FMUL.FTZ R125, R189, R65 ;  /* 0x00000041bd7d7220 */ /* 0x000fe20000410000 */
[C---:B0-----:R-:W-:Y:S01]  /*8190*/  FFMA.FTZ R121, R171.reuse, UR23, R122 ;  /* 0x00000017ab797c23 */ /* 0x041fe2000801007a */
[----:B------:R-:W-:Y:S01]  /*81a0*/  FMUL.FTZ R122, R171, R60 ;  /* 0x0000003cab7a7220 */ /* 0x000fe20000410000 */
[----:B------:R-:W-:Y:S01]  /*81b0*/  FMUL.FTZ R119, R126, R190 ;  /* 0x000000be7e777220 */ /* 0x000fe20000410000 */
[----:B------:R-:W-:Y:S01]  /*81c0*/  FMUL.FTZ R169, R79, R188 ;  /* 0x000000bc4fa97220 */ /* 0x000fe20000410000 */
[----:B------:R-:W-:Y:S01]  /*81d0*/  FFMA.FTZ R39, R172, R60, R39 ;  /* 0x0000003cac277223 */ /* 0x000fe20000010027 */
[-C--:B------:R-:W-:Y:S01]  /*81e0*/  FMUL.FTZ R21, R21, R122.reuse ;  /* 0x0000007a15157220 */ /* 0x080fe20000410000 */
[-C--:B------:R-:W-:Y:S01]  /*81f0*/  FFMA.FTZ R7, R234, R122.reuse, R7 ;  /* 0x0000007aea077223 */ /* 0x080fe20000010007 */
[----:B------:R-:W-:Y:S01]  /*8200*/  FMUL.FTZ R167, R79, R122 ;  /* 0x0000007a4fa77220 */ /* 0x000fe20000410000 */
[----:B------:R-:W-:Y:S01]  /*8210*/  FMUL.FTZ R122, R126, R174 ;  /* 0x000000ae7e7a7220 */ /* 0x000fe20000410000 */
[C---:B------:R-:W-:Y:S01]  /*8220*/  FFMA.FTZ R21, R234.reuse, R188, -R21 ;  /* 0x000000bcea157223 */ /* 0x040fe20000010815 */
[----:B------:R-:W-:Y:S01]  /*8230*/  FFMA.FTZ R234, R234, R121, R123 ;  /* 0x00000079eaea7223 */ /* 0x000fe2000001007b */
[----:B------:R-:W-:Y:S01]  /*8240*/  FMUL.FTZ R123, R173, R65 ;  /* 0x00000041ad7b7220 */ /* 0x000fe20000410000 */
[C---:B------:R-:W-:Y:S01]  /*8250*/  FFMA.FTZ R124, R127.reuse, R190, -R122 ;  /* 0x000000be7f7c7223 */ /* 0x040fe2000001087a */
[----:B------:R-:W-:Y:S01]  /*8260*/  FFMA.FTZ R122, R127, R174, R119 ;  /* 0x000000ae7f7a7223 */ /* 0x000fe20000010077 */
[----:B------:R0:W-:Y:S01]  /*8270*/  STS [R6+0x10f0], R167 ;  /* 0x0010f0a706007388 */ /* 0x0001e20000000800 */
[----:B------:R-:W-:Y:S01]  /*8280*/  FMUL.FTZ R127, R190, R68 ;  /* 0x00000044be7f7220 */ /* 0x000fe20000410000 */
[----:B------:R-:W-:Y:S01]  /*8290*/  FADD.FTZ R191, R191, R124 ;  /* 0x0000007cbfbf7221 */ /* 0x000fe20000010000 */
[----:B------:R-:W-:Y:S01]  /*82a0*/  FADD.FTZ R175, R175, R122 ;  /* 0x0000007aafaf7221 */ /* 0x000fe20000010000 */
[----:B------:R-:W-:Y:S01]  /*82b0*/  FMUL.FTZ R124, R12, R123 ;  /* 0x0000007b0c7c7220 */ /* 0x000fe20000410000 */
[----:B------:R1:W-:Y:S01]  /*82c0*/  STS [R6+0x10f4], R169 ;  /* 0x0010f4a906007388 */ /* 0x0003e20000000800 */
[C---:B------:R-:W-:Y:S01]  /*82d0*/  FMUL.FTZ R122, R128.reuse, R191 ;  /* 0x000000bf807a7220 */ /* 0x040fe20000410000 */
[-C--:B------:R-:W-:Y:S01]  /*82e0*/  FMUL.FTZ R128, R128, R175.reuse ;  /* 0x000000af80807220 */ /* 0x080fe20000410000 */
[----:B------:R-:W-:Y:S01]  /*82f0*/  FFMA.FTZ R119, R79, R172, R234 ;  /* 0x000000ac4f777223 */ /* 0x000fe200000100ea */
[----:B------:R-:W-:Y:S01]  /*8300*/  FFMA.FTZ R214, -R159, R228, R214 ;  /* 0x000000e49fd67223 */ /* 0x000fe200000101d6 */
[C---:B------:R-:W-:Y:S01]  /*8310*/  FFMA.FTZ R121, R129.reuse, R175, R122 ;  /* 0x000000af81797223 */ /* 0x040fe2000001007a */
[----:B------:R-:W-:Y:S01]  /*8320*/  FFMA.FTZ R129, R129, R191, -R128 ;  /* 0x000000bf81817223 */ /* 0x000fe20000010880 */
[----:B------:R-:W-:Y:S01]  /*8330*/  FMUL.FTZ R122, R12, R125 ;  /* 0x0000007d0c7a7220 */ /* 0x000fe20000410000 */
[----:B0-----:R-:W-:Y:S01]  /*8340*/  FMUL.FTZ R167, R80, R123 ;  /* 0x0000007b50a77220 */ /* 0x001fe20000410000 */
[----:B------:R-:W-:Y:S01]  /*8350*/  FADD.FTZ R176, R176, R121 ;  /* 0x00000079b0b07221 */ /* 0x000fe20000010000 */
[----:B------:R-:W-:Y:S01]  /*8360*/  FADD.FTZ R192, R192, R129 ;  /* 0x00000081c0c07221 */ /* 0x000fe20000010000 */
[C---:B------:R-:W-:Y:S01]  /*8370*/  FFMA.FTZ R121, R217.reuse, R125, -R124 ;  /* 0x0000007dd9797223 */ /* 0x040fe2000001087c */
[----:B------:R-:W-:Y:S01]  /*8380*/  FFMA.FTZ R122, R217, R123, R122 ;  /* 0x0000007bd97a7223 */ /* 0x000fe2000001007a */
[C---:B------:R-:W-:Y:S01]  /*8390*/  FMUL.FTZ R124, R130.reuse, R176 ;  /* 0x000000b0827c7220 */ /* 0x040fe20000410000 */
[----:B------:R-:W-:Y:S01]  /*83a0*/  FMUL.FTZ R123, R130, R192 ;  /* 0x000000c0827b7220 */ /* 0x000fe20000410000 */
[----:B-1----:R-:W-:Y:S01]  /*83b0*/  FMUL.FTZ R169, R80, R125 ;  /* 0x0000007d50a97220 */ /* 0x002fe20000410000 */
[----:B------:R-:W-:Y:S01]  /*83c0*/  FMUL.FTZ R125, R174, R68 ;  /* 0x00000044ae7d7220 */ /* 0x000fe20000410000 */
[C---:B------:R-:W-:Y:S01]  /*83d0*/  FFMA.FTZ R126, R131.reuse, R192, -R124 ;  /* 0x000000c0837e7223 */ /* 0x040fe2000001087c */
[----:B------:R-:W-:Y:S01]  /*83e0*/  FFMA.FTZ R124, R131, R176, R123 ;  /* 0x000000b0837c7223 */ /* 0x000fe2000001007b */
[C---:B------:R-:W-:Y:S01]  /*83f0*/  FMUL.FTZ R123, R212.reuse, R127 ;  /* 0x0000007fd47b7220 */ /* 0x040fe20000410000 */
[-C--:B------:R-:W-:Y:S01]  /*8400*/  FMUL.FTZ R129, R212, R125.reuse ;  /* 0x0000007dd4817220 */ /* 0x080fe20000410000 */
[----:B------:R-:W-:Y:S01]  /*8410*/  FADD.FTZ R193, R193, R126 ;  /* 0x0000007ec1c17221 */ /* 0x000fe20000010000 */
[----:B------:R-:W-:Y:S01]  /*8420*/  FADD.FTZ R177, R177, R124 ;  /* 0x0000007cb1b17221 */ /* 0x000fe20000010000 */
[-C--:B------:R-:W-:Y:S01]  /*8430*/  FFMA.FTZ R123, R218, R125.reuse, R123 ;  /* 0x0000007dda7b7223 */ /* 0x080fe2000001007b */
[----:B------:R-:W-:Y:S01]  /*8440*/  FMUL.FTZ R131, R83, R125 ;  /* 0x0000007d53837220 */ /* 0x000fe20000410000 */
[C---:B------:R-:W-:Y:S01]  /*8450*/  FMUL.FTZ R124, R132.reuse, R193 ;  /* 0x000000c1847c7220 */ /* 0x040fe20000410000 */
[----:B------:R-:W-:Y:S01]  /*8460*/  FMUL.FTZ R132, R132, R177 ;  /* 0x000000b184847220 */ /* 0x000fe20000410000 */
[----:B------:R0:W-:Y:S01]  /*8470*/  STS [R6+0x10e8], R167 ;  /* 0x0010e8a706007388 */ /* 0x0001e20000000800 */
[----:B------:R-:W-:Y:S01]  /*8480*/  FMUL.FTZ R130, R175, R73 ;  /* 0x00000049af827220 */ /* 0x000fe20000410000 */
[C---:B------:R-:W-:Y:S01]  /*8490*/  FFMA.FTZ R125, R133.reuse, R177, R124 ;  /* 0x000000b1857d7223 */ /* 0x040fe2000001007c */
[----:B------:R-:W-:Y:S01]  /*84a0*/  FFMA.FTZ R133, R133, R193, -R132 ;  /* 0x000000c185857223 */ /* 0x000fe20000010884 */
[----:B------:R-:W-:Y:S01]  /*84b0*/  FMUL.FTZ R132, R191, R73 ;  /* 0x00000049bf847220 */ /* 0x000fe20000410000 */
[-C--:B------:R-:W-:Y:S01]  /*84c0*/  FFMA.FTZ R124, R218, R127.reuse, -R129 ;  /* 0x0000007fda7c7223 */ /* 0x080fe20000010881 */
[----:B------:R-:W-:Y:S01]  /*84d0*/  FADD.FTZ R178, R178, R125 ;  /* 0x0000007db2b27221 */ /* 0x000fe20000010000 */
[----:B------:R-:W-:Y:S01]  /*84e0*/  FADD.FTZ R194, R194, R133 ;  /* 0x00000085c2c27221 */ /* 0x000fe20000010000 */
[----:B------:R1:W-:Y:S01]  /*84f0*/  STS [R6+0x10e0], R131 ;  /* 0x0010e08306007388 */ /* 0x0003e20000000800 */
[----:B------:R-:W-:Y:S01]  /*8500*/  FMUL.FTZ R129, R176, R74 ;  /* 0x0000004ab0817220 */ /* 0x000fe20000410000 */
[C---:B------:R-:W-:Y:S01]  /*8510*/  FMUL.FTZ R125, R134.reuse, R178 ;  /* 0x000000b2867d7220 */ /* 0x040fe20000410000 */
[----:B------:R-:W-:Y:S01]  /*8520*/  FMUL.FTZ R126, R134, R194 ;  /* 0x000000c2867e7220 */ /* 0x000fe20000410000 */
[----:B------:R-:W-:Y:S01]  /*8530*/  FMUL.FTZ R134, R209, R132 ;  /* 0x00000084d1867220 */ /* 0x000fe20000410000 */
[----:B0-----:R-:W-:Y:S01]  /*8540*/  FMUL.FTZ R167, R83, R127 ;  /* 0x0000007f53a77220 */ /* 0x001fe20000410000 */
[C---:B------:R-:W-:Y:S01]  /*8550*/  FFMA.FTZ R128, R135.reuse, R194, -R125 ;  /* 0x000000c287807223 */ /* 0x040fe2000001087d */
[----:B------:R-:W-:Y:S01]  /*8560*/  FFMA.FTZ R126, R135, R178, R126 ;  /* 0x000000b2877e7223 */ /* 0x000fe2000001007e */
[-C--:B------:R-:W-:Y:S01]  /*8570*/  FMUL.FTZ R172, R209, R130.reuse ;  /* 0x00000082d1ac7220 */ /* 0x080fe20000410000 */
[----:B------:R-:W-:Y:S01]  /*8580*/  FFMA.FTZ R125, R215, R130, R134 ;  /* 0x00000082d77d7223 */ /* 0x000fe20000010086 */
[----:B------:R-:W-:Y:S01]  /*8590*/  FADD.FTZ R195, R195, R128 ;  /* 0x00000080c3c37221 */ /* 0x000fe20000010000 */
[----:B------:R-:W-:Y:S01]  /*85a0*/  FADD.FTZ R179, R179, R126 ;  /* 0x0000007eb3b37221 */ /* 0x000fe20000010000 */
[----:B-1----:R-:W-:Y:S01]  /*85b0*/  FMUL.FTZ R131, R192, R74 ;  /* 0x0000004ac0837220 */ /* 0x002fe20000410000 */
[----:B------:R-:W-:Y:S01]  /*85c0*/  FMUL.FTZ R135, R82, R130 ;  /* 0x0000008252877220 */ /* 0x000fe20000410000 */
[C---:B------:R-:W-:Y:S01]  /*85d0*/  FMUL.FTZ R128, R136.reuse, R195 ;  /* 0x000000c388807220 */ /* 0x040fe20000410000 */
[----:B------:R-:W-:Y:S01]  /*85e0*/  FMUL.FTZ R136, R136, R179 ;  /* 0x000000b388887220 */ /* 0x000fe20000410000 */
[C---:B------:R-:W-:Y:S01]  /*85f0*/  FMUL.FTZ R133, R208.reuse, R131 ;  /* 0x00000083d0857220 */ /* 0x040fe20000410000 */
[----:B------:R-:W-:Y:S01]  /*8600*/  FMUL.FTZ R130, R208, R129 ;  /* 0x00000081d0827220 */ /* 0x000fe20000410000 */
[C---:B------:R-:W-:Y:S01]  /*8610*/  FFMA.FTZ R127, R137.reuse, R179, R128 ;  /* 0x000000b3897f7223 */ /* 0x040fe20000010080 */
[----:B------:R-:W-:Y:S01]  /*8620*/  FFMA.FTZ R137, R137, R195, -R136 ;  /* 0x000000c389897223 */ /* 0x000fe20000010888 */
[-C--:B------:R-:W-:Y:S01]  /*8630*/  FFMA.FTZ R128, R214, R129.reuse, R133 ;  /* 0x00000081d6807223 */ /* 0x080fe20000010085 */
[----:B------:R-:W-:Y:S01]  /*8640*/  FMUL.FTZ R133, R85, R129 ;  /* 0x0000008155857220 */ /* 0x000fe20000410000 */
[----:B------:R-:W-:Y:S01]  /*8650*/  FADD.FTZ R180, R180, R127 ;  /* 0x0000007fb4b47221 */ /* 0x000fe20000010000 */
[----:B------:R-:W-:Y:S01]  /*8660*/  FADD.FTZ R196, R196, R137 ;  /* 0x00000089c4c47221 */ /* 0x000fe20000010000 */
[----:B------:R-:W-:Y:S01]  /*8670*/  FFMA.FTZ R127, R214, R131, -R130 ;  /* 0x00000083d67f7223 */ /* 0x000fe20000010882 */
[----:B------:R0:W-:Y:S01]  /*8680*/  STS [R6+0x10e4], R167 ;  /* 0x0010e4a706007388 */ /* 0x0001e20000000800 */
[C---:B------:R-:W-:Y:S01]  /*8690*/  FMUL.FTZ R130, R138.reuse, R180 ;  /* 0x000000b48a827220 */ /* 0x040fe20000410000 */
[----:B------:R-:W-:Y:S01]  /*86a0*/  FMUL.FTZ R129, R138, R196 ;  /* 0x000000c48a817220 */ /* 0x000fe20000410000 */
[----:B------:R-:W-:Y:S01]  /*86b0*/  FFMA.FTZ R126, R215, R132, -R172 ;  /* 0x00000084d77e7223 */ /* 0x000fe200000108ac */
[-C--:B------:R-:W-:Y:S01]  /*86c0*/  FMUL.FTZ R134, R177, R77.reuse ;  /* 0x0000004db1867220 */ /* 0x080fe20000410000 */
[----:B------:R-:W-:Y:S01]  /*86d0*/  FMUL.FTZ R136, R193, R77 ;  /* 0x0000004dc1887220 */ /* 0x000fe20000410000 */
[----:B------:R1:W-:Y:S01]  /*86e0*/  STS [R6+0x10d8], R135 ;  /* 0x0010d88706007388 */ /* 0x0003e20000000800 */
[----:B------:R-:W-:Y:S01]  /*86f0*/  BSSY.RECONVERGENT B0, `(.L_x_11194) ;  /* 0x00000f3000007945 */ /* 0x000fe20003800200 */
[----:B------:R-:W-:Y:S01]  /*8700*/  FMUL.FTZ R138, R205, R134 ;  /* 0x00000086cd8a7220 */ /* 0x000fe20000410000 */
[----:B------:R-:W-:Y:S01]  /*8710*/  FMUL.FTZ R137, R84, R136 ;  /* 0x0000008854897220 */ /* 0x000fe20000410000 */
[----:B0-----:R-:W-:Y:S01]  /*8720*/  FMUL.FTZ R167, R82, R132 ;  /* 0x0000008452a77220 */ /* 0x001fe20000410000 */
[C---:B------:R-:W-:Y:S01]  /*8730*/  FFMA.FTZ R132, R139.reuse, R196, -R130 ;  /* 0x000000c48b847223 */ /* 0x040fe20000010882 */
[----:B------:R-:W-:Y:S01]  /*8740*/  FFMA.FTZ R130, R139, R180, R129 ;  /* 0x000000b48b827223 */ /* 0x000fe20000010081 */
[----:B------:R0:W-:Y:S01]  /*8750*/  STS [R6+0x10d0], R133 ;  /* 0x0010d08506007388 */ /* 0x0001e20000000800 */
[----:B------:R-:W-:Y:S01]  /*8760*/  FFMA.FTZ R232, R23, -R232, R229 ;  /* 0x800000e817e87223 */ /* 0x000fe200000100e5 */
[----:B------:R-:W-:Y:S01]  /*8770*/  FADD.FTZ R197, R197, R132 ;  /* 0x00000084c5c57221 */ /* 0x000fe20000010000 */
[----:B------:R-:W-:Y:S01]  /*8780*/  FADD.FTZ R181, R181, R130 ;  /* 0x00000082b5b57221 */ /* 0x000fe20000010000 */
[----:B-1----:R-:W-:Y:S01]  /*8790*/  FMUL.FTZ R135, R85, R131 ;  /* 0x0000008355877220 */ /* 0x002fe20000410000 */
[-C--:B------:R-:W-:Y:S01]  /*87a0*/  FMUL.FTZ R130, R205, R136.reuse ;  /* 0x00000088cd827220 */ /* 0x080fe20000410000 */
[C---:B------:R-:W-:Y:S01]  /*87b0*/  FMUL.FTZ R132, R140.reuse, R197 ;  /* 0x000000c58c847220 */ /* 0x040fe20000410000 */
[-C--:B------:R-:W-:Y:S01]  /*87c0*/  FMUL.FTZ R140, R140, R181.reuse ;  /* 0x000000b58c8c7220 */ /* 0x080fe20000410000 */
[----:B------:R-:W-:Y:S01]  /*87d0*/  FFMA.FTZ R131, R211, R136, -R138 ;  /* 0x00000088d3837223 */ /* 0x000fe2000001088a */
[----:B------:R1:W-:Y:S01]  /*87e0*/  STS [R6+0x10d4], R135 ;  /* 0x0010d48706007388 */ /* 0x0003e20000000800 */
[C---:B------:R-:W-:Y:S01]  /*87f0*/  FFMA.FTZ R129, R141.reuse, R181, R132 ;  /* 0x000000b58d817223 */ /* 0x040fe20000010084 */
[----:B------:R-:W-:Y:S01]  /*8800*/  FFMA.FTZ R141, R141, R197, -R140 ;  /* 0x000000c58d8d7223 */ /* 0x000fe2000001088c */
[----:B------:R-:W-:Y:S01]  /*8810*/  FFMA.FTZ R130, R211, R134, R130 ;  /* 0x00000086d3827223 */ /* 0x000fe20000010082 */
[-C--:B------:R-:W-:Y:S01]  /*8820*/  FMUL.FTZ R140, R194, R76.reuse ;  /* 0x0000004cc28c7220 */ /* 0x080fe20000410000 */
[----:B------:R-:W-:Y:S01]  /*8830*/  FADD.FTZ R182, R182, R129 ;  /* 0x00000081b6b67221 */ /* 0x000fe20000010000 */
[----:B------:R-:W-:Y:S01]  /*8840*/  FADD.FTZ R198, R198, R141 ;  /* 0x0000008dc6c67221 */ /* 0x000fe20000010000 */
[----:B------:R-:W-:Y:S01]  /*8850*/  FMUL.FTZ R138, R178, R76 ;  /* 0x0000004cb28a7220 */ /* 0x000fe20000410000 */
[----:B0-----:R-:W-:Y:S01]  /*8860*/  FMUL.FTZ R133, R19, R140 ;  /* 0x0000008c13857220 */ /* 0x001fe20000410000 */
[C---:B------:R-:W-:Y:S01]  /*8870*/  FMUL.FTZ R129, R142.reuse, R182 ;  /* 0x000000b68e817220 */ /* 0x040fe20000410000 */
[----:B------:R-:W-:Y:S01]  /*8880*/  FMUL.FTZ R132, R142, R198 ;  /* 0x000000c68e847220 */ /* 0x000fe20000410000 */
[----:B-1----:R-:W-:Y:S01]  /*8890*/  FMUL.FTZ R135, R84, R134 ;  /* 0x0000008654877220 */ /* 0x002fe20000410000 */
[----:B------:R0:W-:Y:S01]  /*88a0*/  STS [R6+0x10cc], R137 ;  /* 0x0010cc8906007388 */ /* 0x0001e20000000800 */
[C---:B------:R-:W-:Y:S01]  /*88b0*/  FFMA.FTZ R136, R143.reuse, R198, -R129 ;  /* 0x000000c68f887223 */ /* 0x040fe20000010881 */
[----:B------:R-:W-:Y:S01]  /*88c0*/  FFMA.FTZ R134, R143, R182, R132 ;  /* 0x000000b68f867223 */ /* 0x000fe20000010084 */
[-C--:B------:R-:W-:Y:S01]  /*88d0*/  FMUL.FTZ R129, R19, R138.reuse ;  /* 0x0000008a13817220 */ /* 0x080fe20000410000 */
[C---:B------:R-:W-:Y:S01]  /*88e0*/  FFMA.FTZ R132, R210.reuse, R138, R133 ;  /* 0x0000008ad2847223 */ /* 0x040fe20000010085 */
[----:B------:R-:W-:Y:S01]  /*88f0*/  FADD.FTZ R199, R199, R136 ;  /* 0x00000088c7c77221 */ /* 0x000fe20000010000 */
[----:B------:R-:W-:Y:S01]  /*8900*/  FADD.FTZ R183, R183, R134 ;  /* 0x00000086b7b77221 */ /* 0x000fe20000010000 */
[----:B------:R-:W-:Y:S01]  /*8910*/  FFMA.FTZ R133, R210, R140, -R129 ;  /* 0x0000008cd2857223 */ /* 0x000fe20000010881 */
[----:B------:R1:W-:Y:S01]  /*8920*/  STS [R6+0x10c8], R135 ;  /* 0x0010c88706007388 */ /* 0x0003e20000000800 */
[C---:B------:R-:W-:Y:S01]  /*8930*/  FMUL.FTZ R134, R144.reuse, R199 ;  /* 0x000000c790867220 */ /* 0x040fe20000410000 */
[----:B------:R-:W-:Y:S01]  /*8940*/  FMUL.FTZ R144, R144, R183 ;  /* 0x000000b790907220 */ /* 0x000fe20000410000 */
[----:B0-----:R-:W-:Y:S01]  /*8950*/  FMUL.FTZ R137, R195, R81 ;  /* 0x00000051c3897220 */ /* 0x001fe20000410000 */
[----:B------:R-:W-:Y:S01]  /*8960*/  FMUL.FTZ R139, R87, R138 ;  /* 0x0000008a578b7220 */ /* 0x000fe20000410000 */
[C---:B------:R-:W-:Y:S01]  /*8970*/  FFMA.FTZ R129, R145.reuse, R183, R134 ;  /* 0x000000b791817223 */ /* 0x040fe20000010086 */
[----:B------:R-:W-:Y:S01]  /*8980*/  FFMA.FTZ R145, R145, R199, -R144 ;  /* 0x000000c791917223 */ /* 0x000fe20000010890 */
[----:B------:R-:W-:Y:S01]  /*8990*/  FMUL.FTZ R134, R10, R137 ;  /* 0x000000890a867220 */ /* 0x000fe20000410000 */
[----:B------:R-:W-:Y:S01]  /*89a0*/  FMUL.FTZ R141, R87, R140 ;  /* 0x0000008c578d7220 */ /* 0x000fe20000410000 */
[----:B------:R-:W-:Y:S01]  /*89b0*/  FADD.FTZ R184, R184, R129 ;  /* 0x00000081b8b87221 */ /* 0x000fe20000010000 */
[----:B------:R-:W-:Y:S01]  /*89c0*/  FADD.FTZ R200, R200, R145 ;  /* 0x00000091c8c87221 */ /* 0x000fe20000010000 */
[----:B-1----:R-:W-:Y:S01]  /*89d0*/  FMUL.FTZ R135, R179, R81 ;  /* 0x00000051b3877220 */ /* 0x002fe20000410000 */
[----:B------:R0:W-:Y:S01]  /*89e0*/  STS [R6+0x10c0], R139 ;  /* 0x0010c08b06007388 */ /* 0x0001e20000000800 */
[C---:B------:R-:W-:Y:S01]  /*89f0*/  FMUL.FTZ R129, R146.reuse, R184 ;  /* 0x000000b892817220 */ /* 0x040fe20000410000 */
[----:B------:R-:W-:Y:S01]  /*8a00*/  FMUL.FTZ R136, R146, R200 ;  /* 0x000000c892887220 */ /* 0x000fe20000410000 */
[-C--:B------:R-:W-:Y:S01]  /*8a10*/  FMUL.FTZ R138, R10, R135.reuse ;  /* 0x000000870a8a7220 */ /* 0x080fe20000410000 */
[----:B------:R-:W-:Y:S01]  /*8a20*/  FFMA.FTZ R134, R207, R135, R134 ;  /* 0x00000087cf867223 */ /* 0x000fe20000010086 */
[----:B------:R1:W-:Y:S01]  /*8a30*/  STS [R6+0x10c4], R141 ;  /* 0x0010c48d06007388 */ /* 0x0003e20000000800 */
[----:B------:R-:W-:Y:S01]  /*8a40*/  FFMA.FTZ R136, R147, R184, R136 ;  /* 0x000000b893887223 */ /* 0x000fe20000010088 */
[-C--:B------:R-:W-:Y:S01]  /*8a50*/  FMUL.FTZ R188, R197, R91.reuse ;  /* 0x0000005bc5bc7220 */ /* 0x080fe20000410000 */
[----:B------:R-:W-:Y:S01]  /*8a60*/  FMUL.FTZ R172, R181, R91 ;  /* 0x0000005bb5ac7220 */ /* 0x000fe20000410000 */
[----:B------:R3:W-:Y:S01]  /*8a70*/  STS [R6+0x10ec], R169 ;  /* 0x0010eca906007388 */ /* 0x0007e20000000800 */
[----:B0-----:R-:W-:Y:S01]  /*8a80*/  FMUL.FTZ R139, R88, R135 ;  /* 0x00000087588b7220 */ /* 0x001fe20000410000 */
[-C--:B------:R-:W-:Y:S01]  /*8a90*/  FFMA.FTZ R135, R207, R137.reuse, -R138 ;  /* 0x00000089cf877223 */ /* 0x080fe2000001088a */
[----:B------:R-:W-:Y:S01]  /*8aa0*/  FFMA.FTZ R138, R147, R200, -R129 ;  /* 0x000000c8938a7223 */ /* 0x000fe20000010881 */
[----:B------:R-:W-:Y:S01]  /*8ab0*/  FADD.FTZ R185, R185, R136 ;  /* 0x00000088b9b97221 */ /* 0x000fe20000010000 */
[-C--:B------:R-:W-:Y:S01]  /*8ac0*/  FMUL.FTZ R136, R180, R86.reuse ;  /* 0x00000056b4887220 */ /* 0x080fe20000410000 */
[----:B-1----:R-:W-:Y:S01]  /*8ad0*/  FMUL.FTZ R141, R88, R137 ;  /* 0x00000089588d7220 */ /* 0x002fe20000410000 */
[----:B------:R-:W-:Y:S01]  /*8ae0*/  FADD.FTZ R201, R201, R138 ;  /* 0x0000008ac9c97221 */ /* 0x000fe20000010000 */
[----:B------:R-:W-:Y:S01]  /*8af0*/  FMUL.FTZ R129, R148, R185 ;  /* 0x000000b994817220 */ /* 0x000fe20000410000 */
[----:B------:R-:W-:Y:S01]  /*8b00*/  FMUL.FTZ R138, R196, R86 ;  /* 0x00000056c48a7220 */ /* 0x000fe20000410000 */
[----:B------:R0:W-:Y:S01]  /*8b10*/  STS [R6+0x10b8], R139 ;  /* 0x0010b88b06007388 */ /* 0x0001e20000000800 */
[-C--:B------:R-:W-:Y:S01]  /*8b20*/  FMUL.FTZ R148, R148, R201.reuse ;  /* 0x000000c994947220 */ /* 0x080fe20000410000 */
[----:B------:R-:W-:Y:S01]  /*8b30*/  FFMA.FTZ R129, R150, R201, -R129 ;  /* 0x000000c996817223 */ /* 0x000fe20000010881 */
[----:B------:R-:W-:Y:S01]  /*8b40*/  FMUL.FTZ R137, R11, R138 ;  /* 0x0000008a0b897220 */ /* 0x000fe20000410000 */
[----:B------:R1:W-:Y:S01]  /*8b50*/  STS [R6+0x10bc], R141 ;  /* 0x0010bc8d06007388 */ /* 0x0003e20000000800 */
[CC--:B------:R-:W-:Y:S01]  /*8b60*/  FMUL.FTZ R143, R89.reuse, R136.reuse ;  /* 0x00000088598f7220 */ /* 0x0c0fe20000410000 */
[----:B------:R-:W-:Y:S01]  /*8b70*/  FADD.FTZ R129, R202, R129 ;  /* 0x00000081ca817221 */ /* 0x000fe20000010000 */
[----:B------:R-:W-:Y:S01]  /*8b80*/  FFMA.FTZ R137, R18, R136, R137 ;  /* 0x0000008812897223 */ /* 0x000fe20000010089 */
[----:B---3--:R-:W-:Y:S01]  /*8b90*/  FMUL.FTZ R169, R89, R138 ;  /* 0x0000008a59a97220 */ /* 0x008fe20000410000 */
[----:B------:R-:W-:Y:S01]  /*8ba0*/  FMUL.FTZ R140, R201, R95 ;  /* 0x0000005fc98c7220 */ /* 0x000fe20000410000 */
[----:B0-----:R-:W-:Y:S01]  /*8bb0*/  FFMA.FTZ R139, R150, R185, R148 ;  /* 0x000000b9968b7223 */ /* 0x001fe20000010094 */
[----:B------:R-:W-:Y:S01]  /*8bc0*/  FMUL.FTZ R142, R185, R95 ;  /* 0x0000005fb98e7220 */ /* 0x000fe20000410000 */
[----:B------:R0:W-:Y:S01]  /*8bd0*/  STS [R6+0x10b0], R143 ;  /* 0x0010b08f06007388 */ /* 0x0001e20000000800 */
[----:B------:R-:W-:Y:S01]  /*8be0*/  FMUL.FTZ R146, R225, R140 ;  /* 0x0000008ce1927220 */ /* 0x000fe20000410000 */
[----:B-1----:R-:W-:Y:S01]  /*8bf0*/  FMUL.FTZ R141, R11, R136 ;  /* 0x000000880b8d7220 */ /* 0x002fe20000410000 */
[----:B------:R-:W-:Y:S01]  /*8c00*/  FADD.FTZ R186, R186, R139 ;  /* 0x0000008bbaba7221 */ /* 0x000fe20000010000 */
[----:B------:R-:W-:Y:S01]  /*8c10*/  FMUL.FTZ R136, R129, R94 ;  /* 0x0000005e81887220 */ /* 0x000fe20000410000 */
[----:B------:R-:W-:Y:S01]  /*8c20*/  FMUL.FTZ R145, R225, R142 ;  /* 0x0000008ee1917220 */ /* 0x000fe20000410000 */
[----:B------:R-:W-:Y:S01]  /*8c30*/  FFMA.FTZ R139, R18, R138, -R141 ;  /* 0x0000008a128b7223 */ /* 0x000fe2000001088d */
[----:B------:R-:W-:Y:S01]  /*8c40*/  FMUL.FTZ R138, R186, R94 ;  /* 0x0000005eba8a7220 */ /* 0x000fe20000410000 */
[C---:B------:R-:W-:Y:S01]  /*8c50*/  FMUL.FTZ R144, R14.reuse, R136 ;  /* 0x000000880e907220 */ /* 0x040fe20000410000 */
[----:B------:R1:W-:Y:S01]  /*8c60*/  STS [R6+0x10dc], R167 ;  /* 0x0010dca706007388 */ /* 0x0003e20000000800 */
[----:B0-----:R-:W-:Y:S01]  /*8c70*/  FFMA.FTZ R143, R227, R142, R146 ;  /* 0x0000008ee38f7223 */ /* 0x001fe20000010092 */
[-C--:B------:R-:W-:Y:S01]  /*8c80*/  FMUL.FTZ R141, R14, R138.reuse ;  /* 0x0000008a0e8d7220 */ /* 0x080fe20000410000 */
[----:B------:R-:W-:Y:S01]  /*8c90*/  FFMA.FTZ R144, R223, R138, R144 ;  /* 0x0000008adf907223 */ /* 0x000fe20000010090 */
[----:B------:R-:W-:Y:S01]  /*8ca0*/  FFMA.FTZ R146, R227, R140, -R145 ;  /* 0x0000008ce3927223 */ /* 0x000fe20000010891 */
[-C--:B------:R-:W-:Y:S01]  /*8cb0*/  FMUL.FTZ R147, R183, R93.reuse ;  /* 0x0000005db7937220 */ /* 0x080fe20000410000 */
[----:B------:R-:W-:Y:S01]  /*8cc0*/  FFMA.FTZ R141, R223, R136, -R141 ;  /* 0x00000088df8d7223 */ /* 0x000fe2000001088d */
[----:B------:R-:W-:Y:S01]  /*8cd0*/  FADD.FTZ R144, RZ, R144 ;  /* 0x00000090ff907221 */ /* 0x000fe20000010000 */
[----:B------:R-:W-:Y:S01]  /*8ce0*/  FMUL.FTZ R202, R9, R188 ;  /* 0x000000bc09ca7220 */ /* 0x000fe20000410000 */
[----:B------:R0:W-:Y:S01]  /*8cf0*/  STS [R6+0x10b4], R169 ;  /* 0x0010b4a906007388 */ /* 0x0001e20000000800 */
[----:B------:R-:W-:Y:S01]  /*8d00*/  FADD.FTZ R141, RZ, R141 ;  /* 0x0000008dff8d7221 */ /* 0x000fe20000010000 */
[----:B------:R-:W-:Y:S01]  /*8d10*/  FADD.FTZ R143, R144, R143 ;  /* 0x0000008f908f7221 */ /* 0x000fe20000010000 */
[-C--:B------:R-:W-:Y:S01]  /*8d20*/  FMUL.FTZ R144, R200, R92.reuse ;  /* 0x0000005cc8907220 */ /* 0x080fe20000410000 */
[----:B-1----:R-:W-:Y:S01]  /*8d30*/  FMUL.FTZ R167, R199, R93 ;  /* 0x0000005dc7a77220 */ /* 0x002fe20000410000 */
[----:B------:R-:W-:Y:S01]  /*8d40*/  FADD.FTZ R141, R141, R146 ;  /* 0x000000928d8d7221 */ /* 0x000fe20000010000 */
[----:B------:R-:W-:Y:S01]  /*8d50*/  FMUL.FTZ R146, R184, R92 ;  /* 0x0000005cb8927220 */ /* 0x000fe20000410000 */
[----:B------:R-:W-:Y:S01]  /*8d60*/  FMUL.FTZ R145, R15, R144 ;  /* 0x000000900f917220 */ /* 0x000fe20000410000 */
[----:B------:R-:W-:Y:S01]  /*8d70*/  FMUL.FTZ R150, R16, R167 ;  /* 0x000000a710967220 */ /* 0x000fe20000410000 */
[-C--:B------:R-:W-:Y:S01]  /*8d80*/  FFMA.FTZ R202, R221, R172.reuse, R202 ;  /* 0x000000acddca7223 */ /* 0x080fe200000100ca */
[----:B0-----:R-:W-:Y:S01]  /*8d90*/  FMUL.FTZ R169, R96, R172 ;  /* 0x000000ac60a97220 */ /* 0x001fe20000410000 */
[CC--:B------:R-:W-:Y:S01]  /*8da0*/  FFMA.FTZ R148, R226.reuse, R146.reuse, R145 ;  /* 0x00000092e2947223 */ /* 0x0c0fe20000010091 */
[----:B------:R-:W-:Y:S01]  /*8db0*/  FMUL.FTZ R145, R15, R146 ;  /* 0x000000920f917220 */ /* 0x000fe20000410000 */
[-C--:B------:R-:W-:Y:S01]  /*8dc0*/  FFMA.FTZ R150, R231, R147.reuse, R150 ;  /* 0x00000093e7967223 */ /* 0x080fe20000010096 */
[----:B------:R-:W-:Y:S01]  /*8dd0*/  FMUL.FTZ R204, R9, R172 ;  /* 0x000000ac09cc7220 */ /* 0x000fe20000410000 */
[----:B------:R-:W-:Y:S01]  /*8de0*/  FADD.FTZ R143, R143, R148 ;  /* 0x000000948f8f7221 */ /* 0x000fe20000010000 */
[----:B------:R-:W-:Y:S01]  /*8df0*/  FFMA.FTZ R148, R226, R144, -R145 ;  /* 0x00000090e2947223 */ /* 0x000fe20000010891 */
[-C--:B------:R-:W-:Y:S01]  /*8e00*/  FMUL.FTZ R172, R198, R90.reuse ;  /* 0x0000005ac6ac7220 */ /* 0x080fe20000410000 */
[----:B------:R0:W-:Y:S01]  /*8e10*/  STS [R6+0x10a8], R169 ;  /* 0x0010a8a906007388 */ /* 0x0001e20000000800 */
[----:B------:R-:W-:Y:S01]  /*8e20*/  FADD.FTZ R143, R143, R150 ;  /* 0x000000968f8f7221 */ /* 0x000fe20000010000 */
[----:B------:R-:W-:Y:S01]  /*8e30*/  FADD.FTZ R141, R141, R148 ;  /* 0x000000948d8d7221 */ /* 0x000fe20000010000 */
[----:B------:R-:W-:Y:S01]  /*8e40*/  FMUL.FTZ R148, R16, R147 ;  /* 0x0000009310947220 */ /* 0x000fe20000410000 */
[----:B------:R-:W-:Y:S01]  /*8e50*/  FMUL.FTZ R150, R182, R90 ;  /* 0x0000005ab6967220 */ /* 0x000fe20000410000 */
[----:B------:R-:W-:Y:S01]  /*8e60*/  FMUL.FTZ R145, R17, R172 ;  /* 0x000000ac11917220 */ /* 0x000fe20000410000 */
[-C--:B------:R-:W-:Y:S01]  /*8e70*/  FFMA.FTZ R204, R221, R188.reuse, -R204 ;  /* 0x000000bcddcc7223 */ /* 0x080fe200000108cc */
[----:B------:R-:W-:Y:S01]  /*8e80*/  FFMA.FTZ R148, R231, R167, -R148 ;  /* 0x000000a7e7947223 */ /* 0x000fe20000010894 */
[----:B------:R-:W-:Y:S01]  /*8e90*/  FMUL.FTZ R171, R96, R188 ;  /* 0x000000bc60ab7220 */ /* 0x000fe20000410000 */
[----:B------:R-:W-:Y:S01]  /*8ea0*/  FMUL.FTZ R147, R98, R147 ;  /* 0x0000009362937220 */ /* 0x000fe20000410000 */
[-C--:B0-----:R-:W-:Y:S01]  /*8eb0*/  FMUL.FTZ R169, R17, R150.reuse ;  /* 0x0000009611a97220 */ /* 0x081fe20000410000 */
[----:B------:R-:W-:Y:S01]  /*8ec0*/  FADD.FTZ R141, R141, R148 ;  /* 0x000000948d8d7221 */ /* 0x000fe20000010000 */
[CC--:B------:R-:W-:Y:S01]  /*8ed0*/  FFMA.FTZ R148, R220.reuse, R150.reuse, R145 ;  /* 0x00000096dc947223 */ /* 0x0c0fe20000010091 */
[C---:B------:R-:W-:Y:S01]  /*8ee0*/  FMUL.FTZ R145, R97.reuse, R150 ;  /* 0x0000009661917220 */ /* 0x040fe20000410000 */
[-C--:B------:R-:W-:Y:S01]  /*8ef0*/  FFMA.FTZ R188, R220, R172.reuse, -R169 ;  /* 0x000000acdcbc7223 */ /* 0x080fe200000108a9 */
[----:B------:R-:W-:Y:S01]  /*8f00*/  FMUL.FTZ R169, R97, R172 ;  /* 0x000000ac61a97220 */ /* 0x000fe20000410000 */
[----:B------:R-:W-:Y:S01]  /*8f10*/  FADD.FTZ R143, R143, R148 ;  /* 0x000000948f8f7221 */ /* 0x000fe20000010000 */
[----:B------:R-:W-:Y:S01]  /*8f20*/  FMUL.FTZ R167, R98, R167 ;  /* 0x000000a762a77220 */ /* 0x000fe20000410000 */
[----:B------:R-:W-:Y:S01]  /*8f30*/  FADD.FTZ R141, R141, R188 ;  /* 0x000000bc8d8d7221 */ /* 0x000fe20000010000 */
[----:B------:R-:W-:Y:S01]  /*8f40*/  STS [R6+0x10fc], R187 ;  /* 0x0010fcbb06007388 */ /* 0x000fe20000000800 */
[----:B------:R-:W-:Y:S01]  /*8f50*/  FADD.FTZ R202, R143, R202 ;  /* 0x000000ca8fca7221 */ /* 0x000fe20000010000 */
[----:B------:R-:W-:Y:S01]  /*8f60*/  FMUL.FTZ R143, R174, UR42 ;  /* 0x0000002aae8f7c20 */ /* 0x000fe20008410000 */
        /* <DEDUP_REMOVED lines=17> */
[----:B------:R-:W-:Y:S01]  /*9080*/  FMUL.FTZ R131, R100, R142 ;  /* 0x0000008e64837220 */ /* 0x000fe20000410000 */
[----:B------:R-:W-:Y:S01]  /*9090*/  FADD.FTZ R128, R137, R128 ;  /* 0x0000008089807221 */ /* 0x000fe20000010000 */
[----:B------:R1:W-:Y:S01]  /*90a0*/  STS [R6+0x1098], R147 ;  /* 0x0010989306007388 */ /* 0x0003e20000000800 */
[----:B------:R-:W-:Y:S01]  /*90b0*/  FADD.FTZ R137, R204, R127 ;  /* 0x0000007fcc897221 */ /* 0x000fe20000010000 */
[----:B------:R-:W-:Y:S01]  /*90c0*/  FMUL.FTZ R127, R100, R140 ;  /* 0x0000008c647f7220 */ /* 0x000fe20000410000 */
[----:B------:R-:W-:Y:S01]  /*90d0*/  FADD.FTZ R128, R128, R125 ;  /* 0x0000007d80807221 */ /* 0x000fe20000010000 */
[----:B------:R-:W-:Y:S01]  /*90e0*/  FMUL.FTZ R125, R101, R138 ;  /* 0x0000008a657d7220 */ /* 0x000fe20000410000 */
[----:B------:R-:W-:Y:S01]  /*90f0*/  FADD.FTZ R137, R137, R126 ;  /* 0x0000007e89897221 */ /* 0x000fe20000010000 */
[----:B------:R-:W-:Y:S01]  /*9100*/  STS [R6+0x109c], R167 ;  /* 0x00109ca706007388 */ /* 0x000fe20000000800 */
[----:B0-----:R-:W-:Y:S01]  /*9110*/  FADD.FTZ R135, R128, R123 ;  /* 0x0000007b80877221 */ /* 0x001fe20000010000 */
        /* <DEDUP_REMOVED lines=8> */
[----:B------:R-:W-:Y:S01]  /*91a0*/  LEA R7, R35, -R8, 0x1 ;  /* 0x8000000823077211 */ /* 0x000fe200078e08ff */
[----:B------:R-:W-:Y:S01]  /*91b0*/  FADD.FTZ R148, R124, R21 ;  /* 0x000000157c947221 */ /* 0x000fe20000010000 */
[----:B------:R-:W-:Y:S01]  /*91c0*/  STS [R6+0x108c], R127 ;  /* 0x00108c7f06007388 */ /* 0x000fe20000000800 */
[----:B------:R-:W-:Y:S01]  /*91d0*/  FMUL.FTZ R21, R178, UR42 ;  /* 0x0000002ab2157c20 */ /* 0x000fe20008410000 */
[----:B------:R-:W-:Y:S01]  /*91e0*/  IADD3 R121, PT, PT, R110, 0x40, RZ ;  /* 0x000000406e797810 */ /* 0x000fe20007ffe0ff */
[----:B------:R-:W-:Y:S01]  /*91f0*/  FMUL.FTZ R8, R173, UR42 ;  /* 0x0000002aad087c20 */ /* 0x000fe20008410000 */
[----:B------:R-:W-:Y:S01]  /*9200*/  STS [R6+0x1080], R125 ;  /* 0x0010807d06007388 */ /* 0x000fe20000000800 */
[----:B------:R-:W-:Y:S01]  /*9210*/  FFMA.FTZ R140, R194, UR23, -R21 ;  /* 0x00000017c28c7c23 */ /* 0x000fe20008010815 */
[----:B------:R-:W-:Y:S01]  /*9220*/  ISETP.GE.AND P0, PT, R7, 0x1, PT ;  /* 0x000000010700780c */ /* 0x000fe20003f06270 */
[----:B------:R-:W-:Y:S01]  /*9230*/  FMUL.FTZ R21, R180, UR42 ;  /* 0x0000002ab4157c20 */ /* 0x000fe20008410000 */
[----:B------:R0:W-:Y:S01]  /*9240*/  STS [R6+0x1084], R123 ;  /* 0x0010847b06007388 */ /* 0x0001e20000000800 */
[----:B------:R-:W-:Y:S01]  /*9250*/  LEA.HI R121, R121, R110, RZ, 0x1b ;  /* 0x0000006e79797211 */ /* 0x000fe200078fd8ff */
[----:B-1----:R-:W-:Y:S01]  /*9260*/  FFMA.FTZ R147, R189, UR23, -R8 ;  /* 0x00000017bd937c23 */ /* 0x002fe20008010808 */
[----:B------:R-:W-:Y:S01]  /*9270*/  FFMA.FTZ R136, R196, UR23, -R21 ;  /* 0x00000017c4887c23 */ /* 0x000fe20008010815 */
[----:B------:R-:W-:Y:S01]  /*9280*/  FMUL.FTZ R21, R182, UR42 ;  /* 0x0000002ab6157c20 */ /* 0x000fe20008410000 */
[----:B------:R-:W-:Y:S01]  /*9290*/  LEA R121, R121, UR19, 0x2 ;  /* 0x0000001379797c11 */ /* 0x000fe2000f8e10ff */
[----:B------:R-:W-:Y:S01]  /*92a0*/  BAR.SYNC.DEFER_BLOCKING 0x0 ;  /* 0x0000000000007b1d */ /* 0x000fe20000010000 */
[----:B------:R-:W-:Y:S01]  /*92b0*/  FMUL.FTZ R170, R189, UR42 ;  /* 0x0000002abdaa7c20 */ /* 0x000fe20008410000 */
[----:B------:R-:W-:Y:S01]  /*92c0*/  FFMA.FTZ R130, R198, UR23, -R21 ;  /* 0x00000017c6827c23 */ /* 0x000fe20008010815 */
[----:B------:R-:W-:Y:S01]  /*92d0*/  FMUL.FTZ R21, R184, UR42 ;  /* 0x0000002ab8157c20 */ /* 0x000fe20008410000 */
[----:B0-----:R-:W-:Y:S01]  /*92e0*/  FMUL.FTZ R6, R179, UR42 ;  /* 0x0000002ab3067c20 */ /* 0x001fe20008410000 */
        /* <DEDUP_REMOVED lines=20> */
[----:B------:R-:W-:Y:S01]  /*9430*/  FFMA.FTZ R126, R200, UR23, -R21 ;  /* 0x00000017c87e7c23 */ /* 0x000fe20008010815 */
[C---:B------:R-:W-:Y:S01]  /*9440*/  IADD3 R167, PT, PT, R110.reuse, 0x80, RZ ;  /* 0x000000806ea77810 */ /* 0x040fe20007ffe0ff */
[----:B------:R-:W-:Y:S01]  /*9450*/  FFMA.FTZ R170, R173, UR23, R170 ;  /* 0x00000017adaa7c23 */ /* 0x000fe200080100aa */
[----:B------:R-:W-:Y:S01]  /*9460*/  IADD3 R169, PT, PT, R110, 0xc0, RZ ;  /* 0x000000c06ea97810 */ /* 0x000fe20007ffe0ff */
[----:B------:R-:W-:Y:S01]  /*9470*/  FFMA.FTZ R143, R190, UR23, -R143 ;  /* 0x00000017be8f7c23 */ /* 0x000fe2000801088f */
[----:B------:R-:W-:Y:S01]  /*9480*/  ISETP.GE.AND P2, PT, R7, 0x41, PT ;  /* 0x000000410700780c */ /* 0x000fe20003f46270 */
[----:B------:R-:W-:Y:S01]  /*9490*/  FFMA.FTZ R141, R174, UR23, R141 ;  /* 0x00000017ae8d7c23 */ /* 0x000fe2000801008d */
[----:B0-----:R-:W-:Y:S01]  /*94a0*/  FMUL.FTZ R121, R200, UR42 ;  /* 0x0000002ac8797c20 */ /* 0x001fe20008410000 */
[----:B------:R-:W-:Y:S01]  /*94b0*/  FFMA.FTZ R150, R191, UR23, -R150 ;  /* 0x00000017bf967c23 */ /* 0x000fe20008010896 */
[----:B------:R-:W-:Y:S01]  /*94c0*/  FFMA.FTZ R146, R175, UR23, R146 ;  /* 0x00000017af927c23 */ /* 0x000fe20008010092 */
[----:B------:R-:W-:Y:S01]  /*94d0*/  FFMA.FTZ R137, R192, UR23, -R137 ;  /* 0x00000017c0897c23 */ /* 0x000fe20008010889 */
[----:B------:R-:W-:Y:S01]  /*94e0*/  FFMA.FTZ R135, R176, UR23, R135 ;  /* 0x00000017b0877c23 */ /* 0x000fe20008010087 */
        /* <DEDUP_REMOVED lines=19> */
.L_x_11195:
[----:B------:R-:W-:Y:S05]  /*9620*/  BSYNC.RECONVERGENT B0 ;  /* 0x0000000000007941 */ /* 0x000fea0003800200 */
.L_x_11194:
[----:B------:R-:W-:Y:S04]  /*9630*/  BSSY.RECONVERGENT B0, `(.L_x_11196) ;  /* 0x0000003000007945 */ /* 0x000fe80003800200 */
[----:B------:R-:W-:Y:S05]  /*9640*/  @!P2 BRA `(.L_x_11197) ;  /* 0x000000000004a947 */ /* 0x000fea0003800000 */
[----:B-1----:R3:W-:Y:S02]  /*9650*/  REDG.E.ADD.F32.FTZ.RN.STRONG.GPU desc[UR20][R2.64+0x100], R187 ;  /* 0x000100bb020079a6 */ /* 0x0027e4000c12f314 */
.L_x_11197:
[----:B------:R-:W-:Y:S05]  /*9660*/  BSYNC.RECONVERGENT B0 ;  /* 0x0000000000007941 */ /* 0x000fea0003800200 */
.L_x_11196:
[-C--:B------:R-:W-:Y:S01]  /*9670*/  LEA.HI R167, R167, R110.reuse, RZ, 0x1b ;  /* 0x0000006ea7a77211 */ /* 0x080fe200078fd8ff */
[----:B------:R-:W-:Y:S01]  /*9680*/  BSSY.RECONVERGENT B0, `(.L_x_11198) ;  /* 0x0000010000007945 */ /* 0x000fe20003800200 */
[----:B------:R-:W-:Y:S02]  /*9690*/  ISETP.GE.AND P6, PT, R7, 0x81, PT ;  /* 0x000000810700780c */ /* 0x000fe40003fc6270 */
[----:B------:R-:W-:Y:S02]  /*96a0*/  LEA R167, R167, UR19, 0x2 ;  /* 0x00000013a7a77c11 */ /* 0x000fe4000f8e10ff */
[C---:B0-----:R-:W-:Y:S02]  /*96b0*/  IADD3 R171, PT, PT, R110.reuse, 0x100, RZ ;  /* 0x000001006eab7810 */ /* 0x041fe40007ffe0ff */
[----:B------:R-:W-:Y:S02]  /*96c0*/  LEA.HI R169, R169, R110, RZ, 0x1b ;  /* 0x0000006ea9a97211 */ /* 0x000fe400078fd8ff */
[----:B------:R-:W0:Y:S01]  /*96d0*/  LDS R167, [R167+0x1280] ;  /* 0x00128000a7a77984 */ /* 0x000e220000000800 */
[----:B-1-3--:R-:W-:-:S02]  /*96e0*/  IADD3 R187, PT, PT, R110, 0x140, RZ ;  /* 0x000001406ebb7810 */ /* 0x00afc40007ffe0ff */
        /* <DEDUP_REMOVED lines=9> */
.L_x_11199:
[----:B------:R-:W-:Y:S05]  /*9780*/  BSYNC.RECONVERGENT B0 ;  /* 0x0000000000007941 */ /* 0x000fea0003800200 */
.L_x_11198:
[----:B01----:R0:W1:Y:S01]  /*9790*/  LDS R167, [R6+0x1380] ;  /* 0x0013800006a77984 */ /* 0x0030620000000800 */
[----:B------:R-:W-:Y:S01]  /*97a0*/  BSSY.RECONVERGENT B0, `(.L_x_11200) ;  /* 0x0000006000007945 */ /* 0x000fe20003800200 */
[----:B------:R-:W-:Y:S02]  /*97b0*/  IADD3 R169, PT, PT, R110, 0x180, RZ ;  /* 0x000001806ea97810 */ /* 0x000fe40007ffe0ff */
[----:B------:R-:W-:Y:S02]  /*97c0*/  LEA.HI R187, R187, R110, RZ, 0x1b ;  /* 0x0000006ebbbb7211 */ /* 0x000fe400078fd8ff */
[----:B------:R-:W-:Y:S01]  /*97d0*/  LEA R172, R171, UR19, 0x2 ;  /* 0x00000013abac7c11 */ /* 0x000fe2000f8e10ff */
[----:B------:R-:W-:Y:S06]  /*97e0*/  @!P0 BRA `(.L_x_11201) ;  /* 0x0000000000048947 */ /* 0x000fec0003800000 */
[----:B-1----:R3:W-:Y:S02]  /*97f0*/  REDG.E.ADD.F32.FTZ.RN.STRONG.GPU desc[UR20][R2.64+0x300], R167 ;  /* 0x000300a7020079a6 */ /* 0x0027e4000c12f314 */
.L_x_11201:
[----:B------:R-:W-:Y:S05]  /*9800*/  BSYNC.RECONVERGENT B0 ;  /* 0x0000000000007941 */ /* 0x000fea0003800200 */
.L_x_11200:
[----:B-1-3--:R1:W3:Y:S01]  /*9810*/  LDS R167, [R172+0x1480] ;  /* 0x00148000aca77984 */ /* 0x00a2e20000000800 */
[----:B------:R-:W-:Y:S01]  /*9820*/  BSSY.RECONVERGENT B0, `(.L_x_11202) ;  /* 0x0000006000007945 */ /* 0x000fe20003800200 */
[----:B------:R-:W-:Y:S02]  /*9830*/  IADD3 R171, PT, PT, R110, 0x1c0, RZ ;  /* 0x000001c06eab7810 */ /* 0x000fe40007ffe0ff */
[----:B------:R-:W-:Y:S02]  /*9840*/  LEA.HI R169, R169, R110, RZ, 0x1b ;  /* 0x0000006ea9a97211 */ /* 0x000fe400078fd8ff */
[----:B------:R-:W-:Y:S01]  /*9850*/  LEA R187, R187, UR19, 0x2 ;  /* 0x00000013bbbb7c11 */ /* 0x000fe2000f8e10ff */
[----:B------:R-:W-:Y:S06]  /*9860*/  @!P2 BRA `(.L_x_11203) ;  /* 0x000000000004a947 */ /* 0x000fec0003800000 */
[----:B---3--:R4:W-:Y:S02]  /*9870*/  REDG.E.ADD.F32.FTZ.RN.STRONG.GPU desc[UR20][R2.64+0x400], R167 ;  /* 0x000400a7020079a6 */ /* 0x0089e4000c12f314 */
.L_x_11203:
[----:B------:R-:W-:Y:S05]  /*9880*/  BSYNC.RECONVERGENT B0 ;  /* 0x0000000000007941 */ /* 0x000fea0003800200 */
.L_x_11202:
[----:B---34-:R3:W4:Y:S01]  /*9890*/  LDS R167, [R187+0x1580] ;  /* 0x00158000bba77984 */ /* 0x0187220000000800 */
[----:B------:R-:W-:Y:S01]  /*98a0*/  BSSY.RECONVERGENT B0, `(.L_x_11204) ;  /* 0x0000005000007945 */ /* 0x000fe20003800200 */
[----:B------:R-:W-:Y:S02]  /*98b0*/  LEA.HI R171, R171, R110, RZ, 0x1b ;  /* 0x0000006eabab7211 */ /* 0x000fe400078fd8ff */
[----:B------:R-:W-:Y:S01]  /*98c0*/  LEA R169, R169, UR19, 0x2 ;  /* 0x00000013a9a97c11 */ /* 0x000fe2000f8e10ff */
[----:B------:R-:W-:Y:S06]  /*98d0*/  @!P3 BRA `(.L_x_11205) ;  /* 0x000000000004b947 */ /* 0x000fec0003800000 */
[----:B----4-:R4:W-:Y:S02]  /*98e0*/  REDG.E.ADD.F32.FTZ.RN.STRONG.GPU desc[UR20][R2.64+0x500], R167 ;  /* 0x000500a7020079a6 */ /* 0x0109e4000c12f314 */
.L_x_11205:
[----:B------:R-:W-:Y:S05]  /*98f0*/  BSYNC.RECONVERGENT B0 ;  /* 0x0000000000007941 */ /* 0x000fea0003800200 */
.L_x_11204:
[----:B----4-:R4:W0:Y:S01]  /*9900*/  LDS R167, [R169+0x1680] ;  /* 0x00168000a9a77984 */ /* 0x0108220000000800 */
[----:B------:R-:W-:Y:S01]  /*9910*/  BSSY.RECONVERGENT B0, `(.L_x_11206) ;  /* 0x0000004000007945 */ /* 0x000fe20003800200 */
[----:B------:R-:W-:-:S03]  /*9920*/  LEA R171, R171, UR19, 0x2 ;  /* 0x00000013abab7c11 */ /* 0x000fc6000f8e10ff */
[----:B------:R-:W-:Y:S05]  /*9930*/  @!P4 BRA `(.L_x_11207) ;  /* 0x000000000004c947 */ /* 0x000fea0003800000 */
[----:B0-----:R0:W-:Y:S02]  /*9940*/  REDG.E.ADD.F32.FTZ.RN.STRONG.GPU desc[UR20][R2.64+0x600], R167 ;  /* 0x000600a7020079a6 */ /* 0x0011e4000c12f314 */
.L_x_11207:
[----:B------:R-:W-:Y:S05]  /*9950*/  BSYNC.RECONVERGENT B0 ;  /* 0x0000000000007941 */ /* 0x000fea0003800200 */
.L_x_11206:
[----:B0-----:R0:W0:Y:S01]  /*9960*/  LDS R167, [R171+0x1780] ;  /* 0x00178000aba77984 */ /* 0x0010220000000800 */
[----:B------:R-:W-:Y:S01]  /*9970*/  BSSY.RECONVERGENT B0, `(.L_x_11208) ;  /* 0x0000005000007945 */ /* 0x000fe20003800200 */
[C---:B---3--:R-:W-:Y:S02]  /*9980*/  IADD3 R187, PT, PT, R110.reuse, 0x200, RZ ;  /* 0x000002006ebb7810 */ /* 0x048fe40007ffe0ff */
[----:B----4-:R-:W-:Y:S01]  /*9990*/  IADD3 R169, PT, PT, R110, 0x240, RZ ;  /* 0x000002406ea97810 */ /* 0x010fe20007ffe0ff */
[----:B------:R-:W-:Y:S06]  /*99a0*/  @!P5 BRA `(.L_x_11209) ;  /* 0x000000000004d947 */ /* 0x000fec0003800000 */
[----:B0-----:R3:W-:Y:S02]  /*99b0*/  REDG.E.ADD.F32.FTZ.RN.STRONG.GPU desc[UR20][R2.64+0x700], R167 ;  /* 0x000700a7020079a6 */ /* 0x0017e4000c12f314 */
.L_x_11209:
[----:B------:R-:W-:Y:S05]  /*99c0*/  BSYNC.RECONVERGENT B0 ;  /* 0x0000000000007941 */ /* 0x000fea0003800200 */
.L_x_11208:
[-C--:B------:R-:W-:Y:S01]  /*99d0*/  LEA.HI R6, R187, R110.reuse, RZ, 0x1b ;  /* 0x0000006ebb067211 */ /* 0x080fe200078fd8ff */
[----:B------:R-:W-:Y:S01]  /*99e0*/  BSSY.RECONVERGENT B0, `(.L_x_11210) ;  /* 0x0000010000007945 */ /* 0x000fe20003800200 */
[----:B0--3--:R-:W-:Y:S02]  /*99f0*/  IADD3 R167, PT, PT, R110, 0x280, RZ ;  /* 0x000002806ea77810 */ /* 0x009fe40007ffe0ff */
[----:B------:R-:W-:Y:S02]  /*9a00*/  LEA R6, R6, UR19, 0x2 ;  /* 0x0000001306067c11 */ /* 0x000fe4000f8e10ff */
[-C--:B------:R-:W-:Y:S02]  /*9a10*/  LEA.HI R171, R167, R110.reuse, RZ, 0x1b ;  /* 0x0000006ea7ab7211 */ /* 0x080fe400078fd8ff */
[----:B------:R-:W-:Y:S01]  /*9a20*/  ISETP.GE.AND P6, PT, R7, 0x201, PT ;  /* 0x000002010700780c */ /* 0x000fe20003fc6270 */
[----:B------:R0:W3:Y:S01]  /*9a30*/  LDS R167, [R6+0x1880] ;  /* 0x0018800006a77984 */ /* 0x0000e20000000800 */
[----:B------:R-:W-:-:S02]  /*9a40*/  LEA.HI R169, R169, R110, RZ, 0x1b ;  /* 0x0000006ea9a97211 */ /* 0x000fc400078fd8ff */
[----:B------:R-:W-:Y:S02]  /*9a50*/  IADD3 R187, PT, PT, R110, 0x2c0, RZ ;  /* 0x000002c06ebb7810 */ /* 0x000fe40007ffe0ff */
[----:B-1----:R-:W-:Y:S02]  /*9a60*/  LEA R172, R169, UR19, 0x2 ;  /* 0x00000013a9ac7c11 */ /* 0x002fe4000f8e10ff */
[C---:B------:R-:W-:Y:S02]  /*9a70*/  ISETP.GE.AND P0, PT, R7.reuse, 0x241, PT ;  /* 0x000002410700780c */ /* 0x040fe40003f06270 */
[C---:B------:R-:W-:Y:S02]  /*9a80*/  ISETP.GE.AND P2, PT, R7.reuse, 0x281, PT ;  /* 0x000002810700780c */ /* 0x040fe40003f46270 */
[C---:B------:R-:W-:Y:S02]  /*9a90*/  ISETP.GE.AND P3, PT, R7.reuse, 0x2c1, PT ;  /* 0x000002c10700780c */ /* 0x040fe40003f66270 */
[----:B------:R-:W-:-:S02]  /*9aa0*/  ISETP.GE.AND P4, PT, R7, 0x301, PT ;  /* 0x000003010700780c */ /* 0x000fc40003f86270 */
[----:B------:R-:W-:Y:S01]  /*9ab0*/  ISETP.GE.AND P5, PT, R7, 0x341, PT ;  /* 0x000003410700780c */ /* 0x000fe20003fa6270 */
[----:B0-----:R-:W-:-:S12]  /*9ac0*/  @!P6 BRA `(.L_x_11211) ;  /* 0x000000000004e947 */ /* 0x001fd80003800000 */
[----:B---3--:R0:W-:Y:S02]  /*9ad0*/  REDG.E.ADD.F32.FTZ.RN.STRONG.GPU desc[UR20][R2.64+0x800], R167 ;  /* 0x000800a7020079a6 */ /* 0x0081e4000c12f314 */
.L_x_11211:
[----:B------:R-:W-:Y:S05]  /*9ae0*/  BSYNC.RECONVERGENT B0 ;  /* 0x0000000000007941 */ /* 0x000fea0003800200 */
.L_x_11210:
[----:B0--3--:R0:W1:Y:S01]  /*9af0*/  LDS R167, [R172+0x1980] ;  /* 0x00198000aca77984 */ /* 0x0090620000000800 */
[----:B------:R-:W-:Y:S01]  /*9b00*/  BSSY.RECONVERGENT B0, `(.L_x_11212) ;  /* 0x0000006000007945 */ /* 0x000fe20003800200 */
[----:B------:R-:W-:Y:S02]  /*9b10*/  IADD3 R169, PT, PT, R110, 0x300, RZ ;  /* 0x000003006ea97810 */ /* 0x000fe40007ffe0ff */
[----:B------:R-:W-:Y:S02]  /*9b20*/  LEA.HI R187, R187, R110, RZ, 0x1b ;  /* 0x0000006ebbbb7211 */ /* 0x000fe400078fd8ff */
[----:B------:R-:W-:Y:S01]  /*9b30*/  LEA R6, R171, UR19, 0x2 ;  /* 0x00000013ab067c11 */ /* 0x000fe2000f8e10ff */
[----:B------:R-:W-:Y:S06]  /*9b40*/  @!P0 BRA `(.L_x_11213) ;  /* 0x0000000000048947 */ /* 0x000fec0003800000 */
[----:B-1----:R3:W-:Y:S02]  /*9b50*/  REDG.E.ADD.F32.FTZ.RN.STRONG.GPU desc[UR20][R2.64+0x900], R167 ;  /* 0x000900a7020079a6 */ /* 0x0027e4000c12f314 */
.L_x_11213:
[----:B------:R-:W-:Y:S05]  /*9b60*/  BSYNC.RECONVERGENT B0 ;  /* 0x0000000000007941 */ /* 0x000fea0003800200 */
.L_x_11212:
[----:B-1-3--:R1:W3:Y:S01]  /*9b70*/  LDS R167, [R6+0x1a80] ;  /* 0x001a800006a77984 */ /* 0x00a2e20000000800 */
[----:B------:R-:W-:Y:S01]  /*9b80*/  BSSY.RECONVERGENT B0, `(.L_x_11214) ;  /* 0x0000006000007945 */ /* 0x000fe20003800200 */
[----:B------:R-:W-:Y:S02]  /*9b90*/  IADD3 R171, PT, PT, R110, 0x340, RZ ;  /* 0x000003406eab7810 */ /* 0x000fe40007ffe0ff */
[----:B------:R-:W-:Y:S02]  /*9ba0*/  LEA.HI R169, R169, R110, RZ, 0x1b ;  /* 0x0000006ea9a97211 */ /* 0x000fe400078fd8ff */
[----:B------:R-:W-:Y:S01]  /*9bb0*/  LEA R187, R187, UR19, 0x2 ;  /* 0x00000013bbbb7c11 */ /* 0x000fe2000f8e10ff */
[----:B------:R-:W-:Y:S06]  /*9bc0*/  @!P2 BRA `(.L_x_11215) ;  /* 0x000000000004a947 */ /* 0x000fec0003800000 */
[----:B---3--:R4:W-:Y:S02]  /*9bd0*/  REDG.E.ADD.F32.FTZ.RN.STRONG.GPU desc[UR20][R2.64+0xa00], R167 ;  /* 0x000a00a7020079a6 */ /* 0x0089e4000c12f314 */
.L_x_11215:
[----:B------:R-:W-:Y:S05]  /*9be0*/  BSYNC.RECONVERGENT B0 ;  /* 0x0000000000007941 */ /* 0x000fea0003800200 */
.L_x_11214:
[----:B---34-:R3:W4:Y:S01]  /*9bf0*/  LDS R167, [R187+0x1b80] ;  /* 0x001b8000bba77984 */ /* 0x0187220000000800 */
[----:B------:R-:W-:Y:S01]  /*9c00*/  BSSY.RECONVERGENT B0, `(.L_x_11216) ;  /* 0x0000005000007945 */ /* 0x000fe20003800200 */
[----:B------:R-:W-:Y:S02]  /*9c10*/  LEA.HI R171, R171, R110, RZ, 0x1b ;  /* 0x0000006eabab7211 */ /* 0x000fe400078fd8ff */
[----:B------:R-:W-:Y:S01]  /*9c20*/  LEA R169, R169, UR19, 0x2 ;  /* 0x00000013a9a97c11 */ /* 0x000fe2000f8e10ff */
[----:B------:R-:W-:Y:S06]  /*9c30*/  @!P3 BRA `(.L_x_11217) ;  /* 0x000000000004b947 */ /* 0x000fec0003800000 */
[----:B----4-:R4:W-:Y:S02]  /*9c40*/  REDG.E.ADD.F32.FTZ.RN.STRONG.GPU desc[UR20][R2.64+0xb00], R167 ;  /* 0x000b00a7020079a6 */ /* 0x0109e4000c12f314 */
.L_x_11217:
[----:B------:R-:W-:Y:S05]  /*9c50*/  BSYNC.RECONVERGENT B0 ;  /* 0x0000000000007941 */ /* 0x000fea0003800200 */
.L_x_11216:
[----:B----4-:R4:W0:Y:S01]  /*9c60*/  LDS R167, [R169+0x1c80] ;  /* 0x001c8000a9a77984 */ /* 0x0108220000000800 */
[----:B------:R-:W-:Y:S01]  /*9c70*/  BSSY.RECONVERGENT B0, `(.L_x_11218) ;  /* 0x0000004000007945 */ /* 0x000fe20003800200 */
[----:B-1----:R-:W-:-:S03]  /*9c80*/  LEA R6, R171, UR19, 0x2 ;  /* 0x00000013ab067c11 */ /* 0x002fc6000f8e10ff */
[----:B------:R-:W-:Y:S05]  /*9c90*/  @!P4 BRA `(.L_x_11219) ;  /* 0x000000000004c947 */ /* 0x000fea0003800000 */
[----:B0-----:R1:W-:Y:S02]  /*9ca0*/  REDG.E.ADD.F32.FTZ.RN.STRONG.GPU desc[UR20][R2.64+0xc00], R167 ;  /* 0x000c00a7020079a6 */ /* 0x0013e4000c12f314 */
.L_x_11219:
[----:B------:R-:W-:Y:S05]  /*9cb0*/  BSYNC.RECONVERGENT B0 ;  /* 0x0000000000007941 */ /* 0x000fea0003800200 */
.L_x_11218:
[----:B01----:R0:W1:Y:S01]  /*9cc0*/  LDS R167, [R6+0x1d80] ;  /* 0x001d800006a77984 */ /* 0x0030620000000800 */
[----:B------:R-:W-:Y:S01]  /*9cd0*/  BSSY.RECONVERGENT B0, `(.L_x_11220) ;  /* 0x0000005000007945 */ /* 0x000fe20003800200 */
[C---:B----4-:R-:W-:Y:S02]  /*9ce0*/  IADD3 R169, PT, PT, R110.reuse, 0x380, RZ ;  /* 0x000003806ea97810 */ /* 0x050fe40007ffe0ff */
[----:B------:R-:W-:Y:S01]  /*9cf0*/  IADD3 R171, PT, PT, R110, 0x3c0, RZ ;  /* 0x000003c06eab7810 */ /* 0x000fe20007ffe0ff */
[----:B------:R-:W-:Y:S06]  /*9d00*/  @!P5 BRA `(.L_x_11221) ;  /* 0x000000000004d947 */ /* 0x000fec0003800000 */
[----:B-1----:R4:W-:Y:S02]  /*9d10*/  REDG.E.ADD.F32.FTZ.RN.STRONG.GPU desc[UR20][R2.64+0xd00], R167 ;  /* 0x000d00a7020079a6 */ /* 0x0029e4000c12f314 */
.L_x_11221:
[----:B------:R-:W-:Y:S05]  /*9d20*/  BSYNC.RECONVERGENT B0 ;  /* 0x0000000000007941 */ /* 0x000fea0003800200 */
.L_x_11220:
[----:B-1--4-:R-:W-:Y:S01]  /*9d30*/  LOP3.LUT R167, R110, 0x400, RZ, 0xfc, !PT ;  /* 0x000004006ea77812 */ /* 0x012fe200078efcff */
        /* <DEDUP_REMOVED lines=16> */
.L_x_11223:
[----:B------:R-:W-:Y:S05]  /*9e40*/  BSYNC.RECONVERGENT B0 ;  /* 0x0000000000007941 */ /* 0x000fea0003800200 */
.L_x_11222:
[----:B01----:R0:W1:Y:S01]  /*9e50*/  LDS R167, [R171+0x1f80] ;  /* 0x001f8000aba77984 */ /* 0x0030620000000800 */
[----:B------:R-:W-:Y:S01]  /*9e60*/  BSSY.RECONVERGENT B0, `(.L_x_11224) ;  /* 0x0000006000007945 */ /* 0x000fe20003800200 */
[----:B------:R-:W-:Y:S02]  /*9e70*/  IADD3 R169, PT, PT, R110, 0x480, RZ ;  /* 0x000004806ea97810 */ /* 0x000fe40007ffe0ff */
[----:B------:R-:W-:Y:S02]  /*9e80*/  LEA.HI R187, R187, R110, RZ, 0x1b ;  /* 0x0000006ebbbb7211 */ /* 0x000fe400078fd8ff */
[----:B------:R-:W-:Y:S01]  /*9e90*/  LEA R6, R6, UR19, 0x2 ;  /* 0x0000001306067c11 */ /* 0x000fe2000f8e10ff */
[----:B------:R-:W-:Y:S06]  /*9ea0*/  @!P0 BRA `(.L_x_11225) ;  /* 0x0000000000048947 */ /* 0x000fec0003800000 */
[----:B-1----:R3:W-:Y:S02]  /*9eb0*/  REDG.E.ADD.F32.FTZ.RN.STRONG.GPU desc[UR20][R2.64+0xf00], R167 ;  /* 0x000f00a7020079a6 */ /* 0x0027e4000c12f314 */
.L_x_11225:
[----:B------:R-:W-:Y:S05]  /*9ec0*/  BSYNC.RECONVERGENT B0 ;  /* 0x0000000000007941 */ /* 0x000fea0003800200 */
.L_x_11224:
[----:B-1-3--:R1:W3:Y:S01]  /*9ed0*/  LDS R167, [R6+0x2080] ;  /* 0x0020800006a77984 */ /* 0x00a2e20000000800 */
[----:B------:R-:W-:Y:S01]  /*9ee0*/  BSSY.RECONVERGENT B0, `(.L_x_11226) ;  /* 0x0000006000007945 */ /* 0x000fe20003800200 */
[----:B0-----:R-:W-:Y:S02]  /*9ef0*/  IADD3 R171, PT, PT, R110, 0x4c0, RZ ;  /* 0x000004c06eab7810 */ /* 0x001fe40007ffe0ff */
[----:B------:R-:W-:Y:S02]  /*9f00*/  LEA.HI R169, R169, R110, RZ, 0x1b ;  /* 0x0000006ea9a97211 */ /* 0x000fe400078fd8ff */
[----:B------:R-:W-:Y:S01]  /*9f10*/  LEA R187, R187, UR19, 0x2 ;  /* 0x00000013bbbb7c11 */ /* 0x000fe2000f8e10ff */
[----:B------:R-:W-:Y:S06]  /*9f20*/  @!P2 BRA `(.L_x_11227) ;  /* 0x000000000004a947 */ /* 0x000fec0003800000 */
[----:B---3--:R0:W-:Y:S02]  /*9f30*/  REDG.E.ADD.F32.FTZ.RN.STRONG.GPU desc[UR20][R2.64+0x1000], R167 ;  /* 0x001000a7020079a6 */ /* 0x0081e4000c12f314 */
.L_x_11227:
[----:B------:R-:W-:Y:S05]  /*9f40*/  BSYNC.RECONVERGENT B0 ;  /* 0x0000000000007941 */ /* 0x000fea0003800200 */
.L_x_11226:
[----:B0--3--:R0:W3:Y:S01]  /*9f50*/  LDS R167, [R187+0x2180] ;  /* 0x00218000bba77984 */ /* 0x0090e20000000800 */
[----:B------:R-:W-:Y:S01]  /*9f60*/  BSSY.RECONVERGENT B0, `(.L_x_11228) ;  /* 0x0000005000007945 */ /* 0x000fe20003800200 */
[----:B------:R-:W-:Y:S02]  /*9f70*/  LEA.HI R171, R171, R110, RZ, 0x1b ;  /* 0x0000006eabab7211 */ /* 0x000fe400078fd8ff */
[----:B------:R-:W-:Y:S01]  /*9f80*/  LEA R169, R169, UR19, 0x2 ;  /* 0x00000013a9a97c11 */ /* 0x000fe2000f8e10ff */
[----:B------:R-:W-:Y:S06]  /*9f90*/  @!P3 BRA `(.L_x_11229) ;  /* 0x000000000004b947 */ /* 0x000fec0003800000 */
[----:B---3--:R4:W-:Y:S02]  /*9fa0*/  REDG.E.ADD.F32.FTZ.RN.STRONG.GPU desc[UR20][R2.64+0x1100], R167 ;  /* 0x001100a7020079a6 */ /* 0x0089e4000c12f314 */
.L_x_11229:
[----:B------:R-:W-:Y:S05]  /*9fb0*/  BSYNC.RECONVERGENT B0 ;  /* 0x0000000000007941 */ /* 0x000fea0003800200 */
.L_x_11228:
[----:B---34-:R3:W4:Y:S01]  /*9fc0*/  LDS R167, [R169+0x2280] ;  /* 0x00228000a9a77984 */ /* 0x0187220000000800 */
[----:B------:R-:W-:Y:S01]  /*9fd0*/  BSSY.RECONVERGENT B0, `(.L_x_11230) ;  /* 0x0000004000007945 */ /* 0x000fe20003800200 */
[----:B-1----:R-:W-:-:S03]  /*9fe0*/  LEA R6, R171, UR19, 0x2 ;  /* 0x00000013ab067c11 */ /* 0x002fc6000f8e10ff */
[----:B------:R-:W-:Y:S05]  /*9ff0*/  @!P4 BRA `(.L_x_11231) ;  /* 0x000000000004c947 */ /* 0x000fea0003800000 */
[----:B----4-:R1:W-:Y:S02]  /*a000*/  REDG.E.ADD.F32.FTZ.RN.STRONG.GPU desc[UR20][R2.64+0x1200], R167 ;  /* 0x001200a7020079a6 */ /* 0x0103e4000c12f314 */
.L_x_11231:
[----:B------:R-:W-:Y:S05]  /*a010*/  BSYNC.RECONVERGENT B0 ;  /* 0x0000000000007941 */ /* 0x000fea0003800200 */
.L_x_11230:
[----:B-1--4-:R1:W4:Y:S01]  /*a020*/  LDS R167, [R6+0x2380] ;  /* 0x0023800006a77984 */ /* 0x0123220000000800 */
[----:B------:R-:W-:Y:S01]  /*a030*/  BSSY.RECONVERGENT B0, `(.L_x_11232) ;  /* 0x0000005000007945 */ /* 0x000fe20003800200 */
[C---:B---3--:R-:W-:Y:S02]  /*a040*/  IADD3 R169, PT, PT, R110.reuse, 0x500, RZ ;  /* 0x000005006ea97810 */ /* 0x048fe40007ffe0ff */
[----:B------:R-:W-:Y:S01]  /*a050*/  IADD3 R171, PT, PT, R110, 0x540, RZ ;  /* 0x000005406eab7810 */ /* 0x000fe20007ffe0ff */
[----:B------:R-:W-:Y:S06]  /*a060*/  @!P5 BRA `(.L_x_11233) ;  /* 0x000000000004d947 */ /* 0x000fec0003800000 */
[----:B----4-:R3:W-:Y:S02]  /*a070*/  REDG.E.ADD.F32.FTZ.RN.STRONG.GPU desc[UR20][R2.64+0x1300], R167 ;  /* 0x001300a7020079a6 */ /* 0x0107e4000c12f314 */
.L_x_11233:
[----:B------:R-:W-:Y:S05]  /*a080*/  BSYNC.RECONVERGENT B0 ;  /* 0x0000000000007941 */ /* 0x000fea0003800200 */
.L_x_11232:
[----:B---34-:R-:W-:Y:S01]  /*a090*/  IADD3 R167, PT, PT, R110, 0x580, RZ ;  /* 0x000005806ea77810 */ /* 0x018fe20007ffe0ff */
        /* <DEDUP_REMOVED lines=16> */
.L_x_11235:
[----:B------:R-:W-:Y:S05]  /*a1a0*/  BSYNC.RECONVERGENT B0 ;  /* 0x0000000000007941 */ /* 0x000fea0003800200 */
.L_x_11234:
[----:B01----:R0:W1:Y:S01]  /*a1b0*/  LDS R167, [R171+0x2580] ;  /* 0x00258000aba77984 */ /* 0x0030620000000800 */
[----:B------:R-:W-:Y:S01]  /*a1c0*/  BSSY.RECONVERGENT B0, `(.L_x_11236) ;  /* 0x0000006000007945 */ /* 0x000fe20003800200 */
[----:B------:R-:W-:Y:S02]  /*a1d0*/  IADD3 R169, PT, PT, R110, 0x600, RZ ;  /* 0x000006006ea97810 */ /* 0x000fe40007ffe0ff */
[----:B------:R-:W-:Y:S02]  /*a1e0*/  LEA.HI R187, R187, R110, RZ, 0x1b ;  /* 0x0000006ebbbb7211 */ /* 0x000fe400078fd8ff */
[----:B------:R-:W-:Y:S01]  /*a1f0*/  LEA R6, R6, UR19, 0x2 ;  /* 0x0000001306067c11 */ /* 0x000fe2000f8e10ff */
[----:B------:R-:W-:Y:S06]  /*a200*/  @!P0 BRA `(.L_x_11237) ;  /* 0x0000000000048947 */ /* 0x000fec0003800000 */
[----:B-1----:R3:W-:Y:S02]  /*a210*/  REDG.E.ADD.F32.FTZ.RN.STRONG.GPU desc[UR20][R2.64+0x1500], R167 ;  /* 0x001500a7020079a6 */ /* 0x0027e4000c12f314 */
.L_x_11237:
[----:B------:R-:W-:Y:S05]  /*a220*/  BSYNC.RECONVERGENT B0 ;  /* 0x0000000000007941 */ /* 0x000fea0003800200 */
.L_x_11236:
[----:B-1-3--:R1:W3:Y:S01]  /*a230*/  LDS R167, [R6+0x2680] ;  /* 0x0026800006a77984 */ /* 0x00a2e20000000800 */
[----:B------:R-:W-:Y:S01]  /*a240*/  BSSY.RECONVERGENT B0, `(.L_x_11238) ;  /* 0x0000006000007945 */ /* 0x000fe20003800200 */
[----:B0-----:R-:W-:Y:S02]  /*a250*/  IADD3 R171, PT, PT, R110, 0x640, RZ ;  /* 0x000006406eab7810 */ /* 0x001fe40007ffe0ff */
[----:B------:R-:W-:Y:S02]  /*a260*/  LEA.HI R169, R169, R110, RZ, 0x1b ;  /* 0x0000006ea9a97211 */ /* 0x000fe400078fd8ff */
[----:B------:R-:W-:Y:S01]  /*a270*/  LEA R187, R187, UR19, 0x2 ;  /* 0x00000013bbbb7c11 */ /* 0x000fe2000f8e10ff */
[----:B------:R-:W-:Y:S06]  /*a280*/  @!P2 BRA `(.L_x_11239) ;  /* 0x000000000004a947 */ /* 0x000fec0003800000 */
[----:B---3--:R0:W-:Y:S02]  /*a290*/  REDG.E.ADD.F32.FTZ.RN.STRONG.GPU desc[UR20][R2.64+0x1600], R167 ;  /* 0x001600a7020079a6 */ /* 0x0081e4000c12f314 */
.L_x_11239:
[----:B------:R-:W-:Y:S05]  /*a2a0*/  BSYNC.RECONVERGENT B0 ;  /* 0x0000000000007941 */ /* 0x000fea0003800200 */
.L_x_11238:
[----:B0--3--:R0:W3:Y:S01]  /*a2b0*/  LDS R167, [R187+0x2780] ;  /* 0x00278000bba77984 */ /* 0x0090e20000000800 */
[----:B------:R-:W-:Y:S01]  /*a2c0*/  BSSY.RECONVERGENT B0, `(.L_x_11240) ;  /* 0x0000005000007945 */ /* 0x000fe20003800200 */
[----:B------:R-:W-:Y:S02]  /*a2d0*/  LEA.HI R171, R171, R110, RZ, 0x1b ;  /* 0x0000006eabab7211 */ /* 0x000fe400078fd8ff */
[----:B------:R-:W-:Y:S01]  /*a2e0*/  LEA R169, R169, UR19, 0x2 ;  /* 0x00000013a9a97c11 */ /* 0x000fe2000f8e10ff */
[----:B------:R-:W-:Y:S06]  /*a2f0*/  @!P3 BRA `(.L_x_11241) ;  /* 0x000000000004b947 */ /* 0x000fec0003800000 */
[----:B---3--:R4:W-:Y:S02]  /*a300*/  REDG.E.ADD.F32.FTZ.RN.STRONG.GPU desc[UR20][R2.64+0x1700], R167 ;  /* 0x001700a7020079a6 */ /* 0x0089e4000c12f314 */
.L_x_11241:
[----:B------:R-:W-:Y:S05]  /*a310*/  BSYNC.RECONVERGENT B0 ;  /* 0x0000000000007941 */ /* 0x000fea0003800200 */
.L_x_11240:
[----:B---34-:R3:W4:Y:S01]  /*a320*/  LDS R167, [R169+0x2880] ;  /* 0x00288000a9a77984 */ /* 0x0187220000000800 */
[----:B------:R-:W-:Y:S01]  /*a330*/  BSSY.RECONVERGENT B0, `(.L_x_11242) ;  /* 0x0000004000007945 */ /* 0x000fe20003800200 */
[----:B-1----:R-:W-:-:S03]  /*a340*/  LEA R6, R171, UR19, 0x2 ;  /* 0x00000013ab067c11 */ /* 0x002fc6000f8e10ff */
[----:B------:R-:W-:Y:S05]  /*a350*/  @!P4 BRA `(.L_x_11243) ;  /* 0x000000000004c947 */ /* 0x000fea0003800000 */
[----:B----4-:R1:W-:Y:S02]  /*a360*/  REDG.E.ADD.F32.FTZ.RN.STRONG.GPU desc[UR20][R2.64+0x1800], R167 ;  /* 0x001800a7020079a6 */ /* 0x0103e4000c12f314 */
.L_x_11243:
[----:B------:R-:W-:Y:S05]  /*a370*/  BSYNC.RECONVERGENT B0 ;  /* 0x0000000000007941 */ /* 0x000fea0003800200 */
.L_x_11242:
[----:B-1--4-:R1:W4:Y:S01]  /*a380*/  LDS R167, [R6+0x2980] ;  /* 0x0029800006a77984 */ /* 0x0123220000000800 */
[----:B------:R-:W-:Y:S01]  /*a390*/  BSSY.RECONVERGENT B0, `(.L_x_11244) ;  /* 0x0000005000007945 */ /* 0x000fe20003800200 */
[C---:B---3--:R-:W-:Y:S02]  /*a3a0*/  IADD3 R169, PT, PT, R110.reuse, 0x680, RZ ;  /* 0x000006806ea97810 */ /* 0x048fe40007ffe0ff */
[----:B------:R-:W-:Y:S01]  /*a3b0*/  IADD3 R171, PT, PT, R110, 0x6c0, RZ ;  /* 0x000006c06eab7810 */ /* 0x000fe20007ffe0ff */
[----:B------:R-:W-:Y:S06]  /*a3c0*/  @!P5 BRA `(.L_x_11245) ;  /* 0x000000000004d947 */ /* 0x000fec0003800000 */
[----:B----4-:R3:W-:Y:S02]  /*a3d0*/  REDG.E.ADD.F32.FTZ.RN.STRONG.GPU desc[UR20][R2.64+0x1900], R167 ;  /* 0x001900a7020079a6 */ /* 0x0107e4000c12f314 */
.L_x_11245:
[----:B------:R-:W-:Y:S05]  /*a3e0*/  BSYNC.RECONVERGENT B0 ;  /* 0x0000000000007941 */ /* 0x000fea0003800200 */
.L_x_11244:
        /* <DEDUP_REMOVED lines=17> */
.L_x_11247:
[----:B------:R-:W-:Y:S05]  /*a500*/  BSYNC.RECONVERGENT B0 ;  /* 0x0000000000007941 */ /* 0x000fea0003800200 */
.L_x_11246:
[----:B------:R3:W4:Y:S01]  /*a510*/  LDS R7, [R171+0x2b80] ;  /* 0x002b8000ab077984 */ /* 0x0007220000000800 */
[----:B------:R-:W-:Y:S01]  /*a520*/  BSSY.RECONVERGENT B0, `(.L_x_11248) ;  /* 0x0000006000007945 */ /* 0x000fe20003800200 */
[----:B01----:R-:W-:Y:S02]  /*a530*/  IADD3 R167, PT, PT, R110, 0x780, RZ ;  /* 0x000007806ea77810 */ /* 0x003fe40007ffe0ff */
[----:B------:R-:W-:Y:S02]  /*a540*/  LEA.HI R187, R187, R110, RZ, 0x1b ;  /* 0x0000006ebbbb7211 */ /* 0x000fe400078fd8ff */
[----:B------:R-:W-:Y:S01]  /*a550*/  LEA R6, R6, UR19, 0x2 ;  /* 0x0000001306067c11 */ /* 0x000fe2000f8e10ff */
[----:B------:R-:W-:Y:S06]  /*a560*/  @!P0 BRA `(.L_x_11249) ;  /* 0x0000000000048947 */ /* 0x000fec0003800000 */
[----:B----4-:R0:W-:Y:S02]  /*a570*/  REDG.E.ADD.F32.FTZ.RN.STRONG.GPU desc[UR20][R2.64+0x1b00], R7 ;  /* 0x001b0007020079a6 */ /* 0x0101e4000c12f314 */
.L_x_11249:
[----:B------:R-:W-:Y:S05]  /*a580*/  BSYNC.RECONVERGENT B0 ;  /* 0x0000000000007941 */ /* 0x000fea0003800200 */
.L_x_11248:
[----:B0---4-:R0:W1:Y:S01]  /*a590*/  LDS R7, [R6+0x2c80] ;  /* 0x002c800006077984 */ /* 0x0110620000000800 */
[----:B------:R-:W-:Y:S01]  /*a5a0*/  BSSY.RECONVERGENT B0, `(.L_x_11250) ;  /* 0x0000005000007945 */ /* 0x000fe20003800200 */
[----:B------:R-:W-:Y:S02]  /*a5b0*/  LEA.HI R167, R167, R110, RZ, 0x1b ;  /* 0x0000006ea7a77211 */ /* 0x000fe400078fd8ff */
[----:B------:R-:W-:Y:S01]  /*a5c0*/  LEA R187, R187, UR19, 0x2 ;  /* 0x00000013bbbb7c11 */ /* 0x000fe2000f8e10ff */
[----:B------:R-:W-:Y:S06]  /*a5d0*/  @!P2 BRA `(.L_x_11251) ;  /* 0x000000000004a947 */ /* 0x000fec0003800000 */
[----:B-1----:R4:W-:Y:S02]  /*a5e0*/  REDG.E.ADD.F32.FTZ.RN.STRONG.GPU desc[UR20][R2.64+0x1c00], R7 ;  /* 0x001c0007020079a6 */ /* 0x0029e4000c12f314 */
.L_x_11251:
[----:B------:R-:W-:Y:S05]  /*a5f0*/  BSYNC.RECONVERGENT B0 ;  /* 0x0000000000007941 */ /* 0x000fea0003800200 */
.L_x_11250:
[----:B-1--4-:R1:W4:Y:S01]  /*a600*/  LDS R7, [R187+0x2d80] ;  /* 0x002d8000bb077984 */ /* 0x0123220000000800 */
[----:B------:R-:W-:Y:S01]  /*a610*/  BSSY.RECONVERGENT B0, `(.L_x_11252) ;  /* 0x0000005000007945 */ /* 0x000fe20003800200 */
[----:B------:R-:W-:Y:S02]  /*a620*/  IADD3 R169, PT, PT, R110, 0x7c0, RZ ;  /* 0x000007c06ea97810 */ /* 0x000fe40007ffe0ff */
[----:B------:R-:W-:Y:S01]  /*a630*/  LEA R167, R167, UR19, 0x2 ;  /* 0x00000013a7a77c11 */ /* 0x000fe2000f8e10ff */
[----:B------:R-:W-:Y:S06]  /*a640*/  @!P3 BRA `(.L_x_11253) ;  /* 0x000000000004b947 */ /* 0x000fec0003800000 */
[----:B----4-:R4:W-:Y:S02]  /*a650*/  REDG.E.ADD.F32.FTZ.RN.STRONG.GPU desc[UR20][R2.64+0x1d00], R7 ;  /* 0x001d0007020079a6 */ /* 0x0109e4000c12f314 */
.L_x_11253:
[----:B------:R-:W-:Y:S05]  /*a660*/  BSYNC.RECONVERGENT B0 ;  /* 0x0000000000007941 */ /* 0x000fea0003800200 */
.L_x_11252:
[----:B----4-:R4:W0:Y:S01]  /*a670*/  LDS R7, [R167+0x2e80] ;  /* 0x002e8000a7077984 */ /* 0x0108220000000800 */
[----:B------:R-:W-:Y:S01]  /*a680*/  BSSY.RECONVERGENT B0, `(.L_x_11254) ;  /* 0x0000004000007945 */ /* 0x000fe20003800200 */
[----:B------:R-:W-:-:S03]  /*a690*/  LEA.HI R169, R169, R110, RZ, 0x1b ;  /* 0x0000006ea9a97211 */ /* 0x000fc600078fd8ff */
[----:B------:R-:W-:Y:S05]  /*a6a0*/  @!P4 BRA `(.L_x_11255) ;  /* 0x000000000004c947 */ /* 0x000fea0003800000 */
[----:B0-----:R0:W-:Y:S02]  /*a6b0*/  REDG.E.ADD.F32.FTZ.RN.STRONG.GPU desc[UR20][R2.64+0x1e00], R7 ;  /* 0x001e0007020079a6 */ /* 0x0011e4000c12f314 */
.L_x_11255:
[----:B------:R-:W-:Y:S05]  /*a6c0*/  BSYNC.RECONVERGENT B0 ;  /* 0x0000000000007941 */ /* 0x000fea0003800200 */
.L_x_11254:
[----:B------:R-:W-:Y:S01]  /*a6d0*/  LEA R169, R169, UR19, 0x2 ;  /* 0x00000013a9a97c11 */ /* 0x000fe2000f8e10ff */
[C---:B0-----:R-:W-:Y:S01]  /*a6e0*/  FFMA.FTZ R6, R22.reuse, R237, R13 ;  /* 0x000000ed16067223 */ /* 0x041fe2000001000d */
[----:B------:R-:W-:Y:S01]  /*a6f0*/  BSSY.RECONVERGENT B0, `(.L_x_11256) ;  /* 0x0000007000007945 */ /* 0x000fe20003800200 */
[----:B------:R-:W-:Y:S01]  /*a700*/  FFMA.FTZ R7, R22, -R235, R232 ;  /* 0x800000eb16077223 */ /* 0x000fe200000100e8 */
[----:B------:R-:W-:Y:S01]  /*a710*/  FADD.FTZ R4, R139, R4 ;  /* 0x000000048b047221 */ /* 0x000fe20000010000 */
[----:B------:R0:W0:Y:S01]  /*a720*/  LDS R13, [R169+0x2f80] ;  /* 0x002f8000a90d7984 */ /* 0x0000220000000800 */
[----:B------:R-:W-:Y:S01]  /*a730*/  FADD.FTZ R5, R148, R5 ;  /* 0x0000000594057221 */ /* 0x000fe20000010000 */
[----:B------:R-:W-:Y:S06]  /*a740*/  @!P5 BRA `(.L_x_11257) ;  /* 0x000000000004d947 */ /* 0x000fec0003800000 */
[----:B0-----:R0:W-:Y:S02]  /*a750*/  REDG.E.ADD.F32.FTZ.RN.STRONG.GPU desc[UR20][R2.64+0x1f00], R13 ;  /* 0x001f000d020079a6 */ /* 0x0011e4000c12f314 */
.L_x_11257:
[----:B------:R-:W-:Y:S05]  /*a760*/  BSYNC.RECONVERGENT B0 ;  /* 0x0000000000007941 */ /* 0x000fea0003800200 */
.L_x_11256:
[----:B0-----:R-:W0:Y:S01]  /*a770*/  SHFL.DOWN PT, R13, R4, 0x1, 0x1f ;  /* 0x08201f00040d7f89 */ /* 0x001e2200000e0000 */
[----:B------:R-:W-:Y:S01]  /*a780*/  ISETP.GT.AND P0, PT, R104, 0x1e, PT ;  /* 0x0000001e6800780c */ /* 0x000fe20003f04270 */
[----:B------:R-:W-:Y:S01]  /*a790*/  FMUL.FTZ R12, R12, R147 ;  /* 0x000000930c0c7220 */ /* 0x000fe20000410000 */
[----:B------:R-:W-:Y:S01]  /*a7a0*/  FADD.FTZ R75, R20, R75 ;  /* 0x0000004b144b7221 */ /* 0x000fe20000010000 */
[----:B------:R-:W5:Y:S01]  /*a7b0*/  SHFL.DOWN PT, R148, R5, 0x1, 0x1f ;  /* 0x08201f0005947f89 */ /* 0x000f6200000e0000 */
[----:B------:R-:W-:Y:S01]  /*a7c0*/  FADD.FTZ R72, R119, R72 ;  /* 0x0000004877487221 */ /* 0x000fe20000010000 */
[----:B------:R-:W-:Y:S01]  /*a7d0*/  FFMA.FTZ R217, R217, R170, R12 ;  /* 0x000000aad9d97223 */ /* 0x000fe2000001000c */
[----:B------:R-:W-:Y:S01]  /*a7e0*/  FMUL.FTZ R19, R19, R140 ;  /* 0x0000008c13137220 */ /* 0x000fe20000410000 */
[----:B------:R-:W1:Y:S01]  /*a7f0*/  SHFL.DOWN PT, R139, R6, 0x1, 0x1f ;  /* 0x08201f00068b7f89 */ /* 0x000e6200000e0000 */
[----:B------:R-:W-:Y:S01]  /*a800*/  FMUL.FTZ R10, R10, R131 ;  /* 0x000000830a0a7220 */ /* 0x000fe20000410000 */
[----:B------:R-:W-:Y:S01]  /*a810*/  FMUL.FTZ R11, R11, R136 ;  /* 0x000000880b0b7220 */ /* 0x000fe20000410000 */
[----:B------:R-:W-:Y:S01]  /*a820*/  FFMA.FTZ R210, R210, R133, R19 ;  /* 0x00000085d2d27223 */ /* 0x000fe20000010013 */
[----:B------:R-:W2:Y:S01]  /*a830*/  SHFL.DOWN PT, R172, R7, 0x1, 0x1f ;  /* 0x08201f0007ac7f89 */ /* 0x000ea200000e0000 */
[----:B------:R-:W-:Y:S01]  /*a840*/  FMUL.FTZ R190, R165, R190 ;  /* 0x000000bea5be7220 */ /* 0x000fe20000410000 */
[----:B------:R-:W-:Y:S01]  /*a850*/  FMUL.FTZ R143, R212, R143 ;  /* 0x0000008fd48f7220 */ /* 0x000fe20000410000 */
[----:B------:R-:W-:Y:S01]  /*a860*/  FFMA.FTZ R145, R168, R173, R145 ;  /* 0x000000ada8917223 */ /* 0x000fe20000010091 */
        /* <DEDUP_REMOVED lines=23> */
[----:B------:R-:W-:Y:S01]  /*a9e0*/  FMUL.FTZ R193, R162, R193 ;  /* 0x000000c1a2c17220 */ /* 0x000fe20000410000 */
[----:B------:R-:W-:Y:S01]  /*a9f0*/  FMUL.FTZ R144, R205, R144 ;  /* 0x00000090cd907220 */ /* 0x000fe20000410000 */
[----:B------:R-:W5:Y:S01]  /*aa00*/  SHFL.DOWN PT, R20, R7, 0x2, 0x1f ;  /* 0x08401f0007147f89 */ /* 0x000f6200000e0000 */
[----:B------:R-:W-:Y:S01]  /*aa10*/  FMUL.FTZ R194, R157, R194 ;  /* 0x000000c29dc27220 */ /* 0x000fe20000410000 */
[----:B------:R-:W-:Y:S01]  /*aa20*/  FADD.FTZ R71, R2, R71 ;  /* 0x0000004702477221 */ /* 0x000fe20000010000 */
[----:B------:R-:W-:Y:S01]  /*aa30*/  FADD.FTZ R70, R3, R70 ;  /* 0x0000004603467221 */ /* 0x000fe20000010000 */
        /* <DEDUP_REMOVED lines=8> */
[----:B0-----:R-:W-:Y:S01]  /*aac0*/  @!P0 FADD.FTZ R4, R4, R13 ;  /* 0x0000000d04048221 */ /* 0x001fe20000010000 */
        /* <DEDUP_REMOVED lines=14> */
[----:B------:R-:W-:Y:S01]  /*abb0*/  FMUL.FTZ R17, R17, R130 ;  /* 0x0000008211117220 */ /* 0x000fe20000410000 */
[----:B------:R-:W-:Y:S01]  /*abc0*/  FADD.FTZ R67, R2, R67 ;  /* 0x0000004302437221 */ /* 0x000fe20000010000 */
[----:B------:R-:W5:Y:S01]  /*abd0*/  SHFL.DOWN PT, R20, R7, 0x4, 0x1f ;  /* 0x08801f0007147f89 */ /* 0x000f6200000e0000 */
[----:B------:R-:W-:Y:S01]  /*abe0*/  FADD.FTZ R64, R3, R64 ;  /* 0x0000004003407221 */ /* 0x000fe20000010000 */
[----:B------:R-:W-:Y:S01]  /*abf0*/  ISETP.GT.AND P2, PT, R104, 0xf, PT ;  /* 0x0000000f6800780c */ /* 0x000fe20003f44270 */
        /* <DEDUP_REMOVED lines=20> */
[----:B------:R-:W-:Y:S01]  /*ad40*/  FMUL.FTZ R200, R115, R200 ;  /* 0x000000c873c87220 */ /* 0x000fe20000410000 */
[----:B-----5:R-:W-:Y:S01]  /*ad50*/  @!P0 FADD.FTZ R7, R7, R20 ;  /* 0x0000001407078221 */ /* 0x020fe20000010000 */
[----:B------:R-:W2:Y:S01]  /*ad60*/  SHFL.DOWN PT, R11, R6, 0x8, 0x1f ;  /* 0x09001f00060b7f89 */ /* 0x000ea200000e0000 */
[----:B------:R-:W-:Y:S01]  /*ad70*/  ISETP.GT.AND P0, PT, R104, 0x17, PT ;  /* 0x000000176800780c */ /* 0x000fe20003f04270 */
[----:B------:R-:W-:Y:S01]  /*ad80*/  FFMA.FTZ R2, R98, R199, R231 ;  /* 0x000000c762027223 */ /* 0x000fe200000100e7 */
[----:B------:R-:W-:Y:S01]  /*ad90*/  FADD.FTZ R58, R3, R58 ;  /* 0x0000003a033a7221 */ /* 0x000fe20000010000 */
[----:B------:R-:W5:Y:S01]  /*ada0*/  SHFL.DOWN PT, R12, R7, 0x8, 0x1f ;  /* 0x09001f00070c7f89 */ /* 0x000f6200000e0000 */
[----:B------:R-:W-:Y:S01]  /*adb0*/  FMUL.FTZ R15, R15, R126 ;  /* 0x0000007e0f0f7220 */ /* 0x000fe20000410000 */
[----:B------:R-:W-:Y:S01]  /*adc0*/  BSSY.RECONVERGENT B0, `(.L_x_11258) ;  /* 0x0000020000007945 */ /* 0x000fe20003800200 */
        /* <DEDUP_REMOVED lines=14> */
[----:B------:R0:W1:Y:S01]  /*aeb0*/  SHFL.DOWN PT, R3, R4, 0x10, 0x1f ;  /* 0x0a001f0004037f89 */ /* 0x00006200000e0000 */
[----:B------:R-:W-:Y:S01]  /*aec0*/  FADD.FTZ R59, R2, R59 ;  /* 0x0000003b023b7221 */ /* 0x000fe20000010000 */
[----:B------:R-:W-:Y:S01]  /*aed0*/  FFMA.FTZ R226, R226, R121, R15 ;  /* 0x00000079e2e27223 */ /* 0x000fe2000001000f */
[----:B--2---:R-:W-:Y:S01]  /*aee0*/  @!P0 FADD.FTZ R6, R6, R11 ;  /* 0x0000000b06068221 */ /* 0x004fe20000010000 */
        /* <DEDUP_REMOVED lines=13> */
.L_x_11259:
[----:B------:R-:W-:Y:S05]  /*afc0*/  BSYNC.RECONVERGENT B0 ;  /* 0x0000000000007941 */ /* 0x000fea0003800200 */
.L_x_11258:
        /* <DEDUP_REMOVED lines=10> */
[----:B------:R-:W-:Y:S01]  /*b070*/  FFMA.FTZ R2, R100, R201, R227 ;  /* 0x000000c964027223 */ /* 0x000fe200000100e3 */
        /* <DEDUP_REMOVED lines=11> */
[----:B--2---:R-:W0:Y:S01]  /*b130*/  LDS.128 R8, [UR19+0x31a0] ;  /* 0x0031a013ff087984 */ /* 0x004e220008000c00 */
        /* <DEDUP_REMOVED lines=14> */
.L_x_11261:
[----:B------:R-:W-:Y:S05]  /*b220*/  BSYNC.RECONVERGENT B0 ;  /* 0x0000000000007941 */ /* 0x000fea0003800200 */
.L_x_11260:
[----:B------:R-:W-:-:S04]  /*b230*/  UIADD3 UR8, UPT, UPT, UR8, 0x1, URZ ;  /* 0x0000000108087890 */ /* 0x000fc8000fffe0ff */
[----:B------:R-:W-:-:S09]  /*b240*/  UISETP.GE.AND UP0, UPT, UR8, UR43, UPT ;  /* 0x0000002b0800728c */ /* 0x000fd2000bf06270 */
[----:B------:R-:W-:Y:S05]  /*b250*/  BRA.U !UP0, `(.L_x_11262) ;  /* 0xffffff8508147547 */ /* 0x000fea000b83ffff */
.L_x_11163:
[----:B------:R-:W1:Y:S01]  /*b260*/  S2R R24, SR_TID.X ;  /* 0x0000000000187919 */ /* 0x000e620000002100 */
[----:B------:R-:W-:Y:S01]  /*b270*/  HFMA2 R2, -RZ, RZ, 0, 9.5367431640625e-07 ;  /* 0x00000010ff027431 */ /* 0x000fe200000001ff */
[----:B------:R-:W-:Y:S08]  /*b280*/  BAR.SYNC.DEFER_BLOCKING 0x0 ;  /* 0x0000000000007b1d */ /* 0x000ff00000010000 */
[----:B------:R-:W-:Y:S01]  /*b290*/  S2UR UR34, SR_CTAID.X ;  /* 0x00000000002279c3 */ /* 0x000fe20000002500 */
[----:B------:R-:W5:Y:S01]  /*b2a0*/  LDCU.64 UR26, c[0x0][0x4f8] ;  /* 0x00009f00ff1a77ac */ /* 0x000f620008000a00 */
[----:B------:R-:W-:-:S02]  /*b2b0*/  F2FP.F16.F32.PACK_AB R39, R38, R39 ;  /* 0x000000272627723e */ /* 0x000fc400000000ff */
[----:B------:R-:W-:Y:S01]  /*b2c0*/  F2FP.F16.F32.PACK_AB R37, R42, R43 ;  /* 0x0000002b2a25723e */ /* 0x000fe200000000ff */
[----:B------:R-:W-:Y:S01]  /*b2d0*/  UIADD3 UR24, UPT, UPT, UR13, -0x1, URZ ;  /* 0xffffffff0d187890 */ /* 0x000fe2000fffe0ff */
[----:B------:R-:W-:Y:S01]  /*b2e0*/  F2FP.F16.F32.PACK_AB R36, R44, R45 ;  /* 0x0000002d2c24723e */ /* 0x000fe200000000ff */
[----:B------:R-:W2:Y:S01]  /*b2f0*/  LDCU.64 UR30, c[0x0][0x500] ;  /* 0x0000a000ff1e77ac */ /* 0x000ea20008000a00 */
[----:B------:R-:W2:Y:S01]  /*b300*/  S2UR UR8, SR_CTAID.Y ;  /* 0x00000000000879c3 */ /* 0x000ea20000002600 */
[----:B------:R-:W3:Y:S01]  /*b310*/  LDCU.64 UR32, c[0x0][0x550] ;  /* 0x0000aa00ff2077ac */ /* 0x000ee20008000a00 */
[----:B-1----:R-:W-:-:S04]  /*b320*/  SHF.L.U32 R0, R24, 0x1, RZ ;  /* 0x0000000118007819 */ /* 0x002fc800000006ff */
[----:B------:R-:W-:-:S04]  /*b330*/  LOP3.LUT R0, R0, 0x7c0, RZ, 0xc0, !PT ;  /* 0x000007c000007812 */ /* 0x000fc800078ec0ff */
[----:B------:R-:W-:-:S05]  /*b340*/  LOP3.LUT R17, R0, 0x1f, R107, 0xf8, !PT ;  /* 0x0000001f00117812 */ /* 0x000fca00078ef86b */
[----:B------:R-:W-:-:S05]  /*b350*/  IMAD.WIDE.U32 R2, R17, R2, UR10 ;  /* 0x0000000a11027e25 */ /* 0x000fca000f8e0002 */
[----:B0-----:R-:W4:Y:S04]  /*b360*/  LDG.E.128 R4, desc[UR20][R2.64] ;  /* 0x0000001402047981 */ /* 0x001f28000c1e1d00 */
[----:B------:R-:W4:Y:S01]  /*b370*/  LDG.E.128 R12, desc[UR20][R2.64+0x200] ;  /* 0x00020014020c7981 */ /* 0x000f22000c1e1d00 */
[----:B------:R-:W-:Y:S01]  /*b380*/  F2FP.F16.F32.PACK_AB R38, R40, R41 ;  /* 0x000000292826723e */ /* 0x000fe200000000ff */
[----:B------:R-:W-:Y:S02]  /*b390*/  USHF.L.U32 UR22, UR24, 0xa, URZ ;  /* 0x0000000a18167899 */ /* 0x000fe400080006ff */
[----:B--2---:R-:W-:Y:S02]  /*b3a0*/  UIMAD UR25, UR8, UR31, URZ ;  /* 0x0000001f081972a4 */ /* 0x004fe4000f8e02ff */
[----:B------:R-:W-:-:S02]  /*b3b0*/  USHF.R.S32.HI UR23, URZ, 0x1f, UR22 ;  /* 0x0000001fff177899 */ /* 0x000fc40008011416 */
[----:B------:R-:W-:Y:S02]  /*b3c0*/  UIADD3 UR17, UP1, UPT, UR17, -0x800, URZ ;  /* 0xfffff80011117890 */ /* 0x000fe4000ff3e0ff */
[----:B-----5:R-:W-:Y:S02]  /*b3d0*/  UIMAD.WIDE.U32 UR18, UR34, UR26, UR22 ;  /* 0x0000001a221272a5 */ /* 0x020fe4000f8e0016 */
[----:B------:R-:W-:Y:S02]  /*b3e0*/  UIADD3 UR15, UP2, UPT, UR15, -0x800, URZ ;  /* 0xfffff8000f0f7890 */ /* 0x000fe4000ff5e0ff */
[----:B------:R-:W-:Y:S01]  /*b3f0*/  UIMAD UR19, UR34, UR27, UR19 ;  /* 0x0000001b221372a4 */ /* 0x000fe2000f8e0213 */
[----:B------:R-:W0:Y:S03]  /*b400*/  LDCU.64 UR26, c[0x0][0x520] ;  /* 0x0000a400ff1a77ac */ /* 0x000e260008000a00 */
[----:B------:R-:W-:Y:S01]  /*b410*/  UIMAD.WIDE.U32 UR18, UR8, UR30, UR18 ;  /* 0x0000001e081272a5 */ /* 0x000fe2000f8e0012 */
[----:B------:R-:W1:Y:S03]  /*b420*/  LDCU.64 UR30, c[0x0][0x560] ;  /* 0x0000ac00ff1e77ac */ /* 0x000e660008000a00 */
[----:B------:R-:W-:-:S02]  /*b430*/  UIADD3 UR25, UPT, UPT, UR19, UR25, URZ ;  /* 0x0000001913197290 */ /* 0x000fc4000fffe0ff */
[----:B---3--:R-:W-:Y:S02]  /*b440*/  ULEA UR19, UP0, UR18, UR32, 0x1 ;  /* 0x0000002012137291 */ /* 0x008fe4000f8008ff */
[----:B------:R-:W-:Y:S02]  /*b450*/  UIADD3 UR10, UP3, UPT, UR10, -0x800, URZ ;  /* 0xfffff8000a0a7890 */ /* 0x000fe4000ff7e0ff */
[----:B------:R-:W-:Y:S02]  /*b460*/  ULEA.HI.X UR18, UR18, UR33, UR25, 0x1, UP0 ;  /* 0x0000002112127291 */ /* 0x000fe400080f0c19 */
[----:B------:R-:W-:Y:S02]  /*b470*/  UIADD3.X UR16, UPT, UPT, UR16, -0x1, URZ, UP1, !UPT ;  /* 0xffffffff10107890 */ /* 0x000fe40008ffe4ff */
[----:B------:R-:W-:Y:S02]  /*b480*/  UIADD3.X UR14, UPT, UPT, UR14, -0x1, URZ, UP2, !UPT ;  /* 0xffffffff0e0e7890 */ /* 0x000fe400097fe4ff */
[----:B------:R-:W-:Y:S01]  /*b490*/  UIADD3.X UR11, UPT, UPT, UR11, -0x1, URZ, UP3, !UPT ;  /* 0xffffffff0b0b7890 */ /* 0x000fe20009ffe4ff */
[----:B----4-:R-:W-:Y:S04]  /*b4a0*/  STS.128 [R103], R4 ;  /* 0x0000000467007388 */ /* 0x010fe80000000c00 */
[----:B------:R-:W-:Y:S01]  /*b4b0*/  STS.128 [R103+0x200], R12 ;  /* 0x0002000c67007388 */ /* 0x000fe20000000c00 */
[----:B------:R-:W-:-:S03]  /*b4c0*/  NOP ;  /* 0x0000000000007918 */ /* 0x000fc60000000000 */
[----:B------:R-:W2:Y:S04]  /*b4d0*/  LDS.128 R8, [R102] ;  /* 0x0000000066087984 */ /* 0x000ea80000000c00 */
[----:B------:R-:W3:Y:S01]  /*b4e0*/  LDS.128 R4, [R102+0x10] ;  /* 0x0000100066047984 */ /* 0x000ee20000000c00 */
[----:B------:R-:W-:Y:S06]  /*b4f0*/  BAR.SYNC.DEFER_BLOCKING 0x0 ;  /* 0x0000000000007b1d */ /* 0x000fec0000010000 */
[----:B------:R-:W-:Y:S01]  /*b500*/  STS.128 [R102+0x10], R36 ;  /* 0x0000102466007388 */ /* 0x000fe20000000c00 */
        /* <DEDUP_REMOVED lines=21> */
[----:B------:R-:W-:Y:S02]  /*b660*/  @!P0 FMUL.FTZ R9, R16, -1.4426950216293334961 ;  /* 0xbfb8aa3b10098820 */ /* 0x000fe40000410000 */
[----:B------:R-:W-:-:S05]  /*b670*/  @!P4 FMUL.FTZ R12, R12, -1.4426950216293334961 ;  /* 0xbfb8aa3b0c0cc820 */ /* 0x000fca0000410000 */
[----:B------:R-:W4:Y:S08]  /*b680*/  @!P1 MUFU.EX2 R8, R8 ;  /* 0x0000000800089308 */ /* 0x000f300000000800 */
[----:B------:R-:W5:Y:S01]  /*b690*/  @!P0 MUFU.EX2 R9, R9 ;  /* 0x0000000900098308 */ /* 0x000f620000000800 */
[----:B--2---:R-:W-:Y:S01]  /*b6a0*/  @!P2 FADD.FTZ R3, R2, 1 ;  /* 0x3f8000000203a421 */ /* 0x004fe20000010000 */
[----:B------:R-:W-:-:S02]  /*b6b0*/  HADD2.F32 R2, -RZ, R11.H0_H0 ;  /* 0x2000000bff027230 */ /* 0x000fc40000004100 */
[----:B------:R-:W-:-:S03]  /*b6c0*/  HADD2.F32 R11, -RZ, R11.H1_H1 ;  /* 0x3000000bff0b7230 */ /* 0x000fc60000004100 */
[----:B------:R-:W-:Y:S01]  /*b6d0*/  FADD.FTZ R15, R2, UR7 ;  /* 0x00000007020f7e21 */ /* 0x000fe20008010000 */
[----:B------:R-:W2:Y:S01]  /*b6e0*/  @!P2 MUFU.RCP R3, R3 ;  /* 0x000000030003a308 */ /* 0x000ea20000001000 */
[----:B----4-:R-:W-:Y:S01]  /*b6f0*/  @!P1 FADD.FTZ R8, R8, 1 ;  /* 0x3f80000008089421 */ /* 0x010fe20000010000 */
[----:B------:R-:W-:Y:S01]  /*b700*/  FADD.FTZ R11, R11, UR7 ;  /* 0x000000070b0b7e21 */ /* 0x000fe20008010000 */
[----:B------:R-:W-:Y:S01]  /*b710*/  @!P6 FMUL.FTZ R2, R13, -1.4426950216293334961 ;  /* 0xbfb8aa3b0d02e820 */ /* 0x000fe20000410000 */
[----:B------:R-:W-:-:S04]  /*b720*/  FSETP.GTU.FTZ.AND P3, PT, R15, 20, PT ;  /* 0x41a000000f00780b */ /* 0x000fc80003f7c000 */
[----:B------:R3:W4:Y:S01]  /*b730*/  @!P1 MUFU.RCP R14, R8 ;  /* 0x00000008000e9308 */ /* 0x0007220000001000 */
[----:B-----5:R-:W-:-:S07]  /*b740*/  @!P0 FADD.FTZ R9, R9, 1 ;  /* 0x3f80000009098421 */ /* 0x020fce0000010000 */
[----:B------:R-:W5:Y:S01]  /*b750*/  @!P4 MUFU.EX2 R12, R12 ;  /* 0x0000000c000cc308 */ /* 0x000f620000000800 */
[----:B--2---:R-:W-:Y:S01]  /*b760*/  @!P2 FMUL.FTZ R54, R54, R3 ;  /* 0x000000033636a220 */ /* 0x004fe20000410000 */
[----:B------:R-:W-:Y:S01]  /*b770*/  FSETP.GTU.FTZ.AND P2, PT, R11, 20, PT ;  /* 0x41a000000b00780b */ /* 0x000fe20003f5c000 */
[--C-:B---3--:R-:W-:Y:S02]  /*b780*/  HADD2.F32 R8, -RZ, R4.reuse.H0_H0 ;  /* 0x20000004ff087230 */ /* 0x108fe40000004100 */
[----:B------:R-:W-:Y:S01]  /*b790*/  @!P5 FMUL.FTZ R3, R10, -1.4426950216293334961 ;  /* 0xbfb8aa3b0a03d820 */ /* 0x000fe20000410000 */
[----:B------:R-:W-:Y:S02]  /*b7a0*/  HADD2.F32 R4, -RZ, R4.H1_H1 ;  /* 0x30000004ff047230 */ /* 0x000fe40000004100 */
[----:B------:R-:W2:Y:S01]  /*b7b0*/  @!P0 MUFU.RCP R9, R9 ;  /* 0x0000000900098308 */ /* 0x000ea20000001000 */
[----:B------:R-:W-:Y:S01]  /*b7c0*/  FADD.FTZ R10, R8, UR7 ;  /* 0x00000007080a7e21 */ /* 0x000fe20008010000 */
[----:B----4-:R-:W-:Y:S01]  /*b7d0*/  @!P1 FMUL.FTZ R55, R55, R14 ;  /* 0x0000000e37379220 */ /* 0x010fe20000410000 */
[----:B------:R-:W-:Y:S01]  /*b7e0*/  FADD.FTZ R13, R4, UR7 ;  /* 0x00000007040d7e21 */ /* 0x000fe20008010000 */
[----:B------:R-:W-:-:S02]  /*b7f0*/  @!P3 FMUL.FTZ R4, R15, -1.4426950216293334961 ;  /* 0xbfb8aa3b0f04b820 */ /* 0x000fc40000410000 */
[----:B------:R-:W-:Y:S01]  /*b800*/  FSETP.GTU.FTZ.AND P1, PT, R10, 20, PT ;  /* 0x41a000000a00780b */ /* 0x000fe20003f3c000 */
[----:B------:R-:W-:Y:S01]  /*b810*/  @!P2 FMUL.FTZ R8, R11, -1.4426950216293334961 ;  /* 0xbfb8aa3b0b08a820 */ /* 0x000fe20000410000 */
[----:B------:R-:W3:Y:S01]  /*b820*/  @!P5 MUFU.EX2 R3, R3 ;  /* 0x000000030003d308 */ /* 0x000ee20000000800 */
[----:B-----5:R-:W-:Y:S01]  /*b830*/  @!P4 FADD.FTZ R12, R12, 1 ;  /* 0x3f8000000c0cc421 */ /* 0x020fe20000010000 */
[--C-:B------:R-:W-:Y:S02]  /*b840*/  HADD2.F32 R11, -RZ, R5.reuse.H0_H0 ;  /* 0x20000005ff0b7230 */ /* 0x100fe40000004100 */
[----:B------:R-:W-:-:S03]  /*b850*/  HADD2.F32 R5, -RZ, R5.H1_H1 ;  /* 0x30000005ff057230 */ /* 0x000fc60000004100 */
[----:B------:R-:W-:Y:S01]  /*b860*/  FADD.FTZ R11, R11, UR7 ;  /* 0x000000070b0b7e21 */ /* 0x000fe20008010000 */
[----:B------:R-:W4:Y:S01]  /*b870*/  @!P6 MUFU.EX2 R2, R2 ;  /* 0x000000020002e308 */ /* 0x000f220000000800 */
[----:B--2---:R-:W-:Y:S01]  /*b880*/  @!P0 FMUL.FTZ R56, R56, R9 ;  /* 0x0000000938388220 */ /* 0x004fe20000410000 */
[----:B------:R-:W-:Y:S01]  /*b890*/  FSETP.GTU.FTZ.AND P0, PT, R13, 20, PT ;  /* 0x41a000000d00780b */ /* 0x000fe20003f1c000 */
[----:B------:R-:W-:Y:S01]  /*b8a0*/  @!P1 FMUL.FTZ R9, R10, -1.4426950216293334961 ;  /* 0xbfb8aa3b0a099820 */ /* 0x000fe20000410000 */
[----:B------:R-:W-:-:S04]  /*b8b0*/  FADD.FTZ R5, R5, UR7 ;  /* 0x0000000705057e21 */ /* 0x000fc80008010000 */
[----:B------:R-:W2:Y:S01]  /*b8c0*/  @!P2 MUFU.EX2 R8, R8 ;  /* 0x000000080008a308 */ /* 0x000ea20000000800 */
[----:B---3--:R-:W-:-:S06]  /*b8d0*/  @!P5 FADD.FTZ R3, R3, 1 ;  /* 0x3f8000000303d421 */ /* 0x008fcc0000010000 */
[----:B------:R-:W-:Y:S01]  /*b8e0*/  @!P0 FMUL.FTZ R10, R13, -1.4426950216293334961 ;  /* 0xbfb8aa3b0d0a8820 */ /* 0x000fe20000410000 */
[----:B------:R-:W3:Y:S01]  /*b8f0*/  @!P3 MUFU.EX2 R4, R4 ;  /* 0x000000040004b308 */ /* 0x000ee20000000800 */
[----:B----4-:R-:W-:-:S07]  /*b900*/  @!P6 FADD.FTZ R2, R2, 1 ;  /* 0x3f8000000202e421 */ /* 0x010fce0000010000 */
[----:B------:R-:W4:Y:S01]  /*b910*/  @!P4 MUFU.RCP R12, R12 ;  /* 0x0000000c000cc308 */ /* 0x000f220000001000 */
[----:B--2---:R-:W-:-:S07]  /*b920*/  @!P2 FADD.FTZ R8, R8, 1 ;  /* 0x3f8000000808a421 */ /* 0x004fce0000010000 */
[----:B------:R-:W2:Y:S01]  /*b930*/  @!P1 MUFU.EX2 R9, R9 ;  /* 0x0000000900099308 */ /* 0x000ea20000000800 */
[----:B---3--:R-:W-:-:S07]  /*b940*/  @!P3 FADD.FTZ R4, R4, 1 ;  /* 0x3f8000000404b421 */ /* 0x008fce0000010000 */
[----:B------:R-:W3:Y:S01]  /*b950*/  @!P5 MUFU.RCP R14, R3 ;  /* 0x00000003000ed308 */ /* 0x000ee20000001000 */
[----:B----4-:R-:W-:Y:S01]  /*b960*/  @!P4 FMUL.FTZ R59, R59, R12 ;  /* 0x0000000c3b3bc220 */ /* 0x010fe20000410000 */
[----:B------:R-:W-:-:S06]  /*b970*/  FSETP.GTU.FTZ.AND P4, PT, R11, 20, PT ;  /* 0x41a000000b00780b */ /* 0x000fcc0003f9c000 */
[----:B------:R4:W5:Y:S01]  /*b980*/  @!P6 MUFU.RCP R13, R2 ;  /* 0x00000002000de308 */ /* 0x0009620000001000 */
[----:B--2---:R-:W-:-:S07]  /*b990*/  @!P1 FADD.FTZ R9, R9, 1 ;  /* 0x3f80000009099421 */ /* 0x004fce0000010000 */
[----:B------:R2:W0:Y:S01]  /*b9a0*/  @!P3 MUFU.RCP R15, R4 ;  /* 0x00000004000fb308 */ /* 0x0004220000001000 */
[--C-:B----4-:R-:W-:Y:S02]  /*b9b0*/  HADD2.F32 R2, -RZ, R6.reuse.H0_H0 ;  /* 0x20000006ff027230 */ /* 0x110fe40000004100 */
[----:B---3--:R-:W-:Y:S01]  /*b9c0*/  @!P5 FMUL.FTZ R61, R61, R14 ;  /* 0x0000000e3d3dd220 */ /* 0x008fe20000410000 */
[----:B------:R-:W-:Y:S01]  /*b9d0*/  HADD2.F32 R6, -RZ, R6.H1_H1 ;  /* 0x30000006ff067230 */ /* 0x000fe20000004100 */
[----:B------:R-:W-:Y:S01]  /*b9e0*/  F2FP.F16.F32.PACK_AB R14, R48, R49 ;  /* 0x00000031300e723e */ /* 0x000fe200000000ff */
[----:B------:R-:W-:Y:S01]  /*b9f0*/  FADD.FTZ R12, R2, UR7 ;  /* 0x00000007020c7e21 */ /* 0x000fe20008010000 */
[----:B------:R-:W-:Y:S01]  /*ba00*/  @!P4 FMUL.FTZ R2, R11, -1.4426950216293334961 ;  /* 0xbfb8aa3b0b02c820 */ /* 0x000fe20000410000 */
[----:B------:R-:W3:Y:S01]  /*ba10*/  @!P2 MUFU.RCP R8, R8 ;  /* 0x000000080008a308 */ /* 0x000ee20000001000 */
[--C-:B--2---:R-:W-:Y:S02]  /*ba20*/  HADD2.F32 R4, -RZ, R7.reuse.H0_H0 ;  /* 0x20000007ff047230 */ /* 0x104fe40000004100 */
[----:B------:R-:W-:Y:S01]  /*ba30*/  FADD.FTZ R6, R6, UR7 ;  /* 0x0000000706067e21 */ /* 0x000fe20008010000 */
[----:B------:R-:W-:Y:S01]  /*ba40*/  FSETP.GTU.FTZ.AND P5, PT, R12, 20, PT ;  /* 0x41a000000c00780b */ /* 0x000fe20003fbc000 */
[----:B-----5:R-:W-:Y:S01]  /*ba50*/  @!P6 FMUL.FTZ R58, R58, R13 ;  /* 0x0000000d3a3ae220 */ /* 0x020fe20000410000 */
[----:B------:R-:W-:Y:S01]  /*ba60*/  FSETP.GTU.FTZ.AND P6, PT, R5, 20, PT ;  /* 0x41a000000500780b */ /* 0x000fe20003fdc000 */
[----:B------:R-:W-:Y:S01]  /*ba70*/  FADD.FTZ R11, R4, UR7 ;  /* 0x00000007040b7e21 */ /* 0x000fe20008010000 */
[----:B------:R-:W-:Y:S01]  /*ba80*/  HADD2.F32 R7, -RZ, R7.H1_H1 ;  /* 0x30000007ff077230 */ /* 0x000fe20000004100 */
[----:B------:R-:W2:Y:S01]  /*ba90*/  @!P0 MUFU.EX2 R10, R10 ;  /* 0x0000000a000a8308 */ /* 0x000ea20000000800 */
[----:B0-----:R-:W-:Y:S01]  /*baa0*/  @!P3 FMUL.FTZ R62, R62, R15 ;  /* 0x0000000f3e3eb220 */ /* 0x001fe20000410000 */
[----:B------:R-:W-:-:S02]  /*bab0*/  FSETP.GTU.FTZ.AND P3, PT, R6, 20, PT ;  /* 0x41a000000600780b */ /* 0x000fc40003f7c000 */
[----:B------:R-:W-:Y:S01]  /*bac0*/  FADD.FTZ R7, R7, UR7 ;  /* 0x0000000707077e21 */ /* 0x000fe20008010000 */
[----:B------:R-:W-:Y:S02]  /*bad0*/  F2FP.F16.F32.PACK_AB R15, R46, R47 ;  /* 0x0000002f2e0f723e */ /* 0x000fe400000000ff */
[----:B------:R-:W-:Y:S01]  /*bae0*/  F2FP.F16.F32.PACK_AB R13, R50, R51 ;  /* 0x00000033320d723e */ /* 0x000fe200000000ff */
[----:B------:R-:W0:Y:S01]  /*baf0*/  @!P1 MUFU.RCP R9, R9 ;  /* 0x0000000900099308 */ /* 0x000e220000001000 */
[----:B---3--:R-:W-:Y:S01]  /*bb00*/  @!P2 FMUL.FTZ R63, R63, R8 ;  /* 0x000000083f3fa220 */ /* 0x008fe20000410000 */
[----:B------:R-:W-:Y:S01]  /*bb10*/  FSETP.GTU.FTZ.AND P2, PT, R11, 20, PT ;  /* 0x41a000000b00780b */ /* 0x000fe20003f5c000 */
[----:B------:R-:W-:Y:S01]  /*bb20*/  @!P5 FMUL.FTZ R4, R12, -1.4426950216293334961 ;  /* 0xbfb8aa3b0c04d820 */ /* 0x000fe20000410000 */
[----:B------:R-:W-:Y:S01]  /*bb30*/  F2FP.F16.F32.PACK_AB R12, R52, R53 ;  /* 0x00000035340c723e */ /* 0x000fe200000000ff */
[----:B------:R-:W-:Y:S02]  /*bb40*/  @!P6 FMUL.FTZ R3, R5, -1.4426950216293334961 ;  /* 0xbfb8aa3b0503e820 */ /* 0x000fe40000410000 */
[----:B------:R-:W-:Y:S01]  /*bb50*/  @!P3 FMUL.FTZ R5, R6, -1.4426950216293334961 ;  /* 0xbfb8aa3b0605b820 */ /* 0x000fe20000410000 */
[----:B------:R-:W3:Y:S01]  /*bb60*/  @!P4 MUFU.EX2 R2, R2 ;  /* 0x000000020002c308 */ /* 0x000ee20000000800 */
[----:B--2---:R-:W-:Y:S01]  /*bb70*/  @!P0 FADD.FTZ R10, R10, 1 ;  /* 0x3f8000000a0a8421 */ /* 0x004fe20000010000 */
[----:B------:R-:W-:Y:S01]  /*bb80*/  STS.128 [R102], R12 ;  /* 0x0000000c66007388 */ /* 0x000fe20000000c00 */
[----:B------:R-:W-:Y:S01]  /*bb90*/  NOP ;  /* 0x0000000000007918 */ /* 0x000fe20000000000 */
[----:B0-----:R-:W-:Y:S01]  /*bba0*/  @!P1 FMUL.FTZ R64, R64, R9 ;  /* 0x0000000940409220 */ /* 0x001fe20000410000 */
[----:B------:R-:W-:-:S02]  /*bbb0*/  FSETP.GTU.FTZ.AND P1, PT, R7, 20, PT ;  /* 0x41a000000700780b */ /* 0x000fc40003f3c000 */
[----:B------:R-:W-:Y:S01]  /*bbc0*/  @!P2 FMUL.FTZ R6, R11, -1.4426950216293334961 ;  /* 0xbfb8aa3b0b06a820 */ /* 0x000fe20000410000 */
[----:B------:R0:W2:Y:S01]  /*bbd0*/  @!P0 MUFU.RCP R16, R10 ;  /* 0x0000000a00108308 */ /* 0x0000a20000001000 */
[----:B------:R-:W-:Y:S01]  /*bbe0*/  LDS.128 R12, [R103+0x200] ;  /* 0x00020000670c7984 */ /* 0x000fe20000000c00 */
[----:B---3--:R-:W-:-:S06]  /*bbf0*/  @!P4 FADD.FTZ R2, R2, 1 ;  /* 0x3f8000000202c421 */ /* 0x008fcc0000010000 */
[----:B------:R-:W3:Y:S01]  /*bc00*/  @!P3 MUFU.EX2 R5, R5 ;  /* 0x000000050005b308 */ /* 0x000ee20000000800 */
[----:B0-----:R-:W0:Y:S01]  /*bc10*/  LDS.128 R8, [R103] ;  /* 0x0000000067087984 */ /* 0x001e220000000c00 */
[----:B------:R-:W-:-:S06]  /*bc20*/  @!P1 FMUL.FTZ R7, R7, -1.4426950216293334961 ;  /* 0xbfb8aa3b07079820 */ /* 0x000fcc0000410000 */
[----:B------:R-:W4:Y:S01]  /*bc30*/  @!P6 MUFU.EX2 R3, R3 ;  /* 0x000000030003e308 */ /* 0x000f220000000800 */
[----:B--2---:R-:W-:-:S07]  /*bc40*/  @!P0 FMUL.FTZ R67, R67, R16 ;  /* 0x0000001043438220 */ /* 0x004fce0000410000 */
        /* <DEDUP_REMOVED lines=10> */
[----:B----4-:R-:W-:Y:S01]  /*bcf0*/  @!P1 FADD.FTZ R7, R7, 1 ;  /* 0x3f80000007079421 */ /* 0x010fe20000010000 */
[----:B------:R-:W-:Y:S02]  /*bd00*/  F2FP.F16.F32.PACK_AB R24, R67, R64 ;  /* 0x000000404318723e */ /* 0x000fe400000000ff */
        /* <DEDUP_REMOVED lines=64> */
.L_x_11130:
        /* <DEDUP_REMOVED lines=41> */
.L_x_11265:
[----:B------:R-:W-:Y:S05]  /*c3a0*/  BSYNC.RECONVERGENT B0 ;  /* 0x0000000000007941 */ /* 0x000fea0003800200 */
.L_x_11264:
        /* <DEDUP_REMOVED lines=39> */
.L_x_11267:
[----:B------:R-:W-:Y:S05]  /*c620*/  BSYNC.RECONVERGENT B0 ;  /* 0x0000000000007941 */ /* 0x000fea0003800200 */
.L_x_11266:
        /* <DEDUP_REMOVED lines=16> */
.L_x_11269:
[----:B-1----:R-:W-:Y:S02]  /*c730*/  LEA R0, R11, UR10, 0x3 ;  /* 0x0000000a0b007c11 */ /* 0x002fe4000f8e18ff */
[----:B--23--:R-:W-:Y:S02]  /*c740*/  MOV R3, UR7 ;  /* 0x0000000700037c02 */ /* 0x00cfe40008000f00 */
        /* <DEDUP_REMOVED lines=30> */
.L_x_11268:
[----:B------:R-:W-:Y:S05]  /*c930*/  EXIT ;  /* 0x000000000000794d */ /* 0x000fea0003800000 */
.L_x_11168:
[----:B------:R-:W-:Y:S01]  /*c940*/  HFMA2 R235, -RZ, RZ, 0, 5.9604644775390625e-08 ;  /* 0x00000001ffeb7431 */ /* 0x000fe200000001ff */
[----:B------:R-:W-:Y:S02]  /*c950*/  MOV R231, R13 ;  /* 0x0000000d00e77202 */ /* 0x000fe40000000f00 */
[----:B------:R-:W-:Y:S02]  /*c960*/  MOV R238, RZ ;  /* 0x000000ff00ee7202 */ /* 0x000fe40000000f00 */
[----:B------:R-:W-:-:S07]  /*c970*/  MOV R14, 0xffffffff ;  /* 0xffffffff000e7802 */ /* 0x000fce0000000f00 */
[----:B01---5:R-:W-:Y:S05]  /*c980*/  WARPSYNC.COLLECTIVE R14, `(.L_x_11270) ;  /* 0x000000000e087348 */ /* 0x023fea0003c00000 */
[----:B------:R2:W3:Y:S02]  /*c990*/  SHFL.UP P6, R234, R231, R235, R238 ;  /* 0x040000ebe7ea7389 */ /* 0x0004e400000c00ee */
[----:B0123-5:R-:W-:Y:S05]  /*c9a0*/  ENDCOLLECTIVE ;  /* 0x000000000000791b */ /* 0x02ffea0003800000 */
.L_x_11270:
[----:B------:R-:W-:Y:S02]  /*c9b0*/  MOV R231, R225 ;  /* 0x000000e100e77202 */ /* 0x000fe40000000f00 */
[----:B------:R-:W-:-:S07]  /*c9c0*/  MOV R12, R234 ;  /* 0x000000ea000c7202 */ /* 0x000fce0000000f00 */
[----:B------:R-:W-:Y:S05]  /*c9d0*/  WARPSYNC.COLLECTIVE R14, `(.L_x_11271) ;  /* 0x000000000e087348 */ /* 0x000fea0003c00000 */
[----:B------:R0:W1:Y:S02]  /*c9e0*/  SHFL.UP P6, R234, R231, R235, R238 ;  /* 0x040000ebe7ea7389 */ /* 0x00006400000c00ee */
[----:B01----:R-:W-:Y:S05]  /*c9f0*/  ENDCOLLECTIVE ;  /* 0x000000000000791b */ /* 0x003fea0003800000 */
.L_x_11271:
[----:B------:R-:W-:Y:S02]  /*ca00*/  MOV R231, R226 ;  /* 0x000000e200e77202 */ /* 0x000fe40000000f00 */
[----:B------:R-:W-:-:S07]  /*ca10*/  MOV R228, R234 ;  /* 0x000000ea00e47202 */ /* 0x000fce0000000f00 */
[----:B------:R-:W-:Y:S05]  /*ca20*/  WARPSYNC.COLLECTIVE R14, `(.L_x_11272) ;  /* 0x000000000e087348 */ /* 0x000fea0003c00000 */
[----:B------:R0:W1:Y:S02]  /*ca30*/  SHFL.UP P6, R234, R231, R235, R238 ;  /* 0x040000ebe7ea7389 */ /* 0x00006400000c00ee */
[----:B01----:R-:W-:Y:S05]  /*ca40*/  ENDCOLLECTIVE ;  /* 0x000000000000791b */ /* 0x003fea0003800000 */
.L_x_11272:
[----:B------:R-:W-:Y:S02]  /*ca50*/  MOV R231, R227 ;  /* 0x000000e300e77202 */ /* 0x000fe40000000f00 */
[----:B------:R-:W-:-:S07]  /*ca60*/  MOV R230, R234 ;  /* 0x000000ea00e67202 */ /* 0x000fce0000000f00 */
[----:B------:R-:W-:Y:S05]  /*ca70*/  WARPSYNC.COLLECTIVE R14, `(.L_x_11273) ;  /* 0x000000000e087348 */ /* 0x000fea0003c00000 */
[----:B------:R0:W1:Y:S02]  /*ca80*/  SHFL.UP P6, R234, R231, R235, R238 ;  /* 0x040000ebe7ea7389 */ /* 0x00006400000c00ee */
[----:B01----:R-:W-:Y:S05]  /*ca90*/  ENDCOLLECTIVE ;  /* 0x000000000000791b */ /* 0x003fea0003800000 */
.L_x_11273:
        /* <DEDUP_REMOVED lines=15> */
.L_x_11274:
[----:B------:R-:W-:Y:S02]  /*cb90*/  MOV R231, R225 ;  /* 0x000000e100e77202 */ /* 0x000fe40000000f00 */
[----:B------:R-:W-:-:S07]  /*cba0*/  MOV R12, R234 ;  /* 0x000000ea000c7202 */ /* 0x000fce0000000f00 */
[----:B------:R-:W-:Y:S05]  /*cbb0*/  WARPSYNC.COLLECTIVE R14, `(.L_x_11275) ;  /* 0x000000000e087348 */ /* 0x000fea0003c00000 */
[----:B------:R0:W1:Y:S02]  /*cbc0*/  SHFL.UP P6, R234, R231, R235, R238 ;  /* 0x040000ebe7ea7389 */ /* 0x00006400000c00ee */
[----:B01----:R-:W-:Y:S05]  /*cbd0*/  ENDCOLLECTIVE ;  /* 0x000000000000791b */ /* 0x003fea0003800000 */
.L_x_11275:
[----:B------:R-:W-:Y:S02]  /*cbe0*/  MOV R231, R226 ;  /* 0x000000e200e77202 */ /* 0x000fe40000000f00 */
[----:B------:R-:W-:-:S07]  /*cbf0*/  MOV R228, R234 ;  /* 0x000000ea00e47202 */ /* 0x000fce0000000f00 */
[----:B------:R-:W-:Y:S05]  /*cc00*/  WARPSYNC.COLLECTIVE R14, `(.L_x_11276) ;  /* 0x000000000e087348 */ /* 0x000fea0003c00000 */
[----:B------:R0:W1:Y:S02]  /*cc10*/  SHFL.UP P6, R234, R231, R235, R238 ;  /* 0x040000ebe7ea7389 */ /* 0x00006400000c00ee */
[----:B01----:R-:W-:Y:S05]  /*cc20*/  ENDCOLLECTIVE ;  /* 0x000000000000791b */ /* 0x003fea0003800000 */
.L_x_11276:
[----:B------:R-:W-:Y:S02]  /*cc30*/  MOV R231, R227 ;  /* 0x000000e300e77202 */ /* 0x000fe40000000f00 */
[----:B------:R-:W-:-:S07]  /*cc40*/  MOV R230, R234 ;  /* 0x000000ea00e67202 */ /* 0x000fce0000000f00 */
[----:B------:R-:W-:Y:S05]  /*cc50*/  WARPSYNC.COLLECTIVE R14, `(.L_x_11277) ;  /* 0x000000000e087348 */ /* 0x000fea0003c00000 */
[----:B------:R0:W1:Y:S02]  /*cc60*/  SHFL.UP P6, R234, R231, R235, R238 ;  /* 0x040000ebe7ea7389 */ /* 0x00006400000c00ee */
[----:B01----:R-:W-:Y:S05]  /*cc70*/  ENDCOLLECTIVE ;  /* 0x000000000000791b */ /* 0x003fea0003800000 */
.L_x_11277:
        /* <DEDUP_REMOVED lines=15> */
.L_x_11278:
[----:B------:R-:W-:Y:S02]  /*cd70*/  MOV R231, R225 ;  /* 0x000000e100e77202 */ /* 0x000fe40000000f00 */
[----:B------:R-:W-:-:S07]  /*cd80*/  MOV R12, R234 ;  /* 0x000000ea000c7202 */ /* 0x000fce0000000f00 */
[----:B------:R-:W-:Y:S05]  /*cd90*/  WARPSYNC.COLLECTIVE R14, `(.L_x_11279) ;  /* 0x000000000e087348 */ /* 0x000fea0003c00000 */
[----:B------:R0:W1:Y:S02]  /*cda0*/  SHFL.UP P6, R234, R231, R235, R238 ;  /* 0x040000ebe7ea7389 */ /* 0x00006400000c00ee */
[----:B01----:R-:W-:Y:S05]  /*cdb0*/  ENDCOLLECTIVE ;  /* 0x000000000000791b */ /* 0x003fea0003800000 */
.L_x_11279:
[----:B------:R-:W-:Y:S02]  /*cdc0*/  MOV R231, R226 ;  /* 0x000000e200e77202 */ /* 0x000fe40000000f00 */
[----:B------:R-:W-:-:S07]  /*cdd0*/  MOV R228, R234 ;  /* 0x000000ea00e47202 */ /* 0x000fce0000000f00 */
[----:B------:R-:W-:Y:S05]  /*cde0*/  WARPSYNC.COLLECTIVE R14, `(.L_x_11280) ;  /* 0x000000000e087348 */ /* 0x000fea0003c00000 */
[----:B------:R0:W1:Y:S02]  /*cdf0*/  SHFL.UP P6, R234, R231, R235, R238 ;  /* 0x040000ebe7ea7389 */ /* 0x00006400000c00ee */
[----:B01----:R-:W-:Y:S05]  /*ce00*/  ENDCOLLECTIVE ;  /* 0x000000000000791b */ /* 0x003fea0003800000 */
.L_x_11280:
[----:B------:R-:W-:Y:S02]  /*ce10*/  MOV R231, R227 ;  /* 0x000000e300e77202 */ /* 0x000fe40000000f00 */
[----:B------:R-:W-:-:S07]  /*ce20*/  MOV R230, R234 ;  /* 0x000000ea00e67202 */ /* 0x000fce0000000f00 */
[----:B------:R-:W-:Y:S05]  /*ce30*/  WARPSYNC.COLLECTIVE R14, `(.L_x_11281) ;  /* 0x000000000e087348 */ /* 0x000fea0003c00000 */
[----:B------:R0:W1:Y:S02]  /*ce40*/  SHFL.UP P6, R234, R231, R235, R238 ;  /* 0x040000ebe7ea7389 */ /* 0x00006400000c00ee */
[----:B01----:R-:W-:Y:S05]  /*ce50*/  ENDCOLLECTIVE ;  /* 0x000000000000791b */ /* 0x003fea0003800000 */
.L_x_11281:
        /* <DEDUP_REMOVED lines=15> */
.L_x_11282:
[----:B------:R-:W-:Y:S02]  /*cf50*/  MOV R231, R225 ;  /* 0x000000e100e77202 */ /* 0x000fe40000000f00 */
[----:B------:R-:W-:-:S07]  /*cf60*/  MOV R12, R234 ;  /* 0x000000ea000c7202 */ /* 0x000fce0000000f00 */
[----:B------:R-:W-:Y:S05]  /*cf70*/  WARPSYNC.COLLECTIVE R14, `(.L_x_11283) ;  /* 0x000000000e087348 */ /* 0x000fea0003c00000 */
[----:B------:R0:W1:Y:S02]  /*cf80*/  SHFL.UP P6, R234, R231, R235, R238 ;  /* 0x040000ebe7ea7389 */ /* 0x00006400000c00ee */
[----:B01----:R-:W-:Y:S05]  /*cf90*/  ENDCOLLECTIVE ;  /* 0x000000000000791b */ /* 0x003fea0003800000 */
.L_x_11283:
[----:B------:R-:W-:Y:S02]  /*cfa0*/  MOV R231, R226 ;  /* 0x000000e200e77202 */ /* 0x000fe40000000f00 */
[----:B------:R-:W-:-:S07]  /*cfb0*/  MOV R228, R234 ;  /* 0x000000ea00e47202 */ /* 0x000fce0000000f00 */
[----:B------:R-:W-:Y:S05]  /*cfc0*/  WARPSYNC.COLLECTIVE R14, `(.L_x_11284) ;  /* 0x000000000e087348 */ /* 0x000fea0003c00000 */
[----:B------:R0:W1:Y:S02]  /*cfd0*/  SHFL.UP P6, R234, R231, R235, R238 ;  /* 0x040000ebe7ea7389 */ /* 0x00006400000c00ee */
[----:B01----:R-:W-:Y:S05]  /*cfe0*/  ENDCOLLECTIVE ;  /* 0x000000000000791b */ /* 0x003fea0003800000 */
.L_x_11284:
[----:B------:R-:W-:Y:S02]  /*cff0*/  MOV R231, R227 ;  /* 0x000000e300e77202 */ /* 0x000fe40000000f00 */
[----:B------:R-:W-:-:S07]  /*d000*/  MOV R230, R234 ;  /* 0x000000ea00e67202 */ /* 0x000fce0000000f00 */
[----:B------:R-:W-:Y:S05]  /*d010*/  WARPSYNC.COLLECTIVE R14, `(.L_x_11285) ;  /* 0x000000000e087348 */ /* 0x000fea0003c00000 */
[----:B------:R0:W1:Y:S02]  /*d020*/  SHFL.UP P6, R234, R231, R235, R238 ;  /* 0x040000ebe7ea7389 */ /* 0x00006400000c00ee */
[----:B01----:R-:W-:Y:S05]  /*d030*/  ENDCOLLECTIVE ;  /* 0x000000000000791b */ /* 0x003fea0003800000 */
.L_x_11285:
        /* <DEDUP_REMOVED lines=15> */
.L_x_11286:
[----:B------:R-:W-:Y:S02]  /*d130*/  MOV R231, R225 ;  /* 0x000000e100e77202 */ /* 0x000fe40000000f00 */
[----:B------:R-:W-:-:S07]  /*d140*/  MOV R12, R234 ;  /* 0x000000ea000c7202 */ /* 0x000fce0000000f00 */
[----:B------:R-:W-:Y:S05]  /*d150*/  WARPSYNC.COLLECTIVE R14, `(.L_x_11287) ;  /* 0x000000000e087348 */ /* 0x000fea0003c00000 */
[----:B------:R0:W1:Y:S02]  /*d160*/  SHFL.UP P6, R234, R231, R235, R238 ;  /* 0x040000ebe7ea7389 */ /* 0x00006400000c00ee */
[----:B01----:R-:W-:Y:S05]  /*d170*/  ENDCOLLECTIVE ;  /* 0x000000000000791b */ /* 0x003fea0003800000 */
.L_x_11287:
[----:B------:R-:W-:Y:S02]  /*d180*/  MOV R231, R226 ;  /* 0x000000e200e77202 */ /* 0x000fe40000000f00 */
[----:B------:R-:W-:-:S07]  /*d190*/  MOV R228, R234 ;  /* 0x000000ea00e47202 */ /* 0x000fce0000000f00 */
[----:B------:R-:W-:Y:S05]  /*d1a0*/  WARPSYNC.COLLECTIVE R14, `(.L_x_11288) ;  /* 0x000000000e087348 */ /* 0x000fea0003c00000 */
[----:B------:R0:W1:Y:S02]  /*d1b0*/  SHFL.UP P6, R234, R231, R235, R238 ;  /* 0x040000ebe7ea7389 */ /* 0x00006400000c00ee */
[----:B01----:R-:W-:Y:S05]  /*d1c0*/  ENDCOLLECTIVE ;  /* 0x000000000000791b */ /* 0x003fea0003800000 */
.L_x_11288:
[----:B------:R-:W-:Y:S02]  /*d1d0*/  MOV R231, R227 ;  /* 0x000000e300e77202 */ /* 0x000fe40000000f00 */
[----:B------:R-:W-:-:S07]  /*d1e0*/  MOV R230, R234 ;  /* 0x000000ea00e67202 */ /* 0x000fce0000000f00 */
[----:B------:R-:W-:Y:S05]  /*d1f0*/  WARPSYNC.COLLECTIVE R14, `(.L_x_11289) ;  /* 0x000000000e087348 */ /* 0x000fea0003c00000 */
[----:B------:R0:W1:Y:S02]  /*d200*/  SHFL.UP P6, R234, R231, R235, R238 ;  /* 0x040000ebe7ea7389 */ /* 0x00006400000c00ee */
[----:B01----:R-:W-:Y:S05]  /*d210*/  ENDCOLLECTIVE ;  /* 0x000000000000791b */ /* 0x003fea0003800000 */
.L_x_11289:
[----:B------:R-:W-:Y:S05]  /*d220*/  BRA `(.L_x_11290) ;  /* 0xffffff8400c87947 */ /* 0x000fea000383ffff */
.L_x_11169:
        /* <DEDUP_REMOVED lines=8> */
.L_x_11292:
[----:B------:R-:W-:Y:S05]  /*d2b0*/  BSYNC B0 ;  /* 0x0000000000007941 */ /* 0x000fea0003800000 */
.L_x_11291:
[----:B------:R-:W-:Y:S05]  /*d2c0*/  BRA `(.L_x_11293) ;  /* 0xffffff8400d47947 */ /* 0x000fea000383ffff */
.L_x_11170:
        /* <DEDUP_REMOVED lines=8> */
.L_x_11295:
[----:B------:R-:W-:Y:S05]  /*d350*/  BSYNC B0 ;  /* 0x0000000000007941 */ /* 0x000fea0003800000 */
.L_x_11294:
[----:B------:R-:W-:Y:S05]  /*d360*/  BRA `(.L_x_11296) ;  /* 0xffffff8400b47947 */ /* 0x000fea000383ffff */
.L_x_11171:
        /* <DEDUP_REMOVED lines=8> */
.L_x_11298:
[----:B------:R-:W-:Y:S05]  /*d3f0*/  BSYNC B0 ;  /* 0x0000000000007941 */ /* 0x000fea0003800000 */
.L_x_11297:
[----:B------:R-:W-:Y:S05]  /*d400*/  BRA `(.L_x_11299) ;  /* 0xffffff8400947947 */ /* 0x000fea000383ffff */
.L_x_11172:
        /* <DEDUP_REMOVED lines=8> */
.L_x_11301:
[----:B------:R-:W-:Y:S05]  /*d490*/  BSYNC B0 ;  /* 0x0000000000007941 */ /* 0x000fea0003800000 */
.L_x_11300:
[----:B------:R-:W-:Y:S05]  /*d4a0*/  BRA `(.L_x_11302) ;  /* 0xffffff8400747947 */ /* 0x000fea000383ffff */
.L_x_11173:
        /* <DEDUP_REMOVED lines=8> */
.L_x_11304:
[----:B------:R-:W-:Y:S05]  /*d530*/  BSYNC B0 ;  /* 0x0000000000007941 */ /* 0x000fea0003800000 */
.L_x_11303:
        /* <DEDUP_REMOVED lines=10> */
.L_x_11305:
[----:B------:R-:W-:Y:S02]  /*d5e0*/  MOV R233, 0x1f ;  /* 0x0000001f00e97802 */ /* 0x000fe40000000f00 */
[----:B------:R-:W-:Y:S02]  /*d5f0*/  MOV R231, R226 ;  /* 0x000000e200e77202 */ /* 0x000fe40000000f00 */
[----:B------:R-:W-:-:S07]  /*d600*/  MOV R225, R234 ;  /* 0x000000ea00e17202 */ /* 0x000fce0000000f00 */
[----:B------:R-:W-:Y:S05]  /*d610*/  WARPSYNC.COLLECTIVE R14, `(.L_x_11306) ;  /* 0x000000000e087348 */ /* 0x000fea0003c00000 */
[----:B------:R0:W1:Y:S02]  /*d620*/  SHFL.UP P6, R234, R231, R235, R238 ;  /* 0x040000ebe7ea7389 */ /* 0x00006400000c00ee */
[----:B01----:R-:W-:Y:S05]  /*d630*/  ENDCOLLECTIVE ;  /* 0x000000000000791b */ /* 0x003fea0003800000 */
.L_x_11306:
[----:B------:R-:W-:Y:S02]  /*d640*/  MOV R231, R227 ;  /* 0x000000e300e77202 */ /* 0x000fe40000000f00 */
[----:B------:R-:W-:-:S07]  /*d650*/  MOV R226, R234 ;  /* 0x000000ea00e27202 */ /* 0x000fce0000000f00 */
[----:B------:R-:W-:Y:S05]  /*d660*/  WARPSYNC.COLLECTIVE R14, `(.L_x_11307) ;  /* 0x000000000e087348 */ /* 0x000fea0003c00000 */
[----:B------:R0:W1:Y:S02]  /*d670*/  SHFL.UP P6, R234, R231, R235, R238 ;  /* 0x040000ebe7ea7389 */ /* 0x00006400000c00ee */
[----:B01----:R-:W-:Y:S05]  /*d680*/  ENDCOLLECTIVE ;  /* 0x000000000000791b */ /* 0x003fea0003800000 */
.L_x_11307:
[----:B------:R-:W-:Y:S05]  /*d690*/  WARPSYNC.COLLECTIVE R14, `(.L_x_11308) ;  /* 0x000000000e087348 */ /* 0x000fea0003c00000 */
[----:B------:R0:W1:Y:S02]  /*d6a0*/  SHFL.IDX P2, R12, R15, R230, R233 ;  /* 0x000000e60f0c7389 */ /* 0x00006400000400e9 */
[----:B01----:R-:W-:Y:S05]  /*d6b0*/  ENDCOLLECTIVE ;  /* 0x000000000000791b */ /* 0x003fea0003800000 */
.L_x_11308:
[----:B------:R-:W-:Y:S02]  /*d6c0*/  MOV R15, R5 ;  /* 0x00000005000f7202 */ /* 0x000fe40000000f00 */
[----:B------:R-:W-:Y:S02]  /*d6d0*/  MOV R227, R234 ;  /* 0x000000ea00e37202 */ /* 0x000fe40000000f00 */
[----:B------:R-:W-:-:S07]  /*d6e0*/  MOV R4, R12 ;  /* 0x0000000c00047202 */ /* 0x000fce0000000f00 */
[----:B------:R-:W-:Y:S05]  /*d6f0*/  WARPSYNC.COLLECTIVE R14, `(.L_x_11309) ;  /* 0x000000000e087348 */ /* 0x000fea0003c00000 */
[----:B------:R0:W1:Y:S02]  /*d700*/  SHFL.IDX P2, R12, R15, R230, R233 ;  /* 0x000000e60f0c7389 */ /* 0x00006400000400e9 */
[----:B01----:R-:W-:Y:S05]  /*d710*/  ENDCOLLECTIVE ;  /* 0x000000000000791b */ /* 0x003fea0003800000 */
.L_x_11309:
[----:B------:R-:W-:Y:S02]  /*d720*/  MOV R15, R6 ;  /* 0x00000006000f7202 */ /* 0x000fe40000000f00 */
[----:B------:R-:W-:-:S07]  /*d730*/  MOV R228, R12 ;  /* 0x0000000c00e47202 */ /* 0x000fce0000000f00 */
[----:B------:R-:W-:Y:S05]  /*d740*/  WARPSYNC.COLLECTIVE R14, `(.L_x_11310) ;  /* 0x000000000e087348 */ /* 0x000fea0003c00000 */
[----:B------:R0:W1:Y:S02]  /*d750*/  SHFL.IDX P2, R12, R15, R230, R233 ;  /* 0x000000e60f0c7389 */ /* 0x00006400000400e9 */
[----:B01----:R-:W-:Y:S05]  /*d760*/  ENDCOLLECTIVE ;  /* 0x000000000000791b */ /* 0x003fea0003800000 */
.L_x_11310:
[----:B------:R-:W-:Y:S02]  /*d770*/  MOV R15, R7 ;  /* 0x00000007000f7202 */ /* 0x000fe40000000f00 */
[----:B------:R-:W-:-:S07]  /*d780*/  MOV R6, R12 ;  /* 0x0000000c00067202 */ /* 0x000fce0000000f00 */
[----:B------:R-:W-:Y:S05]  /*d790*/  WARPSYNC.COLLECTIVE R14, `(.L_x_11311) ;  /* 0x000000000e087348 */ /* 0x000fea0003c00000 */
[----:B------:R0:W1:Y:S02]  /*d7a0*/  SHFL.IDX P2, R12, R15, R230, R233 ;  /* 0x000000e60f0c7389 */ /* 0x00006400000400e9 */
[----:B01----:R-:W-:Y:S05]  /*d7b0*/  ENDCOLLECTIVE ;  /* 0x000000000000791b */ /* 0x003fea0003800000 */
.L_x_11311:
[----:B------:R-:W-:Y:S01]  /*d7c0*/  MOV R7, R12 ;  /* 0x0000000c00077202 */ /* 0x000fe20000000f00 */
[----:B------:R-:W-:Y:S06]  /*d7d0*/  BRA `(.L_x_11312) ;  /* 0xffffff8000d07947 */ /* 0x000fec000383ffff */
.L_x_11176:
[----:B------:R-:W-:Y:S01]  /*d7e0*/  HFMA2 R244, -RZ, RZ, 0, 5.9604644775390625e-08 ;  /* 0x00000001fff47431 */ /* 0x000fe200000001ff */
[----:B------:R-:W-:Y:S02]  /*d7f0*/  MOV R245, R13 ;  /* 0x0000000d00f57202 */ /* 0x000fe40000000f00 */
[----:B------:R-:W-:Y:S02]  /*d800*/  MOV R243, 0x1f ;  /* 0x0000001f00f37802 */ /* 0x000fe40000000f00 */
[----:B------:R-:W-:-:S07]  /*d810*/  MOV R14, 0xffffffff ;  /* 0xffffffff000e7802 */ /* 0x000fce0000000f00 */
[----:B0-----:R-:W-:Y:S05]  /*d820*/  WARPSYNC.COLLECTIVE R14, `(.L_x_11313) ;  /* 0x000000000e087348 */ /* 0x001fea0003c00000 */
[----:B------:R1:W2:Y:S02]  /*d830*/  SHFL.DOWN P0, R12, R245, R244, R243 ;  /* 0x080000f4f50c7389 */ /* 0x0002a400000000f3 */
[----:B012---:R-:W-:Y:S05]  /*d840*/  ENDCOLLECTIVE ;  /* 0x000000000000791b */ /* 0x007fea0003800000 */
.L_x_11313:
[----:B------:R-:W-:Y:S02]  /*d850*/  MOV R245, R19 ;  /* 0x0000001300f57202 */ /* 0x000fe40000000f00 */
[----:B------:R-:W-:-:S07]  /*d860*/  MOV R16, R12 ;  /* 0x0000000c00107202 */ /* 0x000fce0000000f00 */
[----:B------:R-:W-:Y:S05]  /*d870*/  WARPSYNC.COLLECTIVE R14, `(.L_x_11314) ;  /* 0x000000000e087348 */ /* 0x000fea0003c00000 */
[----:B------:R0:W1:Y:S02]  /*d880*/  SHFL.DOWN P0, R12, R245, R244, R243 ;  /* 0x080000f4f50c7389 */ /* 0x00006400000000f3 */
[----:B01----:R-:W-:Y:S05]  /*d890*/  ENDCOLLECTIVE ;  /* 0x000000000000791b */ /* 0x003fea0003800000 */
.L_x_11314:
[----:B------:R-:W-:Y:S02]  /*d8a0*/  MOV R245, R241 ;  /* 0x000000f100f57202 */ /* 0x000fe40000000f00 */
[----:B------:R-:W-:-:S07]  /*d8b0*/  MOV R18, R12 ;  /* 0x0000000c00127202 */ /* 0x000fce0000000f00 */
[----:B------:R-:W-:Y:S05]  /*d8c0*/  WARPSYNC.COLLECTIVE R14, `(.L_x_11315) ;  /* 0x000000000e087348 */ /* 0x000fea0003c00000 */
[----:B------:R0:W1:Y:S02]  /*d8d0*/  SHFL.DOWN P0, R12, R245, R244, R243 ;  /* 0x080000f4f50c7389 */ /* 0x00006400000000f3 */
[----:B01----:R-:W-:Y:S05]  /*d8e0*/  ENDCOLLECTIVE ;  /* 0x000000000000791b */ /* 0x003fea0003800000 */
.L_x_11315:
[----:B------:R-:W-:Y:S02]  /*d8f0*/  MOV R245, R242 ;  /* 0x000000f200f57202 */ /* 0x000fe40000000f00 */
[----:B------:R-:W-:-:S07]  /*d900*/  MOV R230, R12 ;  /* 0x0000000c00e67202 */ /* 0x000fce0000000f00 */
[----:B------:R-:W-:Y:S05]  /*d910*/  WARPSYNC.COLLECTIVE R14, `(.L_x_11316) ;  /* 0x000000000e087348 */ /* 0x000fea0003c00000 */
[----:B------:R0:W1:Y:S02]  /*d920*/  SHFL.DOWN P0, R12, R245, R244, R243 ;  /* 0x080000f4f50c7389 */ /* 0x00006400000000f3 */
[----:B01----:R-:W-:Y:S05]  /*d930*/  ENDCOLLECTIVE ;  /* 0x000000000000791b */ /* 0x003fea0003800000 */
.L_x_11316:
[----:B------:R-:W-:Y:S05]  /*d940*/  BRA `(.L_x_11317) ;  /* 0xffffff9400587947 */ /* 0x000fea000383ffff */
.L_x_11179:
        /* <DEDUP_REMOVED lines=8> */
.L_x_11319:
[----:B------:R-:W-:Y:S05]  /*d9d0*/  BSYNC B1 ;  /* 0x0000000000017941 */ /* 0x000fea0003800000 */
.L_x_11318:
        /* <DEDUP_REMOVED lines=8> */
.L_x_11320:
[----:B------:R-:W-:Y:S02]  /*da60*/  MOV R245, R241 ;  /* 0x000000f100f57202 */ /* 0x000fe40000000f00 */
[----:B------:R-:W-:-:S07]  /*da70*/  MOV R18, R12 ;  /* 0x0000000c00127202 */ /* 0x000fce0000000f00 */
[----:B------:R-:W-:Y:S05]  /*da80*/  WARPSYNC.COLLECTIVE R14, `(.L_x_11321) ;  /* 0x000000000e087348 */ /* 0x000fea0003c00000 */
[----:B------:R0:W1:Y:S02]  /*da90*/  SHFL.DOWN P0, R12, R245, R244, R243 ;  /* 0x080000f4f50c7389 */ /* 0x00006400000000f3 */
[----:B01----:R-:W-:Y:S05]  /*daa0*/  ENDCOLLECTIVE ;  /* 0x000000000000791b */ /* 0x003fea0003800000 */
.L_x_11321:
[----:B------:R-:W-:Y:S02]  /*dab0*/  MOV R245, R242 ;  /* 0x000000f200f57202 */ /* 0x000fe40000000f00 */
[----:B------:R-:W-:-:S07]  /*dac0*/  MOV R230, R12 ;  /* 0x0000000c00e67202 */ /* 0x000fce0000000f00 */
[----:B------:R-:W-:Y:S05]  /*dad0*/  WARPSYNC.COLLECTIVE R14, `(.L_x_11322) ;  /* 0x000000000e087348 */ /* 0x000fea0003c00000 */
[----:B------:R0:W1:Y:S02]  /*dae0*/  SHFL.DOWN P0, R12, R245, R244, R243 ;  /* 0x080000f4f50c7389 */ /* 0x00006400000000f3 */
[----:B01----:R-:W-:Y:S05]  /*daf0*/  ENDCOLLECTIVE ;  /* 0x000000000000791b */ /* 0x003fea0003800000 */
.L_x_11322:
[----:B------:R-:W-:Y:S05]  /*db00*/  BRA `(.L_x_11323) ;  /* 0xffffff9400387947 */ /* 0x000fea000383ffff */
.L_x_11182:
        /* <DEDUP_REMOVED lines=8> */
.L_x_11325:
[----:B------:R-:W-:Y:S05]  /*db90*/  BSYNC B1 ;  /* 0x0000000000017941 */ /* 0x000fea0003800000 */
.L_x_11324:
        /* <DEDUP_REMOVED lines=8> */
.L_x_11326:
[----:B------:R-:W-:Y:S02]  /*dc20*/  MOV R245, R241 ;  /* 0x000000f100f57202 */ /* 0x000fe40000000f00 */
[----:B------:R-:W-:-:S07]  /*dc30*/  MOV R18, R12 ;  /* 0x0000000c00127202 */ /* 0x000fce0000000f00 */
[----:B------:R-:W-:Y:S05]  /*dc40*/  WARPSYNC.COLLECTIVE R14, `(.L_x_11327) ;  /* 0x000000000e087348 */ /* 0x000fea0003c00000 */
[----:B------:R0:W1:Y:S02]  /*dc50*/  SHFL.DOWN P0, R12, R245, R244, R243 ;  /* 0x080000f4f50c7389 */ /* 0x00006400000000f3 */
[----:B01----:R-:W-:Y:S05]  /*dc60*/  ENDCOLLECTIVE ;  /* 0x000000000000791b */ /* 0x003fea0003800000 */
.L_x_11327:
[----:B------:R-:W-:Y:S02]  /*dc70*/  MOV R245, R242 ;  /* 0x000000f200f57202 */ /* 0x000fe40000000f00 */
[----:B------:R-:W-:-:S07]  /*dc80*/  MOV R230, R12 ;  /* 0x0000000c00e67202 */ /* 0x000fce0000000f00 */
[----:B------:R-:W-:Y:S05]  /*dc90*/  WARPSYNC.COLLECTIVE R14, `(.L_x_11328) ;  /* 0x000000000e087348 */ /* 0x000fea0003c00000 */
[----:B------:R0:W1:Y:S02]  /*dca0*/  SHFL.DOWN P0, R12, R245, R244, R243 ;  /* 0x080000f4f50c7389 */ /* 0x00006400000000f3 */
[----:B01----:R-:W-:Y:S05]  /*dcb0*/  ENDCOLLECTIVE ;  /* 0x000000000000791b */ /* 0x003fea0003800000 */
.L_x_11328:
[----:B------:R-:W-:Y:S05]  /*dcc0*/  BRA `(.L_x_11329) ;  /* 0xffffff9400187947 */ /* 0x000fea000383ffff */
.L_x_11185:
        /* <DEDUP_REMOVED lines=8> */
.L_x_11331:
[----:B------:R-:W-:Y:S05]  /*dd50*/  BSYNC B1 ;  /* 0x0000000000017941 */ /* 0x000fea0003800000 */
.L_x_11330:
        /* <DEDUP_REMOVED lines=8> */
.L_x_11332:
[----:B------:R-:W-:Y:S02]  /*dde0*/  MOV R245, R241 ;  /* 0x000000f100f57202 */ /* 0x000fe40000000f00 */
[----:B------:R-:W-:-:S07]  /*ddf0*/  MOV R18, R12 ;  /* 0x0000000c00127202 */ /* 0x000fce0000000f00 */
[----:B------:R-:W-:Y:S05]  /*de00*/  WARPSYNC.COLLECTIVE R14, `(.L_x_11333) ;  /* 0x000000000e087348 */ /* 0x000fea0003c00000 */
[----:B------:R0:W1:Y:S02]  /*de10*/  SHFL.DOWN P0, R12, R245, R244, R243 ;  /* 0x080000f4f50c7389 */ /* 0x00006400000000f3 */
[----:B01----:R-:W-:Y:S05]  /*de20*/  ENDCOLLECTIVE ;  /* 0x000000000000791b */ /* 0x003fea0003800000 */
.L_x_11333:
[----:B------:R-:W-:Y:S02]  /*de30*/  MOV R245, R242 ;  /* 0x000000f200f57202 */ /* 0x000fe40000000f00 */
[----:B------:R-:W-:-:S07]  /*de40*/  MOV R230, R12 ;  /* 0x0000000c00e67202 */ /* 0x000fce0000000f00 */
[----:B------:R-:W-:Y:S05]  /*de50*/  WARPSYNC.COLLECTIVE R14, `(.L_x_11334) ;  /* 0x000000000e087348 */ /* 0x000fea0003c00000 */
[----:B------:R0:W1:Y:S02]  /*de60*/  SHFL.DOWN P0, R12, R245, R244, R243 ;  /* 0x080000f4f50c7389 */ /* 0x00006400000000f3 */
[----:B01----:R-:W-:Y:S05]  /*de70*/  ENDCOLLECTIVE ;  /* 0x000000000000791b */ /* 0x003fea0003800000 */
.L_x_11334:
[----:B------:R-:W-:Y:S05]  /*de80*/  BRA `(.L_x_11335) ;  /* 0xffffff9000f87947 */ /* 0x000fea000383ffff */
.L_x_11188:
        /* <DEDUP_REMOVED lines=8> */
.L_x_11337:
[----:B------:R-:W-:Y:S05]  /*df10*/  BSYNC B1 ;  /* 0x0000000000017941 */ /* 0x000fea0003800000 */
.L_x_11336:
        /* <DEDUP_REMOVED lines=8> */
.L_x_11338:
[----:B------:R-:W-:Y:S02]  /*dfa0*/  MOV R245, R241 ;  /* 0x000000f100f57202 */ /* 0x000fe40000000f00 */
[----:B------:R-:W-:-:S07]  /*dfb0*/  MOV R18, R12 ;  /* 0x0000000c00127202 */ /* 0x000fce0000000f00 */
[----:B------:R-:W-:Y:S05]  /*dfc0*/  WARPSYNC.COLLECTIVE R14, `(.L_x_11339) ;  /* 0x000000000e087348 */ /* 0x000fea0003c00000 */
[----:B------:R0:W1:Y:S02]  /*dfd0*/  SHFL.DOWN P0, R12, R245, R244, R243 ;  /* 0x080000f4f50c7389 */ /* 0x00006400000000f3 */
[----:B01----:R-:W-:Y:S05]  /*dfe0*/  ENDCOLLECTIVE ;  /* 0x000000000000791b */ /* 0x003fea0003800000 */
.L_x_11339:
[----:B------:R-:W-:Y:S02]  /*dff0*/  MOV R245, R242 ;  /* 0x000000f200f57202 */ /* 0x000fe40000000f00 */
[----:B------:R-:W-:-:S07]  /*e000*/  MOV R230, R12 ;  /* 0x0000000c00e67202 */ /* 0x000fce0000000f00 */
[----:B------:R-:W-:Y:S05]  /*e010*/  WARPSYNC.COLLECTIVE R14, `(.L_x_11340) ;  /* 0x000000000e087348 */ /* 0x000fea0003c00000 */
[----:B------:R0:W1:Y:S02]  /*e020*/  SHFL.DOWN P0, R12, R245, R244, R243 ;  /* 0x080000f4f50c7389 */ /* 0x00006400000000f3 */
[----:B01----:R-:W-:Y:S05]  /*e030*/  ENDCOLLECTIVE ;  /* 0x000000000000791b */ /* 0x003fea0003800000 */
.L_x_11340:
[----:B------:R-:W-:Y:S05]  /*e040*/  BRA `(.L_x_11341) ;  /* 0xffffff9000d87947 */ /* 0x000fea000383ffff */
.L_x_11191:
        /* <DEDUP_REMOVED lines=8> */
.L_x_11343:
[----:B------:R-:W-:Y:S05]  /*e0d0*/  BSYNC B1 ;  /* 0x0000000000017941 */ /* 0x000fea0003800000 */
.L_x_11342:
        /* <DEDUP_REMOVED lines=10> */
.L_x_11344:
[----:B------:R-:W-:Y:S02]  /*e180*/  MOV R15, R241 ;  /* 0x000000f1000f7202 */ /* 0x000fe40000000f00 */
[----:B------:R-:W-:-:S07]  /*e190*/  MOV R238, R12 ;  /* 0x0000000c00ee7202 */ /* 0x000fce0000000f00 */
[----:B------:R-:W-:Y:S05]  /*e1a0*/  WARPSYNC.COLLECTIVE R14, `(.L_x_11345) ;  /* 0x000000000e087348 */ /* 0x000fea0003c00000 */
[----:B------:R0:W1:Y:S02]  /*e1b0*/  SHFL.IDX P2, R12, R15, R230, R233 ;  /* 0x000000e60f0c7389 */ /* 0x00006400000400e9 */
[----:B01----:R-:W-:Y:S05]  /*e1c0*/  ENDCOLLECTIVE ;  /* 0x000000000000791b */ /* 0x003fea0003800000 */
.L_x_11345:
        /* <DEDUP_REMOVED lines=13> */
.L_x_11346:
[----:B------:R-:W-:Y:S02]  /*e2a0*/  MOV R15, R4 ;  /* 0x00000004000f7202 */ /* 0x000fe40000000f00 */
[----:B------:R-:W-:-:S05]  /*e2b0*/  MOV R245, R12 ;  /* 0x0000000c00f57202 */ /* 0x000fca0000000f00 */
[----:B------:R-:W-:Y:S01]  /*e2c0*/  FADD.FTZ R240, R245, R16 ;  /* 0x00000010f5f07221 */ /* 0x000fe20000010000 */
[----:B------:R-:W-:-:S07]  /*e2d0*/  MOV R245, R13 ;  /* 0x0000000d00f57202 */ /* 0x000fce0000000f00 */
[----:B------:R-:W-:Y:S05]  /*e2e0*/  WARPSYNC.COLLECTIVE R14, `(.L_x_11347) ;  /* 0x000000000e087348 */ /* 0x000fea0003c00000 */
[----:B------:R0:W1:Y:S02]  /*e2f0*/  SHFL.DOWN P0, R12, R245, R244, R243 ;  /* 0x080000f4f50c7389 */ /* 0x00006400000000f3 */
[----:B01----:R-:W-:Y:S05]  /*e300*/  ENDCOLLECTIVE ;  /* 0x000000000000791b */ /* 0x003fea0003800000 */
.L_x_11347:
[----:B------:R-:W-:Y:S02]  /*e310*/  MOV R245, R19 ;  /* 0x0000001300f57202 */ /* 0x000fe40000000f00 */
[----:B------:R-:W-:-:S07]  /*e320*/  MOV R16, R12 ;  /* 0x0000000c00107202 */ /* 0x000fce0000000f00 */
[----:B------:R-:W-:Y:S05]  /*e330*/  WARPSYNC.COLLECTIVE R14, `(.L_x_11348) ;  /* 0x000000000e087348 */ /* 0x000fea0003c00000 */
[----:B------:R0:W1:Y:S02]  /*e340*/  SHFL.DOWN P0, R12, R245, R244, R243 ;  /* 0x080000f4f50c7389 */ /* 0x00006400000000f3 */
[----:B01----:R-:W-:Y:S05]  /*e350*/  ENDCOLLECTIVE ;  /* 0x000000000000791b */ /* 0x003fea0003800000 */
.L_x_11348:
[----:B------:R-:W-:Y:S02]  /*e360*/  MOV R245, R241 ;  /* 0x000000f100f57202 */ /* 0x000fe40000000f00 */
[----:B------:R-:W-:-:S07]  /*e370*/  MOV R17, R12 ;  /* 0x0000000c00117202 */ /* 0x000fce0000000f00 */
[----:B------:R-:W-:Y:S05]  /*e380*/  WARPSYNC.COLLECTIVE R14, `(.L_x_11349) ;  /* 0x000000000e087348 */ /* 0x000fea0003c00000 */
[----:B------:R0:W1:Y:S02]  /*e390*/  SHFL.DOWN P0, R12, R245, R244, R243 ;  /* 0x080000f4f50c7389 */ /* 0x00006400000000f3 */
[----:B01----:R-:W-:Y:S05]  /*e3a0*/  ENDCOLLECTIVE ;  /* 0x000000000000791b */ /* 0x003fea0003800000 */
.L_x_11349:
[----:B------:R-:W-:Y:S02]  /*e3b0*/  MOV R245, R242 ;  /* 0x000000f200f57202 */ /* 0x000fe40000000f00 */
[----:B------:R-:W-:-:S07]  /*e3c0*/  MOV R18, R12 ;  /* 0x0000000c00127202 */ /* 0x000fce0000000f00 */
[----:B------:R-:W-:Y:S05]  /*e3d0*/  WARPSYNC.COLLECTIVE R14, `(.L_x_11350) ;  /* 0x000000000e087348 */ /* 0x000fea0003c00000 */
[----:B------:R0:W1:Y:S02]  /*e3e0*/  SHFL.DOWN P0, R12, R245, R244, R243 ;  /* 0x080000f4f50c7389 */ /* 0x00006400000000f3 */
[----:B01----:R-:W-:Y:S05]  /*e3f0*/  ENDCOLLECTIVE ;  /* 0x000000000000791b */ /* 0x003fea0003800000 */
.L_x_11350:
[----:B------:R-:W-:-:S07]  /*e400*/  MOV R247, R12 ;  /* 0x0000000c00f77202 */ /* 0x000fce0000000f00 */
[----:B------:R-:W-:Y:S05]  /*e410*/  WARPSYNC.COLLECTIVE R14, `(.L_x_11351) ;  /* 0x000000000e087348 */ /* 0x000fea0003c00000 */
[----:B------:R0:W1:Y:S02]  /*e420*/  SHFL.IDX P2, R12, R15, R230, R233 ;  /* 0x000000e60f0c7389 */ /* 0x00006400000400e9 */
[----:B01----:R-:W-:Y:S05]  /*e430*/  ENDCOLLECTIVE ;  /* 0x000000000000791b */ /* 0x003fea0003800000 */
.L_x_11351:
[----:B------:R-:W-:Y:S02]  /*e440*/  MOV R15, R5 ;  /* 0x00000005000f7202 */ /* 0x000fe40000000f00 */
[----:B------:R-:W-:-:S07]  /*e450*/  MOV R246, R12 ;  /* 0x0000000c00f67202 */ /* 0x000fce0000000f00 */
[----:B------:R-:W-:Y:S05]  /*e460*/  WARPSYNC.COLLECTIVE R14, `(.L_x_11352) ;  /* 0x000000000e087348 */ /* 0x000fea0003c00000 */
[----:B------:R0:W1:Y:S02]  /*e470*/  SHFL.IDX P2, R12, R15, R230, R233 ;  /* 0x000000e60f0c7389 */ /* 0x00006400000400e9 */
[----:B01----:R-:W-:Y:S05]  /*e480*/  ENDCOLLECTIVE ;  /* 0x000000000000791b */ /* 0x003fea0003800000 */
.L_x_11352:
[----:B------:R-:W-:Y:S02]  /*e490*/  MOV R15, R6 ;  /* 0x00000006000f7202 */ /* 0x000fe40000000f00 */
[----:B------:R-:W-:-:S07]  /*e4a0*/  MOV R243, R12 ;  /* 0x0000000c00f37202 */ /* 0x000fce0000000f00 */
[----:B------:R-:W-:Y:S05]  /*e4b0*/  WARPSYNC.COLLECTIVE R14, `(.L_x_11353) ;  /* 0x000000000e087348 */ /* 0x000fea0003c00000 */
[----:B------:R0:W1:Y:S02]  /*e4c0*/  SHFL.IDX P2, R12, R15, R230, R233 ;  /* 0x000000e60f0c7389 */ /* 0x00006400000400e9 */
[----:B01----:R-:W-:Y:S05]  /*e4d0*/  ENDCOLLECTIVE ;  /* 0x000000000000791b */ /* 0x003fea0003800000 */
.L_x_11353:
[----:B------:R-:W-:Y:S02]  /*e4e0*/  MOV R13, R243 ;  /* 0x000000f3000d7202 */ /* 0x000fe40000000f00 */
[----:B------:R-:W-:Y:S02]  /*e4f0*/  MOV R15, R7 ;  /* 0x00000007000f7202 */ /* 0x000fe40000000f00 */
[----:B------:R-:W-:-:S07]  /*e500*/  MOV R244, R12 ;  /* 0x0000000c00f47202 */ /* 0x000fce0000000f00 */
[----:B------:R-:W-:Y:S05]  /*e510*/  WARPSYNC.COLLECTIVE R14, `(.L_x_11354) ;  /* 0x000000000e087348 */ /* 0x000fea0003c00000 */
[----:B------:R0:W1:Y:S02]  /*e520*/  SHFL.IDX P2, R12, R15, R230, R233 ;  /* 0x000000e60f0c7389 */ /* 0x00006400000400e9 */
[----:B01----:R-:W-:Y:S05]  /*e530*/  ENDCOLLECTIVE ;  /* 0x000000000000791b */ /* 0x003fea0003800000 */
.L_x_11354:
[----:B------:R-:W-:Y:S02]  /*e540*/  MOV R248, R12 ;  /* 0x0000000c00f87202 */ /* 0x000fe40000000f00 */
[----:B------:R-:W-:Y:S01]  /*e550*/  MOV R12, R246 ;  /* 0x000000f6000c7202 */ /* 0x000fe20000000f00 */
[----:B------:R-:W-:Y:S06]  /*e560*/  BRA `(.L_x_11355) ;  /* 0xffffff9000307947 */ /* 0x000fec000383ffff */
.L_x_11356:
        /* <DEDUP_REMOVED lines=9> */
.L_x_18721:


//--------------------- .text._Z25selective_scan_bwd_kernelI32Selective_Scan_bwd_kernel_traitsILi64ELi16ELb1ELb1ELb0ELb1ELb1EN3c104HalfENS1_7complexIfEEEEv12SSMParamsBwd --------------------------
	.section	.text._Z25selective_scan_bwd_kernelI32Selective_Scan_bwd_kernel_traitsILi64ELi16ELb1ELb1ELb0ELb1ELb1EN3c104HalfENS1_7complexIfEEEEv12SSMParamsBwd,"ax",@progbits
	.align	128
        .global         _Z25selective_scan_bwd_kernelI32Selective_Scan_bwd_kernel_traitsILi64ELi16ELb1ELb1ELb0ELb1ELb1EN3c104HalfENS1_7complexIfEEEEv12SSMParamsBwd
        .type           _Z25selective_scan_bwd_kernelI32Selective_Scan_bwd_kernel_traitsILi64ELi16ELb1ELb1ELb0ELb1ELb1EN3c104HalfENS1_7complexIfEEEEv12SSMParamsBwd,@function
        .size           _Z25selective_scan_bwd_kernelI32Selective_Scan_bwd_kernel_traitsILi64ELi16ELb1ELb1ELb0ELb1ELb1EN3c104HalfENS1_7complexIfEEEEv12SSMParamsBwd,(.L_x_18722 - _Z25selective_scan_bwd_kernelI32Selective_Scan_bwd_kernel_traitsILi64ELi16ELb1ELb1ELb0ELb1ELb1EN3c104HalfENS1_7complexIfEEEEv12SSMParamsBwd)
        .other          _Z25selective_scan_bwd_kernelI32Selective_Scan_bwd_kernel_traitsILi64ELi16ELb1ELb1ELb0ELb1ELb1EN3c104HalfENS1_7complexIfEEEEv12SSMParamsBwd,@"STO_CUDA_ENTRY STV_DEFAULT"
_Z25selective_scan_bwd_kernelI32Selective_Scan_bwd_kernel_traitsILi64ELi16ELb1ELb1ELb0ELb1ELb1EN3c104HalfENS1_7complexIfEEEEv12SSMParamsBwd:
.text._Z25selective_scan_bwd_kernelI32Selective_Scan_bwd_kernel_traitsILi64ELi16ELb1ELb1ELb0ELb1ELb1EN3c104HalfENS1_7complexIfEEEEv12SSMParamsBwd:
[----:B------:R-:W-:Y:S08]  /*0000*/  LDC R1, c[0x0][0x37c] ;  /* 0x0000df00ff017b82 */ /* 0x000ff00000000800 */
[----:B------:R-:W0:Y:S01]  /*0010*/  LDC.64 R2, c[0x0][0x458] ;  /* 0x00011600ff027b82 */ /* 0x000e220000000a00 */
[----:B------:R-:W1:Y:S01]  /*0020*/  S2R R109, SR_CTAID.Y ;  /* 0x00000000006d7919 */ /* 0x000e620000002600 */
[----:B------:R-:W2:Y:S01]  /*0030*/  LDCU.64 UR18, c[0x0][0x358] ;  /* 0x00006b00ff1277ac */ /* 0x000ea20008000a00 */
[----:B------:R-:W3:Y:S05]  /*0040*/  LDCU.128 UR8, c[0x0][0x3f0] ;  /* 0x00007e00ff0877ac */ /* 0x000eea0008000c00 */
[----:B------:R-:W4:Y:S01]  /*0050*/  LDC.64 R4, c[0x0][0x470] ;  /* 0x00011c00ff047b82 */ /* 0x000f220000000a00 */
[----:B------:R-:W5:Y:S01]  /*0060*/  LDCU.128 UR20, c[0x0][0x400] ;  /* 0x00008000ff1477ac */ /* 0x000f620008000c00 */
[----:B------:R-:W5:Y:S06]  /*0070*/  LDCU UR25, c[0x0][0x394] ;  /* 0x00007280ff1977ac */ /* 0x000f6c0008000800 */
[----:B------:R-:W3:Y:S01]  /*0080*/  LDC R10, c[0x0][0x398] ;  /* 0x0000e600ff0a7b82 */ /* 0x000ee20000000800 */
[----:B------:R-:W5:Y:S01]  /*0090*/  LDCU.64 UR14, c[0x0][0x4b8] ;  /* 0x00009700ff0e77ac */ /* 0x000f620008000a00 */
[----:B------:R-:W5:Y:S01]  /*00a0*/  LDCU.64 UR16, c[0x0][0x4c0] ;  /* 0x00009800ff1077ac */ /* 0x000f620008000a00 */
[----:B0-----:R-:W-:-:S05]  /*00b0*/  ISETP.NE.U32.AND P0, PT, R2, RZ, PT ;  /* 0x000000ff0200720c */ /* 0x001fca0003f05070 */
[----:B------:R-:W0:Y:S01]  /*00c0*/  S2UR UR12, SR_CTAID.X ;  /* 0x00000000000c79c3 */ /* 0x000e220000002500 */
[----:B------:R-:W-:Y:S02]  /*00d0*/  ISETP.NE.AND.EX P0, PT, R3, RZ, PT, P0 ;  /* 0x000000ff0300720c */ /* 0x000fe40003f05300 */
[----:B----4-:R-:W-:-:S05]  /*00e0*/  ISETP.NE.U32.AND P1, PT, R4, RZ, PT ;  /* 0x000000ff0400720c */ /* 0x010fca0003f25070 */
[----:B------:R-:W4:Y:S01]  /*00f0*/  LDC.64 R16, c[0x0][0x480] ;  /* 0x00012000ff107b82 */ /* 0x000f220000000a00 */
[----:B------:R-:W-:-:S05]  /*0100*/  ISETP.NE.AND.EX P1, PT, R5, RZ, PT, P1 ;  /* 0x000000ff0500720c */ /* 0x000fca0003f25310 */
[C---:B-1----:R-:W-:Y:S02]  /*0110*/  @P0 LEA R2, P2, R109.reuse, R2, 0x2 ;  /* 0x000000026d020211 */ /* 0x042fe400078410ff */
[----:B------:R-:W1:Y:S02]  /*0120*/  LDC.64 R14, c[0x0][0x3c8] ;  /* 0x0000f200ff0e7b82 */ /* 0x000e640000000a00 */
[----:B------:R-:W-:-:S04]  /*0130*/  @P0 LEA.HI.X R3, R109, R3, RZ, 0x2, P2 ;  /* 0x000000036d030211 */ /* 0x000fc800010f14ff */
[C---:B------:R-:W-:Y:S01]  /*0140*/  @P1 LEA R4, P3, R109.reuse, R4, 0x2 ;  /* 0x000000046d041211 */ /* 0x040fe200078610ff */
[----:B--2---:R2:W4:Y:S01]  /*0150*/  @P0 LDG.E R8, desc[UR18][R2.64] ;  /* 0x0000001202080981 */ /* 0x004522000c1e1900 */
[----:B------:R-:W1:Y:S02]  /*0160*/  LDC.64 R18, c[0x0][0x448] ;  /* 0x00011200ff127b82 */ /* 0x000e640000000a00 */
[----:B------:R-:W-:-:S05]  /*0170*/  @P1 LEA.HI.X R5, R109, R5, RZ, 0x2, P3 ;  /* 0x000000056d051211 */ /* 0x000fca00018f14ff */
[----:B------:R4:W4:Y:S01]  /*0180*/  @P1 LDG.E R9, desc[UR18][R4.64] ;  /* 0x0000001204091981 */ /* 0x000922000c1e1900 */
[----:B---3--:R-:W-:-:S04]  /*0190*/  IABS R11, R10 ;  /* 0x0000000a000b7213 */ /* 0x008fc80000000000 */
[----:B------:R-:W3:Y:S08]  /*01a0*/  I2F.RP R0, R11 ;  /* 0x0000000b00007306 */ /* 0x000ef00000209400 */
[----:B---3--:R-:W3:Y:S02]  /*01b0*/  MUFU.RCP R0, R0 ;  /* 0x0000000000007308 */ /* 0x008ee40000001000 */
[----:B---3--:R-:W-:-:S06]  /*01c0*/  IADD3 R6, PT, PT, R0, 0xffffffe, RZ ;  /* 0x0ffffffe00067810 */ /* 0x008fcc0007ffe0ff */
[----:B------:R3:W5:Y:S02]  /*01d0*/  F2I.FTZ.U32.TRUNC.NTZ R7, R6 ;  /* 0x0000000600077305 */ /* 0x000764000021f000 */
[----:B---3--:R-:W-:Y:S01]  /*01e0*/  HFMA2 R6, -RZ, RZ, 0, 0 ;  /* 0x00000000ff067431 */ /* 0x008fe200000001ff */
[----:B-----5:R-:W-:-:S05]  /*01f0*/  IADD3 R12, PT, PT, RZ, -R7, RZ ;  /* 0x80000007ff0c7210 */ /* 0x020fca0007ffe0ff */
[----:B--2---:R-:W-:Y:S01]  /*0200*/  IMAD R3, R12, R11, RZ ;  /* 0x0000000b0c037224 */ /* 0x004fe200078e02ff */
[----:B------:R-:W-:Y:S01]  /*0210*/  IABS R2, R109 ;  /* 0x0000006d00027213 */ /* 0x000fe20000000000 */
[----:B0-----:R-:W-:Y:S01]  /*0220*/  UIMAD.WIDE.U32 UR4, UR12, UR8, URZ ;  /* 0x000000080c0472a5 */ /* 0x001fe2000f8e00ff */
[----:B------:R-:W0:Y:S01]  /*0230*/  LDC.64 R12, c[0x0][0x3b0] ;  /* 0x0000ec00ff0c7b82 */ /* 0x000e220000000a00 */
[----:B------:R-:W-:-:S06]  /*0240*/  IMAD.HI.U32 R7, R7, R3, R6 ;  /* 0x0000000307077227 */ /* 0x000fcc00078e0006 */
[----:B------:R-:W-:-:S05]  /*0250*/  IMAD.HI.U32 R7, R7, R2, RZ ;  /* 0x0000000207077227 */ /* 0x000fca00078e00ff */
[----:B------:R-:W-:-:S05]  /*0260*/  IADD3 R0, PT, PT, -R7, RZ, RZ ;  /* 0x000000ff07007210 */ /* 0x000fca0007ffe1ff */
[----:B------:R-:W-:-:S05]  /*0270*/  IMAD R0, R11, R0, R2 ;  /* 0x000000000b007224 */ /* 0x000fca00078e0202 */
[----:B------:R-:W-:Y:S01]  /*0280*/  ISETP.GT.U32.AND P3, PT, R11, R0, PT ;  /* 0x000000000b00720c */ /* 0x000fe20003f64070 */
[----:B------:R-:W-:-:S12]  /*0290*/  UIMAD UR6, UR12, UR9, UR5 ;  /* 0x000000090c0672a4 */ /* 0x000fd8000f8e0205 */
[----:B------:R-:W-:-:S04]  /*02a0*/  @!P3 IADD3 R0, PT, PT, R0, -R11, RZ ;  /* 0x8000000b0000b210 */ /* 0x000fc80007ffe0ff */
[----:B------:R-:W-:Y:S02]  /*02b0*/  ISETP.GE.U32.AND P2, PT, R0, R11, PT ;  /* 0x0000000b0000720c */ /* 0x000fe40003f46070 */
[----:B------:R-:W-:Y:S02]  /*02c0*/  LOP3.LUT R0, R109, R10, RZ, 0x3c, !PT ;  /* 0x0000000a6d007212 */ /* 0x000fe400078e3cff */
[----:B------:R-:W-:Y:S02]  /*02d0*/  @!P3 IADD3 R7, PT, PT, R7, 0x1, RZ ;  /* 0x000000010707b810 */ /* 0x000fe40007ffe0ff */
[----:B------:R-:W-:Y:S02]  /*02e0*/  ISETP.GE.AND P4, PT, R0, RZ, PT ;  /* 0x000000ff0000720c */ /* 0x000fe40003f86270 */
[----:B------:R-:W-:Y:S02]  /*02f0*/  ISETP.NE.AND P3, PT, R10, RZ, PT ;  /* 0x000000ff0a00720c */ /* 0x000fe40003f65270 */
[----:B------:R-:W-:-:S02]  /*0300*/  MOV R3, UR5 ;  /* 0x0000000500037c02 */ /* 0x000fc40008000f00 */
[----:B------:R-:W-:Y:S02]  /*0310*/  MOV R2, UR4 ;  /* 0x0000000400027c02 */ /* 0x000fe40008000f00 */
[----:B------:R-:W-:Y:S02]  /*0320*/  MOV R3, UR6 ;  /* 0x0000000600037c02 */ /* 0x000fe40008000f00 */
[----:B------:R-:W-:Y:S01]  /*0330*/  @P2 IADD3 R7, PT, PT, R7, 0x1, RZ ;  /* 0x0000000107072810 */ /* 0x000fe20007ffe0ff */
[----:B------:R-:W-:-:S03]  /*0340*/  IMAD.WIDE.U32 R2, R109, UR10, R2 ;  /* 0x0000000a6d027c25 */ /* 0x000fc6000f8e0002 */
[----:B------:R-:W-:Y:S02]  /*0350*/  @!P4 IADD3 R7, PT, PT, -R7, RZ, RZ ;  /* 0x000000ff0707c210 */ /* 0x000fe40007ffe1ff */
[----:B------:R-:W-:Y:S01]  /*0360*/  @!P3 LOP3.LUT R7, RZ, R10, RZ, 0x33, !PT ;  /* 0x0000000aff07b212 */ /* 0x000fe200078e33ff */
[----:B------:R-:W-:Y:S01]  /*0370*/  UIMAD.WIDE.U32 UR4, UR12, UR20, URZ ;  /* 0x000000140c0472a5 */ /* 0x000fe2000f8e00ff */
[----:B------:R-:W-:Y:S02]  /*0380*/  R2UR UR9, R3 ;  /* 0x00000000030972ca */ /* 0x000fe400000e0000 */
[----:B------:R-:W-:Y:S01]  /*0390*/  SHF.R.S32.HI R11, RZ, 0x1f, R7 ;  /* 0x0000001fff0b7819 */ /* 0x000fe20000011407 */
[----:B------:R-:W-:Y:S01]  /*03a0*/  UIMAD UR6, UR12, UR21, UR5 ;  /* 0x000000150c0672a4 */ /* 0x000fe2000f8e0205 */
[----:B------:R-:W-:Y:S02]  /*03b0*/  R2UR UR8, R2 ;  /* 0x00000000020872ca */ /* 0x000fe400000e0000 */
[----:B------:R-:W-:-:S02]  /*03c0*/  R2UR UR20, R11 ;  /* 0x000000000b1472ca */ /* 0x000fc400000e0000 */
[----:B----4-:R-:W-:Y:S02]  /*03d0*/  ISETP.NE.U32.AND P2, PT, R16, RZ, PT ;  /* 0x000000ff1000720c */ /* 0x010fe40003f45070 */
[C---:B------:R-:W-:Y:S02]  /*03e0*/  R2UR UR10, R7.reuse ;  /* 0x00000000070a72ca */ /* 0x040fe400000e0000 */
[----:B------:R-:W-:Y:S02]  /*03f0*/  R2UR UR21, R7 ;  /* 0x00000000071572ca */ /* 0x000fe400000e0000 */
[----:B------:R-:W-:Y:S02]  /*0400*/  MOV R3, UR5 ;  /* 0x0000000500037c02 */ /* 0x000fe40008000f00 */
[----:B------:R-:W-:Y:S02]  /*0410*/  MOV R2, UR4 ;  /* 0x0000000400027c02 */ /* 0x000fe40008000f00 */
[----:B------:R-:W-:Y:S01]  /*0420*/  MOV R3, UR6 ;  /* 0x0000000600037c02 */ /* 0x000fe20008000f00 */
[----:B------:R-:W-:Y:S01]  /*0430*/  ULEA UR24, UR25, 0xfffffc00, 0xa ;  /* 0xfffffc0019187891 */ /* 0x000fe2000f8e50ff */
[----:B------:R-:W-:Y:S01]  /*0440*/  ISETP.NE.AND.EX P2, PT, R17, RZ, PT, P2 ;  /* 0x000000ff1100720c */ /* 0x000fe20003f45320 */
[----:B------:R-:W2:Y:S01]  /*0450*/  LDCU.128 UR4, c[0x0][0x460] ;  /* 0x00008c00ff0477ac */ /* 0x000ea20008000c00 */
[----:B------:R-:W-:Y:S01]  /*0460*/  MOV R5, UR9 ;  /* 0x0000000900057c02 */ /* 0x000fe20008000f00 */
[C---:B------:R-:W-:Y:S01]  /*0470*/  IMAD.WIDE.U32 R2, R109.reuse, UR22, R2 ;  /* 0x000000166d027c25 */ /* 0x040fe2000f8e0002 */
[----:B------:R-:W-:Y:S01]  /*0480*/  MOV R4, UR8 ;  /* 0x0000000800047c02 */ /* 0x000fe20008000f00 */
[----:B------:R-:W-:Y:S01]  /*0490*/  USHF.R.U64 UR9, UR14, 0x1, UR15 ;  /* 0x000000010e097899 */ /* 0x000fe2000800120f */
[----:B------:R-:W3:Y:S01]  /*04a0*/  LDC.64 R16, c[0x0][0x528] ;  /* 0x00014a00ff107b82 */ /* 0x000ee20000000a00 */
[----:B------:R-:W-:Y:S01]  /*04b0*/  UIMAD UR14, UR20, UR16, URZ ;  /* 0x00000010140e72a4 */ /* 0x000fe2000f8e02ff */
[C---:B------:R-:W-:Y:S01]  /*04c0*/  IMAD R5, R109.reuse, UR11, R5 ;  /* 0x0000000b6d057c24 */ /* 0x040fe2000f8e0205 */
[----:B------:R-:W-:Y:S01]  /*04d0*/  IADD3 R0, P3, PT, R2, UR24, RZ ;  /* 0x0000001802007c10 */ /* 0x000fe2000ff7e0ff */
[----:B------:R-:W-:Y:S01]  /*04e0*/  IMAD R4, R109, UR23, R3 ;  /* 0x000000176d047c24 */ /* 0x000fe2000f8e0203 */
[----:B------:R-:W-:Y:S01]  /*04f0*/  UIMAD.WIDE.U32 UR10, UR10, UR16, URZ ;  /* 0x000000100a0a72a5 */ /* 0x000fe2000f8e00ff */
[----:B0-----:R-:W-:Y:S01]  /*0500*/  IMAD.WIDE.U32 R2, R12, UR12, RZ ;  /* 0x0000000c0c027c25 */ /* 0x001fe2000f8e00ff */
[----:B------:R-:W-:Y:S01]  /*0510*/  UIMAD UR16, UR21, UR17, UR14 ;  /* 0x00000011151072a4 */ /* 0x000fe2000f8e020e */
[----:B------:R-:W0:Y:S01]  /*0520*/  @P2 LDC R10, c[0x0][0x384] ;  /* 0x0000e100ff0a2b82 */ /* 0x000e220000000800 */
[----:B------:R-:W4:Y:S01]  /*0530*/  LDCU.64 UR20, c[0x0][0x498] ;  /* 0x00009300ff1477ac */ /* 0x000f220008000a00 */
[----:B-1----:R-:W-:-:S02]  /*0540*/  IMAD R6, R11, R14, RZ ;  /* 0x0000000e0b067224 */ /* 0x002fc400078e02ff */
[----:B------:R-:W-:Y:S01]  /*0550*/  IMAD R3, R13, UR12, R3 ;  /* 0x0000000c0d037c24 */ /* 0x000fe2000f8e0203 */
[----:B------:R-:W-:Y:S01]  /*0560*/  USHF.R.U32.HI UR13, URZ, 0x1, UR15 ;  /* 0x00000001ff0d7899 */ /* 0x000fe2000801160f */
[----:B------:R-:W-:Y:S01]  /*0570*/  R2UR UR15, R5 ;  /* 0x00000000050f72ca */ /* 0x000fe200000e0000 */
[----:B------:R-:W-:Y:S01]  /*0580*/  USHF.R.S32.HI UR17, URZ, 0x1f, UR24 ;  /* 0x0000001fff117899 */ /* 0x000fe20008011418 */
[----:B------:R-:W1:Y:S01]  /*0590*/  LDC.64 R12, c[0x0][0x4a0] ;  /* 0x00012800ff0c7b82 */ /* 0x000e620000000a00 */
[C---:B------:R-:W-:Y:S01]  /*05a0*/  IMAD R5, R7.reuse, R15, R6 ;  /* 0x0000000f07057224 */ /* 0x040fe200078e0206 */
[----:B------:R-:W-:Y:S01]  /*05b0*/  MOV R6, UR25 ;  /* 0x0000001900067c02 */ /* 0x000fe20008000f00 */
[----:B------:R-:W-:Y:S01]  /*05c0*/  IMAD.WIDE.U32 R2, R7, R14, R2 ;  /* 0x0000000e07027225 */ /* 0x000fe200078e0002 */
[----:B--2---:R-:W-:Y:S01]  /*05d0*/  LEA R14, P4, R0, UR6, 0x1 ;  /* 0x00000006000e7c11 */ /* 0x004fe2000f8808ff */
[----:B------:R-:W2:Y:S01]  /*05e0*/  LDCU.64 UR22, c[0x0][0x538] ;  /* 0x0000a700ff1677ac */ /* 0x000ea20008000a00 */
[----:B------:R-:W-:-:S02]  /*05f0*/  IADD3.X R11, PT, PT, R4, UR17, RZ, P3, !PT ;  /* 0x00000011040b7c10 */ /* 0x000fc40009ffe4ff */
[C---:B------:R-:W-:Y:S01]  /*0600*/  LEA R7, R6.reuse, 0xfffff800, 0xb ;  /* 0xfffff80006077811 */ /* 0x040fe200078e58ff */
[----:B------:R-:W5:Y:S01]  /*0610*/  @P2 LDC R15, c[0x0][0x38c] ;  /* 0x0000e300ff0f2b82 */ /* 0x000f620000000800 */
[----:B------:R-:W-:Y:S02]  /*0620*/  ISETP.GE.AND P3, PT, R6, 0x1, PT ;  /* 0x000000010600780c */ /* 0x000fe40003f66270 */
[----:B------:R-:W-:Y:S02]  /*0630*/  LEA.HI.X R11, R0, UR7, R11, 0x1, P4 ;  /* 0x00000007000b7c11 */ /* 0x000fe4000a0f0c0b */
[----:B------:R-:W-:Y:S02]  /*0640*/  IADD3 R6, P4, PT, R7, R2, RZ ;  /* 0x0000000207067210 */ /* 0x000fe40007f9e0ff */
[----:B------:R-:W-:Y:S01]  /*0650*/  IADD3 R2, PT, PT, R3, R5, RZ ;  /* 0x0000000503027210 */ /* 0x000fe20007ffe0ff */
[----:B----4-:R-:W-:Y:S01]  /*0660*/  UIMAD.WIDE.U32 UR6, UR12, UR20, URZ ;  /* 0x000000140c0672a5 */ /* 0x010fe2000f8e00ff */
[----:B------:R-:W4:Y:S03]  /*0670*/  @P2 LDC.64 R4, c[0x0][0x480] ;  /* 0x00012000ff042b82 */ /* 0x000f260000000a00 */
[----:B------:R-:W-:-:S02]  /*0680*/  UIMAD UR7, UR12, UR21, UR7 ;  /* 0x000000150c0772a4 */ /* 0x000fc4000f8e0207 */
[----:B0-----:R-:W-:Y:S01]  /*0690*/  @P2 IMAD R0, R10, UR12, R109 ;  /* 0x0000000c0a002c24 */ /* 0x001fe2000f8e026d */
[----:B------:R-:W-:Y:S01]  /*06a0*/  UIADD3 UR8, UP0, UPT, UR24, UR8, URZ ;  /* 0x0000000818087290 */ /* 0x000fe2000ff1e0ff */
[----:B------:R-:W-:Y:S01]  /*06b0*/  LEA.HI.X.SX32 R10, R7, R2, 0x1, P4 ;  /* 0x00000002070a7211 */ /* 0x000fe200020f0eff */
[----:B------:R-:W-:Y:S01]  /*06c0*/  UIADD3 UR11, UPT, UPT, UR11, UR16, URZ ;  /* 0x000000100b0b7290 */ /* 0x000fe2000fffe0ff */
[----:B-1----:R-:W-:Y:S01]  /*06d0*/  IMAD.WIDE.U32 R2, R109, R12, UR6 ;  /* 0x000000066d027e25 */ /* 0x002fe2000f8e000c */
[----:B------:R-:W-:-:S03]  /*06e0*/  ULEA UR14, UP1, UR8, UR4, 0x1 ;  /* 0x00000004080e7291 */ /* 0x000fc6000f8208ff */
[----:B------:R-:W-:Y:S01]  /*06f0*/  UMOV UR4, URZ ;  /* 0x000000ff00047c82 */ /* 0x000fe20008000000 */
[----:B------:R-:W-:Y:S01]  /*0700*/  UIADD3.X UR15, UPT, UPT, UR17, UR15, URZ, UP0, !UPT ;  /* 0x0000000f110f7290 */ /* 0x000fe200087fe4ff */
[----:B------:R-:W-:Y:S01]  /*0710*/  @P2 IMAD R0, R0, UR25, RZ ;  /* 0x0000001900002c24 */ /* 0x000fe2000f8e02ff */
[----:B------:R-:W-:Y:S02]  /*0720*/  UIMAD UR13, UR13, UR12, URZ ;  /* 0x0000000c0d0d72a4 */ /* 0x000fe4000f8e02ff */
[----:B------:R-:W-:Y:S01]  /*0730*/  UIMAD.WIDE.U32 UR10, UR12, UR9, UR10 ;  /* 0x000000090c0a72a5 */ /* 0x000fe2000f8e000a */
[----:B-----5:R-:W-:Y:S01]  /*0740*/  @P2 IMAD R7, R0, R15, RZ ;  /* 0x0000000f00072224 */ /* 0x020fe200078e02ff */
[----:B------:R-:W-:Y:S02]  /*0750*/  ULEA.HI.X UR15, UR8, UR5, UR15, 0x1, UP1 ;  /* 0x00000005080f7291 */ /* 0x000fe400088f0c0f */
[----:B------:R-:W-:Y:S02]  /*0760*/  UIADD3 UR6, UPT, UPT, UR11, UR13, URZ ;  /* 0x0000000d0b067290 */ /* 0x000fe4000fffe0ff */
[----:B--2---:R-:W-:Y:S01]  /*0770*/  ULEA UR7, UP0, UR10, UR22, 0x3 ;  /* 0x000000160a077291 */ /* 0x004fe2000f8018ff */
[----:B------:R-:W-:Y:S01]  /*0780*/  UMOV UR5, URZ ;  /* 0x000000ff00057c82 */ /* 0x000fe20008000000 */
[----:B------:R-:W-:-:S02]  /*0790*/  CS2R R98, SRZ ;  /* 0x0000000000627805 */ /* 0x000fc4000001ff00 */
[----:B------:R-:W-:Y:S01]  /*07a0*/  ULEA.HI.X UR10, UR10, UR23, UR6, 0x3, UP0 ;  /* 0x000000170a0a7291 */ /* 0x000fe200080f1c06 */
[----:B----4-:R-:W-:-:S04]  /*07b0*/  @P2 IMAD.WIDE R98, R7, 0x10, R4 ;  /* 0x0000001007622825 */ /* 0x010fc800078e0204 */
[----:B------:R-:W-:Y:S01]  /*07c0*/  HFMA2 R108, -RZ, RZ, 0, 0 ;  /* 0x00000000ff6c7431 */ /* 0x000fe200000001ff */
[----:B------:R-:W-:Y:S02]  /*07d0*/  MOV R107, RZ ;  /* 0x000000ff006b7202 */ /* 0x000fe40000000f00 */
[----:B------:R-:W-:Y:S01]  /*07e0*/  @P0 R2UR UR4, R8 ;  /* 0x00000000080402ca */ /* 0x000fe200000e0000 */
[----:B------:R-:W-:Y:S01]  /*07f0*/  IMAD R8, R109, R13, R3 ;  /* 0x0000000d6d087224 */ /* 0x000fe200078e0203 */
[----:B------:R-:W-:-:S04]  /*0800*/  IADD3 R2, P0, PT, R2, UR24, RZ ;  /* 0x0000001802027c10 */ /* 0x000fc8000ff1e0ff */
[----:B------:R-:W-:Y:S02]  /*0810*/  IADD3.X R8, PT, PT, R8, UR17, RZ, P0, !PT ;  /* 0x0000001108087c10 */ /* 0x000fe400087fe4ff */
[----:B------:R-:W-:Y:S02]  /*0820*/  @P1 R2UR UR5, R9 ;  /* 0x00000000090512ca */ /* 0x000fe400000e0000 */
[----:B---3--:R-:W-:Y:S02]  /*0830*/  LEA R3, P0, R2, R16, 0x1 ;  /* 0x0000001002037211 */ /* 0x008fe400078008ff */
        /* <DEDUP_REMOVED lines=20> */
[C---:B0-----:R-:W-:Y:S02]  /*0980*/  SHF.L.U32 R13, R106.reuse, 0x1, RZ ;  /* 0x000000016a0d7819 */ /* 0x041fe400000006ff */
[----:B------:R-:W-:-:S02]  /*0990*/  LOP3.LUT R104, R106, 0x1f, RZ, 0xc0, !PT ;  /* 0x0000001f6a687812 */ /* 0x000fc400078ec0ff */
[----:B------:R-:W-:Y:S02]  /*09a0*/  LOP3.LUT R13, R13, 0x7c0, RZ, 0xc0, !PT ;  /* 0x000007c00d0d7812 */ /* 0x000fe400078ec0ff */
[----:B------:R-:W-:Y:S02]  /*09b0*/  LEA R103, R106, UR6, 0x4 ;  /* 0x000000066a677c11 */ /* 0x000fe4000f8e20ff */
[----:B------:R-:W-:-:S07]  /*09c0*/  LOP3.LUT R0, R13, 0x1f, R106, 0xf8, !PT ;  /* 0x0000001f0d007812 */ /* 0x000fce00078ef86a */
.L_x_11491:
[----:B------:R-:W-:Y:S01]  /*09d0*/  BAR.SYNC.DEFER_BLOCKING 0x0 ;  /* 0x0000000000007b1d */ /* 0x000fe20000010000 */
[----:B-1----:R-:W-:Y:S02]  /*09e0*/  MOV R2, UR11 ;  /* 0x0000000b00027c02 */ /* 0x002fe40008000f00 */
[----:B------:R-:W-:-:S03]  /*09f0*/  MOV R3, UR12 ;  /* 0x0000000c00037c02 */ /* 0x000fc60008000f00 */
        /* <DEDUP_REMOVED lines=8> */
[----:B------:R-:W-:Y:S02]  /*0a80*/  UMOV UR8, UR13 ;  /* 0x0000000d00087c82 */ /* 0x000fe40008000000 */
[----:B------:R-:W-:Y:S01]  /*0a90*/  IMAD.WIDE.U32 R16, R0, R17, UR8 ;  /* 0x0000000800107e25 */ /* 0x000fe2000f8e0011 */
[----:B-1----:R-:W-:-:S04]  /*0aa0*/  IADD3 R101, PT, PT, R13, R102, RZ ;  /* 0x000000660d657210 */ /* 0x002fc80007ffe0ff */
[----:B------:R-:W-:-:S04]  /*0ab0*/  LEA R101, R101, UR6, 0x4 ;  /* 0x0000000665657c11 */ /* 0x000fc8000f8e20ff */
        /* <DEDUP_REMOVED lines=76> */
.L_x_11359:
[----:B------:R-:W-:Y:S05]  /*0f80*/  BSYNC.RECONVERGENT B0 ;  /* 0x0000000000007941 */ /* 0x000fea0003800200 */
.L_x_11358:
        /* <DEDUP_REMOVED lines=35> */
.L_x_11361:
[----:B------:R-:W-:Y:S05]  /*11c0*/  BSYNC.RECONVERGENT B0 ;  /* 0x0000000000007941 */ /* 0x000fea0003800200 */
.L_x_11360:
        /* <DEDUP_REMOVED lines=35> */
.L_x_11363:
[----:B------:R-:W-:Y:S05]  /*1400*/  BSYNC.RECONVERGENT B0 ;  /* 0x0000000000007941 */ /* 0x000fea0003800200 */
.L_x_11362:
        /* <DEDUP_REMOVED lines=35> */
.L_x_11365:
[----:B------:R-:W-:Y:S05]  /*1640*/  BSYNC.RECONVERGENT B0 ;  /* 0x0000000000007941 */ /* 0x000fea0003800200 */
.L_x_11364:
        /* <DEDUP_REMOVED lines=35> */
.L_x_11367:
[----:B------:R-:W-:Y:S05]  /*1880*/  BSYNC.RECONVERGENT B0 ;  /* 0x0000000000007941 */ /* 0x000fea0003800200 */
.L_x_11366:
        /* <DEDUP_REMOVED lines=35> */
.L_x_11369:
[----:B------:R-:W-:Y:S05]  /*1ac0*/  BSYNC.RECONVERGENT B0 ;  /* 0x0000000000007941 */ /* 0x000fea0003800200 */
.L_x_11368:
        /* <DEDUP_REMOVED lines=35> */
.L_x_11371:
[----:B------:R-:W-:Y:S05]  /*1d00*/  BSYNC.RECONVERGENT B0 ;  /* 0x0000000000007941 */ /* 0x000fea0003800200 */
.L_x_11370:
        /* <DEDUP_REMOVED lines=35> */
.L_x_11373:
[----:B------:R-:W-:Y:S05]  /*1f40*/  BSYNC.RECONVERGENT B0 ;  /* 0x0000000000007941 */ /* 0x000fea0003800200 */
.L_x_11372:
        /* <DEDUP_REMOVED lines=35> */
.L_x_11375:
[----:B------:R-:W-:Y:S05]  /*2180*/  BSYNC.RECONVERGENT B0 ;  /* 0x0000000000007941 */ /* 0x000fea0003800200 */
.L_x_11374:
        /* <DEDUP_REMOVED lines=35> */
.L_x_11377:
[----:B------:R-:W-:Y:S05]  /*23c0*/  BSYNC.RECONVERGENT B0 ;  /* 0x0000000000007941 */ /* 0x000fea0003800200 */
.L_x_11376:
        /* <DEDUP_REMOVED lines=33> */
.L_x_11379:
[----:B------:R-:W-:Y:S05]  /*25e0*/  BSYNC.RECONVERGENT B0 ;  /* 0x0000000000007941 */ /* 0x000fea0003800200 */
.L_x_11378:
        /* <DEDUP_REMOVED lines=32> */
.L_x_11381:
[----:B------:R-:W-:Y:S05]  /*27f0*/  BSYNC.RECONVERGENT B0 ;  /* 0x0000000000007941 */ /* 0x000fea0003800200 */
.L_x_11380:
        /* <DEDUP_REMOVED lines=32> */
.L_x_11383:
[----:B------:R-:W-:Y:S05]  /*2a00*/  BSYNC.RECONVERGENT B0 ;  /* 0x0000000000007941 */ /* 0x000fea0003800200 */
.L_x_11382:
        /* <DEDUP_REMOVED lines=32> */
.L_x_11385:
[----:B------:R-:W-:Y:S05]  /*2c10*/  BSYNC.RECONVERGENT B0 ;  /* 0x0000000000007941 */ /* 0x000fea0003800200 */
.L_x_11384:
        /* <DEDUP_REMOVED lines=32> */
.L_x_11387:
[----:B------:R-:W-:Y:S05]  /*2e20*/  BSYNC.RECONVERGENT B0 ;  /* 0x0000000000007941 */ /* 0x000fea0003800200 */
.L_x_11386:
        /* <DEDUP_REMOVED lines=32> */
.L_x_11389:
[----:B------:R-:W-:Y:S05]  /*3030*/  BSYNC.RECONVERGENT B0 ;  /* 0x0000000000007941 */ /* 0x000fea0003800200 */
.L_x_11388:
[----:B------:R-:W1:Y:S01]  /*3040*/  S2UR UR6, SR_CTAID.X ;  /* 0x00000000000679c3 */ /* 0x000e620000002500 */
[----:B------:R-:W-:Y:S01]  /*3050*/  HFMA2 R3, -RZ, RZ, 0, 0 ;  /* 0x00000000ff037431 */ /* 0x000fe200000001ff */
[----:B------:R-:W-:Y:S01]  /*3060*/  IADD3 R2, PT, PT, R105, -0x1, RZ ;  /* 0xffffffff69027810 */ /* 0x000fe20007ffe0ff */
[----:B------:R-:W2:Y:S01]  /*3070*/  LDS.128 R20, [R100] ;  /* 0x0000000064147984 */ /* 0x000ea20000000c00 */
[----:B------:R-:W3:Y:S02]  /*3080*/  LDCU.64 UR14, c[0x0][0x510] ;  /* 0x0000a200ff0e77ac */ /* 0x000ee40008000a00 */
[----:B------:R-:W-:Y:S02]  /*3090*/  SHF.L.U32 R2, R2, 0xa, RZ ;  /* 0x0000000a02027819 */ /* 0x000fe400000006ff */
[----:B------:R-:W4:Y:S08]  /*30a0*/  LDC.64 R14, c[0x0][0x418] ;  /* 0x00010600ff0e7b82 */ /* 0x000f300000000a00 */
[----:B------:R-:W5:Y:S08]  /*30b0*/  LDC.64 R18, c[0x0][0x488] ;  /* 0x00012200ff127b82 */ /* 0x000f700000000a00 */
[----:B0-----:R-:W0:Y:S01]  /*30c0*/  LDC.64 R24, c[0x0][0x420] ;  /* 0x00010800ff187b82 */ /* 0x001e220000000a00 */
[----:B-1----:R-:W-:Y:S01]  /*30d0*/  IMAD.WIDE.U32 R12, R16, UR6, R2 ;  /* 0x00000006100c7c25 */ /* 0x002fe2000f8e0002 */
[----:B------:R-:W1:Y:S03]  /*30e0*/  LDCU.64 UR16, c[0x0][0x490] ;  /* 0x00009200ff1077ac */ /* 0x000e660008000a00 */
[----:B------:R-:W-:-:S03]  /*30f0*/  IMAD R13, R17, UR6, R13 ;  /* 0x00000006110d7c24 */ /* 0x000fc6000f8e020d */
[----:B------:R-:W3:Y:S01]  /*3100*/  LDC.64 R26, c[0x0][0x428] ;  /* 0x00010a00ff1a7b82 */ /* 0x000ee20000000a00 */
[----:B----4-:R-:W-:-:S04]  /*3110*/  IMAD.WIDE.U32 R12, R109, R14, R12 ;  /* 0x0000000e6d0c7225 */ /* 0x010fc800078e000c */
[----:B------:R-:W-:Y:S01]  /*3120*/  IMAD R13, R109, R15, R13 ;  /* 0x0000000f6d0d7224 */ /* 0x000fe200078e020d */
[C---:B-----5:R-:W-:Y:S02]  /*3130*/  LEA R16, P0, R12.reuse, R18, 0x1 ;  /* 0x000000120c107211 */ /* 0x060fe400078008ff */
[----:B------:R-:W4:Y:S02]  /*3140*/  LDC.64 R32, c[0x0][0x478] ;  /* 0x00011e00ff207b82 */ /* 0x000f240000000a00 */
[----:B------:R-:W-:Y:S02]  /*3150*/  LEA.HI.X R17, R12, R19, R13, 0x1, P0 ;  /* 0x000000130c117211 */ /* 0x000fe400000f0c0d */
[----:B------:R-:W-:Y:S01]  /*3160*/  LDS.128 R12, [R100+0x10] ;  /* 0x00001000640c7984 */ /* 0x000fe20000000c00 */
[----:B------:R-:W-:-:S03]  /*3170*/  IMAD.WIDE.U32 R16, R0, 0x10, R16 ;  /* 0x0000001000107825 */ /* 0x000fc600078e0010 */
[----:B------:R-:W-:Y:S08]  /*3180*/  BAR.SYNC.DEFER_BLOCKING 0x0 ;  /* 0x0000000000007b1d */ /* 0x000ff00000010000 */
[----:B------:R-:W5:Y:S01]  /*3190*/  LDC.64 R130, c[0x0][0x508] ;  /* 0x00014200ff827b82 */ /* 0x000f620000000a00 */
[----:B------:R-:W2:Y:S04]  /*31a0*/  LDG.E.128 R36, desc[UR18][R16.64] ;  /* 0x0000001210247981 */ /* 0x000ea8000c1e1d00 */
[----:B------:R-:W5:Y:S01]  /*31b0*/  LDG.E.128 R40, desc[UR18][R16.64+0x200] ;  /* 0x0002001210287981 */ /* 0x000f62000c1e1d00 */
[----:B0-----:R-:W-:-:S04]  /*31c0*/  IMAD.WIDE.U32 R18, R24, UR6, R2 ;  /* 0x0000000618127c25 */ /* 0x001fc8000f8e0002 */
[----:B------:R-:W-:Y:S02]  /*31d0*/  IMAD R19, R25, UR6, R19 ;  /* 0x0000000619137c24 */ /* 0x000fe4000f8e0213 */
[----:B---3--:R-:W-:-:S04]  /*31e0*/  IMAD.WIDE.U32 R18, R109, R26, R18 ;  /* 0x0000001a6d127225 */ /* 0x008fc800078e0012 */
[----:B------:R-:W-:Y:S01]  /*31f0*/  IMAD R19, R109, R27, R19 ;  /* 0x0000001b6d137224 */ /* 0x000fe200078e0213 */
[----:B----4-:R-:W-:-:S04]  /*3200*/  LEA R32, P0, R18, R32, 0x1 ;  /* 0x0000002012207211 */ /* 0x010fc800078008ff */
[----:B------:R-:W-:-:S03]  /*3210*/  LEA.HI.X R33, R18, R33, R19, 0x1, P0 ;  /* 0x0000002112217211 */ /* 0x000fc600000f0c13 */
[----:B------:R-:W-:Y:S01]  /*3220*/  IMAD.WIDE.U32 R32, R0, 0x10, R32 ;  /* 0x0000001000207825 */ /* 0x000fe200078e0020 */
[----:B--2---:R-:W-:Y:S04]  /*3230*/  STS.128 [R101], R36 ;  /* 0x0000002465007388 */ /* 0x004fe80000000c00 */
[----:B-----5:R-:W-:Y:S01]  /*3240*/  STS.128 [R101+0x200], R40 ;  /* 0x0002002865007388 */ /* 0x020fe20000000c00 */
[----:B------:R-:W-:-:S03]  /*3250*/  NOP ;  /* 0x0000000000007918 */ /* 0x000fc60000000000 */
[----:B------:R-:W0:Y:S04]  /*3260*/  LDS.128 R48, [R100] ;  /* 0x0000000064307984 */ /* 0x000e280000000c00 */
[----:B------:R-:W2:Y:S01]  /*3270*/  LDS.128 R16, [R100+0x10] ;  /* 0x0000100064107984 */ /* 0x000ea20000000c00 */
[----:B------:R-:W-:Y:S06]  /*3280*/  BAR.SYNC.DEFER_BLOCKING 0x0 ;  /* 0x0000000000007b1d */ /* 0x000fec0000010000 */
[----:B------:R-:W3:Y:S04]  /*3290*/  LDG.E.128 R24, desc[UR18][R32.64] ;  /* 0x0000001220187981 */ /* 0x000ee8000c1e1d00 */
[----:B------:R4:W5:Y:S01]  /*32a0*/  LDG.E.128 R28, desc[UR18][R32.64+0x200] ;  /* 0x00020012201c7981 */ /* 0x000962000c1e1d00 */
[----:B------:R-:W-:Y:S01]  /*32b0*/  HADD2.F32 R63, -RZ, R20.H0_H0 ;  /* 0x20000014ff3f7230 */ /* 0x000fe20000004100 */
[----:B-1----:R-:W-:Y:S01]  /*32c0*/  UISETP.NE.U32.AND UP0, UPT, UR16, URZ, UPT ;  /* 0x000000ff1000728c */ /* 0x002fe2000bf05070 */
[----:B------:R-:W-:-:S02]  /*32d0*/  HADD2.F32 R61, -RZ, R22.H1_H1 ;  /* 0x30000016ff3d7230 */ /* 0x000fc40000004100 */
[--C-:B0-----:R-:W-:Y:S01]  /*32e0*/  HADD2.F32 R46, -RZ, R48.reuse.H0_H0 ;  /* 0x20000030ff2e7230 */ /* 0x101fe20000004100 */
[----:B------:R-:W-:Y:S01]  /*32f0*/  UISETP.NE.AND.EX UP0, UPT, UR17, URZ, UPT, UP0 ;  /* 0x000000ff1100728c */ /* 0x000fe2000bf05300 */
[--C-:B------:R-:W-:Y:S02]  /*3300*/  HADD2.F32 R44, -RZ, R49.reuse.H0_H0 ;  /* 0x20000031ff2c7230 */ /* 0x100fe40000004100 */
[----:B------:R-:W-:Y:S02]  /*3310*/  HADD2.F32 R45, -RZ, R48.H1_H1 ;  /* 0x30000030ff2d7230 */ /* 0x000fe40000004100 */
[----:B------:R-:W-:Y:S01]  /*3320*/  FMUL.FTZ R34, R46, -1.4426950216293334961 ;  /* 0xbfb8aa3b2e227820 */ /* 0x000fe20000410000 */
[----:B------:R-:W-:Y:S02]  /*3330*/  HADD2.F32 R47, -RZ, R49.H1_H1 ;  /* 0x30000031ff2f7230 */ /* 0x000fe40000004100 */
[----:B------:R-:W-:Y:S01]  /*3340*/  FMUL.FTZ R37, R44, -1.4426950216293334961 ;  /* 0xbfb8aa3b2c257820 */ /* 0x000fe20000410000 */
[--C-:B------:R-:W-:Y:S01]  /*3350*/  HADD2.F32 R43, -RZ, R50.reuse.H0_H0 ;  /* 0x20000032ff2b7230 */ /* 0x100fe20000004100 */
[----:B------:R0:W1:Y:S01]  /*3360*/  MUFU.EX2 R48, R34 ;  /* 0x0000002200307308 */ /* 0x0000620000000800 */
[----:B------:R-:W-:Y:S01]  /*3370*/  FMUL.FTZ R36, R45, -1.4426950216293334961 ;  /* 0xbfb8aa3b2d247820 */ /* 0x000fe20000410000 */
[----:B----4-:R-:W-:Y:S01]  /*3380*/  FMUL.FTZ R33, R47, -1.4426950216293334961 ;  /* 0xbfb8aa3b2f217820 */ /* 0x010fe20000410000 */
[----:B------:R-:W-:-:S02]  /*3390*/  HADD2.F32 R35, -RZ, R50.H1_H1 ;  /* 0x30000032ff237230 */ /* 0x000fc40000004100 */
[----:B------:R-:W-:Y:S01]  /*33a0*/  FMUL.FTZ R38, R43, -1.4426950216293334961 ;  /* 0xbfb8aa3b2b267820 */ /* 0x000fe20000410000 */
[----:B------:R-:W-:Y:S02]  /*33b0*/  HADD2.F32 R32, -RZ, R51.H0_H0 ;  /* 0x20000033ff207230 */ /* 0x000fe40000004100 */
[----:B------:R-:W-:Y:S01]  /*33c0*/  HADD2.F32 R62, -RZ, R15.H1_H1 ;  /* 0x3000000fff3e7230 */ /* 0x000fe20000004100 */
[----:B------:R2:W4:Y:S01]  /*33d0*/  MUFU.EX2 R49, R37 ;  /* 0x0000002500317308 */ /* 0x0005220000000800 */
[----:B0-----:R-:W-:Y:S02]  /*33e0*/  HADD2.F32 R34, -RZ, R51.H1_H1 ;  /* 0x30000033ff227230 */ /* 0x001fe40000004100 */
[----:B------:R-:W-:Y:S01]  /*33f0*/  FMUL.FTZ R39, R35, -1.4426950216293334961 ;  /* 0xbfb8aa3b23277820 */ /* 0x000fe20000410000 */
[----:B------:R-:W-:Y:S01]  /*3400*/  FMUL.FTZ R40, R32, -1.4426950216293334961 ;  /* 0xbfb8aa3b20287820 */ /* 0x000fe20000410000 */
[----:B------:R-:W-:Y:S02]  /*3410*/  HADD2.F32 R60, -RZ, R21.H1_H1 ;  /* 0x30000015ff3c7230 */ /* 0x000fe40000004100 */
[----:B------:R-:W-:Y:S01]  /*3420*/  FMUL.FTZ R41, R34, -1.4426950216293334961 ;  /* 0xbfb8aa3b22297820 */ /* 0x000fe20000410000 */
[----:B------:R-:W-:Y:S01]  /*3430*/  HADD2.F32 R81, -RZ, R8.H0_H0 ;  /* 0x20000008ff517230 */ /* 0x000fe20000004100 */
[----:B------:R0:W4:Y:S01]  /*3440*/  MUFU.EX2 R52, R36 ;  /* 0x0000002400347308 */ /* 0x0001220000000800 */
[----:B--2---:R-:W-:-:S02]  /*3450*/  HADD2.F32 R37, -RZ, R16.H1_H1 ;  /* 0x30000010ff257230 */ /* 0x004fc40000004100 */
[----:B-1----:R-:W-:Y:S01]  /*3460*/  FADD.FTZ R48, R48, 1 ;  /* 0x3f80000030307421 */ /* 0x002fe20000010000 */
[----:B------:R-:W-:Y:S02]  /*3470*/  HADD2.F32 R80, -RZ, R8.H1_H1 ;  /* 0x30000008ff507230 */ /* 0x000fe40000004100 */
[----:B------:R-:W-:Y:S02]  /*3480*/  FMUL.FTZ R42, R37, -1.4426950216293334961 ;  /* 0xbfb8aa3b252a7820 */ /* 0x000fe40000410000 */
[----:B------:R1:W2:Y:S01]  /*3490*/  MUFU.EX2 R53, R33 ;  /* 0x0000002100357308 */ /* 0x0002a20000000800 */
[----:B0-----:R-:W-:Y:S02]  /*34a0*/  HADD2.F32 R36, -RZ, R17.H0_H0 ;  /* 0x20000011ff247230 */ /* 0x001fe40000004100 */
[----:B----4-:R-:W-:-:S05]  /*34b0*/  FADD.FTZ R49, R49, 1 ;  /* 0x3f80000031317421 */ /* 0x010fca0000010000 */
[----:B------:R0:W4:Y:S01]  /*34c0*/  MUFU.EX2 R50, R38 ;  /* 0x0000002600327308 */ /* 0x0001220000000800 */
[----:B-1----:R-:W-:Y:S02]  /*34d0*/  HADD2.F32 R33, -RZ, R16.H0_H0 ;  /* 0x20000010ff217230 */ /* 0x002fe40000004100 */
[----:B------:R-:W-:-:S03]  /*34e0*/  FADD.FTZ R52, R52, 1 ;  /* 0x3f80000034347421 */ /* 0x000fc60000010000 */
[----:B------:R-:W-:Y:S02]  /*34f0*/  FMUL.FTZ R16, R33, -1.4426950216293334961 ;  /* 0xbfb8aa3b21107820 */ /* 0x000fe40000410000 */
[----:B------:R1:W4:Y:S01]  /*3500*/  MUFU.EX2 R54, R39 ;  /* 0x0000002700367308 */ /* 0x0003220000000800 */
[----:B0-----:R-:W-:Y:S02]  /*3510*/  HADD2.F32 R38, -RZ, R17.H1_H1 ;  /* 0x30000011ff267230 */ /* 0x001fe40000004100 */
[----:B------:R-:W-:Y:S01]  /*3520*/  FMUL.FTZ R17, R36, -1.4426950216293334961 ;  /* 0xbfb8aa3b24117820 */ /* 0x000fe20000410000 */
[----:B--2---:R-:W-:Y:S02]  /*3530*/  FADD.FTZ R53, R53, 1 ;  /* 0x3f80000035357421 */ /* 0x004fe40000010000 */
[----:B------:R-:W-:Y:S02]  /*3540*/  FMUL.FTZ R59, R38, -1.4426950216293334961 ;  /* 0xbfb8aa3b263b7820 */ /* 0x000fe40000410000 */
[----:B------:R0:W2:Y:S01]  /*3550*/  MUFU.EX2 R51, R40 ;  /* 0x0000002800337308 */ /* 0x0000a20000000800 */
[----:B-1----:R-:W-:-:S02]  /*3560*/  HADD2.F32 R39, -RZ, R18.H1_H1 ;  /* 0x30000012ff277230 */ /* 0x002fc40000004100 */
[----:B----4-:R-:W-:-:S05]  /*3570*/  FADD.FTZ R50, R50, 1 ;  /* 0x3f80000032327421 */ /* 0x010fca0000010000 */
[----:B------:R1:W4:Y:S01]  /*3580*/  MUFU.EX2 R55, R41 ;  /* 0x0000002900377308 */ /* 0x0003220000000800 */
[----:B0-----:R-:W-:Y:S02]  /*3590*/  HADD2.F32 R40, -RZ, R18.H0_H0 ;  /* 0x20000012ff287230 */ /* 0x001fe40000004100 */
[----:B------:R-:W-:Y:S01]  /*35a0*/  FMUL.FTZ R18, R39, -1.4426950216293334961 ;  /* 0xbfb8aa3b27127820 */ /* 0x000fe20000410000 */
[----:B------:R-:W-:-:S04]  /*35b0*/  FADD.FTZ R54, R54, 1 ;  /* 0x3f80000036367421 */ /* 0x000fc80000010000 */
[----:B------:R0:W4:Y:S01]  /*35c0*/  MUFU.EX2 R57, R42 ;  /* 0x0000002a00397308 */ /* 0x0001220000000800 */
[----:B-1----:R-:W-:Y:S02]  /*35d0*/  HADD2.F32 R41, -RZ, R19.H0_H0 ;  /* 0x20000013ff297230 */ /* 0x002fe40000004100 */
[----:B--2---:R-:W-:-:S05]  /*35e0*/  FADD.FTZ R51, R51, 1 ;  /* 0x3f80000033337421 */ /* 0x004fca0000010000 */
[----:B------:R1:W2:Y:S01]  /*35f0*/  MUFU.EX2 R56, R16 ;  /* 0x0000001000387308 */ /* 0x0002a20000000800 */
[----:B0-----:R-:W-:Y:S02]  /*3600*/  HADD2.F32 R42, -RZ, R19.H1_H1 ;  /* 0x30000013ff2a7230 */ /* 0x001fe40000004100 */
[----:B----4-:R-:W-:-:S03]  /*3610*/  FADD.FTZ R55, R55, 1 ;  /* 0x3f80000037377421 */ /* 0x010fc60000010000 */
[----:B------:R-:W-:Y:S02]  /*3620*/  FMUL.FTZ R19, R42, -1.4426950216293334961 ;  /* 0xbfb8aa3b2a137820 */ /* 0x000fe40000410000 */
[----:B------:R0:W4:Y:S01]  /*3630*/  MUFU.EX2 R58, R17 ;  /* 0x00000011003a7308 */ /* 0x0001220000000800 */
[----:B-1----:R-:W-:Y:S01]  /*3640*/  FMUL.FTZ R16, R40, -1.4426950216293334961 ;  /* 0xbfb8aa3b28107820 */ /* 0x002fe20000410000 */
[----:B------:R-:W-:-:S06]  /*3650*/  FADD.FTZ R57, R57, 1 ;  /* 0x3f80000039397421 */ /* 0x000fcc0000010000 */
        /* <DEDUP_REMOVED lines=11> */
[----:B------:R-:W-:Y:S01]  /*3710*/  MUFU.RCP R70, R52 ;  /* 0x0000003400467308 */ /* 0x000fe20000001000 */
[----:B0-----:R-:W-:Y:S02]  /*3720*/  HADD2.F32 R48, -RZ, R20.H1_H1 ;  /* 0x30000014ff307230 */ /* 0x001fe40000004100 */
[----:B-1----:R-:W-:-:S05]  /*3730*/  FADD.FTZ R79, R79, 1 ;  /* 0x3f8000004f4f7421 */ /* 0x002fca0000010000 */
[----:B------:R-:W0:Y:S08]  /*3740*/  MUFU.EX2 R59, R59 ;  /* 0x0000003b003b7308 */ /* 0x000e300000000800 */
[----:B------:R1:W-:Y:S08]  /*3750*/  MUFU.RCP R73, R49 ;  /* 0x0000003100497308 */ /* 0x0003f00000001000 */
[----:B------:R-:W2:Y:S01]  /*3760*/  MUFU.RCP R110, R53 ;  /* 0x00000035006e7308 */ /* 0x000ea20000001000 */
[----:B0-----:R-:W-:Y:S01]  /*3770*/  FADD.FTZ R59, R59, 1 ;  /* 0x3f8000003b3b7421 */ /* 0x001fe20000010000 */
[----:B-1----:R-:W-:-:S06]  /*3780*/  HADD2.F32 R49, -RZ, R21.H0_H0 ;  /* 0x20000015ff317230 */ /* 0x002fcc0000004100 */
[----:B------:R-:W0:Y:S08]  /*3790*/  MUFU.RCP R114, R50 ;  /* 0x0000003200727308 */ /* 0x000e300000001000 */
        /* <DEDUP_REMOVED lines=17> */
[----:B------:R4:W0:Y:S08]  /*38b0*/  MUFU.RCP R127, R79 ;  /* 0x0000004f007f7308 */ /* 0x0008300000001000 */
[----:B------:R1:W0:Y:S01]  /*38c0*/  MUFU.RCP R126, R78 ;  /* 0x0000004e007e7308 */ /* 0x0002220000001000 */
[----:B----4-:R-:W-:-:S07]  /*38d0*/  HADD2.F32 R79, -RZ, R9.H0_H0 ;  /* 0x20000009ff4f7230 */ /* 0x010fce0000004100 */
[----:B------:R-:W4:Y:S01]  /*38e0*/  MUFU.RCP R123, R76 ;  /* 0x0000004c007b7308 */ /* 0x000f220000001000 */
[----:B-1----:R-:W-:Y:S01]  /*38f0*/  HADD2.F32 R78, -RZ, R9.H1_H1 ;  /* 0x30000009ff4e7230 */ /* 0x002fe20000004100 */
[----:B---3--:R1:W-:Y:S04]  /*3900*/  STS.128 [R101], R24 ;  /* 0x0000001865007388 */ /* 0x0083e80000000c00 */
[----:B-----5:R3:W-:Y:S01]  /*3910*/  STS.128 [R101+0x200], R28 ;  /* 0x0002001c65007388 */ /* 0x0207e20000000c00 */
[----:B------:R-:W-:-:S03]  /*3920*/  NOP ;  /* 0x0000000000007918 */ /* 0x000fc60000000000 */
[----:B------:R-:W5:Y:S01]  /*3930*/  LDS.128 R16, [R100] ;  /* 0x0000000064107984 */ /* 0x000f620000000c00 */
[----:B-1----:R-:W-:Y:S02]  /*3940*/  HADD2.F32 R25, -RZ, R22.H0_H0 ;  /* 0x20000016ff197230 */ /* 0x002fe40000004100 */
[--C-:B------:R-:W-:Y:S02]  /*3950*/  HADD2.F32 R26, -RZ, R23.reuse.H0_H0 ;  /* 0x20000017ff1a7230 */ /* 0x100fe40000004100 */
[----:B---3--:R-:W-:Y:S02]  /*3960*/  HADD2.F32 R29, -RZ, R23.H1_H1 ;  /* 0x30000017ff1d7230 */ /* 0x008fe40000004100 */
[--C-:B------:R-:W-:Y:S02]  /*3970*/  HADD2.F32 R27, -RZ, R12.reuse.H0_H0 ;  /* 0x2000000cff1b7230 */ /* 0x100fe40000004100 */
[----:B------:R-:W-:Y:S02]  /*3980*/  HADD2.F32 R28, -RZ, R12.H1_H1 ;  /* 0x3000000cff1c7230 */ /* 0x000fe40000004100 */
[----:B------:R-:W-:-:S02]  /*3990*/  HADD2.F32 R23, -RZ, R13.H0_H0 ;  /* 0x2000000dff177230 */ /* 0x000fc40000004100 */
[----:B------:R-:W-:Y:S02]  /*39a0*/  HADD2.F32 R30, -RZ, R13.H1_H1 ;  /* 0x3000000dff1e7230 */ /* 0x000fe40000004100 */
[----:B------:R-:W-:Y:S01]  /*39b0*/  FADD.FTZ R13, -R65, 1 ;  /* 0x3f800000410d7421 */ /* 0x000fe20000010100 */
[--C-:B------:R-:W-:Y:S02]  /*39c0*/  HADD2.F32 R22, -RZ, R14.reuse.H0_H0 ;  /* 0x2000000eff167230 */ /* 0x100fe40000004100 */
[----:B------:R-:W-:Y:S02]  /*39d0*/  HADD2.F32 R24, -RZ, R14.H1_H1 ;  /* 0x3000000eff187230 */ /* 0x000fe40000004100 */
[----:B------:R-:W-:Y:S01]  /*39e0*/  FADD.FTZ R14, -R70, 1 ;  /* 0x3f800000460e7421 */ /* 0x000fe20000010100 */
[----:B------:R-:W-:Y:S02]  /*39f0*/  HADD2.F32 R31, -RZ, R15.H0_H0 ;  /* 0x2000000fff1f7230 */ /* 0x000fe40000004100 */
[----:B-----5:R-:W-:-:S02]  /*3a00*/  HADD2.F32 R64, -RZ, R16.H0_H0 ;  /* 0x20000010ff407230 */ /* 0x020fc40000004100 */
[----:B------:R-:W-:Y:S02]  /*3a10*/  HADD2.F32 R67, -RZ, R16.H1_H1 ;  /* 0x30000010ff437230 */ /* 0x000fe40000004100 */
[--C-:B------:R-:W-:Y:S02]  /*3a20*/  HADD2.F32 R66, -RZ, R17.reuse.H0_H0 ;  /* 0x20000011ff427230 */ /* 0x100fe40000004100 */
[----:B------:R-:W-:Y:S01]  /*3a30*/  FMUL.FTZ R12, R63, R64 ;  /* 0x000000403f0c7220 */ /* 0x000fe20000410000 */
[----:B------:R-:W-:Y:S02]  /*3a40*/  HADD2.F32 R69, -RZ, R17.H1_H1 ;  /* 0x30000011ff457230 */ /* 0x000fe40000004100 */
[----:B------:R-:W-:Y:S01]  /*3a50*/  FMUL.FTZ R15, R48, R67 ;  /* 0x00000043300f7220 */ /* 0x000fe20000410000 */
[--C-:B------:R-:W-:Y:S02]  /*3a60*/  HADD2.F32 R68, -RZ, R18.reuse.H0_H0 ;  /* 0x20000012ff447230 */ /* 0x100fe40000004100 */
[----:B------:R-:W-:Y:S01]  /*3a70*/  FFMA.FTZ R17, R46, R13, 1 ;  /* 0x3f8000002e117423 */ /* 0x000fe2000001000d */
[----:B------:R-:W-:-:S02]  /*3a80*/  HADD2.F32 R72, -RZ, R18.H1_H1 ;  /* 0x30000012ff487230 */ /* 0x000fc40000004100 */
[----:B------:R-:W-:Y:S01]  /*3a90*/  FMUL.FTZ R16, R65, R12 ;  /* 0x0000000c41107220 */ /* 0x000fe20000410000 */
[--C-:B------:R-:W-:Y:S02]  /*3aa0*/  HADD2.F32 R71, -RZ, R19.reuse.H0_H0 ;  /* 0x20000013ff477230 */ /* 0x100fe40000004100 */
[----:B------:R-:W-:Y:S01]  /*3ab0*/  FMUL.FTZ R18, R70, R15 ;  /* 0x0000000f46127220 */ /* 0x000fe20000410000 */
[----:B------:R-:W-:Y:S02]  /*3ac0*/  HADD2.F32 R74, -RZ, R19.H1_H1 ;  /* 0x30000013ff4a7230 */ /* 0x000fe40000004100 */
[----:B------:R-:W-:Y:S01]  /*3ad0*/  FFMA.FTZ R19, R45, R14, 1 ;  /* 0x3f8000002d137423 */ /* 0x000fe2000001000e */
[----:B------:R-:W-:Y:S01]  /*3ae0*/  FMUL.FTZ R16, R16, R17 ;  /* 0x0000001110107220 */ /* 0x000fe20000410000 */
[----:B------:R-:W1:Y:S01]  /*3af0*/  LDS.128 R12, [R100+0x10] ;  /* 0x00001000640c7984 */ /* 0x000e620000000c00 */
        /* <DEDUP_REMOVED lines=39> */
[----:B-1----:R-:W-:-:S02]  /*3d70*/  HADD2.F32 R119, -RZ, R13.H0_H0 ;  /* 0x2000000dff777230 */ /* 0x002fc40000004100 */
[----:B------:R-:W-:Y:S02]  /*3d80*/  HADD2.F32 R120, -RZ, R13.H1_H1 ;  /* 0x3000000dff787230 */ /* 0x000fe40000004100 */
[----:B------:R-:W-:Y:S01]  /*3d90*/  FADD.FTZ R13, -R113, 1 ;  /* 0x3f800000710d7421 */ /* 0x000fe20000010100 */
[--C-:B------:R-:W-:Y:S02]  /*3da0*/  HADD2.F32 R128, -RZ, R15.reuse.H0_H0 ;  /* 0x2000000fff807230 */ /* 0x100fe40000004100 */
[----:B------:R-:W-:Y:S01]  /*3db0*/  FMUL.FTZ R18, R23, R119 ;  /* 0x0000007717127220 */ /* 0x000fe20000410000 */
[----:B------:R-:W-:Y:S02]  /*3dc0*/  HADD2.F32 R129, -RZ, R15.H1_H1 ;  /* 0x3000000fff817230 */ /* 0x000fe40000004100 */
[----:B------:R-:W-:Y:S01]  /*3dd0*/  FADD.FTZ R15, -R121, 1 ;  /* 0x3f800000790f7421 */ /* 0x000fe20000010100 */
[--C-:B------:R-:W-:Y:S02]  /*3de0*/  HADD2.F32 R115, -RZ, R12.reuse.H0_H0 ;  /* 0x2000000cff737230 */ /* 0x100fe40000004100 */
[----:B------:R-:W-:Y:S01]  /*3df0*/  FFMA.FTZ R55, R36, R13, 1 ;  /* 0x3f80000024377423 */ /* 0x000fe2000001000d */
[----:B------:R-:W-:-:S02]  /*3e00*/  HADD2.F32 R117, -RZ, R12.H1_H1 ;  /* 0x3000000cff757230 */ /* 0x000fc40000004100 */
[----:B------:R-:W-:Y:S01]  /*3e10*/  FFMA.FTZ R57, R38, R15, 1 ;  /* 0x3f80000026397423 */ /* 0x000fe2000001000f */
[--C-:B------:R-:W-:Y:S02]  /*3e20*/  HADD2.F32 R122, -RZ, R14.reuse.H0_H0 ;  /* 0x2000000eff7a7230 */ /* 0x100fe40000004100 */
[----:B------:R-:W-:Y:S01]  /*3e30*/  FADD.FTZ R12, -R116, 1 ;  /* 0x3f800000740c7421 */ /* 0x000fe20000010100 */
[----:B------:R-:W-:Y:S02]  /*3e40*/  HADD2.F32 R125, -RZ, R14.H1_H1 ;  /* 0x3000000eff7d7230 */ /* 0x000fe40000004100 */
        /* <DEDUP_REMOVED lines=12> */
[----:B0-----:R-:W-:Y:S01]  /*3f10*/  FADD.FTZ R12, -R124, 1 ;  /* 0x3f8000007c0c7421 */ /* 0x001fe20000010100 */
[----:B------:R-:W-:Y:S01]  /*3f20*/  FADD.FTZ R15, -R127, 1 ;  /* 0x3f8000007f0f7421 */ /* 0x000fe20000010100 */
[----:B------:R-:W-:Y:S01]  /*3f30*/  FMUL.FTZ R57, R56, R57 ;  /* 0x0000003938397220 */ /* 0x000fe20000410000 */
[----:B------:R-:W-:Y:S01]  /*3f40*/  FADD.FTZ R56, -R126, 1 ;  /* 0x3f8000007e387421 */ /* 0x000fe20000010100 */
[----:B------:R-:W-:Y:S01]  /*3f50*/  FFMA.FTZ R14, R39, R12, 1 ;  /* 0x3f800000270e7423 */ /* 0x000fe2000001000c */
[----:B------:R-:W-:Y:S01]  /*3f60*/  FFMA.FTZ R77, R42, R15, 1 ;  /* 0x3f8000002a4d7423 */ /* 0x000fe2000001000f */
[----:B----4-:R-:W-:Y:S01]  /*3f70*/  FADD.FTZ R13, -R123, 1 ;  /* 0x3f8000007b0d7421 */ /* 0x010fe20000010100 */
[----:B------:R-:W-:Y:S01]  /*3f80*/  FMUL.FTZ R12, R22, R122 ;  /* 0x0000007a160c7220 */ /* 0x000fe20000410000 */
[----:B------:R-:W-:Y:S01]  /*3f90*/  FMUL.FTZ R15, R24, R125 ;  /* 0x0000007d180f7220 */ /* 0x000fe20000410000 */
        /* <DEDUP_REMOVED lines=16> */
[----:B------:R-:W-:Y:S01]  /*40a0*/  HADD2.F32 R53, -RZ, R6.H0_H0 ;  /* 0x20000006ff357230 */ /* 0x000fe20000004100 */
[----:B------:R-:W-:Y:S01]  /*40b0*/  F2FP.F16.F32.PACK_AB R15, R54, R51 ;  /* 0x00000033360f723e */ /* 0x000fe200000000ff */
[--C-:B------:R-:W-:Y:S01]  /*40c0*/  HADD2.F32 R54, -RZ, R5.reuse.H1_H1 ;  /* 0x30000005ff367230 */ /* 0x100fe20000004100 */
[----:B------:R-:W-:Y:S01]  /*40d0*/  F2FP.F16.F32.PACK_AB R17, R57, R52 ;  /* 0x000000343911723e */ /* 0x000fe200000000ff */
[--C-:B------:R-:W-:Y:S01]  /*40e0*/  HADD2.F32 R57, -RZ, R4.reuse.H0_H0 ;  /* 0x20000004ff397230 */ /* 0x100fe20000004100 */
[----:B------:R-:W-:Y:S01]  /*40f0*/  F2FP.F16.F32.PACK_AB R18, R56, R55 ;  /* 0x000000373812723e */ /* 0x000fe200000000ff */
[----:B------:R-:W-:Y:S01]  /*4100*/  HADD2.F32 R56, -RZ, R4.H1_H1 ;  /* 0x30000004ff387230 */ /* 0x000fe20000004100 */
[----:B------:R-:W-:Y:S01]  /*4110*/  F2FP.F16.F32.PACK_AB R14, R21, R50 ;  /* 0x00000032150e723e */ /* 0x000fe200000000ff */
[----:B------:R-:W-:Y:S01]  /*4120*/  BAR.SYNC.DEFER_BLOCKING 0x0 ;  /* 0x0000000000007b1d */ /* 0x000fe20000010000 */
[----:B------:R-:W-:Y:S01]  /*4130*/  HADD2.F32 R55, -RZ, R5.H0_H0 ;  /* 0x20000005ff377230 */ /* 0x000fe20000004100 */
[----:B------:R-:W-:Y:S01]  /*4140*/  F2FP.F16.F32.PACK_AB R19, R77, R58 ;  /* 0x0000003a4d13723e */ /* 0x000fe200000000ff */
[----:B------:R-:W-:-:S04]  /*4150*/  IMAD.WIDE.U32 R4, R130, UR6, R2 ;  /* 0x0000000682047c25 */ /* 0x000fc8000f8e0002 */
[----:B------:R-:W-:Y:S01]  /*4160*/  FMUL.FTZ R116, R33, R116 ;  /* 0x0000007421747220 */ /* 0x000fe20000410000 */
[----:B------:R-:W-:Y:S01]  /*4170*/  FMUL.FTZ R37, R37, R118 ;  /* 0x0000007625257220 */ /* 0x000fe20000410000 */
[----:B------:R-:W0:Y:S01]  /*4180*/  LDC.64 R20, c[0x0][0x558] ;  /* 0x00015600ff147b82 */ /* 0x000e220000000a00 */
[----:B------:R-:W-:Y:S02]  /*4190*/  IMAD R5, R131, UR6, R5 ;  /* 0x0000000683057c24 */ /* 0x000fe4000f8e0205 */
[----:B------:R-:W-:Y:S01]  /*41a0*/  FMUL.FTZ R36, R36, R113 ;  /* 0x0000007124247220 */ /* 0x000fe20000410000 */
[----:B------:R-:W-:Y:S02]  /*41b0*/  HADD2.F32 R52, -RZ, R6.H1_H1 ;  /* 0x30000006ff347230 */ /* 0x000fe40000004100 */
[----:B------:R-:W-:Y:S01]  /*41c0*/  FMUL.FTZ R121, R38, R121 ;  /* 0x0000007926797220 */ /* 0x000fe20000410000 */
[--C-:B------:R-:W-:Y:S02]  /*41d0*/  HADD2.F32 R51, -RZ, R7.reuse.H0_H0 ;  /* 0x20000007ff337230 */ /* 0x100fe40000004100 */
[----:B------:R-:W-:Y:S01]  /*41e0*/  FMUL.FTZ R123, R40, R123 ;  /* 0x0000007b287b7220 */ /* 0x000fe20000410000 */
[----:B------:R-:W-:-:S02]  /*41f0*/  HADD2.F32 R50, -RZ, R7.H1_H1 ;  /* 0x30000007ff327230 */ /* 0x000fc40000004100 */
[----:B------:R-:W-:Y:S01]  /*4200*/  FMUL.FTZ R39, R39, R124 ;  /* 0x0000007c27277220 */ /* 0x000fe20000410000 */
[----:B------:R-:W-:-:S04]  /*4210*/  IMAD.WIDE.U32 R8, R109, UR14, R4 ;  /* 0x0000000e6d087c25 */ /* 0x000fc8000f8e0004 */
[----:B------:R-:W-:Y:S01]  /*4220*/  FMUL.FTZ R126, R41, R126 ;  /* 0x0000007e297e7220 */ /* 0x000fe20000410000 */
[----:B------:R-:W-:Y:S01]  /*4230*/  FMUL.FTZ R112, R27, R116 ;  /* 0x000000741b707220 */ /* 0x000fe20000410000 */
[----:B------:R-:W-:Y:S01]  /*4240*/  FMUL.FTZ R111, R28, R37 ;  /* 0x000000251c6f7220 */ /* 0x000fe20000410000 */
[----:B------:R-:W-:Y:S02]  /*4250*/  IMAD R9, R109, UR15, R9 ;  /* 0x0000000f6d097c24 */ /* 0x000fe4000f8e0209 */
[----:B------:R-:W-:Y:S01]  /*4260*/  FMUL.FTZ R114, R23, R36 ;  /* 0x0000002417727220 */ /* 0x000fe20000410000 */
[--C-:B------:R-:W-:Y:S02]  /*4270*/  HADD2.F32 R77, -RZ, R10.reuse.H0_H0 ;  /* 0x2000000aff4d7230 */ /* 0x100fe40000004100 */
[----:B------:R-:W-:Y:S01]  /*4280*/  FMUL.FTZ R113, R30, R121 ;  /* 0x000000791e717220 */ /* 0x000fe20000410000 */
[----:B------:R-:W-:Y:S01]  /*4290*/  HADD2.F32 R76, -RZ, R10.H1_H1 ;  /* 0x3000000aff4c7230 */ /* 0x000fe20000004100 */
[----:B------:R-:W-:Y:S01]  /*42a0*/  STS.128 [R100], R12 ;  /* 0x0000000c64007388 */ /* 0x000fe20000000c00 */
[----:B------:R-:W-:-:S02]  /*42b0*/  HADD2.F32 R59, -RZ, R11.H0_H0 ;  /* 0x2000000bff3b7230 */ /* 0x000fc40000004100 */
[----:B------:R-:W-:Y:S01]  /*42c0*/  FMUL.FTZ R118, R22, R123 ;  /* 0x0000007b16767220 */ /* 0x000fe20000410000 */
[----:B------:R-:W-:Y:S01]  /*42d0*/  HADD2.F32 R58, -RZ, R11.H1_H1 ;  /* 0x3000000bff3a7230 */ /* 0x000fe20000004100 */
[----:B------:R-:W-:Y:S01]  /*42e0*/  STS.128 [R100+0x10], R16 ;  /* 0x0000101064007388 */ /* 0x000fe20000000c00 */
[----:B------:R-:W-:-:S03]  /*42f0*/  NOP ;  /* 0x0000000000007918 */ /* 0x000fc60000000000 */
[----:B------:R-:W1:Y:S01]  /*4300*/  LDS.128 R4, [R101+0x200] ;  /* 0x0002000065047984 */ /* 0x000e620000000c00 */
[----:B0-----:R-:W-:Y:S01]  /*4310*/  LEA R20, P0, R8, R20, 0x1 ;  /* 0x0000001408147211 */ /* 0x001fe200078008ff */
[----:B------:R-:W-:Y:S01]  /*4320*/  FMUL.FTZ R11, R42, R127 ;  /* 0x0000007f2a0b7220 */ /* 0x000fe20000410000 */
[----:B------:R-:W-:Y:S01]  /*4330*/  FMUL.FTZ R127, R24, R39 ;  /* 0x00000027187f7220 */ /* 0x000fe20000410000 */
[----:B------:R-:W0:Y:S01]  /*4340*/  LDS.128 R12, [R101] ;  /* 0x00000000650c7984 */ /* 0x000e220000000c00 */
[----:B------:R-:W-:Y:S01]  /*4350*/  LEA.HI.X R21, R8, R21, R9, 0x1, P0 ;  /* 0x0000001508157211 */ /* 0x000fe200000f0c09 */
[----:B------:R-:W-:Y:S01]  /*4360*/  FMUL.FTZ R124, R31, R126 ;  /* 0x0000007e1f7c7220 */ /* 0x000fe20000410000 */
[----:B------:R-:W-:Y:S01]  /*4370*/  FMUL.FTZ R131, R62, R11 ;  /* 0x0000000b3e837220 */ /* 0x000fe20000410000 */
[----:B------:R-:W-:-:S05]  /*4380*/  IMAD.WIDE.U32 R8, R0, 0x10, R20 ;  /* 0x0000001000087825 */ /* 0x000fca00078e0014 */
[----:B-1----:R-:W-:Y:S04]  /*4390*/  STG.E.128 desc[UR18][R8.64+0x200], R4 ;  /* 0x0002000408007986 */ /* 0x002fe8000c101d12 */
[----:B0-----:R0:W-:Y:S02]  /*43a0*/  STG.E.128 desc[UR18][R8.64], R12 ;  /* 0x0000000c08007986 */ /* 0x0011e4000c101d12 */
        /* <DEDUP_REMOVED lines=45> */
.L_x_11390:
[----:B------:R-:W-:Y:S01]  /*4680*/  FFMA.FTZ R0, R60, R77, R21 ;  /* 0x0000004d3c007223 */ /* 0x000fe20000010015 */
[----:B------:R-:W0:Y:S01]  /*4690*/  LDCU UR6, c[0x0][0x38c] ;  /* 0x00007180ff0677ac */ /* 0x000e220008000800 */
[----:B------:R-:W-:Y:S02]  /*46a0*/  CS2R R48, SRZ ;  /* 0x0000000000307805 */ /* 0x000fe4000001ff00 */
[----:B------:R-:W-:Y:S01]  /*46b0*/  CS2R R46, SRZ ;  /* 0x00000000002e7805 */ /* 0x000fe2000001ff00 */
[----:B-1----:R-:W-:Y:S01]  /*46c0*/  FFMA.FTZ R3, R61, R76, R0 ;  /* 0x0000004c3d037223 */ /* 0x002fe20000010000 */
        /* <DEDUP_REMOVED lines=64> */
.L_x_11490:
        /* <DEDUP_REMOVED lines=24> */
[----:B-1----:R-:W5:Y:S04]  /*4c50*/  LDG.E.128 R68, desc[UR18][R114.64+0x400] ;  /* 0x0004001272447981 */ /* 0x002f68000c1e1d00 */
        /* <DEDUP_REMOVED lines=106> */
[C---:B------:R-:W-:Y:S01]  /*5300*/  FMUL.FTZ R68, R112.reuse, R88 ;  /* 0x0000005870447220 */ /* 0x040fe20000410000 */
[C---:B------:R-:W-:Y:S01]  /*5310*/  FMUL.FTZ R70, R112.reuse, R89 ;  /* 0x0000005970467220 */ /* 0x040fe20000410000 */
[C---:B------:R-:W-:Y:S01]  /*5320*/  FMUL.FTZ R66, R112.reuse, R91 ;  /* 0x0000005b70427220 */ /* 0x040fe20000410000 */
        /* <DEDUP_REMOVED lines=9> */
[----:B---3--:R-:W-:Y:S01]  /*53c0*/  FMUL.FTZ R66, R112, R85 ;  /* 0x0000005570427220 */ /* 0x008fe20000410000 */
[----:B------:R-:W-:Y:S01]  /*53d0*/  FMUL.FTZ R152, R152, R111 ;  /* 0x0000006f98987220 */ /* 0x000fe20000410000 */
[C---:B------:R-:W-:Y:S01]  /*53e0*/  FMUL.FTZ R111, R112.reuse, R83 ;  /* 0x00000053706f7220 */ /* 0x040fe20000410000 */
[C---:B--2---:R-:W-:Y:S01]  /*53f0*/  FMUL.FTZ R64, R112.reuse, R84 ;  /* 0x0000005470407220 */ /* 0x044fe20000410000 */
        /* <DEDUP_REMOVED lines=128> */
.L_x_11393:
[----:B------:R-:W-:-:S06]  /*5c00*/  LEA R120, R110, UR13, 0x3 ;  /* 0x0000000d6e787c11 */ /* 0x000fcc000f8e18ff */
[----:B------:R-:W0:Y:S02]  /*5c10*/  LDS.64 R120, [R120+0x49e8] ;  /* 0x0049e80078787984 */ /* 0x000e240000000a00 */
.L_x_11394:
[----:B------:R-:W-:Y:S05]  /*5c20*/  BSYNC.RECONVERGENT B0 ;  /* 0x0000000000007941 */ /* 0x000fea0003800200 */
.L_x_11392:
[----:B------:R-:W3:Y:S01]  /*5c30*/  @P1 LDC R60, c[0x0][0x38c] ;  /* 0x0000e300ff3c1b82 */ /* 0x000ee20000000800 */
[----:B-1----:R-:W-:Y:S01]  /*5c40*/  @P1 IADD3 R3, PT, PT, R105, -0x2, RZ ;  /* 0xfffffffe69031810 */ /* 0x002fe20007ffe0ff */
[-C--:B------:R-:W-:Y:S01]  /*5c50*/  FMUL.FTZ R62, R111, R96.reuse ;  /* 0x000000606f3e7220 */ /* 0x080fe20000410000 */
        /* <DEDUP_REMOVED lines=10> */
[----:B------:R-:W-:Y:S01]  /*5d00*/  FFMA.FTZ R69, R154, R3, -R69 ;  /* 0x000000039a457223 */ /* 0x000fe20000010845 */
[----:B------:R-:W-:Y:S01]  /*5d10*/  FMUL.FTZ R3, R116, R97 ;  /* 0x0000006174037220 */ /* 0x000fe20000410000 */
        /* <DEDUP_REMOVED lines=8> */
[-C--:B------:R-:W-:Y:S01]  /*5da0*/  FMUL.FTZ R225, R158, R93.reuse ;  /* 0x0000005d9ee17220 */ /* 0x080fe20000410000 */
[----:B------:R-:W-:Y:S01]  /*5db0*/  FMUL.FTZ R223, R156, R93 ;  /* 0x0000005d9cdf7220 */ /* 0x000fe20000410000 */
[C---:B------:R-:W-:Y:S01]  /*5dc0*/  FMUL.FTZ R68, R150.reuse, R62 ;  /* 0x0000003e96447220 */ /* 0x040fe20000410000 */
[-C--:B-1----:R-:W-:Y:S01]  /*5dd0*/  FMUL.FTZ R60, R150, R3.reuse ;  /* 0x00000003963c7220 */ /* 0x082fe20000410000 */
[----:B------:R-:W-:Y:S01]  /*5de0*/  FMUL.FTZ R61, R115, R94 ;  /* 0x0000005e733d7220 */ /* 0x000fe20000410000 */
[----:B------:R-:W-:Y:S01]  /*5df0*/  FMUL.FTZ R224, R155, R90 ;  /* 0x0000005a9be07220 */ /* 0x000fe20000410000 */
[C---:B------:R-:W-:Y:S01]  /*5e00*/  FFMA.FTZ R68, R151.reuse, R3, R68 ;  /* 0x0000000397447223 */ /* 0x040fe20000010044 */
[----:B------:R-:W-:Y:S01]  /*5e10*/  FFMA.FTZ R60, R151, R62, -R60 ;  /* 0x0000003e973c7223 */ /* 0x000fe2000001083c */
[----:B------:R-:W-:Y:S01]  /*5e20*/  FMUL.FTZ R3, R113, R94 ;  /* 0x0000005e71037220 */ /* 0x000fe20000410000 */
[----:B------:R-:W-:Y:S01]  /*5e30*/  FMUL.FTZ R226, R157, R90 ;  /* 0x0000005a9de27220 */ /* 0x000fe20000410000 */
[C---:B------:R-:W-:Y:S01]  /*5e40*/  FFMA.FTZ R61, R79.reuse, R61, R68 ;  /* 0x0000003d4f3d7223 */ /* 0x040fe20000010044 */
[----:B------:R-:W-:Y:S01]  /*5e50*/  FMUL.FTZ R221, R162, R91 ;  /* 0x0000005ba2dd7220 */ /* 0x000fe20000410000 */
[----:B------:R-:W-:Y:S01]  /*5e60*/  FFMA.FTZ R3, R79, R3, R60 ;  /* 0x000000034f037223 */ /* 0x000fe2000001003c */
[----:B------:R-:W-:Y:S01]  /*5e70*/  FMUL.FTZ R219, R160, R91 ;  /* 0x0000005ba0db7220 */ /* 0x000fe20000410000 */
[C---:B------:R-:W-:Y:S01]  /*5e80*/  FMUL.FTZ R60, R148.reuse, R61 ;  /* 0x0000003d943c7220 */ /* 0x040fe20000410000 */
[-C--:B------:R-:W-:Y:S01]  /*5e90*/  FMUL.FTZ R222, R161, R88.reuse ;  /* 0x00000058a1de7220 */ /* 0x080fe20000410000 */
[-C--:B------:R-:W-:Y:S01]  /*5ea0*/  FMUL.FTZ R62, R148, R3.reuse ;  /* 0x00000003943e7220 */ /* 0x080fe20000410000 */
[----:B------:R-:W-:Y:S01]  /*5eb0*/  FMUL.FTZ R220, R159, R88 ;  /* 0x000000589fdc7220 */ /* 0x000fe20000410000 */
[C---:B------:R-:W-:Y:S01]  /*5ec0*/  FFMA.FTZ R3, R149.reuse, R3, -R60 ;  /* 0x0000000395037223 */ /* 0x040fe2000001083c */
[----:B------:R-:W-:Y:S01]  /*5ed0*/  FMUL.FTZ R60, R118, R95 ;  /* 0x0000005f763c7220 */ /* 0x000fe20000410000 */
[----:B------:R-:W-:Y:S01]  /*5ee0*/  FFMA.FTZ R61, R149, R61, R62 ;  /* 0x0000003d953d7223 */ /* 0x000fe2000001003e */
        /* <DEDUP_REMOVED lines=15> */
[----:B------:R-:W-:Y:S01]  /*5fe0*/  FFMA.FTZ R3, R77, R230, R3 ;  /* 0x000000e64d037223 */ /* 0x000fe20000010003 */
[-C--:B------:R-:W-:Y:S01]  /*5ff0*/  FMUL.FTZ R209, R174, R85.reuse ;  /* 0x00000055aed17220 */ /* 0x080fe20000410000 */
[----:B------:R-:W-:Y:S01]  /*6000*/  FMUL.FTZ R207, R172, R85 ;  /* 0x00000055accf7220 */ /* 0x000fe20000410000 */
[C---:B------:R-:W-:Y:S01]  /*6010*/  FMUL.FTZ R60, R144.reuse, R62 ;  /* 0x0000003e903c7220 */ /* 0x040fe20000410000 */
[-C--:B------:R-:W-:Y:S01]  /*6020*/  FMUL.FTZ R61, R144, R3.reuse ;  /* 0x00000003903d7220 */ /* 0x080fe20000410000 */
[----:B------:R-:W-:Y:S01]  /*6030*/  FMUL.FTZ R74, R173, R82 ;  /* 0x00000052ad4a7220 */ /* 0x000fe20000410000 */
[----:B------:R-:W-:Y:S01]  /*6040*/  ISETP.GT.U32.AND P2, PT, R110, 0x1f, PT ;  /* 0x0000001f6e00780c */ /* 0x000fe20003f44070 */
[C---:B------:R-:W-:Y:S01]  /*6050*/  FFMA.FTZ R60, R145.reuse, R3, -R60 ;  /* 0x00000003913c7223 */ /* 0x040fe2000001083c */
[----:B------:R-:W-:Y:S01]  /*6060*/  FFMA.FTZ R61, R145, R62, R61 ;  /* 0x0000003e913d7223 */ /* 0x000fe2000001003d */
[-C--:B------:R-:W-:Y:S01]  /*6070*/  FMUL.FTZ R75, R192, R83.reuse ;  /* 0x00000053c04b7220 */ /* 0x080fe20000410000 */
        /* <DEDUP_REMOVED lines=95> */
[C---:B------:R-:W-:Y:S01]  /*6670*/  FMUL.FTZ R60, R132.reuse, R62 ;  /* 0x0000003e843c7220 */ /* 0x040fe20000410000 */
        /* <DEDUP_REMOVED lines=113> */
.L_x_11518:
        /* <DEDUP_REMOVED lines=13> */
.L_x_11521:
[----:B------:R-:W-:-:S03]  /*6e60*/  UMOV UR14, 0xffffffff ;  /* 0xffffffff000e7882 */ /* 0x000fc60000000000 */
[----:B------:R-:W-:Y:S05]  /*6e70*/  BRA.DIV UR14, `(.L_x_11398) ;  /* 0x000000760ee07947 */ /* 0x000fea000b800000 */
.L_x_11524:
[----:B------:R-:W-:-:S03]  /*6e80*/  UMOV UR14, 0xffffffff ;  /* 0xffffffff000e7882 */ /* 0x000fc60000000000 */
[----:B------:R-:W-:Y:S05]  /*6e90*/  BRA.DIV UR14, `(.L_x_11399) ;  /* 0x0000007a0e007947 */ /* 0x000fea000b800000 */
.L_x_11527:
[----:B------:R-:W-:-:S03]  /*6ea0*/  UMOV UR14, 0xffffffff ;  /* 0xffffffff000e7882 */ /* 0x000fc60000000000 */
[----:B------:R-:W-:Y:S05]  /*6eb0*/  BRA.DIV UR14, `(.L_x_11400) ;  /* 0x0000007a0e207947 */ /* 0x000fea000b800000 */
.L_x_11530:
        /* <DEDUP_REMOVED lines=10> */
.L_x_11540:
        /* <DEDUP_REMOVED lines=23> */
.L_x_11395:
[----:B------:R-:W-:Y:S05]  /*70d0*/  WARPSYNC.ALL ;  /* 0x0000000000007948 */ /* 0x000fea0003800000 */
[-C--:B-1----:R-:W-:Y:S01]  /*70e0*/  FMUL.FTZ R63, R116, R97.reuse ;  /* 0x00000061743f7220 */ /* 0x082fe20000410000 */
[-C--:B---3-5:R-:W-:Y:S01]  /*70f0*/  FMUL.FTZ R64, R111, R96.reuse ;  /* 0x000000606f407220 */ /* 0x0a8fe20000410000 */
[----:B------:R-:W-:Y:S01]  /*7100*/  FMUL.FTZ R62, R114, R96 ;  /* 0x00000060723e7220 */ /* 0x000fe20000410000 */
[----:B------:R-:W-:Y:S01]  /*7110*/  FMUL.FTZ R229, R112, R97 ;  /* 0x0000006170e57220 */ /* 0x000fe20000410000 */
[-C--:B------:R-:W-:Y:S01]  /*7120*/  FMUL.FTZ R232, R113, R94.reuse ;  /* 0x0000005e71e87220 */ /* 0x080fe20000410000 */
        /* <DEDUP_REMOVED lines=283> */
.L_x_11545:
        /* <DEDUP_REMOVED lines=12> */
.L_x_11406:
[----:B------:R-:W-:Y:S05]  /*83a0*/  BSYNC.RECONVERGENT B1 ;  /* 0x0000000000017941 */ /* 0x000fea0003800200 */
.L_x_11405:
[----:B------:R-:W-:Y:S01]  /*83b0*/  UMOV UR14, 0xffffffff ;  /* 0xffffffff000e7882 */ /* 0x000fe20000000000 */
[----:B------:R-:W-:Y:S02]  /*83c0*/  ISETP.GT.U32.AND P2, PT, R104, 0x1d, PT ;  /* 0x0000001d6800780c */ /* 0x000fe40003f44070 */
[----:B------:R-:W-:Y:S11]  /*83d0*/  BRA.DIV UR14, `(.L_x_11407) ;  /* 0x0000006a0e287947 */ /* 0x000ff6000b800000 */
[----:B--2---:R2:W1:Y:S04]  /*83e0*/  SHFL.DOWN PT, R68, R248, 0x2, 0x1f ;  /* 0x08401f00f8447f89 */ /* 0x00446800000e0000 */
[----:B---3--:R2:W3:Y:S04]  /*83f0*/  SHFL.DOWN PT, R70, R245, 0x2, 0x1f ;  /* 0x08401f00f5467f89 */ /* 0x0084e800000e0000 */
[----:B----4-:R2:W4:Y:S04]  /*8400*/  SHFL.DOWN PT, R71, R75, 0x2, 0x1f ;  /* 0x08401f004b477f89 */ /* 0x01052800000e0000 */
[----:B0-----:R2:W0:Y:S02]  /*8410*/  SHFL.DOWN PT, R246, R69, 0x2, 0x1f ;  /* 0x08401f0045f67f89 */ /* 0x00142400000e0000 */
.L_x_11551:
        /* <DEDUP_REMOVED lines=12> */
.L_x_11409:
[----:B------:R-:W-:Y:S05]  /*84e0*/  BSYNC.RECONVERGENT B1 ;  /* 0x0000000000017941 */ /* 0x000fea0003800200 */
.L_x_11408:
[----:B------:R-:W-:Y:S01]  /*84f0*/  UMOV UR14, 0xffffffff ;  /* 0xffffffff000e7882 */ /* 0x000fe20000000000 */
[----:B------:R-:W-:Y:S02]  /*8500*/  ISETP.GT.U32.AND P2, PT, R104, 0x1b, PT ;  /* 0x0000001b6800780c */ /* 0x000fe40003f44070 */
[----:B------:R-:W-:Y:S11]  /*8510*/  BRA.DIV UR14, `(.L_x_11410) ;  /* 0x0000006a0e487947 */ /* 0x000ff6000b800000 */
[----:B-1----:R1:W1:Y:S04]  /*8520*/  SHFL.DOWN PT, R68, R248, 0x4, 0x1f ;  /* 0x08801f00f8447f89 */ /* 0x00226800000e0000 */
[----:B---3--:R3:W1:Y:S04]  /*8530*/  SHFL.DOWN PT, R70, R245, 0x4, 0x1f ;  /* 0x08801f00f5467f89 */ /* 0x00866800000e0000 */
[----:B----4-:R3:W4:Y:S04]  /*8540*/  SHFL.DOWN PT, R71, R75, 0x4, 0x1f ;  /* 0x08801f004b477f89 */ /* 0x01072800000e0000 */
[----:B0-----:R3:W0:Y:S02]  /*8550*/  SHFL.DOWN PT, R246, R69, 0x4, 0x1f ;  /* 0x08801f0045f67f89 */ /* 0x00162400000e0000 */
.L_x_11557:
        /* <DEDUP_REMOVED lines=12> */
.L_x_11412:
[----:B------:R-:W-:Y:S05]  /*8620*/  BSYNC.RECONVERGENT B1 ;  /* 0x0000000000017941 */ /* 0x000fea0003800200 */
.L_x_11411:
[----:B------:R-:W-:Y:S01]  /*8630*/  UMOV UR14, 0xffffffff ;  /* 0xffffffff000e7882 */ /* 0x000fe20000000000 */
[----:B------:R-:W-:Y:S02]  /*8640*/  ISETP.GT.U32.AND P2, PT, R104, 0x17, PT ;  /* 0x000000176800780c */ /* 0x000fe40003f44070 */
[----:B------:R-:W-:Y:S11]  /*8650*/  BRA.DIV UR14, `(.L_x_11413) ;  /* 0x0000006a0e687947 */ /* 0x000ff6000b800000 */
[----:B-1----:R1:W1:Y:S04]  /*8660*/  SHFL.DOWN PT, R68, R248, 0x8, 0x1f ;  /* 0x09001f00f8447f89 */ /* 0x00226800000e0000 */
[----:B------:R0:W1:Y:S04]  /*8670*/  SHFL.DOWN PT, R70, R245, 0x8, 0x1f ;  /* 0x09001f00f5467f89 */ /* 0x00006800000e0000 */
[----:B----4-:R4:W1:Y:S04]  /*8680*/  SHFL.DOWN PT, R71, R75, 0x8, 0x1f ;  /* 0x09001f004b477f89 */ /* 0x01086800000e0000 */
[----:B0-----:R4:W0:Y:S02]  /*8690*/  SHFL.DOWN PT, R246, R69, 0x8, 0x1f ;  /* 0x09001f0045f67f89 */ /* 0x00182400000e0000 */
.L_x_11563:
        /* <DEDUP_REMOVED lines=12> */
.L_x_11415:
[----:B------:R-:W-:Y:S05]  /*8760*/  BSYNC.RECONVERGENT B1 ;  /* 0x0000000000017941 */ /* 0x000fea0003800200 */
.L_x_11414:
[----:B------:R-:W-:Y:S01]  /*8770*/  UMOV UR14, 0xffffffff ;  /* 0xffffffff000e7882 */ /* 0x000fe20000000000 */
[----:B------:R-:W-:Y:S02]  /*8780*/  ISETP.GT.U32.AND P2, PT, R104, 0xf, PT ;  /* 0x0000000f6800780c */ /* 0x000fe40003f44070 */
[----:B------:R-:W-:Y:S11]  /*8790*/  BRA.DIV UR14, `(.L_x_11416) ;  /* 0x0000006a0e887947 */ /* 0x000ff6000b800000 */
[----:B-1----:R1:W1:Y:S04]  /*87a0*/  SHFL.DOWN PT, R68, R248, 0x10, 0x1f ;  /* 0x0a001f00f8447f89 */ /* 0x00226800000e0000 */
[----:B------:R0:W1:Y:S04]  /*87b0*/  SHFL.DOWN PT, R70, R245, 0x10, 0x1f ;  /* 0x0a001f00f5467f89 */ /* 0x00006800000e0000 */
[----:B------:R1:W1:Y:S04]  /*87c0*/  SHFL.DOWN PT, R71, R75, 0x10, 0x1f ;  /* 0x0a001f004b477f89 */ /* 0x00026800000e0000 */
[----:B0-----:R0:W0:Y:S02]  /*87d0*/  SHFL.DOWN PT, R246, R69, 0x10, 0x1f ;  /* 0x0a001f0045f67f89 */ /* 0x00102400000e0000 */
.L_x_11569:
        /* <DEDUP_REMOVED lines=12> */
.L_x_11418:
[----:B------:R-:W-:Y:S05]  /*88a0*/  BSYNC.RECONVERGENT B1 ;  /* 0x0000000000017941 */ /* 0x000fea0003800200 */
.L_x_11417:
        /* <DEDUP_REMOVED lines=27> */
.L_x_11583:
        /* <DEDUP_REMOVED lines=15> */
.L_x_11421:
[----:B------:R-:W-:Y:S05]  /*8b50*/  BSYNC.RECONVERGENT B1 ;  /* 0x0000000000017941 */ /* 0x000fea0003800200 */
.L_x_11420:
        /* <DEDUP_REMOVED lines=17> */
.L_x_11403:
[----:B------:R-:W-:Y:S05]  /*8c70*/  BSYNC B0 ;  /* 0x0000000000007941 */ /* 0x000fea0003800000 */
.L_x_11402:
        /* <DEDUP_REMOVED lines=33> */
[-C--:B------:R-:W-:Y:S01]  /*8e90*/  FFMA.FTZ R230, -R117, R72.reuse, R230 ;  /* 0x0000004875e67223 */ /* 0x080fe200000101e6 */
[----:B------:R-:W1:Y:S01]  /*8ea0*/  LDS.64 R60, [R103+0x35e8] ;  /* 0x0035e800673c7984 */ /* 0x000e620000000a00 */
[----:B------:R-:W-:Y:S01]  /*8eb0*/  FMUL.FTZ R73, R76, R93 ;  /* 0x0000005d4c497220 */ /* 0x000fe20000410000 */
[----:B------:R-:W-:Y:S01]  /*8ec0*/  FFMA.FTZ R72, R153, -R72, R228 ;  /* 0x8000004899487223 */ /* 0x000fe200000100e4 */
[----:B------:R-:W-:Y:S01]  /*8ed0*/  FFMA.FTZ R228, R14, -R228, R227 ;  /* 0x800000e40ee47223 */ /* 0x000fe200000100e3 */
[----:B------:R-:W-:Y:S01]  /*8ee0*/  FFMA.FTZ R63, R13, R223, R74 ;  /* 0x000000df0d3f7223 */ /* 0x000fe2000001004a */
[-C--:B------:R-:W-:Y:S01]  /*8ef0*/  FFMA.FTZ R223, -R156, R73.reuse, R223 ;  /* 0x000000499cdf7223 */ /* 0x080fe200000101df */
        /* <DEDUP_REMOVED lines=20> */
[-C--:B------:R-:W-:Y:S01]  /*9040*/  FFMA.FTZ R222, -R164, R233.reuse, R215 ;  /* 0x000000e9a4de7223 */ /* 0x080fe200000101d7 */
[----:B------:R-:W-:Y:S01]  /*9050*/  FMUL.FTZ R227, R55, R86 ;  /* 0x0000005637e37220 */ /* 0x000fe20000410000 */
[----:B------:R-:W-:Y:S01]  /*9060*/  FFMA.FTZ R215, R166, -R233, R217 ;  /* 0x800000e9a6d77223 */ /* 0x000fe200000100d9 */
[----:B------:R-:W-:Y:S01]  /*9070*/  FFMA.FTZ R226, R8, R216, R63 ;  /* 0x000000d808e27223 */ /* 0x000fe2000001003f */
        /* <DEDUP_REMOVED lines=16> */
[----:B------:R-:W-:Y:S01]  /*9180*/  FMUL.FTZ R214, R60, R121 ;  /* 0x000000793cd67220 */ /* 0x000fe20000410000 */
[----:B------:R-:W-:Y:S01]  /*9190*/  FFMA.FTZ R225, R5, R207, R226 ;  /* 0x000000cf05e17223 */ /* 0x000fe200000100e2 */
[----:B------:R-:W-:Y:S01]  /*91a0*/  FMUL.FTZ R121, R52, R85 ;  /* 0x0000005534797220 */ /* 0x000fe20000410000 */
[-C--:B------:R-:W-:Y:S01]  /*91b0*/  FFMA.FTZ R63, R60, R120.reuse, R63 ;  /* 0x000000783c3f7223 */ /* 0x080fe2000001003f */
[----:B------:R-:W-:Y:S01]  /*91c0*/  FFMA.FTZ R61, R61, R120, -R214 ;  /* 0x000000783d3d7223 */ /* 0x000fe200000108d6 */
[----:B------:R-:W-:Y:S01]  /*91d0*/  FMUL.FTZ R120, R51, R82 ;  /* 0x0000005233787220 */ /* 0x000fe20000410000 */
[----:B------:R-:W-:Y:S01]  /*91e0*/  VOTEU.ALL UP0, P2 ;  /* 0x0000000000ff7886 */ /* 0x000fe20001000000 */
[----:B------:R-:W-:Y:S01]  /*91f0*/  FADD.FTZ R208, R208, R63 ;  /* 0x0000003fd0d07221 */ /* 0x000fe20000010000 */
[----:B------:R-:W-:Y:S01]  /*9200*/  FADD.FTZ R210, R210, R61 ;  /* 0x0000003dd2d27221 */ /* 0x000fe20000010000 */
[----:B------:R-:W-:Y:S01]  /*9210*/  FFMA.FTZ R63, R4, R240, R225 ;  /* 0x000000f0043f7223 */ /* 0x000fe200000100e1 */
[----:B------:R-:W-:Y:S01]  /*9220*/  FFMA.FTZ R240, -R171, R120, R240 ;  /* 0x00000078abf07223 */ /* 0x000fe200000101f0 */
[C---:B------:R-:W-:Y:S01]  /*9230*/  FMUL.FTZ R60, R119.reuse, R208 ;  /* 0x000000d0773c7220 */ /* 0x040fe20000410000 */
[----:B------:R-:W-:Y:S01]  /*9240*/  FMUL.FTZ R61, R119, R210 ;  /* 0x000000d2773d7220 */ /* 0x000fe20000410000 */
[----:B------:R-:W-:Y:S01]  /*9250*/  FFMA.FTZ R119, R173, -R120, R238 ;  /* 0x80000078ad777223 */ /* 0x000fe200000100ee */
[-C--:B------:R-:W-:Y:S01]  /*9260*/  FFMA.FTZ R207, -R172, R121.reuse, R207 ;  /* 0x00000079accf7223 */ /* 0x080fe200000101cf */
[C---:B------:R-:W-:Y:S01]  /*9270*/  FFMA.FTZ R120, R123.reuse, R210, -R60 ;  /* 0x000000d27b787223 */ /* 0x040fe2000001083c */
[----:B------:R-:W-:Y:S01]  /*9280*/  FFMA.FTZ R60, R123, R208, R61 ;  /* 0x000000d07b3c7223 */ /* 0x000fe2000001003d */
[----:B------:R-:W-:Y:S01]  /*9290*/  FFMA.FTZ R121, R174, -R121, R209 ;  /* 0x80000079ae797223 */ /* 0x000fe200000100d1 */
[----:B------:R-:W-:Y:S01]  /*92a0*/  FFMA.FTZ R209, R5, -R209, R228 ;  /* 0x800000d105d17223 */ /* 0x000fe200000100e4 */
[----:B------:R-:W-:Y:S01]  /*92b0*/  FADD.FTZ R191, R191, R120 ;  /* 0x00000078bfbf7221 */ /* 0x000fe20000010000 */
[----:B------:R-:W-:Y:S01]  /*92c0*/  @!UP0 ULEA UR14, UR6, UR13, 0x4 ;  /* 0x0000000d060e8291 */ /* 0x000fe2000f8e20ff */
[----:B------:R-:W-:Y:S01]  /*92d0*/  FADD.FTZ R175, R175, R60 ;  /* 0x0000003cafaf7221 */ /* 0x000fe20000010000 */
[----:B------:R-:W-:Y:S01]  /*92e0*/  FMUL.FTZ R61, R50, R83 ;  /* 0x00000053323d7220 */ /* 0x000fe20000410000 */
[----:B------:R-:W-:Y:S01]  /*92f0*/  FMUL.FTZ R60, R124, R191 ;  /* 0x000000bf7c3c7220 */ /* 0x000fe20000410000 */
[----:B------:R-:W-:Y:S01]  /*9300*/  FFMA.FTZ R238, R4, -R238, R209 ;  /* 0x800000ee04ee7223 */ /* 0x000fe200000100d1 */
[----:B------:R-:W-:Y:S01]  /*9310*/  FMUL.FTZ R124, R124, R175 ;  /* 0x000000af7c7c7220 */ /* 0x000fe20000410000 */
[-C--:B------:R-:W-:Y:S01]  /*9320*/  FFMA.FTZ R209, R192, -R61.reuse, R237 ;  /* 0x8000003dc0d17223 */ /* 0x080fe200000100ed */
[----:B------:R-:W-:Y:S01]  /*9330*/  FFMA.FTZ R120, -R176, R61, R235 ;  /* 0x0000003db0787223 */ /* 0x000fe200000101eb */
[----:B------:R-:W-:Y:S01]  /*9340*/  FMUL.FTZ R61, R210, UR16 ;  /* 0x00000010d23d7c20 */ /* 0x000fe20008410000 */
[C---:B------:R-:W-:Y:S01]  /*9350*/  FFMA.FTZ R60, R125.reuse, R175, R60 ;  /* 0x000000af7d3c7223 */ /* 0x040fe2000001003c */
[----:B------:R-:W-:Y:S01]  /*9360*/  FFMA.FTZ R124, R125, R191, -R124 ;  /* 0x000000bf7d7c7223 */ /* 0x000fe2000001087c */
[----:B0-----:R0:W-:Y:S01]  /*9370*/  @!P2 STS.128 [UR14+0x4be0], R64 ;  /* 0x004be040ff00a988 */ /* 0x0011e20008000c0e */
[----:B------:R-:W-:Y:S01]  /*9380*/  FMUL.FTZ R125, R208, UR16 ;  /* 0x00000010d07d7c20 */ /* 0x000fe20008410000 */
[----:B------:R-:W-:Y:S01]  /*9390*/  FADD.FTZ R177, R177, R60 ;  /* 0x0000003cb1b17221 */ /* 0x000fe20000010000 */
[----:B------:R-:W-:Y:S01]  /*93a0*/  FADD.FTZ R193, R193, R124 ;  /* 0x0000007cc1c17221 */ /* 0x000fe20000010000 */
[----:B------:R-:W-:Y:S01]  /*93b0*/  FMUL.FTZ R123, R192, R210 ;  /* 0x000000d2c07b7220 */ /* 0x000fe20000410000 */
[----:B------:R-:W-:Y:S01]  /*93c0*/  FFMA.FTZ R60, R210, UR15, -R125 ;  /* 0x0000000fd23c7c23 */ /* 0x000fe2000801087d */
[----:B------:R-:W-:Y:S01]  /*93d0*/  FMUL.FTZ R192, R191, R82 ;  /* 0x00000052bfc07220 */ /* 0x000fe20000410000 */
[----:B------:R-:W-:Y:S01]  /*93e0*/  MOV R227, UR13 ;  /* 0x0000000d00e37c02 */ /* 0x000fe20008000f00 */
[----:B------:R-:W-:Y:S01]  /*93f0*/  FFMA.FTZ R123, R176, R208, R123 ;  /* 0x000000d0b07b7223 */ /* 0x000fe2000001007b */
[----:B------:R-:W-:Y:S01]  /*9400*/  FMUL.FTZ R125, R209, R60 ;  /* 0x0000003cd17d7220 */ /* 0x000fe20000410000 */
[----:B------:R-:W-:Y:S01]  /*9410*/  FMUL.FTZ R176, R175, UR16 ;  /* 0x00000010afb07c20 */ /* 0x000fe20008410000 */
[----:B------:R-:W-:Y:S01]  /*9420*/  BSSY.RECONVERGENT B0, `(.L_x_11422) ;  /* 0x0000162000007945 */ /* 0x000fe20003800200 */
[-C--:B------:R-:W-:Y:S01]  /*9430*/  FFMA.FTZ R18, R123, R83.reuse, R18 ;  /* 0x000000537b127223 */ /* 0x080fe20000010012 */
[-C--:B0-----:R-:W-:Y:S01]  /*9440*/  FMUL.FTZ R65, R210, R83.reuse ;  /* 0x00000053d2417220 */ /* 0x081fe20000410000 */
[C---:B------:R-:W-:Y:S01]  /*9450*/  FFMA.FTZ R67, R208.reuse, UR15, R61 ;  /* 0x0000000fd0437c23 */ /* 0x040fe2000801003d */
[----:B------:R-:W-:Y:S01]  /*9460*/  FMUL.FTZ R61, R208, R83 ;  /* 0x00000053d03d7220 */ /* 0x000fe20000410000 */
[----:B------:R-:W-:Y:S01]  /*9470*/  FFMA.FTZ R176, R191, UR15, -R176 ;  /* 0x0000000fbfb07c23 */ /* 0x000fe200080108b0 */
        /* <DEDUP_REMOVED lines=13> */
[----:B------:R-:W-:Y:S01]  /*9550*/  FMUL.FTZ R176, R177, R85 ;  /* 0x00000055b1b07220 */ /* 0x000fe20000410000 */
[----:B------:R-:W-:-:S02]  /*9560*/  IMAD R64, R110, 0x84, R227 ;  /* 0x000000846e407824 */ /* 0x000fc400078e02e3 */
[----:B------:R-:W-:Y:S01]  /*9570*/  FADD.FTZ R194, R194, R65 ;  /* 0x00000041c2c27221 */ /* 0x000fe20000010000 */
[----:B------:R-:W-:Y:S01]  /*9580*/  FADD.FTZ R178, R178, R127 ;  /* 0x0000007fb2b27221 */ /* 0x000fe20000010000 */
[----:B------:R-:W-:Y:S02]  /*9590*/  FMUL.FTZ R66, R173, R191 ;  /* 0x000000bfad427220 */ /* 0x000fe40000410000 */
[C---:B------:R-:W-:Y:S01]  /*95a0*/  FMUL.FTZ R124, R128.reuse, R194 ;  /* 0x000000c2807c7220 */ /* 0x040fe20000410000 */
[-C--:B------:R-:W-:Y:S01]  /*95b0*/  FMUL.FTZ R65, R128, R178.reuse ;  /* 0x000000b280417220 */ /* 0x080fe20000410000 */
[----:B------:R-:W-:Y:S01]  /*95c0*/  FMUL.FTZ R128, R191, UR16 ;  /* 0x00000010bf807c20 */ /* 0x000fe20008410000 */
[----:B------:R-:W-:Y:S01]  /*95d0*/  FFMA.FTZ R66, R171, R175, R66 ;  /* 0x000000afab427223 */ /* 0x000fe20000010042 */
[C---:B------:R-:W-:Y:S01]  /*95e0*/  FFMA.FTZ R124, R129.reuse, R178, R124 ;  /* 0x000000b2817c7223 */ /* 0x040fe2000001007c */
[----:B------:R-:W-:Y:S01]  /*95f0*/  FFMA.FTZ R126, R129, R194, -R65 ;  /* 0x000000c2817e7223 */ /* 0x000fe20000010841 */
[----:B------:R-:W-:Y:S01]  /*9600*/  FMUL.FTZ R65, R119, R192 ;  /* 0x000000c077417220 */ /* 0x000fe20000410000 */
        /* <DEDUP_REMOVED lines=12> */
[----:B------:R-:W-:Y:S01]  /*96d0*/  FMUL.FTZ R192, R193, R85 ;  /* 0x00000055c1c07220 */ /* 0x000fe20000410000 */
[C---:B------:R-:W-:Y:S01]  /*96e0*/  FFMA.FTZ R119, R133.reuse, R179, R124 ;  /* 0x000000b385777223 */ /* 0x040fe2000001007c */
[----:B------:R-:W-:Y:S01]  /*96f0*/  FFMA.FTZ R133, R133, R195, -R132 ;  /* 0x000000c385857223 */ /* 0x000fe20000010884 */
[----:B------:R-:W-:Y:S01]  /*9700*/  FFMA.FTZ R124, R240, R123, R125 ;  /* 0x0000007bf07c7223 */ /* 0x000fe2000001007d */
[----:B------:R-:W-:Y:S01]  /*9710*/  FMUL.FTZ R208, R121, R192 ;  /* 0x000000c079d07220 */ /* 0x000fe20000410000 */
[----:B------:R-:W-:Y:S01]  /*9720*/  FADD.FTZ R180, R180, R119 ;  /* 0x00000077b4b47221 */ /* 0x000fe20000010000 */
[----:B------:R-:W-:Y:S01]  /*9730*/  FADD.FTZ R196, R196, R133 ;  /* 0x00000085c4c47221 */ /* 0x000fe20000010000 */
[----:B------:R-:W-:Y:S01]  /*9740*/  FMUL.FTZ R125, R52, R176 ;  /* 0x000000b0347d7220 */ /* 0x000fe20000410000 */
[----:B------:R0:W-:Y:S01]  /*9750*/  STS [R64+0x10f0], R127 ;  /* 0x0010f07f40007388 */ /* 0x0001e20000000800 */
[C---:B------:R-:W-:Y:S01]  /*9760*/  FMUL.FTZ R119, R134.reuse, R180 ;  /* 0x000000b486777220 */ /* 0x040fe20000410000 */
[-C--:B------:R-:W-:Y:S01]  /*9770*/  FMUL.FTZ R126, R134, R196.reuse ;  /* 0x000000c4867e7220 */ /* 0x080fe20000410000 */
[----:B------:R-:W-:Y:S01]  /*9780*/  FFMA.FTZ R134, R193, UR15, -R128 ;  /* 0x0000000fc1867c23 */ /* 0x000fe20008010880 */
[----:B------:R1:W-:Y:S01]  /*9790*/  STS [R64+0x10e8], R125 ;  /* 0x0010e87d40007388 */ /* 0x0003e20000000800 */
        /* <DEDUP_REMOVED lines=10> */
[-C--:B0-----:R-:W-:Y:S01]  /*9840*/  FMUL.FTZ R127, R213, R132.reuse ;  /* 0x00000084d57f7220 */ /* 0x081fe20000410000 */
[----:B------:R-:W-:Y:S01]  /*9850*/  FMUL.FTZ R171, R53, R132 ;  /* 0x0000008435ab7220 */ /* 0x000fe20000410000 */
[C---:B------:R-:W-:Y:S01]  /*9860*/  FFMA.FTZ R121, R137.reuse, R181, R128 ;  /* 0x000000b589797223 */ /* 0x040fe20000010080 */
[----:B------:R-:W-:Y:S01]  /*9870*/  FFMA.FTZ R137, R137, R197, -R136 ;  /* 0x000000c589897223 */ /* 0x000fe20000010888 */
[----:B------:R-:W-:Y:S01]  /*9880*/  FMUL.FTZ R128, R178, R84 ;  /* 0x00000054b2807220 */ /* 0x000fe20000410000 */
[----:B------:R-:W-:Y:S01]  /*9890*/  FFMA.FTZ R123, R207, R192, -R134 ;  /* 0x000000c0cf7b7223 */ /* 0x000fe20000010886 */
[----:B------:R-:W-:Y:S01]  /*98a0*/  FADD.FTZ R182, R182, R121 ;  /* 0x00000079b6b67221 */ /* 0x000fe20000010000 */
[----:B------:R-:W-:Y:S01]  /*98b0*/  FADD.FTZ R198, R198, R137 ;  /* 0x00000089c6c67221 */ /* 0x000fe20000010000 */
[-C--:B-1----:R-:W-:Y:S01]  /*98c0*/  FMUL.FTZ R125, R213, R128.reuse ;  /* 0x00000080d57d7220 */ /* 0x082fe20000410000 */
[-C--:B------:R-:W-:Y:S01]  /*98d0*/  FFMA.FTZ R127, R212, R128.reuse, R127 ;  /* 0x00000080d47f7223 */ /* 0x080fe2000001007f */
[----:B------:R-:W-:Y:S01]  /*98e0*/  FMUL.FTZ R137, R53, R128 ;  /* 0x0000008035897220 */ /* 0x000fe20000410000 */
[----:B--2---:R-:W-:Y:S01]  /*98f0*/  FMUL.FTZ R129, R52, R192 ;  /* 0x000000c034817220 */ /* 0x004fe20000410000 */
[C---:B------:R-:W-:Y:S01]  /*9900*/  FMUL.FTZ R128, R138.reuse, R182 ;  /* 0x000000b68a807220 */ /* 0x040fe20000410000 */
[----:B------:R-:W-:Y:S01]  /*9910*/  FMUL.FTZ R121, R138, R198 ;  /* 0x000000c68a797220 */ /* 0x000fe20000410000 */
[----:B------:R-:W-:Y:S01]  /*9920*/  FFMA.FTZ R125, R212, R132, -R125 ;  /* 0x00000084d47d7223 */ /* 0x000fe2000001087d */
[----:B------:R-:W-:Y:S01]  /*9930*/  STS [R64+0x10e0], R137 ;  /* 0x0010e08940007388 */ /* 0x000fe20000000800 */
[C---:B------:R-:W-:Y:S01]  /*9940*/  FFMA.FTZ R132, R139.reuse, R198, -R128 ;  /* 0x000000c68b847223 */ /* 0x040fe20000010880 */
[----:B------:R-:W-:Y:S01]  /*9950*/  FFMA.FTZ R128, R139, R182, R121 ;  /* 0x000000b68b807223 */ /* 0x000fe20000010079 */
[----:B------:R-:W-:Y:S01]  /*9960*/  FMUL.FTZ R121, R179, R87 ;  /* 0x00000057b3797220 */ /* 0x000fe20000410000 */
[----:B------:R0:W-:Y:S01]  /*9970*/  STS [R64+0x10ec], R129 ;  /* 0x0010ec8140007388 */ /* 0x0001e20000000800 */
[----:B------:R-:W-:Y:S01]  /*9980*/  FADD.FTZ R199, R199, R132 ;  /* 0x00000084c7c77221 */ /* 0x000fe20000010000 */
[----:B------:R-:W-:Y:S01]  /*9990*/  FADD.FTZ R183, R183, R128 ;  /* 0x00000080b7b77221 */ /* 0x000fe20000010000 */
[----:B------:R-:W-:Y:S01]  /*99a0*/  FMUL.FTZ R135, R211, R121 ;  /* 0x00000079d3877220 */ /* 0x000fe20000410000 */
[----:B------:R-:W-:Y:S01]  /*99b0*/  FMUL.FTZ R138, R180, R86 ;  /* 0x00000056b48a7220 */ /* 0x000fe20000410000 */
[C---:B------:R-:W-:Y:S01]  /*99c0*/  FMUL.FTZ R132, R140.reuse, R199 ;  /* 0x000000c78c847220 */ /* 0x040fe20000410000 */
[----:B------:R-:W-:Y:S01]  /*99d0*/  FMUL.FTZ R140, R140, R183 ;  /* 0x000000b78c8c7220 */ /* 0x000fe20000410000 */
[----:B------:R-:W-:Y:S01]  /*99e0*/  FFMA.FTZ R119, R207, R176, R208 ;  /* 0x000000b0cf777223 */ /* 0x000fe200000100d0 */
[----:B------:R-:W-:Y:S01]  /*99f0*/  FMUL.FTZ R176, R216, R138 ;  /* 0x0000008ad8b07220 */ /* 0x000fe20000410000 */
[----:B------:R-:W-:Y:S01]  /*9a00*/  STS [R64+0x10e4], R171 ;  /* 0x0010e4ab40007388 */ /* 0x000fe20000000800 */
[----:B0-----:R-:W-:-:S03]  /*9a10*/  FMUL.FTZ R129, R195, R87 ;  /* 0x00000057c3817220 */ /* 0x001fc60000410000 */
[----:B------:R-:W-:Y:S01]  /*9a20*/  STS [R64+0x10f8], R209 ;  /* 0x0010f8d140007388 */ /* 0x000fe20000000800 */
[-C--:B------:R-:W-:Y:S01]  /*9a30*/  FMUL.FTZ R133, R211, R129.reuse ;  /* 0x00000081d3857220 */ /* 0x080fe20000410000 */
[-C--:B------:R-:W-:Y:S01]  /*9a40*/  FMUL.FTZ R137, R54, R129.reuse ;  /* 0x0000008136897220 */ /* 0x080fe20000410000 */
[C---:B------:R-:W-:Y:S01]  /*9a50*/  FFMA.FTZ R129, R218.reuse, R129, -R135 ;  /* 0x00000081da817223 */ /* 0x040fe20000010887 */
[----:B------:R-:W-:Y:S01]  /*9a60*/  FMUL.FTZ R135, R181, R89 ;  /* 0x00000059b5877220 */ /* 0x000fe20000410000 */
[-C--:B------:R-:W-:Y:S01]  /*9a70*/  FFMA.FTZ R128, R218, R121.reuse, R133 ;  /* 0x00000079da807223 */ /* 0x080fe20000010085 */
[----:B------:R-:W-:Y:S01]  /*9a80*/  FMUL.FTZ R133, R54, R121 ;  /* 0x0000007936857220 */ /* 0x000fe20000410000 */
[C---:B------:R-:W-:Y:S01]  /*9a90*/  FFMA.FTZ R121, R141.reuse, R183, R132 ;  /* 0x000000b78d797223 */ /* 0x040fe20000010084 */
[----:B------:R-:W-:Y:S01]  /*9aa0*/  FFMA.FTZ R141, R141, R199, -R140 ;  /* 0x000000c78d8d7223 */ /* 0x000fe2000001088c */
[----:B------:R0:W-:Y:S01]  /*9ab0*/  STS [R64+0x10dc], R137 ;  /* 0x0010dc8940007388 */ /* 0x0001e20000000800 */
[----:B------:R-:W-:Y:S01]  /*9ac0*/  FMUL.FTZ R140, R196, R86 ;  /* 0x00000056c48c7220 */ /* 0x000fe20000410000 */
[----:B------:R-:W-:Y:S01]  /*9ad0*/  FADD.FTZ R184, R184, R121 ;  /* 0x00000079b8b87221 */ /* 0x000fe20000010000 */
[----:B------:R-:W-:Y:S01]  /*9ae0*/  FADD.FTZ R200, R200, R141 ;  /* 0x0000008dc8c87221 */ /* 0x000fe20000010000 */
[----:B------:R-:W-:Y:S01]  /*9af0*/  FMUL.FTZ R141, R55, R138 ;  /* 0x0000008a378d7220 */ /* 0x000fe20000410000 */
[----:B------:R1:W-:Y:S01]  /*9b00*/  STS [R64+0x10d8], R133 ;  /* 0x0010d88540007388 */ /* 0x0003e20000000800 */
[C---:B------:R-:W-:Y:S01]  /*9b10*/  FMUL.FTZ R121, R142.reuse, R184 ;  /* 0x000000b88e797220 */ /* 0x040fe20000410000 */
[----:B------:R-:W-:Y:S01]  /*9b20*/  FMUL.FTZ R132, R142, R200 ;  /* 0x000000c88e847220 */ /* 0x000fe20000410000 */
[----:B------:R-:W-:Y:S01]  /*9b30*/  FMUL.FTZ R142, R216, R140 ;  /* 0x0000008cd88e7220 */ /* 0x000fe20000410000 */
[----:B------:R2:W-:Y:S01]  /*9b40*/  STS [R64+0x10d0], R141 ;  /* 0x0010d08d40007388 */ /* 0x0005e20000000800 */
[C---:B------:R-:W-:Y:S01]  /*9b50*/  FFMA.FTZ R136, R143.reuse, R200, -R121 ;  /* 0x000000c88f887223 */ /* 0x040fe20000010879 */
[----:B------:R-:W-:Y:S01]  /*9b60*/  FFMA.FTZ R134, R143, R184, R132 ;  /* 0x000000b88f867223 */ /* 0x000fe20000010084 */
[----:B0-----:R-:W-:Y:S01]  /*9b70*/  FMUL.FTZ R137, R197, R89 ;  /* 0x00000059c5897220 */ /* 0x001fe20000410000 */
[----:B------:R-:W-:Y:S01]  /*9b80*/  FFMA.FTZ R132, R217, R138, R142 ;  /* 0x0000008ad9847223 */ /* 0x000fe2000001008e */
[----:B------:R-:W-:Y:S01]  /*9b90*/  FADD.FTZ R201, R201, R136 ;  /* 0x00000088c9c97221 */ /* 0x000fe20000010000 */
[----:B------:R-:W-:Y:S01]  /*9ba0*/  FADD.FTZ R185, R185, R134 ;  /* 0x00000086b9b97221 */ /* 0x000fe20000010000 */
[C---:B------:R-:W-:Y:S01]  /*9bb0*/  FMUL.FTZ R139, R215.reuse, R137 ;  /* 0x00000089d78b7220 */ /* 0x040fe20000410000 */
[----:B------:R-:W-:Y:S01]  /*9bc0*/  FMUL.FTZ R136, R215, R135 ;  /* 0x00000087d7887220 */ /* 0x000fe20000410000 */
[C---:B------:R-:W-:Y:S01]  /*9bd0*/  FMUL.FTZ R134, R144.reuse, R201 ;  /* 0x000000c990867220 */ /* 0x040fe20000410000 */
[-C--:B------:R-:W-:Y:S01]  /*9be0*/  FMUL.FTZ R144, R144, R185.reuse ;  /* 0x000000b990907220 */ /* 0x080fe20000410000 */
[----:B------:R-:W-:Y:S01]  /*9bf0*/  FMUL.FTZ R142, R198, R88 ;  /* 0x00000058c68e7220 */ /* 0x000fe20000410000 */
[-C--:B------:R-:W-:Y:S01]  /*9c00*/  FMUL.FTZ R143, R55, R140.reuse ;  /* 0x0000008c378f7220 */ /* 0x080fe20000410000 */
[C---:B------:R-:W-:Y:S01]  /*9c10*/  FFMA.FTZ R121, R145.reuse, R185, R134 ;  /* 0x000000b991797223 */ /* 0x040fe20000010086 */
[----:B------:R-:W-:Y:S01]  /*9c20*/  FFMA.FTZ R145, R145, R201, -R144 ;  /* 0x000000c991917223 */ /* 0x000fe20000010890 */
[-C--:B------:R-:W-:Y:S01]  /*9c30*/  FFMA.FTZ R134, R222, R135.reuse, R139 ;  /* 0x00000087de867223 */ /* 0x080fe2000001008b */
[----:B------:R-:W-:Y:S01]  /*9c40*/  FMUL.FTZ R139, R56, R135 ;  /* 0x00000087388b7220 */ /* 0x000fe20000410000 */
[----:B------:R-:W-:Y:S01]  /*9c50*/  FADD.FTZ R186, R186, R121 ;  /* 0x00000079baba7221 */ /* 0x000fe20000010000 */
[----:B------:R-:W-:Y:S01]  /*9c60*/  FADD.FTZ R202, R202, R145 ;  /* 0x00000091caca7221 */ /* 0x000fe20000010000 */
[-C--:B------:R-:W-:Y:S01]  /*9c70*/  FFMA.FTZ R135, R222, R137.reuse, -R136 ;  /* 0x00000089de877223 */ /* 0x080fe20000010888 */
[----:B-1----:R-:W-:Y:S01]  /*9c80*/  FFMA.FTZ R133, R217, R140, -R176 ;  /* 0x0000008cd9857223 */ /* 0x002fe200000108b0 */
[C---:B------:R-:W-:Y:S01]  /*9c90*/  FMUL.FTZ R136, R146.reuse, R186 ;  /* 0x000000ba92887220 */ /* 0x040fe20000410000 */
[----:B------:R-:W-:Y:S01]  /*9ca0*/  FMUL.FTZ R121, R146, R202 ;  /* 0x000000ca92797220 */ /* 0x000fe20000410000 */
[----:B------:R-:W-:Y:S01]  /*9cb0*/  FMUL.FTZ R140, R182, R88 ;  /* 0x00000058b68c7220 */ /* 0x000fe20000410000 */
[----:B--2---:R-:W-:Y:S01]  /*9cc0*/  FMUL.FTZ R141, R56, R137 ;  /* 0x00000089388d7220 */ /* 0x004fe20000410000 */
[C---:B------:R-:W-:Y:S01]  /*9cd0*/  FFMA.FTZ R138, R147.reuse, R202, -R136 ;  /* 0x000000ca938a7223 */ /* 0x040fe20000010888 */
[----:B------:R-:W-:Y:S01]  /*9ce0*/  FFMA.FTZ R136, R147, R186, R121 ;  /* 0x000000ba93887223 */ /* 0x000fe20000010079 */
[C---:B------:R-:W-:Y:S01]  /*9cf0*/  FMUL.FTZ R121, R221.reuse, R142 ;  /* 0x0000008edd797220 */ /* 0x040fe20000410000 */
[-C--:B------:R-:W-:Y:S01]  /*9d00*/  FMUL.FTZ R137, R221, R140.reuse ;  /* 0x0000008cdd897220 */ /* 0x080fe20000410000 */
[----:B------:R-:W-:Y:S01]  /*9d10*/  FADD.FTZ R203, R203, R138 ;  /* 0x0000008acbcb7221 */ /* 0x000fe20000010000 */
[----:B------:R-:W-:Y:S01]  /*9d20*/  FADD.FTZ R187, R187, R136 ;  /* 0x00000088bbbb7221 */ /* 0x000fe20000010000 */
[----:B------:R-:W-:Y:S01]  /*9d30*/  FFMA.FTZ R136, R220, R140, R121 ;  /* 0x0000008cdc887223 */ /* 0x000fe20000010079 */
[----:B------:R0:W-:Y:S01]  /*9d40*/  STS [R64+0x10cc], R141 ;  /* 0x0010cc8d40007388 */ /* 0x0001e20000000800 */
[C---:B------:R-:W-:Y:S01]  /*9d50*/  FMUL.FTZ R138, R148.reuse, R203 ;  /* 0x000000cb948a7220 */ /* 0x040fe20000410000 */
[-C--:B------:R-:W-:Y:S01]  /*9d60*/  FMUL.FTZ R148, R148, R187.reuse ;  /* 0x000000bb94947220 */ /* 0x080fe20000410000 */
[-C--:B------:R-:W-:Y:S01]  /*9d70*/  FFMA.FTZ R137, R220, R142.reuse, -R137 ;  /* 0x0000008edc897223 */ /* 0x080fe20000010889 */
[----:B------:R1:W-:Y:S01]  /*9d80*/  STS [R64+0x10c8], R139 ;  /* 0x0010c88b40007388 */ /* 0x0003e20000000800 */
[C---:B------:R-:W-:Y:S01]  /*9d90*/  FFMA.FTZ R121, R149.reuse, R187, R138 ;  /* 0x000000bb95797223 */ /* 0x040fe2000001008a */
[----:B------:R-:W-:Y:S01]  /*9da0*/  FFMA.FTZ R149, R149, R203, -R148 ;  /* 0x000000cb95957223 */ /* 0x000fe20000010894 */
[-C--:B------:R-:W-:Y:S01]  /*9db0*/  FMUL.FTZ R146, R199, R91.reuse ;  /* 0x0000005bc7927220 */ /* 0x080fe20000410000 */
[----:B------:R2:W-:Y:S01]  /*9dc0*/  STS [R64+0x10d4], R143 ;  /* 0x0010d48f40007388 */ /* 0x0005e20000000800 */
[----:B------:R-:W-:Y:S01]  /*9dd0*/  FADD.FTZ R188, R188, R121 ;  /* 0x00000079bcbc7221 */ /* 0x000fe20000010000 */
[----:B------:R-:W-:Y:S01]  /*9de0*/  FADD.FTZ R204, R204, R149 ;  /* 0x00000095cccc7221 */ /* 0x000fe20000010000 */
[----:B0-----:R-:W-:Y:S01]  /*9df0*/  FMUL.FTZ R141, R57, R142 ;  /* 0x0000008e398d7220 */ /* 0x001fe20000410000 */
[----:B------:R-:W-:Y:S01]  /*9e00*/  FMUL.FTZ R144, R183, R91 ;  /* 0x0000005bb7907220 */ /* 0x000fe20000410000 */
[C---:B------:R-:W-:Y:S01]  /*9e10*/  FMUL.FTZ R121, R150.reuse, R188 ;  /* 0x000000bc96797220 */ /* 0x040fe20000410000 */
[----:B------:R-:W-:Y:S01]  /*9e20*/  FMUL.FTZ R138, R150, R204 ;  /* 0x000000cc968a7220 */ /* 0x000fe20000410000 */
[----:B-1----:R-:W-:Y:S01]  /*9e30*/  FMUL.FTZ R139, R57, R140 ;  /* 0x0000008c398b7220 */ /* 0x002fe20000410000 */
[----:B------:R0:W-:Y:S01]  /*9e40*/  STS [R64+0x10c4], R141 ;  /* 0x0010c48d40007388 */ /* 0x0001e20000000800 */
[C---:B------:R-:W-:Y:S01]  /*9e50*/  FFMA.FTZ R142, R151.reuse, R204, -R121 ;  /* 0x000000cc978e7223 */ /* 0x040fe20000010879 */
[----:B------:R-:W-:Y:S01]  /*9e60*/  FFMA.FTZ R140, R151, R188, R138 ;  /* 0x000000bc978c7223 */ /* 0x000fe2000001008a */
[-C--:B------:R-:W-:Y:S01]  /*9e70*/  FMUL.FTZ R149, R200, R90.reuse ;  /* 0x0000005ac8957220 */ /* 0x080fe20000410000 */
[----:B--2---:R-:W-:Y:S01]  /*9e80*/  FMUL.FTZ R143, R184, R90 ;  /* 0x0000005ab88f7220 */ /* 0x004fe20000410000 */
[----:B------:R-:W-:Y:S01]  /*9e90*/  FADD.FTZ R205, R205, R142 ;  /* 0x0000008ecdcd7221 */ /* 0x000fe20000010000 */
[----:B------:R-:W-:Y:S01]  /*9ea0*/  FADD.FTZ R189, R189, R140 ;  /* 0x0000008cbdbd7221 */ /* 0x000fe20000010000 */
[C---:B------:R-:W-:Y:S01]  /*9eb0*/  FMUL.FTZ R148, R75.reuse, R146 ;  /* 0x000000924b947220 */ /* 0x040fe20000410000 */
[-C--:B------:R-:W-:Y:S01]  /*9ec0*/  FMUL.FTZ R147, R58, R144.reuse ;  /* 0x000000903a937220 */ /* 0x080fe20000410000 */
[C---:B------:R-:W-:Y:S01]  /*9ed0*/  FMUL.FTZ R121, R152.reuse, R205 ;  /* 0x000000cd98797220 */ /* 0x040fe20000410000 */
[----:B------:R-:W-:Y:S01]  /*9ee0*/  FMUL.FTZ R152, R152, R189 ;  /* 0x000000bd98987220 */ /* 0x000fe20000410000 */
[C---:B------:R-:W-:Y:S01]  /*9ef0*/  FMUL.FTZ R145, R74.reuse, R149 ;  /* 0x000000954a917220 */ /* 0x040fe20000410000 */
[----:B------:R-:W-:Y:S01]  /*9f00*/  FMUL.FTZ R140, R74, R143 ;  /* 0x0000008f4a8c7220 */ /* 0x000fe20000410000 */
[C---:B------:R-:W-:Y:S01]  /*9f10*/  FFMA.FTZ R121, R154.reuse, R189, R121 ;  /* 0x000000bd9a797223 */ /* 0x040fe20000010079 */
[----:B0-----:R-:W-:Y:S01]  /*9f20*/  FFMA.FTZ R141, R154, R205, -R152 ;  /* 0x000000cd9a8d7223 */ /* 0x001fe20000010898 */
[-C--:B------:R-:W-:Y:S01]  /*9f30*/  FMUL.FTZ R150, R75, R144.reuse ;  /* 0x000000904b967220 */ /* 0x080fe20000410000 */
[----:B------:R-:W-:Y:S01]  /*9f40*/  FFMA.FTZ R138, R219, R144, R148 ;  /* 0x00000090db8a7223 */ /* 0x000fe20000010094 */
[----:B------:R-:W-:Y:S01]  /*9f50*/  FADD.FTZ R190, R190, R121 ;  /* 0x00000079bebe7221 */ /* 0x000fe20000010000 */
[----:B------:R-:W-:Y:S01]  /*9f60*/  FADD.FTZ R121, R206, R141 ;  /* 0x0000008dce797221 */ /* 0x000fe20000010000 */
[CC--:B------:R-:W-:Y:S01]  /*9f70*/  FFMA.FTZ R144, R224.reuse, R143.reuse, R145 ;  /* 0x0000008fe0907223 */ /* 0x0c0fe20000010091 */
[----:B------:R0:W-:Y:S01]  /*9f80*/  STS [R64+0x10b8], R147 ;  /* 0x0010b89340007388 */ /* 0x0001e20000000800 */
[----:B------:R-:W-:Y:S01]  /*9f90*/  FMUL.FTZ R151, R59, R143 ;  /* 0x0000008f3b977220 */ /* 0x000fe20000410000 */
[-C--:B------:R-:W-:Y:S01]  /*9fa0*/  FMUL.FTZ R141, R121, R96.reuse ;  /* 0x00000060798d7220 */ /* 0x080fe20000410000 */
[----:B------:R-:W-:Y:S01]  /*9fb0*/  FFMA.FTZ R145, R224, R149, -R140 ;  /* 0x00000095e0917223 */ /* 0x000fe2000001088c */
[-C--:B------:R-:W-:Y:S01]  /*9fc0*/  FMUL.FTZ R140, R205, R97.reuse ;  /* 0x00000061cd8c7220 */ /* 0x080fe20000410000 */
[----:B------:R-:W-:Y:S01]  /*9fd0*/  FMUL.FTZ R143, R190, R96 ;  /* 0x00000060be8f7220 */ /* 0x000fe20000410000 */
[----:B------:R1:W-:Y:S01]  /*9fe0*/  STS [R64+0x10c0], R139 ;  /* 0x0010c08b40007388 */ /* 0x0003e20000000800 */
[----:B------:R-:W-:Y:S01]  /*9ff0*/  FMUL.FTZ R171, R58, R146 ;  /* 0x000000923aab7220 */ /* 0x000fe20000410000 */
[----:B------:R-:W-:Y:S01]  /*a000*/  FMUL.FTZ R142, R189, R97 ;  /* 0x00000061bd8e7220 */ /* 0x000fe20000410000 */
[----:B------:R-:W-:Y:S01]  /*a010*/  FMUL.FTZ R154, R187, R95 ;  /* 0x0000005fbb9a7220 */ /* 0x000fe20000410000 */
[----:B0-----:R-:W-:Y:S01]  /*a020*/  FMUL.FTZ R147, R70, R141 ;  /* 0x0000008d46937220 */ /* 0x001fe20000410000 */
[----:B------:R-:W-:Y:S01]  /*a030*/  STS [R64+0x10b0], R151 ;  /* 0x0010b09740007388 */ /* 0x000fe20000000800 */
[----:B------:R-:W-:Y:S01]  /*a040*/  FMUL.FTZ R148, R131, R142 ;  /* 0x0000008e83947220 */ /* 0x000fe20000410000 */
[----:B------:R-:W-:Y:S01]  /*a050*/  FMUL.FTZ R206, R201, R93 ;  /* 0x0000005dc9ce7220 */ /* 0x000fe20000410000 */
[----:B------:R-:W-:Y:S01]  /*a060*/  FFMA.FTZ R147, R130, R143, R147 ;  /* 0x0000008f82937223 */ /* 0x000fe20000010093 */
[----:B------:R0:W-:Y:S01]  /*a070*/  STS [R64+0x10bc], R171 ;  /* 0x0010bcab40007388 */ /* 0x0001e20000000800 */
[----:B-1----:R-:W-:Y:S01]  /*a080*/  FFMA.FTZ R139, R219, R146, -R150 ;  /* 0x00000092db8b7223 */ /* 0x002fe20000010896 */
[-C--:B------:R-:W-:Y:S01]  /*a090*/  FMUL.FTZ R146, R131, R140.reuse ;  /* 0x0000008c83927220 */ /* 0x080fe20000410000 */
[----:B------:R-:W-:Y:S01]  /*a0a0*/  FADD.FTZ R147, RZ, R147 ;  /* 0x00000093ff937221 */ /* 0x000fe20000010000 */
[C---:B------:R-:W-:Y:S01]  /*a0b0*/  FFMA.FTZ R150, R229.reuse, R140, -R148 ;  /* 0x0000008ce5967223 */ /* 0x040fe20000010894 */
[----:B------:R-:W-:Y:S01]  /*a0c0*/  FMUL.FTZ R148, R188, R94 ;  /* 0x0000005ebc947220 */ /* 0x000fe20000410000 */
[----:B------:R-:W-:Y:S01]  /*a0d0*/  FFMA.FTZ R146, R229, R142, R146 ;  /* 0x0000008ee5927223 */ /* 0x000fe20000010092 */
[----:B------:R-:W-:Y:S01]  /*a0e0*/  FMUL.FTZ R192, R185, R93 ;  /* 0x0000005db9c07220 */ /* 0x000fe20000410000 */
[----:B------:R-:W-:Y:S01]  /*a0f0*/  FMUL.FTZ R208, R73, R206 ;  /* 0x000000ce49d07220 */ /* 0x000fe20000410000 */
[----:B------:R-:W-:Y:S01]  /*a100*/  STS [R64+0x10fc], R225 ;  /* 0x0010fce140007388 */ /* 0x000fe20000000800 */
[----:B0-----:R-:W-:Y:S01]  /*a110*/  FMUL.FTZ R171, R59, R149 ;  /* 0x000000953bab7220 */ /* 0x001fe20000410000 */
[----:B------:R-:W-:Y:S01]  /*a120*/  FMUL.FTZ R149, R70, R143 ;  /* 0x0000008f46957220 */ /* 0x000fe20000410000 */
[----:B------:R-:W-:Y:S01]  /*a130*/  FADD.FTZ R147, R147, R146 ;  /* 0x0000009293937221 */ /* 0x000fe20000010000 */
[----:B------:R-:W-:Y:S01]  /*a140*/  FMUL.FTZ R146, R204, R94 ;  /* 0x0000005ecc927220 */ /* 0x000fe20000410000 */
[----:B------:R-:W-:Y:S01]  /*a150*/  FMUL.FTZ R175, R76, R192 ;  /* 0x000000c04caf7220 */ /* 0x000fe20000410000 */
[----:B------:R-:W-:Y:S01]  /*a160*/  FFMA.FTZ R149, R130, R141, -R149 ;  /* 0x0000008d82957223 */ /* 0x000fe20000010895 */
[----:B------:R0:W-:Y:S01]  /*a170*/  STS [R64+0x10b4], R171 ;  /* 0x0010b4ab40007388 */ /* 0x0001e20000000800 */
[----:B------:R-:W-:Y:S01]  /*a180*/  FMUL.FTZ R151, R3, R146 ;  /* 0x0000009203977220 */ /* 0x000fe20000410000 */
[-C--:B------:R-:W-:Y:S01]  /*a190*/  FFMA.FTZ R208, R223, R192.reuse, R208 ;  /* 0x000000c0dfd07223 */ /* 0x080fe200000100d0 */
[----:B------:R-:W-:Y:S01]  /*a1a0*/  FADD.FTZ R149, RZ, R149 ;  /* 0x00000095ff957221 */ /* 0x000fe20000010000 */
[----:B------:R-:W-:Y:S01]  /*a1b0*/  FMUL.FTZ R192, R73, R192 ;  /* 0x000000c049c07220 */ /* 0x000fe20000410000 */
[CC--:B------:R-:W-:Y:S01]  /*a1c0*/  FFMA.FTZ R152, R232.reuse, R148.reuse, R151 ;  /* 0x00000094e8987223 */ /* 0x0c0fe20000010097 */
[----:B------:R-:W-:Y:S01]  /*a1d0*/  FMUL.FTZ R151, R3, R148 ;  /* 0x0000009403977220 */ /* 0x000fe20000410000 */
[----:B------:R-:W-:Y:S01]  /*a1e0*/  FADD.FTZ R149, R149, R150 ;  /* 0x0000009695957221 */ /* 0x000fe20000010000 */
[----:B------:R-:W-:Y:S01]  /*a1f0*/  FMUL.FTZ R150, R203, R95 ;  /* 0x0000005fcb967220 */ /* 0x000fe20000410000 */
[----:B------:R-:W-:Y:S01]  /*a200*/  FADD.FTZ R147, R147, R152 ;  /* 0x0000009893937221 */ /* 0x000fe20000010000 */
[----:B------:R-:W-:Y:S01]  /*a210*/  FFMA.FTZ R152, R232, R146, -R151 ;  /* 0x00000092e8987223 */ /* 0x000fe20000010897 */
[----:B0-----:R-:W-:Y:S01]  /*a220*/  FMUL.FTZ R171, R202, R92 ;  /* 0x0000005ccaab7220 */ /* 0x001fe20000410000 */
[----:B------:R-:W-:Y:S01]  /*a230*/  FMUL.FTZ R176, R71, R150 ;  /* 0x0000009647b07220 */ /* 0x000fe20000410000 */
[----:B------:R-:W-:Y:S01]  /*a240*/  FMUL.FTZ R151, R186, R92 ;  /* 0x0000005cba977220 */ /* 0x000fe20000410000 */
[----:B------:R-:W-:Y:S01]  /*a250*/  FADD.FTZ R149, R149, R152 ;  /* 0x0000009895957221 */ /* 0x000fe20000010000 */
[-C--:B------:R-:W-:Y:S01]  /*a260*/  FMUL.FTZ R152, R71, R154.reuse ;  /* 0x0000009a47987220 */ /* 0x080fe20000410000 */
[----:B------:R-:W-:Y:S01]  /*a270*/  FFMA.FTZ R176, R231, R154, R176 ;  /* 0x0000009ae7b07223 */ /* 0x000fe200000100b0 */
[C---:B------:R-:W-:Y:S01]  /*a280*/  FMUL.FTZ R173, R72.reuse, R171 ;  /* 0x000000ab48ad7220 */ /* 0x040fe20000410000 */
[----:B------:R-:W-:Y:S01]  /*a290*/  FFMA.FTZ R192, R223, R206, -R192 ;  /* 0x000000cedfc07223 */ /* 0x000fe200000108c0 */
[----:B------:R-:W-:Y:S01]  /*a2a0*/  FFMA.FTZ R152, R231, R150, -R152 ;  /* 0x00000096e7987223 */ /* 0x000fe20000010898 */
[----:B------:R-:W-:Y:S01]  /*a2b0*/  FADD.FTZ R147, R147, R176 ;  /* 0x000000b093937221 */ /* 0x000fe20000010000 */
[-C--:B------:R-:W-:Y:S01]  /*a2c0*/  FMUL.FTZ R176, R72, R151.reuse ;  /* 0x0000009748b07220 */ /* 0x080fe20000410000 */
[----:B------:R0:W-:Y:S01]  /*a2d0*/  STS [R64+0x10a8], R175 ;  /* 0x0010a8af40007388 */ /* 0x0001e20000000800 */
[----:B------:R-:W-:Y:S01]  /*a2e0*/  FADD.FTZ R149, R149, R152 ;  /* 0x0000009895957221 */ /* 0x000fe20000010000 */
[C---:B------:R-:W-:Y:S01]  /*a2f0*/  FFMA.FTZ R152, R230.reuse, R151, R173 ;  /* 0x00000097e6987223 */ /* 0x040fe200000100ad */
[----:B------:R-:W-:Y:S01]  /*a300*/  FFMA.FTZ R176, R230, R171, -R176 ;  /* 0x000000abe6b07223 */ /* 0x000fe200000108b0 */
        /* <DEDUP_REMOVED lines=8> */
[----:B0-----:R-:W-:Y:S01]  /*a390*/  FMUL.FTZ R175, R76, R206 ;  /* 0x000000ce4caf7220 */ /* 0x001fe20000410000 */
[----:B------:R-:W-:Y:S01]  /*a3a0*/  FMUL.FTZ R147, R78, R154 ;  /* 0x0000009a4e937220 */ /* 0x000fe20000410000 */
[----:B------:R-:W-:Y:S01]  /*a3b0*/  FADD.FTZ R173, R173, R144 ;  /* 0x00000090adad7221 */ /* 0x000fe20000010000 */
[----:B------:R-:W-:Y:S01]  /*a3c0*/  FADD.FTZ R192, R192, R145 ;  /* 0x00000091c0c07221 */ /* 0x000fe20000010000 */
[----:B------:R-:W-:Y:S01]  /*a3d0*/  FMUL.FTZ R149, R78, R150 ;  /* 0x000000964e957220 */ /* 0x000fe20000410000 */
[----:B------:R-:W-:Y:S01]  /*a3e0*/  FMUL.FTZ R145, R79, R148 ;  /* 0x000000944f917220 */ /* 0x000fe20000410000 */
[----:B------:R-:W-:Y:S01]  /*a3f0*/  FADD.FTZ R173, R173, R138 ;  /* 0x0000008aadad7221 */ /* 0x000fe20000010000 */
[----:B------:R-:W-:Y:S01]  /*a400*/  FADD.FTZ R192, R192, R139 ;  /* 0x0000008bc0c07221 */ /* 0x000fe20000010000 */
[----:B------:R-:W-:Y:S01]  /*a410*/  STS [R64+0x10ac], R175 ;  /* 0x0010acaf40007388 */ /* 0x000fe20000000800 */
[----:B------:R-:W0:Y:S01]  /*a420*/  LDC R139, c[0x0][0x388] ;  /* 0x0000e200ff8b7b82 */ /* 0x000e220000000800 */
        /* <DEDUP_REMOVED lines=18> */
[----:B------:R-:W-:Y:S01]  /*a550*/  FMUL.FTZ R152, R179, UR16 ;  /* 0x00000010b3987c20 */ /* 0x000fe20008410000 */
[----:B------:R2:W-:Y:S01]  /*a560*/  STS [R64+0x1094], R137 ;  /* 0x0010948940007388 */ /* 0x0005e20000000800 */
[----:B------:R-:W-:Y:S01]  /*a570*/  FADD.FTZ R128, R128, R119 ;  /* 0x0000007780807221 */ /* 0x000fe20000010000 */
[----:B------:R-:W-:Y:S01]  /*a580*/  IADD3 R119, PT, PT, R110, 0x40, RZ ;  /* 0x000000406e777810 */ /* 0x000fe20007ffe0ff */
[----:B------:R-:W-:Y:S01]  /*a590*/  FADD.FTZ R176, R192, R123 ;  /* 0x0000007bc0b07221 */ /* 0x000fe20000010000 */
[----:B------:R-:W-:Y:S01]  /*a5a0*/  STS [R64+0x1088], R135 ;  /* 0x0010888740007388 */ /* 0x000fe20000000800 */
[----:B------:R-:W-:Y:S01]  /*a5b0*/  FADD.FTZ R143, R128, R65 ;  /* 0x00000041808f7221 */ /* 0x000fe20000010000 */
[----:B------:R-:W-:Y:S01]  /*a5c0*/  FMUL.FTZ R65, R178, UR16 ;  /* 0x00000010b2417c20 */ /* 0x000fe20008410000 */
[----:B0-----:R-:W-:Y:S01]  /*a5d0*/  LEA R62, R139, -R62, 0x1 ;  /* 0x8000003e8b3e7211 */ /* 0x001fe200078e08ff */
[----:B------:R0:W-:Y:S01]  /*a5e0*/  STS [R64+0x108c], R133 ;  /* 0x00108c8540007388 */ /* 0x0001e20000000800 */
[----:B------:R-:W-:Y:S01]  /*a5f0*/  LEA.HI R119, R119, R110, RZ, 0x1b ;  /* 0x0000006e77777211 */ /* 0x000fe200078fd8ff */
[----:B------:R-:W-:Y:S01]  /*a600*/  FFMA.FTZ R154, R194, UR15, -R65 ;  /* 0x0000000fc29a7c23 */ /* 0x000fe20008010841 */
[----:B------:R-:W-:Y:S01]  /*a610*/  FMUL.FTZ R65, R196, UR16 ;  /* 0x00000010c4417c20 */ /* 0x000fe20008410000 */
[----:B------:R-:W-:Y:S01]  /*a620*/  STS [R64+0x1080], R129 ;  /* 0x0010808140007388 */ /* 0x000fe20000000800 */
[----:B------:R-:W-:Y:S01]  /*a630*/  ISETP.GE.AND P0, PT, R62, 0x1, PT ;  /* 0x000000013e00780c */ /* 0x000fe20003f06270 */
[----:B-1----:R-:W-:Y:S01]  /*a640*/  FMUL.FTZ R145, R174, R193 ;  /* 0x000000c1ae917220 */ /* 0x002fe20000410000 */
[----:B------:R-:W-:Y:S01]  /*a650*/  FFMA.FTZ R150, R180, UR15, R65 ;  /* 0x0000000fb4967c23 */ /* 0x000fe20008010041 */
[----:B------:R1:W-:Y:S01]  /*a660*/  STS [R64+0x1084], R141 ;  /* 0x0010848d40007388 */ /* 0x0003e20000000800 */
[----:B------:R-:W-:Y:S01]  /*a670*/  FMUL.FTZ R65, R182, UR16 ;  /* 0x00000010b6417c20 */ /* 0x000fe20008410000 */
[----:B------:R-:W-:Y:S01]  /*a680*/  LEA R119, R119, UR13, 0x2 ;  /* 0x0000000d77777c11 */ /* 0x000fe2000f8e10ff */
[----:B--2---:R-:W-:Y:S01]  /*a690*/  FMUL.FTZ R137, R180, UR16 ;  /* 0x00000010b4897c20 */ /* 0x004fe20008410000 */
[----:B------:R-:W-:Y:S01]  /*a6a0*/  BAR.SYNC.DEFER_BLOCKING 0x0 ;  /* 0x0000000000007b1d */ /* 0x000fe20000010000 */
[----:B------:R-:W-:Y:S01]  /*a6b0*/  FFMA.FTZ R146, R198, UR15, -R65 ;  /* 0x0000000fc6927c23 */ /* 0x000fe20008010841 */
[----:B------:R-:W-:Y:S01]  /*a6c0*/  FMUL.FTZ R65, R188, UR16 ;  /* 0x00000010bc417c20 */ /* 0x000fe20008410000 */
[----:B------:R-:W-:Y:S01]  /*a6d0*/  FMUL.FTZ R148, R181, UR16 ;  /* 0x00000010b5947c20 */ /* 0x000fe20008410000 */
[----:B0-----:R-:W-:Y:S01]  /*a6e0*/  FMUL.FTZ R133, R198, UR16 ;  /* 0x00000010c6857c20 */ /* 0x001fe20008410000 */
[----:B------:R-:W-:Y:S01]  /*a6f0*/  FMUL.FTZ R144, R183, UR16 ;  /* 0x00000010b7907c20 */ /* 0x000fe20008410000 */
[----:B-1----:R-:W-:Y:S01]  /*a700*/  FMUL.FTZ R64, R193, UR16 ;  /* 0x00000010c1407c20 */ /* 0x002fe20008410000 */
[----:B------:R-:W-:Y:S01]  /*a710*/  FFMA.FTZ R132, R204, UR15, -R65 ;  /* 0x0000000fcc847c23 */ /* 0x000fe20008010841 */
        /* <DEDUP_REMOVED lines=16> */
[----:B------:R0:W1:Y:S01]  /*a820*/  LDS R171, [R119+0x1180] ;  /* 0x0011800077ab7984 */ /* 0x0000620000000800 */
[----:B------:R-:W-:Y:S01]  /*a830*/  FMUL.FTZ R64, R205, UR16 ;  /* 0x00000010cd407c20 */ /* 0x000fe20008410000 */
[----:B------:R-:W-:Y:S01]  /*a840*/  FMUL.FTZ R174, R190, UR16 ;  /* 0x00000010beae7c20 */ /* 0x000fe20008410000 */
[----:B------:R-:W-:Y:S01]  /*a850*/  FMUL.FTZ R65, R121, UR16 ;  /* 0x0000001079417c20 */ /* 0x000fe20008410000 */
[----:B------:R-:W-:Y:S01]  /*a860*/  FADD.FTZ R176, R176, R67 ;  /* 0x00000043b0b07221 */ /* 0x000fe20000010000 */
[----:B------:R-:W-:Y:S01]  /*a870*/  IADD3 R151, PT, PT, R110, 0x80, RZ ;  /* 0x000000806e977810 */ /* 0x000fe20007ffe0ff */
[----:B------:R-:W-:Y:S01]  /*a880*/  FFMA.FTZ R141, R178, UR15, R141 ;  /* 0x0000000fb28d7c23 */ /* 0x000fe2000801008d */
[----:B------:R-:W-:Y:S01]  /*a890*/  IADD3 R149, PT, PT, R110, 0xc0, RZ ;  /* 0x000000c06e957810 */ /* 0x000fe20007ffe0ff */
[----:B0-----:R-:W-:Y:S01]  /*a8a0*/  FMUL.FTZ R119, R204, UR16 ;  /* 0x00000010cc777c20 */ /* 0x001fe20008410000 */
[----:B------:R-:W-:Y:S01]  /*a8b0*/  ISETP.GE.AND P2, PT, R62, 0x41, PT ;  /* 0x000000413e00780c */ /* 0x000fe20003f46270 */
[----:B------:R-:W-:Y:S01]  /*a8c0*/  FFMA.FTZ R152, R195, UR15, -R152 ;  /* 0x0000000fc3987c23 */ /* 0x000fe20008010898 */
[----:B------:R-:W-:Y:S01]  /*a8d0*/  FFMA.FTZ R137, R196, UR15, -R137 ;  /* 0x0000000fc4897c23 */ /* 0x000fe20008010889 */
        /* <DEDUP_REMOVED lines=19> */
[----:B------:R-:W-:-:S06]  /*aa10*/  LEA R173, R173, UR13, 0x2 ;  /* 0x0000000dadad7c11 */ /* 0x000fcc000f8e10ff */
[----:B------:R-:W0:Y:S04]  /*aa20*/  LDS R173, [R173+0x1080] ;  /* 0x00108000adad7984 */ /* 0x000e280000000800 */
[----:B0-----:R0:W-:Y:S02]  /*aa30*/  REDG.E.ADD.F32.FTZ.RN.STRONG.GPU desc[UR18][R68.64], R173 ;  /* 0x000000ad440079a6 */ /* 0x0011e4000c12f312 */
.L_x_11423:
[----:B------:R-:W-:Y:S05]  /*aa40*/  BSYNC.RECONVERGENT B0 ;  /* 0x0000000000007941 */ /* 0x000fea0003800200 */
.L_x_11422:
[----:B------:R-:W-:Y:S04]  /*aa50*/  BSSY.RECONVERGENT B0, `(.L_x_11424) ;  /* 0x0000003000007945 */ /* 0x000fe80003800200 */
[----:B------:R-:W-:Y:S05]  /*aa60*/  @!P2 BRA `(.L_x_11425) ;  /* 0x000000000004a947 */ /* 0x000fea0003800000 */
[----:B-1----:R2:W-:Y:S02]  /*aa70*/  REDG.E.ADD.F32.FTZ.RN.STRONG.GPU desc[UR18][R68.64+0x100], R171 ;  /* 0x000100ab440079a6 */ /* 0x0025e4000c12f312 */
.L_x_11425:
[----:B------:R-:W-:Y:S05]  /*aa80*/  BSYNC.RECONVERGENT B0 ;  /* 0x0000000000007941 */ /* 0x000fea0003800200 */
.L_x_11424:
        /* <DEDUP_REMOVED lines=17> */
.L_x_11427:
[----:B------:R-:W-:Y:S05]  /*aba0*/  BSYNC.RECONVERGENT B0 ;  /* 0x0000000000007941 */ /* 0x000fea0003800200 */
.L_x_11426:
[----:B0--3--:R0:W1:Y:S01]  /*abb0*/  LDS R149, [R174+0x1380] ;  /* 0x00138000ae957984 */ /* 0x0090620000000800 */
[----:B------:R-:W-:Y:S01]  /*abc0*/  BSSY.RECONVERGENT B0, `(.L_x_11428) ;  /* 0x0000006000007945 */ /* 0x000fe20003800200 */
[----:B------:R-:W-:Y:S02]  /*abd0*/  IADD3 R151, PT, PT, R110, 0x180, RZ ;  /* 0x000001806e977810 */ /* 0x000fe40007ffe0ff */
[----:B------:R-:W-:Y:S02]  /*abe0*/  LEA.HI R173, R173, R110, RZ, 0x1b ;  /* 0x0000006eadad7211 */ /* 0x000fe400078fd8ff */
[----:B------:R-:W-:Y:S01]  /*abf0*/  LEA R175, R171, UR13, 0x2 ;  /* 0x0000000dabaf7c11 */ /* 0x000fe2000f8e10ff */
[----:B------:R-:W-:Y:S06]  /*ac00*/  @!P0 BRA `(.L_x_11429) ;  /* 0x0000000000048947 */ /* 0x000fec0003800000 */
[----:B-1----:R2:W-:Y:S02]  /*ac10*/  REDG.E.ADD.F32.FTZ.RN.STRONG.GPU desc[UR18][R68.64+0x300], R149 ;  /* 0x00030095440079a6 */ /* 0x0025e4000c12f312 */
.L_x_11429:
[----:B------:R-:W-:Y:S05]  /*ac20*/  BSYNC.RECONVERGENT B0 ;  /* 0x0000000000007941 */ /* 0x000fea0003800200 */
.L_x_11428:
[----:B-12---:R1:W2:Y:S01]  /*ac30*/  LDS R149, [R175+0x1480] ;  /* 0x00148000af957984 */ /* 0x0062a20000000800 */
[----:B------:R-:W-:Y:S01]  /*ac40*/  BSSY.RECONVERGENT B0, `(.L_x_11430) ;  /* 0x0000006000007945 */ /* 0x000fe20003800200 */
[----:B------:R-:W-:Y:S02]  /*ac50*/  IADD3 R171, PT, PT, R110, 0x1c0, RZ ;  /* 0x000001c06eab7810 */ /* 0x000fe40007ffe0ff */
[----:B------:R-:W-:Y:S02]  /*ac60*/  LEA.HI R151, R151, R110, RZ, 0x1b ;  /* 0x0000006e97977211 */ /* 0x000fe400078fd8ff */
[----:B------:R-:W-:Y:S01]  /*ac70*/  LEA R173, R173, UR13, 0x2 ;  /* 0x0000000dadad7c11 */ /* 0x000fe2000f8e10ff */
[----:B------:R-:W-:Y:S06]  /*ac80*/  @!P2 BRA `(.L_x_11431) ;  /* 0x000000000004a947 */ /* 0x000fec0003800000 */
[----:B--2---:R3:W-:Y:S02]  /*ac90*/  REDG.E.ADD.F32.FTZ.RN.STRONG.GPU desc[UR18][R68.64+0x400], R149 ;  /* 0x00040095440079a6 */ /* 0x0047e4000c12f312 */
.L_x_11431:
[----:B------:R-:W-:Y:S05]  /*aca0*/  BSYNC.RECONVERGENT B0 ;  /* 0x0000000000007941 */ /* 0x000fea0003800200 */
.L_x_11430:
[----:B--23--:R2:W3:Y:S01]  /*acb0*/  LDS R149, [R173+0x1580] ;  /* 0x00158000ad957984 */ /* 0x00c4e20000000800 */
[----:B------:R-:W-:Y:S01]  /*acc0*/  BSSY.RECONVERGENT B0, `(.L_x_11432) ;  /* 0x0000005000007945 */ /* 0x000fe20003800200 */
[----:B------:R-:W-:Y:S02]  /*acd0*/  LEA.HI R171, R171, R110, RZ, 0x1b ;  /* 0x0000006eabab7211 */ /* 0x000fe400078fd8ff */
[----:B------:R-:W-:Y:S01]  /*ace0*/  LEA R151, R151, UR13, 0x2 ;  /* 0x0000000d97977c11 */ /* 0x000fe2000f8e10ff */
[----:B------:R-:W-:Y:S06]  /*acf0*/  @!P3 BRA `(.L_x_11433) ;  /* 0x000000000004b947 */ /* 0x000fec0003800000 */
[----:B---3--:R4:W-:Y:S02]  /*ad00*/  REDG.E.ADD.F32.FTZ.RN.STRONG.GPU desc[UR18][R68.64+0x500], R149 ;  /* 0x00050095440079a6 */ /* 0x0089e4000c12f312 */
.L_x_11433:
[----:B------:R-:W-:Y:S05]  /*ad10*/  BSYNC.RECONVERGENT B0 ;  /* 0x0000000000007941 */ /* 0x000fea0003800200 */
.L_x_11432:
[----:B---34-:R3:W4:Y:S01]  /*ad20*/  LDS R149, [R151+0x1680] ;  /* 0x0016800097957984 */ /* 0x0187220000000800 */
[----:B------:R-:W-:Y:S01]  /*ad30*/  BSSY.RECONVERGENT B0, `(.L_x_11434) ;  /* 0x0000004000007945 */ /* 0x000fe20003800200 */
[----:B------:R-:W-:-:S03]  /*ad40*/  LEA R171, R171, UR13, 0x2 ;  /* 0x0000000dabab7c11 */ /* 0x000fc6000f8e10ff */
[----:B------:R-:W-:Y:S05]  /*ad50*/  @!P4 BRA `(.L_x_11435) ;  /* 0x000000000004c947 */ /* 0x000fea0003800000 */
[----:B----4-:R4:W-:Y:S02]  /*ad60*/  REDG.E.ADD.F32.FTZ.RN.STRONG.GPU desc[UR18][R68.64+0x600], R149 ;  /* 0x00060095440079a6 */ /* 0x0109e4000c12f312 */
.L_x_11435:
[----:B------:R-:W-:Y:S05]  /*ad70*/  BSYNC.RECONVERGENT B0 ;  /* 0x0000000000007941 */ /* 0x000fea0003800200 */
.L_x_11434:
[----:B----4-:R4:W0:Y:S01]  /*ad80*/  LDS R149, [R171+0x1780] ;  /* 0x00178000ab957984 */ /* 0x0108220000000800 */
[----:B------:R-:W-:Y:S01]  /*ad90*/  BSSY.RECONVERGENT B0, `(.L_x_11436) ;  /* 0x0000005000007945 */ /* 0x000fe20003800200 */
[C---:B--2---:R-:W-:Y:S02]  /*ada0*/  IADD3 R173, PT, PT, R110.reuse, 0x200, RZ ;  /* 0x000002006ead7810 */ /* 0x044fe40007ffe0ff */
[----:B---3--:R-:W-:Y:S01]  /*adb0*/  IADD3 R151, PT, PT, R110, 0x240, RZ ;  /* 0x000002406e977810 */ /* 0x008fe20007ffe0ff */
[----:B------:R-:W-:Y:S06]  /*adc0*/  @!P5 BRA `(.L_x_11437) ;  /* 0x000000000004d947 */ /* 0x000fec0003800000 */
[----:B0-----:R2:W-:Y:S02]  /*add0*/  REDG.E.ADD.F32.FTZ.RN.STRONG.GPU desc[UR18][R68.64+0x700], R149 ;  /* 0x00070095440079a6 */ /* 0x0015e4000c12f312 */
.L_x_11437:
[----:B------:R-:W-:Y:S05]  /*ade0*/  BSYNC.RECONVERGENT B0 ;  /* 0x0000000000007941 */ /* 0x000fea0003800200 */
.L_x_11436:
        /* <DEDUP_REMOVED lines=17> */
.L_x_11439:
[----:B------:R-:W-:Y:S05]  /*af00*/  BSYNC.RECONVERGENT B0 ;  /* 0x0000000000007941 */ /* 0x000fea0003800200 */
.L_x_11438:
[----:B0-2---:R0:W2:Y:S01]  /*af10*/  LDS R149, [R174+0x1980] ;  /* 0x00198000ae957984 */ /* 0x0050a20000000800 */
[----:B------:R-:W-:Y:S01]  /*af20*/  BSSY.RECONVERGENT B0, `(.L_x_11440) ;  /* 0x0000006000007945 */ /* 0x000fe20003800200 */
[----:B------:R-:W-:Y:S02]  /*af30*/  IADD3 R151, PT, PT, R110, 0x300, RZ ;  /* 0x000003006e977810 */ /* 0x000fe40007ffe0ff */
[----:B------:R-:W-:Y:S02]  /*af40*/  LEA.HI R173, R173, R110, RZ, 0x1b ;  /* 0x0000006eadad7211 */ /* 0x000fe400078fd8ff */
[----:B-1----:R-:W-:Y:S01]  /*af50*/  LEA R175, R171, UR13, 0x2 ;  /* 0x0000000dabaf7c11 */ /* 0x002fe2000f8e10ff */
[----:B------:R-:W-:Y:S06]  /*af60*/  @!P0 BRA `(.L_x_11441) ;  /* 0x0000000000048947 */ /* 0x000fec0003800000 */
[----:B--2---:R1:W-:Y:S02]  /*af70*/  REDG.E.ADD.F32.FTZ.RN.STRONG.GPU desc[UR18][R68.64+0x900], R149 ;  /* 0x00090095440079a6 */ /* 0x0043e4000c12f312 */
.L_x_11441:
[----:B------:R-:W-:Y:S05]  /*af80*/  BSYNC.RECONVERGENT B0 ;  /* 0x0000000000007941 */ /* 0x000fea0003800200 */
.L_x_11440:
[----:B-12---:R1:W2:Y:S01]  /*af90*/  LDS R149, [R175+0x1a80] ;  /* 0x001a8000af957984 */ /* 0x0062a20000000800 */
[----:B------:R-:W-:Y:S01]  /*afa0*/  BSSY.RECONVERGENT B0, `(.L_x_11442) ;  /* 0x0000006000007945 */ /* 0x000fe20003800200 */
[----:B------:R-:W-:Y:S02]  /*afb0*/  IADD3 R171, PT, PT, R110, 0x340, RZ ;  /* 0x000003406eab7810 */ /* 0x000fe40007ffe0ff */
[----:B------:R-:W-:Y:S02]  /*afc0*/  LEA.HI R151, R151, R110, RZ, 0x1b ;  /* 0x0000006e97977211 */ /* 0x000fe400078fd8ff */
[----:B------:R-:W-:Y:S01]  /*afd0*/  LEA R173, R173, UR13, 0x2 ;  /* 0x0000000dadad7c11 */ /* 0x000fe2000f8e10ff */
[----:B------:R-:W-:Y:S06]  /*afe0*/  @!P2 BRA `(.L_x_11443) ;  /* 0x000000000004a947 */ /* 0x000fec0003800000 */
[----:B--2---:R3:W-:Y:S02]  /*aff0*/  REDG.E.ADD.F32.FTZ.RN.STRONG.GPU desc[UR18][R68.64+0xa00], R149 ;  /* 0x000a0095440079a6 */ /* 0x0047e4000c12f312 */
.L_x_11443:
[----:B------:R-:W-:Y:S05]  /*b000*/  BSYNC.RECONVERGENT B0 ;  /* 0x0000000000007941 */ /* 0x000fea0003800200 */
.L_x_11442:
[----:B--23--:R2:W3:Y:S01]  /*b010*/  LDS R149, [R173+0x1b80] ;  /* 0x001b8000ad957984 */ /* 0x00c4e20000000800 */
[----:B------:R-:W-:Y:S01]  /*b020*/  BSSY.RECONVERGENT B0, `(.L_x_11444) ;  /* 0x0000005000007945 */ /* 0x000fe20003800200 */
[----:B------:R-:W-:Y:S02]  /*b030*/  LEA.HI R171, R171, R110, RZ, 0x1b ;  /* 0x0000006eabab7211 */ /* 0x000fe400078fd8ff */
[----:B------:R-:W-:Y:S01]  /*b040*/  LEA R151, R151, UR13, 0x2 ;  /* 0x0000000d97977c11 */ /* 0x000fe2000f8e10ff */
[----:B------:R-:W-:Y:S06]  /*b050*/  @!P3 BRA `(.L_x_11445) ;  /* 0x000000000004b947 */ /* 0x000fec0003800000 */
[----:B---3--:R4:W-:Y:S02]  /*b060*/  REDG.E.ADD.F32.FTZ.RN.STRONG.GPU desc[UR18][R68.64+0xb00], R149 ;  /* 0x000b0095440079a6 */ /* 0x0089e4000c12f312 */
.L_x_11445:
[----:B------:R-:W-:Y:S05]  /*b070*/  BSYNC.RECONVERGENT B0 ;  /* 0x0000000000007941 */ /* 0x000fea0003800200 */
.L_x_11444:
[----:B---34-:R3:W4:Y:S01]  /*b080*/  LDS R149, [R151+0x1c80] ;  /* 0x001c800097957984 */ /* 0x0187220000000800 */
[----:B------:R-:W-:Y:S01]  /*b090*/  BSSY.RECONVERGENT B0, `(.L_x_11446) ;  /* 0x0000004000007945 */ /* 0x000fe20003800200 */
[----:B--2---:R-:W-:-:S03]  /*b0a0*/  LEA R173, R171, UR13, 0x2 ;  /* 0x0000000dabad7c11 */ /* 0x004fc6000f8e10ff */
[----:B------:R-:W-:Y:S05]  /*b0b0*/  @!P4 BRA `(.L_x_11447) ;  /* 0x000000000004c947 */ /* 0x000fea0003800000 */
[----:B----4-:R2:W-:Y:S02]  /*b0c0*/  REDG.E.ADD.F32.FTZ.RN.STRONG.GPU desc[UR18][R68.64+0xc00], R149 ;  /* 0x000c0095440079a6 */ /* 0x0105e4000c12f312 */
.L_x_11447:
[----:B------:R-:W-:Y:S05]  /*b0d0*/  BSYNC.RECONVERGENT B0 ;  /* 0x0000000000007941 */ /* 0x000fea0003800200 */
.L_x_11446:
[----:B--2-4-:R2:W4:Y:S01]  /*b0e0*/  LDS R149, [R173+0x1d80] ;  /* 0x001d8000ad957984 */ /* 0x0145220000000800 */
[----:B------:R-:W-:Y:S01]  /*b0f0*/  BSSY.RECONVERGENT B0, `(.L_x_11448) ;  /* 0x0000005000007945 */ /* 0x000fe20003800200 */
[C---:B---3--:R-:W-:Y:S02]  /*b100*/  IADD3 R151, PT, PT, R110.reuse, 0x380, RZ ;  /* 0x000003806e977810 */ /* 0x048fe40007ffe0ff */
[----:B------:R-:W-:Y:S01]  /*b110*/  IADD3 R171, PT, PT, R110, 0x3c0, RZ ;  /* 0x000003c06eab7810 */ /* 0x000fe20007ffe0ff */
[----:B------:R-:W-:Y:S06]  /*b120*/  @!P5 BRA `(.L_x_11449) ;  /* 0x000000000004d947 */ /* 0x000fec0003800000 */
[----:B----4-:R3:W-:Y:S02]  /*b130*/  REDG.E.ADD.F32.FTZ.RN.STRONG.GPU desc[UR18][R68.64+0xd00], R149 ;  /* 0x000d0095440079a6 */ /* 0x0107e4000c12f312 */
.L_x_11449:
[----:B------:R-:W-:Y:S05]  /*b140*/  BSYNC.RECONVERGENT B0 ;  /* 0x0000000000007941 */ /* 0x000fea0003800200 */
.L_x_11448:
        /* <DEDUP_REMOVED lines=17> */
.L_x_11451:
[----:B------:R-:W-:Y:S05]  /*b260*/  BSYNC.RECONVERGENT B0 ;  /* 0x0000000000007941 */ /* 0x000fea0003800200 */
.L_x_11450:
[----:B-12---:R1:W2:Y:S01]  /*b270*/  LDS R149, [R171+0x1f80] ;  /* 0x001f8000ab957984 */ /* 0x0062a20000000800 */
[----:B------:R-:W-:Y:S01]  /*b280*/  BSSY.RECONVERGENT B0, `(.L_x_11452) ;  /* 0x0000006000007945 */ /* 0x000fe20003800200 */
[----:B------:R-:W-:Y:S02]  /*b290*/  IADD3 R151, PT, PT, R110, 0x480, RZ ;  /* 0x000004806e977810 */ /* 0x000fe40007ffe0ff */
[----:B------:R-:W-:Y:S02]  /*b2a0*/  LEA.HI R175, R175, R110, RZ, 0x1b ;  /* 0x0000006eafaf7211 */ /* 0x000fe400078fd8ff */
[----:B------:R-:W-:Y:S01]  /*b2b0*/  LEA R173, R173, UR13, 0x2 ;  /* 0x0000000dadad7c11 */ /* 0x000fe2000f8e10ff */
[----:B------:R-:W-:Y:S06]  /*b2c0*/  @!P0 BRA `(.L_x_11453) ;  /* 0x0000000000048947 */ /* 0x000fec0003800000 */
[----:B--2---:R3:W-:Y:S02]  /*b2d0*/  REDG.E.ADD.F32.FTZ.RN.STRONG.GPU desc[UR18][R68.64+0xf00], R149 ;  /* 0x000f0095440079a6 */ /* 0x0047e4000c12f312 */
.L_x_11453:
[----:B------:R-:W-:Y:S05]  /*b2e0*/  BSYNC.RECONVERGENT B0 ;  /* 0x0000000000007941 */ /* 0x000fea0003800200 */
.L_x_11452:
[----:B--23--:R2:W3:Y:S01]  /*b2f0*/  LDS R149, [R173+0x2080] ;  /* 0x00208000ad957984 */ /* 0x00c4e20000000800 */
[----:B------:R-:W-:Y:S01]  /*b300*/  BSSY.RECONVERGENT B0, `(.L_x_11454) ;  /* 0x0000006000007945 */ /* 0x000fe20003800200 */
[----:B-1----:R-:W-:Y:S02]  /*b310*/  IADD3 R171, PT, PT, R110, 0x4c0, RZ ;  /* 0x000004c06eab7810 */ /* 0x002fe40007ffe0ff */
[----:B------:R-:W-:Y:S02]  /*b320*/  LEA.HI R151, R151, R110, RZ, 0x1b ;  /* 0x0000006e97977211 */ /* 0x000fe400078fd8ff */
[----:B------:R-:W-:Y:S01]  /*b330*/  LEA R175, R175, UR13, 0x2 ;  /* 0x0000000dafaf7c11 */ /* 0x000fe2000f8e10ff */
[----:B------:R-:W-:Y:S06]  /*b340*/  @!P2 BRA `(.L_x_11455) ;  /* 0x000000000004a947 */ /* 0x000fec0003800000 */
[----:B---3--:R1:W-:Y:S02]  /*b350*/  REDG.E.ADD.F32.FTZ.RN.STRONG.GPU desc[UR18][R68.64+0x1000], R149 ;  /* 0x00100095440079a6 */ /* 0x0083e4000c12f312 */
.L_x_11455:
[----:B------:R-:W-:Y:S05]  /*b360*/  BSYNC.RECONVERGENT B0 ;  /* 0x0000000000007941 */ /* 0x000fea0003800200 */
.L_x_11454:
[----:B-1-3--:R1:W3:Y:S01]  /*b370*/  LDS R149, [R175+0x2180] ;  /* 0x00218000af957984 */ /* 0x00a2e20000000800 */
[----:B------:R-:W-:Y:S01]  /*b380*/  BSSY.RECONVERGENT B0, `(.L_x_11456) ;  /* 0x0000005000007945 */ /* 0x000fe20003800200 */
[----:B------:R-:W-:Y:S02]  /*b390*/  LEA.HI R171, R171, R110, RZ, 0x1b ;  /* 0x0000006eabab7211 */ /* 0x000fe400078fd8ff */
[----:B------:R-:W-:Y:S01]  /*b3a0*/  LEA R151, R151, UR13, 0x2 ;  /* 0x0000000d97977c11 */ /* 0x000fe2000f8e10ff */
[----:B------:R-:W-:Y:S06]  /*b3b0*/  @!P3 BRA `(.L_x_11457) ;  /* 0x000000000004b947 */ /* 0x000fec0003800000 */
[----:B---3--:R4:W-:Y:S02]  /*b3c0*/  REDG.E.ADD.F32.FTZ.RN.STRONG.GPU desc[UR18][R68.64+0x1100], R149 ;  /* 0x00110095440079a6 */ /* 0x0089e4000c12f312 */
.L_x_11457:
[----:B------:R-:W-:Y:S05]  /*b3d0*/  BSYNC.RECONVERGENT B0 ;  /* 0x0000000000007941 */ /* 0x000fea0003800200 */
.L_x_11456:
[----:B---34-:R3:W4:Y:S01]  /*b3e0*/  LDS R149, [R151+0x2280] ;  /* 0x0022800097957984 */ /* 0x0187220000000800 */
[----:B------:R-:W-:Y:S01]  /*b3f0*/  BSSY.RECONVERGENT B0, `(.L_x_11458) ;  /* 0x0000004000007945 */ /* 0x000fe20003800200 */
[----:B--2---:R-:W-:-:S03]  /*b400*/  LEA R173, R171, UR13, 0x2 ;  /* 0x0000000dabad7c11 */ /* 0x004fc6000f8e10ff */
[----:B------:R-:W-:Y:S05]  /*b410*/  @!P4 BRA `(.L_x_11459) ;  /* 0x000000000004c947 */ /* 0x000fea0003800000 */
[----:B----4-:R2:W-:Y:S02]  /*b420*/  REDG.E.ADD.F32.FTZ.RN.STRONG.GPU desc[UR18][R68.64+0x1200], R149 ;  /* 0x00120095440079a6 */ /* 0x0105e4000c12f312 */
.L_x_11459:
[----:B------:R-:W-:Y:S05]  /*b430*/  BSYNC.RECONVERGENT B0 ;  /* 0x0000000000007941 */ /* 0x000fea0003800200 */
.L_x_11458:
[----:B--2-4-:R2:W4:Y:S01]  /*b440*/  LDS R149, [R173+0x2380] ;  /* 0x00238000ad957984 */ /* 0x0145220000000800 */
[----:B------:R-:W-:Y:S01]  /*b450*/  BSSY.RECONVERGENT B0, `(.L_x_11460) ;  /* 0x0000005000007945 */ /* 0x000fe20003800200 */
[C---:B---3--:R-:W-:Y:S02]  /*b460*/  IADD3 R151, PT, PT, R110.reuse, 0x500, RZ ;  /* 0x000005006e977810 */ /* 0x048fe40007ffe0ff */
[----:B------:R-:W-:Y:S01]  /*b470*/  IADD3 R171, PT, PT, R110, 0x540, RZ ;  /* 0x000005406eab7810 */ /* 0x000fe20007ffe0ff */
[----:B------:R-:W-:Y:S06]  /*b480*/  @!P5 BRA `(.L_x_11461) ;  /* 0x000000000004d947 */ /* 0x000fec0003800000 */
[----:B----4-:R3:W-:Y:S02]  /*b490*/  REDG.E.ADD.F32.FTZ.RN.STRONG.GPU desc[UR18][R68.64+0x1300], R149 ;  /* 0x00130095440079a6 */ /* 0x0107e4000c12f312 */
.L_x_11461:
[----:B------:R-:W-:Y:S05]  /*b4a0*/  BSYNC.RECONVERGENT B0 ;  /* 0x0000000000007941 */ /* 0x000fea0003800200 */
.L_x_11460:
        /* <DEDUP_REMOVED lines=17> */
.L_x_11463:
[----:B------:R-:W-:Y:S05]  /*b5c0*/  BSYNC.RECONVERGENT B0 ;  /* 0x0000000000007941 */ /* 0x000fea0003800200 */
.L_x_11462:
[----:B-12---:R1:W2:Y:S01]  /*b5d0*/  LDS R149, [R171+0x2580] ;  /* 0x00258000ab957984 */ /* 0x0062a20000000800 */
[----:B------:R-:W-:Y:S01]  /*b5e0*/  BSSY.RECONVERGENT B0, `(.L_x_11464) ;  /* 0x0000006000007945 */ /* 0x000fe20003800200 */
[----:B------:R-:W-:Y:S02]  /*b5f0*/  IADD3 R151, PT, PT, R110, 0x600, RZ ;  /* 0x000006006e977810 */ /* 0x000fe40007ffe0ff */
[----:B------:R-:W-:Y:S02]  /*b600*/  LEA.HI R175, R175, R110, RZ, 0x1b ;  /* 0x0000006eafaf7211 */ /* 0x000fe400078fd8ff */
[----:B------:R-:W-:Y:S01]  /*b610*/  LEA R173, R173, UR13, 0x2 ;  /* 0x0000000dadad7c11 */ /* 0x000fe2000f8e10ff */
[----:B------:R-:W-:Y:S06]  /*b620*/  @!P0 BRA `(.L_x_11465) ;  /* 0x0000000000048947 */ /* 0x000fec0003800000 */
[----:B--2---:R3:W-:Y:S02]  /*b630*/  REDG.E.ADD.F32.FTZ.RN.STRONG.GPU desc[UR18][R68.64+0x1500], R149 ;  /* 0x00150095440079a6 */ /* 0x0047e4000c12f312 */
.L_x_11465:
[----:B------:R-:W-:Y:S05]  /*b640*/  BSYNC.RECONVERGENT B0 ;  /* 0x0000000000007941 */ /* 0x000fea0003800200 */
.L_x_11464:
[----:B--23--:R2:W3:Y:S01]  /*b650*/  LDS R149, [R173+0x2680] ;  /* 0x00268000ad957984 */ /* 0x00c4e20000000800 */
[----:B------:R-:W-:Y:S01]  /*b660*/  BSSY.RECONVERGENT B0, `(.L_x_11466) ;  /* 0x0000006000007945 */ /* 0x000fe20003800200 */
[----:B-1----:R-:W-:Y:S02]  /*b670*/  IADD3 R171, PT, PT, R110, 0x640, RZ ;  /* 0x000006406eab7810 */ /* 0x002fe40007ffe0ff */
[----:B------:R-:W-:Y:S02]  /*b680*/  LEA.HI R151, R151, R110, RZ, 0x1b ;  /* 0x0000006e97977211 */ /* 0x000fe400078fd8ff */
[----:B------:R-:W-:Y:S01]  /*b690*/  LEA R175, R175, UR13, 0x2 ;  /* 0x0000000dafaf7c11 */ /* 0x000fe2000f8e10ff */
[----:B------:R-:W-:Y:S06]  /*b6a0*/  @!P2 BRA `(.L_x_11467) ;  /* 0x000000000004a947 */ /* 0x000fec0003800000 */
[----:B---3--:R1:W-:Y:S02]  /*b6b0*/  REDG.E.ADD.F32.FTZ.RN.STRONG.GPU desc[UR18][R68.64+0x1600], R149 ;  /* 0x00160095440079a6 */ /* 0x0083e4000c12f312 */
.L_x_11467:
[----:B------:R-:W-:Y:S05]  /*b6c0*/  BSYNC.RECONVERGENT B0 ;  /* 0x0000000000007941 */ /* 0x000fea0003800200 */
.L_x_11466:
[----:B-1-3--:R1:W3:Y:S01]  /*b6d0*/  LDS R149, [R175+0x2780] ;  /* 0x00278000af957984 */ /* 0x00a2e20000000800 */
[----:B------:R-:W-:Y:S01]  /*b6e0*/  BSSY.RECONVERGENT B0, `(.L_x_11468) ;  /* 0x0000005000007945 */ /* 0x000fe20003800200 */
[----:B------:R-:W-:Y:S02]  /*b6f0*/  LEA.HI R171, R171, R110, RZ, 0x1b ;  /* 0x0000006eabab7211 */ /* 0x000fe400078fd8ff */
[----:B------:R-:W-:Y:S01]  /*b700*/  LEA R151, R151, UR13, 0x2 ;  /* 0x0000000d97977c11 */ /* 0x000fe2000f8e10ff */
[----:B------:R-:W-:Y:S06]  /*b710*/  @!P3 BRA `(.L_x_11469) ;  /* 0x000000000004b947 */ /* 0x000fec0003800000 */
[----:B---3--:R4:W-:Y:S02]  /*b720*/  REDG.E.ADD.F32.FTZ.RN.STRONG.GPU desc[UR18][R68.64+0x1700], R149 ;  /* 0x00170095440079a6 */ /* 0x0089e4000c12f312 */
.L_x_11469:
[----:B------:R-:W-:Y:S05]  /*b730*/  BSYNC.RECONVERGENT B0 ;  /* 0x0000000000007941 */ /* 0x000fea0003800200 */
.L_x_11468:
[----:B---34-:R3:W4:Y:S01]  /*b740*/  LDS R149, [R151+0x2880] ;  /* 0x0028800097957984 */ /* 0x0187220000000800 */
[----:B------:R-:W-:Y:S01]  /*b750*/  BSSY.RECONVERGENT B0, `(.L_x_11470) ;  /* 0x0000004000007945 */ /* 0x000fe20003800200 */
[----:B--2---:R-:W-:-:S03]  /*b760*/  LEA R173, R171, UR13, 0x2 ;  /* 0x0000000dabad7c11 */ /* 0x004fc6000f8e10ff */
[----:B------:R-:W-:Y:S05]  /*b770*/  @!P4 BRA `(.L_x_11471) ;  /* 0x000000000004c947 */ /* 0x000fea0003800000 */
[----:B----4-:R2:W-:Y:S02]  /*b780*/  REDG.E.ADD.F32.FTZ.RN.STRONG.GPU desc[UR18][R68.64+0x1800], R149 ;  /* 0x00180095440079a6 */ /* 0x0105e4000c12f312 */
.L_x_11471:
[----:B------:R-:W-:Y:S05]  /*b790*/  BSYNC.RECONVERGENT B0 ;  /* 0x0000000000007941 */ /* 0x000fea0003800200 */
.L_x_11470:
[----:B--2-4-:R2:W4:Y:S01]  /*b7a0*/  LDS R149, [R173+0x2980] ;  /* 0x00298000ad957984 */ /* 0x0145220000000800 */
[----:B------:R-:W-:Y:S01]  /*b7b0*/  BSSY.RECONVERGENT B0, `(.L_x_11472) ;  /* 0x0000005000007945 */ /* 0x000fe20003800200 */
[C---:B---3--:R-:W-:Y:S02]  /*b7c0*/  IADD3 R151, PT, PT, R110.reuse, 0x680, RZ ;  /* 0x000006806e977810 */ /* 0x048fe40007ffe0ff */
[----:B------:R-:W-:Y:S01]  /*b7d0*/  IADD3 R171, PT, PT, R110, 0x6c0, RZ ;  /* 0x000006c06eab7810 */ /* 0x000fe20007ffe0ff */
[----:B------:R-:W-:Y:S06]  /*b7e0*/  @!P5 BRA `(.L_x_11473) ;  /* 0x000000000004d947 */ /* 0x000fec0003800000 */
[----:B----4-:R3:W-:Y:S02]  /*b7f0*/  REDG.E.ADD.F32.FTZ.RN.STRONG.GPU desc[UR18][R68.64+0x1900], R149 ;  /* 0x00190095440079a6 */ /* 0x0107e4000c12f312 */
.L_x_11473:
[----:B------:R-:W-:Y:S05]  /*b800*/  BSYNC.RECONVERGENT B0 ;  /* 0x0000000000007941 */ /* 0x000fea0003800200 */
.L_x_11472:
        /* <DEDUP_REMOVED lines=17> */
.L_x_11475:
[----:B------:R-:W-:Y:S05]  /*b920*/  BSYNC.RECONVERGENT B0 ;  /* 0x0000000000007941 */ /* 0x000fea0003800200 */
.L_x_11474:
[----:B-12---:R1:W2:Y:S01]  /*b930*/  LDS R149, [R171+0x2b80] ;  /* 0x002b8000ab957984 */ /* 0x0062a20000000800 */
[----:B------:R-:W-:Y:S01]  /*b940*/  BSSY.RECONVERGENT B0, `(.L_x_11476) ;  /* 0x0000006000007945 */ /* 0x000fe20003800200 */
[----:B------:R-:W-:Y:S02]  /*b950*/  IADD3 R151, PT, PT, R110, 0x780, RZ ;  /* 0x000007806e977810 */ /* 0x000fe40007ffe0ff */
[----:B------:R-:W-:Y:S02]  /*b960*/  LEA.HI R175, R175, R110, RZ, 0x1b ;  /* 0x0000006eafaf7211 */ /* 0x000fe400078fd8ff */
[----:B------:R-:W-:Y:S01]  /*b970*/  LEA R173, R173, UR13, 0x2 ;  /* 0x0000000dadad7c11 */ /* 0x000fe2000f8e10ff */
[----:B------:R-:W-:Y:S06]  /*b980*/  @!P0 BRA `(.L_x_11477) ;  /* 0x0000000000048947 */ /* 0x000fec0003800000 */
[----:B--2---:R3:W-:Y:S02]  /*b990*/  REDG.E.ADD.F32.FTZ.RN.STRONG.GPU desc[UR18][R68.64+0x1b00], R149 ;  /* 0x001b0095440079a6 */ /* 0x0047e4000c12f312 */
.L_x_11477:
[----:B------:R-:W-:Y:S05]  /*b9a0*/  BSYNC.RECONVERGENT B0 ;  /* 0x0000000000007941 */ /* 0x000fea0003800200 */
.L_x_11476:
[----:B--23--:R2:W3:Y:S01]  /*b9b0*/  LDS R149, [R173+0x2c80] ;  /* 0x002c8000ad957984 */ /* 0x00c4e20000000800 */
[----:B------:R-:W-:Y:S01]  /*b9c0*/  BSSY.RECONVERGENT B0, `(.L_x_11478) ;  /* 0x0000006000007945 */ /* 0x000fe20003800200 */
[----:B-1----:R-:W-:Y:S02]  /*b9d0*/  IADD3 R171, PT, PT, R110, 0x7c0, RZ ;  /* 0x000007c06eab7810 */ /* 0x002fe40007ffe0ff */
[----:B------:R-:W-:Y:S02]  /*b9e0*/  LEA.HI R151, R151, R110, RZ, 0x1b ;  /* 0x0000006e97977211 */ /* 0x000fe400078fd8ff */
[----:B------:R-:W-:Y:S01]  /*b9f0*/  LEA R175, R175, UR13, 0x2 ;  /* 0x0000000dafaf7c11 */ /* 0x000fe2000f8e10ff */
[----:B------:R-:W-:Y:S06]  /*ba00*/  @!P2 BRA `(.L_x_11479) ;  /* 0x000000000004a947 */ /* 0x000fec0003800000 */
[----:B---3--:R1:W-:Y:S02]  /*ba10*/  REDG.E.ADD.F32.FTZ.RN.STRONG.GPU desc[UR18][R68.64+0x1c00], R149 ;  /* 0x001c0095440079a6 */ /* 0x0083e4000c12f312 */
.L_x_11479:
[----:B------:R-:W-:Y:S05]  /*ba20*/  BSYNC.RECONVERGENT B0 ;  /* 0x0000000000007941 */ /* 0x000fea0003800200 */
.L_x_11478:
[----:B-1-3--:R1:W3:Y:S01]  /*ba30*/  LDS R149, [R175+0x2d80] ;  /* 0x002d8000af957984 */ /* 0x00a2e20000000800 */
[----:B------:R-:W-:Y:S01]  /*ba40*/  BSSY.RECONVERGENT B0, `(.L_x_11480) ;  /* 0x0000005000007945 */ /* 0x000fe20003800200 */
[----:B------:R-:W-:Y:S02]  /*ba50*/  LEA.HI R171, R171, R110, RZ, 0x1b ;  /* 0x0000006eabab7211 */ /* 0x000fe400078fd8ff */
[----:B------:R-:W-:Y:S01]  /*ba60*/  LEA R151, R151, UR13, 0x2 ;  /* 0x0000000d97977c11 */ /* 0x000fe2000f8e10ff */
[----:B------:R-:W-:Y:S06]  /*ba70*/  @!P3 BRA `(.L_x_11481) ;  /* 0x000000000004b947 */ /* 0x000fec0003800000 */
[----:B---3--:R4:W-:Y:S02]  /*ba80*/  REDG.E.ADD.F32.FTZ.RN.STRONG.GPU desc[UR18][R68.64+0x1d00], R149 ;  /* 0x001d0095440079a6 */ /* 0x0089e4000c12f312 */
.L_x_11481:
[----:B------:R-:W-:Y:S05]  /*ba90*/  BSYNC.RECONVERGENT B0 ;  /* 0x0000000000007941 */ /* 0x000fea0003800200 */
.L_x_11480:
[----:B---34-:R3:W4:Y:S01]  /*baa0*/  LDS R149, [R151+0x2e80] ;  /* 0x002e800097957984 */ /* 0x0187220000000800 */
[----:B------:R-:W-:Y:S01]  /*bab0*/  BSSY.RECONVERGENT B0, `(.L_x_11482) ;  /* 0x0000004000007945 */ /* 0x000fe20003800200 */
[----:B------:R-:W-:-:S03]  /*bac0*/  LEA R171, R171, UR13, 0x2 ;  /* 0x0000000dabab7c11 */ /* 0x000fc6000f8e10ff */
[----:B------:R-:W-:Y:S05]  /*bad0*/  @!P4 BRA `(.L_x_11483) ;  /* 0x000000000004c947 */ /* 0x000fea0003800000 */
[----:B----4-:R4:W-:Y:S02]  /*bae0*/  REDG.E.ADD.F32.FTZ.RN.STRONG.GPU desc[UR18][R68.64+0x1e00], R149 ;  /* 0x001e0095440079a6 */ /* 0x0109e4000c12f312 */
.L_x_11483:
[----:B------:R-:W-:Y:S05]  /*baf0*/  BSYNC.RECONVERGENT B0 ;  /* 0x0000000000007941 */ /* 0x000fea0003800200 */
.L_x_11482:
[----:B----4-:R4:W0:Y:S01]  /*bb00*/  LDS R149, [R171+0x2f80] ;  /* 0x002f8000ab957984 */ /* 0x0108220000000800 */
[----:B------:R-:W-:Y:S04]  /*bb10*/  BSSY.RECONVERGENT B0, `(.L_x_11484) ;  /* 0x0000003000007945 */ /* 0x000fe80003800200 */
[----:B------:R-:W-:Y:S05]  /*bb20*/  @!P5 BRA `(.L_x_11485) ;  /* 0x000000000004d947 */ /* 0x000fea0003800000 */
[----:B0-----:R0:W-:Y:S02]  /*bb30*/  REDG.E.ADD.F32.FTZ.RN.STRONG.GPU desc[UR18][R68.64+0x1f00], R149 ;  /* 0x001f0095440079a6 */ /* 0x0011e4000c12f312 */
.L_x_11485:
[----:B------:R-:W-:Y:S05]  /*bb40*/  BSYNC.RECONVERGENT B0 ;  /* 0x0000000000007941 */ /* 0x000fea0003800200 */
.L_x_11484:
[----:B------:R-:W-:Y:S01]  /*bb50*/  FFMA.FTZ R62, R2, R235, R63 ;  /* 0x000000eb023e7223 */ /* 0x000fe2000001003f */
[----:B------:R-:W-:Y:S01]  /*bb60*/  FADD.FTZ R60, R143, R60 ;  /* 0x0000003c8f3c7221 */ /* 0x000fe20000010000 */
[----:B------:R-:W-:Y:S01]  /*bb70*/  FADD.FTZ R61, R176, R61 ;  /* 0x0000003db03d7221 */ /* 0x000fe20000010000 */
[----:B------:R-:W-:Y:S01]  /*bb80*/  FFMA.FTZ R63, R2, -R237, R238 ;  /* 0x800000ed023f7223 */ /* 0x000fe200000100ee */
[----:B0-----:R-:W-:Y:S01]  /*bb90*/  FFMA.FTZ R69, R51, R66, R124 ;  /* 0x0000004233457223 */ /* 0x001fe2000001007c */
[----:B------:R-:W0:Y:S01]  /*bba0*/  SHFL.DOWN PT, R149, R62, 0x1, 0x1f ;  /* 0x08201f003e957f89 */ /* 0x000e2200000e0000 */
[----:B------:R-:W-:Y:S01]  /*bbb0*/  ISETP.GT.AND P0, PT, R102, 0x1e, PT ;  /* 0x0000001e6600780c */ /* 0x000fe20003f04270 */
[----:B------:R-:W-:Y:S01]  /*bbc0*/  FFMA.FTZ R145, R172, R177, R145 ;  /* 0x000000b1ac917223 */ /* 0x000fe20000010091 */
[----:B------:R-:W-:Y:S01]  /*bbd0*/  FFMA.FTZ R147, R207, R147, R126 ;  /* 0x00000093cf937223 */ /* 0x000fe2000001007e */
[----:B------:R-:W5:Y:S01]  /*bbe0*/  SHFL.DOWN PT, R143, R60, 0x1, 0x1f ;  /* 0x08201f003c8f7f89 */ /* 0x000f6200000e0000 */
[----:B------:R-:W-:Y:S01]  /*bbf0*/  FMUL.FTZ R211, R211, R152 ;  /* 0x00000098d3d37220 */ /* 0x000fe20000410000 */
[----:B------:R-:W-:Y:S01]  /*bc00*/  FMUL.FTZ R195, R170, R195 ;  /* 0x000000c3aac37220 */ /* 0x000fe20000410000 */
[----:B------:R-:W-:Y:S01]  /*bc10*/  FFMA.FTZ R19, R66, R82, R19 ;  /* 0x0000005242137223 */ /* 0x000fe20000010013 */
[----:B------:R-:W1:Y:S01]  /*bc20*/  SHFL.DOWN PT, R68, R61, 0x1, 0x1f ;  /* 0x08201f003d447f89 */ /* 0x000e6200000e0000 */
[----:B------:R-:W-:Y:S01]  /*bc30*/  FFMA.FTZ R66, R52, R145, R147 ;  /* 0x0000009134427223 */ /* 0x000fe20000010093 */
[----:B------:R-:W-:Y:S01]  /*bc40*/  FFMA.FTZ R139, R218, R139, R211 ;  /* 0x0000008bda8b7223 */ /* 0x000fe200000100d3 */
[----:B------:R-:W-:Y:S01]  /*bc50*/  FMUL.FTZ R213, R213, R154 ;  /* 0x0000009ad5d57220 */ /* 0x000fe20000410000 */
[----:B------:R-:W2:Y:S01]  /*bc60*/  SHFL.DOWN PT, R124, R63, 0x1, 0x1f ;  /* 0x08201f003f7c7f89 */ /* 0x000ea200000e0000 */
        /* <DEDUP_REMOVED lines=8> */
[----:B------:R-:W-:Y:S01]  /*bcf0*/  FADD.FTZ R45, R66, R45 ;  /* 0x0000002d422d7221 */ /* 0x000fe20000010000 */
[----:B------:R-:W-:Y:S01]  /*bd00*/  FFMA.FTZ R135, R222, R135, R215 ;  /* 0x00000087de877223 */ /* 0x000fe200000100d7 */
[----:B------:R-:W-:Y:S01]  /*bd10*/  FFMA.FTZ R197, R164, R181, R197 ;  /* 0x000000b5a4c57223 */ /* 0x000fe200000100c5 */
        /* <DEDUP_REMOVED lines=11> */
[----:B------:R-:W-:Y:S01]  /*bdd0*/  FMUL.FTZ R140, R73, R140 ;  /* 0x0000008c498c7220 */ /* 0x000fe20000410000 */
[----:B--2---:R-:W-:Y:S01]  /*bde0*/  @!P0 FADD.FTZ R63, R63, R124 ;  /* 0x0000007c3f3f8221 */ /* 0x004fe20000010000 */
[----:B------:R-:W2:Y:S01]  /*bdf0*/  SHFL.DOWN PT, R68, R61, 0x2, 0x1f ;  /* 0x08401f003d447f89 */ /* 0x000ea200000e0000 */
[----:B------:R-:W-:Y:S01]  /*be00*/  ISETP.GT.AND P0, PT, R102, 0x1d, PT ;  /* 0x0000001d6600780c */ /* 0x000fe20003f04270 */
[----:B------:R-:W-:Y:S01]  /*be10*/  FMUL.FTZ R196, R165, R196 ;  /* 0x000000c4a5c47220 */ /* 0x000fe20000410000 */
[----:B------:R-:W-:Y:S01]  /*be20*/  FMUL.FTZ R216, R216, R137 ;  /* 0x00000089d8d87220 */ /* 0x000fe20000410000 */
[----:B------:R-:W5:Y:S01]  /*be30*/  SHFL.DOWN PT, R120, R63, 0x2, 0x1f ;  /* 0x08401f003f787f89 */ /* 0x000f6200000e0000 */
        /* <DEDUP_REMOVED lines=9> */
[----:B------:R-:W-:Y:S01]  /*bed0*/  FFMA.FTZ R199, R160, R183, R199 ;  /* 0x000000b7a0c77223 */ /* 0x000fe200000100c7 */
[----:B------:R-:W-:Y:S01]  /*bee0*/  FFMA.FTZ R219, R219, R142, R144 ;  /* 0x0000008edbdb7223 */ /* 0x000fe20000010090 */
[----:B0-----:R-:W-:Y:S01]  /*bef0*/  @!P0 FADD.FTZ R62, R62, R141 ;  /* 0x0000008d3e3e8221 */ /* 0x001fe20000010000 */
[----:B------:R-:W-:Y:S01]  /*bf00*/  FMUL.FTZ R200, R157, R200 ;  /* 0x000000c89dc87220 */ /* 0x000fe20000410000 */
[----:B------:R-:W-:Y:S01]  /*bf10*/  FMUL.FTZ R201, R158, R201 ;  /* 0x000000c99ec97220 */ /* 0x000fe20000410000 */
[----:B------:R-:W-:Y:S01]  /*bf20*/  FADD.FTZ R44, R69, R44 ;  /* 0x0000002c452c7221 */ /* 0x000fe20000010000 */
        /* <DEDUP_REMOVED lines=18> */
[----:B------:R-:W-:Y:S01]  /*c050*/  FMUL.FTZ R136, R71, R136 ;  /* 0x0000008847887220 */ /* 0x000fe20000410000 */
[----:B------:R-:W-:Y:S01]  /*c060*/  FADD.FTZ R42, R69, R42 ;  /* 0x0000002a452a7221 */ /* 0x000fe20000010000 */
[----:B------:R-:W-:Y:S01]  /*c070*/  FADD.FTZ R41, R66, R41 ;  /* 0x0000002942297221 */ /* 0x000fe20000010000 */
[----:B------:R-:W-:Y:S01]  /*c080*/  ISETP.GT.AND P2, PT, R102, 0xf, PT ;  /* 0x0000000f6600780c */ /* 0x000fe20003f44270 */
        /* <DEDUP_REMOVED lines=13> */
[----:B------:R-:W-:Y:S01]  /*c160*/  FFMA.FTZ R69, R77, R202, R230 ;  /* 0x000000ca4d457223 */ /* 0x000fe200000100e6 */
[----:B------:R-:W-:Y:S01]  /*c170*/  FFMA.FTZ R66, R78, R203, R231 ;  /* 0x000000cb4e427223 */ /* 0x000fe200000100e7 */
[----:B-----5:R-:W-:Y:S01]  /*c180*/  @!P0 FADD.FTZ R63, R63, R120 ;  /* 0x000000783f3f8221 */ /* 0x020fe20000010000 */
[----:B------:R-:W2:Y:S01]  /*c190*/  SHFL.DOWN PT, R68, R61, 0x8, 0x1f ;  /* 0x09001f003d447f89 */ /* 0x000ea200000e0000 */
[----:B------:R-:W-:Y:S01]  /*c1a0*/  ISETP.GT.AND P0, PT, R102, 0x17, PT ;  /* 0x000000176600780c */ /* 0x000fe20003f04270 */
[----:B------:R-:W-:Y:S01]  /*c1b0*/  FMUL.FTZ R3, R3, R132 ;  /* 0x0000008403037220 */ /* 0x000fe20000410000 */
[----:B------:R-:W-:Y:S01]  /*c1c0*/  FMUL.FTZ R204, R115, R204 ;  /* 0x000000cc73cc7220 */ /* 0x000fe20000410000 */
[----:B------:R-:W5:Y:S01]  /*c1d0*/  SHFL.DOWN PT, R74, R63, 0x8, 0x1f ;  /* 0x09001f003f4a7f89 */ /* 0x000f6200000e0000 */
[----:B------:R-:W-:Y:S01]  /*c1e0*/  FADD.FTZ R38, R69, R38 ;  /* 0x0000002645267221 */ /* 0x000fe20000010000 */
[----:B------:R-:W-:Y:S01]  /*c1f0*/  FADD.FTZ R37, R66, R37 ;  /* 0x0000002542257221 */ /* 0x000fe20000010000 */
[----:B------:R-:W-:Y:S01]  /*c200*/  FFMA.FTZ R232, R232, R119, R3 ;  /* 0x00000077e8e87223 */ /* 0x000fe20000010003 */
        /* <DEDUP_REMOVED lines=14> */
[----:B------:R-:W-:Y:S01]  /*c2f0*/  FFMA.FTZ R30, R203, R95, R30 ;  /* 0x0000005fcb1e7223 */ /* 0x000fe2000001001e */
        /* <DEDUP_REMOVED lines=15> */
.L_x_11487:
[----:B------:R-:W-:Y:S05]  /*c3f0*/  BSYNC.RECONVERGENT B0 ;  /* 0x0000000000007941 */ /* 0x000fea0003800200 */
.L_x_11486:
        /* <DEDUP_REMOVED lines=13> */
[----:B0-2---:R-:W-:Y:S01]  /*c4d0*/  FFMA.FTZ R3, R81, R114, R130 ;  /* 0x0000007251037223 */ /* 0x005fe20000010082 */
[----:B------:R-:W-:Y:S01]  /*c4e0*/  FFMA.FTZ R31, R204, R94, R31 ;  /* 0x0000005ecc1f7223 */ /* 0x000fe2000001001f */
[----:B------:R-:W-:Y:S01]  /*c4f0*/  FFMA.FTZ R32, R205, R97, R32 ;  /* 0x00000061cd207223 */ /* 0x000fe20000010020 */
[----:B------:R-:W-:Y:S01]  /*c500*/  FADD.FTZ R36, R65, R36 ;  /* 0x0000002441247221 */ /* 0x000fe20000010000 */
[----:B------:R-:W-:Y:S01]  /*c510*/  FFMA.FTZ R33, R114, R96, R33 ;  /* 0x0000006072217223 */ /* 0x000fe20000010021 */
[----:B------:R-:W-:Y:S01]  /*c520*/  FADD.FTZ R35, R64, R35 ;  /* 0x0000002340237221 */ /* 0x000fe20000010000 */
[----:B------:R-:W-:Y:S01]  /*c530*/  FADD.FTZ R34, R3, R34 ;  /* 0x0000002203227221 */ /* 0x000fe20000010000 */
[----:B------:R-:W-:Y:S06]  /*c540*/  @P0 BRA `(.L_x_11489) ;  /* 0x00000000003c0947 */ /* 0x000fec0003800000 */
[----:B------:R-:W-:Y:S01]  /*c550*/  ISETP.NE.AND P0, PT, R105, UR40, PT ;  /* 0x0000002869007c0c */ /* 0x000fe2000bf05270 */
[----:B------:R-:W-:Y:S02]  /*c560*/  ULEA UR14, UR6, UR13, 0x3 ;  /* 0x0000000d060e7291 */ /* 0x000fe4000f8e18ff */
[----:B------:R-:W0:Y:S10]  /*c570*/  LDS.128 R64, [UR13+0x31a0] ;  /* 0x0031a00dff407984 */ /* 0x000e340008000c00 */
[----:B-1----:R-:W1:Y:S04]  /*c580*/  @P0 LDS.64 R68, [UR14+0x63e0] ;  /* 0x0063e00eff440984 */ /* 0x002e680008000a00 */
        /* <DEDUP_REMOVED lines=11> */
.L_x_11489:
[----:B------:R-:W-:Y:S05]  /*c640*/  BSYNC.RECONVERGENT B0 ;  /* 0x0000000000007941 */ /* 0x000fea0003800200 */
.L_x_11488:
[----:B------:R-:W-:-:S04]  /*c650*/  UIADD3 UR6, UPT, UPT, UR6, 0x1, URZ ;  /* 0x0000000106067890 */ /* 0x000fc8000fffe0ff */
[----:B------:R-:W-:-:S09]  /*c660*/  UISETP.GE.AND UP0, UPT, UR6, UR41, UPT ;  /* 0x000000290600728c */ /* 0x000fd2000bf06270 */
[----:B------:R-:W-:Y:S05]  /*c670*/  BRA.U !UP0, `(.L_x_11490) ;  /* 0xffffff8508147547 */ /* 0x000fea000b83ffff */
.L_x_11391:
[----:B------:R-:W2:Y:S01]  /*c680*/  S2R R56, SR_TID.X ;  /* 0x0000000000387919 */ /* 0x000ea20000002100 */
[----:B------:R-:W-:Y:S01]  /*c690*/  HFMA2 R3, -RZ, RZ, 0, 9.5367431640625e-07 ;  /* 0x00000010ff037431 */ /* 0x000fe200000001ff */
[----:B------:R-:W-:Y:S08]  /*c6a0*/  BAR.SYNC.DEFER_BLOCKING 0x0 ;  /* 0x0000000000007b1d */ /* 0x000ff00000010000 */
[----:B------:R-:W5:Y:S01]  /*c6b0*/  S2UR UR6, SR_CTAID.X ;  /* 0x00000000000679c3 */ /* 0x000f620000002500 */
[----:B------:R-:W0:Y:S01]  /*c6c0*/  LDCU.64 UR14, c[0x0][0x500] ;  /* 0x0000a000ff0e77ac */ /* 0x000e220008000a00 */
[----:B--2---:R-:W-:-:S04]  /*c6d0*/  SHF.L.U32 R13, R56, 0x1, RZ ;  /* 0x00000001380d7819 */ /* 0x004fc800000006ff */
[----:B------:R-:W-:-:S04]  /*c6e0*/  LOP3.LUT R13, R13, 0x7c0, RZ, 0xc0, !PT ;  /* 0x000007c00d0d7812 */ /* 0x000fc800078ec0ff */
[----:B------:R-:W-:-:S05]  /*c6f0*/  LOP3.LUT R0, R13, 0x1f, R106, 0xf8, !PT ;  /* 0x0000001f0d007812 */ /* 0x000fca00078ef86a */
[----:B------:R-:W-:-:S05]  /*c700*/  IMAD.WIDE.U32 R2, R0, R3, UR8 ;  /* 0x0000000800027e25 */ /* 0x000fca000f8e0003 */
[----:B------:R-:W2:Y:S04]  /*c710*/  LDG.E.128 R8, desc[UR18][R2.64] ;  /* 0x0000001202087981 */ /* 0x000ea8000c1e1d00 */
[----:B------:R1:W3:Y:S01]  /*c720*/  LDG.E.128 R52, desc[UR18][R2.64+0x200] ;  /* 0x0002001202347981 */ /* 0x0002e2000c1e1d00 */
[----:B------:R-:W-:Y:S01]  /*c730*/  IADD3 R57, PT, PT, R105, -0x1, RZ ;  /* 0xffffffff69397810 */ /* 0x000fe20007ffe0ff */
[----:B------:R-:W-:Y:S01]  /*c740*/  UIADD3 UR39, UP0, UPT, UR39, -0x1000, URZ ;  /* 0xfffff00027277890 */ /* 0x000fe2000ff1e0ff */
[----:B------:R-:W-:Y:S01]  /*c750*/  F2FP.F16.F32.PACK_AB R19, R18, R19 ;  /* 0x000000131213723e */ /* 0x000fe200000000ff */
[----:B------:R-:W-:Y:S01]  /*c760*/  UIADD3 UR37, UP1, UPT, UR37, -0x800, URZ ;  /* 0xfffff80025257890 */ /* 0x000fe2000ff3e0ff */
[----:B------:R-:W-:Y:S01]  /*c770*/  F2FP.F16.F32.PACK_AB R18, R20, R21 ;  /* 0x000000151412723e */ /* 0x000fe200000000ff */
[----:B------:R-:W-:-:S02]  /*c780*/  UIADD3 UR11, UP2, UPT, UR11, -0x800, URZ ;  /* 0xfffff8000b0b7890 */ /* 0x000fc4000ff5e0ff */
[----:B------:R-:W-:Y:S01]  /*c790*/  UIADD3 UR13, UP3, UPT, UR8, -0x800, URZ ;  /* 0xfffff800080d7890 */ /* 0x000fe2000ff7e0ff */
[----:B-1----:R-:W-:Y:S01]  /*c7a0*/  SHF.L.U32 R2, R57, 0xa, RZ ;  /* 0x0000000a39027819 */ /* 0x002fe200000006ff */
[----:B------:R-:W-:Y:S02]  /*c7b0*/  UIADD3.X UR36, UPT, UPT, UR36, -0x1, URZ, UP0, !UPT ;  /* 0xffffffff24247890 */ /* 0x000fe400087fe4ff */
[----:B------:R-:W-:Y:S02]  /*c7c0*/  UIADD3.X UR38, UPT, UPT, UR38, -0x1, URZ, UP1, !UPT ;  /* 0xffffffff26267890 */ /* 0x000fe40008ffe4ff */
[----:B------:R-:W-:Y:S02]  /*c7d0*/  UIADD3.X UR12, UPT, UPT, UR12, -0x1, URZ, UP2, !UPT ;  /* 0xffffffff0c0c7890 */ /* 0x000fe400097fe4ff */
[----:B------:R-:W-:Y:S01]  /*c7e0*/  UIADD3.X UR9, UPT, UPT, UR9, -0x1, URZ, UP3, !UPT ;  /* 0xffffffff09097890 */ /* 0x000fe20009ffe4ff */
[----:B--2---:R-:W-:Y:S04]  /*c7f0*/  STS.128 [R101], R8 ;  /* 0x0000000865007388 */ /* 0x004fe80000000c00 */
[----:B---3--:R1:W-:Y:S01]  /*c800*/  STS.128 [R101+0x200], R52 ;  /* 0x0002003465007388 */ /* 0x0083e20000000c00 */
[----:B------:R-:W-:-:S03]  /*c810*/  NOP ;  /* 0x0000000000007918 */ /* 0x000fc60000000000 */
[----:B------:R-:W2:Y:S04]  /*c820*/  LDS.128 R4, [R100] ;  /* 0x0000000064047984 */ /* 0x000ea80000000c00 */
[----:B------:R-:W3:Y:S01]  /*c830*/  LDS.128 R8, [R100+0x10] ;  /* 0x0000100064087984 */ /* 0x000ee20000000c00 */
[----:B-1----:R-:W5:Y:S08]  /*c840*/  LDC.64 R52, c[0x0][0x4f8] ;  /* 0x00013e00ff347b82 */ /* 0x002f700000000a00 */
[----:B------:R-:W1:Y:S01]  /*c850*/  LDC.64 R54, c[0x0][0x550] ;  /* 0x00015400ff367b82 */ /* 0x000e620000000a00 */
[----:B--2---:R-:W-:-:S02]  /*c860*/  HADD2.F32 R12, -RZ, R4.H1_H1 ;  /* 0x30000004ff0c7230 */ /* 0x004fc40000004100 */
[----:B------:R-:W-:-:S03]  /*c870*/  HADD2.F32 R4, -RZ, R4.H0_H0 ;  /* 0x20000004ff047230 */ /* 0x000fc60000004100 */
[----:B------:R-:W-:Y:S01]  /*c880*/  FADD.FTZ R14, R12, UR5 ;  /* 0x000000050c0e7e21 */ /* 0x000fe20008010000 */
[--C-:B------:R-:W-:Y:S02]  /*c890*/  HADD2.F32 R12, -RZ, R5.reuse.H1_H1 ;  /* 0x30000005ff0c7230 */ /* 0x100fe40000004100 */
[----:B------:R-:W-:Y:S01]  /*c8a0*/  FADD.FTZ R4, R4, UR5 ;  /* 0x0000000504047e21 */ /* 0x000fe20008010000 */
[----:B------:R-:W-:Y:S01]  /*c8b0*/  HADD2.F32 R5, -RZ, R5.H0_H0 ;  /* 0x20000005ff057230 */ /* 0x000fe20000004100 */
[----:B------:R-:W-:Y:S01]  /*c8c0*/  BAR.SYNC.DEFER_BLOCKING 0x0 ;  /* 0x0000000000007b1d */ /* 0x000fe20000010000 */
[----:B------:R-:W-:Y:S01]  /*c8d0*/  FSETP.GTU.FTZ.AND P2, PT, R14, 20, PT ;  /* 0x41a000000e00780b */ /* 0x000fe20003f5c000 */
[----:B------:R-:W-:Y:S01]  /*c8e0*/  FADD.FTZ R15, R12, UR5 ;  /* 0x000000050c0f7e21 */ /* 0x000fe20008010000 */
[----:B------:R-:W-:Y:S01]  /*c8f0*/  FSETP.GTU.FTZ.AND P1, PT, R4, 20, PT ;  /* 0x41a000000400780b */ /* 0x000fe20003f3c000 */
[----:B------:R-:W-:-:S03]  /*c900*/  FADD.FTZ R3, R5, UR5 ;  /* 0x0000000505037e21 */ /* 0x000fc60008010000 */
[----:B------:R-:W-:Y:S02]  /*c910*/  FSETP.GTU.FTZ.AND P0, PT, R15, 20, PT ;  /* 0x41a000000f00780b */ /* 0x000fe40003f1c000 */
[----:B------:R-:W-:-:S05]  /*c920*/  FSETP.GTU.FTZ.AND P4, PT, R3, 20, PT ;  /* 0x41a000000300780b */ /* 0x000fca0003f9c000 */
[----:B------:R-:W-:Y:S02]  /*c930*/  @!P2 FMUL.FTZ R5, R14, -1.4426950216293334961 ;  /* 0xbfb8aa3b0e05a820 */ /* 0x000fe40000410000 */
[----:B------:R-:W-:Y:S02]  /*c940*/  @!P1 FMUL.FTZ R4, R4, -1.4426950216293334961 ;  /* 0xbfb8aa3b04049820 */ /* 0x000fe40000410000 */
[----:B------:R-:W2:Y:S02]  /*c950*/  @!P2 MUFU.EX2 R14, R5 ;  /* 0x00000005000ea308 */ /* 0x000ea40000000800 */
[----:B------:R-:W-:Y:S02]  /*c960*/  @!P0 FMUL.FTZ R15, R15, -1.4426950216293334961 ;  /* 0xbfb8aa3b0f0f8820 */ /* 0x000fe40000410000 */
[----:B------:R-:W-:-:S04]  /*c970*/  @!P4 FMUL.FTZ R3, R3, -1.4426950216293334961 ;  /* 0xbfb8aa3b0303c820 */ /* 0x000fc80000410000 */
[----:B------:R4:W0:Y:S08]  /*c980*/  @!P4 MUFU.EX2 R17, R3 ;  /* 0x000000030011c308 */ /* 0x0008300000000800 */
[----:B------:R5:W3:Y:S01]  /*c990*/  @!P1 MUFU.EX2 R12, R4 ;  /* 0x00000004000c9308 */ /* 0x000ae20000000800 */
[----:B----4-:R-:W-:Y:S01]  /*c9a0*/  MOV R3, RZ ;  /* 0x000000ff00037202 */ /* 0x010fe20000000f00 */
[----:B--2---:R-:W-:Y:S01]  /*c9b0*/  @!P2 FADD.FTZ R16, R14, 1 ;  /* 0x3f8000000e10a421 */ /* 0x004fe20000010000 */
[----:B------:R-:W-:-:S02]  /*c9c0*/  HADD2.F32 R14, -RZ, R6.H1_H1 ;  /* 0x30000006ff0e7230 */ /* 0x000fc40000004100 */
[----:B------:R-:W-:-:S03]  /*c9d0*/  HADD2.F32 R6, -RZ, R6.H0_H0 ;  /* 0x20000006ff067230 */ /* 0x000fc60000004100 */
[----:B------:R2:W4:Y:S01]  /*c9e0*/  @!P0 MUFU.EX2 R50, R15 ;  /* 0x0000000f00328308 */ /* 0x0005220000000800 */
[----:B-----5:R-:W-:-:S04]  /*c9f0*/  IMAD.WIDE.U32 R4, R52, UR6, R2 ;  /* 0x0000000634047c25 */ /* 0x020fc8000f8e0002 */
[----:B------:R-:W-:Y:S01]  /*ca00*/  FADD.FTZ R52, R6, UR5 ;  /* 0x0000000506347e21 */ /* 0x000fe20008010000 */
[----:B0-----:R-:W-:Y:S01]  /*ca10*/  @!P4 FADD.FTZ R17, R17, 1 ;  /* 0x3f8000001111c421 */ /* 0x001fe20000010000 */
[----:B------:R-:W-:Y:S02]  /*ca20*/  IMAD R5, R53, UR6, R5 ;  /* 0x0000000635057c24 */ /* 0x000fe4000f8e0205 */
[----:B------:R-:W-:Y:S01]  /*ca30*/  FADD.FTZ R53, R14, UR5 ;  /* 0x000000050e357e21 */ /* 0x000fe20008010000 */
[----:B------:R-:W-:Y:S01]  /*ca40*/  FSETP.GTU.FTZ.AND P5, PT, R52, 20, PT ;  /* 0x41a000003400780b */ /* 0x000fe20003fbc000 */
[----:B------:R-:W0:Y:S01]  /*ca50*/  @!P2 MUFU.RCP R16, R16 ;  /* 0x000000100010a308 */ /* 0x000e220000001000 */
[----:B--2---:R-:W-:-:S04]  /*ca60*/  IMAD.WIDE.U32 R14, R109, UR14, R4 ;  /* 0x0000000e6d0e7c25 */ /* 0x004fc8000f8e0004 */
[----:B---3--:R-:W-:Y:S01]  /*ca70*/  @!P1 FADD.FTZ R12, R12, 1 ;  /* 0x3f8000000c0c9421 */ /* 0x008fe20000010000 */
[----:B------:R-:W-:Y:S01]  /*ca80*/  FSETP.GTU.FTZ.AND P6, PT, R53, 20, PT ;  /* 0x41a000003500780b */ /* 0x000fe20003fdc000 */
[--C-:B------:R-:W-:Y:S01]  /*ca90*/  HADD2.F32 R5, -RZ, R7.reuse.H1_H1 ;  /* 0x30000007ff057230 */ /* 0x100fe20000004100 */
[----:B-1----:R-:W-:Y:S01]  /*caa0*/  LEA R4, P3, R14, R54, 0x1 ;  /* 0x000000360e047211 */ /* 0x002fe200078608ff */
[----:B------:R-:W-:Y:S01]  /*cab0*/  IMAD R6, R109, UR15, R15 ;  /* 0x0000000f6d067c24 */ /* 0x000fe2000f8e020f */
[----:B------:R1:W2:Y:S01]  /*cac0*/  @!P1 MUFU.RCP R51, R12 ;  /* 0x0000000c00339308 */ /* 0x0002a20000001000 */
[----:B------:R-:W-:Y:S02]  /*cad0*/  HADD2.F32 R7, -RZ, R7.H0_H0 ;  /* 0x20000007ff077230 */ /* 0x000fe40000004100 */
[----:B------:R-:W-:Y:S01]  /*cae0*/  FADD.FTZ R54, R5, UR5 ;  /* 0x0000000505367e21 */ /* 0x000fe20008010000 */
[----:B----4-:R-:W-:Y:S01]  /*caf0*/  @!P0 FADD.FTZ R50, R50, 1 ;  /* 0x3f80000032328421 */ /* 0x010fe20000010000 */
[----:B------:R-:W-:Y:S01]  /*cb00*/  LEA.HI.X R5, R14, R55, R6, 0x1, P3 ;  /* 0x000000370e057211 */ /* 0x000fe200018f0c06 */
[----:B------:R-:W-:Y:S01]  /*cb10*/  @!P5 FMUL.FTZ R6, R52, -1.4426950216293334961 ;  /* 0xbfb8aa3b3406d820 */ /* 0x000fe20000410000 */
[----:B------:R-:W-:Y:S01]  /*cb20*/  FADD.FTZ R7, R7, UR5 ;  /* 0x0000000507077e21 */ /* 0x000fe20008010000 */
[----:B------:R-:W-:Y:S01]  /*cb30*/  FSETP.GTU.FTZ.AND P3, PT, R54, 20, PT ;  /* 0x41a000003600780b */ /* 0x000fe20003f7c000 */
[----:B------:R-:W-:Y:S01]  /*cb40*/  @!P6 FMUL.FTZ R15, R53, -1.4426950216293334961 ;  /* 0xbfb8aa3b350fe820 */ /* 0x000fe20000410000 */
[----:B-1----:R-:W-:-:S02]  /*cb50*/  HADD2.F32 R12, -RZ, R8.H1_H1 ;  /* 0x30000008ff0c7230 */ /* 0x002fc40000004100 */
[----:B0-----:R-:W-:Y:S01]  /*cb60*/  @!P2 FMUL.FTZ R35, R35, R16 ;  /* 0x000000102323a220 */ /* 0x001fe20000410000 */
[----:B------:R-:W-:Y:S01]  /*cb70*/  HADD2.F32 R8, -RZ, R8.H0_H0 ;  /* 0x20000008ff087230 */ /* 0x000fe20000004100 */
[----:B------:R-:W-:Y:S01]  /*cb80*/  FSETP.GTU.FTZ.AND P2, PT, R7, 20, PT ;  /* 0x41a000000700780b */ /* 0x000fe20003f5c000 */
[----:B------:R-:W0:Y:S01]  /*cb90*/  @!P5 MUFU.EX2 R6, R6 ;  /* 0x000000060006d308 */ /* 0x000e220000000800 */
[----:B------:R-:W-:Y:S01]  /*cba0*/  FADD.FTZ R14, R12, UR5 ;  /* 0x000000050c0e7e21 */ /* 0x000fe20008010000 */
[--C-:B------:R-:W-:Y:S02]  /*cbb0*/  HADD2.F32 R16, -RZ, R9.reuse.H1_H1 ;  /* 0x30000009ff107230 */ /* 0x100fe40000004100 */
[----:B------:R-:W-:Y:S01]  /*cbc0*/  FADD.FTZ R12, R8, UR5 ;  /* 0x00000005080c7e21 */ /* 0x000fe20008010000 */
[----:B--2---:R-:W-:Y:S01]  /*cbd0*/  @!P1 FMUL.FTZ R34, R34, R51 ;  /* 0x0000003322229220 */ /* 0x004fe20000410000 */
[----:B------:R-:W-:Y:S01]  /*cbe0*/  HADD2.F32 R9, -RZ, R9.H0_H0 ;  /* 0x20000009ff097230 */ /* 0x000fe20000004100 */
[----:B------:R-:W-:Y:S01]  /*cbf0*/  FSETP.GTU.FTZ.AND P1, PT, R14, 20, PT ;  /* 0x41a000000e00780b */ /* 0x000fe20003f3c000 */
[----:B------:R-:W-:Y:S01]  /*cc00*/  @!P3 FMUL.FTZ R8, R54, -1.4426950216293334961 ;  /* 0xbfb8aa3b3608b820 */ /* 0x000fe20000410000 */
[----:B------:R-:W1:Y:S01]  /*cc10*/  @!P6 MUFU.EX2 R15, R15 ;  /* 0x0000000f000fe308 */ /* 0x000e620000000800 */
[----:B------:R-:W-:Y:S01]  /*cc20*/  FADD.FTZ R16, R16, UR5 ;  /* 0x0000000510107e21 */ /* 0x000fe20008010000 */
[----:B------:R-:W-:Y:S01]  /*cc30*/  FADD.FTZ R9, R9, UR5 ;  /* 0x0000000509097e21 */ /* 0x000fe20008010000 */
[----:B------:R-:W-:Y:S01]  /*cc40*/  F2FP.F16.F32.PACK_AB R55, R26, R27 ;  /* 0x0000001b1a37723e */ /* 0x000fe200000000ff */
[----:B------:R-:W-:Y:S01]  /*cc50*/  @!P2 FMUL.FTZ R7, R7, -1.4426950216293334961 ;  /* 0xbfb8aa3b0707a820 */ /* 0x000fe20000410000 */
[----:B------:R-:W-:Y:S01]  /*cc60*/  F2FP.F16.F32.PACK_AB R54, R28, R29 ;  /* 0x0000001d1c36723e */ /* 0x000fe200000000ff */
[----:B------:R-:W2:Y:S01]  /*cc70*/  LDCU.64 UR14, c[0x0][0x520] ;  /* 0x0000a400ff0e77ac */ /* 0x000ea20008000a00 */
[----:B------:R-:W-:Y:S01]  /*cc80*/  F2FP.F16.F32.PACK_AB R53, R30, R31 ;  /* 0x0000001f1e35723e */ /* 0x000fe200000000ff */
[----:B------:R-:W3:Y:S01]  /*cc90*/  @!P3 MUFU.EX2 R8, R8 ;  /* 0x000000080008b308 */ /* 0x000ee20000000800 */
[----:B0-----:R-:W-:-:S02]  /*cca0*/  @!P5 FADD.FTZ R6, R6, 1 ;  /* 0x3f8000000606d421 */ /* 0x001fc40000010000 */
[----:B------:R-:W-:-:S05]  /*ccb0*/  @!P1 FMUL.FTZ R14, R14, -1.4426950216293334961 ;  /* 0xbfb8aa3b0e0e9820 */ /* 0x000fca0000410000 */
[----:B------:R-:W0:Y:S01]  /*ccc0*/  @!P2 MUFU.EX2 R7, R7 ;  /* 0x000000070007a308 */ /* 0x000e220000000800 */
[----:B-1----:R-:W-:-:S07]  /*ccd0*/  @!P6 FADD.FTZ R15, R15, 1 ;  /* 0x3f8000000f0fe421 */ /* 0x002fce0000010000 */
[----:B------:R-:W1:Y:S01]  /*cce0*/  @!P0 MUFU.RCP R50, R50 ;  /* 0x0000003200328308 */ /* 0x000e620000001000 */
[----:B---3--:R-:W-:-:S07]  /*ccf0*/  @!P3 FADD.FTZ R8, R8, 1 ;  /* 0x3f8000000808b421 */ /* 0x008fce0000010000 */
[----:B------:R-:W3:Y:S01]  /*cd00*/  @!P4 MUFU.RCP R17, R17 ;  /* 0x000000110011c308 */ /* 0x000ee20000001000 */
[----:B0-----:R-:W-:-:S07]  /*cd10*/  @!P2 FADD.FTZ R7, R7, 1 ;  /* 0x3f8000000707a421 */ /* 0x001fce0000010000 */
[----:B------:R-:W0:Y:S01]  /*cd20*/  @!P3 MUFU.RCP R52, R8 ;  /* 0x000000080034b308 */ /* 0x000e220000001000 */
[----:B-1----:R-:W-:Y:S01]  /*cd30*/  @!P0 FMUL.FTZ R37, R37, R50 ;  /* 0x0000003225258220 */ /* 0x002fe20000410000 */
[----:B------:R-:W-:-:S06]  /*cd40*/  FSETP.GTU.FTZ.AND P0, PT, R12, 20, PT ;  /* 0x41a000000c00780b */ /* 0x000fcc0003f1c000 */
[----:B------:R1:W4:Y:S01]  /*cd50*/  @!P5 MUFU.RCP R51, R6 ;  /* 0x000000060033d308 */ /* 0x0003220000001000 */
[----:B---3--:R-:W-:Y:S01]  /*cd60*/  @!P4 FMUL.FTZ R36, R36, R17 ;  /* 0x000000112424c220 */ /* 0x008fe20000410000 */
[----:B------:R-:W-:-:S05]  /*cd70*/  FSETP.GTU.FTZ.AND P4, PT, R16, 20, PT ;  /* 0x41a000001000780b */ /* 0x000fca0003f9c000 */
[----:B------:R-:W-:Y:S01]  /*cd80*/  @!P0 FMUL.FTZ R12, R12, -1.4426950216293334961 ;  /* 0xbfb8aa3b0c0c8820 */ /* 0x000fe20000410000 */
[----:B------:R-:W3:Y:S01]  /*cd90*/  @!P1 MUFU.EX2 R14, R14 ;  /* 0x0000000e000e9308 */ /* 0x000ee20000000800 */
[--C-:B-1----:R-:W-:Y:S02]  /*cda0*/  HADD2.F32 R6, -RZ, R10.reuse.H1_H1 ;  /* 0x3000000aff067230 */ /* 0x102fe40000004100 */
[----:B0-----:R-:W-:Y:S01]  /*cdb0*/  @!P3 FMUL.FTZ R41, R41, R52 ;  /* 0x000000342929b220 */ /* 0x001fe20000410000 */
[----:B------:R-:W-:Y:S01]  /*cdc0*/  HADD2.F32 R10, -RZ, R10.H0_H0 ;  /* 0x2000000aff0a7230 */ /* 0x000fe20000004100 */
[----:B------:R-:W-:Y:S01]  /*cdd0*/  F2FP.F16.F32.PACK_AB R52, R32, R33 ;  /* 0x000000212034723e */ /* 0x000fe200000000ff */
[----:B------:R-:W-:Y:S01]  /*cde0*/  FADD.FTZ R17, R6, UR5 ;  /* 0x0000000506117e21 */ /* 0x000fe20008010000 */
[----:B------:R-:W-:Y:S01]  /*cdf0*/  @!P4 FMUL.FTZ R8, R16, -1.4426950216293334961 ;  /* 0xbfb8aa3b1008c820 */ /* 0x000fe20000410000 */
[----:B------:R-:W0:Y:S01]  /*ce00*/  @!P6 MUFU.RCP R50, R15 ;  /* 0x0000000f0032e308 */ /* 0x000e220000001000 */
[----:B------:R-:W-:Y:S01]  /*ce10*/  FADD.FTZ R10, R10, UR5 ;  /* 0x000000050a0a7e21 */ /* 0x000fe20008010000 */
[----:B----4-:R-:W-:Y:S01]  /*ce20*/  @!P5 FMUL.FTZ R38, R38, R51 ;  /* 0x000000332626d220 */ /* 0x010fe20000410000 */
[----:B------:R-:W-:Y:S01]  /*ce30*/  FSETP.GTU.FTZ.AND P5, PT, R17, 20, PT ;  /* 0x41a000001100780b */ /* 0x000fe20003fbc000 */
[----:B------:R-:W-:Y:S02]  /*ce40*/  STS.128 [R100], R52 ;  /* 0x0000003464007388 */ /* 0x000fe40000000c00 */
[----:B------:R-:W-:-:S02]  /*ce50*/  FSETP.GTU.FTZ.AND P3, PT, R10, 20, PT ;  /* 0x41a000000a00780b */ /* 0x000fc40003f7c000 */
[----:B------:R1:W4:Y:S01]  /*ce60*/  @!P2 MUFU.RCP R15, R7 ;  /* 0x00000007000fa308 */ /* 0x0003220000001000 */
[----:B---3--:R-:W-:-:S07]  /*ce70*/  @!P1 FADD.FTZ R14, R14, 1 ;  /* 0x3f8000000e0e9421 */ /* 0x008fce0000010000 */
[----:B------:R-:W3:Y:S01]  /*ce80*/  @!P1 MUFU.RCP R14, R14 ;  /* 0x0000000e000e9308 */ /* 0x000ee20000001000 */
[--C-:B-1----:R-:W-:Y:S02]  /*ce90*/  HADD2.F32 R7, -RZ, R11.reuse.H1_H1 ;  /* 0x3000000bff077230 */ /* 0x102fe40000004100 */
[----:B0-----:R-:W-:Y:S01]  /*cea0*/  @!P6 FMUL.FTZ R39, R39, R50 ;  /* 0x000000322727e220 */ /* 0x001fe20000410000 */
[----:B------:R-:W-:Y:S01]  /*ceb0*/  FSETP.GTU.FTZ.AND P6, PT, R9, 20, PT ;  /* 0x41a000000900780b */ /* 0x000fe20003fdc000 */
[----:B------:R-:W-:Y:S02]  /*cec0*/  HADD2.F32 R11, -RZ, R11.H0_H0 ;  /* 0x2000000bff0b7230 */ /* 0x000fe40000004100 */
[----:B------:R-:W-:Y:S01]  /*ced0*/  FADD.FTZ R16, R7, UR5 ;  /* 0x0000000507107e21 */ /* 0x000fe20008010000 */
[----:B------:R-:W-:Y:S01]  /*cee0*/  @!P3 FMUL.FTZ R7, R10, -1.4426950216293334961 ;  /* 0xbfb8aa3b0a07b820 */ /* 0x000fe20000410000 */
[----:B------:R-:W0:Y:S01]  /*cef0*/  @!P0 MUFU.EX2 R12, R12 ;  /* 0x0000000c000c8308 */ /* 0x000e220000000800 */
[----:B----4-:R-:W-:Y:S01]  /*cf00*/  @!P2 FMUL.FTZ R40, R40, R15 ;  /* 0x0000000f2828a220 */ /* 0x010fe20000410000 */
[----:B------:R-:W-:Y:S01]  /*cf10*/  FADD.FTZ R15, R11, UR5 ;  /* 0x000000050b0f7e21 */ /* 0x000fe20008010000 */
[----:B------:R-:W-:-:S05]  /*cf20*/  FSETP.GTU.FTZ.AND P2, PT, R16, 20, PT ;  /* 0x41a000001000780b */ /* 0x000fca0003f5c000 */
[----:B------:R-:W1:Y:S01]  /*cf30*/  @!P3 MUFU.EX2 R7, R7 ;  /* 0x000000070007b308 */ /* 0x000e620000000800 */
[----:B------:R-:W-:Y:S01]  /*cf40*/  @!P6 FMUL.FTZ R6, R9, -1.4426950216293334961 ;  /* 0xbfb8aa3b0906e820 */ /* 0x000fe20000410000 */
[----:B------:R-:W-:Y:S01]  /*cf50*/  @!P5 FMUL.FTZ R9, R17, -1.4426950216293334961 ;  /* 0xbfb8aa3b1109d820 */ /* 0x000fe20000410000 */
[----:B------:R-:W-:Y:S01]  /*cf60*/  F2FP.F16.F32.PACK_AB R17, R22, R23 ;  /* 0x000000171611723e */ /* 0x000fe200000000ff */
[----:B---3--:R-:W-:Y:S01]  /*cf70*/  @!P1 FMUL.FTZ R43, R43, R14 ;  /* 0x0000000e2b2b9220 */ /* 0x008fe20000410000 */
[----:B------:R-:W-:-:S03]  /*cf80*/  FSETP.GTU.FTZ.AND P1, PT, R15, 20, PT ;  /* 0x41a000000f00780b */ /* 0x000fc60003f3c000 */
[----:B------:R-:W-:Y:S01]  /*cf90*/  @!P2 FMUL.FTZ R11, R16, -1.4426950216293334961 ;  /* 0xbfb8aa3b100ba820 */ /* 0x000fe20000410000 */
[----:B------:R-:W-:Y:S01]  /*cfa0*/  F2FP.F16.F32.PACK_AB R16, R24, R25 ;  /* 0x000000191810723e */ /* 0x000fe200000000ff */
[----:B------:R-:W3:Y:S01]  /*cfb0*/  @!P4 MUFU.EX2 R8, R8 ;  /* 0x000000080008c308 */ /* 0x000ee20000000800 */
[----:B0-----:R-:W-:-:S03]  /*cfc0*/  @!P0 FADD.FTZ R12, R12, 1 ;  /* 0x3f8000000c0c8421 */ /* 0x001fc60000010000 */
[----:B------:R0:W-:Y:S01]  /*cfd0*/  STS.128 [R100+0x10], R16 ;  /* 0x0000101064007388 */ /* 0x0001e20000000c00 */
[----:B------:R-:W-:-:S03]  /*cfe0*/  NOP ;  /* 0x0000000000007918 */ /* 0x000fc60000000000 */
[----:B------:R-:W4:Y:S01]  /*cff0*/  LDS.128 R20, [R101] ;  /* 0x0000000065147984 */ /* 0x000f220000000c00 */
[----:B-1----:R-:W-:Y:S01]  /*d000*/  @!P3 FADD.FTZ R7, R7, 1 ;  /* 0x3f8000000707b421 */ /* 0x002fe20000010000 */
[----:B------:R-:W-:Y:S01]  /*d010*/  @!P1 FMUL.FTZ R10, R15, -1.4426950216293334961 ;  /* 0xbfb8aa3b0f0a9820 */ /* 0x000fe20000410000 */
[----:B------:R-:W1:Y:S01]  /*d020*/  @!P5 MUFU.EX2 R9, R9 ;  /* 0x000000090009d308 */ /* 0x000e620000000800 */
[----:B------:R-:W5:Y:S01]  /*d030*/  LDS.128 R24, [R101+0x200] ;  /* 0x0002000065187984 */ /* 0x000f620000000c00 */
[----:B---3--:R-:W-:Y:S01]  /*d040*/  @!P4 FADD.FTZ R8, R8, 1 ;  /* 0x3f8000000808c421 */ /* 0x008fe20000010000 */
[----:B0-----:R-:W-:-:S05]  /*d050*/  F2FP.F16.F32.PACK_AB R16, R35, R34 ;  /* 0x000000222310723e */ /* 0x001fca00000000ff */
[----:B------:R-:W0:Y:S01]  /*d060*/  @!P3 MUFU.RCP R7, R7 ;  /* 0x000000070007b308 */ /* 0x000e220000001000 */
[----:B------:R-:W-:Y:S02]  /*d070*/  F2FP.F16.F32.PACK_AB R19, R41, R40 ;  /* 0x000000282913723e */ /* 0x000fe400000000ff */
[----:B------:R-:W-:Y:S02]  /*d080*/  F2FP.F16.F32.PACK_AB R18, R39, R38 ;  /* 0x000000262712723e */ /* 0x000fe400000000ff */
[----:B------:R-:W-:-:S03]  /*d090*/  F2FP.F16.F32.PACK_AB R17, R37, R36 ;  /* 0x000000242511723e */ /* 0x000fc600000000ff */
[----:B------:R-:W3:Y:S01]  /*d0a0*/  @!P6 MUFU.EX2 R6, R6 ;  /* 0x000000060006e308 */ /* 0x000ee20000000800 */
[----:B-1----:R-:W-:-:S07]  /*d0b0*/  @!P5 FADD.FTZ R9, R9, 1 ;  /* 0x3f8000000909d421 */ /* 0x002fce0000010000 */
[----:B------:R-:W1:Y:S01]  /*d0c0*/  @!P2 MUFU.EX2 R11, R11 ;  /* 0x0000000b000ba308 */ /* 0x000e620000000800 */
[----:B0-----:R-:W-:Y:S01]  /*d0d0*/  @!P3 FMUL.FTZ R46, R46, R7 ;  /* 0x000000072e2eb220 */ /* 0x001fe20000410000 */
[----:B------:R-:W-:-:S04]  /*d0e0*/  LOP3.LUT R7, R56, 0x3e0, RZ, 0xc0, !PT ;  /* 0x000003e038077812 */ /* 0x000fc800078ec0ff */
[----:B------:R-:W-:Y:S02]  /*d0f0*/  LEA R7, R7, R104, 0x1 ;  /* 0x0000006807077211 */ /* 0x000fe400078e08ff */
[----:B------:R-:W0:Y:S01]  /*d100*/  @!P1 MUFU.EX2 R10, R10 ;  /* 0x0000000a000a9308 */ /* 0x000e220000000800 */
[----:B---3--:R-:W-:Y:S02]  /*d110*/  @!P6 FADD.FTZ R6, R6, 1 ;  /* 0x3f8000000606e421 */ /* 0x008fe40000010000 */
[----:B------:R-:W-:-:S05]  /*d120*/  IMAD.WIDE.U32 R4, R7, 0x10, R4 ;  /* 0x0000001007047825 */ /* 0x000fca00078e0004 */
[----:B------:R-:W3:Y:S01]  /*d130*/  @!P0 MUFU.RCP R15, R12 ;  /* 0x0000000c000f8308 */ /* 0x000ee20000001000 */
[----:B-1----:R-:W-:Y:S01]  /*d140*/  @!P2 FADD.FTZ R11, R11, 1 ;  /* 0x3f8000000b0ba421 */ /* 0x002fe20000010000 */
[----:B----4-:R-:W-:Y:S04]  /*d150*/  STG.E.128 desc[UR18][R4.64], R20 ;  /* 0x0000001404007986 */ /* 0x010fe8000c101d12 */
[----:B-----5:R1:W-:Y:S02]  /*d160*/  STG.E.128 desc[UR18][R4.64+0x200], R24 ;  /* 0x0002001804007986 */ /* 0x0203e4000c101d12 */
[----:B------:R-:W4:Y:S01]  /*d170*/  @!P5 MUFU.RCP R12, R9 ;  /* 0x00000009000cd308 */ /* 0x000f220000001000 */
[----:B0-----:R-:W-:Y:S01]  /*d180*/  @!P1 FADD.FTZ R10, R10, 1 ;  /* 0x3f8000000a0a9421 */ /* 0x001fe20000010000 */
[----:B------:R-:W-:Y:S06]  /*d190*/  BAR.SYNC.DEFER_BLOCKING 0x0 ;  /* 0x0000000000007b1d */ /* 0x000fec0000010000 */
[----:B------:R-:W0:Y:S01]  /*d1a0*/  @!P4 MUFU.RCP R8, R8 ;  /* 0x000000080008c308 */ /* 0x000e220000001000 */
[----:B---3--:R-:W-:-:S05]  /*d1b0*/  @!P0 FMUL.FTZ R42, R42, R15 ;  /* 0x0000000f2a2a8220 */ /* 0x008fca0000410000 */
[----:B------:R-:W-:Y:S02]  /*d1c0*/  F2FP.F16.F32.PACK_AB R28, R43, R42 ;  /* 0x0000002a2b1c723e */ /* 0x000fe400000000ff */
[----:B------:R3:W5:Y:S01]  /*d1d0*/  @!P6 MUFU.RCP R51, R6 ;  /* 0x000000060033e308 */ /* 0x0007620000001000 */
[----:B----4-:R-:W-:-:S05]  /*d1e0*/  @!P5 FMUL.FTZ R47, R47, R12 ;  /* 0x0000000c2f2fd220 */ /* 0x010fca0000410000 */
[----:B------:R-:W-:Y:S02]  /*d1f0*/  F2FP.F16.F32.PACK_AB R30, R47, R46 ;  /* 0x0000002e2f1e723e */ /* 0x000fe400000000ff */
[----:B------:R-:W4:Y:S01]  /*d200*/  @!P2 MUFU.RCP R14, R11 ;  /* 0x0000000b000ea308 */ /* 0x000f220000001000 */
[----:B0-----:R-:W-:Y:S01]  /*d210*/  @!P4 FMUL.FTZ R45, R45, R8 ;  /* 0x000000082d2dc220 */ /* 0x001fe20000410000 */
[----:B---3--:R-:W-:Y:S01]  /*d220*/  FADD.FTZ R6, R34, R107 ;  /* 0x0000006b22067221 */ /* 0x008fe20000010000 */
[----:B------:R-:W-:Y:S05]  /*d230*/  STS.128 [R100], R16 ;  /* 0x0000001064007388 */ /* 0x000fea0000000c00 */
[----:B------:R0:W3:Y:S01]  /*d240*/  @!P1 MUFU.RCP R9, R10 ;  /* 0x0000000a00099308 */ /* 0x0000e20000001000 */
[----:B-----5:R-:W-:-:S05]  /*d250*/  @!P6 FMUL.FTZ R44, R44, R51 ;  /* 0x000000332c2ce220 */ /* 0x020fca0000410000 */
[----:B------:R-:W-:Y:S01]  /*d260*/  F2FP.F16.F32.PACK_AB R29, R45, R44 ;  /* 0x0000002c2d1d723e */ /* 0x000fe200000000ff */
[----:B----4-:R-:W-:Y:S01]  /*d270*/  @!P2 FMUL.FTZ R49, R49, R14 ;  /* 0x0000000e3131a220 */ /* 0x010fe20000410000 */
[----:B0-----:R-:W0:Y:S01]  /*d280*/  LDC.64 R10, c[0x0][0x518] ;  /* 0x00014600ff0a7b82 */ /* 0x001e220000000a00 */
[----:B---3--:R-:W-:Y:S01]  /*d290*/  @!P1 FMUL.FTZ R48, R48, R9 ;  /* 0x0000000930309220 */ /* 0x008fe20000410000 */
[----:B------:R-:W-:-:S06]  /*d2a0*/  FADD.FTZ R9, R6, R35 ;  /* 0x0000002306097221 */ /* 0x000fcc0000010000 */
[----:B------:R-:W1:Y:S01]  /*d2b0*/  LDC.64 R14, c[0x0][0x560] ;  /* 0x00015800ff0e7b82 */ /* 0x000e620000000a00 */
[----:B------:R-:W-:Y:S01]  /*d2c0*/  F2FP.F16.F32.PACK_AB R31, R49, R48 ;  /* 0x00000030311f723e */ /* 0x000fe200000000ff */
[----:B------:R-:W-:-:S04]  /*d2d0*/  FADD.FTZ R36, R9, R36 ;  /* 0x0000002409247221 */ /* 0x000fc80000010000 */
[----:B------:R-:W-:Y:S01]  /*d2e0*/  STS.128 [R100+0x10], R28 ;  /* 0x0000101c64007388 */ /* 0x000fe20000000c00 */
[----:B------:R-:W-:-:S03]  /*d2f0*/  NOP ;  /* 0x0000000000007918 */ /* 0x000fc60000000000 */
[----:B------:R-:W3:Y:S01]  /*d300*/  LDS.128 R32, [R101] ;  /* 0x0000000065207984 */ /* 0x000ee20000000c00 */
[----:B------:R-:W-:Y:S01]  /*d310*/  FADD.FTZ R37, R36, R37 ;  /* 0x0000002524257221 */ /* 0x000fe20000010000 */
[----:B0-----:R-:W-:Y:S02]  /*d320*/  IMAD.WIDE.U32 R2, R10, UR6, R2 ;  /* 0x000000060a027c25 */ /* 0x001fe4000f8e0002 */
[----:B------:R-:W0:Y:S02]  /*d330*/  LDS.128 R52, [R101+0x200] ;  /* 0x0002000065347984 */ /* 0x000e240000000c00 */
[----:B------:R-:W-:Y:S01]  /*d340*/  FADD.FTZ R38, R37, R38 ;  /* 0x0000002625267221 */ /* 0x000fe20000010000 */
[----:B------:R-:W-:-:S03]  /*d350*/  IMAD R3, R11, UR6, R3 ;  /* 0x000000060b037c24 */ /* 0x000fc6000f8e0203 */
[----:B------:R-:W-:Y:S01]  /*d360*/  FADD.FTZ R39, R38, R39 ;  /* 0x0000002726277221 */ /* 0x000fe20000010000 */
[----:B--2---:R-:W-:-:S04]  /*d370*/  IMAD.WIDE.U32 R2, R109, UR14, R2 ;  /* 0x0000000e6d027c25 */ /* 0x004fc8000f8e0002 */
[----:B------:R-:W-:Y:S01]  /*d380*/  FADD.FTZ R40, R39, R40 ;  /* 0x0000002827287221 */ /* 0x000fe20000010000 */
[----:B------:R-:W-:Y:S01]  /*d390*/  IMAD R3, R109, UR15, R3 ;  /* 0x0000000f6d037c24 */ /* 0x000fe2000f8e0203 */
[----:B-1----:R-:W-:Y:S02]  /*d3a0*/  LEA R4, P0, R2, R14, 0x1 ;  /* 0x0000000e02047211 */ /* 0x002fe400078008ff */
[----:B------:R-:W-:Y:S02]  /*d3b0*/  FADD.FTZ R41, R40, R41 ;  /* 0x0000002928297221 */ /* 0x000fe40000010000 */
[----:B------:R-:W-:Y:S02]  /*d3c0*/  LEA.HI.X R5, R2, R15, R3, 0x1, P0 ;  /* 0x0000000f02057211 */ /* 0x000fe400000f0c03 */
[----:B------:R-:W-:Y:S01]  /*d3d0*/  FADD.FTZ R42, R41, R42 ;  /* 0x0000002a292a7221 */ /* 0x000fe20000010000 */
[----:B------:R-:W-:Y:S01]  /*d3e0*/  ISETP.GT.AND P0, PT, R105, 0x1, PT ;  /* 0x000000016900780c */ /* 0x000fe20003f04270 */
[----:B------:R-:W-:-:S04]  /*d3f0*/  IMAD.WIDE.U32 R2, R7, 0x10, R4 ;  /* 0x0000001007027825 */ /* 0x000fc800078e0004 */
[----:B------:R-:W-:Y:S01]  /*d400*/  FADD.FTZ R43, R42, R43 ;  /* 0x0000002b2a2b7221 */ /* 0x000fe20000010000 */
[----:B------:R-:W-:-:S03]  /*d410*/  MOV R105, R57 ;  /* 0x0000003900697202 */ /* 0x000fc60000000f00 */
[----:B------:R-:W-:-:S04]  /*d420*/  FADD.FTZ R44, R43, R44 ;  /* 0x0000002c2b2c7221 */ /* 0x000fc80000010000 */
[----:B------:R-:W-:-:S04]  /*d430*/  FADD.FTZ R45, R44, R45 ;  /* 0x0000002d2c2d7221 */ /* 0x000fc80000010000 */
[----:B------:R-:W-:Y:S01]  /*d440*/  FADD.FTZ R46, R45, R46 ;  /* 0x0000002e2d2e7221 */ /* 0x000fe20000010000 */
[----:B---3--:R1:W-:Y:S03]  /*d450*/  STG.E.128 desc[UR18][R2.64], R32 ;  /* 0x0000002002007986 */ /* 0x0083e6000c101d12 */
[----:B------:R-:W-:Y:S01]  /*d460*/  FADD.FTZ R47, R46, R47 ;  /* 0x0000002f2e2f7221 */ /* 0x000fe20000010000 */
[----:B0-----:R1:W-:Y:S03]  /*d470*/  STG.E.128 desc[UR18][R2.64+0x200], R52 ;  /* 0x0002003402007986 */ /* 0x0013e6000c101d12 */
[----:B------:R-:W-:-:S04]  /*d480*/  FADD.FTZ R48, R47, R48 ;  /* 0x000000302f307221 */ /* 0x000fc80000010000 */
[----:B------:R-:W-:Y:S01]  /*d490*/  FADD.FTZ R107, R48, R49 ;  /* 0x00000031306b7221 */ /* 0x000fe20000010000 */
[----:B------:R-:W-:Y:S06]  /*d4a0*/  @P0 BRA `(.L_x_11491) ;  /* 0xffffff3400480947 */ /* 0x000fec000383ffff */
.L_x_11357:
[----:B------:R-:W0:Y:S01]  /*d4b0*/  LDC.64 R8, c[0x0][0x548] ;  /* 0x00015200ff087b82 */ /* 0x000e220000000a00 */
[----:B------:R-:W2:Y:S01]  /*d4c0*/  S2R R12, SR_TID.X ;  /* 0x00000000000c7919 */ /* 0x000ea20000002100 */
[----:B------:R-:W2:Y:S06]  /*d4d0*/  LDCU UR11, c[0x0][0x38c] ;  /* 0x00007180ff0b77ac */ /* 0x000eac0008000800 */
[----:B------:R-:W3:Y:S01]  /*d4e0*/  LDC.64 R10, c[0x0][0x568] ;  /* 0x00015a00ff0a7b82 */ /* 0x000ee20000000a00 */
[----:B0-----:R-:W-:-:S04]  /*d4f0*/  ISETP.NE.U32.AND P1, PT, R8, RZ, PT ;  /* 0x000000ff0800720c */ /* 0x001fc80003f25070 */
[----:B------:R-:W-:Y:S02]  /*d500*/  ISETP.NE.AND.EX P1, PT, R9, RZ, PT, P1 ;  /* 0x000000ff0900720c */ /* 0x000fe40003f25310 */
[----:B---3--:R-:W-:Y:S02]  /*d510*/  ISETP.NE.U32.AND P0, PT, R10, RZ, PT ;  /* 0x000000ff0a00720c */ /* 0x008fe40003f05070 */
[----:B--2---:R-:W-:Y:S02]  /*d520*/  ISETP.GE.AND P2, PT, R12, UR11, PT ;  /* 0x0000000b0c007c0c */ /* 0x004fe4000bf46270 */
[----:B------:R-:W-:-:S07]  /*d530*/  ISETP.NE.AND.EX P0, PT, R11, RZ, PT, P0 ;  /* 0x000000ff0b00720c */ /* 0x000fce0003f05300 */
[----:B------:R-:W-:Y:S06]  /*d540*/  @!P1 BRA `(.L_x_11492) ;  /* 0x0000000000849947 */ /* 0x000fec0003800000 */
[----:B-1----:R-:W0:Y:S01]  /*d550*/  SHFL.DOWN P1, R3, R108, 0x1, 0x1f ;  /* 0x08201f006c037f89 */ /* 0x002e220000020000 */
        /* <DEDUP_REMOVED lines=31> */
.L_x_11493:
[----:B------:R-:W-:Y:S05]  /*d750*/  BSYNC.RECONVERGENT B0 ;  /* 0x0000000000007941 */ /* 0x000fea0003800200 */
.L_x_11492:
        /* <DEDUP_REMOVED lines=34> */
.L_x_11495:
[----:B------:R-:W-:Y:S05]  /*d980*/  BSYNC.RECONVERGENT B0 ;  /* 0x0000000000007941 */ /* 0x000fea0003800200 */
.L_x_11494:
        /* <DEDUP_REMOVED lines=18> */
.L_x_11497:
        /* <DEDUP_REMOVED lines=27> */
.L_x_11496:
[----:B------:R-:W-:Y:S05]  /*dc60*/  EXIT ;  /* 0x000000000000794d */ /* 0x000fea0003800000 */
.L_x_11396:
[----:B------:R-:W-:Y:S01]  /*dc70*/  HFMA2 R237, -RZ, RZ, 0, 5.9604644775390625e-08 ;  /* 0x00000001ffed7431 */ /* 0x000fe200000001ff */
[----:B------:R-:W-:Y:S02]  /*dc80*/  MOV R235, R69 ;  /* 0x0000004500eb7202 */ /* 0x000fe40000000f00 */
[----:B------:R-:W-:Y:S02]  /*dc90*/  MOV R242, RZ ;  /* 0x000000ff00f27202 */ /* 0x000fe40000000f00 */
[----:B------:R-:W-:-:S07]  /*dca0*/  MOV R236, 0xffffffff ;  /* 0xffffffff00ec7802 */ /* 0x000fce0000000f00 */
[----:B0-2--5:R-:W-:Y:S05]  /*dcb0*/  WARPSYNC.COLLECTIVE R236, `(.L_x_11498) ;  /* 0x00000000ec087348 */ /* 0x025fea0003c00000 */
[----:B------:R1:W3:Y:S02]  /*dcc0*/  SHFL.UP P6, R238, R235, R237, R242 ;  /* 0x040000edebee7389 */ /* 0x0002e400000c00f2 */
[----:B0123-5:R-:W-:Y:S05]  /*dcd0*/  ENDCOLLECTIVE ;  /* 0x000000000000791b */ /* 0x02ffea0003800000 */
.L_x_11498:
[----:B------:R-:W-:Y:S02]  /*dce0*/  MOV R235, R229 ;  /* 0x000000e500eb7202 */ /* 0x000fe40000000f00 */
[----:B------:R-:W-:-:S07]  /*dcf0*/  MOV R68, R238 ;  /* 0x000000ee00447202 */ /* 0x000fce0000000f00 */
[----:B------:R-:W-:Y:S05]  /*dd00*/  WARPSYNC.COLLECTIVE R236, `(.L_x_11499) ;  /* 0x00000000ec087348 */ /* 0x000fea0003c00000 */
[----:B------:R0:W1:Y:S02]  /*dd10*/  SHFL.UP P6, R238, R235, R237, R242 ;  /* 0x040000edebee7389 */ /* 0x00006400000c00f2 */
[----:B01----:R-:W-:Y:S05]  /*dd20*/  ENDCOLLECTIVE ;  /* 0x000000000000791b */ /* 0x003fea0003800000 */
.L_x_11499:
[----:B------:R-:W-:Y:S02]  /*dd30*/  MOV R235, R231 ;  /* 0x000000e700eb7202 */ /* 0x000fe40000000f00 */
[----:B------:R-:W-:-:S07]  /*dd40*/  MOV R70, R238 ;  /* 0x000000ee00467202 */ /* 0x000fce0000000f00 */
[----:B------:R-:W-:Y:S05]  /*dd50*/  WARPSYNC.COLLECTIVE R236, `(.L_x_11500) ;  /* 0x00000000ec087348 */ /* 0x000fea0003c00000 */
[----:B------:R0:W1:Y:S02]  /*dd60*/  SHFL.UP P6, R238, R235, R237, R242 ;  /* 0x040000edebee7389 */ /* 0x00006400000c00f2 */
[----:B01----:R-:W-:Y:S05]  /*dd70*/  ENDCOLLECTIVE ;  /* 0x000000000000791b */ /* 0x003fea0003800000 */
.L_x_11500:
[----:B------:R-:W-:Y:S02]  /*dd80*/  MOV R235, R232 ;  /* 0x000000e800eb7202 */ /* 0x000fe40000000f00 */
[----:B------:R-:W-:-:S07]  /*dd90*/  MOV R234, R238 ;  /* 0x000000ee00ea7202 */ /* 0x000fce0000000f00 */
[----:B------:R-:W-:Y:S05]  /*dda0*/  WARPSYNC.COLLECTIVE R236, `(.L_x_11501) ;  /* 0x00000000ec087348 */ /* 0x000fea0003c00000 */
[----:B------:R0:W1:Y:S02]  /*ddb0*/  SHFL.UP P6, R238, R235, R237, R242 ;  /* 0x040000edebee7389 */ /* 0x00006400000c00f2 */
[----:B01----:R-:W-:Y:S05]  /*ddc0*/  ENDCOLLECTIVE ;  /* 0x000000000000791b */ /* 0x003fea0003800000 */
.L_x_11501:
        /* <DEDUP_REMOVED lines=15> */
.L_x_11502:
[----:B------:R-:W-:Y:S02]  /*dec0*/  MOV R235, R229 ;  /* 0x000000e500eb7202 */ /* 0x000fe40000000f00 */
[----:B------:R-:W-:-:S07]  /*ded0*/  MOV R68, R238 ;  /* 0x000000ee00447202 */ /* 0x000fce0000000f00 */
[----:B------:R-:W-:Y:S05]  /*dee0*/  WARPSYNC.COLLECTIVE R236, `(.L_x_11503) ;  /* 0x00000000ec087348 */ /* 0x000fea0003c00000 */
[----:B------:R0:W1:Y:S02]  /*def0*/  SHFL.UP P6, R238, R235, R237, R242 ;  /* 0x040000edebee7389 */ /* 0x00006400000c00f2 */
[----:B01----:R-:W-:Y:S05]  /*df00*/  ENDCOLLECTIVE ;  /* 0x000000000000791b */ /* 0x003fea0003800000 */
.L_x_11503:
[----:B------:R-:W-:Y:S02]  /*df10*/  MOV R235, R231 ;  /* 0x000000e700eb7202 */ /* 0x000fe40000000f00 */
[----:B------:R-:W-:-:S07]  /*df20*/  MOV R70, R238 ;  /* 0x000000ee00467202 */ /* 0x000fce0000000f00 */
[----:B------:R-:W-:Y:S05]  /*df30*/  WARPSYNC.COLLECTIVE R236, `(.L_x_11504) ;  /* 0x00000000ec087348 */ /* 0x000fea0003c00000 */
[----:B------:R0:W1:Y:S02]  /*df40*/  SHFL.UP P6, R238, R235, R237, R242 ;  /* 0x040000edebee7389 */ /* 0x00006400000c00f2 */
[----:B01----:R-:W-:Y:S05]  /*df50*/  ENDCOLLECTIVE ;  /* 0x000000000000791b */ /* 0x003fea0003800000 */
.L_x_11504:
[----:B------:R-:W-:Y:S02]  /*df60*/  MOV R235, R232 ;  /* 0x000000e800eb7202 */ /* 0x000fe40000000f00 */
[----:B------:R-:W-:-:S07]  /*df70*/  MOV R234, R238 ;  /* 0x000000ee00ea7202 */ /* 0x000fce0000000f00 */
[----:B------:R-:W-:Y:S05]  /*df80*/  WARPSYNC.COLLECTIVE R236, `(.L_x_11505) ;  /* 0x00000000ec087348 */ /* 0x000fea0003c00000 */
[----:B------:R0:W1:Y:S02]  /*df90*/  SHFL.UP P6, R238, R235, R237, R242 ;  /* 0x040000edebee7389 */ /* 0x00006400000c00f2 */
[----:B01----:R-:W-:Y:S05]  /*dfa0*/  ENDCOLLECTIVE ;  /* 0x000000000000791b */ /* 0x003fea0003800000 */
.L_x_11505:
        /* <DEDUP_REMOVED lines=15> */
.L_x_11506:
[----:B------:R-:W-:Y:S02]  /*e0a0*/  MOV R235, R229 ;  /* 0x000000e500eb7202 */ /* 0x000fe40000000f00 */
[----:B------:R-:W-:-:S07]  /*e0b0*/  MOV R68, R238 ;  /* 0x000000ee00447202 */ /* 0x000fce0000000f00 */
[----:B------:R-:W-:Y:S05]  /*e0c0*/  WARPSYNC.COLLECTIVE R236, `(.L_x_11507) ;  /* 0x00000000ec087348 */ /* 0x000fea0003c00000 */
[----:B------:R0:W1:Y:S02]  /*e0d0*/  SHFL.UP P6, R238, R235, R237, R242 ;  /* 0x040000edebee7389 */ /* 0x00006400000c00f2 */
[----:B01----:R-:W-:Y:S05]  /*e0e0*/  ENDCOLLECTIVE ;  /* 0x000000000000791b */ /* 0x003fea0003800000 */
.L_x_11507:
[----:B------:R-:W-:Y:S02]  /*e0f0*/  MOV R235, R231 ;  /* 0x000000e700eb7202 */ /* 0x000fe40000000f00 */
[----:B------:R-:W-:-:S07]  /*e100*/  MOV R70, R238 ;  /* 0x000000ee00467202 */ /* 0x000fce0000000f00 */
[----:B------:R-:W-:Y:S05]  /*e110*/  WARPSYNC.COLLECTIVE R236, `(.L_x_11508) ;  /* 0x00000000ec087348 */ /* 0x000fea0003c00000 */
[----:B------:R0:W1:Y:S02]  /*e120*/  SHFL.UP P6, R238, R235, R237, R242 ;  /* 0x040000edebee7389 */ /* 0x00006400000c00f2 */
[----:B01----:R-:W-:Y:S05]  /*e130*/  ENDCOLLECTIVE ;  /* 0x000000000000791b */ /* 0x003fea0003800000 */
.L_x_11508:
[----:B------:R-:W-:Y:S02]  /*e140*/  MOV R235, R232 ;  /* 0x000000e800eb7202 */ /* 0x000fe40000000f00 */
[----:B------:R-:W-:-:S07]  /*e150*/  MOV R234, R238 ;  /* 0x000000ee00ea7202 */ /* 0x000fce0000000f00 */
[----:B------:R-:W-:Y:S05]  /*e160*/  WARPSYNC.COLLECTIVE R236, `(.L_x_11509) ;  /* 0x00000000ec087348 */ /* 0x000fea0003c00000 */
[----:B------:R0:W1:Y:S02]  /*e170*/  SHFL.UP P6, R238, R235, R237, R242 ;  /* 0x040000edebee7389 */ /* 0x00006400000c00f2 */
[----:B01----:R-:W-:Y:S05]  /*e180*/  ENDCOLLECTIVE ;  /* 0x000000000000791b */ /* 0x003fea0003800000 */
.L_x_11509:
        /* <DEDUP_REMOVED lines=15> */
.L_x_11510:
[----:B------:R-:W-:Y:S02]  /*e280*/  MOV R235, R229 ;  /* 0x000000e500eb7202 */ /* 0x000fe40000000f00 */
[----:B------:R-:W-:-:S07]  /*e290*/  MOV R68, R238 ;  /* 0x000000ee00447202 */ /* 0x000fce0000000f00 */
[----:B------:R-:W-:Y:S05]  /*e2a0*/  WARPSYNC.COLLECTIVE R236, `(.L_x_11511) ;  /* 0x00000000ec087348 */ /* 0x000fea0003c00000 */
[----:B------:R0:W1:Y:S02]  /*e2b0*/  SHFL.UP P6, R238, R235, R237, R242 ;  /* 0x040000edebee7389 */ /* 0x00006400000c00f2 */
[----:B01----:R-:W-:Y:S05]  /*e2c0*/  ENDCOLLECTIVE ;  /* 0x000000000000791b */ /* 0x003fea0003800000 */
.L_x_11511:
[----:B------:R-:W-:Y:S02]  /*e2d0*/  MOV R235, R231 ;  /* 0x000000e700eb7202 */ /* 0x000fe40000000f00 */
[----:B------:R-:W-:-:S07]  /*e2e0*/  MOV R70, R238 ;  /* 0x000000ee00467202 */ /* 0x000fce0000000f00 */
[----:B------:R-:W-:Y:S05]  /*e2f0*/  WARPSYNC.COLLECTIVE R236, `(.L_x_11512) ;  /* 0x00000000ec087348 */ /* 0x000fea0003c00000 */
[----:B------:R0:W1:Y:S02]  /*e300*/  SHFL.UP P6, R238, R235, R237, R242 ;  /* 0x040000edebee7389 */ /* 0x00006400000c00f2 */
[----:B01----:R-:W-:Y:S05]  /*e310*/  ENDCOLLECTIVE ;  /* 0x000000000000791b */ /* 0x003fea0003800000 */
.L_x_11512:
[----:B------:R-:W-:Y:S02]  /*e320*/  MOV R235, R232 ;  /* 0x000000e800eb7202 */ /* 0x000fe40000000f00 */
[----:B------:R-:W-:-:S07]  /*e330*/  MOV R234, R238 ;  /* 0x000000ee00ea7202 */ /* 0x000fce0000000f00 */
[----:B------:R-:W-:Y:S05]  /*e340*/  WARPSYNC.COLLECTIVE R236, `(.L_x_11513) ;  /* 0x00000000ec087348 */ /* 0x000fea0003c00000 */
[----:B------:R0:W1:Y:S02]  /*e350*/  SHFL.UP P6, R238, R235, R237, R242 ;  /* 0x040000edebee7389 */ /* 0x00006400000c00f2 */
[----:B01----:R-:W-:Y:S05]  /*e360*/  ENDCOLLECTIVE ;  /* 0x000000000000791b */ /* 0x003fea0003800000 */
.L_x_11513:
        /* <DEDUP_REMOVED lines=15> */
.L_x_11514:
[----:B------:R-:W-:Y:S02]  /*e460*/  MOV R235, R229 ;  /* 0x000000e500eb7202 */ /* 0x000fe40000000f00 */
[----:B------:R-:W-:-:S07]  /*e470*/  MOV R68, R238 ;  /* 0x000000ee00447202 */ /* 0x000fce0000000f00 */
[----:B------:R-:W-:Y:S05]  /*e480*/  WARPSYNC.COLLECTIVE R236, `(.L_x_11515) ;  /* 0x00000000ec087348 */ /* 0x000fea0003c00000 */
[----:B------:R0:W1:Y:S02]  /*e490*/  SHFL.UP P6, R238, R235, R237, R242 ;  /* 0x040000edebee7389 */ /* 0x00006400000c00f2 */
[----:B01----:R-:W-:Y:S05]  /*e4a0*/  ENDCOLLECTIVE ;  /* 0x000000000000791b */ /* 0x003fea0003800000 */
.L_x_11515:
[----:B------:R-:W-:Y:S02]  /*e4b0*/  MOV R235, R231 ;  /* 0x000000e700eb7202 */ /* 0x000fe40000000f00 */
[----:B------:R-:W-:-:S07]  /*e4c0*/  MOV R70, R238 ;  /* 0x000000ee00467202 */ /* 0x000fce0000000f00 */
[----:B------:R-:W-:Y:S05]  /*e4d0*/  WARPSYNC.COLLECTIVE R236, `(.L_x_11516) ;  /* 0x00000000ec087348 */ /* 0x000fea0003c00000 */
[----:B------:R0:W1:Y:S02]  /*e4e0*/  SHFL.UP P6, R238, R235, R237, R242 ;  /* 0x040000edebee7389 */ /* 0x00006400000c00f2 */
[----:B01----:R-:W-:Y:S05]  /*e4f0*/  ENDCOLLECTIVE ;  /* 0x000000000000791b */ /* 0x003fea0003800000 */
.L_x_11516:
[----:B------:R-:W-:Y:S02]  /*e500*/  MOV R235, R232 ;  /* 0x000000e800eb7202 */ /* 0x000fe40000000f00 */
[----:B------:R-:W-:-:S07]  /*e510*/  MOV R234, R238 ;  /* 0x000000ee00ea7202 */ /* 0x000fce0000000f00 */
[----:B------:R-:W-:Y:S05]  /*e520*/  WARPSYNC.COLLECTIVE R236, `(.L_x_11517) ;  /* 0x00000000ec087348 */ /* 0x000fea0003c00000 */
[----:B------:R0:W1:Y:S02]  /*e530*/  SHFL.UP P6, R238, R235, R237, R242 ;  /* 0x040000edebee7389 */ /* 0x00006400000c00f2 */
[----:B01----:R-:W-:Y:S05]  /*e540*/  ENDCOLLECTIVE ;  /* 0x000000000000791b */ /* 0x003fea0003800000 */
.L_x_11517:
[----:B------:R-:W-:Y:S05]  /*e550*/  BRA `(.L_x_11518) ;  /* 0xffffff88000c7947 */ /* 0x000fea000383ffff */
.L_x_11397:
        /* <DEDUP_REMOVED lines=8> */
.L_x_11520:
[----:B------:R-:W-:Y:S05]  /*e5e0*/  BSYNC B0 ;  /* 0x0000000000007941 */ /* 0x000fea0003800000 */
.L_x_11519:
[----:B------:R-:W-:Y:S05]  /*e5f0*/  BRA `(.L_x_11521) ;  /* 0xffffff8800187947 */ /* 0x000fea000383ffff */
.L_x_11398:
        /* <DEDUP_REMOVED lines=8> */
.L_x_11523:
[----:B------:R-:W-:Y:S05]  /*e680*/  BSYNC B0 ;  /* 0x0000000000007941 */ /* 0x000fea0003800000 */
.L_x_11522:
[----:B------:R-:W-:Y:S05]  /*e690*/  BRA `(.L_x_11524) ;  /* 0xffffff8400f87947 */ /* 0x000fea000383ffff */
.L_x_11399:
        /* <DEDUP_REMOVED lines=8> */
.L_x_11526:
[----:B------:R-:W-:Y:S05]  /*e720*/  BSYNC B0 ;  /* 0x0000000000007941 */ /* 0x000fea0003800000 */
.L_x_11525:
[----:B------:R-:W-:Y:S05]  /*e730*/  BRA `(.L_x_11527) ;  /* 0xffffff8400d87947 */ /* 0x000fea000383ffff */
.L_x_11400:
        /* <DEDUP_REMOVED lines=8> */
.L_x_11529:
[----:B------:R-:W-:Y:S05]  /*e7c0*/  BSYNC B0 ;  /* 0x0000000000007941 */ /* 0x000fea0003800000 */
.L_x_11528:
[----:B------:R-:W-:Y:S05]  /*e7d0*/  BRA `(.L_x_11530) ;  /* 0xffffff8400b87947 */ /* 0x000fea000383ffff */
.L_x_11401:
        /* <DEDUP_REMOVED lines=8> */
.L_x_11532:
[----:B------:R-:W-:Y:S05]  /*e860*/  BSYNC B0 ;  /* 0x0000000000007941 */ /* 0x000fea0003800000 */
.L_x_11531:
        /* <DEDUP_REMOVED lines=10> */
.L_x_11533:
[----:B------:R-:W-:Y:S02]  /*e910*/  MOV R70, 0x1f ;  /* 0x0000001f00467802 */ /* 0x000fe40000000f00 */
[----:B------:R-:W-:Y:S02]  /*e920*/  MOV R235, R231 ;  /* 0x000000e700eb7202 */ /* 0x000fe40000000f00 */
[----:B------:R-:W-:-:S07]  /*e930*/  MOV R229, R238 ;  /* 0x000000ee00e57202 */ /* 0x000fce0000000f00 */
[----:B------:R-:W-:Y:S05]  /*e940*/  WARPSYNC.COLLECTIVE R236, `(.L_x_11534) ;  /* 0x00000000ec087348 */ /* 0x000fea0003c00000 */
[----:B------:R0:W1:Y:S02]  /*e950*/  SHFL.UP P6, R238, R235, R237, R242 ;  /* 0x040000edebee7389 */ /* 0x00006400000c00f2 */
[----:B01----:R-:W-:Y:S05]  /*e960*/  ENDCOLLECTIVE ;  /* 0x000000000000791b */ /* 0x003fea0003800000 */
.L_x_11534:
[----:B------:R-:W-:Y:S02]  /*e970*/  MOV R235, R232 ;  /* 0x000000e800eb7202 */ /* 0x000fe40000000f00 */
[----:B------:R-:W-:-:S07]  /*e980*/  MOV R231, R238 ;  /* 0x000000ee00e77202 */ /* 0x000fce0000000f00 */
[----:B------:R-:W-:Y:S05]  /*e990*/  WARPSYNC.COLLECTIVE R236, `(.L_x_11535) ;  /* 0x00000000ec087348 */ /* 0x000fea0003c00000 */
[----:B------:R0:W1:Y:S02]  /*e9a0*/  SHFL.UP P6, R238, R235, R237, R242 ;  /* 0x040000edebee7389 */ /* 0x00006400000c00f2 */
[----:B01----:R-:W-:Y:S05]  /*e9b0*/  ENDCOLLECTIVE ;  /* 0x000000000000791b */ /* 0x003fea0003800000 */
.L_x_11535:
[----:B------:R-:W-:Y:S05]  /*e9c0*/  WARPSYNC.COLLECTIVE R236, `(.L_x_11536) ;  /* 0x00000000ec087348 */ /* 0x000fea0003c00000 */
[----:B------:R0:W1:Y:S02]  /*e9d0*/  SHFL.IDX P3, R68, R233, R71, R70 ;  /* 0x00000047e9447389 */ /* 0x0000640000060046 */
[----:B01----:R-:W-:Y:S05]  /*e9e0*/  ENDCOLLECTIVE ;  /* 0x000000000000791b */ /* 0x003fea0003800000 */
.L_x_11536:
[----:B------:R-:W-:Y:S02]  /*e9f0*/  MOV R233, R65 ;  /* 0x0000004100e97202 */ /* 0x000fe40000000f00 */
[----:B------:R-:W-:Y:S02]  /*ea00*/  MOV R232, R238 ;  /* 0x000000ee00e87202 */ /* 0x000fe40000000f00 */
[----:B------:R-:W-:-:S07]  /*ea10*/  MOV R64, R68 ;  /* 0x0000004400407202 */ /* 0x000fce0000000f00 */
[----:B------:R-:W-:Y:S05]  /*ea20*/  WARPSYNC.COLLECTIVE R236, `(.L_x_11537) ;  /* 0x00000000ec087348 */ /* 0x000fea0003c00000 */
[----:B------:R0:W1:Y:S02]  /*ea30*/  SHFL.IDX P3, R68, R233, R71, R70 ;  /* 0x00000047e9447389 */ /* 0x0000640000060046 */
[----:B01----:R-:W-:Y:S05]  /*ea40*/  ENDCOLLECTIVE ;  /* 0x000000000000791b */ /* 0x003fea0003800000 */
.L_x_11537:
[----:B------:R-:W-:Y:S02]  /*ea50*/  MOV R233, R66 ;  /* 0x0000004200e97202 */ /* 0x000fe40000000f00 */
[----:B------:R-:W-:-:S07]  /*ea60*/  MOV R234, R68 ;  /* 0x0000004400ea7202 */ /* 0x000fce0000000f00 */
[----:B------:R-:W-:Y:S05]  /*ea70*/  WARPSYNC.COLLECTIVE R236, `(.L_x_11538) ;  /* 0x00000000ec087348 */ /* 0x000fea0003c00000 */
[----:B------:R0:W1:Y:S02]  /*ea80*/  SHFL.IDX P3, R68, R233, R71, R70 ;  /* 0x00000047e9447389 */ /* 0x0000640000060046 */
[----:B01----:R-:W-:Y:S05]  /*ea90*/  ENDCOLLECTIVE ;  /* 0x000000000000791b */ /* 0x003fea0003800000 */
.L_x_11538:
[----:B------:R-:W-:Y:S02]  /*eaa0*/  MOV R233, R67 ;  /* 0x0000004300e97202 */ /* 0x000fe40000000f00 */
[----:B------:R-:W-:-:S07]  /*eab0*/  MOV R66, R68 ;  /* 0x0000004400427202 */ /* 0x000fce0000000f00 */
[----:B------:R-:W-:Y:S05]  /*eac0*/  WARPSYNC.COLLECTIVE R236, `(.L_x_11539) ;  /* 0x00000000ec087348 */ /* 0x000fea0003c00000 */
[----:B------:R0:W1:Y:S02]  /*ead0*/  SHFL.IDX P3, R68, R233, R71, R70 ;  /* 0x00000047e9447389 */ /* 0x0000640000060046 */
[----:B01----:R-:W-:Y:S05]  /*eae0*/  ENDCOLLECTIVE ;  /* 0x000000000000791b */ /* 0x003fea0003800000 */
.L_x_11539:
[----:B------:R-:W-:Y:S01]  /*eaf0*/  MOV R67, R68 ;  /* 0x0000004400437202 */ /* 0x000fe20000000f00 */
[----:B------:R-:W-:Y:S06]  /*eb00*/  BRA `(.L_x_11540) ;  /* 0xffffff8400147947 */ /* 0x000fec000383ffff */
.L_x_11404:
[----:B------:R-:W-:Y:S01]  /*eb10*/  HFMA2 R244, -RZ, RZ, 0, 5.9604644775390625e-08 ;  /* 0x00000001fff47431 */ /* 0x000fe200000001ff */
[----:B------:R-:W-:Y:S02]  /*eb20*/  MOV R251, R248 ;  /* 0x000000f800fb7202 */ /* 0x000fe40000000f00 */
[----:B------:R-:W-:Y:S02]  /*eb30*/  MOV R249, 0x1f ;  /* 0x0000001f00f97802 */ /* 0x000fe40000000f00 */
[----:B------:R-:W-:-:S07]  /*eb40*/  MOV R236, 0xffffffff ;  /* 0xffffffff00ec7802 */ /* 0x000fce0000000f00 */
[----:B0-----:R-:W-:Y:S05]  /*eb50*/  WARPSYNC.COLLECTIVE R236, `(.L_x_11541) ;  /* 0x00000000ec087348 */ /* 0x001fea0003c00000 */
[----:B------:R1:W2:Y:S02]  /*eb60*/  SHFL.DOWN P0, R246, R251, R244, R249 ;  /* 0x080000f4fbf67389 */ /* 0x0002a400000000f9 */
[----:B012---:R-:W-:Y:S05]  /*eb70*/  ENDCOLLECTIVE ;  /* 0x000000000000791b */ /* 0x007fea0003800000 */
.L_x_11541:
[----:B------:R-:W-:Y:S02]  /*eb80*/  MOV R251, R245 ;  /* 0x000000f500fb7202 */ /* 0x000fe40000000f00 */
[----:B------:R-:W-:-:S07]  /*eb90*/  MOV R68, R246 ;  /* 0x000000f600447202 */ /* 0x000fce0000000f00 */
[----:B------:R-:W-:Y:S05]  /*eba0*/  WARPSYNC.COLLECTIVE R236, `(.L_x_11542) ;  /* 0x00000000ec087348 */ /* 0x000fea0003c00000 */
[----:B------:R0:W1:Y:S02]  /*ebb0*/  SHFL.DOWN P0, R246, R251, R244, R249 ;  /* 0x080000f4fbf67389 */ /* 0x00006400000000f9 */
[----:B01----:R-:W-:Y:S05]  /*ebc0*/  ENDCOLLECTIVE ;  /* 0x000000000000791b */ /* 0x003fea0003800000 */
.L_x_11542:
[----:B------:R-:W-:Y:S02]  /*ebd0*/  MOV R251, R75 ;  /* 0x0000004b00fb7202 */ /* 0x000fe40000000f00 */
[----:B------:R-:W-:-:S07]  /*ebe0*/  MOV R70, R246 ;  /* 0x000000f600467202 */ /* 0x000fce0000000f00 */
[----:B------:R-:W-:Y:S05]  /*ebf0*/  WARPSYNC.COLLECTIVE R236, `(.L_x_11543) ;  /* 0x00000000ec087348 */ /* 0x000fea0003c00000 */
[----:B------:R0:W1:Y:S02]  /*ec00*/  SHFL.DOWN P0, R246, R251, R244, R249 ;  /* 0x080000f4fbf67389 */ /* 0x00006400000000f9 */
[----:B01----:R-:W-:Y:S05]  /*ec10*/  ENDCOLLECTIVE ;  /* 0x000000000000791b */ /* 0x003fea0003800000 */
.L_x_11543:
[----:B------:R-:W-:Y:S02]  /*ec20*/  MOV R251, R69 ;  /* 0x0000004500fb7202 */ /* 0x000fe40000000f00 */
[----:B------:R-:W-:-:S07]  /*ec30*/  MOV R71, R246 ;  /* 0x000000f600477202 */ /* 0x000fce0000000f00 */
[----:B------:R-:W-:Y:S05]  /*ec40*/  WARPSYNC.COLLECTIVE R236, `(.L_x_11544) ;  /* 0x00000000ec087348 */ /* 0x000fea0003c00000 */
[----:B------:R0:W1:Y:S02]  /*ec50*/  SHFL.DOWN P0, R246, R251, R244, R249 ;  /* 0x080000f4fbf67389 */ /* 0x00006400000000f9 */
[----:B01----:R-:W-:Y:S05]  /*ec60*/  ENDCOLLECTIVE ;  /* 0x000000000000791b */ /* 0x003fea0003800000 */
.L_x_11544:
[----:B------:R-:W-:Y:S05]  /*ec70*/  BRA `(.L_x_11545) ;  /* 0xffffff9400987947 */ /* 0x000fea000383ffff */
.L_x_11407:
        /* <DEDUP_REMOVED lines=8> */
.L_x_11547:
[----:B------:R-:W-:Y:S05]  /*ed00*/  BSYNC B1 ;  /* 0x0000000000017941 */ /* 0x000fea0003800000 */
.L_x_11546:
        /* <DEDUP_REMOVED lines=8> */
.L_x_11548:
[----:B------:R-:W-:Y:S02]  /*ed90*/  MOV R251, R75 ;  /* 0x0000004b00fb7202 */ /* 0x000fe40000000f00 */
[----:B------:R-:W-:-:S07]  /*eda0*/  MOV R70, R246 ;  /* 0x000000f600467202 */ /* 0x000fce0000000f00 */
[----:B------:R-:W-:Y:S05]  /*edb0*/  WARPSYNC.COLLECTIVE R236, `(.L_x_11549) ;  /* 0x00000000ec087348 */ /* 0x000fea0003c00000 */
[----:B------:R0:W1:Y:S02]  /*edc0*/  SHFL.DOWN P0, R246, R251, R244, R249 ;  /* 0x080000f4fbf67389 */ /* 0x00006400000000f9 */
[----:B01----:R-:W-:Y:S05]  /*edd0*/  ENDCOLLECTIVE ;  /* 0x000000000000791b */ /* 0x003fea0003800000 */
.L_x_11549:
[----:B------:R-:W-:Y:S02]  /*ede0*/  MOV R251, R69 ;  /* 0x0000004500fb7202 */ /* 0x000fe40000000f00 */
[----:B------:R-:W-:-:S07]  /*edf0*/  MOV R71, R246 ;  /* 0x000000f600477202 */ /* 0x000fce0000000f00 */
[----:B------:R-:W-:Y:S05]  /*ee00*/  WARPSYNC.COLLECTIVE R236, `(.L_x_11550) ;  /* 0x00000000ec087348 */ /* 0x000fea0003c00000 */
[----:B------:R0:W1:Y:S02]  /*ee10*/  SHFL.DOWN P0, R246, R251, R244, R249 ;  /* 0x080000f4fbf67389 */ /* 0x00006400000000f9 */
[----:B01----:R-:W-:Y:S05]  /*ee20*/  ENDCOLLECTIVE ;  /* 0x000000000000791b */ /* 0x003fea0003800000 */
.L_x_11550:
[----:B------:R-:W-:Y:S05]  /*ee30*/  BRA `(.L_x_11551) ;  /* 0xffffff9400787947 */ /* 0x000fea000383ffff */
.L_x_11410:
        /* <DEDUP_REMOVED lines=8> */
.L_x_11553:
[----:B------:R-:W-:Y:S05]  /*eec0*/  BSYNC B1 ;  /* 0x0000000000017941 */ /* 0x000fea0003800000 */
.L_x_11552:
        /* <DEDUP_REMOVED lines=8> */
.L_x_11554:
[----:B------:R-:W-:Y:S02]  /*ef50*/  MOV R251, R75 ;  /* 0x0000004b00fb7202 */ /* 0x000fe40000000f00 */
[----:B------:R-:W-:-:S07]  /*ef60*/  MOV R70, R246 ;  /* 0x000000f600467202 */ /* 0x000fce0000000f00 */
[----:B------:R-:W-:Y:S05]  /*ef70*/  WARPSYNC.COLLECTIVE R236, `(.L_x_11555) ;  /* 0x00000000ec087348 */ /* 0x000fea0003c00000 */
[----:B------:R0:W1:Y:S02]  /*ef80*/  SHFL.DOWN P0, R246, R251, R244, R249 ;  /* 0x080000f4fbf67389 */ /* 0x00006400000000f9 */
[----:B01----:R-:W-:Y:S05]  /*ef90*/  ENDCOLLECTIVE ;  /* 0x000000000000791b */ /* 0x003fea0003800000 */
.L_x_11555:
[----:B------:R-:W-:Y:S02]  /*efa0*/  MOV R251, R69 ;  /* 0x0000004500fb7202 */ /* 0x000fe40000000f00 */
[----:B------:R-:W-:-:S07]  /*efb0*/  MOV R71, R246 ;  /* 0x000000f600477202 */ /* 0x000fce0000000f00 */
[----:B------:R-:W-:Y:S05]  /*efc0*/  WARPSYNC.COLLECTIVE R236, `(.L_x_11556) ;  /* 0x00000000ec087348 */ /* 0x000fea0003c00000 */
[----:B------:R0:W1:Y:S02]  /*efd0*/  SHFL.DOWN P0, R246, R251, R244, R249 ;  /* 0x080000f4fbf67389 */ /* 0x00006400000000f9 */
[----:B01----:R-:W-:Y:S05]  /*efe0*/  ENDCOLLECTIVE ;  /* 0x000000000000791b */ /* 0x003fea0003800000 */
.L_x_11556:
[----:B------:R-:W-:Y:S05]  /*eff0*/  BRA `(.L_x_11557) ;  /* 0xffffff9400587947 */ /* 0x000fea000383ffff */
.L_x_11413:
        /* <DEDUP_REMOVED lines=8> */
.L_x_11559:
[----:B------:R-:W-:Y:S05]  /*f080*/  BSYNC B1 ;  /* 0x0000000000017941 */ /* 0x000fea0003800000 */
.L_x_11558:
        /* <DEDUP_REMOVED lines=8> */
.L_x_11560:
[----:B------:R-:W-:Y:S02]  /*f110*/  MOV R251, R75 ;  /* 0x0000004b00fb7202 */ /* 0x000fe40000000f00 */
[----:B------:R-:W-:-:S07]  /*f120*/  MOV R70, R246 ;  /* 0x000000f600467202 */ /* 0x000fce0000000f00 */
[----:B------:R-:W-:Y:S05]  /*f130*/  WARPSYNC.COLLECTIVE R236, `(.L_x_11561) ;  /* 0x00000000ec087348 */ /* 0x000fea0003c00000 */
[----:B------:R0:W1:Y:S02]  /*f140*/  SHFL.DOWN P0, R246, R251, R244, R249 ;  /* 0x080000f4fbf67389 */ /* 0x00006400000000f9 */
[----:B01----:R-:W-:Y:S05]  /*f150*/  ENDCOLLECTIVE ;  /* 0x000000000000791b */ /* 0x003fea0003800000 */
.L_x_11561:
[----:B------:R-:W-:Y:S02]  /*f160*/  MOV R251, R69 ;  /* 0x0000004500fb7202 */ /* 0x000fe40000000f00 */
[----:B------:R-:W-:-:S07]  /*f170*/  MOV R71, R246 ;  /* 0x000000f600477202 */ /* 0x000fce0000000f00 */
[----:B------:R-:W-:Y:S05]  /*f180*/  WARPSYNC.COLLECTIVE R236, `(.L_x_11562) ;  /* 0x00000000ec087348 */ /* 0x000fea0003c00000 */
[----:B------:R0:W1:Y:S02]  /*f190*/  SHFL.DOWN P0, R246, R251, R244, R249 ;  /* 0x080000f4fbf67389 */ /* 0x00006400000000f9 */
[----:B01----:R-:W-:Y:S05]  /*f1a0*/  ENDCOLLECTIVE ;  /* 0x000000000000791b */ /* 0x003fea0003800000 */
.L_x_11562:
[----:B------:R-:W-:Y:S05]  /*f1b0*/  BRA `(.L_x_11563) ;  /* 0xffffff9400387947 */ /* 0x000fea000383ffff */
.L_x_11416:
        /* <DEDUP_REMOVED lines=8> */
.L_x_11565:
[----:B------:R-:W-:Y:S05]  /*f240*/  BSYNC B1 ;  /* 0x0000000000017941 */ /* 0x000fea0003800000 */
.L_x_11564:
        /* <DEDUP_REMOVED lines=8> */
.L_x_11566:
[----:B------:R-:W-:Y:S02]  /*f2d0*/  MOV R251, R75 ;  /* 0x0000004b00fb7202 */ /* 0x000fe40000000f00 */
[----:B------:R-:W-:-:S07]  /*f2e0*/  MOV R70, R246 ;  /* 0x000000f600467202 */ /* 0x000fce0000000f00 */
[----:B------:R-:W-:Y:S05]  /*f2f0*/  WARPSYNC.COLLECTIVE R236, `(.L_x_11567) ;  /* 0x00000000ec087348 */ /* 0x000fea0003c00000 */
[----:B------:R0:W1:Y:S02]  /*f300*/  SHFL.DOWN P0, R246, R251, R244, R249 ;  /* 0x080000f4fbf67389 */ /* 0x00006400000000f9 */
[----:B01----:R-:W-:Y:S05]  /*f310*/  ENDCOLLECTIVE ;  /* 0x000000000000791b */ /* 0x003fea0003800000 */
.L_x_11567:
[----:B------:R-:W-:Y:S02]  /*f320*/  MOV R251, R69 ;  /* 0x0000004500fb7202 */ /* 0x000fe40000000f00 */
[----:B------:R-:W-:-:S07]  /*f330*/  MOV R71, R246 ;  /* 0x000000f600477202 */ /* 0x000fce0000000f00 */
[----:B------:R-:W-:Y:S05]  /*f340*/  WARPSYNC.COLLECTIVE R236, `(.L_x_11568) ;  /* 0x00000000ec087348 */ /* 0x000fea0003c00000 */
[----:B------:R0:W1:Y:S02]  /*f350*/  SHFL.DOWN P0, R246, R251, R244, R249 ;  /* 0x080000f4fbf67389 */ /* 0x00006400000000f9 */
[----:B01----:R-:W-:Y:S05]  /*f360*/  ENDCOLLECTIVE ;  /* 0x000000000000791b */ /* 0x003fea0003800000 */
.L_x_11568:
[----:B------:R-:W-:Y:S05]  /*f370*/  BRA `(.L_x_11569) ;  /* 0xffffff9400187947 */ /* 0x000fea000383ffff */
.L_x_11419:
        /* <DEDUP_REMOVED lines=8> */
.L_x_11571:
[----:B------:R-:W-:Y:S05]  /*f400*/  BSYNC B1 ;  /* 0x0000000000017941 */ /* 0x000fea0003800000 */
.L_x_11570:
        /* <DEDUP_REMOVED lines=10> */
.L_x_11572:
[----:B------:R-:W-:Y:S02]  /*f4b0*/  MOV R249, 0x1f ;  /* 0x0000001f00f97802 */ /* 0x000fe40000000f00 */
[----:B------:R-:W-:Y:S02]  /*f4c0*/  MOV R233, R75 ;  /* 0x0000004b00e97202 */ /* 0x000fe40000000f00 */
[----:B------:R-:W-:-:S07]  /*f4d0*/  MOV R241, R68 ;  /* 0x0000004400f17202 */ /* 0x000fce0000000f00 */
[----:B------:R-:W-:Y:S05]  /*f4e0*/  WARPSYNC.COLLECTIVE R236, `(.L_x_11573) ;  /* 0x00000000ec087348 */ /* 0x000fea0003c00000 */
[----:B------:R0:W1:Y:S02]  /*f4f0*/  SHFL.IDX P3, R68, R233, R71, R70 ;  /* 0x00000047e9447389 */ /* 0x0000640000060046 */
[----:B01----:R-:W-:Y:S05]  /*f500*/  ENDCOLLECTIVE ;  /* 0x000000000000791b */ /* 0x003fea0003800000 */
.L_x_11573:
        /* <DEDUP_REMOVED lines=14> */
.L_x_11574:
[----:B------:R-:W-:Y:S05]  /*f5f0*/  WARPSYNC.COLLECTIVE R236, `(.L_x_11575) ;  /* 0x00000000ec087348 */ /* 0x000fea0003c00000 */
[----:B------:R0:W1:Y:S02]  /*f600*/  SHFL.DOWN P0, R246, R251, R244, R249 ;  /* 0x080000f4fbf67389 */ /* 0x00006400000000f9 */
[----:B01----:R-:W-:Y:S05]  /*f610*/  ENDCOLLECTIVE ;  /* 0x000000000000791b */ /* 0x003fea0003800000 */
.L_x_11575:
[----:B------:R-:W-:Y:S02]  /*f620*/  MOV R233, R64 ;  /* 0x0000004000e97202 */ /* 0x000fe40000000f00 */
[----:B------:R-:W-:Y:S01]  /*f630*/  MOV R251, R245 ;  /* 0x000000f500fb7202 */ /* 0x000fe20000000f00 */
[----:B------:R-:W-:Y:S01]  /*f640*/  FADD.FTZ R243, R68, R243 ;  /* 0x000000f344f37221 */ /* 0x000fe20000010000 */
[----:B------:R-:W-:-:S07]  /*f650*/  MOV R72, R246 ;  /* 0x000000f600487202 */ /* 0x000fce0000000f00 */
[----:B------:R-:W-:Y:S05]  /*f660*/  WARPSYNC.COLLECTIVE R236, `(.L_x_11576) ;  /* 0x00000000ec087348 */ /* 0x000fea0003c00000 */
[----:B------:R0:W1:Y:S02]  /*f670*/  SHFL.DOWN P0, R246, R251, R244, R249 ;  /* 0x080000f4fbf67389 */ /* 0x00006400000000f9 */
[----:B01----:R-:W-:Y:S05]  /*f680*/  ENDCOLLECTIVE ;  /* 0x000000000000791b */ /* 0x003fea0003800000 */
.L_x_11576:
[----:B------:R-:W-:Y:S02]  /*f690*/  MOV R251, R75 ;  /* 0x0000004b00fb7202 */ /* 0x000fe40000000f00 */
[----:B------:R-:W-:-:S07]  /*f6a0*/  MOV R73, R246 ;  /* 0x000000f600497202 */ /* 0x000fce0000000f00 */
[----:B------:R-:W-:Y:S05]  /*f6b0*/  WARPSYNC.COLLECTIVE R236, `(.L_x_11577) ;  /* 0x00000000ec087348 */ /* 0x000fea0003c00000 */
[----:B------:R0:W1:Y:S02]  /*f6c0*/  SHFL.DOWN P0, R246, R251, R244, R249 ;  /* 0x080000f4fbf67389 */ /* 0x00006400000000f9 */
[----:B01----:R-:W-:Y:S05]  /*f6d0*/  ENDCOLLECTIVE ;  /* 0x000000000000791b */ /* 0x003fea0003800000 */
.L_x_11577:
[----:B------:R-:W-:Y:S02]  /*f6e0*/  MOV R251, R69 ;  /* 0x0000004500fb7202 */ /* 0x000fe40000000f00 */
[----:B------:R-:W-:-:S07]  /*f6f0*/  MOV R74, R246 ;  /* 0x000000f6004a7202 */ /* 0x000fce0000000f00 */
[----:B------:R-:W-:Y:S05]  /*f700*/  WARPSYNC.COLLECTIVE R236, `(.L_x_11578) ;  /* 0x00000000ec087348 */ /* 0x000fea0003c00000 */
[----:B------:R0:W1:Y:S02]  /*f710*/  SHFL.DOWN P0, R246, R251, R244, R249 ;  /* 0x080000f4fbf67389 */ /* 0x00006400000000f9 */
[----:B01----:R-:W-:Y:S05]  /*f720*/  ENDCOLLECTIVE ;  /* 0x000000000000791b */ /* 0x003fea0003800000 */
.L_x_11578:
[----:B------:R-:W-:Y:S05]  /*f730*/  WARPSYNC.COLLECTIVE R236, `(.L_x_11579) ;  /* 0x00000000ec087348 */ /* 0x000fea0003c00000 */
[----:B------:R0:W1:Y:S02]  /*f740*/  SHFL.IDX P3, R68, R233, R71, R70 ;  /* 0x00000047e9447389 */ /* 0x0000640000060046 */
[----:B01----:R-:W-:Y:S05]  /*f750*/  ENDCOLLECTIVE ;  /* 0x000000000000791b */ /* 0x003fea0003800000 */
.L_x_11579:
[----:B------:R-:W-:Y:S02]  /*f760*/  MOV R233, R65 ;  /* 0x0000004100e97202 */ /* 0x000fe40000000f00 */
[----:B------:R-:W-:-:S07]  /*f770*/  MOV R247, R68 ;  /* 0x0000004400f77202 */ /* 0x000fce0000000f00 */
[----:B------:R-:W-:Y:S05]  /*f780*/  WARPSYNC.COLLECTIVE R236, `(.L_x_11580) ;  /* 0x00000000ec087348 */ /* 0x000fea0003c00000 */
[----:B------:R0:W1:Y:S02]  /*f790*/  SHFL.IDX P3, R68, R233, R71, R70 ;  /* 0x00000047e9447389 */ /* 0x0000640000060046 */
[----:B01----:R-:W-:Y:S05]  /*f7a0*/  ENDCOLLECTIVE ;  /* 0x000000000000791b */ /* 0x003fea0003800000 */
.L_x_11580:
[----:B------:R-:W-:Y:S02]  /*f7b0*/  MOV R233, R66 ;  /* 0x0000004200e97202 */ /* 0x000fe40000000f00 */
[----:B------:R-:W-:-:S07]  /*f7c0*/  MOV R244, R68 ;  /* 0x0000004400f47202 */ /* 0x000fce0000000f00 */
[----:B------:R-:W-:Y:S05]  /*f7d0*/  WARPSYNC.COLLECTIVE R236, `(.L_x_11581) ;  /* 0x00000000ec087348 */ /* 0x000fea0003c00000 */
[----:B------:R0:W1:Y:S02]  /*f7e0*/  SHFL.IDX P3, R68, R233, R71, R70 ;  /* 0x00000047e9447389 */ /* 0x0000640000060046 */
[----:B01----:R-:W-:Y:S05]  /*f7f0*/  ENDCOLLECTIVE ;  /* 0x000000000000791b */ /* 0x003fea0003800000 */
.L_x_11581:
[----:B------:R-:W-:Y:S02]  /*f800*/  MOV R69, R244 ;  /* 0x000000f400457202 */ /* 0x000fe40000000f00 */
[----:B------:R-:W-:Y:S02]  /*f810*/  MOV R233, R67 ;  /* 0x0000004300e97202 */ /* 0x000fe40000000f00 */
[----:B------:R-:W-:-:S07]  /*f820*/  MOV R249, R68 ;  /* 0x0000004400f97202 */ /* 0x000fce0000000f00 */
[----:B------:R-:W-:Y:S05]  /*f830*/  WARPSYNC.COLLECTIVE R236, `(.L_x_11582) ;  /* 0x00000000ec087348 */ /* 0x000fea0003c00000 */
[----:B------:R0:W1:Y:S02]  /*f840*/  SHFL.IDX P3, R68, R233, R71, R70 ;  /* 0x00000047e9447389 */ /* 0x0000640000060046 */
[----:B01----:R-:W-:Y:S05]  /*f850*/  ENDCOLLECTIVE ;  /* 0x000000000000791b */ /* 0x003fea0003800000 */
.L_x_11582:
[----:B------:R-:W-:Y:S02]  /*f860*/  MOV R250, R68 ;  /* 0x0000004400fa7202 */ /* 0x000fe40000000f00 */
[----:B------:R-:W-:Y:S01]  /*f870*/  MOV R68, R247 ;  /* 0x000000f700447202 */ /* 0x000fe20000000f00 */
[----:B------:R-:W-:Y:S06]  /*f880*/  BRA `(.L_x_11583) ;  /* 0xffffff9000747947 */ /* 0x000fec000383ffff */
.L_x_11584:
        /* <DEDUP_REMOVED lines=15> */
.L_x_18722:


//--------------------- .text._Z25selective_scan_bwd_kernelI32Selective_Scan_bwd_kernel_traitsILi64ELi16ELb1ELb1ELb1ELb0ELb0EN3c104HalfENS1_7complexIfEEEEv12SSMParamsBwd --------------------------
	.section	.text._Z25selective_scan_bwd_kernelI32Selective_Scan_bwd_kernel_traitsILi64ELi16ELb1ELb1ELb1ELb0ELb0EN3c104HalfENS1_7complexIfEEEEv12SSMParamsBwd,"ax",@progbits
	.align	128
        .global         _Z25selective_scan_bwd_kernelI32Selective_Scan_bwd_kernel_traitsILi64ELi16ELb1ELb1ELb1ELb0ELb0EN3c104HalfENS1_7complexIfEEEEv12SSMParamsBwd
        .type           _Z25selective_scan_bwd_kernelI32Selective_Scan_bwd_kernel_traitsILi64ELi16ELb1ELb1ELb1ELb0ELb0EN3c104HalfENS1_7complexIfEEEEv12SSMParamsBwd,@function
        .size           _Z25selective_scan_bwd_kernelI32Selective_Scan_bwd_kernel_traitsILi64ELi16ELb1ELb1ELb1ELb0ELb0EN3c104HalfENS1_7complexIfEEEEv12SSMParamsBwd,(.L_x_18723 - _Z25selective_scan_bwd_kernelI32Selective_Scan_bwd_kernel_traitsILi64ELi16ELb1ELb1ELb1ELb0ELb0EN3c104HalfENS1_7complexIfEEEEv12SSMParamsBwd)
        .other          _Z25selective_scan_bwd_kernelI32Selective_Scan_bwd_kernel_traitsILi64ELi16ELb1ELb1ELb1ELb0ELb0EN3c104HalfENS1_7complexIfEEEEv12SSMParamsBwd,@"STO_CUDA_ENTRY STV_DEFAULT"
_Z25selective_scan_bwd_kernelI32Selective_Scan_bwd_kernel_traitsILi64ELi16ELb1ELb1ELb1ELb0ELb0EN3c104HalfENS1_7complexIfEEEEv12SSMParamsBwd:
.text._Z25selective_scan_bwd_kernelI32Selective_Scan_bwd_kernel_traitsILi64ELi16ELb1ELb1ELb1ELb0ELb0EN3c104HalfENS1_7complexIfEEEEv12SSMParamsBwd:
        /* <DEDUP_REMOVED lines=167> */
[----:B------:R-:W-:Y:S01]  /*0a70*/  UMOV UR23, UR27 ;  /* 0x0000001b00177c82 */ /* 0x000fe20008000000 */
[----:B-1----:R-:W-:-:S03]  /*0a80*/  ULEA UR8, UR21, UR8, 0x18 ;  /* 0x0000000815087291 */ /* 0x002fc6000f8ec0ff */
[----:B------:R-:W-:Y:S01]  /*0a90*/  UMOV UR21, UR25 ;  /* 0x0000001900157c82 */ /* 0x000fe20008000000 */
[C---:B0-----:R-:W-:Y:S02]  /*0aa0*/  SHF.L.U32 R0, R124.reuse, 0x1, RZ ;  /* 0x000000017c007819 */ /* 0x041fe400000006ff */
[----:B------:R-:W-:Y:S02]  /*0ab0*/  LOP3.LUT R122, R124, 0x1f, RZ, 0xc0, !PT ;  /* 0x0000001f7c7a7812 */ /* 0x000fe400078ec0ff */
[----:B------:R-:W-:Y:S02]  /*0ac0*/  LOP3.LUT R5, R0, 0x7c0, RZ, 0xc0, !PT ;  /* 0x000007c000057812 */ /* 0x000fe400078ec0ff */
[----:B------:R-:W-:Y:S02]  /*0ad0*/  LEA R123, R124, UR8, 0x4 ;  /* 0x000000087c7b7c11 */ /* 0x000fe4000f8e20ff */
[----:B--2---:R-:W-:-:S07]  /*0ae0*/  LOP3.LUT R7, R5, 0x1f, R124, 0xf8, !PT ;  /* 0x0000001f05077812 */ /* 0x004fce00078ef87c */
.L_x_11683:
[----:B------:R-:W-:Y:S01]  /*0af0*/  BAR.SYNC.DEFER_BLOCKING 0x0 ;  /* 0x0000000000007b1d */ /* 0x000fe20000010000 */
[----:B0-----:R-:W-:Y:S02]  /*0b00*/  MOV R2, UR11 ;  /* 0x0000000b00027c02 */ /* 0x001fe40008000f00 */
[----:B------:R-:W-:-:S03]  /*0b10*/  MOV R3, UR12 ;  /* 0x0000000c00037c02 */ /* 0x000fc60008000f00 */
[----:B------:R-:W-:-:S05]  /*0b20*/  IMAD.WIDE.U32 R2, R7, 0x10, R2 ;  /* 0x0000001007027825 */ /* 0x000fca00078e0002 */
[----:B------:R-:W2:Y:S04]  /*0b30*/  LDG.E.128 R8, desc[UR28][R2.64] ;  /* 0x0000001c02087981 */ /* 0x000ea8000c1e1d00 */
[----:B---3--:R-:W3:Y:S01]  /*0b40*/  LDG.E.128 R16, desc[UR28][R2.64+0x200] ;  /* 0x0002001c02107981 */ /* 0x008ee2000c1e1d00 */
        /* <DEDUP_REMOVED lines=112> */
[----:B------:R-:W-:Y:S01]  /*1250*/  UISETP.NE.AND UP0, UPT, UR19, 0x1, UPT ;  /* 0x000000011300788c */ /* 0x000fe2000bf05270 */
[----:B------:R-:W0:Y:S01]  /*1260*/  LDC R18, c[0x0][0x388] ;  /* 0x0000e200ff127b82 */ /* 0x000e220000000800 */
[--C-:B------:R-:W-:Y:S02]  /*1270*/  HADD2.F32 R17, -RZ, R4.reuse.H0_H0 ;  /* 0x20000004ff117230 */ /* 0x100fe40000004100 */
[----:B------:R-:W-:Y:S01]  /*1280*/  FADD.FTZ R30, R13, R13 ;  /* 0x0000000d0d1e7221 */ /* 0x000fe20000010000 */
[----:B------:R-:W-:Y:S02]  /*1290*/  HADD2.F32 R16, -RZ, R4.H1_H1 ;  /* 0x30000004ff107230 */ /* 0x000fe40000004100 */
[----:B------:R-:W-:Y:S01]  /*12a0*/  FADD.FTZ R25, R24, R24 ;  /* 0x0000001818197221 */ /* 0x000fe20000010000 */
[----:B------:R-:W-:Y:S01]  /*12b0*/  HADD2.F32 R4, -RZ, R7.H0_H0 ;  /* 0x20000007ff047230 */ /* 0x000fe20000004100 */
[----:B------:R-:W-:Y:S01]  /*12c0*/  PLOP3.LUT P1, PT, PT, PT, UP0, 0x80, 0x8 ;  /* 0x000000000008781c */ /* 0x000fe20003f2f008 */
[----:B------:R-:W-:-:S02]  /*12d0*/  HADD2.F32 R15, -RZ, R5.H0_H0 ;  /* 0x20000005ff0f7230 */ /* 0x000fc40000004100 */
[----:B------:R-:W-:Y:S01]  /*12e0*/  FADD.FTZ R33, R20, R20 ;  /* 0x0000001414217221 */ /* 0x000fe20000010000 */
[----:B------:R-:W-:Y:S02]  /*12f0*/  HADD2.F32 R14, -RZ, R5.H1_H1 ;  /* 0x30000005ff0e7230 */ /* 0x000fe40000004100 */
[----:B------:R-:W-:Y:S01]  /*1300*/  FADD.FTZ R32, R3, R3 ;  /* 0x0000000303207221 */ /* 0x000fe20000010000 */
[--C-:B------:R-:W-:Y:S02]  /*1310*/  HADD2.F32 R2, -RZ, R6.reuse.H0_H0 ;  /* 0x20000006ff027230 */ /* 0x100fe40000004100 */
[----:B------:R-:W-:Y:S01]  /*1320*/  FADD.FTZ R29, R22, R22 ;  /* 0x00000016161d7221 */ /* 0x000fe20000010000 */
[----:B------:R-:W-:Y:S02]  /*1330*/  HADD2.F32 R12, -RZ, R6.H1_H1 ;  /* 0x30000006ff0c7230 */ /* 0x000fe40000004100 */
[----:B------:R-:W-:Y:S01]  /*1340*/  FADD.FTZ R28, R19, R19 ;  /* 0x00000013131c7221 */ /* 0x000fe20000010000 */
[----:B------:R-:W-:-:S02]  /*1350*/  HADD2.F32 R7, -RZ, R7.H1_H1 ;  /* 0x30000007ff077230 */ /* 0x000fc40000004100 */
[----:B------:R-:W-:Y:S01]  /*1360*/  FADD.FTZ R26, R21, R21 ;  /* 0x00000015151a7221 */ /* 0x000fe20000010000 */
[--C-:B------:R-:W-:Y:S02]  /*1370*/  HADD2.F32 R5, -RZ, R8.reuse.H0_H0 ;  /* 0x20000008ff057230 */ /* 0x100fe40000004100 */
[----:B------:R-:W-:Y:S01]  /*1380*/  FADD.FTZ R24, R23, R23 ;  /* 0x0000001717187221 */ /* 0x000fe20000010000 */
[--C-:B------:R-:W-:Y:S02]  /*1390*/  HADD2.F32 R6, -RZ, R9.reuse.H0_H0 ;  /* 0x20000009ff067230 */ /* 0x100fe40000004100 */
[----:B------:R-:W-:Y:S01]  /*13a0*/  FADD.FTZ R13, R2, UR6 ;  /* 0x00000006020d7e21 */ /* 0x000fe20008010000 */
[----:B------:R-:W-:Y:S02]  /*13b0*/  HADD2.F32 R8, -RZ, R8.H1_H1 ;  /* 0x30000008ff087230 */ /* 0x000fe40000004100 */
[----:B------:R-:W-:Y:S01]  /*13c0*/  FADD.FTZ R34, R34, R34 ;  /* 0x0000002222227221 */ /* 0x000fe20000010000 */
[----:B------:R-:W-:-:S02]  /*13d0*/  HADD2.F32 R57, -RZ, R9.H1_H1 ;  /* 0x30000009ff397230 */ /* 0x000fc40000004100 */
[----:B------:R-:W-:Y:S01]  /*13e0*/  FADD.FTZ R9, R5, UR6 ;  /* 0x0000000605097e21 */ /* 0x000fe20008010000 */
[--C-:B------:R-:W-:Y:S02]  /*13f0*/  HADD2.F32 R58, -RZ, R10.reuse.H0_H0 ;  /* 0x2000000aff3a7230 */ /* 0x100fe40000004100 */
[----:B------:R-:W-:Y:S01]  /*1400*/  FADD.FTZ R31, R0, R0 ;  /* 0x00000000001f7221 */ /* 0x000fe20000010000 */
[----:B------:R-:W-:Y:S02]  /*1410*/  HADD2.F32 R61, -RZ, R10.H1_H1 ;  /* 0x3000000aff3d7230 */ /* 0x000fe40000004100 */
[----:B------:R-:W-:Y:S01]  /*1420*/  FADD.FTZ R10, R7, UR6 ;  /* 0x00000006070a7e21 */ /* 0x000fe20008010000 */
[--C-:B------:R-:W-:Y:S02]  /*1430*/  HADD2.F32 R62, -RZ, R11.reuse.H0_H0 ;  /* 0x2000000bff3e7230 */ /* 0x100fe40000004100 */
[----:B------:R-:W-:Y:S01]  /*1440*/  FADD.FTZ R7, R6, UR6 ;  /* 0x0000000606077e21 */ /* 0x000fe20008010000 */
[----:B------:R-:W-:-:S02]  /*1450*/  HADD2.F32 R65, -RZ, R11.H1_H1 ;  /* 0x3000000bff417230 */ /* 0x000fc40000004100 */
[----:B------:R-:W-:Y:S01]  /*1460*/  FADD.FTZ R11, R4, UR6 ;  /* 0x00000006040b7e21 */ /* 0x000fe20008010000 */
        /* <DEDUP_REMOVED lines=18> */
[----:B------:R-:W1:Y:S01]  /*1590*/  LDCU UR43, c[0x0][0x394] ;  /* 0x00007280ff2b77ac */ /* 0x000e620008000800 */
[----:B------:R-:W2:Y:S01]  /*15a0*/  LDCU UR44, c[0x0][0x38c] ;  /* 0x00007180ff2c77ac */ /* 0x000ea20008000800 */
[----:B------:R-:W3:Y:S01]  /*15b0*/  LDCU.64 UR32, c[0x0][0x3c0] ;  /* 0x00007800ff2077ac */ /* 0x000ee20008000a00 */
[----:B------:R-:W4:Y:S01]  /*15c0*/  LDCU.64 UR34, c[0x0][0x440] ;  /* 0x00008800ff2277ac */ /* 0x000f220008000a00 */
[----:B------:R-:W0:Y:S01]  /*15d0*/  LDCU.64 UR36, c[0x0][0x3e0] ;  /* 0x00007c00ff2477ac */ /* 0x000e220008000a00 */
[----:B------:R-:W0:Y:S01]  /*15e0*/  LDCU.64 UR38, c[0x0][0x4d0] ;  /* 0x00009a00ff2677ac */ /* 0x000e220008000a00 */
[----:B------:R-:W0:Y:S01]  /*15f0*/  LDCU.64 UR40, c[0x0][0x4f0] ;  /* 0x00009e00ff2877ac */ /* 0x000e220008000a00 */
[----:B------:R-:W0:Y:S01]  /*1600*/  LDCU.128 UR24, c[0x0][0x3a0] ;  /* 0x00007400ff1877ac */ /* 0x000e220008000c00 */
[----:B------:R-:W-:-:S05]  /*1610*/  UMOV UR8, URZ ;  /* 0x000000ff00087c82 */ /* 0x000fca0008000000 */
.L_x_11682:
[----:B------:R-:W5:Y:S01]  /*1620*/  S2R R0, SR_TID.X ;  /* 0x0000000000007919 */ /* 0x000f620000002100 */
[----:B---3--:R-:W-:Y:S01]  /*1630*/  UIMAD.WIDE.U32 UR30, UR8, UR32, URZ ;  /* 0x00000020081e72a5 */ /* 0x008fe2000f8e00ff */
[----:B0-----:R-:W0:Y:S03]  /*1640*/  S2UR UR42, SR_CTAID.Y ;  /* 0x00000000002a79c3 */ /* 0x001e260000002600 */
[----:B------:R-:W-:Y:S02]  /*1650*/  UIMAD UR31, UR8, UR33, UR31 ;  /* 0x00000021081f72a4 */ /* 0x000fe4000f8e021f */
[----:B------:R-:W-:-:S04]  /*1660*/  ULEA UR45, UP0, UR30, UR20, 0x1 ;  /* 0x000000141e2d7291 */ /* 0x000fc8000f8008ff */
[----:B------:R-:W-:-:S06]  /*1670*/  ULEA.HI.X UR30, UR30, UR21, UR31, 0x1, UP0 ;  /* 0x000000151e1e7291 */ /* 0x000fcc00080f0c1f */
[----:B-1----:R-:W-:Y:S02]  /*1680*/  MOV R57, UR30 ;  /* 0x0000001e00397c02 */ /* 0x002fe40008000f00 */
[----:B-----5:R-:W-:-:S04]  /*1690*/  SHF.L.U32 R56, R0, 0x2, RZ ;  /* 0x0000000200387819 */ /* 0x020fc800000006ff */
[----:B--2---:R-:W-:Y:S02]  /*16a0*/  LOP3.LUT R59, R56, 0xf80, RZ, 0xc0, !PT ;  /* 0x00000f80383b7812 */ /* 0x004fe400078ec0ff */
[----:B------:R-:W-:Y:S02]  /*16b0*/  MOV R56, UR45 ;  /* 0x0000002d00387c02 */ /* 0x000fe40008000f00 */
[----:B------:R-:W-:-:S05]  /*16c0*/  LOP3.LUT R59, R59, 0x1f, R124, 0xf8, !PT ;  /* 0x0000001f3b3b7812 */ /* 0x000fca00078ef87c */
[----:B------:R-:W-:-:S05]  /*16d0*/  IMAD.WIDE.U32 R56, R59, 0x10, R56 ;  /* 0x000000103b387825 */ /* 0x000fca00078e0038 */
[----:B------:R-:W3:Y:S04]  /*16e0*/  LDG.E.128 R72, desc[UR28][R56.64] ;  /* 0x0000001c38487981 */ /* 0x000ee8000c1e1d00 */
[----:B------:R-:W5:Y:S04]  /*16f0*/  LDG.E.128 R76, desc[UR28][R56.64+0x200] ;  /* 0x0002001c384c7981 */ /* 0x000f68000c1e1d00 */
[----:B------:R-:W2:Y:S04]  /*1700*/  LDG.E.128 R80, desc[UR28][R56.64+0x400] ;  /* 0x0004001c38507981 */ /* 0x000ea8000c1e1d00 */
[----:B------:R1:W2:Y:S01]  /*1710*/  LDG.E.128 R84, desc[UR28][R56.64+0x600] ;  /* 0x0006001c38547981 */ /* 0x0002a2000c1e1d00 */
[----:B0-----:R-:W-:-:S04]  /*1720*/  UIMAD.WIDE.U32 UR30, UR42, UR24, URZ ;  /* 0x000000182a1e72a5 */ /* 0x001fc8000f8e00ff */
[----:B------:R-:W-:-:S04]  /*1730*/  UIMAD UR31, UR42, UR25, UR31 ;  /* 0x000000192a1f72a4 */ /* 0x000fc8000f8e021f */
[----:B------:R-:W-:-:S04]  /*1740*/  UIMAD.WIDE.U32 UR30, UR8, UR26, UR30 ;  /* 0x0000001a081e72a5 */ /* 0x000fc8000f8e001e */
[----:B------:R-:W-:Y:S02]  /*1750*/  UIMAD UR31, UR8, UR27, UR31 ;  /* 0x0000001b081f72a4 */ /* 0x000fe4000f8e021f */
[----:B----4-:R-:W-:-:S04]  /*1760*/  ULEA UR42, UP0, UR30, UR34, 0x3 ;  /* 0x000000221e2a7291 */ /* 0x010fc8000f8018ff */
[----:B------:R-:W-:Y:S02]  /*1770*/  ULEA.HI.X UR30, UR30, UR35, UR31, 0x3, UP0 ;  /* 0x000000231e1e7291 */ /* 0x000fe400080f1c1f */
[----:B------:R-:W-:-:S04]  /*1780*/  MOV R92, UR42 ;  /* 0x0000002a005c7c02 */ /* 0x000fc80008000f00 */
[----:B------:R-:W-:-:S06]  /*1790*/  MOV R93, UR30 ;  /* 0x0000001e005d7c02 */ /* 0x000fcc0008000f00 */
[----:B------:R-:W4:Y:S01]  /*17a0*/  LDG.E.64 R92, desc[UR28][R92.64] ;  /* 0x0000001c5c5c7981 */ /* 0x000f22000c1e1b00 */
[----:B------:R-:W-:Y:S01]  /*17b0*/  UIMAD.WIDE.U32 UR30, UR8, UR36, URZ ;  /* 0x00000024081e72a5 */ /* 0x000fe2000f8e00ff */
        /* <DEDUP_REMOVED lines=9> */
[----:B---3--:R0:W-:Y:S04]  /*1850*/  STS.128 [R163], R72 ;  /* 0x00000048a3007388 */ /* 0x0081e80000000c00 */
[----:B-----5:R1:W-:Y:S04]  /*1860*/  STS.128 [R163+0x200], R76 ;  /* 0x0002004ca3007388 */ /* 0x0203e80000000c00 */
[----:B--2---:R2:W-:Y:S04]  /*1870*/  STS.128 [R163+0x400], R80 ;  /* 0x00040050a3007388 */ /* 0x0045e80000000c00 */
        /* <DEDUP_REMOVED lines=12> */
[----:B------:R-:W-:-:S03]  /*1940*/  ISETP.NE.AND P2, PT, R0, 0x3f, PT ;  /* 0x0000003f0000780c */ /* 0x000fc60003f45270 */
[----:B------:R-:W-:Y:S01]  /*1950*/  ULOP3.LUT UR30, UR30, 0x100, URZ, 0xc0, !UPT ;  /* 0x000001001e1e7892 */ /* 0x000fe2000f8ec0ff */
[----:B----4-:R-:W-:Y:S02]  /*1960*/  R2UR UR42, R93 ;  /* 0x000000005d2a72ca */ /* 0x010fe400000e0000 */
        /* <DEDUP_REMOVED lines=15> */
[-C--:B--2---:R-:W-:Y:S01]  /*1a60*/  FMUL.FTZ R83, R7, R176.reuse ;  /* 0x000000b007537220 */ /* 0x084fe20000410000 */
[-C--:B---3--:R-:W-:Y:S01]  /*1a70*/  FMUL.FTZ R85, R6, R176.reuse ;  /* 0x000000b006557220 */ /* 0x088fe20000410000 */
        /* <DEDUP_REMOVED lines=47> */
[----:B------:R-:W-:Y:S01]  /*1d70*/  MUFU.SIN R158, R81 ;  /* 0x00000051009e7308 */ /* 0x000fe20000000400 */
[----:B0-----:R-:W-:-:S07]  /*1d80*/  FMUL.FTZ R75, R14, R176 ;  /* 0x000000b00e4b7220 */ /* 0x001fce0000410000 */
[----:B------:R0:W-:Y:S08]  /*1d90*/  MUFU.COS R160, R81 ;  /* 0x0000005100a07308 */ /* 0x0001f00000000000 */
[----:B------:R-:W-:Y:S01]  /*1da0*/  MUFU.SIN R74, R93 ;  /* 0x0000005d004a7308 */ /* 0x000fe20000000400 */
[----:B0-----:R-:W-:-:S07]  /*1db0*/  FMUL.FTZ R81, R11, R176 ;  /* 0x000000b00b517220 */ /* 0x001fce0000410000 */
[----:B------:R-:W0:Y:S08]  /*1dc0*/  MUFU.EX2 R81, R81 ;  /* 0x0000005100517308 */ /* 0x000e300000000800 */
[----:B------:R-:W-:Y:S08]  /*1dd0*/  MUFU.COS R156, R93 ;  /* 0x0000005d009c7308 */ /* 0x000ff00000000000 */
[----:B------:R-:W-:Y:S01]  /*1de0*/  MUFU.SIN R128, R73 ;  /* 0x0000004900807308 */ /* 0x000fe20000000400 */
[C---:B0-----:R-:W-:Y:S01]  /*1df0*/  FMUL.FTZ R145, R81.reuse, R84 ;  /* 0x0000005451917220 */ /* 0x041fe20000410000 */
        /* <DEDUP_REMOVED lines=12> */
[----:B------:R1:W4:Y:S01]  /*1ec0*/  MUFU.EX2 R153, R73 ;  /* 0x0000004900997308 */ /* 0x0003220000000800 */
[----:B0-----:R-:W-:Y:S01]  /*1ed0*/  FMUL.FTZ R72, R10, R176 ;  /* 0x000000b00a487220 */ /* 0x001fe20000410000 */
[C---:B--2---:R-:W-:Y:S01]  /*1ee0*/  FMUL.FTZ R152, R151.reuse, R152 ;  /* 0x0000009897987220 */ /* 0x044fe20000410000 */
[----:B------:R-:W-:-:S05]  /*1ef0*/  FMUL.FTZ R151, R151, R78 ;  /* 0x0000004e97977220 */ /* 0x000fca0000410000 */
[----:B------:R-:W0:Y:S01]  /*1f00*/  MUFU.EX2 R139, R75 ;  /* 0x0000004b008b7308 */ /* 0x000e220000000800 */
[----:B-1----:R-:W-:Y:S01]  /*1f10*/  FMUL.FTZ R73, R9, R176 ;  /* 0x000000b009497220 */ /* 0x002fe20000410000 */
[C---:B---3--:R-:W-:Y:S01]  /*1f20*/  FMUL.FTZ R156, R155.reuse, R156 ;  /* 0x0000009c9b9c7220 */ /* 0x048fe20000410000 */
[----:B------:R-:W-:Y:S01]  /*1f30*/  FMUL.FTZ R155, R155, R74 ;  /* 0x0000004a9b9b7220 */ /* 0x000fe20000410000 */
[----:B------:R-:W-:-:S04]  /*1f40*/  FMUL.FTZ R176, R17, R176 ;  /* 0x000000b011b07220 */ /* 0x000fc80000410000 */
[----:B------:R1:W2:Y:S01]  /*1f50*/  MUFU.EX2 R143, R72 ;  /* 0x00000048008f7308 */ /* 0x0002a20000000800 */
[C---:B----4-:R-:W-:Y:S01]  /*1f60*/  FMUL.FTZ R154, R153.reuse, R154 ;  /* 0x0000009a999a7220 */ /* 0x050fe20000410000 */
[----:B------:R-:W-:-:S06]  /*1f70*/  FMUL.FTZ R153, R153, R76 ;  /* 0x0000004c99997220 */ /* 0x000fcc0000410000 */
[----:B------:R-:W3:Y:S01]  /*1f80*/  MUFU.EX2 R77, R77 ;  /* 0x0000004d004d7308 */ /* 0x000ee20000000800 */
[----:B-1----:R-:W-:Y:S01]  /*1f90*/  LOP3.LUT R72, R0, 0x3e0, RZ, 0xc0, !PT ;  /* 0x000003e000487812 */ /* 0x002fe200078ec0ff */
[C---:B0-----:R-:W-:Y:S01]  /*1fa0*/  FMUL.FTZ R140, R139.reuse, R140 ;  /* 0x0000008c8b8c7220 */ /* 0x041fe20000410000 */
[----:B------:R-:W-:Y:S02]  /*1fb0*/  FMUL.FTZ R139, R139, R126 ;  /* 0x0000007e8b8b7220 */ /* 0x000fe40000410000 */
[----:B------:R-:W-:-:S03]  /*1fc0*/  IADD3 R72, PT, PT, R72, R121, RZ ;  /* 0x0000007948487210 */ /* 0x000fc60007ffe0ff */
[----:B------:R-:W0:Y:S01]  /*1fd0*/  MUFU.EX2 R79, R79 ;  /* 0x0000004f004f7308 */ /* 0x000e220000000800 */
[----:B------:R-:W-:Y:S01]  /*1fe0*/  LEA R177, R72, R119, 0x5 ;  /* 0x0000007748b17211 */ /* 0x000fe200078e28ff */
[C---:B--2---:R-:W-:Y:S01]  /*1ff0*/  FMUL.FTZ R144, R143.reuse, R144 ;  /* 0x000000908f907220 */ /* 0x044fe20000410000 */
[----:B------:R-:W-:-:S05]  /*2000*/  FMUL.FTZ R143, R143, R86 ;  /* 0x000000568f8f7220 */ /* 0x000fca0000410000 */
[----:B------:R-:W1:Y:S01]  /*2010*/  MUFU.EX2 R83, R83 ;  /* 0x0000005300537308 */ /* 0x000e620000000800 */
[C---:B---3--:R-:W-:Y:S01]  /*2020*/  FMUL.FTZ R150, R77.reuse, R150 ;  /* 0x000000964d967220 */ /* 0x048fe20000410000 */
[----:B------:R-:W-:-:S06]  /*2030*/  FMUL.FTZ R149, R77, R80 ;  /* 0x000000504d957220 */ /* 0x000fcc0000410000 */
[----:B------:R-:W2:Y:S01]  /*2040*/  MUFU.EX2 R85, R85 ;  /* 0x0000005500557308 */ /* 0x000ea20000000800 */
[C---:B0-----:R-:W-:Y:S01]  /*2050*/  FMUL.FTZ R148, R79.reuse, R148 ;  /* 0x000000944f947220 */ /* 0x041fe20000410000 */
[----:B------:R-:W-:Y:S02]  /*2060*/  FMUL.FTZ R147, R79, R82 ;  /* 0x000000524f937220 */ /* 0x000fe40000410000 */
[----:B------:R-:W0:Y:S04]  /*2070*/  LDS.128 R76, [R177+0x10] ;  /* 0x00001000b14c7984 */ /* 0x000e280000000c00 */
[----:B------:R-:W3:Y:S01]  /*2080*/  MUFU.EX2 R87, R87 ;  /* 0x0000005700577308 */ /* 0x000ee20000000800 */
[C---:B-1----:R-:W-:Y:S01]  /*2090*/  FMUL.FTZ R138, R83.reuse, R138 ;  /* 0x0000008a538a7220 */ /* 0x042fe20000410000 */
[----:B------:R-:W-:-:S02]  /*20a0*/  FMUL.FTZ R137, R83, R128 ;  /* 0x0000008053897220 */ /* 0x000fc40000410000 */
[----:B------:R-:W1:Y:S04]  /*20b0*/  LDS.128 R80, [R177+0x20] ;  /* 0x00002000b1507984 */ /* 0x000e680000000c00 */
[----:B------:R-:W-:Y:S01]  /*20c0*/  MUFU.EX2 R157, R129 ;  /* 0x00000081009d7308 */ /* 0x000fe20000000800 */
[C---:B--2---:R-:W-:Y:S01]  /*20d0*/  FMUL.FTZ R136, R85.reuse, R136 ;  /* 0x0000008855887220 */ /* 0x044fe20000410000 */
[----:B------:R-:W-:-:S06]  /*20e0*/  FMUL.FTZ R135, R85, R130 ;  /* 0x0000008255877220 */ /* 0x000fcc0000410000 */
[----:B------:R-:W2:Y:S01]  /*20f0*/  MUFU.SIN R84, R133 ;  /* 0x0000008500547308 */ /* 0x000ea20000000400 */
[----:B---3--:R-:W-:-:S07]  /*2100*/  FMUL.FTZ R134, R87, R134 ;  /* 0x0000008657867220 */ /* 0x008fce0000410000 */
[----:B------:R3:W4:Y:S08]  /*2110*/  MUFU.EX2 R141, R73 ;  /* 0x00000049008d7308 */ /* 0x0007300000000800 */
[----:B------:R-:W5:Y:S01]  /*2120*/  MUFU.EX2 R92, R92 ;  /* 0x0000005c005c7308 */ /* 0x000f620000000800 */
[----:B--2---:R-:W-:Y:S01]  /*2130*/  FMUL.FTZ R126, R157, R84 ;  /* 0x000000549d7e7220 */ /* 0x004fe20000410000 */
[----:B---3--:R-:W2:Y:S01]  /*2140*/  LDS.128 R72, [R177] ;  /* 0x00000000b1487984 */ /* 0x008ea20000000c00 */
[----:B0-----:R-:W-:-:S02]  /*2150*/  HADD2.F32 R164, -RZ, R76.H0_H0 ;  /* 0x2000004cffa47230 */ /* 0x001fc40000004100 */
[----:B------:R-:W-:-:S03]  /*2160*/  HADD2.F32 R166, -RZ, R78.H0_H0 ;  /* 0x2000004effa67230 */ /* 0x000fc60000004100 */
[----:B------:R-:W0:Y:S01]  /*2170*/  MUFU.EX2 R95, R95 ;  /* 0x0000005f005f7308 */ /* 0x000e220000000800 */
[C---:B----4-:R-:W-:Y:S01]  /*2180*/  FMUL.FTZ R142, R141.reuse, R142 ;  /* 0x0000008e8d8e7220 */ /* 0x050fe20000410000 */
[----:B------:R-:W-:Y:S01]  /*2190*/  FMUL.FTZ R141, R141, R94 ;  /* 0x0000005e8d8d7220 */ /* 0x000fe20000410000 */
[----:B------:R-:W-:Y:S02]  /*21a0*/  HADD2.F32 R165, -RZ, R79.H0_H0 ;  /* 0x2000004fffa57230 */ /* 0x000fe40000004100 */
[----:B-1----:R-:W-:Y:S02]  /*21b0*/  HADD2.F32 R168, -RZ, R80.H0_H0 ;  /* 0x20000050ffa87230 */ /* 0x002fe40000004100 */
[----:B------:R-:W-:Y:S01]  /*21c0*/  HADD2.F32 R167, -RZ, R81.H0_H0 ;  /* 0x20000051ffa77230 */ /* 0x000fe20000004100 */
[----:B------:R1:W3:Y:S01]  /*21d0*/  MUFU.COS R162, R133 ;  /* 0x0000008500a27308 */ /* 0x0002e20000000000 */
[----:B-----5:R-:W-:Y:S01]  /*21e0*/  FMUL.FTZ R131, R92, R131 ;  /* 0x000000835c837220 */ /* 0x020fe20000410000 */
[----:B------:R-:W-:-:S02]  /*21f0*/  HADD2.F32 R170, -RZ, R82.H0_H0 ;  /* 0x20000052ffaa7230 */ /* 0x000fc40000004100 */
[----:B------:R-:W-:Y:S02]  /*2200*/  HADD2.F32 R169, -RZ, R83.H0_H0 ;  /* 0x20000053ffa97230 */ /* 0x000fe40000004100 */
[----:B------:R-:W-:Y:S02]  /*2210*/  HADD2.F32 R76, -RZ, R76.H1_H1 ;  /* 0x3000004cff4c7230 */ /* 0x000fe40000004100 */
[----:B------:R-:W-:Y:S01]  /*2220*/  MUFU.EX2 R176, R176 ;  /* 0x000000b000b07308 */ /* 0x000fe20000000800 */
[----:B-1----:R-:W-:Y:S01]  /*2230*/  FMUL.FTZ R133, R87, R132 ;  /* 0x0000008457857220 */ /* 0x002fe20000410000 */
[----:B------:R-:W-:Y:S01]  /*2240*/  FMUL.FTZ R132, R92, R93 ;  /* 0x0000005d5c847220 */ /* 0x000fe20000410000 */
[----:B------:R-:W1:Y:S01]  /*2250*/  LDS.128 R84, [R177+0x30] ;  /* 0x00003000b1547984 */ /* 0x000e620000000c00 */
[C---:B0-----:R-:W-:Y:S01]  /*2260*/  FMUL.FTZ R130, R95.reuse, R160 ;  /* 0x000000a05f827220 */ /* 0x041fe20000410000 */
[----:B------:R-:W-:Y:S01]  /*2270*/  FMUL.FTZ R129, R95, R158 ;  /* 0x0000009e5f817220 */ /* 0x000fe20000410000 */
[----:B------:R-:W-:Y:S01]  /*2280*/  HADD2.F32 R78, -RZ, R78.H1_H1 ;  /* 0x3000004eff4e7230 */ /* 0x000fe20000004100 */
[----:B------:R-:W-:Y:S01]  /*2290*/  STS.128 [R163+0x1080], R56 ;  /* 0x00108038a3007388 */ /* 0x000fe20000000c00 */
[----:B------:R-:W-:-:S02]  /*22a0*/  HADD2.F32 R79, -RZ, R79.H1_H1 ;  /* 0x3000004fff4f7230 */ /* 0x000fc40000004100 */
[----:B---3--:R-:W-:Y:S01]  /*22b0*/  FMUL.FTZ R128, R157, R162 ;  /* 0x000000a29d807220 */ /* 0x008fe20000410000 */
[----:B------:R-:W-:Y:S01]  /*22c0*/  HADD2.F32 R80, -RZ, R80.H1_H1 ;  /* 0x30000050ff507230 */ /* 0x000fe20000004100 */
[----:B------:R-:W-:Y:S01]  /*22d0*/  STS.128 [R163+0x1280], R60 ;  /* 0x0012803ca3007388 */ /* 0x000fe20000000c00 */
[----:B------:R-:W-:Y:S02]  /*22e0*/  HADD2.F32 R81, -RZ, R81.H1_H1 ;  /* 0x30000051ff517230 */ /* 0x000fe40000004100 */
[----:B------:R-:W-:Y:S01]  /*22f0*/  HADD2.F32 R82, -RZ, R82.H1_H1 ;  /* 0x30000052ff527230 */ /* 0x000fe20000004100 */
[----:B------:R0:W-:Y:S01]  /*2300*/  STS.128 [R163+0x1480], R64 ;  /* 0x00148040a3007388 */ /* 0x0001e20000000c00 */
[----:B------:R-:W-:Y:S02]  /*2310*/  HADD2.F32 R83, -RZ, R83.H1_H1 ;  /* 0x30000053ff537230 */ /* 0x000fe40000004100 */
[----:B--2---:R-:W-:Y:S01]  /*2320*/  HADD2.F32 R158, -RZ, R72.H0_H0 ;  /* 0x20000048ff9e7230 */ /* 0x004fe20000004100 */
[----:B------:R2:W-:Y:S01]  /*2330*/  STS.128 [R163+0x1680], R68 ;  /* 0x00168044a3007388 */ /* 0x0005e20000000c00 */
[----:B------:R-:W-:-:S03]  /*2340*/  NOP ;  /* 0x0000000000007918 */ /* 0x000fc60000000000 */
[----:B------:R-:W3:Y:S01]  /*2350*/  LDS.128 R92, [R177+0x1080] ;  /* 0x00108000b15c7984 */ /* 0x000ee20000000c00 */
[----:B------:R-:W-:Y:S02]  /*2360*/  HADD2.F32 R160, -RZ, R72.H1_H1 ;  /* 0x30000048ffa07230 */ /* 0x000fe40000004100 */
[--C-:B------:R-:W-:Y:S01]  /*2370*/  HADD2.F32 R157, -RZ, R73.reuse.H0_H0 ;  /* 0x20000049ff9d7230 */ /* 0x100fe20000004100 */
[----:B------:R-:W4:Y:S01]  /*2380*/  LDS.128 R56, [R177+0x1090] ;  /* 0x00109000b1387984 */ /* 0x000f220000000c00 */
[----:B0-----:R-:W-:Y:S01]  /*2390*/  FMUL.FTZ R64, R17, UR42 ;  /* 0x0000002a11407c20 */ /* 0x001fe20008410000 */
[----:B------:R-:W-:Y:S02]  /*23a0*/  HADD2.F32 R159, -RZ, R73.H1_H1 ;  /* 0x30000049ff9f7230 */ /* 0x000fe40000004100 */
[----:B------:R-:W0:Y:S01]  /*23b0*/  LDS.128 R60, [R177+0x10a0] ;  /* 0x0010a000b13c7984 */ /* 0x000e220000000c00 */
[----:B--2---:R-:W-:Y:S01]  /*23c0*/  FMUL.RZ R68, R64, 0.15915493667125701904 ;  /* 0x3e22f98340447820 */ /* 0x004fe2000040c000 */
[----:B------:R-:W-:-:S02]  /*23d0*/  HADD2.F32 R162, -RZ, R74.H0_H0 ;  /* 0x2000004affa27230 */ /* 0x000fc40000004100 */
[----:B------:R-:W2:Y:S01]  /*23e0*/  LDS.128 R64, [R177+0x10b0] ;  /* 0x0010b000b1407984 */ /* 0x000ea20000000c00 */
[----:B------:R-:W5:Y:S01]  /*23f0*/  MUFU.SIN R69, R68 ;  /* 0x0000004400457308 */ /* 0x000f620000000400 */
[----:B------:R-:W-:Y:S02]  /*2400*/  HADD2.F32 R161, -RZ, R75.H0_H0 ;  /* 0x2000004bffa17230 */ /* 0x000fe40000004100 */
[----:B------:R-:W-:Y:S02]  /*2410*/  HADD2.F32 R163, -RZ, R77.H0_H0 ;  /* 0x2000004dffa37230 */ /* 0x000fe40000004100 */
[----:B-1----:R-:W-:Y:S02]  /*2420*/  HADD2.F32 R172, -RZ, R84.H0_H0 ;  /* 0x20000054ffac7230 */ /* 0x002fe40000004100 */
[----:B------:R-:W-:Y:S01]  /*2430*/  HADD2.F32 R171, -RZ, R85.H0_H0 ;  /* 0x20000055ffab7230 */ /* 0x000fe20000004100 */
[----:B------:R-:W1:Y:S01]  /*2440*/  MUFU.COS R179, R68 ;  /* 0x0000004400b37308 */ /* 0x000e620000000000 */
        /* <DEDUP_REMOVED lines=9> */
[----:B-1----:R-:W-:Y:S01]  /*24e0*/  FMUL.FTZ R68, R176, R179 ;  /* 0x000000b3b0447220 */ /* 0x002fe20000410000 */
[----:B------:R-:W-:Y:S02]  /*24f0*/  HADD2.F32 R87, -RZ, R87.H1_H1 ;  /* 0x30000057ff577230 */ /* 0x000fe40000004100 */
[--C-:B---3--:R-:W-:Y:S02]  /*2500*/  HADD2.F32 R200, -RZ, R93.reuse.H0_H0 ;  /* 0x2000005dffc87230 */ /* 0x108fe40000004100 */
[----:B------:R-:W-:Y:S01]  /*2510*/  HADD2.F32 R70, -RZ, R93.H1_H1 ;  /* 0x3000005dff467230 */ /* 0x000fe20000004100 */
[----:B------:R1:W-:Y:S01]  /*2520*/  STS.64 [R175+0x6b60], R68 ;  /* 0x006b6044af007388 */ /* 0x0003e20000000a00 */
[--C-:B----4-:R-:W-:Y:S02]  /*2530*/  HADD2.F32 R93, -RZ, R56.reuse.H0_H0 ;  /* 0x20000038ff5d7230 */ /* 0x110fe40000004100 */
        /* <DEDUP_REMOVED lines=15> */
[--C-:B0-----:R-:W-:Y:S02]  /*2630*/  HADD2.F32 R59, -RZ, R60.reuse.H0_H0 ;  /* 0x2000003cff3b7230 */ /* 0x101fe40000004100 */
        /* <DEDUP_REMOVED lines=30> */
[----:B-1----:R-:W-:Y:S01]  /*2820*/  FMUL.FTZ R175, R21, -R64 ;  /* 0x8000004015af7220 */ /* 0x002fe20000410000 */
[--C-:B------:R-:W-:Y:S02]  /*2830*/  HADD2.F32 R71, -RZ, R92.reuse.H0_H0 ;  /* 0x2000005cff477230 */ /* 0x100fe40000004100 */
[----:B------:R-:W-:Y:S02]  /*2840*/  HADD2.F32 R201, -RZ, R92.H1_H1 ;  /* 0x3000005cffc97230 */ /* 0x000fe40000004100 */
[----:B------:R-:W-:Y:S01]  /*2850*/  FMUL.FTZ R92, R20, -R95 ;  /* 0x8000005f145c7220 */ /* 0x000fe20000410000 */
        /* <DEDUP_REMOVED lines=8> */
[----:B------:R-:W-:Y:S01]  /*28e0*/  FMUL.FTZ R94, R20, R65 ;  /* 0x00000041145e7220 */ /* 0x000fe20000410000 */
        /* <DEDUP_REMOVED lines=13> */
.L_x_11588:
[----:B------:R-:W-:-:S06]  /*29c0*/  LEA R72, R0, UR30, 0x3 ;  /* 0x0000001e00487c11 */ /* 0x000fcc000f8e18ff */
[----:B------:R-:W0:Y:S02]  /*29d0*/  LDS.64 R72, [R72+0x7b68] ;  /* 0x007b680048487984 */ /* 0x000e240000000a00 */
.L_x_11589:
[----:B------:R-:W-:Y:S05]  /*29e0*/  BSYNC.RECONVERGENT B0 ;  /* 0x0000000000007941 */ /* 0x000fea0003800200 */
.L_x_11587:
        /* <DEDUP_REMOVED lines=36> */
[----:B------:R-:W-:Y:S01]  /*2c30*/  FMUL.FTZ R220, R10, R79 ;  /* 0x0000004f0adc7220 */ /* 0x000fe20000410000 */
        /* <DEDUP_REMOVED lines=23> */
[----:B------:R-:W-:Y:S01]  /*2db0*/  FMUL.FTZ R206, R4, R85 ;  /* 0x0000005504ce7220 */ /* 0x000fe20000410000 */
[C---:B------:R-:W-:Y:S01]  /*2dc0*/  FFMA.FTZ R56, R114.reuse, R223, R56 ;  /* 0x000000df72387223 */ /* 0x040fe20000010038 */
[----:B------:R-:W-:Y:S01]  /*2dd0*/  FFMA.FTZ R65, R114, R221, R65 ;  /* 0x000000dd72417223 */ /* 0x000fe20000010041 */
[----:B------:R-:W-:Y:S01]  /*2de0*/  FMUL.FTZ R208, R4, R171 ;  /* 0x000000ab04d07220 */ /* 0x000fe20000410000 */
[----:B------:R-:W-:Y:S01]  /*2df0*/  FMUL.FTZ R203, R3, R86 ;  /* 0x0000005603cb7220 */ /* 0x000fe20000410000 */
[CC--:B------:R-:W-:Y:S01]  /*2e00*/  FMUL.FTZ R58, R147.reuse, R56.reuse ;  /* 0x00000038933a7220 */ /* 0x0c0fe20000410000 */
[----:B------:R-:W-:Y:S01]  /*2e10*/  FMUL.FTZ R57, R147, R65 ;  /* 0x0000004193397220 */ /* 0x000fe20000410000 */
[----:B------:R-:W-:Y:S01]  /*2e20*/  ISETP.GT.U32.AND P2, PT, R0, 0x1f, PT ;  /* 0x0000001f0000780c */ /* 0x000fe20003f44070 */
[----:B------:R-:W-:Y:S01]  /*2e30*/  FMUL.FTZ R204, R2, R87 ;  /* 0x0000005702cc7220 */ /* 0x000fe20000410000 */
[C---:B------:R-:W-:Y:S01]  /*2e40*/  FFMA.FTZ R58, R148.reuse, R65, R58 ;  /* 0x00000041943a7223 */ /* 0x040fe2000001003a */
[----:B------:R-:W-:Y:S01]  /*2e50*/  FFMA.FTZ R57, R148, R56, -R57 ;  /* 0x0000003894397223 */ /* 0x000fe20000010839 */
[----:B------:R-:W-:-:S02]  /*2e60*/  FMUL.FTZ R70, R2, R173 ;  /* 0x000000ad02467220 */ /* 0x000fc40000410000 */
        /* <DEDUP_REMOVED lines=15> */
[----:B------:R-:W-:Y:S02]  /*2f60*/  FFMA.FTZ R56, R69, R156, R56 ;  /* 0x0000009c45387223 */ /* 0x000fe40000010038 */
[C---:B------:R-:W-:Y:S01]  /*2f70*/  FMUL.FTZ R59, R141.reuse, R58 ;  /* 0x0000003a8d3b7220 */ /* 0x040fe20000410000 */
[----:B------:R-:W-:-:S03]  /*2f80*/  FMUL.FTZ R65, R141, R57 ;  /* 0x000000398d417220 */ /* 0x000fc60000410000 */
[C---:B------:R-:W-:Y:S01]  /*2f90*/  FFMA.FTZ R64, R142.reuse, R57, -R59 ;  /* 0x000000398e407223 */ /* 0x040fe2000001083b */
[----:B------:R-:W-:Y:S01]  /*2fa0*/  FMUL.FTZ R57, R69, R155 ;  /* 0x0000009b45397220 */ /* 0x000fe20000410000 */
[----:B------:R-:W-:Y:S01]  /*2fb0*/  FFMA.FTZ R65, R142, R58, R65 ;  /* 0x0000003a8e417223 */ /* 0x000fe20000010041 */
[----:B------:R-:W-:Y:S01]  /*2fc0*/  FMUL.FTZ R58, R153, R56 ;  /* 0x00000038993a7220 */ /* 0x000fe20000410000 */
[----:B------:R-:W-:Y:S01]  /*2fd0*/  FFMA.FTZ R64, R110, R215, R64 ;  /* 0x000000d76e407223 */ /* 0x000fe20000010040 */
[----:B------:R-:W-:Y:S01]  /*2fe0*/  FFMA.FTZ R57, R68, R156, -R57 ;  /* 0x0000009c44397223 */ /* 0x000fe20000010839 */
[----:B------:R-:W-:Y:S02]  /*2ff0*/  FFMA.FTZ R65, R110, R213, R65 ;  /* 0x000000d56e417223 */ /* 0x000fe40000010041 */
        /* <DEDUP_REMOVED lines=30> */
[----:B------:R-:W-:Y:S01]  /*31e0*/  FMUL.FTZ R58, R145, R56 ;  /* 0x00000038913a7220 */ /* 0x000fe20000410000 */
[----:B------:R-:W-:Y:S01]  /*31f0*/  FFMA.FTZ R65, R136, R64, -R65 ;  /* 0x0000004088417223 */ /* 0x000fe20000010841 */
        /* <DEDUP_REMOVED lines=38> */
[CC--:B------:R-:W-:Y:S01]  /*3460*/  FMUL.FTZ R56, R135.reuse, R58.reuse ;  /* 0x0000003a87387220 */ /* 0x0c0fe20000410000 */
[C---:B------:R-:W-:Y:S01]  /*3470*/  FFMA.FTZ R67, R104.reuse, R203, R65 ;  /* 0x000000cb68437223 */ /* 0x040fe20000010041 */
[----:B------:R-:W-:Y:S01]  /*3480*/  FFMA.FTZ R65, R104, R71, R64 ;  /* 0x0000004768417223 */ /* 0x000fe20000010040 */
[-C--:B------:R-:W-:Y:S01]  /*3490*/  FMUL.FTZ R57, R135, R59.reuse ;  /* 0x0000003b87397220 */ /* 0x080fe20000410000 */
[----:B------:R-:W-:Y:S01]  /*34a0*/  FFMA.FTZ R56, R136, R59, R56 ;  /* 0x0000003b88387223 */ /* 0x000fe20000010038 */
[C---:B------:R-:W-:Y:S01]  /*34b0*/  FMUL.FTZ R225, R126.reuse, R67 ;  /* 0x000000437ee17220 */ /* 0x040fe20000410000 */
[-C--:B------:R-:W-:Y:S01]  /*34c0*/  FMUL.FTZ R64, R126, R65.reuse ;  /* 0x000000417e407220 */ /* 0x080fe20000410000 */
[----:B------:R-:W-:Y:S01]  /*34d0*/  FFMA.FTZ R57, R136, R58, -R57 ;  /* 0x0000003a88397223 */ /* 0x000fe20000010839 */
[C---:B------:R-:W-:Y:S01]  /*34e0*/  FMUL.FTZ R58, R133.reuse, R56 ;  /* 0x00000038853a7220 */ /* 0x040fe20000410000 */
[C---:B------:R-:W-:Y:S01]  /*34f0*/  FFMA.FTZ R225, R128.reuse, R65, -R225 ;  /* 0x0000004180e17223 */ /* 0x040fe200000108e1 */
[----:B------:R-:W-:Y:S01]  /*3500*/  FFMA.FTZ R64, R128, R67, R64 ;  /* 0x0000004380407223 */ /* 0x000fe20000010040 */
[-C--:B------:R-:W-:Y:S01]  /*3510*/  FMUL.FTZ R59, R133, R57.reuse ;  /* 0x00000039853b7220 */ /* 0x080fe20000410000 */
[----:B------:R-:W-:-:S03]  /*3520*/  FFMA.FTZ R58, R134, R57, -R58 ;  /* 0x00000039863a7223 */ /* 0x000fc6000001083a */
[----:B------:R-:W-:Y:S01]  /*3530*/  FFMA.FTZ R59, R134, R56, R59 ;  /* 0x00000038863b7223 */ /* 0x000fe2000001003b */
[----:B------:R-:W-:-:S03]  /*3540*/  FMUL.FTZ R56, R131, R58 ;  /* 0x0000003a83387220 */ /* 0x000fc60000410000 */
[-C--:B------:R-:W-:Y:S01]  /*3550*/  FMUL.FTZ R57, R131, R59.reuse ;  /* 0x0000003b83397220 */ /* 0x080fe20000410000 */
[----:B------:R-:W-:-:S03]  /*3560*/  FFMA.FTZ R56, R132, R59, R56 ;  /* 0x0000003b84387223 */ /* 0x000fc60000010038 */
[----:B------:R-:W-:Y:S01]  /*3570*/  FFMA.FTZ R57, R132, R58, -R57 ;  /* 0x0000003a84397223 */ /* 0x000fe20000010839 */
[----:B------:R-:W-:-:S03]  /*3580*/  FMUL.FTZ R58, R129, R56 ;  /* 0x00000038813a7220 */ /* 0x000fc60000410000 */
[-C--:B------:R-:W-:Y:S01]  /*3590*/  FMUL.FTZ R59, R129, R57.reuse ;  /* 0x00000039813b7220 */ /* 0x080fe20000410000 */
[----:B------:R-:W-:-:S03]  /*35a0*/  FFMA.FTZ R57, R130, R57, -R58 ;  /* 0x0000003982397223 */ /* 0x000fc6000001083a */
[----:B------:R-:W-:Y:S01]  /*35b0*/  FFMA.FTZ R59, R130, R56, R59 ;  /* 0x00000038823b7223 */ /* 0x000fe2000001003b */
[----:B------:R-:W-:-:S03]  /*35c0*/  FMUL.FTZ R58, R126, R57 ;  /* 0x000000397e3a7220 */ /* 0x000fc60000410000 */
[----:B------:R-:W-:-:S04]  /*35d0*/  FMUL.FTZ R65, R126, R59 ;  /* 0x0000003b7e417220 */ /* 0x000fc80000410000 */
[C---:B------:R-:W-:Y:S01]  /*35e0*/  FFMA.FTZ R56, R128.reuse, R57, -R65 ;  /* 0x0000003980387223 */ /* 0x040fe20000010841 */
[----:B------:R-:W-:Y:S01]  /*35f0*/  FFMA.FTZ R57, R128, R59, R58 ;  /* 0x0000003b80397223 */ /* 0x000fe2000001003a */
[C---:B------:R-:W-:Y:S01]  /*3600*/  FFMA.FTZ R59, R103.reuse, R204, R64 ;  /* 0x000000cc673b7223 */ /* 0x040fe20000010040 */
        /* <DEDUP_REMOVED lines=86> */
.L_x_11709:
        /* <DEDUP_REMOVED lines=13> */
.L_x_11712:
[----:B------:R-:W-:-:S03]  /*3c40*/  UMOV UR31, 0xffffffff ;  /* 0xffffffff001f7882 */ /* 0x000fc60000000000 */
[----:B------:R-:W-:Y:S05]  /*3c50*/  BRA.DIV UR31, `(.L_x_11593) ;  /* 0x000000721fd87947 */ /* 0x000fea000b800000 */
.L_x_11715:
[----:B------:R-:W-:-:S03]  /*3c60*/  UMOV UR31, 0xffffffff ;  /* 0xffffffff001f7882 */ /* 0x000fc60000000000 */
[----:B------:R-:W-:Y:S05]  /*3c70*/  BRA.DIV UR31, `(.L_x_11594) ;  /* 0x000000721ff87947 */ /* 0x000fea000b800000 */
.L_x_11718:
[----:B------:R-:W-:-:S03]  /*3c80*/  UMOV UR31, 0xffffffff ;  /* 0xffffffff001f7882 */ /* 0x000fc60000000000 */
[----:B------:R-:W-:Y:S05]  /*3c90*/  BRA.DIV UR31, `(.L_x_11595) ;  /* 0x000000761f187947 */ /* 0x000fea000b800000 */
.L_x_11721:
        /* <DEDUP_REMOVED lines=10> */
.L_x_11731:
        /* <DEDUP_REMOVED lines=23> */
.L_x_11590:
[----:B------:R-:W-:Y:S05]  /*3eb0*/  WARPSYNC.ALL ;  /* 0x0000000000007948 */ /* 0x000fea0003800000 */
[----:B--2---:R-:W-:Y:S01]  /*3ec0*/  FMUL.FTZ R225, R15, R74 ;  /* 0x0000004a0fe17220 */ /* 0x004fe20000410000 */
[C---:B------:R-:W-:Y:S01]  /*3ed0*/  FMUL.FTZ R231, R17.reuse, R158 ;  /* 0x0000009e11e77220 */ /* 0x040fe20000410000 */
[----:B------:R-:W-:Y:S01]  /*3ee0*/  FMUL.FTZ R229, R17, R160 ;  /* 0x000000a011e57220 */ /* 0x000fe20000410000 */
[C---:B------:R-:W-:Y:S01]  /*3ef0*/  FMUL.FTZ R232, R16.reuse, R159 ;  /* 0x0000009f10e87220 */ /* 0x040fe20000410000 */
[----:B------:R-:W-:Y:S01]  /*3f00*/  FMUL.FTZ R227, R15, R162 ;  /* 0x000000a20fe37220 */ /* 0x000fe20000410000 */
[----:B------:R-:W-:Y:S01]  /*3f10*/  FMUL.FTZ R230, R16, R157 ;  /* 0x0000009d10e67220 */ /* 0x000fe20000410000 */
[----:B------:R-:W-:Y:S01]  /*3f20*/  BAR.SYNC.DEFER_BLOCKING 0x0 ;  /* 0x0000000000007b1d */ /* 0x000fe20000010000 */
[-C--:B01----:R-:W-:Y:S01]  /*3f30*/  FMUL.FTZ R59, R128, R73.reuse ;  /* 0x00000049803b7220 */ /* 0x083fe20000410000 */
[C---:B------:R-:W-:Y:S01]  /*3f40*/  FMUL.FTZ R57, R126.reuse, R73 ;  /* 0x000000497e397220 */ /* 0x040fe20000410000 */
[C---:B------:R-:W-:Y:S01]  /*3f50*/  FMUL.FTZ R58, R126.reuse, R95 ;  /* 0x0000005f7e3a7220 */ /* 0x040fe20000410000 */
[CC--:B------:R-:W-:Y:S01]  /*3f60*/  FMUL.FTZ R56, R126.reuse, R93.reuse ;  /* 0x0000005d7e387220 */ /* 0x0c0fe20000410000 */
[-C--:B------:R-:W-:Y:S01]  /*3f70*/  FFMA.FTZ R59, -R126, R72.reuse, -R59 ;  /* 0x000000487e3b7223 */ /* 0x080fe2000001093b */
[C---:B------:R-:W-:Y:S01]  /*3f80*/  FFMA.FTZ R57, R128.reuse, R72, -R57 ;  /* 0x0000004880397223 */ /* 0x040fe20000010839 */
[C---:B-----5:R-:W-:Y:S01]  /*3f90*/  FFMA.FTZ R63, R128.reuse, R93, -R58 ;  /* 0x0000005d803f7223 */ /* 0x060fe2000001083a */
[----:B------:R-:W-:Y:S01]  /*3fa0*/  FFMA.FTZ R61, R128, R95, R56 ;  /* 0x0000005f803d7223 */ /* 0x000fe20000010038 */
[C---:B------:R-:W-:Y:S01]  /*3fb0*/  FMUL.FTZ R56, R129.reuse, R59 ;  /* 0x0000003b81387220 */ /* 0x040fe20000410000 */
[CC--:B------:R-:W-:Y:S01]  /*3fc0*/  FMUL.FTZ R65, R129.reuse, R57.reuse ;  /* 0x0000003981417220 */ /* 0x0c0fe20000410000 */
[----:B------:R-:W-:Y:S01]  /*3fd0*/  FADD.FTZ R63, R92, R63 ;  /* 0x0000003f5c3f7221 */ /* 0x000fe20000010000 */
[----:B------:R-:W-:Y:S01]  /*3fe0*/  FADD.FTZ R61, R94, R61 ;  /* 0x0000003d5e3d7221 */ /* 0x000fe20000010000 */
[C---:B------:R-:W-:Y:S01]  /*3ff0*/  FFMA.FTZ R56, R130.reuse, R57, R56 ;  /* 0x0000003982387223 */ /* 0x040fe20000010038 */
[C---:B------:R-:W-:Y:S01]  /*4000*/  FFMA.FTZ R65, R130.reuse, R59, -R65 ;  /* 0x0000003b82417223 */ /* 0x040fe20000010841 */
[C---:B------:R-:W-:Y:S01]  /*4010*/  FMUL.FTZ R57, R129.reuse, R63 ;  /* 0x0000003f81397220 */ /* 0x040fe20000410000 */
[----:B------:R-:W-:Y:S01]  /*4020*/  FMUL.FTZ R58, R129, R61 ;  /* 0x0000003d813a7220 */ /* 0x000fe20000410000 */
[CC--:B------:R-:W-:Y:S01]  /*4030*/  FMUL.FTZ R62, R131.reuse, R56.reuse ;  /* 0x00000038833e7220 */ /* 0x0c0fe20000410000 */
[----:B------:R-:W-:Y:S01]  /*4040*/  FMUL.FTZ R59, R131, R65 ;  /* 0x00000041833b7220 */ /* 0x000fe20000410000 */
[C---:B------:R-:W-:Y:S01]  /*4050*/  FFMA.FTZ R57, R130.reuse, R61, R57 ;  /* 0x0000003d82397223 */ /* 0x040fe20000010039 */
[----:B------:R-:W-:Y:S01]  /*4060*/  FFMA.FTZ R58, R130, R63, -R58 ;  /* 0x0000003f823a7223 */ /* 0x000fe2000001083a */
[C---:B------:R-:W-:Y:S01]  /*4070*/  FFMA.FTZ R62, R132.reuse, R65, -R62 ;  /* 0x00000041843e7223 */ /* 0x040fe2000001083e */
[----:B------:R-:W-:Y:S01]  /*4080*/  FFMA.FTZ R60, R132, R56, R59 ;  /* 0x00000038843c7223 */ /* 0x000fe2000001003b */
        /* <DEDUP_REMOVED lines=15> */
[----:B------:R-:W-:Y:S01]  /*4180*/  FFMA.FTZ R65, R136, R65, -R61 ;  /* 0x0000004188417223 */ /* 0x000fe2000001083d */
        /* <DEDUP_REMOVED lines=23> */
[----:B------:R-:W-:Y:S01]  /*4300*/  FFMA.FTZ R64, R142, R64, R59 ;  /* 0x000000408e407223 */ /* 0x000fe2000001003b */
[----:B------:R-:W-:Y:S01]  /*4310*/  FADD.FTZ R61, R182, R61 ;  /* 0x0000003db63d7221 */ /* 0x000fe20000010000 */
[----:B------:R-:W-:Y:S01]  /*4320*/  FMUL.FTZ R63, R137, R60 ;  /* 0x0000003c893f7220 */ /* 0x000fe20000410000 */
[C---:B0-----:R-:W-:Y:S01]  /*4330*/  FMUL.FTZ R59, R69.reuse, R57 ;  /* 0x00000039453b7220 */ /* 0x041fe20000410000 */
[----:B------:R-:W-:Y:S01]  /*4340*/  FMUL.FTZ R58, R69, R56 ;  /* 0x00000038453a7220 */ /* 0x000fe20000410000 */
[----:B------:R-:W-:Y:S01]  /*4350*/  FFMA.FTZ R62, R142, R62, -R65 ;  /* 0x0000003e8e3e7223 */ /* 0x000fe20000010841 */
[----:B------:R-:W-:Y:S01]  /*4360*/  FMUL.FTZ R65, R137, R61 ;  /* 0x0000003d89417220 */ /* 0x000fe20000410000 */
[C---:B------:R-:W-:Y:S01]  /*4370*/  FFMA.FTZ R59, R68.reuse, R56, -R59 ;  /* 0x00000038443b7223 */ /* 0x040fe2000001083b */
[----:B------:R-:W-:Y:S01]  /*4380*/  FFMA.FTZ R58, R68, R57, R58 ;  /* 0x00000039443a7223 */ /* 0x000fe2000001003a */
[C---:B------:R-:W-:Y:S01]  /*4390*/  FFMA.FTZ R63, R138.reuse, R61, R63 ;  /* 0x0000003d8a3f7223 */ /* 0x040fe2000001003f */
[----:B------:R-:W-:Y:S01]  /*43a0*/  FFMA.FTZ R60, R138, R60, -R65 ;  /* 0x0000003c8a3c7223 */ /* 0x000fe20000010841 */
[C---:B------:R-:W-:Y:S01]  /*43b0*/  FFMA.FTZ R231, R118.reuse, R231, R59 ;  /* 0x000000e776e77223 */ /* 0x040fe2000001003b */
[----:B------:R-:W-:Y:S01]  /*43c0*/  FFMA.FTZ R229, R118, R229, R58 ;  /* 0x000000e576e57223 */ /* 0x000fe2000001003a */
[----:B------:R-:W-:Y:S01]  /*43d0*/  FMUL.FTZ R59, R143, R64 ;  /* 0x000000408f3b7220 */ /* 0x000fe20000410000 */
[----:B------:R-:W-:Y:S01]  /*43e0*/  FADD.FTZ R60, R183, R60 ;  /* 0x0000003cb73c7221 */ /* 0x000fe20000010000 */
[C---:B------:R-:W-:Y:S01]  /*43f0*/  FMUL.FTZ R57, R155.reuse, R231 ;  /* 0x000000e79b397220 */ /* 0x040fe20000410000 */
[-C--:B------:R-:W-:Y:S01]  /*4400*/  FMUL.FTZ R56, R155, R229.reuse ;  /* 0x000000e59b387220 */ /* 0x080fe20000410000 */
[-C--:B------:R-:W-:Y:S01]  /*4410*/  FMUL.FTZ R61, R143, R62.reuse ;  /* 0x0000003e8f3d7220 */ /* 0x080fe20000410000 */
[----:B------:R-:W-:Y:S01]  /*4420*/  FFMA.FTZ R62, R144, R62, -R59 ;  /* 0x0000003e903e7223 */ /* 0x000fe2000001083b */
[C---:B------:R-:W-:Y:S01]  /*4430*/  FFMA.FTZ R58, R156.reuse, R229, R57 ;  /* 0x000000e59c3a7223 */ /* 0x040fe20000010039 */
[----:B------:R-:W-:Y:S01]  /*4440*/  FFMA.FTZ R57, R156, R231, -R56 ;  /* 0x000000e79c397223 */ /* 0x000fe20000010838 */
[----:B------:R-:W-:Y:S01]  /*4450*/  FADD.FTZ R63, R184, R63 ;  /* 0x0000003fb83f7221 */ /* 0x000fe20000010000 */
[----:B------:R-:W-:Y:S01]  /*4460*/  FMUL.FTZ R59, R139, R60 ;  /* 0x0000003c8b3b7220 */ /* 0x000fe20000410000 */
[C---:B------:R-:W-:Y:S01]  /*4470*/  FFMA.FTZ R232, R117.reuse, R232, R58 ;  /* 0x000000e875e87223 */ /* 0x040fe2000001003a */
[----:B------:R-:W-:Y:S01]  /*4480*/  FFMA.FTZ R230, R117, R230, R57 ;  /* 0x000000e675e67223 */ /* 0x000fe20000010039 */
[----:B------:R-:W-:Y:S01]  /*4490*/  FFMA.FTZ R64, R144, R64, R61 ;  /* 0x0000004090407223 */ /* 0x000fe2000001003d */
[-C--:B------:R-:W-:Y:S01]  /*44a0*/  FMUL.FTZ R61, R139, R63.reuse ;  /* 0x0000003f8b3d7220 */ /* 0x080fe20000410000 */
[C---:B------:R-:W-:Y:S01]  /*44b0*/  FFMA.FTZ R63, R140.reuse, R63, R59 ;  /* 0x0000003f8c3f7223 */ /* 0x040fe2000001003b */
[C---:B------:R-:W-:Y:S01]  /*44c0*/  FMUL.FTZ R57, R153.reuse, R232 ;  /* 0x000000e899397220 */ /* 0x040fe20000410000 */
[----:B------:R-:W-:Y:S01]  /*44d0*/  FMUL.FTZ R59, R153, R230 ;  /* 0x000000e6993b7220 */ /* 0x000fe20000410000 */
[C---:B------:R-:W-:Y:S01]  /*44e0*/  FMUL.FTZ R65, R145.reuse, R64 ;  /* 0x0000004091417220 */ /* 0x040fe20000410000 */
[----:B------:R-:W-:Y:S01]  /*44f0*/  FFMA.FTZ R60, R140, R60, -R61 ;  /* 0x0000003c8c3c7223 */ /* 0x000fe2000001083d */
[C---:B------:R-:W-:Y:S01]  /*4500*/  FFMA.FTZ R57, R154.reuse, R230, -R57 ;  /* 0x000000e69a397223 */ /* 0x040fe20000010839 */
[----:B------:R-:W-:Y:S01]  /*4510*/  FFMA.FTZ R56, R154, R232, R59 ;  /* 0x000000e89a387223 */ /* 0x000fe2000001003b */
[-C--:B------:R-:W-:Y:S01]  /*4520*/  FMUL.FTZ R61, R145, R62.reuse ;  /* 0x0000003e913d7220 */ /* 0x080fe20000410000 */
[----:B------:R-:W-:Y:S01]  /*4530*/  FFMA.FTZ R65, R146, R62, -R65 ;  /* 0x0000003e92417223 */ /* 0x000fe20000010841 */
[C---:B------:R-:W-:Y:S01]  /*4540*/  FFMA.FTZ R227, R116.reuse, R227, R57 ;  /* 0x000000e374e37223 */ /* 0x040fe20000010039 */
[----:B------:R-:W-:Y:S01]  /*4550*/  FFMA.FTZ R225, R116, R225, R56 ;  /* 0x000000e174e17223 */ /* 0x000fe20000010038 */
[----:B------:R-:W-:Y:S01]  /*4560*/  FFMA.FTZ R61, R146, R64, R61 ;  /* 0x00000040923d7223 */ /* 0x000fe2000001003d */
[----:B------:R-:W-:Y:S01]  /*4570*/  FMUL.FTZ R59, R147, R65 ;  /* 0x00000041933b7220 */ /* 0x000fe20000410000 */
[C---:B------:R-:W-:Y:S01]  /*4580*/  FMUL.FTZ R57, R151.reuse, R227 ;  /* 0x000000e397397220 */ /* 0x040fe20000410000 */
[----:B------:R-:W-:Y:S01]  /*4590*/  FMUL.FTZ R56, R151, R225 ;  /* 0x000000e197387220 */ /* 0x000fe20000410000 */
[----:B------:R-:W-:Y:S01]  /*45a0*/  FADD.FTZ R60, R185, R60 ;  /* 0x0000003cb93c7221 */ /* 0x000fe20000010000 */
[----:B------:R-:W-:Y:S01]  /*45b0*/  FFMA.FTZ R62, R148, R61, R59 ;  /* 0x0000003d943e7223 */ /* 0x000fe2000001003b */
[C---:B------:R-:W-:Y:S01]  /*45c0*/  FFMA.FTZ R58, R152.reuse, R225, R57 ;  /* 0x000000e1983a7223 */ /* 0x040fe20000010039 */
[----:B------:R-:W-:Y:S01]  /*45d0*/  FFMA.FTZ R57, R152, R227, -R56 ;  /* 0x000000e398397223 */ /* 0x000fe20000010838 */
[----:B------:R-:W-:Y:S01]  /*45e0*/  FADD.FTZ R63, R186, R63 ;  /* 0x0000003fba3f7221 */ /* 0x000fe20000010000 */
[----:B------:R-:W-:Y:S01]  /*45f0*/  FMUL.FTZ R59, R141, R60 ;  /* 0x0000003c8d3b7220 */ /* 0x000fe20000410000 */
[C---:B------:R-:W-:Y:S01]  /*4600*/  FFMA.FTZ R228, R115.reuse, R228, R58 ;  /* 0x000000e473e47223 */ /* 0x040fe2000001003a */
[----:B------:R-:W-:Y:S01]  /*4610*/  FFMA.FTZ R226, R115, R226, R57 ;  /* 0x000000e273e27223 */ /* 0x000fe20000010039 */
[----:B------:R-:W-:Y:S01]  /*4620*/  FMUL.FTZ R64, R147, R61 ;  /* 0x0000003d93407220 */ /* 0x000fe20000410000 */
[-C--:B------:R-:W-:Y:S01]  /*4630*/  FMUL.FTZ R61, R141, R63.reuse ;  /* 0x0000003f8d3d7220 */ /* 0x080fe20000410000 */
[C---:B------:R-:W-:Y:S01]  /*4640*/  FMUL.FTZ R57, R149.reuse, R228 ;  /* 0x000000e495397220 */ /* 0x040fe20000410000 */
[----:B------:R-:W-:Y:S01]  /*4650*/  FFMA.FTZ R63, R142, R63, R59 ;  /* 0x0000003f8e3f7223 */ /* 0x000fe2000001003b */
[CC--:B------:R-:W-:Y:S01]  /*4660*/  FMUL.FTZ R59, R149.reuse, R226.reuse ;  /* 0x000000e2953b7220 */ /* 0x0c0fe20000410000 */
[----:B------:R-:W-:Y:S01]  /*4670*/  FFMA.FTZ R64, R148, R65, -R64 ;  /* 0x0000004194407223 */ /* 0x000fe20000010840 */
[----:B------:R-:W-:Y:S01]  /*4680*/  FFMA.FTZ R57, R150, R226, -R57 ;  /* 0x000000e296397223 */ /* 0x000fe20000010839 */
[----:B------:R-:W-:Y:S01]  /*4690*/  FFMA.FTZ R60, R142, R60, -R61 ;  /* 0x0000003c8e3c7223 */ /* 0x000fe2000001083d */
[----:B------:R-:W-:Y:S01]  /*46a0*/  FFMA.FTZ R56, R150, R228, R59 ;  /* 0x000000e496387223 */ /* 0x000fe2000001003b */
[C---:B------:R-:W-:Y:S01]  /*46b0*/  FMUL.FTZ R61, R149.reuse, R64 ;  /* 0x00000040953d7220 */ /* 0x040fe20000410000 */
[C---:B------:R-:W-:Y:S01]  /*46c0*/  FFMA.FTZ R223, R114.reuse, R223, R57 ;  /* 0x000000df72df7223 */ /* 0x040fe20000010039 */
[-C--:B------:R-:W-:Y:S01]  /*46d0*/  FMUL.FTZ R59, R149, R62.reuse ;  /* 0x0000003e953b7220 */ /* 0x080fe20000410000 */
[----:B------:R-:W-:Y:S01]  /*46e0*/  FFMA.FTZ R221, R114, R221, R56 ;  /* 0x000000dd72dd7223 */ /* 0x000fe20000010038 */
[----:B------:R-:W-:Y:S01]  /*46f0*/  FADD.FTZ R63, R188, R63 ;  /* 0x0000003fbc3f7221 */ /* 0x000fe20000010000 */
[----:B------:R-:W-:Y:S01]  /*4700*/  FMUL.FTZ R57, R147, R223 ;  /* 0x000000df93397220 */ /* 0x000fe20000410000 */
[----:B------:R-:W-:Y:S01]  /*4710*/  FADD.FTZ R60, R187, R60 ;  /* 0x0000003cbb3c7221 */ /* 0x000fe20000010000 */
[-C--:B------:R-:W-:Y:S01]  /*4720*/  FMUL.FTZ R56, R147, R221.reuse ;  /* 0x000000dd93387220 */ /* 0x080fe20000410000 */
[----:B------:R-:W-:Y:S01]  /*4730*/  FFMA.FTZ R65, R150, R62, R61 ;  /* 0x0000003e96417223 */ /* 0x000fe2000001003d */
[----:B------:R-:W-:Y:S01]  /*4740*/  FFMA.FTZ R58, R148, R221, R57 ;  /* 0x000000dd943a7223 */ /* 0x000fe20000010039 */
[----:B------:R-:W-:Y:S01]  /*4750*/  FFMA.FTZ R64, R150, R64, -R59 ;  /* 0x0000004096407223 */ /* 0x000fe2000001083b */
[----:B------:R-:W-:Y:S01]  /*4760*/  FFMA.FTZ R57, R148, R223, -R56 ;  /* 0x000000df94397223 */ /* 0x000fe20000010838 */
[CC--:B------:R-:W-:Y:S01]  /*4770*/  FMUL.FTZ R61, R143.reuse, R63.reuse ;  /* 0x0000003f8f3d7220 */ /* 0x0c0fe20000410000 */
[----:B------:R-:W-:Y:S01]  /*4780*/  FMUL.FTZ R59, R143, R60 ;  /* 0x0000003c8f3b7220 */ /* 0x000fe20000410000 */
[C---:B------:R-:W-:Y:S01]  /*4790*/  FFMA.FTZ R224, R113.reuse, R224, R58 ;  /* 0x000000e071e07223 */ /* 0x040fe2000001003a */
[----:B------:R-:W-:Y:S01]  /*47a0*/  FFMA.FTZ R222, R113, R222, R57 ;  /* 0x000000de71de7223 */ /* 0x000fe20000010039 */
[C---:B------:R-:W-:Y:S01]  /*47b0*/  FFMA.FTZ R62, R144.reuse, R60, -R61 ;  /* 0x0000003c903e7223 */ /* 0x040fe2000001083d */
[----:B------:R-:W-:Y:S01]  /*47c0*/  FFMA.FTZ R63, R144, R63, R59 ;  /* 0x0000003f903f7223 */ /* 0x000fe2000001003b */
        /* <DEDUP_REMOVED lines=8> */
[C---:B------:R-:W-:Y:S01]  /*4850*/  FFMA.FTZ R219, R112.reuse, R219, R57 ;  /* 0x000000db70db7223 */ /* 0x040fe20000010039 */
[C---:B------:R-:W-:Y:S01]  /*4860*/  FMUL.FTZ R59, R153.reuse, R61 ;  /* 0x0000003d993b7220 */ /* 0x040fe20000410000 */
[----:B------:R-:W-:Y:S01]  /*4870*/  FFMA.FTZ R217, R112, R217, R56 ;  /* 0x000000d970d97223 */ /* 0x000fe20000010038 */
[-C--:B------:R-:W-:Y:S01]  /*4880*/  FMUL.FTZ R64, R153, R58.reuse ;  /* 0x0000003a99407220 */ /* 0x080fe20000410000 */
[C---:B------:R-:W-:Y:S01]  /*4890*/  FMUL.FTZ R57, R143.reuse, R219 ;  /* 0x000000db8f397220 */ /* 0x040fe20000410000 */
[----:B------:R-:W-:Y:S01]  /*48a0*/  FFMA.FTZ R56, R154, R58, R59 ;  /* 0x0000003a9a387223 */ /* 0x000fe2000001003b */
[-C--:B------:R-:W-:Y:S01]  /*48b0*/  FMUL.FTZ R58, R143, R217.reuse ;  /* 0x000000d98f3a7220 */ /* 0x080fe20000410000 */
[----:B------:R-:W-:Y:S01]  /*48c0*/  FADD.FTZ R63, R190, R63 ;  /* 0x0000003fbe3f7221 */ /* 0x000fe20000010000 */
[----:B------:R-:W-:Y:S01]  /*48d0*/  FFMA.FTZ R60, R144, R217, R57 ;  /* 0x000000d9903c7223 */ /* 0x000fe20000010039 */
[----:B------:R-:W-:Y:S01]  /*48e0*/  FFMA.FTZ R57, R154, R61, -R64 ;  /* 0x0000003d9a397223 */ /* 0x000fe20000010840 */
[----:B------:R-:W-:Y:S01]  /*48f0*/  FFMA.FTZ R59, R144, R219, -R58 ;  /* 0x000000db903b7223 */ /* 0x000fe2000001083a */
[----:B------:R-:W-:Y:S01]  /*4900*/  FADD.FTZ R62, R189, R62 ;  /* 0x0000003ebd3e7221 */ /* 0x000fe20000010000 */
[-C--:B------:R-:W-:Y:S01]  /*4910*/  FMUL.FTZ R61, R145, R63.reuse ;  /* 0x0000003f913d7220 */ /* 0x080fe20000410000 */
[C---:B------:R-:W-:Y:S01]  /*4920*/  FFMA.FTZ R220, R111.reuse, R220, R60 ;  /* 0x000000dc6fdc7223 */ /* 0x040fe2000001003c */
[----:B------:R-:W-:Y:S01]  /*4930*/  FFMA.FTZ R218, R111, R218, R59 ;  /* 0x000000da6fda7223 */ /* 0x000fe2000001003b */
[-C--:B------:R-:W-:Y:S01]  /*4940*/  FMUL.FTZ R58, R145, R62.reuse ;  /* 0x0000003e913a7220 */ /* 0x080fe20000410000 */
[C---:B------:R-:W-:Y:S01]  /*4950*/  FFMA.FTZ R62, R146.reuse, R62, -R61 ;  /* 0x0000003e923e7223 */ /* 0x040fe2000001083d */
[C---:B------:R-:W-:Y:S01]  /*4960*/  FMUL.FTZ R59, R141.reuse, R220 ;  /* 0x000000dc8d3b7220 */ /* 0x040fe20000410000 */
[-C--:B------:R-:W-:Y:S01]  /*4970*/  FMUL.FTZ R61, R141, R218.reuse ;  /* 0x000000da8d3d7220 */ /* 0x080fe20000410000 */
[----:B------:R-:W-:Y:S01]  /*4980*/  FFMA.FTZ R63, R146, R63, R58 ;  /* 0x0000003f923f7223 */ /* 0x000fe2000001003a */
[----:B------:R-:W-:Y:S01]  /*4990*/  FADD.FTZ R62, R191, R62 ;  /* 0x0000003ebf3e7221 */ /* 0x000fe20000010000 */
[C---:B------:R-:W-:Y:S01]  /*49a0*/  FFMA.FTZ R59, R142.reuse, R218, -R59 ;  /* 0x000000da8e3b7223 */ /* 0x040fe2000001083b */
[----:B------:R-:W-:Y:S01]  /*49b0*/  FFMA.FTZ R58, R142, R220, R61 ;  /* 0x000000dc8e3a7223 */ /* 0x000fe2000001003d */
[----:B------:R-:W-:Y:S01]  /*49c0*/  FADD.FTZ R63, R192, R63 ;  /* 0x0000003fc03f7221 */ /* 0x000fe20000010000 */
[CC--:B------:R-:W-:Y:S01]  /*49d0*/  FMUL.FTZ R61, R147.reuse, R62.reuse ;  /* 0x0000003e933d7220 */ /* 0x0c0fe20000410000 */
        /* <DEDUP_REMOVED lines=23> */
[-C--:B------:R-:W-:Y:S01]  /*4b50*/  FMUL.FTZ R61, R151, R62.reuse ;  /* 0x0000003e973d7220 */ /* 0x080fe20000410000 */
[C---:B------:R-:W-:Y:S01]  /*4b60*/  FFMA.FTZ R211, R108.reuse, R211, R59 ;  /* 0x000000d36cd37223 */ /* 0x040fe2000001003b */
[----:B------:R-:W-:Y:S01]  /*4b70*/  FFMA.FTZ R209, R108, R209, R58 ;  /* 0x000000d16cd17223 */ /* 0x000fe2000001003a */
[----:B------:R-:W-:Y:S01]  /*4b80*/  PLOP3.LUT P0, PT, PT, PT, UP0, 0x80, 0x8 ;  /* 0x000000000008781c */ /* 0x000fe20003f0f008 */
[----:B------:R-:W-:Y:S01]  /*4b90*/  FFMA.FTZ R61, R152, R63, R61 ;  /* 0x0000003f983d7223 */ /* 0x000fe2000001003d */
[----:B------:R-:W-:Y:S01]  /*4ba0*/  FMUL.FTZ R59, R135, R211 ;  /* 0x000000d3873b7220 */ /* 0x000fe20000410000 */
[----:B------:R-:W-:Y:S01]  /*4bb0*/  FMUL.FTZ R63, R151, R63 ;  /* 0x0000003f973f7220 */ /* 0x000fe20000410000 */
[-C--:B------:R-:W-:Y:S01]  /*4bc0*/  FMUL.FTZ R58, R135, R209.reuse ;  /* 0x000000d1873a7220 */ /* 0x080fe20000410000 */
[----:B------:R-:W-:Y:S01]  /*4bd0*/  ISETP.NE.OR P0, PT, R122, RZ, P0 ;  /* 0x000000ff7a00720c */ /* 0x000fe20000705670 */
[----:B------:R-:W-:Y:S01]  /*4be0*/  FFMA.FTZ R60, R136, R209, R59 ;  /* 0x000000d1883c7223 */ /* 0x000fe2000001003b */
[----:B------:R-:W-:Y:S01]  /*4bf0*/  FFMA.FTZ R62, R152, R62, -R63 ;  /* 0x0000003e983e7223 */ /* 0x000fe2000001083f */
[----:B------:R-:W-:Y:S01]  /*4c00*/  FFMA.FTZ R59, R136, R211, -R58 ;  /* 0x000000d3883b7223 */ /* 0x000fe2000001083a */
[----:B------:R-:W-:Y:S01]  /*4c10*/  FADD.FTZ R58, R198, R61 ;  /* 0x0000003dc63a7221 */ /* 0x000fe20000010000 */
[----:B------:R-:W-:Y:S01]  /*4c20*/  FFMA.FTZ R212, R107, R212, R60 ;  /* 0x000000d46bd47223 */ /* 0x000fe2000001003c */
[----:B------:R-:W-:Y:S01]  /*4c30*/  FADD.FTZ R62, R197, R62 ;  /* 0x0000003ec53e7221 */ /* 0x000fe20000010000 */
[----:B------:R-:W-:Y:S01]  /*4c40*/  FFMA.FTZ R210, R107, R210, R59 ;  /* 0x000000d26bd27223 */ /* 0x000fe2000001003b */
        /* <DEDUP_REMOVED lines=8> */
[----:B------:R-:W-:Y:S01]  /*4cd0*/  VOTEU.ALL UP0, P0 ;  /* 0x0000000000ff7886 */ /* 0x000fe20000000000 */
[----:B------:R-:W-:Y:S01]  /*4ce0*/  FFMA.FTZ R207, R106, R207, R59 ;  /* 0x000000cf6acf7223 */ /* 0x000fe2000001003b */
[----:B------:R-:W-:Y:S01]  /*4cf0*/  FADD.FTZ R65, R200, R65 ;  /* 0x00000041c8417221 */ /* 0x000fe20000010000 */
[----:B------:R-:W-:Y:S01]  /*4d00*/  FFMA.FTZ R205, R106, R205, R58 ;  /* 0x000000cd6acd7223 */ /* 0x000fe2000001003a */
[----:B------:R-:W-:Y:S01]  /*4d10*/  FADD.FTZ R58, R199, R62 ;  /* 0x0000003ec73a7221 */ /* 0x000fe20000010000 */
[----:B------:R-:W-:Y:S01]  /*4d20*/  FMUL.FTZ R64, R131, R207 ;  /* 0x000000cf83407220 */ /* 0x000fe20000410000 */
[----:B------:R-:W-:Y:S01]  /*4d30*/  FMUL.FTZ R69, R155, R65 ;  /* 0x000000419b457220 */ /* 0x000fe20000410000 */
[----:B------:R-:W-:-:S02]  /*4d40*/  HFMA2 R60, -RZ, RZ, 1.875, 0 ;  /* 0x3f800000ff3c7431 */ /* 0x000fc400000001ff */
[-C--:B------:R-:W-:Y:S01]  /*4d50*/  FMUL.FTZ R59, R155, R58.reuse ;  /* 0x0000003a9b3b7220 */ /* 0x080fe20000410000 */
[----:B------:R-:W-:Y:S01]  /*4d60*/  ISETP.GT.U32.AND P2, PT, R0, 0x1f, PT ;  /* 0x0000001f0000780c */ /* 0x000fe20003f44070 */
[C---:B------:R-:W-:Y:S01]  /*4d70*/  FFMA.FTZ R66, R156.reuse, R58, -R69 ;  /* 0x0000003a9c427223 */ /* 0x040fe20000010845 */
[----:B------:R-:W-:Y:S01]  /*4d80*/  @!UP0 ULEA UR31, UR8, UR30, 0x4 ;  /* 0x0000001e081f8291 */ /* 0x000fe2000f8e20ff */
[----:B------:R-:W-:Y:S01]  /*4d90*/  FFMA.FTZ R67, R156, R65, R59 ;  /* 0x000000419c437223 */ /* 0x000fe2000001003b */
[----:B------:R-:W-:Y:S01]  /*4da0*/  FMUL.FTZ R59, R131, R205 ;  /* 0x000000cd833b7220 */ /* 0x000fe20000410000 */
[C---:B------:R-:W-:Y:S01]  /*4db0*/  FMUL.FTZ R65, R155.reuse, R57 ;  /* 0x000000399b417220 */ /* 0x040fe20000410000 */
[----:B------:R-:W-:Y:S02]  /*4dc0*/  CS2R R62, SRZ ;  /* 0x00000000003e7805 */ /* 0x000fe4000001ff00 */
[----:B------:R-:W-:Y:S01]  /*4dd0*/  MOV R61, RZ ;  /* 0x000000ff003d7202 */ /* 0x000fe20000000f00 */
        /* <DEDUP_REMOVED lines=10> */
[----:B------:R-:W-:Y:S01]  /*4e80*/  FADD.FTZ R59, R201, R66 ;  /* 0x00000042c93b7221 */ /* 0x000fe20000010000 */
[----:B------:R-:W0:Y:S01]  /*4e90*/  @!P0 LDS.128 R60, [UR31+0x7d60] ;  /* 0x007d601fff3c8984 */ /* 0x000e220008000c00 */
[C---:B------:R-:W-:Y:S01]  /*4ea0*/  FFMA.FTZ R67, R130.reuse, R206, R67 ;  /* 0x000000ce82437223 */ /* 0x040fe20000010043 */
[----:B------:R-:W-:-:S02]  /*4eb0*/  FFMA.FTZ R64, R130, R208, -R65 ;  /* 0x000000d082407223 */ /* 0x000fc40000010841 */
[----:B------:R1:W-:Y:S01]  /*4ec0*/  STS.128 [R123+0x6760], R56 ;  /* 0x006760387b007388 */ /* 0x0003e20000000c00 */
[C---:B------:R-:W-:Y:S01]  /*4ed0*/  FFMA.FTZ R203, R104.reuse, R203, R67 ;  /* 0x000000cb68cb7223 */ /* 0x040fe20000010043 */
[----:B------:R-:W-:-:S03]  /*4ee0*/  FFMA.FTZ R233, R104, R71, R64 ;  /* 0x0000004768e97223 */ /* 0x000fc60000010040 */
[C---:B------:R-:W-:Y:S01]  /*4ef0*/  FMUL.FTZ R65, R126.reuse, R203 ;  /* 0x000000cb7e417220 */ /* 0x040fe20000410000 */
[----:B------:R-:W-:-:S03]  /*4f00*/  FMUL.FTZ R64, R126, R233 ;  /* 0x000000e97e407220 */ /* 0x000fc60000410000 */
[C---:B------:R-:W-:Y:S01]  /*4f10*/  FFMA.FTZ R234, R128.reuse, R233, -R65 ;  /* 0x000000e980ea7223 */ /* 0x040fe20000010841 */
[----:B------:R-:W-:-:S03]  /*4f20*/  FFMA.FTZ R65, R128, R203, R64 ;  /* 0x000000cb80417223 */ /* 0x000fc60000010040 */
[C---:B------:R-:W-:Y:S01]  /*4f30*/  FFMA.FTZ R234, R103.reuse, R70, R234 ;  /* 0x0000004667ea7223 */ /* 0x040fe200000100ea */
[----:B------:R-:W-:Y:S01]  /*4f40*/  FFMA.FTZ R204, R103, R204, R65 ;  /* 0x000000cc67cc7223 */ /* 0x000fe20000010041 */
[----:B------:R-:W-:Y:S06]  /*4f50*/  BAR.SYNC.DEFER_BLOCKING 0x0 ;  /* 0x0000000000007b1d */ /* 0x000fec0000010000 */
[----:B-1----:R-:W-:Y:S05]  /*4f60*/  @P2 BRA `(.L_x_11597) ;  /* 0x0000000800b02947 */ /* 0x002fea0003800000 */
[----:B------:R-:W-:Y:S01]  /*4f70*/  LEA R237, R0, R123, 0x4 ;  /* 0x0000007b00ed7211 */ /* 0x000fe200078e20ff */
[----:B------:R-:W-:Y:S01]  /*4f80*/  UMOV UR31, 0xffffffff ;  /* 0xffffffff001f7882 */ /* 0x000fe20000000000 */
[----:B------:R-:W-:-:S03]  /*4f90*/  ISETP.NE.AND P2, PT, R122, 0x1f, PT ;  /* 0x0000001f7a00780c */ /* 0x000fc60003f45270 */
[----:B------:R-:W-:Y:S04]  /*4fa0*/  LDS.128 R64, [R237+0x6760] ;  /* 0x00676000ed407984 */ /* 0x000fe80000000c00 */
        /* <DEDUP_REMOVED lines=16> */
.L_x_11736:
[----:B------:R-:W-:Y:S01]  /*50b0*/  BSSY.RECONVERGENT B0, `(.L_x_11599) ;  /* 0x000000d000007945 */ /* 0x000fe20003800200 */
[----:B------:R-:W-:-:S03]  /*50c0*/  ISETP.GT.U32.AND P3, PT, R122, 0x1d, PT ;  /* 0x0000001d7a00780c */ /* 0x000fc60003f64070 */
[----:B------:R-:W-:Y:S10]  /*50d0*/  @!P2 BRA `(.L_x_11600) ;  /* 0x000000000028a947 */ /* 0x000ff40003800000 */
[CC--:B0-----:R-:W-:Y:S01]  /*50e0*/  FMUL.FTZ R66, R242.reuse, R64.reuse ;  /* 0x00000040f2427220 */ /* 0x0c1fe20000410000 */
[C---:B------:R-:W-:Y:S01]  /*50f0*/  FMUL.FTZ R235, R71.reuse, R64 ;  /* 0x0000004047eb7220 */ /* 0x040fe20000410000 */
[CC--:B---3--:R-:W-:Y:S02]  /*5100*/  FMUL.FTZ R64, R242.reuse, R68.reuse ;  /* 0x00000044f2407220 */ /* 0x0c8fe40000410000 */
[CC--:B----4-:R-:W-:Y:S01]  /*5110*/  FFMA.FTZ R66, R71.reuse, R69.reuse, -R66 ;  /* 0x0000004547427223 */ /* 0x0d0fe20000010842 */
[----:B------:R-:W-:Y:S01]  /*5120*/  FFMA.FTZ R70, R242, R69, R235 ;  /* 0x00000045f2467223 */ /* 0x000fe200000100eb */
[----:B------:R-:W-:Y:S01]  /*5130*/  FMUL.FTZ R69, R71, R68 ;  /* 0x0000004447457220 */ /* 0x000fe20000410000 */
[----:B-12---:R-:W-:Y:S01]  /*5140*/  FFMA.FTZ R71, R67, R71, -R64 ;  /* 0x0000004743477223 */ /* 0x006fe20000010840 */
[----:B------:R-:W-:Y:S01]  /*5150*/  FADD.FTZ R243, R243, R66 ;  /* 0x00000042f3f37221 */ /* 0x000fe20000010000 */
[----:B------:R-:W-:Y:S01]  /*5160*/  FADD.FTZ R65, R65, R70 ;  /* 0x0000004641417221 */ /* 0x000fe20000010000 */
[----:B------:R-:W-:-:S07]  /*5170*/  FFMA.FTZ R242, R67, R242, R69 ;  /* 0x000000f243f27223 */ /* 0x000fce0000010045 */
.L_x_11600:
[----:B------:R-:W-:Y:S05]  /*5180*/  BSYNC.RECONVERGENT B0 ;  /* 0x0000000000007941 */ /* 0x000fea0003800200 */
.L_x_11599:
[----:B------:R-:W-:-:S03]  /*5190*/  UMOV UR31, 0xffffffff ;  /* 0xffffffff001f7882 */ /* 0x000fc60000000000 */
[----:B------:R-:W-:Y:S05]  /*51a0*/  BRA.DIV UR31, `(.L_x_11601) ;  /* 0x000000661f247947 */ /* 0x000fea000b800000 */
[----:B--2---:R2:W1:Y:S04]  /*51b0*/  SHFL.DOWN PT, R67, R71, 0x2, 0x1f ;  /* 0x08401f0047437f89 */ /* 0x00446800000e0000 */
[----:B---3--:R2:W3:Y:S04]  /*51c0*/  SHFL.DOWN PT, R68, R242, 0x2, 0x1f ;  /* 0x08401f00f2447f89 */ /* 0x0084e800000e0000 */
[----:B----4-:R2:W4:Y:S04]  /*51d0*/  SHFL.DOWN PT, R69, R243, 0x2, 0x1f ;  /* 0x08401f00f3457f89 */ /* 0x01052800000e0000 */
[----:B0-----:R2:W0:Y:S02]  /*51e0*/  SHFL.DOWN PT, R64, R65, 0x2, 0x1f ;  /* 0x08401f0041407f89 */ /* 0x00142400000e0000 */
.L_x_11742:
[----:B------:R-:W-:Y:S01]  /*51f0*/  BSSY.RECONVERGENT B0, `(.L_x_11602) ;  /* 0x000000d000007945 */ /* 0x000fe20003800200 */
[----:B------:R-:W-:-:S03]  /*5200*/  ISETP.GT.U32.AND P2, PT, R122, 0x1b, PT ;  /* 0x0000001b7a00780c */ /* 0x000fc60003f44070 */
[----:B------:R-:W-:Y:S10]  /*5210*/  @P3 BRA `(.L_x_11603) ;  /* 0x0000000000283947 */ /* 0x000ff40003800000 */
[CC--:B0-----:R-:W-:Y:S01]  /*5220*/  FMUL.FTZ R66, R242.reuse, R64.reuse ;  /* 0x00000040f2427220 */ /* 0x0c1fe20000410000 */
[C---:B------:R-:W-:Y:S01]  /*5230*/  FMUL.FTZ R235, R71.reuse, R64 ;  /* 0x0000004047eb7220 */ /* 0x040fe20000410000 */
[CC--:B---3--:R-:W-:Y:S02]  /*5240*/  FMUL.FTZ R64, R242.reuse, R68.reuse ;  /* 0x00000044f2407220 */ /* 0x0c8fe40000410000 */
[CC--:B----4-:R-:W-:Y:S01]  /*5250*/  FFMA.FTZ R66, R71.reuse, R69.reuse, -R66 ;  /* 0x0000004547427223 */ /* 0x0d0fe20000010842 */
[C---:B------:R-:W-:Y:S01]  /*5260*/  FFMA.FTZ R70, R242.reuse, R69, R235 ;  /* 0x00000045f2467223 */ /* 0x040fe200000100eb */
[C---:B------:R-:W-:Y:S01]  /*5270*/  FMUL.FTZ R69, R71.reuse, R68 ;  /* 0x0000004447457220 */ /* 0x040fe20000410000 */
[-C--:B-12---:R-:W-:Y:S01]  /*5280*/  FFMA.FTZ R71, R71, R67.reuse, -R64 ;  /* 0x0000004347477223 */ /* 0x086fe20000010840 */
[----:B------:R-:W-:Y:S01]  /*5290*/  FADD.FTZ R243, R243, R66 ;  /* 0x00000042f3f37221 */ /* 0x000fe20000010000 */
[----:B------:R-:W-:Y:S01]  /*52a0*/  FADD.FTZ R65, R65, R70 ;  /* 0x0000004641417221 */ /* 0x000fe20000010000 */
[----:B------:R-:W-:-:S07]  /*52b0*/  FFMA.FTZ R242, R242, R67, R69 ;  /* 0x00000043f2f27223 */ /* 0x000fce0000010045 */
.L_x_11603:
[----:B------:R-:W-:Y:S05]  /*52c0*/  BSYNC.RECONVERGENT B0 ;  /* 0x0000000000007941 */ /* 0x000fea0003800200 */
.L_x_11602:
[----:B------:R-:W-:-:S03]  /*52d0*/  UMOV UR31, 0xffffffff ;  /* 0xffffffff001f7882 */ /* 0x000fc60000000000 */
[----:B------:R-:W-:Y:S05]  /*52e0*/  BRA.DIV UR31, `(.L_x_11604) ;  /* 0x000000661f447947 */ /* 0x000fea000b800000 */
[----:B-1----:R1:W1:Y:S04]  /*52f0*/  SHFL.DOWN PT, R67, R71, 0x4, 0x1f ;  /* 0x08801f0047437f89 */ /* 0x00226800000e0000 */
[----:B---3--:R3:W1:Y:S04]  /*5300*/  SHFL.DOWN PT, R68, R242, 0x4, 0x1f ;  /* 0x08801f00f2447f89 */ /* 0x00866800000e0000 */
[----:B----4-:R3:W4:Y:S04]  /*5310*/  SHFL.DOWN PT, R69, R243, 0x4, 0x1f ;  /* 0x08801f00f3457f89 */ /* 0x01072800000e0000 */
[----:B0-----:R3:W0:Y:S02]  /*5320*/  SHFL.DOWN PT, R64, R65, 0x4, 0x1f ;  /* 0x08801f0041407f89 */ /* 0x00162400000e0000 */
.L_x_11748:
[----:B------:R-:W-:Y:S01]  /*5330*/  BSSY.RECONVERGENT B0, `(.L_x_11605) ;  /* 0x000000d000007945 */ /* 0x000fe20003800200 */
[----:B------:R-:W-:-:S03]  /*5340*/  ISETP.GT.U32.AND P3, PT, R122, 0x17, PT ;  /* 0x000000177a00780c */ /* 0x000fc60003f64070 */
[----:B------:R-:W-:Y:S10]  /*5350*/  @P2 BRA `(.L_x_11606) ;  /* 0x0000000000282947 */ /* 0x000ff40003800000 */
[CC--:B0-----:R-:W-:Y:S01]  /*5360*/  FMUL.FTZ R66, R242.reuse, R64.reuse ;  /* 0x00000040f2427220 */ /* 0x0c1fe20000410000 */
[C---:B------:R-:W-:Y:S01]  /*5370*/  FMUL.FTZ R235, R71.reuse, R64 ;  /* 0x0000004047eb7220 */ /* 0x040fe20000410000 */
[CC--:B-1----:R-:W-:Y:S02]  /*5380*/  FMUL.FTZ R64, R242.reuse, R68.reuse ;  /* 0x00000044f2407220 */ /* 0x0c2fe40000410000 */
[CC--:B----4-:R-:W-:Y:S01]  /*5390*/  FFMA.FTZ R66, R71.reuse, R69.reuse, -R66 ;  /* 0x0000004547427223 */ /* 0x0d0fe20000010842 */
[C---:B------:R-:W-:Y:S01]  /*53a0*/  FFMA.FTZ R70, R242.reuse, R69, R235 ;  /* 0x00000045f2467223 */ /* 0x040fe200000100eb */
[C---:B------:R-:W-:Y:S01]  /*53b0*/  FMUL.FTZ R69, R71.reuse, R68 ;  /* 0x0000004447457220 */ /* 0x040fe20000410000 */
[-C--:B--2---:R-:W-:Y:S01]  /*53c0*/  FFMA.FTZ R71, R71, R67.reuse, -R64 ;  /* 0x0000004347477223 */ /* 0x084fe20000010840 */
[----:B---3--:R-:W-:Y:S01]  /*53d0*/  FADD.FTZ R243, R243, R66 ;  /* 0x00000042f3f37221 */ /* 0x008fe20000010000 */
[----:B------:R-:W-:Y:S01]  /*53e0*/  FADD.FTZ R65, R65, R70 ;  /* 0x0000004641417221 */ /* 0x000fe20000010000 */
[----:B------:R-:W-:-:S07]  /*53f0*/  FFMA.FTZ R242, R242, R67, R69 ;  /* 0x00000043f2f27223 */ /* 0x000fce0000010045 */
.L_x_11606:
[----:B------:R-:W-:Y:S05]  /*5400*/  BSYNC.RECONVERGENT B0 ;  /* 0x0000000000007941 */ /* 0x000fea0003800200 */
.L_x_11605:
[----:B------:R-:W-:-:S03]  /*5410*/  UMOV UR31, 0xffffffff ;  /* 0xffffffff001f7882 */ /* 0x000fc60000000000 */
[----:B------:R-:W-:Y:S05]  /*5420*/  BRA.DIV UR31, `(.L_x_11607) ;  /* 0x000000661f647947 */ /* 0x000fea000b800000 */
[----:B-1----:R1:W1:Y:S04]  /*5430*/  SHFL.DOWN PT, R67, R71, 0x8, 0x1f ;  /* 0x09001f0047437f89 */ /* 0x00226800000e0000 */
[----:B------:R0:W1:Y:S04]  /*5440*/  SHFL.DOWN PT, R68, R242, 0x8, 0x1f ;  /* 0x09001f00f2447f89 */ /* 0x00006800000e0000 */
[----:B----4-:R4:W1:Y:S04]  /*5450*/  SHFL.DOWN PT, R69, R243, 0x8, 0x1f ;  /* 0x09001f00f3457f89 */ /* 0x01086800000e0000 */
[----:B0-----:R4:W0:Y:S02]  /*5460*/  SHFL.DOWN PT, R64, R65, 0x8, 0x1f ;  /* 0x09001f0041407f89 */ /* 0x00182400000e0000 */
.L_x_11754:
[----:B------:R-:W-:Y:S01]  /*5470*/  BSSY.RECONVERGENT B0, `(.L_x_11608) ;  /* 0x000000d000007945 */ /* 0x000fe20003800200 */
[----:B------:R-:W-:-:S03]  /*5480*/  ISETP.GT.U32.AND P2, PT, R122, 0xf, PT ;  /* 0x0000000f7a00780c */ /* 0x000fc60003f44070 */
[----:B------:R-:W-:Y:S10]  /*5490*/  @P3 BRA `(.L_x_11609) ;  /* 0x0000000000283947 */ /* 0x000ff40003800000 */
[CC--:B0-----:R-:W-:Y:S01]  /*54a0*/  FMUL.FTZ R66, R242.reuse, R64.reuse ;  /* 0x00000040f2427220 */ /* 0x0c1fe20000410000 */
[C---:B------:R-:W-:Y:S01]  /*54b0*/  FMUL.FTZ R235, R71.reuse, R64 ;  /* 0x0000004047eb7220 */ /* 0x040fe20000410000 */
[CC--:B-1----:R-:W-:Y:S02]  /*54c0*/  FMUL.FTZ R64, R242.reuse, R68.reuse ;  /* 0x00000044f2407220 */ /* 0x0c2fe40000410000 */
[CC--:B------:R-:W-:Y:S01]  /*54d0*/  FFMA.FTZ R66, R71.reuse, R69.reuse, -R66 ;  /* 0x0000004547427223 */ /* 0x0c0fe20000010842 */
[C---:B------:R-:W-:Y:S01]  /*54e0*/  FFMA.FTZ R70, R242.reuse, R69, R235 ;  /* 0x00000045f2467223 */ /* 0x040fe200000100eb */
[C---:B------:R-:W-:Y:S01]  /*54f0*/  FMUL.FTZ R69, R71.reuse, R68 ;  /* 0x0000004447457220 */ /* 0x040fe20000410000 */
[-C--:B--2---:R-:W-:Y:S01]  /*5500*/  FFMA.FTZ R71, R71, R67.reuse, -R64 ;  /* 0x0000004347477223 */ /* 0x084fe20000010840 */
[----:B---34-:R-:W-:Y:S01]  /*5510*/  FADD.FTZ R243, R243, R66 ;  /* 0x00000042f3f37221 */ /* 0x018fe20000010000 */
[----:B------:R-:W-:Y:S01]  /*5520*/  FADD.FTZ R65, R65, R70 ;  /* 0x0000004641417221 */ /* 0x000fe20000010000 */
[----:B------:R-:W-:-:S07]  /*5530*/  FFMA.FTZ R242, R242, R67, R69 ;  /* 0x00000043f2f27223 */ /* 0x000fce0000010045 */
.L_x_11609:
[----:B------:R-:W-:Y:S05]  /*5540*/  BSYNC.RECONVERGENT B0 ;  /* 0x0000000000007941 */ /* 0x000fea0003800200 */
.L_x_11608:
[----:B------:R-:W-:-:S03]  /*5550*/  UMOV UR31, 0xffffffff ;  /* 0xffffffff001f7882 */ /* 0x000fc60000000000 */
[----:B------:R-:W-:Y:S05]  /*5560*/  BRA.DIV UR31, `(.L_x_11610) ;  /* 0x000000661f847947 */ /* 0x000fea000b800000 */
[----:B-1----:R1:W1:Y:S04]  /*5570*/  SHFL.DOWN PT, R67, R71, 0x10, 0x1f ;  /* 0x0a001f0047437f89 */ /* 0x00226800000e0000 */
[----:B------:R0:W1:Y:S04]  /*5580*/  SHFL.DOWN PT, R68, R242, 0x10, 0x1f ;  /* 0x0a001f00f2447f89 */ /* 0x00006800000e0000 */
[----:B------:R1:W1:Y:S04]  /*5590*/  SHFL.DOWN PT, R69, R243, 0x10, 0x1f ;  /* 0x0a001f00f3457f89 */ /* 0x00026800000e0000 */
[----:B0-----:R0:W0:Y:S02]  /*55a0*/  SHFL.DOWN PT, R64, R65, 0x10, 0x1f ;  /* 0x0a001f0041407f89 */ /* 0x00102400000e0000 */
.L_x_11760:
[----:B------:R-:W-:Y:S01]  /*55b0*/  BSSY.RECONVERGENT B0, `(.L_x_11611) ;  /* 0x000000d000007945 */ /* 0x000fe20003800200 */
[----:B------:R-:W-:-:S03]  /*55c0*/  ISETP.NE.AND P3, PT, R0, 0x1f, PT ;  /* 0x0000001f0000780c */ /* 0x000fc60003f65270 */
        /* <DEDUP_REMOVED lines=11> */
.L_x_11612:
[----:B------:R-:W-:Y:S05]  /*5680*/  BSYNC.RECONVERGENT B0 ;  /* 0x0000000000007941 */ /* 0x000fea0003800200 */
.L_x_11611:
        /* <DEDUP_REMOVED lines=8> */
[----:B-1----:R-:W1:Y:S01]  /*5710*/  SHFL.DOWN PT, R68, R71, 0x1, 0x1f ;  /* 0x08201f0047447f89 */ /* 0x002e6200000e0000 */
[-C--:B-----5:R-:W-:Y:S01]  /*5720*/  FMUL.FTZ R67, R63, R239.reuse ;  /* 0x000000ef3f437220 */ /* 0x0a0fe20000410000 */
[-C--:B------:R-:W-:Y:S01]  /*5730*/  FMUL.FTZ R66, R62, R239.reuse ;  /* 0x000000ef3e427220 */ /* 0x080fe20000410000 */
[----:B------:R-:W-:Y:S01]  /*5740*/  FMUL.FTZ R240, R60, R239 ;  /* 0x000000ef3cf07220 */ /* 0x000fe20000410000 */
[----:B------:R-:W1:Y:S01]  /*5750*/  SHFL.DOWN PT, R69, R242, 0x1, 0x1f ;  /* 0x08201f00f2457f89 */ /* 0x000e6200000e0000 */
[----:B--2---:R-:W-:Y:S01]  /*5760*/  FFMA.FTZ R235, R62, R241, -R67 ;  /* 0x000000f13eeb7223 */ /* 0x004fe20000010843 */
[----:B------:R-:W-:Y:S01]  /*5770*/  FMUL.FTZ R67, R61, R239 ;  /* 0x000000ef3d437220 */ /* 0x000fe20000410000 */
[-C--:B------:R-:W-:Y:S01]  /*5780*/  FFMA.FTZ R66, R63, R241.reuse, R66 ;  /* 0x000000f13f427223 */ /* 0x080fe20000010042 */
[----:B------:R-:W2:Y:S01]  /*5790*/  SHFL.DOWN PT, R70, R243, 0x1, 0x1f ;  /* 0x08201f00f3467f89 */ /* 0x000ea200000e0000 */
[-C--:B------:R-:W-:Y:S01]  /*57a0*/  FFMA.FTZ R240, R61, R241.reuse, R240 ;  /* 0x000000f13df07223 */ /* 0x080fe200000100f0 */
[----:B------:R-:W-:Y:S01]  /*57b0*/  FFMA.FTZ R239, R60, R241, -R67 ;  /* 0x000000f13cef7223 */ /* 0x000fe20000010843 */
[----:B0-----:R-:W-:Y:S01]  /*57c0*/  FADD.FTZ R238, R64, R235 ;  /* 0x000000eb40ee7221 */ /* 0x001fe20000010000 */
[----:B------:R-:W0:Y:S01]  /*57d0*/  SHFL.IDX PT, R245, R62, RZ, 0x1f ;  /* 0x00001fff3ef57589 */ /* 0x000e2200000e0000 */
[----:B---3--:R-:W-:-:S03]  /*57e0*/  FADD.FTZ R241, R247, R66 ;  /* 0x00000042f7f17221 */ /* 0x008fc60000010000 */
[----:B------:R-:W3:Y:S01]  /*57f0*/  SHFL.IDX PT, R249, R63, RZ, 0x1f ;  /* 0x00001fff3ff97589 */ /* 0x000ee200000e0000 */
[----:B----4-:R-:W-:-:S03]  /*5800*/  MOV R64, R246 ;  /* 0x000000f600407202 */ /* 0x010fc60000000f00 */
[----:B------:R4:W0:Y:S02]  /*5810*/  SHFL.DOWN PT, R248, R65, 0x1, 0x1f ;  /* 0x08201f0041f87f89 */ /* 0x00082400000e0000 */
[----:B-1--4-:R-:W-:-:S07]  /*5820*/  MOV R65, R244 ;  /* 0x000000f400417202 */ /* 0x012fce0000000f00 */
.L_x_11774:
        /* <DEDUP_REMOVED lines=15> */
.L_x_11615:
[----:B------:R-:W-:Y:S05]  /*5920*/  BSYNC.RECONVERGENT B0 ;  /* 0x0000000000007941 */ /* 0x000fea0003800200 */
.L_x_11614:
        /* <DEDUP_REMOVED lines=8> */
[----:B--2---:R-:W-:Y:S01]  /*59b0*/  FADD.FTZ R70, R58, R63 ;  /* 0x0000003f3a467221 */ /* 0x004fe20000010000 */
[----:B------:R-:W-:Y:S01]  /*59c0*/  FADD.FTZ R71, R59, R62 ;  /* 0x0000003e3b477221 */ /* 0x000fe20000010000 */
[----:B------:R1:W-:Y:S01]  /*59d0*/  STS.128 [R237+0x6770], R64 ;  /* 0x00677040ed007388 */ /* 0x0003e20000000c00 */
[----:B------:R-:W-:-:S02]  /*59e0*/  MOV R63, R241 ;  /* 0x000000f1003f7202 */ /* 0x000fc40000000f00 */
[----:B------:R-:W-:Y:S01]  /*59f0*/  MOV R62, R238 ;  /* 0x000000ee003e7202 */ /* 0x000fe20000000f00 */
[----:B------:R1:W-:Y:S01]  /*5a00*/  STS.128 [R237+0x6760], R68 ;  /* 0x00676044ed007388 */ /* 0x0003e20000000c00 */
[----:B------:R-:W-:Y:S02]  /*5a10*/  MOV R61, R240 ;  /* 0x000000f0003d7202 */ /* 0x000fe40000000f00 */
[----:B------:R-:W-:-:S07]  /*5a20*/  MOV R60, R239 ;  /* 0x000000ef003c7202 */ /* 0x000fce0000000f00 */
.L_x_11597:
[----:B------:R-:W-:Y:S05]  /*5a30*/  WARPSYNC.ALL ;  /* 0x0000000000007948 */ /* 0x000fea0003800000 */
[----:B------:R-:W-:Y:S01]  /*5a40*/  BAR.SYNC.DEFER_BLOCKING 0x0 ;  /* 0x0000000000007b1d */ /* 0x000fe20000010000 */
[----:B------:R-:W-:Y:S01]  /*5a50*/  ULEA UR31, UR19, 0xfffff800, 0xb ;  /* 0xfffff800131f7891 */ /* 0x000fe2000f8e58ff */
[----:B------:R-:W-:Y:S01]  /*5a60*/  ISETP.NE.AND P3, PT, R0, RZ, PT ;  /* 0x000000ff0000720c */ /* 0x000fe20003f65270 */
[C---:B------:R-:W-:Y:S01]  /*5a70*/  FMUL.FTZ R241, R34.reuse, -R229 ;  /* 0x800000e522f17220 */ /* 0x040fe20000410000 */
[----:B-1----:R-:W-:Y:S01]  /*5a80*/  MOV R65, UR38 ;  /* 0x0000002600417c02 */ /* 0x002fe20008000f00 */
[----:B------:R-:W-:Y:S01]  /*5a90*/  USHF.R.S32.HI UR46, URZ, 0x1f, UR31 ;  /* 0x0000001fff2e7899 */ /* 0x000fe2000801141f */
[----:B------:R-:W-:Y:S01]  /*5aa0*/  MOV R67, UR40 ;  /* 0x0000002800437c02 */ /* 0x000fe20008000f00 */
[----:B------:R-:W-:Y:S01]  /*5ab0*/  FMUL.FTZ R239, R34, R231 ;  /* 0x000000e722ef7220 */ /* 0x000fe20000410000 */
[C---:B------:R-:W-:Y:S01]  /*5ac0*/  LOP3.LUT R58, R0.reuse, UR31, RZ, 0xfc, !PT ;  /* 0x0000001f003a7c12 */ /* 0x040fe2000f8efcff */
[C---:B------:R-:W-:Y:S01]  /*5ad0*/  FMUL.FTZ R243, R33.reuse, R230 ;  /* 0x000000e621f37220 */ /* 0x040fe20000410000 */
[----:B------:R-:W-:Y:S01]  /*5ae0*/  P2R R64, PR, RZ, 0x8 ;  /* 0x00000008ff407803 */ /* 0x000fe20000000000 */
[----:B------:R-:W-:Y:S01]  /*5af0*/  FMUL.FTZ R245, R33, -R232 ;  /* 0x800000e821f57220 */ /* 0x000fe20000410000 */
[----:B------:R-:W-:Y:S01]  /*5b00*/  MOV R59, UR46 ;  /* 0x0000002e003b7c02 */ /* 0x000fe20008000f00 */
[----:B------:R-:W-:Y:S01]  /*5b10*/  FMUL.FTZ R247, R31, R226 ;  /* 0x000000e21ff77220 */ /* 0x000fe20000410000 */
[----:B------:R-:W-:Y:S01]  /*5b20*/  MOV R69, UR39 ;  /* 0x0000002700457c02 */ /* 0x000fe20008000f00 */
[----:B------:R-:W-:Y:S01]  /*5b30*/  VOTEU.ALL UP0, P3 ;  /* 0x0000000000ff7886 */ /* 0x000fe20001800000 */
[----:B------:R-:W-:Y:S01]  /*5b40*/  LEA.HI R238, R0, R0, RZ, 0x1b ;  /* 0x0000000000ee7211 */ /* 0x000fe200078fd8ff */
[----:B------:R-:W-:-:S04]  /*5b50*/  IMAD.WIDE.U32 R64, R65, UR8, R58 ;  /* 0x0000000841407c25 */ /* 0x000fc8000f8e003a */
[----:B------:R-:W-:Y:S01]  /*5b60*/  FMUL.FTZ R249, R31, -R228 ;  /* 0x800000e41ff97220 */ /* 0x000fe20000410000 */
[----:B------:R-:W-:Y:S01]  /*5b70*/  BSSY.RECONVERGENT B0, `(.L_x_11616) ;  /* 0x000029b000007945 */ /* 0x000fe20003800200 */
[----:B------:R-:W-:Y:S02]  /*5b80*/  @!UP0 ULEA UR31, UR8, UR30, 0x4 ;  /* 0x0000001e081f8291 */ /* 0x000fe4000f8e20ff */
[----:B------:R-:W-:Y:S01]  /*5b90*/  IMAD.WIDE.U32 R66, R67, UR8, R58 ;  /* 0x0000000843427c25 */ /* 0x000fe2000f8e003a */
[----:B------:R-:W1:Y:S03]  /*5ba0*/  LDS.64 R56, [R123+0x6768] ;  /* 0x006768007b387984 */ /* 0x000e660000000a00 */
[----:B------:R-:W-:-:S03]  /*5bb0*/  IMAD R65, R69, UR8, R65 ;  /* 0x0000000845417c24 */ /* 0x000fc6000f8e0241 */
[----:B0-----:R0:W-:Y:S01]  /*5bc0*/  @!P3 STS.128 [UR31+0x7d60], R60 ;  /* 0x007d603cff00b988 */ /* 0x0011e20008000c1f */
[----:B------:R-:W-:Y:S02]  /*5bd0*/  UIADD3 UR31, UPT, UPT, UR30, 0x2100, URZ ;  /* 0x000021001e1f7890 */ /* 0x000fe4000fffe0ff */
[----:B0-----:R-:W-:-:S05]  /*5be0*/  MOV R61, UR30 ;  /* 0x0000001e003d7c02 */ /* 0x001fca0008000f00 */
[----:B------:R-:W-:Y:S02]  /*5bf0*/  IMAD R60, R0, 0x84, R61 ;  /* 0x00000084003c7824 */ /* 0x000fe400078e023d */
[-C--:B-1----:R-:W-:Y:S01]  /*5c00*/  FMUL.FTZ R59, R57, R73.reuse ;  /* 0x00000049393b7220 */ /* 0x082fe20000410000 */
[----:B------:R-:W-:-:S03]  /*5c10*/  FMUL.FTZ R68, R56, R73 ;  /* 0x0000004938447220 */ /* 0x000fc60000410000 */
[-C--:B------:R-:W-:Y:S01]  /*5c20*/  FFMA.FTZ R70, R56, R72.reuse, R59 ;  /* 0x0000004838467223 */ /* 0x080fe2000001003b */
[----:B------:R-:W-:Y:S01]  /*5c30*/  MOV R59, UR41 ;  /* 0x00000029003b7c02 */ /* 0x000fe20008000f00 */
[----:B------:R-:W-:Y:S01]  /*5c40*/  FFMA.FTZ R72, R57, R72, -R68 ;  /* 0x0000004839487223 */ /* 0x000fe20000010844 */
[----:B------:R-:W-:Y:S01]  /*5c50*/  LEA R68, P2, R66, UR17, 0x2 ;  /* 0x0000001142447c11 */ /* 0x000fe2000f8410ff */
[----:B------:R-:W-:Y:S01]  /*5c60*/  FADD.FTZ R95, R95, R70 ;  /* 0x000000465f5f7221 */ /* 0x000fe20000010000 */
[----:B------:R-:W-:Y:S01]  /*5c70*/  LEA R56, P0, R64, UR10, 0x2 ;  /* 0x0000000a40387c11 */ /* 0x000fe2000f8010ff */
[----:B------:R-:W-:Y:S02]  /*5c80*/  IMAD R59, R59, UR8, R67 ;  /* 0x000000083b3b7c24 */ /* 0x000fe4000f8e0243 */
[----:B------:R-:W-:Y:S01]  /*5c90*/  FADD.FTZ R93, R93, R72 ;  /* 0x000000485d5d7221 */ /* 0x000fe20000010000 */
[-C--:B------:R-:W-:Y:S01]  /*5ca0*/  FMUL.FTZ R70, R2, R95.reuse ;  /* 0x0000005f02467220 */ /* 0x080fe20000410000 */
[----:B------:R-:W-:Y:S01]  /*5cb0*/  LEA.HI.X R57, R64, UR15, R65, 0x2, P0 ;  /* 0x0000000f40397c11 */ /* 0x000fe200080f1441 */
[----:B------:R-:W-:Y:S01]  /*5cc0*/  FMUL.FTZ R65, R126, R95 ;  /* 0x0000005f7e417220 */ /* 0x000fe20000410000 */
[----:B------:R-:W-:Y:S01]  /*5cd0*/  LEA.HI.X R69, R66, UR18, R59, 0x2, P2 ;  /* 0x0000001242457c11 */ /* 0x000fe200090f143b */
[----:B------:R-:W-:Y:S01]  /*5ce0*/  FMUL.FTZ R66, R2, R103 ;  /* 0x0000006702427220 */ /* 0x000fe20000410000 */
[-C--:B------:R-:W-:Y:S01]  /*5cf0*/  FMUL.FTZ R59, R126, R93.reuse ;  /* 0x0000005d7e3b7220 */ /* 0x080fe20000410000 */
[CC--:B------:R-:W-:Y:S01]  /*5d00*/  FMUL.FTZ R64, R87.reuse, R93.reuse ;  /* 0x0000005d57407220 */ /* 0x0c0fe20000410000 */
[C---:B------:R-:W-:Y:S01]  /*5d10*/  FFMA.FTZ R65, R128.reuse, R93, -R65 ;  /* 0x0000005d80417223 */ /* 0x040fe20000010841 */
[-C--:B------:R-:W-:Y:S01]  /*5d20*/  FFMA.FTZ R87, R87, -R66.reuse, R204 ;  /* 0x8000004257577223 */ /* 0x080fe200000100cc */
[C---:B------:R-:W-:Y:S01]  /*5d30*/  FFMA.FTZ R67, -R173.reuse, R66, R234 ;  /* 0x00000042ad437223 */ /* 0x040fe200000101ea */
[-C--:B------:R-:W-:Y:S01]  /*5d40*/  FFMA.FTZ R59, R128, R95.reuse, R59 ;  /* 0x0000005f803b7223 */ /* 0x080fe2000001003b */
[----:B------:R-:W-:Y:S01]  /*5d50*/  FFMA.FTZ R66, R173, R95, R64 ;  /* 0x0000005fad427223 */ /* 0x000fe20000010040 */
[----:B------:R-:W-:Y:S01]  /*5d60*/  FMUL.FTZ R64, R95, UR42 ;  /* 0x0000002a5f407c20 */ /* 0x000fe20008410000 */
[----:B------:R-:W-:Y:S01]  /*5d70*/  FMUL.FTZ R72, R2, R93 ;  /* 0x0000005d02487220 */ /* 0x000fe20000410000 */
[----:B------:R-:W-:Y:S01]  /*5d80*/  FADD.FTZ R94, R94, R59 ;  /* 0x0000003b5e5e7221 */ /* 0x000fe20000010000 */
[C---:B------:R-:W-:Y:S01]  /*5d90*/  FMUL.FTZ R59, R93.reuse, UR42 ;  /* 0x0000002a5d3b7c20 */ /* 0x040fe20008410000 */
[----:B------:R-:W-:Y:S01]  /*5da0*/  FFMA.FTZ R64, R93, UR45, -R64 ;  /* 0x0000002d5d407c23 */ /* 0x000fe20008010840 */
[----:B------:R-:W-:Y:S01]  /*5db0*/  FADD.FTZ R93, R92, R65 ;  /* 0x000000415c5d7221 */ /* 0x000fe20000010000 */
[----:B------:R-:W-:Y:S01]  /*5dc0*/  FMUL.FTZ R71, R103, R70 ;  /* 0x0000004667477220 */ /* 0x000fe20000410000 */
[----:B------:R-:W-:Y:S01]  /*5dd0*/  FFMA.FTZ R62, R95, UR45, R59 ;  /* 0x0000002d5f3e7c23 */ /* 0x000fe2000801003b */
[C---:B------:R-:W-:Y:S01]  /*5de0*/  FMUL.FTZ R92, R87.reuse, R72 ;  /* 0x00000048575c7220 */ /* 0x040fe20000410000 */
[----:B------:R-:W-:Y:S01]  /*5df0*/  FMUL.FTZ R59, R87, R70 ;  /* 0x00000046573b7220 */ /* 0x000fe20000410000 */
[-C--:B------:R-:W-:Y:S01]  /*5e00*/  FMUL.FTZ R63, R129, R93.reuse ;  /* 0x0000005d813f7220 */ /* 0x080fe20000410000 */
[-C--:B------:R-:W-:Y:S01]  /*5e10*/  FMUL.FTZ R65, R86, R93.reuse ;  /* 0x0000005d56417220 */ /* 0x080fe20000410000 */
[----:B------:R-:W-:Y:S01]  /*5e20*/  FMUL.FTZ R87, R87, R64 ;  /* 0x0000004057577220 */ /* 0x000fe20000410000 */
[----:B------:R0:W-:Y:S01]  /*5e30*/  STS [R60+0x2178], R71 ;  /* 0x002178473c007388 */ /* 0x0001e20000000800 */
[----:B------:R-:W-:Y:S01]  /*5e40*/  FMUL.FTZ R129, R129, R94 ;  /* 0x0000005e81817220 */ /* 0x000fe20000410000 */
[----:B------:R-:W-:Y:S01]  /*5e50*/  FFMA.FTZ R61, R67, R70, R92 ;  /* 0x00000046433d7223 */ /* 0x000fe2000001005c */
[C---:B------:R-:W-:Y:S01]  /*5e60*/  FFMA.FTZ R63, R130.reuse, R94, R63 ;  /* 0x0000005e823f7223 */ /* 0x040fe2000001003f */
[----:B------:R-:W-:Y:S01]  /*5e70*/  FMUL.FTZ R73, R103, R72 ;  /* 0x0000004867497220 */ /* 0x000fe20000410000 */
[----:B------:R-:W-:Y:S01]  /*5e80*/  FFMA.FTZ R70, R67, R62, R87 ;  /* 0x0000003e43467223 */ /* 0x000fe20000010057 */
[----:B------:R-:W-:Y:S01]  /*5e90*/  FMUL.FTZ R62, R3, R104 ;  /* 0x00000068033e7220 */ /* 0x000fe20000410000 */
[----:B------:R-:W-:Y:S01]  /*5ea0*/  FFMA.FTZ R130, R130, R93, -R129 ;  /* 0x0000005d82827223 */ /* 0x000fe20000010881 */
[----:B------:R-:W-:Y:S01]  /*5eb0*/  FMUL.FTZ R64, R94, UR42 ;  /* 0x0000002a5e407c20 */ /* 0x000fe20008410000 */
[----:B------:R-:W-:Y:S01]  /*5ec0*/  FADD.FTZ R129, R176, R63 ;  /* 0x0000003fb0817221 */ /* 0x000fe20000010000 */
[----:B0-----:R-:W-:Y:S01]  /*5ed0*/  FFMA.FTZ R71, R174, R94, R65 ;  /* 0x0000005eae477223 */ /* 0x001fe20000010041 */
[----:B------:R-:W-:Y:S01]  /*5ee0*/  FMUL.FTZ R65, R93, UR42 ;  /* 0x0000002a5d417c20 */ /* 0x000fe20008410000 */
[----:B------:R-:W-:Y:S01]  /*5ef0*/  FFMA.FTZ R59, R67, R72, -R59 ;  /* 0x00000048433b7223 */ /* 0x000fe2000001083b */
[----:B------:R0:W-:Y:S01]  /*5f00*/  STS [R60+0x217c], R73 ;  /* 0x00217c493c007388 */ /* 0x0001e20000000800 */
[----:B------:R-:W-:Y:S01]  /*5f10*/  FFMA.FTZ R86, R86, -R62, R203 ;  /* 0x8000003e56567223 */ /* 0x000fe200000100cb */
[----:B------:R-:W-:Y:S01]  /*5f20*/  FFMA.FTZ R63, R94, UR45, R65 ;  /* 0x0000002d5e3f7c23 */ /* 0x000fe20008010041 */
[----:B------:R-:W-:Y:S01]  /*5f30*/  FMUL.FTZ R65, R3, R94 ;  /* 0x0000005e03417220 */ /* 0x000fe20000410000 */
[----:B------:R-:W-:Y:S01]  /*5f40*/  FFMA.FTZ R67, R93, UR45, -R64 ;  /* 0x0000002d5d437c23 */ /* 0x000fe20008010840 */
[-C--:B------:R-:W-:Y:S01]  /*5f50*/  FFMA.FTZ R35, R2, R66.reuse, R35 ;  /* 0x0000004202237223 */ /* 0x080fe20000010023 */
[----:B------:R-:W-:Y:S01]  /*5f60*/  FFMA.FTZ R70, R103, R66, R70 ;  /* 0x0000004267467223 */ /* 0x000fe20000010046 */
[----:B------:R-:W-:Y:S01]  /*5f70*/  FFMA.FTZ R62, -R174, R62, R233 ;  /* 0x0000003eae3e7223 */ /* 0x000fe200000101e9 */
[C---:B------:R-:W-:Y:S01]  /*5f80*/  FMUL.FTZ R66, R86.reuse, R65 ;  /* 0x0000004156427220 */ /* 0x040fe20000410000 */
[----:B------:R-:W-:Y:S01]  /*5f90*/  FMUL.FTZ R67, R86, R67 ;  /* 0x0000004356437220 */ /* 0x000fe20000410000 */
[----:B0-----:R-:W-:Y:S01]  /*5fa0*/  FMUL.FTZ R73, R3, R93 ;  /* 0x0000005d03497220 */ /* 0x001fe20000410000 */
[----:B------:R-:W-:Y:S01]  /*5fb0*/  FADD.FTZ R130, R175, R130 ;  /* 0x00000082af827221 */ /* 0x000fe20000010000 */
[----:B------:R-:W-:Y:S01]  /*5fc0*/  FMUL.FTZ R93, R104, R65 ;  /* 0x00000041685d7220 */ /* 0x000fe20000410000 */
[----:B------:R-:W-:Y:S01]  /*5fd0*/  FMUL.FTZ R64, R4, R105 ;  /* 0x0000006904407220 */ /* 0x000fe20000410000 */
[-C--:B------:R-:W-:Y:S01]  /*5fe0*/  FMUL.FTZ R87, R86, R73.reuse ;  /* 0x0000004956577220 */ /* 0x080fe20000410000 */
[-C--:B------:R-:W-:Y:S01]  /*5ff0*/  FMUL.FTZ R95, R104, R73.reuse ;  /* 0x00000049685f7220 */ /* 0x080fe20000410000 */
[C---:B------:R-:W-:Y:S01]  /*6000*/  FFMA.FTZ R66, R62.reuse, R73, -R66 ;  /* 0x000000493e427223 */ /* 0x040fe20000010842 */
[C---:B------:R-:W-:Y:S01]  /*6010*/  FFMA.FTZ R73, R62.reuse, R63, R67 ;  /* 0x0000003f3e497223 */ /* 0x040fe20000010043 */
[----:B------:R-:W-:Y:S01]  /*6020*/  FFMA.FTZ R65, R62, R65, R87 ;  /* 0x000000413e417223 */ /* 0x000fe20000010057 */
[----:B------:R-:W-:Y:S01]  /*6030*/  FADD.FTZ R51, R70, R51 ;  /* 0x0000003346337221 */ /* 0x000fe20000010000 */
[-C--:B------:R-:W-:Y:S01]  /*6040*/  FMUL.FTZ R62, R85, R130.reuse ;  /* 0x00000082553e7220 */ /* 0x080fe20000410000 */
[----:B------:R-:W-:Y:S01]  /*6050*/  FMUL.FTZ R63, R131, R130 ;  /* 0x00000082833f7220 */ /* 0x000fe20000410000 */
[----:B------:R-:W-:Y:S01]  /*6060*/  FMUL.FTZ R70, R129, UR42 ;  /* 0x0000002a81467c20 */ /* 0x000fe20008410000 */
[-C--:B------:R-:W-:Y:S01]  /*6070*/  FMUL.FTZ R131, R131, R129.reuse ;  /* 0x0000008183837220 */ /* 0x080fe20000410000 */
[-C--:B------:R-:W-:Y:S01]  /*6080*/  FFMA.FTZ R85, R85, -R64.reuse, R206 ;  /* 0x8000004055557223 */ /* 0x080fe200000100ce */
[C---:B------:R-:W-:Y:S01]  /*6090*/  FFMA.FTZ R67, -R171.reuse, R64, R208 ;  /* 0x00000040ab437223 */ /* 0x040fe200000101d0 */
[-C--:B------:R-:W-:Y:S01]  /*60a0*/  FFMA.FTZ R64, R171, R129.reuse, R62 ;  /* 0x00000081ab407223 */ /* 0x080fe2000001003e */
[-C--:B------:R-:W-:Y:S01]  /*60b0*/  FFMA.FTZ R63, R132, R129.reuse, R63 ;  /* 0x00000081843f7223 */ /* 0x080fe2000001003f */
[C---:B------:R-:W-:Y:S01]  /*60c0*/  FMUL.FTZ R62, R130.reuse, UR42 ;  /* 0x0000002a823e7c20 */ /* 0x040fe20008410000 */
[----:B------:R-:W-:Y:S01]  /*60d0*/  FFMA.FTZ R70, R130, UR45, -R70 ;  /* 0x0000002d82467c23 */ /* 0x000fe20008010846 */
[CC--:B------:R-:W-:Y:S01]  /*60e0*/  FMUL.FTZ R72, R4.reuse, R130.reuse ;  /* 0x0000008204487220 */ /* 0x0c0fe20000410000 */
[----:B------:R-:W-:Y:S01]  /*60f0*/  FMUL.FTZ R94, R4, R129 ;  /* 0x00000081045e7220 */ /* 0x000fe20000410000 */
[----:B------:R-:W-:Y:S01]  /*6100*/  FFMA.FTZ R132, R132, R130, -R131 ;  /* 0x0000008284847223 */ /* 0x000fe20000010883 */
[----:B------:R0:W-:Y:S01]  /*6110*/  STS [R60+0x2170], R93 ;  /* 0x0021705d3c007388 */ /* 0x0001e20000000800 */
[----:B------:R-:W-:Y:S01]  /*6120*/  FFMA.FTZ R62, R129, UR45, R62 ;  /* 0x0000002d813e7c23 */ /* 0x000fe2000801003e */
[C---:B------:R-:W-:Y:S01]  /*6130*/  FMUL.FTZ R86, R85.reuse, R72 ;  /* 0x0000004855567220 */ /* 0x040fe20000410000 */
[----:B------:R-:W-:Y:S01]  /*6140*/  FMUL.FTZ R70, R85, R70 ;  /* 0x0000004655467220 */ /* 0x000fe20000410000 */
[----:B------:R-:W-:Y:S01]  /*6150*/  FADD.FTZ R132, R177, R132 ;  /* 0x00000084b1847221 */ /* 0x000fe20000010000 */
[-C--:B------:R-:W-:Y:S01]  /*6160*/  FFMA.FTZ R36, R3, R71.reuse, R36 ;  /* 0x0000004703247223 */ /* 0x080fe20000010024 */
[----:B------:R-:W-:Y:S01]  /*6170*/  FFMA.FTZ R87, R104, R71, R73 ;  /* 0x0000004768577223 */ /* 0x000fe20000010049 */
[----:B------:R-:W-:Y:S01]  /*6180*/  FMUL.FTZ R71, R105, R94 ;  /* 0x0000005e69477220 */ /* 0x000fe20000410000 */
[----:B------:R-:W-:Y:S01]  /*6190*/  FFMA.FTZ R70, R67, R62, R70 ;  /* 0x0000003e43467223 */ /* 0x000fe20000010046 */
[----:B------:R-:W-:Y:S01]  /*61a0*/  FADD.FTZ R178, R178, R63 ;  /* 0x0000003fb2b27221 */ /* 0x000fe20000010000 */
[-C--:B0-----:R-:W-:Y:S01]  /*61b0*/  FMUL.FTZ R93, R85, R94.reuse ;  /* 0x0000005e555d7220 */ /* 0x081fe20000410000 */
[----:B------:R-:W-:Y:S01]  /*61c0*/  FFMA.FTZ R94, R67, R94, R86 ;  /* 0x0000005e435e7223 */ /* 0x000fe20000010056 */
[-C--:B------:R-:W-:Y:S01]  /*61d0*/  FMUL.FTZ R73, R105, R72.reuse ;  /* 0x0000004869497220 */ /* 0x080fe20000410000 */
[----:B------:R0:W-:Y:S01]  /*61e0*/  STS [R60+0x2168], R71 ;  /* 0x002168473c007388 */ /* 0x0001e20000000800 */
[----:B------:R-:W-:Y:S01]  /*61f0*/  FFMA.FTZ R93, R67, R72, -R93 ;  /* 0x00000048435d7223 */ /* 0x000fe2000001085d */
[-C--:B------:R-:W-:Y:S01]  /*6200*/  FMUL.FTZ R67, R84, R132.reuse ;  /* 0x0000008454437220 */ /* 0x080fe20000410000 */
[----:B------:R-:W-:Y:S01]  /*6210*/  FMUL.FTZ R63, R133, R132 ;  /* 0x00000084853f7220 */ /* 0x000fe20000410000 */
[----:B------:R-:W-:Y:S01]  /*6220*/  FMUL.FTZ R62, R5, R106 ;  /* 0x0000006a053e7220 */ /* 0x000fe20000410000 */
[-C--:B------:R-:W-:Y:S01]  /*6230*/  FMUL.FTZ R133, R133, R178.reuse ;  /* 0x000000b285857220 */ /* 0x080fe20000410000 */
[----:B------:R1:W-:Y:S01]  /*6240*/  STS [R60+0x2174], R95 ;  /* 0x0021745f3c007388 */ /* 0x0003e20000000800 */
[----:B------:R-:W-:Y:S01]  /*6250*/  FFMA.FTZ R63, R134, R178, R63 ;  /* 0x000000b2863f7223 */ /* 0x000fe2000001003f */
[----:B------:R-:W-:Y:S01]  /*6260*/  FFMA.FTZ R84, R84, -R62, R205 ;  /* 0x8000003e54547223 */ /* 0x000fe200000100cd */
[----:B------:R-:W-:Y:S01]  /*6270*/  FFMA.FTZ R37, R4, R64, R37 ;  /* 0x0000004004257223 */ /* 0x000fe20000010025 */
[----:B0-----:R-:W-:Y:S01]  /*6280*/  FFMA.FTZ R71, R172, R178, R67 ;  /* 0x000000b2ac477223 */ /* 0x001fe20000010043 */
[----:B------:R-:W-:Y:S01]  /*6290*/  FMUL.FTZ R67, R178, UR42 ;  /* 0x0000002ab2437c20 */ /* 0x000fe20008410000 */
[----:B------:R0:W-:Y:S01]  /*62a0*/  STS [R60+0x216c], R73 ;  /* 0x00216c493c007388 */ /* 0x0001e20000000800 */
[----:B------:R-:W-:Y:S01]  /*62b0*/  FFMA.FTZ R70, R105, R64, R70 ;  /* 0x0000004069467223 */ /* 0x000fe20000010046 */
[C---:B------:R-:W-:Y:S01]  /*62c0*/  FMUL.FTZ R64, R132.reuse, UR42 ;  /* 0x0000002a84407c20 */ /* 0x040fe20008410000 */
[----:B------:R-:W-:Y:S01]  /*62d0*/  FFMA.FTZ R67, R132, UR45, -R67 ;  /* 0x0000002d84437c23 */ /* 0x000fe20008010843 */
[C---:B-1----:R-:W-:Y:S01]  /*62e0*/  FMUL.FTZ R95, R5.reuse, R178 ;  /* 0x000000b2055f7220 */ /* 0x042fe20000410000 */
[----:B------:R-:W-:Y:S01]  /*62f0*/  FFMA.FTZ R134, R134, R132, -R133 ;  /* 0x0000008486867223 */ /* 0x000fe20000010885 */
[----:B------:R-:W-:Y:S01]  /*6300*/  FFMA.FTZ R62, -R172, R62, R207 ;  /* 0x0000003eac3e7223 */ /* 0x000fe200000101cf */
[----:B------:R-:W-:Y:S01]  /*6310*/  FADD.FTZ R131, R180, R63 ;  /* 0x0000003fb4837221 */ /* 0x000fe20000010000 */
[----:B------:R-:W-:Y:S01]  /*6320*/  FMUL.FTZ R126, R84, R95 ;  /* 0x0000005f547e7220 */ /* 0x000fe20000410000 */
[----:B------:R-:W-:Y:S01]  /*6330*/  FFMA.FTZ R63, R178, UR45, R64 ;  /* 0x0000002db23f7c23 */ /* 0x000fe20008010040 */
[----:B0-----:R-:W-:Y:S01]  /*6340*/  FMUL.FTZ R73, R5, R132 ;  /* 0x0000008405497220 */ /* 0x001fe20000410000 */
[C---:B------:R-:W-:Y:S01]  /*6350*/  FMUL.FTZ R67, R84.reuse, R67 ;  /* 0x0000004354437220 */ /* 0x040fe20000410000 */
[----:B------:R-:W-:Y:S01]  /*6360*/  FADD.FTZ R134, R179, R134 ;  /* 0x00000086b3867221 */ /* 0x000fe20000010000 */
[----:B------:R-:W-:Y:S01]  /*6370*/  FADD.FTZ R52, R87, R52 ;  /* 0x0000003457347221 */ /* 0x000fe20000010000 */
[----:B------:R-:W-:Y:S01]  /*6380*/  FMUL.FTZ R85, R84, R73 ;  /* 0x0000004954557220 */ /* 0x000fe20000410000 */
[C---:B------:R-:W-:Y:S01]  /*6390*/  FMUL.FTZ R87, R106.reuse, R95 ;  /* 0x0000005f6a577220 */ /* 0x040fe20000410000 */
[-C--:B------:R-:W-:Y:S01]  /*63a0*/  FMUL.FTZ R129, R106, R73.reuse ;  /* 0x000000496a817220 */ /* 0x080fe20000410000 */
[C---:B------:R-:W-:Y:S01]  /*63b0*/  FFMA.FTZ R126, R62.reuse, R73, -R126 ;  /* 0x000000493e7e7223 */ /* 0x040fe2000001087e */
[----:B------:R-:W-:Y:S01]  /*63c0*/  FFMA.FTZ R95, R62, R95, R85 ;  /* 0x0000005f3e5f7223 */ /* 0x000fe20000010055 */
[----:B------:R-:W-:Y:S01]  /*63d0*/  FADD.FTZ R53, R70, R53 ;  /* 0x0000003546357221 */ /* 0x000fe20000010000 */
[----:B------:R-:W-:Y:S01]  /*63e0*/  FFMA.FTZ R73, R62, R63, R67 ;  /* 0x0000003f3e497223 */ /* 0x000fe20000010043 */
[----:B------:R-:W-:Y:S01]  /*63f0*/  FMUL.FTZ R64, R6, R107 ;  /* 0x0000006b06407220 */ /* 0x000fe20000410000 */
[-C--:B------:R-:W-:Y:S01]  /*6400*/  FMUL.FTZ R62, R83, R134.reuse ;  /* 0x00000086533e7220 */ /* 0x080fe20000410000 */
[----:B------:R-:W-:Y:S01]  /*6410*/  FMUL.FTZ R70, R131, UR42 ;  /* 0x0000002a83467c20 */ /* 0x000fe20008410000 */
[C---:B------:R-:W-:Y:S01]  /*6420*/  FMUL.FTZ R63, R135.reuse, R134 ;  /* 0x00000086873f7220 */ /* 0x040fe20000410000 */
[-C--:B------:R-:W-:Y:S01]  /*6430*/  FMUL.FTZ R135, R135, R131.reuse ;  /* 0x0000008387877220 */ /* 0x080fe20000410000 */
[-C--:B------:R-:W-:Y:S01]  /*6440*/  FFMA.FTZ R83, R83, -R64.reuse, R212 ;  /* 0x8000004053537223 */ /* 0x080fe200000100d4 */
[C---:B------:R-:W-:Y:S01]  /*6450*/  FFMA.FTZ R67, -R169.reuse, R64, R210 ;  /* 0x00000040a9437223 */ /* 0x040fe200000101d2 */
[-C--:B------:R-:W-:Y:S01]  /*6460*/  FFMA.FTZ R64, R169, R131.reuse, R62 ;  /* 0x00000083a9407223 */ /* 0x080fe2000001003e */
[----:B------:R-:W-:Y:S01]  /*6470*/  FFMA.FTZ R70, R134, UR45, -R70 ;  /* 0x0000002d86467c23 */ /* 0x000fe20008010846 */
[-C--:B------:R-:W-:Y:S01]  /*6480*/  FMUL.FTZ R128, R6, R134.reuse ;  /* 0x0000008606807220 */ /* 0x080fe20000410000 */
[-C--:B------:R-:W-:Y:S01]  /*6490*/  FFMA.FTZ R63, R136, R131.reuse, R63 ;  /* 0x00000083883f7223 */ /* 0x080fe2000001003f */
[----:B------:R-:W-:Y:S01]  /*64a0*/  FMUL.FTZ R62, R134, UR42 ;  /* 0x0000002a863e7c20 */ /* 0x000fe20008410000 */
[----:B------:R-:W-:Y:S01]  /*64b0*/  FMUL.FTZ R72, R6, R131 ;  /* 0x0000008306487220 */ /* 0x000fe20000410000 */
[----:B------:R-:W-:Y:S01]  /*64c0*/  FFMA.FTZ R136, R136, R134, -R135 ;  /* 0x0000008688887223 */ /* 0x000fe20000010887 */
[C---:B------:R-:W-:Y:S01]  /*64d0*/  FMUL.FTZ R84, R83.reuse, R128 ;  /* 0x0000008053547220 */ /* 0x040fe20000410000 */
[----:B------:R-:W-:Y:S01]  /*64e0*/  FMUL.FTZ R70, R83, R70 ;  /* 0x0000004653467220 */ /* 0x000fe20000410000 */
[----:B------:R-:W-:Y:S01]  /*64f0*/  FFMA.FTZ R62, R131, UR45, R62 ;  /* 0x0000002d833e7c23 */ /* 0x000fe2000801003e */
[-C--:B------:R-:W-:Y:S01]  /*6500*/  FMUL.FTZ R83, R83, R72.reuse ;  /* 0x0000004853537220 */ /* 0x080fe20000410000 */
[----:B------:R-:W-:Y:S01]  /*6510*/  FADD.FTZ R136, R181, R136 ;  /* 0x00000088b5887221 */ /* 0x000fe20000010000 */
[-C--:B------:R-:W-:Y:S01]  /*6520*/  FFMA.FTZ R38, R5, R71.reuse, R38 ;  /* 0x0000004705267223 */ /* 0x080fe20000010026 */
[----:B------:R-:W-:Y:S01]  /*6530*/  FFMA.FTZ R85, R106, R71, R73 ;  /* 0x000000476a557223 */ /* 0x000fe20000010049 */
[----:B------:R0:W-:Y:S01]  /*6540*/  STS [R60+0x2164], R129 ;  /* 0x002164813c007388 */ /* 0x0001e20000000800 */
[----:B------:R-:W-:Y:S01]  /*6550*/  FADD.FTZ R182, R182, R63 ;  /* 0x0000003fb6b67221 */ /* 0x000fe20000010000 */
[C---:B------:R-:W-:Y:S01]  /*6560*/  FMUL.FTZ R71, R107.reuse, R72 ;  /* 0x000000486b477220 */ /* 0x040fe20000410000 */
[-C--:B------:R-:W-:Y:S01]  /*6570*/  FMUL.FTZ R73, R107, R128.reuse ;  /* 0x000000806b497220 */ /* 0x080fe20000410000 */
[C---:B------:R-:W-:Y:S01]  /*6580*/  FFMA.FTZ R128, R67.reuse, R128, -R83 ;  /* 0x0000008043807223 */ /* 0x040fe20000010853 */
[----:B------:R-:W-:Y:S01]  /*6590*/  FFMA.FTZ R70, R67, R62, R70 ;  /* 0x0000003e43467223 */ /* 0x000fe20000010046 */
[C---:B------:R-:W-:Y:S01]  /*65a0*/  FMUL.FTZ R63, R137.reuse, R136 ;  /* 0x00000088893f7220 */ /* 0x040fe20000410000 */
[----:B------:R-:W-:Y:S01]  /*65b0*/  FMUL.FTZ R137, R137, R182 ;  /* 0x000000b689897220 */ /* 0x000fe20000410000 */
[----:B------:R1:W-:Y:S01]  /*65c0*/  STS [R60+0x2158], R71 ;  /* 0x002158473c007388 */ /* 0x0003e20000000800 */
[----:B------:R-:W-:Y:S01]  /*65d0*/  FMUL.FTZ R62, R7, R108 ;  /* 0x0000006c073e7220 */ /* 0x000fe20000410000 */
[----:B0-----:R-:W-:Y:S01]  /*65e0*/  FFMA.FTZ R129, R67, R72, R84 ;  /* 0x0000004843817223 */ /* 0x001fe20000010054 */
[----:B------:R-:W-:Y:S01]  /*65f0*/  FMUL.FTZ R67, R82, R136 ;  /* 0x0000008852437220 */ /* 0x000fe20000410000 */
[C---:B------:R-:W-:Y:S01]  /*6600*/  FFMA.FTZ R63, R138.reuse, R182, R63 ;  /* 0x000000b68a3f7223 */ /* 0x040fe2000001003f */
[----:B------:R-:W-:Y:S01]  /*6610*/  FFMA.FTZ R138, R138, R136, -R137 ;  /* 0x000000888a8a7223 */ /* 0x000fe20000010889 */
[----:B------:R-:W-:Y:S01]  /*6620*/  FFMA.FTZ R82, R82, -R62, R209 ;  /* 0x8000003e52527223 */ /* 0x000fe200000100d1 */
[----:B------:R0:W-:Y:S01]  /*6630*/  STS [R60+0x215c], R73 ;  /* 0x00215c493c007388 */ /* 0x0001e20000000800 */
[----:B------:R-:W-:Y:S01]  /*6640*/  FADD.FTZ R133, R184, R63 ;  /* 0x0000003fb8857221 */ /* 0x000fe20000010000 */
[----:B------:R-:W-:Y:S01]  /*6650*/  FADD.FTZ R138, R183, R138 ;  /* 0x0000008ab78a7221 */ /* 0x000fe20000010000 */
[----:B-1----:R-:W-:Y:S01]  /*6660*/  FFMA.FTZ R71, R170, R182, R67 ;  /* 0x000000b6aa477223 */ /* 0x002fe20000010043 */
[----:B------:R-:W-:Y:S01]  /*6670*/  FMUL.FTZ R67, R182, UR42 ;  /* 0x0000002ab6437c20 */ /* 0x000fe20008410000 */
[----:B------:R-:W-:Y:S01]  /*6680*/  FADD.FTZ R54, R85, R54 ;  /* 0x0000003655367221 */ /* 0x000fe20000010000 */
[-C--:B------:R-:W-:Y:S01]  /*6690*/  FFMA.FTZ R39, R6, R64.reuse, R39 ;  /* 0x0000004006277223 */ /* 0x080fe20000010027 */
[----:B------:R-:W-:Y:S01]  /*66a0*/  FFMA.FTZ R70, R107, R64, R70 ;  /* 0x000000406b467223 */ /* 0x000fe20000010046 */
[C---:B------:R-:W-:Y:S01]  /*66b0*/  FFMA.FTZ R63, R136.reuse, UR45, -R67 ;  /* 0x0000002d883f7c23 */ /* 0x040fe20008010843 */
[----:B------:R-:W-:Y:S01]  /*66c0*/  FMUL.FTZ R64, R136, UR42 ;  /* 0x0000002a88407c20 */ /* 0x000fe20008410000 */
[C---:B------:R-:W-:Y:S01]  /*66d0*/  FMUL.FTZ R85, R7.reuse, R136 ;  /* 0x0000008807557220 */ /* 0x040fe20000410000 */
[----:B------:R-:W-:Y:S01]  /*66e0*/  FMUL.FTZ R83, R7, R182 ;  /* 0x000000b607537220 */ /* 0x000fe20000410000 */
[----:B0-----:R-:W-:Y:S01]  /*66f0*/  FMUL.FTZ R73, R82, R63 ;  /* 0x0000003f52497220 */ /* 0x001fe20000410000 */
[C---:B------:R-:W-:Y:S01]  /*6700*/  FMUL.FTZ R63, R139.reuse, R138 ;  /* 0x0000008a8b3f7220 */ /* 0x040fe20000410000 */
[-C--:B------:R-:W-:Y:S01]  /*6710*/  FMUL.FTZ R139, R139, R133.reuse ;  /* 0x000000858b8b7220 */ /* 0x080fe20000410000 */
[----:B------:R0:W-:Y:S01]  /*6720*/  STS [R60+0x2160], R87 ;  /* 0x002160573c007388 */ /* 0x0001e20000000800 */
[----:B------:R-:W-:Y:S01]  /*6730*/  FFMA.FTZ R62, -R170, R62, R211 ;  /* 0x0000003eaa3e7223 */ /* 0x000fe200000101d3 */
[C---:B------:R-:W-:Y:S01]  /*6740*/  FFMA.FTZ R63, R140.reuse, R133, R63 ;  /* 0x000000858c3f7223 */ /* 0x040fe2000001003f */
[-C--:B------:R-:W-:Y:S01]  /*6750*/  FFMA.FTZ R140, R140, R138.reuse, -R139 ;  /* 0x0000008a8c8c7223 */ /* 0x080fe2000001088b */
[----:B------:R-:W-:Y:S01]  /*6760*/  FFMA.FTZ R67, R182, UR45, R64 ;  /* 0x0000002db6437c23 */ /* 0x000fe20008010040 */
[----:B------:R-:W-:Y:S01]  /*6770*/  FMUL.FTZ R131, R82, R83 ;  /* 0x0000005352837220 */ /* 0x000fe20000410000 */
[----:B------:R-:W-:Y:S01]  /*6780*/  FADD.FTZ R186, R186, R63 ;  /* 0x0000003fbaba7221 */ /* 0x000fe20000010000 */
[----:B------:R-:W-:Y:S01]  /*6790*/  FADD.FTZ R185, R185, R140 ;  /* 0x0000008cb9b97221 */ /* 0x000fe20000010000 */
[C---:B------:R-:W-:Y:S01]  /*67a0*/  FFMA.FTZ R73, R62.reuse, R67, R73 ;  /* 0x000000433e497223 */ /* 0x040fe20000010049 */
[-C--:B------:R-:W-:Y:S01]  /*67b0*/  FFMA.FTZ R131, R62, R85.reuse, -R131 ;  /* 0x000000553e837223 */ /* 0x080fe20000010883 */
[----:B0-----:R-:W-:Y:S01]  /*67c0*/  FMUL.FTZ R87, R82, R85 ;  /* 0x0000005552577220 */ /* 0x001fe20000410000 */
[----:B------:R-:W-:Y:S01]  /*67d0*/  FMUL.FTZ R63, R141, R185 ;  /* 0x000000b98d3f7220 */ /* 0x000fe20000410000 */
[----:B------:R-:W-:Y:S01]  /*67e0*/  FMUL.FTZ R64, R81, R138 ;  /* 0x0000008a51407220 */ /* 0x000fe20000410000 */
[----:B------:R-:W-:Y:S01]  /*67f0*/  FADD.FTZ R55, R70, R55 ;  /* 0x0000003746377221 */ /* 0x000fe20000010000 */
[----:B------:R-:W-:Y:S01]  /*6800*/  FFMA.FTZ R130, R62, R83, R87 ;  /* 0x000000533e827223 */ /* 0x000fe20000010057 */
[-C--:B------:R-:W-:Y:S01]  /*6810*/  FMUL.FTZ R62, R141, R186.reuse ;  /* 0x000000ba8d3e7220 */ /* 0x080fe20000410000 */
[----:B------:R-:W-:Y:S01]  /*6820*/  FFMA.FTZ R63, R142, R186, R63 ;  /* 0x000000ba8e3f7223 */ /* 0x000fe2000001003f */
[----:B------:R-:W-:Y:S01]  /*6830*/  FMUL.FTZ R67, R8, R109 ;  /* 0x0000006d08437220 */ /* 0x000fe20000410000 */
[----:B------:R-:W-:Y:S01]  /*6840*/  FFMA.FTZ R82, R167, R133, R64 ;  /* 0x00000085a7527223 */ /* 0x000fe20000010040 */
[----:B------:R-:W-:Y:S01]  /*6850*/  FFMA.FTZ R62, R142, R185, -R62 ;  /* 0x000000b98e3e7223 */ /* 0x000fe2000001083e */
[----:B------:R-:W-:Y:S01]  /*6860*/  FADD.FTZ R188, R188, R63 ;  /* 0x0000003fbcbc7221 */ /* 0x000fe20000010000 */
[----:B------:R-:W-:Y:S01]  /*6870*/  FMUL.FTZ R70, R133, UR42 ;  /* 0x0000002a85467c20 */ /* 0x000fe20008410000 */
[----:B------:R-:W-:Y:S01]  /*6880*/  FMUL.FTZ R64, R138, UR42 ;  /* 0x0000002a8a407c20 */ /* 0x000fe20008410000 */
[----:B------:R-:W-:Y:S01]  /*6890*/  FADD.FTZ R187, R187, R62 ;  /* 0x0000003ebbbb7221 */ /* 0x000fe20000010000 */
[----:B------:R-:W-:Y:S01]  /*68a0*/  FMUL.FTZ R62, R143, R188 ;  /* 0x000000bc8f3e7220 */ /* 0x000fe20000410000 */
[----:B------:R-:W-:Y:S01]  /*68b0*/  FFMA.FTZ R81, R81, -R67, R216 ;  /* 0x8000004351517223 */ /* 0x000fe200000100d8 */
[----:B------:R-:W-:Y:S01]  /*68c0*/  FMUL.FTZ R84, R8, R138 ;  /* 0x0000008a08547220 */ /* 0x000fe20000410000 */
[-C--:B------:R-:W-:Y:S01]  /*68d0*/  FMUL.FTZ R63, R143, R187.reuse ;  /* 0x000000bb8f3f7220 */ /* 0x080fe20000410000 */
[----:B------:R-:W-:Y:S01]  /*68e0*/  FFMA.FTZ R62, R144, R187, -R62 ;  /* 0x000000bb903e7223 */ /* 0x000fe2000001083e */
[----:B------:R-:W-:Y:S01]  /*68f0*/  FMUL.FTZ R83, R108, R83 ;  /* 0x000000536c537220 */ /* 0x000fe20000410000 */
[----:B------:R-:W-:Y:S01]  /*6900*/  FFMA.FTZ R72, R138, UR45, -R70 ;  /* 0x0000002d8a487c23 */ /* 0x000fe20008010846 */
[----:B------:R-:W-:Y:S01]  /*6910*/  FFMA.FTZ R63, R144, R188, R63 ;  /* 0x000000bc903f7223 */ /* 0x000fe2000001003f */
[----:B------:R-:W-:Y:S01]  /*6920*/  FADD.FTZ R189, R189, R62 ;  /* 0x0000003ebdbd7221 */ /* 0x000fe20000010000 */
[----:B------:R-:W-:Y:S01]  /*6930*/  FFMA.FTZ R70, R133, UR45, R64 ;  /* 0x0000002d85467c23 */ /* 0x000fe20008010040 */
[----:B------:R-:W-:Y:S01]  /*6940*/  FMUL.FTZ R64, R8, R133 ;  /* 0x0000008508407220 */ /* 0x000fe20000410000 */
[----:B------:R-:W-:Y:S01]  /*6950*/  FADD.FTZ R190, R190, R63 ;  /* 0x0000003fbebe7221 */ /* 0x000fe20000010000 */
[----:B------:R-:W-:Y:S01]  /*6960*/  FMUL.FTZ R63, R145, R189 ;  /* 0x000000bd913f7220 */ /* 0x000fe20000410000 */
[----:B------:R-:W-:Y:S01]  /*6970*/  FFMA.FTZ R67, -R167, R67, R214 ;  /* 0x00000043a7437223 */ /* 0x000fe200000101d6 */
[----:B------:R-:W-:Y:S01]  /*6980*/  FMUL.FTZ R86, R81, R84 ;  /* 0x0000005451567220 */ /* 0x000fe20000410000 */
[-C--:B------:R-:W-:Y:S01]  /*6990*/  FMUL.FTZ R62, R145, R190.reuse ;  /* 0x000000be913e7220 */ /* 0x080fe20000410000 */
[C---:B------:R-:W-:Y:S01]  /*69a0*/  FFMA.FTZ R63, R146.reuse, R190, R63 ;  /* 0x000000be923f7223 */ /* 0x040fe2000001003f */
[----:B------:R0:W-:Y:S01]  /*69b0*/  STS [R60+0x2150], R83 ;  /* 0x002150533c007388 */ /* 0x0001e20000000800 */
[----:B------:R-:W-:Y:S01]  /*69c0*/  FMUL.FTZ R72, R81, R72 ;  /* 0x0000004851487220 */ /* 0x000fe20000410000 */
[----:B------:R-:W-:Y:S01]  /*69d0*/  FFMA.FTZ R62, R146, R189, -R62 ;  /* 0x000000bd923e7223 */ /* 0x000fe2000001083e */
[----:B------:R-:W-:Y:S01]  /*69e0*/  FADD.FTZ R192, R192, R63 ;  /* 0x0000003fc0c07221 */ /* 0x000fe20000010000 */
[-C--:B------:R-:W-:Y:S01]  /*69f0*/  FFMA.FTZ R40, R7, R71.reuse, R40 ;  /* 0x0000004707287223 */ /* 0x080fe20000010028 */
[-C--:B------:R-:W-:Y:S01]  /*6a00*/  FMUL.FTZ R81, R81, R64.reuse ;  /* 0x0000004051517220 */ /* 0x080fe20000410000 */
[----:B------:R-:W-:Y:S01]  /*6a10*/  FADD.FTZ R191, R191, R62 ;  /* 0x0000003ebfbf7221 */ /* 0x000fe20000010000 */
[----:B------:R-:W-:Y:S01]  /*6a20*/  FFMA.FTZ R133, R67, R64, R86 ;  /* 0x0000004043857223 */ /* 0x000fe20000010056 */
[----:B------:R-:W-:Y:S01]  /*6a30*/  FMUL.FTZ R63, R147, R192 ;  /* 0x000000c0933f7220 */ /* 0x000fe20000410000 */
[----:B------:R-:W-:Y:S01]  /*6a40*/  FFMA.FTZ R132, R67, R84, -R81 ;  /* 0x0000005443847223 */ /* 0x000fe20000010851 */
[----:B0-----:R-:W-:Y:S01]  /*6a50*/  FFMA.FTZ R83, R108, R71, R73 ;  /* 0x000000476c537223 */ /* 0x001fe20000010049 */
[----:B------:R-:W-:Y:S01]  /*6a60*/  FMUL.FTZ R71, R109, R64 ;  /* 0x000000406d477220 */ /* 0x000fe20000410000 */
[----:B------:R-:W-:Y:S01]  /*6a70*/  FMUL.FTZ R64, R9, R110 ;  /* 0x0000006e09407220 */ /* 0x000fe20000410000 */
[----:B------:R-:W-:Y:S01]  /*6a80*/  FMUL.FTZ R73, R109, R84 ;  /* 0x000000546d497220 */ /* 0x000fe20000410000 */
[-C--:B------:R-:W-:Y:S01]  /*6a90*/  FMUL.FTZ R147, R147, R191.reuse ;  /* 0x000000bf93937220 */ /* 0x080fe20000410000 */
[----:B------:R-:W-:Y:S01]  /*6aa0*/  FFMA.FTZ R84, R67, R70, R72 ;  /* 0x0000004643547223 */ /* 0x000fe20000010048 */
[-C--:B------:R-:W-:Y:S01]  /*6ab0*/  FFMA.FTZ R72, R80, -R64.reuse, R213 ;  /* 0x8000004050487223 */ /* 0x080fe200000100d5 */
[----:B------:R-:W-:Y:S01]  /*6ac0*/  FFMA.FTZ R70, -R168, R64, R215 ;  /* 0x00000040a8467223 */ /* 0x000fe200000101d7 */
[C---:B------:R-:W-:Y:S01]  /*6ad0*/  FFMA.FTZ R64, R148.reuse, R191, -R63 ;  /* 0x000000bf94407223 */ /* 0x040fe2000001083f */
[----:B------:R-:W-:Y:S01]  /*6ae0*/  FFMA.FTZ R147, R148, R192, R147 ;  /* 0x000000c094937223 */ /* 0x000fe20000010093 */
[----:B------:R-:W-:Y:S01]  /*6af0*/  FMUL.FTZ R67, R80, R185 ;  /* 0x000000b950437220 */ /* 0x000fe20000410000 */
[----:B------:R-:W-:Y:S01]  /*6b00*/  FMUL.FTZ R80, R186, UR42 ;  /* 0x0000002aba507c20 */ /* 0x000fe20008410000 */
[----:B------:R-:W-:Y:S01]  /*6b10*/  FADD.FTZ R193, R193, R64 ;  /* 0x00000040c1c17221 */ /* 0x000fe20000010000 */
[----:B------:R-:W-:Y:S01]  /*6b20*/  FADD.FTZ R194, R194, R147 ;  /* 0x00000093c2c27221 */ /* 0x000fe20000010000 */
[----:B------:R0:W-:Y:S01]  /*6b30*/  STS [R60+0x2148], R71 ;  /* 0x002148473c007388 */ /* 0x0001e20000000800 */
[----:B------:R-:W-:Y:S01]  /*6b40*/  FMUL.FTZ R85, R108, R85 ;  /* 0x000000556c557220 */ /* 0x000fe20000410000 */
[C---:B------:R-:W-:Y:S01]  /*6b50*/  FMUL.FTZ R63, R149.reuse, R193 ;  /* 0x000000c1953f7220 */ /* 0x040fe20000410000 */
[-C--:B------:R-:W-:Y:S01]  /*6b60*/  FMUL.FTZ R64, R149, R194.reuse ;  /* 0x000000c295407220 */ /* 0x080fe20000410000 */
[----:B------:R1:W-:Y:S01]  /*6b70*/  STS [R60+0x214c], R73 ;  /* 0x00214c493c007388 */ /* 0x0003e20000000800 */
[C---:B------:R-:W-:Y:S01]  /*6b80*/  FMUL.FTZ R135, R9.reuse, R185 ;  /* 0x000000b909877220 */ /* 0x040fe20000410000 */
[C---:B------:R-:W-:Y:S01]  /*6b90*/  FFMA.FTZ R63, R150.reuse, R194, R63 ;  /* 0x000000c2963f7223 */ /* 0x040fe2000001003f */
[----:B------:R-:W-:Y:S01]  /*6ba0*/  FFMA.FTZ R64, R150, R193, -R64 ;  /* 0x000000c196407223 */ /* 0x000fe20000010840 */
[-C--:B------:R-:W-:Y:S01]  /*6bb0*/  FMUL.FTZ R81, R9, R186.reuse ;  /* 0x000000ba09517220 */ /* 0x080fe20000410000 */
[----:B------:R-:W-:Y:S01]  /*6bc0*/  FADD.FTZ R88, R83, R88 ;  /* 0x0000005853587221 */ /* 0x000fe20000010000 */
[----:B------:R-:W-:Y:S01]  /*6bd0*/  FADD.FTZ R196, R196, R63 ;  /* 0x0000003fc4c47221 */ /* 0x000fe20000010000 */
[----:B------:R-:W-:Y:S01]  /*6be0*/  FADD.FTZ R195, R195, R64 ;  /* 0x00000040c3c37221 */ /* 0x000fe20000010000 */
[----:B0-----:R-:W-:Y:S01]  /*6bf0*/  FFMA.FTZ R71, R168, R186, R67 ;  /* 0x000000baa8477223 */ /* 0x001fe20000010043 */
[----:B------:R-:W-:Y:S01]  /*6c00*/  FMUL.FTZ R67, R185, UR42 ;  /* 0x0000002ab9437c20 */ /* 0x000fe20008410000 */
[CC--:B------:R-:W-:Y:S01]  /*6c10*/  FMUL.FTZ R64, R151.reuse, R196.reuse ;  /* 0x000000c497407220 */ /* 0x0c0fe20000410000 */
[-C--:B------:R-:W-:Y:S01]  /*6c20*/  FMUL.FTZ R63, R151, R195.reuse ;  /* 0x000000c3973f7220 */ /* 0x080fe20000410000 */
[----:B-1----:R-:W-:Y:S01]  /*6c30*/  FFMA.FTZ R73, R185, UR45, -R80 ;  /* 0x0000002db9497c23 */ /* 0x002fe20008010850 */
[----:B------:R-:W-:Y:S01]  /*6c40*/  FFMA.FTZ R67, R186, UR45, R67 ;  /* 0x0000002dba437c23 */ /* 0x000fe20008010043 */
[C---:B------:R-:W-:Y:S01]  /*6c50*/  FFMA.FTZ R64, R152.reuse, R195, -R64 ;  /* 0x000000c398407223 */ /* 0x040fe20000010840 */
[----:B------:R-:W-:Y:S01]  /*6c60*/  FFMA.FTZ R63, R152, R196, R63 ;  /* 0x000000c4983f7223 */ /* 0x000fe2000001003f */
[C---:B------:R-:W-:Y:S01]  /*6c70*/  FMUL.FTZ R83, R72.reuse, R135 ;  /* 0x0000008748537220 */ /* 0x040fe20000410000 */
[----:B------:R-:W-:Y:S01]  /*6c80*/  FMUL.FTZ R73, R72, R73 ;  /* 0x0000004948497220 */ /* 0x000fe20000410000 */
[----:B------:R0:W-:Y:S01]  /*6c90*/  STS [R60+0x2154], R85 ;  /* 0x002154553c007388 */ /* 0x0001e20000000800 */
[----:B------:R-:W-:Y:S01]  /*6ca0*/  FADD.FTZ R197, R197, R64 ;  /* 0x00000040c5c57221 */ /* 0x000fe20000010000 */
[----:B------:R-:W-:Y:S01]  /*6cb0*/  FADD.FTZ R198, R198, R63 ;  /* 0x0000003fc6c67221 */ /* 0x000fe20000010000 */
[----:B------:R-:W-:Y:S01]  /*6cc0*/  FMUL.FTZ R63, R79, R187 ;  /* 0x000000bb4f3f7220 */ /* 0x000fe20000410000 */
[C---:B------:R-:W-:Y:S01]  /*6cd0*/  FFMA.FTZ R134, R70.reuse, R81, R83 ;  /* 0x0000005146867223 */ /* 0x040fe20000010053 */
[----:B------:R-:W-:Y:S01]  /*6ce0*/  FFMA.FTZ R73, R70, R67, R73 ;  /* 0x0000004346497223 */ /* 0x000fe20000010049 */
[----:B------:R-:W-:Y:S01]  /*6cf0*/  FMUL.FTZ R83, R110, R135 ;  /* 0x000000876e537220 */ /* 0x000fe20000410000 */
[----:B------:R-:W-:Y:S01]  /*6d00*/  FMUL.FTZ R67, R153, R197 ;  /* 0x000000c599437220 */ /* 0x000fe20000410000 */
[----:B------:R-:W-:Y:S01]  /*6d10*/  FMUL.FTZ R80, R10, R111 ;  /* 0x0000006f0a507220 */ /* 0x000fe20000410000 */
[----:B------:R-:W-:Y:S01]  /*6d20*/  FFMA.FTZ R64, R165, R188, R63 ;  /* 0x000000bca5407223 */ /* 0x000fe2000001003f */
[----:B0-----:R-:W-:Y:S01]  /*6d30*/  FMUL.FTZ R85, R72, R81 ;  /* 0x0000005148557220 */ /* 0x001fe20000410000 */
[-C--:B------:R-:W-:Y:S01]  /*6d40*/  FFMA.FTZ R42, R9, R71.reuse, R42 ;  /* 0x00000047092a7223 */ /* 0x080fe2000001002a */
[----:B------:R-:W-:Y:S01]  /*6d50*/  FFMA.FTZ R63, R110, R71, R73 ;  /* 0x000000476e3f7223 */ /* 0x000fe20000010049 */
[----:B------:R-:W-:Y:S01]  /*6d60*/  FFMA.FTZ R41, R8, R82, R41 ;  /* 0x0000005208297223 */ /* 0x000fe20000010029 */
[----:B------:R-:W-:Y:S01]  /*6d70*/  FFMA.FTZ R135, R70, R135, -R85 ;  /* 0x0000008746877223 */ /* 0x000fe20000010855 */
[----:B------:R-:W-:Y:S01]  /*6d80*/  FMUL.FTZ R70, R153, R198 ;  /* 0x000000c699467220 */ /* 0x000fe20000410000 */
[----:B------:R-:W-:Y:S01]  /*6d90*/  FFMA.FTZ R62, R109, R82, R84 ;  /* 0x000000526d3e7223 */ /* 0x000fe20000010054 */
[----:B------:R-:W-:Y:S01]  /*6da0*/  FFMA.FTZ R67, R154, R198, R67 ;  /* 0x000000c69a437223 */ /* 0x000fe20000010043 */
[----:B------:R-:W-:Y:S01]  /*6db0*/  FMUL.FTZ R71, R187, UR42 ;  /* 0x0000002abb477c20 */ /* 0x000fe20008410000 */
[-C--:B------:R-:W-:Y:S01]  /*6dc0*/  FFMA.FTZ R79, R79, -R80.reuse, R220 ;  /* 0x800000504f4f7223 */ /* 0x080fe200000100dc */
[----:B------:R-:W-:Y:S01]  /*6dd0*/  FMUL.FTZ R82, R10, R187 ;  /* 0x000000bb0a527220 */ /* 0x000fe20000410000 */
[----:B------:R-:W-:Y:S01]  /*6de0*/  FFMA.FTZ R70, R154, R197, -R70 ;  /* 0x000000c59a467223 */ /* 0x000fe20000010846 */
[----:B------:R-:W-:Y:S01]  /*6df0*/  FMUL.FTZ R72, R188, UR42 ;  /* 0x0000002abc487c20 */ /* 0x000fe20008410000 */
[----:B------:R-:W-:Y:S01]  /*6e00*/  FADD.FTZ R200, R200, R67 ;  /* 0x00000043c8c87221 */ /* 0x000fe20000010000 */
[----:B------:R-:W-:Y:S01]  /*6e10*/  FFMA.FTZ R149, R188, UR45, R71 ;  /* 0x0000002dbc957c23 */ /* 0x000fe20008010047 */
[----:B------:R-:W-:Y:S01]  /*6e20*/  FFMA.FTZ R80, -R165, R80, R218 ;  /* 0x00000050a5507223 */ /* 0x000fe200000101da */
[----:B------:R-:W-:Y:S01]  /*6e30*/  FMUL.FTZ R188, R10, R188 ;  /* 0x000000bc0abc7220 */ /* 0x000fe20000410000 */
[----:B------:R-:W-:Y:S01]  /*6e40*/  FMUL.FTZ R67, R79, R82 ;  /* 0x000000524f437220 */ /* 0x000fe20000410000 */
[----:B------:R-:W-:Y:S01]  /*6e50*/  FADD.FTZ R199, R199, R70 ;  /* 0x00000046c7c77221 */ /* 0x000fe20000010000 */
[----:B------:R-:W-:Y:S01]  /*6e60*/  FMUL.FTZ R70, R155, R200 ;  /* 0x000000c89b467220 */ /* 0x000fe20000410000 */
[----:B------:R-:W-:Y:S01]  /*6e70*/  FMUL.FTZ R87, R17, R118 ;  /* 0x0000007611577220 */ /* 0x000fe20000410000 */
[----:B------:R-:W-:Y:S01]  /*6e80*/  FFMA.FTZ R136, R80, R188, R67 ;  /* 0x000000bc50887223 */ /* 0x000fe20000010043 */
[-C--:B------:R-:W-:Y:S01]  /*6e90*/  FMUL.FTZ R67, R155, R199.reuse ;  /* 0x000000c79b437220 */ /* 0x080fe20000410000 */
[----:B------:R-:W-:Y:S01]  /*6ea0*/  FFMA.FTZ R70, R156, R199, -R70 ;  /* 0x000000c79c467223 */ /* 0x000fe20000010846 */
[----:B------:R-:W-:Y:S01]  /*6eb0*/  FMUL.FTZ R85, R16, R117 ;  /* 0x0000007510557220 */ /* 0x000fe20000410000 */
[-C--:B------:R-:W-:Y:S01]  /*6ec0*/  FFMA.FTZ R92, -R158, R87.reuse, R231 ;  /* 0x000000579e5c7223 */ /* 0x080fe200000101e7 */
[----:B------:R-:W-:Y:S01]  /*6ed0*/  FFMA.FTZ R67, R156, R200, R67 ;  /* 0x000000c89c437223 */ /* 0x000fe20000010043 */
[----:B------:R-:W-:Y:S01]  /*6ee0*/  FADD.FTZ R201, R201, R70 ;  /* 0x00000046c9c97221 */ /* 0x000fe20000010000 */
[----:B------:R-:W-:Y:S01]  /*6ef0*/  FFMA.FTZ R87, R160, -R87, R229 ;  /* 0x80000057a0577223 */ /* 0x000fe200000100e5 */
[----:B------:R-:W-:Y:S01]  /*6f00*/  FMUL.FTZ R71, R111, R188 ;  /* 0x000000bc6f477220 */ /* 0x000fe20000410000 */
[----:B------:R-:W-:Y:S01]  /*6f10*/  FADD.FTZ R202, R202, R67 ;  /* 0x00000043caca7221 */ /* 0x000fe20000010000 */
[----:B------:R-:W-:Y:S01]  /*6f20*/  FMUL.FTZ R139, R17, R201 ;  /* 0x000000c9118b7220 */ /* 0x000fe20000410000 */
[----:B------:R0:W-:Y:S01]  /*6f30*/  STS [R60+0x2144], R83 ;  /* 0x002144533c007388 */ /* 0x0001e20000000800 */
[----:B------:R-:W-:Y:S01]  /*6f40*/  FMUL.FTZ R73, R111, R82 ;  /* 0x000000526f497220 */ /* 0x000fe20000410000 */
[----:B------:R-:W-:Y:S01]  /*6f50*/  FMUL.FTZ R141, R17, R202 ;  /* 0x000000ca118d7220 */ /* 0x000fe20000410000 */
[-C--:B------:R-:W-:Y:S01]  /*6f60*/  FFMA.FTZ R86, -R157, R85.reuse, R230 ;  /* 0x000000559d567223 */ /* 0x080fe200000101e6 */
[----:B------:R-:W-:Y:S01]  /*6f70*/  FFMA.FTZ R85, R159, -R85, R232 ;  /* 0x800000559f557223 */ /* 0x000fe200000100e8 */
[C---:B------:R-:W-:Y:S01]  /*6f80*/  FMUL.FTZ R138, R16.reuse, R199 ;  /* 0x000000c7108a7220 */ /* 0x040fe20000410000 */
[C---:B------:R-:W-:Y:S01]  /*6f90*/  FMUL.FTZ R67, R87.reuse, R139 ;  /* 0x0000008b57437220 */ /* 0x040fe20000410000 */
[----:B------:R-:W-:Y:S01]  /*6fa0*/  FMUL.FTZ R140, R16, R200 ;  /* 0x000000c8108c7220 */ /* 0x000fe20000410000 */
[----:B------:R-:W-:Y:S01]  /*6fb0*/  FMUL.FTZ R70, R87, R141 ;  /* 0x0000008d57467220 */ /* 0x000fe20000410000 */
[----:B------:R-:W-:Y:S01]  /*6fc0*/  FMUL.FTZ R81, R110, R81 ;  /* 0x000000516e517220 */ /* 0x000fe20000410000 */
[----:B0-----:R-:W-:Y:S01]  /*6fd0*/  FMUL.FTZ R83, R15, R116 ;  /* 0x000000740f537220 */ /* 0x001fe20000410000 */
[----:B------:R-:W-:Y:S01]  /*6fe0*/  FFMA.FTZ R72, R187, UR45, -R72 ;  /* 0x0000002dbb487c23 */ /* 0x000fe20008010848 */
[----:B------:R0:W-:Y:S01]  /*6ff0*/  STS [R60+0x2138], R71 ;  /* 0x002138473c007388 */ /* 0x0001e20000000800 */
[----:B------:R-:W-:Y:S01]  /*7000*/  FFMA.FTZ R67, R92, R141, R67 ;  /* 0x0000008d5c437223 */ /* 0x000fe20000010043 */
[-C--:B------:R-:W-:Y:S01]  /*7010*/  FFMA.FTZ R84, -R162, R83.reuse, R227 ;  /* 0x00000053a2547223 */ /* 0x080fe200000101e3 */
[----:B------:R-:W-:Y:S01]  /*7020*/  FFMA.FTZ R83, R74, -R83, R225 ;  /* 0x800000534a537223 */ /* 0x000fe200000100e1 */
[----:B------:R1:W-:Y:S01]  /*7030*/  STS [R60+0x213c], R73 ;  /* 0x00213c493c007388 */ /* 0x0003e20000000800 */
[----:B------:R-:W-:Y:S01]  /*7040*/  FMUL.FTZ R143, R15, R197 ;  /* 0x000000c50f8f7220 */ /* 0x000fe20000410000 */
[----:B------:R-:W-:Y:S01]  /*7050*/  FFMA.FTZ R70, R92, R139, -R70 ;  /* 0x0000008b5c467223 */ /* 0x000fe20000010846 */
[C---:B------:R-:W-:Y:S01]  /*7060*/  FMUL.FTZ R151, R79.reuse, R72 ;  /* 0x000000484f977220 */ /* 0x040fe20000410000 */
[----:B------:R2:W-:Y:S01]  /*7070*/  STS [R60+0x2140], R81 ;  /* 0x002140513c007388 */ /* 0x0005e20000000800 */
[----:B------:R-:W-:Y:S01]  /*7080*/  FMUL.FTZ R137, R79, R188 ;  /* 0x000000bc4f897220 */ /* 0x000fe20000410000 */
[----:B0-----:R-:W-:Y:S01]  /*7090*/  FMUL.FTZ R71, R85, R138 ;  /* 0x0000008a55477220 */ /* 0x001fe20000410000 */
[----:B------:R-:W-:Y:S01]  /*70a0*/  FADD.FTZ R67, RZ, R67 ;  /* 0x00000043ff437221 */ /* 0x000fe20000010000 */
[----:B------:R-:W-:Y:S01]  /*70b0*/  FMUL.FTZ R145, R15, R198 ;  /* 0x000000c60f917220 */ /* 0x000fe20000410000 */
[----:B------:R-:W-:Y:S01]  /*70c0*/  FADD.FTZ R70, RZ, R70 ;  /* 0x00000046ff467221 */ /* 0x000fe20000010000 */
[-C--:B-1----:R-:W-:Y:S01]  /*70d0*/  FMUL.FTZ R73, R85, R140.reuse ;  /* 0x0000008c55497220 */ /* 0x082fe20000410000 */
[----:B------:R-:W-:Y:S01]  /*70e0*/  FFMA.FTZ R72, R86, R140, R71 ;  /* 0x0000008c56487223 */ /* 0x000fe20000010047 */
[----:B------:R-:W-:Y:S01]  /*70f0*/  FMUL.FTZ R71, R83, R143 ;  /* 0x0000008f53477220 */ /* 0x000fe20000410000 */
[----:B------:R-:W-:Y:S01]  /*7100*/  FFMA.FTZ R137, R80, R82, -R137 ;  /* 0x0000005250897223 */ /* 0x000fe20000010889 */
[----:B------:R-:W-:Y:S01]  /*7110*/  FFMA.FTZ R73, R86, R138, -R73 ;  /* 0x0000008a56497223 */ /* 0x000fe20000010849 */
[----:B--2---:R-:W-:Y:S01]  /*7120*/  FMUL.FTZ R81, R14, R115 ;  /* 0x000000730e517220 */ /* 0x004fe20000410000 */
[----:B------:R-:W-:Y:S01]  /*7130*/  FADD.FTZ R67, R67, R72 ;  /* 0x0000004843437221 */ /* 0x000fe20000010000 */
[----:B------:R-:W-:Y:S01]  /*7140*/  FFMA.FTZ R72, R84, R145, R71 ;  /* 0x0000009154487223 */ /* 0x000fe20000010047 */
[----:B------:R-:W-:Y:S01]  /*7150*/  FADD.FTZ R70, R70, R73 ;  /* 0x0000004946467221 */ /* 0x000fe20000010000 */
[-C--:B------:R-:W-:Y:S01]  /*7160*/  FFMA.FTZ R82, -R161, R81.reuse, R226 ;  /* 0x00000051a1527223 */ /* 0x080fe200000101e2 */
[----:B------:R-:W-:Y:S01]  /*7170*/  FMUL.FTZ R73, R13, R114 ;  /* 0x000000720d497220 */ /* 0x000fe20000410000 */
[----:B------:R-:W-:Y:S01]  /*7180*/  FFMA.FTZ R81, R75, -R81, R228 ;  /* 0x800000514b517223 */ /* 0x000fe200000100e4 */
[----:B------:R-:W-:Y:S01]  /*7190*/  FMUL.FTZ R142, R14, R195 ;  /* 0x000000c30e8e7220 */ /* 0x000fe20000410000 */
[----:B------:R-:W-:Y:S01]  /*71a0*/  FADD.FTZ R72, R67, R72 ;  /* 0x0000004843487221 */ /* 0x000fe20000010000 */
[----:B------:R-:W-:Y:S01]  /*71b0*/  FFMA.FTZ R79, -R164, R73, R223 ;  /* 0x00000049a44f7223 */ /* 0x000fe200000101df */
[----:B------:R-:W-:Y:S01]  /*71c0*/  FMUL.FTZ R144, R14, R196 ;  /* 0x000000c40e907220 */ /* 0x000fe20000410000 */
[----:B------:R-:W-:Y:S01]  /*71d0*/  FMUL.FTZ R67, R83, R145 ;  /* 0x0000009153437220 */ /* 0x000fe20000410000 */
[----:B------:R-:W-:Y:S01]  /*71e0*/  FMUL.FTZ R71, R81, R142 ;  /* 0x0000008e51477220 */ /* 0x000fe20000410000 */
[----:B------:R-:W-:Y:S01]  /*71f0*/  FFMA.FTZ R73, R76, -R73, R221 ;  /* 0x800000494c497223 */ /* 0x000fe200000100dd */
[C---:B------:R-:W-:Y:S01]  /*7200*/  FMUL.FTZ R150, R13.reuse, R193 ;  /* 0x000000c10d967220 */ /* 0x040fe20000410000 */
[----:B------:R-:W-:Y:S01]  /*7210*/  FFMA.FTZ R67, R84, R143, -R67 ;  /* 0x0000008f54437223 */ /* 0x000fe20000010843 */
[----:B------:R-:W-:Y:S01]  /*7220*/  FFMA.FTZ R71, R82, R144, R71 ;  /* 0x0000009052477223 */ /* 0x000fe20000010047 */
[----:B------:R-:W-:Y:S01]  /*7230*/  FMUL.FTZ R148, R13, R194 ;  /* 0x000000c20d947220 */ /* 0x000fe20000410000 */
[----:B------:R-:W-:Y:S01]  /*7240*/  FMUL.FTZ R147, R81, R144 ;  /* 0x0000009051937220 */ /* 0x000fe20000410000 */
[----:B------:R-:W-:Y:S01]  /*7250*/  FMUL.FTZ R146, R73, R150 ;  /* 0x0000009649927220 */ /* 0x000fe20000410000 */
[----:B------:R-:W-:Y:S01]  /*7260*/  FADD.FTZ R67, R70, R67 ;  /* 0x0000004346437221 */ /* 0x000fe20000010000 */
[----:B------:R-:W-:Y:S01]  /*7270*/  FADD.FTZ R71, R72, R71 ;  /* 0x0000004748477221 */ /* 0x000fe20000010000 */
[----:B------:R-:W-:Y:S01]  /*7280*/  FFMA.FTZ R70, R82, R142, -R147 ;  /* 0x0000008e52467223 */ /* 0x000fe20000010893 */
[----:B------:R-:W-:Y:S01]  /*7290*/  FFMA.FTZ R72, R79, R148, R146 ;  /* 0x000000944f487223 */ /* 0x000fe20000010092 */
[----:B------:R-:W-:Y:S01]  /*72a0*/  FMUL.FTZ R147, R11, R112 ;  /* 0x000000700b937220 */ /* 0x000fe20000410000 */
[----:B------:R-:W-:Y:S01]  /*72b0*/  FFMA.FTZ R80, R80, R149, R151 ;  /* 0x0000009550507223 */ /* 0x000fe20000010097 */
[----:B------:R-:W-:Y:S01]  /*72c0*/  FADD.FTZ R146, R67, R70 ;  /* 0x0000004643927221 */ /* 0x000fe20000010000 */
[----:B------:R-:W-:Y:S01]  /*72d0*/  FADD.FTZ R149, R71, R72 ;  /* 0x0000004847957221 */ /* 0x000fe20000010000 */
[----:B------:R-:W-:Y:S01]  /*72e0*/  FFMA.FTZ R72, R78, -R147, R217 ;  /* 0x800000934e487223 */ /* 0x000fe200000100d9 */
[C---:B------:R-:W-:Y:S01]  /*72f0*/  FMUL.FTZ R155, R11.reuse, R189 ;  /* 0x000000bd0b9b7220 */ /* 0x040fe20000410000 */
[----:B------:R-:W-:Y:S01]  /*7300*/  FMUL.FTZ R67, R12, R113 ;  /* 0x000000710c437220 */ /* 0x000fe20000410000 */
[----:B------:R-:W-:Y:S01]  /*7310*/  FFMA.FTZ R71, -R166, R147, R219 ;  /* 0x00000093a6477223 */ /* 0x000fe200000101db */
[----:B------:R-:W-:Y:S01]  /*7320*/  FMUL.FTZ R147, R11, R190 ;  /* 0x000000be0b937220 */ /* 0x000fe20000410000 */
[----:B------:R-:W-:Y:S01]  /*7330*/  FMUL.FTZ R152, R72, R155 ;  /* 0x0000009b48987220 */ /* 0x000fe20000410000 */
[-C--:B------:R-:W-:Y:S01]  /*7340*/  FFMA.FTZ R70, -R163, R67.reuse, R222 ;  /* 0x00000043a3467223 */ /* 0x080fe200000101de */
[----:B------:R-:W-:Y:S01]  /*7350*/  FFMA.FTZ R67, R77, -R67, R224 ;  /* 0x800000434d437223 */ /* 0x000fe200000100e0 */
[C---:B------:R-:W-:Y:S01]  /*7360*/  FMUL.FTZ R156, R12.reuse, R191 ;  /* 0x000000bf0c9c7220 */ /* 0x040fe20000410000 */
[-C--:B------:R-:W-:Y:S01]  /*7370*/  FFMA.FTZ R168, R71, R147.reuse, R152 ;  /* 0x0000009347a87223 */ /* 0x080fe20000010098 */
[----:B------:R-:W-:Y:S01]  /*7380*/  FMUL.FTZ R152, R73, R148 ;  /* 0x0000009449987220 */ /* 0x000fe20000410000 */
[----:B------:R-:W-:Y:S01]  /*7390*/  FMUL.FTZ R154, R12, R192 ;  /* 0x000000c00c9a7220 */ /* 0x000fe20000410000 */
[----:B------:R-:W-:Y:S01]  /*73a0*/  FMUL.FTZ R151, R67, R156 ;  /* 0x0000009c43977220 */ /* 0x000fe20000410000 */
[-C--:B------:R-:W-:Y:S01]  /*73b0*/  FMUL.FTZ R170, R72, R147.reuse ;  /* 0x0000009348aa7220 */ /* 0x080fe20000410000 */
[----:B------:R-:W-:Y:S01]  /*73c0*/  FMUL.FTZ R167, R112, R147 ;  /* 0x0000009370a77220 */ /* 0x000fe20000410000 */
[----:B------:R-:W-:Y:S01]  /*73d0*/  FFMA.FTZ R147, R79, R150, -R152 ;  /* 0x000000964f937223 */ /* 0x000fe20000010898 */
[-C--:B------:R-:W-:Y:S01]  /*73e0*/  FMUL.FTZ R153, R67, R154.reuse ;  /* 0x0000009a43997220 */ /* 0x080fe20000410000 */
[----:B------:R-:W-:Y:S01]  /*73f0*/  FFMA.FTZ R152, R70, R154, R151 ;  /* 0x0000009a46987223 */ /* 0x000fe20000010097 */
[-C--:B------:R-:W-:Y:S01]  /*7400*/  FFMA.FTZ R165, R71, R155.reuse, -R170 ;  /* 0x0000009b47a57223 */ /* 0x080fe200000108aa */
        /* <DEDUP_REMOVED lines=15> */
[C---:B------:R-:W-:Y:S01]  /*7500*/  FMUL.FTZ R137, R115.reuse, R142 ;  /* 0x0000008e73897220 */ /* 0x040fe20000410000 */
[C---:B------:R-:W-:Y:S01]  /*7510*/  FMUL.FTZ R145, R116.reuse, R145 ;  /* 0x0000009174917220 */ /* 0x040fe20000410000 */
[----:B------:R-:W-:Y:S01]  /*7520*/  FMUL.FTZ R143, R116, R143 ;  /* 0x0000008f748f7220 */ /* 0x000fe20000410000 */
[----:B------:R-:W-:Y:S01]  /*7530*/  FADD.FTZ R133, R134, R133 ;  /* 0x0000008586857221 */ /* 0x000fe20000010000 */
[----:B0-----:R-:W-:Y:S01]  /*7540*/  FADD.FTZ R155, R146, R135 ;  /* 0x00000087929b7221 */ /* 0x001fe20000010000 */
[----:B------:R-:W-:Y:S01]  /*7550*/  FMUL.FTZ R135, R115, R144 ;  /* 0x0000009073877220 */ /* 0x000fe20000410000 */
[C---:B------:R-:W-:Y:S01]  /*7560*/  FMUL.FTZ R141, R118.reuse, R141 ;  /* 0x0000008d768d7220 */ /* 0x040fe20000410000 */
        /* <DEDUP_REMOVED lines=18> */
[C---:B------:R-:W-:Y:S01]  /*7690*/  IADD3 R65, PT, PT, R0.reuse, 0x80, RZ ;  /* 0x0000008000417810 */ /* 0x040fe20007ffe0ff */
[----:B------:R1:W-:Y:S01]  /*76a0*/  STS [R60+0x2124], R149 ;  /* 0x002124953c007388 */ /* 0x0003e20000000800 */
[C---:B------:R-:W-:Y:S01]  /*76b0*/  IADD3 R133, PT, PT, R0.reuse, 0x1c0, RZ ;  /* 0x000001c000857810 */ /* 0x040fe20007ffe0ff */
[----:B------:R-:W-:Y:S01]  /*76c0*/  FADD.FTZ R66, R93, R66 ;  /* 0x000000425d427221 */ /* 0x000fe20000010000 */
[C---:B------:R-:W-:Y:S01]  /*76d0*/  IADD3 R93, PT, PT, R0.reuse, 0xc0, RZ ;  /* 0x000000c0005d7810 */ /* 0x040fe20007ffe0ff */
[----:B------:R2:W-:Y:S01]  /*76e0*/  STS [R60+0x2118], R135 ;  /* 0x002118873c007388 */ /* 0x0005e20000000800 */
[----:B------:R-:W-:Y:S01]  /*76f0*/  IADD3 R229, PT, PT, R0, 0x200, RZ ;  /* 0x0000020000e57810 */ /* 0x000fe20007ffe0ff */
[----:B------:R-:W-:Y:S01]  /*7700*/  FADD.FTZ R66, R66, R59 ;  /* 0x0000003b42427221 */ /* 0x000fe20000010000 */
[C---:B------:R-:W-:Y:S01]  /*7710*/  IADD3 R59, PT, PT, R0.reuse, 0x40, RZ ;  /* 0x00000040003b7810 */ /* 0x040fe20007ffe0ff */
[----:B------:R3:W-:Y:S01]  /*7720*/  STS [R60+0x211c], R137 ;  /* 0x00211c893c007388 */ /* 0x0007e20000000800 */
[----:B0-----:R-:W-:Y:S01]  /*7730*/  IADD3 R147, PT, PT, R0, 0x3c0, RZ ;  /* 0x000003c000937810 */ /* 0x001fe20007ffe0ff */
[----:B------:R-:W-:Y:S01]  /*7740*/  FADD.FTZ R61, R94, R61 ;  /* 0x0000003d5e3d7221 */ /* 0x000fe20000010000 */
[C---:B-1----:R-:W-:Y:S01]  /*7750*/  LOP3.LUT R149, R0.reuse, 0x400, RZ, 0xfc, !PT ;  /* 0x0000040000957812 */ /* 0x042fe200078efcff */
[----:B------:R0:W-:Y:S01]  /*7760*/  STS [R60+0x2110], R145 ;  /* 0x002110913c007388 */ /* 0x0001e20000000800 */
[----:B------:R-:W-:Y:S01]  /*7770*/  IADD3 R151, PT, PT, R0, 0x440, RZ ;  /* 0x0000044000977810 */ /* 0x000fe20007ffe0ff */
[----:B------:R-:W-:Y:S01]  /*7780*/  FMUL.FTZ R213, R26, -R213 ;  /* 0x800000d51ad57220 */ /* 0x000fe20000410000 */
        /* <DEDUP_REMOVED lines=8> */
[C---:B0-----:R-:W-:Y:S01]  /*7810*/  IADD3 R145, PT, PT, R0.reuse, 0x380, RZ ;  /* 0x0000038000917810 */ /* 0x041fe20007ffe0ff */
[----:B------:R0:W-:Y:S01]  /*7820*/  STS [R60+0x210c], R95 ;  /* 0x00210c5f3c007388 */ /* 0x0001e20000000800 */
[----:B------:R-:W-:Y:S01]  /*7830*/  IADD3 R165, PT, PT, R0, 0x500, RZ ;  /* 0x0000050000a57810 */ /* 0x000fe20007ffe0ff */
[----:B------:R-:W-:Y:S01]  /*7840*/  FMUL.FTZ R209, R24, -R209 ;  /* 0x800000d118d17220 */ /* 0x000fe20000410000 */
[C---:B-1----:R-:W-:Y:S01]  /*7850*/  IADD3 R143, PT, PT, R0.reuse, 0x340, RZ ;  /* 0x00000340008f7810 */ /* 0x042fe20007ffe0ff */
[----:B------:R1:W-:Y:S01]  /*7860*/  STS [R60+0x2100], R141 ;  /* 0x0021008d3c007388 */ /* 0x0003e20000000800 */
[----:B------:R-:W-:Y:S01]  /*7870*/  IADD3 R167, PT, PT, R0, 0x540, RZ ;  /* 0x0000054000a77810 */ /* 0x000fe20007ffe0ff */
[----:B------:R-:W-:Y:S01]  /*7880*/  FMUL.FTZ R215, R26, R215 ;  /* 0x000000d71ad77220 */ /* 0x000fe20000410000 */
[C---:B--2---:R-:W-:Y:S01]  /*7890*/  IADD3 R129, PT, PT, R0.reuse, 0x140, RZ ;  /* 0x0000014000817810 */ /* 0x044fe20007ffe0ff */
[----:B------:R2:W-:Y:S01]  /*78a0*/  STS [R60+0x2104], R139 ;  /* 0x0021048b3c007388 */ /* 0x0005e20000000800 */
[----:B------:R-:W-:Y:S01]  /*78b0*/  IADD3 R169, PT, PT, R0, 0x580, RZ ;  /* 0x0000058000a97810 */ /* 0x000fe20007ffe0ff */
[----:B------:R-:W-:Y:S01]  /*78c0*/  FMUL.FTZ R227, R32, R227 ;  /* 0x000000e320e37220 */ /* 0x000fe20000410000 */
[----:B0-----:R-:W-:Y:S01]  /*78d0*/  IADD3 R95, PT, PT, R0, 0x100, RZ ;  /* 0x00000100005f7810 */ /* 0x001fe20007ffe0ff */
[----:B------:R-:W-:Y:S01]  /*78e0*/  FMUL.FTZ R225, R32, -R225 ;  /* 0x800000e120e17220 */ /* 0x000fe20000410000 */
[----:B------:R-:W-:Y:S01]  /*78f0*/  IADD3 R171, PT, PT, R0, 0x5c0, RZ ;  /* 0x000005c000ab7810 */ /* 0x000fe20007ffe0ff */
[----:B------:R-:W-:Y:S01]  /*7900*/  FMUL.FTZ R223, R30, R223 ;  /* 0x000000df1edf7220 */ /* 0x000fe20000410000 */
[----:B-1----:R-:W-:Y:S01]  /*7910*/  IADD3 R141, PT, PT, R0, 0x300, RZ ;  /* 0x00000300008d7810 */ /* 0x002fe20007ffe0ff */
[----:B------:R-:W-:Y:S01]  /*7920*/  FMUL.FTZ R217, R28, -R217 ;  /* 0x800000d91cd97220 */ /* 0x000fe20000410000 */
[----:B------:R-:W-:Y:S01]  /*7930*/  IADD3 R173, PT, PT, R0, 0x600, RZ ;  /* 0x0000060000ad7810 */ /* 0x000fe20007ffe0ff */
[----:B------:R-:W-:Y:S01]  /*7940*/  FMUL.FTZ R211, R24, R211 ;  /* 0x000000d318d37220 */ /* 0x000fe20000410000 */
[----:B--2---:R-:W-:Y:S01]  /*7950*/  IADD3 R139, PT, PT, R0, 0x2c0, RZ ;  /* 0x000002c0008b7810 */ /* 0x004fe20007ffe0ff */
[----:B------:R-:W-:Y:S01]  /*7960*/  FMUL.FTZ R207, R22, R207 ;  /* 0x000000cf16cf7220 */ /* 0x000fe20000410000 */
[----:B------:R-:W-:Y:S01]  /*7970*/  IADD3 R175, PT, PT, R0, 0x640, RZ ;  /* 0x0000064000af7810 */ /* 0x000fe20007ffe0ff */
[----:B------:R-:W-:Y:S01]  /*7980*/  FMUL.FTZ R205, R22, -R205 ;  /* 0x800000cd16cd7220 */ /* 0x000fe20000410000 */
[----:B------:R-:W-:Y:S01]  /*7990*/  IADD3 R177, PT, PT, R0, 0x680, RZ ;  /* 0x0000068000b17810 */ /* 0x000fe20007ffe0ff */
[----:B------:R-:W-:Y:S01]  /*79a0*/  FMUL.FTZ R233, R20, R233 ;  /* 0x000000e914e97220 */ /* 0x000fe20000410000 */
[----:B------:R-:W-:-:S02]  /*79b0*/  IADD3 R179, PT, PT, R0, 0x6c0, RZ ;  /* 0x000006c000b37810 */ /* 0x000fc40007ffe0ff */
[C---:B------:R-:W-:Y:S02]  /*79c0*/  IADD3 R181, PT, PT, R0.reuse, 0x700, RZ ;  /* 0x0000070000b57810 */ /* 0x040fe40007ffe0ff */
[C---:B------:R-:W-:Y:S02]  /*79d0*/  IADD3 R183, PT, PT, R0.reuse, 0x740, RZ ;  /* 0x0000074000b77810 */ /* 0x040fe40007ffe0ff */
[C---:B------:R-:W-:Y:S02]  /*79e0*/  IADD3 R185, PT, PT, R0.reuse, 0x780, RZ ;  /* 0x0000078000b97810 */ /* 0x040fe40007ffe0ff */
[----:B------:R-:W-:Y:S02]  /*79f0*/  IADD3 R187, PT, PT, R0, 0x7c0, RZ ;  /* 0x000007c000bb7810 */ /* 0x000fe40007ffe0ff */
        /* <DEDUP_REMOVED lines=100> */
[----:B-----5:R-:W-:Y:S01]  /*8040*/  FMUL.FTZ R213, R23, -R212 ;  /* 0x800000d417d57220 */ /* 0x020fe20000410000 */
[----:B------:R-:W-:-:S02]  /*8050*/  FMUL.FTZ R212, R192, UR42 ;  /* 0x0000002ac0d47c20 */ /* 0x000fc40008410000 */
[----:B------:R5:W-:Y:S01]  /*8060*/  STS [R60+0x4254], R209 ;  /* 0x004254d13c007388 */ /* 0x000be20000000800 */
[----:B-1----:R-:W-:Y:S01]  /*8070*/  FMUL.FTZ R221, R25, -R216 ;  /* 0x800000d819dd7220 */ /* 0x002fe20000410000 */
[----:B------:R-:W-:Y:S02]  /*8080*/  FFMA.FTZ R212, R191, UR45, -R212 ;  /* 0x0000002dbfd47c23 */ /* 0x000fe400080108d4 */
[----:B------:R1:W-:Y:S01]  /*8090*/  STS [R60+0x425c], R213 ;  /* 0x00425cd53c007388 */ /* 0x0003e20000000800 */
[----:B--2---:R-:W-:-:S03]  /*80a0*/  FMUL.FTZ R219, R25, R214 ;  /* 0x000000d619db7220 */ /* 0x004fc60000410000 */
[----:B------:R2:W-:Y:S01]  /*80b0*/  STS [R60+0x4240], R215 ;  /* 0x004240d73c007388 */ /* 0x0005e20000000800 */
[----:B-----5:R-:W-:Y:S01]  /*80c0*/  FMUL.FTZ R209, R20, -R203 ;  /* 0x800000cb14d17220 */ /* 0x020fe20000410000 */
[----:B------:R-:W-:Y:S02]  /*80d0*/  FMUL.FTZ R203, R189, UR42 ;  /* 0x0000002abdcb7c20 */ /* 0x000fe40008410000 */
[----:B------:R5:W-:Y:S01]  /*80e0*/  STS [R60+0x4200], R239 ;  /* 0x004200ef3c007388 */ /* 0x000be20000000800 */
[----:B-1----:R-:W-:Y:S01]  /*80f0*/  LEA R213, R18, -R58, 0x1 ;  /* 0x8000003a12d57211 */ /* 0x002fe200078e08ff */
[C---:B------:R-:W-:Y:S02]  /*8100*/  FFMA.FTZ R214, R190.reuse, UR45, R203 ;  /* 0x0000002dbed67c23 */ /* 0x040fe400080100cb */
[----:B------:R1:W-:Y:S01]  /*8110*/  STS [R60+0x4204], R241 ;  /* 0x004204f13c007388 */ /* 0x0003e20000000800 */
[----:B------:R-:W-:Y:S01]  /*8120*/  FMUL.FTZ R58, R190, UR42 ;  /* 0x0000002abe3a7c20 */ /* 0x000fe20008410000 */
[----:B------:R-:W-:Y:S01]  /*8130*/  ISETP.GE.AND P0, PT, R213, 0x1, PT ;  /* 0x00000001d500780c */ /* 0x000fe20003f06270 */
[----:B--2---:R-:W-:Y:S01]  /*8140*/  FMUL.FTZ R215, R21, R208 ;  /* 0x000000d015d77220 */ /* 0x004fe20000410000 */
[----:B------:R2:W-:Y:S01]  /*8150*/  STS [R60+0x4210], R227 ;  /* 0x004210e33c007388 */ /* 0x0005e20000000800 */
[----:B------:R-:W-:Y:S01]  /*8160*/  FMUL.FTZ R203, R193, UR42 ;  /* 0x0000002ac1cb7c20 */ /* 0x000fe20008410000 */
[----:B-----5:R-:W-:Y:S01]  /*8170*/  FMUL.FTZ R239, R29, R222 ;  /* 0x000000de1def7220 */ /* 0x020fe20000410000 */
[----:B------:R-:W-:Y:S01]  /*8180*/  ISETP.GE.AND P2, PT, R213, 0x41, PT ;  /* 0x00000041d500780c */ /* 0x000fe20003f46270 */
[----:B------:R5:W-:Y:S01]  /*8190*/  STS [R60+0x4214], R225 ;  /* 0x004214e13c007388 */ /* 0x000be20000000800 */
[----:B------:R-:W-:Y:S01]  /*81a0*/  FFMA.FTZ R208, R194, UR45, R203 ;  /* 0x0000002dc2d07c23 */ /* 0x000fe200080100cb */
[----:B-1----:R-:W-:Y:S01]  /*81b0*/  FMUL.FTZ R241, R29, -R224 ;  /* 0x800000e01df17220 */ /* 0x002fe20000410000 */
[----:B------:R-:W-:Y:S01]  /*81c0*/  FMUL.FTZ R203, R201, UR42 ;  /* 0x0000002ac9cb7c20 */ /* 0x000fe20008410000 */
[----:B------:R1:W-:Y:S01]  /*81d0*/  STS [R60+0x4220], R223 ;  /* 0x004220df3c007388 */ /* 0x0003e20000000800 */
[----:B--2---:R-:W-:-:S02]  /*81e0*/  FMUL.FTZ R227, R27, -R220 ;  /* 0x800000dc1be37220 */ /* 0x004fc40000410000 */
[----:B------:R-:W-:Y:S01]  /*81f0*/  FFMA.FTZ R203, R202, UR45, R203 ;  /* 0x0000002dcacb7c23 */ /* 0x000fe200080100cb */
[----:B------:R2:W-:Y:S01]  /*8200*/  STS [R60+0x4234], R217 ;  /* 0x004234d93c007388 */ /* 0x0005e20000000800 */
[----:B-----5:R-:W-:-:S03]  /*8210*/  FMUL.FTZ R225, R27, R218 ;  /* 0x000000da1be17220 */ /* 0x020fc60000410000 */
[----:B------:R5:W-:Y:S01]  /*8220*/  STS [R60+0x4248], R219 ;  /* 0x004248db3c007388 */ /* 0x000be20000000800 */
[----:B-1----:R-:W-:Y:S01]  /*8230*/  FMUL.FTZ R223, R23, R210 ;  /* 0x000000d217df7220 */ /* 0x002fe20000410000 */
[----:B------:R-:W-:Y:S02]  /*8240*/  FMUL.FTZ R210, R194, UR42 ;  /* 0x0000002ac2d27c20 */ /* 0x000fe40008410000 */
[----:B------:R1:W-:Y:S01]  /*8250*/  STS [R60+0x424c], R221 ;  /* 0x00424cdd3c007388 */ /* 0x0003e20000000800 */
[----:B--2---:R-:W-:Y:S01]  /*8260*/  FMUL.FTZ R217, R21, -R206 ;  /* 0x800000ce15d97220 */ /* 0x004fe20000410000 */
[----:B------:R-:W-:Y:S02]  /*8270*/  FMUL.FTZ R206, R196, UR42 ;  /* 0x0000002ac4ce7c20 */ /* 0x000fe40008410000 */
[----:B------:R2:W-:Y:S01]  /*8280*/  STS [R60+0x4268], R215 ;  /* 0x004268d73c007388 */ /* 0x0005e20000000800 */
[----:B------:R-:W-:Y:S01]  /*8290*/  FFMA.FTZ R210, R193, UR45, -R210 ;  /* 0x0000002dc1d27c23 */ /* 0x000fe200080108d2 */
[----:B-----5:R-:W-:Y:S01]  /*82a0*/  FMUL.FTZ R219, R19, R234 ;  /* 0x000000ea13db7220 */ /* 0x020fe20000410000 */
[----:B------:R-:W-:Y:S01]  /*82b0*/  FFMA.FTZ R206, R195, UR45, -R206 ;  /* 0x0000002dc3ce7c23 */ /* 0x000fe200080108ce */
[----:B------:R-:W-:Y:S01]  /*82c0*/  STS [R60+0x4208], R243 ;  /* 0x004208f33c007388 */ /* 0x000fe20000000800 */
[----:B-1----:R-:W-:Y:S01]  /*82d0*/  FMUL.FTZ R221, R19, -R204 ;  /* 0x800000cc13dd7220 */ /* 0x002fe20000410000 */
[----:B------:R-:W-:-:S02]  /*82e0*/  FMUL.FTZ R204, R198, UR42 ;  /* 0x0000002ac6cc7c20 */ /* 0x000fc40008410000 */
[----:B------:R-:W-:Y:S01]  /*82f0*/  STS [R60+0x420c], R245 ;  /* 0x00420cf53c007388 */ /* 0x000fe20000000800 */
[----:B--2---:R-:W-:Y:S01]  /*8300*/  FFMA.FTZ R215, R189, UR45, -R58 ;  /* 0x0000002dbdd77c23 */ /* 0x004fe2000801083a */
[----:B------:R-:W-:Y:S02]  /*8310*/  FMUL.FTZ R58, R202, UR42 ;  /* 0x0000002aca3a7c20 */ /* 0x000fe40008410000 */
[----:B------:R-:W-:Y:S01]  /*8320*/  STS [R60+0x4218], R247 ;  /* 0x004218f73c007388 */ /* 0x000fe20000000800 */
[----:B------:R-:W-:Y:S01]  /*8330*/  FFMA.FTZ R204, R197, UR45, -R204 ;  /* 0x0000002dc5cc7c23 */ /* 0x000fe200080108cc */
[----:B------:R-:W-:Y:S02]  /*8340*/  FFMA.FTZ R58, R201, UR45, -R58 ;  /* 0x0000002dc93a7c23 */ /* 0x000fe4000801083a */
        /* <DEDUP_REMOVED lines=12> */
[----:B--2---:R-:W-:-:S03]  /*8410*/  FMUL.FTZ R207, R197, UR42 ;  /* 0x0000002ac5cf7c20 */ /* 0x004fc60008410000 */
[----:B------:R-:W-:Y:S01]  /*8420*/  STS [R60+0x4270], R233 ;  /* 0x004270e93c007388 */ /* 0x000fe20000000800 */
[----:B-1----:R-:W-:Y:S01]  /*8430*/  FMUL.FTZ R205, R199, UR42 ;  /* 0x0000002ac7cd7c20 */ /* 0x002fe20008410000 */
[----:B------:R-:W-:Y:S02]  /*8440*/  FFMA.FTZ R207, R198, UR45, R207 ;  /* 0x0000002dc6cf7c23 */ /* 0x000fe400080100cf */
[----:B------:R1:W-:Y:S01]  /*8450*/  STS [R60+0x4274], R209 ;  /* 0x004274d13c007388 */ /* 0x0003e20000000800 */
[----:B------:R-:W-:-:S03]  /*8460*/  FFMA.FTZ R205, R200, UR45, R205 ;  /* 0x0000002dc8cd7c23 */ /* 0x000fc600080100cd */
[----:B------:R-:W-:Y:S04]  /*8470*/  STS [R60+0x4278], R219 ;  /* 0x004278db3c007388 */ /* 0x000fe80000000800 */
[----:B------:R2:W-:Y:S01]  /*8480*/  STS [R60+0x427c], R221 ;  /* 0x00427cdd3c007388 */ /* 0x0005e20000000800 */
[----:B-1----:R-:W-:-:S04]  /*8490*/  FMUL.FTZ R209, R195, UR42 ;  /* 0x0000002ac3d17c20 */ /* 0x002fc80008410000 */
[----:B------:R-:W-:Y:S01]  /*84a0*/  FFMA.FTZ R209, R196, UR45, R209 ;  /* 0x0000002dc4d17c23 */ /* 0x000fe200080100d1 */
[----:B--2---:R-:W-:-:S04]  /*84b0*/  FMUL.FTZ R60, R200, UR42 ;  /* 0x0000002ac83c7c20 */ /* 0x004fc80008410000 */
[----:B------:R-:W-:Y:S01]  /*84c0*/  FFMA.FTZ R60, R199, UR45, -R60 ;  /* 0x0000002dc73c7c23 */ /* 0x000fe2000801083c */
[----:B------:R-:W-:Y:S06]  /*84d0*/  BAR.SYNC.DEFER_BLOCKING 0x0 ;  /* 0x0000000000007b1d */ /* 0x000fec0000010000 */
[----:B0--34-:R-:W-:Y:S05]  /*84e0*/  @!P0 BRA `(.L_x_11617) ;  /* 0x00000000000c8947 */ /* 0x019fea0003800000 */
[----:B------:R-:W0:Y:S04]  /*84f0*/  LDS R217, [R238+0x2100] ;  /* 0x00210000eed97984 */ /* 0x000e280000000800 */
[----:B------:R1:W-:Y:S04]  /*8500*/  REDG.E.ADD.F32.FTZ.RN.STRONG.GPU desc[UR28][R56.64], R231 ;  /* 0x000000e7380079a6 */ /* 0x0003e8000c12f31c */
[----:B0-----:R1:W-:Y:S02]  /*8510*/  REDG.E.ADD.F32.FTZ.RN.STRONG.GPU desc[UR28][R68.64], R217 ;  /* 0x000000d9440079a6 */ /* 0x0013e4000c12f31c */
.L_x_11617:
[----:B------:R-:W-:Y:S05]  /*8520*/  BSYNC.RECONVERGENT B0 ;  /* 0x0000000000007941 */ /* 0x000fea0003800200 */
.L_x_11616:
[----:B------:R-:W0:Y:S01]  /*8530*/  LDS R237, [R237+0x4300] ;  /* 0x00430000eded7984 */ /* 0x000e220000000800 */
[----:B------:R-:W-:Y:S04]  /*8540*/  BSSY.RECONVERGENT B0, `(.L_x_11618) ;  /* 0x0000004000007945 */ /* 0x000fe80003800200 */
[----:B------:R-:W-:Y:S05]  /*8550*/  @!P2 BRA `(.L_x_11619) ;  /* 0x000000000008a947 */ /* 0x000fea0003800000 */
[----:B------:R2:W-:Y:S04]  /*8560*/  REDG.E.ADD.F32.FTZ.RN.STRONG.GPU desc[UR28][R56.64+0x100], R229 ;  /* 0x000100e5380079a6 */ /* 0x0005e8000c12f31c */
[----:B0-----:R2:W-:Y:S02]  /*8570*/  REDG.E.ADD.F32.FTZ.RN.STRONG.GPU desc[UR28][R68.64+0x100], R237 ;  /* 0x000100ed440079a6 */ /* 0x0015e4000c12f31c */
.L_x_11619:
[----:B------:R-:W-:Y:S05]  /*8580*/  BSYNC.RECONVERGENT B0 ;  /* 0x0000000000007941 */ /* 0x000fea0003800200 */
.L_x_11618:
        /* <DEDUP_REMOVED lines=11> */
.L_x_11621:
[----:B------:R-:W-:Y:S05]  /*8640*/  BSYNC.RECONVERGENT B0 ;  /* 0x0000000000007941 */ /* 0x000fea0003800200 */
.L_x_11620:
[----:B------:R-:W4:Y:S01]  /*8650*/  LDS R235, [R235+0x4500] ;  /* 0x00450000ebeb7984 */ /* 0x000f220000000800 */
[----:B------:R-:W-:Y:S04]  /*8660*/  BSSY.RECONVERGENT B0, `(.L_x_11622) ;  /* 0x0000004000007945 */ /* 0x000fe80003800200 */
[----:B------:R-:W-:Y:S05]  /*8670*/  @!P0 BRA `(.L_x_11623) ;  /* 0x0000000000088947 */ /* 0x000fea0003800000 */
[----:B------:R0:W-:Y:S04]  /*8680*/  REDG.E.ADD.F32.FTZ.RN.STRONG.GPU desc[UR28][R56.64+0x300], R185 ;  /* 0x000300b9380079a6 */ /* 0x0001e8000c12f31c */
[----:B----4-:R4:W-:Y:S02]  /*8690*/  REDG.E.ADD.F32.FTZ.RN.STRONG.GPU desc[UR28][R68.64+0x300], R235 ;  /* 0x000300eb440079a6 */ /* 0x0109e4000c12f31c */
.L_x_11623:
[----:B------:R-:W-:Y:S05]  /*86a0*/  BSYNC.RECONVERGENT B0 ;  /* 0x0000000000007941 */ /* 0x000fea0003800200 */
.L_x_11622:
[----:B0-----:R0:W0:Y:S01]  /*86b0*/  LDS R185, [R188+0x4600] ;  /* 0x00460000bcb97984 */ /* 0x0010220000000800 */
[----:B------:R-:W-:Y:S04]  /*86c0*/  BSSY.RECONVERGENT B0, `(.L_x_11624) ;  /* 0x0000004000007945 */ /* 0x000fe80003800200 */
[----:B------:R-:W-:Y:S05]  /*86d0*/  @!P2 BRA `(.L_x_11625) ;  /* 0x000000000008a947 */ /* 0x000fea0003800000 */
[----:B------:R1:W-:Y:S04]  /*86e0*/  REDG.E.ADD.F32.FTZ.RN.STRONG.GPU desc[UR28][R56.64+0x400], R183 ;  /* 0x000400b7380079a6 */ /* 0x0003e8000c12f31c */
[----:B0-----:R1:W-:Y:S02]  /*86f0*/  REDG.E.ADD.F32.FTZ.RN.STRONG.GPU desc[UR28][R68.64+0x400], R185 ;  /* 0x000400b9440079a6 */ /* 0x0013e4000c12f31c */
.L_x_11625:
[----:B------:R-:W-:Y:S05]  /*8700*/  BSYNC.RECONVERGENT B0 ;  /* 0x0000000000007941 */ /* 0x000fea0003800200 */
.L_x_11624:
[----:B-1----:R1:W0:Y:S01]  /*8710*/  LDS R183, [R186+0x4700] ;  /* 0x00470000bab77984 */ /* 0x0022220000000800 */
[----:B------:R-:W-:Y:S04]  /*8720*/  BSSY.RECONVERGENT B0, `(.L_x_11626) ;  /* 0x0000004000007945 */ /* 0x000fe80003800200 */
[----:B------:R-:W-:Y:S05]  /*8730*/  @!P3 BRA `(.L_x_11627) ;  /* 0x000000000008b947 */ /* 0x000fea0003800000 */
[----:B------:R1:W-:Y:S04]  /*8740*/  REDG.E.ADD.F32.FTZ.RN.STRONG.GPU desc[UR28][R56.64+0x500], R181 ;  /* 0x000500b5380079a6 */ /* 0x0003e8000c12f31c */
[----:B0-----:R1:W-:Y:S02]  /*8750*/  REDG.E.ADD.F32.FTZ.RN.STRONG.GPU desc[UR28][R68.64+0x500], R183 ;  /* 0x000500b7440079a6 */ /* 0x0013e4000c12f31c */
.L_x_11627:
[----:B------:R-:W-:Y:S05]  /*8760*/  BSYNC.RECONVERGENT B0 ;  /* 0x0000000000007941 */ /* 0x000fea0003800200 */
.L_x_11626:
[----:B-1----:R1:W0:Y:S01]  /*8770*/  LDS R181, [R184+0x4800] ;  /* 0x00480000b8b57984 */ /* 0x0022220000000800 */
[----:B------:R-:W-:Y:S04]  /*8780*/  BSSY.RECONVERGENT B0, `(.L_x_11628) ;  /* 0x0000004000007945 */ /* 0x000fe80003800200 */
[----:B------:R-:W-:Y:S05]  /*8790*/  @!P4 BRA `(.L_x_11629) ;  /* 0x000000000008c947 */ /* 0x000fea0003800000 */
[----:B------:R1:W-:Y:S04]  /*87a0*/  REDG.E.ADD.F32.FTZ.RN.STRONG.GPU desc[UR28][R56.64+0x600], R179 ;  /* 0x000600b3380079a6 */ /* 0x0003e8000c12f31c */
[----:B0-----:R1:W-:Y:S02]  /*87b0*/  REDG.E.ADD.F32.FTZ.RN.STRONG.GPU desc[UR28][R68.64+0x600], R181 ;  /* 0x000600b5440079a6 */ /* 0x0013e4000c12f31c */
.L_x_11629:
[----:B------:R-:W-:Y:S05]  /*87c0*/  BSYNC.RECONVERGENT B0 ;  /* 0x0000000000007941 */ /* 0x000fea0003800200 */
.L_x_11628:
[----:B-1----:R1:W0:Y:S01]  /*87d0*/  LDS R179, [R182+0x4900] ;  /* 0x00490000b6b37984 */ /* 0x0022220000000800 */
[----:B------:R-:W-:Y:S04]  /*87e0*/  BSSY.RECONVERGENT B0, `(.L_x_11630) ;  /* 0x0000004000007945 */ /* 0x000fe80003800200 */
[----:B------:R-:W-:Y:S05]  /*87f0*/  @!P5 BRA `(.L_x_11631) ;  /* 0x000000000008d947 */ /* 0x000fea0003800000 */
[----:B------:R1:W-:Y:S04]  /*8800*/  REDG.E.ADD.F32.FTZ.RN.STRONG.GPU desc[UR28][R56.64+0x700], R177 ;  /* 0x000700b1380079a6 */ /* 0x0003e8000c12f31c */
[----:B0-----:R1:W-:Y:S02]  /*8810*/  REDG.E.ADD.F32.FTZ.RN.STRONG.GPU desc[UR28][R68.64+0x700], R179 ;  /* 0x000700b3440079a6 */ /* 0x0013e4000c12f31c */
.L_x_11631:
[----:B------:R-:W-:Y:S05]  /*8820*/  BSYNC.RECONVERGENT B0 ;  /* 0x0000000000007941 */ /* 0x000fea0003800200 */
.L_x_11630:
        /* <DEDUP_REMOVED lines=11> */
.L_x_11633:
[----:B------:R-:W-:Y:S05]  /*88e0*/  BSYNC.RECONVERGENT B0 ;  /* 0x0000000000007941 */ /* 0x000fea0003800200 */
.L_x_11632:
[----:B-1----:R1:W0:Y:S01]  /*88f0*/  LDS R175, [R178+0x4b00] ;  /* 0x004b0000b2af7984 */ /* 0x0022220000000800 */
[----:B------:R-:W-:Y:S04]  /*8900*/  BSSY.RECONVERGENT B0, `(.L_x_11634) ;  /* 0x0000004000007945 */ /* 0x000fe80003800200 */
[----:B------:R-:W-:Y:S05]  /*8910*/  @!P0 BRA `(.L_x_11635) ;  /* 0x0000000000088947 */ /* 0x000fea0003800000 */
[----:B------:R1:W-:Y:S04]  /*8920*/  REDG.E.ADD.F32.FTZ.RN.STRONG.GPU desc[UR28][R56.64+0x900], R173 ;  /* 0x000900ad380079a6 */ /* 0x0003e8000c12f31c */
[----:B0-----:R1:W-:Y:S02]  /*8930*/  REDG.E.ADD.F32.FTZ.RN.STRONG.GPU desc[UR28][R68.64+0x900], R175 ;  /* 0x000900af440079a6 */ /* 0x0013e4000c12f31c */
.L_x_11635:
[----:B------:R-:W-:Y:S05]  /*8940*/  BSYNC.RECONVERGENT B0 ;  /* 0x0000000000007941 */ /* 0x000fea0003800200 */
.L_x_11634:
[----:B-1----:R1:W0:Y:S01]  /*8950*/  LDS R173, [R176+0x4c00] ;  /* 0x004c0000b0ad7984 */ /* 0x0022220000000800 */
[----:B------:R-:W-:Y:S04]  /*8960*/  BSSY.RECONVERGENT B0, `(.L_x_11636) ;  /* 0x0000004000007945 */ /* 0x000fe80003800200 */
[----:B------:R-:W-:Y:S05]  /*8970*/  @!P2 BRA `(.L_x_11637) ;  /* 0x000000000008a947 */ /* 0x000fea0003800000 */
[----:B------:R1:W-:Y:S04]  /*8980*/  REDG.E.ADD.F32.FTZ.RN.STRONG.GPU desc[UR28][R56.64+0xa00], R171 ;  /* 0x000a00ab380079a6 */ /* 0x0003e8000c12f31c */
[----:B0-----:R1:W-:Y:S02]  /*8990*/  REDG.E.ADD.F32.FTZ.RN.STRONG.GPU desc[UR28][R68.64+0xa00], R173 ;  /* 0x000a00ad440079a6 */ /* 0x0013e4000c12f31c */
.L_x_11637:
[----:B------:R-:W-:Y:S05]  /*89a0*/  BSYNC.RECONVERGENT B0 ;  /* 0x0000000000007941 */ /* 0x000fea0003800200 */
.L_x_11636:
[----:B-1----:R1:W0:Y:S01]  /*89b0*/  LDS R171, [R174+0x4d00] ;  /* 0x004d0000aeab7984 */ /* 0x0022220000000800 */
[----:B------:R-:W-:Y:S04]  /*89c0*/  BSSY.RECONVERGENT B0, `(.L_x_11638) ;  /* 0x0000004000007945 */ /* 0x000fe80003800200 */
[----:B------:R-:W-:Y:S05]  /*89d0*/  @!P3 BRA `(.L_x_11639) ;  /* 0x000000000008b947 */ /* 0x000fea0003800000 */
[----:B------:R1:W-:Y:S04]  /*89e0*/  REDG.E.ADD.F32.FTZ.RN.STRONG.GPU desc[UR28][R56.64+0xb00], R169 ;  /* 0x000b00a9380079a6 */ /* 0x0003e8000c12f31c */
[----:B0-----:R1:W-:Y:S02]  /*89f0*/  REDG.E.ADD.F32.FTZ.RN.STRONG.GPU desc[UR28][R68.64+0xb00], R171 ;  /* 0x000b00ab440079a6 */ /* 0x0013e4000c12f31c */
.L_x_11639:
[----:B------:R-:W-:Y:S05]  /*8a00*/  BSYNC.RECONVERGENT B0 ;  /* 0x0000000000007941 */ /* 0x000fea0003800200 */
.L_x_11638:
[----:B-1----:R1:W0:Y:S01]  /*8a10*/  LDS R169, [R172+0x4e00] ;  /* 0x004e0000aca97984 */ /* 0x0022220000000800 */
[----:B------:R-:W-:Y:S04]  /*8a20*/  BSSY.RECONVERGENT B0, `(.L_x_11640) ;  /* 0x0000004000007945 */ /* 0x000fe80003800200 */
[----:B------:R-:W-:Y:S05]  /*8a30*/  @!P4 BRA `(.L_x_11641) ;  /* 0x000000000008c947 */ /* 0x000fea0003800000 */
[----:B------:R1:W-:Y:S04]  /*8a40*/  REDG.E.ADD.F32.FTZ.RN.STRONG.GPU desc[UR28][R56.64+0xc00], R167 ;  /* 0x000c00a7380079a6 */ /* 0x0003e8000c12f31c */
[----:B0-----:R1:W-:Y:S02]  /*8a50*/  REDG.E.ADD.F32.FTZ.RN.STRONG.GPU desc[UR28][R68.64+0xc00], R169 ;  /* 0x000c00a9440079a6 */ /* 0x0013e4000c12f31c */
.L_x_11641:
[----:B------:R-:W-:Y:S05]  /*8a60*/  BSYNC.RECONVERGENT B0 ;  /* 0x0000000000007941 */ /* 0x000fea0003800200 */
.L_x_11640:
[----:B-1----:R1:W0:Y:S01]  /*8a70*/  LDS R167, [R170+0x4f00] ;  /* 0x004f0000aaa77984 */ /* 0x0022220000000800 */
[----:B------:R-:W-:Y:S04]  /*8a80*/  BSSY.RECONVERGENT B0, `(.L_x_11642) ;  /* 0x0000004000007945 */ /* 0x000fe80003800200 */
[----:B------:R-:W-:Y:S05]  /*8a90*/  @!P5 BRA `(.L_x_11643) ;  /* 0x000000000008d947 */ /* 0x000fea0003800000 */
[----:B------:R1:W-:Y:S04]  /*8aa0*/  REDG.E.ADD.F32.FTZ.RN.STRONG.GPU desc[UR28][R56.64+0xd00], R165 ;  /* 0x000d00a5380079a6 */ /* 0x0003e8000c12f31c */
[----:B0-----:R1:W-:Y:S02]  /*8ab0*/  REDG.E.ADD.F32.FTZ.RN.STRONG.GPU desc[UR28][R68.64+0xd00], R167 ;  /* 0x000d00a7440079a6 */ /* 0x0013e4000c12f31c */
.L_x_11643:
[----:B------:R-:W-:Y:S05]  /*8ac0*/  BSYNC.RECONVERGENT B0 ;  /* 0x0000000000007941 */ /* 0x000fea0003800200 */
.L_x_11642:
        /* <DEDUP_REMOVED lines=11> */
.L_x_11645:
[----:B------:R-:W-:Y:S05]  /*8b80*/  BSYNC.RECONVERGENT B0 ;  /* 0x0000000000007941 */ /* 0x000fea0003800200 */
.L_x_11644:
[----:B-1----:R1:W0:Y:S01]  /*8b90*/  LDS R155, [R156+0x5100] ;  /* 0x005100009c9b7984 */ /* 0x0022220000000800 */
[----:B------:R-:W-:Y:S04]  /*8ba0*/  BSSY.RECONVERGENT B0, `(.L_x_11646) ;  /* 0x0000004000007945 */ /* 0x000fe80003800200 */
[----:B------:R-:W-:Y:S05]  /*8bb0*/  @!P0 BRA `(.L_x_11647) ;  /* 0x0000000000088947 */ /* 0x000fea0003800000 */
[----:B------:R1:W-:Y:S04]  /*8bc0*/  REDG.E.ADD.F32.FTZ.RN.STRONG.GPU desc[UR28][R56.64+0xf00], R153 ;  /* 0x000f0099380079a6 */ /* 0x0003e8000c12f31c */
[----:B0-----:R1:W-:Y:S02]  /*8bd0*/  REDG.E.ADD.F32.FTZ.RN.STRONG.GPU desc[UR28][R68.64+0xf00], R155 ;  /* 0x000f009b440079a6 */ /* 0x0013e4000c12f31c */
.L_x_11647:
[----:B------:R-:W-:Y:S05]  /*8be0*/  BSYNC.RECONVERGENT B0 ;  /* 0x0000000000007941 */ /* 0x000fea0003800200 */
.L_x_11646:
[----:B-1----:R1:W0:Y:S01]  /*8bf0*/  LDS R153, [R154+0x5200] ;  /* 0x005200009a997984 */ /* 0x0022220000000800 */
[----:B------:R-:W-:Y:S04]  /*8c00*/  BSSY.RECONVERGENT B0, `(.L_x_11648) ;  /* 0x0000004000007945 */ /* 0x000fe80003800200 */
[----:B------:R-:W-:Y:S05]  /*8c10*/  @!P2 BRA `(.L_x_11649) ;  /* 0x000000000008a947 */ /* 0x000fea0003800000 */
[----:B------:R1:W-:Y:S04]  /*8c20*/  REDG.E.ADD.F32.FTZ.RN.STRONG.GPU desc[UR28][R56.64+0x1000], R151 ;  /* 0x00100097380079a6 */ /* 0x0003e8000c12f31c */
[----:B0-----:R1:W-:Y:S02]  /*8c30*/  REDG.E.ADD.F32.FTZ.RN.STRONG.GPU desc[UR28][R68.64+0x1000], R153 ;  /* 0x00100099440079a6 */ /* 0x0013e4000c12f31c */
.L_x_11649:
[----:B------:R-:W-:Y:S05]  /*8c40*/  BSYNC.RECONVERGENT B0 ;  /* 0x0000000000007941 */ /* 0x000fea0003800200 */
.L_x_11648:
[----:B-1----:R1:W0:Y:S01]  /*8c50*/  LDS R151, [R152+0x5300] ;  /* 0x0053000098977984 */ /* 0x0022220000000800 */
[----:B------:R-:W-:Y:S04]  /*8c60*/  BSSY.RECONVERGENT B0, `(.L_x_11650) ;  /* 0x0000004000007945 */ /* 0x000fe80003800200 */
[----:B------:R-:W-:Y:S05]  /*8c70*/  @!P3 BRA `(.L_x_11651) ;  /* 0x000000000008b947 */ /* 0x000fea0003800000 */
[----:B------:R1:W-:Y:S04]  /*8c80*/  REDG.E.ADD.F32.FTZ.RN.STRONG.GPU desc[UR28][R56.64+0x1100], R149 ;  /* 0x00110095380079a6 */ /* 0x0003e8000c12f31c */
[----:B0-----:R1:W-:Y:S02]  /*8c90*/  REDG.E.ADD.F32.FTZ.RN.STRONG.GPU desc[UR28][R68.64+0x1100], R151 ;  /* 0x00110097440079a6 */ /* 0x0013e4000c12f31c */
.L_x_11651:
[----:B------:R-:W-:Y:S05]  /*8ca0*/  BSYNC.RECONVERGENT B0 ;  /* 0x0000000000007941 */ /* 0x000fea0003800200 */
.L_x_11650:
[----:B-1----:R1:W0:Y:S01]  /*8cb0*/  LDS R149, [R150+0x5400] ;  /* 0x0054000096957984 */ /* 0x0022220000000800 */
[----:B------:R-:W-:Y:S04]  /*8cc0*/  BSSY.RECONVERGENT B0, `(.L_x_11652) ;  /* 0x0000004000007945 */ /* 0x000fe80003800200 */
[----:B------:R-:W-:Y:S05]  /*8cd0*/  @!P4 BRA `(.L_x_11653) ;  /* 0x000000000008c947 */ /* 0x000fea0003800000 */
[----:B------:R1:W-:Y:S04]  /*8ce0*/  REDG.E.ADD.F32.FTZ.RN.STRONG.GPU desc[UR28][R56.64+0x1200], R147 ;  /* 0x00120093380079a6 */ /* 0x0003e8000c12f31c */
[----:B0-----:R1:W-:Y:S02]  /*8cf0*/  REDG.E.ADD.F32.FTZ.RN.STRONG.GPU desc[UR28][R68.64+0x1200], R149 ;  /* 0x00120095440079a6 */ /* 0x0013e4000c12f31c */
.L_x_11653:
[----:B------:R-:W-:Y:S05]  /*8d00*/  BSYNC.RECONVERGENT B0 ;  /* 0x0000000000007941 */ /* 0x000fea0003800200 */
.L_x_11652:
[----:B-1----:R1:W0:Y:S01]  /*8d10*/  LDS R147, [R148+0x5500] ;  /* 0x0055000094937984 */ /* 0x0022220000000800 */
[----:B------:R-:W-:Y:S04]  /*8d20*/  BSSY.RECONVERGENT B0, `(.L_x_11654) ;  /* 0x0000004000007945 */ /* 0x000fe80003800200 */
[----:B------:R-:W-:Y:S05]  /*8d30*/  @!P5 BRA `(.L_x_11655) ;  /* 0x000000000008d947 */ /* 0x000fea0003800000 */
[----:B------:R1:W-:Y:S04]  /*8d40*/  REDG.E.ADD.F32.FTZ.RN.STRONG.GPU desc[UR28][R56.64+0x1300], R145 ;  /* 0x00130091380079a6 */ /* 0x0003e8000c12f31c */
[----:B0-----:R1:W-:Y:S02]  /*8d50*/  REDG.E.ADD.F32.FTZ.RN.STRONG.GPU desc[UR28][R68.64+0x1300], R147 ;  /* 0x00130093440079a6 */ /* 0x0013e4000c12f31c */
.L_x_11655:
[----:B------:R-:W-:Y:S05]  /*8d60*/  BSYNC.RECONVERGENT B0 ;  /* 0x0000000000007941 */ /* 0x000fea0003800200 */
.L_x_11654:
        /* <DEDUP_REMOVED lines=11> */
.L_x_11657:
[----:B------:R-:W-:Y:S05]  /*8e20*/  BSYNC.RECONVERGENT B0 ;  /* 0x0000000000007941 */ /* 0x000fea0003800200 */
.L_x_11656:
[----:B-1----:R1:W0:Y:S01]  /*8e30*/  LDS R143, [R144+0x5700] ;  /* 0x00570000908f7984 */ /* 0x0022220000000800 */
[----:B------:R-:W-:Y:S04]  /*8e40*/  BSSY.RECONVERGENT B0, `(.L_x_11658) ;  /* 0x0000004000007945 */ /* 0x000fe80003800200 */
[----:B------:R-:W-:Y:S05]  /*8e50*/  @!P0 BRA `(.L_x_11659) ;  /* 0x0000000000088947 */ /* 0x000fea0003800000 */
[----:B------:R1:W-:Y:S04]  /*8e60*/  REDG.E.ADD.F32.FTZ.RN.STRONG.GPU desc[UR28][R56.64+0x1500], R141 ;  /* 0x0015008d380079a6 */ /* 0x0003e8000c12f31c */
[----:B0-----:R1:W-:Y:S02]  /*8e70*/  REDG.E.ADD.F32.FTZ.RN.STRONG.GPU desc[UR28][R68.64+0x1500], R143 ;  /* 0x0015008f440079a6 */ /* 0x0013e4000c12f31c */
.L_x_11659:
[----:B------:R-:W-:Y:S05]  /*8e80*/  BSYNC.RECONVERGENT B0 ;  /* 0x0000000000007941 */ /* 0x000fea0003800200 */
.L_x_11658:
[----:B-1----:R1:W0:Y:S01]  /*8e90*/  LDS R141, [R142+0x5800] ;  /* 0x005800008e8d7984 */ /* 0x0022220000000800 */
[----:B------:R-:W-:Y:S04]  /*8ea0*/  BSSY.RECONVERGENT B0, `(.L_x_11660) ;  /* 0x0000004000007945 */ /* 0x000fe80003800200 */
[----:B------:R-:W-:Y:S05]  /*8eb0*/  @!P2 BRA `(.L_x_11661) ;  /* 0x000000000008a947 */ /* 0x000fea0003800000 */
[----:B------:R1:W-:Y:S04]  /*8ec0*/  REDG.E.ADD.F32.FTZ.RN.STRONG.GPU desc[UR28][R56.64+0x1600], R139 ;  /* 0x0016008b380079a6 */ /* 0x0003e8000c12f31c */
[----:B0-----:R1:W-:Y:S02]  /*8ed0*/  REDG.E.ADD.F32.FTZ.RN.STRONG.GPU desc[UR28][R68.64+0x1600], R141 ;  /* 0x0016008d440079a6 */ /* 0x0013e4000c12f31c */
.L_x_11661:
[----:B------:R-:W-:Y:S05]  /*8ee0*/  BSYNC.RECONVERGENT B0 ;  /* 0x0000000000007941 */ /* 0x000fea0003800200 */
.L_x_11660:
[----:B-1----:R1:W0:Y:S01]  /*8ef0*/  LDS R139, [R140+0x5900] ;  /* 0x005900008c8b7984 */ /* 0x0022220000000800 */
[----:B------:R-:W-:Y:S04]  /*8f00*/  BSSY.RECONVERGENT B0, `(.L_x_11662) ;  /* 0x0000004000007945 */ /* 0x000fe80003800200 */
[----:B------:R-:W-:Y:S05]  /*8f10*/  @!P3 BRA `(.L_x_11663) ;  /* 0x000000000008b947 */ /* 0x000fea0003800000 */
[----:B------:R1:W-:Y:S04]  /*8f20*/  REDG.E.ADD.F32.FTZ.RN.STRONG.GPU desc[UR28][R56.64+0x1700], R137 ;  /* 0x00170089380079a6 */ /* 0x0003e8000c12f31c */
[----:B0-----:R1:W-:Y:S02]  /*8f30*/  REDG.E.ADD.F32.FTZ.RN.STRONG.GPU desc[UR28][R68.64+0x1700], R139 ;  /* 0x0017008b440079a6 */ /* 0x0013e4000c12f31c */
.L_x_11663:
[----:B------:R-:W-:Y:S05]  /*8f40*/  BSYNC.RECONVERGENT B0 ;  /* 0x0000000000007941 */ /* 0x000fea0003800200 */
.L_x_11662:
[----:B-1----:R1:W0:Y:S01]  /*8f50*/  LDS R137, [R138+0x5a00] ;  /* 0x005a00008a897984 */ /* 0x0022220000000800 */
[----:B------:R-:W-:Y:S04]  /*8f60*/  BSSY.RECONVERGENT B0, `(.L_x_11664) ;  /* 0x0000004000007945 */ /* 0x000fe80003800200 */
[----:B------:R-:W-:Y:S05]  /*8f70*/  @!P4 BRA `(.L_x_11665) ;  /* 0x000000000008c947 */ /* 0x000fea0003800000 */
[----:B------:R1:W-:Y:S04]  /*8f80*/  REDG.E.ADD.F32.FTZ.RN.STRONG.GPU desc[UR28][R56.64+0x1800], R135 ;  /* 0x00180087380079a6 */ /* 0x0003e8000c12f31c */
[----:B0-----:R1:W-:Y:S02]  /*8f90*/  REDG.E.ADD.F32.FTZ.RN.STRONG.GPU desc[UR28][R68.64+0x1800], R137 ;  /* 0x00180089440079a6 */ /* 0x0013e4000c12f31c */
.L_x_11665:
[----:B------:R-:W-:Y:S05]  /*8fa0*/  BSYNC.RECONVERGENT B0 ;  /* 0x0000000000007941 */ /* 0x000fea0003800200 */
.L_x_11664:
[----:B-1----:R1:W0:Y:S01]  /*8fb0*/  LDS R135, [R136+0x5b00] ;  /* 0x005b000088877984 */ /* 0x0022220000000800 */
[----:B------:R-:W-:Y:S04]  /*8fc0*/  BSSY.RECONVERGENT B0, `(.L_x_11666) ;  /* 0x0000004000007945 */ /* 0x000fe80003800200 */
[----:B------:R-:W-:Y:S05]  /*8fd0*/  @!P5 BRA `(.L_x_11667) ;  /* 0x000000000008d947 */ /* 0x000fea0003800000 */
[----:B------:R1:W-:Y:S04]  /*8fe0*/  REDG.E.ADD.F32.FTZ.RN.STRONG.GPU desc[UR28][R56.64+0x1900], R133 ;  /* 0x00190085380079a6 */ /* 0x0003e8000c12f31c */
[----:B0-----:R1:W-:Y:S02]  /*8ff0*/  REDG.E.ADD.F32.FTZ.RN.STRONG.GPU desc[UR28][R68.64+0x1900], R135 ;  /* 0x00190087440079a6 */ /* 0x0013e4000c12f31c */
.L_x_11667:
[----:B------:R-:W-:Y:S05]  /*9000*/  BSYNC.RECONVERGENT B0 ;  /* 0x0000000000007941 */ /* 0x000fea0003800200 */
.L_x_11666:
        /* <DEDUP_REMOVED lines=11> */
.L_x_11669:
[----:B------:R-:W-:Y:S05]  /*90c0*/  BSYNC.RECONVERGENT B0 ;  /* 0x0000000000007941 */ /* 0x000fea0003800200 */
.L_x_11668:
[----:B-1----:R1:W0:Y:S01]  /*90d0*/  LDS R131, [R132+0x5d00] ;  /* 0x005d000084837984 */ /* 0x0022220000000800 */
[----:B------:R-:W-:Y:S04]  /*90e0*/  BSSY.RECONVERGENT B0, `(.L_x_11670) ;  /* 0x0000004000007945 */ /* 0x000fe80003800200 */
[----:B------:R-:W-:Y:S05]  /*90f0*/  @!P0 BRA `(.L_x_11671) ;  /* 0x0000000000088947 */ /* 0x000fea0003800000 */
[----:B------:R1:W-:Y:S04]  /*9100*/  REDG.E.ADD.F32.FTZ.RN.STRONG.GPU desc[UR28][R56.64+0x1b00], R129 ;  /* 0x001b0081380079a6 */ /* 0x0003e8000c12f31c */
[----:B0-----:R1:W-:Y:S02]  /*9110*/  REDG.E.ADD.F32.FTZ.RN.STRONG.GPU desc[UR28][R68.64+0x1b00], R131 ;  /* 0x001b0083440079a6 */ /* 0x0013e4000c12f31c */
.L_x_11671:
[----:B------:R-:W-:Y:S05]  /*9120*/  BSYNC.RECONVERGENT B0 ;  /* 0x0000000000007941 */ /* 0x000fea0003800200 */
.L_x_11670:
[----:B-1----:R1:W0:Y:S01]  /*9130*/  LDS R129, [R130+0x5e00] ;  /* 0x005e000082817984 */ /* 0x0022220000000800 */
[----:B------:R-:W-:Y:S04]  /*9140*/  BSSY.RECONVERGENT B0, `(.L_x_11672) ;  /* 0x0000004000007945 */ /* 0x000fe80003800200 */
[----:B------:R-:W-:Y:S05]  /*9150*/  @!P2 BRA `(.L_x_11673) ;  /* 0x000000000008a947 */ /* 0x000fea0003800000 */
[----:B------:R1:W-:Y:S04]  /*9160*/  REDG.E.ADD.F32.FTZ.RN.STRONG.GPU desc[UR28][R56.64+0x1c00], R95 ;  /* 0x001c005f380079a6 */ /* 0x0003e8000c12f31c */
[----:B0-----:R1:W-:Y:S02]  /*9170*/  REDG.E.ADD.F32.FTZ.RN.STRONG.GPU desc[UR28][R68.64+0x1c00], R129 ;  /* 0x001c0081440079a6 */ /* 0x0013e4000c12f31c */
.L_x_11673:
[----:B------:R-:W-:Y:S05]  /*9180*/  BSYNC.RECONVERGENT B0 ;  /* 0x0000000000007941 */ /* 0x000fea0003800200 */
.L_x_11672:
[----:B-1----:R1:W0:Y:S01]  /*9190*/  LDS R95, [R128+0x5f00] ;  /* 0x005f0000805f7984 */ /* 0x0022220000000800 */
[----:B------:R-:W-:Y:S04]  /*91a0*/  BSSY.RECONVERGENT B0, `(.L_x_11674) ;  /* 0x0000004000007945 */ /* 0x000fe80003800200 */
[----:B------:R-:W-:Y:S05]  /*91b0*/  @!P3 BRA `(.L_x_11675) ;  /* 0x000000000008b947 */ /* 0x000fea0003800000 */
[----:B------:R1:W-:Y:S04]  /*91c0*/  REDG.E.ADD.F32.FTZ.RN.STRONG.GPU desc[UR28][R56.64+0x1d00], R93 ;  /* 0x001d005d380079a6 */ /* 0x0003e8000c12f31c */
[----:B0-----:R1:W-:Y:S02]  /*91d0*/  REDG.E.ADD.F32.FTZ.RN.STRONG.GPU desc[UR28][R68.64+0x1d00], R95 ;  /* 0x001d005f440079a6 */ /* 0x0013e4000c12f31c */
.L_x_11675:
[----:B------:R-:W-:Y:S05]  /*91e0*/  BSYNC.RECONVERGENT B0 ;  /* 0x0000000000007941 */ /* 0x000fea0003800200 */
.L_x_11674:
[----:B-1----:R1:W0:Y:S01]  /*91f0*/  LDS R93, [R126+0x6000] ;  /* 0x006000007e5d7984 */ /* 0x0022220000000800 */
[----:B------:R-:W-:Y:S04]  /*9200*/  BSSY.RECONVERGENT B0, `(.L_x_11676) ;  /* 0x0000004000007945 */ /* 0x000fe80003800200 */
[----:B------:R-:W-:Y:S05]  /*9210*/  @!P4 BRA `(.L_x_11677) ;  /* 0x000000000008c947 */ /* 0x000fea0003800000 */
[----:B------:R1:W-:Y:S04]  /*9220*/  REDG.E.ADD.F32.FTZ.RN.STRONG.GPU desc[UR28][R56.64+0x1e00], R65 ;  /* 0x001e0041380079a6 */ /* 0x0003e8000c12f31c */
[----:B0-----:R1:W-:Y:S02]  /*9230*/  REDG.E.ADD.F32.FTZ.RN.STRONG.GPU desc[UR28][R68.64+0x1e00], R93 ;  /* 0x001e005d440079a6 */ /* 0x0013e4000c12f31c */
.L_x_11677:
[----:B------:R-:W-:Y:S05]  /*9240*/  BSYNC.RECONVERGENT B0 ;  /* 0x0000000000007941 */ /* 0x000fea0003800200 */
.L_x_11676:
[----:B-1----:R1:W0:Y:S01]  /*9250*/  LDS R65, [R94+0x6100] ;  /* 0x006100005e417984 */ /* 0x0022220000000800 */
[----:B------:R-:W-:Y:S04]  /*9260*/  BSSY.RECONVERGENT B0, `(.L_x_11678) ;  /* 0x0000004000007945 */ /* 0x000fe80003800200 */
[----:B------:R-:W-:Y:S05]  /*9270*/  @!P5 BRA `(.L_x_11679) ;  /* 0x000000000008d947 */ /* 0x000fea0003800000 */
[----:B------:R1:W-:Y:S04]  /*9280*/  REDG.E.ADD.F32.FTZ.RN.STRONG.GPU desc[UR28][R56.64+0x1f00], R59 ;  /* 0x001f003b380079a6 */ /* 0x0003e8000c12f31c */
[----:B0-----:R1:W-:Y:S02]  /*9290*/  REDG.E.ADD.F32.FTZ.RN.STRONG.GPU desc[UR28][R68.64+0x1f00], R65 ;  /* 0x001f0041440079a6 */ /* 0x0013e4000c12f31c */
.L_x_11679:
[----:B------:R-:W-:Y:S05]  /*92a0*/  BSYNC.RECONVERGENT B0 ;  /* 0x0000000000007941 */ /* 0x000fea0003800200 */
.L_x_11678:
[----:B-12---:R-:W1:Y:S01]  /*92b0*/  SHFL.DOWN PT, R56, R61, 0x1, 0x1f ;  /* 0x08201f003d387f89 */ /* 0x006e6200000e0000 */
[----:B------:R-:W-:Y:S01]  /*92c0*/  ISETP.GT.AND P0, PT, R121, 0x1e, PT ;  /* 0x0000001e7900780c */ /* 0x000fe20003f04270 */
[----:B------:R-:W-:Y:S01]  /*92d0*/  FADD.FTZ R89, R62, R89 ;  /* 0x000000593e597221 */ /* 0x000fe20000010000 */
[----:B------:R-:W-:Y:S01]  /*92e0*/  FMUL.FTZ R67, R67, R212 ;  /* 0x000000d443437220 */ /* 0x000fe20000410000 */
[----:B------:R-:W2:Y:S01]  /*92f0*/  SHFL.DOWN PT, R57, R66, 0x1, 0x1f ;  /* 0x08201f0042397f89 */ /* 0x000ea200000e0000 */
[----:B------:R-:W-:Y:S01]  /*9300*/  FMUL.FTZ R81, R81, R206 ;  /* 0x000000ce51517220 */ /* 0x000fe20000410000 */
[----:B------:R-:W-:Y:S01]  /*9310*/  ISETP.NE.AND P2, PT, R0, RZ, PT ;  /* 0x000000ff0000720c */ /* 0x000fe20003f45270 */
        /* <DEDUP_REMOVED lines=21> */
[----:B--2---:R-:W-:Y:S01]  /*9470*/  @!P0 FADD.FTZ R66, R66, R57 ;  /* 0x0000003942428221 */ /* 0x004fe20000010000 */
[----:B------:R-:W1:Y:S01]  /*9480*/  SHFL.DOWN PT, R56, R61, 0x2, 0x1f ;  /* 0x08401f003d387f89 */ /* 0x000e6200000e0000 */
[----:B------:R-:W-:Y:S01]  /*9490*/  ISETP.GT.AND P0, PT, R121, 0x1d, PT ;  /* 0x0000001d7900780c */ /* 0x000fe20003f04270 */
[-C--:B------:R-:W-:Y:S01]  /*94a0*/  FFMA.FTZ R80, R111, R64.reuse, R80 ;  /* 0x000000406f507223 */ /* 0x080fe20000010050 */
[----:B------:R-:W-:Y:S01]  /*94b0*/  FFMA.FTZ R71, R112, R189, R71 ;  /* 0x000000bd70477223 */ /* 0x000fe20000010047 */
[----:B------:R-:W2:Y:S01]  /*94c0*/  SHFL.DOWN PT, R57, R66, 0x2, 0x1f ;  /* 0x08401f0042397f89 */ /* 0x000ea200000e0000 */
[----:B------:R-:W-:Y:S01]  /*94d0*/  FFMA.FTZ R79, R114, R193, R79 ;  /* 0x000000c1724f7223 */ /* 0x000fe2000001004f */
[----:B------:R-:W-:Y:S01]  /*94e0*/  FFMA.FTZ R83, R116, R197, R83 ;  /* 0x000000c574537223 */ /* 0x000fe20000010053 */
[----:B------:R-:W-:Y:S01]  /*94f0*/  FFMA.FTZ R87, R118, R201, R87 ;  /* 0x000000c976577223 */ /* 0x000fe20000010057 */
[----:B------:R-:W-:Y:S01]  /*9500*/  BSSY.RECONVERGENT B0, `(.L_x_11680) ;  /* 0x000003e000007945 */ /* 0x000fe20003800200 */
        /* <DEDUP_REMOVED lines=12> */
[----:B--2---:R-:W-:-:S04]  /*95d0*/  @!P0 FADD.FTZ R66, R66, R57 ;  /* 0x0000003942428221 */ /* 0x004fc80000010000 */
[----:B------:R-:W1:Y:S01]  /*95e0*/  SHFL.DOWN PT, R56, R61, 0x4, 0x1f ;  /* 0x08801f003d387f89 */ /* 0x000e6200000e0000 */
[----:B------:R-:W-:-:S03]  /*95f0*/  ISETP.GT.AND P0, PT, R121, 0x1b, PT ;  /* 0x0000001b7900780c */ /* 0x000fc60003f04270 */
[----:B------:R-:W2:Y:S10]  /*9600*/  SHFL.DOWN PT, R57, R66, 0x4, 0x1f ;  /* 0x08801f0042397f89 */ /* 0x000eb400000e0000 */
[----:B-1----:R-:W-:Y:S01]  /*9610*/  @!P0 FADD.FTZ R61, R61, R56 ;  /* 0x000000383d3d8221 */ /* 0x002fe20000010000 */
[----:B------:R-:W-:Y:S01]  /*9620*/  FMUL.FTZ R56, R77, R191 ;  /* 0x000000bf4d387220 */ /* 0x000fe20000410000 */
[----:B--2---:R-:W-:-:S03]  /*9630*/  @!P0 FADD.FTZ R66, R66, R57 ;  /* 0x0000003942428221 */ /* 0x004fc60000010000 */
[----:B----4-:R-:W1:Y:S01]  /*9640*/  SHFL.DOWN PT, R68, R61, 0x8, 0x1f ;  /* 0x09001f003d447f89 */ /* 0x010e6200000e0000 */
        /* <DEDUP_REMOVED lines=9> */
[----:B------:R-:W-:-:S04]  /*96e0*/  FFMA.FTZ R82, R115, R56, R82 ;  /* 0x0000003873527223 */ /* 0x000fc80000010052 */
[----:B------:R-:W-:Y:S01]  /*96f0*/  FADD.FTZ R99, R82, R99 ;  /* 0x0000006352637221 */ /* 0x000fe20000010000 */
[----:B-1----:R-:W-:Y:S01]  /*9700*/  @!P0 FADD.FTZ R61, R61, R68 ;  /* 0x000000443d3d8221 */ /* 0x002fe20000010000 */
[----:B--2---:R-:W-:-:S04]  /*9710*/  @!P0 FADD.FTZ R66, R66, R57 ;  /* 0x0000003942428221 */ /* 0x004fc80000010000 */
[----:B------:R-:W1:Y:S01]  /*9720*/  SHFL.DOWN PT, R62, R61, 0x10, 0x1f ;  /* 0x0a001f003d3e7f89 */ /* 0x000e6200000e0000 */
[----:B------:R-:W-:-:S03]  /*9730*/  ISETP.NE.AND P0, PT, R121, RZ, PT ;  /* 0x000000ff7900720c */ /* 0x000fc60003f05270 */
[----:B------:R-:W2:Y:S10]  /*9740*/  SHFL.DOWN PT, R57, R66, 0x10, 0x1f ;  /* 0x0a001f0042397f89 */ /* 0x000eb400000e0000 */
[----:B------:R-:W-:-:S04]  /*9750*/  @!P0 SHF.R.U32.HI R59, RZ, 0x2, R0 ;  /* 0x00000002ff3b8819 */ /* 0x000fc80000011600 */
[----:B------:R-:W-:Y:S01]  /*9760*/  @!P0 LOP3.LUT R59, R59, 0xf8, RZ, 0xc0, !PT ;  /* 0x000000f83b3b8812 */ /* 0x000fe200078ec0ff */
[----:B-1----:R-:W-:Y:S01]  /*9770*/  FADD.FTZ R56, R61, R62 ;  /* 0x0000003e3d387221 */ /* 0x002fe20000010000 */
[----:B------:R-:W-:Y:S01]  /*9780*/  FMUL.FTZ R62, R159, R199 ;  /* 0x000000c79f3e7220 */ /* 0x000fe20000410000 */
[----:B--2---:R-:W-:-:S03]  /*9790*/  FADD.FTZ R57, R66, R57 ;  /* 0x0000003942397221 */ /* 0x004fc60000010000 */
[----:B------:R-:W-:Y:S02]  /*97a0*/  FFMA.FTZ R62, R157, R200, R62 ;  /* 0x000000c89d3e7223 */ /* 0x000fe4000001003e */
[----:B------:R1:W-:Y:S02]  /*97b0*/  @!P0 STS.64 [R59+UR30+0x6308], R56 ;  /* 0x006308383b008988 */ /* 0x0003e40008000a1e */
[-C--:B------:R-:W-:Y:S01]  /*97c0*/  FFMA.FTZ R86, R117, R62.reuse, R86 ;  /* 0x0000003e75567223 */ /* 0x080fe20000010056 */
[----:B------:R-:W-:-:S03]  /*97d0*/  FFMA.FTZ R49, R16, R62, R49 ;  /* 0x0000003e10317223 */ /* 0x000fc60000010031 */
[----:B------:R-:W-:Y:S01]  /*97e0*/  FADD.FTZ R101, R86, R101 ;  /* 0x0000006556657221 */ /* 0x000fe20000010000 */
[----:B------:R-:W-:Y:S06]  /*97f0*/  BAR.SYNC.DEFER_BLOCKING 0x0 ;  /* 0x0000000000007b1d */ /* 0x000fec0000010000 */
[----:B------:R-:W-:Y:S05]  /*9800*/  @P2 BRA `(.L_x_11681) ;  /* 0x0000000000342947 */ /* 0x000fea0003800000 */
[----:B------:R-:W-:Y:S01]  /*9810*/  UISETP.NE.AND UP0, UPT, UR19, UR43, UPT ;  /* 0x0000002b1300728c */ /* 0x000fe2000bf05270 */
[----:B-1----:R-:W1:Y:S01]  /*9820*/  LDS.64 R58, [UR30+0x6310] ;  /* 0x0063101eff3a7984 */ /* 0x002e620008000a00 */
[----:B------:R-:W-:Y:S01]  /*9830*/  ULEA UR31, UR8, UR30, 0x3 ;  /* 0x0000001e081f7291 */ /* 0x000fe2000f8e18ff */
[----:B------:R-:W-:-:S03]  /*9840*/  ISETP.GT.AND P0, PT, R121, 0xf, PT ;  /* 0x0000000f7900780c */ /* 0x000fc60003f04270 */
[----:B------:R-:W-:Y:S02]  /*9850*/  PLOP3.LUT P2, PT, PT, PT, UP0, 0x80, 0x8 ;  /* 0x000000000008781c */ /* 0x000fe40003f4f008 */
[----:B------:R-:W-:Y:S02]  /*9860*/  FSEL R61, R61, R56, P0 ;  /* 0x000000383d3d7208 */ /* 0x000fe40000000000 */
[----:B------:R-:W-:-:S09]  /*9870*/  FSEL R66, R66, R57, P0 ;  /* 0x0000003942427208 */ /* 0x000fd20000000000 */
[----:B------:R-:W2:Y:S01]  /*9880*/  @P2 LDS.64 R62, [UR31+0x8d60] ;  /* 0x008d601fff3e2984 */ /* 0x000ea20008000a00 */
[----:B-1----:R-:W-:Y:S01]  /*9890*/  FADD.FTZ R58, R58, R61 ;  /* 0x0000003d3a3a7221 */ /* 0x002fe20000010000 */
[----:B------:R-:W-:-:S03]  /*98a0*/  FADD.FTZ R59, R59, R66 ;  /* 0x000000423b3b7221 */ /* 0x000fc60000010000 */
[----:B--2---:R-:W-:Y:S01]  /*98b0*/  @P2 FADD.FTZ R58, R58, R62 ;  /* 0x0000003e3a3a2221 */ /* 0x004fe20000010000 */
[----:B------:R-:W-:-:S05]  /*98c0*/  @P2 FADD.FTZ R59, R59, R63 ;  /* 0x0000003f3b3b2221 */ /* 0x000fca0000010000 */
[----:B------:R2:W-:Y:S02]  /*98d0*/  STS.64 [UR31+0x8d60], R58 ;  /* 0x008d603aff007988 */ /* 0x0005e40008000a1f */
.L_x_11681:
[----:B------:R-:W-:Y:S05]  /*98e0*/  BSYNC.RECONVERGENT B0 ;  /* 0x0000000000007941 */ /* 0x000fea0003800200 */
.L_x_11680:
[----:B------:R-:W-:-:S04]  /*98f0*/  UIADD3 UR8, UPT, UPT, UR8, 0x1, URZ ;  /* 0x0000000108087890 */ /* 0x000fc8000fffe0ff */
[----:B------:R-:W-:-:S09]  /*9900*/  UISETP.GE.AND UP0, UPT, UR8, UR44, UPT ;  /* 0x0000002c0800728c */ /* 0x000fd2000bf06270 */
[----:B------:R-:W-:Y:S05]  /*9910*/  BRA.U !UP0, `(.L_x_11682) ;  /* 0xffffff7d08407547 */ /* 0x000fea000b83ffff */
.L_x_11586:
[----:B------:R-:W-:Y:S01]  /*9920*/  BAR.SYNC.DEFER_BLOCKING 0x0 ;  /* 0x0000000000007b1d */ /* 0x000fe20000010000 */
[----:B------:R-:W-:Y:S01]  /*9930*/  F2FP.F16.F32.PACK_AB R7, R43, R44 ;  /* 0x0000002c2b07723e */ /* 0x000fe200000000ff */
[----:B------:R-:W-:Y:S01]  /*9940*/  UIADD3 UR30, UPT, UPT, UR19, -0x1, URZ ;  /* 0xffffffff131e7890 */ /* 0x000fe2000fffe0ff */
[----:B------:R-:W-:Y:S01]  /*9950*/  F2FP.F16.F32.PACK_AB R6, R45, R46 ;  /* 0x0000002e2d06723e */ /* 0x000fe200000000ff */
[----:B------:R-:W-:Y:S01]  /*9960*/  UIADD3 UR22, UP1, UPT, UR22, -0x1000, URZ ;  /* 0xfffff00016167890 */ /* 0x000fe2000ff3e0ff */
[----:B------:R-:W-:-:S03]  /*9970*/  F2FP.F16.F32.PACK_AB R5, R47, R48 ;  /* 0x000000302f05723e */ /* 0x000fc600000000ff */
[----:B------:R-:W4:Y:S01]  /*9980*/  S2UR UR38, SR_CTAID.X ;  /* 0x00000000002679c3 */ /* 0x000f220000002500 */
[----:B------:R-:W4:Y:S01]  /*9990*/  LDCU.64 UR32, c[0x0][0x4f8] ;  /* 0x00009f00ff2077ac */ /* 0x000f220008000a00 */
        /* <DEDUP_REMOVED lines=9> */
[----:B------:R-:W1:Y:S01]  /*9a30*/  LDCU.64 UR36, c[0x0][0x550] ;  /* 0x0000aa00ff2477ac */ /* 0x000e620008000a00 */
        /* <DEDUP_REMOVED lines=10> */
[----:B------:R-:W2:Y:S01]  /*9ae0*/  LDS.128 R12, [R120] ;  /* 0x00000000780c7984 */ /* 0x000ea20000000c00 */
[----:B----4-:R-:W-:Y:S01]  /*9af0*/  UIMAD.WIDE.U32 UR24, UR38, UR32, UR26 ;  /* 0x00000020261872a5 */ /* 0x010fe2000f8e001a */
[----:B------:R-:W-:Y:S01]  /*9b00*/  F2FP.F16.F32.PACK_AB R26, R53, R54 ;  /* 0x00000036351a723e */ /* 0x000fe200000000ff */
[----:B0-----:R-:W-:Y:S01]  /*9b10*/  UIMAD UR31, UR8, UR35, URZ ;  /* 0x00000023081f72a4 */ /* 0x001fe2000f8e02ff */
[----:B------:R-:W0:Y:S01]  /*9b20*/  LDS.128 R16, [R120+0x200] ;  /* 0x0002000078107984 */ /* 0x000e220000000c00 */
[----:B------:R-:W-:Y:S01]  /*9b30*/  UIMAD UR25, UR38, UR33, UR25 ;  /* 0x00000021261972a4 */ /* 0x000fe2000f8e0219 */
[----:B-----5:R-:W-:Y:S01]  /*9b40*/  SHF.L.U32 R5, R0, 0x1, RZ ;  /* 0x0000000100057819 */ /* 0x020fe200000006ff */
[----:B------:R-:W4:Y:S01]  /*9b50*/  LDCU.64 UR32, c[0x0][0x520] ;  /* 0x0000a400ff2077ac */ /* 0x000f220008000a00 */
[----:B------:R-:W-:Y:S01]  /*9b60*/  F2FP.F16.F32.PACK_AB R25, R55, R88 ;  /* 0x000000583719723e */ /* 0x000fe200000000ff */
[----:B------:R-:W-:Y:S01]  /*9b70*/  FADD.FTZ R0, R125, R102 ;  /* 0x000000667d007221 */ /* 0x000fe20000010000 */
[----:B------:R-:W-:Y:S01]  /*9b80*/  LOP3.LUT R5, R5, 0x7c0, RZ, 0xc0, !PT ;  /* 0x000007c005057812 */ /* 0x000fe200078ec0ff */
[----:B------:R-:W-:Y:S01]  /*9b90*/  UIMAD.WIDE.U32 UR24, UR8, UR34, UR24 ;  /* 0x00000022081872a5 */ /* 0x000fe2000f8e0018 */
[----:B------:R-:W-:Y:S01]  /*9ba0*/  F2FP.F16.F32.PACK_AB R24, R89, R90 ;  /* 0x0000005a5918723e */ /* 0x000fe200000000ff */
[----:B------:R-:W5:Y:S01]  /*9bb0*/  LDCU.64 UR34, c[0x0][0x560] ;  /* 0x0000ac00ff2277ac */ /* 0x000f620008000a00 */
[----:B------:R-:W-:Y:S01]  /*9bc0*/  LOP3.LUT R7, R5, 0x1f, R124, 0xf8, !PT ;  /* 0x0000001f05077812 */ /* 0x000fe200078ef87c */
[----:B------:R-:W-:Y:S01]  /*9bd0*/  FADD.FTZ R9, R0, R101 ;  /* 0x0000006500097221 */ /* 0x000fe20000010000 */
[----:B------:R-:W-:-:S02]  /*9be0*/  UIADD3 UR31, UPT, UPT, UR25, UR31, URZ ;  /* 0x0000001f191f7290 */ /* 0x000fc4000fffe0ff */
[----:B-1----:R-:W-:Y:S01]  /*9bf0*/  ULEA UR25, UP0, UR24, UR36, 0x1 ;  /* 0x0000002418197291 */ /* 0x002fe2000f8008ff */
[----:B------:R-:W-:Y:S01]  /*9c00*/  FADD.FTZ R0, R9, R100 ;  /* 0x0000006409007221 */ /* 0x000fe20000010000 */
[----:B------:R-:W-:Y:S02]  /*9c10*/  UIADD3 UR9, UP3, UPT, UR9, -0x800, URZ ;  /* 0xfffff80009097890 */ /* 0x000fe4000ff7e0ff */
[----:B------:R-:W-:Y:S01]  /*9c20*/  ULEA.HI.X UR24, UR24, UR37, UR31, 0x1, UP0 ;  /* 0x0000002518187291 */ /* 0x000fe200080f0c1f */
[----:B------:R-:W-:Y:S01]  /*9c30*/  FADD.FTZ R9, R0, R99 ;  /* 0x0000006300097221 */ /* 0x000fe20000010000 */
[----:B------:R-:W-:Y:S01]  /*9c40*/  MOV R2, UR25 ;  /* 0x0000001900027c02 */ /* 0x000fe20008000f00 */
[----:B------:R-:W-:Y:S02]  /*9c50*/  UIADD3 UR11, UP4, UPT, UR11, -0x800, URZ ;  /* 0xfffff8000b0b7890 */ /* 0x000fe4000ff9e0ff */
[----:B------:R-:W-:Y:S01]  /*9c60*/  FADD.FTZ R98, R9, R98 ;  /* 0x0000006209627221 */ /* 0x000fe20000010000 */
[----:B------:R-:W-:Y:S01]  /*9c70*/  MOV R3, UR24 ;  /* 0x0000001800037c02 */ /* 0x000fe20008000f00 */
[----:B------:R-:W-:-:S02]  /*9c80*/  UIADD3.X UR23, UPT, UPT, UR23, -0x1, URZ, UP1, !UPT ;  /* 0xffffffff17177890 */ /* 0x000fc40008ffe4ff */
[----:B------:R-:W-:Y:S01]  /*9c90*/  FADD.FTZ R97, R98, R97 ;  /* 0x0000006162617221 */ /* 0x000fe20000010000 */
[----:B------:R-:W-:Y:S01]  /*9ca0*/  UIADD3.X UR14, UPT, UPT, UR14, -0x1, URZ, UP2, !UPT ;  /* 0xffffffff0e0e7890 */ /* 0x000fe200097fe4ff */
[----:B------:R-:W-:Y:S01]  /*9cb0*/  IMAD.WIDE.U32 R2, R7, 0x10, R2 ;  /* 0x0000001007027825 */ /* 0x000fe200078e0002 */
[----:B------:R-:W1:Y:S03]  /*9cc0*/  LDCU.64 UR24, c[0x0][0x518] ;  /* 0x0000a300ff1877ac */ /* 0x000e660008000a00 */
[----:B------:R-:W-:Y:S01]  /*9cd0*/  FADD.FTZ R96, R97, R96 ;  /* 0x0000006061607221 */ /* 0x000fe20000010000 */
[----:B------:R-:W-:Y:S01]  /*9ce0*/  UIADD3.X UR13, UPT, UPT, UR13, -0x1, URZ, UP3, !UPT ;  /* 0xffffffff0d0d7890 */ /* 0x000fe20009ffe4ff */
[----:B--2---:R-:W-:Y:S02]  /*9cf0*/  STG.E.128 desc[UR28][R2.64], R12 ;  /* 0x0000000c02007986 */ /* 0x004fe4000c101d1c */
[----:B------:R-:W-:Y:S01]  /*9d00*/  FADD.FTZ R91, R96, R91 ;  /* 0x0000005b605b7221 */ /* 0x000fe20000010000 */
[----:B------:R-:W-:Y:S01]  /*9d10*/  UIADD3.X UR12, UPT, UPT, UR12, -0x1, URZ, UP4, !UPT ;  /* 0xffffffff0c0c7890 */ /* 0x000fe2000a7fe4ff */
[----:B0-----:R0:W-:Y:S02]  /*9d20*/  STG.E.128 desc[UR28][R2.64+0x200], R16 ;  /* 0x0002001002007986 */ /* 0x0011e4000c101d1c */
[----:B------:R-:W-:Y:S01]  /*9d30*/  FADD.FTZ R90, R91, R90 ;  /* 0x0000005a5b5a7221 */ /* 0x000fe20000010000 */
[----:B------:R-:W-:Y:S03]  /*9d40*/  BAR.SYNC.DEFER_BLOCKING 0x0 ;  /* 0x0000000000007b1d */ /* 0x000fe60000010000 */
[----:B------:R-:W-:Y:S01]  /*9d50*/  FADD.FTZ R89, R90, R89 ;  /* 0x000000595a597221 */ /* 0x000fe20000010000 */
[----:B-1----:R-:W-:-:S03]  /*9d60*/  UIMAD.WIDE.U32 UR26, UR38, UR24, UR26 ;  /* 0x00000018261a72a5 */ /* 0x002fc6000f8e001a */
[----:B------:R-:W-:Y:S01]  /*9d70*/  FADD.FTZ R88, R89, R88 ;  /* 0x0000005859587221 */ /* 0x000fe20000010000 */
[----:B------:R-:W-:-:S03]  /*9d80*/  UIMAD UR25, UR38, UR25, UR27 ;  /* 0x00000019261972a4 */ /* 0x000fc6000f8e021b */
[----:B------:R-:W-:Y:S01]  /*9d90*/  FADD.FTZ R55, R88, R55 ;  /* 0x0000003758377221 */ /* 0x000fe20000010000 */
[----:B----4-:R-:W-:Y:S01]  /*9da0*/  UIMAD UR27, UR8, UR33, URZ ;  /* 0x00000021081b72a4 */ /* 0x010fe2000f8e02ff */
[----:B------:R-:W-:Y:S02]  /*9db0*/  UMOV UR24, UR26 ;  /* 0x0000001a00187c82 */ /* 0x000fe40008000000 */
[----:B------:R-:W-:Y:S01]  /*9dc0*/  FADD.FTZ R54, R55, R54 ;  /* 0x0000003637367221 */ /* 0x000fe20000010000 */
[----:B------:R-:W-:-:S03]  /*9dd0*/  UIMAD.WIDE.U32 UR24, UR8, UR32, UR24 ;  /* 0x00000020081872a5 */ /* 0x000fc6000f8e0018 */
[----:B------:R-:W-:Y:S01]  /*9de0*/  FADD.FTZ R53, R54, R53 ;  /* 0x0000003536357221 */ /* 0x000fe20000010000 */
[----:B------:R-:W-:Y:S02]  /*9df0*/  UIADD3 UR26, UPT, UPT, UR25, UR27, URZ ;  /* 0x0000001b191a7290 */ /* 0x000fe4000fffe0ff */
[----:B-----5:R-:W-:Y:S01]  /*9e00*/  ULEA UR25, UP0, UR24, UR34, 0x1 ;  /* 0x0000002218197291 */ /* 0x020fe2000f8008ff */
[----:B------:R-:W-:Y:S01]  /*9e10*/  FADD.FTZ R52, R53, R52 ;  /* 0x0000003435347221 */ /* 0x000fe20000010000 */
[----:B------:R-:W-:Y:S02]  /*9e20*/  STS.128 [R119], R20 ;  /* 0x0000001477007388 */ /* 0x000fe40000000c00 */
[----:B------:R-:W-:Y:S01]  /*9e30*/  ULEA.HI.X UR24, UR24, UR35, UR26, 0x1, UP0 ;  /* 0x0000002318187291 */ /* 0x000fe200080f0c1a */
[----:B------:R-:W-:Y:S01]  /*9e40*/  FADD.FTZ R125, R52, R51 ;  /* 0x00000033347d7221 */ /* 0x000fe20000010000 */
[----:B0-----:R-:W-:Y:S01]  /*9e50*/  MOV R2, UR25 ;  /* 0x0000001900027c02 */ /* 0x001fe20008000f00 */
[----:B------:R-:W-:Y:S01]  /*9e60*/  STS.128 [R119+0x10], R24 ;  /* 0x0000101877007388 */ /* 0x000fe20000000c00 */
[----:B------:R-:W-:-:S03]  /*9e70*/  NOP ;  /* 0x0000000000007918 */ /* 0x000fc60000000000 */
[----:B------:R-:W0:Y:S01]  /*9e80*/  LDS.128 R12, [R120] ;  /* 0x00000000780c7984 */ /* 0x000e220000000c00 */
[----:B------:R-:W-:Y:S01]  /*9e90*/  MOV R3, UR24 ;  /* 0x0000001800037c02 */ /* 0x000fe20008000f00 */
[----:B------:R-:W-:Y:S02]  /*9ea0*/  UIADD3 UR20, UP0, UPT, UR20, -0x1000, URZ ;  /* 0xfffff00014147890 */ /* 0x000fe4000ff1e0ff */
[----:B------:R-:W1:Y:S01]  /*9eb0*/  LDS.128 R28, [R120+0x200] ;  /* 0x00020000781c7984 */ /* 0x000e620000000c00 */
[----:B------:R-:W-:Y:S01]  /*9ec0*/  IMAD.WIDE.U32 R2, R7, 0x10, R2 ;  /* 0x0000001007027825 */ /* 0x000fe200078e0002 */
[----:B------:R-:W-:Y:S02]  /*9ed0*/  UIADD3.X UR21, UPT, UPT, UR21, -0x1, URZ, UP0, !UPT ;  /* 0xffffffff15157890 */ /* 0x000fe400087fe4ff */
[----:B------:R-:W-:-:S03]  /*9ee0*/  UISETP.GT.AND UP0, UPT, UR19, 0x1, UPT ;  /* 0x000000011300788c */ /* 0x000fc6000bf04270 */
[----:B------:R-:W-:Y:S01]  /*9ef0*/  UMOV UR19, UR30 ;  /* 0x0000001e00137c82 */ /* 0x000fe20008000000 */
[----:B0-----:R0:W-:Y:S04]  /*9f00*/  STG.E.128 desc[UR28][R2.64], R12 ;  /* 0x0000000c02007986 */ /* 0x0011e8000c101d1c */
[----:B-1----:R0:W-:Y:S01]  /*9f10*/  STG.E.128 desc[UR28][R2.64+0x200], R28 ;  /* 0x0002001c02007986 */ /* 0x0021e2000c101d1c */
[----:B------:R-:W-:Y:S05]  /*9f20*/  BRA.U UP0, `(.L_x_11683) ;  /* 0xffffff6900f07547 */ /* 0x000fea000b83ffff */
.L_x_11585:
[----:B------:R-:W1:Y:S01]  /*9f30*/  LDCU.64 UR6, c[0x0][0x548] ;  /* 0x0000a900ff0677ac */ /* 0x000e620008000a00 */
[----:B------:R-:W2:Y:S01]  /*9f40*/  S2R R9, SR_TID.X ;  /* 0x0000000000097919 */ /* 0x000ea20000002100 */
[----:B------:R-:W4:Y:S01]  /*9f50*/  LDCU UR16, c[0x0][0x38c] ;  /* 0x00007180ff1077ac */ /* 0x000f220008000800 */
[----:B------:R-:W0:Y:S01]  /*9f60*/  LDCU.64 UR10, c[0x0][0x568] ;  /* 0x0000ad00ff0a77ac */ /* 0x000e220008000a00 */
[----:B-1----:R-:W-:-:S04]  /*9f70*/  UISETP.NE.U32.AND UP0, UPT, UR6, URZ, UPT ;  /* 0x000000ff0600728c */ /* 0x002fc8000bf05070 */
[----:B------:R-:W-:-:S09]  /*9f80*/  UISETP.NE.AND.EX UP0, UPT, UR7, URZ, UPT, UP0 ;  /* 0x000000ff0700728c */ /* 0x000fd2000bf05300 */
[----:B0---4-:R-:W-:Y:S05]  /*9f90*/  BRA.U !UP0, `(.L_x_11684) ;  /* 0x00000001088c7547 */ /* 0x011fea000b800000 */
[----:B------:R-:W0:Y:S01]  /*9fa0*/  SHFL.DOWN P0, R0, R127, 0x1, 0x1f ;  /* 0x08201f007f007f89 */ /* 0x000e220000000000 */
[----:B------:R-:W-:Y:S01]  /*9fb0*/  BSSY.RECONVERGENT B0, `(.L_x_11684) ;  /* 0x0000021000007945 */ /* 0x000fe20003800200 */
[----:B------:R-:W1:Y:S01]  /*9fc0*/  S2R R4, SR_LANEID ;  /* 0x0000000000047919 */ /* 0x000e620000000000 */
[----:B------:R-:W4:Y:S01]  /*9fd0*/  S2R R6, SR_TID.X ;  /* 0x0000000000067919 */ /* 0x000f220000002100 */
[----:B0-----:R-:W-:-:S05]  /*9fe0*/  @P0 FADD R0, R0, R127 ;  /* 0x0000007f00000221 */ /* 0x001fca0000000000 */
[----:B------:R-:W0:Y:S01]  /*9ff0*/  SHFL.DOWN P0, R3, R0, 0x2, 0x1f ;  /* 0x08401f0000037f89 */ /* 0x000e220000000000 */
[----:B-1----:R-:W-:-:S13]  /*a000*/  ISETP.NE.AND P1, PT, R4, RZ, PT ;  /* 0x000000ff0400720c */ /* 0x002fda0003f25270 */
        /* <DEDUP_REMOVED lines=27> */
.L_x_11685:
[----:B------:R-:W-:Y:S05]  /*a1c0*/  BSYNC.RECONVERGENT B0 ;  /* 0x0000000000007941 */ /* 0x000fea0003800200 */
.L_x_11684:
        /* <DEDUP_REMOVED lines=8> */
[----:B------:R-:W4:Y:S01]  /*a250*/  S2R R6, SR_TID.X ;  /* 0x0000000000067919 */ /* 0x000f220000002100 */
[----:B--2---:R-:W-:-:S05]  /*a260*/  @P1 FADD R0, R0, R125 ;  /* 0x0000007d00001221 */ /* 0x004fca0000000000 */
[----:B-1----:R-:W1:Y:S01]  /*a270*/  SHFL.DOWN P1, R3, R0, 0x2, 0x1f ;  /* 0x08401f0000037f89 */ /* 0x002e620000020000 */
[----:B0-----:R-:W-:-:S13]  /*a280*/  ISETP.NE.AND P2, PT, R4, RZ, PT ;  /* 0x000000ff0400720c */ /* 0x001fda0003f45270 */
[----:B------:R-:W0:Y:S01]  /*a290*/  @!P2 S2R R8, SR_CgaCtaId ;  /* 0x000000000008a919 */ /* 0x000e220000008800 */
[----:B------:R-:W-:Y:S01]  /*a2a0*/  @!P2 MOV R7, 0x400 ;  /* 0x000004000007a802 */ /* 0x000fe20000000f00 */
[----:B-1----:R-:W-:Y:S01]  /*a2b0*/  @P1 FADD R3, R0, R3 ;  /* 0x0000000300031221 */ /* 0x002fe20000000000 */
[----:B----4-:R-:W-:-:S04]  /*a2c0*/  @!P2 SHF.R.U32.HI R0, RZ, 0x3, R6 ;  /* 0x00000003ff00a819 */ /* 0x010fc80000011606 */
        /* <DEDUP_REMOVED lines=23> */
.L_x_11687:
[----:B------:R-:W-:Y:S05]  /*a440*/  BSYNC.RECONVERGENT B0 ;  /* 0x0000000000007941 */ /* 0x000fea0003800200 */
.L_x_11686:
[----:B------:R-:W-:Y:S05]  /*a450*/  @P0 EXIT ;  /* 0x000000000000094d */ /* 0x000fea0003800000 */
[----:B------:R-:W2:Y:S01]  /*a460*/  S2UR UR9, SR_CgaCtaId ;  /* 0x00000000000979c3 */ /* 0x000ea20000008800 */
        /* <DEDUP_REMOVED lines=8> */
[----:B0-2---:R-:W-:-:S12]  /*a4f0*/  ULEA UR6, UR9, UR6, 0x18 ;  /* 0x0000000609067291 */ /* 0x005fd8000f8ec0ff */
.L_x_11688:
        /* <DEDUP_REMOVED lines=19> */
.L_x_11591:
[----:B------:R-:W-:Y:S01]  /*a630*/  HFMA2 R233, -RZ, RZ, 0, 5.9604644775390625e-08 ;  /* 0x00000001ffe97431 */ /* 0x000fe200000001ff */
[----:B------:R-:W-:Y:S02]  /*a640*/  MOV R231, R65 ;  /* 0x0000004100e77202 */ /* 0x000fe40000000f00 */
[----:B------:R-:W-:Y:S02]  /*a650*/  MOV R240, RZ ;  /* 0x000000ff00f07202 */ /* 0x000fe40000000f00 */
[----:B------:R-:W-:-:S07]  /*a660*/  MOV R66, 0xffffffff ;  /* 0xffffffff00427802 */ /* 0x000fce0000000f00 */
[----:B01---5:R-:W-:Y:S05]  /*a670*/  WARPSYNC.COLLECTIVE R66, `(.L_x_11689) ;  /* 0x0000000042087348 */ /* 0x023fea0003c00000 */
[----:B------:R2:W3:Y:S02]  /*a680*/  SHFL.UP P6, R236, R231, R233, R240 ;  /* 0x040000e9e7ec7389 */ /* 0x0004e400000c00f0 */
[----:B0123-5:R-:W-:Y:S05]  /*a690*/  ENDCOLLECTIVE ;  /* 0x000000000000791b */ /* 0x02ffea0003800000 */
.L_x_11689:
[----:B------:R-:W-:Y:S02]  /*a6a0*/  MOV R231, R227 ;  /* 0x000000e300e77202 */ /* 0x000fe40000000f00 */
[----:B------:R-:W-:-:S07]  /*a6b0*/  MOV R64, R236 ;  /* 0x000000ec00407202 */ /* 0x000fce0000000f00 */
[----:B------:R-:W-:Y:S05]  /*a6c0*/  WARPSYNC.COLLECTIVE R66, `(.L_x_11690) ;  /* 0x0000000042087348 */ /* 0x000fea0003c00000 */
[----:B------:R0:W1:Y:S02]  /*a6d0*/  SHFL.UP P6, R236, R231, R233, R240 ;  /* 0x040000e9e7ec7389 */ /* 0x00006400000c00f0 */
[----:B01----:R-:W-:Y:S05]  /*a6e0*/  ENDCOLLECTIVE ;  /* 0x000000000000791b */ /* 0x003fea0003800000 */
.L_x_11690:
[----:B------:R-:W-:Y:S02]  /*a6f0*/  MOV R231, R229 ;  /* 0x000000e500e77202 */ /* 0x000fe40000000f00 */
[----:B------:R-:W-:-:S07]  /*a700*/  MOV R232, R236 ;  /* 0x000000ec00e87202 */ /* 0x000fce0000000f00 */
[----:B------:R-:W-:Y:S05]  /*a710*/  WARPSYNC.COLLECTIVE R66, `(.L_x_11691) ;  /* 0x0000000042087348 */ /* 0x000fea0003c00000 */
[----:B------:R0:W1:Y:S02]  /*a720*/  SHFL.UP P6, R236, R231, R233, R240 ;  /* 0x040000e9e7ec7389 */ /* 0x00006400000c00f0 */
[----:B01----:R-:W-:Y:S05]  /*a730*/  ENDCOLLECTIVE ;  /* 0x000000000000791b */ /* 0x003fea0003800000 */
.L_x_11691:
[----:B------:R-:W-:Y:S02]  /*a740*/  MOV R231, R230 ;  /* 0x000000e600e77202 */ /* 0x000fe40000000f00 */
[----:B------:R-:W-:-:S07]  /*a750*/  MOV R234, R236 ;  /* 0x000000ec00ea7202 */ /* 0x000fce0000000f00 */
[----:B------:R-:W-:Y:S05]  /*a760*/  WARPSYNC.COLLECTIVE R66, `(.L_x_11692) ;  /* 0x0000000042087348 */ /* 0x000fea0003c00000 */
[----:B------:R0:W1:Y:S02]  /*a770*/  SHFL.UP P6, R236, R231, R233, R240 ;  /* 0x040000e9e7ec7389 */ /* 0x00006400000c00f0 */
[----:B01----:R-:W-:Y:S05]  /*a780*/  ENDCOLLECTIVE ;  /* 0x000000000000791b */ /* 0x003fea0003800000 */
.L_x_11692:
        /* <DEDUP_REMOVED lines=15> */
.L_x_11693:
[----:B------:R-:W-:Y:S02]  /*a880*/  MOV R231, R227 ;  /* 0x000000e300e77202 */ /* 0x000fe40000000f00 */
[----:B------:R-:W-:-:S07]  /*a890*/  MOV R64, R236 ;  /* 0x000000ec00407202 */ /* 0x000fce0000000f00 */
[----:B------:R-:W-:Y:S05]  /*a8a0*/  WARPSYNC.COLLECTIVE R66, `(.L_x_11694) ;  /* 0x0000000042087348 */ /* 0x000fea0003c00000 */
[----:B------:R0:W1:Y:S02]  /*a8b0*/  SHFL.UP P6, R236, R231, R233, R240 ;  /* 0x040000e9e7ec7389 */ /* 0x00006400000c00f0 */
[----:B01----:R-:W-:Y:S05]  /*a8c0*/  ENDCOLLECTIVE ;  /* 0x000000000000791b */ /* 0x003fea0003800000 */
.L_x_11694:
[----:B------:R-:W-:Y:S02]  /*a8d0*/  MOV R231, R229 ;  /* 0x000000e500e77202 */ /* 0x000fe40000000f00 */
[----:B------:R-:W-:-:S07]  /*a8e0*/  MOV R232, R236 ;  /* 0x000000ec00e87202 */ /* 0x000fce0000000f00 */
[----:B------:R-:W-:Y:S05]  /*a8f0*/  WARPSYNC.COLLECTIVE R66, `(.L_x_11695) ;  /* 0x0000000042087348 */ /* 0x000fea0003c00000 */
[----:B------:R0:W1:Y:S02]  /*a900*/  SHFL.UP P6, R236, R231, R233, R240 ;  /* 0x040000e9e7ec7389 */ /* 0x00006400000c00f0 */
[----:B01----:R-:W-:Y:S05]  /*a910*/  ENDCOLLECTIVE ;  /* 0x000000000000791b */ /* 0x003fea0003800000 */
.L_x_11695:
[----:B------:R-:W-:Y:S02]  /*a920*/  MOV R231, R230 ;  /* 0x000000e600e77202 */ /* 0x000fe40000000f00 */
[----:B------:R-:W-:-:S07]  /*a930*/  MOV R234, R236 ;  /* 0x000000ec00ea7202 */ /* 0x000fce0000000f00 */
[----:B------:R-:W-:Y:S05]  /*a940*/  WARPSYNC.COLLECTIVE R66, `(.L_x_11696) ;  /* 0x0000000042087348 */ /* 0x000fea0003c00000 */
[----:B------:R0:W1:Y:S02]  /*a950*/  SHFL.UP P6, R236, R231, R233, R240 ;  /* 0x040000e9e7ec7389 */ /* 0x00006400000c00f0 */
[----:B01----:R-:W-:Y:S05]  /*a960*/  ENDCOLLECTIVE ;  /* 0x000000000000791b */ /* 0x003fea0003800000 */
.L_x_11696:
        /* <DEDUP_REMOVED lines=15> */
.L_x_11697:
[----:B------:R-:W-:Y:S02]  /*aa60*/  MOV R231, R227 ;  /* 0x000000e300e77202 */ /* 0x000fe40000000f00 */
[----:B------:R-:W-:-:S07]  /*aa70*/  MOV R64, R236 ;  /* 0x000000ec00407202 */ /* 0x000fce0000000f00 */
[----:B------:R-:W-:Y:S05]  /*aa80*/  WARPSYNC.COLLECTIVE R66, `(.L_x_11698) ;  /* 0x0000000042087348 */ /* 0x000fea0003c00000 */
[----:B------:R0:W1:Y:S02]  /*aa90*/  SHFL.UP P6, R236, R231, R233, R240 ;  /* 0x040000e9e7ec7389 */ /* 0x00006400000c00f0 */
[----:B01----:R-:W-:Y:S05]  /*aaa0*/  ENDCOLLECTIVE ;  /* 0x000000000000791b */ /* 0x003fea0003800000 */
.L_x_11698:
[----:B------:R-:W-:Y:S02]  /*aab0*/  MOV R231, R229 ;  /* 0x000000e500e77202 */ /* 0x000fe40000000f00 */
[----:B------:R-:W-:-:S07]  /*aac0*/  MOV R232, R236 ;  /* 0x000000ec00e87202 */ /* 0x000fce0000000f00 */
[----:B------:R-:W-:Y:S05]  /*aad0*/  WARPSYNC.COLLECTIVE R66, `(.L_x_11699) ;  /* 0x0000000042087348 */ /* 0x000fea0003c00000 */
[----:B------:R0:W1:Y:S02]  /*aae0*/  SHFL.UP P6, R236, R231, R233, R240 ;  /* 0x040000e9e7ec7389 */ /* 0x00006400000c00f0 */
[----:B01----:R-:W-:Y:S05]  /*aaf0*/  ENDCOLLECTIVE ;  /* 0x000000000000791b */ /* 0x003fea0003800000 */
.L_x_11699:
[----:B------:R-:W-:Y:S02]  /*ab00*/  MOV R231, R230 ;  /* 0x000000e600e77202 */ /* 0x000fe40000000f00 */
[----:B------:R-:W-:-:S07]  /*ab10*/  MOV R234, R236 ;  /* 0x000000ec00ea7202 */ /* 0x000fce0000000f00 */
[----:B------:R-:W-:Y:S05]  /*ab20*/  WARPSYNC.COLLECTIVE R66, `(.L_x_11700) ;  /* 0x0000000042087348 */ /* 0x000fea0003c00000 */
[----:B------:R0:W1:Y:S02]  /*ab30*/  SHFL.UP P6, R236, R231, R233, R240 ;  /* 0x040000e9e7ec7389 */ /* 0x00006400000c00f0 */
[----:B01----:R-:W-:Y:S05]  /*ab40*/  ENDCOLLECTIVE ;  /* 0x000000000000791b */ /* 0x003fea0003800000 */
.L_x_11700:
        /* <DEDUP_REMOVED lines=15> */
.L_x_11701:
[----:B------:R-:W-:Y:S02]  /*ac40*/  MOV R231, R227 ;  /* 0x000000e300e77202 */ /* 0x000fe40000000f00 */
[----:B------:R-:W-:-:S07]  /*ac50*/  MOV R64, R236 ;  /* 0x000000ec00407202 */ /* 0x000fce0000000f00 */
[----:B------:R-:W-:Y:S05]  /*ac60*/  WARPSYNC.COLLECTIVE R66, `(.L_x_11702) ;  /* 0x0000000042087348 */ /* 0x000fea0003c00000 */
[----:B------:R0:W1:Y:S02]  /*ac70*/  SHFL.UP P6, R236, R231, R233, R240 ;  /* 0x040000e9e7ec7389 */ /* 0x00006400000c00f0 */
[----:B01----:R-:W-:Y:S05]  /*ac80*/  ENDCOLLECTIVE ;  /* 0x000000000000791b */ /* 0x003fea0003800000 */
.L_x_11702:
[----:B------:R-:W-:Y:S02]  /*ac90*/  MOV R231, R229 ;  /* 0x000000e500e77202 */ /* 0x000fe40000000f00 */
[----:B------:R-:W-:-:S07]  /*aca0*/  MOV R232, R236 ;  /* 0x000000ec00e87202 */ /* 0x000fce0000000f00 */
[----:B------:R-:W-:Y:S05]  /*acb0*/  WARPSYNC.COLLECTIVE R66, `(.L_x_11703) ;  /* 0x0000000042087348 */ /* 0x000fea0003c00000 */
[----:B------:R0:W1:Y:S02]  /*acc0*/  SHFL.UP P6, R236, R231, R233, R240 ;  /* 0x040000e9e7ec7389 */ /* 0x00006400000c00f0 */
[----:B01----:R-:W-:Y:S05]  /*acd0*/  ENDCOLLECTIVE ;  /* 0x000000000000791b */ /* 0x003fea0003800000 */
.L_x_11703:
[----:B------:R-:W-:Y:S02]  /*ace0*/  MOV R231, R230 ;  /* 0x000000e600e77202 */ /* 0x000fe40000000f00 */
[----:B------:R-:W-:-:S07]  /*acf0*/  MOV R234, R236 ;  /* 0x000000ec00ea7202 */ /* 0x000fce0000000f00 */
[----:B------:R-:W-:Y:S05]  /*ad00*/  WARPSYNC.COLLECTIVE R66, `(.L_x_11704) ;  /* 0x0000000042087348 */ /* 0x000fea0003c00000 */
[----:B------:R0:W1:Y:S02]  /*ad10*/  SHFL.UP P6, R236, R231, R233, R240 ;  /* 0x040000e9e7ec7389 */ /* 0x00006400000c00f0 */
[----:B01----:R-:W-:Y:S05]  /*ad20*/  ENDCOLLECTIVE ;  /* 0x000000000000791b */ /* 0x003fea0003800000 */
.L_x_11704:
        /* <DEDUP_REMOVED lines=15> */
.L_x_11705:
[----:B------:R-:W-:Y:S02]  /*ae20*/  MOV R231, R227 ;  /* 0x000000e300e77202 */ /* 0x000fe40000000f00 */
[----:B------:R-:W-:-:S07]  /*ae30*/  MOV R64, R236 ;  /* 0x000000ec00407202 */ /* 0x000fce0000000f00 */
[----:B------:R-:W-:Y:S05]  /*ae40*/  WARPSYNC.COLLECTIVE R66, `(.L_x_11706) ;  /* 0x0000000042087348 */ /* 0x000fea0003c00000 */
[----:B------:R0:W1:Y:S02]  /*ae50*/  SHFL.UP P6, R236, R231, R233, R240 ;  /* 0x040000e9e7ec7389 */ /* 0x00006400000c00f0 */
[----:B01----:R-:W-:Y:S05]  /*ae60*/  ENDCOLLECTIVE ;  /* 0x000000000000791b */ /* 0x003fea0003800000 */
.L_x_11706:
[----:B------:R-:W-:Y:S02]  /*ae70*/  MOV R231, R229 ;  /* 0x000000e500e77202 */ /* 0x000fe40000000f00 */
[----:B------:R-:W-:-:S07]  /*ae80*/  MOV R232, R236 ;  /* 0x000000ec00e87202 */ /* 0x000fce0000000f00 */
[----:B------:R-:W-:Y:S05]  /*ae90*/  WARPSYNC.COLLECTIVE R66, `(.L_x_11707) ;  /* 0x0000000042087348 */ /* 0x000fea0003c00000 */
[----:B------:R0:W1:Y:S02]  /*aea0*/  SHFL.UP P6, R236, R231, R233, R240 ;  /* 0x040000e9e7ec7389 */ /* 0x00006400000c00f0 */
[----:B01----:R-:W-:Y:S05]  /*aeb0*/  ENDCOLLECTIVE ;  /* 0x000000000000791b */ /* 0x003fea0003800000 */
.L_x_11707:
[----:B------:R-:W-:Y:S02]  /*aec0*/  MOV R231, R230 ;  /* 0x000000e600e77202 */ /* 0x000fe40000000f00 */
[----:B------:R-:W-:-:S07]  /*aed0*/  MOV R234, R236 ;  /* 0x000000ec00ea7202 */ /* 0x000fce0000000f00 */
[----:B------:R-:W-:Y:S05]  /*aee0*/  WARPSYNC.COLLECTIVE R66, `(.L_x_11708) ;  /* 0x0000000042087348 */ /* 0x000fea0003c00000 */
[----:B------:R0:W1:Y:S02]  /*aef0*/  SHFL.UP P6, R236, R231, R233, R240 ;  /* 0x040000e9e7ec7389 */ /* 0x00006400000c00f0 */
[----:B01----:R-:W-:Y:S05]  /*af00*/  ENDCOLLECTIVE ;  /* 0x000000000000791b */ /* 0x003fea0003800000 */
.L_x_11708:
[----:B------:R-:W-:Y:S05]  /*af10*/  BRA `(.L_x_11709) ;  /* 0xffffff8c00147947 */ /* 0x000fea000383ffff */
.L_x_11592:
        /* <DEDUP_REMOVED lines=8> */
.L_x_11711:
[----:B------:R-:W-:Y:S05]  /*afa0*/  BSYNC B0 ;  /* 0x0000000000007941 */ /* 0x000fea0003800000 */
.L_x_11710:
[----:B------:R-:W-:Y:S05]  /*afb0*/  BRA `(.L_x_11712) ;  /* 0xffffff8c00207947 */ /* 0x000fea000383ffff */
.L_x_11593:
        /* <DEDUP_REMOVED lines=8> */
.L_x_11714:
[----:B------:R-:W-:Y:S05]  /*b040*/  BSYNC B0 ;  /* 0x0000000000007941 */ /* 0x000fea0003800000 */
.L_x_11713:
[----:B------:R-:W-:Y:S05]  /*b050*/  BRA `(.L_x_11715) ;  /* 0xffffff8c00007947 */ /* 0x000fea000383ffff */
.L_x_11594:
        /* <DEDUP_REMOVED lines=8> */
.L_x_11717:
[----:B------:R-:W-:Y:S05]  /*b0e0*/  BSYNC B0 ;  /* 0x0000000000007941 */ /* 0x000fea0003800000 */
.L_x_11716:
[----:B------:R-:W-:Y:S05]  /*b0f0*/  BRA `(.L_x_11718) ;  /* 0xffffff8800e07947 */ /* 0x000fea000383ffff */
.L_x_11595:
        /* <DEDUP_REMOVED lines=8> */
.L_x_11720:
[----:B------:R-:W-:Y:S05]  /*b180*/  BSYNC B0 ;  /* 0x0000000000007941 */ /* 0x000fea0003800000 */
.L_x_11719:
[----:B------:R-:W-:Y:S05]  /*b190*/  BRA `(.L_x_11721) ;  /* 0xffffff8800c07947 */ /* 0x000fea000383ffff */
.L_x_11596:
        /* <DEDUP_REMOVED lines=8> */
.L_x_11723:
[----:B------:R-:W-:Y:S05]  /*b220*/  BSYNC B0 ;  /* 0x0000000000007941 */ /* 0x000fea0003800000 */
.L_x_11722:
        /* <DEDUP_REMOVED lines=10> */
.L_x_11724:
[----:B------:R-:W-:Y:S02]  /*b2d0*/  MOV R231, R229 ;  /* 0x000000e500e77202 */ /* 0x000fe40000000f00 */
[----:B------:R-:W-:-:S07]  /*b2e0*/  MOV R227, R236 ;  /* 0x000000ec00e37202 */ /* 0x000fce0000000f00 */
[----:B------:R-:W-:Y:S05]  /*b2f0*/  WARPSYNC.COLLECTIVE R66, `(.L_x_11725) ;  /* 0x0000000042087348 */ /* 0x000fea0003c00000 */
[----:B------:R0:W1:Y:S02]  /*b300*/  SHFL.UP P6, R236, R231, R233, R240 ;  /* 0x040000e9e7ec7389 */ /* 0x00006400000c00f0 */
[----:B01----:R-:W-:Y:S05]  /*b310*/  ENDCOLLECTIVE ;  /* 0x000000000000791b */ /* 0x003fea0003800000 */
.L_x_11725:
[----:B------:R-:W-:Y:S02]  /*b320*/  MOV R231, R230 ;  /* 0x000000e600e77202 */ /* 0x000fe40000000f00 */
[----:B------:R-:W-:-:S07]  /*b330*/  MOV R229, R236 ;  /* 0x000000ec00e57202 */ /* 0x000fce0000000f00 */
[----:B------:R-:W-:Y:S05]  /*b340*/  WARPSYNC.COLLECTIVE R66, `(.L_x_11726) ;  /* 0x0000000042087348 */ /* 0x000fea0003c00000 */
[----:B------:R0:W1:Y:S02]  /*b350*/  SHFL.UP P6, R236, R231, R233, R240 ;  /* 0x040000e9e7ec7389 */ /* 0x00006400000c00f0 */
[----:B01----:R-:W-:Y:S05]  /*b360*/  ENDCOLLECTIVE ;  /* 0x000000000000791b */ /* 0x003fea0003800000 */
.L_x_11726:
[----:B------:R-:W-:Y:S02]  /*b370*/  MOV R230, R236 ;  /* 0x000000ec00e67202 */ /* 0x000fe40000000f00 */
[----:B------:R-:W-:-:S07]  /*b380*/  MOV R236, 0x1f ;  /* 0x0000001f00ec7802 */ /* 0x000fce0000000f00 */
[----:B------:R-:W-:Y:S05]  /*b390*/  WARPSYNC.COLLECTIVE R66, `(.L_x_11727) ;  /* 0x0000000042087348 */ /* 0x000fea0003c00000 */
[----:B------:R0:W1:Y:S02]  /*b3a0*/  SHFL.IDX P2, R64, R67, R235, R236 ;  /* 0x000000eb43407389 */ /* 0x00006400000400ec */
[----:B01----:R-:W-:Y:S05]  /*b3b0*/  ENDCOLLECTIVE ;  /* 0x000000000000791b */ /* 0x003fea0003800000 */
.L_x_11727:
[----:B------:R-:W-:Y:S02]  /*b3c0*/  MOV R67, R61 ;  /* 0x0000003d00437202 */ /* 0x000fe40000000f00 */
[----:B------:R-:W-:-:S07]  /*b3d0*/  MOV R60, R64 ;  /* 0x00000040003c7202 */ /* 0x000fce0000000f00 */
[----:B------:R-:W-:Y:S05]  /*b3e0*/  WARPSYNC.COLLECTIVE R66, `(.L_x_11728) ;  /* 0x0000000042087348 */ /* 0x000fea0003c00000 */
[----:B------:R0:W1:Y:S02]  /*b3f0*/  SHFL.IDX P2, R64, R67, R235, R236 ;  /* 0x000000eb43407389 */ /* 0x00006400000400ec */
[----:B01----:R-:W-:Y:S05]  /*b400*/  ENDCOLLECTIVE ;  /* 0x000000000000791b */ /* 0x003fea0003800000 */
.L_x_11728:
[----:B------:R-:W-:Y:S02]  /*b410*/  MOV R67, R62 ;  /* 0x0000003e00437202 */ /* 0x000fe40000000f00 */
[----:B------:R-:W-:-:S07]  /*b420*/  MOV R232, R64 ;  /* 0x0000004000e87202 */ /* 0x000fce0000000f00 */
[----:B------:R-:W-:Y:S05]  /*b430*/  WARPSYNC.COLLECTIVE R66, `(.L_x_11729) ;  /* 0x0000000042087348 */ /* 0x000fea0003c00000 */
[----:B------:R0:W1:Y:S02]  /*b440*/  SHFL.IDX P2, R64, R67, R235, R236 ;  /* 0x000000eb43407389 */ /* 0x00006400000400ec */
[----:B01----:R-:W-:Y:S05]  /*b450*/  ENDCOLLECTIVE ;  /* 0x000000000000791b */ /* 0x003fea0003800000 */
.L_x_11729:
[----:B------:R-:W-:Y:S02]  /*b460*/  MOV R67, R63 ;  /* 0x0000003f00437202 */ /* 0x000fe40000000f00 */
[----:B------:R-:W-:-:S07]  /*b470*/  MOV R62, R64 ;  /* 0x00000040003e7202 */ /* 0x000fce0000000f00 */
[----:B------:R-:W-:Y:S05]  /*b480*/  WARPSYNC.COLLECTIVE R66, `(.L_x_11730) ;  /* 0x0000000042087348 */ /* 0x000fea0003c00000 */
[----:B------:R0:W1:Y:S02]  /*b490*/  SHFL.IDX P2, R64, R67, R235, R236 ;  /* 0x000000eb43407389 */ /* 0x00006400000400ec */
[----:B01----:R-:W-:Y:S05]  /*b4a0*/  ENDCOLLECTIVE ;  /* 0x000000000000791b */ /* 0x003fea0003800000 */
.L_x_11730:
[----:B------:R-:W-:Y:S01]  /*b4b0*/  MOV R63, R64 ;  /* 0x00000040003f7202 */ /* 0x000fe20000000f00 */
[----:B------:R-:W-:Y:S06]  /*b4c0*/  BRA `(.L_x_11731) ;  /* 0xffffff88001c7947 */ /* 0x000fec000383ffff */
.L_x_11598:
[----:B------:R-:W-:Y:S01]  /*b4d0*/  HFMA2 R244, -RZ, RZ, 0, 5.9604644775390625e-08 ;  /* 0x00000001fff47431 */ /* 0x000fe200000001ff */
[----:B------:R-:W-:Y:S02]  /*b4e0*/  MOV R247, R71 ;  /* 0x0000004700f77202 */ /* 0x000fe40000000f00 */
[----:B------:R-:W-:Y:S02]  /*b4f0*/  MOV R245, 0x1f ;  /* 0x0000001f00f57802 */ /* 0x000fe40000000f00 */
[----:B------:R-:W-:-:S07]  /*b500*/  MOV R66, 0xffffffff ;  /* 0xffffffff00427802 */ /* 0x000fce0000000f00 */
[----:B0-----:R-:W-:Y:S05]  /*b510*/  WARPSYNC.COLLECTIVE R66, `(.L_x_11732) ;  /* 0x0000000042087348 */ /* 0x001fea0003c00000 */
[----:B------:R1:W2:Y:S02]  /*b520*/  SHFL.DOWN P0, R64, R247, R244, R245 ;  /* 0x080000f4f7407389 */ /* 0x0002a400000000f5 */
[----:B012---:R-:W-:Y:S05]  /*b530*/  ENDCOLLECTIVE ;  /* 0x000000000000791b */ /* 0x007fea0003800000 */
.L_x_11732:
[----:B------:R-:W-:Y:S02]  /*b540*/  MOV R247, R242 ;  /* 0x000000f200f77202 */ /* 0x000fe40000000f00 */
[----:B------:R-:W-:-:S07]  /*b550*/  MOV R67, R64 ;  /* 0x0000004000437202 */ /* 0x000fce0000000f00 */
[----:B------:R-:W-:Y:S05]  /*b560*/  WARPSYNC.COLLECTIVE R66, `(.L_x_11733) ;  /* 0x0000000042087348 */ /* 0x000fea0003c00000 */
[----:B------:R0:W1:Y:S02]  /*b570*/  SHFL.DOWN P0, R64, R247, R244, R245 ;  /* 0x080000f4f7407389 */ /* 0x00006400000000f5 */
[----:B01----:R-:W-:Y:S05]  /*b580*/  ENDCOLLECTIVE ;  /* 0x000000000000791b */ /* 0x003fea0003800000 */
.L_x_11733:
[----:B------:R-:W-:Y:S02]  /*b590*/  MOV R247, R243 ;  /* 0x000000f300f77202 */ /* 0x000fe40000000f00 */
[----:B------:R-:W-:-:S07]  /*b5a0*/  MOV R68, R64 ;  /* 0x0000004000447202 */ /* 0x000fce0000000f00 */
[----:B------:R-:W-:Y:S05]  /*b5b0*/  WARPSYNC.COLLECTIVE R66, `(.L_x_11734) ;  /* 0x0000000042087348 */ /* 0x000fea0003c00000 */
[----:B------:R0:W1:Y:S02]  /*b5c0*/  SHFL.DOWN P0, R64, R247, R244, R245 ;  /* 0x080000f4f7407389 */ /* 0x00006400000000f5 */
[----:B01----:R-:W-:Y:S05]  /*b5d0*/  ENDCOLLECTIVE ;  /* 0x000000000000791b */ /* 0x003fea0003800000 */
.L_x_11734:
[----:B------:R-:W-:Y:S02]  /*b5e0*/  MOV R247, R65 ;  /* 0x0000004100f77202 */ /* 0x000fe40000000f00 */
[----:B------:R-:W-:-:S07]  /*b5f0*/  MOV R69, R64 ;  /* 0x0000004000457202 */ /* 0x000fce0000000f00 */
[----:B------:R-:W-:Y:S05]  /*b600*/  WARPSYNC.COLLECTIVE R66, `(.L_x_11735) ;  /* 0x0000000042087348 */ /* 0x000fea0003c00000 */
[----:B------:R0:W1:Y:S02]  /*b610*/  SHFL.DOWN P0, R64, R247, R244, R245 ;  /* 0x080000f4f7407389 */ /* 0x00006400000000f5 */
[----:B01----:R-:W-:Y:S05]  /*b620*/  ENDCOLLECTIVE ;  /* 0x000000000000791b */ /* 0x003fea0003800000 */
.L_x_11735:
[----:B------:R-:W-:Y:S05]  /*b630*/  BRA `(.L_x_11736) ;  /* 0xffffff98009c7947 */ /* 0x000fea000383ffff */
.L_x_11601:
        /* <DEDUP_REMOVED lines=8> */
.L_x_11738:
[----:B------:R-:W-:Y:S05]  /*b6c0*/  BSYNC B0 ;  /* 0x0000000000007941 */ /* 0x000fea0003800000 */
.L_x_11737:
        /* <DEDUP_REMOVED lines=8> */
.L_x_11739:
[----:B------:R-:W-:Y:S02]  /*b750*/  MOV R247, R243 ;  /* 0x000000f300f77202 */ /* 0x000fe40000000f00 */
[----:B------:R-:W-:-:S07]  /*b760*/  MOV R68, R64 ;  /* 0x0000004000447202 */ /* 0x000fce0000000f00 */
[----:B------:R-:W-:Y:S05]  /*b770*/  WARPSYNC.COLLECTIVE R66, `(.L_x_11740) ;  /* 0x0000000042087348 */ /* 0x000fea0003c00000 */
[----:B------:R0:W1:Y:S02]  /*b780*/  SHFL.DOWN P0, R64, R247, R244, R245 ;  /* 0x080000f4f7407389 */ /* 0x00006400000000f5 */
[----:B01----:R-:W-:Y:S05]  /*b790*/  ENDCOLLECTIVE ;  /* 0x000000000000791b */ /* 0x003fea0003800000 */
.L_x_11740:
[----:B------:R-:W-:Y:S02]  /*b7a0*/  MOV R247, R65 ;  /* 0x0000004100f77202 */ /* 0x000fe40000000f00 */
[----:B------:R-:W-:-:S07]  /*b7b0*/  MOV R69, R64 ;  /* 0x0000004000457202 */ /* 0x000fce0000000f00 */
[----:B------:R-:W-:Y:S05]  /*b7c0*/  WARPSYNC.COLLECTIVE R66, `(.L_x_11741) ;  /* 0x0000000042087348 */ /* 0x000fea0003c00000 */
[----:B------:R0:W1:Y:S02]  /*b7d0*/  SHFL.DOWN P0, R64, R247, R244, R245 ;  /* 0x080000f4f7407389 */ /* 0x00006400000000f5 */
[----:B01----:R-:W-:Y:S05]  /*b7e0*/  ENDCOLLECTIVE ;  /* 0x000000000000791b */ /* 0x003fea0003800000 */
.L_x_11741:
[----:B------:R-:W-:Y:S05]  /*b7f0*/  BRA `(.L_x_11742) ;  /* 0xffffff98007c7947 */ /* 0x000fea000383ffff */
.L_x_11604:
        /* <DEDUP_REMOVED lines=8> */
.L_x_11744:
[----:B------:R-:W-:Y:S05]  /*b880*/  BSYNC B0 ;  /* 0x0000000000007941 */ /* 0x000fea0003800000 */
.L_x_11743:
        /* <DEDUP_REMOVED lines=8> */
.L_x_11745:
[----:B------:R-:W-:Y:S02]  /*b910*/  MOV R247, R243 ;  /* 0x000000f300f77202 */ /* 0x000fe40000000f00 */
[----:B------:R-:W-:-:S07]  /*b920*/  MOV R68, R64 ;  /* 0x0000004000447202 */ /* 0x000fce0000000f00 */
[----:B------:R-:W-:Y:S05]  /*b930*/  WARPSYNC.COLLECTIVE R66, `(.L_x_11746) ;  /* 0x0000000042087348 */ /* 0x000fea0003c00000 */
[----:B------:R0:W1:Y:S02]  /*b940*/  SHFL.DOWN P0, R64, R247, R244, R245 ;  /* 0x080000f4f7407389 */ /* 0x00006400000000f5 */
[----:B01----:R-:W-:Y:S05]  /*b950*/  ENDCOLLECTIVE ;  /* 0x000000000000791b */ /* 0x003fea0003800000 */
.L_x_11746:
[----:B------:R-:W-:Y:S02]  /*b960*/  MOV R247, R65 ;  /* 0x0000004100f77202 */ /* 0x000fe40000000f00 */
[----:B------:R-:W-:-:S07]  /*b970*/  MOV R69, R64 ;  /* 0x0000004000457202 */ /* 0x000fce0000000f00 */
[----:B------:R-:W-:Y:S05]  /*b980*/  WARPSYNC.COLLECTIVE R66, `(.L_x_11747) ;  /* 0x0000000042087348 */ /* 0x000fea0003c00000 */
[----:B------:R0:W1:Y:S02]  /*b990*/  SHFL.DOWN P0, R64, R247, R244, R245 ;  /* 0x080000f4f7407389 */ /* 0x00006400000000f5 */
[----:B01----:R-:W-:Y:S05]  /*b9a0*/  ENDCOLLECTIVE ;  /* 0x000000000000791b */ /* 0x003fea0003800000 */
.L_x_11747:
[----:B------:R-:W-:Y:S05]  /*b9b0*/  BRA `(.L_x_11748) ;  /* 0xffffff98005c7947 */ /* 0x000fea000383ffff */
.L_x_11607:
        /* <DEDUP_REMOVED lines=8> */
.L_x_11750:
[----:B------:R-:W-:Y:S05]  /*ba40*/  BSYNC B0 ;  /* 0x0000000000007941 */ /* 0x000fea0003800000 */
.L_x_11749:
        /* <DEDUP_REMOVED lines=8> */
.L_x_11751:
[----:B------:R-:W-:Y:S02]  /*bad0*/  MOV R247, R243 ;  /* 0x000000f300f77202 */ /* 0x000fe40000000f00 */
[----:B------:R-:W-:-:S07]  /*bae0*/  MOV R68, R64 ;  /* 0x0000004000447202 */ /* 0x000fce0000000f00 */
[----:B------:R-:W-:Y:S05]  /*baf0*/  WARPSYNC.COLLECTIVE R66, `(.L_x_11752) ;  /* 0x0000000042087348 */ /* 0x000fea0003c00000 */
[----:B------:R0:W1:Y:S02]  /*bb00*/  SHFL.DOWN P0, R64, R247, R244, R245 ;  /* 0x080000f4f7407389 */ /* 0x00006400000000f5 */
[----:B01----:R-:W-:Y:S05]  /*bb10*/  ENDCOLLECTIVE ;  /* 0x000000000000791b */ /* 0x003fea0003800000 */
.L_x_11752:
[----:B------:R-:W-:Y:S02]  /*bb20*/  MOV R247, R65 ;  /* 0x0000004100f77202 */ /* 0x000fe40000000f00 */
[----:B------:R-:W-:-:S07]  /*bb30*/  MOV R69, R64 ;  /* 0x0000004000457202 */ /* 0x000fce0000000f00 */
[----:B------:R-:W-:Y:S05]  /*bb40*/  WARPSYNC.COLLECTIVE R66, `(.L_x_11753) ;  /* 0x0000000042087348 */ /* 0x000fea0003c00000 */
[----:B------:R0:W1:Y:S02]  /*bb50*/  SHFL.DOWN P0, R64, R247, R244, R245 ;  /* 0x080000f4f7407389 */ /* 0x00006400000000f5 */
[----:B01----:R-:W-:Y:S05]  /*bb60*/  ENDCOLLECTIVE ;  /* 0x000000000000791b */ /* 0x003fea0003800000 */
.L_x_11753:
[----:B------:R-:W-:Y:S05]  /*bb70*/  BRA `(.L_x_11754) ;  /* 0xffffff98003c7947 */ /* 0x000fea000383ffff */
.L_x_11610:
        /* <DEDUP_REMOVED lines=8> */
.L_x_11756:
[----:B------:R-:W-:Y:S05]  /*bc00*/  BSYNC B0 ;  /* 0x0000000000007941 */ /* 0x000fea0003800000 */
.L_x_11755:
        /* <DEDUP_REMOVED lines=8> */
.L_x_11757:
[----:B------:R-:W-:Y:S02]  /*bc90*/  MOV R247, R243 ;  /* 0x000000f300f77202 */ /* 0x000fe40000000f00 */
[----:B------:R-:W-:-:S07]  /*bca0*/  MOV R68, R64 ;  /* 0x0000004000447202 */ /* 0x000fce0000000f00 */
[----:B------:R-:W-:Y:S05]  /*bcb0*/  WARPSYNC.COLLECTIVE R66, `(.L_x_11758) ;  /* 0x0000000042087348 */ /* 0x000fea0003c00000 */
[----:B------:R0:W1:Y:S02]  /*bcc0*/  SHFL.DOWN P0, R64, R247, R244, R245 ;  /* 0x080000f4f7407389 */ /* 0x00006400000000f5 */
[----:B01----:R-:W-:Y:S05]  /*bcd0*/  ENDCOLLECTIVE ;  /* 0x000000000000791b */ /* 0x003fea0003800000 */
.L_x_11758:
[----:B------:R-:W-:Y:S02]  /*bce0*/  MOV R247, R65 ;  /* 0x0000004100f77202 */ /* 0x000fe40000000f00 */
[----:B------:R-:W-:-:S07]  /*bcf0*/  MOV R69, R64 ;  /* 0x0000004000457202 */ /* 0x000fce0000000f00 */
[----:B------:R-:W-:Y:S05]  /*bd00*/  WARPSYNC.COLLECTIVE R66, `(.L_x_11759) ;  /* 0x0000000042087348 */ /* 0x000fea0003c00000 */
[----:B------:R0:W1:Y:S02]  /*bd10*/  SHFL.DOWN P0, R64, R247, R244, R245 ;  /* 0x080000f4f7407389 */ /* 0x00006400000000f5 */
[----:B01----:R-:W-:Y:S05]  /*bd20*/  ENDCOLLECTIVE ;  /* 0x000000000000791b */ /* 0x003fea0003800000 */
.L_x_11759:
[----:B------:R-:W-:Y:S05]  /*bd30*/  BRA `(.L_x_11760) ;  /* 0xffffff98001c7947 */ /* 0x000fea000383ffff */
.L_x_11613:
[----:B------:R-:W-:Y:S01]  /*bd40*/  HFMA2 R235, -RZ, RZ, 0, 0 ;  /* 0x00000000ffeb7431 */ /* 0x000fe200000001ff */
[----:B------:R-:W-:Y:S01]  /*bd50*/  BSSY B0, `(.L_x_11761) ;  /* 0x0000007000007945 */ /* 0x000fe20003800000 */
[----:B-1----:R-:W-:Y:S02]  /*bd60*/  MOV R67, R71 ;  /* 0x0000004700437202 */ /* 0x002fe40000000f00 */
[----:B------:R-:W-:Y:S02]  /*bd70*/  MOV R236, 0x1f ;  /* 0x0000001f00ec7802 */ /* 0x000fe40000000f00 */
[----:B------:R-:W-:-:S07]  /*bd80*/  MOV R66, 0xffffffff ;  /* 0xffffffff00427802 */ /* 0x000fce0000000f00 */
[----:B0-234-:R-:W-:Y:S05]  /*bd90*/  WARPSYNC.COLLECTIVE R66, `(.L_x_11762) ;  /* 0x0000000042087348 */ /* 0x01dfea0003c00000 */
[----:B0-----:R0:W1:Y:S02]  /*bda0*/  SHFL.IDX P2, R64, R67, R235, R236 ;  /* 0x000000eb43407389 */ /* 0x00106400000400ec */
[----:B01234-:R-:W-:Y:S05]  /*bdb0*/  ENDCOLLECTIVE ;  /* 0x000000000000791b */ /* 0x01ffea0003800000 */
.L_x_11762:
[----:B------:R-:W-:Y:S05]  /*bdc0*/  BSYNC B0 ;  /* 0x0000000000007941 */ /* 0x000fea0003800000 */
.L_x_11761:
        /* <DEDUP_REMOVED lines=10> */
.L_x_11763:
[----:B------:R-:W-:Y:S02]  /*be70*/  MOV R67, R243 ;  /* 0x000000f300437202 */ /* 0x000fe40000000f00 */
[----:B------:R-:W-:-:S07]  /*be80*/  MOV R239, R64 ;  /* 0x0000004000ef7202 */ /* 0x000fce0000000f00 */
[----:B------:R-:W-:Y:S05]  /*be90*/  WARPSYNC.COLLECTIVE R66, `(.L_x_11764) ;  /* 0x0000000042087348 */ /* 0x000fea0003c00000 */
[----:B------:R0:W1:Y:S02]  /*bea0*/  SHFL.IDX P2, R64, R67, R235, R236 ;  /* 0x000000eb43407389 */ /* 0x00006400000400ec */
[----:B01----:R-:W-:Y:S05]  /*beb0*/  ENDCOLLECTIVE ;  /* 0x000000000000791b */ /* 0x003fea0003800000 */
.L_x_11764:
        /* <DEDUP_REMOVED lines=13> */
.L_x_11765:
[----:B------:R-:W-:Y:S02]  /*bf90*/  MOV R67, R60 ;  /* 0x0000003c00437202 */ /* 0x000fe40000000f00 */
[----:B------:R-:W-:-:S05]  /*bfa0*/  MOV R247, R64 ;  /* 0x0000004000f77202 */ /* 0x000fca0000000f00 */
[----:B------:R-:W-:Y:S01]  /*bfb0*/  FADD.FTZ R241, R247, R68 ;  /* 0x00000044f7f17221 */ /* 0x000fe20000010000 */
[----:B------:R-:W-:-:S07]  /*bfc0*/  MOV R247, R71 ;  /* 0x0000004700f77202 */ /* 0x000fce0000000f00 */
[----:B------:R-:W-:Y:S05]  /*bfd0*/  WARPSYNC.COLLECTIVE R66, `(.L_x_11766) ;  /* 0x0000000042087348 */ /* 0x000fea0003c00000 */
[----:B------:R0:W1:Y:S02]  /*bfe0*/  SHFL.DOWN P0, R64, R247, R244, R245 ;  /* 0x080000f4f7407389 */ /* 0x00006400000000f5 */
[----:B01----:R-:W-:Y:S05]  /*bff0*/  ENDCOLLECTIVE ;  /* 0x000000000000791b */ /* 0x003fea0003800000 */
.L_x_11766:
[----:B------:R-:W-:Y:S02]  /*c000*/  MOV R247, R242 ;  /* 0x000000f200f77202 */ /* 0x000fe40000000f00 */
[----:B------:R-:W-:-:S07]  /*c010*/  MOV R68, R64 ;  /* 0x0000004000447202 */ /* 0x000fce0000000f00 */
[----:B------:R-:W-:Y:S05]  /*c020*/  WARPSYNC.COLLECTIVE R66, `(.L_x_11767) ;  /* 0x0000000042087348 */ /* 0x000fea0003c00000 */
[----:B------:R0:W1:Y:S02]  /*c030*/  SHFL.DOWN P0, R64, R247, R244, R245 ;  /* 0x080000f4f7407389 */ /* 0x00006400000000f5 */
[----:B01----:R-:W-:Y:S05]  /*c040*/  ENDCOLLECTIVE ;  /* 0x000000000000791b */ /* 0x003fea0003800000 */
.L_x_11767:
[----:B------:R-:W-:Y:S02]  /*c050*/  MOV R247, R243 ;  /* 0x000000f300f77202 */ /* 0x000fe40000000f00 */
[----:B------:R-:W-:-:S07]  /*c060*/  MOV R69, R64 ;  /* 0x0000004000457202 */ /* 0x000fce0000000f00 */
[----:B------:R-:W-:Y:S05]  /*c070*/  WARPSYNC.COLLECTIVE R66, `(.L_x_11768) ;  /* 0x0000000042087348 */ /* 0x000fea0003c00000 */
[----:B------:R0:W1:Y:S02]  /*c080*/  SHFL.DOWN P0, R64, R247, R244, R245 ;  /* 0x080000f4f7407389 */ /* 0x00006400000000f5 */
[----:B01----:R-:W-:Y:S05]  /*c090*/  ENDCOLLECTIVE ;  /* 0x000000000000791b */ /* 0x003fea0003800000 */
.L_x_11768:
[----:B------:R-:W-:Y:S02]  /*c0a0*/  MOV R247, R65 ;  /* 0x0000004100f77202 */ /* 0x000fe40000000f00 */
[----:B------:R-:W-:-:S07]  /*c0b0*/  MOV R70, R64 ;  /* 0x0000004000467202 */ /* 0x000fce0000000f00 */
[----:B------:R-:W-:Y:S05]  /*c0c0*/  WARPSYNC.COLLECTIVE R66, `(.L_x_11769) ;  /* 0x0000000042087348 */ /* 0x000fea0003c00000 */
[----:B------:R0:W1:Y:S02]  /*c0d0*/  SHFL.DOWN P0, R64, R247, R244, R245 ;  /* 0x080000f4f7407389 */ /* 0x00006400000000f5 */
[----:B01----:R-:W-:Y:S05]  /*c0e0*/  ENDCOLLECTIVE ;  /* 0x000000000000791b */ /* 0x003fea0003800000 */
.L_x_11769:
[----:B------:R-:W-:-:S07]  /*c0f0*/  MOV R248, R64 ;  /* 0x0000004000f87202 */ /* 0x000fce0000000f00 */
[----:B------:R-:W-:Y:S05]  /*c100*/  WARPSYNC.COLLECTIVE R66, `(.L_x_11770) ;  /* 0x0000000042087348 */ /* 0x000fea0003c00000 */
[----:B------:R0:W1:Y:S02]  /*c110*/  SHFL.IDX P2, R64, R67, R235, R236 ;  /* 0x000000eb43407389 */ /* 0x00006400000400ec */
[----:B01----:R-:W-:Y:S05]  /*c120*/  ENDCOLLECTIVE ;  /* 0x000000000000791b */ /* 0x003fea0003800000 */
.L_x_11770:
[----:B------:R-:W-:Y:S02]  /*c130*/  MOV R67, R61 ;  /* 0x0000003d00437202 */ /* 0x000fe40000000f00 */
[----:B------:R-:W-:-:S07]  /*c140*/  MOV R246, R64 ;  /* 0x0000004000f67202 */ /* 0x000fce0000000f00 */
[----:B------:R-:W-:Y:S05]  /*c150*/  WARPSYNC.COLLECTIVE R66, `(.L_x_11771) ;  /* 0x0000000042087348 */ /* 0x000fea0003c00000 */
[----:B------:R0:W1:Y:S02]  /*c160*/  SHFL.IDX P2, R64, R67, R235, R236 ;  /* 0x000000eb43407389 */ /* 0x00006400000400ec */
[----:B01----:R-:W-:Y:S05]  /*c170*/  ENDCOLLECTIVE ;  /* 0x000000000000791b */ /* 0x003fea0003800000 */
.L_x_11771:
[----:B------:R-:W-:Y:S02]  /*c180*/  MOV R67, R62 ;  /* 0x0000003e00437202 */ /* 0x000fe40000000f00 */
[----:B------:R-:W-:-:S07]  /*c190*/  MOV R244, R64 ;  /* 0x0000004000f47202 */ /* 0x000fce0000000f00 */
[----:B------:R-:W-:Y:S05]  /*c1a0*/  WARPSYNC.COLLECTIVE R66, `(.L_x_11772) ;  /* 0x0000000042087348 */ /* 0x000fea0003c00000 */
[----:B------:R0:W1:Y:S02]  /*c1b0*/  SHFL.IDX P2, R64, R67, R235, R236 ;  /* 0x000000eb43407389 */ /* 0x00006400000400ec */
[----:B01----:R-:W-:Y:S05]  /*c1c0*/  ENDCOLLECTIVE ;  /* 0x000000000000791b */ /* 0x003fea0003800000 */
.L_x_11772:
[----:B------:R-:W-:Y:S02]  /*c1d0*/  MOV R65, R244 ;  /* 0x000000f400417202 */ /* 0x000fe40000000f00 */
[----:B------:R-:W-:Y:S02]  /*c1e0*/  MOV R67, R63 ;  /* 0x0000003f00437202 */ /* 0x000fe40000000f00 */
[----:B------:R-:W-:-:S07]  /*c1f0*/  MOV R245, R64 ;  /* 0x0000004000f57202 */ /* 0x000fce0000000f00 */
[----:B------:R-:W-:Y:S05]  /*c200*/  WARPSYNC.COLLECTIVE R66, `(.L_x_11773) ;  /* 0x0000000042087348 */ /* 0x000fea0003c00000 */
[----:B------:R0:W1:Y:S02]  /*c210*/  SHFL.IDX P2, R64, R67, R235, R236 ;  /* 0x000000eb43407389 */ /* 0x00006400000400ec */
[----:B01----:R-:W-:Y:S05]  /*c220*/  ENDCOLLECTIVE ;  /* 0x000000000000791b */ /* 0x003fea0003800000 */
.L_x_11773:
[----:B------:R-:W-:Y:S02]  /*c230*/  MOV R249, R64 ;  /* 0x0000004000f97202 */ /* 0x000fe40000000f00 */
[----:B------:R-:W-:Y:S01]  /*c240*/  MOV R64, R246 ;  /* 0x000000f600407202 */ /* 0x000fe20000000f00 */
[----:B------:R-:W-:Y:S06]  /*c250*/  BRA `(.L_x_11774) ;  /* 0xffffff9400747947 */ /* 0x000fec000383ffff */
.L_x_11775:
        /* <DEDUP_REMOVED lines=10> */
.L_x_18723:


//--------------------- .text._Z25selective_scan_bwd_kernelI32Selective_Scan_bwd_kernel_traitsILi64ELi16ELb1ELb1ELb1ELb0ELb1EN3c104HalfENS1_7complexIfEEEEv12SSMParamsBwd --------------------------
	.section	.text._Z25selective_scan_bwd_kernelI32Selective_Scan_bwd_kernel_traitsILi64ELi16ELb1ELb1ELb1ELb0ELb1EN3c104HalfENS1_7complexIfEEEEv12SSMParamsBwd,"ax",@progbits
	.align	128
        .global         _Z25selective_scan_bwd_kernelI32Selective_Scan_bwd_kernel_traitsILi64ELi16ELb1ELb1ELb1ELb0ELb1EN3c104HalfENS1_7complexIfEEEEv12SSMParamsBwd
        .type           _Z25selective_scan_bwd_kernelI32Selective_Scan_bwd_kernel_traitsILi64ELi16ELb1ELb1ELb1ELb0ELb1EN3c104HalfENS1_7complexIfEEEEv12SSMParamsBwd,@function
        .size           _Z25selective_scan_bwd_kernelI32Selective_Scan_bwd_kernel_traitsILi64ELi16ELb1ELb1ELb1ELb0ELb1EN3c104HalfENS1_7complexIfEEEEv12SSMParamsBwd,(.L_x_18724 - _Z25selective_scan_bwd_kernelI32Selective_Scan_bwd_kernel_traitsILi64ELi16ELb1ELb1ELb1ELb0ELb1EN3c104HalfENS1_7complexIfEEEEv12SSMParamsBwd)
        .other          _Z25selective_scan_bwd_kernelI32Selective_Scan_bwd_kernel_traitsILi64ELi16ELb1ELb1ELb1ELb0ELb1EN3c104HalfENS1_7complexIfEEEEv12SSMParamsBwd,@"STO_CUDA_ENTRY STV_DEFAULT"
_Z25selective_scan_bwd_kernelI32Selective_Scan_bwd_kernel_traitsILi64ELi16ELb1ELb1ELb1ELb0ELb1EN3c104HalfENS1_7complexIfEEEEv12SSMParamsBwd:
.text._Z25selective_scan_bwd_kernelI32Selective_Scan_bwd_kernel_traitsILi64ELi16ELb1ELb1ELb1ELb0ELb1EN3c104HalfENS1_7complexIfEEEEv12SSMParamsBwd:
        /* <DEDUP_REMOVED lines=67> */
[----:B------:R-:W1:Y:S04]  /*0430*/  LDCU.64 UR24, c[0x0][0x4a0] ;  /* 0x00009400ff1877ac */ /* 0x000e680008000a00 */
[----:B------:R-:W-:Y:S01]  /*0440*/  IMAD R0, R9, R3, R0 ;  /* 0x0000000309007224 */ /* 0x000fe200078e0200 */
[----:B------:R-:W-:-:S02]  /*0450*/  ULEA UR20, UP1, UR6, UR20, 0x1 ;  /* 0x0000001406147291 */ /* 0x000fc4000f8208ff */
[----:B------:R-:W-:Y:S02]  /*0460*/  UIADD3.X UR7, UPT, UPT, UR16, UR7, URZ, UP0, !UPT ;  /* 0x0000000710077290 */ /* 0x000fe400087fe4ff */
[----:B------:R-:W-:Y:S01]  /*0470*/  ISETP.GT.U32.AND P1, PT, R9, R0, PT ;  /* 0x000000000900720c */ /* 0x000fe20003f24070 */
[----:B--2---:R-:W-:Y:S02]  /*0480*/  UIMAD.WIDE.U32 UR28, UR4, UR18, URZ ;  /* 0x00000012041c72a5 */ /* 0x004fe4000f8e00ff */
[----:B------:R-:W-:Y:S02]  /*0490*/  ULEA.HI.X UR21, UR6, UR21, UR7, 0x1, UP1 ;  /* 0x0000001506157291 */ /* 0x000fe400088f0c07 */
[----:B---3--:R-:W-:Y:S02]  /*04a0*/  UIMAD.WIDE.U32 UR6, UR4, UR12, URZ ;  /* 0x0000000c040672a5 */ /* 0x008fe4000f8e00ff */
[----:B------:R-:W-:Y:S02]  /*04b0*/  UIMAD UR29, UR4, UR19, UR29 ;  /* 0x00000013041d72a4 */ /* 0x000fe4000f8e021d */
[----:B------:R-:W-:-:S02]  /*04c0*/  UIMAD UR7, UR4, UR13, UR7 ;  /* 0x0000000d040772a4 */ /* 0x000fc4000f8e0207 */
[----:B0-----:R-:W-:Y:S02]  /*04d0*/  UIMAD.WIDE.U32 UR12, UR4, UR26, URZ ;  /* 0x0000001a040c72a5 */ /* 0x001fe4000f8e00ff */
[-C--:B------:R-:W-:Y:S01]  /*04e0*/  @!P1 IADD3 R0, PT, PT, R0, -R9.reuse, RZ ;  /* 0x8000000900009210 */ /* 0x080fe20007ffe0ff */
[----:B------:R-:W0:Y:S01]  /*04f0*/  LDCU.64 UR18, c[0x0][0x4c0] ;  /* 0x00009800ff1277ac */ /* 0x000e220008000a00 */
[----:B------:R-:W-:Y:S02]  /*0500*/  @!P1 IADD3 R2, PT, PT, R2, 0x1, RZ ;  /* 0x0000000102029810 */ /* 0x000fe40007ffe0ff */
[----:B------:R-:W-:Y:S01]  /*0510*/  ISETP.GE.U32.AND P0, PT, R0, R9, PT ;  /* 0x000000090000720c */ /* 0x000fe20003f06070 */
[----:B------:R-:W-:Y:S01]  /*0520*/  UIMAD UR13, UR4, UR27, UR13 ;  /* 0x0000001b040d72a4 */ /* 0x000fe2000f8e020d */
[C---:B------:R-:W-:Y:S01]  /*0530*/  LOP3.LUT R0, R8.reuse, UR10, RZ, 0x3c, !PT ;  /* 0x0000000a08007c12 */ /* 0x040fe2000f8e3cff */
[----:B------:R-:W2:Y:S01]  /*0540*/  LDCU.64 UR26, c[0x0][0x3c8] ;  /* 0x00007900ff1a77ac */ /* 0x000ea20008000a00 */
[----:B------:R-:W-:-:S02]  /*0550*/  ISETP.NE.AND P1, PT, R8, RZ, PT ;  /* 0x000000ff0800720c */ /* 0x000fc40003f25270 */
[----:B------:R-:W-:Y:S01]  /*0560*/  ISETP.GE.AND P2, PT, R0, RZ, PT ;  /* 0x000000ff0000720c */ /* 0x000fe20003f46270 */
[----:B-1----:R-:W-:Y:S02]  /*0570*/  UIMAD.WIDE.U32 UR6, UR10, UR24, UR6 ;  /* 0x000000180a0672a5 */ /* 0x002fe4000f8e0006 */
[----:B------:R-:W-:Y:S02]  /*0580*/  UISETP.NE.U32.AND UP0, UPT, UR38, URZ, UPT ;  /* 0x000000ff2600728c */ /* 0x000fe4000bf05070 */
[----:B------:R-:W-:Y:S02]  /*0590*/  UIADD3 UR6, UP1, UPT, UR14, UR6, URZ ;  /* 0x000000060e067290 */ /* 0x000fe4000ff3e0ff */
[----:B------:R-:W-:Y:S01]  /*05a0*/  @P0 IADD3 R2, PT, PT, R2, 0x1, RZ ;  /* 0x0000000102020810 */ /* 0x000fe20007ffe0ff */
[----:B------:R-:W-:Y:S01]  /*05b0*/  UIMAD UR25, UR10, UR25, UR7 ;  /* 0x000000190a1972a4 */ /* 0x000fe2000f8e0207 */
[----:B------:R-:W1:Y:S02]  /*05c0*/  LDCU.64 UR14, c[0x0][0x3e8] ;  /* 0x00007d00ff0e77ac */ /* 0x000e640008000a00 */
[----:B------:R-:W-:-:S02]  /*05d0*/  @!P1 LOP3.LUT R8, RZ, R8, RZ, 0x33, !PT ;  /* 0x00000008ff089212 */ /* 0x000fc400078e33ff */
[----:B------:R-:W-:Y:S01]  /*05e0*/  @!P2 IADD3 R2, PT, PT, -R2, RZ, RZ ;  /* 0x000000ff0202a210 */ /* 0x000fe20007ffe1ff */
[----:B------:R-:W-:Y:S02]  /*05f0*/  UIADD3.X UR25, UPT, UPT, UR16, UR25, URZ, UP1, !UPT ;  /* 0x0000001910197290 */ /* 0x000fe40008ffe4ff */
[----:B------:R-:W-:Y:S01]  /*0600*/  ULEA UR24, UP1, UR6, UR34, 0x1 ;  /* 0x0000002206187291 */ /* 0x000fe2000f8208ff */
[----:B------:R-:W-:Y:S01]  /*0610*/  R2UR UR32, R2 ;  /* 0x00000000022072ca */ /* 0x000fe200000e0000 */
[----:B------:R-:W3:Y:S01]  /*0620*/  LDCU.64 UR16, c[0x0][0x4e0] ;  /* 0x00009c00ff1077ac */ /* 0x000ee20008000a00 */
[----:B------:R-:W-:Y:S01]  /*0630*/  @!P1 R2UR UR32, R8 ;  /* 0x00000000082092ca */ /* 0x000fe200000e0000 */
[----:B------:R-:W-:Y:S02]  /*0640*/  ULEA.HI.X UR25, UR6, UR35, UR25, 0x1, UP1 ;  /* 0x0000002306197291 */ /* 0x000fe400088f0c19 */
[----:B------:R-:W-:Y:S02]  /*0650*/  UISETP.NE.AND.EX UP0, UPT, UR39, URZ, UPT, UP0 ;  /* 0x000000ff2700728c */ /* 0x000fe4000bf05300 */
[----:B------:R-:W-:-:S08]  /*0660*/  UIMAD UR22, UR22, UR4, URZ ;  /* 0x00000004161672a4 */ /* 0x000fd0000f8e02ff */
[----:B------:R-:W-:Y:S02]  /*0670*/  USHF.R.S32.HI UR37, URZ, 0x1f, UR32 ;  /* 0x0000001fff257899 */ /* 0x000fe40008011420 */
[----:B--2---:R-:W-:Y:S02]  /*0680*/  UIMAD.WIDE.U32 UR28, UR32, UR26, UR28 ;  /* 0x0000001a201c72a5 */ /* 0x004fe4000f8e001c */
[----:B0-----:R-:W-:Y:S02]  /*0690*/  UIMAD UR34, UR37, UR18, URZ ;  /* 0x00000012252272a4 */ /* 0x001fe4000f8e02ff */
[----:B-1----:R-:W-:Y:S02]  /*06a0*/  UIMAD UR36, UR37, UR14, URZ ;  /* 0x0000000e252472a4 */ /* 0x002fe4000f8e02ff */
[----:B------:R-:W-:Y:S02]  /*06b0*/  UIMAD UR42, UR32, UR19, UR34 ;  /* 0x00000013202a72a4 */ /* 0x000fe4000f8e0222 */
[----:B------:R-:W-:-:S02]  /*06c0*/  UIMAD UR34, UR37, UR26, URZ ;  /* 0x0000001a252272a4 */ /* 0x000fc4000f8e02ff */
[----:B------:R-:W-:Y:S02]  /*06d0*/  UIMAD.WIDE.U32 UR6, UR32, UR18, URZ ;  /* 0x00000012200672a5 */ /* 0x000fe4000f8e00ff */
[----:B------:R-:W-:Y:S01]  /*06e0*/  UIMAD UR40, UR32, UR27, UR34 ;  /* 0x0000001b202872a4 */ /* 0x000fe2000f8e0222 */
[----:B------:R-:W0:Y:S01]  /*06f0*/  LDCU.64 UR26, c[0x0][0x450] ;  /* 0x00008a00ff1a77ac */ /* 0x000e220008000a00 */
[----:B------:R-:W-:Y:S01]  /*0700*/  UIMAD UR41, UR32, UR15, UR36 ;  /* 0x0000000f202972a4 */ /* 0x000fe2000f8e0224 */
[----:B------:R-:W1:Y:S01]  /*0710*/  LDCU.64 UR18, c[0x0][0x448] ;  /* 0x00008900ff1277ac */ /* 0x000e620008000a00 */
[----:B------:R-:W-:Y:S02]  /*0720*/  ULEA UR36, UR33, 0xfffff800, 0xb ;  /* 0xfffff80021247891 */ /* 0x000fe4000f8e58ff */
[----:B------:R-:W-:Y:S02]  /*0730*/  UIMAD.WIDE.U32 UR34, UR32, UR14, UR12 ;  /* 0x0000000e202272a5 */ /* 0x000fe4000f8e000c */
[----:B------:R-:W-:-:S02]  /*0740*/  USHF.R.S32.HI UR38, URZ, 0x1f, UR36 ;  /* 0x0000001fff267899 */ /* 0x000fc40008011424 */
[----:B------:R-:W-:Y:S02]  /*0750*/  UIADD3 UR39, UP1, UPT, UR36, UR28, URZ ;  /* 0x0000001c24277290 */ /* 0x000fe4000ff3e0ff */
[----:B------:R-:W-:Y:S02]  /*0760*/  UIADD3 UR36, UP3, UPT, UR36, UR34, URZ ;  /* 0x0000002224247290 */ /* 0x000fe4000ff7e0ff */
[----:B------:R-:W-:Y:S02]  /*0770*/  UIADD3 UR34, UPT, UPT, UR29, UR40, URZ ;  /* 0x000000281d227290 */ /* 0x000fe4000fffe0ff */
[----:B------:R-:W-:Y:S02]  /*0780*/  UIADD3 UR41, UPT, UPT, UR35, UR41, URZ ;  /* 0x0000002923297290 */ /* 0x000fe4000fffe0ff */
[----:B---3--:R-:W-:Y:S02]  /*0790*/  UIMAD.WIDE.U32 UR12, UR32, UR16, URZ ;  /* 0x00000010200c72a5 */ /* 0x008fe4000f8e00ff */
[----:B------:R-:W-:-:S02]  /*07a0*/  UIMAD UR16, UR37, UR16, URZ ;  /* 0x00000010251072a4 */ /* 0x000fc4000f8e02ff */
[----:B------:R-:W-:Y:S02]  /*07b0*/  UIADD3.X UR34, UPT, UPT, UR38, UR34, URZ, UP1, !UPT ;  /* 0x0000002226227290 */ /* 0x000fe40008ffe4ff */
[----:B0-----:R-:W-:Y:S02]  /*07c0*/  ULEA UR29, UP4, UR36, UR26, 0x1 ;  /* 0x0000001a241d7291 */ /* 0x001fe4000f8808ff */
[----:B------:R-:W-:Y:S01]  /*07d0*/  UIADD3.X UR38, UPT, UPT, UR38, UR41, URZ, UP3, !UPT ;  /* 0x0000002926267290 */ /* 0x000fe20009ffe4ff */
[----:B------:R-:W0:Y:S01]  /*07e0*/  LDCU.64 UR14, c[0x0][0x538] ;  /* 0x0000a700ff0e77ac */ /* 0x000e220008000a00 */
[----:B------:R-:W-:Y:S02]  /*07f0*/  UIMAD UR26, UR32, UR17, UR16 ;  /* 0x00000011201a72a4 */ /* 0x000fe4000f8e0210 */
[----:B------:R-:W-:Y:S01]  /*0800*/  ULEA.HI.X UR32, UR36, UR27, UR38, 0x1, UP4 ;  /* 0x0000001b24207291 */ /* 0x000fe2000a0f0c26 */
[----:B------:R-:W2:Y:S01]  /*0810*/  @UP0 LDCU UR27, c[0x0][0x384] ;  /* 0x00007080ff1b07ac */ /* 0x000ea20008000800 */
[----:B-1----:R-:W-:-:S02]  /*0820*/  ULEA UR28, UP2, UR39, UR18, 0x1 ;  /* 0x00000012271c7291 */ /* 0x002fc4000f8408ff */
[----:B------:R-:W-:Y:S02]  /*0830*/  UIADD3 UR7, UPT, UPT, UR7, UR42, URZ ;  /* 0x0000002a07077290 */ /* 0x000fe4000fffe0ff */
[----:B------:R-:W-:Y:S01]  /*0840*/  ULEA.HI.X UR34, UR39, UR19, UR34, 0x1, UP2 ;  /* 0x0000001327227291 */ /* 0x000fe200090f0c22 */
[----:B------:R-:W1:Y:S01]  /*0850*/  LDCU.64 UR18, c[0x0][0x540] ;  /* 0x0000a800ff1277ac */ /* 0x000e620008000a00 */
[----:B------:R-:W3:Y:S01]  /*0860*/  @UP0 LDCU UR35, c[0x0][0x38c] ;  /* 0x00007180ff2307ac */ /* 0x000ee20008000800 */
[----:B------:R-:W-:Y:S01]  /*0870*/  UIMAD.WIDE.U32 UR16, UR4, UR11, UR6 ;  /* 0x0000000b041072a5 */ /* 0x000fe2000f8e0006 */
[----:B------:R-:W4:Y:S01]  /*0880*/  @UP0 LDCU.64 UR36, c[0x0][0x480] ;  /* 0x00009000ff2407ac */ /* 0x000f220008000a00 */
[----:B------:R-:W-:Y:S02]  /*0890*/  UIADD3 UR13, UPT, UPT, UR13, UR26, URZ ;  /* 0x0000001a0d0d7290 */ /* 0x000fe4000fffe0ff */
[----:B0-----:R-:W-:Y:S02]  /*08a0*/  ULEA UR11, UP1, UR16, UR14, 0x3 ;  /* 0x0000000e100b7291 */ /* 0x001fe4000f8218ff */
[----:B------:R-:W-:-:S02]  /*08b0*/  UIMAD UR14, UR9, UR4, URZ ;  /* 0x00000004090e72a4 */ /* 0x000fc4000f8e02ff */
[----:B--2---:R-:W-:Y:S02]  /*08c0*/  @UP0 UIMAD UR9, UR4, UR27, UR10 ;  /* 0x0000001b040902a4 */ /* 0x004fe4000f8e020a */
[----:B------:R-:W-:Y:S02]  /*08d0*/  UIMAD.WIDE.U32 UR4, UR4, UR5, UR12 ;  /* 0x00000005040472a5 */ /* 0x000fe4000f8e000c */
[----:B------:R-:W-:Y:S02]  /*08e0*/  UIADD3 UR6, UPT, UPT, UR17, UR22, URZ ;  /* 0x0000001611067290 */ /* 0x000fe4000fffe0ff */
[----:B------:R-:W-:Y:S02]  /*08f0*/  @UP0 UIMAD UR9, UR9, UR33, URZ ;  /* 0x00000021090902a4 */ /* 0x000fe4000f8e02ff */
[----:B------:R-:W-:Y:S02]  /*0900*/  UIADD3 UR5, UPT, UPT, UR5, UR14, URZ ;  /* 0x0000000e05057290 */ /* 0x000fe4000fffe0ff */
[----:B------:R-:W-:-:S02]  /*0910*/  ULEA.HI.X UR16, UR16, UR15, UR6, 0x3, UP1 ;  /* 0x0000000f10107291 */ /* 0x000fc400088f1c06 */
[----:B-1----:R-:W-:Y:S02]  /*0920*/  ULEA UR17, UP1, UR4, UR18, 0x3 ;  /* 0x0000001204117291 */ /* 0x002fe4000f8218ff */
        /* <DEDUP_REMOVED lines=8> */
[----:B------:R-:W-:-:S02]  /*09b0*/  @P3 R2UR UR6, R7 ;  /* 0x00000000070632ca */ /* 0x000fc400000e0000 */
[----:B------:R-:W-:-:S05]  /*09c0*/  @P4 R2UR UR7, R4 ;  /* 0x00000000040742ca */ /* 0x000fca00000e0000 */
[----:B------:R-:W-:Y:S10]  /*09d0*/  BRA.U !UP0, `(.L_x_11776) ;  /* 0x000000a908607547 */ /* 0x000ff4000b800000 */
[----:B------:R-:W0:Y:S01]  /*09e0*/  S2R R124, SR_TID.X ;  /* 0x00000000007c7919 */ /* 0x000e220000002100 */
[----:B------:R-:W1:Y:S01]  /*09f0*/  S2UR UR9, SR_CgaCtaId ;  /* 0x00000000000979c3 */ /* 0x000e620000008800 */
[----:B------:R-:W-:Y:S01]  /*0a00*/  UMOV UR22, UR8 ;  /* 0x0000000800167c82 */ /* 0x000fe20008000000 */
[----:B------:R-:W-:Y:S01]  /*0a10*/  UMOV UR8, 0x400 ;  /* 0x0000040000087882 */ /* 0x000fe20000000000 */
[----:B------:R-:W-:Y:S01]  /*0a20*/  MOV R125, RZ ;  /* 0x000000ff007d7202 */ /* 0x000fe20000000f00 */
[----:B------:R-:W-:Y:S01]  /*0a30*/  UMOV UR26, UR28 ;  /* 0x0000001c001a7c82 */ /* 0x000fe20008000000 */
[----:B------:R-:W-:Y:S01]  /*0a40*/  MOV R127, RZ ;  /* 0x000000ff007f7202 */ /* 0x000fe20000000f00 */
[----:B------:R-:W-:Y:S01]  /*0a50*/  UMOV UR28, UR29 ;  /* 0x0000001d001c7c82 */ /* 0x000fe20008000000 */
[----:B------:R-:W2:Y:S01]  /*0a60*/  LDCU UR19, c[0x0][0x394] ;  /* 0x00007280ff1377ac */ /* 0x000ea20008000800 */
[----:B------:R-:W-:Y:S01]  /*0a70*/  UMOV UR27, UR34 ;  /* 0x00000022001b7c82 */ /* 0x000fe20008000000 */
[----:B------:R-:W-:Y:S01]  /*0a80*/  UMOV UR29, UR32 ;  /* 0x00000020001d7c82 */ /* 0x000fe20008000000 */
[----:B-1----:R-:W-:Y:S01]  /*0a90*/  ULEA UR8, UR9, UR8, 0x18 ;  /* 0x0000000809087291 */ /* 0x002fe2000f8ec0ff */
[----:B0-----:R-:W-:-:S02]  /*0aa0*/  SHF.L.U32 R0, R124, 0x1, RZ ;  /* 0x000000017c007819 */ /* 0x001fc400000006ff */
[----:B------:R-:W-:Y:S02]  /*0ab0*/  LOP3.LUT R122, R124, 0x1f, RZ, 0xc0, !PT ;  /* 0x0000001f7c7a7812 */ /* 0x000fe400078ec0ff */
[----:B------:R-:W-:Y:S02]  /*0ac0*/  LOP3.LUT R5, R0, 0x7c0, RZ, 0xc0, !PT ;  /* 0x000007c000057812 */ /* 0x000fe400078ec0ff */
[----:B------:R-:W-:Y:S02]  /*0ad0*/  LEA R123, R124, UR8, 0x4 ;  /* 0x000000087c7b7c11 */ /* 0x000fe4000f8e20ff */
[----:B--2---:R-:W-:-:S07]  /*0ae0*/  LOP3.LUT R0, R5, 0x1f, R124, 0xf8, !PT ;  /* 0x0000001f05007812 */ /* 0x004fce00078ef87c */
.L_x_11875:
        /* <DEDUP_REMOVED lines=8> */
[----:B------:R-:W2:Y:S01]  /*0b70*/  LDCU.128 UR12, c[0x0][0x410] ;  /* 0x00008200ff0c77ac */ /* 0x000ea20008000c00 */
[----:B------:R-:W-:Y:S01]  /*0b80*/  MOV R13, UR23 ;  /* 0x00000017000d7c02 */ /* 0x000fe20008000f00 */
        /* <DEDUP_REMOVED lines=27> */
[----:B------:R-:W2:Y:S01]  /*0d40*/  S2UR UR32, SR_CTAID.X ;  /* 0x00000000002079c3 */ /* 0x000ea20000002500 */
[----:B------:R-:W-:Y:S01]  /*0d50*/  ULEA UR8, UR19, 0xfffffc00, 0xa ;  /* 0xfffffc0013087891 */ /* 0x000fe2000f8e50ff */
[----:B------:R-:W-:-:S06]  /*0d60*/  UMOV UR9, URZ ;  /* 0x000000ff00097c82 */ /* 0x000fcc0008000000 */
[----:B------:R-:W1:Y:S01]  /*0d70*/  S2UR UR10, SR_CTAID.Y ;  /* 0x00000000000a79c3 */ /* 0x000e620000002600 */
[----:B--2---:R-:W-:-:S04]  /*0d80*/  UIMAD.WIDE.U32 UR34, UR32, UR12, UR8 ;  /* 0x0000000c202272a5 */ /* 0x004fc8000f8e0008 */
[----:B------:R-:W-:Y:S02]  /*0d90*/  UIMAD UR35, UR32, UR13, UR35 ;  /* 0x0000000d202372a4 */ /* 0x000fe4000f8e0223 */
[----:B-1----:R-:W-:Y:S02]  /*0da0*/  UIMAD UR13, UR10, UR15, URZ ;  /* 0x0000000f0a0d72a4 */ /* 0x002fe4000f8e02ff */
[----:B------:R-:W-:-:S04]  /*0db0*/  UIMAD.WIDE.U32 UR14, UR10, UR14, UR34 ;  /* 0x0000000e0a0e72a5 */ /* 0x000fc8000f8e0022 */
[----:B------:R-:W-:Y:S02]  /*0dc0*/  UIADD3 UR13, UPT, UPT, UR15, UR13, URZ ;  /* 0x0000000d0f0d7290 */ /* 0x000fe4000fffe0ff */
        /* <DEDUP_REMOVED lines=41> */
[----:B---3--:R-:W-:Y:S01]  /*1060*/  HADD2.F32 R44, -RZ, R48.H1_H1 ;  /* 0x30000030ff2c7230 */ /* 0x008fe20000004100 */
[----:B------:R-:W-:Y:S01]  /*1070*/  UIMAD UR13, UR32, UR15, UR13 ;  /* 0x0000000f200d72a4 */ /* 0x000fe2000f8e020d */
[----:B------:R-:W-:-:S02]  /*1080*/  HADD2.F32 R2, -RZ, R49.H0_H0 ;  /* 0x20000031ff027230 */ /* 0x000fc40000004100 */
[----:B------:R-:W-:Y:S02]  /*1090*/  HADD2.F32 R45, -RZ, R48.H0_H0 ;  /* 0x20000030ff2d7230 */ /* 0x000fe40000004100 */
[----:B------:R-:W-:Y:S01]  /*10a0*/  FMUL.FTZ R36, R44, -1.4426950216293334961 ;  /* 0xbfb8aa3b2c247820 */ /* 0x000fe20000410000 */
[--C-:B------:R-:W-:Y:S02]  /*10b0*/  HADD2.F32 R34, -RZ, R50.reuse.H1_H1 ;  /* 0x30000032ff227230 */ /* 0x100fe40000004100 */
[----:B------:R-:W-:Y:S01]  /*10c0*/  FMUL.FTZ R37, R2, -1.4426950216293334961 ;  /* 0xbfb8aa3b02257820 */ /* 0x000fe20000410000 */
[----:B------:R-:W-:Y:S02]  /*10d0*/  HADD2.F32 R3, -RZ, R49.H1_H1 ;  /* 0x30000031ff037230 */ /* 0x000fe40000004100 */
[----:B------:R-:W-:Y:S01]  /*10e0*/  FMUL.FTZ R35, R45, -1.4426950216293334961 ;  /* 0xbfb8aa3b2d237820 */ /* 0x000fe20000410000 */
[----:B-1----:R-:W-:Y:S01]  /*10f0*/  HADD2.F32 R32, -RZ, R50.H0_H0 ;  /* 0x20000032ff207230 */ /* 0x002fe20000004100 */
[----:B------:R0:W-:Y:S01]  /*1100*/  MUFU.EX2 R47, R36 ;  /* 0x00000024002f7308 */ /* 0x0001e20000000800 */
[----:B------:R-:W-:-:S02]  /*1110*/  HADD2.F32 R33, -RZ, R51.H0_H0 ;  /* 0x20000033ff217230 */ /* 0x000fc40000004100 */
[----:B------:R-:W-:Y:S01]  /*1120*/  FMUL.FTZ R42, R34, -1.4426950216293334961 ;  /* 0xbfb8aa3b222a7820 */ /* 0x000fe20000410000 */
[----:B------:R-:W-:Y:S02]  /*1130*/  HADD2.F32 R39, -RZ, R51.H1_H1 ;  /* 0x30000033ff277230 */ /* 0x000fe40000004100 */
[----:B------:R-:W-:Y:S01]  /*1140*/  FMUL.FTZ R38, R3, -1.4426950216293334961 ;  /* 0xbfb8aa3b03267820 */ /* 0x000fe20000410000 */
[----:B------:R-:W-:Y:S01]  /*1150*/  FMUL.FTZ R40, R32, -1.4426950216293334961 ;  /* 0xbfb8aa3b20287820 */ /* 0x000fe20000410000 */
[----:B----4-:R-:W-:Y:S01]  /*1160*/  HADD2.F32 R41, -RZ, R12.H0_H0 ;  /* 0x2000000cff297230 */ /* 0x010fe20000004100 */
[----:B------:R-:W-:Y:S01]  /*1170*/  UIMAD.WIDE.U32 UR12, UR10, UR34, UR12 ;  /* 0x000000220a0c72a5 */ /* 0x000fe2000f8e000c */
[----:B------:R1:W-:Y:S01]  /*1180*/  MUFU.EX2 R49, R37 ;  /* 0x0000002500317308 */ /* 0x0003e20000000800 */
[----:B------:R-:W-:Y:S01]  /*1190*/  FMUL.FTZ R43, R39, -1.4426950216293334961 ;  /* 0xbfb8aa3b272b7820 */ /* 0x000fe20000410000 */
[----:B0-----:R-:W-:Y:S01]  /*11a0*/  HADD2.F32 R36, -RZ, R13.H0_H0 ;  /* 0x2000000dff247230 */ /* 0x001fe20000004100 */
[----:B------:R-:W-:Y:S01]  /*11b0*/  UIADD3 UR14, UPT, UPT, UR13, UR14, URZ ;  /* 0x0000000e0d0e7290 */ /* 0x000fe2000fffe0ff */
[----:B------:R-:W-:Y:S01]  /*11c0*/  HADD2.F32 R117, -RZ, R108.H1_H1 ;  /* 0x3000006cff757230 */ /* 0x000fe20000004100 */
[----:B------:R-:W-:Y:S01]  /*11d0*/  ULEA UR13, UP0, UR12, UR36, 0x1 ;  /* 0x000000240c0d7291 */ /* 0x000fe2000f8008ff */
[--C-:B------:R-:W-:Y:S01]  /*11e0*/  HADD2.F32 R116, -RZ, R109.reuse.H0_H0 ;  /* 0x2000006dff747230 */ /* 0x100fe20000004100 */
[----:B------:R-:W0:Y:S01]  /*11f0*/  LDCU.64 UR34, c[0x0][0x490] ;  /* 0x00009200ff2277ac */ /* 0x000e220008000a00 */
[----:B------:R2:W-:Y:S01]  /*1200*/  MUFU.EX2 R46, R35 ;  /* 0x00000023002e7308 */ /* 0x0005e20000000800 */
[----:B-1----:R-:W-:Y:S01]  /*1210*/  FMUL.FTZ R37, R33, -1.4426950216293334961 ;  /* 0xbfb8aa3b21257820 */ /* 0x002fe20000410000 */
[----:B------:R-:W-:Y:S01]  /*1220*/  HADD2.F32 R115, -RZ, R109.H1_H1 ;  /* 0x3000006dff737230 */ /* 0x000fe20000004100 */
[----:B------:R-:W-:Y:S01]  /*1230*/  ULEA.HI.X UR12, UR12, UR37, UR14, 0x1, UP0 ;  /* 0x000000250c0c7291 */ /* 0x000fe200080f0c0e */
[----:B------:R-:W-:-:S02]  /*1240*/  HADD2.F32 R114, -RZ, R110.H0_H0 ;  /* 0x2000006eff727230 */ /* 0x000fc40000004100 */
[----:B------:R-:W-:Y:S02]  /*1250*/  HADD2.F32 R113, -RZ, R110.H1_H1 ;  /* 0x3000006eff717230 */ /* 0x000fe40000004100 */
[----:B------:R1:W3:Y:S01]  /*1260*/  MUFU.EX2 R53, R42 ;  /* 0x0000002a00357308 */ /* 0x0002e20000000800 */
[----:B--2---:R-:W-:Y:S02]  /*1270*/  HADD2.F32 R35, -RZ, R12.H1_H1 ;  /* 0x3000000cff237230 */ /* 0x004fe40000004100 */
[----:B------:R-:W-:Y:S01]  /*1280*/  FMUL.FTZ R12, R41, -1.4426950216293334961 ;  /* 0xbfb8aa3b290c7820 */ /* 0x000fe20000410000 */
[----:B------:R-:W-:Y:S02]  /*1290*/  HADD2.F32 R112, -RZ, R111.H0_H0 ;  /* 0x2000006fff707230 */ /* 0x000fe40000004100 */
[----:B------:R-:W-:Y:S02]  /*12a0*/  HADD2.F32 R104, -RZ, R103.H0_H0 ;  /* 0x20000067ff687230 */ /* 0x000fe40000004100 */
[----:B------:R-:W-:Y:S01]  /*12b0*/  FMUL.FTZ R48, R35, -1.4426950216293334961 ;  /* 0xbfb8aa3b23307820 */ /* 0x000fe20000410000 */
[----:B------:R-:W-:Y:S01]  /*12c0*/  HADD2.F32 R111, -RZ, R111.H1_H1 ;  /* 0x3000006fff6f7230 */ /* 0x000fe20000004100 */
[----:B------:R2:W-:Y:S01]  /*12d0*/  MUFU.EX2 R52, R38 ;  /* 0x0000002600347308 */ /* 0x0005e20000000800 */
[----:B-1----:R-:W-:-:S02]  /*12e0*/  HADD2.F32 R42, -RZ, R13.H1_H1 ;  /* 0x3000000dff2a7230 */ /* 0x002fc40000004100 */
[----:B------:R-:W-:Y:S01]  /*12f0*/  FMUL.FTZ R13, R36, -1.4426950216293334961 ;  /* 0xbfb8aa3b240d7820 */ /* 0x000fe20000410000 */
[----:B0-----:R-:W-:Y:S01]  /*1300*/  UISETP.NE.U32.AND UP0, UPT, UR34, URZ, UPT ;  /* 0x000000ff2200728c */ /* 0x001fe2000bf05070 */
[----:B------:R-:W-:Y:S02]  /*1310*/  HADD2.F32 R110, -RZ, R100.H0_H0 ;  /* 0x20000064ff6e7230 */ /* 0x000fe40000004100 */
[----:B------:R-:W-:Y:S01]  /*1320*/  FMUL.FTZ R51, R42, -1.4426950216293334961 ;  /* 0xbfb8aa3b2a337820 */ /* 0x000fe20000410000 */
[----:B------:R-:W-:Y:S01]  /*1330*/  UISETP.NE.AND.EX UP0, UPT, UR35, URZ, UPT, UP0 ;  /* 0x000000ff2300728c */ /* 0x000fe2000bf05300 */
[----:B------:R0:W-:Y:S01]  /*1340*/  MUFU.EX2 R50, R40 ;  /* 0x0000002800327308 */ /* 0x0001e20000000800 */
[----:B--2---:R-:W-:Y:S02]  /*1350*/  HADD2.F32 R38, -RZ, R14.H1_H1 ;  /* 0x3000000eff267230 */ /* 0x004fe40000004100 */
[----:B---3--:R-:W-:Y:S01]  /*1360*/  FADD.FTZ R53, R53, 1 ;  /* 0x3f80000035357421 */ /* 0x008fe20000010000 */
[----:B------:R-:W-:-:S02]  /*1370*/  HADD2.F32 R109, -RZ, R100.H1_H1 ;  /* 0x30000064ff6d7230 */ /* 0x000fc40000004100 */
[--C-:B------:R-:W-:Y:S02]  /*1380*/  HADD2.F32 R108, -RZ, R101.reuse.H0_H0 ;  /* 0x20000065ff6c7230 */ /* 0x100fe40000004100 */
[----:B------:R-:W-:Y:S01]  /*1390*/  HADD2.F32 R107, -RZ, R101.H1_H1 ;  /* 0x30000065ff6b7230 */ /* 0x000fe20000004100 */
[----:B------:R1:W2:Y:S01]  /*13a0*/  MUFU.EX2 R54, R37 ;  /* 0x0000002500367308 */ /* 0x0002a20000000800 */
[----:B0-----:R-:W-:Y:S02]  /*13b0*/  HADD2.F32 R40, -RZ, R14.H0_H0 ;  /* 0x2000000eff287230 */ /* 0x001fe40000004100 */
[----:B------:R-:W-:Y:S01]  /*13c0*/  FMUL.FTZ R14, R38, -1.4426950216293334961 ;  /* 0xbfb8aa3b260e7820 */ /* 0x000fe20000410000 */
[--C-:B------:R-:W-:Y:S02]  /*13d0*/  HADD2.F32 R106, -RZ, R102.reuse.H0_H0 ;  /* 0x20000066ff6a7230 */ /* 0x100fe40000004100 */
[----:B------:R-:W-:Y:S02]  /*13e0*/  HADD2.F32 R105, -RZ, R102.H1_H1 ;  /* 0x30000066ff697230 */ /* 0x000fe40000004100 */
[----:B------:R-:W-:Y:S01]  /*13f0*/  HADD2.F32 R103, -RZ, R103.H1_H1 ;  /* 0x30000067ff677230 */ /* 0x000fe20000004100 */
[----:B------:R0:W3:Y:S01]  /*1400*/  MUFU.EX2 R55, R43 ;  /* 0x0000002b00377308 */ /* 0x0000e20000000800 */
[----:B-1----:R-:W-:-:S02]  /*1410*/  HADD2.F32 R37, -RZ, R15.H0_H0 ;  /* 0x2000000fff257230 */ /* 0x002fc40000004100 */
[----:B------:R-:W-:-:S05]  /*1420*/  HADD2.F32 R77, -RZ, R11.H1_H1 ;  /* 0x3000000bff4d7230 */ /* 0x000fca0000004100 */
[----:B------:R1:W-:Y:S01]  /*1430*/  MUFU.EX2 R56, R12 ;  /* 0x0000000c00387308 */ /* 0x0003e20000000800 */
[----:B0-----:R-:W-:Y:S02]  /*1440*/  HADD2.F32 R43, -RZ, R15.H1_H1 ;  /* 0x3000000fff2b7230 */ /* 0x001fe40000004100 */
[----:B--2---:R-:W-:-:S03]  /*1450*/  FADD.FTZ R54, R54, 1 ;  /* 0x3f80000036367421 */ /* 0x004fc60000010000 */
[----:B------:R-:W-:Y:S02]  /*1460*/  FMUL.FTZ R15, R43, -1.4426950216293334961 ;  /* 0xbfb8aa3b2b0f7820 */ /* 0x000fe40000410000 */
[----:B------:R0:W2:Y:S01]  /*1470*/  MUFU.EX2 R58, R13 ;  /* 0x0000000d003a7308 */ /* 0x0000a20000000800 */
[----:B-1----:R-:W-:Y:S01]  /*1480*/  FMUL.FTZ R12, R40, -1.4426950216293334961 ;  /* 0xbfb8aa3b280c7820 */ /* 0x002fe20000410000 */
[----:B---3--:R-:W-:-:S06]  /*1490*/  FADD.FTZ R55, R55, 1 ;  /* 0x3f80000037377421 */ /* 0x008fcc0000010000 */
        /* <DEDUP_REMOVED lines=11> */
[----:B------:R2:W-:Y:S01]  /*1550*/  MUFU.EX2 R60, R51 ;  /* 0x00000033003c7308 */ /* 0x0005e20000000800 */
[----:B0-----:R-:W-:Y:S01]  /*1560*/  FADD.FTZ R48, R46, 1 ;  /* 0x3f8000002e307421 */ /* 0x001fe20000010000 */
[----:B------:R-:W-:Y:S01]  /*1570*/  FADD.FTZ R46, R52, 1 ;  /* 0x3f800000342e7421 */ /* 0x000fe20000010000 */
[----:B-1----:R-:W-:-:S05]  /*1580*/  FADD.FTZ R75, R75, 1 ;  /* 0x3f8000004b4b7421 */ /* 0x002fca0000010000 */
[----:B------:R-:W-:Y:S01]  /*1590*/  MUFU.RCP R48, R48 ;  /* 0x0000003000307308 */ /* 0x000fe20000001000 */
[----:B--2---:R-:W-:Y:S01]  /*15a0*/  FADD.FTZ R51, R47, 1 ;  /* 0x3f8000002f337421 */ /* 0x004fe20000010000 */
[----:B------:R-:W-:Y:S01]  /*15b0*/  FADD.FTZ R47, R49, 1 ;  /* 0x3f800000312f7421 */ /* 0x000fe20000010000 */
[----:B------:R-:W-:Y:S01]  /*15c0*/  FADD.FTZ R49, R50, 1 ;  /* 0x3f80000032317421 */ /* 0x000fe20000010000 */
[----:B------:R-:W-:Y:S01]  /*15d0*/  FADD.FTZ R50, R56, 1 ;  /* 0x3f80000038327421 */ /* 0x000fe20000010000 */
[----:B------:R-:W-:-:S03]  /*15e0*/  HADD2.F32 R56, -RZ, R22.H0_H0 ;  /* 0x20000016ff387230 */ /* 0x000fc60000004100 */
[----:B------:R0:W-:Y:S08]  /*15f0*/  MUFU.RCP R78, R50 ;  /* 0x00000032004e7308 */ /* 0x0001f00000001000 */
[----:B------:R-:W-:Y:S01]  /*1600*/  MUFU.RCP R51, R51 ;  /* 0x0000003300337308 */ /* 0x000fe20000001000 */
[----:B0-----:R-:W-:-:S07]  /*1610*/  HADD2.F32 R50, -RZ, R19.H1_H1 ;  /* 0x30000013ff327230 */ /* 0x001fce0000004100 */
[----:B------:R-:W-:Y:S08]  /*1620*/  MUFU.RCP R47, R47 ;  /* 0x0000002f002f7308 */ /* 0x000ff00000001000 */
[----:B------:R-:W-:Y:S08]  /*1630*/  MUFU.RCP R49, R49 ;  /* 0x0000003100317308 */ /* 0x000ff00000001000 */
[----:B------:R0:W1:Y:S08]  /*1640*/  MUFU.RCP R68, R55 ;  /* 0x0000003700447308 */ /* 0x0000700000001000 */
[----:B------:R-:W2:Y:S01]  /*1650*/  MUFU.RCP R46, R46 ;  /* 0x0000002e002e7308 */ /* 0x000ea20000001000 */
[----:B0-----:R-:W-:-:S07]  /*1660*/  HADD2.F32 R55, -RZ, R21.H1_H1 ;  /* 0x30000015ff377230 */ /* 0x001fce0000004100 */
[----:B------:R0:W-:Y:S01]  /*1670*/  MUFU.RCP R66, R54 ;  /* 0x0000003600427308 */ /* 0x0001e20000001000 */
[----:B-1----:R-:W-:-:S04]  /*1680*/  FADD.FTZ R72, -R68, 1 ;  /* 0x3f80000044487421 */ /* 0x002fc80000010100 */
[C---:B------:R-:W-:Y:S01]  /*1690*/  FFMA.FTZ R72, R39.reuse, R72, 1 ;  /* 0x3f80000027487423 */ /* 0x040fe20000010048 */
[----:B------:R-:W-:Y:S02]  /*16a0*/  FMUL.FTZ R39, R39, R68 ;  /* 0x0000004427277220 */ /* 0x000fe40000410000 */
[----:B------:R-:W-:Y:S01]  /*16b0*/  MUFU.RCP R53, R53 ;  /* 0x0000003500357308 */ /* 0x000fe20000001000 */
[----:B0-----:R-:W-:Y:S02]  /*16c0*/  HADD2.F32 R54, -RZ, R21.H0_H0 ;  /* 0x20000015ff367230 */ /* 0x001fe40000004100 */
[----:B------:R-:W-:-:S04]  /*16d0*/  FADD.FTZ R21, -R51, 1 ;  /* 0x3f80000033157421 */ /* 0x000fc80000010100 */
[C---:B------:R-:W-:Y:S01]  /*16e0*/  FFMA.FTZ R21, R44.reuse, R21, 1 ;  /* 0x3f8000002c157423 */ /* 0x040fe20000010015 */
[----:B------:R-:W-:Y:S01]  /*16f0*/  FMUL.FTZ R44, R44, R51 ;  /* 0x000000332c2c7220 */ /* 0x000fe20000410000 */
[----:B------:R2:W-:Y:S08]  /*1700*/  MUFU.RCP R81, R20 ;  /* 0x0000001400517308 */ /* 0x0005f00000001000 */
[----:B------:R-:W0:Y:S01]  /*1710*/  MUFU.RCP R87, R70 ;  /* 0x0000004600577308 */ /* 0x000e220000001000 */
[----:B--2---:R-:W-:-:S04]  /*1720*/  FADD.FTZ R20, -R46, 1 ;  /* 0x3f8000002e147421 */ /* 0x004fc80000010100 */
[----:B------:R-:W-:-:S03]  /*1730*/  FFMA.FTZ R20, R3, R20, 1 ;  /* 0x3f80000003147423 */ /* 0x000fc60000010014 */
[----:B------:R0:W-:Y:S08]  /*1740*/  MUFU.RCP R89, R73 ;  /* 0x0000004900597308 */ /* 0x0001f00000001000 */
[----:B------:R-:W1:Y:S01]  /*1750*/  MUFU.RCP R86, R74 ;  /* 0x0000004a00567308 */ /* 0x000e620000001000 */
[----:B0-----:R-:W-:-:S04]  /*1760*/  FADD.FTZ R73, -R87, 1 ;  /* 0x3f80000057497421 */ /* 0x001fc80000010100 */
[----:B------:R-:W-:-:S03]  /*1770*/  FFMA.FTZ R73, R40, R73, 1 ;  /* 0x3f80000028497423 */ /* 0x000fc60000010049 */
[----:B------:R-:W0:Y:S01]  /*1780*/  MUFU.RCP R92, R75 ;  /* 0x0000004b005c7308 */ /* 0x000e220000001000 */
[----:B-1----:R-:W-:-:S04]  /*1790*/  FADD.FTZ R74, -R86, 1 ;  /* 0x3f800000564a7421 */ /* 0x002fc80000010100 */
[----:B------:R-:W-:Y:S01]  /*17a0*/  FFMA.FTZ R74, R37, R74, 1 ;  /* 0x3f800000254a7423 */ /* 0x000fe2000001004a */
[----:B0-----:R-:W-:-:S04]  /*17b0*/  FADD.FTZ R76, -R92, 1 ;  /* 0x3f8000005c4c7421 */ /* 0x001fc80000010100 */
        /* <DEDUP_REMOVED lines=35> */
[--C-:B------:R-:W-:Y:S02]  /*19f0*/  HADD2.F32 R69, -RZ, R15.reuse.H1_H1 ;  /* 0x3000000fff457230 */ /* 0x100fe40000004100 */
[----:B-1----:R-:W-:Y:S01]  /*1a00*/  FMUL.FTZ R22, R56, R63 ;  /* 0x0000003f38167220 */ /* 0x002fe20000410000 */
[----:B------:R-:W-:Y:S01]  /*1a10*/  FMUL.FTZ R14, R51, R14 ;  /* 0x0000000e330e7220 */ /* 0x000fe20000410000 */
[----:B------:R-:W-:Y:S01]  /*1a20*/  FMUL.FTZ R12, R13, R12 ;  /* 0x0000000c0d0c7220 */ /* 0x000fe20000410000 */
[----:B------:R-:W-:Y:S01]  /*1a30*/  FADD.FTZ R13, -R47, 1 ;  /* 0x3f8000002f0d7421 */ /* 0x000fe20000010100 */
[----:B------:R-:W-:Y:S02]  /*1a40*/  HADD2.F32 R67, -RZ, R15.H0_H0 ;  /* 0x2000000fff437230 */ /* 0x000fe40000004100 */
        /* <DEDUP_REMOVED lines=8> */
[----:B------:R-:W-:Y:S01]  /*1ad0*/  FMUL.FTZ R71, R68, R71 ;  /* 0x0000004744477220 */ /* 0x000fe20000410000 */
[----:B------:R-:W-:Y:S01]  /*1ae0*/  FMUL.FTZ R13, R14, R13 ;  /* 0x0000000d0e0d7220 */ /* 0x000fe20000410000 */
[----:B------:R-:W-:Y:S01]  /*1af0*/  FMUL.FTZ R14, R22, R23 ;  /* 0x00000017160e7220 */ /* 0x000fe20000410000 */
[----:B------:R-:W-:Y:S02]  /*1b00*/  HADD2.F32 R82, -RZ, R16.H1_H1 ;  /* 0x30000010ff527230 */ /* 0x000fe40000004100 */
[----:B------:R-:W-:Y:S01]  /*1b10*/  FMUL.FTZ R15, R46, R15 ;  /* 0x0000000f2e0f7220 */ /* 0x000fe20000410000 */
[----:B------:R-:W-:Y:S01]  /*1b20*/  FADD.FTZ R22, -R66, 1 ;  /* 0x3f80000042167421 */ /* 0x000fe20000010100 */
[----:B------:R-:W-:Y:S01]  /*1b30*/  FMUL.FTZ R72, R71, R72 ;  /* 0x0000004847487220 */ /* 0x000fe20000410000 */
[--C-:B------:R-:W-:Y:S02]  /*1b40*/  HADD2.F32 R83, -RZ, R17.reuse.H0_H0 ;  /* 0x20000011ff537230 */ /* 0x100fe40000004100 */
[----:B------:R-:W-:Y:S01]  /*1b50*/  FMUL.FTZ R20, R15, R20 ;  /* 0x000000140f147220 */ /* 0x000fe20000410000 */
[----:B------:R-:W-:-:S02]  /*1b60*/  HADD2.F32 R84, -RZ, R17.H1_H1 ;  /* 0x30000011ff547230 */ /* 0x000fc40000004100 */
[----:B------:R-:W-:Y:S01]  /*1b70*/  FFMA.FTZ R70, R33, R22, 1 ;  /* 0x3f80000021467423 */ /* 0x000fe20000010016 */
[--C-:B------:R-:W-:Y:S02]  /*1b80*/  HADD2.F32 R88, -RZ, R18.reuse.H0_H0 ;  /* 0x20000012ff587230 */ /* 0x100fe40000004100 */
[----:B------:R-:W-:Y:S01]  /*1b90*/  FADD.FTZ R16, -R78, 1 ;  /* 0x3f8000004e107421 */ /* 0x000fe20000010100 */
[----:B------:R-:W-:Y:S02]  /*1ba0*/  HADD2.F32 R90, -RZ, R18.H1_H1 ;  /* 0x30000012ff5a7230 */ /* 0x000fe40000004100 */
[----:B---3--:R-:W-:Y:S01]  /*1bb0*/  FADD.FTZ R18, -R80, 1 ;  /* 0x3f80000050127421 */ /* 0x008fe20000010100 */
        /* <DEDUP_REMOVED lines=44> */
[----:B------:R-:W-:Y:S01]  /*1e80*/  HADD2.F32 R70, -RZ, R4.H0_H0 ;  /* 0x20000004ff467230 */ /* 0x000fe20000004100 */
[----:B------:R-:W-:Y:S01]  /*1e90*/  F2FP.F16.F32.PACK_AB R13, R20, R13 ;  /* 0x0000000d140d723e */ /* 0x000fe200000000ff */
[--C-:B------:R-:W-:Y:S01]  /*1ea0*/  HADD2.F32 R74, -RZ, R6.reuse.H0_H0 ;  /* 0x20000006ff4a7230 */ /* 0x100fe20000004100 */
[----:B------:R-:W-:Y:S01]  /*1eb0*/  F2FP.F16.F32.PACK_AB R18, R19, R18 ;  /* 0x000000121312723e */ /* 0x000fe200000000ff */
[----:B------:R-:W-:Y:S01]  /*1ec0*/  HADD2.F32 R75, -RZ, R6.H1_H1 ;  /* 0x30000006ff4b7230 */ /* 0x000fe20000004100 */
[----:B------:R-:W-:Y:S01]  /*1ed0*/  F2FP.F16.F32.PACK_AB R15, R72, R23 ;  /* 0x00000017480f723e */ /* 0x000fe200000000ff */
[----:B------:R-:W-:Y:S01]  /*1ee0*/  BAR.SYNC.DEFER_BLOCKING 0x0 ;  /* 0x0000000000007b1d */ /* 0x000fe20000010000 */
[----:B------:R-:W-:Y:S01]  /*1ef0*/  F2FP.F16.F32.PACK_AB R16, R71, R16 ;  /* 0x000000104710723e */ /* 0x000fe200000000ff */
[----:B------:R-:W-:Y:S01]  /*1f00*/  HADD2.F32 R71, -RZ, R4.H1_H1 ;  /* 0x30000004ff477230 */ /* 0x000fe20000004100 */
[----:B------:R-:W-:Y:S01]  /*1f10*/  F2FP.F16.F32.PACK_AB R17, R22, R17 ;  /* 0x000000111611723e */ /* 0x000fe200000000ff */
[--C-:B------:R-:W-:Y:S01]  /*1f20*/  HADD2.F32 R72, -RZ, R5.reuse.H0_H0 ;  /* 0x20000005ff487230 */ /* 0x100fe20000004100 */
[----:B------:R-:W-:Y:S01]  /*1f30*/  F2FP.F16.F32.PACK_AB R19, R76, R73 ;  /* 0x000000494c13723e */ /* 0x000fe200000000ff */
[----:B------:R-:W-:-:S02]  /*1f40*/  HADD2.F32 R73, -RZ, R5.H1_H1 ;  /* 0x30000005ff497230 */ /* 0x000fc40000004100 */
[----:B------:R-:W-:Y:S01]  /*1f50*/  FMUL.FTZ R47, R2, R47 ;  /* 0x0000002f022f7220 */ /* 0x000fe20000410000 */
[----:B------:R-:W-:Y:S01]  /*1f60*/  FMUL.FTZ R46, R3, R46 ;  /* 0x0000002e032e7220 */ /* 0x000fe20000410000 */
        /* <DEDUP_REMOVED lines=14> */
[----:B------:R-:W-:Y:S01]  /*2050*/  HADD2.F32 R76, -RZ, R11.H0_H0 ;  /* 0x2000000bff4c7230 */ /* 0x000fe20000004100 */
        /* <DEDUP_REMOVED lines=10> */
[--C-:B0-----:R-:W-:Y:S02]  /*2100*/  HADD2.F32 R12, -RZ, R7.reuse.H0_H0 ;  /* 0x20000007ff0c7230 */ /* 0x101fe40000004100 */
[----:B------:R-:W-:Y:S02]  /*2110*/  HADD2.F32 R13, -RZ, R7.H1_H1 ;  /* 0x30000007ff0d7230 */ /* 0x000fe40000004100 */
[----:B------:R-:W0:Y:S01]  /*2120*/  LDS.128 R4, [R120+0x200] ;  /* 0x0002000078047984 */ /* 0x000e220000000c00 */
[--C-:B------:R-:W-:Y:S02]  /*2130*/  HADD2.F32 R14, -RZ, R8.reuse.H0_H0 ;  /* 0x20000008ff0e7230 */ /* 0x100fe40000004100 */
[----:B------:R-:W-:-:S02]  /*2140*/  HADD2.F32 R15, -RZ, R8.H1_H1 ;  /* 0x30000008ff0f7230 */ /* 0x000fc40000004100 */
[----:B------:R-:W-:Y:S01]  /*2150*/  FMUL.FTZ R8, R41, R78 ;  /* 0x0000004e29087220 */ /* 0x000fe20000410000 */
[--C-:B-1----:R-:W-:Y:S02]  /*2160*/  HADD2.F32 R16, -RZ, R9.reuse.H0_H0 ;  /* 0x20000009ff107230 */ /* 0x102fe40000004100 */
        /* <DEDUP_REMOVED lines=8> */
[----:B------:R-:W-:Y:S02]  /*21f0*/  FMUL.FTZ R86, R30, R9 ;  /* 0x000000091e567220 */ /* 0x000fe40000410000 */
        /* <DEDUP_REMOVED lines=29> */
[----:B------:R-:W-:Y:S01]  /*23d0*/  STS.128 [R119], R4 ;  /* 0x0000000477007388 */ /* 0x000fe20000000c00 */
        /* <DEDUP_REMOVED lines=16> */
.L_x_11777:
[----:B------:R-:W-:Y:S01]  /*24e0*/  FFMA.FTZ R127, R66, R118, R127 ;  /* 0x00000076427f7223 */ /* 0x000fe2000001007f */
[----:B------:R-:W2:Y:S01]  /*24f0*/  LDCU UR8, c[0x0][0x38c] ;  /* 0x00007180ff0877ac */ /* 0x000ea20008000800 */
[----:B------:R-:W-:Y:S02]  /*2500*/  HFMA2 R102, -RZ, RZ, 0, 0 ;  /* 0x00000000ff667431 */ /* 0x000fe400000001ff */
        /* <DEDUP_REMOVED lines=11> */
[----:B------:R-:W-:Y:S01]  /*25c0*/  MOV R51, RZ ;  /* 0x000000ff00337202 */ /* 0x000fe20000000f00 */
        /* <DEDUP_REMOVED lines=46> */
[----:B------:R-:W0:Y:S01]  /*28b0*/  LDC R14, c[0x0][0x388] ;  /* 0x0000e200ff0e7b82 */ /* 0x000e220000000800 */
        /* <DEDUP_REMOVED lines=29> */
.L_x_11874:
[----:B------:R-:W5:Y:S01]  /*2a90*/  S2R R0, SR_TID.X ;  /* 0x0000000000007919 */ /* 0x000f620000002100 */
[----:B---3--:R-:W-:-:S04]  /*2aa0*/  UIMAD.WIDE.U32 UR32, UR8, UR34, URZ ;  /* 0x00000022082072a5 */ /* 0x008fc8000f8e00ff */
[----:B------:R-:W-:Y:S02]  /*2ab0*/  UIMAD UR9, UR8, UR35, UR33 ;  /* 0x00000023080972a4 */ /* 0x000fe4000f8e0221 */
[----:B------:R-:W-:-:S04]  /*2ac0*/  ULEA UR10, UP0, UR32, UR26, 0x1 ;  /* 0x0000001a200a7291 */ /* 0x000fc8000f8008ff */
[----:B------:R-:W-:-:S06]  /*2ad0*/  ULEA.HI.X UR32, UR32, UR27, UR9, 0x1, UP0 ;  /* 0x0000001b20207291 */ /* 0x000fcc00080f0c09 */
[----:B-1----:R-:W-:Y:S02]  /*2ae0*/  MOV R57, UR32 ;  /* 0x0000002000397c02 */ /* 0x002fe40008000f00 */
[----:B-----5:R-:W-:-:S04]  /*2af0*/  SHF.L.U32 R56, R0, 0x2, RZ ;  /* 0x0000000200387819 */ /* 0x020fc800000006ff */
[----:B--2---:R-:W-:Y:S02]  /*2b00*/  LOP3.LUT R59, R56, 0xf80, RZ, 0xc0, !PT ;  /* 0x00000f80383b7812 */ /* 0x004fe400078ec0ff */
[----:B------:R-:W-:Y:S01]  /*2b10*/  MOV R56, UR10 ;  /* 0x0000000a00387c02 */ /* 0x000fe20008000f00 */
[----:B0-----:R-:W0:Y:S01]  /*2b20*/  S2UR UR10, SR_CTAID.Y ;  /* 0x00000000000a79c3 */ /* 0x001e220000002600 */
[----:B------:R-:W-:-:S05]  /*2b30*/  LOP3.LUT R59, R59, 0x1f, R124, 0xf8, !PT ;  /* 0x0000001f3b3b7812 */ /* 0x000fca00078ef87c */
[----:B------:R-:W-:-:S05]  /*2b40*/  IMAD.WIDE.U32 R56, R59, 0x10, R56 ;  /* 0x000000103b387825 */ /* 0x000fca00078e0038 */
[----:B------:R-:W3:Y:S04]  /*2b50*/  LDG.E.128 R72, desc[UR30][R56.64] ;  /* 0x0000001e38487981 */ /* 0x000ee8000c1e1d00 */
[----:B------:R-:W5:Y:S04]  /*2b60*/  LDG.E.128 R76, desc[UR30][R56.64+0x200] ;  /* 0x0002001e384c7981 */ /* 0x000f68000c1e1d00 */
[----:B------:R-:W2:Y:S04]  /*2b70*/  LDG.E.128 R80, desc[UR30][R56.64+0x400] ;  /* 0x0004001e38507981 */ /* 0x000ea8000c1e1d00 */
[----:B------:R1:W2:Y:S01]  /*2b80*/  LDG.E.128 R84, desc[UR30][R56.64+0x600] ;  /* 0x0006001e38547981 */ /* 0x0002a2000c1e1d00 */
[----:B0-----:R-:W-:-:S02]  /*2b90*/  UIMAD.WIDE.U32 UR32, UR10, UR12, URZ ;  /* 0x0000000c0a2072a5 */ /* 0x001fc4000f8e00ff */
[----:B------:R-:W-:-:S04]  /*2ba0*/  UIMAD UR9, UR10, UR13, URZ ;  /* 0x0000000d0a0972a4 */ /* 0x000fc8000f8e02ff */
[----:B------:R-:W-:-:S04]  /*2bb0*/  UIADD3 UR33, UPT, UPT, UR33, UR9, URZ ;  /* 0x0000000921217290 */ /* 0x000fc8000fffe0ff */
        /* <DEDUP_REMOVED lines=19> */
[----:B--2---:R-:W-:Y:S04]  /*2cf0*/  STS.128 [R163+0x400], R80 ;  /* 0x00040050a3007388 */ /* 0x004fe80000000c00 */
[----:B------:R2:W-:Y:S01]  /*2d00*/  STS.128 [R163+0x600], R84 ;  /* 0x00060054a3007388 */ /* 0x0005e20000000c00 */
[----:B------:R-:W-:-:S03]  /*2d10*/  NOP ;  /* 0x0000000000007918 */ /* 0x000fc60000000000 */
[----:B------:R-:W3:Y:S04]  /*2d20*/  LDG.E.128 R56, desc[UR30][R94.64] ;  /* 0x0000001e5e387981 */ /* 0x000ee8000c1e1d00 */
[----:B------:R-:W5:Y:S04]  /*2d30*/  LDG.E.128 R60, desc[UR30][R94.64+0x200] ;  /* 0x0002001e5e3c7981 */ /* 0x000f68000c1e1d00 */
[----:B------:R-:W5:Y:S04]  /*2d40*/  LDG.E.128 R64, desc[UR30][R94.64+0x400] ;  /* 0x0004001e5e407981 */ /* 0x000f68000c1e1d00 */
[----:B------:R2:W5:Y:S01]  /*2d50*/  LDG.E.128 R68, desc[UR30][R94.64+0x600] ;  /* 0x0006001e5e447981 */ /* 0x000562000c1e1d00 */
[----:B------:R-:W0:Y:S01]  /*2d60*/  S2UR UR44, SR_CgaCtaId ;  /* 0x00000000002c79c3 */ /* 0x000e220000008800 */
[----:B------:R-:W-:Y:S01]  /*2d70*/  USHF.L.U32 UR49, UR19, 0x8, URZ ;  /* 0x0000000813317899 */ /* 0x000fe200080006ff */
[C---:B------:R-:W-:Y:S01]  /*2d80*/  ISETP.NE.AND P0, PT, R0.reuse, RZ, PT ;  /* 0x000000ff0000720c */ /* 0x040fe20003f05270 */
[----:B------:R-:W-:Y:S01]  /*2d90*/  UMOV UR33, 0x400 ;  /* 0x0000040000217882 */ /* 0x000fe20000000000 */
[----:B------:R-:W-:Y:S01]  /*2da0*/  ISETP.NE.AND P2, PT, R0, 0x3f, PT ;  /* 0x0000003f0000780c */ /* 0x000fe20003f45270 */
[----:B------:R-:W-:Y:S01]  /*2db0*/  UIADD3 UR9, UPT, UPT, UR49, -0x100, URZ ;  /* 0xffffff0031097890 */ /* 0x000fe2000fffe0ff */
[----:B------:R-:W-:Y:S03]  /*2dc0*/  BSSY.RECONVERGENT B0, `(.L_x_11779) ;  /* 0x0000109000007945 */ /* 0x000fe60003800200 */
[----:B------:R-:W-:Y:S01]  /*2dd0*/  ULOP3.LUT UR9, UR9, 0x100, URZ, 0xc0, !UPT ;  /* 0x0000010009097892 */ /* 0x000fe2000f8ec0ff */
[----:B----4-:R-:W-:-:S03]  /*2de0*/  R2UR UR47, R93 ;  /* 0x000000005d2f72ca */ /* 0x010fc600000e0000 */
[----:B------:R-:W-:Y:S01]  /*2df0*/  UIADD3 UR32, UPT, UPT, UR9, UR8, URZ ;  /* 0x0000000809207290 */ /* 0x000fe2000fffe0ff */
[----:B------:R-:W-:Y:S01]  /*2e00*/  R2UR UR48, R92 ;  /* 0x000000005c3072ca */ /* 0x000fe200000e0000 */
[----:B0-----:R-:W-:-:S08]  /*2e10*/  ULEA UR9, UR44, UR33, 0x18 ;  /* 0x000000212c097291 */ /* 0x001fd0000f8ec0ff */
[----:B------:R-:W-:Y:S01]  /*2e20*/  FMUL.FTZ R72, R47, UR47 ;  /* 0x0000002f2f487c20 */ /* 0x000fe20008410000 */
        /* <DEDUP_REMOVED lines=9> */
[-C--:B--2---:R-:W-:Y:S01]  /*2ec0*/  FMUL.FTZ R85, R39, R175.reuse ;  /* 0x000000af27557220 */ /* 0x084fe20000410000 */
[-C--:B------:R-:W-:Y:S01]  /*2ed0*/  FMUL.FTZ R87, R40, R175.reuse ;  /* 0x000000af28577220 */ /* 0x080fe20000410000 */
[-C--:B------:R-:W-:Y:S01]  /*2ee0*/  FMUL.FTZ R92, R37, R175.reuse ;  /* 0x000000af255c7220 */ /* 0x080fe20000410000 */
[----:B------:R-:W-:Y:S01]  /*2ef0*/  FMUL.RZ R77, R72, 0.15915493667125701904 ;  /* 0x3e22f983484d7820 */ /* 0x000fe2000040c000 */
[----:B------:R-:W-:Y:S01]  /*2f00*/  FMUL.FTZ R72, R46, UR47 ;  /* 0x0000002f2e487c20 */ /* 0x000fe20008410000 */
[----:B------:R0:W-:Y:S01]  /*2f10*/  MUFU.COS R154, R73 ;  /* 0x00000049009a7308 */ /* 0x0001e20000000000 */
[-C--:B------:R-:W-:Y:S01]  /*2f20*/  FMUL.FTZ R95, R38, R175.reuse ;  /* 0x000000af265f7220 */ /* 0x080fe20000410000 */
[----:B------:R-:W-:Y:S01]  /*2f30*/  FMUL.FTZ R129, R35, R175 ;  /* 0x000000af23817220 */ /* 0x000fe20000410000 */
        /* <DEDUP_REMOVED lines=35> */
[----:B------:R-:W-:Y:S03]  /*3170*/  MUFU.COS R156, R93 ;  /* 0x0000005d009c7308 */ /* 0x000fe60000000000 */
[----:B------:R-:W-:Y:S01]  /*3180*/  FMUL.RZ R83, R72, 0.15915493667125701904 ;  /* 0x3e22f98348537820 */ /* 0x000fe2000040c000 */
[----:B------:R-:W-:-:S04]  /*3190*/  FMUL.FTZ R72, R50, R175 ;  /* 0x000000af32487220 */ /* 0x000fc80000410000 */
[----:B------:R-:W-:Y:S08]  /*31a0*/  MUFU.SIN R160, R81 ;  /* 0x0000005100a07308 */ /* 0x000ff00000000400 */
        /* <DEDUP_REMOVED lines=16> */
[----:B------:R-:W1:Y:S01]  /*32b0*/  MUFU.EX2 R81, R81 ;  /* 0x0000005100517308 */ /* 0x000e620000000800 */
[----:B0-----:R-:W-:-:S07]  /*32c0*/  FMUL.FTZ R75, R48, R175 ;  /* 0x000000af304b7220 */ /* 0x001fce0000410000 */
[----:B------:R0:W2:Y:S08]  /*32d0*/  MUFU.EX2 R153, R73 ;  /* 0x0000004900997308 */ /* 0x0000b00000000800 */
[----:B------:R4:W3:Y:S01]  /*32e0*/  MUFU.EX2 R155, R72 ;  /* 0x00000048009b7308 */ /* 0x0008e20000000800 */
[-C--:B0-----:R-:W-:Y:S01]  /*32f0*/  FMUL.FTZ R73, R41, R175.reuse ;  /* 0x000000af29497220 */ /* 0x081fe20000410000 */
[C---:B-1----:R-:W-:Y:S01]  /*3300*/  FMUL.FTZ R145, R81.reuse, R84 ;  /* 0x0000005451917220 */ /* 0x042fe20000410000 */
[----:B------:R-:W-:Y:S01]  /*3310*/  FMUL.FTZ R84, R36, R175 ;  /* 0x000000af24547220 */ /* 0x000fe20000410000 */
[----:B------:R-:W-:-:S04]  /*3320*/  FMUL.FTZ R146, R81, R146 ;  /* 0x0000009251927220 */ /* 0x000fc80000410000 */
[----:B------:R0:W1:Y:S01]  /*3330*/  MUFU.EX2 R151, R75 ;  /* 0x0000004b00977308 */ /* 0x0000620000000800 */
[----:B----4-:R-:W-:Y:S01]  /*3340*/  LOP3.LUT R72, R0, 0x3e0, RZ, 0xc0, !PT ;  /* 0x000003e000487812 */ /* 0x010fe200078ec0ff */
[C---:B--2---:R-:W-:Y:S01]  /*3350*/  FMUL.FTZ R154, R153.reuse, R154 ;  /* 0x0000009a999a7220 */ /* 0x044fe20000410000 */
[----:B------:R-:W-:Y:S02]  /*3360*/  FMUL.FTZ R153, R153, R76 ;  /* 0x0000004c99997220 */ /* 0x000fe40000410000 */
[----:B------:R-:W-:-:S03]  /*3370*/  IADD3 R72, PT, PT, R72, R121, RZ ;  /* 0x0000007948487210 */ /* 0x000fc60007ffe0ff */
[----:B------:R-:W2:Y:S01]  /*3380*/  MUFU.EX2 R77, R77 ;  /* 0x0000004d004d7308 */ /* 0x000ea20000000800 */
[----:B0-----:R-:W-:Y:S01]  /*3390*/  FMUL.FTZ R75, R42, R175 ;  /* 0x000000af2a4b7220 */ /* 0x001fe20000410000 */
[----:B------:R-:W-:Y:S01]  /*33a0*/  LEA R176, R72, R119, 0x5 ;  /* 0x0000007748b07211 */ /* 0x000fe200078e28ff */
[C---:B---3--:R-:W-:Y:S01]  /*33b0*/  FMUL.FTZ R156, R155.reuse, R156 ;  /* 0x0000009c9b9c7220 */ /* 0x048fe20000410000 */
[----:B------:R-:W-:Y:S01]  /*33c0*/  FMUL.FTZ R155, R155, R74 ;  /* 0x0000004a9b9b7220 */ /* 0x000fe20000410000 */
[----:B------:R-:W-:-:S03]  /*33d0*/  FMUL.FTZ R175, R49, R175 ;  /* 0x000000af31af7220 */ /* 0x000fc60000410000 */
[----:B------:R-:W0:Y:S01]  /*33e0*/  MUFU.EX2 R79, R79 ;  /* 0x0000004f004f7308 */ /* 0x000e220000000800 */
[C---:B-1----:R-:W-:Y:S01]  /*33f0*/  FMUL.FTZ R152, R151.reuse, R152 ;  /* 0x0000009897987220 */ /* 0x042fe20000410000 */
[----:B------:R-:W-:-:S06]  /*3400*/  FMUL.FTZ R151, R151, R78 ;  /* 0x0000004e97977220 */ /* 0x000fcc0000410000 */
[----:B------:R-:W1:Y:S01]  /*3410*/  MUFU.EX2 R83, R83 ;  /* 0x0000005300537308 */ /* 0x000e620000000800 */
[C---:B--2---:R-:W-:Y:S01]  /*3420*/  FMUL.FTZ R150, R77.reuse, R150 ;  /* 0x000000964d967220 */ /* 0x044fe20000410000 */
        /* <DEDUP_REMOVED lines=9> */
[----:B------:R-:W4:Y:S01]  /*34c0*/  MUFU.EX2 R141, R73 ;  /* 0x00000049008d7308 */ /* 0x000f220000000800 */
[C---:B--2---:R-:W-:Y:S01]  /*34d0*/  FMUL.FTZ R138, R85.reuse, R138 ;  /* 0x0000008a558a7220 */ /* 0x044fe20000410000 */
[----:B------:R-:W-:-:S06]  /*34e0*/  FMUL.FTZ R137, R85, R128 ;  /* 0x0000008055897220 */ /* 0x000fcc0000410000 */
[----:B------:R-:W2:Y:S01]  /*34f0*/  MUFU.EX2 R92, R92 ;  /* 0x0000005c005c7308 */ /* 0x000ea20000000800 */
[C---:B---3--:R-:W-:Y:S01]  /*3500*/  FMUL.FTZ R136, R87.reuse, R136 ;  /* 0x0000008857887220 */ /* 0x048fe20000410000 */
[----:B------:R-:W-:-:S06]  /*3510*/  FMUL.FTZ R135, R87, R130 ;  /* 0x0000008257877220 */ /* 0x000fcc0000410000 */
[----:B------:R-:W3:Y:S01]  /*3520*/  MUFU.EX2 R95, R95 ;  /* 0x0000005f005f7308 */ /* 0x000ee20000000800 */
[C---:B----4-:R-:W-:Y:S01]  /*3530*/  FMUL.FTZ R142, R141.reuse, R142 ;  /* 0x0000008e8d8e7220 */ /* 0x050fe20000410000 */
[----:B------:R-:W-:-:S06]  /*3540*/  FMUL.FTZ R141, R141, R94 ;  /* 0x0000005e8d8d7220 */ /* 0x000fcc0000410000 */
[----:B------:R4:W5:Y:S01]  /*3550*/  MUFU.EX2 R139, R75 ;  /* 0x0000004b008b7308 */ /* 0x0009620000000800 */
[C---:B--2---:R-:W-:Y:S01]  /*3560*/  FMUL.FTZ R134, R92.reuse, R93 ;  /* 0x0000005d5c867220 */ /* 0x044fe20000410000 */
[----:B------:R-:W-:Y:S01]  /*3570*/  FMUL.FTZ R133, R92, R133 ;  /* 0x000000855c857220 */ /* 0x000fe20000410000 */
[--C-:B0-----:R-:W-:Y:S02]  /*3580*/  HADD2.F32 R165, -RZ, R79.reuse.H0_H0 ;  /* 0x2000004fffa57230 */ /* 0x101fe40000004100 */
[----:B------:R-:W-:-:S03]  /*3590*/  HADD2.F32 R79, -RZ, R79.H1_H1 ;  /* 0x3000004fff4f7230 */ /* 0x000fc60000004100 */
[----:B------:R0:W2:Y:S01]  /*35a0*/  MUFU.EX2 R157, R84 ;  /* 0x00000054009d7308 */ /* 0x0000a20000000800 */
[----:B----4-:R-:W4:Y:S01]  /*35b0*/  LDS.128 R72, [R176] ;  /* 0x00000000b0487984 */ /* 0x010f220000000c00 */
[C---:B---3--:R-:W-:Y:S01]  /*35c0*/  FMUL.FTZ R132, R95.reuse, R132 ;  /* 0x000000845f847220 */ /* 0x048fe20000410000 */
[----:B------:R-:W-:Y:S01]  /*35d0*/  FMUL.FTZ R131, R95, R158 ;  /* 0x0000009e5f837220 */ /* 0x000fe20000410000 */
[----:B-1----:R-:W-:Y:S02]  /*35e0*/  HADD2.F32 R168, -RZ, R80.H0_H0 ;  /* 0x20000050ffa87230 */ /* 0x002fe40000004100 */
[----:B------:R-:W-:Y:S02]  /*35f0*/  HADD2.F32 R167, -RZ, R81.H0_H0 ;  /* 0x20000051ffa77230 */ /* 0x000fe40000004100 */
[----:B------:R-:W1:Y:S01]  /*3600*/  MUFU.EX2 R129, R129 ;  /* 0x0000008100817308 */ /* 0x000e620000000800 */
[----:B0-----:R-:W0:Y:S01]  /*3610*/  LDS.128 R84, [R176+0x30] ;  /* 0x00003000b0547984 */ /* 0x001e220000000c00 */
[C---:B-----5:R-:W-:Y:S01]  /*3620*/  FMUL.FTZ R140, R139.reuse, R140 ;  /* 0x0000008c8b8c7220 */ /* 0x060fe20000410000 */
[----:B------:R-:W-:Y:S01]  /*3630*/  FMUL.FTZ R139, R139, R126 ;  /* 0x0000007e8b8b7220 */ /* 0x000fe20000410000 */
[----:B------:R-:W-:Y:S01]  /*3640*/  HADD2.F32 R170, -RZ, R82.H0_H0 ;  /* 0x20000052ffaa7230 */ /* 0x000fe20000004100 */
[----:B------:R-:W-:Y:S01]  /*3650*/  STS.128 [R163+0x1080], R56 ;  /* 0x00108038a3007388 */ /* 0x000fe20000000c00 */
[----:B------:R-:W-:-:S02]  /*3660*/  HADD2.F32 R169, -RZ, R83.H0_H0 ;  /* 0x20000053ffa97230 */ /* 0x000fc40000004100 */
[----:B------:R-:W-:Y:S01]  /*3670*/  MUFU.EX2 R175, R175 ;  /* 0x000000af00af7308 */ /* 0x000fe20000000800 */
[----:B------:R-:W-:Y:S01]  /*3680*/  STS.128 [R163+0x1280], R60 ;  /* 0x0012803ca3007388 */ /* 0x000fe20000000c00 */
[C---:B--2---:R-:W-:Y:S01]  /*3690*/  FMUL.FTZ R128, R157.reuse, R166 ;  /* 0x000000a69d807220 */ /* 0x044fe20000410000 */
[----:B------:R-:W-:Y:S01]  /*36a0*/  FMUL.FTZ R126, R157, R164 ;  /* 0x000000a49d7e7220 */ /* 0x000fe20000410000 */
[----:B------:R-:W-:Y:S01]  /*36b0*/  HADD2.F32 R164, -RZ, R76.H0_H0 ;  /* 0x2000004cffa47230 */ /* 0x000fe20000004100 */
[----:B------:R2:W-:Y:S01]  /*36c0*/  STS.128 [R163+0x1480], R64 ;  /* 0x00148040a3007388 */ /* 0x0005e20000000c00 */
[----:B------:R-:W-:Y:S02]  /*36d0*/  HADD2.F32 R166, -RZ, R78.H0_H0 ;  /* 0x2000004effa67230 */ /* 0x000fe40000004100 */
[----:B------:R-:W-:Y:S01]  /*36e0*/  HADD2.F32 R76, -RZ, R76.H1_H1 ;  /* 0x3000004cff4c7230 */ /* 0x000fe20000004100 */
[----:B------:R3:W-:Y:S01]  /*36f0*/  STS.128 [R163+0x1680], R68 ;  /* 0x00168044a3007388 */ /* 0x0007e20000000c00 */
[----:B------:R-:W-:-:S03]  /*3700*/  NOP ;  /* 0x0000000000007918 */ /* 0x000fc60000000000 */
[----:B------:R-:W5:Y:S01]  /*3710*/  LDS.128 R92, [R176+0x1080] ;  /* 0x00108000b05c7984 */ /* 0x000f620000000c00 */
[C---:B-1----:R-:W-:Y:S01]  /*3720*/  FMUL.FTZ R130, R129.reuse, R162 ;  /* 0x000000a281827220 */ /* 0x042fe20000410000 */
[----:B------:R-:W-:Y:S01]  /*3730*/  FMUL.FTZ R129, R129, R160 ;  /* 0x000000a081817220 */ /* 0x000fe20000410000 */
[----:B------:R-:W-:Y:S01]  /*3740*/  HADD2.F32 R78, -RZ, R78.H1_H1 ;  /* 0x3000004eff4e7230 */ /* 0x000fe20000004100 */
[----:B------:R-:W1:Y:S01]  /*3750*/  LDS.128 R56, [R176+0x1090] ;  /* 0x00109000b0387984 */ /* 0x000e620000000c00 */
[----:B--2---:R-:W-:Y:S01]  /*3760*/  FMUL.FTZ R64, R49, UR47 ;  /* 0x0000002f31407c20 */ /* 0x004fe20008410000 */
[----:B------:R-:W-:Y:S02]  /*3770*/  HADD2.F32 R80, -RZ, R80.H1_H1 ;  /* 0x30000050ff507230 */ /* 0x000fe40000004100 */
[----:B------:R-:W2:Y:S01]  /*3780*/  LDS.128 R60, [R176+0x10a0] ;  /* 0x0010a000b03c7984 */ /* 0x000ea20000000c00 */
[----:B---3--:R-:W-:Y:S01]  /*3790*/  FMUL.RZ R69, R64, 0.15915493667125701904 ;  /* 0x3e22f98340457820 */ /* 0x008fe2000040c000 */
[----:B----4-:R-:W-:-:S02]  /*37a0*/  HADD2.F32 R158, -RZ, R72.H0_H0 ;  /* 0x20000048ff9e7230 */ /* 0x010fc40000004100 */
[----:B------:R3:W4:Y:S01]  /*37b0*/  LDS.128 R64, [R176+0x10b0] ;  /* 0x0010b000b0407984 */ /* 0x0007220000000c00 */
[----:B------:R-:W-:Y:S01]  /*37c0*/  MUFU.SIN R178, R69 ;  /* 0x0000004500b27308 */ /* 0x000fe20000000400 */
[----:B------:R-:W-:Y:S02]  /*37d0*/  HADD2.F32 R160, -RZ, R72.H1_H1 ;  /* 0x30000048ffa07230 */ /* 0x000fe40000004100 */
[--C-:B------:R-:W-:Y:S02]  /*37e0*/  HADD2.F32 R157, -RZ, R73.reuse.H0_H0 ;  /* 0x20000049ff9d7230 */ /* 0x100fe40000004100 */
[----:B------:R-:W-:Y:S02]  /*37f0*/  HADD2.F32 R159, -RZ, R73.H1_H1 ;  /* 0x30000049ff9f7230 */ /* 0x000fe40000004100 */
[----:B------:R-:W-:Y:S01]  /*3800*/  HADD2.F32 R162, -RZ, R74.H0_H0 ;  /* 0x2000004affa27230 */ /* 0x000fe20000004100 */
[----:B------:R3:W5:Y:S01]  /*3810*/  MUFU.COS R68, R69 ;  /* 0x0000004500447308 */ /* 0x0007620000000000 */
[----:B------:R-:W-:-:S02]  /*3820*/  HADD2.F32 R161, -RZ, R75.H0_H0 ;  /* 0x2000004bffa17230 */ /* 0x000fc40000004100 */
[----:B------:R-:W-:Y:S02]  /*3830*/  HADD2.F32 R163, -RZ, R77.H0_H0 ;  /* 0x2000004dffa37230 */ /* 0x000fe40000004100 */
[----:B0-----:R-:W-:Y:S02]  /*3840*/  HADD2.F32 R172, -RZ, R84.H0_H0 ;  /* 0x20000054ffac7230 */ /* 0x001fe40000004100 */
[----:B------:R-:W-:Y:S01]  /*3850*/  HADD2.F32 R171, -RZ, R85.H0_H0 ;  /* 0x20000055ffab7230 */ /* 0x000fe20000004100 */
[----:B---3--:R-:W-:Y:S01]  /*3860*/  IADD3 R69, PT, PT, R0, 0x200, RZ ;  /* 0x0000020000457810 */ /* 0x008fe20007ffe0ff */
[----:B------:R-:W-:Y:S02]  /*3870*/  HADD2.F32 R174, -RZ, R86.H0_H0 ;  /* 0x20000056ffae7230 */ /* 0x000fe40000004100 */
[----:B------:R-:W-:Y:S02]  /*3880*/  HADD2.F32 R173, -RZ, R87.H0_H0 ;  /* 0x20000057ffad7230 */ /* 0x000fe40000004100 */
[----:B------:R-:W-:-:S02]  /*3890*/  HADD2.F32 R74, -RZ, R74.H1_H1 ;  /* 0x3000004aff4a7230 */ /* 0x000fc40000004100 */
[----:B------:R-:W-:Y:S02]  /*38a0*/  HADD2.F32 R75, -RZ, R75.H1_H1 ;  /* 0x3000004bff4b7230 */ /* 0x000fe40000004100 */
[----:B-----5:R-:W-:Y:S01]  /*38b0*/  FMUL.FTZ R68, R175, R68 ;  /* 0x00000044af447220 */ /* 0x020fe20000410000 */
[----:B------:R-:W-:Y:S02]  /*38c0*/  HADD2.F32 R77, -RZ, R77.H1_H1 ;  /* 0x3000004dff4d7230 */ /* 0x000fe40000004100 */
[--C-:B------:R-:W-:Y:S02]  /*38d0*/  HADD2.F32 R71, -RZ, R92.reuse.H0_H0 ;  /* 0x2000005cff477230 */ /* 0x100fe40000004100 */
[----:B------:R-:W-:Y:S01]  /*38e0*/  HADD2.F32 R201, -RZ, R92.H1_H1 ;  /* 0x3000005cffc97230 */ /* 0x000fe20000004100 */
[----:B------:R-:W-:Y:S01]  /*38f0*/  SEL R92, R69, UR32, P0 ;  /* 0x00000020455c7c07 */ /* 0x000fe20008000000 */
[--C-:B------:R-:W-:Y:S02]  /*3900*/  HADD2.F32 R200, -RZ, R93.reuse.H0_H0 ;  /* 0x2000005dffc87230 */ /* 0x100fe40000004100 */
[----:B------:R-:W-:Y:S01]  /*3910*/  FMUL.FTZ R69, R175, R178 ;  /* 0x000000b2af457220 */ /* 0x000fe20000410000 */
[----:B------:R-:W-:Y:S01]  /*3920*/  HADD2.F32 R70, -RZ, R93.H1_H1 ;  /* 0x3000005dff467230 */ /* 0x000fe20000004100 */
[----:B------:R-:W-:Y:S01]  /*3930*/  LEA R176, R92, UR9, 0x3 ;  /* 0x000000095cb07c11 */ /* 0x000fe2000f8e18ff */
[----:B-1----:R-:W-:-:S02]  /*3940*/  HADD2.F32 R93, -RZ, R57.H0_H0 ;  /* 0x20000039ff5d7230 */ /* 0x002fc40000004100 */
[C---:B------:R-:W-:Y:S01]  /*3950*/  FMUL.FTZ R202, R18.reuse, R71 ;  /* 0x0000004712ca7220 */ /* 0x040fe20000410000 */
[----:B------:R-:W-:Y:S02]  /*3960*/  HADD2.F32 R191, -RZ, R57.H1_H1 ;  /* 0x30000039ffbf7230 */ /* 0x000fe40000004100 */
[----:B------:R-:W-:Y:S01]  /*3970*/  FMUL.FTZ R201, R18, -R201 ;  /* 0x800000c912c97220 */ /* 0x000fe20000410000 */
[--C-:B------:R-:W-:Y:S01]  /*3980*/  HADD2.F32 R57, -RZ, R59.reuse.H0_H0 ;  /* 0x2000003bff397230 */ /* 0x100fe20000004100 */
[----:B------:R0:W-:Y:S01]  /*3990*/  STS.64 [R176+0x6b60], R68 ;  /* 0x006b6044b0007388 */ /* 0x0001e20000000a00 */
[----:B------:R-:W-:Y:S02]  /*39a0*/  HADD2.F32 R187, -RZ, R59.H1_H1 ;  /* 0x3000003bffbb7230 */ /* 0x000fe40000004100 */
[----:B------:R-:W-:Y:S01]  /*39b0*/  FMUL.FTZ R192, R12, R93 ;  /* 0x0000005d0cc07220 */ /* 0x000fe20000410000 */
[--C-:B------:R-:W-:Y:S02]  /*39c0*/  HADD2.F32 R196, -RZ, R95.reuse.H0_H0 ;  /* 0x2000005fffc47230 */ /* 0x100fe40000004100 */
[----:B------:R-:W-:Y:S01]  /*39d0*/  FMUL.FTZ R200, R17, R200 ;  /* 0x000000c811c87220 */ /* 0x000fe20000410000 */
[----:B------:R-:W-:-:S02]  /*39e0*/  HADD2.F32 R72, -RZ, R95.H1_H1 ;  /* 0x3000005fff487230 */ /* 0x000fc40000004100 */
[----:B------:R-:W-:Y:S01]  /*39f0*/  FMUL.FTZ R199, R17, -R70 ;  /* 0x8000004611c77220 */ /* 0x000fe20000410000 */
[--C-:B--2---:R-:W-:Y:S02]  /*3a00*/  HADD2.F32 R59, -RZ, R61.reuse.H0_H0 ;  /* 0x2000003dff3b7230 */ /* 0x104fe40000004100 */
[C---:B------:R-:W-:Y:S01]  /*3a10*/  FMUL.FTZ R196, R15.reuse, R196 ;  /* 0x000000c40fc47220 */ /* 0x040fe20000410000 */
[----:B------:R-:W-:Y:S02]  /*3a20*/  HADD2.F32 R183, -RZ, R61.H1_H1 ;  /* 0x3000003dffb77230 */ /* 0x000fe40000004100 */
[----:B------:R-:W-:Y:S01]  /*3a30*/  FMUL.FTZ R195, R15, -R72 ;  /* 0x800000480fc37220 */ /* 0x000fe20000410000 */
[--C-:B------:R-:W-:Y:S02]  /*3a40*/  HADD2.F32 R73, -RZ, R94.reuse.H0_H0 ;  /* 0x2000005eff497230 */ /* 0x100fe40000004100 */
[----:B------:R-:W-:Y:S01]  /*3a50*/  FMUL.FTZ R191, R12, -R191 ;  /* 0x800000bf0cbf7220 */ /* 0x000fe20000410000 */
[----:B------:R-:W-:-:S02]  /*3a60*/  HADD2.F32 R197, -RZ, R94.H1_H1 ;  /* 0x3000005effc57230 */ /* 0x000fc40000004100 */
[----:B------:R-:W-:Y:S01]  /*3a70*/  FMUL.FTZ R188, R10, R57 ;  /* 0x000000390abc7220 */ /* 0x000fe20000410000 */
[----:B------:R-:W-:Y:S02]  /*3a80*/  HADD2.F32 R194, -RZ, R56.H0_H0 ;  /* 0x20000038ffc27230 */ /* 0x000fe40000004100 */
[C---:B------:R-:W-:Y:S01]  /*3a90*/  FMUL.FTZ R198, R16.reuse, R73 ;  /* 0x0000004910c67220 */ /* 0x040fe20000410000 */
[----:B------:R-:W-:Y:S02]  /*3aa0*/  HADD2.F32 R190, -RZ, R58.H0_H0 ;  /* 0x2000003affbe7230 */ /* 0x000fe40000004100 */
[----:B------:R-:W-:Y:S01]  /*3ab0*/  FMUL.FTZ R197, R16, -R197 ;  /* 0x800000c510c57220 */ /* 0x000fe20000410000 */
[----:B------:R-:W-:Y:S02]  /*3ac0*/  HADD2.F32 R186, -RZ, R60.H0_H0 ;  /* 0x2000003cffba7230 */ /* 0x000fe40000004100 */
[----:B------:R-:W-:Y:S01]  /*3ad0*/  FMUL.FTZ R194, R13, R194 ;  /* 0x000000c20dc27220 */ /* 0x000fe20000410000 */
[----:B------:R-:W-:-:S02]  /*3ae0*/  HADD2.F32 R182, -RZ, R62.H0_H0 ;  /* 0x2000003effb67230 */ /* 0x000fc40000004100 */
[----:B------:R-:W-:Y:S01]  /*3af0*/  FMUL.FTZ R190, R11, R190 ;  /* 0x000000be0bbe7220 */ /* 0x000fe20000410000 */
[--C-:B------:R-:W-:Y:S02]  /*3b00*/  HADD2.F32 R61, -RZ, R63.reuse.H0_H0 ;  /* 0x2000003fff3d7230 */ /* 0x100fe40000004100 */
[----:B------:R-:W-:Y:S01]  /*3b10*/  FMUL.FTZ R187, R10, -R187 ;  /* 0x800000bb0abb7220 */ /* 0x000fe20000410000 */
[----:B------:R-:W-:Y:S02]  /*3b20*/  HADD2.F32 R179, -RZ, R63.H1_H1 ;  /* 0x3000003fffb37230 */ /* 0x000fe40000004100 */
[----:B------:R-:W-:Y:S01]  /*3b30*/  FMUL.FTZ R186, R9, R186 ;  /* 0x000000ba09ba7220 */ /* 0x000fe20000410000 */
[----:B----4-:R-:W-:Y:S02]  /*3b40*/  HADD2.F32 R178, -RZ, R64.H0_H0 ;  /* 0x20000040ffb27230 */ /* 0x010fe40000004100 */
[----:B------:R-:W-:Y:S01]  /*3b50*/  FMUL.FTZ R184, R8, R59 ;  /* 0x0000003b08b87220 */ /* 0x000fe20000410000 */
[----:B------:R-:W-:-:S02]  /*3b60*/  HADD2.F32 R95, -RZ, R67.H0_H0 ;  /* 0x20000043ff5f7230 */ /* 0x000fc40000004100 */
[----:B------:R-:W-:Y:S01]  /*3b70*/  FMUL.FTZ R183, R8, -R183 ;  /* 0x800000b708b77220 */ /* 0x000fe20000410000 */
[----:B------:R-:W-:Y:S02]  /*3b80*/  HADD2.F32 R56, -RZ, R56.H1_H1 ;  /* 0x30000038ff387230 */ /* 0x000fe40000004100 */
[----:B------:R-:W-:Y:S01]  /*3b90*/  FMUL.FTZ R182, R7, R182 ;  /* 0x000000b607b67220 */ /* 0x000fe20000410000 */
[----:B------:R-:W-:Y:S02]  /*3ba0*/  HADD2.F32 R58, -RZ, R58.H1_H1 ;  /* 0x3000003aff3a7230 */ /* 0x000fe40000004100 */
[----:B------:R-:W-:Y:S01]  /*3bb0*/  FMUL.FTZ R180, R6, R61 ;  /* 0x0000003d06b47220 */ /* 0x000fe20000410000 */
[----:B------:R-:W-:Y:S02]  /*3bc0*/  HADD2.F32 R60, -RZ, R60.H1_H1 ;  /* 0x3000003cff3c7230 */ /* 0x000fe40000004100 */
[----:B------:R-:W-:Y:S01]  /*3bd0*/  FMUL.FTZ R193, R13, -R56 ;  /* 0x800000380dc17220 */ /* 0x000fe20000410000 */
[----:B------:R-:W-:-:S02]  /*3be0*/  HADD2.F32 R62, -RZ, R62.H1_H1 ;  /* 0x3000003eff3e7230 */ /* 0x000fc40000004100 */
[----:B------:R-:W-:Y:S01]  /*3bf0*/  FMUL.FTZ R189, R11, -R58 ;  /* 0x8000003a0bbd7220 */ /* 0x000fe20000410000 */
[----:B------:R-:W-:Y:S02]  /*3c00*/  HADD2.F32 R64, -RZ, R64.H1_H1 ;  /* 0x30000040ff407230 */ /* 0x000fe40000004100 */
[----:B------:R-:W-:Y:S01]  /*3c10*/  FMUL.FTZ R185, R9, -R60 ;  /* 0x8000003c09b97220 */ /* 0x000fe20000410000 */
[--C-:B------:R-:W-:Y:S02]  /*3c20*/  HADD2.F32 R63, -RZ, R65.reuse.H0_H0 ;  /* 0x20000041ff3f7230 */ /* 0x100fe40000004100 */
[----:B------:R-:W-:Y:S01]  /*3c30*/  FMUL.FTZ R181, R7, -R62 ;  /* 0x8000003e07b57220 */ /* 0x000fe20000410000 */
[----:B------:R-:W-:Y:S02]  /*3c40*/  HADD2.F32 R175, -RZ, R65.H1_H1 ;  /* 0x30000041ffaf7230 */ /* 0x000fe40000004100 */
[----:B------:R-:W-:Y:S01]  /*3c50*/  FMUL.FTZ R179, R6, -R179 ;  /* 0x800000b306b37220 */ /* 0x000fe20000410000 */
[----:B------:R-:W-:-:S02]  /*3c60*/  HADD2.F32 R94, -RZ, R66.H0_H0 ;  /* 0x20000042ff5e7230 */ /* 0x000fc40000004100 */
[C---:B------:R-:W-:Y:S01]  /*3c70*/  FMUL.FTZ R178, R5.reuse, R178 ;  /* 0x000000b205b27220 */ /* 0x040fe20000410000 */
[----:B------:R-:W-:Y:S02]  /*3c80*/  HADD2.F32 R92, -RZ, R66.H1_H1 ;  /* 0x30000042ff5c7230 */ /* 0x000fe40000004100 */
[----:B------:R-:W-:Y:S01]  /*3c90*/  FMUL.FTZ R177, R5, -R64 ;  /* 0x8000004005b17220 */ /* 0x000fe20000410000 */
[----:B------:R-:W-:Y:S02]  /*3ca0*/  HADD2.F32 R67, -RZ, R67.H1_H1 ;  /* 0x30000043ff437230 */ /* 0x000fe40000004100 */
[C---:B0-----:R-:W-:Y:S01]  /*3cb0*/  FMUL.FTZ R176, R4.reuse, R63 ;  /* 0x0000003f04b07220 */ /* 0x041fe20000410000 */
[----:B------:R-:W-:Y:S02]  /*3cc0*/  HADD2.F32 R81, -RZ, R81.H1_H1 ;  /* 0x30000051ff517230 */ /* 0x000fe40000004100 */
[----:B------:R-:W-:Y:S01]  /*3cd0*/  FMUL.FTZ R175, R4, -R175 ;  /* 0x800000af04af7220 */ /* 0x000fe20000410000 */
[----:B------:R-:W-:-:S02]  /*3ce0*/  HADD2.F32 R82, -RZ, R82.H1_H1 ;  /* 0x30000052ff527230 */ /* 0x000fc40000004100 */
[C---:B------:R-:W-:Y:S01]  /*3cf0*/  FMUL.FTZ R94, R3.reuse, R94 ;  /* 0x0000005e035e7220 */ /* 0x040fe20000410000 */
[----:B------:R-:W-:Y:S02]  /*3d00*/  HADD2.F32 R83, -RZ, R83.H1_H1 ;  /* 0x30000053ff537230 */ /* 0x000fe40000004100 */
[----:B------:R-:W-:Y:S01]  /*3d10*/  FMUL.FTZ R92, R3, -R92 ;  /* 0x8000005c035c7220 */ /* 0x000fe20000410000 */
[----:B------:R-:W-:Y:S02]  /*3d20*/  HADD2.F32 R84, -RZ, R84.H1_H1 ;  /* 0x30000054ff547230 */ /* 0x000fe40000004100 */
[C---:B------:R-:W-:Y:S01]  /*3d30*/  FMUL.FTZ R95, R2.reuse, R95 ;  /* 0x0000005f025f7220 */ /* 0x040fe20000410000 */
[----:B------:R-:W-:Y:S02]  /*3d40*/  HADD2.F32 R85, -RZ, R85.H1_H1 ;  /* 0x30000055ff557230 */ /* 0x000fe40000004100 */
[----:B------:R-:W-:Y:S01]  /*3d50*/  FMUL.FTZ R93, R2, -R67 ;  /* 0x80000043025d7220 */ /* 0x000fe20000410000 */
[----:B------:R-:W-:-:S02]  /*3d60*/  HADD2.F32 R86, -RZ, R86.H1_H1 ;  /* 0x30000056ff567230 */ /* 0x000fc40000004100 */
[----:B------:R-:W-:Y:S01]  /*3d70*/  HADD2.F32 R87, -RZ, R87.H1_H1 ;  /* 0x30000057ff577230 */ /* 0x000fe20000004100 */
        /* <DEDUP_REMOVED lines=11> */
.L_x_11780:
[----:B------:R-:W-:-:S06]  /*3e30*/  LEA R72, R0, UR9, 0x3 ;  /* 0x0000000900487c11 */ /* 0x000fcc000f8e18ff */
[----:B------:R-:W0:Y:S02]  /*3e40*/  LDS.64 R72, [R72+0x7b68] ;  /* 0x007b680048487984 */ /* 0x000e240000000a00 */
.L_x_11781:
[----:B------:R-:W-:Y:S05]  /*3e50*/  BSYNC.RECONVERGENT B0 ;  /* 0x0000000000007941 */ /* 0x000fea0003800200 */
.L_x_11779:
        /* <DEDUP_REMOVED lines=280> */
.L_x_11901:
        /* <DEDUP_REMOVED lines=13> */
.L_x_11904:
[----:B------:R-:W-:-:S03]  /*50b0*/  UMOV UR32, 0xffffffff ;  /* 0xffffffff00207882 */ /* 0x000fc60000000000 */
[----:B------:R-:W-:Y:S05]  /*50c0*/  BRA.DIV UR32, `(.L_x_11785) ;  /* 0x0000007220c87947 */ /* 0x000fea000b800000 */
.L_x_11907:
[----:B------:R-:W-:-:S03]  /*50d0*/  UMOV UR32, 0xffffffff ;  /* 0xffffffff00207882 */ /* 0x000fc60000000000 */
[----:B------:R-:W-:Y:S05]  /*50e0*/  BRA.DIV UR32, `(.L_x_11786) ;  /* 0x0000007220e87947 */ /* 0x000fea000b800000 */
.L_x_11910:
[----:B------:R-:W-:-:S03]  /*50f0*/  UMOV UR32, 0xffffffff ;  /* 0xffffffff00207882 */ /* 0x000fc60000000000 */
[----:B------:R-:W-:Y:S05]  /*5100*/  BRA.DIV UR32, `(.L_x_11787) ;  /* 0x0000007620087947 */ /* 0x000fea000b800000 */
.L_x_11913:
        /* <DEDUP_REMOVED lines=10> */
.L_x_11923:
        /* <DEDUP_REMOVED lines=23> */
.L_x_11782:
        /* <DEDUP_REMOVED lines=288> */
.L_x_11928:
        /* <DEDUP_REMOVED lines=13> */
.L_x_11792:
[----:B------:R-:W-:Y:S05]  /*65f0*/  BSYNC.RECONVERGENT B0 ;  /* 0x0000000000007941 */ /* 0x000fea0003800200 */
.L_x_11791:
[----:B------:R-:W-:-:S03]  /*6600*/  UMOV UR32, 0xffffffff ;  /* 0xffffffff00207882 */ /* 0x000fc60000000000 */
[----:B------:R-:W-:Y:S05]  /*6610*/  BRA.DIV UR32, `(.L_x_11793) ;  /* 0x0000006620147947 */ /* 0x000fea000b800000 */
[----:B--2---:R2:W1:Y:S04]  /*6620*/  SHFL.DOWN PT, R67, R71, 0x2, 0x1f ;  /* 0x08401f0047437f89 */ /* 0x00446800000e0000 */
[----:B---3--:R2:W3:Y:S04]  /*6630*/  SHFL.DOWN PT, R68, R242, 0x2, 0x1f ;  /* 0x08401f00f2447f89 */ /* 0x0084e800000e0000 */
[----:B----4-:R2:W4:Y:S04]  /*6640*/  SHFL.DOWN PT, R69, R243, 0x2, 0x1f ;  /* 0x08401f00f3457f89 */ /* 0x01052800000e0000 */
[----:B0-----:R2:W0:Y:S02]  /*6650*/  SHFL.DOWN PT, R64, R65, 0x2, 0x1f ;  /* 0x08401f0041407f89 */ /* 0x00142400000e0000 */
.L_x_11934:
        /* <DEDUP_REMOVED lines=13> */
.L_x_11795:
[----:B------:R-:W-:Y:S05]  /*6730*/  BSYNC.RECONVERGENT B0 ;  /* 0x0000000000007941 */ /* 0x000fea0003800200 */
.L_x_11794:
[----:B------:R-:W-:-:S03]  /*6740*/  UMOV UR32, 0xffffffff ;  /* 0xffffffff00207882 */ /* 0x000fc60000000000 */
[----:B------:R-:W-:Y:S05]  /*6750*/  BRA.DIV UR32, `(.L_x_11796) ;  /* 0x0000006620347947 */ /* 0x000fea000b800000 */
[----:B-1----:R1:W1:Y:S04]  /*6760*/  SHFL.DOWN PT, R67, R71, 0x4, 0x1f ;  /* 0x08801f0047437f89 */ /* 0x00226800000e0000 */
[----:B---3--:R3:W1:Y:S04]  /*6770*/  SHFL.DOWN PT, R68, R242, 0x4, 0x1f ;  /* 0x08801f00f2447f89 */ /* 0x00866800000e0000 */
[----:B----4-:R3:W4:Y:S04]  /*6780*/  SHFL.DOWN PT, R69, R243, 0x4, 0x1f ;  /* 0x08801f00f3457f89 */ /* 0x01072800000e0000 */
[----:B0-----:R3:W0:Y:S02]  /*6790*/  SHFL.DOWN PT, R64, R65, 0x4, 0x1f ;  /* 0x08801f0041407f89 */ /* 0x00162400000e0000 */
.L_x_11940:
        /* <DEDUP_REMOVED lines=13> */
.L_x_11798:
[----:B------:R-:W-:Y:S05]  /*6870*/  BSYNC.RECONVERGENT B0 ;  /* 0x0000000000007941 */ /* 0x000fea0003800200 */
.L_x_11797:
[----:B------:R-:W-:-:S03]  /*6880*/  UMOV UR32, 0xffffffff ;  /* 0xffffffff00207882 */ /* 0x000fc60000000000 */
[----:B------:R-:W-:Y:S05]  /*6890*/  BRA.DIV UR32, `(.L_x_11799) ;  /* 0x0000006620547947 */ /* 0x000fea000b800000 */
[----:B-1----:R1:W1:Y:S04]  /*68a0*/  SHFL.DOWN PT, R67, R71, 0x8, 0x1f ;  /* 0x09001f0047437f89 */ /* 0x00226800000e0000 */
[----:B------:R0:W1:Y:S04]  /*68b0*/  SHFL.DOWN PT, R68, R242, 0x8, 0x1f ;  /* 0x09001f00f2447f89 */ /* 0x00006800000e0000 */
[----:B----4-:R4:W1:Y:S04]  /*68c0*/  SHFL.DOWN PT, R69, R243, 0x8, 0x1f ;  /* 0x09001f00f3457f89 */ /* 0x01086800000e0000 */
[----:B0-----:R4:W0:Y:S02]  /*68d0*/  SHFL.DOWN PT, R64, R65, 0x8, 0x1f ;  /* 0x09001f0041407f89 */ /* 0x00182400000e0000 */
.L_x_11946:
        /* <DEDUP_REMOVED lines=13> */
.L_x_11801:
[----:B------:R-:W-:Y:S05]  /*69b0*/  BSYNC.RECONVERGENT B0 ;  /* 0x0000000000007941 */ /* 0x000fea0003800200 */
.L_x_11800:
[----:B------:R-:W-:-:S03]  /*69c0*/  UMOV UR32, 0xffffffff ;  /* 0xffffffff00207882 */ /* 0x000fc60000000000 */
[----:B------:R-:W-:Y:S05]  /*69d0*/  BRA.DIV UR32, `(.L_x_11802) ;  /* 0x0000006620747947 */ /* 0x000fea000b800000 */
[----:B-1----:R1:W1:Y:S04]  /*69e0*/  SHFL.DOWN PT, R67, R71, 0x10, 0x1f ;  /* 0x0a001f0047437f89 */ /* 0x00226800000e0000 */
[----:B------:R0:W1:Y:S04]  /*69f0*/  SHFL.DOWN PT, R68, R242, 0x10, 0x1f ;  /* 0x0a001f00f2447f89 */ /* 0x00006800000e0000 */
[----:B------:R1:W1:Y:S04]  /*6a00*/  SHFL.DOWN PT, R69, R243, 0x10, 0x1f ;  /* 0x0a001f00f3457f89 */ /* 0x00026800000e0000 */
[----:B0-----:R0:W0:Y:S02]  /*6a10*/  SHFL.DOWN PT, R64, R65, 0x10, 0x1f ;  /* 0x0a001f0041407f89 */ /* 0x00102400000e0000 */
.L_x_11952:
        /* <DEDUP_REMOVED lines=13> */
.L_x_11804:
[----:B------:R-:W-:Y:S05]  /*6af0*/  BSYNC.RECONVERGENT B0 ;  /* 0x0000000000007941 */ /* 0x000fea0003800200 */
.L_x_11803:
        /* <DEDUP_REMOVED lines=26> */
.L_x_11966:
        /* <DEDUP_REMOVED lines=15> */
.L_x_11807:
[----:B------:R-:W-:Y:S05]  /*6d90*/  BSYNC.RECONVERGENT B0 ;  /* 0x0000000000007941 */ /* 0x000fea0003800200 */
.L_x_11806:
        /* <DEDUP_REMOVED lines=16> */
.L_x_11789:
        /* <DEDUP_REMOVED lines=468> */
[C---:B------:R-:W-:Y:S01]  /*8be0*/  IADD3 R151, PT, PT, R0.reuse, 0x440, RZ ;  /* 0x0000044000977810 */ /* 0x040fe20007ffe0ff */
[----:B------:R-:W-:Y:S01]  /*8bf0*/  FMUL.FTZ R213, R9, -R213 ;  /* 0x800000d509d57220 */ /* 0x000fe20000410000 */
[C---:B--2---:R-:W-:Y:S01]  /*8c00*/  IADD3 R135, PT, PT, R0.reuse, 0x240, RZ ;  /* 0x0000024000877810 */ /* 0x044fe20007ffe0ff */
[----:B------:R1:W-:Y:S01]  /*8c10*/  STS [R60+0x2114], R143 ;  /* 0x0021148f3c007388 */ /* 0x0003e20000000800 */
[C---:B------:R-:W-:Y:S01]  /*8c20*/  IADD3 R153, PT, PT, R0.reuse, 0x480, RZ ;  /* 0x0000048000997810 */ /* 0x040fe20007ffe0ff */
[----:B------:R-:W-:Y:S01]  /*8c30*/  FMUL.FTZ R221, R13, -R221 ;  /* 0x800000dd0ddd7220 */ /* 0x000fe20000410000 */
[C---:B---3--:R-:W-:Y:S01]  /*8c40*/  IADD3 R137, PT, PT, R0.reuse, 0x280, RZ ;  /* 0x0000028000897810 */ /* 0x048fe20007ffe0ff */
[----:B------:R2:W-:Y:S01]  /*8c50*/  STS [R60+0x2108], R129 ;  /* 0x002108813c007388 */ /* 0x0005e20000000800 */
[C---:B------:R-:W-:Y:S01]  /*8c60*/  IADD3 R155, PT, PT, R0.reuse, 0x4c0, RZ ;  /* 0x000004c0009b7810 */ /* 0x040fe20007ffe0ff */
[----:B------:R-:W-:Y:S01]  /*8c70*/  FMUL.FTZ R219, R11, R219 ;  /* 0x000000db0bdb7220 */ /* 0x000fe20000410000 */
[C---:B0-----:R-:W-:Y:S01]  /*8c80*/  IADD3 R145, PT, PT, R0.reuse, 0x380, RZ ;  /* 0x0000038000917810 */ /* 0x041fe20007ffe0ff */
[----:B------:R0:W-:Y:S01]  /*8c90*/  STS [R60+0x210c], R95 ;  /* 0x00210c5f3c007388 */ /* 0x0001e20000000800 */
[C---:B------:R-:W-:Y:S01]  /*8ca0*/  IADD3 R165, PT, PT, R0.reuse, 0x500, RZ ;  /* 0x0000050000a57810 */ /* 0x040fe20007ffe0ff */
[----:B------:R-:W-:Y:S01]  /*8cb0*/  FMUL.FTZ R209, R7, -R209 ;  /* 0x800000d107d17220 */ /* 0x000fe20000410000 */
[C---:B-1----:R-:W-:Y:S01]  /*8cc0*/  IADD3 R143, PT, PT, R0.reuse, 0x340, RZ ;  /* 0x00000340008f7810 */ /* 0x042fe20007ffe0ff */
[----:B------:R1:W-:Y:S01]  /*8cd0*/  STS [R60+0x2100], R141 ;  /* 0x0021008d3c007388 */ /* 0x0003e20000000800 */
[C---:B------:R-:W-:Y:S01]  /*8ce0*/  IADD3 R167, PT, PT, R0.reuse, 0x540, RZ ;  /* 0x0000054000a77810 */ /* 0x040fe20007ffe0ff */
[----:B------:R-:W-:Y:S01]  /*8cf0*/  FMUL.FTZ R215, R9, R215 ;  /* 0x000000d709d77220 */ /* 0x000fe20000410000 */
[C---:B--2---:R-:W-:Y:S01]  /*8d00*/  IADD3 R129, PT, PT, R0.reuse, 0x140, RZ ;  /* 0x0000014000817810 */ /* 0x044fe20007ffe0ff */
[----:B------:R2:W-:Y:S01]  /*8d10*/  STS [R60+0x2104], R139 ;  /* 0x0021048b3c007388 */ /* 0x0005e20000000800 */
[----:B------:R-:W-:Y:S01]  /*8d20*/  IADD3 R169, PT, PT, R0, 0x580, RZ ;  /* 0x0000058000a97810 */ /* 0x000fe20007ffe0ff */
[----:B------:R-:W-:Y:S01]  /*8d30*/  FMUL.FTZ R227, R16, R227 ;  /* 0x000000e310e37220 */ /* 0x000fe20000410000 */
[----:B0-----:R-:W-:Y:S01]  /*8d40*/  IADD3 R95, PT, PT, R0, 0x100, RZ ;  /* 0x00000100005f7810 */ /* 0x001fe20007ffe0ff */
[----:B------:R-:W-:Y:S01]  /*8d50*/  FMUL.FTZ R225, R16, -R225 ;  /* 0x800000e110e17220 */ /* 0x000fe20000410000 */
[C---:B------:R-:W-:Y:S01]  /*8d60*/  IADD3 R171, PT, PT, R0.reuse, 0x5c0, RZ ;  /* 0x000005c000ab7810 */ /* 0x040fe20007ffe0ff */
[----:B------:R-:W-:Y:S01]  /*8d70*/  FMUL.FTZ R223, R13, R223 ;  /* 0x000000df0ddf7220 */ /* 0x000fe20000410000 */
[C---:B-1----:R-:W-:Y:S01]  /*8d80*/  IADD3 R141, PT, PT, R0.reuse, 0x300, RZ ;  /* 0x00000300008d7810 */ /* 0x042fe20007ffe0ff */
[----:B------:R-:W-:Y:S01]  /*8d90*/  FMUL.FTZ R217, R11, -R217 ;  /* 0x800000d90bd97220 */ /* 0x000fe20000410000 */
[C---:B------:R-:W-:Y:S01]  /*8da0*/  IADD3 R173, PT, PT, R0.reuse, 0x600, RZ ;  /* 0x0000060000ad7810 */ /* 0x040fe20007ffe0ff */
[----:B------:R-:W-:Y:S01]  /*8db0*/  FMUL.FTZ R211, R7, R211 ;  /* 0x000000d307d37220 */ /* 0x000fe20000410000 */
[C---:B--2---:R-:W-:Y:S01]  /*8dc0*/  IADD3 R139, PT, PT, R0.reuse, 0x2c0, RZ ;  /* 0x000002c0008b7810 */ /* 0x044fe20007ffe0ff */
[C---:B------:R-:W-:Y:S01]  /*8dd0*/  FMUL.FTZ R207, R5.reuse, R207 ;  /* 0x000000cf05cf7220 */ /* 0x040fe20000410000 */
[C---:B------:R-:W-:Y:S01]  /*8de0*/  IADD3 R175, PT, PT, R0.reuse, 0x640, RZ ;  /* 0x0000064000af7810 */ /* 0x040fe20007ffe0ff */
[----:B------:R-:W-:Y:S01]  /*8df0*/  FMUL.FTZ R205, R5, -R205 ;  /* 0x800000cd05cd7220 */ /* 0x000fe20000410000 */
[C---:B------:R-:W-:Y:S01]  /*8e00*/  IADD3 R177, PT, PT, R0.reuse, 0x680, RZ ;  /* 0x0000068000b17810 */ /* 0x040fe20007ffe0ff */
        /* <DEDUP_REMOVED lines=109> */
[C---:B-1----:R-:W-:Y:S01]  /*94e0*/  FMUL.FTZ R221, R8.reuse, -R216 ;  /* 0x800000d808dd7220 */ /* 0x042fe20000410000 */
        /* <DEDUP_REMOVED lines=34> */
[C---:B-----5:R-:W-:Y:S01]  /*9710*/  FMUL.FTZ R219, R2.reuse, R234 ;  /* 0x000000ea02db7220 */ /* 0x060fe20000410000 */
        /* <DEDUP_REMOVED lines=39> */
.L_x_11809:
[----:B------:R-:W-:Y:S05]  /*9990*/  BSYNC.RECONVERGENT B0 ;  /* 0x0000000000007941 */ /* 0x000fea0003800200 */
.L_x_11808:
[----:B------:R-:W0:Y:S01]  /*99a0*/  LDS R237, [R237+0x4300] ;  /* 0x00430000eded7984 */ /* 0x000e220000000800 */
[----:B------:R-:W-:Y:S04]  /*99b0*/  BSSY.RECONVERGENT B0, `(.L_x_11810) ;  /* 0x0000004000007945 */ /* 0x000fe80003800200 */
[----:B------:R-:W-:Y:S05]  /*99c0*/  @!P2 BRA `(.L_x_11811) ;  /* 0x000000000008a947 */ /* 0x000fea0003800000 */
[----:B------:R2:W-:Y:S04]  /*99d0*/  REDG.E.ADD.F32.FTZ.RN.STRONG.GPU desc[UR30][R56.64+0x100], R229 ;  /* 0x000100e5380079a6 */ /* 0x0005e8000c12f31e */
[----:B0-----:R2:W-:Y:S02]  /*99e0*/  REDG.E.ADD.F32.FTZ.RN.STRONG.GPU desc[UR30][R68.64+0x100], R237 ;  /* 0x000100ed440079a6 */ /* 0x0015e4000c12f31e */
.L_x_11811:
[----:B------:R-:W-:Y:S05]  /*99f0*/  BSYNC.RECONVERGENT B0 ;  /* 0x0000000000007941 */ /* 0x000fea0003800200 */
.L_x_11810:
        /* <DEDUP_REMOVED lines=11> */
.L_x_11813:
[----:B------:R-:W-:Y:S05]  /*9ab0*/  BSYNC.RECONVERGENT B0 ;  /* 0x0000000000007941 */ /* 0x000fea0003800200 */
.L_x_11812:
[----:B------:R-:W4:Y:S01]  /*9ac0*/  LDS R235, [R235+0x4500] ;  /* 0x00450000ebeb7984 */ /* 0x000f220000000800 */
[----:B------:R-:W-:Y:S04]  /*9ad0*/  BSSY.RECONVERGENT B0, `(.L_x_11814) ;  /* 0x0000004000007945 */ /* 0x000fe80003800200 */
[----:B------:R-:W-:Y:S05]  /*9ae0*/  @!P0 BRA `(.L_x_11815) ;  /* 0x0000000000088947 */ /* 0x000fea0003800000 */
[----:B------:R0:W-:Y:S04]  /*9af0*/  REDG.E.ADD.F32.FTZ.RN.STRONG.GPU desc[UR30][R56.64+0x300], R185 ;  /* 0x000300b9380079a6 */ /* 0x0001e8000c12f31e */
[----:B----4-:R4:W-:Y:S02]  /*9b00*/  REDG.E.ADD.F32.FTZ.RN.STRONG.GPU desc[UR30][R68.64+0x300], R235 ;  /* 0x000300eb440079a6 */ /* 0x0109e4000c12f31e */
.L_x_11815:
[----:B------:R-:W-:Y:S05]  /*9b10*/  BSYNC.RECONVERGENT B0 ;  /* 0x0000000000007941 */ /* 0x000fea0003800200 */
.L_x_11814:
[----:B0-----:R0:W0:Y:S01]  /*9b20*/  LDS R185, [R188+0x4600] ;  /* 0x00460000bcb97984 */ /* 0x0010220000000800 */
[----:B------:R-:W-:Y:S04]  /*9b30*/  BSSY.RECONVERGENT B0, `(.L_x_11816) ;  /* 0x0000004000007945 */ /* 0x000fe80003800200 */
[----:B------:R-:W-:Y:S05]  /*9b40*/  @!P2 BRA `(.L_x_11817) ;  /* 0x000000000008a947 */ /* 0x000fea0003800000 */
[----:B------:R1:W-:Y:S04]  /*9b50*/  REDG.E.ADD.F32.FTZ.RN.STRONG.GPU desc[UR30][R56.64+0x400], R183 ;  /* 0x000400b7380079a6 */ /* 0x0003e8000c12f31e */
[----:B0-----:R1:W-:Y:S02]  /*9b60*/  REDG.E.ADD.F32.FTZ.RN.STRONG.GPU desc[UR30][R68.64+0x400], R185 ;  /* 0x000400b9440079a6 */ /* 0x0013e4000c12f31e */
.L_x_11817:
[----:B------:R-:W-:Y:S05]  /*9b70*/  BSYNC.RECONVERGENT B0 ;  /* 0x0000000000007941 */ /* 0x000fea0003800200 */
.L_x_11816:
[----:B-1----:R1:W0:Y:S01]  /*9b80*/  LDS R183, [R186+0x4700] ;  /* 0x00470000bab77984 */ /* 0x0022220000000800 */
[----:B------:R-:W-:Y:S04]  /*9b90*/  BSSY.RECONVERGENT B0, `(.L_x_11818) ;  /* 0x0000004000007945 */ /* 0x000fe80003800200 */
[----:B------:R-:W-:Y:S05]  /*9ba0*/  @!P3 BRA `(.L_x_11819) ;  /* 0x000000000008b947 */ /* 0x000fea0003800000 */
[----:B------:R1:W-:Y:S04]  /*9bb0*/  REDG.E.ADD.F32.FTZ.RN.STRONG.GPU desc[UR30][R56.64+0x500], R181 ;  /* 0x000500b5380079a6 */ /* 0x0003e8000c12f31e */
[----:B0-----:R1:W-:Y:S02]  /*9bc0*/  REDG.E.ADD.F32.FTZ.RN.STRONG.GPU desc[UR30][R68.64+0x500], R183 ;  /* 0x000500b7440079a6 */ /* 0x0013e4000c12f31e */
.L_x_11819:
[----:B------:R-:W-:Y:S05]  /*9bd0*/  BSYNC.RECONVERGENT B0 ;  /* 0x0000000000007941 */ /* 0x000fea0003800200 */
.L_x_11818:
[----:B-1----:R1:W0:Y:S01]  /*9be0*/  LDS R181, [R184+0x4800] ;  /* 0x00480000b8b57984 */ /* 0x0022220000000800 */
[----:B------:R-:W-:Y:S04]  /*9bf0*/  BSSY.RECONVERGENT B0, `(.L_x_11820) ;  /* 0x0000004000007945 */ /* 0x000fe80003800200 */
[----:B------:R-:W-:Y:S05]  /*9c00*/  @!P4 BRA `(.L_x_11821) ;  /* 0x000000000008c947 */ /* 0x000fea0003800000 */
[----:B------:R1:W-:Y:S04]  /*9c10*/  REDG.E.ADD.F32.FTZ.RN.STRONG.GPU desc[UR30][R56.64+0x600], R179 ;  /* 0x000600b3380079a6 */ /* 0x0003e8000c12f31e */
[----:B0-----:R1:W-:Y:S02]  /*9c20*/  REDG.E.ADD.F32.FTZ.RN.STRONG.GPU desc[UR30][R68.64+0x600], R181 ;  /* 0x000600b5440079a6 */ /* 0x0013e4000c12f31e */
.L_x_11821:
[----:B------:R-:W-:Y:S05]  /*9c30*/  BSYNC.RECONVERGENT B0 ;  /* 0x0000000000007941 */ /* 0x000fea0003800200 */
.L_x_11820:
[----:B-1----:R1:W0:Y:S01]  /*9c40*/  LDS R179, [R182+0x4900] ;  /* 0x00490000b6b37984 */ /* 0x0022220000000800 */
[----:B------:R-:W-:Y:S04]  /*9c50*/  BSSY.RECONVERGENT B0, `(.L_x_11822) ;  /* 0x0000004000007945 */ /* 0x000fe80003800200 */
[----:B------:R-:W-:Y:S05]  /*9c60*/  @!P5 BRA `(.L_x_11823) ;  /* 0x000000000008d947 */ /* 0x000fea0003800000 */
[----:B------:R1:W-:Y:S04]  /*9c70*/  REDG.E.ADD.F32.FTZ.RN.STRONG.GPU desc[UR30][R56.64+0x700], R177 ;  /* 0x000700b1380079a6 */ /* 0x0003e8000c12f31e */
[----:B0-----:R1:W-:Y:S02]  /*9c80*/  REDG.E.ADD.F32.FTZ.RN.STRONG.GPU desc[UR30][R68.64+0x700], R179 ;  /* 0x000700b3440079a6 */ /* 0x0013e4000c12f31e */
.L_x_11823:
[----:B------:R-:W-:Y:S05]  /*9c90*/  BSYNC.RECONVERGENT B0 ;  /* 0x0000000000007941 */ /* 0x000fea0003800200 */
.L_x_11822:
        /* <DEDUP_REMOVED lines=11> */
.L_x_11825:
[----:B------:R-:W-:Y:S05]  /*9d50*/  BSYNC.RECONVERGENT B0 ;  /* 0x0000000000007941 */ /* 0x000fea0003800200 */
.L_x_11824:
[----:B-1----:R1:W0:Y:S01]  /*9d60*/  LDS R175, [R178+0x4b00] ;  /* 0x004b0000b2af7984 */ /* 0x0022220000000800 */
[----:B------:R-:W-:Y:S04]  /*9d70*/  BSSY.RECONVERGENT B0, `(.L_x_11826) ;  /* 0x0000004000007945 */ /* 0x000fe80003800200 */
[----:B------:R-:W-:Y:S05]  /*9d80*/  @!P0 BRA `(.L_x_11827) ;  /* 0x0000000000088947 */ /* 0x000fea0003800000 */
[----:B------:R1:W-:Y:S04]  /*9d90*/  REDG.E.ADD.F32.FTZ.RN.STRONG.GPU desc[UR30][R56.64+0x900], R173 ;  /* 0x000900ad380079a6 */ /* 0x0003e8000c12f31e */
[----:B0-----:R1:W-:Y:S02]  /*9da0*/  REDG.E.ADD.F32.FTZ.RN.STRONG.GPU desc[UR30][R68.64+0x900], R175 ;  /* 0x000900af440079a6 */ /* 0x0013e4000c12f31e */
.L_x_11827:
[----:B------:R-:W-:Y:S05]  /*9db0*/  BSYNC.RECONVERGENT B0 ;  /* 0x0000000000007941 */ /* 0x000fea0003800200 */
.L_x_11826:
[----:B-1----:R1:W0:Y:S01]  /*9dc0*/  LDS R173, [R176+0x4c00] ;  /* 0x004c0000b0ad7984 */ /* 0x0022220000000800 */
[----:B------:R-:W-:Y:S04]  /*9dd0*/  BSSY.RECONVERGENT B0, `(.L_x_11828) ;  /* 0x0000004000007945 */ /* 0x000fe80003800200 */
[----:B------:R-:W-:Y:S05]  /*9de0*/  @!P2 BRA `(.L_x_11829) ;  /* 0x000000000008a947 */ /* 0x000fea0003800000 */
[----:B------:R1:W-:Y:S04]  /*9df0*/  REDG.E.ADD.F32.FTZ.RN.STRONG.GPU desc[UR30][R56.64+0xa00], R171 ;  /* 0x000a00ab380079a6 */ /* 0x0003e8000c12f31e */
[----:B0-----:R1:W-:Y:S02]  /*9e00*/  REDG.E.ADD.F32.FTZ.RN.STRONG.GPU desc[UR30][R68.64+0xa00], R173 ;  /* 0x000a00ad440079a6 */ /* 0x0013e4000c12f31e */
.L_x_11829:
[----:B------:R-:W-:Y:S05]  /*9e10*/  BSYNC.RECONVERGENT B0 ;  /* 0x0000000000007941 */ /* 0x000fea0003800200 */
.L_x_11828:
[----:B-1----:R1:W0:Y:S01]  /*9e20*/  LDS R171, [R174+0x4d00] ;  /* 0x004d0000aeab7984 */ /* 0x0022220000000800 */
[----:B------:R-:W-:Y:S04]  /*9e30*/  BSSY.RECONVERGENT B0, `(.L_x_11830) ;  /* 0x0000004000007945 */ /* 0x000fe80003800200 */
[----:B------:R-:W-:Y:S05]  /*9e40*/  @!P3 BRA `(.L_x_11831) ;  /* 0x000000000008b947 */ /* 0x000fea0003800000 */
[----:B------:R1:W-:Y:S04]  /*9e50*/  REDG.E.ADD.F32.FTZ.RN.STRONG.GPU desc[UR30][R56.64+0xb00], R169 ;  /* 0x000b00a9380079a6 */ /* 0x0003e8000c12f31e */
[----:B0-----:R1:W-:Y:S02]  /*9e60*/  REDG.E.ADD.F32.FTZ.RN.STRONG.GPU desc[UR30][R68.64+0xb00], R171 ;  /* 0x000b00ab440079a6 */ /* 0x0013e4000c12f31e */
.L_x_11831:
[----:B------:R-:W-:Y:S05]  /*9e70*/  BSYNC.RECONVERGENT B0 ;  /* 0x0000000000007941 */ /* 0x000fea0003800200 */
.L_x_11830:
[----:B-1----:R1:W0:Y:S01]  /*9e80*/  LDS R169, [R172+0x4e00] ;  /* 0x004e0000aca97984 */ /* 0x0022220000000800 */
[----:B------:R-:W-:Y:S04]  /*9e90*/  BSSY.RECONVERGENT B0, `(.L_x_11832) ;  /* 0x0000004000007945 */ /* 0x000fe80003800200 */
[----:B------:R-:W-:Y:S05]  /*9ea0*/  @!P4 BRA `(.L_x_11833) ;  /* 0x000000000008c947 */ /* 0x000fea0003800000 */
[----:B------:R1:W-:Y:S04]  /*9eb0*/  REDG.E.ADD.F32.FTZ.RN.STRONG.GPU desc[UR30][R56.64+0xc00], R167 ;  /* 0x000c00a7380079a6 */ /* 0x0003e8000c12f31e */
[----:B0-----:R1:W-:Y:S02]  /*9ec0*/  REDG.E.ADD.F32.FTZ.RN.STRONG.GPU desc[UR30][R68.64+0xc00], R169 ;  /* 0x000c00a9440079a6 */ /* 0x0013e4000c12f31e */
.L_x_11833:
[----:B------:R-:W-:Y:S05]  /*9ed0*/  BSYNC.RECONVERGENT B0 ;  /* 0x0000000000007941 */ /* 0x000fea0003800200 */
.L_x_11832:
[----:B-1----:R1:W0:Y:S01]  /*9ee0*/  LDS R167, [R170+0x4f00] ;  /* 0x004f0000aaa77984 */ /* 0x0022220000000800 */
[----:B------:R-:W-:Y:S04]  /*9ef0*/  BSSY.RECONVERGENT B0, `(.L_x_11834) ;  /* 0x0000004000007945 */ /* 0x000fe80003800200 */
[----:B------:R-:W-:Y:S05]  /*9f00*/  @!P5 BRA `(.L_x_11835) ;  /* 0x000000000008d947 */ /* 0x000fea0003800000 */
[----:B------:R1:W-:Y:S04]  /*9f10*/  REDG.E.ADD.F32.FTZ.RN.STRONG.GPU desc[UR30][R56.64+0xd00], R165 ;  /* 0x000d00a5380079a6 */ /* 0x0003e8000c12f31e */
[----:B0-----:R1:W-:Y:S02]  /*9f20*/  REDG.E.ADD.F32.FTZ.RN.STRONG.GPU desc[UR30][R68.64+0xd00], R167 ;  /* 0x000d00a7440079a6 */ /* 0x0013e4000c12f31e */
.L_x_11835:
[----:B------:R-:W-:Y:S05]  /*9f30*/  BSYNC.RECONVERGENT B0 ;  /* 0x0000000000007941 */ /* 0x000fea0003800200 */
.L_x_11834:
        /* <DEDUP_REMOVED lines=11> */
.L_x_11837:
[----:B------:R-:W-:Y:S05]  /*9ff0*/  BSYNC.RECONVERGENT B0 ;  /* 0x0000000000007941 */ /* 0x000fea0003800200 */
.L_x_11836:
[----:B-1----:R1:W0:Y:S01]  /*a000*/  LDS R155, [R156+0x5100] ;  /* 0x005100009c9b7984 */ /* 0x0022220000000800 */
[----:B------:R-:W-:Y:S04]  /*a010*/  BSSY.RECONVERGENT B0, `(.L_x_11838) ;  /* 0x0000004000007945 */ /* 0x000fe80003800200 */
[----:B------:R-:W-:Y:S05]  /*a020*/  @!P0 BRA `(.L_x_11839) ;  /* 0x0000000000088947 */ /* 0x000fea0003800000 */
[----:B------:R1:W-:Y:S04]  /*a030*/  REDG.E.ADD.F32.FTZ.RN.STRONG.GPU desc[UR30][R56.64+0xf00], R153 ;  /* 0x000f0099380079a6 */ /* 0x0003e8000c12f31e */
[----:B0-----:R1:W-:Y:S02]  /*a040*/  REDG.E.ADD.F32.FTZ.RN.STRONG.GPU desc[UR30][R68.64+0xf00], R155 ;  /* 0x000f009b440079a6 */ /* 0x0013e4000c12f31e */
.L_x_11839:
[----:B------:R-:W-:Y:S05]  /*a050*/  BSYNC.RECONVERGENT B0 ;  /* 0x0000000000007941 */ /* 0x000fea0003800200 */
.L_x_11838:
[----:B-1----:R1:W0:Y:S01]  /*a060*/  LDS R153, [R154+0x5200] ;  /* 0x005200009a997984 */ /* 0x0022220000000800 */
[----:B------:R-:W-:Y:S04]  /*a070*/  BSSY.RECONVERGENT B0, `(.L_x_11840) ;  /* 0x0000004000007945 */ /* 0x000fe80003800200 */
[----:B------:R-:W-:Y:S05]  /*a080*/  @!P2 BRA `(.L_x_11841) ;  /* 0x000000000008a947 */ /* 0x000fea0003800000 */
[----:B------:R1:W-:Y:S04]  /*a090*/  REDG.E.ADD.F32.FTZ.RN.STRONG.GPU desc[UR30][R56.64+0x1000], R151 ;  /* 0x00100097380079a6 */ /* 0x0003e8000c12f31e */
[----:B0-----:R1:W-:Y:S02]  /*a0a0*/  REDG.E.ADD.F32.FTZ.RN.STRONG.GPU desc[UR30][R68.64+0x1000], R153 ;  /* 0x00100099440079a6 */ /* 0x0013e4000c12f31e */
.L_x_11841:
[----:B------:R-:W-:Y:S05]  /*a0b0*/  BSYNC.RECONVERGENT B0 ;  /* 0x0000000000007941 */ /* 0x000fea0003800200 */
.L_x_11840:
[----:B-1----:R1:W0:Y:S01]  /*a0c0*/  LDS R151, [R152+0x5300] ;  /* 0x0053000098977984 */ /* 0x0022220000000800 */
[----:B------:R-:W-:Y:S04]  /*a0d0*/  BSSY.RECONVERGENT B0, `(.L_x_11842) ;  /* 0x0000004000007945 */ /* 0x000fe80003800200 */
[----:B------:R-:W-:Y:S05]  /*a0e0*/  @!P3 BRA `(.L_x_11843) ;  /* 0x000000000008b947 */ /* 0x000fea0003800000 */
[----:B------:R1:W-:Y:S04]  /*a0f0*/  REDG.E.ADD.F32.FTZ.RN.STRONG.GPU desc[UR30][R56.64+0x1100], R149 ;  /* 0x00110095380079a6 */ /* 0x0003e8000c12f31e */
[----:B0-----:R1:W-:Y:S02]  /*a100*/  REDG.E.ADD.F32.FTZ.RN.STRONG.GPU desc[UR30][R68.64+0x1100], R151 ;  /* 0x00110097440079a6 */ /* 0x0013e4000c12f31e */
.L_x_11843:
[----:B------:R-:W-:Y:S05]  /*a110*/  BSYNC.RECONVERGENT B0 ;  /* 0x0000000000007941 */ /* 0x000fea0003800200 */
.L_x_11842:
[----:B-1----:R1:W0:Y:S01]  /*a120*/  LDS R149, [R150+0x5400] ;  /* 0x0054000096957984 */ /* 0x0022220000000800 */
[----:B------:R-:W-:Y:S04]  /*a130*/  BSSY.RECONVERGENT B0, `(.L_x_11844) ;  /* 0x0000004000007945 */ /* 0x000fe80003800200 */
[----:B------:R-:W-:Y:S05]  /*a140*/  @!P4 BRA `(.L_x_11845) ;  /* 0x000000000008c947 */ /* 0x000fea0003800000 */
[----:B------:R1:W-:Y:S04]  /*a150*/  REDG.E.ADD.F32.FTZ.RN.STRONG.GPU desc[UR30][R56.64+0x1200], R147 ;  /* 0x00120093380079a6 */ /* 0x0003e8000c12f31e */
[----:B0-----:R1:W-:Y:S02]  /*a160*/  REDG.E.ADD.F32.FTZ.RN.STRONG.GPU desc[UR30][R68.64+0x1200], R149 ;  /* 0x00120095440079a6 */ /* 0x0013e4000c12f31e */
.L_x_11845:
[----:B------:R-:W-:Y:S05]  /*a170*/  BSYNC.RECONVERGENT B0 ;  /* 0x0000000000007941 */ /* 0x000fea0003800200 */
.L_x_11844:
[----:B-1----:R1:W0:Y:S01]  /*a180*/  LDS R147, [R148+0x5500] ;  /* 0x0055000094937984 */ /* 0x0022220000000800 */
[----:B------:R-:W-:Y:S04]  /*a190*/  BSSY.RECONVERGENT B0, `(.L_x_11846) ;  /* 0x0000004000007945 */ /* 0x000fe80003800200 */
[----:B------:R-:W-:Y:S05]  /*a1a0*/  @!P5 BRA `(.L_x_11847) ;  /* 0x000000000008d947 */ /* 0x000fea0003800000 */
[----:B------:R1:W-:Y:S04]  /*a1b0*/  REDG.E.ADD.F32.FTZ.RN.STRONG.GPU desc[UR30][R56.64+0x1300], R145 ;  /* 0x00130091380079a6 */ /* 0x0003e8000c12f31e */
[----:B0-----:R1:W-:Y:S02]  /*a1c0*/  REDG.E.ADD.F32.FTZ.RN.STRONG.GPU desc[UR30][R68.64+0x1300], R147 ;  /* 0x00130093440079a6 */ /* 0x0013e4000c12f31e */
.L_x_11847:
[----:B------:R-:W-:Y:S05]  /*a1d0*/  BSYNC.RECONVERGENT B0 ;  /* 0x0000000000007941 */ /* 0x000fea0003800200 */
.L_x_11846:
        /* <DEDUP_REMOVED lines=11> */
.L_x_11849:
[----:B------:R-:W-:Y:S05]  /*a290*/  BSYNC.RECONVERGENT B0 ;  /* 0x0000000000007941 */ /* 0x000fea0003800200 */
.L_x_11848:
[----:B-1----:R1:W0:Y:S01]  /*a2a0*/  LDS R143, [R144+0x5700] ;  /* 0x00570000908f7984 */ /* 0x0022220000000800 */
[----:B------:R-:W-:Y:S04]  /*a2b0*/  BSSY.RECONVERGENT B0, `(.L_x_11850) ;  /* 0x0000004000007945 */ /* 0x000fe80003800200 */
[----:B------:R-:W-:Y:S05]  /*a2c0*/  @!P0 BRA `(.L_x_11851) ;  /* 0x0000000000088947 */ /* 0x000fea0003800000 */
[----:B------:R1:W-:Y:S04]  /*a2d0*/  REDG.E.ADD.F32.FTZ.RN.STRONG.GPU desc[UR30][R56.64+0x1500], R141 ;  /* 0x0015008d380079a6 */ /* 0x0003e8000c12f31e */
[----:B0-----:R1:W-:Y:S02]  /*a2e0*/  REDG.E.ADD.F32.FTZ.RN.STRONG.GPU desc[UR30][R68.64+0x1500], R143 ;  /* 0x0015008f440079a6 */ /* 0x0013e4000c12f31e */
.L_x_11851:
[----:B------:R-:W-:Y:S05]  /*a2f0*/  BSYNC.RECONVERGENT B0 ;  /* 0x0000000000007941 */ /* 0x000fea0003800200 */
.L_x_11850:
[----:B-1----:R1:W0:Y:S01]  /*a300*/  LDS R141, [R142+0x5800] ;  /* 0x005800008e8d7984 */ /* 0x0022220000000800 */
[----:B------:R-:W-:Y:S04]  /*a310*/  BSSY.RECONVERGENT B0, `(.L_x_11852) ;  /* 0x0000004000007945 */ /* 0x000fe80003800200 */
[----:B------:R-:W-:Y:S05]  /*a320*/  @!P2 BRA `(.L_x_11853) ;  /* 0x000000000008a947 */ /* 0x000fea0003800000 */
[----:B------:R1:W-:Y:S04]  /*a330*/  REDG.E.ADD.F32.FTZ.RN.STRONG.GPU desc[UR30][R56.64+0x1600], R139 ;  /* 0x0016008b380079a6 */ /* 0x0003e8000c12f31e */
[----:B0-----:R1:W-:Y:S02]  /*a340*/  REDG.E.ADD.F32.FTZ.RN.STRONG.GPU desc[UR30][R68.64+0x1600], R141 ;  /* 0x0016008d440079a6 */ /* 0x0013e4000c12f31e */
.L_x_11853:
[----:B------:R-:W-:Y:S05]  /*a350*/  BSYNC.RECONVERGENT B0 ;  /* 0x0000000000007941 */ /* 0x000fea0003800200 */
.L_x_11852:
[----:B-1----:R1:W0:Y:S01]  /*a360*/  LDS R139, [R140+0x5900] ;  /* 0x005900008c8b7984 */ /* 0x0022220000000800 */
[----:B------:R-:W-:Y:S04]  /*a370*/  BSSY.RECONVERGENT B0, `(.L_x_11854) ;  /* 0x0000004000007945 */ /* 0x000fe80003800200 */
[----:B------:R-:W-:Y:S05]  /*a380*/  @!P3 BRA `(.L_x_11855) ;  /* 0x000000000008b947 */ /* 0x000fea0003800000 */
[----:B------:R1:W-:Y:S04]  /*a390*/  REDG.E.ADD.F32.FTZ.RN.STRONG.GPU desc[UR30][R56.64+0x1700], R137 ;  /* 0x00170089380079a6 */ /* 0x0003e8000c12f31e */
[----:B0-----:R1:W-:Y:S02]  /*a3a0*/  REDG.E.ADD.F32.FTZ.RN.STRONG.GPU desc[UR30][R68.64+0x1700], R139 ;  /* 0x0017008b440079a6 */ /* 0x0013e4000c12f31e */
.L_x_11855:
[----:B------:R-:W-:Y:S05]  /*a3b0*/  BSYNC.RECONVERGENT B0 ;  /* 0x0000000000007941 */ /* 0x000fea0003800200 */
.L_x_11854:
[----:B-1----:R1:W0:Y:S01]  /*a3c0*/  LDS R137, [R138+0x5a00] ;  /* 0x005a00008a897984 */ /* 0x0022220000000800 */
[----:B------:R-:W-:Y:S04]  /*a3d0*/  BSSY.RECONVERGENT B0, `(.L_x_11856) ;  /* 0x0000004000007945 */ /* 0x000fe80003800200 */
[----:B------:R-:W-:Y:S05]  /*a3e0*/  @!P4 BRA `(.L_x_11857) ;  /* 0x000000000008c947 */ /* 0x000fea0003800000 */
[----:B------:R1:W-:Y:S04]  /*a3f0*/  REDG.E.ADD.F32.FTZ.RN.STRONG.GPU desc[UR30][R56.64+0x1800], R135 ;  /* 0x00180087380079a6 */ /* 0x0003e8000c12f31e */
[----:B0-----:R1:W-:Y:S02]  /*a400*/  REDG.E.ADD.F32.FTZ.RN.STRONG.GPU desc[UR30][R68.64+0x1800], R137 ;  /* 0x00180089440079a6 */ /* 0x0013e4000c12f31e */
.L_x_11857:
[----:B------:R-:W-:Y:S05]  /*a410*/  BSYNC.RECONVERGENT B0 ;  /* 0x0000000000007941 */ /* 0x000fea0003800200 */
.L_x_11856:
[----:B-1----:R1:W0:Y:S01]  /*a420*/  LDS R135, [R136+0x5b00] ;  /* 0x005b000088877984 */ /* 0x0022220000000800 */
[----:B------:R-:W-:Y:S04]  /*a430*/  BSSY.RECONVERGENT B0, `(.L_x_11858) ;  /* 0x0000004000007945 */ /* 0x000fe80003800200 */
[----:B------:R-:W-:Y:S05]  /*a440*/  @!P5 BRA `(.L_x_11859) ;  /* 0x000000000008d947 */ /* 0x000fea0003800000 */
[----:B------:R1:W-:Y:S04]  /*a450*/  REDG.E.ADD.F32.FTZ.RN.STRONG.GPU desc[UR30][R56.64+0x1900], R133 ;  /* 0x00190085380079a6 */ /* 0x0003e8000c12f31e */
[----:B0-----:R1:W-:Y:S02]  /*a460*/  REDG.E.ADD.F32.FTZ.RN.STRONG.GPU desc[UR30][R68.64+0x1900], R135 ;  /* 0x00190087440079a6 */ /* 0x0013e4000c12f31e */
.L_x_11859:
[----:B------:R-:W-:Y:S05]  /*a470*/  BSYNC.RECONVERGENT B0 ;  /* 0x0000000000007941 */ /* 0x000fea0003800200 */
.L_x_11858:
        /* <DEDUP_REMOVED lines=11> */
.L_x_11861:
[----:B------:R-:W-:Y:S05]  /*a530*/  BSYNC.RECONVERGENT B0 ;  /* 0x0000000000007941 */ /* 0x000fea0003800200 */
.L_x_11860:
[----:B-1----:R1:W0:Y:S01]  /*a540*/  LDS R131, [R132+0x5d00] ;  /* 0x005d000084837984 */ /* 0x0022220000000800 */
[----:B------:R-:W-:Y:S04]  /*a550*/  BSSY.RECONVERGENT B0, `(.L_x_11862) ;  /* 0x0000004000007945 */ /* 0x000fe80003800200 */
[----:B------:R-:W-:Y:S05]  /*a560*/  @!P0 BRA `(.L_x_11863) ;  /* 0x0000000000088947 */ /* 0x000fea0003800000 */
[----:B------:R1:W-:Y:S04]  /*a570*/  REDG.E.ADD.F32.FTZ.RN.STRONG.GPU desc[UR30][R56.64+0x1b00], R129 ;  /* 0x001b0081380079a6 */ /* 0x0003e8000c12f31e */
[----:B0-----:R1:W-:Y:S02]  /*a580*/  REDG.E.ADD.F32.FTZ.RN.STRONG.GPU desc[UR30][R68.64+0x1b00], R131 ;  /* 0x001b0083440079a6 */ /* 0x0013e4000c12f31e */
.L_x_11863:
[----:B------:R-:W-:Y:S05]  /*a590*/  BSYNC.RECONVERGENT B0 ;  /* 0x0000000000007941 */ /* 0x000fea0003800200 */
.L_x_11862:
[----:B-1----:R1:W0:Y:S01]  /*a5a0*/  LDS R129, [R130+0x5e00] ;  /* 0x005e000082817984 */ /* 0x0022220000000800 */
[----:B------:R-:W-:Y:S04]  /*a5b0*/  BSSY.RECONVERGENT B0, `(.L_x_11864) ;  /* 0x0000004000007945 */ /* 0x000fe80003800200 */
[----:B------:R-:W-:Y:S05]  /*a5c0*/  @!P2 BRA `(.L_x_11865) ;  /* 0x000000000008a947 */ /* 0x000fea0003800000 */
[----:B------:R1:W-:Y:S04]  /*a5d0*/  REDG.E.ADD.F32.FTZ.RN.STRONG.GPU desc[UR30][R56.64+0x1c00], R95 ;  /* 0x001c005f380079a6 */ /* 0x0003e8000c12f31e */
[----:B0-----:R1:W-:Y:S02]  /*a5e0*/  REDG.E.ADD.F32.FTZ.RN.STRONG.GPU desc[UR30][R68.64+0x1c00], R129 ;  /* 0x001c0081440079a6 */ /* 0x0013e4000c12f31e */
.L_x_11865:
[----:B------:R-:W-:Y:S05]  /*a5f0*/  BSYNC.RECONVERGENT B0 ;  /* 0x0000000000007941 */ /* 0x000fea0003800200 */
.L_x_11864:
[----:B-1----:R1:W0:Y:S01]  /*a600*/  LDS R95, [R128+0x5f00] ;  /* 0x005f0000805f7984 */ /* 0x0022220000000800 */
[----:B------:R-:W-:Y:S04]  /*a610*/  BSSY.RECONVERGENT B0, `(.L_x_11866) ;  /* 0x0000004000007945 */ /* 0x000fe80003800200 */
[----:B------:R-:W-:Y:S05]  /*a620*/  @!P3 BRA `(.L_x_11867) ;  /* 0x000000000008b947 */ /* 0x000fea0003800000 */
[----:B------:R1:W-:Y:S04]  /*a630*/  REDG.E.ADD.F32.FTZ.RN.STRONG.GPU desc[UR30][R56.64+0x1d00], R93 ;  /* 0x001d005d380079a6 */ /* 0x0003e8000c12f31e */
[----:B0-----:R1:W-:Y:S02]  /*a640*/  REDG.E.ADD.F32.FTZ.RN.STRONG.GPU desc[UR30][R68.64+0x1d00], R95 ;  /* 0x001d005f440079a6 */ /* 0x0013e4000c12f31e */
.L_x_11867:
[----:B------:R-:W-:Y:S05]  /*a650*/  BSYNC.RECONVERGENT B0 ;  /* 0x0000000000007941 */ /* 0x000fea0003800200 */
.L_x_11866:
[----:B-1----:R1:W0:Y:S01]  /*a660*/  LDS R93, [R126+0x6000] ;  /* 0x006000007e5d7984 */ /* 0x0022220000000800 */
[----:B------:R-:W-:Y:S04]  /*a670*/  BSSY.RECONVERGENT B0, `(.L_x_11868) ;  /* 0x0000004000007945 */ /* 0x000fe80003800200 */
[----:B------:R-:W-:Y:S05]  /*a680*/  @!P4 BRA `(.L_x_11869) ;  /* 0x000000000008c947 */ /* 0x000fea0003800000 */
[----:B------:R1:W-:Y:S04]  /*a690*/  REDG.E.ADD.F32.FTZ.RN.STRONG.GPU desc[UR30][R56.64+0x1e00], R65 ;  /* 0x001e0041380079a6 */ /* 0x0003e8000c12f31e */
[----:B0-----:R1:W-:Y:S02]  /*a6a0*/  REDG.E.ADD.F32.FTZ.RN.STRONG.GPU desc[UR30][R68.64+0x1e00], R93 ;  /* 0x001e005d440079a6 */ /* 0x0013e4000c12f31e */
.L_x_11869:
[----:B------:R-:W-:Y:S05]  /*a6b0*/  BSYNC.RECONVERGENT B0 ;  /* 0x0000000000007941 */ /* 0x000fea0003800200 */
.L_x_11868:
[----:B-1----:R1:W0:Y:S01]  /*a6c0*/  LDS R65, [R94+0x6100] ;  /* 0x006100005e417984 */ /* 0x0022220000000800 */
[----:B------:R-:W-:Y:S04]  /*a6d0*/  BSSY.RECONVERGENT B0, `(.L_x_11870) ;  /* 0x0000004000007945 */ /* 0x000fe80003800200 */
[----:B------:R-:W-:Y:S05]  /*a6e0*/  @!P5 BRA `(.L_x_11871) ;  /* 0x000000000008d947 */ /* 0x000fea0003800000 */
[----:B------:R1:W-:Y:S04]  /*a6f0*/  REDG.E.ADD.F32.FTZ.RN.STRONG.GPU desc[UR30][R56.64+0x1f00], R59 ;  /* 0x001f003b380079a6 */ /* 0x0003e8000c12f31e */
[----:B0-----:R1:W-:Y:S02]  /*a700*/  REDG.E.ADD.F32.FTZ.RN.STRONG.GPU desc[UR30][R68.64+0x1f00], R65 ;  /* 0x001f0041440079a6 */ /* 0x0013e4000c12f31e */
.L_x_11871:
[----:B------:R-:W-:Y:S05]  /*a710*/  BSYNC.RECONVERGENT B0 ;  /* 0x0000000000007941 */ /* 0x000fea0003800200 */
.L_x_11870:
        /* <DEDUP_REMOVED lines=99> */
.L_x_11873:
[----:B------:R-:W-:Y:S05]  /*ad50*/  BSYNC.RECONVERGENT B0 ;  /* 0x0000000000007941 */ /* 0x000fea0003800200 */
.L_x_11872:
[----:B------:R-:W-:-:S04]  /*ad60*/  UIADD3 UR8, UPT, UPT, UR8, 0x1, URZ ;  /* 0x0000000108087890 */ /* 0x000fc8000fffe0ff */
[----:B------:R-:W-:-:S09]  /*ad70*/  UISETP.GE.AND UP0, UPT, UR8, UR46, UPT ;  /* 0x0000002e0800728c */ /* 0x000fd2000bf06270 */
[----:B------:R-:W-:Y:S05]  /*ad80*/  BRA.U !UP0, `(.L_x_11874) ;  /* 0xffffff7d08407547 */ /* 0x000fea000b83ffff */
.L_x_11778:
        /* <DEDUP_REMOVED lines=26> */
[----:B------:R-:W3:Y:S01]  /*af30*/  LDS.128 R8, [R120] ;  /* 0x0000000078087984 */ /* 0x000ee20000000c00 */
[----:B----4-:R-:W-:Y:S02]  /*af40*/  UIMAD.WIDE.U32 UR12, UR38, UR32, UR8 ;  /* 0x00000020260c72a5 */ /* 0x010fe4000f8e0008 */
[----:B------:R-:W-:Y:S01]  /*af50*/  UIADD3 UR22, UP3, UPT, UR22, -0x800, URZ ;  /* 0xfffff80016167890 */ /* 0x000fe2000ff7e0ff */
[----:B------:R-:W4:Y:S01]  /*af60*/  LDS.128 R12, [R120+0x200] ;  /* 0x00020000780c7984 */ /* 0x000f220000000c00 */
[----:B------:R-:W-:Y:S01]  /*af70*/  UIMAD UR13, UR38, UR33, UR13 ;  /* 0x00000021260d72a4 */ /* 0x000fe2000f8e020d */
[----:B-----5:R-:W-:Y:S01]  /*af80*/  SHF.L.U32 R5, R0, 0x1, RZ ;  /* 0x0000000100057819 */ /* 0x020fe200000006ff */
[----:B------:R-:W-:Y:S01]  /*af90*/  FADD.FTZ R0, R125, R102 ;  /* 0x000000667d007221 */ /* 0x000fe20000010000 */
[----:B------:R-:W5:Y:S01]  /*afa0*/  LDCU.64 UR32, c[0x0][0x520] ;  /* 0x0000a400ff2077ac */ /* 0x000f620008000a00 */
[----:B--2---:R-:W-:Y:S02]  /*afb0*/  F2FP.F16.F32.PACK_AB R17, R99, R100 ;  /* 0x000000646311723e */ /* 0x004fe400000000ff */
[----:B------:R-:W-:Y:S01]  /*afc0*/  LOP3.LUT R5, R5, 0x7c0, RZ, 0xc0, !PT ;  /* 0x000007c005057812 */ /* 0x000fe200078ec0ff */
[----:B0-----:R-:W-:Y:S01]  /*afd0*/  UIMAD.WIDE.U32 UR12, UR10, UR34, UR12 ;  /* 0x000000220a0c72a5 */ /* 0x001fe2000f8e000c */
[----:B------:R-:W-:Y:S01]  /*afe0*/  FADD.FTZ R7, R0, R101 ;  /* 0x0000006500077221 */ /* 0x000fe20000010000 */
[----:B------:R-:W-:Y:S01]  /*aff0*/  F2FP.F16.F32.PACK_AB R16, R101, R102 ;  /* 0x000000666510723e */ /* 0x000fe200000000ff */
[----:B------:R-:W-:Y:S01]  /*b000*/  UIADD3 UR20, UP4, UPT, UR20, -0x800, URZ ;  /* 0xfffff80014147890 */ /* 0x000fe2000ff9e0ff */
[----:B------:R-:W-:Y:S01]  /*b010*/  LOP3.LUT R0, R5, 0x1f, R124, 0xf8, !PT ;  /* 0x0000001f05007812 */ /* 0x000fe200078ef87c */
[----:B------:R-:W-:Y:S01]  /*b020*/  UIMAD UR15, UR10, UR35, UR13 ;  /* 0x000000230a0f72a4 */ /* 0x000fe2000f8e020d */
[----:B------:R-:W-:Y:S01]  /*b030*/  F2FP.F16.F32.PACK_AB R19, R91, R96 ;  /* 0x000000605b13723e */ /* 0x000fe200000000ff */
[----:B-1----:R-:W-:Y:S01]  /*b040*/  ULEA UR13, UP0, UR12, UR36, 0x1 ;  /* 0x000000240c0d7291 */ /* 0x002fe2000f8008ff */
[----:B------:R-:W-:Y:S01]  /*b050*/  F2FP.F16.F32.PACK_AB R18, R97, R98 ;  /* 0x000000626112723e */ /* 0x000fe200000000ff */
[----:B------:R-:W0:Y:S01]  /*b060*/  LDCU.64 UR34, c[0x0][0x560] ;  /* 0x0000ac00ff2277ac */ /* 0x000e220008000a00 */
[----:B------:R-:W-:Y:S01]  /*b070*/  FADD.FTZ R4, R7, R100 ;  /* 0x0000006407047221 */ /* 0x000fe20000010000 */
[----:B------:R-:W-:-:S02]  /*b080*/  ULEA.HI.X UR12, UR12, UR37, UR15, 0x1, UP0 ;  /* 0x000000250c0c7291 */ /* 0x000fc400080f0c0f */
[----:B------:R-:W-:Y:S01]  /*b090*/  MOV R2, UR13 ;  /* 0x0000000d00027c02 */ /* 0x000fe20008000f00 */
[----:B------:R-:W-:Y:S01]  /*b0a0*/  FADD.FTZ R7, R4, R99 ;  /* 0x0000006304077221 */ /* 0x000fe20000010000 */
[----:B------:R-:W-:Y:S02]  /*b0b0*/  UIADD3.X UR29, UPT, UPT, UR29, -0x1, URZ, UP1, !UPT ;  /* 0xffffffff1d1d7890 */ /* 0x000fe40008ffe4ff */
[----:B------:R-:W-:Y:S01]  /*b0c0*/  UIADD3.X UR25, UPT, UPT, UR25, -0x1, URZ, UP2, !UPT ;  /* 0xffffffff19197890 */ /* 0x000fe200097fe4ff */
[----:B------:R-:W-:Y:S01]  /*b0d0*/  MOV R3, UR12 ;  /* 0x0000000c00037c02 */ /* 0x000fe20008000f00 */
[----:B------:R-:W-:Y:S01]  /*b0e0*/  FADD.FTZ R98, R7, R98 ;  /* 0x0000006207627221 */ /* 0x000fe20000010000 */
[----:B------:R-:W-:Y:S02]  /*b0f0*/  UIADD3.X UR23, UPT, UPT, UR23, -0x1, URZ, UP3, !UPT ;  /* 0xffffffff17177890 */ /* 0x000fe40009ffe4ff */
[----:B------:R-:W-:Y:S01]  /*b100*/  UIADD3.X UR21, UPT, UPT, UR21, -0x1, URZ, UP4, !UPT ;  /* 0xffffffff15157890 */ /* 0x000fe2000a7fe4ff */
[----:B------:R-:W-:Y:S01]  /*b110*/  IMAD.WIDE.U32 R2, R0, 0x10, R2 ;  /* 0x0000001000027825 */ /* 0x000fe200078e0002 */
[----:B------:R-:W1:Y:S03]  /*b120*/  LDCU.64 UR12, c[0x0][0x518] ;  /* 0x0000a300ff0c77ac */ /* 0x000e660008000a00 */
[----:B------:R-:W-:Y:S01]  /*b130*/  FADD.FTZ R97, R98, R97 ;  /* 0x0000006162617221 */ /* 0x000fe20000010000 */
[----:B---3--:R-:W-:Y:S03]  /*b140*/  STG.E.128 desc[UR30][R2.64], R8 ;  /* 0x0000000802007986 */ /* 0x008fe6000c101d1e */
[----:B------:R-:W-:Y:S01]  /*b150*/  FADD.FTZ R96, R97, R96 ;  /* 0x0000006061607221 */ /* 0x000fe20000010000 */
[----:B----4-:R2:W-:Y:S03]  /*b160*/  STG.E.128 desc[UR30][R2.64+0x200], R12 ;  /* 0x0002000c02007986 */ /* 0x0105e6000c101d1e */
[----:B------:R-:W-:Y:S01]  /*b170*/  FADD.FTZ R91, R96, R91 ;  /* 0x0000005b605b7221 */ /* 0x000fe20000010000 */
[----:B------:R-:W-:Y:S03]  /*b180*/  BAR.SYNC.DEFER_BLOCKING 0x0 ;  /* 0x0000000000007b1d */ /* 0x000fe60000010000 */
[----:B------:R-:W-:-:S04]  /*b190*/  FADD.FTZ R90, R91, R90 ;  /* 0x0000005a5b5a7221 */ /* 0x000fc80000010000 */
[----:B------:R-:W-:Y:S01]  /*b1a0*/  FADD.FTZ R89, R90, R89 ;  /* 0x000000595a597221 */ /* 0x000fe20000010000 */
[----:B-1----:R-:W-:-:S03]  /*b1b0*/  UIMAD.WIDE.U32 UR8, UR38, UR12, UR8 ;  /* 0x0000000c260872a5 */ /* 0x002fc6000f8e0008 */
[----:B------:R-:W-:Y:S01]  /*b1c0*/  FADD.FTZ R88, R89, R88 ;  /* 0x0000005859587221 */ /* 0x000fe20000010000 */
[----:B------:R-:W-:-:S03]  /*b1d0*/  UIMAD UR9, UR38, UR13, UR9 ;  /* 0x0000000d260972a4 */ /* 0x000fc6000f8e0209 */
[----:B------:R-:W-:Y:S01]  /*b1e0*/  FADD.FTZ R55, R88, R55 ;  /* 0x0000003758377221 */ /* 0x000fe20000010000 */
[----:B-----5:R-:W-:-:S03]  /*b1f0*/  UIMAD.WIDE.U32 UR8, UR10, UR32, UR8 ;  /* 0x000000200a0872a5 */ /* 0x020fc6000f8e0008 */
[----:B------:R-:W-:Y:S01]  /*b200*/  FADD.FTZ R54, R55, R54 ;  /* 0x0000003637367221 */ /* 0x000fe20000010000 */
[----:B------:R-:W-:Y:S02]  /*b210*/  UIMAD UR12, UR10, UR33, UR9 ;  /* 0x000000210a0c72a4 */ /* 0x000fe4000f8e0209 */
[----:B0-----:R-:W-:Y:S01]  /*b220*/  ULEA UR9, UP0, UR8, UR34, 0x1 ;  /* 0x0000002208097291 */ /* 0x001fe2000f8008ff */
[----:B------:R-:W-:Y:S01]  /*b230*/  FADD.FTZ R53, R54, R53 ;  /* 0x0000003536357221 */ /* 0x000fe20000010000 */
[----:B------:R-:W-:Y:S02]  /*b240*/  STS.128 [R119], R16 ;  /* 0x0000001077007388 */ /* 0x000fe40000000c00 */
[----:B------:R-:W-:Y:S02]  /*b250*/  ULEA.HI.X UR8, UR8, UR35, UR12, 0x1, UP0 ;  /* 0x0000002308087291 */ /* 0x000fe400080f0c0c */
[----:B--2---:R-:W-:Y:S01]  /*b260*/  MOV R2, UR9 ;  /* 0x0000000900027c02 */ /* 0x004fe20008000f00 */
[----:B------:R-:W-:Y:S01]  /*b270*/  UIADD3 UR26, UP0, UPT, UR26, -0x1000, URZ ;  /* 0xfffff0001a1a7890 */ /* 0x000fe2000ff1e0ff */
        /* <DEDUP_REMOVED lines=8> */
[----:B------:R-:W-:-:S04]  /*b300*/  IMAD.WIDE.U32 R2, R0, 0x10, R2 ;  /* 0x0000001000027825 */ /* 0x000fc800078e0002 */
[----:B------:R-:W-:Y:S01]  /*b310*/  FADD.FTZ R125, R52, R51 ;  /* 0x00000033347d7221 */ /* 0x000fe20000010000 */
[----:B------:R-:W-:Y:S01]  /*b320*/  UMOV UR19, UR14 ;  /* 0x0000000e00137c82 */ /* 0x000fe20008000000 */
[----:B0-----:R0:W-:Y:S04]  /*b330*/  STG.E.128 desc[UR30][R2.64], R8 ;  /* 0x0000000802007986 */ /* 0x0011e8000c101d1e */
[----:B-1----:R0:W-:Y:S01]  /*b340*/  STG.E.128 desc[UR30][R2.64+0x200], R24 ;  /* 0x0002001802007986 */ /* 0x0021e2000c101d1e */
[----:B------:R-:W-:Y:S05]  /*b350*/  BRA.U UP0, `(.L_x_11875) ;  /* 0xffffff5500e47547 */ /* 0x000fea000b83ffff */
.L_x_11776:
        /* <DEDUP_REMOVED lines=38> */
[----:B-1----:R-:W-:Y:S01]  /*b5c0*/  MOV R3, UR5 ;  /* 0x0000000500037c02 */ /* 0x002fe20008000f00 */
[----:B--2---:R-:W-:-:S05]  /*b5d0*/  FADD.FTZ R5, R4, R5 ;  /* 0x0000000504057221 */ /* 0x004fca0000010000 */
[----:B------:R2:W-:Y:S02]  /*b5e0*/  REDG.E.ADD.F32.FTZ.RN.STRONG.GPU desc[UR30][R2.64], R5 ;  /* 0x00000005020079a6 */ /* 0x0005e4000c12f31e */
.L_x_11877:
[----:B------:R-:W-:Y:S05]  /*b5f0*/  BSYNC.RECONVERGENT B0 ;  /* 0x0000000000007941 */ /* 0x000fea0003800200 */
.L_x_11876:
        /* <DEDUP_REMOVED lines=39> */
.L_x_11879:
[----:B------:R-:W-:Y:S05]  /*b870*/  BSYNC.RECONVERGENT B0 ;  /* 0x0000000000007941 */ /* 0x000fea0003800200 */
.L_x_11878:
        /* <DEDUP_REMOVED lines=11> */
.L_x_11880:
        /* <DEDUP_REMOVED lines=19> */
.L_x_11783:
[----:B------:R-:W-:Y:S01]  /*ba60*/  HFMA2 R233, -RZ, RZ, 0, 5.9604644775390625e-08 ;  /* 0x00000001ffe97431 */ /* 0x000fe200000001ff */
[----:B------:R-:W-:Y:S02]  /*ba70*/  MOV R231, R65 ;  /* 0x0000004100e77202 */ /* 0x000fe40000000f00 */
[----:B------:R-:W-:Y:S02]  /*ba80*/  MOV R240, RZ ;  /* 0x000000ff00f07202 */ /* 0x000fe40000000f00 */
[----:B------:R-:W-:-:S07]  /*ba90*/  MOV R66, 0xffffffff ;  /* 0xffffffff00427802 */ /* 0x000fce0000000f00 */
[----:B01---5:R-:W-:Y:S05]  /*baa0*/  WARPSYNC.COLLECTIVE R66, `(.L_x_11881) ;  /* 0x0000000042087348 */ /* 0x023fea0003c00000 */
[----:B------:R2:W3:Y:S02]  /*bab0*/  SHFL.UP P6, R236, R231, R233, R240 ;  /* 0x040000e9e7ec7389 */ /* 0x0004e400000c00f0 */
[----:B0123-5:R-:W-:Y:S05]  /*bac0*/  ENDCOLLECTIVE ;  /* 0x000000000000791b */ /* 0x02ffea0003800000 */
.L_x_11881:
[----:B------:R-:W-:Y:S02]  /*bad0*/  MOV R231, R227 ;  /* 0x000000e300e77202 */ /* 0x000fe40000000f00 */
[----:B------:R-:W-:-:S07]  /*bae0*/  MOV R64, R236 ;  /* 0x000000ec00407202 */ /* 0x000fce0000000f00 */
[----:B------:R-:W-:Y:S05]  /*baf0*/  WARPSYNC.COLLECTIVE R66, `(.L_x_11882) ;  /* 0x0000000042087348 */ /* 0x000fea0003c00000 */
[----:B------:R0:W1:Y:S02]  /*bb00*/  SHFL.UP P6, R236, R231, R233, R240 ;  /* 0x040000e9e7ec7389 */ /* 0x00006400000c00f0 */
[----:B01----:R-:W-:Y:S05]  /*bb10*/  ENDCOLLECTIVE ;  /* 0x000000000000791b */ /* 0x003fea0003800000 */
.L_x_11882:
[----:B------:R-:W-:Y:S02]  /*bb20*/  MOV R231, R229 ;  /* 0x000000e500e77202 */ /* 0x000fe40000000f00 */
[----:B------:R-:W-:-:S07]  /*bb30*/  MOV R232, R236 ;  /* 0x000000ec00e87202 */ /* 0x000fce0000000f00 */
[----:B------:R-:W-:Y:S05]  /*bb40*/  WARPSYNC.COLLECTIVE R66, `(.L_x_11883) ;  /* 0x0000000042087348 */ /* 0x000fea0003c00000 */
[----:B------:R0:W1:Y:S02]  /*bb50*/  SHFL.UP P6, R236, R231, R233, R240 ;  /* 0x040000e9e7ec7389 */ /* 0x00006400000c00f0 */
[----:B01----:R-:W-:Y:S05]  /*bb60*/  ENDCOLLECTIVE ;  /* 0x000000000000791b */ /* 0x003fea0003800000 */
.L_x_11883:
[----:B------:R-:W-:Y:S02]  /*bb70*/  MOV R231, R230 ;  /* 0x000000e600e77202 */ /* 0x000fe40000000f00 */
[----:B------:R-:W-:-:S07]  /*bb80*/  MOV R234, R236 ;  /* 0x000000ec00ea7202 */ /* 0x000fce0000000f00 */
[----:B------:R-:W-:Y:S05]  /*bb90*/  WARPSYNC.COLLECTIVE R66, `(.L_x_11884) ;  /* 0x0000000042087348 */ /* 0x000fea0003c00000 */
[----:B------:R0:W1:Y:S02]  /*bba0*/  SHFL.UP P6, R236, R231, R233, R240 ;  /* 0x040000e9e7ec7389 */ /* 0x00006400000c00f0 */
[----:B01----:R-:W-:Y:S05]  /*bbb0*/  ENDCOLLECTIVE ;  /* 0x000000000000791b */ /* 0x003fea0003800000 */
.L_x_11884:
        /* <DEDUP_REMOVED lines=15> */
.L_x_11885:
[----:B------:R-:W-:Y:S02]  /*bcb0*/  MOV R231, R227 ;  /* 0x000000e300e77202 */ /* 0x000fe40000000f00 */
[----:B------:R-:W-:-:S07]  /*bcc0*/  MOV R64, R236 ;  /* 0x000000ec00407202 */ /* 0x000fce0000000f00 */
[----:B------:R-:W-:Y:S05]  /*bcd0*/  WARPSYNC.COLLECTIVE R66, `(.L_x_11886) ;  /* 0x0000000042087348 */ /* 0x000fea0003c00000 */
[----:B------:R0:W1:Y:S02]  /*bce0*/  SHFL.UP P6, R236, R231, R233, R240 ;  /* 0x040000e9e7ec7389 */ /* 0x00006400000c00f0 */
[----:B01----:R-:W-:Y:S05]  /*bcf0*/  ENDCOLLECTIVE ;  /* 0x000000000000791b */ /* 0x003fea0003800000 */
.L_x_11886:
[----:B------:R-:W-:Y:S02]  /*bd00*/  MOV R231, R229 ;  /* 0x000000e500e77202 */ /* 0x000fe40000000f00 */
[----:B------:R-:W-:-:S07]  /*bd10*/  MOV R232, R236 ;  /* 0x000000ec00e87202 */ /* 0x000fce0000000f00 */
[----:B------:R-:W-:Y:S05]  /*bd20*/  WARPSYNC.COLLECTIVE R66, `(.L_x_11887) ;  /* 0x0000000042087348 */ /* 0x000fea0003c00000 */
[----:B------:R0:W1:Y:S02]  /*bd30*/  SHFL.UP P6, R236, R231, R233, R240 ;  /* 0x040000e9e7ec7389 */ /* 0x00006400000c00f0 */
[----:B01----:R-:W-:Y:S05]  /*bd40*/  ENDCOLLECTIVE ;  /* 0x000000000000791b */ /* 0x003fea0003800000 */
.L_x_11887:
[----:B------:R-:W-:Y:S02]  /*bd50*/  MOV R231, R230 ;  /* 0x000000e600e77202 */ /* 0x000fe40000000f00 */
[----:B------:R-:W-:-:S07]  /*bd60*/  MOV R234, R236 ;  /* 0x000000ec00ea7202 */ /* 0x000fce0000000f00 */
[----:B------:R-:W-:Y:S05]  /*bd70*/  WARPSYNC.COLLECTIVE R66, `(.L_x_11888) ;  /* 0x0000000042087348 */ /* 0x000fea0003c00000 */
[----:B------:R0:W1:Y:S02]  /*bd80*/  SHFL.UP P6, R236, R231, R233, R240 ;  /* 0x040000e9e7ec7389 */ /* 0x00006400000c00f0 */
[----:B01----:R-:W-:Y:S05]  /*bd90*/  ENDCOLLECTIVE ;  /* 0x000000000000791b */ /* 0x003fea0003800000 */
.L_x_11888:
        /* <DEDUP_REMOVED lines=15> */
.L_x_11889:
[----:B------:R-:W-:Y:S02]  /*be90*/  MOV R231, R227 ;  /* 0x000000e300e77202 */ /* 0x000fe40000000f00 */
[----:B------:R-:W-:-:S07]  /*bea0*/  MOV R64, R236 ;  /* 0x000000ec00407202 */ /* 0x000fce0000000f00 */
[----:B------:R-:W-:Y:S05]  /*beb0*/  WARPSYNC.COLLECTIVE R66, `(.L_x_11890) ;  /* 0x0000000042087348 */ /* 0x000fea0003c00000 */
[----:B------:R0:W1:Y:S02]  /*bec0*/  SHFL.UP P6, R236, R231, R233, R240 ;  /* 0x040000e9e7ec7389 */ /* 0x00006400000c00f0 */
[----:B01----:R-:W-:Y:S05]  /*bed0*/  ENDCOLLECTIVE ;  /* 0x000000000000791b */ /* 0x003fea0003800000 */
.L_x_11890:
[----:B------:R-:W-:Y:S02]  /*bee0*/  MOV R231, R229 ;  /* 0x000000e500e77202 */ /* 0x000fe40000000f00 */
[----:B------:R-:W-:-:S07]  /*bef0*/  MOV R232, R236 ;  /* 0x000000ec00e87202 */ /* 0x000fce0000000f00 */
[----:B------:R-:W-:Y:S05]  /*bf00*/  WARPSYNC.COLLECTIVE R66, `(.L_x_11891) ;  /* 0x0000000042087348 */ /* 0x000fea0003c00000 */
[----:B------:R0:W1:Y:S02]  /*bf10*/  SHFL.UP P6, R236, R231, R233, R240 ;  /* 0x040000e9e7ec7389 */ /* 0x00006400000c00f0 */
[----:B01----:R-:W-:Y:S05]  /*bf20*/  ENDCOLLECTIVE ;  /* 0x000000000000791b */ /* 0x003fea0003800000 */
.L_x_11891:
[----:B------:R-:W-:Y:S02]  /*bf30*/  MOV R231, R230 ;  /* 0x000000e600e77202 */ /* 0x000fe40000000f00 */
[----:B------:R-:W-:-:S07]  /*bf40*/  MOV R234, R236 ;  /* 0x000000ec00ea7202 */ /* 0x000fce0000000f00 */
[----:B------:R-:W-:Y:S05]  /*bf50*/  WARPSYNC.COLLECTIVE R66, `(.L_x_11892) ;  /* 0x0000000042087348 */ /* 0x000fea0003c00000 */
[----:B------:R0:W1:Y:S02]  /*bf60*/  SHFL.UP P6, R236, R231, R233, R240 ;  /* 0x040000e9e7ec7389 */ /* 0x00006400000c00f0 */
[----:B01----:R-:W-:Y:S05]  /*bf70*/  ENDCOLLECTIVE ;  /* 0x000000000000791b */ /* 0x003fea0003800000 */
.L_x_11892:
        /* <DEDUP_REMOVED lines=15> */
.L_x_11893:
[----:B------:R-:W-:Y:S02]  /*c070*/  MOV R231, R227 ;  /* 0x000000e300e77202 */ /* 0x000fe40000000f00 */
[----:B------:R-:W-:-:S07]  /*c080*/  MOV R64, R236 ;  /* 0x000000ec00407202 */ /* 0x000fce0000000f00 */
[----:B------:R-:W-:Y:S05]  /*c090*/  WARPSYNC.COLLECTIVE R66, `(.L_x_11894) ;  /* 0x0000000042087348 */ /* 0x000fea0003c00000 */
[----:B------:R0:W1:Y:S02]  /*c0a0*/  SHFL.UP P6, R236, R231, R233, R240 ;  /* 0x040000e9e7ec7389 */ /* 0x00006400000c00f0 */
[----:B01----:R-:W-:Y:S05]  /*c0b0*/  ENDCOLLECTIVE ;  /* 0x000000000000791b */ /* 0x003fea0003800000 */
.L_x_11894:
[----:B------:R-:W-:Y:S02]  /*c0c0*/  MOV R231, R229 ;  /* 0x000000e500e77202 */ /* 0x000fe40000000f00 */
[----:B------:R-:W-:-:S07]  /*c0d0*/  MOV R232, R236 ;  /* 0x000000ec00e87202 */ /* 0x000fce0000000f00 */
[----:B------:R-:W-:Y:S05]  /*c0e0*/  WARPSYNC.COLLECTIVE R66, `(.L_x_11895) ;  /* 0x0000000042087348 */ /* 0x000fea0003c00000 */
[----:B------:R0:W1:Y:S02]  /*c0f0*/  SHFL.UP P6, R236, R231, R233, R240 ;  /* 0x040000e9e7ec7389 */ /* 0x00006400000c00f0 */
[----:B01----:R-:W-:Y:S05]  /*c100*/  ENDCOLLECTIVE ;  /* 0x000000000000791b */ /* 0x003fea0003800000 */
.L_x_11895:
[----:B------:R-:W-:Y:S02]  /*c110*/  MOV R231, R230 ;  /* 0x000000e600e77202 */ /* 0x000fe40000000f00 */
[----:B------:R-:W-:-:S07]  /*c120*/  MOV R234, R236 ;  /* 0x000000ec00ea7202 */ /* 0x000fce0000000f00 */
[----:B------:R-:W-:Y:S05]  /*c130*/  WARPSYNC.COLLECTIVE R66, `(.L_x_11896) ;  /* 0x0000000042087348 */ /* 0x000fea0003c00000 */
[----:B------:R0:W1:Y:S02]  /*c140*/  SHFL.UP P6, R236, R231, R233, R240 ;  /* 0x040000e9e7ec7389 */ /* 0x00006400000c00f0 */
[----:B01----:R-:W-:Y:S05]  /*c150*/  ENDCOLLECTIVE ;  /* 0x000000000000791b */ /* 0x003fea0003800000 */
.L_x_11896:
        /* <DEDUP_REMOVED lines=15> */
.L_x_11897:
[----:B------:R-:W-:Y:S02]  /*c250*/  MOV R231, R227 ;  /* 0x000000e300e77202 */ /* 0x000fe40000000f00 */
[----:B------:R-:W-:-:S07]  /*c260*/  MOV R64, R236 ;  /* 0x000000ec00407202 */ /* 0x000fce0000000f00 */
[----:B------:R-:W-:Y:S05]  /*c270*/  WARPSYNC.COLLECTIVE R66, `(.L_x_11898) ;  /* 0x0000000042087348 */ /* 0x000fea0003c00000 */
[----:B------:R0:W1:Y:S02]  /*c280*/  SHFL.UP P6, R236, R231, R233, R240 ;  /* 0x040000e9e7ec7389 */ /* 0x00006400000c00f0 */
[----:B01----:R-:W-:Y:S05]  /*c290*/  ENDCOLLECTIVE ;  /* 0x000000000000791b */ /* 0x003fea0003800000 */
.L_x_11898:
[----:B------:R-:W-:Y:S02]  /*c2a0*/  MOV R231, R229 ;  /* 0x000000e500e77202 */ /* 0x000fe40000000f00 */
[----:B------:R-:W-:-:S07]  /*c2b0*/  MOV R232, R236 ;  /* 0x000000ec00e87202 */ /* 0x000fce0000000f00 */
[----:B------:R-:W-:Y:S05]  /*c2c0*/  WARPSYNC.COLLECTIVE R66, `(.L_x_11899) ;  /* 0x0000000042087348 */ /* 0x000fea0003c00000 */
[----:B------:R0:W1:Y:S02]  /*c2d0*/  SHFL.UP P6, R236, R231, R233, R240 ;  /* 0x040000e9e7ec7389 */ /* 0x00006400000c00f0 */
[----:B01----:R-:W-:Y:S05]  /*c2e0*/  ENDCOLLECTIVE ;  /* 0x000000000000791b */ /* 0x003fea0003800000 */
.L_x_11899:
[----:B------:R-:W-:Y:S02]  /*c2f0*/  MOV R231, R230 ;  /* 0x000000e600e77202 */ /* 0x000fe40000000f00 */
[----:B------:R-:W-:-:S07]  /*c300*/  MOV R234, R236 ;  /* 0x000000ec00ea7202 */ /* 0x000fce0000000f00 */
[----:B------:R-:W-:Y:S05]  /*c310*/  WARPSYNC.COLLECTIVE R66, `(.L_x_11900) ;  /* 0x0000000042087348 */ /* 0x000fea0003c00000 */
[----:B------:R0:W1:Y:S02]  /*c320*/  SHFL.UP P6, R236, R231, R233, R240 ;  /* 0x040000e9e7ec7389 */ /* 0x00006400000c00f0 */
[----:B01----:R-:W-:Y:S05]  /*c330*/  ENDCOLLECTIVE ;  /* 0x000000000000791b */ /* 0x003fea0003800000 */
.L_x_11900:
[----:B------:R-:W-:Y:S05]  /*c340*/  BRA `(.L_x_11901) ;  /* 0xffffff8c00247947 */ /* 0x000fea000383ffff */
.L_x_11784:
        /* <DEDUP_REMOVED lines=8> */
.L_x_11903:
[----:B------:R-:W-:Y:S05]  /*c3d0*/  BSYNC B0 ;  /* 0x0000000000007941 */ /* 0x000fea0003800000 */
.L_x_11902:
[----:B------:R-:W-:Y:S05]  /*c3e0*/  BRA `(.L_x_11904) ;  /* 0xffffff8c00307947 */ /* 0x000fea000383ffff */
.L_x_11785:
        /* <DEDUP_REMOVED lines=8> */
.L_x_11906:
[----:B------:R-:W-:Y:S05]  /*c470*/  BSYNC B0 ;  /* 0x0000000000007941 */ /* 0x000fea0003800000 */
.L_x_11905:
[----:B------:R-:W-:Y:S05]  /*c480*/  BRA `(.L_x_11907) ;  /* 0xffffff8c00107947 */ /* 0x000fea000383ffff */
.L_x_11786:
        /* <DEDUP_REMOVED lines=8> */
.L_x_11909:
[----:B------:R-:W-:Y:S05]  /*c510*/  BSYNC B0 ;  /* 0x0000000000007941 */ /* 0x000fea0003800000 */
.L_x_11908:
[----:B------:R-:W-:Y:S05]  /*c520*/  BRA `(.L_x_11910) ;  /* 0xffffff8800f07947 */ /* 0x000fea000383ffff */
.L_x_11787:
        /* <DEDUP_REMOVED lines=8> */
.L_x_11912:
[----:B------:R-:W-:Y:S05]  /*c5b0*/  BSYNC B0 ;  /* 0x0000000000007941 */ /* 0x000fea0003800000 */
.L_x_11911:
[----:B------:R-:W-:Y:S05]  /*c5c0*/  BRA `(.L_x_11913) ;  /* 0xffffff8800d07947 */ /* 0x000fea000383ffff */
.L_x_11788:
        /* <DEDUP_REMOVED lines=8> */
.L_x_11915:
[----:B------:R-:W-:Y:S05]  /*c650*/  BSYNC B0 ;  /* 0x0000000000007941 */ /* 0x000fea0003800000 */
.L_x_11914:
        /* <DEDUP_REMOVED lines=10> */
.L_x_11916:
[----:B------:R-:W-:Y:S02]  /*c700*/  MOV R231, R229 ;  /* 0x000000e500e77202 */ /* 0x000fe40000000f00 */
[----:B------:R-:W-:-:S07]  /*c710*/  MOV R227, R236 ;  /* 0x000000ec00e37202 */ /* 0x000fce0000000f00 */
[----:B------:R-:W-:Y:S05]  /*c720*/  WARPSYNC.COLLECTIVE R66, `(.L_x_11917) ;  /* 0x0000000042087348 */ /* 0x000fea0003c00000 */
[----:B------:R0:W1:Y:S02]  /*c730*/  SHFL.UP P6, R236, R231, R233, R240 ;  /* 0x040000e9e7ec7389 */ /* 0x00006400000c00f0 */
[----:B01----:R-:W-:Y:S05]  /*c740*/  ENDCOLLECTIVE ;  /* 0x000000000000791b */ /* 0x003fea0003800000 */
.L_x_11917:
[----:B------:R-:W-:Y:S02]  /*c750*/  MOV R231, R230 ;  /* 0x000000e600e77202 */ /* 0x000fe40000000f00 */
[----:B------:R-:W-:-:S07]  /*c760*/  MOV R229, R236 ;  /* 0x000000ec00e57202 */ /* 0x000fce0000000f00 */
[----:B------:R-:W-:Y:S05]  /*c770*/  WARPSYNC.COLLECTIVE R66, `(.L_x_11918) ;  /* 0x0000000042087348 */ /* 0x000fea0003c00000 */
[----:B------:R0:W1:Y:S02]  /*c780*/  SHFL.UP P6, R236, R231, R233, R240 ;  /* 0x040000e9e7ec7389 */ /* 0x00006400000c00f0 */
[----:B01----:R-:W-:Y:S05]  /*c790*/  ENDCOLLECTIVE ;  /* 0x000000000000791b */ /* 0x003fea0003800000 */
.L_x_11918:
[----:B------:R-:W-:Y:S02]  /*c7a0*/  MOV R230, R236 ;  /* 0x000000ec00e67202 */ /* 0x000fe40000000f00 */
[----:B------:R-:W-:-:S07]  /*c7b0*/  MOV R236, 0x1f ;  /* 0x0000001f00ec7802 */ /* 0x000fce0000000f00 */
[----:B------:R-:W-:Y:S05]  /*c7c0*/  WARPSYNC.COLLECTIVE R66, `(.L_x_11919) ;  /* 0x0000000042087348 */ /* 0x000fea0003c00000 */
[----:B------:R0:W1:Y:S02]  /*c7d0*/  SHFL.IDX P2, R64, R67, R235, R236 ;  /* 0x000000eb43407389 */ /* 0x00006400000400ec */
[----:B01----:R-:W-:Y:S05]  /*c7e0*/  ENDCOLLECTIVE ;  /* 0x000000000000791b */ /* 0x003fea0003800000 */
.L_x_11919:
[----:B------:R-:W-:Y:S02]  /*c7f0*/  MOV R67, R61 ;  /* 0x0000003d00437202 */ /* 0x000fe40000000f00 */
[----:B------:R-:W-:-:S07]  /*c800*/  MOV R60, R64 ;  /* 0x00000040003c7202 */ /* 0x000fce0000000f00 */
[----:B------:R-:W-:Y:S05]  /*c810*/  WARPSYNC.COLLECTIVE R66, `(.L_x_11920) ;  /* 0x0000000042087348 */ /* 0x000fea0003c00000 */
[----:B------:R0:W1:Y:S02]  /*c820*/  SHFL.IDX P2, R64, R67, R235, R236 ;  /* 0x000000eb43407389 */ /* 0x00006400000400ec */
[----:B01----:R-:W-:Y:S05]  /*c830*/  ENDCOLLECTIVE ;  /* 0x000000000000791b */ /* 0x003fea0003800000 */
.L_x_11920:
[----:B------:R-:W-:Y:S02]  /*c840*/  MOV R67, R62 ;  /* 0x0000003e00437202 */ /* 0x000fe40000000f00 */
[----:B------:R-:W-:-:S07]  /*c850*/  MOV R232, R64 ;  /* 0x0000004000e87202 */ /* 0x000fce0000000f00 */
[----:B------:R-:W-:Y:S05]  /*c860*/  WARPSYNC.COLLECTIVE R66, `(.L_x_11921) ;  /* 0x0000000042087348 */ /* 0x000fea0003c00000 */
[----:B------:R0:W1:Y:S02]  /*c870*/  SHFL.IDX P2, R64, R67, R235, R236 ;  /* 0x000000eb43407389 */ /* 0x00006400000400ec */
[----:B01----:R-:W-:Y:S05]  /*c880*/  ENDCOLLECTIVE ;  /* 0x000000000000791b */ /* 0x003fea0003800000 */
.L_x_11921:
[----:B------:R-:W-:Y:S02]  /*c890*/  MOV R67, R63 ;  /* 0x0000003f00437202 */ /* 0x000fe40000000f00 */
[----:B------:R-:W-:-:S07]  /*c8a0*/  MOV R62, R64 ;  /* 0x00000040003e7202 */ /* 0x000fce0000000f00 */
[----:B------:R-:W-:Y:S05]  /*c8b0*/  WARPSYNC.COLLECTIVE R66, `(.L_x_11922) ;  /* 0x0000000042087348 */ /* 0x000fea0003c00000 */
[----:B------:R0:W1:Y:S02]  /*c8c0*/  SHFL.IDX P2, R64, R67, R235, R236 ;  /* 0x000000eb43407389 */ /* 0x00006400000400ec */
[----:B01----:R-:W-:Y:S05]  /*c8d0*/  ENDCOLLECTIVE ;  /* 0x000000000000791b */ /* 0x003fea0003800000 */
.L_x_11922:
[----:B------:R-:W-:Y:S01]  /*c8e0*/  MOV R63, R64 ;  /* 0x00000040003f7202 */ /* 0x000fe20000000f00 */
[----:B------:R-:W-:Y:S06]  /*c8f0*/  BRA `(.L_x_11923) ;  /* 0xffffff88002c7947 */ /* 0x000fec000383ffff */
.L_x_11790:
[----:B------:R-:W-:Y:S01]  /*c900*/  HFMA2 R244, -RZ, RZ, 0, 5.9604644775390625e-08 ;  /* 0x00000001fff47431 */ /* 0x000fe200000001ff */
[----:B------:R-:W-:Y:S02]  /*c910*/  MOV R247, R71 ;  /* 0x0000004700f77202 */ /* 0x000fe40000000f00 */
[----:B------:R-:W-:Y:S02]  /*c920*/  MOV R245, 0x1f ;  /* 0x0000001f00f57802 */ /* 0x000fe40000000f00 */
[----:B------:R-:W-:-:S07]  /*c930*/  MOV R66, 0xffffffff ;  /* 0xffffffff00427802 */ /* 0x000fce0000000f00 */
[----:B0-----:R-:W-:Y:S05]  /*c940*/  WARPSYNC.COLLECTIVE R66, `(.L_x_11924) ;  /* 0x0000000042087348 */ /* 0x001fea0003c00000 */
[----:B------:R1:W2:Y:S02]  /*c950*/  SHFL.DOWN P0, R64, R247, R244, R245 ;  /* 0x080000f4f7407389 */ /* 0x0002a400000000f5 */
[----:B012---:R-:W-:Y:S05]  /*c960*/  ENDCOLLECTIVE ;  /* 0x000000000000791b */ /* 0x007fea0003800000 */
.L_x_11924:
[----:B------:R-:W-:Y:S02]  /*c970*/  MOV R247, R242 ;  /* 0x000000f200f77202 */ /* 0x000fe40000000f00 */
[----:B------:R-:W-:-:S07]  /*c980*/  MOV R67, R64 ;  /* 0x0000004000437202 */ /* 0x000fce0000000f00 */
[----:B------:R-:W-:Y:S05]  /*c990*/  WARPSYNC.COLLECTIVE R66, `(.L_x_11925) ;  /* 0x0000000042087348 */ /* 0x000fea0003c00000 */
[----:B------:R0:W1:Y:S02]  /*c9a0*/  SHFL.DOWN P0, R64, R247, R244, R245 ;  /* 0x080000f4f7407389 */ /* 0x00006400000000f5 */
[----:B01----:R-:W-:Y:S05]  /*c9b0*/  ENDCOLLECTIVE ;  /* 0x000000000000791b */ /* 0x003fea0003800000 */
.L_x_11925:
[----:B------:R-:W-:Y:S02]  /*c9c0*/  MOV R247, R243 ;  /* 0x000000f300f77202 */ /* 0x000fe40000000f00 */
[----:B------:R-:W-:-:S07]  /*c9d0*/  MOV R68, R64 ;  /* 0x0000004000447202 */ /* 0x000fce0000000f00 */
[----:B------:R-:W-:Y:S05]  /*c9e0*/  WARPSYNC.COLLECTIVE R66, `(.L_x_11926) ;  /* 0x0000000042087348 */ /* 0x000fea0003c00000 */
[----:B------:R0:W1:Y:S02]  /*c9f0*/  SHFL.DOWN P0, R64, R247, R244, R245 ;  /* 0x080000f4f7407389 */ /* 0x00006400000000f5 */
[----:B01----:R-:W-:Y:S05]  /*ca00*/  ENDCOLLECTIVE ;  /* 0x000000000000791b */ /* 0x003fea0003800000 */
.L_x_11926:
[----:B------:R-:W-:Y:S02]  /*ca10*/  MOV R247, R65 ;  /* 0x0000004100f77202 */ /* 0x000fe40000000f00 */
[----:B------:R-:W-:-:S07]  /*ca20*/  MOV R69, R64 ;  /* 0x0000004000457202 */ /* 0x000fce0000000f00 */
[----:B------:R-:W-:Y:S05]  /*ca30*/  WARPSYNC.COLLECTIVE R66, `(.L_x_11927) ;  /* 0x0000000042087348 */ /* 0x000fea0003c00000 */
[----:B------:R0:W1:Y:S02]  /*ca40*/  SHFL.DOWN P0, R64, R247, R244, R245 ;  /* 0x080000f4f7407389 */ /* 0x00006400000000f5 */
[----:B01----:R-:W-:Y:S05]  /*ca50*/  ENDCOLLECTIVE ;  /* 0x000000000000791b */ /* 0x003fea0003800000 */
.L_x_11927:
[----:B------:R-:W-:Y:S05]  /*ca60*/  BRA `(.L_x_11928) ;  /* 0xffffff9800ac7947 */ /* 0x000fea000383ffff */
.L_x_11793:
        /* <DEDUP_REMOVED lines=8> */
.L_x_11930:
[----:B------:R-:W-:Y:S05]  /*caf0*/  BSYNC B0 ;  /* 0x0000000000007941 */ /* 0x000fea0003800000 */
.L_x_11929:
        /* <DEDUP_REMOVED lines=8> */
.L_x_11931:
[----:B------:R-:W-:Y:S02]  /*cb80*/  MOV R247, R243 ;  /* 0x000000f300f77202 */ /* 0x000fe40000000f00 */
[----:B------:R-:W-:-:S07]  /*cb90*/  MOV R68, R64 ;  /* 0x0000004000447202 */ /* 0x000fce0000000f00 */
[----:B------:R-:W-:Y:S05]  /*cba0*/  WARPSYNC.COLLECTIVE R66, `(.L_x_11932) ;  /* 0x0000000042087348 */ /* 0x000fea0003c00000 */
[----:B------:R0:W1:Y:S02]  /*cbb0*/  SHFL.DOWN P0, R64, R247, R244, R245 ;  /* 0x080000f4f7407389 */ /* 0x00006400000000f5 */
[----:B01----:R-:W-:Y:S05]  /*cbc0*/  ENDCOLLECTIVE ;  /* 0x000000000000791b */ /* 0x003fea0003800000 */
.L_x_11932:
[----:B------:R-:W-:Y:S02]  /*cbd0*/  MOV R247, R65 ;  /* 0x0000004100f77202 */ /* 0x000fe40000000f00 */
[----:B------:R-:W-:-:S07]  /*cbe0*/  MOV R69, R64 ;  /* 0x0000004000457202 */ /* 0x000fce0000000f00 */
[----:B------:R-:W-:Y:S05]  /*cbf0*/  WARPSYNC.COLLECTIVE R66, `(.L_x_11933) ;  /* 0x0000000042087348 */ /* 0x000fea0003c00000 */
[----:B------:R0:W1:Y:S02]  /*cc00*/  SHFL.DOWN P0, R64, R247, R244, R245 ;  /* 0x080000f4f7407389 */ /* 0x00006400000000f5 */
[----:B01----:R-:W-:Y:S05]  /*cc10*/  ENDCOLLECTIVE ;  /* 0x000000000000791b */ /* 0x003fea0003800000 */
.L_x_11933:
[----:B------:R-:W-:Y:S05]  /*cc20*/  BRA `(.L_x_11934) ;  /* 0xffffff98008c7947 */ /* 0x000fea000383ffff */
.L_x_11796:
        /* <DEDUP_REMOVED lines=8> */
.L_x_11936:
[----:B------:R-:W-:Y:S05]  /*ccb0*/  BSYNC B0 ;  /* 0x0000000000007941 */ /* 0x000fea0003800000 */
.L_x_11935:
        /* <DEDUP_REMOVED lines=8> */
.L_x_11937:
[----:B------:R-:W-:Y:S02]  /*cd40*/  MOV R247, R243 ;  /* 0x000000f300f77202 */ /* 0x000fe40000000f00 */
[----:B------:R-:W-:-:S07]  /*cd50*/  MOV R68, R64 ;  /* 0x0000004000447202 */ /* 0x000fce0000000f00 */
[----:B------:R-:W-:Y:S05]  /*cd60*/  WARPSYNC.COLLECTIVE R66, `(.L_x_11938) ;  /* 0x0000000042087348 */ /* 0x000fea0003c00000 */
[----:B------:R0:W1:Y:S02]  /*cd70*/  SHFL.DOWN P0, R64, R247, R244, R245 ;  /* 0x080000f4f7407389 */ /* 0x00006400000000f5 */
[----:B01----:R-:W-:Y:S05]  /*cd80*/  ENDCOLLECTIVE ;  /* 0x000000000000791b */ /* 0x003fea0003800000 */
.L_x_11938:
[----:B------:R-:W-:Y:S02]  /*cd90*/  MOV R247, R65 ;  /* 0x0000004100f77202 */ /* 0x000fe40000000f00 */
[----:B------:R-:W-:-:S07]  /*cda0*/  MOV R69, R64 ;  /* 0x0000004000457202 */ /* 0x000fce0000000f00 */
[----:B------:R-:W-:Y:S05]  /*cdb0*/  WARPSYNC.COLLECTIVE R66, `(.L_x_11939) ;  /* 0x0000000042087348 */ /* 0x000fea0003c00000 */
[----:B------:R0:W1:Y:S02]  /*cdc0*/  SHFL.DOWN P0, R64, R247, R244, R245 ;  /* 0x080000f4f7407389 */ /* 0x00006400000000f5 */
[----:B01----:R-:W-:Y:S05]  /*cdd0*/  ENDCOLLECTIVE ;  /* 0x000000000000791b */ /* 0x003fea0003800000 */
.L_x_11939:
[----:B------:R-:W-:Y:S05]  /*cde0*/  BRA `(.L_x_11940) ;  /* 0xffffff98006c7947 */ /* 0x000fea000383ffff */
.L_x_11799:
        /* <DEDUP_REMOVED lines=8> */
.L_x_11942:
[----:B------:R-:W-:Y:S05]  /*ce70*/  BSYNC B0 ;  /* 0x0000000000007941 */ /* 0x000fea0003800000 */
.L_x_11941:
        /* <DEDUP_REMOVED lines=8> */
.L_x_11943:
[----:B------:R-:W-:Y:S02]  /*cf00*/  MOV R247, R243 ;  /* 0x000000f300f77202 */ /* 0x000fe40000000f00 */
[----:B------:R-:W-:-:S07]  /*cf10*/  MOV R68, R64 ;  /* 0x0000004000447202 */ /* 0x000fce0000000f00 */
[----:B------:R-:W-:Y:S05]  /*cf20*/  WARPSYNC.COLLECTIVE R66, `(.L_x_11944) ;  /* 0x0000000042087348 */ /* 0x000fea0003c00000 */
[----:B------:R0:W1:Y:S02]  /*cf30*/  SHFL.DOWN P0, R64, R247, R244, R245 ;  /* 0x080000f4f7407389 */ /* 0x00006400000000f5 */
[----:B01----:R-:W-:Y:S05]  /*cf40*/  ENDCOLLECTIVE ;  /* 0x000000000000791b */ /* 0x003fea0003800000 */
.L_x_11944:
[----:B------:R-:W-:Y:S02]  /*cf50*/  MOV R247, R65 ;  /* 0x0000004100f77202 */ /* 0x000fe40000000f00 */
[----:B------:R-:W-:-:S07]  /*cf60*/  MOV R69, R64 ;  /* 0x0000004000457202 */ /* 0x000fce0000000f00 */
[----:B------:R-:W-:Y:S05]  /*cf70*/  WARPSYNC.COLLECTIVE R66, `(.L_x_11945) ;  /* 0x0000000042087348 */ /* 0x000fea0003c00000 */
[----:B------:R0:W1:Y:S02]  /*cf80*/  SHFL.DOWN P0, R64, R247, R244, R245 ;  /* 0x080000f4f7407389 */ /* 0x00006400000000f5 */
[----:B01----:R-:W-:Y:S05]  /*cf90*/  ENDCOLLECTIVE ;  /* 0x000000000000791b */ /* 0x003fea0003800000 */
.L_x_11945:
[----:B------:R-:W-:Y:S05]  /*cfa0*/  BRA `(.L_x_11946) ;  /* 0xffffff98004c7947 */ /* 0x000fea000383ffff */
.L_x_11802:
        /* <DEDUP_REMOVED lines=8> */
.L_x_11948:
[----:B------:R-:W-:Y:S05]  /*d030*/  BSYNC B0 ;  /* 0x0000000000007941 */ /* 0x000fea0003800000 */
.L_x_11947:
        /* <DEDUP_REMOVED lines=8> */
.L_x_11949:
[----:B------:R-:W-:Y:S02]  /*d0c0*/  MOV R247, R243 ;  /* 0x000000f300f77202 */ /* 0x000fe40000000f00 */
[----:B------:R-:W-:-:S07]  /*d0d0*/  MOV R68, R64 ;  /* 0x0000004000447202 */ /* 0x000fce0000000f00 */
[----:B------:R-:W-:Y:S05]  /*d0e0*/  WARPSYNC.COLLECTIVE R66, `(.L_x_11950) ;  /* 0x0000000042087348 */ /* 0x000fea0003c00000 */
[----:B------:R0:W1:Y:S02]  /*d0f0*/  SHFL.DOWN P0, R64, R247, R244, R245 ;  /* 0x080000f4f7407389 */ /* 0x00006400000000f5 */
[----:B01----:R-:W-:Y:S05]  /*d100*/  ENDCOLLECTIVE ;  /* 0x000000000000791b */ /* 0x003fea0003800000 */
.L_x_11950:
[----:B------:R-:W-:Y:S02]  /*d110*/  MOV R247, R65 ;  /* 0x0000004100f77202 */ /* 0x000fe40000000f00 */
[----:B------:R-:W-:-:S07]  /*d120*/  MOV R69, R64 ;  /* 0x0000004000457202 */ /* 0x000fce0000000f00 */
[----:B------:R-:W-:Y:S05]  /*d130*/  WARPSYNC.COLLECTIVE R66, `(.L_x_11951) ;  /* 0x0000000042087348 */ /* 0x000fea0003c00000 */
[----:B------:R0:W1:Y:S02]  /*d140*/  SHFL.DOWN P0, R64, R247, R244, R245 ;  /* 0x080000f4f7407389 */ /* 0x00006400000000f5 */
[----:B01----:R-:W-:Y:S05]  /*d150*/  ENDCOLLECTIVE ;  /* 0x000000000000791b */ /* 0x003fea0003800000 */
.L_x_11951:
[----:B------:R-:W-:Y:S05]  /*d160*/  BRA `(.L_x_11952) ;  /* 0xffffff98002c7947 */ /* 0x000fea000383ffff */
.L_x_11805:
        /* <DEDUP_REMOVED lines=8> */
.L_x_11954:
[----:B------:R-:W-:Y:S05]  /*d1f0*/  BSYNC B0 ;  /* 0x0000000000007941 */ /* 0x000fea0003800000 */
.L_x_11953:
        /* <DEDUP_REMOVED lines=10> */
.L_x_11955:
[----:B------:R-:W-:Y:S02]  /*d2a0*/  MOV R67, R243 ;  /* 0x000000f300437202 */ /* 0x000fe40000000f00 */
[----:B------:R-:W-:-:S07]  /*d2b0*/  MOV R239, R64 ;  /* 0x0000004000ef7202 */ /* 0x000fce0000000f00 */
[----:B------:R-:W-:Y:S05]  /*d2c0*/  WARPSYNC.COLLECTIVE R66, `(.L_x_11956) ;  /* 0x0000000042087348 */ /* 0x000fea0003c00000 */
[----:B------:R0:W1:Y:S02]  /*d2d0*/  SHFL.IDX P2, R64, R67, R235, R236 ;  /* 0x000000eb43407389 */ /* 0x00006400000400ec */
[----:B01----:R-:W-:Y:S05]  /*d2e0*/  ENDCOLLECTIVE ;  /* 0x000000000000791b */ /* 0x003fea0003800000 */
.L_x_11956:
        /* <DEDUP_REMOVED lines=13> */
.L_x_11957:
[----:B------:R-:W-:Y:S02]  /*d3c0*/  MOV R67, R60 ;  /* 0x0000003c00437202 */ /* 0x000fe40000000f00 */
[----:B------:R-:W-:-:S05]  /*d3d0*/  MOV R247, R64 ;  /* 0x0000004000f77202 */ /* 0x000fca0000000f00 */
[----:B------:R-:W-:Y:S01]  /*d3e0*/  FADD.FTZ R241, R247, R68 ;  /* 0x00000044f7f17221 */ /* 0x000fe20000010000 */
[----:B------:R-:W-:-:S07]  /*d3f0*/  MOV R247, R71 ;  /* 0x0000004700f77202 */ /* 0x000fce0000000f00 */
[----:B------:R-:W-:Y:S05]  /*d400*/  WARPSYNC.COLLECTIVE R66, `(.L_x_11958) ;  /* 0x0000000042087348 */ /* 0x000fea0003c00000 */
[----:B------:R0:W1:Y:S02]  /*d410*/  SHFL.DOWN P0, R64, R247, R244, R245 ;  /* 0x080000f4f7407389 */ /* 0x00006400000000f5 */
[----:B01----:R-:W-:Y:S05]  /*d420*/  ENDCOLLECTIVE ;  /* 0x000000000000791b */ /* 0x003fea0003800000 */
.L_x_11958:
[----:B------:R-:W-:Y:S02]  /*d430*/  MOV R247, R242 ;  /* 0x000000f200f77202 */ /* 0x000fe40000000f00 */
[----:B------:R-:W-:-:S07]  /*d440*/  MOV R68, R64 ;  /* 0x0000004000447202 */ /* 0x000fce0000000f00 */
[----:B------:R-:W-:Y:S05]  /*d450*/  WARPSYNC.COLLECTIVE R66, `(.L_x_11959) ;  /* 0x0000000042087348 */ /* 0x000fea0003c00000 */
[----:B------:R0:W1:Y:S02]  /*d460*/  SHFL.DOWN P0, R64, R247, R244, R245 ;  /* 0x080000f4f7407389 */ /* 0x00006400000000f5 */
[----:B01----:R-:W-:Y:S05]  /*d470*/  ENDCOLLECTIVE ;  /* 0x000000000000791b */ /* 0x003fea0003800000 */
.L_x_11959:
[----:B------:R-:W-:Y:S02]  /*d480*/  MOV R247, R243 ;  /* 0x000000f300f77202 */ /* 0x000fe40000000f00 */
[----:B------:R-:W-:-:S07]  /*d490*/  MOV R69, R64 ;  /* 0x0000004000457202 */ /* 0x000fce0000000f00 */
[----:B------:R-:W-:Y:S05]  /*d4a0*/  WARPSYNC.COLLECTIVE R66, `(.L_x_11960) ;  /* 0x0000000042087348 */ /* 0x000fea0003c00000 */
[----:B------:R0:W1:Y:S02]  /*d4b0*/  SHFL.DOWN P0, R64, R247, R244, R245 ;  /* 0x080000f4f7407389 */ /* 0x00006400000000f5 */
[----:B01----:R-:W-:Y:S05]  /*d4c0*/  ENDCOLLECTIVE ;  /* 0x000000000000791b */ /* 0x003fea0003800000 */
.L_x_11960:
[----:B------:R-:W-:Y:S02]  /*d4d0*/  MOV R247, R65 ;  /* 0x0000004100f77202 */ /* 0x000fe40000000f00 */
[----:B------:R-:W-:-:S07]  /*d4e0*/  MOV R70, R64 ;  /* 0x0000004000467202 */ /* 0x000fce0000000f00 */
[----:B------:R-:W-:Y:S05]  /*d4f0*/  WARPSYNC.COLLECTIVE R66, `(.L_x_11961) ;  /* 0x0000000042087348 */ /* 0x000fea0003c00000 */
[----:B------:R0:W1:Y:S02]  /*d500*/  SHFL.DOWN P0, R64, R247, R244, R245 ;  /* 0x080000f4f7407389 */ /* 0x00006400000000f5 */
[----:B01----:R-:W-:Y:S05]  /*d510*/  ENDCOLLECTIVE ;  /* 0x000000000000791b */ /* 0x003fea0003800000 */
.L_x_11961:
[----:B------:R-:W-:-:S07]  /*d520*/  MOV R248, R64 ;  /* 0x0000004000f87202 */ /* 0x000fce0000000f00 */
[----:B------:R-:W-:Y:S05]  /*d530*/  WARPSYNC.COLLECTIVE R66, `(.L_x_11962) ;  /* 0x0000000042087348 */ /* 0x000fea0003c00000 */
[----:B------:R0:W1:Y:S02]  /*d540*/  SHFL.IDX P2, R64, R67, R235, R236 ;  /* 0x000000eb43407389 */ /* 0x00006400000400ec */
[----:B01----:R-:W-:Y:S05]  /*d550*/  ENDCOLLECTIVE ;  /* 0x000000000000791b */ /* 0x003fea0003800000 */
.L_x_11962:
[----:B------:R-:W-:Y:S02]  /*d560*/  MOV R67, R61 ;  /* 0x0000003d00437202 */ /* 0x000fe40000000f00 */
[----:B------:R-:W-:-:S07]  /*d570*/  MOV R246, R64 ;  /* 0x0000004000f67202 */ /* 0x000fce0000000f00 */
[----:B------:R-:W-:Y:S05]  /*d580*/  WARPSYNC.COLLECTIVE R66, `(.L_x_11963) ;  /* 0x0000000042087348 */ /* 0x000fea0003c00000 */
[----:B------:R0:W1:Y:S02]  /*d590*/  SHFL.IDX P2, R64, R67, R235, R236 ;  /* 0x000000eb43407389 */ /* 0x00006400000400ec */
[----:B01----:R-:W-:Y:S05]  /*d5a0*/  ENDCOLLECTIVE ;  /* 0x000000000000791b */ /* 0x003fea0003800000 */
.L_x_11963:
[----:B------:R-:W-:Y:S02]  /*d5b0*/  MOV R67, R62 ;  /* 0x0000003e00437202 */ /* 0x000fe40000000f00 */
[----:B------:R-:W-:-:S07]  /*d5c0*/  MOV R244, R64 ;  /* 0x0000004000f47202 */ /* 0x000fce0000000f00 */
[----:B------:R-:W-:Y:S05]  /*d5d0*/  WARPSYNC.COLLECTIVE R66, `(.L_x_11964) ;  /* 0x0000000042087348 */ /* 0x000fea0003c00000 */
[----:B------:R0:W1:Y:S02]  /*d5e0*/  SHFL.IDX P2, R64, R67, R235, R236 ;  /* 0x000000eb43407389 */ /* 0x00006400000400ec */
[----:B01----:R-:W-:Y:S05]  /*d5f0*/  ENDCOLLECTIVE ;  /* 0x000000000000791b */ /* 0x003fea0003800000 */
.L_x_11964:
[----:B------:R-:W-:Y:S02]  /*d600*/  MOV R65, R244 ;  /* 0x000000f400417202 */ /* 0x000fe40000000f00 */
[----:B------:R-:W-:Y:S02]  /*d610*/  MOV R67, R63 ;  /* 0x0000003f00437202 */ /* 0x000fe40000000f00 */
[----:B------:R-:W-:-:S07]  /*d620*/  MOV R245, R64 ;  /* 0x0000004000f57202 */ /* 0x000fce0000000f00 */
[----:B------:R-:W-:Y:S05]  /*d630*/  WARPSYNC.COLLECTIVE R66, `(.L_x_11965) ;  /* 0x0000000042087348 */ /* 0x000fea0003c00000 */
[----:B------:R0:W1:Y:S02]  /*d640*/  SHFL.IDX P2, R64, R67, R235, R236 ;  /* 0x000000eb43407389 */ /* 0x00006400000400ec */
[----:B01----:R-:W-:Y:S05]  /*d650*/  ENDCOLLECTIVE ;  /* 0x000000000000791b */ /* 0x003fea0003800000 */
.L_x_11965:
[----:B------:R-:W-:Y:S02]  /*d660*/  MOV R249, R64 ;  /* 0x0000004000f97202 */ /* 0x000fe40000000f00 */
[----:B------:R-:W-:Y:S01]  /*d670*/  MOV R64, R246 ;  /* 0x000000f600407202 */ /* 0x000fe20000000f00 */
[----:B------:R-:W-:Y:S06]  /*d680*/  BRA `(.L_x_11966) ;  /* 0xffffff9400847947 */ /* 0x000fec000383ffff */
.L_x_11967:
        /* <DEDUP_REMOVED lines=15> */
.L_x_18724:


//--------------------- .text._Z25selective_scan_bwd_kernelI32Selective_Scan_bwd_kernel_traitsILi64ELi16ELb1ELb1ELb1ELb1ELb0EN3c104HalfENS1_7complexIfEEEEv12SSMParamsBwd --------------------------
	.section	.text._Z25selective_scan_bwd_kernelI32Selective_Scan_bwd_kernel_traitsILi64ELi16ELb1ELb1ELb1ELb1ELb0EN3c104HalfENS1_7complexIfEEEEv12SSMParamsBwd,"ax",@progbits
	.align	128
        .global         _Z25selective_scan_bwd_kernelI32Selective_Scan_bwd_kernel_traitsILi64ELi16ELb1ELb1ELb1ELb1ELb0EN3c104HalfENS1_7complexIfEEEEv12SSMParamsBwd
        .type           _Z25selective_scan_bwd_kernelI32Selective_Scan_bwd_kernel_traitsILi64ELi16ELb1ELb1ELb1ELb1ELb0EN3c104HalfENS1_7complexIfEEEEv12SSMParamsBwd,@function
        .size           _Z25selective_scan_bwd_kernelI32Selective_Scan_bwd_kernel_traitsILi64ELi16ELb1ELb1ELb1ELb1ELb0EN3c104HalfENS1_7complexIfEEEEv12SSMParamsBwd,(.L_x_18725 - _Z25selective_scan_bwd_kernelI32Selective_Scan_bwd_kernel_traitsILi64ELi16ELb1ELb1ELb1ELb1ELb0EN3c104HalfENS1_7complexIfEEEEv12SSMParamsBwd)
        .other          _Z25selective_scan_bwd_kernelI32Selective_Scan_bwd_kernel_traitsILi64ELi16ELb1ELb1ELb1ELb1ELb0EN3c104HalfENS1_7complexIfEEEEv12SSMParamsBwd,@"STO_CUDA_ENTRY STV_DEFAULT"
_Z25selective_scan_bwd_kernelI32Selective_Scan_bwd_kernel_traitsILi64ELi16ELb1ELb1ELb1ELb1ELb0EN3c104HalfENS1_7complexIfEEEEv12SSMParamsBwd:
.text._Z25selective_scan_bwd_kernelI32Selective_Scan_bwd_kernel_traitsILi64ELi16ELb1ELb1ELb1ELb1ELb0EN3c104HalfENS1_7complexIfEEEEv12SSMParamsBwd:
        /* <DEDUP_REMOVED lines=162> */
[----:B------:R-:W-:Y:S01]  /*0a20*/  UMOV UR18, UR12 ;  /* 0x0000000c00127c82 */ /* 0x000fe20008000000 */
[----:B------:R-:W-:Y:S01]  /*0a30*/  MOV R125, RZ ;  /* 0x000000ff007d7202 */ /* 0x000fe20000000f00 */
[----:B------:R-:W-:Y:S01]  /*0a40*/  UMOV UR12, UR9 ;  /* 0x00000009000c7c82 */ /* 0x000fe20008000000 */
[----:B------:R-:W-:Y:S01]  /*0a50*/  MOV R127, RZ ;  /* 0x000000ff007f7202 */ /* 0x000fe20000000f00 */
[----:B------:R-:W-:Y:S01]  /*0a60*/  UMOV UR9, UR20 ;  /* 0x0000001400097c82 */ /* 0x000fe20008000000 */
        /* <DEDUP_REMOVED lines=11> */
.L_x_12098:
        /* <DEDUP_REMOVED lines=101> */
.L_x_11970:
[----:B------:R-:W-:Y:S05]  /*1170*/  BSYNC.RECONVERGENT B0 ;  /* 0x0000000000007941 */ /* 0x000fea0003800200 */
.L_x_11969:
        /* <DEDUP_REMOVED lines=39> */
.L_x_11972:
[----:B------:R-:W-:Y:S05]  /*13f0*/  BSYNC.RECONVERGENT B0 ;  /* 0x0000000000007941 */ /* 0x000fea0003800200 */
.L_x_11971:
[--C-:B------:R-:W-:Y:S01]  /*1400*/  HADD2.F32 R89, -RZ, R12.reuse.H0_H0 ;  /* 0x2000000cff597230 */ /* 0x100fe20000004100 */
[----:B------:R-:W-:Y:S01]  /*1410*/  BSSY.RECONVERGENT B0, `(.L_x_11973) ;  /* 0x0000026000007945 */ /* 0x000fe20003800200 */
[--C-:B------:R-:W-:Y:S01]  /*1420*/  HADD2.F32 R96, -RZ, R91.reuse.H0_H0 ;  /* 0x2000005bff607230 */ /* 0x100fe20000004100 */
[----:B------:R-:W-:Y:S01]  /*1430*/  FSETP.GTU.FTZ.AND P1, PT, R98, 20, PT ;  /* 0x41a000006200780b */ /* 0x000fe20003f3c000 */
        /* <DEDUP_REMOVED lines=35> */
.L_x_11974:
[----:B------:R-:W-:Y:S05]  /*1670*/  BSYNC.RECONVERGENT B0 ;  /* 0x0000000000007941 */ /* 0x000fea0003800200 */
.L_x_11973:
[----:B------:R-:W-:Y:S01]  /*1680*/  BSSY.RECONVERGENT B0, `(.L_x_11975) ;  /* 0x0000027000007945 */ /* 0x000fe20003800200 */
[----:B------:R-:W-:Y:S01]  /*1690*/  FSETP.GTU.FTZ.AND P2, PT, R89, 20, PT ;  /* 0x41a000005900780b */ /* 0x000fe20003f5c000 */
[----:B------:R-:W-:Y:S02]  /*16a0*/  HADD2.F32 R54, -RZ, R13.H1_H1 ;  /* 0x3000000dff367230 */ /* 0x000fe40000004100 */
[----:B------:R-:W-:Y:S01]  /*16b0*/  FADD.FTZ R90, R12, UR7 ;  /* 0x000000070c5a7e21 */ /* 0x000fe20008010000 */
[--C-:B------:R-:W-:Y:S02]  /*16c0*/  HADD2.F32 R49, -RZ, R14.reuse.H0_H0 ;  /* 0x2000000eff317230 */ /* 0x100fe40000004100 */
[----:B------:R-:W-:Y:S02]  /*16d0*/  HADD2.F32 R46, -RZ, R14.H1_H1 ;  /* 0x3000000eff2e7230 */ /* 0x000fe40000004100 */
[--C-:B------:R-:W-:Y:S02]  /*16e0*/  HADD2.F32 R41, -RZ, R15.reuse.H0_H0 ;  /* 0x2000000fff297230 */ /* 0x100fe40000004100 */
[----:B--2---:R-:W-:Y:S01]  /*16f0*/  HADD2.F32 R38, -RZ, R15.H1_H1 ;  /* 0x3000000fff267230 */ /* 0x004fe20000004100 */
        /* <DEDUP_REMOVED lines=31> */
.L_x_11976:
[----:B------:R-:W-:Y:S05]  /*18f0*/  BSYNC.RECONVERGENT B0 ;  /* 0x0000000000007941 */ /* 0x000fea0003800200 */
.L_x_11975:
        /* <DEDUP_REMOVED lines=42> */
.L_x_11978:
[----:B------:R-:W-:Y:S05]  /*1ba0*/  BSYNC.RECONVERGENT B0 ;  /* 0x0000000000007941 */ /* 0x000fea0003800200 */
.L_x_11977:
        /* <DEDUP_REMOVED lines=44> */
.L_x_11980:
[----:B------:R-:W-:Y:S05]  /*1e70*/  BSYNC.RECONVERGENT B0 ;  /* 0x0000000000007941 */ /* 0x000fea0003800200 */
.L_x_11979:
        /* <DEDUP_REMOVED lines=38> */
.L_x_11982:
[----:B------:R-:W-:Y:S05]  /*20e0*/  BSYNC.RECONVERGENT B0 ;  /* 0x0000000000007941 */ /* 0x000fea0003800200 */
.L_x_11981:
        /* <DEDUP_REMOVED lines=39> */
.L_x_11984:
[----:B------:R-:W-:Y:S05]  /*2360*/  BSYNC.RECONVERGENT B0 ;  /* 0x0000000000007941 */ /* 0x000fea0003800200 */
.L_x_11983:
        /* <DEDUP_REMOVED lines=38> */
.L_x_11986:
[----:B------:R-:W-:Y:S05]  /*25d0*/  BSYNC.RECONVERGENT B0 ;  /* 0x0000000000007941 */ /* 0x000fea0003800200 */
.L_x_11985:
        /* <DEDUP_REMOVED lines=39> */
.L_x_11988:
[----:B------:R-:W-:Y:S05]  /*2850*/  BSYNC.RECONVERGENT B0 ;  /* 0x0000000000007941 */ /* 0x000fea0003800200 */
.L_x_11987:
        /* <DEDUP_REMOVED lines=38> */
.L_x_11990:
[----:B------:R-:W-:Y:S05]  /*2ac0*/  BSYNC.RECONVERGENT B0 ;  /* 0x0000000000007941 */ /* 0x000fea0003800200 */
.L_x_11989:
        /* <DEDUP_REMOVED lines=32> */
.L_x_11992:
[----:B------:R-:W-:Y:S05]  /*2cd0*/  BSYNC.RECONVERGENT B0 ;  /* 0x0000000000007941 */ /* 0x000fea0003800200 */
.L_x_11991:
        /* <DEDUP_REMOVED lines=32> */
.L_x_11994:
[----:B------:R-:W-:Y:S05]  /*2ee0*/  BSYNC.RECONVERGENT B0 ;  /* 0x0000000000007941 */ /* 0x000fea0003800200 */
.L_x_11993:
        /* <DEDUP_REMOVED lines=32> */
.L_x_11996:
[----:B------:R-:W-:Y:S05]  /*30f0*/  BSYNC.RECONVERGENT B0 ;  /* 0x0000000000007941 */ /* 0x000fea0003800200 */
.L_x_11995:
        /* <DEDUP_REMOVED lines=32> */
.L_x_11998:
[----:B------:R-:W-:Y:S05]  /*3300*/  BSYNC.RECONVERGENT B0 ;  /* 0x0000000000007941 */ /* 0x000fea0003800200 */
.L_x_11997:
        /* <DEDUP_REMOVED lines=32> */
.L_x_12000:
[----:B------:R-:W-:Y:S05]  /*3510*/  BSYNC.RECONVERGENT B0 ;  /* 0x0000000000007941 */ /* 0x000fea0003800200 */
.L_x_11999:
        /* <DEDUP_REMOVED lines=54> */
.L_x_12097:
        /* <DEDUP_REMOVED lines=44> */
[----:B----4-:R-:W-:-:S13]  /*3b40*/  R2UR UR42, R93 ;  /* 0x000000005d2a72ca */ /* 0x010fda00000e0000 */
[----:B0-----:R-:W-:-:S04]  /*3b50*/  FMUL.FTZ R72, R109, UR42 ;  /* 0x0000002a6d487c20 */ /* 0x001fc80008410000 */
[----:B------:R-:W-:Y:S01]  /*3b60*/  FMUL.RZ R73, R72, 0.15915493667125701904 ;  /* 0x3e22f98348497820 */ /* 0x000fe2000040c000 */
[----:B------:R-:W-:-:S04]  /*3b70*/  FMUL.FTZ R72, R110, UR42 ;  /* 0x0000002a6e487c20 */ /* 0x000fc80008410000 */
[----:B------:R-:W-:Y:S01]  /*3b80*/  FMUL.RZ R75, R72, 0.15915493667125701904 ;  /* 0x3e22f983484b7820 */ /* 0x000fe2000040c000 */
[----:B------:R-:W-:-:S04]  /*3b90*/  FMUL.FTZ R72, R107, UR42 ;  /* 0x0000002a6b487c20 */ /* 0x000fc80008410000 */
[----:B-1----:R-:W-:Y:S01]  /*3ba0*/  FMUL.RZ R77, R72, 0.15915493667125701904 ;  /* 0x3e22f983484d7820 */ /* 0x002fe2000040c000 */
        /* <DEDUP_REMOVED lines=11> */
[----:B--2---:R-:W-:Y:S08]  /*3c60*/  MUFU.SIN R80, R77 ;  /* 0x0000004d00507308 */ /* 0x004ff00000000400 */
        /* <DEDUP_REMOVED lines=17> */
[----:B------:R-:W-:-:S07]  /*3d80*/  MOV R176, UR45 ;  /* 0x0000002d00b07c02 */ /* 0x000fce0008000f00 */
[----:B------:R0:W-:Y:S02]  /*3d90*/  MUFU.COS R142, R77 ;  /* 0x0000004d008e7308 */ /* 0x0001e40000000000 */
[----:B0-----:R-:W-:Y:S01]  /*3da0*/  FMUL.RZ R77, R72, 0.15915493667125701904 ;  /* 0x3e22f983484d7820 */ /* 0x001fe2000040c000 */
[----:B------:R-:W-:-:S05]  /*3db0*/  FMUL.FTZ R72, R46, UR42 ;  /* 0x0000002a2e487c20 */ /* 0x000fca0008410000 */
[----:B------:R-:W-:Y:S01]  /*3dc0*/  MUFU.SIN R126, R79 ;  /* 0x0000004f007e7308 */ /* 0x000fe20000000400 */
[----:B------:R-:W-:-:S07]  /*3dd0*/  FMUL.FTZ R176, R176, 1.4426950216293334961 ;  /* 0x3fb8aa3bb0b07820 */ /* 0x000fce0000410000 */
[----:B------:R0:W-:Y:S02]  /*3de0*/  MUFU.COS R140, R79 ;  /* 0x0000004f008c7308 */ /* 0x0001e40000000000 */
[----:B0-----:R-:W-:Y:S01]  /*3df0*/  FMUL.RZ R79, R72, 0.15915493667125701904 ;  /* 0x3e22f983484f7820 */ /* 0x001fe2000040c000 */
[----:B------:R-:W-:-:S04]  /*3e00*/  FMUL.FTZ R72, R41, UR42 ;  /* 0x0000002a29487c20 */ /* 0x000fc80008410000 */
[----:B------:R-:W-:-:S04]  /*3e10*/  FMUL.RZ R81, R72, 0.15915493667125701904 ;  /* 0x3e22f98348517820 */ /* 0x000fc8000040c000 */
[----:B------:R-:W-:Y:S08]  /*3e20*/  MUFU.SIN R158, R81 ;  /* 0x00000051009e7308 */ /* 0x000ff00000000400 */
[----:B------:R0:W-:Y:S01]  /*3e30*/  MUFU.COS R160, R81 ;  /* 0x0000005100a07308 */ /* 0x0001e20000000000 */
[----:B------:R-:W-:Y:S01]  /*3e40*/  FMUL.FTZ R93, R112, UR42 ;  /* 0x0000002a705d7c20 */ /* 0x000fe20008410000 */
[----:B0-----:R-:W-:Y:S01]  /*3e50*/  FMUL.FTZ R81, R176, R103 ;  /* 0x00000067b0517220 */ /* 0x001fe20000410000 */
[----:B------:R-:W-:-:S05]  /*3e60*/  FMUL.FTZ R72, R38, UR42 ;  /* 0x0000002a26487c20 */ /* 0x000fca0008410000 */
[----:B------:R-:W0:Y:S01]  /*3e70*/  MUFU.EX2 R81, R81 ;  /* 0x0000005100517308 */ /* 0x000e220000000800 */
[----:B------:R-:W-:Y:S01]  /*3e80*/  FMUL.RZ R93, R93, 0.15915493667125701904 ;  /* 0x3e22f9835d5d7820 */ /* 0x000fe2000040c000 */
[----:B------:R-:W-:Y:S01]  /*3e90*/  FMUL.RZ R133, R72, 0.15915493667125701904 ;  /* 0x3e22f98348857820 */ /* 0x000fe2000040c000 */
[----:B------:R-:W-:-:S05]  /*3ea0*/  FMUL.FTZ R72, R176, R112 ;  /* 0x00000070b0487220 */ /* 0x000fca0000410000 */
[----:B------:R-:W-:Y:S01]  /*3eb0*/  MUFU.SIN R130, R75 ;  /* 0x0000004b00827308 */ /* 0x000fe20000000400 */
[C---:B------:R-:W-:Y:S01]  /*3ec0*/  FMUL.FTZ R83, R176.reuse, R55 ;  /* 0x00000037b0537220 */ /* 0x040fe20000410000 */
[----:B------:R-:W-:-:S06]  /*3ed0*/  FMUL.FTZ R85, R176, R54 ;  /* 0x00000036b0557220 */ /* 0x000fcc0000410000 */
[----:B------:R1:W-:Y:S01]  /*3ee0*/  MUFU.COS R136, R75 ;  /* 0x0000004b00887308 */ /* 0x0003e20000000000 */
[C---:B------:R-:W-:Y:S01]  /*3ef0*/  FMUL.FTZ R87, R176.reuse, R49 ;  /* 0x00000031b0577220 */ /* 0x040fe20000410000 */
[C---:B------:R-:W-:Y:S01]  /*3f00*/  FMUL.FTZ R129, R176.reuse, R38 ;  /* 0x00000026b0817220 */ /* 0x040fe20000410000 */
[----:B-1----:R-:W-:-:S05]  /*3f10*/  FMUL.FTZ R75, R176, R110 ;  /* 0x0000006eb04b7220 */ /* 0x002fca0000410000 */
[----:B------:R-:W-:Y:S01]  /*3f20*/  MUFU.SIN R74, R93 ;  /* 0x0000005d004a7308 */ /* 0x000fe20000000400 */
[C---:B------:R-:W-:Y:S01]  /*3f30*/  FMUL.FTZ R92, R176.reuse, R46 ;  /* 0x0000002eb05c7220 */ /* 0x040fe20000410000 */
[----:B------:R-:W-:-:S06]  /*3f40*/  FMUL.FTZ R95, R176, R41 ;  /* 0x00000029b05f7220 */ /* 0x000fcc0000410000 */
[----:B------:R-:W-:Y:S01]  /*3f50*/  MUFU.COS R156, R93 ;  /* 0x0000005d009c7308 */ /* 0x000fe20000000000 */
[----:B0-----:R-:W-:-:S07]  /*3f60*/  FMUL.FTZ R145, R81, R84 ;  /* 0x0000005451917220 */ /* 0x001fce0000410000 */
        /* <DEDUP_REMOVED lines=9> */
[----:B0-----:R-:W-:-:S07]  /*4000*/  FMUL.FTZ R79, R176, R108 ;  /* 0x0000006cb04f7220 */ /* 0x001fce0000410000 */
[----:B------:R0:W-:Y:S01]  /*4010*/  MUFU.EX2 R155, R72 ;  /* 0x00000048009b7308 */ /* 0x0001e20000000800 */
[C---:B-1----:R-:W-:Y:S01]  /*4020*/  FMUL.FTZ R75, R176.reuse, R90 ;  /* 0x0000005ab04b7220 */ /* 0x042fe20000410000 */
[----:B0-----:R-:W-:-:S06]  /*4030*/  FMUL.FTZ R72, R176, R98 ;  /* 0x00000062b0487220 */ /* 0x001fcc0000410000 */
[----:B------:R0:W-:Y:S08]  /*4040*/  MUFU.EX2 R153, R73 ;  /* 0x0000004900997308 */ /* 0x0001f00000000800 */
[----:B------:R-:W1:Y:S01]  /*4050*/  MUFU.EX2 R139, R75 ;  /* 0x0000004b008b7308 */ /* 0x000e620000000800 */
[----:B0-----:R-:W-:-:S07]  /*4060*/  FMUL.FTZ R73, R176, R89 ;  /* 0x00000059b0497220 */ /* 0x001fce0000410000 */
[----:B------:R0:W2:Y:S08]  /*4070*/  MUFU.EX2 R143, R72 ;  /* 0x00000048008f7308 */ /* 0x0000b00000000800 */
[----:B------:R-:W3:Y:S01]  /*4080*/  MUFU.EX2 R77, R77 ;  /* 0x0000004d004d7308 */ /* 0x000ee20000000800 */
[----:B0-----:R-:W-:-:S07]  /*4090*/  LOP3.LUT R72, R0, 0x3e0, RZ, 0xc0, !PT ;  /* 0x000003e000487812 */ /* 0x001fce00078ec0ff */
[----:B------:R-:W0:Y:S08]  /*40a0*/  MUFU.EX2 R79, R79 ;  /* 0x0000004f004f7308 */ /* 0x000e300000000800 */
[----:B------:R-:W4:Y:S08]  /*40b0*/  MUFU.EX2 R83, R83 ;  /* 0x0000005300537308 */ /* 0x000f300000000800 */
[----:B------:R-:W5:Y:S08]  /*40c0*/  MUFU.EX2 R85, R85 ;  /* 0x0000005500557308 */ /* 0x000f700000000800 */
[----:B------:R-:W5:Y:S08]  /*40d0*/  MUFU.EX2 R87, R87 ;  /* 0x0000005700577308 */ /* 0x000f700000000800 */
[----:B------:R-:W-:Y:S08]  /*40e0*/  MUFU.EX2 R157, R129 ;  /* 0x00000081009d7308 */ /* 0x000ff00000000800 */
[----:B------:R-:W5:Y:S01]  /*40f0*/  MUFU.SIN R84, R133 ;  /* 0x0000008500547308 */ /* 0x000f620000000400 */
[----:B------:R-:W-:-:S07]  /*4100*/  IADD3 R72, PT, PT, R72, R121, RZ ;  /* 0x0000007948487210 */ /* 0x000fce0007ffe0ff */
[----:B------:R-:W5:Y:S08]  /*4110*/  MUFU.EX2 R141, R73 ;  /* 0x00000049008d7308 */ /* 0x000f700000000800 */
[----:B------:R-:W5:Y:S08]  /*4120*/  MUFU.EX2 R92, R92 ;  /* 0x0000005c005c7308 */ /* 0x000f700000000800 */
[----:B------:R-:W5:Y:S01]  /*4130*/  MUFU.EX2 R95, R95 ;  /* 0x0000005f005f7308 */ /* 0x000f620000000800 */
[----:B------:R-:W-:Y:S01]  /*4140*/  LEA R177, R72, R119, 0x5 ;  /* 0x0000007748b17211 */ /* 0x000fe200078e28ff */
[----:B-1----:R-:W-:Y:S01]  /*4150*/  FMUL.FTZ R140, R139, R140 ;  /* 0x0000008c8b8c7220 */ /* 0x002fe20000410000 */
[----:B------:R-:W-:Y:S01]  /*4160*/  FMUL.FTZ R156, R155, R156 ;  /* 0x0000009c9b9c7220 */ /* 0x000fe20000410000 */
[----:B------:R-:W-:Y:S01]  /*4170*/  FMUL.FTZ R154, R153, R154 ;  /* 0x0000009a999a7220 */ /* 0x000fe20000410000 */
[----:B------:R-:W-:Y:S01]  /*4180*/  FMUL.FTZ R152, R151, R152 ;  /* 0x0000009897987220 */ /* 0x000fe20000410000 */
[----:B--2---:R-:W-:Y:S01]  /*4190*/  FMUL.FTZ R144, R143, R144 ;  /* 0x000000908f907220 */ /* 0x004fe20000410000 */
[----:B------:R-:W-:Y:S01]  /*41a0*/  FMUL.FTZ R139, R139, R126 ;  /* 0x0000007e8b8b7220 */ /* 0x000fe20000410000 */
[----:B------:R1:W2:Y:S01]  /*41b0*/  MUFU.COS R162, R133 ;  /* 0x0000008500a27308 */ /* 0x0002a20000000000 */
[----:B------:R-:W-:Y:S01]  /*41c0*/  FMUL.FTZ R155, R155, R74 ;  /* 0x0000004a9b9b7220 */ /* 0x000fe20000410000 */
[----:B------:R-:W-:Y:S01]  /*41d0*/  FMUL.FTZ R153, R153, R76 ;  /* 0x0000004c99997220 */ /* 0x000fe20000410000 */
[----:B------:R-:W-:Y:S01]  /*41e0*/  FMUL.FTZ R151, R151, R78 ;  /* 0x0000004e97977220 */ /* 0x000fe20000410000 */
[C---:B---3--:R-:W-:Y:S01]  /*41f0*/  FMUL.FTZ R150, R77.reuse, R150 ;  /* 0x000000964d967220 */ /* 0x048fe20000410000 */
[----:B------:R-:W-:Y:S01]  /*4200*/  FMUL.FTZ R149, R77, R80 ;  /* 0x000000504d957220 */ /* 0x000fe20000410000 */
[C---:B0-----:R-:W-:Y:S01]  /*4210*/  FMUL.FTZ R148, R79.reuse, R148 ;  /* 0x000000944f947220 */ /* 0x041fe20000410000 */
[----:B------:R-:W-:Y:S01]  /*4220*/  FMUL.FTZ R147, R79, R82 ;  /* 0x000000524f937220 */ /* 0x000fe20000410000 */
[----:B------:R-:W-:Y:S01]  /*4230*/  FMUL.FTZ R146, R81, R146 ;  /* 0x0000009251927220 */ /* 0x000fe20000410000 */
[----:B------:R-:W-:Y:S01]  /*4240*/  FMUL.FTZ R143, R143, R86 ;  /* 0x000000568f8f7220 */ /* 0x000fe20000410000 */
[C---:B----4-:R-:W-:Y:S01]  /*4250*/  FMUL.FTZ R138, R83.reuse, R138 ;  /* 0x0000008a538a7220 */ /* 0x050fe20000410000 */
[----:B------:R-:W-:Y:S01]  /*4260*/  FMUL.FTZ R137, R83, R128 ;  /* 0x0000008053897220 */ /* 0x000fe20000410000 */
[C---:B-----5:R-:W-:Y:S01]  /*4270*/  FMUL.FTZ R136, R85.reuse, R136 ;  /* 0x0000008855887220 */ /* 0x060fe20000410000 */
[----:B------:R-:W-:Y:S01]  /*4280*/  FMUL.FTZ R135, R85, R130 ;  /* 0x0000008255877220 */ /* 0x000fe20000410000 */
[C---:B------:R-:W-:Y:S01]  /*4290*/  FMUL.FTZ R134, R87.reuse, R134 ;  /* 0x0000008657867220 */ /* 0x040fe20000410000 */
[----:B-1----:R-:W-:Y:S01]  /*42a0*/  FMUL.FTZ R133, R87, R132 ;  /* 0x0000008457857220 */ /* 0x002fe20000410000 */
[----:B------:R-:W-:Y:S01]  /*42b0*/  FMUL.FTZ R126, R157, R84 ;  /* 0x000000549d7e7220 */ /* 0x000fe20000410000 */
[----:B------:R-:W-:Y:S01]  /*42c0*/  LDS.128 R72, [R177] ;  /* 0x00000000b1487984 */ /* 0x000fe20000000c00 */
[----:B------:R-:W-:-:S03]  /*42d0*/  FMUL.FTZ R142, R141, R142 ;  /* 0x0000008e8d8e7220 */ /* 0x000fc60000410000 */
[----:B------:R-:W-:Y:S01]  /*42e0*/  LDS.128 R76, [R177+0x10] ;  /* 0x00001000b14c7984 */ /* 0x000fe20000000c00 */
[----:B------:R-:W-:-:S03]  /*42f0*/  FMUL.FTZ R141, R141, R94 ;  /* 0x0000005e8d8d7220 */ /* 0x000fc60000410000 */
[----:B------:R-:W-:Y:S01]  /*4300*/  LDS.128 R80, [R177+0x20] ;  /* 0x00002000b1507984 */ /* 0x000fe20000000c00 */
[----:B------:R-:W-:-:S03]  /*4310*/  FMUL.FTZ R132, R92, R93 ;  /* 0x0000005d5c847220 */ /* 0x000fc60000410000 */
[----:B------:R-:W-:Y:S01]  /*4320*/  LDS.128 R84, [R177+0x30] ;  /* 0x00003000b1547984 */ /* 0x000fe20000000c00 */
[----:B------:R-:W-:Y:S01]  /*4330*/  FMUL.FTZ R131, R92, R131 ;  /* 0x000000835c837220 */ /* 0x000fe20000410000 */
[C---:B------:R-:W-:Y:S02]  /*4340*/  FMUL.FTZ R130, R95.reuse, R160 ;  /* 0x000000a05f827220 */ /* 0x040fe40000410000 */
[----:B------:R0:W-:Y:S01]  /*4350*/  STS.128 [R163+0x1480], R64 ;  /* 0x00148040a3007388 */ /* 0x0001e20000000c00 */
[----:B------:R-:W-:-:S03]  /*4360*/  FMUL.FTZ R129, R95, R158 ;  /* 0x0000009e5f817220 */ /* 0x000fc60000410000 */
[----:B------:R-:W-:Y:S04]  /*4370*/  STS.128 [R163+0x1080], R56 ;  /* 0x00108038a3007388 */ /* 0x000fe80000000c00 */
[----:B------:R-:W-:Y:S04]  /*4380*/  STS.128 [R163+0x1280], R60 ;  /* 0x0012803ca3007388 */ /* 0x000fe80000000c00 */
[----:B------:R1:W-:Y:S01]  /*4390*/  STS.128 [R163+0x1680], R68 ;  /* 0x00168044a3007388 */ /* 0x0003e20000000c00 */
[----:B------:R-:W-:Y:S01]  /*43a0*/  NOP ;  /* 0x0000000000007918 */ /* 0x000fe20000000000 */
[----:B0-----:R-:W-:-:S02]  /*43b0*/  FMUL.FTZ R64, R111, UR42 ;  /* 0x0000002a6f407c20 */ /* 0x001fc40008410000 */
[----:B------:R-:W0:Y:S04]  /*43c0*/  LDS.128 R92, [R177+0x1080] ;  /* 0x00108000b15c7984 */ /* 0x000e280000000c00 */
[----:B------:R-:W3:Y:S04]  /*43d0*/  LDS.128 R56, [R177+0x1090] ;  /* 0x00109000b1387984 */ /* 0x000ee80000000c00 */
[----:B------:R-:W4:Y:S01]  /*43e0*/  LDS.128 R60, [R177+0x10a0] ;  /* 0x0010a000b13c7984 */ /* 0x000f220000000c00 */
[----:B-1----:R-:W-:-:S03]  /*43f0*/  FMUL.RZ R68, R64, 0.15915493667125701904 ;  /* 0x3e22f98340447820 */ /* 0x002fc6000040c000 */
[----:B------:R-:W1:Y:S01]  /*4400*/  LDS.128 R64, [R177+0x10b0] ;  /* 0x0010b000b1407984 */ /* 0x000e620000000c00 */
[----:B------:R-:W5:Y:S01]  /*4410*/  S2UR UR31, SR_CgaCtaId ;  /* 0x00000000001f79c3 */ /* 0x000f620000008800 */
[----:B------:R-:W-:Y:S01]  /*4420*/  USHF.L.U32 UR46, UR17, 0x8, URZ ;  /* 0x00000008112e7899 */ /* 0x000fe200080006ff */
[----:B------:R-:W-:-:S03]  /*4430*/  FMUL.FTZ R176, R176, R111 ;  /* 0x0000006fb0b07220 */ /* 0x000fc60000410000 */
[----:B------:R-:W-:Y:S01]  /*4440*/  UIADD3 UR30, UPT, UPT, UR46, -0x100, URZ ;  /* 0xffffff002e1e7890 */ /* 0x000fe2000fffe0ff */
[----:B------:R-:W-:Y:S03]  /*4450*/  MUFU.SIN R69, R68 ;  /* 0x0000004400457308 */ /* 0x000fe60000000400 */
[----:B------:R-:W-:-:S05]  /*4460*/  ULOP3.LUT UR30, UR30, 0x100, URZ, 0xc0, !UPT ;  /* 0x000001001e1e7892 */ /* 0x000fca000f8ec0ff */
[----:B------:R-:W-:Y:S01]  /*4470*/  MUFU.COS R181, R68 ;  /* 0x0000004400b57308 */ /* 0x000fe20000000000 */
[----:B------:R-:W-:-:S07]  /*4480*/  UIADD3 UR30, UPT, UPT, UR30, UR8, URZ ;  /* 0x000000081e1e7290 */ /* 0x000fce000fffe0ff */
[----:B------:R-:W4:Y:S01]  /*4490*/  MUFU.EX2 R176, R176 ;  /* 0x000000b000b07308 */ /* 0x000f220000000800 */
[----:B------:R-:W-:Y:S01]  /*44a0*/  MOV R164, UR30 ;  /* 0x0000001e00a47c02 */ /* 0x000fe20008000f00 */
[----:B------:R-:W-:Y:S01]  /*44b0*/  UMOV UR30, 0x400 ;  /* 0x00000400001e7882 */ /* 0x000fe20000000000 */
[C---:B------:R-:W-:Y:S02]  /*44c0*/  ISETP.NE.AND P0, PT, R0.reuse, RZ, PT ;  /* 0x000000ff0000720c */ /* 0x040fe40003f05270 */
[C---:B------:R-:W-:Y:S01]  /*44d0*/  IADD3 R175, PT, PT, R0.reuse, 0x200, RZ ;  /* 0x0000020000af7810 */ /* 0x040fe20007ffe0ff */
[----:B-----5:R-:W-:Y:S01]  /*44e0*/  ULEA UR30, UR31, UR30, 0x18 ;  /* 0x0000001e1f1e7291 */ /* 0x020fe2000f8ec0ff */
[----:B------:R-:W-:Y:S02]  /*44f0*/  ISETP.NE.AND P2, PT, R0, 0x3f, PT ;  /* 0x0000003f0000780c */ /* 0x000fe40003f45270 */
[----:B------:R-:W-:Y:S01]  /*4500*/  SEL R175, R164, R175, !P0 ;  /* 0x000000afa4af7207 */ /* 0x000fe20004000000 */
[----:B0-----:R-:W-:-:S02]  /*4510*/  HADD2.F32 R200, -RZ, R93.H0_H0 ;  /* 0x2000005dffc87230 */ /* 0x001fc40000004100 */
[----:B------:R-:W-:Y:S02]  /*4520*/  HADD2.F32 R70, -RZ, R93.H1_H1 ;  /* 0x3000005dff467230 */ /* 0x000fe40000004100 */
[----:B--2---:R-:W-:Y:S01]  /*4530*/  FMUL.FTZ R128, R157, R162 ;  /* 0x000000a29d807220 */ /* 0x004fe20000410000 */
[--C-:B---3--:R-:W-:Y:S02]  /*4540*/  HADD2.F32 R93, -RZ, R57.reuse.H0_H0 ;  /* 0x20000039ff5d7230 */ /* 0x108fe40000004100 */
[----:B------:R-:W-:Y:S02]  /*4550*/  HADD2.F32 R191, -RZ, R57.H1_H1 ;  /* 0x30000039ffbf7230 */ /* 0x000fe40000004100 */
[C---:B----4-:R-:W-:Y:S01]  /*4560*/  FMUL.FTZ R68, R176.reuse, R181 ;  /* 0x000000b5b0447220 */ /* 0x050fe20000410000 */
[----:B------:R-:W-:Y:S01]  /*4570*/  FMUL.FTZ R69, R176, R69 ;  /* 0x00000045b0457220 */ /* 0x000fe20000410000 */
[----:B------:R-:W-:Y:S01]  /*4580*/  LEA R176, R175, UR30, 0x3 ;  /* 0x0000001eafb07c11 */ /* 0x000fe2000f8e18ff */
[----:B------:R-:W-:-:S02]  /*4590*/  HADD2.F32 R158, -RZ, R72.H0_H0 ;  /* 0x20000048ff9e7230 */ /* 0x000fc40000004100 */
[----:B------:R-:W-:Y:S02]  /*45a0*/  HADD2.F32 R160, -RZ, R72.H1_H1 ;  /* 0x30000048ffa07230 */ /* 0x000fe40000004100 */
[--C-:B------:R-:W-:Y:S02]  /*45b0*/  HADD2.F32 R57, -RZ, R59.reuse.H0_H0 ;  /* 0x2000003bff397230 */ /* 0x100fe40000004100 */
[----:B------:R-:W-:Y:S02]  /*45c0*/  HADD2.F32 R187, -RZ, R59.H1_H1 ;  /* 0x3000003bffbb7230 */ /* 0x000fe40000004100 */
[--C-:B------:R-:W-:Y:S02]  /*45d0*/  HADD2.F32 R157, -RZ, R73.reuse.H0_H0 ;  /* 0x20000049ff9d7230 */ /* 0x100fe40000004100 */
[----:B------:R-:W-:Y:S02]  /*45e0*/  HADD2.F32 R159, -RZ, R73.H1_H1 ;  /* 0x30000049ff9f7230 */ /* 0x000fe40000004100 */
        /* <DEDUP_REMOVED lines=8> */
[----:B------:R-:W-:Y:S02]  /*4670*/  HADD2.F32 R194, -RZ, R56.H0_H0 ;  /* 0x20000038ffc27230 */ /* 0x000fe40000004100 */
[----:B------:R-:W-:Y:S02]  /*4680*/  HADD2.F32 R190, -RZ, R58.H0_H0 ;  /* 0x2000003affbe7230 */ /* 0x000fe40000004100 */
[----:B------:R-:W-:Y:S02]  /*4690*/  HADD2.F32 R186, -RZ, R60.H0_H0 ;  /* 0x2000003cffba7230 */ /* 0x000fe40000004100 */
[----:B------:R-:W-:Y:S02]  /*46a0*/  HADD2.F32 R182, -RZ, R62.H0_H0 ;  /* 0x2000003effb67230 */ /* 0x000fe40000004100 */
[----:B------:R-:W-:-:S02]  /*46b0*/  HADD2.F32 R61, -RZ, R63.H0_H0 ;  /* 0x2000003fff3d7230 */ /* 0x000fc40000004100 */
[----:B------:R-:W-:Y:S02]  /*46c0*/  HADD2.F32 R179, -RZ, R63.H1_H1 ;  /* 0x3000003fffb37230 */ /* 0x000fe40000004100 */
[----:B-1----:R-:W-:Y:S02]  /*46d0*/  HADD2.F32 R178, -RZ, R64.H0_H0 ;  /* 0x20000040ffb27230 */ /* 0x002fe40000004100 */
[----:B------:R-:W-:Y:S01]  /*46e0*/  HADD2.F32 R95, -RZ, R67.H0_H0 ;  /* 0x20000043ff5f7230 */ /* 0x000fe20000004100 */
[----:B------:R0:W-:Y:S01]  /*46f0*/  STS.64 [R176+0x6b60], R68 ;  /* 0x006b6044b0007388 */ /* 0x0001e20000000a00 */
[----:B------:R-:W-:Y:S02]  /*4700*/  HADD2.F32 R56, -RZ, R56.H1_H1 ;  /* 0x30000038ff387230 */ /* 0x000fe40000004100 */
[----:B------:R-:W-:Y:S02]  /*4710*/  HADD2.F32 R58, -RZ, R58.H1_H1 ;  /* 0x3000003aff3a7230 */ /* 0x000fe40000004100 */
[----:B------:R-:W-:-:S02]  /*4720*/  HADD2.F32 R60, -RZ, R60.H1_H1 ;  /* 0x3000003cff3c7230 */ /* 0x000fc40000004100 */
[----:B------:R-:W-:Y:S02]  /*4730*/  HADD2.F32 R62, -RZ, R62.H1_H1 ;  /* 0x3000003eff3e7230 */ /* 0x000fe40000004100 */
[----:B------:R-:W-:Y:S02]  /*4740*/  HADD2.F32 R64, -RZ, R64.H1_H1 ;  /* 0x30000040ff407230 */ /* 0x000fe40000004100 */
[--C-:B------:R-:W-:Y:S02]  /*4750*/  HADD2.F32 R63, -RZ, R65.reuse.H0_H0 ;  /* 0x20000041ff3f7230 */ /* 0x100fe40000004100 */
[----:B------:R-:W-:Y:S02]  /*4760*/  HADD2.F32 R175, -RZ, R65.H1_H1 ;  /* 0x30000041ffaf7230 */ /* 0x000fe40000004100 */
[--C-:B------:R-:W-:Y:S02]  /*4770*/  HADD2.F32 R94, -RZ, R66.reuse.H0_H0 ;  /* 0x20000042ff5e7230 */ /* 0x100fe40000004100 */
[----:B------:R-:W-:-:S02]  /*4780*/  HADD2.F32 R92, -RZ, R66.H1_H1 ;  /* 0x30000042ff5c7230 */ /* 0x000fc40000004100 */
[----:B------:R-:W-:Y:S01]  /*4790*/  HADD2.F32 R67, -RZ, R67.H1_H1 ;  /* 0x30000043ff437230 */ /* 0x000fe20000004100 */
[----:B------:R-:W-:Y:S01]  /*47a0*/  BSSY.RECONVERGENT B0, `(.L_x_12002) ;  /* 0x000004a000007945 */ /* 0x000fe20003800200 */
        /* <DEDUP_REMOVED lines=28> */
[----:B------:R-:W-:Y:S02]  /*4970*/  HADD2.F32 R74, -RZ, R74.H1_H1 ;  /* 0x3000004aff4a7230 */ /* 0x000fe40000004100 */
[----:B------:R-:W-:Y:S01]  /*4980*/  FMUL.FTZ R188, R10, R57 ;  /* 0x000000390abc7220 */ /* 0x000fe20000410000 */
[----:B------:R-:W-:-:S02]  /*4990*/  HADD2.F32 R75, -RZ, R75.H1_H1 ;  /* 0x3000004bff4b7230 */ /* 0x000fc40000004100 */
[----:B------:R-:W-:Y:S01]  /*49a0*/  FMUL.FTZ R187, R10, -R187 ;  /* 0x800000bb0abb7220 */ /* 0x000fe20000410000 */
[----:B------:R-:W-:Y:S02]  /*49b0*/  HADD2.F32 R76, -RZ, R76.H1_H1 ;  /* 0x3000004cff4c7230 */ /* 0x000fe40000004100 */
[C---:B------:R-:W-:Y:S01]  /*49c0*/  FMUL.FTZ R186, R9.reuse, R186 ;  /* 0x000000ba09ba7220 */ /* 0x040fe20000410000 */
[----:B------:R-:W-:Y:S02]  /*49d0*/  HADD2.F32 R77, -RZ, R77.H1_H1 ;  /* 0x3000004dff4d7230 */ /* 0x000fe40000004100 */
        /* <DEDUP_REMOVED lines=18> */
[----:B0-----:R-:W-:Y:S01]  /*4b00*/  FMUL.FTZ R176, R4, R63 ;  /* 0x0000003f04b07220 */ /* 0x001fe20000410000 */
[----:B------:R-:W-:-:S02]  /*4b10*/  HADD2.F32 R87, -RZ, R87.H1_H1 ;  /* 0x30000057ff577230 */ /* 0x000fc40000004100 */
        /* <DEDUP_REMOVED lines=16> */
.L_x_12003:
[----:B------:R-:W-:-:S06]  /*4c20*/  LEA R72, R0, UR30, 0x3 ;  /* 0x0000001e00487c11 */ /* 0x000fcc000f8e18ff */
[----:B------:R-:W0:Y:S02]  /*4c30*/  LDS.64 R72, [R72+0x7b68] ;  /* 0x007b680048487984 */ /* 0x000e240000000a00 */
.L_x_12004:
[----:B------:R-:W-:Y:S05]  /*4c40*/  BSYNC.RECONVERGENT B0 ;  /* 0x0000000000007941 */ /* 0x000fea0003800200 */
.L_x_12002:
        /* <DEDUP_REMOVED lines=17> */
[C---:B------:R-:W-:Y:S01]  /*4d60*/  FFMA.FTZ R58, R156.reuse, R59, -R67 ;  /* 0x0000003b9c3a7223 */ /* 0x040fe20000010843 */
[----:B------:R-:W-:Y:S01]  /*4d70*/  FMUL.FTZ R59, R157, R112 ;  /* 0x000000709d3b7220 */ /* 0x000fe20000410000 */
[----:B------:R-:W-:Y:S01]  /*4d80*/  FMUL.FTZ R226, R161, R110 ;  /* 0x0000006ea1e27220 */ /* 0x000fe20000410000 */
[----:B------:R-:W-:Y:S01]  /*4d90*/  FFMA.FTZ R64, R156, R65, R64 ;  /* 0x000000419c407223 */ /* 0x000fe20000010040 */
[----:B------:R-:W-:Y:S01]  /*4da0*/  FMUL.FTZ R65, R159, R112 ;  /* 0x000000709f417220 */ /* 0x000fe20000410000 */
[C---:B------:R-:W-:Y:S01]  /*4db0*/  FFMA.FTZ R58, R117.reuse, R59, R58 ;  /* 0x0000003b753a7223 */ /* 0x040fe2000001003a */
        /* <DEDUP_REMOVED lines=22> */
[C---:B------:R-:W-:Y:S01]  /*4f20*/  FFMA.FTZ R58, R152.reuse, R58, R59 ;  /* 0x0000003a983a7223 */ /* 0x040fe2000001003b */
[----:B------:R-:W-:Y:S01]  /*4f30*/  FFMA.FTZ R57, R152, R56, -R57 ;  /* 0x0000003898397223 */ /* 0x000fe20000010839 */
        /* <DEDUP_REMOVED lines=13> */
[-C--:B------:R-:W-:Y:S01]  /*5010*/  FMUL.FTZ R206, R85, R46.reuse ;  /* 0x0000002e55ce7220 */ /* 0x080fe20000410000 */
[C---:B------:R-:W-:Y:S01]  /*5020*/  FFMA.FTZ R56, R114.reuse, R223, R56 ;  /* 0x000000df72387223 */ /* 0x040fe20000010038 */
[----:B------:R-:W-:Y:S01]  /*5030*/  FFMA.FTZ R65, R114, R221, R65 ;  /* 0x000000dd72417223 */ /* 0x000fe20000010041 */
[----:B------:R-:W-:Y:S01]  /*5040*/  FMUL.FTZ R208, R171, R46 ;  /* 0x0000002eabd07220 */ /* 0x000fe20000410000 */
[----:B------:R-:W-:Y:S01]  /*5050*/  FMUL.FTZ R203, R86, R41 ;  /* 0x0000002956cb7220 */ /* 0x000fe20000410000 */
[C---:B------:R-:W-:Y:S01]  /*5060*/  FMUL.FTZ R58, R147.reuse, R56 ;  /* 0x00000038933a7220 */ /* 0x040fe20000410000 */
[-C--:B------:R-:W-:Y:S01]  /*5070*/  FMUL.FTZ R57, R147, R65.reuse ;  /* 0x0000004193397220 */ /* 0x080fe20000410000 */
        /* <DEDUP_REMOVED lines=213> */
.L_x_12124:
        /* <DEDUP_REMOVED lines=13> */
.L_x_12127:
[----:B------:R-:W-:-:S03]  /*5ea0*/  UMOV UR31, 0xffffffff ;  /* 0xffffffff001f7882 */ /* 0x000fc60000000000 */
[----:B------:R-:W-:Y:S05]  /*5eb0*/  BRA.DIV UR31, `(.L_x_12008) ;  /* 0x0000007e1f087947 */ /* 0x000fea000b800000 */
.L_x_12130:
[----:B------:R-:W-:-:S03]  /*5ec0*/  UMOV UR31, 0xffffffff ;  /* 0xffffffff001f7882 */ /* 0x000fc60000000000 */
[----:B------:R-:W-:Y:S05]  /*5ed0*/  BRA.DIV UR31, `(.L_x_12009) ;  /* 0x0000007e1f287947 */ /* 0x000fea000b800000 */
.L_x_12133:
[----:B------:R-:W-:-:S03]  /*5ee0*/  UMOV UR31, 0xffffffff ;  /* 0xffffffff001f7882 */ /* 0x000fc60000000000 */
[----:B------:R-:W-:Y:S05]  /*5ef0*/  BRA.DIV UR31, `(.L_x_12010) ;  /* 0x0000007e1f487947 */ /* 0x000fea000b800000 */
.L_x_12136:
        /* <DEDUP_REMOVED lines=10> */
.L_x_12146:
        /* <DEDUP_REMOVED lines=23> */
.L_x_12005:
[----:B------:R-:W-:Y:S05]  /*6110*/  WARPSYNC.ALL ;  /* 0x0000000000007948 */ /* 0x000fea0003800000 */
[----:B--2---:R-:W-:Y:S01]  /*6120*/  FMUL.FTZ R225, R74, R109 ;  /* 0x0000006d4ae17220 */ /* 0x004fe20000410000 */
[-C--:B------:R-:W-:Y:S01]  /*6130*/  FMUL.FTZ R231, R158, R111.reuse ;  /* 0x0000006f9ee77220 */ /* 0x080fe20000410000 */
[----:B------:R-:W-:Y:S01]  /*6140*/  FMUL.FTZ R229, R160, R111 ;  /* 0x0000006fa0e57220 */ /* 0x000fe20000410000 */
[-C--:B------:R-:W-:Y:S01]  /*6150*/  FMUL.FTZ R232, R159, R112.reuse ;  /* 0x000000709fe87220 */ /* 0x080fe20000410000 */
        /* <DEDUP_REMOVED lines=283> */
.L_x_12151:
        /* <DEDUP_REMOVED lines=13> */
.L_x_12015:
[----:B------:R-:W-:Y:S05]  /*73e0*/  BSYNC.RECONVERGENT B0 ;  /* 0x0000000000007941 */ /* 0x000fea0003800200 */
.L_x_12014:
[----:B------:R-:W-:-:S03]  /*73f0*/  UMOV UR31, 0xffffffff ;  /* 0xffffffff001f7882 */ /* 0x000fc60000000000 */
[----:B------:R-:W-:Y:S05]  /*7400*/  BRA.DIV UR31, `(.L_x_12016) ;  /* 0x0000006e1f547947 */ /* 0x000fea000b800000 */
[----:B--2---:R2:W1:Y:S04]  /*7410*/  SHFL.DOWN PT, R67, R71, 0x2, 0x1f ;  /* 0x08401f0047437f89 */ /* 0x00446800000e0000 */
[----:B---3--:R2:W3:Y:S04]  /*7420*/  SHFL.DOWN PT, R68, R242, 0x2, 0x1f ;  /* 0x08401f00f2447f89 */ /* 0x0084e800000e0000 */
[----:B----4-:R2:W4:Y:S04]  /*7430*/  SHFL.DOWN PT, R69, R243, 0x2, 0x1f ;  /* 0x08401f00f3457f89 */ /* 0x01052800000e0000 */
[----:B0-----:R2:W0:Y:S02]  /*7440*/  SHFL.DOWN PT, R64, R65, 0x2, 0x1f ;  /* 0x08401f0041407f89 */ /* 0x00142400000e0000 */
.L_x_12157:
        /* <DEDUP_REMOVED lines=13> */
.L_x_12018:
[----:B------:R-:W-:Y:S05]  /*7520*/  BSYNC.RECONVERGENT B0 ;  /* 0x0000000000007941 */ /* 0x000fea0003800200 */
.L_x_12017:
[----:B------:R-:W-:-:S03]  /*7530*/  UMOV UR31, 0xffffffff ;  /* 0xffffffff001f7882 */ /* 0x000fc60000000000 */
[----:B------:R-:W-:Y:S05]  /*7540*/  BRA.DIV UR31, `(.L_x_12019) ;  /* 0x0000006e1f747947 */ /* 0x000fea000b800000 */
[----:B-1----:R1:W1:Y:S04]  /*7550*/  SHFL.DOWN PT, R67, R71, 0x4, 0x1f ;  /* 0x08801f0047437f89 */ /* 0x00226800000e0000 */
[----:B---3--:R3:W1:Y:S04]  /*7560*/  SHFL.DOWN PT, R68, R242, 0x4, 0x1f ;  /* 0x08801f00f2447f89 */ /* 0x00866800000e0000 */
[----:B----4-:R3:W4:Y:S04]  /*7570*/  SHFL.DOWN PT, R69, R243, 0x4, 0x1f ;  /* 0x08801f00f3457f89 */ /* 0x01072800000e0000 */
[----:B0-----:R3:W0:Y:S02]  /*7580*/  SHFL.DOWN PT, R64, R65, 0x4, 0x1f ;  /* 0x08801f0041407f89 */ /* 0x00162400000e0000 */
.L_x_12163:
        /* <DEDUP_REMOVED lines=13> */
.L_x_12021:
[----:B------:R-:W-:Y:S05]  /*7660*/  BSYNC.RECONVERGENT B0 ;  /* 0x0000000000007941 */ /* 0x000fea0003800200 */
.L_x_12020:
[----:B------:R-:W-:-:S03]  /*7670*/  UMOV UR31, 0xffffffff ;  /* 0xffffffff001f7882 */ /* 0x000fc60000000000 */
[----:B------:R-:W-:Y:S05]  /*7680*/  BRA.DIV UR31, `(.L_x_12022) ;  /* 0x0000006e1f947947 */ /* 0x000fea000b800000 */
[----:B-1----:R1:W1:Y:S04]  /*7690*/  SHFL.DOWN PT, R67, R71, 0x8, 0x1f ;  /* 0x09001f0047437f89 */ /* 0x00226800000e0000 */
[----:B------:R0:W1:Y:S04]  /*76a0*/  SHFL.DOWN PT, R68, R242, 0x8, 0x1f ;  /* 0x09001f00f2447f89 */ /* 0x00006800000e0000 */
[----:B----4-:R4:W1:Y:S04]  /*76b0*/  SHFL.DOWN PT, R69, R243, 0x8, 0x1f ;  /* 0x09001f00f3457f89 */ /* 0x01086800000e0000 */
[----:B0-----:R4:W0:Y:S02]  /*76c0*/  SHFL.DOWN PT, R64, R65, 0x8, 0x1f ;  /* 0x09001f0041407f89 */ /* 0x00182400000e0000 */
.L_x_12169:
        /* <DEDUP_REMOVED lines=13> */
.L_x_12024:
[----:B------:R-:W-:Y:S05]  /*77a0*/  BSYNC.RECONVERGENT B0 ;  /* 0x0000000000007941 */ /* 0x000fea0003800200 */
.L_x_12023:
[----:B------:R-:W-:-:S03]  /*77b0*/  UMOV UR31, 0xffffffff ;  /* 0xffffffff001f7882 */ /* 0x000fc60000000000 */
[----:B------:R-:W-:Y:S05]  /*77c0*/  BRA.DIV UR31, `(.L_x_12025) ;  /* 0x0000006e1fb47947 */ /* 0x000fea000b800000 */
[----:B-1----:R1:W1:Y:S04]  /*77d0*/  SHFL.DOWN PT, R67, R71, 0x10, 0x1f ;  /* 0x0a001f0047437f89 */ /* 0x00226800000e0000 */
[----:B------:R0:W1:Y:S04]  /*77e0*/  SHFL.DOWN PT, R68, R242, 0x10, 0x1f ;  /* 0x0a001f00f2447f89 */ /* 0x00006800000e0000 */
[----:B------:R1:W1:Y:S04]  /*77f0*/  SHFL.DOWN PT, R69, R243, 0x10, 0x1f ;  /* 0x0a001f00f3457f89 */ /* 0x00026800000e0000 */
[----:B0-----:R0:W0:Y:S02]  /*7800*/  SHFL.DOWN PT, R64, R65, 0x10, 0x1f ;  /* 0x0a001f0041407f89 */ /* 0x00102400000e0000 */
.L_x_12175:
        /* <DEDUP_REMOVED lines=13> */
.L_x_12027:
[----:B------:R-:W-:Y:S05]  /*78e0*/  BSYNC.RECONVERGENT B0 ;  /* 0x0000000000007941 */ /* 0x000fea0003800200 */
.L_x_12026:
        /* <DEDUP_REMOVED lines=26> */
.L_x_12189:
        /* <DEDUP_REMOVED lines=15> */
.L_x_12030:
[----:B------:R-:W-:Y:S05]  /*7b80*/  BSYNC.RECONVERGENT B0 ;  /* 0x0000000000007941 */ /* 0x000fea0003800200 */
.L_x_12029:
        /* <DEDUP_REMOVED lines=16> */
.L_x_12012:
        /* <DEDUP_REMOVED lines=36> */
[C---:B------:R-:W-:Y:S01]  /*7ed0*/  LEA R56, P0, R64.reuse, UR10, 0x2 ;  /* 0x0000000a40387c11 */ /* 0x040fe2000f8010ff */
        /* <DEDUP_REMOVED lines=15> */
[C---:B------:R-:W-:Y:S01]  /*7fd0*/  FMUL.FTZ R72, R93.reuse, R38 ;  /* 0x000000265d487220 */ /* 0x040fe20000410000 */
        /* <DEDUP_REMOVED lines=9> */
[----:B------:R-:W-:Y:S01]  /*8070*/  FMUL.FTZ R65, R86, R93 ;  /* 0x0000005d56417220 */ /* 0x000fe20000410000 */
[----:B------:R-:W-:Y:S01]  /*8080*/  FMUL.FTZ R87, R87, R64 ;  /* 0x0000004057577220 */ /* 0x000fe20000410000 */
[----:B------:R0:W-:Y:S01]  /*8090*/  STS [R60+0x2178], R71 ;  /* 0x002178473c007388 */ /* 0x0001e20000000800 */
[----:B------:R-:W-:Y:S01]  /*80a0*/  FMUL.FTZ R129, R129, R94 ;  /* 0x0000005e81817220 */ /* 0x000fe20000410000 */
[----:B------:R-:W-:Y:S01]  /*80b0*/  FFMA.FTZ R61, R67, R70, R92 ;  /* 0x00000046433d7223 */ /* 0x000fe2000001005c */
[----:B------:R-:W-:Y:S01]  /*80c0*/  FFMA.FTZ R63, R130, R94, R63 ;  /* 0x0000005e823f7223 */ /* 0x000fe2000001003f */
        /* <DEDUP_REMOVED lines=11> */
[C---:B------:R-:W-:Y:S01]  /*8180*/  FFMA.FTZ R63, R94.reuse, UR45, R65 ;  /* 0x0000002d5e3f7c23 */ /* 0x040fe20008010041 */
[----:B------:R-:W-:Y:S01]  /*8190*/  FMUL.FTZ R65, R94, R41 ;  /* 0x000000295e417220 */ /* 0x000fe20000410000 */
[----:B------:R-:W-:Y:S01]  /*81a0*/  FFMA.FTZ R67, R93, UR45, -R64 ;  /* 0x0000002d5d437c23 */ /* 0x000fe20008010840 */
[----:B------:R-:W-:Y:S01]  /*81b0*/  FFMA.FTZ R19, R66, R38, R19 ;  /* 0x0000002642137223 */ /* 0x000fe20000010013 */
        /* <DEDUP_REMOVED lines=21> */
[----:B------:R-:W-:Y:S01]  /*8310*/  FFMA.FTZ R63, R132, R129, R63 ;  /* 0x00000081843f7223 */ /* 0x000fe2000001003f */
[C---:B------:R-:W-:Y:S01]  /*8320*/  FMUL.FTZ R62, R130.reuse, UR42 ;  /* 0x0000002a823e7c20 */ /* 0x040fe20008410000 */
[C---:B------:R-:W-:Y:S01]  /*8330*/  FFMA.FTZ R70, R130.reuse, UR45, -R70 ;  /* 0x0000002d82467c23 */ /* 0x040fe20008010846 */
[-C--:B------:R-:W-:Y:S01]  /*8340*/  FMUL.FTZ R72, R130, R46.reuse ;  /* 0x0000002e82487220 */ /* 0x080fe20000410000 */
[C---:B------:R-:W-:Y:S01]  /*8350*/  FMUL.FTZ R94, R129.reuse, R46 ;  /* 0x0000002e815e7220 */ /* 0x040fe20000410000 */
[----:B------:R-:W-:Y:S01]  /*8360*/  FFMA.FTZ R132, R132, R130, -R131 ;  /* 0x0000008284847223 */ /* 0x000fe20000010883 */
[----:B------:R0:W-:Y:S01]  /*8370*/  STS [R60+0x2170], R93 ;  /* 0x0021705d3c007388 */ /* 0x0001e20000000800 */
[----:B------:R-:W-:Y:S01]  /*8380*/  FFMA.FTZ R62, R129, UR45, R62 ;  /* 0x0000002d813e7c23 */ /* 0x000fe2000801003e */
[C---:B------:R-:W-:Y:S01]  /*8390*/  FMUL.FTZ R86, R85.reuse, R72 ;  /* 0x0000004855567220 */ /* 0x040fe20000410000 */
[----:B------:R-:W-:Y:S01]  /*83a0*/  FMUL.FTZ R70, R85, R70 ;  /* 0x0000004655467220 */ /* 0x000fe20000410000 */
[----:B------:R-:W-:Y:S01]  /*83b0*/  FADD.FTZ R132, R177, R132 ;  /* 0x00000084b1847221 */ /* 0x000fe20000010000 */
[----:B------:R-:W-:Y:S01]  /*83c0*/  FFMA.FTZ R20, R71, R41, R20 ;  /* 0x0000002947147223 */ /* 0x000fe20000010014 */
        /* <DEDUP_REMOVED lines=10> */
[C---:B------:R-:W-:Y:S01]  /*8470*/  FMUL.FTZ R63, R133.reuse, R132 ;  /* 0x00000084853f7220 */ /* 0x040fe20000410000 */
[-C--:B------:R-:W-:Y:S01]  /*8480*/  FMUL.FTZ R62, R100, R49.reuse ;  /* 0x00000031643e7220 */ /* 0x080fe20000410000 */
        /* <DEDUP_REMOVED lines=11> */
[----:B-1----:R-:W-:Y:S01]  /*8540*/  FMUL.FTZ R95, R178, R49 ;  /* 0x00000031b25f7220 */ /* 0x002fe20000410000 */
        /* <DEDUP_REMOVED lines=24> */
[C---:B------:R-:W-:Y:S01]  /*86d0*/  FFMA.FTZ R70, R134.reuse, UR45, -R70 ;  /* 0x0000002d86467c23 */ /* 0x040fe20008010846 */
[-C--:B------:R-:W-:Y:S01]  /*86e0*/  FMUL.FTZ R128, R134, R54.reuse ;  /* 0x0000003686807220 */ /* 0x080fe20000410000 */
[----:B------:R-:W-:Y:S01]  /*86f0*/  FFMA.FTZ R63, R136, R131, R63 ;  /* 0x00000083883f7223 */ /* 0x000fe2000001003f */
        /* <DEDUP_REMOVED lines=8> */
[----:B------:R-:W-:Y:S01]  /*8780*/  FFMA.FTZ R22, R71, R49, R22 ;  /* 0x0000003147167223 */ /* 0x000fe20000010016 */
        /* <DEDUP_REMOVED lines=10> */
[-C--:B------:R-:W-:Y:S01]  /*8830*/  FMUL.FTZ R62, R102, R55.reuse ;  /* 0x00000037663e7220 */ /* 0x080fe20000410000 */
        /* <DEDUP_REMOVED lines=11> */
[----:B------:R-:W-:Y:S01]  /*88f0*/  FFMA.FTZ R23, R64, R54, R23 ;  /* 0x0000003640177223 */ /* 0x000fe20000010017 */
[----:B------:R-:W-:Y:S01]  /*8900*/  FFMA.FTZ R70, R99, R64, R70 ;  /* 0x0000004063467223 */ /* 0x000fe20000010046 */
[C---:B------:R-:W-:Y:S01]  /*8910*/  FFMA.FTZ R63, R136.reuse, UR45, -R67 ;  /* 0x0000002d883f7c23 */ /* 0x040fe20008010843 */
[C---:B------:R-:W-:Y:S01]  /*8920*/  FMUL.FTZ R64, R136.reuse, UR42 ;  /* 0x0000002a88407c20 */ /* 0x040fe20008410000 */
[-C--:B------:R-:W-:Y:S01]  /*8930*/  FMUL.FTZ R85, R136, R55.reuse ;  /* 0x0000003788557220 */ /* 0x080fe20000410000 */
        /* <DEDUP_REMOVED lines=20> */
[C---:B------:R-:W-:Y:S01]  /*8a80*/  FFMA.FTZ R63, R142.reuse, R186, R63 ;  /* 0x000000ba8e3f7223 */ /* 0x040fe2000001003f */
[----:B------:R-:W-:Y:S01]  /*8a90*/  FMUL.FTZ R67, R101, R90 ;  /* 0x0000005a65437220 */ /* 0x000fe20000410000 */
[----:B------:R-:W-:Y:S01]  /*8aa0*/  FFMA.FTZ R82, R167, R133, R64 ;  /* 0x00000085a7527223 */ /* 0x000fe20000010040 */
[----:B------:R-:W-:Y:S01]  /*8ab0*/  FFMA.FTZ R62, R142, R185, -R62 ;  /* 0x000000b98e3e7223 */ /* 0x000fe2000001083e */
[----:B------:R-:W-:Y:S01]  /*8ac0*/  FADD.FTZ R188, R188, R63 ;  /* 0x0000003fbcbc7221 */ /* 0x000fe20000010000 */
[----:B------:R-:W-:Y:S01]  /*8ad0*/  FMUL.FTZ R70, R133, UR42 ;  /* 0x0000002a85467c20 */ /* 0x000fe20008410000 */
[C---:B------:R-:W-:Y:S01]  /*8ae0*/  FMUL.FTZ R64, R138.reuse, UR42 ;  /* 0x0000002a8a407c20 */ /* 0x040fe20008410000 */
        /* <DEDUP_REMOVED lines=10> */
[C---:B------:R-:W-:Y:S01]  /*8b90*/  FFMA.FTZ R70, R133.reuse, UR45, R64 ;  /* 0x0000002d85467c23 */ /* 0x040fe20008010040 */
        /* <DEDUP_REMOVED lines=11> */
[----:B------:R-:W-:Y:S01]  /*8c50*/  FFMA.FTZ R24, R71, R55, R24 ;  /* 0x0000003747187223 */ /* 0x000fe20000010018 */
[-C--:B------:R-:W-:Y:S01]  /*8c60*/  FMUL.FTZ R81, R81, R64.reuse ;  /* 0x0000004051517220 */ /* 0x080fe20000410000 */
[----:B------:R-:W-:Y:S01]  /*8c70*/  FADD.FTZ R191, R191, R62 ;  /* 0x0000003ebfbf7221 */ /* 0x000fe20000010000 */
[----:B------:R-:W-:Y:S01]  /*8c80*/  FFMA.FTZ R133, R67, R64, R86 ;  /* 0x0000004043857223 */ /* 0x000fe20000010056 */
[----:B------:R-:W-:Y:S01]  /*8c90*/  FMUL.FTZ R63, R147, R192 ;  /* 0x000000c0933f7220 */ /* 0x000fe20000410000 */
[----:B------:R-:W-:Y:S01]  /*8ca0*/  FFMA.FTZ R132, R67, R84, -R81 ;  /* 0x0000005443847223 */ /* 0x000fe20000010851 */
[----:B0-----:R-:W-:Y:S01]  /*8cb0*/  FFMA.FTZ R83, R102, R71, R73 ;  /* 0x0000004766537223 */ /* 0x001fe20000010049 */
[C---:B------:R-:W-:Y:S01]  /*8cc0*/  FMUL.FTZ R71, R101.reuse, R64 ;  /* 0x0000004065477220 */ /* 0x040fe20000410000 */
        /* <DEDUP_REMOVED lines=17> */
[----:B------:R-:W-:Y:S01]  /*8de0*/  FMUL.FTZ R135, R185, R89 ;  /* 0x00000059b9877220 */ /* 0x000fe20000410000 */
[C---:B------:R-:W-:Y:S01]  /*8df0*/  FFMA.FTZ R63, R150.reuse, R194, R63 ;  /* 0x000000c2963f7223 */ /* 0x040fe2000001003f */
[----:B------:R-:W-:Y:S01]  /*8e00*/  FFMA.FTZ R64, R150, R193, -R64 ;  /* 0x000000c196407223 */ /* 0x000fe20000010840 */
[----:B------:R-:W-:Y:S01]  /*8e10*/  FMUL.FTZ R81, R186, R89 ;  /* 0x00000059ba517220 */ /* 0x000fe20000410000 */
        /* <DEDUP_REMOVED lines=24> */
[----:B------:R-:W-:Y:S01]  /*8fa0*/  FFMA.FTZ R26, R71, R89, R26 ;  /* 0x00000059471a7223 */ /* 0x000fe2000001001a */
[----:B------:R-:W-:Y:S01]  /*8fb0*/  FFMA.FTZ R63, R104, R71, R73 ;  /* 0x00000047683f7223 */ /* 0x000fe20000010049 */
[----:B------:R-:W-:Y:S01]  /*8fc0*/  FFMA.FTZ R25, R82, R90, R25 ;  /* 0x0000005a52197223 */ /* 0x000fe20000010019 */
[----:B------:R-:W-:Y:S01]  /*8fd0*/  FFMA.FTZ R135, R70, R135, -R85 ;  /* 0x0000008746877223 */ /* 0x000fe20000010855 */
[----:B------:R-:W-:Y:S01]  /*8fe0*/  FMUL.FTZ R70, R153, R198 ;  /* 0x000000c699467220 */ /* 0x000fe20000410000 */
[----:B------:R-:W-:Y:S01]  /*8ff0*/  FFMA.FTZ R62, R101, R82, R84 ;  /* 0x00000052653e7223 */ /* 0x000fe20000010054 */
[C---:B------:R-:W-:Y:S01]  /*9000*/  FFMA.FTZ R67, R154.reuse, R198, R67 ;  /* 0x000000c69a437223 */ /* 0x040fe20000010043 */
[----:B------:R-:W-:Y:S01]  /*9010*/  FMUL.FTZ R71, R187, UR42 ;  /* 0x0000002abb477c20 */ /* 0x000fe20008410000 */
[----:B------:R-:W-:Y:S01]  /*9020*/  FFMA.FTZ R79, R79, -R80, R220 ;  /* 0x800000504f4f7223 */ /* 0x000fe200000100dc */
[----:B------:R-:W-:Y:S01]  /*9030*/  FMUL.FTZ R82, R187, R98 ;  /* 0x00000062bb527220 */ /* 0x000fe20000410000 */
[----:B------:R-:W-:Y:S01]  /*9040*/  FFMA.FTZ R70, R154, R197, -R70 ;  /* 0x000000c59a467223 */ /* 0x000fe20000010846 */
[----:B------:R-:W-:Y:S01]  /*9050*/  FMUL.FTZ R72, R188, UR42 ;  /* 0x0000002abc487c20 */ /* 0x000fe20008410000 */
[----:B------:R-:W-:Y:S01]  /*9060*/  FADD.FTZ R200, R200, R67 ;  /* 0x00000043c8c87221 */ /* 0x000fe20000010000 */
[C---:B------:R-:W-:Y:S01]  /*9070*/  FFMA.FTZ R149, R188.reuse, UR45, R71 ;  /* 0x0000002dbc957c23 */ /* 0x040fe20008010047 */
[----:B------:R-:W-:Y:S01]  /*9080*/  FFMA.FTZ R80, -R165, R80, R218 ;  /* 0x00000050a5507223 */ /* 0x000fe200000101da */
[----:B------:R-:W-:Y:S01]  /*9090*/  FMUL.FTZ R188, R188, R98 ;  /* 0x00000062bcbc7220 */ /* 0x000fe20000410000 */
[----:B------:R-:W-:Y:S01]  /*90a0*/  FMUL.FTZ R67, R79, R82 ;  /* 0x000000524f437220 */ /* 0x000fe20000410000 */
[----:B------:R-:W-:Y:S01]  /*90b0*/  FADD.FTZ R199, R199, R70 ;  /* 0x00000046c7c77221 */ /* 0x000fe20000010000 */
[C---:B------:R-:W-:Y:S01]  /*90c0*/  FMUL.FTZ R70, R155.reuse, R200 ;  /* 0x000000c89b467220 */ /* 0x040fe20000410000 */
        /* <DEDUP_REMOVED lines=11> */
[-C--:B------:R-:W-:Y:S01]  /*9180*/  FMUL.FTZ R139, R201, R111.reuse ;  /* 0x0000006fc98b7220 */ /* 0x080fe20000410000 */
[----:B------:R0:W-:Y:S01]  /*9190*/  STS [R60+0x2144], R83 ;  /* 0x002144533c007388 */ /* 0x0001e20000000800 */
[----:B------:R-:W-:Y:S01]  /*91a0*/  FMUL.FTZ R73, R105, R82 ;  /* 0x0000005269497220 */ /* 0x000fe20000410000 */
[----:B------:R-:W-:Y:S01]  /*91b0*/  FMUL.FTZ R141, R202, R111 ;  /* 0x0000006fca8d7220 */ /* 0x000fe20000410000 */
[-C--:B------:R-:W-:Y:S01]  /*91c0*/  FFMA.FTZ R86, -R157, R85.reuse, R230 ;  /* 0x000000559d567223 */ /* 0x080fe200000101e6 */
[----:B------:R-:W-:Y:S01]  /*91d0*/  FFMA.FTZ R85, R159, -R85, R232 ;  /* 0x800000559f557223 */ /* 0x000fe200000100e8 */
[-C--:B------:R-:W-:Y:S01]  /*91e0*/  FMUL.FTZ R138, R199, R112.reuse ;  /* 0x00000070c78a7220 */ /* 0x080fe20000410000 */
        /* <DEDUP_REMOVED lines=16> */
[C---:B0-----:R-:W-:Y:S01]  /*92f0*/  FMUL.FTZ R71, R85.reuse, R138 ;  /* 0x0000008a55477220 */ /* 0x041fe20000410000 */
        /* <DEDUP_REMOVED lines=8> */
[-C--:B--2---:R-:W-:Y:S01]  /*9380*/  FMUL.FTZ R81, R115, R110.reuse ;  /* 0x0000006e73517220 */ /* 0x084fe20000410000 */
[----:B------:R-:W-:Y:S01]  /*9390*/  FADD.FTZ R67, R67, R72 ;  /* 0x0000004843437221 */ /* 0x000fe20000010000 */
[----:B------:R-:W-:Y:S01]  /*93a0*/  FFMA.FTZ R72, R84, R145, R71 ;  /* 0x0000009154487223 */ /* 0x000fe20000010047 */
[----:B------:R-:W-:Y:S01]  /*93b0*/  FADD.FTZ R70, R70, R73 ;  /* 0x0000004946467221 */ /* 0x000fe20000010000 */
[----:B------:R-:W-:Y:S01]  /*93c0*/  FFMA.FTZ R82, -R161, R81, R226 ;  /* 0x00000051a1527223 */ /* 0x000fe200000101e2 */
[----:B------:R-:W-:Y:S01]  /*93d0*/  FMUL.FTZ R73, R114, R107 ;  /* 0x0000006b72497220 */ /* 0x000fe20000410000 */
[----:B------:R-:W-:Y:S01]  /*93e0*/  FFMA.FTZ R81, R75, -R81, R228 ;  /* 0x800000514b517223 */ /* 0x000fe200000100e4 */
[-C--:B------:R-:W-:Y:S01]  /*93f0*/  FMUL.FTZ R142, R195, R110.reuse ;  /* 0x0000006ec38e7220 */ /* 0x080fe20000410000 */
[----:B------:R-:W-:Y:S01]  /*9400*/  FADD.FTZ R72, R67, R72 ;  /* 0x0000004843487221 */ /* 0x000fe20000010000 */
[----:B------:R-:W-:Y:S01]  /*9410*/  FFMA.FTZ R79, -R164, R73, R223 ;  /* 0x00000049a44f7223 */ /* 0x000fe200000101df */
[----:B------:R-:W-:Y:S01]  /*9420*/  FMUL.FTZ R144, R196, R110 ;  /* 0x0000006ec4907220 */ /* 0x000fe20000410000 */
[----:B------:R-:W-:Y:S01]  /*9430*/  FMUL.FTZ R67, R83, R145 ;  /* 0x0000009153437220 */ /* 0x000fe20000410000 */
[----:B------:R-:W-:Y:S01]  /*9440*/  FMUL.FTZ R71, R81, R142 ;  /* 0x0000008e51477220 */ /* 0x000fe20000410000 */
[----:B------:R-:W-:Y:S01]  /*9450*/  FFMA.FTZ R73, R76, -R73, R221 ;  /* 0x800000494c497223 */ /* 0x000fe200000100dd */
[----:B------:R-:W-:Y:S01]  /*9460*/  FMUL.FTZ R150, R193, R107 ;  /* 0x0000006bc1967220 */ /* 0x000fe20000410000 */
[----:B------:R-:W-:Y:S01]  /*9470*/  FFMA.FTZ R67, R84, R143, -R67 ;  /* 0x0000008f54437223 */ /* 0x000fe20000010843 */
[-C--:B------:R-:W-:Y:S01]  /*9480*/  FFMA.FTZ R71, R82, R144.reuse, R71 ;  /* 0x0000009052477223 */ /* 0x080fe20000010047 */
        /* <DEDUP_REMOVED lines=12> */
[----:B------:R-:W-:Y:S01]  /*9550*/  FMUL.FTZ R155, R189, R103 ;  /* 0x00000067bd9b7220 */ /* 0x000fe20000410000 */
[-C--:B------:R-:W-:Y:S01]  /*9560*/  FMUL.FTZ R67, R113, R108.reuse ;  /* 0x0000006c71437220 */ /* 0x080fe20000410000 */
[----:B------:R-:W-:Y:S01]  /*9570*/  FFMA.FTZ R71, -R166, R147, R219 ;  /* 0x00000093a6477223 */ /* 0x000fe200000101db */
[----:B------:R-:W-:Y:S01]  /*9580*/  FMUL.FTZ R147, R190, R103 ;  /* 0x00000067be937220 */ /* 0x000fe20000410000 */
[----:B------:R-:W-:Y:S01]  /*9590*/  FMUL.FTZ R152, R72, R155 ;  /* 0x0000009b48987220 */ /* 0x000fe20000410000 */
[-C--:B------:R-:W-:Y:S01]  /*95a0*/  FFMA.FTZ R70, -R163, R67.reuse, R222 ;  /* 0x00000043a3467223 */ /* 0x080fe200000101de */
[----:B------:R-:W-:Y:S01]  /*95b0*/  FFMA.FTZ R67, R77, -R67, R224 ;  /* 0x800000434d437223 */ /* 0x000fe200000100e0 */
[----:B------:R-:W-:Y:S01]  /*95c0*/  FMUL.FTZ R156, R191, R108 ;  /* 0x0000006cbf9c7220 */ /* 0x000fe20000410000 */
        /* <DEDUP_REMOVED lines=283> */
.L_x_12032:
[----:B------:R-:W-:Y:S05]  /*a780*/  BSYNC.RECONVERGENT B0 ;  /* 0x0000000000007941 */ /* 0x000fea0003800200 */
.L_x_12031:
[----:B------:R-:W0:Y:S01]  /*a790*/  LDS R237, [R237+0x4300] ;  /* 0x00430000eded7984 */ /* 0x000e220000000800 */
[----:B------:R-:W-:Y:S04]  /*a7a0*/  BSSY.RECONVERGENT B0, `(.L_x_12033) ;  /* 0x0000004000007945 */ /* 0x000fe80003800200 */
[----:B------:R-:W-:Y:S05]  /*a7b0*/  @!P2 BRA `(.L_x_12034) ;  /* 0x000000000008a947 */ /* 0x000fea0003800000 */
[----:B------:R2:W-:Y:S04]  /*a7c0*/  REDG.E.ADD.F32.FTZ.RN.STRONG.GPU desc[UR28][R56.64+0x100], R229 ;  /* 0x000100e5380079a6 */ /* 0x0005e8000c12f31c */
[----:B0-----:R2:W-:Y:S02]  /*a7d0*/  REDG.E.ADD.F32.FTZ.RN.STRONG.GPU desc[UR28][R68.64+0x100], R237 ;  /* 0x000100ed440079a6 */ /* 0x0015e4000c12f31c */
.L_x_12034:
[----:B------:R-:W-:Y:S05]  /*a7e0*/  BSYNC.RECONVERGENT B0 ;  /* 0x0000000000007941 */ /* 0x000fea0003800200 */
.L_x_12033:
        /* <DEDUP_REMOVED lines=11> */
.L_x_12036:
[----:B------:R-:W-:Y:S05]  /*a8a0*/  BSYNC.RECONVERGENT B0 ;  /* 0x0000000000007941 */ /* 0x000fea0003800200 */
.L_x_12035:
[----:B------:R-:W4:Y:S01]  /*a8b0*/  LDS R235, [R235+0x4500] ;  /* 0x00450000ebeb7984 */ /* 0x000f220000000800 */
[----:B------:R-:W-:Y:S04]  /*a8c0*/  BSSY.RECONVERGENT B0, `(.L_x_12037) ;  /* 0x0000004000007945 */ /* 0x000fe80003800200 */
[----:B------:R-:W-:Y:S05]  /*a8d0*/  @!P0 BRA `(.L_x_12038) ;  /* 0x0000000000088947 */ /* 0x000fea0003800000 */
[----:B------:R0:W-:Y:S04]  /*a8e0*/  REDG.E.ADD.F32.FTZ.RN.STRONG.GPU desc[UR28][R56.64+0x300], R185 ;  /* 0x000300b9380079a6 */ /* 0x0001e8000c12f31c */
[----:B----4-:R4:W-:Y:S02]  /*a8f0*/  REDG.E.ADD.F32.FTZ.RN.STRONG.GPU desc[UR28][R68.64+0x300], R235 ;  /* 0x000300eb440079a6 */ /* 0x0109e4000c12f31c */
.L_x_12038:
[----:B------:R-:W-:Y:S05]  /*a900*/  BSYNC.RECONVERGENT B0 ;  /* 0x0000000000007941 */ /* 0x000fea0003800200 */
.L_x_12037:
[----:B0-----:R0:W0:Y:S01]  /*a910*/  LDS R185, [R188+0x4600] ;  /* 0x00460000bcb97984 */ /* 0x0010220000000800 */
[----:B------:R-:W-:Y:S04]  /*a920*/  BSSY.RECONVERGENT B0, `(.L_x_12039) ;  /* 0x0000004000007945 */ /* 0x000fe80003800200 */
[----:B------:R-:W-:Y:S05]  /*a930*/  @!P2 BRA `(.L_x_12040) ;  /* 0x000000000008a947 */ /* 0x000fea0003800000 */
[----:B------:R1:W-:Y:S04]  /*a940*/  REDG.E.ADD.F32.FTZ.RN.STRONG.GPU desc[UR28][R56.64+0x400], R183 ;  /* 0x000400b7380079a6 */ /* 0x0003e8000c12f31c */
[----:B0-----:R1:W-:Y:S02]  /*a950*/  REDG.E.ADD.F32.FTZ.RN.STRONG.GPU desc[UR28][R68.64+0x400], R185 ;  /* 0x000400b9440079a6 */ /* 0x0013e4000c12f31c */
.L_x_12040:
[----:B------:R-:W-:Y:S05]  /*a960*/  BSYNC.RECONVERGENT B0 ;  /* 0x0000000000007941 */ /* 0x000fea0003800200 */
.L_x_12039:
[----:B-1----:R1:W0:Y:S01]  /*a970*/  LDS R183, [R186+0x4700] ;  /* 0x00470000bab77984 */ /* 0x0022220000000800 */
[----:B------:R-:W-:Y:S04]  /*a980*/  BSSY.RECONVERGENT B0, `(.L_x_12041) ;  /* 0x0000004000007945 */ /* 0x000fe80003800200 */
[----:B------:R-:W-:Y:S05]  /*a990*/  @!P3 BRA `(.L_x_12042) ;  /* 0x000000000008b947 */ /* 0x000fea0003800000 */
[----:B------:R1:W-:Y:S04]  /*a9a0*/  REDG.E.ADD.F32.FTZ.RN.STRONG.GPU desc[UR28][R56.64+0x500], R181 ;  /* 0x000500b5380079a6 */ /* 0x0003e8000c12f31c */
[----:B0-----:R1:W-:Y:S02]  /*a9b0*/  REDG.E.ADD.F32.FTZ.RN.STRONG.GPU desc[UR28][R68.64+0x500], R183 ;  /* 0x000500b7440079a6 */ /* 0x0013e4000c12f31c */
.L_x_12042:
[----:B------:R-:W-:Y:S05]  /*a9c0*/  BSYNC.RECONVERGENT B0 ;  /* 0x0000000000007941 */ /* 0x000fea0003800200 */
.L_x_12041:
[----:B-1----:R1:W0:Y:S01]  /*a9d0*/  LDS R181, [R184+0x4800] ;  /* 0x00480000b8b57984 */ /* 0x0022220000000800 */
[----:B------:R-:W-:Y:S04]  /*a9e0*/  BSSY.RECONVERGENT B0, `(.L_x_12043) ;  /* 0x0000004000007945 */ /* 0x000fe80003800200 */
[----:B------:R-:W-:Y:S05]  /*a9f0*/  @!P4 BRA `(.L_x_12044) ;  /* 0x000000000008c947 */ /* 0x000fea0003800000 */
[----:B------:R1:W-:Y:S04]  /*aa00*/  REDG.E.ADD.F32.FTZ.RN.STRONG.GPU desc[UR28][R56.64+0x600], R179 ;  /* 0x000600b3380079a6 */ /* 0x0003e8000c12f31c */
[----:B0-----:R1:W-:Y:S02]  /*aa10*/  REDG.E.ADD.F32.FTZ.RN.STRONG.GPU desc[UR28][R68.64+0x600], R181 ;  /* 0x000600b5440079a6 */ /* 0x0013e4000c12f31c */
.L_x_12044:
[----:B------:R-:W-:Y:S05]  /*aa20*/  BSYNC.RECONVERGENT B0 ;  /* 0x0000000000007941 */ /* 0x000fea0003800200 */
.L_x_12043:
[----:B-1----:R1:W0:Y:S01]  /*aa30*/  LDS R179, [R182+0x4900] ;  /* 0x00490000b6b37984 */ /* 0x0022220000000800 */
[----:B------:R-:W-:Y:S04]  /*aa40*/  BSSY.RECONVERGENT B0, `(.L_x_12045) ;  /* 0x0000004000007945 */ /* 0x000fe80003800200 */
[----:B------:R-:W-:Y:S05]  /*aa50*/  @!P5 BRA `(.L_x_12046) ;  /* 0x000000000008d947 */ /* 0x000fea0003800000 */
[----:B------:R1:W-:Y:S04]  /*aa60*/  REDG.E.ADD.F32.FTZ.RN.STRONG.GPU desc[UR28][R56.64+0x700], R177 ;  /* 0x000700b1380079a6 */ /* 0x0003e8000c12f31c */
[----:B0-----:R1:W-:Y:S02]  /*aa70*/  REDG.E.ADD.F32.FTZ.RN.STRONG.GPU desc[UR28][R68.64+0x700], R179 ;  /* 0x000700b3440079a6 */ /* 0x0013e4000c12f31c */
.L_x_12046:
[----:B------:R-:W-:Y:S05]  /*aa80*/  BSYNC.RECONVERGENT B0 ;  /* 0x0000000000007941 */ /* 0x000fea0003800200 */
.L_x_12045:
        /* <DEDUP_REMOVED lines=11> */
.L_x_12048:
[----:B------:R-:W-:Y:S05]  /*ab40*/  BSYNC.RECONVERGENT B0 ;  /* 0x0000000000007941 */ /* 0x000fea0003800200 */
.L_x_12047:
[----:B-1----:R1:W0:Y:S01]  /*ab50*/  LDS R175, [R178+0x4b00] ;  /* 0x004b0000b2af7984 */ /* 0x0022220000000800 */
[----:B------:R-:W-:Y:S04]  /*ab60*/  BSSY.RECONVERGENT B0, `(.L_x_12049) ;  /* 0x0000004000007945 */ /* 0x000fe80003800200 */
[----:B------:R-:W-:Y:S05]  /*ab70*/  @!P0 BRA `(.L_x_12050) ;  /* 0x0000000000088947 */ /* 0x000fea0003800000 */
[----:B------:R1:W-:Y:S04]  /*ab80*/  REDG.E.ADD.F32.FTZ.RN.STRONG.GPU desc[UR28][R56.64+0x900], R173 ;  /* 0x000900ad380079a6 */ /* 0x0003e8000c12f31c */
[----:B0-----:R1:W-:Y:S02]  /*ab90*/  REDG.E.ADD.F32.FTZ.RN.STRONG.GPU desc[UR28][R68.64+0x900], R175 ;  /* 0x000900af440079a6 */ /* 0x0013e4000c12f31c */
.L_x_12050:
[----:B------:R-:W-:Y:S05]  /*aba0*/  BSYNC.RECONVERGENT B0 ;  /* 0x0000000000007941 */ /* 0x000fea0003800200 */
.L_x_12049:
[----:B-1----:R1:W0:Y:S01]  /*abb0*/  LDS R173, [R176+0x4c00] ;  /* 0x004c0000b0ad7984 */ /* 0x0022220000000800 */
[----:B------:R-:W-:Y:S04]  /*abc0*/  BSSY.RECONVERGENT B0, `(.L_x_12051) ;  /* 0x0000004000007945 */ /* 0x000fe80003800200 */
[----:B------:R-:W-:Y:S05]  /*abd0*/  @!P2 BRA `(.L_x_12052) ;  /* 0x000000000008a947 */ /* 0x000fea0003800000 */
[----:B------:R1:W-:Y:S04]  /*abe0*/  REDG.E.ADD.F32.FTZ.RN.STRONG.GPU desc[UR28][R56.64+0xa00], R171 ;  /* 0x000a00ab380079a6 */ /* 0x0003e8000c12f31c */
[----:B0-----:R1:W-:Y:S02]  /*abf0*/  REDG.E.ADD.F32.FTZ.RN.STRONG.GPU desc[UR28][R68.64+0xa00], R173 ;  /* 0x000a00ad440079a6 */ /* 0x0013e4000c12f31c */
.L_x_12052:
[----:B------:R-:W-:Y:S05]  /*ac00*/  BSYNC.RECONVERGENT B0 ;  /* 0x0000000000007941 */ /* 0x000fea0003800200 */
.L_x_12051:
[----:B-1----:R1:W0:Y:S01]  /*ac10*/  LDS R171, [R174+0x4d00] ;  /* 0x004d0000aeab7984 */ /* 0x0022220000000800 */
[----:B------:R-:W-:Y:S04]  /*ac20*/  BSSY.RECONVERGENT B0, `(.L_x_12053) ;  /* 0x0000004000007945 */ /* 0x000fe80003800200 */
[----:B------:R-:W-:Y:S05]  /*ac30*/  @!P3 BRA `(.L_x_12054) ;  /* 0x000000000008b947 */ /* 0x000fea0003800000 */
[----:B------:R1:W-:Y:S04]  /*ac40*/  REDG.E.ADD.F32.FTZ.RN.STRONG.GPU desc[UR28][R56.64+0xb00], R169 ;  /* 0x000b00a9380079a6 */ /* 0x0003e8000c12f31c */
[----:B0-----:R1:W-:Y:S02]  /*ac50*/  REDG.E.ADD.F32.FTZ.RN.STRONG.GPU desc[UR28][R68.64+0xb00], R171 ;  /* 0x000b00ab440079a6 */ /* 0x0013e4000c12f31c */
.L_x_12054:
[----:B------:R-:W-:Y:S05]  /*ac60*/  BSYNC.RECONVERGENT B0 ;  /* 0x0000000000007941 */ /* 0x000fea0003800200 */
.L_x_12053:
[----:B-1----:R1:W0:Y:S01]  /*ac70*/  LDS R169, [R172+0x4e00] ;  /* 0x004e0000aca97984 */ /* 0x0022220000000800 */
[----:B------:R-:W-:Y:S04]  /*ac80*/  BSSY.RECONVERGENT B0, `(.L_x_12055) ;  /* 0x0000004000007945 */ /* 0x000fe80003800200 */
[----:B------:R-:W-:Y:S05]  /*ac90*/  @!P4 BRA `(.L_x_12056) ;  /* 0x000000000008c947 */ /* 0x000fea0003800000 */
[----:B------:R1:W-:Y:S04]  /*aca0*/  REDG.E.ADD.F32.FTZ.RN.STRONG.GPU desc[UR28][R56.64+0xc00], R167 ;  /* 0x000c00a7380079a6 */ /* 0x0003e8000c12f31c */
[----:B0-----:R1:W-:Y:S02]  /*acb0*/  REDG.E.ADD.F32.FTZ.RN.STRONG.GPU desc[UR28][R68.64+0xc00], R169 ;  /* 0x000c00a9440079a6 */ /* 0x0013e4000c12f31c */
.L_x_12056:
[----:B------:R-:W-:Y:S05]  /*acc0*/  BSYNC.RECONVERGENT B0 ;  /* 0x0000000000007941 */ /* 0x000fea0003800200 */
.L_x_12055:
[----:B-1----:R1:W0:Y:S01]  /*acd0*/  LDS R167, [R170+0x4f00] ;  /* 0x004f0000aaa77984 */ /* 0x0022220000000800 */
[----:B------:R-:W-:Y:S04]  /*ace0*/  BSSY.RECONVERGENT B0, `(.L_x_12057) ;  /* 0x0000004000007945 */ /* 0x000fe80003800200 */
[----:B------:R-:W-:Y:S05]  /*acf0*/  @!P5 BRA `(.L_x_12058) ;  /* 0x000000000008d947 */ /* 0x000fea0003800000 */
[----:B------:R1:W-:Y:S04]  /*ad00*/  REDG.E.ADD.F32.FTZ.RN.STRONG.GPU desc[UR28][R56.64+0xd00], R165 ;  /* 0x000d00a5380079a6 */ /* 0x0003e8000c12f31c */
[----:B0-----:R1:W-:Y:S02]  /*ad10*/  REDG.E.ADD.F32.FTZ.RN.STRONG.GPU desc[UR28][R68.64+0xd00], R167 ;  /* 0x000d00a7440079a6 */ /* 0x0013e4000c12f31c */
.L_x_12058:
[----:B------:R-:W-:Y:S05]  /*ad20*/  BSYNC.RECONVERGENT B0 ;  /* 0x0000000000007941 */ /* 0x000fea0003800200 */
.L_x_12057:
        /* <DEDUP_REMOVED lines=11> */
.L_x_12060:
[----:B------:R-:W-:Y:S05]  /*ade0*/  BSYNC.RECONVERGENT B0 ;  /* 0x0000000000007941 */ /* 0x000fea0003800200 */
.L_x_12059:
[----:B-1----:R1:W0:Y:S01]  /*adf0*/  LDS R155, [R156+0x5100] ;  /* 0x005100009c9b7984 */ /* 0x0022220000000800 */
[----:B------:R-:W-:Y:S04]  /*ae00*/  BSSY.RECONVERGENT B0, `(.L_x_12061) ;  /* 0x0000004000007945 */ /* 0x000fe80003800200 */
[----:B------:R-:W-:Y:S05]  /*ae10*/  @!P0 BRA `(.L_x_12062) ;  /* 0x0000000000088947 */ /* 0x000fea0003800000 */
[----:B------:R1:W-:Y:S04]  /*ae20*/  REDG.E.ADD.F32.FTZ.RN.STRONG.GPU desc[UR28][R56.64+0xf00], R153 ;  /* 0x000f0099380079a6 */ /* 0x0003e8000c12f31c */
[----:B0-----:R1:W-:Y:S02]  /*ae30*/  REDG.E.ADD.F32.FTZ.RN.STRONG.GPU desc[UR28][R68.64+0xf00], R155 ;  /* 0x000f009b440079a6 */ /* 0x0013e4000c12f31c */
.L_x_12062:
[----:B------:R-:W-:Y:S05]  /*ae40*/  BSYNC.RECONVERGENT B0 ;  /* 0x0000000000007941 */ /* 0x000fea0003800200 */
.L_x_12061:
[----:B-1----:R1:W0:Y:S01]  /*ae50*/  LDS R153, [R154+0x5200] ;  /* 0x005200009a997984 */ /* 0x0022220000000800 */
[----:B------:R-:W-:Y:S04]  /*ae60*/  BSSY.RECONVERGENT B0, `(.L_x_12063) ;  /* 0x0000004000007945 */ /* 0x000fe80003800200 */
[----:B------:R-:W-:Y:S05]  /*ae70*/  @!P2 BRA `(.L_x_12064) ;  /* 0x000000000008a947 */ /* 0x000fea0003800000 */
[----:B------:R1:W-:Y:S04]  /*ae80*/  REDG.E.ADD.F32.FTZ.RN.STRONG.GPU desc[UR28][R56.64+0x1000], R151 ;  /* 0x00100097380079a6 */ /* 0x0003e8000c12f31c */
[----:B0-----:R1:W-:Y:S02]  /*ae90*/  REDG.E.ADD.F32.FTZ.RN.STRONG.GPU desc[UR28][R68.64+0x1000], R153 ;  /* 0x00100099440079a6 */ /* 0x0013e4000c12f31c */
.L_x_12064:
[----:B------:R-:W-:Y:S05]  /*aea0*/  BSYNC.RECONVERGENT B0 ;  /* 0x0000000000007941 */ /* 0x000fea0003800200 */
.L_x_12063:
[----:B-1----:R1:W0:Y:S01]  /*aeb0*/  LDS R151, [R152+0x5300] ;  /* 0x0053000098977984 */ /* 0x0022220000000800 */
[----:B------:R-:W-:Y:S04]  /*aec0*/  BSSY.RECONVERGENT B0, `(.L_x_12065) ;  /* 0x0000004000007945 */ /* 0x000fe80003800200 */
[----:B------:R-:W-:Y:S05]  /*aed0*/  @!P3 BRA `(.L_x_12066) ;  /* 0x000000000008b947 */ /* 0x000fea0003800000 */
[----:B------:R1:W-:Y:S04]  /*aee0*/  REDG.E.ADD.F32.FTZ.RN.STRONG.GPU desc[UR28][R56.64+0x1100], R149 ;  /* 0x00110095380079a6 */ /* 0x0003e8000c12f31c */
[----:B0-----:R1:W-:Y:S02]  /*aef0*/  REDG.E.ADD.F32.FTZ.RN.STRONG.GPU desc[UR28][R68.64+0x1100], R151 ;  /* 0x00110097440079a6 */ /* 0x0013e4000c12f31c */
.L_x_12066:
[----:B------:R-:W-:Y:S05]  /*af00*/  BSYNC.RECONVERGENT B0 ;  /* 0x0000000000007941 */ /* 0x000fea0003800200 */
.L_x_12065:
[----:B-1----:R1:W0:Y:S01]  /*af10*/  LDS R149, [R150+0x5400] ;  /* 0x0054000096957984 */ /* 0x0022220000000800 */
[----:B------:R-:W-:Y:S04]  /*af20*/  BSSY.RECONVERGENT B0, `(.L_x_12067) ;  /* 0x0000004000007945 */ /* 0x000fe80003800200 */
[----:B------:R-:W-:Y:S05]  /*af30*/  @!P4 BRA `(.L_x_12068) ;  /* 0x000000000008c947 */ /* 0x000fea0003800000 */
[----:B------:R1:W-:Y:S04]  /*af40*/  REDG.E.ADD.F32.FTZ.RN.STRONG.GPU desc[UR28][R56.64+0x1200], R147 ;  /* 0x00120093380079a6 */ /* 0x0003e8000c12f31c */
[----:B0-----:R1:W-:Y:S02]  /*af50*/  REDG.E.ADD.F32.FTZ.RN.STRONG.GPU desc[UR28][R68.64+0x1200], R149 ;  /* 0x00120095440079a6 */ /* 0x0013e4000c12f31c */
.L_x_12068:
[----:B------:R-:W-:Y:S05]  /*af60*/  BSYNC.RECONVERGENT B0 ;  /* 0x0000000000007941 */ /* 0x000fea0003800200 */
.L_x_12067:
[----:B-1----:R1:W0:Y:S01]  /*af70*/  LDS R147, [R148+0x5500] ;  /* 0x0055000094937984 */ /* 0x0022220000000800 */
[----:B------:R-:W-:Y:S04]  /*af80*/  BSSY.RECONVERGENT B0, `(.L_x_12069) ;  /* 0x0000004000007945 */ /* 0x000fe80003800200 */
[----:B------:R-:W-:Y:S05]  /*af90*/  @!P5 BRA `(.L_x_12070) ;  /* 0x000000000008d947 */ /* 0x000fea0003800000 */
[----:B------:R1:W-:Y:S04]  /*afa0*/  REDG.E.ADD.F32.FTZ.RN.STRONG.GPU desc[UR28][R56.64+0x1300], R145 ;  /* 0x00130091380079a6 */ /* 0x0003e8000c12f31c */
[----:B0-----:R1:W-:Y:S02]  /*afb0*/  REDG.E.ADD.F32.FTZ.RN.STRONG.GPU desc[UR28][R68.64+0x1300], R147 ;  /* 0x00130093440079a6 */ /* 0x0013e4000c12f31c */
.L_x_12070:
[----:B------:R-:W-:Y:S05]  /*afc0*/  BSYNC.RECONVERGENT B0 ;  /* 0x0000000000007941 */ /* 0x000fea0003800200 */
.L_x_12069:
        /* <DEDUP_REMOVED lines=11> */
.L_x_12072:
[----:B------:R-:W-:Y:S05]  /*b080*/  BSYNC.RECONVERGENT B0 ;  /* 0x0000000000007941 */ /* 0x000fea0003800200 */
.L_x_12071:
[----:B-1----:R1:W0:Y:S01]  /*b090*/  LDS R143, [R144+0x5700] ;  /* 0x00570000908f7984 */ /* 0x0022220000000800 */
[----:B------:R-:W-:Y:S04]  /*b0a0*/  BSSY.RECONVERGENT B0, `(.L_x_12073) ;  /* 0x0000004000007945 */ /* 0x000fe80003800200 */
[----:B------:R-:W-:Y:S05]  /*b0b0*/  @!P0 BRA `(.L_x_12074) ;  /* 0x0000000000088947 */ /* 0x000fea0003800000 */
[----:B------:R1:W-:Y:S04]  /*b0c0*/  REDG.E.ADD.F32.FTZ.RN.STRONG.GPU desc[UR28][R56.64+0x1500], R141 ;  /* 0x0015008d380079a6 */ /* 0x0003e8000c12f31c */
[----:B0-----:R1:W-:Y:S02]  /*b0d0*/  REDG.E.ADD.F32.FTZ.RN.STRONG.GPU desc[UR28][R68.64+0x1500], R143 ;  /* 0x0015008f440079a6 */ /* 0x0013e4000c12f31c */
.L_x_12074:
[----:B------:R-:W-:Y:S05]  /*b0e0*/  BSYNC.RECONVERGENT B0 ;  /* 0x0000000000007941 */ /* 0x000fea0003800200 */
.L_x_12073:
[----:B-1----:R1:W0:Y:S01]  /*b0f0*/  LDS R141, [R142+0x5800] ;  /* 0x005800008e8d7984 */ /* 0x0022220000000800 */
[----:B------:R-:W-:Y:S04]  /*b100*/  BSSY.RECONVERGENT B0, `(.L_x_12075) ;  /* 0x0000004000007945 */ /* 0x000fe80003800200 */
[----:B------:R-:W-:Y:S05]  /*b110*/  @!P2 BRA `(.L_x_12076) ;  /* 0x000000000008a947 */ /* 0x000fea0003800000 */
[----:B------:R1:W-:Y:S04]  /*b120*/  REDG.E.ADD.F32.FTZ.RN.STRONG.GPU desc[UR28][R56.64+0x1600], R139 ;  /* 0x0016008b380079a6 */ /* 0x0003e8000c12f31c */
[----:B0-----:R1:W-:Y:S02]  /*b130*/  REDG.E.ADD.F32.FTZ.RN.STRONG.GPU desc[UR28][R68.64+0x1600], R141 ;  /* 0x0016008d440079a6 */ /* 0x0013e4000c12f31c */
.L_x_12076:
[----:B------:R-:W-:Y:S05]  /*b140*/  BSYNC.RECONVERGENT B0 ;  /* 0x0000000000007941 */ /* 0x000fea0003800200 */
.L_x_12075:
[----:B-1----:R1:W0:Y:S01]  /*b150*/  LDS R139, [R140+0x5900] ;  /* 0x005900008c8b7984 */ /* 0x0022220000000800 */
[----:B------:R-:W-:Y:S04]  /*b160*/  BSSY.RECONVERGENT B0, `(.L_x_12077) ;  /* 0x0000004000007945 */ /* 0x000fe80003800200 */
[----:B------:R-:W-:Y:S05]  /*b170*/  @!P3 BRA `(.L_x_12078) ;  /* 0x000000000008b947 */ /* 0x000fea0003800000 */
[----:B------:R1:W-:Y:S04]  /*b180*/  REDG.E.ADD.F32.FTZ.RN.STRONG.GPU desc[UR28][R56.64+0x1700], R137 ;  /* 0x00170089380079a6 */ /* 0x0003e8000c12f31c */
[----:B0-----:R1:W-:Y:S02]  /*b190*/  REDG.E.ADD.F32.FTZ.RN.STRONG.GPU desc[UR28][R68.64+0x1700], R139 ;  /* 0x0017008b440079a6 */ /* 0x0013e4000c12f31c */
.L_x_12078:
[----:B------:R-:W-:Y:S05]  /*b1a0*/  BSYNC.RECONVERGENT B0 ;  /* 0x0000000000007941 */ /* 0x000fea0003800200 */
.L_x_12077:
[----:B-1----:R1:W0:Y:S01]  /*b1b0*/  LDS R137, [R138+0x5a00] ;  /* 0x005a00008a897984 */ /* 0x0022220000000800 */
[----:B------:R-:W-:Y:S04]  /*b1c0*/  BSSY.RECONVERGENT B0, `(.L_x_12079) ;  /* 0x0000004000007945 */ /* 0x000fe80003800200 */
[----:B------:R-:W-:Y:S05]  /*b1d0*/  @!P4 BRA `(.L_x_12080) ;  /* 0x000000000008c947 */ /* 0x000fea0003800000 */
[----:B------:R1:W-:Y:S04]  /*b1e0*/  REDG.E.ADD.F32.FTZ.RN.STRONG.GPU desc[UR28][R56.64+0x1800], R135 ;  /* 0x00180087380079a6 */ /* 0x0003e8000c12f31c */
[----:B0-----:R1:W-:Y:S02]  /*b1f0*/  REDG.E.ADD.F32.FTZ.RN.STRONG.GPU desc[UR28][R68.64+0x1800], R137 ;  /* 0x00180089440079a6 */ /* 0x0013e4000c12f31c */
.L_x_12080:
[----:B------:R-:W-:Y:S05]  /*b200*/  BSYNC.RECONVERGENT B0 ;  /* 0x0000000000007941 */ /* 0x000fea0003800200 */
.L_x_12079:
[----:B-1----:R1:W0:Y:S01]  /*b210*/  LDS R135, [R136+0x5b00] ;  /* 0x005b000088877984 */ /* 0x0022220000000800 */
[----:B------:R-:W-:Y:S04]  /*b220*/  BSSY.RECONVERGENT B0, `(.L_x_12081) ;  /* 0x0000004000007945 */ /* 0x000fe80003800200 */
[----:B------:R-:W-:Y:S05]  /*b230*/  @!P5 BRA `(.L_x_12082) ;  /* 0x000000000008d947 */ /* 0x000fea0003800000 */
[----:B------:R1:W-:Y:S04]  /*b240*/  REDG.E.ADD.F32.FTZ.RN.STRONG.GPU desc[UR28][R56.64+0x1900], R133 ;  /* 0x00190085380079a6 */ /* 0x0003e8000c12f31c */
[----:B0-----:R1:W-:Y:S02]  /*b250*/  REDG.E.ADD.F32.FTZ.RN.STRONG.GPU desc[UR28][R68.64+0x1900], R135 ;  /* 0x00190087440079a6 */ /* 0x0013e4000c12f31c */
.L_x_12082:
[----:B------:R-:W-:Y:S05]  /*b260*/  BSYNC.RECONVERGENT B0 ;  /* 0x0000000000007941 */ /* 0x000fea0003800200 */
.L_x_12081:
        /* <DEDUP_REMOVED lines=11> */
.L_x_12084:
[----:B------:R-:W-:Y:S05]  /*b320*/  BSYNC.RECONVERGENT B0 ;  /* 0x0000000000007941 */ /* 0x000fea0003800200 */
.L_x_12083:
[----:B-1----:R1:W0:Y:S01]  /*b330*/  LDS R131, [R132+0x5d00] ;  /* 0x005d000084837984 */ /* 0x0022220000000800 */
[----:B------:R-:W-:Y:S04]  /*b340*/  BSSY.RECONVERGENT B0, `(.L_x_12085) ;  /* 0x0000004000007945 */ /* 0x000fe80003800200 */
[----:B------:R-:W-:Y:S05]  /*b350*/  @!P0 BRA `(.L_x_12086) ;  /* 0x0000000000088947 */ /* 0x000fea0003800000 */
[----:B------:R1:W-:Y:S04]  /*b360*/  REDG.E.ADD.F32.FTZ.RN.STRONG.GPU desc[UR28][R56.64+0x1b00], R129 ;  /* 0x001b0081380079a6 */ /* 0x0003e8000c12f31c */
[----:B0-----:R1:W-:Y:S02]  /*b370*/  REDG.E.ADD.F32.FTZ.RN.STRONG.GPU desc[UR28][R68.64+0x1b00], R131 ;  /* 0x001b0083440079a6 */ /* 0x0013e4000c12f31c */
.L_x_12086:
[----:B------:R-:W-:Y:S05]  /*b380*/  BSYNC.RECONVERGENT B0 ;  /* 0x0000000000007941 */ /* 0x000fea0003800200 */
.L_x_12085:
[----:B-1----:R1:W0:Y:S01]  /*b390*/  LDS R129, [R130+0x5e00] ;  /* 0x005e000082817984 */ /* 0x0022220000000800 */
[----:B------:R-:W-:Y:S04]  /*b3a0*/  BSSY.RECONVERGENT B0, `(.L_x_12087) ;  /* 0x0000004000007945 */ /* 0x000fe80003800200 */
[----:B------:R-:W-:Y:S05]  /*b3b0*/  @!P2 BRA `(.L_x_12088) ;  /* 0x000000000008a947 */ /* 0x000fea0003800000 */
[----:B------:R1:W-:Y:S04]  /*b3c0*/  REDG.E.ADD.F32.FTZ.RN.STRONG.GPU desc[UR28][R56.64+0x1c00], R95 ;  /* 0x001c005f380079a6 */ /* 0x0003e8000c12f31c */
[----:B0-----:R1:W-:Y:S02]  /*b3d0*/  REDG.E.ADD.F32.FTZ.RN.STRONG.GPU desc[UR28][R68.64+0x1c00], R129 ;  /* 0x001c0081440079a6 */ /* 0x0013e4000c12f31c */
.L_x_12088:
[----:B------:R-:W-:Y:S05]  /*b3e0*/  BSYNC.RECONVERGENT B0 ;  /* 0x0000000000007941 */ /* 0x000fea0003800200 */
.L_x_12087:
[----:B-1----:R1:W0:Y:S01]  /*b3f0*/  LDS R95, [R128+0x5f00] ;  /* 0x005f0000805f7984 */ /* 0x0022220000000800 */
[----:B------:R-:W-:Y:S04]  /*b400*/  BSSY.RECONVERGENT B0, `(.L_x_12089) ;  /* 0x0000004000007945 */ /* 0x000fe80003800200 */
[----:B------:R-:W-:Y:S05]  /*b410*/  @!P3 BRA `(.L_x_12090) ;  /* 0x000000000008b947 */ /* 0x000fea0003800000 */
[----:B------:R1:W-:Y:S04]  /*b420*/  REDG.E.ADD.F32.FTZ.RN.STRONG.GPU desc[UR28][R56.64+0x1d00], R93 ;  /* 0x001d005d380079a6 */ /* 0x0003e8000c12f31c */
[----:B0-----:R1:W-:Y:S02]  /*b430*/  REDG.E.ADD.F32.FTZ.RN.STRONG.GPU desc[UR28][R68.64+0x1d00], R95 ;  /* 0x001d005f440079a6 */ /* 0x0013e4000c12f31c */
.L_x_12090:
[----:B------:R-:W-:Y:S05]  /*b440*/  BSYNC.RECONVERGENT B0 ;  /* 0x0000000000007941 */ /* 0x000fea0003800200 */
.L_x_12089:
[----:B-1----:R1:W0:Y:S01]  /*b450*/  LDS R93, [R126+0x6000] ;  /* 0x006000007e5d7984 */ /* 0x0022220000000800 */
[----:B------:R-:W-:Y:S04]  /*b460*/  BSSY.RECONVERGENT B0, `(.L_x_12091) ;  /* 0x0000004000007945 */ /* 0x000fe80003800200 */
[----:B------:R-:W-:Y:S05]  /*b470*/  @!P4 BRA `(.L_x_12092) ;  /* 0x000000000008c947 */ /* 0x000fea0003800000 */
[----:B------:R1:W-:Y:S04]  /*b480*/  REDG.E.ADD.F32.FTZ.RN.STRONG.GPU desc[UR28][R56.64+0x1e00], R65 ;  /* 0x001e0041380079a6 */ /* 0x0003e8000c12f31c */
[----:B0-----:R1:W-:Y:S02]  /*b490*/  REDG.E.ADD.F32.FTZ.RN.STRONG.GPU desc[UR28][R68.64+0x1e00], R93 ;  /* 0x001e005d440079a6 */ /* 0x0013e4000c12f31c */
.L_x_12092:
[----:B------:R-:W-:Y:S05]  /*b4a0*/  BSYNC.RECONVERGENT B0 ;  /* 0x0000000000007941 */ /* 0x000fea0003800200 */
.L_x_12091:
[----:B-1----:R1:W0:Y:S01]  /*b4b0*/  LDS R65, [R94+0x6100] ;  /* 0x006100005e417984 */ /* 0x0022220000000800 */
[----:B------:R-:W-:Y:S04]  /*b4c0*/  BSSY.RECONVERGENT B0, `(.L_x_12093) ;  /* 0x0000004000007945 */ /* 0x000fe80003800200 */
[----:B------:R-:W-:Y:S05]  /*b4d0*/  @!P5 BRA `(.L_x_12094) ;  /* 0x000000000008d947 */ /* 0x000fea0003800000 */
[----:B------:R1:W-:Y:S04]  /*b4e0*/  REDG.E.ADD.F32.FTZ.RN.STRONG.GPU desc[UR28][R56.64+0x1f00], R59 ;  /* 0x001f003b380079a6 */ /* 0x0003e8000c12f31c */
[----:B0-----:R1:W-:Y:S02]  /*b4f0*/  REDG.E.ADD.F32.FTZ.RN.STRONG.GPU desc[UR28][R68.64+0x1f00], R65 ;  /* 0x001f0041440079a6 */ /* 0x0013e4000c12f31c */
.L_x_12094:
[----:B------:R-:W-:Y:S05]  /*b500*/  BSYNC.RECONVERGENT B0 ;  /* 0x0000000000007941 */ /* 0x000fea0003800200 */
.L_x_12093:
        /* <DEDUP_REMOVED lines=81> */
[----:B------:R-:W-:Y:S01]  /*ba20*/  FFMA.FTZ R86, R117, R62, R86 ;  /* 0x0000003e75567223 */ /* 0x000fe20000010056 */
        /* <DEDUP_REMOVED lines=17> */
.L_x_12096:
[----:B------:R-:W-:Y:S05]  /*bb40*/  BSYNC.RECONVERGENT B0 ;  /* 0x0000000000007941 */ /* 0x000fea0003800200 */
.L_x_12095:
[----:B------:R-:W-:-:S04]  /*bb50*/  UIADD3 UR8, UPT, UPT, UR8, 0x1, URZ ;  /* 0x0000000108087890 */ /* 0x000fc8000fffe0ff */
[----:B------:R-:W-:-:S09]  /*bb60*/  UISETP.GE.AND UP0, UPT, UR8, UR44, UPT ;  /* 0x0000002c0800728c */ /* 0x000fd2000bf06270 */
[----:B------:R-:W-:Y:S05]  /*bb70*/  BRA.U !UP0, `(.L_x_12097) ;  /* 0xffffff7d08407547 */ /* 0x000fea000b83ffff */
.L_x_12001:
[----:B------:R-:W4:Y:S01]  /*bb80*/  S2R R38, SR_TID.X ;  /* 0x0000000000267919 */ /* 0x000f220000002100 */
[----:B------:R-:W-:Y:S01]  /*bb90*/  HFMA2 R2, -RZ, RZ, 0, 9.5367431640625e-07 ;  /* 0x00000010ff027431 */ /* 0x000fe200000001ff */
[----:B------:R-:W-:Y:S08]  /*bba0*/  BAR.SYNC.DEFER_BLOCKING 0x0 ;  /* 0x0000000000007b1d */ /* 0x000ff00000010000 */
[----:B------:R-:W-:Y:S01]  /*bbb0*/  S2UR UR38, SR_CTAID.X ;  /* 0x00000000002679c3 */ /* 0x000fe20000002500 */
[----:B------:R-:W5:Y:S01]  /*bbc0*/  LDCU.64 UR32, c[0x0][0x4f8] ;  /* 0x00009f00ff2077ac */ /* 0x000f620008000a00 */
[----:B------:R-:W-:-:S02]  /*bbd0*/  F2FP.F16.F32.PACK_AB R19, R19, R20 ;  /* 0x000000141313723e */ /* 0x000fc400000000ff */
[----:B------:R-:W-:Y:S01]  /*bbe0*/  F2FP.F16.F32.PACK_AB R18, R21, R22 ;  /* 0x000000161512723e */ /* 0x000fe200000000ff */
[----:B------:R-:W-:Y:S01]  /*bbf0*/  UIADD3 UR30, UPT, UPT, UR17, -0x1, URZ ;  /* 0xffffffff111e7890 */ /* 0x000fe2000fffe0ff */
[----:B------:R-:W0:Y:S02]  /*bc00*/  LDCU.64 UR34, c[0x0][0x500] ;  /* 0x0000a000ff2277ac */ /* 0x000e240008000a00 */
[----:B------:R-:W0:Y:S01]  /*bc10*/  S2UR UR8, SR_CTAID.Y ;  /* 0x00000000000879c3 */ /* 0x000e220000002600 */
[----:B------:R-:W3:Y:S01]  /*bc20*/  LDCU.64 UR36, c[0x0][0x550] ;  /* 0x0000aa00ff2477ac */ /* 0x000ee20008000a00 */
[----:B----4-:R-:W-:-:S04]  /*bc30*/  SHF.L.U32 R13, R38, 0x1, RZ ;  /* 0x00000001260d7819 */ /* 0x010fc800000006ff */
[----:B------:R-:W-:-:S04]  /*bc40*/  LOP3.LUT R13, R13, 0x7c0, RZ, 0xc0, !PT ;  /* 0x000007c00d0d7812 */ /* 0x000fc800078ec0ff */
[----:B------:R-:W-:-:S05]  /*bc50*/  LOP3.LUT R15, R13, 0x1f, R124, 0xf8, !PT ;  /* 0x0000001f0d0f7812 */ /* 0x000fca00078ef87c */
[----:B------:R-:W-:-:S05]  /*bc60*/  IMAD.WIDE.U32 R2, R15, R2, UR12 ;  /* 0x0000000c0f027e25 */ /* 0x000fca000f8e0002 */
[----:B------:R-:W4:Y:S04]  /*bc70*/  LDG.E.128 R4, desc[UR28][R2.64] ;  /* 0x0000001c02047981 */ /* 0x000f28000c1e1d00 */
[----:B-12---:R-:W2:Y:S01]  /*bc80*/  LDG.E.128 R56, desc[UR28][R2.64+0x200] ;  /* 0x0002001c02387981 */ /* 0x006ea2000c1e1d00 */
[----:B------:R-:W-:Y:S02]  /*bc90*/  USHF.L.U32 UR26, UR30, 0xa, URZ ;  /* 0x0000000a1e1a7899 */ /* 0x000fe400080006ff */
[----:B0-----:R-:W-:Y:S02]  /*bca0*/  UIMAD UR31, UR8, UR35, URZ ;  /* 0x00000023081f72a4 */ /* 0x001fe4000f8e02ff */
[----:B------:R-:W-:Y:S02]  /*bcb0*/  USHF.R.S32.HI UR27, URZ, 0x1f, UR26 ;  /* 0x0000001fff1b7899 */ /* 0x000fe4000801141a */
[----:B------:R-:W-:-:S02]  /*bcc0*/  UIADD3 UR22, UP1, UPT, UR22, -0x1000, URZ ;  /* 0xfffff00016167890 */ /* 0x000fc4000ff3e0ff */
        /* <DEDUP_REMOVED lines=10> */
[----:B------:R-:W-:Y:S02]  /*bd70*/  UIADD3 UR12, UP4, UPT, UR12, -0x800, URZ ;  /* 0xfffff8000c0c7890 */ /* 0x000fe4000ff9e0ff */
[----:B------:R-:W-:Y:S02]  /*bd80*/  UIADD3.X UR23, UPT, UPT, UR23, -0x1, URZ, UP1, !UPT ;  /* 0xffffffff17177890 */ /* 0x000fe40008ffe4ff */
[----:B------:R-:W-:-:S02]  /*bd90*/  UIADD3.X UR19, UPT, UPT, UR19, -0x1, URZ, UP2, !UPT ;  /* 0xffffffff13137890 */ /* 0x000fc400097fe4ff */
[----:B------:R-:W-:Y:S02]  /*bda0*/  UIADD3.X UR18, UPT, UPT, UR18, -0x1, URZ, UP3, !UPT ;  /* 0xffffffff12127890 */ /* 0x000fe40009ffe4ff */
[----:B------:R-:W-:Y:S01]  /*bdb0*/  UIADD3.X UR13, UPT, UPT, UR13, -0x1, URZ, UP4, !UPT ;  /* 0xffffffff0d0d7890 */ /* 0x000fe2000a7fe4ff */
[----:B----4-:R-:W-:Y:S04]  /*bdc0*/  STS.128 [R120], R4 ;  /* 0x0000000478007388 */ /* 0x010fe80000000c00 */
[----:B--2---:R2:W-:Y:S01]  /*bdd0*/  STS.128 [R120+0x200], R56 ;  /* 0x0002003878007388 */ /* 0x0045e20000000c00 */
        /* <DEDUP_REMOVED lines=8> */
[----:B---3--:R-:W-:-:S05]  /*be60*/  HADD2.F32 R0, -RZ, R8.H0_H0 ;  /* 0x20000008ff007230 */ /* 0x008fca0000004100 */
[----:B------:R-:W-:Y:S01]  /*be70*/  STS.128 [R119], R56 ;  /* 0x0000003877007388 */ /* 0x000fe20000000c00 */
[----:B------:R-:W-:Y:S02]  /*be80*/  HADD2.F32 R8, -RZ, R8.H1_H1 ;  /* 0x30000008ff087230 */ /* 0x000fe40000004100 */
[----:B------:R-:W-:Y:S01]  /*be90*/  FADD.FTZ R12, R0, UR7 ;  /* 0x00000007000c7e21 */ /* 0x000fe20008010000 */
[--C-:B------:R-:W-:Y:S02]  /*bea0*/  HADD2.F32 R0, -RZ, R9.reuse.H0_H0 ;  /* 0x20000009ff007230 */ /* 0x100fe40000004100 */
[----:B------:R-:W-:Y:S01]  /*beb0*/  FADD.FTZ R8, R8, UR7 ;  /* 0x0000000708087e21 */ /* 0x000fe20008010000 */
[----:B------:R-:W-:Y:S01]  /*bec0*/  HADD2.F32 R9, -RZ, R9.H1_H1 ;  /* 0x30000009ff097230 */ /* 0x000fe20000004100 */
[----:B------:R-:W-:Y:S01]  /*bed0*/  FSETP.GTU.FTZ.AND P2, PT, R12, 20, PT ;  /* 0x41a000000c00780b */ /* 0x000fe20003f5c000 */
[----:B------:R-:W-:Y:S02]  /*bee0*/  FADD.FTZ R2, R0, UR7 ;  /* 0x0000000700027e21 */ /* 0x000fe40008010000 */
[----:B------:R-:W-:Y:S01]  /*bef0*/  FSETP.GTU.FTZ.AND P1, PT, R8, 20, PT ;  /* 0x41a000000800780b */ /* 0x000fe20003f3c000 */
[----:B------:R-:W-:-:S02]  /*bf00*/  FADD.FTZ R9, R9, UR7 ;  /* 0x0000000709097e21 */ /* 0x000fc40008010000 */
[----:B------:R-:W-:-:S03]  /*bf10*/  FSETP.GTU.FTZ.AND P0, PT, R2, 20, PT ;  /* 0x41a000000200780b */ /* 0x000fc60003f1c000 */
[----:B------:R-:W-:-:S04]  /*bf20*/  FSETP.GTU.FTZ.AND P4, PT, R9, 20, PT ;  /* 0x41a000000900780b */ /* 0x000fc80003f9c000 */
[----:B------:R-:W-:Y:S01]  /*bf30*/  @!P2 FMUL.FTZ R0, R12, -1.4426950216293334961 ;  /* 0xbfb8aa3b0c00a820 */ /* 0x000fe20000410000 */
[--C-:B------:R-:W-:Y:S02]  /*bf40*/  HADD2.F32 R12, -RZ, R10.reuse.H0_H0 ;  /* 0x2000000aff0c7230 */ /* 0x100fe40000004100 */
[----:B------:R-:W-:Y:S01]  /*bf50*/  @!P1 FMUL.FTZ R3, R8, -1.4426950216293334961 ;  /* 0xbfb8aa3b08039820 */ /* 0x000fe20000410000 */
[----:B------:R-:W-:Y:S02]  /*bf60*/  HADD2.F32 R10, -RZ, R10.H1_H1 ;  /* 0x3000000aff0a7230 */ /* 0x000fe40000004100 */
[----:B------:R-:W2:Y:S01]  /*bf70*/  @!P2 MUFU.EX2 R0, R0 ;  /* 0x000000000000a308 */ /* 0x000ea20000000800 */
[----:B------:R-:W-:Y:S01]  /*bf80*/  @!P0 FMUL.FTZ R8, R2, -1.4426950216293334961 ;  /* 0xbfb8aa3b02088820 */ /* 0x000fe20000410000 */
[----:B------:R-:W-:Y:S01]  /*bf90*/  FADD.FTZ R14, R12, UR7 ;  /* 0x000000070c0e7e21 */ /* 0x000fe20008010000 */
[----:B------:R-:W-:Y:S01]  /*bfa0*/  FADD.FTZ R10, R10, UR7 ;  /* 0x000000070a0a7e21 */ /* 0x000fe20008010000 */
[----:B------:R-:W-:-:S03]  /*bfb0*/  @!P4 FMUL.FTZ R9, R9, -1.4426950216293334961 ;  /* 0xbfb8aa3b0909c820 */ /* 0x000fc60000410000 */
[----:B------:R-:W-:Y:S01]  /*bfc0*/  FSETP.GTU.FTZ.AND P6, PT, R14, 20, PT ;  /* 0x41a000000e00780b */ /* 0x000fe20003fdc000 */
[----:B------:R-:W3:Y:S01]  /*bfd0*/  @!P1 MUFU.EX2 R3, R3 ;  /* 0x0000000300039308 */ /* 0x000ee20000000800 */
[----:B------:R-:W-:-:S07]  /*bfe0*/  FSETP.GTU.FTZ.AND P5, PT, R10, 20, PT ;  /* 0x41a000000a00780b */ /* 0x000fce0003fbc000 */
[----:B------:R-:W5:Y:S01]  /*bff0*/  @!P0 MUFU.EX2 R8, R8 ;  /* 0x0000000800088308 */ /* 0x000f620000000800 */
[----:B--2---:R-:W-:Y:S01]  /*c000*/  @!P2 FADD.FTZ R2, R0, 1 ;  /* 0x3f8000000002a421 */ /* 0x004fe20000010000 */
[--C-:B------:R-:W-:Y:S02]  /*c010*/  HADD2.F32 R0, -RZ, R11.reuse.H0_H0 ;  /* 0x2000000bff007230 */ /* 0x100fe40000004100 */
[----:B------:R-:W-:-:S03]  /*c020*/  HADD2.F32 R11, -RZ, R11.H1_H1 ;  /* 0x3000000bff0b7230 */ /* 0x000fc60000004100 */
[----:B------:R-:W-:Y:S01]  /*c030*/  FADD.FTZ R16, R0, UR7 ;  /* 0x0000000700107e21 */ /* 0x000fe20008010000 */
[----:B------:R2:W0:Y:S01]  /*c040*/  @!P2 MUFU.RCP R17, R2 ;  /* 0x000000020011a308 */ /* 0x0004220000001000 */
[----:B---3--:R-:W-:Y:S01]  /*c050*/  @!P1 FADD.FTZ R3, R3, 1 ;  /* 0x3f80000003039421 */ /* 0x008fe20000010000 */
[----:B------:R-:W-:Y:S01]  /*c060*/  FADD.FTZ R11, R11, UR7 ;  /* 0x000000070b0b7e21 */ /* 0x000fe20008010000 */
[----:B------:R-:W-:Y:S01]  /*c070*/  @!P6 FMUL.FTZ R0, R14, -1.4426950216293334961 ;  /* 0xbfb8aa3b0e00e820 */ /* 0x000fe20000410000 */
[----:B------:R-:W-:-:S04]  /*c080*/  FSETP.GTU.FTZ.AND P3, PT, R16, 20, PT ;  /* 0x41a000001000780b */ /* 0x000fc80003f7c000 */
[----:B------:R4:W3:Y:S01]  /*c090*/  @!P1 MUFU.RCP R12, R3 ;  /* 0x00000003000c9308 */ /* 0x0008e20000001000 */
[----:B-----5:R-:W-:Y:S01]  /*c0a0*/  @!P0 FADD.FTZ R8, R8, 1 ;  /* 0x3f80000008088421 */ /* 0x020fe20000010000 */
[----:B--2---:R-:W-:-:S06]  /*c0b0*/  @!P5 FMUL.FTZ R2, R10, -1.4426950216293334961 ;  /* 0xbfb8aa3b0a02d820 */ /* 0x004fcc0000410000 */
[----:B------:R2:W5:Y:S01]  /*c0c0*/  @!P0 MUFU.RCP R41, R8 ;  /* 0x0000000800298308 */ /* 0x0005620000001000 */
[----:B0-----:R-:W-:Y:S01]  /*c0d0*/  @!P2 FMUL.FTZ R88, R88, R17 ;  /* 0x000000115858a220 */ /* 0x001fe20000410000 */
[----:B------:R-:W-:Y:S01]  /*c0e0*/  FSETP.GTU.FTZ.AND P2, PT, R11, 20, PT ;  /* 0x41a000000b00780b */ /* 0x000fe20003f5c000 */
[--C-:B----4-:R-:W-:Y:S02]  /*c0f0*/  HADD2.F32 R3, -RZ, R4.reuse.H0_H0 ;  /* 0x20000004ff037230 */ /* 0x110fe40000004100 */
[----:B------:R-:W-:-:S03]  /*c100*/  HADD2.F32 R4, -RZ, R4.H1_H1 ;  /* 0x30000004ff047230 */ /* 0x000fc60000004100 */
[----:B------:R-:W0:Y:S01]  /*c110*/  @!P4 MUFU.EX2 R9, R9 ;  /* 0x000000090009c308 */ /* 0x000e220000000800 */
[----:B--2---:R-:W-:Y:S01]  /*c120*/  FADD.FTZ R8, R3, UR7 ;  /* 0x0000000703087e21 */ /* 0x004fe20008010000 */
[----:B---3--:R-:W-:Y:S01]  /*c130*/  @!P1 FMUL.FTZ R53, R53, R12 ;  /* 0x0000000c35359220 */ /* 0x008fe20000410000 */
[----:B------:R-:W-:Y:S01]  /*c140*/  FADD.FTZ R10, R4, UR7 ;  /* 0x00000007040a7e21 */ /* 0x000fe20008010000 */
[----:B------:R-:W-:Y:S01]  /*c150*/  @!P3 FMUL.FTZ R3, R16, -1.4426950216293334961 ;  /* 0xbfb8aa3b1003b820 */ /* 0x000fe20000410000 */
[----:B------:R-:W-:Y:S02]  /*c160*/  F2FP.F16.F32.PACK_AB R16, R25, R26 ;  /* 0x0000001a1910723e */ /* 0x000fe400000000ff */
[----:B------:R-:W-:Y:S01]  /*c170*/  FSETP.GTU.FTZ.AND P1, PT, R8, 20, PT ;  /* 0x41a000000800780b */ /* 0x000fe20003f3c000 */
[----:B------:R-:W-:Y:S01]  /*c180*/  @!P2 FMUL.FTZ R4, R11, -1.4426950216293334961 ;  /* 0xbfb8aa3b0b04a820 */ /* 0x000fe20000410000 */
[----:B------:R-:W2:Y:S01]  /*c190*/  @!P5 MUFU.EX2 R2, R2 ;  /* 0x000000020002d308 */ /* 0x000ea20000000800 */
[----:B-----5:R-:W-:Y:S01]  /*c1a0*/  @!P0 FMUL.FTZ R52, R52, R41 ;  /* 0x0000002934348220 */ /* 0x020fe20000410000 */
[----:B------:R-:W-:Y:S01]  /*c1b0*/  FSETP.GTU.FTZ.AND P0, PT, R10, 20, PT ;  /* 0x41a000000a00780b */ /* 0x000fe20003f1c000 */
[----:B------:R-:W-:-:S02]  /*c1c0*/  HADD2.F32 R11, -RZ, R5.H0_H0 ;  /* 0x20000005ff0b7230 */ /* 0x000fc40000004100 */
[----:B------:R-:W-:-:S03]  /*c1d0*/  HADD2.F32 R5, -RZ, R5.H1_H1 ;  /* 0x30000005ff057230 */ /* 0x000fc60000004100 */
[----:B------:R-:W3:Y:S01]  /*c1e0*/  @!P2 MUFU.EX2 R4, R4 ;  /* 0x000000040004a308 */ /* 0x000ee20000000800 */
[----:B0-----:R-:W-:Y:S01]  /*c1f0*/  @!P4 FADD.FTZ R9, R9, 1 ;  /* 0x3f8000000909c421 */ /* 0x001fe20000010000 */
[----:B------:R-:W-:Y:S01]  /*c200*/  FADD.FTZ R11, R11, UR7 ;  /* 0x000000070b0b7e21 */ /* 0x000fe20008010000 */
[----:B------:R-:W-:-:S04]  /*c210*/  @!P1 FMUL.FTZ R8, R8, -1.4426950216293334961 ;  /* 0xbfb8aa3b08089820 */ /* 0x000fc80000410000 */
[----:B------:R-:W-:Y:S01]  /*c220*/  @!P0 FMUL.FTZ R10, R10, -1.4426950216293334961 ;  /* 0xbfb8aa3b0a0a8820 */ /* 0x000fe20000410000 */
[----:B------:R-:W0:Y:S01]  /*c230*/  @!P6 MUFU.EX2 R0, R0 ;  /* 0x000000000000e308 */ /* 0x000e220000000800 */
[----:B--2---:R-:W-:-:S07]  /*c240*/  @!P5 FADD.FTZ R2, R2, 1 ;  /* 0x3f8000000202d421 */ /* 0x004fce0000010000 */
[----:B------:R-:W2:Y:S01]  /*c250*/  @!P3 MUFU.EX2 R3, R3 ;  /* 0x000000030003b308 */ /* 0x000ea20000000800 */
[----:B---3--:R-:W-:-:S07]  /*c260*/  @!P2 FADD.FTZ R4, R4, 1 ;  /* 0x3f8000000404a421 */ /* 0x008fce0000010000 */
[----:B------:R-:W3:Y:S01]  /*c270*/  @!P1 MUFU.EX2 R8, R8 ;  /* 0x0000000800089308 */ /* 0x000ee20000000800 */
[----:B0-----:R-:W-:-:S07]  /*c280*/  @!P6 FADD.FTZ R0, R0, 1 ;  /* 0x3f8000000000e421 */ /* 0x001fce0000010000 */
[----:B------:R0:W4:Y:S01]  /*c290*/  @!P4 MUFU.RCP R12, R9 ;  /* 0x00000009000cc308 */ /* 0x0001220000001000 */
[----:B--2---:R-:W-:-:S07]  /*c2a0*/  @!P3 FADD.FTZ R3, R3, 1 ;  /* 0x3f8000000303b421 */ /* 0x004fce0000010000 */
[----:B------:R-:W2:Y:S01]  /*c2b0*/  @!P5 MUFU.RCP R2, R2 ;  /* 0x000000020002d308 */ /* 0x000ea20000001000 */
[----:B---3--:R-:W-:Y:S01]  /*c2c0*/  @!P1 FADD.FTZ R8, R8, 1 ;  /* 0x3f80000008089421 */ /* 0x008fe20000010000 */
[----:B0-----:R-:W-:-:S06]  /*c2d0*/  FADD.FTZ R9, R5, UR7 ;  /* 0x0000000705097e21 */ /* 0x001fcc0008010000 */
[----:B------:R0:W3:Y:S01]  /*c2e0*/  @!P6 MUFU.RCP R17, R0 ;  /* 0x000000000011e308 */ /* 0x0000e20000001000 */
[----:B----4-:R-:W-:Y:S01]  /*c2f0*/  @!P4 FMUL.FTZ R51, R51, R12 ;  /* 0x0000000c3333c220 */ /* 0x010fe20000410000 */
[----:B------:R-:W-:-:S04]  /*c300*/  FSETP.GTU.FTZ.AND P4, PT, R11, 20, PT ;  /* 0x41a000000b00780b */ /* 0x000fc80003f9c000 */
[----:B------:R-:W-:Y:S02]  /*c310*/  F2FP.F16.F32.PACK_AB R89, R51, R52 ;  /* 0x000000343359723e */ /* 0x000fe400000000ff */
[----:B------:R-:W4:Y:S01]  /*c320*/  @!P2 MUFU.RCP R4, R4 ;  /* 0x000000040004a308 */ /* 0x000f220000001000 */
[--C-:B0-----:R-:W-:Y:S02]  /*c330*/  HADD2.F32 R0, -RZ, R6.reuse.H0_H0 ;  /* 0x20000006ff007230 */ /* 0x101fe40000004100 */
[----:B--2---:R-:W-:Y:S01]  /*c340*/  @!P5 FMUL.FTZ R47, R47, R2 ;  /* 0x000000022f2fd220 */ /* 0x004fe20000410000 */
[----:B------:R-:W-:Y:S02]  /*c350*/  HADD2.F32 R6, -RZ, R6.H1_H1 ;  /* 0x30000006ff067230 */ /* 0x000fe40000004100 */
[----:B------:R-:W-:Y:S01]  /*c360*/  FADD.FTZ R12, R0, UR7 ;  /* 0x00000007000c7e21 */ /* 0x000fe20008010000 */
[----:B------:R-:W-:Y:S01]  /*c370*/  @!P4 FMUL.FTZ R0, R11, -1.4426950216293334961 ;  /* 0xbfb8aa3b0b00c820 */ /* 0x000fe20000410000 */
[----:B------:R0:W2:Y:S01]  /*c380*/  @!P3 MUFU.RCP R41, R3 ;  /* 0x000000030029b308 */ /* 0x0000a20000001000 */
[----:B---3--:R-:W-:Y:S01]  /*c390*/  @!P6 FMUL.FTZ R50, R50, R17 ;  /* 0x000000113232e220 */ /* 0x008fe20000410000 */
[----:B------:R-:W-:Y:S01]  /*c3a0*/  FSETP.GTU.FTZ.AND P6, PT, R9, 20, PT ;  /* 0x41a000000900780b */ /* 0x000fe20003fdc000 */
[----:B------:R-:W-:Y:S01]  /*c3b0*/  FADD.FTZ R6, R6, UR7 ;  /* 0x0000000706067e21 */ /* 0x000fe20008010000 */
[----:B------:R-:W-:-:S02]  /*c3c0*/  FSETP.GTU.FTZ.AND P5, PT, R12, 20, PT ;  /* 0x41a000000c00780b */ /* 0x000fc40003fbc000 */
[----:B------:R-:W-:Y:S02]  /*c3d0*/  F2FP.F16.F32.PACK_AB R17, R23, R24 ;  /* 0x000000181711723e */ /* 0x000fe400000000ff */
[----:B------:R-:W3:Y:S01]  /*c3e0*/  @!P0 MUFU.EX2 R10, R10 ;  /* 0x0000000a000a8308 */ /* 0x000ee20000000800 */
[--C-:B0-----:R-:W-:Y:S02]  /*c3f0*/  HADD2.F32 R3, -RZ, R7.reuse.H0_H0 ;  /* 0x20000007ff037230 */ /* 0x101fe40000004100 */
[----:B----4-:R-:W-:Y:S01]  /*c400*/  @!P2 FMUL.FTZ R45, R45, R4 ;  /* 0x000000042d2da220 */ /* 0x010fe20000410000 */
[----:B------:R-:W-:Y:S01]  /*c410*/  HADD2.F32 R7, -RZ, R7.H1_H1 ;  /* 0x30000007ff077230 */ /* 0x000fe20000004100 */
[----:B------:R-:W-:Y:S01]  /*c420*/  STS.128 [R119+0x10], R16 ;  /* 0x0000101077007388 */ /* 0x000fe20000000c00 */
[----:B------:R-:W-:Y:S02]  /*c430*/  NOP ;  /* 0x0000000000007918 */ /* 0x000fe40000000000 */
[----:B------:R0:W4:Y:S01]  /*c440*/  @!P1 MUFU.RCP R5, R8 ;  /* 0x0000000800059308 */ /* 0x0001220000001000 */
[----:B------:R-:W-:Y:S01]  /*c450*/  FADD.FTZ R7, R7, UR7 ;  /* 0x0000000707077e21 */ /* 0x000fe20008010000 */
[----:B--2---:R-:W-:Y:S01]  /*c460*/  @!P3 FMUL.FTZ R48, R48, R41 ;  /* 0x000000293030b220 */ /* 0x004fe20000410000 */
[----:B------:R-:W-:Y:S01]  /*c470*/  FSETP.GTU.FTZ.AND P3, PT, R6, 20, PT ;  /* 0x41a000000600780b */ /* 0x000fe20003f7c000 */
[----:B------:R-:W-:Y:S01]  /*c480*/  @!P6 FMUL.FTZ R2, R9, -1.4426950216293334961 ;  /* 0xbfb8aa3b0902e820 */ /* 0x000fe20000410000 */
[----:B------:R-:W-:Y:S01]  /*c490*/  LDS.128 R16, [R120+0x200] ;  /* 0x0002000078107984 */ /* 0x000fe20000000c00 */
[----:B---3--:R-:W-:Y:S01]  /*c4a0*/  @!P0 FADD.FTZ R10, R10, 1 ;  /* 0x3f8000000a0a8421 */ /* 0x008fe20000010000 */
[----:B------:R-:W-:Y:S01]  /*c4b0*/  F2FP.F16.F32.PACK_AB R91, R45, R48 ;  /* 0x000000302d5b723e */ /* 0x000fe200000000ff */
[----:B------:R-:W2:Y:S01]  /*c4c0*/  @!P4 MUFU.EX2 R0, R0 ;  /* 0x000000000000c308 */ /* 0x000ea20000000800 */
[----:B0-----:R-:W-:Y:S01]  /*c4d0*/  FADD.FTZ R8, R3, UR7 ;  /* 0x0000000703087e21 */ /* 0x001fe20008010000 */
[----:B------:R-:W-:Y:S01]  /*c4e0*/  @!P5 FMUL.FTZ R3, R12, -1.4426950216293334961 ;  /* 0xbfb8aa3b0c03d820 */ /* 0x000fe20000410000 */
[----:B------:R-:W-:-:S03]  /*c4f0*/  F2FP.F16.F32.PACK_AB R90, R47, R50 ;  /* 0x000000322f5a723e */ /* 0x000fc600000000ff */
[----:B------:R-:W-:Y:S02]  /*c500*/  FSETP.GTU.FTZ.AND P2, PT, R8, 20, PT ;  /* 0x41a000000800780b */ /* 0x000fe40003f5c000 */
[----:B------:R0:W3:Y:S01]  /*c510*/  @!P0 MUFU.RCP R12, R10 ;  /* 0x0000000a000c8308 */ /* 0x0000e20000001000 */
[----:B----4-:R-:W-:Y:S01]  /*c520*/  @!P1 FMUL.FTZ R44, R44, R5 ;  /* 0x000000052c2c9220 */ /* 0x010fe20000410000 */
[----:B------:R-:W-:Y:S01]  /*c530*/  FSETP.GTU.FTZ.AND P1, PT, R7, 20, PT ;  /* 0x41a000000700780b */ /* 0x000fe20003f3c000 */
[----:B------:R-:W-:-:S05]  /*c540*/  @!P3 FMUL.FTZ R4, R6, -1.4426950216293334961 ;  /* 0xbfb8aa3b0604b820 */ /* 0x000fca0000410000 */
[----:B------:R-:W4:Y:S01]  /*c550*/  @!P6 MUFU.EX2 R2, R2 ;  /* 0x000000020002e308 */ /* 0x000f220000000800 */
[----:B--2---:R-:W-:Y:S02]  /*c560*/  @!P4 FADD.FTZ R0, R0, 1 ;  /* 0x3f8000000000c421 */ /* 0x004fe40000010000 */
[----:B------:R-:W-:Y:S02]  /*c570*/  @!P2 FMUL.FTZ R5, R8, -1.4426950216293334961 ;  /* 0xbfb8aa3b0805a820 */ /* 0x000fe40000410000 */
[----:B0-----:R-:W0:Y:S02]  /*c580*/  LDS.128 R8, [R120] ;  /* 0x0000000078087984 */ /* 0x001e240000000c00 */
[----:B------:R-:W-:Y:S01]  /*c590*/  @!P1 FMUL.FTZ R6, R7, -1.4426950216293334961 ;  /* 0xbfb8aa3b07069820 */ /* 0x000fe20000410000 */
[----:B------:R-:W2:Y:S01]  /*c5a0*/  @!P5 MUFU.EX2 R3, R3 ;  /* 0x000000030003d308 */ /* 0x000ea20000000800 */
[----:B------:R-:W-:Y:S01]  /*c5b0*/  LOP3.LUT R7, R38, 0x3e0, RZ, 0xc0, !PT ;  /* 0x000003e026077812 */ /* 0x000fe200078ec0ff */
[----:B---3--:R-:W-:-:S03]  /*c5c0*/  @!P0 FMUL.FTZ R43, R43, R12 ;  /* 0x0000000c2b2b8220 */ /* 0x008fc60000410000 */
[----:B------:R-:W-:Y:S02]  /*c5d0*/  LEA R7, R7, R122, 0x1 ;  /* 0x0000007a07077211 */ /* 0x000fe400078e08ff */
[----:B------:R-:W-:Y:S01]  /*c5e0*/  F2FP.F16.F32.PACK_AB R20, R43, R44 ;  /* 0x0000002c2b14723e */ /* 0x000fe200000000ff */
[----:B------:R-:W3:Y:S01]  /*c5f0*/  @!P3 MUFU.EX2 R4, R4 ;  /* 0x000000040004b308 */ /* 0x000ee20000000800 */
[----:B----4-:R-:W-:-:S07]  /*c600*/  @!P6 FADD.FTZ R2, R2, 1 ;  /* 0x3f8000000202e421 */ /* 0x010fce0000010000 */
[----:B------:R-:W4:Y:S01]  /*c610*/  @!P2 MUFU.EX2 R5, R5 ;  /* 0x000000050005a308 */ /* 0x000f220000000800 */
[----:B--2---:R-:W-:-:S07]  /*c620*/  @!P5 FADD.FTZ R3, R3, 1 ;  /* 0x3f8000000303d421 */ /* 0x004fce0000010000 */
[----:B------:R-:W2:Y:S01]  /*c630*/  @!P1 MUFU.EX2 R6, R6 ;  /* 0x0000000600069308 */ /* 0x000ea20000000800 */
[----:B---3--:R-:W-:-:S07]  /*c640*/  @!P3 FADD.FTZ R4, R4, 1 ;  /* 0x3f8000000404b421 */ /* 0x008fce0000010000 */
[----:B------:R3:W5:Y:S01]  /*c650*/  @!P6 MUFU.RCP R14, R2 ;  /* 0x00000002000ee308 */ /* 0x0007620000001000 */
[----:B----4-:R-:W-:-:S07]  /*c660*/  @!P2 FADD.FTZ R5, R5, 1 ;  /* 0x3f8000000505a421 */ /* 0x010fce0000010000 */
[----:B------:R4:W1:Y:S01]  /*c670*/  @!P5 MUFU.RCP R23, R3 ;  /* 0x000000030017d308 */ /* 0x0008620000001000 */
[----:B---3--:R-:W-:Y:S01]  /*c680*/  MOV R2, UR25 ;  /* 0x0000001900027c02 */ /* 0x008fe20008000f00 */
[----:B--2---:R-:W-:-:S06]  /*c690*/  @!P1 FADD.FTZ R6, R6, 1 ;  /* 0x3f80000006069421 */ /* 0x004fcc0000010000 */
[----:B------:R2:W3:Y:S01]  /*c6a0*/  @!P4 MUFU.RCP R21, R0 ;  /* 0x000000000015c308 */ /* 0x0004e20000001000 */
[----:B----4-:R-:W-:Y:S01]  /*c6b0*/  MOV R3, UR24 ;  /* 0x0000001800037c02 */ /* 0x010fe20008000f00 */
[----:B-----5:R-:W-:Y:S01]  /*c6c0*/  @!P6 FMUL.FTZ R39, R39, R14 ;  /* 0x0000000e2727e220 */ /* 0x020fe20000410000 */
[----:B------:R-:W4:Y:S01]  /*c6d0*/  LDCU.64 UR24, c[0x0][0x518] ;  /* 0x0000a300ff1877ac */ /* 0x000f220008000a00 */
[----:B------:R-:W-:-:S04]  /*c6e0*/  IMAD.WIDE.U32 R2, R7, 0x10, R2 ;  /* 0x0000001007027825 */ /* 0x000fc800078e0002 */
[----:B------:R-:W5:Y:S01]  /*c6f0*/  @!P3 MUFU.RCP R4, R4 ;  /* 0x000000040004b308 */ /* 0x000f620000001000 */
[----:B-1----:R-:W-:Y:S01]  /*c700*/  @!P5 FMUL.FTZ R40, R40, R23 ;  /* 0x000000172828d220 */ /* 0x002fe20000410000 */
[----:B--2---:R-:W-:Y:S01]  /*c710*/  FADD.FTZ R0, R88, R125 ;  /* 0x0000007d58007221 */ /* 0x004fe20000010000 */
[----:B0-----:R-:W-:Y:S01]  /*c720*/  STG.E.128 desc[UR28][R2.64], R8 ;  /* 0x0000000802007986 */ /* 0x001fe2000c101d1c */
[----:B------:R-:W-:-:S03]  /*c730*/  F2FP.F16.F32.PACK_AB R88, R53, R88 ;  /* 0x000000583558723e */ /* 0x000fc600000000ff */
[----:B------:R0:W-:Y:S01]  /*c740*/  STG.E.128 desc[UR28][R2.64+0x200], R16 ;  /* 0x0002001002007986 */ /* 0x0001e2000c101d1c */
[----:B------:R-:W1:Y:S01]  /*c750*/  @!P2 MUFU.RCP R5, R5 ;  /* 0x000000050005a308 */ /* 0x000e620000001000 */
[----:B---3--:R-:W-:Y:S01]  /*c760*/  @!P4 FMUL.FTZ R42, R42, R21 ;  /* 0x000000152a2ac220 */ /* 0x008fe20000410000 */
[----:B------:R-:W-:Y:S01]  /*c770*/  BAR.SYNC.DEFER_BLOCKING 0x0 ;  /* 0x0000000000007b1d */ /* 0x000fe20000010000 */
[----:B----4-:R-:W-:-:S03]  /*c780*/  UIMAD.WIDE.U32 UR26, UR38, UR24, UR26 ;  /* 0x00000018261a72a5 */ /* 0x010fc6000f8e001a */
[----:B------:R-:W-:Y:S02]  /*c790*/  F2FP.F16.F32.PACK_AB R21, R39, R42 ;  /* 0x0000002a2715723e */ /* 0x000fe400000000ff */
[----:B------:R-:W2:Y:S01]  /*c7a0*/  @!P1 MUFU.RCP R6, R6 ;  /* 0x0000000600069308 */ /* 0x000ea20000001000 */
[----:B-----5:R-:W-:Y:S01]  /*c7b0*/  @!P3 FMUL.FTZ R37, R37, R4 ;  /* 0x000000042525b220 */ /* 0x020fe20000410000 */
[----:B------:R-:W-:Y:S01]  /*c7c0*/  UIMAD UR25, UR38, UR25, UR27 ;  /* 0x00000019261972a4 */ /* 0x000fe2000f8e021b */
[----:B------:R-:W-:Y:S01]  /*c7d0*/  UMOV UR24, UR26 ;  /* 0x0000001a00187c82 */ /* 0x000fe20008000000 */
[----:B------:R-:W-:Y:S02]  /*c7e0*/  UIMAD UR27, UR8, UR33, URZ ;  /* 0x00000021081b72a4 */ /* 0x000fe4000f8e02ff */
[----:B------:R-:W-:Y:S01]  /*c7f0*/  F2FP.F16.F32.PACK_AB R22, R37, R40 ;  /* 0x000000282516723e */ /* 0x000fe200000000ff */
[----:B------:R-:W-:Y:S01]  /*c800*/  UIMAD.WIDE.U32 UR24, UR8, UR32, UR24 ;  /* 0x00000020081872a5 */ /* 0x000fe2000f8e0018 */
[----:B-1----:R-:W-:Y:S01]  /*c810*/  @!P2 FMUL.FTZ R36, R36, R5 ;  /* 0x000000052424a220 */ /* 0x002fe20000410000 */
[----:B------:R-:W-:-:S02]  /*c820*/  FADD.FTZ R5, R0, R53 ;  /* 0x0000003500057221 */ /* 0x000fc40000010000 */
[----:B------:R-:W-:Y:S02]  /*c830*/  UIADD3 UR26, UPT, UPT, UR25, UR27, URZ ;  /* 0x0000001b191a7290 */ /* 0x000fe4000fffe0ff */
[----:B------:R-:W-:Y:S01]  /*c840*/  FADD.FTZ R52, R5, R52 ;  /* 0x0000003405347221 */ /* 0x000fe20000010000 */
[----:B------:R-:W-:Y:S01]  /*c850*/  ULEA UR25, UP0, UR24, UR34, 0x1 ;  /* 0x0000002218197291 */ /* 0x000fe2000f8008ff */
[----:B--2---:R-:W-:Y:S01]  /*c860*/  @!P1 FMUL.FTZ R35, R35, R6 ;  /* 0x0000000623239220 */ /* 0x004fe20000410000 */
[----:B------:R-:W-:Y:S01]  /*c870*/  STS.128 [R119], R88 ;  /* 0x0000005877007388 */ /* 0x000fe20000000c00 */
[----:B------:R-:W-:Y:S01]  /*c880*/  FADD.FTZ R51, R52, R51 ;  /* 0x0000003334337221 */ /* 0x000fe20000010000 */
[----:B------:R-:W-:Y:S02]  /*c890*/  ULEA.HI.X UR24, UR24, UR35, UR26, 0x1, UP0 ;  /* 0x0000002318187291 */ /* 0x000fe400080f0c1a */
[----:B0-----:R-:W-:Y:S01]  /*c8a0*/  MOV R2, UR25 ;  /* 0x0000001900027c02 */ /* 0x001fe20008000f00 */
[----:B------:R-:W-:Y:S01]  /*c8b0*/  UIADD3 UR20, UP0, UPT, UR20, -0x1000, URZ ;  /* 0xfffff00014147890 */ /* 0x000fe2000ff1e0ff */
[----:B------:R-:W-:Y:S01]  /*c8c0*/  F2FP.F16.F32.PACK_AB R23, R35, R36 ;  /* 0x000000242317723e */ /* 0x000fe200000000ff */
[----:B------:R-:W-:Y:S01]  /*c8d0*/  FADD.FTZ R50, R51, R50 ;  /* 0x0000003233327221 */ /* 0x000fe20000010000 */
[----:B------:R-:W-:Y:S01]  /*c8e0*/  MOV R3, UR24 ;  /* 0x0000001800037c02 */ /* 0x000fe20008000f00 */
[----:B------:R-:W-:-:S02]  /*c8f0*/  UIADD3.X UR21, UPT, UPT, UR21, -0x1, URZ, UP0, !UPT ;  /* 0xffffffff15157890 */ /* 0x000fc400087fe4ff */
[----:B------:R-:W-:Y:S01]  /*c900*/  STS.128 [R119+0x10], R20 ;  /* 0x0000101477007388 */ /* 0x000fe20000000c00 */
[----:B------:R-:W-:-:S03]  /*c910*/  NOP ;  /* 0x0000000000007918 */ /* 0x000fc60000000000 */
[----:B------:R-:W0:Y:S01]  /*c920*/  LDS.128 R8, [R120] ;  /* 0x0000000078087984 */ /* 0x000e220000000c00 */
[----:B------:R-:W-:Y:S01]  /*c930*/  FADD.FTZ R47, R50, R47 ;  /* 0x0000002f322f7221 */ /* 0x000fe20000010000 */
[----:B------:R-:W-:Y:S01]  /*c940*/  IMAD.WIDE.U32 R2, R7, 0x10, R2 ;  /* 0x0000001007027825 */ /* 0x000fe200078e0002 */
[----:B------:R-:W-:Y:S01]  /*c950*/  UISETP.GT.AND UP0, UPT, UR17, 0x1, UPT ;  /* 0x000000011100788c */ /* 0x000fe2000bf04270 */
[----:B------:R-:W1:Y:S02]  /*c960*/  LDS.128 R24, [R120+0x200] ;  /* 0x0002000078187984 */ /* 0x000e640000000c00 */
        /* <DEDUP_REMOVED lines=14> */
.L_x_11968:
        /* <DEDUP_REMOVED lines=41> */
.L_x_12100:
[----:B------:R-:W-:Y:S05]  /*cce0*/  BSYNC.RECONVERGENT B0 ;  /* 0x0000000000007941 */ /* 0x000fea0003800200 */
.L_x_12099:
        /* <DEDUP_REMOVED lines=39> */
.L_x_12102:
[----:B------:R-:W-:Y:S05]  /*cf60*/  BSYNC.RECONVERGENT B0 ;  /* 0x0000000000007941 */ /* 0x000fea0003800200 */
.L_x_12101:
        /* <DEDUP_REMOVED lines=11> */
.L_x_12103:
        /* <DEDUP_REMOVED lines=19> */
.L_x_12006:
[----:B------:R-:W-:Y:S01]  /*d150*/  HFMA2 R233, -RZ, RZ, 0, 5.9604644775390625e-08 ;  /* 0x00000001ffe97431 */ /* 0x000fe200000001ff */
[----:B------:R-:W-:Y:S02]  /*d160*/  MOV R231, R65 ;  /* 0x0000004100e77202 */ /* 0x000fe40000000f00 */
[----:B------:R-:W-:Y:S02]  /*d170*/  MOV R240, RZ ;  /* 0x000000ff00f07202 */ /* 0x000fe40000000f00 */
[----:B------:R-:W-:-:S07]  /*d180*/  MOV R66, 0xffffffff ;  /* 0xffffffff00427802 */ /* 0x000fce0000000f00 */
[----:B01---5:R-:W-:Y:S05]  /*d190*/  WARPSYNC.COLLECTIVE R66, `(.L_x_12104) ;  /* 0x0000000042087348 */ /* 0x023fea0003c00000 */
[----:B------:R2:W3:Y:S02]  /*d1a0*/  SHFL.UP P6, R236, R231, R233, R240 ;  /* 0x040000e9e7ec7389 */ /* 0x0004e400000c00f0 */
[----:B0123-5:R-:W-:Y:S05]  /*d1b0*/  ENDCOLLECTIVE ;  /* 0x000000000000791b */ /* 0x02ffea0003800000 */
.L_x_12104:
[----:B------:R-:W-:Y:S02]  /*d1c0*/  MOV R231, R227 ;  /* 0x000000e300e77202 */ /* 0x000fe40000000f00 */
[----:B------:R-:W-:-:S07]  /*d1d0*/  MOV R64, R236 ;  /* 0x000000ec00407202 */ /* 0x000fce0000000f00 */
[----:B------:R-:W-:Y:S05]  /*d1e0*/  WARPSYNC.COLLECTIVE R66, `(.L_x_12105) ;  /* 0x0000000042087348 */ /* 0x000fea0003c00000 */
[----:B------:R0:W1:Y:S02]  /*d1f0*/  SHFL.UP P6, R236, R231, R233, R240 ;  /* 0x040000e9e7ec7389 */ /* 0x00006400000c00f0 */
[----:B01----:R-:W-:Y:S05]  /*d200*/  ENDCOLLECTIVE ;  /* 0x000000000000791b */ /* 0x003fea0003800000 */
.L_x_12105:
[----:B------:R-:W-:Y:S02]  /*d210*/  MOV R231, R229 ;  /* 0x000000e500e77202 */ /* 0x000fe40000000f00 */
[----:B------:R-:W-:-:S07]  /*d220*/  MOV R232, R236 ;  /* 0x000000ec00e87202 */ /* 0x000fce0000000f00 */
[----:B------:R-:W-:Y:S05]  /*d230*/  WARPSYNC.COLLECTIVE R66, `(.L_x_12106) ;  /* 0x0000000042087348 */ /* 0x000fea0003c00000 */
[----:B------:R0:W1:Y:S02]  /*d240*/  SHFL.UP P6, R236, R231, R233, R240 ;  /* 0x040000e9e7ec7389 */ /* 0x00006400000c00f0 */
[----:B01----:R-:W-:Y:S05]  /*d250*/  ENDCOLLECTIVE ;  /* 0x000000000000791b */ /* 0x003fea0003800000 */
.L_x_12106:
[----:B------:R-:W-:Y:S02]  /*d260*/  MOV R231, R230 ;  /* 0x000000e600e77202 */ /* 0x000fe40000000f00 */
[----:B------:R-:W-:-:S07]  /*d270*/  MOV R234, R236 ;  /* 0x000000ec00ea7202 */ /* 0x000fce0000000f00 */
[----:B------:R-:W-:Y:S05]  /*d280*/  WARPSYNC.COLLECTIVE R66, `(.L_x_12107) ;  /* 0x0000000042087348 */ /* 0x000fea0003c00000 */
[----:B------:R0:W1:Y:S02]  /*d290*/  SHFL.UP P6, R236, R231, R233, R240 ;  /* 0x040000e9e7ec7389 */ /* 0x00006400000c00f0 */
[----:B01----:R-:W-:Y:S05]  /*d2a0*/  ENDCOLLECTIVE ;  /* 0x000000000000791b */ /* 0x003fea0003800000 */
.L_x_12107:
        /* <DEDUP_REMOVED lines=15> */
.L_x_12108:
[----:B------:R-:W-:Y:S02]  /*d3a0*/  MOV R231, R227 ;  /* 0x000000e300e77202 */ /* 0x000fe40000000f00 */
[----:B------:R-:W-:-:S07]  /*d3b0*/  MOV R64, R236 ;  /* 0x000000ec00407202 */ /* 0x000fce0000000f00 */
[----:B------:R-:W-:Y:S05]  /*d3c0*/  WARPSYNC.COLLECTIVE R66, `(.L_x_12109) ;  /* 0x0000000042087348 */ /* 0x000fea0003c00000 */
[----:B------:R0:W1:Y:S02]  /*d3d0*/  SHFL.UP P6, R236, R231, R233, R240 ;  /* 0x040000e9e7ec7389 */ /* 0x00006400000c00f0 */
[----:B01----:R-:W-:Y:S05]  /*d3e0*/  ENDCOLLECTIVE ;  /* 0x000000000000791b */ /* 0x003fea0003800000 */
.L_x_12109:
[----:B------:R-:W-:Y:S02]  /*d3f0*/  MOV R231, R229 ;  /* 0x000000e500e77202 */ /* 0x000fe40000000f00 */
[----:B------:R-:W-:-:S07]  /*d400*/  MOV R232, R236 ;  /* 0x000000ec00e87202 */ /* 0x000fce0000000f00 */
[----:B------:R-:W-:Y:S05]  /*d410*/  WARPSYNC.COLLECTIVE R66, `(.L_x_12110) ;  /* 0x0000000042087348 */ /* 0x000fea0003c00000 */
[----:B------:R0:W1:Y:S02]  /*d420*/  SHFL.UP P6, R236, R231, R233, R240 ;  /* 0x040000e9e7ec7389 */ /* 0x00006400000c00f0 */
[----:B01----:R-:W-:Y:S05]  /*d430*/  ENDCOLLECTIVE ;  /* 0x000000000000791b */ /* 0x003fea0003800000 */
.L_x_12110:
[----:B------:R-:W-:Y:S02]  /*d440*/  MOV R231, R230 ;  /* 0x000000e600e77202 */ /* 0x000fe40000000f00 */
[----:B------:R-:W-:-:S07]  /*d450*/  MOV R234, R236 ;  /* 0x000000ec00ea7202 */ /* 0x000fce0000000f00 */
[----:B------:R-:W-:Y:S05]  /*d460*/  WARPSYNC.COLLECTIVE R66, `(.L_x_12111) ;  /* 0x0000000042087348 */ /* 0x000fea0003c00000 */
[----:B------:R0:W1:Y:S02]  /*d470*/  SHFL.UP P6, R236, R231, R233, R240 ;  /* 0x040000e9e7ec7389 */ /* 0x00006400000c00f0 */
[----:B01----:R-:W-:Y:S05]  /*d480*/  ENDCOLLECTIVE ;  /* 0x000000000000791b */ /* 0x003fea0003800000 */
.L_x_12111:
        /* <DEDUP_REMOVED lines=15> */
.L_x_12112:
[----:B------:R-:W-:Y:S02]  /*d580*/  MOV R231, R227 ;  /* 0x000000e300e77202 */ /* 0x000fe40000000f00 */
[----:B------:R-:W-:-:S07]  /*d590*/  MOV R64, R236 ;  /* 0x000000ec00407202 */ /* 0x000fce0000000f00 */
[----:B------:R-:W-:Y:S05]  /*d5a0*/  WARPSYNC.COLLECTIVE R66, `(.L_x_12113) ;  /* 0x0000000042087348 */ /* 0x000fea0003c00000 */
[----:B------:R0:W1:Y:S02]  /*d5b0*/  SHFL.UP P6, R236, R231, R233, R240 ;  /* 0x040000e9e7ec7389 */ /* 0x00006400000c00f0 */
[----:B01----:R-:W-:Y:S05]  /*d5c0*/  ENDCOLLECTIVE ;  /* 0x000000000000791b */ /* 0x003fea0003800000 */
.L_x_12113:
[----:B------:R-:W-:Y:S02]  /*d5d0*/  MOV R231, R229 ;  /* 0x000000e500e77202 */ /* 0x000fe40000000f00 */
[----:B------:R-:W-:-:S07]  /*d5e0*/  MOV R232, R236 ;  /* 0x000000ec00e87202 */ /* 0x000fce0000000f00 */
[----:B------:R-:W-:Y:S05]  /*d5f0*/  WARPSYNC.COLLECTIVE R66, `(.L_x_12114) ;  /* 0x0000000042087348 */ /* 0x000fea0003c00000 */
[----:B------:R0:W1:Y:S02]  /*d600*/  SHFL.UP P6, R236, R231, R233, R240 ;  /* 0x040000e9e7ec7389 */ /* 0x00006400000c00f0 */
[----:B01----:R-:W-:Y:S05]  /*d610*/  ENDCOLLECTIVE ;  /* 0x000000000000791b */ /* 0x003fea0003800000 */
.L_x_12114:
[----:B------:R-:W-:Y:S02]  /*d620*/  MOV R231, R230 ;  /* 0x000000e600e77202 */ /* 0x000fe40000000f00 */
[----:B------:R-:W-:-:S07]  /*d630*/  MOV R234, R236 ;  /* 0x000000ec00ea7202 */ /* 0x000fce0000000f00 */
[----:B------:R-:W-:Y:S05]  /*d640*/  WARPSYNC.COLLECTIVE R66, `(.L_x_12115) ;  /* 0x0000000042087348 */ /* 0x000fea0003c00000 */
[----:B------:R0:W1:Y:S02]  /*d650*/  SHFL.UP P6, R236, R231, R233, R240 ;  /* 0x040000e9e7ec7389 */ /* 0x00006400000c00f0 */
[----:B01----:R-:W-:Y:S05]  /*d660*/  ENDCOLLECTIVE ;  /* 0x000000000000791b */ /* 0x003fea0003800000 */
.L_x_12115:
        /* <DEDUP_REMOVED lines=15> */
.L_x_12116:
[----:B------:R-:W-:Y:S02]  /*d760*/  MOV R231, R227 ;  /* 0x000000e300e77202 */ /* 0x000fe40000000f00 */
[----:B------:R-:W-:-:S07]  /*d770*/  MOV R64, R236 ;  /* 0x000000ec00407202 */ /* 0x000fce0000000f00 */
[----:B------:R-:W-:Y:S05]  /*d780*/  WARPSYNC.COLLECTIVE R66, `(.L_x_12117) ;  /* 0x0000000042087348 */ /* 0x000fea0003c00000 */
[----:B------:R0:W1:Y:S02]  /*d790*/  SHFL.UP P6, R236, R231, R233, R240 ;  /* 0x040000e9e7ec7389 */ /* 0x00006400000c00f0 */
[----:B01----:R-:W-:Y:S05]  /*d7a0*/  ENDCOLLECTIVE ;  /* 0x000000000000791b */ /* 0x003fea0003800000 */
.L_x_12117:
[----:B------:R-:W-:Y:S02]  /*d7b0*/  MOV R231, R229 ;  /* 0x000000e500e77202 */ /* 0x000fe40000000f00 */
[----:B------:R-:W-:-:S07]  /*d7c0*/  MOV R232, R236 ;  /* 0x000000ec00e87202 */ /* 0x000fce0000000f00 */
[----:B------:R-:W-:Y:S05]  /*d7d0*/  WARPSYNC.COLLECTIVE R66, `(.L_x_12118) ;  /* 0x0000000042087348 */ /* 0x000fea0003c00000 */
[----:B------:R0:W1:Y:S02]  /*d7e0*/  SHFL.UP P6, R236, R231, R233, R240 ;  /* 0x040000e9e7ec7389 */ /* 0x00006400000c00f0 */
[----:B01----:R-:W-:Y:S05]  /*d7f0*/  ENDCOLLECTIVE ;  /* 0x000000000000791b */ /* 0x003fea0003800000 */
.L_x_12118:
[----:B------:R-:W-:Y:S02]  /*d800*/  MOV R231, R230 ;  /* 0x000000e600e77202 */ /* 0x000fe40000000f00 */
[----:B------:R-:W-:-:S07]  /*d810*/  MOV R234, R236 ;  /* 0x000000ec00ea7202 */ /* 0x000fce0000000f00 */
[----:B------:R-:W-:Y:S05]  /*d820*/  WARPSYNC.COLLECTIVE R66, `(.L_x_12119) ;  /* 0x0000000042087348 */ /* 0x000fea0003c00000 */
[----:B------:R0:W1:Y:S02]  /*d830*/  SHFL.UP P6, R236, R231, R233, R240 ;  /* 0x040000e9e7ec7389 */ /* 0x00006400000c00f0 */
[----:B01----:R-:W-:Y:S05]  /*d840*/  ENDCOLLECTIVE ;  /* 0x000000000000791b */ /* 0x003fea0003800000 */
.L_x_12119:
        /* <DEDUP_REMOVED lines=15> */
.L_x_12120:
[----:B------:R-:W-:Y:S02]  /*d940*/  MOV R231, R227 ;  /* 0x000000e300e77202 */ /* 0x000fe40000000f00 */
[----:B------:R-:W-:-:S07]  /*d950*/  MOV R64, R236 ;  /* 0x000000ec00407202 */ /* 0x000fce0000000f00 */
[----:B------:R-:W-:Y:S05]  /*d960*/  WARPSYNC.COLLECTIVE R66, `(.L_x_12121) ;  /* 0x0000000042087348 */ /* 0x000fea0003c00000 */
[----:B------:R0:W1:Y:S02]  /*d970*/  SHFL.UP P6, R236, R231, R233, R240 ;  /* 0x040000e9e7ec7389 */ /* 0x00006400000c00f0 */
[----:B01----:R-:W-:Y:S05]  /*d980*/  ENDCOLLECTIVE ;  /* 0x000000000000791b */ /* 0x003fea0003800000 */
.L_x_12121:
[----:B------:R-:W-:Y:S02]  /*d990*/  MOV R231, R229 ;  /* 0x000000e500e77202 */ /* 0x000fe40000000f00 */
[----:B------:R-:W-:-:S07]  /*d9a0*/  MOV R232, R236 ;  /* 0x000000ec00e87202 */ /* 0x000fce0000000f00 */
[----:B------:R-:W-:Y:S05]  /*d9b0*/  WARPSYNC.COLLECTIVE R66, `(.L_x_12122) ;  /* 0x0000000042087348 */ /* 0x000fea0003c00000 */
[----:B------:R0:W1:Y:S02]  /*d9c0*/  SHFL.UP P6, R236, R231, R233, R240 ;  /* 0x040000e9e7ec7389 */ /* 0x00006400000c00f0 */
[----:B01----:R-:W-:Y:S05]  /*d9d0*/  ENDCOLLECTIVE ;  /* 0x000000000000791b */ /* 0x003fea0003800000 */
.L_x_12122:
[----:B------:R-:W-:Y:S02]  /*d9e0*/  MOV R231, R230 ;  /* 0x000000e600e77202 */ /* 0x000fe40000000f00 */
[----:B------:R-:W-:-:S07]  /*d9f0*/  MOV R234, R236 ;  /* 0x000000ec00ea7202 */ /* 0x000fce0000000f00 */
[----:B------:R-:W-:Y:S05]  /*da00*/  WARPSYNC.COLLECTIVE R66, `(.L_x_12123) ;  /* 0x0000000042087348 */ /* 0x000fea0003c00000 */
[----:B------:R0:W1:Y:S02]  /*da10*/  SHFL.UP P6, R236, R231, R233, R240 ;  /* 0x040000e9e7ec7389 */ /* 0x00006400000c00f0 */
[----:B01----:R-:W-:Y:S05]  /*da20*/  ENDCOLLECTIVE ;  /* 0x000000000000791b */ /* 0x003fea0003800000 */
.L_x_12123:
[----:B------:R-:W-:Y:S05]  /*da30*/  BRA `(.L_x_12124) ;  /* 0xffffff8000e47947 */ /* 0x000fea000383ffff */
.L_x_12007:
        /* <DEDUP_REMOVED lines=8> */
.L_x_12126:
[----:B------:R-:W-:Y:S05]  /*dac0*/  BSYNC B0 ;  /* 0x0000000000007941 */ /* 0x000fea0003800000 */
.L_x_12125:
[----:B------:R-:W-:Y:S05]  /*dad0*/  BRA `(.L_x_12127) ;  /* 0xffffff8000f07947 */ /* 0x000fea000383ffff */
.L_x_12008:
        /* <DEDUP_REMOVED lines=8> */
.L_x_12129:
[----:B------:R-:W-:Y:S05]  /*db60*/  BSYNC B0 ;  /* 0x0000000000007941 */ /* 0x000fea0003800000 */
.L_x_12128:
[----:B------:R-:W-:Y:S05]  /*db70*/  BRA `(.L_x_12130) ;  /* 0xffffff8000d07947 */ /* 0x000fea000383ffff */
.L_x_12009:
        /* <DEDUP_REMOVED lines=8> */
.L_x_12132:
[----:B------:R-:W-:Y:S05]  /*dc00*/  BSYNC B0 ;  /* 0x0000000000007941 */ /* 0x000fea0003800000 */
.L_x_12131:
[----:B------:R-:W-:Y:S05]  /*dc10*/  BRA `(.L_x_12133) ;  /* 0xffffff8000b07947 */ /* 0x000fea000383ffff */
.L_x_12010:
        /* <DEDUP_REMOVED lines=8> */
.L_x_12135:
[----:B------:R-:W-:Y:S05]  /*dca0*/  BSYNC B0 ;  /* 0x0000000000007941 */ /* 0x000fea0003800000 */
.L_x_12134:
[----:B------:R-:W-:Y:S05]  /*dcb0*/  BRA `(.L_x_12136) ;  /* 0xffffff8000907947 */ /* 0x000fea000383ffff */
.L_x_12011:
        /* <DEDUP_REMOVED lines=8> */
.L_x_12138:
[----:B------:R-:W-:Y:S05]  /*dd40*/  BSYNC B0 ;  /* 0x0000000000007941 */ /* 0x000fea0003800000 */
.L_x_12137:
        /* <DEDUP_REMOVED lines=10> */
.L_x_12139:
[----:B------:R-:W-:Y:S02]  /*ddf0*/  MOV R231, R229 ;  /* 0x000000e500e77202 */ /* 0x000fe40000000f00 */
[----:B------:R-:W-:-:S07]  /*de00*/  MOV R227, R236 ;  /* 0x000000ec00e37202 */ /* 0x000fce0000000f00 */
[----:B------:R-:W-:Y:S05]  /*de10*/  WARPSYNC.COLLECTIVE R66, `(.L_x_12140) ;  /* 0x0000000042087348 */ /* 0x000fea0003c00000 */
[----:B------:R0:W1:Y:S02]  /*de20*/  SHFL.UP P6, R236, R231, R233, R240 ;  /* 0x040000e9e7ec7389 */ /* 0x00006400000c00f0 */
[----:B01----:R-:W-:Y:S05]  /*de30*/  ENDCOLLECTIVE ;  /* 0x000000000000791b */ /* 0x003fea0003800000 */
.L_x_12140:
[----:B------:R-:W-:Y:S02]  /*de40*/  MOV R231, R230 ;  /* 0x000000e600e77202 */ /* 0x000fe40000000f00 */
[----:B------:R-:W-:-:S07]  /*de50*/  MOV R229, R236 ;  /* 0x000000ec00e57202 */ /* 0x000fce0000000f00 */
[----:B------:R-:W-:Y:S05]  /*de60*/  WARPSYNC.COLLECTIVE R66, `(.L_x_12141) ;  /* 0x0000000042087348 */ /* 0x000fea0003c00000 */
[----:B------:R0:W1:Y:S02]  /*de70*/  SHFL.UP P6, R236, R231, R233, R240 ;  /* 0x040000e9e7ec7389 */ /* 0x00006400000c00f0 */
[----:B01----:R-:W-:Y:S05]  /*de80*/  ENDCOLLECTIVE ;  /* 0x000000000000791b */ /* 0x003fea0003800000 */
.L_x_12141:
[----:B------:R-:W-:Y:S02]  /*de90*/  MOV R230, R236 ;  /* 0x000000ec00e67202 */ /* 0x000fe40000000f00 */
[----:B------:R-:W-:-:S07]  /*dea0*/  MOV R236, 0x1f ;  /* 0x0000001f00ec7802 */ /* 0x000fce0000000f00 */
[----:B------:R-:W-:Y:S05]  /*deb0*/  WARPSYNC.COLLECTIVE R66, `(.L_x_12142) ;  /* 0x0000000042087348 */ /* 0x000fea0003c00000 */
[----:B------:R0:W1:Y:S02]  /*dec0*/  SHFL.IDX P2, R64, R67, R235, R236 ;  /* 0x000000eb43407389 */ /* 0x00006400000400ec */
[----:B01----:R-:W-:Y:S05]  /*ded0*/  ENDCOLLECTIVE ;  /* 0x000000000000791b */ /* 0x003fea0003800000 */
.L_x_12142:
[----:B------:R-:W-:Y:S02]  /*dee0*/  MOV R67, R61 ;  /* 0x0000003d00437202 */ /* 0x000fe40000000f00 */
[----:B------:R-:W-:-:S07]  /*def0*/  MOV R60, R64 ;  /* 0x00000040003c7202 */ /* 0x000fce0000000f00 */
[----:B------:R-:W-:Y:S05]  /*df00*/  WARPSYNC.COLLECTIVE R66, `(.L_x_12143) ;  /* 0x0000000042087348 */ /* 0x000fea0003c00000 */
[----:B------:R0:W1:Y:S02]  /*df10*/  SHFL.IDX P2, R64, R67, R235, R236 ;  /* 0x000000eb43407389 */ /* 0x00006400000400ec */
[----:B01----:R-:W-:Y:S05]  /*df20*/  ENDCOLLECTIVE ;  /* 0x000000000000791b */ /* 0x003fea0003800000 */
.L_x_12143:
[----:B------:R-:W-:Y:S02]  /*df30*/  MOV R67, R62 ;  /* 0x0000003e00437202 */ /* 0x000fe40000000f00 */
[----:B------:R-:W-:-:S07]  /*df40*/  MOV R232, R64 ;  /* 0x0000004000e87202 */ /* 0x000fce0000000f00 */
[----:B------:R-:W-:Y:S05]  /*df50*/  WARPSYNC.COLLECTIVE R66, `(.L_x_12144) ;  /* 0x0000000042087348 */ /* 0x000fea0003c00000 */
[----:B------:R0:W1:Y:S02]  /*df60*/  SHFL.IDX P2, R64, R67, R235, R236 ;  /* 0x000000eb43407389 */ /* 0x00006400000400ec */
[----:B01----:R-:W-:Y:S05]  /*df70*/  ENDCOLLECTIVE ;  /* 0x000000000000791b */ /* 0x003fea0003800000 */
.L_x_12144:
[----:B------:R-:W-:Y:S02]  /*df80*/  MOV R67, R63 ;  /* 0x0000003f00437202 */ /* 0x000fe40000000f00 */
[----:B------:R-:W-:-:S07]  /*df90*/  MOV R62, R64 ;  /* 0x00000040003e7202 */ /* 0x000fce0000000f00 */
[----:B------:R-:W-:Y:S05]  /*dfa0*/  WARPSYNC.COLLECTIVE R66, `(.L_x_12145) ;  /* 0x0000000042087348 */ /* 0x000fea0003c00000 */
[----:B------:R0:W1:Y:S02]  /*dfb0*/  SHFL.IDX P2, R64, R67, R235, R236 ;  /* 0x000000eb43407389 */ /* 0x00006400000400ec */
[----:B01----:R-:W-:Y:S05]  /*dfc0*/  ENDCOLLECTIVE ;  /* 0x000000000000791b */ /* 0x003fea0003800000 */
.L_x_12145:
[----:B------:R-:W-:Y:S01]  /*dfd0*/  MOV R63, R64 ;  /* 0x00000040003f7202 */ /* 0x000fe20000000f00 */
[----:B------:R-:W-:Y:S06]  /*dfe0*/  BRA `(.L_x_12146) ;  /* 0xffffff7c00ec7947 */ /* 0x000fec000383ffff */
.L_x_12013:
[----:B------:R-:W-:Y:S01]  /*dff0*/  HFMA2 R244, -RZ, RZ, 0, 5.9604644775390625e-08 ;  /* 0x00000001fff47431 */ /* 0x000fe200000001ff */
[----:B------:R-:W-:Y:S02]  /*e000*/  MOV R247, R71 ;  /* 0x0000004700f77202 */ /* 0x000fe40000000f00 */
[----:B------:R-:W-:Y:S02]  /*e010*/  MOV R245, 0x1f ;  /* 0x0000001f00f57802 */ /* 0x000fe40000000f00 */
[----:B------:R-:W-:-:S07]  /*e020*/  MOV R66, 0xffffffff ;  /* 0xffffffff00427802 */ /* 0x000fce0000000f00 */
[----:B0-----:R-:W-:Y:S05]  /*e030*/  WARPSYNC.COLLECTIVE R66, `(.L_x_12147) ;  /* 0x0000000042087348 */ /* 0x001fea0003c00000 */
[----:B------:R1:W2:Y:S02]  /*e040*/  SHFL.DOWN P0, R64, R247, R244, R245 ;  /* 0x080000f4f7407389 */ /* 0x0002a400000000f5 */
[----:B012---:R-:W-:Y:S05]  /*e050*/  ENDCOLLECTIVE ;  /* 0x000000000000791b */ /* 0x007fea0003800000 */
.L_x_12147:
[----:B------:R-:W-:Y:S02]  /*e060*/  MOV R247, R242 ;  /* 0x000000f200f77202 */ /* 0x000fe40000000f00 */
[----:B------:R-:W-:-:S07]  /*e070*/  MOV R67, R64 ;  /* 0x0000004000437202 */ /* 0x000fce0000000f00 */
[----:B------:R-:W-:Y:S05]  /*e080*/  WARPSYNC.COLLECTIVE R66, `(.L_x_12148) ;  /* 0x0000000042087348 */ /* 0x000fea0003c00000 */
[----:B------:R0:W1:Y:S02]  /*e090*/  SHFL.DOWN P0, R64, R247, R244, R245 ;  /* 0x080000f4f7407389 */ /* 0x00006400000000f5 */
[----:B01----:R-:W-:Y:S05]  /*e0a0*/  ENDCOLLECTIVE ;  /* 0x000000000000791b */ /* 0x003fea0003800000 */
.L_x_12148:
[----:B------:R-:W-:Y:S02]  /*e0b0*/  MOV R247, R243 ;  /* 0x000000f300f77202 */ /* 0x000fe40000000f00 */
[----:B------:R-:W-:-:S07]  /*e0c0*/  MOV R68, R64 ;  /* 0x0000004000447202 */ /* 0x000fce0000000f00 */
[----:B------:R-:W-:Y:S05]  /*e0d0*/  WARPSYNC.COLLECTIVE R66, `(.L_x_12149) ;  /* 0x0000000042087348 */ /* 0x000fea0003c00000 */
[----:B------:R0:W1:Y:S02]  /*e0e0*/  SHFL.DOWN P0, R64, R247, R244, R245 ;  /* 0x080000f4f7407389 */ /* 0x00006400000000f5 */
[----:B01----:R-:W-:Y:S05]  /*e0f0*/  ENDCOLLECTIVE ;  /* 0x000000000000791b */ /* 0x003fea0003800000 */
.L_x_12149:
[----:B------:R-:W-:Y:S02]  /*e100*/  MOV R247, R65 ;  /* 0x0000004100f77202 */ /* 0x000fe40000000f00 */
[----:B------:R-:W-:-:S07]  /*e110*/  MOV R69, R64 ;  /* 0x0000004000457202 */ /* 0x000fce0000000f00 */
[----:B------:R-:W-:Y:S05]  /*e120*/  WARPSYNC.COLLECTIVE R66, `(.L_x_12150) ;  /* 0x0000000042087348 */ /* 0x000fea0003c00000 */
[----:B------:R0:W1:Y:S02]  /*e130*/  SHFL.DOWN P0, R64, R247, R244, R245 ;  /* 0x080000f4f7407389 */ /* 0x00006400000000f5 */
[----:B01----:R-:W-:Y:S05]  /*e140*/  ENDCOLLECTIVE ;  /* 0x000000000000791b */ /* 0x003fea0003800000 */
.L_x_12150:
[----:B------:R-:W-:Y:S05]  /*e150*/  BRA `(.L_x_12151) ;  /* 0xffffff90006c7947 */ /* 0x000fea000383ffff */
.L_x_12016:
        /* <DEDUP_REMOVED lines=8> */
.L_x_12153:
[----:B------:R-:W-:Y:S05]  /*e1e0*/  BSYNC B0 ;  /* 0x0000000000007941 */ /* 0x000fea0003800000 */
.L_x_12152:
        /* <DEDUP_REMOVED lines=8> */
.L_x_12154:
[----:B------:R-:W-:Y:S02]  /*e270*/  MOV R247, R243 ;  /* 0x000000f300f77202 */ /* 0x000fe40000000f00 */
[----:B------:R-:W-:-:S07]  /*e280*/  MOV R68, R64 ;  /* 0x0000004000447202 */ /* 0x000fce0000000f00 */
[----:B------:R-:W-:Y:S05]  /*e290*/  WARPSYNC.COLLECTIVE R66, `(.L_x_12155) ;  /* 0x0000000042087348 */ /* 0x000fea0003c00000 */
[----:B------:R0:W1:Y:S02]  /*e2a0*/  SHFL.DOWN P0, R64, R247, R244, R245 ;  /* 0x080000f4f7407389 */ /* 0x00006400000000f5 */
[----:B01----:R-:W-:Y:S05]  /*e2b0*/  ENDCOLLECTIVE ;  /* 0x000000000000791b */ /* 0x003fea0003800000 */
.L_x_12155:
[----:B------:R-:W-:Y:S02]  /*e2c0*/  MOV R247, R65 ;  /* 0x0000004100f77202 */ /* 0x000fe40000000f00 */
[----:B------:R-:W-:-:S07]  /*e2d0*/  MOV R69, R64 ;  /* 0x0000004000457202 */ /* 0x000fce0000000f00 */
[----:B------:R-:W-:Y:S05]  /*e2e0*/  WARPSYNC.COLLECTIVE R66, `(.L_x_12156) ;  /* 0x0000000042087348 */ /* 0x000fea0003c00000 */
[----:B------:R0:W1:Y:S02]  /*e2f0*/  SHFL.DOWN P0, R64, R247, R244, R245 ;  /* 0x080000f4f7407389 */ /* 0x00006400000000f5 */
[----:B01----:R-:W-:Y:S05]  /*e300*/  ENDCOLLECTIVE ;  /* 0x000000000000791b */ /* 0x003fea0003800000 */
.L_x_12156:
[----:B------:R-:W-:Y:S05]  /*e310*/  BRA `(.L_x_12157) ;  /* 0xffffff90004c7947 */ /* 0x000fea000383ffff */
.L_x_12019:
        /* <DEDUP_REMOVED lines=8> */
.L_x_12159:
[----:B------:R-:W-:Y:S05]  /*e3a0*/  BSYNC B0 ;  /* 0x0000000000007941 */ /* 0x000fea0003800000 */
.L_x_12158:
        /* <DEDUP_REMOVED lines=8> */
.L_x_12160:
[----:B------:R-:W-:Y:S02]  /*e430*/  MOV R247, R243 ;  /* 0x000000f300f77202 */ /* 0x000fe40000000f00 */
[----:B------:R-:W-:-:S07]  /*e440*/  MOV R68, R64 ;  /* 0x0000004000447202 */ /* 0x000fce0000000f00 */
[----:B------:R-:W-:Y:S05]  /*e450*/  WARPSYNC.COLLECTIVE R66, `(.L_x_12161) ;  /* 0x0000000042087348 */ /* 0x000fea0003c00000 */
[----:B------:R0:W1:Y:S02]  /*e460*/  SHFL.DOWN P0, R64, R247, R244, R245 ;  /* 0x080000f4f7407389 */ /* 0x00006400000000f5 */
[----:B01----:R-:W-:Y:S05]  /*e470*/  ENDCOLLECTIVE ;  /* 0x000000000000791b */ /* 0x003fea0003800000 */
.L_x_12161:
[----:B------:R-:W-:Y:S02]  /*e480*/  MOV R247, R65 ;  /* 0x0000004100f77202 */ /* 0x000fe40000000f00 */
[----:B------:R-:W-:-:S07]  /*e490*/  MOV R69, R64 ;  /* 0x0000004000457202 */ /* 0x000fce0000000f00 */
[----:B------:R-:W-:Y:S05]  /*e4a0*/  WARPSYNC.COLLECTIVE R66, `(.L_x_12162) ;  /* 0x0000000042087348 */ /* 0x000fea0003c00000 */
[----:B------:R0:W1:Y:S02]  /*e4b0*/  SHFL.DOWN P0, R64, R247, R244, R245 ;  /* 0x080000f4f7407389 */ /* 0x00006400000000f5 */
[----:B01----:R-:W-:Y:S05]  /*e4c0*/  ENDCOLLECTIVE ;  /* 0x000000000000791b */ /* 0x003fea0003800000 */
.L_x_12162:
[----:B------:R-:W-:Y:S05]  /*e4d0*/  BRA `(.L_x_12163) ;  /* 0xffffff90002c7947 */ /* 0x000fea000383ffff */
.L_x_12022:
        /* <DEDUP_REMOVED lines=8> */
.L_x_12165:
[----:B------:R-:W-:Y:S05]  /*e560*/  BSYNC B0 ;  /* 0x0000000000007941 */ /* 0x000fea0003800000 */
.L_x_12164:
        /* <DEDUP_REMOVED lines=8> */
.L_x_12166:
[----:B------:R-:W-:Y:S02]  /*e5f0*/  MOV R247, R243 ;  /* 0x000000f300f77202 */ /* 0x000fe40000000f00 */
[----:B------:R-:W-:-:S07]  /*e600*/  MOV R68, R64 ;  /* 0x0000004000447202 */ /* 0x000fce0000000f00 */
[----:B------:R-:W-:Y:S05]  /*e610*/  WARPSYNC.COLLECTIVE R66, `(.L_x_12167) ;  /* 0x0000000042087348 */ /* 0x000fea0003c00000 */
[----:B------:R0:W1:Y:S02]  /*e620*/  SHFL.DOWN P0, R64, R247, R244, R245 ;  /* 0x080000f4f7407389 */ /* 0x00006400000000f5 */
[----:B01----:R-:W-:Y:S05]  /*e630*/  ENDCOLLECTIVE ;  /* 0x000000000000791b */ /* 0x003fea0003800000 */
.L_x_12167:
[----:B------:R-:W-:Y:S02]  /*e640*/  MOV R247, R65 ;  /* 0x0000004100f77202 */ /* 0x000fe40000000f00 */
[----:B------:R-:W-:-:S07]  /*e650*/  MOV R69, R64 ;  /* 0x0000004000457202 */ /* 0x000fce0000000f00 */
[----:B------:R-:W-:Y:S05]  /*e660*/  WARPSYNC.COLLECTIVE R66, `(.L_x_12168) ;  /* 0x0000000042087348 */ /* 0x000fea0003c00000 */
[----:B------:R0:W1:Y:S02]  /*e670*/  SHFL.DOWN P0, R64, R247, R244, R245 ;  /* 0x080000f4f7407389 */ /* 0x00006400000000f5 */
[----:B01----:R-:W-:Y:S05]  /*e680*/  ENDCOLLECTIVE ;  /* 0x000000000000791b */ /* 0x003fea0003800000 */
.L_x_12168:
[----:B------:R-:W-:Y:S05]  /*e690*/  BRA `(.L_x_12169) ;  /* 0xffffff90000c7947 */ /* 0x000fea000383ffff */
.L_x_12025:
        /* <DEDUP_REMOVED lines=8> */
.L_x_12171:
[----:B------:R-:W-:Y:S05]  /*e720*/  BSYNC B0 ;  /* 0x0000000000007941 */ /* 0x000fea0003800000 */
.L_x_12170:
        /* <DEDUP_REMOVED lines=8> */
.L_x_12172:
[----:B------:R-:W-:Y:S02]  /*e7b0*/  MOV R247, R243 ;  /* 0x000000f300f77202 */ /* 0x000fe40000000f00 */
[----:B------:R-:W-:-:S07]  /*e7c0*/  MOV R68, R64 ;  /* 0x0000004000447202 */ /* 0x000fce0000000f00 */
[----:B------:R-:W-:Y:S05]  /*e7d0*/  WARPSYNC.COLLECTIVE R66, `(.L_x_12173) ;  /* 0x0000000042087348 */ /* 0x000fea0003c00000 */
[----:B------:R0:W1:Y:S02]  /*e7e0*/  SHFL.DOWN P0, R64, R247, R244, R245 ;  /* 0x080000f4f7407389 */ /* 0x00006400000000f5 */
[----:B01----:R-:W-:Y:S05]  /*e7f0*/  ENDCOLLECTIVE ;  /* 0x000000000000791b */ /* 0x003fea0003800000 */
.L_x_12173:
[----:B------:R-:W-:Y:S02]  /*e800*/  MOV R247, R65 ;  /* 0x0000004100f77202 */ /* 0x000fe40000000f00 */
[----:B------:R-:W-:-:S07]  /*e810*/  MOV R69, R64 ;  /* 0x0000004000457202 */ /* 0x000fce0000000f00 */
[----:B------:R-:W-:Y:S05]  /*e820*/  WARPSYNC.COLLECTIVE R66, `(.L_x_12174) ;  /* 0x0000000042087348 */ /* 0x000fea0003c00000 */
[----:B------:R0:W1:Y:S02]  /*e830*/  SHFL.DOWN P0, R64, R247, R244, R245 ;  /* 0x080000f4f7407389 */ /* 0x00006400000000f5 */
[----:B01----:R-:W-:Y:S05]  /*e840*/  ENDCOLLECTIVE ;  /* 0x000000000000791b */ /* 0x003fea0003800000 */
.L_x_12174:
[----:B------:R-:W-:Y:S05]  /*e850*/  BRA `(.L_x_12175) ;  /* 0xffffff8c00ec7947 */ /* 0x000fea000383ffff */
.L_x_12028:
        /* <DEDUP_REMOVED lines=8> */
.L_x_12177:
[----:B------:R-:W-:Y:S05]  /*e8e0*/  BSYNC B0 ;  /* 0x0000000000007941 */ /* 0x000fea0003800000 */
.L_x_12176:
        /* <DEDUP_REMOVED lines=10> */
.L_x_12178:
[----:B------:R-:W-:Y:S02]  /*e990*/  MOV R67, R243 ;  /* 0x000000f300437202 */ /* 0x000fe40000000f00 */
[----:B------:R-:W-:-:S07]  /*e9a0*/  MOV R239, R64 ;  /* 0x0000004000ef7202 */ /* 0x000fce0000000f00 */
[----:B------:R-:W-:Y:S05]  /*e9b0*/  WARPSYNC.COLLECTIVE R66, `(.L_x_12179) ;  /* 0x0000000042087348 */ /* 0x000fea0003c00000 */
[----:B------:R0:W1:Y:S02]  /*e9c0*/  SHFL.IDX P2, R64, R67, R235, R236 ;  /* 0x000000eb43407389 */ /* 0x00006400000400ec */
[----:B01----:R-:W-:Y:S05]  /*e9d0*/  ENDCOLLECTIVE ;  /* 0x000000000000791b */ /* 0x003fea0003800000 */
.L_x_12179:
        /* <DEDUP_REMOVED lines=13> */
.L_x_12180:
[----:B------:R-:W-:Y:S02]  /*eab0*/  MOV R67, R60 ;  /* 0x0000003c00437202 */ /* 0x000fe40000000f00 */
[----:B------:R-:W-:-:S05]  /*eac0*/  MOV R247, R64 ;  /* 0x0000004000f77202 */ /* 0x000fca0000000f00 */
[----:B------:R-:W-:Y:S01]  /*ead0*/  FADD.FTZ R241, R247, R68 ;  /* 0x00000044f7f17221 */ /* 0x000fe20000010000 */
[----:B------:R-:W-:-:S07]  /*eae0*/  MOV R247, R71 ;  /* 0x0000004700f77202 */ /* 0x000fce0000000f00 */
[----:B------:R-:W-:Y:S05]  /*eaf0*/  WARPSYNC.COLLECTIVE R66, `(.L_x_12181) ;  /* 0x0000000042087348 */ /* 0x000fea0003c00000 */
[----:B------:R0:W1:Y:S02]  /*eb00*/  SHFL.DOWN P0, R64, R247, R244, R245 ;  /* 0x080000f4f7407389 */ /* 0x00006400000000f5 */
[----:B01----:R-:W-:Y:S05]  /*eb10*/  ENDCOLLECTIVE ;  /* 0x000000000000791b */ /* 0x003fea0003800000 */
.L_x_12181:
[----:B------:R-:W-:Y:S02]  /*eb20*/  MOV R247, R242 ;  /* 0x000000f200f77202 */ /* 0x000fe40000000f00 */
[----:B------:R-:W-:-:S07]  /*eb30*/  MOV R68, R64 ;  /* 0x0000004000447202 */ /* 0x000fce0000000f00 */
[----:B------:R-:W-:Y:S05]  /*eb40*/  WARPSYNC.COLLECTIVE R66, `(.L_x_12182) ;  /* 0x0000000042087348 */ /* 0x000fea0003c00000 */
[----:B------:R0:W1:Y:S02]  /*eb50*/  SHFL.DOWN P0, R64, R247, R244, R245 ;  /* 0x080000f4f7407389 */ /* 0x00006400000000f5 */
[----:B01----:R-:W-:Y:S05]  /*eb60*/  ENDCOLLECTIVE ;  /* 0x000000000000791b */ /* 0x003fea0003800000 */
.L_x_12182:
[----:B------:R-:W-:Y:S02]  /*eb70*/  MOV R247, R243 ;  /* 0x000000f300f77202 */ /* 0x000fe40000000f00 */
[----:B------:R-:W-:-:S07]  /*eb80*/  MOV R69, R64 ;  /* 0x0000004000457202 */ /* 0x000fce0000000f00 */
[----:B------:R-:W-:Y:S05]  /*eb90*/  WARPSYNC.COLLECTIVE R66, `(.L_x_12183) ;  /* 0x0000000042087348 */ /* 0x000fea0003c00000 */
[----:B------:R0:W1:Y:S02]  /*eba0*/  SHFL.DOWN P0, R64, R247, R244, R245 ;  /* 0x080000f4f7407389 */ /* 0x00006400000000f5 */
[----:B01----:R-:W-:Y:S05]  /*ebb0*/  ENDCOLLECTIVE ;  /* 0x000000000000791b */ /* 0x003fea0003800000 */
.L_x_12183:
[----:B------:R-:W-:Y:S02]  /*ebc0*/  MOV R247, R65 ;  /* 0x0000004100f77202 */ /* 0x000fe40000000f00 */
[----:B------:R-:W-:-:S07]  /*ebd0*/  MOV R70, R64 ;  /* 0x0000004000467202 */ /* 0x000fce0000000f00 */
[----:B------:R-:W-:Y:S05]  /*ebe0*/  WARPSYNC.COLLECTIVE R66, `(.L_x_12184) ;  /* 0x0000000042087348 */ /* 0x000fea0003c00000 */
[----:B------:R0:W1:Y:S02]  /*ebf0*/  SHFL.DOWN P0, R64, R247, R244, R245 ;  /* 0x080000f4f7407389 */ /* 0x00006400000000f5 */
[----:B01----:R-:W-:Y:S05]  /*ec00*/  ENDCOLLECTIVE ;  /* 0x000000000000791b */ /* 0x003fea0003800000 */
.L_x_12184:
[----:B------:R-:W-:-:S07]  /*ec10*/  MOV R248, R64 ;  /* 0x0000004000f87202 */ /* 0x000fce0000000f00 */
[----:B------:R-:W-:Y:S05]  /*ec20*/  WARPSYNC.COLLECTIVE R66, `(.L_x_12185) ;  /* 0x0000000042087348 */ /* 0x000fea0003c00000 */
[----:B------:R0:W1:Y:S02]  /*ec30*/  SHFL.IDX P2, R64, R67, R235, R236 ;  /* 0x000000eb43407389 */ /* 0x00006400000400ec */
[----:B01----:R-:W-:Y:S05]  /*ec40*/  ENDCOLLECTIVE ;  /* 0x000000000000791b */ /* 0x003fea0003800000 */
.L_x_12185:
[----:B------:R-:W-:Y:S02]  /*ec50*/  MOV R67, R61 ;  /* 0x0000003d00437202 */ /* 0x000fe40000000f00 */
[----:B------:R-:W-:-:S07]  /*ec60*/  MOV R246, R64 ;  /* 0x0000004000f67202 */ /* 0x000fce0000000f00 */
[----:B------:R-:W-:Y:S05]  /*ec70*/  WARPSYNC.COLLECTIVE R66, `(.L_x_12186) ;  /* 0x0000000042087348 */ /* 0x000fea0003c00000 */
[----:B------:R0:W1:Y:S02]  /*ec80*/  SHFL.IDX P2, R64, R67, R235, R236 ;  /* 0x000000eb43407389 */ /* 0x00006400000400ec */
[----:B01----:R-:W-:Y:S05]  /*ec90*/  ENDCOLLECTIVE ;  /* 0x000000000000791b */ /* 0x003fea0003800000 */
.L_x_12186:
[----:B------:R-:W-:Y:S02]  /*eca0*/  MOV R67, R62 ;  /* 0x0000003e00437202 */ /* 0x000fe40000000f00 */
[----:B------:R-:W-:-:S07]  /*ecb0*/  MOV R244, R64 ;  /* 0x0000004000f47202 */ /* 0x000fce0000000f00 */
[----:B------:R-:W-:Y:S05]  /*ecc0*/  WARPSYNC.COLLECTIVE R66, `(.L_x_12187) ;  /* 0x0000000042087348 */ /* 0x000fea0003c00000 */
[----:B------:R0:W1:Y:S02]  /*ecd0*/  SHFL.IDX P2, R64, R67, R235, R236 ;  /* 0x000000eb43407389 */ /* 0x00006400000400ec */
[----:B01----:R-:W-:Y:S05]  /*ece0*/  ENDCOLLECTIVE ;  /* 0x000000000000791b */ /* 0x003fea0003800000 */
.L_x_12187:
[----:B------:R-:W-:Y:S02]  /*ecf0*/  MOV R65, R244 ;  /* 0x000000f400417202 */ /* 0x000fe40000000f00 */
[----:B------:R-:W-:Y:S02]  /*ed00*/  MOV R67, R63 ;  /* 0x0000003f00437202 */ /* 0x000fe40000000f00 */
[----:B------:R-:W-:-:S07]  /*ed10*/  MOV R245, R64 ;  /* 0x0000004000f57202 */ /* 0x000fce0000000f00 */
[----:B------:R-:W-:Y:S05]  /*ed20*/  WARPSYNC.COLLECTIVE R66, `(.L_x_12188) ;  /* 0x0000000042087348 */ /* 0x000fea0003c00000 */
[----:B------:R0:W1:Y:S02]  /*ed30*/  SHFL.IDX P2, R64, R67, R235, R236 ;  /* 0x000000eb43407389 */ /* 0x00006400000400ec */
[----:B01----:R-:W-:Y:S05]  /*ed40*/  ENDCOLLECTIVE ;  /* 0x000000000000791b */ /* 0x003fea0003800000 */
.L_x_12188:
[----:B------:R-:W-:Y:S02]  /*ed50*/  MOV R249, R64 ;  /* 0x0000004000f97202 */ /* 0x000fe40000000f00 */
[----:B------:R-:W-:Y:S01]  /*ed60*/  MOV R64, R246 ;  /* 0x000000f600407202 */ /* 0x000fe20000000f00 */
[----:B------:R-:W-:Y:S06]  /*ed70*/  BRA `(.L_x_12189) ;  /* 0xffffff8c00447947 */ /* 0x000fec000383ffff */
.L_x_12190:
        /* <DEDUP_REMOVED lines=16> */
.L_x_18725:


//--------------------- .text._Z25selective_scan_bwd_kernelI32Selective_Scan_bwd_kernel_traitsILi64ELi16ELb1ELb1ELb1ELb1ELb1EN3c104HalfENS1_7complexIfEEEEv12SSMParamsBwd --------------------------
	.section	.text._Z25selective_scan_bwd_kernelI32Selective_Scan_bwd_kernel_traitsILi64ELi16ELb1ELb1ELb1ELb1ELb1EN3c104HalfENS1_7complexIfEEEEv12SSMParamsBwd,"ax",@progbits
	.align	128
        .global         _Z25selective_scan_bwd_kernelI32Selective_Scan_bwd_kernel_traitsILi64ELi16ELb1ELb1ELb1ELb1ELb1EN3c104HalfENS1_7complexIfEEEEv12SSMParamsBwd
        .type           _Z25selective_scan_bwd_kernelI32Selective_Scan_bwd_kernel_traitsILi64ELi16ELb1ELb1ELb1ELb1ELb1EN3c104HalfENS1_7complexIfEEEEv12SSMParamsBwd,@function
        .size           _Z25selective_scan_bwd_kernelI32Selective_Scan_bwd_kernel_traitsILi64ELi16ELb1ELb1ELb1ELb1ELb1EN3c104HalfENS1_7complexIfEEEEv12SSMParamsBwd,(.L_x_18726 - _Z25selective_scan_bwd_kernelI32Selective_Scan_bwd_kernel_traitsILi64ELi16ELb1ELb1ELb1ELb1ELb1EN3c104HalfENS1_7complexIfEEEEv12SSMParamsBwd)
        .other          _Z25selective_scan_bwd_kernelI32Selective_Scan_bwd_kernel_traitsILi64ELi16ELb1ELb1ELb1ELb1ELb1EN3c104HalfENS1_7complexIfEEEEv12SSMParamsBwd,@"STO_CUDA_ENTRY STV_DEFAULT"
_Z25selective_scan_bwd_kernelI32Selective_Scan_bwd_kernel_traitsILi64ELi16ELb1ELb1ELb1ELb1ELb1EN3c104HalfENS1_7complexIfEEEEv12SSMParamsBwd:
.text._Z25selective_scan_bwd_kernelI32Selective_Scan_bwd_kernel_traitsILi64ELi16ELb1ELb1ELb1ELb1ELb1EN3c104HalfENS1_7complexIfEEEEv12SSMParamsBwd:
        /* <DEDUP_REMOVED lines=52> */
[----:B------:R-:W-:Y:S02]  /*0340*/  UIADD3 UR9, UP2, UPT, UR16, UR8, URZ ;  /* 0x0000000810097290 */ /* 0x000fe4000ff5e0ff */
[----:B------:R-:W-:-:S02]  /*0350*/  UIMAD.WIDE.U32 UR6, UR10, UR22, UR6 ;  /* 0x000000160a0672a5 */ /* 0x000fc4000f8e0006 */
[----:B------:R-:W-:Y:S02]  /*0360*/  UIADD3.X UR5, UPT, UPT, UR17, UR5, URZ, UP2, !UPT ;  /* 0x0000000511057290 */ /* 0x000fe400097fe4ff */
[----:B--2---:R-:W-:Y:S02]  /*0370*/  UIMAD.WIDE.U32 UR28, UR4, UR24, URZ ;  /* 0x00000018041c72a5 */ /* 0x004fe4000f8e00ff */
[----:B------:R-:W-:Y:S01]  /*0380*/  UIMAD UR23, UR10, UR23, UR7 ;  /* 0x000000170a1772a4 */ /* 0x000fe2000f8e0207 */
[----:B0-----:R-:W-:Y:S01]  /*0390*/  IADD3 R0, PT, PT, RZ, -R3, RZ ;  /* 0x80000003ff007210 */ /* 0x001fe20007ffe0ff */
[----:B------:R-:W-:Y:S02]  /*03a0*/  UIADD3 UR6, UP0, UPT, UR16, UR6, URZ ;  /* 0x0000000610067290 */ /* 0x000fe4000ff1e0ff */
[----:B------:R-:W-:Y:S02]  /*03b0*/  UIMAD UR29, UR4, UR25, UR29 ;  /* 0x00000019041d72a4 */ /* 0x000fe4000f8e021d */
[----:B------:R-:W-:Y:S01]  /*03c0*/  IMAD R5, R0, R9, RZ ;  /* 0x0000000900057224 */ /* 0x000fe200078e02ff */
[----:B------:R-:W-:Y:S01]  /*03d0*/  IABS R0, UR10 ;  /* 0x0000000a00007c13 */ /* 0x000fe20008000000 */
[----:B----4-:R-:W-:-:S02]  /*03e0*/  ULEA UR8, UP3, UR9, UR14, 0x1 ;  /* 0x0000000e09087291 */ /* 0x010fc4000f8608ff */
[----:B------:R-:W-:Y:S01]  /*03f0*/  IMAD.HI.U32 R2, R3, R5, R2 ;  /* 0x0000000503027227 */ /* 0x000fe200078e0002 */
[----:B------:R-:W-:Y:S02]  /*0400*/  ULEA UR22, UP1, UR6, UR12, 0x1 ;  /* 0x0000000c06167291 */ /* 0x000fe4000f8208ff */
[----:B------:R-:W-:Y:S01]  /*0410*/  ULEA.HI.X UR9, UR9, UR15, UR5, 0x1, UP3 ;  /* 0x0000000f09097291 */ /* 0x000fe200098f0c05 */
[----:B------:R-:W0:Y:S02]  /*0420*/  LDCU.64 UR14, c[0x0][0x3d0] ;  /* 0x00007a00ff0e77ac */ /* 0x000e240008000a00 */
[----:B------:R-:W-:Y:S01]  /*0430*/  IMAD.HI.U32 R2, R2, R0, RZ ;  /* 0x0000000002027227 */ /* 0x000fe200078e00ff */
[----:B------:R-:W-:-:S04]  /*0440*/  UIADD3.X UR23, UPT, UPT, UR17, UR23, URZ, UP0, !UPT ;  /* 0x0000001711177290 */ /* 0x000fc800087fe4ff */
        /* <DEDUP_REMOVED lines=11> */
[----:B0-----:R-:W-:Y:S01]  /*0500*/  UIMAD.WIDE.U32 UR12, UR4, UR14, URZ ;  /* 0x0000000e040c72a5 */ /* 0x001fe2000f8e00ff */
[----:B------:R-:W-:Y:S01]  /*0510*/  @!P1 IADD3 R2, PT, PT, R2, 0x1, RZ ;  /* 0x0000000102029810 */ /* 0x000fe20007ffe0ff */
[----:B--2---:R-:W-:Y:S01]  /*0520*/  UIMAD.WIDE.U32 UR6, UR10, UR24, UR6 ;  /* 0x000000180a0672a5 */ /* 0x004fe2000f8e0006 */
[----:B------:R-:W-:Y:S01]  /*0530*/  ISETP.GE.U32.AND P0, PT, R0, R9, PT ;  /* 0x000000090000720c */ /* 0x000fe20003f06070 */
[----:B------:R-:W-:Y:S01]  /*0540*/  UIMAD UR13, UR4, UR15, UR13 ;  /* 0x0000000f040d72a4 */ /* 0x000fe2000f8e020d */
[C---:B------:R-:W-:Y:S01]  /*0550*/  LOP3.LUT R0, R8.reuse, UR10, RZ, 0x3c, !PT ;  /* 0x0000000a08007c12 */ /* 0x040fe2000f8e3cff */
[----:B------:R-:W-:Y:S01]  /*0560*/  UIMAD UR25, UR10, UR25, UR7 ;  /* 0x000000190a1972a4 */ /* 0x000fe2000f8e0207 */
[----:B------:R-:W-:Y:S01]  /*0570*/  ISETP.NE.AND P1, PT, R8, RZ, PT ;  /* 0x000000ff0800720c */ /* 0x000fe20003f25270 */
[----:B------:R-:W-:Y:S01]  /*0580*/  UIADD3 UR6, UP1, UPT, UR16, UR6, URZ ;  /* 0x0000000610067290 */ /* 0x000fe2000ff3e0ff */
[----:B------:R-:W-:Y:S01]  /*0590*/  ISETP.GE.AND P2, PT, R0, RZ, PT ;  /* 0x000000ff0000720c */ /* 0x000fe20003f46270 */
[----:B------:R-:W0:Y:S02]  /*05a0*/  LDCU.64 UR14, c[0x0][0x3e8] ;  /* 0x00007d00ff0e77ac */ /* 0x000e240008000a00 */
[----:B------:R-:W-:-:S04]  /*05b0*/  UIADD3.X UR25, UPT, UPT, UR17, UR25, URZ, UP1, !UPT ;  /* 0x0000001911197290 */ /* 0x000fc80008ffe4ff */
[----:B------:R-:W-:Y:S01]  /*05c0*/  @P0 IADD3 R2, PT, PT, R2, 0x1, RZ ;  /* 0x0000000102020810 */ /* 0x000fe20007ffe0ff */
[----:B------:R-:W-:Y:S01]  /*05d0*/  ULEA UR24, UP1, UR6, UR34, 0x1 ;  /* 0x0000002206187291 */ /* 0x000fe2000f8208ff */
[----:B------:R-:W2:Y:S02]  /*05e0*/  LDCU.64 UR16, c[0x0][0x4e0] ;  /* 0x00009c00ff1077ac */ /* 0x000ea40008000a00 */
[----:B------:R-:W-:Y:S02]  /*05f0*/  @!P1 LOP3.LUT R8, RZ, R8, RZ, 0x33, !PT ;  /* 0x00000008ff089212 */ /* 0x000fe400078e33ff */
[----:B------:R-:W-:Y:S01]  /*0600*/  @!P2 IADD3 R2, PT, PT, -R2, RZ, RZ ;  /* 0x000000ff0202a210 */ /* 0x000fe20007ffe1ff */
[----:B------:R-:W-:Y:S02]  /*0610*/  ULEA.HI.X UR25, UR6, UR35, UR25, 0x1, UP1 ;  /* 0x0000002306197291 */ /* 0x000fe400088f0c19 */
[----:B-1----:R-:W-:Y:S01]  /*0620*/  UISETP.NE.U32.AND UP0, UPT, UR38, URZ, UPT ;  /* 0x000000ff2600728c */ /* 0x002fe2000bf05070 */
[----:B------:R-:W-:Y:S01]  /*0630*/  R2UR UR32, R2 ;  /* 0x00000000022072ca */ /* 0x000fe200000e0000 */
[----:B------:R-:W-:Y:S01]  /*0640*/  UIMAD UR19, UR19, UR4, URZ ;  /* 0x00000004131372a4 */ /* 0x000fe2000f8e02ff */
[----:B------:R-:W-:Y:S01]  /*0650*/  @!P1 R2UR UR32, R8 ;  /* 0x00000000082092ca */ /* 0x000fe200000e0000 */
[----:B------:R-:W-:-:S02]  /*0660*/  UISETP.NE.AND.EX UP0, UPT, UR39, URZ, UPT, UP0 ;  /* 0x000000ff2700728c */ /* 0x000fc4000bf05300 */
[----:B------:R-:W-:-:S10]  /*0670*/  UIMAD UR18, UR18, UR4, URZ ;  /* 0x00000004121272a4 */ /* 0x000fd4000f8e02ff */
[----:B------:R-:W-:Y:S02]  /*0680*/  USHF.R.S32.HI UR37, URZ, 0x1f, UR32 ;  /* 0x0000001fff257899 */ /* 0x000fe40008011420 */
[----:B----4-:R-:W-:Y:S02]  /*0690*/  UIMAD.WIDE.U32 UR28, UR32, UR26, UR28 ;  /* 0x0000001a201c72a5 */ /* 0x010fe4000f8e001c */
[----:B---3--:R-:W-:Y:S02]  /*06a0*/  UIMAD UR34, UR37, UR20, URZ ;  /* 0x00000014252272a4 */ /* 0x008fe4000f8e02ff */
[----:B0-----:R-:W-:Y:S02]  /*06b0*/  UIMAD UR36, UR37, UR14, URZ ;  /* 0x0000000e252472a4 */ /* 0x001fe4000f8e02ff */
        /* <DEDUP_REMOVED lines=14> */
[----:B--2---:R-:W-:Y:S02]  /*07a0*/  UIMAD.WIDE.U32 UR12, UR32, UR16, URZ ;  /* 0x00000010200c72a5 */ /* 0x004fe4000f8e00ff */
[----:B------:R-:W-:-:S02]  /*07b0*/  UIMAD UR16, UR37, UR16, URZ ;  /* 0x00000010251072a4 */ /* 0x000fc4000f8e02ff */
[----:B------:R-:W-:Y:S02]  /*07c0*/  UIADD3.X UR34, UPT, UPT, UR38, UR34, URZ, UP1, !UPT ;  /* 0x0000002226227290 */ /* 0x000fe40008ffe4ff */
[----:B0-----:R-:W-:Y:S02]  /*07d0*/  ULEA UR29, UP4, UR36, UR26, 0x1 ;  /* 0x0000001a241d7291 */ /* 0x001fe4000f8808ff */
[----:B------:R-:W-:Y:S02]  /*07e0*/  UIADD3.X UR38, UPT, UPT, UR38, UR41, URZ, UP3, !UPT ;  /* 0x0000002926267290 */ /* 0x000fe40009ffe4ff */
[----:B------:R-:W-:Y:S01]  /*07f0*/  UIMAD UR26, UR32, UR17, UR16 ;  /* 0x00000011201a72a4 */ /* 0x000fe2000f8e0210 */
[----:B------:R-:W0:Y:S01]  /*0800*/  LDCU.64 UR14, c[0x0][0x538] ;  /* 0x0000a700ff0e77ac */ /* 0x000e220008000a00 */
        /* <DEDUP_REMOVED lines=11> */
[----:B--2---:R-:W-:-:S02]  /*08c0*/  @UP0 UIMAD UR14, UR4, UR27, UR10 ;  /* 0x0000001b040e02a4 */ /* 0x004fc4000f8e020a */
[----:B------:R-:W-:Y:S02]  /*08d0*/  UIMAD.WIDE.U32 UR4, UR4, UR5, UR12 ;  /* 0x00000005040472a5 */ /* 0x000fe4000f8e000c */
[----:B------:R-:W-:Y:S02]  /*08e0*/  UIADD3 UR6, UPT, UPT, UR17, UR19, URZ ;  /* 0x0000001311067290 */ /* 0x000fe4000fffe0ff */
[----:B------:R-:W-:Y:S02]  /*08f0*/  @UP0 UIMAD UR14, UR14, UR33, URZ ;  /* 0x000000210e0e02a4 */ /* 0x000fe4000f8e02ff */
[----:B------:R-:W-:Y:S02]  /*0900*/  UIADD3 UR5, UPT, UPT, UR5, UR18, URZ ;  /* 0x0000001205057290 */ /* 0x000fe4000fffe0ff */
[----:B------:R-:W-:Y:S02]  /*0910*/  ULEA.HI.X UR16, UR16, UR15, UR6, 0x3, UP1 ;  /* 0x0000000f10107291 */ /* 0x000fe400088f1c06 */
[----:B-1----:R-:W-:-:S02]  /*0920*/  ULEA UR17, UP1, UR4, UR20, 0x3 ;  /* 0x0000001404117291 */ /* 0x002fc4000f8218ff */
        /* <DEDUP_REMOVED lines=29> */
.L_x_12322:
        /* <DEDUP_REMOVED lines=60> */
[----:B-1----:R-:W-:Y:S02]  /*0ec0*/  MOV R9, 0x3e800000 ;  /* 0x3e80000000097802 */ /* 0x002fe40000000f00 */
        /* <DEDUP_REMOVED lines=28> */
.L_x_12193:
[----:B------:R-:W-:Y:S05]  /*1090*/  BSYNC.RECONVERGENT B0 ;  /* 0x0000000000007941 */ /* 0x000fea0003800200 */
.L_x_12192:
[----:B------:R-:W-:Y:S01]  /*10a0*/  HADD2.F32 R19, -RZ, R19.H1_H1 ;  /* 0x30000013ff137230 */ /* 0x000fe20000004100 */
[----:B------:R-:W-:Y:S01]  /*10b0*/  BSSY.RECONVERGENT B0, `(.L_x_12194) ;  /* 0x0000022000007945 */ /* 0x000fe20003800200 */
[----:B------:R-:W-:-:S03]  /*10c0*/  FSETP.GTU.FTZ.AND P0, PT, R111, 20, PT ;  /* 0x41a000006f00780b */ /* 0x000fc60003f1c000 */
[----:B------:R-:W-:Y:S01]  /*10d0*/  FADD.FTZ R112, R19, UR7 ;  /* 0x0000000713707e21 */ /* 0x000fe20008010000 */
[----:B------:R-:W-:Y:S09]  /*10e0*/  @P1 BRA `(.L_x_12195) ;  /* 0x0000000000781947 */ /* 0x000ff20003800000 */
[----:B------:R-:W-:Y:S01]  /*10f0*/  FMUL.FTZ R118, R118, 1.4426950216293334961 ;  /* 0x3fb8aa3b76767820 */ /* 0x000fe20000410000 */
[----:B-1----:R-:W-:Y:S01]  /*1100*/  MOV R11, 0x3e800000 ;  /* 0x3e800000000b7802 */ /* 0x002fe20000000f00 */
        /* <DEDUP_REMOVED lines=28> */
.L_x_12195:
[----:B------:R-:W-:Y:S05]  /*12d0*/  BSYNC.RECONVERGENT B0 ;  /* 0x0000000000007941 */ /* 0x000fea0003800200 */
.L_x_12194:
[----:B------:R-:W-:Y:S01]  /*12e0*/  HADD2.F32 R109, -RZ, R4.H0_H0 ;  /* 0x20000004ff6d7230 */ /* 0x000fe20000004100 */
[----:B------:R-:W-:Y:S01]  /*12f0*/  BSSY.RECONVERGENT B0, `(.L_x_12196) ;  /* 0x0000022000007945 */ /* 0x000fe20003800200 */
[----:B------:R-:W-:-:S03]  /*1300*/  FSETP.GTU.FTZ.AND P1, PT, R112, 20, PT ;  /* 0x41a000007000780b */ /* 0x000fc60003f3c000 */
[----:B------:R-:W-:Y:S01]  /*1310*/  FADD.FTZ R109, R109, UR7 ;  /* 0x000000076d6d7e21 */ /* 0x000fe20008010000 */
[----:B------:R-:W-:Y:S09]  /*1320*/  @P2 BRA `(.L_x_12197) ;  /* 0x0000000000782947 */ /* 0x000ff20003800000 */
[----:B------:R-:W-:Y:S01]  /*1330*/  FMUL.FTZ R115, R115, 1.4426950216293334961 ;  /* 0x3fb8aa3b73737820 */ /* 0x000fe20000410000 */
[----:B-1----:R-:W-:Y:S01]  /*1340*/  HFMA2 R11, -RZ, RZ, 1.625, 0 ;  /* 0x3e800000ff0b7431 */ /* 0x002fe200000001ff */
        /* <DEDUP_REMOVED lines=28> */
.L_x_12197:
[----:B------:R-:W-:Y:S05]  /*1510*/  BSYNC.RECONVERGENT B0 ;  /* 0x0000000000007941 */ /* 0x000fea0003800200 */
.L_x_12196:
[----:B------:R-:W-:Y:S01]  /*1520*/  HADD2.F32 R4, -RZ, R4.H1_H1 ;  /* 0x30000004ff047230 */ /* 0x000fe20000004100 */
        /* <DEDUP_REMOVED lines=34> */
.L_x_12199:
[----:B------:R-:W-:Y:S05]  /*1750*/  BSYNC.RECONVERGENT B0 ;  /* 0x0000000000007941 */ /* 0x000fea0003800200 */
.L_x_12198:
        /* <DEDUP_REMOVED lines=35> */
.L_x_12201:
[----:B------:R-:W-:Y:S05]  /*1990*/  BSYNC.RECONVERGENT B0 ;  /* 0x0000000000007941 */ /* 0x000fea0003800200 */
.L_x_12200:
        /* <DEDUP_REMOVED lines=35> */
.L_x_12203:
[----:B------:R-:W-:Y:S05]  /*1bd0*/  BSYNC.RECONVERGENT B0 ;  /* 0x0000000000007941 */ /* 0x000fea0003800200 */
.L_x_12202:
        /* <DEDUP_REMOVED lines=35> */
.L_x_12205:
[----:B------:R-:W-:Y:S05]  /*1e10*/  BSYNC.RECONVERGENT B0 ;  /* 0x0000000000007941 */ /* 0x000fea0003800200 */
.L_x_12204:
        /* <DEDUP_REMOVED lines=35> */
.L_x_12207:
[----:B------:R-:W-:Y:S05]  /*2050*/  BSYNC.RECONVERGENT B0 ;  /* 0x0000000000007941 */ /* 0x000fea0003800200 */
.L_x_12206:
        /* <DEDUP_REMOVED lines=35> */
.L_x_12209:
[----:B------:R-:W-:Y:S05]  /*2290*/  BSYNC.RECONVERGENT B0 ;  /* 0x0000000000007941 */ /* 0x000fea0003800200 */
.L_x_12208:
        /* <DEDUP_REMOVED lines=35> */
.L_x_12211:
[----:B------:R-:W-:Y:S05]  /*24d0*/  BSYNC.RECONVERGENT B0 ;  /* 0x0000000000007941 */ /* 0x000fea0003800200 */
.L_x_12210:
        /* <DEDUP_REMOVED lines=34> */
.L_x_12213:
[----:B------:R-:W-:Y:S05]  /*2700*/  BSYNC.RECONVERGENT B0 ;  /* 0x0000000000007941 */ /* 0x000fea0003800200 */
.L_x_12212:
        /* <DEDUP_REMOVED lines=32> */
.L_x_12215:
[----:B------:R-:W-:Y:S05]  /*2910*/  BSYNC.RECONVERGENT B0 ;  /* 0x0000000000007941 */ /* 0x000fea0003800200 */
.L_x_12214:
        /* <DEDUP_REMOVED lines=32> */
.L_x_12217:
[----:B------:R-:W-:Y:S05]  /*2b20*/  BSYNC.RECONVERGENT B0 ;  /* 0x0000000000007941 */ /* 0x000fea0003800200 */
.L_x_12216:
        /* <DEDUP_REMOVED lines=32> */
.L_x_12219:
[----:B------:R-:W-:Y:S05]  /*2d30*/  BSYNC.RECONVERGENT B0 ;  /* 0x0000000000007941 */ /* 0x000fea0003800200 */
.L_x_12218:
        /* <DEDUP_REMOVED lines=32> */
.L_x_12221:
[----:B------:R-:W-:Y:S05]  /*2f40*/  BSYNC.RECONVERGENT B0 ;  /* 0x0000000000007941 */ /* 0x000fea0003800200 */
.L_x_12220:
        /* <DEDUP_REMOVED lines=32> */
.L_x_12223:
[----:B------:R-:W-:Y:S05]  /*3150*/  BSYNC.RECONVERGENT B0 ;  /* 0x0000000000007941 */ /* 0x000fea0003800200 */
.L_x_12222:
[----:B------:R-:W0:Y:S01]  /*3160*/  S2UR UR32, SR_CTAID.X ;  /* 0x00000000002079c3 */ /* 0x000e220000002500 */
[----:B------:R-:W0:Y:S01]  /*3170*/  LDCU.128 UR12, c[0x0][0x410] ;  /* 0x00008200ff0c77ac */ /* 0x000e220008000c00 */
[----:B------:R-:W-:Y:S01]  /*3180*/  LDS.128 R12, [R119] ;  /* 0x00000000770c7984 */ /* 0x000fe20000000c00 */
[----:B------:R-:W2:Y:S03]  /*3190*/  LDCU.64 UR36, c[0x0][0x488] ;  /* 0x00009100ff2477ac */ /* 0x000ea60008000a00 */
[----:B------:R-:W-:Y:S02]  /*31a0*/  LDS.128 R4, [R119+0x10] ;  /* 0x0000100077047984 */ /* 0x000fe40000000c00 */
[----:B------:R-:W3:Y:S01]  /*31b0*/  S2UR UR10, SR_CTAID.Y ;  /* 0x00000000000a79c3 */ /* 0x000ee20000002600 */
[----:B------:R-:W-:Y:S01]  /*31c0*/  USHF.L.U32 UR8, UR8, 0xa, URZ ;  /* 0x0000000a08087899 */ /* 0x000fe200080006ff */
[----:B------:R-:W-:-:S03]  /*31d0*/  UMOV UR9, URZ ;  /* 0x000000ff00097c82 */ /* 0x000fc60008000000 */
[----:B0-----:R-:W-:-:S04]  /*31e0*/  UIMAD.WIDE.U32 UR34, UR32, UR12, UR8 ;  /* 0x0000000c202272a5 */ /* 0x001fc8000f8e0008 */
[----:B------:R-:W-:Y:S02]  /*31f0*/  UIMAD UR35, UR32, UR13, UR35 ;  /* 0x0000000d202372a4 */ /* 0x000fe4000f8e0223 */
[----:B---3--:R-:W-:Y:S02]  /*3200*/  UIMAD UR13, UR10, UR15, URZ ;  /* 0x0000000f0a0d72a4 */ /* 0x008fe4000f8e02ff */
[----:B------:R-:W-:-:S04]  /*3210*/  UIMAD.WIDE.U32 UR14, UR10, UR14, UR34 ;  /* 0x0000000e0a0e72a5 */ /* 0x000fc8000f8e0022 */
[----:B------:R-:W-:Y:S02]  /*3220*/  UIADD3 UR13, UPT, UPT, UR15, UR13, URZ ;  /* 0x0000000d0f0d7290 */ /* 0x000fe4000fffe0ff */
        /* <DEDUP_REMOVED lines=11> */
[----:B------:R-:W-:Y:S02]  /*32e0*/  UIMAD UR35, UR32, UR13, UR35 ;  /* 0x0000000d202372a4 */ /* 0x000fe4000f8e0223 */
[----:B------:R-:W-:Y:S02]  /*32f0*/  UIMAD UR13, UR10, UR15, URZ ;  /* 0x0000000f0a0d72a4 */ /* 0x000fe4000f8e02ff */
[----:B------:R-:W-:-:S04]  /*3300*/  UIMAD.WIDE.U32 UR14, UR10, UR14, UR34 ;  /* 0x0000000e0a0e72a5 */ /* 0x000fc8000f8e0022 */
[----:B------:R-:W-:Y:S02]  /*3310*/  UIADD3 UR13, UPT, UPT, UR15, UR13, URZ ;  /* 0x0000000d0f0d7290 */ /* 0x000fe4000fffe0ff */
[----:B0-----:R-:W-:Y:S01]  /*3320*/  ULEA UR12, UP0, UR14, UR36, 0x1 ;  /* 0x000000240e0c7291 */ /* 0x001fe2000f8008ff */
[----:B------:R-:W0:Y:S03]  /*3330*/  LDCU.64 UR34, c[0x0][0x510] ;  /* 0x0000a200ff2277ac */ /* 0x000e260008000a00 */
[----:B------:R-:W-:Y:S02]  /*3340*/  ULEA.HI.X UR14, UR14, UR37, UR13, 0x1, UP0 ;  /* 0x000000250e0e7291 */ /* 0x000fe400080f0c0d */
[----:B-1----:R-:W-:Y:S01]  /*3350*/  MOV R2, UR12 ;  /* 0x0000000c00027c02 */ /* 0x002fe20008000f00 */
[----:B------:R-:W1:Y:S03]  /*3360*/  LDCU.64 UR36, c[0x0][0x558] ;  /* 0x0000ab00ff2477ac */ /* 0x000e660008000a00 */
        /* <DEDUP_REMOVED lines=24> */
[----:B------:R-:W-:Y:S02]  /*34f0*/  HADD2.F32 R24, -RZ, R38.H1_H1 ;  /* 0x30000026ff187230 */ /* 0x000fe40000004100 */
[----:B-1----:R-:W-:Y:S01]  /*3500*/  FMUL.FTZ R2, R36, -1.4426950216293334961 ;  /* 0xbfb8aa3b24027820 */ /* 0x002fe20000410000 */
[----:B------:R-:W-:Y:S01]  /*3510*/  FMUL.FTZ R27, R37, -1.4426950216293334961 ;  /* 0xbfb8aa3b251b7820 */ /* 0x000fe20000410000 */
[--C-:B----4-:R-:W-:Y:S01]  /*3520*/  HADD2.F32 R3, -RZ, R8.reuse.H1_H1 ;  /* 0x30000008ff037230 */ /* 0x110fe20000004100 */
[----:B------:R-:W-:Y:S01]  /*3530*/  UIMAD.WIDE.U32 UR12, UR10, UR34, UR12 ;  /* 0x000000220a0c72a5 */ /* 0x000fe2000f8e000c */
[----:B------:R-:W-:Y:S01]  /*3540*/  FMUL.FTZ R28, R24, -1.4426950216293334961 ;  /* 0xbfb8aa3b181c7820 */ /* 0x000fe20000410000 */
[----:B------:R1:W3:Y:S01]  /*3550*/  MUFU.EX2 R40, R32 ;  /* 0x0000002000287308 */ /* 0x0002e20000000800 */
[----:B0-----:R-:W-:Y:S01]  /*3560*/  HADD2.F32 R25, -RZ, R39.H0_H0 ;  /* 0x20000027ff197230 */ /* 0x001fe20000004100 */
[----:B------:R-:W-:Y:S01]  /*3570*/  UIADD3 UR14, UPT, UPT, UR13, UR14, URZ ;  /* 0x0000000e0d0e7290 */ /* 0x000fe2000fffe0ff */
[----:B------:R-:W-:Y:S01]  /*3580*/  HADD2.F32 R29, -RZ, R8.H0_H0 ;  /* 0x20000008ff1d7230 */ /* 0x000fe20000004100 */
[----:B------:R-:W-:Y:S01]  /*3590*/  ULEA UR13, UP0, UR12, UR36, 0x1 ;  /* 0x000000240c0d7291 */ /* 0x000fe2000f8008ff */
[----:B------:R-:W-:Y:S01]  /*35a0*/  HADD2.F32 R30, -RZ, R9.H1_H1 ;  /* 0x30000009ff1e7230 */ /* 0x000fe20000004100 */
[----:B------:R-:W0:Y:S01]  /*35b0*/  LDCU.64 UR34, c[0x0][0x490] ;  /* 0x00009200ff2277ac */ /* 0x000e220008000a00 */
[----:B------:R-:W-:Y:S01]  /*35c0*/  HADD2.F32 R31, -RZ, R39.H1_H1 ;  /* 0x30000027ff1f7230 */ /* 0x000fe20000004100 */
[----:B------:R4:W0:Y:S01]  /*35d0*/  MUFU.EX2 R42, R26 ;  /* 0x0000001a002a7308 */ /* 0x0008220000000800 */
[----:B-1----:R-:W-:Y:S01]  /*35e0*/  FMUL.FTZ R32, R25, -1.4426950216293334961 ;  /* 0xbfb8aa3b19207820 */ /* 0x002fe20000410000 */
[----:B------:R-:W-:Y:S01]  /*35f0*/  FMUL.FTZ R8, R29, -1.4426950216293334961 ;  /* 0xbfb8aa3b1d087820 */ /* 0x000fe20000410000 */
[----:B------:R-:W-:Y:S01]  /*3600*/  FMUL.FTZ R46, R30, -1.4426950216293334961 ;  /* 0xbfb8aa3b1e2e7820 */ /* 0x000fe20000410000 */
[----:B------:R-:W-:Y:S01]  /*3610*/  FMUL.FTZ R39, R31, -1.4426950216293334961 ;  /* 0xbfb8aa3b1f277820 */ /* 0x000fe20000410000 */
[----:B--2---:R-:W-:Y:S01]  /*3620*/  FADD.FTZ R41, R41, 1 ;  /* 0x3f80000029297421 */ /* 0x004fe20000010000 */
[----:B------:R-:W-:Y:S01]  /*3630*/  ULEA.HI.X UR12, UR12, UR37, UR14, 0x1, UP0 ;  /* 0x000000250c0c7291 */ /* 0x000fe200080f0c0e */
[----:B------:R-:W-:Y:S01]  /*3640*/  HADD2.F32 R101, -RZ, R88.H1_H1 ;  /* 0x30000058ff657230 */ /* 0x000fe20000004100 */
[----:B------:R1:W-:Y:S01]  /*3650*/  MUFU.EX2 R38, R27 ;  /* 0x0000001b00267308 */ /* 0x0003e20000000800 */
[----:B----4-:R-:W-:-:S02]  /*3660*/  HADD2.F32 R26, -RZ, R9.H0_H0 ;  /* 0x20000009ff1a7230 */ /* 0x010fc40000004100 */
[----:B---3--:R-:W-:Y:S01]  /*3670*/  FADD.FTZ R40, R40, 1 ;  /* 0x3f80000028287421 */ /* 0x008fe20000010000 */
[--C-:B------:R-:W-:Y:S02]  /*3680*/  HADD2.F32 R100, -RZ, R89.reuse.H0_H0 ;  /* 0x20000059ff647230 */ /* 0x100fe40000004100 */
[----:B------:R-:W-:Y:S02]  /*3690*/  HADD2.F32 R99, -RZ, R89.H1_H1 ;  /* 0x30000059ff637230 */ /* 0x000fe40000004100 */
[----:B------:R-:W-:Y:S01]  /*36a0*/  FMUL.FTZ R9, R26, -1.4426950216293334961 ;  /* 0xbfb8aa3b1a097820 */ /* 0x000fe20000410000 */
[--C-:B------:R-:W-:Y:S01]  /*36b0*/  HADD2.F32 R98, -RZ, R90.reuse.H0_H0 ;  /* 0x2000005aff627230 */ /* 0x100fe20000004100 */
[----:B------:R2:W3:Y:S01]  /*36c0*/  MUFU.EX2 R43, R2 ;  /* 0x00000002002b7308 */ /* 0x0004e20000000800 */
[----:B-1----:R-:W-:Y:S01]  /*36d0*/  FMUL.FTZ R27, R3, -1.4426950216293334961 ;  /* 0xbfb8aa3b031b7820 */ /* 0x002fe20000410000 */
[----:B0-----:R-:W-:Y:S01]  /*36e0*/  FADD.FTZ R42, R42, 1 ;  /* 0x3f8000002a2a7421 */ /* 0x001fe20000010000 */
[----:B------:R-:W-:Y:S01]  /*36f0*/  UISETP.NE.U32.AND UP0, UPT, UR34, URZ, UPT ;  /* 0x000000ff2200728c */ /* 0x000fe2000bf05070 */
[----:B------:R-:W-:-:S02]  /*3700*/  HADD2.F32 R97, -RZ, R90.H1_H1 ;  /* 0x3000005aff617230 */ /* 0x000fc40000004100 */
[--C-:B------:R-:W-:Y:S01]  /*3710*/  HADD2.F32 R96, -RZ, R91.reuse.H0_H0 ;  /* 0x2000005bff607230 */ /* 0x100fe20000004100 */
[----:B------:R-:W-:Y:S01]  /*3720*/  UISETP.NE.AND.EX UP0, UPT, UR35, URZ, UPT, UP0 ;  /* 0x000000ff2300728c */ /* 0x000fe2000bf05300 */
[----:B------:R0:W1:Y:S01]  /*3730*/  MUFU.EX2 R44, R28 ;  /* 0x0000001c002c7308 */ /* 0x0000620000000800 */
[----:B--2---:R-:W-:Y:S02]  /*3740*/  HADD2.F32 R2, -RZ, R10.H1_H1 ;  /* 0x3000000aff027230 */ /* 0x004fe40000004100 */
[----:B------:R-:W-:Y:S02]  /*3750*/  HADD2.F32 R91, -RZ, R91.H1_H1 ;  /* 0x3000005bff5b7230 */ /* 0x000fe40000004100 */
[--C-:B------:R-:W-:Y:S02]  /*3760*/  HADD2.F32 R90, -RZ, R48.reuse.H0_H0 ;  /* 0x20000030ff5a7230 */ /* 0x100fe40000004100 */
[----:B------:R-:W-:Y:S01]  /*3770*/  HADD2.F32 R89, -RZ, R48.H1_H1 ;  /* 0x30000030ff597230 */ /* 0x000fe20000004100 */
[----:B------:R2:W4:Y:S01]  /*3780*/  MUFU.EX2 R45, R32 ;  /* 0x00000020002d7308 */ /* 0x0005220000000800 */
[----:B0-----:R-:W-:-:S02]  /*3790*/  HADD2.F32 R28, -RZ, R10.H0_H0 ;  /* 0x2000000aff1c7230 */ /* 0x001fc40000004100 */
[----:B------:R-:W-:Y:S01]  /*37a0*/  FMUL.FTZ R10, R2, -1.4426950216293334961 ;  /* 0xbfb8aa3b020a7820 */ /* 0x000fe20000410000 */
[----:B---3--:R-:W-:Y:S01]  /*37b0*/  FADD.FTZ R43, R43, 1 ;  /* 0x3f8000002b2b7421 */ /* 0x008fe20000010000 */
[----:B------:R-:W-:-:S03]  /*37c0*/  HADD2.F32 R88, -RZ, R49.H0_H0 ;  /* 0x20000031ff587230 */ /* 0x000fc60000004100 */
[----:B------:R0:W3:Y:S01]  /*37d0*/  MUFU.EX2 R53, R27 ;  /* 0x0000001b00357308 */ /* 0x0000e20000000800 */
[----:B--2---:R-:W-:Y:S02]  /*37e0*/  HADD2.F32 R32, -RZ, R11.H1_H1 ;  /* 0x3000000bff207230 */ /* 0x004fe40000004100 */
[----:B-1----:R-:W-:-:S05]  /*37f0*/  FADD.FTZ R44, R44, 1 ;  /* 0x3f8000002c2c7421 */ /* 0x002fca0000010000 */
[----:B------:R1:W2:Y:S01]  /*3800*/  MUFU.EX2 R52, R8 ;  /* 0x0000000800347308 */ /* 0x0002a20000000800 */
[----:B0-----:R-:W-:Y:S02]  /*3810*/  HADD2.F32 R27, -RZ, R11.H0_H0 ;  /* 0x2000000bff1b7230 */ /* 0x001fe40000004100 */
[----:B------:R-:W-:Y:S01]  /*3820*/  FMUL.FTZ R11, R32, -1.4426950216293334961 ;  /* 0xbfb8aa3b200b7820 */ /* 0x000fe20000410000 */
[----:B----4-:R-:W-:-:S04]  /*3830*/  FADD.FTZ R45, R45, 1 ;  /* 0x3f8000002d2d7421 */ /* 0x010fc80000010000 */
        /* <DEDUP_REMOVED lines=8> */
[----:B------:R-:W-:Y:S01]  /*38c0*/  MUFU.EX2 R69, R9 ;  /* 0x0000000900457308 */ /* 0x000fe20000000800 */
[----:B-1----:R-:W-:-:S07]  /*38d0*/  FADD.FTZ R63, R63, 1 ;  /* 0x3f8000003f3f7421 */ /* 0x002fce0000010000 */
[----:B------:R-:W-:Y:S01]  /*38e0*/  MUFU.EX2 R71, R11 ;  /* 0x0000000b00477308 */ /* 0x000fe20000000800 */
[----:B0-----:R-:W-:-:S07]  /*38f0*/  FADD.FTZ R65, R65, 1 ;  /* 0x3f80000041417421 */ /* 0x001fce0000010000 */
[----:B------:R0:W1:Y:S08]  /*3900*/  MUFU.EX2 R47, R39 ;  /* 0x00000027002f7308 */ /* 0x0000700000000800 */
[----:B------:R-:W2:Y:S01]  /*3910*/  MUFU.EX2 R55, R46 ;  /* 0x0000002e00377308 */ /* 0x000ea20000000800 */
[----:B0-----:R-:W-:Y:S01]  /*3920*/  FADD.FTZ R39, R38, 1 ;  /* 0x3f80000026277421 */ /* 0x001fe20000010000 */
[----:B------:R-:W-:-:S06]  /*3930*/  HADD2.F32 R38, -RZ, R12.H1_H1 ;  /* 0x3000000cff267230 */ /* 0x000fcc0000004100 */
[----:B------:R0:W-:Y:S01]  /*3940*/  MUFU.RCP R46, R40 ;  /* 0x00000028002e7308 */ /* 0x0001e20000001000 */
[----:B-1----:R-:W-:-:S07]  /*3950*/  FADD.FTZ R47, R47, 1 ;  /* 0x3f8000002f2f7421 */ /* 0x002fce0000010000 */
[----:B------:R1:W-:Y:S01]  /*3960*/  MUFU.RCP R57, R41 ;  /* 0x0000002900397308 */ /* 0x0003e20000001000 */
[----:B0-----:R-:W-:Y:S02]  /*3970*/  HADD2.F32 R40, -RZ, R13.H1_H1 ;  /* 0x3000000dff287230 */ /* 0x001fe40000004100 */
[----:B--2---:R-:W-:-:S05]  /*3980*/  FADD.FTZ R55, R55, 1 ;  /* 0x3f80000037377421 */ /* 0x004fca0000010000 */
[----:B------:R0:W-:Y:S01]  /*3990*/  MUFU.RCP R62, R42 ;  /* 0x0000002a003e7308 */ /* 0x0001e20000001000 */
[----:B-1----:R-:W-:-:S07]  /*39a0*/  HADD2.F32 R41, -RZ, R14.H1_H1 ;  /* 0x3000000eff297230 */ /* 0x002fce0000004100 */
[----:B------:R-:W-:Y:S01]  /*39b0*/  MUFU.RCP R59, R43 ;  /* 0x0000002b003b7308 */ /* 0x000fe20000001000 */
[----:B0-----:R-:W-:Y:S02]  /*39c0*/  HADD2.F32 R42, -RZ, R12.H0_H0 ;  /* 0x2000000cff2a7230 */ /* 0x001fe40000004100 */
[----:B------:R-:W-:-:S05]  /*39d0*/  HADD2.F32 R12, -RZ, R6.H0_H0 ;  /* 0x20000006ff0c7230 */ /* 0x000fca0000004100 */
[----:B------:R0:W-:Y:S08]  /*39e0*/  MUFU.RCP R64, R39 ;  /* 0x0000002700407308 */ /* 0x0001f00000001000 */
[----:B------:R-:W-:Y:S01]  /*39f0*/  MUFU.RCP R61, R44 ;  /* 0x0000002c003d7308 */ /* 0x000fe20000001000 */
[----:B0-----:R-:W-:Y:S02]  /*3a00*/  HADD2.F32 R39, -RZ, R13.H0_H0 ;  /* 0x2000000dff277230 */ /* 0x001fe40000004100 */
[----:B------:R-:W-:-:S05]  /*3a10*/  HADD2.F32 R13, -RZ, R5.H0_H0 ;  /* 0x20000005ff0d7230 */ /* 0x000fca0000004100 */
[----:B------:R-:W0:Y:S08]  /*3a20*/  MUFU.RCP R66, R45 ;  /* 0x0000002d00427308 */ /* 0x000e300000001000 */
[----:B------:R-:W1:Y:S08]  /*3a30*/  MUFU.RCP R70, R47 ;  /* 0x0000002f00467308 */ /* 0x000e700000001000 */
[----:B------:R-:W-:Y:S01]  /*3a40*/  MUFU.RCP R74, R52 ;  /* 0x00000034004a7308 */ /* 0x000fe20000001000 */
[----:B0-----:R-:W-:-:S04]  /*3a50*/  FADD.FTZ R68, -R66, 1 ;  /* 0x3f80000042447421 */ /* 0x001fc80000010100 */
[----:B------:R-:W-:-:S03]  /*3a60*/  FFMA.FTZ R68, R25, R68, 1 ;  /* 0x3f80000019447423 */ /* 0x000fc60000010044 */
[----:B------:R0:W-:Y:S01]  /*3a70*/  MUFU.RCP R76, R53 ;  /* 0x00000035004c7308 */ /* 0x0001e20000001000 */
[----:B-1----:R-:W-:-:S04]  /*3a80*/  FADD.FTZ R72, -R70, 1 ;  /* 0x3f80000046487421 */ /* 0x002fc80000010100 */
[C---:B------:R-:W-:Y:S01]  /*3a90*/  FFMA.FTZ R72, R31.reuse, R72, 1 ;  /* 0x3f8000001f487423 */ /* 0x040fe20000010048 */
[----:B------:R-:W-:Y:S02]  /*3aa0*/  FMUL.FTZ R31, R31, R70 ;  /* 0x000000461f1f7220 */ /* 0x000fe40000410000 */
[----:B------:R1:W2:Y:S01]  /*3ab0*/  MUFU.RCP R67, R54 ;  /* 0x0000003600437308 */ /* 0x0002a20000001000 */
[----:B0-----:R-:W-:-:S04]  /*3ac0*/  FADD.FTZ R53, -R59, 1 ;  /* 0x3f8000003b357421 */ /* 0x001fc80000010100 */
[C---:B------:R-:W-:Y:S01]  /*3ad0*/  FFMA.FTZ R53, R36.reuse, R53, 1 ;  /* 0x3f80000024357423 */ /* 0x040fe20000010035 */
[----:B------:R-:W-:Y:S02]  /*3ae0*/  FMUL.FTZ R36, R36, R59 ;  /* 0x0000003b24247220 */ /* 0x000fe40000410000 */
[----:B------:R0:W-:Y:S01]  /*3af0*/  MUFU.RCP R81, R63 ;  /* 0x0000003f00517308 */ /* 0x0001e20000001000 */
[----:B-1----:R-:W-:-:S04]  /*3b00*/  FADD.FTZ R54, -R64, 1 ;  /* 0x3f80000040367421 */ /* 0x002fc80000010100 */
[C---:B------:R-:W-:Y:S01]  /*3b10*/  FFMA.FTZ R54, R37.reuse, R54, 1 ;  /* 0x3f80000025367423 */ /* 0x040fe20000010036 */
[----:B------:R-:W-:Y:S02]  /*3b20*/  FMUL.FTZ R37, R37, R64 ;  /* 0x0000004025257220 */ /* 0x000fe40000410000 */
[----:B------:R1:W3:Y:S08]  /*3b30*/  MUFU.RCP R75, R55 ;  /* 0x00000037004b7308 */ /* 0x0002f00000001000 */
[----:B------:R4:W-:Y:S01]  /*3b40*/  MUFU.RCP R83, R65 ;  /* 0x0000004100537308 */ /* 0x0009e20000001000 */
[----:B-----5:R5:W-:Y:S04]  /*3b50*/  STS.128 [R120], R16 ;  /* 0x0000001078007388 */ /* 0x020be80000000c00 */
[----:B------:R0:W-:Y:S01]  /*3b60*/  STS.128 [R120+0x200], R20 ;  /* 0x0002001478007388 */ /* 0x0001e20000000c00 */
[----:B------:R-:W-:-:S03]  /*3b70*/  NOP ;  /* 0x0000000000007918 */ /* 0x000fc60000000000 */
[----:B------:R-:W2:Y:S01]  /*3b80*/  LDS.128 R8, [R119] ;  /* 0x0000000077087984 */ /* 0x000ea20000000c00 */
[----:B-----5:R-:W-:Y:S02]  /*3b90*/  HADD2.F32 R17, -RZ, R14.H0_H0 ;  /* 0x2000000eff117230 */ /* 0x020fe40000004100 */
[--C-:B------:R-:W-:Y:S02]  /*3ba0*/  HADD2.F32 R18, -RZ, R15.reuse.H0_H0 ;  /* 0x2000000fff127230 */ /* 0x100fe40000004100 */
[----:B------:R-:W-:Y:S02]  /*3bb0*/  HADD2.F32 R19, -RZ, R15.H1_H1 ;  /* 0x3000000fff137230 */ /* 0x000fe40000004100 */
[--C-:B0-----:R-:W-:Y:S02]  /*3bc0*/  HADD2.F32 R20, -RZ, R4.reuse.H0_H0 ;  /* 0x20000004ff147230 */ /* 0x101fe40000004100 */
[----:B------:R-:W-:Y:S02]  /*3bd0*/  HADD2.F32 R21, -RZ, R4.H1_H1 ;  /* 0x30000004ff157230 */ /* 0x000fe40000004100 */
[----:B------:R-:W-:Y:S01]  /*3be0*/  FADD.FTZ R4, -R46, 1 ;  /* 0x3f8000002e047421 */ /* 0x000fe20000010100 */
[----:B------:R-:W-:-:S02]  /*3bf0*/  HADD2.F32 R22, -RZ, R5.H1_H1 ;  /* 0x30000005ff167230 */ /* 0x000fc40000004100 */
[----:B------:R-:W-:Y:S02]  /*3c00*/  HADD2.F32 R15, -RZ, R6.H1_H1 ;  /* 0x30000006ff0f7230 */ /* 0x000fe40000004100 */
[--C-:B------:R-:W-:Y:S02]  /*3c10*/  HADD2.F32 R14, -RZ, R7.reuse.H0_H0 ;  /* 0x20000007ff0e7230 */ /* 0x100fe40000004100 */
[----:B------:R-:W-:Y:S02]  /*3c20*/  HADD2.F32 R16, -RZ, R7.H1_H1 ;  /* 0x30000007ff107230 */ /* 0x000fe40000004100 */
[----:B------:R-:W-:Y:S01]  /*3c30*/  FADD.FTZ R7, -R57, 1 ;  /* 0x3f80000039077421 */ /* 0x000fe20000010100 */
[--C-:B--2---:R-:W-:Y:S02]  /*3c40*/  HADD2.F32 R23, -RZ, R8.reuse.H0_H0 ;  /* 0x20000008ff177230 */ /* 0x104fe40000004100 */
[----:B------:R-:W-:Y:S02]  /*3c50*/  HADD2.F32 R43, -RZ, R8.H1_H1 ;  /* 0x30000008ff2b7230 */ /* 0x000fe40000004100 */
[----:B------:R-:W-:-:S02]  /*3c60*/  HADD2.F32 R44, -RZ, R9.H0_H0 ;  /* 0x20000009ff2c7230 */ /* 0x000fc40000004100 */
[----:B------:R-:W-:Y:S01]  /*3c70*/  FMUL.FTZ R5, R42, R23 ;  /* 0x000000172a057220 */ /* 0x000fe20000410000 */
[----:B------:R-:W-:Y:S02]  /*3c80*/  HADD2.F32 R45, -RZ, R9.H1_H1 ;  /* 0x30000009ff2d7230 */ /* 0x000fe40000004100 */
[----:B------:R-:W-:Y:S01]  /*3c90*/  FMUL.FTZ R6, R38, R43 ;  /* 0x0000002b26067220 */ /* 0x000fe20000410000 */
[--C-:B------:R-:W-:Y:S02]  /*3ca0*/  HADD2.F32 R56, -RZ, R10.reuse.H0_H0 ;  /* 0x2000000aff387230 */ /* 0x100fe40000004100 */
[----:B------:R-:W-:Y:S01]  /*3cb0*/  FFMA.FTZ R9, R35, R4, 1 ;  /* 0x3f80000023097423 */ /* 0x000fe20000010004 */
[----:B------:R-:W-:Y:S02]  /*3cc0*/  HADD2.F32 R58, -RZ, R10.H1_H1 ;  /* 0x3000000aff3a7230 */ /* 0x000fe40000004100 */
[----:B------:R-:W-:Y:S01]  /*3cd0*/  FMUL.FTZ R8, R46, R5 ;  /* 0x000000052e087220 */ /* 0x000fe20000410000 */
[----:B------:R-:W-:-:S02]  /*3ce0*/  HADD2.F32 R47, -RZ, R11.H0_H0 ;  /* 0x2000000bff2f7230 */ /* 0x000fc40000004100 */
[----:B------:R-:W-:Y:S01]  /*3cf0*/  FMUL.FTZ R10, R57, R6 ;  /* 0x00000006390a7220 */ /* 0x000fe20000410000 */
[----:B------:R-:W-:Y:S02]  /*3d00*/  HADD2.F32 R60, -RZ, R11.H1_H1 ;  /* 0x3000000bff3c7230 */ /* 0x000fe40000004100 */
        /* <DEDUP_REMOVED lines=11> */
[----:B-1----:R-:W-:Y:S01]  /*3dc0*/  FMUL.FTZ R55, R17, R56 ;  /* 0x0000003811377220 */ /* 0x002fe20000410000 */
[----:B------:R-:W-:Y:S01]  /*3dd0*/  FMUL.FTZ R63, R70, R63 ;  /* 0x0000003f463f7220 */ /* 0x000fe20000410000 */
[----:B------:R-:W-:Y:S01]  /*3de0*/  FMUL.FTZ R9, R9, R10 ;  /* 0x0000000a09097220 */ /* 0x000fe20000410000 */
[----:B------:R-:W-:Y:S01]  /*3df0*/  FMUL.FTZ R52, R52, R53 ;  /* 0x0000003534347220 */ /* 0x000fe20000410000 */
[----:B------:R-:W-:Y:S01]  /*3e00*/  FADD.FTZ R53, -R61, 1 ;  /* 0x3f8000003d357421 */ /* 0x000fe20000010100 */
[----:B------:R-:W-:Y:S01]  /*3e10*/  FMUL.FTZ R10, R41, R58 ;  /* 0x0000003a290a7220 */ /* 0x000fe20000410000 */
[----:B------:R-:W-:Y:S01]  /*3e20*/  FMUL.FTZ R72, R63, R72 ;  /* 0x000000483f487220 */ /* 0x000fe20000410000 */
[----:B------:R-:W-:Y:S01]  /*3e30*/  FADD.FTZ R63, R71, 1 ;  /* 0x3f800000473f7421 */ /* 0x000fe20000010000 */
[----:B------:R-:W-:Y:S01]  /*3e40*/  FFMA.FTZ R53, R24, R53, 1 ;  /* 0x3f80000018357423 */ /* 0x000fe20000010035 */
[----:B------:R-:W-:Y:S01]  /*3e50*/  FMUL.FTZ R10, R61, R10 ;  /* 0x0000000a3d0a7220 */ /* 0x000fe20000410000 */
[----:B------:R-:W-:Y:S01]  /*3e60*/  FMUL.FTZ R55, R64, R55 ;  /* 0x0000003740377220 */ /* 0x000fe20000410000 */
[----:B------:R-:W-:Y:S01]  /*3e70*/  MUFU.RCP R93, R63 ;  /* 0x0000003f005d7308 */ /* 0x000fe20000001000 */
[----:B------:R-:W-:Y:S01]  /*3e80*/  FMUL.FTZ R35, R35, R46 ;  /* 0x0000002e23237220 */ /* 0x000fe20000410000 */
[----:B------:R-:W-:Y:S01]  /*3e90*/  FMUL.FTZ R53, R10, R53 ;  /* 0x000000350a357220 */ /* 0x000fe20000410000 */
[----:B------:R-:W-:Y:S01]  /*3ea0*/  FADD.FTZ R10, R69, 1 ;  /* 0x3f800000450a7421 */ /* 0x000fe20000010000 */
[----:B------:R-:W-:Y:S01]  /*3eb0*/  FMUL.FTZ R54, R55, R54 ;  /* 0x0000003637367220 */ /* 0x000fe20000410000 */
[----:B------:R-:W-:Y:S01]  /*3ec0*/  FMUL.FTZ R55, R18, R47 ;  /* 0x0000002f12377220 */ /* 0x000fe20000410000 */
[----:B------:R-:W-:Y:S01]  /*3ed0*/  FMUL.FTZ R61, R24, R61 ;  /* 0x0000003d183d7220 */ /* 0x000fe20000410000 */
[----:B------:R-:W-:Y:S01]  /*3ee0*/  FMUL.FTZ R46, R25, R66 ;  /* 0x00000042192e7220 */ /* 0x000fe20000410000 */
[----:B------:R1:W2:Y:S01]  /*3ef0*/  MUFU.RCP R84, R10 ;  /* 0x0000000a00547308 */ /* 0x0002a20000001000 */
        /* <DEDUP_REMOVED lines=10> */
[----:B------:R-:W-:Y:S01]  /*3fa0*/  FFMA.FTZ R127, R62, R102, R127 ;  /* 0x000000663e7f7223 */ /* 0x000fe2000001007f */
[----:B------:R-:W-:Y:S01]  /*3fb0*/  FMUL.FTZ R66, R40, R36 ;  /* 0x0000002428427220 */ /* 0x000fe20000410000 */
[--C-:B0-----:R-:W-:Y:S02]  /*3fc0*/  HADD2.F32 R71, -RZ, R5.reuse.H0_H0 ;  /* 0x20000005ff477230 */ /* 0x101fe40000004100 */
[----:B------:R-:W-:Y:S01]  /*3fd0*/  FMUL.FTZ R59, R17, R37 ;  /* 0x00000025113b7220 */ /* 0x000fe20000410000 */
[----:B------:R-:W-:Y:S02]  /*3fe0*/  HADD2.F32 R77, -RZ, R5.H1_H1 ;  /* 0x30000005ff4d7230 */ /* 0x000fe40000004100 */
[----:B------:R-:W-:Y:S01]  /*3ff0*/  FADD.FTZ R5, -R67, 1 ;  /* 0x3f80000043057421 */ /* 0x000fe20000010100 */
[--C-:B----4-:R-:W-:Y:S02]  /*4000*/  HADD2.F32 R65, -RZ, R4.reuse.H0_H0 ;  /* 0x20000004ff417230 */ /* 0x110fe40000004100 */
[----:B-1----:R-:W-:Y:S01]  /*4010*/  FMUL.FTZ R10, R13, R71 ;  /* 0x000000470d0a7220 */ /* 0x002fe20000410000 */
[----:B------:R-:W-:-:S02]  /*4020*/  HADD2.F32 R69, -RZ, R4.H1_H1 ;  /* 0x30000004ff457230 */ /* 0x000fc40000004100 */
[----:B------:R-:W-:Y:S01]  /*4030*/  FFMA.FTZ R73, R26, R5, 1 ;  /* 0x3f8000001a497423 */ /* 0x000fe20000010005 */
[--C-:B------:R-:W-:Y:S02]  /*4040*/  HADD2.F32 R85, -RZ, R7.reuse.H0_H0 ;  /* 0x20000007ff557230 */ /* 0x100fe40000004100 */
[----:B------:R-:W-:Y:S01]  /*4050*/  FADD.FTZ R4, -R74, 1 ;  /* 0x3f8000004a047421 */ /* 0x000fe20000010100 */
[----:B------:R-:W-:Y:S02]  /*4060*/  HADD2.F32 R92, -RZ, R7.H1_H1 ;  /* 0x30000007ff5c7230 */ /* 0x000fe40000004100 */
[----:B---3--:R-:W-:Y:S01]  /*4070*/  FADD.FTZ R7, -R75, 1 ;  /* 0x3f8000004b077421 */ /* 0x008fe20000010100 */
[----:B------:R-:W-:Y:S01]  /*4080*/  FMUL.FTZ R5, R20, R65 ;  /* 0x0000004114057220 */ /* 0x000fe20000410000 */
[--C-:B------:R-:W-:Y:S02]  /*4090*/  HADD2.F32 R80, -RZ, R6.reuse.H0_H0 ;  /* 0x20000006ff507230 */ /* 0x100fe40000004100 */
[----:B------:R-:W-:Y:S01]  /*40a0*/  FFMA.FTZ R4, R29, R4, 1 ;  /* 0x3f8000001d047423 */ /* 0x000fe20000010004 */
[----:B------:R-:W-:-:S02]  /*40b0*/  HADD2.F32 R82, -RZ, R6.H1_H1 ;  /* 0x30000006ff527230 */ /* 0x000fc40000004100 */
        /* <DEDUP_REMOVED lines=11> */
[----:B--2---:R-:W-:Y:S01]  /*4170*/  FADD.FTZ R4, -R84, 1 ;  /* 0x3f80000054047421 */ /* 0x004fe20000010100 */
[----:B------:R-:W-:Y:S01]  /*4180*/  FADD.FTZ R73, -R93, 1 ;  /* 0x3f8000005d497421 */ /* 0x000fe20000010100 */
        /* <DEDUP_REMOVED lines=35> */
[----:B------:R-:W-:Y:S01]  /*43c0*/  FMUL.FTZ R27, R27, R84 ;  /* 0x000000541b1b7220 */ /* 0x000fe20000410000 */
[----:B------:R-:W-:Y:S01]  /*43d0*/  FMUL.FTZ R93, R32, R93 ;  /* 0x0000005d205d7220 */ /* 0x000fe20000410000 */
[----:B------:R-:W-:-:S02]  /*43e0*/  HADD2.F32 R52, -RZ, R51.H0_H0 ;  /* 0x20000033ff347230 */ /* 0x000fc40000004100 */
[----:B------:R-:W-:Y:S01]  /*43f0*/  FMUL.FTZ R67, R20, R29 ;  /* 0x0000001d14437220 */ /* 0x000fe20000410000 */
[----:B------:R-:W-:Y:S02]  /*4400*/  HADD2.F32 R55, -RZ, R49.H1_H1 ;  /* 0x30000031ff377230 */ /* 0x000fe40000004100 */
[----:B------:R-:W-:Y:S01]  /*4410*/  FMUL.FTZ R68, R41, R61 ;  /* 0x0000003d29447220 */ /* 0x000fe20000410000 */
[--C-:B------:R-:W-:Y:S02]  /*4420*/  HADD2.F32 R54, -RZ, R50.reuse.H0_H0 ;  /* 0x20000032ff367230 */ /* 0x100fe40000004100 */
        /* <DEDUP_REMOVED lines=11> */
[----:B------:R-:W-:Y:S04]  /*44e0*/  STS.128 [R119], R4 ;  /* 0x0000000477007388 */ /* 0x000fe80000000c00 */
[----:B------:R-:W-:Y:S01]  /*44f0*/  STS.128 [R119+0x10], R8 ;  /* 0x0000100877007388 */ /* 0x000fe20000000c00 */
[----:B------:R-:W-:-:S03]  /*4500*/  NOP ;  /* 0x0000000000007918 */ /* 0x000fc60000000000 */
[----:B------:R-:W0:Y:S04]  /*4510*/  LDS.128 R8, [R120+0x200] ;  /* 0x0002000078087984 */ /* 0x000e280000000c00 */
[----:B------:R-:W1:Y:S04]  /*4520*/  LDS.128 R4, [R120] ;  /* 0x0000000078047984 */ /* 0x000e680000000c00 */
[----:B0-----:R-:W-:Y:S04]  /*4530*/  STG.E.128 desc[UR30][R24.64+0x200], R8 ;  /* 0x0002000818007986 */ /* 0x001fe8000c101d1e */
[----:B-1----:R0:W-:Y:S02]  /*4540*/  STG.E.128 desc[UR30][R24.64], R4 ;  /* 0x0000000418007986 */ /* 0x0021e4000c101d1e */
        /* <DEDUP_REMOVED lines=46> */
.L_x_12224:
[----:B0-----:R-:W-:Y:S01]  /*4830*/  FFMA.FTZ R3, R59, R98, R20 ;  /* 0x000000623b037223 */ /* 0x001fe20000010014 */
        /* <DEDUP_REMOVED lines=70> */
.L_x_12321:
        /* <DEDUP_REMOVED lines=315> */
.L_x_12227:
[----:B------:R-:W-:-:S06]  /*6050*/  LEA R72, R0, UR9, 0x3 ;  /* 0x0000000900487c11 */ /* 0x000fcc000f8e18ff */
[----:B------:R-:W0:Y:S02]  /*6060*/  LDS.64 R72, [R72+0x7b68] ;  /* 0x007b680048487984 */ /* 0x000e240000000a00 */
.L_x_12228:
[----:B------:R-:W-:Y:S05]  /*6070*/  BSYNC.RECONVERGENT B0 ;  /* 0x0000000000007941 */ /* 0x000fea0003800200 */
.L_x_12226:
        /* <DEDUP_REMOVED lines=280> */
.L_x_12348:
        /* <DEDUP_REMOVED lines=13> */
.L_x_12351:
[----:B------:R-:W-:-:S03]  /*72d0*/  UMOV UR32, 0xffffffff ;  /* 0xffffffff00207882 */ /* 0x000fc60000000000 */
[----:B------:R-:W-:Y:S05]  /*72e0*/  BRA.DIV UR32, `(.L_x_12232) ;  /* 0x0000007a20f07947 */ /* 0x000fea000b800000 */
.L_x_12354:
[----:B------:R-:W-:-:S03]  /*72f0*/  UMOV UR32, 0xffffffff ;  /* 0xffffffff00207882 */ /* 0x000fc60000000000 */
[----:B------:R-:W-:Y:S05]  /*7300*/  BRA.DIV UR32, `(.L_x_12233) ;  /* 0x0000007e20107947 */ /* 0x000fea000b800000 */
.L_x_12357:
[----:B------:R-:W-:-:S03]  /*7310*/  UMOV UR32, 0xffffffff ;  /* 0xffffffff00207882 */ /* 0x000fc60000000000 */
[----:B------:R-:W-:Y:S05]  /*7320*/  BRA.DIV UR32, `(.L_x_12234) ;  /* 0x0000007e20307947 */ /* 0x000fea000b800000 */
.L_x_12360:
        /* <DEDUP_REMOVED lines=10> */
.L_x_12370:
        /* <DEDUP_REMOVED lines=23> */
.L_x_12229:
        /* <DEDUP_REMOVED lines=288> */
.L_x_12375:
        /* <DEDUP_REMOVED lines=13> */
.L_x_12239:
[----:B------:R-:W-:Y:S05]  /*8810*/  BSYNC.RECONVERGENT B0 ;  /* 0x0000000000007941 */ /* 0x000fea0003800200 */
.L_x_12238:
[----:B------:R-:W-:-:S03]  /*8820*/  UMOV UR32, 0xffffffff ;  /* 0xffffffff00207882 */ /* 0x000fc60000000000 */
[----:B------:R-:W-:Y:S05]  /*8830*/  BRA.DIV UR32, `(.L_x_12240) ;  /* 0x0000006e203c7947 */ /* 0x000fea000b800000 */
[----:B--2---:R2:W1:Y:S04]  /*8840*/  SHFL.DOWN PT, R67, R71, 0x2, 0x1f ;  /* 0x08401f0047437f89 */ /* 0x00446800000e0000 */
[----:B---3--:R2:W3:Y:S04]  /*8850*/  SHFL.DOWN PT, R68, R242, 0x2, 0x1f ;  /* 0x08401f00f2447f89 */ /* 0x0084e800000e0000 */
[----:B----4-:R2:W4:Y:S04]  /*8860*/  SHFL.DOWN PT, R69, R243, 0x2, 0x1f ;  /* 0x08401f00f3457f89 */ /* 0x01052800000e0000 */
[----:B0-----:R2:W0:Y:S02]  /*8870*/  SHFL.DOWN PT, R64, R65, 0x2, 0x1f ;  /* 0x08401f0041407f89 */ /* 0x00142400000e0000 */
.L_x_12381:
        /* <DEDUP_REMOVED lines=13> */
.L_x_12242:
[----:B------:R-:W-:Y:S05]  /*8950*/  BSYNC.RECONVERGENT B0 ;  /* 0x0000000000007941 */ /* 0x000fea0003800200 */
.L_x_12241:
[----:B------:R-:W-:-:S03]  /*8960*/  UMOV UR32, 0xffffffff ;  /* 0xffffffff00207882 */ /* 0x000fc60000000000 */
[----:B------:R-:W-:Y:S05]  /*8970*/  BRA.DIV UR32, `(.L_x_12243) ;  /* 0x0000006e205c7947 */ /* 0x000fea000b800000 */
[----:B-1----:R1:W1:Y:S04]  /*8980*/  SHFL.DOWN PT, R67, R71, 0x4, 0x1f ;  /* 0x08801f0047437f89 */ /* 0x00226800000e0000 */
[----:B---3--:R3:W1:Y:S04]  /*8990*/  SHFL.DOWN PT, R68, R242, 0x4, 0x1f ;  /* 0x08801f00f2447f89 */ /* 0x00866800000e0000 */
[----:B----4-:R3:W4:Y:S04]  /*89a0*/  SHFL.DOWN PT, R69, R243, 0x4, 0x1f ;  /* 0x08801f00f3457f89 */ /* 0x01072800000e0000 */
[----:B0-----:R3:W0:Y:S02]  /*89b0*/  SHFL.DOWN PT, R64, R65, 0x4, 0x1f ;  /* 0x08801f0041407f89 */ /* 0x00162400000e0000 */
.L_x_12387:
        /* <DEDUP_REMOVED lines=13> */
.L_x_12245:
[----:B------:R-:W-:Y:S05]  /*8a90*/  BSYNC.RECONVERGENT B0 ;  /* 0x0000000000007941 */ /* 0x000fea0003800200 */
.L_x_12244:
[----:B------:R-:W-:-:S03]  /*8aa0*/  UMOV UR32, 0xffffffff ;  /* 0xffffffff00207882 */ /* 0x000fc60000000000 */
[----:B------:R-:W-:Y:S05]  /*8ab0*/  BRA.DIV UR32, `(.L_x_12246) ;  /* 0x0000006e207c7947 */ /* 0x000fea000b800000 */
[----:B-1----:R1:W1:Y:S04]  /*8ac0*/  SHFL.DOWN PT, R67, R71, 0x8, 0x1f ;  /* 0x09001f0047437f89 */ /* 0x00226800000e0000 */
[----:B------:R0:W1:Y:S04]  /*8ad0*/  SHFL.DOWN PT, R68, R242, 0x8, 0x1f ;  /* 0x09001f00f2447f89 */ /* 0x00006800000e0000 */
[----:B----4-:R4:W1:Y:S04]  /*8ae0*/  SHFL.DOWN PT, R69, R243, 0x8, 0x1f ;  /* 0x09001f00f3457f89 */ /* 0x01086800000e0000 */
[----:B0-----:R4:W0:Y:S02]  /*8af0*/  SHFL.DOWN PT, R64, R65, 0x8, 0x1f ;  /* 0x09001f0041407f89 */ /* 0x00182400000e0000 */
.L_x_12393:
        /* <DEDUP_REMOVED lines=13> */
.L_x_12248:
[----:B------:R-:W-:Y:S05]  /*8bd0*/  BSYNC.RECONVERGENT B0 ;  /* 0x0000000000007941 */ /* 0x000fea0003800200 */
.L_x_12247:
[----:B------:R-:W-:-:S03]  /*8be0*/  UMOV UR32, 0xffffffff ;  /* 0xffffffff00207882 */ /* 0x000fc60000000000 */
[----:B------:R-:W-:Y:S05]  /*8bf0*/  BRA.DIV UR32, `(.L_x_12249) ;  /* 0x0000006e209c7947 */ /* 0x000fea000b800000 */
[----:B-1----:R1:W1:Y:S04]  /*8c00*/  SHFL.DOWN PT, R67, R71, 0x10, 0x1f ;  /* 0x0a001f0047437f89 */ /* 0x00226800000e0000 */
[----:B------:R0:W1:Y:S04]  /*8c10*/  SHFL.DOWN PT, R68, R242, 0x10, 0x1f ;  /* 0x0a001f00f2447f89 */ /* 0x00006800000e0000 */
[----:B------:R1:W1:Y:S04]  /*8c20*/  SHFL.DOWN PT, R69, R243, 0x10, 0x1f ;  /* 0x0a001f00f3457f89 */ /* 0x00026800000e0000 */
[----:B0-----:R0:W0:Y:S02]  /*8c30*/  SHFL.DOWN PT, R64, R65, 0x10, 0x1f ;  /* 0x0a001f0041407f89 */ /* 0x00102400000e0000 */
.L_x_12399:
        /* <DEDUP_REMOVED lines=13> */
.L_x_12251:
[----:B------:R-:W-:Y:S05]  /*8d10*/  BSYNC.RECONVERGENT B0 ;  /* 0x0000000000007941 */ /* 0x000fea0003800200 */
.L_x_12250:
        /* <DEDUP_REMOVED lines=26> */
.L_x_12413:
        /* <DEDUP_REMOVED lines=15> */
.L_x_12254:
[----:B------:R-:W-:Y:S05]  /*8fb0*/  BSYNC.RECONVERGENT B0 ;  /* 0x0000000000007941 */ /* 0x000fea0003800200 */
.L_x_12253:
        /* <DEDUP_REMOVED lines=16> */
.L_x_12236:
        /* <DEDUP_REMOVED lines=687> */
.L_x_12256:
[----:B------:R-:W-:Y:S05]  /*bbb0*/  BSYNC.RECONVERGENT B0 ;  /* 0x0000000000007941 */ /* 0x000fea0003800200 */
.L_x_12255:
[----:B------:R-:W0:Y:S01]  /*bbc0*/  LDS R237, [R237+0x4300] ;  /* 0x00430000eded7984 */ /* 0x000e220000000800 */
[----:B------:R-:W-:Y:S04]  /*bbd0*/  BSSY.RECONVERGENT B0, `(.L_x_12257) ;  /* 0x0000004000007945 */ /* 0x000fe80003800200 */
[----:B------:R-:W-:Y:S05]  /*bbe0*/  @!P2 BRA `(.L_x_12258) ;  /* 0x000000000008a947 */ /* 0x000fea0003800000 */
[----:B------:R2:W-:Y:S04]  /*bbf0*/  REDG.E.ADD.F32.FTZ.RN.STRONG.GPU desc[UR30][R56.64+0x100], R229 ;  /* 0x000100e5380079a6 */ /* 0x0005e8000c12f31e */
[----:B0-----:R2:W-:Y:S02]  /*bc00*/  REDG.E.ADD.F32.FTZ.RN.STRONG.GPU desc[UR30][R68.64+0x100], R237 ;  /* 0x000100ed440079a6 */ /* 0x0015e4000c12f31e */
.L_x_12258:
[----:B------:R-:W-:Y:S05]  /*bc10*/  BSYNC.RECONVERGENT B0 ;  /* 0x0000000000007941 */ /* 0x000fea0003800200 */
.L_x_12257:
        /* <DEDUP_REMOVED lines=11> */
.L_x_12260:
[----:B------:R-:W-:Y:S05]  /*bcd0*/  BSYNC.RECONVERGENT B0 ;  /* 0x0000000000007941 */ /* 0x000fea0003800200 */
.L_x_12259:
[----:B------:R-:W4:Y:S01]  /*bce0*/  LDS R235, [R235+0x4500] ;  /* 0x00450000ebeb7984 */ /* 0x000f220000000800 */
[----:B------:R-:W-:Y:S04]  /*bcf0*/  BSSY.RECONVERGENT B0, `(.L_x_12261) ;  /* 0x0000004000007945 */ /* 0x000fe80003800200 */
[----:B------:R-:W-:Y:S05]  /*bd00*/  @!P0 BRA `(.L_x_12262) ;  /* 0x0000000000088947 */ /* 0x000fea0003800000 */
[----:B------:R0:W-:Y:S04]  /*bd10*/  REDG.E.ADD.F32.FTZ.RN.STRONG.GPU desc[UR30][R56.64+0x300], R185 ;  /* 0x000300b9380079a6 */ /* 0x0001e8000c12f31e */
[----:B----4-:R4:W-:Y:S02]  /*bd20*/  REDG.E.ADD.F32.FTZ.RN.STRONG.GPU desc[UR30][R68.64+0x300], R235 ;  /* 0x000300eb440079a6 */ /* 0x0109e4000c12f31e */
.L_x_12262:
[----:B------:R-:W-:Y:S05]  /*bd30*/  BSYNC.RECONVERGENT B0 ;  /* 0x0000000000007941 */ /* 0x000fea0003800200 */
.L_x_12261:
[----:B0-----:R0:W0:Y:S01]  /*bd40*/  LDS R185, [R188+0x4600] ;  /* 0x00460000bcb97984 */ /* 0x0010220000000800 */
[----:B------:R-:W-:Y:S04]  /*bd50*/  BSSY.RECONVERGENT B0, `(.L_x_12263) ;  /* 0x0000004000007945 */ /* 0x000fe80003800200 */
[----:B------:R-:W-:Y:S05]  /*bd60*/  @!P2 BRA `(.L_x_12264) ;  /* 0x000000000008a947 */ /* 0x000fea0003800000 */
[----:B------:R1:W-:Y:S04]  /*bd70*/  REDG.E.ADD.F32.FTZ.RN.STRONG.GPU desc[UR30][R56.64+0x400], R183 ;  /* 0x000400b7380079a6 */ /* 0x0003e8000c12f31e */
[----:B0-----:R1:W-:Y:S02]  /*bd80*/  REDG.E.ADD.F32.FTZ.RN.STRONG.GPU desc[UR30][R68.64+0x400], R185 ;  /* 0x000400b9440079a6 */ /* 0x0013e4000c12f31e */
.L_x_12264:
[----:B------:R-:W-:Y:S05]  /*bd90*/  BSYNC.RECONVERGENT B0 ;  /* 0x0000000000007941 */ /* 0x000fea0003800200 */
.L_x_12263:
[----:B-1----:R1:W0:Y:S01]  /*bda0*/  LDS R183, [R186+0x4700] ;  /* 0x00470000bab77984 */ /* 0x0022220000000800 */
[----:B------:R-:W-:Y:S04]  /*bdb0*/  BSSY.RECONVERGENT B0, `(.L_x_12265) ;  /* 0x0000004000007945 */ /* 0x000fe80003800200 */
[----:B------:R-:W-:Y:S05]  /*bdc0*/  @!P3 BRA `(.L_x_12266) ;  /* 0x000000000008b947 */ /* 0x000fea0003800000 */
[----:B------:R1:W-:Y:S04]  /*bdd0*/  REDG.E.ADD.F32.FTZ.RN.STRONG.GPU desc[UR30][R56.64+0x500], R181 ;  /* 0x000500b5380079a6 */ /* 0x0003e8000c12f31e */
[----:B0-----:R1:W-:Y:S02]  /*bde0*/  REDG.E.ADD.F32.FTZ.RN.STRONG.GPU desc[UR30][R68.64+0x500], R183 ;  /* 0x000500b7440079a6 */ /* 0x0013e4000c12f31e */
.L_x_12266:
[----:B------:R-:W-:Y:S05]  /*bdf0*/  BSYNC.RECONVERGENT B0 ;  /* 0x0000000000007941 */ /* 0x000fea0003800200 */
.L_x_12265:
[----:B-1----:R1:W0:Y:S01]  /*be00*/  LDS R181, [R184+0x4800] ;  /* 0x00480000b8b57984 */ /* 0x0022220000000800 */
[----:B------:R-:W-:Y:S04]  /*be10*/  BSSY.RECONVERGENT B0, `(.L_x_12267) ;  /* 0x0000004000007945 */ /* 0x000fe80003800200 */
[----:B------:R-:W-:Y:S05]  /*be20*/  @!P4 BRA `(.L_x_12268) ;  /* 0x000000000008c947 */ /* 0x000fea0003800000 */
[----:B------:R1:W-:Y:S04]  /*be30*/  REDG.E.ADD.F32.FTZ.RN.STRONG.GPU desc[UR30][R56.64+0x600], R179 ;  /* 0x000600b3380079a6 */ /* 0x0003e8000c12f31e */
[----:B0-----:R1:W-:Y:S02]  /*be40*/  REDG.E.ADD.F32.FTZ.RN.STRONG.GPU desc[UR30][R68.64+0x600], R181 ;  /* 0x000600b5440079a6 */ /* 0x0013e4000c12f31e */
.L_x_12268:
[----:B------:R-:W-:Y:S05]  /*be50*/  BSYNC.RECONVERGENT B0 ;  /* 0x0000000000007941 */ /* 0x000fea0003800200 */
.L_x_12267:
[----:B-1----:R1:W0:Y:S01]  /*be60*/  LDS R179, [R182+0x4900] ;  /* 0x00490000b6b37984 */ /* 0x0022220000000800 */
[----:B------:R-:W-:Y:S04]  /*be70*/  BSSY.RECONVERGENT B0, `(.L_x_12269) ;  /* 0x0000004000007945 */ /* 0x000fe80003800200 */
[----:B------:R-:W-:Y:S05]  /*be80*/  @!P5 BRA `(.L_x_12270) ;  /* 0x000000000008d947 */ /* 0x000fea0003800000 */
[----:B------:R1:W-:Y:S04]  /*be90*/  REDG.E.ADD.F32.FTZ.RN.STRONG.GPU desc[UR30][R56.64+0x700], R177 ;  /* 0x000700b1380079a6 */ /* 0x0003e8000c12f31e */
[----:B0-----:R1:W-:Y:S02]  /*bea0*/  REDG.E.ADD.F32.FTZ.RN.STRONG.GPU desc[UR30][R68.64+0x700], R179 ;  /* 0x000700b3440079a6 */ /* 0x0013e4000c12f31e */
.L_x_12270:
[----:B------:R-:W-:Y:S05]  /*beb0*/  BSYNC.RECONVERGENT B0 ;  /* 0x0000000000007941 */ /* 0x000fea0003800200 */
.L_x_12269:
        /* <DEDUP_REMOVED lines=11> */
.L_x_12272:
[----:B------:R-:W-:Y:S05]  /*bf70*/  BSYNC.RECONVERGENT B0 ;  /* 0x0000000000007941 */ /* 0x000fea0003800200 */
.L_x_12271:
[----:B-1----:R1:W0:Y:S01]  /*bf80*/  LDS R175, [R178+0x4b00] ;  /* 0x004b0000b2af7984 */ /* 0x0022220000000800 */
[----:B------:R-:W-:Y:S04]  /*bf90*/  BSSY.RECONVERGENT B0, `(.L_x_12273) ;  /* 0x0000004000007945 */ /* 0x000fe80003800200 */
[----:B------:R-:W-:Y:S05]  /*bfa0*/  @!P0 BRA `(.L_x_12274) ;  /* 0x0000000000088947 */ /* 0x000fea0003800000 */
[----:B------:R1:W-:Y:S04]  /*bfb0*/  REDG.E.ADD.F32.FTZ.RN.STRONG.GPU desc[UR30][R56.64+0x900], R173 ;  /* 0x000900ad380079a6 */ /* 0x0003e8000c12f31e */
[----:B0-----:R1:W-:Y:S02]  /*bfc0*/  REDG.E.ADD.F32.FTZ.RN.STRONG.GPU desc[UR30][R68.64+0x900], R175 ;  /* 0x000900af440079a6 */ /* 0x0013e4000c12f31e */
.L_x_12274:
[----:B------:R-:W-:Y:S05]  /*bfd0*/  BSYNC.RECONVERGENT B0 ;  /* 0x0000000000007941 */ /* 0x000fea0003800200 */
.L_x_12273:
[----:B-1----:R1:W0:Y:S01]  /*bfe0*/  LDS R173, [R176+0x4c00] ;  /* 0x004c0000b0ad7984 */ /* 0x0022220000000800 */
[----:B------:R-:W-:Y:S04]  /*bff0*/  BSSY.RECONVERGENT B0, `(.L_x_12275) ;  /* 0x0000004000007945 */ /* 0x000fe80003800200 */
[----:B------:R-:W-:Y:S05]  /*c000*/  @!P2 BRA `(.L_x_12276) ;  /* 0x000000000008a947 */ /* 0x000fea0003800000 */
[----:B------:R1:W-:Y:S04]  /*c010*/  REDG.E.ADD.F32.FTZ.RN.STRONG.GPU desc[UR30][R56.64+0xa00], R171 ;  /* 0x000a00ab380079a6 */ /* 0x0003e8000c12f31e */
[----:B0-----:R1:W-:Y:S02]  /*c020*/  REDG.E.ADD.F32.FTZ.RN.STRONG.GPU desc[UR30][R68.64+0xa00], R173 ;  /* 0x000a00ad440079a6 */ /* 0x0013e4000c12f31e */
.L_x_12276:
[----:B------:R-:W-:Y:S05]  /*c030*/  BSYNC.RECONVERGENT B0 ;  /* 0x0000000000007941 */ /* 0x000fea0003800200 */
.L_x_12275:
[----:B-1----:R1:W0:Y:S01]  /*c040*/  LDS R171, [R174+0x4d00] ;  /* 0x004d0000aeab7984 */ /* 0x0022220000000800 */
[----:B------:R-:W-:Y:S04]  /*c050*/  BSSY.RECONVERGENT B0, `(.L_x_12277) ;  /* 0x0000004000007945 */ /* 0x000fe80003800200 */
[----:B------:R-:W-:Y:S05]  /*c060*/  @!P3 BRA `(.L_x_12278) ;  /* 0x000000000008b947 */ /* 0x000fea0003800000 */
[----:B------:R1:W-:Y:S04]  /*c070*/  REDG.E.ADD.F32.FTZ.RN.STRONG.GPU desc[UR30][R56.64+0xb00], R169 ;  /* 0x000b00a9380079a6 */ /* 0x0003e8000c12f31e */
[----:B0-----:R1:W-:Y:S02]  /*c080*/  REDG.E.ADD.F32.FTZ.RN.STRONG.GPU desc[UR30][R68.64+0xb00], R171 ;  /* 0x000b00ab440079a6 */ /* 0x0013e4000c12f31e */
.L_x_12278:
[----:B------:R-:W-:Y:S05]  /*c090*/  BSYNC.RECONVERGENT B0 ;  /* 0x0000000000007941 */ /* 0x000fea0003800200 */
.L_x_12277:
[----:B-1----:R1:W0:Y:S01]  /*c0a0*/  LDS R169, [R172+0x4e00] ;  /* 0x004e0000aca97984 */ /* 0x0022220000000800 */
[----:B------:R-:W-:Y:S04]  /*c0b0*/  BSSY.RECONVERGENT B0, `(.L_x_12279) ;  /* 0x0000004000007945 */ /* 0x000fe80003800200 */
[----:B------:R-:W-:Y:S05]  /*c0c0*/  @!P4 BRA `(.L_x_12280) ;  /* 0x000000000008c947 */ /* 0x000fea0003800000 */
[----:B------:R1:W-:Y:S04]  /*c0d0*/  REDG.E.ADD.F32.FTZ.RN.STRONG.GPU desc[UR30][R56.64+0xc00], R167 ;  /* 0x000c00a7380079a6 */ /* 0x0003e8000c12f31e */
[----:B0-----:R1:W-:Y:S02]  /*c0e0*/  REDG.E.ADD.F32.FTZ.RN.STRONG.GPU desc[UR30][R68.64+0xc00], R169 ;  /* 0x000c00a9440079a6 */ /* 0x0013e4000c12f31e */
.L_x_12280:
[----:B------:R-:W-:Y:S05]  /*c0f0*/  BSYNC.RECONVERGENT B0 ;  /* 0x0000000000007941 */ /* 0x000fea0003800200 */
.L_x_12279:
[----:B-1----:R1:W0:Y:S01]  /*c100*/  LDS R167, [R170+0x4f00] ;  /* 0x004f0000aaa77984 */ /* 0x0022220000000800 */
[----:B------:R-:W-:Y:S04]  /*c110*/  BSSY.RECONVERGENT B0, `(.L_x_12281) ;  /* 0x0000004000007945 */ /* 0x000fe80003800200 */
[----:B------:R-:W-:Y:S05]  /*c120*/  @!P5 BRA `(.L_x_12282) ;  /* 0x000000000008d947 */ /* 0x000fea0003800000 */
[----:B------:R1:W-:Y:S04]  /*c130*/  REDG.E.ADD.F32.FTZ.RN.STRONG.GPU desc[UR30][R56.64+0xd00], R165 ;  /* 0x000d00a5380079a6 */ /* 0x0003e8000c12f31e */
[----:B0-----:R1:W-:Y:S02]  /*c140*/  REDG.E.ADD.F32.FTZ.RN.STRONG.GPU desc[UR30][R68.64+0xd00], R167 ;  /* 0x000d00a7440079a6 */ /* 0x0013e4000c12f31e */
.L_x_12282:
[----:B------:R-:W-:Y:S05]  /*c150*/  BSYNC.RECONVERGENT B0 ;  /* 0x0000000000007941 */ /* 0x000fea0003800200 */
.L_x_12281:
        /* <DEDUP_REMOVED lines=11> */
.L_x_12284:
[----:B------:R-:W-:Y:S05]  /*c210*/  BSYNC.RECONVERGENT B0 ;  /* 0x0000000000007941 */ /* 0x000fea0003800200 */
.L_x_12283:
[----:B-1----:R1:W0:Y:S01]  /*c220*/  LDS R155, [R156+0x5100] ;  /* 0x005100009c9b7984 */ /* 0x0022220000000800 */
[----:B------:R-:W-:Y:S04]  /*c230*/  BSSY.RECONVERGENT B0, `(.L_x_12285) ;  /* 0x0000004000007945 */ /* 0x000fe80003800200 */
[----:B------:R-:W-:Y:S05]  /*c240*/  @!P0 BRA `(.L_x_12286) ;  /* 0x0000000000088947 */ /* 0x000fea0003800000 */
[----:B------:R1:W-:Y:S04]  /*c250*/  REDG.E.ADD.F32.FTZ.RN.STRONG.GPU desc[UR30][R56.64+0xf00], R153 ;  /* 0x000f0099380079a6 */ /* 0x0003e8000c12f31e */
[----:B0-----:R1:W-:Y:S02]  /*c260*/  REDG.E.ADD.F32.FTZ.RN.STRONG.GPU desc[UR30][R68.64+0xf00], R155 ;  /* 0x000f009b440079a6 */ /* 0x0013e4000c12f31e */
.L_x_12286:
[----:B------:R-:W-:Y:S05]  /*c270*/  BSYNC.RECONVERGENT B0 ;  /* 0x0000000000007941 */ /* 0x000fea0003800200 */
.L_x_12285:
[----:B-1----:R1:W0:Y:S01]  /*c280*/  LDS R153, [R154+0x5200] ;  /* 0x005200009a997984 */ /* 0x0022220000000800 */
[----:B------:R-:W-:Y:S04]  /*c290*/  BSSY.RECONVERGENT B0, `(.L_x_12287) ;  /* 0x0000004000007945 */ /* 0x000fe80003800200 */
[----:B------:R-:W-:Y:S05]  /*c2a0*/  @!P2 BRA `(.L_x_12288) ;  /* 0x000000000008a947 */ /* 0x000fea0003800000 */
[----:B------:R1:W-:Y:S04]  /*c2b0*/  REDG.E.ADD.F32.FTZ.RN.STRONG.GPU desc[UR30][R56.64+0x1000], R151 ;  /* 0x00100097380079a6 */ /* 0x0003e8000c12f31e */
[----:B0-----:R1:W-:Y:S02]  /*c2c0*/  REDG.E.ADD.F32.FTZ.RN.STRONG.GPU desc[UR30][R68.64+0x1000], R153 ;  /* 0x00100099440079a6 */ /* 0x0013e4000c12f31e */
.L_x_12288:
[----:B------:R-:W-:Y:S05]  /*c2d0*/  BSYNC.RECONVERGENT B0 ;  /* 0x0000000000007941 */ /* 0x000fea0003800200 */
.L_x_12287:
[----:B-1----:R1:W0:Y:S01]  /*c2e0*/  LDS R151, [R152+0x5300] ;  /* 0x0053000098977984 */ /* 0x0022220000000800 */
[----:B------:R-:W-:Y:S04]  /*c2f0*/  BSSY.RECONVERGENT B0, `(.L_x_12289) ;  /* 0x0000004000007945 */ /* 0x000fe80003800200 */
[----:B------:R-:W-:Y:S05]  /*c300*/  @!P3 BRA `(.L_x_12290) ;  /* 0x000000000008b947 */ /* 0x000fea0003800000 */
[----:B------:R1:W-:Y:S04]  /*c310*/  REDG.E.ADD.F32.FTZ.RN.STRONG.GPU desc[UR30][R56.64+0x1100], R149 ;  /* 0x00110095380079a6 */ /* 0x0003e8000c12f31e */
[----:B0-----:R1:W-:Y:S02]  /*c320*/  REDG.E.ADD.F32.FTZ.RN.STRONG.GPU desc[UR30][R68.64+0x1100], R151 ;  /* 0x00110097440079a6 */ /* 0x0013e4000c12f31e */
.L_x_12290:
[----:B------:R-:W-:Y:S05]  /*c330*/  BSYNC.RECONVERGENT B0 ;  /* 0x0000000000007941 */ /* 0x000fea0003800200 */
.L_x_12289:
[----:B-1----:R1:W0:Y:S01]  /*c340*/  LDS R149, [R150+0x5400] ;  /* 0x0054000096957984 */ /* 0x0022220000000800 */
[----:B------:R-:W-:Y:S04]  /*c350*/  BSSY.RECONVERGENT B0, `(.L_x_12291) ;  /* 0x0000004000007945 */ /* 0x000fe80003800200 */
[----:B------:R-:W-:Y:S05]  /*c360*/  @!P4 BRA `(.L_x_12292) ;  /* 0x000000000008c947 */ /* 0x000fea0003800000 */
[----:B------:R1:W-:Y:S04]  /*c370*/  REDG.E.ADD.F32.FTZ.RN.STRONG.GPU desc[UR30][R56.64+0x1200], R147 ;  /* 0x00120093380079a6 */ /* 0x0003e8000c12f31e */
[----:B0-----:R1:W-:Y:S02]  /*c380*/  REDG.E.ADD.F32.FTZ.RN.STRONG.GPU desc[UR30][R68.64+0x1200], R149 ;  /* 0x00120095440079a6 */ /* 0x0013e4000c12f31e */
.L_x_12292:
[----:B------:R-:W-:Y:S05]  /*c390*/  BSYNC.RECONVERGENT B0 ;  /* 0x0000000000007941 */ /* 0x000fea0003800200 */
.L_x_12291:
[----:B-1----:R1:W0:Y:S01]  /*c3a0*/  LDS R147, [R148+0x5500] ;  /* 0x0055000094937984 */ /* 0x0022220000000800 */
[----:B------:R-:W-:Y:S04]  /*c3b0*/  BSSY.RECONVERGENT B0, `(.L_x_12293) ;  /* 0x0000004000007945 */ /* 0x000fe80003800200 */
[----:B------:R-:W-:Y:S05]  /*c3c0*/  @!P5 BRA `(.L_x_12294) ;  /* 0x000000000008d947 */ /* 0x000fea0003800000 */
[----:B------:R1:W-:Y:S04]  /*c3d0*/  REDG.E.ADD.F32.FTZ.RN.STRONG.GPU desc[UR30][R56.64+0x1300], R145 ;  /* 0x00130091380079a6 */ /* 0x0003e8000c12f31e */
[----:B0-----:R1:W-:Y:S02]  /*c3e0*/  REDG.E.ADD.F32.FTZ.RN.STRONG.GPU desc[UR30][R68.64+0x1300], R147 ;  /* 0x00130093440079a6 */ /* 0x0013e4000c12f31e */
.L_x_12294:
[----:B------:R-:W-:Y:S05]  /*c3f0*/  BSYNC.RECONVERGENT B0 ;  /* 0x0000000000007941 */ /* 0x000fea0003800200 */
.L_x_12293:
        /* <DEDUP_REMOVED lines=11> */
.L_x_12296:
[----:B------:R-:W-:Y:S05]  /*c4b0*/  BSYNC.RECONVERGENT B0 ;  /* 0x0000000000007941 */ /* 0x000fea0003800200 */
.L_x_12295:
[----:B-1----:R1:W0:Y:S01]  /*c4c0*/  LDS R143, [R144+0x5700] ;  /* 0x00570000908f7984 */ /* 0x0022220000000800 */
[----:B------:R-:W-:Y:S04]  /*c4d0*/  BSSY.RECONVERGENT B0, `(.L_x_12297) ;  /* 0x0000004000007945 */ /* 0x000fe80003800200 */
[----:B------:R-:W-:Y:S05]  /*c4e0*/  @!P0 BRA `(.L_x_12298) ;  /* 0x0000000000088947 */ /* 0x000fea0003800000 */
[----:B------:R1:W-:Y:S04]  /*c4f0*/  REDG.E.ADD.F32.FTZ.RN.STRONG.GPU desc[UR30][R56.64+0x1500], R141 ;  /* 0x0015008d380079a6 */ /* 0x0003e8000c12f31e */
[----:B0-----:R1:W-:Y:S02]  /*c500*/  REDG.E.ADD.F32.FTZ.RN.STRONG.GPU desc[UR30][R68.64+0x1500], R143 ;  /* 0x0015008f440079a6 */ /* 0x0013e4000c12f31e */
.L_x_12298:
[----:B------:R-:W-:Y:S05]  /*c510*/  BSYNC.RECONVERGENT B0 ;  /* 0x0000000000007941 */ /* 0x000fea0003800200 */
.L_x_12297:
[----:B-1----:R1:W0:Y:S01]  /*c520*/  LDS R141, [R142+0x5800] ;  /* 0x005800008e8d7984 */ /* 0x0022220000000800 */
[----:B------:R-:W-:Y:S04]  /*c530*/  BSSY.RECONVERGENT B0, `(.L_x_12299) ;  /* 0x0000004000007945 */ /* 0x000fe80003800200 */
[----:B------:R-:W-:Y:S05]  /*c540*/  @!P2 BRA `(.L_x_12300) ;  /* 0x000000000008a947 */ /* 0x000fea0003800000 */
[----:B------:R1:W-:Y:S04]  /*c550*/  REDG.E.ADD.F32.FTZ.RN.STRONG.GPU desc[UR30][R56.64+0x1600], R139 ;  /* 0x0016008b380079a6 */ /* 0x0003e8000c12f31e */
[----:B0-----:R1:W-:Y:S02]  /*c560*/  REDG.E.ADD.F32.FTZ.RN.STRONG.GPU desc[UR30][R68.64+0x1600], R141 ;  /* 0x0016008d440079a6 */ /* 0x0013e4000c12f31e */
.L_x_12300:
[----:B------:R-:W-:Y:S05]  /*c570*/  BSYNC.RECONVERGENT B0 ;  /* 0x0000000000007941 */ /* 0x000fea0003800200 */
.L_x_12299:
[----:B-1----:R1:W0:Y:S01]  /*c580*/  LDS R139, [R140+0x5900] ;  /* 0x005900008c8b7984 */ /* 0x0022220000000800 */
[----:B------:R-:W-:Y:S04]  /*c590*/  BSSY.RECONVERGENT B0, `(.L_x_12301) ;  /* 0x0000004000007945 */ /* 0x000fe80003800200 */
[----:B------:R-:W-:Y:S05]  /*c5a0*/  @!P3 BRA `(.L_x_12302) ;  /* 0x000000000008b947 */ /* 0x000fea0003800000 */
[----:B------:R1:W-:Y:S04]  /*c5b0*/  REDG.E.ADD.F32.FTZ.RN.STRONG.GPU desc[UR30][R56.64+0x1700], R137 ;  /* 0x00170089380079a6 */ /* 0x0003e8000c12f31e */
[----:B0-----:R1:W-:Y:S02]  /*c5c0*/  REDG.E.ADD.F32.FTZ.RN.STRONG.GPU desc[UR30][R68.64+0x1700], R139 ;  /* 0x0017008b440079a6 */ /* 0x0013e4000c12f31e */
.L_x_12302:
[----:B------:R-:W-:Y:S05]  /*c5d0*/  BSYNC.RECONVERGENT B0 ;  /* 0x0000000000007941 */ /* 0x000fea0003800200 */
.L_x_12301:
[----:B-1----:R1:W0:Y:S01]  /*c5e0*/  LDS R137, [R138+0x5a00] ;  /* 0x005a00008a897984 */ /* 0x0022220000000800 */
[----:B------:R-:W-:Y:S04]  /*c5f0*/  BSSY.RECONVERGENT B0, `(.L_x_12303) ;  /* 0x0000004000007945 */ /* 0x000fe80003800200 */
[----:B------:R-:W-:Y:S05]  /*c600*/  @!P4 BRA `(.L_x_12304) ;  /* 0x000000000008c947 */ /* 0x000fea0003800000 */
[----:B------:R1:W-:Y:S04]  /*c610*/  REDG.E.ADD.F32.FTZ.RN.STRONG.GPU desc[UR30][R56.64+0x1800], R135 ;  /* 0x00180087380079a6 */ /* 0x0003e8000c12f31e */
[----:B0-----:R1:W-:Y:S02]  /*c620*/  REDG.E.ADD.F32.FTZ.RN.STRONG.GPU desc[UR30][R68.64+0x1800], R137 ;  /* 0x00180089440079a6 */ /* 0x0013e4000c12f31e */
.L_x_12304:
[----:B------:R-:W-:Y:S05]  /*c630*/  BSYNC.RECONVERGENT B0 ;  /* 0x0000000000007941 */ /* 0x000fea0003800200 */
.L_x_12303:
[----:B-1----:R1:W0:Y:S01]  /*c640*/  LDS R135, [R136+0x5b00] ;  /* 0x005b000088877984 */ /* 0x0022220000000800 */
[----:B------:R-:W-:Y:S04]  /*c650*/  BSSY.RECONVERGENT B0, `(.L_x_12305) ;  /* 0x0000004000007945 */ /* 0x000fe80003800200 */
[----:B------:R-:W-:Y:S05]  /*c660*/  @!P5 BRA `(.L_x_12306) ;  /* 0x000000000008d947 */ /* 0x000fea0003800000 */
[----:B------:R1:W-:Y:S04]  /*c670*/  REDG.E.ADD.F32.FTZ.RN.STRONG.GPU desc[UR30][R56.64+0x1900], R133 ;  /* 0x00190085380079a6 */ /* 0x0003e8000c12f31e */
[----:B0-----:R1:W-:Y:S02]  /*c680*/  REDG.E.ADD.F32.FTZ.RN.STRONG.GPU desc[UR30][R68.64+0x1900], R135 ;  /* 0x00190087440079a6 */ /* 0x0013e4000c12f31e */
.L_x_12306:
[----:B------:R-:W-:Y:S05]  /*c690*/  BSYNC.RECONVERGENT B0 ;  /* 0x0000000000007941 */ /* 0x000fea0003800200 */
.L_x_12305:
        /* <DEDUP_REMOVED lines=11> */
.L_x_12308:
[----:B------:R-:W-:Y:S05]  /*c750*/  BSYNC.RECONVERGENT B0 ;  /* 0x0000000000007941 */ /* 0x000fea0003800200 */
.L_x_12307:
[----:B-1----:R1:W0:Y:S01]  /*c760*/  LDS R131, [R132+0x5d00] ;  /* 0x005d000084837984 */ /* 0x0022220000000800 */
[----:B------:R-:W-:Y:S04]  /*c770*/  BSSY.RECONVERGENT B0, `(.L_x_12309) ;  /* 0x0000004000007945 */ /* 0x000fe80003800200 */
[----:B------:R-:W-:Y:S05]  /*c780*/  @!P0 BRA `(.L_x_12310) ;  /* 0x0000000000088947 */ /* 0x000fea0003800000 */
[----:B------:R1:W-:Y:S04]  /*c790*/  REDG.E.ADD.F32.FTZ.RN.STRONG.GPU desc[UR30][R56.64+0x1b00], R129 ;  /* 0x001b0081380079a6 */ /* 0x0003e8000c12f31e */
[----:B0-----:R1:W-:Y:S02]  /*c7a0*/  REDG.E.ADD.F32.FTZ.RN.STRONG.GPU desc[UR30][R68.64+0x1b00], R131 ;  /* 0x001b0083440079a6 */ /* 0x0013e4000c12f31e */
.L_x_12310:
[----:B------:R-:W-:Y:S05]  /*c7b0*/  BSYNC.RECONVERGENT B0 ;  /* 0x0000000000007941 */ /* 0x000fea0003800200 */
.L_x_12309:
[----:B-1----:R1:W0:Y:S01]  /*c7c0*/  LDS R129, [R130+0x5e00] ;  /* 0x005e000082817984 */ /* 0x0022220000000800 */
[----:B------:R-:W-:Y:S04]  /*c7d0*/  BSSY.RECONVERGENT B0, `(.L_x_12311) ;  /* 0x0000004000007945 */ /* 0x000fe80003800200 */
[----:B------:R-:W-:Y:S05]  /*c7e0*/  @!P2 BRA `(.L_x_12312) ;  /* 0x000000000008a947 */ /* 0x000fea0003800000 */
[----:B------:R1:W-:Y:S04]  /*c7f0*/  REDG.E.ADD.F32.FTZ.RN.STRONG.GPU desc[UR30][R56.64+0x1c00], R95 ;  /* 0x001c005f380079a6 */ /* 0x0003e8000c12f31e */
[----:B0-----:R1:W-:Y:S02]  /*c800*/  REDG.E.ADD.F32.FTZ.RN.STRONG.GPU desc[UR30][R68.64+0x1c00], R129 ;  /* 0x001c0081440079a6 */ /* 0x0013e4000c12f31e */
.L_x_12312:
[----:B------:R-:W-:Y:S05]  /*c810*/  BSYNC.RECONVERGENT B0 ;  /* 0x0000000000007941 */ /* 0x000fea0003800200 */
.L_x_12311:
[----:B-1----:R1:W0:Y:S01]  /*c820*/  LDS R95, [R128+0x5f00] ;  /* 0x005f0000805f7984 */ /* 0x0022220000000800 */
[----:B------:R-:W-:Y:S04]  /*c830*/  BSSY.RECONVERGENT B0, `(.L_x_12313) ;  /* 0x0000004000007945 */ /* 0x000fe80003800200 */
[----:B------:R-:W-:Y:S05]  /*c840*/  @!P3 BRA `(.L_x_12314) ;  /* 0x000000000008b947 */ /* 0x000fea0003800000 */
[----:B------:R1:W-:Y:S04]  /*c850*/  REDG.E.ADD.F32.FTZ.RN.STRONG.GPU desc[UR30][R56.64+0x1d00], R93 ;  /* 0x001d005d380079a6 */ /* 0x0003e8000c12f31e */
[----:B0-----:R1:W-:Y:S02]  /*c860*/  REDG.E.ADD.F32.FTZ.RN.STRONG.GPU desc[UR30][R68.64+0x1d00], R95 ;  /* 0x001d005f440079a6 */ /* 0x0013e4000c12f31e */
.L_x_12314:
[----:B------:R-:W-:Y:S05]  /*c870*/  BSYNC.RECONVERGENT B0 ;  /* 0x0000000000007941 */ /* 0x000fea0003800200 */
.L_x_12313:
[----:B-1----:R1:W0:Y:S01]  /*c880*/  LDS R93, [R126+0x6000] ;  /* 0x006000007e5d7984 */ /* 0x0022220000000800 */
[----:B------:R-:W-:Y:S04]  /*c890*/  BSSY.RECONVERGENT B0, `(.L_x_12315) ;  /* 0x0000004000007945 */ /* 0x000fe80003800200 */
[----:B------:R-:W-:Y:S05]  /*c8a0*/  @!P4 BRA `(.L_x_12316) ;  /* 0x000000000008c947 */ /* 0x000fea0003800000 */
[----:B------:R1:W-:Y:S04]  /*c8b0*/  REDG.E.ADD.F32.FTZ.RN.STRONG.GPU desc[UR30][R56.64+0x1e00], R65 ;  /* 0x001e0041380079a6 */ /* 0x0003e8000c12f31e */
[----:B0-----:R1:W-:Y:S02]  /*c8c0*/  REDG.E.ADD.F32.FTZ.RN.STRONG.GPU desc[UR30][R68.64+0x1e00], R93 ;  /* 0x001e005d440079a6 */ /* 0x0013e4000c12f31e */
.L_x_12316:
[----:B------:R-:W-:Y:S05]  /*c8d0*/  BSYNC.RECONVERGENT B0 ;  /* 0x0000000000007941 */ /* 0x000fea0003800200 */
.L_x_12315:
[----:B-1----:R1:W0:Y:S01]  /*c8e0*/  LDS R65, [R94+0x6100] ;  /* 0x006100005e417984 */ /* 0x0022220000000800 */
[----:B------:R-:W-:Y:S04]  /*c8f0*/  BSSY.RECONVERGENT B0, `(.L_x_12317) ;  /* 0x0000004000007945 */ /* 0x000fe80003800200 */
[----:B------:R-:W-:Y:S05]  /*c900*/  @!P5 BRA `(.L_x_12318) ;  /* 0x000000000008d947 */ /* 0x000fea0003800000 */
[----:B------:R1:W-:Y:S04]  /*c910*/  REDG.E.ADD.F32.FTZ.RN.STRONG.GPU desc[UR30][R56.64+0x1f00], R59 ;  /* 0x001f003b380079a6 */ /* 0x0003e8000c12f31e */
[----:B0-----:R1:W-:Y:S02]  /*c920*/  REDG.E.ADD.F32.FTZ.RN.STRONG.GPU desc[UR30][R68.64+0x1f00], R65 ;  /* 0x001f0041440079a6 */ /* 0x0013e4000c12f31e */
.L_x_12318:
[----:B------:R-:W-:Y:S05]  /*c930*/  BSYNC.RECONVERGENT B0 ;  /* 0x0000000000007941 */ /* 0x000fea0003800200 */
.L_x_12317:
        /* <DEDUP_REMOVED lines=99> */
.L_x_12320:
[----:B------:R-:W-:Y:S05]  /*cf70*/  BSYNC.RECONVERGENT B0 ;  /* 0x0000000000007941 */ /* 0x000fea0003800200 */
.L_x_12319:
[----:B------:R-:W-:-:S04]  /*cf80*/  UIADD3 UR8, UPT, UPT, UR8, 0x1, URZ ;  /* 0x0000000108087890 */ /* 0x000fc8000fffe0ff */
[----:B------:R-:W-:-:S09]  /*cf90*/  UISETP.GE.AND UP0, UPT, UR8, UR45, UPT ;  /* 0x0000002d0800728c */ /* 0x000fd2000bf06270 */
[----:B------:R-:W-:Y:S05]  /*cfa0*/  BRA.U !UP0, `(.L_x_12321) ;  /* 0xffffff7d083c7547 */ /* 0x000fea000b83ffff */
.L_x_12225:
[----:B------:R-:W4:Y:S01]  /*cfb0*/  S2R R0, SR_TID.X ;  /* 0x0000000000007919 */ /* 0x000f220000002100 */
[----:B------:R-:W-:Y:S01]  /*cfc0*/  MOV R3, 0x10 ;  /* 0x0000001000037802 */ /* 0x000fe20000000f00 */
[----:B------:R-:W-:Y:S08]  /*cfd0*/  BAR.SYNC.DEFER_BLOCKING 0x0 ;  /* 0x0000000000007b1d */ /* 0x000ff00000010000 */
[----:B------:R-:W5:Y:S01]  /*cfe0*/  S2UR UR37, SR_CTAID.X ;  /* 0x00000000002579c3 */ /* 0x000f620000002500 */
[----:B------:R-:W5:Y:S01]  /*cff0*/  LDCU.64 UR14, c[0x0][0x4f8] ;  /* 0x00009f00ff0e77ac */ /* 0x000f620008000a00 */
[----:B------:R-:W-:-:S02]  /*d000*/  F2FP.F16.F32.PACK_AB R19, R19, R20 ;  /* 0x000000141313723e */ /* 0x000fc400000000ff */
[----:B------:R-:W-:Y:S01]  /*d010*/  F2FP.F16.F32.PACK_AB R18, R21, R22 ;  /* 0x000000161512723e */ /* 0x000fe200000000ff */
[----:B------:R-:W0:Y:S01]  /*d020*/  LDCU.64 UR32, c[0x0][0x500] ;  /* 0x0000a000ff2077ac */ /* 0x000e220008000a00 */
[----:B------:R-:W-:Y:S01]  /*d030*/  UIADD3 UR36, UPT, UPT, UR21, -0x1, URZ ;  /* 0xffffffff15247890 */ /* 0x000fe2000fffe0ff */
[----:B------:R-:W1:Y:S01]  /*d040*/  LDCU.64 UR34, c[0x0][0x550] ;  /* 0x0000aa00ff2277ac */ /* 0x000e620008000a00 */
[----:B----4-:R-:W-:-:S04]  /*d050*/  SHF.L.U32 R0, R0, 0x1, RZ ;  /* 0x0000000100007819 */ /* 0x010fc800000006ff */
[----:B------:R-:W-:-:S04]  /*d060*/  LOP3.LUT R13, R0, 0x7c0, RZ, 0xc0, !PT ;  /* 0x000007c0000d7812 */ /* 0x000fc800078ec0ff */
[----:B------:R-:W-:-:S05]  /*d070*/  LOP3.LUT R0, R13, 0x1f, R124, 0xf8, !PT ;  /* 0x0000001f0d007812 */ /* 0x000fca00078ef87c */
[----:B------:R-:W-:-:S05]  /*d080*/  IMAD.WIDE.U32 R2, R0, R3, UR18 ;  /* 0x0000001200027e25 */ /* 0x000fca000f8e0003 */
[----:B------:R-:W4:Y:S04]  /*d090*/  LDG.E.128 R4, desc[UR30][R2.64] ;  /* 0x0000001e02047981 */ /* 0x000f28000c1e1d00 */
[----:B------:R-:W2:Y:S01]  /*d0a0*/  LDG.E.128 R52, desc[UR30][R2.64+0x200] ;  /* 0x0002001e02347981 */ /* 0x000ea2000c1e1d00 */
[----:B------:R-:W-:Y:S01]  /*d0b0*/  USHF.L.U32 UR8, UR36, 0xa, URZ ;  /* 0x0000000a24087899 */ /* 0x000fe200080006ff */
[----:B------:R-:W-:Y:S01]  /*d0c0*/  UMOV UR9, URZ ;  /* 0x000000ff00097c82 */ /* 0x000fe20008000000 */
[----:B------:R-:W-:Y:S02]  /*d0d0*/  UIADD3 UR28, UP1, UPT, UR28, -0x1000, URZ ;  /* 0xfffff0001c1c7890 */ /* 0x000fe4000ff3e0ff */
[----:B-----5:R-:W-:Y:S02]  /*d0e0*/  UIMAD.WIDE.U32 UR12, UR37, UR14, UR8 ;  /* 0x0000000e250c72a5 */ /* 0x020fe4000f8e0008 */
[----:B------:R-:W-:-:S02]  /*d0f0*/  UIADD3 UR24, UP2, UPT, UR24, -0x800, URZ ;  /* 0xfffff80018187890 */ /* 0x000fc4000ff5e0ff */
[----:B------:R-:W-:Y:S02]  /*d100*/  UIMAD UR13, UR37, UR15, UR13 ;  /* 0x0000000f250d72a4 */ /* 0x000fe4000f8e020d */
[----:B------:R-:W-:Y:S02]  /*d110*/  UIADD3 UR22, UP3, UPT, UR22, -0x800, URZ ;  /* 0xfffff80016167890 */ /* 0x000fe4000ff7e0ff */
[----:B0-----:R-:W-:Y:S02]  /*d120*/  UIMAD.WIDE.U32 UR12, UR10, UR32, UR12 ;  /* 0x000000200a0c72a5 */ /* 0x001fe4000f8e000c */
[----:B------:R-:W-:Y:S02]  /*d130*/  UIADD3 UR18, UP4, UPT, UR18, -0x800, URZ ;  /* 0xfffff80012127890 */ /* 0x000fe4000ff9e0ff */
[----:B------:R-:W-:Y:S02]  /*d140*/  UIMAD UR14, UR10, UR33, UR13 ;  /* 0x000000210a0e72a4 */ /* 0x000fe4000f8e020d */
[----:B-1----:R-:W-:Y:S01]  /*d150*/  ULEA UR13, UP0, UR12, UR34, 0x1 ;  /* 0x000000220c0d7291 */ /* 0x002fe2000f8008ff */
[----:B------:R-:W0:Y:S03]  /*d160*/  LDCU.64 UR32, c[0x0][0x560] ;  /* 0x0000ac00ff2077ac */ /* 0x000e260008000a00 */
[----:B------:R-:W-:-:S02]  /*d170*/  ULEA.HI.X UR12, UR12, UR35, UR14, 0x1, UP0 ;  /* 0x000000230c0c7291 */ /* 0x000fc400080f0c0e */
[----:B------:R-:W-:-:S03]  /*d180*/  UIADD3.X UR29, UPT, UPT, UR29, -0x1, URZ, UP1, !UPT ;  /* 0xffffffff1d1d7890 */ /* 0x000fc60008ffe4ff */
[----:B------:R-:W1:Y:S01]  /*d190*/  LDCU.64 UR14, c[0x0][0x520] ;  /* 0x0000a400ff0e77ac */ /* 0x000e620008000a00 */
[----:B------:R-:W-:Y:S02]  /*d1a0*/  UIADD3.X UR25, UPT, UPT, UR25, -0x1, URZ, UP2, !UPT ;  /* 0xffffffff19197890 */ /* 0x000fe400097fe4ff */
[----:B------:R-:W-:Y:S02]  /*d1b0*/  UIADD3.X UR23, UPT, UPT, UR23, -0x1, URZ, UP3, !UPT ;  /* 0xffffffff17177890 */ /* 0x000fe40009ffe4ff */
[----:B------:R-:W-:Y:S01]  /*d1c0*/  UIADD3.X UR19, UPT, UPT, UR19, -0x1, URZ, UP4, !UPT ;  /* 0xffffffff13137890 */ /* 0x000fe2000a7fe4ff */
[----:B----4-:R-:W-:Y:S04]  /*d1d0*/  STS.128 [R120], R4 ;  /* 0x0000000478007388 */ /* 0x010fe80000000c00 */
[----:B--2---:R2:W-:Y:S01]  /*d1e0*/  STS.128 [R120+0x200], R52 ;  /* 0x0002003478007388 */ /* 0x0045e20000000c00 */
[----:B------:R-:W-:-:S03]  /*d1f0*/  NOP ;  /* 0x0000000000007918 */ /* 0x000fc60000000000 */
[----:B------:R-:W4:Y:S04]  /*d200*/  LDS.128 R8, [R119] ;  /* 0x0000000077087984 */ /* 0x000f280000000c00 */
[----:B------:R-:W5:Y:S01]  /*d210*/  LDS.128 R4, [R119+0x10] ;  /* 0x0000100077047984 */ /* 0x000f620000000c00 */
[----:B--2---:R-:W-:Y:S02]  /*d220*/  F2FP.F16.F32.PACK_AB R55, R27, R28 ;  /* 0x0000001c1b37723e */ /* 0x004fe400000000ff */
[----:B------:R-:W-:Y:S02]  /*d230*/  F2FP.F16.F32.PACK_AB R54, R29, R30 ;  /* 0x0000001e1d36723e */ /* 0x000fe400000000ff */
[----:B------:R-:W-:Y:S02]  /*d240*/  F2FP.F16.F32.PACK_AB R53, R31, R32 ;  /* 0x000000201f35723e */ /* 0x000fe400000000ff */
[----:B------:R-:W-:Y:S01]  /*d250*/  F2FP.F16.F32.PACK_AB R52, R33, R34 ;  /* 0x000000222134723e */ /* 0x000fe200000000ff */
[----:B------:R-:W-:Y:S01]  /*d260*/  BAR.SYNC.DEFER_BLOCKING 0x0 ;  /* 0x0000000000007b1d */ /* 0x000fe20000010000 */
[----:B----4-:R-:W-:-:S05]  /*d270*/  HADD2.F32 R12, -RZ, R8.H0_H0 ;  /* 0x20000008ff0c7230 */ /* 0x010fca0000004100 */
        /* <DEDUP_REMOVED lines=17> */
[----:B------:R-:W-:Y:S02]  /*d390*/  @!P0 FMUL.FTZ R9, R12, -1.4426950216293334961 ;  /* 0xbfb8aa3b0c098820 */ /* 0x000fe40000410000 */
[----:B------:R-:W-:Y:S01]  /*d3a0*/  @!P4 FMUL.FTZ R12, R3, -1.4426950216293334961 ;  /* 0xbfb8aa3b030cc820 */ /* 0x000fe20000410000 */
[----:B------:R-:W-:Y:S01]  /*d3b0*/  FADD.FTZ R10, R10, UR7 ;  /* 0x000000070a0a7e21 */ /* 0x000fe20008010000 */
[----:B------:R-:W-:-:S03]  /*d3c0*/  FADD.FTZ R15, R14, UR7 ;  /* 0x000000070e0f7e21 */ /* 0x000fc60008010000 */
[----:B------:R-:W4:Y:S01]  /*d3d0*/  @!P1 MUFU.EX2 R8, R8 ;  /* 0x0000000800089308 */ /* 0x000f220000000800 */
[----:B------:R-:W-:Y:S02]  /*d3e0*/  FSETP.GTU.FTZ.AND P5, PT, R10, 20, PT ;  /* 0x41a000000a00780b */ /* 0x000fe40003fbc000 */
[----:B------:R-:W-:-:S05]  /*d3f0*/  FSETP.GTU.FTZ.AND P6, PT, R15, 20, PT ;  /* 0x41a000000f00780b */ /* 0x000fca0003fdc000 */
[----:B------:R-:W3:Y:S01]  /*d400*/  @!P0 MUFU.EX2 R9, R9 ;  /* 0x0000000900098308 */ /* 0x000ee20000000800 */
[----:B--2---:R-:W-:Y:S01]  /*d410*/  @!P2 FADD.FTZ R3, R2, 1 ;  /* 0x3f8000000203a421 */ /* 0x004fe20000010000 */
[--C-:B------:R-:W-:Y:S02]  /*d420*/  HADD2.F32 R2, -RZ, R11.reuse.H0_H0 ;  /* 0x2000000bff027230 */ /* 0x100fe40000004100 */
        /* <DEDUP_REMOVED lines=8> */
[----:B---3--:R-:W-:-:S07]  /*d4b0*/  @!P0 FADD.FTZ R9, R9, 1 ;  /* 0x3f80000009098421 */ /* 0x008fce0000010000 */
[----:B------:R-:W3:Y:S01]  /*d4c0*/  @!P4 MUFU.EX2 R12, R12 ;  /* 0x0000000c000cc308 */ /* 0x000ee20000000800 */
[----:B--2---:R-:W-:Y:S01]  /*d4d0*/  @!P2 FMUL.FTZ R50, R50, R3 ;  /* 0x000000033232a220 */ /* 0x004fe20000410000 */
[----:B------:R-:W-:Y:S01]  /*d4e0*/  FSETP.GTU.FTZ.AND P2, PT, R11, 20, PT ;  /* 0x41a000000b00780b */ /* 0x000fe20003f5c000 */
[--C-:B-----5:R-:W-:Y:S02]  /*d4f0*/  HADD2.F32 R8, -RZ, R4.reuse.H0_H0 ;  /* 0x20000004ff087230 */ /* 0x120fe40000004100 */
[----:B------:R-:W-:Y:S01]  /*d500*/  @!P5 FMUL.FTZ R3, R10, -1.4426950216293334961 ;  /* 0xbfb8aa3b0a03d820 */ /* 0x000fe20000410000 */
[----:B------:R-:W-:Y:S02]  /*d510*/  HADD2.F32 R4, -RZ, R4.H1_H1 ;  /* 0x30000004ff047230 */ /* 0x000fe40000004100 */
[----:B------:R-:W2:Y:S01]  /*d520*/  @!P0 MUFU.RCP R9, R9 ;  /* 0x0000000900098308 */ /* 0x000ea20000001000 */
[----:B------:R-:W-:Y:S01]  /*d530*/  FADD.FTZ R10, R8, UR7 ;  /* 0x00000007080a7e21 */ /* 0x000fe20008010000 */
[----:B----4-:R-:W-:Y:S01]  /*d540*/  @!P1 FMUL.FTZ R49, R49, R14 ;  /* 0x0000000e31319220 */ /* 0x010fe20000410000 */
[----:B------:R-:W-:Y:S01]  /*d550*/  FADD.FTZ R14, R4, UR7 ;  /* 0x00000007040e7e21 */ /* 0x000fe20008010000 */
[----:B------:R-:W-:Y:S01]  /*d560*/  @!P3 FMUL.FTZ R4, R16, -1.4426950216293334961 ;  /* 0xbfb8aa3b1004b820 */ /* 0x000fe20000410000 */
[----:B------:R-:W-:-:S02]  /*d570*/  F2FP.F16.F32.PACK_AB R16, R25, R26 ;  /* 0x0000001a1910723e */ /* 0x000fc400000000ff */
[----:B------:R-:W-:Y:S01]  /*d580*/  FSETP.GTU.FTZ.AND P1, PT, R10, 20, PT ;  /* 0x41a000000a00780b */ /* 0x000fe20003f3c000 */
[----:B------:R-:W-:Y:S01]  /*d590*/  @!P2 FMUL.FTZ R8, R11, -1.4426950216293334961 ;  /* 0xbfb8aa3b0b08a820 */ /* 0x000fe20000410000 */
[----:B---3--:R-:W-:Y:S01]  /*d5a0*/  @!P4 FADD.FTZ R12, R12, 1 ;  /* 0x3f8000000c0cc421 */ /* 0x008fe20000010000 */
[----:B------:R-:W3:Y:S01]  /*d5b0*/  @!P6 MUFU.EX2 R2, R2 ;  /* 0x000000020002e308 */ /* 0x000ee20000000800 */
[--C-:B------:R-:W-:Y:S02]  /*d5c0*/  HADD2.F32 R11, -RZ, R5.reuse.H0_H0 ;  /* 0x20000005ff0b7230 */ /* 0x100fe40000004100 */
[----:B------:R-:W-:-:S03]  /*d5d0*/  HADD2.F32 R5, -RZ, R5.H1_H1 ;  /* 0x30000005ff057230 */ /* 0x000fc60000004100 */
[----:B------:R-:W-:Y:S01]  /*d5e0*/  FADD.FTZ R11, R11, UR7 ;  /* 0x000000070b0b7e21 */ /* 0x000fe20008010000 */
[----:B--2---:R-:W-:Y:S01]  /*d5f0*/  @!P0 FMUL.FTZ R48, R48, R9 ;  /* 0x0000000930308220 */ /* 0x004fe20000410000 */
[----:B------:R-:W2:Y:S01]  /*d600*/  @!P2 MUFU.EX2 R8, R8 ;  /* 0x000000080008a308 */ /* 0x000ea20000000800 */
[----:B------:R-:W-:Y:S01]  /*d610*/  FSETP.GTU.FTZ.AND P0, PT, R14, 20, PT ;  /* 0x41a000000e00780b */ /* 0x000fe20003f1c000 */
[----:B------:R-:W-:Y:S01]  /*d620*/  @!P1 FMUL.FTZ R9, R10, -1.4426950216293334961 ;  /* 0xbfb8aa3b0a099820 */ /* 0x000fe20000410000 */
[----:B------:R-:W-:-:S05]  /*d630*/  FADD.FTZ R5, R5, UR7 ;  /* 0x0000000705057e21 */ /* 0x000fca0008010000 */
[----:B------:R-:W4:Y:S01]  /*d640*/  @!P5 MUFU.EX2 R3, R3 ;  /* 0x000000030003d308 */ /* 0x000f220000000800 */
[----:B---3--:R-:W-:-:S05]  /*d650*/  @!P6 FADD.FTZ R2, R2, 1 ;  /* 0x3f8000000202e421 */ /* 0x008fca0000010000 */
[----:B------:R-:W-:Y:S02]  /*d660*/  @!P0 FMUL.FTZ R10, R14, -1.4426950216293334961 ;  /* 0xbfb8aa3b0e0a8820 */ /* 0x000fe40000410000 */
[----:B------:R-:W3:Y:S01]  /*d670*/  @!P3 MUFU.EX2 R4, R4 ;  /* 0x000000040004b308 */ /* 0x000ee20000000800 */
[----:B--2---:R-:W-:-:S07]  /*d680*/  @!P2 FADD.FTZ R8, R8, 1 ;  /* 0x3f8000000808a421 */ /* 0x004fce0000010000 */
[----:B------:R-:W2:Y:S01]  /*d690*/  @!P4 MUFU.RCP R12, R12 ;  /* 0x0000000c000cc308 */ /* 0x000ea20000001000 */
[----:B----4-:R-:W-:-:S07]  /*d6a0*/  @!P5 FADD.FTZ R3, R3, 1 ;  /* 0x3f8000000303d421 */ /* 0x010fce0000010000 */
[----:B------:R-:W4:Y:S01]  /*d6b0*/  @!P1 MUFU.EX2 R9, R9 ;  /* 0x0000000900099308 */ /* 0x000f220000000800 */
[----:B---3--:R-:W-:-:S07]  /*d6c0*/  @!P3 FADD.FTZ R4, R4, 1 ;  /* 0x3f8000000404b421 */ /* 0x008fce0000010000 */
[----:B------:R3:W5:Y:S01]  /*d6d0*/  @!P6 MUFU.RCP R15, R2 ;  /* 0x00000002000fe308 */ /* 0x0007620000001000 */
[----:B--2---:R-:W-:Y:S01]  /*d6e0*/  @!P4 FMUL.FTZ R47, R47, R12 ;  /* 0x0000000c2f2fc220 */ /* 0x004fe20000410000 */
[----:B------:R-:W-:-:S06]  /*d6f0*/  FSETP.GTU.FTZ.AND P4, PT, R11, 20, PT ;  /* 0x41a000000b00780b */ /* 0x000fcc0003f9c000 */
[----:B------:R-:W2:Y:S01]  /*d700*/  @!P5 MUFU.RCP R14, R3 ;  /* 0x00000003000ed308 */ /* 0x000ea20000001000 */
[--C-:B---3--:R-:W-:Y:S02]  /*d710*/  HADD2.F32 R2, -RZ, R6.reuse.H0_H0 ;  /* 0x20000006ff027230 */ /* 0x108fe40000004100 */
        /* <DEDUP_REMOVED lines=9> */
[--C-:B---3--:R-:W-:Y:S02]  /*d7b0*/  HADD2.F32 R4, -RZ, R7.reuse.H0_H0 ;  /* 0x20000007ff047230 */ /* 0x108fe40000004100 */
[----:B--2---:R-:W-:Y:S01]  /*d7c0*/  @!P5 FMUL.FTZ R45, R45, R14 ;  /* 0x0000000e2d2dd220 */ /* 0x004fe20000410000 */
[----:B------:R-:W-:Y:S01]  /*d7d0*/  FSETP.GTU.FTZ.AND P5, PT, R12, 20, PT ;  /* 0x41a000000c00780b */ /* 0x000fe20003fbc000 */
[----:B------:R-:W-:Y:S02]  /*d7e0*/  HADD2.F32 R7, -RZ, R7.H1_H1 ;  /* 0x30000007ff077230 */ /* 0x000fe40000004100 */
[----:B------:R-:W-:Y:S01]  /*d7f0*/  FADD.FTZ R11, R4, UR7 ;  /* 0x00000007040b7e21 */ /* 0x000fe20008010000 */
[----:B------:R-:W2:Y:S01]  /*d800*/  @!P0 MUFU.EX2 R10, R10 ;  /* 0x0000000a000a8308 */ /* 0x000ea20000000800 */
[----:B----4-:R-:W-:Y:S01]  /*d810*/  @!P3 FMUL.FTZ R44, R44, R17 ;  /* 0x000000112c2cb220 */ /* 0x010fe20000410000 */
[----:B------:R-:W-:Y:S01]  /*d820*/  FSETP.GTU.FTZ.AND P3, PT, R6, 20, PT ;  /* 0x41a000000600780b */ /* 0x000fe20003f7c000 */
[----:B------:R-:W-:Y:S01]  /*d830*/  FADD.FTZ R7, R7, UR7 ;  /* 0x0000000707077e21 */ /* 0x000fe20008010000 */
[----:B------:R-:W-:Y:S01]  /*d840*/  F2FP.F16.F32.PACK_AB R17, R23, R24 ;  /* 0x000000181711723e */ /* 0x000fe200000000ff */
[----:B------:R-:W-:-:S03]  /*d850*/  @!P6 FMUL.FTZ R3, R5, -1.4426950216293334961 ;  /* 0xbfb8aa3b0503e820 */ /* 0x000fc60000410000 */
[----:B------:R-:W3:Y:S01]  /*d860*/  @!P1 MUFU.RCP R9, R9 ;  /* 0x0000000900099308 */ /* 0x000ee20000001000 */
[----:B-----5:R-:W-:Y:S01]  /*d870*/  @!P2 FMUL.FTZ R43, R43, R8 ;  /* 0x000000082b2ba220 */ /* 0x020fe20000410000 */
[C---:B------:R-:W-:Y:S01]  /*d880*/  FSETP.GTU.FTZ.AND P2, PT, R11.reuse, 20, PT ;  /* 0x41a000000b00780b */ /* 0x040fe20003f5c000 */
[----:B------:R-:W-:Y:S01]  /*d890*/  @!P5 FMUL.FTZ R4, R12, -1.4426950216293334961 ;  /* 0xbfb8aa3b0c04d820 */ /* 0x000fe20000410000 */
[----:B------:R-:W-:Y:S01]  /*d8a0*/  STS.128 [R119+0x10], R16 ;  /* 0x0000101077007388 */ /* 0x000fe20000000c00 */
[----:B------:R-:W-:Y:S01]  /*d8b0*/  NOP ;  /* 0x0000000000007918 */ /* 0x000fe20000000000 */
[----:B--2---:R-:W-:Y:S01]  /*d8c0*/  @!P0 FADD.FTZ R10, R10, 1 ;  /* 0x3f8000000a0a8421 */ /* 0x004fe20000010000 */
[----:B------:R-:W-:Y:S01]  /*d8d0*/  @!P3 FMUL.FTZ R5, R6, -1.4426950216293334961 ;  /* 0xbfb8aa3b0605b820 */ /* 0x000fe20000410000 */
[----:B------:R-:W-:Y:S01]  /*d8e0*/  LDS.128 R16, [R120+0x200] ;  /* 0x0002000078107984 */ /* 0x000fe20000000c00 */
[----:B------:R-:W2:Y:S06]  /*d8f0*/  @!P4 MUFU.EX2 R2, R2 ;  /* 0x000000020002c308 */ /* 0x000eac0000000800 */
[----:B------:R-:W-:Y:S01]  /*d900*/  @!P2 FMUL.FTZ R6, R11, -1.4426950216293334961 ;  /* 0xbfb8aa3b0b06a820 */ /* 0x000fe20000410000 */
[----:B---3--:R-:W-:Y:S01]  /*d910*/  @!P1 FMUL.FTZ R42, R42, R9 ;  /* 0x000000092a2a9220 */ /* 0x008fe20000410000 */
[C---:B------:R-:W-:Y:S01]  /*d920*/  FSETP.GTU.FTZ.AND P1, PT, R7.reuse, 20, PT ;  /* 0x41a000000700780b */ /* 0x040fe20003f3c000 */
[----:B------:R3:W4:Y:S08]  /*d930*/  @!P0 MUFU.RCP R12, R10 ;  /* 0x0000000a000c8308 */ /* 0x0007300000001000 */
[----:B------:R-:W5:Y:S01]  /*d940*/  @!P6 MUFU.EX2 R3, R3 ;  /* 0x000000030003e308 */ /* 0x000f620000000800 */
[----:B---3--:R-:W3:Y:S03]  /*d950*/  LDS.128 R8, [R120] ;  /* 0x0000000078087984 */ /* 0x008ee60000000c00 */
[----:B------:R-:W-:Y:S01]  /*d960*/  @!P1 FMUL.FTZ R7, R7, -1.4426950216293334961 ;  /* 0xbfb8aa3b07079820 */ /* 0x000fe20000410000 */
[----:B--2---:R-:W-:-:S03]  /*d970*/  @!P4 FADD.FTZ R2, R2, 1 ;  /* 0x3f8000000202c421 */ /* 0x004fc60000010000 */
[----:B------:R-:W2:Y:S01]  /*d980*/  @!P5 MUFU.EX2 R4, R4 ;  /* 0x000000040004d308 */ /* 0x000ea20000000800 */
[----:B----4-:R-:W-:-:S05]  /*d990*/  @!P0 FMUL.FTZ R41, R41, R12 ;  /* 0x0000000c29298220 */ /* 0x010fca0000410000 */
[----:B------:R-:W-:Y:S02]  /*d9a0*/  F2FP.F16.F32.PACK_AB R24, R41, R42 ;  /* 0x0000002a2918723e */ /* 0x000fe400000000ff */
[----:B------:R-:W4:Y:S01]  /*d9b0*/  @!P3 MUFU.EX2 R5, R5 ;  /* 0x000000050005b308 */ /* 0x000f220000000800 */
[----:B-----5:R-:W-:-:S07]  /*d9c0*/  @!P6 FADD.FTZ R3, R3, 1 ;  /* 0x3f8000000303e421 */ /* 0x020fce0000010000 */
[----:B------:R-:W5:Y:S01]  /*d9d0*/  @!P2 MUFU.EX2 R6, R6 ;  /* 0x000000060006a308 */ /* 0x000f620000000800 */
[----:B--2---:R-:W-:-:S07]  /*d9e0*/  @!P5 FADD.FTZ R4, R4, 1 ;  /* 0x3f8000000404d421 */ /* 0x004fce0000010000 */
[----:B------:R-:W2:Y:S01]  /*d9f0*/  @!P1 MUFU.EX2 R7, R7 ;  /* 0x0000000700079308 */ /* 0x000ea20000000800 */
[----:B----4-:R-:W-:-:S07]  /*da00*/  @!P3 FADD.FTZ R5, R5, 1 ;  /* 0x3f8000000505b421 */ /* 0x010fce0000010000 */
[----:B------:R4:W0:Y:S01]  /*da10*/  @!P4 MUFU.RCP R15, R2 ;  /* 0x00000002000fc308 */ /* 0x0008220000001000 */
[----:B-----5:R-:W-:-:S07]  /*da20*/  @!P2 FADD.FTZ R6, R6, 1 ;  /* 0x3f8000000606a421 */ /* 0x020fce0000010000 */
[----:B------:R5:W1:Y:S01]  /*da30*/  @!P6 MUFU.RCP R14, R3 ;  /* 0x00000003000ee308 */ /* 0x000a620000001000 */
[----:B----4-:R-:W-:Y:S01]  /*da40*/  MOV R2, UR13 ;  /* 0x0000000d00027c02 */ /* 0x010fe20008000f00 */
[----:B--2---:R-:W-:-:S06]  /*da50*/  @!P1 FADD.FTZ R7, R7, 1 ;  /* 0x3f80000007079421 */ /* 0x004fcc0000010000 */
[----:B------:R2:W4:Y:S01]  /*da60*/  @!P5 MUFU.RCP R21, R4 ;  /* 0x000000040015d308 */ /* 0x0005220000001000 */
[----:B-----5:R-:W-:Y:S01]  /*da70*/  MOV R3, UR12 ;  /* 0x0000000c00037c02 */ /* 0x020fe20008000f00 */
[----:B0-----:R-:W-:Y:S01]  /*da80*/  @!P4 FMUL.FTZ R40, R40, R15 ;  /* 0x0000000f2828c220 */ /* 0x001fe20000410000 */
[----:B------:R-:W0:Y:S01]  /*da90*/  LDCU.64 UR12, c[0x0][0x518] ;  /* 0x0000a300ff0c77ac */ /* 0x000e220008000a00 */
[----:B------:R-:W-:-:S04]  /*daa0*/  IMAD.WIDE.U32 R2, R0, 0x10, R2 ;  /* 0x0000001000027825 */ /* 0x000fc800078e0002 */
[----:B------:R5:W0:Y:S01]  /*dab0*/  @!P3 MUFU.RCP R20, R5 ;  /* 0x000000050014b308 */ /* 0x000a220000001000 */
[----:B-1----:R-:W-:Y:S01]  /*dac0*/  @!P6 FMUL.FTZ R39, R39, R14 ;  /* 0x0000000e2727e220 */ /* 0x002fe20000410000 */
[----:B--2---:R-:W-:Y:S01]  /*dad0*/  FADD.FTZ R4, R50, R125 ;  /* 0x0000007d32047221 */ /* 0x004fe20000010000 */
[----:B---3--:R-:W-:Y:S03]  /*dae0*/  STG.E.128 desc[UR30][R2.64], R8 ;  /* 0x0000000802007986 */ /* 0x008fe6000c101d1e */
[----:B------:R-:W-:Y:S01]  /*daf0*/  F2FP.F16.F32.PACK_AB R25, R39, R40 ;  /* 0x000000282719723e */ /* 0x000fe200000000ff */
[----:B------:R1:W-:Y:S01]  /*db00*/  STG.E.128 desc[UR30][R2.64+0x200], R16 ;  /* 0x0002001002007986 */ /* 0x0003e2000c101d1e */
[----:B------:R-:W2:Y:S01]  /*db10*/  @!P2 MUFU.RCP R23, R6 ;  /* 0x000000060017a308 */ /* 0x000ea20000001000 */
[----:B----4-:R-:W-:Y:S01]  /*db20*/  @!P5 FMUL.FTZ R38, R38, R21 ;  /* 0x000000152626d220 */ /* 0x010fe20000410000 */
[----:B------:R-:W-:Y:S01]  /*db30*/  F2FP.F16.F32.PACK_AB R21, R47, R48 ;  /* 0x000000302f15723e */ /* 0x000fe200000000ff */
[----:B-----5:R-:W-:Y:S01]  /*db40*/  FADD.FTZ R5, R4, R49 ;  /* 0x0000003104057221 */ /* 0x020fe20000010000 */
[----:B0-----:R-:W-:-:S03]  /*db50*/  UIMAD.WIDE.U32 UR8, UR37, UR12, UR8 ;  /* 0x0000000c250872a5 */ /* 0x001fc6000f8e0008 */
[----:B------:R-:W-:Y:S01]  /*db60*/  FADD.FTZ R48, R5, R48 ;  /* 0x0000003005307221 */ /* 0x000fe20000010000 */
[----:B------:R-:W0:Y:S01]  /*db70*/  @!P1 MUFU.RCP R22, R7 ;  /* 0x0000000700169308 */ /* 0x000e220000001000 */
[----:B------:R-:W-:Y:S01]  /*db80*/  BAR.SYNC.DEFER_BLOCKING 0x0 ;  /* 0x0000000000007b1d */ /* 0x000fe20000010000 */
[----:B------:R-:W-:Y:S01]  /*db90*/  @!P3 FMUL.FTZ R37, R37, R20 ;  /* 0x000000142525b220 */ /* 0x000fe20000410000 */
[----:B------:R-:W-:Y:S01]  /*dba0*/  F2FP.F16.F32.PACK_AB R20, R49, R50 ;  /* 0x000000323114723e */ /* 0x000fe200000000ff */
[----:B------:R-:W-:Y:S01]  /*dbb0*/  UIMAD UR9, UR37, UR13, UR9 ;  /* 0x0000000d250972a4 */ /* 0x000fe2000f8e0209 */
[----:B------:R-:W-:Y:S02]  /*dbc0*/  FADD.FTZ R47, R48, R47 ;  /* 0x0000002f302f7221 */ /* 0x000fe40000010000 */
[----:B------:R-:W-:Y:S01]  /*dbd0*/  F2FP.F16.F32.PACK_AB R26, R37, R38 ;  /* 0x00000026251a723e */ /* 0x000fe200000000ff */
[----:B------:R-:W-:Y:S01]  /*dbe0*/  UIMAD.WIDE.U32 UR8, UR10, UR14, UR8 ;  /* 0x0000000e0a0872a5 */ /* 0x000fe2000f8e0008 */
[----:B--2---:R-:W-:Y:S01]  /*dbf0*/  @!P2 FMUL.FTZ R36, R36, R23 ;  /* 0x000000172424a220 */ /* 0x004fe20000410000 */
[----:B------:R-:W-:-:S02]  /*dc00*/  F2FP.F16.F32.PACK_AB R23, R43, R44 ;  /* 0x0000002c2b17723e */ /* 0x000fc400000000ff */
[----:B------:R-:W-:Y:S02]  /*dc10*/  UIMAD UR12, UR10, UR15, UR9 ;  /* 0x0000000f0a0c72a4 */ /* 0x000fe4000f8e0209 */
[----:B------:R-:W-:Y:S01]  /*dc20*/  ULEA UR9, UP0, UR8, UR32, 0x1 ;  /* 0x0000002008097291 */ /* 0x000fe2000f8008ff */
[----:B0-----:R-:W-:Y:S01]  /*dc30*/  @!P1 FMUL.FTZ R35, R35, R22 ;  /* 0x0000001623239220 */ /* 0x001fe20000410000 */
[----:B------:R-:W-:Y:S01]  /*dc40*/  F2FP.F16.F32.PACK_AB R22, R45, R46 ;  /* 0x0000002e2d16723e */ /* 0x000fe200000000ff */
[----:B------:R-:W-:Y:S01]  /*dc50*/  FADD.FTZ R46, R47, R46 ;  /* 0x0000002e2f2e7221 */ /* 0x000fe20000010000 */
[----:B------:R-:W-:Y:S02]  /*dc60*/  ULEA.HI.X UR8, UR8, UR33, UR12, 0x1, UP0 ;  /* 0x0000002108087291 */ /* 0x000fe400080f0c0c */
[----:B-1----:R-:W-:Y:S01]  /*dc70*/  MOV R2, UR9 ;  /* 0x0000000900027c02 */ /* 0x002fe20008000f00 */
[----:B------:R-:W-:Y:S01]  /*dc80*/  UIADD3 UR26, UP0, UPT, UR26, -0x1000, URZ ;  /* 0xfffff0001a1a7890 */ /* 0x000fe2000ff1e0ff */
[----:B------:R-:W-:Y:S01]  /*dc90*/  F2FP.F16.F32.PACK_AB R27, R35, R36 ;  /* 0x00000024231b723e */ /* 0x000fe200000000ff */
[----:B------:R-:W-:Y:S01]  /*dca0*/  FADD.FTZ R45, R46, R45 ;  /* 0x0000002d2e2d7221 */ /* 0x000fe20000010000 */
[----:B------:R-:W-:Y:S01]  /*dcb0*/  STS.128 [R119], R20 ;  /* 0x0000001477007388 */ /* 0x000fe20000000c00 */
[----:B------:R-:W-:Y:S01]  /*dcc0*/  MOV R3, UR8 ;  /* 0x0000000800037c02 */ /* 0x000fe20008000f00 */
[----:B------:R-:W-:Y:S01]  /*dcd0*/  UIADD3.X UR27, UPT, UPT, UR27, -0x1, URZ, UP0, !UPT ;  /* 0xffffffff1b1b7890 */ /* 0x000fe200087fe4ff */
[----:B------:R-:W-:Y:S01]  /*dce0*/  FADD.FTZ R44, R45, R44 ;  /* 0x0000002c2d2c7221 */ /* 0x000fe20000010000 */
        /* <DEDUP_REMOVED lines=19> */
.L_x_12191:
        /* <DEDUP_REMOVED lines=41> */
.L_x_12324:
[----:B------:R-:W-:Y:S05]  /*e0b0*/  BSYNC.RECONVERGENT B0 ;  /* 0x0000000000007941 */ /* 0x000fea0003800200 */
.L_x_12323:
        /* <DEDUP_REMOVED lines=39> */
.L_x_12326:
[----:B------:R-:W-:Y:S05]  /*e330*/  BSYNC.RECONVERGENT B0 ;  /* 0x0000000000007941 */ /* 0x000fea0003800200 */
.L_x_12325:
        /* <DEDUP_REMOVED lines=11> */
.L_x_12327:
        /* <DEDUP_REMOVED lines=19> */
.L_x_12230:
[----:B------:R-:W-:Y:S01]  /*e520*/  HFMA2 R233, -RZ, RZ, 0, 5.9604644775390625e-08 ;  /* 0x00000001ffe97431 */ /* 0x000fe200000001ff */
[----:B------:R-:W-:Y:S02]  /*e530*/  MOV R231, R65 ;  /* 0x0000004100e77202 */ /* 0x000fe40000000f00 */
[----:B------:R-:W-:Y:S02]  /*e540*/  MOV R240, RZ ;  /* 0x000000ff00f07202 */ /* 0x000fe40000000f00 */
[----:B------:R-:W-:-:S07]  /*e550*/  MOV R66, 0xffffffff ;  /* 0xffffffff00427802 */ /* 0x000fce0000000f00 */
[----:B01---5:R-:W-:Y:S05]  /*e560*/  WARPSYNC.COLLECTIVE R66, `(.L_x_12328) ;  /* 0x0000000042087348 */ /* 0x023fea0003c00000 */
[----:B------:R2:W3:Y:S02]  /*e570*/  SHFL.UP P6, R236, R231, R233, R240 ;  /* 0x040000e9e7ec7389 */ /* 0x0004e400000c00f0 */
[----:B0123-5:R-:W-:Y:S05]  /*e580*/  ENDCOLLECTIVE ;  /* 0x000000000000791b */ /* 0x02ffea0003800000 */
.L_x_12328:
[----:B------:R-:W-:Y:S02]  /*e590*/  MOV R231, R227 ;  /* 0x000000e300e77202 */ /* 0x000fe40000000f00 */
[----:B------:R-:W-:-:S07]  /*e5a0*/  MOV R64, R236 ;  /* 0x000000ec00407202 */ /* 0x000fce0000000f00 */
[----:B------:R-:W-:Y:S05]  /*e5b0*/  WARPSYNC.COLLECTIVE R66, `(.L_x_12329) ;  /* 0x0000000042087348 */ /* 0x000fea0003c00000 */
[----:B------:R0:W1:Y:S02]  /*e5c0*/  SHFL.UP P6, R236, R231, R233, R240 ;  /* 0x040000e9e7ec7389 */ /* 0x00006400000c00f0 */
[----:B01----:R-:W-:Y:S05]  /*e5d0*/  ENDCOLLECTIVE ;  /* 0x000000000000791b */ /* 0x003fea0003800000 */
.L_x_12329:
[----:B------:R-:W-:Y:S02]  /*e5e0*/  MOV R231, R229 ;  /* 0x000000e500e77202 */ /* 0x000fe40000000f00 */
[----:B------:R-:W-:-:S07]  /*e5f0*/  MOV R232, R236 ;  /* 0x000000ec00e87202 */ /* 0x000fce0000000f00 */
[----:B------:R-:W-:Y:S05]  /*e600*/  WARPSYNC.COLLECTIVE R66, `(.L_x_12330) ;  /* 0x0000000042087348 */ /* 0x000fea0003c00000 */
[----:B------:R0:W1:Y:S02]  /*e610*/  SHFL.UP P6, R236, R231, R233, R240 ;  /* 0x040000e9e7ec7389 */ /* 0x00006400000c00f0 */
[----:B01----:R-:W-:Y:S05]  /*e620*/  ENDCOLLECTIVE ;  /* 0x000000000000791b */ /* 0x003fea0003800000 */
.L_x_12330:
[----:B------:R-:W-:Y:S02]  /*e630*/  MOV R231, R230 ;  /* 0x000000e600e77202 */ /* 0x000fe40000000f00 */
[----:B------:R-:W-:-:S07]  /*e640*/  MOV R234, R236 ;  /* 0x000000ec00ea7202 */ /* 0x000fce0000000f00 */
[----:B------:R-:W-:Y:S05]  /*e650*/  WARPSYNC.COLLECTIVE R66, `(.L_x_12331) ;  /* 0x0000000042087348 */ /* 0x000fea0003c00000 */
[----:B------:R0:W1:Y:S02]  /*e660*/  SHFL.UP P6, R236, R231, R233, R240 ;  /* 0x040000e9e7ec7389 */ /* 0x00006400000c00f0 */
[----:B01----:R-:W-:Y:S05]  /*e670*/  ENDCOLLECTIVE ;  /* 0x000000000000791b */ /* 0x003fea0003800000 */
.L_x_12331:
        /* <DEDUP_REMOVED lines=15> */
.L_x_12332:
[----:B------:R-:W-:Y:S02]  /*e770*/  MOV R231, R227 ;  /* 0x000000e300e77202 */ /* 0x000fe40000000f00 */
[----:B------:R-:W-:-:S07]  /*e780*/  MOV R64, R236 ;  /* 0x000000ec00407202 */ /* 0x000fce0000000f00 */
[----:B------:R-:W-:Y:S05]  /*e790*/  WARPSYNC.COLLECTIVE R66, `(.L_x_12333) ;  /* 0x0000000042087348 */ /* 0x000fea0003c00000 */
[----:B------:R0:W1:Y:S02]  /*e7a0*/  SHFL.UP P6, R236, R231, R233, R240 ;  /* 0x040000e9e7ec7389 */ /* 0x00006400000c00f0 */
[----:B01----:R-:W-:Y:S05]  /*e7b0*/  ENDCOLLECTIVE ;  /* 0x000000000000791b */ /* 0x003fea0003800000 */
.L_x_12333:
[----:B------:R-:W-:Y:S02]  /*e7c0*/  MOV R231, R229 ;  /* 0x000000e500e77202 */ /* 0x000fe40000000f00 */
[----:B------:R-:W-:-:S07]  /*e7d0*/  MOV R232, R236 ;  /* 0x000000ec00e87202 */ /* 0x000fce0000000f00 */
[----:B------:R-:W-:Y:S05]  /*e7e0*/  WARPSYNC.COLLECTIVE R66, `(.L_x_12334) ;  /* 0x0000000042087348 */ /* 0x000fea0003c00000 */
[----:B------:R0:W1:Y:S02]  /*e7f0*/  SHFL.UP P6, R236, R231, R233, R240 ;  /* 0x040000e9e7ec7389 */ /* 0x00006400000c00f0 */
[----:B01----:R-:W-:Y:S05]  /*e800*/  ENDCOLLECTIVE ;  /* 0x000000000000791b */ /* 0x003fea0003800000 */
.L_x_12334:
[----:B------:R-:W-:Y:S02]  /*e810*/  MOV R231, R230 ;  /* 0x000000e600e77202 */ /* 0x000fe40000000f00 */
[----:B------:R-:W-:-:S07]  /*e820*/  MOV R234, R236 ;  /* 0x000000ec00ea7202 */ /* 0x000fce0000000f00 */
[----:B------:R-:W-:Y:S05]  /*e830*/  WARPSYNC.COLLECTIVE R66, `(.L_x_12335) ;  /* 0x0000000042087348 */ /* 0x000fea0003c00000 */
[----:B------:R0:W1:Y:S02]  /*e840*/  SHFL.UP P6, R236, R231, R233, R240 ;  /* 0x040000e9e7ec7389 */ /* 0x00006400000c00f0 */
[----:B01----:R-:W-:Y:S05]  /*e850*/  ENDCOLLECTIVE ;  /* 0x000000000000791b */ /* 0x003fea0003800000 */
.L_x_12335:
        /* <DEDUP_REMOVED lines=15> */
.L_x_12336:
[----:B------:R-:W-:Y:S02]  /*e950*/  MOV R231, R227 ;  /* 0x000000e300e77202 */ /* 0x000fe40000000f00 */
[----:B------:R-:W-:-:S07]  /*e960*/  MOV R64, R236 ;  /* 0x000000ec00407202 */ /* 0x000fce0000000f00 */
[----:B------:R-:W-:Y:S05]  /*e970*/  WARPSYNC.COLLECTIVE R66, `(.L_x_12337) ;  /* 0x0000000042087348 */ /* 0x000fea0003c00000 */
[----:B------:R0:W1:Y:S02]  /*e980*/  SHFL.UP P6, R236, R231, R233, R240 ;  /* 0x040000e9e7ec7389 */ /* 0x00006400000c00f0 */
[----:B01----:R-:W-:Y:S05]  /*e990*/  ENDCOLLECTIVE ;  /* 0x000000000000791b */ /* 0x003fea0003800000 */
.L_x_12337:
[----:B------:R-:W-:Y:S02]  /*e9a0*/  MOV R231, R229 ;  /* 0x000000e500e77202 */ /* 0x000fe40000000f00 */
[----:B------:R-:W-:-:S07]  /*e9b0*/  MOV R232, R236 ;  /* 0x000000ec00e87202 */ /* 0x000fce0000000f00 */
[----:B------:R-:W-:Y:S05]  /*e9c0*/  WARPSYNC.COLLECTIVE R66, `(.L_x_12338) ;  /* 0x0000000042087348 */ /* 0x000fea0003c00000 */
[----:B------:R0:W1:Y:S02]  /*e9d0*/  SHFL.UP P6, R236, R231, R233, R240 ;  /* 0x040000e9e7ec7389 */ /* 0x00006400000c00f0 */
[----:B01----:R-:W-:Y:S05]  /*e9e0*/  ENDCOLLECTIVE ;  /* 0x000000000000791b */ /* 0x003fea0003800000 */
.L_x_12338:
[----:B------:R-:W-:Y:S02]  /*e9f0*/  MOV R231, R230 ;  /* 0x000000e600e77202 */ /* 0x000fe40000000f00 */
[----:B------:R-:W-:-:S07]  /*ea00*/  MOV R234, R236 ;  /* 0x000000ec00ea7202 */ /* 0x000fce0000000f00 */
[----:B------:R-:W-:Y:S05]  /*ea10*/  WARPSYNC.COLLECTIVE R66, `(.L_x_12339) ;  /* 0x0000000042087348 */ /* 0x000fea0003c00000 */
[----:B------:R0:W1:Y:S02]  /*ea20*/  SHFL.UP P6, R236, R231, R233, R240 ;  /* 0x040000e9e7ec7389 */ /* 0x00006400000c00f0 */
[----:B01----:R-:W-:Y:S05]  /*ea30*/  ENDCOLLECTIVE ;  /* 0x000000000000791b */ /* 0x003fea0003800000 */
.L_x_12339:
        /* <DEDUP_REMOVED lines=15> */
.L_x_12340:
[----:B------:R-:W-:Y:S02]  /*eb30*/  MOV R231, R227 ;  /* 0x000000e300e77202 */ /* 0x000fe40000000f00 */
[----:B------:R-:W-:-:S07]  /*eb40*/  MOV R64, R236 ;  /* 0x000000ec00407202 */ /* 0x000fce0000000f00 */
[----:B------:R-:W-:Y:S05]  /*eb50*/  WARPSYNC.COLLECTIVE R66, `(.L_x_12341) ;  /* 0x0000000042087348 */ /* 0x000fea0003c00000 */
[----:B------:R0:W1:Y:S02]  /*eb60*/  SHFL.UP P6, R236, R231, R233, R240 ;  /* 0x040000e9e7ec7389 */ /* 0x00006400000c00f0 */
[----:B01----:R-:W-:Y:S05]  /*eb70*/  ENDCOLLECTIVE ;  /* 0x000000000000791b */ /* 0x003fea0003800000 */
.L_x_12341:
[----:B------:R-:W-:Y:S02]  /*eb80*/  MOV R231, R229 ;  /* 0x000000e500e77202 */ /* 0x000fe40000000f00 */
[----:B------:R-:W-:-:S07]  /*eb90*/  MOV R232, R236 ;  /* 0x000000ec00e87202 */ /* 0x000fce0000000f00 */
[----:B------:R-:W-:Y:S05]  /*eba0*/  WARPSYNC.COLLECTIVE R66, `(.L_x_12342) ;  /* 0x0000000042087348 */ /* 0x000fea0003c00000 */
[----:B------:R0:W1:Y:S02]  /*ebb0*/  SHFL.UP P6, R236, R231, R233, R240 ;  /* 0x040000e9e7ec7389 */ /* 0x00006400000c00f0 */
[----:B01----:R-:W-:Y:S05]  /*ebc0*/  ENDCOLLECTIVE ;  /* 0x000000000000791b */ /* 0x003fea0003800000 */
.L_x_12342:
[----:B------:R-:W-:Y:S02]  /*ebd0*/  MOV R231, R230 ;  /* 0x000000e600e77202 */ /* 0x000fe40000000f00 */
[----:B------:R-:W-:-:S07]  /*ebe0*/  MOV R234, R236 ;  /* 0x000000ec00ea7202 */ /* 0x000fce0000000f00 */
[----:B------:R-:W-:Y:S05]  /*ebf0*/  WARPSYNC.COLLECTIVE R66, `(.L_x_12343) ;  /* 0x0000000042087348 */ /* 0x000fea0003c00000 */
[----:B------:R0:W1:Y:S02]  /*ec00*/  SHFL.UP P6, R236, R231, R233, R240 ;  /* 0x040000e9e7ec7389 */ /* 0x00006400000c00f0 */
[----:B01----:R-:W-:Y:S05]  /*ec10*/  ENDCOLLECTIVE ;  /* 0x000000000000791b */ /* 0x003fea0003800000 */
.L_x_12343:
        /* <DEDUP_REMOVED lines=15> */
.L_x_12344:
[----:B------:R-:W-:Y:S02]  /*ed10*/  MOV R231, R227 ;  /* 0x000000e300e77202 */ /* 0x000fe40000000f00 */
[----:B------:R-:W-:-:S07]  /*ed20*/  MOV R64, R236 ;  /* 0x000000ec00407202 */ /* 0x000fce0000000f00 */
[----:B------:R-:W-:Y:S05]  /*ed30*/  WARPSYNC.COLLECTIVE R66, `(.L_x_12345) ;  /* 0x0000000042087348 */ /* 0x000fea0003c00000 */
[----:B------:R0:W1:Y:S02]  /*ed40*/  SHFL.UP P6, R236, R231, R233, R240 ;  /* 0x040000e9e7ec7389 */ /* 0x00006400000c00f0 */
[----:B01----:R-:W-:Y:S05]  /*ed50*/  ENDCOLLECTIVE ;  /* 0x000000000000791b */ /* 0x003fea0003800000 */
.L_x_12345:
[----:B------:R-:W-:Y:S02]  /*ed60*/  MOV R231, R229 ;  /* 0x000000e500e77202 */ /* 0x000fe40000000f00 */
[----:B------:R-:W-:-:S07]  /*ed70*/  MOV R232, R236 ;  /* 0x000000ec00e87202 */ /* 0x000fce0000000f00 */
[----:B------:R-:W-:Y:S05]  /*ed80*/  WARPSYNC.COLLECTIVE R66, `(.L_x_12346) ;  /* 0x0000000042087348 */ /* 0x000fea0003c00000 */
[----:B------:R0:W1:Y:S02]  /*ed90*/  SHFL.UP P6, R236, R231, R233, R240 ;  /* 0x040000e9e7ec7389 */ /* 0x00006400000c00f0 */
[----:B01----:R-:W-:Y:S05]  /*eda0*/  ENDCOLLECTIVE ;  /* 0x000000000000791b */ /* 0x003fea0003800000 */
.L_x_12346:
[----:B------:R-:W-:Y:S02]  /*edb0*/  MOV R231, R230 ;  /* 0x000000e600e77202 */ /* 0x000fe40000000f00 */
[----:B------:R-:W-:-:S07]  /*edc0*/  MOV R234, R236 ;  /* 0x000000ec00ea7202 */ /* 0x000fce0000000f00 */
[----:B------:R-:W-:Y:S05]  /*edd0*/  WARPSYNC.COLLECTIVE R66, `(.L_x_12347) ;  /* 0x0000000042087348 */ /* 0x000fea0003c00000 */
[----:B------:R0:W1:Y:S02]  /*ede0*/  SHFL.UP P6, R236, R231, R233, R240 ;  /* 0x040000e9e7ec7389 */ /* 0x00006400000c00f0 */
[----:B01----:R-:W-:Y:S05]  /*edf0*/  ENDCOLLECTIVE ;  /* 0x000000000000791b */ /* 0x003fea0003800000 */
.L_x_12347:
[----:B------:R-:W-:Y:S05]  /*ee00*/  BRA `(.L_x_12348) ;  /* 0xffffff8000fc7947 */ /* 0x000fea000383ffff */
.L_x_12231:
        /* <DEDUP_REMOVED lines=8> */
.L_x_12350:
[----:B------:R-:W-:Y:S05]  /*ee90*/  BSYNC B0 ;  /* 0x0000000000007941 */ /* 0x000fea0003800000 */
.L_x_12349:
[----:B------:R-:W-:Y:S05]  /*eea0*/  BRA `(.L_x_12351) ;  /* 0xffffff8400087947 */ /* 0x000fea000383ffff */
.L_x_12232:
        /* <DEDUP_REMOVED lines=8> */
.L_x_12353:
[----:B------:R-:W-:Y:S05]  /*ef30*/  BSYNC B0 ;  /* 0x0000000000007941 */ /* 0x000fea0003800000 */
.L_x_12352:
[----:B------:R-:W-:Y:S05]  /*ef40*/  BRA `(.L_x_12354) ;  /* 0xffffff8000e87947 */ /* 0x000fea000383ffff */
.L_x_12233:
        /* <DEDUP_REMOVED lines=8> */
.L_x_12356:
[----:B------:R-:W-:Y:S05]  /*efd0*/  BSYNC B0 ;  /* 0x0000000000007941 */ /* 0x000fea0003800000 */
.L_x_12355:
[----:B------:R-:W-:Y:S05]  /*efe0*/  BRA `(.L_x_12357) ;  /* 0xffffff8000c87947 */ /* 0x000fea000383ffff */
.L_x_12234:
        /* <DEDUP_REMOVED lines=8> */
.L_x_12359:
[----:B------:R-:W-:Y:S05]  /*f070*/  BSYNC B0 ;  /* 0x0000000000007941 */ /* 0x000fea0003800000 */
.L_x_12358:
[----:B------:R-:W-:Y:S05]  /*f080*/  BRA `(.L_x_12360) ;  /* 0xffffff8000a87947 */ /* 0x000fea000383ffff */
.L_x_12235:
        /* <DEDUP_REMOVED lines=8> */
.L_x_12362:
[----:B------:R-:W-:Y:S05]  /*f110*/  BSYNC B0 ;  /* 0x0000000000007941 */ /* 0x000fea0003800000 */
.L_x_12361:
        /* <DEDUP_REMOVED lines=10> */
.L_x_12363:
[----:B------:R-:W-:Y:S02]  /*f1c0*/  MOV R231, R229 ;  /* 0x000000e500e77202 */ /* 0x000fe40000000f00 */
[----:B------:R-:W-:-:S07]  /*f1d0*/  MOV R227, R236 ;  /* 0x000000ec00e37202 */ /* 0x000fce0000000f00 */
[----:B------:R-:W-:Y:S05]  /*f1e0*/  WARPSYNC.COLLECTIVE R66, `(.L_x_12364) ;  /* 0x0000000042087348 */ /* 0x000fea0003c00000 */
[----:B------:R0:W1:Y:S02]  /*f1f0*/  SHFL.UP P6, R236, R231, R233, R240 ;  /* 0x040000e9e7ec7389 */ /* 0x00006400000c00f0 */
[----:B01----:R-:W-:Y:S05]  /*f200*/  ENDCOLLECTIVE ;  /* 0x000000000000791b */ /* 0x003fea0003800000 */
.L_x_12364:
[----:B------:R-:W-:Y:S02]  /*f210*/  MOV R231, R230 ;  /* 0x000000e600e77202 */ /* 0x000fe40000000f00 */
[----:B------:R-:W-:-:S07]  /*f220*/  MOV R229, R236 ;  /* 0x000000ec00e57202 */ /* 0x000fce0000000f00 */
[----:B------:R-:W-:Y:S05]  /*f230*/  WARPSYNC.COLLECTIVE R66, `(.L_x_12365) ;  /* 0x0000000042087348 */ /* 0x000fea0003c00000 */
[----:B------:R0:W1:Y:S02]  /*f240*/  SHFL.UP P6, R236, R231, R233, R240 ;  /* 0x040000e9e7ec7389 */ /* 0x00006400000c00f0 */
[----:B01----:R-:W-:Y:S05]  /*f250*/  ENDCOLLECTIVE ;  /* 0x000000000000791b */ /* 0x003fea0003800000 */
.L_x_12365:
[----:B------:R-:W-:Y:S02]  /*f260*/  MOV R230, R236 ;  /* 0x000000ec00e67202 */ /* 0x000fe40000000f00 */
[----:B------:R-:W-:-:S07]  /*f270*/  MOV R236, 0x1f ;  /* 0x0000001f00ec7802 */ /* 0x000fce0000000f00 */
[----:B------:R-:W-:Y:S05]  /*f280*/  WARPSYNC.COLLECTIVE R66, `(.L_x_12366) ;  /* 0x0000000042087348 */ /* 0x000fea0003c00000 */
[----:B------:R0:W1:Y:S02]  /*f290*/  SHFL.IDX P2, R64, R67, R235, R236 ;  /* 0x000000eb43407389 */ /* 0x00006400000400ec */
[----:B01----:R-:W-:Y:S05]  /*f2a0*/  ENDCOLLECTIVE ;  /* 0x000000000000791b */ /* 0x003fea0003800000 */
.L_x_12366:
[----:B------:R-:W-:Y:S02]  /*f2b0*/  MOV R67, R61 ;  /* 0x0000003d00437202 */ /* 0x000fe40000000f00 */
[----:B------:R-:W-:-:S07]  /*f2c0*/  MOV R60, R64 ;  /* 0x00000040003c7202 */ /* 0x000fce0000000f00 */
[----:B------:R-:W-:Y:S05]  /*f2d0*/  WARPSYNC.COLLECTIVE R66, `(.L_x_12367) ;  /* 0x0000000042087348 */ /* 0x000fea0003c00000 */
[----:B------:R0:W1:Y:S02]  /*f2e0*/  SHFL.IDX P2, R64, R67, R235, R236 ;  /* 0x000000eb43407389 */ /* 0x00006400000400ec */
[----:B01----:R-:W-:Y:S05]  /*f2f0*/  ENDCOLLECTIVE ;  /* 0x000000000000791b */ /* 0x003fea0003800000 */
.L_x_12367:
[----:B------:R-:W-:Y:S02]  /*f300*/  MOV R67, R62 ;  /* 0x0000003e00437202 */ /* 0x000fe40000000f00 */
[----:B------:R-:W-:-:S07]  /*f310*/  MOV R232, R64 ;  /* 0x0000004000e87202 */ /* 0x000fce0000000f00 */
[----:B------:R-:W-:Y:S05]  /*f320*/  WARPSYNC.COLLECTIVE R66, `(.L_x_12368) ;  /* 0x0000000042087348 */ /* 0x000fea0003c00000 */
[----:B------:R0:W1:Y:S02]  /*f330*/  SHFL.IDX P2, R64, R67, R235, R236 ;  /* 0x000000eb43407389 */ /* 0x00006400000400ec */
[----:B01----:R-:W-:Y:S05]  /*f340*/  ENDCOLLECTIVE ;  /* 0x000000000000791b */ /* 0x003fea0003800000 */
.L_x_12368:
[----:B------:R-:W-:Y:S02]  /*f350*/  MOV R67, R63 ;  /* 0x0000003f00437202 */ /* 0x000fe40000000f00 */
[----:B------:R-:W-:-:S07]  /*f360*/  MOV R62, R64 ;  /* 0x00000040003e7202 */ /* 0x000fce0000000f00 */
[----:B------:R-:W-:Y:S05]  /*f370*/  WARPSYNC.COLLECTIVE R66, `(.L_x_12369) ;  /* 0x0000000042087348 */ /* 0x000fea0003c00000 */
[----:B------:R0:W1:Y:S02]  /*f380*/  SHFL.IDX P2, R64, R67, R235, R236 ;  /* 0x000000eb43407389 */ /* 0x00006400000400ec */
[----:B01----:R-:W-:Y:S05]  /*f390*/  ENDCOLLECTIVE ;  /* 0x000000000000791b */ /* 0x003fea0003800000 */
.L_x_12369:
[----:B------:R-:W-:Y:S01]  /*f3a0*/  MOV R63, R64 ;  /* 0x00000040003f7202 */ /* 0x000fe20000000f00 */
[----:B------:R-:W-:Y:S06]  /*f3b0*/  BRA `(.L_x_12370) ;  /* 0xffffff8000047947 */ /* 0x000fec000383ffff */
.L_x_12237:
[----:B------:R-:W-:Y:S01]  /*f3c0*/  HFMA2 R244, -RZ, RZ, 0, 5.9604644775390625e-08 ;  /* 0x00000001fff47431 */ /* 0x000fe200000001ff */
[----:B------:R-:W-:Y:S02]  /*f3d0*/  MOV R247, R71 ;  /* 0x0000004700f77202 */ /* 0x000fe40000000f00 */
[----:B------:R-:W-:Y:S02]  /*f3e0*/  MOV R245, 0x1f ;  /* 0x0000001f00f57802 */ /* 0x000fe40000000f00 */
[----:B------:R-:W-:-:S07]  /*f3f0*/  MOV R66, 0xffffffff ;  /* 0xffffffff00427802 */ /* 0x000fce0000000f00 */
[----:B0-----:R-:W-:Y:S05]  /*f400*/  WARPSYNC.COLLECTIVE R66, `(.L_x_12371) ;  /* 0x0000000042087348 */ /* 0x001fea0003c00000 */
[----:B------:R1:W2:Y:S02]  /*f410*/  SHFL.DOWN P0, R64, R247, R244, R245 ;  /* 0x080000f4f7407389 */ /* 0x0002a400000000f5 */
[----:B012---:R-:W-:Y:S05]  /*f420*/  ENDCOLLECTIVE ;  /* 0x000000000000791b */ /* 0x007fea0003800000 */
.L_x_12371:
[----:B------:R-:W-:Y:S02]  /*f430*/  MOV R247, R242 ;  /* 0x000000f200f77202 */ /* 0x000fe40000000f00 */
[----:B------:R-:W-:-:S07]  /*f440*/  MOV R67, R64 ;  /* 0x0000004000437202 */ /* 0x000fce0000000f00 */
[----:B------:R-:W-:Y:S05]  /*f450*/  WARPSYNC.COLLECTIVE R66, `(.L_x_12372) ;  /* 0x0000000042087348 */ /* 0x000fea0003c00000 */
[----:B------:R0:W1:Y:S02]  /*f460*/  SHFL.DOWN P0, R64, R247, R244, R245 ;  /* 0x080000f4f7407389 */ /* 0x00006400000000f5 */
[----:B01----:R-:W-:Y:S05]  /*f470*/  ENDCOLLECTIVE ;  /* 0x000000000000791b */ /* 0x003fea0003800000 */
.L_x_12372:
[----:B------:R-:W-:Y:S02]  /*f480*/  MOV R247, R243 ;  /* 0x000000f300f77202 */ /* 0x000fe40000000f00 */
[----:B------:R-:W-:-:S07]  /*f490*/  MOV R68, R64 ;  /* 0x0000004000447202 */ /* 0x000fce0000000f00 */
[----:B------:R-:W-:Y:S05]  /*f4a0*/  WARPSYNC.COLLECTIVE R66, `(.L_x_12373) ;  /* 0x0000000042087348 */ /* 0x000fea0003c00000 */
[----:B------:R0:W1:Y:S02]  /*f4b0*/  SHFL.DOWN P0, R64, R247, R244, R245 ;  /* 0x080000f4f7407389 */ /* 0x00006400000000f5 */
[----:B01----:R-:W-:Y:S05]  /*f4c0*/  ENDCOLLECTIVE ;  /* 0x000000000000791b */ /* 0x003fea0003800000 */
.L_x_12373:
[----:B------:R-:W-:Y:S02]  /*f4d0*/  MOV R247, R65 ;  /* 0x0000004100f77202 */ /* 0x000fe40000000f00 */
[----:B------:R-:W-:-:S07]  /*f4e0*/  MOV R69, R64 ;  /* 0x0000004000457202 */ /* 0x000fce0000000f00 */
[----:B------:R-:W-:Y:S05]  /*f4f0*/  WARPSYNC.COLLECTIVE R66, `(.L_x_12374) ;  /* 0x0000000042087348 */ /* 0x000fea0003c00000 */
[----:B------:R0:W1:Y:S02]  /*f500*/  SHFL.DOWN P0, R64, R247, R244, R245 ;  /* 0x080000f4f7407389 */ /* 0x00006400000000f5 */
[----:B01----:R-:W-:Y:S05]  /*f510*/  ENDCOLLECTIVE ;  /* 0x000000000000791b */ /* 0x003fea0003800000 */
.L_x_12374:
[----:B------:R-:W-:Y:S05]  /*f520*/  BRA `(.L_x_12375) ;  /* 0xffffff9000847947 */ /* 0x000fea000383ffff */
.L_x_12240:
        /* <DEDUP_REMOVED lines=8> */
.L_x_12377:
[----:B------:R-:W-:Y:S05]  /*f5b0*/  BSYNC B0 ;  /* 0x0000000000007941 */ /* 0x000fea0003800000 */
.L_x_12376:
        /* <DEDUP_REMOVED lines=8> */
.L_x_12378:
[----:B------:R-:W-:Y:S02]  /*f640*/  MOV R247, R243 ;  /* 0x000000f300f77202 */ /* 0x000fe40000000f00 */
[----:B------:R-:W-:-:S07]  /*f650*/  MOV R68, R64 ;  /* 0x0000004000447202 */ /* 0x000fce0000000f00 */
[----:B------:R-:W-:Y:S05]  /*f660*/  WARPSYNC.COLLECTIVE R66, `(.L_x_12379) ;  /* 0x0000000042087348 */ /* 0x000fea0003c00000 */
[----:B------:R0:W1:Y:S02]  /*f670*/  SHFL.DOWN P0, R64, R247, R244, R245 ;  /* 0x080000f4f7407389 */ /* 0x00006400000000f5 */
[----:B01----:R-:W-:Y:S05]  /*f680*/  ENDCOLLECTIVE ;  /* 0x000000000000791b */ /* 0x003fea0003800000 */
.L_x_12379:
[----:B------:R-:W-:Y:S02]  /*f690*/  MOV R247, R65 ;  /* 0x0000004100f77202 */ /* 0x000fe40000000f00 */
[----:B------:R-:W-:-:S07]  /*f6a0*/  MOV R69, R64 ;  /* 0x0000004000457202 */ /* 0x000fce0000000f00 */
[----:B------:R-:W-:Y:S05]  /*f6b0*/  WARPSYNC.COLLECTIVE R66, `(.L_x_12380) ;  /* 0x0000000042087348 */ /* 0x000fea0003c00000 */
[----:B------:R0:W1:Y:S02]  /*f6c0*/  SHFL.DOWN P0, R64, R247, R244, R245 ;  /* 0x080000f4f7407389 */ /* 0x00006400000000f5 */
[----:B01----:R-:W-:Y:S05]  /*f6d0*/  ENDCOLLECTIVE ;  /* 0x000000000000791b */ /* 0x003fea0003800000 */
.L_x_12380:
[----:B------:R-:W-:Y:S05]  /*f6e0*/  BRA `(.L_x_12381) ;  /* 0xffffff9000647947 */ /* 0x000fea000383ffff */
.L_x_12243:
        /* <DEDUP_REMOVED lines=8> */
.L_x_12383:
[----:B------:R-:W-:Y:S05]  /*f770*/  BSYNC B0 ;  /* 0x0000000000007941 */ /* 0x000fea0003800000 */
.L_x_12382:
        /* <DEDUP_REMOVED lines=8> */
.L_x_12384:
[----:B------:R-:W-:Y:S02]  /*f800*/  MOV R247, R243 ;  /* 0x000000f300f77202 */ /* 0x000fe40000000f00 */
[----:B------:R-:W-:-:S07]  /*f810*/  MOV R68, R64 ;  /* 0x0000004000447202 */ /* 0x000fce0000000f00 */
[----:B------:R-:W-:Y:S05]  /*f820*/  WARPSYNC.COLLECTIVE R66, `(.L_x_12385) ;  /* 0x0000000042087348 */ /* 0x000fea0003c00000 */
[----:B------:R0:W1:Y:S02]  /*f830*/  SHFL.DOWN P0, R64, R247, R244, R245 ;  /* 0x080000f4f7407389 */ /* 0x00006400000000f5 */
[----:B01----:R-:W-:Y:S05]  /*f840*/  ENDCOLLECTIVE ;  /* 0x000000000000791b */ /* 0x003fea0003800000 */
.L_x_12385:
[----:B------:R-:W-:Y:S02]  /*f850*/  MOV R247, R65 ;  /* 0x0000004100f77202 */ /* 0x000fe40000000f00 */
[----:B------:R-:W-:-:S07]  /*f860*/  MOV R69, R64 ;  /* 0x0000004000457202 */ /* 0x000fce0000000f00 */
[----:B------:R-:W-:Y:S05]  /*f870*/  WARPSYNC.COLLECTIVE R66, `(.L_x_12386) ;  /* 0x0000000042087348 */ /* 0x000fea0003c00000 */
[----:B------:R0:W1:Y:S02]  /*f880*/  SHFL.DOWN P0, R64, R247, R244, R245 ;  /* 0x080000f4f7407389 */ /* 0x00006400000000f5 */
[----:B01----:R-:W-:Y:S05]  /*f890*/  ENDCOLLECTIVE ;  /* 0x000000000000791b */ /* 0x003fea0003800000 */
.L_x_12386:
[----:B------:R-:W-:Y:S05]  /*f8a0*/  BRA `(.L_x_12387) ;  /* 0xffffff9000447947 */ /* 0x000fea000383ffff */
.L_x_12246:
        /* <DEDUP_REMOVED lines=8> */
.L_x_12389:
[----:B------:R-:W-:Y:S05]  /*f930*/  BSYNC B0 ;  /* 0x0000000000007941 */ /* 0x000fea0003800000 */
.L_x_12388:
        /* <DEDUP_REMOVED lines=8> */
.L_x_12390:
[----:B------:R-:W-:Y:S02]  /*f9c0*/  MOV R247, R243 ;  /* 0x000000f300f77202 */ /* 0x000fe40000000f00 */
[----:B------:R-:W-:-:S07]  /*f9d0*/  MOV R68, R64 ;  /* 0x0000004000447202 */ /* 0x000fce0000000f00 */
[----:B------:R-:W-:Y:S05]  /*f9e0*/  WARPSYNC.COLLECTIVE R66, `(.L_x_12391) ;  /* 0x0000000042087348 */ /* 0x000fea0003c00000 */
[----:B------:R0:W1:Y:S02]  /*f9f0*/  SHFL.DOWN P0, R64, R247, R244, R245 ;  /* 0x080000f4f7407389 */ /* 0x00006400000000f5 */
[----:B01----:R-:W-:Y:S05]  /*fa00*/  ENDCOLLECTIVE ;  /* 0x000000000000791b */ /* 0x003fea0003800000 */
.L_x_12391:
[----:B------:R-:W-:Y:S02]  /*fa10*/  MOV R247, R65 ;  /* 0x0000004100f77202 */ /* 0x000fe40000000f00 */
[----:B------:R-:W-:-:S07]  /*fa20*/  MOV R69, R64 ;  /* 0x0000004000457202 */ /* 0x000fce0000000f00 */
[----:B------:R-:W-:Y:S05]  /*fa30*/  WARPSYNC.COLLECTIVE R66, `(.L_x_12392) ;  /* 0x0000000042087348 */ /* 0x000fea0003c00000 */
[----:B------:R0:W1:Y:S02]  /*fa40*/  SHFL.DOWN P0, R64, R247, R244, R245 ;  /* 0x080000f4f7407389 */ /* 0x00006400000000f5 */
[----:B01----:R-:W-:Y:S05]  /*fa50*/  ENDCOLLECTIVE ;  /* 0x000000000000791b */ /* 0x003fea0003800000 */
.L_x_12392:
[----:B------:R-:W-:Y:S05]  /*fa60*/  BRA `(.L_x_12393) ;  /* 0xffffff9000247947 */ /* 0x000fea000383ffff */
.L_x_12249:
        /* <DEDUP_REMOVED lines=8> */
.L_x_12395:
[----:B------:R-:W-:Y:S05]  /*faf0*/  BSYNC B0 ;  /* 0x0000000000007941 */ /* 0x000fea0003800000 */
.L_x_12394:
        /* <DEDUP_REMOVED lines=8> */
.L_x_12396:
[----:B------:R-:W-:Y:S02]  /*fb80*/  MOV R247, R243 ;  /* 0x000000f300f77202 */ /* 0x000fe40000000f00 */
[----:B------:R-:W-:-:S07]  /*fb90*/  MOV R68, R64 ;  /* 0x0000004000447202 */ /* 0x000fce0000000f00 */
[----:B------:R-:W-:Y:S05]  /*fba0*/  WARPSYNC.COLLECTIVE R66, `(.L_x_12397) ;  /* 0x0000000042087348 */ /* 0x000fea0003c00000 */
[----:B------:R0:W1:Y:S02]  /*fbb0*/  SHFL.DOWN P0, R64, R247, R244, R245 ;  /* 0x080000f4f7407389 */ /* 0x00006400000000f5 */
[----:B01----:R-:W-:Y:S05]  /*fbc0*/  ENDCOLLECTIVE ;  /* 0x000000000000791b */ /* 0x003fea0003800000 */
.L_x_12397:
[----:B------:R-:W-:Y:S02]  /*fbd0*/  MOV R247, R65 ;  /* 0x0000004100f77202 */ /* 0x000fe40000000f00 */
[----:B------:R-:W-:-:S07]  /*fbe0*/  MOV R69, R64 ;  /* 0x0000004000457202 */ /* 0x000fce0000000f00 */
[----:B------:R-:W-:Y:S05]  /*fbf0*/  WARPSYNC.COLLECTIVE R66, `(.L_x_12398) ;  /* 0x0000000042087348 */ /* 0x000fea0003c00000 */
[----:B------:R0:W1:Y:S02]  /*fc00*/  SHFL.DOWN P0, R64, R247, R244, R245 ;  /* 0x080000f4f7407389 */ /* 0x00006400000000f5 */
[----:B01----:R-:W-:Y:S05]  /*fc10*/  ENDCOLLECTIVE ;  /* 0x000000000000791b */ /* 0x003fea0003800000 */
.L_x_12398:
[----:B------:R-:W-:Y:S05]  /*fc20*/  BRA `(.L_x_12399) ;  /* 0xffffff9000047947 */ /* 0x000fea000383ffff */
.L_x_12252:
        /* <DEDUP_REMOVED lines=8> */
.L_x_12401:
[----:B------:R-:W-:Y:S05]  /*fcb0*/  BSYNC B0 ;  /* 0x0000000000007941 */ /* 0x000fea0003800000 */
.L_x_12400:
        /* <DEDUP_REMOVED lines=10> */
.L_x_12402:
[----:B------:R-:W-:Y:S02]  /*fd60*/  MOV R67, R243 ;  /* 0x000000f300437202 */ /* 0x000fe40000000f00 */
[----:B------:R-:W-:-:S07]  /*fd70*/  MOV R239, R64 ;  /* 0x0000004000ef7202 */ /* 0x000fce0000000f00 */
[----:B------:R-:W-:Y:S05]  /*fd80*/  WARPSYNC.COLLECTIVE R66, `(.L_x_12403) ;  /* 0x0000000042087348 */ /* 0x000fea0003c00000 */
[----:B------:R0:W1:Y:S02]  /*fd90*/  SHFL.IDX P2, R64, R67, R235, R236 ;  /* 0x000000eb43407389 */ /* 0x00006400000400ec */
[----:B01----:R-:W-:Y:S05]  /*fda0*/  ENDCOLLECTIVE ;  /* 0x000000000000791b */ /* 0x003fea0003800000 */
.L_x_12403:
        /* <DEDUP_REMOVED lines=13> */
.L_x_12404:
[----:B------:R-:W-:Y:S02]  /*fe80*/  MOV R67, R60 ;  /* 0x0000003c00437202 */ /* 0x000fe40000000f00 */
[----:B------:R-:W-:-:S05]  /*fe90*/  MOV R247, R64 ;  /* 0x0000004000f77202 */ /* 0x000fca0000000f00 */
[----:B------:R-:W-:Y:S01]  /*fea0*/  FADD.FTZ R241, R247, R68 ;  /* 0x00000044f7f17221 */ /* 0x000fe20000010000 */
[----:B------:R-:W-:-:S07]  /*feb0*/  MOV R247, R71 ;  /* 0x0000004700f77202 */ /* 0x000fce0000000f00 */
[----:B------:R-:W-:Y:S05]  /*fec0*/  WARPSYNC.COLLECTIVE R66, `(.L_x_12405) ;  /* 0x0000000042087348 */ /* 0x000fea0003c00000 */
[----:B------:R0:W1:Y:S02]  /*fed0*/  SHFL.DOWN P0, R64, R247, R244, R245 ;  /* 0x080000f4f7407389 */ /* 0x00006400000000f5 */
[----:B01----:R-:W-:Y:S05]  /*fee0*/  ENDCOLLECTIVE ;  /* 0x000000000000791b */ /* 0x003fea0003800000 */
.L_x_12405:
[----:B------:R-:W-:Y:S02]  /*fef0*/  MOV R247, R242 ;  /* 0x000000f200f77202 */ /* 0x000fe40000000f00 */
[----:B------:R-:W-:-:S07]  /*ff00*/  MOV R68, R64 ;  /* 0x0000004000447202 */ /* 0x000fce0000000f00 */
[----:B------:R-:W-:Y:S05]  /*ff10*/  WARPSYNC.COLLECTIVE R66, `(.L_x_12406) ;  /* 0x0000000042087348 */ /* 0x000fea0003c00000 */
[----:B------:R0:W1:Y:S02]  /*ff20*/  SHFL.DOWN P0, R64, R247, R244, R245 ;  /* 0x080000f4f7407389 */ /* 0x00006400000000f5 */
[----:B01----:R-:W-:Y:S05]  /*ff30*/  ENDCOLLECTIVE ;  /* 0x000000000000791b */ /* 0x003fea0003800000 */
.L_x_12406:
[----:B------:R-:W-:Y:S02]  /*ff40*/  MOV R247, R243 ;  /* 0x000000f300f77202 */ /* 0x000fe40000000f00 */
[----:B------:R-:W-:-:S07]  /*ff50*/  MOV R69, R64 ;  /* 0x0000004000457202 */ /* 0x000fce0000000f00 */
[----:B------:R-:W-:Y:S05]  /*ff60*/  WARPSYNC.COLLECTIVE R66, `(.L_x_12407) ;  /* 0x0000000042087348 */ /* 0x000fea0003c00000 */
[----:B------:R0:W1:Y:S02]  /*ff70*/  SHFL.DOWN P0, R64, R247, R244, R245 ;  /* 0x080000f4f7407389 */ /* 0x00006400000000f5 */
[----:B01----:R-:W-:Y:S05]  /*ff80*/  ENDCOLLECTIVE ;  /* 0x000000000000791b */ /* 0x003fea0003800000 */
.L_x_12407:
[----:B------:R-:W-:Y:S02]  /*ff90*/  MOV R247, R65 ;  /* 0x0000004100f77202 */ /* 0x000fe40000000f00 */
[----:B------:R-:W-:-:S07]  /*ffa0*/  MOV R70, R64 ;  /* 0x0000004000467202 */ /* 0x000fce0000000f00 */
[----:B------:R-:W-:Y:S05]  /*ffb0*/  WARPSYNC.COLLECTIVE R66, `(.L_x_12408) ;  /* 0x0000000042087348 */ /* 0x000fea0003c00000 */
[----:B------:R0:W1:Y:S02]  /*ffc0*/  SHFL.DOWN P0, R64, R247, R244, R245 ;  /* 0x080000f4f7407389 */ /* 0x00006400000000f5 */
[----:B01----:R-:W-:Y:S05]  /*ffd0*/  ENDCOLLECTIVE ;  /* 0x000000000000791b */ /* 0x003fea0003800000 */
.L_x_12408:
[----:B------:R-:W-:-:S07]  /*ffe0*/  MOV R248, R64 ;  /* 0x0000004000f87202 */ /* 0x000fce0000000f00 */
[----:B------:R-:W-:Y:S05]  /*fff0*/  WARPSYNC.COLLECTIVE R66, `(.L_x_12409) ;  /* 0x0000000042087348 */ /* 0x000fea0003c00000 */
[----:B------:R0:W1:Y:S02]  /*10000*/  SHFL.IDX P2, R64, R67, R235, R236 ;  /* 0x000000eb43407389 */ /* 0x00006400000400ec */
[----:B01----:R-:W-:Y:S05]  /*10010*/  ENDCOLLECTIVE ;  /* 0x000000000000791b */ /* 0x003fea0003800000 */
.L_x_12409:
[----:B------:R-:W-:Y:S02]  /*10020*/  MOV R67, R61 ;  /* 0x0000003d00437202 */ /* 0x000fe40000000f00 */
[----:B------:R-:W-:-:S07]  /*10030*/  MOV R246, R64 ;  /* 0x0000004000f67202 */ /* 0x000fce0000000f00 */
[----:B------:R-:W-:Y:S05]  /*10040*/  WARPSYNC.COLLECTIVE R66, `(.L_x_12410) ;  /* 0x0000000042087348 */ /* 0x000fea0003c00000 */
[----:B------:R0:W1:Y:S02]  /*10050*/  SHFL.IDX P2, R64, R67, R235, R236 ;  /* 0x000000eb43407389 */ /* 0x00006400000400ec */
[----:B01----:R-:W-:Y:S05]  /*10060*/  ENDCOLLECTIVE ;  /* 0x000000000000791b */ /* 0x003fea0003800000 */
.L_x_12410:
[----:B------:R-:W-:Y:S02]  /*10070*/  MOV R67, R62 ;  /* 0x0000003e00437202 */ /* 0x000fe40000000f00 */
[----:B------:R-:W-:-:S07]  /*10080*/  MOV R244, R64 ;  /* 0x0000004000f47202 */ /* 0x000fce0000000f00 */
[----:B------:R-:W-:Y:S05]  /*10090*/  WARPSYNC.COLLECTIVE R66, `(.L_x_12411) ;  /* 0x0000000042087348 */ /* 0x000fea0003c00000 */
[----:B------:R0:W1:Y:S02]  /*100a0*/  SHFL.IDX P2, R64, R67, R235, R236 ;  /* 0x000000eb43407389 */ /* 0x00006400000400ec */
[----:B01----:R-:W-:Y:S05]  /*100b0*/  ENDCOLLECTIVE ;  /* 0x000000000000791b */ /* 0x003fea0003800000 */
.L_x_12411:
[----:B------:R-:W-:Y:S02]  /*100c0*/  MOV R65, R244 ;  /* 0x000000f400417202 */ /* 0x000fe40000000f00 */
[----:B------:R-:W-:Y:S02]  /*100d0*/  MOV R67, R63 ;  /* 0x0000003f00437202 */ /* 0x000fe40000000f00 */
[----:B------:R-:W-:-:S07]  /*100e0*/  MOV R245, R64 ;  /* 0x0000004000f57202 */ /* 0x000fce0000000f00 */
[----:B------:R-:W-:Y:S05]  /*100f0*/  WARPSYNC.COLLECTIVE R66, `(.L_x_12412) ;  /* 0x0000000042087348 */ /* 0x000fea0003c00000 */
[----:B------:R0:W1:Y:S02]  /*10100*/  SHFL.IDX P2, R64, R67, R235, R236 ;  /* 0x000000eb43407389 */ /* 0x00006400000400ec */
[----:B01----:R-:W-:Y:S05]  /*10110*/  ENDCOLLECTIVE ;  /* 0x000000000000791b */ /* 0x003fea0003800000 */
.L_x_12412:
[----:B------:R-:W-:Y:S02]  /*10120*/  MOV R249, R64 ;  /* 0x0000004000f97202 */ /* 0x000fe40000000f00 */
[----:B------:R-:W-:Y:S01]  /*10130*/  MOV R64, R246 ;  /* 0x000000f600407202 */ /* 0x000fe20000000f00 */
[----:B------:R-:W-:Y:S06]  /*10140*/  BRA `(.L_x_12413) ;  /* 0xffffff8c005c7947 */ /* 0x000fec000383ffff */
.L_x_12414:
        /* <DEDUP_REMOVED lines=11> */
.L_x_18726:


//--------------------- .text._Z25selective_scan_bwd_kernelI32Selective_Scan_bwd_kernel_traitsILi32ELi16ELb0ELb0ELb0ELb0ELb0EN3c104HalfENS1_7complexIfEEEEv12SSMParamsBwd --------------------------
	.section	.text._Z25selective_scan_bwd_kernelI32Selective_Scan_bwd_kernel_traitsILi32ELi16ELb0ELb0ELb0ELb0ELb0EN3c104HalfENS1_7complexIfEEEEv12SSMParamsBwd,"ax",@progbits
	.align	128
        .global         _Z25selective_scan_bwd_kernelI32Selective_Scan_bwd_kernel_traitsILi32ELi16ELb0ELb0ELb0ELb0ELb0EN3c104HalfENS1_7complexIfEEEEv12SSMParamsBwd
        .type           _Z25selective_scan_bwd_kernelI32Selective_Scan_bwd_kernel_traitsILi32ELi16ELb0ELb0ELb0ELb0ELb0EN3c104HalfENS1_7complexIfEEEEv12SSMParamsBwd,@function
        .size           _Z25selective_scan_bwd_kernelI32Selective_Scan_bwd_kernel_traitsILi32ELi16ELb0ELb0ELb0ELb0ELb0EN3c104HalfENS1_7complexIfEEEEv12SSMParamsBwd,(.L_x_18727 - _Z25selective_scan_bwd_kernelI32Selective_Scan_bwd_kernel_traitsILi32ELi16ELb0ELb0ELb0ELb0ELb0EN3c104HalfENS1_7complexIfEEEEv12SSMParamsBwd)
        .other          _Z25selective_scan_bwd_kernelI32Selective_Scan_bwd_kernel_traitsILi32ELi16ELb0ELb0ELb0ELb0ELb0EN3c104HalfENS1_7complexIfEEEEv12SSMParamsBwd,@"STO_CUDA_ENTRY STV_DEFAULT"
_Z25selective_scan_bwd_kernelI32Selective_Scan_bwd_kernel_traitsILi32ELi16ELb0ELb0ELb0ELb0ELb0EN3c104HalfENS1_7complexIfEEEEv12SSMParamsBwd:
.text._Z25selective_scan_bwd_kernelI32Selective_Scan_bwd_kernel_traitsILi32ELi16ELb0ELb0ELb0ELb0ELb0EN3c104HalfENS1_7complexIfEEEEv12SSMParamsBwd:
        /* <DEDUP_REMOVED lines=27> */
[----:B---3--:R3:W5:Y:S04]  /*01b0*/  @P1 LDG.E R17, desc[UR22][R4.64] ;  /* 0x0000001604111981 */ /* 0x008768000c1e1900 */
[----:B------:R3:W5:Y:S01]  /*01c0*/  @P0 LDG.E R16, desc[UR22][R2.64] ;  /* 0x0000001602100981 */ /* 0x000762000c1e1900 */
[----:B----4-:R-:W-:-:S04]  /*01d0*/  UIMAD.WIDE.U32 UR6, UR25, UR28, URZ ;  /* 0x0000001c190672a5 */ /* 0x010fc8000f8e00ff */
[----:B------:R-:W-:-:S04]  /*01e0*/  UIMAD UR7, UR25, UR29, UR7 ;  /* 0x0000001d190772a4 */ /* 0x000fc8000f8e0207 */
[----:B------:R-:W-:Y:S02]  /*01f0*/  UIMAD.WIDE.U32 UR6, UR8, UR30, UR6 ;  /* 0x0000001e080672a5 */ /* 0x000fe4000f8e0006 */
[----:B------:R-:W-:Y:S02]  /*0200*/  UIMAD.WIDE.U32 UR10, UR25, UR32, URZ ;  /* 0x00000020190a72a5 */ /* 0x000fe4000f8e00ff */
[----:B------:R-:W-:Y:S01]  /*0210*/  UIMAD UR29, UR8, UR31, UR7 ;  /* 0x0000001f081d72a4 */ /* 0x000fe2000f8e0207 */
[----:B------:R-:W4:Y:S01]  /*0220*/  LDCU.64 UR30, c[0x0][0x3d8] ;  /* 0x00007b00ff1e77ac */ /* 0x000f220008000a00 */
[----:B------:R-:W-:Y:S02]  /*0230*/  UIMAD UR11, UR25, UR33, UR11 ;  /* 0x00000021190b72a4 */ /* 0x000fe4000f8e020b */
[----:B0-----:R-:W-:Y:S02]  /*0240*/  ULEA UR9, UR36, 0xfffffe00, 0x9 ;  /* 0xfffffe0024097891 */ /* 0x001fe4000f8e48ff */
[----:B------:R-:W-:-:S02]  /*0250*/  UIMAD.WIDE.U32 UR18, UR8, UR34, UR10 ;  /* 0x00000022081272a5 */ /* 0x000fc4000f8e000a */
[----:B--2---:R-:W-:Y:S02]  /*0260*/  UISETP.NE.U32.AND UP0, UPT, UR16, URZ, UPT ;  /* 0x000000ff1000728c */ /* 0x004fe4000bf05070 */
[----:B------:R-:W-:Y:S02]  /*0270*/  UIMAD UR19, UR8, UR35, UR19 ;  /* 0x00000023081372a4 */ /* 0x000fe4000f8e0213 */
[----:B------:R-:W-:Y:S02]  /*0280*/  UIADD3 UR27, UP3, UPT, UR9, UR18, URZ ;  /* 0x00000012091b7290 */ /* 0x000fe4000ff7e0ff */
[----:B------:R-:W-:Y:S02]  /*0290*/  USHF.R.S32.HI UR24, URZ, 0x1f, UR9 ;  /* 0x0000001fff187899 */ /* 0x000fe40008011409 */
[----:B------:R-:W-:Y:S02]  /*02a0*/  UIADD3 UR7, UP1, UPT, UR9, UR6, URZ ;  /* 0x0000000609077290 */ /* 0x000fe4000ff3e0ff */
[----:B------:R-:W-:-:S02]  /*02b0*/  UISETP.NE.AND.EX UP0, UPT, UR17, URZ, UPT, UP0 ;  /* 0x000000ff1100728c */ /* 0x000fc4000bf05300 */
[----:B------:R-:W-:Y:S01]  /*02c0*/  UIADD3.X UR6, UPT, UPT, UR24, UR19, URZ, UP3, !UPT ;  /* 0x0000001318067290 */ /* 0x000fe20009ffe4ff */
[----:B------:R-:W0:Y:S01]  /*02d0*/  LDCU.64 UR16, c[0x0][0x3b8] ;  /* 0x00007700ff1077ac */ /* 0x000e220008000a00 */
[----:B----4-:R-:W-:Y:S02]  /*02e0*/  UIMAD.WIDE.U32 UR18, UR8, UR30, URZ ;  /* 0x0000001e081272a5 */ /* 0x010fe4000f8e00ff */
[----:B-1----:R-:W-:Y:S02]  /*02f0*/  ULEA UR28, UP2, UR7, UR12, 0x1 ;  /* 0x0000000c071c7291 */ /* 0x002fe4000f8408ff */
[----:B------:R-:W-:Y:S01]  /*0300*/  UIADD3.X UR29, UPT, UPT, UR24, UR29, URZ, UP1, !UPT ;  /* 0x0000001d181d7290 */ /* 0x000fe20008ffe4ff */
[----:B------:R-:W1:Y:S03]  /*0310*/  LDCU.64 UR10, c[0x0][0x4a0] ;  /* 0x00009400ff0a77ac */ /* 0x000e660008000a00 */
[----:B------:R-:W-:-:S02]  /*0320*/  ULEA.HI.X UR29, UR7, UR13, UR29, 0x1, UP2 ;  /* 0x0000000d071d7291 */ /* 0x000fc400090f0c1d */
[----:B------:R-:W-:Y:S01]  /*0330*/  UIMAD UR7, UR8, UR31, UR19 ;  /* 0x0000001f080772a4 */ /* 0x000fe2000f8e0213 */
[----:B------:R-:W2:Y:S01]  /*0340*/  @UP0 LDCU UR19, c[0x0][0x384] ;  /* 0x00007080ff1307ac */ /* 0x000ea20008000800 */
[----:B------:R-:W-:Y:S02]  /*0350*/  ULEA UR26, UP4, UR27, UR14, 0x1 ;  /* 0x0000000e1b1a7291 */ /* 0x000fe4000f8808ff */
[----:B------:R-:W-:Y:S02]  /*0360*/  UIMAD.WIDE.U32 UR20, UR25, UR38, URZ ;  /* 0x00000026191472a5 */ /* 0x000fe4000f8e00ff */
[----:B------:R-:W-:Y:S02]  /*0370*/  ULEA.HI.X UR27, UR27, UR15, UR6, 0x1, UP4 ;  /* 0x0000000f1b1b7291 */ /* 0x000fe4000a0f0c06 */
[----:B0-----:R-:W-:Y:S01]  /*0380*/  UIMAD.WIDE.U32 UR14, UR8, UR16, URZ ;  /* 0x00000010080e72a5 */ /* 0x001fe2000f8e00ff */
[----:B------:R-:W0:Y:S01]  /*0390*/  @UP0 LDCU UR16, c[0x0][0x38c] ;  /* 0x00007180ff1007ac */ /* 0x000e220008000800 */
[----:B------:R-:W4:Y:S01]  /*03a0*/  @UP0 LDCU.64 UR32, c[0x0][0x480] ;  /* 0x00009000ff2007ac */ /* 0x000f220008000a00 */
[----:B------:R-:W-:Y:S01]  /*03b0*/  UIMAD UR13, UR25, UR39, UR21 ;  /* 0x00000027190d72a4 */ /* 0x000fe2000f8e0215 */
[----:B------:R-:W-:Y:S01]  /*03c0*/  UMOV UR12, UR20 ;  /* 0x00000014000c7c82 */ /* 0x000fe20008000000 */
[----:B------:R-:W-:-:S02]  /*03d0*/  ULEA UR6, UP1, UR18, UR4, 0x3 ;  /* 0x0000000412067291 */ /* 0x000fc4000f8218ff */
[----:B-1----:R-:W-:Y:S02]  /*03e0*/  UIMAD.WIDE.U32 UR12, UR8, UR10, UR12 ;  /* 0x0000000a080c72a5 */ /* 0x002fe4000f8e000c */
[----:B--2---:R-:W-:Y:S02]  /*03f0*/  @UP0 UIMAD UR4, UR25, UR19, UR8 ;  /* 0x00000013190402a4 */ /* 0x004fe4000f8e0208 */
[----:B------:R-:W-:Y:S02]  /*0400*/  UIMAD UR11, UR8, UR11, UR13 ;  /* 0x0000000b080b72a4 */ /* 0x000fe4000f8e020d */
[----:B------:R-:W-:Y:S02]  /*0410*/  UIADD3 UR12, UP2, UPT, UR9, UR12, URZ ;  /* 0x0000000c090c7290 */ /* 0x000fe4000ff5e0ff */
[----:B------:R-:W-:Y:S01]  /*0420*/  @UP0 UIMAD UR4, UR4, UR36, URZ ;  /* 0x00000024040402a4 */ /* 0x000fe2000f8e02ff */
[----:B------:R-:W1:Y:S01]  /*0430*/  LDCU.64 UR30, c[0x0][0x448] ;  /* 0x00008900ff1e77ac */ /* 0x000e620008000a00 */
[----:B------:R-:W2:Y:S01]  /*0440*/  LDCU.64 UR34, c[0x0][0x528] ;  /* 0x0000a500ff2277ac */ /* 0x000ea20008000a00 */
[----:B------:R-:W-:-:S02]  /*0450*/  UIADD3.X UR24, UPT, UPT, UR24, UR11, URZ, UP2, !UPT ;  /* 0x0000000b18187290 */ /* 0x000fc400097fe4ff */
[----:B0-----:R-:W-:Y:S02]  /*0460*/  @UP0 UIMAD UR11, UR4, UR16, URZ ;  /* 0x00000010040b02a4 */ /* 0x001fe4000f8e02ff */
[----:B------:R-:W-:Y:S01]  /*0470*/  ULEA.HI.X UR7, UR18, UR5, UR7, 0x3, UP1 ;  /* 0x0000000512077291 */ /* 0x000fe200088f1c07 */
[----:B------:R-:W-:Y:S02]  /*0480*/  UMOV UR4, URZ ;  /* 0x000000ff00047c82 */ /* 0x000fe40008000000 */
[----:B------:R-:W-:Y:S01]  /*0490*/  UMOV UR5, URZ ;  /* 0x000000ff00057c82 */ /* 0x000fe20008000000 */
[----:B----4-:R-:W-:Y:S02]  /*04a0*/  @UP0 UIMAD.WIDE UR4, UR11, 0x10, UR32 ;  /* 0x000000100b0408a5 */ /* 0x010fe4000f8e0220 */
[----:B------:R-:W-:Y:S01]  /*04b0*/  UISETP.GE.AND UP0, UPT, UR36, 0x1, UPT ;  /* 0x000000012400788c */ /* 0x000fe2000bf06270 */
[----:B------:R-:W-:Y:S01]  /*04c0*/  CS2R R18, SRZ ;  /* 0x0000000000127805 */ /* 0x000fe2000001ff00 */
[----:B------:R-:W-:-:S02]  /*04d0*/  UIMAD UR10, UR8, UR17, UR15 ;  /* 0x00000011080a72a4 */ /* 0x000fc4000f8e020f */
[----:B-1----:R-:W-:Y:S02]  /*04e0*/  ULEA UR9, UP1, UR14, UR30, 0x3 ;  /* 0x0000001e0e097291 */ /* 0x002fe4000f8218ff */
[----:B--2---:R-:W-:Y:S02]  /*04f0*/  ULEA UR21, UP2, UR12, UR34, 0x1 ;  /* 0x000000220c157291 */ /* 0x004fe4000f8408ff */
[----:B------:R-:W-:Y:S02]  /*0500*/  ULEA.HI.X UR10, UR14, UR31, UR10, 0x3, UP1 ;  /* 0x0000001f0e0a7291 */ /* 0x000fe400088f1c0a */
[----:B------:R-:W-:Y:S01]  /*0510*/  ULEA.HI.X UR24, UR12, UR35, UR24, 0x1, UP2 ;  /* 0x000000230c187291 */ /* 0x000fe200090f0c18 */
[----:B---3--:R-:W-:Y:S11]  /*0520*/  BRA.U !UP0, `(.L_x_12415) ;  /* 0x0000007d08f47547 */ /* 0x008ff6000b800000 */
[----:B------:R-:W0:Y:S01]  /*0530*/  S2R R20, SR_TID.X ;  /* 0x0000000000147919 */ /* 0x000e220000002100 */
[----:B------:R-:W-:Y:S01]  /*0540*/  CS2R R18, SRZ ;  /* 0x0000000000127805 */ /* 0x000fe2000001ff00 */
[----:B------:R-:W1:Y:S01]  /*0550*/  LDCU UR11, c[0x0][0x394] ;  /* 0x00007280ff0b77ac */ /* 0x000e620008000800 */
[----:B------:R-:W-:Y:S01]  /*0560*/  UMOV UR12, UR28 ;  /* 0x0000001c000c7c82 */ /* 0x000fe20008000000 */
[----:B------:R-:W-:Y:S01]  /*0570*/  UMOV UR13, UR29 ;  /* 0x0000001d000d7c82 */ /* 0x000fe20008000000 */
[----:B------:R-:W-:Y:S01]  /*0580*/  UMOV UR14, UR26 ;  /* 0x0000001a000e7c82 */ /* 0x000fe20008000000 */
[----:B------:R-:W-:Y:S01]  /*0590*/  UMOV UR15, UR27 ;  /* 0x0000001b000f7c82 */ /* 0x000fe20008000000 */
[C---:B0-----:R-:W-:Y:S02]  /*05a0*/  SHF.L.U32 R0, R20.reuse, 0x4, RZ ;  /* 0x0000000414007819 */ /* 0x041fe400000006ff */
[----:B------:R-:W-:Y:S02]  /*05b0*/  LOP3.LUT R202, R20, 0x1f, RZ, 0xc0, !PT ;  /* 0x0000001f14ca7812 */ /* 0x000fe400078ec0ff */
[----:B------:R-:W-:-:S04]  /*05c0*/  LOP3.LUT R3, R0, 0x3e00, RZ, 0xc0, !PT ;  /* 0x00003e0000037812 */ /* 0x000fc800078ec0ff */
[----:B-1----:R-:W-:-:S07]  /*05d0*/  LOP3.LUT R7, R3, 0x1f, R20, 0xf8, !PT ;  /* 0x0000001f03077812 */ /* 0x002fce00078ef814 */
.L_x_12435:
[----:B0-----:R-:W0:Y:S01]  /*05e0*/  LDCU UR16, c[0x0][0x388] ;  /* 0x00007100ff1077ac */ /* 0x001e220008000800 */
[----:B------:R-:W-:Y:S02]  /*05f0*/  SHF.L.U32 R0, R20, 0x4, RZ ;  /* 0x0000000414007819 */ /* 0x000fe400000006ff */
[----:B------:R-:W-:Y:S01]  /*0600*/  MOV R2, UR12 ;  /* 0x0000000c00027c02 */ /* 0x000fe20008000f00 */
[----:B------:R-:W-:Y:S01]  /*0610*/  ULEA UR18, UR11, 0xfffffe00, 0x9 ;  /* 0xfffffe000b127891 */ /* 0x000fe2000f8e48ff */
[----:B------:R-:W-:Y:S02]  /*0620*/  LOP3.LUT R5, R0, 0x3e00, RZ, 0xc0, !PT ;  /* 0x00003e0000057812 */ /* 0x000fe400078ec0ff */
[----:B------:R-:W-:Y:S02]  /*0630*/  MOV R3, UR13 ;  /* 0x0000000d00037c02 */ /* 0x000fe40008000f00 */
[----:B------:R-:W-:Y:S02]  /*0640*/  LOP3.LUT R27, R5, 0x1f, R20, 0xf8, !PT ;  /* 0x0000001f051b7812 */ /* 0x000fe400078ef814 */
[----:B------:R-:W-:-:S02]  /*0650*/  PRMT R14, RZ, 0x7610, R14 ;  /* 0x00007610ff0e7816 */ /* 0x000fc4000000000e */
[----:B------:R-:W-:Y:S02]  /*0660*/  PRMT R9, RZ, 0x7610, R9 ;  /* 0x00007610ff097816 */ /* 0x000fe40000000009 */
[----:B------:R-:W-:Y:S02]  /*0670*/  PRMT R33, RZ, 0x7610, R33 ;  /* 0x00007610ff217816 */ /* 0x000fe40000000021 */
[----:B------:R-:W-:Y:S01]  /*0680*/  PRMT R15, RZ, 0x7610, R15 ;  /* 0x00007610ff0f7816 */ /* 0x000fe2000000000f */
[----:B0-----:R-:W-:Y:S01]  /*0690*/  UIADD3 UR32, UPT, UPT, -UR18, UR16, URZ ;  /* 0x0000001012207290 */ /* 0x001fe2000fffe1ff */
[C---:B------:R-:W-:Y:S02]  /*06a0*/  LOP3.LUT R12, R27.reuse, 0xe0, RZ, 0xfc, !PT ;  /* 0x000000e01b0c7812 */ /* 0x040fe400078efcff */
[C---:B------:R-:W-:Y:S02]  /*06b0*/  LOP3.LUT R39, R27.reuse, 0x100, RZ, 0xfc, !PT ;  /* 0x000001001b277812 */ /* 0x040fe400078efcff */
[----:B------:R-:W-:-:S02]  /*06c0*/  LOP3.LUT R51, R27, 0x20, RZ, 0xfc, !PT ;  /* 0x000000201b337812 */ /* 0x000fc400078efcff */
[C---:B------:R-:W-:Y:S01]  /*06d0*/  ISETP.GE.AND P0, PT, R7.reuse, UR32, PT ;  /* 0x0000002007007c0c */ /* 0x040fe2000bf06270 */
[----:B------:R-:W-:Y:S01]  /*06e0*/  IMAD.WIDE.U32 R6, R7, 0x2, R2 ;  /* 0x0000000207067825 */ /* 0x000fe200078e0002 */
[----:B------:R-:W-:Y:S02]  /*06f0*/  SHF.L.U32 R2, R27, 0x1, RZ ;  /* 0x000000011b027819 */ /* 0x000fe400000006ff */
[----:B------:R-:W-:Y:S02]  /*0700*/  P2R R50, PR, RZ, 0x1 ;  /* 0x00000001ff327803 */ /* 0x000fe40000000000 */
[C---:B------:R-:W-:Y:S02]  /*0710*/  IADD3 R4, P1, PT, R2.reuse, UR14, RZ ;  /* 0x0000000e02047c10 */ /* 0x040fe4000ff3e0ff */
[----:B------:R-:W-:Y:S02]  /*0720*/  IADD3 R2, P0, PT, R2, UR21, RZ ;  /* 0x0000001502027c10 */ /* 0x000fe4000ff1e0ff */
[----:B------:R-:W-:-:S02]  /*0730*/  IADD3.X R5, PT, PT, RZ, UR15, RZ, P1, !PT ;  /* 0x0000000fff057c10 */ /* 0x000fc40008ffe4ff */
[----:B------:R-:W-:Y:S02]  /*0740*/  IADD3.X R3, PT, PT, RZ, UR24, RZ, P0, !PT ;  /* 0x00000018ff037c10 */ /* 0x000fe400087fe4ff */
[----:B------:R-:W-:Y:S01]  /*0750*/  ISETP.GE.AND P0, PT, R12, UR32, PT ;  /* 0x000000200c007c0c */ /* 0x000fe2000bf06270 */
[----:B------:R-:W-:Y:S01]  /*0760*/  BAR.SYNC.DEFER_BLOCKING 0x0 ;  /* 0x0000000000007b1d */ /* 0x000fe20000010000 */
[----:B------:R-:W-:Y:S02]  /*0770*/  ISETP.NE.AND P1, PT, R50, RZ, PT ;  /* 0x000000ff3200720c */ /* 0x000fe40003f25270 */
[C---:B------:R-:W-:Y:S02]  /*0780*/  LOP3.LUT R56, R27.reuse, 0xc0, RZ, 0xfc, !PT ;  /* 0x000000c01b387812 */ /* 0x040fe400078efcff */
[C---:B------:R-:W-:Y:S02]  /*0790*/  LOP3.LUT R52, R27.reuse, 0x40, RZ, 0xfc, !PT ;  /* 0x000000401b347812 */ /* 0x040fe400078efcff */
[----:B------:R-:W-:-:S02]  /*07a0*/  LOP3.LUT R53, R27, 0x60, RZ, 0xfc, !PT ;  /* 0x000000601b357812 */ /* 0x000fc400078efcff */
[C---:B------:R-:W-:Y:S02]  /*07b0*/  LOP3.LUT R54, R27.reuse, 0x80, RZ, 0xfc, !PT ;  /* 0x000000801b367812 */ /* 0x040fe400078efcff */
[----:B------:R-:W-:Y:S02]  /*07c0*/  ISETP.GE.AND P2, PT, R56, UR32, PT ;  /* 0x0000002038007c0c */ /* 0x000fe4000bf46270 */
[----:B------:R-:W-:Y:S02]  /*07d0*/  LOP3.LUT R55, R27, 0xa0, RZ, 0xfc, !PT ;  /* 0x000000a01b377812 */ /* 0x000fe400078efcff */
[----:B------:R-:W-:Y:S02]  /*07e0*/  ISETP.GE.AND P6, PT, R52, UR32, PT ;  /* 0x0000002034007c0c */ /* 0x000fe4000bfc6270 */
[----:B------:R-:W-:Y:S02]  /*07f0*/  ISETP.GE.AND P5, PT, R53, UR32, PT ;  /* 0x0000002035007c0c */ /* 0x000fe4000bfa6270 */
[----:B------:R-:W-:-:S02]  /*0800*/  ISETP.GE.AND P4, PT, R54, UR32, PT ;  /* 0x0000002036007c0c */ /* 0x000fc4000bf86270 */
[----:B------:R-:W-:Y:S02]  /*0810*/  ISETP.GE.AND P3, PT, R55, UR32, PT ;  /* 0x0000002037007c0c */ /* 0x000fe4000bf66270 */
[----:B------:R-:W-:Y:S01]  /*0820*/  PRMT R0, RZ, 0x7610, R0 ;  /* 0x00007610ff007816 */ /* 0x000fe20000000000 */
[----:B------:R-:W2:Y:S01]  /*0830*/  @!P0 LDG.E.U16 R14, desc[UR22][R6.64+0x1c0] ;  /* 0x0001c016060e8981 */ /* 0x000ea2000c1e1500 */
[----:B------:R-:W-:Y:S02]  /*0840*/  ISETP.GE.AND P0, PT, R39, UR32, PT ;  /* 0x0000002027007c0c */ /* 0x000fe4000bf06270 */
[----:B------:R-:W-:Y:S01]  /*0850*/  PRMT R11, RZ, 0x7610, R11 ;  /* 0x00007610ff0b7816 */ /* 0x000fe2000000000b */
[----:B------:R-:W3:Y:S01]  /*0860*/  @!P1 LDG.E.U16 R9, desc[UR22][R6.64] ;  /* 0x0000001606099981 */ /* 0x000ee2000c1e1500 */
[----:B------:R-:W-:Y:S02]  /*0870*/  ISETP.GE.AND P1, PT, R51, UR32, PT ;  /* 0x0000002033007c0c */ /* 0x000fe4000bf26270 */
[C---:B------:R-:W-:Y:S01]  /*0880*/  LOP3.LUT R21, R27.reuse, 0x120, RZ, 0xfc, !PT ;  /* 0x000001201b157812 */ /* 0x040fe200078efcff */
[----:B------:R-:W4:Y:S01]  /*0890*/  @!P2 LDG.E.U16 R15, desc[UR22][R6.64+0x180] ;  /* 0x00018016060fa981 */ /* 0x000f22000c1e1500 */
[----:B------:R-:W-:-:S02]  /*08a0*/  LOP3.LUT R22, R27, 0x140, RZ, 0xfc, !PT ;  /* 0x000001401b167812 */ /* 0x000fc400078efcff */
[----:B------:R-:W-:Y:S01]  /*08b0*/  PRMT R8, RZ, 0x7610, R8 ;  /* 0x00007610ff087816 */ /* 0x000fe20000000008 */
[----:B------:R-:W2:Y:S01]  /*08c0*/  @!P6 LDG.E.U16 R11, desc[UR22][R6.64+0x80] ;  /* 0x00008016060be981 */ /* 0x000ea2000c1e1500 */
[----:B------:R-:W-:Y:S02]  /*08d0*/  LOP3.LUT R23, R27, 0x160, RZ, 0xfc, !PT ;  /* 0x000001601b177812 */ /* 0x000fe400078efcff */
[----:B------:R-:W-:Y:S01]  /*08e0*/  PRMT R13, RZ, 0x7610, R13 ;  /* 0x00007610ff0d7816 */ /* 0x000fe2000000000d */
[----:B------:R-:W4:Y:S01]  /*08f0*/  @!P0 LDG.E.U16 R33, desc[UR22][R6.64+0x200] ;  /* 0x0002001606218981 */ /* 0x000f22000c1e1500 */
[----:B------:R-:W-:Y:S02]  /*0900*/  PRMT R10, RZ, 0x7610, R10 ;  /* 0x00007610ff0a7816 */ /* 0x000fe4000000000a */
[----:B------:R-:W-:Y:S01]  /*0910*/  ISETP.GE.AND P0, PT, R21, UR32, PT ;  /* 0x0000002015007c0c */ /* 0x000fe2000bf06270 */
[----:B------:R-:W2:Y:S01]  /*0920*/  @!P1 LDG.E.U16 R0, desc[UR22][R6.64+0x40] ;  /* 0x0000401606009981 */ /* 0x000ea2000c1e1500 */
[----:B------:R-:W-:-:S02]  /*0930*/  ISETP.GE.AND P1, PT, R22, UR32, PT ;  /* 0x0000002016007c0c */ /* 0x000fc4000bf26270 */
[----:B------:R-:W-:Y:S01]  /*0940*/  ISETP.GE.AND P2, PT, R23, UR32, PT ;  /* 0x0000002017007c0c */ /* 0x000fe2000bf46270 */
[----:B------:R-:W4:Y:S01]  /*0950*/  @!P5 LDG.E.U16 R8, desc[UR22][R6.64+0xc0] ;  /* 0x0000c0160608d981 */ /* 0x000f22000c1e1500 */
[C---:B------:R-:W-:Y:S02]  /*0960*/  LOP3.LUT R24, R27.reuse, 0x180, RZ, 0xfc, !PT ;  /* 0x000001801b187812 */ /* 0x040fe400078efcff */
[C---:B------:R-:W-:Y:S01]  /*0970*/  LOP3.LUT R25, R27.reuse, 0x1a0, RZ, 0xfc, !PT ;  /* 0x000001a01b197812 */ /* 0x040fe200078efcff */
[----:B------:R-:W4:Y:S01]  /*0980*/  @!P4 LDG.E.U16 R13, desc[UR22][R6.64+0x100] ;  /* 0x00010016060dc981 */ /* 0x000f22000c1e1500 */
[C---:B------:R-:W-:Y:S02]  /*0990*/  LOP3.LUT R26, R27.reuse, 0x1c0, RZ, 0xfc, !PT ;  /* 0x000001c01b1a7812 */ /* 0x040fe400078efcff */
[----:B------:R-:W-:Y:S01]  /*09a0*/  LOP3.LUT R27, R27, 0x1e0, RZ, 0xfc, !PT ;  /* 0x000001e01b1b7812 */ /* 0x000fe200078efcff */
[----:B------:R-:W4:Y:S01]  /*09b0*/  @!P3 LDG.E.U16 R10, desc[UR22][R6.64+0x140] ;  /* 0x00014016060ab981 */ /* 0x000f22000c1e1500 */
[----:B------:R-:W-:-:S02]  /*09c0*/  PRMT R34, RZ, 0x7610, R34 ;  /* 0x00007610ff227816 */ /* 0x000fc40000000022 */
[----:B------:R-:W-:Y:S02]  /*09d0*/  ISETP.GE.AND P3, PT, R24, UR32, PT ;  /* 0x0000002018007c0c */ /* 0x000fe4000bf66270 */
[----:B------:R-:W-:Y:S02]  /*09e0*/  PRMT R35, RZ, 0x7610, R35 ;  /* 0x00007610ff237816 */ /* 0x000fe40000000023 */
[----:B------:R-:W-:Y:S01]  /*09f0*/  ISETP.GE.AND P4, PT, R25, UR32, PT ;  /* 0x0000002019007c0c */ /* 0x000fe2000bf86270 */
[----:B------:R-:W4:Y:S01]  /*0a00*/  @!P0 LDG.E.U16 R34, desc[UR22][R6.64+0x240] ;  /* 0x0002401606228981 */ /* 0x000f22000c1e1500 */
[----:B------:R-:W-:Y:S02]  /*0a10*/  PRMT R38, RZ, 0x7610, R38 ;  /* 0x00007610ff267816 */ /* 0x000fe40000000026 */
[----:B------:R-:W-:Y:S01]  /*0a20*/  ISETP.GE.AND P5, PT, R26, UR32, PT ;  /* 0x000000201a007c0c */ /* 0x000fe2000bfa6270 */
[----:B------:R-:W4:Y:S01]  /*0a30*/  @!P1 LDG.E.U16 R35, desc[UR22][R6.64+0x280] ;  /* 0x0002801606239981 */ /* 0x000f22000c1e1500 */
[----:B------:R-:W-:-:S02]  /*0a40*/  ISETP.GE.AND P6, PT, R27, UR32, PT ;  /* 0x000000201b007c0c */ /* 0x000fc4000bfc6270 */
[----:B------:R-:W-:Y:S01]  /*0a50*/  PRMT R41, RZ, 0x7610, R41 ;  /* 0x00007610ff297816 */ /* 0x000fe20000000029 */
[----:B------:R-:W4:Y:S01]  /*0a60*/  @!P2 LDG.E.U16 R38, desc[UR22][R6.64+0x2c0] ;  /* 0x0002c0160626a981 */ /* 0x000f22000c1e1500 */
[----:B------:R-:W-:Y:S02]  /*0a70*/  PRMT R40, RZ, 0x7610, R40 ;  /* 0x00007610ff287816 */ /* 0x000fe40000000028 */
[----:B------:R-:W-:Y:S02]  /*0a80*/  PRMT R43, RZ, 0x7610, R43 ;  /* 0x00007610ff2b7816 */ /* 0x000fe4000000002b */
[----:B------:R-:W-:Y:S01]  /*0a90*/  PRMT R42, RZ, 0x7610, R42 ;  /* 0x00007610ff2a7816 */ /* 0x000fe2000000002a */
[----:B------:R-:W4:Y:S04]  /*0aa0*/  @!P3 LDG.E.U16 R41, desc[UR22][R6.64+0x300] ;  /* 0x000300160629b981 */ /* 0x000f28000c1e1500 */
[----:B------:R-:W4:Y:S04]  /*0ab0*/  @!P4 LDG.E.U16 R40, desc[UR22][R6.64+0x340] ;  /* 0x000340160628c981 */ /* 0x000f28000c1e1500 */
[----:B------:R-:W4:Y:S04]  /*0ac0*/  @!P5 LDG.E.U16 R43, desc[UR22][R6.64+0x380] ;  /* 0x00038016062bd981 */ /* 0x000f28000c1e1500 */
[----:B------:R0:W4:Y:S01]  /*0ad0*/  @!P6 LDG.E.U16 R42, desc[UR22][R6.64+0x3c0] ;  /* 0x0003c016062ae981 */ /* 0x000122000c1e1500 */
[----:B------:R-:W0:Y:S01]  /*0ae0*/  S2R R21, SR_LANEID ;  /* 0x0000000000157919 */ /* 0x000e220000000000 */
[----:B------:R-:W1:Y:S01]  /*0af0*/  S2UR UR20, SR_CgaCtaId ;  /* 0x00000000001479c3 */ /* 0x000e620000008800 */
[----:B------:R-:W-:-:S02]  /*0b00*/  UMOV UR16, 0x400 ;  /* 0x0000040000107882 */ /* 0x000fc40000000000 */
[----:B-1----:R-:W-:Y:S01]  /*0b10*/  ULEA UR20, UR20, UR16, 0x18 ;  /* 0x0000001014147291 */ /* 0x002fe2000f8ec0ff */
[----:B------:R-:W-:Y:S01]  /*0b20*/  P2R R49, PR, RZ, 0x1 ;  /* 0x00000001ff317803 */ /* 0x000fe20000000000 */
[----:B------:R-:W1:Y:S01]  /*0b30*/  LDCU UR16, c[0x0][0x38c] ;  /* 0x00007180ff1077ac */ /* 0x000e620008000800 */
[C---:B0-----:R-:W-:Y:S02]  /*0b40*/  IADD3 R6, PT, PT, R21.reuse, 0x80, RZ ;  /* 0x0000008015067810 */ /* 0x041fe40007ffe0ff */
[C---:B------:R-:W-:Y:S02]  /*0b50*/  IADD3 R24, PT, PT, R21.reuse, 0x20, RZ ;  /* 0x0000002015187810 */ /* 0x040fe40007ffe0ff */
[C---:B------:R-:W-:Y:S02]  /*0b60*/  IADD3 R26, PT, PT, R21.reuse, 0x40, RZ ;  /* 0x00000040151a7810 */ /* 0x040fe40007ffe0ff */
[----:B------:R-:W-:Y:S02]  /*0b70*/  LEA.HI.SX32 R6, R6, R21, 0x1b ;  /* 0x0000001506067211 */ /* 0x000fe400078fdaff */
[----:B------:R-:W-:-:S02]  /*0b80*/  IADD3 R28, PT, PT, R21, 0x60, RZ ;  /* 0x00000060151c7810 */ /* 0x000fc40007ffe0ff */
[CC--:B------:R-:W-:Y:S02]  /*0b90*/  LEA.HI.SX32 R22, R21.reuse, R21.reuse, 0x1b ;  /* 0x0000001515167211 */ /* 0x0c0fe400078fdaff */
[----:B------:R-:W-:Y:S02]  /*0ba0*/  IADD3 R30, PT, PT, R21, 0xa0, RZ ;  /* 0x000000a0151e7810 */ /* 0x000fe40007ffe0ff */
[-C--:B------:R-:W-:Y:S02]  /*0bb0*/  LEA.HI.SX32 R23, R24, R21.reuse, 0x1b ;  /* 0x0000001518177211 */ /* 0x080fe400078fdaff */
[-C--:B------:R-:W-:Y:S02]  /*0bc0*/  LEA.HI.SX32 R24, R26, R21.reuse, 0x1b ;  /* 0x000000151a187211 */ /* 0x080fe400078fdaff */
[----:B------:R-:W-:Y:S02]  /*0bd0*/  LEA R26, R6, UR20, 0x1 ;  /* 0x00000014061a7c11 */ /* 0x000fe4000f8e08ff */
[----:B------:R-:W-:-:S02]  /*0be0*/  LEA.HI.SX32 R25, R28, R21, 0x1b ;  /* 0x000000151c197211 */ /* 0x000fc400078fdaff */
[C---:B------:R-:W-:Y:S02]  /*0bf0*/  IADD3 R6, PT, PT, R21.reuse, 0xc0, RZ ;  /* 0x000000c015067810 */ /* 0x040fe40007ffe0ff */
[----:B------:R-:W-:Y:S02]  /*0c00*/  LEA R22, R22, UR20, 0x1 ;  /* 0x0000001416167c11 */ /* 0x000fe4000f8e08ff */
[----:B------:R-:W-:Y:S02]  /*0c10*/  LEA.HI.SX32 R27, R30, R21, 0x1b ;  /* 0x000000151e1b7211 */ /* 0x000fe400078fdaff */
[----:B------:R-:W-:Y:S02]  /*0c20*/  IADD3 R28, PT, PT, R21, 0xe0, RZ ;  /* 0x000000e0151c7810 */ /* 0x000fe40007ffe0ff */
[----:B------:R-:W-:Y:S02]  /*0c30*/  LEA R23, R23, UR20, 0x1 ;  /* 0x0000001417177c11 */ /* 0x000fe4000f8e08ff */
[----:B------:R-:W-:-:S02]  /*0c40*/  IADD3 R30, PT, PT, R21, 0x100, RZ ;  /* 0x00000100151e7810 */ /* 0x000fc40007ffe0ff */
[----:B------:R-:W-:Y:S02]  /*0c50*/  LEA R24, R24, UR20, 0x1 ;  /* 0x0000001418187c11 */ /* 0x000fe4000f8e08ff */
[-C--:B------:R-:W-:Y:S02]  /*0c60*/  LEA.HI.SX32 R6, R6, R21.reuse, 0x1b ;  /* 0x0000001506067211 */ /* 0x080fe400078fdaff */
[----:B------:R-:W-:Y:S02]  /*0c70*/  LEA R25, R25, UR20, 0x1 ;  /* 0x0000001419197c11 */ /* 0x000fe4000f8e08ff */
[-C--:B------:R-:W-:Y:S02]  /*0c80*/  LEA.HI.SX32 R29, R28, R21.reuse, 0x1b ;  /* 0x000000151c1d7211 */ /* 0x080fe400078fdaff */
[----:B------:R-:W-:Y:S02]  /*0c90*/  IADD3 R32, PT, PT, R21, 0x120, RZ ;  /* 0x0000012015207810 */ /* 0x000fe40007ffe0ff */
[----:B------:R-:W-:-:S02]  /*0ca0*/  LEA.HI.SX32 R30, R30, R21, 0x1b ;  /* 0x000000151e1e7211 */ /* 0x000fc400078fdaff */
[----:B------:R-:W-:Y:S02]  /*0cb0*/  LEA R27, R27, UR20, 0x1 ;  /* 0x000000141b1b7c11 */ /* 0x000fe4000f8e08ff */
[----:B------:R-:W-:Y:S02]  /*0cc0*/  IADD3 R36, PT, PT, R21, 0x140, RZ ;  /* 0x0000014015247810 */ /* 0x000fe40007ffe0ff */
[----:B------:R-:W-:Y:S02]  /*0cd0*/  LEA R28, R6, UR20, 0x1 ;  /* 0x00000014061c7c11 */ /* 0x000fe4000f8e08ff */
[----:B------:R-:W-:Y:S02]  /*0ce0*/  LEA R29, R29, UR20, 0x1 ;  /* 0x000000141d1d7c11 */ /* 0x000fe4000f8e08ff */
[----:B------:R-:W-:Y:S02]  /*0cf0*/  LEA.HI.SX32 R31, R32, R21, 0x1b ;  /* 0x00000015201f7211 */ /* 0x000fe400078fdaff */
[----:B------:R-:W-:-:S02]  /*0d00*/  LEA R30, R30, UR20, 0x1 ;  /* 0x000000141e1e7c11 */ /* 0x000fc4000f8e08ff */
[-C--:B------:R-:W-:Y:S02]  /*0d10*/  LEA.HI.SX32 R32, R36, R21.reuse, 0x1b ;  /* 0x0000001524207211 */ /* 0x080fe400078fdaff */
[----:B------:R-:W-:Y:S02]  /*0d20*/  IADD3 R6, PT, PT, R21, 0x180, RZ ;  /* 0x0000018015067810 */ /* 0x000fe40007ffe0ff */
[----:B------:R-:W-:Y:S02]  /*0d30*/  LEA R31, R31, UR20, 0x1 ;  /* 0x000000141f1f7c11 */ /* 0x000fe4000f8e08ff */
[----:B------:R-:W-:Y:S02]  /*0d40*/  LEA R32, R32, UR20, 0x1 ;  /* 0x0000001420207c11 */ /* 0x000fe4000f8e08ff */
[----:B------:R-:W-:Y:S02]  /*0d50*/  IADD3 R36, PT, PT, R21, 0x1e0, RZ ;  /* 0x000001e015247810 */ /* 0x000fe40007ffe0ff */
[----:B------:R-:W-:-:S02]  /*0d60*/  LEA.HI.SX32 R6, R6, R21, 0x1b ;  /* 0x0000001506067211 */ /* 0x000fc400078fdaff */
[----:B------:R-:W-:-:S04]  /*0d70*/  LEA.HI.SX32 R37, R36, R21, 0x1b ;  /* 0x0000001524257211 */ /* 0x000fc800078fdaff */
[----:B------:R-:W-:Y:S02]  /*0d80*/  LEA R37, R37, UR20, 0x1 ;  /* 0x0000001425257c11 */ /* 0x000fe4000f8e08ff */
[----:B------:R-:W-:Y:S02]  /*0d90*/  ISETP.NE.AND P0, PT, R50, RZ, PT ;  /* 0x000000ff3200720c */ /* 0x000fe40003f05270 */
[----:B------:R-:W-:Y:S02]  /*0da0*/  PRMT R7, RZ, 0x7610, R7 ;  /* 0x00007610ff077816 */ /* 0x000fe40000000007 */
[----:B------:R-:W-:Y:S02]  /*0db0*/  P2R R48, PR, RZ, 0x2 ;  /* 0x00000002ff307803 */ /* 0x000fe40000000000 */
[----:B------:R-:W-:Y:S02]  /*0dc0*/  P2R R47, PR, RZ, 0x4 ;  /* 0x00000004ff2f7803 */ /* 0x000fe40000000000 */
[----:B------:R-:W-:-:S02]  /*0dd0*/  ISETP.GE.AND P1, PT, R53, UR32, PT ;  /* 0x0000002035007c0c */ /* 0x000fc4000bf26270 */
[----:B------:R-:W-:Y:S02]  /*0de0*/  P2R R46, PR, RZ, 0x8 ;  /* 0x00000008ff2e7803 */ /* 0x000fe40000000000 */
[----:B------:R-:W-:Y:S02]  /*0df0*/  ISETP.GE.AND P2, PT, R52, UR32, PT ;  /* 0x0000002034007c0c */ /* 0x000fe4000bf46270 */
[----:B------:R-:W-:Y:S02]  /*0e00*/  ISETP.GE.AND P3, PT, R51, UR32, PT ;  /* 0x0000002033007c0c */ /* 0x000fe4000bf66270 */
[----:B------:R-:W-:Y:S02]  /*0e10*/  PRMT R45, RZ, 0x7610, R45 ;  /* 0x00007610ff2d7816 */ /* 0x000fe4000000002d */
[----:B------:R-:W-:Y:S01]  /*0e20*/  PRMT R44, RZ, 0x7610, R44 ;  /* 0x00007610ff2c7816 */ /* 0x000fe2000000002c */
[----:B---3--:R-:W-:Y:S04]  /*0e30*/  STS.U16 [R22], R9 ;  /* 0x0000000916007388 */ /* 0x008fe80000000400 */
[----:B--2---:R0:W-:Y:S04]  /*0e40*/  STS.U16 [R23+0x40], R0 ;  /* 0x0000400017007388 */ /* 0x0041e80000000400 */
[----:B------:R-:W-:Y:S04]  /*0e50*/  STS.U16 [R24+0x80], R11 ;  /* 0x0000800b18007388 */ /* 0x000fe80000000400 */
[----:B----4-:R2:W-:Y:S01]  /*0e60*/  STS.U16 [R25+0xc0], R8 ;  /* 0x0000c00819007388 */ /* 0x0105e20000000400 */
[----:B0-----:R-:W-:-:S03]  /*0e70*/  IADD3 R0, PT, PT, R21, 0x160, RZ ;  /* 0x0000016015007810 */ /* 0x001fc60007ffe0ff */
[----:B------:R-:W-:Y:S01]  /*0e80*/  STS.U16 [R26+0x100], R13 ;  /* 0x0001000d1a007388 */ /* 0x000fe20000000400 */
[----:B------:R-:W-:-:S03]  /*0e90*/  LEA.HI.SX32 R0, R0, R21, 0x1b ;  /* 0x0000001500007211 */ /* 0x000fc600078fdaff */
[----:B------:R0:W-:Y:S01]  /*0ea0*/  STS.U16 [R27+0x140], R10 ;  /* 0x0001400a1b007388 */ /* 0x0001e20000000400 */
[----:B--2---:R-:W-:-:S03]  /*0eb0*/  IADD3 R8, PT, PT, R21, 0x1a0, RZ ;  /* 0x000001a015087810 */ /* 0x004fc60007ffe0ff */
[----:B------:R-:W-:Y:S04]  /*0ec0*/  STS.U16 [R28+0x180], R15 ;  /* 0x0001800f1c007388 */ /* 0x000fe80000000400 */
[----:B------:R-:W-:Y:S01]  /*0ed0*/  STS.U16 [R29+0x1c0], R14 ;  /* 0x0001c00e1d007388 */ /* 0x000fe20000000400 */
[----:B0-----:R-:W-:-:S03]  /*0ee0*/  IADD3 R10, PT, PT, R21, 0x1c0, RZ ;  /* 0x000001c0150a7810 */ /* 0x001fc60007ffe0ff */
[----:B------:R0:W-:Y:S01]  /*0ef0*/  STS.U16 [R30+0x200], R33 ;  /* 0x000200211e007388 */ /* 0x0001e20000000400 */
[-C--:B------:R-:W-:Y:S02]  /*0f00*/  LEA.HI.SX32 R8, R8, R21.reuse, 0x1b ;  /* 0x0000001508087211 */ /* 0x080fe400078fdaff */
[----:B------:R-:W-:Y:S01]  /*0f10*/  LEA.HI.SX32 R10, R10, R21, 0x1b ;  /* 0x000000150a0a7211 */ /* 0x000fe200078fdaff */
[----:B------:R2:W-:Y:S01]  /*0f20*/  STS.U16 [R31+0x240], R34 ;  /* 0x000240221f007388 */ /* 0x0005e20000000400 */
[----:B0-----:R-:W-:Y:S02]  /*0f30*/  LEA R33, R0, UR20, 0x1 ;  /* 0x0000001400217c11 */ /* 0x001fe4000f8e08ff */
[----:B------:R-:W-:Y:S01]  /*0f40*/  SHF.L.U32 R0, R21, 0x4, RZ ;  /* 0x0000000415007819 */ /* 0x000fe200000006ff */
[----:B------:R0:W-:Y:S01]  /*0f50*/  STS.U16 [R32+0x280], R35 ;  /* 0x0002802320007388 */ /* 0x0001e20000000400 */
[----:B--2---:R-:W-:-:S03]  /*0f60*/  LEA R34, R6, UR20, 0x1 ;  /* 0x0000001406227c11 */ /* 0x004fc6000f8e08ff */
[----:B------:R2:W-:Y:S01]  /*0f70*/  STS.U16 [R33+0x2c0], R38 ;  /* 0x0002c02621007388 */ /* 0x0005e20000000400 */
[----:B------:R-:W-:Y:S02]  /*0f80*/  LEA R36, R10, UR20, 0x1 ;  /* 0x000000140a247c11 */ /* 0x000fe4000f8e08ff */
[----:B0-----:R-:W-:Y:S02]  /*0f90*/  LEA R35, R8, UR20, 0x1 ;  /* 0x0000001408237c11 */ /* 0x001fe4000f8e08ff */
[----:B--2---:R-:W-:Y:S01]  /*0fa0*/  LEA.HI.SX32 R38, R0, R0, 0x1b ;  /* 0x0000000000267211 */ /* 0x004fe200078fdaff */
[----:B------:R-:W-:Y:S03]  /*0fb0*/  STS.U16 [R34+0x300], R41 ;  /* 0x0003002922007388 */ /* 0x000fe60000000400 */
[----:B------:R-:W-:Y:S01]  /*0fc0*/  LEA R38, R38, UR20, 0x1 ;  /* 0x0000001426267c11 */ /* 0x000fe2000f8e08ff */
[----:B------:R0:W-:Y:S04]  /*0fd0*/  STS.U16 [R35+0x340], R40 ;  /* 0x0003402823007388 */ /* 0x0001e80000000400 */
[----:B------:R-:W-:Y:S04]  /*0fe0*/  STS.U16 [R36+0x380], R43 ;  /* 0x0003802b24007388 */ /* 0x000fe80000000400 */
[----:B------:R2:W-:Y:S01]  /*0ff0*/  STS.U16 [R37+0x3c0], R42 ;  /* 0x0003c02a25007388 */ /* 0x0005e20000000400 */
[----:B------:R-:W-:-:S03]  /*1000*/  NOP ;  /* 0x0000000000007918 */ /* 0x000fc60000000000 */
[----:B------:R-:W3:Y:S04]  /*1010*/  LDS.U16 R59, [R38] ;  /* 0x00000000263b7984 */ /* 0x000ee80000000400 */
[----:B------:R-:W4:Y:S04]  /*1020*/  LDS.U16 R60, [R38+0x2] ;  /* 0x00000200263c7984 */ /* 0x000f280000000400 */
        /* <DEDUP_REMOVED lines=14> */
[----:B------:R-:W-:Y:S01]  /*1110*/  BAR.SYNC.DEFER_BLOCKING 0x0 ;  /* 0x0000000000007b1d */ /* 0x000fe20000010000 */
[----:B------:R-:W-:-:S02]  /*1120*/  PRMT R11, RZ, 0x7610, R11 ;  /* 0x00007610ff0b7816 */ /* 0x000fc4000000000b */
[----:B------:R-:W-:Y:S02]  /*1130*/  PRMT R8, RZ, 0x7610, R8 ;  /* 0x00007610ff087816 */ /* 0x000fe40000000008 */
[----:B------:R-:W-:Y:S02]  /*1140*/  PRMT R9, RZ, 0x7610, R9 ;  /* 0x00007610ff097816 */ /* 0x000fe40000000009 */
[----:B------:R-:W-:Y:S01]  /*1150*/  PRMT R6, RZ, 0x7610, R6 ;  /* 0x00007610ff067816 */ /* 0x000fe20000000006 */
[----:B------:R-:W3:Y:S01]  /*1160*/  @!P0 LDG.E.U16 R7, desc[UR22][R4.64] ;  /* 0x0000001604078981 */ /* 0x000ee2000c1e1500 */
        /* <DEDUP_REMOVED lines=10> */
[----:B------:R-:W-:Y:S02]  /*1210*/  PRMT R15, RZ, 0x7610, R15 ;  /* 0x00007610ff0f7816 */ /* 0x000fe4000000000f */
[----:B------:R-:W-:Y:S01]  /*1220*/  PRMT R14, RZ, 0x7610, R14 ;  /* 0x00007610ff0e7816 */ /* 0x000fe2000000000e */
[----:B------:R-:W4:Y:S01]  /*1230*/  @!P6 LDG.E.U16 R44, desc[UR22][R4.64+0x3c0] ;  /* 0x0003c016042ce981 */ /* 0x000f22000c1e1500 */
[----:B------:R-:W-:-:S02]  /*1240*/  PRMT R13, RZ, 0x7610, R13 ;  /* 0x00007610ff0d7816 */ /* 0x000fc4000000000d */
[----:B------:R-:W-:Y:S02]  /*1250*/  PRMT R10, RZ, 0x7610, R10 ;  /* 0x00007610ff0a7816 */ /* 0x000fe4000000000a */
        /* <DEDUP_REMOVED lines=8> */
[----:B0-----:R-:W-:Y:S02]  /*12e0*/  PRMT R40, RZ, 0x7610, R40 ;  /* 0x00007610ff287816 */ /* 0x001fe40000000028 */
[----:B------:R-:W-:Y:S02]  /*12f0*/  PRMT R41, RZ, 0x7610, R41 ;  /* 0x00007610ff297816 */ /* 0x000fe40000000029 */
[----:B--2---:R-:W-:Y:S02]  /*1300*/  PRMT R42, RZ, 0x7610, R42 ;  /* 0x00007610ff2a7816 */ /* 0x004fe4000000002a */
[----:B------:R-:W-:Y:S01]  /*1310*/  PRMT R43, RZ, 0x7610, R43 ;  /* 0x00007610ff2b7816 */ /* 0x000fe2000000002b */
[----:B------:R-:W2:Y:S01]  /*1320*/  @!P0 LDG.E.U16 R40, desc[UR22][R4.64+0x240] ;  /* 0x0002401604288981 */ /* 0x000ea2000c1e1500 */
[----:B------:R-:W-:-:S03]  /*1330*/  PRMT R0, RZ, 0x7610, R0 ;  /* 0x00007610ff007816 */ /* 0x000fc60000000000 */
[----:B------:R-:W2:Y:S04]  /*1340*/  @!P1 LDG.E.U16 R41, desc[UR22][R4.64+0x280] ;  /* 0x0002801604299981 */ /* 0x000ea8000c1e1500 */
[----:B------:R-:W2:Y:S04]  /*1350*/  @!P2 LDG.E.U16 R42, desc[UR22][R4.64+0x2c0] ;  /* 0x0002c016042aa981 */ /* 0x000ea8000c1e1500 */
[----:B------:R-:W2:Y:S04]  /*1360*/  @!P3 LDG.E.U16 R43, desc[UR22][R4.64+0x300] ;  /* 0x00030016042bb981 */ /* 0x000ea8000c1e1500 */
[----:B------:R-:W2:Y:S01]  /*1370*/  @!P4 LDG.E.U16 R0, desc[UR22][R4.64+0x340] ;  /* 0x000340160400c981 */ /* 0x000ea2000c1e1500 */
[----:B------:R-:W-:-:S02]  /*1380*/  P2R R48, PR, RZ, 0x1 ;  /* 0x00000001ff307803 */ /* 0x000fc40000000000 */
[----:B------:R-:W-:Y:S02]  /*1390*/  ISETP.NE.AND P0, PT, R50, RZ, PT ;  /* 0x000000ff3200720c */ /* 0x000fe40003f05270 */
[----:B------:R-:W-:Y:S02]  /*13a0*/  PRMT R47, RZ, 0x7610, R47 ;  /* 0x00007610ff2f7816 */ /* 0x000fe4000000002f */
[----:B------:R-:W-:Y:S02]  /*13b0*/  P2R R46, PR, RZ, 0x2 ;  /* 0x00000002ff2e7803 */ /* 0x000fe40000000000 */
[----:B------:R-:W-:Y:S02]  /*13c0*/  ISETP.GE.AND P1, PT, R51, UR32, PT ;  /* 0x0000002033007c0c */ /* 0x000fe4000bf26270 */
[----:B------:R-:W-:Y:S02]  /*13d0*/  PRMT R49, RZ, 0x7610, R49 ;  /* 0x00007610ff317816 */ /* 0x000fe40000000031 */
[----:B------:R-:W-:-:S02]  /*13e0*/  PRMT R51, RZ, 0x7610, R51 ;  /* 0x00007610ff337816 */ /* 0x000fc40000000033 */
[----:B------:R-:W-:Y:S01]  /*13f0*/  PRMT R50, RZ, 0x7610, R50 ;  /* 0x00007610ff327816 */ /* 0x000fe20000000032 */
[----:B---3--:R-:W-:Y:S04]  /*1400*/  STS.U16 [R22], R7 ;  /* 0x0000000716007388 */ /* 0x008fe80000000400 */
        /* <DEDUP_REMOVED lines=34> */
[----:B------:R-:W-:-:S03]  /*1630*/  PRMT R40, RZ, 0x7610, R40 ;  /* 0x00007610ff287816 */ /* 0x000fc60000000028 */
[----:B------:R-:W4:Y:S01]  /*1640*/  @!P0 LDG.E.U16 R47, desc[UR22][R2.64] ;  /* 0x00000016022f8981 */ /* 0x000f22000c1e1500 */
[----:B------:R-:W-:-:S03]  /*1650*/  ISETP.GE.AND P0, PT, R52, UR32, PT ;  /* 0x0000002034007c0c */ /* 0x000fc6000bf06270 */
[----:B------:R-:W4:Y:S01]  /*1660*/  @!P1 LDG.E.U16 R40, desc[UR22][R2.64+0x40] ;  /* 0x0000401602289981 */ /* 0x000f22000c1e1500 */
[----:B------:R-:W-:Y:S02]  /*1670*/  ISETP.GE.AND P1, PT, R53, UR32, PT ;  /* 0x0000002035007c0c */ /* 0x000fe4000bf26270 */
[----:B--2---:R-:W-:Y:S01]  /*1680*/  PRMT R43, RZ, 0x7610, R43 ;  /* 0x00007610ff2b7816 */ /* 0x004fe2000000002b */
[----:B------:R-:W2:Y:S01]  /*1690*/  @!P3 LDG.E.U16 R51, desc[UR22][R2.64+0x300] ;  /* 0x000300160233b981 */ /* 0x000ea2000c1e1500 */
[----:B------:R-:W-:Y:S02]  /*16a0*/  PRMT R42, RZ, 0x7610, R42 ;  /* 0x00007610ff2a7816 */ /* 0x000fe4000000002a */
[----:B---3--:R-:W-:Y:S01]  /*16b0*/  PRMT R45, RZ, 0x7610, R45 ;  /* 0x00007610ff2d7816 */ /* 0x008fe2000000002d */
[----:B------:R-:W3:Y:S04]  /*16c0*/  @!P4 LDG.E.U16 R50, desc[UR22][R2.64+0x340] ;  /* 0x000340160232c981 */ /* 0x000ee8000c1e1500 */
[----:B------:R-:W2:Y:S01]  /*16d0*/  @!P0 LDG.E.U16 R41, desc[UR22][R2.64+0x80] ;  /* 0x0000801602298981 */ /* 0x000ea2000c1e1500 */
[----:B------:R-:W-:-:S03]  /*16e0*/  ISETP.GE.AND P0, PT, R54, UR32, PT ;  /* 0x0000002036007c0c */ /* 0x000fc6000bf06270 */
[----:B------:R-:W3:Y:S01]  /*16f0*/  @!P1 LDG.E.U16 R42, desc[UR22][R2.64+0xc0] ;  /* 0x0000c016022a9981 */ /* 0x000ee2000c1e1500 */
[----:B------:R-:W-:-:S09]  /*1700*/  ISETP.GE.AND P1, PT, R55, UR32, PT ;  /* 0x0000002037007c0c */ /* 0x000fd2000bf26270 */
[----:B------:R-:W3:Y:S01]  /*1710*/  @!P0 LDG.E.U16 R43, desc[UR22][R2.64+0x100] ;  /* 0x00010016022b8981 */ /* 0x000ee2000c1e1500 */
[----:B------:R-:W-:Y:S02]  /*1720*/  ISETP.GE.AND P0, PT, R56, UR32, PT ;  /* 0x0000002038007c0c */ /* 0x000fe4000bf06270 */
[----:B----4-:R-:W-:-:S06]  /*1730*/  PRMT R44, RZ, 0x7610, R44 ;  /* 0x00007610ff2c7816 */ /* 0x010fcc000000002c */
[----:B------:R-:W4:Y:S01]  /*1740*/  @!P1 LDG.E.U16 R44, desc[UR22][R2.64+0x140] ;  /* 0x00014016022c9981 */ /* 0x000f22000c1e1500 */
[----:B------:R-:W-:-:S04]  /*1750*/  ISETP.GE.AND P1, PT, R12, UR32, PT ;  /* 0x000000200c007c0c */ /* 0x000fc8000bf26270 */
[----:B------:R-:W4:Y:S01]  /*1760*/  @!P0 LDG.E.U16 R45, desc[UR22][R2.64+0x180] ;  /* 0x00018016022d8981 */ /* 0x000f22000c1e1500 */
[----:B------:R-:W-:Y:S02]  /*1770*/  ISETP.GE.AND P0, PT, R39, UR32, PT ;  /* 0x0000002027007c0c */ /* 0x000fe4000bf06270 */
[----:B------:R-:W-:Y:S02]  /*1780*/  PRMT R39, RZ, 0x7610, R39 ;  /* 0x00007610ff277816 */ /* 0x000fe40000000027 */
[----:B------:R-:W-:-:S06]  /*1790*/  PRMT R12, RZ, 0x7610, R12 ;  /* 0x00007610ff0c7816 */ /* 0x000fcc000000000c */
[----:B------:R-:W4:Y:S01]  /*17a0*/  @!P1 LDG.E.U16 R12, desc[UR22][R2.64+0x1c0] ;  /* 0x0001c016020c9981 */ /* 0x000f22000c1e1500 */
[----:B------:R-:W-:-:S03]  /*17b0*/  ISETP.NE.AND P1, PT, R46, RZ, PT ;  /* 0x000000ff2e00720c */ /* 0x000fc60003f25270 */
[----:B------:R-:W4:Y:S01]  /*17c0*/  @!P0 LDG.E.U16 R39, desc[UR22][R2.64+0x200] ;  /* 0x0002001602278981 */ /* 0x000f22000c1e1500 */
[----:B------:R-:W-:Y:S02]  /*17d0*/  ISETP.NE.AND P0, PT, R48, RZ, PT ;  /* 0x000000ff3000720c */ /* 0x000fe40003f05270 */
[----:B------:R-:W-:Y:S02]  /*17e0*/  PRMT R46, RZ, 0x7610, R46 ;  /* 0x00007610ff2e7816 */ /* 0x000fe4000000002e */
[----:B------:R-:W-:Y:S02]  /*17f0*/  PRMT R48, RZ, 0x7610, R48 ;  /* 0x00007610ff307816 */ /* 0x000fe40000000030 */
[----:B------:R-:W-:Y:S02]  /*1800*/  PRMT R53, RZ, 0x7610, R53 ;  /* 0x00007610ff357816 */ /* 0x000fe40000000035 */
[----:B------:R-:W-:Y:S01]  /*1810*/  PRMT R0, RZ, 0x7610, R0 ;  /* 0x00007610ff007816 */ /* 0x000fe20000000000 */
[----:B------:R-:W4:Y:S04]  /*1820*/  @!P1 LDG.E.U16 R49, desc[UR22][R2.64+0x280] ;  /* 0x0002801602319981 */ /* 0x000f28000c1e1500 */
[----:B------:R-:W4:Y:S04]  /*1830*/  @!P0 LDG.E.U16 R46, desc[UR22][R2.64+0x240] ;  /* 0x00024016022e8981 */ /* 0x000f28000c1e1500 */
[----:B------:R-:W4:Y:S04]  /*1840*/  @!P2 LDG.E.U16 R48, desc[UR22][R2.64+0x2c0] ;  /* 0x0002c0160230a981 */ /* 0x000f28000c1e1500 */
[----:B------:R-:W4:Y:S04]  /*1850*/  @!P5 LDG.E.U16 R53, desc[UR22][R2.64+0x380] ;  /* 0x000380160235d981 */ /* 0x000f28000c1e1500 */
[----:B------:R-:W4:Y:S01]  /*1860*/  @!P6 LDG.E.U16 R0, desc[UR22][R2.64+0x3c0] ;  /* 0x0003c0160200e981 */ /* 0x000f22000c1e1500 */
[----:B------:R-:W-:-:S02]  /*1870*/  HADD2.F32 R59, -RZ, R59.H0_H0 ;  /* 0x2000003bff3b7230 */ /* 0x000fc40000004100 */
[----:B------:R-:W-:Y:S02]  /*1880*/  HADD2.F32 R60, -RZ, R60.H0_H0 ;  /* 0x2000003cff3c7230 */ /* 0x000fe40000004100 */
[----:B-1----:R-:W-:Y:S02]  /*1890*/  HADD2.F32 R61, -RZ, R61.H0_H0 ;  /* 0x2000003dff3d7230 */ /* 0x002fe40000004100 */
        /* <DEDUP_REMOVED lines=16> */
[----:B------:R-:W-:Y:S01]  /*19a0*/  HFMA2 R111, -RZ, RZ, 0, 0 ;  /* 0x00000000ff6f7431 */ /* 0x000fe200000001ff */
[----:B------:R-:W-:-:S02]  /*19b0*/  CS2R R54, SRZ ;  /* 0x0000000000367805 */ /* 0x000fc4000001ff00 */
[----:B------:R-:W-:Y:S02]  /*19c0*/  MOV R117, RZ ;  /* 0x000000ff00757202 */ /* 0x000fe40000000f00 */
[----:B------:R-:W-:Y:S02]  /*19d0*/  CS2R R56, SRZ ;  /* 0x0000000000387805 */ /* 0x000fe4000001ff00 */
[----:B------:R-:W-:Y:S02]  /*19e0*/  MOV R114, RZ ;  /* 0x000000ff00727202 */ /* 0x000fe40000000f00 */
[----:B------:R-:W-:Y:S01]  /*19f0*/  MOV R58, RZ ;  /* 0x000000ff003a7202 */ /* 0x000fe20000000f00 */
[----:B------:R-:W-:Y:S04]  /*1a00*/  STS.U16 [R22], R47 ;  /* 0x0000002f16007388 */ /* 0x000fe80000000400 */
[----:B------:R-:W-:Y:S04]  /*1a10*/  STS.U16 [R23+0x40], R40 ;  /* 0x0000402817007388 */ /* 0x000fe80000000400 */
[----:B--2---:R-:W-:Y:S04]  /*1a20*/  STS.U16 [R24+0x80], R41 ;  /* 0x0000802918007388 */ /* 0x004fe80000000400 */
        /* <DEDUP_REMOVED lines=63> */
[----:B------:R-:W-:Y:S02]  /*1e20*/  CS2R R50, SRZ ;  /* 0x0000000000327805 */ /* 0x000fe4000001ff00 */
[----:B------:R-:W-:Y:S01]  /*1e30*/  MOV R46, RZ ;  /* 0x000000ff002e7202 */ /* 0x000fe20000000f00 */
[-C--:B-----5:R-:W-:Y:S01]  /*1e40*/  FMUL.FTZ R75, R85, R16.reuse ;  /* 0x00000010554b7220 */ /* 0x0a0fe20000410000 */
        /* <DEDUP_REMOVED lines=19> */
[----:B------:R-:W-:Y:S01]  /*1f80*/  HADD2.F32 R104, -RZ, R10.H0_H0 ;  /* 0x2000000aff687230 */ /* 0x000fe20000004100 */
[----:B------:R-:W-:Y:S01]  /*1f90*/  UISETP.NE.AND UP0, UPT, UR11, 0x1, UPT ;  /* 0x000000010b00788c */ /* 0x000fe2000bf05270 */
[----:B------:R-:W-:Y:S02]  /*1fa0*/  HADD2.F32 R106, -RZ, R11.H0_H0 ;  /* 0x2000000bff6a7230 */ /* 0x000fe40000004100 */
[----:B------:R-:W-:Y:S01]  /*1fb0*/  FADD.FTZ R0, R85, R85 ;  /* 0x0000005555007221 */ /* 0x000fe20000010000 */
[----:B------:R-:W0:Y:S01]  /*1fc0*/  LDC.64 R10, c[0x0][0x440] ;  /* 0x00011000ff0a7b82 */ /* 0x000e220000000a00 */
        /* <DEDUP_REMOVED lines=31> */
[--C-:B------:R-:W-:Y:S01]  /*21c0*/  FADD.FTZ R97, R100, R17.reuse ;  /* 0x0000001164617221 */ /* 0x100fe20000010000 */
[--C-:B------:R-:W-:Y:S01]  /*21d0*/  FADD.FTZ R104, R108, R17.reuse ;  /* 0x000000116c687221 */ /* 0x100fe20000010000 */
[----:B------:R-:W-:Y:S01]  /*21e0*/  FADD.FTZ R106, R110, R17 ;  /* 0x000000116e6a7221 */ /* 0x000fe20000010000 */
[----:B------:R-:W-:Y:S01]  /*21f0*/  FADD.FTZ R79, R3, R3 ;  /* 0x00000003034f7221 */ /* 0x000fe20000010000 */
        /* <DEDUP_REMOVED lines=18> */
[----:B------:R-:W0:Y:S03]  /*2320*/  LDCU.128 UR28, c[0x0][0x3a0] ;  /* 0x00007400ff1c77ac */ /* 0x000e260008000c00 */
.L_x_12434:
        /* <DEDUP_REMOVED lines=11> */
[----:B-1-3--:R-:W-:Y:S01]  /*23e0*/  IMAD.WIDE.U32 R4, R94, UR36, RZ ;  /* 0x000000245e047c25 */ /* 0x00afe2000f8e00ff */
        /* <DEDUP_REMOVED lines=17> */
[-C--:B-----5:R-:W-:Y:S01]  /*2500*/  FMUL.FTZ R14, R96, R9.reuse ;  /* 0x00000009600e7220 */ /* 0x0a0fe20000410000 */
[-C--:B0-----:R-:W-:Y:S01]  /*2510*/  FMUL.FTZ R7, R98, R9.reuse ;  /* 0x0000000962077220 */ /* 0x081fe20000410000 */
[-C--:B------:R-:W-:Y:S01]  /*2520*/  FMUL.FTZ R119, R95, R9.reuse ;  /* 0x000000095f777220 */ /* 0x080fe20000410000 */
[----:B----4-:R-:W-:Y:S01]  /*2530*/  FMUL.FTZ R12, R97, R9 ;  /* 0x00000009610c7220 */ /* 0x010fe20000410000 */
[----:B------:R-:W-:Y:S01]  /*2540*/  FMUL.RZ R120, R14, 0.15915493667125701904 ;  /* 0x3e22f9830e787820 */ /* 0x000fe2000040c000 */
[----:B------:R-:W-:Y:S01]  /*2550*/  FMUL.FTZ R14, R8, 1.4426950216293334961 ;  /* 0x3fb8aa3b080e7820 */ /* 0x000fe20000410000 */
[----:B------:R-:W-:Y:S01]  /*2560*/  FMUL.RZ R124, R7, 0.15915493667125701904 ;  /* 0x3e22f983077c7820 */ /* 0x000fe2000040c000 */
[----:B------:R-:W-:Y:S01]  /*2570*/  FMUL.RZ R123, R119, 0.15915493667125701904 ;  /* 0x3e22f983777b7820 */ /* 0x000fe2000040c000 */
[----:B------:R-:W-:Y:S01]  /*2580*/  MUFU.SIN R122, R120 ;  /* 0x00000078007a7308 */ /* 0x000fe20000000400 */
[-C--:B------:R-:W-:Y:S01]  /*2590*/  FMUL.FTZ R6, R95, R14.reuse ;  /* 0x0000000e5f067220 */ /* 0x080fe20000410000 */
[-C--:B------:R-:W-:Y:S01]  /*25a0*/  FMUL.FTZ R7, R98, R14.reuse ;  /* 0x0000000e62077220 */ /* 0x080fe20000410000 */
[----:B------:R-:W-:Y:S01]  /*25b0*/  FMUL.RZ R127, R12, 0.15915493667125701904 ;  /* 0x3e22f9830c7f7820 */ /* 0x000fe2000040c000 */
[-C--:B------:R-:W-:Y:S01]  /*25c0*/  FMUL.FTZ R12, R97, R14.reuse ;  /* 0x0000000e610c7220 */ /* 0x080fe20000410000 */
[----:B------:R-:W-:-:S03]  /*25d0*/  FMUL.FTZ R15, R96, R14 ;  /* 0x0000000e600f7220 */ /* 0x000fc60000410000 */
[----:B------:R-:W-:Y:S08]  /*25e0*/  MUFU.COS R128, R120 ;  /* 0x0000007800807308 */ /* 0x000ff00000000000 */
[----:B------:R0:W-:Y:S08]  /*25f0*/  MUFU.EX2 R126, R6 ;  /* 0x00000006007e7308 */ /* 0x0001f00000000800 */
        /* <DEDUP_REMOVED lines=10> */
[----:B0-----:R-:W-:-:S07]  /*26a0*/  FMUL.FTZ R6, R101, R9 ;  /* 0x0000000965067220 */ /* 0x001fce0000410000 */
[----:B------:R0:W-:Y:S01]  /*26b0*/  MUFU.COS R121, R124 ;  /* 0x0000007c00797308 */ /* 0x0001e20000000000 */
[----:B-1----:R-:W-:-:S04]  /*26c0*/  FMUL.FTZ R7, R104, R9 ;  /* 0x0000000968077220 */ /* 0x002fc80000410000 */
        /* <DEDUP_REMOVED lines=8> */
[----:B------:R-:W0:Y:S08]  /*2750*/  MUFU.COS R131, R123 ;  /* 0x0000007b00837308 */ /* 0x000e300000000000 */
[----:B------:R-:W-:Y:S08]  /*2760*/  MUFU.SIN R123, R127 ;  /* 0x0000007f007b7308 */ /* 0x000ff00000000400 */
[----:B------:R1:W-:Y:S01]  /*2770*/  MUFU.COS R133, R127 ;  /* 0x0000007f00857308 */ /* 0x0003e20000000000 */
[C---:B0-----:R-:W-:Y:S01]  /*2780*/  FMUL.FTZ R131, R126.reuse, R131 ;  /* 0x000000837e837220 */ /* 0x041fe20000410000 */
[----:B------:R-:W-:-:S06]  /*2790*/  FMUL.FTZ R126, R126, R119 ;  /* 0x000000777e7e7220 */ /* 0x000fcc0000410000 */
[----:B------:R0:W-:Y:S01]  /*27a0*/  MUFU.EX2 R164, R6 ;  /* 0x0000000600a47308 */ /* 0x0001e20000000800 */
[----:B-1----:R-:W-:Y:S01]  /*27b0*/  FMUL.RZ R127, R124, 0.15915493667125701904 ;  /* 0x3e22f9837c7f7820 */ /* 0x002fe2000040c000 */
[----:B------:R-:W-:-:S06]  /*27c0*/  FMUL.FTZ R124, R102, R14 ;  /* 0x0000000e667c7220 */ /* 0x000fcc0000410000 */
[----:B------:R1:W-:Y:S01]  /*27d0*/  MUFU.EX2 R169, R7 ;  /* 0x0000000700a97308 */ /* 0x0003e20000000800 */
[----:B0-----:R-:W-:-:S07]  /*27e0*/  FMUL.FTZ R6, R106, R9 ;  /* 0x000000096a067220 */ /* 0x001fce0000410000 */
[----:B------:R-:W-:Y:S01]  /*27f0*/  MUFU.SIN R136, R135 ;  /* 0x0000008700887308 */ /* 0x000fe20000000400 */
[----:B-1----:R-:W-:-:S04]  /*2800*/  FMUL.FTZ R7, R105, R9 ;  /* 0x0000000969077220 */ /* 0x002fc80000410000 */
[----:B------:R-:W-:Y:S01]  /*2810*/  FMUL.RZ R147, R7, 0.15915493667125701904 ;  /* 0x3e22f98307937820 */ /* 0x000fe2000040c000 */
[----:B------:R-:W-:Y:S02]  /*2820*/  FMUL.FTZ R7, R105, R14 ;  /* 0x0000000e69077220 */ /* 0x000fe40000410000 */
[----:B------:R-:W0:Y:S08]  /*2830*/  MUFU.COS R138, R135 ;  /* 0x00000087008a7308 */ /* 0x000e300000000000 */
[----:B------:R1:W-:Y:S08]  /*2840*/  MUFU.EX2 R163, R124 ;  /* 0x0000007c00a37308 */ /* 0x0003f00000000800 */
[----:B------:R-:W-:Y:S01]  /*2850*/  MUFU.SIN R135, R132 ;  /* 0x0000008400877308 */ /* 0x000fe20000000400 */
[----:B-1----:R-:W-:Y:S01]  /*2860*/  FMUL.FTZ R124, R103, R9 ;  /* 0x00000009677c7220 */ /* 0x002fe20000410000 */
[----:B0-----:R-:W-:-:S06]  /*2870*/  FMUL.FTZ R138, R129, R138 ;  /* 0x0000008a818a7220 */ /* 0x001fcc0000410000 */
[----:B------:R0:W1:Y:S08]  /*2880*/  MUFU.COS R137, R132 ;  /* 0x0000008400897308 */ /* 0x0000700000000000 */
[----:B------:R-:W4:Y:S01]  /*2890*/  MUFU.EX2 R12, R12 ;  /* 0x0000000c000c7308 */ /* 0x000f220000000800 */
[----:B0-----:R-:W-:Y:S01]  /*28a0*/  FMUL.RZ R132, R6, 0.15915493667125701904 ;  /* 0x3e22f98306847820 */ /* 0x001fe2000040c000 */
[----:B------:R-:W-:-:S06]  /*28b0*/  FMUL.FTZ R6, R106, R14 ;  /* 0x0000000e6a067220 */ /* 0x000fcc0000410000 */
[----:B------:R-:W-:Y:S01]  /*28c0*/  MUFU.SIN R140, R127 ;  /* 0x0000007f008c7308 */ /* 0x000fe20000000400 */
[C---:B-1----:R-:W-:Y:S01]  /*28d0*/  FMUL.FTZ R162, R164.reuse, R137 ;  /* 0x00000089a4a27220 */ /* 0x042fe20000410000 */
[----:B------:R-:W-:-:S06]  /*28e0*/  FMUL.FTZ R164, R164, R135 ;  /* 0x00000087a4a47220 */ /* 0x000fcc0000410000 */
[----:B------:R0:W1:Y:S01]  /*28f0*/  MUFU.COS R142, R127 ;  /* 0x0000007f008e7308 */ /* 0x0000620000000000 */
[----:B----4-:R-:W-:-:S07]  /*2900*/  FMUL.FTZ R133, R12, R133 ;  /* 0x000000850c857220 */ /* 0x010fce0000410000 */
[----:B------:R4:W-:Y:S01]  /*2910*/  MUFU.EX2 R173, R6 ;  /* 0x0000000600ad7308 */ /* 0x0009e20000000800 */
[----:B0-----:R-:W-:Y:S01]  /*2920*/  FMUL.RZ R127, R124, 0.15915493667125701904 ;  /* 0x3e22f9837c7f7820 */ /* 0x001fe2000040c000 */
[----:B------:R-:W-:-:S06]  /*2930*/  FMUL.FTZ R124, R103, R14 ;  /* 0x0000000e677c7220 */ /* 0x000fcc0000410000 */
[----:B------:R0:W-:Y:S01]  /*2940*/  MUFU.EX2 R177, R7 ;  /* 0x0000000700b17308 */ /* 0x0001e20000000800 */
[----:B----4-:R-:W-:Y:S01]  /*2950*/  FMUL.FTZ R6, R107, R9 ;  /* 0x000000096b067220 */ /* 0x010fe20000410000 */
[C---:B-1----:R-:W-:Y:S01]  /*2960*/  FMUL.FTZ R165, R163.reuse, R142 ;  /* 0x0000008ea3a57220 */ /* 0x042fe20000410000 */
[----:B------:R-:W-:Y:S02]  /*2970*/  FMUL.FTZ R163, R163, R140 ;  /* 0x0000008ca3a37220 */ /* 0x000fe40000410000 */
[----:B------:R-:W-:Y:S01]  /*2980*/  FMUL.RZ R151, R6, 0.15915493667125701904 ;  /* 0x3e22f98306977820 */ /* 0x000fe2000040c000 */
[-C--:B---3--:R-:W-:Y:S02]  /*2990*/  FMUL.FTZ R6, R2, R5.reuse ;  /* 0x0000000502067220 */ /* 0x088fe40000410000 */
[----:B------:R1:W-:Y:S01]  /*29a0*/  MUFU.EX2 R168, R124 ;  /* 0x0000007c00a87308 */ /* 0x0003e20000000800 */
[C---:B0-----:R-:W-:Y:S01]  /*29b0*/  FMUL.FTZ R7, R3.reuse, R5 ;  /* 0x0000000503077220 */ /* 0x041fe20000410000 */
[----:B------:R-:W-:Y:S01]  /*29c0*/  FMUL.FTZ R5, R110, R9 ;  /* 0x000000096e057220 */ /* 0x000fe20000410000 */
[----:B------:R-:W-:-:S02]  /*29d0*/  FFMA.FTZ R6, R3, R4, R6 ;  /* 0x0000000403067223 */ /* 0x000fc40000010006 */
[----:B------:R-:W-:Y:S01]  /*29e0*/  FFMA.FTZ R7, R2, R4, -R7 ;  /* 0x0000000402077223 */ /* 0x000fe20000010807 */
[-C--:B------:R-:W-:Y:S01]  /*29f0*/  FMUL.FTZ R2, R109, R9.reuse ;  /* 0x000000096d027220 */ /* 0x080fe20000410000 */
[----:B------:R-:W-:Y:S01]  /*2a00*/  FMUL.RZ R5, R5, 0.15915493667125701904 ;  /* 0x3e22f98305057820 */ /* 0x000fe2000040c000 */
[----:B------:R-:W-:Y:S01]  /*2a10*/  MUFU.EX2 R15, R15 ;  /* 0x0000000f000f7308 */ /* 0x000fe20000000800 */
[----:B-1----:R-:W-:Y:S01]  /*2a20*/  FMUL.FTZ R124, R108, R9 ;  /* 0x000000096c7c7220 */ /* 0x002fe20000410000 */
[----:B------:R-:W-:Y:S01]  /*2a30*/  FMUL.RZ R3, R2, 0.15915493667125701904 ;  /* 0x3e22f98302037820 */ /* 0x000fe2000040c000 */
[----:B------:R-:W-:Y:S01]  /*2a40*/  IADD3 R2, PT, PT, R94, UR16, RZ ;  /* 0x000000105e027c10 */ /* 0x000fe2000fffe0ff */
[-C--:B------:R-:W-:Y:S01]  /*2a50*/  FMUL.FTZ R119, R80, R7.reuse ;  /* 0x0000000750777220 */ /* 0x080fe20000410000 */
[----:B------:R-:W-:Y:S01]  /*2a60*/  FMUL.RZ R149, R124, 0.15915493667125701904 ;  /* 0x3e22f9837c957820 */ /* 0x000fe2000040c000 */
[----:B------:R-:W-:Y:S01]  /*2a70*/  FMUL.FTZ R124, R108, R14 ;  /* 0x0000000e6c7c7220 */ /* 0x000fe20000410000 */
[----:B------:R-:W-:Y:S01]  /*2a80*/  @P2 IADD3 R2, PT, PT, R20, 0x200, RZ ;  /* 0x0000020014022810 */ /* 0x000fe20007ffe0ff */
[----:B------:R-:W-:Y:S01]  /*2a90*/  MUFU.SIN R139, R127 ;  /* 0x0000007f008b7308 */ /* 0x000fe20000000400 */
[-C--:B------:R-:W-:Y:S01]  /*2aa0*/  FMUL.FTZ R135, R81, R7.reuse ;  /* 0x0000000751877220 */ /* 0x080fe20000410000 */
[-C--:B------:R-:W-:Y:S01]  /*2ab0*/  FMUL.FTZ R161, R83, R7.reuse ;  /* 0x0000000753a17220 */ /* 0x080fe20000410000 */
[----:B------:R-:W-:Y:S01]  /*2ac0*/  LEA R2, R2, UR20, 0x3 ;  /* 0x0000001402027c11 */ /* 0x000fe2000f8e18ff */
[-C--:B------:R-:W-:Y:S01]  /*2ad0*/  FMUL.FTZ R172, R84, R7.reuse ;  /* 0x0000000754ac7220 */ /* 0x080fe20000410000 */
[-C--:B------:R-:W-:Y:S01]  /*2ae0*/  FMUL.FTZ R184, R85, R7.reuse ;  /* 0x0000000755b87220 */ /* 0x080fe20000410000 */
[-C--:B------:R-:W-:Y:S01]  /*2af0*/  FMUL.FTZ R186, R86, R7.reuse ;  /* 0x0000000756ba7220 */ /* 0x080fe20000410000 */
[-C--:B------:R-:W-:Y:S01]  /*2b00*/  FMUL.FTZ R188, R87, R7.reuse ;  /* 0x0000000757bc7220 */ /* 0x080fe20000410000 */
[----:B------:R0:W1:Y:S01]  /*2b10*/  MUFU.COS R141, R127 ;  /* 0x0000007f008d7308 */ /* 0x0000620000000000 */
[-C--:B------:R-:W-:Y:S01]  /*2b20*/  FMUL.FTZ R190, R88, R7.reuse ;  /* 0x0000000758be7220 */ /* 0x080fe20000410000 */
[-C--:B------:R-:W-:Y:S01]  /*2b30*/  FMUL.FTZ R192, R89, R7.reuse ;  /* 0x0000000759c07220 */ /* 0x080fe20000410000 */
[----:B------:R-:W-:Y:S01]  /*2b40*/  FMUL.FTZ R159, R90, R7 ;  /* 0x000000075a9f7220 */ /* 0x000fe20000410000 */
[-C--:B------:R-:W-:Y:S01]  /*2b50*/  FMUL.FTZ R137, R82, -R6.reuse ;  /* 0x8000000652897220 */ /* 0x080fe20000410000 */
[-C--:B------:R-:W-:Y:S01]  /*2b60*/  FMUL.FTZ R160, R83, -R6.reuse ;  /* 0x8000000653a07220 */ /* 0x080fe20000410000 */
[-C--:B------:R-:W-:Y:S01]  /*2b70*/  FMUL.FTZ R176, R84, -R6.reuse ;  /* 0x8000000654b07220 */ /* 0x080fe20000410000 */
[----:B------:R-:W-:Y:S01]  /*2b80*/  FMUL.FTZ R185, R85, -R6 ;  /* 0x8000000655b97220 */ /* 0x000fe20000410000 */
[----:B------:R-:W-:Y:S01]  /*2b90*/  MUFU.SIN R148, R132 ;  /* 0x0000008400947308 */ /* 0x000fe20000000400 */
[----:B0-----:R-:W-:Y:S01]  /*2ba0*/  FMUL.FTZ R127, R107, R14 ;  /* 0x0000000e6b7f7220 */ /* 0x001fe20000410000 */
[-C--:B------:R-:W-:Y:S01]  /*2bb0*/  FMUL.FTZ R187, R86, -R6.reuse ;  /* 0x8000000656bb7220 */ /* 0x080fe20000410000 */
[-C--:B------:R-:W-:Y:S01]  /*2bc0*/  FMUL.FTZ R189, R87, -R6.reuse ;  /* 0x8000000657bd7220 */ /* 0x080fe20000410000 */
[-C--:B------:R-:W-:Y:S01]  /*2bd0*/  FMUL.FTZ R191, R88, -R6.reuse ;  /* 0x8000000658bf7220 */ /* 0x080fe20000410000 */
[-C--:B------:R-:W-:Y:S01]  /*2be0*/  FMUL.FTZ R193, R89, -R6.reuse ;  /* 0x8000000659c17220 */ /* 0x080fe20000410000 */
[-C--:B------:R-:W-:Y:S01]  /*2bf0*/  FMUL.FTZ R194, R90, -R6.reuse ;  /* 0x800000065ac27220 */ /* 0x080fe20000410000 */
[----:B------:R-:W-:Y:S01]  /*2c00*/  FMUL.FTZ R153, R92, -R6 ;  /* 0x800000065c997220 */ /* 0x000fe20000410000 */
[----:B------:R0:W3:Y:S01]  /*2c10*/  MUFU.COS R150, R132 ;  /* 0x0000008400967308 */ /* 0x0000e20000000000 */
[C---:B-1----:R-:W-:Y:S01]  /*2c20*/  FMUL.FTZ R166, R168.reuse, R141 ;  /* 0x0000008da8a67220 */ /* 0x042fe20000410000 */
[----:B------:R-:W-:-:S06]  /*2c30*/  FMUL.FTZ R168, R168, R139 ;  /* 0x0000008ba8a87220 */ /* 0x000fcc0000410000 */
[----:B------:R-:W1:Y:S01]  /*2c40*/  MUFU.COS R146, R143 ;  /* 0x0000008f00927308 */ /* 0x000e620000000000 */
[-C--:B0-----:R-:W-:Y:S01]  /*2c50*/  FMUL.FTZ R132, R110, R14.reuse ;  /* 0x0000000e6e847220 */ /* 0x081fe20000410000 */
[----:B------:R-:W-:-:S06]  /*2c60*/  FMUL.FTZ R14, R109, R14 ;  /* 0x0000000e6d0e7220 */ /* 0x000fcc0000410000 */
[----:B------:R-:W0:Y:S01]  /*2c70*/  MUFU.COS R174, R147 ;  /* 0x0000009300ae7308 */ /* 0x000e220000000000 */
[C---:B---3--:R-:W-:Y:S01]  /*2c80*/  FMUL.FTZ R171, R173.reuse, R150 ;  /* 0x00000096adab7220 */ /* 0x048fe20000410000 */
[----:B------:R-:W-:Y:S01]  /*2c90*/  FMUL.FTZ R173, R173, R148 ;  /* 0x00000094adad7220 */ /* 0x000fe20000410000 */
[----:B------:R-:W-:-:S05]  /*2ca0*/  FMUL.FTZ R148, R93, -R6 ;  /* 0x800000065d947220 */ /* 0x000fca0000410000 */
[----:B------:R3:W-:Y:S01]  /*2cb0*/  MUFU.EX2 R180, R124 ;  /* 0x0000007c00b47308 */ /* 0x0007e20000000800 */
[----:B-1----:R-:W-:Y:S01]  /*2cc0*/  FMUL.FTZ R167, R169, R146 ;  /* 0x00000092a9a77220 */ /* 0x002fe20000410000 */
[----:B------:R-:W-:-:S06]  /*2cd0*/  FMUL.FTZ R146, R92, R7 ;  /* 0x000000075c927220 */ /* 0x000fcc0000410000 */
[----:B------:R-:W-:Y:S01]  /*2ce0*/  MUFU.COS R156, R151 ;  /* 0x00000097009c7308 */ /* 0x000fe20000000000 */
[----:B---3--:R-:W-:Y:S01]  /*2cf0*/  FMUL.FTZ R124, R12, R123 ;  /* 0x0000007b0c7c7220 */ /* 0x008fe20000410000 */
[----:B0-----:R-:W-:Y:S01]  /*2d00*/  FMUL.FTZ R174, R177, R174 ;  /* 0x000000aeb1ae7220 */ /* 0x001fe20000410000 */
[----:B------:R-:W-:-:S05]  /*2d10*/  FMUL.FTZ R123, R79, R7 ;  /* 0x000000074f7b7220 */ /* 0x000fca0000410000 */
[----:B------:R0:W1:Y:S08]  /*2d20*/  MUFU.EX2 R181, R127 ;  /* 0x0000007f00b57308 */ /* 0x0000700000000800 */
[----:B------:R-:W3:Y:S01]  /*2d30*/  MUFU.SIN R144, R143 ;  /* 0x0000008f00907308 */ /* 0x000ee20000000400 */
[C---:B0-----:R-:W-:Y:S01]  /*2d40*/  FMUL.FTZ R127, R125.reuse, R134 ;  /* 0x000000867d7f7220 */ /* 0x041fe20000410000 */
[----:B------:R-:W-:Y:S01]  /*2d50*/  FMUL.FTZ R125, R125, R130 ;  /* 0x000000827d7d7220 */ /* 0x000fe20000410000 */
[----:B------:R-:W-:Y:S01]  /*2d60*/  FMUL.FTZ R130, R0, R7 ;  /* 0x0000000700827220 */ /* 0x000fe20000410000 */
[----:B------:R-:W-:-:S04]  /*2d70*/  FMUL.FTZ R134, R81, -R6 ;  /* 0x8000000651867220 */ /* 0x000fc80000410000 */
[----:B------:R-:W0:Y:S01]  /*2d80*/  MUFU.SIN R152, R147 ;  /* 0x0000009300987308 */ /* 0x000e220000000400 */
[----:B-1----:R-:W-:-:S07]  /*2d90*/  FMUL.FTZ R179, R181, R156 ;  /* 0x0000009cb5b37220 */ /* 0x002fce0000410000 */
[----:B------:R-:W1:Y:S01]  /*2da0*/  MUFU.COS R145, R149 ;  /* 0x0000009500917308 */ /* 0x000e620000000000 */
[----:B---3--:R-:W-:Y:S01]  /*2db0*/  FMUL.FTZ R169, R169, R144 ;  /* 0x00000090a9a97220 */ /* 0x008fe20000410000 */
[----:B------:R-:W-:-:S06]  /*2dc0*/  FMUL.FTZ R144, R93, R7 ;  /* 0x000000075d907220 */ /* 0x000fcc0000410000 */
[----:B------:R-:W3:Y:S01]  /*2dd0*/  MUFU.SIN R154, R151 ;  /* 0x00000097009a7308 */ /* 0x000ee20000000400 */
[----:B0-----:R-:W-:Y:S01]  /*2de0*/  FMUL.FTZ R177, R177, R152 ;  /* 0x00000098b1b17220 */ /* 0x001fe20000410000 */
[----:B------:R-:W-:-:S06]  /*2df0*/  FMUL.FTZ R152, R91, -R6 ;  /* 0x800000065b987220 */ /* 0x000fcc0000410000 */
[----:B------:R0:W-:Y:S01]  /*2e00*/  MUFU.EX2 R183, R132 ;  /* 0x0000008400b77308 */ /* 0x0001e20000000800 */
[----:B-1----:R-:W-:-:S07]  /*2e10*/  FMUL.FTZ R178, R180, R145 ;  /* 0x00000091b4b27220 */ /* 0x002fce0000410000 */
[----:B------:R1:W-:Y:S01]  /*2e20*/  MUFU.EX2 R175, R14 ;  /* 0x0000000e00af7308 */ /* 0x0003e20000000800 */
[C---:B0-----:R-:W-:Y:S01]  /*2e30*/  FMUL.FTZ R132, R120.reuse, R121 ;  /* 0x0000007978847220 */ /* 0x041fe20000410000 */
[----:B------:R-:W-:Y:S01]  /*2e40*/  FMUL.FTZ R121, R129, R136 ;  /* 0x0000008881797220 */ /* 0x000fe20000410000 */
[----:B---3--:R-:W-:Y:S01]  /*2e50*/  FMUL.FTZ R181, R181, R154 ;  /* 0x0000009ab5b57220 */ /* 0x008fe20000410000 */
[----:B------:R-:W-:Y:S01]  /*2e60*/  FMUL.FTZ R120, R120, R13 ;  /* 0x0000000d78787220 */ /* 0x000fe20000410000 */
[-C--:B------:R-:W-:Y:S01]  /*2e70*/  FMUL.FTZ R136, R82, R7.reuse ;  /* 0x0000000752887220 */ /* 0x080fe20000410000 */
[----:B------:R-:W-:Y:S01]  /*2e80*/  FMUL.FTZ R154, R91, R7 ;  /* 0x000000075b9a7220 */ /* 0x000fe20000410000 */
[----:B------:R-:W-:Y:S01]  /*2e90*/  FMUL.FTZ R129, R0, -R6 ;  /* 0x8000000600817220 */ /* 0x000fe20000410000 */
[----:B------:R-:W0:Y:S01]  /*2ea0*/  MUFU.COS R182, R5 ;  /* 0x0000000500b67308 */ /* 0x000e220000000000 */
[C---:B-1----:R-:W-:Y:S01]  /*2eb0*/  FMUL.FTZ R14, R15.reuse, R128 ;  /* 0x000000800f0e7220 */ /* 0x042fe20000410000 */
[----:B------:R-:W-:Y:S01]  /*2ec0*/  FMUL.FTZ R15, R15, R122 ;  /* 0x0000007a0f0f7220 */ /* 0x000fe20000410000 */
[-C--:B------:R-:W-:Y:S01]  /*2ed0*/  FMUL.FTZ R128, R79, -R6.reuse ;  /* 0x800000064f807220 */ /* 0x080fe20000410000 */
[----:B------:R-:W-:-:S03]  /*2ee0*/  FMUL.FTZ R122, R80, -R6 ;  /* 0x80000006507a7220 */ /* 0x000fc60000410000 */
[----:B------:R1:W-:Y:S01]  /*2ef0*/  STS.64 [R2+0x880], R14 ;  /* 0x0008800e02007388 */ /* 0x0003e20000000a00 */
[----:B------:R-:W3:Y:S08]  /*2f00*/  MUFU.COS R170, R3 ;  /* 0x0000000300aa7308 */ /* 0x000ef00000000000 */
[----:B------:R-:W4:Y:S01]  /*2f10*/  MUFU.SIN R143, R149 ;  /* 0x00000095008f7308 */ /* 0x000f220000000400 */
[----:B0-----:R-:W-:-:S07]  /*2f20*/  FMUL.FTZ R182, R183, R182 ;  /* 0x000000b6b7b67220 */ /* 0x001fce0000410000 */
[----:B------:R-:W0:Y:S01]  /*2f30*/  MUFU.SIN R4, R5 ;  /* 0x0000000500047308 */ /* 0x000e220000000400 */
[----:B---3--:R-:W-:-:S07]  /*2f40*/  FMUL.FTZ R170, R175, R170 ;  /* 0x000000aaafaa7220 */ /* 0x008fce0000410000 */
[----:B------:R-:W3:Y:S01]  /*2f50*/  MUFU.SIN R12, R3 ;  /* 0x00000003000c7308 */ /* 0x000ee20000000400 */
[----:B----4-:R-:W-:Y:S01]  /*2f60*/  FMUL.FTZ R180, R180, R143 ;  /* 0x0000008fb4b47220 */ /* 0x010fe20000410000 */
[----:B0-----:R-:W-:Y:S01]  /*2f70*/  FMUL.FTZ R183, R183, R4 ;  /* 0x00000004b7b77220 */ /* 0x001fe20000410000 */
        /* <DEDUP_REMOVED lines=12> */
.L_x_12418:
[----:B------:R-:W-:-:S06]  /*3040*/  LEA R12, R20, UR20, 0x3 ;  /* 0x00000014140c7c11 */ /* 0x000fcc000f8e18ff */
[----:B------:R-:W0:Y:S02]  /*3050*/  LDS.64 R12, [R12+0x1888] ;  /* 0x001888000c0c7984 */ /* 0x000e240000000a00 */
.L_x_12419:
[----:B--2---:R-:W-:Y:S05]  /*3060*/  BSYNC.RECONVERGENT B0 ;  /* 0x0000000000007941 */ /* 0x004fea0003800200 */
.L_x_12417:
[----:B------:R-:W-:Y:S01]  /*3070*/  FMUL.FTZ R155, R96, R59 ;  /* 0x0000003b609b7220 */ /* 0x000fe20000410000 */
[----:B------:R-:W-:Y:S01]  /*3080*/  FMUL.FTZ R4, RZ, R126 ;  /* 0x0000007eff047220 */ /* 0x000fe20000410000 */
[----:B------:R-:W2:Y:S01]  /*3090*/  @P0 LDC R143, c[0x0][0x38c] ;  /* 0x0000e300ff8f0b82 */ /* 0x000ea20000000800 */
[----:B------:R-:W-:Y:S01]  /*30a0*/  VOTEU.ANY UP0, P0 ;  /* 0x0000000000ff7886 */ /* 0x000fe20000000100 */
[-C--:B-1----:R-:W-:Y:S01]  /*30b0*/  FMUL.FTZ R2, R126, R155.reuse ;  /* 0x0000009b7e027220 */ /* 0x082fe20000410000 */
[----:B------:R-:W-:-:S03]  /*30c0*/  FFMA.FTZ R4, R131, R155, -R4 ;  /* 0x0000009b83047223 */ /* 0x000fc60000010804 */
[----:B------:R-:W-:Y:S01]  /*30d0*/  FFMA.FTZ R2, RZ, R131, R2 ;  /* 0x00000083ff027223 */ /* 0x000fe20000010002 */
[----:B------:R-:W-:Y:S01]  /*30e0*/  FFMA.FTZ R3, R95, R60, R4 ;  /* 0x0000003c5f037223 */ /* 0x000fe20000010004 */
[----:B------:R-:W-:Y:S02]  /*30f0*/  @UP0 UIADD3 UR16, UPT, UPT, UR11, -0x2, URZ ;  /* 0xfffffffe0b100890 */ /* 0x000fe4000fffe0ff */
        /* <DEDUP_REMOVED lines=17> */
[----:B------:R-:W-:Y:S01]  /*3210*/  FADD.FTZ R6, RZ, R6 ;  /* 0x00000006ff067221 */ /* 0x000fe20000010000 */
[----:B------:R-:W-:Y:S02]  /*3220*/  FMUL.FTZ R2, R14, R126 ;  /* 0x0000007e0e027220 */ /* 0x000fe40000410000 */
[----:B------:R-:W-:Y:S01]  /*3230*/  FFMA.FTZ R4, R100, R63, R3 ;  /* 0x0000003f64047223 */ /* 0x000fe20000010003 */
[----:B------:R-:W-:Y:S01]  /*3240*/  FMUL.FTZ R5, R121, R6 ;  /* 0x0000000679057220 */ /* 0x000fe20000410000 */
[----:B------:R-:W-:Y:S02]  /*3250*/  FMUL.FTZ R3, R15, R126 ;  /* 0x0000007e0f037220 */ /* 0x000fe40000410000 */
[-C--:B------:R-:W-:Y:S01]  /*3260*/  FMUL.FTZ R7, R121, R4.reuse ;  /* 0x0000000479077220 */ /* 0x080fe20000410000 */
[----:B------:R-:W-:Y:S01]  /*3270*/  FFMA.FTZ R4, R138, R4, -R5 ;  /* 0x000000048a047223 */ /* 0x000fe20000010805 */
[-C--:B------:R-:W-:Y:S01]  /*3280*/  FFMA.FTZ R3, R14, R131.reuse, -R3 ;  /* 0x000000830e037223 */ /* 0x080fe20000010803 */
[----:B------:R-:W-:Y:S01]  /*3290*/  FFMA.FTZ R5, R15, R131, R2 ;  /* 0x000000830f057223 */ /* 0x000fe20000010002 */
[----:B------:R-:W-:Y:S01]  /*32a0*/  FFMA.FTZ R6, R138, R6, R7 ;  /* 0x000000068a067223 */ /* 0x000fe20000010007 */
[----:B------:R-:W-:Y:S01]  /*32b0*/  FFMA.FTZ R4, R99, R64, R4 ;  /* 0x0000004063047223 */ /* 0x000fe20000010004 */
[C---:B------:R-:W-:Y:S01]  /*32c0*/  FMUL.FTZ R2, R120.reuse, R3 ;  /* 0x0000000378027220 */ /* 0x040fe20000410000 */
[-C--:B------:R-:W-:Y:S01]  /*32d0*/  FMUL.FTZ R7, R120, R5.reuse ;  /* 0x0000000578077220 */ /* 0x080fe20000410000 */
[----:B------:R-:W-:Y:S01]  /*32e0*/  FADD.FTZ R6, RZ, R6 ;  /* 0x00000006ff067221 */ /* 0x000fe20000010000 */
[----:B------:R-:W-:Y:S01]  /*32f0*/  FMUL.FTZ R140, R163, R4 ;  /* 0x00000004a38c7220 */ /* 0x000fe20000410000 */
[----:B------:R-:W-:Y:S01]  /*3300*/  FFMA.FTZ R139, R132, R5, R2 ;  /* 0x00000005848b7223 */ /* 0x000fe20000010002 */
[----:B------:R-:W-:-:S02]  /*3310*/  HFMA2 R5, -RZ, RZ, 0, 9.5367431640625e-07 ;  /* 0x00000010ff057431 */ /* 0x000fc400000001ff */
[----:B------:R-:W-:Y:S01]  /*3320*/  FFMA.FTZ R7, R132, R3, -R7 ;  /* 0x0000000384077223 */ /* 0x000fe20000010807 */
[-C--:B------:R-:W-:Y:S01]  /*3330*/  FFMA.FTZ R140, R165, R6.reuse, R140 ;  /* 0x00000006a58c7223 */ /* 0x080fe2000001008c */
[----:B------:R-:W-:Y:S01]  /*3340*/  FMUL.FTZ R6, R163, R6 ;  /* 0x00000006a3067220 */ /* 0x000fe20000410000 */
[CC--:B0--3--:R-:W-:Y:S01]  /*3350*/  FMUL.FTZ R2, R170.reuse, R13.reuse ;  /* 0x0000000daa027220 */ /* 0x0c9fe20000410000 */
[----:B------:R-:W-:Y:S02]  /*3360*/  FMUL.FTZ R3, R175, R13 ;  /* 0x0000000daf037220 */ /* 0x000fe40000410000 */
[----:B------:R-:W-:Y:S01]  /*3370*/  FFMA.FTZ R141, R165, R4, -R6 ;  /* 0x00000004a58d7223 */ /* 0x000fe20000010806 */
[----:B--2---:R-:W-:Y:S02]  /*3380*/  @P0 IMAD R4, R143, UR16, R94 ;  /* 0x000000108f040c24 */ /* 0x004fe4000f8e025e */
[-C--:B------:R-:W-:Y:S01]  /*3390*/  FFMA.FTZ R147, -R175, R12.reuse, -R2 ;  /* 0x0000000caf937223 */ /* 0x080fe20000010902 */
[----:B------:R-:W-:Y:S01]  /*33a0*/  FFMA.FTZ R142, R170, R12, -R3 ;  /* 0x0000000caa8e7223 */ /* 0x000fe20000010803 */
[----:B------:R-:W-:Y:S01]  /*33b0*/  CS2R R2, SRZ ;  /* 0x0000000000027805 */ /* 0x000fe2000001ff00 */
[----:B------:R-:W-:-:S04]  /*33c0*/  @P0 IMAD.WIDE R4, R4, R5, UR4 ;  /* 0x0000000404040e25 */ /* 0x000fc8000f8e0205 */
[C---:B------:R-:W-:Y:S01]  /*33d0*/  FMUL.FTZ R143, R183.reuse, R147 ;  /* 0x00000093b78f7220 */ /* 0x040fe20000410000 */
[----:B------:R-:W-:Y:S01]  /*33e0*/  FFMA.FTZ R141, R102, R65, R141 ;  /* 0x00000041668d7223 */ /* 0x000fe2000001008d */
[----:B------:R-:W-:Y:S01]  /*33f0*/  FMUL.FTZ R150, R124, R7 ;  /* 0x000000077c967220 */ /* 0x000fe20000410000 */
[-C--:B------:R-:W-:Y:S01]  /*3400*/  FMUL.FTZ R149, R183, R142.reuse ;  /* 0x0000008eb7957220 */ /* 0x080fe20000410000 */
[----:B------:R0:W2:Y:S01]  /*3410*/  @P0 LDG.E.64 R2, desc[UR22][R4.64+0x8] ;  /* 0x0000081604020981 */ /* 0x0000a2000c1e1b00 */
[----:B------:R-:W-:Y:S01]  /*3420*/  FFMA.FTZ R6, R182, R142, R143 ;  /* 0x0000008eb6067223 */ /* 0x000fe2000001008f */
[----:B------:R-:W-:Y:S01]  /*3430*/  FADD.FTZ R143, RZ, R140 ;  /* 0x0000008cff8f7221 */ /* 0x000fe20000010000 */
[----:B------:R-:W-:-:S03]  /*3440*/  FMUL.FTZ R145, R164, R141 ;  /* 0x0000008da4917220 */ /* 0x000fc60000410000 */
[-C--:B------:R-:W-:Y:S01]  /*3450*/  FMUL.FTZ R156, R164, R143.reuse ;  /* 0x0000008fa49c7220 */ /* 0x080fe20000410000 */
[----:B------:R-:W-:Y:S01]  /*3460*/  FFMA.FTZ R145, R162, R143, R145 ;  /* 0x0000008fa2917223 */ /* 0x000fe20000010091 */
[-C--:B------:R-:W-:Y:S01]  /*3470*/  FMUL.FTZ R142, R124, R139.reuse ;  /* 0x0000008b7c8e7220 */ /* 0x080fe20000410000 */
[C---:B------:R-:W-:Y:S01]  /*3480*/  FFMA.FTZ R150, R133.reuse, R139, R150 ;  /* 0x0000008b85967223 */ /* 0x040fe20000010096 */
[----:B------:R-:W-:Y:S01]  /*3490*/  FFMA.FTZ R156, R162, R141, -R156 ;  /* 0x0000008da29c7223 */ /* 0x000fe2000001089c */
[----:B------:R-:W-:Y:S01]  /*34a0*/  FADD.FTZ R158, RZ, R145 ;  /* 0x00000091ff9e7221 */ /* 0x000fe20000010000 */
[----:B------:R-:W-:Y:S01]  /*34b0*/  FFMA.FTZ R142, R133, R7, -R142 ;  /* 0x00000007858e7223 */ /* 0x000fe2000001088e */
[----:B0-----:R-:W-:Y:S01]  /*34c0*/  FMUL.FTZ R4, R125, R150 ;  /* 0x000000967d047220 */ /* 0x001fe20000410000 */
[----:B------:R-:W-:Y:S01]  /*34d0*/  FFMA.FTZ R156, R101, R66, R156 ;  /* 0x00000042659c7223 */ /* 0x000fe2000001009c */
[----:B------:R-:W-:Y:S01]  /*34e0*/  FMUL.FTZ R196, R169, R158 ;  /* 0x0000009ea9c47220 */ /* 0x000fe20000410000 */
[-C--:B------:R-:W-:Y:S01]  /*34f0*/  FMUL.FTZ R5, R125, R142.reuse ;  /* 0x0000008e7d057220 */ /* 0x080fe20000410000 */
[----:B------:R-:W-:Y:S01]  /*3500*/  FFMA.FTZ R4, R127, R142, -R4 ;  /* 0x0000008e7f047223 */ /* 0x000fe20000010804 */
[-C--:B------:R-:W-:Y:S01]  /*3510*/  FMUL.FTZ R139, R169, R156.reuse ;  /* 0x0000009ca98b7220 */ /* 0x080fe20000410000 */
[----:B------:R-:W-:Y:S01]  /*3520*/  FFMA.FTZ R7, R167, R156, -R196 ;  /* 0x0000009ca7077223 */ /* 0x000fe200000108c4 */
[----:B------:R-:W-:-:S02]  /*3530*/  FFMA.FTZ R5, R127, R150, R5 ;  /* 0x000000967f057223 */ /* 0x000fc40000010005 */
[----:B------:R-:W-:Y:S01]  /*3540*/  FFMA.FTZ R158, R167, R158, R139 ;  /* 0x0000009ea79e7223 */ /* 0x000fe2000001008b */
[CC--:B------:R-:W-:Y:S01]  /*3550*/  FMUL.FTZ R139, R121.reuse, R4.reuse ;  /* 0x00000004798b7220 */ /* 0x0c0fe20000410000 */
[----:B------:R-:W-:Y:S01]  /*3560*/  FFMA.FTZ R141, R104, R67, R7 ;  /* 0x00000043688d7223 */ /* 0x000fe20000010007 */
[-C--:B------:R-:W-:Y:S01]  /*3570*/  FMUL.FTZ R7, R121, R5.reuse ;  /* 0x0000000579077220 */ /* 0x080fe20000410000 */
[----:B------:R-:W-:Y:S01]  /*3580*/  FADD.FTZ R143, RZ, R158 ;  /* 0x0000009eff8f7221 */ /* 0x000fe20000010000 */
[----:B------:R-:W-:Y:S01]  /*3590*/  FFMA.FTZ R142, R138, R5, R139 ;  /* 0x000000058a8e7223 */ /* 0x000fe2000001008b */
[----:B------:R-:W-:Y:S01]  /*35a0*/  FMUL.FTZ R5, R168, R141 ;  /* 0x0000008da8057220 */ /* 0x000fe20000410000 */
[----:B------:R-:W-:Y:S01]  /*35b0*/  FFMA.FTZ R4, R138, R4, -R7 ;  /* 0x000000048a047223 */ /* 0x000fe20000010807 */
[-C--:B------:R-:W-:Y:S01]  /*35c0*/  FMUL.FTZ R156, R168, R143.reuse ;  /* 0x0000008fa89c7220 */ /* 0x080fe20000410000 */
[C---:B------:R-:W-:Y:S01]  /*35d0*/  FMUL.FTZ R150, R163.reuse, R142 ;  /* 0x0000008ea3967220 */ /* 0x040fe20000410000 */
[C---:B------:R-:W-:Y:S01]  /*35e0*/  FFMA.FTZ R143, R166.reuse, R143, R5 ;  /* 0x0000008fa68f7223 */ /* 0x040fe20000010005 */
[-C--:B------:R-:W-:Y:S01]  /*35f0*/  FMUL.FTZ R7, R163, R4.reuse ;  /* 0x00000004a3077220 */ /* 0x080fe20000410000 */
[----:B------:R-:W-:Y:S01]  /*3600*/  FFMA.FTZ R156, R166, R141, -R156 ;  /* 0x0000008da69c7223 */ /* 0x000fe2000001089c */
[C---:B------:R-:W-:Y:S01]  /*3610*/  FFMA.FTZ R5, R165.reuse, R4, -R150 ;  /* 0x00000004a5057223 */ /* 0x040fe20000010896 */
[----:B------:R-:W-:Y:S01]  /*3620*/  FADD.FTZ R150, RZ, R143 ;  /* 0x0000008fff967221 */ /* 0x000fe20000010000 */
[----:B------:R-:W-:Y:S01]  /*3630*/  FFMA.FTZ R7, R165, R142, R7 ;  /* 0x0000008ea5077223 */ /* 0x000fe20000010007 */
[----:B------:R-:W-:Y:S01]  /*3640*/  FFMA.FTZ R156, R103, R68, R156 ;  /* 0x00000044679c7223 */ /* 0x000fe2000001009c */
[C---:B------:R-:W-:Y:S01]  /*3650*/  FMUL.FTZ R139, R164.reuse, R5 ;  /* 0x00000005a48b7220 */ /* 0x040fe20000410000 */
[C---:B------:R-:W-:Y:S01]  /*3660*/  FMUL.FTZ R158, R173.reuse, R150 ;  /* 0x00000096ad9e7220 */ /* 0x040fe20000410000 */
[-C--:B------:R-:W-:Y:S01]  /*3670*/  FMUL.FTZ R4, R164, R7.reuse ;  /* 0x00000007a4047220 */ /* 0x080fe20000410000 */
[-C--:B------:R-:W-:Y:S01]  /*3680*/  FMUL.FTZ R141, R173, R156.reuse ;  /* 0x0000009cad8d7220 */ /* 0x080fe20000410000 */
[C---:B------:R-:W-:Y:S01]  /*3690*/  FFMA.FTZ R142, R162.reuse, R7, R139 ;  /* 0x00000007a28e7223 */ /* 0x040fe2000001008b */
[C---:B------:R-:W-:Y:S01]  /*36a0*/  FFMA.FTZ R7, R171.reuse, R156, -R158 ;  /* 0x0000009cab077223 */ /* 0x040fe2000001089e */
[----:B------:R-:W-:Y:S01]  /*36b0*/  FFMA.FTZ R4, R162, R5, -R4 ;  /* 0x00000005a2047223 */ /* 0x000fe20000010804 */
[----:B------:R-:W-:-:S02]  /*36c0*/  FFMA.FTZ R141, R171, R150, R141 ;  /* 0x00000096ab8d7223 */ /* 0x000fc4000001008d */
[----:B------:R-:W-:Y:S01]  /*36d0*/  FFMA.FTZ R143, R106, R69, R7 ;  /* 0x000000456a8f7223 */ /* 0x000fe20000010007 */
[C---:B------:R-:W-:Y:S01]  /*36e0*/  FMUL.FTZ R150, R169.reuse, R142 ;  /* 0x0000008ea9967220 */ /* 0x040fe20000410000 */
[-C--:B------:R-:W-:Y:S01]  /*36f0*/  FMUL.FTZ R7, R169, R4.reuse ;  /* 0x00000004a9077220 */ /* 0x080fe20000410000 */
[----:B------:R-:W-:Y:S01]  /*3700*/  FADD.FTZ R141, RZ, R141 ;  /* 0x0000008dff8d7221 */ /* 0x000fe20000010000 */
[----:B------:R-:W-:Y:S01]  /*3710*/  FMUL.FTZ R145, R177, R143 ;  /* 0x0000008fb1917220 */ /* 0x000fe20000410000 */
[C---:B------:R-:W-:Y:S01]  /*3720*/  FFMA.FTZ R5, R167.reuse, R4, -R150 ;  /* 0x00000004a7057223 */ /* 0x040fe20000010896 */
[----:B------:R-:W-:Y:S01]  /*3730*/  FFMA.FTZ R7, R167, R142, R7 ;  /* 0x0000008ea7077223 */ /* 0x000fe20000010007 */
[-C--:B------:R-:W-:Y:S01]  /*3740*/  FMUL.FTZ R142, R177, R141.reuse ;  /* 0x0000008db18e7220 */ /* 0x080fe20000410000 */
[----:B------:R-:W-:Y:S01]  /*3750*/  FFMA.FTZ R145, R174, R141, R145 ;  /* 0x0000008dae917223 */ /* 0x000fe20000010091 */
[----:B------:R-:W-:Y:S02]  /*3760*/  FMUL.FTZ R139, R168, R5 ;  /* 0x00000005a88b7220 */ /* 0x000fe40000410000 */
[----:B------:R-:W-:Y:S01]  /*3770*/  FFMA.FTZ R150, R174, R143, -R142 ;  /* 0x0000008fae967223 */ /* 0x000fe2000001088e */
[----:B------:R-:W-:Y:S01]  /*3780*/  FADD.FTZ R145, RZ, R145 ;  /* 0x00000091ff917221 */ /* 0x000fe20000010000 */
[-C--:B------:R-:W-:Y:S01]  /*3790*/  FMUL.FTZ R4, R168, R7.reuse ;  /* 0x00000007a8047220 */ /* 0x080fe20000410000 */
[----:B------:R-:W-:Y:S01]  /*37a0*/  FFMA.FTZ R142, R166, R7, R139 ;  /* 0x00000007a68e7223 */ /* 0x000fe2000001008b */
[----:B------:R-:W-:Y:S01]  /*37b0*/  FFMA.FTZ R7, R105, R70, R150 ;  /* 0x0000004669077223 */ /* 0x000fe20000010096 */
[----:B------:R-:W-:Y:S01]  /*37c0*/  FMUL.FTZ R139, R180, R145 ;  /* 0x00000091b48b7220 */ /* 0x000fe20000410000 */
[----:B------:R-:W-:Y:S01]  /*37d0*/  FFMA.FTZ R4, R166, R5, -R4 ;  /* 0x00000005a6047223 */ /* 0x000fe20000010804 */
[C---:B------:R-:W-:Y:S01]  /*37e0*/  FMUL.FTZ R150, R173.reuse, R142 ;  /* 0x0000008ead967220 */ /* 0x040fe20000410000 */
[-C--:B------:R-:W-:Y:S01]  /*37f0*/  FMUL.FTZ R156, R180, R7.reuse ;  /* 0x00000007b49c7220 */ /* 0x080fe20000410000 */
[C---:B------:R-:W-:Y:S01]  /*3800*/  FFMA.FTZ R7, R178.reuse, R7, -R139 ;  /* 0x00000007b2077223 */ /* 0x040fe2000001088b */
[-C--:B------:R-:W-:Y:S01]  /*3810*/  FMUL.FTZ R5, R173, R4.reuse ;  /* 0x00000004ad057220 */ /* 0x080fe20000410000 */
[C---:B------:R-:W-:Y:S01]  /*3820*/  FFMA.FTZ R150, R171.reuse, R4, -R150 ;  /* 0x00000004ab967223 */ /* 0x040fe20000010896 */
[----:B------:R-:W-:Y:S01]  /*3830*/  FFMA.FTZ R156, R178, R145, R156 ;  /* 0x00000091b29c7223 */ /* 0x000fe2000001009c */
[----:B------:R-:W-:Y:S01]  /*3840*/  FFMA.FTZ R4, R108, R71, R7 ;  /* 0x000000476c047223 */ /* 0x000fe20000010007 */
[----:B------:R-:W-:Y:S01]  /*3850*/  FFMA.FTZ R5, R171, R142, R5 ;  /* 0x0000008eab057223 */ /* 0x000fe20000010005 */
[----:B------:R-:W-:Y:S01]  /*3860*/  FMUL.FTZ R139, R177, R150 ;  /* 0x00000096b18b7220 */ /* 0x000fe20000410000 */
[----:B------:R-:W-:Y:S01]  /*3870*/  FADD.FTZ R156, RZ, R156 ;  /* 0x0000009cff9c7221 */ /* 0x000fe20000010000 */
[----:B------:R-:W-:Y:S01]  /*3880*/  FMUL.FTZ R142, R181, R4 ;  /* 0x00000004b58e7220 */ /* 0x000fe20000410000 */
[-C--:B------:R-:W-:Y:S01]  /*3890*/  FMUL.FTZ R7, R177, R5.reuse ;  /* 0x00000005b1077220 */ /* 0x080fe20000410000 */
[C---:B------:R-:W-:Y:S01]  /*38a0*/  FFMA.FTZ R139, R174.reuse, R5, R139 ;  /* 0x00000005ae8b7223 */ /* 0x040fe2000001008b */
[-C--:B------:R-:W-:Y:S01]  /*38b0*/  FMUL.FTZ R141, R181, R156.reuse ;  /* 0x0000009cb58d7220 */ /* 0x080fe20000410000 */
[C---:B------:R-:W-:Y:S01]  /*38c0*/  FFMA.FTZ R156, R179.reuse, R156, R142 ;  /* 0x0000009cb39c7223 */ /* 0x040fe2000001008e */
[----:B------:R-:W-:Y:S01]  /*38d0*/  FFMA.FTZ R7, R174, R150, -R7 ;  /* 0x00000096ae077223 */ /* 0x000fe20000010807 */
[C---:B------:R-:W-:Y:S01]  /*38e0*/  FMUL.FTZ R5, R180.reuse, R139 ;  /* 0x0000008bb4057220 */ /* 0x040fe20000410000 */
[----:B------:R-:W-:Y:S01]  /*38f0*/  FFMA.FTZ R150, R179, R4, -R141 ;  /* 0x00000004b3967223 */ /* 0x000fe2000001088d */
[----:B------:R-:W-:Y:S01]  /*3900*/  FADD.FTZ R156, RZ, R156 ;  /* 0x0000009cff9c7221 */ /* 0x000fe20000010000 */
[-C--:B------:R-:W-:Y:S01]  /*3910*/  FMUL.FTZ R142, R180, R7.reuse ;  /* 0x00000007b48e7220 */ /* 0x080fe20000410000 */
[C---:B------:R-:W-:Y:S01]  /*3920*/  FFMA.FTZ R4, R178.reuse, R7, -R5 ;  /* 0x00000007b2047223 */ /* 0x040fe20000010805 */
[----:B------:R-:W-:Y:S01]  /*3930*/  FFMA.FTZ R150, R107, R72, R150 ;  /* 0x000000486b967223 */ /* 0x000fe20000010096 */
[----:B------:R-:W-:Y:S01]  /*3940*/  FMUL.FTZ R5, R183, R156 ;  /* 0x0000009cb7057220 */ /* 0x000fe20000410000 */
[----:B------:R-:W-:Y:S01]  /*3950*/  FFMA.FTZ R142, R178, R139, R142 ;  /* 0x0000008bb28e7223 */ /* 0x000fe2000001008e */
[C---:B------:R-:W-:Y:S01]  /*3960*/  FMUL.FTZ R141, R175.reuse, R144 ;  /* 0x00000090af8d7220 */ /* 0x040fe20000410000 */
[----:B------:R-:W-:Y:S01]  /*3970*/  FMUL.FTZ R139, R175, R148 ;  /* 0x00000094af8b7220 */ /* 0x000fe20000410000 */
[-C--:B------:R-:W-:Y:S01]  /*3980*/  FMUL.FTZ R7, R183, R150.reuse ;  /* 0x00000096b7077220 */ /* 0x080fe20000410000 */
[----:B------:R-:W-:Y:S01]  /*3990*/  FFMA.FTZ R5, R182, R150, -R5 ;  /* 0x00000096b6057223 */ /* 0x000fe20000010805 */
[C---:B------:R-:W-:Y:S01]  /*39a0*/  FFMA.FTZ R150, R170.reuse, R148, -R141 ;  /* 0x00000094aa967223 */ /* 0x040fe2000001088d */
[----:B------:R-:W-:Y:S01]  /*39b0*/  FFMA.FTZ R139, R170, R144, R139 ;  /* 0x00000090aa8b7223 */ /* 0x000fe2000001008b */
[----:B------:R-:W-:Y:S01]  /*39c0*/  FFMA.FTZ R7, R182, R156, R7 ;  /* 0x0000009cb6077223 */ /* 0x000fe20000010007 */
[----:B------:R-:W-:Y:S01]  /*39d0*/  FFMA.FTZ R5, R110, R73, R5 ;  /* 0x000000496e057223 */ /* 0x000fe20000010005 */
[----:B------:R-:W-:Y:S01]  /*39e0*/  FADD.FTZ R143, R153, R150 ;  /* 0x00000096998f7221 */ /* 0x000fe20000010000 */
[----:B------:R-:W-:Y:S01]  /*39f0*/  FADD.FTZ R141, R146, R139 ;  /* 0x0000008b928d7221 */ /* 0x000fe20000010000 */
[----:B------:R-:W-:Y:S01]  /*3a00*/  FMUL.FTZ R150, R181, R142 ;  /* 0x0000008eb5967220 */ /* 0x000fe20000410000 */
[----:B------:R-:W-:Y:S01]  /*3a10*/  FADD.FTZ R7, RZ, R7 ;  /* 0x00000007ff077221 */ /* 0x000fe20000010000 */
[----:B------:R-:W-:Y:S01]  /*3a20*/  FMUL.FTZ R139, R175, R5 ;  /* 0x00000005af8b7220 */ /* 0x000fe20000410000 */
[----:B------:R-:W-:Y:S01]  /*3a30*/  FMUL.FTZ R145, R183, R143 ;  /* 0x0000008fb7917220 */ /* 0x000fe20000410000 */
[-C--:B------:R-:W-:Y:S01]  /*3a40*/  FFMA.FTZ R150, R179, R4.reuse, -R150 ;  /* 0x00000004b3967223 */ /* 0x080fe20000010896 */
[----:B------:R-:W-:Y:S01]  /*3a50*/  FMUL.FTZ R4, R181, R4 ;  /* 0x00000004b5047220 */ /* 0x000fe20000410000 */
[-C--:B------:R-:W-:Y:S01]  /*3a60*/  FFMA.FTZ R139, R170, R7.reuse, R139 ;  /* 0x00000007aa8b7223 */ /* 0x080fe2000001008b */
[----:B------:R-:W-:Y:S01]  /*3a70*/  FMUL.FTZ R7, R175, R7 ;  /* 0x00000007af077220 */ /* 0x000fe20000410000 */
[C---:B------:R-:W-:Y:S01]  /*3a80*/  FFMA.FTZ R140, R182.reuse, R147, -R149 ;  /* 0x00000093b68c7223 */ /* 0x040fe20000010895 */
[-C--:B------:R-:W-:Y:S01]  /*3a90*/  FFMA.FTZ R149, R182, R141.reuse, R145 ;  /* 0x0000008db6957223 */ /* 0x080fe20000010091 */
[----:B------:R-:W-:Y:S01]  /*3aa0*/  FMUL.FTZ R141, R183, R141 ;  /* 0x0000008db78d7220 */ /* 0x000fe20000410000 */
[----:B------:R-:W-:Y:S01]  /*3ab0*/  FFMA.FTZ R4, R179, R142, R4 ;  /* 0x0000008eb3047223 */ /* 0x000fe20000010004 */
[----:B------:R-:W-:Y:S01]  /*3ac0*/  FADD.FTZ R139, RZ, R139 ;  /* 0x0000008bff8b7221 */ /* 0x000fe20000010000 */
[----:B------:R-:W-:Y:S01]  /*3ad0*/  FFMA.FTZ R142, R170, R5, -R7 ;  /* 0x00000005aa8e7223 */ /* 0x000fe20000010807 */
[----:B------:R-:W-:Y:S01]  /*3ae0*/  FFMA.FTZ R143, R182, R143, -R141 ;  /* 0x0000008fb68f7223 */ /* 0x000fe2000001088d */
[----:B------:R-:W-:-:S02]  /*3af0*/  FMUL.FTZ R5, R183, R4 ;  /* 0x00000004b7057220 */ /* 0x000fc40000410000 */
[----:B------:R-:W-:Y:S01]  /*3b00*/  FFMA.FTZ R141, R109, R74, R142 ;  /* 0x0000004a6d8d7223 */ /* 0x000fe2000001008e */
[----:B------:R-:W0:Y:S01]  /*3b10*/  SHFL.UP PT, R147, R139, 0x1, RZ ;  /* 0x042000008b937989 */ /* 0x000e2200000e00ff */
[-C--:B------:R-:W-:Y:S01]  /*3b20*/  FMUL.FTZ R7, R183, R150.reuse ;  /* 0x00000096b7077220 */ /* 0x080fe20000410000 */
[----:B------:R-:W-:Y:S01]  /*3b30*/  FFMA.FTZ R5, R182, R150, -R5 ;  /* 0x00000096b6057223 */ /* 0x000fe20000010805 */
[----:B------:R-:W-:Y:S01]  /*3b40*/  FMUL.FTZ R142, R181, R140 ;  /* 0x0000008cb58e7220 */ /* 0x000fe20000410000 */
[----:B------:R-:W1:Y:S01]  /*3b50*/  SHFL.UP PT, R145, R141, 0x1, RZ ;  /* 0x042000008d917989 */ /* 0x000e6200000e00ff */
[----:B------:R-:W-:Y:S01]  /*3b60*/  FADD.FTZ R150, R152, R143 ;  /* 0x0000008f98967221 */ /* 0x000fe20000010000 */
[----:B------:R-:W-:Y:S01]  /*3b70*/  FFMA.FTZ R7, R182, R4, R7 ;  /* 0x00000004b6077223 */ /* 0x000fe20000010007 */
[----:B------:R-:W-:Y:S01]  /*3b80*/  FMUL.FTZ R143, R175, R5 ;  /* 0x00000005af8f7220 */ /* 0x000fe20000410000 */
[-C--:B------:R-:W-:Y:S01]  /*3b90*/  FFMA.FTZ R151, R179, R6.reuse, R142 ;  /* 0x00000006b3977223 */ /* 0x080fe2000001008e */
[----:B------:R-:W-:-:S02]  /*3ba0*/  FMUL.FTZ R6, R181, R6 ;  /* 0x00000006b5067220 */ /* 0x000fc40000410000 */
[-C--:B------:R-:W-:Y:S01]  /*3bb0*/  FFMA.FTZ R142, R170, R7.reuse, R143 ;  /* 0x00000007aa8e7223 */ /* 0x080fe2000001008f */
[----:B------:R-:W-:Y:S01]  /*3bc0*/  FMUL.FTZ R7, R175, R7 ;  /* 0x00000007af077220 */ /* 0x000fe20000410000 */
[----:B------:R-:W-:Y:S01]  /*3bd0*/  FADD.FTZ R4, R154, R149 ;  /* 0x000000959a047221 */ /* 0x000fe20000010000 */
[----:B------:R-:W-:Y:S01]  /*3be0*/  FMUL.FTZ R149, R181, R150 ;  /* 0x00000096b5957220 */ /* 0x000fe20000410000 */
[C---:B------:R-:W-:Y:S01]  /*3bf0*/  FFMA.FTZ R143, R179.reuse, R140, -R6 ;  /* 0x0000008cb38f7223 */ /* 0x040fe20000010806 */
[----:B------:R-:W-:Y:S02]  /*3c00*/  FFMA.FTZ R140, R170, R5, -R7 ;  /* 0x00000005aa8c7223 */ /* 0x000fe40000010807 */
[-C--:B------:R-:W-:Y:S01]  /*3c10*/  FFMA.FTZ R156, R179, R4.reuse, R149 ;  /* 0x00000004b39c7223 */ /* 0x080fe20000010095 */
[----:B------:R-:W3:Y:S01]  /*3c20*/  SHFL.UP PT, R7, R142, 0x1, RZ ;  /* 0x042000008e077989 */ /* 0x000ee200000e00ff */
[C---:B------:R-:W-:Y:S01]  /*3c30*/  FMUL.FTZ R149, R180.reuse, R151 ;  /* 0x00000097b4957220 */ /* 0x040fe20000410000 */
[----:B------:R-:W-:Y:S01]  /*3c40*/  ISETP.GE.AND P1, PT, R21, 0x1, PT ;  /* 0x000000011500780c */ /* 0x000fe20003f26270 */
[----:B------:R-:W-:Y:S01]  /*3c50*/  FMUL.FTZ R157, R181, R4 ;  /* 0x00000004b59d7220 */ /* 0x000fe20000410000 */
[----:B------:R-:W4:Y:S01]  /*3c60*/  SHFL.UP PT, R5, R140, 0x1, RZ ;  /* 0x042000008c057989 */ /* 0x000f2200000e00ff */
[-C--:B------:R-:W-:Y:S01]  /*3c70*/  FMUL.FTZ R4, R180, R143.reuse ;  /* 0x0000008fb4047220 */ /* 0x080fe20000410000 */
[----:B------:R-:W-:Y:S01]  /*3c80*/  FFMA.FTZ R149, R178, R143, -R149 ;  /* 0x0000008fb2957223 */ /* 0x000fe20000010895 */
[-C--:B0-----:R-:W-:Y:S01]  /*3c90*/  FMUL.FTZ R143, R142, R147.reuse ;  /* 0x000000938e8f7220 */ /* 0x081fe20000410000 */
[----:B------:R-:W-:Y:S01]  /*3ca0*/  FMUL.FTZ R147, R140, R147 ;  /* 0x000000938c937220 */ /* 0x000fe20000410000 */
[----:B------:R-:W-:Y:S01]  /*3cb0*/  FFMA.FTZ R157, R179, R150, -R157 ;  /* 0x00000096b39d7223 */ /* 0x000fe2000001089d */
[----:B------:R-:W-:-:S02]  /*3cc0*/  FFMA.FTZ R151, R178, R151, R4 ;  /* 0x00000097b2977223 */ /* 0x000fc40000010004 */
[----:B-1----:R-:W-:Y:S01]  /*3cd0*/  FFMA.FTZ R6, R142, R145, R147 ;  /* 0x000000918e067223 */ /* 0x002fe20000010093 */
[----:B------:R-:W-:Y:S01]  /*3ce0*/  FMUL.FTZ R195, R177, R149 ;  /* 0x00000095b1c37220 */ /* 0x000fe20000410000 */
[----:B------:R-:W-:Y:S01]  /*3cf0*/  FADD.FTZ R157, R194, R157 ;  /* 0x0000009dc29d7221 */ /* 0x000fe20000010000 */
[----:B------:R-:W-:Y:S01]  /*3d00*/  FFMA.FTZ R4, R140, R145, -R143 ;  /* 0x000000918c047223 */ /* 0x000fe2000001088f */
[----:B------:R-:W-:Y:S01]  /*3d10*/  @P1 FADD.FTZ R139, R139, R6 ;  /* 0x000000068b8b1221 */ /* 0x000fe20000010000 */
[-C--:B------:R-:W-:Y:S01]  /*3d20*/  FFMA.FTZ R150, R174, R151.reuse, R195 ;  /* 0x00000097ae967223 */ /* 0x080fe200000100c3 */
[----:B------:R-:W-:Y:S01]  /*3d30*/  FMUL.FTZ R151, R177, R151 ;  /* 0x00000097b1977220 */ /* 0x000fe20000410000 */
[----:B------:R-:W-:Y:S01]  /*3d40*/  FADD.FTZ R143, R159, R156 ;  /* 0x0000009c9f8f7221 */ /* 0x000fe20000010000 */
[----:B------:R-:W-:Y:S01]  /*3d50*/  FMUL.FTZ R145, R180, R157 ;  /* 0x0000009db4917220 */ /* 0x000fe20000410000 */
[----:B------:R-:W-:Y:S01]  /*3d60*/  @P1 FADD.FTZ R141, R141, R4 ;  /* 0x000000048d8d1221 */ /* 0x000fe20000010000 */
[----:B------:R-:W0:Y:S01]  /*3d70*/  SHFL.UP PT, R147, R139, 0x2, RZ ;  /* 0x044000008b937989 */ /* 0x000e2200000e00ff */
[----:B------:R-:W-:Y:S01]  /*3d80*/  FFMA.FTZ R6, R174, R149, -R151 ;  /* 0x00000095ae067223 */ /* 0x000fe20000010897 */
[-C--:B------:R-:W-:Y:S01]  /*3d90*/  FFMA.FTZ R149, R178, R143.reuse, R145 ;  /* 0x0000008fb2957223 */ /* 0x080fe20000010091 */
[----:B------:R-:W-:Y:S01]  /*3da0*/  FMUL.FTZ R151, R180, R143 ;  /* 0x0000008fb4977220 */ /* 0x000fe20000410000 */
[-C--:B---3--:R-:W-:Y:S01]  /*3db0*/  FMUL.FTZ R143, R140, R7.reuse ;  /* 0x000000078c8f7220 */ /* 0x088fe20000410000 */
[----:B------:R-:W1:Y:S01]  /*3dc0*/  SHFL.UP PT, R145, R141, 0x2, RZ ;  /* 0x044000008d917989 */ /* 0x000e6200000e00ff */
[----:B------:R-:W-:-:S02]  /*3dd0*/  FMUL.FTZ R7, R142, R7 ;  /* 0x000000078e077220 */ /* 0x000fc40000410000 */
[----:B----4-:R-:W-:Y:S01]  /*3de0*/  @P1 FFMA.FTZ R142, R142, R5, R143 ;  /* 0x000000058e8e1223 */ /* 0x010fe2000001008f */
[----:B------:R-:W-:Y:S01]  /*3df0*/  FFMA.FTZ R4, R178, R157, -R151 ;  /* 0x0000009db2047223 */ /* 0x000fe20000010897 */
[----:B------:R-:W-:-:S03]  /*3e00*/  @P1 FFMA.FTZ R140, R140, R5, -R7 ;  /* 0x000000058c8c1223 */ /* 0x000fc60000010807 */
[----:B------:R-:W3:Y:S01]  /*3e10*/  SHFL.UP PT, R7, R142, 0x2, RZ ;  /* 0x044000008e077989 */ /* 0x000ee200000e00ff */
[----:B------:R-:W-:Y:S01]  /*3e20*/  FADD.FTZ R4, R193, R4 ;  /* 0x00000004c1047221 */ /* 0x000fe20000010000 */
[----:B------:R-:W-:Y:S02]  /*3e30*/  FADD.FTZ R149, R192, R149 ;  /* 0x00000095c0957221 */ /* 0x000fe40000010000 */
[----:B------:R-:W4:Y:S01]  /*3e40*/  SHFL.UP PT, R5, R140, 0x2, RZ ;  /* 0x044000008c057989 */ /* 0x000f2200000e00ff */
[----:B------:R-:W-:Y:S01]  /*3e50*/  FMUL.FTZ R156, R173, R6 ;  /* 0x00000006ad9c7220 */ /* 0x000fe20000410000 */
[----:B------:R-:W-:Y:S01]  /*3e60*/  FMUL.FTZ R143, R177, R4 ;  /* 0x00000004b18f7220 */ /* 0x000fe20000410000 */
[----:B------:R-:W-:Y:S01]  /*3e70*/  ISETP.GE.AND P1, PT, R21, 0x2, PT ;  /* 0x000000021500780c */ /* 0x000fe20003f26270 */
[-C--:B------:R-:W-:Y:S01]  /*3e80*/  FMUL.FTZ R151, R177, R149.reuse ;  /* 0x00000095b1977220 */ /* 0x080fe20000410000 */
[-C--:B------:R-:W-:Y:S01]  /*3e90*/  FFMA.FTZ R157, R171, R150.reuse, R156 ;  /* 0x00000096ab9d7223 */ /* 0x080fe2000001009c */
[----:B------:R-:W-:Y:S01]  /*3ea0*/  FFMA.FTZ R149, R174, R149, R143 ;  /* 0x00000095ae957223 */ /* 0x000fe2000001008f */
[----:B------:R-:W-:Y:S01]  /*3eb0*/  FMUL.FTZ R150, R173, R150 ;  /* 0x00000096ad967220 */ /* 0x000fe20000410000 */
[-C--:B0-----:R-:W-:Y:S01]  /*3ec0*/  FMUL.FTZ R143, R142, R147.reuse ;  /* 0x000000938e8f7220 */ /* 0x081fe20000410000 */
[----:B------:R-:W-:Y:S01]  /*3ed0*/  FMUL.FTZ R147, R140, R147 ;  /* 0x000000938c937220 */ /* 0x000fe20000410000 */
[----:B------:R-:W-:Y:S01]  /*3ee0*/  FFMA.FTZ R4, R174, R4, -R151 ;  /* 0x00000004ae047223 */ /* 0x000fe20000010897 */
[----:B------:R-:W-:-:S02]  /*3ef0*/  FFMA.FTZ R195, R171, R6, -R150 ;  /* 0x00000006abc37223 */ /* 0x000fc40000010896 */
[-C--:B-1----:R-:W-:Y:S01]  /*3f00*/  FFMA.FTZ R6, R142, R145.reuse, R147 ;  /* 0x000000918e067223 */ /* 0x082fe20000010093 */
[----:B------:R-:W-:Y:S01]  /*3f10*/  FADD.FTZ R156, R191, R4 ;  /* 0x00000004bf9c7221 */ /* 0x000fe20000010000 */
[C---:B------:R-:W-:Y:S02]  /*3f20*/  FFMA.FTZ R4, R140.reuse, R145, -R143 ;  /* 0x000000918c047223 */ /* 0x040fe4000001088f */
[----:B------:R-:W-:Y:S02]  /*3f30*/  @P1 FADD.FTZ R139, R139, R6 ;  /* 0x000000068b8b1221 */ /* 0x000fe40000010000 */
[----:B------:R-:W-:Y:S01]  /*3f40*/  @P1 FADD.FTZ R141, R141, R4 ;  /* 0x000000048d8d1221 */ /* 0x000fe20000010000 */
[-C--:B---3--:R-:W-:Y:S02]  /*3f50*/  FMUL.FTZ R143, R140, R7.reuse ;  /* 0x000000078c8f7220 */ /* 0x088fe40000410000 */
[----:B------:R-:W0:Y:S01]  /*3f60*/  SHFL.UP PT, R145, R139, 0x4, RZ ;  /* 0x048000008b917989 */ /* 0x000e2200000e00ff */
[----:B------:R-:W-:Y:S01]  /*3f70*/  FADD.FTZ R150, R190, R149 ;  /* 0x00000095be967221 */ /* 0x000fe20000010000 */
[----:B------:R-:W-:Y:S01]  /*3f80*/  FMUL.FTZ R158, R173, R156 ;  /* 0x0000009cad9e7220 */ /* 0x000fe20000410000 */
[C---:B------:R-:W-:Y:S01]  /*3f90*/  FMUL.FTZ R7, R142.reuse, R7 ;  /* 0x000000078e077220 */ /* 0x040fe20000410000 */
[----:B----4-:R-:W-:-:S02]  /*3fa0*/  @P1 FFMA.FTZ R142, R142, R5, R143 ;  /* 0x000000058e8e1223 */ /* 0x010fc4000001008f */
[----:B------:R-:W1:Y:S01]  /*3fb0*/  SHFL.UP PT, R143, R141, 0x4, RZ ;  /* 0x048000008d8f7989 */ /* 0x000e6200000e00ff */
[-C--:B------:R-:W-:Y:S01]  /*3fc0*/  FFMA.FTZ R147, R171, R150.reuse, R158 ;  /* 0x00000096ab937223 */ /* 0x080fe2000001009e */
[----:B------:R-:W-:Y:S01]  /*3fd0*/  FMUL.FTZ R150, R173, R150 ;  /* 0x00000096ad967220 */ /* 0x000fe20000410000 */
[----:B------:R-:W-:Y:S01]  /*3fe0*/  @P1 FFMA.FTZ R140, R140, R5, -R7 ;  /* 0x000000058c8c1223 */ /* 0x000fe20000010807 */
[----:B------:R-:W-:Y:S01]  /*3ff0*/  FMUL.FTZ R197, R168, R195 ;  /* 0x000000c3a8c57220 */ /* 0x000fe20000410000 */
[----:B------:R-:W3:Y:S01]  /*4000*/  SHFL.UP PT, R7, R142, 0x4, RZ ;  /* 0x048000008e077989 */ /* 0x000ee200000e00ff */
[----:B------:R-:W-:Y:S02]  /*4010*/  FFMA.FTZ R150, R171, R156, -R150 ;  /* 0x0000009cab967223 */ /* 0x000fe40000010896 */
[-C--:B------:R-:W-:Y:S01]  /*4020*/  FFMA.FTZ R196, R166, R157.reuse, R197 ;  /* 0x0000009da6c47223 */ /* 0x080fe200000100c5 */
[----:B------:R-:W-:Y:S01]  /*4030*/  FMUL.FTZ R157, R168, R157 ;  /* 0x0000009da89d7220 */ /* 0x000fe20000410000 */
[----:B------:R-:W4:Y:S01]  /*4040*/  SHFL.UP PT, R5, R140, 0x4, RZ ;  /* 0x048000008c057989 */ /* 0x000f2200000e00ff */
[----:B------:R-:W-:Y:S01]  /*4050*/  FADD.FTZ R149, R189, R150 ;  /* 0x00000096bd957221 */ /* 0x000fe20000010000 */
[----:B------:R-:W-:Y:S01]  /*4060*/  FMUL.FTZ R4, R169, R196 ;  /* 0x000000c4a9047220 */ /* 0x000fe20000410000 */
[----:B------:R-:W-:Y:S01]  /*4070*/  FFMA.FTZ R198, R166, R195, -R157 ;  /* 0x000000c3a6c67223 */ /* 0x000fe2000001089d */
[----:B------:R-:W-:Y:S01]  /*4080*/  FADD.FTZ R147, R188, R147 ;  /* 0x00000093bc937221 */ /* 0x000fe20000010000 */
[C---:B------:R-:W-:Y:S01]  /*4090*/  FMUL.FTZ R151, R168.reuse, R149 ;  /* 0x00000095a8977220 */ /* 0x040fe20000410000 */
[----:B------:R-:W-:Y:S01]  /*40a0*/  ISETP.GE.AND P1, PT, R21, 0x4, PT ;  /* 0x000000041500780c */ /* 0x000fe20003f26270 */
[----:B------:R-:W-:Y:S01]  /*40b0*/  FFMA.FTZ R195, R167, R198, -R4 ;  /* 0x000000c6a7c37223 */ /* 0x000fe20000010804 */
[-C--:B------:R-:W-:Y:S01]  /*40c0*/  FMUL.FTZ R4, R168, R147.reuse ;  /* 0x00000093a8047220 */ /* 0x080fe20000410000 */
[----:B------:R-:W-:Y:S01]  /*40d0*/  FFMA.FTZ R151, R166, R147, R151 ;  /* 0x00000093a6977223 */ /* 0x000fe20000010097 */
[-C--:B0-----:R-:W-:Y:S01]  /*40e0*/  FMUL.FTZ R147, R142, R145.reuse ;  /* 0x000000918e937220 */ /* 0x081fe20000410000 */
[----:B------:R-:W-:Y:S01]  /*40f0*/  FMUL.FTZ R145, R140, R145 ;  /* 0x000000918c917220 */ /* 0x000fe20000410000 */
[----:B------:R-:W-:-:S03]  /*4100*/  FFMA.FTZ R4, R166, R149, -R4 ;  /* 0x00000095a6047223 */ /* 0x000fc60000010804 */
[-C--:B-1----:R-:W-:Y:S01]  /*4110*/  FFMA.FTZ R6, R142, R143.reuse, R145 ;  /* 0x0000008f8e067223 */ /* 0x082fe20000010091 */
[----:B------:R-:W-:Y:S01]  /*4120*/  FADD.FTZ R156, R187, R4 ;  /* 0x00000004bb9c7221 */ /* 0x000fe20000010000 */
[----:B------:R-:W-:Y:S01]  /*4130*/  FFMA.FTZ R4, R140, R143, -R147 ;  /* 0x0000008f8c047223 */ /* 0x000fe20000010893 */
[-C--:B---3--:R-:W-:Y:S01]  /*4140*/  FMUL.FTZ R143, R142, R7.reuse ;  /* 0x000000078e8f7220 */ /* 0x088fe20000410000 */
[----:B------:R-:W-:Y:S01]  /*4150*/  FMUL.FTZ R7, R140, R7 ;  /* 0x000000078c077220 */ /* 0x000fe20000410000 */
[----:B------:R-:W-:Y:S01]  /*4160*/  @P1 FADD.FTZ R139, R139, R6 ;  /* 0x000000068b8b1221 */ /* 0x000fe20000010000 */
[C---:B------:R-:W-:Y:S01]  /*4170*/  FMUL.FTZ R198, R169.reuse, R198 ;  /* 0x000000c6a9c67220 */ /* 0x040fe20000410000 */
[----:B------:R-:W-:Y:S01]  /*4180*/  FADD.FTZ R150, R186, R151 ;  /* 0x00000097ba967221 */ /* 0x000fe20000010000 */
[----:B------:R-:W-:Y:S01]  /*4190*/  FMUL.FTZ R158, R169, R156 ;  /* 0x0000009ca99e7220 */ /* 0x000fe20000410000 */
[----:B----4-:R-:W-:Y:S01]  /*41a0*/  @P1 FFMA.FTZ R142, R142, R5, R7 ;  /* 0x000000058e8e1223 */ /* 0x010fe20000010007 */
[----:B------:R-:W-:Y:S01]  /*41b0*/  @P1 FADD.FTZ R141, R141, R4 ;  /* 0x000000048d8d1221 */ /* 0x000fe20000010000 */
[----:B------:R-:W0:Y:S01]  /*41c0*/  SHFL.UP PT, R145, R139, 0x8, RZ ;  /* 0x050000008b917989 */ /* 0x000e2200000e00ff */
[C---:B------:R-:W-:Y:S01]  /*41d0*/  FFMA.FTZ R157, R167.reuse, R196, R198 ;  /* 0x000000c4a79d7223 */ /* 0x040fe200000100c6 */
[----:B------:R-:W-:Y:S01]  /*41e0*/  FMUL.FTZ R197, R164, R195 ;  /* 0x000000c3a4c57220 */ /* 0x000fe20000410000 */
[-C--:B------:R-:W-:Y:S01]  /*41f0*/  FFMA.FTZ R147, R167, R150.reuse, R158 ;  /* 0x00000096a7937223 */ /* 0x080fe2000001009e */
[----:B------:R-:W-:Y:S01]  /*4200*/  FMUL.FTZ R150, R169, R150 ;  /* 0x00000096a9967220 */ /* 0x000fe20000410000 */
[----:B------:R-:W-:Y:S01]  /*4210*/  @P1 FFMA.FTZ R140, R140, R5, -R143 ;  /* 0x000000058c8c1223 */ /* 0x000fe2000001088f */
[----:B------:R-:W1:Y:S01]  /*4220*/  SHFL.UP PT, R7, R142, 0x8, RZ ;  /* 0x050000008e077989 */ /* 0x000e6200000e00ff */
[-C--:B------:R-:W-:Y:S01]  /*4230*/  FFMA.FTZ R196, R162, R157.reuse, R197 ;  /* 0x0000009da2c47223 */ /* 0x080fe200000100c5 */
[----:B------:R-:W-:-:S02]  /*4240*/  FMUL.FTZ R157, R164, R157 ;  /* 0x0000009da49d7220 */ /* 0x000fc40000410000 */
[----:B------:R-:W3:Y:S01]  /*4250*/  SHFL.UP PT, R143, R141, 0x8, RZ ;  /* 0x050000008d8f7989 */ /* 0x000ee200000e00ff */
[----:B------:R-:W-:Y:S01]  /*4260*/  FFMA.FTZ R150, R167, R156, -R150 ;  /* 0x0000009ca7967223 */ /* 0x000fe20000010896 */
[----:B------:R-:W-:Y:S01]  /*4270*/  FADD.FTZ R147, R184, R147 ;  /* 0x00000093b8937221 */ /* 0x000fe20000010000 */
[----:B------:R-:W-:Y:S01]  /*4280*/  FFMA.FTZ R198, R162, R195, -R157 ;  /* 0x000000c3a2c67223 */ /* 0x000fe2000001089d */
[----:B------:R-:W4:Y:S01]  /*4290*/  SHFL.UP PT, R5, R140, 0x8, RZ ;  /* 0x050000008c057989 */ /* 0x000f2200000e00ff */
[----:B------:R-:W-:Y:S01]  /*42a0*/  FADD.FTZ R149, R185, R150 ;  /* 0x00000096b9957221 */ /* 0x000fe20000010000 */
[C---:B------:R-:W-:Y:S01]  /*42b0*/  FMUL.FTZ R151, R164.reuse, R147 ;  /* 0x00000093a4977220 */ /* 0x040fe20000410000 */
[C---:B------:R-:W-:Y:S01]  /*42c0*/  FMUL.FTZ R6, R163.reuse, R198 ;  /* 0x000000c6a3067220 */ /* 0x040fe20000410000 */
[-C--:B------:R-:W-:Y:S01]  /*42d0*/  FMUL.FTZ R157, R163, R196.reuse ;  /* 0x000000c4a39d7220 */ /* 0x080fe20000410000 */
[-C--:B------:R-:W-:Y:S01]  /*42e0*/  FMUL.FTZ R4, R164, R149.reuse ;  /* 0x00000095a4047220 */ /* 0x080fe20000410000 */
[C---:B------:R-:W-:Y:S01]  /*42f0*/  FFMA.FTZ R151, R162.reuse, R149, -R151 ;  /* 0x00000095a2977223 */ /* 0x040fe20000010897 */
[C---:B------:R-:W-:Y:S01]  /*4300*/  FFMA.FTZ R196, R165.reuse, R196, R6 ;  /* 0x000000c4a5c47223 */ /* 0x040fe20000010006 */
[----:B------:R-:W-:Y:S01]  /*4310*/  FFMA.FTZ R157, R165, R198, -R157 ;  /* 0x000000c6a59d7223 */ /* 0x000fe2000001089d */
[----:B------:R-:W-:Y:S01]  /*4320*/  FFMA.FTZ R147, R162, R147, R4 ;  /* 0x00000093a2937223 */ /* 0x000fe20000010004 */
[----:B------:R-:W-:Y:S01]  /*4330*/  ISETP.GE.AND P1, PT, R21, 0x8, PT ;  /* 0x000000081500780c */ /* 0x000fe20003f26270 */
[----:B------:R-:W-:Y:S01]  /*4340*/  FADD.FTZ R6, R176, R151 ;  /* 0x00000097b0067221 */ /* 0x000fe20000010000 */
[C---:B------:R-:W-:Y:S01]  /*4350*/  FMUL.FTZ R149, R121.reuse, R157 ;  /* 0x0000009d79957220 */ /* 0x040fe20000410000 */
[----:B------:R-:W-:Y:S01]  /*4360*/  FMUL.FTZ R156, R121, R196 ;  /* 0x000000c4799c7220 */ /* 0x000fe20000410000 */
[----:B------:R-:W-:Y:S01]  /*4370*/  FADD.FTZ R4, R172, R147 ;  /* 0x00000093ac047221 */ /* 0x000fe20000010000 */
[C---:B------:R-:W-:Y:S01]  /*4380*/  FMUL.FTZ R150, R163.reuse, R6 ;  /* 0x00000006a3967220 */ /* 0x040fe20000410000 */
[----:B0-----:R-:W-:Y:S01]  /*4390*/  FMUL.FTZ R147, R140, R145 ;  /* 0x000000918c937220 */ /* 0x001fe20000410000 */
[C---:B------:R-:W-:Y:S01]  /*43a0*/  FFMA.FTZ R196, R138.reuse, R196, R149 ;  /* 0x000000c48ac47223 */ /* 0x040fe20000010095 */
[----:B------:R-:W-:Y:S01]  /*43b0*/  FFMA.FTZ R158, R138, R157, -R156 ;  /* 0x0000009d8a9e7223 */ /* 0x000fe2000001089c */
[-C--:B------:R-:W-:Y:S01]  /*43c0*/  FMUL.FTZ R149, R163, R4.reuse ;  /* 0x00000004a3957220 */ /* 0x080fe20000410000 */
[C---:B------:R-:W-:Y:S01]  /*43d0*/  FFMA.FTZ R156, R165.reuse, R4, R150 ;  /* 0x00000004a59c7223 */ /* 0x040fe20000010096 */
[C---:B------:R-:W-:Y:S01]  /*43e0*/  FMUL.FTZ R145, R142.reuse, R145 ;  /* 0x000000918e917220 */ /* 0x040fe20000410000 */
[C---:B-1----:R-:W-:Y:S01]  /*43f0*/  FMUL.FTZ R4, R142.reuse, R7 ;  /* 0x000000078e047220 */ /* 0x042fe20000410000 */
[----:B---3--:R-:W-:Y:S01]  /*4400*/  FFMA.FTZ R150, R142, R143, R147 ;  /* 0x0000008f8e967223 */ /* 0x008fe20000010093 */
[C---:B------:R-:W-:Y:S01]  /*4410*/  FMUL.FTZ R7, R140.reuse, R7 ;  /* 0x000000078c077220 */ /* 0x040fe20000410000 */
[----:B------:R-:W-:Y:S01]  /*4420*/  FFMA.FTZ R149, R165, R6, -R149 ;  /* 0x00000006a5957223 */ /* 0x000fe20000010895 */
[----:B------:R-:W-:Y:S01]  /*4430*/  FFMA.FTZ R6, R140, R143, -R145 ;  /* 0x0000008f8c067223 */ /* 0x000fe20000010891 */
[----:B------:R-:W-:Y:S01]  /*4440*/  @P1 FADD.FTZ R139, R139, R150 ;  /* 0x000000968b8b1221 */ /* 0x000fe20000010000 */
[-C--:B----4-:R-:W-:Y:S01]  /*4450*/  @P1 FFMA.FTZ R142, R142, R5.reuse, R7 ;  /* 0x000000058e8e1223 */ /* 0x090fe20000010007 */
[----:B------:R-:W-:Y:S01]  /*4460*/  @P1 FFMA.FTZ R140, R140, R5, -R4 ;  /* 0x000000058c8c1223 */ /* 0x000fe20000010804 */
[----:B------:R-:W-:-:S02]  /*4470*/  @P1 FADD.FTZ R141, R141, R6 ;  /* 0x000000068d8d1221 */ /* 0x000fc40000010000 */
[----:B------:R-:W0:Y:S01]  /*4480*/  SHFL.UP PT, R145, R139, 0x10, RZ ;  /* 0x060000008b917989 */ /* 0x000e2200000e00ff */
[----:B------:R-:W-:Y:S01]  /*4490*/  FADD.FTZ R156, R161, R156 ;  /* 0x0000009ca19c7221 */ /* 0x000fe20000010000 */
[----:B------:R-:W-:Y:S02]  /*44a0*/  FADD.FTZ R149, R160, R149 ;  /* 0x00000095a0957221 */ /* 0x000fe40000010000 */
[----:B------:R-:W1:Y:S01]  /*44b0*/  SHFL.UP PT, R7, R142, 0x10, RZ ;  /* 0x060000008e077989 */ /* 0x000e6200000e00ff */
[----:B------:R-:W-:Y:S01]  /*44c0*/  FMUL.FTZ R4, R125, R158 ;  /* 0x0000009e7d047220 */ /* 0x000fe20000410000 */
[C---:B------:R-:W-:Y:S02]  /*44d0*/  FMUL.FTZ R151, R121.reuse, R156 ;  /* 0x0000009c79977220 */ /* 0x040fe40000410000 */
[----:B------:R-:W3:Y:S01]  /*44e0*/  SHFL.UP PT, R143, R141, 0x10, RZ ;  /* 0x060000008d8f7989 */ /* 0x000ee200000e00ff */
[----:B------:R-:W-:-:S03]  /*44f0*/  FMUL.FTZ R147, R121, R149 ;  /* 0x0000009579937220 */ /* 0x000fc60000410000 */
[----:B------:R-:W4:Y:S01]  /*4500*/  SHFL.UP PT, R5, R140, 0x10, RZ ;  /* 0x060000008c057989 */ /* 0x000f2200000e00ff */
[-C--:B------:R-:W-:Y:S01]  /*4510*/  FMUL.FTZ R157, R125, R196.reuse ;  /* 0x000000c47d9d7220 */ /* 0x080fe20000410000 */
[C---:B------:R-:W-:Y:S01]  /*4520*/  FFMA.FTZ R196, R127.reuse, R196, R4 ;  /* 0x000000c47fc47223 */ /* 0x040fe20000010004 */
[C---:B------:R-:W-:Y:S01]  /*4530*/  FFMA.FTZ R4, R138.reuse, R149, -R151 ;  /* 0x000000958a047223 */ /* 0x040fe20000010897 */
[----:B------:R-:W-:Y:S01]  /*4540*/  FFMA.FTZ R147, R138, R156, R147 ;  /* 0x0000009c8a937223 */ /* 0x000fe20000010093 */
[----:B------:R-:W-:Y:S02]  /*4550*/  FFMA.FTZ R157, R127, R158, -R157 ;  /* 0x0000009e7f9d7223 */ /* 0x000fe4000001089d */
[----:B------:R-:W-:Y:S01]  /*4560*/  FADD.FTZ R6, R137, R4 ;  /* 0x0000000489067221 */ /* 0x000fe20000010000 */
[----:B------:R-:W-:Y:S01]  /*4570*/  FADD.FTZ R4, R136, R147 ;  /* 0x0000009388047221 */ /* 0x000fe20000010000 */
[----:B------:R-:W-:Y:S01]  /*4580*/  ISETP.GE.AND P3, PT, R21, 0x10, PT ;  /* 0x000000101500780c */ /* 0x000fe20003f66270 */
[----:B------:R-:W-:Y:S01]  /*4590*/  FMUL.FTZ R156, R124, R157 ;  /* 0x0000009d7c9c7220 */ /* 0x000fe20000410000 */
[C---:B------:R-:W-:Y:S01]  /*45a0*/  FMUL.FTZ R150, R125.reuse, R6 ;  /* 0x000000067d967220 */ /* 0x040fe20000410000 */
[----:B------:R-:W-:-:S02]  /*45b0*/  FMUL.FTZ R147, R125, R4 ;  /* 0x000000047d937220 */ /* 0x000fc40000410000 */
[----:B------:R-:W-:Y:S01]  /*45c0*/  FFMA.FTZ R151, R133, R196, R156 ;  /* 0x000000c485977223 */ /* 0x000fe2000001009c */
[C---:B------:R-:W-:Y:S01]  /*45d0*/  FFMA.FTZ R156, R127.reuse, R4, R150 ;  /* 0x000000047f9c7223 */ /* 0x040fe20000010096 */
[----:B------:R-:W-:Y:S01]  /*45e0*/  FFMA.FTZ R149, R127, R6, -R147 ;  /* 0x000000067f957223 */ /* 0x000fe20000010893 */
[C---:B0-----:R-:W-:Y:S01]  /*45f0*/  FMUL.FTZ R147, R142.reuse, R145 ;  /* 0x000000918e937220 */ /* 0x041fe20000410000 */
[----:B-1----:R-:W-:Y:S01]  /*4600*/  FMUL.FTZ R4, R142, R7 ;  /* 0x000000078e047220 */ /* 0x002fe20000410000 */
[C---:B------:R-:W-:Y:S01]  /*4610*/  FMUL.FTZ R145, R140.reuse, R145 ;  /* 0x000000918c917220 */ /* 0x040fe20000410000 */
[C---:B------:R-:W-:Y:S01]  /*4620*/  FMUL.FTZ R7, R140.reuse, R7 ;  /* 0x000000078c077220 */ /* 0x040fe20000410000 */
[C---:B---3--:R-:W-:Y:S01]  /*4630*/  FFMA.FTZ R6, R140.reuse, R143, -R147 ;  /* 0x0000008f8c067223 */ /* 0x048fe20000010893 */
[----:B----4-:R-:W-:Y:S01]  /*4640*/  @P3 FFMA.FTZ R140, R140, R5, -R4 ;  /* 0x000000058c8c3223 */ /* 0x010fe20000010804 */
[C---:B------:R-:W-:Y:S01]  /*4650*/  FFMA.FTZ R150, R142.reuse, R143, R145 ;  /* 0x0000008f8e967223 */ /* 0x040fe20000010091 */
[----:B------:R-:W-:Y:S01]  /*4660*/  @P3 FFMA.FTZ R142, R142, R5, R7 ;  /* 0x000000058e8e3223 */ /* 0x000fe20000010007 */
[----:B--2---:R-:W-:Y:S01]  /*4670*/  SHFL.IDX PT, R3, R3, RZ, 0x1f ;  /* 0x00001fff03037589 */ /* 0x004fe200000e0000 */
[----:B------:R-:W-:Y:S01]  /*4680*/  FADD.FTZ R149, R134, R149 ;  /* 0x0000009586957221 */ /* 0x000fe20000010000 */
[----:B------:R-:W-:-:S02]  /*4690*/  @P3 FADD.FTZ R139, R139, R150 ;  /* 0x000000968b8b3221 */ /* 0x000fc40000010000 */
[----:B------:R-:W0:Y:S01]  /*46a0*/  SHFL.UP PT, R140, R140, 0x1, RZ ;  /* 0x042000008c8c7989 */ /* 0x000e2200000e00ff */
[----:B------:R-:W-:Y:S01]  /*46b0*/  UISETP.GE.AND UP0, UPT, UR11, UR33, UPT ;  /* 0x000000210b00728c */ /* 0x000fe2000bf06270 */
[----:B------:R-:W-:Y:S01]  /*46c0*/  FADD.FTZ R156, R135, R156 ;  /* 0x0000009c879c7221 */ /* 0x000fe20000010000 */
[C---:B------:R-:W-:Y:S01]  /*46d0*/  FMUL.FTZ R150, R124.reuse, R149 ;  /* 0x000000957c967220 */ /* 0x040fe20000410000 */
[----:B------:R-:W1:Y:S01]  /*46e0*/  SHFL.UP PT, R142, R142, 0x1, RZ ;  /* 0x042000008e8e7989 */ /* 0x000e6200000e00ff */
[----:B------:R-:W-:-:S03]  /*46f0*/  FMUL.FTZ R158, R124, R196 ;  /* 0x000000c47c9e7220 */ /* 0x000fc60000410000 */
[----:B------:R2:W3:Y:S01]  /*4700*/  SHFL.IDX PT, R143, R2, RZ, 0x1f ;  /* 0x00001fff028f7589 */ /* 0x0004e200000e0000 */
[----:B------:R-:W-:Y:S01]  /*4710*/  @P3 FADD.FTZ R141, R141, R6 ;  /* 0x000000068d8d3221 */ /* 0x000fe20000010000 */
[CC--:B------:R-:W-:Y:S01]  /*4720*/  FFMA.FTZ R150, R133.reuse, R156.reuse, R150 ;  /* 0x0000009c85967223 */ /* 0x0c0fe20000010096 */
[----:B------:R-:W-:Y:S01]  /*4730*/  FMUL.FTZ R156, R124, R156 ;  /* 0x0000009c7c9c7220 */ /* 0x000fe20000410000 */
[----:B------:R-:W4:Y:S01]  /*4740*/  SHFL.UP PT, R139, R139, 0x1, RZ ;  /* 0x042000008b8b7989 */ /* 0x000f2200000e00ff */
[C---:B------:R-:W-:Y:S01]  /*4750*/  FFMA.FTZ R157, R133.reuse, R157, -R158 ;  /* 0x0000009d859d7223 */ /* 0x040fe2000001089e */
[----:B------:R-:W-:Y:S01]  /*4760*/  PLOP3.LUT P1, PT, PT, PT, UP0, 0x80, 0x8 ;  /* 0x000000000008781c */ /* 0x000fe20003f2f008 */
[----:B------:R-:W-:Y:S01]  /*4770*/  FMUL.FTZ R145, R120, R151 ;  /* 0x0000009778917220 */ /* 0x000fe20000410000 */
[----:B------:R-:W5:Y:S01]  /*4780*/  SHFL.UP PT, R141, R141, 0x1, RZ ;  /* 0x042000008d8d7989 */ /* 0x000f6200000e00ff */
[----:B------:R-:W-:Y:S01]  /*4790*/  FFMA.FTZ R149, R133, R149, -R156 ;  /* 0x0000009585957223 */ /* 0x000fe2000001089c */
[----:B------:R-:W-:Y:S01]  /*47a0*/  ISETP.NE.OR P1, PT, R20, RZ, P1 ;  /* 0x000000ff1400720c */ /* 0x000fe20000f25670 */
[----:B------:R-:W-:Y:S01]  /*47b0*/  FFMA.FTZ R195, R132, R157, -R145 ;  /* 0x0000009d84c37223 */ /* 0x000fe20000010891 */
[----:B------:R-:W-:Y:S01]  /*47c0*/  FADD.FTZ R145, R119, R150 ;  /* 0x0000009677917221 */ /* 0x000fe20000010000 */
[----:B------:R-:W-:-:S03]  /*47d0*/  FADD.FTZ R149, R122, R149 ;  /* 0x000000957a957221 */ /* 0x000fc60000010000 */
[C---:B------:R-:W-:Y:S01]  /*47e0*/  FMUL.FTZ R147, R120.reuse, R145 ;  /* 0x0000009178937220 */ /* 0x040fe20000410000 */
[-C--:B------:R-:W-:Y:S01]  /*47f0*/  FMUL.FTZ R150, R120, R149.reuse ;  /* 0x0000009578967220 */ /* 0x080fe20000410000 */
[----:B------:R-:W-:Y:S02]  /*4800*/  HFMA2 R5, -RZ, RZ, 0, 0 ;  /* 0x00000000ff057431 */ /* 0x000fe400000001ff */
[----:B------:R-:W-:Y:S01]  /*4810*/  FFMA.FTZ R149, R132, R149, -R147 ;  /* 0x0000009584957223 */ /* 0x000fe20000010893 */
[----:B0-----:R-:W-:Y:S01]  /*4820*/  FMUL.FTZ R147, R140, R3 ;  /* 0x000000038c937220 */ /* 0x001fe20000410000 */
[----:B------:R-:W-:Y:S01]  /*4830*/  FFMA.FTZ R150, R132, R145, R150 ;  /* 0x0000009184967223 */ /* 0x000fe20000010096 */
[----:B------:R-:W-:Y:S02]  /*4840*/  MOV R4, 0x3f800000 ;  /* 0x3f80000000047802 */ /* 0x000fe40000000f00 */
[----:B------:R-:W-:Y:S02]  /*4850*/  CS2R R6, SRZ ;  /* 0x0000000000067805 */ /* 0x000fe4000001ff00 */
[----:B--2---:R-:W-:Y:S01]  /*4860*/  @!P1 LEA R2, R94, UR20, 0x4 ;  /* 0x000000145e029c11 */ /* 0x004fe2000f8e20ff */
[C---:B-1----:R-:W-:Y:S01]  /*4870*/  FMUL.FTZ R145, R142.reuse, R3 ;  /* 0x000000038e917220 */ /* 0x042fe20000410000 */
[----:B---3--:R-:W-:Y:S01]  /*4880*/  FFMA.FTZ R142, R142, R143, R147 ;  /* 0x0000008f8e8e7223 */ /* 0x008fe20000010093 */
[----:B------:R-:W-:Y:S01]  /*4890*/  FMUL.FTZ R157, R120, R157 ;  /* 0x0000009d789d7220 */ /* 0x000fe20000410000 */
[----:B------:R-:W-:Y:S01]  /*48a0*/  FADD.FTZ R149, R128, R149 ;  /* 0x0000009580957221 */ /* 0x000fe20000010000 */
[----:B------:R-:W-:Y:S01]  /*48b0*/  FADD.FTZ R150, R123, R150 ;  /* 0x000000967b967221 */ /* 0x000fe20000010000 */
[----:B------:R0:W1:Y:S01]  /*48c0*/  @!P1 LDS.128 R4, [R2+0x1980] ;  /* 0x0019800002049984 */ /* 0x0000620000000c00 */
[----:B----4-:R-:W-:Y:S01]  /*48d0*/  @P2 FADD.FTZ R3, R139, R142 ;  /* 0x0000008e8b032221 */ /* 0x010fe20000010000 */
[----:B------:R-:W-:Y:S01]  /*48e0*/  FFMA.FTZ R157, R132, R151, R157 ;  /* 0x00000097849d7223 */ /* 0x000fe2000001009d */
[----:B------:R-:W-:Y:S01]  /*48f0*/  FFMA.FTZ R140, R140, R143, -R145 ;  /* 0x0000008f8c8c7223 */ /* 0x000fe20000010891 */
[-C--:B------:R-:W-:Y:S01]  /*4900*/  FMUL.FTZ R142, R126, R150.reuse ;  /* 0x000000967e8e7220 */ /* 0x080fe20000410000 */
[----:B------:R-:W-:Y:S01]  /*4910*/  ISETP.NE.AND P1, PT, R202, 0x1f, PT ;  /* 0x0000001fca00780c */ /* 0x000fe20003f25270 */
[C---:B0-----:R-:W-:Y:S01]  /*4920*/  FMUL.FTZ R2, R126.reuse, R149 ;  /* 0x000000957e027220 */ /* 0x041fe20000410000 */
[C---:B------:R-:W-:Y:S01]  /*4930*/  FMUL.FTZ R196, R126.reuse, R195 ;  /* 0x000000c37ec47220 */ /* 0x040fe20000410000 */
[----:B------:R-:W-:Y:S01]  /*4940*/  FMUL.FTZ R156, R126, R157 ;  /* 0x0000009d7e9c7220 */ /* 0x000fe20000410000 */
[----:B-----5:R-:W-:Y:S01]  /*4950*/  @P2 FADD.FTZ R143, R141, R140 ;  /* 0x0000008c8d8f2221 */ /* 0x020fe20000010000 */
[C---:B------:R-:W-:Y:S01]  /*4960*/  FFMA.FTZ R197, R131.reuse, R150, R2 ;  /* 0x0000009683c57223 */ /* 0x040fe20000010002 */
[C---:B------:R-:W-:Y:S01]  /*4970*/  FFMA.FTZ R142, R131.reuse, R149, -R142 ;  /* 0x00000095838e7223 */ /* 0x040fe2000001088e */
[C---:B------:R-:W-:Y:S01]  /*4980*/  FFMA.FTZ R196, R131.reuse, R157, R196 ;  /* 0x0000009d83c47223 */ /* 0x040fe200000100c4 */
[----:B------:R-:W-:Y:S01]  /*4990*/  FFMA.FTZ R195, R131, R195, -R156 ;  /* 0x000000c383c37223 */ /* 0x000fe2000001089c */
[C---:B------:R-:W-:Y:S01]  /*49a0*/  FMUL.FTZ R139, R15.reuse, R3 ;  /* 0x000000030f8b7220 */ /* 0x040fe20000410000 */
[-C--:B------:R-:W-:Y:S01]  /*49b0*/  FMUL.FTZ R140, R15, R143.reuse ;  /* 0x0000008f0f8c7220 */ /* 0x080fe20000410000 */
[----:B------:R-:W-:Y:S01]  /*49c0*/  FADD.FTZ R197, R130, R197 ;  /* 0x000000c582c57221 */ /* 0x000fe20000010000 */
[----:B------:R-:W-:Y:S01]  /*49d0*/  FADD.FTZ R198, R129, R142 ;  /* 0x0000008e81c67221 */ /* 0x000fe20000010000 */
[C---:B------:R-:W-:Y:S01]  /*49e0*/  FFMA.FTZ R2, R14.reuse, R143, -R139 ;  /* 0x0000008f0e027223 */ /* 0x040fe2000001088b */
[----:B------:R-:W-:Y:S01]  /*49f0*/  FFMA.FTZ R3, R14, R3, R140 ;  /* 0x000000030e037223 */ /* 0x000fe2000001008c */
[----:B------:R0:W2:Y:S01]  /*4a00*/  SHFL.DOWN PT, R150, R196, 0x1, 0x1f ;  /* 0x08201f00c4967f89 */ /* 0x0000a200000e0000 */
[----:B------:R-:W-:Y:S03]  /*4a10*/  BSSY.RECONVERGENT B0, `(.L_x_12420) ;  /* 0x000000f000007945 */ /* 0x000fe60003800200 */
[----:B------:R0:W3:Y:S04]  /*4a20*/  SHFL.DOWN PT, R14, R195, 0x1, 0x1f ;  /* 0x08201f00c30e7f89 */ /* 0x0000e800000e0000 */
[----:B------:R0:W4:Y:S04]  /*4a30*/  SHFL.DOWN PT, R141, R197, 0x1, 0x1f ;  /* 0x08201f00c58d7f89 */ /* 0x00012800000e0000 */
[----:B------:R0:W0:Y:S01]  /*4a40*/  SHFL.DOWN PT, R142, R198, 0x1, 0x1f ;  /* 0x08201f00c68e7f89 */ /* 0x00002200000e0000 */
        /* <DEDUP_REMOVED lines=11> */
.L_x_12421:
[----:B------:R-:W-:Y:S05]  /*4b00*/  BSYNC.RECONVERGENT B0 ;  /* 0x0000000000007941 */ /* 0x000fea0003800200 */
.L_x_12420:
[----:B------:R-:W-:Y:S01]  /*4b10*/  ISETP.GT.U32.AND P1, PT, R202, 0x1d, PT ;  /* 0x0000001dca00780c */ /* 0x000fe20003f24070 */
[----:B------:R-:W-:Y:S01]  /*4b20*/  FADD.FTZ R155, R155, R2 ;  /* 0x000000029b9b7221 */ /* 0x000fe20000010000 */
[----:B------:R-:W-:Y:S01]  /*4b30*/  FADD.FTZ R3, RZ, R3 ;  /* 0x00000003ff037221 */ /* 0x000fe20000010000 */
[----:B------:R0:W0:Y:S01]  /*4b40*/  SHFL.DOWN PT, R156, R196, 0x2, 0x1f ;  /* 0x08401f00c49c7f89 */ /* 0x00002200000e0000 */
[----:B------:R-:W-:Y:S01]  /*4b50*/  BSSY.RECONVERGENT B0, `(.L_x_12422) ;  /* 0x0000011000007945 */ /* 0x000fe20003800200 */
[C---:B---3--:R-:W-:Y:S01]  /*4b60*/  FMUL.FTZ R14, R126.reuse, R155 ;  /* 0x0000009b7e0e7220 */ /* 0x048fe20000410000 */
[----:B------:R-:W-:Y:S01]  /*4b70*/  FMUL.FTZ R2, R126, R3 ;  /* 0x000000037e027220 */ /* 0x000fe20000410000 */
[----:B------:R3:W0:Y:S04]  /*4b80*/  SHFL.DOWN PT, R140, R195, 0x2, 0x1f ;  /* 0x08401f00c38c7f89 */ /* 0x00062800000e0000 */
[----:B----4-:R3:W4:Y:S04]  /*4b90*/  SHFL.DOWN PT, R141, R197, 0x2, 0x1f ;  /* 0x08401f00c58d7f89 */ /* 0x01072800000e0000 */
[----:B--2---:R3:W2:Y:S01]  /*4ba0*/  SHFL.DOWN PT, R150, R198, 0x2, 0x1f ;  /* 0x08401f00c6967f89 */ /* 0x0046a200000e0000 */
[----:B------:R-:W-:Y:S05]  /*4bb0*/  @P1 BRA `(.L_x_12423) ;  /* 0x0000000000281947 */ /* 0x000fea0003800000 */
[CC--:B--2---:R-:W-:Y:S01]  /*4bc0*/  FMUL.FTZ R139, R195.reuse, R150.reuse ;  /* 0x00000096c38b7220 */ /* 0x0c4fe20000410000 */
[C---:B------:R-:W-:Y:S01]  /*4bd0*/  FMUL.FTZ R150, R196.reuse, R150 ;  /* 0x00000096c4967220 */ /* 0x040fe20000410000 */
[CC--:B0-----:R-:W-:Y:S01]  /*4be0*/  FMUL.FTZ R15, R195.reuse, R140.reuse ;  /* 0x0000008cc30f7220 */ /* 0x0c1fe20000410000 */
[C---:B------:R-:W-:Y:S01]  /*4bf0*/  FMUL.FTZ R140, R196.reuse, R140 ;  /* 0x0000008cc48c7220 */ /* 0x040fe20000410000 */
[CC--:B----4-:R-:W-:Y:S01]  /*4c00*/  FFMA.FTZ R142, R196.reuse, R141.reuse, -R139 ;  /* 0x0000008dc48e7223 */ /* 0x0d0fe2000001088b */
[C---:B------:R-:W-:Y:S01]  /*4c10*/  FFMA.FTZ R139, R195.reuse, R141, R150 ;  /* 0x0000008dc38b7223 */ /* 0x040fe20000010096 */
[-C--:B------:R-:W-:Y:S01]  /*4c20*/  FFMA.FTZ R196, R196, R156.reuse, -R15 ;  /* 0x0000009cc4c47223 */ /* 0x080fe2000001080f */
[----:B---3--:R-:W-:Y:S01]  /*4c30*/  FFMA.FTZ R195, R195, R156, R140 ;  /* 0x0000009cc3c37223 */ /* 0x008fe2000001008c */
[----:B------:R-:W-:Y:S01]  /*4c40*/  FADD.FTZ R197, R197, R142 ;  /* 0x0000008ec5c57221 */ /* 0x000fe20000010000 */
[----:B------:R-:W-:-:S07]  /*4c50*/  FADD.FTZ R198, R198, R139 ;  /* 0x0000008bc6c67221 */ /* 0x000fce0000010000 */
.L_x_12423:
[----:B------:R-:W-:Y:S05]  /*4c60*/  BSYNC.RECONVERGENT B0 ;  /* 0x0000000000007941 */ /* 0x000fea0003800200 */
.L_x_12422:
[----:B------:R-:W-:Y:S01]  /*4c70*/  ISETP.GT.U32.AND P1, PT, R202, 0x1b, PT ;  /* 0x0000001bca00780c */ /* 0x000fe20003f24070 */
[C---:B------:R-:W-:Y:S01]  /*4c80*/  FFMA.FTZ R14, R131.reuse, R3, R14 ;  /* 0x00000003830e7223 */ /* 0x040fe2000001000e */
[----:B------:R-:W-:Y:S01]  /*4c90*/  FFMA.FTZ R2, R131, R155, -R2 ;  /* 0x0000009b83027223 */ /* 0x000fe20000010802 */
[----:B0-----:R0:W0:Y:S01]  /*4ca0*/  SHFL.DOWN PT, R156, R196, 0x4, 0x1f ;  /* 0x08801f00c49c7f89 */ /* 0x00102200000e0000 */
[----:B------:R-:W-:Y:S01]  /*4cb0*/  BSSY.RECONVERGENT B0, `(.L_x_12424) ;  /* 0x0000013000007945 */ /* 0x000fe20003800200 */
[----:B------:R-:W-:Y:S01]  /*4cc0*/  FADD.FTZ R139, RZ, R14 ;  /* 0x0000000eff8b7221 */ /* 0x000fe20000010000 */
[----:B--2---:R-:W-:Y:S01]  /*4cd0*/  FFMA.FTZ R150, R95, R60, R2 ;  /* 0x0000003c5f967223 */ /* 0x004fe20000010002 */
[----:B------:R2:W0:Y:S02]  /*4ce0*/  SHFL.DOWN PT, R14, R195, 0x4, 0x1f ;  /* 0x08801f00c30e7f89 */ /* 0x00042400000e0000 */
[C---:B------:R-:W-:Y:S01]  /*4cf0*/  FMUL.FTZ R15, R120.reuse, R139 ;  /* 0x0000008b780f7220 */ /* 0x040fe20000410000 */
[----:B------:R-:W-:Y:S01]  /*4d00*/  FMUL.FTZ R2, R120, R150 ;  /* 0x0000009678027220 */ /* 0x000fe20000410000 */
[----:B------:R2:W0:Y:S04]  /*4d10*/  SHFL.DOWN PT, R145, R197, 0x4, 0x1f ;  /* 0x08801f00c5917f89 */ /* 0x00042800000e0000 */
[----:B------:R2:W0:Y:S01]  /*4d20*/  SHFL.DOWN PT, R142, R198, 0x4, 0x1f ;  /* 0x08801f00c68e7f89 */ /* 0x00042200000e0000 */
[----:B------:R-:W-:Y:S05]  /*4d30*/  @P1 BRA `(.L_x_12425) ;  /* 0x0000000000281947 */ /* 0x000fea0003800000 */
[CC--:B0-----:R-:W-:Y:S01]  /*4d40*/  FMUL.FTZ R143, R195.reuse, R142.reuse ;  /* 0x0000008ec38f7220 */ /* 0x0c1fe20000410000 */
[C---:B------:R-:W-:Y:S01]  /*4d50*/  FMUL.FTZ R142, R196.reuse, R142 ;  /* 0x0000008ec48e7220 */ /* 0x040fe20000410000 */
[CC--:B----4-:R-:W-:Y:S01]  /*4d60*/  FMUL.FTZ R141, R195.reuse, R14.reuse ;  /* 0x0000000ec38d7220 */ /* 0x0d0fe20000410000 */
[C---:B------:R-:W-:Y:S01]  /*4d70*/  FMUL.FTZ R14, R196.reuse, R14 ;  /* 0x0000000ec40e7220 */ /* 0x040fe20000410000 */
[CC--:B------:R-:W-:Y:S01]  /*4d80*/  FFMA.FTZ R140, R196.reuse, R145.reuse, -R143 ;  /* 0x00000091c48c7223 */ /* 0x0c0fe2000001088f */
[C---:B------:R-:W-:Y:S01]  /*4d90*/  FFMA.FTZ R143, R195.reuse, R145, R142 ;  /* 0x00000091c38f7223 */ /* 0x040fe2000001008e */
[-C--:B------:R-:W-:Y:S01]  /*4da0*/  FFMA.FTZ R196, R196, R156.reuse, -R141 ;  /* 0x0000009cc4c47223 */ /* 0x080fe2000001088d */
[----:B--23--:R-:W-:Y:S01]  /*4db0*/  FFMA.FTZ R195, R195, R156, R14 ;  /* 0x0000009cc3c37223 */ /* 0x00cfe2000001000e */
[----:B------:R-:W-:Y:S01]  /*4dc0*/  FADD.FTZ R197, R197, R140 ;  /* 0x0000008cc5c57221 */ /* 0x000fe20000010000 */
[----:B------:R-:W-:-:S07]  /*4dd0*/  FADD.FTZ R198, R198, R143 ;  /* 0x0000008fc6c67221 */ /* 0x000fce0000010000 */
.L_x_12425:
[----:B------:R-:W-:Y:S05]  /*4de0*/  BSYNC.RECONVERGENT B0 ;  /* 0x0000000000007941 */ /* 0x000fea0003800200 */
.L_x_12424:
[----:B------:R-:W-:Y:S01]  /*4df0*/  ISETP.GT.U32.AND P1, PT, R202, 0x17, PT ;  /* 0x00000017ca00780c */ /* 0x000fe20003f24070 */
[C---:B------:R-:W-:Y:S01]  /*4e00*/  FFMA.FTZ R15, R132.reuse, R150, -R15 ;  /* 0x00000096840f7223 */ /* 0x040fe2000001080f */
[----:B------:R-:W-:Y:S01]  /*4e10*/  FFMA.FTZ R2, R132, R139, R2 ;  /* 0x0000008b84027223 */ /* 0x000fe20000010002 */
[----:B------:R1:W1:Y:S01]  /*4e20*/  SHFL.DOWN PT, R158, R196, 0x8, 0x1f ;  /* 0x09001f00c49e7f89 */ /* 0x00026200000e0000 */
[----:B------:R-:W-:Y:S01]  /*4e30*/  BSSY.RECONVERGENT B0, `(.L_x_12426) ;  /* 0x0000014000007945 */ /* 0x000fe20003800200 */
[----:B------:R-:W-:Y:S01]  /*4e40*/  FFMA.FTZ R149, R98, R61, R15 ;  /* 0x0000003d62957223 */ /* 0x000fe2000001000f */
[----:B------:R-:W-:Y:S01]  /*4e50*/  FADD.FTZ R15, RZ, R2 ;  /* 0x00000002ff0f7221 */ /* 0x000fe20000010000 */
[----:B------:R1:W1:Y:S01]  /*4e60*/  SHFL.DOWN PT, R140, R195, 0x8, 0x1f ;  /* 0x09001f00c38c7f89 */ /* 0x00026200000e0000 */
[----:B------:R-:W-:Y:S01]  /*4e70*/  ISETP.GT.U32.AND P2, PT, R202, 0xf, PT ;  /* 0x0000000fca00780c */ /* 0x000fe20003f44070 */
[C---:B0-----:R-:W-:Y:S01]  /*4e80*/  FMUL.FTZ R14, R124.reuse, R149 ;  /* 0x000000957c0e7220 */ /* 0x041fe20000410000 */
[----:B------:R-:W-:Y:S01]  /*4e90*/  FMUL.FTZ R2, R124, R15 ;  /* 0x0000000f7c027220 */ /* 0x000fe20000410000 */
[----:B------:R0:W0:Y:S04]  /*4ea0*/  SHFL.DOWN PT, R145, R197, 0x8, 0x1f ;  /* 0x09001f00c5917f89 */ /* 0x00002800000e0000 */
[----:B------:R0:W0:Y:S01]  /*4eb0*/  SHFL.DOWN PT, R156, R198, 0x8, 0x1f ;  /* 0x09001f00c69c7f89 */ /* 0x00002200000e0000 */
[----:B------:R-:W-:Y:S05]  /*4ec0*/  @P1 BRA `(.L_x_12427) ;  /* 0x0000000000281947 */ /* 0x000fea0003800000 */
[CC--:B0-----:R-:W-:Y:S01]  /*4ed0*/  FMUL.FTZ R143, R195.reuse, R156.reuse ;  /* 0x0000009cc38f7220 */ /* 0x0c1fe20000410000 */
[C---:B------:R-:W-:Y:S01]  /*4ee0*/  FMUL.FTZ R156, R196.reuse, R156 ;  /* 0x0000009cc49c7220 */ /* 0x040fe20000410000 */
[CC--:B-1--4-:R-:W-:Y:S01]  /*4ef0*/  FMUL.FTZ R141, R195.reuse, R140.reuse ;  /* 0x0000008cc38d7220 */ /* 0x0d2fe20000410000 */
[C---:B------:R-:W-:Y:S01]  /*4f00*/  FMUL.FTZ R140, R196.reuse, R140 ;  /* 0x0000008cc48c7220 */ /* 0x040fe20000410000 */
[CC--:B------:R-:W-:Y:S01]  /*4f10*/  FFMA.FTZ R142, R196.reuse, R145.reuse, -R143 ;  /* 0x00000091c48e7223 */ /* 0x0c0fe2000001088f */
[C---:B------:R-:W-:Y:S01]  /*4f20*/  FFMA.FTZ R143, R195.reuse, R145, R156 ;  /* 0x00000091c38f7223 */ /* 0x040fe2000001009c */
[-C--:B------:R-:W-:Y:S01]  /*4f30*/  FFMA.FTZ R196, R196, R158.reuse, -R141 ;  /* 0x0000009ec4c47223 */ /* 0x080fe2000001088d */
[----:B--23--:R-:W-:Y:S01]  /*4f40*/  FFMA.FTZ R195, R195, R158, R140 ;  /* 0x0000009ec3c37223 */ /* 0x00cfe2000001008c */
[----:B------:R-:W-:Y:S01]  /*4f50*/  FADD.FTZ R197, R197, R142 ;  /* 0x0000008ec5c57221 */ /* 0x000fe20000010000 */
[----:B------:R-:W-:-:S07]  /*4f60*/  FADD.FTZ R198, R198, R143 ;  /* 0x0000008fc6c67221 */ /* 0x000fce0000010000 */
.L_x_12427:
[----:B------:R-:W-:Y:S05]  /*4f70*/  BSYNC.RECONVERGENT B0 ;  /* 0x0000000000007941 */ /* 0x000fea0003800200 */
.L_x_12426:
[----:B-1----:R1:W1:Y:S01]  /*4f80*/  SHFL.DOWN PT, R158, R196, 0x10, 0x1f ;  /* 0x0a001f00c49e7f89 */ /* 0x00226200000e0000 */
[----:B------:R-:W-:Y:S01]  /*4f90*/  BSSY.RECONVERGENT B0, `(.L_x_12428) ;  /* 0x0000011000007945 */ /* 0x000fe20003800200 */
[C---:B------:R-:W-:Y:S01]  /*4fa0*/  FFMA.FTZ R2, R133.reuse, R149, -R2 ;  /* 0x0000009585027223 */ /* 0x040fe20000010802 */
[----:B------:R-:W-:Y:S01]  /*4fb0*/  FFMA.FTZ R14, R133, R15, R14 ;  /* 0x0000000f850e7223 */ /* 0x000fe2000001000e */
[----:B------:R1:W1:Y:S04]  /*4fc0*/  SHFL.DOWN PT, R140, R195, 0x10, 0x1f ;  /* 0x0a001f00c38c7f89 */ /* 0x00026800000e0000 */
[----:B0-----:R0:W0:Y:S04]  /*4fd0*/  SHFL.DOWN PT, R145, R197, 0x10, 0x1f ;  /* 0x0a001f00c5917f89 */ /* 0x00102800000e0000 */
        /* <DEDUP_REMOVED lines=12> */
.L_x_12429:
[----:B------:R-:W-:Y:S05]  /*50a0*/  BSYNC.RECONVERGENT B0 ;  /* 0x0000000000007941 */ /* 0x000fea0003800200 */
.L_x_12428:
[----:B-1----:R-:W-:Y:S01]  /*50b0*/  FFMA.FTZ R140, R97, R62, R2 ;  /* 0x0000003e618c7223 */ /* 0x002fe20000010002 */
[----:B------:R-:W-:Y:S01]  /*50c0*/  FADD.FTZ R2, RZ, R14 ;  /* 0x0000000eff027221 */ /* 0x000fe20000010000 */
[----:B------:R-:W-:Y:S01]  /*50d0*/  SHFL.DOWN PT, R199, R195, 0x1, 0x1f ;  /* 0x08201f00c3c77f89 */ /* 0x000fe200000e0000 */
[----:B------:R-:W-:Y:S01]  /*50e0*/  ISETP.NE.AND P1, PT, R20, 0x1f, PT ;  /* 0x0000001f1400780c */ /* 0x000fe20003f25270 */
[C---:B----4-:R-:W-:Y:S01]  /*50f0*/  FMUL.FTZ R141, R125.reuse, R140 ;  /* 0x0000008c7d8d7220 */ /* 0x050fe20000410000 */
[-C--:B------:R-:W-:Y:S01]  /*5100*/  FMUL.FTZ R14, R125, R2.reuse ;  /* 0x000000027d0e7220 */ /* 0x080fe20000410000 */
[----:B------:R-:W1:Y:S01]  /*5110*/  SHFL.IDX PT, R157, R7, RZ, 0x1f ;  /* 0x00001fff079d7589 */ /* 0x000e6200000e0000 */
[----:B------:R-:W-:Y:S01]  /*5120*/  ISETP.GT.AND P2, PT, R21, 0x1e, PT ;  /* 0x0000001e1500780c */ /* 0x000fe20003f44270 */
[C---:B------:R-:W-:Y:S01]  /*5130*/  FFMA.FTZ R141, R127.reuse, R2, R141 ;  /* 0x000000027f8d7223 */ /* 0x040fe2000001008d */
[----:B0-----:R-:W-:Y:S01]  /*5140*/  FFMA.FTZ R145, R127, R140, -R14 ;  /* 0x0000008c7f917223 */ /* 0x001fe2000001080e */
[----:B------:R-:W0:Y:S01]  /*5150*/  SHFL.DOWN PT, R147, R196, 0x1, 0x1f ;  /* 0x08201f00c4937f89 */ /* 0x000e2200000e0000 */
[----:B------:R-:W-:Y:S01]  /*5160*/  ISETP.GT.AND P3, PT, R21, 0xf, PT ;  /* 0x0000000f1500780c */ /* 0x000fe20003f64270 */
[----:B------:R-:W-:Y:S01]  /*5170*/  FADD.FTZ R141, RZ, R141 ;  /* 0x0000008dff8d7221 */ /* 0x000fe20000010000 */
[----:B------:R-:W-:Y:S01]  /*5180*/  FFMA.FTZ R145, R100, R63, R145 ;  /* 0x0000003f64917223 */ /* 0x000fe20000010091 */
[----:B------:R-:W4:Y:S01]  /*5190*/  SHFL.IDX PT, R151, R6, RZ, 0x1f ;  /* 0x00001fff06977589 */ /* 0x000f2200000e0000 */
[----:B------:R-:W-:Y:S01]  /*51a0*/  BSSY.RECONVERGENT B0, `(.L_x_12430) ;  /* 0x0000217000007945 */ /* 0x000fe20003800200 */
[C---:B------:R-:W-:Y:S01]  /*51b0*/  FMUL.FTZ R14, R121.reuse, R141 ;  /* 0x0000008d790e7220 */ /* 0x040fe20000410000 */
[-C--:B------:R-:W-:Y:S01]  /*51c0*/  FMUL.FTZ R143, R121, R145.reuse ;  /* 0x00000091798f7220 */ /* 0x080fe20000410000 */
[----:B------:R-:W5:Y:S02]  /*51d0*/  SHFL.DOWN PT, R201, R197, 0x1, 0x1f ;  /* 0x08201f00c5c97f89 */ /* 0x000f6400000e0000 */
[C---:B------:R-:W-:Y:S01]  /*51e0*/  FFMA.FTZ R142, R138.reuse, R145, -R14 ;  /* 0x000000918a8e7223 */ /* 0x040fe2000001080e */
[----:B------:R-:W-:Y:S01]  /*51f0*/  FFMA.FTZ R143, R138, R141, R143 ;  /* 0x0000008d8a8f7223 */ /* 0x000fe2000001008f */
[----:B------:R-:W5:Y:S02]  /*5200*/  SHFL.DOWN PT, R203, R198, 0x1, 0x1f ;  /* 0x08201f00c6cb7f89 */ /* 0x000f6400000e0000 */
[----:B------:R-:W-:Y:S01]  /*5210*/  FFMA.FTZ R142, R99, R64, R142 ;  /* 0x00000040638e7223 */ /* 0x000fe2000001008e */
[----:B------:R-:W-:Y:S01]  /*5220*/  FADD.FTZ R14, RZ, R143 ;  /* 0x0000008fff0e7221 */ /* 0x000fe20000010000 */
[----:B--23--:R-:W2:Y:S02]  /*5230*/  SHFL.IDX PT, R195, R195, RZ, 0x1f ;  /* 0x00001fffc3c37589 */ /* 0x00cea400000e0000 */
[C---:B------:R-:W-:Y:S01]  /*5240*/  FMUL.FTZ R143, R163.reuse, R142 ;  /* 0x0000008ea38f7220 */ /* 0x040fe20000410000 */
[-C--:B------:R-:W-:Y:S01]  /*5250*/  FMUL.FTZ R156, R163, R14.reuse ;  /* 0x0000000ea39c7220 */ /* 0x080fe20000410000 */
[-C--:B-1----:R-:W-:Y:S01]  /*5260*/  @P1 FMUL.FTZ R158, R199, R157.reuse ;  /* 0x0000009dc79e1220 */ /* 0x082fe20000410000 */
[----:B------:R-:W1:Y:S01]  /*5270*/  SHFL.IDX PT, R196, R196, RZ, 0x1f ;  /* 0x00001fffc4c47589 */ /* 0x000e6200000e0000 */
[----:B------:R-:W-:Y:S01]  /*5280*/  FFMA.FTZ R143, R165, R14, R143 ;  /* 0x0000000ea58f7223 */ /* 0x000fe2000001008f */
[----:B0-----:R-:W-:-:S02]  /*5290*/  @P1 FMUL.FTZ R200, R147, R157 ;  /* 0x0000009d93c81220 */ /* 0x001fc40000410000 */
[----:B------:R-:W0:Y:S01]  /*52a0*/  SHFL.IDX PT, R197, R197, RZ, 0x1f ;  /* 0x00001fffc5c57589 */ /* 0x000e2200000e0000 */
[----:B------:R-:W-:Y:S01]  /*52b0*/  FADD.FTZ R143, RZ, R143 ;  /* 0x0000008fff8f7221 */ /* 0x000fe20000010000 */
[-C--:B----4-:R-:W-:Y:S01]  /*52c0*/  @P1 FFMA.FTZ R158, R147, R151.reuse, -R158 ;  /* 0x00000097939e1223 */ /* 0x090fe2000001089e */
[----:B------:R-:W-:Y:S01]  /*52d0*/  @P1 FFMA.FTZ R200, R199, R151, R200 ;  /* 0x00000097c7c81223 */ /* 0x000fe200000100c8 */
[----:B------:R-:W-:Y:S01]  /*52e0*/  FFMA.FTZ R147, R165, R142, -R156 ;  /* 0x0000008ea5937223 */ /* 0x000fe2000001089c */
[----:B------:R-:W-:Y:S01]  /*52f0*/  FMUL.FTZ R156, R164, R143 ;  /* 0x0000008fa49c7220 */ /* 0x000fe20000410000 */
[----:B-----5:R-:W-:Y:S01]  /*5300*/  @P1 FADD.FTZ R151, R201, R158 ;  /* 0x0000009ec9971221 */ /* 0x020fe20000010000 */
[----:B------:R-:W3:Y:S01]  /*5310*/  SHFL.IDX PT, R198, R198, RZ, 0x1f ;  /* 0x00001fffc6c67589 */ /* 0x000ee200000e0000 */
[----:B------:R-:W-:Y:S01]  /*5320*/  FFMA.FTZ R147, R102, R65, R147 ;  /* 0x0000004166937223 */ /* 0x000fe20000010093 */
[----:B------:R-:W-:Y:S01]  /*5330*/  @P1 FADD.FTZ R157, R203, R200 ;  /* 0x000000c8cb9d1221 */ /* 0x000fe20000010000 */
[----:B------:R-:W-:-:S02]  /*5340*/  FMUL.FTZ R200, R151, R13 ;  /* 0x0000000d97c87220 */ /* 0x000fc40000410000 */
[----:B------:R-:W-:Y:S01]  /*5350*/  FFMA.FTZ R156, R162, R147, -R156 ;  /* 0x00000093a29c7223 */ /* 0x000fe2000001089c */
[----:B------:R-:W-:Y:S01]  /*5360*/  ISETP.NE.AND P1, PT, R20, RZ, PT ;  /* 0x000000ff1400720c */ /* 0x000fe20003f25270 */
[C---:B------:R-:W-:Y:S01]  /*5370*/  FMUL.FTZ R158, R157.reuse, R13 ;  /* 0x0000000d9d9e7220 */ /* 0x040fe20000410000 */
[----:B------:R-:W-:Y:S01]  /*5380*/  FMUL.FTZ R13, R164, R147 ;  /* 0x00000093a40d7220 */ /* 0x000fe20000410000 */
[-C--:B------:R-:W-:Y:S02]  /*5390*/  FFMA.FTZ R199, R157, R12.reuse, -R200 ;  /* 0x0000000c9dc77223 */ /* 0x080fe400000108c8 */
[----:B------:R-:W-:Y:S01]  /*53a0*/  FFMA.FTZ R157, R151, R12, R158 ;  /* 0x0000000c979d7223 */ /* 0x000fe2000001009e */
[----:B------:R-:W-:Y:S01]  /*53b0*/  FFMA.FTZ R151, R162, R143, R13 ;  /* 0x0000008fa2977223 */ /* 0x000fe2000001000d */
[----:B------:R-:W-:Y:S01]  /*53c0*/  FADD.FTZ R12, R148, R199 ;  /* 0x000000c7940c7221 */ /* 0x000fe20000010000 */
[----:B------:R-:W-:Y:S01]  /*53d0*/  FFMA.FTZ R148, R101, R66, R156 ;  /* 0x0000004265947223 */ /* 0x000fe2000001009c */
[----:B------:R-:W-:Y:S01]  /*53e0*/  FADD.FTZ R13, R144, R157 ;  /* 0x0000009d900d7221 */ /* 0x000fe20000010000 */
[----:B------:R-:W-:Y:S01]  /*53f0*/  FADD.FTZ R144, RZ, R151 ;  /* 0x00000097ff907221 */ /* 0x000fe20000010000 */
[----:B------:R-:W-:Y:S01]  /*5400*/  FMUL.FTZ R157, R175, R12 ;  /* 0x0000000caf9d7220 */ /* 0x000fe20000410000 */
[----:B------:R-:W-:Y:S01]  /*5410*/  FMUL.FTZ R151, R169, R148 ;  /* 0x00000094a9977220 */ /* 0x000fe20000410000 */
[-C--:B------:R-:W-:Y:S01]  /*5420*/  FMUL.FTZ R201, R175, R13.reuse ;  /* 0x0000000dafc97220 */ /* 0x080fe20000410000 */
[-C--:B------:R-:W-:Y:S01]  /*5430*/  FMUL.FTZ R156, R169, R144.reuse ;  /* 0x00000090a99c7220 */ /* 0x080fe20000410000 */
[C---:B------:R-:W-:Y:S01]  /*5440*/  FFMA.FTZ R199, R170.reuse, R13, R157 ;  /* 0x0000000daac77223 */ /* 0x040fe2000001009d */
[C---:B------:R-:W-:Y:S01]  /*5450*/  FFMA.FTZ R151, R167.reuse, R144, R151 ;  /* 0x00000090a7977223 */ /* 0x040fe20000010097 */
[----:B------:R-:W-:Y:S01]  /*5460*/  FFMA.FTZ R158, R170, R12, -R201 ;  /* 0x0000000caa9e7223 */ /* 0x000fe200000108c9 */
[----:B------:R-:W-:Y:S01]  /*5470*/  FFMA.FTZ R157, R167, R148, -R156 ;  /* 0x00000094a79d7223 */ /* 0x000fe2000001089c */
[----:B------:R-:W-:Y:S01]  /*5480*/  FADD.FTZ R146, R146, R199 ;  /* 0x000000c792927221 */ /* 0x000fe20000010000 */
[----:B------:R-:W-:Y:S01]  /*5490*/  FADD.FTZ R151, RZ, R151 ;  /* 0x00000097ff977221 */ /* 0x000fe20000010000 */
[----:B------:R-:W-:Y:S01]  /*54a0*/  FADD.FTZ R153, R153, R158 ;  /* 0x0000009e99997221 */ /* 0x000fe20000010000 */
[----:B------:R-:W-:Y:S01]  /*54b0*/  FFMA.FTZ R157, R104, R67, R157 ;  /* 0x00000043689d7223 */ /* 0x000fe2000001009d */
[CC--:B------:R-:W-:Y:S01]  /*54c0*/  FMUL.FTZ R203, R183.reuse, R146.reuse ;  /* 0x00000092b7cb7220 */ /* 0x0c0fe20000410000 */
[C---:B------:R-:W-:Y:S01]  /*54d0*/  FMUL.FTZ R156, R168.reuse, R151 ;  /* 0x00000097a89c7220 */ /* 0x040fe20000410000 */
        /* <DEDUP_REMOVED lines=12> */
[----:B------:R-:W-:Y:S01]  /*55a0*/  FMUL.FTZ R201, R181, R154 ;  /* 0x0000009ab5c97220 */ /* 0x000fe20000410000 */
[----:B------:R-:W-:Y:S01]  /*55b0*/  FMUL.FTZ R200, R173, R156 ;  /* 0x0000009cadc87220 */ /* 0x000fe20000410000 */
[----:B------:R-:W-:Y:S01]  /*55c0*/  FFMA.FTZ R204, R179, R154, R204 ;  /* 0x0000009ab3cc7223 */ /* 0x000fe200000100cc */
[----:B------:R-:W-:Y:S01]  /*55d0*/  FFMA.FTZ R199, R171, R156, R199 ;  /* 0x0000009cabc77223 */ /* 0x000fe200000100c7 */
[----:B------:R-:W-:Y:S01]  /*55e0*/  FFMA.FTZ R201, R179, R152, -R201 ;  /* 0x00000098b3c97223 */ /* 0x000fe200000108c9 */
[----:B------:R-:W-:Y:S01]  /*55f0*/  FFMA.FTZ R203, R171, R158, -R200 ;  /* 0x0000009eabcb7223 */ /* 0x000fe200000108c8 */
[----:B------:R-:W-:Y:S01]  /*5600*/  FADD.FTZ R159, R159, R204 ;  /* 0x000000cc9f9f7221 */ /* 0x000fe20000010000 */
[----:B------:R-:W-:Y:S01]  /*5610*/  FADD.FTZ R199, RZ, R199 ;  /* 0x000000c7ffc77221 */ /* 0x000fe20000010000 */
[----:B------:R-:W-:Y:S01]  /*5620*/  FADD.FTZ R201, R194, R201 ;  /* 0x000000c9c2c97221 */ /* 0x000fe20000010000 */
[----:B------:R-:W-:Y:S01]  /*5630*/  FFMA.FTZ R203, R106, R69, R203 ;  /* 0x000000456acb7223 */ /* 0x000fe200000100cb */
[C---:B------:R-:W-:Y:S01]  /*5640*/  FMUL.FTZ R207, R180.reuse, R159 ;  /* 0x0000009fb4cf7220 */ /* 0x040fe20000410000 */
[C---:B------:R-:W-:Y:S01]  /*5650*/  FMUL.FTZ R194, R177.reuse, R199 ;  /* 0x000000c7b1c27220 */ /* 0x040fe20000410000 */
[----:B------:R-:W-:Y:S01]  /*5660*/  FMUL.FTZ R200, R180, R201 ;  /* 0x000000c9b4c87220 */ /* 0x000fe20000410000 */
[----:B------:R-:W-:Y:S01]  /*5670*/  FMUL.FTZ R205, R177, R203 ;  /* 0x000000cbb1cd7220 */ /* 0x000fe20000410000 */
[----:B------:R-:W-:-:S02]  /*5680*/  FFMA.FTZ R204, R178, R201, -R207 ;  /* 0x000000c9b2cc7223 */ /* 0x000fc400000108cf */
[----:B------:R-:W-:Y:S01]  /*5690*/  FFMA.FTZ R207, R178, R159, R200 ;  /* 0x0000009fb2cf7223 */ /* 0x000fe200000100c8 */
[C---:B------:R-:W-:Y:S01]  /*56a0*/  FFMA.FTZ R205, R174.reuse, R199, R205 ;  /* 0x000000c7aecd7223 */ /* 0x040fe200000100cd */
[----:B------:R-:W-:Y:S01]  /*56b0*/  FFMA.FTZ R200, R174, R203, -R194 ;  /* 0x000000cbaec87223 */ /* 0x000fe200000108c2 */
[----:B------:R-:W-:Y:S01]  /*56c0*/  FADD.FTZ R194, R193, R204 ;  /* 0x000000ccc1c27221 */ /* 0x000fe20000010000 */
[----:B------:R-:W-:Y:S01]  /*56d0*/  FADD.FTZ R192, R192, R207 ;  /* 0x000000cfc0c07221 */ /* 0x000fe20000010000 */
[----:B------:R-:W-:Y:S01]  /*56e0*/  FADD.FTZ R193, RZ, R205 ;  /* 0x000000cdffc17221 */ /* 0x000fe20000010000 */
[----:B------:R-:W-:Y:S01]  /*56f0*/  FFMA.FTZ R200, R105, R70, R200 ;  /* 0x0000004669c87223 */ /* 0x000fe200000100c8 */
        /* <DEDUP_REMOVED lines=13> */
[----:B------:R-:W-:-:S02]  /*57d0*/  FMUL.FTZ R178, R173, R204 ;  /* 0x000000ccadb27220 */ /* 0x000fc40000410000 */
[----:B------:R-:W-:Y:S01]  /*57e0*/  FMUL.FTZ R174, R181, R180 ;  /* 0x000000b4b5ae7220 */ /* 0x000fe20000410000 */
[C---:B------:R-:W-:Y:S01]  /*57f0*/  FFMA.FTZ R206, R171.reuse, R204, -R191 ;  /* 0x000000ccabce7223 */ /* 0x040fe200000108bf */
[----:B------:R-:W-:Y:S01]  /*5800*/  FFMA.FTZ R173, R171, R190, R178 ;  /* 0x000000beabad7223 */ /* 0x000fe200000100b2 */
[-C--:B------:R-:W-:Y:S01]  /*5810*/  FMUL.FTZ R181, R181, R177.reuse ;  /* 0x000000b1b5b57220 */ /* 0x080fe20000410000 */
[----:B------:R-:W-:Y:S01]  /*5820*/  FFMA.FTZ R178, R179, R177, -R174 ;  /* 0x000000b1b3b27223 */ /* 0x000fe200000108ae */
[----:B------:R-:W-:Y:S01]  /*5830*/  FADD.FTZ R189, R189, R206 ;  /* 0x000000cebdbd7221 */ /* 0x000fe20000010000 */
[----:B------:R-:W-:Y:S01]  /*5840*/  FADD.FTZ R171, R188, R173 ;  /* 0x000000adbcab7221 */ /* 0x000fe20000010000 */
[----:B------:R-:W-:Y:S01]  /*5850*/  FFMA.FTZ R174, R179, R180, R181 ;  /* 0x000000b4b3ae7223 */ /* 0x000fe200000100b5 */
[----:B------:R-:W-:Y:S01]  /*5860*/  FFMA.FTZ R178, R107, R72, R178 ;  /* 0x000000486bb27223 */ /* 0x000fe200000100b2 */
[C---:B------:R-:W-:Y:S01]  /*5870*/  FMUL.FTZ R179, R168.reuse, R189 ;  /* 0x000000bda8b37220 */ /* 0x040fe20000410000 */
[----:B------:R-:W-:Y:S01]  /*5880*/  FMUL.FTZ R168, R168, R171 ;  /* 0x000000aba8a87220 */ /* 0x000fe20000410000 */
[----:B------:R-:W-:-:S02]  /*5890*/  FADD.FTZ R174, RZ, R174 ;  /* 0x000000aeffae7221 */ /* 0x000fc40000010000 */
[C---:B------:R-:W-:Y:S01]  /*58a0*/  FFMA.FTZ R181, R166.reuse, R171, R179 ;  /* 0x000000aba6b57223 */ /* 0x040fe200000100b3 */
[----:B------:R-:W-:Y:S01]  /*58b0*/  FFMA.FTZ R166, R166, R189, -R168 ;  /* 0x000000bda6a67223 */ /* 0x000fe200000108a8 */
[----:B--2---:R-:W-:Y:S01]  /*58c0*/  FMUL.FTZ R179, R195, R7 ;  /* 0x00000007c3b37220 */ /* 0x004fe20000410000 */
[----:B------:R-:W-:Y:S01]  /*58d0*/  FMUL.FTZ R173, R183, R174 ;  /* 0x000000aeb7ad7220 */ /* 0x000fe20000410000 */
[----:B------:R-:W-:Y:S01]  /*58e0*/  FADD.FTZ R186, R186, R181 ;  /* 0x000000b5baba7221 */ /* 0x000fe20000010000 */
[----:B------:R-:W-:Y:S01]  /*58f0*/  FADD.FTZ R166, R187, R166 ;  /* 0x000000a6bba67221 */ /* 0x000fe20000010000 */
[----:B-1----:R-:W-:Y:S01]  /*5900*/  FFMA.FTZ R168, R196, R6, -R179 ;  /* 0x00000006c4a87223 */ /* 0x002fe200000108b3 */
[----:B------:R-:W-:Y:S01]  /*5910*/  FMUL.FTZ R183, R183, R178 ;  /* 0x000000b2b7b77220 */ /* 0x000fe20000410000 */
[C---:B------:R-:W-:Y:S01]  /*5920*/  FMUL.FTZ R181, R169.reuse, R186 ;  /* 0x000000baa9b57220 */ /* 0x040fe20000410000 */
[----:B------:R-:W-:Y:S01]  /*5930*/  FMUL.FTZ R188, R169, R166 ;  /* 0x000000a6a9bc7220 */ /* 0x000fe20000410000 */
[----:B------:R-:W-:Y:S01]  /*5940*/  FMUL.FTZ R169, R195, R5 ;  /* 0x00000005c3a97220 */ /* 0x000fe20000410000 */
[C---:B------:R-:W-:Y:S01]  /*5950*/  FFMA.FTZ R173, R182.reuse, R178, -R173 ;  /* 0x000000b2b6ad7223 */ /* 0x040fe200000108ad */
[----:B------:R-:W-:Y:S01]  /*5960*/  FFMA.FTZ R183, R182, R174, R183 ;  /* 0x000000aeb6b77223 */ /* 0x000fe200000100b7 */
[C---:B------:R-:W-:Y:S01]  /*5970*/  FFMA.FTZ R179, R167.reuse, R186, R188 ;  /* 0x000000baa7b37223 */ /* 0x040fe200000100bc */
[----:B------:R-:W-:Y:S01]  /*5980*/  FFMA.FTZ R188, R167, R166, -R181 ;  /* 0x000000a6a7bc7223 */ /* 0x000fe200000108b5 */
[C---:B------:R-:W-:Y:S01]  /*5990*/  FMUL.FTZ R182, R195.reuse, R6 ;  /* 0x00000006c3b67220 */ /* 0x040fe20000410000 */
[-C--:B------:R-:W-:Y:S01]  /*59a0*/  FMUL.FTZ R6, R195, R4.reuse ;  /* 0x00000004c3067220 */ /* 0x080fe20000410000 */
[----:B------:R-:W-:Y:S01]  /*59b0*/  FADD.FTZ R167, R184, R179 ;  /* 0x000000b3b8a77221 */ /* 0x000fe20000010000 */
[----:B------:R-:W-:Y:S01]  /*59c0*/  FFMA.FTZ R4, R196, R4, -R169 ;  /* 0x00000004c4047223 */ /* 0x000fe200000108a9 */
[----:B------:R-:W-:Y:S01]  /*59d0*/  FADD.FTZ R185, R185, R188 ;  /* 0x000000bcb9b97221 */ /* 0x000fe20000010000 */
[----:B------:R-:W-:Y:S01]  /*59e0*/  FADD.FTZ R169, RZ, R183 ;  /* 0x000000b7ffa97221 */ /* 0x000fe20000010000 */
[----:B------:R-:W-:Y:S01]  /*59f0*/  FMUL.FTZ R181, R164, R167 ;  /* 0x000000a7a4b57220 */ /* 0x000fe20000410000 */
[----:B------:R-:W-:Y:S01]  /*5a00*/  FFMA.FTZ R173, R110, R73, R173 ;  /* 0x000000496ead7223 */ /* 0x000fe200000100ad */
[----:B------:R-:W-:Y:S01]  /*5a10*/  FMUL.FTZ R164, R164, R185 ;  /* 0x000000b9a4a47220 */ /* 0x000fe20000410000 */
[----:B------:R-:W-:Y:S01]  /*5a20*/  FFMA.FTZ R7, R196, R7, R182 ;  /* 0x00000007c4077223 */ /* 0x000fe200000100b6 */
[C---:B------:R-:W-:Y:S01]  /*5a30*/  FMUL.FTZ R179, R175.reuse, R169 ;  /* 0x000000a9afb37220 */ /* 0x040fe20000410000 */
[----:B------:R-:W-:Y:S01]  /*5a40*/  FFMA.FTZ R181, R162, R185, -R181 ;  /* 0x000000b9a2b57223 */ /* 0x000fe200000108b5 */
[----:B------:R-:W-:Y:S01]  /*5a50*/  FMUL.FTZ R182, R175, R173 ;  /* 0x000000adafb67220 */ /* 0x000fe20000410000 */
[----:B------:R-:W-:Y:S01]  /*5a60*/  FFMA.FTZ R5, R196, R5, R6 ;  /* 0x00000005c4057223 */ /* 0x000fe20000010006 */
[----:B0-----:R-:W-:Y:S01]  /*5a70*/  FADD.FTZ R6, R197, R168 ;  /* 0x000000a8c5067221 */ /* 0x001fe20000010000 */
[----:B------:R-:W-:Y:S01]  /*5a80*/  FFMA.FTZ R175, R162, R167, R164 ;  /* 0x000000a7a2af7223 */ /* 0x000fe200000100a4 */
[----:B------:R-:W-:Y:S01]  /*5a90*/  FFMA.FTZ R168, R170, R173, -R179 ;  /* 0x000000adaaa87223 */ /* 0x000fe200000108b3 */
[----:B------:R-:W-:Y:S01]  /*5aa0*/  FADD.FTZ R176, R176, R181 ;  /* 0x000000b5b0b07221 */ /* 0x000fe20000010000 */
[----:B------:R-:W-:Y:S01]  /*5ab0*/  FFMA.FTZ R170, R170, R169, R182 ;  /* 0x000000a9aaaa7223 */ /* 0x000fe200000100b6 */
[C---:B------:R-:W-:Y:S01]  /*5ac0*/  FFMA.FTZ R164, R0.reuse, R155, RZ ;  /* 0x0000009b00a47223 */ /* 0x040fe200000100ff */
[----:B------:R-:W-:Y:S01]  /*5ad0*/  FFMA.FTZ R182, R0, -R3, RZ ;  /* 0x8000000300b67223 */ /* 0x000fe200000100ff */
[----:B---3--:R-:W-:Y:S01]  /*5ae0*/  FADD.FTZ R7, R198, R7 ;  /* 0x00000007c6077221 */ /* 0x008fe20000010000 */
[----:B------:R-:W-:Y:S01]  /*5af0*/  @!P1 LEA R183, R94, UR20, 0x4 ;  /* 0x000000145eb79c11 */ /* 0x000fe2000f8e20ff */
[----:B------:R-:W-:Y:S01]  /*5b00*/  FADD.FTZ R172, R172, R175 ;  /* 0x000000afacac7221 */ /* 0x000fe20000010000 */
[----:B------:R-:W-:Y:S01]  /*5b10*/  FMUL.FTZ R162, R163, R176 ;  /* 0x000000b0a3a27220 */ /* 0x000fe20000410000 */
[C---:B------:R-:W-:Y:S01]  /*5b20*/  FFMA.FTZ R175, R79.reuse, R150, R164 ;  /* 0x000000964faf7223 */ /* 0x040fe200000100a4 */
[----:B------:R-:W-:Y:S01]  /*5b30*/  FFMA.FTZ R182, R79, -R139, R182 ;  /* 0x8000008b4fb67223 */ /* 0x000fe200000100b6 */
[-C--:B------:R-:W-:Y:S01]  /*5b40*/  FMUL.FTZ R163, R163, R172.reuse ;  /* 0x000000aca3a37220 */ /* 0x080fe20000410000 */
[----:B------:R0:W-:Y:S01]  /*5b50*/  @!P1 STS.128 [R183+0x1980], R4 ;  /* 0x00198004b7009388 */ /* 0x0001e20000000c00 */
[C---:B------:R-:W-:Y:S01]  /*5b60*/  FFMA.FTZ R162, R165.reuse, R172, R162 ;  /* 0x000000aca5a27223 */ /* 0x040fe200000100a2 */
[----:B------:R-:W-:Y:S01]  /*5b70*/  FFMA.FTZ R155, -R96, R59, R155 ;  /* 0x0000003b609b7223 */ /* 0x000fe2000001019b */
[----:B------:R-:W-:Y:S01]  /*5b80*/  FFMA.FTZ R163, R165, R176, -R163 ;  /* 0x000000b0a5a37223 */ /* 0x000fe200000108a3 */
[----:B------:R-:W-:Y:S01]  /*5b90*/  FFMA.FTZ R179, -R103, R68, R158 ;  /* 0x0000004467b37223 */ /* 0x000fe2000001019e */
[----:B------:R-:W-:Y:S01]  /*5ba0*/  FADD.FTZ R161, R161, R162 ;  /* 0x000000a2a1a17221 */ /* 0x000fe20000010000 */
[----:B------:R-:W-:Y:S01]  /*5bb0*/  FMUL.FTZ R181, R9, R171 ;  /* 0x000000ab09b57220 */ /* 0x000fe20000410000 */
[----:B------:R-:W-:Y:S01]  /*5bc0*/  FADD.FTZ R160, R160, R163 ;  /* 0x000000a3a0a07221 */ /* 0x000fe20000010000 */
[----:B------:R-:W-:Y:S01]  /*5bd0*/  FFMA.FTZ R168, R109, R74, R168 ;  /* 0x0000004a6da87223 */ /* 0x000fe200000100a8 */
[----:B------:R-:W-:Y:S01]  /*5be0*/  FADD.FTZ R170, RZ, R170 ;  /* 0x000000aaffaa7221 */ /* 0x000fe20000010000 */
[----:B------:R-:W-:Y:S01]  /*5bf0*/  FFMA.FTZ R181, R8, R189, -R181 ;  /* 0x000000bd08b57223 */ /* 0x000fe200000108b5 */
[C---:B0-----:R-:W-:Y:S01]  /*5c00*/  FFMA.FTZ R4, R80.reuse, R149, R175 ;  /* 0x0000009550047223 */ /* 0x041fe200000100af */
[----:B------:R-:W-:Y:S01]  /*5c10*/  FFMA.FTZ R5, R80, -R15, R182 ;  /* 0x8000000f50057223 */ /* 0x000fe200000100b6 */
[----:B------:R-:W-:Y:S01]  /*5c20*/  FFMA.FTZ R149, -R98, R61, R149 ;  /* 0x0000003d62957223 */ /* 0x000fe20000010195 */
[----:B------:R-:W-:Y:S01]  /*5c30*/  FMUL.FTZ R175, R103, R171 ;  /* 0x000000ab67af7220 */ /* 0x000fe20000410000 */
[C---:B------:R-:W-:Y:S01]  /*5c40*/  FFMA.FTZ R7, R81.reuse, R140, R4 ;  /* 0x0000008c51077223 */ /* 0x040fe20000010004 */
[----:B------:R-:W-:Y:S01]  /*5c50*/  FFMA.FTZ R4, R81, -R2, R5 ;  /* 0x8000000251047223 */ /* 0x000fe20000010005 */
[----:B------:R-:W-:Y:S01]  /*5c60*/  FMUL.FTZ R5, R121, R161 ;  /* 0x000000a179057220 */ /* 0x000fe20000410000 */
[----:B------:R-:W-:Y:S01]  /*5c70*/  FADD.FTZ R48, R175, R48 ;  /* 0x00000030af307221 */ /* 0x000fe20000010000 */
[C---:B------:R-:W-:Y:S01]  /*5c80*/  FFMA.FTZ R162, R82.reuse, R145, R7 ;  /* 0x0000009152a27223 */ /* 0x040fe20000010007 */
[----:B------:R-:W-:Y:S01]  /*5c90*/  FFMA.FTZ R7, R82, -R141, R4 ;  /* 0x8000008d52077223 */ /* 0x000fe20000010004 */
[-C--:B------:R-:W-:Y:S01]  /*5ca0*/  FMUL.FTZ R4, R121, R160.reuse ;  /* 0x000000a079047220 */ /* 0x080fe20000410000 */
[C---:B------:R-:W-:Y:S01]  /*5cb0*/  FFMA.FTZ R6, R138.reuse, R160, -R5 ;  /* 0x000000a08a067223 */ /* 0x040fe20000010805 */
[C---:B------:R-:W-:Y:S01]  /*5cc0*/  FFMA.FTZ R121, R83.reuse, R142, R162 ;  /* 0x0000008e53797223 */ /* 0x040fe200000100a2 */
[----:B------:R-:W-:Y:S01]  /*5cd0*/  FFMA.FTZ R162, R83, -R14, R7 ;  /* 0x8000000e53a27223 */ /* 0x000fe20000010007 */
[----:B------:R-:W-:Y:S01]  /*5ce0*/  FFMA.FTZ R5, R138, R161, R4 ;  /* 0x000000a18a057223 */ /* 0x000fe20000010004 */
[----:B------:R-:W-:Y:S01]  /*5cf0*/  FADD.FTZ R138, R137, R6 ;  /* 0x00000006898a7221 */ /* 0x000fe20000010000 */
[C---:B------:R-:W-:Y:S01]  /*5d00*/  FFMA.FTZ R6, R84.reuse, R147, R121 ;  /* 0x0000009354067223 */ /* 0x040fe20000010079 */
[----:B------:R-:W-:Y:S01]  /*5d10*/  FFMA.FTZ R7, R84, -R143, R162 ;  /* 0x8000008f54077223 */ /* 0x000fe200000100a2 */
[----:B------:R-:W-:Y:S01]  /*5d20*/  FADD.FTZ R136, R136, R5 ;  /* 0x0000000588887221 */ /* 0x000fe20000010000 */
[----:B------:R-:W-:Y:S01]  /*5d30*/  FMUL.FTZ R4, R125, R138 ;  /* 0x0000008a7d047220 */ /* 0x000fe20000410000 */
[C---:B------:R-:W-:Y:S01]  /*5d40*/  FFMA.FTZ R5, R85.reuse, R148, R6 ;  /* 0x0000009455057223 */ /* 0x040fe20000010006 */
[----:B------:R-:W-:Y:S01]  /*5d50*/  FFMA.FTZ R6, R85, -R144, R7 ;  /* 0x8000009055067223 */ /* 0x000fe20000010007 */
[-C--:B------:R-:W-:Y:S01]  /*5d60*/  FMUL.FTZ R125, R125, R136.reuse ;  /* 0x000000887d7d7220 */ /* 0x080fe20000410000 */
[C---:B------:R-:W-:Y:S01]  /*5d70*/  FFMA.FTZ R4, R127.reuse, R136, R4 ;  /* 0x000000887f047223 */ /* 0x040fe20000010004 */
[C---:B------:R-:W-:Y:S01]  /*5d80*/  FFMA.FTZ R162, R86.reuse, R157, R5 ;  /* 0x0000009d56a27223 */ /* 0x040fe20000010005 */
[----:B------:R-:W-:Y:S01]  /*5d90*/  FFMA.FTZ R5, R86, -R151, R6 ;  /* 0x8000009756057223 */ /* 0x000fe20000010006 */
[----:B------:R-:W-:Y:S01]  /*5da0*/  FFMA.FTZ R125, R127, R138, -R125 ;  /* 0x0000008a7f7d7223 */ /* 0x000fe2000001087d */
[----:B------:R-:W-:Y:S01]  /*5db0*/  FADD.FTZ R135, R135, R4 ;  /* 0x0000000487877221 */ /* 0x000fe20000010000 */
[C---:B------:R-:W-:Y:S01]  /*5dc0*/  FFMA.FTZ R7, R87.reuse, R158, R162 ;  /* 0x0000009e57077223 */ /* 0x040fe200000100a2 */
[----:B------:R-:W-:Y:S01]  /*5dd0*/  FFMA.FTZ R4, R87, -R156, R5 ;  /* 0x8000009c57047223 */ /* 0x000fe20000010005 */
[C---:B------:R-:W-:Y:S01]  /*5de0*/  FMUL.FTZ R5, R9.reuse, R192 ;  /* 0x000000c009057220 */ /* 0x040fe20000410000 */
[----:B------:R-:W-:Y:S01]  /*5df0*/  FADD.FTZ R134, R134, R125 ;  /* 0x0000007d86867221 */ /* 0x000fe20000010000 */
[----:B------:R-:W-:Y:S01]  /*5e00*/  FFMA.FTZ R6, R88, R203, R7 ;  /* 0x000000cb58067223 */ /* 0x000fe20000010007 */
[-C--:B------:R-:W-:Y:S01]  /*5e10*/  FMUL.FTZ R7, R9, R194.reuse ;  /* 0x000000c209077220 */ /* 0x080fe20000410000 */
[-C--:B------:R-:W-:Y:S01]  /*5e20*/  FFMA.FTZ R164, R8, R194.reuse, -R5 ;  /* 0x000000c208a47223 */ /* 0x080fe20000010805 */
[----:B------:R-:W-:Y:S01]  /*5e30*/  FMUL.FTZ R194, R105, R194 ;  /* 0x000000c269c27220 */ /* 0x000fe20000410000 */
[----:B------:R-:W-:Y:S01]  /*5e40*/  FFMA.FTZ R4, R88, -R199, R4 ;  /* 0x800000c758047223 */ /* 0x000fe20000010004 */
[----:B------:R-:W-:Y:S01]  /*5e50*/  FFMA.FTZ R127, R89, R200, R6 ;  /* 0x000000c8597f7223 */ /* 0x000fe20000010006 */
[C---:B------:R-:W-:Y:S01]  /*5e60*/  FFMA.FTZ R5, -R105.reuse, R70, R200 ;  /* 0x0000004669057223 */ /* 0x040fe200000101c8 */
[----:B------:R-:W-:Y:S01]  /*5e70*/  FMUL.FTZ R6, R105, R192 ;  /* 0x000000c069067220 */ /* 0x000fe20000410000 */
[----:B------:R-:W-:Y:S01]  /*5e80*/  FMUL.FTZ R182, R193, R194 ;  /* 0x000000c2c1b67220 */ /* 0x000fe20000410000 */
[----:B------:R-:W-:Y:S01]  /*5e90*/  FFMA.FTZ R162, R8, R192, R7 ;  /* 0x000000c008a27223 */ /* 0x000fe20000010007 */
[----:B------:R-:W-:Y:S01]  /*5ea0*/  FFMA.FTZ R163, R89, -R193, R4 ;  /* 0x800000c159a37223 */ /* 0x000fe20000010004 */
[----:B------:R-:W-:Y:S01]  /*5eb0*/  FADD.FTZ R52, R6, R52 ;  /* 0x0000003406347221 */ /* 0x000fe20000010000 */
[-C--:B------:R-:W-:Y:S01]  /*5ec0*/  FFMA.FTZ R4, R5, R6.reuse, R182 ;  /* 0x0000000605047223 */ /* 0x080fe200000100b6 */
[----:B------:R-:W-:Y:S01]  /*5ed0*/  FMUL.FTZ R182, R193, R6 ;  /* 0x00000006c1b67220 */ /* 0x000fe20000410000 */
[CC--:B------:R-:W-:Y:S01]  /*5ee0*/  FMUL.FTZ R7, R124.reuse, R135.reuse ;  /* 0x000000877c077220 */ /* 0x0c0fe20000410000 */
[----:B------:R-:W-:Y:S01]  /*5ef0*/  FMUL.FTZ R6, R124, R134 ;  /* 0x000000867c067220 */ /* 0x000fe20000410000 */
[----:B------:R-:W-:Y:S01]  /*5f00*/  FMUL.FTZ R162, R5, R162 ;  /* 0x000000a205a27220 */ /* 0x000fe20000410000 */
[----:B------:R-:W-:Y:S01]  /*5f10*/  FMUL.FTZ R121, R9, R190 ;  /* 0x000000be09797220 */ /* 0x000fe20000410000 */
[----:B------:R-:W-:Y:S01]  /*5f20*/  FFMA.FTZ R7, R133, R134, -R7 ;  /* 0x0000008685077223 */ /* 0x000fe20000010807 */
[----:B------:R-:W-:Y:S01]  /*5f30*/  FFMA.FTZ R5, R5, R194, -R182 ;  /* 0x000000c205057223 */ /* 0x000fe200000108b6 */
[----:B------:R-:W-:Y:S01]  /*5f40*/  FFMA.FTZ R124, R133, R135, R6 ;  /* 0x00000087857c7223 */ /* 0x000fe20000010006 */
[----:B------:R-:W-:Y:S01]  /*5f50*/  FFMA.FTZ R193, R193, R164, R162 ;  /* 0x000000a4c1c17223 */ /* 0x000fe200000100a2 */
[-C--:B------:R-:W-:Y:S01]  /*5f60*/  FMUL.FTZ R182, R106, R204.reuse ;  /* 0x000000cc6ab67220 */ /* 0x080fe20000410000 */
[-C--:B------:R-:W-:Y:S01]  /*5f70*/  FFMA.FTZ R164, R8, R204.reuse, -R121 ;  /* 0x000000cc08a47223 */ /* 0x080fe20000010879 */
[----:B------:R-:W-:Y:S01]  /*5f80*/  FMUL.FTZ R125, R9, R204 ;  /* 0x000000cc097d7220 */ /* 0x000fe20000410000 */
[----:B------:R-:W-:Y:S01]  /*5f90*/  FADD.FTZ R121, R122, R7 ;  /* 0x000000077a797221 */ /* 0x000fe20000010000 */
[----:B------:R-:W-:Y:S01]  /*5fa0*/  FADD.FTZ R119, R119, R124 ;  /* 0x0000007c77777221 */ /* 0x000fe20000010000 */
[C---:B------:R-:W-:Y:S01]  /*5fb0*/  FFMA.FTZ R203, -R106.reuse, R69, R203 ;  /* 0x000000456acb7223 */ /* 0x040fe200000101cb */
[----:B------:R-:W-:Y:S01]  /*5fc0*/  FMUL.FTZ R162, R106, R190 ;  /* 0x000000be6aa27220 */ /* 0x000fe20000410000 */
[----:B------:R-:W-:Y:S01]  /*5fd0*/  FMUL.FTZ R6, R199, R182 ;  /* 0x000000b6c7067220 */ /* 0x000fe20000410000 */
[----:B------:R-:W-:Y:S01]  /*5fe0*/  FFMA.FTZ R124, R8, R190, R125 ;  /* 0x000000be087c7223 */ /* 0x000fe2000001007d */
[C---:B------:R-:W-:Y:S01]  /*5ff0*/  FMUL.FTZ R125, R120.reuse, R121 ;  /* 0x00000079787d7220 */ /* 0x040fe20000410000 */
[-C--:B------:R-:W-:Y:S01]  /*6000*/  FMUL.FTZ R122, R120, R119.reuse ;  /* 0x00000077787a7220 */ /* 0x080fe20000410000 */
[----:B------:R-:W-:Y:S01]  /*6010*/  FADD.FTZ R49, R162, R49 ;  /* 0x00000031a2317221 */ /* 0x000fe20000010000 */
[-C--:B------:R-:W-:Y:S01]  /*6020*/  FFMA.FTZ R6, R203, R162.reuse, R6 ;  /* 0x000000a2cb067223 */ /* 0x080fe20000010006 */
[----:B------:R-:W-:Y:S01]  /*6030*/  FMUL.FTZ R162, R199, R162 ;  /* 0x000000a2c7a27220 */ /* 0x000fe20000410000 */
[----:B------:R-:W-:Y:S01]  /*6040*/  FFMA.FTZ R120, R132, R119, R125 ;  /* 0x0000007784787223 */ /* 0x000fe2000001007d */
[----:B------:R-:W-:Y:S01]  /*6050*/  FMUL.FTZ R137, R108, R201 ;  /* 0x000000c96c897220 */ /* 0x000fe20000410000 */
[----:B------:R-:W-:Y:S01]  /*6060*/  FFMA.FTZ R125, R132, R121, -R122 ;  /* 0x00000079847d7223 */ /* 0x000fe2000001087a */
[----:B------:R-:W-:Y:S01]  /*6070*/  FMUL.FTZ R133, R9, R159 ;  /* 0x0000009f09857220 */ /* 0x000fe20000410000 */
[----:B------:R-:W-:Y:S01]  /*6080*/  FFMA.FTZ R7, R203, R182, -R162 ;  /* 0x000000b6cb077223 */ /* 0x000fe200000108a2 */
[----:B------:R-:W-:Y:S01]  /*6090*/  FFMA.FTZ R132, R90, R177, R127 ;  /* 0x000000b15a847223 */ /* 0x000fe2000001007f */
[C---:B------:R-:W-:Y:S01]  /*60a0*/  FMUL.FTZ R122, R108.reuse, R159 ;  /* 0x0000009f6c7a7220 */ /* 0x040fe20000410000 */
[----:B------:R-:W-:Y:S01]  /*60b0*/  FFMA.FTZ R177, -R108, R71, R177 ;  /* 0x000000476cb17223 */ /* 0x000fe200000101b1 */
[----:B------:R-:W-:Y:S01]  /*60c0*/  FMUL.FTZ R162, R180, R137 ;  /* 0x00000089b4a27220 */ /* 0x000fe20000410000 */
[-C--:B------:R-:W-:Y:S01]  /*60d0*/  FFMA.FTZ R165, R8, R201.reuse, -R133 ;  /* 0x000000c908a57223 */ /* 0x080fe20000010885 */
[----:B------:R-:W-:Y:S01]  /*60e0*/  FADD.FTZ R128, R128, R125 ;  /* 0x0000007d80807221 */ /* 0x000fe20000010000 */
[----:B------:R-:W-:Y:S01]  /*60f0*/  FMUL.FTZ R201, R9, R201 ;  /* 0x000000c909c97220 */ /* 0x000fe20000410000 */
[----:B------:R-:W-:Y:S01]  /*6100*/  FADD.FTZ R123, R123, R120 ;  /* 0x000000787b7b7221 */ /* 0x000fe20000010000 */
[CC--:B------:R-:W-:Y:S01]  /*6110*/  FFMA.FTZ R133, R177.reuse, R122.reuse, R162 ;  /* 0x0000007ab1857223 */ /* 0x0c0fe200000100a2 */
[----:B------:R-:W-:Y:S01]  /*6120*/  FADD.FTZ R47, R122, R47 ;  /* 0x0000002f7a2f7221 */ /* 0x000fe20000010000 */
        /* <DEDUP_REMOVED lines=8> */
[----:B------:R-:W-:Y:S01]  /*61b0*/  FMUL.FTZ R124, R203, R124 ;  /* 0x0000007ccb7c7220 */ /* 0x000fe20000410000 */
[----:B------:R-:W-:Y:S01]  /*61c0*/  FFMA.FTZ R162, R90, -R180, R163 ;  /* 0x800000b45aa27223 */ /* 0x000fe200000100a3 */
[----:B------:R-:W-:Y:S01]  /*61d0*/  FFMA.FTZ R194, R180, R165, R177 ;  /* 0x000000a5b4c27223 */ /* 0x000fe200000100b1 */
[----:B------:R-:W-:Y:S01]  /*61e0*/  FADD.FTZ R129, R129, R120 ;  /* 0x0000007881817221 */ /* 0x000fe20000010000 */
[----:B------:R-:W-:Y:S01]  /*61f0*/  FMUL.FTZ R180, R95, R128 ;  /* 0x000000805fb47220 */ /* 0x000fe20000410000 */
[----:B------:R-:W-:Y:S01]  /*6200*/  FADD.FTZ R130, R130, R125 ;  /* 0x0000007d82827221 */ /* 0x000fe20000010000 */
[----:B------:R-:W-:Y:S01]  /*6210*/  FFMA.FTZ R193, R70, R192, R193 ;  /* 0x000000c046c17223 */ /* 0x000fe200000100c1 */
[----:B------:R-:W-:Y:S01]  /*6220*/  FFMA.FTZ R192, R199, R164, R124 ;  /* 0x000000a4c7c07223 */ /* 0x000fe2000001007c */
[C---:B------:R-:W-:Y:S01]  /*6230*/  FMUL.FTZ R126, R96.reuse, R129 ;  /* 0x00000081607e7220 */ /* 0x040fe20000410000 */
[C---:B------:R-:W-:Y:S01]  /*6240*/  FFMA.FTZ R125, -R95.reuse, R60, R150 ;  /* 0x0000003c5f7d7223 */ /* 0x040fe20000010196 */
[----:B------:R-:W-:Y:S01]  /*6250*/  FMUL.FTZ R122, R95, R123 ;  /* 0x0000007b5f7a7220 */ /* 0x000fe20000410000 */
[----:B------:R-:W-:Y:S01]  /*6260*/  FMUL.FTZ R164, R139, R180 ;  /* 0x000000b48ba47220 */ /* 0x000fe20000410000 */
[----:B------:R-:W-:Y:S01]  /*6270*/  FMUL.FTZ R120, R96, R130 ;  /* 0x0000008260787220 */ /* 0x000fe20000410000 */
[----:B------:R-:W-:Y:S01]  /*6280*/  FMUL.FTZ R150, R3, R126 ;  /* 0x0000007e03967220 */ /* 0x000fe20000410000 */
[C---:B------:R-:W-:Y:S01]  /*6290*/  FMUL.FTZ R124, R98.reuse, R119 ;  /* 0x00000077627c7220 */ /* 0x040fe20000410000 */
[----:B------:R-:W-:Y:S01]  /*62a0*/  FFMA.FTZ R127, R125, R122, R164 ;  /* 0x0000007a7d7f7223 */ /* 0x000fe200000100a4 */
[-C--:B------:R-:W-:Y:S01]  /*62b0*/  FMUL.FTZ R164, R3, R120.reuse ;  /* 0x0000007803a47220 */ /* 0x080fe20000410000 */
[----:B------:R-:W-:Y:S01]  /*62c0*/  FFMA.FTZ R150, R155, R120, R150 ;  /* 0x000000789b967223 */ /* 0x000fe20000010096 */
[----:B------:R-:W-:Y:S01]  /*62d0*/  FMUL.FTZ R182, R139, R122 ;  /* 0x0000007a8bb67220 */ /* 0x000fe20000410000 */
[----:B------:R-:W-:Y:S01]  /*62e0*/  FMUL.FTZ R184, R98, R121 ;  /* 0x0000007962b87220 */ /* 0x000fe20000410000 */
[----:B------:R-:W-:Y:S01]  /*62f0*/  FFMA.FTZ R164, R155, R126, -R164 ;  /* 0x0000007e9ba47223 */ /* 0x000fe200000108a4 */
[----:B------:R-:W-:Y:S01]  /*6300*/  FADD.FTZ R150, RZ, R150 ;  /* 0x00000096ff967221 */ /* 0x000fe20000010000 */
[----:B------:R-:W-:Y:S01]  /*6310*/  FMUL.FTZ R188, R15, R124 ;  /* 0x0000007c0fbc7220 */ /* 0x000fe20000410000 */
[----:B------:R-:W-:Y:S01]  /*6320*/  FFMA.FTZ R131, R125, R180, -R182 ;  /* 0x000000b47d837223 */ /* 0x000fe200000108b6 */
[----:B------:R-:W-:Y:S01]  /*6330*/  FMUL.FTZ R126, R97, R135 ;  /* 0x00000087617e7220 */ /* 0x000fe20000410000 */
[----:B------:R-:W-:Y:S01]  /*6340*/  FADD.FTZ R164, RZ, R164 ;  /* 0x000000a4ffa47221 */ /* 0x000fe20000010000 */
[----:B------:R-:W-:Y:S01]  /*6350*/  FADD.FTZ R150, R150, R127 ;  /* 0x0000007f96967221 */ /* 0x000fe20000010000 */
[-C--:B------:R-:W-:Y:S01]  /*6360*/  FFMA.FTZ R188, R149, R184.reuse, -R188 ;  /* 0x000000b895bc7223 */ /* 0x080fe200000108bc */
[----:B------:R-:W-:Y:S01]  /*6370*/  FMUL.FTZ R184, R15, R184 ;  /* 0x000000b80fb87220 */ /* 0x000fe20000410000 */
[C---:B------:R-:W-:Y:S01]  /*6380*/  FFMA.FTZ R127, -R97.reuse, R62, R140 ;  /* 0x0000003e617f7223 */ /* 0x040fe2000001018c */
[----:B------:R-:W-:Y:S01]  /*6390*/  FMUL.FTZ R165, R97, R134 ;  /* 0x0000008661a57220 */ /* 0x000fe20000410000 */
[----:B------:R-:W-:Y:S01]  /*63a0*/  FMUL.FTZ R180, R2, R126 ;  /* 0x0000007e02b47220 */ /* 0x000fe20000410000 */
[----:B------:R-:W-:Y:S01]  /*63b0*/  FADD.FTZ R131, R164, R131 ;  /* 0x00000083a4837221 */ /* 0x000fe20000010000 */
[C---:B------:R-:W-:Y:S01]  /*63c0*/  FMUL.FTZ R140, R100.reuse, R136 ;  /* 0x00000088648c7220 */ /* 0x040fe20000410000 */
[----:B------:R-:W-:Y:S01]  /*63d0*/  FFMA.FTZ R163, R149, R124, R184 ;  /* 0x0000007c95a37223 */ /* 0x000fe200000100b8 */
[----:B------:R-:W-:Y:S01]  /*63e0*/  FFMA.FTZ R180, R127, R165, -R180 ;  /* 0x000000a57fb47223 */ /* 0x000fe200000108b4 */
[C---:B------:R-:W-:Y:S01]  /*63f0*/  FMUL.FTZ R182, R100.reuse, R138 ;  /* 0x0000008a64b67220 */ /* 0x040fe20000410000 */
[----:B------:R-:W-:Y:S01]  /*6400*/  FFMA.FTZ R145, -R100, R63, R145 ;  /* 0x0000003f64917223 */ /* 0x000fe20000010191 */
[----:B------:R-:W-:Y:S01]  /*6410*/  FMUL.FTZ R184, R141, R140 ;  /* 0x0000008c8db87220 */ /* 0x000fe20000410000 */
[----:B------:R-:W-:Y:S01]  /*6420*/  FADD.FTZ R131, R131, R188 ;  /* 0x000000bc83837221 */ /* 0x000fe20000010000 */
[----:B------:R-:W-:Y:S01]  /*6430*/  FMUL.FTZ R164, R2, R165 ;  /* 0x000000a502a47220 */ /* 0x000fe20000410000 */
[----:B------:R-:W-:Y:S01]  /*6440*/  FADD.FTZ R150, R150, R163 ;  /* 0x000000a396967221 */ /* 0x000fe20000010000 */
[----:B------:R-:W-:Y:S01]  /*6450*/  FFMA.FTZ R184, R145, R182, -R184 ;  /* 0x000000b691b87223 */ /* 0x000fe200000108b8 */
[----:B------:R-:W-:Y:S01]  /*6460*/  FADD.FTZ R131, R131, R180 ;  /* 0x000000b483837221 */ /* 0x000fe20000010000 */
[----:B------:R-:W-:Y:S01]  /*6470*/  FFMA.FTZ R163, R127, R126, R164 ;  /* 0x0000007e7fa37223 */ /* 0x000fe200000100a4 */
[----:B------:R-:W-:Y:S01]  /*6480*/  FMUL.FTZ R165, R141, R182 ;  /* 0x000000b68da57220 */ /* 0x000fe20000410000 */
[----:B------:R-:W-:Y:S01]  /*6490*/  FFMA.FTZ R187, R71, R159, R194 ;  /* 0x0000009f47bb7223 */ /* 0x000fe200000100c2 */
[----:B------:R-:W-:Y:S01]  /*64a0*/  FADD.FTZ R184, R131, R184 ;  /* 0x000000b883b87221 */ /* 0x000fe20000010000 */
[----:B------:R-:W-:Y:S01]  /*64b0*/  FMUL.FTZ R131, R99, R161 ;  /* 0x000000a163837220 */ /* 0x000fe20000410000 */
[----:B------:R-:W-:Y:S01]  /*64c0*/  FADD.FTZ R150, R150, R163 ;  /* 0x000000a396967221 */ /* 0x000fe20000010000 */
[----:B------:R-:W-:Y:S01]  /*64d0*/  FFMA.FTZ R165, R145, R140, R165 ;  /* 0x0000008c91a57223 */ /* 0x000fe200000100a5 */
[----:B------:R-:W-:Y:S01]  /*64e0*/  FFMA.FTZ R142, -R99, R64, R142 ;  /* 0x00000040638e7223 */ /* 0x000fe2000001018e */
[----:B------:R-:W-:Y:S01]  /*64f0*/  FMUL.FTZ R177, R103, R189 ;  /* 0x000000bd67b17220 */ /* 0x000fe20000410000 */
[----:B------:R-:W-:Y:S01]  /*6500*/  FMUL.FTZ R159, R99, R160 ;  /* 0x000000a0639f7220 */ /* 0x000fe20000410000 */
[----:B------:R-:W-:Y:S01]  /*6510*/  FMUL.FTZ R163, R14, R131 ;  /* 0x000000830ea37220 */ /* 0x000fe20000410000 */
[----:B------:R-:W-:Y:S01]  /*6520*/  FADD.FTZ R165, R150, R165 ;  /* 0x000000a596a57221 */ /* 0x000fe20000010000 */
[----:B------:R-:W-:Y:S01]  /*6530*/  FMUL.FTZ R150, R156, R177 ;  /* 0x000000b19c967220 */ /* 0x000fe20000410000 */
[----:B------:R-:W-:Y:S01]  /*6540*/  FMUL.FTZ R164, R102, R176 ;  /* 0x000000b066a47220 */ /* 0x000fe20000410000 */
[-C--:B------:R-:W-:Y:S01]  /*6550*/  FFMA.FTZ R163, R142, R159.reuse, -R163 ;  /* 0x0000009f8ea37223 */ /* 0x080fe200000108a3 */
[----:B------:R-:W-:Y:S01]  /*6560*/  FMUL.FTZ R159, R14, R159 ;  /* 0x0000009f0e9f7220 */ /* 0x000fe20000410000 */
[----:B------:R-:W-:Y:S01]  /*6570*/  FFMA.FTZ R183, R179, R175, R150 ;  /* 0x000000afb3b77223 */ /* 0x000fe20000010096 */
[C---:B------:R-:W-:Y:S01]  /*6580*/  FFMA.FTZ R147, -R102.reuse, R65, R147 ;  /* 0x0000004166937223 */ /* 0x040fe20000010193 */
[----:B------:R-:W-:Y:S01]  /*6590*/  FMUL.FTZ R150, R102, R172 ;  /* 0x000000ac66967220 */ /* 0x000fe20000410000 */
[----:B------:R-:W-:Y:S01]  /*65a0*/  FFMA.FTZ R158, R142, R131, R159 ;  /* 0x000000838e9e7223 */ /* 0x000fe2000001009f */
[C---:B------:R-:W-:Y:S01]  /*65b0*/  FMUL.FTZ R180, R143.reuse, R164 ;  /* 0x000000a48fb47220 */ /* 0x040fe20000410000 */
[----:B------:R-:W-:Y:S01]  /*65c0*/  FMUL.FTZ R182, R156, R175 ;  /* 0x000000af9cb67220 */ /* 0x000fe20000410000 */
[-C--:B------:R-:W-:Y:S01]  /*65d0*/  FMUL.FTZ R175, R143, R150.reuse ;  /* 0x000000968faf7220 */ /* 0x080fe20000410000 */
[----:B------:R-:W-:Y:S01]  /*65e0*/  FADD.FTZ R158, R165, R158 ;  /* 0x0000009ea59e7221 */ /* 0x000fe20000010000 */
[----:B------:R-:W-:Y:S01]  /*65f0*/  FFMA.FTZ R159, R147, R150, R180 ;  /* 0x00000096939f7223 */ /* 0x000fe200000100b4 */
[----:B------:R-:W-:Y:S01]  /*6600*/  FFMA.FTZ R192, R69, R190, R192 ;  /* 0x000000be45c07223 */ /* 0x000fe200000100c0 */
[----:B------:R-:W-:Y:S01]  /*6610*/  FFMA.FTZ R190, R179, R177, -R182 ;  /* 0x000000b1b3be7223 */ /* 0x000fe200000108b6 */
[----:B------:R-:W-:Y:S01]  /*6620*/  FFMA.FTZ R164, R147, R164, -R175 ;  /* 0x000000a493a47223 */ /* 0x000fe200000108af */
[----:B------:R-:W-:Y:S01]  /*6630*/  FADD.FTZ R165, R158, R159 ;  /* 0x0000009f9ea57221 */ /* 0x000fe20000010000 */
[C---:B------:R-:W-:Y:S01]  /*6640*/  FMUL.FTZ R159, R101.reuse, R167 ;  /* 0x000000a7659f7220 */ /* 0x040fe20000410000 */
[C---:B------:R-:W-:Y:S01]  /*6650*/  FFMA.FTZ R148, -R101.reuse, R66, R148 ;  /* 0x0000004265947223 */ /* 0x040fe20000010194 */
[----:B------:R-:W-:Y:S01]  /*6660*/  FMUL.FTZ R175, R101, R185 ;  /* 0x000000b965af7220 */ /* 0x000fe20000410000 */
[----:B------:R-:W-:Y:S01]  /*6670*/  FADD.FTZ R163, R184, R163 ;  /* 0x000000a3b8a37221 */ /* 0x000fe20000010000 */
[----:B------:R-:W-:Y:S01]  /*6680*/  FMUL.FTZ R177, R144, R159 ;  /* 0x0000009f90b17220 */ /* 0x000fe20000410000 */
[C---:B------:R-:W-:Y:S01]  /*6690*/  FMUL.FTZ R182, R104.reuse, R166 ;  /* 0x000000a668b67220 */ /* 0x040fe20000410000 */
[----:B------:R-:W-:Y:S01]  /*66a0*/  FMUL.FTZ R158, R104, R186 ;  /* 0x000000ba689e7220 */ /* 0x000fe20000410000 */
[----:B------:R-:W-:Y:S01]  /*66b0*/  FADD.FTZ R163, R163, R164 ;  /* 0x000000a4a3a37221 */ /* 0x000fe20000010000 */
[-C--:B------:R-:W-:Y:S01]  /*66c0*/  FFMA.FTZ R180, R148, R175.reuse, -R177 ;  /* 0x000000af94b47223 */ /* 0x080fe200000108b1 */
[----:B------:R-:W-:Y:S01]  /*66d0*/  FMUL.FTZ R175, R144, R175 ;  /* 0x000000af90af7220 */ /* 0x000fe20000410000 */
[----:B------:R-:W-:Y:S01]  /*66e0*/  FFMA.FTZ R157, -R104, R67, R157 ;  /* 0x00000043689d7223 */ /* 0x000fe2000001019d */
[----:B------:R-:W-:Y:S01]  /*66f0*/  FMUL.FTZ R184, R151, R182 ;  /* 0x000000b697b87220 */ /* 0x000fe20000410000 */
[----:B------:R-:W-:Y:S01]  /*6700*/  FMUL.FTZ R189, R9, R189 ;  /* 0x000000bd09bd7220 */ /* 0x000fe20000410000 */
[----:B------:R-:W-:Y:S01]  /*6710*/  FFMA.FTZ R164, R148, R159, R175 ;  /* 0x0000009f94a47223 */ /* 0x000fe200000100af */
[-C--:B------:R-:W-:Y:S01]  /*6720*/  FMUL.FTZ R175, R151, R158.reuse ;  /* 0x0000009e97af7220 */ /* 0x080fe20000410000 */
[----:B------:R-:W-:Y:S01]  /*6730*/  FADD.FTZ R163, R163, R180 ;  /* 0x000000b4a3a37221 */ /* 0x000fe20000010000 */
[----:B------:R-:W-:Y:S01]  /*6740*/  FFMA.FTZ R188, R8, R171, R189 ;  /* 0x000000ab08bc7223 */ /* 0x000fe200000100bd */
[----:B------:R-:W-:Y:S01]  /*6750*/  FADD.FTZ R164, R165, R164 ;  /* 0x000000a4a5a47221 */ /* 0x000fe20000010000 */
[C---:B------:R-:W-:Y:S01]  /*6760*/  FFMA.FTZ R165, R157.reuse, R158, R184 ;  /* 0x0000009e9da57223 */ /* 0x040fe200000100b8 */
[----:B------:R-:W-:Y:S01]  /*6770*/  FFMA.FTZ R182, R157, R182, -R175 ;  /* 0x000000b69db67223 */ /* 0x000fe200000108af */
[----:B------:R-:W-:Y:S01]  /*6780*/  FMUL.FTZ R189, R107, R152 ;  /* 0x000000986bbd7220 */ /* 0x000fe20000410000 */
[----:B------:R-:W-:Y:S01]  /*6790*/  FMUL.FTZ R177, R9, R154 ;  /* 0x0000009a09b17220 */ /* 0x000fe20000410000 */
[----:B------:R-:W-:Y:S01]  /*67a0*/  FADD.FTZ R164, R164, R165 ;  /* 0x000000a5a4a47221 */ /* 0x000fe20000010000 */
[----:B------:R-:W-:Y:S01]  /*67b0*/  FADD.FTZ R163, R163, R182 ;  /* 0x000000b6a3a37221 */ /* 0x000fe20000010000 */
[----:B------:R-:W-:Y:S01]  /*67c0*/  FFMA.FTZ R165, R91, R178, R132 ;  /* 0x000000b25ba57223 */ /* 0x000fe20000010084 */
[C---:B------:R-:W-:Y:S01]  /*67d0*/  FMUL.FTZ R175, R107.reuse, R154 ;  /* 0x0000009a6baf7220 */ /* 0x040fe20000410000 */
[----:B------:R-:W-:Y:S01]  /*67e0*/  FFMA.FTZ R178, -R107, R72, R178 ;  /* 0x000000486bb27223 */ /* 0x000fe200000101b2 */
[----:B------:R-:W-:Y:S01]  /*67f0*/  FMUL.FTZ R191, R174, R189 ;  /* 0x000000bdaebf7220 */ /* 0x000fe20000410000 */
[----:B------:R-:W-:Y:S01]  /*6800*/  FADD.FTZ R46, R187, R46 ;  /* 0x0000002ebb2e7221 */ /* 0x000fe20000010000 */
[----:B------:R-:W-:Y:S01]  /*6810*/  FADD.FTZ R183, R164, R183 ;  /* 0x000000b7a4b77221 */ /* 0x000fe20000010000 */
[-C--:B------:R-:W-:Y:S01]  /*6820*/  FFMA.FTZ R187, R8, R152.reuse, -R177 ;  /* 0x0000009808bb7223 */ /* 0x080fe200000108b1 */
[----:B------:R-:W-:Y:S01]  /*6830*/  FADD.FTZ R190, R163, R190 ;  /* 0x000000bea3be7221 */ /* 0x000fe20000010000 */
[----:B------:R-:W-:Y:S01]  /*6840*/  FMUL.FTZ R177, R9, R152 ;  /* 0x0000009809b17220 */ /* 0x000fe20000410000 */
[----:B------:R-:W-:Y:S01]  /*6850*/  FADD.FTZ R44, R175, R44 ;  /* 0x0000002caf2c7221 */ /* 0x000fe20000010000 */
[-C--:B------:R-:W-:Y:S01]  /*6860*/  FFMA.FTZ R191, R178, R175.reuse, R191 ;  /* 0x000000afb2bf7223 */ /* 0x080fe200000100bf */
[----:B------:R-:W-:Y:S01]  /*6870*/  FMUL.FTZ R175, R174, R175 ;  /* 0x000000afaeaf7220 */ /* 0x000fe20000410000 */
[----:B------:R-:W-:Y:S01]  /*6880*/  FMUL.FTZ R152, R110, R146 ;  /* 0x000000926e987220 */ /* 0x000fe20000410000 */
[----:B------:R-:W-:Y:S01]  /*6890*/  FADD.FTZ R183, R183, R6 ;  /* 0x00000006b7b77221 */ /* 0x000fe20000010000 */
[----:B------:R-:W-:Y:S01]  /*68a0*/  FADD.FTZ R190, R190, R7 ;  /* 0x00000007bebe7221 */ /* 0x000fe20000010000 */
[----:B------:R-:W-:Y:S01]  /*68b0*/  FFMA.FTZ R177, R8, R154, R177 ;  /* 0x0000009a08b17223 */ /* 0x000fe200000100b1 */
[----:B------:R-:W-:Y:S01]  /*68c0*/  FFMA.FTZ R132, R92, R173, R165 ;  /* 0x000000ad5c847223 */ /* 0x000fe200000100a5 */
[----:B------:R-:W-:Y:S01]  /*68d0*/  FFMA.FTZ R6, R178, R189, -R175 ;  /* 0x000000bdb2067223 */ /* 0x000fe200000108af */
[C---:B------:R-:W-:Y:S01]  /*68e0*/  FMUL.FTZ R164, R110.reuse, R153 ;  /* 0x000000996ea47220 */ /* 0x040fe20000410000 */
[----:B------:R-:W-:Y:S01]  /*68f0*/  FFMA.FTZ R173, -R110, R73, R173 ;  /* 0x000000496ead7223 */ /* 0x000fe200000101ad */
[----:B------:R-:W-:Y:S01]  /*6900*/  FMUL.FTZ R163, R169, R152 ;  /* 0x00000098a9a37220 */ /* 0x000fe20000410000 */
[----:B------:R-:W-:Y:S01]  /*6910*/  FMUL.FTZ R175, R109, R12 ;  /* 0x0000000c6daf7220 */ /* 0x000fe20000410000 */
[----:B------:R-:W-:Y:S01]  /*6920*/  FADD.FTZ R4, R183, R4 ;  /* 0x00000004b7047221 */ /* 0x000fe20000010000 */
[----:B------:R-:W-:Y:S01]  /*6930*/  FADD.FTZ R190, R190, R5 ;  /* 0x00000005bebe7221 */ /* 0x000fe20000010000 */
[----:B------:R-:W-:Y:S01]  /*6940*/  FMUL.FTZ R177, R178, R177 ;  /* 0x000000b1b2b17220 */ /* 0x000fe20000410000 */
[-C--:B------:R-:W-:Y:S01]  /*6950*/  FMUL.FTZ R178, R169, R164.reuse ;  /* 0x000000a4a9b27220 */ /* 0x080fe20000410000 */
[----:B------:R-:W-:Y:S01]  /*6960*/  FFMA.FTZ R163, R173, R164, -R163 ;  /* 0x000000a4ada37223 */ /* 0x000fe200000108a3 */
[C---:B------:R-:W-:Y:S01]  /*6970*/  FMUL.FTZ R165, R109.reuse, R13 ;  /* 0x0000000d6da57220 */ /* 0x040fe20000410000 */
[----:B------:R-:W-:Y:S01]  /*6980*/  FFMA.FTZ R164, -R109, R74, R168 ;  /* 0x0000004a6da47223 */ /* 0x000fe200000101a8 */
[----:B------:R-:W-:Y:S01]  /*6990*/  FMUL.FTZ R183, R170, R175 ;  /* 0x000000afaab77220 */ /* 0x000fe20000410000 */
[----:B------:R-:W-:Y:S01]  /*69a0*/  FADD.FTZ R4, R4, R133 ;  /* 0x0000008504047221 */ /* 0x000fe20000010000 */
[----:B------:R-:W-:Y:S01]  /*69b0*/  FADD.FTZ R137, R190, R137 ;  /* 0x00000089be897221 */ /* 0x000fe20000010000 */
[----:B------:R-:W-:Y:S01]  /*69c0*/  FADD.FTZ R42, R165, R42 ;  /* 0x0000002aa52a7221 */ /* 0x000fe20000010000 */
[-C--:B------:R-:W-:Y:S01]  /*69d0*/  FFMA.FTZ R183, R164, R165.reuse, R183 ;  /* 0x000000a5a4b77223 */ /* 0x080fe200000100b7 */
[----:B------:R-:W-:Y:S01]  /*69e0*/  FFMA.FTZ R7, R173, R152, R178 ;  /* 0x00000098ad077223 */ /* 0x000fe200000100b2 */
[----:B------:R-:W-:Y:S01]  /*69f0*/  FADD.FTZ R4, R4, R191 ;  /* 0x000000bf04047221 */ /* 0x000fe20000010000 */
[----:B------:R-:W-:Y:S01]  /*6a00*/  FFMA.FTZ R5, R91, -R174, R162 ;  /* 0x800000ae5b057223 */ /* 0x000fe200000100a2 */
[----:B------:R-:W-:Y:S01]  /*6a10*/  FMUL.FTZ R165, R170, R165 ;  /* 0x000000a5aaa57220 */ /* 0x000fe20000410000 */
[----:B------:R-:W-:Y:S01]  /*6a20*/  FADD.FTZ R6, R137, R6 ;  /* 0x0000000689067221 */ /* 0x000fe20000010000 */
[C---:B------:R-:W-:Y:S01]  /*6a30*/  FFMA.FTZ R133, R93.reuse, R168, R132 ;  /* 0x000000a85d857223 */ /* 0x040fe20000010084 */
[----:B------:R-:W-:Y:S01]  /*6a40*/  FFMA.FTZ R132, R92, -R169, R5 ;  /* 0x800000a95c847223 */ /* 0x000fe20000010005 */
[----:B------:R-:W-:Y:S01]  /*6a50*/  FADD.FTZ R4, R4, R7 ;  /* 0x0000000704047221 */ /* 0x000fe20000010000 */
[----:B------:R-:W-:Y:S01]  /*6a60*/  FFMA.FTZ R165, R164, R175, -R165 ;  /* 0x000000afa4a57223 */ /* 0x000fe200000108a5 */
[----:B------:R-:W-:Y:S01]  /*6a70*/  FADD.FTZ R6, R6, R163 ;  /* 0x000000a306067221 */ /* 0x000fe20000010000 */
[----:B------:R-:W-:Y:S01]  /*6a80*/  FFMA.FTZ R7, R93, -R170, R132 ;  /* 0x800000aa5d077223 */ /* 0x000fe20000010084 */
[----:B------:R-:W-:Y:S01]  /*6a90*/  FADD.FTZ R4, R4, R183 ;  /* 0x000000b704047221 */ /* 0x000fe20000010000 */
[----:B------:R0:W1:Y:S01]  /*6aa0*/  SHFL.DOWN PT, R163, R133, 0x1, 0x1f ;  /* 0x08201f0085a37f89 */ /* 0x00006200000e0000 */
[----:B------:R-:W-:Y:S01]  /*6ab0*/  FADD.FTZ R165, R6, R165 ;  /* 0x000000a506a57221 */ /* 0x000fe20000010000 */
[C---:B------:R-:W-:Y:S01]  /*6ac0*/  FMUL.FTZ R5, R9.reuse, R186 ;  /* 0x000000ba09057220 */ /* 0x040fe20000410000 */
[----:B------:R-:W-:Y:S01]  /*6ad0*/  FADD.FTZ R43, R152, R43 ;  /* 0x0000002b982b7221 */ /* 0x000fe20000010000 */
[----:B------:R-:W2:Y:S01]  /*6ae0*/  SHFL.DOWN PT, R168, R7, 0x1, 0x1f ;  /* 0x08201f0007a87f89 */ /* 0x000ea200000e0000 */
[C---:B------:R-:W-:Y:S01]  /*6af0*/  FMUL.FTZ R152, R9.reuse, R146 ;  /* 0x0000009209987220 */ /* 0x040fe20000410000 */
[-C--:B------:R-:W-:Y:S01]  /*6b00*/  FFMA.FTZ R132, R8, R166.reuse, -R5 ;  /* 0x000000a608847223 */ /* 0x080fe20000010805 */
[----:B------:R-:W-:Y:S01]  /*6b10*/  FMUL.FTZ R5, R9, R166 ;  /* 0x000000a609057220 */ /* 0x000fe20000410000 */
[----:B------:R-:W3:Y:S01]  /*6b20*/  SHFL.DOWN PT, R137, R4, 0x1, 0x1f ;  /* 0x08201f0004897f89 */ /* 0x000ee200000e0000 */
[----:B------:R-:W-:Y:S01]  /*6b30*/  FADD.FTZ R41, R158, R41 ;  /* 0x000000299e297221 */ /* 0x000fe20000010000 */
[C---:B------:R-:W-:Y:S01]  /*6b40*/  FFMA.FTZ R158, R8.reuse, R153, -R152 ;  /* 0x00000099089e7223 */ /* 0x040fe20000010898 */
[----:B------:R-:W-:Y:S01]  /*6b50*/  FFMA.FTZ R6, R8, R186, R5 ;  /* 0x000000ba08067223 */ /* 0x000fe20000010005 */
[----:B------:R-:W4:Y:S01]  /*6b60*/  SHFL.DOWN PT, R162, R165, 0x1, 0x1f ;  /* 0x08201f00a5a27f89 */ /* 0x000f2200000e0000 */
[----:B------:R-:W-:Y:S01]  /*6b70*/  FFMA.FTZ R177, R174, R187, R177 ;  /* 0x000000bbaeb17223 */ /* 0x000fe200000100b1 */
[----:B------:R-:W-:Y:S01]  /*6b80*/  MOV R5, R165 ;  /* 0x000000a500057202 */ /* 0x000fe20000000f00 */
[----:B------:R-:W-:Y:S01]  /*6b90*/  FMUL.FTZ R152, R157, R6 ;  /* 0x000000069d987220 */ /* 0x000fe20000410000 */
[----:B------:R-:W-:Y:S01]  /*6ba0*/  MOV R6, R133 ;  /* 0x0000008500067202 */ /* 0x000fe20000000f00 */
[----:B------:R-:W-:Y:S01]  /*6bb0*/  FMUL.FTZ R179, R179, R188 ;  /* 0x000000bcb3b37220 */ /* 0x000fe20000410000 */
[C---:B------:R-:W-:Y:S01]  /*6bc0*/  FMUL.FTZ R153, R9.reuse, R153 ;  /* 0x0000009909997220 */ /* 0x040fe20000410000 */
[----:B------:R-:W-:Y:S01]  /*6bd0*/  FFMA.FTZ R154, R72, R154, R177 ;  /* 0x0000009a489a7223 */ /* 0x000fe200000100b1 */
[----:B0-----:R-:W-:Y:S01]  /*6be0*/  FMUL.FTZ R133, R9, R13 ;  /* 0x0000000d09857220 */ /* 0x001fe20000410000 */
[----:B------:R-:W-:Y:S01]  /*6bf0*/  FFMA.FTZ R179, R156, R181, R179 ;  /* 0x000000b59cb37223 */ /* 0x000fe200000100b3 */
[----:B------:R-:W-:Y:S01]  /*6c00*/  FFMA.FTZ R156, R8, R146, R153 ;  /* 0x00000092089c7223 */ /* 0x000fe20000010099 */
[----:B------:R-:W-:Y:S01]  /*6c10*/  FADD.FTZ R39, R154, R39 ;  /* 0x000000279a277221 */ /* 0x000fe20000010000 */
[----:B-1----:R-:W-:Y:S01]  /*6c20*/  @!P2 FADD.FTZ R6, R6, R163 ;  /* 0x000000a30606a221 */ /* 0x002fe20000010000 */
[----:B------:R-:W-:Y:S01]  /*6c30*/  FFMA.FTZ R152, R151, R132, R152 ;  /* 0x0000008497987223 */ /* 0x000fe20000010098 */
[----:B------:R-:W-:Y:S01]  /*6c40*/  FMUL.FTZ R132, R9, R167 ;  /* 0x000000a709847220 */ /* 0x000fe20000410000 */
[CC--:B------:R-:W-:Y:S01]  /*6c50*/  FFMA.FTZ R151, R8.reuse, R12.reuse, -R133 ;  /* 0x0000000c08977223 */ /* 0x0c0fe20000010885 */
[----:B--2---:R-:W-:Y:S01]  /*6c60*/  @!P2 FADD.FTZ R7, R7, R168 ;  /* 0x000000a80707a221 */ /* 0x004fe20000010000 */
[----:B------:R-:W0:Y:S01]  /*6c70*/  SHFL.DOWN PT, R157, R6, 0x2, 0x1f ;  /* 0x08401f00069d7f89 */ /* 0x000e2200000e0000 */
[----:B------:R-:W-:Y:S01]  /*6c80*/  FMUL.FTZ R12, R9, R12 ;  /* 0x0000000c090c7220 */ /* 0x000fe20000410000 */
[CC--:B------:R-:W-:Y:S01]  /*6c90*/  FFMA.FTZ R133, R8.reuse, R185.reuse, -R132 ;  /* 0x000000b908857223 */ /* 0x0c0fe20000010884 */
[----:B---3--:R-:W-:Y:S01]  /*6ca0*/  @!P2 FADD.FTZ R4, R137, R4 ;  /* 0x000000048904a221 */ /* 0x008fe20000010000 */
[----:B------:R-:W-:Y:S01]  /*6cb0*/  FMUL.FTZ R185, R9, R185 ;  /* 0x000000b909b97220 */ /* 0x000fe20000410000 */
[----:B------:R-:W-:Y:S01]  /*6cc0*/  FMUL.FTZ R156, R173, R156 ;  /* 0x0000009cad9c7220 */ /* 0x000fe20000410000 */
[C---:B------:R-:W-:Y:S01]  /*6cd0*/  FFMA.FTZ R137, R8.reuse, R13, R12 ;  /* 0x0000000d08897223 */ /* 0x040fe2000001000c */
[----:B----4-:R-:W-:Y:S01]  /*6ce0*/  @!P2 FADD.FTZ R5, R5, R162 ;  /* 0x000000a20505a221 */ /* 0x010fe20000010000 */
[----:B------:R-:W1:Y:S01]  /*6cf0*/  SHFL.DOWN PT, R153, R4, 0x2, 0x1f ;  /* 0x08401f0004997f89 */ /* 0x000e6200000e0000 */
[----:B------:R-:W-:Y:S01]  /*6d00*/  ISETP.GT.AND P2, PT, R21, 0x1d, PT ;  /* 0x0000001d1500780c */ /* 0x000fe20003f44270 */
[----:B------:R-:W-:Y:S01]  /*6d10*/  FFMA.FTZ R185, R8, R167, R185 ;  /* 0x000000a708b97223 */ /* 0x000fe200000100b9 */
[----:B------:R-:W-:Y:S01]  /*6d20*/  FFMA.FTZ R156, R169, R158, R156 ;  /* 0x0000009ea99c7223 */ /* 0x000fe2000001009c */
[----:B------:R-:W2:Y:S01]  /*6d30*/  SHFL.DOWN PT, R162, R7, 0x2, 0x1f ;  /* 0x08401f0007a27f89 */ /* 0x000ea200000e0000 */
[----:B------:R-:W-:Y:S01]  /*6d40*/  FMUL.FTZ R137, R164, R137 ;  /* 0x00000089a4897220 */ /* 0x000fe20000410000 */
[----:B------:R-:W-:Y:S01]  /*6d50*/  FMUL.FTZ R185, R148, R185 ;  /* 0x000000b994b97220 */ /* 0x000fe20000410000 */
[----:B------:R-:W-:Y:S01]  /*6d60*/  FFMA.FTZ R156, R73, R146, R156 ;  /* 0x00000092499c7223 */ /* 0x000fe2000001009c */
[----:B------:R-:W3:Y:S01]  /*6d70*/  SHFL.DOWN PT, R154, R5, 0x2, 0x1f ;  /* 0x08401f00059a7f89 */ /* 0x000ee200000e0000 */
[----:B------:R-:W-:Y:S01]  /*6d80*/  FFMA.FTZ R137, R170, R151, R137 ;  /* 0x00000097aa897223 */ /* 0x000fe20000010089 */
[----:B------:R-:W-:Y:S01]  /*6d90*/  FFMA.FTZ R185, R144, R133, R185 ;  /* 0x0000008590b97223 */ /* 0x000fe200000100b9 */
[C---:B------:R-:W-:Y:S01]  /*6da0*/  FMUL.FTZ R133, R9.reuse, R172 ;  /* 0x000000ac09857220 */ /* 0x040fe20000410000 */
[----:B------:R-:W-:Y:S01]  /*6db0*/  FADD.FTZ R113, R140, R113 ;  /* 0x000000718c717221 */ /* 0x000fe20000010000 */
[----:B------:R-:W-:Y:S01]  /*6dc0*/  FFMA.FTZ R137, R74, R13, R137 ;  /* 0x0000000d4a897223 */ /* 0x000fe20000010089 */
[C---:B------:R-:W-:Y:S01]  /*6dd0*/  FMUL.FTZ R13, R9.reuse, R160 ;  /* 0x000000a0090d7220 */ /* 0x040fe20000410000 */
[-C--:B------:R-:W-:Y:S01]  /*6de0*/  FFMA.FTZ R132, R8, R176.reuse, -R133 ;  /* 0x000000b008847223 */ /* 0x080fe20000010885 */
[----:B0-----:R-:W-:Y:S01]  /*6df0*/  @!P2 FADD.FTZ R6, R6, R157 ;  /* 0x0000009d0606a221 */ /* 0x001fe20000010000 */
[----:B------:R-:W-:Y:S01]  /*6e00*/  FMUL.FTZ R133, R9, R176 ;  /* 0x000000b009857220 */ /* 0x000fe20000410000 */
[CC--:B------:R-:W-:Y:S01]  /*6e10*/  FFMA.FTZ R13, R8.reuse, R161.reuse, R13 ;  /* 0x000000a1080d7223 */ /* 0x0c0fe2000001000d */
[----:B------:R-:W-:Y:S01]  /*6e20*/  FADD.FTZ R54, R137, R54 ;  /* 0x0000003689367221 */ /* 0x000fe20000010000 */
[----:B------:R-:W-:Y:S01]  /*6e30*/  FADD.FTZ R116, R131, R116 ;  /* 0x0000007483747221 */ /* 0x000fe20000010000 */
[----:B------:R-:W-:Y:S01]  /*6e40*/  FFMA.FTZ R12, R8, R172, R133 ;  /* 0x000000ac080c7223 */ /* 0x000fe20000010085 */
[----:B------:R-:W-:Y:S01]  /*6e50*/  FMUL.FTZ R133, R9, R161 ;  /* 0x000000a109857220 */ /* 0x000fe20000410000 */
[----:B------:R-:W-:Y:S01]  /*6e60*/  FMUL.FTZ R137, R142, R13 ;  /* 0x0000000d8e897220 */ /* 0x000fe20000410000 */
[----:B-1----:R-:W-:Y:S01]  /*6e70*/  @!P2 FADD.FTZ R4, R4, R153 ;  /* 0x000000990404a221 */ /* 0x002fe20000010000 */
[----:B------:R-:W-:Y:S01]  /*6e80*/  FMUL.FTZ R12, R147, R12 ;  /* 0x0000000c930c7220 */ /* 0x000fe20000410000 */
[----:B------:R-:W0:Y:S01]  /*6e90*/  SHFL.DOWN PT, R153, R6, 0x4, 0x1f ;  /* 0x08801f0006997f89 */ /* 0x000e2200000e0000 */
[----:B------:R-:W-:Y:S01]  /*6ea0*/  FFMA.FTZ R133, R8, R160, -R133 ;  /* 0x000000a008857223 */ /* 0x000fe20000010885 */
[----:B--2---:R-:W-:Y:S01]  /*6eb0*/  @!P2 FADD.FTZ R7, R7, R162 ;  /* 0x000000a20707a221 */ /* 0x004fe20000010000 */
[----:B------:R-:W-:Y:S01]  /*6ec0*/  FFMA.FTZ R12, R143, R132, R12 ;  /* 0x000000848f0c7223 */ /* 0x000fe2000001000c */
[----:B------:R-:W1:Y:S01]  /*6ed0*/  SHFL.DOWN PT, R151, R4, 0x4, 0x1f ;  /* 0x08801f0004977f89 */ /* 0x000e6200000e0000 */
[----:B------:R-:W-:Y:S01]  /*6ee0*/  FMUL.FTZ R13, R9, R136 ;  /* 0x00000088090d7220 */ /* 0x000fe20000410000 */
[----:B---3--:R-:W-:Y:S01]  /*6ef0*/  @!P2 FADD.FTZ R5, R5, R154 ;  /* 0x0000009a0505a221 */ /* 0x008fe20000010000 */
[----:B------:R-:W-:Y:S01]  /*6f00*/  ISETP.GT.AND P2, PT, R21, 0x1b, PT ;  /* 0x0000001b1500780c */ /* 0x000fe20003f44270 */
[----:B------:R-:W2:Y:S01]  /*6f10*/  SHFL.DOWN PT, R148, R7, 0x4, 0x1f ;  /* 0x08801f0007947f89 */ /* 0x000ea200000e0000 */
[----:B------:R-:W-:Y:S01]  /*6f20*/  FFMA.FTZ R143, R65, R172, R12 ;  /* 0x000000ac418f7223 */ /* 0x000fe2000001000c */
[----:B------:R-:W-:Y:S01]  /*6f30*/  FFMA.FTZ R133, R14, R133, R137 ;  /* 0x000000850e857223 */ /* 0x000fe20000010089 */
[-C--:B------:R-:W-:Y:S01]  /*6f40*/  FFMA.FTZ R14, R8, R138.reuse, -R13 ;  /* 0x0000008a080e7223 */ /* 0x080fe2000001080d */
[----:B------:R-:W3:Y:S01]  /*6f50*/  SHFL.DOWN PT, R146, R5, 0x4, 0x1f ;  /* 0x08801f0005927f89 */ /* 0x000ee200000e0000 */
[----:B------:R-:W-:Y:S01]  /*6f60*/  FMUL.FTZ R13, R9, R138 ;  /* 0x0000008a090d7220 */ /* 0x000fe20000410000 */
[----:B------:R-:W-:Y:S01]  /*6f70*/  FADD.FTZ R78, R143, R78 ;  /* 0x0000004e8f4e7221 */ /* 0x000fe20000010000 */
[C---:B------:R-:W-:Y:S01]  /*6f80*/  FMUL.FTZ R131, R9.reuse, R135 ;  /* 0x0000008709837220 */ /* 0x040fe20000410000 */
[----:B------:R-:W-:Y:S01]  /*6f90*/  FADD.FTZ R53, R126, R53 ;  /* 0x000000357e357221 */ /* 0x000fe20000010000 */
[C---:B------:R-:W-:Y:S01]  /*6fa0*/  FFMA.FTZ R12, R8.reuse, R136, R13 ;  /* 0x00000088080c7223 */ /* 0x040fe2000001000d */
[-C--:B------:R-:W-:Y:S01]  /*6fb0*/  FMUL.FTZ R13, R9, R134.reuse ;  /* 0x00000086090d7220 */ /* 0x080fe20000410000 */
[----:B------:R-:W-:Y:S01]  /*6fc0*/  FFMA.FTZ R131, R8, R134, -R131 ;  /* 0x0000008608837223 */ /* 0x000fe20000010883 */
[----:B------:R-:W-:Y:S01]  /*6fd0*/  FADD.FTZ R112, R124, R112 ;  /* 0x000000707c707221 */ /* 0x000fe20000010000 */
[----:B------:R-:W-:Y:S01]  /*6fe0*/  FMUL.FTZ R12, R145, R12 ;  /* 0x0000000c910c7220 */ /* 0x000fe20000410000 */
[----:B------:R-:W-:Y:S01]  /*6ff0*/  FFMA.FTZ R179, R68, R171, R179 ;  /* 0x000000ab44b37223 */ /* 0x000fe200000100b3 */
        /* <DEDUP_REMOVED lines=8> */
[----:B------:R-:W-:Y:S01]  /*7080*/  FFMA.FTZ R144, R66, R167, R185 ;  /* 0x000000a742907223 */ /* 0x000fe200000100b9 */
        /* <DEDUP_REMOVED lines=10> */
[----:B------:R-:W-:Y:S01]  /*7130*/  FFMA.FTZ R14, R63, R136, R14 ;  /* 0x000000883f0e7223 */ /* 0x000fe2000001000e */
[----:B------:R-:W-:Y:S01]  /*7140*/  FFMA.FTZ R126, R8, R121, -R13 ;  /* 0x00000079087e7223 */ /* 0x000fe2000001080d */
[----:B------:R-:W-:Y:S01]  /*7150*/  FFMA.FTZ R132, R62, R135, R127 ;  /* 0x000000873e847223 */ /* 0x000fe2000001007f */
[----:B------:R-:W-:Y:S01]  /*7160*/  FMUL.FTZ R124, R149, R2 ;  /* 0x00000002957c7220 */ /* 0x000fe20000410000 */
        /* <DEDUP_REMOVED lines=21> */
[----:B0-2---:R-:W-:Y:S01]  /*72c0*/  FADD.FTZ R4, R4, R13 ;  /* 0x0000000d04047221 */ /* 0x005fe20000010000 */
[----:B----4-:R-:W-:Y:S01]  /*72d0*/  FADD.FTZ R5, R5, R2 ;  /* 0x0000000205057221 */ /* 0x010fe20000010000 */
[----:B-1----:R-:W-:Y:S01]  /*72e0*/  FADD.FTZ R6, R6, R127 ;  /* 0x0000007f06067221 */ /* 0x002fe20000010000 */
[----:B---3--:R-:W-:-:S09]  /*72f0*/  FADD.FTZ R7, R7, R12 ;  /* 0x0000000c07077221 */ /* 0x008fd20000010000 */
[----:B------:R0:W-:Y:S02]  /*7300*/  @!P2 STS.128 [UR20+0x440], R4 ;  /* 0x00044004ff00a988 */ /* 0x0001e40008000c14 */
.L_x_12431:
[----:B------:R-:W-:Y:S05]  /*7310*/  BSYNC.RECONVERGENT B0 ;  /* 0x0000000000007941 */ /* 0x000fea0003800200 */
.L_x_12430:
[C---:B--2---:R-:W-:Y:S01]  /*7320*/  FMUL.FTZ R13, R9.reuse, R129 ;  /* 0x00000081090d7220 */ /* 0x044fe20000410000 */
[CC--:B-1----:R-:W-:Y:S01]  /*7330*/  FMUL.FTZ R127, R9.reuse, R123.reuse ;  /* 0x0000007b097f7220 */ /* 0x0c2fe20000410000 */
[C---:B------:R-:W-:Y:S01]  /*7340*/  FFMA.FTZ R14, R8.reuse, R123, R121 ;  /* 0x0000007b080e7223 */ /* 0x040fe20000010079 */
[-C--:B---3--:R-:W-:Y:S01]  /*7350*/  FMUL.FTZ R12, R9, R130.reuse ;  /* 0x00000082090c7220 */ /* 0x088fe20000410000 */
[C---:B----4-:R-:W-:Y:S01]  /*7360*/  FFMA.FTZ R2, R8.reuse, R130, R13 ;  /* 0x0000008208027223 */ /* 0x050fe2000001000d */
        /* <DEDUP_REMOVED lines=20> */
[----:B------:R-:W-:-:S05]  /*74b0*/  LEA R12, R94, UR20, 0x3 ;  /* 0x000000145e0c7c11 */ /* 0x000fca000f8e18ff */
[----:B------:R-:W-:-:S13]  /*74c0*/  PLOP3.LUT P1, PT, PT, PT, UP0, 0x80, 0x8 ;  /* 0x000000000008781c */ /* 0x000fda0003f2f008 */
[----:B------:R-:W0:Y:S04]  /*74d0*/  @P1 LDS.64 R2, [R12+0x3180] ;  /* 0x003180000c021984 */ /* 0x000e280000000a00 */
[----:B------:R-:W1:Y:S01]  /*74e0*/  @P1 LDS.64 R8, [R12+0x2980] ;  /* 0x002980000c081984 */ /* 0x000e620000000a00 */
[----:B0-----:R-:W-:Y:S01]  /*74f0*/  @P1 FADD.FTZ R6, R6, R2 ;  /* 0x0000000206061221 */ /* 0x001fe20000010000 */
[----:B------:R-:W-:Y:S01]  /*7500*/  @P1 FADD.FTZ R7, R7, R3 ;  /* 0x0000000307071221 */ /* 0x000fe20000010000 */
[----:B-1----:R-:W-:Y:S01]  /*7510*/  @P1 FADD.FTZ R4, R4, R8 ;  /* 0x0000000804041221 */ /* 0x002fe20000010000 */
[----:B------:R-:W-:-:S03]  /*7520*/  @P1 FADD.FTZ R5, R5, R9 ;  /* 0x0000000905051221 */ /* 0x000fc60000010000 */
[----:B------:R1:W-:Y:S04]  /*7530*/  STS.64 [R12+0x3180], R6 ;  /* 0x003180060c007388 */ /* 0x0003e80000000a00 */
[----:B------:R1:W-:Y:S02]  /*7540*/  STS.64 [R12+0x2980], R4 ;  /* 0x002980040c007388 */ /* 0x0003e40000000a00 */
.L_x_12433:
[----:B------:R-:W-:Y:S05]  /*7550*/  BSYNC.RECONVERGENT B0 ;  /* 0x0000000000007941 */ /* 0x000fea0003800200 */
.L_x_12432:
[----:B------:R-:W-:-:S04]  /*7560*/  IADD3 R94, PT, PT, R94, 0x1, RZ ;  /* 0x000000015e5e7810 */ /* 0x000fc80007ffe0ff */
[----:B------:R-:W-:-:S13]  /*7570*/  ISETP.GE.AND P1, PT, R94, UR38, PT ;  /* 0x000000265e007c0c */ /* 0x000fda000bf26270 */
[----:B------:R-:W-:Y:S05]  /*7580*/  @!P1 BRA `(.L_x_12434) ;  /* 0xffffffac00689947 */ /* 0x000fea000383ffff */
.L_x_12416:
[----:B------:R-:W-:Y:S01]  /*7590*/  BAR.SYNC.DEFER_BLOCKING 0x0 ;  /* 0x0000000000007b1d */ /* 0x000fe20000010000 */
[----:B------:R-:W-:Y:S01]  /*75a0*/  F2FP.F16.F32.PACK_AB R75, R76, R75 ;  /* 0x0000004b4c4b723e */ /* 0x000fe200000000ff */
[----:B------:R-:W-:Y:S01]  /*75b0*/  USHF.R.S32.HI UR19, URZ, 0x1f, UR18 ;  /* 0x0000001fff137899 */ /* 0x000fe20008011412 */
[----:B------:R-:W-:Y:S01]  /*75c0*/  F2FP.F16.F32.PACK_AB R53, R53, R112 ;  /* 0x000000703535723e */ /* 0x000fe200000000ff */
[----:B------:R-:W-:Y:S01]  /*75d0*/  UIADD3 UR12, UP0, UPT, UR12, -0x400, URZ ;  /* 0xfffffc000c0c7890 */ /* 0x000fe2000ff1e0ff */
[----:B------:R-:W-:Y:S01]  /*75e0*/  F2FP.F16.F32.PACK_AB R113, R116, R113 ;  /* 0x000000717471723e */ /* 0x000fe200000000ff */
[----:B------:R-:W2:Y:S01]  /*75f0*/  LDCU.64 UR26, c[0x0][0x4f8] ;  /* 0x00009f00ff1a77ac */ /* 0x000ea20008000a00 */
[----:B------:R-:W-:Y:S02]  /*7600*/  PRMT R0, R75, 0x7632, R0 ;  /* 0x000076324b007816 */ /* 0x000fe40000000000 */
[----:B------:R-:W-:Y:S01]  /*7610*/  PRMT R2, R53, 0x7632, R2 ;  /* 0x0000763235027816 */ /* 0x000fe20000000002 */
[----:B------:R-:W3:Y:S01]  /*7620*/  LDCU.64 UR28, c[0x0][0x500] ;  /* 0x0000a000ff1c77ac */ /* 0x000ee20008000a00 */
[----:B------:R-:W-:-:S02]  /*7630*/  ISETP.NE.AND P0, PT, R20, RZ, PT ;  /* 0x000000ff1400720c */ /* 0x000fc40003f05270 */
[----:B------:R-:W-:Y:S01]  /*7640*/  F2FP.F16.F32.PACK_AB R115, R118, R115 ;  /* 0x000000737673723e */ /* 0x000fe200000000ff */
[----:B------:R-:W-:Y:S01]  /*7650*/  UIADD3.X UR13, UPT, UPT, UR13, -0x1, URZ, UP0, !UPT ;  /* 0xffffffff0d0d7890 */ /* 0x000fe200087fe4ff */
[----:B------:R-:W-:Y:S01]  /*7660*/  F2FP.F16.F32.PACK_AB R41, R48, R41 ;  /* 0x000000293029723e */ /* 0x000fe200000000ff */
[----:B------:R-:W-:Y:S01]  /*7670*/  UISETP.GT.AND UP0, UPT, UR11, 0x1, UPT ;  /* 0x000000010b00788c */ /* 0x000fe2000bf04270 */
[----:B------:R-:W-:Y:S01]  /*7680*/  F2FP.F16.F32.PACK_AB R49, R52, R49 ;  /* 0x000000313431723e */ /* 0x000fe200000000ff */
[----:B------:R-:W-:Y:S01]  /*7690*/  UIADD3 UR14, UP1, UPT, UR14, -0x400, URZ ;  /* 0xfffffc000e0e7890 */ /* 0x000fe2000ff3e0ff */
[----:B------:R-:W-:Y:S01]  /*76a0*/  F2FP.F16.F32.PACK_AB R44, R44, R47 ;  /* 0x0000002f2c2c723e */ /* 0x000fe200000000ff */
[----:B------:R-:W-:Y:S01]  /*76b0*/  UIADD3 UR21, UP2, UPT, UR21, -0x400, URZ ;  /* 0xfffffc0015157890 */ /* 0x000fe2000ff5e0ff */
[----:B------:R-:W-:Y:S01]  /*76c0*/  F2FP.F16.F32.PACK_AB R42, R42, R43 ;  /* 0x0000002b2a2a723e */ /* 0x000fe200000000ff */
[----:B------:R-:W-:Y:S01]  /*76d0*/  UIADD3.X UR15, UPT, UPT, UR15, -0x1, URZ, UP1, !UPT ;  /* 0xffffffff0f0f7890 */ /* 0x000fe20008ffe4ff */
[----:B------:R-:W-:Y:S01]  /*76e0*/  PRMT R3, R113, 0x7632, R3 ;  /* 0x0000763271037816 */ /* 0x000fe20000000003 */
[----:B------:R4:W-:Y:S01]  /*76f0*/  STS.U16 [R38+0x2], R0 ;  /* 0x0000020026007388 */ /* 0x0009e20000000400 */
[----:B01----:R-:W-:Y:S01]  /*7700*/  PRMT R4, R41, 0x7632, R4 ;  /* 0x0000763229047816 */ /* 0x003fe20000000004 */
[----:B--2---:R-:W-:Y:S01]  /*7710*/  UIMAD.WIDE.U32 UR16, UR25, UR26, UR18 ;  /* 0x0000001a191072a5 */ /* 0x004fe2000f8e0012 */
[----:B------:R-:W-:Y:S01]  /*7720*/  PRMT R6, R44, 0x7632, R6 ;  /* 0x000076322c067816 */ /* 0x000fe20000000006 */
[----:B------:R0:W-:Y:S01]  /*7730*/  STS.U16 [R38+0x6], R2 ;  /* 0x0000060226007388 */ /* 0x0001e20000000400 */
[----:B------:R-:W-:Y:S01]  /*7740*/  PRMT R7, R42, 0x7632, R7 ;  /* 0x000076322a077816 */ /* 0x000fe20000000007 */
[----:B------:R-:W-:-:S02]  /*7750*/  UIMAD UR17, UR25, UR27, UR17 ;  /* 0x0000001b191172a4 */ /* 0x000fc4000f8e0211 */
[----:B------:R1:W-:Y:S01]  /*7760*/  STS.U16 [R38+0xa], R3 ;  /* 0x00000a0326007388 */ /* 0x0003e20000000400 */
[----:B------:R-:W2:Y:S01]  /*7770*/  LDCU.64 UR26, c[0x0][0x550] ;  /* 0x0000aa00ff1a77ac */ /* 0x000ea20008000a00 */
[----:B----4-:R-:W-:Y:S02]  /*7780*/  PRMT R0, R115, 0x7632, R0 ;  /* 0x0000763273007816 */ /* 0x010fe40000000000 */
[----:B------:R-:W-:Y:S01]  /*7790*/  STS.U16 [R38], R75 ;  /* 0x0000004b26007388 */ /* 0x000fe20000000400 */
[----:B---3--:R-:W-:Y:S01]  /*77a0*/  UIMAD.WIDE.U32 UR16, UR8, UR28, UR16 ;  /* 0x0000001c081072a5 */ /* 0x008fe2000f8e0010 */
[----:B0-----:R-:W-:Y:S01]  /*77b0*/  PRMT R2, R49, 0x7632, R2 ;  /* 0x0000763231027816 */ /* 0x001fe20000000002 */
[----:B------:R-:W-:Y:S01]  /*77c0*/  UIADD3.X UR24, UPT, UPT, UR24, -0x1, URZ, UP2, !UPT ;  /* 0xffffffff18187890 */ /* 0x000fe200097fe4ff */
[----:B------:R-:W-:Y:S01]  /*77d0*/  STS.U16 [R38+0x4], R53 ;  /* 0x0000043526007388 */ /* 0x000fe20000000400 */
[----:B------:R-:W-:Y:S01]  /*77e0*/  UIMAD UR17, UR8, UR29, UR17 ;  /* 0x0000001d081172a4 */ /* 0x000fe2000f8e0211 */
[----:B-1----:R-:W-:Y:S01]  /*77f0*/  MOV R3, UR32 ;  /* 0x0000002000037c02 */ /* 0x002fe20008000f00 */
[----:B------:R-:W0:Y:S01]  /*7800*/  LDCU.64 UR28, c[0x0][0x560] ;  /* 0x0000ac00ff1c77ac */ /* 0x000e220008000a00 */
        /* <DEDUP_REMOVED lines=10> */
[----:B------:R-:W-:Y:S04]  /*78b0*/  STS.U16 [R38+0x1c], R42 ;  /* 0x00001c2a26007388 */ /* 0x000fe80000000400 */
[----:B------:R1:W-:Y:S01]  /*78c0*/  STS.U16 [R38+0x1e], R7 ;  /* 0x00001e0726007388 */ /* 0x0003e20000000400 */
[----:B------:R-:W-:-:S03]  /*78d0*/  NOP ;  /* 0x0000000000007918 */ /* 0x000fc60000000000 */
[----:B------:R-:W-:Y:S01]  /*78e0*/  LDS.U16 R5, [R22] ;  /* 0x0000000016057984 */ /* 0x000fe20000000400 */
[----:B-1----:R-:W-:-:S03]  /*78f0*/  LOP3.LUT R7, R2, 0x3e00, RZ, 0xc0, !PT ;  /* 0x00003e0002077812 */ /* 0x002fc600078ec0ff */
[----:B------:R-:W-:Y:S01]  /*7900*/  LDS.U16 R9, [R23+0x40] ;  /* 0x0000400017097984 */ /* 0x000fe20000000400 */
[----:B------:R-:W-:-:S03]  /*7910*/  LOP3.LUT R7, R7, 0x1f, R20, 0xf8, !PT ;  /* 0x0000001f07077812 */ /* 0x000fc600078ef814 */
[----:B------:R-:W-:Y:S01]  /*7920*/  LDS.U16 R11, [R24+0x80] ;  /* 0x00008000180b7984 */ /* 0x000fe20000000400 */
[----:B------:R-:W-:-:S03]  /*7930*/  LOP3.LUT R69, R7, 0x20, RZ, 0xfc, !PT ;  /* 0x0000002007457812 */ /* 0x000fc600078efcff */
[----:B------:R-:W-:Y:S01]  /*7940*/  LDS.U16 R13, [R25+0xc0] ;  /* 0x0000c000190d7984 */ /* 0x000fe20000000400 */
[C---:B------:R-:W-:Y:S02]  /*7950*/  LOP3.LUT R71, R7.reuse, 0x40, RZ, 0xfc, !PT ;  /* 0x0000004007477812 */ /* 0x040fe400078efcff */
        /* <DEDUP_REMOVED lines=27> */
[----:B-1----:R-:W-:-:S04]  /*7b10*/  IADD3 R3, P1, PT, R7, UR16, RZ ;  /* 0x0000001007037c10 */ /* 0x002fc8000ff3e0ff */
[----:B------:R-:W-:Y:S01]  /*7b20*/  IADD3.X R4, PT, PT, RZ, UR17, RZ, P1, !PT ;  /* 0x00000011ff047c10 */ /* 0x000fe20008ffe4ff */
[----:B------:R-:W1:Y:S01]  /*7b30*/  LDCU.64 UR16, c[0x0][0x518] ;  /* 0x0000a300ff1077ac */ /* 0x000e620008000a00 */
[----:B--2---:R-:W-:-:S04]  /*7b40*/  LEA R2, P1, R3, UR26, 0x1 ;  /* 0x0000001a03027c11 */ /* 0x004fc8000f8208ff */
[----:B------:R-:W-:Y:S01]  /*7b50*/  LEA.HI.X R3, R3, UR27, R4, 0x1, P1 ;  /* 0x0000001b03037c11 */ /* 0x000fe200088f0c04 */
[----:B------:R-:W2:Y:S01]  /*7b60*/  LDCU.64 UR26, c[0x0][0x520] ;  /* 0x0000a400ff1a77ac */ /* 0x000ea20008000a00 */
[----:B------:R-:W3:Y:S01]  /*7b70*/  LDS R0, [UR20+0x420] ;  /* 0x00042014ff007984 */ /* 0x000ee20008000800 */
[----:B-1----:R-:W-:-:S04]  /*7b80*/  UIMAD.WIDE.U32 UR18, UR25, UR16, UR18 ;  /* 0x00000010191272a5 */ /* 0x002fc8000f8e0012 */
[----:B------:R-:W-:-:S03]  /*7b90*/  UIMAD UR17, UR25, UR17, UR19 ;  /* 0x00000011191172a4 */ /* 0x000fc6000f8e0213 */
[----:B------:R-:W-:Y:S02]  /*7ba0*/  UMOV UR16, UR18 ;  /* 0x0000001200107c82 */ /* 0x000fe40008000000 */
[----:B--2---:R-:W-:-:S04]  /*7bb0*/  UIMAD.WIDE.U32 UR16, UR8, UR26, UR16 ;  /* 0x0000001a081072a5 */ /* 0x004fc8000f8e0010 */
[----:B------:R-:W-:Y:S01]  /*7bc0*/  UIMAD UR17, UR8, UR27, UR17 ;  /* 0x0000001b081172a4 */ /* 0x000fe2000f8e0211 */
[-C--:B---3--:R-:W-:Y:S02]  /*7bd0*/  ISETP.GE.AND P2, PT, R7, R0.reuse, PT ;  /* 0x000000000700720c */ /* 0x088fe40003f46270 */
        /* <DEDUP_REMOVED lines=34> */
[C---:B--2---:R-:W-:Y:S01]  /*7e00*/  PRMT R9, R0.reuse, 0x7610, R9 ;  /* 0x0000761000097816 */ /* 0x044fe20000000009 */
[----:B------:R-:W-:Y:S01]  /*7e10*/  @!P3 STG.E.U16 desc[UR22][R2.64+0x340], R63 ;  /* 0x0003403f0200b986 */ /* 0x000fe2000c101516 */
[----:B------:R-:W-:-:S02]  /*7e20*/  PRMT R10, R0, 0x7632, R10 ;  /* 0x00007632000a7816 */ /* 0x000fc4000000000a */
        /* <DEDUP_REMOVED lines=17> */
[----:B------:R-:W-:Y:S02]  /*7f40*/  FADD.FTZ R78, R111, R78 ;  /* 0x0000004e6f4e7221 */ /* 0x000fe40000010000 */
[----:B------:R2:W-:Y:S02]  /*7f50*/  STS.U16 [R38+0x2], R5 ;  /* 0x0000020526007388 */ /* 0x0005e40000000400 */
[----:B------:R-:W-:-:S02]  /*7f60*/  FADD.FTZ R78, R78, R117 ;  /* 0x000000754e4e7221 */ /* 0x000fc40000010000 */
[----:B------:R3:W-:Y:S02]  /*7f70*/  STS.U16 [R38+0x4], R6 ;  /* 0x0000040626007388 */ /* 0x0007e40000000400 */
[----:B------:R-:W-:Y:S01]  /*7f80*/  FADD.FTZ R77, R78, R77 ;  /* 0x0000004d4e4d7221 */ /* 0x000fe20000010000 */
[C---:B-1----:R-:W-:Y:S01]  /*7f90*/  PRMT R4, R0.reuse, 0x7610, R4 ;  /* 0x0000761000047816 */ /* 0x042fe20000000004 */
[----:B------:R1:W-:Y:S02]  /*7fa0*/  STS.U16 [R38+0x6], R8 ;  /* 0x0000060826007388 */ /* 0x0003e40000000400 */
[----:B------:R-:W-:Y:S01]  /*7fb0*/  FADD.FTZ R40, R77, R40 ;  /* 0x000000284d287221 */ /* 0x000fe20000010000 */
[----:B--2---:R-:W-:Y:S02]  /*7fc0*/  PRMT R5, R0, 0x7632, R5 ;  /* 0x0000763200057816 */ /* 0x004fe40000000005 */
[----:B------:R-:W-:Y:S01]  /*7fd0*/  F2FP.F16.F32.PACK_AB R0, R39, R46 ;  /* 0x0000002e2700723e */ /* 0x000fe200000000ff */
[----:B------:R2:W-:Y:S01]  /*7fe0*/  STS.U16 [R38+0xa], R10 ;  /* 0x00000a0a26007388 */ /* 0x0005e20000000400 */
[----:B---3--:R-:W-:Y:S01]  /*7ff0*/  PRMT R6, R3, 0x7632, R6 ;  /* 0x0000763203067816 */ /* 0x008fe20000000006 */
[----:B------:R-:W-:-:S02]  /*8000*/  FADD.FTZ R45, R40, R45 ;  /* 0x0000002d282d7221 */ /* 0x000fc40000010000 */
[----:B------:R3:W-:Y:S01]  /*8010*/  STS.U16 [R38+0xc], R4 ;  /* 0x00000c0426007388 */ /* 0x0007e20000000400 */
[----:B-1----:R-:W-:Y:S01]  /*8020*/  PRMT R8, R0, 0x7632, R8 ;  /* 0x0000763200087816 */ /* 0x002fe20000000008 */
[----:B------:R-:W-:Y:S02]  /*8030*/  FADD.FTZ R45, R45, R50 ;  /* 0x000000322d2d7221 */ /* 0x000fe40000010000 */
[----:B------:R-:W-:Y:S01]  /*8040*/  STS.U16 [R38+0x8], R9 ;  /* 0x0000080926007388 */ /* 0x000fe20000000400 */
[C---:B--2---:R-:W-:Y:S01]  /*8050*/  PRMT R10, R2.reuse, 0x7632, R10 ;  /* 0x00007632020a7816 */ /* 0x044fe2000000000a */
[----:B------:R-:W-:Y:S02]  /*8060*/  FADD.FTZ R46, R45, R46 ;  /* 0x0000002e2d2e7221 */ /* 0x000fe40000010000 */
[----:B------:R-:W-:Y:S01]  /*8070*/  STS.U16 [R38+0xe], R5 ;  /* 0x00000e0526007388 */ /* 0x000fe20000000400 */
[----:B---3--:R-:W-:Y:S01]  /*8080*/  PRMT R4, R2, 0x7610, R4 ;  /* 0x0000761002047816 */ /* 0x008fe20000000004 */
[----:B------:R-:W-:Y:S01]  /*8090*/  FADD.FTZ R46, R46, R39 ;  /* 0x000000272e2e7221 */ /* 0x000fe20000010000 */
[----:B------:R-:W-:Y:S01]  /*80a0*/  MOV R2, UR32 ;  /* 0x0000002000027c02 */ /* 0x000fe20008000f00 */
[----:B------:R-:W-:Y:S02]  /*80b0*/  STS.U16 [R38+0x10], R11 ;  /* 0x0000100b26007388 */ /* 0x000fe40000000400 */
[----:B------:R-:W-:-:S02]  /*80c0*/  FADD.FTZ R19, R46, R51 ;  /* 0x000000332e137221 */ /* 0x000fc40000010000 */
        /* <DEDUP_REMOVED lines=67> */
.L_x_12415:
        /* <DEDUP_REMOVED lines=15> */
[----:B-1----:R-:W-:Y:S01]  /*85f0*/  @P0 FADD R0, R3, R0 ;  /* 0x0000000003000221 */ /* 0x002fe20000000000 */
[----:B------:R-:W-:-:S04]  /*8600*/  @!P1 MOV R3, 0x400 ;  /* 0x0000040000039802 */ /* 0x000fc80000000f00 */
[----:B------:R-:W1:Y:S01]  /*8610*/  SHFL.DOWN P0, R5, R0, 0x4, 0x1f ;  /* 0x08801f0000057f89 */ /* 0x000e620000000000 */
[----:B--2---:R-:W-:Y:S01]  /*8620*/  @!P1 LEA R4, R4, R3, 0x18 ;  /* 0x0000000304049211 */ /* 0x004fe200078ec0ff */
[----:B-1----:R-:W-:-:S05]  /*8630*/  @P0 FADD R5, R0, R5 ;  /* 0x0000000500050221 */ /* 0x002fca0000000000 */
[----:B------:R-:W1:Y:S02]  /*8640*/  SHFL.DOWN P0, R2, R5, 0x8, 0x1f ;  /* 0x09001f0005027f89 */ /* 0x000e640000000000 */
[----:B-1----:R-:W-:-:S05]  /*8650*/  @P0 FADD R2, R5, R2 ;  /* 0x0000000205020221 */ /* 0x002fca0000000000 */
[----:B------:R-:W1:Y:S02]  /*8660*/  SHFL.DOWN P0, R7, R2, 0x10, 0x1f ;  /* 0x0a001f0002077f89 */ /* 0x000e640000000000 */
[----:B-1----:R-:W-:Y:S01]  /*8670*/  @P0 FADD R7, R2, R7 ;  /* 0x0000000702070221 */ /* 0x002fe20000000000 */
[----:B---3--:R-:W-:-:S04]  /*8680*/  ISETP.NE.AND P0, PT, R6, RZ, PT ;  /* 0x000000ff0600720c */ /* 0x008fc80003f05270 */
[----:B------:R1:W-:Y:S01]  /*8690*/  @!P1 STS [R4+0x434], R7 ;  /* 0x0004340704009388 */ /* 0x0003e20000000800 */
[----:B------:R-:W-:Y:S08]  /*86a0*/  BAR.SYNC.DEFER_BLOCKING 0x0 ;  /* 0x0000000000007b1d */ /* 0x000ff00000010000 */
[----:B------:R-:W-:Y:S05]  /*86b0*/  @P0 BRA `(.L_x_12437) ;  /* 0x0000000000140947 */ /* 0x000fea0003800000 */
[----:B------:R-:W-:-:S04]  /*86c0*/  ULEA UR4, UP0, UR8, UR12, 0x2 ;  /* 0x0000000c08047291 */ /* 0x000fc8000f8010ff */
[----:B------:R-:W-:Y:S02]  /*86d0*/  ULEA.HI.X UR5, UR8, UR13, URZ, 0x2, UP0 ;  /* 0x0000000d08057291 */ /* 0x000fe400080f14ff */
[----:B------:R-:W-:-:S04]  /*86e0*/  MOV R2, UR4 ;  /* 0x0000000400027c02 */ /* 0x000fc80008000f00 */
[----:B------:R-:W-:-:S05]  /*86f0*/  MOV R3, UR5 ;  /* 0x0000000500037c02 */ /* 0x000fca0008000f00 */
[----:B------:R2:W-:Y:S02]  /*8700*/  REDG.E.ADD.F32.FTZ.RN.STRONG.GPU desc[UR22][R2.64], R7 ;  /* 0x00000007020079a6 */ /* 0x0005e4000c12f316 */
.L_x_12437:
[----:B------:R-:W-:Y:S05]  /*8710*/  BSYNC.RECONVERGENT B0 ;  /* 0x0000000000007941 */ /* 0x000fea0003800200 */
.L_x_12436:
        /* <DEDUP_REMOVED lines=13> */
[----:B0-----:R-:W-:Y:S01]  /*87f0*/  @P1 FADD R3, R0, R3 ;  /* 0x0000000300031221 */ /* 0x001fe20000000000 */
[----:B------:R-:W-:-:S04]  /*8800*/  @!P2 MOV R0, 0x400 ;  /* 0x000004000000a802 */ /* 0x000fc80000000f00 */
[----:B------:R-:W0:Y:S01]  /*8810*/  SHFL.DOWN P1, R2, R3, 0x4, 0x1f ;  /* 0x08801f0003027f89 */ /* 0x000e220000020000 */
[----:B-1----:R-:W-:Y:S01]  /*8820*/  @!P2 LEA R7, R7, R0, 0x18 ;  /* 0x000000000707a211 */ /* 0x002fe200078ec0ff */
[----:B0-----:R-:W-:-:S05]  /*8830*/  @P1 FADD R2, R3, R2 ;  /* 0x0000000203021221 */ /* 0x001fca0000000000 */
[----:B------:R-:W0:Y:S02]  /*8840*/  SHFL.DOWN P1, R5, R2, 0x8, 0x1f ;  /* 0x09001f0002057f89 */ /* 0x000e240000020000 */
[----:B0-----:R-:W-:-:S05]  /*8850*/  @P1 FADD R5, R2, R5 ;  /* 0x0000000502051221 */ /* 0x001fca0000000000 */
[----:B------:R-:W0:Y:S02]  /*8860*/  SHFL.DOWN P1, R4, R5, 0x10, 0x1f ;  /* 0x0a001f0005047f89 */ /* 0x000e240000020000 */
[----:B0-----:R-:W-:Y:S01]  /*8870*/  @P1 FADD R4, R5, R4 ;  /* 0x0000000405041221 */ /* 0x001fe20000000000 */
        /* <DEDUP_REMOVED lines=9> */
.L_x_12439:
[----:B------:R-:W-:Y:S05]  /*8910*/  BSYNC.RECONVERGENT B0 ;  /* 0x0000000000007941 */ /* 0x000fea0003800200 */
.L_x_12438:
        /* <DEDUP_REMOVED lines=22> */
.L_x_12441:
        /* <DEDUP_REMOVED lines=22> */
[----:B-----5:R4:W0:Y:S01]  /*8be0*/  LDG.E.64 R16, desc[UR22][R8.64] ;  /* 0x0000001608107981 */ /* 0x020822000c1e1b00 */
        /* <DEDUP_REMOVED lines=43> */
.L_x_12440:
[----:B------:R-:W-:Y:S05]  /*8ea0*/  EXIT ;  /* 0x000000000000794d */ /* 0x000fea0003800000 */
.L_x_12442:
        /* <DEDUP_REMOVED lines=13> */
.L_x_18727:


//--------------------- .text._Z25selective_scan_bwd_kernelI32Selective_Scan_bwd_kernel_traitsILi32ELi16ELb0ELb0ELb0ELb0ELb1EN3c104HalfENS1_7complexIfEEEEv12SSMParamsBwd --------------------------
	.section	.text._Z25selective_scan_bwd_kernelI32Selective_Scan_bwd_kernel_traitsILi32ELi16ELb0ELb0ELb0ELb0ELb1EN3c104HalfENS1_7complexIfEEEEv12SSMParamsBwd,"ax",@progbits
	.align	128
        .global         _Z25selective_scan_bwd_kernelI32Selective_Scan_bwd_kernel_traitsILi32ELi16ELb0ELb0ELb0ELb0ELb1EN3c104HalfENS1_7complexIfEEEEv12SSMParamsBwd
        .type           _Z25selective_scan_bwd_kernelI32Selective_Scan_bwd_kernel_traitsILi32ELi16ELb0ELb0ELb0ELb0ELb1EN3c104HalfENS1_7complexIfEEEEv12SSMParamsBwd,@function
        .size           _Z25selective_scan_bwd_kernelI32Selective_Scan_bwd_kernel_traitsILi32ELi16ELb0ELb0ELb0ELb0ELb1EN3c104HalfENS1_7complexIfEEEEv12SSMParamsBwd,(.L_x_18728 - _Z25selective_scan_bwd_kernelI32Selective_Scan_bwd_kernel_traitsILi32ELi16ELb0ELb0ELb0ELb0ELb1EN3c104HalfENS1_7complexIfEEEEv12SSMParamsBwd)
        .other          _Z25selective_scan_bwd_kernelI32Selective_Scan_bwd_kernel_traitsILi32ELi16ELb0ELb0ELb0ELb0ELb1EN3c104HalfENS1_7complexIfEEEEv12SSMParamsBwd,@"STO_CUDA_ENTRY STV_DEFAULT"
_Z25selective_scan_bwd_kernelI32Selective_Scan_bwd_kernel_traitsILi32ELi16ELb0ELb0ELb0ELb0ELb1EN3c104HalfENS1_7complexIfEEEEv12SSMParamsBwd:
.text._Z25selective_scan_bwd_kernelI32Selective_Scan_bwd_kernel_traitsILi32ELi16ELb0ELb0ELb0ELb0ELb1EN3c104HalfENS1_7complexIfEEEEv12SSMParamsBwd:
        /* <DEDUP_REMOVED lines=27> */
[----:B---3--:R3:W5:Y:S01]  /*01b0*/  @P1 LDG.E R17, desc[UR28][R4.64] ;  /* 0x0000001c04111981 */ /* 0x008762000c1e1900 */
[----:B------:R-:W3:Y:S03]  /*01c0*/  LDCU.64 UR38, c[0x0][0x528] ;  /* 0x0000a500ff2677ac */ /* 0x000ee60008000a00 */
[----:B------:R0:W5:Y:S01]  /*01d0*/  @P0 LDG.E R16, desc[UR28][R2.64] ;  /* 0x0000001c02100981 */ /* 0x000162000c1e1900 */
[----:B----4-:R-:W-:Y:S02]  /*01e0*/  UIMAD.WIDE.U32 UR10, UR32, UR24, URZ ;  /* 0x00000018200a72a5 */ /* 0x010fe4000f8e00ff */
[----:B------:R-:W-:Y:S02]  /*01f0*/  UIMAD.WIDE.U32 UR6, UR32, UR20, URZ ;  /* 0x00000014200672a5 */ /* 0x000fe4000f8e00ff */
[----:B------:R-:W-:Y:S02]  /*0200*/  UIMAD UR11, UR32, UR25, UR11 ;  /* 0x00000019200b72a4 */ /* 0x000fe4000f8e020b */
[----:B------:R-:W-:-:S02]  /*0210*/  UIMAD UR7, UR32, UR21, UR7 ;  /* 0x00000015200772a4 */ /* 0x000fc4000f8e0207 */
[----:B------:R-:W-:Y:S02]  /*0220*/  UIMAD.WIDE.U32 UR18, UR8, UR26, UR10 ;  /* 0x0000001a081272a5 */ /* 0x000fe4000f8e000a */
[----:B------:R-:W-:Y:S02]  /*0230*/  UIMAD.WIDE.U32 UR16, UR8, UR22, UR6 ;  /* 0x00000016081072a5 */ /* 0x000fe4000f8e0006 */
[----:B------:R-:W-:Y:S02]  /*0240*/  UIMAD UR9, UR8, UR27, UR19 ;  /* 0x0000001b080972a4 */ /* 0x000fe4000f8e0213 */
[----:B--2---:R-:W-:Y:S02]  /*0250*/  UISETP.NE.U32.AND UP0, UPT, UR36, URZ, UPT ;  /* 0x000000ff2400728c */ /* 0x004fe4000bf05070 */
[----:B0-----:R-:W-:Y:S02]  /*0260*/  ULEA UR19, UR30, 0xfffffe00, 0x9 ;  /* 0xfffffe001e137891 */ /* 0x001fe4000f8e48ff */
[----:B------:R-:W-:-:S02]  /*0270*/  UIMAD UR17, UR8, UR23, UR17 ;  /* 0x00000017081172a4 */ /* 0x000fc4000f8e0211 */
[----:B------:R-:W-:Y:S02]  /*0280*/  UISETP.NE.AND.EX UP0, UPT, UR37, URZ, UPT, UP0 ;  /* 0x000000ff2500728c */ /* 0x000fe4000bf05300 */
[----:B-1----:R-:W-:Y:S02]  /*0290*/  UIMAD.WIDE.U32 UR20, UR32, UR34, URZ ;  /* 0x00000022201472a5 */ /* 0x002fe4000f8e00ff */
[----:B------:R-:W-:Y:S02]  /*02a0*/  UIADD3 UR26, UP1, UPT, UR19, UR16, URZ ;  /* 0x00000010131a7290 */ /* 0x000fe4000ff3e0ff */
[----:B------:R-:W-:Y:S02]  /*02b0*/  UIADD3 UR23, UP3, UPT, UR19, UR18, URZ ;  /* 0x0000001213177290 */ /* 0x000fe4000ff7e0ff */
[----:B------:R-:W-:Y:S02]  /*02c0*/  USHF.R.S32.HI UR18, URZ, 0x1f, UR19 ;  /* 0x0000001fff127899 */ /* 0x000fe40008011413 */
[----:B------:R-:W-:-:S02]  /*02d0*/  ULEA UR27, UP2, UR26, UR12, 0x1 ;  /* 0x0000000c1a1b7291 */ /* 0x000fc4000f8408ff */
[----:B------:R-:W-:Y:S01]  /*02e0*/  UIADD3.X UR12, UPT, UPT, UR18, UR17, URZ, UP1, !UPT ;  /* 0x00000011120c7290 */ /* 0x000fe20008ffe4ff */
[----:B------:R-:W0:Y:S03]  /*02f0*/  LDCU.64 UR24, c[0x0][0x3d8] ;  /* 0x00007b00ff1877ac */ /* 0x000e260008000a00 */
[----:B------:R-:W-:Y:S02]  /*0300*/  ULEA.HI.X UR26, UR26, UR13, UR12, 0x1, UP2 ;  /* 0x0000000d1a1a7291 */ /* 0x000fe400090f0c0c */
[----:B------:R-:W-:Y:S01]  /*0310*/  UIMAD UR13, UR32, UR35, UR21 ;  /* 0x00000023200d72a4 */ /* 0x000fe2000f8e0215 */
[----:B------:R-:W1:Y:S01]  /*0320*/  @UP0 LDCU UR21, c[0x0][0x384] ;  /* 0x00007080ff1507ac */ /* 0x000e620008000800 */
[----:B------:R-:W2:Y:S01]  /*0330*/  LDCU.64 UR6, c[0x0][0x4a0] ;  /* 0x00009400ff0677ac */ /* 0x000ea20008000a00 */
[----:B------:R-:W4:Y:S01]  /*0340*/  @UP0 LDCU UR31, c[0x0][0x38c] ;  /* 0x00007180ff1f07ac */ /* 0x000f220008000800 */
[----:B------:R-:W3:Y:S01]  /*0350*/  LDCU.64 UR10, c[0x0][0x3b8] ;  /* 0x00007700ff0a77ac */ /* 0x000ee20008000a00 */
[----:B------:R-:W-:-:S02]  /*0360*/  ULEA UR22, UP4, UR23, UR14, 0x1 ;  /* 0x0000000e17167291 */ /* 0x000fc4000f8808ff */
[----:B------:R-:W-:Y:S01]  /*0370*/  UIADD3.X UR9, UPT, UPT, UR18, UR9, URZ, UP3, !UPT ;  /* 0x0000000912097290 */ /* 0x000fe20009ffe4ff */
[----:B------:R-:W3:Y:S01]  /*0380*/  @UP0 LDCU.64 UR36, c[0x0][0x480] ;  /* 0x00009000ff2407ac */ /* 0x000ee20008000a00 */
[----:B0-----:R-:W-:Y:S02]  /*0390*/  UIMAD.WIDE.U32 UR16, UR8, UR24, URZ ;  /* 0x00000018081072a5 */ /* 0x001fe4000f8e00ff */
[----:B------:R-:W-:Y:S02]  /*03a0*/  ULEA.HI.X UR23, UR23, UR15, UR9, 0x1, UP4 ;  /* 0x0000000f17177291 */ /* 0x000fe4000a0f0c09 */
[----:B------:R-:W-:Y:S02]  /*03b0*/  ULEA UR9, UP1, UR16, UR4, 0x3 ;  /* 0x0000000410097291 */ /* 0x000fe4000f8218ff */
[----:B-1----:R-:W-:Y:S01]  /*03c0*/  @UP0 UIMAD UR4, UR32, UR21, UR8 ;  /* 0x00000015200402a4 */ /* 0x002fe2000f8e0208 */
[----:B------:R-:W0:Y:S03]  /*03d0*/  LDCU.64 UR34, c[0x0][0x448] ;  /* 0x00008900ff2277ac */ /* 0x000e260008000a00 */
[----:B------:R-:W-:Y:S01]  /*03e0*/  @UP0 UIMAD UR4, UR4, UR30, URZ ;  /* 0x0000001e040402a4 */ /* 0x000fe2000f8e02ff */
[----:B------:R-:W-:Y:S01]  /*03f0*/  UMOV UR12, UR20 ;  /* 0x00000014000c7c82 */ /* 0x000fe20008000000 */
[----:B------:R-:W-:-:S02]  /*0400*/  UIMAD UR17, UR8, UR25, UR17 ;  /* 0x00000019081172a4 */ /* 0x000fc4000f8e0211 */
[----:B--2---:R-:W-:Y:S02]  /*0410*/  UIMAD.WIDE.U32 UR12, UR8, UR6, UR12 ;  /* 0x00000006080c72a5 */ /* 0x004fe4000f8e000c */
[----:B----4-:R-:W-:Y:S02]  /*0420*/  @UP0 UIMAD UR6, UR4, UR31, URZ ;  /* 0x0000001f040602a4 */ /* 0x010fe4000f8e02ff */
[----:B---3--:R-:W-:Y:S02]  /*0430*/  UIMAD.WIDE.U32 UR14, UR8, UR10, URZ ;  /* 0x0000000a080e72a5 */ /* 0x008fe4000f8e00ff */
[----:B------:R-:W-:Y:S01]  /*0440*/  ULEA.HI.X UR10, UR16, UR5, UR17, 0x3, UP1 ;  /* 0x00000005100a7291 */ /* 0x000fe200088f1c11 */
[----:B------:R-:W-:Y:S02]  /*0450*/  UMOV UR4, URZ ;  /* 0x000000ff00047c82 */ /* 0x000fe40008000000 */
[----:B------:R-:W-:Y:S01]  /*0460*/  UMOV UR5, URZ ;  /* 0x000000ff00057c82 */ /* 0x000fe20008000000 */
[----:B------:R-:W-:-:S02]  /*0470*/  @UP0 UIMAD.WIDE UR4, UR6, 0x10, UR36 ;  /* 0x00000010060408a5 */ /* 0x000fc4000f8e0224 */
[----:B------:R-:W-:Y:S02]  /*0480*/  UISETP.GE.AND UP0, UPT, UR30, 0x1, UPT ;  /* 0x000000011e00788c */ /* 0x000fe4000bf06270 */
[----:B------:R-:W-:Y:S02]  /*0490*/  UIMAD UR7, UR8, UR7, UR13 ;  /* 0x00000007080772a4 */ /* 0x000fe4000f8e020d */
[----:B------:R-:W-:Y:S02]  /*04a0*/  UIADD3 UR12, UP2, UPT, UR19, UR12, URZ ;  /* 0x0000000c130c7290 */ /* 0x000fe4000ff5e0ff */
[----:B------:R-:W-:Y:S02]  /*04b0*/  UIMAD UR20, UR8, UR11, UR15 ;  /* 0x0000000b081472a4 */ /* 0x000fe4000f8e020f */
[----:B------:R-:W-:Y:S01]  /*04c0*/  UIADD3.X UR25, UPT, UPT, UR18, UR7, URZ, UP2, !UPT ;  /* 0x0000000712197290 */ /* 0x000fe200097fe4ff */
[----:B------:R-:W-:Y:S01]  /*04d0*/  CS2R R18, SRZ ;  /* 0x0000000000127805 */ /* 0x000fe2000001ff00 */
[----:B0-----:R-:W-:-:S02]  /*04e0*/  ULEA UR11, UP1, UR14, UR34, 0x3 ;  /* 0x000000220e0b7291 */ /* 0x001fc4000f8218ff */
[----:B------:R-:W-:Y:S02]  /*04f0*/  ULEA UR24, UP2, UR12, UR38, 0x1 ;  /* 0x000000260c187291 */ /* 0x000fe4000f8408ff */
[----:B------:R-:W-:Y:S02]  /*0500*/  ULEA.HI.X UR20, UR14, UR35, UR20, 0x3, UP1 ;  /* 0x000000230e147291 */ /* 0x000fe400088f1c14 */
[----:B------:R-:W-:Y:S01]  /*0510*/  ULEA.HI.X UR25, UR12, UR39, UR25, 0x1, UP2 ;  /* 0x000000270c197291 */ /* 0x000fe200090f0c19 */
[----:B------:R-:W-:Y:S11]  /*0520*/  BRA.U !UP0, `(.L_x_12443) ;  /* 0x000000a508547547 */ /* 0x000ff6000b800000 */
[----:B------:R-:W0:Y:S01]  /*0530*/  S2R R20, SR_TID.X ;  /* 0x0000000000147919 */ /* 0x000e220000002100 */
[----:B------:R-:W-:Y:S01]  /*0540*/  CS2R R18, SRZ ;  /* 0x0000000000127805 */ /* 0x000fe2000001ff00 */
[----:B------:R-:W1:Y:S01]  /*0550*/  LDCU UR21, c[0x0][0x394] ;  /* 0x00007280ff1577ac */ /* 0x000e620008000800 */
[C---:B0-----:R-:W-:Y:S02]  /*0560*/  SHF.L.U32 R0, R20.reuse, 0x4, RZ ;  /* 0x0000000414007819 */ /* 0x041fe400000006ff */
[----:B------:R-:W-:Y:S02]  /*0570*/  LOP3.LUT R160, R20, 0x1f, RZ, 0xc0, !PT ;  /* 0x0000001f14a07812 */ /* 0x000fe400078ec0ff */
[----:B------:R-:W-:-:S04]  /*0580*/  LOP3.LUT R3, R0, 0x3e00, RZ, 0xc0, !PT ;  /* 0x00003e0000037812 */ /* 0x000fc800078ec0ff */
[----:B-1----:R-:W-:-:S07]  /*0590*/  LOP3.LUT R5, R3, 0x1f, R20, 0xf8, !PT ;  /* 0x0000001f03057812 */ /* 0x002fce00078ef814 */
.L_x_12464:
        /* <DEDUP_REMOVED lines=35> */
[----:B------:R-:W-:Y:S01]  /*07d0*/  PRMT R38, RZ, 0x7610, R38 ;  /* 0x00007610ff267816 */ /* 0x000fe20000000026 */
[----:B------:R-:W-:Y:S01]  /*07e0*/  UIMAD UR19, UR8, UR19, UR15 ;  /* 0x00000013081372a4 */ /* 0x000fe2000f8e020f */
[----:B------:R-:W-:Y:S02]  /*07f0*/  IADD3.X R10, PT, PT, RZ, UR13, RZ, P0, !PT ;  /* 0x0000000dff0a7c10 */ /* 0x000fe400087fe4ff */
[----:B------:R-:W-:Y:S02]  /*0800*/  PRMT R49, RZ, 0x7610, R49 ;  /* 0x00007610ff317816 */ /* 0x000fe40000000031 */
[----:B------:R-:W-:Y:S02]  /*0810*/  PRMT R48, RZ, 0x7610, R48 ;  /* 0x00007610ff307816 */ /* 0x000fe40000000030 */
[----:B------:R-:W-:Y:S02]  /*0820*/  PRMT R51, RZ, 0x7610, R51 ;  /* 0x00007610ff337816 */ /* 0x000fe40000000033 */
[----:B------:R-:W-:Y:S01]  /*0830*/  PRMT R50, RZ, 0x7610, R50 ;  /* 0x00007610ff327816 */ /* 0x000fe20000000032 */
[----:B------:R-:W-:Y:S01]  /*0840*/  BAR.SYNC.DEFER_BLOCKING 0x0 ;  /* 0x0000000000007b1d */ /* 0x000fe20000010000 */
[----:B------:R-:W-:-:S02]  /*0850*/  IADD3 R3, P1, PT, R0, UR14, RZ ;  /* 0x0000000e00037c10 */ /* 0x000fc4000ff3e0ff */
[----:B---3--:R-:W-:Y:S02]  /*0860*/  LEA R4, P0, R9, UR36, 0x1 ;  /* 0x0000002409047c11 */ /* 0x008fe4000f8008ff */
[----:B------:R-:W-:Y:S01]  /*0870*/  IADD3.X R8, PT, PT, RZ, UR19, RZ, P1, !PT ;  /* 0x00000013ff087c10 */ /* 0x000fe20008ffe4ff */
[----:B------:R-:W1:Y:S01]  /*0880*/  LDCU.64 UR30, c[0x0][0x490] ;  /* 0x00009200ff1e77ac */ /* 0x000e620008000a00 */
[----:B0-----:R-:W-:Y:S02]  /*0890*/  LEA R2, P1, R3, UR38, 0x1 ;  /* 0x0000002603027c11 */ /* 0x001fe4000f8208ff */
        /* <DEDUP_REMOVED lines=9> */
[----:B------:R-:W-:-:S02]  /*0930*/  LEA.HI.X R5, R9, UR37, R10, 0x1, P0 ;  /* 0x0000002509057c11 */ /* 0x000fc400080f0c0a */
[C---:B------:R-:W-:Y:S02]  /*0940*/  LOP3.LUT R40, R0.reuse, 0x120, RZ, 0xfc, !PT ;  /* 0x0000012000287812 */ /* 0x040fe400078efcff */
[C---:B------:R-:W-:Y:S02]  /*0950*/  LOP3.LUT R41, R0.reuse, 0x140, RZ, 0xfc, !PT ;  /* 0x0000014000297812 */ /* 0x040fe400078efcff */
[C---:B------:R-:W-:Y:S02]  /*0960*/  LOP3.LUT R42, R0.reuse, 0x160, RZ, 0xfc, !PT ;  /* 0x00000160002a7812 */ /* 0x040fe400078efcff */
[C---:B------:R-:W-:Y:S02]  /*0970*/  LOP3.LUT R43, R0.reuse, 0x180, RZ, 0xfc, !PT ;  /* 0x00000180002b7812 */ /* 0x040fe400078efcff */
[C---:B------:R-:W-:Y:S02]  /*0980*/  LOP3.LUT R44, R0.reuse, 0x1a0, RZ, 0xfc, !PT ;  /* 0x000001a0002c7812 */ /* 0x040fe400078efcff */
[----:B------:R-:W-:-:S02]  /*0990*/  LOP3.LUT R45, R0, 0x1c0, RZ, 0xfc, !PT ;  /* 0x000001c0002d7812 */ /* 0x000fc400078efcff */
[----:B------:R-:W-:Y:S01]  /*09a0*/  LOP3.LUT R46, R0, 0x1e0, RZ, 0xfc, !PT ;  /* 0x000001e0002e7812 */ /* 0x000fe200078efcff */
[----:B------:R-:W0:Y:S01]  /*09b0*/  S2R R21, SR_LANEID ;  /* 0x0000000000157919 */ /* 0x000e220000000000 */
[----:B------:R-:W-:Y:S01]  /*09c0*/  LEA.HI.X R3, R3, UR39, R8, 0x1, P1 ;  /* 0x0000002703037c11 */ /* 0x000fe200088f0c08 */
[----:B------:R-:W3:Y:S01]  /*09d0*/  S2UR UR12, SR_CgaCtaId ;  /* 0x00000000000c79c3 */ /* 0x000ee20000008800 */
[----:B------:R-:W-:Y:S01]  /*09e0*/  IADD3 R8, P0, PT, R6, UR22, RZ ;  /* 0x0000001606087c10 */ /* 0x000fe2000ff1e0ff */
[----:B------:R-:W-:Y:S01]  /*09f0*/  UMOV UR17, 0x400 ;  /* 0x0000040000117882 */ /* 0x000fe20000000000 */
[----:B------:R-:W-:Y:S01]  /*0a00*/  P2R R109, PR, RZ, 0x4 ;  /* 0x00000004ff6d7803 */ /* 0x000fe20000000000 */
[----:B------:R-:W4:Y:S01]  /*0a10*/  LDCU.64 UR14, c[0x0][0x508] ;  /* 0x0000a100ff0e77ac */ /* 0x000f220008000a00 */
[----:B------:R-:W-:Y:S02]  /*0a20*/  IADD3.X R9, PT, PT, RZ, UR23, RZ, P0, !PT ;  /* 0x00000017ff097c10 */ /* 0x000fe400087fe4ff */
[----:B------:R-:W-:Y:S01]  /*0a30*/  ISETP.GE.AND P0, PT, R47, UR16, PT ;  /* 0x000000102f007c0c */ /* 0x000fe2000bf06270 */
[----:B------:R-:W1:Y:S01]  /*0a40*/  LDCU.64 UR18, c[0x0][0x510] ;  /* 0x0000a200ff1277ac */ /* 0x000e620008000a00 */
[----:B------:R-:W-:-:S02]  /*0a50*/  PRMT R53, RZ, 0x7610, R53 ;  /* 0x00007610ff357816 */ /* 0x000fc40000000035 */
[----:B------:R-:W-:Y:S01]  /*0a60*/  PRMT R73, RZ, 0x7610, R73 ;  /* 0x00007610ff497816 */ /* 0x000fe20000000049 */
[----:B------:R-:W0:Y:S08]  /*0a70*/  LDCU UR33, c[0x0][0x38c] ;  /* 0x00007180ff2177ac */ /* 0x000e300008000800 */
[----:B------:R-:W4:Y:S01]  /*0a80*/  @!P0 LDG.E.U16 R28, desc[UR28][R24.64+0x40] ;  /* 0x0000401c181c8981 */ /* 0x000f22000c1e1500 */
[----:B------:R-:W-:-:S02]  /*0a90*/  ISETP.GE.AND P0, PT, R15, UR16, PT ;  /* 0x000000100f007c0c */ /* 0x000fc4000bf06270 */
[----:B------:R-:W-:Y:S02]  /*0aa0*/  LOP3.LUT R10, R0, 0x40, RZ, 0xfc, !PT ;  /* 0x00000040000a7812 */ /* 0x000fe400078efcff */
[----:B------:R-:W-:Y:S02]  /*0ab0*/  ISETP.GE.AND P2, PT, R14, UR16, PT ;  /* 0x000000100e007c0c */ /* 0x000fe4000bf46270 */
[----:B------:R-:W-:-:S07]  /*0ac0*/  ISETP.GE.AND P6, PT, R10, UR16, PT ;  /* 0x000000100a007c0c */ /* 0x000fce000bfc6270 */
[----:B------:R-:W4:Y:S01]  /*0ad0*/  @!P0 LDG.E.U16 R34, desc[UR28][R24.64+0x1c0] ;  /* 0x0001c01c18228981 */ /* 0x000f22000c1e1500 */
[----:B------:R-:W-:Y:S02]  /*0ae0*/  ISETP.GE.AND P0, PT, R39, UR16, PT ;  /* 0x0000001027007c0c */ /* 0x000fe4000bf06270 */
[----:B------:R-:W-:Y:S01]  /*0af0*/  ISETP.GE.AND P5, PT, R11, UR16, PT ;  /* 0x000000100b007c0c */ /* 0x000fe2000bfa6270 */
[----:B------:R-:W4:Y:S01]  /*0b00*/  @!P2 LDG.E.U16 R33, desc[UR28][R24.64+0x180] ;  /* 0x0001801c1821a981 */ /* 0x000f22000c1e1500 */
[----:B------:R-:W-:Y:S02]  /*0b10*/  ISETP.GE.AND P4, PT, R12, UR16, PT ;  /* 0x000000100c007c0c */ /* 0x000fe4000bf86270 */
[----:B------:R-:W-:Y:S01]  /*0b20*/  ISETP.GE.AND P3, PT, R13, UR16, PT ;  /* 0x000000100d007c0c */ /* 0x000fe2000bf66270 */
[----:B------:R-:W4:Y:S01]  /*0b30*/  @!P6 LDG.E.U16 R29, desc[UR28][R24.64+0x80] ;  /* 0x0000801c181de981 */ /* 0x000f22000c1e1500 */
[----:B------:R-:W-:Y:S02]  /*0b40*/  IADD3 R6, P1, PT, R6, UR24, RZ ;  /* 0x0000001806067c10 */ /* 0x000fe4000ff3e0ff */
[----:B------:R-:W-:-:S02]  /*0b50*/  ISETP.GE.AND P2, PT, R42, UR16, PT ;  /* 0x000000102a007c0c */ /* 0x000fc4000bf46270 */
[----:B------:R-:W-:Y:S01]  /*0b60*/  IADD3.X R7, PT, PT, RZ, UR25, RZ, P1, !PT ;  /* 0x00000019ff077c10 */ /* 0x000fe20008ffe4ff */
[----:B------:R-:W4:Y:S01]  /*0b70*/  @!P0 LDG.E.U16 R35, desc[UR28][R24.64+0x200] ;  /* 0x0002001c18238981 */ /* 0x000f22000c1e1500 */
[----:B------:R-:W-:Y:S02]  /*0b80*/  ISETP.GE.AND P0, PT, R40, UR16, PT ;  /* 0x0000001028007c0c */ /* 0x000fe4000bf06270 */
[----:B------:R-:W-:Y:S01]  /*0b90*/  ISETP.GE.AND P1, PT, R41, UR16, PT ;  /* 0x0000001029007c0c */ /* 0x000fe2000bf26270 */
[----:B------:R-:W4:Y:S04]  /*0ba0*/  @!P5 LDG.E.U16 R30, desc[UR28][R24.64+0xc0] ;  /* 0x0000c01c181ed981 */ /* 0x000f28000c1e1500 */
[----:B------:R-:W4:Y:S04]  /*0bb0*/  @!P4 LDG.E.U16 R31, desc[UR28][R24.64+0x100] ;  /* 0x0001001c181fc981 */ /* 0x000f28000c1e1500 */
        /* <DEDUP_REMOVED lines=11> */
[----:B------:R1:W4:Y:S01]  /*0c70*/  @!P6 LDG.E.U16 R50, desc[UR28][R24.64+0x3c0] ;  /* 0x0003c01c1832e981 */ /* 0x000322000c1e1500 */
[----:B---3--:R-:W-:Y:S01]  /*0c80*/  ULEA UR17, UR12, UR17, 0x18 ;  /* 0x000000110c117291 */ /* 0x008fe2000f8ec0ff */
[----:B0-----:R-:W-:-:S02]  /*0c90*/  LEA.HI.SX32 R22, R21, R21, 0x1b ;  /* 0x0000001515167211 */ /* 0x001fc400078fdaff */
[C---:B------:R-:W-:Y:S02]  /*0ca0*/  IADD3 R26, PT, PT, R21.reuse, 0x20, RZ ;  /* 0x00000020151a7810 */ /* 0x040fe40007ffe0ff */
[C---:B------:R-:W-:Y:S02]  /*0cb0*/  IADD3 R52, PT, PT, R21.reuse, 0x40, RZ ;  /* 0x0000004015347810 */ /* 0x040fe40007ffe0ff */
[----:B------:R-:W-:Y:S02]  /*0cc0*/  LEA R22, R22, UR17, 0x1 ;  /* 0x0000001116167c11 */ /* 0x000fe4000f8e08ff */
[----:B------:R-:W-:Y:S02]  /*0cd0*/  IADD3 R56, PT, PT, R21, 0x80, RZ ;  /* 0x0000008015387810 */ /* 0x000fe40007ffe0ff */
[-C--:B------:R-:W-:Y:S02]  /*0ce0*/  LEA.HI.SX32 R26, R26, R21.reuse, 0x1b ;  /* 0x000000151a1a7211 */ /* 0x080fe400078fdaff */
[----:B-1----:R-:W-:-:S02]  /*0cf0*/  LEA.HI.SX32 R24, R52, R21, 0x1b ;  /* 0x0000001534187211 */ /* 0x002fc400078fdaff */
[C---:B------:R-:W-:Y:S02]  /*0d00*/  IADD3 R54, PT, PT, R21.reuse, 0x60, RZ ;  /* 0x0000006015367810 */ /* 0x040fe40007ffe0ff */
[C---:B------:R-:W-:Y:S02]  /*0d10*/  IADD3 R52, PT, PT, R21.reuse, 0xc0, RZ ;  /* 0x000000c015347810 */ /* 0x040fe40007ffe0ff */
[-C--:B------:R-:W-:Y:S02]  /*0d20*/  LEA.HI.SX32 R56, R56, R21.reuse, 0x1b ;  /* 0x0000001538387211 */ /* 0x080fe400078fdaff */
[----:B------:R-:W-:Y:S02]  /*0d30*/  IADD3 R58, PT, PT, R21, 0xa0, RZ ;  /* 0x000000a0153a7810 */ /* 0x000fe40007ffe0ff */
[-C--:B------:R-:W-:Y:S02]  /*0d40*/  LEA.HI.SX32 R25, R54, R21.reuse, 0x1b ;  /* 0x0000001536197211 */ /* 0x080fe400078fdaff */
[----:B------:R-:W-:-:S02]  /*0d50*/  LEA.HI.SX32 R52, R52, R21, 0x1b ;  /* 0x0000001534347211 */ /* 0x000fc400078fdaff */
[C---:B------:R-:W-:Y:S02]  /*0d60*/  IADD3 R54, PT, PT, R21.reuse, 0xe0, RZ ;  /* 0x000000e015367810 */ /* 0x040fe40007ffe0ff */
[----:B------:R-:W-:Y:S02]  /*0d70*/  LEA.HI.SX32 R27, R58, R21, 0x1b ;  /* 0x000000153a1b7211 */ /* 0x000fe400078fdaff */
[----:B------:R-:W-:Y:S02]  /*0d80*/  LEA R24, R24, UR17, 0x1 ;  /* 0x0000001118187c11 */ /* 0x000fe4000f8e08ff */
[----:B------:R-:W-:Y:S02]  /*0d90*/  IADD3 R58, PT, PT, R21, 0x120, RZ ;  /* 0x00000120153a7810 */ /* 0x000fe40007ffe0ff */
[----:B------:R-:W-:Y:S02]  /*0da0*/  LEA R25, R25, UR17, 0x1 ;  /* 0x0000001119197c11 */ /* 0x000fe4000f8e08ff */
[----:B------:R-:W-:-:S02]  /*0db0*/  IADD3 R60, PT, PT, R21, 0x140, RZ ;  /* 0x00000140153c7810 */ /* 0x000fc40007ffe0ff */
[-C--:B------:R-:W-:Y:S02]  /*0dc0*/  LEA.HI.SX32 R54, R54, R21.reuse, 0x1b ;  /* 0x0000001536367211 */ /* 0x080fe400078fdaff */
[----:B------:R-:W-:Y:S02]  /*0dd0*/  LEA R27, R27, UR17, 0x1 ;  /* 0x000000111b1b7c11 */ /* 0x000fe4000f8e08ff */
[-C--:B------:R-:W-:Y:S02]  /*0de0*/  LEA.HI.SX32 R58, R58, R21.reuse, 0x1b ;  /* 0x000000153a3a7211 */ /* 0x080fe400078fdaff */
[----:B------:R-:W-:Y:S02]  /*0df0*/  LEA.HI.SX32 R60, R60, R21, 0x1b ;  /* 0x000000153c3c7211 */ /* 0x000fe400078fdaff */
        /* <DEDUP_REMOVED lines=16> */
[----:B--2---:R0:W-:Y:S02]  /*0f00*/  STS.U16 [R22], R23 ;  /* 0x0000001716007388 */ /* 0x0041e40000000400 */
[----:B0-----:R-:W-:Y:S02]  /*0f10*/  LEA R23, R26, UR17, 0x1 ;  /* 0x000000111a177c11 */ /* 0x001fe4000f8e08ff */
[----:B------:R-:W-:Y:S02]  /*0f20*/  LEA R26, R56, UR17, 0x1 ;  /* 0x00000011381a7c11 */ /* 0x000fe4000f8e08ff */
[----:B------:R-:W-:-:S04]  /*0f30*/  IADD3 R56, PT, PT, R21, 0x100, RZ ;  /* 0x0000010015387810 */ /* 0x000fc80007ffe0ff */
[----:B------:R-:W-:Y:S01]  /*0f40*/  LEA.HI.SX32 R56, R56, R21, 0x1b ;  /* 0x0000001538387211 */ /* 0x000fe200078fdaff */
[----:B----4-:R0:W-:Y:S02]  /*0f50*/  STS.U16 [R23+0x40], R28 ;  /* 0x0000401c17007388 */ /* 0x0101e40000000400 */
[----:B0-----:R-:W-:Y:S02]  /*0f60*/  LEA R28, R52, UR17, 0x1 ;  /* 0x00000011341c7c11 */ /* 0x001fe4000f8e08ff */
[----:B------:R-:W-:-:S04]  /*0f70*/  IADD3 R52, PT, PT, R21, 0x160, RZ ;  /* 0x0000016015347810 */ /* 0x000fc80007ffe0ff */
[----:B------:R-:W-:Y:S01]  /*0f80*/  LEA.HI.SX32 R52, R52, R21, 0x1b ;  /* 0x0000001534347211 */ /* 0x000fe200078fdaff */
[----:B------:R0:W-:Y:S04]  /*0f90*/  STS.U16 [R24+0x80], R29 ;  /* 0x0000801d18007388 */ /* 0x0001e80000000400 */
[----:B------:R1:W-:Y:S01]  /*0fa0*/  STS.U16 [R25+0xc0], R30 ;  /* 0x0000c01e19007388 */ /* 0x0003e20000000400 */
[----:B0-----:R-:W-:-:S03]  /*0fb0*/  LEA R29, R54, UR17, 0x1 ;  /* 0x00000011361d7c11 */ /* 0x001fc6000f8e08ff */
[----:B------:R0:W-:Y:S01]  /*0fc0*/  STS.U16 [R26+0x100], R31 ;  /* 0x0001001f1a007388 */ /* 0x0001e20000000400 */
[----:B------:R-:W-:-:S03]  /*0fd0*/  IADD3 R54, PT, PT, R21, 0x180, RZ ;  /* 0x0000018015367810 */ /* 0x000fc60007ffe0ff */
[----:B------:R2:W-:Y:S01]  /*0fe0*/  STS.U16 [R27+0x140], R32 ;  /* 0x000140201b007388 */ /* 0x0005e20000000400 */
[----:B-1----:R-:W-:-:S03]  /*0ff0*/  LEA R30, R56, UR17, 0x1 ;  /* 0x00000011381e7c11 */ /* 0x002fc6000f8e08ff */
[----:B------:R1:W-:Y:S01]  /*1000*/  STS.U16 [R28+0x180], R33 ;  /* 0x000180211c007388 */ /* 0x0003e20000000400 */
[----:B0-----:R-:W-:-:S03]  /*1010*/  LEA R31, R58, UR17, 0x1 ;  /* 0x000000113a1f7c11 */ /* 0x001fc6000f8e08ff */
[----:B------:R0:W-:Y:S01]  /*1020*/  STS.U16 [R29+0x1c0], R34 ;  /* 0x0001c0221d007388 */ /* 0x0001e20000000400 */
[----:B--2---:R-:W-:-:S03]  /*1030*/  LEA R32, R60, UR17, 0x1 ;  /* 0x000000113c207c11 */ /* 0x004fc6000f8e08ff */
[----:B------:R-:W-:Y:S01]  /*1040*/  STS.U16 [R30+0x200], R35 ;  /* 0x000200231e007388 */ /* 0x000fe20000000400 */
[----:B-1----:R-:W-:Y:S02]  /*1050*/  LEA R33, R52, UR17, 0x1 ;  /* 0x0000001134217c11 */ /* 0x002fe4000f8e08ff */
[C---:B------:R-:W-:Y:S01]  /*1060*/  IADD3 R56, PT, PT, R21.reuse, 0x1a0, RZ ;  /* 0x000001a015387810 */ /* 0x040fe20007ffe0ff */
[----:B------:R-:W-:Y:S01]  /*1070*/  STS.U16 [R31+0x240], R36 ;  /* 0x000240241f007388 */ /* 0x000fe20000000400 */
[C---:B------:R-:W-:Y:S02]  /*1080*/  IADD3 R58, PT, PT, R21.reuse, 0x1c0, RZ ;  /* 0x000001c0153a7810 */ /* 0x040fe40007ffe0ff */
[----:B------:R-:W-:Y:S01]  /*1090*/  IADD3 R60, PT, PT, R21, 0x1e0, RZ ;  /* 0x000001e0153c7810 */ /* 0x000fe20007ffe0ff */
[----:B------:R-:W-:Y:S01]  /*10a0*/  STS.U16 [R32+0x280], R37 ;  /* 0x0002802520007388 */ /* 0x000fe20000000400 */
[-C--:B------:R-:W-:Y:S02]  /*10b0*/  LEA.HI.SX32 R54, R54, R21.reuse, 0x1b ;  /* 0x0000001536367211 */ /* 0x080fe400078fdaff */
[-C--:B------:R-:W-:Y:S01]  /*10c0*/  LEA.HI.SX32 R56, R56, R21.reuse, 0x1b ;  /* 0x0000001538387211 */ /* 0x080fe200078fdaff */
[----:B------:R1:W-:Y:S01]  /*10d0*/  STS.U16 [R33+0x2c0], R38 ;  /* 0x0002c02621007388 */ /* 0x0003e20000000400 */
[----:B------:R-:W-:-:S02]  /*10e0*/  LEA.HI.SX32 R58, R58, R21, 0x1b ;  /* 0x000000153a3a7211 */ /* 0x000fc400078fdaff */
[----:B------:R-:W-:Y:S02]  /*10f0*/  LEA.HI.SX32 R60, R60, R21, 0x1b ;  /* 0x000000153c3c7211 */ /* 0x000fe400078fdaff */
[----:B0-----:R-:W-:Y:S02]  /*1100*/  LEA R34, R54, UR17, 0x1 ;  /* 0x0000001136227c11 */ /* 0x001fe4000f8e08ff */
[----:B-1----:R-:W-:Y:S02]  /*1110*/  SHF.L.U32 R38, R21, 0x4, RZ ;  /* 0x0000000415267819 */ /* 0x002fe400000006ff */
[----:B------:R-:W-:Y:S02]  /*1120*/  LEA R35, R56, UR17, 0x1 ;  /* 0x0000001138237c11 */ /* 0x000fe4000f8e08ff */
[----:B------:R-:W-:Y:S02]  /*1130*/  LEA.HI.SX32 R38, R38, R38, 0x1b ;  /* 0x0000002626267211 */ /* 0x000fe400078fdaff */
[----:B------:R-:W-:-:S02]  /*1140*/  LEA R36, R58, UR17, 0x1 ;  /* 0x000000113a247c11 */ /* 0x000fc4000f8e08ff */
[----:B------:R-:W-:Y:S01]  /*1150*/  LEA R37, R60, UR17, 0x1 ;  /* 0x000000113c257c11 */ /* 0x000fe2000f8e08ff */
[----:B------:R0:W-:Y:S01]  /*1160*/  STS.U16 [R34+0x300], R49 ;  /* 0x0003003122007388 */ /* 0x0001e20000000400 */
[----:B------:R-:W-:-:S03]  /*1170*/  LEA R38, R38, UR17, 0x1 ;  /* 0x0000001126267c11 */ /* 0x000fc6000f8e08ff */
        /* <DEDUP_REMOVED lines=22> */
[----:B------:R-:W-:-:S03]  /*12e0*/  PRMT R52, RZ, 0x7610, R52 ;  /* 0x00007610ff347816 */ /* 0x000fc60000000034 */
        /* <DEDUP_REMOVED lines=11> */
[----:B0-----:R-:W-:Y:S02]  /*13a0*/  PRMT R49, RZ, 0x7610, R49 ;  /* 0x00007610ff317816 */ /* 0x001fe40000000031 */
[----:B------:R-:W-:Y:S01]  /*13b0*/  ISETP.NE.AND P1, PT, R82, RZ, PT ;  /* 0x000000ff5200720c */ /* 0x000fe20003f25270 */
[----:B------:R-:W4:Y:S01]  /*13c0*/  @!P2 LDG.E.U16 R75, desc[UR28][R8.64+0x180] ;  /* 0x0001801c084ba981 */ /* 0x000f22000c1e1500 */
[----:B------:R-:W-:-:S02]  /*13d0*/  ISETP.NE.AND P2, PT, R81, RZ, PT ;  /* 0x000000ff5100720c */ /* 0x000fc40003f45270 */
[----:B-1----:R-:W-:Y:S01]  /*13e0*/  PRMT R48, RZ, 0x7610, R48 ;  /* 0x00007610ff307816 */ /* 0x002fe20000000030 */
[----:B------:R-:W4:Y:S04]  /*13f0*/  @!P4 LDG.E.U16 R76, desc[UR28][R8.64+0x340] ;  /* 0x0003401c084cc981 */ /* 0x000f28000c1e1500 */
[----:B------:R-:W4:Y:S01]  /*1400*/  @!P0 LDG.E.U16 R49, desc[UR28][R8.64+0x200] ;  /* 0x0002001c08318981 */ /* 0x000f22000c1e1500 */
[----:B------:R-:W-:-:S03]  /*1410*/  ISETP.NE.AND P0, PT, R83, RZ, PT ;  /* 0x000000ff5300720c */ /* 0x000fc60003f05270 */
[----:B------:R-:W4:Y:S01]  /*1420*/  @!P3 LDG.E.U16 R72, desc[UR28][R8.64+0x140] ;  /* 0x0001401c0848b981 */ /* 0x000f22000c1e1500 */
[----:B------:R-:W-:Y:S02]  /*1430*/  ISETP.NE.AND P3, PT, R80, RZ, PT ;  /* 0x000000ff5000720c */ /* 0x000fe40003f65270 */
[----:B--2---:R-:W-:Y:S01]  /*1440*/  PRMT R51, RZ, 0x7610, R51 ;  /* 0x00007610ff337816 */ /* 0x004fe20000000033 */
[----:B------:R-:W2:Y:S01]  /*1450*/  @!P5 LDG.E.U16 R79, desc[UR28][R8.64+0x380] ;  /* 0x0003801c084fd981 */ /* 0x000ea2000c1e1500 */
[----:B---3--:R-:W-:-:S03]  /*1460*/  PRMT R50, RZ, 0x7610, R50 ;  /* 0x00007610ff327816 */ /* 0x008fc60000000032 */
[----:B------:R-:W3:Y:S04]  /*1470*/  @!P6 LDG.E.U16 R78, desc[UR28][R8.64+0x3c0] ;  /* 0x0003c01c084ee981 */ /* 0x000ee8000c1e1500 */
[----:B------:R-:W2:Y:S04]  /*1480*/  @!P0 LDG.E.U16 R48, desc[UR28][R8.64+0x240] ;  /* 0x0002401c08308981 */ /* 0x000ea8000c1e1500 */
        /* <DEDUP_REMOVED lines=20> */
[----:B----4-:R0:W-:Y:S04]  /*15d0*/  STS.U16 [R22], R53 ;  /* 0x0000003516007388 */ /* 0x0101e80000000400 */
        /* <DEDUP_REMOVED lines=8> */
[----:B--2---:R-:W-:Y:S04]  /*1660*/  STS.U16 [R31+0x240], R48 ;  /* 0x000240301f007388 */ /* 0x004fe80000000400 */
[----:B---3--:R-:W-:Y:S04]  /*1670*/  STS.U16 [R32+0x280], R51 ;  /* 0x0002803320007388 */ /* 0x008fe80000000400 */
        /* <DEDUP_REMOVED lines=41> */
[----:B------:R-:W-:-:S03]  /*1910*/  PRMT R48, RZ, 0x7610, R48 ;  /* 0x00007610ff307816 */ /* 0x000fc60000000030 */
[----:B------:R-:W2:Y:S01]  /*1920*/  @!P1 LDG.E.U16 R50, desc[UR28][R6.64+0x1c0] ;  /* 0x0001c01c06329981 */ /* 0x000ea2000c1e1500 */
[----:B------:R-:W-:-:S03]  /*1930*/  ISETP.NE.AND P1, PT, R96, RZ, PT ;  /* 0x000000ff6000720c */ /* 0x000fc60003f25270 */
[----:B------:R-:W2:Y:S01]  /*1940*/  @!P0 LDG.E.U16 R87, desc[UR28][R6.64+0x200] ;  /* 0x0002001c06578981 */ /* 0x000ea2000c1e1500 */
[----:B------:R-:W-:-:S03]  /*1950*/  ISETP.NE.AND P0, PT, R97, RZ, PT ;  /* 0x000000ff6100720c */ /* 0x000fc60003f05270 */
[----:B------:R-:W2:Y:S01]  /*1960*/  @!P2 LDG.E.U16 R51, desc[UR28][R6.64+0x180] ;  /* 0x0001801c0633a981 */ /* 0x000ea2000c1e1500 */
[----:B------:R-:W-:-:S03]  /*1970*/  ISETP.NE.AND P2, PT, R95, RZ, PT ;  /* 0x000000ff5f00720c */ /* 0x000fc60003f45270 */
        /* <DEDUP_REMOVED lines=22> */
[----:B---3--:R0:W-:Y:S04]  /*1ae0*/  STS.U16 [R22], R53 ;  /* 0x0000003516007388 */ /* 0x0081e80000000400 */
[----:B----4-:R-:W-:Y:S04]  /*1af0*/  STS.U16 [R23+0x40], R52 ;  /* 0x0000403417007388 */ /* 0x010fe80000000400 */
[----:B------:R-:W-:Y:S04]  /*1b00*/  STS.U16 [R24+0x80], R85 ;  /* 0x0000805518007388 */ /* 0x000fe80000000400 */
[----:B------:R-:W-:Y:S04]  /*1b10*/  STS.U16 [R25+0xc0], R54 ;  /* 0x0000c03619007388 */ /* 0x000fe80000000400 */
[----:B------:R-:W-:Y:S04]  /*1b20*/  STS.U16 [R26+0x100], R49 ;  /* 0x000100311a007388 */ /* 0x000fe80000000400 */
[----:B--2---:R-:W-:Y:S04]  /*1b30*/  STS.U16 [R27+0x140], R48 ;  /* 0x000140301b007388 */ /* 0x004fe80000000400 */
        /* <DEDUP_REMOVED lines=58> */
[----:B----4-:R-:W-:-:S04]  /*1ee0*/  PRMT R92, RZ, 0x7610, R92 ;  /* 0x00007610ff5c7816 */ /* 0x010fc8000000005c */
[----:B------:R-:W4:Y:S04]  /*1ef0*/  @!P1 LDG.E.U16 R93, desc[UR28][R4.64+0x280] ;  /* 0x0002801c045d9981 */ /* 0x000f28000c1e1500 */
[----:B------:R-:W4:Y:S04]  /*1f00*/  @!P2 LDG.E.U16 R92, desc[UR28][R4.64+0x2c0] ;  /* 0x0002c01c045ca981 */ /* 0x000f28000c1e1500 */
[----:B------:R-:W4:Y:S01]  /*1f10*/  @!P3 LDG.E.U16 R95, desc[UR28][R4.64+0x300] ;  /* 0x0003001c045fb981 */ /* 0x000f22000c1e1500 */
[----:B------:R-:W-:Y:S02]  /*1f20*/  P2R R111, PR, RZ, 0x1 ;  /* 0x00000001ff6f7803 */ /* 0x000fe40000000000 */
[----:B------:R-:W-:-:S02]  /*1f30*/  ISETP.NE.AND P0, PT, R109, RZ, PT ;  /* 0x000000ff6d00720c */ /* 0x000fc40003f05270 */
[----:B------:R-:W-:Y:S02]  /*1f40*/  P2R R109, PR, RZ, 0x2 ;  /* 0x00000002ff6d7803 */ /* 0x000fe40000000000 */
        /* <DEDUP_REMOVED lines=33> */
[----:B------:R-:W1:Y:S04]  /*2160*/  LDS.U16 R85, [R38+0x6] ;  /* 0x0000060026557984 */ /* 0x000e680000000400 */
[----:B------:R-:W-:Y:S04]  /*2170*/  LDS.U16 R86, [R38+0x8] ;  /* 0x0000080026567984 */ /* 0x000fe80000000400 */
        /* <DEDUP_REMOVED lines=17> */
[----:B------:R-:W-:Y:S01]  /*2290*/  PRMT R102, RZ, 0x7610, R102 ;  /* 0x00007610ff667816 */ /* 0x000fe20000000066 */
        /* <DEDUP_REMOVED lines=11> */
[----:B------:R-:W-:-:S03]  /*2350*/  ISETP.GE.AND P1, PT, R15, UR16, PT ;  /* 0x000000100f007c0c */ /* 0x000fc6000bf26270 */
[----:B------:R-:W4:Y:S06]  /*2360*/  @!P6 LDG.E.U16 R102, desc[UR28][R2.64+0x3c0] ;  /* 0x0003c01c0266e981 */ /* 0x000f2c000c1e1500 */
[----:B------:R-:W4:Y:S01]  /*2370*/  @!P0 LDG.E.U16 R107, desc[UR28][R2.64+0x180] ;  /* 0x0001801c026b8981 */ /* 0x000f22000c1e1500 */
[----:B------:R-:W-:-:S03]  /*2380*/  ISETP.GE.AND P0, PT, R39, UR16, PT ;  /* 0x0000001027007c0c */ /* 0x000fc6000bf06270 */
[----:B------:R-:W4:Y:S01]  /*2390*/  @!P1 LDG.E.U16 R114, desc[UR28][R2.64+0x1c0] ;  /* 0x0001c01c02729981 */ /* 0x000f22000c1e1500 */
[----:B------:R-:W-:Y:S02]  /*23a0*/  ISETP.NE.AND P1, PT, R109, RZ, PT ;  /* 0x000000ff6d00720c */ /* 0x000fe40003f25270 */
[----:B------:R-:W-:-:S07]  /*23b0*/  PRMT R109, RZ, 0x7610, R109 ;  /* 0x00007610ff6d7816 */ /* 0x000fce000000006d */
[----:B------:R-:W4:Y:S01]  /*23c0*/  @!P0 LDG.E.U16 R109, desc[UR28][R2.64+0x200] ;  /* 0x0002001c026d8981 */ /* 0x000f22000c1e1500 */
[----:B------:R-:W-:Y:S02]  /*23d0*/  ISETP.NE.AND P0, PT, R111, RZ, PT ;  /* 0x000000ff6f00720c */ /* 0x000fe40003f05270 */
[----:B------:R-:W-:-:S06]  /*23e0*/  PRMT R111, RZ, 0x7610, R111 ;  /* 0x00007610ff6f7816 */ /* 0x000fcc000000006f */
[----:B------:R-:W4:Y:S05]  /*23f0*/  @!P1 LDG.E.U16 R111, desc[UR28][R2.64+0x280] ;  /* 0x0002801c026f9981 */ /* 0x000f2a000c1e1500 */
[----:B------:R0:W4:Y:S01]  /*2400*/  @!P0 LDG.E.U16 R116, desc[UR28][R2.64+0x240] ;  /* 0x0002401c02748981 */ /* 0x000122000c1e1500 */
[----:B-1----:R-:W-:Y:S02]  /*2410*/  HADD2.F32 R85, -RZ, R85.H0_H0 ;  /* 0x20000055ff557230 */ /* 0x002fe40000004100 */
[----:B--2---:R-:W-:Y:S02]  /*2420*/  HADD2.F32 R89, -RZ, R89.H0_H0 ;  /* 0x20000059ff597230 */ /* 0x004fe40000004100 */
[----:B------:R-:W-:-:S02]  /*2430*/  HADD2.F32 R4, -RZ, R4.H0_H0 ;  /* 0x20000004ff047230 */ /* 0x000fc40000004100 */
[----:B0-----:R-:W-:Y:S01]  /*2440*/  FMUL.FTZ R2, R85, -1.4426950216293334961 ;  /* 0xbfb8aa3b55027820 */ /* 0x001fe20000410000 */
[----:B---3--:R-:W-:-:S03]  /*2450*/  HADD2.F32 R94, -RZ, R94.H0_H0 ;  /* 0x2000005eff5e7230 */ /* 0x008fc60000004100 */
[----:B------:R0:W-:Y:S01]  /*2460*/  MUFU.EX2 R3, R2 ;  /* 0x0000000200037308 */ /* 0x0001e20000000800 */
[----:B------:R-:W-:Y:S02]  /*2470*/  HADD2.F32 R5, -RZ, R5.H0_H0 ;  /* 0x20000005ff057230 */ /* 0x000fe40000004100 */
[----:B------:R-:W-:Y:S01]  /*2480*/  FMUL.FTZ R119, R4, -1.4426950216293334961 ;  /* 0xbfb8aa3b04777820 */ /* 0x000fe20000410000 */
[----:B----4-:R-:W-:Y:S02]  /*2490*/  HADD2.F32 R98, -RZ, R98.H0_H0 ;  /* 0x20000062ff627230 */ /* 0x010fe40000004100 */
[----:B0-----:R-:W-:Y:S01]  /*24a0*/  FMUL.FTZ R2, R89, -1.4426950216293334961 ;  /* 0xbfb8aa3b59027820 */ /* 0x001fe20000410000 */
[----:B------:R-:W-:-:S03]  /*24b0*/  FMUL.FTZ R117, R5, -1.4426950216293334961 ;  /* 0xbfb8aa3b05757820 */ /* 0x000fc60000410000 */
[----:B------:R0:W-:Y:S02]  /*24c0*/  MUFU.EX2 R128, R2 ;  /* 0x0000000200807308 */ /* 0x0001e40000000800 */
[----:B0-----:R-:W-:-:S06]  /*24d0*/  FMUL.FTZ R2, R94, -1.4426950216293334961 ;  /* 0xbfb8aa3b5e027820 */ /* 0x001fcc0000410000 */
[----:B------:R-:W-:Y:S08]  /*24e0*/  MUFU.EX2 R119, R119 ;  /* 0x0000007700777308 */ /* 0x000ff00000000800 */
[----:B------:R0:W-:Y:S02]  /*24f0*/  MUFU.EX2 R132, R2 ;  /* 0x0000000200847308 */ /* 0x0001e40000000800 */
[----:B0-----:R-:W-:-:S06]  /*2500*/  FMUL.FTZ R2, R98, -1.4426950216293334961 ;  /* 0xbfb8aa3b62027820 */ /* 0x001fcc0000410000 */
[----:B------:R-:W0:Y:S08]  /*2510*/  MUFU.EX2 R117, R117 ;  /* 0x0000007500757308 */ /* 0x000e300000000800 */
[----:B------:R1:W-:Y:S01]  /*2520*/  MUFU.EX2 R148, R2 ;  /* 0x0000000200947308 */ /* 0x0003e20000000800 */
[----:B------:R-:W-:-:S05]  /*2530*/  HADD2.F32 R53, -RZ, R53.H0_H0 ;  /* 0x20000035ff357230 */ /* 0x000fca0000004100 */
[----:B------:R-:W-:Y:S01]  /*2540*/  FMUL.FTZ R121, R53, -1.4426950216293334961 ;  /* 0xbfb8aa3b35797820 */ /* 0x000fe20000410000 */
[----:B0-----:R-:W-:Y:S01]  /*2550*/  FADD.FTZ R117, R117, 1 ;  /* 0x3f80000075757421 */ /* 0x001fe20000010000 */
[----:B------:R-:W-:-:S04]  /*2560*/  HADD2.F32 R86, -RZ, R86.H0_H0 ;  /* 0x20000056ff567230 */ /* 0x000fc80000004100 */
[----:B------:R-:W-:Y:S01]  /*2570*/  MUFU.EX2 R121, R121 ;  /* 0x0000007900797308 */ /* 0x000fe20000000800 */
[----:B------:R-:W-:Y:S02]  /*2580*/  HADD2.F32 R87, -RZ, R87.H0_H0 ;  /* 0x20000057ff577230 */ /* 0x000fe40000004100 */
[----:B------:R-:W-:Y:S01]  /*2590*/  FADD.FTZ R3, R3, 1 ;  /* 0x3f80000003037421 */ /* 0x000fe20000010000 */
[----:B------:R-:W-:Y:S01]  /*25a0*/  FMUL.FTZ R123, R86, -1.4426950216293334961 ;  /* 0xbfb8aa3b567b7820 */ /* 0x000fe20000410000 */
[----:B------:R-:W-:Y:S02]  /*25b0*/  HADD2.F32 R88, -RZ, R88.H0_H0 ;  /* 0x20000058ff587230 */ /* 0x000fe40000004100 */
[----:B------:R-:W-:Y:S01]  /*25c0*/  FMUL.FTZ R125, R87, -1.4426950216293334961 ;  /* 0xbfb8aa3b577d7820 */ /* 0x000fe20000410000 */
[----:B------:R-:W-:Y:S02]  /*25d0*/  HADD2.F32 R106, -RZ, R106.H0_H0 ;  /* 0x2000006aff6a7230 */ /* 0x000fe40000004100 */
[----:B------:R-:W-:Y:S01]  /*25e0*/  MUFU.EX2 R123, R123 ;  /* 0x0000007b007b7308 */ /* 0x000fe20000000800 */
[----:B------:R-:W-:-:S07]  /*25f0*/  FMUL.FTZ R127, R88, -1.4426950216293334961 ;  /* 0xbfb8aa3b587f7820 */ /* 0x000fce0000410000 */
[----:B------:R-:W-:Y:S01]  /*2600*/  MUFU.EX2 R125, R125 ;  /* 0x0000007d007d7308 */ /* 0x000fe20000000800 */
[----:B------:R-:W-:-:S07]  /*2610*/  HADD2.F32 R92, -RZ, R92.H0_H0 ;  /* 0x2000005cff5c7230 */ /* 0x000fce0000004100 */
[----:B------:R-:W-:Y:S01]  /*2620*/  MUFU.EX2 R127, R127 ;  /* 0x0000007f007f7308 */ /* 0x000fe20000000800 */
[----:B------:R-:W-:Y:S01]  /*2630*/  FMUL.FTZ R130, R92, -1.4426950216293334961 ;  /* 0xbfb8aa3b5c827820 */ /* 0x000fe20000410000 */
[----:B------:R-:W-:Y:S02]  /*2640*/  HADD2.F32 R91, -RZ, R91.H0_H0 ;  /* 0x2000005bff5b7230 */ /* 0x000fe40000004100 */
[----:B------:R-:W-:Y:S02]  /*2650*/  HADD2.F32 R108, -RZ, R108.H0_H0 ;  /* 0x2000006cff6c7230 */ /* 0x000fe40000004100 */
[----:B------:R-:W-:Y:S02]  /*2660*/  HADD2.F32 R105, -RZ, R105.H0_H0 ;  /* 0x20000069ff697230 */ /* 0x000fe40000004100 */
[----:B------:R-:W-:Y:S01]  /*2670*/  FMUL.FTZ R129, R91, -1.4426950216293334961 ;  /* 0xbfb8aa3b5b817820 */ /* 0x000fe20000410000 */
[----:B------:R-:W-:Y:S01]  /*2680*/  MUFU.EX2 R130, R130 ;  /* 0x0000008200827308 */ /* 0x000fe20000000800 */
[----:B------:R-:W-:-:S02]  /*2690*/  HADD2.F32 R95, -RZ, R95.H0_H0 ;  /* 0x2000005fff5f7230 */ /* 0x000fc40000004100 */
[----:B------:R-:W-:-:S03]  /*26a0*/  HADD2.F32 R118, -RZ, R118.H0_H0 ;  /* 0x20000076ff767230 */ /* 0x000fc60000004100 */
[----:B------:R-:W-:Y:S02]  /*26b0*/  FMUL.FTZ R133, R95, -1.4426950216293334961 ;  /* 0xbfb8aa3b5f857820 */ /* 0x000fe40000410000 */
[----:B------:R-:W-:Y:S01]  /*26c0*/  MUFU.EX2 R129, R129 ;  /* 0x0000008100817308 */ /* 0x000fe20000000800 */
[----:B------:R-:W-:Y:S02]  /*26d0*/  HADD2.F32 R93, -RZ, R93.H0_H0 ;  /* 0x2000005dff5d7230 */ /* 0x000fe40000004100 */
[----:B------:R-:W-:Y:S02]  /*26e0*/  HADD2.F32 R120, -RZ, R120.H0_H0 ;  /* 0x20000078ff787230 */ /* 0x000fe40000004100 */
[----:B------:R-:W-:Y:S02]  /*26f0*/  HADD2.F32 R122, -RZ, R122.H0_H0 ;  /* 0x2000007aff7a7230 */ /* 0x000fe40000004100 */
[----:B------:R-:W-:Y:S01]  /*2700*/  FMUL.FTZ R131, R93, -1.4426950216293334961 ;  /* 0xbfb8aa3b5d837820 */ /* 0x000fe20000410000 */
[----:B------:R-:W-:Y:S01]  /*2710*/  MUFU.EX2 R133, R133 ;  /* 0x0000008500857308 */ /* 0x000fe20000000800 */
[----:B------:R-:W-:Y:S01]  /*2720*/  HADD2.F32 R96, -RZ, R96.H0_H0 ;  /* 0x20000060ff607230 */ /* 0x000fe20000004100 */
[----:B------:R-:W-:Y:S04]  /*2730*/  STS.U16 [R22], R99 ;  /* 0x0000006316007388 */ /* 0x000fe80000000400 */
        /* <DEDUP_REMOVED lines=16> */
[----:B------:R-:W4:Y:S04]  /*2840*/  LDS.U16 R99, [R38] ;  /* 0x0000000026637984 */ /* 0x000f280000000400 */
[----:B-1----:R-:W1:Y:S01]  /*2850*/  LDS.U16 R2, [R38+0x4] ;  /* 0x0000040026027984 */ /* 0x002e620000000400 */
[----:B0-----:R-:W-:Y:S01]  /*2860*/  FADD.FTZ R103, R119, 1 ;  /* 0x3f80000077677421 */ /* 0x001fe20000010000 */
[----:B------:R-:W3:Y:S02]  /*2870*/  MUFU.RCP R104, R117 ;  /* 0x0000007500687308 */ /* 0x000ee40000001000 */
[----:B------:R-:W0:Y:S04]  /*2880*/  LDS.U16 R101, [R38+0x2] ;  /* 0x0000020026657984 */ /* 0x000e280000000400 */
[----:B------:R-:W0:Y:S02]  /*2890*/  LDS.U16 R111, [R38+0x6] ;  /* 0x00000600266f7984 */ /* 0x000e240000000400 */
[----:B------:R-:W3:Y:S02]  /*28a0*/  MUFU.RCP R103, R103 ;  /* 0x0000006700677308 */ /* 0x000ee40000001000 */
[----:B------:R-:W0:Y:S04]  /*28b0*/  LDS.U16 R113, [R38+0x8] ;  /* 0x0000080026717984 */ /* 0x000e280000000400 */
[----:B------:R-:W0:Y:S02]  /*28c0*/  LDS.U16 R115, [R38+0xa] ;  /* 0x00000a0026737984 */ /* 0x000e240000000400 */
[----:B--2---:R2:W-:Y:S01]  /*28d0*/  MUFU.RCP R112, R3 ;  /* 0x0000000300707308 */ /* 0x0045e20000001000 */
[----:B---3--:R-:W-:Y:S01]  /*28e0*/  FADD.FTZ R102, -R104, 1 ;  /* 0x3f80000068667421 */ /* 0x008fe20000010100 */
[----:B------:R-:W-:Y:S01]  /*28f0*/  FADD.FTZ R110, R121, 1 ;  /* 0x3f800000796e7421 */ /* 0x000fe20000010000 */
[----:B------:R-:W-:Y:S01]  /*2900*/  FADD.FTZ R107, R123, 1 ;  /* 0x3f8000007b6b7421 */ /* 0x000fe20000010000 */
[----:B------:R-:W-:Y:S01]  /*2910*/  FADD.FTZ R114, R125, 1 ;  /* 0x3f8000007d727421 */ /* 0x000fe20000010000 */
[----:B------:R-:W-:Y:S01]  /*2920*/  FADD.FTZ R109, R127, 1 ;  /* 0x3f8000007f6d7421 */ /* 0x000fe20000010000 */
[----:B------:R-:W-:Y:S01]  /*2930*/  FADD.FTZ R116, R128, 1 ;  /* 0x3f80000080747421 */ /* 0x000fe20000010000 */
[----:B------:R-:W-:-:S02]  /*2940*/  HADD2.F32 R97, -RZ, R97.H0_H0 ;  /* 0x20000061ff617230 */ /* 0x000fc40000004100 */
[----:B------:R-:W-:Y:S01]  /*2950*/  FMUL.FTZ R134, R96, -1.4426950216293334961 ;  /* 0xbfb8aa3b60867820 */ /* 0x000fe20000410000 */
[----:B--2---:R-:W-:Y:S01]  /*2960*/  FADD.FTZ R3, -R103, 1 ;  /* 0x3f80000067037421 */ /* 0x004fe20000010100 */
[----:B------:R-:W-:Y:S01]  /*2970*/  FFMA.FTZ R124, R5, R102, 1 ;  /* 0x3f800000057c7423 */ /* 0x000fe20000010066 */
[----:B------:R-:W-:Y:S01]  /*2980*/  MUFU.EX2 R131, R131 ;  /* 0x0000008300837308 */ /* 0x000fe20000000800 */
[----:B------:R-:W-:Y:S01]  /*2990*/  LDS.U16 R127, [R38+0x10] ;  /* 0x00001000267f7984 */ /* 0x000fe20000000400 */
[----:B------:R-:W-:Y:S01]  /*29a0*/  FFMA.FTZ R117, R4, R3, 1 ;  /* 0x3f80000004757423 */ /* 0x000fe20000010003 */
[----:B------:R-:W-:Y:S02]  /*29b0*/  FADD.FTZ R129, R129, 1 ;  /* 0x3f80000081817421 */ /* 0x000fe40000010000 */
[----:B------:R-:W-:Y:S01]  /*29c0*/  LDS.U16 R136, [R38+0x18] ;  /* 0x0000180026887984 */ /* 0x000fe20000000400 */
[----:B----4-:R-:W-:-:S03]  /*29d0*/  HADD2.F32 R99, -RZ, R99.H0_H0 ;  /* 0x20000063ff637230 */ /* 0x010fc60000004100 */
[----:B------:R-:W-:Y:S01]  /*29e0*/  LDS.U16 R139, [R38+0x1e] ;  /* 0x00001e00268b7984 */ /* 0x000fe20000000400 */
[----:B-1----:R-:W-:Y:S02]  /*29f0*/  HADD2.F32 R102, -RZ, R2.H0_H0 ;  /* 0x20000002ff667230 */ /* 0x002fe40000004100 */
[----:B------:R-:W-:Y:S01]  /*2a00*/  FMUL.FTZ R3, R106, R99 ;  /* 0x000000636a037220 */ /* 0x000fe20000410000 */
[----:B------:R-:W1:Y:S01]  /*2a10*/  LDS.U16 R2, [R38+0xc] ;  /* 0x00000c0026027984 */ /* 0x000e620000000400 */
[----:B------:R-:W2:Y:S02]  /*2a20*/  MUFU.RCP R110, R110 ;  /* 0x0000006e006e7308 */ /* 0x000ea40000001000 */
[----:B------:R-:W-:-:S04]  /*2a30*/  FMUL.FTZ R3, R104, R3 ;  /* 0x0000000368037220 */ /* 0x000fc80000410000 */
[----:B------:R-:W-:Y:S02]  /*2a40*/  FMUL.FTZ R137, R3, R124 ;  /* 0x0000007c03897220 */ /* 0x000fe40000410000 */
[----:B------:R-:W3:Y:S01]  /*2a50*/  LDS.U16 R3, [R38+0xe] ;  /* 0x00000e0026037984 */ /* 0x000ee20000000400 */
[----:B------:R-:W4:Y:S01]  /*2a60*/  MUFU.RCP R107, R107 ;  /* 0x0000006b006b7308 */ /* 0x000f220000001000 */
[----:B0-----:R-:W-:Y:S02]  /*2a70*/  HADD2.F32 R101, -RZ, R101.H0_H0 ;  /* 0x20000065ff657230 */ /* 0x001fe40000004100 */
[----:B------:R-:W-:-:S03]  /*2a80*/  FMUL.FTZ R119, R105, R102 ;  /* 0x0000006669777220 */ /* 0x000fc60000410000 */
[----:B------:R-:W-:Y:S02]  /*2a90*/  FMUL.FTZ R126, R108, R101 ;  /* 0x000000656c7e7220 */ /* 0x000fe40000410000 */
[----:B------:R-:W0:Y:S01]  /*2aa0*/  MUFU.RCP R114, R114 ;  /* 0x0000007200727308 */ /* 0x000e220000001000 */
[C---:B--2---:R-:W-:Y:S01]  /*2ab0*/  FADD.FTZ R128, -R110.reuse, 1 ;  /* 0x3f8000006e807421 */ /* 0x044fe20000010100 */
[----:B------:R-:W-:Y:S01]  /*2ac0*/  FMUL.FTZ R126, R103, R126 ;  /* 0x0000007e677e7220 */ /* 0x000fe20000410000 */
[----:B------:R-:W-:Y:S01]  /*2ad0*/  FMUL.FTZ R119, R110, R119 ;  /* 0x000000776e777220 */ /* 0x000fe20000410000 */
[----:B------:R-:W-:Y:S02]  /*2ae0*/  HADD2.F32 R111, -RZ, R111.H0_H0 ;  /* 0x2000006fff6f7230 */ /* 0x000fe40000004100 */
[----:B------:R-:W-:Y:S02]  /*2af0*/  FFMA.FTZ R128, R53, R128, 1 ;  /* 0x3f80000035807423 */ /* 0x000fe40000010080 */
[----:B------:R-:W2:Y:S01]  /*2b00*/  MUFU.RCP R109, R109 ;  /* 0x0000006d006d7308 */ /* 0x000ea20000001000 */
[----:B------:R-:W-:-:S02]  /*2b10*/  HADD2.F32 R113, -RZ, R113.H0_H0 ;  /* 0x20000071ff717230 */ /* 0x000fc40000004100 */
[----:B------:R-:W-:Y:S01]  /*2b20*/  FMUL.FTZ R140, R126, R117 ;  /* 0x000000757e8c7220 */ /* 0x000fe20000410000 */
[----:B------:R-:W-:Y:S01]  /*2b30*/  FMUL.FTZ R141, R119, R128 ;  /* 0x00000080778d7220 */ /* 0x000fe20000410000 */
[----:B------:R-:W-:Y:S01]  /*2b40*/  FADD.FTZ R126, -R112, 1 ;  /* 0x3f800000707e7421 */ /* 0x000fe20000010100 */
[----:B------:R-:W-:Y:S01]  /*2b50*/  FMUL.FTZ R119, R118, R111 ;  /* 0x0000006f76777220 */ /* 0x000fe20000410000 */
[----:B------:R-:W-:Y:S02]  /*2b60*/  HADD2.F32 R115, -RZ, R115.H0_H0 ;  /* 0x20000073ff737230 */ /* 0x000fe40000004100 */
[----:B----4-:R-:W-:Y:S01]  /*2b70*/  FADD.FTZ R121, -R107, 1 ;  /* 0x3f8000006b797421 */ /* 0x010fe20000010100 */
[----:B------:R-:W-:Y:S01]  /*2b80*/  FMUL.FTZ R128, R120, R113 ;  /* 0x0000007178807220 */ /* 0x000fe20000410000 */
[----:B------:R-:W-:Y:S01]  /*2b90*/  FFMA.FTZ R126, R85, R126, 1 ;  /* 0x3f800000557e7423 */ /* 0x000fe2000001007e */
[----:B------:R-:W-:Y:S01]  /*2ba0*/  FMUL.FTZ R119, R112, R119 ;  /* 0x0000007770777220 */ /* 0x000fe20000410000 */
[----:B------:R-:W-:Y:S01]  /*2bb0*/  FADD.FTZ R117, R130, 1 ;  /* 0x3f80000082757421 */ /* 0x000fe20000010000 */
[----:B------:R-:W4:Y:S01]  /*2bc0*/  MUFU.RCP R116, R116 ;  /* 0x0000007400747308 */ /* 0x000f220000001000 */
[----:B0-----:R-:W-:Y:S01]  /*2bd0*/  FADD.FTZ R130, -R114, 1 ;  /* 0x3f80000072827421 */ /* 0x001fe20000010100 */
[----:B------:R-:W-:Y:S01]  /*2be0*/  FFMA.FTZ R121, R86, R121, 1 ;  /* 0x3f80000056797423 */ /* 0x000fe20000010079 */
[----:B------:R-:W-:Y:S01]  /*2bf0*/  FMUL.FTZ R123, R122, R115 ;  /* 0x000000737a7b7220 */ /* 0x000fe20000410000 */
[----:B------:R-:W-:Y:S01]  /*2c00*/  FMUL.FTZ R128, R107, R128 ;  /* 0x000000806b807220 */ /* 0x000fe20000410000 */
[----:B------:R-:W-:Y:S01]  /*2c10*/  FMUL.FTZ R142, R119, R126 ;  /* 0x0000007e778e7220 */ /* 0x000fe20000410000 */
[----:B------:R-:W-:-:S02]  /*2c20*/  HADD2.F32 R119, -RZ, R100.H0_H0 ;  /* 0x20000064ff777230 */ /* 0x000fc40000004100 */
[----:B------:R-:W-:Y:S01]  /*2c30*/  FMUL.FTZ R135, R97, -1.4426950216293334961 ;  /* 0xbfb8aa3b61877820 */ /* 0x000fe20000410000 */
[----:B-1----:R-:W-:Y:S02]  /*2c40*/  HADD2.F32 R100, -RZ, R2.H0_H0 ;  /* 0x20000002ff647230 */ /* 0x002fe40000004100 */
[----:B------:R-:W-:Y:S01]  /*2c50*/  FFMA.FTZ R130, R87, R130, 1 ;  /* 0x3f80000057827423 */ /* 0x000fe20000010082 */
[----:B------:R-:W-:Y:S01]  /*2c60*/  FMUL.FTZ R123, R114, R123 ;  /* 0x0000007b727b7220 */ /* 0x000fe20000410000 */
[----:B------:R-:W-:Y:S01]  /*2c70*/  FMUL.FTZ R143, R128, R121 ;  /* 0x00000079808f7220 */ /* 0x000fe20000410000 */
[----:B--2---:R-:W-:Y:S01]  /*2c80*/  FADD.FTZ R121, -R109, 1 ;  /* 0x3f8000006d797421 */ /* 0x004fe20000010100 */
[----:B------:R-:W0:Y:S01]  /*2c90*/  MUFU.EX2 R134, R134 ;  /* 0x0000008600867308 */ /* 0x000e220000000800 */
[----:B------:R-:W-:Y:S01]  /*2ca0*/  FMUL.FTZ R144, R123, R130 ;  /* 0x000000827b907220 */ /* 0x000fe20000410000 */
[----:B------:R-:W-:Y:S01]  /*2cb0*/  FMUL.FTZ R128, R119, R100 ;  /* 0x0000006477807220 */ /* 0x000fe20000410000 */
[----:B------:R-:W-:Y:S01]  /*2cc0*/  FFMA.FTZ R130, R88, R121, 1 ;  /* 0x3f80000058827423 */ /* 0x000fe20000010079 */
[----:B------:R-:W-:Y:S01]  /*2cd0*/  HADD2.F32 R121, -RZ, R90.H0_H0 ;  /* 0x2000005aff797230 */ /* 0x000fe20000004100 */
[----:B------:R-:W-:Y:S03]  /*2ce0*/  LDS.U16 R2, [R38+0x12] ;  /* 0x0000120026027984 */ /* 0x000fe60000000400 */
[----:B------:R1:W2:Y:S01]  /*2cf0*/  MUFU.EX2 R138, R135 ;  /* 0x00000087008a7308 */ /* 0x0002a20000000800 */
[----:B---3--:R-:W-:-:S02]  /*2d00*/  HADD2.F32 R90, -RZ, R3.H0_H0 ;  /* 0x20000003ff5a7230 */ /* 0x008fc40000004100 */
[----:B------:R-:W-:-:S05]  /*2d10*/  FMUL.FTZ R123, R109, R128 ;  /* 0x000000806d7b7220 */ /* 0x000fca0000410000 */
[----:B------:R3:W2:Y:S01]  /*2d20*/  MUFU.RCP R124, R129 ;  /* 0x00000081007c7308 */ /* 0x0006a20000001000 */
[----:B-1----:R-:W1:Y:S01]  /*2d30*/  LDS.U16 R135, [R38+0x16] ;  /* 0x0000160026877984 */ /* 0x002e620000000400 */
[----:B------:R-:W-:Y:S01]  /*2d40*/  FMUL.FTZ R145, R123, R130 ;  /* 0x000000827b917220 */ /* 0x000fe20000410000 */
[----:B------:R-:W-:Y:S01]  /*2d50*/  FMUL.FTZ R3, R121, R90 ;  /* 0x0000005a79037220 */ /* 0x000fe20000410000 */
[----:B---3--:R-:W-:Y:S02]  /*2d60*/  FADD.FTZ R129, R133, 1 ;  /* 0x3f80000085817421 */ /* 0x008fe40000010000 */
[----:B------:R-:W3:Y:S01]  /*2d70*/  LDS.U16 R133, [R38+0x14] ;  /* 0x0000140026857984 */ /* 0x000ee20000000400 */
[C---:B----4-:R-:W-:Y:S01]  /*2d80*/  FADD.FTZ R130, -R116.reuse, 1 ;  /* 0x3f80000074827421 */ /* 0x050fe20000010100 */
[----:B------:R-:W-:Y:S01]  /*2d90*/  FADD.FTZ R131, R131, 1 ;  /* 0x3f80000083837421 */ /* 0x000fe20000010000 */
[----:B------:R-:W-:Y:S02]  /*2da0*/  FMUL.FTZ R3, R116, R3 ;  /* 0x0000000374037220 */ /* 0x000fe40000410000 */
[----:B------:R-:W-:Y:S01]  /*2db0*/  FFMA.FTZ R130, R89, R130, 1 ;  /* 0x3f80000059827423 */ /* 0x000fe20000010082 */
[----:B------:R0:W-:Y:S01]  /*2dc0*/  MUFU.RCP R126, R131 ;  /* 0x00000083007e7308 */ /* 0x0001e20000001000 */
[----:B------:R-:W-:-:S02]  /*2dd0*/  FADD.FTZ R125, R132, 1 ;  /* 0x3f800000847d7421 */ /* 0x000fc40000010000 */
[----:B------:R-:W-:Y:S02]  /*2de0*/  FMUL.FTZ R146, R3, R130 ;  /* 0x0000008203927220 */ /* 0x000fe40000410000 */
[----:B------:R-:W4:Y:S01]  /*2df0*/  LDS.U16 R3, [R38+0x1a] ;  /* 0x00001a0026037984 */ /* 0x000f220000000400 */
[----:B0-----:R-:W-:Y:S01]  /*2e00*/  FADD.FTZ R131, R134, 1 ;  /* 0x3f80000086837421 */ /* 0x001fe20000010000 */
[----:B--2---:R-:W-:Y:S02]  /*2e10*/  FADD.FTZ R134, R138, 1 ;  /* 0x3f8000008a867421 */ /* 0x004fe40000010000 */
[----:B------:R-:W0:Y:S01]  /*2e20*/  LDS.U16 R138, [R38+0x1c] ;  /* 0x00001c00268a7984 */ /* 0x000e220000000400 */
[----:B------:R-:W2:Y:S01]  /*2e30*/  MUFU.RCP R125, R125 ;  /* 0x0000007d007d7308 */ /* 0x000ea20000001000 */
[----:B------:R-:W-:Y:S02]  /*2e40*/  HADD2.F32 R123, -RZ, R54.H0_H0 ;  /* 0x20000036ff7b7230 */ /* 0x000fe40000004100 */
[----:B------:R-:W-:-:S02]  /*2e50*/  HADD2.F32 R54, -RZ, R127.H0_H0 ;  /* 0x2000007fff367230 */ /* 0x000fc40000004100 */
[----:B------:R-:W-:-:S03]  /*2e60*/  FADD.FTZ R132, -R124, 1 ;  /* 0x3f8000007c847421 */ /* 0x000fc60000010100 */
[----:B------:R-:W3:Y:S01]  /*2e70*/  MUFU.RCP R117, R117 ;  /* 0x0000007500757308 */ /* 0x000ee20000001000 */
[----:B------:R-:W-:-:S07]  /*2e80*/  FFMA.FTZ R132, R91, R132, 1 ;  /* 0x3f8000005b847423 */ /* 0x000fce0000010084 */
[----:B------:R1:W4:Y:S02]  /*2e90*/  MUFU.RCP R128, R129 ;  /* 0x0000008100807308 */ /* 0x0003240000001000 */
[----:B-1----:R-:W-:-:S04]  /*2ea0*/  FMUL.FTZ R129, R123, R54 ;  /* 0x000000367b817220 */ /* 0x002fc80000410000 */
[----:B------:R-:W-:Y:S01]  /*2eb0*/  FMUL.FTZ R129, R124, R129 ;  /* 0x000000817c817220 */ /* 0x000fe20000410000 */
[----:B------:R-:W-:Y:S02]  /*2ec0*/  HADD2.F32 R130, -RZ, R52.H0_H0 ;  /* 0x20000034ff827230 */ /* 0x000fe40000004100 */
[----:B------:R-:W-:Y:S01]  /*2ed0*/  FADD.FTZ R52, R148, 1 ;  /* 0x3f80000094347421 */ /* 0x000fe20000010000 */
[----:B------:R-:W-:Y:S01]  /*2ee0*/  FMUL.FTZ R147, R129, R132 ;  /* 0x0000008481937220 */ /* 0x000fe20000410000 */
[----:B------:R-:W-:Y:S02]  /*2ef0*/  HADD2.F32 R129, -RZ, R51.H0_H0 ;  /* 0x20000033ff817230 */ /* 0x000fe40000004100 */
[----:B--2---:R-:W-:Y:S01]  /*2f00*/  FADD.FTZ R51, -R125, 1 ;  /* 0x3f8000007d337421 */ /* 0x004fe20000010100 */
[----:B------:R-:W-:Y:S02]  /*2f10*/  HADD2.F32 R132, -RZ, R50.H0_H0 ;  /* 0x20000032ff847230 */ /* 0x000fe40000004100 */
[----:B------:R-:W-:Y:S01]  /*2f20*/  FADD.FTZ R50, -R126, 1 ;  /* 0x3f8000007e327421 */ /* 0x000fe20000010100 */
[----:B------:R1:W2:Y:S01]  /*2f30*/  MUFU.RCP R127, R131 ;  /* 0x00000083007f7308 */ /* 0x0002a20000001000 */
[----:B------:R-:W-:Y:S01]  /*2f40*/  FFMA.FTZ R151, R94, R51, 1 ;  /* 0x3f8000005e977423 */ /* 0x000fe20000010033 */
[----:B------:R-:W-:-:S02]  /*2f50*/  HADD2.F32 R51, -RZ, R135.H0_H0 ;  /* 0x20000087ff337230 */ /* 0x000fc40000004100 */
[----:B------:R-:W-:Y:S01]  /*2f60*/  FFMA.FTZ R148, R93, R50, 1 ;  /* 0x3f8000005d947423 */ /* 0x000fe20000010032 */
[----:B---3--:R-:W-:-:S03]  /*2f70*/  HADD2.F32 R50, -RZ, R133.H0_H0 ;  /* 0x20000085ff327230 */ /* 0x008fc60000004100 */
[----:B------:R3:W-:Y:S01]  /*2f80*/  MUFU.RCP R153, R52 ;  /* 0x0000003400997308 */ /* 0x0007e20000001000 */
[----:B-1----:R-:W-:Y:S02]  /*2f90*/  HADD2.F32 R131, -RZ, R49.H0_H0 ;  /* 0x20000031ff837230 */ /* 0x002fe40000004100 */
[----:B------:R-:W-:Y:S01]  /*2fa0*/  FADD.FTZ R49, -R117, 1 ;  /* 0x3f80000075317421 */ /* 0x000fe20000010100 */
[----:B----4-:R-:W-:Y:S01]  /*2fb0*/  FADD.FTZ R150, -R128, 1 ;  /* 0x3f80000080967421 */ /* 0x010fe20000010100 */
[----:B---3--:R-:W-:-:S03]  /*2fc0*/  HADD2.F32 R52, -RZ, R136.H0_H0 ;  /* 0x20000088ff347230 */ /* 0x008fc60000004100 */
[----:B------:R-:W1:Y:S01]  /*2fd0*/  MUFU.RCP R134, R134 ;  /* 0x0000008600867308 */ /* 0x000e620000001000 */
[----:B------:R-:W-:Y:S01]  /*2fe0*/  FFMA.FTZ R149, R92, R49, 1 ;  /* 0x3f8000005c957423 */ /* 0x000fe20000010031 */
[----:B------:R-:W-:Y:S01]  /*2ff0*/  FMUL.FTZ R136, R132, R51 ;  /* 0x0000003384887220 */ /* 0x000fe20000410000 */
        /* <DEDUP_REMOVED lines=18> */
[----:B0-----:R-:W-:Y:S02]  /*3120*/  HADD2.F32 R48, -RZ, R138.H0_H0 ;  /* 0x2000008aff307230 */ /* 0x001fe40000004100 */
[----:B------:R-:W-:Y:S02]  /*3130*/  HADD2.F32 R133, -RZ, R139.H0_H0 ;  /* 0x2000008bff857230 */ /* 0x000fe40000004100 */
[----:B------:R-:W-:Y:S01]  /*3140*/  FMUL.FTZ R2, R2, R149 ;  /* 0x0000009502027220 */ /* 0x000fe20000410000 */
[----:B--2---:R-:W-:Y:S01]  /*3150*/  FADD.FTZ R7, -R127, 1 ;  /* 0x3f8000007f077421 */ /* 0x004fe20000010100 */
[----:B-1----:R-:W-:Y:S01]  /*3160*/  FADD.FTZ R140, -R134, 1 ;  /* 0x3f800000868c7421 */ /* 0x002fe20000010100 */
        /* <DEDUP_REMOVED lines=16> */
[----:B------:R-:W-:Y:S02]  /*3270*/  ISETP.NE.AND P1, PT, R20, RZ, PT ;  /* 0x000000ff1400720c */ /* 0x000fe40003f25270 */
        /* <DEDUP_REMOVED lines=149> */
[----:B------:R1:W-:Y:S01]  /*3bd0*/  STS.U16 [R38], R4 ;  /* 0x0000000426007388 */ /* 0x0003e20000000400 */
[----:B------:R-:W-:Y:S02]  /*3be0*/  F2FP.F16.F32.PACK_AB R49, R49, R54 ;  /* 0x000000363131723e */ /* 0x000fe400000000ff */
[----:B------:R-:W-:Y:S01]  /*3bf0*/  F2FP.F16.F32.PACK_AB R50, R51, R50 ;  /* 0x000000323332723e */ /* 0x000fe200000000ff */
[----:B------:R2:W-:Y:S01]  /*3c00*/  STS.U16 [R38+0x2], R6 ;  /* 0x0000020626007388 */ /* 0x0005e20000000400 */
[----:B------:R-:W-:Y:S02]  /*3c10*/  F2FP.F16.F32.PACK_AB R3, R3, R52 ;  /* 0x000000340303723e */ /* 0x000fe400000000ff */
[----:B------:R-:W-:Y:S01]  /*3c20*/  F2FP.F16.F32.PACK_AB R48, R133, R48 ;  /* 0x000000308530723e */ /* 0x000fe200000000ff */
[----:B------:R3:W-:Y:S01]  /*3c30*/  STS.U16 [R38+0x8], R86 ;  /* 0x0000085626007388 */ /* 0x0007e20000000400 */
[----:B------:R-:W-:-:S02]  /*3c40*/  PRMT R85, R86, 0x7632, R85 ;  /* 0x0000763256557816 */ /* 0x000fc40000000055 */
        /* <DEDUP_REMOVED lines=8> */
[----:B------:R-:W-:Y:S01]  /*3cd0*/  PRMT R54, R3, 0x7632, R54 ;  /* 0x0000763203367816 */ /* 0x000fe20000000036 */
[----:B------:R-:W-:Y:S01]  /*3ce0*/  STS.U16 [R38+0xa], R85 ;  /* 0x00000a5526007388 */ /* 0x000fe20000000400 */
[----:B---3--:R-:W-:Y:S01]  /*3cf0*/  PRMT R86, R48, 0x7632, R86 ;  /* 0x0000763230567816 */ /* 0x008fe20000000056 */
[----:B------:R-:W-:Y:S01]  /*3d00*/  UMOV UR12, UR18 ;  /* 0x00000012000c7c82 */ /* 0x000fe20008000000 */
[----:B----4-:R-:W-:Y:S01]  /*3d10*/  MOV R2, UR16 ;  /* 0x0000001000027c02 */ /* 0x010fe20008000f00 */
        /* <DEDUP_REMOVED lines=68> */
.L_x_12444:
[----:B------:R-:W-:Y:S01]  /*4160*/  HADD2.F32 R55, -RZ, R55.H0_H0 ;  /* 0x20000037ff377230 */ /* 0x000fe20000004100 */
[----:B------:R-:W-:Y:S01]  /*4170*/  BAR.SYNC.DEFER_BLOCKING 0x0 ;  /* 0x0000000000007b1d */ /* 0x000fe20000010000 */
[----:B------:R-:W-:Y:S01]  /*4180*/  HADD2.F32 R56, -RZ, R56.H0_H0 ;  /* 0x20000038ff387230 */ /* 0x000fe20000004100 */
[----:B------:R-:W-:Y:S01]  /*4190*/  UISETP.GE.AND UP0, UPT, UR33, 0x1, UPT ;  /* 0x000000012100788c */ /* 0x000fe2000bf06270 */
[----:B------:R-:W-:Y:S02]  /*41a0*/  HADD2.F32 R57, -RZ, R57.H0_H0 ;  /* 0x20000039ff397230 */ /* 0x000fe40000004100 */
[----:B------:R-:W-:Y:S01]  /*41b0*/  FFMA.FTZ R18, R103, R55, R18 ;  /* 0x0000003767127223 */ /* 0x000fe20000010012 */
[----:B------:R-:W-:Y:S02]  /*41c0*/  HADD2.F32 R58, -RZ, R58.H0_H0 ;  /* 0x2000003aff3a7230 */ /* 0x000fe40000004100 */
[----:B------:R-:W-:Y:S02]  /*41d0*/  HFMA2 R54, -RZ, RZ, 0, 0 ;  /* 0x00000000ff367431 */ /* 0x000fe400000001ff */
[----:B------:R-:W-:-:S02]  /*41e0*/  HADD2.F32 R12, -RZ, R76.H0_H0 ;  /* 0x2000004cff0c7230 */ /* 0x000fc40000004100 */
[----:B0-----:R-:W-:Y:S01]  /*41f0*/  FFMA.FTZ R3, R125, R56, R18 ;  /* 0x000000387d037223 */ /* 0x001fe20000010012 */
        /* <DEDUP_REMOVED lines=8> */
[----:B------:R-:W-:-:S02]  /*4280*/  HADD2.F32 R10, -RZ, R77.H0_H0 ;  /* 0x2000004dff0a7230 */ /* 0x000fc40000004100 */
[----:B-----5:R-:W-:Y:S01]  /*4290*/  FADD.FTZ R77, R0, R17 ;  /* 0x00000011004d7221 */ /* 0x020fe20000010000 */
        /* <DEDUP_REMOVED lines=44> */
[----:B------:R-:W-:Y:S02]  /*4560*/  CS2R R40, SRZ ;  /* 0x0000000000287805 */ /* 0x000fe4000001ff00 */
        /* <DEDUP_REMOVED lines=54> */
.L_x_12463:
        /* <DEDUP_REMOVED lines=42> */
[----:B------:R0:W-:Y:S08]  /*4b70*/  MUFU.EX2 R126, R6 ;  /* 0x00000006007e7308 */ /* 0x0001f00000000800 */
[----:B------:R-:W-:Y:S01]  /*4b80*/  MUFU.COS R128, R120 ;  /* 0x0000007800807308 */ /* 0x000fe20000000000 */
[----:B0-----:R-:W-:-:S04]  /*4b90*/  FMUL.FTZ R6, R80, R9 ;  /* 0x0000000950067220 */ /* 0x001fc80000410000 */
[----:B------:R-:W-:Y:S01]  /*4ba0*/  FMUL.RZ R132, R6, 0.15915493667125701904 ;  /* 0x3e22f98306847820 */ /* 0x000fe2000040c000 */
[----:B------:R-:W-:Y:S02]  /*4bb0*/  FMUL.FTZ R6, R80, R14 ;  /* 0x0000000e50067220 */ /* 0x000fe40000410000 */
[----:B------:R0:W-:Y:S08]  /*4bc0*/  MUFU.EX2 R120, R7 ;  /* 0x0000000700787308 */ /* 0x0001f00000000800 */
[----:B------:R4:W-:Y:S01]  /*4bd0*/  MUFU.EX2 R125, R6 ;  /* 0x00000006007d7308 */ /* 0x0009e20000000800 */
[----:B0-----:R-:W-:-:S04]  /*4be0*/  FMUL.FTZ R7, R81, R9 ;  /* 0x0000000951077220 */ /* 0x001fc80000410000 */
[----:B------:R-:W-:Y:S01]  /*4bf0*/  FMUL.RZ R135, R7, 0.15915493667125701904 ;  /* 0x3e22f98307877820 */ /* 0x000fe2000040c000 */
[----:B------:R-:W-:Y:S02]  /*4c00*/  FMUL.FTZ R7, R81, R14 ;  /* 0x0000000e51077220 */ /* 0x000fe40000410000 */
[----:B------:R-:W-:Y:S01]  /*4c10*/  MUFU.SIN R130, R132 ;  /* 0x0000008400827308 */ /* 0x000fe20000000400 */
[----:B----4-:R-:W-:-:S07]  /*4c20*/  FMUL.FTZ R6, R83, R9 ;  /* 0x0000000953067220 */ /* 0x010fce0000410000 */
[----:B------:R0:W-:Y:S08]  /*4c30*/  MUFU.EX2 R129, R7 ;  /* 0x0000000700817308 */ /* 0x0001f00000000800 */
[----:B------:R4:W-:Y:S01]  /*4c40*/  MUFU.COS R134, R132 ;  /* 0x0000008400867308 */ /* 0x0009e20000000000 */
[----:B0-----:R-:W-:-:S04]  /*4c50*/  FMUL.FTZ R7, R84, R9 ;  /* 0x0000000954077220 */ /* 0x001fc80000410000 */
[----:B------:R-:W-:Y:S01]  /*4c60*/  FMUL.RZ R143, R7, 0.15915493667125701904 ;  /* 0x3e22f983078f7820 */ /* 0x000fe2000040c000 */
[-C--:B------:R-:W-:Y:S02]  /*4c70*/  FMUL.FTZ R7, R84, R14.reuse ;  /* 0x0000000e54077220 */ /* 0x080fe40000410000 */
[----:B------:R-:W-:Y:S01]  /*4c80*/  MUFU.SIN R13, R124 ;  /* 0x0000007c000d7308 */ /* 0x000fe20000000400 */
[----:B----4-:R-:W-:Y:S01]  /*4c90*/  FMUL.RZ R132, R6, 0.15915493667125701904 ;  /* 0x3e22f98306847820 */ /* 0x010fe2000040c000 */
[----:B------:R-:W-:-:S06]  /*4ca0*/  FMUL.FTZ R6, R83, R14 ;  /* 0x0000000e53067220 */ /* 0x000fcc0000410000 */
[----:B------:R0:W-:Y:S08]  /*4cb0*/  MUFU.COS R121, R124 ;  /* 0x0000007c00797308 */ /* 0x0001f00000000000 */
[----:B------:R-:W-:Y:S01]  /*4cc0*/  MUFU.SIN R119, R123 ;  /* 0x0000007b00777308 */ /* 0x000fe20000000400 */
[----:B0-----:R-:W-:-:S07]  /*4cd0*/  FMUL.FTZ R124, R82, R9 ;  /* 0x00000009527c7220 */ /* 0x001fce0000410000 */
[----:B------:R-:W0:Y:S08]  /*4ce0*/  MUFU.COS R131, R123 ;  /* 0x0000007b00837308 */ /* 0x000e300000000000 */
[----:B------:R-:W-:Y:S08]  /*4cf0*/  MUFU.SIN R123, R127 ;  /* 0x0000007f007b7308 */ /* 0x000ff00000000400 */
[----:B------:R4:W-:Y:S01]  /*4d00*/  MUFU.COS R133, R127 ;  /* 0x0000007f00857308 */ /* 0x0009e20000000000 */
[C---:B0-----:R-:W-:Y:S01]  /*4d10*/  FMUL.FTZ R131, R126.reuse, R131 ;  /* 0x000000837e837220 */ /* 0x041fe20000410000 */
[----:B------:R-:W-:-:S06]  /*4d20*/  FMUL.FTZ R126, R126, R119 ;  /* 0x000000777e7e7220 */ /* 0x000fcc0000410000 */
[----:B------:R0:W-:Y:S01]  /*4d30*/  MUFU.EX2 R166, R6 ;  /* 0x0000000600a67308 */ /* 0x0001e20000000800 */
[----:B----4-:R-:W-:Y:S01]  /*4d40*/  FMUL.RZ R127, R124, 0.15915493667125701904 ;  /* 0x3e22f9837c7f7820 */ /* 0x010fe2000040c000 */
[----:B------:R-:W-:-:S06]  /*4d50*/  FMUL.FTZ R124, R82, R14 ;  /* 0x0000000e527c7220 */ /* 0x000fcc0000410000 */
[----:B------:R4:W-:Y:S01]  /*4d60*/  MUFU.EX2 R169, R7 ;  /* 0x0000000700a97308 */ /* 0x0009e20000000800 */
[----:B0-----:R-:W-:-:S07]  /*4d70*/  FMUL.FTZ R6, R86, R9 ;  /* 0x0000000956067220 */ /* 0x001fce0000410000 */
[----:B------:R-:W-:Y:S01]  /*4d80*/  MUFU.SIN R136, R135 ;  /* 0x0000008700887308 */ /* 0x000fe20000000400 */
[----:B----4-:R-:W-:-:S04]  /*4d90*/  FMUL.FTZ R7, R87, R9 ;  /* 0x0000000957077220 */ /* 0x010fc80000410000 */
[----:B------:R-:W-:Y:S01]  /*4da0*/  FMUL.RZ R149, R7, 0.15915493667125701904 ;  /* 0x3e22f98307957820 */ /* 0x000fe2000040c000 */
[----:B------:R-:W-:Y:S02]  /*4db0*/  FMUL.FTZ R7, R87, R14 ;  /* 0x0000000e57077220 */ /* 0x000fe40000410000 */
[----:B------:R-:W0:Y:S08]  /*4dc0*/  MUFU.COS R138, R135 ;  /* 0x00000087008a7308 */ /* 0x000e300000000000 */
[----:B------:R-:W-:Y:S08]  /*4dd0*/  MUFU.SIN R135, R132 ;  /* 0x0000008400877308 */ /* 0x000ff00000000400 */
[----:B------:R4:W5:Y:S01]  /*4de0*/  MUFU.COS R137, R132 ;  /* 0x0000008400897308 */ /* 0x0009620000000000 */
[----:B0-----:R-:W-:-:S07]  /*4df0*/  FMUL.FTZ R138, R129, R138 ;  /* 0x0000008a818a7220 */ /* 0x001fce0000410000 */
[----:B------:R0:W-:Y:S01]  /*4e00*/  MUFU.EX2 R163, R124 ;  /* 0x0000007c00a37308 */ /* 0x0001e20000000800 */
[----:B----4-:R-:W-:Y:S01]  /*4e10*/  FMUL.RZ R132, R6, 0.15915493667125701904 ;  /* 0x3e22f98306847820 */ /* 0x010fe2000040c000 */
[----:B------:R-:W-:-:S06]  /*4e20*/  FMUL.FTZ R6, R86, R14 ;  /* 0x0000000e56067220 */ /* 0x000fcc0000410000 */
[----:B------:R-:W-:Y:S01]  /*4e30*/  MUFU.SIN R140, R127 ;  /* 0x0000007f008c7308 */ /* 0x000fe20000000400 */
[----:B0-----:R-:W-:Y:S01]  /*4e40*/  FMUL.FTZ R124, R85, R9 ;  /* 0x00000009557c7220 */ /* 0x001fe20000410000 */
[C---:B-----5:R-:W-:Y:S01]  /*4e50*/  FMUL.FTZ R164, R166.reuse, R137 ;  /* 0x00000089a6a47220 */ /* 0x060fe20000410000 */
[----:B------:R-:W-:-:S05]  /*4e60*/  FMUL.FTZ R166, R166, R135 ;  /* 0x00000087a6a67220 */ /* 0x000fca0000410000 */
[----:B------:R0:W4:Y:S08]  /*4e70*/  MUFU.COS R142, R127 ;  /* 0x0000007f008e7308 */ /* 0x0001300000000000 */
[----:B------:R5:W-:Y:S01]  /*4e80*/  MUFU.EX2 R173, R6 ;  /* 0x0000000600ad7308 */ /* 0x000be20000000800 */
[----:B0-----:R-:W-:Y:S01]  /*4e90*/  FMUL.RZ R127, R124, 0.15915493667125701904 ;  /* 0x3e22f9837c7f7820 */ /* 0x001fe2000040c000 */
[----:B------:R-:W-:-:S06]  /*4ea0*/  FMUL.FTZ R124, R85, R14 ;  /* 0x0000000e557c7220 */ /* 0x000fcc0000410000 */
[----:B------:R0:W-:Y:S01]  /*4eb0*/  MUFU.EX2 R178, R7 ;  /* 0x0000000700b27308 */ /* 0x0001e20000000800 */
[----:B-----5:R-:W-:Y:S01]  /*4ec0*/  FMUL.FTZ R6, R89, R9 ;  /* 0x0000000959067220 */ /* 0x020fe20000410000 */
[C---:B----4-:R-:W-:Y:S01]  /*4ed0*/  FMUL.FTZ R165, R163.reuse, R142 ;  /* 0x0000008ea3a57220 */ /* 0x050fe20000410000 */
        /* <DEDUP_REMOVED lines=11> */
[----:B---3--:R-:W-:Y:S01]  /*4f90*/  FMUL.FTZ R124, R88, R9 ;  /* 0x00000009587c7220 */ /* 0x008fe20000410000 */
[----:B------:R-:W-:Y:S01]  /*4fa0*/  FMUL.RZ R4, R2, 0.15915493667125701904 ;  /* 0x3e22f98302047820 */ /* 0x000fe2000040c000 */
[----:B------:R-:W-:Y:S01]  /*4fb0*/  IADD3 R2, PT, PT, R118, UR17, RZ ;  /* 0x0000001176027c10 */ /* 0x000fe2000fffe0ff */
[----:B-1----:R-:W-:Y:S01]  /*4fc0*/  ULEA UR17, UR19, UR18, 0x18 ;  /* 0x0000001213117291 */ /* 0x002fe2000f8ec0ff */
        /* <DEDUP_REMOVED lines=14> */
[-C--:B------:R-:W-:Y:S01]  /*50b0*/  FMUL.FTZ R193, R113, R7.reuse ;  /* 0x0000000771c17220 */ /* 0x080fe20000410000 */
[----:B------:R-:W-:Y:S01]  /*50c0*/  FMUL.FTZ R159, R114, R7 ;  /* 0x00000007729f7220 */ /* 0x000fe20000410000 */
        /* <DEDUP_REMOVED lines=13> */
[----:B------:R-:W-:Y:S01]  /*51a0*/  FMUL.FTZ R173, R173, R148 ;  /* 0x00000094adad7220 */ /* 0x000fe20000410000 */
[----:B------:R-:W-:-:S05]  /*51b0*/  FMUL.FTZ R157, R117, -R6 ;  /* 0x80000006759d7220 */ /* 0x000fca0000410000 */
[----:B------:R1:W-:Y:S01]  /*51c0*/  MUFU.EX2 R184, R132 ;  /* 0x0000008400b87308 */ /* 0x0003e20000000800 */
[-C--:B0-----:R-:W-:Y:S01]  /*51d0*/  FMUL.FTZ R127, R89, R14.reuse ;  /* 0x0000000e597f7220 */ /* 0x081fe20000410000 */
[----:B------:R-:W-:-:S06]  /*51e0*/  FMUL.FTZ R14, R91, R14 ;  /* 0x0000000e5b0e7220 */ /* 0x000fcc0000410000 */
[----:B------:R-:W-:Y:S01]  /*51f0*/  MUFU.COS R154, R153 ;  /* 0x00000099009a7308 */ /* 0x000fe20000000000 */
[C---:B-1----:R-:W-:Y:S01]  /*5200*/  FMUL.FTZ R132, R120.reuse, R121 ;  /* 0x0000007978847220 */ /* 0x042fe20000410000 */
[----:B------:R-:W-:Y:S01]  /*5210*/  FMUL.FTZ R120, R120, R13 ;  /* 0x0000000d78787220 */ /* 0x000fe20000410000 */
[----:B------:R-:W-:Y:S01]  /*5220*/  FMUL.FTZ R121, R129, R136 ;  /* 0x0000008881797220 */ /* 0x000fe20000410000 */
[C---:B---3--:R-:W-:Y:S01]  /*5230*/  FMUL.FTZ R168, R170.reuse, R141 ;  /* 0x0000008daaa87220 */ /* 0x048fe20000410000 */
[----:B------:R-:W-:Y:S01]  /*5240*/  FMUL.FTZ R170, R170, R139 ;  /* 0x0000008baaaa7220 */ /* 0x000fe20000410000 */
[-C--:B------:R-:W-:Y:S01]  /*5250*/  FMUL.FTZ R136, R106, R7.reuse ;  /* 0x000000076a887220 */ /* 0x080fe20000410000 */
[C---:B------:R-:W-:Y:S01]  /*5260*/  FMUL.FTZ R129, R0.reuse, -R6 ;  /* 0x8000000600817220 */ /* 0x040fe20000410000 */
[----:B------:R0:W1:Y:S08]  /*5270*/  MUFU.EX2 R181, R127 ;  /* 0x0000007f00b57308 */ /* 0x0000700000000800 */
[----:B------:R-:W3:Y:S01]  /*5280*/  MUFU.EX2 R12, R12 ;  /* 0x0000000c000c7308 */ /* 0x000ee20000000800 */
[C---:B0-----:R-:W-:Y:S01]  /*5290*/  FMUL.FTZ R127, R125.reuse, R134 ;  /* 0x000000867d7f7220 */ /* 0x041fe20000410000 */
[----:B------:R-:W-:Y:S01]  /*52a0*/  FMUL.FTZ R125, R125, R130 ;  /* 0x000000827d7d7220 */ /* 0x000fe20000410000 */
[----:B------:R-:W-:Y:S01]  /*52b0*/  FMUL.FTZ R130, R0, R7 ;  /* 0x0000000700827220 */ /* 0x000fe20000410000 */
[----:B------:R-:W-:-:S04]  /*52c0*/  FMUL.FTZ R134, R105, -R6 ;  /* 0x8000000669867220 */ /* 0x000fc80000410000 */
[----:B------:R-:W-:Y:S01]  /*52d0*/  MUFU.SIN R144, R143 ;  /* 0x0000008f00907308 */ /* 0x000fe20000000400 */
[----:B-1----:R-:W-:Y:S01]  /*52e0*/  FMUL.FTZ R179, R181, R154 ;  /* 0x0000009ab5b37220 */ /* 0x002fe20000410000 */
[----:B------:R-:W-:-:S06]  /*52f0*/  FMUL.FTZ R154, R115, R7 ;  /* 0x00000007739a7220 */ /* 0x000fcc0000410000 */
[----:B------:R-:W0:Y:S01]  /*5300*/  MUFU.COS R146, R143 ;  /* 0x0000008f00927308 */ /* 0x000e220000000000 */
[----:B---3--:R-:W-:-:S07]  /*5310*/  FMUL.FTZ R133, R12, R133 ;  /* 0x000000850c857220 */ /* 0x008fce0000410000 */
[----:B------:R-:W1:Y:S08]  /*5320*/  MUFU.COS R175, R149 ;  /* 0x0000009500af7308 */ /* 0x000e700000000000 */
[----:B------:R-:W-:Y:S01]  /*5330*/  MUFU.COS R147, R151 ;  /* 0x0000009700937308 */ /* 0x000fe20000000000 */
[C---:B0-----:R-:W-:Y:S01]  /*5340*/  FMUL.FTZ R167, R169.reuse, R146 ;  /* 0x00000092a9a77220 */ /* 0x041fe20000410000 */
[----:B------:R-:W-:Y:S01]  /*5350*/  FMUL.FTZ R169, R169, R144 ;  /* 0x00000090a9a97220 */ /* 0x000fe20000410000 */
[----:B------:R-:W-:-:S05]  /*5360*/  FMUL.FTZ R146, R116, R7 ;  /* 0x0000000774927220 */ /* 0x000fca0000410000 */
[----:B------:R0:W3:Y:S01]  /*5370*/  MUFU.EX2 R182, R124 ;  /* 0x0000007c00b67308 */ /* 0x0000e20000000800 */
[----:B-1----:R-:W-:-:S07]  /*5380*/  FMUL.FTZ R175, R178, R175 ;  /* 0x000000afb2af7220 */ /* 0x002fce0000410000 */
[----:B------:R1:W4:Y:S01]  /*5390*/  MUFU.SIN R152, R153 ;  /* 0x0000009900987308 */ /* 0x0003220000000400 */
[----:B0-----:R-:W-:Y:S01]  /*53a0*/  FMUL.FTZ R124, R12, R123 ;  /* 0x0000007b0c7c7220 */ /* 0x001fe20000410000 */
[----:B------:R-:W-:-:S06]  /*53b0*/  FMUL.FTZ R123, R103, R7 ;  /* 0x00000007677b7220 */ /* 0x000fcc0000410000 */
[----:B------:R0:W-:Y:S01]  /*53c0*/  MUFU.EX2 R176, R14 ;  /* 0x0000000e00b07308 */ /* 0x0001e20000000800 */
[----:B---3--:R-:W-:Y:S01]  /*53d0*/  FMUL.FTZ R180, R182, R147 ;  /* 0x00000093b6b47220 */ /* 0x008fe20000410000 */
[----:B-1----:R-:W-:-:S06]  /*53e0*/  FMUL.FTZ R153, R116, -R6 ;  /* 0x8000000674997220 */ /* 0x002fcc0000410000 */
[----:B------:R-:W-:Y:S01]  /*53f0*/  MUFU.SIN R3, R5 ;  /* 0x0000000500037308 */ /* 0x000fe20000000400 */
[C---:B0-----:R-:W-:Y:S01]  /*5400*/  FMUL.FTZ R14, R15.reuse, R128 ;  /* 0x000000800f0e7220 */ /* 0x041fe20000410000 */
[----:B------:R-:W-:Y:S01]  /*5410*/  FMUL.FTZ R15, R15, R122 ;  /* 0x0000007a0f0f7220 */ /* 0x000fe20000410000 */
[----:B----4-:R-:W-:Y:S01]  /*5420*/  FMUL.FTZ R181, R181, R152 ;  /* 0x00000098b5b57220 */ /* 0x010fe20000410000 */
[-C--:B------:R-:W-:Y:S01]  /*5430*/  FMUL.FTZ R128, R103, -R6.reuse ;  /* 0x8000000667807220 */ /* 0x080fe20000410000 */
[-C--:B------:R-:W-:Y:S01]  /*5440*/  FMUL.FTZ R122, R104, -R6.reuse ;  /* 0x80000006687a7220 */ /* 0x080fe20000410000 */
[----:B------:R-:W-:Y:S01]  /*5450*/  FMUL.FTZ R152, R115, -R6 ;  /* 0x8000000673987220 */ /* 0x000fe20000410000 */
[----:B------:R0:W-:Y:S01]  /*5460*/  STS.64 [R2+0x880], R14 ;  /* 0x0008800e02007388 */ /* 0x0001e20000000a00 */
[----:B------:R-:W1:Y:S08]  /*5470*/  MUFU.COS R183, R5 ;  /* 0x0000000500b77308 */ /* 0x000e700000000000 */
[----:B------:R-:W3:Y:S08]  /*5480*/  MUFU.COS R13, R4 ;  /* 0x00000004000d7308 */ /* 0x000ef00000000000 */
[----:B------:R-:W4:Y:S01]  /*5490*/  MUFU.SIN R143, R149 ;  /* 0x00000095008f7308 */ /* 0x000f220000000400 */
[C---:B-1----:R-:W-:Y:S01]  /*54a0*/  FMUL.FTZ R183, R184.reuse, R183 ;  /* 0x000000b7b8b77220 */ /* 0x042fe20000410000 */
[----:B------:R-:W-:-:S06]  /*54b0*/  FMUL.FTZ R184, R184, R3 ;  /* 0x00000003b8b87220 */ /* 0x000fcc0000410000 */
[----:B------:R1:W5:Y:S01]  /*54c0*/  MUFU.SIN R145, R151 ;  /* 0x0000009700917308 */ /* 0x0003620000000400 */
[----:B---3--:R-:W-:-:S07]  /*54d0*/  FMUL.FTZ R172, R176, R13 ;  /* 0x0000000db0ac7220 */ /* 0x008fce0000410000 */
[----:B------:R-:W3:Y:S01]  /*54e0*/  MUFU.SIN R5, R4 ;  /* 0x0000000400057308 */ /* 0x000ee20000000400 */
[----:B----4-:R-:W-:Y:S01]  /*54f0*/  FMUL.FTZ R178, R178, R143 ;  /* 0x0000008fb2b27220 */ /* 0x010fe20000410000 */
[----:B-1----:R-:W-:Y:S01]  /*5500*/  FMUL.FTZ R151, R117, R7 ;  /* 0x0000000775977220 */ /* 0x002fe20000410000 */
[----:B-----5:R-:W-:Y:S01]  /*5510*/  FMUL.FTZ R182, R182, R145 ;  /* 0x00000091b6b67220 */ /* 0x020fe20000410000 */
        /* <DEDUP_REMOVED lines=12> */
.L_x_12447:
[----:B------:R-:W-:-:S06]  /*55e0*/  LEA R12, R20, UR17, 0x3 ;  /* 0x00000011140c7c11 */ /* 0x000fcc000f8e18ff */
[----:B------:R-:W0:Y:S02]  /*55f0*/  LDS.64 R12, [R12+0x1888] ;  /* 0x001888000c0c7984 */ /* 0x000e240000000a00 */
.L_x_12448:
[----:B--2---:R-:W-:Y:S05]  /*5600*/  BSYNC.RECONVERGENT B0 ;  /* 0x0000000000007941 */ /* 0x004fea0003800200 */
.L_x_12446:
        /* <DEDUP_REMOVED lines=27> */
[-C--:B------:R-:W-:Y:S02]  /*57c0*/  FMUL.FTZ R2, R14, R126.reuse ;  /* 0x0000007e0e027220 */ /* 0x080fe40000410000 */
[----:B------:R-:W-:Y:S01]  /*57d0*/  FFMA.FTZ R4, R80, R59, R3 ;  /* 0x0000003b50047223 */ /* 0x000fe20000010003 */
[----:B------:R-:W-:Y:S01]  /*57e0*/  FMUL.FTZ R3, R15, R126 ;  /* 0x0000007e0f037220 */ /* 0x000fe20000410000 */
[C---:B------:R-:W-:Y:S02]  /*57f0*/  FMUL.FTZ R5, R121.reuse, R6 ;  /* 0x0000000679057220 */ /* 0x040fe40000410000 */
[-C--:B------:R-:W-:Y:S01]  /*5800*/  FMUL.FTZ R7, R121, R4.reuse ;  /* 0x0000000479077220 */ /* 0x080fe20000410000 */
[-C--:B------:R-:W-:Y:S01]  /*5810*/  FFMA.FTZ R3, R14, R131.reuse, -R3 ;  /* 0x000000830e037223 */ /* 0x080fe20000010803 */
[C---:B------:R-:W-:Y:S01]  /*5820*/  FFMA.FTZ R4, R138.reuse, R4, -R5 ;  /* 0x000000048a047223 */ /* 0x040fe20000010805 */
[----:B------:R-:W-:Y:S01]  /*5830*/  FFMA.FTZ R5, R15, R131, R2 ;  /* 0x000000830f057223 */ /* 0x000fe20000010002 */
[----:B------:R-:W-:Y:S01]  /*5840*/  FFMA.FTZ R6, R138, R6, R7 ;  /* 0x000000068a067223 */ /* 0x000fe20000010007 */
[C---:B------:R-:W-:Y:S01]  /*5850*/  FMUL.FTZ R2, R120.reuse, R3 ;  /* 0x0000000378027220 */ /* 0x040fe20000410000 */
[----:B------:R-:W-:Y:S01]  /*5860*/  FFMA.FTZ R4, R81, R60, R4 ;  /* 0x0000003c51047223 */ /* 0x000fe20000010004 */
[-C--:B------:R-:W-:Y:S01]  /*5870*/  FMUL.FTZ R7, R120, R5.reuse ;  /* 0x0000000578077220 */ /* 0x080fe20000410000 */
[----:B------:R-:W-:Y:S01]  /*5880*/  FADD.FTZ R6, RZ, R6 ;  /* 0x00000006ff067221 */ /* 0x000fe20000010000 */
[----:B------:R-:W-:Y:S01]  /*5890*/  FFMA.FTZ R139, R132, R5, R2 ;  /* 0x00000005848b7223 */ /* 0x000fe20000010002 */
[----:B0--3--:R-:W-:Y:S01]  /*58a0*/  FMUL.FTZ R5, R172, R13 ;  /* 0x0000000dac057220 */ /* 0x009fe20000410000 */
[----:B------:R-:W-:Y:S01]  /*58b0*/  FMUL.FTZ R140, R163, R4 ;  /* 0x00000004a38c7220 */ /* 0x000fe20000410000 */
[----:B------:R-:W-:Y:S01]  /*58c0*/  FFMA.FTZ R7, R132, R3, -R7 ;  /* 0x0000000384077223 */ /* 0x000fe20000010807 */
[C---:B------:R-:W-:Y:S01]  /*58d0*/  FMUL.FTZ R3, R176.reuse, R13 ;  /* 0x0000000db0037220 */ /* 0x040fe20000410000 */
[----:B------:R-:W-:Y:S01]  /*58e0*/  FFMA.FTZ R144, -R176, R12, -R5 ;  /* 0x0000000cb0907223 */ /* 0x000fe20000010905 */
[----:B------:R-:W-:Y:S01]  /*58f0*/  FFMA.FTZ R140, R165, R6, R140 ;  /* 0x00000006a58c7223 */ /* 0x000fe2000001008c */
[----:B------:R-:W-:-:S02]  /*5900*/  HFMA2 R5, -RZ, RZ, 0, 9.5367431640625e-07 ;  /* 0x00000010ff057431 */ /* 0x000fc400000001ff */
[----:B------:R-:W-:Y:S01]  /*5910*/  FMUL.FTZ R6, R163, R6 ;  /* 0x00000006a3067220 */ /* 0x000fe20000410000 */
[----:B------:R-:W-:Y:S01]  /*5920*/  FFMA.FTZ R142, R172, R12, -R3 ;  /* 0x0000000cac8e7223 */ /* 0x000fe20000010803 */
[----:B------:R-:W-:Y:S02]  /*5930*/  CS2R R2, SRZ ;  /* 0x0000000000027805 */ /* 0x000fe4000001ff00 */
[----:B------:R-:W-:Y:S01]  /*5940*/  FFMA.FTZ R141, R165, R4, -R6 ;  /* 0x00000004a58d7223 */ /* 0x000fe20000010806 */
[----:B--2---:R-:W-:Y:S02]  /*5950*/  @P0 IMAD R4, R143, UR18, R118 ;  /* 0x000000128f040c24 */ /* 0x004fe4000f8e0276 */
[----:B------:R-:W-:Y:S01]  /*5960*/  FMUL.FTZ R6, R184, R144 ;  /* 0x00000090b8067220 */ /* 0x000fe20000410000 */
[----:B------:R-:W-:Y:S01]  /*5970*/  FADD.FTZ R143, RZ, R140 ;  /* 0x0000008cff8f7221 */ /* 0x000fe20000010000 */
[----:B------:R-:W-:Y:S01]  /*5980*/  FFMA.FTZ R141, R82, R61, R141 ;  /* 0x0000003d528d7223 */ /* 0x000fe2000001008d */
[----:B------:R-:W-:-:S04]  /*5990*/  @P0 IMAD.WIDE R4, R4, R5, UR4 ;  /* 0x0000000404040e25 */ /* 0x000fc8000f8e0205 */
[CC--:B------:R-:W-:Y:S01]  /*59a0*/  FFMA.FTZ R6, R183.reuse, R142.reuse, R6 ;  /* 0x0000008eb7067223 */ /* 0x0c0fe20000010006 */
[----:B------:R-:W-:Y:S01]  /*59b0*/  FMUL.FTZ R142, R184, R142 ;  /* 0x0000008eb88e7220 */ /* 0x000fe20000410000 */
[----:B------:R0:W2:Y:S01]  /*59c0*/  @P0 LDG.E.64 R2, desc[UR28][R4.64+0x8] ;  /* 0x0000081c04020981 */ /* 0x0000a2000c1e1b00 */
[C---:B------:R-:W-:Y:S02]  /*59d0*/  FMUL.FTZ R145, R166.reuse, R141 ;  /* 0x0000008da6917220 */ /* 0x040fe40000410000 */
[----:B------:R-:W-:Y:S01]  /*59e0*/  FFMA.FTZ R140, R183, R144, -R142 ;  /* 0x00000090b78c7223 */ /* 0x000fe2000001088e */
[----:B------:R-:W-:Y:S01]  /*59f0*/  FMUL.FTZ R148, R166, R143 ;  /* 0x0000008fa6947220 */ /* 0x000fe20000410000 */
[----:B------:R-:W-:Y:S01]  /*5a00*/  FMUL.FTZ R144, R124, R7 ;  /* 0x000000077c907220 */ /* 0x000fe20000410000 */
[----:B------:R-:W-:Y:S01]  /*5a10*/  FFMA.FTZ R145, R164, R143, R145 ;  /* 0x0000008fa4917223 */ /* 0x000fe20000010091 */
[----:B------:R-:W-:Y:S01]  /*5a20*/  FMUL.FTZ R142, R124, R139 ;  /* 0x0000008b7c8e7220 */ /* 0x000fe20000410000 */
[----:B------:R-:W-:Y:S01]  /*5a30*/  FFMA.FTZ R148, R164, R141, -R148 ;  /* 0x0000008da4947223 */ /* 0x000fe20000010894 */
[C---:B------:R-:W-:Y:S01]  /*5a40*/  FFMA.FTZ R144, R133.reuse, R139, R144 ;  /* 0x0000008b85907223 */ /* 0x040fe20000010090 */
[----:B------:R-:W-:Y:S01]  /*5a50*/  FADD.FTZ R150, RZ, R145 ;  /* 0x00000091ff967221 */ /* 0x000fe20000010000 */
[----:B------:R-:W-:Y:S01]  /*5a60*/  FFMA.FTZ R142, R133, R7, -R142 ;  /* 0x00000007858e7223 */ /* 0x000fe2000001088e */
[----:B------:R-:W-:Y:S01]  /*5a70*/  FFMA.FTZ R148, R83, R62, R148 ;  /* 0x0000003e53947223 */ /* 0x000fe20000010094 */
[----:B0-----:R-:W-:Y:S01]  /*5a80*/  FMUL.FTZ R4, R125, R144 ;  /* 0x000000907d047220 */ /* 0x001fe20000410000 */
[----:B------:R-:W-:Y:S01]  /*5a90*/  FMUL.FTZ R156, R169, R150 ;  /* 0x00000096a99c7220 */ /* 0x000fe20000410000 */
[----:B------:R-:W-:Y:S01]  /*5aa0*/  FMUL.FTZ R5, R125, R142 ;  /* 0x0000008e7d057220 */ /* 0x000fe20000410000 */
[----:B------:R-:W-:Y:S01]  /*5ab0*/  FMUL.FTZ R139, R169, R148 ;  /* 0x00000094a98b7220 */ /* 0x000fe20000410000 */
[----:B------:R-:W-:Y:S01]  /*5ac0*/  FFMA.FTZ R4, R127, R142, -R4 ;  /* 0x0000008e7f047223 */ /* 0x000fe20000010804 */
[----:B------:R-:W-:Y:S01]  /*5ad0*/  FFMA.FTZ R7, R167, R148, -R156 ;  /* 0x00000094a7077223 */ /* 0x000fe2000001089c */
[----:B------:R-:W-:Y:S01]  /*5ae0*/  FFMA.FTZ R5, R127, R144, R5 ;  /* 0x000000907f057223 */ /* 0x000fe20000010005 */
        /* <DEDUP_REMOVED lines=24> */
[----:B------:R-:W-:Y:S01]  /*5c70*/  FFMA.FTZ R141, R171, R144, R141 ;  /* 0x00000090ab8d7223 */ /* 0x000fe2000001008d */
[C---:B------:R-:W-:Y:S01]  /*5c80*/  FMUL.FTZ R144, R169.reuse, R142 ;  /* 0x0000008ea9907220 */ /* 0x040fe20000410000 */
[----:B------:R-:W-:Y:S01]  /*5c90*/  FFMA.FTZ R143, R86, R65, R7 ;  /* 0x00000041568f7223 */ /* 0x000fe20000010007 */
[-C--:B------:R-:W-:Y:S01]  /*5ca0*/  FMUL.FTZ R7, R169, R4.reuse ;  /* 0x00000004a9077220 */ /* 0x080fe20000410000 */
[----:B------:R-:W-:Y:S01]  /*5cb0*/  FADD.FTZ R141, RZ, R141 ;  /* 0x0000008dff8d7221 */ /* 0x000fe20000010000 */
        /* <DEDUP_REMOVED lines=9> */
[----:B------:R-:W-:Y:S01]  /*5d50*/  FADD.FTZ R141, RZ, R141 ;  /* 0x0000008dff8d7221 */ /* 0x000fe20000010000 */
[----:B------:R-:W-:Y:S01]  /*5d60*/  FFMA.FTZ R4, R168, R5, -R4 ;  /* 0x00000005a8047223 */ /* 0x000fe20000010804 */
[----:B------:R-:W-:Y:S01]  /*5d70*/  FFMA.FTZ R7, R87, R66, R144 ;  /* 0x0000004257077223 */ /* 0x000fe20000010090 */
[C---:B------:R-:W-:Y:S01]  /*5d80*/  FMUL.FTZ R144, R173.reuse, R142 ;  /* 0x0000008ead907220 */ /* 0x040fe20000410000 */
[C---:B------:R-:W-:Y:S01]  /*5d90*/  FMUL.FTZ R139, R182.reuse, R141 ;  /* 0x0000008db68b7220 */ /* 0x040fe20000410000 */
[-C--:B------:R-:W-:Y:S01]  /*5da0*/  FMUL.FTZ R5, R173, R4.reuse ;  /* 0x00000004ad057220 */ /* 0x080fe20000410000 */
[-C--:B------:R-:W-:Y:S01]  /*5db0*/  FMUL.FTZ R148, R182, R7.reuse ;  /* 0x00000007b6947220 */ /* 0x080fe20000410000 */
[C---:B------:R-:W-:Y:S01]  /*5dc0*/  FFMA.FTZ R144, R171.reuse, R4, -R144 ;  /* 0x00000004ab907223 */ /* 0x040fe20000010890 */
[C---:B------:R-:W-:Y:S01]  /*5dd0*/  FFMA.FTZ R139, R180.reuse, R7, -R139 ;  /* 0x00000007b48b7223 */ /* 0x040fe2000001088b */
[----:B------:R-:W-:Y:S01]  /*5de0*/  FFMA.FTZ R5, R171, R142, R5 ;  /* 0x0000008eab057223 */ /* 0x000fe20000010005 */
[----:B------:R-:W-:Y:S01]  /*5df0*/  FFMA.FTZ R148, R180, R141, R148 ;  /* 0x0000008db4947223 */ /* 0x000fe20000010094 */
[----:B------:R-:W-:Y:S01]  /*5e00*/  FMUL.FTZ R4, R178, R144 ;  /* 0x00000090b2047220 */ /* 0x000fe20000410000 */
        /* <DEDUP_REMOVED lines=20> */
[C---:B------:R-:W-:Y:S01]  /*5f50*/  FFMA.FTZ R5, R183.reuse, R150, -R144 ;  /* 0x00000096b7057223 */ /* 0x040fe20000010890 */
[----:B------:R-:W-:Y:S01]  /*5f60*/  FFMA.FTZ R156, R172, R157, -R156 ;  /* 0x0000009dac9c7223 */ /* 0x000fe2000001089c */
[----:B------:R-:W-:Y:S01]  /*5f70*/  FADD.FTZ R141, R146, R139 ;  /* 0x0000008b928d7221 */ /* 0x000fe20000010000 */
[----:B------:R-:W-:Y:S01]  /*5f80*/  FFMA.FTZ R7, R183, R148, R7 ;  /* 0x00000094b7077223 */ /* 0x000fe20000010007 */
[----:B------:R-:W-:Y:S01]  /*5f90*/  FFMA.FTZ R5, R90, R69, R5 ;  /* 0x000000455a057223 */ /* 0x000fe20000010005 */
[----:B------:R-:W-:Y:S01]  /*5fa0*/  FMUL.FTZ R144, R181, R142 ;  /* 0x0000008eb5907220 */ /* 0x000fe20000410000 */
[----:B------:R-:W-:Y:S01]  /*5fb0*/  FADD.FTZ R156, R153, R156 ;  /* 0x0000009c999c7221 */ /* 0x000fe20000010000 */
[----:B------:R-:W-:Y:S01]  /*5fc0*/  FADD.FTZ R7, RZ, R7 ;  /* 0x00000007ff077221 */ /* 0x000fe20000010000 */
[----:B------:R-:W-:Y:S01]  /*5fd0*/  FMUL.FTZ R139, R176, R5 ;  /* 0x00000005b08b7220 */ /* 0x000fe20000410000 */
[----:B------:R-:W-:Y:S01]  /*5fe0*/  FFMA.FTZ R144, R179, R4, -R144 ;  /* 0x00000004b3907223 */ /* 0x000fe20000010890 */
[----:B------:R-:W-:Y:S01]  /*5ff0*/  FMUL.FTZ R148, R184, R156 ;  /* 0x0000009cb8947220 */ /* 0x000fe20000410000 */
[----:B------:R-:W-:Y:S01]  /*6000*/  FMUL.FTZ R4, R181, R4 ;  /* 0x00000004b5047220 */ /* 0x000fe20000410000 */
[-C--:B------:R-:W-:Y:S01]  /*6010*/  FFMA.FTZ R139, R172, R7.reuse, R139 ;  /* 0x00000007ac8b7223 */ /* 0x080fe2000001008b */
[----:B------:R-:W-:Y:S01]  /*6020*/  FMUL.FTZ R7, R176, R7 ;  /* 0x00000007b0077220 */ /* 0x000fe20000410000 */
[----:B------:R-:W-:Y:S01]  /*6030*/  FFMA.FTZ R149, R183, R141, R148 ;  /* 0x0000008db7957223 */ /* 0x000fe20000010094 */
[----:B------:R-:W-:Y:S01]  /*6040*/  FFMA.FTZ R4, R179, R142, R4 ;  /* 0x0000008eb3047223 */ /* 0x000fe20000010004 */
[----:B------:R-:W-:Y:S01]  /*6050*/  FADD.FTZ R139, RZ, R139 ;  /* 0x0000008bff8b7221 */ /* 0x000fe20000010000 */
[----:B------:R-:W-:Y:S01]  /*6060*/  FFMA.FTZ R148, R172, R5, -R7 ;  /* 0x00000005ac947223 */ /* 0x000fe20000010807 */
[C---:B------:R-:W-:Y:S01]  /*6070*/  FMUL.FTZ R150, R184.reuse, R141 ;  /* 0x0000008db8967220 */ /* 0x040fe20000410000 */
[C---:B------:R-:W-:Y:S01]  /*6080*/  FMUL.FTZ R142, R184.reuse, R4 ;  /* 0x00000004b88e7220 */ /* 0x040fe20000410000 */
[----:B------:R-:W-:Y:S01]  /*6090*/  FMUL.FTZ R7, R184, R144 ;  /* 0x00000090b8077220 */ /* 0x000fe20000410000 */
[----:B------:R-:W-:Y:S01]  /*60a0*/  FFMA.FTZ R141, R91, R70, R148 ;  /* 0x000000465b8d7223 */ /* 0x000fe20000010094 */
[----:B------:R-:W0:Y:S01]  /*60b0*/  SHFL.UP PT, R147, R139, 0x1, RZ ;  /* 0x042000008b937989 */ /* 0x000e2200000e00ff */
[C---:B------:R-:W-:Y:S01]  /*60c0*/  FFMA.FTZ R143, R183.reuse, R156, -R150 ;  /* 0x0000009cb78f7223 */ /* 0x040fe20000010896 */
[----:B------:R-:W-:Y:S01]  /*60d0*/  FFMA.FTZ R5, R183, R144, -R142 ;  /* 0x00000090b7057223 */ /* 0x000fe2000001088e */
[----:B------:R-:W-:Y:S01]  /*60e0*/  FMUL.FTZ R142, R181, R140 ;  /* 0x0000008cb58e7220 */ /* 0x000fe20000410000 */
[----:B------:R-:W1:Y:S01]  /*60f0*/  SHFL.UP PT, R145, R141, 0x1, RZ ;  /* 0x042000008d917989 */ /* 0x000e6200000e00ff */
[----:B------:R-:W-:Y:S01]  /*6100*/  FADD.FTZ R144, R152, R143 ;  /* 0x0000008f98907221 */ /* 0x000fe20000010000 */
[----:B------:R-:W-:Y:S01]  /*6110*/  FFMA.FTZ R7, R183, R4, R7 ;  /* 0x00000004b7077223 */ /* 0x000fe20000010007 */
[----:B------:R-:W-:Y:S01]  /*6120*/  FMUL.FTZ R143, R176, R5 ;  /* 0x00000005b08f7220 */ /* 0x000fe20000410000 */
[-C--:B------:R-:W-:Y:S01]  /*6130*/  FFMA.FTZ R197, R179, R6.reuse, R142 ;  /* 0x00000006b3c57223 */ /* 0x080fe2000001008e */
[C---:B------:R-:W-:Y:S01]  /*6140*/  FMUL.FTZ R6, R181.reuse, R6 ;  /* 0x00000006b5067220 */ /* 0x040fe20000410000 */
[----:B------:R-:W-:Y:S01]  /*6150*/  FADD.FTZ R4, R154, R149 ;  /* 0x000000959a047221 */ /* 0x000fe20000010000 */
[-C--:B------:R-:W-:Y:S01]  /*6160*/  FFMA.FTZ R142, R172, R7.reuse, R143 ;  /* 0x00000007ac8e7223 */ /* 0x080fe2000001008f */
[----:B------:R-:W-:Y:S01]  /*6170*/  FMUL.FTZ R7, R176, R7 ;  /* 0x00000007b0077220 */ /* 0x000fe20000410000 */
[----:B------:R-:W-:Y:S01]  /*6180*/  FMUL.FTZ R149, R181, R144 ;  /* 0x00000090b5957220 */ /* 0x000fe20000410000 */
[----:B------:R-:W-:Y:S01]  /*6190*/  FFMA.FTZ R143, R179, R140, -R6 ;  /* 0x0000008cb38f7223 */ /* 0x000fe20000010806 */
[----:B------:R-:W-:Y:S01]  /*61a0*/  ISETP.GE.AND P1, PT, R21, 0x1, PT ;  /* 0x000000011500780c */ /* 0x000fe20003f26270 */
[----:B------:R-:W-:Y:S01]  /*61b0*/  FFMA.FTZ R140, R172, R5, -R7 ;  /* 0x00000005ac8c7223 */ /* 0x000fe20000010807 */
[-C--:B------:R-:W-:Y:S01]  /*61c0*/  FFMA.FTZ R148, R179, R4.reuse, R149 ;  /* 0x00000004b3947223 */ /* 0x080fe20000010095 */
[----:B------:R-:W3:Y:S01]  /*61d0*/  SHFL.UP PT, R7, R142, 0x1, RZ ;  /* 0x042000008e077989 */ /* 0x000ee200000e00ff */
[C---:B------:R-:W-:Y:S01]  /*61e0*/  FMUL.FTZ R149, R182.reuse, R197 ;  /* 0x000000c5b6957220 */ /* 0x040fe20000410000 */
[----:B------:R-:W-:Y:S01]  /*61f0*/  FMUL.FTZ R199, R181, R4 ;  /* 0x00000004b5c77220 */ /* 0x000fe20000410000 */
[-C--:B------:R-:W-:Y:S01]  /*6200*/  FMUL.FTZ R4, R182, R143.reuse ;  /* 0x0000008fb6047220 */ /* 0x080fe20000410000 */
[----:B------:R-:W4:Y:S01]  /*6210*/  SHFL.UP PT, R5, R140, 0x1, RZ ;  /* 0x042000008c057989 */ /* 0x000f2200000e00ff */
[----:B------:R-:W-:Y:S01]  /*6220*/  FFMA.FTZ R150, R180, R143, -R149 ;  /* 0x0000008fb4967223 */ /* 0x000fe20000010895 */
[-C--:B0-----:R-:W-:Y:S01]  /*6230*/  FMUL.FTZ R143, R142, R147.reuse ;  /* 0x000000938e8f7220 */ /* 0x081fe20000410000 */
[----:B------:R-:W-:Y:S01]  /*6240*/  FMUL.FTZ R147, R140, R147 ;  /* 0x000000938c937220 */ /* 0x000fe20000410000 */
[----:B------:R-:W-:Y:S01]  /*6250*/  FFMA.FTZ R144, R179, R144, -R199 ;  /* 0x00000090b3907223 */ /* 0x000fe200000108c7 */
[----:B------:R-:W-:Y:S01]  /*6260*/  FFMA.FTZ R197, R180, R197, R4 ;  /* 0x000000c5b4c57223 */ /* 0x000fe20000010004 */
[-C--:B-1----:R-:W-:Y:S01]  /*6270*/  FFMA.FTZ R4, R140, R145.reuse, -R143 ;  /* 0x000000918c047223 */ /* 0x082fe2000001088f */
[----:B------:R-:W-:Y:S01]  /*6280*/  FFMA.FTZ R6, R142, R145, R147 ;  /* 0x000000918e067223 */ /* 0x000fe20000010093 */
[----:B------:R-:W-:Y:S01]  /*6290*/  FADD.FTZ R149, R195, R144 ;  /* 0x00000090c3957221 */ /* 0x000fe20000010000 */
[CC--:B------:R-:W-:Y:S01]  /*62a0*/  FMUL.FTZ R156, R178.reuse, R150.reuse ;  /* 0x00000096b29c7220 */ /* 0x0c0fe20000410000 */
[----:B------:R-:W-:Y:S01]  /*62b0*/  FMUL.FTZ R144, R178, R197 ;  /* 0x000000c5b2907220 */ /* 0x000fe20000410000 */
[----:B------:R-:W-:Y:S01]  /*62c0*/  @P1 FADD.FTZ R139, R139, R6 ;  /* 0x000000068b8b1221 */ /* 0x000fe20000010000 */
[----:B------:R-:W-:Y:S01]  /*62d0*/  FADD.FTZ R143, R159, R148 ;  /* 0x000000949f8f7221 */ /* 0x000fe20000010000 */
[----:B------:R-:W-:Y:S01]  /*62e0*/  FMUL.FTZ R145, R182, R149 ;  /* 0x00000095b6917220 */ /* 0x000fe20000410000 */
[----:B------:R-:W-:Y:S01]  /*62f0*/  @P1 FADD.FTZ R141, R141, R4 ;  /* 0x000000048d8d1221 */ /* 0x000fe20000010000 */
[C---:B------:R-:W-:Y:S01]  /*6300*/  FFMA.FTZ R156, R175.reuse, R197, R156 ;  /* 0x000000c5af9c7223 */ /* 0x040fe2000001009c */
[----:B------:R-:W0:Y:S01]  /*6310*/  SHFL.UP PT, R147, R139, 0x2, RZ ;  /* 0x044000008b937989 */ /* 0x000e2200000e00ff */
[----:B------:R-:W-:Y:S01]  /*6320*/  FFMA.FTZ R144, R175, R150, -R144 ;  /* 0x00000096af907223 */ /* 0x000fe20000010890 */
[-C--:B------:R-:W-:Y:S01]  /*6330*/  FFMA.FTZ R4, R180, R143.reuse, R145 ;  /* 0x0000008fb4047223 */ /* 0x080fe20000010091 */
[----:B------:R-:W-:Y:S01]  /*6340*/  FMUL.FTZ R197, R182, R143 ;  /* 0x0000008fb6c57220 */ /* 0x000fe20000410000 */
[-C--:B---3--:R-:W-:Y:S01]  /*6350*/  FMUL.FTZ R143, R140, R7.reuse ;  /* 0x000000078c8f7220 */ /* 0x088fe20000410000 */
[----:B------:R-:W1:Y:S01]  /*6360*/  SHFL.UP PT, R145, R141, 0x2, RZ ;  /* 0x044000008d917989 */ /* 0x000e6200000e00ff */
[----:B------:R-:W-:Y:S01]  /*6370*/  FMUL.FTZ R6, R173, R144 ;  /* 0x00000090ad067220 */ /* 0x000fe20000410000 */
[C---:B------:R-:W-:Y:S01]  /*6380*/  FMUL.FTZ R7, R142.reuse, R7 ;  /* 0x000000078e077220 */ /* 0x040fe20000410000 */
[----:B----4-:R-:W-:Y:S01]  /*6390*/  @P1 FFMA.FTZ R142, R142, R5, R143 ;  /* 0x000000058e8e1223 */ /* 0x010fe2000001008f */
[----:B------:R-:W-:Y:S01]  /*63a0*/  FFMA.FTZ R197, R180, R149, -R197 ;  /* 0x00000095b4c57223 */ /* 0x000fe200000108c5 */
[-C--:B------:R-:W-:Y:S01]  /*63b0*/  FFMA.FTZ R149, R171, R156.reuse, R6 ;  /* 0x0000009cab957223 */ /* 0x080fe20000010006 */
[----:B------:R-:W-:Y:S01]  /*63c0*/  FMUL.FTZ R156, R173, R156 ;  /* 0x0000009cad9c7220 */ /* 0x000fe20000410000 */
[----:B------:R-:W-:Y:S01]  /*63d0*/  @P1 FFMA.FTZ R140, R140, R5, -R7 ;  /* 0x000000058c8c1223 */ /* 0x000fe20000010807 */
[----:B------:R-:W-:Y:S01]  /*63e0*/  FADD.FTZ R197, R194, R197 ;  /* 0x000000c5c2c57221 */ /* 0x000fe20000010000 */
[----:B------:R-:W3:Y:S01]  /*63f0*/  SHFL.UP PT, R7, R142, 0x2, RZ ;  /* 0x044000008e077989 */ /* 0x000ee200000e00ff */
[----:B------:R-:W-:Y:S01]  /*6400*/  FFMA.FTZ R199, R171, R144, -R156 ;  /* 0x00000090abc77223 */ /* 0x000fe2000001089c */
[----:B------:R-:W-:Y:S01]  /*6410*/  ISETP.GE.AND P1, PT, R21, 0x2, PT ;  /* 0x000000021500780c */ /* 0x000fe20003f26270 */
[----:B------:R-:W-:Y:S01]  /*6420*/  FADD.FTZ R4, R193, R4 ;  /* 0x00000004c1047221 */ /* 0x000fe20000010000 */
[----:B------:R-:W4:Y:S01]  /*6430*/  SHFL.UP PT, R5, R140, 0x2, RZ ;  /* 0x044000008c057989 */ /* 0x000f2200000e00ff */
[----:B------:R-:W-:Y:S01]  /*6440*/  FMUL.FTZ R143, R170, R199 ;  /* 0x000000c7aa8f7220 */ /* 0x000fe20000410000 */
[C---:B------:R-:W-:Y:S01]  /*6450*/  FMUL.FTZ R6, R178.reuse, R197 ;  /* 0x000000c5b2067220 */ /* 0x040fe20000410000 */
[-C--:B------:R-:W-:Y:S01]  /*6460*/  FMUL.FTZ R148, R178, R4.reuse ;  /* 0x00000004b2947220 */ /* 0x080fe20000410000 */
[----:B------:R-:W-:Y:S01]  /*6470*/  ISETP.GE.AND P3, PT, R21, 0x10, PT ;  /* 0x000000101500780c */ /* 0x000fe20003f66270 */
[----:B------:R-:W-:Y:S01]  /*6480*/  FFMA.FTZ R156, R168, R149, R143 ;  /* 0x00000095a89c7223 */ /* 0x000fe2000001008f */
[-C--:B0-----:R-:W-:Y:S01]  /*6490*/  FMUL.FTZ R143, R142, R147.reuse ;  /* 0x000000938e8f7220 */ /* 0x081fe20000410000 */
[----:B------:R-:W-:Y:S01]  /*64a0*/  FMUL.FTZ R147, R140, R147 ;  /* 0x000000938c937220 */ /* 0x000fe20000410000 */
[C---:B------:R-:W-:Y:S01]  /*64b0*/  FFMA.FTZ R144, R175.reuse, R4, R6 ;  /* 0x00000004af907223 */ /* 0x040fe20000010006 */
[----:B------:R-:W-:Y:S01]  /*64c0*/  FFMA.FTZ R197, R175, R197, -R148 ;  /* 0x000000c5afc57223 */ /* 0x000fe20000010894 */
[----:B------:R-:W-:Y:S01]  /*64d0*/  FMUL.FTZ R149, R170, R149 ;  /* 0x00000095aa957220 */ /* 0x000fe20000410000 */
[-C--:B-1----:R-:W-:Y:S01]  /*64e0*/  FFMA.FTZ R6, R142, R145.reuse, R147 ;  /* 0x000000918e067223 */ /* 0x082fe20000010093 */
[----:B------:R-:W-:Y:S01]  /*64f0*/  FFMA.FTZ R4, R140, R145, -R143 ;  /* 0x000000918c047223 */ /* 0x000fe2000001088f */
[----:B------:R-:W-:Y:S01]  /*6500*/  FADD.FTZ R148, R192, R197 ;  /* 0x000000c5c0947221 */ /* 0x000fe20000010000 */
[----:B------:R-:W-:Y:S01]  /*6510*/  FADD.FTZ R144, R191, R144 ;  /* 0x00000090bf907221 */ /* 0x000fe20000010000 */
[----:B------:R-:W-:Y:S01]  /*6520*/  @P1 FADD.FTZ R139, R139, R6 ;  /* 0x000000068b8b1221 */ /* 0x000fe20000010000 */
[----:B------:R-:W-:Y:S01]  /*6530*/  @P1 FADD.FTZ R141, R141, R4 ;  /* 0x000000048d8d1221 */ /* 0x000fe20000010000 */
[----:B------:R-:W-:Y:S01]  /*6540*/  FMUL.FTZ R150, R173, R148 ;  /* 0x00000094ad967220 */ /* 0x000fe20000410000 */
[----:B------:R-:W-:Y:S01]  /*6550*/  FFMA.FTZ R158, R168, R199, -R149 ;  /* 0x000000c7a89e7223 */ /* 0x000fe20000010895 */
[----:B------:R-:W-:Y:S01]  /*6560*/  FMUL.FTZ R4, R169, R156 ;  /* 0x0000009ca9047220 */ /* 0x000fe20000410000 */
[-C--:B---3--:R-:W-:Y:S01]  /*6570*/  FMUL.FTZ R143, R140, R7.reuse ;  /* 0x000000078c8f7220 */ /* 0x088fe20000410000 */
[----:B------:R-:W0:Y:S01]  /*6580*/  SHFL.UP PT, R145, R139, 0x4, RZ ;  /* 0x048000008b917989 */ /* 0x000e2200000e00ff */
[C---:B------:R-:W-:Y:S01]  /*6590*/  FMUL.FTZ R7, R142.reuse, R7 ;  /* 0x000000078e077220 */ /* 0x040fe20000410000 */
[-C--:B------:R-:W-:Y:S01]  /*65a0*/  FFMA.FTZ R150, R171, R144.reuse, R150 ;  /* 0x00000090ab967223 */ /* 0x080fe20000010096 */
[-C--:B----4-:R-:W-:Y:S01]  /*65b0*/  @P1 FFMA.FTZ R142, R142, R5.reuse, R143 ;  /* 0x000000058e8e1223 */ /* 0x090fe2000001008f */
[----:B------:R-:W-:Y:S01]  /*65c0*/  FMUL.FTZ R144, R173, R144 ;  /* 0x00000090ad907220 */ /* 0x000fe20000410000 */
[----:B------:R-:W1:Y:S01]  /*65d0*/  SHFL.UP PT, R143, R141, 0x4, RZ ;  /* 0x048000008d8f7989 */ /* 0x000e6200000e00ff */
[----:B------:R-:W-:Y:S01]  /*65e0*/  @P1 FFMA.FTZ R140, R140, R5, -R7 ;  /* 0x000000058c8c1223 */ /* 0x000fe20000010807 */
[----:B------:R-:W-:Y:S01]  /*65f0*/  ISETP.GE.AND P1, PT, R21, 0x4, PT ;  /* 0x000000041500780c */ /* 0x000fe20003f26270 */
[----:B------:R-:W-:Y:S01]  /*6600*/  FFMA.FTZ R147, R171, R148, -R144 ;  /* 0x00000094ab937223 */ /* 0x000fe20000010890 */
[----:B------:R-:W3:Y:S01]  /*6610*/  SHFL.UP PT, R7, R142, 0x4, RZ ;  /* 0x048000008e077989 */ /* 0x000ee200000e00ff */
[-C--:B------:R-:W-:Y:S01]  /*6620*/  FFMA.FTZ R201, R167, R158.reuse, -R4 ;  /* 0x0000009ea7c97223 */ /* 0x080fe20000010804 */
[----:B------:R-:W-:Y:S01]  /*6630*/  FMUL.FTZ R158, R169, R158 ;  /* 0x0000009ea99e7220 */ /* 0x000fe20000410000 */
[----:B------:R-:W-:Y:S01]  /*6640*/  FADD.FTZ R149, R190, R147 ;  /* 0x00000093be957221 */ /* 0x000fe20000010000 */
[----:B------:R-:W4:Y:S01]  /*6650*/  SHFL.UP PT, R5, R140, 0x4, RZ ;  /* 0x048000008c057989 */ /* 0x000f2200000e00ff */
[----:B------:R-:W-:Y:S01]  /*6660*/  FADD.FTZ R147, R189, R150 ;  /* 0x00000096bd937221 */ /* 0x000fe20000010000 */
[----:B------:R-:W-:Y:S01]  /*6670*/  FFMA.FTZ R199, R167, R156, R158 ;  /* 0x0000009ca7c77223 */ /* 0x000fe2000001009e */
[----:B------:R-:W-:Y:S01]  /*6680*/  FMUL.FTZ R197, R170, R149 ;  /* 0x00000095aac57220 */ /* 0x000fe20000410000 */
[----:B------:R-:W-:Y:S01]  /*6690*/  FMUL.FTZ R203, R166, R201 ;  /* 0x000000c9a6cb7220 */ /* 0x000fe20000410000 */
[-C--:B------:R-:W-:Y:S01]  /*66a0*/  FMUL.FTZ R6, R170, R147.reuse ;  /* 0x00000093aa067220 */ /* 0x080fe20000410000 */
[----:B------:R-:W-:Y:S01]  /*66b0*/  UISETP.GE.AND UP0, UPT, UR21, UR36, UPT ;  /* 0x000000241500728c */ /* 0x000fe2000bf06270 */
[----:B------:R-:W-:Y:S01]  /*66c0*/  FFMA.FTZ R4, R168, R147, R197 ;  /* 0x00000093a8047223 */ /* 0x000fe200000100c5 */
[----:B------:R-:W-:Y:S01]  /*66d0*/  FFMA.FTZ R156, R164, R199, R203 ;  /* 0x000000c7a49c7223 */ /* 0x000fe200000100cb */
[----:B------:R-:W-:Y:S01]  /*66e0*/  FFMA.FTZ R149, R168, R149, -R6 ;  /* 0x00000095a8957223 */ /* 0x000fe20000010806 */
[----:B------:R-:W-:Y:S01]  /*66f0*/  FMUL.FTZ R199, R166, R199 ;  /* 0x000000c7a6c77220 */ /* 0x000fe20000410000 */
[-C--:B0-----:R-:W-:Y:S01]  /*6700*/  FMUL.FTZ R147, R142, R145.reuse ;  /* 0x000000918e937220 */ /* 0x081fe20000410000 */
[----:B------:R-:W-:Y:S01]  /*6710*/  FMUL.FTZ R145, R140, R145 ;  /* 0x000000918c917220 */ /* 0x000fe20000410000 */
[----:B------:R-:W-:Y:S01]  /*6720*/  FADD.FTZ R144, R187, R4 ;  /* 0x00000004bb907221 */ /* 0x000fe20000010000 */
[----:B------:R-:W-:Y:S01]  /*6730*/  FADD.FTZ R148, R188, R149 ;  /* 0x00000095bc947221 */ /* 0x000fe20000010000 */
[----:B------:R-:W-:Y:S01]  /*6740*/  FFMA.FTZ R158, R164, R201, -R199 ;  /* 0x000000c9a49e7223 */ /* 0x000fe200000108c7 */
[-C--:B-1----:R-:W-:Y:S01]  /*6750*/  FFMA.FTZ R6, R142, R143.reuse, R145 ;  /* 0x0000008f8e067223 */ /* 0x082fe20000010091 */
[----:B------:R-:W-:Y:S01]  /*6760*/  FFMA.FTZ R4, R140, R143, -R147 ;  /* 0x0000008f8c047223 */ /* 0x000fe20000010893 */
[----:B------:R-:W-:Y:S01]  /*6770*/  FMUL.FTZ R150, R169, R148 ;  /* 0x00000094a9967220 */ /* 0x000fe20000410000 */
[----:B------:R-:W-:Y:S01]  /*6780*/  FMUL.FTZ R199, R163, R156 ;  /* 0x0000009ca3c77220 */ /* 0x000fe20000410000 */
[-C--:B---3--:R-:W-:Y:S01]  /*6790*/  FMUL.FTZ R143, R142, R7.reuse ;  /* 0x000000078e8f7220 */ /* 0x088fe20000410000 */
[----:B------:R-:W-:Y:S01]  /*67a0*/  FMUL.FTZ R7, R140, R7 ;  /* 0x000000078c077220 */ /* 0x000fe20000410000 */
[----:B------:R-:W-:Y:S01]  /*67b0*/  @P1 FADD.FTZ R139, R139, R6 ;  /* 0x000000068b8b1221 */ /* 0x000fe20000010000 */
[----:B------:R-:W-:Y:S01]  /*67c0*/  @P1 FADD.FTZ R141, R141, R4 ;  /* 0x000000048d8d1221 */ /* 0x000fe20000010000 */
[-C--:B------:R-:W-:Y:S01]  /*67d0*/  FFMA.FTZ R150, R167, R144.reuse, R150 ;  /* 0x00000090a7967223 */ /* 0x080fe20000010096 */
[-C--:B----4-:R-:W-:Y:S01]  /*67e0*/  @P1 FFMA.FTZ R142, R142, R5.reuse, R7 ;  /* 0x000000058e8e1223 */ /* 0x090fe20000010007 */
[----:B------:R-:W-:Y:S01]  /*67f0*/  FMUL.FTZ R144, R169, R144 ;  /* 0x00000090a9907220 */ /* 0x000fe20000410000 */
[----:B------:R-:W0:Y:S01]  /*6800*/  SHFL.UP PT, R145, R139, 0x8, RZ ;  /* 0x050000008b917989 */ /* 0x000e2200000e00ff */
[----:B------:R-:W-:Y:S01]  /*6810*/  @P1 FFMA.FTZ R140, R140, R5, -R143 ;  /* 0x000000058c8c1223 */ /* 0x000fe2000001088f */
[----:B------:R-:W-:Y:S01]  /*6820*/  FADD.FTZ R149, R185, R150 ;  /* 0x00000096b9957221 */ /* 0x000fe20000010000 */
[----:B------:R-:W-:Y:S01]  /*6830*/  FFMA.FTZ R147, R167, R148, -R144 ;  /* 0x00000094a7937223 */ /* 0x000fe20000010890 */
[----:B------:R-:W1:Y:S01]  /*6840*/  SHFL.UP PT, R7, R142, 0x8, RZ ;  /* 0x050000008e077989 */ /* 0x000e6200000e00ff */
[----:B------:R-:W-:Y:S01]  /*6850*/  FMUL.FTZ R6, R163, R158 ;  /* 0x0000009ea3067220 */ /* 0x000fe20000410000 */
[----:B------:R-:W-:Y:S01]  /*6860*/  FMUL.FTZ R197, R166, R149 ;  /* 0x00000095a6c57220 */ /* 0x000fe20000410000 */
[----:B------:R-:W-:Y:S01]  /*6870*/  FADD.FTZ R147, R186, R147 ;  /* 0x00000093ba937221 */ /* 0x000fe20000010000 */
[----:B------:R-:W3:Y:S01]  /*6880*/  SHFL.UP PT, R143, R141, 0x8, RZ ;  /* 0x050000008d8f7989 */ /* 0x000ee200000e00ff */
[C---:B------:R-:W-:Y:S01]  /*6890*/  FFMA.FTZ R156, R165.reuse, R156, R6 ;  /* 0x0000009ca59c7223 */ /* 0x040fe20000010006 */
[----:B------:R-:W-:Y:S01]  /*68a0*/  FFMA.FTZ R199, R165, R158, -R199 ;  /* 0x0000009ea5c77223 */ /* 0x000fe200000108c7 */
[-C--:B------:R-:W-:Y:S01]  /*68b0*/  FMUL.FTZ R4, R166, R147.reuse ;  /* 0x00000093a6047220 */ /* 0x080fe20000410000 */
[----:B------:R-:W4:Y:S01]  /*68c0*/  SHFL.UP PT, R5, R140, 0x8, RZ ;  /* 0x050000008c057989 */ /* 0x000f2200000e00ff */
[C---:B------:R-:W-:Y:S01]  /*68d0*/  FFMA.FTZ R6, R164.reuse, R147, -R197 ;  /* 0x00000093a4067223 */ /* 0x040fe200000108c5 */
[----:B------:R-:W-:Y:S01]  /*68e0*/  ISETP.GE.AND P1, PT, R21, 0x8, PT ;  /* 0x000000081500780c */ /* 0x000fe20003f26270 */
[----:B------:R-:W-:Y:S01]  /*68f0*/  FFMA.FTZ R149, R164, R149, R4 ;  /* 0x00000095a4957223 */ /* 0x000fe20000010004 */
[-C--:B------:R-:W-:Y:S01]  /*6900*/  FMUL.FTZ R147, R121, R199.reuse ;  /* 0x000000c779937220 */ /* 0x080fe20000410000 */
[----:B------:R-:W-:Y:S01]  /*6910*/  FADD.FTZ R6, R177, R6 ;  /* 0x00000006b1067221 */ /* 0x000fe20000010000 */
[-C--:B------:R-:W-:Y:S01]  /*6920*/  FMUL.FTZ R148, R121, R156.reuse ;  /* 0x0000009c79947220 */ /* 0x080fe20000410000 */
[----:B------:R-:W-:Y:S01]  /*6930*/  FADD.FTZ R4, R174, R149 ;  /* 0x00000095ae047221 */ /* 0x000fe20000010000 */
[C---:B------:R-:W-:Y:S01]  /*6940*/  FFMA.FTZ R156, R138.reuse, R156, R147 ;  /* 0x0000009c8a9c7223 */ /* 0x040fe20000010093 */
[C---:B------:R-:W-:Y:S01]  /*6950*/  FMUL.FTZ R144, R163.reuse, R6 ;  /* 0x00000006a3907220 */ /* 0x040fe20000410000 */
[----:B------:R-:W-:Y:S01]  /*6960*/  FFMA.FTZ R150, R138, R199, -R148 ;  /* 0x000000c78a967223 */ /* 0x000fe20000010894 */
[-C--:B------:R-:W-:Y:S01]  /*6970*/  FMUL.FTZ R197, R163, R4.reuse ;  /* 0x00000004a3c57220 */ /* 0x080fe20000410000 */
[-C--:B0-----:R-:W-:Y:S01]  /*6980*/  FMUL.FTZ R147, R140, R145.reuse ;  /* 0x000000918c937220 */ /* 0x081fe20000410000 */
[C---:B------:R-:W-:Y:S01]  /*6990*/  FFMA.FTZ R149, R165.reuse, R4, R144 ;  /* 0x00000004a5957223 */ /* 0x040fe20000010090 */
[C---:B------:R-:W-:Y:S01]  /*69a0*/  FMUL.FTZ R145, R142.reuse, R145 ;  /* 0x000000918e917220 */ /* 0x040fe20000410000 */
[----:B------:R-:W-:Y:S01]  /*69b0*/  FFMA.FTZ R148, R165, R6, -R197 ;  /* 0x00000006a5947223 */ /* 0x000fe200000108c5 */
[-C--:B-1----:R-:W-:Y:S01]  /*69c0*/  FMUL.FTZ R4, R142, R7.reuse ;  /* 0x000000078e047220 */ /* 0x082fe20000410000 */
[----:B------:R-:W-:Y:S01]  /*69d0*/  FMUL.FTZ R7, R140, R7 ;  /* 0x000000078c077220 */ /* 0x000fe20000410000 */
[----:B------:R-:W-:Y:S01]  /*69e0*/  FADD.FTZ R149, R162, R149 ;  /* 0x00000095a2957221 */ /* 0x000fe20000010000 */
[----:B------:R-:W-:Y:S01]  /*69f0*/  FADD.FTZ R148, R161, R148 ;  /* 0x00000094a1947221 */ /* 0x000fe20000010000 */
[-C--:B---3--:R-:W-:Y:S01]  /*6a00*/  FFMA.FTZ R144, R142, R143.reuse, R147 ;  /* 0x0000008f8e907223 */ /* 0x088fe20000010093 */
[----:B------:R-:W-:Y:S01]  /*6a10*/  FFMA.FTZ R6, R140, R143, -R145 ;  /* 0x0000008f8c067223 */ /* 0x000fe20000010891 */
[----:B------:R-:W-:Y:S01]  /*6a20*/  FMUL.FTZ R147, R121, R149 ;  /* 0x0000009579937220 */ /* 0x000fe20000410000 */
[----:B------:R-:W-:Y:S01]  /*6a30*/  FMUL.FTZ R197, R125, R156 ;  /* 0x0000009c7dc57220 */ /* 0x000fe20000410000 */
[----:B------:R-:W-:Y:S01]  /*6a40*/  @P1 FADD.FTZ R139, R139, R144 ;  /* 0x000000908b8b1221 */ /* 0x000fe20000010000 */
[-C--:B----4-:R-:W-:Y:S01]  /*6a50*/  @P1 FFMA.FTZ R142, R142, R5.reuse, R7 ;  /* 0x000000058e8e1223 */ /* 0x090fe20000010007 */
[----:B------:R-:W-:Y:S01]  /*6a60*/  @P1 FADD.FTZ R141, R141, R6 ;  /* 0x000000068d8d1221 */ /* 0x000fe20000010000 */
[----:B------:R-:W-:Y:S01]  /*6a70*/  @P1 FFMA.FTZ R140, R140, R5, -R4 ;  /* 0x000000058c8c1223 */ /* 0x000fe20000010804 */
[-C--:B------:R-:W-:Y:S01]  /*6a80*/  FMUL.FTZ R4, R121, R148.reuse ;  /* 0x0000009479047220 */ /* 0x080fe20000410000 */
[----:B------:R-:W0:Y:S01]  /*6a90*/  SHFL.UP PT, R145, R139, 0x10, RZ ;  /* 0x060000008b917989 */ /* 0x000e2200000e00ff */
[C---:B------:R-:W-:Y:S01]  /*6aa0*/  FFMA.FTZ R148, R138.reuse, R148, -R147 ;  /* 0x000000948a947223 */ /* 0x040fe20000010893 */
[-C--:B------:R-:W-:Y:S01]  /*6ab0*/  FMUL.FTZ R6, R125, R150.reuse ;  /* 0x000000967d067220 */ /* 0x080fe20000410000 */
[----:B------:R-:W-:Y:S01]  /*6ac0*/  FFMA.FTZ R149, R138, R149, R4 ;  /* 0x000000958a957223 */ /* 0x000fe20000010004 */
[----:B------:R-:W1:Y:S01]  /*6ad0*/  SHFL.UP PT, R7, R142, 0x10, RZ ;  /* 0x060000008e077989 */ /* 0x000e6200000e00ff */
[----:B------:R-:W-:Y:S01]  /*6ae0*/  FFMA.FTZ R197, R127, R150, -R197 ;  /* 0x000000967fc57223 */ /* 0x000fe200000108c5 */
[----:B------:R-:W-:Y:S01]  /*6af0*/  FADD.FTZ R148, R137, R148 ;  /* 0x0000009489947221 */ /* 0x000fe20000010000 */
[----:B------:R-:W-:Y:S01]  /*6b00*/  FADD.FTZ R4, R136, R149 ;  /* 0x0000009588047221 */ /* 0x000fe20000010000 */
[----:B------:R-:W3:Y:S01]  /*6b10*/  SHFL.UP PT, R143, R141, 0x10, RZ ;  /* 0x060000008d8f7989 */ /* 0x000ee200000e00ff */
[----:B------:R-:W-:Y:S01]  /*6b20*/  FFMA.FTZ R6, R127, R156, R6 ;  /* 0x0000009c7f067223 */ /* 0x000fe20000010006 */
[CC--:B------:R-:W-:Y:S01]  /*6b30*/  FMUL.FTZ R150, R124.reuse, R197.reuse ;  /* 0x000000c57c967220 */ /* 0x0c0fe20000410000 */
[C---:B------:R-:W-:Y:S01]  /*6b40*/  FMUL.FTZ R147, R125.reuse, R4 ;  /* 0x000000047d937220 */ /* 0x040fe20000410000 */
[----:B------:R-:W4:Y:S01]  /*6b50*/  SHFL.UP PT, R5, R140, 0x10, RZ ;  /* 0x060000008c057989 */ /* 0x000f2200000e00ff */
[----:B------:R-:W-:Y:S01]  /*6b60*/  FMUL.FTZ R144, R125, R148 ;  /* 0x000000947d907220 */ /* 0x000fe20000410000 */
[----:B------:R-:W-:Y:S01]  /*6b70*/  FFMA.FTZ R199, R133, R6, R150 ;  /* 0x0000000685c77223 */ /* 0x000fe20000010096 */
[C---:B------:R-:W-:Y:S01]  /*6b80*/  FFMA.FTZ R149, R127.reuse, R148, -R147 ;  /* 0x000000947f957223 */ /* 0x040fe20000010893 */
[----:B------:R-:W-:Y:S01]  /*6b90*/  FMUL.FTZ R156, R124, R6 ;  /* 0x000000067c9c7220 */ /* 0x000fe20000410000 */
[----:B------:R-:W-:Y:S01]  /*6ba0*/  FFMA.FTZ R150, R127, R4, R144 ;  /* 0x000000047f967223 */ /* 0x000fe20000010090 */
[----:B------:R-:W-:Y:S01]  /*6bb0*/  PLOP3.LUT P1, PT, PT, PT, UP0, 0x80, 0x8 ;  /* 0x000000000008781c */ /* 0x000fe20003f2f008 */
[----:B------:R-:W-:Y:S01]  /*6bc0*/  FADD.FTZ R149, R134, R149 ;  /* 0x0000009586957221 */ /* 0x000fe20000010000 */
[----:B------:R-:W-:Y:S01]  /*6bd0*/  FFMA.FTZ R197, R133, R197, -R156 ;  /* 0x000000c585c57223 */ /* 0x000fe2000001089c */
[----:B------:R-:W-:Y:S01]  /*6be0*/  FADD.FTZ R150, R135, R150 ;  /* 0x0000009687967221 */ /* 0x000fe20000010000 */
[----:B------:R-:W-:Y:S01]  /*6bf0*/  ISETP.NE.OR P1, PT, R20, RZ, P1 ;  /* 0x000000ff1400720c */ /* 0x000fe20000f25670 */
[----:B------:R-:W-:Y:S01]  /*6c00*/  BSSY.RECONVERGENT B0, `(.L_x_12449) ;  /* 0x000004a000007945 */ /* 0x000fe20003800200 */
[-C--:B0-----:R-:W-:Y:S01]  /*6c10*/  FMUL.FTZ R147, R142, R145.reuse ;  /* 0x000000918e937220 */ /* 0x081fe20000410000 */
[----:B------:R-:W-:Y:S01]  /*6c20*/  FMUL.FTZ R145, R140, R145 ;  /* 0x000000918c917220 */ /* 0x000fe20000410000 */
[-C--:B-1----:R-:W-:Y:S01]  /*6c30*/  FMUL.FTZ R4, R142, R7.reuse ;  /* 0x000000078e047220 */ /* 0x082fe20000410000 */
[C---:B------:R-:W-:Y:S01]  /*6c40*/  FMUL.FTZ R7, R140.reuse, R7 ;  /* 0x000000078c077220 */ /* 0x040fe20000410000 */
[----:B--2---:R-:W-:Y:S01]  /*6c50*/  SHFL.IDX PT, R3, R3, RZ, 0x1f ;  /* 0x00001fff03037589 */ /* 0x004fe200000e0000 */
[-C--:B---3--:R-:W-:Y:S01]  /*6c60*/  FFMA.FTZ R6, R140, R143.reuse, -R147 ;  /* 0x0000008f8c067223 */ /* 0x088fe20000010893 */
[----:B------:R-:W-:Y:S01]  /*6c70*/  FFMA.FTZ R144, R142, R143, R145 ;  /* 0x0000008f8e907223 */ /* 0x000fe20000010091 */
[----:B------:R-:W-:Y:S01]  /*6c80*/  FMUL.FTZ R145, R120, R199 ;  /* 0x000000c778917220 */ /* 0x000fe20000410000 */
[----:B------:R0:W-:Y:S01]  /*6c90*/  SHFL.IDX PT, R143, R2, RZ, 0x1f ;  /* 0x00001fff028f7589 */ /* 0x0001e200000e0000 */
[-C--:B----4-:R-:W-:Y:S01]  /*6ca0*/  @P3 FFMA.FTZ R140, R140, R5.reuse, -R4 ;  /* 0x000000058c8c3223 */ /* 0x090fe20000010804 */
[----:B------:R-:W-:Y:S01]  /*6cb0*/  @P3 FFMA.FTZ R142, R142, R5, R7 ;  /* 0x000000058e8e3223 */ /* 0x000fe20000010007 */
[----:B------:R-:W-:Y:S01]  /*6cc0*/  @P3 FADD.FTZ R139, R139, R144 ;  /* 0x000000908b8b3221 */ /* 0x000fe20000010000 */
[----:B------:R-:W-:Y:S01]  /*6cd0*/  FMUL.FTZ R144, R124, R149 ;  /* 0x000000957c907220 */ /* 0x000fe20000410000 */
[----:B------:R-:W-:Y:S01]  /*6ce0*/  @P3 FADD.FTZ R141, R141, R6 ;  /* 0x000000068d8d3221 */ /* 0x000fe20000010000 */
[-C--:B------:R-:W-:Y:S01]  /*6cf0*/  FFMA.FTZ R196, R132, R197.reuse, -R145 ;  /* 0x000000c584c47223 */ /* 0x080fe20000010891 */
[----:B------:R-:W1:Y:S01]  /*6d00*/  SHFL.UP PT, R140, R140, 0x1, RZ ;  /* 0x042000008c8c7989 */ /* 0x000e6200000e00ff */
[-C--:B------:R-:W-:Y:S01]  /*6d10*/  FFMA.FTZ R144, R133, R150.reuse, R144 ;  /* 0x0000009685907223 */ /* 0x080fe20000010090 */
[----:B------:R-:W-:Y:S01]  /*6d20*/  FMUL.FTZ R150, R124, R150 ;  /* 0x000000967c967220 */ /* 0x000fe20000410000 */
[----:B------:R-:W-:Y:S01]  /*6d30*/  FMUL.FTZ R197, R120, R197 ;  /* 0x000000c578c57220 */ /* 0x000fe20000410000 */
[----:B------:R-:W2:Y:S01]  /*6d40*/  SHFL.UP PT, R142, R142, 0x1, RZ ;  /* 0x042000008e8e7989 */ /* 0x000ea200000e00ff */
[----:B------:R-:W-:Y:S01]  /*6d50*/  FADD.FTZ R145, R119, R144 ;  /* 0x0000009077917221 */ /* 0x000fe20000010000 */
[----:B------:R-:W-:Y:S01]  /*6d60*/  FFMA.FTZ R149, R133, R149, -R150 ;  /* 0x0000009585957223 */ /* 0x000fe20000010896 */
[----:B------:R-:W-:Y:S01]  /*6d70*/  FFMA.FTZ R197, R132, R199, R197 ;  /* 0x000000c784c57223 */ /* 0x000fe200000100c5 */
[----:B------:R-:W3:Y:S01]  /*6d80*/  SHFL.UP PT, R139, R139, 0x1, RZ ;  /* 0x042000008b8b7989 */ /* 0x000ee200000e00ff */
[----:B------:R-:W-:Y:S01]  /*6d90*/  FMUL.FTZ R144, R126, R196 ;  /* 0x000000c47e907220 */ /* 0x000fe20000410000 */
[----:B------:R-:W-:Y:S01]  /*6da0*/  FADD.FTZ R149, R122, R149 ;  /* 0x000000957a957221 */ /* 0x000fe20000010000 */
[----:B------:R-:W-:Y:S01]  /*6db0*/  FMUL.FTZ R147, R120, R145 ;  /* 0x0000009178937220 */ /* 0x000fe20000410000 */
[----:B------:R-:W4:Y:S01]  /*6dc0*/  SHFL.UP PT, R141, R141, 0x1, RZ ;  /* 0x042000008d8d7989 */ /* 0x000f2200000e00ff */
[-C--:B------:R-:W-:Y:S01]  /*6dd0*/  FMUL.FTZ R199, R126, R197.reuse ;  /* 0x000000c57ec77220 */ /* 0x080fe20000410000 */
[----:B------:R-:W-:Y:S01]  /*6de0*/  FFMA.FTZ R197, R131, R197, R144 ;  /* 0x000000c583c57223 */ /* 0x000fe20000010090 */
[----:B------:R-:W-:Y:S01]  /*6df0*/  FMUL.FTZ R144, R120, R149 ;  /* 0x0000009578907220 */ /* 0x000fe20000410000 */
[----:B------:R-:W-:-:S02]  /*6e00*/  HFMA2 R5, -RZ, RZ, 0, 0 ;  /* 0x00000000ff057431 */ /* 0x000fc400000001ff */
[C---:B------:R-:W-:Y:S01]  /*6e10*/  FFMA.FTZ R149, R132.reuse, R149, -R147 ;  /* 0x0000009584957223 */ /* 0x040fe20000010893 */
[----:B------:R-:W-:Y:S01]  /*6e20*/  MOV R4, 0x3f800000 ;  /* 0x3f80000000047802 */ /* 0x000fe20000000f00 */
[----:B------:R-:W-:Y:S01]  /*6e30*/  FFMA.FTZ R144, R132, R145, R144 ;  /* 0x0000009184907223 */ /* 0x000fe20000010090 */
[----:B------:R-:W-:Y:S02]  /*6e40*/  CS2R R6, SRZ ;  /* 0x0000000000067805 */ /* 0x000fe4000001ff00 */
[----:B0-----:R-:W-:Y:S01]  /*6e50*/  @!P1 LEA R2, R118, UR17, 0x4 ;  /* 0x0000001176029c11 */ /* 0x001fe2000f8e20ff */
[----:B------:R-:W-:Y:S01]  /*6e60*/  FADD.FTZ R149, R128, R149 ;  /* 0x0000009580957221 */ /* 0x000fe20000010000 */
[----:B------:R-:W-:Y:S01]  /*6e70*/  FADD.FTZ R144, R123, R144 ;  /* 0x000000907b907221 */ /* 0x000fe20000010000 */
[-C--:B-1----:R-:W-:Y:S01]  /*6e80*/  FMUL.FTZ R147, R140, R3.reuse ;  /* 0x000000038c937220 */ /* 0x082fe20000410000 */
[----:B------:R-:W-:Y:S01]  /*6e90*/  FFMA.FTZ R196, R131, R196, -R199 ;  /* 0x000000c483c47223 */ /* 0x000fe200000108c7 */
[----:B------:R0:W1:Y:S01]  /*6ea0*/  @!P1 LDS.128 R4, [R2+0x1980] ;  /* 0x0019800002049984 */ /* 0x0000620000000c00 */
[----:B------:R-:W-:Y:S01]  /*6eb0*/  ISETP.NE.AND P1, PT, R160, 0x1f, PT ;  /* 0x0000001fa000780c */ /* 0x000fe20003f25270 */
[C---:B--2---:R-:W-:Y:S01]  /*6ec0*/  FMUL.FTZ R145, R142.reuse, R3 ;  /* 0x000000038e917220 */ /* 0x044fe20000410000 */
[----:B------:R-:W-:-:S03]  /*6ed0*/  FFMA.FTZ R142, R142, R143, R147 ;  /* 0x0000008f8e8e7223 */ /* 0x000fc60000010093 */
[----:B------:R-:W-:Y:S01]  /*6ee0*/  FFMA.FTZ R140, R140, R143, -R145 ;  /* 0x0000008f8c8c7223 */ /* 0x000fe20000010891 */
[----:B---3--:R-:W-:Y:S01]  /*6ef0*/  @P2 FADD.FTZ R3, R139, R142 ;  /* 0x0000008e8b032221 */ /* 0x008fe20000010000 */
[C---:B0-----:R-:W-:Y:S01]  /*6f00*/  FMUL.FTZ R2, R126.reuse, R149 ;  /* 0x000000957e027220 */ /* 0x041fe20000410000 */
[-C--:B------:R-:W-:Y:S01]  /*6f10*/  FMUL.FTZ R142, R126, R144.reuse ;  /* 0x000000907e8e7220 */ /* 0x080fe20000410000 */
[----:B----4-:R-:W-:Y:S01]  /*6f20*/  @P2 FADD.FTZ R143, R141, R140 ;  /* 0x0000008c8d8f2221 */ /* 0x010fe20000010000 */
[----:B------:R-:W-:Y:S01]  /*6f30*/  FMUL.FTZ R139, R15, R3 ;  /* 0x000000030f8b7220 */ /* 0x000fe20000410000 */
[C---:B------:R-:W-:Y:S01]  /*6f40*/  FFMA.FTZ R145, R131.reuse, R144, R2 ;  /* 0x0000009083917223 */ /* 0x040fe20000010002 */
[----:B------:R-:W-:Y:S01]  /*6f50*/  FFMA.FTZ R142, R131, R149, -R142 ;  /* 0x00000095838e7223 */ /* 0x000fe2000001088e */
[-C--:B------:R-:W-:Y:S01]  /*6f60*/  FMUL.FTZ R140, R15, R143.reuse ;  /* 0x0000008f0f8c7220 */ /* 0x080fe20000410000 */
[----:B------:R-:W-:Y:S01]  /*6f70*/  FFMA.FTZ R2, R14, R143, -R139 ;  /* 0x0000008f0e027223 */ /* 0x000fe2000001088b */
[----:B------:R-:W-:Y:S01]  /*6f80*/  FADD.FTZ R198, R130, R145 ;  /* 0x0000009182c67221 */ /* 0x000fe20000010000 */
[----:B------:R-:W-:Y:S01]  /*6f90*/  FADD.FTZ R199, R129, R142 ;  /* 0x0000008e81c77221 */ /* 0x000fe20000010000 */
[----:B------:R0:W2:Y:S01]  /*6fa0*/  SHFL.DOWN PT, R143, R197, 0x1, 0x1f ;  /* 0x08201f00c58f7f89 */ /* 0x0000a200000e0000 */
[----:B------:R-:W-:-:S03]  /*6fb0*/  FFMA.FTZ R3, R14, R3, R140 ;  /* 0x000000030e037223 */ /* 0x000fc6000001008c */
        /* <DEDUP_REMOVED lines=14> */
.L_x_12450:
[----:B------:R-:W-:Y:S05]  /*70a0*/  BSYNC.RECONVERGENT B0 ;  /* 0x0000000000007941 */ /* 0x000fea0003800200 */
.L_x_12449:
[----:B------:R-:W-:Y:S01]  /*70b0*/  ISETP.GT.U32.AND P1, PT, R160, 0x1d, PT ;  /* 0x0000001da000780c */ /* 0x000fe20003f24070 */
[----:B------:R-:W-:Y:S01]  /*70c0*/  FADD.FTZ R155, R155, R2 ;  /* 0x000000029b9b7221 */ /* 0x000fe20000010000 */
[----:B------:R-:W-:Y:S01]  /*70d0*/  FADD.FTZ R3, RZ, R3 ;  /* 0x00000003ff037221 */ /* 0x000fe20000010000 */
[----:B--2---:R2:W1:Y:S01]  /*70e0*/  SHFL.DOWN PT, R143, R197, 0x2, 0x1f ;  /* 0x08401f00c58f7f89 */ /* 0x00446200000e0000 */
[----:B------:R-:W-:Y:S01]  /*70f0*/  BSSY.RECONVERGENT B0, `(.L_x_12451) ;  /* 0x0000011000007945 */ /* 0x000fe20003800200 */
[C---:B------:R-:W-:Y:S01]  /*7100*/  FMUL.FTZ R14, R126.reuse, R155 ;  /* 0x0000009b7e0e7220 */ /* 0x040fe20000410000 */
[----:B------:R-:W-:Y:S01]  /*7110*/  FMUL.FTZ R2, R126, R3 ;  /* 0x000000037e027220 */ /* 0x000fe20000410000 */
[----:B---3--:R2:W3:Y:S04]  /*7120*/  SHFL.DOWN PT, R15, R196, 0x2, 0x1f ;  /* 0x08401f00c40f7f89 */ /* 0x0084e800000e0000 */
[----:B------:R2:W1:Y:S04]  /*7130*/  SHFL.DOWN PT, R144, R198, 0x2, 0x1f ;  /* 0x08401f00c6907f89 */ /* 0x00046800000e0000 */
[----:B0-----:R2:W0:Y:S01]  /*7140*/  SHFL.DOWN PT, R141, R199, 0x2, 0x1f ;  /* 0x08401f00c78d7f89 */ /* 0x00142200000e0000 */
[----:B------:R-:W-:Y:S05]  /*7150*/  @P1 BRA `(.L_x_12452) ;  /* 0x0000000000281947 */ /* 0x000fea0003800000 */
[CC--:B0---4-:R-:W-:Y:S01]  /*7160*/  FMUL.FTZ R142, R196.reuse, R141.reuse ;  /* 0x0000008dc48e7220 */ /* 0x0d1fe20000410000 */
[C---:B------:R-:W-:Y:S01]  /*7170*/  FMUL.FTZ R141, R197.reuse, R141 ;  /* 0x0000008dc58d7220 */ /* 0x040fe20000410000 */
[CC--:B---3--:R-:W-:Y:S01]  /*7180*/  FMUL.FTZ R140, R196.reuse, R15.reuse ;  /* 0x0000000fc48c7220 */ /* 0x0c8fe20000410000 */
[C---:B------:R-:W-:Y:S01]  /*7190*/  FMUL.FTZ R15, R197.reuse, R15 ;  /* 0x0000000fc50f7220 */ /* 0x040fe20000410000 */
[CC--:B-1----:R-:W-:Y:S01]  /*71a0*/  FFMA.FTZ R139, R197.reuse, R144.reuse, -R142 ;  /* 0x00000090c58b7223 */ /* 0x0c2fe2000001088e */
[C---:B------:R-:W-:Y:S01]  /*71b0*/  FFMA.FTZ R142, R196.reuse, R144, R141 ;  /* 0x00000090c48e7223 */ /* 0x040fe2000001008d */
[-C--:B--2---:R-:W-:Y:S01]  /*71c0*/  FFMA.FTZ R197, R197, R143.reuse, -R140 ;  /* 0x0000008fc5c57223 */ /* 0x084fe2000001088c */
[----:B------:R-:W-:Y:S01]  /*71d0*/  FFMA.FTZ R196, R196, R143, R15 ;  /* 0x0000008fc4c47223 */ /* 0x000fe2000001000f */
[----:B------:R-:W-:Y:S01]  /*71e0*/  FADD.FTZ R198, R198, R139 ;  /* 0x0000008bc6c67221 */ /* 0x000fe20000010000 */
[----:B------:R-:W-:-:S07]  /*71f0*/  FADD.FTZ R199, R199, R142 ;  /* 0x0000008ec7c77221 */ /* 0x000fce0000010000 */
.L_x_12452:
[----:B------:R-:W-:Y:S05]  /*7200*/  BSYNC.RECONVERGENT B0 ;  /* 0x0000000000007941 */ /* 0x000fea0003800200 */
.L_x_12451:
[----:B------:R-:W-:Y:S01]  /*7210*/  ISETP.GT.U32.AND P1, PT, R160, 0x1b, PT ;  /* 0x0000001ba000780c */ /* 0x000fe20003f24070 */
[C---:B------:R-:W-:Y:S01]  /*7220*/  FFMA.FTZ R14, R131.reuse, R3, R14 ;  /* 0x00000003830e7223 */ /* 0x040fe2000001000e */
[----:B------:R-:W-:Y:S01]  /*7230*/  FFMA.FTZ R2, R131, R155, -R2 ;  /* 0x0000009b83027223 */ /* 0x000fe20000010802 */
[----:B------:R1:W1:Y:S01]  /*7240*/  SHFL.DOWN PT, R147, R197, 0x4, 0x1f ;  /* 0x08801f00c5937f89 */ /* 0x00026200000e0000 */
[----:B------:R-:W-:Y:S01]  /*7250*/  BSSY.RECONVERGENT B0, `(.L_x_12453) ;  /* 0x0000013000007945 */ /* 0x000fe20003800200 */
[----:B------:R-:W-:Y:S01]  /*7260*/  FADD.FTZ R139, RZ, R14 ;  /* 0x0000000eff8b7221 */ /* 0x000fe20000010000 */
[----:B------:R-:W-:Y:S01]  /*7270*/  FFMA.FTZ R150, R77, R56, R2 ;  /* 0x000000384d967223 */ /* 0x000fe20000010002 */
[----:B0-----:R0:W0:Y:S02]  /*7280*/  SHFL.DOWN PT, R141, R196, 0x4, 0x1f ;  /* 0x08801f00c48d7f89 */ /* 0x00102400000e0000 */
[C---:B---3--:R-:W-:Y:S01]  /*7290*/  FMUL.FTZ R15, R120.reuse, R139 ;  /* 0x0000008b780f7220 */ /* 0x048fe20000410000 */
[----:B------:R-:W-:Y:S01]  /*72a0*/  FMUL.FTZ R2, R120, R150 ;  /* 0x0000009678027220 */ /* 0x000fe20000410000 */
[----:B----4-:R3:W4:Y:S04]  /*72b0*/  SHFL.DOWN PT, R142, R198, 0x4, 0x1f ;  /* 0x08801f00c68e7f89 */ /* 0x01072800000e0000 */
[----:B------:R3:W0:Y:S01]  /*72c0*/  SHFL.DOWN PT, R145, R199, 0x4, 0x1f ;  /* 0x08801f00c7917f89 */ /* 0x00062200000e0000 */
[----:B------:R-:W-:Y:S05]  /*72d0*/  @P1 BRA `(.L_x_12454) ;  /* 0x0000000000281947 */ /* 0x000fea0003800000 */
[CC--:B0-----:R-:W-:Y:S01]  /*72e0*/  FMUL.FTZ R140, R196.reuse, R145.reuse ;  /* 0x00000091c48c7220 */ /* 0x0c1fe20000410000 */
[C---:B------:R-:W-:Y:S01]  /*72f0*/  FMUL.FTZ R145, R197.reuse, R145 ;  /* 0x00000091c5917220 */ /* 0x040fe20000410000 */
[CC--:B------:R-:W-:Y:S01]  /*7300*/  FMUL.FTZ R14, R196.reuse, R141.reuse ;  /* 0x0000008dc40e7220 */ /* 0x0c0fe20000410000 */
[C---:B------:R-:W-:Y:S01]  /*7310*/  FMUL.FTZ R141, R197.reuse, R141 ;  /* 0x0000008dc58d7220 */ /* 0x040fe20000410000 */
[CC--:B-1--4-:R-:W-:Y:S01]  /*7320*/  FFMA.FTZ R143, R197.reuse, R142.reuse, -R140 ;  /* 0x0000008ec58f7223 */ /* 0x0d2fe2000001088c */
[C---:B------:R-:W-:Y:S01]  /*7330*/  FFMA.FTZ R140, R196.reuse, R142, R145 ;  /* 0x0000008ec48c7223 */ /* 0x040fe20000010091 */
[-C--:B--2---:R-:W-:Y:S01]  /*7340*/  FFMA.FTZ R197, R197, R147.reuse, -R14 ;  /* 0x00000093c5c57223 */ /* 0x084fe2000001080e */
[----:B------:R-:W-:Y:S01]  /*7350*/  FFMA.FTZ R196, R196, R147, R141 ;  /* 0x00000093c4c47223 */ /* 0x000fe2000001008d */
[----:B---3--:R-:W-:Y:S01]  /*7360*/  FADD.FTZ R198, R198, R143 ;  /* 0x0000008fc6c67221 */ /* 0x008fe20000010000 */
[----:B------:R-:W-:-:S07]  /*7370*/  FADD.FTZ R199, R199, R140 ;  /* 0x0000008cc7c77221 */ /* 0x000fce0000010000 */
.L_x_12454:
[----:B------:R-:W-:Y:S05]  /*7380*/  BSYNC.RECONVERGENT B0 ;  /* 0x0000000000007941 */ /* 0x000fea0003800200 */
.L_x_12453:
[----:B------:R-:W-:Y:S01]  /*7390*/  ISETP.GT.U32.AND P1, PT, R160, 0x17, PT ;  /* 0x00000017a000780c */ /* 0x000fe20003f24070 */
[C---:B------:R-:W-:Y:S01]  /*73a0*/  FFMA.FTZ R15, R132.reuse, R150, -R15 ;  /* 0x00000096840f7223 */ /* 0x040fe2000001080f */
[----:B------:R-:W-:Y:S01]  /*73b0*/  FFMA.FTZ R2, R132, R139, R2 ;  /* 0x0000008b84027223 */ /* 0x000fe20000010002 */
[----:B-1----:R1:W1:Y:S01]  /*73c0*/  SHFL.DOWN PT, R147, R197, 0x8, 0x1f ;  /* 0x09001f00c5937f89 */ /* 0x00226200000e0000 */
[----:B------:R-:W-:Y:S01]  /*73d0*/  BSSY.RECONVERGENT B0, `(.L_x_12455) ;  /* 0x0000014000007945 */ /* 0x000fe20003800200 */
[----:B------:R-:W-:Y:S01]  /*73e0*/  FFMA.FTZ R149, R78, R57, R15 ;  /* 0x000000394e957223 */ /* 0x000fe2000001000f */
[----:B------:R-:W-:Y:S01]  /*73f0*/  FADD.FTZ R15, RZ, R2 ;  /* 0x00000002ff0f7221 */ /* 0x000fe20000010000 */
[----:B0-----:R0:W0:Y:S01]  /*7400*/  SHFL.DOWN PT, R141, R196, 0x8, 0x1f ;  /* 0x09001f00c48d7f89 */ /* 0x00102200000e0000 */
[----:B------:R-:W-:Y:S01]  /*7410*/  ISETP.GT.U32.AND P2, PT, R160, 0xf, PT ;  /* 0x0000000fa000780c */ /* 0x000fe20003f44070 */
[C---:B------:R-:W-:Y:S01]  /*7420*/  FMUL.FTZ R14, R124.reuse, R149 ;  /* 0x000000957c0e7220 */ /* 0x040fe20000410000 */
[----:B------:R-:W-:Y:S01]  /*7430*/  FMUL.FTZ R2, R124, R15 ;  /* 0x0000000f7c027220 */ /* 0x000fe20000410000 */
[----:B------:R0:W0:Y:S04]  /*7440*/  SHFL.DOWN PT, R144, R198, 0x8, 0x1f ;  /* 0x09001f00c6907f89 */ /* 0x00002800000e0000 */
[----:B------:R0:W0:Y:S01]  /*7450*/  SHFL.DOWN PT, R145, R199, 0x8, 0x1f ;  /* 0x09001f00c7917f89 */ /* 0x00002200000e0000 */
[----:B------:R-:W-:Y:S05]  /*7460*/  @P1 BRA `(.L_x_12456) ;  /* 0x0000000000281947 */ /* 0x000fea0003800000 */
[CC--:B0---4-:R-:W-:Y:S01]  /*7470*/  FMUL.FTZ R142, R196.reuse, R145.reuse ;  /* 0x00000091c48e7220 */ /* 0x0d1fe20000410000 */
[C---:B------:R-:W-:Y:S01]  /*7480*/  FMUL.FTZ R145, R197.reuse, R145 ;  /* 0x00000091c5917220 */ /* 0x040fe20000410000 */
[CC--:B------:R-:W-:Y:S01]  /*7490*/  FMUL.FTZ R140, R196.reuse, R141.reuse ;  /* 0x0000008dc48c7220 */ /* 0x0c0fe20000410000 */
[C---:B------:R-:W-:Y:S01]  /*74a0*/  FMUL.FTZ R141, R197.reuse, R141 ;  /* 0x0000008dc58d7220 */ /* 0x040fe20000410000 */
[CC--:B------:R-:W-:Y:S01]  /*74b0*/  FFMA.FTZ R143, R197.reuse, R144.reuse, -R142 ;  /* 0x00000090c58f7223 */ /* 0x0c0fe2000001088e */
[C---:B------:R-:W-:Y:S01]  /*74c0*/  FFMA.FTZ R142, R196.reuse, R144, R145 ;  /* 0x00000090c48e7223 */ /* 0x040fe20000010091 */
[-C--:B-12---:R-:W-:Y:S01]  /*74d0*/  FFMA.FTZ R197, R197, R147.reuse, -R140 ;  /* 0x00000093c5c57223 */ /* 0x086fe2000001088c */
[----:B------:R-:W-:Y:S01]  /*74e0*/  FFMA.FTZ R196, R196, R147, R141 ;  /* 0x00000093c4c47223 */ /* 0x000fe2000001008d */
[----:B---3--:R-:W-:Y:S01]  /*74f0*/  FADD.FTZ R198, R198, R143 ;  /* 0x0000008fc6c67221 */ /* 0x008fe20000010000 */
[----:B------:R-:W-:-:S07]  /*7500*/  FADD.FTZ R199, R199, R142 ;  /* 0x0000008ec7c77221 */ /* 0x000fce0000010000 */
.L_x_12456:
[----:B------:R-:W-:Y:S05]  /*7510*/  BSYNC.RECONVERGENT B0 ;  /* 0x0000000000007941 */ /* 0x000fea0003800200 */
.L_x_12455:
[----:B-1----:R1:W1:Y:S01]  /*7520*/  SHFL.DOWN PT, R147, R197, 0x10, 0x1f ;  /* 0x0a001f00c5937f89 */ /* 0x00226200000e0000 */
[----:B------:R-:W-:Y:S01]  /*7530*/  BSSY.RECONVERGENT B0, `(.L_x_12457) ;  /* 0x0000011000007945 */ /* 0x000fe20003800200 */
[C---:B------:R-:W-:Y:S01]  /*7540*/  FFMA.FTZ R2, R133.reuse, R149, -R2 ;  /* 0x0000009585027223 */ /* 0x040fe20000010802 */
[----:B------:R-:W-:Y:S01]  /*7550*/  FFMA.FTZ R14, R133, R15, R14 ;  /* 0x0000000f850e7223 */ /* 0x000fe2000001000e */
[----:B0-----:R0:W0:Y:S04]  /*7560*/  SHFL.DOWN PT, R141, R196, 0x10, 0x1f ;  /* 0x0a001f00c48d7f89 */ /* 0x00102800000e0000 */
        /* <DEDUP_REMOVED lines=13> */
.L_x_12458:
[----:B------:R-:W-:Y:S05]  /*7640*/  BSYNC.RECONVERGENT B0 ;  /* 0x0000000000007941 */ /* 0x000fea0003800200 */
.L_x_12457:
[----:B------:R-:W-:Y:S01]  /*7650*/  FFMA.FTZ R140, R79, R58, R2 ;  /* 0x0000003a4f8c7223 */ /* 0x000fe20000010002 */
[----:B------:R-:W-:Y:S01]  /*7660*/  FADD.FTZ R2, RZ, R14 ;  /* 0x0000000eff027221 */ /* 0x000fe20000010000 */
[----:B------:R-:W-:Y:S01]  /*7670*/  SHFL.IDX PT, R156, R7, RZ, 0x1f ;  /* 0x00001fff079c7589 */ /* 0x000fe200000e0000 */
[----:B------:R-:W-:Y:S01]  /*7680*/  ISETP.NE.AND P1, PT, R20, 0x1f, PT ;  /* 0x0000001f1400780c */ /* 0x000fe20003f25270 */
[C---:B0-----:R-:W-:Y:S01]  /*7690*/  FMUL.FTZ R141, R125.reuse, R140 ;  /* 0x0000008c7d8d7220 */ /* 0x041fe20000410000 */
[-C--:B------:R-:W-:Y:S01]  /*76a0*/  FMUL.FTZ R14, R125, R2.reuse ;  /* 0x000000027d0e7220 */ /* 0x080fe20000410000 */
[----:B------:R-:W0:Y:S01]  /*76b0*/  SHFL.DOWN PT, R158, R197, 0x1, 0x1f ;  /* 0x08201f00c59e7f89 */ /* 0x000e2200000e0000 */
[----:B------:R-:W-:Y:S01]  /*76c0*/  ISETP.GT.AND P2, PT, R21, 0x1e, PT ;  /* 0x0000001e1500780c */ /* 0x000fe20003f44270 */
[C---:B------:R-:W-:Y:S01]  /*76d0*/  FFMA.FTZ R141, R127.reuse, R2, R141 ;  /* 0x000000027f8d7223 */ /* 0x040fe2000001008d */
[----:B------:R-:W-:Y:S01]  /*76e0*/  FFMA.FTZ R145, R127, R140, -R14 ;  /* 0x0000008c7f917223 */ /* 0x000fe2000001080e */
[----:B------:R-:W5:Y:S01]  /*76f0*/  SHFL.DOWN PT, R200, R196, 0x1, 0x1f ;  /* 0x08201f00c4c87f89 */ /* 0x000f6200000e0000 */
[----:B------:R-:W-:Y:S01]  /*7700*/  ISETP.GT.AND P3, PT, R21, 0xf, PT ;  /* 0x0000000f1500780c */ /* 0x000fe20003f64270 */
[----:B------:R-:W-:Y:S01]  /*7710*/  FADD.FTZ R141, RZ, R141 ;  /* 0x0000008dff8d7221 */ /* 0x000fe20000010000 */
[----:B------:R-:W-:Y:S01]  /*7720*/  FFMA.FTZ R145, R80, R59, R145 ;  /* 0x0000003b50917223 */ /* 0x000fe20000010091 */
[----:B------:R-:W3:Y:S01]  /*7730*/  SHFL.IDX PT, R148, R6, RZ, 0x1f ;  /* 0x00001fff06947589 */ /* 0x000ee200000e0000 */
[----:B------:R-:W-:Y:S01]  /*7740*/  BSSY.RECONVERGENT B0, `(.L_x_12459) ;  /* 0x0000217000007945 */ /* 0x000fe20003800200 */
[C---:B------:R-:W-:Y:S01]  /*7750*/  FMUL.FTZ R14, R121.reuse, R141 ;  /* 0x0000008d790e7220 */ /* 0x040fe20000410000 */
[-C--:B------:R-:W-:Y:S01]  /*7760*/  FMUL.FTZ R143, R121, R145.reuse ;  /* 0x00000091798f7220 */ /* 0x080fe20000410000 */
[----:B------:R-:W3:Y:S02]  /*7770*/  SHFL.DOWN PT, R202, R199, 0x1, 0x1f ;  /* 0x08201f00c7ca7f89 */ /* 0x000ee400000e0000 */
[C---:B----4-:R-:W-:Y:S01]  /*7780*/  FFMA.FTZ R142, R138.reuse, R145, -R14 ;  /* 0x000000918a8e7223 */ /* 0x050fe2000001080e */
[----:B------:R-:W-:Y:S01]  /*7790*/  FFMA.FTZ R143, R138, R141, R143 ;  /* 0x0000008d8a8f7223 */ /* 0x000fe2000001008f */
[----:B------:R-:W4:Y:S02]  /*77a0*/  SHFL.DOWN PT, R203, R198, 0x1, 0x1f ;  /* 0x08201f00c6cb7f89 */ /* 0x000f2400000e0000 */
[----:B------:R-:W-:Y:S01]  /*77b0*/  FFMA.FTZ R142, R81, R60, R142 ;  /* 0x0000003c518e7223 */ /* 0x000fe2000001008e */
[----:B------:R-:W-:Y:S01]  /*77c0*/  FADD.FTZ R14, RZ, R143 ;  /* 0x0000008fff0e7221 */ /* 0x000fe20000010000 */
[----:B--2---:R-:W2:Y:S02]  /*77d0*/  SHFL.IDX PT, R196, R196, RZ, 0x1f ;  /* 0x00001fffc4c47589 */ /* 0x004ea400000e0000 */
[C---:B------:R-:W-:Y:S01]  /*77e0*/  FMUL.FTZ R143, R163.reuse, R142 ;  /* 0x0000008ea38f7220 */ /* 0x040fe20000410000 */
[----:B------:R-:W-:Y:S01]  /*77f0*/  FMUL.FTZ R144, R163, R14 ;  /* 0x0000000ea3907220 */ /* 0x000fe20000410000 */
[----:B0-----:R-:W-:Y:S01]  /*7800*/  @P1 FMUL.FTZ R201, R158, R156 ;  /* 0x0000009c9ec91220 */ /* 0x001fe20000410000 */
[----:B-1----:R-:W0:Y:S01]  /*7810*/  SHFL.IDX PT, R197, R197, RZ, 0x1f ;  /* 0x00001fffc5c57589 */ /* 0x002e2200000e0000 */
[----:B------:R-:W-:Y:S01]  /*7820*/  FFMA.FTZ R143, R165, R14, R143 ;  /* 0x0000000ea58f7223 */ /* 0x000fe2000001008f */
[----:B-----5:R-:W-:-:S02]  /*7830*/  @P1 FMUL.FTZ R147, R200, R156 ;  /* 0x0000009cc8931220 */ /* 0x020fc40000410000 */
[----:B---3--:R-:W1:Y:S01]  /*7840*/  SHFL.IDX PT, R198, R198, RZ, 0x1f ;  /* 0x00001fffc6c67589 */ /* 0x008e6200000e0000 */
[----:B------:R-:W-:Y:S01]  /*7850*/  FADD.FTZ R143, RZ, R143 ;  /* 0x0000008fff8f7221 */ /* 0x000fe20000010000 */
[-C--:B------:R-:W-:Y:S01]  /*7860*/  @P1 FFMA.FTZ R201, R200, R148.reuse, R201 ;  /* 0x00000094c8c91223 */ /* 0x080fe200000100c9 */
[----:B------:R-:W-:Y:S01]  /*7870*/  @P1 FFMA.FTZ R158, R158, R148, -R147 ;  /* 0x000000949e9e1223 */ /* 0x000fe20000010893 */
[----:B------:R-:W-:Y:S01]  /*7880*/  FFMA.FTZ R147, R165, R142, -R144 ;  /* 0x0000008ea5937223 */ /* 0x000fe20000010890 */
[----:B------:R-:W-:Y:S01]  /*7890*/  FMUL.FTZ R144, R166, R143 ;  /* 0x0000008fa6907220 */ /* 0x000fe20000410000 */
[----:B------:R-:W-:Y:S01]  /*78a0*/  @P1 FADD.FTZ R156, R202, R201 ;  /* 0x000000c9ca9c1221 */ /* 0x000fe20000010000 */
[----:B------:R-:W3:Y:S01]  /*78b0*/  SHFL.IDX PT, R199, R199, RZ, 0x1f ;  /* 0x00001fffc7c77589 */ /* 0x000ee200000e0000 */
[----:B------:R-:W-:Y:S01]  /*78c0*/  FFMA.FTZ R147, R82, R61, R147 ;  /* 0x0000003d52937223 */ /* 0x000fe20000010093 */
[----:B----4-:R-:W-:Y:S01]  /*78d0*/  @P1 FADD.FTZ R148, R203, R158 ;  /* 0x0000009ecb941221 */ /* 0x010fe20000010000 */
[----:B------:R-:W-:Y:S01]  /*78e0*/  FMUL.FTZ R201, R156, R13 ;  /* 0x0000000d9cc97220 */ /* 0x000fe20000410000 */
[----:B------:R-:W-:-:S02]  /*78f0*/  ISETP.NE.AND P1, PT, R20, RZ, PT ;  /* 0x000000ff1400720c */ /* 0x000fc40003f25270 */
[----:B------:R-:W-:Y:S01]  /*7900*/  FMUL.FTZ R203, R148, R13 ;  /* 0x0000000d94cb7220 */ /* 0x000fe20000410000 */
[-C--:B------:R-:W-:Y:S01]  /*7910*/  FMUL.FTZ R13, R166, R147.reuse ;  /* 0x00000093a60d7220 */ /* 0x080fe20000410000 */
[-C--:B------:R-:W-:Y:S01]  /*7920*/  FFMA.FTZ R158, R148, R12.reuse, R201 ;  /* 0x0000000c949e7223 */ /* 0x080fe200000100c9 */
[----:B------:R-:W-:Y:S01]  /*7930*/  FFMA.FTZ R148, R164, R147, -R144 ;  /* 0x00000093a4947223 */ /* 0x000fe20000010890 */
[----:B------:R-:W-:Y:S01]  /*7940*/  FFMA.FTZ R200, R156, R12, -R203 ;  /* 0x0000000c9cc87223 */ /* 0x000fe200000108cb */
[----:B------:R-:W-:Y:S01]  /*7950*/  FFMA.FTZ R156, R164, R143, R13 ;  /* 0x0000008fa49c7223 */ /* 0x000fe2000001000d */
[----:B------:R-:W-:Y:S01]  /*7960*/  FADD.FTZ R13, R151, R158 ;  /* 0x0000009e970d7221 */ /* 0x000fe20000010000 */
[----:B------:R-:W-:Y:S01]  /*7970*/  FFMA.FTZ R148, R83, R62, R148 ;  /* 0x0000003e53947223 */ /* 0x000fe20000010094 */
[----:B------:R-:W-:Y:S01]  /*7980*/  FADD.FTZ R12, R157, R200 ;  /* 0x000000c89d0c7221 */ /* 0x000fe20000010000 */
[----:B------:R-:W-:Y:S01]  /*7990*/  FADD.FTZ R144, RZ, R156 ;  /* 0x0000009cff907221 */ /* 0x000fe20000010000 */
[CC--:B------:R-:W-:Y:S01]  /*79a0*/  FMUL.FTZ R203, R176.reuse, R13.reuse ;  /* 0x0000000db0cb7220 */ /* 0x0c0fe20000410000 */
[C---:B------:R-:W-:Y:S01]  /*79b0*/  FMUL.FTZ R151, R169.reuse, R148 ;  /* 0x00000094a9977220 */ /* 0x040fe20000410000 */
[----:B------:R-:W-:Y:S01]  /*79c0*/  FMUL.FTZ R157, R176, R12 ;  /* 0x0000000cb09d7220 */ /* 0x000fe20000410000 */
[----:B------:R-:W-:Y:S01]  /*79d0*/  FMUL.FTZ R156, R169, R144 ;  /* 0x00000090a99c7220 */ /* 0x000fe20000410000 */
[C---:B------:R-:W-:Y:S01]  /*79e0*/  FFMA.FTZ R158, R172.reuse, R12, -R203 ;  /* 0x0000000cac9e7223 */ /* 0x040fe200000108cb */
[C---:B------:R-:W-:Y:S01]  /*79f0*/  FFMA.FTZ R151, R167.reuse, R144, R151 ;  /* 0x00000090a7977223 */ /* 0x040fe20000010097 */
[----:B------:R-:W-:Y:S01]  /*7a00*/  FFMA.FTZ R201, R172, R13, R157 ;  /* 0x0000000dacc97223 */ /* 0x000fe2000001009d */
[----:B------:R-:W-:Y:S01]  /*7a10*/  FFMA.FTZ R157, R167, R148, -R156 ;  /* 0x00000094a79d7223 */ /* 0x000fe2000001089c */
[----:B------:R-:W-:Y:S01]  /*7a20*/  FADD.FTZ R153, R153, R158 ;  /* 0x0000009e99997221 */ /* 0x000fe20000010000 */
[----:B------:R-:W-:Y:S01]  /*7a30*/  FADD.FTZ R151, RZ, R151 ;  /* 0x00000097ff977221 */ /* 0x000fe20000010000 */
[----:B------:R-:W-:Y:S01]  /*7a40*/  FADD.FTZ R146, R146, R201 ;  /* 0x000000c992927221 */ /* 0x000fe20000010000 */
[----:B------:R-:W-:Y:S01]  /*7a50*/  FFMA.FTZ R157, R84, R63, R157 ;  /* 0x0000003f549d7223 */ /* 0x000fe2000001009d */
[----:B------:R-:W-:Y:S01]  /*7a60*/  FMUL.FTZ R203, R184, R153 ;  /* 0x00000099b8cb7220 */ /* 0x000fe20000410000 */
[----:B------:R-:W-:Y:S01]  /*7a70*/  FMUL.FTZ R156, R170, R151 ;  /* 0x00000097aa9c7220 */ /* 0x000fe20000410000 */
[-C--:B------:R-:W-:Y:S01]  /*7a80*/  FMUL.FTZ R158, R184, R146.reuse ;  /* 0x00000092b89e7220 */ /* 0x080fe20000410000 */
[----:B------:R-:W-:Y:S01]  /*7a90*/  FMUL.FTZ R201, R170, R157 ;  /* 0x0000009daac97220 */ /* 0x000fe20000410000 */
[----:B------:R-:W-:-:S02]  /*7aa0*/  FFMA.FTZ R203, R183, R146, R203 ;  /* 0x00000092b7cb7223 */ /* 0x000fc400000100cb */
[----:B------:R-:W-:Y:S01]  /*7ab0*/  FFMA.FTZ R205, R183, R153, -R158 ;  /* 0x00000099b7cd7223 */ /* 0x000fe2000001089e */
        /* <DEDUP_REMOVED lines=45> */
[----:B------:R-:W-:Y:S01]  /*7d90*/  FFMA.FTZ R204, R171, R178, R182 ;  /* 0x000000b2abcc7223 */ /* 0x000fe200000100b6 */
[-C--:B------:R-:W-:Y:S01]  /*7da0*/  FMUL.FTZ R181, R181, R175.reuse ;  /* 0x000000afb5b57220 */ /* 0x080fe20000410000 */
[----:B------:R-:W-:Y:S01]  /*7db0*/  FFMA.FTZ R171, R171, R202, -R173 ;  /* 0x000000caabab7223 */ /* 0x000fe200000108ad */
[----:B------:R-:W-:Y:S01]  /*7dc0*/  FFMA.FTZ R182, R179, R175, -R180 ;  /* 0x000000afb3b67223 */ /* 0x000fe200000108b4 */
[----:B------:R-:W-:Y:S01]  /*7dd0*/  FADD.FTZ R189, R189, R204 ;  /* 0x000000ccbdbd7221 */ /* 0x000fe20000010000 */
[----:B------:R-:W-:Y:S01]  /*7de0*/  FFMA.FTZ R180, R179, R192, R181 ;  /* 0x000000c0b3b47223 */ /* 0x000fe200000100b5 */
[----:B------:R-:W-:Y:S01]  /*7df0*/  FADD.FTZ R171, R190, R171 ;  /* 0x000000abbeab7221 */ /* 0x000fe20000010000 */
[----:B------:R-:W-:Y:S01]  /*7e00*/  FFMA.FTZ R182, R89, R68, R182 ;  /* 0x0000004459b67223 */ /* 0x000fe200000100b6 */
[C---:B------:R-:W-:Y:S01]  /*7e10*/  FMUL.FTZ R190, R170.reuse, R189 ;  /* 0x000000bdaabe7220 */ /* 0x040fe20000410000 */
[----:B------:R-:W-:Y:S01]  /*7e20*/  FADD.FTZ R180, RZ, R180 ;  /* 0x000000b4ffb47221 */ /* 0x000fe20000010000 */
[-C--:B------:R-:W-:Y:S01]  /*7e30*/  FMUL.FTZ R173, R170, R171.reuse ;  /* 0x000000abaaad7220 */ /* 0x080fe20000410000 */
[----:B------:R-:W-:Y:S01]  /*7e40*/  FMUL.FTZ R179, R184, R182 ;  /* 0x000000b6b8b37220 */ /* 0x000fe20000410000 */
[----:B------:R-:W-:Y:S01]  /*7e50*/  FFMA.FTZ R181, R168, R171, -R190 ;  /* 0x000000aba8b57223 */ /* 0x000fe200000108be */
[-C--:B------:R-:W-:Y:S01]  /*7e60*/  FMUL.FTZ R170, R184, R180.reuse ;  /* 0x000000b4b8aa7220 */ /* 0x080fe20000410000 */
[----:B------:R-:W-:Y:S01]  /*7e70*/  FFMA.FTZ R184, R168, R189, R173 ;  /* 0x000000bda8b87223 */ /* 0x000fe200000100ad */
[C---:B------:R-:W-:Y:S01]  /*7e80*/  FFMA.FTZ R179, R183.reuse, R180, R179 ;  /* 0x000000b4b7b37223 */ /* 0x040fe200000100b3 */
[----:B------:R-:W-:Y:S01]  /*7e90*/  FADD.FTZ R188, R188, R181 ;  /* 0x000000b5bcbc7221 */ /* 0x000fe20000010000 */
[----:B------:R-:W-:Y:S01]  /*7ea0*/  FFMA.FTZ R173, R183, R182, -R170 ;  /* 0x000000b6b7ad7223 */ /* 0x000fe200000108aa */
[----:B------:R-:W-:Y:S01]  /*7eb0*/  FADD.FTZ R168, R187, R184 ;  /* 0x000000b8bba87221 */ /* 0x000fe20000010000 */
[----:B--2---:R-:W-:Y:S01]  /*7ec0*/  FMUL.FTZ R170, R196, R7 ;  /* 0x00000007c4aa7220 */ /* 0x004fe20000410000 */
[C---:B------:R-:W-:Y:S01]  /*7ed0*/  FMUL.FTZ R184, R169.reuse, R188 ;  /* 0x000000bca9b87220 */ /* 0x040fe20000410000 */
[----:B------:R-:W-:Y:S01]  /*7ee0*/  FFMA.FTZ R173, R90, R69, R173 ;  /* 0x000000455aad7223 */ /* 0x000fe200000100ad */
[----:B------:R-:W-:Y:S01]  /*7ef0*/  FMUL.FTZ R169, R169, R168 ;  /* 0x000000a8a9a97220 */ /* 0x000fe20000410000 */
[----:B0-----:R-:W-:Y:S01]  /*7f00*/  FFMA.FTZ R181, R197, R6, -R170 ;  /* 0x00000006c5b57223 */ /* 0x001fe200000108aa */
[C---:B------:R-:W-:Y:S01]  /*7f10*/  FFMA.FTZ R184, R167.reuse, R168, R184 ;  /* 0x000000a8a7b87223 */ /* 0x040fe200000100b8 */
[C---:B------:R-:W-:Y:S01]  /*7f20*/  FMUL.FTZ R170, R196.reuse, R6 ;  /* 0x00000006c4aa7220 */ /* 0x040fe20000410000 */
[C---:B------:R-:W-:Y:S01]  /*7f30*/  FMUL.FTZ R6, R196.reuse, R5 ;  /* 0x00000005c4067220 */ /* 0x040fe20000410000 */
[----:B------:R-:W-:Y:S01]  /*7f40*/  FFMA.FTZ R167, R167, R188, -R169 ;  /* 0x000000bca7a77223 */ /* 0x000fe200000108a9 */
[----:B------:R-:W-:Y:S01]  /*7f50*/  FADD.FTZ R185, R185, R184 ;  /* 0x000000b8b9b97221 */ /* 0x000fe20000010000 */
[-C--:B------:R-:W-:Y:S01]  /*7f60*/  FMUL.FTZ R196, R196, R4.reuse ;  /* 0x00000004c4c47220 */ /* 0x080fe20000410000 */
[C---:B------:R-:W-:Y:S01]  /*7f70*/  FFMA.FTZ R4, R197.reuse, R4, -R6 ;  /* 0x00000004c5047223 */ /* 0x040fe20000010806 */
[----:B------:R-:W-:Y:S01]  /*7f80*/  FADD.FTZ R169, RZ, R179 ;  /* 0x000000b3ffa97221 */ /* 0x000fe20000010000 */
[----:B------:R-:W-:Y:S01]  /*7f90*/  FADD.FTZ R167, R186, R167 ;  /* 0x000000a7baa77221 */ /* 0x000fe20000010000 */
[----:B-1----:R-:W-:Y:S01]  /*7fa0*/  FADD.FTZ R6, R198, R181 ;  /* 0x000000b5c6067221 */ /* 0x002fe20000010000 */
[----:B------:R-:W-:Y:S01]  /*7fb0*/  FMUL.FTZ R181, R166, R185 ;  /* 0x000000b9a6b57220 */ /* 0x000fe20000410000 */
[----:B------:R-:W-:Y:S01]  /*7fc0*/  FFMA.FTZ R170, R197, R7, R170 ;  /* 0x00000007c5aa7223 */ /* 0x000fe200000100aa */
[----:B------:R-:W-:Y:S01]  /*7fd0*/  FMUL.FTZ R179, R176, R169 ;  /* 0x000000a9b0b37220 */ /* 0x000fe20000410000 */
[----:B------:R-:W-:Y:S01]  /*7fe0*/  FMUL.FTZ R166, R166, R167 ;  /* 0x000000a7a6a67220 */ /* 0x000fe20000410000 */
[----:B------:R-:W-:Y:S01]  /*7ff0*/  FMUL.FTZ R176, R176, R173 ;  /* 0x000000adb0b07220 */ /* 0x000fe20000410000 */
[----:B------:R-:W-:Y:S01]  /*8000*/  FFMA.FTZ R184, R164, R167, -R181 ;  /* 0x000000a7a4b87223 */ /* 0x000fe200000108b5 */
[----:B---3--:R-:W-:Y:S01]  /*8010*/  FADD.FTZ R7, R199, R170 ;  /* 0x000000aac7077221 */ /* 0x008fe20000010000 */
[----:B------:R-:W-:Y:S01]  /*8020*/  FFMA.FTZ R170, R172, R173, -R179 ;  /* 0x000000adacaa7223 */ /* 0x000fe200000108b3 */
[----:B------:R-:W-:Y:S01]  /*8030*/  FFMA.FTZ R179, R164, R185, R166 ;  /* 0x000000b9a4b37223 */ /* 0x000fe200000100a6 */
[----:B------:R-:W-:Y:S01]  /*8040*/  FFMA.FTZ R172, R172, R169, R176 ;  /* 0x000000a9acac7223 */ /* 0x000fe200000100b0 */
[----:B------:R-:W-:Y:S01]  /*8050*/  FADD.FTZ R164, R177, R184 ;  /* 0x000000b8b1a47221 */ /* 0x000fe20000010000 */
[C---:B------:R-:W-:Y:S01]  /*8060*/  FFMA.FTZ R176, R0.reuse, R155, RZ ;  /* 0x0000009b00b07223 */ /* 0x040fe200000100ff */
[----:B------:R-:W-:Y:S01]  /*8070*/  FFMA.FTZ R184, R0, -R3, RZ ;  /* 0x8000000300b87223 */ /* 0x000fe200000100ff */
[----:B------:R-:W-:Y:S01]  /*8080*/  FFMA.FTZ R5, R197, R5, R196 ;  /* 0x00000005c5057223 */ /* 0x000fe200000100c4 */
        /* <DEDUP_REMOVED lines=12> */
[----:B------:R-:W-:Y:S01]  /*8150*/  FFMA.FTZ R170, R91, R70, R170 ;  /* 0x000000465baa7223 */ /* 0x000fe200000100aa */
[----:B------:R-:W-:Y:S01]  /*8160*/  FADD.FTZ R166, R161, R166 ;  /* 0x000000a6a1a67221 */ /* 0x000fe20000010000 */
[----:B------:R-:W-:Y:S01]  /*8170*/  FADD.FTZ R172, RZ, R172 ;  /* 0x000000acffac7221 */ /* 0x000fe20000010000 */
[C---:B0-----:R-:W-:Y:S01]  /*8180*/  FFMA.FTZ R4, R104.reuse, R149, R179 ;  /* 0x0000009568047223 */ /* 0x041fe200000100b3 */
[----:B------:R-:W-:Y:S01]  /*8190*/  FFMA.FTZ R5, R104, -R15, R184 ;  /* 0x8000000f68057223 */ /* 0x000fe200000100b8 */
[----:B------:R-:W-:Y:S01]  /*81a0*/  FFMA.FTZ R149, -R78, R57, R149 ;  /* 0x000000394e957223 */ /* 0x000fe20000010195 */
[----:B------:R-:W-:Y:S01]  /*81b0*/  FMUL.FTZ R179, R9, R189 ;  /* 0x000000bd09b37220 */ /* 0x000fe20000410000 */
[C---:B------:R-:W-:Y:S01]  /*81c0*/  FFMA.FTZ R7, R105.reuse, R140, R4 ;  /* 0x0000008c69077223 */ /* 0x040fe20000010004 */
[----:B------:R-:W-:Y:S01]  /*81d0*/  FFMA.FTZ R4, R105, -R2, R5 ;  /* 0x8000000269047223 */ /* 0x000fe20000010005 */
[C---:B------:R-:W-:Y:S01]  /*81e0*/  FMUL.FTZ R5, R121.reuse, R162 ;  /* 0x000000a279057220 */ /* 0x040fe20000410000 */
[-C--:B------:R-:W-:Y:S01]  /*81f0*/  FMUL.FTZ R121, R121, R166.reuse ;  /* 0x000000a679797220 */ /* 0x080fe20000410000 */
[C---:B------:R-:W-:Y:S01]  /*8200*/  FFMA.FTZ R6, R106.reuse, R145, R7 ;  /* 0x000000916a067223 */ /* 0x040fe20000010007 */
[----:B------:R-:W-:Y:S01]  /*8210*/  FFMA.FTZ R7, R106, -R141, R4 ;  /* 0x8000008d6a077223 */ /* 0x000fe20000010004 */
[C---:B------:R-:W-:Y:S01]  /*8220*/  FFMA.FTZ R4, R138.reuse, R166, -R5 ;  /* 0x000000a68a047223 */ /* 0x040fe20000010805 */
[----:B------:R-:W-:Y:S01]  /*8230*/  FFMA.FTZ R121, R138, R162, R121 ;  /* 0x000000a28a797223 */ /* 0x000fe20000010079 */
[C---:B------:R-:W-:Y:S01]  /*8240*/  FFMA.FTZ R5, R107.reuse, R142, R6 ;  /* 0x0000008e6b057223 */ /* 0x040fe20000010006 */
[----:B------:R-:W-:Y:S01]  /*8250*/  FFMA.FTZ R6, R107, -R14, R7 ;  /* 0x8000000e6b067223 */ /* 0x000fe20000010007 */
[----:B------:R-:W-:Y:S01]  /*8260*/  FADD.FTZ R138, R137, R4 ;  /* 0x00000004898a7221 */ /* 0x000fe20000010000 */
[----:B------:R-:W-:Y:S01]  /*8270*/  FADD.FTZ R136, R136, R121 ;  /* 0x0000007988887221 */ /* 0x000fe20000010000 */
[C---:B------:R-:W-:Y:S01]  /*8280*/  FFMA.FTZ R176, R108.reuse, R147, R5 ;  /* 0x000000936cb07223 */ /* 0x040fe20000010005 */
[----:B------:R-:W-:Y:S01]  /*8290*/  FFMA.FTZ R5, R108, -R143, R6 ;  /* 0x8000008f6c057223 */ /* 0x000fe20000010006 */
[C---:B------:R-:W-:Y:S01]  /*82a0*/  FMUL.FTZ R4, R125.reuse, R138 ;  /* 0x0000008a7d047220 */ /* 0x040fe20000410000 */
[----:B------:R-:W-:Y:S01]  /*82b0*/  FMUL.FTZ R125, R125, R136 ;  /* 0x000000887d7d7220 */ /* 0x000fe20000410000 */
[C---:B------:R-:W-:Y:S01]  /*82c0*/  FFMA.FTZ R7, R109.reuse, R148, R176 ;  /* 0x000000946d077223 */ /* 0x040fe200000100b0 */
[----:B------:R-:W-:Y:S01]  /*82d0*/  FFMA.FTZ R6, R109, -R144, R5 ;  /* 0x800000906d067223 */ /* 0x000fe20000010005 */
[C---:B------:R-:W-:Y:S01]  /*82e0*/  FFMA.FTZ R4, R127.reuse, R136, R4 ;  /* 0x000000887f047223 */ /* 0x040fe20000010004 */
[----:B------:R-:W-:Y:S01]  /*82f0*/  FFMA.FTZ R125, R127, R138, -R125 ;  /* 0x0000008a7f7d7223 */ /* 0x000fe2000001087d */
[C---:B------:R-:W-:Y:S01]  /*8300*/  FFMA.FTZ R176, R110.reuse, R157, R7 ;  /* 0x0000009d6eb07223 */ /* 0x040fe20000010007 */
[----:B------:R-:W-:Y:S01]  /*8310*/  FFMA.FTZ R5, R110, -R151, R6 ;  /* 0x800000976e057223 */ /* 0x000fe20000010006 */
[----:B------:R-:W-:Y:S01]  /*8320*/  FADD.FTZ R135, R135, R4 ;  /* 0x0000000487877221 */ /* 0x000fe20000010000 */
[----:B------:R-:W-:Y:S01]  /*8330*/  FADD.FTZ R134, R134, R125 ;  /* 0x0000007d86867221 */ /* 0x000fe20000010000 */
[C---:B------:R-:W-:Y:S01]  /*8340*/  FFMA.FTZ R7, R111.reuse, R158, R176 ;  /* 0x0000009e6f077223 */ /* 0x040fe200000100b0 */
[----:B------:R-:W-:Y:S01]  /*8350*/  FFMA.FTZ R4, R111, -R156, R5 ;  /* 0x8000009c6f047223 */ /* 0x000fe20000010005 */
[C---:B------:R-:W-:Y:S01]  /*8360*/  FMUL.FTZ R5, R9.reuse, R193 ;  /* 0x000000c109057220 */ /* 0x040fe20000410000 */
[C---:B------:R-:W-:Y:S01]  /*8370*/  FMUL.FTZ R121, R9.reuse, R178 ;  /* 0x000000b209797220 */ /* 0x040fe20000410000 */
[----:B------:R-:W-:Y:S01]  /*8380*/  FFMA.FTZ R6, R112, R203, R7 ;  /* 0x000000cb70067223 */ /* 0x000fe20000010007 */
[-C--:B------:R-:W-:Y:S01]  /*8390*/  FMUL.FTZ R7, R9, R194.reuse ;  /* 0x000000c209077220 */ /* 0x080fe20000410000 */
[-C--:B------:R-:W-:Y:S01]  /*83a0*/  FFMA.FTZ R184, R8, R194.reuse, -R5 ;  /* 0x000000c208b87223 */ /* 0x080fe20000010805 */
[----:B------:R-:W-:Y:S01]  /*83b0*/  FMUL.FTZ R194, R87, R194 ;  /* 0x000000c257c27220 */ /* 0x000fe20000410000 */
[----:B------:R-:W-:Y:S01]  /*83c0*/  FFMA.FTZ R4, R112, -R195, R4 ;  /* 0x800000c370047223 */ /* 0x000fe20000010004 */
[----:B------:R-:W-:Y:S01]  /*83d0*/  FFMA.FTZ R127, R113, R200, R6 ;  /* 0x000000c8717f7223 */ /* 0x000fe20000010006 */
[C---:B------:R-:W-:Y:S01]  /*83e0*/  FFMA.FTZ R5, -R87.reuse, R66, R200 ;  /* 0x0000004257057223 */ /* 0x040fe200000101c8 */
[-C--:B------:R-:W-:Y:S01]  /*83f0*/  FMUL.FTZ R6, R87, R193.reuse ;  /* 0x000000c157067220 */ /* 0x080fe20000410000 */
        /* <DEDUP_REMOVED lines=10> */
[C---:B------:R-:W-:Y:S01]  /*84a0*/  FFMA.FTZ R7, R133.reuse, R134, -R7 ;  /* 0x0000008685077223 */ /* 0x040fe20000010807 */
[----:B------:R-:W-:Y:S01]  /*84b0*/  FFMA.FTZ R124, R133, R135, R6 ;  /* 0x00000087857c7223 */ /* 0x000fe20000010006 */
[----:B------:R-:W-:Y:S01]  /*84c0*/  FFMA.FTZ R205, R205, R184, R176 ;  /* 0x000000b8cdcd7223 */ /* 0x000fe200000100b0 */
[----:B------:R-:W-:Y:S01]  /*84d0*/  FFMA.FTZ R184, R8, R202, -R121 ;  /* 0x000000ca08b87223 */ /* 0x000fe20000010879 */
[----:B------:R-:W-:Y:S01]  /*84e0*/  FADD.FTZ R121, R122, R7 ;  /* 0x000000077a797221 */ /* 0x000fe20000010000 */
[----:B------:R-:W-:Y:S01]  /*84f0*/  FADD.FTZ R119, R119, R124 ;  /* 0x0000007c77777221 */ /* 0x000fe20000010000 */
[----:B------:R-:W-:Y:S01]  /*8500*/  FFMA.FTZ R124, R8, R178, R125 ;  /* 0x000000b2087c7223 */ /* 0x000fe2000001007d */
[----:B------:R-:W-:Y:S01]  /*8510*/  FFMA.FTZ R5, R5, R194, -R186 ;  /* 0x000000c205057223 */ /* 0x000fe200000108ba */
[C---:B------:R-:W-:Y:S01]  /*8520*/  FMUL.FTZ R125, R120.reuse, R121 ;  /* 0x00000079787d7220 */ /* 0x040fe20000410000 */
[----:B------:R-:W-:Y:S01]  /*8530*/  FMUL.FTZ R122, R120, R119 ;  /* 0x00000077787a7220 */ /* 0x000fe20000410000 */
[C---:B------:R-:W-:Y:S01]  /*8540*/  FMUL.FTZ R186, R86.reuse, R202 ;  /* 0x000000ca56ba7220 */ /* 0x040fe20000410000 */
[----:B------:R-:W-:Y:S01]  /*8550*/  FFMA.FTZ R203, -R86, R65, R203 ;  /* 0x0000004156cb7223 */ /* 0x000fe200000101cb */
[C---:B------:R-:W-:Y:S01]  /*8560*/  FFMA.FTZ R120, R132.reuse, R119, R125 ;  /* 0x0000007784787223 */ /* 0x040fe2000001007d */
[----:B------:R-:W-:Y:S01]  /*8570*/  FFMA.FTZ R125, R132, R121, -R122 ;  /* 0x00000079847d7223 */ /* 0x000fe2000001087a */
[----:B------:R-:W-:Y:S01]  /*8580*/  FMUL.FTZ R176, R86, R178 ;  /* 0x000000b256b07220 */ /* 0x000fe20000410000 */
[----:B------:R-:W-:Y:S01]  /*8590*/  FMUL.FTZ R6, R195, R186 ;  /* 0x000000bac3067220 */ /* 0x000fe20000410000 */
[----:B------:R-:W-:Y:S01]  /*85a0*/  FADD.FTZ R123, R123, R120 ;  /* 0x000000787b7b7221 */ /* 0x000fe20000010000 */
[----:B------:R-:W-:Y:S01]  /*85b0*/  FADD.FTZ R128, R128, R125 ;  /* 0x0000007d80807221 */ /* 0x000fe20000010000 */
[----:B------:R-:W-:Y:S01]  /*85c0*/  FADD.FTZ R94, R176, R94 ;  /* 0x0000005eb05e7221 */ /* 0x000fe20000010000 */
[-C--:B------:R-:W-:Y:S01]  /*85d0*/  FFMA.FTZ R6, R203, R176.reuse, R6 ;  /* 0x000000b0cb067223 */ /* 0x080fe20000010006 */
[----:B------:R-:W-:Y:S01]  /*85e0*/  FMUL.FTZ R176, R195, R176 ;  /* 0x000000b0c3b07220 */ /* 0x000fe20000410000 */
[----:B------:R-:W-:Y:S01]  /*85f0*/  FMUL.FTZ R137, R88, R201 ;  /* 0x000000c958897220 */ /* 0x000fe20000410000 */
[----:B------:R-:W-:Y:S01]  /*8600*/  FMUL.FTZ R133, R9, R159 ;  /* 0x0000009f09857220 */ /* 0x000fe20000410000 */
[----:B------:R-:W-:Y:S01]  /*8610*/  FFMA.FTZ R132, R114, R175, R127 ;  /* 0x000000af72847223 */ /* 0x000fe2000001007f */
[C---:B------:R-:W-:Y:S01]  /*8620*/  FMUL.FTZ R120, R126.reuse, R128 ;  /* 0x000000807e787220 */ /* 0x040fe20000410000 */
[----:B------:R-:W-:Y:S01]  /*8630*/  FMUL.FTZ R127, R126, R123 ;  /* 0x0000007b7e7f7220 */ /* 0x000fe20000410000 */
[----:B------:R-:W-:Y:S01]  /*8640*/  FFMA.FTZ R7, R203, R186, -R176 ;  /* 0x000000bacb077223 */ /* 0x000fe200000108b0 */
[C---:B------:R-:W-:Y:S01]  /*8650*/  FMUL.FTZ R122, R88.reuse, R159 ;  /* 0x0000009f587a7220 */ /* 0x040fe20000410000 */
[----:B------:R-:W-:Y:S01]  /*8660*/  FFMA.FTZ R175, -R88, R67, R175 ;  /* 0x0000004358af7223 */ /* 0x000fe200000101af */
[----:B------:R-:W-:Y:S01]  /*8670*/  FMUL.FTZ R176, R192, R137 ;  /* 0x00000089c0b07220 */ /* 0x000fe20000410000 */
[----:B------:R-:W-:Y:S01]  /*8680*/  FFMA.FTZ R163, R8, R201, -R133 ;  /* 0x000000c908a37223 */ /* 0x000fe20000010885 */
[----:B------:R-:W-:Y:S01]  /*8690*/  FFMA.FTZ R125, R131, R123, R120 ;  /* 0x0000007b837d7223 */ /* 0x000fe20000010078 */
[----:B------:R-:W-:Y:S01]  /*86a0*/  FMUL.FTZ R201, R9, R201 ;  /* 0x000000c909c97220 */ /* 0x000fe20000410000 */
[----:B------:R-:W-:Y:S01]  /*86b0*/  FFMA.FTZ R120, R131, R128, -R127 ;  /* 0x0000008083787223 */ /* 0x000fe2000001087f */
[-C--:B------:R-:W-:Y:S01]  /*86c0*/  FFMA.FTZ R133, R175, R122.reuse, R176 ;  /* 0x0000007aaf857223 */ /* 0x080fe200000100b0 */
[----:B------:R-:W-:Y:S01]  /*86d0*/  FADD.FTZ R95, R122, R95 ;  /* 0x0000005f7a5f7221 */ /* 0x000fe20000010000 */
[----:B------:R-:W-:Y:S01]  /*86e0*/  FMUL.FTZ R176, R192, R122 ;  /* 0x0000007ac0b07220 */ /* 0x000fe20000410000 */
[----:B------:R-:W-:Y:S01]  /*86f0*/  FMUL.FTZ R124, R203, R124 ;  /* 0x0000007ccb7c7220 */ /* 0x000fe20000410000 */
[----:B------:R-:W-:Y:S01]  /*8700*/  FFMA.FTZ R122, R8, R159, R201 ;  /* 0x0000009f087a7223 */ /* 0x000fe200000100c9 */
[----:B------:R-:W-:Y:S01]  /*8710*/  FADD.FTZ R129, R129, R120 ;  /* 0x0000007881817221 */ /* 0x000fe20000010000 */
[----:B------:R-:W-:Y:S01]  /*8720*/  FMUL.FTZ R186, R77, R128 ;  /* 0x000000804dba7220 */ /* 0x000fe20000410000 */
[----:B------:R-:W-:Y:S01]  /*8730*/  FADD.FTZ R130, R130, R125 ;  /* 0x0000007d82827221 */ /* 0x000fe20000010000 */
[C---:B------:R-:W-:Y:S01]  /*8740*/  FFMA.FTZ R137, R175.reuse, R137, -R176 ;  /* 0x00000089af897223 */ /* 0x040fe200000108b0 */
[----:B------:R-:W-:Y:S01]  /*8750*/  FMUL.FTZ R175, R175, R122 ;  /* 0x0000007aafaf7220 */ /* 0x000fe20000410000 */
[----:B------:R-:W-:Y:S01]  /*8760*/  FFMA.FTZ R196, R195, R184, R124 ;  /* 0x000000b8c3c47223 */ /* 0x000fe2000001007c */
[C---:B------:R-:W-:Y:S01]  /*8770*/  FMUL.FTZ R126, R76.reuse, R129 ;  /* 0x000000814c7e7220 */ /* 0x040fe20000410000 */
[C---:B------:R-:W-:Y:S01]  /*8780*/  FFMA.FTZ R125, -R77.reuse, R56, R150 ;  /* 0x000000384d7d7223 */ /* 0x040fe20000010196 */
[----:B------:R-:W-:Y:S01]  /*8790*/  FMUL.FTZ R122, R77, R123 ;  /* 0x0000007b4d7a7220 */ /* 0x000fe20000410000 */
[----:B------:R-:W-:Y:S01]  /*87a0*/  FMUL.FTZ R184, R139, R186 ;  /* 0x000000ba8bb87220 */ /* 0x000fe20000410000 */
[----:B------:R-:W-:Y:S01]  /*87b0*/  FMUL.FTZ R120, R76, R130 ;  /* 0x000000824c787220 */ /* 0x000fe20000410000 */
[----:B------:R-:W-:Y:S01]  /*87c0*/  FMUL.FTZ R150, R3, R126 ;  /* 0x0000007e03967220 */ /* 0x000fe20000410000 */
[----:B------:R-:W-:Y:S01]  /*87d0*/  FMUL.FTZ R124, R78, R119 ;  /* 0x000000774e7c7220 */ /* 0x000fe20000410000 */
[----:B------:R-:W-:Y:S01]  /*87e0*/  FFMA.FTZ R127, R125, R122, R184 ;  /* 0x0000007a7d7f7223 */ /* 0x000fe200000100b8 */
[-C--:B------:R-:W-:Y:S01]  /*87f0*/  FMUL.FTZ R184, R3, R120.reuse ;  /* 0x0000007803b87220 */ /* 0x080fe20000410000 */
[----:B------:R-:W-:Y:S01]  /*8800*/  FFMA.FTZ R150, R155, R120, R150 ;  /* 0x000000789b967223 */ /* 0x000fe20000010096 */
[----:B------:R-:W-:Y:S01]  /*8810*/  FMUL.FTZ R190, R139, R122 ;  /* 0x0000007a8bbe7220 */ /* 0x000fe20000410000 */
[----:B------:R-:W-:Y:S01]  /*8820*/  FFMA.FTZ R176, R114, -R192, R161 ;  /* 0x800000c072b07223 */ /* 0x000fe200000100a1 */
[----:B------:R-:W-:Y:S01]  /*8830*/  FFMA.FTZ R184, R155, R126, -R184 ;  /* 0x0000007e9bb87223 */ /* 0x000fe200000108b8 */
[----:B------:R-:W-:Y:S01]  /*8840*/  FFMA.FTZ R200, R192, R163, R175 ;  /* 0x000000a3c0c87223 */ /* 0x000fe200000100af */
[----:B------:R-:W-:Y:S01]  /*8850*/  FMUL.FTZ R192, R78, R121 ;  /* 0x000000794ec07220 */ /* 0x000fe20000410000 */
        /* <DEDUP_REMOVED lines=35> */
[----:B------:R-:W-:Y:S01]  /*8a90*/  FFMA.FTZ R198, R65, R178, R196 ;  /* 0x000000b241c67223 */ /* 0x000fe200000100c4 */
[----:B------:R-:W-:Y:S01]  /*8aa0*/  FMUL.FTZ R186, R85, R189 ;  /* 0x000000bd55ba7220 */ /* 0x000fe20000410000 */
[----:B------:R-:W-:Y:S01]  /*8ab0*/  FMUL.FTZ R150, R156, R175 ;  /* 0x000000af9c967220 */ /* 0x000fe20000410000 */
[-C--:B------:R-:W-:Y:S01]  /*8ac0*/  FFMA.FTZ R161, R142, R159.reuse, -R161 ;  /* 0x0000009f8ea17223 */ /* 0x080fe200000108a1 */
[----:B------:R-:W-:Y:S01]  /*8ad0*/  FMUL.FTZ R159, R14, R159 ;  /* 0x0000009f0e9f7220 */ /* 0x000fe20000410000 */
[C---:B------:R-:W-:Y:S01]  /*8ae0*/  FMUL.FTZ R178, R82.reuse, R164 ;  /* 0x000000a452b27220 */ /* 0x040fe20000410000 */
[----:B------:R-:W-:Y:S01]  /*8af0*/  FFMA.FTZ R194, R177, R186, R150 ;  /* 0x000000bab1c27223 */ /* 0x000fe20000010096 */
[C---:B------:R-:W-:Y:S01]  /*8b00*/  FFMA.FTZ R147, -R82.reuse, R61, R147 ;  /* 0x0000003d52937223 */ /* 0x040fe20000010193 */
[----:B------:R-:W-:Y:S01]  /*8b10*/  FMUL.FTZ R150, R82, R174 ;  /* 0x000000ae52967220 */ /* 0x000fe20000410000 */
[----:B------:R-:W-:Y:S01]  /*8b20*/  FFMA.FTZ R158, R142, R131, R159 ;  /* 0x000000838e9e7223 */ /* 0x000fe2000001009f */
[----:B------:R-:W-:Y:S01]  /*8b30*/  FMUL.FTZ R184, R143, R178 ;  /* 0x000000b28fb87220 */ /* 0x000fe20000410000 */
[----:B------:R-:W-:Y:S01]  /*8b40*/  FADD.FTZ R97, R186, R97 ;  /* 0x00000061ba617221 */ /* 0x000fe20000010000 */
[----:B------:R-:W-:Y:S01]  /*8b50*/  FMUL.FTZ R186, R156, R186 ;  /* 0x000000ba9cba7220 */ /* 0x000fe20000410000 */
[----:B------:R-:W-:Y:S01]  /*8b60*/  FADD.FTZ R158, R163, R158 ;  /* 0x0000009ea39e7221 */ /* 0x000fe20000010000 */
[-C--:B------:R-:W-:Y:S01]  /*8b70*/  FFMA.FTZ R159, R147, R150.reuse, R184 ;  /* 0x00000096939f7223 */ /* 0x080fe200000100b8 */
[----:B------:R-:W-:Y:S01]  /*8b80*/  FMUL.FTZ R165, R143, R150 ;  /* 0x000000968fa57220 */ /* 0x000fe20000410000 */
[----:B------:R-:W-:Y:S01]  /*8b90*/  FFMA.FTZ R196, R177, R175, -R186 ;  /* 0x000000afb1c47223 */ /* 0x000fe200000108ba */
[C---:B------:R-:W-:Y:S01]  /*8ba0*/  FFMA.FTZ R148, -R83.reuse, R62, R148 ;  /* 0x0000003e53947223 */ /* 0x040fe20000010194 */
[----:B------:R-:W-:Y:S01]  /*8bb0*/  FADD.FTZ R163, R158, R159 ;  /* 0x0000009f9ea37221 */ /* 0x000fe20000010000 */
[----:B------:R-:W-:Y:S01]  /*8bc0*/  FMUL.FTZ R159, R83, R185 ;  /* 0x000000b9539f7220 */ /* 0x000fe20000410000 */
[----:B------:R-:W-:Y:S01]  /*8bd0*/  FFMA.FTZ R178, R147, R178, -R165 ;  /* 0x000000b293b27223 */ /* 0x000fe200000108a5 */
        /* <DEDUP_REMOVED lines=9> */
[C---:B------:R-:W-:Y:S01]  /*8c70*/  FMUL.FTZ R190, R151.reuse, R186 ;  /* 0x000000ba97be7220 */ /* 0x040fe20000410000 */
[----:B------:R-:W-:Y:S01]  /*8c80*/  FFMA.FTZ R179, R8, R171, -R179 ;  /* 0x000000ab08b37223 */ /* 0x000fe200000108b3 */
[----:B------:R-:W-:Y:S01]  /*8c90*/  FFMA.FTZ R178, R148, R159, R165 ;  /* 0x0000009f94b27223 */ /* 0x000fe200000100a5 */
[-C--:B------:R-:W-:Y:S01]  /*8ca0*/  FMUL.FTZ R165, R151, R158.reuse ;  /* 0x0000009e97a57220 */ /* 0x080fe20000410000 */
[----:B------:R-:W-:Y:S01]  /*8cb0*/  FFMA.FTZ R190, R157, R158, R190 ;  /* 0x0000009e9dbe7223 */ /* 0x000fe200000100be */
[----:B------:R-:W-:Y:S01]  /*8cc0*/  FMUL.FTZ R171, R9, R171 ;  /* 0x000000ab09ab7220 */ /* 0x000fe20000410000 */
[----:B------:R-:W-:Y:S01]  /*8cd0*/  FADD.FTZ R163, R163, R178 ;  /* 0x000000b2a3a37221 */ /* 0x000fe20000010000 */
[----:B------:R-:W-:Y:S01]  /*8ce0*/  FFMA.FTZ R186, R157, R186, -R165 ;  /* 0x000000ba9dba7223 */ /* 0x000fe200000108a5 */
[----:B------:R-:W-:Y:S01]  /*8cf0*/  FADD.FTZ R161, R161, R184 ;  /* 0x000000b8a1a17221 */ /* 0x000fe20000010000 */
[----:B------:R-:W-:Y:S01]  /*8d00*/  FMUL.FTZ R175, R9, R154 ;  /* 0x0000009a09af7220 */ /* 0x000fe20000410000 */
[----:B------:R-:W-:Y:S01]  /*8d10*/  FMUL.FTZ R183, R89, R152 ;  /* 0x0000009859b77220 */ /* 0x000fe20000410000 */
[----:B------:R-:W-:Y:S01]  /*8d20*/  FADD.FTZ R163, R163, R190 ;  /* 0x000000bea3a37221 */ /* 0x000fe20000010000 */
[----:B------:R-:W-:Y:S01]  /*8d30*/  FFMA.FTZ R192, R8, R189, R171 ;  /* 0x000000bd08c07223 */ /* 0x000fe200000100ab */
[----:B------:R-:W-:Y:S01]  /*8d40*/  FFMA.FTZ R165, R115, R182, R132 ;  /* 0x000000b673a57223 */ /* 0x000fe20000010084 */
[----:B------:R-:W-:Y:S01]  /*8d50*/  FADD.FTZ R161, R161, R186 ;  /* 0x000000baa1a17221 */ /* 0x000fe20000010000 */
[C---:B------:R-:W-:Y:S01]  /*8d60*/  FMUL.FTZ R171, R89.reuse, R154 ;  /* 0x0000009a59ab7220 */ /* 0x040fe20000410000 */
[----:B------:R-:W-:Y:S01]  /*8d70*/  FFMA.FTZ R182, -R89, R68, R182 ;  /* 0x0000004459b67223 */ /* 0x000fe200000101b6 */
[----:B------:R-:W-:Y:S01]  /*8d80*/  FMUL.FTZ R187, R180, R183 ;  /* 0x000000b7b4bb7220 */ /* 0x000fe20000410000 */
[-C--:B------:R-:W-:Y:S01]  /*8d90*/  FFMA.FTZ R181, R8, R152.reuse, -R175 ;  /* 0x0000009808b57223 */ /* 0x080fe200000108af */
[----:B------:R-:W-:Y:S01]  /*8da0*/  FADD.FTZ R163, R163, R194 ;  /* 0x000000c2a3a37221 */ /* 0x000fe20000010000 */
[----:B------:R-:W-:Y:S01]  /*8db0*/  FMUL.FTZ R175, R9, R152 ;  /* 0x0000009809af7220 */ /* 0x000fe20000410000 */
[----:B------:R-:W-:Y:S01]  /*8dc0*/  FADD.FTZ R100, R171, R100 ;  /* 0x00000064ab647221 */ /* 0x000fe20000010000 */
[-C--:B------:R-:W-:Y:S01]  /*8dd0*/  FFMA.FTZ R187, R182, R171.reuse, R187 ;  /* 0x000000abb6bb7223 */ /* 0x080fe200000100bb */
[----:B------:R-:W-:Y:S01]  /*8de0*/  FADD.FTZ R196, R161, R196 ;  /* 0x000000c4a1c47221 */ /* 0x000fe20000010000 */
[----:B------:R-:W-:Y:S01]  /*8df0*/  FMUL.FTZ R171, R180, R171 ;  /* 0x000000abb4ab7220 */ /* 0x000fe20000410000 */
[----:B------:R-:W-:Y:S01]  /*8e00*/  FFMA.FTZ R175, R8, R154, R175 ;  /* 0x0000009a08af7223 */ /* 0x000fe200000100af */
[----:B------:R-:W-:Y:S01]  /*8e10*/  FADD.FTZ R163, R163, R6 ;  /* 0x00000006a3a37221 */ /* 0x000fe20000010000 */
[----:B------:R-:W-:Y:S01]  /*8e20*/  FMUL.FTZ R178, R90, R153 ;  /* 0x000000995ab27220 */ /* 0x000fe20000410000 */
[----:B------:R-:W-:Y:S01]  /*8e30*/  FADD.FTZ R196, R196, R7 ;  /* 0x00000007c4c47221 */ /* 0x000fe20000010000 */
[C---:B------:R-:W-:Y:S01]  /*8e40*/  FFMA.FTZ R6, R182.reuse, R183, -R171 ;  /* 0x000000b7b6067223 */ /* 0x040fe200000108ab */
[----:B------:R-:W-:Y:S01]  /*8e50*/  FMUL.FTZ R175, R182, R175 ;  /* 0x000000afb6af7220 */ /* 0x000fe20000410000 */
[----:B------:R-:W-:Y:S01]  /*8e60*/  FADD.FTZ R4, R163, R4 ;  /* 0x00000004a3047221 */ /* 0x000fe20000010000 */
[----:B------:R-:W-:Y:S01]  /*8e70*/  FFMA.FTZ R132, R116, R173, R165 ;  /* 0x000000ad74847223 */ /* 0x000fe200000100a5 */
[C---:B------:R-:W-:Y:S01]  /*8e80*/  FMUL.FTZ R152, R90.reuse, R146 ;  /* 0x000000925a987220 */ /* 0x040fe20000410000 */
[----:B------:R-:W-:Y:S01]  /*8e90*/  FFMA.FTZ R173, -R90, R69, R173 ;  /* 0x000000455aad7223 */ /* 0x000fe200000101ad */
[----:B------:R-:W-:Y:S01]  /*8ea0*/  FMUL.FTZ R182, R169, R178 ;  /* 0x000000b2a9b67220 */ /* 0x000fe20000410000 */
[----:B------:R-:W-:Y:S01]  /*8eb0*/  FMUL.FTZ R165, R91, R12 ;  /* 0x0000000c5ba57220 */ /* 0x000fe20000410000 */
[----:B------:R-:W-:Y:S01]  /*8ec0*/  FADD.FTZ R196, R196, R5 ;  /* 0x00000005c4c47221 */ /* 0x000fe20000010000 */
[----:B------:R-:W-:Y:S01]  /*8ed0*/  FADD.FTZ R4, R4, R133 ;  /* 0x0000008504047221 */ /* 0x000fe20000010000 */
[-C--:B------:R-:W-:Y:S01]  /*8ee0*/  FMUL.FTZ R161, R169, R152.reuse ;  /* 0x00000098a9a17220 */ /* 0x080fe20000410000 */
[----:B------:R-:W-:Y:S01]  /*8ef0*/  FADD.FTZ R72, R152, R72 ;  /* 0x0000004898487221 */ /* 0x000fe20000010000 */
[----:B------:R-:W-:Y:S01]  /*8f00*/  FFMA.FTZ R7, R173, R152, R182 ;  /* 0x00000098ad077223 */ /* 0x000fe200000100b6 */
[----:B------:R-:W-:Y:S01]  /*8f10*/  FFMA.FTZ R133, R117, R170, R132 ;  /* 0x000000aa75857223 */ /* 0x000fe20000010084 */
[C---:B------:R-:W-:Y:S01]  /*8f20*/  FMUL.FTZ R152, R91.reuse, R13 ;  /* 0x0000000d5b987220 */ /* 0x040fe20000410000 */
[----:B------:R-:W-:Y:S01]  /*8f30*/  FFMA.FTZ R163, -R91, R70, R170 ;  /* 0x000000465ba37223 */ /* 0x000fe200000101aa */
[----:B------:R-:W-:Y:S01]  /*8f40*/  FMUL.FTZ R132, R172, R165 ;  /* 0x000000a5ac847220 */ /* 0x000fe20000410000 */
[----:B------:R-:W-:Y:S01]  /*8f50*/  FADD.FTZ R137, R196, R137 ;  /* 0x00000089c4897221 */ /* 0x000fe20000010000 */
[----:B------:R-:W-:Y:S01]  /*8f60*/  FADD.FTZ R73, R152, R73 ;  /* 0x0000004998497221 */ /* 0x000fe20000010000 */
[----:B------:R-:W-:Y:S01]  /*8f70*/  FFMA.FTZ R161, R173, R178, -R161 ;  /* 0x000000b2ada17223 */ /* 0x000fe200000108a1 */
[----:B------:R-:W-:Y:S01]  /*8f80*/  FFMA.FTZ R171, R163, R152, R132 ;  /* 0x00000098a3ab7223 */ /* 0x000fe20000010084 */
[----:B------:R-:W-:Y:S01]  /*8f90*/  FADD.FTZ R4, R4, R187 ;  /* 0x000000bb04047221 */ /* 0x000fe20000010000 */
[----:B------:R-:W-:Y:S01]  /*8fa0*/  FFMA.FTZ R5, R115, -R180, R176 ;  /* 0x800000b473057223 */ /* 0x000fe200000100b0 */
[----:B------:R-:W-:Y:S01]  /*8fb0*/  FMUL.FTZ R152, R172, R152 ;  /* 0x00000098ac987220 */ /* 0x000fe20000410000 */
[----:B------:R-:W-:Y:S01]  /*8fc0*/  FADD.FTZ R6, R137, R6 ;  /* 0x0000000689067221 */ /* 0x000fe20000010000 */
[----:B------:R-:W-:Y:S01]  /*8fd0*/  FADD.FTZ R4, R4, R7 ;  /* 0x0000000704047221 */ /* 0x000fe20000010000 */
[----:B------:R-:W-:Y:S01]  /*8fe0*/  FFMA.FTZ R132, R116, -R169, R5 ;  /* 0x800000a974847223 */ /* 0x000fe20000010005 */
[----:B------:R-:W-:Y:S01]  /*8ff0*/  FFMA.FTZ R165, R163, R165, -R152 ;  /* 0x000000a5a3a57223 */ /* 0x000fe20000010898 */
[----:B------:R-:W-:Y:S01]  /*9000*/  FADD.FTZ R6, R6, R161 ;  /* 0x000000a106067221 */ /* 0x000fe20000010000 */
[----:B------:R-:W-:Y:S01]  /*9010*/  FADD.FTZ R4, R4, R171 ;  /* 0x000000ab04047221 */ /* 0x000fe20000010000 */
[----:B------:R-:W-:Y:S01]  /*9020*/  FFMA.FTZ R7, R117, -R172, R132 ;  /* 0x800000ac75077223 */ /* 0x000fe20000010084 */
[----:B------:R0:W1:Y:S01]  /*9030*/  SHFL.DOWN PT, R161, R133, 0x1, 0x1f ;  /* 0x08201f0085a17f89 */ /* 0x00006200000e0000 */
[----:B------:R-:W-:Y:S01]  /*9040*/  FADD.FTZ R165, R6, R165 ;  /* 0x000000a506a57221 */ /* 0x000fe20000010000 */
[----:B------:R-:W-:Y:S01]  /*9050*/  FMUL.FTZ R5, R9, R168 ;  /* 0x000000a809057220 */ /* 0x000fe20000410000 */
[----:B------:R-:W-:Y:S01]  /*9060*/  FMUL.FTZ R177, R177, R192 ;  /* 0x000000c0b1b17220 */ /* 0x000fe20000410000 */
[----:B------:R-:W2:Y:S01]  /*9070*/  SHFL.DOWN PT, R176, R7, 0x1, 0x1f ;  /* 0x08201f0007b07f89 */ /* 0x000ea200000e0000 */
[C---:B------:R-:W-:Y:S01]  /*9080*/  FMUL.FTZ R152, R9.reuse, R146 ;  /* 0x0000009209987220 */ /* 0x040fe20000410000 */
[-C--:B------:R-:W-:Y:S01]  /*9090*/  FFMA.FTZ R132, R8, R188.reuse, -R5 ;  /* 0x000000bc08847223 */ /* 0x080fe20000010805 */
[----:B------:R-:W-:Y:S01]  /*90a0*/  FMUL.FTZ R5, R9, R188 ;  /* 0x000000bc09057220 */ /* 0x000fe20000410000 */
[----:B------:R-:W3:Y:S01]  /*90b0*/  SHFL.DOWN PT, R137, R4, 0x1, 0x1f ;  /* 0x08201f0004897f89 */ /* 0x000ee200000e0000 */
[----:B------:R-:W-:Y:S01]  /*90c0*/  FFMA.FTZ R177, R156, R179, R177 ;  /* 0x000000b39cb17223 */ /* 0x000fe200000100b1 */
[C---:B------:R-:W-:Y:S01]  /*90d0*/  FFMA.FTZ R156, R8.reuse, R153, -R152 ;  /* 0x00000099089c7223 */ /* 0x040fe20000010898 */
[----:B------:R-:W-:Y:S01]  /*90e0*/  FFMA.FTZ R6, R8, R168, R5 ;  /* 0x000000a808067223 */ /* 0x000fe20000010005 */
[----:B------:R-:W4:Y:S01]  /*90f0*/  SHFL.DOWN PT, R170, R165, 0x1, 0x1f ;  /* 0x08201f00a5aa7f89 */ /* 0x000f2200000e0000 */
[----:B------:R-:W-:Y:S01]  /*9100*/  MOV R5, R165 ;  /* 0x000000a500057202 */ /* 0x000fe20000000f00 */
[----:B------:R-:W-:Y:S01]  /*9110*/  FFMA.FTZ R175, R180, R181, R175 ;  /* 0x000000b5b4af7223 */ /* 0x000fe200000100af */
[----:B------:R-:W-:Y:S01]  /*9120*/  FMUL.FTZ R152, R157, R6 ;  /* 0x000000069d987220 */ /* 0x000fe20000410000 */
[----:B------:R-:W-:Y:S01]  /*9130*/  MOV R6, R133 ;  /* 0x0000008500067202 */ /* 0x000fe20000000f00 */
[----:B------:R-:W-:Y:S01]  /*9140*/  FMUL.FTZ R153, R9, R153 ;  /* 0x0000009909997220 */ /* 0x000fe20000410000 */
[----:B------:R-:W-:Y:S01]  /*9150*/  FFMA.FTZ R175, R68, R154, R175 ;  /* 0x0000009a44af7223 */ /* 0x000fe200000100af */
[----:B------:R-:W-:Y:S01]  /*9160*/  FADD.FTZ R74, R158, R74 ;  /* 0x0000004a9e4a7221 */ /* 0x000fe20000010000 */
[----:B------:R-:W-:Y:S01]  /*9170*/  FFMA.FTZ R152, R151, R132, R152 ;  /* 0x0000008497987223 */ /* 0x000fe20000010098 */
[----:B------:R-:W-:Y:S01]  /*9180*/  FFMA.FTZ R154, R8, R146, R153 ;  /* 0x00000092089a7223 */ /* 0x000fe20000010099 */
[C---:B0-----:R-:W-:Y:S01]  /*9190*/  FMUL.FTZ R133, R9.reuse, R13 ;  /* 0x0000000d09857220 */ /* 0x041fe20000410000 */
[----:B------:R-:W-:Y:S01]  /*91a0*/  FMUL.FTZ R132, R9, R185 ;  /* 0x000000b909847220 */ /* 0x000fe20000410000 */
[----:B-1----:R-:W-:Y:S01]  /*91b0*/  @!P2 FADD.FTZ R6, R6, R161 ;  /* 0x000000a10606a221 */ /* 0x002fe20000010000 */
[----:B------:R-:W-:Y:S01]  /*91c0*/  FMUL.FTZ R154, R173, R154 ;  /* 0x0000009aad9a7220 */ /* 0x000fe20000410000 */
[----:B------:R-:W-:Y:S01]  /*91d0*/  FADD.FTZ R101, R131, R101 ;  /* 0x0000006583657221 */ /* 0x000fe20000010000 */
[----:B------:R-:W-:Y:S01]  /*91e0*/  FMUL.FTZ R131, R9, R135 ;  /* 0x0000008709837220 */ /* 0x000fe20000410000 */
[----:B--2---:R-:W-:Y:S01]  /*91f0*/  @!P2 FADD.FTZ R7, R7, R176 ;  /* 0x000000b00707a221 */ /* 0x004fe20000010000 */
[----:B------:R-:W0:Y:S01]  /*9200*/  SHFL.DOWN PT, R153, R6, 0x2, 0x1f ;  /* 0x08401f0006997f89 */ /* 0x000e2200000e0000 */
[----:B------:R-:W-:Y:S01]  /*9210*/  FFMA.FTZ R154, R169, R156, R154 ;  /* 0x0000009ca99a7223 */ /* 0x000fe2000001009a */
[C---:B------:R-:W-:Y:S01]  /*9220*/  FFMA.FTZ R131, R8.reuse, R134, -R131 ;  /* 0x0000008608837223 */ /* 0x040fe20000010883 */
[----:B---3--:R-:W-:Y:S01]  /*9230*/  @!P2 FADD.FTZ R4, R137, R4 ;  /* 0x000000048904a221 */ /* 0x008fe20000010000 */
[CC--:B------:R-:W-:Y:S01]  /*9240*/  FFMA.FTZ R137, R8.reuse, R12.reuse, -R133 ;  /* 0x0000000c08897223 */ /* 0x0c0fe20000010885 */
[CC--:B------:R-:W-:Y:S01]  /*9250*/  FFMA.FTZ R133, R8.reuse, R167.reuse, -R132 ;  /* 0x000000a708857223 */ /* 0x0c0fe20000010884 */
[----:B------:R-:W-:Y:S01]  /*9260*/  FMUL.FTZ R167, R9, R167 ;  /* 0x000000a709a77220 */ /* 0x000fe20000410000 */
[----:B----4-:R-:W-:Y:S01]  /*9270*/  @!P2 FADD.FTZ R5, R5, R170 ;  /* 0x000000aa0505a221 */ /* 0x010fe20000010000 */
[----:B------:R-:W1:Y:S01]  /*9280*/  SHFL.DOWN PT, R151, R4, 0x2, 0x1f ;  /* 0x08401f0004977f89 */ /* 0x000e6200000e0000 */
[----:B------:R-:W-:Y:S01]  /*9290*/  ISETP.GT.AND P2, PT, R21, 0x1d, PT ;  /* 0x0000001d1500780c */ /* 0x000fe20003f44270 */
[----:B------:R-:W-:Y:S01]  /*92a0*/  FFMA.FTZ R167, R8, R185, R167 ;  /* 0x000000b908a77223 */ /* 0x000fe200000100a7 */
[----:B------:R-:W-:Y:S01]  /*92b0*/  FMUL.FTZ R12, R9, R12 ;  /* 0x0000000c090c7220 */ /* 0x000fe20000410000 */
[----:B------:R-:W2:Y:S01]  /*92c0*/  SHFL.DOWN PT, R170, R7, 0x2, 0x1f ;  /* 0x08401f0007aa7f89 */ /* 0x000ea200000e0000 */
[----:B------:R-:W-:Y:S01]  /*92d0*/  FFMA.FTZ R154, R69, R146, R154 ;  /* 0x00000092459a7223 */ /* 0x000fe2000001009a */
[----:B------:R-:W-:Y:S01]  /*92e0*/  FMUL.FTZ R167, R148, R167 ;  /* 0x000000a794a77220 */ /* 0x000fe20000410000 */
[----:B------:R-:W-:Y:S01]  /*92f0*/  FFMA.FTZ R12, R8, R13, R12 ;  /* 0x0000000d080c7223 */ /* 0x000fe2000001000c */
[----:B------:R-:W3:Y:S01]  /*9300*/  SHFL.DOWN PT, R158, R5, 0x2, 0x1f ;  /* 0x08401f00059e7f89 */ /* 0x000ee200000e0000 */
[----:B------:R-:W-:Y:S01]  /*9310*/  FADD.FTZ R75, R126, R75 ;  /* 0x0000004b7e4b7221 */ /* 0x000fe20000010000 */
[----:B------:R-:W-:Y:S01]  /*9320*/  FFMA.FTZ R167, R144, R133, R167 ;  /* 0x0000008590a77223 */ /* 0x000fe200000100a7 */
[----:B------:R-:W-:Y:S01]  /*9330*/  FMUL.FTZ R163, R163, R12 ;  /* 0x0000000ca3a37220 */ /* 0x000fe20000410000 */
[C---:B------:R-:W-:Y:S01]  /*9340*/  FMUL.FTZ R133, R9.reuse, R174 ;  /* 0x000000ae09857220 */ /* 0x040fe20000410000 */
[----:B------:R-:W-:Y:S01]  /*9350*/  FADD.FTZ R96, R124, R96 ;  /* 0x000000607c607221 */ /* 0x000fe20000010000 */
[----:B------:R-:W-:Y:S01]  /*9360*/  FFMA.FTZ R205, R66, R193, R205 ;  /* 0x000000c142cd7223 */ /* 0x000fe200000100cd */
[----:B------:R-:W-:Y:S01]  /*9370*/  FFMA.FTZ R137, R172, R137, R163 ;  /* 0x00000089ac897223 */ /* 0x000fe200000100a3 */
[----:B0-----:R-:W-:Y:S01]  /*9380*/  @!P2 FADD.FTZ R6, R6, R153 ;  /* 0x000000990606a221 */ /* 0x001fe20000010000 */
[-C--:B------:R-:W-:Y:S01]  /*9390*/  FFMA.FTZ R132, R8, R164.reuse, -R133 ;  /* 0x000000a408847223 */ /* 0x080fe20000010885 */
[C---:B------:R-:W-:Y:S01]  /*93a0*/  FMUL.FTZ R133, R9.reuse, R164 ;  /* 0x000000a409857220 */ /* 0x040fe20000410000 */
[----:B------:R-:W-:Y:S01]  /*93b0*/  FFMA.FTZ R137, R70, R13, R137 ;  /* 0x0000000d46897223 */ /* 0x000fe20000010089 */
[C---:B------:R-:W-:Y:S01]  /*93c0*/  FMUL.FTZ R13, R9.reuse, R166 ;  /* 0x000000a6090d7220 */ /* 0x040fe20000410000 */
[----:B------:R-:W0:Y:S01]  /*93d0*/  SHFL.DOWN PT, R153, R6, 0x4, 0x1f ;  /* 0x08801f0006997f89 */ /* 0x000e2200000e0000 */
[----:B------:R-:W-:Y:S01]  /*93e0*/  FFMA.FTZ R12, R8, R174, R133 ;  /* 0x000000ae080c7223 */ /* 0x000fe20000010085 */
[-C--:B------:R-:W-:Y:S01]  /*93f0*/  FMUL.FTZ R133, R9, R162.reuse ;  /* 0x000000a209857220 */ /* 0x080fe20000410000 */
[----:B-1----:R-:W-:Y:S01]  /*9400*/  @!P2 FADD.FTZ R4, R4, R151 ;  /* 0x000000970404a221 */ /* 0x002fe20000010000 */
[C---:B------:R-:W-:Y:S01]  /*9410*/  FFMA.FTZ R13, R8.reuse, R162, R13 ;  /* 0x000000a2080d7223 */ /* 0x040fe2000001000d */
[----:B------:R-:W-:Y:S01]  /*9420*/  FMUL.FTZ R12, R147, R12 ;  /* 0x0000000c930c7220 */ /* 0x000fe20000410000 */
[----:B------:R-:W-:Y:S01]  /*9430*/  FADD.FTZ R54, R137, R54 ;  /* 0x0000003689367221 */ /* 0x000fe20000010000 */
[----:B--2---:R-:W-:Y:S01]  /*9440*/  @!P2 FADD.FTZ R7, R7, R170 ;  /* 0x000000aa0707a221 */ /* 0x004fe20000010000 */
[----:B------:R-:W1:Y:S01]  /*9450*/  SHFL.DOWN PT, R151, R4, 0x4, 0x1f ;  /* 0x08801f0004977f89 */ /* 0x000e6200000e0000 */
[----:B------:R-:W-:Y:S01]  /*9460*/  FFMA.FTZ R133, R8, R166, -R133 ;  /* 0x000000a608857223 */ /* 0x000fe20000010885 */
[----:B------:R-:W-:Y:S01]  /*9470*/  FMUL.FTZ R137, R142, R13 ;  /* 0x0000000d8e897220 */ /* 0x000fe20000410000 */
[----:B---3--:R-:W-:Y:S01]  /*9480*/  @!P2 FADD.FTZ R5, R5, R158 ;  /* 0x0000009e0505a221 */ /* 0x008fe20000010000 */
[----:B------:R-:W2:Y:S01]  /*9490*/  SHFL.DOWN PT, R146, R7, 0x4, 0x1f ;  /* 0x08801f0007927f89 */ /* 0x000ea200000e0000 */
[----:B------:R-:W-:Y:S01]  /*94a0*/  ISETP.GT.AND P2, PT, R21, 0x1b, PT ;  /* 0x0000001b1500780c */ /* 0x000fe20003f44270 */
[----:B------:R-:W-:Y:S01]  /*94b0*/  FFMA.FTZ R12, R143, R132, R12 ;  /* 0x000000848f0c7223 */ /* 0x000fe2000001000c */
[----:B------:R-:W-:Y:S01]  /*94c0*/  FMUL.FTZ R13, R9, R136 ;  /* 0x00000088090d7220 */ /* 0x000fe20000410000 */
[----:B------:R-:W3:Y:S01]  /*94d0*/  SHFL.DOWN PT, R144, R5, 0x4, 0x1f ;  /* 0x08801f0005907f89 */ /* 0x000ee200000e0000 */
[----:B------:R-:W-:Y:S01]  /*94e0*/  FFMA.FTZ R133, R14, R133, R137 ;  /* 0x000000850e857223 */ /* 0x000fe20000010089 */
[----:B------:R-:W-:Y:S01]  /*94f0*/  FFMA.FTZ R12, R61, R174, R12 ;  /* 0x000000ae3d0c7223 */ /* 0x000fe2000001000c */
[-C--:B------:R-:W-:Y:S01]  /*9500*/  FFMA.FTZ R14, R8, R138.reuse, -R13 ;  /* 0x0000008a080e7223 */ /* 0x080fe2000001080d */
[----:B------:R-:W-:Y:S01]  /*9510*/  FMUL.FTZ R13, R9, R138 ;  /* 0x0000008a090d7220 */ /* 0x000fe20000410000 */
[----:B------:R-:W-:Y:S01]  /*9520*/  FFMA.FTZ R177, R64, R189, R177 ;  /* 0x000000bd40b17223 */ /* 0x000fe200000100b1 */
[----:B------:R-:W-:Y:S01]  /*9530*/  FADD.FTZ R45, R12, R45 ;  /* 0x0000002d0c2d7221 */ /* 0x000fe20000010000 */
[----:B------:R-:W-:Y:S01]  /*9540*/  FFMA.FTZ R152, R63, R168, R152 ;  /* 0x000000a83f987223 */ /* 0x000fe20000010098 */
[----:B------:R-:W-:Y:S01]  /*9550*/  FFMA.FTZ R12, R8, R136, R13 ;  /* 0x00000088080c7223 */ /* 0x000fe2000001000d */
[----:B------:R-:W-:Y:S01]  /*9560*/  FMUL.FTZ R13, R9, R134 ;  /* 0x00000086090d7220 */ /* 0x000fe20000410000 */
[----:B0-----:R-:W-:Y:S01]  /*9570*/  @!P2 FADD.FTZ R6, R6, R153 ;  /* 0x000000990606a221 */ /* 0x001fe20000010000 */
[----:B------:R-:W-:Y:S01]  /*9580*/  FFMA.FTZ R167, R62, R185, R167 ;  /* 0x000000b93ea77223 */ /* 0x000fe200000100a7 */
[----:B------:R-:W-:Y:S01]  /*9590*/  FMUL.FTZ R12, R145, R12 ;  /* 0x0000000c910c7220 */ /* 0x000fe20000410000 */
[----:B------:R-:W-:Y:S01]  /*95a0*/  FFMA.FTZ R133, R60, R162, R133 ;  /* 0x000000a23c857223 */ /* 0x000fe20000010085 */
[----:B------:R-:W-:Y:S01]  /*95b0*/  FADD.FTZ R50, R205, R50 ;  /* 0x00000032cd327221 */ /* 0x000fe20000010000 */
[----:B------:R-:W0:Y:S01]  /*95c0*/  SHFL.DOWN PT, R143, R6, 0x8, 0x1f ;  /* 0x09001f00068f7f89 */ /* 0x000e2200000e0000 */
[----:B-1----:R-:W-:Y:S01]  /*95d0*/  @!P2 FADD.FTZ R4, R4, R151 ;  /* 0x000000970404a221 */ /* 0x002fe20000010000 */
[----:B------:R-:W-:Y:S01]  /*95e0*/  FFMA.FTZ R14, R141, R14, R12 ;  /* 0x0000000e8d0e7223 */ /* 0x000fe2000001000c */
[----:B------:R-:W-:Y:S01]  /*95f0*/  FFMA.FTZ R12, R8, R135, R13 ;  /* 0x00000087080c7223 */ /* 0x000fe2000001000d */
        /* <DEDUP_REMOVED lines=8> */
[----:B------:R-:W-:Y:S01]  /*9680*/  FFMA.FTZ R127, R2, R131, R127 ;  /* 0x00000083027f7223 */ /* 0x000fe2000001007f */
[-C--:B------:R-:W-:Y:S01]  /*9690*/  FMUL.FTZ R2, R9, R121.reuse ;  /* 0x0000007909027220 */ /* 0x080fe20000410000 */
[----:B------:R-:W3:Y:S01]  /*96a0*/  SHFL.DOWN PT, R132, R5, 0x8, 0x1f ;  /* 0x09001f0005847f89 */ /* 0x000ee200000e0000 */
[----:B------:R-:W-:Y:S01]  /*96b0*/  FFMA.FTZ R126, R8, R121, -R13 ;  /* 0x00000079087e7223 */ /* 0x000fe2000001080d */
[----:B------:R-:W-:Y:S01]  /*96c0*/  FFMA.FTZ R135, R58, R135, R127 ;  /* 0x000000873a877223 */ /* 0x000fe2000001007f */
[----:B------:R-:W-:Y:S01]  /*96d0*/  FFMA.FTZ R2, R8, R119, R2 ;  /* 0x0000007708027223 */ /* 0x000fe20000010002 */
[----:B------:R-:W-:Y:S01]  /*96e0*/  FADD.FTZ R49, R198, R49 ;  /* 0x00000031c6317221 */ /* 0x000fe20000010000 */
[----:B------:R-:W-:Y:S01]  /*96f0*/  FADD.FTZ R51, R200, R51 ;  /* 0x00000033c8337221 */ /* 0x000fe20000010000 */
[----:B------:R-:W-:Y:S01]  /*9700*/  FADD.FTZ R48, R177, R48 ;  /* 0x00000030b1307221 */ /* 0x000fe20000010000 */
[----:B------:R-:W-:Y:S01]  /*9710*/  FMUL.FTZ R124, R149, R2 ;  /* 0x00000002957c7220 */ /* 0x000fe20000410000 */
[----:B------:R-:W-:Y:S01]  /*9720*/  FADD.FTZ R52, R175, R52 ;  /* 0x00000034af347221 */ /* 0x000fe20000010000 */
[----:B------:R-:W-:Y:S01]  /*9730*/  FADD.FTZ R102, R159, R102 ;  /* 0x000000669f667221 */ /* 0x000fe20000010000 */
[----:B0-----:R-:W-:Y:S01]  /*9740*/  @!P2 FADD.FTZ R6, R6, R143 ;  /* 0x0000008f0606a221 */ /* 0x001fe20000010000 */
[----:B------:R-:W-:Y:S01]  /*9750*/  FADD.FTZ R47, R152, R47 ;  /* 0x0000002f982f7221 */ /* 0x000fe20000010000 */
[----:B------:R-:W-:Y:S01]  /*9760*/  FADD.FTZ R53, R154, R53 ;  /* 0x000000359a357221 */ /* 0x000fe20000010000 */
[----:B------:R-:W-:Y:S01]  /*9770*/  FADD.FTZ R99, R150, R99 ;  /* 0x0000006396637221 */ /* 0x000fe20000010000 */
[----:B------:R-:W-:Y:S01]  /*9780*/  FADD.FTZ R46, R167, R46 ;  /* 0x0000002ea72e7221 */ /* 0x000fe20000010000 */
[----:B------:R0:W4:Y:S01]  /*9790*/  SHFL.DOWN PT, R127, R6, 0x10, 0x1f ;  /* 0x0a001f00067f7f89 */ /* 0x00012200000e0000 */
[----:B-1----:R-:W-:Y:S01]  /*97a0*/  @!P2 FADD.FTZ R4, R4, R137 ;  /* 0x000000890404a221 */ /* 0x002fe20000010000 */
[----:B------:R-:W-:Y:S01]  /*97b0*/  FADD.FTZ R98, R140, R98 ;  /* 0x000000628c627221 */ /* 0x000fe20000010000 */
[----:B------:R-:W-:Y:S01]  /*97c0*/  FADD.FTZ R44, R133, R44 ;  /* 0x0000002c852c7221 */ /* 0x000fe20000010000 */
[----:B------:R-:W-:Y:S01]  /*97d0*/  FADD.FTZ R43, R14, R43 ;  /* 0x0000002b0e2b7221 */ /* 0x000fe20000010000 */
[----:B--2---:R-:W-:Y:S01]  /*97e0*/  @!P2 FADD.FTZ R7, R7, R138 ;  /* 0x0000008a0707a221 */ /* 0x004fe20000010000 */
[----:B------:R0:W1:Y:S01]  /*97f0*/  SHFL.DOWN PT, R13, R4, 0x10, 0x1f ;  /* 0x0a001f00040d7f89 */ /* 0x00006200000e0000 */
[----:B------:R-:W-:Y:S01]  /*9800*/  FMUL.FTZ R121, R9, R128 ;  /* 0x0000008009797220 */ /* 0x000fe20000410000 */
[----:B---3--:R-:W-:-:S02]  /*9810*/  @!P2 FADD.FTZ R5, R5, R132 ;  /* 0x000000840505a221 */ /* 0x008fc40000010000 */
[----:B------:R0:W2:Y:S04]  /*9820*/  SHFL.DOWN PT, R12, R7, 0x10, 0x1f ;  /* 0x0a001f00070c7f89 */ /* 0x0000a800000e0000 */
[----:B------:R0:W3:Y:S01]  /*9830*/  SHFL.DOWN PT, R2, R5, 0x10, 0x1f ;  /* 0x0a001f0005027f89 */ /* 0x0000e200000e0000 */
[----:B------:R-:W-:Y:S05]  /*9840*/  @P3 BRA `(.L_x_12460) ;  /* 0x0000000000183947 */ /* 0x000fea0003800000 */
[----:B------:R-:W-:Y:S01]  /*9850*/  ISETP.NE.AND P2, PT, R21, RZ, PT ;  /* 0x000000ff1500720c */ /* 0x000fe20003f45270 */
[----:B01----:R-:W-:Y:S01]  /*9860*/  FADD.FTZ R4, R4, R13 ;  /* 0x0000000d04047221 */ /* 0x003fe20000010000 */
[----:B---3--:R-:W-:Y:S01]  /*9870*/  FADD.FTZ R5, R5, R2 ;  /* 0x0000000205057221 */ /* 0x008fe20000010000 */
[----:B----4-:R-:W-:Y:S01]  /*9880*/  FADD.FTZ R6, R6, R127 ;  /* 0x0000007f06067221 */ /* 0x010fe20000010000 */
[----:B--2---:R-:W-:-:S09]  /*9890*/  FADD.FTZ R7, R7, R12 ;  /* 0x0000000c07077221 */ /* 0x004fd20000010000 */
[----:B------:R0:W-:Y:S02]  /*98a0*/  @!P2 STS.128 [UR17+0x440], R4 ;  /* 0x00044004ff00a988 */ /* 0x0001e40008000c11 */
.L_x_12460:
[----:B------:R-:W-:Y:S05]  /*98b0*/  BSYNC.RECONVERGENT B0 ;  /* 0x0000000000007941 */ /* 0x000fea0003800200 */
.L_x_12459:
[C---:B-1----:R-:W-:Y:S01]  /*98c0*/  FMUL.FTZ R13, R9.reuse, R129 ;  /* 0x00000081090d7220 */ /* 0x042fe20000410000 */
[CC--:B----4-:R-:W-:Y:S01]  /*98d0*/  FMUL.FTZ R127, R9.reuse, R123.reuse ;  /* 0x0000007b097f7220 */ /* 0x0d0fe20000410000 */
[C---:B------:R-:W-:Y:S01]  /*98e0*/  FFMA.FTZ R14, R8.reuse, R123, R121 ;  /* 0x0000007b080e7223 */ /* 0x040fe20000010079 */
[-C--:B--2---:R-:W-:Y:S01]  /*98f0*/  FMUL.FTZ R12, R9, R130.reuse ;  /* 0x00000082090c7220 */ /* 0x084fe20000410000 */
[C---:B---3--:R-:W-:Y:S01]  /*9900*/  FFMA.FTZ R2, R8.reuse, R130, R13 ;  /* 0x0000008208027223 */ /* 0x048fe2000001000d */
        /* <DEDUP_REMOVED lines=30> */
.L_x_12462:
[----:B------:R-:W-:Y:S05]  /*9af0*/  BSYNC.RECONVERGENT B0 ;  /* 0x0000000000007941 */ /* 0x000fea0003800200 */
.L_x_12461:
[----:B------:R-:W-:-:S04]  /*9b00*/  IADD3 R118, PT, PT, R118, 0x1, RZ ;  /* 0x0000000176767810 */ /* 0x000fc80007ffe0ff */
[----:B------:R-:W-:-:S13]  /*9b10*/  ISETP.GE.AND P2, PT, R118, UR37, PT ;  /* 0x0000002576007c0c */ /* 0x000fda000bf46270 */
[----:B------:R-:W-:Y:S05]  /*9b20*/  @!P2 BRA `(.L_x_12463) ;  /* 0xffffffac0068a947 */ /* 0x000fea000383ffff */
.L_x_12445:
[----:B------:R-:W-:Y:S01]  /*9b30*/  BAR.SYNC.DEFER_BLOCKING 0x0 ;  /* 0x0000000000007b1d */ /* 0x000fe20000010000 */
[----:B------:R-:W-:Y:S01]  /*9b40*/  F2FP.F16.F32.PACK_AB R92, R93, R92 ;  /* 0x0000005c5d5c723e */ /* 0x000fe200000000ff */
[----:B------:R-:W-:Y:S01]  /*9b50*/  UIADD3 UR27, UP0, UPT, UR27, -0x400, URZ ;  /* 0xfffffc001b1b7890 */ /* 0x000fe2000ff1e0ff */
[----:B------:R-:W-:Y:S01]  /*9b60*/  F2FP.F16.F32.PACK_AB R75, R75, R96 ;  /* 0x000000604b4b723e */ /* 0x000fe200000000ff */
[----:B------:R-:W-:Y:S01]  /*9b70*/  UIADD3 UR22, UP1, UPT, UR22, -0x400, URZ ;  /* 0xfffffc0016167890 */ /* 0x000fe2000ff3e0ff */
[----:B------:R-:W-:Y:S01]  /*9b80*/  F2FP.F16.F32.PACK_AB R98, R101, R98 ;  /* 0x000000626562723e */ /* 0x000fe200000000ff */
[----:B------:R-:W2:Y:S01]  /*9b90*/  LDCU.64 UR14, c[0x0][0x4f8] ;  /* 0x00009f00ff0e77ac */ /* 0x000ea20008000a00 */
[----:B------:R-:W-:Y:S02]  /*9ba0*/  PRMT R0, R92, 0x7632, R0 ;  /* 0x000076325c007816 */ /* 0x000fe40000000000 */
[----:B------:R-:W-:Y:S01]  /*9bb0*/  PRMT R2, R75, 0x7632, R2 ;  /* 0x000076324b027816 */ /* 0x000fe20000000002 */
[----:B------:R-:W3:Y:S01]  /*9bc0*/  LDCU.64 UR18, c[0x0][0x500] ;  /* 0x0000a000ff1277ac */ /* 0x000ee20008000a00 */
[----:B------:R-:W-:-:S02]  /*9bd0*/  F2FP.F16.F32.PACK_AB R99, R102, R99 ;  /* 0x000000636663723e */ /* 0x000fc400000000ff */
[----:B------:R-:W-:Y:S01]  /*9be0*/  F2FP.F16.F32.PACK_AB R74, R97, R74 ;  /* 0x0000004a614a723e */ /* 0x000fe200000000ff */
[----:B------:R-:W-:Y:S01]  /*9bf0*/  UMOV UR7, URZ ;  /* 0x000000ff00077c82 */ /* 0x000fe20008000000 */
[----:B------:R-:W-:Y:S01]  /*9c00*/  F2FP.F16.F32.PACK_AB R71, R71, R94 ;  /* 0x0000005e4747723e */ /* 0x000fe200000000ff */
[----:B------:R-:W-:Y:S01]  /*9c10*/  UIADD3.X UR26, UPT, UPT, UR26, -0x1, URZ, UP0, !UPT ;  /* 0xffffffff1a1a7890 */ /* 0x000fe200087fe4ff */
[----:B------:R-:W-:Y:S01]  /*9c20*/  F2FP.F16.F32.PACK_AB R95, R100, R95 ;  /* 0x0000005f645f723e */ /* 0x000fe200000000ff */
[----:B------:R-:W-:Y:S01]  /*9c30*/  UISETP.GT.AND UP0, UPT, UR21, 0x1, UPT ;  /* 0x000000011500788c */ /* 0x000fe2000bf04270 */
[----:B------:R-:W-:Y:S01]  /*9c40*/  F2FP.F16.F32.PACK_AB R72, R73, R72 ;  /* 0x000000484948723e */ /* 0x000fe200000000ff */
[----:B------:R-:W-:Y:S01]  /*9c50*/  UIADD3 UR24, UP2, UPT, UR24, -0x400, URZ ;  /* 0xfffffc0018187890 */ /* 0x000fe2000ff5e0ff */
[----:B------:R-:W-:Y:S01]  /*9c60*/  PRMT R3, R98, 0x7632, R3 ;  /* 0x0000763262037816 */ /* 0x000fe20000000003 */
[----:B------:R-:W-:Y:S01]  /*9c70*/  UIADD3.X UR23, UPT, UPT, UR23, -0x1, URZ, UP1, !UPT ;  /* 0xffffffff17177890 */ /* 0x000fe20008ffe4ff */
[----:B01----:R-:W-:Y:S01]  /*9c80*/  PRMT R4, R74, 0x7632, R4 ;  /* 0x000076324a047816 */ /* 0x003fe20000000004 */
[----:B------:R0:W-:Y:S01]  /*9c90*/  STS.U16 [R38+0x2], R0 ;  /* 0x0000020026007388 */ /* 0x0001e20000000400 */
[----:B------:R-:W-:Y:S01]  /*9ca0*/  PRMT R5, R95, 0x7632, R5 ;  /* 0x000076325f057816 */ /* 0x000fe20000000005 */
[----:B--2---:R-:W-:Y:S01]  /*9cb0*/  UIMAD.WIDE.U32 UR12, UR32, UR14, UR6 ;  /* 0x0000000e200c72a5 */ /* 0x004fe2000f8e0006 */
[----:B------:R-:W-:Y:S01]  /*9cc0*/  PRMT R6, R72, 0x7632, R6 ;  /* 0x0000763248067816 */ /* 0x000fe20000000006 */
[----:B------:R1:W-:Y:S01]  /*9cd0*/  STS.U16 [R38+0x6], R2 ;  /* 0x0000060226007388 */ /* 0x0003e20000000400 */
[----:B------:R-:W-:-:S02]  /*9ce0*/  UIADD3.X UR25, UPT, UPT, UR25, -0x1, URZ, UP2, !UPT ;  /* 0xffffffff19197890 */ /* 0x000fc400097fe4ff */
[----:B------:R-:W-:Y:S01]  /*9cf0*/  UIMAD UR13, UR32, UR15, UR13 ;  /* 0x0000000f200d72a4 */ /* 0x000fe2000f8e020d */
[----:B------:R2:W-:Y:S01]  /*9d00*/  STS.U16 [R38+0xa], R3 ;  /* 0x00000a0326007388 */ /* 0x0005e20000000400 */
[----:B------:R-:W4:Y:S01]  /*9d10*/  LDCU.64 UR14, c[0x0][0x550] ;  /* 0x0000aa00ff0e77ac */ /* 0x000f220008000a00 */
[----:B0-----:R-:W-:Y:S02]  /*9d20*/  PRMT R0, R99, 0x7632, R0 ;  /* 0x0000763263007816 */ /* 0x001fe40000000000 */
[----:B------:R-:W-:Y:S01]  /*9d30*/  STS.U16 [R38], R92 ;  /* 0x0000005c26007388 */ /* 0x000fe20000000400 */
[----:B---3--:R-:W-:Y:S01]  /*9d40*/  UIMAD.WIDE.U32 UR12, UR8, UR18, UR12 ;  /* 0x00000012080c72a5 */ /* 0x008fe2000f8e000c */
[----:B-1----:R-:W-:Y:S02]  /*9d50*/  PRMT R2, R71, 0x7632, R2 ;  /* 0x0000763247027816 */ /* 0x002fe40000000002 */
[----:B------:R-:W-:Y:S01]  /*9d60*/  STS.U16 [R38+0x4], R75 ;  /* 0x0000044b26007388 */ /* 0x000fe20000000400 */
[----:B------:R-:W-:Y:S01]  /*9d70*/  UIMAD UR13, UR8, UR19, UR13 ;  /* 0x00000013080d72a4 */ /* 0x000fe2000f8e020d */
[----:B--2---:R-:W-:-:S02]  /*9d80*/  MOV R3, UR16 ;  /* 0x0000001000037c02 */ /* 0x004fc40008000f00 */
        /* <DEDUP_REMOVED lines=9> */
[----:B0-----:R-:W-:-:S03]  /*9e20*/  SHF.L.U32 R2, R20, 0x4, RZ ;  /* 0x0000000414027819 */ /* 0x001fc600000006ff */
[----:B------:R-:W-:Y:S04]  /*9e30*/  STS.U16 [R38+0x1c], R72 ;  /* 0x00001c4826007388 */ /* 0x000fe80000000400 */
[----:B------:R-:W-:Y:S01]  /*9e40*/  STS.U16 [R38+0x1e], R6 ;  /* 0x00001e0626007388 */ /* 0x000fe20000000400 */
[----:B------:R-:W-:-:S03]  /*9e50*/  NOP ;  /* 0x0000000000007918 */ /* 0x000fc60000000000 */
[----:B------:R-:W-:Y:S01]  /*9e60*/  LDS.U16 R7, [R22] ;  /* 0x0000000016077984 */ /* 0x000fe20000000400 */
[----:B-1----:R-:W-:-:S03]  /*9e70*/  LOP3.LUT R5, R2, 0x3e00, RZ, 0xc0, !PT ;  /* 0x00003e0002057812 */ /* 0x002fc600078ec0ff */
[----:B------:R-:W-:Y:S01]  /*9e80*/  LDS.U16 R9, [R23+0x40] ;  /* 0x0000400017097984 */ /* 0x000fe20000000400 */
[----:B------:R-:W-:-:S03]  /*9e90*/  LOP3.LUT R5, R5, 0x1f, R20, 0xf8, !PT ;  /* 0x0000001f05057812 */ /* 0x000fc600078ef814 */
        /* <DEDUP_REMOVED lines=31> */
[----:B0-----:R-:W-:-:S04]  /*a090*/  IADD3 R3, P0, PT, R5, UR12, RZ ;  /* 0x0000000c05037c10 */ /* 0x001fc8000ff1e0ff */
[----:B------:R-:W-:Y:S01]  /*a0a0*/  IADD3.X R4, PT, PT, RZ, UR13, RZ, P0, !PT ;  /* 0x0000000dff047c10 */ /* 0x000fe200087fe4ff */
[----:B------:R-:W0:Y:S01]  /*a0b0*/  LDCU.64 UR12, c[0x0][0x518] ;  /* 0x0000a300ff0c77ac */ /* 0x000e220008000a00 */
[----:B----4-:R-:W-:-:S04]  /*a0c0*/  LEA R2, P0, R3, UR14, 0x1 ;  /* 0x0000000e03027c11 */ /* 0x010fc8000f8008ff */
[----:B------:R-:W-:Y:S01]  /*a0d0*/  LEA.HI.X R3, R3, UR15, R4, 0x1, P0 ;  /* 0x0000000f03037c11 */ /* 0x000fe200080f0c04 */
[----:B------:R-:W1:Y:S01]  /*a0e0*/  LDCU.64 UR14, c[0x0][0x520] ;  /* 0x0000a400ff0e77ac */ /* 0x000e620008000a00 */
[----:B------:R-:W2:Y:S01]  /*a0f0*/  LDS R0, [UR17+0x420] ;  /* 0x00042011ff007984 */ /* 0x000ea20008000800 */
[----:B0-----:R-:W-:-:S04]  /*a100*/  UIMAD.WIDE.U32 UR6, UR32, UR12, UR6 ;  /* 0x0000000c200672a5 */ /* 0x001fc8000f8e0006 */
[----:B------:R-:W-:Y:S01]  /*a110*/  UIMAD UR7, UR32, UR13, UR7 ;  /* 0x0000000d200772a4 */ /* 0x000fe2000f8e0207 */
[----:B------:R-:W0:Y:S03]  /*a120*/  LDCU.64 UR12, c[0x0][0x560] ;  /* 0x0000ac00ff0c77ac */ /* 0x000e260008000a00 */
[----:B-1----:R-:W-:-:S04]  /*a130*/  UIMAD.WIDE.U32 UR6, UR8, UR14, UR6 ;  /* 0x0000000e080672a5 */ /* 0x002fc8000f8e0006 */
[----:B------:R-:W-:Y:S01]  /*a140*/  UIMAD UR7, UR8, UR15, UR7 ;  /* 0x0000000f080772a4 */ /* 0x000fe2000f8e0207 */
[-C--:B--2---:R-:W-:Y:S02]  /*a150*/  ISETP.GE.AND P2, PT, R5, R0.reuse, PT ;  /* 0x000000000500720c */ /* 0x084fe40003f46270 */
        /* <DEDUP_REMOVED lines=34> */
[C---:B-1----:R-:W-:Y:S01]  /*a380*/  PRMT R9, R0.reuse, 0x7610, R9 ;  /* 0x0000761000097816 */ /* 0x042fe20000000009 */
        /* <DEDUP_REMOVED lines=33> */
[----:B------:R-:W-:Y:S01]  /*a5a0*/  STS.U16 [R38+0x4], R7 ;  /* 0x0000040726007388 */ /* 0x000fe20000000400 */
[----:B-1----:R-:W-:Y:S01]  /*a5b0*/  PRMT R10, R0, 0x7632, R10 ;  /* 0x00007632000a7816 */ /* 0x002fe2000000000a */
[----:B------:R-:W-:Y:S02]  /*a5c0*/  FADD.FTZ R50, R49, R50 ;  /* 0x0000003231327221 */ /* 0x000fe40000010000 */
[----:B------:R-:W-:Y:S01]  /*a5d0*/  STS.U16 [R38+0x8], R9 ;  /* 0x0000080926007388 */ /* 0x000fe20000000400 */
[----:B--2---:R-:W-:Y:S01]  /*a5e0*/  PRMT R4, R2, 0x7610, R4 ;  /* 0x0000761002047816 */ /* 0x004fe20000000004 */
[----:B------:R-:W-:Y:S01]  /*a5f0*/  FADD.FTZ R51, R50, R51 ;  /* 0x0000003332337221 */ /* 0x000fe20000010000 */
[----:B------:R-:W-:Y:S01]  /*a600*/  MOV R2, UR16 ;  /* 0x0000001000027c02 */ /* 0x000fe20008000f00 */
        /* <DEDUP_REMOVED lines=8> */
[----:B------:R-:W-:Y:S01]  /*a690*/  STS.U16 [R38+0x18], R0 ;  /* 0x0000180026007388 */ /* 0x000fe20000000400 */
[----:B-1----:R-:W-:Y:S01]  /*a6a0*/  IADD3 R3, P0, PT, R5, UR6, RZ ;  /* 0x0000000605037c10 */ /* 0x002fe2000ff1e0ff */
[----:B------:R-:W-:-:S02]  /*a6b0*/  UIADD3 UR6, UPT, UPT, UR21, -0x1, URZ ;  /* 0xffffffff15067890 */ /* 0x000fc4000fffe0ff */
[----:B------:R-:W-:Y:S04]  /*a6c0*/  STS.U16 [R38+0x1a], R10 ;  /* 0x00001a0a26007388 */ /* 0x000fe80000000400 */
[----:B------:R1:W-:Y:S01]  /*a6d0*/  STS.U16 [R38+0x1c], R4 ;  /* 0x00001c0426007388 */ /* 0x0003e20000000400 */
[----:B------:R-:W-:-:S03]  /*a6e0*/  UMOV UR21, UR6 ;  /* 0x0000000600157c82 */ /* 0x000fc60008000000 */
        /* <DEDUP_REMOVED lines=57> */
.L_x_12443:
        /* <DEDUP_REMOVED lines=33> */
.L_x_12466:
[----:B------:R-:W-:Y:S05]  /*ac90*/  BSYNC.RECONVERGENT B0 ;  /* 0x0000000000007941 */ /* 0x000fea0003800200 */
.L_x_12465:
        /* <DEDUP_REMOVED lines=31> */
.L_x_12468:
[----:B------:R-:W-:Y:S05]  /*ae90*/  BSYNC.RECONVERGENT B0 ;  /* 0x0000000000007941 */ /* 0x000fea0003800200 */
.L_x_12467:
        /* <DEDUP_REMOVED lines=22> */
.L_x_12470:
        /* <DEDUP_REMOVED lines=22> */
[----:B-----5:R2:W1:Y:S01]  /*b160*/  LDG.E.64 R16, desc[UR28][R8.64] ;  /* 0x0000001c08107981 */ /* 0x020462000c1e1b00 */
        /* <DEDUP_REMOVED lines=43> */
.L_x_12469:
[----:B------:R-:W-:Y:S05]  /*b420*/  EXIT ;  /* 0x000000000000794d */ /* 0x000fea0003800000 */
.L_x_12471:
        /* <DEDUP_REMOVED lines=13> */
.L_x_18728:


//--------------------- .text._Z25selective_scan_bwd_kernelI32Selective_Scan_bwd_kernel_traitsILi32ELi16ELb0ELb0ELb0ELb1ELb0EN3c104HalfENS1_7complexIfEEEEv12SSMParamsBwd --------------------------
	.section	.text._Z25selective_scan_bwd_kernelI32Selective_Scan_bwd_kernel_traitsILi32ELi16ELb0ELb0ELb0ELb1ELb0EN3c104HalfENS1_7complexIfEEEEv12SSMParamsBwd,"ax",@progbits
	.align	128
        .global         _Z25selective_scan_bwd_kernelI32Selective_Scan_bwd_kernel_traitsILi32ELi16ELb0ELb0ELb0ELb1ELb0EN3c104HalfENS1_7complexIfEEEEv12SSMParamsBwd
        .type           _Z25selective_scan_bwd_kernelI32Selective_Scan_bwd_kernel_traitsILi32ELi16ELb0ELb0ELb0ELb1ELb0EN3c104HalfENS1_7complexIfEEEEv12SSMParamsBwd,@function
        .size           _Z25selective_scan_bwd_kernelI32Selective_Scan_bwd_kernel_traitsILi32ELi16ELb0ELb0ELb0ELb1ELb0EN3c104HalfENS1_7complexIfEEEEv12SSMParamsBwd,(.L_x_18729 - _Z25selective_scan_bwd_kernelI32Selective_Scan_bwd_kernel_traitsILi32ELi16ELb0ELb0ELb0ELb1ELb0EN3c104HalfENS1_7complexIfEEEEv12SSMParamsBwd)
        .other          _Z25selective_scan_bwd_kernelI32Selective_Scan_bwd_kernel_traitsILi32ELi16ELb0ELb0ELb0ELb1ELb0EN3c104HalfENS1_7complexIfEEEEv12SSMParamsBwd,@"STO_CUDA_ENTRY STV_DEFAULT"
_Z25selective_scan_bwd_kernelI32Selective_Scan_bwd_kernel_traitsILi32ELi16ELb0ELb0ELb0ELb1ELb0EN3c104HalfENS1_7complexIfEEEEv12SSMParamsBwd:
.text._Z25selective_scan_bwd_kernelI32Selective_Scan_bwd_kernel_traitsILi32ELi16ELb0ELb0ELb0ELb1ELb0EN3c104HalfENS1_7complexIfEEEEv12SSMParamsBwd:
        /* <DEDUP_REMOVED lines=40> */
[----:B------:R-:W-:Y:S02]  /*0280*/  USHF.R.S32.HI UR25, URZ, 0x1f, UR24 ;  /* 0x0000001fff197899 */ /* 0x000fe40008011418 */
[----:B------:R-:W-:Y:S02]  /*0290*/  UIMAD UR29, UR8, UR27, UR7 ;  /* 0x0000001b081d72a4 */ /* 0x000fe4000f8e0207 */
[----:B------:R-:W-:Y:S02]  /*02a0*/  UIADD3 UR27, UP3, UPT, UR24, UR18, URZ ;  /* 0x00000012181b7290 */ /* 0x000fe4000ff7e0ff */
[----:B--2---:R-:W-:Y:S02]  /*02b0*/  UISETP.NE.U32.AND UP0, UPT, UR16, URZ, UPT ;  /* 0x000000ff1000728c */ /* 0x004fe4000bf05070 */
[----:B------:R-:W-:Y:S02]  /*02c0*/  UIADD3 UR7, UP1, UPT, UR24, UR6, URZ ;  /* 0x0000000618077290 */ /* 0x000fe4000ff3e0ff */
[----:B------:R-:W-:-:S02]  /*02d0*/  UIADD3.X UR6, UPT, UPT, UR25, UR19, URZ, UP3, !UPT ;  /* 0x0000001319067290 */ /* 0x000fc40009ffe4ff */
[----:B------:R-:W-:Y:S02]  /*02e0*/  UISETP.NE.AND.EX UP0, UPT, UR17, URZ, UPT, UP0 ;  /* 0x000000ff1100728c */ /* 0x000fe4000bf05300 */
[----:B----4-:R-:W-:Y:S02]  /*02f0*/  UIMAD.WIDE.U32 UR18, UR8, UR30, URZ ;  /* 0x0000001e081272a5 */ /* 0x010fe4000f8e00ff */
[----:B-1----:R-:W-:Y:S02]  /*0300*/  ULEA UR28, UP2, UR7, UR12, 0x1 ;  /* 0x0000000c071c7291 */ /* 0x002fe4000f8408ff */
[----:B------:R-:W-:Y:S02]  /*0310*/  UIADD3.X UR29, UPT, UPT, UR25, UR29, URZ, UP1, !UPT ;  /* 0x0000001d191d7290 */ /* 0x000fe40008ffe4ff */
[----:B------:R-:W-:Y:S02]  /*0320*/  UIMAD.WIDE.U32 UR20, UR9, UR34, URZ ;  /* 0x00000022091472a5 */ /* 0x000fe4000f8e00ff */
[----:B------:R-:W-:Y:S01]  /*0330*/  ULEA.HI.X UR29, UR7, UR13, UR29, 0x1, UP2 ;  /* 0x0000000d071d7291 */ /* 0x000fe200090f0c1d */
[----:B------:R-:W0:Y:S01]  /*0340*/  LDCU.64 UR10, c[0x0][0x4a0] ;  /* 0x00009400ff0a77ac */ /* 0x000e220008000a00 */
[----:B------:R-:W-:Y:S01]  /*0350*/  UIMAD UR7, UR8, UR31, UR19 ;  /* 0x0000001f080772a4 */ /* 0x000fe2000f8e0213 */
[----:B------:R-:W1:Y:S01]  /*0360*/  @UP0 LDCU UR19, c[0x0][0x384] ;  /* 0x00007080ff1307ac */ /* 0x000e620008000800 */
[----:B------:R-:W2:Y:S01]  /*0370*/  LDCU.64 UR16, c[0x0][0x3b8] ;  /* 0x00007700ff1077ac */ /* 0x000ea20008000a00 */
[----:B------:R-:W-:-:S04]  /*0380*/  UIMAD UR13, UR9, UR35, UR21 ;  /* 0x00000023090d72a4 */ /* 0x000fc8000f8e0215 */
[----:B------:R-:W4:Y:S01]  /*0390*/  @UP0 LDCU UR21, c[0x0][0x38c] ;  /* 0x00007180ff1507ac */ /* 0x000f220008000800 */
[----:B------:R-:W-:Y:S01]  /*03a0*/  ULEA UR26, UP4, UR27, UR14, 0x1 ;  /* 0x0000000e1b1a7291 */ /* 0x000fe2000f8808ff */
[----:B------:R-:W3:Y:S01]  /*03b0*/  @UP0 LDCU.64 UR34, c[0x0][0x480] ;  /* 0x00009000ff2207ac */ /* 0x000ee20008000a00 */
[----:B------:R-:W-:Y:S02]  /*03c0*/  UMOV UR12, UR20 ;  /* 0x00000014000c7c82 */ /* 0x000fe40008000000 */
[----:B------:R-:W-:Y:S02]  /*03d0*/  ULEA.HI.X UR27, UR27, UR15, UR6, 0x1, UP4 ;  /* 0x0000000f1b1b7291 */ /* 0x000fe4000a0f0c06 */
[----:B------:R-:W-:Y:S02]  /*03e0*/  ULEA UR6, UP1, UR18, UR4, 0x3 ;  /* 0x0000000412067291 */ /* 0x000fe4000f8218ff */
[----:B0-----:R-:W-:Y:S02]  /*03f0*/  UIMAD.WIDE.U32 UR12, UR8, UR10, UR12 ;  /* 0x0000000a080c72a5 */ /* 0x001fe4000f8e000c */
[----:B-1----:R-:W-:-:S02]  /*0400*/  @UP0 UIMAD UR4, UR9, UR19, UR8 ;  /* 0x00000013090402a4 */ /* 0x002fc4000f8e0208 */
[----:B--2---:R-:W-:Y:S02]  /*0410*/  UIMAD.WIDE.U32 UR14, UR8, UR16, URZ ;  /* 0x00000010080e72a5 */ /* 0x004fe4000f8e00ff */
[----:B------:R-:W-:Y:S02]  /*0420*/  UIMAD UR11, UR8, UR11, UR13 ;  /* 0x0000000b080b72a4 */ /* 0x000fe4000f8e020d */
[----:B------:R-:W-:Y:S02]  /*0430*/  UIADD3 UR12, UP2, UPT, UR24, UR12, URZ ;  /* 0x0000000c180c7290 */ /* 0x000fe4000ff5e0ff */
[----:B------:R-:W-:Y:S01]  /*0440*/  @UP0 UIMAD UR4, UR4, UR32, URZ ;  /* 0x00000020040402a4 */ /* 0x000fe2000f8e02ff */
[----:B------:R-:W0:Y:S01]  /*0450*/  LDCU.64 UR30, c[0x0][0x448] ;  /* 0x00008900ff1e77ac */ /* 0x000e220008000a00 */
[----:B------:R-:W-:Y:S02]  /*0460*/  UIMAD UR10, UR8, UR17, UR15 ;  /* 0x00000011080a72a4 */ /* 0x000fe4000f8e020f */
[----:B------:R-:W-:-:S02]  /*0470*/  UIADD3.X UR17, UPT, UPT, UR25, UR11, URZ, UP2, !UPT ;  /* 0x0000000b19117290 */ /* 0x000fc400097fe4ff */
[----:B----4-:R-:W-:Y:S02]  /*0480*/  @UP0 UIMAD UR11, UR4, UR21, URZ ;  /* 0x00000015040b02a4 */ /* 0x010fe4000f8e02ff */
[----:B------:R-:W-:Y:S01]  /*0490*/  ULEA.HI.X UR7, UR18, UR5, UR7, 0x3, UP1 ;  /* 0x0000000512077291 */ /* 0x000fe200088f1c07 */
[----:B------:R-:W-:Y:S02]  /*04a0*/  UMOV UR4, URZ ;  /* 0x000000ff00047c82 */ /* 0x000fe40008000000 */
[----:B------:R-:W-:Y:S01]  /*04b0*/  UMOV UR5, URZ ;  /* 0x000000ff00057c82 */ /* 0x000fe20008000000 */
[----:B---3--:R-:W-:Y:S02]  /*04c0*/  @UP0 UIMAD.WIDE UR4, UR11, 0x10, UR34 ;  /* 0x000000100b0408a5 */ /* 0x008fe4000f8e0222 */
[----:B------:R-:W-:Y:S01]  /*04d0*/  UISETP.GE.AND UP0, UPT, UR32, 0x1, UPT ;  /* 0x000000012000788c */ /* 0x000fe2000bf06270 */
[----:B------:R-:W-:Y:S01]  /*04e0*/  HFMA2 R37, -RZ, RZ, 0, 0 ;  /* 0x00000000ff257431 */ /* 0x000fe200000001ff */
[----:B0-----:R-:W-:-:S02]  /*04f0*/  ULEA UR9, UP1, UR14, UR30, 0x3 ;  /* 0x0000001e0e097291 */ /* 0x001fc4000f8218ff */
[----:B------:R-:W-:Y:S02]  /*0500*/  ULEA UR16, UP2, UR12, UR36, 0x1 ;  /* 0x000000240c107291 */ /* 0x000fe4000f8408ff */
[----:B------:R-:W-:Y:S02]  /*0510*/  ULEA.HI.X UR10, UR14, UR31, UR10, 0x3, UP1 ;  /* 0x0000001f0e0a7291 */ /* 0x000fe400088f1c0a */
[----:B------:R-:W-:Y:S01]  /*0520*/  ULEA.HI.X UR17, UR12, UR37, UR17, 0x1, UP2 ;  /* 0x000000250c117291 */ /* 0x000fe200090f0c11 */
[----:B------:R-:W-:Y:S11]  /*0530*/  BRA.U !UP0, `(.L_x_12472) ;  /* 0x000000b108447547 */ /* 0x000ff6000b800000 */
[----:B------:R-:W0:Y:S01]  /*0540*/  S2R R36, SR_TID.X ;  /* 0x0000000000247919 */ /* 0x000e220000002100 */
[----:B------:R-:W-:Y:S01]  /*0550*/  MOV R37, RZ ;  /* 0x000000ff00257202 */ /* 0x000fe20000000f00 */
[----:B------:R-:W1:Y:S01]  /*0560*/  LDCU UR11, c[0x0][0x394] ;  /* 0x00007280ff0b77ac */ /* 0x000e620008000800 */
[----:B------:R-:W-:Y:S01]  /*0570*/  MOV R38, RZ ;  /* 0x000000ff00267202 */ /* 0x000fe20000000f00 */
[----:B------:R-:W-:Y:S01]  /*0580*/  UMOV UR12, UR28 ;  /* 0x0000001c000c7c82 */ /* 0x000fe20008000000 */
[----:B------:R-:W-:Y:S01]  /*0590*/  UMOV UR13, UR29 ;  /* 0x0000001d000d7c82 */ /* 0x000fe20008000000 */
[----:B------:R-:W-:Y:S01]  /*05a0*/  UMOV UR14, UR26 ;  /* 0x0000001a000e7c82 */ /* 0x000fe20008000000 */
[----:B------:R-:W-:Y:S01]  /*05b0*/  UMOV UR15, UR27 ;  /* 0x0000001b000f7c82 */ /* 0x000fe20008000000 */
[C---:B0-----:R-:W-:Y:S02]  /*05c0*/  SHF.L.U32 R0, R36.reuse, 0x4, RZ ;  /* 0x0000000424007819 */ /* 0x041fe400000006ff */
[----:B------:R-:W-:-:S02]  /*05d0*/  LOP3.LUT R197, R36, 0x1f, RZ, 0xc0, !PT ;  /* 0x0000001f24c57812 */ /* 0x000fc400078ec0ff */
[----:B------:R-:W-:-:S04]  /*05e0*/  LOP3.LUT R3, R0, 0x3e00, RZ, 0xc0, !PT ;  /* 0x00003e0000037812 */ /* 0x000fc800078ec0ff */
[----:B-1----:R-:W-:-:S07]  /*05f0*/  LOP3.LUT R0, R3, 0x1f, R36, 0xf8, !PT ;  /* 0x0000001f03007812 */ /* 0x002fce00078ef824 */
.L_x_12524:
        /* <DEDUP_REMOVED lines=14> */
[----:B------:R-:W-:Y:S02]  /*06e0*/  PRMT R7, RZ, 0x7610, R7 ;  /* 0x00007610ff077816 */ /* 0x000fe40000000007 */
[----:B------:R-:W-:Y:S02]  /*06f0*/  LOP3.LUT R6, R26, 0x80, RZ, 0xfc, !PT ;  /* 0x000000801a067812 */ /* 0x000fe400078efcff */
[----:B------:R-:W-:-:S02]  /*0700*/  ISETP.GE.AND P1, PT, R0, UR18, PT ;  /* 0x0000001200007c0c */ /* 0x000fc4000bf26270 */
[----:B------:R-:W-:Y:S02]  /*0710*/  ISETP.GE.AND P0, PT, R24, UR18, PT ;  /* 0x0000001218007c0c */ /* 0x000fe4000bf06270 */
[----:B------:R-:W-:Y:S02]  /*0720*/  P2R R71, PR, RZ, 0x2 ;  /* 0x00000002ff477803 */ /* 0x000fe40000000000 */
[----:B------:R-:W-:Y:S02]  /*0730*/  P2R R72, PR, RZ, 0x1 ;  /* 0x00000001ff487803 */ /* 0x000fe40000000000 */
[C---:B------:R-:W-:Y:S02]  /*0740*/  IADD3 R12, P1, PT, R2.reuse, UR14, RZ ;  /* 0x0000000e020c7c10 */ /* 0x040fe4000ff3e0ff */
[----:B------:R-:W-:Y:S02]  /*0750*/  IADD3 R2, P0, PT, R2, UR16, RZ ;  /* 0x0000001002027c10 */ /* 0x000fe4000ff1e0ff */
[----:B------:R-:W-:-:S02]  /*0760*/  ISETP.GE.AND P5, PT, R3, UR18, PT ;  /* 0x0000001203007c0c */ /* 0x000fc4000bfa6270 */
[----:B------:R-:W-:Y:S02]  /*0770*/  IADD3.X R3, PT, PT, RZ, UR17, RZ, P0, !PT ;  /* 0x00000011ff037c10 */ /* 0x000fe400087fe4ff */
[----:B------:R-:W-:Y:S02]  /*0780*/  IADD3.X R13, PT, PT, RZ, UR15, RZ, P1, !PT ;  /* 0x0000000fff0d7c10 */ /* 0x000fe40008ffe4ff */
[----:B------:R-:W-:Y:S01]  /*0790*/  ISETP.GE.AND P0, PT, R10, UR18, PT ;  /* 0x000000120a007c0c */ /* 0x000fe2000bf06270 */
[----:B------:R-:W-:Y:S01]  /*07a0*/  BAR.SYNC.DEFER_BLOCKING 0x0 ;  /* 0x0000000000007b1d */ /* 0x000fe20000010000 */
[----:B------:R-:W-:Y:S02]  /*07b0*/  ISETP.NE.AND P1, PT, R71, RZ, PT ;  /* 0x000000ff4700720c */ /* 0x000fe40003f25270 */
[C---:B------:R-:W-:Y:S02]  /*07c0*/  LOP3.LUT R16, R26.reuse, 0x100, RZ, 0xfc, !PT ;  /* 0x000001001a107812 */ /* 0x040fe400078efcff */
[----:B------:R-:W-:-:S02]  /*07d0*/  LOP3.LUT R0, R26, 0x40, RZ, 0xfc, !PT ;  /* 0x000000401a007812 */ /* 0x000fc400078efcff */
[----:B------:R-:W-:Y:S02]  /*07e0*/  P2R R68, PR, RZ, 0x1 ;  /* 0x00000001ff447803 */ /* 0x000fe40000000000 */
[----:B------:R-:W-:Y:S02]  /*07f0*/  ISETP.GE.AND P4, PT, R6, UR18, PT ;  /* 0x0000001206007c0c */ /* 0x000fe4000bf86270 */
[----:B------:R-:W-:Y:S02]  /*0800*/  ISETP.GE.AND P6, PT, R0, UR18, PT ;  /* 0x0000001200007c0c */ /* 0x000fe4000bfc6270 */
[C---:B------:R-:W-:Y:S02]  /*0810*/  LOP3.LUT R6, R26.reuse, 0xc0, RZ, 0xfc, !PT ;  /* 0x000000c01a067812 */ /* 0x040fe400078efcff */
[----:B------:R-:W-:Y:S02]  /*0820*/  LOP3.LUT R0, R26, 0xa0, RZ, 0xfc, !PT ;  /* 0x000000a01a007812 */ /* 0x000fe400078efcff */
[----:B------:R-:W-:-:S02]  /*0830*/  ISETP.GE.AND P2, PT, R6, UR18, PT ;  /* 0x0000001206007c0c */ /* 0x000fc4000bf46270 */
[----:B------:R-:W-:Y:S02]  /*0840*/  ISETP.GE.AND P3, PT, R0, UR18, PT ;  /* 0x0000001200007c0c */ /* 0x000fe4000bf66270 */
[----:B------:R-:W-:Y:S02]  /*0850*/  PRMT R17, RZ, 0x7610, R17 ;  /* 0x00007610ff117816 */ /* 0x000fe40000000011 */
[----:B------:R-:W-:Y:S01]  /*0860*/  PRMT R0, RZ, 0x7610, R0 ;  /* 0x00007610ff007816 */ /* 0x000fe20000000000 */
[----:B------:R-:W2:Y:S01]  /*0870*/  @!P0 LDG.E.U16 R14, desc[UR22][R4.64+0x1c0] ;  /* 0x0001c016040e8981 */ /* 0x000ea2000c1e1500 */
[----:B------:R-:W-:Y:S02]  /*0880*/  ISETP.GE.AND P0, PT, R16, UR18, PT ;  /* 0x0000001210007c0c */ /* 0x000fe4000bf06270 */
[----:B------:R-:W-:Y:S01]  /*0890*/  LOP3.LUT R18, R26, 0x120, RZ, 0xfc, !PT ;  /* 0x000001201a127812 */ /* 0x000fe200078efcff */
[----:B------:R-:W3:Y:S01]  /*08a0*/  @!P1 LDG.E.U16 R7, desc[UR22][R4.64] ;  /* 0x0000001604079981 */ /* 0x000ee2000c1e1500 */
[----:B------:R-:W-:-:S02]  /*08b0*/  ISETP.GE.AND P1, PT, R24, UR18, PT ;  /* 0x0000001218007c0c */ /* 0x000fc4000bf26270 */
[----:B------:R-:W-:Y:S02]  /*08c0*/  LOP3.LUT R19, R26, 0x140, RZ, 0xfc, !PT ;  /* 0x000001401a137812 */ /* 0x000fe400078efcff */
[----:B------:R-:W-:Y:S02]  /*08d0*/  PRMT R9, RZ, 0x7610, R9 ;  /* 0x00007610ff097816 */ /* 0x000fe40000000009 */
[----:B------:R-:W-:Y:S02]  /*08e0*/  PRMT R15, RZ, 0x7610, R15 ;  /* 0x00007610ff0f7816 */ /* 0x000fe4000000000f */
[----:B------:R-:W-:Y:S01]  /*08f0*/  PRMT R6, RZ, 0x7610, R6 ;  /* 0x00007610ff067816 */ /* 0x000fe20000000006 */
[----:B------:R-:W4:Y:S01]  /*0900*/  @!P0 LDG.E.U16 R17, desc[UR22][R4.64+0x200] ;  /* 0x0002001604118981 */ /* 0x000f22000c1e1500 */
[----:B------:R-:W-:Y:S02]  /*0910*/  PRMT R8, RZ, 0x7610, R8 ;  /* 0x00007610ff087816 */ /* 0x000fe40000000008 */
[----:B------:R-:W-:Y:S01]  /*0920*/  P2R R69, PR, RZ, 0x1 ;  /* 0x00000001ff457803 */ /* 0x000fe20000000000 */
[----:B------:R-:W2:Y:S01]  /*0930*/  @!P1 LDG.E.U16 R0, desc[UR22][R4.64+0x40] ;  /* 0x0000401604009981 */ /* 0x000ea2000c1e1500 */
[----:B------:R-:W-:-:S02]  /*0940*/  PRMT R11, RZ, 0x7610, R11 ;  /* 0x00007610ff0b7816 */ /* 0x000fc4000000000b */
[----:B------:R-:W-:Y:S01]  /*0950*/  ISETP.GE.AND P0, PT, R18, UR18, PT ;  /* 0x0000001212007c0c */ /* 0x000fe2000bf06270 */
[----:B------:R-:W4:Y:S01]  /*0960*/  @!P6 LDG.E.U16 R9, desc[UR22][R4.64+0x80] ;  /* 0x000080160409e981 */ /* 0x000f22000c1e1500 */
[C---:B------:R-:W-:Y:S02]  /*0970*/  LOP3.LUT R22, R26.reuse, 0x160, RZ, 0xfc, !PT ;  /* 0x000001601a167812 */ /* 0x040fe400078efcff */
[----:B------:R-:W-:Y:S01]  /*0980*/  ISETP.GE.AND P1, PT, R19, UR18, PT ;  /* 0x0000001213007c0c */ /* 0x000fe2000bf26270 */
[----:B------:R-:W4:Y:S01]  /*0990*/  @!P2 LDG.E.U16 R15, desc[UR22][R4.64+0x180] ;  /* 0x00018016040fa981 */ /* 0x000f22000c1e1500 */
[C---:B------:R-:W-:Y:S02]  /*09a0*/  LOP3.LUT R23, R26.reuse, 0x180, RZ, 0xfc, !PT ;  /* 0x000001801a177812 */ /* 0x040fe400078efcff */
[----:B------:R-:W-:Y:S01]  /*09b0*/  LOP3.LUT R24, R26, 0x1a0, RZ, 0xfc, !PT ;  /* 0x000001a01a187812 */ /* 0x000fe200078efcff */
[----:B------:R-:W4:Y:S01]  /*09c0*/  @!P5 LDG.E.U16 R6, desc[UR22][R4.64+0xc0] ;  /* 0x0000c0160406d981 */ /* 0x000f22000c1e1500 */
[----:B------:R-:W-:-:S02]  /*09d0*/  P2R R67, PR, RZ, 0x4 ;  /* 0x00000004ff437803 */ /* 0x000fc40000000000 */
[C---:B------:R-:W-:Y:S01]  /*09e0*/  LOP3.LUT R25, R26.reuse, 0x1c0, RZ, 0xfc, !PT ;  /* 0x000001c01a197812 */ /* 0x040fe200078efcff */
[----:B------:R-:W4:Y:S01]  /*09f0*/  @!P3 LDG.E.U16 R8, desc[UR22][R4.64+0x140] ;  /* 0x000140160408b981 */ /* 0x000f22000c1e1500 */
[----:B------:R-:W-:Y:S02]  /*0a00*/  P2R R66, PR, RZ, 0x8 ;  /* 0x00000008ff427803 */ /* 0x000fe40000000000 */
[----:B------:R-:W-:Y:S01]  /*0a10*/  LOP3.LUT R26, R26, 0x1e0, RZ, 0xfc, !PT ;  /* 0x000001e01a1a7812 */ /* 0x000fe200078efcff */
[----:B------:R-:W4:Y:S01]  /*0a20*/  @!P4 LDG.E.U16 R11, desc[UR22][R4.64+0x100] ;  /* 0x00010016040bc981 */ /* 0x000f22000c1e1500 */
[----:B------:R-:W-:Y:S02]  /*0a30*/  ISETP.GE.AND P2, PT, R22, UR18, PT ;  /* 0x0000001216007c0c */ /* 0x000fe4000bf46270 */
[----:B------:R-:W-:Y:S02]  /*0a40*/  P2R R65, PR, RZ, 0x10 ;  /* 0x00000010ff417803 */ /* 0x000fe40000000000 */
[----:B------:R-:W-:-:S02]  /*0a50*/  ISETP.GE.AND P3, PT, R23, UR18, PT ;  /* 0x0000001217007c0c */ /* 0x000fc4000bf66270 */
[----:B------:R-:W-:Y:S02]  /*0a60*/  P2R R74, PR, RZ, 0x20 ;  /* 0x00000020ff4a7803 */ /* 0x000fe40000000000 */
[----:B------:R-:W-:Y:S02]  /*0a70*/  PRMT R20, RZ, 0x7610, R20 ;  /* 0x00007610ff147816 */ /* 0x000fe40000000014 */
[----:B------:R-:W-:Y:S02]  /*0a80*/  ISETP.GE.AND P4, PT, R24, UR18, PT ;  /* 0x0000001218007c0c */ /* 0x000fe4000bf86270 */
[----:B------:R-:W-:Y:S02]  /*0a90*/  P2R R73, PR, RZ, 0x40 ;  /* 0x00000040ff497803 */ /* 0x000fe40000000000 */
[----:B------:R-:W-:Y:S01]  /*0aa0*/  PRMT R21, RZ, 0x7610, R21 ;  /* 0x00007610ff157816 */ /* 0x000fe20000000015 */
[----:B------:R-:W4:Y:S01]  /*0ab0*/  @!P0 LDG.E.U16 R20, desc[UR22][R4.64+0x240] ;  /* 0x0002401604148981 */ /* 0x000f22000c1e1500 */
[----:B------:R-:W-:-:S02]  /*0ac0*/  ISETP.GE.AND P5, PT, R25, UR18, PT ;  /* 0x0000001219007c0c */ /* 0x000fc4000bfa6270 */
[----:B------:R-:W-:Y:S02]  /*0ad0*/  ISETP.GE.AND P6, PT, R26, UR18, PT ;  /* 0x000000121a007c0c */ /* 0x000fe4000bfc6270 */
[----:B------:R-:W-:Y:S01]  /*0ae0*/  PRMT R42, RZ, 0x7610, R42 ;  /* 0x00007610ff2a7816 */ /* 0x000fe2000000002a */
[----:B------:R-:W4:Y:S01]  /*0af0*/  @!P1 LDG.E.U16 R21, desc[UR22][R4.64+0x280] ;  /* 0x0002801604159981 */ /* 0x000f22000c1e1500 */
        /* <DEDUP_REMOVED lines=15> */
[----:B------:R-:W-:Y:S01]  /*0bf0*/  ISETP.NE.AND P0, PT, R68, RZ, PT ;  /* 0x000000ff4400720c */ /* 0x000fe20003f05270 */
[----:B0-----:R-:W-:Y:S01]  /*0c00*/  ULEA UR24, UR24, UR18, 0x18 ;  /* 0x0000001218187291 */ /* 0x001fe2000f8ec0ff */
[C---:B-1----:R-:W-:Y:S02]  /*0c10*/  IADD3 R10, PT, PT, R35.reuse, 0x20, RZ ;  /* 0x00000020230a7810 */ /* 0x042fe40007ffe0ff */
[C---:B------:R-:W-:Y:S02]  /*0c20*/  IADD3 R4, PT, PT, R35.reuse, 0x80, RZ ;  /* 0x0000008023047810 */ /* 0x040fe40007ffe0ff */
[C---:B------:R-:W-:Y:S02]  /*0c30*/  IADD3 R16, PT, PT, R35.reuse, 0x40, RZ ;  /* 0x0000004023107810 */ /* 0x040fe40007ffe0ff */
[----:B------:R-:W-:-:S02]  /*0c40*/  LEA.HI.SX32 R34, R35, R35, 0x1b ;  /* 0x0000002323227211 */ /* 0x000fc400078fdaff */
[C---:B------:R-:W-:Y:S02]  /*0c50*/  IADD3 R18, PT, PT, R35.reuse, 0x60, RZ ;  /* 0x0000006023127810 */ /* 0x040fe40007ffe0ff */
[----:B------:R-:W-:Y:S02]  /*0c60*/  IADD3 R22, PT, PT, R35, 0xa0, RZ ;  /* 0x000000a023167810 */ /* 0x000fe40007ffe0ff */
[-C--:B------:R-:W-:Y:S02]  /*0c70*/  LEA.HI.SX32 R10, R10, R35.reuse, 0x1b ;  /* 0x000000230a0a7211 */ /* 0x080fe400078fdaff */
[-C--:B------:R-:W-:Y:S02]  /*0c80*/  LEA.HI.SX32 R4, R4, R35.reuse, 0x1b ;  /* 0x0000002304047211 */ /* 0x080fe400078fdaff */
[----:B------:R-:W-:Y:S02]  /*0c90*/  LEA.HI.SX32 R16, R16, R35, 0x1b ;  /* 0x0000002310107211 */ /* 0x000fe400078fdaff */
[----:B------:R-:W-:-:S02]  /*0ca0*/  LEA R34, R34, UR24, 0x1 ;  /* 0x0000001822227c11 */ /* 0x000fc4000f8e08ff */
[-C--:B------:R-:W-:Y:S02]  /*0cb0*/  LEA.HI.SX32 R18, R18, R35.reuse, 0x1b ;  /* 0x0000002312127211 */ /* 0x080fe400078fdaff */
[----:B------:R-:W-:Y:S02]  /*0cc0*/  LEA.HI.SX32 R22, R22, R35, 0x1b ;  /* 0x0000002316167211 */ /* 0x000fe400078fdaff */
[----:B------:R-:W-:Y:S02]  /*0cd0*/  LEA R33, R10, UR24, 0x1 ;  /* 0x000000180a217c11 */ /* 0x000fe4000f8e08ff */
[----:B------:R-:W-:Y:S02]  /*0ce0*/  LEA R30, R4, UR24, 0x1 ;  /* 0x00000018041e7c11 */ /* 0x000fe4000f8e08ff */
[----:B------:R-:W-:Y:S02]  /*0cf0*/  IADD3 R4, PT, PT, R35, 0xc0, RZ ;  /* 0x000000c023047810 */ /* 0x000fe40007ffe0ff */
[----:B------:R-:W-:-:S02]  /*0d00*/  LEA R32, R16, UR24, 0x1 ;  /* 0x0000001810207c11 */ /* 0x000fc4000f8e08ff */
[C---:B------:R-:W-:Y:S02]  /*0d10*/  IADD3 R10, PT, PT, R35.reuse, 0xe0, RZ ;  /* 0x000000e0230a7810 */ /* 0x040fe40007ffe0ff */
[----:B------:R-:W-:Y:S02]  /*0d20*/  LEA R31, R18, UR24, 0x1 ;  /* 0x00000018121f7c11 */ /* 0x000fe4000f8e08ff */
[C---:B------:R-:W-:Y:S02]  /*0d30*/  IADD3 R16, PT, PT, R35.reuse, 0x100, RZ ;  /* 0x0000010023107810 */ /* 0x040fe40007ffe0ff */
[----:B------:R-:W-:Y:S02]  /*0d40*/  LEA R29, R22, UR24, 0x1 ;  /* 0x00000018161d7c11 */ /* 0x000fe4000f8e08ff */
[C---:B------:R-:W-:Y:S02]  /*0d50*/  IADD3 R18, PT, PT, R35.reuse, 0x120, RZ ;  /* 0x0000012023127810 */ /* 0x040fe40007ffe0ff */
[----:B------:R-:W-:-:S02]  /*0d60*/  IADD3 R22, PT, PT, R35, 0x140, RZ ;  /* 0x0000014023167810 */ /* 0x000fc40007ffe0ff */
[-C--:B------:R-:W-:Y:S02]  /*0d70*/  LEA.HI.SX32 R4, R4, R35.reuse, 0x1b ;  /* 0x0000002304047211 */ /* 0x080fe400078fdaff */
[-C--:B------:R-:W-:Y:S02]  /*0d80*/  LEA.HI.SX32 R10, R10, R35.reuse, 0x1b ;  /* 0x000000230a0a7211 */ /* 0x080fe400078fdaff */
[-C--:B------:R-:W-:Y:S02]  /*0d90*/  LEA.HI.SX32 R16, R16, R35.reuse, 0x1b ;  /* 0x0000002310107211 */ /* 0x080fe400078fdaff */
[-C--:B------:R-:W-:Y:S02]  /*0da0*/  LEA.HI.SX32 R18, R18, R35.reuse, 0x1b ;  /* 0x0000002312127211 */ /* 0x080fe400078fdaff */
[----:B------:R-:W-:Y:S02]  /*0db0*/  P2R R62, PR, RZ, 0x1 ;  /* 0x00000001ff3e7803 */ /* 0x000fe40000000000 */
[----:B------:R-:W-:-:S02]  /*0dc0*/  LEA.HI.SX32 R22, R22, R35, 0x1b ;  /* 0x0000002316167211 */ /* 0x000fc400078fdaff */
[----:B------:R-:W-:Y:S02]  /*0dd0*/  LEA R28, R4, UR24, 0x1 ;  /* 0x00000018041c7c11 */ /* 0x000fe4000f8e08ff */
[----:B------:R-:W-:Y:S02]  /*0de0*/  ISETP.NE.AND P0, PT, R67, RZ, PT ;  /* 0x000000ff4300720c */ /* 0x000fe40003f05270 */
[----:B------:R-:W-:Y:S02]  /*0df0*/  LEA R27, R10, UR24, 0x1 ;  /* 0x000000180a1b7c11 */ /* 0x000fe4000f8e08ff */
[----:B------:R-:W-:Y:S02]  /*0e00*/  IADD3 R4, PT, PT, R35, 0x180, RZ ;  /* 0x0000018023047810 */ /* 0x000fe40007ffe0ff */
[----:B------:R-:W-:Y:S02]  /*0e10*/  LEA R26, R16, UR24, 0x1 ;  /* 0x00000018101a7c11 */ /* 0x000fe4000f8e08ff */
[----:B------:R-:W-:-:S02]  /*0e20*/  LEA R25, R18, UR24, 0x1 ;  /* 0x0000001812197c11 */ /* 0x000fc4000f8e08ff */
[----:B------:R-:W-:Y:S02]  /*0e30*/  LEA R24, R22, UR24, 0x1 ;  /* 0x0000001816187c11 */ /* 0x000fe4000f8e08ff */
[----:B------:R-:W-:Y:S02]  /*0e40*/  IADD3 R10, PT, PT, R35, 0x1e0, RZ ;  /* 0x000001e0230a7810 */ /* 0x000fe40007ffe0ff */
[----:B------:R-:W-:Y:S02]  /*0e50*/  P2R R61, PR, RZ, 0x1 ;  /* 0x00000001ff3d7803 */ /* 0x000fe40000000000 */
[-C--:B------:R-:W-:Y:S02]  /*0e60*/  LEA.HI.SX32 R4, R4, R35.reuse, 0x1b ;  /* 0x0000002304047211 */ /* 0x080fe400078fdaff */
[----:B------:R-:W-:Y:S02]  /*0e70*/  ISETP.NE.AND P0, PT, R66, RZ, PT ;  /* 0x000000ff4200720c */ /* 0x000fe40003f05270 */
[----:B------:R-:W-:-:S02]  /*0e80*/  LEA.HI.SX32 R10, R10, R35, 0x1b ;  /* 0x000000230a0a7211 */ /* 0x000fc400078fdaff */
[----:B------:R-:W-:Y:S02]  /*0e90*/  LEA R22, R4, UR24, 0x1 ;  /* 0x0000001804167c11 */ /* 0x000fe4000f8e08ff */
[----:B------:R-:W-:Y:S02]  /*0ea0*/  P2R R60, PR, RZ, 0x1 ;  /* 0x00000001ff3c7803 */ /* 0x000fe40000000000 */
[----:B------:R-:W-:Y:S02]  /*0eb0*/  ISETP.NE.AND P0, PT, R65, RZ, PT ;  /* 0x000000ff4100720c */ /* 0x000fe40003f05270 */
        /* <DEDUP_REMOVED lines=12> */
[----:B--2---:R0:W-:Y:S04]  /*0f80*/  STS.U16 [R33+0x40], R0 ;  /* 0x0000400021007388 */ /* 0x0041e80000000400 */
[----:B----4-:R-:W-:Y:S01]  /*0f90*/  STS.U16 [R32+0x80], R9 ;  /* 0x0000800920007388 */ /* 0x010fe20000000400 */
[----:B0-----:R-:W-:-:S03]  /*0fa0*/  IADD3 R0, PT, PT, R35, 0x160, RZ ;  /* 0x0000016023007810 */ /* 0x001fc60007ffe0ff */
[----:B------:R0:W-:Y:S01]  /*0fb0*/  STS.U16 [R31+0xc0], R6 ;  /* 0x0000c0061f007388 */ /* 0x0001e20000000400 */
[----:B------:R-:W-:-:S03]  /*0fc0*/  LEA.HI.SX32 R0, R0, R35, 0x1b ;  /* 0x0000002300007211 */ /* 0x000fc600078fdaff */
[----:B------:R-:W-:Y:S01]  /*0fd0*/  STS.U16 [R30+0x100], R11 ;  /* 0x0001000b1e007388 */ /* 0x000fe20000000400 */
[----:B0-----:R-:W-:-:S03]  /*0fe0*/  IADD3 R6, PT, PT, R35, 0x1a0, RZ ;  /* 0x000001a023067810 */ /* 0x001fc60007ffe0ff */
[----:B------:R0:W-:Y:S01]  /*0ff0*/  STS.U16 [R29+0x140], R8 ;  /* 0x000140081d007388 */ /* 0x0001e20000000400 */
[----:B------:R-:W-:Y:S02]  /*1000*/  LEA R23, R0, UR24, 0x1 ;  /* 0x0000001800177c11 */ /* 0x000fe4000f8e08ff */
[-C--:B------:R-:W-:Y:S01]  /*1010*/  LEA.HI.SX32 R6, R6, R35.reuse, 0x1b ;  /* 0x0000002306067211 */ /* 0x080fe200078fdaff */
[----:B------:R-:W-:Y:S01]  /*1020*/  STS.U16 [R28+0x180], R15 ;  /* 0x0001800f1c007388 */ /* 0x000fe20000000400 */
[C---:B------:R-:W-:Y:S02]  /*1030*/  SHF.L.U32 R0, R35.reuse, 0x4, RZ ;  /* 0x0000000423007819 */ /* 0x040fe400000006ff */
[----:B0-----:R-:W-:Y:S01]  /*1040*/  IADD3 R8, PT, PT, R35, 0x1c0, RZ ;  /* 0x000001c023087810 */ /* 0x001fe20007ffe0ff */
[----:B------:R-:W-:Y:S03]  /*1050*/  STS.U16 [R27+0x1c0], R14 ;  /* 0x0001c00e1b007388 */ /* 0x000fe60000000400 */
[----:B------:R-:W-:Y:S01]  /*1060*/  LEA.HI.SX32 R8, R8, R35, 0x1b ;  /* 0x0000002308087211 */ /* 0x000fe200078fdaff */
[----:B------:R-:W-:Y:S01]  /*1070*/  STS.U16 [R26+0x200], R17 ;  /* 0x000200111a007388 */ /* 0x000fe20000000400 */
[----:B------:R-:W-:-:S03]  /*1080*/  LEA.HI.SX32 R18, R0, R0, 0x1b ;  /* 0x0000000000127211 */ /* 0x000fc600078fdaff */
[----:B------:R0:W-:Y:S04]  /*1090*/  STS.U16 [R25+0x240], R20 ;  /* 0x0002401419007388 */ /* 0x0001e80000000400 */
[----:B------:R1:W-:Y:S01]  /*10a0*/  STS.U16 [R24+0x280], R21 ;  /* 0x0002801518007388 */ /* 0x0003e20000000400 */
[----:B------:R-:W-:-:S03]  /*10b0*/  LEA R18, R18, UR24, 0x1 ;  /* 0x0000001812127c11 */ /* 0x000fc6000f8e08ff */
[----:B------:R2:W-:Y:S01]  /*10c0*/  STS.U16 [R23+0x2c0], R42 ;  /* 0x0002c02a17007388 */ /* 0x0005e20000000400 */
[----:B0-----:R-:W-:Y:S02]  /*10d0*/  LEA R20, R8, UR24, 0x1 ;  /* 0x0000001808147c11 */ /* 0x001fe4000f8e08ff */
[----:B-1----:R-:W-:Y:S01]  /*10e0*/  LEA R21, R6, UR24, 0x1 ;  /* 0x0000001806157c11 */ /* 0x002fe2000f8e08ff */
        /* <DEDUP_REMOVED lines=23> */
[----:B------:R-:W3:Y:S01]  /*1260*/  @!P0 LDG.E.U16 R5, desc[UR22][R12.64] ;  /* 0x000000160c058981 */ /* 0x000ee2000c1e1500 */
        /* <DEDUP_REMOVED lines=31> */
[----:B--2---:R-:W-:-:S03]  /*1460*/  PRMT R42, RZ, 0x7610, R42 ;  /* 0x00007610ff2a7816 */ /* 0x004fc6000000002a */
        /* <DEDUP_REMOVED lines=23> */
[----:B---3--:R-:W-:Y:S04]  /*15e0*/  STS.U16 [R34], R5 ;  /* 0x0000000522007388 */ /* 0x008fe80000000400 */
[----:B----4-:R-:W-:Y:S04]  /*15f0*/  STS.U16 [R33+0x40], R4 ;  /* 0x0000400421007388 */ /* 0x010fe80000000400 */
        /* <DEDUP_REMOVED lines=10> */
[----:B------:R-:W-:Y:S04]  /*16a0*/  STS.U16 [R22+0x300], R45 ;  /* 0x0003002d16007388 */ /* 0x000fe80000000400 */
[----:B------:R-:W-:Y:S04]  /*16b0*/  STS.U16 [R21+0x340], R0 ;  /* 0x0003400015007388 */ /* 0x000fe80000000400 */
[----:B------:R-:W-:Y:S04]  /*16c0*/  STS.U16 [R20+0x380], R51 ;  /* 0x0003803314007388 */ /* 0x000fe80000000400 */
[----:B------:R-:W-:Y:S01]  /*16d0*/  STS.U16 [R19+0x3c0], R42 ;  /* 0x0003c02a13007388 */ /* 0x000fe20000000400 */
[----:B------:R-:W-:-:S03]  /*16e0*/  NOP ;  /* 0x0000000000007918 */ /* 0x000fc60000000000 */
[----:B------:R-:W2:Y:S04]  /*16f0*/  LDS.U16 R56, [R18] ;  /* 0x0000000012387984 */ /* 0x000ea80000000400 */
[----:B------:R-:W-:Y:S04]  /*1700*/  LDS.U16 R57, [R18+0x2] ;  /* 0x0000020012397984 */ /* 0x000fe80000000400 */
[----:B------:R-:W2:Y:S04]  /*1710*/  LDS.U16 R58, [R18+0x4] ;  /* 0x00000400123a7984 */ /* 0x000ea80000000400 */
[----:B------:R-:W-:Y:S04]  /*1720*/  LDS.U16 R59, [R18+0x6] ;  /* 0x00000600123b7984 */ /* 0x000fe80000000400 */
[----:B------:R-:W2:Y:S04]  /*1730*/  LDS.U16 R60, [R18+0x8] ;  /* 0x00000800123c7984 */ /* 0x000ea80000000400 */
[----:B------:R-:W-:Y:S04]  /*1740*/  LDS.U16 R45, [R18+0xa] ;  /* 0x00000a00122d7984 */ /* 0x000fe80000000400 */
        /* <DEDUP_REMOVED lines=52> */
[----:B------:R-:W-:-:S05]  /*1a90*/  HADD2.F32 R56, -RZ, R56.H0_H0 ;  /* 0x20000038ff387230 */ /* 0x000fca0000004100 */
[----:B-----5:R-:W-:-:S05]  /*1aa0*/  FADD.FTZ R70, R56, R39 ;  /* 0x0000002738467221 */ /* 0x020fca0000010000 */
[----:B------:R-:W-:Y:S01]  /*1ab0*/  FSETP.GTU.FTZ.AND P0, PT, R70, 20, PT ;  /* 0x41a000004600780b */ /* 0x000fe20003f1c000 */
[----:B------:R-:W-:Y:S02]  /*1ac0*/  HADD2.F32 R58, -RZ, R58.H0_H0 ;  /* 0x2000003aff3a7230 */ /* 0x000fe40000004100 */
[----:B------:R-:W-:Y:S02]  /*1ad0*/  HADD2.F32 R60, -RZ, R60.H0_H0 ;  /* 0x2000003cff3c7230 */ /* 0x000fe40000004100 */
[----:B------:R-:W-:Y:S02]  /*1ae0*/  HADD2.F32 R56, -RZ, R61.H0_H0 ;  /* 0x2000003dff387230 */ /* 0x000fe40000004100 */
[----:B------:R-:W-:Y:S01]  /*1af0*/  FADD.FTZ R68, R58, R39 ;  /* 0x000000273a447221 */ /* 0x000fe20000010000 */
[----:B------:R-:W-:Y:S01]  /*1b00*/  BSSY.RECONVERGENT B0, `(.L_x_12473) ;  /* 0x0000057000007945 */ /* 0x000fe20003800200 */
[----:B------:R-:W-:Y:S02]  /*1b10*/  PRMT R80, RZ, 0x7610, R80 ;  /* 0x00007610ff507816 */ /* 0x000fe40000000050 */
[----:B------:R-:W-:-:S02]  /*1b20*/  CS2R R78, SRZ ;  /* 0x00000000004e7805 */ /* 0x000fc4000001ff00 */
[----:B------:R-:W-:Y:S02]  /*1b30*/  CS2R R76, SRZ ;  /* 0x00000000004c7805 */ /* 0x000fe4000001ff00 */
[----:B------:R-:W-:Y:S02]  /*1b40*/  CS2R R74, SRZ ;  /* 0x00000000004a7805 */ /* 0x000fe4000001ff00 */
[----:B------:R-:W-:Y:S02]  /*1b50*/  CS2R R72, SRZ ;  /* 0x0000000000487805 */ /* 0x000fe4000001ff00 */
[----:B------:R-:W-:Y:S01]  /*1b60*/  MOV R71, RZ ;  /* 0x000000ff00477202 */ /* 0x000fe20000000f00 */
[----:B------:R-:W-:Y:S01]  /*1b70*/  FADD.FTZ R61, R56, R39 ;  /* 0x00000027383d7221 */ /* 0x000fe20000010000 */
[----:B------:R-:W-:Y:S01]  /*1b80*/  FSETP.GTU.FTZ.AND P2, PT, R68, 20, PT ;  /* 0x41a000004400780b */ /* 0x000fe20003f5c000 */
[----:B------:R-:W-:Y:S04]  /*1b90*/  STS.U16 [R34], R7 ;  /* 0x0000000722007388 */ /* 0x000fe80000000400 */
[----:B---3--:R-:W-:Y:S04]  /*1ba0*/  STS.U16 [R33+0x40], R6 ;  /* 0x0000400621007388 */ /* 0x008fe80000000400 */
[----:B----4-:R-:W-:Y:S04]  /*1bb0*/  STS.U16 [R32+0x80], R9 ;  /* 0x0000800920007388 */ /* 0x010fe80000000400 */
[----:B------:R-:W-:Y:S04]  /*1bc0*/  STS.U16 [R31+0xc0], R8 ;  /* 0x0000c0081f007388 */ /* 0x000fe80000000400 */
[----:B------:R-:W-:Y:S04]  /*1bd0*/  STS.U16 [R30+0x100], R11 ;  /* 0x0001000b1e007388 */ /* 0x000fe80000000400 */
[----:B------:R-:W-:Y:S04]  /*1be0*/  STS.U16 [R29+0x140], R10 ;  /* 0x0001400a1d007388 */ /* 0x000fe80000000400 */
[----:B--2---:R-:W-:Y:S04]  /*1bf0*/  STS.U16 [R28+0x180], R15 ;  /* 0x0001800f1c007388 */ /* 0x004fe80000000400 */
        /* <DEDUP_REMOVED lines=8> */
[----:B------:R2:W-:Y:S01]  /*1c80*/  STS.U16 [R19+0x3c0], R66 ;  /* 0x0003c04213007388 */ /* 0x0005e20000000400 */
[----:B------:R-:W-:-:S03]  /*1c90*/  NOP ;  /* 0x0000000000007918 */ /* 0x000fc60000000000 */
[----:B------:R3:W4:Y:S04]  /*1ca0*/  LDS.U16 R105, [R18] ;  /* 0x0000000012697984 */ /* 0x0007280000000400 */
[----:B------:R3:W0:Y:S04]  /*1cb0*/  LDS.U16 R107, [R18+0x2] ;  /* 0x00000200126b7984 */ /* 0x0006280000000400 */
[----:B------:R3:W0:Y:S04]  /*1cc0*/  LDS.U16 R88, [R18+0x4] ;  /* 0x0000040012587984 */ /* 0x0006280000000400 */
[----:B------:R3:W0:Y:S04]  /*1cd0*/  LDS.U16 R85, [R18+0x6] ;  /* 0x0000060012557984 */ /* 0x0006280000000400 */
[----:B------:R3:W0:Y:S04]  /*1ce0*/  LDS.U16 R17, [R18+0x8] ;  /* 0x0000080012117984 */ /* 0x0006280000000400 */
[----:B------:R3:W0:Y:S04]  /*1cf0*/  LDS.U16 R16, [R18+0xa] ;  /* 0x00000a0012107984 */ /* 0x0006280000000400 */
[----:B------:R3:W2:Y:S04]  /*1d00*/  LDS.U16 R15, [R18+0xc] ;  /* 0x00000c00120f7984 */ /* 0x0006a80000000400 */
[----:B------:R3:W3:Y:S04]  /*1d10*/  LDS.U16 R14, [R18+0xe] ;  /* 0x00000e00120e7984 */ /* 0x0006e80000000400 */
[----:B------:R0:W3:Y:S04]  /*1d20*/  LDS.U16 R11, [R18+0x10] ;  /* 0x00001000120b7984 */ /* 0x0000e80000000400 */
[----:B------:R0:W3:Y:S04]  /*1d30*/  LDS.U16 R10, [R18+0x12] ;  /* 0x00001200120a7984 */ /* 0x0000e80000000400 */
[----:B------:R0:W3:Y:S04]  /*1d40*/  LDS.U16 R9, [R18+0x14] ;  /* 0x0000140012097984 */ /* 0x0000e80000000400 */
[----:B------:R0:W3:Y:S04]  /*1d50*/  LDS.U16 R8, [R18+0x16] ;  /* 0x0000160012087984 */ /* 0x0000e80000000400 */
[----:B------:R0:W3:Y:S04]  /*1d60*/  LDS.U16 R7, [R18+0x18] ;  /* 0x0000180012077984 */ /* 0x0000e80000000400 */
[----:B------:R0:W3:Y:S04]  /*1d70*/  LDS.U16 R6, [R18+0x1a] ;  /* 0x00001a0012067984 */ /* 0x0000e80000000400 */
[----:B------:R2:W3:Y:S04]  /*1d80*/  LDS.U16 R3, [R18+0x1c] ;  /* 0x00001c0012037984 */ /* 0x0004e80000000400 */
[----:B------:R3:W3:Y:S01]  /*1d90*/  LDS.U16 R2, [R18+0x1e] ;  /* 0x00001e0012027984 */ /* 0x0006e20000000400 */
[----:B0-----:R-:W-:-:S02]  /*1da0*/  HADD2.F32 R62, -RZ, R57.H0_H0 ;  /* 0x20000039ff3e7230 */ /* 0x001fc40000004100 */
[----:B-1----:R-:W-:Y:S02]  /*1db0*/  HADD2.F32 R64, -RZ, R59.H0_H0 ;  /* 0x2000003bff407230 */ /* 0x002fe40000004100 */
[----:B--2---:R-:W-:Y:S02]  /*1dc0*/  HADD2.F32 R66, -RZ, R45.H0_H0 ;  /* 0x2000002dff427230 */ /* 0x004fe40000004100 */
[--C-:B------:R-:W-:Y:S01]  /*1dd0*/  FADD.FTZ R69, R62, R39.reuse ;  /* 0x000000273e457221 */ /* 0x100fe20000010000 */
[--C-:B------:R-:W-:Y:S01]  /*1de0*/  FADD.FTZ R65, R60, R39.reuse ;  /* 0x000000273c417221 */ /* 0x100fe20000010000 */
[--C-:B------:R-:W-:Y:S01]  /*1df0*/  FADD.FTZ R67, R64, R39.reuse ;  /* 0x0000002740437221 */ /* 0x100fe20000010000 */
[----:B------:R-:W-:Y:S01]  /*1e00*/  FADD.FTZ R66, R66, R39 ;  /* 0x0000002742427221 */ /* 0x000fe20000010000 */
[----:B------:R-:W-:Y:S01]  /*1e10*/  HFMA2 R64, -RZ, RZ, 0, 0 ;  /* 0x00000000ff407431 */ /* 0x000fe200000001ff */
[----:B------:R-:W-:Y:S02]  /*1e20*/  FSETP.GTU.FTZ.AND P1, PT, R69, 20, PT ;  /* 0x41a000004500780b */ /* 0x000fe40003f3c000 */
[----:B------:R-:W-:-:S02]  /*1e30*/  CS2R R62, SRZ ;  /* 0x00000000003e7805 */ /* 0x000fc4000001ff00 */
[----:B------:R-:W-:Y:S02]  /*1e40*/  FSETP.GTU.FTZ.AND P3, PT, R67, 20, PT ;  /* 0x41a000004300780b */ /* 0x000fe40003f7c000 */
[----:B------:R-:W-:Y:S02]  /*1e50*/  FSETP.GTU.FTZ.AND P4, PT, R65, 20, PT ;  /* 0x41a000004100780b */ /* 0x000fe40003f9c000 */
[----:B------:R-:W-:Y:S02]  /*1e60*/  FSETP.GTU.FTZ.AND P5, PT, R66, 20, PT ;  /* 0x41a000004200780b */ /* 0x000fe40003fbc000 */
[----:B------:R-:W-:Y:S01]  /*1e70*/  MOV R60, RZ ;  /* 0x000000ff003c7202 */ /* 0x000fe20000000f00 */
[----:B----4-:R-:W-:Y:S10]  /*1e80*/  @P0 BRA `(.L_x_12474) ;  /* 0x0000000000780947 */ /* 0x010ff40003800000 */
        /* <DEDUP_REMOVED lines=30> */
.L_x_12474:
[----:B------:R-:W-:Y:S05]  /*2070*/  BSYNC.RECONVERGENT B0 ;  /* 0x0000000000007941 */ /* 0x000fea0003800200 */
.L_x_12473:
[----:B------:R-:W-:Y:S01]  /*2080*/  HADD2.F32 R56, -RZ, R51.H0_H0 ;  /* 0x20000033ff387230 */ /* 0x000fe20000004100 */
[----:B------:R-:W-:Y:S01]  /*2090*/  BSSY.RECONVERGENT B0, `(.L_x_12475) ;  /* 0x0000025000007945 */ /* 0x000fe20003800200 */
[----:B------:R-:W-:Y:S01]  /*20a0*/  HFMA2 R57, -RZ, RZ, 0, 0 ;  /* 0x00000000ff397431 */ /* 0x000fe200000001ff */
[----:B------:R-:W-:Y:S02]  /*20b0*/  FSETP.GTU.FTZ.AND P0, PT, R61, 20, PT ;  /* 0x41a000003d00780b */ /* 0x000fe40003f1c000 */
[----:B------:R-:W-:Y:S01]  /*20c0*/  CS2R R58, SRZ ;  /* 0x00000000003a7805 */ /* 0x000fe2000001ff00 */
[----:B------:R-:W-:Y:S02]  /*20d0*/  HADD2.F32 R55, -RZ, R55.H0_H0 ;  /* 0x20000037ff377230 */ /* 0x000fe40000004100 */
[----:B------:R-:W-:Y:S01]  /*20e0*/  FADD.FTZ R56, R56, R39 ;  /* 0x0000002738387221 */ /* 0x000fe20000010000 */
[----:B------:R-:W-:Y:S07]  /*20f0*/  @P1 BRA `(.L_x_12476) ;  /* 0x0000000000781947 */ /* 0x000fee0003800000 */
        /* <DEDUP_REMOVED lines=30> */
.L_x_12476:
[----:B------:R-:W-:Y:S05]  /*22e0*/  BSYNC.RECONVERGENT B0 ;  /* 0x0000000000007941 */ /* 0x000fea0003800200 */
.L_x_12475:
        /* <DEDUP_REMOVED lines=39> */
.L_x_12478:
[----:B------:R-:W-:Y:S05]  /*2560*/  BSYNC.RECONVERGENT B0 ;  /* 0x0000000000007941 */ /* 0x000fea0003800200 */
.L_x_12477:
        /* <DEDUP_REMOVED lines=39> */
.L_x_12480:
[----:B------:R-:W-:Y:S05]  /*27e0*/  BSYNC.RECONVERGENT B0 ;  /* 0x0000000000007941 */ /* 0x000fea0003800200 */
.L_x_12479:
        /* <DEDUP_REMOVED lines=39> */
.L_x_12482:
[----:B------:R-:W-:Y:S05]  /*2a60*/  BSYNC.RECONVERGENT B0 ;  /* 0x0000000000007941 */ /* 0x000fea0003800200 */
.L_x_12481:
        /* <DEDUP_REMOVED lines=39> */
.L_x_12484:
[----:B------:R-:W-:Y:S05]  /*2ce0*/  BSYNC.RECONVERGENT B0 ;  /* 0x0000000000007941 */ /* 0x000fea0003800200 */
.L_x_12483:
[----:B------:R-:W-:Y:S02]  /*2cf0*/  HADD2.F32 R107, -RZ, R107.H0_H0 ;  /* 0x2000006bff6b7230 */ /* 0x000fe40000004100 */
[----:B------:R-:W-:Y:S01]  /*2d00*/  FFMA.FTZ R38, R105, R55, R38 ;  /* 0x0000003769267223 */ /* 0x000fe20000010026 */
[----:B------:R-:W-:Y:S01]  /*2d10*/  BSSY.RECONVERGENT B0, `(.L_x_12485) ;  /* 0x0000025000007945 */ /* 0x000fe20003800200 */
[----:B------:R-:W-:Y:S01]  /*2d20*/  HADD2.F32 R90, -RZ, R5.H0_H0 ;  /* 0x20000005ff5a7230 */ /* 0x000fe20000004100 */
[----:B------:R-:W-:Y:S01]  /*2d30*/  FSETP.GTU.FTZ.AND P5, PT, R84, 20, PT ;  /* 0x41a000005400780b */ /* 0x000fe20003fbc000 */
[----:B------:R-:W-:Y:S01]  /*2d40*/  FADD.FTZ R86, R94, R39 ;  /* 0x000000275e567221 */ /* 0x000fe20000010000 */
        /* <DEDUP_REMOVED lines=33> */
.L_x_12486:
[----:B------:R-:W-:Y:S05]  /*2f60*/  BSYNC.RECONVERGENT B0 ;  /* 0x0000000000007941 */ /* 0x000fea0003800200 */
.L_x_12485:
[----:B------:R-:W-:Y:S02]  /*2f70*/  HADD2.F32 R109, -RZ, R85.H0_H0 ;  /* 0x20000055ff6d7230 */ /* 0x000fe40000004100 */
[----:B------:R-:W-:Y:S01]  /*2f80*/  FFMA.FTZ R38, R5, R53, R92 ;  /* 0x0000003505267223 */ /* 0x000fe2000001005c */
[----:B------:R-:W-:Y:S01]  /*2f90*/  BSSY.RECONVERGENT B0, `(.L_x_12487) ;  /* 0x0000025000007945 */ /* 0x000fe20003800200 */
[----:B------:R-:W-:Y:S01]  /*2fa0*/  FADD.FTZ R85, R90, R39 ;  /* 0x000000275a557221 */ /* 0x000fe20000010000 */
[----:B------:R-:W-:Y:S01]  /*2fb0*/  FSETP.GTU.FTZ.AND P0, PT, R86, 20, PT ;  /* 0x41a000005600780b */ /* 0x000fe20003f1c000 */
[----:B------:R-:W-:Y:S02]  /*2fc0*/  HADD2.F32 R92, -RZ, R4.H0_H0 ;  /* 0x20000004ff5c7230 */ /* 0x000fe40000004100 */
[----:B------:R-:W-:Y:S01]  /*2fd0*/  FFMA.FTZ R90, R109, R52, R38 ;  /* 0x000000346d5a7223 */ /* 0x000fe20000010026 */
[----:B------:R-:W-:Y:S01]  /*2fe0*/  HADD2.F32 R17, -RZ, R17.H0_H0 ;  /* 0x20000011ff117230 */ /* 0x000fe20000004100 */
        /* <DEDUP_REMOVED lines=31> */
.L_x_12488:
[----:B------:R-:W-:Y:S05]  /*31e0*/  BSYNC.RECONVERGENT B0 ;  /* 0x0000000000007941 */ /* 0x000fea0003800200 */
.L_x_12487:
        /* <DEDUP_REMOVED lines=39> */
.L_x_12490:
[----:B------:R-:W-:Y:S05]  /*3460*/  BSYNC.RECONVERGENT B0 ;  /* 0x0000000000007941 */ /* 0x000fea0003800200 */
.L_x_12489:
[----:B---3--:R-:W-:Y:S02]  /*3470*/  HADD2.F32 R14, -RZ, R14.H0_H0 ;  /* 0x2000000eff0e7230 */ /* 0x008fe40000004100 */
        /* <DEDUP_REMOVED lines=38> */
.L_x_12492:
[----:B------:R-:W-:Y:S05]  /*36e0*/  BSYNC.RECONVERGENT B0 ;  /* 0x0000000000007941 */ /* 0x000fea0003800200 */
.L_x_12491:
        /* <DEDUP_REMOVED lines=44> */
.L_x_12494:
[----:B------:R-:W-:Y:S05]  /*39b0*/  BSYNC.RECONVERGENT B0 ;  /* 0x0000000000007941 */ /* 0x000fea0003800200 */
.L_x_12493:
        /* <DEDUP_REMOVED lines=32> */
.L_x_12496:
[----:B------:R-:W-:Y:S05]  /*3bc0*/  BSYNC.RECONVERGENT B0 ;  /* 0x0000000000007941 */ /* 0x000fea0003800200 */
.L_x_12495:
        /* <DEDUP_REMOVED lines=32> */
.L_x_12498:
[----:B------:R-:W-:Y:S05]  /*3dd0*/  BSYNC.RECONVERGENT B0 ;  /* 0x0000000000007941 */ /* 0x000fea0003800200 */
.L_x_12497:
        /* <DEDUP_REMOVED lines=32> */
.L_x_12500:
[----:B------:R-:W-:Y:S05]  /*3fe0*/  BSYNC.RECONVERGENT B0 ;  /* 0x0000000000007941 */ /* 0x000fea0003800200 */
.L_x_12499:
        /* <DEDUP_REMOVED lines=32> */
.L_x_12502:
[----:B------:R-:W-:Y:S05]  /*41f0*/  BSYNC.RECONVERGENT B0 ;  /* 0x0000000000007941 */ /* 0x000fea0003800200 */
.L_x_12501:
        /* <DEDUP_REMOVED lines=32> */
.L_x_12504:
[----:B------:R-:W-:Y:S05]  /*4400*/  BSYNC.RECONVERGENT B0 ;  /* 0x0000000000007941 */ /* 0x000fea0003800200 */
.L_x_12503:
[----:B------:R-:W0:Y:S01]  /*4410*/  LDCU UR18, c[0x0][0x38c] ;  /* 0x00007180ff1277ac */ /* 0x000e220008000800 */
        /* <DEDUP_REMOVED lines=49> */
[----:B------:R-:W0:Y:S04]  /*4730*/  LDCU.128 UR28, c[0x0][0x3a0] ;  /* 0x00007400ff1c77ac */ /* 0x000e280008000c00 */
.L_x_12523:
        /* <DEDUP_REMOVED lines=11> */
[----:B--23--:R-:W-:Y:S01]  /*47f0*/  IMAD.WIDE.U32 R4, R121, UR32, RZ ;  /* 0x0000002079047c25 */ /* 0x00cfe2000f8e00ff */
        /* <DEDUP_REMOVED lines=8> */
[----:B-1----:R-:W1:Y:S01]  /*4880*/  S2UR UR19, SR_CgaCtaId ;  /* 0x00000000001379c3 */ /* 0x002e620000008800 */
        /* <DEDUP_REMOVED lines=9> */
[C---:B0-----:R-:W-:Y:S01]  /*4920*/  FMUL.FTZ R7, R9.reuse, R68 ;  /* 0x0000004409077220 */ /* 0x041fe20000410000 */
[C---:B------:R-:W-:Y:S01]  /*4930*/  FMUL.FTZ R16, R9.reuse, R70 ;  /* 0x0000004609107220 */ /* 0x040fe20000410000 */
[-C--:B------:R-:W-:Y:S01]  /*4940*/  FMUL.FTZ R123, R9, R69.reuse ;  /* 0x00000045097b7220 */ /* 0x080fe20000410000 */
[----:B------:R-:W-:Y:S01]  /*4950*/  FMUL.FTZ R6, R17, R69 ;  /* 0x0000004511067220 */ /* 0x000fe20000410000 */
[----:B------:R-:W-:Y:S01]  /*4960*/  FMUL.RZ R128, R7, 0.15915493667125701904 ;  /* 0x3e22f98307807820 */ /* 0x000fe2000040c000 */
[C---:B------:R-:W-:Y:S01]  /*4970*/  FMUL.FTZ R7, R17.reuse, R68 ;  /* 0x0000004411077220 */ /* 0x040fe20000410000 */
[----:B------:R-:W-:Y:S01]  /*4980*/  FMUL.RZ R124, R16, 0.15915493667125701904 ;  /* 0x3e22f983107c7820 */ /* 0x000fe2000040c000 */
[----:B------:R0:W-:Y:S01]  /*4990*/  MUFU.EX2 R130, R6 ;  /* 0x0000000600827308 */ /* 0x0001e20000000800 */
[----:B------:R-:W-:Y:S01]  /*49a0*/  FMUL.FTZ R16, R17, R70 ;  /* 0x0000004611107220 */ /* 0x000fe20000410000 */
[----:B------:R-:W-:-:S06]  /*49b0*/  FMUL.RZ R126, R123, 0.15915493667125701904 ;  /* 0x3e22f9837b7e7820 */ /* 0x000fcc000040c000 */
[----:B----4-:R1:W-:Y:S01]  /*49c0*/  MUFU.EX2 R14, R7 ;  /* 0x00000007000e7308 */ /* 0x0103e20000000800 */
[----:B0-----:R-:W-:-:S04]  /*49d0*/  FMUL.FTZ R6, R9, R65 ;  /* 0x0000004109067220 */ /* 0x001fc80000410000 */
[----:B------:R-:W-:Y:S01]  /*49e0*/  FMUL.RZ R134, R6, 0.15915493667125701904 ;  /* 0x3e22f98306867820 */ /* 0x000fe2000040c000 */
[----:B------:R-:W-:Y:S02]  /*49f0*/  FMUL.FTZ R6, R17, R65 ;  /* 0x0000004111067220 */ /* 0x000fe40000410000 */
[----:B------:R-:W-:Y:S01]  /*4a00*/  MUFU.SIN R125, R124 ;  /* 0x0000007c007d7308 */ /* 0x000fe20000000400 */
[----:B-1----:R-:W-:-:S04]  /*4a10*/  FMUL.FTZ R7, R9, R66 ;  /* 0x0000004209077220 */ /* 0x002fc80000410000 */
[----:B------:R-:W-:Y:S01]  /*4a20*/  FMUL.RZ R138, R7, 0.15915493667125701904 ;  /* 0x3e22f983078a7820 */ /* 0x000fe2000040c000 */
[----:B------:R-:W-:Y:S02]  /*4a30*/  FMUL.FTZ R7, R17, R66 ;  /* 0x0000004211077220 */ /* 0x000fe40000410000 */
[----:B------:R-:W-:Y:S08]  /*4a40*/  MUFU.COS R127, R124 ;  /* 0x0000007c007f7308 */ /* 0x000ff00000000000 */
[----:B------:R0:W-:Y:S08]  /*4a50*/  MUFU.EX2 R122, R16 ;  /* 0x00000010007a7308 */ /* 0x0001f00000000800 */
[----:B------:R1:W-:Y:S01]  /*4a60*/  MUFU.EX2 R124, R6 ;  /* 0x00000006007c7308 */ /* 0x0003e20000000800 */
[----:B0-----:R-:W-:-:S04]  /*4a70*/  FMUL.FTZ R16, R9, R67 ;  /* 0x0000004309107220 */ /* 0x001fc80000410000 */
[----:B------:R-:W-:Y:S01]  /*4a80*/  FMUL.RZ R132, R16, 0.15915493667125701904 ;  /* 0x3e22f98310847820 */ /* 0x000fe2000040c000 */
[----:B------:R-:W-:Y:S02]  /*4a90*/  FMUL.FTZ R16, R17, R67 ;  /* 0x0000004311107220 */ /* 0x000fe40000410000 */
[----:B------:R-:W-:Y:S01]  /*4aa0*/  MUFU.SIN R123, R126 ;  /* 0x0000007e007b7308 */ /* 0x000fe20000000400 */
[----:B-1----:R-:W-:-:S07]  /*4ab0*/  FMUL.FTZ R6, R9, R56 ;  /* 0x0000003809067220 */ /* 0x002fce0000410000 */
[----:B------:R-:W-:Y:S08]  /*4ac0*/  MUFU.COS R15, R126 ;  /* 0x0000007e000f7308 */ /* 0x000ff00000000000 */
[----:B------:R0:W-:Y:S08]  /*4ad0*/  MUFU.EX2 R126, R7 ;  /* 0x00000007007e7308 */ /* 0x0001f00000000800 */
[----:B------:R-:W-:Y:S01]  /*4ae0*/  MUFU.SIN R135, R134 ;  /* 0x0000008600877308 */ /* 0x000fe20000000400 */
[----:B0-----:R-:W-:-:S07]  /*4af0*/  FMUL.FTZ R7, R9, R51 ;  /* 0x0000003309077220 */ /* 0x001fce0000410000 */
[----:B------:R0:W-:Y:S08]  /*4b00*/  MUFU.COS R137, R134 ;  /* 0x0000008600897308 */ /* 0x0001f00000000000 */
[----:B------:R-:W-:Y:S01]  /*4b10*/  MUFU.SIN R129, R128 ;  /* 0x0000008000817308 */ /* 0x000fe20000000400 */
[----:B0-----:R-:W-:Y:S01]  /*4b20*/  FMUL.RZ R134, R6, 0.15915493667125701904 ;  /* 0x3e22f98306867820 */ /* 0x001fe2000040c000 */
[----:B------:R-:W-:-:S06]  /*4b30*/  FMUL.FTZ R6, R17, R56 ;  /* 0x0000003811067220 */ /* 0x000fcc0000410000 */
[----:B------:R0:W1:Y:S08]  /*4b40*/  MUFU.COS R139, R128 ;  /* 0x00000080008b7308 */ /* 0x0000700000000000 */
[----:B------:R-:W-:Y:S01]  /*4b50*/  MUFU.SIN R141, R138 ;  /* 0x0000008a008d7308 */ /* 0x000fe20000000400 */
[----:B0-----:R-:W-:-:S07]  /*4b60*/  FMUL.FTZ R128, R9, R61 ;  /* 0x0000003d09807220 */ /* 0x001fce0000410000 */
[----:B------:R0:W-:Y:S01]  /*4b70*/  MUFU.COS R143, R138 ;  /* 0x0000008a008f7308 */ /* 0x0001e20000000000 */
[----:B-1----:R-:W-:-:S07]  /*4b80*/  FMUL.FTZ R139, R14, R139 ;  /* 0x0000008b0e8b7220 */ /* 0x002fce0000410000 */
[----:B------:R-:W-:Y:S01]  /*4b90*/  MUFU.SIN R131, R132 ;  /* 0x0000008400837308 */ /* 0x000fe20000000400 */
[----:B0-----:R-:W-:Y:S01]  /*4ba0*/  FMUL.RZ R138, R7, 0.15915493667125701904 ;  /* 0x3e22f983078a7820 */ /* 0x001fe2000040c000 */
[----:B------:R-:W-:-:S06]  /*4bb0*/  FMUL.FTZ R7, R17, R51 ;  /* 0x0000003311077220 */ /* 0x000fcc0000410000 */
[----:B------:R0:W-:Y:S08]  /*4bc0*/  MUFU.COS R133, R132 ;  /* 0x0000008400857308 */ /* 0x0001f00000000000 */
[----:B------:R1:W-:Y:S01]  /*4bd0*/  MUFU.EX2 R173, R6 ;  /* 0x0000000600ad7308 */ /* 0x0003e20000000800 */
[----:B0-----:R-:W-:Y:S01]  /*4be0*/  FMUL.RZ R132, R128, 0.15915493667125701904 ;  /* 0x3e22f98380847820 */ /* 0x001fe2000040c000 */
[----:B------:R-:W-:-:S06]  /*4bf0*/  FMUL.FTZ R128, R17, R61 ;  /* 0x0000003d11807220 */ /* 0x000fcc0000410000 */
[----:B------:R0:W-:Y:S01]  /*4c00*/  MUFU.EX2 R176, R7 ;  /* 0x0000000700b07308 */ /* 0x0001e20000000800 */
[----:B-1----:R-:W-:-:S07]  /*4c10*/  FMUL.FTZ R6, R9, R42 ;  /* 0x0000002a09067220 */ /* 0x002fce0000410000 */
[----:B------:R-:W-:Y:S01]  /*4c20*/  MUFU.SIN R142, R134 ;  /* 0x00000086008e7308 */ /* 0x000fe20000000400 */
[----:B0-----:R-:W-:-:S07]  /*4c30*/  FMUL.FTZ R7, R9, R84 ;  /* 0x0000005409077220 */ /* 0x001fce0000410000 */
[----:B------:R0:W1:Y:S08]  /*4c40*/  MUFU.COS R170, R134 ;  /* 0x0000008600aa7308 */ /* 0x0000700000000000 */
[----:B------:R4:W-:Y:S01]  /*4c50*/  MUFU.EX2 R136, R128 ;  /* 0x0000008000887308 */ /* 0x0009e20000000800 */
[----:B0-----:R-:W-:Y:S01]  /*4c60*/  FMUL.RZ R134, R6, 0.15915493667125701904 ;  /* 0x3e22f98306867820 */ /* 0x001fe2000040c000 */
[----:B------:R-:W-:-:S06]  /*4c70*/  FMUL.FTZ R6, R17, R42 ;  /* 0x0000002a11067220 */ /* 0x000fcc0000410000 */
[----:B------:R-:W-:Y:S01]  /*4c80*/  MUFU.SIN R149, R138 ;  /* 0x0000008a00957308 */ /* 0x000fe20000000400 */
[----:B----4-:R-:W-:Y:S01]  /*4c90*/  FMUL.FTZ R128, R9, R45 ;  /* 0x0000002d09807220 */ /* 0x010fe20000410000 */
[C---:B-1----:R-:W-:Y:S01]  /*4ca0*/  FMUL.FTZ R170, R173.reuse, R170 ;  /* 0x000000aaadaa7220 */ /* 0x042fe20000410000 */
[----:B------:R-:W-:-:S05]  /*4cb0*/  FMUL.FTZ R173, R173, R142 ;  /* 0x0000008eadad7220 */ /* 0x000fca0000410000 */
[----:B------:R0:W1:Y:S08]  /*4cc0*/  MUFU.COS R175, R138 ;  /* 0x0000008a00af7308 */ /* 0x0000700000000000 */
[----:B------:R-:W-:Y:S01]  /*4cd0*/  MUFU.SIN R145, R132 ;  /* 0x0000008400917308 */ /* 0x000fe20000000400 */
[----:B0-----:R-:W-:Y:S01]  /*4ce0*/  FMUL.RZ R138, R7, 0.15915493667125701904 ;  /* 0x3e22f983078a7820 */ /* 0x001fe2000040c000 */
[----:B------:R-:W-:-:S06]  /*4cf0*/  FMUL.FTZ R7, R17, R84 ;  /* 0x0000005411077220 */ /* 0x000fcc0000410000 */
[----:B------:R0:W-:Y:S01]  /*4d00*/  MUFU.COS R147, R132 ;  /* 0x0000008400937308 */ /* 0x0001e20000000000 */
[C---:B-1----:R-:W-:Y:S01]  /*4d10*/  FMUL.FTZ R175, R176.reuse, R175 ;  /* 0x000000afb0af7220 */ /* 0x042fe20000410000 */
[----:B------:R-:W-:-:S06]  /*4d20*/  FMUL.FTZ R176, R176, R149 ;  /* 0x00000095b0b07220 */ /* 0x000fcc0000410000 */
[----:B------:R1:W-:Y:S01]  /*4d30*/  MUFU.EX2 R184, R6 ;  /* 0x0000000600b87308 */ /* 0x0003e20000000800 */
[----:B0-----:R-:W-:Y:S01]  /*4d40*/  FMUL.RZ R132, R128, 0.15915493667125701904 ;  /* 0x3e22f98380847820 */ /* 0x001fe2000040c000 */
[----:B------:R-:W-:-:S06]  /*4d50*/  FMUL.FTZ R128, R17, R45 ;  /* 0x0000002d11807220 */ /* 0x000fcc0000410000 */
[----:B------:R0:W-:Y:S01]  /*4d60*/  MUFU.EX2 R169, R7 ;  /* 0x0000000700a97308 */ /* 0x0001e20000000800 */
[----:B-1----:R-:W-:-:S04]  /*4d70*/  FMUL.FTZ R6, R9, R85 ;  /* 0x0000005509067220 */ /* 0x002fc80000410000 */
[----:B------:R-:W-:Y:S01]  /*4d80*/  FMUL.RZ R154, R6, 0.15915493667125701904 ;  /* 0x3e22f983069a7820 */ /* 0x000fe2000040c000 */
[CC--:B---3--:R-:W-:Y:S02]  /*4d90*/  FMUL.FTZ R6, R2.reuse, R5.reuse ;  /* 0x0000000502067220 */ /* 0x0c8fe40000410000 */
[----:B------:R1:W-:Y:S01]  /*4da0*/  MUFU.EX2 R180, R128 ;  /* 0x0000008000b47308 */ /* 0x0003e20000000800 */
[----:B0-----:R-:W-:Y:S01]  /*4db0*/  FMUL.FTZ R7, R3, R5 ;  /* 0x0000000503077220 */ /* 0x001fe20000410000 */
[----:B------:R-:W-:Y:S01]  /*4dc0*/  FMUL.FTZ R5, R9, R88 ;  /* 0x0000005809057220 */ /* 0x000fe20000410000 */
[-C--:B------:R-:W-:Y:S02]  /*4dd0*/  FFMA.FTZ R6, R3, R4.reuse, R6 ;  /* 0x0000000403067223 */ /* 0x080fe40000010006 */
[----:B------:R-:W-:Y:S01]  /*4de0*/  FFMA.FTZ R7, R2, R4, -R7 ;  /* 0x0000000402077223 */ /* 0x000fe20000010807 */
[----:B------:R-:W-:Y:S01]  /*4df0*/  FMUL.FTZ R2, R9, R90 ;  /* 0x0000005a09027220 */ /* 0x000fe20000410000 */
[----:B------:R-:W-:Y:S01]  /*4e00*/  FMUL.RZ R5, R5, 0.15915493667125701904 ;  /* 0x3e22f98305057820 */ /* 0x000fe2000040c000 */
[----:B------:R-:W-:Y:S01]  /*4e10*/  MUFU.EX2 R16, R16 ;  /* 0x0000001000107308 */ /* 0x000fe20000000800 */
[-C--:B-1----:R-:W-:Y:S01]  /*4e20*/  FMUL.FTZ R128, R9, R86.reuse ;  /* 0x0000005609807220 */ /* 0x082fe20000410000 */
        /* <DEDUP_REMOVED lines=15> */
[----:B------:R-:W-:Y:S01]  /*4f20*/  FMUL.FTZ R164, R118, R7 ;  /* 0x0000000776a47220 */ /* 0x000fe20000410000 */
[-C--:B------:R-:W-:Y:S01]  /*4f30*/  FMUL.FTZ R171, R111, -R6.reuse ;  /* 0x800000066fab7220 */ /* 0x080fe20000410000 */
[-C--:B------:R-:W-:Y:S01]  /*4f40*/  FMUL.FTZ R188, R112, -R6.reuse ;  /* 0x8000000670bc7220 */ /* 0x080fe20000410000 */
[-C--:B------:R-:W-:Y:S01]  /*4f50*/  FMUL.FTZ R190, R113, -R6.reuse ;  /* 0x8000000671be7220 */ /* 0x080fe20000410000 */
[-C--:B------:R-:W-:Y:S01]  /*4f60*/  FMUL.FTZ R192, R114, -R6.reuse ;  /* 0x8000000672c07220 */ /* 0x080fe20000410000 */
[-C--:B------:R-:W-:Y:S01]  /*4f70*/  FMUL.FTZ R194, R115, -R6.reuse ;  /* 0x8000000673c27220 */ /* 0x080fe20000410000 */
[-C--:B------:R-:W-:Y:S01]  /*4f80*/  FMUL.FTZ R196, R116, -R6.reuse ;  /* 0x8000000674c47220 */ /* 0x080fe20000410000 */
[----:B------:R-:W-:Y:S01]  /*4f90*/  MUFU.SIN R155, R134 ;  /* 0x00000086009b7308 */ /* 0x000fe20000000400 */
[----:B0-----:R-:W-:Y:S01]  /*4fa0*/  FMUL.FTZ R132, R17, R85 ;  /* 0x0000005511847220 */ /* 0x001fe20000410000 */
[-C--:B------:R-:W-:Y:S01]  /*4fb0*/  FMUL.FTZ R198, R117, -R6.reuse ;  /* 0x8000000675c67220 */ /* 0x080fe20000410000 */
[-C--:B------:R-:W-:Y:S01]  /*4fc0*/  FMUL.FTZ R162, R118, -R6.reuse ;  /* 0x8000000676a27220 */ /* 0x080fe20000410000 */
[-C--:B------:R-:W-:Y:S01]  /*4fd0*/  FMUL.FTZ R161, R119, -R6.reuse ;  /* 0x8000000677a17220 */ /* 0x080fe20000410000 */
[----:B------:R-:W-:-:S03]  /*4fe0*/  FMUL.FTZ R163, R120, -R6 ;  /* 0x8000000678a37220 */ /* 0x000fc60000410000 */
[----:B------:R0:W3:Y:S01]  /*4ff0*/  MUFU.COS R157, R134 ;  /* 0x00000086009d7308 */ /* 0x0000e20000000000 */
[C---:B-1----:R-:W-:Y:S01]  /*5000*/  FMUL.FTZ R178, R180.reuse, R153 ;  /* 0x00000099b4b27220 */ /* 0x042fe20000410000 */
[----:B------:R-:W-:-:S06]  /*5010*/  FMUL.FTZ R180, R180, R151 ;  /* 0x00000097b4b47220 */ /* 0x000fcc0000410000 */
[----:B------:R-:W-:Y:S01]  /*5020*/  MUFU.SIN R144, R138 ;  /* 0x0000008a00907308 */ /* 0x000fe20000000400 */
[C---:B0-----:R-:W-:Y:S01]  /*5030*/  FMUL.FTZ R134, R17.reuse, R88 ;  /* 0x0000005811867220 */ /* 0x041fe20000410000 */
[----:B------:R-:W-:-:S06]  /*5040*/  FMUL.FTZ R17, R17, R90 ;  /* 0x0000005a11117220 */ /* 0x000fcc0000410000 */
[----:B------:R0:W1:Y:S01]  /*5050*/  MUFU.COS R168, R138 ;  /* 0x0000008a00a87308 */ /* 0x0000620000000000 */
[C---:B---3--:R-:W-:Y:S01]  /*5060*/  FMUL.FTZ R182, R184.reuse, R157 ;  /* 0x0000009db8b67220 */ /* 0x048fe20000410000 */
[----:B------:R-:W-:Y:S01]  /*5070*/  FMUL.FTZ R184, R184, R155 ;  /* 0x0000009bb8b87220 */ /* 0x000fe20000410000 */
[----:B------:R-:W-:-:S05]  /*5080*/  FMUL.FTZ R157, R120, R7 ;  /* 0x00000007789d7220 */ /* 0x000fca0000410000 */
[----:B------:R-:W-:Y:S01]  /*5090*/  MUFU.COS R148, R140 ;  /* 0x0000008c00947308 */ /* 0x000fe20000000000 */
[C---:B0-----:R-:W-:Y:S01]  /*50a0*/  FMUL.FTZ R138, R130.reuse, R15 ;  /* 0x0000000f828a7220 */ /* 0x041fe20000410000 */
[----:B------:R-:W-:Y:S01]  /*50b0*/  FMUL.FTZ R130, R130, R123 ;  /* 0x0000007b82827220 */ /* 0x000fe20000410000 */
[----:B------:R-:W-:Y:S01]  /*50c0*/  FMUL.FTZ R123, R14, R129 ;  /* 0x000000810e7b7220 */ /* 0x000fe20000410000 */
[----:B------:R-:W-:Y:S01]  /*50d0*/  FMUL.FTZ R129, R136, R145 ;  /* 0x0000009188817220 */ /* 0x000fe20000410000 */
[----:B------:R-:W-:-:S03]  /*50e0*/  FMUL.FTZ R145, R110, -R6 ;  /* 0x800000066e917220 */ /* 0x000fc60000410000 */
[----:B------:R0:W3:Y:S01]  /*50f0*/  MUFU.EX2 R183, R128 ;  /* 0x0000008000b77308 */ /* 0x0000e20000000800 */
[C---:B-1----:R-:W-:Y:S01]  /*5100*/  FMUL.FTZ R168, R169.reuse, R168 ;  /* 0x000000a8a9a87220 */ /* 0x042fe20000410000 */
[----:B------:R-:W-:Y:S01]  /*5110*/  FMUL.FTZ R169, R169, R144 ;  /* 0x00000090a9a97220 */ /* 0x000fe20000410000 */
[----:B------:R-:W-:-:S05]  /*5120*/  FMUL.FTZ R144, R109, -R6 ;  /* 0x800000066d907220 */ /* 0x000fca0000410000 */
[----:B------:R1:W4:Y:S01]  /*5130*/  MUFU.SIN R146, R140 ;  /* 0x0000008c00927308 */ /* 0x0003220000000400 */
[----:B0-----:R-:W-:Y:S01]  /*5140*/  FMUL.FTZ R128, R16, R131 ;  /* 0x0000008310807220 */ /* 0x001fe20000410000 */
[----:B------:R-:W-:Y:S01]  /*5150*/  FMUL.FTZ R131, R124, R135 ;  /* 0x000000877c837220 */ /* 0x000fe20000410000 */
[----:B------:R-:W-:-:S05]  /*5160*/  FMUL.FTZ R135, R105, -R6 ;  /* 0x8000000669877220 */ /* 0x000fca0000410000 */
[----:B------:R-:W-:Y:S01]  /*5170*/  MUFU.COS R152, R154 ;  /* 0x0000009a00987308 */ /* 0x000fe20000000000 */
[----:B-1----:R-:W-:Y:S01]  /*5180*/  FMUL.FTZ R140, R16, R133 ;  /* 0x00000085108c7220 */ /* 0x002fe20000410000 */
[----:B------:R-:W-:Y:S01]  /*5190*/  FMUL.FTZ R16, R122, R127 ;  /* 0x0000007f7a107220 */ /* 0x000fe20000410000 */
[----:B---3--:R-:W-:Y:S01]  /*51a0*/  FMUL.FTZ R179, R183, R148 ;  /* 0x00000094b7b37220 */ /* 0x008fe20000410000 */
[----:B------:R-:W-:Y:S01]  /*51b0*/  FMUL.FTZ R133, R126, R143 ;  /* 0x0000008f7e857220 */ /* 0x000fe20000410000 */
[-C--:B------:R-:W-:Y:S01]  /*51c0*/  FMUL.FTZ R127, R105, R7.reuse ;  /* 0x00000007697f7220 */ /* 0x080fe20000410000 */
[-C--:B------:R-:W-:Y:S02]  /*51d0*/  FMUL.FTZ R143, R109, R7.reuse ;  /* 0x000000076d8f7220 */ /* 0x080fe40000410000 */
[----:B------:R0:W1:Y:S01]  /*51e0*/  MUFU.EX2 R181, R132 ;  /* 0x0000008400b57308 */ /* 0x0000620000000800 */
[----:B----4-:R-:W-:Y:S01]  /*51f0*/  FMUL.FTZ R183, R183, R146 ;  /* 0x00000092b7b77220 */ /* 0x010fe20000410000 */
[----:B------:R-:W-:-:S06]  /*5200*/  FMUL.FTZ R146, R110, R7 ;  /* 0x000000076e927220 */ /* 0x000fcc0000410000 */
[----:B------:R3:W-:Y:S01]  /*5210*/  MUFU.EX2 R186, R134 ;  /* 0x0000008600ba7308 */ /* 0x0007e20000000800 */
[----:B0-----:R-:W-:Y:S01]  /*5220*/  FMUL.FTZ R132, R124, R137 ;  /* 0x000000897c847220 */ /* 0x001fe20000410000 */
[----:B------:R-:W-:Y:S01]  /*5230*/  FMUL.FTZ R124, R126, R141 ;  /* 0x0000008d7e7c7220 */ /* 0x000fe20000410000 */
[-C--:B------:R-:W-:Y:S01]  /*5240*/  FMUL.FTZ R137, R0, R7.reuse ;  /* 0x0000000700897220 */ /* 0x080fe20000410000 */
[----:B------:R-:W-:Y:S01]  /*5250*/  FMUL.FTZ R126, R111, R7 ;  /* 0x000000076f7e7220 */ /* 0x000fe20000410000 */
[----:B------:R-:W-:-:S03]  /*5260*/  FMUL.FTZ R141, R108, -R6 ;  /* 0x800000066c8d7220 */ /* 0x000fc60000410000 */
[----:B------:R0:W-:Y:S01]  /*5270*/  MUFU.EX2 R174, R17 ;  /* 0x0000001100ae7308 */ /* 0x0001e20000000800 */
[----:B---3--:R-:W-:Y:S01]  /*5280*/  FMUL.FTZ R134, R136, R147 ;  /* 0x0000009388867220 */ /* 0x008fe20000410000 */
[----:B-1----:R-:W-:Y:S01]  /*5290*/  FMUL.FTZ R177, R181, R152 ;  /* 0x00000098b5b17220 */ /* 0x002fe20000410000 */
[----:B------:R-:W-:Y:S01]  /*52a0*/  FMUL.FTZ R152, R119, R7 ;  /* 0x0000000777987220 */ /* 0x000fe20000410000 */
[----:B------:R-:W-:-:S04]  /*52b0*/  FMUL.FTZ R136, R0, -R6 ;  /* 0x8000000600887220 */ /* 0x000fc80000410000 */
[----:B------:R-:W-:Y:S01]  /*52c0*/  MUFU.SIN R3, R5 ;  /* 0x0000000500037308 */ /* 0x000fe20000000400 */
[----:B0-----:R-:W-:Y:S01]  /*52d0*/  FMUL.FTZ R17, R122, R125 ;  /* 0x0000007d7a117220 */ /* 0x001fe20000410000 */
[C---:B------:R-:W-:Y:S01]  /*52e0*/  FMUL.FTZ R122, R107.reuse, R7 ;  /* 0x000000076b7a7220 */ /* 0x040fe20000410000 */
[----:B------:R-:W-:-:S03]  /*52f0*/  FMUL.FTZ R125, R107, -R6 ;  /* 0x800000066b7d7220 */ /* 0x000fc60000410000 */
[----:B------:R0:W-:Y:S02]  /*5300*/  STS.64 [R2+0x880], R16 ;  /* 0x0008801002007388 */ /* 0x0001e40000000a00 */
[----:B------:R-:W1:Y:S08]  /*5310*/  MUFU.COS R185, R5 ;  /* 0x0000000500b97308 */ /* 0x000e700000000000 */
[----:B------:R-:W3:Y:S08]  /*5320*/  MUFU.COS R15, R4 ;  /* 0x00000004000f7308 */ /* 0x000ef00000000000 */
[----:B------:R-:W4:Y:S01]  /*5330*/  MUFU.SIN R150, R154 ;  /* 0x0000009a00967308 */ /* 0x000f220000000400 */
[C---:B-1----:R-:W-:Y:S01]  /*5340*/  FMUL.FTZ R185, R186.reuse, R185 ;  /* 0x000000b9bab97220 */ /* 0x042fe20000410000 */
[----:B------:R-:W-:-:S06]  /*5350*/  FMUL.FTZ R186, R186, R3 ;  /* 0x00000003baba7220 */ /* 0x000fcc0000410000 */
[----:B------:R-:W1:Y:S01]  /*5360*/  MUFU.SIN R5, R4 ;  /* 0x0000000400057308 */ /* 0x000e620000000400 */
[C---:B---3--:R-:W-:Y:S01]  /*5370*/  FMUL.FTZ R172, R174.reuse, R15 ;  /* 0x0000000faeac7220 */ /* 0x048fe20000410000 */
[----:B----4-:R-:W-:Y:S01]  /*5380*/  FMUL.FTZ R181, R181, R150 ;  /* 0x00000096b5b57220 */ /* 0x010fe20000410000 */
[----:B-1----:R-:W-:Y:S01]  /*5390*/  FMUL.FTZ R174, R174, R5 ;  /* 0x00000005aeae7220 */ /* 0x002fe20000410000 */
        /* <DEDUP_REMOVED lines=11> */
.L_x_12507:
[----:B------:R-:W-:-:S06]  /*5450*/  LEA R14, R36, UR24, 0x3 ;  /* 0x00000018240e7c11 */ /* 0x000fcc000f8e18ff */
[----:B------:R-:W0:Y:S02]  /*5460*/  LDS.64 R14, [R14+0x1888] ;  /* 0x001888000e0e7984 */ /* 0x000e240000000a00 */
.L_x_12508:
[----:B--2---:R-:W-:Y:S05]  /*5470*/  BSYNC.RECONVERGENT B0 ;  /* 0x0000000000007941 */ /* 0x004fea0003800200 */
.L_x_12506:
[----:B------:R-:W-:Y:S01]  /*5480*/  FMUL.FTZ R159, R55, R70 ;  /* 0x00000046379f7220 */ /* 0x000fe20000410000 */
[----:B------:R-:W-:Y:S01]  /*5490*/  FMUL.FTZ R3, RZ, R130 ;  /* 0x00000082ff037220 */ /* 0x000fe20000410000 */
[----:B------:R-:W2:Y:S01]  /*54a0*/  @P0 LDC R156, c[0x0][0x38c] ;  /* 0x0000e300ff9c0b82 */ /* 0x000ea20000000800 */
[----:B------:R-:W-:Y:S01]  /*54b0*/  VOTEU.ANY UP0, P0 ;  /* 0x0000000000ff7886 */ /* 0x000fe20000000100 */
[-C--:B-1----:R-:W-:Y:S01]  /*54c0*/  FMUL.FTZ R2, R130, R159.reuse ;  /* 0x0000009f82027220 */ /* 0x082fe20000410000 */
[----:B------:R-:W-:Y:S01]  /*54d0*/  FFMA.FTZ R3, R138, R159, -R3 ;  /* 0x0000009f8a037223 */ /* 0x000fe20000010803 */
[-C--:B0--3--:R-:W-:Y:S01]  /*54e0*/  FMUL.FTZ R153, R172, R15.reuse ;  /* 0x0000000fac997220 */ /* 0x089fe20000410000 */
[----:B------:R-:W-:Y:S01]  /*54f0*/  FMUL.FTZ R151, R174, R15 ;  /* 0x0000000fae977220 */ /* 0x000fe20000410000 */
[----:B------:R-:W-:Y:S01]  /*5500*/  FFMA.FTZ R2, RZ, R138, R2 ;  /* 0x0000008aff027223 */ /* 0x000fe20000010002 */
[----:B------:R-:W-:Y:S01]  /*5510*/  FFMA.FTZ R4, R54, R69, R3 ;  /* 0x0000004536047223 */ /* 0x000fe20000010003 */
[----:B------:R-:W-:Y:S01]  /*5520*/  @UP0 UIADD3 UR18, UPT, UPT, UR11, -0x2, URZ ;  /* 0xfffffffe0b120890 */ /* 0x000fe2000fffe0ff */
[----:B------:R-:W-:Y:S01]  /*5530*/  FFMA.FTZ R154, -R174, R14, -R153 ;  /* 0x0000000eae9a7223 */ /* 0x000fe20000010999 */
        /* <DEDUP_REMOVED lines=15> */
[----:B------:R-:W-:Y:S01]  /*5630*/  FFMA.FTZ R3, R132, R2, R3 ;  /* 0x0000000284037223 */ /* 0x000fe20000010003 */
[-C--:B------:R-:W-:Y:S02]  /*5640*/  FMUL.FTZ R2, R16, R130.reuse ;  /* 0x0000008210027220 */ /* 0x080fe40000410000 */
[----:B------:R-:W-:Y:S01]  /*5650*/  FFMA.FTZ R7, R132, R7, -R4 ;  /* 0x0000000784077223 */ /* 0x000fe20000010804 */
[----:B------:R-:W-:Y:S01]  /*5660*/  FADD.FTZ R5, RZ, R3 ;  /* 0x00000003ff057221 */ /* 0x000fe20000010000 */
[----:B------:R-:W-:Y:S02]  /*5670*/  FMUL.FTZ R3, R17, R130 ;  /* 0x0000008211037220 */ /* 0x000fe40000410000 */
[----:B------:R-:W-:Y:S01]  /*5680*/  FFMA.FTZ R7, R50, R65, R7 ;  /* 0x0000004132077223 */ /* 0x000fe20000010007 */
[----:B------:R-:W-:-:S03]  /*5690*/  FMUL.FTZ R4, R124, R5 ;  /* 0x000000057c047220 */ /* 0x000fc60000410000 */
[-C--:B------:R-:W-:Y:S01]  /*56a0*/  FMUL.FTZ R148, R124, R7.reuse ;  /* 0x000000077c947220 */ /* 0x080fe20000410000 */
[----:B------:R-:W-:Y:S01]  /*56b0*/  FFMA.FTZ R6, R133, R7, -R4 ;  /* 0x0000000785067223 */ /* 0x000fe20000010804 */
[-C--:B------:R-:W-:Y:S01]  /*56c0*/  FFMA.FTZ R4, R17, R138.reuse, R2 ;  /* 0x0000008a11047223 */ /* 0x080fe20000010002 */
[----:B------:R-:W-:Y:S01]  /*56d0*/  FFMA.FTZ R2, R16, R138, -R3 ;  /* 0x0000008a10027223 */ /* 0x000fe20000010803 */
[----:B------:R-:W-:Y:S01]  /*56e0*/  FFMA.FTZ R148, R133, R5, R148 ;  /* 0x0000000585947223 */ /* 0x000fe20000010094 */
        /* <DEDUP_REMOVED lines=9> */
[----:B--2---:R-:W-:-:S02]  /*5780*/  @P0 IMAD R4, R156, UR18, R121 ;  /* 0x000000129c040c24 */ /* 0x004fc4000f8e0279 */
[----:B------:R-:W-:Y:S01]  /*5790*/  FFMA.FTZ R148, R172, R14, -R151 ;  /* 0x0000000eac947223 */ /* 0x000fe20000010897 */
[----:B------:R-:W-:Y:S01]  /*57a0*/  FFMA.FTZ R149, R134, R5, -R3 ;  /* 0x0000000586957223 */ /* 0x000fe20000010803 */
[----:B------:R-:W-:Y:S01]  /*57b0*/  HFMA2 R5, -RZ, RZ, 0, 9.5367431640625e-07 ;  /* 0x00000010ff057431 */ /* 0x000fe200000001ff */
[----:B------:R-:W-:Y:S01]  /*57c0*/  CS2R R2, SRZ ;  /* 0x0000000000027805 */ /* 0x000fe2000001ff00 */
[----:B------:R-:W-:Y:S01]  /*57d0*/  FMUL.FTZ R6, R186, R154 ;  /* 0x0000009aba067220 */ /* 0x000fe20000410000 */
[----:B------:R-:W-:Y:S01]  /*57e0*/  FFMA.FTZ R151, R48, R61, R149 ;  /* 0x0000003d30977223 */ /* 0x000fe20000010095 */
[----:B------:R-:W-:Y:S02]  /*57f0*/  FADD.FTZ R150, RZ, R150 ;  /* 0x00000096ff967221 */ /* 0x000fe40000010000 */
[-C--:B------:R-:W-:Y:S01]  /*5800*/  FFMA.FTZ R6, R185, R148.reuse, R6 ;  /* 0x00000094b9067223 */ /* 0x080fe20000010006 */
[----:B------:R-:W-:Y:S01]  /*5810*/  FMUL.FTZ R148, R186, R148 ;  /* 0x00000094ba947220 */ /* 0x000fe20000410000 */
[----:B------:R-:W-:-:S05]  /*5820*/  @P0 IMAD.WIDE R4, R4, R5, UR4 ;  /* 0x0000000404040e25 */ /* 0x000fca000f8e0205 */
[----:B------:R0:W2:Y:S01]  /*5830*/  @P0 LDG.E.64 R2, desc[UR22][R4.64+0x8] ;  /* 0x0000081604020981 */ /* 0x0000a2000c1e1b00 */
[----:B------:R-:W-:Y:S01]  /*5840*/  FMUL.FTZ R153, R173, R151 ;  /* 0x00000097ad997220 */ /* 0x000fe20000410000 */
[----:B------:R-:W-:Y:S01]  /*5850*/  FFMA.FTZ R148, R185, R154, -R148 ;  /* 0x0000009ab9947223 */ /* 0x000fe20000010894 */
[-C--:B------:R-:W-:Y:S01]  /*5860*/  FMUL.FTZ R154, R173, R150.reuse ;  /* 0x00000096ad9a7220 */ /* 0x080fe20000410000 */
        /* <DEDUP_REMOVED lines=8> */
[C---:B0-----:R-:W-:Y:S01]  /*58f0*/  FMUL.FTZ R5, R131.reuse, R149 ;  /* 0x0000009583057220 */ /* 0x041fe20000410000 */
[C---:B------:R-:W-:Y:S01]  /*5900*/  FMUL.FTZ R156, R176.reuse, R153 ;  /* 0x00000099b09c7220 */ /* 0x040fe20000410000 */
[----:B------:R-:W-:Y:S01]  /*5910*/  FMUL.FTZ R4, R131, R150 ;  /* 0x0000009683047220 */ /* 0x000fe20000410000 */
[----:B------:R-:W-:Y:S01]  /*5920*/  FMUL.FTZ R158, R176, R154 ;  /* 0x0000009ab09e7220 */ /* 0x000fe20000410000 */
        /* <DEDUP_REMOVED lines=8> */
[C---:B------:R-:W-:Y:S01]  /*59b0*/  FFMA.FTZ R154, R133.reuse, R4, R154 ;  /* 0x00000004859a7223 */ /* 0x040fe2000001009a */
[C---:B------:R-:W-:Y:S01]  /*59c0*/  FMUL.FTZ R149, R180.reuse, R147 ;  /* 0x00000093b4957220 */ /* 0x040fe20000410000 */
        /* <DEDUP_REMOVED lines=12> */
[----:B------:R-:W-:Y:S01]  /*5a90*/  FMUL.FTZ R4, R173, R7 ;  /* 0x00000007ad047220 */ /* 0x000fe20000410000 */
[----:B------:R-:W-:Y:S01]  /*5aa0*/  FMUL.FTZ R150, R184, R149 ;  /* 0x00000095b8967220 */ /* 0x000fe20000410000 */
[----:B------:R-:W-:Y:S01]  /*5ab0*/  FFMA.FTZ R147, R170, R7, R147 ;  /* 0x00000007aa937223 */ /* 0x000fe20000010093 */
[----:B------:R-:W-:Y:S01]  /*5ac0*/  FFMA.FTZ R154, R182, R149, -R153 ;  /* 0x00000095b69a7223 */ /* 0x000fe20000010899 */
[----:B------:R-:W-:Y:S01]  /*5ad0*/  FFMA.FTZ R4, R170, R5, -R4 ;  /* 0x00000005aa047223 */ /* 0x000fe20000010804 */
[----:B------:R-:W-:Y:S01]  /*5ae0*/  FFMA.FTZ R151, R182, R151, R150 ;  /* 0x00000097b6977223 */ /* 0x000fe20000010096 */
[C---:B------:R-:W-:Y:S01]  /*5af0*/  FMUL.FTZ R150, R176.reuse, R147 ;  /* 0x00000093b0967220 */ /* 0x040fe20000410000 */
[----:B------:R-:W-:Y:S01]  /*5b00*/  FFMA.FTZ R149, R43, R42, R154 ;  /* 0x0000002a2b957223 */ /* 0x000fe2000001009a */
[-C--:B------:R-:W-:Y:S01]  /*5b10*/  FMUL.FTZ R154, R176, R4.reuse ;  /* 0x00000004b09a7220 */ /* 0x080fe20000410000 */
[----:B------:R-:W-:Y:S01]  /*5b20*/  FADD.FTZ R151, RZ, R151 ;  /* 0x00000097ff977221 */ /* 0x000fe20000010000 */
[----:B------:R-:W-:Y:S01]  /*5b30*/  FFMA.FTZ R5, R175, R4, -R150 ;  /* 0x00000004af057223 */ /* 0x000fe20000010896 */
[----:B------:R-:W-:Y:S01]  /*5b40*/  FMUL.FTZ R153, R169, R149 ;  /* 0x00000095a9997220 */ /* 0x000fe20000410000 */
[----:B------:R-:W-:Y:S01]  /*5b50*/  FFMA.FTZ R147, R175, R147, R154 ;  /* 0x00000093af937223 */ /* 0x000fe2000001009a */
        /* <DEDUP_REMOVED lines=17> */
[-C--:B------:R-:W-:Y:S01]  /*5c70*/  FMUL.FTZ R5, R169, R147.reuse ;  /* 0x00000093a9057220 */ /* 0x080fe20000410000 */
[----:B------:R-:W-:Y:S01]  /*5c80*/  FFMA.FTZ R156, R81, R86, R156 ;  /* 0x00000056519c7223 */ /* 0x000fe2000001009c */
[-C--:B------:R-:W-:Y:S01]  /*5c90*/  FMUL.FTZ R150, R169, R4.reuse ;  /* 0x00000004a9967220 */ /* 0x080fe20000410000 */
[----:B------:R-:W-:Y:S01]  /*5ca0*/  FADD.FTZ R158, RZ, R149 ;  /* 0x00000095ff9e7221 */ /* 0x000fe20000010000 */
[C---:B------:R-:W-:Y:S01]  /*5cb0*/  FFMA.FTZ R4, R168.reuse, R4, R5 ;  /* 0x00000004a8047223 */ /* 0x040fe20000010005 */
[C---:B------:R-:W-:Y:S01]  /*5cc0*/  FMUL.FTZ R160, R181.reuse, R156 ;  /* 0x0000009cb5a07220 */ /* 0x040fe20000410000 */
[----:B------:R-:W-:Y:S01]  /*5cd0*/  FFMA.FTZ R150, R168, R147, -R150 ;  /* 0x00000093a8967223 */ /* 0x000fe20000010896 */
[----:B------:R-:W-:Y:S01]  /*5ce0*/  FMUL.FTZ R7, R181, R158 ;  /* 0x0000009eb5077220 */ /* 0x000fe20000410000 */
[----:B------:R-:W-:Y:S01]  /*5cf0*/  FMUL.FTZ R154, R183, R4 ;  /* 0x00000004b79a7220 */ /* 0x000fe20000410000 */
[----:B------:R-:W-:Y:S01]  /*5d00*/  FFMA.FTZ R160, R177, R158, R160 ;  /* 0x0000009eb1a07223 */ /* 0x000fe200000100a0 */
[----:B------:R-:W-:Y:S01]  /*5d10*/  FMUL.FTZ R5, R183, R150 ;  /* 0x00000096b7057220 */ /* 0x000fe20000410000 */
[----:B------:R-:W-:Y:S01]  /*5d20*/  FFMA.FTZ R7, R177, R156, -R7 ;  /* 0x0000009cb1077223 */ /* 0x000fe20000010807 */
[C---:B------:R-:W-:Y:S01]  /*5d30*/  FFMA.FTZ R154, R179.reuse, R150, -R154 ;  /* 0x00000096b39a7223 */ /* 0x040fe2000001089a */
[----:B------:R-:W-:Y:S01]  /*5d40*/  FADD.FTZ R160, RZ, R160 ;  /* 0x000000a0ffa07221 */ /* 0x000fe20000010000 */
[----:B------:R-:W-:Y:S01]  /*5d50*/  FFMA.FTZ R4, R179, R4, R5 ;  /* 0x00000004b3047223 */ /* 0x000fe20000010005 */
[----:B------:R-:W-:Y:S01]  /*5d60*/  FFMA.FTZ R7, R82, R85, R7 ;  /* 0x0000005552077223 */ /* 0x000fe20000010007 */
[----:B------:R-:W-:Y:S01]  /*5d70*/  FMUL.FTZ R147, R174, R163 ;  /* 0x000000a3ae937220 */ /* 0x000fe20000410000 */
[-C--:B------:R-:W-:Y:S01]  /*5d80*/  FMUL.FTZ R150, R186, R160.reuse ;  /* 0x000000a0ba967220 */ /* 0x080fe20000410000 */
[----:B------:R-:W-:Y:S01]  /*5d90*/  FMUL.FTZ R156, R174, R157 ;  /* 0x0000009dae9c7220 */ /* 0x000fe20000410000 */
[----:B------:R-:W-:Y:S01]  /*5da0*/  FMUL.FTZ R5, R186, R7 ;  /* 0x00000007ba057220 */ /* 0x000fe20000410000 */
[C---:B------:R-:W-:Y:S01]  /*5db0*/  FFMA.FTZ R147, R172.reuse, R157, R147 ;  /* 0x0000009dac937223 */ /* 0x040fe20000010093 */
[C---:B------:R-:W-:Y:S01]  /*5dc0*/  FFMA.FTZ R150, R185.reuse, R7, -R150 ;  /* 0x00000007b9967223 */ /* 0x040fe20000010896 */
[----:B------:R-:W-:Y:S01]  /*5dd0*/  FFMA.FTZ R156, R172, R163, -R156 ;  /* 0x000000a3ac9c7223 */ /* 0x000fe2000001089c */
[----:B------:R-:W-:Y:S01]  /*5de0*/  FFMA.FTZ R5, R185, R160, R5 ;  /* 0x000000a0b9057223 */ /* 0x000fe20000010005 */
[----:B------:R-:W-:Y:S01]  /*5df0*/  FADD.FTZ R149, R152, R147 ;  /* 0x0000009398957221 */ /* 0x000fe20000010000 */
[----:B------:R-:W-:Y:S01]  /*5e00*/  FFMA.FTZ R7, R83, R88, R150 ;  /* 0x0000005853077223 */ /* 0x000fe20000010096 */
[----:B------:R-:W-:Y:S01]  /*5e10*/  FMUL.FTZ R150, R181, R4 ;  /* 0x00000004b5967220 */ /* 0x000fe20000410000 */
[----:B------:R-:W-:Y:S01]  /*5e20*/  FADD.FTZ R151, R161, R156 ;  /* 0x0000009ca1977221 */ /* 0x000fe20000010000 */
[----:B------:R-:W-:Y:S01]  /*5e30*/  FADD.FTZ R5, RZ, R5 ;  /* 0x00000005ff057221 */ /* 0x000fe20000010000 */
        /* <DEDUP_REMOVED lines=16> */
[C---:B------:R-:W-:Y:S01]  /*5f40*/  FFMA.FTZ R5, R185.reuse, R150, -R4 ;  /* 0x00000096b9057223 */ /* 0x040fe20000010804 */
[----:B------:R-:W-:Y:S01]  /*5f50*/  FFMA.FTZ R7, R185, R154, R7 ;  /* 0x0000009ab9077223 */ /* 0x000fe20000010007 */
[----:B------:R-:W1:Y:S01]  /*5f60*/  SHFL.UP PT, R153, R149, 0x1, RZ ;  /* 0x0420000095997989 */ /* 0x000e6200000e00ff */
[----:B------:R-:W-:Y:S01]  /*5f70*/  FADD.FTZ R154, R162, R151 ;  /* 0x00000097a29a7221 */ /* 0x000fe20000010000 */
[----:B------:R-:W-:Y:S01]  /*5f80*/  FMUL.FTZ R4, R181, R148 ;  /* 0x00000094b5047220 */ /* 0x000fe20000410000 */
[----:B------:R-:W-:Y:S01]  /*5f90*/  FMUL.FTZ R151, R174, R5 ;  /* 0x00000005ae977220 */ /* 0x000fe20000410000 */
[----:B------:R-:W-:Y:S01]  /*5fa0*/  ISETP.GE.AND P1, PT, R35, 0x1, PT ;  /* 0x000000012300780c */ /* 0x000fe20003f26270 */
[----:B------:R-:W-:Y:S01]  /*5fb0*/  UISETP.GE.AND UP0, UPT, UR11, UR25, UPT ;  /* 0x000000190b00728c */ /* 0x000fe2000bf06270 */
[-C--:B------:R-:W-:Y:S01]  /*5fc0*/  FFMA.FTZ R156, R177, R6.reuse, R4 ;  /* 0x00000006b19c7223 */ /* 0x080fe20000010004 */
[-C--:B------:R-:W-:Y:S01]  /*5fd0*/  FFMA.FTZ R150, R172, R7.reuse, R151 ;  /* 0x00000007ac967223 */ /* 0x080fe20000010097 */
[C---:B------:R-:W-:Y:S01]  /*5fe0*/  FMUL.FTZ R6, R181.reuse, R6 ;  /* 0x00000006b5067220 */ /* 0x040fe20000410000 */
[----:B------:R-:W-:Y:S01]  /*5ff0*/  FMUL.FTZ R7, R174, R7 ;  /* 0x00000007ae077220 */ /* 0x000fe20000410000 */
[----:B------:R-:W-:Y:S01]  /*6000*/  FADD.FTZ R4, R164, R165 ;  /* 0x000000a5a4047221 */ /* 0x000fe20000010000 */
[----:B------:R-:W-:Y:S01]  /*6010*/  FMUL.FTZ R165, R181, R154 ;  /* 0x0000009ab5a57220 */ /* 0x000fe20000410000 */
[----:B------:R-:W-:Y:S01]  /*6020*/  FFMA.FTZ R6, R177, R148, -R6 ;  /* 0x00000094b1067223 */ /* 0x000fe20000010806 */
[----:B------:R-:W-:Y:S01]  /*6030*/  FFMA.FTZ R148, R172, R5, -R7 ;  /* 0x00000005ac947223 */ /* 0x000fe20000010807 */
[-C--:B------:R-:W-:Y:S01]  /*6040*/  FMUL.FTZ R151, R181, R4.reuse ;  /* 0x00000004b5977220 */ /* 0x080fe20000410000 */
[----:B------:R-:W3:Y:S01]  /*6050*/  SHFL.UP PT, R7, R150, 0x1, RZ ;  /* 0x0420000096077989 */ /* 0x000ee200000e00ff */
[----:B------:R-:W-:Y:S01]  /*6060*/  FFMA.FTZ R165, R177, R4, R165 ;  /* 0x00000004b1a57223 */ /* 0x000fe200000100a5 */
[----:B------:R-:W-:Y:S01]  /*6070*/  FMUL.FTZ R4, R183, R156 ;  /* 0x0000009cb7047220 */ /* 0x000fe20000410000 */
[----:B------:R-:W-:Y:S01]  /*6080*/  FFMA.FTZ R167, R177, R154, -R151 ;  /* 0x0000009ab1a77223 */ /* 0x000fe20000010897 */
[----:B------:R-:W4:Y:S01]  /*6090*/  SHFL.UP PT, R5, R148, 0x1, RZ ;  /* 0x0420000094057989 */ /* 0x000f2200000e00ff */
[-C--:B0-----:R-:W-:Y:S01]  /*60a0*/  FMUL.FTZ R151, R150, R155.reuse ;  /* 0x0000009b96977220 */ /* 0x081fe20000410000 */
[C---:B------:R-:W-:Y:S01]  /*60b0*/  FMUL.FTZ R155, R148.reuse, R155 ;  /* 0x0000009b949b7220 */ /* 0x040fe20000410000 */
[-C--:B------:R-:W-:Y:S01]  /*60c0*/  FMUL.FTZ R199, R183, R6.reuse ;  /* 0x00000006b7c77220 */ /* 0x080fe20000410000 */
[C---:B------:R-:W-:Y:S01]  /*60d0*/  FFMA.FTZ R158, R179.reuse, R6, -R4 ;  /* 0x00000006b39e7223 */ /* 0x040fe20000010804 */
[-C--:B-1----:R-:W-:Y:S01]  /*60e0*/  FFMA.FTZ R4, R148, R153.reuse, -R151 ;  /* 0x0000009994047223 */ /* 0x082fe20000010897 */
[----:B------:R-:W-:Y:S01]  /*60f0*/  FFMA.FTZ R6, R150, R153, R155 ;  /* 0x0000009996067223 */ /* 0x000fe2000001009b */
[----:B------:R-:W-:Y:S01]  /*6100*/  FADD.FTZ R154, R198, R167 ;  /* 0x000000a7c69a7221 */ /* 0x000fe20000010000 */
[----:B------:R-:W-:Y:S01]  /*6110*/  FFMA.FTZ R199, R179, R156, R199 ;  /* 0x0000009cb3c77223 */ /* 0x000fe200000100c7 */
[----:B------:R-:W-:Y:S01]  /*6120*/  FMUL.FTZ R201, R169, R158 ;  /* 0x0000009ea9c97220 */ /* 0x000fe20000410000 */
[----:B------:R-:W-:Y:S01]  /*6130*/  @P1 FADD.FTZ R147, R147, R6 ;  /* 0x0000000693931221 */ /* 0x000fe20000010000 */
[----:B------:R-:W-:Y:S01]  /*6140*/  @P1 FADD.FTZ R149, R149, R4 ;  /* 0x0000000495951221 */ /* 0x000fe20000010000 */
[----:B------:R-:W-:Y:S01]  /*6150*/  FADD.FTZ R6, R166, R165 ;  /* 0x000000a5a6067221 */ /* 0x000fe20000010000 */
[----:B------:R-:W-:Y:S01]  /*6160*/  FMUL.FTZ R156, R183, R154 ;  /* 0x0000009ab79c7220 */ /* 0x000fe20000410000 */
[-C--:B------:R-:W-:Y:S01]  /*6170*/  FFMA.FTZ R201, R168, R199.reuse, R201 ;  /* 0x000000c7a8c97223 */ /* 0x080fe200000100c9 */
[----:B------:R-:W0:Y:S01]  /*6180*/  SHFL.UP PT, R155, R147, 0x2, RZ ;  /* 0x04400000939b7989 */ /* 0x000e2200000e00ff */
[----:B------:R-:W-:Y:S01]  /*6190*/  FMUL.FTZ R199, R169, R199 ;  /* 0x000000c7a9c77220 */ /* 0x000fe20000410000 */
[-C--:B------:R-:W-:Y:S01]  /*61a0*/  FFMA.FTZ R156, R179, R6.reuse, R156 ;  /* 0x00000006b39c7223 */ /* 0x080fe2000001009c */
[----:B------:R-:W-:Y:S01]  /*61b0*/  FMUL.FTZ R6, R183, R6 ;  /* 0x00000006b7067220 */ /* 0x000fe20000410000 */
[----:B------:R-:W1:Y:S01]  /*61c0*/  SHFL.UP PT, R153, R149, 0x2, RZ ;  /* 0x0440000095997989 */ /* 0x000e6200000e00ff */
[-C--:B---3--:R-:W-:Y:S01]  /*61d0*/  FMUL.FTZ R151, R148, R7.reuse ;  /* 0x0000000794977220 */ /* 0x088fe20000410000 */
[----:B------:R-:W-:Y:S01]  /*61e0*/  FMUL.FTZ R7, R150, R7 ;  /* 0x0000000796077220 */ /* 0x000fe20000410000 */
[----:B------:R-:W-:Y:S01]  /*61f0*/  FFMA.FTZ R199, R168, R158, -R199 ;  /* 0x0000009ea8c77223 */ /* 0x000fe200000108c7 */
[----:B------:R-:W-:Y:S01]  /*6200*/  FADD.FTZ R156, R195, R156 ;  /* 0x0000009cc39c7221 */ /* 0x000fe20000010000 */
[-C--:B----4-:R-:W-:Y:S01]  /*6210*/  @P1 FFMA.FTZ R150, R150, R5.reuse, R151 ;  /* 0x0000000596961223 */ /* 0x090fe20000010097 */
[----:B------:R-:W-:Y:S01]  /*6220*/  FFMA.FTZ R151, R179, R154, -R6 ;  /* 0x0000009ab3977223 */ /* 0x000fe20000010806 */
[----:B------:R-:W-:Y:S01]  /*6230*/  @P1 FFMA.FTZ R148, R148, R5, -R7 ;  /* 0x0000000594941223 */ /* 0x000fe20000010807 */
[----:B------:R-:W-:Y:S01]  /*6240*/  FMUL.FTZ R165, R184, R199 ;  /* 0x000000c7b8a57220 */ /* 0x000fe20000410000 */
[-C--:B------:R-:W-:Y:S01]  /*6250*/  FMUL.FTZ R4, R169, R156.reuse ;  /* 0x0000009ca9047220 */ /* 0x080fe20000410000 */
[----:B------:R-:W3:Y:S01]  /*6260*/  SHFL.UP PT, R7, R150, 0x2, RZ ;  /* 0x0440000096077989 */ /* 0x000ee200000e00ff */
[----:B------:R-:W-:Y:S01]  /*6270*/  FADD.FTZ R151, R196, R151 ;  /* 0x00000097c4977221 */ /* 0x000fe20000010000 */
[----:B------:R-:W-:Y:S01]  /*6280*/  FFMA.FTZ R167, R182, R201, R165 ;  /* 0x000000c9b6a77223 */ /* 0x000fe200000100a5 */
[----:B------:R-:W-:Y:S01]  /*6290*/  ISETP.GE.AND P1, PT, R35, 0x2, PT ;  /* 0x000000022300780c */ /* 0x000fe20003f26270 */
[----:B------:R-:W4:Y:S01]  /*62a0*/  SHFL.UP PT, R5, R148, 0x2, RZ ;  /* 0x0440000094057989 */ /* 0x000f2200000e00ff */
[----:B------:R-:W-:Y:S01]  /*62b0*/  FMUL.FTZ R165, R169, R151 ;  /* 0x00000097a9a57220 */ /* 0x000fe20000410000 */
[----:B------:R-:W-:Y:S01]  /*62c0*/  FMUL.FTZ R201, R184, R201 ;  /* 0x000000c9b8c97220 */ /* 0x000fe20000410000 */
[----:B------:R-:W-:Y:S01]  /*62d0*/  ISETP.GE.AND P3, PT, R35, 0x10, PT ;  /* 0x000000102300780c */ /* 0x000fe20003f66270 */
[----:B------:R-:W-:Y:S01]  /*62e0*/  BSSY.RECONVERGENT B0, `(.L_x_12509) ;  /* 0x00000c3000007945 */ /* 0x000fe20003800200 */
[C---:B------:R-:W-:Y:S01]  /*62f0*/  FFMA.FTZ R156, R168.reuse, R156, R165 ;  /* 0x0000009ca89c7223 */ /* 0x040fe200000100a5 */
[----:B------:R-:W-:Y:S01]  /*6300*/  FFMA.FTZ R165, R168, R151, -R4 ;  /* 0x00000097a8a57223 */ /* 0x000fe20000010804 */
[-C--:B0-----:R-:W-:Y:S01]  /*6310*/  FMUL.FTZ R151, R150, R155.reuse ;  /* 0x0000009b96977220 */ /* 0x081fe20000410000 */
[----:B------:R-:W-:Y:S01]  /*6320*/  FMUL.FTZ R155, R148, R155 ;  /* 0x0000009b949b7220 */ /* 0x000fe20000410000 */
[----:B------:R-:W-:Y:S01]  /*6330*/  FFMA.FTZ R201, R182, R199, -R201 ;  /* 0x000000c7b6c97223 */ /* 0x000fe200000108c9 */
[----:B------:R-:W-:Y:S01]  /*6340*/  FADD.FTZ R165, R194, R165 ;  /* 0x000000a5c2a57221 */ /* 0x000fe20000010000 */
[-C--:B-1----:R-:W-:Y:S01]  /*6350*/  FFMA.FTZ R4, R148, R153.reuse, -R151 ;  /* 0x0000009994047223 */ /* 0x082fe20000010897 */
[----:B------:R-:W-:Y:S01]  /*6360*/  FFMA.FTZ R6, R150, R153, R155 ;  /* 0x0000009996067223 */ /* 0x000fe2000001009b */
[----:B------:R-:W-:Y:S01]  /*6370*/  FADD.FTZ R153, R193, R156 ;  /* 0x0000009cc1997221 */ /* 0x000fe20000010000 */
[C---:B------:R-:W-:Y:S01]  /*6380*/  FMUL.FTZ R151, R184.reuse, R165 ;  /* 0x000000a5b8977220 */ /* 0x040fe20000410000 */
[----:B------:R-:W-:Y:S01]  /*6390*/  @P1 FADD.FTZ R149, R149, R4 ;  /* 0x0000000495951221 */ /* 0x000fe20000010000 */
[----:B------:R-:W-:Y:S01]  /*63a0*/  @P1 FADD.FTZ R147, R147, R6 ;  /* 0x0000000693931221 */ /* 0x000fe20000010000 */
[-C--:B------:R-:W-:Y:S01]  /*63b0*/  FMUL.FTZ R155, R184, R153.reuse ;  /* 0x00000099b89b7220 */ /* 0x080fe20000410000 */
[----:B------:R-:W-:Y:S01]  /*63c0*/  FFMA.FTZ R4, R182, R153, R151 ;  /* 0x00000099b6047223 */ /* 0x000fe20000010097 */
[----:B------:R-:W-:Y:S01]  /*63d0*/  FMUL.FTZ R199, R180, R201 ;  /* 0x000000c9b4c77220 */ /* 0x000fe20000410000 */
[-C--:B---3--:R-:W-:Y:S01]  /*63e0*/  FMUL.FTZ R151, R148, R7.reuse ;  /* 0x0000000794977220 */ /* 0x088fe20000410000 */
[----:B------:R-:W0:Y:S01]  /*63f0*/  SHFL.UP PT, R153, R147, 0x4, RZ ;  /* 0x0480000093997989 */ /* 0x000e2200000e00ff */
[----:B------:R-:W-:Y:S01]  /*6400*/  FMUL.FTZ R7, R150, R7 ;  /* 0x0000000796077220 */ /* 0x000fe20000410000 */
[----:B------:R-:W-:Y:S01]  /*6410*/  FFMA.FTZ R199, R178, R167, R199 ;  /* 0x000000a7b2c77223 */ /* 0x000fe200000100c7 */
[----:B----4-:R-:W-:Y:S01]  /*6420*/  @P1 FFMA.FTZ R150, R150, R5, R151 ;  /* 0x0000000596961223 */ /* 0x010fe20000010097 */
[----:B------:R-:W-:Y:S01]  /*6430*/  FMUL.FTZ R167, R180, R167 ;  /* 0x000000a7b4a77220 */ /* 0x000fe20000410000 */
[----:B------:R-:W1:Y:S01]  /*6440*/  SHFL.UP PT, R151, R149, 0x4, RZ ;  /* 0x0480000095977989 */ /* 0x000e6200000e00ff */
[----:B------:R-:W-:Y:S01]  /*6450*/  @P1 FFMA.FTZ R148, R148, R5, -R7 ;  /* 0x0000000594941223 */ /* 0x000fe20000010807 */
[----:B------:R-:W-:Y:S01]  /*6460*/  FFMA.FTZ R155, R182, R165, -R155 ;  /* 0x000000a5b69b7223 */ /* 0x000fe2000001089b */
[----:B------:R-:W-:Y:S01]  /*6470*/  FFMA.FTZ R167, R178, R201, -R167 ;  /* 0x000000c9b2a77223 */ /* 0x000fe200000108a7 */
[----:B------:R-:W3:Y:S01]  /*6480*/  SHFL.UP PT, R7, R150, 0x4, RZ ;  /* 0x0480000096077989 */ /* 0x000ee200000e00ff */
[----:B------:R-:W-:Y:S01]  /*6490*/  FMUL.FTZ R6, R176, R199 ;  /* 0x000000c7b0067220 */ /* 0x000fe20000410000 */
[----:B------:R-:W-:Y:S01]  /*64a0*/  FADD.FTZ R165, R192, R155 ;  /* 0x0000009bc0a57221 */ /* 0x000fe20000010000 */
[----:B------:R-:W-:Y:S01]  /*64b0*/  FADD.FTZ R155, R191, R4 ;  /* 0x00000004bf9b7221 */ /* 0x000fe20000010000 */
[----:B------:R-:W4:Y:S01]  /*64c0*/  SHFL.UP PT, R5, R148, 0x4, RZ ;  /* 0x0480000094057989 */ /* 0x000f2200000e00ff */
[-C--:B------:R-:W-:Y:S01]  /*64d0*/  FFMA.FTZ R156, R175, R167.reuse, -R6 ;  /* 0x000000a7af9c7223 */ /* 0x080fe20000010806 */
[----:B------:R-:W-:Y:S01]  /*64e0*/  FMUL.FTZ R4, R176, R167 ;  /* 0x000000a7b0047220 */ /* 0x000fe20000410000 */
[C---:B------:R-:W-:Y:S01]  /*64f0*/  FMUL.FTZ R167, R180.reuse, R165 ;  /* 0x000000a5b4a77220 */ /* 0x040fe20000410000 */
[----:B------:R-:W-:Y:S01]  /*6500*/  FMUL.FTZ R6, R180, R155 ;  /* 0x0000009bb4067220 */ /* 0x000fe20000410000 */
[----:B------:R-:W-:Y:S01]  /*6510*/  ISETP.GE.AND P1, PT, R35, 0x4, PT ;  /* 0x000000042300780c */ /* 0x000fe20003f26270 */
[----:B------:R-:W-:Y:S01]  /*6520*/  FFMA.FTZ R199, R175, R199, R4 ;  /* 0x000000c7afc77223 */ /* 0x000fe20000010004 */
[C---:B------:R-:W-:Y:S01]  /*6530*/  FFMA.FTZ R4, R178.reuse, R155, R167 ;  /* 0x0000009bb2047223 */ /* 0x040fe200000100a7 */
[----:B------:R-:W-:Y:S01]  /*6540*/  FFMA.FTZ R165, R178, R165, -R6 ;  /* 0x000000a5b2a57223 */ /* 0x000fe20000010806 */
[----:B------:R-:W-:Y:S01]  /*6550*/  FMUL.FTZ R201, R173, R156 ;  /* 0x0000009cadc97220 */ /* 0x000fe20000410000 */
[-C--:B0-----:R-:W-:Y:S01]  /*6560*/  FMUL.FTZ R155, R150, R153.reuse ;  /* 0x00000099969b7220 */ /* 0x081fe20000410000 */
[----:B------:R-:W-:Y:S01]  /*6570*/  FMUL.FTZ R153, R148, R153 ;  /* 0x0000009994997220 */ /* 0x000fe20000410000 */
[----:B------:R-:W-:Y:S01]  /*6580*/  FADD.FTZ R165, R190, R165 ;  /* 0x000000a5bea57221 */ /* 0x000fe20000010000 */
[----:B------:R-:W-:Y:S01]  /*6590*/  FADD.FTZ R154, R189, R4 ;  /* 0x00000004bd9a7221 */ /* 0x000fe20000010000 */
[----:B------:R-:W-:Y:S01]  /*65a0*/  FFMA.FTZ R201, R170, R199, R201 ;  /* 0x000000c7aac97223 */ /* 0x000fe200000100c9 */
[-C--:B-1----:R-:W-:Y:S01]  /*65b0*/  FFMA.FTZ R6, R150, R151.reuse, R153 ;  /* 0x0000009796067223 */ /* 0x082fe20000010099 */
[----:B------:R-:W-:Y:S01]  /*65c0*/  FFMA.FTZ R4, R148, R151, -R155 ;  /* 0x0000009794047223 */ /* 0x000fe2000001089b */
[----:B------:R-:W-:Y:S01]  /*65d0*/  FMUL.FTZ R158, R176, R165 ;  /* 0x000000a5b09e7220 */ /* 0x000fe20000410000 */
[----:B------:R-:W-:Y:S01]  /*65e0*/  FMUL.FTZ R199, R173, R199 ;  /* 0x000000c7adc77220 */ /* 0x000fe20000410000 */
[-C--:B---3--:R-:W-:Y:S01]  /*65f0*/  FMUL.FTZ R151, R150, R7.reuse ;  /* 0x0000000796977220 */ /* 0x088fe20000410000 */
[----:B------:R-:W-:Y:S01]  /*6600*/  FMUL.FTZ R7, R148, R7 ;  /* 0x0000000794077220 */ /* 0x000fe20000410000 */
[----:B------:R-:W-:Y:S01]  /*6610*/  @P1 FADD.FTZ R147, R147, R6 ;  /* 0x0000000693931221 */ /* 0x000fe20000010000 */
[-C--:B------:R-:W-:Y:S01]  /*6620*/  FFMA.FTZ R158, R175, R154.reuse, R158 ;  /* 0x0000009aaf9e7223 */ /* 0x080fe2000001009e */
[----:B------:R-:W-:Y:S01]  /*6630*/  FMUL.FTZ R154, R176, R154 ;  /* 0x0000009ab09a7220 */ /* 0x000fe20000410000 */
[----:B----4-:R-:W-:Y:S01]  /*6640*/  @P1 FFMA.FTZ R150, R150, R5, R7 ;  /* 0x0000000596961223 */ /* 0x010fe20000010007 */
[----:B------:R-:W-:Y:S01]  /*6650*/  @P1 FADD.FTZ R149, R149, R4 ;  /* 0x0000000495951221 */ /* 0x000fe20000010000 */
[----:B------:R-:W0:Y:S01]  /*6660*/  SHFL.UP PT, R153, R147, 0x8, RZ ;  /* 0x0500000093997989 */ /* 0x000e2200000e00ff */
[----:B------:R-:W-:Y:S01]  /*6670*/  FFMA.FTZ R165, R175, R165, -R154 ;  /* 0x000000a5afa57223 */ /* 0x000fe2000001089a */
[----:B------:R-:W-:Y:S01]  /*6680*/  @P1 FFMA.FTZ R148, R148, R5, -R151 ;  /* 0x0000000594941223 */ /* 0x000fe20000010897 */
[----:B------:R-:W-:Y:S01]  /*6690*/  FADD.FTZ R158, R187, R158 ;  /* 0x0000009ebb9e7221 */ /* 0x000fe20000010000 */
[----:B------:R-:W1:Y:S01]  /*66a0*/  SHFL.UP PT, R7, R150, 0x8, RZ ;  /* 0x0500000096077989 */ /* 0x000e6200000e00ff */
[----:B------:R-:W-:Y:S01]  /*66b0*/  FADD.FTZ R165, R188, R165 ;  /* 0x000000a5bca57221 */ /* 0x000fe20000010000 */
[C---:B------:R-:W-:Y:S01]  /*66c0*/  FFMA.FTZ R199, R170.reuse, R156, -R199 ;  /* 0x0000009caac77223 */ /* 0x040fe200000108c7 */
[CC--:B------:R-:W-:Y:S01]  /*66d0*/  FMUL.FTZ R167, R173.reuse, R158.reuse ;  /* 0x0000009eada77220 */ /* 0x0c0fe20000410000 */
[----:B------:R-:W3:Y:S01]  /*66e0*/  SHFL.UP PT, R151, R149, 0x8, RZ ;  /* 0x0500000095977989 */ /* 0x000ee200000e00ff */
[----:B------:R-:W-:Y:S01]  /*66f0*/  FMUL.FTZ R155, R173, R165 ;  /* 0x000000a5ad9b7220 */ /* 0x000fe20000410000 */
[C---:B------:R-:W-:Y:S01]  /*6700*/  FMUL.FTZ R6, R129.reuse, R201 ;  /* 0x000000c981067220 */ /* 0x040fe20000410000 */
[C---:B------:R-:W-:Y:S01]  /*6710*/  FFMA.FTZ R4, R170.reuse, R165, -R167 ;  /* 0x000000a5aa047223 */ /* 0x040fe200000108a7 */
[----:B------:R-:W4:Y:S01]  /*6720*/  SHFL.UP PT, R5, R148, 0x8, RZ ;  /* 0x0500000094057989 */ /* 0x000f2200000e00ff */
[----:B------:R-:W-:Y:S01]  /*6730*/  FFMA.FTZ R155, R170, R158, R155 ;  /* 0x0000009eaa9b7223 */ /* 0x000fe2000001009b */
[-C--:B------:R-:W-:Y:S01]  /*6740*/  FMUL.FTZ R203, R129, R199.reuse ;  /* 0x000000c781cb7220 */ /* 0x080fe20000410000 */
[----:B------:R-:W-:Y:S01]  /*6750*/  FADD.FTZ R4, R171, R4 ;  /* 0x00000004ab047221 */ /* 0x000fe20000010000 */
[----:B------:R-:W-:Y:S01]  /*6760*/  FFMA.FTZ R6, R134, R199, -R6 ;  /* 0x000000c786067223 */ /* 0x000fe20000010806 */
[----:B------:R-:W-:Y:S01]  /*6770*/  ISETP.GE.AND P1, PT, R35, 0x8, PT ;  /* 0x000000082300780c */ /* 0x000fe20003f26270 */
[----:B------:R-:W-:Y:S01]  /*6780*/  FADD.FTZ R155, R126, R155 ;  /* 0x0000009b7e9b7221 */ /* 0x000fe20000010000 */
[C---:B------:R-:W-:Y:S01]  /*6790*/  FMUL.FTZ R165, R129.reuse, R4 ;  /* 0x0000000481a57220 */ /* 0x040fe20000410000 */
[----:B------:R-:W-:Y:S01]  /*67a0*/  FFMA.FTZ R203, R134, R201, R203 ;  /* 0x000000c986cb7223 */ /* 0x000fe200000100cb */
[----:B------:R-:W-:Y:S01]  /*67b0*/  FMUL.FTZ R154, R124, R6 ;  /* 0x000000067c9a7220 */ /* 0x000fe20000410000 */
[-C--:B------:R-:W-:Y:S01]  /*67c0*/  FMUL.FTZ R167, R129, R155.reuse ;  /* 0x0000009b81a77220 */ /* 0x080fe20000410000 */
[----:B------:R-:W-:Y:S01]  /*67d0*/  FFMA.FTZ R165, R134, R155, R165 ;  /* 0x0000009b86a57223 */ /* 0x000fe200000100a5 */
[----:B0-----:R-:W-:Y:S01]  /*67e0*/  FMUL.FTZ R155, R148, R153 ;  /* 0x00000099949b7220 */ /* 0x001fe20000410000 */
[-C--:B------:R-:W-:Y:S01]  /*67f0*/  FMUL.FTZ R199, R124, R203.reuse ;  /* 0x000000cb7cc77220 */ /* 0x080fe20000410000 */
[C---:B------:R-:W-:Y:S01]  /*6800*/  FFMA.FTZ R203, R133.reuse, R203, R154 ;  /* 0x000000cb85cb7223 */ /* 0x040fe2000001009a */
[----:B------:R-:W-:Y:S01]  /*6810*/  FFMA.FTZ R156, R134, R4, -R167 ;  /* 0x00000004869c7223 */ /* 0x000fe200000108a7 */
[C---:B------:R-:W-:Y:S01]  /*6820*/  FMUL.FTZ R153, R150.reuse, R153 ;  /* 0x0000009996997220 */ /* 0x040fe20000410000 */
[-C--:B-1----:R-:W-:Y:S01]  /*6830*/  FMUL.FTZ R4, R150, R7.reuse ;  /* 0x0000000796047220 */ /* 0x082fe20000410000 */
[----:B------:R-:W-:Y:S01]  /*6840*/  FMUL.FTZ R7, R148, R7 ;  /* 0x0000000794077220 */ /* 0x000fe20000410000 */
[----:B------:R-:W-:Y:S01]  /*6850*/  FFMA.FTZ R199, R133, R6, -R199 ;  /* 0x0000000685c77223 */ /* 0x000fe200000108c7 */
[-C--:B---3--:R-:W-:Y:S01]  /*6860*/  FFMA.FTZ R154, R150, R151.reuse, R155 ;  /* 0x00000097969a7223 */ /* 0x088fe2000001009b */
[----:B------:R-:W-:Y:S01]  /*6870*/  FFMA.FTZ R6, R148, R151, -R153 ;  /* 0x0000009794067223 */ /* 0x000fe20000010899 */
[----:B------:R-:W-:Y:S01]  /*6880*/  FADD.FTZ R156, R145, R156 ;  /* 0x0000009c919c7221 */ /* 0x000fe20000010000 */
[----:B------:R-:W-:Y:S01]  /*6890*/  FADD.FTZ R165, R146, R165 ;  /* 0x000000a592a57221 */ /* 0x000fe20000010000 */
[----:B------:R-:W-:Y:S01]  /*68a0*/  @P1 FADD.FTZ R147, R147, R154 ;  /* 0x0000009a93931221 */ /* 0x000fe20000010000 */
[-C--:B----4-:R-:W-:Y:S01]  /*68b0*/  @P1 FFMA.FTZ R150, R150, R5.reuse, R7 ;  /* 0x0000000596961223 */ /* 0x090fe20000010007 */
[----:B------:R-:W-:Y:S01]  /*68c0*/  @P1 FADD.FTZ R149, R149, R6 ;  /* 0x0000000695951221 */ /* 0x000fe20000010000 */
[----:B------:R-:W-:Y:S01]  /*68d0*/  @P1 FFMA.FTZ R148, R148, R5, -R4 ;  /* 0x0000000594941223 */ /* 0x000fe20000010804 */
[C---:B------:R-:W-:Y:S01]  /*68e0*/  FMUL.FTZ R155, R131.reuse, R199 ;  /* 0x000000c7839b7220 */ /* 0x040fe20000410000 */
[----:B------:R-:W0:Y:S01]  /*68f0*/  SHFL.UP PT, R153, R147, 0x10, RZ ;  /* 0x0600000093997989 */ /* 0x000e2200000e00ff */
[CC--:B------:R-:W-:Y:S01]  /*6900*/  FMUL.FTZ R4, R124.reuse, R156.reuse ;  /* 0x0000009c7c047220 */ /* 0x0c0fe20000410000 */
[----:B------:R-:W-:Y:S01]  /*6910*/  FMUL.FTZ R6, R124, R165 ;  /* 0x000000a57c067220 */ /* 0x000fe20000410000 */
[-C--:B------:R-:W-:Y:S01]  /*6920*/  FMUL.FTZ R154, R131, R203.reuse ;  /* 0x000000cb839a7220 */ /* 0x080fe20000410000 */
[----:B------:R-:W1:Y:S01]  /*6930*/  SHFL.UP PT, R7, R150, 0x10, RZ ;  /* 0x0600000096077989 */ /* 0x000e6200000e00ff */
[C---:B------:R-:W-:Y:S01]  /*6940*/  FFMA.FTZ R203, R132.reuse, R203, R155 ;  /* 0x000000cb84cb7223 */ /* 0x040fe2000001009b */
[C---:B------:R-:W-:Y:S01]  /*6950*/  FFMA.FTZ R4, R133.reuse, R165, R4 ;  /* 0x000000a585047223 */ /* 0x040fe20000010004 */
[----:B------:R-:W-:Y:S01]  /*6960*/  FFMA.FTZ R155, R133, R156, -R6 ;  /* 0x0000009c859b7223 */ /* 0x000fe20000010806 */
[----:B------:R-:W3:Y:S01]  /*6970*/  SHFL.UP PT, R151, R149, 0x10, RZ ;  /* 0x0600000095977989 */ /* 0x000ee200000e00ff */
[----:B------:R-:W-:Y:S01]  /*6980*/  FFMA.FTZ R199, R132, R199, -R154 ;  /* 0x000000c784c77223 */ /* 0x000fe2000001089a */
[----:B------:R-:W-:Y:S01]  /*6990*/  FADD.FTZ R4, R143, R4 ;  /* 0x000000048f047221 */ /* 0x000fe20000010000 */
[----:B------:R-:W-:Y:S01]  /*69a0*/  FADD.FTZ R155, R144, R155 ;  /* 0x0000009b909b7221 */ /* 0x000fe20000010000 */
[----:B------:R-:W4:Y:S01]  /*69b0*/  SHFL.UP PT, R5, R148, 0x10, RZ ;  /* 0x0600000094057989 */ /* 0x000f2200000e00ff */
[C---:B------:R-:W-:Y:S01]  /*69c0*/  FMUL.FTZ R154, R128.reuse, R203 ;  /* 0x000000cb809a7220 */ /* 0x040fe20000410000 */
[CC--:B------:R-:W-:Y:S01]  /*69d0*/  FMUL.FTZ R6, R131.reuse, R4.reuse ;  /* 0x0000000483067220 */ /* 0x0c0fe20000410000 */
[----:B------:R-:W-:Y:S01]  /*69e0*/  FMUL.FTZ R165, R131, R155 ;  /* 0x0000009b83a57220 */ /* 0x000fe20000410000 */
[-C--:B------:R-:W-:Y:S01]  /*69f0*/  FMUL.FTZ R167, R128, R199.reuse ;  /* 0x000000c780a77220 */ /* 0x080fe20000410000 */
[----:B------:R-:W-:Y:S01]  /*6a00*/  FFMA.FTZ R160, R140, R199, -R154 ;  /* 0x000000c78ca07223 */ /* 0x000fe2000001089a */
[C---:B------:R-:W-:Y:S01]  /*6a10*/  FFMA.FTZ R156, R132.reuse, R155, -R6 ;  /* 0x0000009b849c7223 */ /* 0x040fe20000010806 */
[----:B------:R-:W-:Y:S01]  /*6a20*/  FFMA.FTZ R165, R132, R4, R165 ;  /* 0x0000000484a57223 */ /* 0x000fe200000100a5 */
[----:B------:R-:W-:Y:S01]  /*6a30*/  FFMA.FTZ R158, R140, R203, R167 ;  /* 0x000000cb8c9e7223 */ /* 0x000fe200000100a7 */
[----:B------:R-:W-:-:S02]  /*6a40*/  PLOP3.LUT P1, PT, PT, PT, UP0, 0x80, 0x8 ;  /* 0x000000000008781c */ /* 0x000fc40003f2f008 */
[----:B------:R-:W-:Y:S01]  /*6a50*/  FADD.FTZ R165, R142, R165 ;  /* 0x000000a58ea57221 */ /* 0x000fe20000010000 */
[-C--:B0-----:R-:W-:Y:S01]  /*6a60*/  FMUL.FTZ R155, R150, R153.reuse ;  /* 0x00000099969b7220 */ /* 0x081fe20000410000 */
[----:B------:R-:W-:Y:S01]  /*6a70*/  FMUL.FTZ R153, R148, R153 ;  /* 0x0000009994997220 */ /* 0x000fe20000410000 */
[----:B------:R-:W-:Y:S01]  /*6a80*/  ISETP.NE.OR P1, PT, R36, RZ, P1 ;  /* 0x000000ff2400720c */ /* 0x000fe20000f25670 */
[-C--:B-1----:R-:W-:Y:S01]  /*6a90*/  FMUL.FTZ R4, R150, R7.reuse ;  /* 0x0000000796047220 */ /* 0x082fe20000410000 */
[C---:B------:R-:W-:Y:S01]  /*6aa0*/  FMUL.FTZ R7, R148.reuse, R7 ;  /* 0x0000000794077220 */ /* 0x040fe20000410000 */
[----:B--2---:R-:W-:Y:S01]  /*6ab0*/  SHFL.IDX PT, R3, R3, RZ, 0x1f ;  /* 0x00001fff03037589 */ /* 0x004fe200000e0000 */
[-C--:B---3--:R-:W-:Y:S01]  /*6ac0*/  FFMA.FTZ R6, R148, R151.reuse, -R155 ;  /* 0x0000009794067223 */ /* 0x088fe2000001089b */
[----:B------:R-:W-:Y:S01]  /*6ad0*/  FFMA.FTZ R154, R150, R151, R153 ;  /* 0x00000097969a7223 */ /* 0x000fe20000010099 */
[----:B------:R-:W-:Y:S01]  /*6ae0*/  FADD.FTZ R153, R141, R156 ;  /* 0x0000009c8d997221 */ /* 0x000fe20000010000 */
[----:B------:R0:W-:Y:S01]  /*6af0*/  SHFL.IDX PT, R151, R2, RZ, 0x1f ;  /* 0x00001fff02977589 */ /* 0x0001e200000e0000 */
[-C--:B----4-:R-:W-:Y:S01]  /*6b00*/  @P3 FFMA.FTZ R148, R148, R5.reuse, -R4 ;  /* 0x0000000594943223 */ /* 0x090fe20000010804 */
[----:B------:R-:W-:Y:S01]  /*6b10*/  @P3 FFMA.FTZ R150, R150, R5, R7 ;  /* 0x0000000596963223 */ /* 0x000fe20000010007 */
[----:B------:R-:W-:Y:S01]  /*6b20*/  FMUL.FTZ R155, R128, R153 ;  /* 0x00000099809b7220 */ /* 0x000fe20000410000 */
[----:B------:R-:W-:Y:S01]  /*6b30*/  @P3 FADD.FTZ R147, R147, R154 ;  /* 0x0000009a93933221 */ /* 0x000fe20000010000 */
[----:B------:R-:W-:Y:S01]  /*6b40*/  @P3 FADD.FTZ R149, R149, R6 ;  /* 0x0000000695953221 */ /* 0x000fe20000010000 */
[----:B------:R-:W-:Y:S01]  /*6b50*/  FMUL.FTZ R154, R123, R158 ;  /* 0x0000009e7b9a7220 */ /* 0x000fe20000410000 */
[----:B------:R-:W1:Y:S01]  /*6b60*/  SHFL.UP PT, R148, R148, 0x1, RZ ;  /* 0x0420000094947989 */ /* 0x000e6200000e00ff */
[-C--:B------:R-:W-:Y:S01]  /*6b70*/  FFMA.FTZ R155, R140, R165.reuse, R155 ;  /* 0x000000a58c9b7223 */ /* 0x080fe2000001009b */
[----:B------:R-:W-:Y:S01]  /*6b80*/  FMUL.FTZ R165, R128, R165 ;  /* 0x000000a580a57220 */ /* 0x000fe20000410000 */
[-C--:B------:R-:W-:Y:S01]  /*6b90*/  FFMA.FTZ R199, R139, R160.reuse, -R154 ;  /* 0x000000a08bc77223 */ /* 0x080fe2000001089a */
[----:B------:R-:W2:Y:S01]  /*6ba0*/  SHFL.UP PT, R150, R150, 0x1, RZ ;  /* 0x0420000096967989 */ /* 0x000ea200000e00ff */
[----:B------:R-:W-:Y:S01]  /*6bb0*/  FMUL.FTZ R160, R123, R160 ;  /* 0x000000a07ba07220 */ /* 0x000fe20000410000 */
[----:B------:R-:W-:Y:S01]  /*6bc0*/  FFMA.FTZ R154, R140, R153, -R165 ;  /* 0x000000998c9a7223 */ /* 0x000fe200000108a5 */
[----:B------:R-:W-:Y:S01]  /*6bd0*/  FADD.FTZ R156, R122, R155 ;  /* 0x0000009b7a9c7221 */ /* 0x000fe20000010000 */
[----:B------:R-:W3:Y:S01]  /*6be0*/  SHFL.UP PT, R147, R147, 0x1, RZ ;  /* 0x0420000093937989 */ /* 0x000ee200000e00ff */
[----:B------:R-:W-:Y:S01]  /*6bf0*/  FFMA.FTZ R153, R139, R158, R160 ;  /* 0x0000009e8b997223 */ /* 0x000fe200000100a0 */
[C---:B------:R-:W-:Y:S01]  /*6c00*/  FMUL.FTZ R155, R130.reuse, R199 ;  /* 0x000000c7829b7220 */ /* 0x040fe20000410000 */
[----:B------:R-:W-:Y:S01]  /*6c10*/  FADD.FTZ R154, R125, R154 ;  /* 0x0000009a7d9a7221 */ /* 0x000fe20000010000 */
[----:B------:R-:W4:Y:S01]  /*6c20*/  SHFL.UP PT, R149, R149, 0x1, RZ ;  /* 0x0420000095957989 */ /* 0x000f2200000e00ff */
[-C--:B------:R-:W-:Y:S01]  /*6c30*/  FMUL.FTZ R160, R130, R153.reuse ;  /* 0x0000009982a07220 */ /* 0x080fe20000410000 */
[----:B------:R-:W-:Y:S01]  /*6c40*/  FFMA.FTZ R200, R138, R153, R155 ;  /* 0x000000998ac87223 */ /* 0x000fe2000001009b */
[C---:B------:R-:W-:Y:S01]  /*6c50*/  FMUL.FTZ R158, R123.reuse, R156 ;  /* 0x0000009c7b9e7220 */ /* 0x040fe20000410000 */
[-C--:B------:R-:W-:Y:S01]  /*6c60*/  FMUL.FTZ R153, R123, R154.reuse ;  /* 0x0000009a7b997220 */ /* 0x080fe20000410000 */
[----:B------:R-:W-:Y:S01]  /*6c70*/  HFMA2 R5, -RZ, RZ, 0, 0 ;  /* 0x00000000ff057431 */ /* 0x000fe200000001ff */
[----:B------:R-:W-:Y:S01]  /*6c80*/  MOV R4, 0x3f800000 ;  /* 0x3f80000000047802 */ /* 0x000fe20000000f00 */
[C---:B------:R-:W-:Y:S01]  /*6c90*/  FFMA.FTZ R158, R139.reuse, R154, -R158 ;  /* 0x0000009a8b9e7223 */ /* 0x040fe2000001089e */
[----:B------:R-:W-:Y:S01]  /*6ca0*/  FFMA.FTZ R156, R139, R156, R153 ;  /* 0x0000009c8b9c7223 */ /* 0x000fe20000010099 */
[----:B------:R-:W-:-:S02]  /*6cb0*/  CS2R R6, SRZ ;  /* 0x0000000000067805 */ /* 0x000fc4000001ff00 */
[----:B0-----:R-:W-:Y:S01]  /*6cc0*/  @!P1 LEA R2, R121, UR24, 0x4 ;  /* 0x0000001879029c11 */ /* 0x001fe2000f8e20ff */
[----:B------:R-:W-:Y:S01]  /*6cd0*/  FADD.FTZ R165, R135, R158 ;  /* 0x0000009e87a57221 */ /* 0x000fe20000010000 */
[----:B-1----:R-:W-:Y:S01]  /*6ce0*/  FMUL.FTZ R155, R148, R3 ;  /* 0x00000003949b7220 */ /* 0x002fe20000410000 */
[----:B------:R-:W-:Y:S01]  /*6cf0*/  FFMA.FTZ R199, R138, R199, -R160 ;  /* 0x000000c78ac77223 */ /* 0x000fe200000108a0 */
[----:B------:R-:W0:Y:S01]  /*6d00*/  SHFL.DOWN PT, R154, R200, 0x1, 0x1f ;  /* 0x08201f00c89a7f89 */ /* 0x000e2200000e0000 */
[----:B------:R-:W-:Y:S01]  /*6d10*/  FMUL.FTZ R167, R130, R165 ;  /* 0x000000a582a77220 */ /* 0x000fe20000410000 */
[C---:B--2---:R-:W-:Y:S01]  /*6d20*/  FMUL.FTZ R153, R150.reuse, R3 ;  /* 0x0000000396997220 */ /* 0x044fe20000410000 */
[-C--:B------:R-:W-:Y:S01]  /*6d30*/  FFMA.FTZ R150, R150, R151.reuse, R155 ;  /* 0x0000009796967223 */ /* 0x080fe2000001009b */
[----:B------:R-:W-:Y:S01]  /*6d40*/  FADD.FTZ R155, R127, R156 ;  /* 0x0000009c7f9b7221 */ /* 0x000fe20000010000 */
[----:B------:R1:W2:Y:S01]  /*6d50*/  @!P1 LDS.128 R4, [R2+0x1980] ;  /* 0x0019800002049984 */ /* 0x0002a20000000c00 */
[----:B------:R-:W-:Y:S01]  /*6d60*/  FFMA.FTZ R148, R148, R151, -R153 ;  /* 0x0000009794947223 */ /* 0x000fe20000010899 */
[----:B------:R-:W-:Y:S01]  /*6d70*/  ISETP.NE.AND P1, PT, R197, 0x1f, PT ;  /* 0x0000001fc500780c */ /* 0x000fe20003f25270 */
[----:B---3--:R-:W-:Y:S01]  /*6d80*/  @P2 FADD.FTZ R3, R147, R150 ;  /* 0x0000009693032221 */ /* 0x008fe20000010000 */
[----:B------:R-:W-:Y:S01]  /*6d90*/  FFMA.FTZ R150, R138, R155, R167 ;  /* 0x0000009b8a967223 */ /* 0x000fe200000100a7 */
[----:B----4-:R-:W-:-:S02]  /*6da0*/  @P2 FADD.FTZ R151, R149, R148 ;  /* 0x0000009495972221 */ /* 0x010fc40000010000 */
[C---:B------:R-:W-:Y:S01]  /*6db0*/  FMUL.FTZ R147, R17.reuse, R3 ;  /* 0x0000000311937220 */ /* 0x040fe20000410000 */
[----:B-1----:R-:W-:Y:S01]  /*6dc0*/  FMUL.FTZ R2, R130, R155 ;  /* 0x0000009b82027220 */ /* 0x002fe20000410000 */
[----:B------:R-:W-:Y:S01]  /*6dd0*/  FMUL.FTZ R148, R17, R151 ;  /* 0x0000009711947220 */ /* 0x000fe20000410000 */
[----:B------:R-:W-:Y:S02]  /*6de0*/  FADD.FTZ R201, R137, R150 ;  /* 0x0000009689c97221 */ /* 0x000fe40000010000 */
[----:B------:R-:W-:Y:S01]  /*6df0*/  FFMA.FTZ R165, R138, R165, -R2 ;  /* 0x000000a58aa57223 */ /* 0x000fe20000010802 */
[C---:B------:R-:W-:Y:S01]  /*6e00*/  FFMA.FTZ R2, R16.reuse, R151, -R147 ;  /* 0x0000009710027223 */ /* 0x040fe20000010893 */
[----:B------:R-:W-:Y:S01]  /*6e10*/  FFMA.FTZ R3, R16, R3, R148 ;  /* 0x0000000310037223 */ /* 0x000fe20000010094 */
[----:B------:R1:W3:Y:S01]  /*6e20*/  SHFL.DOWN PT, R149, R201, 0x1, 0x1f ;  /* 0x08201f00c9957f89 */ /* 0x0002e200000e0000 */
[----:B------:R-:W-:-:S03]  /*6e30*/  FADD.FTZ R202, R136, R165 ;  /* 0x000000a588ca7221 */ /* 0x000fc60000010000 */
[----:B------:R1:W4:Y:S04]  /*6e40*/  SHFL.DOWN PT, R16, R199, 0x1, 0x1f ;  /* 0x08201f00c7107f89 */ /* 0x00032800000e0000 */
[----:B------:R1:W0:Y:S01]  /*6e50*/  SHFL.DOWN PT, R150, R202, 0x1, 0x1f ;  /* 0x08201f00ca967f89 */ /* 0x00022200000e0000 */
[----:B------:R-:W-:Y:S05]  /*6e60*/  @!P1 BRA `(.L_x_12510) ;  /* 0x0000000000289947 */ /* 0x000fea0003800000 */
[CC--:B0-----:R-:W-:Y:S01]  /*6e70*/  FMUL.FTZ R147, R199.reuse, R150.reuse ;  /* 0x00000096c7937220 */ /* 0x0c1fe20000410000 */
[C---:B------:R-:W-:Y:S01]  /*6e80*/  FMUL.FTZ R150, R200.reuse, R150 ;  /* 0x00000096c8967220 */ /* 0x040fe20000410000 */
[CC--:B----4-:R-:W-:Y:S01]  /*6e90*/  FMUL.FTZ R17, R199.reuse, R16.reuse ;  /* 0x00000010c7117220 */ /* 0x0d0fe20000410000 */
[C---:B------:R-:W-:Y:S01]  /*6ea0*/  FMUL.FTZ R16, R200.reuse, R16 ;  /* 0x00000010c8107220 */ /* 0x040fe20000410000 */
[-C--:B---3--:R-:W-:Y:S01]  /*6eb0*/  FFMA.FTZ R148, R200, R149.reuse, -R147 ;  /* 0x00000095c8947223 */ /* 0x088fe20000010893 */
[----:B------:R-:W-:Y:S01]  /*6ec0*/  FFMA.FTZ R147, R199, R149, R150 ;  /* 0x00000095c7937223 */ /* 0x000fe20000010096 */
[C---:B------:R-:W-:Y:S01]  /*6ed0*/  FFMA.FTZ R200, R154.reuse, R200, -R17 ;  /* 0x000000c89ac87223 */ /* 0x040fe20000010811 */
[----:B-1----:R-:W-:Y:S01]  /*6ee0*/  FFMA.FTZ R199, R154, R199, R16 ;  /* 0x000000c79ac77223 */ /* 0x002fe20000010010 */
[----:B------:R-:W-:Y:S01]  /*6ef0*/  FADD.FTZ R201, R201, R148 ;  /* 0x00000094c9c97221 */ /* 0x000fe20000010000 */
[----:B------:R-:W-:-:S07]  /*6f00*/  FADD.FTZ R202, R202, R147 ;  /* 0x00000093caca7221 */ /* 0x000fce0000010000 */
.L_x_12510:
[----:B------:R-:W-:Y:S05]  /*6f10*/  BSYNC.RECONVERGENT B0 ;  /* 0x0000000000007941 */ /* 0x000fea0003800200 */
.L_x_12509:
[----:B------:R-:W-:Y:S01]  /*6f20*/  ISETP.GT.U32.AND P1, PT, R197, 0x1d, PT ;  /* 0x0000001dc500780c */ /* 0x000fe20003f24070 */
[----:B------:R-:W-:Y:S01]  /*6f30*/  FADD.FTZ R159, R159, R2 ;  /* 0x000000029f9f7221 */ /* 0x000fe20000010000 */
[----:B------:R-:W-:Y:S01]  /*6f40*/  FADD.FTZ R3, RZ, R3 ;  /* 0x00000003ff037221 */ /* 0x000fe20000010000 */
[----:B0-----:R0:W0:Y:S01]  /*6f50*/  SHFL.DOWN PT, R154, R200, 0x2, 0x1f ;  /* 0x08401f00c89a7f89 */ /* 0x00102200000e0000 */
[----:B------:R-:W-:Y:S01]  /*6f60*/  BSSY.RECONVERGENT B0, `(.L_x_12511) ;  /* 0x0000011000007945 */ /* 0x000fe20003800200 */
[C---:B------:R-:W-:Y:S01]  /*6f70*/  FMUL.FTZ R17, R130.reuse, R159 ;  /* 0x0000009f82117220 */ /* 0x040fe20000410000 */
[----:B------:R-:W-:Y:S01]  /*6f80*/  FMUL.FTZ R2, R130, R3 ;  /* 0x0000000382027220 */ /* 0x000fe20000410000 */
[----:B----4-:R4:W0:Y:S04]  /*6f90*/  SHFL.DOWN PT, R16, R199, 0x2, 0x1f ;  /* 0x08401f00c7107f89 */ /* 0x01082800000e0000 */
[----:B------:R4:W0:Y:S04]  /*6fa0*/  SHFL.DOWN PT, R151, R201, 0x2, 0x1f ;  /* 0x08401f00c9977f89 */ /* 0x00082800000e0000 */
[----:B------:R4:W0:Y:S01]  /*6fb0*/  SHFL.DOWN PT, R150, R202, 0x2, 0x1f ;  /* 0x08401f00ca967f89 */ /* 0x00082200000e0000 */
[----:B------:R-:W-:Y:S05]  /*6fc0*/  @P1 BRA `(.L_x_12512) ;  /* 0x0000000000281947 */ /* 0x000fea0003800000 */
[CC--:B0--3--:R-:W-:Y:S01]  /*6fd0*/  FMUL.FTZ R149, R199.reuse, R150.reuse ;  /* 0x00000096c7957220 */ /* 0x0c9fe20000410000 */
[C---:B------:R-:W-:Y:S01]  /*6fe0*/  FMUL.FTZ R150, R200.reuse, R150 ;  /* 0x00000096c8967220 */ /* 0x040fe20000410000 */
[CC--:B------:R-:W-:Y:S01]  /*6ff0*/  FMUL.FTZ R147, R199.reuse, R16.reuse ;  /* 0x00000010c7937220 */ /* 0x0c0fe20000410000 */
[C---:B------:R-:W-:Y:S01]  /*7000*/  FMUL.FTZ R16, R200.reuse, R16 ;  /* 0x00000010c8107220 */ /* 0x040fe20000410000 */
[CC--:B------:R-:W-:Y:S01]  /*7010*/  FFMA.FTZ R148, R200.reuse, R151.reuse, -R149 ;  /* 0x00000097c8947223 */ /* 0x0c0fe20000010895 */
[C---:B------:R-:W-:Y:S01]  /*7020*/  FFMA.FTZ R149, R199.reuse, R151, R150 ;  /* 0x00000097c7957223 */ /* 0x040fe20000010096 */
[-C--:B------:R-:W-:Y:S01]  /*7030*/  FFMA.FTZ R200, R200, R154.reuse, -R147 ;  /* 0x0000009ac8c87223 */ /* 0x080fe20000010893 */
[----:B-1--4-:R-:W-:Y:S01]  /*7040*/  FFMA.FTZ R199, R199, R154, R16 ;  /* 0x0000009ac7c77223 */ /* 0x012fe20000010010 */
[----:B------:R-:W-:Y:S01]  /*7050*/  FADD.FTZ R201, R201, R148 ;  /* 0x00000094c9c97221 */ /* 0x000fe20000010000 */
[----:B------:R-:W-:-:S07]  /*7060*/  FADD.FTZ R202, R202, R149 ;  /* 0x00000095caca7221 */ /* 0x000fce0000010000 */
.L_x_12512:
[----:B------:R-:W-:Y:S05]  /*7070*/  BSYNC.RECONVERGENT B0 ;  /* 0x0000000000007941 */ /* 0x000fea0003800200 */
.L_x_12511:
[----:B------:R-:W-:Y:S01]  /*7080*/  ISETP.GT.U32.AND P1, PT, R197, 0x1b, PT ;  /* 0x0000001bc500780c */ /* 0x000fe20003f24070 */
[C---:B0-----:R-:W-:Y:S01]  /*7090*/  FFMA.FTZ R16, R138.reuse, R3, R17 ;  /* 0x000000038a107223 */ /* 0x041fe20000010011 */
[----:B------:R-:W-:Y:S01]  /*70a0*/  FFMA.FTZ R17, R138, R159, -R2 ;  /* 0x0000009f8a117223 */ /* 0x000fe20000010802 */
[----:B------:R0:W0:Y:S01]  /*70b0*/  SHFL.DOWN PT, R158, R200, 0x4, 0x1f ;  /* 0x08801f00c89e7f89 */ /* 0x00002200000e0000 */
[----:B------:R-:W-:Y:S01]  /*70c0*/  BSSY.RECONVERGENT B0, `(.L_x_12513) ;  /* 0x0000013000007945 */ /* 0x000fe20003800200 */
[----:B------:R-:W-:Y:S01]  /*70d0*/  FADD.FTZ R2, RZ, R16 ;  /* 0x00000010ff027221 */ /* 0x000fe20000010000 */
[----:B------:R-:W-:Y:S01]  /*70e0*/  FFMA.FTZ R156, R54, R69, R17 ;  /* 0x00000045369c7223 */ /* 0x000fe20000010011 */
[----:B------:R0:W0:Y:S02]  /*70f0*/  SHFL.DOWN PT, R148, R199, 0x4, 0x1f ;  /* 0x08801f00c7947f89 */ /* 0x00002400000e0000 */
[C---:B------:R-:W-:Y:S01]  /*7100*/  FMUL.FTZ R16, R123.reuse, R2 ;  /* 0x000000027b107220 */ /* 0x040fe20000410000 */
[----:B------:R-:W-:Y:S01]  /*7110*/  FMUL.FTZ R17, R123, R156 ;  /* 0x0000009c7b117220 */ /* 0x000fe20000410000 */
        /* <DEDUP_REMOVED lines=13> */
.L_x_12514:
[----:B------:R-:W-:Y:S05]  /*71f0*/  BSYNC.RECONVERGENT B0 ;  /* 0x0000000000007941 */ /* 0x000fea0003800200 */
.L_x_12513:
[----:B------:R-:W-:Y:S01]  /*7200*/  ISETP.GT.U32.AND P1, PT, R197, 0x17, PT ;  /* 0x00000017c500780c */ /* 0x000fe20003f24070 */
[C---:B------:R-:W-:Y:S01]  /*7210*/  FFMA.FTZ R16, R139.reuse, R156, -R16 ;  /* 0x0000009c8b107223 */ /* 0x040fe20000010810 */
[----:B------:R-:W-:Y:S01]  /*7220*/  FFMA.FTZ R17, R139, R2, R17 ;  /* 0x000000028b117223 */ /* 0x000fe20000010011 */
[----:B------:R1:W1:Y:S01]  /*7230*/  SHFL.DOWN PT, R160, R200, 0x8, 0x1f ;  /* 0x09001f00c8a07f89 */ /* 0x00026200000e0000 */
[----:B------:R-:W-:Y:S01]  /*7240*/  BSSY.RECONVERGENT B0, `(.L_x_12515) ;  /* 0x0000014000007945 */ /* 0x000fe20003800200 */
[----:B0-----:R-:W-:Y:S01]  /*7250*/  FFMA.FTZ R154, R53, R68, R16 ;  /* 0x00000044359a7223 */ /* 0x001fe20000010010 */
[----:B------:R-:W-:Y:S01]  /*7260*/  FADD.FTZ R17, RZ, R17 ;  /* 0x00000011ff117221 */ /* 0x000fe20000010000 */
[----:B------:R0:W0:Y:S01]  /*7270*/  SHFL.DOWN PT, R148, R199, 0x8, 0x1f ;  /* 0x09001f00c7947f89 */ /* 0x00002200000e0000 */
[----:B------:R-:W-:Y:S01]  /*7280*/  ISETP.GT.U32.AND P2, PT, R197, 0xf, PT ;  /* 0x0000000fc500780c */ /* 0x000fe20003f44070 */
[C---:B------:R-:W-:Y:S01]  /*7290*/  FMUL.FTZ R16, R128.reuse, R154 ;  /* 0x0000009a80107220 */ /* 0x040fe20000410000 */
[----:B------:R-:W-:Y:S01]  /*72a0*/  FMUL.FTZ R147, R128, R17 ;  /* 0x0000001180937220 */ /* 0x000fe20000410000 */
[----:B------:R0:W0:Y:S04]  /*72b0*/  SHFL.DOWN PT, R153, R201, 0x8, 0x1f ;  /* 0x09001f00c9997f89 */ /* 0x00002800000e0000 */
[----:B------:R0:W0:Y:S01]  /*72c0*/  SHFL.DOWN PT, R158, R202, 0x8, 0x1f ;  /* 0x09001f00ca9e7f89 */ /* 0x00002200000e0000 */
[----:B------:R-:W-:Y:S05]  /*72d0*/  @P1 BRA `(.L_x_12516) ;  /* 0x0000000000281947 */ /* 0x000fea0003800000 */
[CC--:B0-----:R-:W-:Y:S01]  /*72e0*/  FMUL.FTZ R151, R199.reuse, R158.reuse ;  /* 0x0000009ec7977220 */ /* 0x0c1fe20000410000 */
[C---:B------:R-:W-:Y:S01]  /*72f0*/  FMUL.FTZ R158, R200.reuse, R158 ;  /* 0x0000009ec89e7220 */ /* 0x040fe20000410000 */
[CC--:B---3--:R-:W-:Y:S01]  /*7300*/  FMUL.FTZ R149, R199.reuse, R148.reuse ;  /* 0x00000094c7957220 */ /* 0x0c8fe20000410000 */
[C---:B------:R-:W-:Y:S01]  /*7310*/  FMUL.FTZ R148, R200.reuse, R148 ;  /* 0x00000094c8947220 */ /* 0x040fe20000410000 */
[CC--:B------:R-:W-:Y:S01]  /*7320*/  FFMA.FTZ R150, R200.reuse, R153.reuse, -R151 ;  /* 0x00000099c8967223 */ /* 0x0c0fe20000010897 */
[C---:B------:R-:W-:Y:S01]  /*7330*/  FFMA.FTZ R151, R199.reuse, R153, R158 ;  /* 0x00000099c7977223 */ /* 0x040fe2000001009e */
[-C--:B-1----:R-:W-:Y:S01]  /*7340*/  FFMA.FTZ R200, R200, R160.reuse, -R149 ;  /* 0x000000a0c8c87223 */ /* 0x082fe20000010895 */
[----:B----4-:R-:W-:Y:S01]  /*7350*/  FFMA.FTZ R199, R199, R160, R148 ;  /* 0x000000a0c7c77223 */ /* 0x010fe20000010094 */
[----:B------:R-:W-:Y:S01]  /*7360*/  FADD.FTZ R201, R201, R150 ;  /* 0x00000096c9c97221 */ /* 0x000fe20000010000 */
[----:B------:R-:W-:-:S07]  /*7370*/  FADD.FTZ R202, R202, R151 ;  /* 0x00000097caca7221 */ /* 0x000fce0000010000 */
.L_x_12516:
[----:B------:R-:W-:Y:S05]  /*7380*/  BSYNC.RECONVERGENT B0 ;  /* 0x0000000000007941 */ /* 0x000fea0003800200 */
.L_x_12515:
        /* <DEDUP_REMOVED lines=18> */
.L_x_12518:
[----:B------:R-:W-:Y:S05]  /*74b0*/  BSYNC.RECONVERGENT B0 ;  /* 0x0000000000007941 */ /* 0x000fea0003800200 */
.L_x_12517:
[----:B------:R-:W-:Y:S01]  /*74c0*/  FFMA.FTZ R151, R52, R67, R147 ;  /* 0x0000004334977223 */ /* 0x000fe20000010093 */
[----:B------:R-:W-:Y:S01]  /*74d0*/  FADD.FTZ R147, RZ, R16 ;  /* 0x00000010ff937221 */ /* 0x000fe20000010000 */
[----:B------:R-:W-:Y:S01]  /*74e0*/  SHFL.DOWN PT, R204, R199, 0x1, 0x1f ;  /* 0x08201f00c7cc7f89 */ /* 0x000fe200000e0000 */
[----:B------:R-:W-:Y:S01]  /*74f0*/  ISETP.NE.AND P1, PT, R36, 0x1f, PT ;  /* 0x0000001f2400780c */ /* 0x000fe20003f25270 */
[C---:B------:R-:W-:Y:S01]  /*7500*/  FMUL.FTZ R16, R131.reuse, R151 ;  /* 0x0000009783107220 */ /* 0x040fe20000410000 */
[-C--:B---3--:R-:W-:Y:S01]  /*7510*/  FMUL.FTZ R149, R131, R147.reuse ;  /* 0x0000009383957220 */ /* 0x088fe20000410000 */
[----:B--2---:R-:W2:Y:S01]  /*7520*/  SHFL.IDX PT, R165, R7, RZ, 0x1f ;  /* 0x00001fff07a57589 */ /* 0x004ea200000e0000 */
[C---:B------:R-:W-:Y:S01]  /*7530*/  ISETP.GT.AND P2, PT, R35.reuse, 0x1e, PT ;  /* 0x0000001e2300780c */ /* 0x040fe20003f44270 */
[C---:B------:R-:W-:Y:S01]  /*7540*/  FFMA.FTZ R16, R132.reuse, R147, R16 ;  /* 0x0000009384107223 */ /* 0x040fe20000010010 */
[----:B------:R-:W-:Y:S01]  /*7550*/  FFMA.FTZ R149, R132, R151, -R149 ;  /* 0x0000009784957223 */ /* 0x000fe20000010895 */
[----:B0-----:R-:W0:Y:S01]  /*7560*/  SHFL.DOWN PT, R158, R200, 0x1, 0x1f ;  /* 0x08201f00c89e7f89 */ /* 0x001e2200000e0000 */
[----:B------:R-:W-:Y:S01]  /*7570*/  ISETP.GT.AND P3, PT, R35, 0xf, PT ;  /* 0x0000000f2300780c */ /* 0x000fe20003f64270 */
[----:B------:R-:W-:Y:S01]  /*7580*/  FADD.FTZ R16, RZ, R16 ;  /* 0x00000010ff107221 */ /* 0x000fe20000010000 */
[----:B------:R-:W-:Y:S01]  /*7590*/  FFMA.FTZ R153, R50, R65, R149 ;  /* 0x0000004132997223 */ /* 0x000fe20000010095 */
[----:B-1----:R-:W1:Y:S01]  /*75a0*/  SHFL.IDX PT, R160, R6, RZ, 0x1f ;  /* 0x00001fff06a07589 */ /* 0x002e6200000e0000 */
[----:B------:R-:W-:Y:S01]  /*75b0*/  BSSY.RECONVERGENT B0, `(.L_x_12519) ;  /* 0x0000218000007945 */ /* 0x000fe20003800200 */
[CC--:B------:R-:W-:Y:S01]  /*75c0*/  FMUL.FTZ R148, R124.reuse, R16.reuse ;  /* 0x000000107c947220 */ /* 0x0c0fe20000410000 */
[-C--:B------:R-:W-:Y:S01]  /*75d0*/  FMUL.FTZ R150, R124, R153.reuse ;  /* 0x000000997c967220 */ /* 0x080fe20000410000 */
[----:B------:R-:W3:Y:S02]  /*75e0*/  SHFL.DOWN PT, R206, R201, 0x1, 0x1f ;  /* 0x08201f00c9ce7f89 */ /* 0x000ee400000e0000 */
[C---:B------:R-:W-:Y:S01]  /*75f0*/  FFMA.FTZ R148, R133.reuse, R153, -R148 ;  /* 0x0000009985947223 */ /* 0x040fe20000010894 */
[----:B------:R-:W-:Y:S01]  /*7600*/  FFMA.FTZ R149, R133, R16, R150 ;  /* 0x0000001085957223 */ /* 0x000fe20000010096 */
[----:B------:R-:W5:Y:S02]  /*7610*/  SHFL.DOWN PT, R208, R202, 0x1, 0x1f ;  /* 0x08201f00cad07f89 */ /* 0x000f6400000e0000 */
[----:B------:R-:W-:Y:S01]  /*7620*/  FFMA.FTZ R150, R49, R66, R148 ;  /* 0x0000004231967223 */ /* 0x000fe20000010094 */
[----:B------:R-:W-:Y:S01]  /*7630*/  FADD.FTZ R149, RZ, R149 ;  /* 0x00000095ff957221 */ /* 0x000fe20000010000 */
[----:B----4-:R-:W4:Y:S02]  /*7640*/  SHFL.IDX PT, R199, R199, RZ, 0x1f ;  /* 0x00001fffc7c77589 */ /* 0x010f2400000e0000 */
[CC--:B------:R-:W-:Y:S01]  /*7650*/  FMUL.FTZ R148, R129.reuse, R150.reuse ;  /* 0x0000009681947220 */ /* 0x0c0fe20000410000 */
[----:B------:R-:W-:Y:S01]  /*7660*/  FMUL.FTZ R155, R129, R149 ;  /* 0x00000095819b7220 */ /* 0x000fe20000410000 */
[----:B--2---:R-:W-:Y:S01]  /*7670*/  @P1 FMUL.FTZ R167, R204, R165 ;  /* 0x000000a5cca71220 */ /* 0x004fe20000410000 */
[----:B------:R-:W2:Y:S01]  /*7680*/  SHFL.IDX PT, R200, R200, RZ, 0x1f ;  /* 0x00001fffc8c87589 */ /* 0x000ea200000e0000 */
[C---:B------:R-:W-:Y:S01]  /*7690*/  FFMA.FTZ R148, R134.reuse, R149, R148 ;  /* 0x0000009586947223 */ /* 0x040fe20000010094 */
[----:B------:R-:W-:Y:S01]  /*76a0*/  FFMA.FTZ R155, R134, R150, -R155 ;  /* 0x00000096869b7223 */ /* 0x000fe2000001089b */
[----:B0-----:R-:W-:Y:S01]  /*76b0*/  @P1 FMUL.FTZ R203, R158, R165 ;  /* 0x000000a59ecb1220 */ /* 0x001fe20000410000 */
[----:B------:R-:W0:Y:S01]  /*76c0*/  SHFL.IDX PT, R201, R201, RZ, 0x1f ;  /* 0x00001fffc9c97589 */ /* 0x000e2200000e0000 */
[----:B------:R-:W-:Y:S01]  /*76d0*/  FADD.FTZ R148, RZ, R148 ;  /* 0x00000094ff947221 */ /* 0x000fe20000010000 */
[----:B------:R-:W-:Y:S01]  /*76e0*/  FFMA.FTZ R155, R48, R61, R155 ;  /* 0x0000003d309b7223 */ /* 0x000fe2000001009b */
[-C--:B-1----:R-:W-:Y:S01]  /*76f0*/  @P1 FFMA.FTZ R167, R158, R160.reuse, -R167 ;  /* 0x000000a09ea71223 */ /* 0x082fe200000108a7 */
[----:B------:R-:W-:Y:S01]  /*7700*/  @P1 FFMA.FTZ R203, R204, R160, R203 ;  /* 0x000000a0cccb1223 */ /* 0x000fe200000100cb */
[----:B------:R-:W-:Y:S01]  /*7710*/  FMUL.FTZ R158, R173, R148 ;  /* 0x00000094ad9e7220 */ /* 0x000fe20000410000 */
[----:B------:R-:W1:Y:S01]  /*7720*/  SHFL.IDX PT, R202, R202, RZ, 0x1f ;  /* 0x00001fffcaca7589 */ /* 0x000e6200000e0000 */
[----:B---3--:R-:W-:-:S02]  /*7730*/  @P1 FADD.FTZ R160, R206, R167 ;  /* 0x000000a7cea01221 */ /* 0x008fc40000010000 */
[----:B------:R-:W-:Y:S01]  /*7740*/  FFMA.FTZ R158, R170, R155, -R158 ;  /* 0x0000009baa9e7223 */ /* 0x000fe2000001089e */
[----:B-----5:R-:W-:Y:S01]  /*7750*/  @P1 FADD.FTZ R165, R208, R203 ;  /* 0x000000cbd0a51221 */ /* 0x020fe20000010000 */
[-C--:B------:R-:W-:Y:S01]  /*7760*/  FMUL.FTZ R204, R160, R15.reuse ;  /* 0x0000000fa0cc7220 */ /* 0x080fe20000410000 */
[----:B------:R-:W-:Y:S02]  /*7770*/  ISETP.NE.AND P1, PT, R36, RZ, PT ;  /* 0x000000ff2400720c */ /* 0x000fe40003f25270 */
[----:B------:R-:W-:Y:S01]  /*7780*/  FMUL.FTZ R167, R165, R15 ;  /* 0x0000000fa5a77220 */ /* 0x000fe20000410000 */
[----:B------:R-:W-:Y:S01]  /*7790*/  FMUL.FTZ R15, R173, R155 ;  /* 0x0000009bad0f7220 */ /* 0x000fe20000410000 */
[-C--:B------:R-:W-:Y:S02]  /*77a0*/  FFMA.FTZ R204, R165, R14.reuse, -R204 ;  /* 0x0000000ea5cc7223 */ /* 0x080fe400000108cc */
[----:B------:R-:W-:Y:S01]  /*77b0*/  FFMA.FTZ R14, R160, R14, R167 ;  /* 0x0000000ea00e7223 */ /* 0x000fe200000100a7 */
[----:B------:R-:W-:Y:S01]  /*77c0*/  FFMA.FTZ R160, R170, R148, R15 ;  /* 0x00000094aaa07223 */ /* 0x000fe2000001000f */
[----:B------:R-:W-:-:S02]  /*77d0*/  FADD.FTZ R15, R163, R204 ;  /* 0x000000cca30f7221 */ /* 0x000fc40000010000 */
[----:B------:R-:W-:Y:S01]  /*77e0*/  FADD.FTZ R14, R157, R14 ;  /* 0x0000000e9d0e7221 */ /* 0x000fe20000010000 */
        /* <DEDUP_REMOVED lines=27> */
[-C--:B------:R-:W-:Y:S01]  /*79a0*/  FMUL.FTZ R207, R181, R164.reuse ;  /* 0x000000a4b5cf7220 */ /* 0x080fe20000410000 */
[C---:B------:R-:W-:Y:S01]  /*79b0*/  FMUL.FTZ R203, R184.reuse, R165 ;  /* 0x000000a5b8cb7220 */ /* 0x040fe20000410000 */
[-C--:B------:R-:W-:Y:S01]  /*79c0*/  FMUL.FTZ R204, R184, R167.reuse ;  /* 0x000000a7b8cc7220 */ /* 0x080fe20000410000 */
        /* <DEDUP_REMOVED lines=33> */
[-C--:B------:R-:W-:Y:S01]  /*7be0*/  FMUL.FTZ R179, R184, R183.reuse ;  /* 0x000000b7b8b37220 */ /* 0x080fe20000410000 */
        /* <DEDUP_REMOVED lines=16> */
[----:B----4-:R-:W-:Y:S01]  /*7cf0*/  FMUL.FTZ R191, R199, R7 ;  /* 0x00000007c7bf7220 */ /* 0x010fe20000410000 */
[----:B------:R-:W-:Y:S01]  /*7d00*/  FFMA.FTZ R180, R185, R181, -R180 ;  /* 0x000000b5b9b47223 */ /* 0x000fe200000108b4 */
[----:B------:R-:W-:Y:S01]  /*7d10*/  FADD.FTZ R189, R189, R182 ;  /* 0x000000b6bdbd7221 */ /* 0x000fe20000010000 */
[----:B------:R-:W-:Y:S01]  /*7d20*/  FADD.FTZ R190, R190, R193 ;  /* 0x000000c1bebe7221 */ /* 0x000fe20000010000 */
[----:B------:R-:W-:Y:S01]  /*7d30*/  FFMA.FTZ R185, R185, R179, R186 ;  /* 0x000000b3b9b97223 */ /* 0x000fe200000100ba */
[----:B--2---:R-:W-:Y:S01]  /*7d40*/  FFMA.FTZ R178, R200, R6, -R191 ;  /* 0x00000006c8b27223 */ /* 0x004fe200000108bf */
[C---:B------:R-:W-:Y:S01]  /*7d50*/  FMUL.FTZ R193, R176.reuse, R189 ;  /* 0x000000bdb0c17220 */ /* 0x040fe20000410000 */
[----:B------:R-:W-:Y:S01]  /*7d60*/  FMUL.FTZ R184, R176, R190 ;  /* 0x000000beb0b87220 */ /* 0x000fe20000410000 */
[C---:B------:R-:W-:Y:S01]  /*7d70*/  FMUL.FTZ R182, R199.reuse, R6 ;  /* 0x00000006c7b67220 */ /* 0x040fe20000410000 */
[C---:B------:R-:W-:Y:S01]  /*7d80*/  FMUL.FTZ R191, R199.reuse, R5 ;  /* 0x00000005c7bf7220 */ /* 0x040fe20000410000 */
[----:B------:R-:W-:Y:S01]  /*7d90*/  FMUL.FTZ R6, R199, R4 ;  /* 0x00000004c7067220 */ /* 0x000fe20000410000 */
[C---:B------:R-:W-:Y:S01]  /*7da0*/  FFMA.FTZ R184, R175.reuse, R189, R184 ;  /* 0x000000bdafb87223 */ /* 0x040fe200000100b8 */
[----:B------:R-:W-:Y:S01]  /*7db0*/  FFMA.FTZ R175, R175, R190, -R193 ;  /* 0x000000beafaf7223 */ /* 0x000fe200000108c1 */
[----:B------:R-:W-:Y:S01]  /*7dc0*/  FADD.FTZ R185, RZ, R185 ;  /* 0x000000b9ffb97221 */ /* 0x000fe20000010000 */
[----:B------:R-:W-:Y:S01]  /*7dd0*/  FFMA.FTZ R176, R83, R88, R180 ;  /* 0x0000005853b07223 */ /* 0x000fe200000100b4 */
[----:B------:R-:W-:Y:S01]  /*7de0*/  FADD.FTZ R187, R187, R184 ;  /* 0x000000b8bbbb7221 */ /* 0x000fe20000010000 */
[----:B------:R-:W-:Y:S01]  /*7df0*/  FADD.FTZ R175, R188, R175 ;  /* 0x000000afbcaf7221 */ /* 0x000fe20000010000 */
[C---:B------:R-:W-:Y:S01]  /*7e00*/  FFMA.FTZ R4, R200.reuse, R4, -R191 ;  /* 0x00000004c8047223 */ /* 0x040fe200000108bf */
[C---:B------:R-:W-:Y:S01]  /*7e10*/  FFMA.FTZ R5, R200.reuse, R5, R6 ;  /* 0x00000005c8057223 */ /* 0x040fe20000010006 */
[----:B------:R-:W-:Y:S01]  /*7e20*/  FMUL.FTZ R193, R173, R187 ;  /* 0x000000bbadc17220 */ /* 0x000fe20000410000 */
[----:B------:R-:W-:Y:S01]  /*7e30*/  FFMA.FTZ R7, R200, R7, R182 ;  /* 0x00000007c8077223 */ /* 0x000fe200000100b6 */
[----:B0-----:R-:W-:Y:S01]  /*7e40*/  FADD.FTZ R6, R201, R178 ;  /* 0x000000b2c9067221 */ /* 0x001fe20000010000 */
[C---:B------:R-:W-:Y:S01]  /*7e50*/  FMUL.FTZ R191, R174.reuse, R185 ;  /* 0x000000b9aebf7220 */ /* 0x040fe20000410000 */
[-C--:B------:R-:W-:Y:S01]  /*7e60*/  FMUL.FTZ R180, R173, R175.reuse ;  /* 0x000000afadb47220 */ /* 0x080fe20000410000 */
[-C--:B------:R-:W-:Y:S01]  /*7e70*/  FMUL.FTZ R178, R174, R176.reuse ;  /* 0x000000b0aeb27220 */ /* 0x080fe20000410000 */
[----:B------:R-:W-:Y:S01]  /*7e80*/  FFMA.FTZ R182, R170, R175, -R193 ;  /* 0x000000afaab67223 */ /* 0x000fe200000108c1 */
[----:B------:R-:W-:Y:S01]  /*7e90*/  FFMA.FTZ R174, R172, R176, -R191 ;  /* 0x000000b0acae7223 */ /* 0x000fe200000108bf */
[----:B------:R-:W-:Y:S01]  /*7ea0*/  FFMA.FTZ R173, R170, R187, R180 ;  /* 0x000000bbaaad7223 */ /* 0x000fe200000100b4 */
[----:B------:R-:W-:Y:S01]  /*7eb0*/  FFMA.FTZ R172, R172, R185, R178 ;  /* 0x000000b9acac7223 */ /* 0x000fe200000100b2 */
[----:B------:R-:W-:Y:S01]  /*7ec0*/  FADD.FTZ R170, R171, R182 ;  /* 0x000000b6abaa7221 */ /* 0x000fe20000010000 */
[----:B------:R-:W-:Y:S01]  /*7ed0*/  FFMA.FTZ R178, R0, R159, RZ ;  /* 0x0000009f00b27223 */ /* 0x000fe200000100ff */
[----:B-1----:R-:W-:Y:S01]  /*7ee0*/  FADD.FTZ R7, R202, R7 ;  /* 0x00000007ca077221 */ /* 0x002fe20000010000 */
[----:B------:R-:W-:Y:S01]  /*7ef0*/  @!P1 LEA R184, R121, UR24, 0x4 ;  /* 0x0000001879b89c11 */ /* 0x000fe2000f8e20ff */
[----:B------:R-:W-:Y:S01]  /*7f00*/  FFMA.FTZ R191, R0, -R3, RZ ;  /* 0x8000000300bf7223 */ /* 0x000fe200000100ff */
[----:B------:R-:W-:Y:S01]  /*7f10*/  FADD.FTZ R126, R126, R173 ;  /* 0x000000ad7e7e7221 */ /* 0x000fe20000010000 */
[----:B------:R-:W-:Y:S01]  /*7f20*/  FMUL.FTZ R171, R129, R170 ;  /* 0x000000aa81ab7220 */ /* 0x000fe20000410000 */
[C---:B------:R-:W-:Y:S01]  /*7f30*/  FFMA.FTZ R178, R105.reuse, R156, R178 ;  /* 0x0000009c69b27223 */ /* 0x040fe200000100b2 */
[----:B------:R-:W-:Y:S01]  /*7f40*/  FFMA.FTZ R180, R105, -R2, R191 ;  /* 0x8000000269b47223 */ /* 0x000fe200000100bf */
[----:B------:R0:W-:Y:S01]  /*7f50*/  @!P1 STS.128 [R184+0x1980], R4 ;  /* 0x00198004b8009388 */ /* 0x0001e20000000c00 */
[-C--:B------:R-:W-:Y:S01]  /*7f60*/  FMUL.FTZ R129, R129, R126.reuse ;  /* 0x0000007e81817220 */ /* 0x080fe20000410000 */
[----:B------:R-:W-:Y:S01]  /*7f70*/  FFMA.FTZ R171, R134, R126, R171 ;  /* 0x0000007e86ab7223 */ /* 0x000fe200000100ab */
[----:B------:R-:W-:Y:S01]  /*7f80*/  FFMA.FTZ R180, R107, -R17, R180 ;  /* 0x800000116bb47223 */ /* 0x000fe200000100b4 */
[----:B------:R-:W-:Y:S01]  /*7f90*/  FFMA.FTZ R156, R54, -R69, R156 ;  /* 0x80000045369c7223 */ /* 0x000fe2000001009c */
[----:B------:R-:W-:Y:S01]  /*7fa0*/  FFMA.FTZ R134, R134, R170, -R129 ;  /* 0x000000aa86867223 */ /* 0x000fe20000010881 */
[----:B------:R-:W-:Y:S01]  /*7fb0*/  FADD.FTZ R146, R146, R171 ;  /* 0x000000ab92927221 */ /* 0x000fe20000010000 */
[----:B------:R-:W-:-:S02]  /*7fc0*/  FFMA.FTZ R174, R87, R90, R174 ;  /* 0x0000005a57ae7223 */ /* 0x000fc400000100ae */
[----:B------:R-:W-:Y:S01]  /*7fd0*/  FADD.FTZ R145, R145, R134 ;  /* 0x0000008691917221 */ /* 0x000fe20000010000 */
[----:B0-----:R-:W-:Y:S01]  /*7fe0*/  FFMA.FTZ R5, R107, R154, R178 ;  /* 0x0000009a6b057223 */ /* 0x001fe200000100b2 */
[----:B------:R-:W-:Y:S01]  /*7ff0*/  FMUL.FTZ R4, R124, R146 ;  /* 0x000000927c047220 */ /* 0x000fe20000410000 */
[----:B------:R-:W-:Y:S01]  /*8000*/  FFMA.FTZ R154, R53, -R68, R154 ;  /* 0x80000044359a7223 */ /* 0x000fe2000001009a */
[----:B------:R-:W-:Y:S01]  /*8010*/  FMUL.FTZ R184, R162, R85 ;  /* 0x00000055a2b87220 */ /* 0x000fe20000410000 */
[C---:B------:R-:W-:Y:S01]  /*8020*/  FFMA.FTZ R6, R108.reuse, R151, R5 ;  /* 0x000000976c067223 */ /* 0x040fe20000010005 */
[----:B------:R-:W-:Y:S01]  /*8030*/  FFMA.FTZ R5, R108, -R147, R180 ;  /* 0x800000936c057223 */ /* 0x000fe200000100b4 */
[----:B------:R-:W-:Y:S01]  /*8040*/  FFMA.FTZ R7, R133, R145, -R4 ;  /* 0x0000009185077223 */ /* 0x000fe20000010804 */
[----:B------:R-:W-:Y:S01]  /*8050*/  FFMA.FTZ R151, R52, -R67, R151 ;  /* 0x8000004334977223 */ /* 0x000fe20000010097 */
[C---:B------:R-:W-:Y:S01]  /*8060*/  FFMA.FTZ R129, R109.reuse, R153, R6 ;  /* 0x000000996d817223 */ /* 0x040fe20000010006 */
[----:B------:R-:W-:Y:S01]  /*8070*/  FFMA.FTZ R6, R109, -R16, R5 ;  /* 0x800000106d067223 */ /* 0x000fe20000010005 */
[----:B------:R-:W-:Y:S01]  /*8080*/  FMUL.FTZ R5, R124, R145 ;  /* 0x000000917c057220 */ /* 0x000fe20000410000 */
[----:B------:R-:W-:Y:S01]  /*8090*/  FADD.FTZ R144, R144, R7 ;  /* 0x0000000790907221 */ /* 0x000fe20000010000 */
[C---:B------:R-:W-:Y:S01]  /*80a0*/  FFMA.FTZ R124, R110.reuse, R150, R129 ;  /* 0x000000966e7c7223 */ /* 0x040fe20000010081 */
[----:B------:R-:W-:Y:S01]  /*80b0*/  FFMA.FTZ R129, R110, -R149, R6 ;  /* 0x800000956e817223 */ /* 0x000fe20000010006 */
[----:B------:R-:W-:Y:S01]  /*80c0*/  FFMA.FTZ R4, R133, R146, R5 ;  /* 0x0000009285047223 */ /* 0x000fe20000010005 */
[----:B------:R-:W-:Y:S01]  /*80d0*/  FMUL.FTZ R5, R131, R144 ;  /* 0x0000009083057220 */ /* 0x000fe20000410000 */
[C---:B------:R-:W-:Y:S01]  /*80e0*/  FFMA.FTZ R7, R111.reuse, R155, R124 ;  /* 0x0000009b6f077223 */ /* 0x040fe2000001007c */
[----:B------:R-:W-:Y:S01]  /*80f0*/  FFMA.FTZ R6, R111, -R148, R129 ;  /* 0x800000946f067223 */ /* 0x000fe20000010081 */
[----:B------:R-:W-:Y:S01]  /*8100*/  FADD.FTZ R143, R143, R4 ;  /* 0x000000048f8f7221 */ /* 0x000fe20000010000 */
[----:B------:R-:W-:Y:S01]  /*8110*/  FFMA.FTZ R153, R50, -R65, R153 ;  /* 0x8000004132997223 */ /* 0x000fe20000010099 */
        /* <DEDUP_REMOVED lines=9> */
[C---:B------:R-:W-:Y:S01]  /*81b0*/  FMUL.FTZ R133, R9.reuse, R195 ;  /* 0x000000c309857220 */ /* 0x040fe20000410000 */
[----:B------:R-:W-:Y:S01]  /*81c0*/  FFMA.FTZ R5, R114, -R165, R4 ;  /* 0x800000a572057223 */ /* 0x000fe20000010004 */
[-C--:B------:R-:W-:Y:S01]  /*81d0*/  FMUL.FTZ R131, R9, R203.reuse ;  /* 0x000000cb09837220 */ /* 0x080fe20000410000 */
[----:B------:R-:W-:Y:S01]  /*81e0*/  FFMA.FTZ R7, R115, R206, R6 ;  /* 0x000000ce73077223 */ /* 0x000fe20000010006 */
[----:B------:R-:W-:Y:S01]  /*81f0*/  FFMA.FTZ R133, R8, R203, -R133 ;  /* 0x000000cb08857223 */ /* 0x000fe20000010885 */
[----:B------:R-:W-:Y:S01]  /*8200*/  FMUL.FTZ R203, R203, R84 ;  /* 0x00000054cbcb7220 */ /* 0x000fe20000410000 */
[----:B------:R-:W-:Y:S01]  /*8210*/  FADD.FTZ R141, R141, R132 ;  /* 0x000000848d8d7221 */ /* 0x000fe20000010000 */
[----:B------:R-:W-:Y:S01]  /*8220*/  FFMA.FTZ R5, R115, -R198, R5 ;  /* 0x800000c673057223 */ /* 0x000fe20000010005 */
[----:B------:R-:W-:Y:S01]  /*8230*/  FFMA.FTZ R132, R116, R208, R7 ;  /* 0x000000d074847223 */ /* 0x000fe20000010007 */
[-C--:B------:R-:W-:Y:S01]  /*8240*/  FFMA.FTZ R208, R41, -R84.reuse, R208 ;  /* 0x8000005429d07223 */ /* 0x080fe200000100d0 */
[----:B------:R-:W-:Y:S01]  /*8250*/  FMUL.FTZ R7, R195, R84 ;  /* 0x00000054c3077220 */ /* 0x000fe20000410000 */
[----:B------:R-:W-:Y:S01]  /*8260*/  FMUL.FTZ R171, R196, R203 ;  /* 0x000000cbc4ab7220 */ /* 0x000fe20000410000 */
[----:B------:R-:W-:Y:S01]  /*8270*/  FFMA.FTZ R131, R8, R195, R131 ;  /* 0x000000c308837223 */ /* 0x000fe20000010083 */
[----:B------:R-:W-:Y:S01]  /*8280*/  FFMA.FTZ R142, R116, -R196, R5 ;  /* 0x800000c4748e7223 */ /* 0x000fe20000010005 */
[----:B------:R-:W-:Y:S01]  /*8290*/  FADD.FTZ R98, R7, R98 ;  /* 0x0000006207627221 */ /* 0x000fe20000010000 */
[-C--:B------:R-:W-:Y:S01]  /*82a0*/  FFMA.FTZ R4, R208, R7.reuse, R171 ;  /* 0x00000007d0047223 */ /* 0x080fe200000100ab */
[----:B------:R-:W-:Y:S01]  /*82b0*/  FMUL.FTZ R5, R196, R7 ;  /* 0x00000007c4057220 */ /* 0x000fe20000410000 */
[----:B------:R-:W-:Y:S01]  /*82c0*/  FMUL.FTZ R7, R128, R141 ;  /* 0x0000008d80077220 */ /* 0x000fe20000410000 */
[----:B------:R-:W-:Y:S01]  /*82d0*/  FMUL.FTZ R131, R208, R131 ;  /* 0x00000083d0837220 */ /* 0x000fe20000410000 */
[-C--:B------:R-:W-:Y:S01]  /*82e0*/  FMUL.FTZ R128, R128, R129.reuse ;  /* 0x0000008180807220 */ /* 0x080fe20000410000 */
[-C--:B------:R-:W-:Y:S01]  /*82f0*/  FMUL.FTZ R171, R183, R42.reuse ;  /* 0x0000002ab7ab7220 */ /* 0x080fe20000410000 */
[----:B------:R-:W-:Y:S01]  /*8300*/  FFMA.FTZ R7, R140, R129, R7 ;  /* 0x000000818c077223 */ /* 0x000fe20000010007 */
[----:B------:R-:W-:Y:S01]  /*8310*/  FFMA.FTZ R196, R196, R133, R131 ;  /* 0x00000085c4c47223 */ /* 0x000fe20000010083 */
[----:B------:R-:W-:Y:S01]  /*8320*/  FFMA.FTZ R124, R140, R141, -R128 ;  /* 0x0000008d8c7c7223 */ /* 0x000fe20000010880 */
[-C--:B------:R-:W-:Y:S01]  /*8330*/  FFMA.FTZ R206, R43, -R42.reuse, R206 ;  /* 0x8000002a2bce7223 */ /* 0x080fe200000100ce */
[----:B------:R-:W-:Y:S01]  /*8340*/  FMUL.FTZ R131, R168, R42 ;  /* 0x0000002aa8837220 */ /* 0x000fe20000410000 */
[----:B------:R-:W-:Y:S01]  /*8350*/  FMUL.FTZ R173, R198, R171 ;  /* 0x000000abc6ad7220 */ /* 0x000fe20000410000 */
[----:B------:R-:W-:Y:S01]  /*8360*/  FADD.FTZ R124, R125, R124 ;  /* 0x0000007c7d7c7221 */ /* 0x000fe20000010000 */
        /* <DEDUP_REMOVED lines=8> */
[----:B------:R-:W-:Y:S01]  /*83f0*/  FMUL.FTZ R131, R204, R86 ;  /* 0x00000056cc837220 */ /* 0x000fe20000410000 */
[C---:B------:R-:W-:Y:S01]  /*8400*/  FFMA.FTZ R128, R139.reuse, R122, R128 ;  /* 0x0000007a8b807223 */ /* 0x040fe20000010080 */
[----:B------:R-:W-:Y:S01]  /*8410*/  FFMA.FTZ R134, R139, R124, -R123 ;  /* 0x0000007c8b867223 */ /* 0x000fe2000001087b */
[----:B------:R-:W-:Y:S01]  /*8420*/  FFMA.FTZ R139, R117, R210, R132 ;  /* 0x000000d2758b7223 */ /* 0x000fe20000010084 */
[-C--:B------:R-:W-:Y:S01]  /*8430*/  FMUL.FTZ R123, R166, R86.reuse ;  /* 0x00000056a67b7220 */ /* 0x080fe20000410000 */
[----:B------:R-:W-:Y:S01]  /*8440*/  FFMA.FTZ R210, R81, -R86, R210 ;  /* 0x8000005651d27223 */ /* 0x000fe200000100d2 */
[----:B------:R-:W-:Y:S01]  /*8450*/  FMUL.FTZ R171, R194, R131 ;  /* 0x00000083c2ab7220 */ /* 0x000fe20000410000 */
[----:B------:R-:W-:Y:S01]  /*8460*/  FADD.FTZ R135, R135, R134 ;  /* 0x0000008687877221 */ /* 0x000fe20000010000 */
[----:B------:R-:W-:Y:S01]  /*8470*/  FADD.FTZ R95, R123, R95 ;  /* 0x0000005f7b5f7221 */ /* 0x000fe20000010000 */
[----:B------:R-:W-:Y:S01]  /*8480*/  FADD.FTZ R127, R127, R128 ;  /* 0x000000807f7f7221 */ /* 0x000fe20000010000 */
[-C--:B------:R-:W-:Y:S01]  /*8490*/  FFMA.FTZ R132, R210, R123.reuse, R171 ;  /* 0x0000007bd2847223 */ /* 0x080fe200000100ab */
[----:B------:R-:W-:Y:S01]  /*84a0*/  FMUL.FTZ R123, R194, R123 ;  /* 0x0000007bc27b7220 */ /* 0x000fe20000410000 */
[-C--:B------:R-:W-:Y:S01]  /*84b0*/  FFMA.FTZ R133, R8, R183.reuse, -R133 ;  /* 0x000000b708857223 */ /* 0x080fe20000010885 */
[C---:B------:R-:W-:Y:S01]  /*84c0*/  FMUL.FTZ R125, R9.reuse, R166 ;  /* 0x000000a6097d7220 */ /* 0x040fe20000410000 */
[C---:B------:R-:W-:Y:S01]  /*84d0*/  FMUL.FTZ R183, R9.reuse, R183 ;  /* 0x000000b709b77220 */ /* 0x040fe20000410000 */
[----:B------:R-:W-:Y:S01]  /*84e0*/  FFMA.FTZ R134, R210, R131, -R123 ;  /* 0x00000083d2867223 */ /* 0x000fe2000001087b */
[C---:B------:R-:W-:Y:S01]  /*84f0*/  FMUL.FTZ R123, R130.reuse, R135 ;  /* 0x00000087827b7220 */ /* 0x040fe20000410000 */
[----:B------:R-:W-:Y:S01]  /*8500*/  FMUL.FTZ R130, R130, R127 ;  /* 0x0000007f82827220 */ /* 0x000fe20000410000 */
[C---:B------:R-:W-:Y:S01]  /*8510*/  FFMA.FTZ R173, R8.reuse, R204, -R125 ;  /* 0x000000cc08ad7223 */ /* 0x040fe2000001087d */
[----:B------:R-:W-:Y:S01]  /*8520*/  FFMA.FTZ R183, R8, R168, R183 ;  /* 0x000000a808b77223 */ /* 0x000fe200000100b7 */
        /* <DEDUP_REMOVED lines=8> */
[----:B------:R-:W-:Y:S01]  /*85b0*/  FMUL.FTZ R125, R210, R125 ;  /* 0x0000007dd27d7220 */ /* 0x000fe20000410000 */
[-C--:B------:R-:W-:Y:S01]  /*85c0*/  FMUL.FTZ R130, R131, R70.reuse ;  /* 0x0000004683827220 */ /* 0x080fe20000410000 */
[-C--:B------:R-:W-:Y:S01]  /*85d0*/  FFMA.FTZ R128, R55, -R70.reuse, R159 ;  /* 0x8000004637807223 */ /* 0x080fe2000001009f */
[----:B------:R-:W-:Y:S01]  /*85e0*/  FMUL.FTZ R183, R135, R69 ;  /* 0x0000004587b77220 */ /* 0x000fe20000410000 */
[----:B------:R-:W-:Y:S01]  /*85f0*/  FMUL.FTZ R123, R137, R70 ;  /* 0x00000046897b7220 */ /* 0x000fe20000410000 */
[----:B------:R-:W-:Y:S01]  /*8600*/  FMUL.FTZ R159, R3, R130 ;  /* 0x00000082039f7220 */ /* 0x000fe20000410000 */
[----:B------:R-:W-:Y:S01]  /*8610*/  FFMA.FTZ R171, R117, -R194, R142 ;  /* 0x800000c275ab7223 */ /* 0x000fe2000001008e */
[----:B------:R-:W-:Y:S01]  /*8620*/  FFMA.FTZ R194, R194, R173, R125 ;  /* 0x000000adc2c27223 */ /* 0x000fe2000001007d */
[----:B------:R-:W-:Y:S01]  /*8630*/  FMUL.FTZ R125, R127, R69 ;  /* 0x000000457f7d7220 */ /* 0x000fe20000410000 */
[----:B------:R-:W-:Y:S01]  /*8640*/  FMUL.FTZ R173, R2, R183 ;  /* 0x000000b702ad7220 */ /* 0x000fe20000410000 */
[----:B------:R-:W-:Y:S01]  /*8650*/  FFMA.FTZ R159, R128, R123, R159 ;  /* 0x0000007b809f7223 */ /* 0x000fe2000001009f */
[-C--:B------:R-:W-:Y:S01]  /*8660*/  FMUL.FTZ R140, R124, R68.reuse ;  /* 0x000000447c8c7220 */ /* 0x080fe20000410000 */
[----:B------:R-:W-:Y:S01]  /*8670*/  FMUL.FTZ R133, R122, R68 ;  /* 0x000000447a857220 */ /* 0x000fe20000410000 */
[----:B------:R-:W-:Y:S01]  /*8680*/  FFMA.FTZ R136, R156, R125, R173 ;  /* 0x0000007d9c887223 */ /* 0x000fe200000100ad */
[----:B------:R-:W-:Y:S01]  /*8690*/  FADD.FTZ R159, RZ, R159 ;  /* 0x0000009fff9f7221 */ /* 0x000fe20000010000 */
[----:B------:R-:W-:Y:S01]  /*86a0*/  FMUL.FTZ R173, R3, R123 ;  /* 0x0000007b03ad7220 */ /* 0x000fe20000410000 */
[----:B------:R-:W-:Y:S01]  /*86b0*/  FMUL.FTZ R191, R2, R125 ;  /* 0x0000007d02bf7220 */ /* 0x000fe20000410000 */
[----:B------:R-:W-:Y:S01]  /*86c0*/  FMUL.FTZ R193, R17, R133 ;  /* 0x0000008511c17220 */ /* 0x000fe20000410000 */
[----:B------:R-:W-:Y:S01]  /*86d0*/  FADD.FTZ R136, R159, R136 ;  /* 0x000000889f887221 */ /* 0x000fe20000010000 */
[----:B------:R-:W-:Y:S01]  /*86e0*/  FMUL.FTZ R159, R17, R140 ;  /* 0x0000008c119f7220 */ /* 0x000fe20000410000 */
[----:B------:R-:W-:Y:S01]  /*86f0*/  FFMA.FTZ R173, R128, R130, -R173 ;  /* 0x0000008280ad7223 */ /* 0x000fe200000108ad */
[----:B------:R-:W-:Y:S01]  /*8700*/  FMUL.FTZ R130, R129, R67 ;  /* 0x0000004381827220 */ /* 0x000fe20000410000 */
[----:B------:R-:W-:Y:S01]  /*8710*/  FFMA.FTZ R138, R156, R183, -R191 ;  /* 0x000000b79c8a7223 */ /* 0x000fe200000108bf */
[C---:B------:R-:W-:Y:S01]  /*8720*/  FFMA.FTZ R159, R154.reuse, R133, R159 ;  /* 0x000000859a9f7223 */ /* 0x040fe2000001009f */
[----:B------:R-:W-:Y:S01]  /*8730*/  FADD.FTZ R173, RZ, R173 ;  /* 0x000000adffad7221 */ /* 0x000fe20000010000 */
[----:B------:R-:W-:Y:S01]  /*8740*/  FFMA.FTZ R193, R154, R140, -R193 ;  /* 0x0000008c9ac17223 */ /* 0x000fe200000108c1 */
[----:B------:R-:W-:Y:S01]  /*8750*/  FMUL.FTZ R140, R141, R67 ;  /* 0x000000438d8c7220 */ /* 0x000fe20000410000 */
[----:B------:R-:W-:Y:S01]  /*8760*/  FMUL.FTZ R142, R147, R130 ;  /* 0x00000082938e7220 */ /* 0x000fe20000410000 */
[----:B------:R-:W-:Y:S01]  /*8770*/  FADD.FTZ R159, R136, R159 ;  /* 0x0000009f889f7221 */ /* 0x000fe20000010000 */
[----:B------:R-:W-:Y:S01]  /*8780*/  FADD.FTZ R138, R173, R138 ;  /* 0x0000008aad8a7221 */ /* 0x000fe20000010000 */
[-C--:B------:R-:W-:Y:S01]  /*8790*/  FMUL.FTZ R136, R143, R65.reuse ;  /* 0x000000418f887220 */ /* 0x080fe20000410000 */
[----:B------:R-:W-:Y:S01]  /*87a0*/  FFMA.FTZ R173, R151, R140, -R142 ;  /* 0x0000008c97ad7223 */ /* 0x000fe2000001088e */
[----:B------:R-:W-:Y:S01]  /*87b0*/  FMUL.FTZ R142, R144, R65 ;  /* 0x00000041908e7220 */ /* 0x000fe20000410000 */
[----:B------:R-:W-:Y:S01]  /*87c0*/  FADD.FTZ R138, R138, R193 ;  /* 0x000000c18a8a7221 */ /* 0x000fe20000010000 */
[C---:B------:R-:W-:Y:S01]  /*87d0*/  FMUL.FTZ R178, R16.reuse, R136 ;  /* 0x0000008810b27220 */ /* 0x040fe20000410000 */
[----:B------:R-:W-:Y:S01]  /*87e0*/  FMUL.FTZ R140, R147, R140 ;  /* 0x0000008c938c7220 */ /* 0x000fe20000410000 */
[-C--:B------:R-:W-:Y:S01]  /*87f0*/  FMUL.FTZ R183, R16, R142.reuse ;  /* 0x0000008e10b77220 */ /* 0x080fe20000410000 */
[----:B------:R-:W-:Y:S01]  /*8800*/  FADD.FTZ R138, R138, R173 ;  /* 0x000000ad8a8a7221 */ /* 0x000fe20000010000 */
[----:B------:R-:W-:Y:S01]  /*8810*/  FFMA.FTZ R191, R153, R142, -R178 ;  /* 0x0000008e99bf7223 */ /* 0x000fe200000108b2 */
[----:B------:R-:W-:Y:S01]  /*8820*/  FFMA.FTZ R140, R151, R130, R140 ;  /* 0x00000082978c7223 */ /* 0x000fe2000001008c */
[----:B------:R-:W-:Y:S01]  /*8830*/  FFMA.FTZ R183, R153, R136, R183 ;  /* 0x0000008899b77223 */ /* 0x000fe200000100b7 */
[----:B------:R-:W-:Y:S01]  /*8840*/  FFMA.FTZ R201, R43, R168, R198 ;  /* 0x000000a82bc97223 */ /* 0x000fe200000100c6 */
[----:B------:R-:W-:Y:S01]  /*8850*/  FADD.FTZ R191, R138, R191 ;  /* 0x000000bf8abf7221 */ /* 0x000fe20000010000 */
[-C--:B------:R-:W-:Y:S01]  /*8860*/  FMUL.FTZ R138, R146, R66.reuse ;  /* 0x00000042928a7220 */ /* 0x080fe20000410000 */
[----:B------:R-:W-:Y:S01]  /*8870*/  FADD.FTZ R140, R159, R140 ;  /* 0x0000008c9f8c7221 */ /* 0x000fe20000010000 */
[-C--:B------:R-:W-:Y:S01]  /*8880*/  FFMA.FTZ R159, R49, -R66.reuse, R150 ;  /* 0x80000042319f7223 */ /* 0x080fe20000010096 */
[----:B------:R-:W-:Y:S01]  /*8890*/  FMUL.FTZ R142, R145, R66 ;  /* 0x00000042918e7220 */ /* 0x000fe20000410000 */
[----:B------:R-:W-:Y:S01]  /*88a0*/  FMUL.FTZ R150, R149, R138 ;  /* 0x0000008a95967220 */ /* 0x000fe20000410000 */
[----:B------:R-:W-:Y:S01]  /*88b0*/  FMUL.FTZ R168, R177, R45 ;  /* 0x0000002db1a87220 */ /* 0x000fe20000410000 */
[----:B------:R-:W-:Y:S01]  /*88c0*/  FFMA.FTZ R5, R208, R203, -R5 ;  /* 0x000000cbd0057223 */ /* 0x000fe20000010805 */
[----:B------:R-:W-:Y:S01]  /*88d0*/  FADD.FTZ R140, R140, R183 ;  /* 0x000000b78c8c7221 */ /* 0x000fe20000010000 */
[-C--:B------:R-:W-:Y:S01]  /*88e0*/  FFMA.FTZ R180, R44, -R45.reuse, R167 ;  /* 0x8000002d2cb47223 */ /* 0x080fe200000100a7 */
[----:B------:R-:W-:Y:S01]  /*88f0*/  FFMA.FTZ R150, R159, R142, -R150 ;  /* 0x0000008e9f967223 */ /* 0x000fe20000010896 */
        /* <DEDUP_REMOVED lines=8> */
[-C--:B------:R-:W-:Y:S01]  /*8980*/  FFMA.FTZ R155, R48, -R61.reuse, R155 ;  /* 0x8000003d309b7223 */ /* 0x080fe2000001009b */
[----:B------:R-:W-:Y:S01]  /*8990*/  FMUL.FTZ R167, R126, R61 ;  /* 0x0000003d7ea77220 */ /* 0x000fe20000410000 */
[----:B------:R-:W-:Y:S01]  /*89a0*/  FMUL.FTZ R142, R148, R166 ;  /* 0x000000a6948e7220 */ /* 0x000fe20000410000 */
[----:B------:R-:W-:Y:S01]  /*89b0*/  FADD.FTZ R140, R140, R173 ;  /* 0x000000ad8c8c7221 */ /* 0x000fe20000010000 */
[----:B------:R-:W-:Y:S01]  /*89c0*/  FADD.FTZ R96, R183, R96 ;  /* 0x00000060b7607221 */ /* 0x000fe20000010000 */
[----:B------:R-:W-:Y:S01]  /*89d0*/  FMUL.FTZ R193, R165, R183 ;  /* 0x000000b7a5c17220 */ /* 0x000fe20000410000 */
[-C--:B------:R-:W-:Y:S01]  /*89e0*/  FFMA.FTZ R173, R155, R167.reuse, R142 ;  /* 0x000000a79bad7223 */ /* 0x080fe2000001008e */
[----:B------:R-:W-:Y:S01]  /*89f0*/  FMUL.FTZ R183, R148, R167 ;  /* 0x000000a794b77220 */ /* 0x000fe20000410000 */
[----:B------:R-:W-:Y:S01]  /*8a00*/  FADD.FTZ R150, R191, R150 ;  /* 0x00000096bf967221 */ /* 0x000fe20000010000 */
[----:B------:R-:W-:Y:S01]  /*8a10*/  FFMA.FTZ R199, R180, R168, -R193 ;  /* 0x000000a8b4c77223 */ /* 0x000fe200000108c1 */
[----:B------:R-:W-:Y:S01]  /*8a20*/  FADD.FTZ R173, R140, R173 ;  /* 0x000000ad8cad7221 */ /* 0x000fe20000010000 */
[----:B------:R-:W-:Y:S01]  /*8a30*/  FMUL.FTZ R140, R187, R56 ;  /* 0x00000038bb8c7220 */ /* 0x000fe20000410000 */
[----:B------:R-:W-:Y:S01]  /*8a40*/  FFMA.FTZ R183, R155, R166, -R183 ;  /* 0x000000a69bb77223 */ /* 0x000fe200000108b7 */
[----:B------:R-:W-:Y:S01]  /*8a50*/  FMUL.FTZ R193, R9, R169 ;  /* 0x000000a909c17220 */ /* 0x000fe20000410000 */
[-C--:B------:R-:W-:Y:S01]  /*8a60*/  FMUL.FTZ R142, R175, R56.reuse ;  /* 0x00000038af8e7220 */ /* 0x080fe20000410000 */
[----:B------:R-:W-:Y:S01]  /*8a70*/  FFMA.FTZ R160, R47, -R56, R160 ;  /* 0x800000382fa07223 */ /* 0x000fe200000100a0 */
[C---:B------:R-:W-:Y:S01]  /*8a80*/  FMUL.FTZ R191, R157.reuse, R140 ;  /* 0x0000008c9dbf7220 */ /* 0x040fe20000410000 */
[----:B------:R-:W-:Y:S01]  /*8a90*/  FADD.FTZ R150, R150, R183 ;  /* 0x000000b796967221 */ /* 0x000fe20000010000 */
[----:B------:R-:W-:Y:S01]  /*8aa0*/  FFMA.FTZ R182, R8, R177, -R193 ;  /* 0x000000b108b67223 */ /* 0x000fe200000108c1 */
[-C--:B------:R-:W-:Y:S01]  /*8ab0*/  FMUL.FTZ R183, R157, R142.reuse ;  /* 0x0000008e9db77220 */ /* 0x080fe20000410000 */
[----:B------:R-:W-:Y:S01]  /*8ac0*/  FFMA.FTZ R191, R160, R142, -R191 ;  /* 0x0000008ea0bf7223 */ /* 0x000fe200000108bf */
[----:B------:R-:W-:Y:S01]  /*8ad0*/  FMUL.FTZ R168, R190, R51 ;  /* 0x00000033bea87220 */ /* 0x000fe20000410000 */
[----:B------:R-:W-:Y:S01]  /*8ae0*/  FMUL.FTZ R177, R9, R177 ;  /* 0x000000b109b17220 */ /* 0x000fe20000410000 */
[-C--:B------:R-:W-:Y:S01]  /*8af0*/  FMUL.FTZ R142, R189, R51.reuse ;  /* 0x00000033bd8e7220 */ /* 0x080fe20000410000 */
[----:B------:R-:W-:Y:S01]  /*8b00*/  FFMA.FTZ R166, R160, R140, R183 ;  /* 0x0000008ca0a67223 */ /* 0x000fe200000100b7 */
[----:B------:R-:W-:Y:S01]  /*8b10*/  FFMA.FTZ R163, R46, -R51, R163 ;  /* 0x800000332ea37223 */ /* 0x000fe200000100a3 */
[----:B------:R-:W-:Y:S01]  /*8b20*/  FMUL.FTZ R178, R158, R168 ;  /* 0x000000a89eb27220 */ /* 0x000fe20000410000 */
[----:B------:R-:W-:Y:S01]  /*8b30*/  FFMA.FTZ R183, R8, R169, R177 ;  /* 0x000000a908b77223 */ /* 0x000fe200000100b1 */
[-C--:B------:R-:W-:Y:S01]  /*8b40*/  FMUL.FTZ R177, R158, R142.reuse ;  /* 0x0000008e9eb17220 */ /* 0x080fe20000410000 */
[----:B------:R-:W-:Y:S01]  /*8b50*/  FADD.FTZ R166, R173, R166 ;  /* 0x000000a6ada67221 */ /* 0x000fe20000010000 */
[C---:B------:R-:W-:Y:S01]  /*8b60*/  FFMA.FTZ R173, R163.reuse, R142, R178 ;  /* 0x0000008ea3ad7223 */ /* 0x040fe200000100b2 */
[----:B------:R-:W-:Y:S01]  /*8b70*/  FADD.FTZ R150, R150, R191 ;  /* 0x000000bf96967221 */ /* 0x000fe20000010000 */
[----:B------:R-:W-:Y:S01]  /*8b80*/  FFMA.FTZ R177, R163, R168, -R177 ;  /* 0x000000a8a3b17223 */ /* 0x000fe200000108b1 */
[----:B------:R-:W-:Y:S01]  /*8b90*/  FMUL.FTZ R168, R164, R85 ;  /* 0x00000055a4a87220 */ /* 0x000fe20000410000 */
[----:B------:R-:W-:Y:S01]  /*8ba0*/  FADD.FTZ R166, R166, R173 ;  /* 0x000000ada6a67221 */ /* 0x000fe20000010000 */
[----:B------:R-:W-:Y:S01]  /*8bb0*/  FMUL.FTZ R173, R9, R164 ;  /* 0x000000a409ad7220 */ /* 0x000fe20000410000 */
[----:B------:R-:W-:Y:S01]  /*8bc0*/  FADD.FTZ R150, R150, R177 ;  /* 0x000000b196967221 */ /* 0x000fe20000010000 */
[----:B------:R-:W-:Y:S01]  /*8bd0*/  FMUL.FTZ R186, R179, R184 ;  /* 0x000000b8b3ba7220 */ /* 0x000fe20000410000 */
[----:B------:R-:W-:Y:S01]  /*8be0*/  FADD.FTZ R195, R166, R195 ;  /* 0x000000c3a6c37221 */ /* 0x000fe20000010000 */
[----:B------:R-:W-:Y:S01]  /*8bf0*/  FFMA.FTZ R166, R118, R181, R139 ;  /* 0x000000b576a67223 */ /* 0x000fe2000001008b */
[----:B------:R-:W-:Y:S01]  /*8c00*/  FADD.FTZ R150, R150, R199 ;  /* 0x000000c796967221 */ /* 0x000fe20000010000 */
[----:B------:R-:W-:Y:S01]  /*8c10*/  FFMA.FTZ R181, R82, -R85, R181 ;  /* 0x8000005552b57223 */ /* 0x000fe200000100b5 */
[----:B------:R-:W-:Y:S01]  /*8c20*/  FMUL.FTZ R139, R9, R162 ;  /* 0x000000a2098b7220 */ /* 0x000fe20000410000 */
[----:B------:R-:W-:Y:S01]  /*8c30*/  FADD.FTZ R195, R195, R6 ;  /* 0x00000006c3c37221 */ /* 0x000fe20000010000 */
[----:B------:R-:W-:Y:S01]  /*8c40*/  FADD.FTZ R150, R150, R7 ;  /* 0x0000000796967221 */ /* 0x000fe20000010000 */
[----:B------:R-:W-:Y:S01]  /*8c50*/  FMUL.FTZ R6, R161, R88 ;  /* 0x00000058a1067220 */ /* 0x000fe20000410000 */
[----:B------:R-:W-:Y:S01]  /*8c60*/  FFMA.FTZ R178, R8, R162, -R173 ;  /* 0x000000a208b27223 */ /* 0x000fe200000108ad */
[----:B------:R-:W-:Y:S01]  /*8c70*/  FADD.FTZ R94, R168, R94 ;  /* 0x0000005ea85e7221 */ /* 0x000fe20000010000 */
[-C--:B------:R-:W-:Y:S01]  /*8c80*/  FFMA.FTZ R173, R181, R168.reuse, R186 ;  /* 0x000000a8b5ad7223 */ /* 0x080fe200000100ba */
[----:B------:R-:W-:Y:S01]  /*8c90*/  FMUL.FTZ R168, R179, R168 ;  /* 0x000000a8b3a87220 */ /* 0x000fe20000410000 */
[----:B------:R-:W-:Y:S01]  /*8ca0*/  FFMA.FTZ R162, R8, R164, R139 ;  /* 0x000000a408a27223 */ /* 0x000fe2000001008b */
[----:B------:R-:W-:Y:S01]  /*8cb0*/  FADD.FTZ R195, R195, R4 ;  /* 0x00000004c3c37221 */ /* 0x000fe20000010000 */
[----:B------:R-:W-:Y:S01]  /*8cc0*/  FFMA.FTZ R7, R119, R176, R166 ;  /* 0x000000b077077223 */ /* 0x000fe200000100a6 */
[-C--:B------:R-:W-:Y:S01]  /*8cd0*/  FMUL.FTZ R4, R152, R88.reuse ;  /* 0x0000005898047220 */ /* 0x080fe20000410000 */
[----:B------:R-:W-:Y:S01]  /*8ce0*/  FFMA.FTZ R176, R83, -R88, R176 ;  /* 0x8000005853b07223 */ /* 0x000fe200000100b0 */
[----:B------:R-:W-:Y:S01]  /*8cf0*/  FMUL.FTZ R139, R185, R6 ;  /* 0x00000006b98b7220 */ /* 0x000fe20000410000 */
[----:B------:R-:W-:Y:S01]  /*8d00*/  FADD.FTZ R5, R150, R5 ;  /* 0x0000000596057221 */ /* 0x000fe20000010000 */
[C---:B------:R-:W-:Y:S01]  /*8d10*/  FFMA.FTZ R168, R181.reuse, R184, -R168 ;  /* 0x000000b8b5a87223 */ /* 0x040fe200000108a8 */
[----:B------:R-:W-:Y:S01]  /*8d20*/  FMUL.FTZ R162, R181, R162 ;  /* 0x000000a2b5a27220 */ /* 0x000fe20000410000 */
[-C--:B------:R-:W-:Y:S01]  /*8d30*/  FMUL.FTZ R181, R185, R4.reuse ;  /* 0x00000004b9b57220 */ /* 0x080fe20000410000 */
[C---:B------:R-:W-:Y:S01]  /*8d40*/  FFMA.FTZ R177, R176.reuse, R4, R139 ;  /* 0x00000004b0b17223 */ /* 0x040fe2000001008b */
[----:B------:R-:W-:Y:S01]  /*8d50*/  FADD.FTZ R5, R5, R134 ;  /* 0x0000008605057221 */ /* 0x000fe20000010000 */
[----:B------:R-:W-:Y:S01]  /*8d60*/  FMUL.FTZ R134, R15, R90 ;  /* 0x0000005a0f867220 */ /* 0x000fe20000410000 */
[----:B------:R-:W-:Y:S01]  /*8d70*/  FADD.FTZ R139, RZ, R172 ;  /* 0x000000acff8b7221 */ /* 0x000fe20000010000 */
[----:B------:R-:W-:Y:S01]  /*8d80*/  FFMA.FTZ R6, R176, R6, -R181 ;  /* 0x00000006b0067223 */ /* 0x000fe200000108b5 */
[----:B------:R-:W-:Y:S01]  /*8d90*/  FFMA.FTZ R150, R120, R174, R7 ;  /* 0x000000ae78967223 */ /* 0x000fe20000010007 */
[-C--:B------:R-:W-:Y:S01]  /*8da0*/  FMUL.FTZ R181, R14, R90.reuse ;  /* 0x0000005a0eb57220 */ /* 0x080fe20000410000 */
[----:B------:R-:W-:Y:S01]  /*8db0*/  FFMA.FTZ R172, R87, -R90, R174 ;  /* 0x8000005a57ac7223 */ /* 0x000fe200000100ae */
[-C--:B------:R-:W-:Y:S01]  /*8dc0*/  FMUL.FTZ R7, R139, R134.reuse ;  /* 0x000000868b077220 */ /* 0x080fe20000410000 */
[----:B------:R-:W-:Y:S01]  /*8dd0*/  FADD.FTZ R132, R195, R132 ;  /* 0x00000084c3847221 */ /* 0x000fe20000010000 */
[----:B------:R-:W-:Y:S01]  /*8de0*/  FADD.FTZ R93, R4, R93 ;  /* 0x0000005d045d7221 */ /* 0x000fe20000010000 */
[----:B------:R-:W-:Y:S01]  /*8df0*/  FFMA.FTZ R4, R118, -R179, R171 ;  /* 0x800000b376047223 */ /* 0x000fe200000100ab */
[----:B------:R-:W-:Y:S01]  /*8e00*/  FADD.FTZ R92, R181, R92 ;  /* 0x0000005cb55c7221 */ /* 0x000fe20000010000 */
[-C--:B------:R-:W-:Y:S01]  /*8e10*/  FFMA.FTZ R171, R172, R181.reuse, R7 ;  /* 0x000000b5acab7223 */ /* 0x080fe20000010007 */
[----:B------:R-:W-:Y:S01]  /*8e20*/  FADD.FTZ R132, R132, R173 ;  /* 0x000000ad84847221 */ /* 0x000fe20000010000 */
[----:B------:R-:W-:Y:S01]  /*8e30*/  FMUL.FTZ R181, R139, R181 ;  /* 0x000000b58bb57220 */ /* 0x000fe20000410000 */
[----:B------:R-:W-:Y:S01]  /*8e40*/  FADD.FTZ R5, R5, R168 ;  /* 0x000000a805057221 */ /* 0x000fe20000010000 */
[----:B------:R-:W-:Y:S01]  /*8e50*/  FFMA.FTZ R7, R119, -R185, R4 ;  /* 0x800000b977077223 */ /* 0x000fe20000010004 */
[----:B------:R-:W-:Y:S01]  /*8e60*/  FADD.FTZ R132, R132, R177 ;  /* 0x000000b184847221 */ /* 0x000fe20000010000 */
[----:B------:R-:W-:Y:S01]  /*8e70*/  FFMA.FTZ R134, R172, R134, -R181 ;  /* 0x00000086ac867223 */ /* 0x000fe200000108b5 */
[----:B------:R-:W-:Y:S01]  /*8e80*/  FADD.FTZ R5, R5, R6 ;  /* 0x0000000605057221 */ /* 0x000fe20000010000 */
[----:B------:R-:W-:Y:S01]  /*8e90*/  FMUL.FTZ R180, R180, R183 ;  /* 0x000000b7b4b47220 */ /* 0x000fe20000410000 */
[----:B------:R-:W-:Y:S01]  /*8ea0*/  FFMA.FTZ R166, R120, -R139, R7 ;  /* 0x8000008b78a67223 */ /* 0x000fe20000010007 */
[----:B------:R-:W-:Y:S01]  /*8eb0*/  FADD.FTZ R4, R132, R171 ;  /* 0x000000ab84047221 */ /* 0x000fe20000010000 */
[----:B------:R-:W-:Y:S01]  /*8ec0*/  FADD.FTZ R168, R5, R134 ;  /* 0x0000008605a87221 */ /* 0x000fe20000010000 */
[----:B------:R-:W-:Y:S01]  /*8ed0*/  FFMA.FTZ R7, R165, R182, R180 ;  /* 0x000000b6a5077223 */ /* 0x000fe200000100b4 */
[----:B------:R-:W0:Y:S01]  /*8ee0*/  SHFL.DOWN PT, R173, R150, 0x1, 0x1f ;  /* 0x08201f0096ad7f89 */ /* 0x000e2200000e0000 */
[C---:B------:R-:W-:Y:S01]  /*8ef0*/  FMUL.FTZ R5, R9.reuse, R189 ;  /* 0x000000bd09057220 */ /* 0x040fe20000410000 */
[C---:B------:R-:W-:Y:S01]  /*8f00*/  FMUL.FTZ R134, R9.reuse, R152 ;  /* 0x0000009809867220 */ /* 0x040fe20000410000 */
[----:B------:R-:W-:Y:S01]  /*8f10*/  FFMA.FTZ R132, R44, R169, R7 ;  /* 0x000000a92c847223 */ /* 0x000fe20000010007 */
[----:B------:R-:W1:Y:S01]  /*8f20*/  SHFL.DOWN PT, R180, R166, 0x1, 0x1f ;  /* 0x08201f00a6b47f89 */ /* 0x000e6200000e0000 */
[CC--:B------:R-:W-:Y:S01]  /*8f30*/  FFMA.FTZ R165, R8.reuse, R190.reuse, -R5 ;  /* 0x000000be08a57223 */ /* 0x0c0fe20000010805 */
[C---:B------:R-:W-:Y:S01]  /*8f40*/  FMUL.FTZ R5, R9.reuse, R190 ;  /* 0x000000be09057220 */ /* 0x040fe20000410000 */
[----:B------:R-:W-:Y:S01]  /*8f50*/  MOV R7, R166 ;  /* 0x000000a600077202 */ /* 0x000fe20000000f00 */
[----:B------:R-:W2:Y:S01]  /*8f60*/  SHFL.DOWN PT, R171, R4, 0x1, 0x1f ;  /* 0x08201f0004ab7f89 */ /* 0x000ea200000e0000 */
[C---:B------:R-:W-:Y:S01]  /*8f70*/  FFMA.FTZ R134, R8.reuse, R161, -R134 ;  /* 0x000000a108867223 */ /* 0x040fe20000010886 */
[----:B------:R-:W-:Y:S01]  /*8f80*/  FFMA.FTZ R6, R8, R189, R5 ;  /* 0x000000bd08067223 */ /* 0x000fe20000010005 */
[----:B------:R-:W-:Y:S01]  /*8f90*/  MOV R5, R168 ;  /* 0x000000a800057202 */ /* 0x000fe20000000f00 */
[----:B------:R-:W3:Y:S01]  /*8fa0*/  SHFL.DOWN PT, R174, R168, 0x1, 0x1f ;  /* 0x08201f00a8ae7f89 */ /* 0x000ee200000e0000 */
[----:B------:R-:W-:Y:S01]  /*8fb0*/  FMUL.FTZ R161, R9, R161 ;  /* 0x000000a109a17220 */ /* 0x000fe20000410000 */
[----:B------:R-:W-:Y:S01]  /*8fc0*/  FMUL.FTZ R163, R163, R6 ;  /* 0x00000006a3a37220 */ /* 0x000fe20000410000 */
[----:B------:R-:W-:Y:S01]  /*8fd0*/  MOV R6, R150 ;  /* 0x0000009600067202 */ /* 0x000fe20000000f00 */
[----:B------:R-:W-:Y:S01]  /*8fe0*/  FADD.FTZ R73, R132, R73 ;  /* 0x0000004984497221 */ /* 0x000fe20000010000 */
[----:B------:R-:W-:Y:S01]  /*8ff0*/  FFMA.FTZ R161, R8, R152, R161 ;  /* 0x0000009808a17223 */ /* 0x000fe200000100a1 */
[----:B------:R-:W-:Y:S01]  /*9000*/  FFMA.FTZ R163, R158, R165, R163 ;  /* 0x000000a59ea37223 */ /* 0x000fe200000100a3 */
[C---:B------:R-:W-:Y:S01]  /*9010*/  FMUL.FTZ R132, R9.reuse, R187 ;  /* 0x000000bb09847220 */ /* 0x040fe20000410000 */
[----:B------:R-:W-:Y:S01]  /*9020*/  FADD.FTZ R91, R142, R91 ;  /* 0x0000005b8e5b7221 */ /* 0x000fe20000010000 */
[----:B------:R-:W-:Y:S01]  /*9030*/  FMUL.FTZ R176, R176, R161 ;  /* 0x000000a1b0b07220 */ /* 0x000fe20000410000 */
[CC--:B------:R-:W-:Y:S01]  /*9040*/  FMUL.FTZ R161, R9.reuse, R14.reuse ;  /* 0x0000000e09a17220 */ /* 0x0c0fe20000410000 */
[-C--:B------:R-:W-:Y:S01]  /*9050*/  FFMA.FTZ R132, R8, R175.reuse, -R132 ;  /* 0x000000af08847223 */ /* 0x080fe20000010884 */
[----:B0-----:R-:W-:Y:S01]  /*9060*/  @!P2 FADD.FTZ R6, R6, R173 ;  /* 0x000000ad0606a221 */ /* 0x001fe20000010000 */
[C---:B------:R-:W-:Y:S01]  /*9070*/  FMUL.FTZ R175, R9.reuse, R175 ;  /* 0x000000af09af7220 */ /* 0x040fe20000410000 */
[CC--:B------:R-:W-:Y:S01]  /*9080*/  FFMA.FTZ R142, R8.reuse, R15.reuse, -R161 ;  /* 0x0000000f088e7223 */ /* 0x0c0fe200000108a1 */
[----:B------:R-:W-:Y:S01]  /*9090*/  FMUL.FTZ R15, R9, R15 ;  /* 0x0000000f090f7220 */ /* 0x000fe20000410000 */
[----:B-1----:R-:W-:Y:S01]  /*90a0*/  @!P2 FADD.FTZ R7, R7, R180 ;  /* 0x000000b40707a221 */ /* 0x002fe20000010000 */
[----:B------:R-:W0:Y:S01]  /*90b0*/  SHFL.DOWN PT, R169, R6, 0x2, 0x1f ;  /* 0x08401f0006a97f89 */ /* 0x000e2200000e0000 */
[C---:B------:R-:W-:Y:S01]  /*90c0*/  FFMA.FTZ R175, R8.reuse, R187, R175 ;  /* 0x000000bb08af7223 */ /* 0x040fe200000100af */
[----:B------:R-:W-:Y:S01]  /*90d0*/  FFMA.FTZ R161, R8, R14, R15 ;  /* 0x0000000e08a17223 */ /* 0x000fe2000001000f */
[----:B--2---:R-:W-:Y:S01]  /*90e0*/  @!P2 FADD.FTZ R4, R171, R4 ;  /* 0x00000004ab04a221 */ /* 0x004fe20000010000 */
[----:B------:R-:W1:Y:S01]  /*90f0*/  SHFL.DOWN PT, R158, R7, 0x2, 0x1f ;  /* 0x08401f00079e7f89 */ /* 0x000e6200000e0000 */
[----:B------:R-:W-:Y:S01]  /*9100*/  FMUL.FTZ R160, R160, R175 ;  /* 0x000000afa0a07220 */ /* 0x000fe20000410000 */
[----:B------:R-:W-:Y:S01]  /*9110*/  FFMA.FTZ R134, R185, R134, R176 ;  /* 0x00000086b9867223 */ /* 0x000fe200000100b0 */
[----:B---3--:R-:W-:Y:S01]  /*9120*/  @!P2 FADD.FTZ R5, R5, R174 ;  /* 0x000000ae0505a221 */ /* 0x008fe20000010000 */
[----:B------:R-:W2:Y:S01]  /*9130*/  SHFL.DOWN PT, R165, R4, 0x2, 0x1f ;  /* 0x08401f0004a57f89 */ /* 0x000ea200000e0000 */
[----:B------:R-:W-:Y:S01]  /*9140*/  ISETP.GT.AND P2, PT, R35, 0x1d, PT ;  /* 0x0000001d2300780c */ /* 0x000fe20003f44270 */
[----:B------:R-:W-:Y:S01]  /*9150*/  FADD.FTZ R89, R140, R89 ;  /* 0x000000598c597221 */ /* 0x000fe20000010000 */
[----:B------:R-:W-:Y:S01]  /*9160*/  FMUL.FTZ R172, R172, R161 ;  /* 0x000000a1acac7220 */ /* 0x000fe20000410000 */
[----:B------:R-:W3:Y:S01]  /*9170*/  SHFL.DOWN PT, R150, R5, 0x2, 0x1f ;  /* 0x08401f0005967f89 */ /* 0x000ee200000e0000 */
[----:B------:R-:W-:Y:S01]  /*9180*/  FFMA.FTZ R132, R157, R132, R160 ;  /* 0x000000849d847223 */ /* 0x000fe200000100a0 */
[----:B------:R-:W-:Y:S01]  /*9190*/  FFMA.FTZ R15, R83, R152, R134 ;  /* 0x00000098530f7223 */ /* 0x000fe20000010086 */
[----:B------:R-:W-:Y:S01]  /*91a0*/  FFMA.FTZ R142, R139, R142, R172 ;  /* 0x0000008e8b8e7223 */ /* 0x000fe200000100ac */
[----:B------:R-:W-:Y:S01]  /*91b0*/  FADD.FTZ R103, R136, R103 ;  /* 0x0000006788677221 */ /* 0x000fe20000010000 */
[----:B------:R-:W-:Y:S01]  /*91c0*/  FFMA.FTZ R134, R47, R187, R132 ;  /* 0x000000bb2f867223 */ /* 0x000fe20000010084 */
[----:B------:R-:W-:Y:S01]  /*91d0*/  FADD.FTZ R78, R15, R78 ;  /* 0x0000004e0f4e7221 */ /* 0x000fe20000010000 */
[----:B------:R-:W-:Y:S01]  /*91e0*/  FMUL.FTZ R15, R9, R126 ;  /* 0x0000007e090f7220 */ /* 0x000fe20000410000 */
[----:B------:R-:W-:Y:S01]  /*91f0*/  FFMA.FTZ R142, R87, R14, R142 ;  /* 0x0000000e578e7223 */ /* 0x000fe2000001008e */
[----:B------:R-:W-:Y:S01]  /*9200*/  FADD.FTZ R71, R134, R71 ;  /* 0x0000004786477221 */ /* 0x000fe20000010000 */
[----:B------:R-:W-:Y:S01]  /*9210*/  FFMA.FTZ R179, R179, R178, R162 ;  /* 0x000000b2b3b37223 */ /* 0x000fe200000100a2 */
[-C--:B------:R-:W-:Y:S01]  /*9220*/  FFMA.FTZ R139, R8, R170.reuse, -R15 ;  /* 0x000000aa088b7223 */ /* 0x080fe2000001080f */
[----:B0-----:R-:W-:Y:S01]  /*9230*/  @!P2 FADD.FTZ R6, R6, R169 ;  /* 0x000000a90606a221 */ /* 0x001fe20000010000 */
[----:B------:R-:W-:Y:S01]  /*9240*/  FMUL.FTZ R15, R9, R170 ;  /* 0x000000aa090f7220 */ /* 0x000fe20000410000 */
[----:B------:R-:W-:Y:S01]  /*9250*/  FFMA.FTZ R164, R82, R164, R179 ;  /* 0x000000a452a47223 */ /* 0x000fe200000100b3 */
[----:B------:R-:W-:Y:S01]  /*9260*/  FFMA.FTZ R163, R46, R189, R163 ;  /* 0x000000bd2ea37223 */ /* 0x000fe200000100a3 */
[----:B-1----:R-:W-:Y:S01]  /*9270*/  @!P2 FADD.FTZ R7, R7, R158 ;  /* 0x0000009e0707a221 */ /* 0x002fe20000010000 */
[----:B------:R-:W0:Y:S01]  /*9280*/  SHFL.DOWN PT, R161, R6, 0x4, 0x1f ;  /* 0x08801f0006a17f89 */ /* 0x000e2200000e0000 */
[----:B------:R-:W-:Y:S01]  /*9290*/  FFMA.FTZ R132, R8, R126, R15 ;  /* 0x0000007e08847223 */ /* 0x000fe2000001000f */
[-C--:B------:R-:W-:Y:S01]  /*92a0*/  FMUL.FTZ R15, R9, R145.reuse ;  /* 0x00000091090f7220 */ /* 0x080fe20000410000 */
[----:B--2---:R-:W-:Y:S01]  /*92b0*/  @!P2 FADD.FTZ R4, R4, R165 ;  /* 0x000000a50404a221 */ /* 0x004fe20000010000 */
[----:B------:R-:W-:Y:S01]  /*92c0*/  FADD.FTZ R102, R133, R102 ;  /* 0x0000006685667221 */ /* 0x000fe20000010000 */
[----:B------:R-:W-:Y:S01]  /*92d0*/  FMUL.FTZ R155, R155, R132 ;  /* 0x000000849b9b7220 */ /* 0x000fe20000410000 */
[-C--:B------:R-:W-:Y:S01]  /*92e0*/  FMUL.FTZ R132, R9, R146.reuse ;  /* 0x0000009209847220 */ /* 0x080fe20000410000 */
[----:B---3--:R-:W-:Y:S01]  /*92f0*/  @!P2 FADD.FTZ R5, R5, R150 ;  /* 0x000000960505a221 */ /* 0x008fe20000010000 */
[----:B------:R-:W1:Y:S01]  /*9300*/  SHFL.DOWN PT, R157, R4, 0x4, 0x1f ;  /* 0x08801f00049d7f89 */ /* 0x000e6200000e0000 */
[----:B------:R-:W-:Y:S01]  /*9310*/  ISETP.GT.AND P2, PT, R35, 0x1b, PT ;  /* 0x0000001b2300780c */ /* 0x000fe20003f44270 */
[C---:B------:R-:W-:Y:S01]  /*9320*/  FFMA.FTZ R14, R8.reuse, R146, R15 ;  /* 0x00000092080e7223 */ /* 0x040fe2000001000f */
[----:B------:R-:W-:Y:S01]  /*9330*/  FFMA.FTZ R132, R8, R145, -R132 ;  /* 0x0000009108847223 */ /* 0x000fe20000010884 */
[----:B------:R-:W2:Y:S01]  /*9340*/  SHFL.DOWN PT, R150, R7, 0x4, 0x1f ;  /* 0x08801f0007967f89 */ /* 0x000ea200000e0000 */
[----:B------:R-:W-:Y:S01]  /*9350*/  FFMA.FTZ R139, R148, R139, R155 ;  /* 0x0000008b948b7223 */ /* 0x000fe2000001009b */
[----:B------:R-:W-:Y:S01]  /*9360*/  FMUL.FTZ R14, R159, R14 ;  /* 0x0000000e9f0e7220 */ /* 0x000fe20000410000 */
[----:B------:R-:W-:Y:S01]  /*9370*/  FMUL.FTZ R15, R9, R143 ;  /* 0x0000008f090f7220 */ /* 0x000fe20000410000 */
[----:B------:R-:W3:Y:S01]  /*9380*/  SHFL.DOWN PT, R140, R5, 0x4, 0x1f ;  /* 0x08801f00058c7f89 */ /* 0x000ee200000e0000 */
[----:B------:R-:W-:Y:S01]  /*9390*/  FFMA.FTZ R139, R48, R126, R139 ;  /* 0x0000007e308b7223 */ /* 0x000fe2000001008b */
[----:B------:R-:W-:Y:S01]  /*93a0*/  FFMA.FTZ R132, R149, R132, R14 ;  /* 0x0000008495847223 */ /* 0x000fe2000001000e */
[----:B------:R-:W-:Y:S01]  /*93b0*/  FMUL.FTZ R126, R9, R129 ;  /* 0x00000081097e7220 */ /* 0x000fe20000410000 */
[----:B------:R-:W-:Y:S01]  /*93c0*/  FADD.FTZ R75, R196, R75 ;  /* 0x0000004bc44b7221 */ /* 0x000fe20000010000 */
[----:B------:R-:W-:Y:S01]  /*93d0*/  FADD.FTZ R64, R139, R64 ;  /* 0x000000408b407221 */ /* 0x000fe20000010000 */
[-C--:B------:R-:W-:Y:S01]  /*93e0*/  FFMA.FTZ R139, R8, R144.reuse, -R15 ;  /* 0x00000090088b7223 */ /* 0x080fe2000001080f */
[----:B------:R-:W-:Y:S01]  /*93f0*/  FMUL.FTZ R15, R9, R144 ;  /* 0x00000090090f7220 */ /* 0x000fe20000410000 */
[----:B0-----:R-:W-:Y:S01]  /*9400*/  @!P2 FADD.FTZ R6, R6, R161 ;  /* 0x000000a10606a221 */ /* 0x001fe20000010000 */
[C---:B------:R-:W-:Y:S01]  /*9410*/  FFMA.FTZ R126, R8.reuse, R141, -R126 ;  /* 0x0000008d087e7223 */ /* 0x040fe2000001087e */
[----:B------:R-:W-:Y:S01]  /*9420*/  FFMA.FTZ R132, R49, R146, R132 ;  /* 0x0000009231847223 */ /* 0x000fe20000010084 */
[----:B------:R-:W-:Y:S01]  /*9430*/  FFMA.FTZ R14, R8, R143, R15 ;  /* 0x0000008f080e7223 */ /* 0x000fe2000001000f */
[----:B------:R-:W-:Y:S01]  /*9440*/  FMUL.FTZ R15, R9, R141 ;  /* 0x0000008d090f7220 */ /* 0x000fe20000410000 */
[----:B------:R-:W0:Y:S01]  /*9450*/  SHFL.DOWN PT, R149, R6, 0x8, 0x1f ;  /* 0x09001f0006957f89 */ /* 0x000e2200000e0000 */
[----:B------:R-:W-:Y:S01]  /*9460*/  FADD.FTZ R74, R201, R74 ;  /* 0x0000004ac94a7221 */ /* 0x000fe20000010000 */
[----:B------:R-:W-:Y:S01]  /*9470*/  FMUL.FTZ R153, R153, R14 ;  /* 0x0000000e99997220 */ /* 0x000fe20000410000 */
[----:B-1----:R-:W-:Y:S01]  /*9480*/  @!P2 FADD.FTZ R4, R4, R157 ;  /* 0x0000009d0404a221 */ /* 0x002fe20000010000 */
[----:B------:R-:W-:Y:S01]  /*9490*/  FFMA.FTZ R14, R8, R129, R15 ;  /* 0x00000081080e7223 */ /* 0x000fe2000001000f */
[----:B------:R-:W-:Y:S01]  /*94a0*/  FMUL.FTZ R15, R9, R124 ;  /* 0x0000007c090f7220 */ /* 0x000fe20000410000 */
        /* <DEDUP_REMOVED lines=9> */
[-C--:B------:R-:W-:Y:S01]  /*9540*/  FFMA.FTZ R15, R8, R122.reuse, R15 ;  /* 0x0000007a080f7223 */ /* 0x080fe2000001000f */
[----:B------:R-:W3:Y:S01]  /*9550*/  SHFL.DOWN PT, R134, R5, 0x8, 0x1f ;  /* 0x09001f0005867f89 */ /* 0x000ee200000e0000 */
[----:B------:R-:W-:Y:S01]  /*9560*/  FMUL.FTZ R139, R9, R122 ;  /* 0x0000007a098b7220 */ /* 0x000fe20000410000 */
        /* <DEDUP_REMOVED lines=12> */
[----:B------:R-:W-:Y:S01]  /*9630*/  FFMA.FTZ R126, R8, R124, -R139 ;  /* 0x0000007c087e7223 */ /* 0x000fe2000001088b */
[----:B------:R0:W4:Y:S01]  /*9640*/  SHFL.DOWN PT, R133, R6, 0x10, 0x1f ;  /* 0x0a001f0006857f89 */ /* 0x00012200000e0000 */
[----:B-1----:R-:W-:Y:S01]  /*9650*/  @!P2 FADD.FTZ R4, R4, R145 ;  /* 0x000000910404a221 */ /* 0x002fe20000010000 */
[----:B------:R-:W-:Y:S01]  /*9660*/  FMUL.FTZ R15, R9, R135 ;  /* 0x00000087090f7220 */ /* 0x000fe20000410000 */
[----:B--2---:R-:W-:-:S03]  /*9670*/  @!P2 FADD.FTZ R7, R7, R136 ;  /* 0x000000880707a221 */ /* 0x004fc60000010000 */
[----:B------:R0:W1:Y:S01]  /*9680*/  SHFL.DOWN PT, R129, R4, 0x10, 0x1f ;  /* 0x0a001f0004817f89 */ /* 0x00006200000e0000 */
[----:B---3--:R-:W-:-:S03]  /*9690*/  @!P2 FADD.FTZ R5, R5, R134 ;  /* 0x000000860505a221 */ /* 0x008fc60000010000 */
        /* <DEDUP_REMOVED lines=9> */
.L_x_12520:
[----:B------:R-:W-:Y:S05]  /*9730*/  BSYNC.RECONVERGENT B0 ;  /* 0x0000000000007941 */ /* 0x000fea0003800200 */
.L_x_12519:
[C---:B---3--:R-:W-:Y:S01]  /*9740*/  FMUL.FTZ R14, R9.reuse, R131 ;  /* 0x00000083090e7220 */ /* 0x048fe20000410000 */
[C---:B------:R-:W-:Y:S01]  /*9750*/  FMUL.FTZ R124, R9.reuse, R127 ;  /* 0x0000007f097c7220 */ /* 0x040fe20000410000 */
[----:B--2---:R-:W-:Y:S01]  /*9760*/  FMUL.FTZ R16, R9, R137 ;  /* 0x0000008909107220 */ /* 0x004fe20000410000 */
[C---:B------:R-:W-:Y:S01]  /*9770*/  FFMA.FTZ R15, R8.reuse, R127, R15 ;  /* 0x0000007f080f7223 */ /* 0x040fe2000001000f */
[C---:B------:R-:W-:Y:S01]  /*9780*/  FFMA.FTZ R9, R8.reuse, R137, R14 ;  /* 0x0000008908097223 */ /* 0x040fe2000001000e */
[C---:B------:R-:W-:Y:S01]  /*9790*/  FFMA.FTZ R135, R8.reuse, R135, -R124 ;  /* 0x0000008708877223 */ /* 0x040fe2000001087c */
[----:B------:R-:W-:Y:S01]  /*97a0*/  FFMA.FTZ R16, R8, R131, -R16 ;  /* 0x0000008308107223 */ /* 0x000fe20000010810 */
[----:B------:R-:W-:Y:S01]  /*97b0*/  FMUL.FTZ R15, R156, R15 ;  /* 0x0000000f9c0f7220 */ /* 0x000fe20000410000 */
[----:B------:R-:W-:Y:S01]  /*97c0*/  FMUL.FTZ R128, R128, R9 ;  /* 0x0000000980807220 */ /* 0x000fe20000410000 */
[----:B------:R-:W-:Y:S01]  /*97d0*/  FFMA.FTZ R126, R17, R126, R154 ;  /* 0x0000007e117e7223 */ /* 0x000fe2000001009a */
[----:B------:R-:W-:Y:S01]  /*97e0*/  BAR.SYNC.DEFER_BLOCKING 0x0 ;  /* 0x0000000000007b1d */ /* 0x000fe20000010000 */
[----:B------:R-:W-:Y:S01]  /*97f0*/  FFMA.FTZ R15, R2, R135, R15 ;  /* 0x00000087020f7223 */ /* 0x000fe2000001000f */
[----:B------:R-:W-:Y:S01]  /*9800*/  FFMA.FTZ R16, R3, R16, R128 ;  /* 0x0000001003107223 */ /* 0x000fe20000010080 */
[----:B------:R-:W-:Y:S01]  /*9810*/  FFMA.FTZ R126, R53, R122, R126 ;  /* 0x0000007a357e7223 */ /* 0x000fe2000001007e */
[----:B------:R-:W-:Y:S01]  /*9820*/  FADD.FTZ R60, R147, R60 ;  /* 0x0000003c933c7221 */ /* 0x000fe20000010000 */
[----:B------:R-:W-:Y:S01]  /*9830*/  FFMA.FTZ R2, R54, R127, R15 ;  /* 0x0000007f36027223 */ /* 0x000fe2000001000f */
        /* <DEDUP_REMOVED lines=12> */
[----:B------:R-:W2:Y:S01]  /*9900*/  @P1 LDS.64 R8, [R14+0x2980] ;  /* 0x002980000e081984 */ /* 0x000ea20000000a00 */
[----:B0-----:R-:W-:Y:S01]  /*9910*/  @P1 FADD.FTZ R6, R6, R2 ;  /* 0x0000000206061221 */ /* 0x001fe20000010000 */
[----:B------:R-:W-:Y:S01]  /*9920*/  @P1 FADD.FTZ R7, R7, R3 ;  /* 0x0000000307071221 */ /* 0x000fe20000010000 */
[----:B--2---:R-:W-:Y:S01]  /*9930*/  @P1 FADD.FTZ R4, R4, R8 ;  /* 0x0000000804041221 */ /* 0x004fe20000010000 */
[----:B------:R-:W-:-:S03]  /*9940*/  @P1 FADD.FTZ R5, R5, R9 ;  /* 0x0000000905051221 */ /* 0x000fc60000010000 */
[----:B------:R2:W-:Y:S04]  /*9950*/  STS.64 [R14+0x3180], R6 ;  /* 0x003180060e007388 */ /* 0x0005e80000000a00 */
[----:B------:R2:W-:Y:S02]  /*9960*/  STS.64 [R14+0x2980], R4 ;  /* 0x002980040e007388 */ /* 0x0005e40000000a00 */
.L_x_12522:
[----:B------:R-:W-:Y:S05]  /*9970*/  BSYNC.RECONVERGENT B0 ;  /* 0x0000000000007941 */ /* 0x000fea0003800200 */
.L_x_12521:
[----:B------:R-:W-:-:S04]  /*9980*/  IADD3 R121, PT, PT, R121, 0x1, RZ ;  /* 0x0000000179797810 */ /* 0x000fc80007ffe0ff */
[----:B------:R-:W-:-:S13]  /*9990*/  ISETP.GE.AND P1, PT, R121, UR34, PT ;  /* 0x0000002279007c0c */ /* 0x000fda000bf26270 */
[----:B------:R-:W-:Y:S05]  /*99a0*/  @!P1 BRA `(.L_x_12523) ;  /* 0xffffffac00649947 */ /* 0x000fea000383ffff */
.L_x_12505:
[----:B------:R-:W3:Y:S01]  /*99b0*/  LDCU UR18, c[0x0][0x388] ;  /* 0x00007100ff1277ac */ /* 0x000ee20008000800 */
[----:B------:R-:W-:Y:S02]  /*99c0*/  SHF.L.U32 R0, R36, 0x4, RZ ;  /* 0x0000000424007819 */ /* 0x000fe400000006ff */
[----:B------:R-:W-:Y:S01]  /*99d0*/  PRMT R41, RZ, 0x7610, R41 ;  /* 0x00007610ff297816 */ /* 0x000fe20000000029 */
[----:B------:R-:W-:Y:S01]  /*99e0*/  ULEA UR20, UR11, 0xfffffe00, 0x9 ;  /* 0xfffffe000b147891 */ /* 0x000fe2000f8e48ff */
[----:B------:R-:W-:Y:S02]  /*99f0*/  LOP3.LUT R3, R0, 0x3e00, RZ, 0xc0, !PT ;  /* 0x00003e0000037812 */ /* 0x000fe400078ec0ff */
[----:B------:R-:W-:Y:S02]  /*9a00*/  PRMT R42, RZ, 0x7610, R42 ;  /* 0x00007610ff2a7816 */ /* 0x000fe4000000002a */
[----:B------:R-:W-:Y:S02]  /*9a10*/  PRMT R43, RZ, 0x7610, R43 ;  /* 0x00007610ff2b7816 */ /* 0x000fe4000000002b */
[----:B------:R-:W-:-:S02]  /*9a20*/  PRMT R44, RZ, 0x7610, R44 ;  /* 0x00007610ff2c7816 */ /* 0x000fc4000000002c */
[----:B------:R-:W-:Y:S02]  /*9a30*/  PRMT R45, RZ, 0x7610, R45 ;  /* 0x00007610ff2d7816 */ /* 0x000fe4000000002d */
[----:B------:R-:W-:Y:S02]  /*9a40*/  PRMT R46, RZ, 0x7610, R46 ;  /* 0x00007610ff2e7816 */ /* 0x000fe4000000002e */
[----:B------:R-:W-:Y:S01]  /*9a50*/  PRMT R47, RZ, 0x7610, R47 ;  /* 0x00007610ff2f7816 */ /* 0x000fe2000000002f */
[----:B---3--:R-:W-:Y:S01]  /*9a60*/  UIADD3 UR18, UPT, UPT, -UR20, UR18, URZ ;  /* 0x0000001214127290 */ /* 0x008fe2000fffe1ff */
        /* <DEDUP_REMOVED lines=10> */
[----:B------:R-:W-:-:S02]  /*9b10*/  LOP3.LUT R35, R0, 0x20, RZ, 0xfc, !PT ;  /* 0x0000002000237812 */ /* 0x000fc400078efcff */
        /* <DEDUP_REMOVED lines=10> */
[----:B------:R-:W3:Y:S01]  /*9bc0*/  S2UR UR30, SR_CTAID.X ;  /* 0x00000000001e79c3 */ /* 0x000ee20000002500 */
[C---:B------:R-:W-:Y:S01]  /*9bd0*/  LOP3.LUT R17, R0.reuse, 0x40, RZ, 0xfc, !PT ;  /* 0x0000004000117812 */ /* 0x040fe200078efcff */
[----:B------:R-:W5:Y:S01]  /*9be0*/  @!P2 LDG.E.U16 R41, desc[UR22][R12.64] ;  /* 0x000000160c29a981 */ /* 0x000f62000c1e1500 */
[C---:B------:R-:W-:Y:S01]  /*9bf0*/  LOP3.LUT R15, R0.reuse, 0x60, RZ, 0xfc, !PT ;  /* 0x00000060000f7812 */ /* 0x040fe200078efcff */
[----:B------:R-:W3:Y:S01]  /*9c00*/  LDCU.64 UR26, c[0x0][0x4f8] ;  /* 0x00009f00ff1a77ac */ /* 0x000ee20008000a00 */
[C---:B------:R-:W-:Y:S01]  /*9c10*/  LOP3.LUT R16, R0.reuse, 0x80, RZ, 0xfc, !PT ;  /* 0x0000008000107812 */ /* 0x040fe200078efcff */
[----:B------:R-:W4:Y:S01]  /*9c20*/  @!P1 LDG.E.U16 R42, desc[UR22][R12.64+0x40] ;  /* 0x000040160c2a9981 */ /* 0x000f22000c1e1500 */
[C---:B------:R-:W-:Y:S01]  /*9c30*/  LOP3.LUT R2, R0.reuse, 0xa0, RZ, 0xfc, !PT ;  /* 0x000000a000027812 */ /* 0x040fe200078efcff */
[----:B------:R-:W1:Y:S01]  /*9c40*/  LDCU.64 UR28, c[0x0][0x500] ;  /* 0x0000a000ff1c77ac */ /* 0x000e620008000a00 */
[----:B--2---:R-:W-:-:S02]  /*9c50*/  LOP3.LUT R14, R0, 0xc0, RZ, 0xfc, !PT ;  /* 0x000000c0000e7812 */ /* 0x004fc400078efcff */
[----:B------:R-:W-:Y:S02]  /*9c60*/  ISETP.GE.AND P0, PT, R17, UR18, PT ;  /* 0x0000001211007c0c */ /* 0x000fe4000bf06270 */
[C---:B------:R-:W-:Y:S02]  /*9c70*/  LOP3.LUT R11, R0.reuse, 0xe0, RZ, 0xfc, !PT ;  /* 0x000000e0000b7812 */ /* 0x040fe400078efcff */
[----:B------:R-:W-:Y:S02]  /*9c80*/  ISETP.GE.AND P4, PT, R15, UR18, PT ;  /* 0x000000120f007c0c */ /* 0x000fe4000bf86270 */
[----:B------:R-:W-:Y:S02]  /*9c90*/  LOP3.LUT R10, R0, 0x100, RZ, 0xfc, !PT ;  /* 0x00000100000a7812 */ /* 0x000fe400078efcff */
[----:B------:R-:W-:Y:S02]  /*9ca0*/  ISETP.GE.AND P6, PT, R16, UR18, PT ;  /* 0x0000001210007c0c */ /* 0x000fe4000bfc6270 */
[----:B------:R-:W-:-:S02]  /*9cb0*/  ISETP.GE.AND P5, PT, R2, UR18, PT ;  /* 0x0000001202007c0c */ /* 0x000fc4000bfa6270 */
[----:B------:R-:W-:Y:S01]  /*9cc0*/  ISETP.GE.AND P3, PT, R14, UR18, PT ;  /* 0x000000120e007c0c */ /* 0x000fe2000bf66270 */
[----:B------:R-:W2:Y:S01]  /*9cd0*/  @!P0 LDG.E.U16 R43, desc[UR22][R12.64+0x80] ;  /* 0x000080160c2b8981 */ /* 0x000ea2000c1e1500 */
[----:B------:R-:W-:Y:S02]  /*9ce0*/  ISETP.GE.AND P2, PT, R11, UR18, PT ;  /* 0x000000120b007c0c */ /* 0x000fe4000bf46270 */
[----:B------:R-:W-:Y:S01]  /*9cf0*/  ISETP.GE.AND P1, PT, R10, UR18, PT ;  /* 0x000000120a007c0c */ /* 0x000fe2000bf26270 */
[----:B------:R-:W3:Y:S01]  /*9d00*/  @!P4 LDG.E.U16 R44, desc[UR22][R12.64+0xc0] ;  /* 0x0000c0160c2cc981 */ /* 0x000ee2000c1e1500 */
[C---:B------:R-:W-:Y:S02]  /*9d10*/  LOP3.LUT R9, R0.reuse, 0x120, RZ, 0xfc, !PT ;  /* 0x0000012000097812 */ /* 0x040fe400078efcff */
[C---:B------:R-:W-:Y:S01]  /*9d20*/  LOP3.LUT R8, R0.reuse, 0x140, RZ, 0xfc, !PT ;  /* 0x0000014000087812 */ /* 0x040fe200078efcff */
[----:B------:R-:W3:Y:S01]  /*9d30*/  @!P6 LDG.E.U16 R45, desc[UR22][R12.64+0x100] ;  /* 0x000100160c2de981 */ /* 0x000ee2000c1e1500 */
[----:B0-----:R-:W-:-:S02]  /*9d40*/  LOP3.LUT R7, R0, 0x160, RZ, 0xfc, !PT ;  /* 0x0000016000077812 */ /* 0x001fc400078efcff */
        /* <DEDUP_REMOVED lines=8> */
[----:B------:R-:W-:-:S02]  /*9dd0*/  LOP3.LUT R3, R0, 0x1e0, RZ, 0xfc, !PT ;  /* 0x000001e000037812 */ /* 0x000fc400078efcff */
[----:B------:R-:W-:Y:S01]  /*9de0*/  ISETP.GE.AND P6, PT, R7, UR18, PT ;  /* 0x0000001207007c0c */ /* 0x000fe2000bfc6270 */
[----:B------:R-:W3:Y:S01]  /*9df0*/  @!P1 LDG.E.U16 R49, desc[UR22][R12.64+0x200] ;  /* 0x000200160c319981 */ /* 0x000ee2000c1e1500 */
[----:B------:R-:W-:Y:S02]  /*9e00*/  ISETP.GE.AND P5, PT, R6, UR18, PT ;  /* 0x0000001206007c0c */ /* 0x000fe4000bfa6270 */
        /* <DEDUP_REMOVED lines=10> */
[----:B-----5:R-:W-:Y:S04]  /*9eb0*/  STS.U16 [R34], R41 ;  /* 0x0000002922007388 */ /* 0x020fe80000000400 */
[----:B----4-:R-:W-:Y:S04]  /*9ec0*/  STS.U16 [R33+0x40], R42 ;  /* 0x0000402a21007388 */ /* 0x010fe80000000400 */
        /* <DEDUP_REMOVED lines=15> */
[----:B------:R-:W0:Y:S04]  /*9fc0*/  LDS.U16 R13, [R18+0x2] ;  /* 0x00000200120d7984 */ /* 0x000e280000000400 */
[----:B------:R-:W2:Y:S04]  /*9fd0*/  LDS.U16 R41, [R18+0x4] ;  /* 0x0000040012297984 */ /* 0x000ea80000000400 */
[----:B------:R-:W3:Y:S04]  /*9fe0*/  LDS.U16 R12, [R18] ;  /* 0x00000000120c7984 */ /* 0x000ee80000000400 */
[----:B------:R-:W4:Y:S04]  /*9ff0*/  LDS.U16 R42, [R18+0x6] ;  /* 0x00000600122a7984 */ /* 0x000f280000000400 */
[----:B------:R-:W-:Y:S01]  /*a000*/  LDS.U16 R43, [R18+0x10] ;  /* 0x00001000122b7984 */ /* 0x000fe20000000400 */
[----:B0-----:R-:W-:-:S03]  /*a010*/  HADD2.F32 R44, -RZ, R13.H0_H0 ;  /* 0x2000000dff2c7230 */ /* 0x001fc60000004100 */
[----:B------:R-:W-:Y:S02]  /*a020*/  LDS.U16 R13, [R18+0xa] ;  /* 0x00000a00120d7984 */ /* 0x000fe40000000400 */
[--C-:B------:R-:W-:Y:S01]  /*a030*/  FADD.FTZ R46, R44, R39.reuse ;  /* 0x000000272c2e7221 */ /* 0x100fe20000010000 */
[----:B--2---:R-:W-:Y:S02]  /*a040*/  HADD2.F32 R44, -RZ, R41.H0_H0 ;  /* 0x20000029ff2c7230 */ /* 0x004fe40000004100 */
[----:B---3--:R-:W-:Y:S01]  /*a050*/  HADD2.F32 R12, -RZ, R12.H0_H0 ;  /* 0x2000000cff0c7230 */ /* 0x008fe20000004100 */
[----:B------:R-:W-:Y:S02]  /*a060*/  LDS.U16 R41, [R18+0xc] ;  /* 0x00000c0012297984 */ /* 0x000fe40000000400 */
[--C-:B------:R-:W-:Y:S02]  /*a070*/  FADD.FTZ R44, R44, R39.reuse ;  /* 0x000000272c2c7221 */ /* 0x100fe40000010000 */
[----:B------:R-:W-:-:S02]  /*a080*/  FADD.FTZ R45, R12, R39 ;  /* 0x000000270c2d7221 */ /* 0x000fc40000010000 */
[----:B------:R-:W0:Y:S01]  /*a090*/  LDS.U16 R12, [R18+0x8] ;  /* 0x00000800120c7984 */ /* 0x000e220000000400 */
[----:B------:R-:W-:Y:S02]  /*a0a0*/  FSETP.GTU.FTZ.AND P5, PT, R44, 20, PT ;  /* 0x41a000002c00780b */ /* 0x000fe40003fbc000 */
[----:B------:R-:W-:Y:S02]  /*a0b0*/  FSETP.GTU.FTZ.AND P1, PT, R45, 20, PT ;  /* 0x41a000002d00780b */ /* 0x000fe40003f3c000 */
[----:B------:R-:W-:Y:S01]  /*a0c0*/  FSETP.GTU.FTZ.AND P6, PT, R46, 20, PT ;  /* 0x41a000002e00780b */ /* 0x000fe20003fdc000 */
[----:B----4-:R-:W-:-:S05]  /*a0d0*/  HADD2.F32 R42, -RZ, R42.H0_H0 ;  /* 0x2000002aff2a7230 */ /* 0x010fca0000004100 */
[----:B------:R-:W-:Y:S02]  /*a0e0*/  FADD.FTZ R48, R42, R39 ;  /* 0x000000272a307221 */ /* 0x000fe40000010000 */
[----:B------:R-:W2:Y:S01]  /*a0f0*/  LDS.U16 R42, [R18+0xe] ;  /* 0x00000e00122a7984 */ /* 0x000ea20000000400 */
[----:B------:R-:W-:-:S03]  /*a100*/  @!P5 FMUL.FTZ R47, R44, -1.4426950216293334961 ;  /* 0xbfb8aa3b2c2fd820 */ /* 0x000fc60000410000 */
[----:B------:R-:W3:Y:S01]  /*a110*/  LDS.U16 R44, [R18+0x12] ;  /* 0x00001200122c7984 */ /* 0x000ee20000000400 */
[----:B------:R-:W-:Y:S01]  /*a120*/  @!P1 FMUL.FTZ R45, R45, -1.4426950216293334961 ;  /* 0xbfb8aa3b2d2d9820 */ /* 0x000fe20000410000 */
[----:B------:R-:W-:Y:S01]  /*a130*/  @!P6 FMUL.FTZ R46, R46, -1.4426950216293334961 ;  /* 0xbfb8aa3b2e2ee820 */ /* 0x000fe20000410000 */
[----:B------:R-:W4:Y:S08]  /*a140*/  @!P5 MUFU.EX2 R47, R47 ;  /* 0x0000002f002fd308 */ /* 0x000f300000000800 */
[----:B------:R-:W5:Y:S08]  /*a150*/  @!P1 MUFU.EX2 R45, R45 ;  /* 0x0000002d002d9308 */ /* 0x000f700000000800 */
[----:B------:R-:W1:Y:S01]  /*a160*/  @!P6 MUFU.EX2 R46, R46 ;  /* 0x0000002e002ee308 */ /* 0x000e620000000800 */
[----:B----4-:R-:W-:Y:S01]  /*a170*/  @!P5 FADD.FTZ R47, R47, 1 ;  /* 0x3f8000002f2fd421 */ /* 0x010fe20000010000 */
[----:B0-----:R-:W-:-:S02]  /*a180*/  HADD2.F32 R12, -RZ, R12.H0_H0 ;  /* 0x2000000cff0c7230 */ /* 0x001fc40000004100 */
[----:B-----5:R-:W-:-:S03]  /*a190*/  @!P1 FADD.FTZ R45, R45, 1 ;  /* 0x3f8000002d2d9421 */ /* 0x020fc60000010000 */
[----:B------:R-:W-:Y:S01]  /*a1a0*/  FADD.FTZ R49, R12, R39 ;  /* 0x000000270c317221 */ /* 0x000fe20000010000 */
[----:B------:R-:W-:Y:S01]  /*a1b0*/  HADD2.F32 R12, -RZ, R13.H0_H0 ;  /* 0x2000000dff0c7230 */ /* 0x000fe20000004100 */
[----:B------:R-:W-:Y:S01]  /*a1c0*/  @!P5 MUFU.RCP R52, R47 ;  /* 0x0000002f0034d308 */ /* 0x000fe20000001000 */
[----:B-1----:R-:W-:-:S07]  /*a1d0*/  @!P6 FADD.FTZ R46, R46, 1 ;  /* 0x3f8000002e2ee421 */ /* 0x002fce0000010000 */
[----:B------:R-:W0:Y:S01]  /*a1e0*/  @!P1 MUFU.RCP R45, R45 ;  /* 0x0000002d002d9308 */ /* 0x000e220000001000 */
[----:B------:R-:W-:Y:S01]  /*a1f0*/  FADD.FTZ R13, R12, R39 ;  /* 0x000000270c0d7221 */ /* 0x000fe20000010000 */
[----:B------:R-:W-:-:S06]  /*a200*/  HADD2.F32 R12, -RZ, R41.H0_H0 ;  /* 0x20000029ff0c7230 */ /* 0x000fcc0000004100 */
[----:B------:R1:W4:Y:S01]  /*a210*/  @!P6 MUFU.RCP R50, R46 ;  /* 0x0000002e0032e308 */ /* 0x0003220000001000 */
[----:B--2---:R-:W-:Y:S02]  /*a220*/  HADD2.F32 R42, -RZ, R42.H0_H0 ;  /* 0x2000002aff2a7230 */ /* 0x004fe40000004100 */
[----:B---3--:R-:W-:Y:S02]  /*a230*/  HADD2.F32 R44, -RZ, R44.H0_H0 ;  /* 0x2000002cff2c7230 */ /* 0x008fe40000004100 */
[--C-:B------:R-:W-:Y:S01]  /*a240*/  FADD.FTZ R41, R12, R39.reuse ;  /* 0x000000270c297221 */ /* 0x100fe20000010000 */
[----:B-1----:R-:W-:Y:S02]  /*a250*/  HADD2.F32 R46, -RZ, R43.H0_H0 ;  /* 0x2000002bff2e7230 */ /* 0x002fe40000004100 */
[--C-:B------:R-:W-:Y:S01]  /*a260*/  FADD.FTZ R42, R42, R39.reuse ;  /* 0x000000272a2a7221 */ /* 0x100fe20000010000 */
[--C-:B------:R-:W-:Y:S02]  /*a270*/  FADD.FTZ R44, R44, R39.reuse ;  /* 0x000000272c2c7221 */ /* 0x100fe40000010000 */
[----:B------:R-:W-:Y:S01]  /*a280*/  FADD.FTZ R46, R46, R39 ;  /* 0x000000272e2e7221 */ /* 0x000fe20000010000 */
[----:B------:R-:W-:Y:S01]  /*a290*/  FSETP.GTU.FTZ.AND P2, PT, R41, 20, PT ;  /* 0x41a000002900780b */ /* 0x000fe20003f5c000 */
[----:B0-----:R-:W-:Y:S01]  /*a2a0*/  @!P1 FMUL.FTZ R58, R58, R45 ;  /* 0x0000002d3a3a9220 */ /* 0x001fe20000410000 */
[----:B------:R-:W-:Y:S01]  /*a2b0*/  FSETP.GTU.FTZ.AND P4, PT, R49, 20, PT ;  /* 0x41a000003100780b */ /* 0x000fe20003f9c000 */
[----:B----4-:R-:W-:Y:S01]  /*a2c0*/  @!P6 FMUL.FTZ R57, R57, R50 ;  /* 0x000000323939e220 */ /* 0x010fe20000410000 */
[----:B------:R-:W-:Y:S01]  /*a2d0*/  @!P5 FMUL.FTZ R59, R59, R52 ;  /* 0x000000343b3bd220 */ /* 0x000fe20000410000 */
[----:B------:R-:W-:-:S02]  /*a2e0*/  FSETP.GTU.FTZ.AND P1, PT, R42, 20, PT ;  /* 0x41a000002a00780b */ /* 0x000fc40003f3c000 */
[----:B------:R-:W-:Y:S02]  /*a2f0*/  FSETP.GTU.FTZ.AND P6, PT, R46, 20, PT ;  /* 0x41a000002e00780b */ /* 0x000fe40003fdc000 */
[----:B------:R-:W-:Y:S02]  /*a300*/  FSETP.GTU.FTZ.AND P5, PT, R44, 20, PT ;  /* 0x41a000002c00780b */ /* 0x000fe40003fbc000 */
[----:B------:R-:W-:Y:S02]  /*a310*/  FSETP.GTU.FTZ.AND P3, PT, R13, 20, PT ;  /* 0x41a000000d00780b */ /* 0x000fe40003f7c000 */
[----:B------:R-:W-:Y:S02]  /*a320*/  @!P2 FMUL.FTZ R41, R41, -1.4426950216293334961 ;  /* 0xbfb8aa3b2929a820 */ /* 0x000fe40000410000 */
[----:B------:R-:W-:-:S03]  /*a330*/  @!P4 FMUL.FTZ R12, R49, -1.4426950216293334961 ;  /* 0xbfb8aa3b310cc820 */ /* 0x000fc60000410000 */
[----:B------:R-:W-:Y:S02]  /*a340*/  @!P1 FMUL.FTZ R42, R42, -1.4426950216293334961 ;  /* 0xbfb8aa3b2a2a9820 */ /* 0x000fe40000410000 */
[----:B------:R-:W-:Y:S02]  /*a350*/  @!P6 FMUL.FTZ R43, R46, -1.4426950216293334961 ;  /* 0xbfb8aa3b2e2be820 */ /* 0x000fe40000410000 */
[----:B------:R-:W-:Y:S01]  /*a360*/  @!P5 FMUL.FTZ R44, R44, -1.4426950216293334961 ;  /* 0xbfb8aa3b2c2cd820 */ /* 0x000fe20000410000 */
[----:B------:R-:W0:Y:S01]  /*a370*/  @!P2 MUFU.EX2 R41, R41 ;  /* 0x000000290029a308 */ /* 0x000e220000000800 */
[----:B------:R-:W-:Y:S01]  /*a380*/  FSETP.GTU.FTZ.AND P0, PT, R48, 20, PT ;  /* 0x41a000003000780b */ /* 0x000fe20003f1c000 */
[----:B------:R-:W-:-:S06]  /*a390*/  @!P3 FMUL.FTZ R13, R13, -1.4426950216293334961 ;  /* 0xbfb8aa3b0d0db820 */ /* 0x000fcc0000410000 */
[----:B------:R-:W1:Y:S08]  /*a3a0*/  @!P4 MUFU.EX2 R12, R12 ;  /* 0x0000000c000cc308 */ /* 0x000e700000000800 */
[----:B------:R-:W2:Y:S08]  /*a3b0*/  @!P1 MUFU.EX2 R42, R42 ;  /* 0x0000002a002a9308 */ /* 0x000eb00000000800 */
[----:B------:R-:W3:Y:S08]  /*a3c0*/  @!P6 MUFU.EX2 R43, R43 ;  /* 0x0000002b002be308 */ /* 0x000ef00000000800 */
[----:B------:R-:W4:Y:S01]  /*a3d0*/  @!P5 MUFU.EX2 R44, R44 ;  /* 0x0000002c002cd308 */ /* 0x000f220000000800 */
[----:B0-----:R-:W-:Y:S01]  /*a3e0*/  @!P2 FADD.FTZ R41, R41, 1 ;  /* 0x3f8000002929a421 */ /* 0x001fe20000010000 */
[----:B------:R-:W-:-:S06]  /*a3f0*/  @!P0 FMUL.FTZ R48, R48, -1.4426950216293334961 ;  /* 0xbfb8aa3b30308820 */ /* 0x000fcc0000410000 */
[----:B------:R-:W0:Y:S01]  /*a400*/  @!P3 MUFU.EX2 R13, R13 ;  /* 0x0000000d000db308 */ /* 0x000e220000000800 */
[----:B-1----:R-:W-:Y:S01]  /*a410*/  @!P4 FADD.FTZ R12, R12, 1 ;  /* 0x3f8000000c0cc421 */ /* 0x002fe20000010000 */
[----:B--2---:R-:W-:Y:S01]  /*a420*/  @!P1 FADD.FTZ R42, R42, 1 ;  /* 0x3f8000002a2a9421 */ /* 0x004fe20000010000 */
[----:B---3--:R-:W-:Y:S01]  /*a430*/  @!P6 FADD.FTZ R43, R43, 1 ;  /* 0x3f8000002b2be421 */ /* 0x008fe20000010000 */
[----:B----4-:R-:W-:-:S04]  /*a440*/  @!P5 FADD.FTZ R44, R44, 1 ;  /* 0x3f8000002c2cd421 */ /* 0x010fc80000010000 */
[----:B------:R1:W-:Y:S08]  /*a450*/  @!P4 MUFU.RCP R47, R12 ;  /* 0x0000000c002fc308 */ /* 0x0003f00000001000 */
[----:B------:R-:W2:Y:S01]  /*a460*/  @!P2 MUFU.RCP R41, R41 ;  /* 0x000000290029a308 */ /* 0x000ea20000001000 */
[----:B-1----:R-:W1:Y:S01]  /*a470*/  LDS.U16 R12, [R18+0x14] ;  /* 0x00001400120c7984 */ /* 0x002e620000000400 */
[----:B0-----:R-:W-:-:S06]  /*a480*/  @!P3 FADD.FTZ R13, R13, 1 ;  /* 0x3f8000000d0db421 */ /* 0x001fcc0000010000 */
[----:B------:R-:W0:Y:S08]  /*a490*/  @!P0 MUFU.EX2 R48, R48 ;  /* 0x0000003000308308 */ /* 0x000e300000000800 */
[----:B------:R-:W3:Y:S08]  /*a4a0*/  @!P1 MUFU.RCP R42, R42 ;  /* 0x0000002a002a9308 */ /* 0x000ef00000001000 */
[----:B------:R-:W4:Y:S08]  /*a4b0*/  @!P6 MUFU.RCP R43, R43 ;  /* 0x0000002b002be308 */ /* 0x000f300000001000 */
[----:B------:R-:W5:Y:S01]  /*a4c0*/  @!P5 MUFU.RCP R44, R44 ;  /* 0x0000002c002cd308 */ /* 0x000f620000001000 */
[----:B--2---:R-:W-:-:S07]  /*a4d0*/  @!P2 FMUL.FTZ R64, R64, R41 ;  /* 0x000000294040a220 */ /* 0x004fce0000410000 */
[----:B------:R2:W-:Y:S01]  /*a4e0*/  @!P3 MUFU.RCP R46, R13 ;  /* 0x0000000d002eb308 */ /* 0x0005e20000001000 */
[----:B0-----:R-:W-:Y:S01]  /*a4f0*/  @!P0 FADD.FTZ R48, R48, 1 ;  /* 0x3f80000030308421 */ /* 0x001fe20000010000 */
[----:B------:R-:W-:Y:S04]  /*a500*/  LDS.U16 R41, [R18+0x18] ;  /* 0x0000180012297984 */ /* 0x000fe80000000400 */
[----:B--2---:R-:W0:Y:S01]  /*a510*/  LDS.U16 R13, [R18+0x16] ;  /* 0x00001600120d7984 */ /* 0x004e220000000400 */
[----:B---3--:R-:W-:Y:S01]  /*a520*/  @!P1 FMUL.FTZ R71, R71, R42 ;  /* 0x0000002a47479220 */ /* 0x008fe20000410000 */
[----:B----4-:R-:W-:Y:S01]  /*a530*/  @!P6 FMUL.FTZ R72, R72, R43 ;  /* 0x0000002b4848e220 */ /* 0x010fe20000410000 */
[----:B-----5:R-:W-:Y:S01]  /*a540*/  @!P5 FMUL.FTZ R73, R73, R44 ;  /* 0x0000002c4949d220 */ /* 0x020fe20000410000 */
[----:B------:R-:W2:Y:S01]  /*a550*/  LDS.U16 R42, [R18+0x1a] ;  /* 0x00001a00122a7984 */ /* 0x000ea20000000400 */
[----:B------:R-:W3:Y:S03]  /*a560*/  @!P0 MUFU.RCP R45, R48 ;  /* 0x00000030002d8308 */ /* 0x000ee60000001000 */
[----:B------:R-:W4:Y:S04]  /*a570*/  LDS.U16 R43, [R18+0x1c] ;  /* 0x00001c00122b7984 */ /* 0x000f280000000400 */
[----:B------:R-:W5:Y:S01]  /*a580*/  LDS.U16 R44, [R18+0x1e] ;  /* 0x00001e00122c7984 */ /* 0x000f620000000400 */
[----:B------:R-:W-:Y:S01]  /*a590*/  BAR.SYNC.DEFER_BLOCKING 0x0 ;  /* 0x0000000000007b1d */ /* 0x000fe20000010000 */
[----:B-1----:R-:W-:-:S02]  /*a5a0*/  HADD2.F32 R12, -RZ, R12.H0_H0 ;  /* 0x2000000cff0c7230 */ /* 0x002fc40000004100 */
[----:B---3--:R-:W-:Y:S01]  /*a5b0*/  @!P0 FMUL.FTZ R60, R60, R45 ;  /* 0x0000002d3c3c8220 */ /* 0x008fe20000410000 */
[----:B------:R-:W-:-:S05]  /*a5c0*/  PRMT R45, R100, 0x7632, R45 ;  /* 0x00007632642d7816 */ /* 0x000fca000000002d */
[----:B------:R1:W-:Y:S02]  /*a5d0*/  STS.U16 [R18+0x2], R45 ;  /* 0x0000022d12007388 */ /* 0x0003e40000000400 */
[----:B-1----:R-:W-:Y:S01]  /*a5e0*/  FADD.FTZ R45, R12, R39 ;  /* 0x000000270c2d7221 */ /* 0x002fe20000010000 */
[----:B0-----:R-:W-:-:S04]  /*a5f0*/  HADD2.F32 R12, -RZ, R13.H0_H0 ;  /* 0x2000000dff0c7230 */ /* 0x001fc80000004100 */
[----:B------:R-:W-:Y:S01]  /*a600*/  FSETP.GTU.FTZ.AND P6, PT, R45, 20, PT ;  /* 0x41a000002d00780b */ /* 0x000fe20003fdc000 */
[--C-:B------:R-:W-:Y:S01]  /*a610*/  FADD.FTZ R13, R12, R39.reuse ;  /* 0x000000270c0d7221 */ /* 0x100fe20000010000 */
[----:B------:R-:W-:Y:S02]  /*a620*/  HADD2.F32 R12, -RZ, R41.H0_H0 ;  /* 0x20000029ff0c7230 */ /* 0x000fe40000004100 */
[----:B--2---:R-:W-:Y:S02]  /*a630*/  HADD2.F32 R42, -RZ, R42.H0_H0 ;  /* 0x2000002aff2a7230 */ /* 0x004fe40000004100 */
[----:B------:R-:W-:Y:S01]  /*a640*/  @!P3 FMUL.FTZ R63, R63, R46 ;  /* 0x0000002e3f3fb220 */ /* 0x000fe20000410000 */
[----:B------:R-:W-:Y:S01]  /*a650*/  FADD.FTZ R41, R12, R39 ;  /* 0x000000270c297221 */ /* 0x000fe20000010000 */
[----:B------:R-:W-:-:S05]  /*a660*/  PRMT R46, R99, 0x7632, R46 ;  /* 0x00007632632e7816 */ /* 0x000fca000000002e */
[----:B------:R-:W-:Y:S01]  /*a670*/  @!P6 FMUL.FTZ R12, R45, -1.4426950216293334961 ;  /* 0xbfb8aa3b2d0ce820 */ /* 0x000fe20000410000 */
[----:B------:R-:W-:Y:S01]  /*a680*/  FADD.FTZ R45, R42, R39 ;  /* 0x000000272a2d7221 */ /* 0x000fe20000010000 */
[----:B------:R-:W-:Y:S01]  /*a690*/  @!P4 FMUL.FTZ R62, R62, R47 ;  /* 0x0000002f3e3ec220 */ /* 0x000fe20000410000 */
[----:B------:R0:W-:Y:S01]  /*a6a0*/  STS.U16 [R18+0x6], R46 ;  /* 0x0000062e12007388 */ /* 0x0001e20000000400 */
[----:B------:R-:W-:Y:S02]  /*a6b0*/  PRMT R47, R103, 0x7632, R47 ;  /* 0x00007632672f7816 */ /* 0x000fe4000000002f */
[----:B------:R-:W-:Y:S02]  /*a6c0*/  FSETP.GTU.FTZ.AND P5, PT, R45, 20, PT ;  /* 0x41a000002d00780b */ /* 0x000fe40003fbc000 */
[----:B------:R-:W-:Y:S02]  /*a6d0*/  ISETP.NE.AND P0, PT, R36, RZ, PT ;  /* 0x000000ff2400720c */ /* 0x000fe40003f05270 */
[----:B0-----:R-:W-:Y:S01]  /*a6e0*/  PRMT R46, R97, 0x7632, R46 ;  /* 0x00007632612e7816 */ /* 0x001fe2000000002e */
[----:B------:R0:W-:Y:S01]  /*a6f0*/  STS.U16 [R18+0xa], R47 ;  /* 0x00000a2f12007388 */ /* 0x0001e20000000400 */
[----:B------:R-:W-:Y:S01]  /*a700*/  PRMT R48, R89, 0x7632, R48 ;  /* 0x0000763259307816 */ /* 0x000fe20000000030 */
[----:B----4-:R-:W-:Y:S01]  /*a710*/  HADD2.F32 R42, -RZ, R43.H0_H0 ;  /* 0x2000002bff2a7230 */ /* 0x010fe20000004100 */
[----:B------:R-:W-:Y:S01]  /*a720*/  PRMT R49, R91, 0x7632, R49 ;  /* 0x000076325b317816 */ /* 0x000fe20000000031 */
[----:B------:R1:W-:Y:S01]  /*a730*/  STS.U16 [R18+0x16], R46 ;  /* 0x0000162e12007388 */ /* 0x0003e20000000400 */
[----:B------:R-:W-:-:S02]  /*a740*/  MOV R50, UR18 ;  /* 0x0000001200327c02 */ /* 0x000fc40008000f00 */
[----:B0-----:R-:W-:Y:S02]  /*a750*/  PRMT R47, R94, 0x7632, R47 ;  /* 0x000076325e2f7816 */ /* 0x001fe4000000002f */
[----:B-1----:R-:W-:Y:S01]  /*a760*/  PRMT R46, R92, 0x7632, R46 ;  /* 0x000076325c2e7816 */ /* 0x002fe2000000002e */
[----:B------:R-:W-:Y:S01]  /*a770*/  STS.U16 [R18], R100 ;  /* 0x0000006412007388 */ /* 0x000fe20000000400 */
[----:B------:R-:W-:Y:S01]  /*a780*/  FADD.FTZ R43, R42, R39 ;  /* 0x000000272a2b7221 */ /* 0x000fe20000010000 */
[----:B------:R-:W-:Y:S02]  /*a790*/  @!P5 FMUL.FTZ R42, R45, -1.4426950216293334961 ;  /* 0xbfb8aa3b2d2ad820 */ /* 0x000fe40000410000 */
        /* <DEDUP_REMOVED lines=33> */
[----:B-----5:R-:W-:Y:S02]  /*a9b0*/  HADD2.F32 R44, -RZ, R44.H0_H0 ;  /* 0x2000002cff2c7230 */ /* 0x020fe40000004100 */
[----:B------:R-:W-:Y:S01]  /*a9c0*/  @!P3 FMUL.FTZ R13, R13, -1.4426950216293334961 ;  /* 0xbfb8aa3b0d0db820 */ /* 0x000fe20000410000 */
[----:B------:R-:W1:Y:S02]  /*a9d0*/  @!P6 MUFU.EX2 R12, R12 ;  /* 0x0000000c000ce308 */ /* 0x000e640000000800 */
[----:B------:R-:W-:-:S05]  /*a9e0*/  FADD.FTZ R44, R44, R39 ;  /* 0x000000272c2c7221 */ /* 0x000fca0000010000 */
[----:B------:R-:W-:Y:S01]  /*a9f0*/  @!P2 FMUL.FTZ R41, R41, -1.4426950216293334961 ;  /* 0xbfb8aa3b2929a820 */ /* 0x000fe20000410000 */
[C---:B------:R-:W-:Y:S01]  /*aa00*/  FSETP.GTU.FTZ.AND P4, PT, R44.reuse, 20, PT ;  /* 0x41a000002c00780b */ /* 0x040fe20003f9c000 */
[----:B------:R-:W-:Y:S01]  /*aa10*/  @!P1 FMUL.FTZ R43, R43, -1.4426950216293334961 ;  /* 0xbfb8aa3b2b2b9820 */ /* 0x000fe20000410000 */
[----:B------:R-:W2:Y:S01]  /*aa20*/  @!P3 MUFU.EX2 R13, R13 ;  /* 0x0000000d000db308 */ /* 0x000ea20000000800 */
[----:B------:R-:W3:Y:S07]  /*aa30*/  LDS R46, [UR24+0x420] ;  /* 0x00042018ff2e7984 */ /* 0x000eee0008000800 */
[----:B------:R-:W4:Y:S08]  /*aa40*/  @!P2 MUFU.EX2 R41, R41 ;  /* 0x000000290029a308 */ /* 0x000f300000000800 */
[----:B------:R-:W5:Y:S01]  /*aa50*/  @!P1 MUFU.EX2 R43, R43 ;  /* 0x0000002b002b9308 */ /* 0x000f620000000800 */
[----:B------:R-:W-:Y:S01]  /*aa60*/  @!P4 FMUL.FTZ R44, R44, -1.4426950216293334961 ;  /* 0xbfb8aa3b2c2cc820 */ /* 0x000fe20000410000 */
[----:B-1----:R-:W-:Y:S01]  /*aa70*/  @!P6 FADD.FTZ R12, R12, 1 ;  /* 0x3f8000000c0ce421 */ /* 0x002fe20000010000 */
[----:B------:R-:W-:Y:S01]  /*aa80*/  USHF.R.S32.HI UR21, URZ, 0x1f, UR20 ;  /* 0x0000001fff157899 */ /* 0x000fe20008011414 */
[----:B--2---:R-:W-:-:S03]  /*aa90*/  @!P3 FADD.FTZ R13, R13, 1 ;  /* 0x3f8000000d0db421 */ /* 0x004fc60000010000 */
[----:B------:R-:W-:Y:S01]  /*aaa0*/  UIMAD.WIDE.U32 UR18, UR30, UR26, UR20 ;  /* 0x0000001a1e1272a5 */ /* 0x000fe2000f8e0014 */
[----:B------:R-:W1:Y:S01]  /*aab0*/  @!P6 MUFU.RCP R93, R12 ;  /* 0x0000000c005de308 */ /* 0x000e620000001000 */
[----:B----4-:R-:W-:Y:S02]  /*aac0*/  @!P2 FADD.FTZ R41, R41, 1 ;  /* 0x3f8000002929a421 */ /* 0x010fe40000010000 */
[----:B------:R-:W-:Y:S01]  /*aad0*/  UIMAD UR19, UR30, UR27, UR19 ;  /* 0x0000001b1e1372a4 */ /* 0x000fe2000f8e0213 */
[----:B------:R-:W2:Y:S04]  /*aae0*/  LDCU.64 UR26, c[0x0][0x550] ;  /* 0x0000aa00ff1a77ac */ /* 0x000ea80008000a00 */
[----:B------:R-:W4:Y:S01]  /*aaf0*/  @!P5 MUFU.EX2 R42, R42 ;  /* 0x0000002a002ad308 */ /* 0x000f220000000800 */
[----:B-----5:R-:W-:-:S07]  /*ab00*/  @!P1 FADD.FTZ R43, R43, 1 ;  /* 0x3f8000002b2b9421 */ /* 0x020fce0000010000 */
[----:B------:R-:W5:Y:S08]  /*ab10*/  @!P4 MUFU.EX2 R44, R44 ;  /* 0x0000002c002cc308 */ /* 0x000f700000000800 */
[----:B0-----:R0:W3:Y:S01]  /*ab20*/  @!P3 MUFU.RCP R48, R13 ;  /* 0x0000000d0030b308 */ /* 0x0010e20000001000 */
[----:B------:R-:W-:-:S07]  /*ab30*/  UIMAD.WIDE.U32 UR18, UR8, UR28, UR18 ;  /* 0x0000001c081272a5 */ /* 0x000fce000f8e0012 */
[----:B------:R-:W2:Y:S01]  /*ab40*/  @!P2 MUFU.RCP R41, R41 ;  /* 0x000000290029a308 */ /* 0x000ea20000001000 */
[----:B------:R-:W-:-:S07]  /*ab50*/  UIMAD UR19, UR8, UR29, UR19 ;  /* 0x0000001d081372a4 */ /* 0x000fce000f8e0213 */
[----:B------:R-:W2:Y:S01]  /*ab60*/  @!P1 MUFU.RCP R43, R43 ;  /* 0x0000002b002b9308 */ /* 0x000ea20000001000 */
[----:B-1----:R-:W-:Y:S01]  /*ab70*/  @!P6 FMUL.FTZ R74, R74, R93 ;  /* 0x0000005d4a4ae220 */ /* 0x002fe20000410000 */
[----:B----4-:R-:W-:Y:S01]  /*ab80*/  @!P5 FADD.FTZ R42, R42, 1 ;  /* 0x3f8000002a2ad421 */ /* 0x010fe20000010000 */
[----:B-----5:R-:W-:Y:S01]  /*ab90*/  @!P4 FADD.FTZ R44, R44, 1 ;  /* 0x3f8000002c2cc421 */ /* 0x020fe20000010000 */
[----:B0-----:R-:W-:Y:S01]  /*aba0*/  IADD3 R13, P6, PT, R0, UR18, RZ ;  /* 0x00000012000d7c10 */ /* 0x001fe2000ffde0ff */
[----:B---3--:R-:W-:-:S03]  /*abb0*/  @!P3 FMUL.FTZ R75, R75, R48 ;  /* 0x000000304b4bb220 */ /* 0x008fc60000410000 */
[----:B------:R-:W-:Y:S01]  /*abc0*/  IADD3.X R48, PT, PT, RZ, UR19, RZ, P6, !PT ;  /* 0x00000013ff307c10 */ /* 0x000fe2000b7fe4ff */
[----:B------:R-:W0:Y:S01]  /*abd0*/  @!P5 MUFU.RCP R42, R42 ;  /* 0x0000002a002ad308 */ /* 0x000e220000001000 */
[C---:B--2---:R-:W-:Y:S01]  /*abe0*/  LEA R12, P6, R13.reuse, UR26, 0x1 ;  /* 0x0000001a0d0c7c11 */ /* 0x044fe2000f8c08ff */
[----:B------:R-:W-:Y:S01]  /*abf0*/  @!P2 FMUL.FTZ R76, R76, R41 ;  /* 0x000000294c4ca220 */ /* 0x000fe20000410000 */
[----:B------:R-:W-:Y:S01]  /*ac00*/  ISETP.GE.AND P2, PT, R0, R46, PT ;  /* 0x0000002e0000720c */ /* 0x000fe20003f46270 */
[----:B------:R-:W1:Y:S01]  /*ac10*/  LDCU.64 UR18, c[0x0][0x518] ;  /* 0x0000a300ff1277ac */ /* 0x000e620008000a00 */
[----:B------:R-:W-:-:S03]  /*ac20*/  LEA.HI.X R13, R13, UR27, R48, 0x1, P6 ;  /* 0x0000001b0d0d7c11 */ /* 0x000fc6000b0f0c30 */
[----:B------:R-:W2:Y:S01]  /*ac30*/  @!P4 MUFU.RCP R44, R44 ;  /* 0x0000002c002cc308 */ /* 0x000ea20000001000 */
[----:B------:R-:W-:Y:S01]  /*ac40*/  @!P1 FMUL.FTZ R78, R78, R43 ;  /* 0x0000002b4e4e9220 */ /* 0x000fe20000410000 */
[-C--:B------:R-:W-:Y:S01]  /*ac50*/  ISETP.GE.AND P3, PT, R35, R46.reuse, PT ;  /* 0x0000002e2300720c */ /* 0x080fe20003f66270 */
[----:B------:R-:W3:Y:S01]  /*ac60*/  LDCU.64 UR26, c[0x0][0x560] ;  /* 0x0000ac00ff1a77ac */ /* 0x000ee20008000a00 */
[-C--:B------:R-:W-:Y:S02]  /*ac70*/  ISETP.GE.AND P6, PT, R17, R46.reuse, PT ;  /* 0x0000002e1100720c */ /* 0x080fe40003fc6270 */
[----:B------:R-:W-:Y:S02]  /*ac80*/  ISETP.GE.AND P1, PT, R15, R46, PT ;  /* 0x0000002e0f00720c */ /* 0x000fe40003f26270 */
[----:B------:R-:W-:Y:S01]  /*ac90*/  @!P2 STG.E.U16 desc[UR22][R12.64], R45 ;  /* 0x0000002d0c00a986 */ /* 0x000fe2000c101516 */
[----:B0-----:R-:W-:Y:S01]  /*aca0*/  @!P5 FMUL.FTZ R77, R77, R42 ;  /* 0x0000002a4d4dd220 */ /* 0x001fe20000410000 */
[----:B------:R-:W-:-:S02]  /*acb0*/  ISETP.GE.AND P2, PT, R16, R46, PT ;  /* 0x0000002e1000720c */ /* 0x000fc40003f46270 */
[----:B------:R-:W-:-:S03]  /*acc0*/  ISETP.GE.AND P5, PT, R11, R46, PT ;  /* 0x0000002e0b00720c */ /* 0x000fc60003fa6270 */
[----:B------:R-:W-:Y:S01]  /*acd0*/  @!P3 STG.E.U16 desc[UR22][R12.64+0x40], R47 ;  /* 0x0000402f0c00b986 */ /* 0x000fe2000c101516 */
[----:B------:R-:W-:Y:S01]  /*ace0*/  ISETP.GE.AND P3, PT, R2, R46, PT ;  /* 0x0000002e0200720c */ /* 0x000fe20003f66270 */
[----:B--2---:R-:W-:Y:S01]  /*acf0*/  @!P4 FMUL.FTZ R79, R79, R44 ;  /* 0x0000002c4f4fc220 */ /* 0x004fe20000410000 */
        /* <DEDUP_REMOVED lines=42> */
[----:B--2---:R-:W-:Y:S02]  /*afa0*/  PRMT R43, R12, 0x7632, R43 ;  /* 0x000076320c2b7816 */ /* 0x004fe4000000002b */
[----:B------:R-:W-:Y:S01]  /*afb0*/  F2FP.F16.F32.PACK_AB R12, R77, R76 ;  /* 0x0000004c4d0c723e */ /* 0x000fe200000000ff */
[----:B------:R0:W-:Y:S04]  /*afc0*/  STS.U16 [R18+0x4], R44 ;  /* 0x0000042c12007388 */ /* 0x0001e80000000400 */
[----:B------:R2:W-:Y:S04]  /*afd0*/  STS.U16 [R18+0x8], R46 ;  /* 0x0000082e12007388 */ /* 0x0005e80000000400 */
[----:B------:R4:W-:Y:S01]  /*afe0*/  STS.U16 [R18+0xc], R42 ;  /* 0x00000c2a12007388 */ /* 0x0009e20000000400 */
[----:B0-----:R-:W-:-:S02]  /*aff0*/  PRMT R44, R41, 0x7632, R44 ;  /* 0x00007632292c7816 */ /* 0x001fc4000000002c */
[----:B--2---:R-:W-:Y:S02]  /*b000*/  PRMT R46, R12, 0x7632, R46 ;  /* 0x000076320c2e7816 */ /* 0x004fe4000000002e */
        /* <DEDUP_REMOVED lines=27> */
[----:B------:R2:W-:Y:S04]  /*b1c0*/  LDS.U16 R55, [R20+0x380] ;  /* 0x0003800014377984 */ /* 0x0005e80000000400 */
[----:B------:R-:W-:Y:S04]  /*b1d0*/  LDS.U16 R19, [R19+0x3c0] ;  /* 0x0003c00013137984 */ /* 0x000fe80000000400 */
[----:B------:R-:W-:Y:S01]  /*b1e0*/  @!P0 STS [UR24+0x420], R50 ;  /* 0x00042032ff008988 */ /* 0x000fe20008000818 */
[----:B------:R-:W-:Y:S06]  /*b1f0*/  BAR.SYNC.DEFER_BLOCKING 0x0 ;  /* 0x0000000000007b1d */ /* 0x000fec0000010000 */
[----:B------:R-:W4:Y:S01]  /*b200*/  LDS R18, [UR24+0x420] ;  /* 0x00042018ff127984 */ /* 0x000f220008000800 */
[----:B------:R-:W5:Y:S01]  /*b210*/  LDCU.64 UR24, c[0x0][0x520] ;  /* 0x0000a400ff1877ac */ /* 0x000f620008000a00 */
[----:B-1----:R-:W-:-:S04]  /*b220*/  UIMAD.WIDE.U32 UR20, UR30, UR18, UR20 ;  /* 0x000000121e1472a5 */ /* 0x002fc8000f8e0014 */
[----:B------:R-:W-:-:S03]  /*b230*/  UIMAD UR19, UR30, UR19, UR21 ;  /* 0x000000131e1372a4 */ /* 0x000fc6000f8e0215 */
[----:B------:R-:W-:Y:S02]  /*b240*/  UMOV UR18, UR20 ;  /* 0x0000001400127c82 */ /* 0x000fe40008000000 */
[----:B-----5:R-:W-:Y:S01]  /*b250*/  UIMAD.WIDE.U32 UR18, UR8, UR24, UR18 ;  /* 0x00000018081272a5 */ /* 0x020fe2000f8e0012 */
[----:B------:R-:W-:-:S03]  /*b260*/  FADD.FTZ R58, R58, R37 ;  /* 0x000000253a3a7221 */ /* 0x000fc60000010000 */
[----:B------:R-:W-:Y:S02]  /*b270*/  UIMAD UR19, UR8, UR25, UR19 ;  /* 0x00000019081372a4 */ /* 0x000fe4000f8e0213 */
[----:B0-----:R-:W-:Y:S01]  /*b280*/  IADD3 R13, P0, PT, R0, UR18, RZ ;  /* 0x00000012000d7c10 */ /* 0x001fe2000ff1e0ff */
[----:B------:R-:W-:-:S03]  /*b290*/  FADD.FTZ R58, R58, R57 ;  /* 0x000000393a3a7221 */ /* 0x000fc60000010000 */
[----:B--2---:R-:W-:Y:S02]  /*b2a0*/  IADD3.X R20, PT, PT, RZ, UR19, RZ, P0, !PT ;  /* 0x00000013ff147c10 */ /* 0x004fe400087fe4ff */
[----:B---3--:R-:W-:Y:S02]  /*b2b0*/  LEA R12, P3, R13, UR26, 0x1 ;  /* 0x0000001a0d0c7c11 */ /* 0x008fe4000f8608ff */
[-C--:B----4-:R-:W-:Y:S02]  /*b2c0*/  ISETP.GE.AND P2, PT, R0, R18.reuse, PT ;  /* 0x000000120000720c */ /* 0x090fe40003f46270 */
[-C--:B------:R-:W-:Y:S01]  /*b2d0*/  ISETP.GE.AND P1, PT, R35, R18.reuse, PT ;  /* 0x000000122300720c */ /* 0x080fe20003f26270 */
[----:B------:R-:W-:Y:S01]  /*b2e0*/  FADD.FTZ R59, R58, R59 ;  /* 0x0000003b3a3b7221 */ /* 0x000fe20000010000 */
[----:B------:R-:W-:Y:S02]  /*b2f0*/  LEA.HI.X R13, R13, UR27, R20, 0x1, P3 ;  /* 0x0000001b0d0d7c11 */ /* 0x000fe400098f0c14 */
[-C--:B------:R-:W-:Y:S01]  /*b300*/  ISETP.GE.AND P0, PT, R17, R18.reuse, PT ;  /* 0x000000121100720c */ /* 0x080fe20003f06270 */
[----:B------:R-:W-:Y:S01]  /*b310*/  FADD.FTZ R59, R59, R60 ;  /* 0x0000003c3b3b7221 */ /* 0x000fe20000010000 */
[----:B------:R-:W-:-:S02]  /*b320*/  ISETP.GE.AND P4, PT, R15, R18, PT ;  /* 0x000000120f00720c */ /* 0x000fc40003f86270 */
        /* <DEDUP_REMOVED lines=50> */
.L_x_12472:
        /* <DEDUP_REMOVED lines=15> */
[----:B0-----:R-:W-:Y:S01]  /*b740*/  @P0 FADD R0, R3, R0 ;  /* 0x0000000003000221 */ /* 0x001fe20000000000 */
[----:B------:R-:W-:-:S04]  /*b750*/  @!P1 MOV R3, 0x400 ;  /* 0x0000040000039802 */ /* 0x000fc80000000f00 */
[----:B------:R-:W0:Y:S01]  /*b760*/  SHFL.DOWN P0, R5, R0, 0x4, 0x1f ;  /* 0x08801f0000057f89 */ /* 0x000e220000000000 */
[----:B--2---:R-:W-:Y:S01]  /*b770*/  @!P1 LEA R4, R4, R3, 0x18 ;  /* 0x0000000304049211 */ /* 0x004fe200078ec0ff */
        /* <DEDUP_REMOVED lines=14> */
.L_x_12526:
[----:B------:R-:W-:Y:S05]  /*b860*/  BSYNC.RECONVERGENT B0 ;  /* 0x0000000000007941 */ /* 0x000fea0003800200 */
.L_x_12525:
        /* <DEDUP_REMOVED lines=13> */
[----:B-1----:R-:W-:Y:S01]  /*b940*/  @P1 FADD R3, R0, R3 ;  /* 0x0000000300031221 */ /* 0x002fe20000000000 */
[----:B------:R-:W-:-:S04]  /*b950*/  @!P2 MOV R0, 0x400 ;  /* 0x000004000000a802 */ /* 0x000fc80000000f00 */
[----:B------:R-:W1:Y:S01]  /*b960*/  SHFL.DOWN P1, R2, R3, 0x4, 0x1f ;  /* 0x08801f0003027f89 */ /* 0x000e620000020000 */
[----:B0-----:R-:W-:Y:S01]  /*b970*/  @!P2 LEA R7, R7, R0, 0x18 ;  /* 0x000000000707a211 */ /* 0x001fe200078ec0ff */
[----:B-1----:R-:W-:-:S05]  /*b980*/  @P1 FADD R2, R3, R2 ;  /* 0x0000000203021221 */ /* 0x002fca0000000000 */
        /* <DEDUP_REMOVED lines=13> */
.L_x_12528:
[----:B------:R-:W-:Y:S05]  /*ba60*/  BSYNC.RECONVERGENT B0 ;  /* 0x0000000000007941 */ /* 0x000fea0003800200 */
.L_x_12527:
        /* <DEDUP_REMOVED lines=22> */
.L_x_12530:
        /* <DEDUP_REMOVED lines=66> */
.L_x_12529:
[----:B------:R-:W-:Y:S05]  /*bff0*/  EXIT ;  /* 0x000000000000794d */ /* 0x000fea0003800000 */
.L_x_12531:
        /* <DEDUP_REMOVED lines=16> */
.L_x_18729:


//--------------------- .text._Z25selective_scan_bwd_kernelI32Selective_Scan_bwd_kernel_traitsILi32ELi16ELb0ELb0ELb0ELb1ELb1EN3c104HalfENS1_7complexIfEEEEv12SSMParamsBwd --------------------------
	.section	.text._Z25selective_scan_bwd_kernelI32Selective_Scan_bwd_kernel_traitsILi32ELi16ELb0ELb0ELb0ELb1ELb1EN3c104HalfENS1_7complexIfEEEEv12SSMParamsBwd,"ax",@progbits
	.align	128
        .global         _Z25selective_scan_bwd_kernelI32Selective_Scan_bwd_kernel_traitsILi32ELi16ELb0ELb0ELb0ELb1ELb1EN3c104HalfENS1_7complexIfEEEEv12SSMParamsBwd
        .type           _Z25selective_scan_bwd_kernelI32Selective_Scan_bwd_kernel_traitsILi32ELi16ELb0ELb0ELb0ELb1ELb1EN3c104HalfENS1_7complexIfEEEEv12SSMParamsBwd,@function
        .size           _Z25selective_scan_bwd_kernelI32Selective_Scan_bwd_kernel_traitsILi32ELi16ELb0ELb0ELb0ELb1ELb1EN3c104HalfENS1_7complexIfEEEEv12SSMParamsBwd,(.L_x_18730 - _Z25selective_scan_bwd_kernelI32Selective_Scan_bwd_kernel_traitsILi32ELi16ELb0ELb0ELb0ELb1ELb1EN3c104HalfENS1_7complexIfEEEEv12SSMParamsBwd)
        .other          _Z25selective_scan_bwd_kernelI32Selective_Scan_bwd_kernel_traitsILi32ELi16ELb0ELb0ELb0ELb1ELb1EN3c104HalfENS1_7complexIfEEEEv12SSMParamsBwd,@"STO_CUDA_ENTRY STV_DEFAULT"
_Z25selective_scan_bwd_kernelI32Selective_Scan_bwd_kernel_traitsILi32ELi16ELb0ELb0ELb0ELb1ELb1EN3c104HalfENS1_7complexIfEEEEv12SSMParamsBwd:
.text._Z25selective_scan_bwd_kernelI32Selective_Scan_bwd_kernel_traitsILi32ELi16ELb0ELb0ELb0ELb1ELb1EN3c104HalfENS1_7complexIfEEEEv12SSMParamsBwd:
[----:B------:R-:W-:Y:S01]  /*0000*/  LDC R1, c[0x0][0x37c] ;  /* 0x0000df00ff017b82 */ /* 0x000fe20000000800 */
[----:B------:R-:W0:Y:S07]  /*0010*/  LDCU.64 UR4, c[0x0][0x458] ;  /* 0x00008b00ff0477ac */ /* 0x000e2e0008000a00 */
[----:B------:R-:W1:Y:S01]  /*0020*/  S2UR UR12, SR_CTAID.Y ;  /* 0x00000000000c79c3 */ /* 0x000e620000002600 */
[----:B------:R-:W-:Y:S01]  /*0030*/  CS2R R20, SRZ ;  /* 0x0000000000147805 */ /* 0x000fe2000001ff00 */
[----:B------:R-:W2:Y:S01]  /*0040*/  LDCU.64 UR6, c[0x0][0x470] ;  /* 0x00008e00ff0677ac */ /* 0x000ea20008000a00 */
        /* <DEDUP_REMOVED lines=21> */
[----:B---3--:R3:W5:Y:S01]  /*01a0*/  @P0 LDG.E R20, desc[UR24][R2.64] ;  /* 0x0000001802140981 */ /* 0x008762000c1e1900 */
[----:B----4-:R-:W-:Y:S01]  /*01b0*/  UIMAD.WIDE.U32 UR4, UR23, UR8, URZ ;  /* 0x00000008170472a5 */ /* 0x010fe2000f8e00ff */
[----:B------:R-:W4:Y:S02]  /*01c0*/  LDCU.64 UR6, c[0x0][0x498] ;  /* 0x00009300ff0677ac */ /* 0x000f240008000a00 */
[----:B------:R3:W5:Y:S01]  /*01d0*/  @P1 LDG.E R21, desc[UR24][R4.64] ;  /* 0x0000001804151981 */ /* 0x000762000c1e1900 */
[----:B------:R-:W-:Y:S01]  /*01e0*/  CS2R R22, SRZ ;  /* 0x0000000000167805 */ /* 0x000fe2000001ff00 */
[----:B------:R-:W-:Y:S01]  /*01f0*/  UIMAD UR5, UR23, UR9, UR5 ;  /* 0x00000009170572a4 */ /* 0x000fe2000f8e0205 */
[----:B------:R-:W0:Y:S03]  /*0200*/  LDCU.64 UR8, c[0x0][0x480] ;  /* 0x00009000ff0877ac */ /* 0x000e260008000a00 */
[----:B------:R-:W-:-:S02]  /*0210*/  UIMAD.WIDE.U32 UR16, UR12, UR10, UR4 ;  /* 0x0000000a0c1072a5 */ /* 0x000fc4000f8e0004 */
[----:B------:R-:W-:Y:S02]  /*0220*/  UIMAD.WIDE.U32 UR4, UR23, UR32, URZ ;  /* 0x00000020170472a5 */ /* 0x000fe4000f8e00ff */
[----:B------:R-:W-:Y:S02]  /*0230*/  UIMAD UR28, UR12, UR11, UR17 ;  /* 0x0000000b0c1c72a4 */ /* 0x000fe4000f8e0211 */
[----:B------:R-:W-:Y:S02]  /*0240*/  UIMAD UR5, UR23, UR33, UR5 ;  /* 0x00000021170572a4 */ /* 0x000fe4000f8e0205 */
[----:B----4-:R-:W-:Y:S02]  /*0250*/  UIMAD.WIDE.U32 UR20, UR23, UR6, URZ ;  /* 0x00000006171472a5 */ /* 0x010fe4000f8e00ff */
[----:B------:R-:W-:Y:S02]  /*0260*/  UIMAD.WIDE.U32 UR18, UR12, UR34, UR4 ;  /* 0x000000220c1272a5 */ /* 0x000fe4000f8e0004 */
[----:B------:R-:W-:-:S02]  /*0270*/  UIMAD UR17, UR23, UR7, UR21 ;  /* 0x00000007171172a4 */ /* 0x000fc4000f8e0215 */
[----:B0-----:R-:W-:Y:S02]  /*0280*/  UISETP.NE.U32.AND UP0, UPT, UR8, URZ, UPT ;  /* 0x000000ff0800728c */ /* 0x001fe4000bf05070 */
[----:B------:R-:W-:Y:S02]  /*0290*/  ULEA UR13, UR38, 0xfffffe00, 0x9 ;  /* 0xfffffe00260d7891 */ /* 0x000fe4000f8e48ff */
[----:B------:R-:W-:Y:S01]  /*02a0*/  UISETP.NE.AND.EX UP0, UPT, UR9, URZ, UPT, UP0 ;  /* 0x000000ff0900728c */ /* 0x000fe2000bf05300 */
[----:B------:R-:W0:Y:S01]  /*02b0*/  LDCU.128 UR4, c[0x0][0x460] ;  /* 0x00008c00ff0477ac */ /* 0x000e220008000c00 */
[----:B------:R-:W4:Y:S01]  /*02c0*/  LDCU.64 UR10, c[0x0][0x448] ;  /* 0x00008900ff0a77ac */ /* 0x000f220008000a00 */
[----:B------:R-:W-:-:S08]  /*02d0*/  UIMAD UR27, UR12, UR35, UR19 ;  /* 0x000000230c1b72a4 */ /* 0x000fd0000f8e0213 */
[----:B------:R-:W3:Y:S01]  /*02e0*/  @UP0 LDCU UR29, c[0x0][0x384] ;  /* 0x00007080ff1d07ac */ /* 0x000ee20008000800 */
[----:B------:R-:W4:Y:S01]  /*02f0*/  @UP0 LDCU UR34, c[0x0][0x38c] ;  /* 0x00007180ff2207ac */ /* 0x000f220008000800 */
[----:B------:R-:W-:Y:S02]  /*0300*/  UIADD3 UR26, UP1, UPT, UR13, UR16, URZ ;  /* 0x000000100d1a7290 */ /* 0x000fe4000ff3e0ff */
[----:B------:R-:W-:Y:S02]  /*0310*/  USHF.R.S32.HI UR19, URZ, 0x1f, UR13 ;  /* 0x0000001fff137899 */ /* 0x000fe4000801140d */
[----:B------:R-:W-:Y:S01]  /*0320*/  UIADD3 UR18, UP3, UPT, UR13, UR18, URZ ;  /* 0x000000120d127290 */ /* 0x000fe2000ff7e0ff */
[----:B------:R-:W4:Y:S01]  /*0330*/  @UP0 LDCU.64 UR32, c[0x0][0x480] ;  /* 0x00009000ff2007ac */ /* 0x000f220008000a00 */
[----:B0-----:R-:W-:Y:S02]  /*0340*/  ULEA UR21, UP2, UR26, UR4, 0x1 ;  /* 0x000000041a157291 */ /* 0x001fe4000f8408ff */
[----:B------:R-:W-:-:S02]  /*0350*/  ULEA UR22, UP4, UR18, UR6, 0x1 ;  /* 0x0000000612167291 */ /* 0x000fc4000f8808ff */
[----:B------:R-:W-:Y:S01]  /*0360*/  UIADD3.X UR4, UPT, UPT, UR19, UR27, URZ, UP3, !UPT ;  /* 0x0000001b13047290 */ /* 0x000fe20009ffe4ff */
[----:B------:R-:W-:Y:S01]  /*0370*/  UMOV UR16, UR20 ;  /* 0x0000001400107c82 */ /* 0x000fe20008000000 */
[----:B------:R-:W-:Y:S02]  /*0380*/  UIADD3.X UR6, UPT, UPT, UR19, UR28, URZ, UP1, !UPT ;  /* 0x0000001c13067290 */ /* 0x000fe40008ffe4ff */
[----:B--2---:R-:W-:Y:S02]  /*0390*/  UIMAD.WIDE.U32 UR16, UR12, UR30, UR16 ;  /* 0x0000001e0c1072a5 */ /* 0x004fe4000f8e0010 */
[----:B------:R-:W-:Y:S02]  /*03a0*/  ULEA.HI.X UR7, UR18, UR7, UR4, 0x1, UP4 ;  /* 0x0000000712077291 */ /* 0x000fe4000a0f0c04 */
[----:B-1----:R-:W-:Y:S02]  /*03b0*/  UIMAD.WIDE.U32 UR14, UR12, UR36, URZ ;  /* 0x000000240c0e72a5 */ /* 0x002fe4000f8e00ff */
[----:B---3--:R-:W-:-:S02]  /*03c0*/  @UP0 UIMAD UR4, UR23, UR29, UR12 ;  /* 0x0000001d170402a4 */ /* 0x008fc4000f8e020c */
[----:B------:R-:W-:Y:S02]  /*03d0*/  ULEA.HI.X UR20, UR26, UR5, UR6, 0x1, UP2 ;  /* 0x000000051a147291 */ /* 0x000fe400090f0c06 */
[----:B------:R-:W-:Y:S02]  /*03e0*/  UIMAD UR6, UR12, UR31, UR17 ;  /* 0x0000001f0c0672a4 */ /* 0x000fe4000f8e0211 */
[----:B------:R-:W-:Y:S02]  /*03f0*/  UIADD3 UR17, UP2, UPT, UR13, UR16, URZ ;  /* 0x000000100d117290 */ /* 0x000fe4000ff5e0ff */
[----:B------:R-:W-:Y:S02]  /*0400*/  UIMAD UR5, UR12, UR37, UR15 ;  /* 0x000000250c0572a4 */ /* 0x000fe4000f8e020f */
[----:B------:R-:W-:Y:S01]  /*0410*/  @UP0 UIMAD UR4, UR4, UR38, URZ ;  /* 0x00000026040402a4 */ /* 0x000fe2000f8e02ff */
[----:B------:R-:W0:Y:S01]  /*0420*/  LDCU.64 UR8, c[0x0][0x528] ;  /* 0x0000a500ff0877ac */ /* 0x000e220008000a00 */
[----:B----4-:R-:W-:-:S02]  /*0430*/  ULEA UR13, UP1, UR14, UR10, 0x3 ;  /* 0x0000000a0e0d7291 */ /* 0x010fc4000f8218ff */
[----:B------:R-:W-:Y:S02]  /*0440*/  UIADD3.X UR19, UPT, UPT, UR19, UR6, URZ, UP2, !UPT ;  /* 0x0000000613137290 */ /* 0x000fe400097fe4ff */
[----:B------:R-:W-:Y:S02]  /*0450*/  @UP0 UIMAD UR6, UR4, UR34, URZ ;  /* 0x00000022040602a4 */ /* 0x000fe4000f8e02ff */
[----:B------:R-:W-:Y:S01]  /*0460*/  ULEA.HI.X UR14, UR14, UR11, UR5, 0x3, UP1 ;  /* 0x0000000b0e0e7291 */ /* 0x000fe200088f1c05 */
[----:B------:R-:W-:Y:S02]  /*0470*/  UMOV UR4, URZ ;  /* 0x000000ff00047c82 */ /* 0x000fe40008000000 */
[----:B------:R-:W-:Y:S01]  /*0480*/  UMOV UR5, URZ ;  /* 0x000000ff00057c82 */ /* 0x000fe20008000000 */
[----:B------:R-:W-:Y:S02]  /*0490*/  @UP0 UIMAD.WIDE UR4, UR6, 0x10, UR32 ;  /* 0x00000010060408a5 */ /* 0x000fe4000f8e0220 */
[----:B------:R-:W-:-:S02]  /*04a0*/  UISETP.GE.AND UP0, UPT, UR38, 0x1, UPT ;  /* 0x000000012600788c */ /* 0x000fc4000bf06270 */
[----:B0-----:R-:W-:-:S04]  /*04b0*/  ULEA UR16, UP2, UR17, UR8, 0x1 ;  /* 0x0000000811107291 */ /* 0x001fc8000f8408ff */
[----:B------:R-:W-:-:S03]  /*04c0*/  ULEA.HI.X UR17, UR17, UR9, UR19, 0x1, UP2 ;  /* 0x0000000911117291 */ /* 0x000fc600090f0c13 */
[----:B------:R-:W-:Y:S09]  /*04d0*/  BRA.U !UP0, `(.L_x_12532) ;  /* 0x000000d908407547 */ /* 0x000ff2000b800000 */
[----:B------:R-:W0:Y:S01]  /*04e0*/  S2R R24, SR_TID.X ;  /* 0x0000000000187919 */ /* 0x000e220000002100 */
[----:B------:R-:W-:Y:S01]  /*04f0*/  CS2R R22, SRZ ;  /* 0x0000000000167805 */ /* 0x000fe2000001ff00 */
[----:B------:R-:W-:Y:S01]  /*0500*/  UMOV UR18, UR20 ;  /* 0x0000001400127c82 */ /* 0x000fe20008000000 */
[----:B------:R-:W1:Y:S01]  /*0510*/  LDCU UR19, c[0x0][0x394] ;  /* 0x00007280ff1377ac */ /* 0x000e620008000800 */
[----:B------:R-:W-:Y:S01]  /*0520*/  UMOV UR20, UR22 ;  /* 0x0000001600147c82 */ /* 0x000fe20008000000 */
[----:B------:R-:W-:Y:S01]  /*0530*/  UMOV UR15, UR7 ;  /* 0x00000007000f7c82 */ /* 0x000fe20008000000 */
[C---:B0-----:R-:W-:Y:S02]  /*0540*/  SHF.L.U32 R0, R24.reuse, 0x4, RZ ;  /* 0x0000000418007819 */ /* 0x041fe400000006ff */
[----:B------:R-:W-:Y:S02]  /*0550*/  LOP3.LUT R179, R24, 0x1f, RZ, 0xc0, !PT ;  /* 0x0000001f18b37812 */ /* 0x000fe400078ec0ff */
[----:B------:R-:W-:-:S04]  /*0560*/  LOP3.LUT R3, R0, 0x3e00, RZ, 0xc0, !PT ;  /* 0x00003e0000037812 */ /* 0x000fc800078ec0ff */
[----:B-1----:R-:W-:-:S07]  /*0570*/  LOP3.LUT R0, R3, 0x1f, R24, 0xf8, !PT ;  /* 0x0000001f03007812 */ /* 0x002fce00078ef818 */
.L_x_12585:
        /* <DEDUP_REMOVED lines=41> */
[----:B------:R-:W-:-:S02]  /*0810*/  ISETP.GE.AND P6, PT, R0, UR28, PT ;  /* 0x0000001c00007c0c */ /* 0x000fc4000bfc6270 */
[----:B------:R-:W-:Y:S02]  /*0820*/  IADD3.X R9, PT, PT, RZ, UR15, RZ, P1, !PT ;  /* 0x0000000fff097c10 */ /* 0x000fe40008ffe4ff */
[----:B------:R-:W-:Y:S01]  /*0830*/  ISETP.GE.AND P5, PT, R4, UR28, PT ;  /* 0x0000001c04007c0c */ /* 0x000fe2000bfa6270 */
[----:B------:R-:W3:Y:S01]  /*0840*/  @!P0 LDG.E.U16 R38, desc[UR24][R28.64+0x1c0] ;  /* 0x0001c0181c268981 */ /* 0x000ee2000c1e1500 */
[----:B------:R-:W-:Y:S02]  /*0850*/  ISETP.NE.AND P1, PT, R90, RZ, PT ;  /* 0x000000ff5a00720c */ /* 0x000fe40003f25270 */
[----:B------:R-:W-:Y:S02]  /*0860*/  P2R R98, PR, RZ, 0x1 ;  /* 0x00000001ff627803 */ /* 0x000fe40000000000 */
[----:B------:R-:W-:Y:S02]  /*0870*/  ISETP.GE.AND P0, PT, R11, UR28, PT ;  /* 0x0000001c0b007c0c */ /* 0x000fe4000bf06270 */
[C---:B------:R-:W-:Y:S01]  /*0880*/  LOP3.LUT R5, R19.reuse, 0x80, RZ, 0xfc, !PT ;  /* 0x0000008013057812 */ /* 0x040fe200078efcff */
[----:B------:R-:W4:Y:S01]  /*0890*/  @!P6 LDG.E.U16 R33, desc[UR24][R28.64+0x80] ;  /* 0x000080181c21e981 */ /* 0x000f22000c1e1500 */
[----:B------:R-:W-:-:S02]  /*08a0*/  LOP3.LUT R6, R19, 0xa0, RZ, 0xfc, !PT ;  /* 0x000000a013067812 */ /* 0x000fc400078efcff */
[----:B------:R-:W-:Y:S01]  /*08b0*/  LOP3.LUT R7, R19, 0xc0, RZ, 0xfc, !PT ;  /* 0x000000c013077812 */ /* 0x000fe200078efcff */
[----:B------:R-:W3:Y:S01]  /*08c0*/  @!P5 LDG.E.U16 R34, desc[UR24][R28.64+0xc0] ;  /* 0x0000c0181c22d981 */ /* 0x000ee2000c1e1500 */
[----:B------:R-:W-:Y:S02]  /*08d0*/  ISETP.GE.AND P4, PT, R5, UR28, PT ;  /* 0x0000001c05007c0c */ /* 0x000fe4000bf86270 */
[----:B------:R-:W-:Y:S01]  /*08e0*/  ISETP.GE.AND P3, PT, R6, UR28, PT ;  /* 0x0000001c06007c0c */ /* 0x000fe2000bf66270 */
[----:B------:R-:W4:Y:S01]  /*08f0*/  @!P1 LDG.E.U16 R32, desc[UR24][R28.64+0x40] ;  /* 0x000040181c209981 */ /* 0x000f22000c1e1500 */
[----:B------:R-:W-:Y:S02]  /*0900*/  ISETP.GE.AND P2, PT, R7, UR28, PT ;  /* 0x0000001c07007c0c */ /* 0x000fe4000bf46270 */
[C---:B------:R-:W-:Y:S01]  /*0910*/  LOP3.LUT R12, R19.reuse, 0x120, RZ, 0xfc, !PT ;  /* 0x00000120130c7812 */ /* 0x040fe200078efcff */
[----:B------:R-:W3:Y:S01]  /*0920*/  @!P0 LDG.E.U16 R39, desc[UR24][R28.64+0x200] ;  /* 0x000200181c278981 */ /* 0x000ee2000c1e1500 */
[----:B------:R-:W-:-:S02]  /*0930*/  LOP3.LUT R13, R19, 0x140, RZ, 0xfc, !PT ;  /* 0x00000140130d7812 */ /* 0x000fc400078efcff */
[----:B------:R-:W-:Y:S02]  /*0940*/  LOP3.LUT R14, R19, 0x160, RZ, 0xfc, !PT ;  /* 0x00000160130e7812 */ /* 0x000fe400078efcff */
[----:B------:R-:W-:Y:S01]  /*0950*/  P2R R86, PR, RZ, 0x40 ;  /* 0x00000040ff567803 */ /* 0x000fe20000000000 */
[----:B------:R-:W3:Y:S01]  /*0960*/  @!P4 LDG.E.U16 R35, desc[UR24][R28.64+0x100] ;  /* 0x000100181c23c981 */ /* 0x000ee2000c1e1500 */
[----:B------:R-:W-:Y:S02]  /*0970*/  P2R R84, PR, RZ, 0x20 ;  /* 0x00000020ff547803 */ /* 0x000fe40000000000 */
[----:B------:R-:W-:Y:S01]  /*0980*/  ISETP.GE.AND P6, PT, R12, UR28, PT ;  /* 0x0000001c0c007c0c */ /* 0x000fe2000bfc6270 */
[----:B------:R-:W3:Y:S01]  /*0990*/  @!P3 LDG.E.U16 R36, desc[UR24][R28.64+0x140] ;  /* 0x000140181c24b981 */ /* 0x000ee2000c1e1500 */
[----:B------:R-:W-:Y:S02]  /*09a0*/  P2R R100, PR, RZ, 0x1 ;  /* 0x00000001ff647803 */ /* 0x000fe40000000000 */
[----:B------:R-:W-:Y:S01]  /*09b0*/  ISETP.GE.AND P5, PT, R13, UR28, PT ;  /* 0x0000001c0d007c0c */ /* 0x000fe2000bfa6270 */
[----:B------:R-:W3:Y:S01]  /*09c0*/  @!P2 LDG.E.U16 R37, desc[UR24][R28.64+0x180] ;  /* 0x000180181c25a981 */ /* 0x000ee2000c1e1500 */
[----:B------:R-:W-:-:S02]  /*09d0*/  ISETP.GE.AND P0, PT, R14, UR28, PT ;  /* 0x0000001c0e007c0c */ /* 0x000fc4000bf06270 */
[C---:B------:R-:W-:Y:S02]  /*09e0*/  LOP3.LUT R15, R19.reuse, 0x180, RZ, 0xfc, !PT ;  /* 0x00000180130f7812 */ /* 0x040fe400078efcff */
[C---:B------:R-:W-:Y:S02]  /*09f0*/  LOP3.LUT R16, R19.reuse, 0x1a0, RZ, 0xfc, !PT ;  /* 0x000001a013107812 */ /* 0x040fe400078efcff */
[C---:B------:R-:W-:Y:S01]  /*0a00*/  LOP3.LUT R17, R19.reuse, 0x1c0, RZ, 0xfc, !PT ;  /* 0x000001c013117812 */ /* 0x040fe200078efcff */
[----:B------:R-:W3:Y:S01]  /*0a10*/  @!P6 LDG.E.U16 R40, desc[UR24][R28.64+0x240] ;  /* 0x000240181c28e981 */ /* 0x000ee2000c1e1500 */
[----:B------:R-:W-:Y:S02]  /*0a20*/  LOP3.LUT R18, R19, 0x1e0, RZ, 0xfc, !PT ;  /* 0x000001e013127812 */ /* 0x000fe400078efcff */
[----:B------:R-:W-:Y:S01]  /*0a30*/  P2R R96, PR, RZ, 0x4 ;  /* 0x00000004ff607803 */ /* 0x000fe20000000000 */
[----:B------:R-:W3:Y:S01]  /*0a40*/  @!P5 LDG.E.U16 R41, desc[UR24][R28.64+0x280] ;  /* 0x000280181c29d981 */ /* 0x000ee2000c1e1500 */
[----:B------:R-:W-:-:S02]  /*0a50*/  ISETP.GE.AND P1, PT, R15, UR28, PT ;  /* 0x0000001c0f007c0c */ /* 0x000fc4000bf26270 */
[----:B------:R-:W-:Y:S01]  /*0a60*/  P2R R94, PR, RZ, 0x8 ;  /* 0x00000008ff5e7803 */ /* 0x000fe20000000000 */
[----:B------:R-:W3:Y:S01]  /*0a70*/  @!P0 LDG.E.U16 R42, desc[UR24][R28.64+0x2c0] ;  /* 0x0002c0181c2a8981 */ /* 0x000ee2000c1e1500 */
[----:B------:R-:W-:Y:S02]  /*0a80*/  ISETP.GE.AND P2, PT, R16, UR28, PT ;  /* 0x0000001c10007c0c */ /* 0x000fe4000bf46270 */
[----:B------:R-:W-:Y:S02]  /*0a90*/  P2R R82, PR, RZ, 0x10 ;  /* 0x00000010ff527803 */ /* 0x000fe40000000000 */
[----:B------:R-:W-:Y:S02]  /*0aa0*/  ISETP.GE.AND P3, PT, R17, UR28, PT ;  /* 0x0000001c11007c0c */ /* 0x000fe4000bf66270 */
        /* <DEDUP_REMOVED lines=10> */
[----:B------:R-:W-:Y:S01]  /*0b50*/  ISETP.NE.AND P6, PT, R100, RZ, PT ;  /* 0x000000ff6400720c */ /* 0x000fe20003fc5270 */
[----:B0-----:R-:W-:Y:S01]  /*0b60*/  ULEA UR22, UR7, UR22, 0x18 ;  /* 0x0000001607167291 */ /* 0x001fe2000f8ec0ff */
[C---:B-1----:R-:W-:Y:S02]  /*0b70*/  LEA.HI.SX32 R26, R25.reuse, R25, 0x1b ;  /* 0x00000019191a7211 */ /* 0x042fe400078fdaff */
[C---:B------:R-:W-:Y:S02]  /*0b80*/  IADD3 R30, PT, PT, R25.reuse, 0x20, RZ ;  /* 0x00000020191e7810 */ /* 0x040fe40007ffe0ff */
[----:B------:R-:W-:Y:S02]  /*0b90*/  IADD3 R48, PT, PT, R25, 0x40, RZ ;  /* 0x0000004019307810 */ /* 0x000fe40007ffe0ff */
[----:B------:R-:W-:-:S02]  /*0ba0*/  LEA R26, R26, UR22, 0x1 ;  /* 0x000000161a1a7c11 */ /* 0x000fc4000f8e08ff */
[C---:B------:R-:W-:Y:S02]  /*0bb0*/  IADD3 R52, PT, PT, R25.reuse, 0x80, RZ ;  /* 0x0000008019347810 */ /* 0x040fe40007ffe0ff */
[-C--:B------:R-:W-:Y:S02]  /*0bc0*/  LEA.HI.SX32 R30, R30, R25.reuse, 0x1b ;  /* 0x000000191e1e7211 */ /* 0x080fe400078fdaff */
[-C--:B------:R-:W-:Y:S02]  /*0bd0*/  LEA.HI.SX32 R28, R48, R25.reuse, 0x1b ;  /* 0x00000019301c7211 */ /* 0x080fe400078fdaff */
[C---:B------:R-:W-:Y:S02]  /*0be0*/  IADD3 R50, PT, PT, R25.reuse, 0x60, RZ ;  /* 0x0000006019327810 */ /* 0x040fe40007ffe0ff */
[----:B------:R-:W-:Y:S02]  /*0bf0*/  IADD3 R48, PT, PT, R25, 0xc0, RZ ;  /* 0x000000c019307810 */ /* 0x000fe40007ffe0ff */
[----:B------:R-:W-:-:S02]  /*0c00*/  LEA.HI.SX32 R52, R52, R25, 0x1b ;  /* 0x0000001934347211 */ /* 0x000fc400078fdaff */
[C---:B------:R-:W-:Y:S02]  /*0c10*/  IADD3 R54, PT, PT, R25.reuse, 0xa0, RZ ;  /* 0x000000a019367810 */ /* 0x040fe40007ffe0ff */
[-C--:B------:R-:W-:Y:S02]  /*0c20*/  LEA.HI.SX32 R29, R50, R25.reuse, 0x1b ;  /* 0x00000019321d7211 */ /* 0x080fe400078fdaff */
[-C--:B------:R-:W-:Y:S02]  /*0c30*/  LEA.HI.SX32 R48, R48, R25.reuse, 0x1b ;  /* 0x0000001930307211 */ /* 0x080fe400078fdaff */
[----:B------:R-:W-:Y:S02]  /*0c40*/  IADD3 R50, PT, PT, R25, 0xe0, RZ ;  /* 0x000000e019327810 */ /* 0x000fe40007ffe0ff */
[----:B------:R-:W-:Y:S02]  /*0c50*/  LEA.HI.SX32 R31, R54, R25, 0x1b ;  /* 0x00000019361f7211 */ /* 0x000fe400078fdaff */
[----:B------:R-:W-:-:S02]  /*0c60*/  LEA R28, R28, UR22, 0x1 ;  /* 0x000000161c1c7c11 */ /* 0x000fc4000f8e08ff */
[----:B------:R-:W-:Y:S02]  /*0c70*/  IADD3 R54, PT, PT, R25, 0x120, RZ ;  /* 0x0000012019367810 */ /* 0x000fe40007ffe0ff */
[----:B------:R-:W-:Y:S02]  /*0c80*/  LEA R29, R29, UR22, 0x1 ;  /* 0x000000161d1d7c11 */ /* 0x000fe4000f8e08ff */
[----:B------:R-:W-:Y:S02]  /*0c90*/  IADD3 R56, PT, PT, R25, 0x140, RZ ;  /* 0x0000014019387810 */ /* 0x000fe40007ffe0ff */
[-C--:B------:R-:W-:Y:S02]  /*0ca0*/  LEA.HI.SX32 R50, R50, R25.reuse, 0x1b ;  /* 0x0000001932327211 */ /* 0x080fe400078fdaff */
[----:B------:R-:W-:Y:S02]  /*0cb0*/  LEA R31, R31, UR22, 0x1 ;  /* 0x000000161f1f7c11 */ /* 0x000fe4000f8e08ff */
[----:B------:R-:W-:-:S02]  /*0cc0*/  LEA.HI.SX32 R54, R54, R25, 0x1b ;  /* 0x0000001936367211 */ /* 0x000fc400078fdaff */
[----:B------:R-:W-:Y:S02]  /*0cd0*/  P2R R74, PR, RZ, 0x40 ;  /* 0x00000040ff4a7803 */ /* 0x000fe40000000000 */
[----:B------:R-:W-:Y:S02]  /*0ce0*/  LEA.HI.SX32 R56, R56, R25, 0x1b ;  /* 0x0000001938387211 */ /* 0x000fe400078fdaff */
        /* <DEDUP_REMOVED lines=16> */
[----:B--2---:R0:W-:Y:S02]  /*0df0*/  STS.U16 [R26], R27 ;  /* 0x0000001b1a007388 */ /* 0x0041e40000000400 */
[----:B0-----:R-:W-:Y:S02]  /*0e00*/  LEA R27, R30, UR22, 0x1 ;  /* 0x000000161e1b7c11 */ /* 0x001fe4000f8e08ff */
[----:B------:R-:W-:Y:S02]  /*0e10*/  LEA R30, R52, UR22, 0x1 ;  /* 0x00000016341e7c11 */ /* 0x000fe4000f8e08ff */
[----:B------:R-:W-:-:S04]  /*0e20*/  IADD3 R52, PT, PT, R25, 0x100, RZ ;  /* 0x0000010019347810 */ /* 0x000fc80007ffe0ff */
[----:B------:R-:W-:Y:S01]  /*0e30*/  LEA.HI.SX32 R52, R52, R25, 0x1b ;  /* 0x0000001934347211 */ /* 0x000fe200078fdaff */
[----:B----4-:R0:W-:Y:S04]  /*0e40*/  STS.U16 [R27+0x40], R32 ;  /* 0x000040201b007388 */ /* 0x0101e80000000400 */
[----:B------:R1:W-:Y:S01]  /*0e50*/  STS.U16 [R28+0x80], R33 ;  /* 0x000080211c007388 */ /* 0x0003e20000000400 */
[----:B0-----:R-:W-:Y:S02]  /*0e60*/  LEA R32, R48, UR22, 0x1 ;  /* 0x0000001630207c11 */ /* 0x001fe4000f8e08ff */
[----:B------:R-:W-:Y:S01]  /*0e70*/  IADD3 R48, PT, PT, R25, 0x160, RZ ;  /* 0x0000016019307810 */ /* 0x000fe20007ffe0ff */
[----:B---3--:R0:W-:Y:S01]  /*0e80*/  STS.U16 [R29+0xc0], R34 ;  /* 0x0000c0221d007388 */ /* 0x0081e20000000400 */
[----:B-1----:R-:W-:-:S02]  /*0e90*/  LEA R33, R50, UR22, 0x1 ;  /* 0x0000001632217c11 */ /* 0x002fc4000f8e08ff */
[----:B------:R-:W-:Y:S01]  /*0ea0*/  LEA.HI.SX32 R48, R48, R25, 0x1b ;  /* 0x0000001930307211 */ /* 0x000fe200078fdaff */
[----:B------:R1:W-:Y:S01]  /*0eb0*/  STS.U16 [R30+0x100], R35 ;  /* 0x000100231e007388 */ /* 0x0003e20000000400 */
[----:B------:R-:W-:-:S03]  /*0ec0*/  IADD3 R50, PT, PT, R25, 0x180, RZ ;  /* 0x0000018019327810 */ /* 0x000fc60007ffe0ff */
[----:B------:R2:W-:Y:S01]  /*0ed0*/  STS.U16 [R31+0x140], R36 ;  /* 0x000140241f007388 */ /* 0x0005e20000000400 */
[----:B0-----:R-:W-:-:S03]  /*0ee0*/  LEA R34, R52, UR22, 0x1 ;  /* 0x0000001634227c11 */ /* 0x001fc6000f8e08ff */
[----:B------:R0:W-:Y:S01]  /*0ef0*/  STS.U16 [R32+0x180], R37 ;  /* 0x0001802520007388 */ /* 0x0001e20000000400 */
[----:B-1----:R-:W-:-:S03]  /*0f00*/  LEA R35, R54, UR22, 0x1 ;  /* 0x0000001636237c11 */ /* 0x002fc6000f8e08ff */
[----:B------:R1:W-:Y:S01]  /*0f10*/  STS.U16 [R33+0x1c0], R38 ;  /* 0x0001c02621007388 */ /* 0x0003e20000000400 */
[----:B--2---:R-:W-:-:S03]  /*0f20*/  LEA R36, R56, UR22, 0x1 ;  /* 0x0000001638247c11 */ /* 0x004fc6000f8e08ff */
[----:B------:R-:W-:Y:S01]  /*0f30*/  STS.U16 [R34+0x200], R39 ;  /* 0x0002002722007388 */ /* 0x000fe20000000400 */
[----:B0-----:R-:W-:Y:S02]  /*0f40*/  LEA R37, R48, UR22, 0x1 ;  /* 0x0000001630257c11 */ /* 0x001fe4000f8e08ff */
        /* <DEDUP_REMOVED lines=10> */
[----:B-1----:R-:W-:Y:S02]  /*0ff0*/  LEA R38, R50, UR22, 0x1 ;  /* 0x0000001632267c11 */ /* 0x002fe4000f8e08ff */
[----:B0-----:R-:W-:Y:S02]  /*1000*/  SHF.L.U32 R42, R25, 0x4, RZ ;  /* 0x00000004192a7819 */ /* 0x001fe400000006ff */
[----:B------:R-:W-:Y:S02]  /*1010*/  LEA R39, R52, UR22, 0x1 ;  /* 0x0000001634277c11 */ /* 0x000fe4000f8e08ff */
[----:B------:R-:W-:Y:S02]  /*1020*/  LEA.HI.SX32 R42, R42, R42, 0x1b ;  /* 0x0000002a2a2a7211 */ /* 0x000fe400078fdaff */
[----:B------:R-:W-:-:S02]  /*1030*/  LEA R40, R54, UR22, 0x1 ;  /* 0x0000001636287c11 */ /* 0x000fc4000f8e08ff */
[----:B------:R-:W-:Y:S01]  /*1040*/  LEA R41, R56, UR22, 0x1 ;  /* 0x0000001638297c11 */ /* 0x000fe2000f8e08ff */
[----:B------:R-:W-:Y:S01]  /*1050*/  STS.U16 [R38+0x300], R43 ;  /* 0x0003002b26007388 */ /* 0x000fe20000000400 */
[----:B------:R-:W-:-:S03]  /*1060*/  LEA R42, R42, UR22, 0x1 ;  /* 0x000000162a2a7c11 */ /* 0x000fc6000f8e08ff */
        /* <DEDUP_REMOVED lines=45> */
[----:B0-----:R-:W-:Y:S02]  /*1340*/  PRMT R44, RZ, 0x7610, R44 ;  /* 0x00007610ff2c7816 */ /* 0x001fe4000000002c */
[----:B------:R-:W-:Y:S02]  /*1350*/  PRMT R67, RZ, 0x7610, R67 ;  /* 0x00007610ff437816 */ /* 0x000fe40000000043 */
[----:B-1----:R-:W-:Y:S02]  /*1360*/  PRMT R46, RZ, 0x7610, R46 ;  /* 0x00007610ff2e7816 */ /* 0x002fe4000000002e */
        /* <DEDUP_REMOVED lines=53> */
[----:B------:R-:W3:Y:S04]  /*16c0*/  LDS.U16 R44, [R42] ;  /* 0x000000002a2c7984 */ /* 0x000ee80000000400 */
[----:B------:R-:W4:Y:S04]  /*16d0*/  LDS.U16 R46, [R42+0x2] ;  /* 0x000002002a2e7984 */ /* 0x000f280000000400 */
[----:B------:R-:W4:Y:S04]  /*16e0*/  LDS.U16 R48, [R42+0x4] ;  /* 0x000004002a307984 */ /* 0x000f280000000400 */
[----:B------:R-:W4:Y:S04]  /*16f0*/  LDS.U16 R49, [R42+0x6] ;  /* 0x000006002a317984 */ /* 0x000f280000000400 */
        /* <DEDUP_REMOVED lines=8> */
[----:B------:R-:W-:Y:S04]  /*1780*/  LDS.U16 R60, [R42+0x18] ;  /* 0x000018002a3c7984 */ /* 0x000fe80000000400 */
        /* <DEDUP_REMOVED lines=24> */
[----:B------:R-:W-:Y:S02]  /*1910*/  PRMT R74, RZ, 0x7610, R74 ;  /* 0x00007610ff4a7816 */ /* 0x000fe4000000004a */
[----:B--2---:R-:W-:Y:S02]  /*1920*/  PRMT R89, RZ, 0x7610, R89 ;  /* 0x00007610ff597816 */ /* 0x004fe40000000059 */
        /* <DEDUP_REMOVED lines=14> */
[----:B---3--:R-:W-:Y:S01]  /*1a10*/  HADD2.F32 R44, -RZ, R44.H0_H0 ;  /* 0x2000002cff2c7230 */ /* 0x008fe20000004100 */
[----:B------:R-:W-:-:S04]  /*1a20*/  P2R R88, PR, RZ, 0x20 ;  /* 0x00000020ff587803 */ /* 0x000fc80000000000 */
[----:B-----5:R-:W-:-:S05]  /*1a30*/  FADD.FTZ R44, R44, R21 ;  /* 0x000000152c2c7221 */ /* 0x020fca0000010000 */
[----:B------:R-:W-:Y:S01]  /*1a40*/  FSETP.GTU.FTZ.AND P5, PT, R44, 20, PT ;  /* 0x41a000002c00780b */ /* 0x000fe20003fbc000 */
[----:B----4-:R-:W-:Y:S02]  /*1a50*/  HADD2.F32 R46, -RZ, R46.H0_H0 ;  /* 0x2000002eff2e7230 */ /* 0x010fe40000004100 */
[----:B------:R-:W-:Y:S02]  /*1a60*/  HADD2.F32 R48, -RZ, R48.H0_H0 ;  /* 0x20000030ff307230 */ /* 0x000fe40000004100 */
[----:B0-----:R-:W-:Y:S02]  /*1a70*/  HADD2.F32 R2, -RZ, R49.H0_H0 ;  /* 0x20000031ff027230 */ /* 0x001fe40000004100 */
[----:B------:R-:W-:Y:S02]  /*1a80*/  HADD2.F32 R104, -RZ, R59.H0_H0 ;  /* 0x2000003bff687230 */ /* 0x000fe40000004100 */
[----:B------:R-:W-:Y:S02]  /*1a90*/  HADD2.F32 R106, -RZ, R62.H0_H0 ;  /* 0x2000003eff6a7230 */ /* 0x000fe40000004100 */
[----:B------:R-:W-:-:S02]  /*1aa0*/  HADD2.F32 R108, -RZ, R63.H0_H0 ;  /* 0x2000003fff6c7230 */ /* 0x000fc40000004100 */
[----:B------:R-:W-:Y:S01]  /*1ab0*/  HADD2.F32 R110, -RZ, R64.H0_H0 ;  /* 0x20000040ff6e7230 */ /* 0x000fe20000004100 */
[----:B------:R-:W-:Y:S01]  /*1ac0*/  BSSY.RECONVERGENT B0, `(.L_x_12533) ;  /* 0x0000048000007945 */ /* 0x000fe20003800200 */
[--C-:B------:R-:W-:Y:S01]  /*1ad0*/  FADD.FTZ R46, R46, R21.reuse ;  /* 0x000000152e2e7221 */ /* 0x100fe20000010000 */
[----:B------:R-:W-:Y:S01]  /*1ae0*/  FADD.FTZ R48, R48, R21 ;  /* 0x0000001530307221 */ /* 0x000fe20000010000 */
[----:B------:R-:W-:Y:S04]  /*1af0*/  STS.U16 [R26], R91 ;  /* 0x0000005b1a007388 */ /* 0x000fe80000000400 */
[----:B------:R0:W-:Y:S04]  /*1b00*/  STS.U16 [R27+0x40], R66 ;  /* 0x000040421b007388 */ /* 0x0001e80000000400 */
        /* <DEDUP_REMOVED lines=10> */
[--C-:B------:R-:W-:Y:S01]  /*1bb0*/  FADD.FTZ R50, R2, R21.reuse ;  /* 0x0000001502327221 */ /* 0x100fe20000010000 */
[--C-:B------:R-:W-:Y:S01]  /*1bc0*/  FADD.FTZ R66, R104, R21.reuse ;  /* 0x0000001568427221 */ /* 0x100fe20000010000 */
[----:B--2---:R-:W-:Y:S01]  /*1bd0*/  STS.U16 [R34+0x200], R71 ;  /* 0x0002004722007388 */ /* 0x004fe20000000400 */
[----:B0-----:R-:W-:Y:S02]  /*1be0*/  HADD2.F32 R72, -RZ, R54.H0_H0 ;  /* 0x20000036ff487230 */ /* 0x001fe40000004100 */
[----:B------:R-:W-:Y:S01]  /*1bf0*/  FADD.FTZ R54, R68, R21 ;  /* 0x0000001544367221 */ /* 0x000fe20000010000 */
[----:B------:R0:W-:Y:S04]  /*1c00*/  STS.U16 [R35+0x240], R74 ;  /* 0x0002404a23007388 */ /* 0x0001e80000000400 */
[----:B------:R-:W-:Y:S04]  /*1c10*/  STS.U16 [R36+0x280], R89 ;  /* 0x0002805924007388 */ /* 0x000fe80000000400 */
[----:B------:R1:W-:Y:S04]  /*1c20*/  STS.U16 [R37+0x2c0], R76 ;  /* 0x0002c04c25007388 */ /* 0x0003e80000000400 */
[----:B------:R-:W-:Y:S01]  /*1c30*/  STS.U16 [R38+0x300], R97 ;  /* 0x0003006126007388 */ /* 0x000fe20000000400 */
[----:B0-----:R-:W-:-:S03]  /*1c40*/  HADD2.F32 R74, -RZ, R55.H0_H0 ;  /* 0x20000037ff4a7230 */ /* 0x001fc60000004100 */
[----:B------:R0:W-:Y:S01]  /*1c50*/  STS.U16 [R39+0x340], R78 ;  /* 0x0003404e27007388 */ /* 0x0001e20000000400 */
[----:B-1----:R-:W-:-:S03]  /*1c60*/  HADD2.F32 R76, -RZ, R56.H0_H0 ;  /* 0x20000038ff4c7230 */ /* 0x002fc60000004100 */
[----:B------:R-:W-:Y:S04]  /*1c70*/  STS.U16 [R40+0x380], R101 ;  /* 0x0003806528007388 */ /* 0x000fe80000000400 */
[----:B------:R1:W-:Y:S01]  /*1c80*/  STS.U16 [R41+0x3c0], R80 ;  /* 0x0003c05029007388 */ /* 0x0003e20000000400 */
[----:B0-----:R-:W-:Y:S02]  /*1c90*/  HADD2.F32 R78, -RZ, R58.H0_H0 ;  /* 0x2000003aff4e7230 */ /* 0x001fe40000004100 */
[--C-:B------:R-:W-:Y:S01]  /*1ca0*/  FADD.FTZ R56, R70, R21.reuse ;  /* 0x0000001546387221 */ /* 0x100fe20000010000 */
[--C-:B------:R-:W-:Y:S01]  /*1cb0*/  FADD.FTZ R58, R72, R21.reuse ;  /* 0x00000015483a7221 */ /* 0x100fe20000010000 */
[----:B------:R-:W-:Y:S01]  /*1cc0*/  FADD.FTZ R62, R76, R21 ;  /* 0x000000154c3e7221 */ /* 0x000fe20000010000 */
[----:B-1----:R-:W-:-:S02]  /*1cd0*/  HADD2.F32 R80, -RZ, R60.H0_H0 ;  /* 0x2000003cff507230 */ /* 0x002fc40000004100 */
[--C-:B------:R-:W-:Y:S01]  /*1ce0*/  FADD.FTZ R60, R74, R21.reuse ;  /* 0x000000154a3c7221 */ /* 0x100fe20000010000 */
[--C-:B------:R-:W-:Y:S01]  /*1cf0*/  FADD.FTZ R64, R78, R21.reuse ;  /* 0x000000154e407221 */ /* 0x100fe20000010000 */
[--C-:B------:R-:W-:Y:S01]  /*1d00*/  FADD.FTZ R70, R106, R21.reuse ;  /* 0x000000156a467221 */ /* 0x100fe20000010000 */
[--C-:B------:R-:W-:Y:S01]  /*1d10*/  FADD.FTZ R72, R108, R21.reuse ;  /* 0x000000156c487221 */ /* 0x100fe20000010000 */
[--C-:B------:R-:W-:Y:S01]  /*1d20*/  FADD.FTZ R68, R80, R21.reuse ;  /* 0x0000001550447221 */ /* 0x100fe20000010000 */
[----:B------:R-:W-:Y:S01]  /*1d30*/  FADD.FTZ R74, R110, R21 ;  /* 0x000000156e4a7221 */ /* 0x000fe20000010000 */
        /* <DEDUP_REMOVED lines=32> */
.L_x_12534:
[----:B------:R-:W-:Y:S05]  /*1f40*/  BSYNC.RECONVERGENT B0 ;  /* 0x0000000000007941 */ /* 0x000fea0003800200 */
.L_x_12533:
        /* <DEDUP_REMOVED lines=33> */
.L_x_12536:
[----:B------:R-:W-:Y:S05]  /*2160*/  BSYNC.RECONVERGENT B0 ;  /* 0x0000000000007941 */ /* 0x000fea0003800200 */
.L_x_12535:
        /* <DEDUP_REMOVED lines=33> */
.L_x_12538:
[----:B------:R-:W-:Y:S05]  /*2380*/  BSYNC.RECONVERGENT B0 ;  /* 0x0000000000007941 */ /* 0x000fea0003800200 */
.L_x_12537:
        /* <DEDUP_REMOVED lines=33> */
.L_x_12540:
[----:B------:R-:W-:Y:S05]  /*25a0*/  BSYNC.RECONVERGENT B0 ;  /* 0x0000000000007941 */ /* 0x000fea0003800200 */
.L_x_12539:
        /* <DEDUP_REMOVED lines=33> */
.L_x_12542:
[----:B------:R-:W-:Y:S05]  /*27c0*/  BSYNC.RECONVERGENT B0 ;  /* 0x0000000000007941 */ /* 0x000fea0003800200 */
.L_x_12541:
        /* <DEDUP_REMOVED lines=33> */
.L_x_12544:
[----:B------:R-:W-:Y:S05]  /*29e0*/  BSYNC.RECONVERGENT B0 ;  /* 0x0000000000007941 */ /* 0x000fea0003800200 */
.L_x_12543:
        /* <DEDUP_REMOVED lines=33> */
.L_x_12546:
[----:B------:R-:W-:Y:S05]  /*2c00*/  BSYNC.RECONVERGENT B0 ;  /* 0x0000000000007941 */ /* 0x000fea0003800200 */
.L_x_12545:
        /* <DEDUP_REMOVED lines=33> */
.L_x_12548:
[----:B------:R-:W-:Y:S05]  /*2e20*/  BSYNC.RECONVERGENT B0 ;  /* 0x0000000000007941 */ /* 0x000fea0003800200 */
.L_x_12547:
        /* <DEDUP_REMOVED lines=33> */
.L_x_12550:
[----:B------:R-:W-:Y:S05]  /*3040*/  BSYNC.RECONVERGENT B0 ;  /* 0x0000000000007941 */ /* 0x000fea0003800200 */
.L_x_12549:
        /* <DEDUP_REMOVED lines=33> */
.L_x_12552:
[----:B------:R-:W-:Y:S05]  /*3260*/  BSYNC.RECONVERGENT B0 ;  /* 0x0000000000007941 */ /* 0x000fea0003800200 */
.L_x_12551:
        /* <DEDUP_REMOVED lines=33> */
.L_x_12554:
[----:B------:R-:W-:Y:S05]  /*3480*/  BSYNC.RECONVERGENT B0 ;  /* 0x0000000000007941 */ /* 0x000fea0003800200 */
.L_x_12553:
        /* <DEDUP_REMOVED lines=33> */
.L_x_12556:
[----:B------:R-:W-:Y:S05]  /*36a0*/  BSYNC.RECONVERGENT B0 ;  /* 0x0000000000007941 */ /* 0x000fea0003800200 */
.L_x_12555:
        /* <DEDUP_REMOVED lines=33> */
.L_x_12558:
[----:B------:R-:W-:Y:S05]  /*38c0*/  BSYNC.RECONVERGENT B0 ;  /* 0x0000000000007941 */ /* 0x000fea0003800200 */
.L_x_12557:
        /* <DEDUP_REMOVED lines=33> */
.L_x_12560:
[----:B------:R-:W-:Y:S05]  /*3ae0*/  BSYNC.RECONVERGENT B0 ;  /* 0x0000000000007941 */ /* 0x000fea0003800200 */
.L_x_12559:
        /* <DEDUP_REMOVED lines=33> */
.L_x_12562:
[----:B------:R-:W-:Y:S05]  /*3d00*/  BSYNC.RECONVERGENT B0 ;  /* 0x0000000000007941 */ /* 0x000fea0003800200 */
.L_x_12561:
        /* <DEDUP_REMOVED lines=33> */
.L_x_12564:
[----:B------:R-:W-:Y:S05]  /*3f20*/  BSYNC.RECONVERGENT B0 ;  /* 0x0000000000007941 */ /* 0x000fea0003800200 */
.L_x_12563:
[----:B------:R-:W0:Y:S01]  /*3f30*/  LDCU.128 UR8, c[0x0][0x410] ;  /* 0x00008200ff0877ac */ /* 0x000e220008000c00 */
[----:B------:R-:W-:Y:S01]  /*3f40*/  ISETP.NE.AND P6, PT, R88, RZ, PT ;  /* 0x000000ff5800720c */ /* 0x000fe20003fc5270 */
[----:B------:R-:W1:Y:S01]  /*3f50*/  LDS.U16 R107, [R42] ;  /* 0x000000002a6b7984 */ /* 0x000e620000000400 */
[----:B------:R-:W-:Y:S01]  /*3f60*/  P2R R120, PR, RZ, 0x1 ;  /* 0x00000001ff787803 */ /* 0x000fe20000000000 */
[----:B------:R-:W-:Y:S01]  /*3f70*/  UMOV UR7, URZ ;  /* 0x000000ff00077c82 */ /* 0x000fe20008000000 */
[----:B------:R-:W-:Y:S01]  /*3f80*/  ISETP.NE.AND P0, PT, R82, RZ, PT ;  /* 0x000000ff5200720c */ /* 0x000fe20003f05270 */
[----:B------:R-:W-:Y:S01]  /*3f90*/  LDS.U16 R106, [R42+0x2] ;  /* 0x000002002a6a7984 */ /* 0x000fe20000000400 */
[----:B------:R-:W-:Y:S02]  /*3fa0*/  PRMT R91, RZ, 0x7610, R91 ;  /* 0x00007610ff5b7816 */ /* 0x000fe4000000005b */
[----:B------:R-:W-:Y:S01]  /*3fb0*/  P2R R119, PR, RZ, 0x1 ;  /* 0x00000001ff777803 */ /* 0x000fe20000000000 */
[----:B------:R-:W2:Y:S01]  /*3fc0*/  LDS.U16 R111, [R42+0x4] ;  /* 0x000004002a6f7984 */ /* 0x000ea20000000400 */
[----:B------:R-:W-:-:S02]  /*3fd0*/  ISETP.NE.AND P0, PT, R84, RZ, PT ;  /* 0x000000ff5400720c */ /* 0x000fc40003f05270 */
[----:B------:R-:W-:Y:S01]  /*3fe0*/  PRMT R80, RZ, 0x7610, R80 ;  /* 0x00007610ff507816 */ /* 0x000fe20000000050 */
[----:B------:R-:W3:Y:S01]  /*3ff0*/  LDS.U16 R121, [R42+0x6] ;  /* 0x000006002a797984 */ /* 0x000ee20000000400 */
[----:B------:R-:W-:Y:S02]  /*4000*/  P2R R118, PR, RZ, 0x1 ;  /* 0x00000001ff767803 */ /* 0x000fe40000000000 */
[----:B------:R-:W-:Y:S01]  /*4010*/  ISETP.NE.AND P0, PT, R86, RZ, PT ;  /* 0x000000ff5600720c */ /* 0x000fe20003f05270 */
[----:B0-----:R-:W-:Y:S01]  /*4020*/  UIMAD.WIDE.U32 UR26, UR23, UR8, UR6 ;  /* 0x00000008171a72a5 */ /* 0x001fe2000f8e0006 */
[----:B------:R-:W-:Y:S01]  /*4030*/  LDS.U16 R123, [R42+0x8] ;  /* 0x000008002a7b7984 */ /* 0x000fe20000000400 */
[----:B------:R-:W-:Y:S02]  /*4040*/  PRMT R95, RZ, 0x7610, R95 ;  /* 0x00007610ff5f7816 */ /* 0x000fe4000000005f */
[----:B------:R-:W-:Y:S01]  /*4050*/  UIMAD UR9, UR23, UR9, UR27 ;  /* 0x00000009170972a4 */ /* 0x000fe2000f8e021b */
[----:B------:R-:W-:Y:S01]  /*4060*/  LDS.U16 R125, [R42+0xa] ;  /* 0x00000a002a7d7984 */ /* 0x000fe20000000400 */
[----:B------:R-:W-:Y:S01]  /*4070*/  P2R R117, PR, RZ, 0x1 ;  /* 0x00000001ff757803 */ /* 0x000fe20000000000 */
[----:B------:R-:W-:Y:S01]  /*4080*/  UMOV UR8, UR26 ;  /* 0x0000001a00087c82 */ /* 0x000fe20008000000 */
[----:B------:R-:W-:Y:S01]  /*4090*/  ISETP.NE.AND P0, PT, R90, RZ, PT ;  /* 0x000000ff5a00720c */ /* 0x000fe20003f05270 */
[----:B------:R-:W-:Y:S01]  /*40a0*/  UIMAD.WIDE.U32 UR8, UR12, UR10, UR8 ;  /* 0x0000000a0c0872a5 */ /* 0x000fe2000f8e0008 */
[----:B------:R-:W-:Y:S01]  /*40b0*/  LDS.U16 R93, [R42+0xc] ;  /* 0x00000c002a5d7984 */ /* 0x000fe20000000400 */
[----:B------:R-:W-:-:S02]  /*40c0*/  P2R R122, PR, RZ, 0x2 ;  /* 0x00000002ff7a7803 */ /* 0x000fc40000000000 */
[----:B------:R-:W-:Y:S01]  /*40d0*/  UIMAD UR11, UR12, UR11, UR9 ;  /* 0x0000000b0c0b72a4 */ /* 0x000fe2000f8e0209 */
[----:B------:R-:W-:Y:S01]  /*40e0*/  LDS.U16 R78, [R42+0xe] ;  /* 0x00000e002a4e7984 */ /* 0x000fe20000000400 */
[----:B------:R-:W-:Y:S02]  /*40f0*/  IADD3 R2, P5, PT, R19, UR8, RZ ;  /* 0x0000000813027c10 */ /* 0x000fe4000ffbe0ff */
[----:B------:R-:W-:Y:S01]  /*4100*/  P2R R115, PR, RZ, 0x1 ;  /* 0x00000001ff737803 */ /* 0x000fe20000000000 */
[----:B------:R-:W-:Y:S01]  /*4110*/  LDS.U16 R71, [R42+0x12] ;  /* 0x000012002a477984 */ /* 0x000fe20000000400 */
[----:B------:R-:W-:Y:S02]  /*4120*/  IADD3.X R49, PT, PT, RZ, UR11, RZ, P5, !PT ;  /* 0x0000000bff317c10 */ /* 0x000fe4000affe4ff */
[----:B------:R-:W-:Y:S01]  /*4130*/  ISETP.NE.AND P0, PT, R92, RZ, PT ;  /* 0x000000ff5c00720c */ /* 0x000fe20003f05270 */
        /* <DEDUP_REMOVED lines=9> */
[----:B------:R-:W-:Y:S01]  /*41d0*/  P2R R127, PR, RZ, 0x10 ;  /* 0x00000010ff7f7803 */ /* 0x000fe20000000000 */
[----:B------:R-:W-:Y:S01]  /*41e0*/  LDS.U16 R55, [R42+0x1a] ;  /* 0x00001a002a377984 */ /* 0x000fe20000000400 */
[----:B------:R-:W-:Y:S02]  /*41f0*/  ISETP.NE.AND P4, PT, R100, RZ, PT ;  /* 0x000000ff6400720c */ /* 0x000fe40003f85270 */
[----:B------:R-:W-:Y:S01]  /*4200*/  PRMT R97, RZ, 0x7610, R97 ;  /* 0x00007610ff617816 */ /* 0x000fe20000000061 */
[----:B------:R-:W-:Y:S01]  /*4210*/  LDS.U16 R51, [R42+0x1c] ;  /* 0x00001c002a337984 */ /* 0x000fe20000000400 */
        /* <DEDUP_REMOVED lines=21> */
[----:B--2---:R-:W-:Y:S01]  /*4370*/  HADD2.F32 R111, -RZ, R111.H0_H0 ;  /* 0x2000006fff6f7230 */ /* 0x004fe20000004100 */
[----:B------:R-:W1:Y:S01]  /*4380*/  LDCU.64 UR10, c[0x0][0x508] ;  /* 0x0000a100ff0a77ac */ /* 0x000e620008000a00 */
[----:B------:R-:W-:-:S02]  /*4390*/  HADD2.F32 R106, -RZ, R106.H0_H0 ;  /* 0x2000006aff6a7230 */ /* 0x000fc40000004100 */
[----:B---3--:R-:W-:Y:S01]  /*43a0*/  HADD2.F32 R121, -RZ, R121.H0_H0 ;  /* 0x20000079ff797230 */ /* 0x008fe20000004100 */
[----:B------:R-:W2:Y:S01]  /*43b0*/  LDCU.64 UR26, c[0x0][0x510] ;  /* 0x0000a200ff1a77ac */ /* 0x000ea20008000a00 */
[----:B0-----:R-:W-:-:S04]  /*43c0*/  LEA R88, P5, R2, UR8, 0x1 ;  /* 0x0000000802587c11 */ /* 0x001fc8000f8a08ff */
[----:B------:R-:W-:Y:S01]  /*43d0*/  LEA.HI.X R89, R2, UR9, R49, 0x1, P5 ;  /* 0x0000000902597c11 */ /* 0x000fe2000a8f0c31 */
[----:B------:R-:W0:Y:S01]  /*43e0*/  LDCU.64 UR8, c[0x0][0x478] ;  /* 0x00008f00ff0877ac */ /* 0x000e220008000a00 */
[----:B------:R-:W-:Y:S01]  /*43f0*/  LDS.U16 R49, [R42+0x1e] ;  /* 0x00001e002a317984 */ /* 0x000fe20000000400 */
[----:B0-----:R-:W-:-:S04]  /*4400*/  LEA R2, P5, R3, UR8, 0x1 ;  /* 0x0000000803027c11 */ /* 0x001fc8000f8a08ff */
[----:B------:R-:W-:Y:S02]  /*4410*/  LEA.HI.X R3, R3, UR9, R76, 0x1, P5 ;  /* 0x0000000903037c11 */ /* 0x000fe4000a8f0c4c */
[----:B------:R-:W-:Y:S01]  /*4420*/  LDS.U16 R76, [R42+0x10] ;  /* 0x000010002a4c7984 */ /* 0x000fe20000000400 */
[----:B------:R-:W-:Y:S01]  /*4430*/  BAR.SYNC.DEFER_BLOCKING 0x0 ;  /* 0x0000000000007b1d */ /* 0x000fe20000010000 */
[----:B------:R-:W-:Y:S02]  /*4440*/  ISETP.NE.AND P5, PT, R102, RZ, PT ;  /* 0x000000ff6600720c */ /* 0x000fe40003fa5270 */
[----:B------:R-:W-:-:S03]  /*4450*/  PRMT R102, RZ, 0x7610, R102 ;  /* 0x00007610ff667816 */ /* 0x000fc60000000066 */
        /* <DEDUP_REMOVED lines=47> */
[----:B--2---:R0:W-:Y:S04]  /*4750*/  STS.U16 [R29+0xc0], R102 ;  /* 0x0000c0661d007388 */ /* 0x0041e80000000400 */
        /* <DEDUP_REMOVED lines=13> */
[----:B------:R-:W1:Y:S04]  /*4830*/  LDS.U16 R82, [R42] ;  /* 0x000000002a527984 */ /* 0x000e680000000400 */
[----:B------:R-:W-:Y:S04]  /*4840*/  LDS.U16 R80, [R42+0x2] ;  /* 0x000002002a507984 */ /* 0x000fe80000000400 */
[----:B------:R-:W-:Y:S04]  /*4850*/  LDS.U16 R84, [R42+0x4] ;  /* 0x000004002a547984 */ /* 0x000fe80000000400 */
[----:B------:R-:W-:Y:S04]  /*4860*/  LDS.U16 R86, [R42+0x6] ;  /* 0x000006002a567984 */ /* 0x000fe80000000400 */
[----:B------:R-:W1:Y:S04]  /*4870*/  LDS.U16 R88, [R42+0x8] ;  /* 0x000008002a587984 */ /* 0x000e680000000400 */
[----:B------:R-:W1:Y:S04]  /*4880*/  LDS.U16 R89, [R42+0xa] ;  /* 0x00000a002a597984 */ /* 0x000e680000000400 */
[----:B------:R-:W1:Y:S04]  /*4890*/  LDS.U16 R90, [R42+0xc] ;  /* 0x00000c002a5a7984 */ /* 0x000e680000000400 */
[----:B------:R-:W-:Y:S04]  /*48a0*/  LDS.U16 R91, [R42+0xe] ;  /* 0x00000e002a5b7984 */ /* 0x000fe80000000400 */
[----:B------:R-:W-:Y:S04]  /*48b0*/  LDS.U16 R92, [R42+0x10] ;  /* 0x000010002a5c7984 */ /* 0x000fe80000000400 */
[----:B------:R-:W1:Y:S04]  /*48c0*/  LDS.U16 R94, [R42+0x12] ;  /* 0x000012002a5e7984 */ /* 0x000e680000000400 */
        /* <DEDUP_REMOVED lines=13> */
[----:B------:R-:W-:-:S02]  /*49a0*/  ISETP.NE.AND P5, PT, R118, RZ, PT ;  /* 0x000000ff7600720c */ /* 0x000fc40003fa5270 */
        /* <DEDUP_REMOVED lines=22> */
[----:B-----5:R-:W-:Y:S01]  /*4b10*/  PRMT R116, RZ, 0x7610, R116 ;  /* 0x00007610ff747816 */ /* 0x020fe20000000074 */
[----:B------:R-:W5:Y:S04]  /*4b20*/  @!P6 LDG.E.U16 R119, desc[UR24][R2.64+0x280] ;  /* 0x000280180277e981 */ /* 0x000f68000c1e1500 */
[----:B------:R-:W5:Y:S01]  /*4b30*/  @!P5 LDG.E.U16 R117, desc[UR24][R2.64+0x200] ;  /* 0x000200180275d981 */ /* 0x000f62000c1e1500 */
[----:B------:R-:W-:-:S02]  /*4b40*/  ISETP.NE.AND P5, PT, R128, RZ, PT ;  /* 0x000000ff8000720c */ /* 0x000fc40003fa5270 */
[----:B------:R-:W-:Y:S01]  /*4b50*/  PRMT R118, RZ, 0x7610, R118 ;  /* 0x00007610ff767816 */ /* 0x000fe20000000076 */
[----:B------:R-:W5:Y:S04]  /*4b60*/  @!P0 LDG.E.U16 R114, desc[UR24][R2.64+0x2c0] ;  /* 0x0002c01802728981 */ /* 0x000f68000c1e1500 */
[----:B------:R-:W5:Y:S04]  /*4b70*/  @!P1 LDG.E.U16 R127, desc[UR24][R2.64+0x300] ;  /* 0x00030018027f9981 */ /* 0x000f68000c1e1500 */
[----:B------:R-:W5:Y:S04]  /*4b80*/  @!P2 LDG.E.U16 R116, desc[UR24][R2.64+0x340] ;  /* 0x000340180274a981 */ /* 0x000f68000c1e1500 */
[----:B------:R-:W5:Y:S04]  /*4b90*/  @!P5 LDG.E.U16 R112, desc[UR24][R2.64+0x240] ;  /* 0x000240180270d981 */ /* 0x000f68000c1e1500 */
[----:B------:R0:W5:Y:S01]  /*4ba0*/  @!P4 LDG.E.U16 R118, desc[UR24][R2.64+0x3c0] ;  /* 0x0003c0180276c981 */ /* 0x000162000c1e1500 */
[----:B-1----:R-:W-:-:S05]  /*4bb0*/  HADD2.F32 R82, -RZ, R82.H0_H0 ;  /* 0x20000052ff527230 */ /* 0x002fca0000004100 */
[----:B------:R-:W-:-:S06]  /*4bc0*/  FMUL.FTZ R105, R82, -1.4426950216293334961 ;  /* 0xbfb8aa3b52697820 */ /* 0x000fcc0000410000 */
[----:B------:R-:W1:Y:S01]  /*4bd0*/  MUFU.EX2 R105, R105 ;  /* 0x0000006900697308 */ /* 0x000e620000000800 */
[----:B------:R-:W-:Y:S02]  /*4be0*/  HADD2.F32 R88, -RZ, R88.H0_H0 ;  /* 0x20000058ff587230 */ /* 0x000fe40000004100 */
[----:B------:R-:W-:Y:S02]  /*4bf0*/  HADD2.F32 R86, -RZ, R86.H0_H0 ;  /* 0x20000056ff567230 */ /* 0x000fe40000004100 */
[----:B------:R-:W-:Y:S02]  /*4c00*/  HADD2.F32 R84, -RZ, R84.H0_H0 ;  /* 0x20000054ff547230 */ /* 0x000fe40000004100 */
[----:B0-----:R-:W-:Y:S01]  /*4c10*/  FMUL.FTZ R3, R88, -1.4426950216293334961 ;  /* 0xbfb8aa3b58037820 */ /* 0x001fe20000410000 */
[----:B------:R-:W-:Y:S02]  /*4c20*/  FMUL.FTZ R2, R86, -1.4426950216293334961 ;  /* 0xbfb8aa3b56027820 */ /* 0x000fe40000410000 */
[----:B------:R-:W-:Y:S01]  /*4c30*/  FMUL.FTZ R122, R84, -1.4426950216293334961 ;  /* 0xbfb8aa3b547a7820 */ /* 0x000fe20000410000 */
[----:B------:R-:W-:-:S02]  /*4c40*/  HADD2.F32 R80, -RZ, R80.H0_H0 ;  /* 0x20000050ff507230 */ /* 0x000fc40000004100 */
[----:B------:R-:W0:Y:S01]  /*4c50*/  MUFU.EX2 R3, R3 ;  /* 0x0000000300037308 */ /* 0x000e220000000800 */
[----:B-1----:R-:W-:-:S07]  /*4c60*/  FADD.FTZ R105, R105, 1 ;  /* 0x3f80000069697421 */ /* 0x002fce0000010000 */
[----:B------:R-:W1:Y:S01]  /*4c70*/  MUFU.EX2 R2, R2 ;  /* 0x0000000200027308 */ /* 0x000e620000000800 */
[----:B------:R-:W-:Y:S01]  /*4c80*/  FMUL.FTZ R120, R80, -1.4426950216293334961 ;  /* 0xbfb8aa3b50787820 */ /* 0x000fe20000410000 */
[----:B------:R-:W-:-:S06]  /*4c90*/  HADD2.F32 R89, -RZ, R89.H0_H0 ;  /* 0x20000059ff597230 */ /* 0x000fcc0000004100 */
[----:B------:R-:W5:Y:S08]  /*4ca0*/  MUFU.EX2 R122, R122 ;  /* 0x0000007a007a7308 */ /* 0x000f700000000800 */
[----:B------:R-:W-:Y:S01]  /*4cb0*/  MUFU.RCP R105, R105 ;  /* 0x0000006900697308 */ /* 0x000fe20000001000 */
[----:B------:R-:W-:Y:S01]  /*4cc0*/  FMUL.FTZ R124, R89, -1.4426950216293334961 ;  /* 0xbfb8aa3b597c7820 */ /* 0x000fe20000410000 */
[----:B------:R-:W-:-:S06]  /*4cd0*/  HADD2.F32 R90, -RZ, R90.H0_H0 ;  /* 0x2000005aff5a7230 */ /* 0x000fcc0000004100 */
[----:B------:R-:W5:Y:S01]  /*4ce0*/  MUFU.EX2 R120, R120 ;  /* 0x0000007800787308 */ /* 0x000f620000000800 */
[----:B0-----:R-:W-:Y:S01]  /*4cf0*/  FADD.FTZ R3, R3, 1 ;  /* 0x3f80000003037421 */ /* 0x001fe20000010000 */
[----:B-1----:R-:W-:Y:S01]  /*4d00*/  FADD.FTZ R2, R2, 1 ;  /* 0x3f80000002027421 */ /* 0x002fe20000010000 */
[----:B------:R-:W-:-:S05]  /*4d10*/  FMUL.FTZ R126, R90, -1.4426950216293334961 ;  /* 0xbfb8aa3b5a7e7820 */ /* 0x000fca0000410000 */
[----:B------:R-:W0:Y:S01]  /*4d20*/  MUFU.EX2 R124, R124 ;  /* 0x0000007c007c7308 */ /* 0x000e220000000800 */
[----:B------:R-:W-:Y:S02]  /*4d30*/  HADD2.F32 R94, -RZ, R94.H0_H0 ;  /* 0x2000005eff5e7230 */ /* 0x000fe40000004100 */
[----:B------:R-:W-:-:S05]  /*4d40*/  HADD2.F32 R91, -RZ, R91.H0_H0 ;  /* 0x2000005bff5b7230 */ /* 0x000fca0000004100 */
[----:B------:R-:W1:Y:S01]  /*4d50*/  MUFU.EX2 R126, R126 ;  /* 0x0000007e007e7308 */ /* 0x000e620000000800 */
[----:B------:R-:W-:Y:S01]  /*4d60*/  FMUL.FTZ R131, R94, -1.4426950216293334961 ;  /* 0xbfb8aa3b5e837820 */ /* 0x000fe20000410000 */
[----:B------:R-:W-:-:S06]  /*4d70*/  FMUL.FTZ R128, R91, -1.4426950216293334961 ;  /* 0xbfb8aa3b5b807820 */ /* 0x000fcc0000410000 */
[----:B------:R-:W-:Y:S01]  /*4d80*/  MUFU.EX2 R131, R131 ;  /* 0x0000008300837308 */ /* 0x000fe20000000800 */
[----:B------:R-:W-:-:S07]  /*4d90*/  HADD2.F32 R96, -RZ, R96.H0_H0 ;  /* 0x20000060ff607230 */ /* 0x000fce0000004100 */
[----:B------:R-:W1:Y:S01]  /*4da0*/  MUFU.EX2 R128, R128 ;  /* 0x0000008000807308 */ /* 0x000e620000000800 */
[----:B------:R-:W-:Y:S04]  /*4db0*/  STS.U16 [R26], R115 ;  /* 0x000000731a007388 */ /* 0x000fe80000000400 */
[----:B--2---:R-:W-:Y:S04]  /*4dc0*/  STS.U16 [R27+0x40], R102 ;  /* 0x000040661b007388 */ /* 0x004fe80000000400 */
[----:B------:R-:W-:Y:S04]  /*4dd0*/  STS.U16 [R28+0x80], R103 ;  /* 0x000080671c007388 */ /* 0x000fe80000000400 */
[----:B---3--:R-:W-:Y:S04]  /*4de0*/  STS.U16 [R29+0xc0], R104 ;  /* 0x0000c0681d007388 */ /* 0x008fe80000000400 */
[----:B------:R-:W-:Y:S04]  /*4df0*/  STS.U16 [R30+0x100], R109 ;  /* 0x0001006d1e007388 */ /* 0x000fe80000000400 */
[----:B----4-:R-:W-:Y:S04]  /*4e00*/  STS.U16 [R31+0x140], R108 ;  /* 0x0001406c1f007388 */ /* 0x010fe80000000400 */
[----:B------:R2:W-:Y:S04]  /*4e10*/  STS.U16 [R32+0x180], R113 ;  /* 0x0001807120007388 */ /* 0x0005e80000000400 */
[----:B------:R-:W-:Y:S04]  /*4e20*/  STS.U16 [R33+0x1c0], R110 ;  /* 0x0001c06e21007388 */ /* 0x000fe80000000400 */
[----:B-----5:R3:W-:Y:S04]  /*4e30*/  STS.U16 [R34+0x200], R117 ;  /* 0x0002007522007388 */ /* 0x0207e80000000400 */
        /* <DEDUP_REMOVED lines=13> */
[----:B------:R-:W5:Y:S01]  /*4f10*/  LDS.U16 R116, [R42+0xa] ;  /* 0x00000a002a747984 */ /* 0x000f620000000400 */
[----:B--2---:R-:W-:Y:S01]  /*4f20*/  FADD.FTZ R113, R122, 1 ;  /* 0x3f8000007a717421 */ /* 0x004fe20000010000 */
[----:B---3--:R2:W-:Y:S01]  /*4f30*/  MUFU.RCP R117, R3 ;  /* 0x0000000300757308 */ /* 0x0085e20000001000 */
[----:B------:R-:W-:-:S07]  /*4f40*/  FADD.FTZ R109, R120, 1 ;  /* 0x3f800000786d7421 */ /* 0x000fce0000010000 */
[----:B------:R3:W-:Y:S01]  /*4f50*/  MUFU.RCP R115, R2 ;  /* 0x0000000200737308 */ /* 0x0007e20000001000 */
[----:B--2---:R-:W-:Y:S01]  /*4f60*/  FADD.FTZ R3, -R105, 1 ;  /* 0x3f80000069037421 */ /* 0x004fe20000010100 */
[----:B0-----:R-:W-:Y:S01]  /*4f70*/  FADD.FTZ R108, R124, 1 ;  /* 0x3f8000007c6c7421 */ /* 0x001fe20000010000 */
[----:B-1----:R-:W-:Y:S01]  /*4f80*/  FADD.FTZ R119, R126, 1 ;  /* 0x3f8000007e777421 */ /* 0x002fe20000010000 */
[----:B------:R-:W-:Y:S01]  /*4f90*/  FMUL.FTZ R133, R96, -1.4426950216293334961 ;  /* 0xbfb8aa3b60857820 */ /* 0x000fe20000410000 */
[----:B------:R-:W-:Y:S02]  /*4fa0*/  HADD2.F32 R101, -RZ, R101.H0_H0 ;  /* 0x20000065ff657230 */ /* 0x000fe40000004100 */
[----:B------:R-:W-:Y:S02]  /*4fb0*/  HADD2.F32 R97, -RZ, R97.H0_H0 ;  /* 0x20000061ff617230 */ /* 0x000fe40000004100 */
[----:B----4-:R-:W-:Y:S01]  /*4fc0*/  FADD.FTZ R114, R128, 1 ;  /* 0x3f80000080727421 */ /* 0x010fe20000010000 */
[----:B---3--:R-:W0:Y:S01]  /*4fd0*/  LDS.U16 R2, [R42+0xc] ;  /* 0x00000c002a027984 */ /* 0x008e220000000400 */
[----:B-----5:R-:W-:-:S02]  /*4fe0*/  HADD2.F32 R102, -RZ, R102.H0_H0 ;  /* 0x20000066ff667230 */ /* 0x020fc40000004100 */
[----:B------:R-:W-:Y:S01]  /*4ff0*/  FFMA.FTZ R3, R82, R3, 1 ;  /* 0x3f80000052037423 */ /* 0x000fe20000010003 */
[----:B------:R-:W1:Y:S01]  /*5000*/  MUFU.RCP R113, R113 ;  /* 0x0000007100717308 */ /* 0x000e620000001000 */
[----:B------:R-:W-:Y:S01]  /*5010*/  HADD2.F32 R123, -RZ, R123.H0_H0 ;  /* 0x2000007bff7b7230 */ /* 0x000fe20000004100 */
[----:B------:R-:W-:Y:S01]  /*5020*/  LDS.U16 R124, [R42+0x10] ;  /* 0x000010002a7c7984 */ /* 0x000fe20000000400 */
[----:B------:R-:W-:Y:S01]  /*5030*/  FMUL.FTZ R118, R107, R102 ;  /* 0x000000666b767220 */ /* 0x000fe20000410000 */
[----:B------:R-:W-:Y:S02]  /*5040*/  HADD2.F32 R125, -RZ, R125.H0_H0 ;  /* 0x2000007dff7d7230 */ /* 0x000fe40000004100 */
[----:B------:R-:W-:Y:S02]  /*5050*/  HADD2.F32 R92, -RZ, R92.H0_H0 ;  /* 0x2000005cff5c7230 */ /* 0x000fe40000004100 */
[----:B------:R-:W-:Y:S01]  /*5060*/  FMUL.FTZ R118, R105, R118 ;  /* 0x0000007669767220 */ /* 0x000fe20000410000 */
[----:B------:R-:W2:Y:S01]  /*5070*/  MUFU.RCP R109, R109 ;  /* 0x0000006d006d7308 */ /* 0x000ea20000001000 */
[----:B------:R-:W-:Y:S01]  /*5080*/  HADD2.F32 R100, -RZ, R100.H0_H0 ;  /* 0x20000064ff647230 */ /* 0x000fe20000004100 */
[----:B------:R-:W-:Y:S01]  /*5090*/  LDS.U16 R142, [R42+0x1e] ;  /* 0x00001e002a8e7984 */ /* 0x000fe20000000400 */
[----:B------:R-:W-:-:S03]  /*50a0*/  FMUL.FTZ R140, R118, R3 ;  /* 0x00000003768c7220 */ /* 0x000fc60000410000 */
[----:B------:R-:W3:Y:S01]  /*50b0*/  LDS.U16 R3, [R42+0xe] ;  /* 0x00000e002a037984 */ /* 0x000ee20000000400 */
[----:B------:R-:W-:Y:S01]  /*50c0*/  HADD2.F32 R104, -RZ, R104.H0_H0 ;  /* 0x20000068ff687230 */ /* 0x000fe20000004100 */
[----:B------:R-:W4:Y:S01]  /*50d0*/  MUFU.RCP R108, R108 ;  /* 0x0000006c006c7308 */ /* 0x000f220000001000 */
[----:B-1----:R-:W-:Y:S01]  /*50e0*/  FADD.FTZ R129, -R113, 1 ;  /* 0x3f80000071817421 */ /* 0x002fe20000010100 */
[----:B------:R-:W-:Y:S02]  /*50f0*/  HADD2.F32 R103, -RZ, R103.H0_H0 ;  /* 0x20000067ff677230 */ /* 0x000fe40000004100 */
[----:B------:R-:W-:Y:S01]  /*5100*/  FMUL.FTZ R122, R111, R104 ;  /* 0x000000686f7a7220 */ /* 0x000fe20000410000 */
[----:B------:R-:W-:Y:S01]  /*5110*/  FFMA.FTZ R129, R84, R129, 1 ;  /* 0x3f80000054817423 */ /* 0x000fe20000010081 */
[----:B------:R-:W-:Y:S02]  /*5120*/  HADD2.F32 R110, -RZ, R110.H0_H0 ;  /* 0x2000006eff6e7230 */ /* 0x000fe40000004100 */
[----:B------:R-:W-:Y:S01]  /*5130*/  FMUL.FTZ R122, R113, R122 ;  /* 0x0000007a717a7220 */ /* 0x000fe20000410000 */
[----:B------:R-:W1:Y:S01]  /*5140*/  MUFU.RCP R119, R119 ;  /* 0x0000007700777308 */ /* 0x000e620000001000 */
[----:B--2---:R-:W-:Y:S01]  /*5150*/  FADD.FTZ R127, -R109, 1 ;  /* 0x3f8000006d7f7421 */ /* 0x004fe20000010100 */
[----:B------:R-:W-:Y:S01]  /*5160*/  FMUL.FTZ R120, R106, R103 ;  /* 0x000000676a787220 */ /* 0x000fe20000410000 */
[----:B------:R-:W-:Y:S01]  /*5170*/  FMUL.FTZ R144, R122, R129 ;  /* 0x000000817a907220 */ /* 0x000fe20000410000 */
[----:B------:R-:W-:Y:S01]  /*5180*/  FADD.FTZ R129, R131, 1 ;  /* 0x3f80000083817421 */ /* 0x000fe20000010000 */
[----:B------:R-:W-:Y:S01]  /*5190*/  FADD.FTZ R131, -R115, 1 ;  /* 0x3f80000073837421 */ /* 0x000fe20000010100 */
[----:B------:R-:W-:-:S02]  /*51a0*/  FMUL.FTZ R118, R121, R110 ;  /* 0x0000006e79767220 */ /* 0x000fc40000410000 */
[----:B------:R2:W5:Y:S01]  /*51b0*/  MUFU.EX2 R134, R133 ;  /* 0x0000008500867308 */ /* 0x0005620000000800 */
[----:B------:R-:W-:Y:S01]  /*51c0*/  FFMA.FTZ R127, R80, R127, 1 ;  /* 0x3f800000507f7423 */ /* 0x000fe2000001007f */
[----:B------:R-:W-:Y:S01]  /*51d0*/  FMUL.FTZ R120, R109, R120 ;  /* 0x000000786d787220 */ /* 0x000fe20000410000 */
[----:B------:R-:W-:Y:S02]  /*51e0*/  HADD2.F32 R112, -RZ, R112.H0_H0 ;  /* 0x20000070ff707230 */ /* 0x000fe40000004100 */
[----:B------:R-:W-:Y:S01]  /*51f0*/  FMUL.FTZ R135, R97, -1.4426950216293334961 ;  /* 0xbfb8aa3b61877820 */ /* 0x000fe20000410000 */
[----:B------:R-:W-:Y:S02]  /*5200*/  HADD2.F32 R116, -RZ, R116.H0_H0 ;  /* 0x20000074ff747230 */ /* 0x000fe40000004100 */
[----:B------:R-:W-:Y:S01]  /*5210*/  FFMA.FTZ R131, R86, R131, 1 ;  /* 0x3f80000056837423 */ /* 0x000fe20000010083 */
[----:B--2---:R-:W-:Y:S01]  /*5220*/  FMUL.FTZ R133, R101, -1.4426950216293334961 ;  /* 0xbfb8aa3b65857820 */ /* 0x004fe20000410000 */
[----:B------:R-:W-:Y:S01]  /*5230*/  FMUL.FTZ R118, R115, R118 ;  /* 0x0000007673767220 */ /* 0x000fe20000410000 */
[----:B------:R-:W-:Y:S01]  /*5240*/  FMUL.FTZ R143, R120, R127 ;  /* 0x0000007f788f7220 */ /* 0x000fe20000410000 */
[----:B----4-:R-:W-:Y:S01]  /*5250*/  FADD.FTZ R122, -R108, 1 ;  /* 0x3f8000006c7a7421 */ /* 0x010fe20000010100 */
[----:B------:R2:W-:Y:S01]  /*5260*/  MUFU.EX2 R152, R133 ;  /* 0x0000008500987308 */ /* 0x0005e20000000800 */
[----:B------:R-:W-:Y:S01]  /*5270*/  FMUL.FTZ R120, R123, R112 ;  /* 0x000000707b787220 */ /* 0x000fe20000410000 */
[----:B------:R-:W-:Y:S01]  /*5280*/  FMUL.FTZ R145, R118, R131 ;  /* 0x0000008376917220 */ /* 0x000fe20000410000 */
[----:B------:R-:W-:Y:S01]  /*5290*/  FFMA.FTZ R126, R89, R122, 1 ;  /* 0x3f800000597e7423 */ /* 0x000fe2000001007a */
[----:B------:R-:W-:-:S04]  /*52a0*/  HADD2.F32 R118, -RZ, R93.H0_H0 ;  /* 0x2000005dff767230 */ /* 0x000fc80000004100 */
[----:B------:R4:W3:Y:S01]  /*52b0*/  MUFU.EX2 R136, R135 ;  /* 0x0000008700887308 */ /* 0x0008e20000000800 */
[C---:B--2---:R-:W-:Y:S01]  /*52c0*/  FADD.FTZ R133, -R117.reuse, 1 ;  /* 0x3f80000075857421 */ /* 0x044fe20000010100 */
[----:B------:R-:W-:Y:S01]  /*52d0*/  FMUL.FTZ R122, R117, R120 ;  /* 0x00000078757a7220 */ /* 0x000fe20000410000 */
[----:B0-----:R-:W-:Y:S02]  /*52e0*/  HADD2.F32 R93, -RZ, R2.H0_H0 ;  /* 0x20000002ff5d7230 */ /* 0x001fe40000004100 */
[----:B------:R-:W-:Y:S01]  /*52f0*/  FMUL.FTZ R130, R92, -1.4426950216293334961 ;  /* 0xbfb8aa3b5c827820 */ /* 0x000fe20000410000 */
[----:B------:R-:W-:Y:S02]  /*5300*/  FFMA.FTZ R133, R88, R133, 1 ;  /* 0x3f80000058857423 */ /* 0x000fe40000010085 */
[----:B------:R-:W0:Y:S01]  /*5310*/  MUFU.RCP R114, R114 ;  /* 0x0000007200727308 */ /* 0x000e220000001000 */
[----:B----4-:R-:W-:Y:S01]  /*5320*/  FMUL.FTZ R135, R125, R116 ;  /* 0x000000747d877220 */ /* 0x010fe20000410000 */
[----:B------:R-:W-:Y:S01]  /*5330*/  FMUL.FTZ R138, R100, -1.4426950216293334961 ;  /* 0xbfb8aa3b648a7820 */ /* 0x000fe20000410000 */
[----:B-1----:R-:W-:Y:S01]  /*5340*/  FADD.FTZ R131, -R119, 1 ;  /* 0x3f80000077837421 */ /* 0x002fe20000010100 */
[----:B------:R-:W-:-:S02]  /*5350*/  HADD2.F32 R95, -RZ, R95.H0_H0 ;  /* 0x2000005fff5f7230 */ /* 0x000fc40000004100 */
[----:B------:R-:W-:Y:S01]  /*5360*/  FMUL.FTZ R135, R108, R135 ;  /* 0x000000876c877220 */ /* 0x000fe20000410000 */
[----:B------:R-:W-:Y:S01]  /*5370*/  FMUL.FTZ R146, R122, R133 ;  /* 0x000000857a927220 */ /* 0x000fe20000410000 */
[----:B------:R-:W-:Y:S01]  /*5380*/  FMUL.FTZ R122, R118, R93 ;  /* 0x0000005d767a7220 */ /* 0x000fe20000410000 */
[----:B------:R1:W2:Y:S01]  /*5390*/  MUFU.EX2 R141, R138 ;  /* 0x0000008a008d7308 */ /* 0x0002a20000000800 */
[----:B------:R-:W-:Y:S01]  /*53a0*/  FMUL.FTZ R147, R135, R126 ;  /* 0x0000007e87937220 */ /* 0x000fe20000410000 */
[----:B-----5:R-:W-:Y:S01]  /*53b0*/  FADD.FTZ R135, R134, 1 ;  /* 0x3f80000086877421 */ /* 0x020fe20000010000 */
[----:B------:R-:W-:Y:S01]  /*53c0*/  FFMA.FTZ R133, R90, R131, 1 ;  /* 0x3f8000005a857423 */ /* 0x000fe20000010083 */
[----:B------:R-:W4:Y:S01]  /*53d0*/  LDS.U16 R134, [R42+0x14] ;  /* 0x000014002a867984 */ /* 0x000f220000000400 */
[----:B------:R-:W-:Y:S02]  /*53e0*/  HADD2.F32 R131, -RZ, R78.H0_H0 ;  /* 0x2000004eff837230 */ /* 0x000fe40000004100 */
[----:B------:R-:W-:Y:S01]  /*53f0*/  FMUL.FTZ R132, R95, -1.4426950216293334961 ;  /* 0xbfb8aa3b5f847820 */ /* 0x000fe20000410000 */
[----:B---3--:R-:W-:Y:S01]  /*5400*/  HADD2.F32 R78, -RZ, R3.H0_H0 ;  /* 0x20000003ff4e7230 */ /* 0x008fe20000004100 */
[----:B------:R-:W3:Y:S01]  /*5410*/  MUFU.EX2 R130, R130 ;  /* 0x0000008200827308 */ /* 0x000ee20000000800 */
[----:B------:R-:W-:Y:S01]  /*5420*/  FMUL.FTZ R126, R119, R122 ;  /* 0x0000007a777e7220 */ /* 0x000fe20000410000 */
[----:B------:R-:W-:Y:S01]  /*5430*/  FADD.FTZ R128, R136, 1 ;  /* 0x3f80000088807421 */ /* 0x000fe20000010000 */
[----:B------:R-:W5:Y:S01]  /*5440*/  LDS.U16 R2, [R42+0x12] ;  /* 0x000012002a027984 */ /* 0x000f620000000400 */
[----:B------:R-:W-:Y:S01]  /*5450*/  FMUL.FTZ R3, R131, R78 ;  /* 0x0000004e83037220 */ /* 0x000fe20000410000 */
[----:B------:R-:W-:Y:S01]  /*5460*/  FMUL.FTZ R148, R126, R133 ;  /* 0x000000857e947220 */ /* 0x000fe20000410000 */
[----:B0-----:R-:W-:Y:S01]  /*5470*/  FADD.FTZ R126, -R114, 1 ;  /* 0x3f800000727e7421 */ /* 0x001fe20000010100 */
[----:B------:R-:W0:Y:S01]  /*5480*/  LDS.U16 R136, [R42+0x16] ;  /* 0x000016002a887984 */ /* 0x000e220000000400 */
[----:B------:R-:W3:Y:S01]  /*5490*/  MUFU.EX2 R132, R132 ;  /* 0x0000008400847308 */ /* 0x000ee20000000800 */
[----:B------:R-:W-:-:S02]  /*54a0*/  HADD2.F32 R98, -RZ, R98.H0_H0 ;  /* 0x20000062ff627230 */ /* 0x000fc40000004100 */
[----:B------:R-:W-:Y:S01]  /*54b0*/  FMUL.FTZ R3, R114, R3 ;  /* 0x0000000372037220 */ /* 0x000fe20000410000 */
[----:B------:R-:W-:Y:S01]  /*54c0*/  FFMA.FTZ R126, R91, R126, 1 ;  /* 0x3f8000005b7e7423 */ /* 0x000fe2000001007e */
[----:B-1----:R-:W1:Y:S01]  /*54d0*/  LDS.U16 R138, [R42+0x18] ;  /* 0x000018002a8a7984 */ /* 0x002e620000000400 */
[----:B--2---:R-:W-:Y:S01]  /*54e0*/  FADD.FTZ R150, R141, 1 ;  /* 0x3f8000008d967421 */ /* 0x004fe20000010000 */
[----:B------:R-:W-:Y:S01]  /*54f0*/  FMUL.FTZ R137, R98, -1.4426950216293334961 ;  /* 0xbfb8aa3b62897820 */ /* 0x000fe20000410000 */
[----:B------:R-:W-:Y:S01]  /*5500*/  FMUL.FTZ R149, R3, R126 ;  /* 0x0000007e03957220 */ /* 0x000fe20000410000 */
[----:B------:R-:W-:Y:S01]  /*5510*/  LDS.U16 R141, [R42+0x1c] ;  /* 0x00001c002a8d7984 */ /* 0x000fe20000000400 */
[----:B---3--:R-:W-:Y:S01]  /*5520*/  FADD.FTZ R130, R130, 1 ;  /* 0x3f80000082827421 */ /* 0x008fe20000010000 */
[----:B------:R-:W-:Y:S02]  /*5530*/  MUFU.RCP R135, R135 ;  /* 0x0000008700877308 */ /* 0x000fe40000001000 */
[----:B------:R-:W2:Y:S06]  /*5540*/  LDS.U16 R3, [R42+0x1a] ;  /* 0x00001a002a037984 */ /* 0x000eac0000000400 */
[----:B------:R-:W3:Y:S01]  /*5550*/  MUFU.EX2 R137, R137 ;  /* 0x0000008900897308 */ /* 0x000ee20000000800 */
[----:B------:R-:W-:-:S07]  /*5560*/  FADD.FTZ R132, R132, 1 ;  /* 0x3f80000084847421 */ /* 0x000fce0000010000 */
[----:B------:R-:W4:Y:S01]  /*5570*/  MUFU.RCP R127, R130 ;  /* 0x00000082007f7308 */ /* 0x000f220000001000 */
[----:B------:R-:W-:-:S07]  /*5580*/  HADD2.F32 R133, -RZ, R76.H0_H0 ;  /* 0x2000004cff857230 */ /* 0x000fce0000004100 */
[----:B------:R-:W5:Y:S01]  /*5590*/  MUFU.RCP R129, R129 ;  /* 0x0000008100817308 */ /* 0x000f620000001000 */
[----:B------:R-:W-:-:S07]  /*55a0*/  HADD2.F32 R76, -RZ, R124.H0_H0 ;  /* 0x2000007cff4c7230 */ /* 0x000fce0000004100 */
[----:B------:R0:W1:Y:S01]  /*55b0*/  MUFU.RCP R120, R132 ;  /* 0x0000008400787308 */ /* 0x0000620000001000 */
[----:B---3--:R-:W-:Y:S01]  /*55c0*/  FADD.FTZ R137, R137, 1 ;  /* 0x3f80000089897421 */ /* 0x008fe20000010000 */
[----:B----4-:R-:W-:Y:S01]  /*55d0*/  FADD.FTZ R139, -R127, 1 ;  /* 0x3f8000007f8b7421 */ /* 0x010fe20000010100 */
[----:B------:R-:W-:-:S05]  /*55e0*/  FMUL.FTZ R124, R133, R76 ;  /* 0x0000004c857c7220 */ /* 0x000fca0000410000 */
[----:B------:R3:W4:Y:S01]  /*55f0*/  MUFU.RCP R122, R128 ;  /* 0x00000080007a7308 */ /* 0x0007220000001000 */
[----:B0-----:R-:W-:Y:S01]  /*5600*/  FADD.FTZ R132, R152, 1 ;  /* 0x3f80000098847421 */ /* 0x001fe20000010000 */
[----:B------:R-:W-:Y:S02]  /*5610*/  HADD2.F32 R126, -RZ, R67.H0_H0 ;  /* 0x20000043ff7e7230 */ /* 0x000fe40000004100 */
[----:B---3--:R-:W-:Y:S02]  /*5620*/  HADD2.F32 R128, -RZ, R63.H0_H0 ;  /* 0x2000003fff807230 */ /* 0x008fe40000004100 */
[----:B------:R-:W-:Y:S01]  /*5630*/  FADD.FTZ R63, -R135, 1 ;  /* 0x3f800000873f7421 */ /* 0x000fe20000010100 */
[----:B------:R-:W-:-:S03]  /*5640*/  HADD2.F32 R130, -RZ, R59.H0_H0 ;  /* 0x2000003bff827230 */ /* 0x000fc60000004100 */
[----:B------:R-:W-:Y:S01]  /*5650*/  FFMA.FTZ R157, R96, R63, 1 ;  /* 0x3f800000609d7423 */ /* 0x000fe2000001003f */
[----:B------:R-:W-:Y:S02]  /*5660*/  HADD2.F32 R63, -RZ, R134.H0_H0 ;  /* 0x20000086ff3f7230 */ /* 0x000fe40000004100 */
[----:B------:R-:W-:Y:S01]  /*5670*/  FFMA.FTZ R151, R92, R139, 1 ;  /* 0x3f8000005c977423 */ /* 0x000fe2000001008b */
[----:B------:R-:W-:Y:S01]  /*5680*/  FMUL.FTZ R124, R127, R124 ;  /* 0x0000007c7f7c7220 */ /* 0x000fe20000410000 */
[----:B-----5:R-:W-:Y:S01]  /*5690*/  FADD.FTZ R59, -R129, 1 ;  /* 0x3f800000813b7421 */ /* 0x020fe20000010100 */
[----:B------:R-:W0:Y:S01]  /*56a0*/  MUFU.RCP R137, R137 ;  /* 0x0000008900897308 */ /* 0x000e220000001000 */
[----:B------:R-:W-:Y:S01]  /*56b0*/  FMUL.FTZ R155, R126, R63 ;  /* 0x0000003f7e9b7220 */ /* 0x000fe20000410000 */
[----:B------:R-:W-:Y:S01]  /*56c0*/  FMUL.FTZ R151, R124, R151 ;  /* 0x000000977c977220 */ /* 0x000fe20000410000 */
[----:B------:R-:W-:Y:S01]  /*56d0*/  FFMA.FTZ R153, R94, R59, 1 ;  /* 0x3f8000005e997423 */ /* 0x000fe2000001003b */
[----:B------:R-:W-:-:S04]  /*56e0*/  HADD2.F32 R124, -RZ, R71.H0_H0 ;  /* 0x20000047ff7c7230 */ /* 0x000fc80000004100 */
[----:B------:R1:W3:Y:S01]  /*56f0*/  MUFU.RCP R139, R150 ;  /* 0x00000096008b7308 */ /* 0x0002e20000001000 */
[----:B------:R-:W-:Y:S02]  /*5700*/  HADD2.F32 R59, -RZ, R2.H0_H0 ;  /* 0x20000002ff3b7230 */ /* 0x000fe40000004100 */
[----:B------:R-:W-:-:S05]  /*5710*/  HADD2.F32 R67, -RZ, R136.H0_H0 ;  /* 0x20000088ff437230 */ /* 0x000fca0000004100 */
[----:B------:R-:W5:Y:S01]  /*5720*/  MUFU.RCP R132, R132 ;  /* 0x0000008400847308 */ /* 0x000f620000001000 */
[C---:B-1----:R-:W-:Y:S01]  /*5730*/  FADD.FTZ R150, -R120.reuse, 1 ;  /* 0x3f80000078967421 */ /* 0x042fe20000010100 */
[----:B------:R-:W-:-:S03]  /*5740*/  FMUL.FTZ R155, R120, R155 ;  /* 0x0000009b789b7220 */ /* 0x000fc60000410000 */
[----:B------:R-:W-:Y:S01]  /*5750*/  FFMA.FTZ R150, R95, R150, 1 ;  /* 0x3f8000005f967423 */ /* 0x000fe20000010096 */
[----:B------:R-:W-:Y:S01]  /*5760*/  FMUL.FTZ R2, R124, R59 ;  /* 0x0000003b7c027220 */ /* 0x000fe20000410000 */
[----:B------:R-:W-:Y:S01]  /*5770*/  FMUL.FTZ R134, R128, R67 ;  /* 0x0000004380867220 */ /* 0x000fe20000410000 */
[----:B------:R-:W-:Y:S02]  /*5780*/  HADD2.F32 R71, -RZ, R138.H0_H0 ;  /* 0x2000008aff477230 */ /* 0x000fe40000004100 */
[----:B------:R-:W-:Y:S01]  /*5790*/  FMUL.FTZ R150, R155, R150 ;  /* 0x000000969b967220 */ /* 0x000fe20000410000 */
[----:B------:R-:W-:Y:S01]  /*57a0*/  F2FP.F16.F32.PACK_AB R155, R143, R140 ;  /* 0x0000008c8f9b723e */ /* 0x000fe200000000ff */
[----:B------:R-:W-:Y:S01]  /*57b0*/  BAR.SYNC.DEFER_BLOCKING 0x0 ;  /* 0x0000000000007b1d */ /* 0x000fe20000010000 */
[----:B------:R-:W-:Y:S02]  /*57c0*/  HADD2.F32 R136, -RZ, R55.H0_H0 ;  /* 0x20000037ff887230 */ /* 0x000fe40000004100 */
[----:B------:R-:W-:Y:S01]  /*57d0*/  FMUL.FTZ R2, R129, R2 ;  /* 0x0000000281027220 */ /* 0x000fe20000410000 */
[----:B------:R-:W-:-:S02]  /*57e0*/  HADD2.F32 R138, -RZ, R51.H0_H0 ;  /* 0x20000033ff8a7230 */ /* 0x000fc40000004100 */
[----:B------:R-:W-:Y:S01]  /*57f0*/  FMUL.FTZ R134, R135, R134 ;  /* 0x0000008687867220 */ /* 0x000fe20000410000 */
[----:B------:R-:W-:Y:S02]  /*5800*/  HADD2.F32 R140, -RZ, R49.H0_H0 ;  /* 0x20000031ff8c7230 */ /* 0x000fe40000004100 */
[----:B--2---:R-:W-:Y:S02]  /*5810*/  HADD2.F32 R49, -RZ, R3.H0_H0 ;  /* 0x20000003ff317230 */ /* 0x004fe40000004100 */
[----:B------:R-:W-:Y:S02]  /*5820*/  HADD2.F32 R51, -RZ, R141.H0_H0 ;  /* 0x2000008dff337230 */ /* 0x000fe40000004100 */
[----:B------:R-:W-:Y:S02]  /*5830*/  HADD2.F32 R55, -RZ, R142.H0_H0 ;  /* 0x2000008eff377230 */ /* 0x000fe40000004100 */
[----:B------:R-:W-:Y:S01]  /*5840*/  FMUL.FTZ R2, R2, R153 ;  /* 0x0000009902027220 */ /* 0x000fe20000410000 */
[----:B------:R-:W-:Y:S01]  /*5850*/  FMUL.FTZ R157, R134, R157 ;  /* 0x0000009d869d7220 */ /* 0x000fe20000410000 */
[----:B----4-:R-:W-:Y:S01]  /*5860*/  FADD.FTZ R152, -R122, 1 ;  /* 0x3f8000007a987421 */ /* 0x010fe20000010100 */
[----:B------:R-:W-:Y:S01]  /*5870*/  FMUL.FTZ R159, R130, R71 ;  /* 0x00000047829f7220 */ /* 0x000fe20000410000 */
[----:B0-----:R-:W-:Y:S01]  /*5880*/  FADD.FTZ R143, -R137, 1 ;  /* 0x3f800000898f7421 */ /* 0x001fe20000010100 */
[----:B---3--:R-:W-:Y:S01]  /*5890*/  FADD.FTZ R153, -R139, 1 ;  /* 0x3f8000008b997421 */ /* 0x008fe20000010100 */
        /* <DEDUP_REMOVED lines=16> */
[----:B------:R-:W-:-:S02]  /*59a0*/  PRMT R134, R155, 0x7632, R134 ;  /* 0x000076329b867816 */ /* 0x000fc40000000086 */
[----:B------:R-:W-:Y:S02]  /*59b0*/  F2FP.F16.F32.PACK_AB R146, R147, R146 ;  /* 0x000000929392723e */ /* 0x000fe400000000ff */
        /* <DEDUP_REMOVED lines=17> */
[----:B-1----:R-:W-:Y:S02]  /*5ad0*/  PRMT R146, R143, 0x7610, R146 ;  /* 0x000076108f927816 */ /* 0x002fe40000000092 */
[----:B--2---:R-:W-:Y:S01]  /*5ae0*/  PRMT R148, R3, 0x7632, R148 ;  /* 0x0000763203947816 */ /* 0x004fe20000000094 */
[----:B------:R-:W-:Y:S01]  /*5af0*/  STS.U16 [R42], R155 ;  /* 0x0000009b2a007388 */ /* 0x000fe20000000400 */
[----:B0-----:R-:W-:-:S03]  /*5b00*/  MOV R144, UR28 ;  /* 0x0000001c00907c02 */ /* 0x001fc60008000f00 */
[----:B------:R-:W-:Y:S01]  /*5b10*/  STS.U16 [R42+0x6], R141 ;  /* 0x0000068d2a007388 */ /* 0x000fe20000000400 */
[----:B------:R-:W-:Y:S01]  /*5b20*/  UIMAD.WIDE.U32 UR8, UR23, UR10, UR6 ;  /* 0x0000000a170872a5 */ /* 0x000fe2000f8e0006 */
[----:B------:R-:W0:Y:S02]  /*5b30*/  LDCU.64 UR28, c[0x0][0x490] ;  /* 0x00009200ff1c77ac */ /* 0x000e240008000a00 */
        /* <DEDUP_REMOVED lines=30> */
[----:B------:R-:W-:Y:S01]  /*5d20*/  UIMAD UR9, UR23, UR11, UR9 ;  /* 0x0000000b170972a4 */ /* 0x000fe2000f8e0209 */
[----:B------:R-:W3:Y:S03]  /*5d30*/  LDCU.64 UR10, c[0x0][0x558] ;  /* 0x0000ab00ff0a77ac */ /* 0x000ee60008000a00 */
[----:B------:R-:W-:-:S04]  /*5d40*/  UIMAD.WIDE.U32 UR8, UR12, UR26, UR8 ;  /* 0x0000001a0c0872a5 */ /* 0x000fc8000f8e0008 */
[----:B------:R-:W-:Y:S02]  /*5d50*/  UIMAD UR9, UR12, UR27, UR9 ;  /* 0x0000001b0c0972a4 */ /* 0x000fe4000f8e0209 */
[----:B-1----:R-:W-:-:S04]  /*5d60*/  IADD3 R3, P0, PT, R19, UR8, RZ ;  /* 0x0000000813037c10 */ /* 0x002fc8000ff1e0ff */
[----:B------:R-:W-:Y:S02]  /*5d70*/  IADD3.X R142, PT, PT, RZ, UR9, RZ, P0, !PT ;  /* 0x00000009ff8e7c10 */ /* 0x000fe400087fe4ff */
        /* <DEDUP_REMOVED lines=91> */
[----:B------:R-:W-:Y:S02]  /*6330*/  F2FP.F16.F32.PACK_AB R88, R89, R88 ;  /* 0x000000585958723e */ /* 0x000fe400000000ff */
        /* <DEDUP_REMOVED lines=11> */
[----:B-1----:R-:W-:Y:S01]  /*63f0*/  PRMT R49, R90, 0x7632, R49 ;  /* 0x000076325a317816 */ /* 0x002fe20000000031 */
[----:B0-----:R-:W-:Y:S01]  /*6400*/  UIMAD.WIDE.U32 UR26, UR23, UR8, UR6 ;  /* 0x00000008171a72a5 */ /* 0x001fe2000f8e0006 */
[----:B------:R-:W-:Y:S01]  /*6410*/  PRMT R76, R59, 0x7632, R76 ;  /* 0x000076323b4c7816 */ /* 0x000fe2000000004c */
[----:B------:R-:W-:Y:S01]  /*6420*/  STS.U16 [R42+0x6], R55 ;  /* 0x000006372a007388 */ /* 0x000fe20000000400 */
[----:B--2---:R-:W-:Y:S01]  /*6430*/  PRMT R3, R63, 0x7632, R3 ;  /* 0x000076323f037816 */ /* 0x004fe20000000003 */
[----:B------:R-:W-:Y:S01]  /*6440*/  UIMAD UR9, UR23, UR9, UR27 ;  /* 0x00000009170972a4 */ /* 0x000fe2000f8e021b */
[----:B------:R-:W-:Y:S01]  /*6450*/  PRMT R78, R71, 0x7632, R78 ;  /* 0x00007632474e7816 */ /* 0x000fe2000000004e */
[----:B------:R-:W-:Y:S01]  /*6460*/  STS.U16 [R42+0xa], R67 ;  /* 0x00000a432a007388 */ /* 0x000fe20000000400 */
[----:B------:R-:W-:Y:S01]  /*6470*/  PRMT R80, R2, 0x7632, R80 ;  /* 0x0000763202507816 */ /* 0x000fe20000000050 */
[----:B------:R-:W-:-:S02]  /*6480*/  UMOV UR8, UR26 ;  /* 0x0000001a00087c82 */ /* 0x000fc40008000000 */
[----:B------:R-:W-:Y:S01]  /*6490*/  STS.U16 [R42+0xc], R90 ;  /* 0x00000c5a2a007388 */ /* 0x000fe20000000400 */
[----:B------:R-:W-:-:S03]  /*64a0*/  UIMAD.WIDE.U32 UR8, UR12, UR10, UR8 ;  /* 0x0000000a0c0872a5 */ /* 0x000fc6000f8e0008 */
        /* <DEDUP_REMOVED lines=8> */
[----:B0-----:R-:W-:-:S03]  /*6530*/  IADD3 R3, P0, PT, R19, UR8, RZ ;  /* 0x0000000813037c10 */ /* 0x001fc6000ff1e0ff */
[----:B------:R0:W-:Y:S04]  /*6540*/  STS.U16 [R42+0x1c], R2 ;  /* 0x00001c022a007388 */ /* 0x0001e80000000400 */
[----:B------:R-:W-:Y:S01]  /*6550*/  STS.U16 [R42+0x1e], R80 ;  /* 0x00001e502a007388 */ /* 0x000fe20000000400 */
[----:B------:R-:W-:-:S03]  /*6560*/  NOP ;  /* 0x0000000000007918 */ /* 0x000fc60000000000 */
[----:B------:R-:W-:Y:S01]  /*6570*/  LDS.U16 R49, [R26] ;  /* 0x000000001a317984 */ /* 0x000fe20000000400 */
[----:B-1----:R-:W-:Y:S02]  /*6580*/  IADD3.X R78, PT, PT, RZ, UR11, RZ, P0, !PT ;  /* 0x0000000bff4e7c10 */ /* 0x002fe400087fe4ff */
[C---:B0-----:R-:W-:Y:S01]  /*6590*/  LEA R2, P0, R3.reuse, UR28, 0x1 ;  /* 0x0000001c03027c11 */ /* 0x041fe2000f8008ff */
        /* <DEDUP_REMOVED lines=51> */
.L_x_12565:
[----:B------:R-:W-:Y:S02]  /*68d0*/  HADD2.F32 R47, -RZ, R47.H0_H0 ;  /* 0x2000002fff2f7230 */ /* 0x000fe40000004100 */
[----:B0-----:R-:W-:Y:S01]  /*68e0*/  FFMA.FTZ R3, R127, R43, R22 ;  /* 0x0000002b7f037223 */ /* 0x001fe20000010016 */
[----:B------:R-:W-:Y:S01]  /*68f0*/  HADD2.F32 R53, -RZ, R53.H0_H0 ;  /* 0x20000035ff357230 */ /* 0x000fe20000004100 */
[----:B------:R-:W0:Y:S01]  /*6900*/  LDCU UR7, c[0x0][0x38c] ;  /* 0x00007180ff0777ac */ /* 0x000e220008000800 */
[----:B------:R-:W-:Y:S02]  /*6910*/  HADD2.F32 R57, -RZ, R57.H0_H0 ;  /* 0x20000039ff397230 */ /* 0x000fe40000004100 */
[----:B------:R-:W-:Y:S01]  /*6920*/  FFMA.FTZ R0, R100, R47, R3 ;  /* 0x0000002f64007223 */ /* 0x000fe20000010003 */
        /* <DEDUP_REMOVED lines=17> */
[----:B0-----:R-:W-:Y:S01]  /*6a40*/  UISETP.GE.AND UP0, UPT, UR7, 0x1, UPT ;  /* 0x000000010700788c */ /* 0x001fe2000bf06270 */
[----:B------:R-:W-:-:S02]  /*6a50*/  HADD2.F32 R85, -RZ, R85.H0_H0 ;  /* 0x20000055ff557230 */ /* 0x000fc40000004100 */
[----:B------:R-:W-:Y:S01]  /*6a60*/  FFMA.FTZ R0, R106, R69, R3 ;  /* 0x000000456a007223 */ /* 0x000fe20000010003 */
[----:B------:R-:W-:Y:S02]  /*6a70*/  HADD2.F32 R87, -RZ, R87.H0_H0 ;  /* 0x20000057ff577230 */ /* 0x000fe40000004100 */
[----:B------:R-:W-:Y:S02]  /*6a80*/  HFMA2 R59, -RZ, RZ, 0, 0 ;  /* 0x00000000ff3b7431 */ /* 0x000fe400000001ff */
[----:B------:R-:W-:Y:S02]  /*6a90*/  HADD2.F32 R99, -RZ, R99.H0_H0 ;  /* 0x20000063ff637230 */ /* 0x000fe40000004100 */
[----:B------:R-:W-:Y:S01]  /*6aa0*/  FFMA.FTZ R3, R107, R73, R0 ;  /* 0x000000496b037223 */ /* 0x000fe20000010000 */
[----:B------:R-:W-:Y:S01]  /*6ab0*/  HFMA2 R63, -RZ, RZ, 0, 0 ;  /* 0x00000000ff3f7431 */ /* 0x000fe200000001ff */
[----:B------:R-:W-:Y:S01]  /*6ac0*/  PRMT R76, RZ, 0x7610, R76 ;  /* 0x00007610ff4c7816 */ /* 0x000fe2000000004c */
[----:B------:R-:W-:-:S02]  /*6ad0*/  HFMA2 R67, -RZ, RZ, 0, 0 ;  /* 0x00000000ff437431 */ /* 0x000fc400000001ff */
[----:B------:R-:W-:Y:S01]  /*6ae0*/  FFMA.FTZ R0, R108, R75, R3 ;  /* 0x0000004b6c007223 */ /* 0x000fe20000010003 */
[----:B------:R-:W-:Y:S01]  /*6af0*/  HFMA2 R71, -RZ, RZ, 0, 0 ;  /* 0x00000000ff477431 */ /* 0x000fe200000001ff */
[----:B------:R-:W-:Y:S01]  /*6b00*/  MOV R78, RZ ;  /* 0x000000ff004e7202 */ /* 0x000fe20000000f00 */
[-C--:B------:R-:W-:Y:S01]  /*6b10*/  FMUL.FTZ R98, R127, R20.reuse ;  /* 0x000000147f627220 */ /* 0x080fe20000410000 */
[----:B------:R-:W-:Y:S01]  /*6b20*/  FFMA.FTZ R0, R109, R77, R0 ;  /* 0x0000004d6d007223 */ /* 0x000fe20000010000 */
[----:B------:R-:W-:Y:S01]  /*6b30*/  MOV R80, RZ ;  /* 0x000000ff00507202 */ /* 0x000fe20000000f00 */
[-C--:B------:R-:W-:Y:S01]  /*6b40*/  FMUL.FTZ R101, R100, R20.reuse ;  /* 0x0000001464657220 */ /* 0x080fe20000410000 */
[----:B------:R-:W-:Y:S01]  /*6b50*/  MOV R82, RZ ;  /* 0x000000ff00527202 */ /* 0x000fe20000000f00 */
        /* <DEDUP_REMOVED lines=11> */
[-C--:B------:R-:W-:Y:S01]  /*6c10*/  FMUL.FTZ R122, R105, R20.reuse ;  /* 0x00000014697a7220 */ /* 0x080fe20000410000 */
        /* <DEDUP_REMOVED lines=37> */
[----:B------:R-:W-:Y:S01]  /*6e70*/  MOV R116, RZ ;  /* 0x000000ff00747202 */ /* 0x000fe20000000f00 */
[----:B------:R-:W3:Y:S01]  /*6e80*/  LDCU UR32, c[0x0][0x394] ;  /* 0x00007280ff2077ac */ /* 0x000ee20008000800 */
[----:B------:R-:W-:Y:S01]  /*6e90*/  MOV R45, RZ ;  /* 0x000000ff002d7202 */ /* 0x000fe20000000f00 */
[----:B------:R-:W4:Y:S01]  /*6ea0*/  LDCU UR33, c[0x0][0x38c] ;  /* 0x00007180ff2177ac */ /* 0x000f220008000800 */
[----:B------:R-:W0:Y:S01]  /*6eb0*/  LDCU.64 UR30, c[0x0][0x3e0] ;  /* 0x00007c00ff1e77ac */ /* 0x000e220008000a00 */
[----:B------:R-:W0:Y:S01]  /*6ec0*/  LDCU.64 UR28, c[0x0][0x3c0] ;  /* 0x00007800ff1c77ac */ /* 0x000e220008000a00 */
[----:B------:R-:W0:Y:S04]  /*6ed0*/  LDCU.128 UR8, c[0x0][0x3a0] ;  /* 0x00007400ff0877ac */ /* 0x000e280008000c00 */
.L_x_12584:
[----:B0-----:R-:W-:-:S04]  /*6ee0*/  UIMAD.WIDE.U32 UR26, UR12, UR8, URZ ;  /* 0x000000080c1a72a5 */ /* 0x001fc8000f8e00ff */
[----:B------:R-:W-:Y:S02]  /*6ef0*/  UIMAD UR7, UR12, UR9, UR27 ;  /* 0x000000090c0772a4 */ /* 0x000fe4000f8e021b */
[----:B------:R-:W-:Y:S02]  /*6f00*/  MOV R3, UR27 ;  /* 0x0000001b00037c02 */ /* 0x000fe40008000f00 */
[----:B------:R-:W-:Y:S02]  /*6f10*/  MOV R2, UR26 ;  /* 0x0000001a00027c02 */ /* 0x000fe40008000f00 */
[----:B------:R-:W-:-:S03]  /*6f20*/  MOV R3, UR7 ;  /* 0x0000000700037c02 */ /* 0x000fc60008000f00 */
[----:B------:R-:W-:-:S04]  /*6f30*/  IMAD.WIDE.U32 R2, R116, UR10, R2 ;  /* 0x0000000a74027c25 */ /* 0x000fc8000f8e0002 */
[----:B------:R-:W-:Y:S01]  /*6f40*/  IMAD R3, R116, UR11, R3 ;  /* 0x0000000b74037c24 */ /* 0x000fe2000f8e0203 */
[----:B--2---:R-:W-:-:S04]  /*6f50*/  LEA R10, P1, R2, R12, 0x3 ;  /* 0x0000000c020a7211 */ /* 0x004fc800078218ff */
[----:B------:R-:W-:-:S06]  /*6f60*/  LEA.HI.X R11, R2, R13, R3, 0x3, P1 ;  /* 0x0000000d020b7211 */ /* 0x000fcc00008f1c03 */
[----:B------:R-:W2:Y:S01]  /*6f70*/  LDG.E.64 R10, desc[UR24][R10.64] ;  /* 0x000000180a0a7981 */ /* 0x000ea2000c1e1b00 */
[----:B-1----:R-:W-:-:S04]  /*6f80*/  IMAD.WIDE.U32 R6, R128, UR12, RZ ;  /* 0x0000000c80067c25 */ /* 0x002fc8000f8e00ff */
[----:B------:R-:W-:Y:S01]  /*6f90*/  IMAD R19, R129, UR12, R7 ;  /* 0x0000000c81137c24 */ /* 0x000fe2000f8e0207 */
[----:B------:R-:W-:Y:S01]  /*6fa0*/  LEA R17, P1, R6, R14, 0x3 ;  /* 0x0000000e06117211 */ /* 0x000fe200078218ff */
        /* <DEDUP_REMOVED lines=8> */
[----:B------:R-:W-:-:S03]  /*7030*/  LEA.HI.X R7, R2, UR14, R3, 0x3, P1 ;  /* 0x0000000e02077c11 */ /* 0x000fc600088f1c03 */
[----:B------:R-:W5:Y:S04]  /*7040*/  LDG.E.64 R4, desc[UR24][R16.64] ;  /* 0x0000001810047981 */ /* 0x000f68000c1e1b00 */
[----:B------:R0:W5:Y:S01]  /*7050*/  LDG.E.64 R2, desc[UR24][R6.64] ;  /* 0x0000001806027981 */ /* 0x000162000c1e1b00 */
        /* <DEDUP_REMOVED lines=9> */
[----:B--2---:R-:W-:Y:S01]  /*70f0*/  FMUL.FTZ R19, R10, 1.4426950216293334961 ;  /* 0x3fb8aa3b0a137820 */ /* 0x004fe20000410000 */
[----:B0-----:R-:W-:-:S03]  /*7100*/  FMUL.FTZ R7, R11, R48 ;  /* 0x000000300b077220 */ /* 0x001fc60000410000 */
[----:B------:R-:W-:Y:S01]  /*7110*/  FMUL.FTZ R6, R19, R46 ;  /* 0x0000002e13067220 */ /* 0x000fe20000410000 */
[----:B------:R-:W-:Y:S01]  /*7120*/  FMUL.RZ R131, R7, 0.15915493667125701904 ;  /* 0x3e22f98307837820 */ /* 0x000fe2000040c000 */
[----:B------:R-:W-:Y:S01]  /*7130*/  FMUL.FTZ R7, R19, R48 ;  /* 0x0000003013077220 */ /* 0x000fe20000410000 */
[C---:B------:R-:W-:Y:S01]  /*7140*/  FMUL.FTZ R18, R11.reuse, R44 ;  /* 0x0000002c0b127220 */ /* 0x040fe20000410000 */
[----:B------:R0:W-:Y:S01]  /*7150*/  MUFU.EX2 R136, R6 ;  /* 0x0000000600887308 */ /* 0x0001e20000000800 */
[----:B------:R-:W-:Y:S02]  /*7160*/  FMUL.FTZ R123, R11, R46 ;  /* 0x0000002e0b7b7220 */ /* 0x000fe40000410000 */
[----:B------:R-:W-:-:S05]  /*7170*/  FMUL.RZ R125, R18, 0.15915493667125701904 ;  /* 0x3e22f983127d7820 */ /* 0x000fca000040c000 */
[----:B------:R1:W-:Y:S01]  /*7180*/  MUFU.EX2 R16, R7 ;  /* 0x0000000700107308 */ /* 0x0003e20000000800 */
[----:B0-----:R-:W-:Y:S01]  /*7190*/  FMUL.FTZ R6, R11, R52 ;  /* 0x000000340b067220 */ /* 0x001fe20000410000 */
[----:B------:R-:W-:Y:S01]  /*71a0*/  FMUL.RZ R127, R123, 0.15915493667125701904 ;  /* 0x3e22f9837b7f7820 */ /* 0x000fe2000040c000 */
[----:B------:R-:W-:Y:S02]  /*71b0*/  FMUL.FTZ R18, R19, R44 ;  /* 0x0000002c13127220 */ /* 0x000fe40000410000 */
[----:B------:R-:W-:Y:S01]  /*71c0*/  FMUL.RZ R139, R6, 0.15915493667125701904 ;  /* 0x3e22f983068b7820 */ /* 0x000fe2000040c000 */
[----:B-1----:R-:W-:Y:S01]  /*71d0*/  FMUL.FTZ R7, R11, R54 ;  /* 0x000000360b077220 */ /* 0x002fe20000410000 */
[----:B------:R-:W-:-:S03]  /*71e0*/  FMUL.FTZ R6, R19, R52 ;  /* 0x0000003413067220 */ /* 0x000fc60000410000 */
[----:B------:R-:W-:Y:S01]  /*71f0*/  FMUL.RZ R141, R7, 0.15915493667125701904 ;  /* 0x3e22f983078d7820 */ /* 0x000fe2000040c000 */
[----:B------:R-:W-:Y:S01]  /*7200*/  FMUL.FTZ R7, R19, R54 ;  /* 0x0000003613077220 */ /* 0x000fe20000410000 */
[----:B------:R0:W-:Y:S08]  /*7210*/  MUFU.EX2 R121, R18 ;  /* 0x0000001200797308 */ /* 0x0001f00000000800 */
[----:B------:R-:W-:Y:S01]  /*7220*/  MUFU.SIN R123, R127 ;  /* 0x0000007f007b7308 */ /* 0x000fe20000000400 */
[----:B0-----:R-:W-:-:S07]  /*7230*/  FMUL.FTZ R18, R11, R50 ;  /* 0x000000320b127220 */ /* 0x001fce0000410000 */
[----:B------:R-:W0:Y:S01]  /*7240*/  MUFU.COS R145, R127 ;  /* 0x0000007f00917308 */ /* 0x000e220000000000 */
[----:B------:R-:W-:-:S07]  /*7250*/  FMUL.RZ R135, R18, 0.15915493667125701904 ;  /* 0x3e22f98312877820 */ /* 0x000fce000040c000 */
[----:B------:R1:W-:Y:S08]  /*7260*/  MUFU.EX2 R137, R6 ;  /* 0x0000000600897308 */ /* 0x0003f00000000800 */
[----:B------:R2:W-:Y:S01]  /*7270*/  MUFU.EX2 R127, R7 ;  /* 0x00000007007f7308 */ /* 0x0005e20000000800 */
[C---:B-1----:R-:W-:Y:S01]  /*7280*/  FMUL.FTZ R6, R11.reuse, R58 ;  /* 0x0000003a0b067220 */ /* 0x042fe20000410000 */
[----:B--2---:R-:W-:-:S06]  /*7290*/  FMUL.FTZ R7, R11, R60 ;  /* 0x0000003c0b077220 */ /* 0x004fcc0000410000 */
[----:B------:R-:W-:Y:S01]  /*72a0*/  MUFU.SIN R130, R125 ;  /* 0x0000007d00827308 */ /* 0x000fe20000000400 */
[----:B------:R-:W-:Y:S01]  /*72b0*/  FMUL.RZ R146, R7, 0.15915493667125701904 ;  /* 0x3e22f98307927820 */ /* 0x000fe2000040c000 */
[----:B------:R-:W-:-:S06]  /*72c0*/  FMUL.FTZ R7, R19, R60 ;  /* 0x0000003c13077220 */ /* 0x000fcc0000410000 */
[----:B------:R-:W-:Y:S08]  /*72d0*/  MUFU.COS R132, R125 ;  /* 0x0000007d00847308 */ /* 0x000ff00000000000 */
[----:B------:R-:W-:Y:S08]  /*72e0*/  MUFU.SIN R134, R139 ;  /* 0x0000008b00867308 */ /* 0x000ff00000000400 */
[----:B------:R1:W-:Y:S08]  /*72f0*/  MUFU.COS R138, R139 ;  /* 0x0000008b008a7308 */ /* 0x0003f00000000000 */
[----:B------:R-:W2:Y:S01]  /*7300*/  MUFU.SIN R17, R131 ;  /* 0x0000008300117308 */ /* 0x000ea20000000400 */
[----:B-1----:R-:W-:Y:S01]  /*7310*/  FMUL.RZ R139, R6, 0.15915493667125701904 ;  /* 0x3e22f983068b7820 */ /* 0x002fe2000040c000 */
[----:B------:R-:W-:-:S06]  /*7320*/  FMUL.FTZ R6, R19, R58 ;  /* 0x0000003a13067220 */ /* 0x000fcc0000410000 */
[----:B------:R1:W3:Y:S02]  /*7330*/  MUFU.COS R125, R131 ;  /* 0x00000083007d7308 */ /* 0x0002e40000000000 */
[----:B-1----:R-:W-:-:S06]  /*7340*/  FMUL.FTZ R131, R11, R56 ;  /* 0x000000380b837220 */ /* 0x002fcc0000410000 */
[----:B------:R-:W-:Y:S08]  /*7350*/  MUFU.SIN R133, R135 ;  /* 0x0000008700857308 */ /* 0x000ff00000000400 */
[----:B------:R1:W-:Y:S08]  /*7360*/  MUFU.COS R147, R135 ;  /* 0x0000008700937308 */ /* 0x0003f00000000000 */
[----:B------:R-:W-:Y:S01]  /*7370*/  MUFU.SIN R140, R141 ;  /* 0x0000008d008c7308 */ /* 0x000fe20000000400 */
[----:B-1----:R-:W-:-:S07]  /*7380*/  FMUL.RZ R135, R131, 0.15915493667125701904 ;  /* 0x3e22f98383877820 */ /* 0x002fce000040c000 */
[----:B------:R-:W-:Y:S08]  /*7390*/  MUFU.COS R142, R141 ;  /* 0x0000008d008e7308 */ /* 0x000ff00000000000 */
[----:B------:R1:W-:Y:S08]  /*73a0*/  MUFU.EX2 R141, R6 ;  /* 0x00000006008d7308 */ /* 0x0003f00000000800 */
[----:B------:R4:W-:Y:S01]  /*73b0*/  MUFU.EX2 R183, R7 ;  /* 0x0000000700b77308 */ /* 0x0009e20000000800 */
[C---:B-1----:R-:W-:Y:S01]  /*73c0*/  FMUL.FTZ R6, R11.reuse, R64 ;  /* 0x000000400b067220 */ /* 0x042fe20000410000 */
[----:B----4-:R-:W-:-:S06]  /*73d0*/  FMUL.FTZ R7, R11, R66 ;  /* 0x000000420b077220 */ /* 0x010fcc0000410000 */
[----:B------:R-:W-:Y:S01]  /*73e0*/  MUFU.SIN R144, R135 ;  /* 0x0000008700907308 */ /* 0x000fe20000000400 */
[----:B------:R-:W-:-:S07]  /*73f0*/  FMUL.FTZ R18, R19, R50 ;  /* 0x0000003213127220 */ /* 0x000fce0000410000 */
[----:B------:R1:W-:Y:S08]  /*7400*/  MUFU.COS R148, R135 ;  /* 0x0000008700947308 */ /* 0x0003f00000000000 */
[----:B------:R-:W-:Y:S01]  /*7410*/  MUFU.SIN R150, R139 ;  /* 0x0000008b00967308 */ /* 0x000fe20000000400 */
[----:B-1----:R-:W-:-:S07]  /*7420*/  FMUL.FTZ R135, R11, R62 ;  /* 0x0000003e0b877220 */ /* 0x002fce0000410000 */
[----:B------:R1:W-:Y:S01]  /*7430*/  MUFU.COS R154, R139 ;  /* 0x0000008b009a7308 */ /* 0x0003e20000000000 */
[----:B------:R-:W-:Y:S01]  /*7440*/  FMUL.RZ R151, R135, 0.15915493667125701904 ;  /* 0x3e22f98387977820 */ /* 0x000fe2000040c000 */
[----:B------:R-:W-:-:S06]  /*7450*/  FMUL.FTZ R135, R19, R62 ;  /* 0x0000003e13877220 */ /* 0x000fcc0000410000 */
[----:B------:R-:W-:Y:S01]  /*7460*/  MUFU.SIN R152, R146 ;  /* 0x0000009200987308 */ /* 0x000fe20000000400 */
[----:B-1----:R-:W-:Y:S01]  /*7470*/  FMUL.RZ R139, R6, 0.15915493667125701904 ;  /* 0x3e22f983068b7820 */ /* 0x002fe2000040c000 */
[----:B------:R-:W-:-:S06]  /*7480*/  FMUL.FTZ R6, R19, R64 ;  /* 0x0000004013067220 */ /* 0x000fcc0000410000 */
[----:B------:R1:W-:Y:S02]  /*7490*/  MUFU.COS R156, R146 ;  /* 0x00000092009c7308 */ /* 0x0003e40000000000 */
[----:B-1----:R-:W-:Y:S01]  /*74a0*/  FMUL.RZ R146, R7, 0.15915493667125701904 ;  /* 0x3e22f98307927820 */ /* 0x002fe2000040c000 */
[----:B------:R-:W-:-:S05]  /*74b0*/  FMUL.FTZ R7, R19, R66 ;  /* 0x0000004213077220 */ /* 0x000fca0000410000 */
[----:B------:R1:W-:Y:S01]  /*74c0*/  MUFU.EX2 R175, R6 ;  /* 0x0000000600af7308 */ /* 0x0003e20000000800 */
[----:B0-----:R-:W-:-:S07]  /*74d0*/  FMUL.FTZ R145, R136, R145 ;  /* 0x0000009188917220 */ /* 0x001fce0000410000 */
[----:B------:R5:W-:Y:S01]  /*74e0*/  MUFU.EX2 R177, R7 ;  /* 0x0000000700b17308 */ /* 0x000be20000000800 */
[----:B-1----:R-:W-:-:S04]  /*74f0*/  FMUL.FTZ R6, R11, R70 ;  /* 0x000000460b067220 */ /* 0x002fc80000410000 */
[----:B------:R-:W-:Y:S01]  /*7500*/  FMUL.RZ R161, R6, 0.15915493667125701904 ;  /* 0x3e22f98306a17820 */ /* 0x000fe2000040c000 */
[-C--:B-----5:R-:W-:Y:S02]  /*7510*/  FMUL.FTZ R7, R3, R5.reuse ;  /* 0x0000000503077220 */ /* 0x0a0fe40000410000 */
[----:B------:R0:W-:Y:S01]  /*7520*/  MUFU.EX2 R190, R135 ;  /* 0x0000008700be7308 */ /* 0x0001e20000000800 */
[C---:B------:R-:W-:Y:S01]  /*7530*/  FMUL.FTZ R6, R2.reuse, R5 ;  /* 0x0000000502067220 */ /* 0x040fe20000410000 */
[C---:B------:R-:W-:Y:S01]  /*7540*/  FMUL.FTZ R5, R11.reuse, R72 ;  /* 0x000000480b057220 */ /* 0x040fe20000410000 */
[----:B------:R-:W-:Y:S01]  /*7550*/  FFMA.FTZ R7, R2, R4, -R7 ;  /* 0x0000000402077223 */ /* 0x000fe20000010807 */
[----:B------:R-:W-:Y:S01]  /*7560*/  FMUL.FTZ R2, R11, R74 ;  /* 0x0000004a0b027220 */ /* 0x000fe20000410000 */
[----:B------:R-:W-:-:S03]  /*7570*/  FMUL.FTZ R131, R19, R56 ;  /* 0x0000003813837220 */ /* 0x000fc60000410000 */
[----:B------:R-:W1:Y:S01]  /*7580*/  MUFU.EX2 R18, R18 ;  /* 0x0000001200127308 */ /* 0x000e620000000800 */
[-C--:B0-----:R-:W-:Y:S01]  /*7590*/  FMUL.FTZ R135, R11, R68.reuse ;  /* 0x000000440b877220 */ /* 0x081fe20000410000 */
[----:B------:R-:W-:Y:S01]  /*75a0*/  FMUL.FTZ R136, R136, R123 ;  /* 0x0000007b88887220 */ /* 0x000fe20000410000 */
[----:B--2---:R-:W-:Y:S02]  /*75b0*/  FMUL.FTZ R123, R16, R17 ;  /* 0x00000011107b7220 */ /* 0x004fe40000410000 */
[----:B------:R-:W-:Y:S01]  /*75c0*/  FMUL.RZ R159, R135, 0.15915493667125701904 ;  /* 0x3e22f983879f7820 */ /* 0x000fe2000040c000 */
[----:B------:R-:W-:Y:S02]  /*75d0*/  FMUL.FTZ R135, R19, R68 ;  /* 0x0000004413877220 */ /* 0x000fe40000410000 */
[----:B------:R-:W-:Y:S01]  /*75e0*/  MUFU.SIN R158, R139 ;  /* 0x0000008b009e7308 */ /* 0x000fe20000000400 */
[----:B------:R-:W-:Y:S01]  /*75f0*/  FMUL.RZ R5, R5, 0.15915493667125701904 ;  /* 0x3e22f98305057820 */ /* 0x000fe2000040c000 */
[----:B------:R-:W-:Y:S01]  /*7600*/  FMUL.RZ R17, R2, 0.15915493667125701904 ;  /* 0x3e22f98302117820 */ /* 0x000fe2000040c000 */
[----:B------:R-:W-:-:S05]  /*7610*/  FMUL.FTZ R138, R137, R138 ;  /* 0x0000008a898a7220 */ /* 0x000fca0000410000 */
[----:B------:R0:W-:Y:S01]  /*7620*/  MUFU.COS R160, R139 ;  /* 0x0000008b00a07308 */ /* 0x0001e20000000000 */
[----:B------:R-:W-:Y:S01]  /*7630*/  FFMA.FTZ R3, R3, R4, R6 ;  /* 0x0000000403037223 */ /* 0x000fe20000010006 */
[----:B------:R-:W-:-:S06]  /*7640*/  FMUL.FTZ R137, R137, R134 ;  /* 0x0000008689897220 */ /* 0x000fcc0000410000 */
[----:B------:R-:W-:Y:S01]  /*7650*/  MUFU.SIN R162, R146 ;  /* 0x0000009200a27308 */ /* 0x000fe20000000400 */
[----:B0-----:R-:W-:-:S07]  /*7660*/  FMUL.FTZ R139, R19, R70 ;  /* 0x00000046138b7220 */ /* 0x001fce0000410000 */
[----:B------:R0:W-:Y:S02]  /*7670*/  MUFU.COS R164, R146 ;  /* 0x0000009200a47308 */ /* 0x0001e40000000000 */
[C---:B0-----:R-:W-:Y:S01]  /*7680*/  FMUL.FTZ R146, R19.reuse, R72 ;  /* 0x0000004813927220 */ /* 0x041fe20000410000 */
[----:B------:R-:W-:-:S05]  /*7690*/  FMUL.FTZ R19, R19, R74 ;  /* 0x0000004a13137220 */ /* 0x000fca0000410000 */
[----:B------:R-:W-:Y:S01]  /*76a0*/  MUFU.SIN R143, R151 ;  /* 0x00000097008f7308 */ /* 0x000fe20000000400 */
[----:B------:R-:W-:-:S07]  /*76b0*/  IADD3 R2, PT, PT, R116, UR7, RZ ;  /* 0x0000000774027c10 */ /* 0x000fce000fffe0ff */
[----:B------:R-:W-:Y:S01]  /*76c0*/  MUFU.COS R149, R151 ;  /* 0x0000009700957308 */ /* 0x000fe20000000000 */
[----:B------:R-:W-:-:S07]  /*76d0*/  @P2 IADD3 R2, PT, PT, R24, 0x200, RZ ;  /* 0x0000020018022810 */ /* 0x000fce0007ffe0ff */
[----:B------:R-:W-:Y:S08]  /*76e0*/  MUFU.COS R157, R161 ;  /* 0x000000a1009d7308 */ /* 0x000ff00000000000 */
[----:B------:R-:W0:Y:S08]  /*76f0*/  MUFU.EX2 R192, R139 ;  /* 0x0000008b00c07308 */ /* 0x000e300000000800 */
[----:B------:R3:W-:Y:S08]  /*7700*/  MUFU.EX2 R187, R146 ;  /* 0x0000009200bb7308 */ /* 0x0007f00000000800 */
[----:B------:R-:W-:Y:S01]  /*7710*/  MUFU.SIN R151, R159 ;  /* 0x0000009f00977308 */ /* 0x000fe20000000400 */
[----:B---3--:R-:W-:-:S07]  /*7720*/  FMUL.FTZ R146, R16, R125 ;  /* 0x0000007d10927220 */ /* 0x008fce0000410000 */
[----:B------:R-:W-:Y:S08]  /*7730*/  MUFU.COS R153, R159 ;  /* 0x0000009f00997308 */ /* 0x000ff00000000000 */
[----:B------:R-:W2:Y:S08]  /*7740*/  MUFU.EX2 R194, R135 ;  /* 0x0000008700c27308 */ /* 0x000eb00000000800 */
[----:B------:R-:W3:Y:S08]  /*7750*/  MUFU.SIN R155, R161 ;  /* 0x000000a1009b7308 */ /* 0x000ef00000000400 */
[----:B------:R-:W4:Y:S08]  /*7760*/  MUFU.EX2 R131, R131 ;  /* 0x0000008300837308 */ /* 0x000f300000000800 */
[----:B------:R5:W-:Y:S08]  /*7770*/  MUFU.EX2 R159, R19 ;  /* 0x00000013009f7308 */ /* 0x000bf00000000800 */
[----:B------:R-:W4:Y:S08]  /*7780*/  MUFU.COS R6, R5 ;  /* 0x0000000500067308 */ /* 0x000f300000000000 */
[----:B------:R-:W4:Y:S08]  /*7790*/  MUFU.COS R134, R17 ;  /* 0x0000001100867308 */ /* 0x000f300000000000 */
[----:B------:R-:W4:Y:S01]  /*77a0*/  MUFU.SIN R16, R17 ;  /* 0x0000001100107308 */ /* 0x000f220000000400 */
[----:B-1----:R-:W-:-:S07]  /*77b0*/  FMUL.FTZ R147, R18, R147 ;  /* 0x0000009312937220 */ /* 0x002fce0000410000 */
[----:B------:R-:W1:Y:S01]  /*77c0*/  MUFU.SIN R4, R5 ;  /* 0x0000000500047308 */ /* 0x000e620000000400 */
[----:B------:R-:W-:Y:S01]  /*77d0*/  FMUL.FTZ R133, R18, R133 ;  /* 0x0000008512857220 */ /* 0x000fe20000410000 */
[C---:B------:R-:W-:Y:S01]  /*77e0*/  FMUL.FTZ R18, R121.reuse, R132 ;  /* 0x0000008479127220 */ /* 0x040fe20000410000 */
[----:B-----5:R-:W-:Y:S01]  /*77f0*/  FMUL.FTZ R19, R121, R130 ;  /* 0x0000008279137220 */ /* 0x020fe20000410000 */
[----:B------:R-:W-:Y:S01]  /*7800*/  LEA R2, R2, UR22, 0x3 ;  /* 0x0000001602027c11 */ /* 0x000fe2000f8e18ff */
[C---:B------:R-:W-:Y:S01]  /*7810*/  FMUL.FTZ R139, R127.reuse, R142 ;  /* 0x0000008e7f8b7220 */ /* 0x040fe20000410000 */
[----:B0-----:R-:W-:Y:S01]  /*7820*/  FMUL.FTZ R184, R192, R157 ;  /* 0x0000009dc0b87220 */ /* 0x001fe20000410000 */
[----:B------:R-:W-:Y:S02]  /*7830*/  FMUL.FTZ R127, R127, R140 ;  /* 0x0000008c7f7f7220 */ /* 0x000fe40000410000 */
[----:B------:R0:W-:Y:S01]  /*7840*/  STS.64 [R2+0x880], R18 ;  /* 0x0008801202007388 */ /* 0x0001e20000000a00 */
[----:B------:R-:W-:Y:S01]  /*7850*/  FMUL.FTZ R154, R141, R154 ;  /* 0x0000009a8d9a7220 */ /* 0x000fe20000410000 */
[----:B------:R-:W-:Y:S01]  /*7860*/  FMUL.FTZ R181, R183, R156 ;  /* 0x0000009cb7b57220 */ /* 0x000fe20000410000 */
[----:B------:R-:W-:Y:S01]  /*7870*/  FMUL.FTZ R188, R190, R149 ;  /* 0x00000095bebc7220 */ /* 0x000fe20000410000 */
[----:B--2---:R-:W-:Y:S01]  /*7880*/  FMUL.FTZ R186, R194, R153 ;  /* 0x00000099c2ba7220 */ /* 0x004fe20000410000 */
[----:B---3--:R-:W-:Y:S01]  /*7890*/  FMUL.FTZ R192, R192, R155 ;  /* 0x0000009bc0c07220 */ /* 0x008fe20000410000 */
[C---:B----4-:R-:W-:Y:S01]  /*78a0*/  FMUL.FTZ R140, R131.reuse, R148 ;  /* 0x00000094838c7220 */ /* 0x050fe20000410000 */
        /* <DEDUP_REMOVED lines=10> */
[----:B------:R-:W-:Y:S01]  /*7950*/  FMUL.FTZ R175, R175, R158 ;  /* 0x0000009eafaf7220 */ /* 0x000fe20000410000 */
[----:B------:R-:W-:Y:S01]  /*7960*/  FMUL.FTZ R177, R177, R162 ;  /* 0x000000a2b1b17220 */ /* 0x000fe20000410000 */
[----:B-1----:R-:W-:Y:S01]  /*7970*/  FMUL.FTZ R187, R187, R4 ;  /* 0x00000004bbbb7220 */ /* 0x002fe20000410000 */
        /* <DEDUP_REMOVED lines=43> */
.L_x_12568:
[----:B------:R-:W-:-:S06]  /*7c30*/  LEA R16, R24, UR22, 0x3 ;  /* 0x0000001618107c11 */ /* 0x000fcc000f8e18ff */
[----:B------:R-:W0:Y:S02]  /*7c40*/  LDS.64 R16, [R16+0x1888] ;  /* 0x0018880010107984 */ /* 0x000e240000000a00 */
.L_x_12569:
[----:B------:R-:W-:Y:S05]  /*7c50*/  BSYNC.RECONVERGENT B0 ;  /* 0x0000000000007941 */ /* 0x000fea0003800200 */
.L_x_12567:
[----:B------:R-:W-:Y:S01]  /*7c60*/  FMUL.FTZ R160, R43, R44 ;  /* 0x0000002c2ba07220 */ /* 0x000fe20000410000 */
[----:B------:R-:W-:Y:S01]  /*7c70*/  FMUL.FTZ R4, RZ, R136 ;  /* 0x00000088ff047220 */ /* 0x000fe20000410000 */
[----:B------:R-:W3:Y:S01]  /*7c80*/  @P0 LDC R205, c[0x0][0x38c] ;  /* 0x0000e300ffcd0b82 */ /* 0x000ee20000000800 */
        /* <DEDUP_REMOVED lines=20> */
[----:B------:R-:W-:Y:S01]  /*7dd0*/  FMUL.FTZ R7, R137, R6 ;  /* 0x0000000689077220 */ /* 0x000fe20000410000 */
[----:B------:R-:W-:Y:S02]  /*7de0*/  FFMA.FTZ R2, R19, R145, R2 ;  /* 0x0000009113027223 */ /* 0x000fe40000010002 */
[-C--:B------:R-:W-:Y:S01]  /*7df0*/  FMUL.FTZ R5, R137, R3.reuse ;  /* 0x0000000389057220 */ /* 0x080fe20000410000 */
[----:B------:R-:W-:Y:S01]  /*7e00*/  FFMA.FTZ R7, R138, R3, R7 ;  /* 0x000000038a077223 */ /* 0x000fe20000010007 */
[----:B------:R-:W-:-:S02]  /*7e10*/  FMUL.FTZ R3, R19, R136 ;  /* 0x0000008813037220 */ /* 0x000fc40000410000 */
[----:B------:R-:W-:Y:S01]  /*7e20*/  FFMA.FTZ R6, R138, R6, -R5 ;  /* 0x000000068a067223 */ /* 0x000fe20000010805 */
[----:B------:R-:W-:Y:S01]  /*7e30*/  FADD.FTZ R4, RZ, R7 ;  /* 0x00000007ff047221 */ /* 0x000fe20000010000 */
[----:B------:R-:W-:Y:S02]  /*7e40*/  FFMA.FTZ R3, R18, R145, -R3 ;  /* 0x0000009112037223 */ /* 0x000fe40000010803 */
[----:B------:R-:W-:Y:S01]  /*7e50*/  FFMA.FTZ R6, R61, R52, R6 ;  /* 0x000000343d067223 */ /* 0x000fe20000010006 */
[----:B------:R-:W-:Y:S01]  /*7e60*/  FMUL.FTZ R156, R127, R4 ;  /* 0x000000047f9c7220 */ /* 0x000fe20000410000 */
[----:B------:R-:W-:Y:S02]  /*7e70*/  FMUL.FTZ R7, R123, R3 ;  /* 0x000000037b077220 */ /* 0x000fe40000410000 */
[-C--:B------:R-:W-:Y:S01]  /*7e80*/  FMUL.FTZ R5, R127, R6.reuse ;  /* 0x000000067f057220 */ /* 0x080fe20000410000 */
[----:B------:R-:W-:-:S03]  /*7e90*/  FFMA.FTZ R156, R139, R6, -R156 ;  /* 0x000000068b9c7223 */ /* 0x000fc6000001089c */
[----:B------:R-:W-:Y:S01]  /*7ea0*/  FFMA.FTZ R4, R139, R4, R5 ;  /* 0x000000048b047223 */ /* 0x000fe20000010005 */
[----:B------:R-:W-:Y:S01]  /*7eb0*/  FFMA.FTZ R157, R65, R54, R156 ;  /* 0x00000036419d7223 */ /* 0x000fe2000001009c */
[-C--:B------:R-:W-:Y:S01]  /*7ec0*/  FMUL.FTZ R5, R123, R2.reuse ;  /* 0x000000027b057220 */ /* 0x080fe20000410000 */
[C---:B------:R-:W-:Y:S01]  /*7ed0*/  FFMA.FTZ R156, R146.reuse, R2, R7 ;  /* 0x00000002929c7223 */ /* 0x040fe20000010007 */
[----:B------:R-:W-:Y:S01]  /*7ee0*/  FADD.FTZ R4, RZ, R4 ;  /* 0x00000004ff047221 */ /* 0x000fe20000010000 */
[----:B------:R-:W-:Y:S02]  /*7ef0*/  HFMA2 R7, -RZ, RZ, 0, 9.5367431640625e-07 ;  /* 0x00000010ff077431 */ /* 0x000fe400000001ff */
[C---:B------:R-:W-:Y:S01]  /*7f00*/  FMUL.FTZ R203, R135.reuse, R157 ;  /* 0x0000009d87cb7220 */ /* 0x040fe20000410000 */
[----:B------:R-:W-:Y:S01]  /*7f10*/  FFMA.FTZ R6, R146, R3, -R5 ;  /* 0x0000000392067223 */ /* 0x000fe20000010805 */
[-C--:B------:R-:W-:Y:S01]  /*7f20*/  FMUL.FTZ R3, R135, R4.reuse ;  /* 0x0000000487037220 */ /* 0x080fe20000410000 */
[-C--:B0-2---:R-:W-:Y:S01]  /*7f30*/  FMUL.FTZ R2, R134, R17.reuse ;  /* 0x0000001186027220 */ /* 0x085fe20000410000 */
[----:B------:R-:W-:Y:S01]  /*7f40*/  FFMA.FTZ R203, R140, R4, R203 ;  /* 0x000000048ccb7223 */ /* 0x000fe200000100cb */
[----:B------:R-:W-:Y:S01]  /*7f50*/  FMUL.FTZ R5, R155, R17 ;  /* 0x000000119b057220 */ /* 0x000fe20000410000 */
[----:B---3--:R-:W-:-:S02]  /*7f60*/  @P0 IMAD R4, R205, UR7, R116 ;  /* 0x00000007cd040c24 */ /* 0x008fc4000f8e0274 */
[----:B------:R-:W-:Y:S01]  /*7f70*/  FFMA.FTZ R158, R140, R157, -R3 ;  /* 0x0000009d8c9e7223 */ /* 0x000fe20000010803 */
[-C--:B------:R-:W-:Y:S01]  /*7f80*/  FFMA.FTZ R166, -R155, R16.reuse, -R2 ;  /* 0x000000109ba67223 */ /* 0x080fe20000010902 */
[----:B------:R-:W-:Y:S01]  /*7f90*/  FFMA.FTZ R164, R134, R16, -R5 ;  /* 0x0000001086a47223 */ /* 0x000fe20000010805 */
[----:B------:R-:W-:Y:S01]  /*7fa0*/  CS2R R2, SRZ ;  /* 0x0000000000027805 */ /* 0x000fe2000001ff00 */
[----:B------:R-:W-:-:S04]  /*7fb0*/  @P0 IMAD.WIDE R4, R4, R7, UR4 ;  /* 0x0000000404040e25 */ /* 0x000fc8000f8e0207 */
[----:B------:R-:W-:Y:S01]  /*7fc0*/  FMUL.FTZ R162, R187, R166 ;  /* 0x000000a6bba27220 */ /* 0x000fe20000410000 */
[----:B------:R-:W-:Y:S01]  /*7fd0*/  FADD.FTZ R203, RZ, R203 ;  /* 0x000000cbffcb7221 */ /* 0x000fe20000010000 */
[----:B------:R0:W2:Y:S02]  /*7fe0*/  @P0 LDG.E.64 R2, desc[UR24][R4.64+0x8] ;  /* 0x0000081804020981 */ /* 0x0000a4000c1e1b00 */
[----:B------:R-:W-:Y:S01]  /*7ff0*/  FFMA.FTZ R7, R185, R164, R162 ;  /* 0x000000a4b9077223 */ /* 0x000fe200000100a2 */
[----:B------:R-:W-:Y:S01]  /*8000*/  FFMA.FTZ R162, R69, R56, R158 ;  /* 0x0000003845a27223 */ /* 0x000fe2000001009e */
[----:B------:R-:W-:Y:S01]  /*8010*/  FMUL.FTZ R205, R141, R203 ;  /* 0x000000cb8dcd7220 */ /* 0x000fe20000410000 */
[----:B------:R-:W-:Y:S02]  /*8020*/  FMUL.FTZ R164, R187, R164 ;  /* 0x000000a4bba47220 */ /* 0x000fe40000410000 */
[----:B------:R-:W-:Y:S01]  /*8030*/  FMUL.FTZ R207, R141, R162 ;  /* 0x000000a28dcf7220 */ /* 0x000fe20000410000 */
[----:B------:R-:W-:-:S03]  /*8040*/  FMUL.FTZ R158, R133, R6 ;  /* 0x00000006859e7220 */ /* 0x000fc60000410000 */
[C---:B------:R-:W-:Y:S01]  /*8050*/  FFMA.FTZ R207, R154.reuse, R203, R207 ;  /* 0x000000cb9acf7223 */ /* 0x040fe200000100cf */
        /* <DEDUP_REMOVED lines=22> */
[CC--:B------:R-:W-:Y:S01]  /*81c0*/  FMUL.FTZ R203, R135.reuse, R6.reuse ;  /* 0x0000000687cb7220 */ /* 0x0c0fe20000410000 */
[C---:B------:R-:W-:Y:S01]  /*81d0*/  FFMA.FTZ R207, R188.reuse, R207, R205 ;  /* 0x000000cfbccf7223 */ /* 0x040fe200000100cd */
[----:B------:R-:W-:Y:S01]  /*81e0*/  FMUL.FTZ R205, R135, R5 ;  /* 0x0000000587cd7220 */ /* 0x000fe20000410000 */
[----:B------:R-:W-:Y:S01]  /*81f0*/  FFMA.FTZ R4, R188, R209, -R4 ;  /* 0x000000d1bc047223 */ /* 0x000fe20000010804 */
[C---:B------:R-:W-:Y:S01]  /*8200*/  FFMA.FTZ R203, R140.reuse, R5, -R203 ;  /* 0x000000058ccb7223 */ /* 0x040fe200000108cb */
[----:B------:R-:W-:Y:S01]  /*8210*/  FADD.FTZ R158, RZ, R207 ;  /* 0x000000cfff9e7221 */ /* 0x000fe20000010000 */
[----:B------:R-:W-:Y:S01]  /*8220*/  FFMA.FTZ R205, R140, R6, R205 ;  /* 0x000000068ccd7223 */ /* 0x000fe200000100cd */
[----:B------:R-:W-:Y:S01]  /*8230*/  FFMA.FTZ R156, R77, R62, R4 ;  /* 0x0000003e4d9c7223 */ /* 0x000fe20000010004 */
[----:B------:R-:W-:Y:S01]  /*8240*/  FMUL.FTZ R5, R141, R203 ;  /* 0x000000cb8d057220 */ /* 0x000fe20000410000 */
[----:B------:R-:W-:Y:S01]  /*8250*/  FMUL.FTZ R162, R175, R158 ;  /* 0x0000009eafa27220 */ /* 0x000fe20000410000 */
[-C--:B------:R-:W-:Y:S01]  /*8260*/  FMUL.FTZ R4, R141, R205.reuse ;  /* 0x000000cd8d047220 */ /* 0x080fe20000410000 */
[-C--:B------:R-:W-:Y:S01]  /*8270*/  FMUL.FTZ R207, R175, R156.reuse ;  /* 0x0000009cafcf7220 */ /* 0x080fe20000410000 */
[C---:B------:R-:W-:Y:S01]  /*8280*/  FFMA.FTZ R6, R154.reuse, R205, R5 ;  /* 0x000000cd9a067223 */ /* 0x040fe20000010005 */
[C---:B------:R-:W-:Y:S01]  /*8290*/  FFMA.FTZ R162, R173.reuse, R156, -R162 ;  /* 0x0000009cada27223 */ /* 0x040fe200000108a2 */
[----:B------:R-:W-:Y:S01]  /*82a0*/  FFMA.FTZ R4, R154, R203, -R4 ;  /* 0x000000cb9a047223 */ /* 0x000fe20000010804 */
[----:B------:R-:W-:Y:S01]  /*82b0*/  FFMA.FTZ R207, R173, R158, R207 ;  /* 0x0000009eadcf7223 */ /* 0x000fe200000100cf */
[----:B------:R-:W-:Y:S01]  /*82c0*/  FMUL.FTZ R156, R183, R6 ;  /* 0x00000006b79c7220 */ /* 0x000fe20000410000 */
[----:B------:R-:W-:Y:S01]  /*82d0*/  FFMA.FTZ R162, R79, R64, R162 ;  /* 0x000000404fa27223 */ /* 0x000fe200000100a2 */
[-C--:B------:R-:W-:Y:S01]  /*82e0*/  FMUL.FTZ R203, R183, R4.reuse ;  /* 0x00000004b7cb7220 */ /* 0x080fe20000410000 */
[----:B------:R-:W-:Y:S01]  /*82f0*/  FADD.FTZ R158, RZ, R207 ;  /* 0x000000cfff9e7221 */ /* 0x000fe20000010000 */
[----:B------:R-:W-:Y:S01]  /*8300*/  FFMA.FTZ R5, R181, R4, -R156 ;  /* 0x00000004b5057223 */ /* 0x000fe2000001089c */
[----:B------:R-:W-:Y:S01]  /*8310*/  FMUL.FTZ R4, R177, R162 ;  /* 0x000000a2b1047220 */ /* 0x000fe20000410000 */
[----:B------:R-:W-:Y:S01]  /*8320*/  FFMA.FTZ R203, R181, R6, R203 ;  /* 0x00000006b5cb7223 */ /* 0x000fe200000100cb */
[-C--:B------:R-:W-:Y:S01]  /*8330*/  FMUL.FTZ R207, R177, R158.reuse ;  /* 0x0000009eb1cf7220 */ /* 0x080fe20000410000 */
[C---:B------:R-:W-:Y:S01]  /*8340*/  FMUL.FTZ R205, R190.reuse, R5 ;  /* 0x00000005becd7220 */ /* 0x040fe20000410000 */
[C---:B------:R-:W-:Y:S01]  /*8350*/  FFMA.FTZ R158, R171.reuse, R158, R4 ;  /* 0x0000009eab9e7223 */ /* 0x040fe20000010004 */
[-C--:B------:R-:W-:Y:S01]  /*8360*/  FMUL.FTZ R4, R190, R203.reuse ;  /* 0x000000cbbe047220 */ /* 0x080fe20000410000 */
[----:B------:R-:W-:Y:S01]  /*8370*/  FFMA.FTZ R162, R171, R162, -R207 ;  /* 0x000000a2aba27223 */ /* 0x000fe200000108cf */
[C---:B------:R-:W-:Y:S01]  /*8380*/  FFMA.FTZ R6, R188.reuse, R203, R205 ;  /* 0x000000cbbc067223 */ /* 0x040fe200000100cd */
[----:B------:R-:W-:Y:S01]  /*8390*/  FADD.FTZ R205, RZ, R158 ;  /* 0x0000009effcd7221 */ /* 0x000fe20000010000 */
[----:B------:R-:W-:Y:S01]  /*83a0*/  FFMA.FTZ R4, R188, R5, -R4 ;  /* 0x00000005bc047223 */ /* 0x000fe20000010804 */
[----:B------:R-:W-:-:S02]  /*83b0*/  FFMA.FTZ R203, R81, R66, R162 ;  /* 0x0000004251cb7223 */ /* 0x000fc400000100a2 */
        /* <DEDUP_REMOVED lines=8> */
[----:B------:R-:W-:Y:S01]  /*8440*/  FFMA.FTZ R207, R83, R68, R158 ;  /* 0x0000004453cf7223 */ /* 0x000fe2000001009e */
[C---:B------:R-:W-:Y:S01]  /*8450*/  FMUL.FTZ R4, R177.reuse, R156 ;  /* 0x0000009cb1047220 */ /* 0x040fe20000410000 */
[-C--:B------:R-:W-:Y:S01]  /*8460*/  FMUL.FTZ R5, R177, R6.reuse ;  /* 0x00000006b1057220 */ /* 0x080fe20000410000 */
[----:B------:R-:W-:Y:S01]  /*8470*/  FADD.FTZ R209, RZ, R162 ;  /* 0x000000a2ffd17221 */ /* 0x000fe20000010000 */
[C---:B------:R-:W-:Y:S01]  /*8480*/  FMUL.FTZ R211, R192.reuse, R207 ;  /* 0x000000cfc0d37220 */ /* 0x040fe20000410000 */
[C---:B------:R-:W-:Y:S01]  /*8490*/  FFMA.FTZ R203, R171.reuse, R6, R4 ;  /* 0x00000006abcb7223 */ /* 0x040fe20000010004 */
[----:B------:R-:W-:Y:S01]  /*84a0*/  FFMA.FTZ R5, R171, R156, -R5 ;  /* 0x0000009cab057223 */ /* 0x000fe20000010805 */
[-C--:B------:R-:W-:Y:S01]  /*84b0*/  FMUL.FTZ R6, R192, R209.reuse ;  /* 0x000000d1c0067220 */ /* 0x080fe20000410000 */
[----:B------:R-:W-:-:S02]  /*84c0*/  FFMA.FTZ R211, R184, R209, R211 ;  /* 0x000000d1b8d37223 */ /* 0x000fc400000100d3 */
[----:B------:R-:W-:Y:S01]  /*84d0*/  FMUL.FTZ R4, R194, R5 ;  /* 0x00000005c2047220 */ /* 0x000fe20000410000 */
[----:B------:R-:W-:Y:S01]  /*84e0*/  FFMA.FTZ R6, R184, R207, -R6 ;  /* 0x000000cfb8067223 */ /* 0x000fe20000010806 */
[----:B------:R-:W-:Y:S01]  /*84f0*/  FADD.FTZ R156, RZ, R211 ;  /* 0x000000d3ff9c7221 */ /* 0x000fe20000010000 */
[-C--:B------:R-:W-:Y:S01]  /*8500*/  FMUL.FTZ R205, R194, R203.reuse ;  /* 0x000000cbc2cd7220 */ /* 0x080fe20000410000 */
[C---:B------:R-:W-:Y:S01]  /*8510*/  FFMA.FTZ R203, R186.reuse, R203, R4 ;  /* 0x000000cbbacb7223 */ /* 0x040fe20000010004 */
[----:B------:R-:W-:Y:S01]  /*8520*/  FFMA.FTZ R6, R85, R70, R6 ;  /* 0x0000004655067223 */ /* 0x000fe20000010006 */
[----:B------:R-:W-:Y:S01]  /*8530*/  FMUL.FTZ R4, R187, R156 ;  /* 0x0000009cbb047220 */ /* 0x000fe20000410000 */
[C---:B------:R-:W-:Y:S01]  /*8540*/  FMUL.FTZ R207, R155.reuse, R174 ;  /* 0x000000ae9bcf7220 */ /* 0x040fe20000410000 */
[----:B------:R-:W-:Y:S01]  /*8550*/  FMUL.FTZ R209, R155, R161 ;  /* 0x000000a19bd17220 */ /* 0x000fe20000410000 */
[----:B------:R-:W-:Y:S01]  /*8560*/  FFMA.FTZ R205, R186, R5, -R205 ;  /* 0x00000005bacd7223 */ /* 0x000fe200000108cd */
[-C--:B------:R-:W-:Y:S01]  /*8570*/  FMUL.FTZ R5, R187, R6.reuse ;  /* 0x00000006bb057220 */ /* 0x080fe20000410000 */
[C---:B------:R-:W-:Y:S01]  /*8580*/  FFMA.FTZ R4, R185.reuse, R6, -R4 ;  /* 0x00000006b9047223 */ /* 0x040fe20000010804 */
[C---:B------:R-:W-:Y:S01]  /*8590*/  FFMA.FTZ R158, R134.reuse, R161, R207 ;  /* 0x000000a1869e7223 */ /* 0x040fe200000100cf */
[----:B------:R-:W-:Y:S01]  /*85a0*/  FFMA.FTZ R6, R134, R174, -R209 ;  /* 0x000000ae86067223 */ /* 0x000fe200000108d1 */
[C---:B------:R-:W-:Y:S01]  /*85b0*/  FFMA.FTZ R157, R185.reuse, R166, -R164 ;  /* 0x000000a6b99d7223 */ /* 0x040fe200000108a4 */
[----:B------:R-:W-:Y:S01]  /*85c0*/  FFMA.FTZ R156, R185, R156, R5 ;  /* 0x0000009cb99c7223 */ /* 0x000fe20000010005 */
[----:B------:R-:W-:Y:S01]  /*85d0*/  FADD.FTZ R162, R159, R158 ;  /* 0x0000009e9fa27221 */ /* 0x000fe20000010000 */
[----:B------:R-:W-:Y:S01]  /*85e0*/  FADD.FTZ R164, R163, R6 ;  /* 0x00000006a3a47221 */ /* 0x000fe20000010000 */
[----:B------:R-:W-:Y:S01]  /*85f0*/  FFMA.FTZ R158, R87, R72, R4 ;  /* 0x00000048579e7223 */ /* 0x000fe20000010004 */
[----:B------:R-:W-:Y:S01]  /*8600*/  FMUL.FTZ R5, R192, R203 ;  /* 0x000000cbc0057220 */ /* 0x000fe20000410000 */
[----:B------:R-:W-:Y:S01]  /*8610*/  FADD.FTZ R156, RZ, R156 ;  /* 0x0000009cff9c7221 */ /* 0x000fe20000010000 */
[----:B------:R-:W-:Y:S01]  /*8620*/  FMUL.FTZ R6, R187, R164 ;  /* 0x000000a4bb067220 */ /* 0x000fe20000410000 */
[----:B------:R-:W-:Y:S01]  /*8630*/  FMUL.FTZ R207, R155, R158 ;  /* 0x0000009e9bcf7220 */ /* 0x000fe20000410000 */
[-C--:B------:R-:W-:Y:S01]  /*8640*/  FFMA.FTZ R4, R184, R205.reuse, -R5 ;  /* 0x000000cdb8047223 */ /* 0x080fe20000010805 */
[----:B------:R-:W-:Y:S01]  /*8650*/  FMUL.FTZ R205, R192, R205 ;  /* 0x000000cdc0cd7220 */ /* 0x000fe20000410000 */
[----:B------:R-:W-:Y:S01]  /*8660*/  FFMA.FTZ R166, R185, R162, R6 ;  /* 0x000000a2b9a67223 */ /* 0x000fe20000010006 */
[-C--:B------:R-:W-:Y:S01]  /*8670*/  FFMA.FTZ R207, R134, R156.reuse, R207 ;  /* 0x0000009c86cf7223 */ /* 0x080fe200000100cf */
[----:B------:R-:W-:Y:S01]  /*8680*/  FMUL.FTZ R5, R155, R156 ;  /* 0x0000009c9b057220 */ /* 0x000fe20000410000 */
[----:B------:R-:W-:Y:S01]  /*8690*/  FMUL.FTZ R162, R187, R162 ;  /* 0x000000a2bba27220 */ /* 0x000fe20000410000 */
[----:B------:R-:W-:Y:S01]  /*86a0*/  FFMA.FTZ R6, R184, R203, R205 ;  /* 0x000000cbb8067223 */ /* 0x000fe200000100cd */
[----:B------:R-:W-:Y:S01]  /*86b0*/  FADD.FTZ R156, RZ, R207 ;  /* 0x000000cfff9c7221 */ /* 0x000fe20000010000 */
[----:B------:R-:W-:Y:S01]  /*86c0*/  FFMA.FTZ R158, R134, R158, -R5 ;  /* 0x0000009e869e7223 */ /* 0x000fe20000010805 */
[----:B------:R-:W-:Y:S01]  /*86d0*/  FFMA.FTZ R168, R185, R164, -R162 ;  /* 0x000000a4b9a87223 */ /* 0x000fe200000108a2 */
[C---:B------:R-:W-:Y:S01]  /*86e0*/  FMUL.FTZ R162, R187.reuse, R6 ;  /* 0x00000006bba27220 */ /* 0x040fe20000410000 */
[----:B------:R-:W-:Y:S01]  /*86f0*/  FMUL.FTZ R5, R187, R4 ;  /* 0x00000004bb057220 */ /* 0x000fe20000410000 */
[----:B------:R-:W-:Y:S01]  /*8700*/  FFMA.FTZ R158, R99, R74, R158 ;  /* 0x0000004a639e7223 */ /* 0x000fe2000001009e */
[----:B------:R-:W-:Y:S01]  /*8710*/  FMUL.FTZ R203, R192, R157 ;  /* 0x0000009dc0cb7220 */ /* 0x000fe20000410000 */
[----:B------:R-:W0:Y:S01]  /*8720*/  SHFL.UP PT, R164, R156, 0x1, RZ ;  /* 0x042000009ca47989 */ /* 0x000e2200000e00ff */
[C---:B------:R-:W-:Y:S01]  /*8730*/  FFMA.FTZ R4, R185.reuse, R4, -R162 ;  /* 0x00000004b9047223 */ /* 0x040fe200000108a2 */
[----:B------:R-:W-:Y:S01]  /*8740*/  FFMA.FTZ R5, R185, R6, R5 ;  /* 0x00000006b9057223 */ /* 0x000fe20000010005 */
[-C--:B------:R-:W-:Y:S01]  /*8750*/  FFMA.FTZ R207, R184, R7.reuse, R203 ;  /* 0x00000007b8cf7223 */ /* 0x080fe200000100cb */
[----:B------:R-:W1:Y:S01]  /*8760*/  SHFL.UP PT, R6, R158, 0x1, RZ ;  /* 0x042000009e067989 */ /* 0x000e6200000e00ff */
[----:B------:R-:W-:Y:S01]  /*8770*/  FMUL.FTZ R203, R155, R4 ;  /* 0x000000049bcb7220 */ /* 0x000fe20000410000 */
[----:B------:R-:W-:-:S03]  /*8780*/  FMUL.FTZ R209, R192, R7 ;  /* 0x00000007c0d17220 */ /* 0x000fc60000410000 */
[-C--:B------:R-:W-:Y:S01]  /*8790*/  FFMA.FTZ R162, R134, R5.reuse, R203 ;  /* 0x0000000586a27223 */ /* 0x080fe200000100cb */
[----:B------:R-:W-:Y:S01]  /*87a0*/  FMUL.FTZ R5, R155, R5 ;  /* 0x000000059b057220 */ /* 0x000fe20000410000 */
[----:B------:R-:W-:Y:S01]  /*87b0*/  FADD.FTZ R205, R165, R168 ;  /* 0x000000a8a5cd7221 */ /* 0x000fe20000010000 */
[----:B------:R-:W-:Y:S02]  /*87c0*/  FFMA.FTZ R209, R184, R157, -R209 ;  /* 0x0000009db8d17223 */ /* 0x000fe400000108d1 */
[----:B------:R-:W-:Y:S01]  /*87d0*/  FFMA.FTZ R157, R134, R4, -R5 ;  /* 0x00000004869d7223 */ /* 0x000fe20000010805 */
[----:B------:R-:W-:Y:S01]  /*87e0*/  FADD.FTZ R7, R167, R166 ;  /* 0x000000a6a7077221 */ /* 0x000fe20000010000 */
[----:B------:R-:W3:Y:S01]  /*87f0*/  SHFL.UP PT, R5, R162, 0x1, RZ ;  /* 0x04200000a2057989 */ /* 0x000ee200000e00ff */
[C---:B------:R-:W-:Y:S01]  /*8800*/  FMUL.FTZ R166, R192.reuse, R205 ;  /* 0x000000cdc0a67220 */ /* 0x040fe20000410000 */
[----:B------:R-:W-:Y:S02]  /*8810*/  ISETP.GE.AND P1, PT, R25, 0x1, PT ;  /* 0x000000011900780c */ /* 0x000fe40003f26270 */
[----:B------:R-:W4:Y:S01]  /*8820*/  SHFL.UP PT, R4, R157, 0x1, RZ ;  /* 0x042000009d047989 */ /* 0x000f2200000e00ff */
[-C--:B------:R-:W-:Y:S01]  /*8830*/  FMUL.FTZ R170, R192, R7.reuse ;  /* 0x00000007c0aa7220 */ /* 0x080fe20000410000 */
[----:B------:R-:W-:Y:S01]  /*8840*/  FFMA.FTZ R168, R184, R7, R166 ;  /* 0x00000007b8a87223 */ /* 0x000fe200000100a6 */
[----:B------:R-:W-:Y:S01]  /*8850*/  FMUL.FTZ R7, R194, R207 ;  /* 0x000000cfc2077220 */ /* 0x000fe20000410000 */
[-C--:B0-----:R-:W-:Y:S01]  /*8860*/  FMUL.FTZ R203, R157, R164.reuse ;  /* 0x000000a49dcb7220 */ /* 0x081fe20000410000 */
[----:B------:R-:W-:Y:S01]  /*8870*/  FFMA.FTZ R205, R184, R205, -R170 ;  /* 0x000000cdb8cd7223 */ /* 0x000fe200000108aa */
[-C--:B------:R-:W-:Y:S01]  /*8880*/  FMUL.FTZ R170, R194, R209.reuse ;  /* 0x000000d1c2aa7220 */ /* 0x080fe20000410000 */
[----:B------:R-:W-:Y:S01]  /*8890*/  FFMA.FTZ R172, R186, R209, -R7 ;  /* 0x000000d1baac7223 */ /* 0x000fe20000010807 */
[C---:B------:R-:W-:Y:S01]  /*88a0*/  FMUL.FTZ R166, R162.reuse, R164 ;  /* 0x000000a4a2a67220 */ /* 0x040fe20000410000 */
[----:B-1----:R-:W-:Y:S01]  /*88b0*/  FFMA.FTZ R203, R162, R6, R203 ;  /* 0x00000006a2cb7223 */ /* 0x002fe200000100cb */
[----:B------:R-:W-:Y:S01]  /*88c0*/  FFMA.FTZ R170, R186, R207, R170 ;  /* 0x000000cfbaaa7223 */ /* 0x000fe200000100aa */
[----:B------:R-:W-:Y:S01]  /*88d0*/  FMUL.FTZ R164, R177, R172 ;  /* 0x000000acb1a47220 */ /* 0x000fe20000410000 */
[----:B------:R-:W-:Y:S01]  /*88e0*/  FFMA.FTZ R7, R157, R6, -R166 ;  /* 0x000000069d077223 */ /* 0x000fe200000108a6 */
[----:B------:R-:W-:Y:S01]  /*88f0*/  @P1 FADD.FTZ R156, R156, R203 ;  /* 0x000000cb9c9c1221 */ /* 0x000fe20000010000 */
[----:B------:R-:W-:Y:S01]  /*8900*/  FADD.FTZ R205, R202, R205 ;  /* 0x000000cdcacd7221 */ /* 0x000fe20000010000 */
[-C--:B------:R-:W-:Y:S01]  /*8910*/  FFMA.FTZ R176, R171, R170.reuse, R164 ;  /* 0x000000aaabb07223 */ /* 0x080fe200000100a4 */
[----:B------:R-:W-:Y:S01]  /*8920*/  FMUL.FTZ R170, R177, R170 ;  /* 0x000000aab1aa7220 */ /* 0x000fe20000410000 */
[----:B------:R-:W-:Y:S01]  /*8930*/  @P1 FADD.FTZ R158, R158, R7 ;  /* 0x000000079e9e1221 */ /* 0x000fe20000010000 */
[----:B------:R-:W0:Y:S01]  /*8940*/  SHFL.UP PT, R166, R156, 0x2, RZ ;  /* 0x044000009ca67989 */ /* 0x000e2200000e00ff */
[----:B------:R-:W-:Y:S01]  /*8950*/  FADD.FTZ R203, R169, R168 ;  /* 0x000000a8a9cb7221 */ /* 0x000fe20000010000 */
[----:B------:R-:W-:Y:S01]  /*8960*/  FMUL.FTZ R207, R194, R205 ;  /* 0x000000cdc2cf7220 */ /* 0x000fe20000410000 */
[----:B------:R-:W-:Y:S01]  /*8970*/  FFMA.FTZ R170, R171, R172, -R170 ;  /* 0x000000acabaa7223 */ /* 0x000fe200000108aa */
[----:B---3--:R-:W-:Y:S01]  /*8980*/  FMUL.FTZ R7, R157, R5 ;  /* 0x000000059d077220 */ /* 0x008fe20000410000 */
[----:B------:R-:W1:Y:S01]  /*8990*/  SHFL.UP PT, R164, R158, 0x2, RZ ;  /* 0x044000009ea47989 */ /* 0x000e6200000e00ff */
[----:B------:R-:W-:Y:S01]  /*89a0*/  FFMA.FTZ R207, R186, R203, R207 ;  /* 0x000000cbbacf7223 */ /* 0x000fe200000100cf */
[----:B------:R-:W-:Y:S01]  /*89b0*/  FMUL.FTZ R6, R162, R5 ;  /* 0x00000005a2067220 */ /* 0x000fe20000410000 */
[----:B------:R-:W-:Y:S01]  /*89c0*/  FMUL.FTZ R203, R194, R203 ;  /* 0x000000cbc2cb7220 */ /* 0x000fe20000410000 */
[----:B------:R-:W-:Y:S01]  /*89d0*/  FMUL.FTZ R172, R175, R170 ;  /* 0x000000aaafac7220 */ /* 0x000fe20000410000 */
[-C--:B----4-:R-:W-:Y:S01]  /*89e0*/  @P1 FFMA.FTZ R162, R162, R4.reuse, R7 ;  /* 0x00000004a2a21223 */ /* 0x090fe20000010007 */
[----:B------:R-:W-:Y:S01]  /*89f0*/  @P1 FFMA.FTZ R157, R157, R4, -R6 ;  /* 0x000000049d9d1223 */ /* 0x000fe20000010806 */
[----:B------:R-:W-:Y:S01]  /*8a00*/  FFMA.FTZ R168, R186, R205, -R203 ;  /* 0x000000cdbaa87223 */ /* 0x000fe200000108cb */
[-C--:B------:R-:W-:Y:S01]  /*8a10*/  FFMA.FTZ R209, R173, R176.reuse, R172 ;  /* 0x000000b0add17223 */ /* 0x080fe200000100ac */
[----:B------:R-:W-:Y:S01]  /*8a20*/  FMUL.FTZ R176, R175, R176 ;  /* 0x000000b0afb07220 */ /* 0x000fe20000410000 */
[----:B------:R-:W3:Y:S01]  /*8a30*/  SHFL.UP PT, R5, R162, 0x2, RZ ;  /* 0x04400000a2057989 */ /* 0x000ee200000e00ff */
[----:B------:R-:W-:Y:S01]  /*8a40*/  FADD.FTZ R168, R201, R168 ;  /* 0x000000a8c9a87221 */ /* 0x000fe20000010000 */
[----:B------:R-:W-:Y:S01]  /*8a50*/  FADD.FTZ R6, R200, R207 ;  /* 0x000000cfc8067221 */ /* 0x000fe20000010000 */
[----:B------:R-:W-:Y:S01]  /*8a60*/  FFMA.FTZ R207, R173, R170, -R176 ;  /* 0x000000aaadcf7223 */ /* 0x000fe200000108b0 */
[----:B------:R-:W4:Y:S01]  /*8a70*/  SHFL.UP PT, R4, R157, 0x2, RZ ;  /* 0x044000009d047989 */ /* 0x000f2200000e00ff */
[C---:B------:R-:W-:Y:S01]  /*8a80*/  FMUL.FTZ R170, R177.reuse, R168 ;  /* 0x000000a8b1aa7220 */ /* 0x040fe20000410000 */
[-C--:B------:R-:W-:Y:S01]  /*8a90*/  FMUL.FTZ R7, R177, R6.reuse ;  /* 0x00000006b1077220 */ /* 0x080fe20000410000 */
[----:B------:R-:W-:Y:S01]  /*8aa0*/  FMUL.FTZ R203, R190, R207 ;  /* 0x000000cfbecb7220 */ /* 0x000fe20000410000 */
[----:B------:R-:W-:Y:S01]  /*8ab0*/  ISETP.GE.AND P1, PT, R25, 0x2, PT ;  /* 0x000000021900780c */ /* 0x000fe20003f26270 */
[C---:B------:R-:W-:Y:S01]  /*8ac0*/  FFMA.FTZ R205, R171.reuse, R6, R170 ;  /* 0x00000006abcd7223 */ /* 0x040fe200000100aa */
[----:B------:R-:W-:Y:S01]  /*8ad0*/  FFMA.FTZ R168, R171, R168, -R7 ;  /* 0x000000a8aba87223 */ /* 0x000fe20000010807 */
[----:B------:R-:W-:Y:S01]  /*8ae0*/  FFMA.FTZ R170, R188, R209, R203 ;  /* 0x000000d1bcaa7223 */ /* 0x000fe200000100cb */
[-C--:B0-----:R-:W-:Y:S01]  /*8af0*/  FMUL.FTZ R203, R157, R166.reuse ;  /* 0x000000a69dcb7220 */ /* 0x081fe20000410000 */
[----:B------:R-:W-:Y:S01]  /*8b00*/  FMUL.FTZ R6, R162, R166 ;  /* 0x000000a6a2067220 */ /* 0x000fe20000410000 */
[----:B------:R-:W-:-:S02]  /*8b10*/  FADD.FTZ R168, R199, R168 ;  /* 0x000000a8c7a87221 */ /* 0x000fc40000010000 */
[-C--:B-1----:R-:W-:Y:S01]  /*8b20*/  FFMA.FTZ R203, R162, R164.reuse, R203 ;  /* 0x000000a4a2cb7223 */ /* 0x082fe200000100cb */
[----:B------:R-:W-:Y:S01]  /*8b30*/  FFMA.FTZ R7, R157, R164, -R6 ;  /* 0x000000a49d077223 */ /* 0x000fe20000010806 */
[----:B------:R-:W-:Y:S01]  /*8b40*/  FMUL.FTZ R164, R175, R168 ;  /* 0x000000a8afa47220 */ /* 0x000fe20000410000 */
[----:B------:R-:W-:Y:S02]  /*8b50*/  FADD.FTZ R6, R198, R205 ;  /* 0x000000cdc6067221 */ /* 0x000fe40000010000 */
[----:B------:R-:W-:Y:S01]  /*8b60*/  @P1 FADD.FTZ R156, R156, R203 ;  /* 0x000000cb9c9c1221 */ /* 0x000fe20000010000 */
[----:B------:R-:W-:Y:S01]  /*8b70*/  @P1 FADD.FTZ R158, R158, R7 ;  /* 0x000000079e9e1221 */ /* 0x000fe20000010000 */
[-C--:B------:R-:W-:Y:S01]  /*8b80*/  FFMA.FTZ R203, R173, R6.reuse, R164 ;  /* 0x00000006adcb7223 */ /* 0x080fe200000100a4 */
[-C--:B---3--:R-:W-:Y:S01]  /*8b90*/  FMUL.FTZ R7, R157, R5.reuse ;  /* 0x000000059d077220 */ /* 0x088fe20000410000 */
[----:B------:R-:W-:Y:S01]  /*8ba0*/  FMUL.FTZ R166, R175, R6 ;  /* 0x00000006afa67220 */ /* 0x000fe20000410000 */
[----:B------:R-:W0:Y:S01]  /*8bb0*/  SHFL.UP PT, R164, R156, 0x4, RZ ;  /* 0x048000009ca47989 */ /* 0x000e2200000e00ff */
[C---:B------:R-:W-:Y:S01]  /*8bc0*/  FMUL.FTZ R6, R162.reuse, R5 ;  /* 0x00000005a2067220 */ /* 0x040fe20000410000 */
[----:B----4-:R-:W-:-:S02]  /*8bd0*/  @P1 FFMA.FTZ R162, R162, R4, R7 ;  /* 0x00000004a2a21223 */ /* 0x010fc40000010007 */
[----:B------:R-:W1:Y:S01]  /*8be0*/  SHFL.UP PT, R7, R158, 0x4, RZ ;  /* 0x048000009e077989 */ /* 0x000e6200000e00ff */
[----:B------:R-:W-:Y:S01]  /*8bf0*/  @P1 FFMA.FTZ R157, R157, R4, -R6 ;  /* 0x000000049d9d1223 */ /* 0x000fe20000010806 */
[----:B------:R-:W-:Y:S02]  /*8c00*/  FMUL.FTZ R209, R190, R209 ;  /* 0x000000d1bed17220 */ /* 0x000fe40000410000 */
[----:B------:R-:W3:Y:S01]  /*8c10*/  SHFL.UP PT, R5, R162, 0x4, RZ ;  /* 0x04800000a2057989 */ /* 0x000ee200000e00ff */
[----:B------:R-:W-:Y:S01]  /*8c20*/  FFMA.FTZ R166, R173, R168, -R166 ;  /* 0x000000a8ada67223 */ /* 0x000fe200000108a6 */
[----:B------:R-:W-:Y:S01]  /*8c30*/  FFMA.FTZ R172, R188, R207, -R209 ;  /* 0x000000cfbcac7223 */ /* 0x000fe200000108d1 */
[----:B------:R-:W-:Y:S01]  /*8c40*/  FMUL.FTZ R176, R183, R170 ;  /* 0x000000aab7b07220 */ /* 0x000fe20000410000 */
[----:B------:R-:W-:Y:S01]  /*8c50*/  FADD.FTZ R203, R196, R203 ;  /* 0x000000cbc4cb7221 */ /* 0x000fe20000010000 */
[----:B------:R-:W4:Y:S01]  /*8c60*/  SHFL.UP PT, R4, R157, 0x4, RZ ;  /* 0x048000009d047989 */ /* 0x000f2200000e00ff */
[----:B------:R-:W-:Y:S01]  /*8c70*/  FADD.FTZ R205, R197, R166 ;  /* 0x000000a6c5cd7221 */ /* 0x000fe20000010000 */
[-C--:B------:R-:W-:Y:S01]  /*8c80*/  FFMA.FTZ R176, R181, R172.reuse, -R176 ;  /* 0x000000acb5b07223 */ /* 0x080fe200000108b0 */
[C---:B------:R-:W-:Y:S01]  /*8c90*/  FMUL.FTZ R166, R190.reuse, R203 ;  /* 0x000000cbbea67220 */ /* 0x040fe20000410000 */
[----:B------:R-:W-:Y:S01]  /*8ca0*/  FMUL.FTZ R172, R183, R172 ;  /* 0x000000acb7ac7220 */ /* 0x000fe20000410000 */
[-C--:B------:R-:W-:Y:S01]  /*8cb0*/  FMUL.FTZ R207, R190, R205.reuse ;  /* 0x000000cdbecf7220 */ /* 0x080fe20000410000 */
[----:B------:R-:W-:Y:S01]  /*8cc0*/  ISETP.GE.AND P1, PT, R25, 0x4, PT ;  /* 0x000000041900780c */ /* 0x000fe20003f26270 */
[C---:B------:R-:W-:Y:S01]  /*8cd0*/  FFMA.FTZ R166, R188.reuse, R205, -R166 ;  /* 0x000000cdbca67223 */ /* 0x040fe200000108a6 */
[----:B------:R-:W-:Y:S01]  /*8ce0*/  FFMA.FTZ R172, R181, R170, R172 ;  /* 0x000000aab5ac7223 */ /* 0x000fe200000100ac */
[----:B------:R-:W-:-:S02]  /*8cf0*/  FFMA.FTZ R6, R188, R203, R207 ;  /* 0x000000cbbc067223 */ /* 0x000fc400000100cf */
[----:B------:R-:W-:Y:S01]  /*8d00*/  FADD.FTZ R168, R195, R166 ;  /* 0x000000a6c3a87221 */ /* 0x000fe20000010000 */
[----:B0-----:R-:W-:Y:S01]  /*8d10*/  FMUL.FTZ R205, R157, R164 ;  /* 0x000000a49dcd7220 */ /* 0x001fe20000410000 */
[----:B------:R-:W-:Y:S01]  /*8d20*/  FMUL.FTZ R203, R141, R172 ;  /* 0x000000ac8dcb7220 */ /* 0x000fe20000410000 */
[----:B------:R-:W-:Y:S01]  /*8d30*/  FADD.FTZ R166, R193, R6 ;  /* 0x00000006c1a67221 */ /* 0x000fe20000010000 */
[C---:B------:R-:W-:Y:S01]  /*8d40*/  FMUL.FTZ R6, R162.reuse, R164 ;  /* 0x000000a4a2067220 */ /* 0x040fe20000410000 */
[-C--:B------:R-:W-:Y:S01]  /*8d50*/  FMUL.FTZ R209, R141, R176.reuse ;  /* 0x000000b08dd17220 */ /* 0x080fe20000410000 */
[-C--:B-1----:R-:W-:Y:S01]  /*8d60*/  FFMA.FTZ R205, R162, R7.reuse, R205 ;  /* 0x00000007a2cd7223 */ /* 0x082fe200000100cd */
[----:B------:R-:W-:Y:S01]  /*8d70*/  FFMA.FTZ R176, R154, R176, -R203 ;  /* 0x000000b09ab07223 */ /* 0x000fe200000108cb */
[----:B------:R-:W-:Y:S01]  /*8d80*/  FMUL.FTZ R164, R183, R168 ;  /* 0x000000a8b7a47220 */ /* 0x000fe20000410000 */
[C---:B------:R-:W-:Y:S01]  /*8d90*/  FFMA.FTZ R203, R157.reuse, R7, -R6 ;  /* 0x000000079dcb7223 */ /* 0x040fe20000010806 */
        /* <DEDUP_REMOVED lines=12> */
[----:B------:R-:W-:Y:S01]  /*8e60*/  FFMA.FTZ R209, R154, R172, R209 ;  /* 0x000000ac9ad17223 */ /* 0x000fe200000100d1 */
[----:B------:R-:W-:-:S02]  /*8e70*/  FADD.FTZ R166, R191, R166 ;  /* 0x000000a6bfa67221 */ /* 0x000fc40000010000 */
[----:B------:R-:W3:Y:S01]  /*8e80*/  SHFL.UP PT, R6, R158, 0x8, RZ ;  /* 0x050000009e067989 */ /* 0x000ee200000e00ff */
[----:B------:R-:W-:Y:S01]  /*8e90*/  FMUL.FTZ R205, R141, R164 ;  /* 0x000000a48dcd7220 */ /* 0x000fe20000410000 */
[-C--:B------:R-:W-:Y:S01]  /*8ea0*/  FMUL.FTZ R211, R135, R209.reuse ;  /* 0x000000d187d37220 */ /* 0x080fe20000410000 */
[-C--:B------:R-:W-:Y:S01]  /*8eb0*/  FMUL.FTZ R203, R141, R166.reuse ;  /* 0x000000a68dcb7220 */ /* 0x080fe20000410000 */
[----:B------:R-:W4:Y:S01]  /*8ec0*/  SHFL.UP PT, R4, R157, 0x8, RZ ;  /* 0x050000009d047989 */ /* 0x000f2200000e00ff */
[----:B------:R-:W-:Y:S01]  /*8ed0*/  FFMA.FTZ R166, R154, R166, -R205 ;  /* 0x000000a69aa67223 */ /* 0x000fe200000108cd */
[-C--:B------:R-:W-:Y:S01]  /*8ee0*/  FMUL.FTZ R207, R135, R176.reuse ;  /* 0x000000b087cf7220 */ /* 0x080fe20000410000 */
[----:B------:R-:W-:Y:S01]  /*8ef0*/  FFMA.FTZ R176, R140, R176, -R211 ;  /* 0x000000b08cb07223 */ /* 0x000fe200000108d3 */
[----:B------:R-:W-:Y:S01]  /*8f00*/  FFMA.FTZ R164, R154, R164, R203 ;  /* 0x000000a49aa47223 */ /* 0x000fe200000100cb */
[----:B------:R-:W-:Y:S01]  /*8f10*/  FADD.FTZ R166, R153, R166 ;  /* 0x000000a699a67221 */ /* 0x000fe20000010000 */
[C---:B------:R-:W-:Y:S01]  /*8f20*/  FFMA.FTZ R168, R140.reuse, R209, R207 ;  /* 0x000000d18ca87223 */ /* 0x040fe200000100cf */
[----:B------:R-:W-:Y:S01]  /*8f30*/  FMUL.FTZ R170, R127, R176 ;  /* 0x000000b07faa7220 */ /* 0x000fe20000410000 */
[----:B------:R-:W-:Y:S01]  /*8f40*/  ISETP.GE.AND P1, PT, R25, 0x8, PT ;  /* 0x000000081900780c */ /* 0x000fe20003f26270 */
[----:B------:R-:W-:Y:S01]  /*8f50*/  FADD.FTZ R164, R131, R164 ;  /* 0x000000a483a47221 */ /* 0x000fe20000010000 */
[----:B------:R-:W-:Y:S01]  /*8f60*/  FMUL.FTZ R203, R135, R166 ;  /* 0x000000a687cb7220 */ /* 0x000fe20000410000 */
[-C--:B------:R-:W-:Y:S01]  /*8f70*/  FMUL.FTZ R207, R127, R168.reuse ;  /* 0x000000a87fcf7220 */ /* 0x080fe20000410000 */
[----:B------:R-:W-:Y:S01]  /*8f80*/  FFMA.FTZ R170, R139, R168, R170 ;  /* 0x000000a88baa7223 */ /* 0x000fe200000100aa */
[-C--:B------:R-:W-:Y:S01]  /*8f90*/  FMUL.FTZ R205, R135, R164.reuse ;  /* 0x000000a487cd7220 */ /* 0x080fe20000410000 */
[C---:B------:R-:W-:Y:S01]  /*8fa0*/  FFMA.FTZ R168, R140.reuse, R164, R203 ;  /* 0x000000a48ca87223 */ /* 0x040fe200000100cb */
[-C--:B0-----:R-:W-:Y:S01]  /*8fb0*/  FMUL.FTZ R203, R157, R7.reuse ;  /* 0x000000079dcb7220 */ /* 0x081fe20000410000 */
[----:B------:R-:W-:Y:S01]  /*8fc0*/  FFMA.FTZ R176, R139, R176, -R207 ;  /* 0x000000b08bb07223 */ /* 0x000fe200000108cf */
[----:B------:R-:W-:Y:S01]  /*8fd0*/  FFMA.FTZ R207, R140, R166, -R205 ;  /* 0x000000a68ccf7223 */ /* 0x000fe200000108cd */
[C---:B------:R-:W-:Y:S01]  /*8fe0*/  FMUL.FTZ R164, R162.reuse, R7 ;  /* 0x00000007a2a47220 */ /* 0x040fe20000410000 */
[CC--:B-1----:R-:W-:Y:S01]  /*8ff0*/  FMUL.FTZ R7, R162.reuse, R5.reuse ;  /* 0x00000005a2077220 */ /* 0x0c2fe20000410000 */
[-C--:B---3--:R-:W-:Y:S01]  /*9000*/  FFMA.FTZ R205, R162, R6.reuse, R203 ;  /* 0x00000006a2cd7223 */ /* 0x088fe200000100cb */
[C---:B------:R-:W-:Y:S01]  /*9010*/  FMUL.FTZ R5, R157.reuse, R5 ;  /* 0x000000059d057220 */ /* 0x040fe20000410000 */
[----:B------:R-:W-:-:S02]  /*9020*/  FFMA.FTZ R203, R157, R6, -R164 ;  /* 0x000000069dcb7223 */ /* 0x000fc400000108a4 */
[----:B------:R-:W-:Y:S01]  /*9030*/  @P1 FADD.FTZ R156, R156, R205 ;  /* 0x000000cd9c9c1221 */ /* 0x000fe20000010000 */
[-C--:B----4-:R-:W-:Y:S01]  /*9040*/  @P1 FFMA.FTZ R162, R162, R4.reuse, R5 ;  /* 0x00000004a2a21223 */ /* 0x090fe20000010005 */
[----:B------:R-:W-:Y:S01]  /*9050*/  @P1 FFMA.FTZ R157, R157, R4, -R7 ;  /* 0x000000049d9d1223 */ /* 0x000fe20000010807 */
[----:B------:R-:W-:Y:S02]  /*9060*/  @P1 FADD.FTZ R158, R158, R203 ;  /* 0x000000cb9e9e1221 */ /* 0x000fe40000010000 */
[----:B------:R-:W0:Y:S01]  /*9070*/  SHFL.UP PT, R7, R156, 0x10, RZ ;  /* 0x060000009c077989 */ /* 0x000e2200000e00ff */
[----:B------:R-:W-:-:S03]  /*9080*/  FADD.FTZ R168, R125, R168 ;  /* 0x000000a87da87221 */ /* 0x000fc60000010000 */
[----:B------:R-:W1:Y:S01]  /*9090*/  SHFL.UP PT, R5, R162, 0x10, RZ ;  /* 0x06000000a2057989 */ /* 0x000e6200000e00ff */
[----:B------:R-:W-:-:S03]  /*90a0*/  FADD.FTZ R164, R152, R207 ;  /* 0x000000cf98a47221 */ /* 0x000fc60000010000 */
[----:B------:R-:W3:Y:S01]  /*90b0*/  SHFL.UP PT, R6, R158, 0x10, RZ ;  /* 0x060000009e067989 */ /* 0x000ee200000e00ff */
[----:B------:R-:W-:-:S03]  /*90c0*/  FMUL.FTZ R166, R127, R168 ;  /* 0x000000a87fa67220 */ /* 0x000fc60000410000 */
[----:B------:R-:W4:Y:S01]  /*90d0*/  SHFL.UP PT, R4, R157, 0x10, RZ ;  /* 0x060000009d047989 */ /* 0x000f2200000e00ff */
[----:B------:R-:W-:Y:S01]  /*90e0*/  FMUL.FTZ R207, R137, R170 ;  /* 0x000000aa89cf7220 */ /* 0x000fe20000410000 */
[-C--:B------:R-:W-:Y:S01]  /*90f0*/  FMUL.FTZ R203, R127, R164.reuse ;  /* 0x000000a47fcb7220 */ /* 0x080fe20000410000 */
[----:B------:R-:W-:Y:S01]  /*9100*/  FFMA.FTZ R166, R139, R164, -R166 ;  /* 0x000000a48ba67223 */ /* 0x000fe200000108a6 */
[-C--:B------:R-:W-:Y:S01]  /*9110*/  FMUL.FTZ R205, R137, R176.reuse ;  /* 0x000000b089cd7220 */ /* 0x080fe20000410000 */
[C---:B------:R-:W-:Y:S01]  /*9120*/  FFMA.FTZ R176, R138.reuse, R176, -R207 ;  /* 0x000000b08ab07223 */ /* 0x040fe200000108cf */
[----:B------:R-:W-:Y:S01]  /*9130*/  FFMA.FTZ R203, R139, R168, R203 ;  /* 0x000000a88bcb7223 */ /* 0x000fe200000100cb */
[----:B------:R-:W-:Y:S01]  /*9140*/  FADD.FTZ R166, R151, R166 ;  /* 0x000000a697a67221 */ /* 0x000fe20000010000 */
[----:B------:R-:W-:Y:S01]  /*9150*/  ISETP.GE.AND P3, PT, R25, 0x10, PT ;  /* 0x000000101900780c */ /* 0x000fe20003f66270 */
[----:B------:R-:W-:Y:S01]  /*9160*/  FFMA.FTZ R170, R138, R170, R205 ;  /* 0x000000aa8aaa7223 */ /* 0x000fe200000100cd */
[----:B------:R-:W-:Y:S01]  /*9170*/  FADD.FTZ R203, R150, R203 ;  /* 0x000000cb96cb7221 */ /* 0x000fe20000010000 */
[----:B------:R-:W-:Y:S01]  /*9180*/  FMUL.FTZ R164, R133, R176 ;  /* 0x000000b085a47220 */ /* 0x000fe20000410000 */
[----:B------:R-:W-:Y:S01]  /*9190*/  FMUL.FTZ R205, R137, R166 ;  /* 0x000000a689cd7220 */ /* 0x000fe20000410000 */
[----:B------:R-:W-:-:S02]  /*91a0*/  FMUL.FTZ R209, R133, R170 ;  /* 0x000000aa85d17220 */ /* 0x000fc40000410000 */
[----:B------:R-:W-:Y:S01]  /*91b0*/  FFMA.FTZ R170, R147, R170, R164 ;  /* 0x000000aa93aa7223 */ /* 0x000fe200000100a4 */
[----:B------:R-:W-:Y:S01]  /*91c0*/  FFMA.FTZ R168, R138, R203, R205 ;  /* 0x000000cb8aa87223 */ /* 0x000fe200000100cd */
[CC--:B0-----:R-:W-:Y:S01]  /*91d0*/  FMUL.FTZ R164, R162.reuse, R7.reuse ;  /* 0x00000007a2a47220 */ /* 0x0c1fe20000410000 */
[----:B------:R-:W-:Y:S01]  /*91e0*/  FMUL.FTZ R205, R157, R7 ;  /* 0x000000079dcd7220 */ /* 0x000fe20000410000 */
[----:B-1----:R-:W-:Y:S01]  /*91f0*/  FMUL.FTZ R7, R162, R5 ;  /* 0x00000005a2077220 */ /* 0x002fe20000410000 */
[----:B------:R-:W-:Y:S01]  /*9200*/  FMUL.FTZ R207, R137, R203 ;  /* 0x000000cb89cf7220 */ /* 0x000fe20000410000 */
[C---:B------:R-:W-:Y:S01]  /*9210*/  FMUL.FTZ R5, R157.reuse, R5 ;  /* 0x000000059d057220 */ /* 0x040fe20000410000 */
[C---:B---3--:R-:W-:Y:S01]  /*9220*/  FFMA.FTZ R203, R157.reuse, R6, -R164 ;  /* 0x000000069dcb7223 */ /* 0x048fe200000108a4 */
[----:B----4-:R-:W-:Y:S01]  /*9230*/  @P3 FFMA.FTZ R157, R157, R4, -R7 ;  /* 0x000000049d9d3223 */ /* 0x010fe20000010807 */
[----:B------:R-:W-:Y:S01]  /*9240*/  FFMA.FTZ R207, R138, R166, -R207 ;  /* 0x000000a68acf7223 */ /* 0x000fe200000108cf */
[C---:B------:R-:W-:Y:S01]  /*9250*/  FFMA.FTZ R205, R162.reuse, R6, R205 ;  /* 0x00000006a2cd7223 */ /* 0x040fe200000100cd */
[----:B------:R-:W-:Y:S01]  /*9260*/  @P3 FFMA.FTZ R162, R162, R4, R5 ;  /* 0x00000004a2a23223 */ /* 0x000fe20000010005 */
[----:B------:R-:W-:Y:S01]  /*9270*/  UISETP.GE.AND UP0, UPT, UR19, UR32, UPT ;  /* 0x000000201300728c */ /* 0x000fe2000bf06270 */
[----:B--2---:R-:W-:Y:S01]  /*9280*/  SHFL.IDX PT, R3, R3, RZ, 0x1f ;  /* 0x00001fff03037589 */ /* 0x004fe200000e0000 */
[----:B------:R-:W-:Y:S01]  /*9290*/  FADD.FTZ R166, R148, R207 ;  /* 0x000000cf94a67221 */ /* 0x000fe20000010000 */
[----:B------:R-:W-:-:S02]  /*92a0*/  @P3 FADD.FTZ R156, R156, R205 ;  /* 0x000000cd9c9c3221 */ /* 0x000fc40000010000 */
[----:B------:R-:W0:Y:S01]  /*92b0*/  SHFL.UP PT, R157, R157, 0x1, RZ ;  /* 0x042000009d9d7989 */ /* 0x000e2200000e00ff */
[----:B------:R-:W-:Y:S01]  /*92c0*/  FADD.FTZ R168, R149, R168 ;  /* 0x000000a895a87221 */ /* 0x000fe20000010000 */
[----:B------:R-:W-:Y:S01]  /*92d0*/  FMUL.FTZ R172, R133, R166 ;  /* 0x000000a685ac7220 */ /* 0x000fe20000410000 */
[----:B------:R-:W-:Y:S01]  /*92e0*/  PLOP3.LUT P1, PT, PT, PT, UP0, 0x80, 0x8 ;  /* 0x000000000008781c */ /* 0x000fe20003f2f008 */
[----:B------:R-:W-:Y:S01]  /*92f0*/  SHFL.IDX PT, R2, R2, RZ, 0x1f ;  /* 0x00001fff02027589 */ /* 0x000fe200000e0000 */
[----:B------:R-:W-:-:S03]  /*9300*/  @P3 FADD.FTZ R158, R158, R203 ;  /* 0x000000cb9e9e3221 */ /* 0x000fc60000010000 */
[----:B------:R-:W1:Y:S01]  /*9310*/  SHFL.UP PT, R162, R162, 0x1, RZ ;  /* 0x04200000a2a27989 */ /* 0x000e6200000e00ff */
[----:B------:R-:W-:Y:S01]  /*9320*/  FFMA.FTZ R209, R147, R176, -R209 ;  /* 0x000000b093d17223 */ /* 0x000fe200000108d1 */
[----:B------:R-:W-:Y:S01]  /*9330*/  FMUL.FTZ R203, R123, R170 ;  /* 0x000000aa7bcb7220 */ /* 0x000fe20000410000 */
[-C--:B------:R-:W-:Y:S01]  /*9340*/  FFMA.FTZ R172, R147, R168.reuse, R172 ;  /* 0x000000a893ac7223 */ /* 0x080fe200000100ac */
[----:B------:R-:W2:Y:S01]  /*9350*/  SHFL.UP PT, R156, R156, 0x1, RZ ;  /* 0x042000009c9c7989 */ /* 0x000ea200000e00ff */
[----:B------:R-:W-:Y:S01]  /*9360*/  ISETP.NE.OR P1, PT, R24, RZ, P1 ;  /* 0x000000ff1800720c */ /* 0x000fe20000f25670 */
[----:B------:R-:W-:Y:S01]  /*9370*/  FMUL.FTZ R168, R133, R168 ;  /* 0x000000a885a87220 */ /* 0x000fe20000410000 */
[-C--:B------:R-:W-:Y:S01]  /*9380*/  FFMA.FTZ R176, R146, R209.reuse, -R203 ;  /* 0x000000d192b07223 */ /* 0x080fe200000108cb */
[----:B------:R-:W3:Y:S01]  /*9390*/  SHFL.UP PT, R158, R158, 0x1, RZ ;  /* 0x042000009e9e7989 */ /* 0x000ee200000e00ff */
[----:B------:R-:W-:Y:S01]  /*93a0*/  FMUL.FTZ R209, R123, R209 ;  /* 0x000000d17bd17220 */ /* 0x000fe20000410000 */
[----:B------:R-:W-:Y:S01]  /*93b0*/  FFMA.FTZ R203, R147, R166, -R168 ;  /* 0x000000a693cb7223 */ /* 0x000fe200000108a8 */
[----:B------:R-:W-:Y:S01]  /*93c0*/  FADD.FTZ R172, R121, R172 ;  /* 0x000000ac79ac7221 */ /* 0x000fe20000010000 */
[----:B------:R-:W-:-:S02]  /*93d0*/  HFMA2 R5, -RZ, RZ, 0, 0 ;  /* 0x00000000ff057431 */ /* 0x000fc400000001ff */
[----:B------:R-:W-:Y:S01]  /*93e0*/  FFMA.FTZ R209, R146, R170, R209 ;  /* 0x000000aa92d17223 */ /* 0x000fe200000100d1 */
[----:B------:R-:W-:Y:S01]  /*93f0*/  FADD.FTZ R203, R130, R203 ;  /* 0x000000cb82cb7221 */ /* 0x000fe20000010000 */
[----:B------:R-:W-:Y:S01]  /*9400*/  FMUL.FTZ R204, R136, R176 ;  /* 0x000000b088cc7220 */ /* 0x000fe20000410000 */
[CC--:B------:R-:W-:Y:S01]  /*9410*/  FMUL.FTZ R205, R123.reuse, R172.reuse ;  /* 0x000000ac7bcd7220 */ /* 0x0c0fe20000410000 */
[----:B------:R-:W-:Y:S02]  /*9420*/  MOV R4, 0x3f800000 ;  /* 0x3f80000000047802 */ /* 0x000fe40000000f00 */
[----:B------:R-:W-:Y:S01]  /*9430*/  CS2R R6, SRZ ;  /* 0x0000000000067805 */ /* 0x000fe2000001ff00 */
[----:B------:R-:W-:Y:S01]  /*9440*/  FMUL.FTZ R207, R123, R203 ;  /* 0x000000cb7bcf7220 */ /* 0x000fe20000410000 */
[----:B------:R-:W-:Y:S01]  /*9450*/  @!P1 LEA R164, R116, UR22, 0x4 ;  /* 0x0000001674a49c11 */ /* 0x000fe2000f8e20ff */
[-C--:B------:R-:W-:Y:S01]  /*9460*/  FMUL.FTZ R211, R136, R209.reuse ;  /* 0x000000d188d37220 */ /* 0x080fe20000410000 */
[----:B------:R-:W-:Y:S01]  /*9470*/  FFMA.FTZ R204, R145, R209, R204 ;  /* 0x000000d191cc7223 */ /* 0x000fe200000100cc */
[C---:B------:R-:W-:Y:S01]  /*9480*/  FFMA.FTZ R209, R146.reuse, R203, -R205 ;  /* 0x000000cb92d17223 */ /* 0x040fe200000108cd */
[-C--:B0-----:R-:W-:Y:S01]  /*9490*/  FMUL.FTZ R205, R157, R3.reuse ;  /* 0x000000039dcd7220 */ /* 0x081fe20000410000 */
[----:B------:R-:W-:Y:S01]  /*94a0*/  FFMA.FTZ R207, R146, R172, R207 ;  /* 0x000000ac92cf7223 */ /* 0x000fe200000100cf */
[----:B------:R0:W4:Y:S01]  /*94b0*/  @!P1 LDS.128 R4, [R164+0x1980] ;  /* 0x00198000a4049984 */ /* 0x0001220000000c00 */
[----:B------:R-:W-:Y:S01]  /*94c0*/  FADD.FTZ R209, R142, R209 ;  /* 0x000000d18ed17221 */ /* 0x000fe20000010000 */
[----:B-1----:R-:W-:Y:S01]  /*94d0*/  FFMA.FTZ R205, R162, R2, R205 ;  /* 0x00000002a2cd7223 */ /* 0x002fe200000100cd */
[----:B------:R-:W-:Y:S01]  /*94e0*/  FADD.FTZ R207, R132, R207 ;  /* 0x000000cf84cf7221 */ /* 0x000fe20000010000 */
[----:B0-----:R-:W-:-:S02]  /*94f0*/  FMUL.FTZ R164, R162, R3 ;  /* 0x00000003a2a47220 */ /* 0x001fc40000410000 */
[----:B--2---:R-:W-:Y:S01]  /*9500*/  @P2 FADD.FTZ R3, R156, R205 ;  /* 0x000000cd9c032221 */ /* 0x004fe20000010000 */
[C---:B------:R-:W-:Y:S01]  /*9510*/  FMUL.FTZ R162, R136.reuse, R209 ;  /* 0x000000d188a27220 */ /* 0x040fe20000410000 */
[-C--:B------:R-:W-:Y:S01]  /*9520*/  FMUL.FTZ R156, R136, R207.reuse ;  /* 0x000000cf889c7220 */ /* 0x080fe20000410000 */
[----:B------:R-:W-:Y:S01]  /*9530*/  FFMA.FTZ R157, R157, R2, -R164 ;  /* 0x000000029d9d7223 */ /* 0x000fe200000108a4 */
[----:B------:R-:W-:Y:S01]  /*9540*/  ISETP.NE.AND P1, PT, R179, 0x1f, PT ;  /* 0x0000001fb300780c */ /* 0x000fe20003f25270 */
[C---:B------:R-:W-:Y:S01]  /*9550*/  FFMA.FTZ R205, R145.reuse, R207, R162 ;  /* 0x000000cf91cd7223 */ /* 0x040fe200000100a2 */
[C---:B------:R-:W-:Y:S01]  /*9560*/  FFMA.FTZ R206, R145.reuse, R209, -R156 ;  /* 0x000000d191ce7223 */ /* 0x040fe2000001089c */
[----:B---3--:R-:W-:Y:S01]  /*9570*/  @P2 FADD.FTZ R2, R158, R157 ;  /* 0x0000009d9e022221 */ /* 0x008fe20000010000 */
[----:B------:R-:W-:Y:S01]  /*9580*/  FFMA.FTZ R203, R145, R176, -R211 ;  /* 0x000000b091cb7223 */ /* 0x000fe200000108d3 */
[CC--:B------:R-:W-:Y:S01]  /*9590*/  FMUL.FTZ R157, R19.reuse, R3.reuse ;  /* 0x00000003139d7220 */ /* 0x0c0fe20000410000 */
[----:B------:R-:W-:Y:S01]  /*95a0*/  FADD.FTZ R205, R144, R205 ;  /* 0x000000cd90cd7221 */ /* 0x000fe20000010000 */
[-C--:B------:R-:W-:Y:S01]  /*95b0*/  FMUL.FTZ R156, R19, R2.reuse ;  /* 0x00000002139c7220 */ /* 0x080fe20000410000 */
[----:B------:R-:W-:Y:S01]  /*95c0*/  FADD.FTZ R206, R143, R206 ;  /* 0x000000ce8fce7221 */ /* 0x000fe20000010000 */
[C---:B------:R-:W-:Y:S01]  /*95d0*/  FFMA.FTZ R157, R18.reuse, R2, -R157 ;  /* 0x00000002129d7223 */ /* 0x040fe2000001089d */
[----:B------:R0:W1:Y:S01]  /*95e0*/  SHFL.DOWN PT, R158, R204, 0x1, 0x1f ;  /* 0x08201f00cc9e7f89 */ /* 0x00006200000e0000 */
[----:B------:R-:W-:Y:S01]  /*95f0*/  FFMA.FTZ R3, R18, R3, R156 ;  /* 0x0000000312037223 */ /* 0x000fe2000001009c */
[----:B------:R-:W-:Y:S02]  /*9600*/  BSSY.RECONVERGENT B0, `(.L_x_12570) ;  /* 0x000000f000007945 */ /* 0x000fe40003800200 */
[----:B------:R0:W2:Y:S04]  /*9610*/  SHFL.DOWN PT, R2, R203, 0x1, 0x1f ;  /* 0x08201f00cb027f89 */ /* 0x0000a800000e0000 */
[----:B------:R0:W3:Y:S04]  /*9620*/  SHFL.DOWN PT, R162, R205, 0x1, 0x1f ;  /* 0x08201f00cda27f89 */ /* 0x0000e800000e0000 */
[----:B------:R0:W0:Y:S01]  /*9630*/  SHFL.DOWN PT, R156, R206, 0x1, 0x1f ;  /* 0x08201f00ce9c7f89 */ /* 0x00002200000e0000 */
[----:B------:R-:W-:Y:S05]  /*9640*/  @!P1 BRA `(.L_x_12571) ;  /* 0x0000000000289947 */ /* 0x000fea0003800000 */
[CC--:B0-----:R-:W-:Y:S01]  /*9650*/  FMUL.FTZ R207, R203.reuse, R156.reuse ;  /* 0x0000009ccbcf7220 */ /* 0x0c1fe20000410000 */
[C---:B------:R-:W-:Y:S01]  /*9660*/  FMUL.FTZ R156, R204.reuse, R156 ;  /* 0x0000009ccc9c7220 */ /* 0x040fe20000410000 */
[CC--:B--2---:R-:W-:Y:S01]  /*9670*/  FMUL.FTZ R19, R203.reuse, R2.reuse ;  /* 0x00000002cb137220 */ /* 0x0c4fe20000410000 */
[C---:B------:R-:W-:Y:S01]  /*9680*/  FMUL.FTZ R2, R204.reuse, R2 ;  /* 0x00000002cc027220 */ /* 0x040fe20000410000 */
[-C--:B---3--:R-:W-:Y:S01]  /*9690*/  FFMA.FTZ R18, R204, R162.reuse, -R207 ;  /* 0x000000a2cc127223 */ /* 0x088fe200000108cf */
[----:B------:R-:W-:Y:S01]  /*96a0*/  FFMA.FTZ R207, R203, R162, R156 ;  /* 0x000000a2cbcf7223 */ /* 0x000fe2000001009c */
[C---:B-1----:R-:W-:Y:S01]  /*96b0*/  FFMA.FTZ R204, R158.reuse, R204, -R19 ;  /* 0x000000cc9ecc7223 */ /* 0x042fe20000010813 */
[----:B------:R-:W-:Y:S01]  /*96c0*/  FFMA.FTZ R203, R158, R203, R2 ;  /* 0x000000cb9ecb7223 */ /* 0x000fe20000010002 */
[----:B------:R-:W-:Y:S01]  /*96d0*/  FADD.FTZ R205, R205, R18 ;  /* 0x00000012cdcd7221 */ /* 0x000fe20000010000 */
[----:B------:R-:W-:-:S07]  /*96e0*/  FADD.FTZ R206, R206, R207 ;  /* 0x000000cfcece7221 */ /* 0x000fce0000010000 */
.L_x_12571:
[----:B------:R-:W-:Y:S05]  /*96f0*/  BSYNC.RECONVERGENT B0 ;  /* 0x0000000000007941 */ /* 0x000fea0003800200 */
.L_x_12570:
[----:B------:R-:W-:Y:S01]  /*9700*/  ISETP.GT.U32.AND P1, PT, R179, 0x1d, PT ;  /* 0x0000001db300780c */ /* 0x000fe20003f24070 */
[----:B------:R-:W-:Y:S01]  /*9710*/  FADD.FTZ R160, R160, R157 ;  /* 0x0000009da0a07221 */ /* 0x000fe20000010000 */
[----:B------:R-:W-:Y:S01]  /*9720*/  FADD.FTZ R3, RZ, R3 ;  /* 0x00000003ff037221 */ /* 0x000fe20000010000 */
[----:B---3--:R3:W0:Y:S01]  /*9730*/  SHFL.DOWN PT, R162, R204, 0x2, 0x1f ;  /* 0x08401f00cca27f89 */ /* 0x00862200000e0000 */
[----:B------:R-:W-:Y:S01]  /*9740*/  BSSY.RECONVERGENT B0, `(.L_x_12572) ;  /* 0x0000011000007945 */ /* 0x000fe20003800200 */
[C---:B--2---:R-:W-:Y:S01]  /*9750*/  FMUL.FTZ R2, R136.reuse, R160 ;  /* 0x000000a088027220 */ /* 0x044fe20000410000 */
[----:B------:R-:W-:Y:S01]  /*9760*/  FMUL.FTZ R19, R136, R3 ;  /* 0x0000000388137220 */ /* 0x000fe20000410000 */
[----:B------:R3:W2:Y:S04]  /*9770*/  SHFL.DOWN PT, R18, R203, 0x2, 0x1f ;  /* 0x08401f00cb127f89 */ /* 0x0006a800000e0000 */
[----:B------:R3:W0:Y:S04]  /*9780*/  SHFL.DOWN PT, R164, R205, 0x2, 0x1f ;  /* 0x08401f00cda47f89 */ /* 0x00062800000e0000 */
[----:B-1----:R3:W1:Y:S01]  /*9790*/  SHFL.DOWN PT, R158, R206, 0x2, 0x1f ;  /* 0x08401f00ce9e7f89 */ /* 0x00266200000e0000 */
[----:B------:R-:W-:Y:S05]  /*97a0*/  @P1 BRA `(.L_x_12573) ;  /* 0x0000000000281947 */ /* 0x000fea0003800000 */
[CC--:B-1----:R-:W-:Y:S01]  /*97b0*/  FMUL.FTZ R207, R203.reuse, R158.reuse ;  /* 0x0000009ecbcf7220 */ /* 0x0c2fe20000410000 */
[C---:B------:R-:W-:Y:S01]  /*97c0*/  FMUL.FTZ R158, R204.reuse, R158 ;  /* 0x0000009ecc9e7220 */ /* 0x040fe20000410000 */
[CC--:B--2---:R-:W-:Y:S01]  /*97d0*/  FMUL.FTZ R157, R203.reuse, R18.reuse ;  /* 0x00000012cb9d7220 */ /* 0x0c4fe20000410000 */
[C---:B------:R-:W-:Y:S01]  /*97e0*/  FMUL.FTZ R18, R204.reuse, R18 ;  /* 0x00000012cc127220 */ /* 0x040fe20000410000 */
[CC--:B0-----:R-:W-:Y:S01]  /*97f0*/  FFMA.FTZ R156, R204.reuse, R164.reuse, -R207 ;  /* 0x000000a4cc9c7223 */ /* 0x0c1fe200000108cf */
[C---:B------:R-:W-:Y:S01]  /*9800*/  FFMA.FTZ R207, R203.reuse, R164, R158 ;  /* 0x000000a4cbcf7223 */ /* 0x040fe2000001009e */
[-C--:B---3--:R-:W-:Y:S01]  /*9810*/  FFMA.FTZ R204, R204, R162.reuse, -R157 ;  /* 0x000000a2cccc7223 */ /* 0x088fe2000001089d */
[----:B------:R-:W-:Y:S01]  /*9820*/  FFMA.FTZ R203, R203, R162, R18 ;  /* 0x000000a2cbcb7223 */ /* 0x000fe20000010012 */
[----:B------:R-:W-:Y:S01]  /*9830*/  FADD.FTZ R205, R205, R156 ;  /* 0x0000009ccdcd7221 */ /* 0x000fe20000010000 */
[----:B------:R-:W-:-:S07]  /*9840*/  FADD.FTZ R206, R206, R207 ;  /* 0x000000cfcece7221 */ /* 0x000fce0000010000 */
.L_x_12573:
[----:B------:R-:W-:Y:S05]  /*9850*/  BSYNC.RECONVERGENT B0 ;  /* 0x0000000000007941 */ /* 0x000fea0003800200 */
.L_x_12572:
[----:B------:R-:W-:Y:S01]  /*9860*/  ISETP.GT.U32.AND P1, PT, R179, 0x1b, PT ;  /* 0x0000001bb300780c */ /* 0x000fe20003f24070 */
[C---:B------:R-:W-:Y:S01]  /*9870*/  FFMA.FTZ R2, R145.reuse, R3, R2 ;  /* 0x0000000391027223 */ /* 0x040fe20000010002 */
[----:B0-----:R-:W-:Y:S01]  /*9880*/  FFMA.FTZ R162, R145, R160, -R19 ;  /* 0x000000a091a27223 */ /* 0x001fe20000010813 */
[----:B------:R0:W0:Y:S01]  /*9890*/  SHFL.DOWN PT, R164, R204, 0x4, 0x1f ;  /* 0x08801f00cca47f89 */ /* 0x00002200000e0000 */
[----:B------:R-:W-:Y:S01]  /*98a0*/  BSSY.RECONVERGENT B0, `(.L_x_12574) ;  /* 0x0000013000007945 */ /* 0x000fe20003800200 */
[----:B------:R-:W-:Y:S01]  /*98b0*/  FADD.FTZ R19, RZ, R2 ;  /* 0x00000002ff137221 */ /* 0x000fe20000010000 */
[----:B------:R-:W-:Y:S01]  /*98c0*/  FFMA.FTZ R162, R47, R46, R162 ;  /* 0x0000002e2fa27223 */ /* 0x000fe200000100a2 */
[----:B--2---:R2:W0:Y:S02]  /*98d0*/  SHFL.DOWN PT, R18, R203, 0x4, 0x1f ;  /* 0x08801f00cb127f89 */ /* 0x00442400000e0000 */
[C---:B------:R-:W-:Y:S01]  /*98e0*/  FMUL.FTZ R157, R123.reuse, R19 ;  /* 0x000000137b9d7220 */ /* 0x040fe20000410000 */
[----:B------:R-:W-:Y:S01]  /*98f0*/  FMUL.FTZ R2, R123, R162 ;  /* 0x000000a27b027220 */ /* 0x000fe20000410000 */
[----:B------:R2:W0:Y:S04]  /*9900*/  SHFL.DOWN PT, R166, R205, 0x4, 0x1f ;  /* 0x08801f00cda67f89 */ /* 0x00042800000e0000 */
[----:B-1----:R2:W1:Y:S01]  /*9910*/  SHFL.DOWN PT, R158, R206, 0x4, 0x1f ;  /* 0x08801f00ce9e7f89 */ /* 0x00246200000e0000 */
[----:B------:R-:W-:Y:S05]  /*9920*/  @P1 BRA `(.L_x_12575) ;  /* 0x0000000000281947 */ /* 0x000fea0003800000 */
[CC--:B-1----:R-:W-:Y:S01]  /*9930*/  FMUL.FTZ R209, R203.reuse, R158.reuse ;  /* 0x0000009ecbd17220 */ /* 0x0c2fe20000410000 */
[C---:B------:R-:W-:Y:S01]  /*9940*/  FMUL.FTZ R158, R204.reuse, R158 ;  /* 0x0000009ecc9e7220 */ /* 0x040fe20000410000 */
[CC--:B0-----:R-:W-:Y:S01]  /*9950*/  FMUL.FTZ R207, R203.reuse, R18.reuse ;  /* 0x00000012cbcf7220 */ /* 0x0c1fe20000410000 */
[C---:B------:R-:W-:Y:S01]  /*9960*/  FMUL.FTZ R18, R204.reuse, R18 ;  /* 0x00000012cc127220 */ /* 0x040fe20000410000 */
[CC--:B------:R-:W-:Y:S01]  /*9970*/  FFMA.FTZ R156, R204.reuse, R166.reuse, -R209 ;  /* 0x000000a6cc9c7223 */ /* 0x0c0fe200000108d1 */
[C---:B------:R-:W-:Y:S01]  /*9980*/  FFMA.FTZ R209, R203.reuse, R166, R158 ;  /* 0x000000a6cbd17223 */ /* 0x040fe2000001009e */
[-C--:B---3--:R-:W-:Y:S01]  /*9990*/  FFMA.FTZ R204, R204, R164.reuse, -R207 ;  /* 0x000000a4cccc7223 */ /* 0x088fe200000108cf */
[----:B--2---:R-:W-:Y:S01]  /*99a0*/  FFMA.FTZ R203, R203, R164, R18 ;  /* 0x000000a4cbcb7223 */ /* 0x004fe20000010012 */
[----:B------:R-:W-:Y:S01]  /*99b0*/  FADD.FTZ R205, R205, R156 ;  /* 0x0000009ccdcd7221 */ /* 0x000fe20000010000 */
[----:B------:R-:W-:-:S07]  /*99c0*/  FADD.FTZ R206, R206, R209 ;  /* 0x000000d1cece7221 */ /* 0x000fce0000010000 */
.L_x_12575:
[----:B------:R-:W-:Y:S05]  /*99d0*/  BSYNC.RECONVERGENT B0 ;  /* 0x0000000000007941 */ /* 0x000fea0003800200 */
.L_x_12574:
[----:B------:R-:W-:Y:S01]  /*99e0*/  ISETP.GT.U32.AND P1, PT, R179, 0x17, PT ;  /* 0x00000017b300780c */ /* 0x000fe20003f24070 */
[C---:B0-----:R-:W-:Y:S01]  /*99f0*/  FFMA.FTZ R164, R146.reuse, R162, -R157 ;  /* 0x000000a292a47223 */ /* 0x041fe2000001089d */
[----:B------:R-:W-:Y:S01]  /*9a00*/  FFMA.FTZ R2, R146, R19, R2 ;  /* 0x0000001392027223 */ /* 0x000fe20000010002 */
[----:B------:R0:W0:Y:S01]  /*9a10*/  SHFL.DOWN PT, R168, R204, 0x8, 0x1f ;  /* 0x09001f00cca87f89 */ /* 0x00002200000e0000 */
[----:B------:R-:W-:Y:S01]  /*9a20*/  BSSY.RECONVERGENT B0, `(.L_x_12576) ;  /* 0x0000014000007945 */ /* 0x000fe20003800200 */
[----:B------:R-:W-:Y:S01]  /*9a30*/  FFMA.FTZ R164, R53, R48, R164 ;  /* 0x0000003035a47223 */ /* 0x000fe200000100a4 */
        /* <DEDUP_REMOVED lines=10> */
[CC--:B------:R-:W-:Y:S01]  /*9ae0*/  FMUL.FTZ R207, R203.reuse, R156.reuse ;  /* 0x0000009ccbcf7220 */ /* 0x0c0fe20000410000 */
[C---:B------:R-:W-:Y:S01]  /*9af0*/  FMUL.FTZ R156, R204.reuse, R156 ;  /* 0x0000009ccc9c7220 */ /* 0x040fe20000410000 */
[CC--:B-1----:R-:W-:Y:S01]  /*9b00*/  FFMA.FTZ R158, R204.reuse, R170.reuse, -R209 ;  /* 0x000000aacc9e7223 */ /* 0x0c2fe200000108d1 */
[C---:B------:R-:W-:Y:S01]  /*9b10*/  FFMA.FTZ R209, R203.reuse, R170, R166 ;  /* 0x000000aacbd17223 */ /* 0x040fe200000100a6 */
[-C--:B---3--:R-:W-:Y:S01]  /*9b20*/  FFMA.FTZ R204, R204, R168.reuse, -R207 ;  /* 0x000000a8cccc7223 */ /* 0x088fe200000108cf */
[----:B--2---:R-:W-:Y:S01]  /*9b30*/  FFMA.FTZ R203, R203, R168, R156 ;  /* 0x000000a8cbcb7223 */ /* 0x004fe2000001009c */
[----:B------:R-:W-:Y:S01]  /*9b40*/  FADD.FTZ R205, R205, R158 ;  /* 0x0000009ecdcd7221 */ /* 0x000fe20000010000 */
[----:B------:R-:W-:-:S07]  /*9b50*/  FADD.FTZ R206, R206, R209 ;  /* 0x000000d1cece7221 */ /* 0x000fce0000010000 */
.L_x_12577:
[----:B------:R-:W-:Y:S05]  /*9b60*/  BSYNC.RECONVERGENT B0 ;  /* 0x0000000000007941 */ /* 0x000fea0003800200 */
.L_x_12576:
[----:B0-----:R0:W0:Y:S01]  /*9b70*/  SHFL.DOWN PT, R170, R204, 0x10, 0x1f ;  /* 0x0a001f00ccaa7f89 */ /* 0x00102200000e0000 */
[----:B------:R-:W-:Y:S01]  /*9b80*/  BSSY.RECONVERGENT B0, `(.L_x_12578) ;  /* 0x0000011000007945 */ /* 0x000fe20003800200 */
[C---:B------:R-:W-:Y:S01]  /*9b90*/  FFMA.FTZ R18, R147.reuse, R164, -R18 ;  /* 0x000000a493127223 */ /* 0x040fe20000010812 */
[----:B------:R-:W-:Y:S01]  /*9ba0*/  FFMA.FTZ R156, R147, R2, R157 ;  /* 0x00000002939c7223 */ /* 0x000fe2000001009d */
[----:B-1----:R1:W0:Y:S04]  /*9bb0*/  SHFL.DOWN PT, R158, R203, 0x10, 0x1f ;  /* 0x0a001f00cb9e7f89 */ /* 0x00222800000e0000 */
[----:B------:R1:W0:Y:S04]  /*9bc0*/  SHFL.DOWN PT, R172, R205, 0x10, 0x1f ;  /* 0x0a001f00cdac7f89 */ /* 0x00022800000e0000 */
[----:B------:R1:W0:Y:S01]  /*9bd0*/  SHFL.DOWN PT, R168, R206, 0x10, 0x1f ;  /* 0x0a001f00cea87f89 */ /* 0x00022200000e0000 */
[----:B------:R-:W-:Y:S05]  /*9be0*/  @P2 BRA `(.L_x_12579) ;  /* 0x0000000000282947 */ /* 0x000fea0003800000 */
[CC--:B0-----:R-:W-:Y:S01]  /*9bf0*/  FMUL.FTZ R207, R203.reuse, R168.reuse ;  /* 0x000000a8cbcf7220 */ /* 0x0c1fe20000410000 */
[C---:B------:R-:W-:Y:S01]  /*9c00*/  FMUL.FTZ R168, R204.reuse, R168 ;  /* 0x000000a8cca87220 */ /* 0x040fe20000410000 */
[CC--:B------:R-:W-:Y:S01]  /*9c10*/  FMUL.FTZ R157, R203.reuse, R158.reuse ;  /* 0x0000009ecb9d7220 */ /* 0x0c0fe20000410000 */
[C---:B------:R-:W-:Y:S01]  /*9c20*/  FMUL.FTZ R158, R204.reuse, R158 ;  /* 0x0000009ecc9e7220 */ /* 0x040fe20000410000 */
[CC--:B------:R-:W-:Y:S01]  /*9c30*/  FFMA.FTZ R166, R204.reuse, R172.reuse, -R207 ;  /* 0x000000accca67223 */ /* 0x0c0fe200000108cf */
[C---:B------:R-:W-:Y:S01]  /*9c40*/  FFMA.FTZ R207, R203.reuse, R172, R168 ;  /* 0x000000accbcf7223 */ /* 0x040fe200000100a8 */
[-C--:B---3--:R-:W-:Y:S01]  /*9c50*/  FFMA.FTZ R204, R204, R170.reuse, -R157 ;  /* 0x000000aacccc7223 */ /* 0x088fe2000001089d */
[----:B-12---:R-:W-:Y:S01]  /*9c60*/  FFMA.FTZ R203, R203, R170, R158 ;  /* 0x000000aacbcb7223 */ /* 0x006fe2000001009e */
[----:B------:R-:W-:Y:S01]  /*9c70*/  FADD.FTZ R205, R205, R166 ;  /* 0x000000a6cdcd7221 */ /* 0x000fe20000010000 */
[----:B------:R-:W-:-:S07]  /*9c80*/  FADD.FTZ R206, R206, R207 ;  /* 0x000000cfcece7221 */ /* 0x000fce0000010000 */
.L_x_12579:
[----:B------:R-:W-:Y:S05]  /*9c90*/  BSYNC.RECONVERGENT B0 ;  /* 0x0000000000007941 */ /* 0x000fea0003800200 */
.L_x_12578:
[----:B------:R-:W-:Y:S01]  /*9ca0*/  FADD.FTZ R156, RZ, R156 ;  /* 0x0000009cff9c7221 */ /* 0x000fe20000010000 */
[----:B0-----:R-:W-:Y:S01]  /*9cb0*/  FFMA.FTZ R168, R57, R50, R18 ;  /* 0x0000003239a87223 */ /* 0x001fe20000010012 */
[----:B------:R-:W-:Y:S01]  /*9cc0*/  SHFL.DOWN PT, R180, R203, 0x1, 0x1f ;  /* 0x08201f00cbb47f89 */ /* 0x000fe200000e0000 */
[----:B------:R-:W-:Y:S01]  /*9cd0*/  ISETP.NE.AND P1, PT, R24, 0x1f, PT ;  /* 0x0000001f1800780c */ /* 0x000fe20003f25270 */
[C---:B------:R-:W-:Y:S01]  /*9ce0*/  FMUL.FTZ R157, R137.reuse, R156 ;  /* 0x0000009c899d7220 */ /* 0x040fe20000410000 */
[-C--:B------:R-:W-:Y:S01]  /*9cf0*/  FMUL.FTZ R207, R137, R168.reuse ;  /* 0x000000a889cf7220 */ /* 0x080fe20000410000 */
[----:B----4-:R-:W0:Y:S01]  /*9d00*/  SHFL.IDX PT, R178, R7, RZ, 0x1f ;  /* 0x00001fff07b27589 */ /* 0x010e2200000e0000 */
[C---:B------:R-:W-:Y:S01]  /*9d10*/  ISETP.GT.AND P2, PT, R25.reuse, 0x1e, PT ;  /* 0x0000001e1900780c */ /* 0x040fe20003f44270 */
[C---:B------:R-:W-:Y:S01]  /*9d20*/  FFMA.FTZ R166, R138.reuse, R168, -R157 ;  /* 0x000000a88aa67223 */ /* 0x040fe2000001089d */
[----:B------:R-:W-:Y:S01]  /*9d30*/  FFMA.FTZ R18, R138, R156, R207 ;  /* 0x0000009c8a127223 */ /* 0x000fe200000100cf */
[----:B------:R-:W4:Y:S01]  /*9d40*/  SHFL.DOWN PT, R172, R204, 0x1, 0x1f ;  /* 0x08201f00ccac7f89 */ /* 0x000f2200000e0000 */
[----:B------:R-:W-:Y:S01]  /*9d50*/  ISETP.GT.AND P3, PT, R25, 0xf, PT ;  /* 0x0000000f1900780c */ /* 0x000fe20003f64270 */
[----:B------:R-:W-:Y:S01]  /*9d60*/  FFMA.FTZ R166, R61, R52, R166 ;  /* 0x000000343da67223 */ /* 0x000fe200000100a6 */
[----:B------:R-:W-:Y:S01]  /*9d70*/  FADD.FTZ R18, RZ, R18 ;  /* 0x00000012ff127221 */ /* 0x000fe20000010000 */
[----:B------:R-:W5:Y:S01]  /*9d80*/  SHFL.IDX PT, R176, R6, RZ, 0x1f ;  /* 0x00001fff06b07589 */ /* 0x000f6200000e0000 */
[----:B------:R-:W-:Y:S01]  /*9d90*/  BSSY.RECONVERGENT B0, `(.L_x_12580) ;  /* 0x0000217000007945 */ /* 0x000fe20003800200 */
[C---:B------:R-:W-:Y:S01]  /*9da0*/  FMUL.FTZ R158, R127.reuse, R166 ;  /* 0x000000a67f9e7220 */ /* 0x040fe20000410000 */
[-C--:B------:R-:W-:Y:S01]  /*9db0*/  FMUL.FTZ R157, R127, R18.reuse ;  /* 0x000000127f9d7220 */ /* 0x080fe20000410000 */
[----:B------:R-:W5:Y:S02]  /*9dc0*/  SHFL.DOWN PT, R182, R205, 0x1, 0x1f ;  /* 0x08201f00cdb67f89 */ /* 0x000f6400000e0000 */
[C---:B------:R-:W-:Y:S01]  /*9dd0*/  FFMA.FTZ R158, R139.reuse, R18, R158 ;  /* 0x000000128b9e7223 */ /* 0x040fe2000001009e */
[----:B------:R-:W-:Y:S01]  /*9de0*/  FFMA.FTZ R170, R139, R166, -R157 ;  /* 0x000000a68baa7223 */ /* 0x000fe2000001089d */
[----:B------:R-:W5:Y:S02]  /*9df0*/  SHFL.DOWN PT, R208, R206, 0x1, 0x1f ;  /* 0x08201f00ced07f89 */ /* 0x000f6400000e0000 */
[----:B------:R-:W-:Y:S01]  /*9e00*/  FADD.FTZ R158, RZ, R158 ;  /* 0x0000009eff9e7221 */ /* 0x000fe20000010000 */
[----:B------:R-:W-:Y:S01]  /*9e10*/  FFMA.FTZ R170, R65, R54, R170 ;  /* 0x0000003641aa7223 */ /* 0x000fe200000100aa */
[----:B-123--:R-:W1:Y:S02]  /*9e20*/  SHFL.IDX PT, R203, R203, RZ, 0x1f ;  /* 0x00001fffcbcb7589 */ /* 0x00ee6400000e0000 */
[C---:B------:R-:W-:Y:S01]  /*9e30*/  FMUL.FTZ R157, R135.reuse, R158 ;  /* 0x0000009e879d7220 */ /* 0x040fe20000410000 */
[----:B------:R-:W-:Y:S01]  /*9e40*/  FMUL.FTZ R207, R135, R170 ;  /* 0x000000aa87cf7220 */ /* 0x000fe20000410000 */
[-C--:B0-----:R-:W-:Y:S01]  /*9e50*/  @P1 FMUL.FTZ R209, R180, R178.reuse ;  /* 0x000000b2b4d11220 */ /* 0x081fe20000410000 */
[----:B------:R-:W0:Y:S01]  /*9e60*/  SHFL.IDX PT, R204, R204, RZ, 0x1f ;  /* 0x00001fffcccc7589 */ /* 0x000e2200000e0000 */
[----:B----4-:R-:W-:-:S03]  /*9e70*/  @P1 FMUL.FTZ R211, R172, R178 ;  /* 0x000000b2acd31220 */ /* 0x010fc60000410000 */
[----:B------:R-:W2:Y:S01]  /*9e80*/  SHFL.IDX PT, R205, R205, RZ, 0x1f ;  /* 0x00001fffcdcd7589 */ /* 0x000ea200000e0000 */
[-C--:B-----5:R-:W-:Y:S01]  /*9e90*/  @P1 FFMA.FTZ R209, R172, R176.reuse, -R209 ;  /* 0x000000b0acd11223 */ /* 0x0a0fe200000108d1 */
[----:B------:R-:W-:Y:S01]  /*9ea0*/  @P1 FFMA.FTZ R211, R180, R176, R211 ;  /* 0x000000b0b4d31223 */ /* 0x000fe200000100d3 */
[C---:B------:R-:W-:Y:S01]  /*9eb0*/  FFMA.FTZ R172, R140.reuse, R170, -R157 ;  /* 0x000000aa8cac7223 */ /* 0x040fe2000001089d */
[----:B------:R-:W-:Y:S01]  /*9ec0*/  FFMA.FTZ R157, R140, R158, R207 ;  /* 0x0000009e8c9d7223 */ /* 0x000fe200000100cf */
[----:B------:R-:W-:Y:S01]  /*9ed0*/  @P1 FADD.FTZ R176, R182, R209 ;  /* 0x000000d1b6b01221 */ /* 0x000fe20000010000 */
[----:B------:R-:W3:Y:S01]  /*9ee0*/  SHFL.IDX PT, R206, R206, RZ, 0x1f ;  /* 0x00001fffcece7589 */ /* 0x000ee200000e0000 */
[----:B------:R-:W-:Y:S01]  /*9ef0*/  FFMA.FTZ R172, R69, R56, R172 ;  /* 0x0000003845ac7223 */ /* 0x000fe200000100ac */
[----:B------:R-:W-:Y:S01]  /*9f00*/  FADD.FTZ R157, RZ, R157 ;  /* 0x0000009dff9d7221 */ /* 0x000fe20000010000 */
[----:B------:R-:W-:Y:S01]  /*9f10*/  @P1 FADD.FTZ R178, R208, R211 ;  /* 0x000000d3d0b21221 */ /* 0x000fe20000010000 */
[-C--:B------:R-:W-:Y:S01]  /*9f20*/  FMUL.FTZ R211, R176, R17.reuse ;  /* 0x00000011b0d37220 */ /* 0x080fe20000410000 */
[C---:B------:R-:W-:Y:S01]  /*9f30*/  FMUL.FTZ R207, R141.reuse, R172 ;  /* 0x000000ac8dcf7220 */ /* 0x040fe20000410000 */
[----:B------:R-:W-:Y:S01]  /*9f40*/  ISETP.NE.AND P1, PT, R24, RZ, PT ;  /* 0x000000ff1800720c */ /* 0x000fe20003f25270 */
[C---:B------:R-:W-:Y:S01]  /*9f50*/  FMUL.FTZ R209, R178.reuse, R17 ;  /* 0x00000011b2d17220 */ /* 0x040fe20000410000 */
[-C--:B------:R-:W-:Y:S01]  /*9f60*/  FMUL.FTZ R17, R141, R157.reuse ;  /* 0x0000009d8d117220 */ /* 0x080fe20000410000 */
[-C--:B------:R-:W-:Y:S01]  /*9f70*/  FFMA.FTZ R211, R178, R16.reuse, -R211 ;  /* 0x00000010b2d37223 */ /* 0x080fe200000108d3 */
[----:B------:R-:W-:Y:S01]  /*9f80*/  FFMA.FTZ R207, R154, R157, R207 ;  /* 0x0000009d9acf7223 */ /* 0x000fe200000100cf */
[----:B------:R-:W-:Y:S01]  /*9f90*/  FFMA.FTZ R16, R176, R16, R209 ;  /* 0x00000010b0107223 */ /* 0x000fe200000100d1 */
[----:B------:R-:W-:Y:S01]  /*9fa0*/  FFMA.FTZ R176, R154, R172, -R17 ;  /* 0x000000ac9ab07223 */ /* 0x000fe20000010811 */
[----:B------:R-:W-:Y:S01]  /*9fb0*/  FADD.FTZ R17, R174, R211 ;  /* 0x000000d3ae117221 */ /* 0x000fe20000010000 */
[----:B------:R-:W-:Y:S01]  /*9fc0*/  FADD.FTZ R174, RZ, R207 ;  /* 0x000000cfffae7221 */ /* 0x000fe20000010000 */
[----:B------:R-:W-:Y:S01]  /*9fd0*/  FADD.FTZ R16, R161, R16 ;  /* 0x00000010a1107221 */ /* 0x000fe20000010000 */
[----:B------:R-:W-:Y:S01]  /*9fe0*/  FFMA.FTZ R176, R73, R58, R176 ;  /* 0x0000003a49b07223 */ /* 0x000fe200000100b0 */
[-C--:B------:R-:W-:Y:S01]  /*9ff0*/  FMUL.FTZ R207, R155, R17.reuse ;  /* 0x000000119bcf7220 */ /* 0x080fe20000410000 */
[----:B------:R-:W-:Y:S01]  /*a000*/  FMUL.FTZ R178, R183, R174 ;  /* 0x000000aeb7b27220 */ /* 0x000fe20000410000 */
        /* <DEDUP_REMOVED lines=8> */
[----:B------:R-:W-:Y:S01]  /*a090*/  FADD.FTZ R163, R163, R182 ;  /* 0x000000b6a3a37221 */ /* 0x000fe20000010000 */
[----:B------:R-:W-:Y:S01]  /*a0a0*/  FADD.FTZ R161, RZ, R161 ;  /* 0x000000a1ffa17221 */ /* 0x000fe20000010000 */
        /* <DEDUP_REMOVED lines=59> */
[C---:B------:R-:W-:Y:S01]  /*a460*/  FMUL.FTZ R177, R190.reuse, R175 ;  /* 0x000000afbeb17220 */ /* 0x040fe20000410000 */
[----:B------:R-:W-:Y:S01]  /*a470*/  FADD.FTZ R184, RZ, R184 ;  /* 0x000000b8ffb87221 */ /* 0x000fe20000010000 */
[----:B------:R-:W-:-:S02]  /*a480*/  FMUL.FTZ R196, R190, R173 ;  /* 0x000000adbec47220 */ /* 0x000fc40000410000 */
[C---:B------:R-:W-:Y:S01]  /*a490*/  FFMA.FTZ R192, R188.reuse, R173, R177 ;  /* 0x000000adbcc07223 */ /* 0x040fe200000100b1 */
[C---:B------:R-:W-:Y:S01]  /*a4a0*/  FMUL.FTZ R190, R187.reuse, R184 ;  /* 0x000000b8bbbe7220 */ /* 0x040fe20000410000 */
[----:B------:R-:W-:Y:S01]  /*a4b0*/  FFMA.FTZ R188, R188, R175, -R196 ;  /* 0x000000afbcbc7223 */ /* 0x000fe200000108c4 */
[-C--:B------:R-:W-:Y:S01]  /*a4c0*/  FMUL.FTZ R187, R187, R186.reuse ;  /* 0x000000babbbb7220 */ /* 0x080fe20000410000 */
[----:B------:R-:W-:Y:S01]  /*a4d0*/  FADD.FTZ R177, R193, R192 ;  /* 0x000000c0c1b17221 */ /* 0x000fe20000010000 */
[----:B------:R-:W-:Y:S01]  /*a4e0*/  FFMA.FTZ R190, R185, R186, -R190 ;  /* 0x000000bab9be7223 */ /* 0x000fe200000108be */
[----:B------:R-:W-:Y:S01]  /*a4f0*/  FADD.FTZ R188, R195, R188 ;  /* 0x000000bcc3bc7221 */ /* 0x000fe20000010000 */
[----:B------:R-:W-:Y:S01]  /*a500*/  FFMA.FTZ R187, R185, R184, R187 ;  /* 0x000000b8b9bb7223 */ /* 0x000fe200000100bb */
[C---:B-1----:R-:W-:Y:S01]  /*a510*/  FMUL.FTZ R185, R203.reuse, R7 ;  /* 0x00000007cbb97220 */ /* 0x042fe20000410000 */
[----:B------:R-:W-:Y:S01]  /*a520*/  FMUL.FTZ R196, R203, R6 ;  /* 0x00000006cbc47220 */ /* 0x000fe20000410000 */
[----:B------:R-:W-:Y:S01]  /*a530*/  FMUL.FTZ R198, R183, R188 ;  /* 0x000000bcb7c67220 */ /* 0x000fe20000410000 */
[----:B------:R-:W-:Y:S01]  /*a540*/  FFMA.FTZ R190, R87, R72, R190 ;  /* 0x0000004857be7223 */ /* 0x000fe200000100be */
[C---:B0-----:R-:W-:Y:S01]  /*a550*/  FFMA.FTZ R192, R204.reuse, R6, -R185 ;  /* 0x00000006ccc07223 */ /* 0x041fe200000108b9 */
[-C--:B------:R-:W-:Y:S01]  /*a560*/  FMUL.FTZ R185, R183, R177.reuse ;  /* 0x000000b1b7b97220 */ /* 0x080fe20000410000 */
[----:B------:R-:W-:Y:S01]  /*a570*/  FFMA.FTZ R198, R181, R177, R198 ;  /* 0x000000b1b5c67223 */ /* 0x000fe200000100c6 */
[CC--:B------:R-:W-:Y:S01]  /*a580*/  FMUL.FTZ R183, R203.reuse, R5.reuse ;  /* 0x00000005cbb77220 */ /* 0x0c0fe20000410000 */
[----:B------:R-:W-:Y:S01]  /*a590*/  FMUL.FTZ R6, R203, R4 ;  /* 0x00000004cb067220 */ /* 0x000fe20000410000 */
[----:B------:R-:W-:Y:S01]  /*a5a0*/  FFMA.FTZ R214, R181, R188, -R185 ;  /* 0x000000bcb5d67223 */ /* 0x000fe200000108b9 */
[----:B------:R-:W-:Y:S01]  /*a5b0*/  FADD.FTZ R189, R189, R198 ;  /* 0x000000c6bdbd7221 */ /* 0x000fe20000010000 */
[C---:B------:R-:W-:Y:S01]  /*a5c0*/  FFMA.FTZ R4, R204.reuse, R4, -R183 ;  /* 0x00000004cc047223 */ /* 0x040fe200000108b7 */
[C---:B------:R-:W-:Y:S01]  /*a5d0*/  FFMA.FTZ R5, R204.reuse, R5, R6 ;  /* 0x00000005cc057223 */ /* 0x040fe20000010006 */
[----:B------:R-:W-:Y:S01]  /*a5e0*/  FADD.FTZ R191, R191, R214 ;  /* 0x000000d6bfbf7221 */ /* 0x000fe20000010000 */
[C---:B------:R-:W-:Y:S01]  /*a5f0*/  FMUL.FTZ R185, R141.reuse, R189 ;  /* 0x000000bd8db97220 */ /* 0x040fe20000410000 */
[----:B------:R-:W-:Y:S01]  /*a600*/  FFMA.FTZ R7, R204, R7, R196 ;  /* 0x00000007cc077223 */ /* 0x000fe200000100c4 */
[----:B------:R-:W-:Y:S01]  /*a610*/  FADD.FTZ R181, RZ, R187 ;  /* 0x000000bbffb57221 */ /* 0x000fe20000010000 */
[-C--:B------:R-:W-:Y:S01]  /*a620*/  FMUL.FTZ R198, R141, R191.reuse ;  /* 0x000000bf8dc67220 */ /* 0x080fe20000410000 */
[C---:B------:R-:W-:Y:S01]  /*a630*/  FFMA.FTZ R204, R154.reuse, R191, -R185 ;  /* 0x000000bf9acc7223 */ /* 0x040fe200000108b9 */
[C---:B------:R-:W-:Y:S01]  /*a640*/  FMUL.FTZ R196, R155.reuse, R190 ;  /* 0x000000be9bc47220 */ /* 0x040fe20000410000 */
[----:B------:R-:W-:Y:S01]  /*a650*/  FMUL.FTZ R183, R155, R181 ;  /* 0x000000b59bb77220 */ /* 0x000fe20000410000 */
[----:B------:R-:W-:Y:S01]  /*a660*/  FFMA.FTZ R198, R154, R189, R198 ;  /* 0x000000bd9ac67223 */ /* 0x000fe200000100c6 */
[----:B------:R-:W-:Y:S01]  /*a670*/  FADD.FTZ R153, R153, R204 ;  /* 0x000000cc99997221 */ /* 0x000fe20000010000 */
[C---:B------:R-:W-:Y:S01]  /*a680*/  FFMA.FTZ R155, R0.reuse, R160, RZ ;  /* 0x000000a0009b7223 */ /* 0x040fe200000100ff */
[----:B------:R-:W-:Y:S01]  /*a690*/  FFMA.FTZ R154, R0, -R3, RZ ;  /* 0x80000003009a7223 */ /* 0x000fe200000100ff */
[----:B--2---:R-:W-:Y:S01]  /*a6a0*/  FADD.FTZ R6, R205, R192 ;  /* 0x000000c0cd067221 */ /* 0x004fe20000010000 */
[----:B---3--:R-:W-:Y:S01]  /*a6b0*/  FADD.FTZ R7, R206, R7 ;  /* 0x00000007ce077221 */ /* 0x008fe20000010000 */
[----:B------:R-:W-:Y:S01]  /*a6c0*/  @!P1 LEA R187, R116, UR22, 0x4 ;  /* 0x0000001674bb9c11 */ /* 0x000fe2000f8e20ff */
[----:B------:R-:W-:Y:S01]  /*a6d0*/  FADD.FTZ R131, R131, R198 ;  /* 0x000000c683837221 */ /* 0x000fe20000010000 */
[----:B------:R-:W-:Y:S01]  /*a6e0*/  FFMA.FTZ R192, R134, R190, -R183 ;  /* 0x000000be86c07223 */ /* 0x000fe200000108b7 */
[C---:B------:R-:W-:Y:S01]  /*a6f0*/  FMUL.FTZ R141, R135.reuse, R153 ;  /* 0x00000099878d7220 */ /* 0x040fe20000410000 */
[C---:B------:R-:W-:Y:S01]  /*a700*/  FFMA.FTZ R155, R100.reuse, R162, R155 ;  /* 0x000000a2649b7223 */ /* 0x040fe2000001009b */
[----:B------:R-:W-:Y:S01]  /*a710*/  FFMA.FTZ R183, R100, -R19, R154 ;  /* 0x8000001364b77223 */ /* 0x000fe2000001009a */
[----:B------:R-:W-:Y:S01]  /*a720*/  FFMA.FTZ R134, R134, R181, R196 ;  /* 0x000000b586867223 */ /* 0x000fe200000100c4 */
[----:B------:R0:W-:Y:S01]  /*a730*/  @!P1 STS.128 [R187+0x1980], R4 ;  /* 0x00198004bb009388 */ /* 0x0001e20000000c00 */
[-C--:B------:R-:W-:Y:S01]  /*a740*/  FMUL.FTZ R196, R135, R131.reuse ;  /* 0x0000008387c47220 */ /* 0x080fe20000410000 */
[----:B------:R-:W-:Y:S01]  /*a750*/  FFMA.FTZ R154, R140, R131, R141 ;  /* 0x000000838c9a7223 */ /* 0x000fe2000001008d */
[----:B------:R-:W-:Y:S01]  /*a760*/  FFMA.FTZ R183, R102, -R2, R183 ;  /* 0x8000000266b77223 */ /* 0x000fe200000100b7 */
[----:B------:R-:W-:Y:S01]  /*a770*/  FFMA.FTZ R160, R43, -R44, R160 ;  /* 0x8000002c2ba07223 */ /* 0x000fe200000100a0 */
[----:B------:R-:W-:Y:S01]  /*a780*/  FMUL.FTZ R185, R175, R62 ;  /* 0x0000003eafb97220 */ /* 0x000fe20000410000 */
[----:B------:R-:W-:Y:S01]  /*a790*/  FMUL.FTZ R193, R11, R175 ;  /* 0x000000af0bc17220 */ /* 0x000fe20000410000 */
[----:B------:R-:W-:Y:S01]  /*a7a0*/  FFMA.FTZ R183, R103, -R156, R183 ;  /* 0x8000009c67b77223 */ /* 0x000fe200000100b7 */
[----:B------:R-:W-:Y:S01]  /*a7b0*/  FFMA.FTZ R192, R99, R74, R192 ;  /* 0x0000004a63c07223 */ /* 0x000fe200000100c0 */
[----:B------:R-:W-:-:S02]  /*a7c0*/  FADD.FTZ R134, RZ, R134 ;  /* 0x00000086ff867221 */ /* 0x000fc40000010000 */
[----:B------:R-:W-:Y:S01]  /*a7d0*/  FFMA.FTZ R183, R104, -R18, R183 ;  /* 0x8000001268b77223 */ /* 0x000fe200000100b7 */
[----:B0-----:R-:W-:Y:S01]  /*a7e0*/  FFMA.FTZ R4, R102, R164, R155 ;  /* 0x000000a466047223 */ /* 0x001fe2000001009b */
        /* <DEDUP_REMOVED lines=8> */
[-C--:B------:R-:W-:Y:S01]  /*a870*/  FMUL.FTZ R127, R127, R152.reuse ;  /* 0x000000987f7f7220 */ /* 0x080fe20000410000 */
[----:B------:R-:W-:Y:S01]  /*a880*/  FFMA.FTZ R4, R139, R152, -R4 ;  /* 0x000000988b047223 */ /* 0x000fe20000010804 */
[----:B------:R-:W-:Y:S01]  /*a890*/  FFMA.FTZ R166, R61, -R52, R166 ;  /* 0x800000343da67223 */ /* 0x000fe200000100a6 */
        /* <DEDUP_REMOVED lines=11> */
[----:B------:R-:W-:Y:S01]  /*a950*/  FFMA.FTZ R4, R138, R150, R5 ;  /* 0x000000968a047223 */ /* 0x000fe20000010005 */
[C---:B------:R-:W-:Y:S01]  /*a960*/  FFMA.FTZ R196, R108.reuse, R178, R125 ;  /* 0x000000b26cc47223 */ /* 0x040fe2000001007d */
[----:B------:R-:W-:Y:S01]  /*a970*/  FFMA.FTZ R7, R108, -R161, R154 ;  /* 0x800000a16c077223 */ /* 0x000fe2000001009a */
[----:B------:R-:W-:Y:S01]  /*a980*/  FFMA.FTZ R5, R138, R151, -R6 ;  /* 0x000000978a057223 */ /* 0x000fe20000010806 */
[----:B------:R-:W-:Y:S01]  /*a990*/  FADD.FTZ R138, R149, R4 ;  /* 0x00000004958a7221 */ /* 0x000fe20000010000 */
[C---:B------:R-:W-:Y:S01]  /*a9a0*/  FFMA.FTZ R125, R109.reuse, R182, R196 ;  /* 0x000000b66d7d7223 */ /* 0x040fe200000100c4 */
[----:B------:R-:W-:Y:S01]  /*a9b0*/  FFMA.FTZ R7, R109, -R180, R7 ;  /* 0x800000b46d077223 */ /* 0x000fe20000010007 */
[----:B------:R-:W-:Y:S01]  /*a9c0*/  FADD.FTZ R148, R148, R5 ;  /* 0x0000000594947221 */ /* 0x000fe20000010000 */
[C---:B------:R-:W-:Y:S01]  /*a9d0*/  FMUL.FTZ R5, R11.reuse, R200 ;  /* 0x000000c80b057220 */ /* 0x040fe20000410000 */
[C---:B------:R-:W-:Y:S01]  /*a9e0*/  FFMA.FTZ R4, R110.reuse, R208, R125 ;  /* 0x000000d06e047223 */ /* 0x040fe2000001007d */
[----:B------:R-:W-:Y:S01]  /*a9f0*/  FFMA.FTZ R6, R110, -R202, R7 ;  /* 0x800000ca6e067223 */ /* 0x000fe20000010007 */
[-C--:B------:R-:W-:Y:S01]  /*aa00*/  FMUL.FTZ R7, R11, R210.reuse ;  /* 0x000000d20b077220 */ /* 0x080fe20000410000 */
[----:B------:R-:W-:Y:S01]  /*aa10*/  FFMA.FTZ R196, R10, R210, -R5 ;  /* 0x000000d20ac47223 */ /* 0x000fe20000010805 */
[----:B------:R-:W-:Y:S01]  /*aa20*/  FFMA.FTZ R139, R111, R212, R4 ;  /* 0x000000d46f8b7223 */ /* 0x000fe20000010004 */
[-C--:B------:R-:W-:Y:S01]  /*aa30*/  FMUL.FTZ R210, R210, R66.reuse ;  /* 0x00000042d2d27220 */ /* 0x080fe20000410000 */
[----:B------:R-:W-:Y:S01]  /*aa40*/  FFMA.FTZ R5, R81, -R66, R212 ;  /* 0x8000004251057223 */ /* 0x000fe200000100d4 */
[----:B------:R-:W-:Y:S01]  /*aa50*/  FFMA.FTZ R4, R10, R200, R7 ;  /* 0x000000c80a047223 */ /* 0x000fe20000010007 */
[----:B------:R-:W-:Y:S01]  /*aa60*/  FFMA.FTZ R149, R111, -R201, R6 ;  /* 0x800000c96f957223 */ /* 0x000fe20000010006 */
[----:B------:R-:W-:Y:S01]  /*aa70*/  FMUL.FTZ R154, R200, R66 ;  /* 0x00000042c89a7220 */ /* 0x000fe20000410000 */
[----:B------:R-:W-:Y:S01]  /*aa80*/  FMUL.FTZ R198, R201, R210 ;  /* 0x000000d2c9c67220 */ /* 0x000fe20000410000 */
[C---:B------:R-:W-:Y:S01]  /*aa90*/  FMUL.FTZ R6, R5.reuse, R4 ;  /* 0x0000000405067220 */ /* 0x040fe20000410000 */
[----:B------:R-:W-:Y:S01]  /*aaa0*/  FMUL.FTZ R137, R194, R64 ;  /* 0x00000040c2897220 */ /* 0x000fe20000410000 */
[----:B------:R-:W-:Y:S01]  /*aab0*/  FADD.FTZ R94, R154, R94 ;  /* 0x0000005e9a5e7221 */ /* 0x000fe20000010000 */
[----:B------:R-:W-:Y:S01]  /*aac0*/  FFMA.FTZ R4, R5, R154, R198 ;  /* 0x0000009a05047223 */ /* 0x000fe200000100c6 */
[C---:B------:R-:W-:Y:S01]  /*aad0*/  FFMA.FTZ R196, R201.reuse, R196, R6 ;  /* 0x000000c4c9c47223 */ /* 0x040fe20000010006 */
[----:B------:R-:W-:Y:S01]  /*aae0*/  FMUL.FTZ R154, R201, R154 ;  /* 0x0000009ac99a7220 */ /* 0x000fe20000410000 */
[C---:B------:R-:W-:Y:S01]  /*aaf0*/  FMUL.FTZ R6, R133.reuse, R148 ;  /* 0x0000009485067220 */ /* 0x040fe20000410000 */
[----:B------:R-:W-:Y:S01]  /*ab00*/  FMUL.FTZ R133, R133, R138 ;  /* 0x0000008a85857220 */ /* 0x000fe20000410000 */
[----:B------:R-:W-:Y:S01]  /*ab10*/  FMUL.FTZ R127, R11, R171 ;  /* 0x000000ab0b7f7220 */ /* 0x000fe20000410000 */
[----:B------:R-:W-:Y:S01]  /*ab20*/  FFMA.FTZ R5, R5, R210, -R154 ;  /* 0x000000d205057223 */ /* 0x000fe2000001089a */
[C---:B------:R-:W-:Y:S01]  /*ab30*/  FFMA.FTZ R154, R147.reuse, R138, R6 ;  /* 0x0000008a939a7223 */ /* 0x040fe20000010006 */
[----:B------:R-:W-:Y:S01]  /*ab40*/  FFMA.FTZ R125, R147, R148, -R133 ;  /* 0x00000094937d7223 */ /* 0x000fe20000010885 */
[-C--:B------:R-:W-:Y:S01]  /*ab50*/  FFMA.FTZ R208, R79, -R64.reuse, R208 ;  /* 0x800000404fd07223 */ /* 0x080fe200000100d0 */
[----:B------:R-:W-:Y:S01]  /*ab60*/  FMUL.FTZ R7, R171, R64 ;  /* 0x00000040ab077220 */ /* 0x000fe20000410000 */
[----:B------:R-:W-:Y:S01]  /*ab70*/  FMUL.FTZ R133, R202, R137 ;  /* 0x00000089ca857220 */ /* 0x000fe20000410000 */
[-C--:B------:R-:W-:Y:S01]  /*ab80*/  FFMA.FTZ R135, R10, R194.reuse, -R127 ;  /* 0x000000c20a877223 */ /* 0x080fe2000001087f */
[----:B------:R-:W-:Y:S01]  /*ab90*/  FMUL.FTZ R127, R11, R194 ;  /* 0x000000c20b7f7220 */ /* 0x000fe20000410000 */
[----:B------:R-:W-:Y:S01]  /*aba0*/  FADD.FTZ R125, R130, R125 ;  /* 0x0000007d827d7221 */ /* 0x000fe20000010000 */
[----:B------:R-:W-:Y:S01]  /*abb0*/  FADD.FTZ R121, R121, R154 ;  /* 0x0000009a79797221 */ /* 0x000fe20000010000 */
[----:B------:R-:W-:Y:S01]  /*abc0*/  FFMA.FTZ R6, R208, R7, R133 ;  /* 0x00000007d0067223 */ /* 0x000fe20000010085 */
[----:B------:R-:W-:Y:S01]  /*abd0*/  FADD.FTZ R91, R7, R91 ;  /* 0x0000005b075b7221 */ /* 0x000fe20000010000 */
[----:B------:R-:W-:Y:S01]  /*abe0*/  FFMA.FTZ R133, R10, R171, R127 ;  /* 0x000000ab0a857223 */ /* 0x000fe2000001007f */
[----:B------:R-:W-:Y:S01]  /*abf0*/  FMUL.FTZ R7, R202, R7 ;  /* 0x00000007ca077220 */ /* 0x000fe20000410000 */
[C---:B------:R-:W-:Y:S01]  /*ac00*/  FMUL.FTZ R127, R123.reuse, R125 ;  /* 0x0000007d7b7f7220 */ /* 0x040fe20000410000 */
[----:B------:R-:W-:Y:S01]  /*ac10*/  FMUL.FTZ R130, R123, R121 ;  /* 0x000000797b827220 */ /* 0x000fe20000410000 */
[----:B------:R-:W-:Y:S01]  /*ac20*/  FFMA.FTZ R196, R81, R200, R196 ;  /* 0x000000c851c47223 */ /* 0x000fe200000100c4 */
[-C--:B------:R-:W-:Y:S01]  /*ac30*/  FMUL.FTZ R194, R207, R68.reuse ;  /* 0x00000044cfc27220 */ /* 0x080fe20000410000 */
[----:B------:R-:W-:Y:S01]  /*ac40*/  FFMA.FTZ R7, R208, R137, -R7 ;  /* 0x00000089d0077223 */ /* 0x000fe20000010807 */
[C---:B------:R-:W-:Y:S01]  /*ac50*/  FFMA.FTZ R127, R146.reuse, R121, R127 ;  /* 0x00000079927f7223 */ /* 0x040fe2000001007f */
[----:B------:R-:W-:Y:S01]  /*ac60*/  FFMA.FTZ R123, R146, R125, -R130 ;  /* 0x0000007d927b7223 */ /* 0x000fe20000010882 */
[----:B------:R-:W-:Y:S01]  /*ac70*/  FADD.FTZ R51, R196, R51 ;  /* 0x00000033c4337221 */ /* 0x000fe20000010000 */
[----:B------:R-:W-:Y:S01]  /*ac80*/  FMUL.FTZ R137, R11, R169 ;  /* 0x000000a90b897220 */ /* 0x000fe20000410000 */
[----:B------:R-:W-:Y:S01]  /*ac90*/  FFMA.FTZ R146, R112, R209, R139 ;  /* 0x000000d170927223 */ /* 0x000fe2000001008b */
[-C--:B------:R-:W-:Y:S01]  /*aca0*/  FMUL.FTZ R130, R169, R68.reuse ;  /* 0x00000044a9827220 */ /* 0x080fe20000410000 */
[----:B------:R-:W-:Y:S01]  /*acb0*/  FFMA.FTZ R209, R83, -R68, R209 ;  /* 0x8000004453d17223 */ /* 0x000fe200000100d1 */
[----:B------:R-:W-:Y:S01]  /*acc0*/  FMUL.FTZ R196, R199, R194 ;  /* 0x000000c2c7c47220 */ /* 0x000fe20000410000 */
[-C--:B------:R-:W-:Y:S01]  /*acd0*/  FFMA.FTZ R154, R10, R207.reuse, -R137 ;  /* 0x000000cf0a9a7223 */ /* 0x080fe20000010889 */
[----:B------:R-:W-:Y:S01]  /*ace0*/  FADD.FTZ R89, R130, R89 ;  /* 0x0000005982597221 */ /* 0x000fe20000010000 */
[----:B------:R-:W-:Y:S01]  /*acf0*/  FADD.FTZ R123, R142, R123 ;  /* 0x0000007b8e7b7221 */ /* 0x000fe20000010000 */
[-C--:B------:R-:W-:Y:S01]  /*ad00*/  FFMA.FTZ R137, R209, R130.reuse, R196 ;  /* 0x00000082d1897223 */ /* 0x080fe200000100c4 */
[----:B------:R-:W-:Y:S01]  /*ad10*/  FMUL.FTZ R130, R199, R130 ;  /* 0x00000082c7827220 */ /* 0x000fe20000410000 */
[----:B------:R-:W-:Y:S01]  /*ad20*/  FADD.FTZ R132, R132, R127 ;  /* 0x0000007f84847221 */ /* 0x000fe20000010000 */
[----:B------:R-:W-:Y:S01]  /*ad30*/  FMUL.FTZ R207, R11, R207 ;  /* 0x000000cf0bcf7220 */ /* 0x000fe20000410000 */
[----:B------:R-:W-:Y:S01]  /*ad40*/  FMUL.FTZ R133, R208, R133 ;  /* 0x00000085d0857220 */ /* 0x000fe20000410000 */
[----:B------:R-:W-:Y:S01]  /*ad50*/  FFMA.FTZ R141, R209, R194, -R130 ;  /* 0x000000c2d18d7223 */ /* 0x000fe20000010882 */
[C---:B------:R-:W-:Y:S01]  /*ad60*/  FMUL.FTZ R130, R136.reuse, R123 ;  /* 0x0000007b88827220 */ /* 0x040fe20000410000 */
[-C--:B------:R-:W-:Y:S01]  /*ad70*/  FMUL.FTZ R136, R136, R132.reuse ;  /* 0x0000008488887220 */ /* 0x080fe20000410000 */
[----:B------:R-:W-:Y:S01]  /*ad80*/  FFMA.FTZ R142, R10, R169, R207 ;  /* 0x000000a90a8e7223 */ /* 0x000fe200000100cf */
[----:B------:R-:W-:Y:S01]  /*ad90*/  FFMA.FTZ R202, R202, R135, R133 ;  /* 0x00000087caca7223 */ /* 0x000fe20000010085 */
[C---:B------:R-:W-:Y:S01]  /*ada0*/  FFMA.FTZ R127, R145.reuse, R132, R130 ;  /* 0x00000084917f7223 */ /* 0x040fe20000010082 */
[----:B------:R-:W-:Y:S01]  /*adb0*/  FFMA.FTZ R136, R145, R123, -R136 ;  /* 0x0000007b91887223 */ /* 0x000fe20000010888 */
[----:B------:R-:W-:Y:S01]  /*adc0*/  FMUL.FTZ R194, R209, R142 ;  /* 0x0000008ed1c27220 */ /* 0x000fe20000410000 */
[----:B------:R-:W-:Y:S01]  /*add0*/  FFMA.FTZ R133, R47, -R46, R162 ;  /* 0x8000002e2f857223 */ /* 0x000fe200000100a2 */
[----:B------:R-:W-:Y:S01]  /*ade0*/  FADD.FTZ R144, R144, R127 ;  /* 0x0000007f90907221 */ /* 0x000fe20000010000 */
[----:B------:R-:W-:Y:S01]  /*adf0*/  FADD.FTZ R143, R143, R136 ;  /* 0x000000888f8f7221 */ /* 0x000fe20000010000 */
[----:B------:R-:W-:Y:S01]  /*ae00*/  FFMA.FTZ R196, R199, R154, R194 ;  /* 0x0000009ac7c47223 */ /* 0x000fe200000100c2 */
[----:B------:R-:W-:Y:S01]  /*ae10*/  FMUL.FTZ R154, R123, R46 ;  /* 0x0000002e7b9a7220 */ /* 0x000fe20000410000 */
[-C--:B------:R-:W-:Y:S01]  /*ae20*/  FMUL.FTZ R127, R144, R44.reuse ;  /* 0x0000002c907f7220 */ /* 0x080fe20000410000 */
[----:B------:R-:W-:Y:S01]  /*ae30*/  FMUL.FTZ R136, R143, R44 ;  /* 0x0000002c8f887220 */ /* 0x000fe20000410000 */
[----:B------:R-:W-:Y:S01]  /*ae40*/  FMUL.FTZ R130, R132, R46 ;  /* 0x0000002e84827220 */ /* 0x000fe20000410000 */
[----:B------:R-:W-:Y:S01]  /*ae50*/  FMUL.FTZ R162, R19, R154 ;  /* 0x0000009a13a27220 */ /* 0x000fe20000410000 */
[----:B------:R-:W-:Y:S01]  /*ae60*/  FMUL.FTZ R135, R121, R48 ;  /* 0x0000003079877220 */ /* 0x000fe20000410000 */
[C---:B------:R-:W-:Y:S01]  /*ae70*/  FMUL.FTZ R139, R3.reuse, R136 ;  /* 0x00000088038b7220 */ /* 0x040fe20000410000 */
[----:B------:R-:W-:Y:S01]  /*ae80*/  FMUL.FTZ R145, R3, R127 ;  /* 0x0000007f03917220 */ /* 0x000fe20000410000 */
[----:B------:R-:W-:Y:S01]  /*ae90*/  FFMA.FTZ R142, R112, -R199, R149 ;  /* 0x800000c7708e7223 */ /* 0x000fe20000010095 */
[----:B------:R-:W-:Y:S01]  /*aea0*/  FFMA.FTZ R162, R133, R130, R162 ;  /* 0x0000008285a27223 */ /* 0x000fe200000100a2 */
[----:B------:R-:W-:Y:S01]  /*aeb0*/  FFMA.FTZ R139, R160, R127, R139 ;  /* 0x0000007fa08b7223 */ /* 0x000fe2000001008b */
[----:B------:R-:W-:Y:S01]  /*aec0*/  FMUL.FTZ R147, R125, R48 ;  /* 0x000000307d937220 */ /* 0x000fe20000410000 */
[----:B------:R-:W-:Y:S01]  /*aed0*/  FMUL.FTZ R194, R19, R130 ;  /* 0x0000008213c27220 */ /* 0x000fe20000410000 */
[----:B------:R-:W-:Y:S01]  /*aee0*/  FMUL.FTZ R149, R2, R135 ;  /* 0x0000008702957220 */ /* 0x000fe20000410000 */
[----:B------:R-:W-:Y:S01]  /*aef0*/  FADD.FTZ R139, RZ, R139 ;  /* 0x0000008bff8b7221 */ /* 0x000fe20000010000 */
[----:B------:R-:W-:Y:S01]  /*af00*/  FFMA.FTZ R145, R160, R136, -R145 ;  /* 0x00000088a0917223 */ /* 0x000fe20000010891 */
[----:B------:R-:W-:Y:S01]  /*af10*/  FMUL.FTZ R136, R138, R50 ;  /* 0x000000328a887220 */ /* 0x000fe20000410000 */
[----:B------:R-:W-:Y:S01]  /*af20*/  FFMA.FTZ R194, R133, R154, -R194 ;  /* 0x0000009a85c27223 */ /* 0x000fe200000108c2 */
[----:B------:R-:W-:Y:S01]  /*af30*/  FADD.FTZ R162, R139, R162 ;  /* 0x000000a28ba27221 */ /* 0x000fe20000010000 */
[-C--:B------:R-:W-:Y:S01]  /*af40*/  FFMA.FTZ R149, R164, R147.reuse, -R149 ;  /* 0x00000093a4957223 */ /* 0x080fe20000010895 */
[-C--:B------:R-:W-:Y:S01]  /*af50*/  FFMA.FTZ R139, R57, -R50.reuse, R168 ;  /* 0x80000032398b7223 */ /* 0x080fe200000100a8 */
[----:B------:R-:W-:Y:S01]  /*af60*/  FMUL.FTZ R147, R2, R147 ;  /* 0x0000009302937220 */ /* 0x000fe20000410000 */
[----:B------:R-:W-:Y:S01]  /*af70*/  FMUL.FTZ R154, R148, R50 ;  /* 0x00000032949a7220 */ /* 0x000fe20000410000 */
[----:B------:R-:W-:Y:S01]  /*af80*/  FMUL.FTZ R168, R156, R136 ;  /* 0x000000889ca87220 */ /* 0x000fe20000410000 */
[----:B------:R-:W-:Y:S01]  /*af90*/  FADD.FTZ R145, RZ, R145 ;  /* 0x00000091ff917221 */ /* 0x000fe20000010000 */
        /* <DEDUP_REMOVED lines=8> */
[----:B------:R-:W-:Y:S01]  /*b020*/  FMUL.FTZ R162, R18, R155 ;  /* 0x0000009b12a27220 */ /* 0x000fe20000410000 */
[----:B------:R-:W-:Y:S01]  /*b030*/  FADD.FTZ R149, R194, R149 ;  /* 0x00000095c2957221 */ /* 0x000fe20000010000 */
[-C--:B------:R-:W-:Y:S01]  /*b040*/  FMUL.FTZ R183, R18, R145.reuse ;  /* 0x0000009112b77220 */ /* 0x080fe20000410000 */
[----:B------:R-:W-:Y:S01]  /*b050*/  FADD.FTZ R147, R147, R154 ;  /* 0x0000009a93937221 */ /* 0x000fe20000010000 */
[C---:B------:R-:W-:Y:S01]  /*b060*/  FFMA.FTZ R162, R166.reuse, R145, R162 ;  /* 0x00000091a6a27223 */ /* 0x040fe200000100a2 */
[----:B------:R-:W-:Y:S01]  /*b070*/  FFMA.FTZ R199, R83, R169, R196 ;  /* 0x000000a953c77223 */ /* 0x000fe200000100c4 */
[----:B------:R-:W-:Y:S01]  /*b080*/  FFMA.FTZ R194, R166, R155, -R183 ;  /* 0x0000009ba6c27223 */ /* 0x000fe200000108b7 */
[-C--:B------:R-:W-:Y:S01]  /*b090*/  FFMA.FTZ R170, R65, -R54.reuse, R170 ;  /* 0x8000003641aa7223 */ /* 0x080fe200000100aa */
[----:B------:R-:W-:Y:S01]  /*b0a0*/  FADD.FTZ R162, R147, R162 ;  /* 0x000000a293a27221 */ /* 0x000fe20000010000 */
[-C--:B------:R-:W-:Y:S01]  /*b0b0*/  FMUL.FTZ R147, R140, R54.reuse ;  /* 0x000000368c937220 */ /* 0x080fe20000410000 */
[----:B------:R-:W-:Y:S01]  /*b0c0*/  FMUL.FTZ R155, R152, R54 ;  /* 0x00000036989b7220 */ /* 0x000fe20000410000 */
[----:B------:R-:W-:Y:S01]  /*b0d0*/  FADD.FTZ R149, R149, R168 ;  /* 0x000000a895957221 */ /* 0x000fe20000010000 */
[----:B------:R-:W-:Y:S01]  /*b0e0*/  FMUL.FTZ R183, R173, R62 ;  /* 0x0000003eadb77220 */ /* 0x000fe20000410000 */
[----:B------:R-:W-:Y:S01]  /*b0f0*/  FMUL.FTZ R169, R158, R147 ;  /* 0x000000939ea97220 */ /* 0x000fe20000410000 */
[----:B------:R-:W-:Y:S01]  /*b100*/  FMUL.FTZ R154, R180, R185 ;  /* 0x000000b9b49a7220 */ /* 0x000fe20000410000 */
[----:B------:R-:W-:Y:S01]  /*b110*/  FADD.FTZ R149, R149, R194 ;  /* 0x000000c295957221 */ /* 0x000fe20000010000 */
[----:B------:R-:W-:Y:S01]  /*b120*/  FFMA.FTZ R197, R79, R171, R202 ;  /* 0x000000ab4fc57223 */ /* 0x000fe200000100ca */
[-C--:B------:R-:W-:Y:S01]  /*b130*/  FFMA.FTZ R168, R170, R155.reuse, -R169 ;  /* 0x0000009baaa87223 */ /* 0x080fe200000108a9 */
[----:B------:R-:W-:Y:S01]  /*b140*/  FMUL.FTZ R155, R158, R155 ;  /* 0x0000009b9e9b7220 */ /* 0x000fe20000410000 */
[-C--:B------:R-:W-:Y:S01]  /*b150*/  FMUL.FTZ R169, R153, R56.reuse ;  /* 0x0000003899a97220 */ /* 0x080fe20000410000 */
[----:B------:R-:W-:Y:S01]  /*b160*/  FFMA.FTZ R198, R187, R183, R154 ;  /* 0x000000b7bbc67223 */ /* 0x000fe2000001009a */
[-C--:B------:R-:W-:Y:S01]  /*b170*/  FMUL.FTZ R154, R131, R56.reuse ;  /* 0x00000038839a7220 */ /* 0x080fe20000410000 */
[----:B------:R-:W-:Y:S01]  /*b180*/  FFMA.FTZ R155, R170, R147, R155 ;  /* 0x00000093aa9b7223 */ /* 0x000fe2000001009b */
[----:B------:R-:W-:Y:S01]  /*b190*/  FFMA.FTZ R172, R69, -R56, R172 ;  /* 0x8000003845ac7223 */ /* 0x000fe200000100ac */
[----:B------:R-:W-:Y:S01]  /*b1a0*/  FMUL.FTZ R171, R157, R169 ;  /* 0x000000a99dab7220 */ /* 0x000fe20000410000 */
[----:B------:R-:W-:Y:S01]  /*b1b0*/  FMUL.FTZ R194, R180, R183 ;  /* 0x000000b7b4c27220 */ /* 0x000fe20000410000 */
[----:B------:R-:W-:Y:S01]  /*b1c0*/  FADD.FTZ R168, R149, R168 ;  /* 0x000000a895a87221 */ /* 0x000fe20000010000 */
[----:B------:R-:W-:Y:S01]  /*b1d0*/  FMUL.FTZ R149, R189, R58 ;  /* 0x0000003abd957220 */ /* 0x000fe20000410000 */
[-C--:B------:R-:W-:Y:S01]  /*b1e0*/  FMUL.FTZ R182, R157, R154.reuse ;  /* 0x0000009a9db67220 */ /* 0x080fe20000410000 */
[----:B------:R-:W-:Y:S01]  /*b1f0*/  FADD.FTZ R155, R162, R155 ;  /* 0x0000009ba29b7221 */ /* 0x000fe20000010000 */
[----:B------:R-:W-:Y:S01]  /*b200*/  FADD.FTZ R118, R183, R118 ;  /* 0x00000076b7767221 */ /* 0x000fe20000010000 */
[----:B------:R-:W-:Y:S01]  /*b210*/  FFMA.FTZ R162, R172, R154, R171 ;  /* 0x0000009aaca27223 */ /* 0x000fe200000100ab */
[----:B------:R-:W-:Y:S01]  /*b220*/  FFMA.FTZ R195, R187, R185, -R194 ;  /* 0x000000b9bbc37223 */ /* 0x000fe200000108c2 */
[-C--:B------:R-:W-:Y:S01]  /*b230*/  FFMA.FTZ R176, R73, -R58.reuse, R176 ;  /* 0x8000003a49b07223 */ /* 0x080fe200000100b0 */
[----:B------:R-:W-:Y:S01]  /*b240*/  FMUL.FTZ R183, R191, R58 ;  /* 0x0000003abfb77220 */ /* 0x000fe20000410000 */
[----:B------:R-:W-:Y:S01]  /*b250*/  FMUL.FTZ R185, R174, R149 ;  /* 0x00000095aeb97220 */ /* 0x000fe20000410000 */
[----:B------:R-:W-:Y:S01]  /*b260*/  FFMA.FTZ R169, R172, R169, -R182 ;  /* 0x000000a9aca97223 */ /* 0x000fe200000108b6 */
[----:B------:R-:W-:Y:S01]  /*b270*/  FADD.FTZ R171, R155, R162 ;  /* 0x000000a29bab7221 */ /* 0x000fe20000010000 */
[-C--:B------:R-:W-:Y:S01]  /*b280*/  FMUL.FTZ R162, R177, R60.reuse ;  /* 0x0000003cb1a27220 */ /* 0x080fe20000410000 */
[----:B------:R-:W-:Y:S01]  /*b290*/  FFMA.FTZ R185, R176, R183, -R185 ;  /* 0x000000b7b0b97223 */ /* 0x000fe200000108b9 */
[----:B------:R-:W-:Y:S01]  /*b2a0*/  FMUL.FTZ R155, R11, R173 ;  /* 0x000000ad0b9b7220 */ /* 0x000fe20000410000 */
[----:B------:R-:W-:Y:S01]  /*b2b0*/  FADD.FTZ R168, R168, R169 ;  /* 0x000000a9a8a87221 */ /* 0x000fe20000010000 */
[----:B------:R-:W-:Y:S01]  /*b2c0*/  FMUL.FTZ R183, R174, R183 ;  /* 0x000000b7aeb77220 */ /* 0x000fe20000410000 */
[-C--:B------:R-:W-:Y:S01]  /*b2d0*/  FMUL.FTZ R169, R188, R60.reuse ;  /* 0x0000003cbca97220 */ /* 0x080fe20000410000 */
[----:B------:R-:W-:Y:S01]  /*b2e0*/  FFMA.FTZ R178, R75, -R60, R178 ;  /* 0x8000003c4bb27223 */ /* 0x000fe200000100b2 */
[CC--:B------:R-:W-:Y:S01]  /*b2f0*/  FMUL.FTZ R194, R161.reuse, R162.reuse ;  /* 0x000000a2a1c27220 */ /* 0x0c0fe20000410000 */
[----:B------:R-:W-:Y:S01]  /*b300*/  FFMA.FTZ R155, R10, R175, -R155 ;  /* 0x000000af0a9b7223 */ /* 0x000fe2000001089b */
[----:B------:R-:W-:Y:S01]  /*b310*/  FFMA.FTZ R182, R176, R149, R183 ;  /* 0x00000095b0b67223 */ /* 0x000fe200000100b7 */
[-C--:B------:R-:W-:Y:S01]  /*b320*/  FMUL.FTZ R175, R161, R169.reuse ;  /* 0x000000a9a1af7220 */ /* 0x080fe20000410000 */
[----:B------:R-:W-:Y:S01]  /*b330*/  FFMA.FTZ R169, R178, R169, -R194 ;  /* 0x000000a9b2a97223 */ /* 0x000fe200000108c2 */
[----:B------:R-:W-:Y:S01]  /*b340*/  FADD.FTZ R168, R168, R185 ;  /* 0x000000b9a8a87221 */ /* 0x000fe20000010000 */
[----:B------:R-:W-:Y:S01]  /*b350*/  FADD.FTZ R171, R171, R182 ;  /* 0x000000b6abab7221 */ /* 0x000fe20000010000 */
[----:B------:R-:W-:Y:S01]  /*b360*/  FFMA.FTZ R182, R178, R162, R175 ;  /* 0x000000a2b2b67223 */ /* 0x000fe200000100af */
[----:B------:R-:W-:Y:S01]  /*b370*/  FMUL.FTZ R185, R165, R70 ;  /* 0x00000046a5b97220 */ /* 0x000fe20000410000 */
[----:B------:R-:W-:Y:S01]  /*b380*/  FADD.FTZ R168, R168, R169 ;  /* 0x000000a9a8a87221 */ /* 0x000fe20000010000 */
[----:B------:R-:W-:Y:S01]  /*b390*/  FFMA.FTZ R196, R10, R173, R193 ;  /* 0x000000ad0ac47223 */ /* 0x000fe200000100c1 */
[----:B------:R-:W-:Y:S01]  /*b3a0*/  FADD.FTZ R171, R171, R182 ;  /* 0x000000b6abab7221 */ /* 0x000fe20000010000 */
[----:B------:R-:W-:Y:S01]  /*b3b0*/  FFMA.FTZ R169, R113, R186, R146 ;  /* 0x000000ba71a97223 */ /* 0x000fe20000010092 */
[-C--:B------:R-:W-:Y:S01]  /*b3c0*/  FMUL.FTZ R175, R167, R70.reuse ;  /* 0x00000046a7af7220 */ /* 0x080fe20000410000 */
[----:B------:R-:W-:Y:S01]  /*b3d0*/  FFMA.FTZ R186, R85, -R70, R186 ;  /* 0x8000004655ba7223 */ /* 0x000fe200000100ba */
[----:B------:R-:W-:Y:S01]  /*b3e0*/  FMUL.FTZ R193, R184, R185 ;  /* 0x000000b9b8c17220 */ /* 0x000fe20000410000 */
[----:B------:R-:W-:Y:S01]  /*b3f0*/  FMUL.FTZ R183, R11, R167 ;  /* 0x000000a70bb77220 */ /* 0x000fe20000410000 */
[----:B------:R-:W-:Y:S01]  /*b400*/  FADD.FTZ R168, R168, R195 ;  /* 0x000000c3a8a87221 */ /* 0x000fe20000010000 */
[----:B------:R-:W-:Y:S01]  /*b410*/  FADD.FTZ R171, R171, R198 ;  /* 0x000000c6abab7221 */ /* 0x000fe20000010000 */
[----:B------:R-:W-:Y:S01]  /*b420*/  FADD.FTZ R124, R175, R124 ;  /* 0x0000007caf7c7221 */ /* 0x000fe20000010000 */
[----:B------:R-:W-:Y:S01]  /*b430*/  FFMA.FTZ R193, R186, R175, R193 ;  /* 0x000000afbac17223 */ /* 0x000fe200000100c1 */
[----:B------:R-:W-:Y:S01]  /*b440*/  FFMA.FTZ R183, R10, R165, -R183 ;  /* 0x000000a50ab77223 */ /* 0x000fe200000108b7 */
        /* <DEDUP_REMOVED lines=8> */
[----:B------:R-:W-:Y:S01]  /*b4d0*/  FADD.FTZ R4, R171, R4 ;  /* 0x00000004ab047221 */ /* 0x000fe20000010000 */
[-C--:B------:R-:W-:Y:S01]  /*b4e0*/  FMUL.FTZ R7, R163, R72.reuse ;  /* 0x00000048a3077220 */ /* 0x080fe20000410000 */
[----:B------:R-:W-:Y:S01]  /*b4f0*/  FMUL.FTZ R182, R159, R72 ;  /* 0x000000489fb67220 */ /* 0x000fe20000410000 */
[----:B------:R-:W-:Y:S01]  /*b500*/  FADD.FTZ R141, R168, R141 ;  /* 0x0000008da88d7221 */ /* 0x000fe20000010000 */
[----:B------:R-:W-:Y:S01]  /*b510*/  FMUL.FTZ R165, R186, R165 ;  /* 0x000000a5baa57220 */ /* 0x000fe20000410000 */
[----:B------:R-:W-:Y:S01]  /*b520*/  FFMA.FTZ R146, R114, R190, R169 ;  /* 0x000000be72927223 */ /* 0x000fe200000100a9 */
[-C--:B------:R-:W-:Y:S01]  /*b530*/  FMUL.FTZ R171, R16, R74.reuse ;  /* 0x0000004a10ab7220 */ /* 0x080fe20000410000 */
[----:B------:R-:W-:Y:S01]  /*b540*/  FFMA.FTZ R168, R99, -R74, R192 ;  /* 0x8000004a63a87223 */ /* 0x000fe200000100c0 */
[----:B------:R-:W-:Y:S01]  /*b550*/  FMUL.FTZ R185, R134, R175 ;  /* 0x000000af86b97220 */ /* 0x000fe20000410000 */
[----:B------:R-:W-:Y:S01]  /*b560*/  FFMA.FTZ R190, R87, -R72, R190 ;  /* 0x8000004857be7223 */ /* 0x000fe200000100be */
[C---:B------:R-:W-:Y:S01]  /*b570*/  FMUL.FTZ R169, R181.reuse, R7 ;  /* 0x00000007b5a97220 */ /* 0x040fe20000410000 */
[-C--:B------:R-:W-:Y:S01]  /*b580*/  FMUL.FTZ R186, R181, R182.reuse ;  /* 0x000000b6b5ba7220 */ /* 0x080fe20000410000 */
[----:B------:R-:W-:Y:S01]  /*b590*/  FADD.FTZ R4, R4, R137 ;  /* 0x0000008904047221 */ /* 0x000fe20000010000 */
[----:B------:R-:W-:Y:S01]  /*b5a0*/  FADD.FTZ R96, R171, R96 ;  /* 0x00000060ab607221 */ /* 0x000fe20000010000 */
[----:B------:R-:W-:Y:S01]  /*b5b0*/  FFMA.FTZ R185, R168, R171, R185 ;  /* 0x000000aba8b97223 */ /* 0x000fe200000100b9 */
[C---:B------:R-:W-:Y:S01]  /*b5c0*/  FFMA.FTZ R169, R190.reuse, R182, R169 ;  /* 0x000000b6bea97223 */ /* 0x040fe200000100a9 */
[----:B------:R-:W-:Y:S01]  /*b5d0*/  FFMA.FTZ R7, R190, R7, -R186 ;  /* 0x00000007be077223 */ /* 0x000fe200000108ba */
        /* <DEDUP_REMOVED lines=8> */
[----:B------:R-:W-:Y:S01]  /*b660*/  FMUL.FTZ R187, R187, R196 ;  /* 0x000000c4bbbb7220 */ /* 0x000fe20000410000 */
[C---:B------:R-:W-:Y:S01]  /*b670*/  FFMA.FTZ R137, R115.reuse, R192, R146 ;  /* 0x000000c073897223 */ /* 0x040fe20000010092 */
[----:B------:R-:W-:Y:S01]  /*b680*/  FFMA.FTZ R7, R115, -R134, R142 ;  /* 0x8000008673077223 */ /* 0x000fe2000001008e */
[----:B------:R-:W-:Y:S01]  /*b690*/  FADD.FTZ R4, R4, R185 ;  /* 0x000000b904047221 */ /* 0x000fe20000010000 */
[----:B------:R-:W-:Y:S01]  /*b6a0*/  FADD.FTZ R171, R6, R171 ;  /* 0x000000ab06ab7221 */ /* 0x000fe20000010000 */
[----:B------:R-:W-:Y:S01]  /*b6b0*/  FADD.FTZ R93, R182, R93 ;  /* 0x0000005db65d7221 */ /* 0x000fe20000010000 */
[----:B------:R-:W-:Y:S01]  /*b6c0*/  FFMA.FTZ R180, R180, R155, R187 ;  /* 0x0000009bb4b47223 */ /* 0x000fe200000100bb */
[----:B------:R-:W0:Y:S01]  /*b6d0*/  SHFL.DOWN PT, R186, R7, 0x1, 0x1f ;  /* 0x08201f0007ba7f89 */ /* 0x000e2200000e0000 */
[C---:B------:R-:W-:Y:S01]  /*b6e0*/  FMUL.FTZ R5, R11.reuse, R177 ;  /* 0x000000b10b057220 */ /* 0x040fe20000410000 */
[----:B------:R-:W-:Y:S01]  /*b6f0*/  FMUL.FTZ R6, R11, R159 ;  /* 0x0000009f0b067220 */ /* 0x000fe20000410000 */
[----:B------:R-:W-:Y:S01]  /*b700*/  FFMA.FTZ R180, R77, R173, R180 ;  /* 0x000000ad4db47223 */ /* 0x000fe200000100b4 */
[----:B------:R1:W2:Y:S01]  /*b710*/  SHFL.DOWN PT, R155, R137, 0x1, 0x1f ;  /* 0x08201f00899b7f89 */ /* 0x0002a200000e0000 */
[CC--:B------:R-:W-:Y:S01]  /*b720*/  FFMA.FTZ R142, R10.reuse, R188.reuse, -R5 ;  /* 0x000000bc0a8e7223 */ /* 0x0c0fe20000010805 */
[C---:B------:R-:W-:Y:S01]  /*b730*/  FMUL.FTZ R5, R11.reuse, R188 ;  /* 0x000000bc0b057220 */ /* 0x040fe20000410000 */
[C---:B------:R-:W-:Y:S01]  /*b740*/  FFMA.FTZ R146, R10.reuse, R163, -R6 ;  /* 0x000000a30a927223 */ /* 0x040fe20000010806 */
[----:B------:R-:W3:Y:S01]  /*b750*/  SHFL.DOWN PT, R141, R4, 0x1, 0x1f ;  /* 0x08201f00048d7f89 */ /* 0x000ee200000e0000 */
[----:B------:R-:W-:Y:S01]  /*b760*/  MOV R6, R137 ;  /* 0x0000008900067202 */ /* 0x000fe20000000f00 */
[----:B------:R-:W-:Y:S01]  /*b770*/  FFMA.FTZ R5, R10, R177, R5 ;  /* 0x000000b10a057223 */ /* 0x000fe20000010005 */
[----:B------:R-:W-:Y:S01]  /*b780*/  FADD.FTZ R95, R162, R95 ;  /* 0x0000005fa25f7221 */ /* 0x000fe20000010000 */
[----:B------:R-:W4:Y:S01]  /*b790*/  SHFL.DOWN PT, R182, R171, 0x1, 0x1f ;  /* 0x08201f00abb67f89 */ /* 0x000f2200000e0000 */
[----:B------:R-:W-:Y:S01]  /*b7a0*/  FADD.FTZ R55, R180, R55 ;  /* 0x00000037b4377221 */ /* 0x000fe20000010000 */
[----:B------:R-:W-:Y:S01]  /*b7b0*/  FMUL.FTZ R178, R178, R5 ;  /* 0x00000005b2b27220 */ /* 0x000fe20000410000 */
[----:B------:R-:W-:Y:S01]  /*b7c0*/  MOV R5, R171 ;  /* 0x000000ab00057202 */ /* 0x000fe20000000f00 */
[C---:B------:R-:W-:Y:S01]  /*b7d0*/  FMUL.FTZ R163, R11.reuse, R163 ;  /* 0x000000a30ba37220 */ /* 0x040fe20000410000 */
[----:B-1----:R-:W-:Y:S01]  /*b7e0*/  FMUL.FTZ R137, R11, R16 ;  /* 0x000000100b897220 */ /* 0x002fe20000410000 */
[----:B------:R-:W-:Y:S01]  /*b7f0*/  FFMA.FTZ R178, R161, R142, R178 ;  /* 0x0000008ea1b27223 */ /* 0x000fe200000100b2 */
[----:B------:R-:W-:Y:S01]  /*b800*/  FMUL.FTZ R142, R11, R189 ;  /* 0x000000bd0b8e7220 */ /* 0x000fe20000410000 */
[----:B------:R-:W-:Y:S01]  /*b810*/  FFMA.FTZ R163, R10, R159, R163 ;  /* 0x0000009f0aa37223 */ /* 0x000fe200000100a3 */
[----:B------:R-:W-:Y:S01]  /*b820*/  FADD.FTZ R126, R149, R126 ;  /* 0x0000007e957e7221 */ /* 0x000fe20000010000 */
[----:B------:R-:W-:Y:S01]  /*b830*/  FADD.FTZ R117, R145, R117 ;  /* 0x0000007591757221 */ /* 0x000fe20000010000 */
[----:B------:R-:W-:Y:S01]  /*b840*/  FFMA.FTZ R184, R184, R183, R165 ;  /* 0x000000b7b8b87223 */ /* 0x000fe200000100a5 */
[----:B0-----:R-:W-:Y:S01]  /*b850*/  @!P2 FADD.FTZ R7, R7, R186 ;  /* 0x000000ba0707a221 */ /* 0x001fe20000010000 */
[----:B------:R-:W-:Y:S01]  /*b860*/  FMUL.FTZ R190, R190, R163 ;  /* 0x000000a3bebe7220 */ /* 0x000fe20000410000 */
[----:B------:R-:W-:Y:S01]  /*b870*/  FADD.FTZ R120, R135, R120 ;  /* 0x0000007887787221 */ /* 0x000fe20000010000 */
[----:B------:R-:W-:Y:S01]  /*b880*/  FFMA.FTZ R184, R85, R167, R184 ;  /* 0x000000a755b87223 */ /* 0x000fe200000100b8 */
[----:B--2---:R-:W-:Y:S01]  /*b890*/  @!P2 FADD.FTZ R6, R6, R155 ;  /* 0x0000009b0606a221 */ /* 0x004fe20000010000 */
[----:B------:R-:W0:Y:S01]  /*b8a0*/  SHFL.DOWN PT, R180, R7, 0x2, 0x1f ;  /* 0x08401f0007b47f89 */ /* 0x000e2200000e0000 */
[----:B------:R-:W-:Y:S01]  /*b8b0*/  FFMA.FTZ R146, R181, R146, R190 ;  /* 0x00000092b5927223 */ /* 0x000fe200000100be */
[----:B------:R-:W-:Y:S01]  /*b8c0*/  FFMA.FTZ R177, R75, R177, R178 ;  /* 0x000000b14bb17223 */ /* 0x000fe200000100b2 */
[----:B---3--:R-:W-:Y:S01]  /*b8d0*/  @!P2 FADD.FTZ R4, R141, R4 ;  /* 0x000000048d04a221 */ /* 0x008fe20000010000 */
[----:B------:R-:W1:Y:S01]  /*b8e0*/  SHFL.DOWN PT, R161, R6, 0x2, 0x1f ;  /* 0x08401f0006a17f89 */ /* 0x000e6200000e0000 */
[CC--:B------:R-:W-:Y:S01]  /*b8f0*/  FFMA.FTZ R141, R10.reuse, R17.reuse, -R137 ;  /* 0x000000110a8d7223 */ /* 0x0c0fe20000010889 */
[----:B------:R-:W-:Y:S01]  /*b900*/  FMUL.FTZ R17, R11, R17 ;  /* 0x000000110b117220 */ /* 0x000fe20000410000 */
[----:B----4-:R-:W-:Y:S01]  /*b910*/  @!P2 FADD.FTZ R5, R5, R182 ;  /* 0x000000b60505a221 */ /* 0x010fe20000010000 */
[----:B------:R-:W2:Y:S01]  /*b920*/  SHFL.DOWN PT, R155, R4, 0x2, 0x1f ;  /* 0x08401f00049b7f89 */ /* 0x000ea200000e0000 */
[----:B------:R-:W-:Y:S01]  /*b930*/  ISETP.GT.AND P2, PT, R25, 0x1d, PT ;  /* 0x0000001d1900780c */ /* 0x000fe20003f44270 */
[CC--:B------:R-:W-:Y:S01]  /*b940*/  FFMA.FTZ R17, R10.reuse, R16.reuse, R17 ;  /* 0x000000100a117223 */ /* 0x0c0fe20000010011 */
[----:B------:R-:W-:Y:S01]  /*b950*/  FFMA.FTZ R159, R87, R159, R146 ;  /* 0x0000009f579f7223 */ /* 0x000fe20000010092 */
[----:B------:R-:W3:Y:S01]  /*b960*/  SHFL.DOWN PT, R162, R5, 0x2, 0x1f ;  /* 0x08401f0005a27f89 */ /* 0x000ee200000e0000 */
[----:B------:R-:W-:Y:S01]  /*b970*/  FFMA.FTZ R137, R10, R191, -R142 ;  /* 0x000000bf0a897223 */ /* 0x000fe2000001088e */
[----:B------:R-:W-:Y:S01]  /*b980*/  FMUL.FTZ R17, R168, R17 ;  /* 0x00000011a8117220 */ /* 0x000fe20000410000 */
[----:B------:R-:W-:Y:S01]  /*b990*/  FMUL.FTZ R191, R11, R191 ;  /* 0x000000bf0bbf7220 */ /* 0x000fe20000410000 */
[----:B------:R-:W-:Y:S01]  /*b9a0*/  FADD.FTZ R82, R197, R82 ;  /* 0x00000052c5527221 */ /* 0x000fe20000010000 */
[----:B------:R-:W-:Y:S01]  /*b9b0*/  FADD.FTZ R80, R199, R80 ;  /* 0x00000050c7507221 */ /* 0x000fe20000010000 */
[----:B------:R-:W-:Y:S01]  /*b9c0*/  FFMA.FTZ R142, R134, R141, R17 ;  /* 0x0000008d868e7223 */ /* 0x000fe20000010011 */
[----:B------:R-:W-:Y:S01]  /*b9d0*/  FMUL.FTZ R17, R11, R131 ;  /* 0x000000830b117220 */ /* 0x000fe20000410000 */
[----:B------:R-:W-:Y:S01]  /*b9e0*/  FFMA.FTZ R191, R10, R189, R191 ;  /* 0x000000bd0abf7223 */ /* 0x000fe200000100bf */
[----:B------:R-:W-:Y:S01]  /*b9f0*/  FADD.FTZ R49, R184, R49 ;  /* 0x00000031b8317221 */ /* 0x000fe20000010000 */
[----:B------:R-:W-:Y:S01]  /*ba00*/  FFMA.FTZ R142, R99, R16, R142 ;  /* 0x00000010638e7223 */ /* 0x000fe2000001008e */
[-C--:B------:R-:W-:Y:S01]  /*ba10*/  FFMA.FTZ R134, R10, R153.reuse, -R17 ;  /* 0x000000990a867223 */ /* 0x080fe20000010811 */
[----:B0-----:R-:W-:Y:S01]  /*ba20*/  @!P2 FADD.FTZ R7, R7, R180 ;  /* 0x000000b40707a221 */ /* 0x001fe20000010000 */
[C---:B------:R-:W-:Y:S01]  /*ba30*/  FMUL.FTZ R153, R11.reuse, R153 ;  /* 0x000000990b997220 */ /* 0x040fe20000410000 */
[----:B------:R-:W-:Y:S01]  /*ba40*/  FMUL.FTZ R191, R176, R191 ;  /* 0x000000bfb0bf7220 */ /* 0x000fe20000410000 */
[C---:B------:R-:W-:Y:S01]  /*ba50*/  FMUL.FTZ R17, R11.reuse, R152 ;  /* 0x000000980b117220 */ /* 0x040fe20000410000 */
[----:B-1----:R-:W-:Y:S01]  /*ba60*/  @!P2 FADD.FTZ R6, R6, R161 ;  /* 0x000000a10606a221 */ /* 0x002fe20000010000 */
[----:B------:R-:W-:Y:S01]  /*ba70*/  FFMA.FTZ R153, R10, R131, R153 ;  /* 0x000000830a997223 */ /* 0x000fe20000010099 */
[----:B------:R-:W-:Y:S01]  /*ba80*/  FFMA.FTZ R174, R174, R137, R191 ;  /* 0x00000089aeae7223 */ /* 0x000fe200000100bf */
[-C--:B------:R-:W-:Y:S01]  /*ba90*/  FMUL.FTZ R137, R11, R140.reuse ;  /* 0x0000008c0b897220 */ /* 0x080fe20000410000 */
[----:B--2---:R-:W-:Y:S01]  /*baa0*/  @!P2 FADD.FTZ R4, R4, R155 ;  /* 0x0000009b0404a221 */ /* 0x004fe20000010000 */
[----:B------:R-:W-:Y:S01]  /*bab0*/  FMUL.FTZ R172, R172, R153 ;  /* 0x00000099acac7220 */ /* 0x000fe20000410000 */
[----:B------:R-:W0:Y:S01]  /*bac0*/  SHFL.DOWN PT, R155, R6, 0x4, 0x1f ;  /* 0x08801f00069b7f89 */ /* 0x000e2200000e0000 */
[----:B------:R-:W-:Y:S01]  /*bad0*/  FFMA.FTZ R17, R10, R140, R17 ;  /* 0x0000008c0a117223 */ /* 0x000fe20000010011 */
[----:B---3--:R-:W-:Y:S01]  /*bae0*/  @!P2 FADD.FTZ R5, R5, R162 ;  /* 0x000000a20505a221 */ /* 0x008fe20000010000 */
[----:B------:R-:W-:Y:S01]  /*baf0*/  ISETP.GT.AND P2, PT, R25, 0x1b, PT ;  /* 0x0000001b1900780c */ /* 0x000fe20003f44270 */
[----:B------:R-:W1:Y:S01]  /*bb00*/  SHFL.DOWN PT, R162, R7, 0x4, 0x1f ;  /* 0x08801f0007a27f89 */ /* 0x000e6200000e0000 */
[----:B------:R-:W-:Y:S01]  /*bb10*/  FFMA.FTZ R134, R157, R134, R172 ;  /* 0x000000869d867223 */ /* 0x000fe200000100ac */
[----:B------:R-:W-:Y:S01]  /*bb20*/  FADD.FTZ R45, R142, R45 ;  /* 0x0000002d8e2d7221 */ /* 0x000fe20000010000 */
[----:B------:R-:W-:Y:S01]  /*bb30*/  FFMA.FTZ R137, R10, R152, -R137 ;  /* 0x000000980a897223 */ /* 0x000fe20000010889 */
[----:B------:R-:W2:Y:S01]  /*bb40*/  SHFL.DOWN PT, R149, R4, 0x4, 0x1f ;  /* 0x08801f0004957f89 */ /* 0x000ea200000e0000 */
[----:B------:R-:W-:Y:S01]  /*bb50*/  FFMA.FTZ R141, R69, R131, R134 ;  /* 0x00000083458d7223 */ /* 0x000fe20000010086 */
[----:B------:R-:W-:Y:S01]  /*bb60*/  FMUL.FTZ R131, R170, R17 ;  /* 0x00000011aa837220 */ /* 0x000fe20000410000 */
[----:B------:R-:W-:Y:S01]  /*bb70*/  FMUL.FTZ R17, R11, R150 ;  /* 0x000000960b117220 */ /* 0x000fe20000410000 */
[----:B------:R-:W3:Y:S01]  /*bb80*/  SHFL.DOWN PT, R146, R5, 0x4, 0x1f ;  /* 0x08801f0005927f89 */ /* 0x000ee200000e0000 */
[----:B------:R-:W-:Y:S01]  /*bb90*/  FADD.FTZ R86, R141, R86 ;  /* 0x000000568d567221 */ /* 0x000fe20000010000 */
[----:B------:R-:W-:Y:S01]  /*bba0*/  FFMA.FTZ R158, R158, R137, R131 ;  /* 0x000000899e9e7223 */ /* 0x000fe20000010083 */
[CC--:B------:R-:W-:Y:S01]  /*bbb0*/  FFMA.FTZ R137, R10.reuse, R151.reuse, -R17 ;  /* 0x000000970a897223 */ /* 0x0c0fe20000010811 */
[C---:B------:R-:W-:Y:S01]  /*bbc0*/  FMUL.FTZ R151, R11.reuse, R151 ;  /* 0x000000970b977220 */ /* 0x040fe20000410000 */
[C---:B------:R-:W-:Y:S01]  /*bbd0*/  FMUL.FTZ R17, R11.reuse, R148 ;  /* 0x000000940b117220 */ /* 0x040fe20000410000 */
[----:B------:R-:W-:Y:S01]  /*bbe0*/  FMUL.FTZ R131, R11, R138 ;  /* 0x0000008a0b837220 */ /* 0x000fe20000410000 */
[----:B------:R-:W-:Y:S01]  /*bbf0*/  FFMA.FTZ R174, R73, R189, R174 ;  /* 0x000000bd49ae7223 */ /* 0x000fe200000100ae */
[C---:B------:R-:W-:Y:S01]  /*bc00*/  FFMA.FTZ R151, R10.reuse, R150, R151 ;  /* 0x000000960a977223 */ /* 0x040fe20000010097 */
[C---:B------:R-:W-:Y:S01]  /*bc10*/  FFMA.FTZ R16, R10.reuse, R138, R17 ;  /* 0x0000008a0a107223 */ /* 0x040fe20000010011 */
[----:B------:R-:W-:Y:S01]  /*bc20*/  FFMA.FTZ R131, R10, R148, -R131 ;  /* 0x000000940a837223 */ /* 0x000fe20000010883 */
[----:B------:R-:W-:Y:S01]  /*bc30*/  FMUL.FTZ R17, R11, R121 ;  /* 0x000000790b117220 */ /* 0x000fe20000410000 */
        /* <DEDUP_REMOVED lines=9> */
[----:B------:R-:W1:Y:S01]  /*bcd0*/  SHFL.DOWN PT, R142, R7, 0x8, 0x1f ;  /* 0x09001f00078e7f89 */ /* 0x000e6200000e0000 */
[C---:B------:R-:W-:Y:S01]  /*bce0*/  FFMA.FTZ R131, R10.reuse, R125, -R17 ;  /* 0x0000007d0a837223 */ /* 0x040fe20000010811 */
[----:B------:R-:W-:Y:S01]  /*bcf0*/  FFMA.FTZ R137, R61, R150, R18 ;  /* 0x000000963d897223 */ /* 0x000fe20000010012 */
[----:B---3--:R-:W-:Y:S01]  /*bd00*/  @!P2 FADD.FTZ R5, R5, R146 ;  /* 0x000000920505a221 */ /* 0x008fe20000010000 */
[----:B------:R-:W2:Y:S01]  /*bd10*/  SHFL.DOWN PT, R141, R4, 0x8, 0x1f ;  /* 0x09001f00048d7f89 */ /* 0x000ea200000e0000 */
[----:B------:R-:W-:Y:S01]  /*bd20*/  ISETP.GT.AND P2, PT, R25, 0x17, PT ;  /* 0x000000171900780c */ /* 0x000fe20003f44270 */
[----:B------:R-:W-:Y:S01]  /*bd30*/  FFMA.FTZ R17, R10, R121, R16 ;  /* 0x000000790a117223 */ /* 0x000fe20000010010 */
[----:B------:R-:W-:Y:S01]  /*bd40*/  FFMA.FTZ R158, R65, R140, R158 ;  /* 0x0000008c419e7223 */ /* 0x000fe2000001009e */
[----:B------:R-:W3:Y:S01]  /*bd50*/  SHFL.DOWN PT, R134, R5, 0x8, 0x1f ;  /* 0x09001f0005867f89 */ /* 0x000ee200000e0000 */
[----:B------:R-:W-:Y:S01]  /*bd60*/  FADD.FTZ R88, R137, R88 ;  /* 0x0000005889587221 */ /* 0x000fe20000010000 */
        /* <DEDUP_REMOVED lines=9> */
[----:B------:R-:W-:Y:S01]  /*be00*/  FMUL.FTZ R125, R11, R123 ;  /* 0x0000007b0b7d7220 */ /* 0x000fe20000410000 */
[----:B0-----:R-:W-:Y:S01]  /*be10*/  @!P2 FADD.FTZ R6, R6, R145 ;  /* 0x000000910606a221 */ /* 0x001fe20000010000 */
[----:B-1----:R-:W-:-:S04]  /*be20*/  @!P2 FADD.FTZ R7, R7, R142 ;  /* 0x0000008e0707a221 */ /* 0x002fc80000010000 */
[----:B------:R0:W1:Y:S01]  /*be30*/  SHFL.DOWN PT, R137, R6, 0x10, 0x1f ;  /* 0x0a001f0006897f89 */ /* 0x00006200000e0000 */
[----:B--2---:R-:W-:-:S03]  /*be40*/  @!P2 FADD.FTZ R4, R4, R141 ;  /* 0x0000008d0404a221 */ /* 0x004fc60000010000 */
        /* <DEDUP_REMOVED lines=8> */
[----:B-1----:R-:W-:Y:S01]  /*bed0*/  FADD.FTZ R6, R6, R137 ;  /* 0x0000008906067221 */ /* 0x002fe20000010000 */
[----:B--2---:R-:W-:-:S09]  /*bee0*/  FADD.FTZ R7, R7, R18 ;  /* 0x0000001207077221 */ /* 0x004fd20000010000 */
[----:B------:R0:W-:Y:S02]  /*bef0*/  @!P2 STS.128 [UR22+0x440], R4 ;  /* 0x00044004ff00a988 */ /* 0x0001e40008000c16 */
.L_x_12581:
[----:B------:R-:W-:Y:S05]  /*bf00*/  BSYNC.RECONVERGENT B0 ;  /* 0x0000000000007941 */ /* 0x000fea0003800200 */
.L_x_12580:
[C---:B---3--:R-:W-:Y:S01]  /*bf10*/  FMUL.FTZ R17, R11.reuse, R143 ;  /* 0x0000008f0b117220 */ /* 0x048fe20000410000 */
        /* <DEDUP_REMOVED lines=34> */
.L_x_12583:
[----:B------:R-:W-:Y:S05]  /*c140*/  BSYNC.RECONVERGENT B0 ;  /* 0x0000000000007941 */ /* 0x000fea0003800200 */
.L_x_12582:
[----:B------:R-:W-:-:S04]  /*c150*/  IADD3 R116, PT, PT, R116, 0x1, RZ ;  /* 0x0000000174747810 */ /* 0x000fc80007ffe0ff */
[----:B------:R-:W-:-:S13]  /*c160*/  ISETP.GE.AND P2, PT, R116, UR33, PT ;  /* 0x0000002174007c0c */ /* 0x000fda000bf46270 */
[----:B------:R-:W-:Y:S05]  /*c170*/  @!P2 BRA `(.L_x_12584) ;  /* 0xffffffac0058a947 */ /* 0x000fea000383ffff */
.L_x_12566:
[----:B------:R-:W3:Y:S01]  /*c180*/  LDCU UR7, c[0x0][0x388] ;  /* 0x00007100ff0777ac */ /* 0x000ee20008000800 */
[----:B------:R-:W-:Y:S02]  /*c190*/  SHF.L.U32 R0, R24, 0x4, RZ ;  /* 0x0000000418007819 */ /* 0x000fe400000006ff */
[----:B------:R-:W-:Y:S01]  /*c1a0*/  PRMT R19, RZ, 0x7610, R19 ;  /* 0x00007610ff137816 */ /* 0x000fe20000000013 */
[----:B------:R-:W4:Y:S01]  /*c1b0*/  LDCU.64 UR10, c[0x0][0x4f8] ;  /* 0x00009f00ff0a77ac */ /* 0x000f220008000a00 */
[----:B------:R-:W-:Y:S02]  /*c1c0*/  LOP3.LUT R3, R0, 0x3e00, RZ, 0xc0, !PT ;  /* 0x00003e0000037812 */ /* 0x000fe400078ec0ff */
[----:B------:R-:W-:Y:S01]  /*c1d0*/  PRMT R44, RZ, 0x7610, R44 ;  /* 0x00007610ff2c7816 */ /* 0x000fe2000000002c */
[----:B------:R-:W5:Y:S01]  /*c1e0*/  LDCU.64 UR26, c[0x0][0x500] ;  /* 0x0000a000ff1a77ac */ /* 0x000f620008000a00 */
[----:B------:R-:W-:Y:S02]  /*c1f0*/  LOP3.LUT R0, R3, 0x1f, R24, 0xf8, !PT ;  /* 0x0000001f03007812 */ /* 0x000fe400078ef818 */
[----:B------:R-:W-:-:S02]  /*c200*/  PRMT R25, RZ, 0x7610, R25 ;  /* 0x00007610ff197816 */ /* 0x000fc40000000019 */
[C---:B------:R-:W-:Y:S02]  /*c210*/  LOP3.LUT R18, R0.reuse, 0x20, RZ, 0xfc, !PT ;  /* 0x0000002000127812 */ /* 0x040fe400078efcff */
[C---:B------:R-:W-:Y:S02]  /*c220*/  LOP3.LUT R17, R0.reuse, 0x40, RZ, 0xfc, !PT ;  /* 0x0000004000117812 */ /* 0x040fe400078efcff */
[C---:B------:R-:W-:Y:S01]  /*c230*/  LOP3.LUT R15, R0.reuse, 0x60, RZ, 0xfc, !PT ;  /* 0x00000060000f7812 */ /* 0x040fe200078efcff */
[----:B---3--:R-:W-:Y:S01]  /*c240*/  UIADD3 UR7, UPT, UPT, -UR6, UR7, URZ ;  /* 0x0000000706077290 */ /* 0x008fe2000fffe1ff */
[C---:B--2---:R-:W-:Y:S02]  /*c250*/  LOP3.LUT R16, R0.reuse, 0x80, RZ, 0xfc, !PT ;  /* 0x0000008000107812 */ /* 0x044fe400078efcff */
        /* <DEDUP_REMOVED lines=8> */
[----:B------:R-:W-:-:S02]  /*c2e0*/  LOP3.LUT R13, R0, 0xe0, RZ, 0xfc, !PT ;  /* 0x000000e0000d7812 */ /* 0x000fc400078efcff */
        /* <DEDUP_REMOVED lines=10> */
[----:B------:R-:W3:Y:S01]  /*c390*/  @!P3 LDG.E.U16 R44, desc[UR24][R8.64+0x40] ;  /* 0x00004018082cb981 */ /* 0x000ee2000c1e1500 */
[----:B------:R-:W-:Y:S02]  /*c3a0*/  ISETP.GE.AND P3, PT, R13, UR7, PT ;  /* 0x000000070d007c0c */ /* 0x000fe4000bf66270 */
[----:B------:R-:W-:Y:S01]  /*c3b0*/  LOP3.LUT R10, R0, 0x140, RZ, 0xfc, !PT ;  /* 0x00000140000a7812 */ /* 0x000fe200078efcff */
[----:B------:R-:W4:Y:S01]  /*c3c0*/  @!P4 LDG.E.U16 R25, desc[UR24][R8.64+0x80] ;  /* 0x000080180819c981 */ /* 0x000f22000c1e1500 */
[----:B------:R-:W-:-:S02]  /*c3d0*/  ISETP.GE.AND P4, PT, R12, UR7, PT ;  /* 0x000000070c007c0c */ /* 0x000fc4000bf86270 */
[----:B------:R-:W-:Y:S01]  /*c3e0*/  PRMT R53, RZ, 0x7610, R53 ;  /* 0x00007610ff357816 */ /* 0x000fe20000000035 */
[----:B------:R-:W5:Y:S01]  /*c3f0*/  @!P5 LDG.E.U16 R46, desc[UR24][R8.64+0xc0] ;  /* 0x0000c018082ed981 */ /* 0x000f62000c1e1500 */
[----:B------:R-:W-:Y:S02]  /*c400*/  ISETP.GE.AND P5, PT, R11, UR7, PT ;  /* 0x000000070b007c0c */ /* 0x000fe4000bfa6270 */
[C---:B0-----:R-:W-:Y:S01]  /*c410*/  LOP3.LUT R7, R0.reuse, 0x160, RZ, 0xfc, !PT ;  /* 0x0000016000077812 */ /* 0x041fe200078efcff */
[----:B------:R-:W5:Y:S01]  /*c420*/  @!P6 LDG.E.U16 R43, desc[UR24][R8.64+0x100] ;  /* 0x00010018082be981 */ /* 0x000f62000c1e1500 */
[----:B------:R-:W-:Y:S02]  /*c430*/  PRMT R52, RZ, 0x7610, R52 ;  /* 0x00007610ff347816 */ /* 0x000fe40000000034 */
[C---:B------:R-:W-:Y:S01]  /*c440*/  LOP3.LUT R6, R0.reuse, 0x180, RZ, 0xfc, !PT ;  /* 0x0000018000067812 */ /* 0x040fe200078efcff */
[----:B------:R-:W5:Y:S01]  /*c450*/  @!P0 LDG.E.U16 R48, desc[UR24][R8.64+0x140] ;  /* 0x0001401808308981 */ /* 0x000f62000c1e1500 */
[----:B------:R-:W-:-:S02]  /*c460*/  LOP3.LUT R5, R0, 0x1a0, RZ, 0xfc, !PT ;  /* 0x000001a000057812 */ /* 0x000fc400078efcff */
[----:B------:R-:W-:Y:S01]  /*c470*/  LOP3.LUT R4, R0, 0x1c0, RZ, 0xfc, !PT ;  /* 0x000001c000047812 */ /* 0x000fe200078efcff */
[----:B------:R-:W5:Y:S01]  /*c480*/  @!P2 LDG.E.U16 R47, desc[UR24][R8.64+0x180] ;  /* 0x00018018082fa981 */ /* 0x000f62000c1e1500 */
[----:B------:R-:W-:Y:S02]  /*c490*/  ISETP.GE.AND P6, PT, R10, UR7, PT ;  /* 0x000000070a007c0c */ /* 0x000fe4000bfc6270 */
[----:B------:R-:W-:Y:S01]  /*c4a0*/  LOP3.LUT R3, R0, 0x1e0, RZ, 0xfc, !PT ;  /* 0x000001e000037812 */ /* 0x000fe200078efcff */
[----:B------:R-:W5:Y:S01]  /*c4b0*/  @!P3 LDG.E.U16 R50, desc[UR24][R8.64+0x1c0] ;  /* 0x0001c0180832b981 */ /* 0x000f62000c1e1500 */
[----:B------:R-:W-:Y:S02]  /*c4c0*/  ISETP.GE.AND P0, PT, R7, UR7, PT ;  /* 0x0000000707007c0c */ /* 0x000fe4000bf06270 */
[----:B------:R-:W-:Y:S01]  /*c4d0*/  ISETP.GE.AND P2, PT, R6, UR7, PT ;  /* 0x0000000706007c0c */ /* 0x000fe2000bf46270 */
[----:B------:R-:W5:Y:S01]  /*c4e0*/  @!P4 LDG.E.U16 R53, desc[UR24][R8.64+0x200] ;  /* 0x000200180835c981 */ /* 0x000f62000c1e1500 */
[----:B------:R-:W-:-:S02]  /*c4f0*/  ISETP.GE.AND P3, PT, R5, UR7, PT ;  /* 0x0000000705007c0c */ /* 0x000fc4000bf66270 */
[----:B------:R-:W-:Y:S01]  /*c500*/  ISETP.GE.AND P4, PT, R4, UR7, PT ;  /* 0x0000000704007c0c */ /* 0x000fe2000bf86270 */
[----:B------:R-:W5:Y:S01]  /*c510*/  @!P5 LDG.E.U16 R52, desc[UR24][R8.64+0x240] ;  /* 0x000240180834d981 */ /* 0x000f62000c1e1500 */
        /* <DEDUP_REMOVED lines=12> */
[----:B------:R-:W-:-:S02]  /*c5e0*/  F2FP.F16.F32.PACK_AB R97, R97, R120 ;  /* 0x000000786161723e */ /* 0x000fc400000000ff */
[----:B------:R-:W-:Y:S01]  /*c5f0*/  F2FP.F16.F32.PACK_AB R98, R101, R98 ;  /* 0x000000626562723e */ /* 0x000fe200000000ff */
        /* <DEDUP_REMOVED lines=21> */
[----:B0-----:R-:W-:-:S02]  /*c750*/  HADD2.F32 R8, -RZ, R8.H0_H0 ;  /* 0x20000008ff087230 */ /* 0x001fc40000004100 */
[----:B--2---:R-:W-:-:S03]  /*c760*/  HADD2.F32 R44, -RZ, R19.H0_H0 ;  /* 0x20000013ff2c7230 */ /* 0x004fc60000004100 */
[--C-:B------:R-:W-:Y:S01]  /*c770*/  FADD.FTZ R43, R8, R21.reuse ;  /* 0x00000015082b7221 */ /* 0x100fe20000010000 */
[----:B------:R-:W-:Y:S01]  /*c780*/  LDS.U16 R19, [R42+0xc] ;  /* 0x00000c002a137984 */ /* 0x000fe20000000400 */
[----:B---3--:R-:W-:Y:S02]  /*c790*/  HADD2.F32 R8, -RZ, R9.H0_H0 ;  /* 0x20000009ff087230 */ /* 0x008fe40000004100 */
[--C-:B------:R-:W-:Y:S01]  /*c7a0*/  FADD.FTZ R48, R44, R21.reuse ;  /* 0x000000152c307221 */ /* 0x100fe20000010000 */
[----:B------:R-:W-:Y:S01]  /*c7b0*/  FSETP.GTU.FTZ.AND P5, PT, R43, 20, PT ;  /* 0x41a000002b00780b */ /* 0x000fe20003fbc000 */
[----:B------:R-:W-:Y:S01]  /*c7c0*/  LDS.U16 R9, [R42+0xa] ;  /* 0x00000a002a097984 */ /* 0x000fe20000000400 */
[----:B----4-:R-:W-:Y:S02]  /*c7d0*/  HADD2.F32 R44, -RZ, R25.H0_H0 ;  /* 0x20000019ff2c7230 */ /* 0x010fe40000004100 */
[--C-:B------:R-:W-:Y:S02]  /*c7e0*/  FADD.FTZ R47, R8, R21.reuse ;  /* 0x00000015082f7221 */ /* 0x100fe40000010000 */
[----:B------:R-:W0:Y:S01]  /*c7f0*/  LDS.U16 R8, [R42+0x8] ;  /* 0x000008002a087984 */ /* 0x000e220000000400 */
[----:B------:R-:W-:Y:S01]  /*c800*/  FADD.FTZ R50, R44, R21 ;  /* 0x000000152c327221 */ /* 0x000fe20000010000 */
[----:B------:R-:W-:-:S02]  /*c810*/  FSETP.GTU.FTZ.AND P0, PT, R48, 20, PT ;  /* 0x41a000003000780b */ /* 0x000fc40003f1c000 */
[----:B------:R-:W-:Y:S02]  /*c820*/  LDS.U16 R25, [R42+0xe] ;  /* 0x00000e002a197984 */ /* 0x000fe40000000400 */
[----:B------:R-:W-:Y:S01]  /*c830*/  FSETP.GTU.FTZ.AND P2, PT, R50, 20, PT ;  /* 0x41a000003200780b */ /* 0x000fe20003f5c000 */
[----:B------:R-:W-:Y:S02]  /*c840*/  @!P5 FMUL.FTZ R44, R43, -1.4426950216293334961 ;  /* 0xbfb8aa3b2b2cd820 */ /* 0x000fe40000410000 */
[----:B------:R-:W2:Y:S02]  /*c850*/  LDS.U16 R43, [R42+0x10] ;  /* 0x000010002a2b7984 */ /* 0x000ea40000000400 */
[----:B------:R3:W4:Y:S04]  /*c860*/  @!P5 MUFU.EX2 R46, R44 ;  /* 0x0000002c002ed308 */ /* 0x0007280000000800 */
[----:B------:R-:W-:Y:S01]  /*c870*/  @!P0 FMUL.FTZ R48, R48, -1.4426950216293334961 ;  /* 0xbfb8aa3b30308820 */ /* 0x000fe20000410000 */
[----:B---3--:R-:W3:Y:S03]  /*c880*/  LDS.U16 R44, [R42+0x12] ;  /* 0x000012002a2c7984 */ /* 0x008ee60000000400 */
[----:B------:R-:W-:Y:S01]  /*c890*/  @!P2 FMUL.FTZ R50, R50, -1.4426950216293334961 ;  /* 0xbfb8aa3b3232a820 */ /* 0x000fe20000410000 */
[----:B------:R-:W-:Y:S01]  /*c8a0*/  FSETP.GTU.FTZ.AND P6, PT, R47, 20, PT ;  /* 0x41a000002f00780b */ /* 0x000fe20003fdc000 */
[----:B------:R-:W5:Y:S08]  /*c8b0*/  @!P0 MUFU.EX2 R48, R48 ;  /* 0x0000003000308308 */ /* 0x000f700000000800 */
[----:B------:R-:W1:Y:S01]  /*c8c0*/  @!P2 MUFU.EX2 R50, R50 ;  /* 0x000000320032a308 */ /* 0x000e620000000800 */
[----:B----4-:R-:W-:-:S03]  /*c8d0*/  @!P5 FADD.FTZ R46, R46, 1 ;  /* 0x3f8000002e2ed421 */ /* 0x010fc60000010000 */
[----:B------:R-:W-:Y:S01]  /*c8e0*/  @!P6 FMUL.FTZ R47, R47, -1.4426950216293334961 ;  /* 0xbfb8aa3b2f2fe820 */ /* 0x000fe20000410000 */
[----:B0-----:R-:W-:Y:S02]  /*c8f0*/  HADD2.F32 R8, -RZ, R8.H0_H0 ;  /* 0x20000008ff087230 */ /* 0x001fe40000004100 */
[----:B-----5:R-:W-:-:S03]  /*c900*/  @!P0 FADD.FTZ R48, R48, 1 ;  /* 0x3f80000030308421 */ /* 0x020fc60000010000 */
[----:B------:R-:W0:Y:S01]  /*c910*/  @!P6 MUFU.EX2 R47, R47 ;  /* 0x0000002f002fe308 */ /* 0x000e220000000800 */
[----:B-1----:R-:W-:-:S07]  /*c920*/  @!P2 FADD.FTZ R50, R50, 1 ;  /* 0x3f8000003232a421 */ /* 0x002fce0000010000 */
[----:B------:R-:W1:Y:S01]  /*c930*/  @!P5 MUFU.RCP R53, R46 ;  /* 0x0000002e0035d308 */ /* 0x000e620000001000 */
[----:B------:R-:W-:Y:S01]  /*c940*/  FADD.FTZ R54, R8, R21 ;  /* 0x0000001508367221 */ /* 0x000fe20000010000 */
[----:B------:R-:W-:-:S06]  /*c950*/  HADD2.F32 R8, -RZ, R9.H0_H0 ;  /* 0x20000009ff087230 */ /* 0x000fcc0000004100 */
[----:B------:R2:W4:Y:S01]  /*c960*/  @!P0 MUFU.RCP R57, R48 ;  /* 0x0000003000398308 */ /* 0x0005220000001000 */
[----:B------:R-:W-:Y:S01]  /*c970*/  FADD.FTZ R9, R8, R21 ;  /* 0x0000001508097221 */ /* 0x000fe20000010000 */
[----:B------:R-:W-:-:S06]  /*c980*/  HADD2.F32 R8, -RZ, R19.H0_H0 ;  /* 0x20000013ff087230 */ /* 0x000fcc0000004100 */
[----:B------:R-:W5:Y:S01]  /*c990*/  @!P2 MUFU.RCP R50, R50 ;  /* 0x000000320032a308 */ /* 0x000f620000001000 */
[----:B--2---:R-:W-:Y:S02]  /*c9a0*/  HADD2.F32 R48, -RZ, R43.H0_H0 ;  /* 0x2000002bff307230 */ /* 0x004fe40000004100 */
[----:B---3--:R-:W-:Y:S02]  /*c9b0*/  HADD2.F32 R44, -RZ, R44.H0_H0 ;  /* 0x2000002cff2c7230 */ /* 0x008fe40000004100 */
[--C-:B------:R-:W-:Y:S01]  /*c9c0*/  FADD.FTZ R19, R8, R21.reuse ;  /* 0x0000001508137221 */ /* 0x100fe20000010000 */
[----:B0-----:R-:W-:Y:S01]  /*c9d0*/  @!P6 FADD.FTZ R47, R47, 1 ;  /* 0x3f8000002f2fe421 */ /* 0x001fe20000010000 */
[--C-:B------:R-:W-:Y:S01]  /*c9e0*/  FADD.FTZ R48, R48, R21.reuse ;  /* 0x0000001530307221 */ /* 0x100fe20000010000 */
[----:B------:R-:W-:Y:S01]  /*c9f0*/  FADD.FTZ R44, R44, R21 ;  /* 0x000000152c2c7221 */ /* 0x000fe20000010000 */
[----:B-1----:R-:W-:Y:S01]  /*ca00*/  @!P5 FMUL.FTZ R92, R92, R53 ;  /* 0x000000355c5cd220 */ /* 0x002fe20000410000 */
[----:B------:R-:W-:Y:S01]  /*ca10*/  FSETP.GTU.FTZ.AND P5, PT, R19, 20, PT ;  /* 0x41a000001300780b */ /* 0x000fe20003fbc000 */
[----:B----4-:R-:W-:Y:S01]  /*ca20*/  @!P0 FMUL.FTZ R90, R90, R57 ;  /* 0x000000395a5a8220 */ /* 0x010fe20000410000 */
[----:B------:R-:W-:Y:S01]  /*ca30*/  FSETP.GTU.FTZ.AND P3, PT, R54, 20, PT ;  /* 0x41a000003600780b */ /* 0x000fe20003f7c000 */
[----:B------:R-:W0:Y:S01]  /*ca40*/  @!P6 MUFU.RCP R52, R47 ;  /* 0x0000002f0034e308 */ /* 0x000e220000001000 */
[----:B------:R-:W-:Y:S01]  /*ca50*/  FSETP.GTU.FTZ.AND P0, PT, R48, 20, PT ;  /* 0x41a000003000780b */ /* 0x000fe20003f1c000 */
[----:B-----5:R-:W-:Y:S01]  /*ca60*/  @!P2 FMUL.FTZ R67, R67, R50 ;  /* 0x000000324343a220 */ /* 0x020fe20000410000 */
[----:B------:R-:W-:Y:S01]  /*ca70*/  FSETP.GTU.FTZ.AND P2, PT, R44, 20, PT ;  /* 0x41a000002c00780b */ /* 0x000fe20003f5c000 */
[----:B------:R-:W-:Y:S01]  /*ca80*/  HADD2.F32 R46, -RZ, R25.H0_H0 ;  /* 0x20000019ff2e7230 */ /* 0x000fe20000004100 */
[----:B------:R-:W-:-:S05]  /*ca90*/  FSETP.GTU.FTZ.AND P4, PT, R9, 20, PT ;  /* 0x41a000000900780b */ /* 0x000fca0003f9c000 */
[----:B------:R-:W-:Y:S01]  /*caa0*/  @!P5 FMUL.FTZ R19, R19, -1.4426950216293334961 ;  /* 0xbfb8aa3b1313d820 */ /* 0x000fe20000410000 */
[----:B------:R-:W-:Y:S01]  /*cab0*/  FADD.FTZ R46, R46, R21 ;  /* 0x000000152e2e7221 */ /* 0x000fe20000010000 */
[----:B------:R-:W-:Y:S02]  /*cac0*/  @!P3 FMUL.FTZ R8, R54, -1.4426950216293334961 ;  /* 0xbfb8aa3b3608b820 */ /* 0x000fe40000410000 */
[----:B------:R-:W-:Y:S02]  /*cad0*/  @!P0 FMUL.FTZ R43, R48, -1.4426950216293334961 ;  /* 0xbfb8aa3b302b8820 */ /* 0x000fe40000410000 */
[----:B------:R-:W-:Y:S01]  /*cae0*/  @!P2 FMUL.FTZ R44, R44, -1.4426950216293334961 ;  /* 0xbfb8aa3b2c2ca820 */ /* 0x000fe20000410000 */
[----:B0-----:R-:W-:Y:S01]  /*caf0*/  @!P6 FMUL.FTZ R71, R71, R52 ;  /* 0x000000344747e220 */ /* 0x001fe20000410000 */
[----:B------:R-:W0:Y:S01]  /*cb00*/  @!P5 MUFU.EX2 R19, R19 ;  /* 0x000000130013d308 */ /* 0x000e220000000800 */
[----:B------:R-:W-:Y:S01]  /*cb10*/  FSETP.GTU.FTZ.AND P6, PT, R46, 20, PT ;  /* 0x41a000002e00780b */ /* 0x000fe20003fdc000 */
[----:B------:R-:W-:-:S06]  /*cb20*/  @!P4 FMUL.FTZ R9, R9, -1.4426950216293334961 ;  /* 0xbfb8aa3b0909c820 */ /* 0x000fcc0000410000 */
[----:B------:R-:W1:Y:S08]  /*cb30*/  @!P3 MUFU.EX2 R8, R8 ;  /* 0x000000080008b308 */ /* 0x000e700000000800 */
[----:B------:R-:W2:Y:S08]  /*cb40*/  @!P0 MUFU.EX2 R43, R43 ;  /* 0x0000002b002b8308 */ /* 0x000eb00000000800 */
[----:B------:R-:W3:Y:S01]  /*cb50*/  @!P2 MUFU.EX2 R44, R44 ;  /* 0x0000002c002ca308 */ /* 0x000ee20000000800 */
[----:B------:R-:W-:Y:S01]  /*cb60*/  @!P6 FMUL.FTZ R25, R46, -1.4426950216293334961 ;  /* 0xbfb8aa3b2e19e820 */ /* 0x000fe20000410000 */
[----:B0-----:R-:W-:-:S06]  /*cb70*/  @!P5 FADD.FTZ R19, R19, 1 ;  /* 0x3f8000001313d421 */ /* 0x001fcc0000010000 */
[----:B------:R-:W0:Y:S01]  /*cb80*/  @!P4 MUFU.EX2 R9, R9 ;  /* 0x000000090009c308 */ /* 0x000e220000000800 */
[----:B-1----:R-:W-:Y:S01]  /*cb90*/  @!P3 FADD.FTZ R8, R8, 1 ;  /* 0x3f8000000808b421 */ /* 0x002fe20000010000 */
[----:B--2---:R-:W-:-:S06]  /*cba0*/  @!P0 FADD.FTZ R43, R43, 1 ;  /* 0x3f8000002b2b8421 */ /* 0x004fcc0000010000 */
[----:B------:R-:W1:Y:S01]  /*cbb0*/  @!P6 MUFU.EX2 R25, R25 ;  /* 0x000000190019e308 */ /* 0x000e620000000800 */
[----:B---3--:R-:W-:-:S07]  /*cbc0*/  @!P2 FADD.FTZ R44, R44, 1 ;  /* 0x3f8000002c2ca421 */ /* 0x008fce0000010000 */
[----:B------:R2:W-:Y:S01]  /*cbd0*/  @!P3 MUFU.RCP R47, R8 ;  /* 0x00000008002fb308 */ /* 0x0005e20000001000 */
[----:B0-----:R-:W-:-:S07]  /*cbe0*/  @!P4 FADD.FTZ R9, R9, 1 ;  /* 0x3f8000000909c421 */ /* 0x001fce0000010000 */
[----:B------:R-:W0:Y:S01]  /*cbf0*/  @!P5 MUFU.RCP R19, R19 ;  /* 0x000000130013d308 */ /* 0x000e220000001000 */
[----:B--2---:R-:W2:Y:S07]  /*cc00*/  LDS.U16 R8, [R42+0x14] ;  /* 0x000014002a087984 */ /* 0x004eae0000000400 */
[----:B------:R-:W3:Y:S08]  /*cc10*/  @!P0 MUFU.RCP R43, R43 ;  /* 0x0000002b002b8308 */ /* 0x000ef00000001000 */
[----:B------:R-:W4:Y:S01]  /*cc20*/  @!P2 MUFU.RCP R44, R44 ;  /* 0x0000002c002ca308 */ /* 0x000f220000001000 */
[----:B-1----:R-:W-:Y:S01]  /*cc30*/  @!P6 FADD.FTZ R25, R25, 1 ;  /* 0x3f8000001919e421 */ /* 0x002fe20000010000 */
[----:B0-----:R-:W-:-:S02]  /*cc40*/  @!P5 FMUL.FTZ R86, R86, R19 ;  /* 0x000000135656d220 */ /* 0x001fc40000410000 */
[----:B------:R-:W-:Y:S04]  /*cc50*/  LDS.U16 R19, [R42+0x18] ;  /* 0x000018002a137984 */ /* 0x000fe80000000400 */
[----:B------:R0:W-:Y:S01]  /*cc60*/  @!P4 MUFU.RCP R46, R9 ;  /* 0x00000009002ec308 */ /* 0x0001e20000001000 */
[----:B---3--:R-:W-:Y:S02]  /*cc70*/  @!P0 FMUL.FTZ R84, R84, R43 ;  /* 0x0000002b54548220 */ /* 0x008fe40000410000 */
[----:B------:R-:W-:Y:S04]  /*cc80*/  LDS.U16 R43, [R42+0x1c] ;  /* 0x00001c002a2b7984 */ /* 0x000fe80000000400 */
[----:B0-----:R-:W0:Y:S01]  /*cc90*/  LDS.U16 R9, [R42+0x16] ;  /* 0x000016002a097984 */ /* 0x001e220000000400 */
[----:B------:R1:W3:Y:S01]  /*cca0*/  @!P6 MUFU.RCP R48, R25 ;  /* 0x000000190030e308 */ /* 0x0002e20000001000 */
[----:B----4-:R-:W-:-:S02]  /*ccb0*/  @!P2 FMUL.FTZ R55, R55, R44 ;  /* 0x0000002c3737a220 */ /* 0x010fc40000410000 */
[----:B------:R-:W-:Y:S04]  /*ccc0*/  LDS.U16 R44, [R42+0x1e] ;  /* 0x00001e002a2c7984 */ /* 0x000fe80000000400 */
[----:B-1----:R-:W1:Y:S01]  /*ccd0*/  LDS.U16 R25, [R42+0x1a] ;  /* 0x00001a002a197984 */ /* 0x002e620000000400 */
[----:B------:R-:W-:Y:S01]  /*cce0*/  BAR.SYNC.DEFER_BLOCKING 0x0 ;  /* 0x0000000000007b1d */ /* 0x000fe20000010000 */
[----:B------:R-:W-:Y:S01]  /*ccf0*/  @!P3 FMUL.FTZ R88, R88, R47 ;  /* 0x0000002f5858b220 */ /* 0x000fe20000410000 */
[----:B------:R-:W-:Y:S01]  /*cd00*/  PRMT R47, R97, 0x7632, R47 ;  /* 0x00007632612f7816 */ /* 0x000fe2000000002f */
[----:B--2---:R-:W-:Y:S02]  /*cd10*/  HADD2.F32 R8, -RZ, R8.H0_H0 ;  /* 0x20000008ff087230 */ /* 0x004fe40000004100 */
[----:B---3--:R-:W-:Y:S01]  /*cd20*/  @!P6 FMUL.FTZ R59, R59, R48 ;  /* 0x000000303b3be220 */ /* 0x008fe20000410000 */
[----:B------:R-:W-:Y:S01]  /*cd30*/  @!P4 FMUL.FTZ R63, R63, R46 ;  /* 0x0000002e3f3fc220 */ /* 0x000fe20000410000 */
[----:B------:R-:W-:-:S02]  /*cd40*/  F2FP.F16.F32.PACK_AB R117, R122, R117 ;  /* 0x000000757a75723e */ /* 0x000fc400000000ff */
[----:B------:R-:W-:Y:S02]  /*cd50*/  PRMT R46, R98, 0x7632, R46 ;  /* 0x00007632622e7816 */ /* 0x000fe4000000002e */
[----:B------:R-:W-:Y:S01]  /*cd60*/  F2FP.F16.F32.PACK_AB R119, R126, R119 ;  /* 0x000000777e77723e */ /* 0x000fe200000000ff */
[----:B------:R2:W-:Y:S02]  /*cd70*/  STS.U16 [R42+0x6], R47 ;  /* 0x0000062f2a007388 */ /* 0x0005e40000000400 */
[----:B--2---:R-:W-:Y:S01]  /*cd80*/  FADD.FTZ R47, R8, R21 ;  /* 0x00000015082f7221 */ /* 0x004fe20000010000 */
[----:B0-----:R-:W-:-:S04]  /*cd90*/  HADD2.F32 R8, -RZ, R9.H0_H0 ;  /* 0x20000009ff087230 */ /* 0x001fc80000004100 */
[----:B------:R-:W-:Y:S01]  /*cda0*/  FSETP.GTU.FTZ.AND P6, PT, R47, 20, PT ;  /* 0x41a000002f00780b */ /* 0x000fe20003fdc000 */
[--C-:B------:R-:W-:Y:S01]  /*cdb0*/  FADD.FTZ R9, R8, R21.reuse ;  /* 0x0000001508097221 */ /* 0x100fe20000010000 */
[----:B------:R-:W-:Y:S01]  /*cdc0*/  HADD2.F32 R8, -RZ, R19.H0_H0 ;  /* 0x20000013ff087230 */ /* 0x000fe20000004100 */
[----:B------:R-:W-:Y:S01]  /*cdd0*/  PRMT R48, R117, 0x7632, R48 ;  /* 0x0000763275307816 */ /* 0x000fe20000000030 */
[----:B------:R1:W-:Y:S01]  /*cde0*/  STS.U16 [R42+0x2], R46 ;  /* 0x0000022e2a007388 */ /* 0x0003e20000000400 */
[----:B------:R-:W-:Y:S02]  /*cdf0*/  F2FP.F16.F32.PACK_AB R95, R118, R95 ;  /* 0x0000005f765f723e */ /* 0x000fe400000000ff */
[----:B------:R-:W-:Y:S02]  /*ce00*/  F2FP.F16.F32.PACK_AB R91, R94, R91 ;  /* 0x0000005b5e5b723e */ /* 0x000fe400000000ff */
[----:B------:R-:W-:Y:S02]  /*ce10*/  F2FP.F16.F32.PACK_AB R89, R124, R89 ;  /* 0x000000597c59723e */ /* 0x000fe400000000ff */
[----:B------:R-:W-:Y:S01]  /*ce20*/  F2FP.F16.F32.PACK_AB R93, R96, R93 ;  /* 0x0000005d605d723e */ /* 0x000fe200000000ff */
[----:B------:R-:W-:Y:S01]  /*ce30*/  FADD.FTZ R19, R8, R21 ;  /* 0x0000001508137221 */ /* 0x000fe20000010000 */
[----:B------:R-:W-:Y:S01]  /*ce40*/  PRMT R50, R119, 0x7632, R50 ;  /* 0x0000763277327816 */ /* 0x000fe20000000032 */
[----:B-1----:R-:W-:Y:S01]  /*ce50*/  HADD2.F32 R46, -RZ, R25.H0_H0 ;  /* 0x20000019ff2e7230 */ /* 0x002fe20000004100 */
[----:B------:R0:W-:Y:S01]  /*ce60*/  STS.U16 [R42+0xa], R48 ;  /* 0x00000a302a007388 */ /* 0x0001e20000000400 */
[----:B------:R-:W-:Y:S01]  /*ce70*/  @!P6 FMUL.FTZ R8, R47, -1.4426950216293334961 ;  /* 0xbfb8aa3b2f08e820 */ /* 0x000fe20000410000 */
[----:B------:R-:W-:-:S02]  /*ce80*/  PRMT R52, R95, 0x7632, R52 ;  /* 0x000076325f347816 */ /* 0x000fc40000000034 */
[----:B------:R-:W-:Y:S02]  /*ce90*/  PRMT R53, R91, 0x7632, R53 ;  /* 0x000076325b357816 */ /* 0x000fe40000000035 */
[----:B------:R-:W-:Y:S01]  /*cea0*/  PRMT R47, R93, 0x7632, R47 ;  /* 0x000076325d2f7816 */ /* 0x000fe2000000002f */
[----:B------:R1:W-:Y:S01]  /*ceb0*/  STS.U16 [R42+0xe], R50 ;  /* 0x00000e322a007388 */ /* 0x0003e20000000400 */
[----:B------:R-:W-:Y:S01]  /*cec0*/  FADD.FTZ R25, R46, R21 ;  /* 0x000000152e197221 */ /* 0x000fe20000010000 */
[----:B0-----:R-:W-:Y:S01]  /*ced0*/  PRMT R48, R89, 0x7632, R48 ;  /* 0x0000763259307816 */ /* 0x001fe20000000030 */
[----:B------:R-:W-:Y:S01]  /*cee0*/  HADD2.F32 R46, -RZ, R43.H0_H0 ;  /* 0x2000002bff2e7230 */ /* 0x000fe20000004100 */
[----:B------:R-:W-:Y:S01]  /*cef0*/  STS.U16 [R42], R98 ;  /* 0x000000622a007388 */ /* 0x000fe20000000400 */
[----:B-1----:R-:W-:-:S03]  /*cf00*/  MOV R50, UR7 ;  /* 0x0000000700327c02 */ /* 0x002fc60008000f00 */
[----:B------:R-:W-:Y:S01]  /*cf10*/  STS.U16 [R42+0x4], R97 ;  /* 0x000004612a007388 */ /* 0x000fe20000000400 */
[----:B------:R-:W-:-:S03]  /*cf20*/  FADD.FTZ R46, R46, R21 ;  /* 0x000000152e2e7221 */ /* 0x000fc60000010000 */
        /* <DEDUP_REMOVED lines=32> */
[----:B------:R-:W-:Y:S02]  /*d130*/  HADD2.F32 R44, -RZ, R44.H0_H0 ;  /* 0x2000002cff2c7230 */ /* 0x000fe40000004100 */
[----:B------:R-:W-:Y:S01]  /*d140*/  @!P3 FMUL.FTZ R9, R9, -1.4426950216293334961 ;  /* 0xbfb8aa3b0909b820 */ /* 0x000fe20000410000 */
[----:B------:R-:W2:Y:S02]  /*d150*/  @!P6 MUFU.EX2 R8, R8 ;  /* 0x000000080008e308 */ /* 0x000ea40000000800 */
[----:B------:R-:W-:Y:S01]  /*d160*/  FADD.FTZ R44, R44, R21 ;  /* 0x000000152c2c7221 */ /* 0x000fe20000010000 */
[----:B------:R-:W-:-:S04]  /*d170*/  FSETP.GTU.FTZ.AND P5, PT, R25, 20, PT ;  /* 0x41a000001900780b */ /* 0x000fc80003fbc000 */
[----:B------:R-:W-:Y:S01]  /*d180*/  @!P2 FMUL.FTZ R19, R19, -1.4426950216293334961 ;  /* 0xbfb8aa3b1313a820 */ /* 0x000fe20000410000 */
[----:B------:R-:W-:Y:S01]  /*d190*/  FSETP.GTU.FTZ.AND P4, PT, R44, 20, PT ;  /* 0x41a000002c00780b */ /* 0x000fe20003f9c000 */
[----:B------:R-:W-:Y:S01]  /*d1a0*/  @!P0 FMUL.FTZ R43, R46, -1.4426950216293334961 ;  /* 0xbfb8aa3b2e2b8820 */ /* 0x000fe20000410000 */
[----:B------:R-:W3:Y:S01]  /*d1b0*/  @!P3 MUFU.EX2 R9, R9 ;  /* 0x000000090009b308 */ /* 0x000ee20000000800 */
[----:B------:R-:W4:Y:S07]  /*d1c0*/  LDS R93, [UR22+0x420] ;  /* 0x00042016ff5d7984 */ /* 0x000f2e0008000800 */
[----:B------:R-:W5:Y:S08]  /*d1d0*/  @!P2 MUFU.EX2 R19, R19 ;  /* 0x000000130013a308 */ /* 0x000f700000000800 */
[----:B------:R-:W1:Y:S01]  /*d1e0*/  @!P0 MUFU.EX2 R43, R43 ;  /* 0x0000002b002b8308 */ /* 0x000e620000000800 */
[----:B------:R-:W-:Y:S01]  /*d1f0*/  @!P4 FMUL.FTZ R44, R44, -1.4426950216293334961 ;  /* 0xbfb8aa3b2c2cc820 */ /* 0x000fe20000410000 */
[----:B--2---:R-:W-:Y:S01]  /*d200*/  @!P6 FADD.FTZ R8, R8, 1 ;  /* 0x3f8000000808e421 */ /* 0x004fe20000010000 */
[----:B------:R-:W-:Y:S01]  /*d210*/  @!P5 FMUL.FTZ R25, R25, -1.4426950216293334961 ;  /* 0xbfb8aa3b1919d820 */ /* 0x000fe20000410000 */
[----:B------:R-:W-:Y:S01]  /*d220*/  UMOV UR7, URZ ;  /* 0x000000ff00077c82 */ /* 0x000fe20008000000 */
[----:B---3--:R-:W-:Y:S01]  /*d230*/  @!P3 FADD.FTZ R9, R9, 1 ;  /* 0x3f8000000909b421 */ /* 0x008fe20000010000 */
[----:B------:R-:W-:-:S02]  /*d240*/  UIMAD.WIDE.U32 UR8, UR23, UR10, UR6 ;  /* 0x0000000a170872a5 */ /* 0x000fc4000f8e0006 */
[----:B0-----:R-:W0:Y:S01]  /*d250*/  @!P6 MUFU.RCP R95, R8 ;  /* 0x00000008005fe308 */ /* 0x001e220000001000 */
[----:B-----5:R-:W-:Y:S01]  /*d260*/  @!P2 FADD.FTZ R19, R19, 1 ;  /* 0x3f8000001313a421 */ /* 0x020fe20000010000 */
[----:B------:R-:W-:Y:S01]  /*d270*/  UIMAD UR9, UR23, UR11, UR9 ;  /* 0x0000000b170972a4 */ /* 0x000fe2000f8e0209 */
[----:B------:R-:W2:Y:S05]  /*d280*/  LDCU.64 UR10, c[0x0][0x550] ;  /* 0x0000aa00ff0a77ac */ /* 0x000eaa0008000a00 */
[----:B------:R-:W3:Y:S01]  /*d290*/  @!P4 MUFU.EX2 R44, R44 ;  /* 0x0000002c002cc308 */ /* 0x000ee20000000800 */
[----:B-1----:R-:W-:-:S07]  /*d2a0*/  @!P0 FADD.FTZ R43, R43, 1 ;  /* 0x3f8000002b2b8421 */ /* 0x002fce0000010000 */
[----:B------:R-:W1:Y:S08]  /*d2b0*/  @!P5 MUFU.EX2 R25, R25 ;  /* 0x000000190019d308 */ /* 0x000e700000000800 */
[----:B------:R5:W4:Y:S01]  /*d2c0*/  @!P3 MUFU.RCP R46, R9 ;  /* 0x00000009002eb308 */ /* 0x000b220000001000 */
[----:B------:R-:W-:-:S07]  /*d2d0*/  UIMAD.WIDE.U32 UR8, UR12, UR26, UR8 ;  /* 0x0000001a0c0872a5 */ /* 0x000fce000f8e0008 */
[----:B------:R-:W2:Y:S01]  /*d2e0*/  @!P2 MUFU.RCP R19, R19 ;  /* 0x000000130013a308 */ /* 0x000ea20000001000 */
[----:B------:R-:W-:-:S07]  /*d2f0*/  UIMAD UR9, UR12, UR27, UR9 ;  /* 0x0000001b0c0972a4 */ /* 0x000fce000f8e0209 */
[----:B------:R-:W2:Y:S01]  /*d300*/  @!P0 MUFU.RCP R43, R43 ;  /* 0x0000002b002b8308 */ /* 0x000ea20000001000 */
[----:B0-----:R-:W-:Y:S01]  /*d310*/  @!P6 FMUL.FTZ R82, R82, R95 ;  /* 0x0000005f5252e220 */ /* 0x001fe20000410000 */
[----:B---3--:R-:W-:Y:S01]  /*d320*/  @!P4 FADD.FTZ R44, R44, 1 ;  /* 0x3f8000002c2cc421 */ /* 0x008fe20000010000 */
[----:B-----5:R-:W-:Y:S01]  /*d330*/  IADD3 R9, P6, PT, R0, UR8, RZ ;  /* 0x0000000800097c10 */ /* 0x020fe2000ffde0ff */
[----:B-1----:R-:W-:Y:S01]  /*d340*/  @!P5 FADD.FTZ R25, R25, 1 ;  /* 0x3f8000001919d421 */ /* 0x002fe20000010000 */
[----:B----4-:R-:W-:Y:S02]  /*d350*/  @!P3 FMUL.FTZ R51, R51, R46 ;  /* 0x0000002e3333b220 */ /* 0x010fe40000410000 */
        /* <DEDUP_REMOVED lines=103> */
[----:B------:R-:W2:Y:S03]  /*d9d0*/  LDCU.64 UR8, c[0x0][0x560] ;  /* 0x0000ac00ff0877ac */ /* 0x000ea60008000a00 */
[----:B---3--:R-:W-:Y:S01]  /*d9e0*/  UIMAD.WIDE.U32 UR6, UR12, UR10, UR6 ;  /* 0x0000000a0c0672a5 */ /* 0x008fe2000f8e0006 */
[----:B------:R-:W-:-:S03]  /*d9f0*/  FADD.FTZ R92, R92, R23 ;  /* 0x000000175c5c7221 */ /* 0x000fc60000010000 */
[----:B------:R-:W-:Y:S02]  /*da00*/  UIMAD UR7, UR12, UR11, UR7 ;  /* 0x0000000b0c0772a4 */ /* 0x000fe4000f8e0207 */
[----:B0-----:R-:W-:Y:S01]  /*da10*/  IADD3 R9, P0, PT, R0, UR6, RZ ;  /* 0x0000000600097c10 */ /* 0x001fe2000ff1e0ff */
[----:B------:R-:W-:-:S03]  /*da20*/  FADD.FTZ R71, R92, R71 ;  /* 0x000000475c477221 */ /* 0x000fc60000010000 */
[----:B--2---:R-:W-:Y:S01]  /*da30*/  LEA R8, P3, R9, UR8, 0x1 ;  /* 0x0000000809087c11 */ /* 0x004fe2000f8608ff */
[----:B------:R-:W-:-:S04]  /*da40*/  FADD.FTZ R90, R71, R90 ;  /* 0x0000005a475a7221 */ /* 0x000fc80000010000 */
[----:B------:R-:W-:Y:S01]  /*da50*/  FADD.FTZ R67, R90, R67 ;  /* 0x000000435a437221 */ /* 0x000fe20000010000 */
[-C--:B-1----:R-:W-:Y:S02]  /*da60*/  ISETP.GE.AND P2, PT, R0, R69.reuse, PT ;  /* 0x000000450000720c */ /* 0x082fe40003f46270 */
[----:B------:R-:W-:Y:S02]  /*da70*/  ISETP.GE.AND P1, PT, R18, R69, PT ;  /* 0x000000451200720c */ /* 0x000fe40003f26270 */
[----:B------:R-:W-:-:S04]  /*da80*/  IADD3.X R18, PT, PT, RZ, UR7, RZ, P0, !PT ;  /* 0x00000007ff127c10 */ /* 0x000fc800087fe4ff */
        /* <DEDUP_REMOVED lines=53> */
.L_x_12532:
        /* <DEDUP_REMOVED lines=33> */
.L_x_12587:
[----:B------:R-:W-:Y:S05]  /*dff0*/  BSYNC.RECONVERGENT B0 ;  /* 0x0000000000007941 */ /* 0x000fea0003800200 */
.L_x_12586:
        /* <DEDUP_REMOVED lines=31> */
.L_x_12589:
[----:B------:R-:W-:Y:S05]  /*e1f0*/  BSYNC.RECONVERGENT B0 ;  /* 0x0000000000007941 */ /* 0x000fea0003800200 */
.L_x_12588:
        /* <DEDUP_REMOVED lines=29> */
.L_x_12591:
        /* <DEDUP_REMOVED lines=26> */
[----:B-----5:R-:W-:Y:S01]  /*e570*/  IMAD R20, R10, UR44, RZ ;  /* 0x0000002c0a147c24 */ /* 0x020fe2000f8e02ff */
        /* <DEDUP_REMOVED lines=39> */
.L_x_12590:
[----:B------:R-:W-:Y:S05]  /*e7f0*/  EXIT ;  /* 0x000000000000794d */ /* 0x000fea0003800000 */
.L_x_12592:
        /* <DEDUP_REMOVED lines=16> */
.L_x_18730:


//--------------------- .text._Z25selective_scan_bwd_kernelI32Selective_Scan_bwd_kernel_traitsILi32ELi16ELb0ELb0ELb1ELb0ELb0EN3c104HalfENS1_7complexIfEEEEv12SSMParamsBwd --------------------------
	.section	.text._Z25selective_scan_bwd_kernelI32Selective_Scan_bwd_kernel_traitsILi32ELi16ELb0ELb0ELb1ELb0ELb0EN3c104HalfENS1_7complexIfEEEEv12SSMParamsBwd,"ax",@progbits
	.align	128
        .global         _Z25selective_scan_bwd_kernelI32Selective_Scan_bwd_kernel_traitsILi32ELi16ELb0ELb0ELb1ELb0ELb0EN3c104HalfENS1_7complexIfEEEEv12SSMParamsBwd
        .type           _Z25selective_scan_bwd_kernelI32Selective_Scan_bwd_kernel_traitsILi32ELi16ELb0ELb0ELb1ELb0ELb0EN3c104HalfENS1_7complexIfEEEEv12SSMParamsBwd,@function
        .size           _Z25selective_scan_bwd_kernelI32Selective_Scan_bwd_kernel_traitsILi32ELi16ELb0ELb0ELb1ELb0ELb0EN3c104HalfENS1_7complexIfEEEEv12SSMParamsBwd,(.L_x_18731 - _Z25selective_scan_bwd_kernelI32Selective_Scan_bwd_kernel_traitsILi32ELi16ELb0ELb0ELb1ELb0ELb0EN3c104HalfENS1_7complexIfEEEEv12SSMParamsBwd)
        .other          _Z25selective_scan_bwd_kernelI32Selective_Scan_bwd_kernel_traitsILi32ELi16ELb0ELb0ELb1ELb0ELb0EN3c104HalfENS1_7complexIfEEEEv12SSMParamsBwd,@"STO_CUDA_ENTRY STV_DEFAULT"
_Z25selective_scan_bwd_kernelI32Selective_Scan_bwd_kernel_traitsILi32ELi16ELb0ELb0ELb1ELb0ELb0EN3c104HalfENS1_7complexIfEEEEv12SSMParamsBwd:
.text._Z25selective_scan_bwd_kernelI32Selective_Scan_bwd_kernel_traitsILi32ELi16ELb0ELb0ELb1ELb0ELb0EN3c104HalfENS1_7complexIfEEEEv12SSMParamsBwd:
        /* <DEDUP_REMOVED lines=36> */
[----:B------:R-:W-:-:S12]  /*0240*/  USHF.R.S32.HI UR25, URZ, 0x1f, UR24 ;  /* 0x0000001fff197899 */ /* 0x000fd80008011418 */
        /* <DEDUP_REMOVED lines=26> */
[----:B0-----:R-:W-:Y:S01]  /*03f0*/  R2UR UR5, R2 ;  /* 0x00000000020572ca */ /* 0x001fe200000e0000 */
[----:B-1----:R-:W-:Y:S02]  /*0400*/  USHF.R.U64 UR10, UR20, 0x1, UR21 ;  /* 0x00000001140a7899 */ /* 0x002fe40008001215 */
[----:B------:R-:W-:-:S10]  /*0410*/  UIMAD UR13, UR6, UR11, UR13 ;  /* 0x0000000b060d72a4 */ /* 0x000fd4000f8e020d */
[----:B------:R-:W-:-:S04]  /*0420*/  UIADD3 UR18, UPT, UPT, URZ, -UR5, URZ ;  /* 0x80000005ff127290 */ /* 0x000fc8000fffe0ff */
[----:B------:R-:W-:-:S04]  /*0430*/  UIMAD UR18, UR18, UR29, URZ ;  /* 0x0000001d121272a4 */ /* 0x000fc8000f8e02ff */
[----:B------:R-:W-:Y:S02]  /*0440*/  UIMAD.WIDE.U32 UR4, UR5, UR18, UR4 ;  /* 0x00000012050472a5 */ /* 0x000fe4000f8e0004 */
[----:B------:R-:W-:Y:S02]  /*0450*/  ULEA UR18, UP3, UR19, UR14, 0x1 ;  /* 0x0000000e13127291 */ /* 0x000fe4000f8608ff */
[----:B------:R-:W-:Y:S02]  /*0460*/  UIMAD.WIDE.U32 UR4, UR5, UR27, URZ ;  /* 0x0000001b050472a5 */ /* 0x000fe4000f8e00ff */
[----:B------:R-:W-:Y:S02]  /*0470*/  ULEA.HI.X UR19, UR19, UR15, UR7, 0x1, UP3 ;  /* 0x0000000f13137291 */ /* 0x000fe400098f0c07 */
[----:B------:R-:W-:-:S03]  /*0480*/  USHF.R.U32.HI UR14, URZ, 0x1, UR21 ;  /* 0x00000001ff0e7899 */ /* 0x000fc60008011615 */
        /* <DEDUP_REMOVED lines=15> */
[----:B------:R-:W-:Y:S02]  /*0580*/  UIADD3 UR4, UP3, UPT, UR24, UR4, URZ ;  /* 0x0000000418047290 */ /* 0x000fe4000ff7e0ff */
[----:B------:R-:W-:Y:S02]  /*0590*/  UIMAD UR14, UR14, UR6, URZ ;  /* 0x000000060e0e72a4 */ /* 0x000fe4000f8e02ff */
[----:B------:R-:W-:Y:S01]  /*05a0*/  UIADD3.X UR21, UPT, UPT, UR25, UR21, URZ, UP3, !UPT ;  /* 0x0000001519157290 */ /* 0x000fe20009ffe4ff */
[----:B------:R-:W3:Y:S02]  /*05b0*/  LDCU.64 UR24, c[0x0][0x540] ;  /* 0x0000a800ff1877ac */ /* 0x000ee40008000a00 */
[----:B------:R-:W-:-:S02]  /*05c0*/  @UP0 UIADD3 UR7, UPT, UPT, UR7, 0x1, URZ ;  /* 0x0000000107070890 */ /* 0x000fc4000fffe0ff */
[----:B------:R-:W-:Y:S02]  /*05d0*/  UISETP.NE.U32.AND UP0, UPT, UR36, URZ, UPT ;  /* 0x000000ff2400728c */ /* 0x000fe4000bf05070 */
[----:B------:R-:W-:Y:S02]  /*05e0*/  @!UP2 UIADD3 UR7, UPT, UPT, -UR7, URZ, URZ ;  /* 0x000000ff0707a290 */ /* 0x000fe4000fffe1ff */
[----:B------:R-:W-:Y:S02]  /*05f0*/  UISETP.NE.AND.EX UP0, UPT, UR37, URZ, UPT, UP0 ;  /* 0x000000ff2500728c */ /* 0x000fe4000bf05300 */
[----:B--2---:R-:W-:Y:S02]  /*0600*/  ULEA UR20, UP2, UR4, UR34, 0x1 ;  /* 0x0000002204147291 */ /* 0x004fe4000f8408ff */
[----:B------:R-:W-:Y:S02]  /*0610*/  @!UP1 ULOP3.LUT UR7, URZ, UR28, URZ, 0x33, !UPT ;  /* 0x0000001cff079292 */ /* 0x000fe4000f8e33ff */
[----:B------:R-:W-:-:S02]  /*0620*/  ULEA.HI.X UR21, UR4, UR35, UR21, 0x1, UP2 ;  /* 0x0000002304157291 */ /* 0x000fc400090f0c15 */
[----:B------:R-:W-:Y:S02]  /*0630*/  USHF.R.S32.HI UR4, URZ, 0x1f, UR7 ;  /* 0x0000001fff047899 */ /* 0x000fe40008011407 */
[----:B0-----:R-:W-:Y:S01]  /*0640*/  UIMAD.WIDE.U32 UR12, UR7, UR22, UR12 ;  /* 0x00000016070c72a5 */ /* 0x001fe2000f8e000c */
[----:B------:R-:W0:Y:S01]  /*0650*/  @UP0 LDCU UR15, c[0x0][0x384] ;  /* 0x00007080ff0f07ac */ /* 0x000e220008000800 */
[----:B------:R-:W-:Y:S02]  /*0660*/  UIMAD UR5, UR4, UR22, URZ ;  /* 0x00000016040572a4 */ /* 0x000fe4000f8e02ff */
[----:B-1----:R-:W-:Y:S02]  /*0670*/  UIMAD UR11, UR4, UR32, URZ ;  /* 0x00000020040b72a4 */ /* 0x002fe4000f8e02ff */
[----:B------:R-:W-:Y:S02]  /*0680*/  UIMAD UR9, UR7, UR23, UR5 ;  /* 0x00000017070972a4 */ /* 0x000fe4000f8e0205 */
[----:B------:R-:W-:-:S02]  /*0690*/  UIMAD.WIDE.U32 UR4, UR7, UR32, URZ ;  /* 0x00000020070472a5 */ /* 0x000fc4000f8e00ff */
[----:B------:R-:W-:Y:S02]  /*06a0*/  UIMAD UR11, UR7, UR33, UR11 ;  /* 0x00000021070b72a4 */ /* 0x000fe4000f8e020b */
[----:B------:R-:W-:Y:S01]  /*06b0*/  ULEA UR7, UR26, 0xfffffc00, 0xa ;  /* 0xfffffc001a077891 */ /* 0x000fe2000f8e50ff */
[----:B------:R-:W1:Y:S01]  /*06c0*/  @UP0 LDCU UR27, c[0x0][0x38c] ;  /* 0x00007180ff1b07ac */ /* 0x000e620008000800 */
[----:B------:R-:W2:Y:S02]  /*06d0*/  LDCU.64 UR28, c[0x0][0x450] ;  /* 0x00008a00ff1c77ac */ /* 0x000ea40008000a00 */
        /* <DEDUP_REMOVED lines=9> */
[----:B---3--:R-:W-:-:S02]  /*0770*/  ULEA UR9, UP1, UR10, UR24, 0x3 ;  /* 0x000000180a097291 */ /* 0x008fc4000f8218ff */
[----:B-1----:R-:W-:Y:S02]  /*0780*/  @UP0 UIMAD UR11, UR4, UR27, URZ ;  /* 0x0000001b040b02a4 */ /* 0x002fe4000f8e02ff */
[----:B--2---:R-:W-:Y:S02]  /*0790*/  ULEA UR22, UP2, UR23, UR28, 0x1 ;  /* 0x0000001c17167291 */ /* 0x004fe4000f8408ff */
        /* <DEDUP_REMOVED lines=12> */
[----:B------:R-:W-:Y:S01]  /*0860*/  CS2R R8, SRZ ;  /* 0x0000000000087805 */ /* 0x000fe2000001ff00 */
[----:B------:R-:W1:Y:S01]  /*0870*/  LDCU UR11, c[0x0][0x394] ;  /* 0x00007280ff0b77ac */ /* 0x000e620008000800 */
[C---:B0-----:R-:W-:Y:S02]  /*0880*/  SHF.L.U32 R0, R5.reuse, 0x4, RZ ;  /* 0x0000000405007819 */ /* 0x041fe400000006ff */
[----:B------:R-:W-:-:S04]  /*0890*/  LOP3.LUT R5, R5, 0x1f, RZ, 0xc0, !PT ;  /* 0x0000001f05057812 */ /* 0x000fc800078ec0ff */
[----:B-1----:R-:W-:-:S07]  /*08a0*/  LOP3.LUT R7, R5, 0x3e00, R0, 0xf8, !PT ;  /* 0x00003e0005077812 */ /* 0x002fce00078ef800 */
.L_x_12677:
[----:B0-----:R-:W0:Y:S01]  /*08b0*/  S2R R116, SR_TID.X ;  /* 0x0000000000747919 */ /* 0x001e220000002100 */
[----:B------:R-:W1:Y:S01]  /*08c0*/  LDCU UR32, c[0x0][0x388] ;  /* 0x00007100ff2077ac */ /* 0x000e620008000800 */
[----:B------:R-:W-:Y:S02]  /*08d0*/  MOV R2, UR16 ;  /* 0x0000001000027c02 */ /* 0x000fe40008000f00 */
[----:B------:R-:W-:Y:S01]  /*08e0*/  MOV R3, UR17 ;  /* 0x0000001100037c02 */ /* 0x000fe20008000f00 */
[----:B------:R-:W-:Y:S01]  /*08f0*/  ULEA UR8, UR11, 0xfffffe00, 0x9 ;  /* 0xfffffe000b087891 */ /* 0x000fe2000f8e48ff */
[----:B------:R-:W-:Y:S02]  /*0900*/  PRMT R23, RZ, 0x7610, R23 ;  /* 0x00007610ff177816 */ /* 0x000fe40000000017 */
[----:B------:R-:W-:Y:S02]  /*0910*/  PRMT R24, RZ, 0x7610, R24 ;  /* 0x00007610ff187816 */ /* 0x000fe40000000018 */
        /* <DEDUP_REMOVED lines=9> */
[C---:B------:R-:W-:Y:S01]  /*09b0*/  ISETP.GE.AND P1, PT, R7.reuse, UR8, PT ;  /* 0x0000000807007c0c */ /* 0x040fe2000bf26270 */
[----:B------:R-:W-:Y:S01]  /*09c0*/  IMAD.WIDE.U32 R6, R7, 0x2, R2 ;  /* 0x0000000207067825 */ /* 0x000fe200078e0002 */
[----:B------:R-:W-:Y:S02]  /*09d0*/  PRMT R27, RZ, 0x7610, R27 ;  /* 0x00007610ff1b7816 */ /* 0x000fe4000000001b */
[----:B------:R-:W-:Y:S02]  /*09e0*/  P2R R66, PR, RZ, 0x2 ;  /* 0x00000002ff427803 */ /* 0x000fe40000000000 */
[----:B0-----:R-:W-:Y:S02]  /*09f0*/  SHF.L.U32 R0, R116, 0x4, RZ ;  /* 0x0000000474007819 */ /* 0x001fe400000006ff */
[----:B------:R-:W-:-:S02]  /*0a00*/  PRMT R28, RZ, 0x7610, R28 ;  /* 0x00007610ff1c7816 */ /* 0x000fc4000000001c */
[----:B------:R-:W-:Y:S02]  /*0a10*/  LOP3.LUT R31, R5, 0x3e00, R0, 0xf8, !PT ;  /* 0x00003e00051f7812 */ /* 0x000fe400078ef800 */
[----:B------:R-:W-:Y:S02]  /*0a20*/  PRMT R29, RZ, 0x7610, R29 ;  /* 0x00007610ff1d7816 */ /* 0x000fe4000000001d */
[C---:B------:R-:W-:Y:S02]  /*0a30*/  LOP3.LUT R16, R31.reuse, 0x20, RZ, 0xfc, !PT ;  /* 0x000000201f107812 */ /* 0x040fe400078efcff */
[C---:B------:R-:W-:Y:S02]  /*0a40*/  LOP3.LUT R4, R31.reuse, 0x80, RZ, 0xfc, !PT ;  /* 0x000000801f047812 */ /* 0x040fe400078efcff */
[----:B------:R-:W-:Y:S02]  /*0a50*/  ISETP.GE.AND P0, PT, R16, UR8, PT ;  /* 0x0000000810007c0c */ /* 0x000fe4000bf06270 */
[----:B------:R-:W-:-:S02]  /*0a60*/  SHF.L.U32 R2, R31, 0x1, RZ ;  /* 0x000000011f027819 */ /* 0x000fc400000006ff */
[C---:B------:R-:W-:Y:S02]  /*0a70*/  LOP3.LUT R10, R31.reuse, 0xc0, RZ, 0xfc, !PT ;  /* 0x000000c01f0a7812 */ /* 0x040fe400078efcff */
[----:B------:R-:W-:Y:S01]  /*0a80*/  ISETP.GE.AND P4, PT, R4, UR8, PT ;  /* 0x0000000804007c0c */ /* 0x000fe2000bf86270 */
[----:B------:R-:W-:Y:S01]  /*0a90*/  BAR.SYNC.DEFER_BLOCKING 0x0 ;  /* 0x0000000000007b1d */ /* 0x000fe20000010000 */
[----:B------:R-:W-:Y:S02]  /*0aa0*/  LOP3.LUT R3, R31, 0x60, RZ, 0xfc, !PT ;  /* 0x000000601f037812 */ /* 0x000fe400078efcff */
[----:B------:R-:W-:Y:S02]  /*0ab0*/  P2R R67, PR, RZ, 0x1 ;  /* 0x00000001ff437803 */ /* 0x000fe40000000000 */
[C---:B------:R-:W-:Y:S02]  /*0ac0*/  IADD3 R4, P1, PT, R2.reuse, UR18, RZ ;  /* 0x0000001202047c10 */ /* 0x040fe4000ff3e0ff */
[----:B------:R-:W-:-:S02]  /*0ad0*/  IADD3 R2, P0, PT, R2, UR20, RZ ;  /* 0x0000001402027c10 */ /* 0x000fc4000ff1e0ff */
[----:B------:R-:W-:Y:S02]  /*0ae0*/  ISETP.GE.AND P2, PT, R10, UR8, PT ;  /* 0x000000080a007c0c */ /* 0x000fe4000bf46270 */
[C---:B------:R-:W-:Y:S02]  /*0af0*/  LOP3.LUT R10, R31.reuse, 0xe0, RZ, 0xfc, !PT ;  /* 0x000000e01f0a7812 */ /* 0x040fe400078efcff */
[----:B------:R-:W-:Y:S02]  /*0b00*/  LOP3.LUT R0, R31, 0x40, RZ, 0xfc, !PT ;  /* 0x000000401f007812 */ /* 0x000fe400078efcff */
[----:B------:R-:W-:Y:S02]  /*0b10*/  ISETP.GE.AND P5, PT, R3, UR8, PT ;  /* 0x0000000803007c0c */ /* 0x000fe4000bfa6270 */
[----:B------:R-:W-:Y:S02]  /*0b20*/  IADD3.X R3, PT, PT, RZ, UR21, RZ, P0, !PT ;  /* 0x00000015ff037c10 */ /* 0x000fe400087fe4ff */
[----:B------:R-:W-:-:S02]  /*0b30*/  IADD3.X R5, PT, PT, RZ, UR19, RZ, P1, !PT ;  /* 0x00000013ff057c10 */ /* 0x000fc40008ffe4ff */
[----:B------:R-:W-:Y:S02]  /*0b40*/  ISETP.GE.AND P0, PT, R10, UR8, PT ;  /* 0x000000080a007c0c */ /* 0x000fe4000bf06270 */
[----:B------:R-:W-:Y:S01]  /*0b50*/  ISETP.NE.AND P1, PT, R66, RZ, PT ;  /* 0x000000ff4200720c */ /* 0x000fe20003f25270 */
[----:B------:R-:W2:Y:S01]  /*0b60*/  @!P2 LDG.E.U16 R22, desc[UR30][R6.64+0x180] ;  /* 0x0001801e0616a981 */ /* 0x000ea2000c1e1500 */
[----:B------:R-:W-:Y:S02]  /*0b70*/  ISETP.GE.AND P6, PT, R0, UR8, PT ;  /* 0x0000000800007c0c */ /* 0x000fe4000bfc6270 */
[C---:B------:R-:W-:Y:S01]  /*0b80*/  LOP3.LUT R0, R31.reuse, 0xa0, RZ, 0xfc, !PT ;  /* 0x000000a01f007812 */ /* 0x040fe200078efcff */
[----:B------:R-:W3:Y:S01]  /*0b90*/  @!P5 LDG.E.U16 R19, desc[UR30][R6.64+0xc0] ;  /* 0x0000c01e0613d981 */ /* 0x000ee2000c1e1500 */
[----:B------:R-:W-:Y:S02]  /*0ba0*/  LOP3.LUT R11, R31, 0x100, RZ, 0xfc, !PT ;  /* 0x000001001f0b7812 */ /* 0x000fe400078efcff */
[----:B------:R-:W-:Y:S01]  /*0bb0*/  ISETP.GE.AND P3, PT, R0, UR8, PT ;  /* 0x0000000800007c0c */ /* 0x000fe2000bf66270 */
[----:B------:R-:W4:Y:S01]  /*0bc0*/  @!P4 LDG.E.U16 R20, desc[UR30][R6.64+0x100] ;  /* 0x0001001e0614c981 */ /* 0x000f22000c1e1500 */
[----:B------:R-:W-:-:S02]  /*0bd0*/  PRMT R0, RZ, 0x7610, R0 ;  /* 0x00007610ff007816 */ /* 0x000fc40000000000 */
[----:B------:R-:W-:Y:S01]  /*0be0*/  P2R R73, PR, RZ, 0x1 ;  /* 0x00000001ff497803 */ /* 0x000fe20000000000 */
[----:B------:R-:W5:Y:S01]  /*0bf0*/  @!P0 LDG.E.U16 R23, desc[UR30][R6.64+0x1c0] ;  /* 0x0001c01e06178981 */ /* 0x000f62000c1e1500 */
[----:B------:R-:W-:Y:S02]  /*0c00*/  ISETP.GE.AND P0, PT, R11, UR8, PT ;  /* 0x000000080b007c0c */ /* 0x000fe4000bf06270 */
[C---:B------:R-:W-:Y:S01]  /*0c10*/  LOP3.LUT R12, R31.reuse, 0x120, RZ, 0xfc, !PT ;  /* 0x000001201f0c7812 */ /* 0x040fe200078efcff */
[----:B------:R-:W2:Y:S01]  /*0c20*/  @!P1 LDG.E.U16 R0, desc[UR30][R6.64] ;  /* 0x0000001e06009981 */ /* 0x000ea2000c1e1500 */
[----:B------:R-:W-:Y:S02]  /*0c30*/  ISETP.GE.AND P1, PT, R16, UR8, PT ;  /* 0x0000000810007c0c */ /* 0x000fe4000bf26270 */
[C---:B------:R-:W-:Y:S01]  /*0c40*/  LOP3.LUT R13, R31.reuse, 0x140, RZ, 0xfc, !PT ;  /* 0x000001401f0d7812 */ /* 0x040fe200078efcff */
[----:B------:R-:W3:Y:S01]  /*0c50*/  @!P6 LDG.E.U16 R18, desc[UR30][R6.64+0x80] ;  /* 0x0000801e0612e981 */ /* 0x000ee2000c1e1500 */
[----:B------:R-:W-:-:S02]  /*0c60*/  LOP3.LUT R14, R31, 0x160, RZ, 0xfc, !PT ;  /* 0x000001601f0e7812 */ /* 0x000fc400078efcff */
[----:B------:R-:W-:Y:S01]  /*0c70*/  P2R R74, PR, RZ, 0x1 ;  /* 0x00000001ff4a7803 */ /* 0x000fe20000000000 */
[----:B------:R-:W5:Y:S01]  /*0c80*/  @!P3 LDG.E.U16 R21, desc[UR30][R6.64+0x140] ;  /* 0x0001401e0615b981 */ /* 0x000f62000c1e1500 */
[----:B------:R-:W-:Y:S02]  /*0c90*/  P2R R72, PR, RZ, 0x4 ;  /* 0x00000004ff487803 */ /* 0x000fe40000000000 */
[C---:B------:R-:W-:Y:S01]  /*0ca0*/  LOP3.LUT R15, R31.reuse, 0x180, RZ, 0xfc, !PT ;  /* 0x000001801f0f7812 */ /* 0x040fe200078efcff */
[----:B------:R-:W5:Y:S01]  /*0cb0*/  @!P0 LDG.E.U16 R24, desc[UR30][R6.64+0x200] ;  /* 0x0002001e06188981 */ /* 0x000f62000c1e1500 */
[----:B------:R-:W-:Y:S02]  /*0cc0*/  ISETP.GE.AND P0, PT, R12, UR8, PT ;  /* 0x000000080c007c0c */ /* 0x000fe4000bf06270 */
[----:B------:R-:W-:Y:S01]  /*0cd0*/  LOP3.LUT R30, R31, 0x1c0, RZ, 0xfc, !PT ;  /* 0x000001c01f1e7812 */ /* 0x000fe200078efcff */
[----:B------:R-:W4:Y:S01]  /*0ce0*/  @!P1 LDG.E.U16 R17, desc[UR30][R6.64+0x40] ;  /* 0x0000401e06119981 */ /* 0x000f22000c1e1500 */
[----:B------:R-:W-:-:S02]  /*0cf0*/  ISETP.GE.AND P1, PT, R13, UR8, PT ;  /* 0x000000080d007c0c */ /* 0x000fc4000bf26270 */
[----:B------:R-:W-:Y:S02]  /*0d00*/  ISETP.GE.AND P2, PT, R14, UR8, PT ;  /* 0x000000080e007c0c */ /* 0x000fe4000bf46270 */
[C---:B------:R-:W-:Y:S02]  /*0d10*/  LOP3.LUT R16, R31.reuse, 0x1a0, RZ, 0xfc, !PT ;  /* 0x000001a01f107812 */ /* 0x040fe400078efcff */
[----:B------:R-:W-:Y:S02]  /*0d20*/  P2R R71, PR, RZ, 0x8 ;  /* 0x00000008ff477803 */ /* 0x000fe40000000000 */
[----:B------:R-:W-:Y:S01]  /*0d30*/  LOP3.LUT R31, R31, 0x1e0, RZ, 0xfc, !PT ;  /* 0x000001e01f1f7812 */ /* 0x000fe200078efcff */
[----:B------:R-:W5:Y:S01]  /*0d40*/  @!P0 LDG.E.U16 R25, desc[UR30][R6.64+0x240] ;  /* 0x0002401e06198981 */ /* 0x000f62000c1e1500 */
[----:B------:R-:W-:Y:S02]  /*0d50*/  P2R R70, PR, RZ, 0x10 ;  /* 0x00000010ff467803 */ /* 0x000fe40000000000 */
[----:B------:R-:W-:Y:S01]  /*0d60*/  ISETP.GE.AND P3, PT, R15, UR8, PT ;  /* 0x000000080f007c0c */ /* 0x000fe2000bf66270 */
[----:B------:R-:W5:Y:S01]  /*0d70*/  @!P1 LDG.E.U16 R26, desc[UR30][R6.64+0x280] ;  /* 0x0002801e061a9981 */ /* 0x000f62000c1e1500 */
[----:B------:R-:W-:-:S02]  /*0d80*/  P2R R69, PR, RZ, 0x20 ;  /* 0x00000020ff457803 */ /* 0x000fc40000000000 */
[----:B------:R-:W-:Y:S01]  /*0d90*/  ISETP.GE.AND P4, PT, R16, UR8, PT ;  /* 0x0000000810007c0c */ /* 0x000fe2000bf86270 */
[----:B------:R-:W5:Y:S01]  /*0da0*/  @!P2 LDG.E.U16 R27, desc[UR30][R6.64+0x2c0] ;  /* 0x0002c01e061ba981 */ /* 0x000f62000c1e1500 */
[----:B------:R-:W-:Y:S02]  /*0db0*/  P2R R68, PR, RZ, 0x40 ;  /* 0x00000040ff447803 */ /* 0x000fe40000000000 */
[----:B------:R-:W-:Y:S02]  /*0dc0*/  ISETP.GE.AND P5, PT, R30, UR8, PT ;  /* 0x000000081e007c0c */ /* 0x000fe4000bfa6270 */
[----:B------:R-:W-:Y:S02]  /*0dd0*/  ISETP.GE.AND P6, PT, R31, UR8, PT ;  /* 0x000000081f007c0c */ /* 0x000fe4000bfc6270 */
[----:B------:R-:W-:Y:S01]  /*0de0*/  PRMT R32, RZ, 0x7610, R32 ;  /* 0x00007610ff207816 */ /* 0x000fe20000000020 */
[----:B------:R-:W5:Y:S01]  /*0df0*/  @!P3 LDG.E.U16 R28, desc[UR30][R6.64+0x300] ;  /* 0x0003001e061cb981 */ /* 0x000f62000c1e1500 */
[----:B------:R-:W-:-:S03]  /*0e00*/  PRMT R33, RZ, 0x7610, R33 ;  /* 0x00007610ff217816 */ /* 0x000fc60000000021 */
[----:B------:R-:W5:Y:S04]  /*0e10*/  @!P4 LDG.E.U16 R29, desc[UR30][R6.64+0x340] ;  /* 0x0003401e061dc981 */ /* 0x000f68000c1e1500 */
[----:B------:R-:W5:Y:S04]  /*0e20*/  @!P5 LDG.E.U16 R32, desc[UR30][R6.64+0x380] ;  /* 0x0003801e0620d981 */ /* 0x000f68000c1e1500 */
[----:B------:R0:W5:Y:S01]  /*0e30*/  @!P6 LDG.E.U16 R33, desc[UR30][R6.64+0x3c0] ;  /* 0x0003c01e0621e981 */ /* 0x000162000c1e1500 */
[----:B------:R-:W0:Y:S01]  /*0e40*/  S2R R10, SR_LANEID ;  /* 0x00000000000a7919 */ /* 0x000e220000000000 */
[----:B------:R-:W1:Y:S01]  /*0e50*/  S2UR UR8, SR_CgaCtaId ;  /* 0x00000000000879c3 */ /* 0x000e620000008800 */
[----:B------:R-:W-:Y:S01]  /*0e60*/  UMOV UR28, 0x400 ;  /* 0x00000400001c7882 */ /* 0x000fe20000000000 */
[----:B------:R-:W-:-:S02]  /*0e70*/  P2R R65, PR, RZ, 0x1 ;  /* 0x00000001ff417803 */ /* 0x000fc40000000000 */
[----:B------:R-:W-:-:S04]  /*0e80*/  ISETP.NE.AND P0, PT, R74, RZ, PT ;  /* 0x000000ff4a00720c */ /* 0x000fc80003f05270 */
[----:B------:R-:W-:Y:S01]  /*0e90*/  P2R R64, PR, RZ, 0x1 ;  /* 0x00000001ff407803 */ /* 0x000fe20000000000 */
[----:B-1----:R-:W-:Y:S01]  /*0ea0*/  ULEA UR28, UR8, UR28, 0x18 ;  /* 0x0000001c081c7291 */ /* 0x002fe2000f8ec0ff */
[C---:B0-----:R-:W-:Y:S01]  /*0eb0*/  IADD3 R7, PT, PT, R10.reuse, 0x80, RZ ;  /* 0x000000800a077810 */ /* 0x041fe20007ffe0ff */
[----:B------:R-:W0:Y:S01]  /*0ec0*/  LDCU UR8, c[0x0][0x38c] ;  /* 0x00007180ff0877ac */ /* 0x000e220008000800 */
[C---:B------:R-:W-:Y:S02]  /*0ed0*/  IADD3 R13, PT, PT, R10.reuse, 0x20, RZ ;  /* 0x000000200a0d7810 */ /* 0x040fe40007ffe0ff */
[C---:B------:R-:W-:Y:S02]  /*0ee0*/  IADD3 R15, PT, PT, R10.reuse, 0x40, RZ ;  /* 0x000000400a0f7810 */ /* 0x040fe40007ffe0ff */
[-C--:B------:R-:W-:Y:S02]  /*0ef0*/  LEA.HI.SX32 R7, R7, R10.reuse, 0x1b ;  /* 0x0000000a07077211 */ /* 0x080fe400078fdaff */
[----:B------:R-:W-:-:S02]  /*0f00*/  LEA.HI.SX32 R11, R10, R10, 0x1b ;  /* 0x0000000a0a0b7211 */ /* 0x000fc400078fdaff */
[-C--:B------:R-:W-:Y:S02]  /*0f10*/  LEA.HI.SX32 R12, R13, R10.reuse, 0x1b ;  /* 0x0000000a0d0c7211 */ /* 0x080fe400078fdaff */
[----:B------:R-:W-:Y:S02]  /*0f20*/  LEA.HI.SX32 R13, R15, R10, 0x1b ;  /* 0x0000000a0f0d7211 */ /* 0x000fe400078fdaff */
[----:B------:R-:W-:Y:S02]  /*0f30*/  LEA R15, R7, UR28, 0x1 ;  /* 0x0000001c070f7c11 */ /* 0x000fe4000f8e08ff */
[C---:B------:R-:W-:Y:S02]  /*0f40*/  IADD3 R31, PT, PT, R10.reuse, 0x60, RZ ;  /* 0x000000600a1f7810 */ /* 0x040fe40007ffe0ff */
[----:B------:R-:W-:Y:S02]  /*0f50*/  IADD3 R7, PT, PT, R10, 0xc0, RZ ;  /* 0x000000c00a077810 */ /* 0x000fe40007ffe0ff */
[----:B------:R-:W-:-:S02]  /*0f60*/  LEA R11, R11, UR28, 0x1 ;  /* 0x0000001c0b0b7c11 */ /* 0x000fc4000f8e08ff */
[----:B------:R-:W-:Y:S02]  /*0f70*/  IADD3 R35, PT, PT, R10, 0xa0, RZ ;  /* 0x000000a00a237810 */ /* 0x000fe40007ffe0ff */
[----:B------:R-:W-:Y:S02]  /*0f80*/  LEA R12, R12, UR28, 0x1 ;  /* 0x0000001c0c0c7c11 */ /* 0x000fe4000f8e08ff */
[-C--:B------:R-:W-:Y:S02]  /*0f90*/  LEA.HI.SX32 R14, R31, R10.reuse, 0x1b ;  /* 0x0000000a1f0e7211 */ /* 0x080fe400078fdaff */
[-C--:B------:R-:W-:Y:S02]  /*0fa0*/  LEA.HI.SX32 R7, R7, R10.reuse, 0x1b ;  /* 0x0000000a07077211 */ /* 0x080fe400078fdaff */
[----:B------:R-:W-:Y:S02]  /*0fb0*/  LEA.HI.SX32 R16, R35, R10, 0x1b ;  /* 0x0000000a23107211 */ /* 0x000fe400078fdaff */
[----:B------:R-:W-:-:S02]  /*0fc0*/  IADD3 R31, PT, PT, R10, 0xe0, RZ ;  /* 0x000000e00a1f7810 */ /* 0x000fc40007ffe0ff */
[C---:B------:R-:W-:Y:S02]  /*0fd0*/  IADD3 R35, PT, PT, R10.reuse, 0x100, RZ ;  /* 0x000001000a237810 */ /* 0x040fe40007ffe0ff */
[----:B------:R-:W-:Y:S02]  /*0fe0*/  LEA R13, R13, UR28, 0x1 ;  /* 0x0000001c0d0d7c11 */ /* 0x000fe4000f8e08ff */
[----:B------:R-:W-:Y:S02]  /*0ff0*/  IADD3 R37, PT, PT, R10, 0x120, RZ ;  /* 0x000001200a257810 */ /* 0x000fe40007ffe0ff */
[----:B------:R-:W-:Y:S02]  /*1000*/  LEA R14, R14, UR28, 0x1 ;  /* 0x0000001c0e0e7c11 */ /* 0x000fe4000f8e08ff */
[----:B------:R-:W-:Y:S02]  /*1010*/  IADD3 R39, PT, PT, R10, 0x140, RZ ;  /* 0x000001400a277810 */ /* 0x000fe40007ffe0ff */
[----:B------:R-:W-:-:S02]  /*1020*/  ISETP.NE.AND P0, PT, R73, RZ, PT ;  /* 0x000000ff4900720c */ /* 0x000fc40003f05270 */
[-C--:B------:R-:W-:Y:S02]  /*1030*/  LEA.HI.SX32 R31, R31, R10.reuse, 0x1b ;  /* 0x0000000a1f1f7211 */ /* 0x080fe400078fdaff */
[----:B------:R-:W-:Y:S02]  /*1040*/  LEA R16, R16, UR28, 0x1 ;  /* 0x0000001c10107c11 */ /* 0x000fe4000f8e08ff */
[-C--:B------:R-:W-:Y:S02]  /*1050*/  LEA.HI.SX32 R35, R35, R10.reuse, 0x1b ;  /* 0x0000000a23237211 */ /* 0x080fe400078fdaff */
[-C--:B------:R-:W-:Y:S02]  /*1060*/  LEA.HI.SX32 R37, R37, R10.reuse, 0x1b ;  /* 0x0000000a25257211 */ /* 0x080fe400078fdaff */
[----:B------:R-:W-:Y:S02]  /*1070*/  LEA.HI.SX32 R39, R39, R10, 0x1b ;  /* 0x0000000a27277211 */ /* 0x000fe400078fdaff */
        /* <DEDUP_REMOVED lines=17> */
[----:B--2---:R-:W-:Y:S04]  /*1190*/  STS.U16 [R11], R0 ;  /* 0x000000000b007388 */ /* 0x004fe80000000400 */
[----:B----4-:R1:W-:Y:S04]  /*11a0*/  STS.U16 [R12+0x40], R17 ;  /* 0x000040110c007388 */ /* 0x0103e80000000400 */
[----:B---3--:R2:W-:Y:S01]  /*11b0*/  STS.U16 [R13+0x80], R18 ;  /* 0x000080120d007388 */ /* 0x0085e20000000400 */
[----:B-1----:R-:W-:-:S02]  /*11c0*/  LEA R17, R7, UR28, 0x1 ;  /* 0x0000001c07117c11 */ /* 0x002fc4000f8e08ff */
[C---:B------:R-:W-:Y:S01]  /*11d0*/  IADD3 R7, PT, PT, R10.reuse, 0x160, RZ ;  /* 0x000001600a077810 */ /* 0x040fe20007ffe0ff */
[----:B------:R1:W-:Y:S01]  /*11e0*/  STS.U16 [R14+0xc0], R19 ;  /* 0x0000c0130e007388 */ /* 0x0003e20000000400 */
[----:B--2---:R-:W-:Y:S02]  /*11f0*/  LEA R18, R31, UR28, 0x1 ;  /* 0x0000001c1f127c11 */ /* 0x004fe4000f8e08ff */
[----:B------:R-:W-:Y:S01]  /*1200*/  LEA.HI.SX32 R7, R7, R10, 0x1b ;  /* 0x0000000a07077211 */ /* 0x000fe200078fdaff */
[----:B------:R2:W-:Y:S01]  /*1210*/  STS.U16 [R15+0x100], R20 ;  /* 0x000100140f007388 */ /* 0x0005e20000000400 */
[----:B------:R-:W-:-:S03]  /*1220*/  IADD3 R31, PT, PT, R10, 0x180, RZ ;  /* 0x000001800a1f7810 */ /* 0x000fc60007ffe0ff */
[----:B-----5:R3:W-:Y:S01]  /*1230*/  STS.U16 [R16+0x140], R21 ;  /* 0x0001401510007388 */ /* 0x0207e20000000400 */
[----:B-1----:R-:W-:Y:S02]  /*1240*/  LEA R19, R35, UR28, 0x1 ;  /* 0x0000001c23137c11 */ /* 0x002fe4000f8e08ff */
[C---:B------:R-:W-:Y:S01]  /*1250*/  IADD3 R35, PT, PT, R10.reuse, 0x1a0, RZ ;  /* 0x000001a00a237810 */ /* 0x040fe20007ffe0ff */
[----:B------:R1:W-:Y:S01]  /*1260*/  STS.U16 [R17+0x180], R22 ;  /* 0x0001801611007388 */ /* 0x0003e20000000400 */
[----:B--2---:R-:W-:Y:S02]  /*1270*/  LEA R20, R37, UR28, 0x1 ;  /* 0x0000001c25147c11 */ /* 0x004fe4000f8e08ff */
[C---:B------:R-:W-:Y:S02]  /*1280*/  IADD3 R37, PT, PT, R10.reuse, 0x1c0, RZ ;  /* 0x000001c00a257810 */ /* 0x040fe40007ffe0ff */
[----:B---3--:R-:W-:Y:S01]  /*1290*/  LEA R21, R39, UR28, 0x1 ;  /* 0x0000001c27157c11 */ /* 0x008fe2000f8e08ff */
[----:B------:R2:W-:Y:S01]  /*12a0*/  STS.U16 [R18+0x1c0], R23 ;  /* 0x0001c01712007388 */ /* 0x0005e20000000400 */
[----:B------:R-:W-:-:S02]  /*12b0*/  IADD3 R39, PT, PT, R10, 0x1e0, RZ ;  /* 0x000001e00a277810 */ /* 0x000fc40007ffe0ff */
[-C--:B------:R-:W-:Y:S02]  /*12c0*/  LEA.HI.SX32 R31, R31, R10.reuse, 0x1b ;  /* 0x0000000a1f1f7211 */ /* 0x080fe400078fdaff */
[----:B-1----:R-:W-:Y:S01]  /*12d0*/  LEA R22, R7, UR28, 0x1 ;  /* 0x0000001c07167c11 */ /* 0x002fe2000f8e08ff */
[----:B------:R1:W-:Y:S01]  /*12e0*/  STS.U16 [R19+0x200], R24 ;  /* 0x0002001813007388 */ /* 0x0003e20000000400 */
[-C--:B------:R-:W-:Y:S02]  /*12f0*/  LEA.HI.SX32 R35, R35, R10.reuse, 0x1b ;  /* 0x0000000a23237211 */ /* 0x080fe400078fdaff */
[----:B------:R-:W-:Y:S01]  /*1300*/  SHF.L.U32 R0, R10, 0x4, RZ ;  /* 0x000000040a007819 */ /* 0x000fe200000006ff */
[----:B------:R3:W-:Y:S01]  /*1310*/  STS.U16 [R20+0x240], R25 ;  /* 0x0002401914007388 */ /* 0x0007e20000000400 */
[-C--:B------:R-:W-:Y:S02]  /*1320*/  LEA.HI.SX32 R37, R37, R10.reuse, 0x1b ;  /* 0x0000000a25257211 */ /* 0x080fe400078fdaff */
[----:B------:R-:W-:Y:S01]  /*1330*/  LEA.HI.SX32 R39, R39, R10, 0x1b ;  /* 0x0000000a27277211 */ /* 0x000fe200078fdaff */
[----:B------:R4:W-:Y:S01]  /*1340*/  STS.U16 [R21+0x280], R26 ;  /* 0x0002801a15007388 */ /* 0x0009e20000000400 */
[----:B--2---:R-:W-:-:S02]  /*1350*/  LEA R23, R31, UR28, 0x1 ;  /* 0x0000001c1f177c11 */ /* 0x004fc4000f8e08ff */
[----:B-1----:R-:W-:Y:S01]  /*1360*/  LEA R24, R35, UR28, 0x1 ;  /* 0x0000001c23187c11 */ /* 0x002fe2000f8e08ff */
[----:B------:R1:W-:Y:S01]  /*1370*/  STS.U16 [R22+0x2c0], R27 ;  /* 0x0002c01b16007388 */ /* 0x0003e20000000400 */
[----:B---3--:R-:W-:-:S03]  /*1380*/  LEA R25, R37, UR28, 0x1 ;  /* 0x0000001c25197c11 */ /* 0x008fc6000f8e08ff */
[----:B------:R2:W-:Y:S01]  /*1390*/  STS.U16 [R23+0x300], R28 ;  /* 0x0003001c17007388 */ /* 0x0005e20000000400 */
[----:B----4-:R-:W-:Y:S02]  /*13a0*/  LEA R26, R39, UR28, 0x1 ;  /* 0x0000001c271a7c11 */ /* 0x010fe4000f8e08ff */
[----:B-1----:R-:W-:Y:S01]  /*13b0*/  LEA.HI.SX32 R27, R0, R0, 0x1b ;  /* 0x00000000001b7211 */ /* 0x002fe200078fdaff */
[----:B------:R1:W-:Y:S03]  /*13c0*/  STS.U16 [R24+0x340], R29 ;  /* 0x0003401d18007388 */ /* 0x0003e60000000400 */
[----:B------:R-:W-:Y:S01]  /*13d0*/  LEA R27, R27, UR28, 0x1 ;  /* 0x0000001c1b1b7c11 */ /* 0x000fe2000f8e08ff */
[----:B------:R3:W-:Y:S04]  /*13e0*/  STS.U16 [R25+0x380], R32 ;  /* 0x0003802019007388 */ /* 0x0007e80000000400 */
[----:B------:R4:W-:Y:S01]  /*13f0*/  STS.U16 [R26+0x3c0], R33 ;  /* 0x0003c0211a007388 */ /* 0x0009e20000000400 */
[----:B------:R-:W-:-:S03]  /*1400*/  NOP ;  /* 0x0000000000007918 */ /* 0x000fc60000000000 */
[----:B------:R-:W5:Y:S04]  /*1410*/  LDS.U16 R45, [R27] ;  /* 0x000000001b2d7984 */ /* 0x000f680000000400 */
        /* <DEDUP_REMOVED lines=18> */
[----:B------:R-:W-:-:S13]  /*1540*/  ISETP.NE.AND P0, PT, R40, RZ, PT ;  /* 0x000000ff2800720c */ /* 0x000fda0003f05270 */
        /* <DEDUP_REMOVED lines=19> */
[----:B-1----:R-:W-:Y:S02]  /*1680*/  PRMT R29, RZ, 0x7610, R29 ;  /* 0x00007610ff1d7816 */ /* 0x002fe4000000001d */
[----:B---3--:R-:W-:Y:S02]  /*1690*/  PRMT R32, RZ, 0x7610, R32 ;  /* 0x00007610ff207816 */ /* 0x008fe40000000020 */
        /* <DEDUP_REMOVED lines=32> */
[----:B-----5:R-:W-:Y:S04]  /*18a0*/  STS.U16 [R11], R6 ;  /* 0x000000060b007388 */ /* 0x020fe80000000400 */
[----:B------:R-:W-:Y:S04]  /*18b0*/  STS.U16 [R12+0x40], R7 ;  /* 0x000040070c007388 */ /* 0x000fe80000000400 */
[----:B------:R1:W-:Y:S04]  /*18c0*/  STS.U16 [R13+0x80], R30 ;  /* 0x0000801e0d007388 */ /* 0x0003e80000000400 */
[----:B------:R-:W-:Y:S04]  /*18d0*/  STS.U16 [R14+0xc0], R31 ;  /* 0x0000c01f0e007388 */ /* 0x000fe80000000400 */
[----:B------:R-:W-:Y:S04]  /*18e0*/  STS.U16 [R15+0x100], R34 ;  /* 0x000100220f007388 */ /* 0x000fe80000000400 */
[----:B------:R-:W-:Y:S04]  /*18f0*/  STS.U16 [R16+0x140], R35 ;  /* 0x0001402310007388 */ /* 0x000fe80000000400 */
[----:B------:R-:W-:Y:S04]  /*1900*/  STS.U16 [R17+0x180], R36 ;  /* 0x0001802411007388 */ /* 0x000fe80000000400 */
[----:B--2---:R-:W-:Y:S04]  /*1910*/  STS.U16 [R18+0x1c0], R37 ;  /* 0x0001c02512007388 */ /* 0x004fe80000000400 */
[----:B----4-:R-:W-:Y:S04]  /*1920*/  STS.U16 [R19+0x200], R28 ;  /* 0x0002001c13007388 */ /* 0x010fe80000000400 */
[----:B---3--:R2:W-:Y:S04]  /*1930*/  STS.U16 [R20+0x240], R29 ;  /* 0x0002401d14007388 */ /* 0x0085e80000000400 */
[----:B------:R3:W-:Y:S04]  /*1940*/  STS.U16 [R21+0x280], R32 ;  /* 0x0002802015007388 */ /* 0x0007e80000000400 */
        /* <DEDUP_REMOVED lines=22> */
[----:B-1----:R-:W-:Y:S01]  /*1ab0*/  PRMT R30, RZ, 0x7610, R30 ;  /* 0x00007610ff1e7816 */ /* 0x002fe2000000001e */
[----:B------:R-:W-:Y:S01]  /*1ac0*/  BAR.SYNC.DEFER_BLOCKING 0x0 ;  /* 0x0000000000007b1d */ /* 0x000fe20000010000 */
[----:B--2---:R-:W-:-:S05]  /*1ad0*/  PRMT R29, RZ, 0x7610, R29 ;  /* 0x00007610ff1d7816 */ /* 0x004fca000000001d */
        /* <DEDUP_REMOVED lines=24> */
[----:B-----5:R-:W-:Y:S02]  /*1c60*/  PRMT R38, RZ, 0x7610, R38 ;  /* 0x00007610ff267816 */ /* 0x020fe40000000026 */
[----:B0-----:R-:W-:Y:S02]  /*1c70*/  PRMT R39, RZ, 0x7610, R39 ;  /* 0x00007610ff277816 */ /* 0x001fe40000000027 */
        /* <DEDUP_REMOVED lines=30> */
[----:B--2---:R-:W-:Y:S04]  /*1e60*/  STS.U16 [R11], R30 ;  /* 0x0000001e0b007388 */ /* 0x004fe80000000400 */
[----:B------:R-:W-:Y:S04]  /*1e70*/  STS.U16 [R12+0x40], R29 ;  /* 0x0000401d0c007388 */ /* 0x000fe80000000400 */
[----:B------:R-:W-:Y:S04]  /*1e80*/  STS.U16 [R13+0x80], R28 ;  /* 0x0000801c0d007388 */ /* 0x000fe80000000400 */
[----:B---3--:R-:W-:Y:S04]  /*1e90*/  STS.U16 [R14+0xc0], R31 ;  /* 0x0000c01f0e007388 */ /* 0x008fe80000000400 */
[----:B----4-:R-:W-:Y:S04]  /*1ea0*/  STS.U16 [R15+0x100], R32 ;  /* 0x000100200f007388 */ /* 0x010fe80000000400 */
[----:B------:R-:W-:Y:S04]  /*1eb0*/  STS.U16 [R16+0x140], R33 ;  /* 0x0001402110007388 */ /* 0x000fe80000000400 */
        /* <DEDUP_REMOVED lines=50> */
[----:B-1----:R-:W-:Y:S02]  /*21e0*/  HADD2.F32 R105, -RZ, R70.H0_H0 ;  /* 0x20000046ff697230 */ /* 0x002fe40000004100 */
[----:B--2---:R-:W-:Y:S02]  /*21f0*/  HADD2.F32 R112, -RZ, R2.H0_H0 ;  /* 0x20000002ff707230 */ /* 0x004fe40000004100 */
        /* <DEDUP_REMOVED lines=33> */
[----:B------:R-:W0:Y:S01]  /*2410*/  S2UR UR40, SR_CTAID.Y ;  /* 0x00000000002879c3 */ /* 0x000e220000002600 */
[----:B------:R-:W0:Y:S01]  /*2420*/  LDCU.64 UR28, c[0x0][0x3a0] ;  /* 0x00007400ff1c77ac */ /* 0x000e220008000a00 */
[----:B------:R-:W-:Y:S02]  /*2430*/  HADD2.F32 R101, -RZ, R79.H0_H0 ;  /* 0x2000004fff657230 */ /* 0x000fe40000004100 */
[----:B------:R-:W-:Y:S01]  /*2440*/  FADD.FTZ R79, R91, R91 ;  /* 0x0000005b5b4f7221 */ /* 0x000fe20000010000 */
[----:B------:R-:W-:Y:S01]  /*2450*/  SHF.L.U32 R91, R116, 0x5, RZ ;  /* 0x00000005745b7819 */ /* 0x000fe200000006ff */
[----:B------:R-:W1:Y:S01]  /*2460*/  LDCU.64 UR24, c[0x0][0x3b8] ;  /* 0x00007700ff1877ac */ /* 0x000e620008000a00 */
[----:B------:R-:W-:Y:S02]  /*2470*/  HADD2.F32 R106, -RZ, R83.H0_H0 ;  /* 0x20000053ff6a7230 */ /* 0x000fe40000004100 */
[----:B------:R-:W-:Y:S02]  /*2480*/  HFMA2 R28, -RZ, RZ, 0, 0 ;  /* 0x00000000ff1c7431 */ /* 0x000fe400000001ff */
[----:B------:R-:W-:Y:S01]  /*2490*/  HADD2.F32 R107, -RZ, R84.H0_H0 ;  /* 0x20000054ff6b7230 */ /* 0x000fe20000004100 */
[----:B------:R-:W-:Y:S01]  /*24a0*/  USHF.L.U32 UR8, UR11, 0xa, URZ ;  /* 0x0000000a0b087899 */ /* 0x000fe200080006ff */
[----:B------:R-:W-:Y:S01]  /*24b0*/  HADD2.F32 R111, -RZ, R86.H0_H0 ;  /* 0x20000056ff6f7230 */ /* 0x000fe20000004100 */
[----:B------:R-:W-:Y:S01]  /*24c0*/  UISETP.NE.AND UP0, UPT, UR11, 0x1, UPT ;  /* 0x000000010b00788c */ /* 0x000fe2000bf05270 */
[----:B------:R-:W-:Y:S01]  /*24d0*/  HADD2.F32 R4, -RZ, R4.H0_H0 ;  /* 0x20000004ff047230 */ /* 0x000fe20000004100 */
[----:B------:R-:W-:Y:S01]  /*24e0*/  ULEA UR8, UR32, -UR8, 0x1 ;  /* 0x8000000820087291 */ /* 0x000fe2000f8e08ff */
[----:B------:R-:W-:-:S02]  /*24f0*/  HADD2.F32 R5, -RZ, R5.H0_H0 ;  /* 0x20000005ff057230 */ /* 0x000fc40000004100 */
[----:B------:R-:W-:Y:S01]  /*2500*/  FADD.FTZ R86, R100, R100 ;  /* 0x0000006464567221 */ /* 0x000fe20000010000 */
[----:B------:R-:W-:Y:S01]  /*2510*/  HADD2.F32 R6, -RZ, R6.H0_H0 ;  /* 0x20000006ff067230 */ /* 0x000fe20000004100 */
[----:B------:R-:W-:Y:S01]  /*2520*/  UIADD3 UR41, UPT, UPT, UR8, 0x400, URZ ;  /* 0x0000040008297890 */ /* 0x000fe2000fffe0ff */
[----:B------:R-:W-:Y:S01]  /*2530*/  HADD2.F32 R7, -RZ, R7.H0_H0 ;  /* 0x20000007ff077230 */ /* 0x000fe20000004100 */
[----:B------:R-:W-:Y:S01]  /*2540*/  PLOP3.LUT P1, PT, PT, PT, UP0, 0x80, 0x8 ;  /* 0x000000000008781c */ /* 0x000fe20003f2f008 */
[----:B------:R-:W-:Y:S01]  /*2550*/  HADD2.F32 R97, -RZ, R76.H0_H0 ;  /* 0x2000004cff617230 */ /* 0x000fe20000004100 */
[----:B------:R-:W-:Y:S01]  /*2560*/  LOP3.LUT R100, R91, 0x7c1f, R116, 0xc8, !PT ;  /* 0x00007c1f5b647812 */ /* 0x000fe200078ec874 */
[----:B------:R-:W-:Y:S02]  /*2570*/  HADD2.F32 R96, -RZ, R77.H0_H0 ;  /* 0x2000004dff607230 */ /* 0x000fe40000004100 */
[----:B------:R-:W-:Y:S01]  /*2580*/  FADD.FTZ R77, R89, R89 ;  /* 0x00000059594d7221 */ /* 0x000fe20000010000 */
[----:B------:R-:W-:Y:S01]  /*2590*/  HADD2.F32 R99, -RZ, R78.H0_H0 ;  /* 0x2000004eff637230 */ /* 0x000fe20000004100 */
[----:B0-----:R-:W-:Y:S01]  /*25a0*/  UIMAD.WIDE.U32 UR12, UR40, UR28, URZ ;  /* 0x0000001c280c72a5 */ /* 0x001fe2000f8e00ff */
[----:B------:R-:W-:-:S02]  /*25b0*/  HADD2.F32 R98, -RZ, R0.H0_H0 ;  /* 0x20000000ff627230 */ /* 0x000fc40000004100 */
[----:B------:R-:W-:Y:S01]  /*25c0*/  FADD.FTZ R0, R87, R87 ;  /* 0x0000005757007221 */ /* 0x000fe20000010000 */
[----:B------:R-:W-:Y:S02]  /*25d0*/  HADD2.F32 R102, -RZ, R80.H0_H0 ;  /* 0x20000050ff667230 */ /* 0x000fe40000004100 */
[----:B------:R-:W-:Y:S01]  /*25e0*/  FADD.FTZ R87, R105, R105 ;  /* 0x0000006969577221 */ /* 0x000fe20000010000 */
[----:B------:R-:W-:Y:S01]  /*25f0*/  HADD2.F32 R2, -RZ, R81.H0_H0 ;  /* 0x20000051ff027230 */ /* 0x000fe20000004100 */
[----:B-1----:R-:W-:Y:S01]  /*2600*/  UIMAD.WIDE.U32 UR14, UR40, UR24, URZ ;  /* 0x00000018280e72a5 */ /* 0x002fe2000f8e00ff */
[----:B------:R-:W-:Y:S02]  /*2610*/  HADD2.F32 R104, -RZ, R82.H0_H0 ;  /* 0x20000052ff687230 */ /* 0x000fe40000004100 */
[----:B------:R-:W-:Y:S01]  /*2620*/  FADD.FTZ R78, R88, R88 ;  /* 0x00000058584e7221 */ /* 0x000fe20000010000 */
[----:B------:R-:W-:Y:S02]  /*2630*/  HADD2.F32 R110, -RZ, R85.H0_H0 ;  /* 0x20000055ff6e7230 */ /* 0x000fe40000004100 */
        /* <DEDUP_REMOVED lines=8> */
[----:B------:R-:W-:Y:S01]  /*26c0*/  FADD.FTZ R106, R107, UR6 ;  /* 0x000000066b6a7e21 */ /* 0x000fe20008010000 */
        /* <DEDUP_REMOVED lines=16> */
[----:B------:R-:W-:Y:S01]  /*27d0*/  ISETP.GE.AND P0, PT, R100, UR41, PT ;  /* 0x0000002964007c0c */ /* 0x000fe2000bf06270 */
[----:B------:R-:W-:Y:S01]  /*27e0*/  FADD.FTZ R104, R104, UR6 ;  /* 0x0000000668687e21 */ /* 0x000fe20008010000 */
[----:B------:R-:W-:Y:S01]  /*27f0*/  FADD.FTZ R107, R110, UR6 ;  /* 0x000000066e6b7e21 */ /* 0x000fe20008010000 */
[----:B------:R-:W-:Y:S01]  /*2800*/  FADD.FTZ R108, R111, UR6 ;  /* 0x000000066f6c7e21 */ /* 0x000fe20008010000 */
[----:B------:R-:W-:-:S02]  /*2810*/  UIMAD UR29, UR40, UR29, UR13 ;  /* 0x0000001d281d72a4 */ /* 0x000fc4000f8e020d */
[----:B------:R-:W-:Y:S01]  /*2820*/  UIMAD UR40, UR40, UR25, UR15 ;  /* 0x00000019282872a4 */ /* 0x000fe2000f8e020f */
[----:B------:R-:W0:Y:S01]  /*2830*/  LDCU UR48, c[0x0][0x394] ;  /* 0x00007280ff3077ac */ /* 0x000e220008000800 */
[----:B------:R-:W1:Y:S01]  /*2840*/  LDCU UR49, c[0x0][0x38c] ;  /* 0x00007180ff3177ac */ /* 0x000e620008000800 */
[----:B------:R-:W2:Y:S01]  /*2850*/  LDCU UR42, c[0x0][0x388] ;  /* 0x00007100ff2a77ac */ /* 0x000ea20008000800 */
[----:B------:R-:W3:Y:S01]  /*2860*/  LDCU.64 UR34, c[0x0][0x3a8] ;  /* 0x00007500ff2277ac */ /* 0x000ee20008000a00 */
[----:B------:R-:W4:Y:S01]  /*2870*/  LDCU.64 UR36, c[0x0][0x3c0] ;  /* 0x00007800ff2477ac */ /* 0x000f220008000a00 */
[----:B------:R-:W0:Y:S01]  /*2880*/  LDCU.64 UR38, c[0x0][0x4f0] ;  /* 0x00009e00ff2677ac */ /* 0x000e220008000a00 */
[----:B------:R-:W0:Y:S01]  /*2890*/  LDCU.128 UR24, c[0x0][0x440] ;  /* 0x00008800ff1877ac */ /* 0x000e220008000c00 */
[----:B------:R-:W-:-:S05]  /*28a0*/  UMOV UR8, URZ ;  /* 0x000000ff00087c82 */ /* 0x000fca0008000000 */
.L_x_12676:
[----:B------:R-:W-:Y:S01]  /*28b0*/  LOP3.LUT R145, R144, 0x7c00, R91, 0xf8, !PT ;  /* 0x00007c0090917812 */ /* 0x000fe200078ef85b */
[----:B0-----:R-:W5:Y:S01]  /*28c0*/  @!P0 LDC.64 R6, c[0x0][0x3e0] ;  /* 0x0000f800ff068b82 */ /* 0x001f620000000a00 */
[----:B------:R-:W-:Y:S02]  /*28d0*/  @!P0 MOV R4, R100 ;  /* 0x0000006400048202 */ /* 0x000fe40000000f00 */
[C---:B------:R-:W-:Y:S02]  /*28e0*/  LOP3.LUT R112, R145.reuse, 0x20, RZ, 0xfc, !PT ;  /* 0x0000002091707812 */ /* 0x040fe400078efcff */
[----:B------:R-:W-:Y:S02]  /*28f0*/  LOP3.LUT R114, R145, 0x40, RZ, 0xfc, !PT ;  /* 0x0000004091727812 */ /* 0x000fe400078efcff */
[----:B------:R-:W-:Y:S02]  /*2900*/  ISETP.GE.AND P4, PT, R112, UR41, PT ;  /* 0x0000002970007c0c */ /* 0x000fe4000bf86270 */
[----:B------:R-:W-:-:S02]  /*2910*/  ISETP.GE.AND P5, PT, R114, UR41, PT ;  /* 0x0000002972007c0c */ /* 0x000fc4000bfa6270 */
[----:B------:R-:W-:Y:S02]  /*2920*/  LOP3.LUT R2, R145, 0x60, RZ, 0xfc, !PT ;  /* 0x0000006091027812 */ /* 0x000fe400078efcff */
[----:B------:R-:W-:Y:S02]  /*2930*/  @!P0 MOV R5, RZ ;  /* 0x000000ff00058202 */ /* 0x000fe40000000f00 */
[----:B------:R-:W-:Y:S02]  /*2940*/  ISETP.GE.AND P3, PT, R2, UR41, PT ;  /* 0x0000002902007c0c */ /* 0x000fe4000bf66270 */
[----:B----4-:R-:W-:-:S03]  /*2950*/  PRMT R109, RZ, 0x7610, R109 ;  /* 0x00007610ff6d7816 */ /* 0x010fc6000000006d */
[----:B-1----:R-:W1:Y:S01]  /*2960*/  @!P4 LDC.64 R118, c[0x0][0x3e0] ;  /* 0x0000f800ff76cb82 */ /* 0x002e620000000a00 */
[----:B------:R-:W-:Y:S02]  /*2970*/  @!P4 MOV R113, RZ ;  /* 0x000000ff0071c202 */ /* 0x000fe40000000f00 */
[----:B------:R-:W-:Y:S01]  /*2980*/  @!P5 MOV R115, RZ ;  /* 0x000000ff0073d202 */ /* 0x000fe20000000f00 */
[----:B-----5:R-:W-:Y:S01]  /*2990*/  @!P0 IMAD.WIDE.U32 R110, R6, UR8, R4 ;  /* 0x00000008066e8c25 */ /* 0x020fe2000f8e0004 */
[----:B------:R-:W-:-:S03]  /*29a0*/  LOP3.LUT R6, R145, 0x80, RZ, 0xfc, !PT ;  /* 0x0000008091067812 */ /* 0x000fc600078efcff */
[----:B------:R-:W5:Y:S01]  /*29b0*/  @!P5 LDC.64 R120, c[0x0][0x3e0] ;  /* 0x0000f800ff78db82 */ /* 0x000f620000000a00 */
[----:B--2---:R-:W-:Y:S01]  /*29c0*/  @!P0 IMAD R3, R7, UR8, R111 ;  /* 0x0000000807038c24 */ /* 0x004fe2000f8e026f */
[----:B------:R-:W-:-:S04]  /*29d0*/  @!P0 LEA R4, P2, R110, UR22, 0x1 ;  /* 0x000000166e048c11 */ /* 0x000fc8000f8408ff */
[----:B------:R-:W-:Y:S02]  /*29e0*/  @!P0 LEA.HI.X R5, R110, UR23, R3, 0x1, P2 ;  /* 0x000000176e058c11 */ /* 0x000fe400090f0c03 */
[----:B------:R-:W2:Y:S01]  /*29f0*/  @!P3 LDC.64 R124, c[0x0][0x3e0] ;  /* 0x0000f800ff7cbb82 */ /* 0x000ea20000000a00 */
[----:B------:R-:W-:Y:S01]  /*2a00*/  ISETP.GE.AND P2, PT, R6, UR41, PT ;  /* 0x0000002906007c0c */ /* 0x000fe2000bf46270 */
[----:B-1----:R-:W-:-:S04]  /*2a10*/  @!P4 IMAD.WIDE.U32 R112, R118, UR8, R112 ;  /* 0x000000087670cc25 */ /* 0x002fc8000f8e0070 */
[----:B------:R-:W-:Y:S01]  /*2a20*/  @!P4 IMAD R3, R119, UR8, R113 ;  /* 0x000000087703cc24 */ /* 0x000fe2000f8e0271 */
[----:B------:R-:W-:-:S07]  /*2a30*/  @!P4 LEA R110, P6, R112, UR22, 0x1 ;  /* 0x00000016706ecc11 */ /* 0x000fce000f8c08ff */
[----:B------:R-:W1:Y:S01]  /*2a40*/  @!P2 LDC.64 R118, c[0x0][0x3e0] ;  /* 0x0000f800ff76ab82 */ /* 0x000e620000000a00 */
[----:B-----5:R-:W-:Y:S01]  /*2a50*/  @!P5 IMAD.WIDE.U32 R114, R120, UR8, R114 ;  /* 0x000000087872dc25 */ /* 0x020fe2000f8e0072 */
[----:B------:R-:W-:Y:S02]  /*2a60*/  @!P4 LEA.HI.X R111, R112, UR23, R3, 0x1, P6 ;  /* 0x00000017706fcc11 */ /* 0x000fe4000b0f0c03 */
[----:B------:R-:W-:Y:S01]  /*2a70*/  LOP3.LUT R112, R145, 0xa0, RZ, 0xfc, !PT ;  /* 0x000000a091707812 */ /* 0x000fe200078efcff */
[----:B------:R-:W-:Y:S01]  /*2a80*/  @!P5 IMAD R3, R121, UR8, R115 ;  /* 0x000000087903dc24 */ /* 0x000fe2000f8e0273 */
[----:B------:R-:W-:Y:S01]  /*2a90*/  @!P5 LEA R120, P6, R114, UR22, 0x1 ;  /* 0x000000167278dc11 */ /* 0x000fe2000f8c08ff */
[----:B------:R5:W4:Y:S01]  /*2aa0*/  @!P4 LDG.E.U16 R109, desc[UR30][R110.64] ;  /* 0x0000001e6e6dc981 */ /* 0x000b22000c1e1500 */
[----:B------:R-:W-:Y:S02]  /*2ab0*/  ISETP.GE.AND P4, PT, R112, UR41, PT ;  /* 0x0000002970007c0c */ /* 0x000fe4000bf86270 */
[----:B------:R-:W-:-:S02]  /*2ac0*/  @!P5 LEA.HI.X R121, R114, UR23, R3, 0x1, P6 ;  /* 0x000000177279dc11 */ /* 0x000fc4000b0f0c03 */
[----:B------:R-:W-:Y:S02]  /*2ad0*/  @!P3 MOV R3, RZ ;  /* 0x000000ff0003b202 */ /* 0x000fe40000000f00 */
[----:B------:R-:W-:Y:S01]  /*2ae0*/  PRMT R132, RZ, 0x7610, R132 ;  /* 0x00007610ff847816 */ /* 0x000fe20000000084 */
[----:B--2---:R-:W-:Y:S01]  /*2af0*/  @!P3 IMAD.WIDE.U32 R122, R124, UR8, R2 ;  /* 0x000000087c7abc25 */ /* 0x004fe2000f8e0002 */
[----:B------:R-:W-:-:S04]  /*2b00*/  LOP3.LUT R2, R145, 0xc0, RZ, 0xfc, !PT ;  /* 0x000000c091027812 */ /* 0x000fc800078efcff */
[----:B------:R2:W4:Y:S01]  /*2b10*/  @!P5 LDG.E.U16 R132, desc[UR30][R120.64] ;  /* 0x0000001e7884d981 */ /* 0x000522000c1e1500 */
[----:B------:R-:W2:Y:S01]  /*2b20*/  @!P4 LDC.64 R114, c[0x0][0x3e0] ;  /* 0x0000f800ff72cb82 */ /* 0x000ea20000000a00 */
[----:B------:R-:W-:Y:S01]  /*2b30*/  ISETP.GE.AND P5, PT, R2, UR41, PT ;  /* 0x0000002902007c0c */ /* 0x000fe2000bfa6270 */
[----:B------:R-:W-:Y:S01]  /*2b40*/  @!P3 IMAD R3, R125, UR8, R123 ;  /* 0x000000087d03bc24 */ /* 0x000fe2000f8e027b */
[C---:B------:R-:W-:Y:S02]  /*2b50*/  @!P3 LEA R124, P6, R122.reuse, UR22, 0x1 ;  /* 0x000000167a7cbc11 */ /* 0x040fe4000f8c08ff */
[----:B------:R-:W-:Y:S02]  /*2b60*/  @!P2 MOV R7, RZ ;  /* 0x000000ff0007a202 */ /* 0x000fe40000000f00 */
[----:B------:R-:W-:Y:S02]  /*2b70*/  PRMT R117, RZ, 0x7610, R117 ;  /* 0x00007610ff757816 */ /* 0x000fe40000000075 */
[----:B------:R-:W-:Y:S01]  /*2b80*/  @!P3 LEA.HI.X R125, R122, UR23, R3, 0x1, P6 ;  /* 0x000000177a7dbc11 */ /* 0x000fe2000b0f0c03 */
[----:B-1----:R-:W-:Y:S01]  /*2b90*/  @!P2 IMAD.WIDE.U32 R122, R118, UR8, R6 ;  /* 0x00000008767aac25 */ /* 0x002fe2000f8e0006 */
[----:B------:R-:W-:-:S03]  /*2ba0*/  LOP3.LUT R6, R145, 0xe0, RZ, 0xfc, !PT ;  /* 0x000000e091067812 */ /* 0x000fc600078efcff */
[----:B-----5:R-:W1:Y:S01]  /*2bb0*/  @!P5 LDC.64 R110, c[0x0][0x3e0] ;  /* 0x0000f800ff6edb82 */ /* 0x020e620000000a00 */
[----:B------:R-:W5:Y:S01]  /*2bc0*/  @!P3 LDG.E.U16 R117, desc[UR30][R124.64] ;  /* 0x0000001e7c75b981 */ /* 0x000f62000c1e1500 */
[----:B------:R-:W-:Y:S01]  /*2bd0*/  @!P2 IMAD R119, R119, UR8, R123 ;  /* 0x000000087777ac24 */ /* 0x000fe2000f8e027b */
[----:B------:R-:W-:Y:S02]  /*2be0*/  ISETP.GE.AND P3, PT, R6, UR41, PT ;  /* 0x0000002906007c0c */ /* 0x000fe4000bf66270 */
[C---:B------:R-:W-:Y:S02]  /*2bf0*/  @!P2 LEA R118, P6, R122.reuse, UR22, 0x1 ;  /* 0x000000167a76ac11 */ /* 0x040fe4000f8c08ff */
[----:B------:R-:W-:Y:S02]  /*2c00*/  @!P4 MOV R113, RZ ;  /* 0x000000ff0071c202 */ /* 0x000fe40000000f00 */
[----:B------:R-:W-:Y:S02]  /*2c10*/  PRMT R134, RZ, 0x7610, R134 ;  /* 0x00007610ff867816 */ /* 0x000fe40000000086 */
[----:B------:R-:W-:Y:S01]  /*2c20*/  @!P2 LEA.HI.X R119, R122, UR23, R119, 0x1, P6 ;  /* 0x000000177a77ac11 */ /* 0x000fe2000b0f0c77 */
[----:B--2---:R-:W-:Y:S01]  /*2c30*/  @!P4 IMAD.WIDE.U32 R120, R114, UR8, R112 ;  /* 0x000000087278cc25 */ /* 0x004fe2000f8e0070 */
[----:B------:R-:W-:-:S03]  /*2c40*/  LOP3.LUT R114, R145, 0x100, RZ, 0xfc, !PT ;  /* 0x0000010091727812 */ /* 0x000fc600078efcff */
[----:B------:R2:W5:Y:S01]  /*2c50*/  @!P2 LDG.E.U16 R134, desc[UR30][R118.64] ;  /* 0x0000001e7686a981 */ /* 0x000562000c1e1500 */
[----:B------:R-:W-:Y:S01]  /*2c60*/  ISETP.GE.AND P2, PT, R114, UR41, PT ;  /* 0x0000002972007c0c */ /* 0x000fe2000bf46270 */
[----:B------:R-:W-:Y:S01]  /*2c70*/  @!P4 IMAD R115, R115, UR8, R121 ;  /* 0x000000087373cc24 */ /* 0x000fe2000f8e0279 */
[----:B---3--:R-:W3:Y:S01]  /*2c80*/  @!P3 LDC.64 R112, c[0x0][0x3e0] ;  /* 0x0000f800ff70bb82 */ /* 0x008ee20000000a00 */
[C---:B------:R-:W-:Y:S02]  /*2c90*/  @!P4 LEA R122, P6, R120.reuse, UR22, 0x1 ;  /* 0x00000016787acc11 */ /* 0x040fe4000f8c08ff */
[----:B------:R-:W-:Y:S02]  /*2ca0*/  @!P5 MOV R3, RZ ;  /* 0x000000ff0003d202 */ /* 0x000fe40000000f00 */
[----:B------:R-:W-:Y:S02]  /*2cb0*/  PRMT R133, RZ, 0x7610, R133 ;  /* 0x00007610ff857816 */ /* 0x000fe40000000085 */
[----:B------:R-:W-:Y:S01]  /*2cc0*/  @!P4 LEA.HI.X R123, R120, UR23, R115, 0x1, P6 ;  /* 0x00000017787bcc11 */ /* 0x000fe2000b0f0c73 */
[----:B-1----:R-:W-:Y:S01]  /*2cd0*/  @!P5 IMAD.WIDE.U32 R2, R110, UR8, R2 ;  /* 0x000000086e02dc25 */ /* 0x002fe2000f8e0002 */
[----:B------:R-:W-:-:S02]  /*2ce0*/  LOP3.LUT R110, R145, 0x120, RZ, 0xfc, !PT ;  /* 0x00000120916e7812 */ /* 0x000fc400078efcff */
[----:B--2---:R-:W1:Y:S01]  /*2cf0*/  @!P2 LDC.64 R118, c[0x0][0x3e0] ;  /* 0x0000f800ff76ab82 */ /* 0x004e620000000a00 */
[----:B------:R2:W5:Y:S01]  /*2d00*/  @!P4 LDG.E.U16 R133, desc[UR30][R122.64] ;  /* 0x0000001e7a85c981 */ /* 0x000562000c1e1500 */
[----:B------:R-:W-:Y:S01]  /*2d10*/  @!P5 IMAD R111, R111, UR8, R3 ;  /* 0x000000086f6fdc24 */ /* 0x000fe2000f8e0203 */
[----:B------:R-:W-:Y:S02]  /*2d20*/  @!P5 LEA R124, P4, R2, UR22, 0x1 ;  /* 0x00000016027cdc11 */ /* 0x000fe4000f8808ff */
[----:B------:R-:W-:Y:S02]  /*2d30*/  ISETP.GE.AND P6, PT, R110, UR41, PT ;  /* 0x000000296e007c0c */ /* 0x000fe4000bfc6270 */
[----:B------:R-:W-:Y:S02]  /*2d40*/  @!P5 LEA.HI.X R125, R2, UR23, R111, 0x1, P4 ;  /* 0x00000017027ddc11 */ /* 0x000fe4000a0f0c6f */
[----:B------:R-:W-:Y:S02]  /*2d50*/  LOP3.LUT R2, R145, 0x140, RZ, 0xfc, !PT ;  /* 0x0000014091027812 */ /* 0x000fe400078efcff */
[----:B------:R-:W-:-:S02]  /*2d60*/  @!P3 MOV R7, RZ ;  /* 0x000000ff0007b202 */ /* 0x000fc40000000f00 */
[----:B------:R-:W-:Y:S02]  /*2d70*/  ISETP.GE.AND P4, PT, R2, UR41, PT ;  /* 0x0000002902007c0c */ /* 0x000fe4000bf86270 */
[----:B------:R-:W-:Y:S01]  /*2d80*/  PRMT R136, RZ, 0x7610, R136 ;  /* 0x00007610ff887816 */ /* 0x000fe20000000088 */
[----:B---3--:R-:W-:Y:S02]  /*2d90*/  @!P3 IMAD.WIDE.U32 R6, R112, UR8, R6 ;  /* 0x000000087006bc25 */ /* 0x008fe4000f8e0006 */
[----:B--2---:R-:W2:Y:S01]  /*2da0*/  @!P6 LDC.64 R122, c[0x0][0x3e0] ;  /* 0x0000f800ff7aeb82 */ /* 0x004ea20000000a00 */
[----:B------:R-:W-:Y:S01]  /*2db0*/  @!P2 MOV R115, RZ ;  /* 0x000000ff0073a202 */ /* 0x000fe20000000f00 */
[----:B------:R-:W-:Y:S01]  /*2dc0*/  @!P3 IMAD R113, R113, UR8, R7 ;  /* 0x000000087171bc24 */ /* 0x000fe2000f8e0207 */
[----:B------:R3:W5:Y:S01]  /*2dd0*/  @!P5 LDG.E.U16 R136, desc[UR30][R124.64] ;  /* 0x0000001e7c88d981 */ /* 0x000762000c1e1500 */
[----:B------:R-:W-:Y:S02]  /*2de0*/  @!P3 LEA R126, P5, R6, UR22, 0x1 ;  /* 0x00000016067ebc11 */ /* 0x000fe4000f8a08ff */
[----:B------:R-:W-:Y:S01]  /*2df0*/  LOP3.LUT R112, R145, 0x160, RZ, 0xfc, !PT ;  /* 0x0000016091707812 */ /* 0x000fe200078efcff */
[----:B-1----:R-:W-:Y:S01]  /*2e00*/  @!P2 IMAD.WIDE.U32 R114, R118, UR8, R114 ;  /* 0x000000087672ac25 */ /* 0x002fe2000f8e0072 */
[----:B------:R-:W-:Y:S01]  /*2e10*/  PRMT R135, RZ, 0x7610, R135 ;  /* 0x00007610ff877816 */ /* 0x000fe20000000087 */
[----:B------:R-:W1:Y:S01]  /*2e20*/  @!P4 LDC.64 R120, c[0x0][0x3e0] ;  /* 0x0000f800ff78cb82 */ /* 0x000e620000000a00 */
[----:B------:R-:W-:-:S02]  /*2e30*/  @!P3 LEA.HI.X R127, R6, UR23, R113, 0x1, P5 ;  /* 0x00000017067fbc11 */ /* 0x000fc4000a8f0c71 */
[----:B------:R-:W-:Y:S01]  /*2e40*/  ISETP.GE.AND P5, PT, R112, UR41, PT ;  /* 0x0000002970007c0c */ /* 0x000fe2000bfa6270 */
[----:B------:R-:W-:Y:S02]  /*2e50*/  @!P2 IMAD R119, R119, UR8, R115 ;  /* 0x000000087777ac24 */ /* 0x000fe4000f8e0273 */
[----:B------:R0:W5:Y:S01]  /*2e60*/  @!P3 LDG.E.U16 R135, desc[UR30][R126.64] ;  /* 0x0000001e7e87b981 */ /* 0x000162000c1e1500 */
[C---:B---3--:R-:W-:Y:S02]  /*2e70*/  @!P2 LEA R124, P3, R114.reuse, UR22, 0x1 ;  /* 0x00000016727cac11 */ /* 0x048fe4000f8608ff */
[----:B------:R-:W-:Y:S02]  /*2e80*/  LOP3.LUT R6, R145, 0x180, RZ, 0xfc, !PT ;  /* 0x0000018091067812 */ /* 0x000fe400078efcff */
[----:B------:R-:W-:Y:S02]  /*2e90*/  @!P2 LEA.HI.X R125, R114, UR23, R119, 0x1, P3 ;  /* 0x00000017727dac11 */ /* 0x000fe400098f0c77 */
[----:B------:R-:W-:-:S02]  /*2ea0*/  ISETP.GE.AND P3, PT, R6, UR41, PT ;  /* 0x0000002906007c0c */ /* 0x000fc4000bf66270 */
[----:B------:R-:W-:Y:S01]  /*2eb0*/  @!P6 MOV R111, RZ ;  /* 0x000000ff006fe202 */ /* 0x000fe20000000f00 */
[----:B------:R-:W3:Y:S01]  /*2ec0*/  @!P5 LDC.64 R114, c[0x0][0x3e0] ;  /* 0x0000f800ff72db82 */ /* 0x000ee20000000a00 */
[----:B------:R-:W-:Y:S02]  /*2ed0*/  @!P4 MOV R3, RZ ;  /* 0x000000ff0003c202 */ /* 0x000fe40000000f00 */
[----:B------:R-:W-:Y:S01]  /*2ee0*/  PRMT R138, RZ, 0x7610, R138 ;  /* 0x00007610ff8a7816 */ /* 0x000fe2000000008a */
[----:B--2---:R-:W-:-:S04]  /*2ef0*/  @!P6 IMAD.WIDE.U32 R110, R122, UR8, R110 ;  /* 0x000000087a6eec25 */ /* 0x004fc8000f8e006e */
[----:B------:R-:W-:Y:S01]  /*2f00*/  @!P6 IMAD R7, R123, UR8, R111 ;  /* 0x000000087b07ec24 */ /* 0x000fe2000f8e026f */
[----:B------:R2:W5:Y:S01]  /*2f10*/  @!P2 LDG.E.U16 R138, desc[UR30][R124.64] ;  /* 0x0000001e7c8aa981 */ /* 0x000562000c1e1500 */
[----:B-1----:R-:W-:Y:S01]  /*2f20*/  @!P4 IMAD.WIDE.U32 R122, R120, UR8, R2 ;  /* 0x00000008787acc25 */ /* 0x002fe2000f8e0002 */
[C---:B------:R-:W-:Y:S01]  /*2f30*/  @!P6 LEA R118, P2, R110.reuse, UR22, 0x1 ;  /* 0x000000166e76ec11 */ /* 0x040fe2000f8408ff */
[----:B------:R-:W1:Y:S01]  /*2f40*/  @!P3 LDC.64 R2, c[0x0][0x3e0] ;  /* 0x0000f800ff02bb82 */ /* 0x000e620000000a00 */
[----:B------:R-:W-:Y:S01]  /*2f50*/  @!P5 MOV R113, RZ ;  /* 0x000000ff0071d202 */ /* 0x000fe20000000f00 */
[----:B------:R-:W-:Y:S01]  /*2f60*/  @!P4 IMAD R121, R121, UR8, R123 ;  /* 0x000000087979cc24 */ /* 0x000fe2000f8e027b */
[----:B------:R-:W-:Y:S02]  /*2f70*/  @!P6 LEA.HI.X R119, R110, UR23, R7, 0x1, P2 ;  /* 0x000000176e77ec11 */ /* 0x000fe400090f0c07 */
[C---:B0-----:R-:W-:Y:S01]  /*2f80*/  @!P4 LEA R126, P2, R122.reuse, UR22, 0x1 ;  /* 0x000000167a7ecc11 */ /* 0x041fe2000f8408ff */
[----:B------:R-:W-:Y:S01]  /*2f90*/  UMOV UR28, UR12 ;  /* 0x0000000c001c7c82 */ /* 0x000fe20008000000 */
[----:B------:R-:W-:Y:S01]  /*2fa0*/  PRMT R140, RZ, 0x7610, R140 ;  /* 0x00007610ff8c7816 */ /* 0x000fe2000000008c */
[----:B------:R-:W-:Y:S01]  /*2fb0*/  UIMAD.WIDE.U32 UR32, UR8, UR34, UR28 ;  /* 0x00000022082072a5 */ /* 0x000fe2000f8e001c */
[----:B------:R-:W-:-:S02]  /*2fc0*/  @!P4 LEA.HI.X R127, R122, UR23, R121, 0x1, P2 ;  /* 0x000000177a7fcc11 */ /* 0x000fc400090f0c79 */
[----:B------:R-:W-:Y:S01]  /*2fd0*/  PRMT R137, RZ, 0x7610, R137 ;  /* 0x00007610ff897816 */ /* 0x000fe20000000089 */
[----:B---3--:R-:W-:Y:S01]  /*2fe0*/  @!P5 IMAD.WIDE.U32 R112, R114, UR8, R112 ;  /* 0x000000087270dc25 */ /* 0x008fe2000f8e0070 */
[----:B------:R-:W-:Y:S01]  /*2ff0*/  UIMAD UR28, UR8, UR35, UR33 ;  /* 0x00000023081c72a4 */ /* 0x000fe2000f8e0221 */
[----:B------:R-:W3:Y:S01]  /*3000*/  @!P4 LDG.E.U16 R140, desc[UR30][R126.64] ;  /* 0x0000001e7e8cc981 */ /* 0x000ee2000c1e1500 */
[----:B------:R-:W-:Y:S01]  /*3010*/  ULEA UR33, UP0, UR32, UR24, 0x3 ;  /* 0x0000001820217291 */ /* 0x000fe2000f8018ff */
[----:B------:R-:W-:Y:S01]  /*3020*/  @!P5 IMAD R115, R115, UR8, R113 ;  /* 0x000000087373dc24 */ /* 0x000fe2000f8e0271 */
[C---:B--2---:R-:W-:Y:S01]  /*3030*/  @!P5 LEA R124, P4, R112.reuse, UR22, 0x1 ;  /* 0x00000016707cdc11 */ /* 0x044fe2000f8808ff */
[----:B------:R0:W2:Y:S01]  /*3040*/  @!P6 LDG.E.U16 R137, desc[UR30][R118.64] ;  /* 0x0000001e7689e981 */ /* 0x0000a2000c1e1500 */
[----:B------:R-:W-:Y:S01]  /*3050*/  @!P3 MOV R7, RZ ;  /* 0x000000ff0007b202 */ /* 0x000fe20000000f00 */
[----:B------:R-:W-:Y:S01]  /*3060*/  ULEA.HI.X UR32, UR32, UR25, UR28, 0x3, UP0 ;  /* 0x0000001920207291 */ /* 0x000fe200080f1c1c */
[----:B------:R-:W-:-:S02]  /*3070*/  @!P5 LEA.HI.X R125, R112, UR23, R115, 0x1, P4 ;  /* 0x00000017707ddc11 */ /* 0x000fc4000a0f0c73 */
[----:B------:R-:W-:Y:S01]  /*3080*/  LOP3.LUT R110, R145, 0x1a0, RZ, 0xfc, !PT ;  /* 0x000001a0916e7812 */ /* 0x000fe200078efcff */
[----:B-1----:R-:W-:Y:S01]  /*3090*/  @!P3 IMAD.WIDE.U32 R112, R2, UR8, R6 ;  /* 0x000000080270bc25 */ /* 0x002fe2000f8e0006 */
[----:B------:R-:W-:-:S03]  /*30a0*/  MOV R2, UR33 ;  /* 0x0000002100027c02 */ /* 0x000fc60008000f00 */
[----:B------:R-:W-:Y:S01]  /*30b0*/  @!P3 IMAD R111, R3, UR8, R113 ;  /* 0x00000008036fbc24 */ /* 0x000fe2000f8e0271 */
[----:B------:R-:W-:-:S06]  /*30c0*/  MOV R3, UR32 ;  /* 0x0000002000037c02 */ /* 0x000fcc0008000f00 */
[----:B------:R-:W4:Y:S01]  /*30d0*/  LDG.E.64 R2, desc[UR30][R2.64] ;  /* 0x0000001e02027981 */ /* 0x000f22000c1e1b00 */
[----:B------:R-:W-:Y:S02]  /*30e0*/  ISETP.GE.AND P2, PT, R110, UR41, PT ;  /* 0x000000296e007c0c */ /* 0x000fe4000bf46270 */
[----:B------:R-:W-:-:S04]  /*30f0*/  LOP3.LUT R120, R145, 0x1c0, RZ, 0xfc, !PT ;  /* 0x000001c091787812 */ /* 0x000fc800078efcff */
[----:B------:R-:W-:-:S07]  /*3100*/  ISETP.GE.AND P4, PT, R120, UR41, PT ;  /* 0x0000002978007c0c */ /* 0x000fce000bf86270 */
[----:B0-----:R-:W0:Y:S01]  /*3110*/  @!P2 LDC.64 R118, c[0x0][0x3e0] ;  /* 0x0000f800ff76ab82 */ /* 0x001e220000000a00 */
[----:B------:R-:W-:Y:S02]  /*3120*/  PRMT R139, RZ, 0x7610, R139 ;  /* 0x00007610ff8b7816 */ /* 0x000fe4000000008b */
[----:B------:R-:W-:Y:S02]  /*3130*/  LOP3.LUT R114, R145, 0x1e0, RZ, 0xfc, !PT ;  /* 0x000001e091727812 */ /* 0x000fe400078efcff */
[----:B------:R-:W-:Y:S02]  /*3140*/  @!P3 LEA R122, P6, R112, UR22, 0x1 ;  /* 0x00000016707abc11 */ /* 0x000fe4000f8c08ff */
[----:B------:R1:W3:Y:S01]  /*3150*/  @!P5 LDG.E.U16 R139, desc[UR30][R124.64] ;  /* 0x0000001e7c8bd981 */ /* 0x0002e2000c1e1500 */
[----:B------:R-:W-:Y:S01]  /*3160*/  ISETP.GE.AND P5, PT, R114, UR41, PT ;  /* 0x0000002972007c0c */ /* 0x000fe2000bfa6270 */
[----:B------:R-:W1:Y:S01]  /*3170*/  @!P4 LDC.64 R6, c[0x0][0x3e0] ;  /* 0x0000f800ff06cb82 */ /* 0x000e620000000a00 */
[----:B------:R-:W-:-:S02]  /*3180*/  @!P3 LEA.HI.X R123, R112, UR23, R111, 0x1, P6 ;  /* 0x00000017707bbc11 */ /* 0x000fc4000b0f0c6f */
[----:B------:R-:W-:Y:S02]  /*3190*/  @!P2 MOV R111, RZ ;  /* 0x000000ff006fa202 */ /* 0x000fe40000000f00 */
[----:B------:R-:W-:Y:S02]  /*31a0*/  PRMT R142, RZ, 0x7610, R142 ;  /* 0x00007610ff8e7816 */ /* 0x000fe4000000008e */
[----:B------:R-:W-:-:S04]  /*31b0*/  @!P4 MOV R121, RZ ;  /* 0x000000ff0079c202 */ /* 0x000fc80000000f00 */
[----:B------:R1:W3:Y:S01]  /*31c0*/  @!P3 LDG.E.U16 R142, desc[UR30][R122.64] ;  /* 0x0000001e7a8eb981 */ /* 0x0002e2000c1e1500 */
[----:B------:R-:W1:Y:S01]  /*31d0*/  @!P5 LDC.64 R112, c[0x0][0x3e0] ;  /* 0x0000f800ff70db82 */ /* 0x000e620000000a00 */
[----:B0-----:R-:W-:Y:S01]  /*31e0*/  @!P2 IMAD.WIDE.U32 R110, R118, UR8, R110 ;  /* 0x00000008766eac25 */ /* 0x001fe2000f8e006e */
[----:B------:R-:W-:-:S04]  /*31f0*/  LOP3.LUT R118, R145, 0x200, RZ, 0xfc, !PT ;  /* 0x0000020091767812 */ /* 0x000fc800078efcff */
[----:B------:R-:W-:Y:S01]  /*3200*/  ISETP.GE.AND P3, PT, R118, UR41, PT ;  /* 0x0000002976007c0c */ /* 0x000fe2000bf66270 */
[----:B------:R-:W-:Y:S01]  /*3210*/  @!P2 IMAD R119, R119, UR8, R111 ;  /* 0x000000087777ac24 */ /* 0x000fe2000f8e026f */
[----:B-1----:R-:W-:Y:S02]  /*3220*/  @!P2 LEA R124, P6, R110, UR22, 0x1 ;  /* 0x000000166e7cac11 */ /* 0x002fe4000f8c08ff */
[----:B------:R-:W-:Y:S01]  /*3230*/  PRMT R141, RZ, 0x7610, R141 ;  /* 0x00007610ff8d7816 */ /* 0x000fe2000000008d */
[----:B------:R-:W-:Y:S01]  /*3240*/  @!P4 IMAD.WIDE.U32 R120, R6, UR8, R120 ;  /* 0x000000080678cc25 */ /* 0x000fe2000f8e0078 */
[----:B------:R-:W-:Y:S02]  /*3250*/  @!P2 LEA.HI.X R125, R110, UR23, R119, 0x1, P6 ;  /* 0x000000176e7dac11 */ /* 0x000fe4000b0f0c77 */
[----:B------:R-:W-:-:S03]  /*3260*/  LOP3.LUT R6, R145, 0x220, RZ, 0xfc, !PT ;  /* 0x0000022091067812 */ /* 0x000fc600078efcff */
[----:B------:R0:W3:Y:S01]  /*3270*/  @!P2 LDG.E.U16 R141, desc[UR30][R124.64] ;  /* 0x0000001e7c8da981 */ /* 0x0000e2000c1e1500 */
[----:B------:R-:W-:Y:S01]  /*3280*/  ISETP.GE.AND P2, PT, R6, UR41, PT ;  /* 0x0000002906007c0c */ /* 0x000fe2000bf46270 */
[----:B------:R-:W1:Y:S01]  /*3290*/  @!P3 LDC.64 R110, c[0x0][0x3e0] ;  /* 0x0000f800ff6ebb82 */ /* 0x000e620000000a00 */
[----:B------:R-:W-:Y:S01]  /*32a0*/  @!P4 IMAD R7, R7, UR8, R121 ;  /* 0x000000080707cc24 */ /* 0x000fe2000f8e0279 */
[C---:B------:R-:W-:Y:S02]  /*32b0*/  @!P4 LEA R122, P6, R120.reuse, UR22, 0x1 ;  /* 0x00000016787acc11 */ /* 0x040fe4000f8c08ff */
[----:B------:R-:W-:Y:S02]  /*32c0*/  @!P5 MOV R115, RZ ;  /* 0x000000ff0073d202 */ /* 0x000fe40000000f00 */
[----:B------:R-:W-:Y:S02]  /*32d0*/  PRMT R146, RZ, 0x7610, R146 ;  /* 0x00007610ff927816 */ /* 0x000fe40000000092 */
[----:B------:R-:W-:Y:S01]  /*32e0*/  @!P4 LEA.HI.X R123, R120, UR23, R7, 0x1, P6 ;  /* 0x00000017787bcc11 */ /* 0x000fe2000b0f0c07 */
[----:B------:R-:W-:Y:S01]  /*32f0*/  @!P5 IMAD.WIDE.U32 R120, R112, UR8, R114 ;  /* 0x000000087078dc25 */ /* 0x000fe2000f8e0072 */
[----:B------:R-:W-:-:S02]  /*3300*/  LOP3.LUT R112, R145, 0x240, RZ, 0xfc, !PT ;  /* 0x0000024091707812 */ /* 0x000fc400078efcff */
[----:B------:R-:W1:Y:S01]  /*3310*/  @!P2 LDC.64 R114, c[0x0][0x3e0] ;  /* 0x0000f800ff72ab82 */ /* 0x000e620000000a00 */
[----:B------:R1:W3:Y:S01]  /*3320*/  @!P4 LDG.E.U16 R146, desc[UR30][R122.64] ;  /* 0x0000001e7a92c981 */ /* 0x0002e2000c1e1500 */
[----:B------:R-:W-:Y:S01]  /*3330*/  ISETP.GE.AND P4, PT, R112, UR41, PT ;  /* 0x0000002970007c0c */ /* 0x000fe2000bf86270 */
[----:B------:R-:W-:Y:S01]  /*3340*/  @!P5 IMAD R113, R113, UR8, R121 ;  /* 0x000000087171dc24 */ /* 0x000fe2000f8e0279 */
[C---:B0-----:R-:W-:Y:S02]  /*3350*/  @!P5 LEA R124, P6, R120.reuse, UR22, 0x1 ;  /* 0x00000016787cdc11 */ /* 0x041fe4000f8c08ff */
[----:B------:R-:W-:Y:S02]  /*3360*/  @!P3 MOV R119, RZ ;  /* 0x000000ff0077b202 */ /* 0x000fe40000000f00 */
[----:B------:R-:W-:Y:S02]  /*3370*/  PRMT R143, RZ, 0x7610, R143 ;  /* 0x00007610ff8f7816 */ /* 0x000fe4000000008f */
[----:B------:R-:W-:Y:S01]  /*3380*/  @!P5 LEA.HI.X R125, R120, UR23, R113, 0x1, P6 ;  /* 0x00000017787ddc11 */ /* 0x000fe2000b0f0c71 */
[----:B-1----:R-:W-:Y:S01]  /*3390*/  @!P3 IMAD.WIDE.U32 R120, R110, UR8, R118 ;  /* 0x000000086e78bc25 */ /* 0x002fe2000f8e0076 */
[----:B------:R-:W-:-:S03]  /*33a0*/  LOP3.LUT R110, R145, 0x260, RZ, 0xfc, !PT ;  /* 0x00000260916e7812 */ /* 0x000fc600078efcff */
[----:B------:R-:W0:Y:S01]  /*33b0*/  @!P4 LDC.64 R118, c[0x0][0x3e0] ;  /* 0x0000f800ff76cb82 */ /* 0x000e220000000a00 */
[----:B------:R1:W3:Y:S01]  /*33c0*/  @!P5 LDG.E.U16 R143, desc[UR30][R124.64] ;  /* 0x0000001e7c8fd981 */ /* 0x0002e2000c1e1500 */
[----:B------:R-:W-:Y:S01]  /*33d0*/  ISETP.GE.AND P5, PT, R110, UR41, PT ;  /* 0x000000296e007c0c */ /* 0x000fe2000bfa6270 */
[----:B------:R-:W-:Y:S01]  /*33e0*/  @!P3 IMAD R111, R111, UR8, R121 ;  /* 0x000000086f6fbc24 */ /* 0x000fe2000f8e0279 */
[C---:B------:R-:W-:Y:S02]  /*33f0*/  @!P3 LEA R122, P6, R120.reuse, UR22, 0x1 ;  /* 0x00000016787abc11 */ /* 0x040fe4000f8c08ff */
[----:B------:R-:W-:Y:S02]  /*3400*/  @!P2 MOV R7, RZ ;  /* 0x000000ff0007a202 */ /* 0x000fe40000000f00 */
[----:B------:R-:W-:Y:S02]  /*3410*/  PRMT R147, RZ, 0x7610, R147 ;  /* 0x00007610ff937816 */ /* 0x000fe40000000093 */
[----:B------:R-:W-:Y:S01]  /*3420*/  @!P3 LEA.HI.X R123, R120, UR23, R111, 0x1, P6 ;  /* 0x00000017787bbc11 */ /* 0x000fe2000b0f0c6f */
[----:B------:R-:W-:Y:S01]  /*3430*/  @!P2 IMAD.WIDE.U32 R126, R114, UR8, R6 ;  /* 0x00000008727eac25 */ /* 0x000fe2000f8e0006 */
[----:B------:R-:W-:-:S03]  /*3440*/  LOP3.LUT R6, R145, 0x280, RZ, 0xfc, !PT ;  /* 0x0000028091067812 */ /* 0x000fc600078efcff */
[----:B------:R1:W3:Y:S01]  /*3450*/  @!P3 LDG.E.U16 R147, desc[UR30][R122.64] ;  /* 0x0000001e7a93b981 */ /* 0x0002e2000c1e1500 */
[----:B------:R-:W1:Y:S01]  /*3460*/  @!P5 LDC.64 R120, c[0x0][0x3e0] ;  /* 0x0000f800ff78db82 */ /* 0x000e620000000a00 */
[----:B------:R-:W-:Y:S01]  /*3470*/  ISETP.GE.AND P3, PT, R6, UR41, PT ;  /* 0x0000002906007c0c */ /* 0x000fe2000bf66270 */
[----:B------:R-:W-:Y:S01]  /*3480*/  @!P2 IMAD R115, R115, UR8, R127 ;  /* 0x000000087373ac24 */ /* 0x000fe2000f8e027f */
[C---:B------:R-:W-:Y:S02]  /*3490*/  @!P2 LEA R128, P6, R126.reuse, UR22, 0x1 ;  /* 0x000000167e80ac11 */ /* 0x040fe4000f8c08ff */
[----:B------:R-:W-:Y:S02]  /*34a0*/  @!P4 MOV R113, RZ ;  /* 0x000000ff0071c202 */ /* 0x000fe40000000f00 */
[----:B------:R-:W-:Y:S01]  /*34b0*/  @!P2 LEA.HI.X R129, R126, UR23, R115, 0x1, P6 ;  /* 0x000000177e81ac11 */ /* 0x000fe2000b0f0c73 */
[----:B0-----:R-:W-:Y:S01]  /*34c0*/  @!P4 IMAD.WIDE.U32 R114, R118, UR8, R112 ;  /* 0x000000087672cc25 */ /* 0x001fe2000f8e0070 */
[----:B------:R-:W-:-:S03]  /*34d0*/  PRMT R148, RZ, 0x7610, R148 ;  /* 0x00007610ff947816 */ /* 0x000fc60000000094 */
[----:B------:R-:W-:Y:S02]  /*34e0*/  @!P4 IMAD R7, R119, UR8, R115 ;  /* 0x000000087707cc24 */ /* 0x000fe4000f8e0273 */
[----:B------:R-:W0:Y:S01]  /*34f0*/  @!P3 LDC.64 R118, c[0x0][0x3e0] ;  /* 0x0000f800ff76bb82 */ /* 0x000e220000000a00 */
[----:B------:R-:W-:Y:S01]  /*3500*/  LOP3.LUT R112, R145, 0x2a0, RZ, 0xfc, !PT ;  /* 0x000002a091707812 */ /* 0x000fe200078efcff */
[----:B------:R1:W3:Y:S01]  /*3510*/  @!P2 LDG.E.U16 R148, desc[UR30][R128.64] ;  /* 0x0000001e8094a981 */ /* 0x0002e2000c1e1500 */
[----:B------:R-:W-:Y:S02]  /*3520*/  @!P4 LEA R130, P6, R114, UR22, 0x1 ;  /* 0x000000167282cc11 */ /* 0x000fe4000f8c08ff */
[----:B------:R-:W-:Y:S02]  /*3530*/  ISETP.GE.AND P2, PT, R112, UR41, PT ;  /* 0x0000002970007c0c */ /* 0x000fe4000bf46270 */
[----:B------:R-:W-:Y:S02]  /*3540*/  @!P4 LEA.HI.X R131, R114, UR23, R7, 0x1, P6 ;  /* 0x000000177283cc11 */ /* 0x000fe4000b0f0c07 */
[----:B------:R-:W-:-:S02]  /*3550*/  @!P5 MOV R111, RZ ;  /* 0x000000ff006fd202 */ /* 0x000fc40000000f00 */
[----:B------:R-:W-:Y:S02]  /*3560*/  LOP3.LUT R114, R145, 0x2c0, RZ, 0xfc, !PT ;  /* 0x000002c091727812 */ /* 0x000fe400078efcff */
[----:B------:R-:W-:Y:S01]  /*3570*/  PRMT R149, RZ, 0x7610, R149 ;  /* 0x00007610ff957816 */ /* 0x000fe20000000095 */
[----:B-1----:R-:W-:Y:S01]  /*3580*/  @!P5 IMAD.WIDE.U32 R124, R120, UR8, R110 ;  /* 0x00000008787cdc25 */ /* 0x002fe2000f8e006e */
[----:B------:R-:W-:-:S03]  /*3590*/  ISETP.GE.AND P6, PT, R114, UR41, PT ;  /* 0x0000002972007c0c */ /* 0x000fc6000bfc6270 */
[----:B------:R-:W-:Y:S01]  /*35a0*/  @!P5 IMAD R121, R121, UR8, R125 ;  /* 0x000000087979dc24 */ /* 0x000fe2000f8e027d */
[----:B------:R1:W3:Y:S01]  /*35b0*/  @!P4 LDG.E.U16 R149, desc[UR30][R130.64] ;  /* 0x0000001e8295c981 */ /* 0x0002e2000c1e1500 */
[C---:B------:R-:W-:Y:S01]  /*35c0*/  @!P5 LEA R126, P4, R124.reuse, UR22, 0x1 ;  /* 0x000000167c7edc11 */ /* 0x040fe2000f8808ff */
[----:B------:R-:W1:Y:S01]  /*35d0*/  @!P2 LDC.64 R122, c[0x0][0x3e0] ;  /* 0x0000f800ff7aab82 */ /* 0x000e620000000a00 */
[----:B------:R-:W-:Y:S02]  /*35e0*/  LOP3.LUT R110, R145, 0x2e0, RZ, 0xfc, !PT ;  /* 0x000002e0916e7812 */ /* 0x000fe400078efcff */
[----:B------:R-:W-:Y:S02]  /*35f0*/  @!P3 MOV R7, RZ ;  /* 0x000000ff0007b202 */ /* 0x000fe40000000f00 */
[----:B------:R-:W-:Y:S02]  /*3600*/  @!P5 LEA.HI.X R127, R124, UR23, R121, 0x1, P4 ;  /* 0x000000177c7fdc11 */ /* 0x000fe4000a0f0c79 */
[----:B------:R-:W-:Y:S01]  /*3610*/  ISETP.GE.AND P4, PT, R110, UR41, PT ;  /* 0x000000296e007c0c */ /* 0x000fe2000bf86270 */
[----:B------:R-:W5:Y:S01]  /*3620*/  @!P6 LDC.64 R120, c[0x0][0x3e0] ;  /* 0x0000f800ff78eb82 */ /* 0x000f620000000a00 */
[----:B------:R-:W-:Y:S01]  /*3630*/  PRMT R128, RZ, 0x7610, R128 ;  /* 0x00007610ff807816 */ /* 0x000fe20000000080 */
[----:B0-----:R-:W-:-:S04]  /*3640*/  @!P3 IMAD.WIDE.U32 R6, R118, UR8, R6 ;  /* 0x000000087606bc25 */ /* 0x001fc8000f8e0006 */
[----:B------:R-:W-:Y:S01]  /*3650*/  @!P3 IMAD R119, R119, UR8, R7 ;  /* 0x000000087777bc24 */ /* 0x000fe2000f8e0207 */
[----:B------:R0:W3:Y:S01]  /*3660*/  @!P5 LDG.E.U16 R128, desc[UR30][R126.64] ;  /* 0x0000001e7e80d981 */ /* 0x0000e2000c1e1500 */
[----:B------:R-:W-:-:S04]  /*3670*/  @!P3 LEA R124, P5, R6, UR22, 0x1 ;  /* 0x00000016067cbc11 */ /* 0x000fc8000f8a08ff */
[----:B------:R-:W-:Y:S02]  /*3680*/  @!P3 LEA.HI.X R125, R6, UR23, R119, 0x1, P5 ;  /* 0x00000017067dbc11 */ /* 0x000fe4000a8f0c77 */
[----:B------:R-:W2:Y:S01]  /*3690*/  @!P4 LDC.64 R118, c[0x0][0x3e0] ;  /* 0x0000f800ff76cb82 */ /* 0x000ea20000000a00 */
[----:B------:R-:W-:Y:S02]  /*36a0*/  @!P2 MOV R113, RZ ;  /* 0x000000ff0071a202 */ /* 0x000fe40000000f00 */
[----:B------:R-:W-:Y:S02]  /*36b0*/  PRMT R129, RZ, 0x7610, R129 ;  /* 0x00007610ff817816 */ /* 0x000fe40000000081 */
[----:B------:R-:W-:Y:S01]  /*36c0*/  @!P6 MOV R115, RZ ;  /* 0x000000ff0073e202 */ /* 0x000fe20000000f00 */
[----:B-1----:R-:W-:Y:S01]  /*36d0*/  @!P2 IMAD.WIDE.U32 R112, R122, UR8, R112 ;  /* 0x000000087a70ac25 */ /* 0x002fe2000f8e0070 */
[----:B------:R-:W-:Y:S02]  /*36e0*/  LOP3.LUT R6, R145, 0x300, RZ, 0xfc, !PT ;  /* 0x0000030091067812 */ /* 0x000fe400078efcff */
[----:B------:R-:W3:Y:S01]  /*36f0*/  @!P3 LDG.E.U16 R129, desc[UR30][R124.64] ;  /* 0x0000001e7c81b981 */ /* 0x000ee2000c1e1500 */
[----:B------:R-:W-:Y:S01]  /*3700*/  @!P2 IMAD R123, R123, UR8, R113 ;  /* 0x000000087b7bac24 */ /* 0x000fe2000f8e0271 */
[----:B------:R-:W-:Y:S01]  /*3710*/  @!P2 LEA R122, P5, R112, UR22, 0x1 ;  /* 0x00000016707aac11 */ /* 0x000fe2000f8a08ff */
[----:B-----5:R-:W-:Y:S01]  /*3720*/  @!P6 IMAD.WIDE.U32 R114, R120, UR8, R114 ;  /* 0x000000087872ec25 */ /* 0x020fe2000f8e0072 */
[----:B------:R-:W-:-:S02]  /*3730*/  ISETP.GE.AND P3, PT, R6, UR41, PT ;  /* 0x0000002906007c0c */ /* 0x000fc4000bf66270 */
[----:B------:R-:W-:Y:S01]  /*3740*/  PRMT R130, RZ, 0x7610, R130 ;  /* 0x00007610ff827816 */ /* 0x000fe20000000082 */
[----:B------:R-:W-:Y:S01]  /*3750*/  @!P6 IMAD R121, R121, UR8, R115 ;  /* 0x000000087979ec24 */ /* 0x000fe2000f8e0273 */
[----:B------:R-:W-:Y:S02]  /*3760*/  PRMT R131, RZ, 0x7610, R131 ;  /* 0x00007610ff837816 */ /* 0x000fe40000000083 */
[----:B------:R-:W-:Y:S02]  /*3770*/  @!P2 LEA.HI.X R123, R112, UR23, R123, 0x1, P5 ;  /* 0x00000017707bac11 */ /* 0x000fe4000a8f0c7b */
[----:B0-----:R-:W-:Y:S01]  /*3780*/  @!P6 LEA R126, P5, R114, UR22, 0x1 ;  /* 0x00000016727eec11 */ /* 0x001fe2000f8a08ff */
[----:B------:R2:W5:Y:S01]  /*3790*/  @!P0 LDG.E.U16 R130, desc[UR30][R4.64] ;  /* 0x0000001e04828981 */ /* 0x000562000c1e1500 */
[----:B------:R-:W-:Y:S02]  /*37a0*/  @!P4 MOV R111, RZ ;  /* 0x000000ff006fc202 */ /* 0x000fe40000000f00 */
[----:B------:R-:W-:Y:S01]  /*37b0*/  LOP3.LUT R112, R145, 0x320, RZ, 0xfc, !PT ;  /* 0x0000032091707812 */ /* 0x000fe200078efcff */
[----:B------:R0:W3:Y:S01]  /*37c0*/  @!P2 LDG.E.U16 R131, desc[UR30][R122.64] ;  /* 0x0000001e7a83a981 */ /* 0x0000e2000c1e1500 */
[----:B------:R-:W-:-:S02]  /*37d0*/  PRMT R150, RZ, 0x7610, R150 ;  /* 0x00007610ff967816 */ /* 0x000fc40000000096 */
[----:B------:R-:W-:Y:S02]  /*37e0*/  @!P6 LEA.HI.X R127, R114, UR23, R121, 0x1, P5 ;  /* 0x00000017727fec11 */ /* 0x000fe4000a8f0c79 */
[----:B------:R-:W-:Y:S01]  /*37f0*/  ISETP.GE.AND P2, PT, R112, UR41, PT ;  /* 0x0000002970007c0c */ /* 0x000fe2000bf46270 */
[----:B--2---:R-:W-:Y:S01]  /*3800*/  @!P4 IMAD.WIDE.U32 R4, R118, UR8, R110 ;  /* 0x000000087604cc25 */ /* 0x004fe2000f8e006e */
[----:B------:R-:W-:Y:S01]  /*3810*/  LOP3.LUT R110, R145, 0x340, RZ, 0xfc, !PT ;  /* 0x00000340916e7812 */ /* 0x000fe200078efcff */
[----:B------:R-:W2:Y:S01]  /*3820*/  @!P6 LDG.E.U16 R150, desc[UR30][R126.64] ;  /* 0x0000001e7e96e981 */ /* 0x000ea2000c1e1500 */
[----:B------:R-:W1:Y:S01]  /*3830*/  @!P3 LDC.64 R120, c[0x0][0x3e0] ;  /* 0x0000f800ff78bb82 */ /* 0x000e620000000a00 */
[----:B------:R-:W-:Y:S01]  /*3840*/  @!P4 IMAD R119, R119, UR8, R5 ;  /* 0x000000087777cc24 */ /* 0x000fe2000f8e0205 */
[----:B------:R-:W-:Y:S02]  /*3850*/  @!P4 LEA R124, P5, R4, UR22, 0x1 ;  /* 0x00000016047ccc11 */ /* 0x000fe4000f8a08ff */
[----:B------:R-:W-:-:S02]  /*3860*/  ISETP.GE.AND P6, PT, R110, UR41, PT ;  /* 0x000000296e007c0c */ /* 0x000fc4000bfc6270 */
[----:B------:R-:W-:Y:S02]  /*3870*/  LOP3.LUT R114, R145, 0x360, RZ, 0xfc, !PT ;  /* 0x0000036091727812 */ /* 0x000fe400078efcff */
[----:B------:R-:W-:Y:S01]  /*3880*/  @!P4 LEA.HI.X R125, R4, UR23, R119, 0x1, P5 ;  /* 0x00000017047dcc11 */ /* 0x000fe2000a8f0c77 */
[----:B0-----:R-:W0:Y:S01]  /*3890*/  @!P2 LDC.64 R122, c[0x0][0x3e0] ;  /* 0x0000f800ff7aab82 */ /* 0x001e220000000a00 */
[----:B------:R-:W-:-:S07]  /*38a0*/  ISETP.GE.AND P5, PT, R114, UR41, PT ;  /* 0x0000002972007c0c */ /* 0x000fce000bfa6270 */
[----:B------:R-:W4:Y:S01]  /*38b0*/  @!P6 LDC.64 R118, c[0x0][0x3e0] ;  /* 0x0000f800ff76eb82 */ /* 0x000f220000000a00 */
[----:B------:R-:W-:Y:S02]  /*38c0*/  @!P3 MOV R7, RZ ;  /* 0x000000ff0007b202 */ /* 0x000fe40000000f00 */
[----:B------:R-:W-:-:S05]  /*38d0*/  PRMT R151, RZ, 0x7610, R151 ;  /* 0x00007610ff977816 */ /* 0x000fca0000000097 */
[----:B------:R-:W4:Y:S01]  /*38e0*/  @!P5 LDC.64 R4, c[0x0][0x3e0] ;  /* 0x0000f800ff04db82 */ /* 0x000f220000000a00 */
[----:B-1----:R-:W-:Y:S01]  /*38f0*/  @!P3 IMAD.WIDE.U32 R6, R120, UR8, R6 ;  /* 0x000000087806bc25 */ /* 0x002fe2000f8e0006 */
[----:B------:R-:W-:Y:S01]  /*3900*/  @!P2 MOV R113, RZ ;  /* 0x000000ff0071a202 */ /* 0x000fe20000000f00 */
[----:B------:R1:W2:Y:S02]  /*3910*/  @!P4 LDG.E.U16 R151, desc[UR30][R124.64] ;  /* 0x0000001e7c97c981 */ /* 0x0002a4000c1e1500 */
[----:B------:R-:W-:Y:S01]  /*3920*/  @!P3 IMAD R121, R121, UR8, R7 ;  /* 0x000000087979bc24 */ /* 0x000fe2000f8e0207 */
[----:B------:R-:W-:Y:S01]  /*3930*/  @!P3 LEA R120, P4, R6, UR22, 0x1 ;  /* 0x000000160678bc11 */ /* 0x000fe2000f8808ff */
[----:B0-----:R-:W-:Y:S01]  /*3940*/  @!P2 IMAD.WIDE.U32 R112, R122, UR8, R112 ;  /* 0x000000087a70ac25 */ /* 0x001fe2000f8e0070 */
[----:B------:R-:W-:Y:S02]  /*3950*/  PRMT R152, RZ, 0x7610, R152 ;  /* 0x00007610ff987816 */ /* 0x000fe40000000098 */
[----:B------:R-:W-:-:S02]  /*3960*/  @!P6 MOV R111, RZ ;  /* 0x000000ff006fe202 */ /* 0x000fc40000000f00 */
[----:B------:R-:W-:Y:S01]  /*3970*/  @!P3 LEA.HI.X R121, R6, UR23, R121, 0x1, P4 ;  /* 0x000000170679bc11 */ /* 0x000fe2000a0f0c79 */
[----:B------:R-:W-:Y:S01]  /*3980*/  @!P2 IMAD R123, R123, UR8, R113 ;  /* 0x000000087b7bac24 */ /* 0x000fe2000f8e0271 */
[----:B------:R-:W-:Y:S01]  /*3990*/  LOP3.LUT R6, R145, 0x380, RZ, 0xfc, !PT ;  /* 0x0000038091067812 */ /* 0x000fe200078efcff */
[----:B----4-:R-:W-:Y:S01]  /*39a0*/  @!P6 IMAD.WIDE.U32 R110, R118, UR8, R110 ;  /* 0x00000008766eec25 */ /* 0x010fe2000f8e006e */
[----:B------:R-:W-:Y:S01]  /*39b0*/  @!P2 LEA R122, P4, R112, UR22, 0x1 ;  /* 0x00000016707aac11 */ /* 0x000fe2000f8808ff */
[----:B------:R0:W4:Y:S01]  /*39c0*/  @!P3 LDG.E.U16 R152, desc[UR30][R120.64] ;  /* 0x0000001e7898b981 */ /* 0x000122000c1e1500 */
[----:B------:R-:W-:Y:S02]  /*39d0*/  @!P5 MOV R115, RZ ;  /* 0x000000ff0073d202 */ /* 0x000fe40000000f00 */
[----:B------:R-:W-:Y:S01]  /*39e0*/  ISETP.GE.AND P3, PT, R6, UR41, PT ;  /* 0x0000002906007c0c */ /* 0x000fe2000bf66270 */
[----:B------:R-:W-:Y:S01]  /*39f0*/  @!P6 IMAD R119, R119, UR8, R111 ;  /* 0x000000087777ec24 */ /* 0x000fe2000f8e026f */
[----:B------:R-:W-:Y:S01]  /*3a00*/  @!P2 LEA.HI.X R123, R112, UR23, R123, 0x1, P4 ;  /* 0x00000017707bac11 */ /* 0x000fe2000a0f0c7b */
[----:B------:R-:W-:Y:S01]  /*3a10*/  @!P5 IMAD.WIDE.U32 R114, R4, UR8, R114 ;  /* 0x000000080472dc25 */ /* 0x000fe2000f8e0072 */
[----:B------:R-:W-:-:S02]  /*3a20*/  PRMT R153, RZ, 0x7610, R153 ;  /* 0x00007610ff997816 */ /* 0x000fc40000000099 */
[C---:B-1----:R-:W-:Y:S01]  /*3a30*/  @!P6 LEA R124, P4, R110.reuse, UR22, 0x1 ;  /* 0x000000166e7cec11 */ /* 0x042fe2000f8808ff */
[----:B------:R-:W-:Y:S01]  /*3a40*/  @!P5 IMAD R5, R5, UR8, R115 ;  /* 0x000000080505dc24 */ /* 0x000fe2000f8e0273 */
[----:B------:R-:W-:Y:S02]  /*3a50*/  LOP3.LUT R4, R145, 0x3a0, RZ, 0xfc, !PT ;  /* 0x000003a091047812 */ /* 0x000fe400078efcff */
[----:B------:R-:W-:Y:S01]  /*3a60*/  @!P6 LEA.HI.X R125, R110, UR23, R119, 0x1, P4 ;  /* 0x000000176e7dec11 */ /* 0x000fe2000a0f0c77 */
[----:B------:R1:W4:Y:S01]  /*3a70*/  @!P2 LDG.E.U16 R153, desc[UR30][R122.64] ;  /* 0x0000001e7a99a981 */ /* 0x000322000c1e1500 */
[----:B0-----:R-:W-:Y:S01]  /*3a80*/  @!P5 LEA R120, P4, R114, UR22, 0x1 ;  /* 0x000000167278dc11 */ /* 0x001fe2000f8808ff */
[----:B------:R-:W0:Y:S01]  /*3a90*/  @!P3 LDC.64 R110, c[0x0][0x3e0] ;  /* 0x0000f800ff6ebb82 */ /* 0x000e220000000a00 */
[----:B------:R-:W-:Y:S02]  /*3aa0*/  LOP3.LUT R112, R91, 0x3e0, R144, 0xfe, !PT ;  /* 0x000003e05b707812 */ /* 0x000fe400078efe90 */
[----:B------:R-:W-:-:S02]  /*3ab0*/  ISETP.GE.AND P2, PT, R4, UR41, PT ;  /* 0x0000002904007c0c */ /* 0x000fc4000bf46270 */
[----:B------:R-:W-:Y:S02]  /*3ac0*/  PRMT R154, RZ, 0x7610, R154 ;  /* 0x00007610ff9a7816 */ /* 0x000fe4000000009a */
[----:B------:R-:W-:Y:S02]  /*3ad0*/  @!P5 LEA.HI.X R121, R114, UR23, R5, 0x1, P4 ;  /* 0x000000177279dc11 */ /* 0x000fe4000a0f0c05 */
[----:B------:R-:W-:Y:S02]  /*3ae0*/  ISETP.GE.AND P4, PT, R112, UR41, PT ;  /* 0x0000002970007c0c */ /* 0x000fe4000bf86270 */
[----:B------:R-:W-:Y:S01]  /*3af0*/  LOP3.LUT R118, R145, 0x3c0, RZ, 0xfc, !PT ;  /* 0x000003c091767812 */ /* 0x000fe200078efcff */
[----:B------:R-:W4:Y:S03]  /*3b00*/  @!P6 LDG.E.U16 R154, desc[UR30][R124.64] ;  /* 0x0000001e7c9ae981 */ /* 0x000f26000c1e1500 */
[----:B------:R-:W-:Y:S01]  /*3b10*/  ISETP.GE.AND P6, PT, R118, UR41, PT ;  /* 0x0000002976007c0c */ /* 0x000fe2000bfc6270 */
[----:B------:R-:W1:Y:S01]  /*3b20*/  @!P2 LDC.64 R114, c[0x0][0x3e0] ;  /* 0x0000f800ff72ab82 */ /* 0x000e620000000a00 */
[----:B------:R-:W-:-:S07]  /*3b30*/  @!P3 MOV R7, RZ ;  /* 0x000000ff0007b202 */ /* 0x000fce0000000f00 */
[----:B------:R-:W1:Y:S01]  /*3b40*/  @!P4 LDC.64 R126, c[0x0][0x3e0] ;  /* 0x0000f800ff7ecb82 */ /* 0x000e620000000a00 */
[----:B------:R-:W-:Y:S01]  /*3b50*/  PRMT R145, RZ, 0x7610, R145 ;  /* 0x00007610ff917816 */ /* 0x000fe20000000091 */
[----:B0-----:R-:W-:-:S06]  /*3b60*/  @!P3 IMAD.WIDE.U32 R6, R110, UR8, R6 ;  /* 0x000000086e06bc25 */ /* 0x001fcc000f8e0006 */
[----:B-1----:R-:W0:Y:S01]  /*3b70*/  @!P6 LDC.64 R122, c[0x0][0x3e0] ;  /* 0x0000f800ff7aeb82 */ /* 0x002e220000000a00 */
[----:B------:R-:W4:Y:S01]  /*3b80*/  @!P5 LDG.E.U16 R145, desc[UR30][R120.64] ;  /* 0x0000001e7891d981 */ /* 0x000f22000c1e1500 */
[----:B------:R-:W-:Y:S01]  /*3b90*/  @!P3 IMAD R111, R111, UR8, R7 ;  /* 0x000000086f6fbc24 */ /* 0x000fe2000f8e0207 */
[----:B------:R-:W-:Y:S02]  /*3ba0*/  @!P3 LEA R110, P5, R6, UR22, 0x1 ;  /* 0x00000016066ebc11 */ /* 0x000fe4000f8a08ff */
[----:B------:R-:W-:Y:S02]  /*3bb0*/  @!P2 MOV R5, RZ ;  /* 0x000000ff0005a202 */ /* 0x000fe40000000f00 */
[----:B------:R-:W-:Y:S02]  /*3bc0*/  PRMT R144, RZ, 0x7610, R144 ;  /* 0x00007610ff907816 */ /* 0x000fe40000000090 */
[----:B------:R-:W-:Y:S01]  /*3bd0*/  @!P4 MOV R113, RZ ;  /* 0x000000ff0071c202 */ /* 0x000fe20000000f00 */
[----:B------:R-:W-:Y:S01]  /*3be0*/  @!P2 IMAD.WIDE.U32 R4, R114, UR8, R4 ;  /* 0x000000087204ac25 */ /* 0x000fe2000f8e0004 */
[----:B------:R-:W-:-:S02]  /*3bf0*/  @!P3 LEA.HI.X R111, R6, UR23, R111, 0x1, P5 ;  /* 0x00000017066fbc11 */ /* 0x000fc4000a8f0c6f */
[----:B------:R-:W-:Y:S01]  /*3c00*/  @!P6 MOV R119, RZ ;  /* 0x000000ff0077e202 */ /* 0x000fe20000000f00 */
[----:B------:R-:W-:Y:S02]  /*3c10*/  @!P2 IMAD R115, R115, UR8, R5 ;  /* 0x000000087373ac24 */ /* 0x000fe4000f8e0205 */
[----:B------:R-:W-:Y:S01]  /*3c20*/  @!P4 IMAD.WIDE.U32 R112, R126, UR8, R112 ;  /* 0x000000087e70cc25 */ /* 0x000fe2000f8e0070 */
[----:B------:R1:W4:Y:S01]  /*3c30*/  @!P3 LDG.E.U16 R144, desc[UR30][R110.64] ;  /* 0x0000001e6e90b981 */ /* 0x000322000c1e1500 */
[C---:B------:R-:W-:Y:S02]  /*3c40*/  @!P2 LEA R6, P3, R4.reuse, UR22, 0x1 ;  /* 0x000000160406ac11 */ /* 0x040fe4000f8608ff */
[--C-:B------:R-:W-:Y:S01]  /*3c50*/  @!P4 IMAD R127, R127, UR8, R113.reuse ;  /* 0x000000087f7fcc24 */ /* 0x100fe2000f8e0271 */
[----:B------:R-:W-:Y:S02]  /*3c60*/  PRMT R113, RZ, 0x7610, R113 ;  /* 0x00007610ff717816 */ /* 0x000fe40000000071 */
[----:B------:R-:W-:Y:S01]  /*3c70*/  @!P2 LEA.HI.X R7, R4, UR23, R115, 0x1, P3 ;  /* 0x000000170407ac11 */ /* 0x000fe200098f0c73 */
[----:B0-----:R-:W-:Y:S01]  /*3c80*/  @!P6 IMAD.WIDE.U32 R118, R122, UR8, R118 ;  /* 0x000000087a76ec25 */ /* 0x001fe2000f8e0076 */
[----:B-1----:R-:W-:-:S03]  /*3c90*/  @!P4 LEA R110, P5, R112, UR22, 0x1 ;  /* 0x00000016706ecc11 */ /* 0x002fc6000f8a08ff */
[----:B------:R-:W-:Y:S01]  /*3ca0*/  @!P6 IMAD R123, R123, UR8, R119 ;  /* 0x000000087b7bec24 */ /* 0x000fe2000f8e0277 */
[----:B------:R-:W-:Y:S01]  /*3cb0*/  @!P6 LEA R4, P3, R118, UR22, 0x1 ;  /* 0x000000167604ec11 */ /* 0x000fe2000f8608ff */
[----:B------:R-:W4:Y:S01]  /*3cc0*/  @!P2 LDG.E.U16 R113, desc[UR30][R6.64] ;  /* 0x0000001e0671a981 */ /* 0x000f22000c1e1500 */
[----:B------:R-:W-:Y:S02]  /*3cd0*/  @!P4 LEA.HI.X R111, R112, UR23, R127, 0x1, P5 ;  /* 0x00000017706fcc11 */ /* 0x000fe4000a8f0c7f */
[----:B------:R-:W-:Y:S02]  /*3ce0*/  PRMT R112, RZ, 0x7610, R112 ;  /* 0x00007610ff707816 */ /* 0x000fe40000000070 */
[----:B------:R-:W-:Y:S02]  /*3cf0*/  @!P6 LEA.HI.X R5, R118, UR23, R123, 0x1, P3 ;  /* 0x000000177605ec11 */ /* 0x000fe400098f0c7b */
[----:B------:R-:W-:-:S03]  /*3d00*/  PRMT R114, RZ, 0x7610, R114 ;  /* 0x00007610ff727816 */ /* 0x000fc60000000072 */
[----:B------:R0:W4:Y:S04]  /*3d10*/  @!P6 LDG.E.U16 R112, desc[UR30][R4.64] ;  /* 0x0000001e0470e981 */ /* 0x000128000c1e1500 */
[----:B------:R1:W4:Y:S01]  /*3d20*/  @!P4 LDG.E.U16 R114, desc[UR30][R110.64] ;  /* 0x0000001e6e72c981 */ /* 0x000322000c1e1500 */
[----:B------:R-:W-:Y:S01]  /*3d30*/  R2UR UR45, R3 ;  /* 0x00000000032d72ca */ /* 0x000fe200000e0000 */
[----:B------:R-:W-:Y:S01]  /*3d40*/  UMOV UR32, UR14 ;  /* 0x0000000e00207c82 */ /* 0x000fe20008000000 */
[----:B------:R-:W-:Y:S02]  /*3d50*/  UMOV UR33, UR40 ;  /* 0x0000002800217c82 */ /* 0x000fe40008000000 */
[----:B------:R-:W-:-:S04]  /*3d60*/  UIMAD.WIDE.U32 UR32, UR8, UR36, UR32 ;  /* 0x00000024082072a5 */ /* 0x000fc8000f8e0020 */
[----:B------:R-:W-:Y:S02]  /*3d70*/  UIMAD UR28, UR8, UR37, UR33 ;  /* 0x00000025081c72a4 */ /* 0x000fe4000f8e0221 */
[----:B------:R-:W-:-:S03]  /*3d80*/  ULEA UR33, UP0, UR32, UR26, 0x3 ;  /* 0x0000001a20217291 */ /* 0x000fc6000f8018ff */
[----:B0-----:R-:W-:Y:S01]  /*3d90*/  FMUL.FTZ R4, R95, UR45 ;  /* 0x0000002d5f047c20 */ /* 0x001fe20008410000 */
[----:B------:R-:W-:-:S03]  /*3da0*/  ULEA.HI.X UR32, UR32, UR27, UR28, 0x3, UP0 ;  /* 0x0000001b20207291 */ /* 0x000fc600080f1c1c */
[----:B------:R-:W-:Y:S01]  /*3db0*/  FMUL.RZ R7, R4, 0.15915493667125701904 ;  /* 0x3e22f98304077820 */ /* 0x000fe2000040c000 */
[----:B------:R-:W-:Y:S02]  /*3dc0*/  MOV R4, UR33 ;  /* 0x0000002100047c02 */ /* 0x000fe40008000f00 */
[----:B------:R-:W-:-:S06]  /*3dd0*/  MOV R5, UR32 ;  /* 0x0000002000057c02 */ /* 0x000fcc0008000f00 */
[----:B------:R-:W4:Y:S01]  /*3de0*/  LDG.E.64 R4, desc[UR30][R4.64] ;  /* 0x0000001e04047981 */ /* 0x000f22000c1e1b00 */
[----:B------:R-:W0:Y:S01]  /*3df0*/  S2UR UR32, SR_CgaCtaId ;  /* 0x00000000002079c3 */ /* 0x000e220000008800 */
[----:B------:R-:W-:Y:S01]  /*3e00*/  R2UR UR44, R2 ;  /* 0x00000000022c72ca */ /* 0x000fe200000e0000 */
[----:B------:R-:W-:Y:S01]  /*3e10*/  FMUL.FTZ R6, R94, UR45 ;  /* 0x0000002d5e067c20 */ /* 0x000fe20008410000 */
[----:B------:R-:W-:-:S03]  /*3e20*/  UMOV UR28, 0x400 ;  /* 0x00000400001c7882 */ /* 0x000fc60000000000 */
[----:B-1----:R-:W-:Y:S01]  /*3e30*/  FMUL.RZ R110, R6, 0.15915493667125701904 ;  /* 0x3e22f983066e7820 */ /* 0x002fe2000040c000 */
[----:B------:R-:W-:-:S04]  /*3e40*/  FMUL.FTZ R6, R97, UR45 ;  /* 0x0000002d61067c20 */ /* 0x000fc80008410000 */
[----:B------:R-:W-:Y:S01]  /*3e50*/  FMUL.RZ R126, R6, 0.15915493667125701904 ;  /* 0x3e22f983067e7820 */ /* 0x000fe2000040c000 */
[----:B------:R-:W-:-:S04]  /*3e60*/  FMUL.FTZ R6, R96, UR45 ;  /* 0x0000002d60067c20 */ /* 0x000fc80008410000 */
[----:B------:R-:W-:Y:S01]  /*3e70*/  FMUL.RZ R159, R6, 0.15915493667125701904 ;  /* 0x3e22f983069f7820 */ /* 0x000fe2000040c000 */
[----:B------:R-:W-:Y:S01]  /*3e80*/  FMUL.FTZ R6, R99, UR45 ;  /* 0x0000002d63067c20 */ /* 0x000fe20008410000 */
[----:B0-----:R-:W-:-:S03]  /*3e90*/  ULEA UR28, UR32, UR28, 0x18 ;  /* 0x0000001c201c7291 */ /* 0x001fc6000f8ec0ff */
[----:B------:R-:W-:Y:S01]  /*3ea0*/  FMUL.RZ R160, R6, 0.15915493667125701904 ;  /* 0x3e22f98306a07820 */ /* 0x000fe2000040c000 */
[----:B------:R-:W-:Y:S01]  /*3eb0*/  FMUL.FTZ R6, R98, UR45 ;  /* 0x0000002d62067c20 */ /* 0x000fe20008410000 */
[----:B------:R-:W-:Y:S03]  /*3ec0*/  MUFU.SIN R156, R159 ;  /* 0x0000009f009c7308 */ /* 0x000fe60000000400 */
[----:B------:R-:W-:Y:S01]  /*3ed0*/  FMUL.RZ R161, R6, 0.15915493667125701904 ;  /* 0x3e22f98306a17820 */ /* 0x000fe2000040c000 */
[----:B------:R-:W-:Y:S01]  /*3ee0*/  FMUL.FTZ R6, R101, UR45 ;  /* 0x0000002d65067c20 */ /* 0x000fe20008410000 */
[----:B------:R-:W-:-:S03]  /*3ef0*/  FMUL.FTZ R3, R92, UR45 ;  /* 0x0000002d5c037c20 */ /* 0x000fc60008410000 */
[----:B------:R0:W-:Y:S01]  /*3f00*/  MUFU.COS R158, R159 ;  /* 0x0000009f009e7308 */ /* 0x0001e20000000000 */
[----:B------:R-:W-:Y:S01]  /*3f10*/  FMUL.RZ R162, R6, 0.15915493667125701904 ;  /* 0x3e22f98306a27820 */ /* 0x000fe2000040c000 */
[----:B------:R-:W-:Y:S01]  /*3f20*/  FMUL.FTZ R115, R93, UR45 ;  /* 0x0000002d5d737c20 */ /* 0x000fe20008410000 */
[----:B------:R-:W-:Y:S01]  /*3f30*/  FMUL.FTZ R6, R102, UR45 ;  /* 0x0000002d66067c20 */ /* 0x000fe20008410000 */
[----:B0-----:R-:W-:-:S04]  /*3f40*/  FMUL.FTZ R159, R103, UR45 ;  /* 0x0000002d679f7c20 */ /* 0x001fc80008410000 */
[----:B------:R-:W-:Y:S01]  /*3f50*/  MUFU.SIN R127, R160 ;  /* 0x000000a0007f7308 */ /* 0x000fe20000000400 */
[----:B------:R-:W-:Y:S01]  /*3f60*/  FMUL.RZ R118, R3, 0.15915493667125701904 ;  /* 0x3e22f98303767820 */ /* 0x000fe2000040c000 */
[----:B------:R-:W-:Y:S01]  /*3f70*/  FMUL.RZ R115, R115, 0.15915493667125701904 ;  /* 0x3e22f98373737820 */ /* 0x000fe2000040c000 */
[----:B------:R-:W-:-:S05]  /*3f80*/  FMUL.RZ R163, R6, 0.15915493667125701904 ;  /* 0x3e22f98306a37820 */ /* 0x000fca000040c000 */
        /* <DEDUP_REMOVED lines=8> */
[----:B------:R-:W-:Y:S01]  /*4010*/  MUFU.COS R120, R110 ;  /* 0x0000006e00787308 */ /* 0x000fe20000000000 */
[----:B-----5:R0:W-:Y:S04]  /*4020*/  STS.U16 [R11], R130 ;  /* 0x000000820b007388 */ /* 0x0201e80000000400 */
[----:B------:R1:W-:Y:S04]  /*4030*/  STS.U16 [R12+0x40], R109 ;  /* 0x0000406d0c007388 */ /* 0x0003e80000000400 */
[----:B------:R-:W-:Y:S01]  /*4040*/  STS.U16 [R13+0x80], R132 ;  /* 0x000080840d007388 */ /* 0x000fe20000000400 */
[----:B0-----:R-:W-:-:S03]  /*4050*/  MOV R130, UR44 ;  /* 0x0000002c00827c02 */ /* 0x001fc60008000f00 */
[----:B------:R0:W-:Y:S01]  /*4060*/  STS.U16 [R14+0xc0], R117 ;  /* 0x0000c0750e007388 */ /* 0x0001e20000000400 */
[----:B-1----:R-:W-:-:S03]  /*4070*/  IADD3 R109, PT, PT, R10, 0x200, RZ ;  /* 0x000002000a6d7810 */ /* 0x002fc60007ffe0ff */
[----:B------:R-:W-:Y:S01]  /*4080*/  STS.U16 [R15+0x100], R134 ;  /* 0x000100860f007388 */ /* 0x000fe20000000400 */
[----:B------:R-:W-:-:S03]  /*4090*/  FMUL.FTZ R130, R130, 1.4426950216293334961 ;  /* 0x3fb8aa3b82827820 */ /* 0x000fc60000410000 */
[----:B------:R1:W-:Y:S01]  /*40a0*/  STS.U16 [R16+0x140], R133 ;  /* 0x0001408510007388 */ /* 0x0003e20000000400 */
[----:B0-----:R-:W-:-:S03]  /*40b0*/  IADD3 R117, PT, PT, R10, 0x220, RZ ;  /* 0x000002200a757810 */ /* 0x001fc60007ffe0ff */
[----:B------:R-:W-:Y:S01]  /*40c0*/  STS.U16 [R17+0x180], R136 ;  /* 0x0001808811007388 */ /* 0x000fe20000000400 */
[----:B------:R-:W-:-:S03]  /*40d0*/  LEA.HI.SX32 R109, R109, R10, 0x1b ;  /* 0x0000000a6d6d7211 */ /* 0x000fc600078fdaff */
[----:B------:R0:W-:Y:S01]  /*40e0*/  STS.U16 [R18+0x1c0], R135 ;  /* 0x0001c08712007388 */ /* 0x0001e20000000400 */
[----:B-1----:R-:W-:-:S03]  /*40f0*/  IADD3 R133, PT, PT, R10, 0x240, RZ ;  /* 0x000002400a857810 */ /* 0x002fc60007ffe0ff */
[----:B------:R-:W-:Y:S01]  /*4100*/  STS.U16 [R19+0x200], R138 ;  /* 0x0002008a13007388 */ /* 0x000fe20000000400 */
[-C--:B------:R-:W-:Y:S02]  /*4110*/  LEA.HI.SX32 R117, R117, R10.reuse, 0x1b ;  /* 0x0000000a75757211 */ /* 0x080fe400078fdaff */
[-C--:B------:R-:W-:Y:S02]  /*4120*/  LEA.HI.SX32 R133, R133, R10.reuse, 0x1b ;  /* 0x0000000a85857211 */ /* 0x080fe400078fdaff */
[----:B0-----:R-:W-:Y:S01]  /*4130*/  IADD3 R135, PT, PT, R10, 0x260, RZ ;  /* 0x000002600a877810 */ /* 0x001fe20007ffe0ff */
[----:B------:R0:W-:Y:S01]  /*4140*/  STS.U16 [R20+0x240], R137 ;  /* 0x0002408914007388 */ /* 0x0001e20000000400 */
[----:B------:R-:W-:Y:S02]  /*4150*/  LEA R132, R109, UR28, 0x1 ;  /* 0x0000001c6d847c11 */ /* 0x000fe4000f8e08ff */
[----:B------:R-:W-:Y:S01]  /*4160*/  LEA.HI.SX32 R135, R135, R10, 0x1b ;  /* 0x0000000a87877211 */ /* 0x000fe200078fdaff */
[----:B---3--:R-:W-:Y:S01]  /*4170*/  STS.U16 [R21+0x280], R140 ;  /* 0x0002808c15007388 */ /* 0x008fe20000000400 */
[----:B------:R-:W-:-:S02]  /*4180*/  LEA R117, R117, UR28, 0x1 ;  /* 0x0000001c75757c11 */ /* 0x000fc4000f8e08ff */
[C---:B------:R-:W-:Y:S01]  /*4190*/  IADD3 R109, PT, PT, R10.reuse, 0x280, RZ ;  /* 0x000002800a6d7810 */ /* 0x040fe20007ffe0ff */
[----:B------:R1:W-:Y:S01]  /*41a0*/  STS.U16 [R22+0x2c0], R139 ;  /* 0x0002c08b16007388 */ /* 0x0003e20000000400 */
[----:B0-----:R-:W-:Y:S01]  /*41b0*/  FMUL.FTZ R137, R95, R130 ;  /* 0x000000825f897220 */ /* 0x001fe20000410000 */
[----:B------:R-:W-:Y:S02]  /*41c0*/  LEA R134, R133, UR28, 0x1 ;  /* 0x0000001c85867c11 */ /* 0x000fe4000f8e08ff */
[----:B------:R-:W-:Y:S01]  /*41d0*/  STS.U16 [R23+0x300], R142 ;  /* 0x0003008e17007388 */ /* 0x000fe20000000400 */
[----:B------:R-:W-:Y:S01]  /*41e0*/  LEA R135, R135, UR28, 0x1 ;  /* 0x0000001c87877c11 */ /* 0x000fe2000f8e08ff */
[----:B------:R0:W-:Y:S01]  /*41f0*/  MUFU.EX2 R138, R137 ;  /* 0x00000089008a7308 */ /* 0x0001e20000000800 */
[----:B------:R-:W-:Y:S01]  /*4200*/  IADD3 R133, PT, PT, R10, 0x2a0, RZ ;  /* 0x000002a00a857810 */ /* 0x000fe20007ffe0ff */
[----:B------:R-:W-:Y:S01]  /*4210*/  STS.U16 [R24+0x340], R141 ;  /* 0x0003408d18007388 */ /* 0x000fe20000000400 */
[----:B------:R-:W-:-:S03]  /*4220*/  LEA.HI.SX32 R109, R109, R10, 0x1b ;  /* 0x0000000a6d6d7211 */ /* 0x000fc600078fdaff */
[----:B------:R-:W-:Y:S01]  /*4230*/  STS.U16 [R25+0x380], R146 ;  /* 0x0003809219007388 */ /* 0x000fe20000000400 */
[C---:B-1----:R-:W-:Y:S02]  /*4240*/  IADD3 R139, PT, PT, R10.reuse, 0x2e0, RZ ;  /* 0x000002e00a8b7810 */ /* 0x042fe40007ffe0ff */
[----:B0-----:R-:W-:Y:S01]  /*4250*/  IADD3 R137, PT, PT, R10, 0x2c0, RZ ;  /* 0x000002c00a897810 */ /* 0x001fe20007ffe0ff */
[----:B------:R-:W-:Y:S01]  /*4260*/  STS.U16 [R26+0x3c0], R143 ;  /* 0x0003c08f1a007388 */ /* 0x000fe20000000400 */
[----:B------:R-:W-:-:S03]  /*4270*/  LEA.HI.SX32 R133, R133, R10, 0x1b ;  /* 0x0000000a85857211 */ /* 0x000fc600078fdaff */
[----:B------:R0:W-:Y:S01]  /*4280*/  STS.U16 [R132+0x400], R147 ;  /* 0x0004009384007388 */ /* 0x0001e20000000400 */
[----:B------:R-:W-:-:S03]  /*4290*/  LEA.HI.SX32 R137, R137, R10, 0x1b ;  /* 0x0000000a89897211 */ /* 0x000fc600078fdaff */
[----:B------:R-:W-:Y:S01]  /*42a0*/  STS.U16 [R117+0x440], R148 ;  /* 0x0004409475007388 */ /* 0x000fe20000000400 */
[----:B------:R-:W-:-:S03]  /*42b0*/  LEA.HI.SX32 R139, R139, R10, 0x1b ;  /* 0x0000000a8b8b7211 */ /* 0x000fc600078fdaff */
[----:B------:R1:W-:Y:S04]  /*42c0*/  STS.U16 [R134+0x480], R149 ;  /* 0x0004809586007388 */ /* 0x0003e80000000400 */
[----:B------:R3:W-:Y:S01]  /*42d0*/  STS.U16 [R135+0x4c0], R128 ;  /* 0x0004c08087007388 */ /* 0x0007e20000000400 */
[----:B0-----:R-:W-:Y:S02]  /*42e0*/  LEA R132, R133, UR28, 0x1 ;  /* 0x0000001c85847c11 */ /* 0x001fe4000f8e08ff */
[----:B------:R-:W-:Y:S01]  /*42f0*/  LEA R137, R137, UR28, 0x1 ;  /* 0x0000001c89897c11 */ /* 0x000fe2000f8e08ff */
[-C--:B------:R-:W-:Y:S01]  /*4300*/  FMUL.FTZ R142, R96, R130.reuse ;  /* 0x00000082608e7220 */ /* 0x080fe20000410000 */
[----:B-1----:R-:W-:Y:S02]  /*4310*/  LEA R134, R139, UR28, 0x1 ;  /* 0x0000001c8b867c11 */ /* 0x002fe4000f8e08ff */
[----:B---3--:R-:W-:Y:S01]  /*4320*/  LEA R128, R109, UR28, 0x1 ;  /* 0x0000001c6d807c11 */ /* 0x008fe2000f8e08ff */
[----:B------:R0:W-:Y:S04]  /*4330*/  MUFU.EX2 R139, R142 ;  /* 0x0000008e008b7308 */ /* 0x0001e80000000800 */
[----:B------:R1:W-:Y:S01]  /*4340*/  STS.U16 [R128+0x500], R129 ;  /* 0x0005008180007388 */ /* 0x0003e20000000400 */
[----:B------:R-:W-:-:S03]  /*4350*/  FMUL.FTZ R140, R94, R130 ;  /* 0x000000825e8c7220 */ /* 0x000fc60000410000 */
[----:B------:R-:W-:Y:S01]  /*4360*/  STS.U16 [R132+0x540], R131 ;  /* 0x0005408384007388 */ /* 0x000fe20000000400 */
[----:B------:R-:W-:Y:S01]  /*4370*/  IADD3 R109, PT, PT, R10, 0x300, RZ ;  /* 0x000003000a6d7810 */ /* 0x000fe20007ffe0ff */
[-C--:B0-----:R-:W-:Y:S02]  /*4380*/  FMUL.FTZ R142, R102, R130.reuse ;  /* 0x00000082668e7220 */ /* 0x081fe40000410000 */
[----:B--2---:R0:W-:Y:S01]  /*4390*/  STS.U16 [R137+0x580], R150 ;  /* 0x0005809689007388 */ /* 0x0041e20000000400 */
[----:B-1----:R-:W-:-:S03]  /*43a0*/  FMUL.FTZ R129, R98, R130 ;  /* 0x0000008262817220 */ /* 0x002fc60000410000 */
[----:B------:R1:W-:Y:S01]  /*43b0*/  STS.U16 [R134+0x5c0], R151 ;  /* 0x0005c09786007388 */ /* 0x0003e20000000400 */
[C---:B------:R-:W-:Y:S02]  /*43c0*/  IADD3 R117, PT, PT, R10.reuse, 0x320, RZ ;  /* 0x000003200a757810 */ /* 0x040fe40007ffe0ff */
[C---:B------:R-:W-:Y:S01]  /*43d0*/  IADD3 R133, PT, PT, R10.reuse, 0x340, RZ ;  /* 0x000003400a857810 */ /* 0x040fe20007ffe0ff */
[----:B0-----:R-:W-:Y:S01]  /*43e0*/  FMUL.FTZ R137, R101, R130 ;  /* 0x0000008265897220 */ /* 0x001fe20000410000 */
[----:B------:R-:W-:Y:S01]  /*43f0*/  IADD3 R135, PT, PT, R10, 0x360, RZ ;  /* 0x000003600a877810 */ /* 0x000fe20007ffe0ff */
[----:B-1----:R-:W0:Y:S01]  /*4400*/  MUFU.EX2 R134, R129 ;  /* 0x0000008100867308 */ /* 0x002e220000000800 */
[-C--:B------:R-:W-:Y:S02]  /*4410*/  LEA.HI.SX32 R109, R109, R10.reuse, 0x1b ;  /* 0x0000000a6d6d7211 */ /* 0x080fe400078fdaff */
[-C--:B------:R-:W-:Y:S02]  /*4420*/  LEA.HI.SX32 R117, R117, R10.reuse, 0x1b ;  /* 0x0000000a75757211 */ /* 0x080fe400078fdaff */
[----:B------:R-:W-:-:S03]  /*4430*/  LEA.HI.SX32 R133, R133, R10, 0x1b ;  /* 0x0000000a85857211 */ /* 0x000fc600078fdaff */
[----:B------:R-:W-:Y:S01]  /*4440*/  MUFU.COS R110, R163 ;  /* 0x000000a3006e7308 */ /* 0x000fe20000000000 */
[----:B------:R-:W-:Y:S02]  /*4450*/  LEA.HI.SX32 R135, R135, R10, 0x1b ;  /* 0x0000000a87877211 */ /* 0x000fe400078fdaff */
[----:B------:R-:W-:-:S05]  /*4460*/  LEA R109, R109, UR28, 0x1 ;  /* 0x0000001c6d6d7c11 */ /* 0x000fca000f8e08ff */
[----:B------:R-:W1:Y:S01]  /*4470*/  MUFU.EX2 R149, R142 ;  /* 0x0000008e00957308 */ /* 0x000e620000000800 */
[----:B------:R-:W-:Y:S02]  /*4480*/  LEA R128, R117, UR28, 0x1 ;  /* 0x0000001c75807c11 */ /* 0x000fe4000f8e08ff */
[----:B------:R-:W-:-:S05]  /*4490*/  LEA R133, R133, UR28, 0x1 ;  /* 0x0000001c85857c11 */ /* 0x000fca000f8e08ff */
[----:B------:R-:W-:Y:S01]  /*44a0*/  MUFU.SIN R3, R118 ;  /* 0x0000007600037308 */ /* 0x000fe20000000400 */
[----:B------:R-:W-:-:S07]  /*44b0*/  LEA R132, R135, UR28, 0x1 ;  /* 0x0000001c87847c11 */ /* 0x000fce000f8e08ff */
[----:B------:R-:W-:Y:S08]  /*44c0*/  MUFU.COS R124, R118 ;  /* 0x00000076007c7308 */ /* 0x000ff00000000000 */
[----:B------:R-:W-:Y:S08]  /*44d0*/  MUFU.SIN R123, R115 ;  /* 0x00000073007b7308 */ /* 0x000ff00000000400 */
[----:B------:R-:W-:Y:S01]  /*44e0*/  MUFU.COS R125, R115 ;  /* 0x00000073007d7308 */ /* 0x000fe20000000000 */
[----:B----4-:R-:W-:Y:S07]  /*44f0*/  STS.U16 [R109+0x600], R152 ;  /* 0x000600986d007388 */ /* 0x010fee0000000400 */
[----:B------:R-:W-:Y:S08]  /*4500*/  MUFU.SIN R121, R7 ;  /* 0x0000000700797308 */ /* 0x000ff00000000400 */
[----:B------:R-:W-:Y:S08]  /*4510*/  MUFU.COS R122, R7 ;  /* 0x00000007007a7308 */ /* 0x000ff00000000000 */
[----:B------:R-:W-:Y:S08]  /*4520*/  MUFU.SIN R115, R126 ;  /* 0x0000007e00737308 */ /* 0x000ff00000000400 */
[----:B------:R-:W-:Y:S08]  /*4530*/  MUFU.COS R118, R126 ;  /* 0x0000007e00767308 */ /* 0x000ff00000000000 */
[----:B------:R-:W2:Y:S01]  /*4540*/  MUFU.EX2 R140, R140 ;  /* 0x0000008c008c7308 */ /* 0x000ea20000000800 */
[----:B------:R-:W-:Y:S07]  /*4550*/  STS.U16 [R128+0x640], R153 ;  /* 0x0006409980007388 */ /* 0x000fee0000000400 */
[----:B------:R-:W-:Y:S08]  /*4560*/  MUFU.SIN R7, R162 ;  /* 0x000000a200077308 */ /* 0x000ff00000000400 */
[----:B------:R3:W-:Y:S08]  /*4570*/  MUFU.COS R126, R162 ;  /* 0x000000a2007e7308 */ /* 0x0007f00000000000 */
[----:B------:R-:W4:Y:S01]  /*4580*/  MUFU.EX2 R137, R137 ;  /* 0x0000008900897308 */ /* 0x000f220000000800 */
[----:B---3--:R-:W-:Y:S01]  /*4590*/  FMUL.RZ R162, R159, 0.15915493667125701904 ;  /* 0x3e22f9839fa27820 */ /* 0x008fe2000040c000 */
[----:B------:R-:W-:Y:S01]  /*45a0*/  FMUL.FTZ R159, R106, UR45 ;  /* 0x0000002d6a9f7c20 */ /* 0x000fe20008410000 */
[----:B------:R-:W-:Y:S05]  /*45b0*/  STS.U16 [R133+0x680], R154 ;  /* 0x0006809a85007388 */ /* 0x000fea0000000400 */
[----:B------:R3:W5:Y:S01]  /*45c0*/  MUFU.SIN R6, R163 ;  /* 0x000000a300067308 */ /* 0x0007620000000400 */
[----:B------:R0:W-:Y:S01]  /*45d0*/  STS.U16 [R132+0x6c0], R145 ;  /* 0x0006c09184007388 */ /* 0x0001e20000000400 */
[----:B------:R-:W-:Y:S01]  /*45e0*/  IADD3 R117, PT, PT, R10, 0x380, RZ ;  /* 0x000003800a757810 */ /* 0x000fe20007ffe0ff */
[----:B---3--:R-:W-:Y:S01]  /*45f0*/  FMUL.RZ R163, R159, 0.15915493667125701904 ;  /* 0x3e22f9839fa37820 */ /* 0x008fe2000040c000 */
[C---:B------:R-:W-:Y:S01]  /*4600*/  FMUL.FTZ R159, R107.reuse, UR45 ;  /* 0x0000002d6b9f7c20 */ /* 0x040fe20008410000 */
[----:B0-----:R-:W-:Y:S01]  /*4610*/  FMUL.FTZ R145, R134, R111 ;  /* 0x0000006f86917220 */ /* 0x001fe20000410000 */
[----:B------:R-:W-:-:S02]  /*4620*/  FMUL.FTZ R111, R107, R130 ;  /* 0x000000826b6f7220 */ /* 0x000fc40000410000 */
[----:B------:R-:W-:Y:S01]  /*4630*/  FMUL.RZ R159, R159, 0.15915493667125701904 ;  /* 0x3e22f9839f9f7820 */ /* 0x000fe2000040c000 */
[-C--:B------:R-:W-:Y:S01]  /*4640*/  FMUL.FTZ R141, R97, R130.reuse ;  /* 0x00000082618d7220 */ /* 0x080fe20000410000 */
[----:B------:R-:W-:Y:S01]  /*4650*/  IADD3 R129, PT, PT, R10, 0x3a0, RZ ;  /* 0x000003a00a817810 */ /* 0x000fe20007ffe0ff */
[----:B------:R-:W-:Y:S01]  /*4660*/  FMUL.FTZ R109, R103, R130 ;  /* 0x00000082676d7220 */ /* 0x000fe20000410000 */
[----:B-1----:R-:W-:Y:S01]  /*4670*/  FMUL.FTZ R151, R149, R110 ;  /* 0x0000006e95977220 */ /* 0x002fe20000410000 */
[----:B------:R-:W-:Y:S01]  /*4680*/  MUFU.SIN R195, R159 ;  /* 0x0000009f00c37308 */ /* 0x000fe20000000400 */
[----:B------:R-:W-:Y:S01]  /*4690*/  LEA.HI.SX32 R117, R117, R10, 0x1b ;  /* 0x0000000a75757211 */ /* 0x000fe200078fdaff */
[C---:B--2---:R-:W-:Y:S01]  /*46a0*/  FMUL.FTZ R120, R140.reuse, R120 ;  /* 0x000000788c787220 */ /* 0x044fe20000410000 */
[----:B------:R-:W-:Y:S01]  /*46b0*/  FMUL.FTZ R119, R140, R119 ;  /* 0x000000778c777220 */ /* 0x000fe20000410000 */
[----:B------:R-:W-:Y:S01]  /*46c0*/  LEA.HI.SX32 R129, R129, R10, 0x1b ;  /* 0x0000000a81817211 */ /* 0x000fe200078fdaff */
[----:B----4-:R-:W-:-:S03]  /*46d0*/  FMUL.FTZ R140, R137, R7 ;  /* 0x00000007898c7220 */ /* 0x010fc60000410000 */
[----:B------:R-:W-:Y:S01]  /*46e0*/  MUFU.COS R193, R159 ;  /* 0x0000009f00c17308 */ /* 0x000fe20000000000 */
[----:B------:R-:W-:Y:S01]  /*46f0*/  USHF.L.U32 UR33, UR11, 0x8, URZ ;  /* 0x000000080b217899 */ /* 0x000fe200080006ff */
[-C--:B------:R-:W-:Y:S01]  /*4700*/  FMUL.FTZ R7, R92, R130.reuse ;  /* 0x000000825c077220 */ /* 0x080fe20000410000 */
[----:B------:R-:W-:-:S05]  /*4710*/  FMUL.FTZ R143, R99, R130 ;  /* 0x00000082638f7220 */ /* 0x000fca0000410000 */
[----:B------:R-:W0:Y:S01]  /*4720*/  MUFU.EX2 R110, R111 ;  /* 0x0000006f006e7308 */ /* 0x000e220000000800 */
[----:B------:R-:W-:Y:S01]  /*4730*/  LEA R117, R117, UR28, 0x1 ;  /* 0x0000001c75757c11 */ /* 0x000fe2000f8e08ff */
[----:B------:R-:W-:Y:S01]  /*4740*/  UIADD3 UR32, UPT, UPT, UR33, -0x100, URZ ;  /* 0xffffff0021207890 */ /* 0x000fe2000fffe0ff */
[----:B------:R-:W-:Y:S02]  /*4750*/  LEA R128, R129, UR28, 0x1 ;  /* 0x0000001c81807c11 */ /* 0x000fe4000f8e08ff */
[----:B------:R-:W-:-:S03]  /*4760*/  IADD3 R131, PT, PT, R10, 0x3c0, RZ ;  /* 0x000003c00a837810 */ /* 0x000fc60007ffe0ff */
[----:B------:R-:W-:Y:S01]  /*4770*/  MUFU.SIN R170, R160 ;  /* 0x000000a000aa7308 */ /* 0x000fe20000000400 */
[----:B------:R-:W-:Y:S01]  /*4780*/  IADD3 R135, PT, PT, R10, 0x3e0, RZ ;  /* 0x000003e00a877810 */ /* 0x000fe20007ffe0ff */
[----:B-----5:R-:W-:-:S06]  /*4790*/  FMUL.FTZ R149, R149, R6 ;  /* 0x0000000695957220 */ /* 0x020fcc0000410000 */
[----:B------:R-:W-:Y:S01]  /*47a0*/  MUFU.COS R172, R160 ;  /* 0x000000a000ac7308 */ /* 0x000fe20000000000 */
[----:B------:R-:W-:Y:S01]  /*47b0*/  STS.U16 [R117+0x700], R144 ;  /* 0x0007009075007388 */ /* 0x000fe20000000400 */
[----:B------:R-:W-:-:S06]  /*47c0*/  SHF.L.U32 R6, R10, 0x5, RZ ;  /* 0x000000050a067819 */ /* 0x000fcc00000006ff */
[----:B------:R-:W1:Y:S01]  /*47d0*/  MUFU.EX2 R141, R141 ;  /* 0x0000008d008d7308 */ /* 0x000e620000000800 */
[----:B------:R-:W-:-:S07]  /*47e0*/  LEA.HI.SX32 R131, R131, R10, 0x1b ;  /* 0x0000000a83837211 */ /* 0x000fce00078fdaff */
[----:B------:R-:W2:Y:S01]  /*47f0*/  MUFU.EX2 R109, R109 ;  /* 0x0000006d006d7308 */ /* 0x000ea20000000800 */
[----:B------:R3:W-:Y:S01]  /*4800*/  STS.U16 [R128+0x740], R113 ;  /* 0x0007407180007388 */ /* 0x0007e20000000400 */
[----:B------:R-:W-:Y:S01]  /*4810*/  ULOP3.LUT UR32, UR32, 0x100, URZ, 0xc0, !UPT ;  /* 0x0000010020207892 */ /* 0x000fe2000f8ec0ff */
[----:B------:R-:W-:Y:S01]  /*4820*/  FMUL.FTZ R136, R93, R130 ;  /* 0x000000825d887220 */ /* 0x000fe20000410000 */
[----:B------:R-:W-:Y:S01]  /*4830*/  LEA.HI.SX32 R135, R135, R10, 0x1b ;  /* 0x0000000a87877211 */ /* 0x000fe200078fdaff */
[----:B------:R-:W-:-:S03]  /*4840*/  FMUL.FTZ R133, R105, R130 ;  /* 0x0000008269857220 */ /* 0x000fc60000410000 */
[----:B------:R-:W4:Y:S01]  /*4850*/  MUFU.EX2 R146, R143 ;  /* 0x0000008f00927308 */ /* 0x000f220000000800 */
[-C--:B------:R-:W-:Y:S01]  /*4860*/  FMUL.FTZ R129, R104, R130.reuse ;  /* 0x0000008268817220 */ /* 0x080fe20000410000 */
[----:B---3--:R-:W-:-:S06]  /*4870*/  FMUL.FTZ R128, R106, R130 ;  /* 0x000000826a807220 */ /* 0x008fcc0000410000 */
[----:B------:R-:W3:Y:S01]  /*4880*/  MUFU.EX2 R7, R7 ;  /* 0x0000000700077308 */ /* 0x000ee20000000800 */
[----:B------:R-:W-:Y:S01]  /*4890*/  LEA.HI.SX32 R6, R6, R6, 0x1b ;  /* 0x0000000606067211 */ /* 0x000fe200078fdaff */
[----:B------:R-:W-:Y:S01]  /*48a0*/  UIADD3 UR32, UPT, UPT, UR32, UR8, URZ ;  /* 0x0000000820207290 */ /* 0x000fe2000fffe0ff */
[----:B------:R-:W-:Y:S01]  /*48b0*/  LEA R131, R131, UR28, 0x1 ;  /* 0x0000001c83837c11 */ /* 0x000fe2000f8e08ff */
[C---:B0-----:R-:W-:Y:S01]  /*48c0*/  FMUL.FTZ R193, R110.reuse, R193 ;  /* 0x000000c16ec17220 */ /* 0x041fe20000410000 */
[----:B------:R-:W-:Y:S01]  /*48d0*/  LEA R135, R135, UR28, 0x1 ;  /* 0x0000001c87877c11 */ /* 0x000fe2000f8e08ff */
[----:B------:R-:W-:Y:S01]  /*48e0*/  FMUL.FTZ R195, R110, R195 ;  /* 0x000000c36ec37220 */ /* 0x000fe20000410000 */
[----:B------:R-:W-:Y:S01]  /*48f0*/  LEA R110, R6, UR28, 0x1 ;  /* 0x0000001c066e7c11 */ /* 0x000fe2000f8e08ff */
[----:B------:R-:W-:Y:S01]  /*4900*/  MUFU.SIN R173, R161 ;  /* 0x000000a100ad7308 */ /* 0x000fe20000000400 */
[----:B------:R-:W-:Y:S01]  /*4910*/  STS.U16 [R131+0x780], R112 ;  /* 0x0007807083007388 */ /* 0x000fe20000000400 */
[----:B------:R-:W-:Y:S01]  /*4920*/  FMUL.FTZ R142, R137, R126 ;  /* 0x0000007e898e7220 */ /* 0x000fe20000410000 */
[----:B-1----:R-:W-:Y:S01]  /*4930*/  FMUL.FTZ R117, R141, R115 ;  /* 0x000000738d757220 */ /* 0x002fe20000410000 */
[C---:B--2---:R-:W-:Y:S01]  /*4940*/  FMUL.FTZ R172, R109.reuse, R172 ;  /* 0x000000ac6dac7220 */ /* 0x044fe20000410000 */
[----:B------:R0:W-:Y:S03]  /*4950*/  STS.U16 [R135+0x7c0], R114 ;  /* 0x0007c07287007388 */ /* 0x0001e60000000400 */
[----:B------:R-:W-:Y:S01]  /*4960*/  MUFU.COS R175, R161 ;  /* 0x000000a100af7308 */ /* 0x000fe20000000000 */
[----:B------:R-:W-:Y:S01]  /*4970*/  FMUL.FTZ R170, R109, R170 ;  /* 0x000000aa6daa7220 */ /* 0x000fe20000410000 */
[----:B------:R-:W-:Y:S01]  /*4980*/  MOV R126, UR32 ;  /* 0x00000020007e7c02 */ /* 0x000fe20008000f00 */
[----:B------:R-:W-:Y:S01]  /*4990*/  FMUL.FTZ R115, R139, R158 ;  /* 0x0000009e8b737220 */ /* 0x000fe20000410000 */
[----:B------:R-:W-:Y:S01]  /*49a0*/  ISETP.NE.AND P2, PT, R116, RZ, PT ;  /* 0x000000ff7400720c */ /* 0x000fe20003f45270 */
[----:B------:R-:W-:-:S03]  /*49b0*/  NOP ;  /* 0x0000000000007918 */ /* 0x000fc60000000000 */
[----:B------:R-:W-:Y:S01]  /*49c0*/  MUFU.SIN R180, R162 ;  /* 0x000000a200b47308 */ /* 0x000fe20000000400 */
[----:B0-----:R-:W-:Y:S01]  /*49d0*/  FMUL.FTZ R114, R139, R156 ;  /* 0x0000009c8b727220 */ /* 0x001fe20000410000 */
[----:B------:R-:W-:Y:S01]  /*49e0*/  IADD3 R109, PT, PT, R116, 0x200, RZ ;  /* 0x00000200746d7810 */ /* 0x000fe20007ffe0ff */
[----:B------:R-:W0:Y:S05]  /*49f0*/  LDS.U16 R167, [R110+0x22] ;  /* 0x000022006ea77984 */ /* 0x000e2a0000000400 */
[----:B------:R-:W-:Y:S01]  /*4a00*/  MUFU.COS R178, R162 ;  /* 0x000000a200b27308 */ /* 0x000fe20000000000 */
[----:B------:R-:W1:Y:S07]  /*4a10*/  LDS.U16 R144, [R110+0x26] ;  /* 0x000026006e907984 */ /* 0x000e6e0000000400 */
[----:B------:R-:W-:Y:S01]  /*4a20*/  MUFU.SIN R183, R163 ;  /* 0x000000a300b77308 */ /* 0x000fe20000000400 */
[----:B------:R-:W2:Y:S07]  /*4a30*/  LDS.U16 R169, [R110+0x2a] ;  /* 0x00002a006ea97984 */ /* 0x000eae0000000400 */
[----:B------:R-:W-:Y:S01]  /*4a40*/  MUFU.COS R181, R163 ;  /* 0x000000a300b57308 */ /* 0x000fe20000000000 */
[----:B------:R-:W5:Y:S07]  /*4a50*/  LDS.U16 R166, [R110+0x2e] ;  /* 0x00002e006ea67984 */ /* 0x000f6e0000000400 */
[----:B------:R-:W0:Y:S01]  /*4a60*/  MUFU.EX2 R136, R136 ;  /* 0x0000008800887308 */ /* 0x000e220000000800 */
[----:B------:R-:W5:Y:S07]  /*4a70*/  LDS.U16 R211, [R110+0x32] ;  /* 0x000032006ed37984 */ /* 0x000f6e0000000400 */
[----:B------:R0:W1:Y:S01]  /*4a80*/  MUFU.EX2 R132, R129 ;  /* 0x0000008100847308 */ /* 0x0000620000000800 */
[----:B------:R-:W5:Y:S07]  /*4a90*/  LDS.U16 R139, [R110+0x36] ;  /* 0x000036006e8b7984 */ /* 0x000f6e0000000400 */
[----:B------:R-:W2:Y:S01]  /*4aa0*/  MUFU.EX2 R133, R133 ;  /* 0x0000008500857308 */ /* 0x000ea20000000800 */
[----:B------:R-:W5:Y:S07]  /*4ab0*/  LDS.U16 R208, [R110+0x3a] ;  /* 0x00003a006ed07984 */ /* 0x000f6e0000000400 */
[----:B------:R-:W2:Y:S01]  /*4ac0*/  MUFU.EX2 R128, R128 ;  /* 0x0000008000807308 */ /* 0x000ea20000000800 */
[----:B------:R-:W5:Y:S01]  /*4ad0*/  LDS.U16 R201, [R110+0x3e] ;  /* 0x00003e006ec97984 */ /* 0x000f620000000400 */
[----:B----4-:R-:W-:Y:S01]  /*4ae0*/  FMUL.FTZ R112, R146, R127 ;  /* 0x0000007f92707220 */ /* 0x010fe20000410000 */
[----:B------:R-:W-:Y:S01]  /*4af0*/  SEL R111, R126, R109, !P2 ;  /* 0x0000006d7e6f7207 */ /* 0x000fe20005000000 */
[----:B---3--:R-:W-:Y:S01]  /*4b00*/  FMUL.FTZ R6, R7, R124 ;  /* 0x0000007c07067220 */ /* 0x008fe20000410000 */
[----:B0-----:R-:W0:Y:S01]  /*4b10*/  LDS.U16 R129, [R110+0x20] ;  /* 0x000020006e817984 */ /* 0x001e220000000400 */
[----:B------:R-:W-:-:S03]  /*4b20*/  FMUL.FTZ R130, R108, R130 ;  /* 0x000000826c827220 */ /* 0x000fc60000410000 */
[----:B------:R-:W3:Y:S04]  /*4b30*/  LDS.U16 R126, [R110+0x24] ;  /* 0x000024006e7e7984 */ /* 0x000ee80000000400 */
[----:B------:R-:W4:Y:S04]  /*4b40*/  LDS.U16 R127, [R110+0x28] ;  /* 0x000028006e7f7984 */ /* 0x000f280000000400 */
[----:B------:R-:W4:Y:S04]  /*4b50*/  LDS.U16 R124, [R110+0x2c] ;  /* 0x00002c006e7c7984 */ /* 0x000f280000000400 */
[----:B------:R-:W4:Y:S04]  /*4b60*/  LDS.U16 R209, [R110+0x30] ;  /* 0x000030006ed17984 */ /* 0x000f280000000400 */
[----:B------:R-:W4:Y:S04]  /*4b70*/  LDS.U16 R207, [R110+0x34] ;  /* 0x000034006ecf7984 */ /* 0x000f280000000400 */
[----:B------:R-:W4:Y:S04]  /*4b80*/  LDS.U16 R206, [R110+0x38] ;  /* 0x000038006ece7984 */ /* 0x000f280000000400 */
[----:B------:R-:W4:Y:S01]  /*4b90*/  LDS.U16 R199, [R110+0x3c] ;  /* 0x00003c006ec77984 */ /* 0x000f220000000400 */
[----:B------:R-:W-:Y:S01]  /*4ba0*/  FMUL.FTZ R118, R141, R118 ;  /* 0x000000768d767220 */ /* 0x000fe20000410000 */
[C---:B------:R-:W-:Y:S01]  /*4bb0*/  FMUL.FTZ R125, R136.reuse, R125 ;  /* 0x0000007d887d7220 */ /* 0x040fe20000410000 */
[----:B------:R-:W-:Y:S01]  /*4bc0*/  FMUL.FTZ R123, R136, R123 ;  /* 0x0000007b887b7220 */ /* 0x000fe20000410000 */
[----:B------:R-:W-:Y:S01]  /*4bd0*/  FMUL.FTZ R147, R134, R155 ;  /* 0x0000009b86937220 */ /* 0x000fe20000410000 */
[C---:B-1----:R-:W-:Y:S01]  /*4be0*/  FMUL.FTZ R175, R132.reuse, R175 ;  /* 0x000000af84af7220 */ /* 0x042fe20000410000 */
[----:B------:R-:W-:Y:S01]  /*4bf0*/  FMUL.FTZ R173, R132, R173 ;  /* 0x000000ad84ad7220 */ /* 0x000fe20000410000 */
[C---:B--2---:R-:W-:Y:S01]  /*4c00*/  FMUL.FTZ R178, R133.reuse, R178 ;  /* 0x000000b285b27220 */ /* 0x044fe20000410000 */
[----:B------:R-:W-:Y:S01]  /*4c10*/  FMUL.FTZ R180, R133, R180 ;  /* 0x000000b485b47220 */ /* 0x000fe20000410000 */
[C---:B------:R-:W-:Y:S01]  /*4c20*/  FMUL.FTZ R181, R128.reuse, R181 ;  /* 0x000000b580b57220 */ /* 0x040fe20000410000 */
[----:B------:R-:W-:Y:S01]  /*4c30*/  FMUL.FTZ R183, R128, R183 ;  /* 0x000000b780b77220 */ /* 0x000fe20000410000 */
[----:B------:R1:W-:Y:S01]  /*4c40*/  MUFU.EX2 R141, R130 ;  /* 0x00000082008d7308 */ /* 0x0003e20000000800 */
[----:B------:R-:W2:Y:S04]  /*4c50*/  LDS.U16 R159, [R110] ;  /* 0x000000006e9f7984 */ /* 0x000ea80000000400 */
        /* <DEDUP_REMOVED lines=14> */
[----:B-1----:R1:W2:Y:S01]  /*4d40*/  LDS.U16 R130, [R110+0x1e] ;  /* 0x00001e006e827984 */ /* 0x0022a20000000400 */
[----:B------:R-:W-:-:S04]  /*4d50*/  FMUL.FTZ R2, R108, UR45 ;  /* 0x0000002d6c027c20 */ /* 0x000fc80008410000 */
[----:B------:R-:W-:-:S04]  /*4d60*/  FMUL.RZ R2, R2, 0.15915493667125701904 ;  /* 0x3e22f98302027820 */ /* 0x000fc8000040c000 */
[----:B------:R-:W-:Y:S01]  /*4d70*/  MUFU.SIN R204, R2 ;  /* 0x0000000200cc7308 */ /* 0x000fe20000000400 */
[----:B------:R-:W-:-:S07]  /*4d80*/  R2UR UR46, R4 ;  /* 0x00000000042e72ca */ /* 0x000fce00000e0000 */
[----:B------:R-:W0:Y:S01]  /*4d90*/  MUFU.COS R202, R2 ;  /* 0x0000000200ca7308 */ /* 0x000e220000000000 */
[----:B------:R-:W-:Y:S02]  /*4da0*/  R2UR UR47, R5 ;  /* 0x00000000052f72ca */ /* 0x000fe400000e0000 */
[----:B------:R-:W-:Y:S01]  /*4db0*/  ISETP.NE.AND P3, PT, R116, 0x1f, PT ;  /* 0x0000001f7400780c */ /* 0x000fe20003f65270 */
[----:B------:R-:W-:Y:S02]  /*4dc0*/  HADD2.F32 R167, -RZ, R167.H0_H0 ;  /* 0x200000a7ffa77230 */ /* 0x000fe40000004100 */
[----:B------:R-:W-:Y:S02]  /*4dd0*/  HADD2.F32 R144, -RZ, R144.H0_H0 ;  /* 0x20000090ff907230 */ /* 0x000fe40000004100 */
[----:B------:R-:W-:Y:S02]  /*4de0*/  HADD2.F32 R169, -RZ, R169.H0_H0 ;  /* 0x200000a9ffa97230 */ /* 0x000fe40000004100 */
[----:B-----5:R-:W-:-:S02]  /*4df0*/  HADD2.F32 R166, -RZ, R166.H0_H0 ;  /* 0x200000a6ffa67230 */ /* 0x020fc40000004100 */
[----:B------:R-:W-:Y:S02]  /*4e00*/  HADD2.F32 R211, -RZ, R211.H0_H0 ;  /* 0x200000d3ffd37230 */ /* 0x000fe40000004100 */
[----:B------:R-:W-:Y:S02]  /*4e10*/  HADD2.F32 R139, -RZ, R139.H0_H0 ;  /* 0x2000008bff8b7230 */ /* 0x000fe40000004100 */
[----:B------:R-:W-:Y:S02]  /*4e20*/  HADD2.F32 R208, -RZ, R208.H0_H0 ;  /* 0x200000d0ffd07230 */ /* 0x000fe40000004100 */
[----:B------:R-:W-:Y:S02]  /*4e30*/  HADD2.F32 R201, -RZ, R201.H0_H0 ;  /* 0x200000c9ffc97230 */ /* 0x000fe40000004100 */
[----:B------:R-:W-:Y:S01]  /*4e40*/  FMUL.FTZ R7, R7, R3 ;  /* 0x0000000307077220 */ /* 0x000fe20000410000 */
[----:B------:R-:W-:Y:S01]  /*4e50*/  LEA R111, R111, UR28, 0x3 ;  /* 0x0000001c6f6f7c11 */ /* 0x000fe2000f8e18ff */
[C---:B------:R-:W-:Y:S01]  /*4e60*/  FMUL.FTZ R122, R138.reuse, R122 ;  /* 0x0000007a8a7a7220 */ /* 0x040fe20000410000 */
[----:B------:R-:W-:Y:S01]  /*4e70*/  FMUL.FTZ R121, R138, R121 ;  /* 0x000000798a797220 */ /* 0x000fe20000410000 */
[----:B------:R-:W-:Y:S01]  /*4e80*/  FMUL.FTZ R113, R146, R157 ;  /* 0x0000009d92717220 */ /* 0x000fe20000410000 */
[C---:B0-----:R-:W-:Y:S01]  /*4e90*/  FMUL.FTZ R202, R141.reuse, R202 ;  /* 0x000000ca8dca7220 */ /* 0x041fe20000410000 */
[----:B------:R-:W-:Y:S01]  /*4ea0*/  FMUL.FTZ R204, R141, R204 ;  /* 0x000000cc8dcc7220 */ /* 0x000fe20000410000 */
[----:B------:R-:W-:-:S02]  /*4eb0*/  HADD2.F32 R129, -RZ, R129.H0_H0 ;  /* 0x20000081ff817230 */ /* 0x000fc40000004100 */
[----:B------:R-:W-:Y:S01]  /*4ec0*/  FMUL.FTZ R2, R167, UR46 ;  /* 0x0000002ea7027c20 */ /* 0x000fe20008410000 */
[----:B---3--:R-:W-:Y:S02]  /*4ed0*/  HADD2.F32 R126, -RZ, R126.H0_H0 ;  /* 0x2000007eff7e7230 */ /* 0x008fe40000004100 */
[----:B------:R-:W-:Y:S01]  /*4ee0*/  FMUL.FTZ R3, R144, UR46 ;  /* 0x0000002e90037c20 */ /* 0x000fe20008410000 */
[----:B----4-:R-:W-:Y:S02]  /*4ef0*/  HADD2.F32 R127, -RZ, R127.H0_H0 ;  /* 0x2000007fff7f7230 */ /* 0x010fe40000004100 */
[----:B------:R-:W-:Y:S01]  /*4f00*/  FMUL.FTZ R4, R169, UR46 ;  /* 0x0000002ea9047c20 */ /* 0x000fe20008410000 */
[----:B------:R-:W-:Y:S02]  /*4f10*/  HADD2.F32 R124, -RZ, R124.H0_H0 ;  /* 0x2000007cff7c7230 */ /* 0x000fe40000004100 */
[----:B------:R-:W-:Y:S01]  /*4f20*/  FMUL.FTZ R5, R166, UR46 ;  /* 0x0000002ea6057c20 */ /* 0x000fe20008410000 */
[----:B------:R-:W-:-:S02]  /*4f30*/  HADD2.F32 R209, -RZ, R209.H0_H0 ;  /* 0x200000d1ffd17230 */ /* 0x000fc40000004100 */
[----:B-1----:R-:W-:Y:S01]  /*4f40*/  FMUL.FTZ R110, R211, UR46 ;  /* 0x0000002ed36e7c20 */ /* 0x002fe20008410000 */
        /* <DEDUP_REMOVED lines=15> */
[----:B0-----:R-:W-:Y:S01]  /*5040*/  FFMA.FTZ R111, R207, UR47, R138 ;  /* 0x0000002fcf6f7c23 */ /* 0x001fe2000801008a */
[----:B--2---:R-:W-:-:S02]  /*5050*/  HADD2.F32 R159, -RZ, R159.H0_H0 ;  /* 0x2000009fff9f7230 */ /* 0x004fc40000004100 */
        /* <DEDUP_REMOVED lines=34> */
.L_x_12596:
[----:B------:R-:W-:-:S06]  /*5280*/  LEA R110, R116, UR28, 0x3 ;  /* 0x0000001c746e7c11 */ /* 0x000fcc000f8e18ff */
[----:B------:R-:W0:Y:S02]  /*5290*/  LDS.64 R110, [R110+0x2d18] ;  /* 0x002d18006e6e7984 */ /* 0x000e240000000a00 */
.L_x_12597:
[----:B------:R-:W-:Y:S05]  /*52a0*/  BSYNC.RECONVERGENT B0 ;  /* 0x0000000000007941 */ /* 0x000fea0003800200 */
.L_x_12595:
[----:B------:R-:W-:Y:S01]  /*52b0*/  FMUL.FTZ R2, R6, R123 ;  /* 0x0000007b06027220 */ /* 0x000fe20000410000 */
[----:B------:R-:W-:Y:S01]  /*52c0*/  FMUL.FTZ R150, R92, R45 ;  /* 0x0000002d5c967220 */ /* 0x000fe20000410000 */
[CC--:B------:R-:W-:Y:S01]  /*52d0*/  FMUL.FTZ R3, R7.reuse, R123.reuse ;  /* 0x0000007b07037220 */ /* 0x0c0fe20000410000 */
[----:B------:R-:W-:Y:S01]  /*52e0*/  FMUL.FTZ R116, RZ, R123 ;  /* 0x0000007bff747220 */ /* 0x000fe20000410000 */
[-C--:B------:R-:W-:Y:S01]  /*52f0*/  FFMA.FTZ R4, R7, R125.reuse, R2 ;  /* 0x0000007d07047223 */ /* 0x080fe20000010002 */
[-C--:B------:R-:W-:Y:S01]  /*5300*/  FMUL.FTZ R2, R123, R150.reuse ;  /* 0x000000967b027220 */ /* 0x080fe20000410000 */
[-C--:B------:R-:W-:Y:S01]  /*5310*/  FFMA.FTZ R3, R6, R125.reuse, -R3 ;  /* 0x0000007d06037223 */ /* 0x080fe20000010803 */
[----:B------:R-:W-:Y:S01]  /*5320*/  FFMA.FTZ R116, R125, R150, -R116 ;  /* 0x000000967d747223 */ /* 0x000fe20000010874 */
[----:B------:R-:W-:Y:S01]  /*5330*/  FMUL.FTZ R5, R121, R4 ;  /* 0x0000000479057220 */ /* 0x000fe20000410000 */
[----:B------:R-:W-:Y:S01]  /*5340*/  FFMA.FTZ R2, RZ, R125, R2 ;  /* 0x0000007dff027223 */ /* 0x000fe20000010002 */
[-C--:B01----:R-:W-:Y:S01]  /*5350*/  FMUL.FTZ R143, R202, R111.reuse ;  /* 0x0000006fca8f7220 */ /* 0x083fe20000410000 */
[----:B------:R-:W-:Y:S01]  /*5360*/  FMUL.FTZ R141, R204, R111 ;  /* 0x0000006fcc8d7220 */ /* 0x000fe20000410000 */
[-C--:B------:R-:W-:Y:S01]  /*5370*/  FFMA.FTZ R5, R122, R3.reuse, -R5 ;  /* 0x000000037a057223 */ /* 0x080fe20000010805 */
[----:B------:R-:W-:Y:S01]  /*5380*/  FFMA.FTZ R116, R93, R44, R116 ;  /* 0x0000002c5d747223 */ /* 0x000fe20000010074 */
[----:B------:R-:W-:Y:S01]  /*5390*/  FADD.FTZ R2, RZ, R2 ;  /* 0x00000002ff027221 */ /* 0x000fe20000010000 */
[-C--:B------:R-:W-:Y:S01]  /*53a0*/  FFMA.FTZ R146, -R204, R110.reuse, -R143 ;  /* 0x0000006ecc927223 */ /* 0x080fe2000001098f */
[C---:B------:R-:W-:Y:S01]  /*53b0*/  FMUL.FTZ R3, R121.reuse, R3 ;  /* 0x0000000379037220 */ /* 0x040fe20000410000 */
[----:B------:R-:W-:Y:S01]  /*53c0*/  FFMA.FTZ R138, R202, R110, -R141 ;  /* 0x0000006eca8a7223 */ /* 0x000fe2000001088d */
[C---:B------:R-:W-:Y:S01]  /*53d0*/  FMUL.FTZ R143, R121.reuse, R116 ;  /* 0x00000074798f7220 */ /* 0x040fe20000410000 */
[----:B------:R-:W-:Y:S01]  /*53e0*/  FMUL.FTZ R141, R121, R2 ;  /* 0x00000002798d7220 */ /* 0x000fe20000410000 */
[----:B------:R-:W-:Y:S01]  /*53f0*/  FMUL.FTZ R148, R195, R146 ;  /* 0x00000092c3947220 */ /* 0x000fe20000410000 */
[C---:B------:R-:W-:Y:S01]  /*5400*/  FFMA.FTZ R3, R122.reuse, R4, R3 ;  /* 0x000000047a037223 */ /* 0x040fe20000010003 */
[----:B------:R-:W-:Y:S01]  /*5410*/  FMUL.FTZ R4, R201, UR47 ;  /* 0x0000002fc9047c20 */ /* 0x000fe20008410000 */
[C---:B------:R-:W-:Y:S01]  /*5420*/  FFMA.FTZ R143, R122.reuse, R2, R143 ;  /* 0x000000027a8f7223 */ /* 0x040fe2000001008f */
[----:B------:R-:W-:Y:S01]  /*5430*/  FFMA.FTZ R116, R122, R116, -R141 ;  /* 0x000000747a747223 */ /* 0x000fe2000001088d */
[-C--:B------:R-:W-:Y:S01]  /*5440*/  FFMA.FTZ R148, R193, R138.reuse, R148 ;  /* 0x0000008ac1947223 */ /* 0x080fe20000010094 */
[C---:B------:R-:W-:Y:S01]  /*5450*/  FMUL.FTZ R141, R119.reuse, R3 ;  /* 0x00000003778d7220 */ /* 0x040fe20000410000 */
[-C--:B------:R-:W-:Y:S01]  /*5460*/  FMUL.FTZ R2, R119, R5.reuse ;  /* 0x0000000577027220 */ /* 0x080fe20000410000 */
[----:B------:R-:W-:Y:S01]  /*5470*/  FMUL.FTZ R138, R195, R138 ;  /* 0x0000008ac38a7220 */ /* 0x000fe20000410000 */
[----:B------:R-:W-:Y:S01]  /*5480*/  FFMA.FTZ R205, R199, UR46, -R4 ;  /* 0x0000002ec7cd7c23 */ /* 0x000fe20008010804 */
[C---:B------:R-:W-:Y:S01]  /*5490*/  FFMA.FTZ R141, R120.reuse, R5, -R141 ;  /* 0x00000005788d7223 */ /* 0x040fe2000001088d */
[----:B------:R-:W-:Y:S01]  /*54a0*/  FFMA.FTZ R2, R120, R3, R2 ;  /* 0x0000000378027223 */ /* 0x000fe20000010002 */
[----:B------:R-:W-:Y:S01]  /*54b0*/  FFMA.FTZ R138, R193, R146, -R138 ;  /* 0x00000092c18a7223 */ /* 0x000fe2000001088a */
[----:B------:R-:W-:Y:S01]  /*54c0*/  FMUL.FTZ R155, R204, R203 ;  /* 0x000000cbcc9b7220 */ /* 0x000fe20000410000 */
[----:B------:R-:W-:Y:S01]  /*54d0*/  FMUL.FTZ R153, R90, R205 ;  /* 0x000000cd5a997220 */ /* 0x000fe20000410000 */
[----:B------:R-:W-:Y:S01]  /*54e0*/  FMUL.FTZ R3, R208, UR47 ;  /* 0x0000002fd0037c20 */ /* 0x000fe20008410000 */
[C---:B------:R-:W-:Y:S01]  /*54f0*/  FMUL.FTZ R5, R183.reuse, R148 ;  /* 0x00000094b7057220 */ /* 0x040fe20000410000 */
[-C--:B------:R-:W-:Y:S01]  /*5500*/  FMUL.FTZ R146, R183, R138.reuse ;  /* 0x0000008ab7927220 */ /* 0x080fe20000410000 */
[-C--:B------:R-:W-:Y:S01]  /*5510*/  FFMA.FTZ R4, R202, R153.reuse, R155 ;  /* 0x00000099ca047223 */ /* 0x080fe2000001009b */
[----:B------:R-:W-:Y:S01]  /*5520*/  FFMA.FTZ R200, R206, UR46, -R3 ;  /* 0x0000002ecec87c23 */ /* 0x000fe20008010803 */
[----:B------:R-:W-:Y:S01]  /*5530*/  FFMA.FTZ R177, R181, R138, -R5 ;  /* 0x0000008ab5b17223 */ /* 0x000fe20000010805 */
[----:B------:R-:W-:Y:S01]  /*5540*/  FMUL.FTZ R5, R117, R2 ;  /* 0x0000000275057220 */ /* 0x000fe20000410000 */
[----:B------:R-:W-:Y:S01]  /*5550*/  FFMA.FTZ R116, R95, R46, R116 ;  /* 0x0000002e5f747223 */ /* 0x000fe20000010074 */
[----:B------:R-:W-:Y:S01]  /*5560*/  FMUL.FTZ R153, R204, R153 ;  /* 0x00000099cc997220 */ /* 0x000fe20000410000 */
[----:B------:R-:W-:Y:S01]  /*5570*/  FFMA.FTZ R138, R89, R200, R4 ;  /* 0x000000c8598a7223 */ /* 0x000fe20000010004 */
[----:B------:R-:W-:Y:S01]  /*5580*/  FADD.FTZ R143, RZ, R143 ;  /* 0x0000008fff8f7221 */ /* 0x000fe20000010000 */
[-C--:B------:R-:W-:Y:S01]  /*5590*/  FFMA.FTZ R4, R118, R141.reuse, -R5 ;  /* 0x0000008d76047223 */ /* 0x080fe20000010805 */
[----:B------:R-:W-:Y:S01]  /*55a0*/  FMUL.FTZ R141, R117, R141 ;  /* 0x0000008d758d7220 */ /* 0x000fe20000410000 */
[C---:B------:R-:W-:Y:S01]  /*55b0*/  FMUL.FTZ R5, R119.reuse, R116 ;  /* 0x0000007477057220 */ /* 0x040fe20000410000 */
[----:B------:R-:W-:Y:S01]  /*55c0*/  FFMA.FTZ R153, R202, R203, -R153 ;  /* 0x000000cbca997223 */ /* 0x000fe20000010899 */
[-C--:B------:R-:W-:Y:S01]  /*55d0*/  FMUL.FTZ R3, R119, R143.reuse ;  /* 0x0000008f77037220 */ /* 0x080fe20000410000 */
[----:B------:R-:W-:Y:S01]  /*55e0*/  FFMA.FTZ R141, R118, R2, R141 ;  /* 0x00000002768d7223 */ /* 0x000fe2000001008d */
[----:B------:R-:W-:Y:S01]  /*55f0*/  FFMA.FTZ R171, R181, R148, R146 ;  /* 0x00000094b5ab7223 */ /* 0x000fe20000010092 */
[----:B------:R-:W-:Y:S01]  /*5600*/  FFMA.FTZ R5, R120, R143, R5 ;  /* 0x0000008f78057223 */ /* 0x000fe20000010005 */
[----:B------:R-:W-:Y:S01]  /*5610*/  FADD.FTZ R146, R198, R153 ;  /* 0x00000099c6927221 */ /* 0x000fe20000010000 */
[----:B------:R-:W-:Y:S01]  /*5620*/  FMUL.FTZ R148, R195, R138 ;  /* 0x0000008ac3947220 */ /* 0x000fe20000410000 */
[----:B------:R-:W-:Y:S01]  /*5630*/  FFMA.FTZ R3, R120, R116, -R3 ;  /* 0x0000007478037223 */ /* 0x000fe20000010803 */
[----:B------:R-:W-:Y:S01]  /*5640*/  FMUL.FTZ R2, R114, R141 ;  /* 0x0000008d72027220 */ /* 0x000fe20000410000 */
[----:B------:R-:W-:Y:S01]  /*5650*/  FADD.FTZ R5, RZ, R5 ;  /* 0x00000005ff057221 */ /* 0x000fe20000010000 */
[-C--:B------:R-:W-:Y:S01]  /*5660*/  FFMA.FTZ R157, R193, R146.reuse, -R148 ;  /* 0x00000092c19d7223 */ /* 0x080fe20000010894 */
[----:B------:R-:W-:Y:S01]  /*5670*/  FFMA.FTZ R3, R94, R47, R3 ;  /* 0x0000002f5e037223 */ /* 0x000fe20000010003 */
[----:B------:R-:W-:Y:S01]  /*5680*/  FMUL.FTZ R146, R195, R146 ;  /* 0x00000092c3927220 */ /* 0x000fe20000410000 */
[----:B------:R-:W0:Y:S01]  /*5690*/  @P1 LDC R179, c[0x0][0x38c] ;  /* 0x0000e300ffb31b82 */ /* 0x000e220000000800 */
[----:B------:R-:W-:Y:S01]  /*56a0*/  FFMA.FTZ R116, R115, R4, -R2 ;  /* 0x0000000473747223 */ /* 0x000fe20000010802 */
[C---:B------:R-:W-:Y:S01]  /*56b0*/  FMUL.FTZ R2, R117.reuse, R5 ;  /* 0x0000000575027220 */ /* 0x040fe20000410000 */
[----:B------:R-:W-:Y:S01]  /*56c0*/  FMUL.FTZ R143, R117, R3 ;  /* 0x00000003758f7220 */ /* 0x000fe20000410000 */
[----:B------:R-:W-:Y:S01]  /*56d0*/  FMUL.FTZ R153, R180, R177 ;  /* 0x000000b1b4997220 */ /* 0x000fe20000410000 */
[----:B------:R-:W-:Y:S01]  /*56e0*/  FFMA.FTZ R155, R193, R138, R146 ;  /* 0x0000008ac19b7223 */ /* 0x000fe20000010092 */
[----:B------:R-:W-:Y:S01]  /*56f0*/  FMUL.FTZ R138, R114, R4 ;  /* 0x00000004728a7220 */ /* 0x000fe20000410000 */
[C---:B------:R-:W-:Y:S01]  /*5700*/  FFMA.FTZ R4, R118.reuse, R3, -R2 ;  /* 0x0000000376047223 */ /* 0x040fe20000010802 */
[----:B------:R-:W-:Y:S01]  /*5710*/  FFMA.FTZ R143, R118, R5, R143 ;  /* 0x00000005768f7223 */ /* 0x000fe2000001008f */
[-C--:B------:R-:W-:Y:S01]  /*5720*/  FFMA.FTZ R152, R178, R171.reuse, R153 ;  /* 0x000000abb2987223 */ /* 0x080fe20000010099 */
[----:B------:R-:W-:Y:S01]  /*5730*/  FMUL.FTZ R171, R180, R171 ;  /* 0x000000abb4ab7220 */ /* 0x000fe20000410000 */
[----:B------:R-:W-:Y:S01]  /*5740*/  MOV R146, UR11 ;  /* 0x0000000b00927c02 */ /* 0x000fe20008000f00 */
[----:B------:R-:W-:Y:S01]  /*5750*/  FFMA.FTZ R4, R97, R48, R4 ;  /* 0x0000003061047223 */ /* 0x000fe20000010004 */
[----:B------:R-:W-:Y:S01]  /*5760*/  FADD.FTZ R3, RZ, R143 ;  /* 0x0000008fff037221 */ /* 0x000fe20000010000 */
[----:B------:R-:W-:Y:S01]  /*5770*/  FFMA.FTZ R156, R178, R177, -R171 ;  /* 0x000000b1b29c7223 */ /* 0x000fe200000108ab */
[----:B------:R-:W-:Y:S01]  /*5780*/  @P1 IADD3 R2, PT, PT, R146, -0x2, RZ ;  /* 0xfffffffe92021810 */ /* 0x000fe20007ffe0ff */
[C---:B------:R-:W-:Y:S01]  /*5790*/  FMUL.FTZ R148, R114.reuse, R4 ;  /* 0x0000000472947220 */ /* 0x040fe20000410000 */
[----:B------:R-:W-:Y:S01]  /*57a0*/  FMUL.FTZ R146, R114, R3 ;  /* 0x0000000372927220 */ /* 0x000fe20000410000 */
[----:B------:R-:W-:Y:S01]  /*57b0*/  FMUL.FTZ R162, R173, R156 ;  /* 0x0000009cada27220 */ /* 0x000fe20000410000 */
[----:B------:R-:W-:-:S02]  /*57c0*/  HFMA2 R171, -RZ, RZ, 0, 9.5367431640625e-07 ;  /* 0x00000010ffab7431 */ /* 0x000fc400000001ff */
[C---:B------:R-:W-:Y:S01]  /*57d0*/  FFMA.FTZ R148, R115.reuse, R3, R148 ;  /* 0x0000000373947223 */ /* 0x040fe20000010094 */
[C---:B------:R-:W-:Y:S01]  /*57e0*/  FFMA.FTZ R5, R115.reuse, R4, -R146 ;  /* 0x0000000473057223 */ /* 0x040fe20000010892 */
[----:B------:R-:W-:Y:S01]  /*57f0*/  FFMA.FTZ R138, R115, R141, R138 ;  /* 0x0000008d738a7223 */ /* 0x000fe2000001008a */
[-C--:B------:R-:W-:Y:S01]  /*5800*/  FMUL.FTZ R141, R173, R152.reuse ;  /* 0x00000098ad8d7220 */ /* 0x080fe20000410000 */
[----:B------:R-:W-:Y:S01]  /*5810*/  FFMA.FTZ R143, R175, R152, R162 ;  /* 0x00000098af8f7223 */ /* 0x000fe200000100a2 */
[----:B------:R-:W-:Y:S01]  /*5820*/  FMUL.FTZ R152, R139, UR47 ;  /* 0x0000002f8b987c20 */ /* 0x000fe20008410000 */
[----:B------:R-:W-:Y:S01]  /*5830*/  FADD.FTZ R148, RZ, R148 ;  /* 0x00000094ff947221 */ /* 0x000fe20000010000 */
[----:B------:R-:W-:Y:S01]  /*5840*/  FFMA.FTZ R146, R96, R49, R5 ;  /* 0x0000003160927223 */ /* 0x000fe20000010005 */
[----:B0-----:R-:W-:Y:S02]  /*5850*/  @P1 IMAD R4, R2, R179, UR8 ;  /* 0x0000000802041e24 */ /* 0x001fe4000f8e02b3 */
[----:B------:R-:W-:Y:S01]  /*5860*/  FFMA.FTZ R197, R207, UR46, -R152 ;  /* 0x0000002ecfc57c23 */ /* 0x000fe20008010898 */
[C---:B------:R-:W-:Y:S01]  /*5870*/  FMUL.FTZ R153, R112.reuse, R148 ;  /* 0x0000009470997220 */ /* 0x040fe20000410000 */
[----:B------:R-:W-:Y:S01]  /*5880*/  CS2R R2, SRZ ;  /* 0x0000000000027805 */ /* 0x000fe2000001ff00 */
[----:B------:R-:W-:Y:S01]  /*5890*/  FMUL.FTZ R152, R112, R146 ;  /* 0x0000009270987220 */ /* 0x000fe20000410000 */
[----:B------:R-:W-:-:S04]  /*58a0*/  @P1 IMAD.WIDE R4, R4, R171, UR4 ;  /* 0x0000000404041e25 */ /* 0x000fc8000f8e02ab */
[----:B------:R-:W-:Y:S01]  /*58b0*/  FADD.FTZ R162, R196, R157 ;  /* 0x0000009dc4a27221 */ /* 0x000fe20000010000 */
[C---:B------:R-:W-:Y:S01]  /*58c0*/  FFMA.FTZ R146, R113.reuse, R146, -R153 ;  /* 0x0000009271927223 */ /* 0x040fe20000010899 */
[----:B------:R-:W-:Y:S01]  /*58d0*/  FFMA.FTZ R152, R113, R148, R152 ;  /* 0x0000009471987223 */ /* 0x000fe20000010098 */
[----:B------:R-:W-:Y:S01]  /*58e0*/  FFMA.FTZ R141, R175, R156, -R141 ;  /* 0x0000009caf8d7223 */ /* 0x000fe2000001088d */
[----:B------:R0:W2:Y:S01]  /*58f0*/  @P1 LDG.E.64 R2, desc[UR30][R4.64+0x8] ;  /* 0x0000081e04021981 */ /* 0x0000a2000c1e1b00 */
[----:B------:R-:W-:Y:S01]  /*5900*/  FFMA.FTZ R156, R88, R197, R155 ;  /* 0x000000c5589c7223 */ /* 0x000fe2000001009b */
[----:B------:R-:W-:Y:S01]  /*5910*/  FMUL.FTZ R164, R183, R162 ;  /* 0x000000a2b7a47220 */ /* 0x000fe20000410000 */
[----:B------:R-:W-:Y:S01]  /*5920*/  FFMA.FTZ R148, R99, R50, R146 ;  /* 0x0000003263947223 */ /* 0x000fe20000010092 */
[----:B------:R-:W-:Y:S01]  /*5930*/  FADD.FTZ R152, RZ, R152 ;  /* 0x00000098ff987221 */ /* 0x000fe20000010000 */
[-C--:B------:R-:W-:Y:S01]  /*5940*/  FMUL.FTZ R168, R183, R156.reuse ;  /* 0x0000009cb7a87220 */ /* 0x080fe20000410000 */
[----:B------:R-:W-:Y:S01]  /*5950*/  FFMA.FTZ R164, R181, R156, R164 ;  /* 0x0000009cb5a47223 */ /* 0x000fe200000100a4 */
[C---:B------:R-:W-:Y:S01]  /*5960*/  FMUL.FTZ R155, R145.reuse, R148 ;  /* 0x00000094919b7220 */ /* 0x040fe20000410000 */
[----:B------:R-:W-:Y:S01]  /*5970*/  FMUL.FTZ R156, R145, R152 ;  /* 0x00000098919c7220 */ /* 0x000fe20000410000 */
[----:B------:R-:W-:-:S02]  /*5980*/  FMUL.FTZ R146, R112, R138 ;  /* 0x0000008a70927220 */ /* 0x000fc40000410000 */
[C---:B------:R-:W-:Y:S01]  /*5990*/  FFMA.FTZ R155, R147.reuse, R152, R155 ;  /* 0x00000098939b7223 */ /* 0x040fe2000001009b */
[----:B------:R-:W-:Y:S01]  /*59a0*/  FFMA.FTZ R153, R147, R148, -R156 ;  /* 0x0000009493997223 */ /* 0x000fe2000001089c */
[-C--:B------:R-:W-:Y:S01]  /*59b0*/  FFMA.FTZ R146, R113, R116.reuse, -R146 ;  /* 0x0000007471927223 */ /* 0x080fe20000010892 */
[----:B------:R-:W-:Y:S01]  /*59c0*/  FMUL.FTZ R116, R112, R116 ;  /* 0x0000007470747220 */ /* 0x000fe20000410000 */
[----:B------:R-:W-:Y:S01]  /*59d0*/  FADD.FTZ R155, RZ, R155 ;  /* 0x0000009bff9b7221 */ /* 0x000fe20000010000 */
[----:B------:R-:W-:Y:S01]  /*59e0*/  FFMA.FTZ R153, R98, R51, R153 ;  /* 0x0000003362997223 */ /* 0x000fe20000010099 */
[----:B------:R-:W-:Y:S01]  /*59f0*/  FMUL.FTZ R194, R211, UR47 ;  /* 0x0000002fd3c27c20 */ /* 0x000fe20008410000 */
[----:B------:R-:W-:Y:S01]  /*5a00*/  FFMA.FTZ R116, R113, R138, R116 ;  /* 0x0000008a71747223 */ /* 0x000fe20000010074 */
[C---:B------:R-:W-:Y:S01]  /*5a10*/  FMUL.FTZ R138, R140.reuse, R155 ;  /* 0x0000009b8c8a7220 */ /* 0x040fe20000410000 */
[-C--:B0-----:R-:W-:Y:S01]  /*5a20*/  FMUL.FTZ R5, R140, R153.reuse ;  /* 0x000000998c057220 */ /* 0x081fe20000410000 */
[----:B------:R-:W-:Y:S01]  /*5a30*/  FFMA.FTZ R194, R209, UR46, -R194 ;  /* 0x0000002ed1c27c23 */ /* 0x000fe200080108c2 */
[----:B------:R-:W-:Y:S01]  /*5a40*/  FMUL.FTZ R4, R145, R116 ;  /* 0x0000007491047220 */ /* 0x000fe20000410000 */
[C---:B------:R-:W-:Y:S01]  /*5a50*/  FFMA.FTZ R138, R142.reuse, R153, -R138 ;  /* 0x000000998e8a7223 */ /* 0x040fe2000001088a */
[----:B------:R-:W-:Y:S01]  /*5a60*/  FFMA.FTZ R157, R181, R162, -R168 ;  /* 0x000000a2b59d7223 */ /* 0x000fe200000108a8 */
[----:B------:R-:W-:Y:S01]  /*5a70*/  FFMA.FTZ R155, R142, R155, R5 ;  /* 0x0000009b8e9b7223 */ /* 0x000fe20000010005 */
[----:B------:R-:W-:Y:S01]  /*5a80*/  FFMA.FTZ R171, R87, R194, R164 ;  /* 0x000000c257ab7223 */ /* 0x000fe200000100a4 */
[-C--:B------:R-:W-:Y:S01]  /*5a90*/  FFMA.FTZ R5, R147, R146.reuse, -R4 ;  /* 0x0000009293057223 */ /* 0x080fe20000010804 */
[----:B------:R-:W-:Y:S01]  /*5aa0*/  FMUL.FTZ R146, R145, R146 ;  /* 0x0000009291927220 */ /* 0x000fe20000410000 */
[----:B------:R-:W-:Y:S01]  /*5ab0*/  FFMA.FTZ R138, R101, R52, R138 ;  /* 0x00000034658a7223 */ /* 0x000fe2000001008a */
[----:B------:R-:W-:Y:S01]  /*5ac0*/  FADD.FTZ R157, R190, R157 ;  /* 0x0000009dbe9d7221 */ /* 0x000fe20000010000 */
[----:B------:R-:W-:Y:S01]  /*5ad0*/  FMUL.FTZ R177, R180, R171 ;  /* 0x000000abb4b17220 */ /* 0x000fe20000410000 */
[----:B------:R-:W-:Y:S01]  /*5ae0*/  FFMA.FTZ R153, R147, R116, R146 ;  /* 0x0000007493997223 */ /* 0x000fe20000010092 */
[----:B------:R-:W-:Y:S01]  /*5af0*/  FADD.FTZ R4, RZ, R155 ;  /* 0x0000009bff047221 */ /* 0x000fe20000010000 */
[C---:B------:R-:W-:Y:S01]  /*5b00*/  FMUL.FTZ R116, R149.reuse, R138 ;  /* 0x0000008a95747220 */ /* 0x040fe20000410000 */
[-C--:B------:R-:W-:Y:S01]  /*5b10*/  FFMA.FTZ R179, R178, R157.reuse, -R177 ;  /* 0x0000009db2b37223 */ /* 0x080fe200000108b1 */
[----:B------:R-:W-:Y:S01]  /*5b20*/  FMUL.FTZ R177, R180, R157 ;  /* 0x0000009db4b17220 */ /* 0x000fe20000410000 */
[-C--:B------:R-:W-:Y:S01]  /*5b30*/  FMUL.FTZ R157, R149, R4.reuse ;  /* 0x00000004959d7220 */ /* 0x080fe20000410000 */
[----:B------:R-:W-:Y:S01]  /*5b40*/  FMUL.FTZ R155, R140, R153 ;  /* 0x000000998c9b7220 */ /* 0x000fe20000410000 */
[----:B------:R-:W-:-:S02]  /*5b50*/  FFMA.FTZ R116, R151, R4, R116 ;  /* 0x0000000497747223 */ /* 0x000fc40000010074 */
[----:B------:R-:W-:Y:S01]  /*5b60*/  FFMA.FTZ R157, R151, R138, -R157 ;  /* 0x0000008a979d7223 */ /* 0x000fe2000001089d */
[----:B------:R-:W-:Y:S01]  /*5b70*/  FFMA.FTZ R4, R142, R5, -R155 ;  /* 0x000000058e047223 */ /* 0x000fe2000001089b */
[----:B------:R-:W-:Y:S01]  /*5b80*/  FADD.FTZ R155, RZ, R116 ;  /* 0x00000074ff9b7221 */ /* 0x000fe20000010000 */
[----:B------:R-:W-:Y:S01]  /*5b90*/  FMUL.FTZ R191, R166, UR47 ;  /* 0x0000002fa6bf7c20 */ /* 0x000fe20008410000 */
[----:B------:R-:W-:Y:S01]  /*5ba0*/  FFMA.FTZ R177, R178, R171, R177 ;  /* 0x000000abb2b17223 */ /* 0x000fe200000100b1 */
[----:B------:R-:W-:Y:S01]  /*5bb0*/  FFMA.FTZ R157, R102, R53, R157 ;  /* 0x00000035669d7223 */ /* 0x000fe2000001009d */
[----:B------:R-:W-:Y:S01]  /*5bc0*/  FMUL.FTZ R171, R170, R155 ;  /* 0x0000009baaab7220 */ /* 0x000fe20000410000 */
[----:B------:R-:W-:Y:S02]  /*5bd0*/  FFMA.FTZ R191, R124, UR46, -R191 ;  /* 0x0000002e7cbf7c23 */ /* 0x000fe400080108bf */
[-C--:B------:R-:W-:Y:S01]  /*5be0*/  FMUL.FTZ R138, R170, R157.reuse ;  /* 0x0000009daa8a7220 */ /* 0x080fe20000410000 */
[----:B------:R-:W-:Y:S01]  /*5bf0*/  FFMA.FTZ R116, R172, R157, -R171 ;  /* 0x0000009dac747223 */ /* 0x000fe200000108ab */
[----:B------:R-:W-:Y:S01]  /*5c00*/  FMUL.FTZ R5, R140, R5 ;  /* 0x000000058c057220 */ /* 0x000fe20000410000 */
[----:B------:R-:W-:Y:S01]  /*5c10*/  FFMA.FTZ R156, R86, R191, R177 ;  /* 0x000000bf569c7223 */ /* 0x000fe200000100b1 */
[----:B------:R-:W-:Y:S01]  /*5c20*/  FADD.FTZ R162, R188, R179 ;  /* 0x000000b3bca27221 */ /* 0x000fe20000010000 */
[----:B------:R-:W-:Y:S01]  /*5c30*/  FFMA.FTZ R138, R172, R155, R138 ;  /* 0x0000009bac8a7223 */ /* 0x000fe2000001008a */
[----:B------:R-:W-:Y:S01]  /*5c40*/  FFMA.FTZ R152, R103, R54, R116 ;  /* 0x0000003667987223 */ /* 0x000fe20000010074 */
[----:B------:R-:W-:Y:S01]  /*5c50*/  FFMA.FTZ R146, R142, R153, R5 ;  /* 0x000000998e927223 */ /* 0x000fe20000010005 */
[C---:B------:R-:W-:Y:S01]  /*5c60*/  FMUL.FTZ R153, R173.reuse, R156 ;  /* 0x0000009cad997220 */ /* 0x040fe20000410000 */
[C---:B------:R-:W-:Y:S01]  /*5c70*/  FMUL.FTZ R116, R173.reuse, R162 ;  /* 0x000000a2ad747220 */ /* 0x040fe20000410000 */
[----:B------:R-:W-:Y:S01]  /*5c80*/  FADD.FTZ R148, RZ, R138 ;  /* 0x0000008aff947221 */ /* 0x000fe20000010000 */
[----:B------:R-:W-:Y:S01]  /*5c90*/  FMUL.FTZ R5, R173, R152 ;  /* 0x00000098ad057220 */ /* 0x000fe20000410000 */
[C---:B------:R-:W-:Y:S01]  /*5ca0*/  FFMA.FTZ R138, R175.reuse, R162, -R153 ;  /* 0x000000a2af8a7223 */ /* 0x040fe20000010899 */
[----:B------:R-:W-:Y:S01]  /*5cb0*/  FFMA.FTZ R116, R175, R156, R116 ;  /* 0x0000009caf747223 */ /* 0x000fe20000010074 */
[-C--:B------:R-:W-:Y:S01]  /*5cc0*/  FMUL.FTZ R153, R173, R148.reuse ;  /* 0x00000094ad997220 */ /* 0x080fe20000410000 */
[----:B------:R-:W-:Y:S01]  /*5cd0*/  FFMA.FTZ R156, R175, R148, R5 ;  /* 0x00000094af9c7223 */ /* 0x000fe20000010005 */
[----:B------:R-:W-:-:S02]  /*5ce0*/  FMUL.FTZ R148, R149, R4 ;  /* 0x0000000495947220 */ /* 0x000fc40000410000 */
[----:B------:R-:W-:Y:S01]  /*5cf0*/  FFMA.FTZ R155, R175, R152, -R153 ;  /* 0x00000098af9b7223 */ /* 0x000fe20000010899 */
[----:B------:R-:W-:Y:S01]  /*5d00*/  FADD.FTZ R171, RZ, R156 ;  /* 0x0000009cffab7221 */ /* 0x000fe20000010000 */
        /* <DEDUP_REMOVED lines=37> */
[C---:B------:R-:W-:Y:S01]  /*5f60*/  FMUL.FTZ R146, R195.reuse, R148 ;  /* 0x00000094c3927220 */ /* 0x040fe20000410000 */
[----:B------:R-:W-:Y:S01]  /*5f70*/  FADD.FTZ R171, RZ, R153 ;  /* 0x00000099ffab7221 */ /* 0x000fe20000010000 */
[C---:B------:R-:W-:Y:S01]  /*5f80*/  FMUL.FTZ R177, R204.reuse, R157 ;  /* 0x0000009dccb17220 */ /* 0x040fe20000410000 */
[-C--:B------:R-:W-:Y:S01]  /*5f90*/  FMUL.FTZ R5, R195, R4.reuse ;  /* 0x00000004c3057220 */ /* 0x080fe20000410000 */
[C---:B------:R-:W-:Y:S01]  /*5fa0*/  FFMA.FTZ R153, R193.reuse, R4, -R146 ;  /* 0x00000004c1997223 */ /* 0x040fe20000010892 */
[-C--:B------:R-:W-:Y:S01]  /*5fb0*/  FMUL.FTZ R4, R204, R171.reuse ;  /* 0x000000abcc047220 */ /* 0x080fe20000410000 */
[----:B------:R-:W-:Y:S01]  /*5fc0*/  FFMA.FTZ R177, R202, R171, R177 ;  /* 0x000000abcab17223 */ /* 0x000fe200000100b1 */
[----:B------:R-:W-:Y:S01]  /*5fd0*/  FFMA.FTZ R155, R193, R148, R5 ;  /* 0x00000094c19b7223 */ /* 0x000fe20000010005 */
[----:B------:R-:W-:Y:S01]  /*5fe0*/  FMUL.FTZ R171, R170, R141 ;  /* 0x0000008daaab7220 */ /* 0x000fe20000410000 */
[----:B------:R-:W-:Y:S01]  /*5ff0*/  FFMA.FTZ R5, R202, R157, -R4 ;  /* 0x0000009dca057223 */ /* 0x000fe20000010804 */
[----:B------:R-:W-:Y:S01]  /*6000*/  FADD.FTZ R4, RZ, R177 ;  /* 0x000000b1ff047221 */ /* 0x000fe20000010000 */
[----:B------:R-:W-:Y:S01]  /*6010*/  FMUL.FTZ R192, R169, UR47 ;  /* 0x0000002fa9c07c20 */ /* 0x000fe20008410000 */
[----:B------:R-:W-:Y:S01]  /*6020*/  FFMA.FTZ R146, R172, R143, R171 ;  /* 0x0000008fac927223 */ /* 0x000fe200000100ab */
[----:B------:R-:W-:Y:S01]  /*6030*/  FFMA.FTZ R5, R108, R59, R5 ;  /* 0x0000003b6c057223 */ /* 0x000fe20000010005 */
[----:B------:R-:W-:Y:S01]  /*6040*/  FMUL.FTZ R187, R170, R143 ;  /* 0x0000008faabb7220 */ /* 0x000fe20000410000 */
[----:B------:R-:W-:Y:S01]  /*6050*/  FFMA.FTZ R192, R127, UR46, -R192 ;  /* 0x0000002e7fc07c23 */ /* 0x000fe200080108c0 */
[----:B------:R-:W0:Y:S01]  /*6060*/  SHFL.UP PT, R171, R4, 0x1, RZ ;  /* 0x0420000004ab7989 */ /* 0x000e2200000e00ff */
[----:B------:R-:W-:-:S02]  /*6070*/  FMUL.FTZ R143, R204, R153 ;  /* 0x00000099cc8f7220 */ /* 0x000fc40000410000 */
[----:B------:R-:W-:Y:S01]  /*6080*/  FFMA.FTZ R177, R85, R192, R116 ;  /* 0x000000c055b17223 */ /* 0x000fe20000010074 */
[----:B------:R-:W1:Y:S01]  /*6090*/  SHFL.UP PT, R157, R5, 0x1, RZ ;  /* 0x04200000059d7989 */ /* 0x000e6200000e00ff */
[-C--:B------:R-:W-:Y:S01]  /*60a0*/  FFMA.FTZ R116, R202, R155.reuse, R143 ;  /* 0x0000009bca747223 */ /* 0x080fe2000001008f */
[----:B------:R-:W-:Y:S01]  /*60b0*/  FMUL.FTZ R155, R204, R155 ;  /* 0x0000009bcc9b7220 */ /* 0x000fe20000410000 */
[----:B------:R-:W-:Y:S01]  /*60c0*/  FFMA.FTZ R148, R172, R141, -R187 ;  /* 0x0000008dac947223 */ /* 0x000fe200000108bb */
[----:B------:R-:W-:Y:S01]  /*60d0*/  FADD.FTZ R179, R185, R138 ;  /* 0x0000008ab9b37221 */ /* 0x000fe20000010000 */
[----:B------:R-:W-:Y:S01]  /*60e0*/  FMUL.FTZ R141, R170, R177 ;  /* 0x000000b1aa8d7220 */ /* 0x000fe20000410000 */
[----:B------:R-:W-:Y:S01]  /*60f0*/  FFMA.FTZ R138, R202, R153, -R155 ;  /* 0x00000099ca8a7223 */ /* 0x000fe2000001089b */
[----:B------:R-:W3:Y:S01]  /*6100*/  SHFL.UP PT, R143, R116, 0x1, RZ ;  /* 0x04200000748f7989 */ /* 0x000ee200000e00ff */
[-C--:B------:R-:W-:Y:S01]  /*6110*/  FMUL.FTZ R152, R170, R179.reuse ;  /* 0x000000b3aa987220 */ /* 0x080fe20000410000 */
[----:B------:R-:W-:-:S02]  /*6120*/  FFMA.FTZ R179, R172, R179, -R141 ;  /* 0x000000b3acb37223 */ /* 0x000fc4000001088d */
[----:B------:R-:W4:Y:S01]  /*6130*/  SHFL.UP PT, R141, R138, 0x1, RZ ;  /* 0x042000008a8d7989 */ /* 0x000f2200000e00ff */
[----:B------:R-:W-:Y:S01]  /*6140*/  FMUL.FTZ R187, R144, UR47 ;  /* 0x0000002f90bb7c20 */ /* 0x000fe20008410000 */
[----:B------:R-:W-:Y:S01]  /*6150*/  FMUL.FTZ R153, R149, R146 ;  /* 0x0000009295997220 */ /* 0x000fe20000410000 */
[----:B------:R-:W-:Y:S01]  /*6160*/  ISETP.GE.AND P3, PT, R10, 0x1, PT ;  /* 0x000000010a00780c */ /* 0x000fe20003f66270 */
[----:B------:R-:W-:Y:S01]  /*6170*/  FFMA.FTZ R177, R172, R177, R152 ;  /* 0x000000b1acb17223 */ /* 0x000fe20000010098 */
[----:B------:R-:W-:Y:S01]  /*6180*/  FFMA.FTZ R187, R126, UR46, -R187 ;  /* 0x0000002e7ebb7c23 */ /* 0x000fe200080108bb */
[-C--:B------:R-:W-:Y:S01]  /*6190*/  FFMA.FTZ R213, R151, R148.reuse, -R153 ;  /* 0x0000009497d57223 */ /* 0x080fe20000010899 */
[----:B------:R-:W-:Y:S01]  /*61a0*/  FMUL.FTZ R152, R149, R148 ;  /* 0x0000009495987220 */ /* 0x000fe20000410000 */
[----:B0-----:R-:W-:Y:S01]  /*61b0*/  FMUL.FTZ R153, R138, R171 ;  /* 0x000000ab8a997220 */ /* 0x001fe20000410000 */
[----:B------:R-:W-:Y:S01]  /*61c0*/  FFMA.FTZ R148, R84, R187, R177 ;  /* 0x000000bb54947223 */ /* 0x000fe200000100b1 */
[----:B------:R-:W-:-:S02]  /*61d0*/  FMUL.FTZ R171, R116, R171 ;  /* 0x000000ab74ab7220 */ /* 0x000fc40000410000 */
[-C--:B-1----:R-:W-:Y:S01]  /*61e0*/  FFMA.FTZ R153, R116, R157.reuse, R153 ;  /* 0x0000009d74997223 */ /* 0x082fe20000010099 */
[----:B------:R-:W-:Y:S01]  /*61f0*/  FFMA.FTZ R189, R151, R146, R152 ;  /* 0x0000009297bd7223 */ /* 0x000fe20000010098 */
[----:B------:R-:W-:Y:S01]  /*6200*/  FMUL.FTZ R155, R149, R148 ;  /* 0x00000094959b7220 */ /* 0x000fe20000410000 */
[----:B------:R-:W-:Y:S01]  /*6210*/  FADD.FTZ R152, R184, R179 ;  /* 0x000000b3b8987221 */ /* 0x000fe20000010000 */
[----:B------:R-:W-:Y:S01]  /*6220*/  @P3 FADD.FTZ R4, R4, R153 ;  /* 0x0000009904043221 */ /* 0x000fe20000010000 */
[----:B------:R-:W-:Y:S01]  /*6230*/  FFMA.FTZ R146, R138, R157, -R171 ;  /* 0x0000009d8a927223 */ /* 0x000fe200000108ab */
[-C--:B---3--:R-:W-:Y:S01]  /*6240*/  FMUL.FTZ R153, R116, R143.reuse ;  /* 0x0000008f74997220 */ /* 0x088fe20000410000 */
[----:B------:R-:W-:Y:S01]  /*6250*/  FMUL.FTZ R143, R138, R143 ;  /* 0x0000008f8a8f7220 */ /* 0x000fe20000410000 */
[-C--:B------:R-:W-:Y:S01]  /*6260*/  FFMA.FTZ R157, R151, R152.reuse, -R155 ;  /* 0x00000098979d7223 */ /* 0x080fe2000001089b */
[----:B------:R-:W-:Y:S01]  /*6270*/  @P3 FADD.FTZ R5, R5, R146 ;  /* 0x0000009205053221 */ /* 0x000fe20000010000 */
[----:B------:R-:W0:Y:S01]  /*6280*/  SHFL.UP PT, R155, R4, 0x2, RZ ;  /* 0x04400000049b7989 */ /* 0x000e2200000e00ff */
[----:B------:R-:W-:Y:S01]  /*6290*/  FMUL.FTZ R156, R149, R152 ;  /* 0x00000098959c7220 */ /* 0x000fe20000410000 */
[----:B------:R-:W-:Y:S01]  /*62a0*/  FMUL.FTZ R186, R167, UR47 ;  /* 0x0000002fa7ba7c20 */ /* 0x000fe20008410000 */
[-C--:B----4-:R-:W-:Y:S01]  /*62b0*/  @P3 FFMA.FTZ R116, R116, R141.reuse, R143 ;  /* 0x0000008d74743223 */ /* 0x090fe2000001008f */
[----:B------:R-:W-:Y:S01]  /*62c0*/  @P3 FFMA.FTZ R138, R138, R141, -R153 ;  /* 0x0000008d8a8a3223 */ /* 0x000fe20000010899 */
[----:B------:R-:W-:Y:S01]  /*62d0*/  FMUL.FTZ R141, R130, UR46 ;  /* 0x0000002e828d7c20 */ /* 0x000fe20008410000 */
[----:B------:R-:W1:Y:S01]  /*62e0*/  SHFL.UP PT, R153, R5, 0x2, RZ ;  /* 0x0440000005997989 */ /* 0x000e6200000e00ff */
[----:B------:R-:W-:Y:S01]  /*62f0*/  FFMA.FTZ R156, R151, R148, R156 ;  /* 0x00000094979c7223 */ /* 0x000fe2000001009c */
[----:B------:R-:W-:-:S02]  /*6300*/  FFMA.FTZ R186, R129, UR46, -R186 ;  /* 0x0000002e81ba7c23 */ /* 0x000fc400080108ba */
[----:B------:R-:W3:Y:S01]  /*6310*/  SHFL.UP PT, R143, R116, 0x2, RZ ;  /* 0x04400000748f7989 */ /* 0x000ee200000e00ff */
[----:B------:R-:W-:Y:S01]  /*6320*/  FFMA.FTZ R179, R128, UR47, R141 ;  /* 0x0000002f80b37c23 */ /* 0x000fe2000801008d */
[----:B------:R-:W-:Y:S02]  /*6330*/  FFMA.FTZ R171, R83, R186, R156 ;  /* 0x000000ba53ab7223 */ /* 0x000fe4000001009c */
[----:B------:R-:W4:Y:S01]  /*6340*/  SHFL.UP PT, R141, R138, 0x2, RZ ;  /* 0x044000008a8d7989 */ /* 0x000f2200000e00ff */
[----:B------:R-:W-:Y:S01]  /*6350*/  FADD.FTZ R157, R176, R157 ;  /* 0x0000009db09d7221 */ /* 0x000fe20000010000 */
[----:B------:R-:W-:Y:S01]  /*6360*/  FMUL.FTZ R177, R140, R171 ;  /* 0x000000ab8cb17220 */ /* 0x000fe20000410000 */
[----:B------:R-:W-:Y:S02]  /*6370*/  ISETP.GE.AND P3, PT, R10, 0x2, PT ;  /* 0x000000020a00780c */ /* 0x000fe40003f66270 */
[-C--:B------:R-:W-:Y:S01]  /*6380*/  FMUL.FTZ R146, R140, R157.reuse ;  /* 0x0000009d8c927220 */ /* 0x080fe20000410000 */
[----:B------:R-:W-:Y:S01]  /*6390*/  FFMA.FTZ R177, R142, R157, -R177 ;  /* 0x0000009d8eb17223 */ /* 0x000fe200000108b1 */
[----:B------:R-:W-:-:S04]  /*63a0*/  FMUL.FTZ R157, R140, R213 ;  /* 0x000000d58c9d7220 */ /* 0x000fc80000410000 */
[----:B------:R-:W-:Y:S01]  /*63b0*/  FFMA.FTZ R148, R142, R189, R157 ;  /* 0x000000bd8e947223 */ /* 0x000fe2000001009d */
[-C--:B0-----:R-:W-:Y:S01]  /*63c0*/  FMUL.FTZ R157, R116, R155.reuse ;  /* 0x0000009b749d7220 */ /* 0x081fe20000410000 */
[----:B------:R-:W-:Y:S01]  /*63d0*/  FMUL.FTZ R155, R138, R155 ;  /* 0x0000009b8a9b7220 */ /* 0x000fe20000410000 */
[----:B------:R-:W-:Y:S01]  /*63e0*/  FMUL.FTZ R162, R82, -R179 ;  /* 0x800000b352a27220 */ /* 0x000fe20000410000 */
[----:B------:R-:W-:Y:S01]  /*63f0*/  FFMA.FTZ R171, R142, R171, R146 ;  /* 0x000000ab8eab7223 */ /* 0x000fe20000010092 */
[----:B------:R-:W-:Y:S01]  /*6400*/  FMUL.FTZ R179, R130, UR47 ;  /* 0x0000002f82b37c20 */ /* 0x000fe20008410000 */
[-C--:B-1----:R-:W-:Y:S01]  /*6410*/  FFMA.FTZ R155, R116, R153.reuse, R155 ;  /* 0x00000099749b7223 */ /* 0x082fe2000001009b */
[C---:B------:R-:W-:Y:S01]  /*6420*/  FFMA.FTZ R146, R138.reuse, R153, -R157 ;  /* 0x000000998a927223 */ /* 0x040fe2000001089d */
[-C--:B---3--:R-:W-:Y:S02]  /*6430*/  FMUL.FTZ R153, R138, R143.reuse ;  /* 0x0000008f8a997220 */ /* 0x088fe40000410000 */
[----:B------:R-:W-:Y:S01]  /*6440*/  @P3 FADD.FTZ R4, R4, R155 ;  /* 0x0000009b04043221 */ /* 0x000fe20000010000 */
[----:B------:R-:W-:Y:S01]  /*6450*/  FADD.FTZ R162, R162, R177 ;  /* 0x000000b1a2a27221 */ /* 0x000fe20000010000 */
[----:B------:R-:W-:Y:S01]  /*6460*/  FFMA.FTZ R179, R128, UR46, -R179 ;  /* 0x0000002e80b37c23 */ /* 0x000fe200080108b3 */
[C---:B------:R-:W-:Y:S01]  /*6470*/  FMUL.FTZ R143, R116.reuse, R143 ;  /* 0x0000008f748f7220 */ /* 0x040fe20000410000 */
[----:B----4-:R-:W-:Y:S01]  /*6480*/  @P3 FFMA.FTZ R116, R116, R141, R153 ;  /* 0x0000008d74743223 */ /* 0x010fe20000010099 */
[----:B------:R-:W-:Y:S01]  /*6490*/  @P3 FADD.FTZ R5, R5, R146 ;  /* 0x0000009205053221 */ /* 0x000fe20000010000 */
[----:B------:R-:W-:Y:S01]  /*64a0*/  FFMA.FTZ R156, R82, R179, R171 ;  /* 0x000000b3529c7223 */ /* 0x000fe200000100ab */
[----:B------:R-:W-:Y:S01]  /*64b0*/  FMUL.FTZ R164, R145, R162 ;  /* 0x000000a291a47220 */ /* 0x000fe20000410000 */
[----:B------:R-:W0:Y:S01]  /*64c0*/  SHFL.UP PT, R155, R4, 0x4, RZ ;  /* 0x04800000049b7989 */ /* 0x000e2200000e00ff */
[----:B------:R-:W-:Y:S01]  /*64d0*/  @P3 FFMA.FTZ R138, R138, R141, -R143 ;  /* 0x0000008d8a8a3223 */ /* 0x000fe2000001088f */
[----:B------:R-:W-:-:S02]  /*64e0*/  FMUL.FTZ R189, R140, R189 ;  /* 0x000000bd8cbd7220 */ /* 0x000fc40000410000 */
[----:B------:R-:W1:Y:S01]  /*64f0*/  SHFL.UP PT, R143, R116, 0x4, RZ ;  /* 0x04800000748f7989 */ /* 0x000e6200000e00ff */
[-C--:B------:R-:W-:Y:S01]  /*6500*/  FFMA.FTZ R164, R147, R156.reuse, R164 ;  /* 0x0000009c93a47223 */ /* 0x080fe200000100a4 */
[----:B------:R-:W-:Y:S02]  /*6510*/  FMUL.FTZ R156, R145, R156 ;  /* 0x0000009c919c7220 */ /* 0x000fe40000410000 */
[----:B------:R-:W3:Y:S01]  /*6520*/  SHFL.UP PT, R153, R5, 0x4, RZ ;  /* 0x0480000005997989 */ /* 0x000ee200000e00ff */
[----:B------:R-:W-:Y:S01]  /*6530*/  FMUL.FTZ R146, R165, UR46 ;  /* 0x0000002ea5927c20 */ /* 0x000fe20008410000 */
[----:B------:R-:W-:Y:S02]  /*6540*/  FFMA.FTZ R152, R142, R213, -R189 ;  /* 0x000000d58e987223 */ /* 0x000fe400000108bd */
[----:B------:R-:W4:Y:S01]  /*6550*/  SHFL.UP PT, R141, R138, 0x4, RZ ;  /* 0x048000008a8d7989 */ /* 0x000f2200000e00ff */
[----:B------:R-:W-:Y:S01]  /*6560*/  FFMA.FTZ R156, R147, R162, -R156 ;  /* 0x000000a2939c7223 */ /* 0x000fe2000001089c */
[----:B------:R-:W-:Y:S01]  /*6570*/  FFMA.FTZ R162, R131, UR47, R146 ;  /* 0x0000002f83a27c23 */ /* 0x000fe20008010092 */
[C---:B------:R-:W-:Y:S01]  /*6580*/  FMUL.FTZ R146, R145.reuse, R152 ;  /* 0x0000009891927220 */ /* 0x040fe20000410000 */
[----:B------:R-:W-:-:S03]  /*6590*/  FMUL.FTZ R157, R145, R148 ;  /* 0x00000094919d7220 */ /* 0x000fc60000410000 */
[C---:B------:R-:W-:Y:S01]  /*65a0*/  FFMA.FTZ R146, R147.reuse, R148, R146 ;  /* 0x0000009493927223 */ /* 0x040fe20000010092 */
[----:B------:R-:W-:Y:S01]  /*65b0*/  FFMA.FTZ R157, R147, R152, -R157 ;  /* 0x00000098939d7223 */ /* 0x000fe2000001089d */
[----:B------:R-:W-:Y:S01]  /*65c0*/  FMUL.FTZ R171, R81, -R162 ;  /* 0x800000a251ab7220 */ /* 0x000fe20000410000 */
[----:B------:R-:W-:Y:S01]  /*65d0*/  ISETP.GE.AND P3, PT, R10, 0x4, PT ;  /* 0x000000040a00780c */ /* 0x000fe20003f66270 */
[C---:B------:R-:W-:Y:S01]  /*65e0*/  FMUL.FTZ R162, R112.reuse, R146 ;  /* 0x0000009270a27220 */ /* 0x040fe20000410000 */
[----:B------:R-:W-:-:S03]  /*65f0*/  FMUL.FTZ R148, R112, R157 ;  /* 0x0000009d70947220 */ /* 0x000fc60000410000 */
[C---:B------:R-:W-:Y:S01]  /*6600*/  FFMA.FTZ R162, R113.reuse, R157, -R162 ;  /* 0x0000009d71a27223 */ /* 0x040fe200000108a2 */
[-C--:B0-----:R-:W-:Y:S01]  /*6610*/  FMUL.FTZ R157, R138, R155.reuse ;  /* 0x0000009b8a9d7220 */ /* 0x081fe20000410000 */
[----:B------:R-:W-:Y:S01]  /*6620*/  FFMA.FTZ R152, R113, R146, R148 ;  /* 0x0000009271987223 */ /* 0x000fe20000010094 */
[C---:B------:R-:W-:Y:S01]  /*6630*/  FMUL.FTZ R155, R116.reuse, R155 ;  /* 0x0000009b749b7220 */ /* 0x040fe20000410000 */
[-C--:B-1----:R-:W-:Y:S01]  /*6640*/  FMUL.FTZ R146, R116, R143.reuse ;  /* 0x0000008f74927220 */ /* 0x082fe20000410000 */
[----:B------:R-:W-:Y:S01]  /*6650*/  FMUL.FTZ R143, R138, R143 ;  /* 0x0000008f8a8f7220 */ /* 0x000fe20000410000 */
[-C--:B---3--:R-:W-:Y:S01]  /*6660*/  FFMA.FTZ R157, R116, R153.reuse, R157 ;  /* 0x00000099749d7223 */ /* 0x088fe2000001009d */
[----:B------:R-:W-:Y:S01]  /*6670*/  FMUL.FTZ R168, R165, UR47 ;  /* 0x0000002fa5a87c20 */ /* 0x000fe20008410000 */
[C---:B------:R-:W-:Y:S01]  /*6680*/  FFMA.FTZ R148, R138.reuse, R153, -R155 ;  /* 0x000000998a947223 */ /* 0x040fe2000001089b */
[-C--:B----4-:R-:W-:Y:S01]  /*6690*/  @P3 FFMA.FTZ R138, R138, R141.reuse, -R146 ;  /* 0x0000008d8a8a3223 */ /* 0x090fe20000010892 */
[----:B------:R-:W-:Y:S01]  /*66a0*/  @P3 FFMA.FTZ R116, R116, R141, R143 ;  /* 0x0000008d74743223 */ /* 0x000fe2000001008f */
[----:B------:R-:W-:Y:S01]  /*66b0*/  @P3 FADD.FTZ R4, R4, R157 ;  /* 0x0000009d04043221 */ /* 0x000fe20000010000 */
[----:B------:R-:W-:Y:S01]  /*66c0*/  FMUL.FTZ R141, R160, UR46 ;  /* 0x0000002ea08d7c20 */ /* 0x000fe20008410000 */
[----:B------:R-:W-:Y:S01]  /*66d0*/  FFMA.FTZ R168, R131, UR46, -R168 ;  /* 0x0000002e83a87c23 */ /* 0x000fe200080108a8 */
[----:B------:R-:W-:Y:S01]  /*66e0*/  FADD.FTZ R156, R171, R156 ;  /* 0x0000009cab9c7221 */ /* 0x000fe20000010000 */
[----:B------:R-:W-:Y:S01]  /*66f0*/  @P3 FADD.FTZ R5, R5, R148 ;  /* 0x0000009405053221 */ /* 0x000fe20000010000 */
[----:B------:R-:W-:Y:S01]  /*6700*/  FFMA.FTZ R141, R132, UR47, R141 ;  /* 0x0000002f848d7c23 */ /* 0x000fe2000801008d */
[----:B------:R-:W0:Y:S01]  /*6710*/  SHFL.UP PT, R157, R4, 0x8, RZ ;  /* 0x05000000049d7989 */ /* 0x000e2200000e00ff */
[----:B------:R-:W-:Y:S01]  /*6720*/  FFMA.FTZ R164, R81, R168, R164 ;  /* 0x000000a851a47223 */ /* 0x000fe200000100a4 */
[----:B------:R-:W-:Y:S01]  /*6730*/  FMUL.FTZ R171, R112, R156 ;  /* 0x0000009c70ab7220 */ /* 0x000fe20000410000 */
[----:B------:R-:W-:Y:S01]  /*6740*/  FMUL.FTZ R153, R160, UR47 ;  /* 0x0000002fa0997c20 */ /* 0x000fe20008410000 */
[----:B------:R-:W1:Y:S01]  /*6750*/  SHFL.UP PT, R143, R116, 0x8, RZ ;  /* 0x05000000748f7989 */ /* 0x000e6200000e00ff */
[----:B------:R-:W-:Y:S01]  /*6760*/  FMUL.FTZ R148, R80, -R141 ;  /* 0x8000008d50947220 */ /* 0x000fe20000410000 */
[----:B------:R-:W-:-:S02]  /*6770*/  FMUL.FTZ R177, R112, R164 ;  /* 0x000000a470b17220 */ /* 0x000fc40000410000 */
[----:B------:R-:W3:Y:S01]  /*6780*/  SHFL.UP PT, R155, R5, 0x8, RZ ;  /* 0x05000000059b7989 */ /* 0x000ee200000e00ff */
[C---:B------:R-:W-:Y:S01]  /*6790*/  FFMA.FTZ R171, R113.reuse, R164, R171 ;  /* 0x000000a471ab7223 */ /* 0x040fe200000100ab */
[----:B------:R-:W-:Y:S02]  /*67a0*/  FFMA.FTZ R153, R132, UR46, -R153 ;  /* 0x0000002e84997c23 */ /* 0x000fe40008010899 */
[----:B------:R-:W4:Y:S01]  /*67b0*/  SHFL.UP PT, R141, R138, 0x8, RZ ;  /* 0x050000008a8d7989 */ /* 0x000f2200000e00ff */
[----:B------:R-:W-:Y:S01]  /*67c0*/  FMUL.FTZ R146, R114, R162 ;  /* 0x000000a272927220 */ /* 0x000fe20000410000 */
[----:B------:R-:W-:Y:S01]  /*67d0*/  FFMA.FTZ R177, R113, R156, -R177 ;  /* 0x0000009c71b17223 */ /* 0x000fe200000108b1 */
[----:B------:R-:W-:Y:S02]  /*67e0*/  FFMA.FTZ R171, R80, R153, R171 ;  /* 0x0000009950ab7223 */ /* 0x000fe400000100ab */
[-C--:B------:R-:W-:Y:S01]  /*67f0*/  FFMA.FTZ R146, R115, R152.reuse, R146 ;  /* 0x0000009873927223 */ /* 0x080fe20000010092 */
[----:B------:R-:W-:Y:S01]  /*6800*/  FMUL.FTZ R152, R114, R152 ;  /* 0x0000009872987220 */ /* 0x000fe20000410000 */
[----:B------:R-:W-:Y:S01]  /*6810*/  FMUL.FTZ R156, R163, UR46 ;  /* 0x0000002ea39c7c20 */ /* 0x000fe20008410000 */
[----:B------:R-:W-:Y:S01]  /*6820*/  FADD.FTZ R177, R148, R177 ;  /* 0x000000b194b17221 */ /* 0x000fe20000010000 */
[----:B------:R-:W-:Y:S01]  /*6830*/  FMUL.FTZ R148, R114, R171 ;  /* 0x000000ab72947220 */ /* 0x000fe20000410000 */
[----:B------:R-:W-:Y:S01]  /*6840*/  FFMA.FTZ R152, R115, R162, -R152 ;  /* 0x000000a273987223 */ /* 0x000fe20000010898 */
[----:B------:R-:W-:Y:S01]  /*6850*/  ISETP.GE.AND P3, PT, R10, 0x8, PT ;  /* 0x000000080a00780c */ /* 0x000fe20003f66270 */
[----:B------:R-:W-:Y:S01]  /*6860*/  FFMA.FTZ R162, R133, UR47, R156 ;  /* 0x0000002f85a27c23 */ /* 0x000fe2000801009c */
[----:B------:R-:W-:Y:S01]  /*6870*/  FMUL.FTZ R213, R117, R146 ;  /* 0x0000009275d57220 */ /* 0x000fe20000410000 */
[-C--:B------:R-:W-:Y:S01]  /*6880*/  FFMA.FTZ R156, R115, R177.reuse, -R148 ;  /* 0x000000b1739c7223 */ /* 0x080fe20000010894 */
[----:B------:R-:W-:Y:S01]  /*6890*/  FMUL.FTZ R148, R114, R177 ;  /* 0x000000b172947220 */ /* 0x000fe20000410000 */
[----:B------:R-:W-:Y:S01]  /*68a0*/  FMUL.FTZ R189, R117, R152 ;  /* 0x0000009875bd7220 */ /* 0x000fe20000410000 */
[----:B------:R-:W-:Y:S01]  /*68b0*/  FMUL.FTZ R177, R79, -R162 ;  /* 0x800000a24fb17220 */ /* 0x000fe20000410000 */
[C---:B------:R-:W-:Y:S01]  /*68c0*/  FFMA.FTZ R213, R118.reuse, R152, -R213 ;  /* 0x0000009876d57223 */ /* 0x040fe200000108d5 */
[----:B------:R-:W-:Y:S01]  /*68d0*/  FFMA.FTZ R152, R115, R171, R148 ;  /* 0x000000ab73987223 */ /* 0x000fe20000010094 */
[----:B------:R-:W-:Y:S01]  /*68e0*/  FFMA.FTZ R189, R118, R146, R189 ;  /* 0x0000009276bd7223 */ /* 0x000fe200000100bd */
[C---:B0-----:R-:W-:Y:S01]  /*68f0*/  FMUL.FTZ R171, R116.reuse, R157 ;  /* 0x0000009d74ab7220 */ /* 0x041fe20000410000 */
[----:B------:R-:W-:Y:S01]  /*6900*/  FADD.FTZ R162, R177, R156 ;  /* 0x0000009cb1a27221 */ /* 0x000fe20000010000 */
[----:B-1----:R-:W-:Y:S01]  /*6910*/  FMUL.FTZ R146, R116, R143 ;  /* 0x0000008f74927220 */ /* 0x002fe20000410000 */
[----:B------:R-:W-:Y:S01]  /*6920*/  FMUL.FTZ R156, R163, UR47 ;  /* 0x0000002fa39c7c20 */ /* 0x000fe20008410000 */
[C---:B------:R-:W-:Y:S01]  /*6930*/  FMUL.FTZ R157, R138.reuse, R157 ;  /* 0x0000009d8a9d7220 */ /* 0x040fe20000410000 */
[C---:B------:R-:W-:Y:S01]  /*6940*/  FMUL.FTZ R143, R138.reuse, R143 ;  /* 0x0000008f8a8f7220 */ /* 0x040fe20000410000 */
[C---:B---3--:R-:W-:Y:S01]  /*6950*/  FFMA.FTZ R148, R138.reuse, R155, -R171 ;  /* 0x0000009b8a947223 */ /* 0x048fe200000108ab */
[----:B----4-:R-:W-:Y:S01]  /*6960*/  @P3 FFMA.FTZ R138, R138, R141, -R146 ;  /* 0x0000008d8a8a3223 */ /* 0x010fe20000010892 */
[C---:B------:R-:W-:Y:S01]  /*6970*/  FFMA.FTZ R157, R116.reuse, R155, R157 ;  /* 0x0000009b749d7223 */ /* 0x040fe2000001009d */
[----:B------:R-:W-:Y:S01]  /*6980*/  FFMA.FTZ R146, R133, UR46, -R156 ;  /* 0x0000002e85927c23 */ /* 0x000fe2000801089c */
[----:B------:R-:W-:Y:S01]  /*6990*/  @P3 FFMA.FTZ R116, R116, R141, R143 ;  /* 0x0000008d74743223 */ /* 0x000fe2000001008f */
[----:B------:R-:W-:Y:S01]  /*69a0*/  FMUL.FTZ R141, R158, UR46 ;  /* 0x0000002e9e8d7c20 */ /* 0x000fe20008410000 */
[----:B------:R-:W-:Y:S01]  /*69b0*/  @P3 FADD.FTZ R4, R4, R157 ;  /* 0x0000009d04043221 */ /* 0x000fe20000010000 */
[----:B------:R-:W-:Y:S01]  /*69c0*/  FFMA.FTZ R152, R79, R146, R152 ;  /* 0x000000924f987223 */ /* 0x000fe20000010098 */
[----:B------:R-:W-:Y:S01]  /*69d0*/  @P3 FADD.FTZ R5, R5, R148 ;  /* 0x0000009405053221 */ /* 0x000fe20000010000 */
[----:B------:R-:W-:-:S02]  /*69e0*/  FFMA.FTZ R217, R134, UR47, R141 ;  /* 0x0000002f86d97c23 */ /* 0x000fc4000801008d */
[----:B------:R-:W-:Y:S01]  /*69f0*/  FMUL.FTZ R141, R117, R152 ;  /* 0x00000098758d7220 */ /* 0x000fe20000410000 */
[----:B------:R-:W0:Y:S04]  /*6a00*/  SHFL.UP PT, R171, R4, 0x10, RZ ;  /* 0x0600000004ab7989 */ /* 0x000e2800000e00ff */
[----:B------:R-:W1:Y:S01]  /*6a10*/  SHFL.UP PT, R155, R116, 0x10, RZ ;  /* 0x06000000749b7989 */ /* 0x000e6200000e00ff */
[-C--:B------:R-:W-:Y:S01]  /*6a20*/  FFMA.FTZ R148, R118, R162.reuse, -R141 ;  /* 0x000000a276947223 */ /* 0x080fe2000001088d */
[----:B------:R-:W-:Y:S02]  /*6a30*/  FMUL.FTZ R177, R119, R213 ;  /* 0x000000d577b17220 */ /* 0x000fe40000410000 */
[----:B------:R-:W3:Y:S01]  /*6a40*/  SHFL.UP PT, R157, R5, 0x10, RZ ;  /* 0x06000000059d7989 */ /* 0x000ee200000e00ff */
[----:B------:R-:W-:-:S03]  /*6a50*/  FMUL.FTZ R143, R117, R162 ;  /* 0x000000a2758f7220 */ /* 0x000fc60000410000 */
[----:B------:R-:W4:Y:S01]  /*6a60*/  SHFL.UP PT, R141, R138, 0x10, RZ ;  /* 0x060000008a8d7989 */ /* 0x000f2200000e00ff */
[----:B------:R-:W-:Y:S01]  /*6a70*/  FMUL.FTZ R215, R158, UR47 ;  /* 0x0000002f9ed77c20 */ /* 0x000fe20008410000 */
[-C--:B------:R-:W-:Y:S01]  /*6a80*/  FFMA.FTZ R156, R120, R189.reuse, R177 ;  /* 0x000000bd789c7223 */ /* 0x080fe200000100b1 */
[----:B------:R-:W-:Y:S01]  /*6a90*/  FMUL.FTZ R189, R119, R189 ;  /* 0x000000bd77bd7220 */ /* 0x000fe20000410000 */
[----:B------:R-:W-:Y:S01]  /*6aa0*/  FMUL.FTZ R217, R78, -R217 ;  /* 0x800000d94ed97220 */ /* 0x000fe20000410000 */
[----:B------:R-:W-:Y:S01]  /*6ab0*/  FFMA.FTZ R177, R118, R152, R143 ;  /* 0x0000009876b17223 */ /* 0x000fe2000001008f */
[----:B------:R-:W-:Y:S01]  /*6ac0*/  FFMA.FTZ R143, R134, UR46, -R215 ;  /* 0x0000002e868f7c23 */ /* 0x000fe200080108d7 */
[----:B------:R-:W-:Y:S01]  /*6ad0*/  FFMA.FTZ R189, R120, R213, -R189 ;  /* 0x000000d578bd7223 */ /* 0x000fe200000108bd */
[----:B------:R-:W-:Y:S01]  /*6ae0*/  FADD.FTZ R148, R217, R148 ;  /* 0x00000094d9947221 */ /* 0x000fe20000010000 */
[----:B------:R-:W-:Y:S01]  /*6af0*/  ISETP.GE.AND P3, PT, R10, 0x10, PT ;  /* 0x000000100a00780c */ /* 0x000fe20003f66270 */
[----:B------:R-:W-:Y:S01]  /*6b00*/  FFMA.FTZ R177, R78, R143, R177 ;  /* 0x0000008f4eb17223 */ /* 0x000fe200000100b1 */
[----:B------:R-:W-:Y:S01]  /*6b10*/  FMUL.FTZ R217, R121, R189 ;  /* 0x000000bd79d97220 */ /* 0x000fe20000410000 */
[----:B------:R-:W-:-:S02]  /*6b20*/  FMUL.FTZ R213, R119, R148 ;  /* 0x0000009477d57220 */ /* 0x000fc40000410000 */
[-C--:B------:R-:W-:Y:S01]  /*6b30*/  FMUL.FTZ R215, R119, R177.reuse ;  /* 0x000000b177d77220 */ /* 0x080fe20000410000 */
[-C--:B------:R-:W-:Y:S01]  /*6b40*/  FMUL.FTZ R152, R121, R156.reuse ;  /* 0x0000009c79987220 */ /* 0x080fe20000410000 */
[----:B------:R-:W-:Y:S01]  /*6b50*/  FFMA.FTZ R162, R122, R156, R217 ;  /* 0x0000009c7aa27223 */ /* 0x000fe200000100d9 */
[C---:B------:R-:W-:Y:S01]  /*6b60*/  FFMA.FTZ R156, R120.reuse, R177, R213 ;  /* 0x000000b1789c7223 */ /* 0x040fe200000100d5 */
[----:B------:R-:W-:Y:S01]  /*6b70*/  FFMA.FTZ R215, R120, R148, -R215 ;  /* 0x0000009478d77223 */ /* 0x000fe200000108d7 */
[C---:B0-----:R-:W-:Y:S01]  /*6b80*/  FMUL.FTZ R177, R116.reuse, R171 ;  /* 0x000000ab74b17220 */ /* 0x041fe20000410000 */
[----:B-1----:R-:W-:Y:S01]  /*6b90*/  FMUL.FTZ R148, R116, R155 ;  /* 0x0000009b74947220 */ /* 0x002fe20000410000 */
[----:B------:R-:W-:Y:S01]  /*6ba0*/  FFMA.FTZ R164, R122, R189, -R152 ;  /* 0x000000bd7aa47223 */ /* 0x000fe20000010898 */
[C---:B------:R-:W-:Y:S01]  /*6bb0*/  FMUL.FTZ R171, R138.reuse, R171 ;  /* 0x000000ab8aab7220 */ /* 0x040fe20000410000 */
[C---:B------:R-:W-:Y:S01]  /*6bc0*/  FMUL.FTZ R155, R138.reuse, R155 ;  /* 0x0000009b8a9b7220 */ /* 0x040fe20000410000 */
[C---:B---3--:R-:W-:Y:S01]  /*6bd0*/  FFMA.FTZ R152, R138.reuse, R157, -R177 ;  /* 0x0000009d8a987223 */ /* 0x048fe200000108b1 */
[----:B----4-:R-:W-:Y:S01]  /*6be0*/  @P3 FFMA.FTZ R138, R138, R141, -R148 ;  /* 0x0000008d8a8a3223 */ /* 0x010fe20000010894 */
[C---:B------:R-:W-:Y:S01]  /*6bf0*/  FFMA.FTZ R171, R116.reuse, R157, R171 ;  /* 0x0000009d74ab7223 */ /* 0x040fe200000100ab */
[----:B------:R-:W-:Y:S01]  /*6c00*/  @P3 FFMA.FTZ R116, R116, R141, R155 ;  /* 0x0000008d74743223 */ /* 0x000fe2000001009b */
[----:B--2---:R-:W-:Y:S01]  /*6c10*/  SHFL.IDX PT, R157, R3, RZ, 0x1f ;  /* 0x00001fff039d7589 */ /* 0x004fe200000e0000 */
[----:B------:R-:W-:Y:S01]  /*6c20*/  @P3 FADD.FTZ R5, R5, R152 ;  /* 0x0000009805053221 */ /* 0x000fe20000010000 */
[----:B------:R-:W-:-:S02]  /*6c30*/  FMUL.FTZ R152, R161, UR46 ;  /* 0x0000002ea1987c20 */ /* 0x000fc40008410000 */
[----:B------:R-:W0:Y:S01]  /*6c40*/  SHFL.UP PT, R138, R138, 0x1, RZ ;  /* 0x042000008a8a7989 */ /* 0x000e2200000e00ff */
[----:B------:R-:W-:-:S03]  /*6c50*/  @P3 FADD.FTZ R4, R4, R171 ;  /* 0x000000ab04043221 */ /* 0x000fc60000010000 */
[----:B------:R-:W1:Y:S01]  /*6c60*/  SHFL.UP PT, R116, R116, 0x1, RZ ;  /* 0x0420000074747989 */ /* 0x000e6200000e00ff */
[----:B------:R-:W-:-:S03]  /*6c70*/  FFMA.FTZ R174, R135, UR47, R152 ;  /* 0x0000002f87ae7c23 */ /* 0x000fc60008010098 */
[----:B------:R-:W2:Y:S01]  /*6c80*/  SHFL.IDX PT, R155, R2, RZ, 0x1f ;  /* 0x00001fff029b7589 */ /* 0x000ea200000e0000 */
[----:B------:R-:W-:Y:S01]  /*6c90*/  FMUL.FTZ R148, R161, UR47 ;  /* 0x0000002fa1947c20 */ /* 0x000fe20008410000 */
[----:B------:R-:W-:Y:S02]  /*6ca0*/  FMUL.FTZ R174, R77, -R174 ;  /* 0x800000ae4dae7220 */ /* 0x000fe40000410000 */
[----:B------:R-:W3:Y:S01]  /*6cb0*/  SHFL.UP PT, R4, R4, 0x1, RZ ;  /* 0x0420000004047989 */ /* 0x000ee200000e00ff */
[----:B------:R-:W-:-:S03]  /*6cc0*/  FFMA.FTZ R148, R135, UR46, -R148 ;  /* 0x0000002e87947c23 */ /* 0x000fc60008010894 */
[----:B------:R-:W4:Y:S01]  /*6cd0*/  SHFL.UP PT, R5, R5, 0x1, RZ ;  /* 0x0420000005057989 */ /* 0x000f2200000e00ff */
[----:B------:R-:W-:Y:S01]  /*6ce0*/  FADD.FTZ R215, R174, R215 ;  /* 0x000000d7aed77221 */ /* 0x000fe20000010000 */
[----:B------:R-:W-:Y:S01]  /*6cf0*/  FMUL.FTZ R177, R154, UR46 ;  /* 0x0000002e9ab17c20 */ /* 0x000fe20008410000 */
[----:B------:R-:W-:Y:S02]  /*6d00*/  FFMA.FTZ R156, R77, R148, R156 ;  /* 0x000000944d9c7223 */ /* 0x000fe4000001009c */
[C---:B------:R-:W-:Y:S01]  /*6d10*/  FMUL.FTZ R141, R121.reuse, R215 ;  /* 0x000000d7798d7220 */ /* 0x040fe20000410000 */
[----:B------:R-:W-:Y:S01]  /*6d20*/  FFMA.FTZ R213, R136, UR47, R177 ;  /* 0x0000002f88d57c23 */ /* 0x000fe200080100b1 */
[----:B------:R-:W-:Y:S01]  /*6d30*/  FMUL.FTZ R177, R154, UR47 ;  /* 0x0000002f9ab17c20 */ /* 0x000fe20008410000 */
[-C--:B------:R-:W-:Y:S01]  /*6d40*/  FMUL.FTZ R171, R121, R156.reuse ;  /* 0x0000009c79ab7220 */ /* 0x080fe20000410000 */
[----:B------:R-:W-:Y:S02]  /*6d50*/  FFMA.FTZ R189, R122, R156, R141 ;  /* 0x0000009c7abd7223 */ /* 0x000fe4000001008d */
[----:B------:R-:W-:Y:S01]  /*6d60*/  FFMA.FTZ R141, R136, UR46, -R177 ;  /* 0x0000002e888d7c23 */ /* 0x000fe200080108b1 */
[----:B0-----:R-:W-:Y:S01]  /*6d70*/  FMUL.FTZ R177, R138, R157 ;  /* 0x0000009d8ab17220 */ /* 0x001fe20000410000 */
[----:B------:R-:W-:Y:S01]  /*6d80*/  FFMA.FTZ R215, R122, R215, -R171 ;  /* 0x000000d77ad77223 */ /* 0x000fe200000108ab */
[----:B-1----:R-:W-:-:S02]  /*6d90*/  FMUL.FTZ R171, R116, R157 ;  /* 0x0000009d74ab7220 */ /* 0x002fc40000410000 */
[-C--:B--2---:R-:W-:Y:S01]  /*6da0*/  FFMA.FTZ R177, R116, R155.reuse, R177 ;  /* 0x0000009b74b17223 */ /* 0x084fe200000100b1 */
[----:B------:R-:W-:Y:S01]  /*6db0*/  FMUL.FTZ R152, R123, R164 ;  /* 0x000000a47b987220 */ /* 0x000fe20000410000 */
[----:B------:R-:W-:Y:S02]  /*6dc0*/  FFMA.FTZ R138, R138, R155, -R171 ;  /* 0x0000009b8a8a7223 */ /* 0x000fe400000108ab */
[----:B---3--:R-:W-:Y:S01]  /*6dd0*/  @P2 FADD.FTZ R157, R4, R177 ;  /* 0x000000b1049d2221 */ /* 0x008fe20000010000 */
[-C--:B------:R-:W-:Y:S01]  /*6de0*/  FFMA.FTZ R3, R125, R162.reuse, R152 ;  /* 0x000000a27d037223 */ /* 0x080fe20000010098 */
[----:B------:R-:W-:Y:S01]  /*6df0*/  FMUL.FTZ R162, R123, R162 ;  /* 0x000000a27ba27220 */ /* 0x000fe20000410000 */
[----:B----4-:R-:W-:Y:S01]  /*6e00*/  @P2 FADD.FTZ R155, R5, R138 ;  /* 0x0000008a059b2221 */ /* 0x010fe20000010000 */
[----:B------:R-:W-:Y:S02]  /*6e10*/  FMUL.FTZ R5, R7, R157 ;  /* 0x0000009d07057220 */ /* 0x000fe40000410000 */
[----:B------:R-:W-:Y:S01]  /*6e20*/  FFMA.FTZ R2, R125, R164, -R162 ;  /* 0x000000a47d027223 */ /* 0x000fe200000108a2 */
[-C--:B------:R-:W-:Y:S01]  /*6e30*/  FMUL.FTZ R4, R7, R155.reuse ;  /* 0x0000009b07047220 */ /* 0x080fe20000410000 */
[----:B------:R-:W-:Y:S01]  /*6e40*/  FFMA.FTZ R5, R6, R155, -R5 ;  /* 0x0000009b06057223 */ /* 0x000fe20000010805 */
[C---:B------:R-:W-:Y:S01]  /*6e50*/  FMUL.FTZ R156, R76.reuse, -R213 ;  /* 0x800000d54c9c7220 */ /* 0x040fe20000410000 */
[----:B------:R-:W-:Y:S01]  /*6e60*/  FFMA.FTZ R152, R76, R141, R189 ;  /* 0x0000008d4c987223 */ /* 0x000fe200000100bd */
[----:B------:R-:W-:Y:S01]  /*6e70*/  FMUL.FTZ R162, R137, UR46 ;  /* 0x0000002e89a27c20 */ /* 0x000fe20008410000 */
[----:B------:R-:W-:Y:S01]  /*6e80*/  FFMA.FTZ R4, R6, R157, R4 ;  /* 0x0000009d06047223 */ /* 0x000fe20000010004 */
[----:B------:R-:W-:Y:S01]  /*6e90*/  FADD.FTZ R150, R150, R5 ;  /* 0x0000000596967221 */ /* 0x000fe20000010000 */
[----:B------:R-:W-:Y:S01]  /*6ea0*/  FADD.FTZ R156, R156, R215 ;  /* 0x000000d79c9c7221 */ /* 0x000fe20000010000 */
[----:B------:R-:W-:Y:S01]  /*6eb0*/  FMUL.FTZ R116, R123, R152 ;  /* 0x000000987b747220 */ /* 0x000fe20000410000 */
[----:B------:R-:W-:Y:S01]  /*6ec0*/  FFMA.FTZ R171, R159, UR47, R162 ;  /* 0x0000002f9fab7c23 */ /* 0x000fe200080100a2 */
[----:B------:R-:W-:Y:S01]  /*6ed0*/  FADD.FTZ R138, RZ, R4 ;  /* 0x00000004ff8a7221 */ /* 0x000fe20000010000 */
[----:B------:R-:W-:Y:S01]  /*6ee0*/  FMUL.FTZ R4, R123, R150 ;  /* 0x000000967b047220 */ /* 0x000fe20000410000 */
[-C--:B------:R-:W-:Y:S01]  /*6ef0*/  FFMA.FTZ R116, R125, R156.reuse, -R116 ;  /* 0x0000009c7d747223 */ /* 0x080fe20000010874 */
[----:B------:R-:W-:Y:S01]  /*6f00*/  FMUL.FTZ R171, R0, -R171 ;  /* 0x800000ab00ab7220 */ /* 0x000fe20000410000 */
[----:B------:R-:W-:Y:S01]  /*6f10*/  FMUL.FTZ R6, R137, UR47 ;  /* 0x0000002f89067c20 */ /* 0x000fe20008410000 */
[C---:B------:R-:W-:Y:S01]  /*6f20*/  FMUL.FTZ R156, R123.reuse, R156 ;  /* 0x0000009c7b9c7220 */ /* 0x040fe20000410000 */
[-C--:B------:R-:W-:Y:S01]  /*6f30*/  FMUL.FTZ R5, R123, R138.reuse ;  /* 0x0000008a7b057220 */ /* 0x080fe20000410000 */
[----:B------:R-:W-:Y:S01]  /*6f40*/  FFMA.FTZ R4, R125, R138, R4 ;  /* 0x0000008a7d047223 */ /* 0x000fe20000010004 */
[----:B------:R-:W-:Y:S01]  /*6f50*/  FADD.FTZ R212, R171, R116 ;  /* 0x00000074abd47221 */ /* 0x000fe20000010000 */
[----:B------:R-:W-:Y:S01]  /*6f60*/  FFMA.FTZ R155, R159, UR46, -R6 ;  /* 0x0000002e9f9b7c23 */ /* 0x000fe20008010806 */
[----:B------:R-:W-:Y:S01]  /*6f70*/  FFMA.FTZ R213, R125, R152, R156 ;  /* 0x000000987dd57223 */ /* 0x000fe2000001009c */
[C---:B------:R-:W-:Y:S01]  /*6f80*/  FMUL.FTZ R116, R137.reuse, UR46 ;  /* 0x0000002e89747c20 */ /* 0x040fe20008410000 */
[C---:B------:R-:W-:Y:S01]  /*6f90*/  FMUL.FTZ R6, R137.reuse, R138 ;  /* 0x0000008a89067220 */ /* 0x040fe20000410000 */
[-C--:B------:R-:W-:Y:S01]  /*6fa0*/  FMUL.FTZ R7, R137, R150.reuse ;  /* 0x0000009689077220 */ /* 0x080fe20000410000 */
[----:B------:R-:W-:Y:S01]  /*6fb0*/  FFMA.FTZ R152, R125, R150, -R5 ;  /* 0x000000967d987223 */ /* 0x000fe20000010805 */
[----:B------:R-:W-:Y:S01]  /*6fc0*/  FADD.FTZ R137, RZ, R4 ;  /* 0x00000004ff897221 */ /* 0x000fe20000010000 */
[C---:B------:R-:W-:Y:S01]  /*6fd0*/  FMUL.FTZ R177, R154.reuse, UR46 ;  /* 0x0000002e9ab17c20 */ /* 0x040fe20008410000 */
[----:B------:R-:W-:Y:S01]  /*6fe0*/  FFMA.FTZ R171, R159, R138, R7 ;  /* 0x0000008a9fab7223 */ /* 0x000fe20000010007 */
[----:B------:R-:W-:Y:S01]  /*6ff0*/  FFMA.FTZ R152, R93, R44, R152 ;  /* 0x0000002c5d987223 */ /* 0x000fe20000010098 */
[----:B------:R-:W-:Y:S01]  /*7000*/  FMUL.FTZ R7, R154, R137 ;  /* 0x000000899a077220 */ /* 0x000fe20000410000 */
[C---:B------:R-:W-:Y:S01]  /*7010*/  FFMA.FTZ R5, R159.reuse, R150, -R6 ;  /* 0x000000969f057223 */ /* 0x040fe20000010806 */
[----:B------:R-:W-:Y:S01]  /*7020*/  FFMA.FTZ R157, R159, UR47, R116 ;  /* 0x0000002f9f9d7c23 */ /* 0x000fe20008010074 */
[C---:B------:R-:W-:Y:S01]  /*7030*/  FFMA.FTZ R159, R136.reuse, UR47, R177 ;  /* 0x0000002f889f7c23 */ /* 0x040fe200080100b1 */
[-C--:B------:R-:W-:Y:S01]  /*7040*/  FFMA.FTZ R4, R136, R152.reuse, -R7 ;  /* 0x0000009888047223 */ /* 0x080fe20000010807 */
[----:B------:R-:W-:Y:S01]  /*7050*/  FFMA.FTZ R177, R0, R5, RZ ;  /* 0x0000000500b17223 */ /* 0x000fe200000100ff */
[-C--:B------:R-:W-:Y:S01]  /*7060*/  FMUL.FTZ R154, R154, R152.reuse ;  /* 0x000000989a9a7220 */ /* 0x080fe20000410000 */
[C---:B------:R-:W-:Y:S01]  /*7070*/  FMUL.FTZ R7, R121.reuse, R152 ;  /* 0x0000009879077220 */ /* 0x040fe20000410000 */
[----:B------:R-:W-:-:S02]  /*7080*/  FMUL.FTZ R5, R121, R137 ;  /* 0x0000008979057220 */ /* 0x000fc40000410000 */
[-C--:B------:R-:W-:Y:S01]  /*7090*/  FFMA.FTZ R6, R136, R137.reuse, R154 ;  /* 0x0000008988067223 */ /* 0x080fe2000001009a */
[C---:B------:R-:W-:Y:S01]  /*70a0*/  FFMA.FTZ R7, R122.reuse, R137, R7 ;  /* 0x000000897a077223 */ /* 0x040fe20000010007 */
[----:B------:R-:W-:-:S03]  /*70b0*/  FFMA.FTZ R154, R122, R152, -R5 ;  /* 0x000000987a9a7223 */ /* 0x000fc60000010805 */
[----:B------:R-:W-:Y:S01]  /*70c0*/  FADD.FTZ R136, RZ, R7 ;  /* 0x00000007ff887221 */ /* 0x000fe20000010000 */
[----:B------:R-:W-:Y:S01]  /*70d0*/  FFMA.FTZ R154, R95, R46, R154 ;  /* 0x0000002e5f9a7223 */ /* 0x000fe2000001009a */
[----:B------:R-:W-:Y:S02]  /*70e0*/  FMUL.FTZ R156, R161, UR46 ;  /* 0x0000002ea19c7c20 */ /* 0x000fe40008410000 */
[C---:B------:R-:W-:Y:S01]  /*70f0*/  FMUL.FTZ R5, R119.reuse, R136 ;  /* 0x0000008877057220 */ /* 0x040fe20000410000 */
[----:B------:R-:W-:Y:S01]  /*7100*/  FMUL.FTZ R7, R119, R154 ;  /* 0x0000009a77077220 */ /* 0x000fe20000410000 */
[C---:B------:R-:W-:Y:S01]  /*7110*/  FMUL.FTZ R116, R161.reuse, R136 ;  /* 0x00000088a1747220 */ /* 0x040fe20000410000 */
[-C--:B------:R-:W-:Y:S01]  /*7120*/  FMUL.FTZ R161, R161, R154.reuse ;  /* 0x0000009aa1a17220 */ /* 0x080fe20000410000 */
[C---:B------:R-:W-:Y:S01]  /*7130*/  FFMA.FTZ R5, R120.reuse, R154, -R5 ;  /* 0x0000009a78057223 */ /* 0x040fe20000010805 */
[----:B------:R-:W-:Y:S01]  /*7140*/  FFMA.FTZ R7, R120, R136, R7 ;  /* 0x0000008878077223 */ /* 0x000fe20000010007 */
[----:B------:R-:W-:Y:S01]  /*7150*/  FFMA.FTZ R4, R76, R4, R177 ;  /* 0x000000044c047223 */ /* 0x000fe200000100b1 */
[C---:B------:R-:W-:Y:S01]  /*7160*/  FFMA.FTZ R162, R135.reuse, R136, R161 ;  /* 0x0000008887a27223 */ /* 0x040fe200000100a1 */
[C---:B------:R-:W-:Y:S01]  /*7170*/  FFMA.FTZ R156, R135.reuse, UR47, R156 ;  /* 0x0000002f879c7c23 */ /* 0x040fe2000801009c */
[----:B------:R-:W-:Y:S01]  /*7180*/  FFMA.FTZ R116, R135, R154, -R116 ;  /* 0x0000009a87747223 */ /* 0x000fe20000010874 */
[----:B------:R-:W-:Y:S01]  /*7190*/  FFMA.FTZ R161, R94, R47, R5 ;  /* 0x0000002f5ea17223 */ /* 0x000fe20000010005 */
[----:B------:R-:W-:Y:S01]  /*71a0*/  FFMA.FTZ R171, -R0, R171, RZ ;  /* 0x000000ab00ab7223 */ /* 0x000fe200000101ff */
[----:B------:R-:W-:Y:S01]  /*71b0*/  FADD.FTZ R135, RZ, R7 ;  /* 0x00000007ff877221 */ /* 0x000fe20000010000 */
[----:B------:R-:W-:Y:S01]  /*71c0*/  FFMA.FTZ R177, R77, R116, R4 ;  /* 0x000000744db17223 */ /* 0x000fe20000010004 */
[C---:B------:R-:W-:Y:S01]  /*71d0*/  FMUL.FTZ R5, R117.reuse, R161 ;  /* 0x000000a175057220 */ /* 0x040fe20000410000 */
[----:B------:R-:W-:Y:S01]  /*71e0*/  FFMA.FTZ R6, -R76, R6, R171 ;  /* 0x000000064c067223 */ /* 0x000fe200000101ab */
[-C--:B------:R-:W-:Y:S01]  /*71f0*/  FMUL.FTZ R4, R117, R135.reuse ;  /* 0x0000008775047220 */ /* 0x080fe20000410000 */
[C---:B------:R-:W-:Y:S01]  /*7200*/  FMUL.FTZ R171, R158.reuse, UR46 ;  /* 0x0000002e9eab7c20 */ /* 0x040fe20008410000 */
[C---:B------:R-:W-:Y:S01]  /*7210*/  FMUL.FTZ R189, R158.reuse, R135 ;  /* 0x000000879ebd7220 */ /* 0x040fe20000410000 */
[----:B------:R-:W-:Y:S01]  /*7220*/  FMUL.FTZ R158, R158, R161 ;  /* 0x000000a19e9e7220 */ /* 0x000fe20000410000 */
[C---:B------:R-:W-:Y:S01]  /*7230*/  FFMA.FTZ R5, R118.reuse, R135, R5 ;  /* 0x0000008776057223 */ /* 0x040fe20000010005 */
[-C--:B------:R-:W-:Y:S01]  /*7240*/  FFMA.FTZ R4, R118, R161.reuse, -R4 ;  /* 0x000000a176047223 */ /* 0x080fe20000010804 */
[----:B------:R-:W-:Y:S01]  /*7250*/  FFMA.FTZ R7, -R77, R162, R6 ;  /* 0x000000a24d077223 */ /* 0x000fe20000010106 */
[C---:B------:R-:W-:Y:S01]  /*7260*/  FFMA.FTZ R171, R134.reuse, UR47, R171 ;  /* 0x0000002f86ab7c23 */ /* 0x040fe200080100ab */
[C---:B------:R-:W-:Y:S01]  /*7270*/  FFMA.FTZ R189, R134.reuse, R161, -R189 ;  /* 0x000000a186bd7223 */ /* 0x040fe200000108bd */
[----:B------:R-:W-:Y:S01]  /*7280*/  FFMA.FTZ R6, R134, R135, R158 ;  /* 0x0000008786067223 */ /* 0x000fe2000001009e */
[----:B------:R-:W-:Y:S01]  /*7290*/  FADD.FTZ R134, RZ, R5 ;  /* 0x00000005ff867221 */ /* 0x000fe20000010000 */
[----:B------:R-:W-:Y:S01]  /*72a0*/  FFMA.FTZ R158, R97, R48, R4 ;  /* 0x00000030619e7223 */ /* 0x000fe20000010004 */
[----:B------:R-:W-:-:S02]  /*72b0*/  FMUL.FTZ R174, R163, UR46 ;  /* 0x0000002ea3ae7c20 */ /* 0x000fc40008410000 */
[C---:B------:R-:W-:Y:S01]  /*72c0*/  FMUL.FTZ R164, R163.reuse, R134 ;  /* 0x00000086a3a47220 */ /* 0x040fe20000410000 */
[----:B------:R-:W-:Y:S01]  /*72d0*/  FMUL.FTZ R163, R163, R158 ;  /* 0x0000009ea3a37220 */ /* 0x000fe20000410000 */
[----:B------:R-:W-:Y:S01]  /*72e0*/  FMUL.FTZ R4, R114, R134 ;  /* 0x0000008672047220 */ /* 0x000fe20000410000 */
[----:B------:R-:W-:Y:S01]  /*72f0*/  FFMA.FTZ R162, -R78, R6, R7 ;  /* 0x000000064ea27223 */ /* 0x000fe20000010107 */
[----:B------:R-:W-:Y:S01]  /*7300*/  FMUL.FTZ R6, R114, R158 ;  /* 0x0000009e72067220 */ /* 0x000fe20000410000 */
[----:B------:R-:W-:Y:S01]  /*7310*/  FFMA.FTZ R5, R133, R134, R163 ;  /* 0x0000008685057223 */ /* 0x000fe200000100a3 */
[C---:B------:R-:W-:Y:S02]  /*7320*/  FFMA.FTZ R163, R115.reuse, R158, -R4 ;  /* 0x0000009e73a37223 */ /* 0x040fe40000010804 */
[----:B------:R-:W-:Y:S01]  /*7330*/  FFMA.FTZ R6, R115, R134, R6 ;  /* 0x0000008673067223 */ /* 0x000fe20000010006 */
[C---:B------:R-:W-:Y:S01]  /*7340*/  FFMA.FTZ R174, R133.reuse, UR47, R174 ;  /* 0x0000002f85ae7c23 */ /* 0x040fe200080100ae */
[----:B------:R-:W-:Y:S01]  /*7350*/  FFMA.FTZ R163, R96, R49, R163 ;  /* 0x0000003160a37223 */ /* 0x000fe200000100a3 */
[----:B------:R-:W-:Y:S01]  /*7360*/  FFMA.FTZ R164, R133, R158, -R164 ;  /* 0x0000009e85a47223 */ /* 0x000fe200000108a4 */
[----:B------:R-:W-:Y:S01]  /*7370*/  FADD.FTZ R133, RZ, R6 ;  /* 0x00000006ff857221 */ /* 0x000fe20000010000 */
[----:B------:R-:W-:Y:S01]  /*7380*/  FFMA.FTZ R116, R78, R189, R177 ;  /* 0x000000bd4e747223 */ /* 0x000fe200000100b1 */
[----:B------:R-:W-:Y:S01]  /*7390*/  FMUL.FTZ R6, R112, R163 ;  /* 0x000000a370067220 */ /* 0x000fe20000410000 */
[C---:B------:R-:W-:Y:S01]  /*73a0*/  FMUL.FTZ R177, R160.reuse, UR46 ;  /* 0x0000002ea0b17c20 */ /* 0x040fe20008410000 */
[C---:B------:R-:W-:Y:S01]  /*73b0*/  FMUL.FTZ R189, R160.reuse, R133 ;  /* 0x00000085a0bd7220 */ /* 0x040fe20000410000 */
[----:B------:R-:W-:Y:S01]  /*73c0*/  FMUL.FTZ R160, R160, R163 ;  /* 0x000000a3a0a07220 */ /* 0x000fe20000410000 */
[-C--:B------:R-:W-:Y:S01]  /*73d0*/  FMUL.FTZ R4, R112, R133.reuse ;  /* 0x0000008570047220 */ /* 0x080fe20000410000 */
[----:B------:R-:W-:Y:S01]  /*73e0*/  FFMA.FTZ R6, R113, R133, R6 ;  /* 0x0000008571067223 */ /* 0x000fe20000010006 */
[C---:B------:R-:W-:Y:S01]  /*73f0*/  FFMA.FTZ R7, R79.reuse, R164, R116 ;  /* 0x000000a44f077223 */ /* 0x040fe20000010074 */
[----:B------:R-:W-:Y:S01]  /*7400*/  FFMA.FTZ R5, -R79, R5, R162 ;  /* 0x000000054f057223 */ /* 0x000fe200000101a2 */
[C---:B------:R-:W-:Y:S01]  /*7410*/  FFMA.FTZ R177, R132.reuse, UR47, R177 ;  /* 0x0000002f84b17c23 */ /* 0x040fe200080100b1 */
[C---:B------:R-:W-:Y:S01]  /*7420*/  FFMA.FTZ R189, R132.reuse, R163, -R189 ;  /* 0x000000a384bd7223 */ /* 0x040fe200000108bd */
[----:B------:R-:W-:Y:S01]  /*7430*/  FFMA.FTZ R116, R132, R133, R160 ;  /* 0x0000008584747223 */ /* 0x000fe200000100a0 */
[----:B------:R-:W-:Y:S01]  /*7440*/  FFMA.FTZ R4, R113, R163, -R4 ;  /* 0x000000a371047223 */ /* 0x000fe20000010804 */
[----:B------:R-:W-:-:S02]  /*7450*/  FADD.FTZ R132, RZ, R6 ;  /* 0x00000006ff847221 */ /* 0x000fc40000010000 */
[----:B------:R-:W-:Y:S01]  /*7460*/  FFMA.FTZ R116, -R80, R116, R5 ;  /* 0x0000007450747223 */ /* 0x000fe20000010105 */
[----:B------:R-:W-:Y:S01]  /*7470*/  FFMA.FTZ R160, R99, R50, R4 ;  /* 0x0000003263a07223 */ /* 0x000fe20000010004 */
[C---:B------:R-:W-:Y:S01]  /*7480*/  FMUL.FTZ R5, R165.reuse, R132 ;  /* 0x00000084a5057220 */ /* 0x040fe20000410000 */
[C---:B------:R-:W-:Y:S02]  /*7490*/  FMUL.FTZ R182, R165.reuse, UR46 ;  /* 0x0000002ea5b67c20 */ /* 0x040fe40008410000 */
[-C--:B------:R-:W-:Y:S01]  /*74a0*/  FMUL.FTZ R165, R165, R160.reuse ;  /* 0x000000a0a5a57220 */ /* 0x080fe20000410000 */
[----:B------:R-:W-:Y:S01]  /*74b0*/  FFMA.FTZ R6, R131, R160, -R5 ;  /* 0x000000a083067223 */ /* 0x000fe20000010805 */
[C---:B------:R-:W-:Y:S01]  /*74c0*/  FMUL.FTZ R5, R145.reuse, R132 ;  /* 0x0000008491057220 */ /* 0x040fe20000410000 */
[----:B------:R-:W-:Y:S01]  /*74d0*/  FMUL.FTZ R4, R145, R160 ;  /* 0x000000a091047220 */ /* 0x000fe20000410000 */
[----:B------:R-:W-:Y:S02]  /*74e0*/  FFMA.FTZ R165, R131, R132, R165 ;  /* 0x0000008483a57223 */ /* 0x000fe400000100a5 */
[C---:B------:R-:W-:Y:S01]  /*74f0*/  FFMA.FTZ R5, R147.reuse, R160, -R5 ;  /* 0x000000a093057223 */ /* 0x040fe20000010805 */
[----:B------:R-:W-:Y:S01]  /*7500*/  FFMA.FTZ R4, R147, R132, R4 ;  /* 0x0000008493047223 */ /* 0x000fe20000010004 */
[----:B------:R-:W-:Y:S01]  /*7510*/  FFMA.FTZ R215, -R81, R165, R116 ;  /* 0x000000a551d77223 */ /* 0x000fe20000010174 */
[----:B------:R-:W-:Y:S01]  /*7520*/  FFMA.FTZ R182, R131, UR47, R182 ;  /* 0x0000002f83b67c23 */ /* 0x000fe200080100b6 */
[----:B------:R-:W-:Y:S01]  /*7530*/  FFMA.FTZ R165, R98, R51, R5 ;  /* 0x0000003362a57223 */ /* 0x000fe20000010005 */
[----:B------:R-:W-:Y:S01]  /*7540*/  FADD.FTZ R131, RZ, R4 ;  /* 0x00000004ff837221 */ /* 0x000fe20000010000 */
[----:B------:R-:W-:-:S02]  /*7550*/  FFMA.FTZ R162, R80, R189, R7 ;  /* 0x000000bd50a27223 */ /* 0x000fc40000010007 */
[C---:B------:R-:W-:Y:S01]  /*7560*/  FMUL.FTZ R4, R140.reuse, R165 ;  /* 0x000000a58c047220 */ /* 0x040fe20000410000 */
[-C--:B------:R-:W-:Y:S01]  /*7570*/  FMUL.FTZ R5, R140, R131.reuse ;  /* 0x000000838c057220 */ /* 0x080fe20000410000 */
[C---:B------:R-:W-:Y:S01]  /*7580*/  FMUL.FTZ R189, R130.reuse, UR46 ;  /* 0x0000002e82bd7c20 */ /* 0x040fe20008410000 */
[C---:B------:R-:W-:Y:S01]  /*7590*/  FMUL.FTZ R217, R130.reuse, R131 ;  /* 0x0000008382d97220 */ /* 0x040fe20000410000 */
[----:B------:R-:W-:Y:S01]  /*75a0*/  FMUL.FTZ R130, R130, R165 ;  /* 0x000000a582827220 */ /* 0x000fe20000410000 */
[----:B------:R-:W-:Y:S01]  /*75b0*/  FFMA.FTZ R7, R81, R6, R162 ;  /* 0x0000000651077223 */ /* 0x000fe200000100a2 */
[C---:B------:R-:W-:Y:S01]  /*75c0*/  FFMA.FTZ R4, R142.reuse, R131, R4 ;  /* 0x000000838e047223 */ /* 0x040fe20000010004 */
[-C--:B------:R-:W-:Y:S01]  /*75d0*/  FFMA.FTZ R162, R142, R165.reuse, -R5 ;  /* 0x000000a58ea27223 */ /* 0x080fe20000010805 */
[C---:B------:R-:W-:Y:S01]  /*75e0*/  FFMA.FTZ R189, R128.reuse, UR47, R189 ;  /* 0x0000002f80bd7c23 */ /* 0x040fe200080100bd */
[C---:B------:R-:W-:Y:S01]  /*75f0*/  FFMA.FTZ R217, R128.reuse, R165, -R217 ;  /* 0x000000a580d97223 */ /* 0x040fe200000108d9 */
[----:B------:R-:W-:Y:S01]  /*7600*/  FFMA.FTZ R128, R128, R131, R130 ;  /* 0x0000008380807223 */ /* 0x000fe20000010082 */
[----:B------:R-:W-:Y:S01]  /*7610*/  FADD.FTZ R130, RZ, R4 ;  /* 0x00000004ff827221 */ /* 0x000fe20000010000 */
[----:B------:R-:W-:-:S03]  /*7620*/  FFMA.FTZ R162, R101, R52, R162 ;  /* 0x0000003465a27223 */ /* 0x000fc600000100a2 */
[C---:B------:R-:W-:Y:S01]  /*7630*/  FMUL.FTZ R5, R149.reuse, R130 ;  /* 0x0000008295057220 */ /* 0x040fe20000410000 */
[----:B------:R-:W-:Y:S01]  /*7640*/  FMUL.FTZ R4, R149, R162 ;  /* 0x000000a295047220 */ /* 0x000fe20000410000 */
[C---:B------:R-:W-:Y:S01]  /*7650*/  FMUL.FTZ R164, R167.reuse, R130 ;  /* 0x00000082a7a47220 */ /* 0x040fe20000410000 */
[-C--:B------:R-:W-:Y:S01]  /*7660*/  FMUL.FTZ R167, R167, R162.reuse ;  /* 0x000000a2a7a77220 */ /* 0x080fe20000410000 */
[C---:B------:R-:W-:Y:S01]  /*7670*/  FFMA.FTZ R5, R151.reuse, R162, -R5 ;  /* 0x000000a297057223 */ /* 0x040fe20000010805 */
[----:B------:R-:W0:Y:S01]  /*7680*/  S2R R116, SR_TID.X ;  /* 0x0000000000747919 */ /* 0x000e220000002100 */
[-C--:B------:R-:W-:Y:S01]  /*7690*/  FFMA.FTZ R4, R151, R130.reuse, R4 ;  /* 0x0000008297047223 */ /* 0x080fe20000010004 */
[----:B------:R-:W-:Y:S01]  /*76a0*/  FFMA.FTZ R6, R82, R217, R7 ;  /* 0x000000d952067223 */ /* 0x000fe20000010007 */
[C---:B------:R-:W-:Y:S01]  /*76b0*/  FFMA.FTZ R7, R129.reuse, R130, R167 ;  /* 0x0000008281077223 */ /* 0x040fe200000100a7 */
[----:B------:R-:W-:Y:S01]  /*76c0*/  FFMA.FTZ R164, R129, R162, -R164 ;  /* 0x000000a281a47223 */ /* 0x000fe200000108a4 */
[----:B------:R-:W-:Y:S01]  /*76d0*/  FFMA.FTZ R167, R102, R53, R5 ;  /* 0x0000003566a77223 */ /* 0x000fe20000010005 */
[----:B------:R-:W-:-:S03]  /*76e0*/  FADD.FTZ R129, RZ, R4 ;  /* 0x00000004ff817221 */ /* 0x000fc60000010000 */
[C---:B------:R-:W-:Y:S01]  /*76f0*/  FMUL.FTZ R5, R170.reuse, R167 ;  /* 0x000000a7aa057220 */ /* 0x040fe20000410000 */
[-C--:B------:R-:W-:Y:S01]  /*7700*/  FMUL.FTZ R4, R170, R129.reuse ;  /* 0x00000081aa047220 */ /* 0x080fe20000410000 */
[----:B------:R-:W-:Y:S01]  /*7710*/  FFMA.FTZ R128, -R82, R128, R215 ;  /* 0x0000008052807223 */ /* 0x000fe200000101d7 */
[-C--:B------:R-:W-:Y:S01]  /*7720*/  FMUL.FTZ R217, R144, R129.reuse ;  /* 0x0000008190d97220 */ /* 0x080fe20000410000 */
[C---:B------:R-:W-:Y:S01]  /*7730*/  FFMA.FTZ R5, R172.reuse, R129, R5 ;  /* 0x00000081ac057223 */ /* 0x040fe20000010005 */
[-C--:B------:R-:W-:Y:S01]  /*7740*/  FFMA.FTZ R4, R172, R167.reuse, -R4 ;  /* 0x000000a7ac047223 */ /* 0x080fe20000010804 */
[----:B------:R-:W-:Y:S01]  /*7750*/  FMUL.FTZ R144, R144, R167 ;  /* 0x000000a790907220 */ /* 0x000fe20000410000 */
[C---:B------:R-:W-:Y:S01]  /*7760*/  FFMA.FTZ R7, -R83.reuse, R7, R128 ;  /* 0x0000000753077223 */ /* 0x040fe20000010180 */
[----:B------:R-:W-:Y:S01]  /*7770*/  FFMA.FTZ R215, R83, R164, R6 ;  /* 0x000000a453d77223 */ /* 0x000fe20000010006 */
[----:B------:R-:W-:Y:S01]  /*7780*/  FADD.FTZ R128, RZ, R5 ;  /* 0x00000005ff807221 */ /* 0x000fe20000010000 */
[----:B------:R-:W-:Y:S01]  /*7790*/  FFMA.FTZ R164, R103, R54, R4 ;  /* 0x0000003667a47223 */ /* 0x000fe20000010004 */
[----:B------:R-:W-:-:S02]  /*77a0*/  FFMA.FTZ R144, R126, R129, R144 ;  /* 0x000000817e907223 */ /* 0x000fc40000010090 */
[C---:B------:R-:W-:Y:S01]  /*77b0*/  FMUL.FTZ R4, R173.reuse, R128 ;  /* 0x00000080ad047220 */ /* 0x040fe20000410000 */
[----:B------:R-:W-:Y:S01]  /*77c0*/  FMUL.FTZ R5, R173, R164 ;  /* 0x000000a4ad057220 */ /* 0x000fe20000410000 */
[----:B------:R-:W-:Y:S01]  /*77d0*/  FFMA.FTZ R217, R126, R167, -R217 ;  /* 0x000000a77ed97223 */ /* 0x000fe200000108d9 */
[----:B------:R-:W-:Y:S01]  /*77e0*/  FFMA.FTZ R144, -R84, R144, R7 ;  /* 0x0000009054907223 */ /* 0x000fe20000010107 */
[----:B------:R-:W-:Y:S01]  /*77f0*/  UISETP.GE.AND UP0, UPT, UR11, UR48, UPT ;  /* 0x000000300b00728c */ /* 0x000fe2000bf06270 */
[C---:B------:R-:W-:Y:S01]  /*7800*/  FMUL.FTZ R126, R169.reuse, R128 ;  /* 0x00000080a97e7220 */ /* 0x040fe20000410000 */
[-C--:B------:R-:W-:Y:S01]  /*7810*/  FMUL.FTZ R7, R169, R164.reuse ;  /* 0x000000a4a9077220 */ /* 0x080fe20000410000 */
[C---:B------:R-:W-:Y:S01]  /*7820*/  FFMA.FTZ R169, R175.reuse, R164, -R4 ;  /* 0x000000a4afa97223 */ /* 0x040fe20000010804 */
[----:B------:R-:W-:Y:S01]  /*7830*/  FFMA.FTZ R5, R175, R128, R5 ;  /* 0x00000080af057223 */ /* 0x000fe20000010005 */
[C---:B------:R-:W-:Y:S01]  /*7840*/  FFMA.FTZ R126, R127.reuse, R164, -R126 ;  /* 0x000000a47f7e7223 */ /* 0x040fe2000001087e */
[----:B------:R-:W-:Y:S01]  /*7850*/  FFMA.FTZ R7, R127, R128, R7 ;  /* 0x000000807f077223 */ /* 0x000fe20000010007 */
[----:B------:R-:W-:Y:S01]  /*7860*/  FFMA.FTZ R169, R104, R55, R169 ;  /* 0x0000003768a97223 */ /* 0x000fe200000100a9 */
[----:B------:R-:W-:Y:S01]  /*7870*/  PLOP3.LUT P2, PT, PT, PT, UP0, 0x80, 0x8 ;  /* 0x000000000008781c */ /* 0x000fe20003f4f008 */
[----:B------:R-:W-:-:S02]  /*7880*/  FADD.FTZ R127, RZ, R5 ;  /* 0x00000005ff7f7221 */ /* 0x000fc40000010000 */
[----:B------:R-:W-:Y:S01]  /*7890*/  FMUL.FTZ R5, R180, R169 ;  /* 0x000000a9b4057220 */ /* 0x000fe20000410000 */
[----:B0-----:R-:W-:Y:S01]  /*78a0*/  ISETP.NE.OR P2, PT, R116, RZ, P2 ;  /* 0x000000ff7400720c */ /* 0x001fe20001745670 */
[----:B------:R-:W-:Y:S01]  /*78b0*/  FMUL.FTZ R4, R180, R127 ;  /* 0x0000007fb4047220 */ /* 0x000fe20000410000 */
[----:B------:R-:W-:Y:S01]  /*78c0*/  FFMA.FTZ R6, R84, R217, R215 ;  /* 0x000000d954067223 */ /* 0x000fe200000100d7 */
[C---:B------:R-:W-:Y:S02]  /*78d0*/  FFMA.FTZ R5, R178.reuse, R127, R5 ;  /* 0x0000007fb2057223 */ /* 0x040fe40000010005 */
[----:B------:R-:W-:Y:S01]  /*78e0*/  FFMA.FTZ R4, R178, R169, -R4 ;  /* 0x000000a9b2047223 */ /* 0x000fe20000010804 */
[----:B------:R-:W-:Y:S01]  /*78f0*/  FFMA.FTZ R215, R85, R126, R6 ;  /* 0x0000007e55d77223 */ /* 0x000fe20000010006 */
[C---:B------:R-:W-:Y:S01]  /*7900*/  FMUL.FTZ R217, R166.reuse, R127 ;  /* 0x0000007fa6d97220 */ /* 0x040fe20000410000 */
[----:B------:R-:W-:Y:S01]  /*7910*/  FMUL.FTZ R6, R166, R169 ;  /* 0x000000a9a6067220 */ /* 0x000fe20000410000 */
[----:B------:R-:W-:Y:S01]  /*7920*/  FADD.FTZ R126, RZ, R5 ;  /* 0x00000005ff7e7221 */ /* 0x000fe20000010000 */
[----:B------:R-:W-:Y:S01]  /*7930*/  FFMA.FTZ R166, R105, R56, R4 ;  /* 0x0000003869a67223 */ /* 0x000fe20000010004 */
[----:B------:R-:W-:Y:S01]  /*7940*/  FFMA.FTZ R7, -R85, R7, R144 ;  /* 0x0000000755077223 */ /* 0x000fe20000010190 */
[----:B------:R-:W-:Y:S01]  /*7950*/  LOP3.LUT R144, R116, 0x1f, RZ, 0xc0, !PT ;  /* 0x0000001f74907812 */ /* 0x000fe200078ec0ff */
[C---:B------:R-:W-:Y:S01]  /*7960*/  FMUL.FTZ R4, R211.reuse, R126 ;  /* 0x0000007ed3047220 */ /* 0x040fe20000410000 */
[-C--:B------:R-:W-:Y:S01]  /*7970*/  FMUL.FTZ R5, R211, R166.reuse ;  /* 0x000000a6d3057220 */ /* 0x080fe20000410000 */
[----:B------:R-:W-:Y:S01]  /*7980*/  VOTEU.ALL UP0, P2 ;  /* 0x0000000000ff7886 */ /* 0x000fe20001000000 */
[----:B------:R-:W-:Y:S01]  /*7990*/  ISETP.NE.AND P6, PT, R144, 0x1f, PT ;  /* 0x0000001f9000780c */ /* 0x000fe20003fc5270 */
[C---:B------:R-:W-:Y:S01]  /*79a0*/  FFMA.FTZ R211, R209.reuse, R166, -R4 ;  /* 0x000000a6d1d37223 */ /* 0x040fe20000010804 */
[----:B------:R-:W-:Y:S01]  /*79b0*/  FFMA.FTZ R6, R124, R127, R6 ;  /* 0x0000007f7c067223 */ /* 0x000fe20000010006 */
[----:B------:R-:W-:Y:S01]  /*79c0*/  FFMA.FTZ R209, R209, R126, R5 ;  /* 0x0000007ed1d17223 */ /* 0x000fe20000010005 */
[----:B------:R-:W-:Y:S01]  /*79d0*/  HFMA2 R5, -RZ, RZ, 0, 0 ;  /* 0x00000000ff057431 */ /* 0x000fe200000001ff */
[----:B------:R-:W-:Y:S01]  /*79e0*/  @!UP0 ULEA UR32, UR8, UR28, 0x4 ;  /* 0x0000001c08208291 */ /* 0x000fe2000f8e20ff */
[----:B------:R-:W-:Y:S01]  /*79f0*/  FFMA.FTZ R210, -R86, R6, R7 ;  /* 0x0000000656d27223 */ /* 0x000fe20000010107 */
[----:B------:R-:W-:Y:S01]  /*7a00*/  FFMA.FTZ R217, R124, R169, -R217 ;  /* 0x000000a97cd97223 */ /* 0x000fe200000108d9 */
[----:B------:R-:W-:-:S02]  /*7a10*/  MOV R4, 0x3f800000 ;  /* 0x3f80000000047802 */ /* 0x000fc40000000f00 */
[----:B------:R-:W-:Y:S01]  /*7a20*/  CS2R R6, SRZ ;  /* 0x0000000000067805 */ /* 0x000fe2000001ff00 */
[----:B------:R-:W-:Y:S01]  /*7a30*/  FFMA.FTZ R213, R0, R155, R213 ;  /* 0x0000009b00d57223 */ /* 0x000fe200000100d5 */
[----:B------:R-:W-:Y:S01]  /*7a40*/  FFMA.FTZ R124, R86, R217, R215 ;  /* 0x000000d9567c7223 */ /* 0x000fe200000100d7 */
[----:B------:R0:W1:Y:S01]  /*7a50*/  SHFL.DOWN PT, R219, R3, 0x1, 0x1f ;  /* 0x08201f0003db7f89 */ /* 0x00006200000e0000 */
[----:B------:R-:W-:Y:S03]  /*7a60*/  BSSY.RECONVERGENT B0, `(.L_x_12598) ;  /* 0x0000016000007945 */ /* 0x000fe60003800200 */
[----:B------:R-:W2:Y:S01]  /*7a70*/  @!P2 LDS.128 R4, [UR32+0x2e10] ;  /* 0x002e1020ff04a984 */ /* 0x000ea20008000c00 */
[----:B------:R-:W-:-:S03]  /*7a80*/  ISETP.GT.U32.AND P5, PT, R144, 0x1d, PT ;  /* 0x0000001d9000780c */ /* 0x000fc60003fa4070 */
[----:B------:R0:W3:Y:S01]  /*7a90*/  SHFL.DOWN PT, R215, R2, 0x1, 0x1f ;  /* 0x08201f0002d77f89 */ /* 0x0000e200000e0000 */
[----:B------:R-:W-:-:S03]  /*7aa0*/  ISETP.GT.U32.AND P4, PT, R144, 0x1b, PT ;  /* 0x0000001b9000780c */ /* 0x000fc60003f84070 */
[----:B------:R0:W4:Y:S01]  /*7ab0*/  SHFL.DOWN PT, R214, R213, 0x1, 0x1f ;  /* 0x08201f00d5d67f89 */ /* 0x00012200000e0000 */
[----:B------:R-:W-:-:S03]  /*7ac0*/  ISETP.GT.U32.AND P3, PT, R144, 0x17, PT ;  /* 0x000000179000780c */ /* 0x000fc60003f64070 */
[----:B------:R0:W0:Y:S01]  /*7ad0*/  SHFL.DOWN PT, R217, R212, 0x1, 0x1f ;  /* 0x08201f00d4d97f89 */ /* 0x00002200000e0000 */
[----:B------:R-:W-:Y:S01]  /*7ae0*/  ISETP.GT.U32.AND P2, PT, R144, 0xf, PT ;  /* 0x0000000f9000780c */ /* 0x000fe20003f44070 */
[C---:B------:R-:W-:Y:S01]  /*7af0*/  FFMA.FTZ R211, R87.reuse, R211, R124 ;  /* 0x000000d357d37223 */ /* 0x040fe2000001007c */
[----:B------:R-:W-:Y:S01]  /*7b00*/  FFMA.FTZ R209, -R87, R209, R210 ;  /* 0x000000d157d17223 */ /* 0x000fe200000101d2 */
[----:B------:R-:W-:Y:S10]  /*7b10*/  @!P6 BRA `(.L_x_12599) ;  /* 0x000000000028e947 */ /* 0x000ff40003800000 */
[CC--:B0-----:R-:W-:Y:S01]  /*7b20*/  FMUL.FTZ R210, R2.reuse, R217.reuse ;  /* 0x000000d902d27220 */ /* 0x0c1fe20000410000 */
[C---:B------:R-:W-:Y:S01]  /*7b30*/  FMUL.FTZ R217, R3.reuse, R217 ;  /* 0x000000d903d97220 */ /* 0x040fe20000410000 */
[CC--:B---3--:R-:W-:Y:S01]  /*7b40*/  FMUL.FTZ R124, R2.reuse, R215.reuse ;  /* 0x000000d7027c7220 */ /* 0x0c8fe20000410000 */
[C---:B------:R-:W-:Y:S01]  /*7b50*/  FMUL.FTZ R215, R3.reuse, R215 ;  /* 0x000000d703d77220 */ /* 0x040fe20000410000 */
[-C--:B----4-:R-:W-:Y:S01]  /*7b60*/  FFMA.FTZ R210, R3, R214.reuse, -R210 ;  /* 0x000000d603d27223 */ /* 0x090fe200000108d2 */
[----:B------:R-:W-:Y:S01]  /*7b70*/  FFMA.FTZ R217, R2, R214, R217 ;  /* 0x000000d602d97223 */ /* 0x000fe200000100d9 */
[C---:B-1----:R-:W-:Y:S01]  /*7b80*/  FFMA.FTZ R3, R219.reuse, R3, -R124 ;  /* 0x00000003db037223 */ /* 0x042fe2000001087c */
[----:B------:R-:W-:Y:S01]  /*7b90*/  FFMA.FTZ R2, R219, R2, R215 ;  /* 0x00000002db027223 */ /* 0x000fe200000100d7 */
[----:B------:R-:W-:Y:S01]  /*7ba0*/  FADD.FTZ R213, R213, R210 ;  /* 0x000000d2d5d57221 */ /* 0x000fe20000010000 */
[----:B------:R-:W-:-:S07]  /*7bb0*/  FADD.FTZ R212, R212, R217 ;  /* 0x000000d9d4d47221 */ /* 0x000fce0000010000 */
.L_x_12599:
[----:B------:R-:W-:Y:S05]  /*7bc0*/  BSYNC.RECONVERGENT B0 ;  /* 0x0000000000007941 */ /* 0x000fea0003800200 */
.L_x_12598:
[----:B-1----:R1:W1:Y:S01]  /*7bd0*/  SHFL.DOWN PT, R219, R3, 0x2, 0x1f ;  /* 0x08401f0003db7f89 */ /* 0x00226200000e0000 */
[----:B------:R-:W-:Y:S03]  /*7be0*/  BSSY.RECONVERGENT B0, `(.L_x_12600) ;  /* 0x000000f000007945 */ /* 0x000fe60003800200 */
[----:B---3--:R3:W1:Y:S04]  /*7bf0*/  SHFL.DOWN PT, R215, R2, 0x2, 0x1f ;  /* 0x08401f0002d77f89 */ /* 0x00866800000e0000 */
[----:B----4-:R3:W4:Y:S04]  /*7c00*/  SHFL.DOWN PT, R214, R213, 0x2, 0x1f ;  /* 0x08401f00d5d67f89 */ /* 0x01072800000e0000 */
[----:B0-----:R3:W0:Y:S01]  /*7c10*/  SHFL.DOWN PT, R217, R212, 0x2, 0x1f ;  /* 0x08401f00d4d97f89 */ /* 0x00162200000e0000 */
[----:B------:R-:W-:Y:S05]  /*7c20*/  @P5 BRA `(.L_x_12601) ;  /* 0x0000000000285947 */ /* 0x000fea0003800000 */
[CC--:B0-----:R-:W-:Y:S01]  /*7c30*/  FMUL.FTZ R210, R2.reuse, R217.reuse ;  /* 0x000000d902d27220 */ /* 0x0c1fe20000410000 */
[C---:B------:R-:W-:Y:S01]  /*7c40*/  FMUL.FTZ R217, R3.reuse, R217 ;  /* 0x000000d903d97220 */ /* 0x040fe20000410000 */
[CC--:B-1----:R-:W-:Y:S01]  /*7c50*/  FMUL.FTZ R124, R2.reuse, R215.reuse ;  /* 0x000000d7027c7220 */ /* 0x0c2fe20000410000 */
[C---:B------:R-:W-:Y:S01]  /*7c60*/  FMUL.FTZ R215, R3.reuse, R215 ;  /* 0x000000d703d77220 */ /* 0x040fe20000410000 */
[CC--:B----4-:R-:W-:Y:S01]  /*7c70*/  FFMA.FTZ R210, R3.reuse, R214.reuse, -R210 ;  /* 0x000000d603d27223 */ /* 0x0d0fe200000108d2 */
[C---:B------:R-:W-:Y:S01]  /*7c80*/  FFMA.FTZ R217, R2.reuse, R214, R217 ;  /* 0x000000d602d97223 */ /* 0x040fe200000100d9 */
[-C--:B------:R-:W-:Y:S01]  /*7c90*/  FFMA.FTZ R3, R3, R219.reuse, -R124 ;  /* 0x000000db03037223 */ /* 0x080fe2000001087c */
[----:B---3--:R-:W-:Y:S01]  /*7ca0*/  FFMA.FTZ R2, R2, R219, R215 ;  /* 0x000000db02027223 */ /* 0x008fe200000100d7 */
[----:B------:R-:W-:Y:S01]  /*7cb0*/  FADD.FTZ R213, R213, R210 ;  /* 0x000000d2d5d57221 */ /* 0x000fe20000010000 */
[----:B------:R-:W-:-:S07]  /*7cc0*/  FADD.FTZ R212, R212, R217 ;  /* 0x000000d9d4d47221 */ /* 0x000fce0000010000 */
.L_x_12601:
[----:B------:R-:W-:Y:S05]  /*7cd0*/  BSYNC.RECONVERGENT B0 ;  /* 0x0000000000007941 */ /* 0x000fea0003800200 */
.L_x_12600:
[----:B-1----:R1:W1:Y:S01]  /*7ce0*/  SHFL.DOWN PT, R219, R3, 0x4, 0x1f ;  /* 0x08801f0003db7f89 */ /* 0x00226200000e0000 */
[----:B------:R-:W-:Y:S03]  /*7cf0*/  BSSY.RECONVERGENT B0, `(.L_x_12602) ;  /* 0x000000f000007945 */ /* 0x000fe60003800200 */
[----:B------:R0:W1:Y:S04]  /*7d00*/  SHFL.DOWN PT, R215, R2, 0x4, 0x1f ;  /* 0x08801f0002d77f89 */ /* 0x00006800000e0000 */
[----:B----4-:R4:W1:Y:S04]  /*7d10*/  SHFL.DOWN PT, R214, R213, 0x4, 0x1f ;  /* 0x08801f00d5d67f89 */ /* 0x01086800000e0000 */
[----:B0-----:R4:W0:Y:S01]  /*7d20*/  SHFL.DOWN PT, R217, R212, 0x4, 0x1f ;  /* 0x08801f00d4d97f89 */ /* 0x00182200000e0000 */
        /* <DEDUP_REMOVED lines=8> */
[----:B---3--:R-:W-:Y:S01]  /*7db0*/  FFMA.FTZ R2, R2, R219, R215 ;  /* 0x000000db02027223 */ /* 0x008fe200000100d7 */
[----:B----4-:R-:W-:Y:S01]  /*7dc0*/  FADD.FTZ R213, R213, R210 ;  /* 0x000000d2d5d57221 */ /* 0x010fe20000010000 */
[----:B------:R-:W-:-:S07]  /*7dd0*/  FADD.FTZ R212, R212, R217 ;  /* 0x000000d9d4d47221 */ /* 0x000fce0000010000 */
.L_x_12603:
[----:B------:R-:W-:Y:S05]  /*7de0*/  BSYNC.RECONVERGENT B0 ;  /* 0x0000000000007941 */ /* 0x000fea0003800200 */
.L_x_12602:
[----:B-1----:R1:W1:Y:S01]  /*7df0*/  SHFL.DOWN PT, R219, R3, 0x8, 0x1f ;  /* 0x09001f0003db7f89 */ /* 0x00226200000e0000 */
[----:B------:R-:W-:Y:S03]  /*7e00*/  BSSY.RECONVERGENT B0, `(.L_x_12604) ;  /* 0x000000f000007945 */ /* 0x000fe60003800200 */
[----:B------:R0:W1:Y:S04]  /*7e10*/  SHFL.DOWN PT, R215, R2, 0x8, 0x1f ;  /* 0x09001f0002d77f89 */ /* 0x00006800000e0000 */
[----:B------:R1:W1:Y:S04]  /*7e20*/  SHFL.DOWN PT, R214, R213, 0x8, 0x1f ;  /* 0x09001f00d5d67f89 */ /* 0x00026800000e0000 */
        /* <DEDUP_REMOVED lines=12> */
.L_x_12605:
[----:B------:R-:W-:Y:S05]  /*7ef0*/  BSYNC.RECONVERGENT B0 ;  /* 0x0000000000007941 */ /* 0x000fea0003800200 */
.L_x_12604:
        /* <DEDUP_REMOVED lines=16> */
.L_x_12607:
[----:B------:R-:W-:Y:S05]  /*8000*/  BSYNC.RECONVERGENT B0 ;  /* 0x0000000000007941 */ /* 0x000fea0003800200 */
.L_x_12606:
[----:B------:R-:W-:Y:S01]  /*8010*/  SHFL.DOWN PT, R224, R2, 0x1, 0x1f ;  /* 0x08201f0002e07f89 */ /* 0x000fe200000e0000 */
[C---:B------:R-:W-:Y:S01]  /*8020*/  FMUL.FTZ R124, R183.reuse, R126 ;  /* 0x0000007eb77c7220 */ /* 0x040fe20000410000 */
[-C--:B-1----:R-:W-:Y:S01]  /*8030*/  FMUL.FTZ R219, R183, R166.reuse ;  /* 0x000000a6b7db7220 */ /* 0x082fe20000410000 */
[C---:B------:R-:W-:Y:S01]  /*8040*/  ISETP.NE.AND P2, PT, R116.reuse, 0x1f, PT ;  /* 0x0000001f7400780c */ /* 0x040fe20003f45270 */
[----:B--2---:R-:W1:Y:S01]  /*8050*/  SHFL.IDX PT, R215, R7, RZ, 0x1f ;  /* 0x00001fff07d77589 */ /* 0x004e6200000e0000 */
[C---:B0-----:R-:W-:Y:S01]  /*8060*/  FFMA.FTZ R217, R181.reuse, R166, -R124 ;  /* 0x000000a6b5d97223 */ /* 0x041fe2000001087c */
[----:B------:R-:W-:Y:S01]  /*8070*/  FFMA.FTZ R124, R181, R126, R219 ;  /* 0x0000007eb57c7223 */ /* 0x000fe200000100db */
[----:B------:R-:W-:Y:S01]  /*8080*/  ISETP.NE.AND P3, PT, R116, RZ, PT ;  /* 0x000000ff7400720c */ /* 0x000fe20003f65270 */
[----:B------:R-:W0:Y:S01]  /*8090*/  SHFL.DOWN PT, R222, R3, 0x1, 0x1f ;  /* 0x08201f0003de7f89 */ /* 0x000e2200000e0000 */
[----:B------:R-:W-:Y:S01]  /*80a0*/  FFMA.FTZ R210, R106, R57, R217 ;  /* 0x000000396ad27223 */ /* 0x000fe200000100d9 */
[----:B------:R-:W-:Y:S01]  /*80b0*/  FADD.FTZ R124, RZ, R124 ;  /* 0x0000007cff7c7221 */ /* 0x000fe20000010000 */
[----:B------:R-:W-:Y:S01]  /*80c0*/  ULEA UR33, UR11, 0xfffffc00, 0xa ;  /* 0xfffffc000b217891 */ /* 0x000fe2000f8e50ff */
[----:B------:R-:W2:Y:S01]  /*80d0*/  SHFL.IDX PT, R216, R6, RZ, 0x1f ;  /* 0x00001fff06d87589 */ /* 0x000ea200000e0000 */
[C---:B------:R-:W-:Y:S01]  /*80e0*/  FMUL.FTZ R218, R195.reuse, R210 ;  /* 0x000000d2c3da7220 */ /* 0x040fe20000410000 */
[-C--:B------:R-:W-:Y:S01]  /*80f0*/  FMUL.FTZ R217, R195, R124.reuse ;  /* 0x0000007cc3d97220 */ /* 0x080fe20000410000 */
[----:B------:R-:W-:Y:S01]  /*8100*/  FMUL.FTZ R220, R139, R124 ;  /* 0x0000007c8bdc7220 */ /* 0x000fe20000410000 */
[----:B------:R-:W5:Y:S01]  /*8110*/  SHFL.DOWN PT, R226, R213, 0x1, 0x1f ;  /* 0x08201f00d5e27f89 */ /* 0x000f6200000e0000 */
[----:B------:R-:W-:Y:S01]  /*8120*/  USHF.R.S32.HI UR43, URZ, 0x1f, UR33 ;  /* 0x0000001fff2b7899 */ /* 0x000fe20008011421 */
[----:B------:R-:W-:Y:S01]  /*8130*/  FMUL.FTZ R189, R82, -R189 ;  /* 0x800000bd52bd7220 */ /* 0x000fe20000410000 */
[----:B------:R-:W-:Y:S01]  /*8140*/  FFMA.FTZ R220, R207, R210, -R220 ;  /* 0x000000d2cfdc7223 */ /* 0x000fe200000108dc */
[----:B------:R-:W-:Y:S01]  /*8150*/  SHFL.IDX PT, R219, R2, RZ, 0x1f ;  /* 0x00001fff02db7589 */ /* 0x000fe200000e0000 */
[----:B------:R-:W-:Y:S01]  /*8160*/  VOTEU.ALL UP0, P3 ;  /* 0x0000000000ff7886 */ /* 0x000fe20001800000 */
[----:B------:R-:W-:Y:S01]  /*8170*/  FMUL.FTZ R182, R81, -R182 ;  /* 0x800000b651b67220 */ /* 0x000fe20000410000 */
[----:B------:R-:W-:Y:S01]  /*8180*/  FFMA.FTZ R220, R88, R220, R211 ;  /* 0x000000dc58dc7223 */ /* 0x000fe200000100d3 */
[----:B------:R-:W5:Y:S01]  /*8190*/  SHFL.DOWN PT, R221, R212, 0x1, 0x1f ;  /* 0x08201f00d4dd7f89 */ /* 0x000f6200000e0000 */
[----:B------:R-:W-:Y:S01]  /*81a0*/  BSSY.RECONVERGENT B0, `(.L_x_12608) ;  /* 0x00001f6000007945 */ /* 0x000fe20003800200 */
[----:B------:R-:W-:-:S02]  /*81b0*/  @!UP0 ULEA UR32, UR8, UR28, 0x4 ;  /* 0x0000001c08208291 */ /* 0x000fc4000f8e20ff */
[----:B------:R1:W5:Y:S04]  /*81c0*/  SHFL.IDX PT, R214, R3, RZ, 0x1f ;  /* 0x00001fff03d67589 */ /* 0x00036800000e0000 */
[----:B---34-:R-:W3:Y:S01]  /*81d0*/  SHFL.IDX PT, R213, R213, RZ, 0x1f ;  /* 0x00001fffd5d57589 */ /* 0x018ee200000e0000 */
[----:B-1----:R-:W-:Y:S01]  /*81e0*/  FMUL.FTZ R3, R139, R210 ;  /* 0x000000d28b037220 */ /* 0x002fe20000410000 */
[C---:B------:R-:W-:Y:S01]  /*81f0*/  FFMA.FTZ R139, R193.reuse, R124, R218 ;  /* 0x0000007cc18b7223 */ /* 0x040fe200000100da */
[----:B------:R-:W-:Y:S01]  /*8200*/  FFMA.FTZ R218, R193, R210, -R217 ;  /* 0x000000d2c1da7223 */ /* 0x000fe200000108d9 */
[----:B------:R-:W1:Y:S01]  /*8210*/  SHFL.IDX PT, R212, R212, RZ, 0x1f ;  /* 0x00001fffd4d47589 */ /* 0x000e6200000e0000 */
[----:B------:R-:W-:Y:S01]  /*8220*/  FFMA.FTZ R2, R207, R124, R3 ;  /* 0x0000007ccf027223 */ /* 0x000fe20000010003 */
[----:B------:R-:W-:Y:S01]  /*8230*/  FADD.FTZ R139, RZ, R139 ;  /* 0x0000008bff8b7221 */ /* 0x000fe20000010000 */
[----:B------:R-:W-:Y:S01]  /*8240*/  FFMA.FTZ R207, R107, R58, R218 ;  /* 0x0000003a6bcf7223 */ /* 0x000fe200000100da */
[-C--:B------:R-:W-:Y:S01]  /*8250*/  @P2 FMUL.FTZ R3, R224, R215.reuse ;  /* 0x000000d7e0032220 */ /* 0x080fe20000410000 */
[----:B------:R-:W-:Y:S01]  /*8260*/  FFMA.FTZ R218, -R88, R2, R209 ;  /* 0x0000000258da7223 */ /* 0x000fe200000101d1 */
[----:B0-----:R-:W-:Y:S01]  /*8270*/  @P2 FMUL.FTZ R209, R222, R215 ;  /* 0x000000d7ded12220 */ /* 0x001fe20000410000 */
[C---:B------:R-:W-:Y:S01]  /*8280*/  FMUL.FTZ R211, R208.reuse, R139 ;  /* 0x0000008bd0d37220 */ /* 0x040fe20000410000 */
[-C--:B------:R-:W-:Y:S01]  /*8290*/  FMUL.FTZ R208, R208, R207.reuse ;  /* 0x000000cfd0d07220 */ /* 0x080fe20000410000 */
[-C--:B--2---:R-:W-:Y:S01]  /*82a0*/  @P2 FFMA.FTZ R3, R222, R216.reuse, -R3 ;  /* 0x000000d8de032223 */ /* 0x084fe20000010803 */
[----:B------:R-:W-:Y:S01]  /*82b0*/  @P2 FFMA.FTZ R2, R224, R216, R209 ;  /* 0x000000d8e0022223 */ /* 0x000fe200000100d1 */
[C---:B------:R-:W-:Y:S01]  /*82c0*/  FFMA.FTZ R211, R206.reuse, R207, -R211 ;  /* 0x000000cfced37223 */ /* 0x040fe200000108d3 */
[----:B------:R-:W-:Y:S01]  /*82d0*/  FFMA.FTZ R217, R206, R139, R208 ;  /* 0x0000008bced97223 */ /* 0x000fe200000100d0 */
[----:B-----5:R-:W-:Y:S01]  /*82e0*/  @P2 FADD.FTZ R216, R226, R3 ;  /* 0x00000003e2d82221 */ /* 0x020fe20000010000 */
[----:B------:R-:W-:Y:S01]  /*82f0*/  @P2 FADD.FTZ R215, R221, R2 ;  /* 0x00000002ddd72221 */ /* 0x000fe20000010000 */
[----:B------:R-:W-:Y:S01]  /*8300*/  FMUL.FTZ R3, R219, R7 ;  /* 0x00000007db037220 */ /* 0x000fe20000410000 */
[----:B------:R-:W-:Y:S01]  /*8310*/  FFMA.FTZ R209, -R89, R217, R218 ;  /* 0x000000d959d17223 */ /* 0x000fe200000101da */
[----:B------:R-:W-:Y:S01]  /*8320*/  P2R R2, PR, RZ, 0x8 ;  /* 0x00000008ff027803 */ /* 0x000fe20000000000 */
[-C--:B------:R-:W-:Y:S01]  /*8330*/  FMUL.FTZ R217, R215, R111.reuse ;  /* 0x0000006fd7d97220 */ /* 0x080fe20000410000 */
[----:B------:R-:W-:Y:S01]  /*8340*/  FFMA.FTZ R206, R214, R6, -R3 ;  /* 0x00000006d6ce7223 */ /* 0x000fe20000010803 */
[C---:B------:R-:W-:Y:S01]  /*8350*/  FMUL.FTZ R208, R216.reuse, R111 ;  /* 0x0000006fd8d07220 */ /* 0x040fe20000410000 */
[CC--:B------:R-:W-:Y:S01]  /*8360*/  FMUL.FTZ R3, R219.reuse, R5.reuse ;  /* 0x00000005db037220 */ /* 0x0c0fe20000410000 */
[----:B------:R-:W-:Y:S01]  /*8370*/  FMUL.FTZ R2, R219, R4 ;  /* 0x00000004db027220 */ /* 0x000fe20000410000 */
[-C--:B------:R-:W-:Y:S01]  /*8380*/  FFMA.FTZ R217, R216, R110.reuse, R217 ;  /* 0x0000006ed8d97223 */ /* 0x080fe200000100d9 */
[----:B------:R-:W-:Y:S01]  /*8390*/  FFMA.FTZ R208, R215, R110, -R208 ;  /* 0x0000006ed7d07223 */ /* 0x000fe200000108d0 */
[C---:B------:R-:W-:Y:S01]  /*83a0*/  FFMA.FTZ R4, R214.reuse, R4, -R3 ;  /* 0x00000004d6047223 */ /* 0x040fe20000010803 */
[----:B------:R-:W-:Y:S01]  /*83b0*/  FFMA.FTZ R5, R214, R5, R2 ;  /* 0x00000005d6057223 */ /* 0x000fe20000010002 */
[C---:B------:R-:W-:Y:S01]  /*83c0*/  FMUL.FTZ R3, R204.reuse, R207 ;  /* 0x000000cfcc037220 */ /* 0x040fe20000410000 */
[----:B------:R-:W-:Y:S01]  /*83d0*/  FMUL.FTZ R2, R204, R139 ;  /* 0x0000008bcc027220 */ /* 0x000fe20000410000 */
[----:B------:R-:W-:Y:S01]  /*83e0*/  FMUL.FTZ R6, R219, R6 ;  /* 0x00000006db067220 */ /* 0x000fe20000410000 */
[----:B------:R-:W-:Y:S01]  /*83f0*/  FFMA.FTZ R205, R90, R205, R217 ;  /* 0x000000cd5acd7223 */ /* 0x000fe200000100d9 */
[----:B------:R-:W-:Y:S01]  /*8400*/  FADD.FTZ R203, R203, R208 ;  /* 0x000000d0cbcb7221 */ /* 0x000fe20000010000 */
[C---:B------:R-:W-:Y:S01]  /*8410*/  FFMA.FTZ R110, R202.reuse, R139, R3 ;  /* 0x0000008bca6e7223 */ /* 0x040fe20000010003 */
[----:B------:R-:W-:Y:S01]  /*8420*/  FFMA.FTZ R3, R202, R207, -R2 ;  /* 0x000000cfca037223 */ /* 0x000fe20000010802 */
[----:B------:R-:W-:Y:S01]  /*8430*/  FFMA.FTZ R7, R214, R7, R6 ;  /* 0x00000007d6077223 */ /* 0x000fe20000010006 */
[C---:B------:R-:W-:Y:S01]  /*8440*/  FMUL.FTZ R208, R204.reuse, R205 ;  /* 0x000000cdccd07220 */ /* 0x040fe20000410000 */
[----:B------:R-:W-:Y:S01]  /*8450*/  FMUL.FTZ R6, R204, R203 ;  /* 0x000000cbcc067220 */ /* 0x000fe20000410000 */
[----:B------:R-:W-:Y:S01]  /*8460*/  FFMA.FTZ R204, R108, R59, R3 ;  /* 0x0000003b6ccc7223 */ /* 0x000fe20000010003 */
[----:B------:R-:W-:Y:S01]  /*8470*/  FADD.FTZ R110, RZ, R110 ;  /* 0x0000006eff6e7221 */ /* 0x000fe20000010000 */
[C---:B------:R-:W-:Y:S01]  /*8480*/  FFMA.FTZ R3, R202.reuse, R203, -R208 ;  /* 0x000000cbca037223 */ /* 0x040fe200000108d0 */
[----:B------:R-:W-:Y:S01]  /*8490*/  FFMA.FTZ R2, R202, R205, R6 ;  /* 0x000000cdca027223 */ /* 0x000fe20000010006 */
[----:B---3--:R-:W-:Y:S01]  /*84a0*/  FADD.FTZ R6, R213, R206 ;  /* 0x000000ced5067221 */ /* 0x008fe20000010000 */
[----:B-1----:R-:W-:Y:S01]  /*84b0*/  FADD.FTZ R7, R212, R7 ;  /* 0x00000007d4077221 */ /* 0x002fe20000010000 */
[----:B------:R-:W-:Y:S01]  /*84c0*/  FADD.FTZ R198, R198, R3 ;  /* 0x00000003c6c67221 */ /* 0x000fe20000010000 */
[----:B------:R-:W-:Y:S01]  /*84d0*/  FFMA.FTZ R200, R89, R200, R2 ;  /* 0x000000c859c87223 */ /* 0x000fe20000010002 */
[C---:B------:R-:W-:Y:S01]  /*84e0*/  FMUL.FTZ R202, R201.reuse, R110 ;  /* 0x0000006ec9ca7220 */ /* 0x040fe20000410000 */
[----:B------:R-:W-:Y:S01]  /*84f0*/  FMUL.FTZ R201, R201, R204 ;  /* 0x000000ccc9c97220 */ /* 0x000fe20000410000 */
[C---:B------:R-:W-:Y:S01]  /*8500*/  FMUL.FTZ R2, R195.reuse, R198 ;  /* 0x000000c6c3027220 */ /* 0x040fe20000410000 */
[----:B------:R-:W-:Y:S01]  /*8510*/  FMUL.FTZ R3, R195, R200 ;  /* 0x000000c8c3037220 */ /* 0x000fe20000410000 */
[----:B------:R-:W-:Y:S01]  /*8520*/  FFMA.FTZ R111, R199, R204, -R202 ;  /* 0x000000ccc76f7223 */ /* 0x000fe200000108ca */
[----:B------:R0:W-:Y:S01]  /*8530*/  @!P3 STS.128 [UR32+0x2e10], R4 ;  /* 0x002e1004ff00b988 */ /* 0x0001e20008000c20 */
[C---:B------:R-:W-:Y:S01]  /*8540*/  FFMA.FTZ R195, R193.reuse, R200, R2 ;  /* 0x000000c8c1c37223 */ /* 0x040fe20000010002 */
[----:B------:R-:W-:Y:S01]  /*8550*/  FFMA.FTZ R193, R193, R198, -R3 ;  /* 0x000000c6c1c17223 */ /* 0x000fe20000010803 */
[----:B------:R-:W-:Y:S01]  /*8560*/  FFMA.FTZ R202, R199, R110, R201 ;  /* 0x0000006ec7ca7223 */ /* 0x000fe200000100c9 */
[----:B------:R-:W-:Y:S01]  /*8570*/  UMOV UR32, UR42 ;  /* 0x0000002a00207c82 */ /* 0x000fe20008000000 */
[----:B------:R-:W-:Y:S01]  /*8580*/  LOP3.LUT R2, R116, UR33, RZ, 0xfc, !PT ;  /* 0x0000002174027c12 */ /* 0x000fe2000f8efcff */
[----:B------:R-:W-:Y:S01]  /*8590*/  FADD.FTZ R196, R196, R193 ;  /* 0x000000c1c4c47221 */ /* 0x000fe20000010000 */
[----:B------:R-:W-:Y:S01]  /*85a0*/  MOV R3, UR43 ;  /* 0x0000002b00037c02 */ /* 0x000fe20008000f00 */
[----:B------:R-:W-:Y:S01]  /*85b0*/  FFMA.FTZ R206, R88, R197, R195 ;  /* 0x000000c558ce7223 */ /* 0x000fe200000100c3 */
[----:B------:R-:W-:Y:S01]  /*85c0*/  MOV R201, UR38 ;  /* 0x0000002600c97c02 */ /* 0x000fe20008000f00 */
[----:B------:R-:W-:Y:S01]  /*85d0*/  FMUL.FTZ R193, R137, UR47 ;  /* 0x0000002f89c17c20 */ /* 0x000fe20008410000 */
[----:B------:R-:W-:Y:S01]  /*85e0*/  MOV R199, UR32 ;  /* 0x0000002000c77c02 */ /* 0x000fe20008000f00 */
[----:B------:R-:W-:-:S02]  /*85f0*/  HFMA2 R195, -RZ, RZ, 0, 7.8678131103515625e-06 ;  /* 0x00000084ffc37431 */ /* 0x000fc400000001ff */
[----:B------:R-:W-:Y:S01]  /*8600*/  FMUL.FTZ R197, R136, UR47 ;  /* 0x0000002f88c57c20 */ /* 0x000fe20008410000 */
[----:B0-----:R-:W-:Y:S01]  /*8610*/  IMAD.WIDE.U32 R4, R201, UR8, R2 ;  /* 0x00000008c9047c25 */ /* 0x001fe2000f8e0002 */
[----:B------:R-:W-:-:S03]  /*8620*/  LEA R6, R199, -R2, 0x1 ;  /* 0x80000002c7067211 */ /* 0x000fc600078e08ff */
[C---:B------:R-:W-:Y:S01]  /*8630*/  FMUL.FTZ R2, R183.reuse, R196 ;  /* 0x000000c4b7027220 */ /* 0x040fe20000410000 */
[-C--:B------:R-:W-:Y:S01]  /*8640*/  FMUL.FTZ R183, R183, R206.reuse ;  /* 0x000000ceb7b77220 */ /* 0x080fe20000410000 */
[C---:B------:R-:W-:Y:S01]  /*8650*/  FMUL.FTZ R7, R138.reuse, UR46 ;  /* 0x0000002e8a077c20 */ /* 0x040fe20008410000 */
[----:B------:R-:W-:Y:S01]  /*8660*/  FMUL.FTZ R3, R138, UR47 ;  /* 0x0000002f8a037c20 */ /* 0x000fe20008410000 */
[C---:B------:R-:W-:Y:S01]  /*8670*/  FFMA.FTZ R2, R181.reuse, R206, R2 ;  /* 0x000000ceb5027223 */ /* 0x040fe20000010002 */
[----:B------:R-:W-:Y:S01]  /*8680*/  FFMA.FTZ R183, R181, R196, -R183 ;  /* 0x000000c4b5b77223 */ /* 0x000fe200000108b7 */
[C---:B------:R-:W-:Y:S01]  /*8690*/  FFMA.FTZ R181, R150.reuse, UR47, R7 ;  /* 0x0000002f96b57c23 */ /* 0x040fe20008010007 */
[----:B------:R-:W-:Y:S01]  /*86a0*/  FFMA.FTZ R3, R150, UR46, -R3 ;  /* 0x0000002e96037c23 */ /* 0x000fe20008010803 */
[----:B------:R-:W-:Y:S01]  /*86b0*/  FFMA.FTZ R193, R152, UR46, -R193 ;  /* 0x0000002e98c17c23 */ /* 0x000fe200080108c1 */
[----:B------:R-:W-:Y:S01]  /*86c0*/  FADD.FTZ R183, R190, R183 ;  /* 0x000000b7beb77221 */ /* 0x000fe20000010000 */
[C---:B------:R-:W-:Y:S01]  /*86d0*/  FMUL.FTZ R212, R0.reuse, -R181 ;  /* 0x800000b500d47220 */ /* 0x040fe20000410000 */
[----:B------:R-:W-:Y:S01]  /*86e0*/  FFMA.FTZ R181, R87, R194, R2 ;  /* 0x000000c257b57223 */ /* 0x000fe20000010002 */
[----:B------:R-:W-:Y:S01]  /*86f0*/  FMUL.FTZ R208, R0, R3 ;  /* 0x0000000300d07220 */ /* 0x000fe20000410000 */
[----:B------:R-:W-:Y:S01]  /*8700*/  FMUL.FTZ R3, R180, R183 ;  /* 0x000000b7b4037220 */ /* 0x000fe20000410000 */
[----:B------:R-:W-:Y:S01]  /*8710*/  FMUL.FTZ R2, R76, R193 ;  /* 0x000000c14c027220 */ /* 0x000fe20000410000 */
[----:B------:R-:W-:Y:S01]  /*8720*/  FMUL.FTZ R180, R180, R181 ;  /* 0x000000b5b4b47220 */ /* 0x000fe20000410000 */
[----:B------:R-:W-:-:S02]  /*8730*/  IMAD R7, R116, R195, UR28 ;  /* 0x0000001c74077e24 */ /* 0x000fc4000f8e02c3 */
[C---:B------:R-:W-:Y:S01]  /*8740*/  FFMA.FTZ R3, R178.reuse, R181, R3 ;  /* 0x000000b5b2037223 */ /* 0x040fe20000010003 */
[----:B------:R-:W-:Y:S01]  /*8750*/  FMUL.FTZ R195, R137, UR46 ;  /* 0x0000002e89c37c20 */ /* 0x000fe20008410000 */
[----:B------:R-:W-:Y:S01]  /*8760*/  FFMA.FTZ R193, R178, R183, -R180 ;  /* 0x000000b7b2c17223 */ /* 0x000fe200000108b4 */
[----:B------:R-:W-:Y:S01]  /*8770*/  FFMA.FTZ R180, R154, UR46, -R197 ;  /* 0x0000002e9ab47c23 */ /* 0x000fe200080108c5 */
[----:B------:R-:W-:Y:S01]  /*8780*/  FFMA.FTZ R178, R86, R191, R3 ;  /* 0x000000bf56b27223 */ /* 0x000fe20000010003 */
[----:B------:R0:W-:Y:S01]  /*8790*/  STS [R7+0x848], R2 ;  /* 0x0008480207007388 */ /* 0x0001e20000000800 */
[----:B------:R-:W-:Y:S01]  /*87a0*/  FADD.FTZ R188, R188, R193 ;  /* 0x000000c1bcbc7221 */ /* 0x000fe20000010000 */
[----:B------:R-:W-:Y:S01]  /*87b0*/  FFMA.FTZ R195, R152, UR47, R195 ;  /* 0x0000002f98c37c23 */ /* 0x000fe200080100c3 */
[----:B------:R-:W-:Y:S01]  /*87c0*/  FFMA.FTZ R150, -R92, R45, R150 ;  /* 0x0000002d5c967223 */ /* 0x000fe20000010196 */
[----:B------:R1:W-:Y:S01]  /*87d0*/  STS [R7+0x840], R208 ;  /* 0x000840d007007388 */ /* 0x0003e20000000800 */
[----:B------:R-:W-:Y:S01]  /*87e0*/  FMUL.FTZ R199, R136, UR46 ;  /* 0x0000002e88c77c20 */ /* 0x000fe20008410000 */
[----:B------:R-:W-:Y:S01]  /*87f0*/  FMUL.FTZ R190, R76, -R195 ;  /* 0x800000c34cbe7220 */ /* 0x000fe20000410000 */
[----:B------:R-:W-:Y:S01]  /*8800*/  FMUL.FTZ R195, R134, UR47 ;  /* 0x0000002f86c37c20 */ /* 0x000fe20008410000 */
[----:B------:R-:W-:Y:S01]  /*8810*/  STS [R7+0x844], R212 ;  /* 0x000844d407007388 */ /* 0x000fe20000000800 */
[----:B------:R-:W-:Y:S01]  /*8820*/  FFMA.FTZ R194, R154, UR47, R199 ;  /* 0x0000002f9ac27c23 */ /* 0x000fe200080100c7 */
[C---:B0-----:R-:W-:Y:S01]  /*8830*/  FMUL.FTZ R2, R173.reuse, R188 ;  /* 0x000000bcad027220 */ /* 0x041fe20000410000 */
[----:B------:R-:W-:Y:S01]  /*8840*/  FMUL.FTZ R173, R173, R178 ;  /* 0x000000b2adad7220 */ /* 0x000fe20000410000 */
[----:B------:R0:W-:Y:S01]  /*8850*/  STS [R7+0x84c], R190 ;  /* 0x00084cbe07007388 */ /* 0x0001e20000000800 */
[----:B------:R-:W-:Y:S01]  /*8860*/  FFMA.FTZ R154, -R95, R46, R154 ;  /* 0x0000002e5f9a7223 */ /* 0x000fe2000001019a */
[----:B-1----:R-:W-:Y:S01]  /*8870*/  FMUL.FTZ R208, R77, R180 ;  /* 0x000000b44dd07220 */ /* 0x002fe20000410000 */
[C---:B------:R-:W-:Y:S01]  /*8880*/  FFMA.FTZ R2, R175.reuse, R178, R2 ;  /* 0x000000b2af027223 */ /* 0x040fe20000010002 */
[----:B------:R-:W-:Y:S01]  /*8890*/  FFMA.FTZ R180, R175, R188, -R173 ;  /* 0x000000bcafb47223 */ /* 0x000fe200000108ad */
[----:B------:R-:W-:Y:S01]  /*88a0*/  FMUL.FTZ R194, R77, -R194 ;  /* 0x800000c24dc27220 */ /* 0x000fe20000410000 */
[----:B------:R-:W-:Y:S01]  /*88b0*/  FFMA.FTZ R211, R89, R211, R220 ;  /* 0x000000d359d37223 */ /* 0x000fe200000100dc */
[----:B------:R-:W-:Y:S01]  /*88c0*/  FFMA.FTZ R173, R85, R192, R2 ;  /* 0x000000c055ad7223 */ /* 0x000fe20000010002 */
[----:B------:R-:W-:Y:S01]  /*88d0*/  FADD.FTZ R185, R185, R180 ;  /* 0x000000b4b9b97221 */ /* 0x000fe20000010000 */
[C---:B------:R-:W-:Y:S01]  /*88e0*/  FMUL.FTZ R2, R135.reuse, UR47 ;  /* 0x0000002f87027c20 */ /* 0x040fe20008410000 */
[----:B------:R-:W-:Y:S01]  /*88f0*/  FMUL.FTZ R192, R135, UR46 ;  /* 0x0000002e87c07c20 */ /* 0x000fe20008410000 */
[C---:B------:R-:W-:Y:S01]  /*8900*/  FMUL.FTZ R3, R170.reuse, R173 ;  /* 0x000000adaa037220 */ /* 0x040fe20000410000 */
[-C--:B------:R-:W-:Y:S01]  /*8910*/  FMUL.FTZ R170, R170, R185.reuse ;  /* 0x000000b9aaaa7220 */ /* 0x080fe20000410000 */
[C---:B------:R-:W-:Y:S01]  /*8920*/  FFMA.FTZ R191, R161.reuse, UR46, -R2 ;  /* 0x0000002ea1bf7c23 */ /* 0x040fe20008010802 */
[----:B------:R-:W-:Y:S01]  /*8930*/  FFMA.FTZ R2, R158, UR46, -R195 ;  /* 0x0000002e9e027c23 */ /* 0x000fe200080108c3 */
        /* <DEDUP_REMOVED lines=8> */
[C---:B------:R-:W-:Y:S01]  /*89c0*/  FMUL.FTZ R2, R149.reuse, R184 ;  /* 0x000000b895027220 */ /* 0x040fe20000410000 */
[-C--:B------:R-:W-:Y:S01]  /*89d0*/  FMUL.FTZ R149, R149, R170.reuse ;  /* 0x000000aa95957220 */ /* 0x080fe20000410000 */
[----:B0-----:R-:W-:Y:S01]  /*89e0*/  FFMA.FTZ R190, R158, UR47, R3 ;  /* 0x0000002f9ebe7c23 */ /* 0x001fe20008010003 */
[----:B------:R-:W-:Y:S01]  /*89f0*/  FMUL.FTZ R180, R78, R191 ;  /* 0x000000bf4eb47220 */ /* 0x000fe20000410000 */
[C---:B------:R-:W-:Y:S01]  /*8a00*/  FFMA.FTZ R2, R151.reuse, R170, R2 ;  /* 0x000000aa97027223 */ /* 0x040fe20000010002 */
[----:B------:R-:W-:Y:S01]  /*8a10*/  FFMA.FTZ R151, R151, R184, -R149 ;  /* 0x000000b897977223 */ /* 0x000fe20000010895 */
[----:B------:R0:W-:Y:S01]  /*8a20*/  STS [R7+0x85c], R172 ;  /* 0x00085cac07007388 */ /* 0x0001e20000000800 */
[----:B------:R-:W-:Y:S01]  /*8a30*/  FFMA.FTZ R161, -R94, R47, R161 ;  /* 0x0000002f5ea17223 */ /* 0x000fe200000101a1 */
[----:B------:R-:W-:Y:S01]  /*8a40*/  FFMA.FTZ R149, R83, R186, R2 ;  /* 0x000000ba53957223 */ /* 0x000fe20000010002 */
[----:B------:R-:W-:Y:S01]  /*8a50*/  FADD.FTZ R151, R176, R151 ;  /* 0x00000097b0977221 */ /* 0x000fe20000010000 */
[----:B------:R-:W-:Y:S01]  /*8a60*/  FMUL.FTZ R2, R133, UR47 ;  /* 0x0000002f85027c20 */ /* 0x000fe20008410000 */
[----:B------:R1:W-:Y:S01]  /*8a70*/  STS [R7+0x858], R180 ;  /* 0x000858b407007388 */ /* 0x0003e20000000800 */
[----:B------:R-:W-:Y:S01]  /*8a80*/  FFMA.FTZ R158, -R97, R48, R158 ;  /* 0x00000030619e7223 */ /* 0x000fe2000001019e */
[C---:B------:R-:W-:Y:S01]  /*8a90*/  FMUL.FTZ R3, R140.reuse, R151 ;  /* 0x000000978c037220 */ /* 0x040fe20000410000 */
[-C--:B------:R-:W-:Y:S01]  /*8aa0*/  FMUL.FTZ R140, R140, R149.reuse ;  /* 0x000000958c8c7220 */ /* 0x080fe20000410000 */
[----:B------:R-:W-:Y:S01]  /*8ab0*/  FFMA.FTZ R175, R163, UR46, -R2 ;  /* 0x0000002ea3af7c23 */ /* 0x000fe20008010802 */
[----:B0-----:R-:W-:Y:S01]  /*8ac0*/  FMUL.FTZ R172, R133, UR46 ;  /* 0x0000002e85ac7c20 */ /* 0x001fe20008410000 */
[C---:B------:R-:W-:Y:S01]  /*8ad0*/  FFMA.FTZ R3, R142.reuse, R149, R3 ;  /* 0x000000958e037223 */ /* 0x040fe20000010003 */
[----:B------:R-:W-:Y:S01]  /*8ae0*/  FFMA.FTZ R142, R142, R151, -R140 ;  /* 0x000000978e8e7223 */ /* 0x000fe2000001088c */
[----:B------:R-:W-:Y:S01]  /*8af0*/  FMUL.FTZ R176, R80, R175 ;  /* 0x000000af50b07220 */ /* 0x000fe20000410000 */
[----:B------:R-:W-:Y:S01]  /*8b00*/  FFMA.FTZ R187, R163, UR47, R172 ;  /* 0x0000002fa3bb7c23 */ /* 0x000fe200080100ac */
[----:B------:R-:W-:Y:S01]  /*8b10*/  FFMA.FTZ R140, R82, R179, R3 ;  /* 0x000000b3528c7223 */ /* 0x000fe20000010003 */
[----:B------:R-:W-:Y:S01]  /*8b20*/  FADD.FTZ R142, R189, R142 ;  /* 0x0000008ebd8e7221 */ /* 0x000fe20000010000 */
[----:B------:R-:W-:Y:S01]  /*8b30*/  MOV R179, UR39 ;  /* 0x0000002700b37c02 */ /* 0x000fe20008000f00 */
[----:B------:R-:W-:Y:S01]  /*8b40*/  FMUL.FTZ R3, R132, UR47 ;  /* 0x0000002f84037c20 */ /* 0x000fe20008410000 */
[----:B------:R0:W-:Y:S01]  /*8b50*/  STS [R7+0x868], R176 ;  /* 0x000868b007007388 */ /* 0x0001e20000000800 */
[C---:B------:R-:W-:Y:S01]  /*8b60*/  FMUL.FTZ R2, R145.reuse, R142 ;  /* 0x0000008e91027220 */ /* 0x040fe20000410000 */
[----:B------:R-:W-:Y:S01]  /*8b70*/  FMUL.FTZ R145, R145, R140 ;  /* 0x0000008c91917220 */ /* 0x000fe20000410000 */
[----:B------:R-:W-:-:S02]  /*8b80*/  IMAD R5, R179, UR8, R5 ;  /* 0x00000008b3057c24 */ /* 0x000fc4000f8e0205 */
[----:B-1----:R-:W-:Y:S01]  /*8b90*/  FMUL.FTZ R180, R80, -R187 ;  /* 0x800000bb50b47220 */ /* 0x002fe20000410000 */
[C---:B------:R-:W-:Y:S01]  /*8ba0*/  FFMA.FTZ R172, R147.reuse, R140, R2 ;  /* 0x0000008c93ac7223 */ /* 0x040fe20000010002 */
[----:B------:R-:W-:Y:S01]  /*8bb0*/  LEA R2, P2, R4, UR9, 0x2 ;  /* 0x0000000904027c11 */ /* 0x000fe2000f8410ff */
[----:B------:R-:W-:Y:S01]  /*8bc0*/  FFMA.FTZ R145, R147, R142, -R145 ;  /* 0x0000008e93917223 */ /* 0x000fe20000010891 */
[----:B------:R-:W-:Y:S01]  /*8bd0*/  FMUL.FTZ R175, R132, UR46 ;  /* 0x0000002e84af7c20 */ /* 0x000fe20008410000 */
[----:B------:R-:W-:Y:S01]  /*8be0*/  FFMA.FTZ R168, R81, R168, R172 ;  /* 0x000000a851a87223 */ /* 0x000fe200000100ac */
[----:B0-----:R-:W-:Y:S01]  /*8bf0*/  FFMA.FTZ R176, R160, UR46, -R3 ;  /* 0x0000002ea0b07c23 */ /* 0x001fe20008010803 */
[----:B------:R-:W-:Y:S01]  /*8c00*/  LEA.HI.X R3, R4, UR10, R5, 0x2, P2 ;  /* 0x0000000a04037c11 */ /* 0x000fe200090f1405 */
[----:B------:R-:W-:Y:S01]  /*8c10*/  FADD.FTZ R4, R182, R145 ;  /* 0x00000091b6047221 */ /* 0x000fe20000010000 */
[----:B------:R0:W-:Y:S01]  /*8c20*/  STS [R7+0x86c], R180 ;  /* 0x00086cb407007388 */ /* 0x0001e20000000800 */
[----:B------:R-:W-:Y:S01]  /*8c30*/  FMUL.FTZ R145, R112, R168 ;  /* 0x000000a870917220 */ /* 0x000fe20000410000 */
[----:B------:R-:W-:Y:S01]  /*8c40*/  FFMA.FTZ R186, R160, UR47, R175 ;  /* 0x0000002fa0ba7c23 */ /* 0x000fe200080100af */
[-C--:B------:R-:W-:Y:S01]  /*8c50*/  FMUL.FTZ R172, R112, R4.reuse ;  /* 0x0000000470ac7220 */ /* 0x080fe20000410000 */
[----:B------:R-:W-:Y:S01]  /*8c60*/  FMUL.FTZ R112, R131, UR47 ;  /* 0x0000002f83707c20 */ /* 0x000fe20008410000 */
[----:B------:R-:W-:Y:S01]  /*8c70*/  FMUL.FTZ R175, R130, UR47 ;  /* 0x0000002f82af7c20 */ /* 0x000fe20008410000 */
[C---:B------:R-:W-:Y:S01]  /*8c80*/  FFMA.FTZ R145, R113.reuse, R4, -R145 ;  /* 0x0000000471917223 */ /* 0x040fe20000010891 */
[----:B------:R-:W-:Y:S01]  /*8c90*/  FFMA.FTZ R5, R113, R168, R172 ;  /* 0x000000a871057223 */ /* 0x000fe200000100ac */
[----:B------:R-:W-:Y:S01]  /*8ca0*/  FFMA.FTZ R113, R165, UR46, -R112 ;  /* 0x0000002ea5717c23 */ /* 0x000fe20008010870 */
[----:B------:R-:W-:Y:S01]  /*8cb0*/  FFMA.FTZ R112, R162, UR46, -R175 ;  /* 0x0000002ea2707c23 */ /* 0x000fe200080108af */
[----:B0-----:R-:W-:Y:S01]  /*8cc0*/  FMUL.FTZ R180, R131, UR46 ;  /* 0x0000002e83b47c20 */ /* 0x001fe20008410000 */
[----:B------:R-:W-:Y:S01]  /*8cd0*/  FFMA.FTZ R153, R80, R153, R5 ;  /* 0x0000009950997223 */ /* 0x000fe20000010005 */
[----:B------:R-:W-:Y:S01]  /*8ce0*/  FMUL.FTZ R172, R82, R113 ;  /* 0x0000007152ac7220 */ /* 0x000fe20000410000 */
[----:B------:R-:W-:Y:S01]  /*8cf0*/  FMUL.FTZ R113, R130, UR46 ;  /* 0x0000002e82717c20 */ /* 0x000fe20008410000 */
[----:B------:R-:W-:Y:S01]  /*8d00*/  FFMA.FTZ R147, R165, UR47, R180 ;  /* 0x0000002fa5937c23 */ /* 0x000fe200080100b4 */
[----:B------:R-:W-:Y:S01]  /*8d10*/  FMUL.FTZ R180, R80, -R177 ;  /* 0x800000b150b47220 */ /* 0x000fe20000410000 */
[----:B------:R-:W-:Y:S01]  /*8d20*/  FMUL.FTZ R176, R81, R176 ;  /* 0x000000b051b07220 */ /* 0x000fe20000410000 */
[----:B------:R0:W-:Y:S01]  /*8d30*/  STS [R7+0x878], R172 ;  /* 0x000878ac07007388 */ /* 0x0001e20000000800 */
[----:B------:R-:W-:Y:S01]  /*8d40*/  FFMA.FTZ R163, -R96, R49, R163 ;  /* 0x0000003160a37223 */ /* 0x000fe200000101a3 */
[----:B------:R-:W-:Y:S01]  /*8d50*/  FADD.FTZ R5, R180, R145 ;  /* 0x00000091b4057221 */ /* 0x000fe20000010000 */
[----:B------:R-:W-:Y:S01]  /*8d60*/  FMUL.FTZ R180, R83, R112 ;  /* 0x0000007053b47220 */ /* 0x000fe20000410000 */
[----:B------:R-:W-:Y:S01]  /*8d70*/  STS [R7+0x870], R176 ;  /* 0x000870b007007388 */ /* 0x000fe20000000800 */
[----:B------:R-:W-:Y:S01]  /*8d80*/  FFMA.FTZ R160, -R99, R50, R160 ;  /* 0x0000003263a07223 */ /* 0x000fe200000101a0 */
[C---:B------:R-:W-:Y:S01]  /*8d90*/  FMUL.FTZ R112, R114.reuse, R5 ;  /* 0x0000000572707220 */ /* 0x040fe20000410000 */
[-C--:B------:R-:W-:Y:S01]  /*8da0*/  FMUL.FTZ R114, R114, R153.reuse ;  /* 0x0000009972727220 */ /* 0x080fe20000410000 */
[----:B------:R1:W-:Y:S01]  /*8db0*/  STS [R7+0x880], R180 ;  /* 0x000880b407007388 */ /* 0x0003e20000000800 */
[----:B------:R-:W-:Y:S01]  /*8dc0*/  FMUL.FTZ R186, R81, -R186 ;  /* 0x800000ba51ba7220 */ /* 0x000fe20000410000 */
[C---:B------:R-:W-:Y:S01]  /*8dd0*/  FFMA.FTZ R112, R115.reuse, R153, R112 ;  /* 0x0000009973707223 */ /* 0x040fe20000010070 */
[----:B------:R-:W-:Y:S01]  /*8de0*/  FFMA.FTZ R114, R115, R5, -R114 ;  /* 0x0000000573727223 */ /* 0x000fe20000010872 */
[----:B------:R-:W-:Y:S01]  /*8df0*/  FMUL.FTZ R115, R79, -R174 ;  /* 0x800000ae4f737220 */ /* 0x000fe20000410000 */
[----:B0-----:R-:W-:Y:S01]  /*8e00*/  FMUL.FTZ R172, R129, UR47 ;  /* 0x0000002f81ac7c20 */ /* 0x001fe20008410000 */
[----:B------:R-:W-:Y:S01]  /*8e10*/  FFMA.FTZ R146, R79, R146, R112 ;  /* 0x000000924f927223 */ /* 0x000fe20000010070 */
[----:B------:R-:W-:Y:S01]  /*8e20*/  FFMA.FTZ R174, R162, UR47, R113 ;  /* 0x0000002fa2ae7c23 */ /* 0x000fe20008010071 */
[----:B------:R-:W-:Y:S01]  /*8e30*/  FADD.FTZ R112, R115, R114 ;  /* 0x0000007273707221 */ /* 0x000fe20000010000 */
[----:B------:R-:W-:Y:S01]  /*8e40*/  FFMA.FTZ R115, R167, UR46, -R172 ;  /* 0x0000002ea7737c23 */ /* 0x000fe200080108ac */
[----:B------:R-:W-:Y:S01]  /*8e50*/  FMUL.FTZ R114, R129, UR46 ;  /* 0x0000002e81727c20 */ /* 0x000fe20008410000 */
[----:B------:R-:W-:Y:S01]  /*8e60*/  FMUL.FTZ R174, R83, -R174 ;  /* 0x800000ae53ae7220 */ /* 0x000fe20000410000 */
[C---:B------:R-:W-:Y:S01]  /*8e70*/  FMUL.FTZ R113, R117.reuse, R112 ;  /* 0x0000007075717220 */ /* 0x040fe20000410000 */
[-C--:B------:R-:W-:Y:S01]  /*8e80*/  FMUL.FTZ R117, R117, R146.reuse ;  /* 0x0000009275757220 */ /* 0x080fe20000410000 */
[----:B------:R-:W-:Y:S01]  /*8e90*/  FMUL.FTZ R172, R84, R115 ;  /* 0x0000007354ac7220 */ /* 0x000fe20000410000 */
[----:B------:R-:W-:Y:S01]  /*8ea0*/  FFMA.FTZ R145, R167, UR47, R114 ;  /* 0x0000002fa7917c23 */ /* 0x000fe20008010072 */
[C---:B------:R-:W-:Y:S01]  /*8eb0*/  FFMA.FTZ R115, R118.reuse, R146, R113 ;  /* 0x0000009276737223 */ /* 0x040fe20000010071 */
[----:B------:R-:W-:Y:S01]  /*8ec0*/  FFMA.FTZ R113, R118, R112, -R117 ;  /* 0x0000007076717223 */ /* 0x000fe20000010875 */
[C---:B------:R-:W-:Y:S01]  /*8ed0*/  FMUL.FTZ R114, R78.reuse, -R171 ;  /* 0x800000ab4e727220 */ /* 0x040fe20000410000 */
[----:B------:R0:W-:Y:S01]  /*8ee0*/  STS [R7+0x888], R172 ;  /* 0x000888ac07007388 */ /* 0x0001e20000000800 */
[----:B------:R-:W-:Y:S01]  /*8ef0*/  FFMA.FTZ R143, R78, R143, R115 ;  /* 0x0000008f4e8f7223 */ /* 0x000fe20000010073 */
[----:B------:R-:W-:Y:S01]  /*8f00*/  FMUL.FTZ R117, R128, UR47 ;  /* 0x0000002f80757c20 */ /* 0x000fe20008410000 */
[----:B------:R-:W-:Y:S01]  /*8f10*/  FADD.FTZ R113, R114, R113 ;  /* 0x0000007172717221 */ /* 0x000fe20000010000 */
[----:B------:R2:W-:Y:S01]  /*8f20*/  STS [R7+0x884], R174 ;  /* 0x000884ae07007388 */ /* 0x0005e20000000800 */
[C---:B------:R-:W-:Y:S01]  /*8f30*/  FMUL.FTZ R118, R119.reuse, R143 ;  /* 0x0000008f77767220 */ /* 0x040fe20000410000 */
[----:B-1----:R-:W-:Y:S01]  /*8f40*/  FFMA.FTZ R180, R164, UR46, -R117 ;  /* 0x0000002ea4b47c23 */ /* 0x002fe20008010875 */
[-C--:B------:R-:W-:Y:S01]  /*8f50*/  FMUL.FTZ R115, R119, R113.reuse ;  /* 0x0000007177737220 */ /* 0x080fe20000410000 */
[----:B------:R-:W-:Y:S01]  /*8f60*/  FMUL.FTZ R117, R77, -R156 ;  /* 0x8000009c4d757220 */ /* 0x000fe20000410000 */
[C---:B------:R-:W-:Y:S01]  /*8f70*/  FFMA.FTZ R118, R120.reuse, R113, -R118 ;  /* 0x0000007178767223 */ /* 0x040fe20000010876 */
[----:B0-----:R-:W-:Y:S01]  /*8f80*/  FMUL.FTZ R172, R127, UR47 ;  /* 0x0000002f7fac7c20 */ /* 0x001fe20008410000 */
[----:B------:R-:W-:Y:S01]  /*8f90*/  FFMA.FTZ R114, R120, R143, R115 ;  /* 0x0000008f78727223 */ /* 0x000fe20000010073 */
[----:B------:R-:W-:Y:S01]  /*8fa0*/  FMUL.FTZ R119, R128, UR46 ;  /* 0x0000002e80777c20 */ /* 0x000fe20008410000 */
[----:B------:R-:W-:Y:S01]  /*8fb0*/  FADD.FTZ R118, R117, R118 ;  /* 0x0000007675767221 */ /* 0x000fe20000010000 */
[----:B------:R-:W-:Y:S01]  /*8fc0*/  FFMA.FTZ R115, R169, UR46, -R172 ;  /* 0x0000002ea9737c23 */ /* 0x000fe200080108ac */
[----:B------:R-:W-:Y:S01]  /*8fd0*/  FFMA.FTZ R148, R77, R148, R114 ;  /* 0x000000944d947223 */ /* 0x000fe20000010072 */
[----:B------:R-:W-:Y:S01]  /*8fe0*/  FFMA.FTZ R120, R164, UR47, R119 ;  /* 0x0000002fa4787c23 */ /* 0x000fe20008010077 */
[----:B------:R-:W-:Y:S01]  /*8ff0*/  FMUL.FTZ R114, R76, -R159 ;  /* 0x8000009f4c727220 */ /* 0x000fe20000410000 */
[----:B------:R-:W-:Y:S01]  /*9000*/  FMUL.FTZ R172, R86, R115 ;  /* 0x0000007356ac7220 */ /* 0x000fe20000410000 */
[C---:B------:R-:W-:Y:S01]  /*9010*/  FMUL.FTZ R115, R121.reuse, R148 ;  /* 0x0000009479737220 */ /* 0x040fe20000410000 */
[----:B------:R-:W-:Y:S01]  /*9020*/  FMUL.FTZ R121, R121, R118 ;  /* 0x0000007679797220 */ /* 0x000fe20000410000 */
[----:B------:R-:W-:Y:S01]  /*9030*/  FMUL.FTZ R120, R85, -R120 ;  /* 0x8000007855787220 */ /* 0x000fe20000410000 */
[----:B------:R-:W-:Y:S01]  /*9040*/  FMUL.FTZ R156, R127, UR46 ;  /* 0x0000002e7f9c7c20 */ /* 0x000fe20008410000 */
[C---:B------:R-:W-:Y:S01]  /*9050*/  FFMA.FTZ R115, R122.reuse, R118, -R115 ;  /* 0x000000767a737223 */ /* 0x040fe20000010873 */
[----:B------:R-:W-:Y:S01]  /*9060*/  FFMA.FTZ R121, R122, R148, R121 ;  /* 0x000000947a797223 */ /* 0x000fe20000010079 */
[----:B------:R-:W-:Y:S01]  /*9070*/  FMUL.FTZ R117, R126, UR47 ;  /* 0x0000002f7e757c20 */ /* 0x000fe20008410000 */
[----:B------:R0:W-:Y:S01]  /*9080*/  STS [R7+0x894], R120 ;  /* 0x0008947807007388 */ /* 0x0001e20000000800 */
[----:B------:R-:W-:Y:S01]  /*9090*/  FADD.FTZ R122, R114, R115 ;  /* 0x00000073727a7221 */ /* 0x000fe20000010000 */
[----:B------:R-:W-:Y:S01]  /*90a0*/  FFMA.FTZ R115, R169, UR47, R156 ;  /* 0x0000002fa9737c23 */ /* 0x000fe2000801009c */
[----:B------:R-:W-:Y:S01]  /*90b0*/  FFMA.FTZ R114, R76, R141, R121 ;  /* 0x0000008d4c727223 */ /* 0x000fe20000010079 */
[----:B------:R-:W-:Y:S01]  /*90c0*/  FFMA.FTZ R156, R166, UR46, -R117 ;  /* 0x0000002ea69c7c23 */ /* 0x000fe20008010875 */
[----:B------:R1:W-:Y:S01]  /*90d0*/  STS [R7+0x898], R172 ;  /* 0x000898ac07007388 */ /* 0x0003e20000000800 */
[----:B--2---:R-:W-:Y:S01]  /*90e0*/  FMUL.FTZ R174, R86, -R115 ;  /* 0x8000007356ae7220 */ /* 0x004fe20000410000 */
[----:B------:R-:W-:Y:S01]  /*90f0*/  FMUL.FTZ R176, R82, -R147 ;  /* 0x8000009352b07220 */ /* 0x000fe20000410000 */
[C---:B------:R-:W-:Y:S01]  /*9100*/  FFMA.FTZ R117, -R93.reuse, R44, R152 ;  /* 0x0000002c5d757223 */ /* 0x040fe20000010198 */
[-C--:B------:R-:W-:Y:S01]  /*9110*/  FMUL.FTZ R152, R93, R122.reuse ;  /* 0x0000007a5d987220 */ /* 0x080fe20000410000 */
[C---:B0-----:R-:W-:Y:S01]  /*9120*/  FMUL.FTZ R120, R123.reuse, R122 ;  /* 0x0000007a7b787220 */ /* 0x041fe20000410000 */
[-C--:B------:R-:W-:Y:S01]  /*9130*/  FMUL.FTZ R123, R123, R114.reuse ;  /* 0x000000727b7b7220 */ /* 0x080fe20000410000 */
[----:B------:R-:W-:Y:S01]  /*9140*/  FMUL.FTZ R141, R126, UR46 ;  /* 0x0000002e7e8d7c20 */ /* 0x000fe20008410000 */
[----:B------:R0:W-:Y:S01]  /*9150*/  STS [R7+0x87c], R176 ;  /* 0x00087cb007007388 */ /* 0x0001e20000000800 */
[C---:B------:R-:W-:Y:S01]  /*9160*/  FFMA.FTZ R115, R125.reuse, R114, R120 ;  /* 0x000000727d737223 */ /* 0x040fe20000010078 */
[----:B------:R-:W-:Y:S01]  /*9170*/  FFMA.FTZ R121, R125, R122, -R123 ;  /* 0x0000007a7d797223 */ /* 0x000fe2000001087b */
[C---:B------:R-:W-:Y:S01]  /*9180*/  FMUL.FTZ R120, R0.reuse, -R157 ;  /* 0x8000009d00787220 */ /* 0x040fe20000410000 */
[----:B-1----:R-:W-:Y:S01]  /*9190*/  FMUL.FTZ R172, R87, R156 ;  /* 0x0000009c57ac7220 */ /* 0x002fe20000410000 */
[----:B------:R-:W-:Y:S01]  /*91a0*/  FFMA.FTZ R155, R0, R155, R115 ;  /* 0x0000009b009b7223 */ /* 0x000fe20000010073 */
[----:B------:R-:W-:Y:S01]  /*91b0*/  FMUL.FTZ R180, R85, R180 ;  /* 0x000000b455b47220 */ /* 0x000fe20000410000 */
[----:B------:R-:W-:Y:S01]  /*91c0*/  FADD.FTZ R121, R120, R121 ;  /* 0x0000007978797221 */ /* 0x000fe20000010000 */
[----:B------:R-:W-:Y:S01]  /*91d0*/  FMUL.FTZ R120, R93, R114 ;  /* 0x000000725d787220 */ /* 0x000fe20000410000 */
[C---:B------:R-:W-:Y:S01]  /*91e0*/  FMUL.FTZ R115, R92.reuse, R155 ;  /* 0x0000009b5c737220 */ /* 0x040fe20000410000 */
[----:B------:R1:W-:Y:S01]  /*91f0*/  STS [R7+0x8a0], R172 ;  /* 0x0008a0ac07007388 */ /* 0x0003e20000000800 */
[----:B------:R-:W-:Y:S01]  /*9200*/  FMUL.FTZ R119, R92, R121 ;  /* 0x000000795c777220 */ /* 0x000fe20000410000 */
[----:B------:R-:W-:Y:S01]  /*9210*/  FMUL.FTZ R156, R137, R120 ;  /* 0x00000078899c7220 */ /* 0x000fe20000410000 */
[----:B------:R-:W-:Y:S01]  /*9220*/  FMUL.FTZ R123, R138, R115 ;  /* 0x000000738a7b7220 */ /* 0x000fe20000410000 */
[----:B0-----:R-:W-:Y:S01]  /*9230*/  FMUL.FTZ R176, R84, -R145 ;  /* 0x8000009154b07220 */ /* 0x001fe20000410000 */
[----:B------:R0:W-:Y:S01]  /*9240*/  STS [R7+0x89c], R174 ;  /* 0x00089cae07007388 */ /* 0x0001e20000000800 */
[-C--:B------:R-:W-:Y:S01]  /*9250*/  FFMA.FTZ R156, R117, R152.reuse, -R156 ;  /* 0x00000098759c7223 */ /* 0x080fe2000001089c */
[-C--:B------:R-:W-:Y:S01]  /*9260*/  FFMA.FTZ R125, R150, R119.reuse, -R123 ;  /* 0x00000077967d7223 */ /* 0x080fe2000001087b */
[----:B------:R-:W-:Y:S01]  /*9270*/  FMUL.FTZ R119, R138, R119 ;  /* 0x000000778a777220 */ /* 0x000fe20000410000 */
[----:B------:R-:W-:Y:S01]  /*9280*/  FMUL.FTZ R152, R137, R152 ;  /* 0x0000009889987220 */ /* 0x000fe20000410000 */
[----:B-1----:R-:W-:Y:S01]  /*9290*/  FFMA.FTZ R172, R166, UR47, R141 ;  /* 0x0000002fa6ac7c23 */ /* 0x002fe2000801008d */
[C---:B------:R-:W-:Y:S01]  /*92a0*/  FMUL.FTZ R141, R95.reuse, R118 ;  /* 0x000000765f8d7220 */ /* 0x040fe20000410000 */
[----:B------:R-:W-:Y:S01]  /*92b0*/  FFMA.FTZ R123, R150, R115, R119 ;  /* 0x00000073967b7223 */ /* 0x000fe20000010077 */
[----:B------:R-:W-:Y:S01]  /*92c0*/  FMUL.FTZ R119, R95, R148 ;  /* 0x000000945f777220 */ /* 0x000fe20000410000 */
[----:B------:R1:W-:Y:S01]  /*92d0*/  STS [R7+0x88c], R176 ;  /* 0x00088cb007007388 */ /* 0x0003e20000000800 */
[----:B------:R-:W-:Y:S01]  /*92e0*/  FFMA.FTZ R152, R117, R120, R152 ;  /* 0x0000007875987223 */ /* 0x000fe20000010098 */
[----:B------:R-:W-:Y:S01]  /*92f0*/  FADD.FTZ R123, RZ, R123 ;  /* 0x0000007bff7b7221 */ /* 0x000fe20000010000 */
[----:B------:R-:W-:Y:S01]  /*9300*/  FMUL.FTZ R145, R136, R119 ;  /* 0x0000007788917220 */ /* 0x000fe20000410000 */
[----:B------:R2:W-:Y:S01]  /*9310*/  STS [R7+0x890], R180 ;  /* 0x000890b407007388 */ /* 0x0005e20000000800 */
[----:B------:R-:W-:Y:S01]  /*9320*/  FMUL.FTZ R182, R87, -R172 ;  /* 0x800000ac57b67220 */ /* 0x000fe20000410000 */
[----:B------:R-:W-:Y:S01]  /*9330*/  FADD.FTZ R123, R123, R152 ;  /* 0x000000987b7b7221 */ /* 0x000fe20000010000 */
[-C--:B0-----:R-:W-:Y:S01]  /*9340*/  FFMA.FTZ R174, R154, R141.reuse, -R145 ;  /* 0x0000008d9aae7223 */ /* 0x081fe20000010891 */
[----:B------:R-:W-:Y:S01]  /*9350*/  FMUL.FTZ R141, R136, R141 ;  /* 0x0000008d888d7220 */ /* 0x000fe20000410000 */
[C---:B------:R-:W-:Y:S01]  /*9360*/  FMUL.FTZ R152, R94.reuse, R143 ;  /* 0x0000008f5e987220 */ /* 0x040fe20000410000 */
[----:B-1----:R-:W-:Y:S01]  /*9370*/  FMUL.FTZ R176, R94, R113 ;  /* 0x000000715eb07220 */ /* 0x002fe20000410000 */
[----:B------:R-:W-:Y:S01]  /*9380*/  FADD.FTZ R125, RZ, R125 ;  /* 0x0000007dff7d7221 */ /* 0x000fe20000010000 */
[----:B------:R-:W-:Y:S01]  /*9390*/  FFMA.FTZ R172, R154, R119, R141 ;  /* 0x000000779aac7223 */ /* 0x000fe2000001008d */
[C---:B------:R-:W-:Y:S01]  /*93a0*/  FMUL.FTZ R141, R135.reuse, R152 ;  /* 0x00000098878d7220 */ /* 0x040fe20000410000 */
[-C--:B--2---:R-:W-:Y:S01]  /*93b0*/  FMUL.FTZ R180, R135, R176.reuse ;  /* 0x000000b087b47220 */ /* 0x084fe20000410000 */
[----:B------:R-:W-:Y:S01]  /*93c0*/  FADD.FTZ R125, R125, R156 ;  /* 0x0000009c7d7d7221 */ /* 0x000fe20000010000 */
[----:B------:R-:W-:Y:S01]  /*93d0*/  FADD.FTZ R123, R123, R172 ;  /* 0x000000ac7b7b7221 */ /* 0x000fe20000010000 */
[C---:B------:R-:W-:Y:S01]  /*93e0*/  FFMA.FTZ R176, R161.reuse, R176, -R141 ;  /* 0x000000b0a1b07223 */ /* 0x040fe2000001088d */
[----:B------:R-:W-:Y:S01]  /*93f0*/  FFMA.FTZ R180, R161, R152, R180 ;  /* 0x00000098a1b47223 */ /* 0x000fe200000100b4 */
[----:B------:R-:W-:Y:S01]  /*9400*/  FADD.FTZ R125, R125, R174 ;  /* 0x000000ae7d7d7221 */ /* 0x000fe20000010000 */
[----:B------:R-:W-:Y:S01]  /*9410*/  FMUL.FTZ R141, R97, R112 ;  /* 0x00000070618d7220 */ /* 0x000fe20000410000 */
[----:B------:R-:W-:Y:S01]  /*9420*/  FMUL.FTZ R156, R96, R153 ;  /* 0x00000099609c7220 */ /* 0x000fe20000410000 */
[----:B------:R-:W-:Y:S01]  /*9430*/  FADD.FTZ R180, R123, R180 ;  /* 0x000000b47bb47221 */ /* 0x000fe20000010000 */
[----:B------:R-:W-:Y:S01]  /*9440*/  FMUL.FTZ R123, R97, R146 ;  /* 0x00000092617b7220 */ /* 0x000fe20000410000 */
[----:B------:R-:W-:Y:S01]  /*9450*/  FADD.FTZ R125, R125, R176 ;  /* 0x000000b07d7d7221 */ /* 0x000fe20000010000 */
[----:B------:R0:W-:Y:S01]  /*9460*/  STS [R7+0x8a4], R182 ;  /* 0x0008a4b607007388 */ /* 0x0001e20000000800 */
[C---:B------:R-:W-:Y:S01]  /*9470*/  FMUL.FTZ R145, R134.reuse, R141 ;  /* 0x0000008d86917220 */ /* 0x040fe20000410000 */
[----:B------:R-:W-:Y:S01]  /*9480*/  FMUL.FTZ R172, R134, R123 ;  /* 0x0000007b86ac7220 */ /* 0x000fe20000410000 */
[----:B------:R-:W-:Y:S01]  /*9490*/  FMUL.FTZ R174, R96, R5 ;  /* 0x0000000560ae7220 */ /* 0x000fe20000410000 */
[----:B------:R-:W-:Y:S01]  /*94a0*/  FMUL.FTZ R147, R99, R4 ;  /* 0x0000000463937220 */ /* 0x000fe20000410000 */
[C---:B------:R-:W-:Y:S01]  /*94b0*/  FFMA.FTZ R145, R158.reuse, R123, R145 ;  /* 0x0000007b9e917223 */ /* 0x040fe20000010091 */
[----:B------:R-:W-:Y:S01]  /*94c0*/  FFMA.FTZ R172, R158, R141, -R172 ;  /* 0x0000008d9eac7223 */ /* 0x000fe200000108ac */
[----:B------:R-:W-:Y:S01]  /*94d0*/  FMUL.FTZ R159, R124, UR47 ;  /* 0x0000002f7c9f7c20 */ /* 0x000fe20008410000 */
[----:B------:R-:W-:Y:S01]  /*94e0*/  FMUL.FTZ R190, R79, -R190 ;  /* 0x800000be4fbe7220 */ /* 0x000fe20000410000 */
[----:B------:R-:W-:Y:S01]  /*94f0*/  FADD.FTZ R145, R180, R145 ;  /* 0x00000091b4917221 */ /* 0x000fe20000010000 */
[----:B0-----:R-:W-:Y:S01]  /*9500*/  FMUL.FTZ R182, R133, R156 ;  /* 0x0000009c85b67220 */ /* 0x001fe20000410000 */
[----:B------:R-:W-:Y:S01]  /*9510*/  FADD.FTZ R141, R125, R172 ;  /* 0x000000ac7d8d7221 */ /* 0x000fe20000010000 */
[----:B------:R-:W-:Y:S01]  /*9520*/  FMUL.FTZ R125, R99, R168 ;  /* 0x000000a8637d7220 */ /* 0x000fe20000410000 */
[----:B------:R-:W-:Y:S01]  /*9530*/  FMUL.FTZ R180, R98, R142 ;  /* 0x0000008e62b47220 */ /* 0x000fe20000410000 */
[-C--:B------:R-:W-:Y:S01]  /*9540*/  FFMA.FTZ R182, R163, R174.reuse, -R182 ;  /* 0x000000aea3b67223 */ /* 0x080fe200000108b6 */
[----:B------:R-:W-:Y:S01]  /*9550*/  FMUL.FTZ R174, R133, R174 ;  /* 0x000000ae85ae7220 */ /* 0x000fe20000410000 */
[----:B------:R-:W-:Y:S01]  /*9560*/  FMUL.FTZ R157, R132, R125 ;  /* 0x0000007d849d7220 */ /* 0x000fe20000410000 */
[----:B------:R0:W-:Y:S01]  /*9570*/  STS [R7+0x874], R186 ;  /* 0x000874ba07007388 */ /* 0x0001e20000000800 */
[----:B------:R-:W-:Y:S01]  /*9580*/  FADD.FTZ R141, R141, R182 ;  /* 0x000000b68d8d7221 */ /* 0x000fe20000010000 */
[----:B------:R-:W-:Y:S01]  /*9590*/  FFMA.FTZ R174, R163, R156, R174 ;  /* 0x0000009ca3ae7223 */ /* 0x000fe200000100ae */
[-C--:B------:R-:W-:Y:S01]  /*95a0*/  FFMA.FTZ R176, R160, R147.reuse, -R157 ;  /* 0x00000093a0b07223 */ /* 0x080fe2000001089d */
[----:B------:R-:W-:Y:S01]  /*95b0*/  FMUL.FTZ R147, R132, R147 ;  /* 0x0000009384937220 */ /* 0x000fe20000410000 */
[C---:B------:R-:W-:Y:S01]  /*95c0*/  FFMA.FTZ R165, -R98.reuse, R51, R165 ;  /* 0x0000003362a57223 */ /* 0x040fe200000101a5 */
[----:B------:R-:W-:Y:S01]  /*95d0*/  FADD.FTZ R145, R145, R174 ;  /* 0x000000ae91917221 */ /* 0x000fe20000010000 */
[----:B------:R-:W-:Y:S01]  /*95e0*/  FMUL.FTZ R172, R98, R140 ;  /* 0x0000008c62ac7220 */ /* 0x000fe20000410000 */
[----:B------:R-:W-:Y:S01]  /*95f0*/  FFMA.FTZ R174, R160, R125, R147 ;  /* 0x0000007da0ae7223 */ /* 0x000fe20000010093 */
[----:B------:R-:W-:Y:S01]  /*9600*/  FFMA.FTZ R159, R210, UR46, -R159 ;  /* 0x0000002ed29f7c23 */ /* 0x000fe2000801089f */
[----:B0-----:R-:W-:Y:S01]  /*9610*/  FMUL.FTZ R186, R131, R180 ;  /* 0x000000b483ba7220 */ /* 0x001fe20000410000 */
[----:B------:R-:W-:Y:S01]  /*9620*/  FADD.FTZ R176, R141, R176 ;  /* 0x000000b08db07221 */ /* 0x000fe20000010000 */
[----:B------:R-:W-:Y:S01]  /*9630*/  FMUL.FTZ R141, R101, R149 ;  /* 0x00000095658d7220 */ /* 0x000fe20000410000 */
[----:B------:R0:W-:Y:S01]  /*9640*/  STS [R7+0x864], R190 ;  /* 0x000864be07007388 */ /* 0x0001e20000000800 */
[-C--:B------:R-:W-:Y:S01]  /*9650*/  FMUL.FTZ R147, R131, R172.reuse ;  /* 0x000000ac83937220 */ /* 0x080fe20000410000 */
[----:B------:R-:W-:Y:S01]  /*9660*/  FADD.FTZ R145, R145, R174 ;  /* 0x000000ae91917221 */ /* 0x000fe20000010000 */
[----:B------:R-:W-:Y:S01]  /*9670*/  FFMA.FTZ R186, R165, R172, R186 ;  /* 0x000000aca5ba7223 */ /* 0x000fe200000100ba */
[C---:B------:R-:W-:Y:S01]  /*9680*/  FMUL.FTZ R174, R102.reuse, R170 ;  /* 0x000000aa66ae7220 */ /* 0x040fe20000410000 */
[C---:B------:R-:W-:Y:S01]  /*9690*/  FFMA.FTZ R162, -R101.reuse, R52, R162 ;  /* 0x0000003465a27223 */ /* 0x040fe200000101a2 */
[----:B------:R-:W-:Y:S01]  /*96a0*/  FMUL.FTZ R157, R101, R151 ;  /* 0x00000097659d7220 */ /* 0x000fe20000410000 */
[----:B------:R-:W-:Y:S01]  /*96b0*/  FFMA.FTZ R147, R165, R180, -R147 ;  /* 0x000000b4a5937223 */ /* 0x000fe20000010893 */
[----:B------:R-:W-:Y:S01]  /*96c0*/  FADD.FTZ R145, R145, R186 ;  /* 0x000000ba91917221 */ /* 0x000fe20000010000 */
[----:B------:R-:W-:Y:S01]  /*96d0*/  FFMA.FTZ R167, -R102, R53, R167 ;  /* 0x0000003566a77223 */ /* 0x000fe200000101a7 */
[----:B0-----:R-:W-:Y:S01]  /*96e0*/  FMUL.FTZ R190, R88, R159 ;  /* 0x0000009f58be7220 */ /* 0x001fe20000410000 */
[----:B------:R-:W-:Y:S01]  /*96f0*/  FMUL.FTZ R159, R130, R141 ;  /* 0x0000008d829f7220 */ /* 0x000fe20000410000 */
[----:B------:R-:W-:Y:S01]  /*9700*/  FMUL.FTZ R180, R102, R184 ;  /* 0x000000b866b47220 */ /* 0x000fe20000410000 */
[----:B------:R-:W-:Y:S01]  /*9710*/  FMUL.FTZ R186, R129, R174 ;  /* 0x000000ae81ba7220 */ /* 0x000fe20000410000 */
[----:B------:R0:W-:Y:S01]  /*9720*/  STS [R7+0x860], R192 ;  /* 0x000860c007007388 */ /* 0x0001e20000000800 */
[-C--:B------:R-:W-:Y:S01]  /*9730*/  FFMA.FTZ R182, R162, R157.reuse, -R159 ;  /* 0x0000009da2b67223 */ /* 0x080fe2000001089f */
[----:B------:R-:W-:Y:S01]  /*9740*/  FMUL.FTZ R157, R130, R157 ;  /* 0x0000009d829d7220 */ /* 0x000fe20000410000 */
[----:B------:R-:W-:Y:S01]  /*9750*/  FMUL.FTZ R171, R124, UR46 ;  /* 0x0000002e7cab7c20 */ /* 0x000fe20008410000 */
[----:B------:R1:W-:Y:S01]  /*9760*/  STS [R7+0x8a8], R190 ;  /* 0x0008a8be07007388 */ /* 0x0003e20000000800 */
[----:B------:R-:W-:Y:S01]  /*9770*/  FADD.FTZ R147, R176, R147 ;  /* 0x00000093b0937221 */ /* 0x000fe20000010000 */
[----:B------:R-:W-:Y:S01]  /*9780*/  FFMA.FTZ R164, -R103, R54, R164 ;  /* 0x0000003667a47223 */ /* 0x000fe200000101a4 */
[----:B------:R-:W-:Y:S01]  /*9790*/  FFMA.FTZ R171, R210, UR47, R171 ;  /* 0x0000002fd2ab7c23 */ /* 0x000fe200080100ab */
[----:B------:R2:W-:Y:S01]  /*97a0*/  STS [R7+0x854], R194 ;  /* 0x000854c207007388 */ /* 0x0005e20000000800 */
[C---:B------:R-:W-:Y:S01]  /*97b0*/  FMUL.FTZ R176, R104.reuse, R178 ;  /* 0x000000b268b07220 */ /* 0x040fe20000410000 */
[----:B0-----:R-:W-:Y:S01]  /*97c0*/  FMUL.FTZ R192, R139, UR47 ;  /* 0x0000002f8bc07c20 */ /* 0x001fe20008410000 */
[----:B------:R-:W-:Y:S01]  /*97d0*/  FADD.FTZ R147, R147, R182 ;  /* 0x000000b693937221 */ /* 0x000fe20000010000 */
[C---:B------:R-:W-:Y:S01]  /*97e0*/  FMUL.FTZ R182, R104.reuse, R188 ;  /* 0x000000bc68b67220 */ /* 0x040fe20000410000 */
[----:B------:R-:W-:Y:S01]  /*97f0*/  FFMA.FTZ R169, -R104, R55, R169 ;  /* 0x0000003768a97223 */ /* 0x000fe200000101a9 */
[-C--:B-1----:R-:W-:Y:S01]  /*9800*/  FFMA.FTZ R190, R167, R180.reuse, -R186 ;  /* 0x000000b4a7be7223 */ /* 0x082fe200000108ba */
[----:B------:R-:W-:Y:S01]  /*9810*/  FMUL.FTZ R186, R129, R180 ;  /* 0x000000b481ba7220 */ /* 0x000fe20000410000 */
[----:B------:R-:W-:Y:S01]  /*9820*/  FFMA.FTZ R180, R162, R141, R157 ;  /* 0x0000008da2b47223 */ /* 0x000fe2000001009d */
[----:B------:R-:W-:Y:S01]  /*9830*/  FMUL.FTZ R157, R103, R185 ;  /* 0x000000b9679d7220 */ /* 0x000fe20000410000 */
[----:B--2---:R-:W-:Y:S01]  /*9840*/  FFMA.FTZ R194, R207, UR46, -R192 ;  /* 0x0000002ecfc27c23 */ /* 0x004fe200080108c0 */
[----:B------:R-:W-:Y:S01]  /*9850*/  FFMA.FTZ R186, R167, R174, R186 ;  /* 0x000000aea7ba7223 */ /* 0x000fe200000100ba */
[----:B------:R-:W-:Y:S01]  /*9860*/  FADD.FTZ R145, R145, R180 ;  /* 0x000000b491917221 */ /* 0x000fe20000010000 */
[----:B------:R-:W-:Y:S01]  /*9870*/  FMUL.FTZ R192, R88, -R171 ;  /* 0x800000ab58c07220 */ /* 0x000fe20000410000 */
[----:B------:R-:W-:Y:S01]  /*9880*/  FMUL.FTZ R194, R89, R194 ;  /* 0x000000c259c27220 */ /* 0x000fe20000410000 */
[----:B------:R-:W-:Y:S01]  /*9890*/  FMUL.FTZ R180, R139, UR46 ;  /* 0x0000002e8bb47c20 */ /* 0x000fe20008410000 */
[----:B------:R-:W-:Y:S01]  /*98a0*/  FADD.FTZ R186, R145, R186 ;  /* 0x000000ba91ba7221 */ /* 0x000fe20000010000 */
[----:B------:R-:W-:Y:S01]  /*98b0*/  FMUL.FTZ R145, R103, R173 ;  /* 0x000000ad67917220 */ /* 0x000fe20000410000 */
[----:B------:R0:W-:Y:S01]  /*98c0*/  STS [R7+0x8ac], R192 ;  /* 0x0008acc007007388 */ /* 0x0001e20000000800 */
[----:B------:R-:W-:Y:S01]  /*98d0*/  FMUL.FTZ R171, R110, UR47 ;  /* 0x0000002f6eab7c20 */ /* 0x000fe20008410000 */
[----:B------:R-:W-:Y:S01]  /*98e0*/  FADD.FTZ R147, R147, R190 ;  /* 0x000000be93937221 */ /* 0x000fe20000010000 */
[----:B------:R-:W-:Y:S01]  /*98f0*/  FMUL.FTZ R159, R128, R145 ;  /* 0x00000091809f7220 */ /* 0x000fe20000410000 */
[----:B------:R1:W-:Y:S01]  /*9900*/  STS [R7+0x8b0], R194 ;  /* 0x0008b0c207007388 */ /* 0x0003e20000000800 */
[----:B------:R-:W-:Y:S01]  /*9910*/  FMUL.FTZ R189, R110, UR46 ;  /* 0x0000002e6ebd7c20 */ /* 0x000fe20008410000 */
[C---:B------:R-:W-:Y:S01]  /*9920*/  FFMA.FTZ R171, R204.reuse, UR46, -R171 ;  /* 0x0000002eccab7c23 */ /* 0x040fe200080108ab */
[----:B------:R-:W-:Y:S01]  /*9930*/  FFMA.FTZ R166, -R105, R56, R166 ;  /* 0x0000003869a67223 */ /* 0x000fe200000101a6 */
[----:B------:R2:W-:Y:S01]  /*9940*/  STS [R7+0x850], R208 ;  /* 0x000850d007007388 */ /* 0x0005e20000000800 */
[----:B------:R-:W-:Y:S01]  /*9950*/  FFMA.FTZ R189, R204, UR47, R189 ;  /* 0x0000002fccbd7c23 */ /* 0x000fe200080100bd */
[----:B0-----:R-:W-:Y:S01]  /*9960*/  FMUL.FTZ R192, R127, R176 ;  /* 0x000000b07fc07220 */ /* 0x001fe20000410000 */
[C---:B------:R-:W-:Y:S01]  /*9970*/  FMUL.FTZ R177, R106.reuse, R196 ;  /* 0x000000c46ab17220 */ /* 0x040fe20000410000 */
[----:B------:R-:W-:Y:S01]  /*9980*/  FFMA.FTZ R210, -R106, R57, R210 ;  /* 0x000000396ad27223 */ /* 0x000fe200000101d2 */
[----:B------:R-:W-:Y:S01]  /*9990*/  FMUL.FTZ R187, R107, R198 ;  /* 0x000000c66bbb7220 */ /* 0x000fe20000410000 */
[----:B-1----:R-:W-:Y:S01]  /*99a0*/  FFMA.FTZ R194, R207, UR47, R180 ;  /* 0x0000002fcfc27c23 */ /* 0x002fe200080100b4 */
        /* <DEDUP_REMOVED lines=8> */
[----:B------:R-:W-:Y:S01]  /*9a30*/  FMUL.FTZ R194, R89, -R194 ;  /* 0x800000c259c27220 */ /* 0x000fe20000410000 */
[----:B------:R-:W-:Y:S01]  /*9a40*/  FADD.FTZ R157, R186, R157 ;  /* 0x0000009dba9d7221 */ /* 0x000fe20000010000 */
[C---:B------:R-:W-:Y:S01]  /*9a50*/  FMUL.FTZ R192, R90.reuse, R171 ;  /* 0x000000ab5ac07220 */ /* 0x040fe20000410000 */
[----:B--2---:R-:W-:Y:S01]  /*9a60*/  FMUL.FTZ R208, R90, -R189 ;  /* 0x800000bd5ad07220 */ /* 0x004fe20000410000 */
[----:B------:R-:W-:Y:S01]  /*9a70*/  FMUL.FTZ R171, R105, R183 ;  /* 0x000000b769ab7220 */ /* 0x000fe20000410000 */
[----:B------:R-:W-:Y:S01]  /*9a80*/  FADD.FTZ R182, R157, R182 ;  /* 0x000000b69db67221 */ /* 0x000fe20000010000 */
[----:B------:R-:W-:Y:S01]  /*9a90*/  FMUL.FTZ R175, R126, R147 ;  /* 0x000000937eaf7220 */ /* 0x000fe20000410000 */
[----:B------:R-:W-:Y:S01]  /*9aa0*/  FMUL.FTZ R157, R106, R206 ;  /* 0x000000ce6a9d7220 */ /* 0x000fe20000410000 */
[----:B------:R-:W-:Y:S01]  /*9ab0*/  STS [R7+0x8b4], R194 ;  /* 0x0008b4c207007388 */ /* 0x000fe20000000800 */
[----:B------:R-:W-:Y:S01]  /*9ac0*/  FADD.FTZ R159, R180, R159 ;  /* 0x0000009fb49f7221 */ /* 0x000fe20000010000 */
[----:B------:R-:W-:Y:S01]  /*9ad0*/  FFMA.FTZ R186, R166, R171, -R175 ;  /* 0x000000aba6ba7223 */ /* 0x000fe200000108af */
[----:B------:R-:W-:Y:S01]  /*9ae0*/  FMUL.FTZ R179, R124, R157 ;  /* 0x0000009d7cb37220 */ /* 0x000fe20000410000 */
[----:B------:R0:W-:Y:S01]  /*9af0*/  STS [R7+0x8b8], R192 ;  /* 0x0008b8c007007388 */ /* 0x0001e20000000800 */
[----:B------:R-:W-:Y:S01]  /*9b00*/  FMUL.FTZ R171, R126, R171 ;  /* 0x000000ab7eab7220 */ /* 0x000fe20000410000 */
[C---:B------:R-:W-:Y:S01]  /*9b10*/  FMUL.FTZ R175, R107.reuse, R200 ;  /* 0x000000c86baf7220 */ /* 0x040fe20000410000 */
[----:B------:R-:W-:Y:S01]  /*9b20*/  FFMA.FTZ R190, R210, R177, -R179 ;  /* 0x000000b1d2be7223 */ /* 0x000fe200000108b3 */
[----:B------:R1:W-:Y:S01]  /*9b30*/  STS [R7+0x8bc], R208 ;  /* 0x0008bcd007007388 */ /* 0x0003e20000000800 */
[----:B------:R-:W-:Y:S01]  /*9b40*/  FFMA.FTZ R171, R166, R147, R171 ;  /* 0x00000093a6ab7223 */ /* 0x000fe200000100ab */
[----:B------:R-:W-:Y:S01]  /*9b50*/  FFMA.FTZ R180, -R107, R58, R207 ;  /* 0x0000003a6bb47223 */ /* 0x000fe200000101cf */
[----:B------:R-:W-:Y:S01]  /*9b60*/  FMUL.FTZ R179, R139, R175 ;  /* 0x000000af8bb37220 */ /* 0x000fe20000410000 */
[----:B------:R-:W-:Y:S01]  /*9b70*/  FMUL.FTZ R177, R124, R177 ;  /* 0x000000b17cb17220 */ /* 0x000fe20000410000 */
[----:B------:R-:W-:Y:S01]  /*9b80*/  FADD.FTZ R171, R182, R171 ;  /* 0x000000abb6ab7221 */ /* 0x000fe20000010000 */
[----:B------:R-:W-:Y:S01]  /*9b90*/  FADD.FTZ R159, R159, R186 ;  /* 0x000000ba9f9f7221 */ /* 0x000fe20000010000 */
[----:B0-----:R-:W-:Y:S01]  /*9ba0*/  FFMA.FTZ R192, R180, R187, -R179 ;  /* 0x000000bbb4c07223 */ /* 0x001fe200000108b3 */
[----:B------:R-:W-:Y:S01]  /*9bb0*/  FFMA.FTZ R182, R210, R157, R177 ;  /* 0x0000009dd2b67223 */ /* 0x000fe200000100b1 */
[----:B------:R-:W-:Y:S01]  /*9bc0*/  FMUL.FTZ R187, R139, R187 ;  /* 0x000000bb8bbb7220 */ /* 0x000fe20000410000 */
[----:B------:R-:W-:Y:S01]  /*9bd0*/  IADD3 R177, PT, PT, R116, 0x20, RZ ;  /* 0x0000002074b17810 */ /* 0x000fe20007ffe0ff */
[----:B------:R-:W-:Y:S01]  /*9be0*/  FADD.FTZ R159, R159, R190 ;  /* 0x000000be9f9f7221 */ /* 0x000fe20000010000 */
[----:B------:R-:W-:Y:S01]  /*9bf0*/  FADD.FTZ R171, R171, R182 ;  /* 0x000000b6abab7221 */ /* 0x000fe20000010000 */
[----:B------:R-:W-:Y:S01]  /*9c00*/  FFMA.FTZ R194, R180, R175, R187 ;  /* 0x000000afb4c27223 */ /* 0x000fe200000100bb */
[----:B------:R-:W-:Y:S01]  /*9c10*/  LEA.HI R177, R177, R116, RZ, 0x1b ;  /* 0x00000074b1b17211 */ /* 0x000fe200078fd8ff */
[----:B------:R-:W-:Y:S01]  /*9c20*/  FMUL.FTZ R182, R203, UR45 ;  /* 0x0000002dcbb67c20 */ /* 0x000fe20008410000 */
[----:B------:R-:W-:Y:S01]  /*9c30*/  FMUL.FTZ R190, R205, UR45 ;  /* 0x0000002dcdbe7c20 */ /* 0x000fe20008410000 */
[----:B------:R-:W-:Y:S01]  /*9c40*/  FADD.FTZ R194, R171, R194 ;  /* 0x000000c2abc27221 */ /* 0x000fe20000010000 */
[----:B------:R-:W-:Y:S01]  /*9c50*/  LEA R219, R177, UR28, 0x2 ;  /* 0x0000001cb1db7c11 */ /* 0x000fe2000f8e10ff */
[----:B------:R-:W-:Y:S01]  /*9c60*/  BAR.SYNC.DEFER_BLOCKING 0x0 ;  /* 0x0000000000007b1d */ /* 0x000fe20000010000 */
[----:B------:R-:W-:Y:S01]  /*9c70*/  FMUL.FTZ R171, R200, UR45 ;  /* 0x0000002dc8ab7c20 */ /* 0x000fe20008410000 */
[----:B------:R-:W-:Y:S01]  /*9c80*/  FADD.FTZ R186, R159, R192 ;  /* 0x000000c09fba7221 */ /* 0x000fe20000010000 */
[----:B------:R-:W-:Y:S01]  /*9c90*/  FFMA.FTZ R159, R205, UR44, R182 ;  /* 0x0000002ccd9f7c23 */ /* 0x000fe200080100b6 */
[----:B------:R-:W-:Y:S01]  /*9ca0*/  FMUL.FTZ R189, R196, UR45 ;  /* 0x0000002dc4bd7c20 */ /* 0x000fe20008410000 */
[----:B------:R-:W-:Y:S01]  /*9cb0*/  FFMA.FTZ R182, R198, UR44, -R171 ;  /* 0x0000002cc6b67c23 */ /* 0x000fe200080108ab */
[----:B------:R-:W-:Y:S01]  /*9cc0*/  FFMA.FTZ R171, R203, UR44, -R190 ;  /* 0x0000002ccbab7c23 */ /* 0x000fe200080108be */
[----:B------:R-:W-:Y:S01]  /*9cd0*/  FMUL.FTZ R190, R181, UR45 ;  /* 0x0000002db5be7c20 */ /* 0x000fe20008410000 */
[----:B------:R-:W-:Y:S01]  /*9ce0*/  FMUL.FTZ R192, R173, UR45 ;  /* 0x0000002dadc07c20 */ /* 0x000fe20008410000 */
[----:B-1----:R-:W-:Y:S01]  /*9cf0*/  FMUL.FTZ R7, R178, UR45 ;  /* 0x0000002db2077c20 */ /* 0x002fe20008410000 */
[----:B------:R-:W-:Y:S01]  /*9d00*/  FMUL.FTZ R191, R188, UR45 ;  /* 0x0000002dbcbf7c20 */ /* 0x000fe20008410000 */
[C---:B------:R-:W-:Y:S01]  /*9d10*/  FFMA.FTZ R187, R183.reuse, UR44, -R190 ;  /* 0x0000002cb7bb7c23 */ /* 0x040fe200080108be */
[----:B------:R-:W-:Y:S01]  /*9d20*/  FMUL.FTZ R190, R183, UR45 ;  /* 0x0000002db7be7c20 */ /* 0x000fe20008410000 */
[----:B------:R-:W-:Y:S01]  /*9d30*/  FFMA.FTZ R183, R206, UR44, R189 ;  /* 0x0000002cceb77c23 */ /* 0x000fe200080100bd */
[C---:B------:R-:W-:Y:S01]  /*9d40*/  FFMA.FTZ R195, R185.reuse, UR44, -R192 ;  /* 0x0000002cb9c37c23 */ /* 0x040fe200080108c0 */
[----:B------:R-:W-:Y:S01]  /*9d50*/  FMUL.FTZ R192, R185, UR45 ;  /* 0x0000002db9c07c20 */ /* 0x000fe20008410000 */
[----:B------:R-:W-:Y:S01]  /*9d60*/  FFMA.FTZ R189, R181, UR44, R190 ;  /* 0x0000002cb5bd7c23 */ /* 0x000fe200080100be */
[----:B------:R-:W-:Y:S01]  /*9d70*/  FFMA.FTZ R190, R188, UR44, -R7 ;  /* 0x0000002cbcbe7c23 */ /* 0x000fe20008010807 */
[----:B------:R-:W-:Y:S01]  /*9d80*/  FMUL.FTZ R7, R170, UR45 ;  /* 0x0000002daa077c20 */ /* 0x000fe20008410000 */
[----:B------:R-:W-:Y:S01]  /*9d90*/  FFMA.FTZ R217, R173, UR44, R192 ;  /* 0x0000002cadd97c23 */ /* 0x000fe200080100c0 */
[C---:B------:R-:W-:Y:S01]  /*9da0*/  FMUL.FTZ R185, R184.reuse, UR45 ;  /* 0x0000002db8b97c20 */ /* 0x040fe20008410000 */
[----:B------:R-:W-:Y:S01]  /*9db0*/  FMUL.FTZ R188, R149, UR45 ;  /* 0x0000002d95bc7c20 */ /* 0x000fe20008410000 */
[----:B------:R-:W-:Y:S01]  /*9dc0*/  FFMA.FTZ R192, R184, UR44, -R7 ;  /* 0x0000002cb8c07c23 */ /* 0x000fe20008010807 */
[----:B------:R-:W-:Y:S01]  /*9dd0*/  FMUL.FTZ R7, R140, UR45 ;  /* 0x0000002d8c077c20 */ /* 0x000fe20008410000 */
[----:B------:R-:W0:Y:S01]  /*9de0*/  LDS R219, [R219+0x8c0] ;  /* 0x0008c000dbdb7984 */ /* 0x000e220000000800 */
[----:B------:R-:W-:Y:S01]  /*9df0*/  ISETP.GE.AND P2, PT, R6, 0x1, PT ;  /* 0x000000010600780c */ /* 0x000fe20003f46270 */
[----:B------:R-:W-:Y:S01]  /*9e00*/  FFMA.FTZ R212, R178, UR44, R191 ;  /* 0x0000002cb2d47c23 */ /* 0x000fe200080100bf */
[C---:B------:R-:W-:Y:S01]  /*9e10*/  FFMA.FTZ R184, R142.reuse, UR44, -R7 ;  /* 0x0000002c8eb87c23 */ /* 0x040fe20008010807 */
[----:B------:R-:W-:Y:S01]  /*9e20*/  FMUL.FTZ R7, R142, UR45 ;  /* 0x0000002d8e077c20 */ /* 0x000fe20008410000 */
[----:B------:R-:W-:Y:S01]  /*9e30*/  FMUL.FTZ R191, R168, UR45 ;  /* 0x0000002da8bf7c20 */ /* 0x000fe20008410000 */
[----:B------:R-:W-:Y:S01]  /*9e40*/  FMUL.FTZ R142, R153, UR45 ;  /* 0x0000002d998e7c20 */ /* 0x000fe20008410000 */
[C---:B------:R-:W-:Y:S01]  /*9e50*/  FFMA.FTZ R193, R151.reuse, UR44, -R188 ;  /* 0x0000002c97c17c23 */ /* 0x040fe200080108bc */
[----:B------:R-:W-:Y:S01]  /*9e60*/  FMUL.FTZ R177, R198, UR45 ;  /* 0x0000002dc6b17c20 */ /* 0x000fe20008410000 */
[----:B------:R-:W-:Y:S01]  /*9e70*/  FMUL.FTZ R179, R206, UR45 ;  /* 0x0000002dceb37c20 */ /* 0x000fe20008410000 */
[----:B------:R-:W-:Y:S01]  /*9e80*/  FMUL.FTZ R188, R151, UR45 ;  /* 0x0000002d97bc7c20 */ /* 0x000fe20008410000 */
[----:B------:R-:W-:Y:S01]  /*9e90*/  FFMA.FTZ R208, R170, UR44, R185 ;  /* 0x0000002caad07c23 */ /* 0x000fe200080100b9 */
[----:B------:R-:W-:Y:S01]  /*9ea0*/  FFMA.FTZ R191, R4, UR44, -R191 ;  /* 0x0000002c04bf7c23 */ /* 0x000fe200080108bf */
[----:B------:R-:W-:Y:S01]  /*9eb0*/  FMUL.FTZ R185, R146, UR45 ;  /* 0x0000002d92b97c20 */ /* 0x000fe20008410000 */
[----:B------:R-:W-:Y:S01]  /*9ec0*/  FMUL.FTZ R213, R4, UR45 ;  /* 0x0000002d04d57c20 */ /* 0x000fe20008410000 */
[C---:B------:R-:W-:Y:S01]  /*9ed0*/  FFMA.FTZ R142, R5.reuse, UR44, -R142 ;  /* 0x0000002c058e7c23 */ /* 0x040fe2000801088e */
[----:B------:R-:W-:Y:S01]  /*9ee0*/  FMUL.FTZ R198, R5, UR45 ;  /* 0x0000002d05c67c20 */ /* 0x000fe20008410000 */
[----:B------:R-:W-:Y:S01]  /*9ef0*/  FMUL.FTZ R5, R114, UR45 ;  /* 0x0000002d72057c20 */ /* 0x000fe20008410000 */
[----:B------:R-:W-:Y:S01]  /*9f00*/  FMUL.FTZ R4, R155, UR45 ;  /* 0x0000002d9b047c20 */ /* 0x000fe20008410000 */
[----:B------:R-:W-:Y:S01]  /*9f10*/  FFMA.FTZ R179, R196, UR44, -R179 ;  /* 0x0000002cc4b37c23 */ /* 0x000fe200080108b3 */
[----:B------:R-:W-:Y:S01]  /*9f20*/  FFMA.FTZ R201, R149, UR44, R188 ;  /* 0x0000002c95c97c23 */ /* 0x000fe200080100bc */
[----:B------:R-:W-:Y:S01]  /*9f30*/  FFMA.FTZ R196, R140, UR44, R7 ;  /* 0x0000002c8cc47c23 */ /* 0x000fe20008010007 */
[C---:B------:R-:W-:Y:S01]  /*9f40*/  FFMA.FTZ R185, R112.reuse, UR44, -R185 ;  /* 0x0000002c70b97c23 */ /* 0x040fe200080108b9 */
        /* <DEDUP_REMOVED lines=27> */
.L_x_12609:
[----:B------:R-:W-:Y:S05]  /*a100*/  BSYNC.RECONVERGENT B0 ;  /* 0x0000000000007941 */ /* 0x000fea0003800200 */
.L_x_12608:
[----:B------:R-:W-:Y:S04]  /*a110*/  BSSY.RECONVERGENT B0, `(.L_x_12610) ;  /* 0x0000003000007945 */ /* 0x000fe80003800200 */
[----:B------:R-:W-:Y:S05]  /*a120*/  @!P3 BRA `(.L_x_12611) ;  /* 0x000000000004b947 */ /* 0x000fea0003800000 */
[----:B------:R1:W-:Y:S02]  /*a130*/  REDG.E.ADD.F32.FTZ.RN.STRONG.GPU desc[UR30][R2.64+0x80], R219 ;  /* 0x000080db020079a6 */ /* 0x0003e4000c12f31e */
.L_x_12611:
[----:B------:R-:W-:Y:S05]  /*a140*/  BSYNC.RECONVERGENT B0 ;  /* 0x0000000000007941 */ /* 0x000fea0003800200 */
.L_x_12610:
        /* <DEDUP_REMOVED lines=16> */
.L_x_12613:
[----:B------:R-:W-:Y:S05]  /*a250*/  BSYNC.RECONVERGENT B0 ;  /* 0x0000000000007941 */ /* 0x000fea0003800200 */
.L_x_12612:
[----:B0-2---:R0:W2:Y:S01]  /*a260*/  LDS R5, [R199+0x9c0] ;  /* 0x0009c000c7057984 */ /* 0x0050a20000000800 */
[----:B------:R-:W-:Y:S01]  /*a270*/  BSSY.RECONVERGENT B0, `(.L_x_12614) ;  /* 0x0000006000007945 */ /* 0x000fe20003800200 */
[----:B------:R-:W-:Y:S02]  /*a280*/  IADD3 R197, PT, PT, R116, 0xc0, RZ ;  /* 0x000000c074c57810 */ /* 0x000fe40007ffe0ff */
[----:B------:R-:W-:Y:S02]  /*a290*/  LEA.HI R7, R7, R116, RZ, 0x1b ;  /* 0x0000007407077211 */ /* 0x000fe400078fd8ff */
[----:B------:R-:W-:Y:S01]  /*a2a0*/  LEA R4, R4, UR28, 0x2 ;  /* 0x0000001c04047c11 */ /* 0x000fe2000f8e10ff */
[----:B------:R-:W-:Y:S06]  /*a2b0*/  @!P2 BRA `(.L_x_12615) ;  /* 0x000000000004a947 */ /* 0x000fec0003800000 */
[----:B--2---:R3:W-:Y:S02]  /*a2c0*/  REDG.E.ADD.F32.FTZ.RN.STRONG.GPU desc[UR30][R2.64+0x180], R5 ;  /* 0x00018005020079a6 */ /* 0x0047e4000c12f31e */
.L_x_12615:
[----:B------:R-:W-:Y:S05]  /*a2d0*/  BSYNC.RECONVERGENT B0 ;  /* 0x0000000000007941 */ /* 0x000fea0003800200 */
.L_x_12614:
[----:B--23--:R2:W3:Y:S01]  /*a2e0*/  LDS R5, [R4+0xa40] ;  /* 0x000a400004057984 */ /* 0x00c4e20000000800 */
[----:B------:R-:W-:Y:S01]  /*a2f0*/  BSSY.RECONVERGENT B0, `(.L_x_12616) ;  /* 0x0000005000007945 */ /* 0x000fe20003800200 */
[----:B------:R-:W-:Y:S02]  /*a300*/  LEA.HI R197, R197, R116, RZ, 0x1b ;  /* 0x00000074c5c57211 */ /* 0x000fe400078fd8ff */
[----:B------:R-:W-:Y:S01]  /*a310*/  LEA R7, R7, UR28, 0x2 ;  /* 0x0000001c07077c11 */ /* 0x000fe2000f8e10ff */
[----:B------:R-:W-:Y:S06]  /*a320*/  @!P3 BRA `(.L_x_12617) ;  /* 0x000000000004b947 */ /* 0x000fec0003800000 */
[----:B---3--:R4:W-:Y:S02]  /*a330*/  REDG.E.ADD.F32.FTZ.RN.STRONG.GPU desc[UR30][R2.64+0x200], R5 ;  /* 0x00020005020079a6 */ /* 0x0089e4000c12f31e */
.L_x_12617:
[----:B------:R-:W-:Y:S05]  /*a340*/  BSYNC.RECONVERGENT B0 ;  /* 0x0000000000007941 */ /* 0x000fea0003800200 */
.L_x_12616:
[----:B---34-:R3:W4:Y:S01]  /*a350*/  LDS R5, [R7+0xac0] ;  /* 0x000ac00007057984 */ /* 0x0187220000000800 */
[----:B------:R-:W-:Y:S01]  /*a360*/  BSSY.RECONVERGENT B0, `(.L_x_12618) ;  /* 0x0000004000007945 */ /* 0x000fe20003800200 */
[----:B--2---:R-:W-:-:S03]  /*a370*/  LEA R4, R197, UR28, 0x2 ;  /* 0x0000001cc5047c11 */ /* 0x004fc6000f8e10ff */
[----:B------:R-:W-:Y:S05]  /*a380*/  @!P4 BRA `(.L_x_12619) ;  /* 0x000000000004c947 */ /* 0x000fea0003800000 */
[----:B----4-:R2:W-:Y:S02]  /*a390*/  REDG.E.ADD.F32.FTZ.RN.STRONG.GPU desc[UR30][R2.64+0x280], R5 ;  /* 0x00028005020079a6 */ /* 0x0105e4000c12f31e */
.L_x_12619:
[----:B------:R-:W-:Y:S05]  /*a3a0*/  BSYNC.RECONVERGENT B0 ;  /* 0x0000000000007941 */ /* 0x000fea0003800200 */
.L_x_12618:
[----:B--2-4-:R2:W4:Y:S01]  /*a3b0*/  LDS R5, [R4+0xb40] ;  /* 0x000b400004057984 */ /* 0x0145220000000800 */
[----:B------:R-:W-:Y:S01]  /*a3c0*/  BSSY.RECONVERGENT B0, `(.L_x_12620) ;  /* 0x0000005000007945 */ /* 0x000fe20003800200 */
[C---:B---3--:R-:W-:Y:S02]  /*a3d0*/  IADD3 R7, PT, PT, R116.reuse, 0xe0, RZ ;  /* 0x000000e074077810 */ /* 0x048fe40007ffe0ff */
[----:B------:R-:W-:Y:S01]  /*a3e0*/  IADD3 R197, PT, PT, R116, 0x100, RZ ;  /* 0x0000010074c57810 */ /* 0x000fe20007ffe0ff */
[----:B------:R-:W-:Y:S06]  /*a3f0*/  @!P5 BRA `(.L_x_12621) ;  /* 0x000000000004d947 */ /* 0x000fec0003800000 */
[----:B----4-:R3:W-:Y:S02]  /*a400*/  REDG.E.ADD.F32.FTZ.RN.STRONG.GPU desc[UR30][R2.64+0x300], R5 ;  /* 0x00030005020079a6 */ /* 0x0107e4000c12f31e */
.L_x_12621:
[----:B------:R-:W-:Y:S05]  /*a410*/  BSYNC.RECONVERGENT B0 ;  /* 0x0000000000007941 */ /* 0x000fea0003800200 */
.L_x_12620:
        /* <DEDUP_REMOVED lines=13> */
[----:B------:R-:W-:Y:S01]  /*a4f0*/  ISETP.GE.AND P5, PT, R6, 0x161, PT ;  /* 0x000001610600780c */ /* 0x000fe20003fa6270 */
[----:B------:R-:W-:-:S12]  /*a500*/  @!P6 BRA `(.L_x_12623) ;  /* 0x000000000004e947 */ /* 0x000fd80003800000 */
[----:B--2---:R0:W-:Y:S02]  /*a510*/  REDG.E.ADD.F32.FTZ.RN.STRONG.GPU desc[UR30][R2.64+0x380], R5 ;  /* 0x00038005020079a6 */ /* 0x0041e4000c12f31e */
.L_x_12623:
[----:B------:R-:W-:Y:S05]  /*a520*/  BSYNC.RECONVERGENT B0 ;  /* 0x0000000000007941 */ /* 0x000fea0003800200 */
.L_x_12622:
[----:B0-2---:R0:W2:Y:S01]  /*a530*/  LDS R5, [R197+0xc40] ;  /* 0x000c4000c5057984 */ /* 0x0050a20000000800 */
[----:B------:R-:W-:Y:S01]  /*a540*/  BSSY.RECONVERGENT B0, `(.L_x_12624) ;  /* 0x0000006000007945 */ /* 0x000fe20003800200 */
[----:B------:R-:W-:Y:S02]  /*a550*/  IADD3 R7, PT, PT, R116, 0x160, RZ ;  /* 0x0000016074077810 */ /* 0x000fe40007ffe0ff */
[----:B------:R-:W-:Y:S02]  /*a560*/  LEA.HI R199, R199, R116, RZ, 0x1b ;  /* 0x00000074c7c77211 */ /* 0x000fe400078fd8ff */
[----:B------:R-:W-:Y:S01]  /*a570*/  LEA R4, R4, UR28, 0x2 ;  /* 0x0000001c04047c11 */ /* 0x000fe2000f8e10ff */
[----:B------:R-:W-:Y:S06]  /*a580*/  @!P2 BRA `(.L_x_12625) ;  /* 0x000000000004a947 */ /* 0x000fec0003800000 */
[----:B--2---:R3:W-:Y:S02]  /*a590*/  REDG.E.ADD.F32.FTZ.RN.STRONG.GPU desc[UR30][R2.64+0x400], R5 ;  /* 0x00040005020079a6 */ /* 0x0047e4000c12f31e */
.L_x_12625:
[----:B------:R-:W-:Y:S05]  /*a5a0*/  BSYNC.RECONVERGENT B0 ;  /* 0x0000000000007941 */ /* 0x000fea0003800200 */
.L_x_12624:
[----:B--23--:R2:W3:Y:S01]  /*a5b0*/  LDS R5, [R4+0xcc0] ;  /* 0x000cc00004057984 */ /* 0x00c4e20000000800 */
[----:B------:R-:W-:Y:S01]  /*a5c0*/  BSSY.RECONVERGENT B0, `(.L_x_12626) ;  /* 0x0000005000007945 */ /* 0x000fe20003800200 */
[----:B------:R-:W-:Y:S02]  /*a5d0*/  LEA.HI R7, R7, R116, RZ, 0x1b ;  /* 0x0000007407077211 */ /* 0x000fe400078fd8ff */
[----:B------:R-:W-:Y:S01]  /*a5e0*/  LEA R199, R199, UR28, 0x2 ;  /* 0x0000001cc7c77c11 */ /* 0x000fe2000f8e10ff */
[----:B------:R-:W-:Y:S06]  /*a5f0*/  @!P3 BRA `(.L_x_12627) ;  /* 0x000000000004b947 */ /* 0x000fec0003800000 */
[----:B---3--:R4:W-:Y:S02]  /*a600*/  REDG.E.ADD.F32.FTZ.RN.STRONG.GPU desc[UR30][R2.64+0x480], R5 ;  /* 0x00048005020079a6 */ /* 0x0089e4000c12f31e */
.L_x_12627:
[----:B------:R-:W-:Y:S05]  /*a610*/  BSYNC.RECONVERGENT B0 ;  /* 0x0000000000007941 */ /* 0x000fea0003800200 */
.L_x_12626:
[----:B---34-:R3:W4:Y:S01]  /*a620*/  LDS R5, [R199+0xd40] ;  /* 0x000d4000c7057984 */ /* 0x0187220000000800 */
[----:B------:R-:W-:Y:S01]  /*a630*/  BSSY.RECONVERGENT B0, `(.L_x_12628) ;  /* 0x0000004000007945 */ /* 0x000fe20003800200 */
[----:B--2---:R-:W-:-:S03]  /*a640*/  LEA R4, R7, UR28, 0x2 ;  /* 0x0000001c07047c11 */ /* 0x004fc6000f8e10ff */
[----:B------:R-:W-:Y:S05]  /*a650*/  @!P4 BRA `(.L_x_12629) ;  /* 0x000000000004c947 */ /* 0x000fea0003800000 */
[----:B----4-:R2:W-:Y:S02]  /*a660*/  REDG.E.ADD.F32.FTZ.RN.STRONG.GPU desc[UR30][R2.64+0x500], R5 ;  /* 0x00050005020079a6 */ /* 0x0105e4000c12f31e */
.L_x_12629:
[----:B------:R-:W-:Y:S05]  /*a670*/  BSYNC.RECONVERGENT B0 ;  /* 0x0000000000007941 */ /* 0x000fea0003800200 */
.L_x_12628:
[----:B--2-4-:R2:W4:Y:S01]  /*a680*/  LDS R5, [R4+0xdc0] ;  /* 0x000dc00004057984 */ /* 0x0145220000000800 */
[----:B------:R-:W-:Y:S01]  /*a690*/  BSSY.RECONVERGENT B0, `(.L_x_12630) ;  /* 0x0000005000007945 */ /* 0x000fe20003800200 */
[C---:B------:R-:W-:Y:S02]  /*a6a0*/  IADD3 R7, PT, PT, R116.reuse, 0x180, RZ ;  /* 0x0000018074077810 */ /* 0x040fe40007ffe0ff */
[----:B0-----:R-:W-:Y:S01]  /*a6b0*/  IADD3 R197, PT, PT, R116, 0x1a0, RZ ;  /* 0x000001a074c57810 */ /* 0x001fe20007ffe0ff */
[----:B------:R-:W-:Y:S06]  /*a6c0*/  @!P5 BRA `(.L_x_12631) ;  /* 0x000000000004d947 */ /* 0x000fec0003800000 */
[----:B----4-:R0:W-:Y:S02]  /*a6d0*/  REDG.E.ADD.F32.FTZ.RN.STRONG.GPU desc[UR30][R2.64+0x580], R5 ;  /* 0x00058005020079a6 */ /* 0x0101e4000c12f31e */
.L_x_12631:
[----:B------:R-:W-:Y:S05]  /*a6e0*/  BSYNC.RECONVERGENT B0 ;  /* 0x0000000000007941 */ /* 0x000fea0003800200 */
.L_x_12630:
[----:B0---4-:R-:W-:Y:S01]  /*a6f0*/  IADD3 R5, PT, PT, R116, 0x1c0, RZ ;  /* 0x000001c074057810 */ /* 0x011fe20007ffe0ff */
[----:B------:R-:W-:Y:S01]  /*a700*/  BSSY.RECONVERGENT B0, `(.L_x_12632) ;  /* 0x000000f000007945 */ /* 0x000fe20003800200 */
[-C--:B------:R-:W-:Y:S02]  /*a710*/  LEA.HI R7, R7, R116.reuse, RZ, 0x1b ;  /* 0x0000007407077211 */ /* 0x080fe400078fd8ff */
[-C--:B--2---:R-:W-:Y:S02]  /*a720*/  LEA.HI R4, R5, R116.reuse, RZ, 0x1b ;  /* 0x0000007405047211 */ /* 0x084fe400078fd8ff */
        /* <DEDUP_REMOVED lines=12> */
.L_x_12633:
[----:B------:R-:W-:Y:S05]  /*a7f0*/  BSYNC.RECONVERGENT B0 ;  /* 0x0000000000007941 */ /* 0x000fea0003800200 */
.L_x_12632:
[----:B0-2---:R0:W2:Y:S01]  /*a800*/  LDS R5, [R197+0xec0] ;  /* 0x000ec000c5057984 */ /* 0x0050a20000000800 */
[----:B------:R-:W-:Y:S01]  /*a810*/  BSSY.RECONVERGENT B0, `(.L_x_12634) ;  /* 0x0000005000007945 */ /* 0x000fe20003800200 */
[----:B------:R-:W-:Y:S02]  /*a820*/  LEA.HI R199, R199, R116, RZ, 0x1b ;  /* 0x00000074c7c77211 */ /* 0x000fe400078fd8ff */
[----:B------:R-:W-:Y:S01]  /*a830*/  LEA R4, R4, UR28, 0x2 ;  /* 0x0000001c04047c11 */ /* 0x000fe2000f8e10ff */
[----:B------:R-:W-:Y:S06]  /*a840*/  @!P2 BRA `(.L_x_12635) ;  /* 0x000000000004a947 */ /* 0x000fec0003800000 */
[----:B--2---:R3:W-:Y:S02]  /*a850*/  REDG.E.ADD.F32.FTZ.RN.STRONG.GPU desc[UR30][R2.64+0x680], R5 ;  /* 0x00068005020079a6 */ /* 0x0047e4000c12f31e */
.L_x_12635:
[----:B------:R-:W-:Y:S05]  /*a860*/  BSYNC.RECONVERGENT B0 ;  /* 0x0000000000007941 */ /* 0x000fea0003800200 */
.L_x_12634:
[----:B--23--:R2:W3:Y:S01]  /*a870*/  LDS R5, [R4+0xf40] ;  /* 0x000f400004057984 */ /* 0x00c4e20000000800 */
[----:B------:R-:W-:Y:S01]  /*a880*/  BSSY.RECONVERGENT B0, `(.L_x_12636) ;  /* 0x0000005000007945 */ /* 0x000fe20003800200 */
[----:B------:R-:W-:Y:S02]  /*a890*/  LEA.HI R109, R109, R116, RZ, 0x1b ;  /* 0x000000746d6d7211 */ /* 0x000fe400078fd8ff */
[----:B------:R-:W-:Y:S01]  /*a8a0*/  LEA R199, R199, UR28, 0x2 ;  /* 0x0000001cc7c77c11 */ /* 0x000fe2000f8e10ff */
[----:B------:R-:W-:Y:S06]  /*a8b0*/  @!P3 BRA `(.L_x_12637) ;  /* 0x000000000004b947 */ /* 0x000fec0003800000 */
[----:B---3--:R4:W-:Y:S02]  /*a8c0*/  REDG.E.ADD.F32.FTZ.RN.STRONG.GPU desc[UR30][R2.64+0x700], R5 ;  /* 0x00070005020079a6 */ /* 0x0089e4000c12f31e */
.L_x_12637:
[----:B------:R-:W-:Y:S05]  /*a8d0*/  BSYNC.RECONVERGENT B0 ;  /* 0x0000000000007941 */ /* 0x000fea0003800200 */
.L_x_12636:
[----:B---34-:R3:W4:Y:S01]  /*a8e0*/  LDS R5, [R199+0xfc0] ;  /* 0x000fc000c7057984 */ /* 0x0187220000000800 */
[----:B------:R-:W-:Y:S01]  /*a8f0*/  BSSY.RECONVERGENT B0, `(.L_x_12638) ;  /* 0x0000004000007945 */ /* 0x000fe20003800200 */
[----:B--2---:R-:W-:-:S03]  /*a900*/  LEA R4, R109, UR28, 0x2 ;  /* 0x0000001c6d047c11 */ /* 0x004fc6000f8e10ff */
[----:B------:R-:W-:Y:S05]  /*a910*/  @!P4 BRA `(.L_x_12639) ;  /* 0x000000000004c947 */ /* 0x000fea0003800000 */
[----:B----4-:R2:W-:Y:S02]  /*a920*/  REDG.E.ADD.F32.FTZ.RN.STRONG.GPU desc[UR30][R2.64+0x780], R5 ;  /* 0x00078005020079a6 */ /* 0x0105e4000c12f31e */
.L_x_12639:
[----:B------:R-:W-:Y:S05]  /*a930*/  BSYNC.RECONVERGENT B0 ;  /* 0x0000000000007941 */ /* 0x000fea0003800200 */
.L_x_12638:
[----:B--2-4-:R2:W4:Y:S01]  /*a940*/  LDS R5, [R4+0x1040] ;  /* 0x0010400004057984 */ /* 0x0145220000000800 */
[----:B------:R-:W-:Y:S01]  /*a950*/  BSSY.RECONVERGENT B0, `(.L_x_12640) ;  /* 0x0000005000007945 */ /* 0x000fe20003800200 */
[C---:B------:R-:W-:Y:S02]  /*a960*/  IADD3 R7, PT, PT, R116.reuse, 0x220, RZ ;  /* 0x0000022074077810 */ /* 0x040fe40007ffe0ff */
[----:B------:R-:W-:Y:S01]  /*a970*/  IADD3 R109, PT, PT, R116, 0x240, RZ ;  /* 0x00000240746d7810 */ /* 0x000fe20007ffe0ff */
[----:B------:R-:W-:Y:S06]  /*a980*/  @!P5 BRA `(.L_x_12641) ;  /* 0x000000000004d947 */ /* 0x000fec0003800000 */
[----:B----4-:R4:W-:Y:S02]  /*a990*/  REDG.E.ADD.F32.FTZ.RN.STRONG.GPU desc[UR30][R2.64+0x800], R5 ;  /* 0x00080005020079a6 */ /* 0x0109e4000c12f31e */
.L_x_12641:
[----:B------:R-:W-:Y:S05]  /*a9a0*/  BSYNC.RECONVERGENT B0 ;  /* 0x0000000000007941 */ /* 0x000fea0003800200 */
.L_x_12640:
[----:B----4-:R-:W-:Y:S01]  /*a9b0*/  IADD3 R5, PT, PT, R116, 0x260, RZ ;  /* 0x0000026074057810 */ /* 0x010fe20007ffe0ff */
        /* <DEDUP_REMOVED lines=15> */
.L_x_12643:
[----:B------:R-:W-:Y:S05]  /*aab0*/  BSYNC.RECONVERGENT B0 ;  /* 0x0000000000007941 */ /* 0x000fea0003800200 */
.L_x_12642:
[----:B0-2---:R0:W2:Y:S01]  /*aac0*/  LDS R5, [R109+0x1140] ;  /* 0x001140006d057984 */ /* 0x0050a20000000800 */
[----:B------:R-:W-:Y:S01]  /*aad0*/  BSSY.RECONVERGENT B0, `(.L_x_12644) ;  /* 0x0000006000007945 */ /* 0x000fe20003800200 */
[----:B------:R-:W-:Y:S02]  /*aae0*/  IADD3 R7, PT, PT, R116, 0x2a0, RZ ;  /* 0x000002a074077810 */ /* 0x000fe40007ffe0ff */
[----:B------:R-:W-:Y:S02]  /*aaf0*/  LEA.HI R197, R197, R116, RZ, 0x1b ;  /* 0x00000074c5c57211 */ /* 0x000fe400078fd8ff */
[----:B------:R-:W-:Y:S01]  /*ab00*/  LEA R4, R4, UR28, 0x2 ;  /* 0x0000001c04047c11 */ /* 0x000fe2000f8e10ff */
[----:B------:R-:W-:Y:S06]  /*ab10*/  @!P2 BRA `(.L_x_12645) ;  /* 0x000000000004a947 */ /* 0x000fec0003800000 */
[----:B--2---:R4:W-:Y:S02]  /*ab20*/  REDG.E.ADD.F32.FTZ.RN.STRONG.GPU desc[UR30][R2.64+0x900], R5 ;  /* 0x00090005020079a6 */ /* 0x0049e4000c12f31e */
.L_x_12645:
[----:B------:R-:W-:Y:S05]  /*ab30*/  BSYNC.RECONVERGENT B0 ;  /* 0x0000000000007941 */ /* 0x000fea0003800200 */
.L_x_12644:
[----:B--2-4-:R2:W4:Y:S01]  /*ab40*/  LDS R5, [R4+0x11c0] ;  /* 0x0011c00004057984 */ /* 0x0145220000000800 */
[----:B------:R-:W-:Y:S01]  /*ab50*/  BSSY.RECONVERGENT B0, `(.L_x_12646) ;  /* 0x0000005000007945 */ /* 0x000fe20003800200 */
[----:B------:R-:W-:Y:S02]  /*ab60*/  LEA.HI R7, R7, R116, RZ, 0x1b ;  /* 0x0000007407077211 */ /* 0x000fe400078fd8ff */
[----:B------:R-:W-:Y:S01]  /*ab70*/  LEA R197, R197, UR28, 0x2 ;  /* 0x0000001cc5c57c11 */ /* 0x000fe2000f8e10ff */
[----:B------:R-:W-:Y:S06]  /*ab80*/  @!P3 BRA `(.L_x_12647) ;  /* 0x000000000004b947 */ /* 0x000fec0003800000 */
[----:B----4-:R4:W-:Y:S02]  /*ab90*/  REDG.E.ADD.F32.FTZ.RN.STRONG.GPU desc[UR30][R2.64+0x980], R5 ;  /* 0x00098005020079a6 */ /* 0x0109e4000c12f31e */
.L_x_12647:
[----:B------:R-:W-:Y:S05]  /*aba0*/  BSYNC.RECONVERGENT B0 ;  /* 0x0000000000007941 */ /* 0x000fea0003800200 */
.L_x_12646:
[----:B----4-:R4:W0:Y:S01]  /*abb0*/  LDS R5, [R197+0x1240] ;  /* 0x00124000c5057984 */ /* 0x0108220000000800 */
[----:B------:R-:W-:Y:S01]  /*abc0*/  BSSY.RECONVERGENT B0, `(.L_x_12648) ;  /* 0x0000004000007945 */ /* 0x000fe20003800200 */
[----:B--2---:R-:W-:-:S03]  /*abd0*/  LEA R4, R7, UR28, 0x2 ;  /* 0x0000001c07047c11 */ /* 0x004fc6000f8e10ff */
[----:B------:R-:W-:Y:S05]  /*abe0*/  @!P4 BRA `(.L_x_12649) ;  /* 0x000000000004c947 */ /* 0x000fea0003800000 */
[----:B0-----:R2:W-:Y:S02]  /*abf0*/  REDG.E.ADD.F32.FTZ.RN.STRONG.GPU desc[UR30][R2.64+0xa00], R5 ;  /* 0x000a0005020079a6 */ /* 0x0015e4000c12f31e */
.L_x_12649:
[----:B------:R-:W-:Y:S05]  /*ac00*/  BSYNC.RECONVERGENT B0 ;  /* 0x0000000000007941 */ /* 0x000fea0003800200 */
.L_x_12648:
[----:B0-2---:R0:W2:Y:S01]  /*ac10*/  LDS R5, [R4+0x12c0] ;  /* 0x0012c00004057984 */ /* 0x0050a20000000800 */
[----:B------:R-:W-:Y:S01]  /*ac20*/  BSSY.RECONVERGENT B0, `(.L_x_12650) ;  /* 0x0000005000007945 */ /* 0x000fe20003800200 */
[C---:B------:R-:W-:Y:S02]  /*ac30*/  IADD3 R7, PT, PT, R116.reuse, 0x2c0, RZ ;  /* 0x000002c074077810 */ /* 0x040fe40007ffe0ff */
[----:B------:R-:W-:Y:S01]  /*ac40*/  IADD3 R109, PT, PT, R116, 0x2e0, RZ ;  /* 0x000002e0746d7810 */ /* 0x000fe20007ffe0ff */
[----:B------:R-:W-:Y:S06]  /*ac50*/  @!P5 BRA `(.L_x_12651) ;  /* 0x000000000004d947 */ /* 0x000fec0003800000 */
[----:B--2---:R2:W-:Y:S02]  /*ac60*/  REDG.E.ADD.F32.FTZ.RN.STRONG.GPU desc[UR30][R2.64+0xa80], R5 ;  /* 0x000a8005020079a6 */ /* 0x0045e4000c12f31e */
.L_x_12651:
[----:B------:R-:W-:Y:S05]  /*ac70*/  BSYNC.RECONVERGENT B0 ;  /* 0x0000000000007941 */ /* 0x000fea0003800200 */
.L_x_12650:
        /* <DEDUP_REMOVED lines=13> */
[----:B------:R-:W-:Y:S01]  /*ad50*/  ISETP.GE.AND P5, PT, R6, 0x341, PT ;  /* 0x000003410600780c */ /* 0x000fe20003fa6270 */
[----:B------:R-:W-:-:S12]  /*ad60*/  @!P6 BRA `(.L_x_12653) ;  /* 0x000000000004e947 */ /* 0x000fd80003800000 */
[----:B0-----:R2:W-:Y:S02]  /*ad70*/  REDG.E.ADD.F32.FTZ.RN.STRONG.GPU desc[UR30][R2.64+0xb00], R5 ;  /* 0x000b0005020079a6 */ /* 0x0015e4000c12f31e */
.L_x_12653:
[----:B------:R-:W-:Y:S05]  /*ad80*/  BSYNC.RECONVERGENT B0 ;  /* 0x0000000000007941 */ /* 0x000fea0003800200 */
.L_x_12652:
[----:B0-2---:R0:W2:Y:S01]  /*ad90*/  LDS R5, [R109+0x13c0] ;  /* 0x0013c0006d057984 */ /* 0x0050a20000000800 */
[----:B------:R-:W-:Y:S01]  /*ada0*/  BSSY.RECONVERGENT B0, `(.L_x_12654) ;  /* 0x0000006000007945 */ /* 0x000fe20003800200 */
[----:B------:R-:W-:Y:S02]  /*adb0*/  IADD3 R7, PT, PT, R116, 0x340, RZ ;  /* 0x0000034074077810 */ /* 0x000fe40007ffe0ff */
[----:B------:R-:W-:Y:S02]  /*adc0*/  LEA.HI R197, R197, R116, RZ, 0x1b ;  /* 0x00000074c5c57211 */ /* 0x000fe400078fd8ff */
[----:B------:R-:W-:Y:S01]  /*add0*/  LEA R4, R4, UR28, 0x2 ;  /* 0x0000001c04047c11 */ /* 0x000fe2000f8e10ff */
[----:B------:R-:W-:Y:S06]  /*ade0*/  @!P2 BRA `(.L_x_12655) ;  /* 0x000000000004a947 */ /* 0x000fec0003800000 */
[----:B--2---:R4:W-:Y:S02]  /*adf0*/  REDG.E.ADD.F32.FTZ.RN.STRONG.GPU desc[UR30][R2.64+0xb80], R5 ;  /* 0x000b8005020079a6 */ /* 0x0049e4000c12f31e */
.L_x_12655:
[----:B------:R-:W-:Y:S05]  /*ae00*/  BSYNC.RECONVERGENT B0 ;  /* 0x0000000000007941 */ /* 0x000fea0003800200 */
.L_x_12654:
[----:B--2-4-:R2:W4:Y:S01]  /*ae10*/  LDS R5, [R4+0x1440] ;  /* 0x0014400004057984 */ /* 0x0145220000000800 */
[----:B------:R-:W-:Y:S01]  /*ae20*/  BSSY.RECONVERGENT B0, `(.L_x_12656) ;  /* 0x0000005000007945 */ /* 0x000fe20003800200 */
[----:B------:R-:W-:Y:S02]  /*ae30*/  LEA.HI R7, R7, R116, RZ, 0x1b ;  /* 0x0000007407077211 */ /* 0x000fe400078fd8ff */
[----:B---3--:R-:W-:Y:S01]  /*ae40*/  LEA R199, R197, UR28, 0x2 ;  /* 0x0000001cc5c77c11 */ /* 0x008fe2000f8e10ff */
[----:B------:R-:W-:Y:S06]  /*ae50*/  @!P3 BRA `(.L_x_12657) ;  /* 0x000000000004b947 */ /* 0x000fec0003800000 */
[----:B----4-:R3:W-:Y:S02]  /*ae60*/  REDG.E.ADD.F32.FTZ.RN.STRONG.GPU desc[UR30][R2.64+0xc00], R5 ;  /* 0x000c0005020079a6 */ /* 0x0107e4000c12f31e */
.L_x_12657:
[----:B------:R-:W-:Y:S05]  /*ae70*/  BSYNC.RECONVERGENT B0 ;  /* 0x0000000000007941 */ /* 0x000fea0003800200 */
.L_x_12656:
[----:B---34-:R3:W4:Y:S01]  /*ae80*/  LDS R5, [R199+0x14c0] ;  /* 0x0014c000c7057984 */ /* 0x0187220000000800 */
[----:B------:R-:W-:Y:S01]  /*ae90*/  BSSY.RECONVERGENT B0, `(.L_x_12658) ;  /* 0x0000006000007945 */ /* 0x000fe20003800200 */
[C---:B0-----:R-:W-:Y:S02]  /*aea0*/  IADD3 R109, PT, PT, R116.reuse, 0x360, RZ ;  /* 0x00000360746d7810 */ /* 0x041fe40007ffe0ff */
[----:B------:R-:W-:Y:S02]  /*aeb0*/  IADD3 R197, PT, PT, R116, 0x380, RZ ;  /* 0x0000038074c57810 */ /* 0x000fe40007ffe0ff */
[----:B------:R-:W-:Y:S01]  /*aec0*/  LEA R7, R7, UR28, 0x2 ;  /* 0x0000001c07077c11 */ /* 0x000fe2000f8e10ff */
[----:B------:R-:W-:Y:S06]  /*aed0*/  @!P4 BRA `(.L_x_12659) ;  /* 0x000000000004c947 */ /* 0x000fec0003800000 */
[----:B----4-:R0:W-:Y:S02]  /*aee0*/  REDG.E.ADD.F32.FTZ.RN.STRONG.GPU desc[UR30][R2.64+0xc80], R5 ;  /* 0x000c8005020079a6 */ /* 0x0101e4000c12f31e */
.L_x_12659:
[----:B------:R-:W-:Y:S05]  /*aef0*/  BSYNC.RECONVERGENT B0 ;  /* 0x0000000000007941 */ /* 0x000fea0003800200 */
.L_x_12658:
[----:B0---4-:R0:W4:Y:S01]  /*af00*/  LDS R5, [R7+0x1540] ;  /* 0x0015400007057984 */ /* 0x0111220000000800 */
[----:B------:R-:W-:Y:S01]  /*af10*/  BSSY.RECONVERGENT B0, `(.L_x_12660) ;  /* 0x0000005000007945 */ /* 0x000fe20003800200 */
[-C--:B------:R-:W-:Y:S02]  /*af20*/  LEA.HI R109, R109, R116.reuse, RZ, 0x1b ;  /* 0x000000746d6d7211 */ /* 0x080fe400078fd8ff */
[----:B------:R-:W-:Y:S01]  /*af30*/  LEA.HI R197, R197, R116, RZ, 0x1b ;  /* 0x00000074c5c57211 */ /* 0x000fe200078fd8ff */
[----:B------:R-:W-:Y:S06]  /*af40*/  @!P5 BRA `(.L_x_12661) ;  /* 0x000000000004d947 */ /* 0x000fec0003800000 */
[----:B----4-:R4:W-:Y:S02]  /*af50*/  REDG.E.ADD.F32.FTZ.RN.STRONG.GPU desc[UR30][R2.64+0xd00], R5 ;  /* 0x000d0005020079a6 */ /* 0x0109e4000c12f31e */
.L_x_12661:
[----:B------:R-:W-:Y:S05]  /*af60*/  BSYNC.RECONVERGENT B0 ;  /* 0x0000000000007941 */ /* 0x000fea0003800200 */
.L_x_12660:
[----:B----4-:R-:W-:Y:S01]  /*af70*/  LEA R5, R109, UR28, 0x2 ;  /* 0x0000001c6d057c11 */ /* 0x010fe2000f8e10ff */
[----:B------:R-:W-:Y:S01]  /*af80*/  BSSY.RECONVERGENT B0, `(.L_x_12662) ;  /* 0x000000a000007945 */ /* 0x000fe20003800200 */
[C---:B------:R-:W-:Y:S02]  /*af90*/  ISETP.GE.AND P6, PT, R6.reuse, 0x361, PT ;  /* 0x000003610600780c */ /* 0x040fe40003fc6270 */
[----:B------:R-:W-:Y:S02]  /*afa0*/  LEA R197, R197, UR28, 0x2 ;  /* 0x0000001cc5c57c11 */ /* 0x000fe4000f8e10ff */
[----:B------:R-:W4:Y:S01]  /*afb0*/  LDS R5, [R5+0x15c0] ;  /* 0x0015c00005057984 */ /* 0x000f220000000800 */
[C---:B------:R-:W-:Y:S02]  /*afc0*/  ISETP.GE.AND P2, PT, R6.reuse, 0x381, PT ;  /* 0x000003810600780c */ /* 0x040fe40003f46270 */
[C---:B------:R-:W-:Y:S02]  /*afd0*/  ISETP.GE.AND P3, PT, R6.reuse, 0x3a1, PT ;  /* 0x000003a10600780c */ /* 0x040fe40003f66270 */
[----:B------:R-:W-:-:S02]  /*afe0*/  ISETP.GE.AND P4, PT, R6, 0x3c1, PT ;  /* 0x000003c10600780c */ /* 0x000fc40003f86270 */
[----:B------:R-:W-:Y:S02]  /*aff0*/  ISETP.GE.AND P5, PT, R6, 0x3e1, PT ;  /* 0x000003e10600780c */ /* 0x000fe40003fa6270 */
[----:B------:R-:W-:Y:S11]  /*b000*/  @!P6 BRA `(.L_x_12663) ;  /* 0x000000000004e947 */ /* 0x000ff60003800000 */
[----:B----4-:R4:W-:Y:S02]  /*b010*/  REDG.E.ADD.F32.FTZ.RN.STRONG.GPU desc[UR30][R2.64+0xd80], R5 ;  /* 0x000d8005020079a6 */ /* 0x0109e4000c12f31e */
.L_x_12663:
[----:B------:R-:W-:Y:S05]  /*b020*/  BSYNC.RECONVERGENT B0 ;  /* 0x0000000000007941 */ /* 0x000fea0003800200 */
.L_x_12662:
[----:B----4-:R4:W1:Y:S01]  /*b030*/  LDS R5, [R197+0x1640] ;  /* 0x00164000c5057984 */ /* 0x0108620000000800 */
[----:B------:R-:W-:Y:S01]  /*b040*/  BSSY.RECONVERGENT B0, `(.L_x_12664) ;  /* 0x0000004000007945 */ /* 0x000fe20003800200 */
[----:B0-----:R-:W-:-:S03]  /*b050*/  IADD3 R7, PT, PT, R116, 0x3a0, RZ ;  /* 0x000003a074077810 */ /* 0x001fc60007ffe0ff */
[----:B------:R-:W-:Y:S05]  /*b060*/  @!P2 BRA `(.L_x_12665) ;  /* 0x000000000004a947 */ /* 0x000fea0003800000 */
[----:B-1----:R0:W-:Y:S02]  /*b070*/  REDG.E.ADD.F32.FTZ.RN.STRONG.GPU desc[UR30][R2.64+0xe00], R5 ;  /* 0x000e0005020079a6 */ /* 0x0021e4000c12f31e */
.L_x_12665:
[----:B------:R-:W-:Y:S05]  /*b080*/  BSYNC.RECONVERGENT B0 ;  /* 0x0000000000007941 */ /* 0x000fea0003800200 */
.L_x_12664:
[-C--:B------:R-:W-:Y:S01]  /*b090*/  LEA.HI R7, R7, R116.reuse, RZ, 0x1b ;  /* 0x0000007407077211 */ /* 0x080fe200078fd8ff */
[----:B------:R-:W-:Y:S01]  /*b0a0*/  FMUL.FTZ R109, R108, R205 ;  /* 0x000000cd6c6d7220 */ /* 0x000fe20000410000 */
[----:B01----:R-:W-:Y:S01]  /*b0b0*/  IADD3 R5, PT, PT, R116, 0x3c0, RZ ;  /* 0x000003c074057810 */ /* 0x003fe20007ffe0ff */
[C---:B------:R-:W-:Y:S01]  /*b0c0*/  FMUL.FTZ R203, R108.reuse, R203 ;  /* 0x000000cb6ccb7220 */ /* 0x040fe20000410000 */
[----:B------:R-:W-:Y:S01]  /*b0d0*/  LEA R7, R7, UR28, 0x2 ;  /* 0x0000001c07077c11 */ /* 0x000fe2000f8e10ff */
[----:B------:R-:W-:Y:S01]  /*b0e0*/  FFMA.FTZ R204, -R108, R59, R204 ;  /* 0x0000003b6ccc7223 */ /* 0x000fe200000101cc */
[-C--:B--2---:R-:W-:Y:S01]  /*b0f0*/  LEA.HI R4, R5, R116.reuse, RZ, 0x1b ;  /* 0x0000007405047211 */ /* 0x084fe200078fd8ff */
[----:B------:R-:W-:Y:S01]  /*b100*/  FMUL.FTZ R5, R110, R109 ;  /* 0x0000006d6e057220 */ /* 0x000fe20000410000 */
[----:B----4-:R-:W-:Y:S01]  /*b110*/  IADD3 R197, PT, PT, R116, 0x3e0, RZ ;  /* 0x000003e074c57810 */ /* 0x010fe20007ffe0ff */
[----:B------:R-:W-:Y:S01]  /*b120*/  BSSY.RECONVERGENT B0, `(.L_x_12666) ;  /* 0x0000008000007945 */ /* 0x000fe20003800200 */
[----:B------:R-:W0:Y:S01]  /*b130*/  LDS R7, [R7+0x16c0] ;  /* 0x0016c00007077984 */ /* 0x000e220000000800 */
[-C--:B------:R-:W-:Y:S01]  /*b140*/  FFMA.FTZ R5, R204, R203.reuse, -R5 ;  /* 0x000000cbcc057223 */ /* 0x080fe20000010805 */
[----:B------:R-:W-:Y:S01]  /*b150*/  LEA.HI R197, R197, R116, RZ, 0x1b ;  /* 0x00000074c5c57211 */ /* 0x000fe200078fd8ff */
[----:B------:R-:W-:Y:S01]  /*b160*/  FMUL.FTZ R203, R110, R203 ;  /* 0x000000cb6ecb7220 */ /* 0x000fe20000410000 */
[----:B------:R-:W-:Y:S01]  /*b170*/  LEA R4, R4, UR28, 0x2 ;  /* 0x0000001c04047c11 */ /* 0x000fe2000f8e10ff */
[----:B------:R-:W-:Y:S06]  /*b180*/  @!P3 BRA `(.L_x_12667) ;  /* 0x000000000004b947 */ /* 0x000fec0003800000 */
[----:B0-----:R1:W-:Y:S02]  /*b190*/  REDG.E.ADD.F32.FTZ.RN.STRONG.GPU desc[UR30][R2.64+0xe80], R7 ;  /* 0x000e8007020079a6 */ /* 0x0013e4000c12f31e */
.L_x_12667:
[----:B------:R-:W-:Y:S05]  /*b1a0*/  BSYNC.RECONVERGENT B0 ;  /* 0x0000000000007941 */ /* 0x000fea0003800200 */
.L_x_12666:
[----:B01----:R0:W1:Y:S01]  /*b1b0*/  LDS R7, [R4+0x1740] ;  /* 0x0017400004077984 */ /* 0x0030620000000800 */
[----:B------:R-:W-:Y:S01]  /*b1c0*/  BSSY.RECONVERGENT B0, `(.L_x_12668) ;  /* 0x0000005000007945 */ /* 0x000fe20003800200 */
[----:B------:R-:W-:Y:S01]  /*b1d0*/  LEA R197, R197, UR28, 0x2 ;  /* 0x0000001cc5c57c11 */ /* 0x000fe2000f8e10ff */
[----:B------:R-:W-:Y:S02]  /*b1e0*/  FFMA.FTZ R203, R204, R109, R203 ;  /* 0x0000006dcccb7223 */ /* 0x000fe400000100cb */
[----:B------:R-:W-:Y:S05]  /*b1f0*/  @!P4 BRA `(.L_x_12669) ;  /* 0x000000000004c947 */ /* 0x000fea0003800000 */
[----:B-1----:R2:W-:Y:S02]  /*b200*/  REDG.E.ADD.F32.FTZ.RN.STRONG.GPU desc[UR30][R2.64+0xf00], R7 ;  /* 0x000f0007020079a6 */ /* 0x0025e4000c12f31e */
.L_x_12669:
[----:B------:R-:W-:Y:S05]  /*b210*/  BSYNC.RECONVERGENT B0 ;  /* 0x0000000000007941 */ /* 0x000fea0003800200 */
.L_x_12668:
[----:B-12---:R1:W2:Y:S01]  /*b220*/  LDS R7, [R197+0x17c0] ;  /* 0x0017c000c5077984 */ /* 0x0062a20000000800 */
[----:B------:R-:W-:Y:S01]  /*b230*/  BSSY.RECONVERGENT B0, `(.L_x_12670) ;  /* 0x0000004000007945 */ /* 0x000fe20003800200 */
[----:B0-----:R-:W-:-:S03]  /*b240*/  FADD.FTZ R4, R194, R203 ;  /* 0x000000cbc2047221 */ /* 0x001fc60000010000 */
[----:B------:R-:W-:Y:S05]  /*b250*/  @!P5 BRA `(.L_x_12671) ;  /* 0x000000000004d947 */ /* 0x000fea0003800000 */
[----:B--2---:R0:W-:Y:S02]  /*b260*/  REDG.E.ADD.F32.FTZ.RN.STRONG.GPU desc[UR30][R2.64+0xf80], R7 ;  /* 0x000f8007020079a6 */ /* 0x0041e4000c12f31e */
.L_x_12671:
[----:B------:R-:W-:Y:S05]  /*b270*/  BSYNC.RECONVERGENT B0 ;  /* 0x0000000000007941 */ /* 0x000fea0003800200 */
.L_x_12670:
[----:B------:R-:W-:Y:S01]  /*b280*/  FADD.FTZ R5, R186, R5 ;  /* 0x00000005ba057221 */ /* 0x000fe20000010000 */
[C---:B------:R-:W-:Y:S01]  /*b290*/  FFMA.FTZ R6, R90.reuse, R111, R211 ;  /* 0x0000006f5a067223 */ /* 0x040fe200000100d3 */
[----:B0-2---:R-:W-:Y:S01]  /*b2a0*/  FFMA.FTZ R7, -R90, R202, R209 ;  /* 0x000000ca5a077223 */ /* 0x005fe200000101d1 */
[----:B------:R-:W0:Y:S01]  /*b2b0*/  SHFL.DOWN PT, R3, R4, 0x1, 0x1f ;  /* 0x08201f0004037f89 */ /* 0x000e2200000e0000 */
[----:B------:R-:W-:Y:S01]  /*b2c0*/  ISETP.GT.AND P2, PT, R10, 0x1e, PT ;  /* 0x0000001e0a00780c */ /* 0x000fe20003f44270 */
[----:B------:R-:W-:Y:S01]  /*b2d0*/  FADD.FTZ R75, R109, R75 ;  /* 0x0000004b6d4b7221 */ /* 0x000fe20000010000 */
[----:B------:R-:W-:Y:S01]  /*b2e0*/  FMUL.FTZ R189, R166, R189 ;  /* 0x000000bda6bd7220 */ /* 0x000fe20000410000 */
[----:B------:R-:W2:Y:S01]  /*b2f0*/  SHFL.DOWN PT, R2, R5, 0x1, 0x1f ;  /* 0x08201f0005027f89 */ /* 0x000ea200000e0000 */
[----:B------:R-:W-:Y:S01]  /*b300*/  FMUL.FTZ R212, R169, R212 ;  /* 0x000000d4a9d47220 */ /* 0x000fe20000410000 */
[----:B------:R-:W-:Y:S01]  /*b310*/  FMUL.FTZ R217, R164, R217 ;  /* 0x000000d9a4d97220 */ /* 0x000fe20000410000 */
[----:B------:R-:W-:Y:S01]  /*b320*/  FFMA.FTZ R187, R126, R187, R189 ;  /* 0x000000bb7ebb7223 */ /* 0x000fe200000100bd */
[----:B------:R-:W4:Y:S01]  /*b330*/  SHFL.DOWN PT, R111, R6, 0x1, 0x1f ;  /* 0x08201f00066f7f89 */ /* 0x000f2200000e0000 */
[----:B------:R-:W-:Y:S01]  /*b340*/  FFMA.FTZ R190, R127, R190, R212 ;  /* 0x000000be7fbe7223 */ /* 0x000fe200000100d4 */
[----:B------:R-:W-:Y:S01]  /*b350*/  FFMA.FTZ R195, R128, R195, R217 ;  /* 0x000000c380c37223 */ /* 0x000fe200000100d9 */
[----:B------:R-:W-:Y:S01]  /*b360*/  FFMA.FTZ R126, R56, R181, R187 ;  /* 0x000000b5387e7223 */ /* 0x000fe200000100bb */
[----:B------:R-:W5:Y:S01]  /*b370*/  SHFL.DOWN PT, R186, R7, 0x1, 0x1f ;  /* 0x08201f0007ba7f89 */ /* 0x000f6200000e0000 */
[----:B------:R-:W-:Y:S01]  /*b380*/  FMUL.FTZ R183, R210, R183 ;  /* 0x000000b7d2b77220 */ /* 0x000fe20000410000 */
[----:B------:R-:W-:Y:S01]  /*b390*/  FMUL.FTZ R201, R162, R201 ;  /* 0x000000c9a2c97220 */ /* 0x000fe20000410000 */
[----:B------:R-:W-:Y:S01]  /*b3a0*/  FADD.FTZ R31, R126, R31 ;  /* 0x0000001f7e1f7221 */ /* 0x000fe20000010000 */
[----:B------:R-:W-:Y:S01]  /*b3b0*/  FMUL.FTZ R159, R204, R159 ;  /* 0x0000009fcc9f7220 */ /* 0x000fe20000410000 */
[----:B------:R-:W-:Y:S01]  /*b3c0*/  FFMA.FTZ R124, R124, R179, R183 ;  /* 0x000000b37c7c7223 */ /* 0x000fe200000100b7 */
[----:B------:R-:W-:Y:S01]  /*b3d0*/  FFMA.FTZ R193, R130, R193, R201 ;  /* 0x000000c182c17223 */ /* 0x000fe200000100c9 */
        /* <DEDUP_REMOVED lines=21> */
[----:B------:R-:W-:Y:S01]  /*b530*/  FMUL.FTZ R180, R180, R177 ;  /* 0x000000b1b4b47220 */ /* 0x000fe20000410000 */
[----:B------:R-:W4:Y:S01]  /*b540*/  SHFL.DOWN PT, R186, R5, 0x2, 0x1f ;  /* 0x08401f0005ba7f89 */ /* 0x000f2200000e0000 */
[----:B------:R-:W-:Y:S01]  /*b550*/  FMUL.FTZ R213, R160, R213 ;  /* 0x000000d5a0d57220 */ /* 0x000fe20000410000 */
[----:B------:R-:W-:Y:S01]  /*b560*/  FMUL.FTZ R198, R163, R198 ;  /* 0x000000c6a3c67220 */ /* 0x000fe20000410000 */
[----:B------:R-:W-:Y:S01]  /*b570*/  FMUL.FTZ R207, R158, R207 ;  /* 0x000000cf9ecf7220 */ /* 0x000fe20000410000 */
        /* <DEDUP_REMOVED lines=13> */
[----:B------:R-:W-:Y:S01]  /*b650*/  FADD.FTZ R30, R109, R30 ;  /* 0x0000001e6d1e7221 */ /* 0x000fe20000010000 */
[----:B------:R-:W-:Y:S01]  /*b660*/  FFMA.FTZ R146, R48, R146, R185 ;  /* 0x0000009230927223 */ /* 0x000fe200000100b9 */
[----:B------:R-:W-:Y:S01]  /*b670*/  FMUL.FTZ R122, R161, R122 ;  /* 0x0000007aa17a7220 */ /* 0x000fe20000410000 */
[----:B--2---:R-:W-:Y:S01]  /*b680*/  @!P2 FADD.FTZ R6, R6, R111 ;  /* 0x0000006f0606a221 */ /* 0x004fe20000010000 */
[----:B------:R-:W-:Y:S01]  /*b690*/  BSSY.RECONVERGENT B0, `(.L_x_12672) ;  /* 0x0000032000007945 */ /* 0x000fe20003800200 */
[----:B------:R-:W0:Y:S01]  /*b6a0*/  SHFL.DOWN PT, R111, R4, 0x4, 0x1f ;  /* 0x08801f00046f7f89 */ /* 0x000e2200000e0000 */
[----:B------:R-:W-:Y:S01]  /*b6b0*/  FADD.FTZ R74, R175, R74 ;  /* 0x0000004aaf4a7221 */ /* 0x000fe20000010000 */
[----:B----4-:R-:W-:Y:S01]  /*b6c0*/  @!P2 FADD.FTZ R5, R5, R186 ;  /* 0x000000ba0505a221 */ /* 0x010fe20000010000 */
[----:B------:R-:W-:Y:S01]  /*b6d0*/  FADD.FTZ R73, R157, R73 ;  /* 0x000000499d497221 */ /* 0x000fe20000010000 */
[----:B------:R-:W2:Y:S01]  /*b6e0*/  SHFL.DOWN PT, R127, R6, 0x4, 0x1f ;  /* 0x08801f00067f7f89 */ /* 0x000ea200000e0000 */
[----:B------:R-:W-:Y:S01]  /*b6f0*/  FADD.FTZ R72, R147, R72 ;  /* 0x0000004893487221 */ /* 0x000fe20000010000 */
[----:B-----5:R-:W-:Y:S01]  /*b700*/  @!P2 FADD.FTZ R7, R7, R194 ;  /* 0x000000c20707a221 */ /* 0x020fe20000010000 */
[----:B------:R-:W-:Y:S01]  /*b710*/  ISETP.GT.AND P2, PT, R10, 0x1b, PT ;  /* 0x0000001b0a00780c */ /* 0x000fe20003f44270 */
        /* <DEDUP_REMOVED lines=18> */
[----:B--2---:R-:W-:-:S03]  /*b840*/  @!P2 FADD.FTZ R6, R6, R127 ;  /* 0x0000007f0606a221 */ /* 0x004fc60000010000 */
[----:B------:R-:W0:Y:S01]  /*b850*/  SHFL.DOWN PT, R109, R4, 0x8, 0x1f ;  /* 0x09001f00046d7f89 */ /* 0x000e2200000e0000 */
[----:B----4-:R-:W-:-:S03]  /*b860*/  @!P2 FADD.FTZ R5, R5, R126 ;  /* 0x0000007e0505a221 */ /* 0x010fc60000010000 */
[----:B------:R-:W2:Y:S01]  /*b870*/  SHFL.DOWN PT, R111, R6, 0x8, 0x1f ;  /* 0x09001f00066f7f89 */ /* 0x000ea200000e0000 */
[----:B-----5:R-:W-:-:S03]  /*b880*/  @!P2 FADD.FTZ R7, R7, R128 ;  /* 0x000000800707a221 */ /* 0x020fc60000010000 */
[----:B------:R-:W4:Y:S01]  /*b890*/  SHFL.DOWN PT, R2, R5, 0x8, 0x1f ;  /* 0x09001f0005027f89 */ /* 0x000f2200000e0000 */
[----:B------:R-:W-:-:S03]  /*b8a0*/  ISETP.GT.AND P2, PT, R10, 0x17, PT ;  /* 0x000000170a00780c */ /* 0x000fc60003f44270 */
[----:B------:R-:W5:Y:S10]  /*b8b0*/  SHFL.DOWN PT, R110, R7, 0x8, 0x1f ;  /* 0x09001f00076e7f89 */ /* 0x000f7400000e0000 */
        /* <DEDUP_REMOVED lines=14> */
[----:B------:R0:W-:Y:S02]  /*b9a0*/  @!P2 STS.128 [UR28+0x18d0], R4 ;  /* 0x0018d004ff00a988 */ /* 0x0001e40008000c1c */
.L_x_12673:
[----:B------:R-:W-:Y:S05]  /*b9b0*/  BSYNC.RECONVERGENT B0 ;  /* 0x0000000000007941 */ /* 0x000fea0003800200 */
.L_x_12672:
        /* <DEDUP_REMOVED lines=21> */
[----:B------:R-:W-:Y:S02]  /*bb10*/  UISETP.NE.AND UP0, UPT, UR11, UR48, UPT ;  /* 0x000000300b00728c */ /* 0x000fe4000bf05270 */
[----:B------:R-:W-:-:S04]  /*bb20*/  ULEA UR33, UR8, UR28, 0x3 ;  /* 0x0000001c08217291 */ /* 0x000fc8000f8e18ff */
[----:B------:R-:W-:-:S13]  /*bb30*/  PLOP3.LUT P2, PT, PT, PT, UP0, 0x80, 0x8 ;  /* 0x000000000008781c */ /* 0x000fda0003f4f008 */
[----:B0-2---:R-:W0:Y:S04]  /*bb40*/  @P2 LDS.64 R2, [UR33+0x4610] ;  /* 0x00461021ff022984 */ /* 0x005e280008000a00 */
[----:B------:R-:W2:Y:S01]  /*bb50*/  @P2 LDS.64 R110, [UR33+0x3e10] ;  /* 0x003e1021ff6e2984 */ /* 0x000ea20008000a00 */
[----:B0-----:R-:W-:Y:S01]  /*bb60*/  @P2 FADD.FTZ R6, R6, R2 ;  /* 0x0000000206062221 */ /* 0x001fe20000010000 */
[----:B------:R-:W-:Y:S01]  /*bb70*/  @P2 FADD.FTZ R7, R7, R3 ;  /* 0x0000000307072221 */ /* 0x000fe20000010000 */
[----:B--2---:R-:W-:Y:S01]  /*bb80*/  @P2 FADD.FTZ R4, R4, R110 ;  /* 0x0000006e04042221 */ /* 0x004fe20000010000 */
[----:B------:R-:W-:-:S03]  /*bb90*/  @P2 FADD.FTZ R5, R5, R111 ;  /* 0x0000006f05052221 */ /* 0x000fc60000010000 */
[----:B------:R0:W-:Y:S04]  /*bba0*/  STS.64 [UR33+0x4610], R6 ;  /* 0x00461006ff007988 */ /* 0x0001e80008000a21 */
[----:B------:R0:W-:Y:S02]  /*bbb0*/  STS.64 [UR33+0x3e10], R4 ;  /* 0x003e1004ff007988 */ /* 0x0001e40008000a21 */
.L_x_12675:
[----:B------:R-:W-:Y:S05]  /*bbc0*/  BSYNC.RECONVERGENT B0 ;  /* 0x0000000000007941 */ /* 0x000fea0003800200 */
.L_x_12674:
[----:B------:R-:W-:-:S04]  /*bbd0*/  UIADD3 UR8, UPT, UPT, UR8, 0x1, URZ ;  /* 0x0000000108087890 */ /* 0x000fc8000fffe0ff */
[----:B------:R-:W-:-:S09]  /*bbe0*/  UISETP.GE.AND UP0, UPT, UR8, UR49, UPT ;  /* 0x000000310800728c */ /* 0x000fd2000bf06270 */
[----:B------:R-:W-:Y:S05]  /*bbf0*/  BRA.U !UP0, `(.L_x_12676) ;  /* 0xffffff6d082c7547 */ /* 0x000fea000b83ffff */
.L_x_12594:
[----:B------:R-:W-:Y:S01]  /*bc00*/  BAR.SYNC.DEFER_BLOCKING 0x0 ;  /* 0x0000000000007b1d */ /* 0x000fe20000010000 */
[----:B------:R-:W-:Y:S01]  /*bc10*/  F2FP.F16.F32.PACK_AB R60, R61, R60 ;  /* 0x0000003c3d3c723e */ /* 0x000fe200000000ff */
[----:B------:R-:W-:Y:S01]  /*bc20*/  ULEA UR14, UR11, 0xfffffe00, 0x9 ;  /* 0xfffffe000b0e7891 */ /* 0x000fe2000f8e48ff */
[----:B------:R-:W-:Y:S01]  /*bc30*/  F2FP.F16.F32.PACK_AB R62, R63, R62 ;  /* 0x0000003e3f3e723e */ /* 0x000fe200000000ff */
[----:B------:R-:W-:Y:S01]  /*bc40*/  FADD.FTZ R9, R43, R9 ;  /* 0x000000092b097221 */ /* 0x000fe20000010000 */
[----:B------:R-:W-:Y:S01]  /*bc50*/  PRMT R0, R60, 0x7632, R0 ;  /* 0x000076323c007816 */ /* 0x000fe20000000000 */
[----:B------:R-:W-:Y:S01]  /*bc60*/  UIADD3 UR32, UPT, UPT, -UR14, UR32, URZ ;  /* 0x000000200e207290 */ /* 0x000fe2000fffe1ff */
[----:B------:R-:W-:Y:S01]  /*bc70*/  F2FP.F16.F32.PACK_AB R64, R65, R64 ;  /* 0x000000404140723e */ /* 0x000fe200000000ff */
[----:B------:R-:W5:Y:S01]  /*bc80*/  S2UR UR29, SR_CTAID.X ;  /* 0x00000000001d79c3 */ /* 0x000f620000002500 */
[----:B------:R-:W-:Y:S01]  /*bc90*/  F2FP.F16.F32.PACK_AB R66, R67, R66 ;  /* 0x000000424342723e */ /* 0x000fe200000000ff */
[----:B------:R-:W5:Y:S01]  /*bca0*/  LDCU.64 UR24, c[0x0][0x4f8] ;  /* 0x00009f00ff1877ac */ /* 0x000f620008000a00 */
[----:B0-----:R-:W-:-:S02]  /*bcb0*/  PRMT R2, R62, 0x7632, R2 ;  /* 0x000076323e027816 */ /* 0x001fc40000000002 */
[----:B--2---:R-:W-:Y:S01]  /*bcc0*/  PRMT R3, R64, 0x7632, R3 ;  /* 0x0000763240037816 */ /* 0x004fe20000000003 */
[----:B------:R-:W0:Y:S01]  /*bcd0*/  LDCU.64 UR26, c[0x0][0x500] ;  /* 0x0000a000ff1a77ac */ /* 0x000e220008000a00 */
[----:B------:R-:W-:Y:S01]  /*bce0*/  ISETP.NE.AND P0, PT, R116, RZ, PT ;  /* 0x000000ff7400720c */ /* 0x000fe20003f05270 */
[----:B------:R-:W0:Y:S01]  /*bcf0*/  S2UR UR8, SR_CTAID.Y ;  /* 0x00000000000879c3 */ /* 0x000e220000002600 */
[----:B------:R-:W-:Y:S01]  /*bd00*/  F2FP.F16.F32.PACK_AB R68, R69, R68 ;  /* 0x000000444544723e */ /* 0x000fe200000000ff */
[----:B------:R-:W-:Y:S01]  /*bd10*/  USHF.R.S32.HI UR15, URZ, 0x1f, UR14 ;  /* 0x0000001fff0f7899 */ /* 0x000fe2000801140e */
[----:B------:R-:W-:Y:S01]  /*bd20*/  F2FP.F16.F32.PACK_AB R70, R71, R70 ;  /* 0x000000464746723e */ /* 0x000fe200000000ff */
[----:B------:R-:W-:Y:S01]  /*bd30*/  UIADD3 UR22, UP0, UPT, UR22, -0x800, URZ ;  /* 0xfffff80016167890 */ /* 0x000fe2000ff1e0ff */
[----:B------:R-:W-:Y:S01]  /*bd40*/  F2FP.F16.F32.PACK_AB R72, R73, R72 ;  /* 0x000000484948723e */ /* 0x000fe200000000ff */
[----:B------:R-:W-:Y:S01]  /*bd50*/  UIADD3 UR16, UP1, UPT, UR16, -0x400, URZ ;  /* 0xfffffc0010107890 */ /* 0x000fe2000ff3e0ff */
[----:B------:R-:W-:Y:S01]  /*bd60*/  F2FP.F16.F32.PACK_AB R74, R75, R74 ;  /* 0x0000004a4b4a723e */ /* 0x000fe200000000ff */
[----:B------:R2:W-:Y:S01]  /*bd70*/  STS.U16 [R27+0x2], R0 ;  /* 0x000002001b007388 */ /* 0x0005e20000000400 */
[----:B------:R-:W-:Y:S01]  /*bd80*/  PRMT R4, R68, 0x7632, R4 ;  /* 0x0000763244047816 */ /* 0x000fe20000000004 */
[----:B------:R-:W-:Y:S01]  /*bd90*/  UIADD3.X UR23, UPT, UPT, UR23, -0x1, URZ, UP0, !UPT ;  /* 0xffffffff17177890 */ /* 0x000fe200087fe4ff */
[----:B------:R-:W-:Y:S01]  /*bda0*/  MOV R6, UR32 ;  /* 0x0000002000067c02 */ /* 0x000fe20008000f00 */
[----:B------:R1:W-:Y:S01]  /*bdb0*/  STS.U16 [R27+0x6], R2 ;  /* 0x000006021b007388 */ /* 0x0003e20000000400 */
[----:B------:R-:W3:Y:S01]  /*bdc0*/  LDCU.64 UR32, c[0x0][0x550] ;  /* 0x0000aa00ff2077ac */ /* 0x000ee20008000a00 */
[----:B------:R-:W-:-:S02]  /*bdd0*/  LOP3.LUT R5, R116, 0x1f, RZ, 0xc0, !PT ;  /* 0x0000001f74057812 */ /* 0x000fc400078ec0ff */
[----:B------:R4:W-:Y:S01]  /*bde0*/  STS.U16 [R27+0xa], R3 ;  /* 0x00000a031b007388 */ /* 0x0009e20000000400 */
[----:B-----5:R-:W-:Y:S01]  /*bdf0*/  UIMAD.WIDE.U32 UR12, UR29, UR24, UR14 ;  /* 0x000000181d0c72a5 */ /* 0x020fe2000f8e000e */
[----:B--2---:R-:W-:Y:S01]  /*be00*/  PRMT R0, R66, 0x7632, R0 ;  /* 0x0000763242007816 */ /* 0x004fe20000000000 */
[----:B------:R-:W-:Y:S01]  /*be10*/  UISETP.GT.AND UP0, UPT, UR11, 0x1, UPT ;  /* 0x000000010b00788c */ /* 0x000fe2000bf04270 */
[----:B------:R-:W-:Y:S01]  /*be20*/  STS.U16 [R27], R60 ;  /* 0x0000003c1b007388 */ /* 0x000fe20000000400 */
[----:B------:R-:W-:Y:S01]  /*be30*/  UIMAD UR13, UR29, UR25, UR13 ;  /* 0x000000191d0d72a4 */ /* 0x000fe2000f8e020d */
[----:B-1----:R-:W-:Y:S01]  /*be40*/  PRMT R2, R70, 0x7632, R2 ;  /* 0x0000763246027816 */ /* 0x002fe20000000002 */
[----:B------:R-:W-:Y:S01]  /*be50*/  UIADD3 UR18, UP2, UPT, UR18, -0x400, URZ ;  /* 0xfffffc0012127890 */ /* 0x000fe2000ff5e0ff */
[----:B------:R1:W-:Y:S01]  /*be60*/  STS.U16 [R27+0xe], R0 ;  /* 0x00000e001b007388 */ /* 0x0003e20000000400 */
[----:B------:R-:W-:Y:S01]  /*be70*/  SHF.L.U32 R116, R116, 0x4, RZ ;  /* 0x0000000474747819 */ /* 0x000fe200000006ff */
[----:B0-----:R-:W-:Y:S01]  /*be80*/  UIMAD UR24, UR8, UR27, URZ ;  /* 0x0000001b081872a4 */ /* 0x001fe2000f8e02ff */
[----:B----4-:R-:W-:Y:S01]  /*be90*/  PRMT R3, R72, 0x7632, R3 ;  /* 0x0000763248037816 */ /* 0x010fe20000000003 */
[----:B------:R-:W-:Y:S01]  /*bea0*/  STS.U16 [R27+0x4], R62 ;  /* 0x0000043e1b007388 */ /* 0x000fe20000000400 */
[----:B------:R-:W-:Y:S01]  /*beb0*/  UIMAD.WIDE.U32 UR12, UR8, UR26, UR12 ;  /* 0x0000001a080c72a5 */ /* 0x000fe2000f8e000c */
[----:B------:R-:W-:Y:S01]  /*bec0*/  LOP3.LUT R7, R5, 0x3e00, R116, 0xf8, !PT ;  /* 0x00003e0005077812 */ /* 0x000fe200078ef874 */
[----:B------:R-:W0:Y:S01]  /*bed0*/  LDCU.64 UR26, c[0x0][0x560] ;  /* 0x0000ac00ff1a77ac */ /* 0x000e220008000a00 */
[----:B------:R-:W-:Y:S01]  /*bee0*/  STS.U16 [R27+0x8], R64 ;  /* 0x000008401b007388 */ /* 0x000fe20000000400 */
[----:B-1----:R-:W-:Y:S01]  /*bef0*/  PRMT R0, R74, 0x7632, R0 ;  /* 0x000076324a007816 */ /* 0x002fe20000000000 */
[----:B------:R-:W-:-:S02]  /*bf00*/  UIADD3 UR20, UP3, UPT, UR20, -0x400, URZ ;  /* 0xfffffc0014147890 */ /* 0x000fc4000ff7e0ff */
[----:B------:R-:W-:Y:S01]  /*bf10*/  STS.U16 [R27+0xc], R66 ;  /* 0x00000c421b007388 */ /* 0x000fe20000000400 */
[C---:B------:R-:W-:Y:S01]  /*bf20*/  LOP3.LUT R77, R7.reuse, 0x20, RZ, 0xfc, !PT ;  /* 0x00000020074d7812 */ /* 0x040fe200078efcff */
[----:B------:R-:W-:Y:S01]  /*bf30*/  UIADD3.X UR17, UPT, UPT, UR17, -0x1, URZ, UP1, !UPT ;  /* 0xffffffff11117890 */ /* 0x000fe20008ffe4ff */
[C---:B------:R-:W-:Y:S01]  /*bf40*/  LOP3.LUT R79, R7.reuse, 0x40, RZ, 0xfc, !PT ;  /* 0x00000040074f7812 */ /* 0x040fe200078efcff */
[----:B------:R-:W-:Y:S01]  /*bf50*/  STS.U16 [R27+0x10], R68 ;  /* 0x000010441b007388 */ /* 0x000fe20000000400 */
[C---:B------:R-:W-:Y:S01]  /*bf60*/  LOP3.LUT R81, R7.reuse, 0x60, RZ, 0xfc, !PT ;  /* 0x0000006007517812 */ /* 0x040fe200078efcff */
[----:B------:R-:W-:Y:S01]  /*bf70*/  UIADD3.X UR19, UPT, UPT, UR19, -0x1, URZ, UP2, !UPT ;  /* 0xffffffff13137890 */ /* 0x000fe200097fe4ff */
[C---:B------:R-:W-:Y:S01]  /*bf80*/  LOP3.LUT R83, R7.reuse, 0x80, RZ, 0xfc, !PT ;  /* 0x0000008007537812 */ /* 0x040fe200078efcff */
[----:B------:R1:W-:Y:S01]  /*bf90*/  STS.U16 [R27+0x12], R4 ;  /* 0x000012041b007388 */ /* 0x0003e20000000400 */
[C---:B------:R-:W-:Y:S01]  /*bfa0*/  LOP3.LUT R85, R7.reuse, 0xa0, RZ, 0xfc, !PT ;  /* 0x000000a007557812 */ /* 0x040fe200078efcff */
[----:B------:R-:W-:Y:S01]  /*bfb0*/  UIADD3.X UR21, UPT, UPT, UR21, -0x1, URZ, UP3, !UPT ;  /* 0xffffffff15157890 */ /* 0x000fe20009ffe4ff */
[C---:B------:R-:W-:Y:S01]  /*bfc0*/  LOP3.LUT R87, R7.reuse, 0xc0, RZ, 0xfc, !PT ;  /* 0x000000c007577812 */ /* 0x040fe200078efcff */
[----:B------:R-:W-:Y:S01]  /*bfd0*/  STS.U16 [R27+0x14], R70 ;  /* 0x000014461b007388 */ /* 0x000fe20000000400 */
[----:B------:R-:W-:-:S02]  /*bfe0*/  LOP3.LUT R89, R7, 0xe0, RZ, 0xfc, !PT ;  /* 0x000000e007597812 */ /* 0x000fc400078efcff */
[C---:B------:R-:W-:Y:S01]  /*bff0*/  LOP3.LUT R91, R7.reuse, 0x100, RZ, 0xfc, !PT ;  /* 0x00000100075b7812 */ /* 0x040fe200078efcff */
[----:B------:R-:W-:Y:S01]  /*c000*/  STS.U16 [R27+0x16], R2 ;  /* 0x000016021b007388 */ /* 0x000fe20000000400 */
[C---:B------:R-:W-:Y:S02]  /*c010*/  LOP3.LUT R93, R7.reuse, 0x120, RZ, 0xfc, !PT ;  /* 0x00000120075d7812 */ /* 0x040fe400078efcff */
[----:B-1----:R-:W-:Y:S01]  /*c020*/  MOV R4, UR24 ;  /* 0x0000001800047c02 */ /* 0x002fe20008000f00 */
[----:B------:R-:W-:Y:S01]  /*c030*/  STS.U16 [R27+0x18], R72 ;  /* 0x000018481b007388 */ /* 0x000fe20000000400 */
[C---:B------:R-:W-:Y:S01]  /*c040*/  LOP3.LUT R95, R7.reuse, 0x140, RZ, 0xfc, !PT ;  /* 0x00000140075f7812 */ /* 0x040fe200078efcff */
[----:B------:R-:W1:Y:S01]  /*c050*/  LDCU.64 UR24, c[0x0][0x520] ;  /* 0x0000a400ff1877ac */ /* 0x000e620008000a00 */
[C---:B------:R-:W-:Y:S01]  /*c060*/  LOP3.LUT R97, R7.reuse, 0x160, RZ, 0xfc, !PT ;  /* 0x0000016007617812 */ /* 0x040fe200078efcff */
[----:B------:R2:W-:Y:S01]  /*c070*/  STS.U16 [R27+0x1a], R3 ;  /* 0x00001a031b007388 */ /* 0x0005e20000000400 */
[----:B------:R-:W-:-:S02]  /*c080*/  LOP3.LUT R99, R7, 0x180, RZ, 0xfc, !PT ;  /* 0x0000018007637812 */ /* 0x000fc400078efcff */
[C---:B------:R-:W-:Y:S01]  /*c090*/  LOP3.LUT R101, R7.reuse, 0x1a0, RZ, 0xfc, !PT ;  /* 0x000001a007657812 */ /* 0x040fe200078efcff */
[----:B------:R-:W-:Y:S01]  /*c0a0*/  STS.U16 [R27+0x1c], R74 ;  /* 0x00001c4a1b007388 */ /* 0x000fe20000000400 */
[C---:B------:R-:W-:Y:S02]  /*c0b0*/  LOP3.LUT R103, R7.reuse, 0x1c0, RZ, 0xfc, !PT ;  /* 0x000001c007677812 */ /* 0x040fe400078efcff */
[----:B------:R-:W-:Y:S01]  /*c0c0*/  LOP3.LUT R105, R7, 0x1e0, RZ, 0xfc, !PT ;  /* 0x000001e007697812 */ /* 0x000fe200078efcff */
[----:B------:R-:W-:Y:S01]  /*c0d0*/  STS.U16 [R27+0x1e], R0 ;  /* 0x00001e001b007388 */ /* 0x000fe20000000400 */
[----:B------:R-:W-:-:S03]  /*c0e0*/  NOP ;  /* 0x0000000000007918 */ /* 0x000fc60000000000 */
[----:B------:R-:W-:Y:S01]  /*c0f0*/  LDS.U16 R45, [R11] ;  /* 0x000000000b2d7984 */ /* 0x000fe20000000400 */
[----:B--2---:R-:W-:-:S03]  /*c100*/  IADD3 R3, P1, PT, R7, UR12, RZ ;  /* 0x0000000c07037c10 */ /* 0x004fc6000ff3e0ff */
[----:B------:R-:W-:Y:S01]  /*c110*/  LDS.U16 R47, [R12+0x40] ;  /* 0x000040000c2f7984 */ /* 0x000fe20000000400 */
[----:B------:R-:W-:Y:S01]  /*c120*/  IADD3.X R4, PT, PT, R4, UR13, RZ, P1, !PT ;  /* 0x0000000d04047c10 */ /* 0x000fe20008ffe4ff */
[----:B------:R-:W2:Y:S01]  /*c130*/  LDCU.64 UR12, c[0x0][0x518] ;  /* 0x0000a300ff0c77ac */ /* 0x000ea20008000a00 */
[C---:B---3--:R-:W-:Y:S01]  /*c140*/  LEA R2, P1, R3.reuse, UR32, 0x1 ;  /* 0x0000002003027c11 */ /* 0x048fe2000f8208ff */
[----:B------:R-:W-:Y:S03]  /*c150*/  LDS.U16 R49, [R13+0x80] ;  /* 0x000080000d317984 */ /* 0x000fe60000000400 */
[----:B------:R-:W-:Y:S01]  /*c160*/  LEA.HI.X R3, R3, UR33, R4, 0x1, P1 ;  /* 0x0000002103037c11 */ /* 0x000fe200088f0c04 */
[----:B------:R-:W-:Y:S04]  /*c170*/  LDS.U16 R51, [R14+0xc0] ;  /* 0x0000c0000e337984 */ /* 0x000fe80000000400 */
[----:B------:R-:W-:Y:S04]  /*c180*/  LDS.U16 R53, [R15+0x100] ;  /* 0x000100000f357984 */ /* 0x000fe80000000400 */
[----:B------:R-:W-:Y:S04]  /*c190*/  LDS.U16 R55, [R16+0x140] ;  /* 0x0001400010377984 */ /* 0x000fe80000000400 */
[----:B------:R-:W-:Y:S01]  /*c1a0*/  LDS.U16 R57, [R17+0x180] ;  /* 0x0001800011397984 */ /* 0x000fe20000000400 */
[----:B--2---:R-:W-:-:S03]  /*c1b0*/  UIMAD.WIDE.U32 UR14, UR29, UR12, UR14 ;  /* 0x0000000c1d0e72a5 */ /* 0x004fc6000f8e000e */
[----:B------:R-:W-:Y:S01]  /*c1c0*/  LDS.U16 R59, [R18+0x1c0] ;  /* 0x0001c000123b7984 */ /* 0x000fe20000000400 */
[----:B------:R-:W-:-:S03]  /*c1d0*/  UIMAD UR13, UR29, UR13, UR15 ;  /* 0x0000000d1d0d72a4 */ /* 0x000fc6000f8e020f */
[----:B------:R-:W-:Y:S01]  /*c1e0*/  LDS.U16 R61, [R19+0x200] ;  /* 0x00020000133d7984 */ /* 0x000fe20000000400 */
[----:B------:R-:W-:Y:S02]  /*c1f0*/  UMOV UR12, UR14 ;  /* 0x0000000e000c7c82 */ /* 0x000fe40008000000 */
[----:B-1----:R-:W-:Y:S01]  /*c200*/  UIMAD.WIDE.U32 UR12, UR8, UR24, UR12 ;  /* 0x00000018080c72a5 */ /* 0x002fe2000f8e000c */
[----:B------:R-:W-:Y:S03]  /*c210*/  LDS.U16 R63, [R20+0x240] ;  /* 0x00024000143f7984 */ /* 0x000fe60000000400 */
[----:B------:R-:W-:Y:S01]  /*c220*/  UIMAD UR13, UR8, UR25, UR13 ;  /* 0x00000019080d72a4 */ /* 0x000fe2000f8e020d */
        /* <DEDUP_REMOVED lines=40> */
[----:B------:R-:W-:Y:S02]  /*c4b0*/  PRMT R10, R0, 0x7632, R10 ;  /* 0x00007632000a7816 */ /* 0x000fe4000000000a */
        /* <DEDUP_REMOVED lines=112> */
.L_x_12593:
        /* <DEDUP_REMOVED lines=33> */
.L_x_12679:
[----:B------:R-:W-:Y:S05]  /*cdd0*/  BSYNC.RECONVERGENT B0 ;  /* 0x0000000000007941 */ /* 0x000fea0003800200 */
.L_x_12678:
        /* <DEDUP_REMOVED lines=31> */
.L_x_12681:
[----:B------:R-:W-:Y:S05]  /*cfd0*/  BSYNC.RECONVERGENT B0 ;  /* 0x0000000000007941 */ /* 0x000fea0003800200 */
.L_x_12680:
        /* <DEDUP_REMOVED lines=15> */
.L_x_12683:
        /* <DEDUP_REMOVED lines=32> */
.L_x_12682:
[----:B------:R-:W-:Y:S05]  /*d2d0*/  EXIT ;  /* 0x000000000000794d */ /* 0x000fea0003800000 */
.L_x_12684:
        /* <DEDUP_REMOVED lines=10> */
.L_x_18731:


//--------------------- .text._Z25selective_scan_bwd_kernelI32Selective_Scan_bwd_kernel_traitsILi32ELi16ELb0ELb0ELb1ELb0ELb1EN3c104HalfENS1_7complexIfEEEEv12SSMParamsBwd --------------------------
	.section	.text._Z25selective_scan_bwd_kernelI32Selective_Scan_bwd_kernel_traitsILi32ELi16ELb0ELb0ELb1ELb0ELb1EN3c104HalfENS1_7complexIfEEEEv12SSMParamsBwd,"ax",@progbits
	.align	128
        .global         _Z25selective_scan_bwd_kernelI32Selective_Scan_bwd_kernel_traitsILi32ELi16ELb0ELb0ELb1ELb0ELb1EN3c104HalfENS1_7complexIfEEEEv12SSMParamsBwd
        .type           _Z25selective_scan_bwd_kernelI32Selective_Scan_bwd_kernel_traitsILi32ELi16ELb0ELb0ELb1ELb0ELb1EN3c104HalfENS1_7complexIfEEEEv12SSMParamsBwd,@function
        .size           _Z25selective_scan_bwd_kernelI32Selective_Scan_bwd_kernel_traitsILi32ELi16ELb0ELb0ELb1ELb0ELb1EN3c104HalfENS1_7complexIfEEEEv12SSMParamsBwd,(.L_x_18732 - _Z25selective_scan_bwd_kernelI32Selective_Scan_bwd_kernel_traitsILi32ELi16ELb0ELb0ELb1ELb0ELb1EN3c104HalfENS1_7complexIfEEEEv12SSMParamsBwd)
        .other          _Z25selective_scan_bwd_kernelI32Selective_Scan_bwd_kernel_traitsILi32ELi16ELb0ELb0ELb1ELb0ELb1EN3c104HalfENS1_7complexIfEEEEv12SSMParamsBwd,@"STO_CUDA_ENTRY STV_DEFAULT"
_Z25selective_scan_bwd_kernelI32Selective_Scan_bwd_kernel_traitsILi32ELi16ELb0ELb0ELb1ELb0ELb1EN3c104HalfENS1_7complexIfEEEEv12SSMParamsBwd:
.text._Z25selective_scan_bwd_kernelI32Selective_Scan_bwd_kernel_traitsILi32ELi16ELb0ELb0ELb1ELb0ELb1EN3c104HalfENS1_7complexIfEEEEv12SSMParamsBwd:
[----:B------:R-:W-:Y:S08]  /*0000*/  LDC R1, c[0x0][0x37c] ;  /* 0x0000df00ff017b82 */ /* 0x000ff00000000800 */
[----:B------:R-:W0:Y:S01]  /*0010*/  LDC.64 R2, c[0x0][0x458] ;  /* 0x00011600ff027b82 */ /* 0x000e220000000a00 */
[----:B------:R-:W1:Y:S01]  /*0020*/  LDCU.64 UR30, c[0x0][0x358] ;  /* 0x00006b00ff1e77ac */ /* 0x000e620008000a00 */
[----:B------:R-:W2:Y:S06]  /*0030*/  LDCU UR26, c[0x0][0x398] ;  /* 0x00007300ff1a77ac */ /* 0x000eac0008000800 */
[----:B------:R-:W3:Y:S01]  /*0040*/  LDC.64 R4, c[0x0][0x470] ;  /* 0x00011c00ff047b82 */ /* 0x000ee20000000a00 */
[----:B------:R-:W4:Y:S01]  /*0050*/  LDCU.128 UR12, c[0x0][0x3f0] ;  /* 0x00007e00ff0c77ac */ /* 0x000f220008000c00 */
[----:B------:R-:W5:Y:S06]  /*0060*/  LDCU.128 UR16, c[0x0][0x400] ;  /* 0x00008000ff1077ac */ /* 0x000f6c0008000c00 */
[----:B------:R-:W1:Y:S01]  /*0070*/  S2UR UR29, SR_CTAID.Y ;  /* 0x00000000001d79c3 */ /* 0x000e620000002600 */
[----:B------:R-:W5:Y:S01]  /*0080*/  LDCU UR32, c[0x0][0x394] ;  /* 0x00007280ff2077ac */ /* 0x000f620008000800 */
[----:B------:R-:W5:Y:S01]  /*0090*/  LDCU.64 UR34, c[0x0][0x4e0] ;  /* 0x00009c00ff2277ac */ /* 0x000f620008000a00 */
[----:B0-----:R-:W-:-:S05]  /*00a0*/  ISETP.NE.U32.AND P0, PT, R2, RZ, PT ;  /* 0x000000ff0200720c */ /* 0x001fca0003f05070 */
[----:B------:R-:W4:Y:S01]  /*00b0*/  S2UR UR8, SR_CTAID.X ;  /* 0x00000000000879c3 */ /* 0x000f220000002500 */
[----:B------:R-:W0:Y:S01]  /*00c0*/  LDCU.64 UR36, c[0x0][0x450] ;  /* 0x00008a00ff2477ac */ /* 0x000e220008000a00 */
[----:B------:R-:W-:Y:S02]  /*00d0*/  ISETP.NE.AND.EX P0, PT, R3, RZ, PT, P0 ;  /* 0x000000ff0300720c */ /* 0x000fe40003f05300 */
[----:B---3--:R-:W-:-:S04]  /*00e0*/  ISETP.NE.U32.AND P1, PT, R4, RZ, PT ;  /* 0x000000ff0400720c */ /* 0x008fc80003f25070 */
[----:B------:R-:W-:Y:S02]  /*00f0*/  ISETP.NE.AND.EX P1, PT, R5, RZ, PT, P1 ;  /* 0x000000ff0500720c */ /* 0x000fe40003f25310 */
[----:B-1----:R-:W-:-:S05]  /*0100*/  MOV R0, UR29 ;  /* 0x0000001d00007c02 */ /* 0x002fca0008000f00 */
[----:B------:R-:W-:-:S04]  /*0110*/  @P0 LEA R2, P2, R0, R2, 0x2 ;  /* 0x0000000200020211 */ /* 0x000fc800078410ff */
[C---:B------:R-:W-:Y:S02]  /*0120*/  @P0 LEA.HI.X R3, R0.reuse, R3, RZ, 0x2, P2 ;  /* 0x0000000300030211 */ /* 0x040fe400010f14ff */
[----:B------:R-:W-:-:S03]  /*0130*/  @P1 LEA R4, P3, R0, R4, 0x2 ;  /* 0x0000000400041211 */ /* 0x000fc600078610ff */
[----:B------:R1:W3:Y:S01]  /*0140*/  @P0 LDG.E R8, desc[UR30][R2.64] ;  /* 0x0000001e02080981 */ /* 0x0002e2000c1e1900 */
[----:B------:R-:W-:-:S05]  /*0150*/  @P1 LEA.HI.X R5, R0, R5, RZ, 0x2, P3 ;  /* 0x0000000500051211 */ /* 0x000fca00018f14ff */
[----:B------:R-:W3:Y:S01]  /*0160*/  @P1 LDG.E R4, desc[UR30][R4.64] ;  /* 0x0000001e04041981 */ /* 0x000ee2000c1e1900 */
[----:B--2---:R-:W-:-:S04]  /*0170*/  MOV R0, UR26 ;  /* 0x0000001a00007c02 */ /* 0x004fc80008000f00 */
[----:B------:R-:W-:-:S04]  /*0180*/  IABS R9, R0 ;  /* 0x0000000000097213 */ /* 0x000fc80000000000 */
[----:B------:R-:W2:Y:S08]  /*0190*/  I2F.RP R0, R9 ;  /* 0x0000000900007306 */ /* 0x000eb00000209400 */
[----:B--2---:R-:W2:Y:S02]  /*01a0*/  MUFU.RCP R0, R0 ;  /* 0x0000000000007308 */ /* 0x004ea40000001000 */
[----:B--2---:R-:W-:-:S06]  /*01b0*/  IADD3 R6, PT, PT, R0, 0xffffffe, RZ ;  /* 0x0ffffffe00067810 */ /* 0x004fcc0007ffe0ff */
[----:B------:R2:W5:Y:S02]  /*01c0*/  F2I.FTZ.U32.TRUNC.NTZ R7, R6 ;  /* 0x0000000600077305 */ /* 0x000564000021f000 */
[----:B--2---:R-:W-:Y:S01]  /*01d0*/  HFMA2 R6, -RZ, RZ, 0, 0 ;  /* 0x00000000ff067431 */ /* 0x004fe200000001ff */
[----:B-----5:R-:W-:-:S04]  /*01e0*/  R2UR UR5, R7 ;  /* 0x00000000070572ca */ /* 0x020fc800000e0000 */
[----:B------:R-:W-:Y:S02]  /*01f0*/  R2UR UR4, R6 ;  /* 0x00000000060472ca */ /* 0x000fe400000e0000 */
[----:B------:R-:W-:Y:S02]  /*0200*/  IADD3 R10, PT, PT, RZ, -R7, RZ ;  /* 0x80000007ff0a7210 */ /* 0x000fe40007ffe0ff */
[----:B-1----:R-:W-:-:S03]  /*0210*/  MOV R2, UR29 ;  /* 0x0000001d00027c02 */ /* 0x002fc60008000f00 */
[----:B------:R-:W-:Y:S01]  /*0220*/  IMAD R3, R10, R9, RZ ;  /* 0x000000090a037224 */ /* 0x000fe200078e02ff */
[----:B------:R-:W-:-:S05]  /*0230*/  IABS R0, R2 ;  /* 0x0000000200007213 */ /* 0x000fca0000000000 */
[----:B------:R-:W-:Y:S01]  /*0240*/  IMAD.HI.U32 R3, R7, R3, UR4 ;  /* 0x0000000407037e27 */ /* 0x000fe2000f8e0003 */
[----:B------:R-:W-:Y:S01]  /*0250*/  R2UR UR6, R0 ;  /* 0x00000000000672ca */ /* 0x000fe200000e0000 */
[----:B----4-:R-:W-:Y:S01]  /*0260*/  UIMAD.WIDE.U32 UR10, UR8, UR12, URZ ;  /* 0x0000000c080a72a5 */ /* 0x010fe2000f8e00ff */
[----:B------:R-:W1:Y:S02]  /*0270*/  LDC.64 R6, c[0x0][0x4a0] ;  /* 0x00012800ff067b82 */ /* 0x000e640000000a00 */
[----:B------:R-:W-:-:S13]  /*0280*/  R2UR UR4, R3 ;  /* 0x00000000030472ca */ /* 0x000fda00000e0000 */
[----:B------:R-:W-:-:S07]  /*0290*/  UIMAD.WIDE.U32 UR4, UR4, UR6, URZ ;  /* 0x00000006040472a5 */ /* 0x000fce000f8e00ff */
[----:B------:R-:W-:Y:S02]  /*02a0*/  UMOV UR25, UR5 ;  /* 0x0000000500197c82 */ /* 0x000fe40008000000 */
[----:B------:R-:W-:-:S05]  /*02b0*/  IADD3 R0, PT, PT, RZ, -UR25, RZ ;  /* 0x80000019ff007c10 */ /* 0x000fca000fffe0ff */
[C---:B------:R-:W-:Y:S01]  /*02c0*/  IMAD R0, R9.reuse, R0, UR6 ;  /* 0x0000000609007e24 */ /* 0x040fe2000f8e0200 */
[----:B------:R-:W-:Y:S01]  /*02d0*/  UIMAD.WIDE.U32 UR20, UR8, UR16, URZ ;  /* 0x00000010081472a5 */ /* 0x000fe2000f8e00ff */
[----:B------:R-:W2:Y:S03]  /*02e0*/  LDCU.128 UR4, c[0x0][0x460] ;  /* 0x00008c00ff0477ac */ /* 0x000ea60008000c00 */
[----:B------:R-:W-:Y:S01]  /*02f0*/  ISETP.GT.U32.AND P2, PT, R9, R0, PT ;  /* 0x000000000900720c */ /* 0x000fe20003f44070 */
[----:B------:R-:W-:Y:S02]  /*0300*/  UIMAD UR11, UR8, UR13, UR11 ;  /* 0x0000000d080b72a4 */ /* 0x000fe4000f8e020b */
[----:B------:R-:W-:Y:S01]  /*0310*/  UIMAD UR13, UR8, UR17, UR21 ;  /* 0x00000011080d72a4 */ /* 0x000fe2000f8e0215 */
[----:B------:R-:W-:Y:S01]  /*0320*/  UMOV UR12, UR20 ;  /* 0x00000014000c7c82 */ /* 0x000fe20008000000 */
[----:B------:R-:W4:Y:S08]  /*0330*/  LDCU.64 UR16, c[0x0][0x4d8] ;  /* 0x00009b00ff1077ac */ /* 0x000f300008000a00 */
[----:B------:R-:W-:Y:S01]  /*0340*/  VOTEU.ANY UP0, P2 ;  /* 0x0000000000ff7886 */ /* 0x000fe20001000100 */
[----:B------:R-:W-:Y:S01]  /*0350*/  PLOP3.LUT P2, PT, PT, PT, UP0, 0x80, 0x8 ;  /* 0x000000000008781c */ /* 0x000fe20003f4f008 */
[----:B------:R-:W-:-:S02]  /*0360*/  UIMAD.WIDE.U32 UR12, UR29, UR18, UR12 ;  /* 0x000000121d0c72a5 */ /* 0x000fc4000f8e000c */
[----:B------:R-:W-:Y:S02]  /*0370*/  ULEA UR9, UR32, 0xfffffe00, 0x9 ;  /* 0xfffffe0020097891 */ /* 0x000fe4000f8e48ff */
[----:B------:R-:W-:Y:S02]  /*0380*/  UIMAD UR19, UR29, UR19, UR13 ;  /* 0x000000131d1372a4 */ /* 0x000fe4000f8e020d */
[----:B------:R-:W-:Y:S02]  /*0390*/  UIMAD.WIDE.U32 UR10, UR29, UR14, UR10 ;  /* 0x0000000e1d0a72a5 */ /* 0x000fe4000f8e000a */
[----:B------:R-:W-:Y:S02]  /*03a0*/  UIADD3 UR13, UP3, UPT, UR9, UR12, URZ ;  /* 0x0000000c090d7290 */ /* 0x000fe4000ff7e0ff */
[----:B------:R-:W-:Y:S02]  /*03b0*/  USHF.R.S32.HI UR12, URZ, 0x1f, UR9 ;  /* 0x0000001fff0c7899 */ /* 0x000fe40008011409 */
[----:B------:R-:W-:Y:S01]  /*03c0*/  @!P2 IADD3 R0, PT, PT, R0, -R9, RZ ;  /* 0x800000090000a210 */ /* 0x000fe20007ffe0ff */
[----:B------:R-:W-:-:S02]  /*03d0*/  UIADD3 UR10, UP1, UPT, UR9, UR10, URZ ;  /* 0x0000000a090a7290 */ /* 0x000fc4000ff3e0ff */
[----:B--2---:R-:W-:Y:S02]  /*03e0*/  ULEA UR23, UP4, UR13, UR6, 0x1 ;  /* 0x000000060d177291 */ /* 0x004fe4000f8808ff */
[----:B------:R-:W-:Y:S01]  /*03f0*/  UIADD3.X UR24, UPT, UPT, UR12, UR19, URZ, UP3, !UPT ;  /* 0x000000130c187290 */ /* 0x000fe20009ffe4ff */
[----:B------:R-:W-:Y:S01]  /*0400*/  ISETP.GE.U32.AND P2, PT, R0, R9, PT ;  /* 0x000000090000720c */ /* 0x000fe20003f46070 */
[----:B------:R-:W-:Y:S02]  /*0410*/  UIMAD UR15, UR29, UR15, UR11 ;  /* 0x0000000f1d0f72a4 */ /* 0x000fe4000f8e020b */
[----:B------:R-:W-:Y:S02]  /*0420*/  ULEA.HI.X UR24, UR13, UR7, UR24, 0x1, UP4 ;  /* 0x000000070d187291 */ /* 0x000fe4000a0f0c18 */
[----:B------:R-:W-:Y:S02]  /*0430*/  ULEA UR21, UP2, UR10, UR4, 0x1 ;  /* 0x000000040a157291 */ /* 0x000fe4000f8408ff */
[----:B------:R-:W-:Y:S01]  /*0440*/  UIADD3.X UR22, UPT, UPT, UR12, UR15, URZ, UP1, !UPT ;  /* 0x0000000f0c167290 */ /* 0x000fe20008ffe4ff */
[----:B------:R-:W2:Y:S01]  /*0450*/  LDCU.64 UR6, c[0x0][0x3d0] ;  /* 0x00007a00ff0677ac */ /* 0x000ea20008000a00 */
[----:B----4-:R-:W-:-:S02]  /*0460*/  USHF.R.U64 UR18, UR16, 0x1, UR17 ;  /* 0x0000000110127899 */ /* 0x010fc40008001211 */
[----:B------:R-:W-:Y:S02]  /*0470*/  USHF.R.U32.HI UR19, URZ, 0x1, UR17 ;  /* 0x00000001ff137899 */ /* 0x000fe40008011611 */
[----:B------:R-:W-:Y:S01]  /*0480*/  ULEA.HI.X UR22, UR10, UR5, UR22, 0x1, UP2 ;  /* 0x000000050a167291 */ /* 0x000fe200090f0c16 */
[----:B------:R-:W4:Y:S01]  /*0490*/  LDCU.64 UR16, c[0x0][0x480] ;  /* 0x00009000ff1077ac */ /* 0x000f220008000a00 */
[----:B------:R-:W-:Y:S01]  /*04a0*/  ULOP3.LUT UR4, UR29, UR26, URZ, 0x3c, !UPT ;  /* 0x0000001a1d047292 */ /* 0x000fe2000f8e3cff */
[----:B------:R-:W5:Y:S01]  /*04b0*/  LDCU.64 UR10, c[0x0][0x498] ;  /* 0x00009300ff0a77ac */ /* 0x000f620008000a00 */
[----:B------:R-:W-:Y:S02]  /*04c0*/  @!UP0 UIADD3 UR25, UPT, UPT, UR25, 0x1, URZ ;  /* 0x0000000119198890 */ /* 0x000fe4000fffe0ff */
[----:B------:R-:W-:Y:S01]  /*04d0*/  UISETP.GE.AND UP2, UPT, UR4, URZ, UPT ;  /* 0x000000ff0400728c */ /* 0x000fe2000bf46270 */
[----:B------:R-:W0:Y:S01]  /*04e0*/  LDCU.64 UR14, c[0x0][0x3e8] ;  /* 0x00007d00ff0e77ac */ /* 0x000e220008000a00 */
[----:B------:R-:W-:Y:S01]  /*04f0*/  UISETP.NE.AND UP0, UPT, UR26, URZ, UPT ;  /* 0x000000ff1a00728c */ /* 0x000fe2000bf05270 */
[----:B------:R-:W-:Y:S01]  /*0500*/  VOTEU.ANY UP1, P2 ;  /* 0x0000000000ff7886 */ /* 0x000fe20001020100 */
[----:B--2---:R-:W-:-:S04]  /*0510*/  UIMAD.WIDE.U32 UR4, UR8, UR6, URZ ;  /* 0x00000006080472a5 */ /* 0x004fc8000f8e00ff */
[----:B------:R-:W-:-:S04]  /*0520*/  @UP1 UIADD3 UR25, UPT, UPT, UR25, 0x1, URZ ;  /* 0x0000000119191890 */ /* 0x000fc8000fffe0ff */
[----:B------:R-:W-:Y:S02]  /*0530*/  @!UP2 UIADD3 UR25, UPT, UPT, -UR25, URZ, URZ ;  /* 0x000000ff1919a290 */ /* 0x000fe4000fffe1ff */
[----:B------:R-:W-:Y:S02]  /*0540*/  @!UP0 ULOP3.LUT UR25, URZ, UR26, URZ, 0x33, !UPT ;  /* 0x0000001aff198292 */ /* 0x000fe4000f8e33ff */
[----:B------:R-:W-:Y:S02]  /*0550*/  UIMAD UR5, UR8, UR7, UR5 ;  /* 0x00000007080572a4 */ /* 0x000fe4000f8e0205 */
[----:B----4-:R-:W-:Y:S02]  /*0560*/  UISETP.NE.U32.AND UP0, UPT, UR16, URZ, UPT ;  /* 0x000000ff1000728c */ /* 0x010fe4000bf05070 */
[----:B-----5:R-:W-:Y:S02]  /*0570*/  UIMAD.WIDE.U32 UR6, UR8, UR10, URZ ;  /* 0x0000000a080672a5 */ /* 0x020fe4000f8e00ff */
[----:B------:R-:W-:-:S02]  /*0580*/  USHF.R.S32.HI UR10, URZ, 0x1f, UR25 ;  /* 0x0000001fff0a7899 */ /* 0x000fc40008011419 */
[----:B------:R-:W-:Y:S02]  /*0590*/  UISETP.NE.AND.EX UP0, UPT, UR17, URZ, UPT, UP0 ;  /* 0x000000ff1100728c */ /* 0x000fe4000bf05300 */
[----:B0-----:R-:W-:Y:S02]  /*05a0*/  UIMAD.WIDE.U32 UR16, UR25, UR14, UR4 ;  /* 0x0000000e191072a5 */ /* 0x001fe4000f8e0004 */
[----:B------:R-:W-:Y:S01]  /*05b0*/  UIMAD UR4, UR10, UR14, URZ ;  /* 0x0000000e0a0472a4 */ /* 0x000fe2000f8e02ff */
[----:B-1----:R-:W-:Y:S01]  /*05c0*/  R2UR UR26, R6 ;  /* 0x00000000061a72ca */ /* 0x002fe200000e0000 */
[----:B------:R-:W-:Y:S02]  /*05d0*/  UIMAD UR10, UR10, UR34, URZ ;  /* 0x000000220a0a72a4 */ /* 0x000fe4000f8e02ff */
[----:B------:R-:W-:Y:S02]  /*05e0*/  UIMAD UR20, UR25, UR15, UR4 ;  /* 0x0000000f191472a4 */ /* 0x000fe4000f8e0204 */
[----:B------:R-:W-:-:S02]  /*05f0*/  UIMAD.WIDE.U32 UR14, UR25, UR34, URZ ;  /* 0x00000022190e72a5 */ /* 0x000fc4000f8e00ff */
[----:B------:R-:W-:Y:S02]  /*0600*/  UIMAD UR7, UR8, UR11, UR7 ;  /* 0x0000000b080772a4 */ /* 0x000fe4000f8e0207 */
[----:B------:R-:W-:Y:S01]  /*0610*/  UIMAD UR25, UR25, UR35, UR10 ;  /* 0x00000023191972a4 */ /* 0x000fe2000f8e020a */
[----:B------:R-:W0:Y:S02]  /*0620*/  @UP0 LDCU UR33, c[0x0][0x384] ;  /* 0x00007080ff2107ac */ /* 0x000e240008000800 */
[----:B------:R-:W1:Y:S01]  /*0630*/  LDCU.64 UR10, c[0x0][0x540] ;  /* 0x0000a800ff0a77ac */ /* 0x000e620008000a00 */
[----:B------:R-:W-:Y:S02]  /*0640*/  UIMAD.WIDE.U32 UR6, UR29, UR26, UR6 ;  /* 0x0000001a1d0672a5 */ /* 0x000fe4000f8e0006 */
[----:B------:R-:W-:Y:S02]  /*0650*/  ULEA UR13, UR32, 0xfffffc00, 0xa ;  /* 0xfffffc00200d7891 */ /* 0x000fe4000f8e50ff */
[----:B------:R-:W-:-:S02]  /*0660*/  UIADD3 UR15, UPT, UPT, UR15, UR25, URZ ;  /* 0x000000190f0f7290 */ /* 0x000fc4000fffe0ff */
[----:B------:R-:W-:Y:S01]  /*0670*/  MOV R3, UR7 ;  /* 0x0000000700037c02 */ /* 0x000fe20008000f00 */
[----:B------:R-:W-:Y:S01]  /*0680*/  UIADD3 UR28, UP1, UPT, UR13, UR16, URZ ;  /* 0x000000100d1c7290 */ /* 0x000fe2000ff3e0ff */
[----:B------:R-:W-:Y:S01]  /*0690*/  MOV R2, UR6 ;  /* 0x0000000600027c02 */ /* 0x000fe20008000f00 */
[----:B------:R-:W-:Y:S01]  /*06a0*/  UIADD3 UR20, UPT, UPT, UR17, UR20, URZ ;  /* 0x0000001411147290 */ /* 0x000fe2000fffe0ff */
[----:B------:R-:W2:Y:S01]  /*06b0*/  LDCU.64 UR4, c[0x0][0x528] ;  /* 0x0000a500ff0477ac */ /* 0x000ea20008000a00 */
[----:B------:R-:W-:Y:S01]  /*06c0*/  IMAD R2, R7, UR29, R3 ;  /* 0x0000001d07027c24 */ /* 0x000fe2000f8e0203 */
[----:B------:R-:W-:Y:S02]  /*06d0*/  UIMAD UR19, UR19, UR8, URZ ;  /* 0x00000008131372a4 */ /* 0x000fe4000f8e02ff */
[----:B------:R-:W-:Y:S01]  /*06e0*/  UIMAD.WIDE.U32 UR14, UR8, UR18, UR14 ;  /* 0x00000012080e72a5 */ /* 0x000fe2000f8e000e */
[----:B------:R-:W4:Y:S01]  /*06f0*/  @UP0 LDCU UR34, c[0x0][0x38c] ;  /* 0x00007180ff2207ac */ /* 0x000f220008000800 */
[----:B------:R-:W-:Y:S01]  /*0700*/  R2UR UR26, R2 ;  /* 0x00000000021a72ca */ /* 0x000fe200000e0000 */
[----:B------:R-:W-:-:S02]  /*0710*/  ULEA.HI.X.SX32 UR13, UR13, UR20, 0x1, UP1 ;  /* 0x000000140d0d7291 */ /* 0x000fc400088f0eff */
[----:B------:R-:W-:Y:S02]  /*0720*/  UIADD3 UR7, UPT, UPT, UR15, UR19, URZ ;  /* 0x000000130f077290 */ /* 0x000fe4000fffe0ff */
[----:B-1----:R-:W-:Y:S01]  /*0730*/  ULEA UR10, UP1, UR14, UR10, 0x3 ;  /* 0x0000000a0e0a7291 */ /* 0x002fe2000f8218ff */
[----:B------:R-:W1:Y:S01]  /*0740*/  @UP0 LDCU.64 UR16, c[0x0][0x480] ;  /* 0x00009000ff1007ac */ /* 0x000e620008000a00 */
[----:B------:R-:W-:Y:S02]  /*0750*/  MOV R0, UR32 ;  /* 0x0000002000007c02 */ /* 0x000fe40008000f00 */
[----:B------:R-:W-:Y:S02]  /*0760*/  ULEA.HI.X UR11, UR14, UR11, UR7, 0x3, UP1 ;  /* 0x0000000b0e0b7291 */ /* 0x000fe400088f1c07 */
[----:B------:R-:W-:-:S03]  /*0770*/  UIADD3 UR9, UP1, UPT, UR9, UR6, URZ ;  /* 0x0000000609097290 */ /* 0x000fc6000ff3e0ff */
[----:B------:R-:W-:Y:S01]  /*0780*/  UMOV UR6, URZ ;  /* 0x000000ff00067c82 */ /* 0x000fe20008000000 */
[----:B0-----:R-:W-:Y:S02]  /*0790*/  @UP0 UIMAD UR8, UR8, UR33, UR29 ;  /* 0x00000021080802a4 */ /* 0x001fe4000f8e021d */
[----:B------:R-:W-:Y:S02]  /*07a0*/  ULEA UR27, UP2, UR28, UR36, 0x1 ;  /* 0x000000241c1b7291 */ /* 0x000fe4000f8408ff */
[----:B------:R-:W-:Y:S02]  /*07b0*/  @UP0 UIMAD UR8, UR8, UR32, URZ ;  /* 0x00000020080802a4 */ /* 0x000fe4000f8e02ff */
[----:B------:R-:W-:Y:S02]  /*07c0*/  ULEA.HI.X UR28, UR28, UR37, UR13, 0x1, UP2 ;  /* 0x000000251c1c7291 */ /* 0x000fe400090f0c0d */
[----:B--2---:R-:W-:Y:S02]  /*07d0*/  ULEA UR25, UP2, UR9, UR4, 0x1 ;  /* 0x0000000409197291 */ /* 0x004fe4000f8408ff */
[----:B------:R-:W-:-:S02]  /*07e0*/  UIADD3.X UR26, UPT, UPT, UR12, UR26, URZ, UP1, !UPT ;  /* 0x0000001a0c1a7290 */ /* 0x000fc40008ffe4ff */
[----:B----4-:R-:W-:Y:S01]  /*07f0*/  @UP0 UIMAD UR8, UR8, UR34, URZ ;  /* 0x00000022080802a4 */ /* 0x010fe2000f8e02ff */
[----:B---3--:R-:W-:Y:S02]  /*0800*/  @P0 R2UR UR6, R8 ;  /* 0x00000000080602ca */ /* 0x008fe400000e0000 */
[----:B------:R-:W-:Y:S01]  /*0810*/  ISETP.GE.AND P0, PT, R0, 0x1, PT ;  /* 0x000000010000780c */ /* 0x000fe20003f06270 */
[----:B------:R-:W-:Y:S01]  /*0820*/  ULEA.HI.X UR26, UR9, UR5, UR26, 0x1, UP2 ;  /* 0x00000005091a7291 */ /* 0x000fe200090f0c1a */
[----:B------:R-:W-:Y:S01]  /*0830*/  UMOV UR7, URZ ;  /* 0x000000ff00077c82 */ /* 0x000fe20008000000 */
[----:B------:R-:W-:Y:S01]  /*0840*/  UMOV UR4, URZ ;  /* 0x000000ff00047c82 */ /* 0x000fe20008000000 */
[----:B------:R-:W-:Y:S01]  /*0850*/  UMOV UR5, URZ ;  /* 0x000000ff00057c82 */ /* 0x000fe20008000000 */
[----:B------:R-:W-:Y:S01]  /*0860*/  @P1 R2UR UR7, R4 ;  /* 0x00000000040712ca */ /* 0x000fe200000e0000 */
[----:B-1----:R-:W-:Y:S01]  /*0870*/  @UP0 UIMAD.WIDE UR4, UR8, 0x10, UR16 ;  /* 0x00000010080408a5 */ /* 0x002fe2000f8e0210 */
[----:B------:R-:W-:-:S06]  /*0880*/  CS2R R16, SRZ ;  /* 0x0000000000107805 */ /* 0x000fcc000001ff00 */
[----:B------:R-:W-:Y:S07]  /*0890*/  @!P0 BRA `(.L_x_12685) ;  /* 0x000000e800ec8947 */ /* 0x000fee0003800000 */
[----:B------:R-:W0:Y:S01]  /*08a0*/  S2R R7, SR_TID.X ;  /* 0x0000000000077919 */ /* 0x000e220000002100 */
[----:B------:R-:W-:Y:S01]  /*08b0*/  CS2R R16, SRZ ;  /* 0x0000000000107805 */ /* 0x000fe2000001ff00 */
[----:B------:R-:W1:Y:S01]  /*08c0*/  LDCU UR20, c[0x0][0x394] ;  /* 0x00007280ff1477ac */ /* 0x000e620008000800 */
[C---:B0-----:R-:W-:Y:S02]  /*08d0*/  SHF.L.U32 R0, R7.reuse, 0x4, RZ ;  /* 0x0000000407007819 */ /* 0x041fe400000006ff */
[----:B------:R-:W-:-:S04]  /*08e0*/  LOP3.LUT R7, R7, 0x1f, RZ, 0xc0, !PT ;  /* 0x0000001f07077812 */ /* 0x000fc800078ec0ff */
[----:B-1----:R-:W-:-:S07]  /*08f0*/  LOP3.LUT R9, R7, 0x3e00, R0, 0xf8, !PT ;  /* 0x00003e0007097812 */ /* 0x002fce00078ef800 */
.L_x_12770:
[----:B0-----:R-:W0:Y:S01]  /*0900*/  S2R R121, SR_TID.X ;  /* 0x0000000000797919 */ /* 0x001e220000002100 */
[----:B------:R-:W1:Y:S01]  /*0910*/  S2UR UR34, SR_CTAID.X ;  /* 0x00000000002279c3 */ /* 0x000e620000002500 */
[----:B------:R-:W1:Y:S01]  /*0920*/  LDCU.128 UR12, c[0x0][0x410] ;  /* 0x00008200ff0c77ac */ /* 0x000e620008000c00 */
[----:B------:R-:W-:Y:S02]  /*0930*/  MOV R6, UR21 ;  /* 0x0000001500067c02 */ /* 0x000fe40008000f00 */
[----:B------:R-:W-:Y:S01]  /*0940*/  PRMT R25, RZ, 0x7610, R25 ;  /* 0x00007610ff197816 */ /* 0x000fe20000000019 */
[----:B------:R-:W-:Y:S01]  /*0950*/  USHF.L.U32 UR8, UR20, 0x9, URZ ;  /* 0x0000000914087899 */ /* 0x000fe200080006ff */
[----:B------:R-:W-:Y:S01]  /*0960*/  PRMT R31, RZ, 0x7610, R31 ;  /* 0x00007610ff1f7816 */ /* 0x000fe2000000001f */
[----:B------:R-:W-:Y:S01]  /*0970*/  UMOV UR9, URZ ;  /* 0x000000ff00097c82 */ /* 0x000fe20008000000 */
[----:B------:R-:W2:Y:S01]  /*0980*/  S2UR UR32, SR_CTAID.Y ;  /* 0x00000000002079c3 */ /* 0x000ea20000002600 */
[----:B------:R-:W-:Y:S01]  /*0990*/  UIADD3 UR8, UPT, UPT, UR8, -0x200, URZ ;  /* 0xfffffe0008087890 */ /* 0x000fe2000fffe0ff */
[----:B------:R-:W-:Y:S01]  /*09a0*/  PRMT R22, RZ, 0x7610, R22 ;  /* 0x00007610ff167816 */ /* 0x000fe20000000016 */
[----:B------:R-:W3:Y:S01]  /*09b0*/  LDCU.128 UR16, c[0x0][0x420] ;  /* 0x00008400ff1077ac */ /* 0x000ee20008000c00 */
[----:B------:R-:W-:-:S02]  /*09c0*/  PRMT R32, RZ, 0x7610, R32 ;  /* 0x00007610ff207816 */ /* 0x000fc40000000020 */
[----:B------:R-:W-:Y:S01]  /*09d0*/  PRMT R30, RZ, 0x7610, R30 ;  /* 0x00007610ff1e7816 */ /* 0x000fe2000000001e */
[----:B----4-:R-:W4:Y:S01]  /*09e0*/  LDCU.64 UR40, c[0x0][0x488] ;  /* 0x00009100ff2877ac */ /* 0x010f220008000a00 */
[----:B------:R-:W-:Y:S02]  /*09f0*/  PRMT R26, RZ, 0x7610, R26 ;  /* 0x00007610ff1a7816 */ /* 0x000fe4000000001a */
[----:B------:R-:W-:Y:S01]  /*0a00*/  PRMT R27, RZ, 0x7610, R27 ;  /* 0x00007610ff1b7816 */ /* 0x000fe2000000001b */
[----:B------:R-:W5:Y:S01]  /*0a10*/  LDCU UR29, c[0x0][0x388] ;  /* 0x00007100ff1d77ac */ /* 0x000f620008000800 */
[----:B------:R-:W-:Y:S02]  /*0a20*/  PRMT R28, RZ, 0x7610, R28 ;  /* 0x00007610ff1c7816 */ /* 0x000fe4000000001c */
[----:B------:R-:W-:Y:S01]  /*0a30*/  PRMT R29, RZ, 0x7610, R29 ;  /* 0x00007610ff1d7816 */ /* 0x000fe2000000001d */
[----:B------:R-:W4:Y:S01]  /*0a40*/  LDCU.64 UR42, c[0x0][0x478] ;  /* 0x00008f00ff2a77ac */ /* 0x000f220008000a00 */
[----:B------:R-:W-:-:S02]  /*0a50*/  PRMT R33, RZ, 0x7610, R33 ;  /* 0x00007610ff217816 */ /* 0x000fc40000000021 */
[----:B------:R-:W-:Y:S01]  /*0a60*/  PRMT R34, RZ, 0x7610, R34 ;  /* 0x00007610ff227816 */ /* 0x000fe20000000022 */
[----:B-1----:R-:W-:Y:S01]  /*0a70*/  UIMAD.WIDE.U32 UR36, UR34, UR12, UR8 ;  /* 0x0000000c222472a5 */ /* 0x002fe2000f8e0008 */
[----:B------:R-:W-:Y:S01]  /*0a80*/  PRMT R35, RZ, 0x7610, R35 ;  /* 0x00007610ff237816 */ /* 0x000fe20000000023 */
[----:B---3--:R-:W-:Y:S01]  /*0a90*/  UIMAD.WIDE.U32 UR38, UR34, UR16, UR8 ;  /* 0x00000010222672a5 */ /* 0x008fe2000f8e0008 */
[----:B------:R-:W-:Y:S01]  /*0aa0*/  PRMT R46, RZ, 0x7610, R46 ;  /* 0x00007610ff2e7816 */ /* 0x000fe2000000002e */
[----:B------:R-:W-:Y:S01]  /*0ab0*/  UIMAD UR13, UR34, UR13, UR37 ;  /* 0x0000000d220d72a4 */ /* 0x000fe2000f8e0225 */
[----:B0-----:R-:W-:Y:S01]  /*0ac0*/  SHF.L.U32 R0, R121, 0x4, RZ ;  /* 0x0000000479007819 */ /* 0x001fe200000006ff */
[----:B------:R-:W-:Y:S01]  /*0ad0*/  UIMAD UR17, UR34, UR17, UR39 ;  /* 0x00000011221172a4 */ /* 0x000fe2000f8e0227 */
[----:B------:R-:W-:Y:S01]  /*0ae0*/  PRMT R43, RZ, 0x7610, R43 ;  /* 0x00007610ff2b7816 */ /* 0x000fe2000000002b */
[----:B------:R-:W-:Y:S01]  /*0af0*/  UMOV UR12, UR36 ;  /* 0x00000024000c7c82 */ /* 0x000fe20008000000 */
[----:B------:R-:W-:Y:S01]  /*0b00*/  LOP3.LUT R0, R7, 0x3e00, R0, 0xf8, !PT ;  /* 0x00003e0007007812 */ /* 0x000fe200078ef800 */
[----:B--2---:R-:W-:Y:S01]  /*0b10*/  UIMAD.WIDE.U32 UR12, UR32, UR14, UR12 ;  /* 0x0000000e200c72a5 */ /* 0x004fe2000f8e000c */
[----:B------:R-:W-:Y:S01]  /*0b20*/  MOV R7, UR22 ;  /* 0x0000001600077c02 */ /* 0x000fe20008000f00 */
[----:B------:R-:W-:Y:S01]  /*0b30*/  UMOV UR16, UR38 ;  /* 0x0000002600107c82 */ /* 0x000fe20008000000 */
[C---:B------:R-:W-:Y:S01]  /*0b40*/  LOP3.LUT R42, R0.reuse, 0x20, RZ, 0xfc, !PT ;  /* 0x00000020002a7812 */ /* 0x040fe200078efcff */
[----:B------:R-:W-:Y:S01]  /*0b50*/  UIMAD UR15, UR32, UR15, UR13 ;  /* 0x0000000f200f72a4 */ /* 0x000fe2000f8e020d */
[C---:B------:R-:W-:Y:S01]  /*0b60*/  LOP3.LUT R13, R0.reuse, 0xe0, RZ, 0xfc, !PT ;  /* 0x000000e0000d7812 */ /* 0x040fe200078efcff */
[----:B------:R-:W-:Y:S01]  /*0b70*/  IMAD.WIDE.U32 R20, R9, 0x2, R6 ;  /* 0x0000000209147825 */ /* 0x000fe200078e0006 */
[C---:B------:R-:W-:Y:S01]  /*0b80*/  IADD3 R5, P0, PT, R0.reuse, UR12, RZ ;  /* 0x0000000c00057c10 */ /* 0x040fe2000ff1e0ff */
[----:B-----5:R-:W-:Y:S01]  /*0b90*/  UIADD3 UR12, UPT, UPT, -UR8, UR29, URZ ;  /* 0x0000001d080c7290 */ /* 0x020fe2000fffe1ff */
[----:B------:R-:W-:Y:S01]  /*0ba0*/  SHF.L.U32 R6, R0, 0x1, RZ ;  /* 0x0000000100067819 */ /* 0x000fe200000006ff */
[----:B------:R-:W-:Y:S01]  /*0bb0*/  UIMAD.WIDE.U32 UR16, UR32, UR18, UR16 ;  /* 0x00000012201072a5 */ /* 0x000fe2000f8e0010 */
[----:B------:R-:W-:-:S02]  /*0bc0*/  IADD3.X R10, PT, PT, RZ, UR15, RZ, P0, !PT ;  /* 0x0000000fff0a7c10 */ /* 0x000fc400087fe4ff */
[----:B------:R-:W-:Y:S01]  /*0bd0*/  PRMT R48, RZ, 0x7610, R48 ;  /* 0x00007610ff307816 */ /* 0x000fe20000000030 */
[----:B------:R-:W-:Y:S01]  /*0be0*/  UIMAD UR19, UR32, UR19, UR17 ;  /* 0x00000013201372a4 */ /* 0x000fe2000f8e0211 */
[C---:B----4-:R-:W-:Y:S02]  /*0bf0*/  LEA R4, P0, R5.reuse, UR40, 0x1 ;  /* 0x0000002805047c11 */ /* 0x050fe4000f8008ff */
[----:B------:R-:W-:Y:S01]  /*0c00*/  PRMT R47, RZ, 0x7610, R47 ;  /* 0x00007610ff2f7816 */ /* 0x000fe2000000002f */
[----:B------:R-:W-:Y:S01]  /*0c10*/  BAR.SYNC.DEFER_BLOCKING 0x0 ;  /* 0x0000000000007b1d */ /* 0x000fe20000010000 */
[----:B------:R-:W-:Y:S02]  /*0c20*/  LEA.HI.X R5, R5, UR41, R10, 0x1, P0 ;  /* 0x0000002905057c11 */ /* 0x000fe400080f0c0a */
[----:B------:R-:W-:Y:S02]  /*0c30*/  IADD3 R44, P0, PT, R6, UR23, RZ ;  /* 0x00000017062c7c10 */ /* 0x000fe4000ff1e0ff */
[----:B------:R-:W-:Y:S01]  /*0c40*/  IADD3 R3, P1, PT, R0, UR16, RZ ;  /* 0x0000001000037c10 */ /* 0x000fe2000ff3e0ff */
[----:B------:R-:W0:Y:S01]  /*0c50*/  S2R R18, SR_LANEID ;  /* 0x0000000000127919 */ /* 0x000e220000000000 */
[----:B------:R-:W-:Y:S01]  /*0c60*/  IADD3.X R45, PT, PT, RZ, UR24, RZ, P0, !PT ;  /* 0x00000018ff2d7c10 */ /* 0x000fe200087fe4ff */
[----:B------:R-:W-:Y:S01]  /*0c70*/  UMOV UR33, 0x400 ;  /* 0x0000040000217882 */ /* 0x000fe20000000000 */
[----:B------:R-:W-:Y:S01]  /*0c80*/  ISETP.GE.AND P0, PT, R42, UR12, PT ;  /* 0x0000000c2a007c0c */ /* 0x000fe2000bf06270 */
[----:B------:R-:W1:Y:S01]  /*0c90*/  LDCU.64 UR14, c[0x0][0x508] ;  /* 0x0000a100ff0e77ac */ /* 0x000e620008000a00 */
[----:B------:R-:W-:-:S02]  /*0ca0*/  IADD3.X R8, PT, PT, RZ, UR19, RZ, P1, !PT ;  /* 0x00000013ff087c10 */ /* 0x000fc40008ffe4ff */
[----:B------:R-:W-:Y:S01]  /*0cb0*/  LEA R2, P1, R3, UR42, 0x1 ;  /* 0x0000002a03027c11 */ /* 0x000fe2000f8208ff */
[----:B------:R-:W2:Y:S01]  /*0cc0*/  LDCU.64 UR16, c[0x0][0x510] ;  /* 0x0000a200ff1077ac */ /* 0x000ea20008000a00 */
[----:B------:R-:W-:Y:S02]  /*0cd0*/  ISETP.GE.AND P2, PT, R9, UR12, PT ;  /* 0x0000000c09007c0c */ /* 0x000fe4000bf46270 */
[----:B------:R-:W-:Y:S01]  /*0ce0*/  LEA.HI.X R3, R3, UR43, R8, 0x1, P1 ;  /* 0x0000002b03037c11 */ /* 0x000fe200088f0c08 */
[----:B------:R-:W3:Y:S01]  /*0cf0*/  LDCU UR18, c[0x0][0x38c] ;  /* 0x00007180ff1277ac */ /* 0x000ee20008000800 */
[----:B------:R-:W-:Y:S02]  /*0d00*/  ISETP.GE.AND P1, PT, R42, UR12, PT ;  /* 0x0000000c2a007c0c */ /* 0x000fe4000bf26270 */
[----:B------:R-:W-:Y:S01]  /*0d10*/  P2R R117, PR, RZ, 0x4 ;  /* 0x00000004ff757803 */ /* 0x000fe20000000000 */
[----:B------:R-:W4:Y:S01]  /*0d20*/  @!P0 LDG.E.U16 R25, desc[UR30][R20.64+0x40] ;  /* 0x0000401e14198981 */ /* 0x000f22000c1e1500 */
[----:B------:R-:W-:-:S02]  /*0d30*/  ISETP.GE.AND P0, PT, R13, UR12, PT ;  /* 0x0000000c0d007c0c */ /* 0x000fc4000bf06270 */
[----:B------:R-:W-:Y:S02]  /*0d40*/  P2R R118, PR, RZ, 0x2 ;  /* 0x00000002ff767803 */ /* 0x000fe40000000000 */
[----:B------:R-:W-:Y:S02]  /*0d50*/  IADD3 R6, P1, PT, R6, UR25, RZ ;  /* 0x0000001906067c10 */ /* 0x000fe4000ff3e0ff */
[C---:B------:R-:W-:Y:S02]  /*0d60*/  LOP3.LUT R14, R0.reuse, 0x100, RZ, 0xfc, !PT ;  /* 0x00000100000e7812 */ /* 0x040fe400078efcff */
[----:B------:R-:W-:Y:S02]  /*0d70*/  IADD3.X R7, PT, PT, RZ, UR26, RZ, P1, !PT ;  /* 0x0000001aff077c10 */ /* 0x000fe40008ffe4ff */
[----:B------:R-:W-:Y:S02]  /*0d80*/  ISETP.NE.AND P1, PT, R117, RZ, PT ;  /* 0x000000ff7500720c */ /* 0x000fe40003f25270 */
[----:B------:R-:W-:Y:S01]  /*0d90*/  LOP3.LUT R12, R0, 0xc0, RZ, 0xfc, !PT ;  /* 0x000000c0000c7812 */ /* 0x000fe200078efcff */
[----:B------:R-:W5:Y:S01]  /*0da0*/  @!P0 LDG.E.U16 R31, desc[UR30][R20.64+0x1c0] ;  /* 0x0001c01e141f8981 */ /* 0x000f62000c1e1500 */
[----:B------:R-:W-:-:S02]  /*0db0*/  P2R R111, PR, RZ, 0x1 ;  /* 0x00000001ff6f7803 */ /* 0x000fc40000000000 */
[----:B------:R-:W-:Y:S02]  /*0dc0*/  ISETP.GE.AND P0, PT, R14, UR12, PT ;  /* 0x0000000c0e007c0c */ /* 0x000fe4000bf06270 */
[----:B------:R-:W-:Y:S02]  /*0dd0*/  LOP3.LUT R8, R0, 0x40, RZ, 0xfc, !PT ;  /* 0x0000004000087812 */ /* 0x000fe400078efcff */
[----:B------:R-:W-:Y:S02]  /*0de0*/  ISETP.GE.AND P2, PT, R12, UR12, PT ;  /* 0x0000000c0c007c0c */ /* 0x000fe4000bf46270 */
[C---:B------:R-:W-:Y:S01]  /*0df0*/  LOP3.LUT R9, R0.reuse, 0x60, RZ, 0xfc, !PT ;  /* 0x0000006000097812 */ /* 0x040fe200078efcff */
[----:B------:R-:W2:Y:S01]  /*0e00*/  @!P1 LDG.E.U16 R22, desc[UR30][R20.64] ;  /* 0x0000001e14169981 */ /* 0x000ea2000c1e1500 */
[C---:B------:R-:W-:Y:S02]  /*0e10*/  LOP3.LUT R10, R0.reuse, 0x80, RZ, 0xfc, !PT ;  /* 0x00000080000a7812 */ /* 0x040fe400078efcff */
[----:B------:R-:W-:-:S02]  /*0e20*/  LOP3.LUT R11, R0, 0xa0, RZ, 0xfc, !PT ;  /* 0x000000a0000b7812 */ /* 0x000fc400078efcff */
[----:B------:R-:W-:Y:S01]  /*0e30*/  ISETP.GE.AND P6, PT, R8, UR12, PT ;  /* 0x0000000c08007c0c */ /* 0x000fe2000bfc6270 */
[----:B------:R-:W3:Y:S01]  /*0e40*/  @!P0 LDG.E.U16 R32, desc[UR30][R20.64+0x200] ;  /* 0x0002001e14208981 */ /* 0x000ee2000c1e1500 */
[----:B------:R-:W-:Y:S02]  /*0e50*/  ISETP.GE.AND P5, PT, R9, UR12, PT ;  /* 0x0000000c09007c0c */ /* 0x000fe4000bfa6270 */
[----:B------:R-:W-:Y:S01]  /*0e60*/  ISETP.GE.AND P4, PT, R10, UR12, PT ;  /* 0x0000000c0a007c0c */ /* 0x000fe2000bf86270 */
[----:B------:R-:W5:Y:S01]  /*0e70*/  @!P2 LDG.E.U16 R30, desc[UR30][R20.64+0x180] ;  /* 0x0001801e141ea981 */ /* 0x000f62000c1e1500 */
[----:B------:R-:W-:Y:S02]  /*0e80*/  ISETP.GE.AND P3, PT, R11, UR12, PT ;  /* 0x0000000c0b007c0c */ /* 0x000fe4000bf66270 */
[C---:B------:R-:W-:Y:S02]  /*0e90*/  LOP3.LUT R15, R0.reuse, 0x120, RZ, 0xfc, !PT ;  /* 0x00000120000f7812 */ /* 0x040fe400078efcff */
[----:B------:R-:W-:-:S02]  /*0ea0*/  LOP3.LUT R36, R0, 0x140, RZ, 0xfc, !PT ;  /* 0x0000014000247812 */ /* 0x000fc400078efcff */
[----:B------:R-:W-:Y:S01]  /*0eb0*/  LOP3.LUT R37, R0, 0x160, RZ, 0xfc, !PT ;  /* 0x0000016000257812 */ /* 0x000fe200078efcff */
[----:B------:R-:W3:Y:S01]  /*0ec0*/  @!P6 LDG.E.U16 R26, desc[UR30][R20.64+0x80] ;  /* 0x0000801e141ae981 */ /* 0x000ee2000c1e1500 */
[----:B------:R-:W-:Y:S02]  /*0ed0*/  P2R R112, PR, RZ, 0x1 ;  /* 0x00000001ff707803 */ /* 0x000fe40000000000 */
[----:B------:R-:W-:Y:S01]  /*0ee0*/  ISETP.GE.AND P0, PT, R15, UR12, PT ;  /* 0x0000000c0f007c0c */ /* 0x000fe2000bf06270 */
[----:B------:R-:W5:Y:S01]  /*0ef0*/  @!P5 LDG.E.U16 R27, desc[UR30][R20.64+0xc0] ;  /* 0x0000c01e141bd981 */ /* 0x000f62000c1e1500 */
[----:B------:R-:W-:Y:S02]  /*0f00*/  P2R R124, PR, RZ, 0x4 ;  /* 0x00000004ff7c7803 */ /* 0x000fe40000000000 */
[----:B------:R-:W-:Y:S01]  /*0f10*/  ISETP.GE.AND P1, PT, R36, UR12, PT ;  /* 0x0000000c24007c0c */ /* 0x000fe2000bf26270 */
[----:B------:R-:W5:Y:S01]  /*0f20*/  @!P4 LDG.E.U16 R28, desc[UR30][R20.64+0x100] ;  /* 0x0001001e141cc981 */ /* 0x000f62000c1e1500 */
[----:B------:R-:W-:-:S02]  /*0f30*/  ISETP.GE.AND P2, PT, R37, UR12, PT ;  /* 0x0000000c25007c0c */ /* 0x000fc4000bf46270 */
[C---:B------:R-:W-:Y:S01]  /*0f40*/  LOP3.LUT R38, R0.reuse, 0x180, RZ, 0xfc, !PT ;  /* 0x0000018000267812 */ /* 0x040fe200078efcff */
[----:B------:R-:W5:Y:S01]  /*0f50*/  @!P3 LDG.E.U16 R29, desc[UR30][R20.64+0x140] ;  /* 0x0001401e141db981 */ /* 0x000f62000c1e1500 */
[C---:B------:R-:W-:Y:S02]  /*0f60*/  LOP3.LUT R39, R0.reuse, 0x1a0, RZ, 0xfc, !PT ;  /* 0x000001a000277812 */ /* 0x040fe400078efcff */
[C---:B------:R-:W-:Y:S01]  /*0f70*/  LOP3.LUT R40, R0.reuse, 0x1c0, RZ, 0xfc, !PT ;  /* 0x000001c000287812 */ /* 0x040fe200078efcff */
[----:B------:R-:W5:Y:S01]  /*0f80*/  @!P0 LDG.E.U16 R33, desc[UR30][R20.64+0x240] ;  /* 0x0002401e14218981 */ /* 0x000f62000c1e1500 */
[----:B------:R-:W-:Y:S02]  /*0f90*/  P2R R123, PR, RZ, 0x8 ;  /* 0x00000008ff7b7803 */ /* 0x000fe40000000000 */
[----:B------:R-:W-:Y:S01]  /*0fa0*/  LOP3.LUT R41, R0, 0x1e0, RZ, 0xfc, !PT ;  /* 0x000001e000297812 */ /* 0x000fe200078efcff */
[----:B------:R-:W5:Y:S01]  /*0fb0*/  @!P1 LDG.E.U16 R34, desc[UR30][R20.64+0x280] ;  /* 0x0002801e14229981 */ /* 0x000f62000c1e1500 */
[----:B------:R-:W-:-:S02]  /*0fc0*/  P2R R122, PR, RZ, 0x10 ;  /* 0x00000010ff7a7803 */ /* 0x000fc40000000000 */
[----:B------:R-:W-:Y:S01]  /*0fd0*/  ISETP.GE.AND P3, PT, R38, UR12, PT ;  /* 0x0000000c26007c0c */ /* 0x000fe2000bf66270 */
[----:B------:R-:W5:Y:S01]  /*0fe0*/  @!P2 LDG.E.U16 R35, desc[UR30][R20.64+0x2c0] ;  /* 0x0002c01e1423a981 */ /* 0x000f62000c1e1500 */
[----:B------:R-:W-:Y:S02]  /*0ff0*/  P2R R120, PR, RZ, 0x20 ;  /* 0x00000020ff787803 */ /* 0x000fe40000000000 */
[----:B------:R-:W-:Y:S02]  /*1000*/  ISETP.GE.AND P4, PT, R39, UR12, PT ;  /* 0x0000000c27007c0c */ /* 0x000fe4000bf86270 */
[----:B------:R-:W-:Y:S02]  /*1010*/  P2R R119, PR, RZ, 0x40 ;  /* 0x00000040ff777803 */ /* 0x000fe40000000000 */
[----:B------:R-:W-:Y:S02]  /*1020*/  ISETP.GE.AND P5, PT, R40, UR12, PT ;  /* 0x0000000c28007c0c */ /* 0x000fe4000bfa6270 */
[----:B------:R-:W-:-:S03]  /*1030*/  ISETP.GE.AND P6, PT, R41, UR12, PT ;  /* 0x0000000c29007c0c */ /* 0x000fc6000bfc6270 */
[----:B------:R-:W5:Y:S04]  /*1040*/  @!P3 LDG.E.U16 R46, desc[UR30][R20.64+0x300] ;  /* 0x0003001e142eb981 */ /* 0x000f68000c1e1500 */
[----:B------:R-:W5:Y:S04]  /*1050*/  @!P4 LDG.E.U16 R43, desc[UR30][R20.64+0x340] ;  /* 0x0003401e142bc981 */ /* 0x000f68000c1e1500 */
[----:B------:R-:W5:Y:S04]  /*1060*/  @!P5 LDG.E.U16 R48, desc[UR30][R20.64+0x380] ;  /* 0x0003801e1430d981 */ /* 0x000f68000c1e1500 */
[----:B------:R1:W5:Y:S01]  /*1070*/  @!P6 LDG.E.U16 R47, desc[UR30][R20.64+0x3c0] ;  /* 0x0003c01e142fe981 */ /* 0x000362000c1e1500 */
[----:B------:R-:W1:Y:S01]  /*1080*/  S2UR UR12, SR_CgaCtaId ;  /* 0x00000000000c79c3 */ /* 0x000e620000008800 */
[----:B0-----:R-:W-:-:S02]  /*1090*/  LEA.HI.SX32 R19, R18, R18, 0x1b ;  /* 0x0000001212137211 */ /* 0x001fc400078fdaff */
[C---:B------:R-:W-:Y:S02]  /*10a0*/  IADD3 R23, PT, PT, R18.reuse, 0x20, RZ ;  /* 0x0000002012177810 */ /* 0x040fe40007ffe0ff */
[C---:B------:R-:W-:Y:S02]  /*10b0*/  IADD3 R49, PT, PT, R18.reuse, 0x40, RZ ;  /* 0x0000004012317810 */ /* 0x040fe40007ffe0ff */
[----:B------:R-:W-:Y:S02]  /*10c0*/  IADD3 R51, PT, PT, R18, 0x60, RZ ;  /* 0x0000006012337810 */ /* 0x000fe40007ffe0ff */
[-C--:B-1----:R-:W-:Y:S02]  /*10d0*/  LEA.HI.SX32 R20, R23, R18.reuse, 0x1b ;  /* 0x0000001217147211 */ /* 0x082fe400078fdaff */
[-C--:B------:R-:W-:Y:S02]  /*10e0*/  LEA.HI.SX32 R21, R49, R18.reuse, 0x1b ;  /* 0x0000001231157211 */ /* 0x080fe400078fdaff */
[----:B------:R-:W-:-:S02]  /*10f0*/  LEA.HI.SX32 R51, R51, R18, 0x1b ;  /* 0x0000001233337211 */ /* 0x000fc400078fdaff */
[C---:B------:R-:W-:Y:S01]  /*1100*/  IADD3 R49, PT, PT, R18.reuse, 0xc0, RZ ;  /* 0x000000c012317810 */ /* 0x040fe20007ffe0ff */
[----:B------:R-:W-:Y:S01]  /*1110*/  ULEA UR33, UR12, UR33, 0x18 ;  /* 0x000000210c217291 */ /* 0x000fe2000f8ec0ff */
[----:B------:R-:W-:-:S05]  /*1120*/  IADD3 R53, PT, PT, R18, 0x80, RZ ;  /* 0x0000008012357810 */ /* 0x000fca0007ffe0ff */
[----:B------:R-:W-:Y:S02]  /*1130*/  LEA R19, R19, UR33, 0x1 ;  /* 0x0000002113137c11 */ /* 0x000fe4000f8e08ff */
[----:B------:R-:W-:Y:S02]  /*1140*/  IADD3 R55, PT, PT, R18, 0xa0, RZ ;  /* 0x000000a012377810 */ /* 0x000fe40007ffe0ff */
[----:B------:R-:W-:Y:S02]  /*1150*/  LEA R20, R20, UR33, 0x1 ;  /* 0x0000002114147c11 */ /* 0x000fe4000f8e08ff */
[-C--:B------:R-:W-:Y:S02]  /*1160*/  LEA.HI.SX32 R49, R49, R18.reuse, 0x1b ;  /* 0x0000001231317211 */ /* 0x080fe400078fdaff */
[-C--:B------:R-:W-:Y:S02]  /*1170*/  LEA.HI.SX32 R23, R53, R18.reuse, 0x1b ;  /* 0x0000001235177211 */ /* 0x080fe400078fdaff */
[----:B------:R-:W-:-:S02]  /*1180*/  LEA.HI.SX32 R24, R55, R18, 0x1b ;  /* 0x0000001237187211 */ /* 0x000fc400078fdaff */
[C---:B------:R-:W-:Y:S02]  /*1190*/  IADD3 R53, PT, PT, R18.reuse, 0x100, RZ ;  /* 0x0000010012357810 */ /* 0x040fe40007ffe0ff */
[----:B------:R-:W-:Y:S02]  /*11a0*/  P2R R85, PR, RZ, 0x1 ;  /* 0x00000001ff557803 */ /* 0x000fe40000000000 */
[----:B------:R-:W-:Y:S02]  /*11b0*/  LEA R21, R21, UR33, 0x1 ;  /* 0x0000002115157c11 */ /* 0x000fe4000f8e08ff */
[----:B------:R-:W-:Y:S02]  /*11c0*/  IADD3 R55, PT, PT, R18, 0x120, RZ ;  /* 0x0000012012377810 */ /* 0x000fe40007ffe0ff */
[----:B------:R-:W-:Y:S02]  /*11d0*/  ISETP.NE.AND P0, PT, R112, RZ, PT ;  /* 0x000000ff7000720c */ /* 0x000fe40003f05270 */
[----:B------:R-:W-:-:S02]  /*11e0*/  IADD3 R57, PT, PT, R18, 0x140, RZ ;  /* 0x0000014012397810 */ /* 0x000fc40007ffe0ff */
[----:B------:R-:W-:Y:S02]  /*11f0*/  LEA R23, R23, UR33, 0x1 ;  /* 0x0000002117177c11 */ /* 0x000fe4000f8e08ff */
[----:B------:R-:W-:Y:S02]  /*1200*/  LEA R24, R24, UR33, 0x1 ;  /* 0x0000002118187c11 */ /* 0x000fe4000f8e08ff */
[-C--:B------:R-:W-:Y:S02]  /*1210*/  LEA.HI.SX32 R53, R53, R18.reuse, 0x1b ;  /* 0x0000001235357211 */ /* 0x080fe400078fdaff */
[-C--:B------:R-:W-:Y:S02]  /*1220*/  LEA.HI.SX32 R55, R55, R18.reuse, 0x1b ;  /* 0x0000001237377211 */ /* 0x080fe400078fdaff */
[----:B------:R-:W-:Y:S02]  /*1230*/  P2R R84, PR, RZ, 0x1 ;  /* 0x00000001ff547803 */ /* 0x000fe40000000000 */
[----:B------:R-:W-:-:S02]  /*1240*/  LEA.HI.SX32 R57, R57, R18, 0x1b ;  /* 0x0000001239397211 */ /* 0x000fc400078fdaff */
        /* <DEDUP_REMOVED lines=18> */
[----:B--2---:R0:W-:Y:S04]  /*1370*/  STS.U16 [R19], R22 ;  /* 0x0000001613007388 */ /* 0x0041e80000000400 */
[----:B----4-:R1:W-:Y:S01]  /*1380*/  STS.U16 [R20+0x40], R25 ;  /* 0x0000401914007388 */ /* 0x0103e20000000400 */
[----:B0-----:R-:W-:-:S02]  /*1390*/  LEA R22, R51, UR33, 0x1 ;  /* 0x0000002133167c11 */ /* 0x001fc4000f8e08ff */
[C---:B------:R-:W-:Y:S02]  /*13a0*/  IADD3 R51, PT, PT, R18.reuse, 0xe0, RZ ;  /* 0x000000e012337810 */ /* 0x040fe40007ffe0ff */
[----:B-1----:R-:W-:Y:S02]  /*13b0*/  LEA R25, R49, UR33, 0x1 ;  /* 0x0000002131197c11 */ /* 0x002fe4000f8e08ff */
[-C--:B------:R-:W-:Y:S02]  /*13c0*/  LEA.HI.SX32 R51, R51, R18.reuse, 0x1b ;  /* 0x0000001233337211 */ /* 0x080fe400078fdaff */
[----:B------:R-:W-:Y:S01]  /*13d0*/  IADD3 R49, PT, PT, R18, 0x160, RZ ;  /* 0x0000016012317810 */ /* 0x000fe20007ffe0ff */
[----:B---3--:R0:W-:Y:S03]  /*13e0*/  STS.U16 [R21+0x80], R26 ;  /* 0x0000801a15007388 */ /* 0x0081e60000000400 */
[----:B------:R-:W-:Y:S01]  /*13f0*/  LEA.HI.SX32 R49, R49, R18, 0x1b ;  /* 0x0000001231317211 */ /* 0x000fe200078fdaff */
[----:B-----5:R1:W-:Y:S04]  /*1400*/  STS.U16 [R22+0xc0], R27 ;  /* 0x0000c01b16007388 */ /* 0x0203e80000000400 */
[----:B------:R2:W-:Y:S01]  /*1410*/  STS.U16 [R23+0x100], R28 ;  /* 0x0001001c17007388 */ /* 0x0005e20000000400 */
[----:B0-----:R-:W-:-:S03]  /*1420*/  LEA R26, R51, UR33, 0x1 ;  /* 0x00000021331a7c11 */ /* 0x001fc6000f8e08ff */
[----:B------:R0:W-:Y:S01]  /*1430*/  STS.U16 [R24+0x140], R29 ;  /* 0x0001401d18007388 */ /* 0x0001e20000000400 */
[----:B-1----:R-:W-:-:S03]  /*1440*/  LEA R27, R53, UR33, 0x1 ;  /* 0x00000021351b7c11 */ /* 0x002fc6000f8e08ff */
[----:B------:R1:W-:Y:S01]  /*1450*/  STS.U16 [R25+0x180], R30 ;  /* 0x0001801e19007388 */ /* 0x0003e20000000400 */
[----:B--2---:R-:W-:-:S03]  /*1460*/  LEA R28, R55, UR33, 0x1 ;  /* 0x00000021371c7c11 */ /* 0x004fc6000f8e08ff */
[----:B------:R2:W-:Y:S01]  /*1470*/  STS.U16 [R26+0x1c0], R31 ;  /* 0x0001c01f1a007388 */ /* 0x0005e20000000400 */
[----:B0-----:R-:W-:Y:S02]  /*1480*/  LEA R29, R57, UR33, 0x1 ;  /* 0x00000021391d7c11 */ /* 0x001fe4000f8e08ff */
[C---:B------:R-:W-:Y:S02]  /*1490*/  IADD3 R51, PT, PT, R18.reuse, 0x180, RZ ;  /* 0x0000018012337810 */ /* 0x040fe40007ffe0ff */
[----:B-1----:R-:W-:Y:S01]  /*14a0*/  LEA R30, R49, UR33, 0x1 ;  /* 0x00000021311e7c11 */ /* 0x002fe2000f8e08ff */
[----:B------:R-:W-:Y:S01]  /*14b0*/  STS.U16 [R27+0x200], R32 ;  /* 0x000200201b007388 */ /* 0x000fe20000000400 */
[C---:B------:R-:W-:Y:S02]  /*14c0*/  IADD3 R53, PT, PT, R18.reuse, 0x1a0, RZ ;  /* 0x000001a012357810 */ /* 0x040fe40007ffe0ff */
[C---:B------:R-:W-:Y:S01]  /*14d0*/  IADD3 R55, PT, PT, R18.reuse, 0x1c0, RZ ;  /* 0x000001c012377810 */ /* 0x040fe20007ffe0ff */
[----:B------:R-:W-:Y:S01]  /*14e0*/  STS.U16 [R28+0x240], R33 ;  /* 0x000240211c007388 */ /* 0x000fe20000000400 */
[----:B------:R-:W-:-:S02]  /*14f0*/  IADD3 R57, PT, PT, R18, 0x1e0, RZ ;  /* 0x000001e012397810 */ /* 0x000fc40007ffe0ff */
[-C--:B------:R-:W-:Y:S01]  /*1500*/  LEA.HI.SX32 R51, R51, R18.reuse, 0x1b ;  /* 0x0000001233337211 */ /* 0x080fe200078fdaff */
[----:B------:R-:W-:Y:S01]  /*1510*/  STS.U16 [R29+0x280], R34 ;  /* 0x000280221d007388 */ /* 0x000fe20000000400 */
[----:B------:R-:W-:-:S03]  /*1520*/  LEA.HI.SX32 R53, R53, R18, 0x1b ;  /* 0x0000001235357211 */ /* 0x000fc600078fdaff */
[----:B------:R0:W-:Y:S01]  /*1530*/  STS.U16 [R30+0x2c0], R35 ;  /* 0x0002c0231e007388 */ /* 0x0001e20000000400 */
[-C--:B------:R-:W-:Y:S02]  /*1540*/  LEA.HI.SX32 R55, R55, R18.reuse, 0x1b ;  /* 0x0000001237377211 */ /* 0x080fe400078fdaff */
[----:B------:R-:W-:Y:S02]  /*1550*/  LEA.HI.SX32 R57, R57, R18, 0x1b ;  /* 0x0000001239397211 */ /* 0x000fe400078fdaff */
[----:B--2---:R-:W-:Y:S02]  /*1560*/  LEA R31, R51, UR33, 0x1 ;  /* 0x00000021331f7c11 */ /* 0x004fe4000f8e08ff */
[----:B0-----:R-:W-:Y:S02]  /*1570*/  SHF.L.U32 R35, R18, 0x4, RZ ;  /* 0x0000000412237819 */ /* 0x001fe400000006ff */
[----:B------:R-:W-:Y:S02]  /*1580*/  LEA R32, R53, UR33, 0x1 ;  /* 0x0000002135207c11 */ /* 0x000fe4000f8e08ff */
[----:B------:R-:W-:-:S02]  /*1590*/  LEA.HI.SX32 R35, R35, R35, 0x1b ;  /* 0x0000002323237211 */ /* 0x000fc400078fdaff */
[----:B------:R-:W-:Y:S02]  /*15a0*/  LEA R33, R55, UR33, 0x1 ;  /* 0x0000002137217c11 */ /* 0x000fe4000f8e08ff */
        /* <DEDUP_REMOVED lines=46> */
[----:B-1----:R-:W-:Y:S02]  /*1890*/  PRMT R43, RZ, 0x7610, R43 ;  /* 0x00007610ff2b7816 */ /* 0x002fe4000000002b */
[----:B--2---:R-:W-:Y:S02]  /*18a0*/  PRMT R48, RZ, 0x7610, R48 ;  /* 0x00007610ff307816 */ /* 0x004fe40000000030 */
[----:B---3--:R-:W-:Y:S02]  /*18b0*/  PRMT R47, RZ, 0x7610, R47 ;  /* 0x00007610ff2f7816 */ /* 0x008fe4000000002f */
[----:B------:R-:W-:Y:S02]  /*18c0*/  PRMT R74, RZ, 0x7610, R74 ;  /* 0x00007610ff4a7816 */ /* 0x000fe4000000004a */
[----:B------:R-:W-:Y:S01]  /*18d0*/  PRMT R73, RZ, 0x7610, R73 ;  /* 0x00007610ff497816 */ /* 0x000fe20000000049 */
[----:B------:R-:W2:Y:S04]  /*18e0*/  @!P1 LDG.E.U16 R48, desc[UR30][R44.64+0x280] ;  /* 0x0002801e2c309981 */ /* 0x000ea8000c1e1500 */
[----:B------:R-:W3:Y:S01]  /*18f0*/  @!P0 LDG.E.U16 R46, desc[UR30][R44.64+0x200] ;  /* 0x0002001e2c2e8981 */ /* 0x000ee2000c1e1500 */
        /* <DEDUP_REMOVED lines=27> */
[----:B0-----:R-:W-:Y:S02]  /*1ab0*/  PRMT R44, RZ, 0x7610, R44 ;  /* 0x00007610ff2c7816 */ /* 0x001fe4000000002c */
[----:B------:R-:W-:Y:S01]  /*1ac0*/  PRMT R45, RZ, 0x7610, R45 ;  /* 0x00007610ff2d7816 */ /* 0x000fe2000000002d */
[----:B----4-:R0:W-:Y:S04]  /*1ad0*/  STS.U16 [R19], R50 ;  /* 0x0000003213007388 */ /* 0x0101e80000000400 */
[----:B-----5:R1:W-:Y:S04]  /*1ae0*/  STS.U16 [R20+0x40], R49 ;  /* 0x0000403114007388 */ /* 0x0203e80000000400 */
[----:B------:R-:W-:Y:S04]  /*1af0*/  STS.U16 [R21+0x80], R68 ;  /* 0x0000804415007388 */ /* 0x000fe80000000400 */
[----:B------:R-:W-:Y:S04]  /*1b00*/  STS.U16 [R22+0xc0], R51 ;  /* 0x0000c03316007388 */ /* 0x000fe80000000400 */
[----:B------:R-:W-:Y:S04]  /*1b10*/  STS.U16 [R23+0x100], R70 ;  /* 0x0001004617007388 */ /* 0x000fe80000000400 */
[----:B------:R-:W-:Y:S04]  /*1b20*/  STS.U16 [R24+0x140], R69 ;  /* 0x0001404518007388 */ /* 0x000fe80000000400 */
[----:B------:R-:W-:Y:S04]  /*1b30*/  STS.U16 [R25+0x180], R72 ;  /* 0x0001804819007388 */ /* 0x000fe80000000400 */
[----:B------:R-:W-:Y:S04]  /*1b40*/  STS.U16 [R26+0x1c0], R71 ;  /* 0x0001c0471a007388 */ /* 0x000fe80000000400 */
[----:B---3--:R3:W-:Y:S04]  /*1b50*/  STS.U16 [R27+0x200], R46 ;  /* 0x0002002e1b007388 */ /* 0x0087e80000000400 */
        /* <DEDUP_REMOVED lines=33> */
[----:B---3--:R-:W-:-:S11]  /*1d70*/  PRMT R46, RZ, 0x7610, R46 ;  /* 0x00007610ff2e7816 */ /* 0x008fd6000000002e */
[----:B------:R-:W3:Y:S01]  /*1d80*/  @!P0 LDG.E.U16 R49, desc[UR30][R6.64+0xc0] ;  /* 0x0000c01e06318981 */ /* 0x000ee2000c1e1500 */
[----:B------:R-:W-:Y:S02]  /*1d90*/  ISETP.NE.AND P0, PT, R94, RZ, PT ;  /* 0x000000ff5e00720c */ /* 0x000fe40003f05270 */
[----:B--2---:R-:W-:-:S11]  /*1da0*/  PRMT R43, RZ, 0x7610, R43 ;  /* 0x00007610ff2b7816 */ /* 0x004fd6000000002b */
[----:B------:R-:W2:Y:S01]  /*1db0*/  @!P0 LDG.E.U16 R46, desc[UR30][R6.64+0x100] ;  /* 0x0001001e062e8981 */ /* 0x000ea2000c1e1500 */
        /* <DEDUP_REMOVED lines=47> */
[----:B------:R-:W-:Y:S04]  /*20b0*/  STS.U16 [R20+0x40], R45 ;  /* 0x0000402d14007388 */ /* 0x000fe80000000400 */
[----:B------:R-:W-:Y:S04]  /*20c0*/  STS.U16 [R21+0x80], R50 ;  /* 0x0000803215007388 */ /* 0x000fe80000000400 */
[----:B---3--:R0:W-:Y:S04]  /*20d0*/  STS.U16 [R22+0xc0], R49 ;  /* 0x0000c03116007388 */ /* 0x0081e80000000400 */
[----:B--2---:R-:W-:Y:S04]  /*20e0*/  STS.U16 [R23+0x100], R46 ;  /* 0x0001002e17007388 */ /* 0x004fe80000000400 */
[----:B----4-:R-:W-:Y:S04]  /*20f0*/  STS.U16 [R24+0x140], R43 ;  /* 0x0001402b18007388 */ /* 0x010fe80000000400 */
[----:B-----5:R1:W-:Y:S04]  /*2100*/  STS.U16 [R25+0x180], R48 ;  /* 0x0001803019007388 */ /* 0x0203e80000000400 */
        /* <DEDUP_REMOVED lines=32> */
[----:B------:R-:W-:-:S13]  /*2310*/  ISETP.NE.AND P0, PT, R99, RZ, PT ;  /* 0x000000ff6300720c */ /* 0x000fda0003f05270 */
        /* <DEDUP_REMOVED lines=73> */
[----:B------:R-:W-:Y:S04]  /*27b0*/  LDS.U16 R48, [R35+0x4] ;  /* 0x0000040023307984 */ /* 0x000fe80000000400 */
[----:B------:R-:W2:Y:S04]  /*27c0*/  LDS.U16 R49, [R35+0x6] ;  /* 0x0000060023317984 */ /* 0x000ea80000000400 */
        /* <DEDUP_REMOVED lines=53> */
[----:B------:R-:W-:Y:S02]  /*2b20*/  FMUL.FTZ R101, R4, -1.4426950216293334961 ;  /* 0xbfb8aa3b04657820 */ /* 0x000fe40000410000 */
[----:B0-----:R-:W-:-:S04]  /*2b30*/  FMUL.FTZ R2, R49, -1.4426950216293334961 ;  /* 0xbfb8aa3b31027820 */ /* 0x001fc80000410000 */
[----:B------:R-:W0:Y:S01]  /*2b40*/  MUFU.EX2 R101, R101 ;  /* 0x0000006500657308 */ /* 0x000e220000000800 */
[----:B---3--:R-:W-:Y:S02]  /*2b50*/  HADD2.F32 R51, -RZ, R51.H0_H0 ;  /* 0x20000033ff337230 */ /* 0x008fe40000004100 */
[----:B------:R-:W-:-:S05]  /*2b60*/  HADD2.F32 R48, -RZ, R48.H0_H0 ;  /* 0x20000030ff307230 */ /* 0x000fca0000004100 */
[----:B------:R-:W-:Y:S01]  /*2b70*/  MUFU.EX2 R2, R2 ;  /* 0x0000000200027308 */ /* 0x000fe20000000800 */
[----:B------:R-:W-:Y:S01]  /*2b80*/  FMUL.FTZ R3, R51, -1.4426950216293334961 ;  /* 0xbfb8aa3b33037820 */ /* 0x000fe20000410000 */
[----:B------:R-:W-:Y:S01]  /*2b90*/  FMUL.FTZ R119, R48, -1.4426950216293334961 ;  /* 0xbfb8aa3b30777820 */ /* 0x000fe20000410000 */
[----:B------:R-:W-:Y:S01]  /*2ba0*/  ISETP.NE.AND P1, PT, R121, RZ, PT ;  /* 0x000000ff7900720c */ /* 0x000fe20003f25270 */
[----:B------:R-:W-:-:S04]  /*2bb0*/  HADD2.F32 R5, -RZ, R5.H0_H0 ;  /* 0x20000005ff057230 */ /* 0x000fc80000004100 */
[----:B------:R-:W1:Y:S01]  /*2bc0*/  MUFU.EX2 R3, R3 ;  /* 0x0000000300037308 */ /* 0x000e620000000800 */
[----:B0-----:R-:W-:Y:S01]  /*2bd0*/  FADD.FTZ R101, R101, 1 ;  /* 0x3f80000065657421 */ /* 0x001fe20000010000 */
[----:B------:R-:W-:-:S06]  /*2be0*/  FMUL.FTZ R96, R5, -1.4426950216293334961 ;  /* 0xbfb8aa3b05607820 */ /* 0x000fcc0000410000 */
[----:B------:R-:W0:Y:S01]  /*2bf0*/  MUFU.EX2 R119, R119 ;  /* 0x0000007700777308 */ /* 0x000e220000000800 */
[----:B----4-:R-:W-:-:S07]  /*2c00*/  HADD2.F32 R85, -RZ, R85.H0_H0 ;  /* 0x20000055ff557230 */ /* 0x010fce0000004100 */
[----:B------:R-:W-:Y:S01]  /*2c10*/  MUFU.RCP R101, R101 ;  /* 0x0000006500657308 */ /* 0x000fe20000001000 */
[----:B------:R-:W-:Y:S01]  /*2c20*/  FMUL.FTZ R124, R85, -1.4426950216293334961 ;  /* 0xbfb8aa3b557c7820 */ /* 0x000fe20000410000 */
[----:B-1----:R-:W-:-:S06]  /*2c30*/  FADD.FTZ R3, R3, 1 ;  /* 0x3f80000003037421 */ /* 0x002fcc0000010000 */
[----:B------:R-:W1:Y:S01]  /*2c40*/  MUFU.EX2 R96, R96 ;  /* 0x0000006000607308 */ /* 0x000e620000000800 */
[----:B------:R-:W-:Y:S02]  /*2c50*/  HADD2.F32 R84, -RZ, R84.H0_H0 ;  /* 0x20000054ff547230 */ /* 0x000fe40000004100 */
[----:B-----5:R-:W-:Y:S02]  /*2c60*/  HADD2.F32 R86, -RZ, R86.H0_H0 ;  /* 0x20000056ff567230 */ /* 0x020fe40000004100 */
[----:B------:R-:W-:Y:S02]  /*2c70*/  HADD2.F32 R87, -RZ, R87.H0_H0 ;  /* 0x20000057ff577230 */ /* 0x000fe40000004100 */
[----:B0-----:R-:W-:Y:S01]  /*2c80*/  FADD.FTZ R119, R119, 1 ;  /* 0x3f80000077777421 */ /* 0x001fe20000010000 */
[----:B------:R-:W-:Y:S01]  /*2c90*/  FMUL.FTZ R123, R84, -1.4426950216293334961 ;  /* 0xbfb8aa3b547b7820 */ /* 0x000fe20000410000 */
[----:B------:R-:W0:Y:S01]  /*2ca0*/  MUFU.EX2 R124, R124 ;  /* 0x0000007c007c7308 */ /* 0x000e220000000800 */
[----:B------:R-:W-:Y:S01]  /*2cb0*/  FMUL.FTZ R125, R86, -1.4426950216293334961 ;  /* 0xbfb8aa3b567d7820 */ /* 0x000fe20000410000 */
[----:B------:R-:W-:-:S06]  /*2cc0*/  FMUL.FTZ R126, R87, -1.4426950216293334961 ;  /* 0xbfb8aa3b577e7820 */ /* 0x000fcc0000410000 */
[----:B------:R-:W2:Y:S01]  /*2cd0*/  MUFU.EX2 R123, R123 ;  /* 0x0000007b007b7308 */ /* 0x000ea20000000800 */
[----:B-1----:R-:W-:-:S07]  /*2ce0*/  FADD.FTZ R96, R96, 1 ;  /* 0x3f80000060607421 */ /* 0x002fce0000010000 */
[----:B------:R-:W1:Y:S08]  /*2cf0*/  MUFU.EX2 R125, R125 ;  /* 0x0000007d007d7308 */ /* 0x000e700000000800 */
[----:B------:R-:W3:Y:S01]  /*2d00*/  MUFU.EX2 R126, R126 ;  /* 0x0000007e007e7308 */ /* 0x000ee20000000800 */
[----:B------:R-:W-:-:S07]  /*2d10*/  HADD2.F32 R88, -RZ, R88.H0_H0 ;  /* 0x20000058ff587230 */ /* 0x000fce0000004100 */
[----:B------:R-:W-:Y:S01]  /*2d20*/  MUFU.RCP R96, R96 ;  /* 0x0000006000607308 */ /* 0x000fe20000001000 */
[----:B------:R-:W-:Y:S02]  /*2d30*/  HADD2.F32 R90, -RZ, R90.H0_H0 ;  /* 0x2000005aff5a7230 */ /* 0x000fe40000004100 */
[----:B------:R-:W-:Y:S02]  /*2d40*/  HADD2.F32 R91, -RZ, R91.H0_H0 ;  /* 0x2000005bff5b7230 */ /* 0x000fe40000004100 */
[----:B------:R-:W-:Y:S01]  /*2d50*/  FMUL.FTZ R127, R88, -1.4426950216293334961 ;  /* 0xbfb8aa3b587f7820 */ /* 0x000fe20000410000 */
[----:B------:R-:W-:Y:S01]  /*2d60*/  HADD2.F32 R103, -RZ, R103.H0_H0 ;  /* 0x20000067ff677230 */ /* 0x000fe20000004100 */
[----:B------:R-:W-:Y:S04]  /*2d70*/  STS.U16 [R19], R98 ;  /* 0x0000006213007388 */ /* 0x000fe80000000400 */
[----:B------:R-:W-:Y:S04]  /*2d80*/  STS.U16 [R20+0x40], R97 ;  /* 0x0000406114007388 */ /* 0x000fe80000000400 */
[----:B------:R4:W-:Y:S04]  /*2d90*/  STS.U16 [R21+0x80], R106 ;  /* 0x0000806a15007388 */ /* 0x0009e80000000400 */
[----:B------:R-:W-:Y:S04]  /*2da0*/  STS.U16 [R22+0xc0], R99 ;  /* 0x0000c06316007388 */ /* 0x000fe80000000400 */
[----:B------:R-:W-:Y:S04]  /*2db0*/  STS.U16 [R23+0x100], R108 ;  /* 0x0001006c17007388 */ /* 0x000fe80000000400 */
[----:B------:R-:W-:Y:S01]  /*2dc0*/  STS.U16 [R24+0x140], R105 ;  /* 0x0001406918007388 */ /* 0x000fe20000000400 */
[----:B----4-:R-:W-:-:S03]  /*2dd0*/  FADD.FTZ R106, R2, 1 ;  /* 0x3f800000026a7421 */ /* 0x010fc60000010000 */
[----:B------:R-:W-:Y:S01]  /*2de0*/  STS.U16 [R25+0x180], R110 ;  /* 0x0001806e19007388 */ /* 0x000fe20000000400 */
[----:B------:R-:W-:-:S03]  /*2df0*/  MOV R2, UR29 ;  /* 0x0000001d00027c02 */ /* 0x000fc60008000f00 */
        /* <DEDUP_REMOVED lines=10> */
[----:B------:R-:W5:Y:S01]  /*2ea0*/  LDS.U16 R98, [R35+0x2] ;  /* 0x0000020023627984 */ /* 0x000f620000000400 */
[----:B----4-:R-:W-:-:S03]  /*2eb0*/  MOV R109, UR20 ;  /* 0x00000014006d7c02 */ /* 0x010fc60008000f00 */
[----:B------:R-:W4:Y:S04]  /*2ec0*/  LDS.U16 R99, [R35+0x4] ;  /* 0x0000040023637984 */ /* 0x000f280000000400 */
[----:B------:R-:W3:Y:S01]  /*2ed0*/  LDS.U16 R97, [R35] ;  /* 0x0000000023617984 */ /* 0x000ee20000000400 */
[----:B------:R-:W-:-:S03]  /*2ee0*/  @!P1 IMAD R2, R109, -0x200, R2 ;  /* 0xfffffe006d029824 */ /* 0x000fc600078e0202 */
[----:B------:R-:W3:Y:S04]  /*2ef0*/  LDS.U16 R109, [R35+0x6] ;  /* 0x00000600236d7984 */ /* 0x000ee80000000400 */
[----:B------:R-:W3:Y:S01]  /*2f00*/  LDS.U16 R112, [R35+0x8] ;  /* 0x0000080023707984 */ /* 0x000ee20000000400 */
[----:B------:R0:W-:Y:S03]  /*2f10*/  MUFU.RCP R108, R3 ;  /* 0x00000003006c7308 */ /* 0x0001e60000001000 */
[----:B------:R-:W3:Y:S05]  /*2f20*/  LDS.U16 R113, [R35+0xa] ;  /* 0x00000a0023717984 */ /* 0x000eea0000000400 */
[----:B------:R2:W3:Y:S01]  /*2f30*/  MUFU.RCP R105, R119 ;  /* 0x0000007700697308 */ /* 0x0004e20000001000 */
[----:B0-----:R-:W-:Y:S01]  /*2f40*/  FADD.FTZ R3, -R101, 1 ;  /* 0x3f80000065037421 */ /* 0x001fe20000010100 */
[----:B------:R-:W-:Y:S01]  /*2f50*/  FADD.FTZ R110, R124, 1 ;  /* 0x3f8000007c6e7421 */ /* 0x000fe20000010000 */
[----:B------:R-:W-:Y:S01]  /*2f60*/  HADD2.F32 R104, -RZ, R104.H0_H0 ;  /* 0x20000068ff687230 */ /* 0x000fe20000004100 */
[----:B------:R-:W-:Y:S04]  /*2f70*/  LDS.U16 R124, [R35+0xe] ;  /* 0x00000e00237c7984 */ /* 0x000fe80000000400 */
[----:B------:R-:W0:Y:S01]  /*2f80*/  MUFU.RCP R106, R106 ;  /* 0x0000006a006a7308 */ /* 0x000e220000001000 */
[----:B--2---:R-:W-:Y:S01]  /*2f90*/  FFMA.FTZ R119, R4, R3, 1 ;  /* 0x3f80000004777423 */ /* 0x004fe20000010003 */
[----:B------:R-:W-:Y:S01]  /*2fa0*/  FMUL.FTZ R128, R90, -1.4426950216293334961 ;  /* 0xbfb8aa3b5a807820 */ /* 0x000fe20000410000 */
[----:B------:R-:W2:Y:S01]  /*2fb0*/  LDS.U16 R3, [R35+0xc] ;  /* 0x00000c0023037984 */ /* 0x000ea20000000400 */
[----:B------:R-:W-:Y:S01]  /*2fc0*/  FADD.FTZ R107, R123, 1 ;  /* 0x3f8000007b6b7421 */ /* 0x000fe20000010000 */
[----:B-----5:R-:W-:-:S02]  /*2fd0*/  HADD2.F32 R98, -RZ, R98.H0_H0 ;  /* 0x20000062ff627230 */ /* 0x020fc40000004100 */
[----:B------:R-:W-:Y:S01]  /*2fe0*/  FMUL.FTZ R129, R91, -1.4426950216293334961 ;  /* 0xbfb8aa3b5b817820 */ /* 0x000fe20000410000 */
[----:B------:R-:W-:Y:S02]  /*2ff0*/  HADD2.F32 R102, -RZ, R102.H0_H0 ;  /* 0x20000066ff667230 */ /* 0x000fe40000004100 */
[----:B-1----:R-:W-:Y:S01]  /*3000*/  FADD.FTZ R111, R125, 1 ;  /* 0x3f8000007d6f7421 */ /* 0x002fe20000010000 */
[----:B----4-:R-:W-:Y:S02]  /*3010*/  HADD2.F32 R99, -RZ, R99.H0_H0 ;  /* 0x20000063ff637230 */ /* 0x010fe40000004100 */
[----:B---3--:R-:W-:Y:S01]  /*3020*/  FADD.FTZ R125, R126, 1 ;  /* 0x3f8000007e7d7421 */ /* 0x008fe20000010000 */
[----:B------:R-:W-:Y:S01]  /*3030*/  FADD.FTZ R123, -R105, 1 ;  /* 0x3f800000697b7421 */ /* 0x000fe20000010100 */
[----:B------:R-:W-:Y:S01]  /*3040*/  HADD2.F32 R95, -RZ, R95.H0_H0 ;  /* 0x2000005fff5f7230 */ /* 0x000fe20000004100 */
[----:B------:R-:W1:Y:S01]  /*3050*/  MUFU.EX2 R127, R127 ;  /* 0x0000007f007f7308 */ /* 0x000e620000000800 */
[----:B------:R-:W-:-:S02]  /*3060*/  HADD2.F32 R97, -RZ, R97.H0_H0 ;  /* 0x20000061ff617230 */ /* 0x000fc40000004100 */
[----:B------:R-:W-:Y:S01]  /*3070*/  FMUL.FTZ R120, R103, R98 ;  /* 0x0000006267787220 */ /* 0x000fe20000410000 */
[----:B------:R-:W-:Y:S01]  /*3080*/  FMUL.FTZ R122, R104, R99 ;  /* 0x00000063687a7220 */ /* 0x000fe20000410000 */
[----:B------:R-:W3:Y:S01]  /*3090*/  LDS.U16 R126, [R35+0x10] ;  /* 0x00001000237e7984 */ /* 0x000ee20000000400 */
[----:B------:R-:W-:Y:S01]  /*30a0*/  FADD.FTZ R118, -R96, 1 ;  /* 0x3f80000060767421 */ /* 0x000fe20000010100 */
[----:B------:R-:W-:Y:S01]  /*30b0*/  FMUL.FTZ R117, R102, R97 ;  /* 0x0000006166757220 */ /* 0x000fe20000410000 */
[----:B------:R-:W4:Y:S01]  /*30c0*/  MUFU.EX2 R128, R128 ;  /* 0x0000008000807308 */ /* 0x000f220000000800 */
[----:B------:R-:W-:Y:S01]  /*30d0*/  FMUL.FTZ R120, R101, R120 ;  /* 0x0000007865787220 */ /* 0x000fe20000410000 */
[----:B------:R-:W-:Y:S01]  /*30e0*/  FFMA.FTZ R123, R48, R123, 1 ;  /* 0x3f800000307b7423 */ /* 0x000fe2000001007b */
[----:B------:R-:W-:Y:S01]  /*30f0*/  FMUL.FTZ R122, R105, R122 ;  /* 0x0000007a697a7220 */ /* 0x000fe20000410000 */
[----:B------:R-:W-:Y:S01]  /*3100*/  HADD2.F32 R114, -RZ, R114.H0_H0 ;  /* 0x20000072ff727230 */ /* 0x000fe20000004100 */
[----:B------:R-:W-:Y:S01]  /*3110*/  LDS.U16 R138, [R35+0x1c] ;  /* 0x00001c00238a7984 */ /* 0x000fe20000000400 */
[----:B------:R-:W-:-:S02]  /*3120*/  HADD2.F32 R109, -RZ, R109.H0_H0 ;  /* 0x2000006dff6d7230 */ /* 0x000fc40000004100 */
[----:B------:R-:W5:Y:S01]  /*3130*/  MUFU.EX2 R130, R129 ;  /* 0x0000008100827308 */ /* 0x000f620000000800 */
[----:B------:R-:W-:Y:S02]  /*3140*/  HADD2.F32 R115, -RZ, R115.H0_H0 ;  /* 0x20000073ff737230 */ /* 0x000fe40000004100 */
[----:B------:R-:W-:Y:S01]  /*3150*/  FMUL.FTZ R135, R95, -1.4426950216293334961 ;  /* 0xbfb8aa3b5f877820 */ /* 0x000fe20000410000 */
[----:B------:R-:W-:Y:S02]  /*3160*/  HADD2.F32 R112, -RZ, R112.H0_H0 ;  /* 0x20000070ff707230 */ /* 0x000fe40000004100 */
[----:B------:R-:W-:Y:S01]  /*3170*/  FFMA.FTZ R118, R5, R118, 1 ;  /* 0x3f80000005767423 */ /* 0x000fe20000010076 */
[----:B------:R-:W-:Y:S01]  /*3180*/  HADD2.F32 R93, -RZ, R93.H0_H0 ;  /* 0x2000005dff5d7230 */ /* 0x000fe20000004100 */
[----:B------:R-:W-:Y:S01]  /*3190*/  LDS.U16 R139, [R35+0x1e] ;  /* 0x00001e00238b7984 */ /* 0x000fe20000000400 */
[----:B------:R-:W3:Y:S01]  /*31a0*/  MUFU.RCP R107, R107 ;  /* 0x0000006b006b7308 */ /* 0x000ee20000001000 */
[----:B------:R-:W-:-:S02]  /*31b0*/  HADD2.F32 R94, -RZ, R94.H0_H0 ;  /* 0x2000005eff5e7230 */ /* 0x000fc40000004100 */
[----:B------:R-:W-:Y:S01]  /*31c0*/  FMUL.FTZ R117, R96, R117 ;  /* 0x0000007560757220 */ /* 0x000fe20000410000 */
[----:B------:R-:W-:Y:S01]  /*31d0*/  FMUL.FTZ R140, R120, R119 ;  /* 0x00000077788c7220 */ /* 0x000fe20000410000 */
[----:B------:R-:W-:Y:S01]  /*31e0*/  FMUL.FTZ R141, R122, R123 ;  /* 0x0000007b7a8d7220 */ /* 0x000fe20000410000 */
[----:B0-----:R-:W-:Y:S01]  /*31f0*/  FADD.FTZ R120, -R106, 1 ;  /* 0x3f8000006a787421 */ /* 0x001fe20000010100 */
[----:B------:R-:W-:Y:S01]  /*3200*/  FADD.FTZ R122, -R108, 1 ;  /* 0x3f8000006c7a7421 */ /* 0x000fe20000010100 */
[----:B------:R-:W-:Y:S01]  /*3210*/  FMUL.FTZ R119, R114, R109 ;  /* 0x0000006d72777220 */ /* 0x000fe20000410000 */
[----:B------:R-:W0:Y:S01]  /*3220*/  MUFU.RCP R110, R110 ;  /* 0x0000006e006e7308 */ /* 0x000e220000001000 */
[----:B------:R-:W-:Y:S01]  /*3230*/  FMUL.FTZ R123, R115, R112 ;  /* 0x00000070737b7220 */ /* 0x000fe20000410000 */
[----:B------:R-:W-:Y:S01]  /*3240*/  FMUL.FTZ R132, R93, -1.4426950216293334961 ;  /* 0xbfb8aa3b5d847820 */ /* 0x000fe20000410000 */
[----:B------:R-:W-:Y:S01]  /*3250*/  FMUL.FTZ R134, R94, -1.4426950216293334961 ;  /* 0xbfb8aa3b5e867820 */ /* 0x000fe20000410000 */
[----:B------:R-:W-:-:S02]  /*3260*/  HADD2.F32 R92, -RZ, R92.H0_H0 ;  /* 0x2000005cff5c7230 */ /* 0x000fc40000004100 */
[----:B------:R-:W-:Y:S02]  /*3270*/  FFMA.FTZ R120, R49, R120, 1 ;  /* 0x3f80000031787423 */ /* 0x000fe40000010078 */
[----:B------:R1:W-:Y:S01]  /*3280*/  MUFU.EX2 R137, R135 ;  /* 0x0000008700897308 */ /* 0x0003e20000000800 */
[----:B------:R-:W-:Y:S01]  /*3290*/  FMUL.FTZ R119, R106, R119 ;  /* 0x000000776a777220 */ /* 0x000fe20000410000 */
[----:B------:R-:W-:Y:S02]  /*32a0*/  HADD2.F32 R116, -RZ, R116.H0_H0 ;  /* 0x20000074ff747230 */ /* 0x000fe40000004100 */
[----:B------:R-:W-:Y:S02]  /*32b0*/  HADD2.F32 R113, -RZ, R113.H0_H0 ;  /* 0x20000071ff717230 */ /* 0x000fe40000004100 */
[----:B-1----:R-:W-:Y:S02]  /*32c0*/  FMUL.FTZ R135, R117, R118 ;  /* 0x0000007675877220 */ /* 0x002fe40000410000 */
[----:B------:R1:W-:Y:S01]  /*32d0*/  MUFU.RCP R118, R125 ;  /* 0x0000007d00767308 */ /* 0x0003e20000001000 */
[----:B------:R-:W-:Y:S01]  /*32e0*/  FMUL.FTZ R142, R119, R120 ;  /* 0x00000078778e7220 */ /* 0x000fe20000410000 */
[----:B------:R-:W-:Y:S01]  /*32f0*/  FMUL.FTZ R131, R92, -1.4426950216293334961 ;  /* 0xbfb8aa3b5c837820 */ /* 0x000fe20000410000 */
[----:B------:R-:W-:-:S02]  /*3300*/  HADD2.F32 R119, -RZ, R100.H0_H0 ;  /* 0x20000064ff777230 */ /* 0x000fc40000004100 */
[----:B-1----:R-:W-:Y:S01]  /*3310*/  FFMA.FTZ R125, R51, R122, 1 ;  /* 0x3f800000337d7423 */ /* 0x002fe2000001007a */
[----:B------:R-:W-:Y:S02]  /*3320*/  FMUL.FTZ R122, R108, R123 ;  /* 0x0000007b6c7a7220 */ /* 0x000fe40000410000 */
[----:B------:R-:W1:Y:S01]  /*3330*/  MUFU.EX2 R133, R132 ;  /* 0x0000008400857308 */ /* 0x000e620000000800 */
[----:B------:R-:W-:Y:S01]  /*3340*/  FADD.FTZ R117, R127, 1 ;  /* 0x3f8000007f757421 */ /* 0x000fe20000010000 */
[----:B----4-:R-:W-:Y:S01]  /*3350*/  FADD.FTZ R129, R128, 1 ;  /* 0x3f80000080817421 */ /* 0x010fe20000010000 */
[----:B------:R-:W-:Y:S01]  /*3360*/  FMUL.FTZ R143, R122, R125 ;  /* 0x0000007d7a8f7220 */ /* 0x000fe20000410000 */
[----:B-----5:R-:W-:Y:S01]  /*3370*/  FADD.FTZ R122, R130, 1 ;  /* 0x3f800000827a7421 */ /* 0x020fe20000010000 */
[----:B--2---:R-:W-:-:S03]  /*3380*/  HADD2.F32 R100, -RZ, R3.H0_H0 ;  /* 0x20000003ff647230 */ /* 0x004fc60000004100 */
[----:B------:R2:W4:Y:S01]  /*3390*/  MUFU.EX2 R136, R134 ;  /* 0x0000008600887308 */ /* 0x0005220000000800 */
[C---:B---3--:R-:W-:Y:S01]  /*33a0*/  FADD.FTZ R127, -R107.reuse, 1 ;  /* 0x3f8000006b7f7421 */ /* 0x048fe20000010100 */
[----:B------:R-:W-:Y:S01]  /*33b0*/  FMUL.FTZ R128, R116, R113 ;  /* 0x0000007174807220 */ /* 0x000fe20000410000 */
[----:B------:R-:W-:Y:S04]  /*33c0*/  LDS.U16 R3, [R35+0x12] ;  /* 0x0000120023037984 */ /* 0x000fe80000000400 */
[----:B------:R-:W-:Y:S04]  /*33d0*/  LDS.U16 R130, [R35+0x14] ;  /* 0x0000140023827984 */ /* 0x000fe80000000400 */
[----:B--2---:R-:W2:Y:S01]  /*33e0*/  LDS.U16 R134, [R35+0x18] ;  /* 0x0000180023867984 */ /* 0x004ea20000000400 */
[----:B------:R-:W3:Y:S01]  /*33f0*/  MUFU.EX2 R131, R131 ;  /* 0x0000008300837308 */ /* 0x000ee20000000800 */
[----:B------:R-:W-:Y:S01]  /*3400*/  FFMA.FTZ R127, R84, R127, 1 ;  /* 0x3f800000547f7423 */ /* 0x000fe2000001007f */
[----:B------:R-:W-:Y:S01]  /*3410*/  FMUL.FTZ R128, R107, R128 ;  /* 0x000000806b807220 */ /* 0x000fe20000410000 */
[----:B------:R-:W5:Y:S01]  /*3420*/  LDS.U16 R132, [R35+0x16] ;  /* 0x0000160023847984 */ /* 0x000f620000000400 */
[----:B0-----:R-:W-:-:S02]  /*3430*/  FADD.FTZ R120, -R110, 1 ;  /* 0x3f8000006e787421 */ /* 0x001fc40000010100 */
[----:B------:R-:W-:Y:S02]  /*3440*/  FMUL.FTZ R144, R128, R127 ;  /* 0x0000007f80907220 */ /* 0x000fe40000410000 */
[----:B------:R-:W0:Y:S01]  /*3450*/  MUFU.RCP R111, R111 ;  /* 0x0000006f006f7308 */ /* 0x000e220000001000 */
[----:B------:R-:W-:Y:S01]  /*3460*/  FFMA.FTZ R128, R85, R120, 1 ;  /* 0x3f80000055807423 */ /* 0x000fe20000010078 */
[----:B------:R-:W-:Y:S01]  /*3470*/  FMUL.FTZ R125, R119, R100 ;  /* 0x00000064777d7220 */ /* 0x000fe20000410000 */
[----:B------:R-:W-:Y:S02]  /*3480*/  HADD2.F32 R120, -RZ, R89.H0_H0 ;  /* 0x20000059ff787230 */ /* 0x000fe40000004100 */
[----:B------:R-:W-:Y:S02]  /*3490*/  HADD2.F32 R89, -RZ, R124.H0_H0 ;  /* 0x2000007cff597230 */ /* 0x000fe40000004100 */
[----:B-1----:R-:W-:Y:S01]  /*34a0*/  FADD.FTZ R124, R133, 1 ;  /* 0x3f800000857c7421 */ /* 0x002fe20000010000 */
[----:B----4-:R-:W-:Y:S01]  /*34b0*/  FADD.FTZ R133, R136, 1 ;  /* 0x3f80000088857421 */ /* 0x010fe20000010000 */
[----:B------:R-:W-:Y:S01]  /*34c0*/  FMUL.FTZ R125, R110, R125 ;  /* 0x0000007d6e7d7220 */ /* 0x000fe20000410000 */
[----:B------:R-:W1:Y:S01]  /*34d0*/  LDS.U16 R136, [R35+0x1a] ;  /* 0x00001a0023887984 */ /* 0x000e620000000400 */
[----:B------:R0:W4:Y:S02]  /*34e0*/  MUFU.RCP R123, R129 ;  /* 0x00000081007b7308 */ /* 0x0001240000001000 */
[----:B------:R-:W-:Y:S01]  /*34f0*/  FMUL.FTZ R145, R125, R128 ;  /* 0x000000807d917220 */ /* 0x000fe20000410000 */
[----:B------:R-:W-:-:S02]  /*3500*/  HADD2.F32 R125, -RZ, R50.H0_H0 ;  /* 0x20000032ff7d7230 */ /* 0x000fc40000004100 */
[----:B---3--:R-:W-:Y:S01]  /*3510*/  FADD.FTZ R127, R131, 1 ;  /* 0x3f800000837f7421 */ /* 0x008fe20000010000 */
[----:B------:R-:W-:Y:S02]  /*3520*/  HADD2.F32 R50, -RZ, R126.H0_H0 ;  /* 0x2000007eff327230 */ /* 0x000fe40000004100 */
[----:B------:R-:W3:Y:S01]  /*3530*/  MUFU.RCP R117, R117 ;  /* 0x0000007500757308 */ /* 0x000ee20000001000 */
[----:B0-----:R-:W-:Y:S01]  /*3540*/  FADD.FTZ R129, -R111, 1 ;  /* 0x3f8000006f817421 */ /* 0x001fe20000010100 */
[----:B------:R-:W-:-:S06]  /*3550*/  FMUL.FTZ R128, R120, R89 ;  /* 0x0000005978807220 */ /* 0x000fcc0000410000 */
[----:B------:R-:W0:Y:S01]  /*3560*/  MUFU.RCP R122, R122 ;  /* 0x0000007a007a7308 */ /* 0x000e220000001000 */
[----:B------:R-:W-:Y:S01]  /*3570*/  FADD.FTZ R126, -R118, 1 ;  /* 0x3f800000767e7421 */ /* 0x000fe20000010100 */
[----:B------:R-:W-:Y:S01]  /*3580*/  FMUL.FTZ R131, R125, R50 ;  /* 0x000000327d837220 */ /* 0x000fe20000410000 */
[----:B------:R-:W-:Y:S01]  /*3590*/  FFMA.FTZ R129, R86, R129, 1 ;  /* 0x3f80000056817423 */ /* 0x000fe20000010081 */
[----:B------:R-:W-:Y:S01]  /*35a0*/  FMUL.FTZ R128, R111, R128 ;  /* 0x000000806f807220 */ /* 0x000fe20000410000 */
[----:B------:R-:W-:Y:S01]  /*35b0*/  FFMA.FTZ R126, R87, R126, 1 ;  /* 0x3f800000577e7423 */ /* 0x000fe2000001007e */
[----:B------:R-:W-:Y:S02]  /*35c0*/  FMUL.FTZ R131, R118, R131 ;  /* 0x0000008376837220 */ /* 0x000fe40000410000 */
[----:B------:R-:W5:Y:S01]  /*35d0*/  MUFU.RCP R127, R127 ;  /* 0x0000007f007f7308 */ /* 0x000f620000001000 */
[----:B------:R-:W-:Y:S01]  /*35e0*/  FMUL.FTZ R146, R128, R129 ;  /* 0x0000008180927220 */ /* 0x000fe20000410000 */
[----:B------:R-:W-:Y:S01]  /*35f0*/  FMUL.FTZ R147, R131, R126 ;  /* 0x0000007e83937220 */ /* 0x000fe20000410000 */
[----:B------:R-:W-:-:S02]  /*3600*/  HADD2.F32 R129, -RZ, R47.H0_H0 ;  /* 0x2000002fff817230 */ /* 0x000fc40000004100 */
[----:B----4-:R-:W-:Y:S01]  /*3610*/  FADD.FTZ R47, -R123, 1 ;  /* 0x3f8000007b2f7421 */ /* 0x010fe20000010100 */
[----:B------:R-:W-:Y:S02]  /*3620*/  HADD2.F32 R131, -RZ, R45.H0_H0 ;  /* 0x2000002dff837230 */ /* 0x000fe40000004100 */
[----:B---3--:R-:W-:Y:S01]  /*3630*/  FADD.FTZ R45, -R117, 1 ;  /* 0x3f800000752d7421 */ /* 0x008fe20000010100 */
[----:B------:R-:W-:Y:S02]  /*3640*/  HADD2.F32 R128, -RZ, R44.H0_H0 ;  /* 0x2000002cff807230 */ /* 0x000fe40000004100 */
[----:B0-----:R-:W-:Y:S01]  /*3650*/  FADD.FTZ R44, -R122, 1 ;  /* 0x3f8000007a2c7421 */ /* 0x001fe20000010100 */
[----:B------:R-:W-:Y:S01]  /*3660*/  FADD.FTZ R148, R137, 1 ;  /* 0x3f80000089947421 */ /* 0x000fe20000010000 */
[----:B------:R-:W-:Y:S01]  /*3670*/  FFMA.FTZ R149, R90, R47, 1 ;  /* 0x3f8000005a957423 */ /* 0x000fe2000001002f */
[----:B------:R-:W-:Y:S01]  /*3680*/  FFMA.FTZ R137, R88, R45, 1 ;  /* 0x3f80000058897423 */ /* 0x000fe2000001002d */
[----:B------:R-:W-:Y:S01]  /*3690*/  FFMA.FTZ R150, R91, R44, 1 ;  /* 0x3f8000005b967423 */ /* 0x000fe2000001002c */
[----:B--2---:R-:W-:-:S02]  /*36a0*/  HADD2.F32 R47, -RZ, R134.H0_H0 ;  /* 0x20000086ff2f7230 */ /* 0x004fc40000004100 */
[----:B------:R-:W-:Y:S02]  /*36b0*/  HADD2.F32 R126, -RZ, R46.H0_H0 ;  /* 0x2000002eff7e7230 */ /* 0x000fe40000004100 */
[----:B------:R-:W-:Y:S02]  /*36c0*/  HADD2.F32 R44, -RZ, R3.H0_H0 ;  /* 0x20000003ff2c7230 */ /* 0x000fe40000004100 */
[----:B------:R-:W-:Y:S01]  /*36d0*/  HADD2.F32 R45, -RZ, R130.H0_H0 ;  /* 0x20000082ff2d7230 */ /* 0x000fe20000004100 */
[----:B------:R-:W0:Y:S01]  /*36e0*/  MUFU.RCP R124, R124 ;  /* 0x0000007c007c7308 */ /* 0x000e220000001000 */
[----:B-----5:R-:W-:Y:S01]  /*36f0*/  FADD.FTZ R151, -R127, 1 ;  /* 0x3f8000007f977421 */ /* 0x020fe20000010100 */
[----:B------:R-:W-:Y:S02]  /*3700*/  HADD2.F32 R46, -RZ, R132.H0_H0 ;  /* 0x20000084ff2e7230 */ /* 0x000fe40000004100 */
[----:B------:R-:W-:Y:S01]  /*3710*/  FMUL.FTZ R134, R128, R47 ;  /* 0x0000002f80867220 */ /* 0x000fe20000410000 */
[----:B------:R-:W-:Y:S01]  /*3720*/  FMUL.FTZ R130, R129, R44 ;  /* 0x0000002c81827220 */ /* 0x000fe20000410000 */
[----:B------:R-:W-:-:S02]  /*3730*/  FMUL.FTZ R132, R126, R45 ;  /* 0x0000002d7e847220 */ /* 0x000fc40000410000 */
[----:B------:R-:W2:Y:S01]  /*3740*/  MUFU.RCP R133, R133 ;  /* 0x0000008500857308 */ /* 0x000ea20000001000 */
[----:B------:R-:W-:Y:S01]  /*3750*/  FFMA.FTZ R151, R92, R151, 1 ;  /* 0x3f8000005c977423 */ /* 0x000fe20000010097 */
[----:B------:R-:W-:-:S06]  /*3760*/  FMUL.FTZ R134, R127, R134 ;  /* 0x000000867f867220 */ /* 0x000fcc0000410000 */
[----:B------:R3:W4:Y:S01]  /*3770*/  MUFU.RCP R152, R148 ;  /* 0x0000009400987308 */ /* 0x0007220000001000 */
[----:B------:R-:W-:Y:S01]  /*3780*/  FMUL.FTZ R130, R117, R130 ;  /* 0x0000008275827220 */ /* 0x000fe20000410000 */
[----:B------:R-:W-:Y:S01]  /*3790*/  FMUL.FTZ R132, R123, R132 ;  /* 0x000000847b847220 */ /* 0x000fe20000410000 */
[----:B------:R-:W-:Y:S01]  /*37a0*/  FMUL.FTZ R3, R131, R46 ;  /* 0x0000002e83037220 */ /* 0x000fe20000410000 */
[----:B------:R-:W-:Y:S01]  /*37b0*/  FMUL.FTZ R151, R134, R151 ;  /* 0x0000009786977220 */ /* 0x000fe20000410000 */
[----:B------:R-:W-:Y:S01]  /*37c0*/  F2FP.F16.F32.PACK_AB R140, R140, R135 ;  /* 0x000000878c8c723e */ /* 0x000fe200000000ff */
[----:B------:R-:W-:Y:S01]  /*37d0*/  BAR.SYNC.DEFER_BLOCKING 0x0 ;  /* 0x0000000000007b1d */ /* 0x000fe20000010000 */
[----:B------:R-:W-:Y:S01]  /*37e0*/  FMUL.FTZ R149, R132, R149 ;  /* 0x0000009584957220 */ /* 0x000fe20000410000 */
[----:B------:R-:W-:Y:S02]  /*37f0*/  HADD2.F32 R134, -RZ, R43.H0_H0 ;  /* 0x2000002bff867230 */ /* 0x000fe40000004100 */
[----:B---3--:R-:W-:Y:S01]  /*3800*/  FMUL.FTZ R148, R130, R137 ;  /* 0x0000008982947220 */ /* 0x008fe20000410000 */
[----:B------:R-:W-:Y:S01]  /*3810*/  FMUL.FTZ R3, R122, R3 ;  /* 0x000000037a037220 */ /* 0x000fe20000410000 */
[----:B------:R-:W-:-:S02]  /*3820*/  HADD2.F32 R135, -RZ, R7.H0_H0 ;  /* 0x20000007ff877230 */ /* 0x000fc40000004100 */
[----:B------:R-:W-:Y:S02]  /*3830*/  HADD2.F32 R137, -RZ, R6.H0_H0 ;  /* 0x20000006ff897230 */ /* 0x000fe40000004100 */
[----:B-1----:R-:W-:Y:S02]  /*3840*/  HADD2.F32 R43, -RZ, R136.H0_H0 ;  /* 0x20000088ff2b7230 */ /* 0x002fe40000004100 */
[----:B------:R-:W-:Y:S02]  /*3850*/  HADD2.F32 R130, -RZ, R138.H0_H0 ;  /* 0x2000008aff827230 */ /* 0x000fe40000004100 */
[----:B------:R-:W-:Y:S02]  /*3860*/  HADD2.F32 R132, -RZ, R139.H0_H0 ;  /* 0x2000008bff847230 */ /* 0x000fe40000004100 */
[----:B------:R-:W-:Y:S01]  /*3870*/  FMUL.FTZ R150, R3, R150 ;  /* 0x0000009603967220 */ /* 0x000fe20000410000 */
[----:B0-----:R-:W-:Y:S01]  /*3880*/  FADD.FTZ R6, -R124, 1 ;  /* 0x3f8000007c067421 */ /* 0x001fe20000010100 */
        /* <DEDUP_REMOVED lines=18> */
[----:B------:R-:W-:Y:S02]  /*39b0*/  F2FP.F16.F32.PACK_AB R145, R146, R145 ;  /* 0x000000919291723e */ /* 0x000fe400000000ff */
[----:B------:R-:W-:Y:S02]  /*39c0*/  F2FP.F16.F32.PACK_AB R147, R148, R147 ;  /* 0x000000939493723e */ /* 0x000fe400000000ff */
[----:B------:R-:W-:Y:S02]  /*39d0*/  F2FP.F16.F32.PACK_AB R149, R150, R149 ;  /* 0x000000959695723e */ /* 0x000fe400000000ff */
[----:B------:R-:W-:-:S02]  /*39e0*/  F2FP.F16.F32.PACK_AB R6, R6, R151 ;  /* 0x000000970606723e */ /* 0x000fc400000000ff */
[----:B------:R-:W-:Y:S01]  /*39f0*/  F2FP.F16.F32.PACK_AB R7, R138, R7 ;  /* 0x000000078a07723e */ /* 0x000fe200000000ff */
[----:B------:R0:W-:Y:S01]  /*3a00*/  STS.U16 [R35], R140 ;  /* 0x0000008c23007388 */ /* 0x0001e20000000400 */
[----:B------:R-:W-:Y:S02]  /*3a10*/  PRMT R139, R143, 0x7632, R139 ;  /* 0x000076328f8b7816 */ /* 0x000fe4000000008b */
[----:B------:R-:W-:Y:S01]  /*3a20*/  PRMT R138, R6, 0x7632, R138 ;  /* 0x00007632068a7816 */ /* 0x000fe2000000008a */
[----:B------:R1:W-:Y:S01]  /*3a30*/  STS.U16 [R35+0x2], R3 ;  /* 0x0000020323007388 */ /* 0x0003e20000000400 */
[C---:B------:R-:W-:Y:S02]  /*3a40*/  PRMT R142, R7.reuse, 0x7610, R142 ;  /* 0x00007610078e7816 */ /* 0x040fe4000000008e */
[----:B------:R-:W-:Y:S01]  /*3a50*/  PRMT R144, R7, 0x7632, R144 ;  /* 0x0000763207907816 */ /* 0x000fe20000000090 */
[----:B------:R2:W-:Y:S01]  /*3a60*/  STS.U16 [R35+0x6], R136 ;  /* 0x0000068823007388 */ /* 0x0005e20000000400 */
[----:B0-----:R-:W-:-:S02]  /*3a70*/  PRMT R140, R147, 0x7632, R140 ;  /* 0x00007632938c7816 */ /* 0x001fc4000000008c */
[----:B-1----:R-:W-:Y:S02]  /*3a80*/  PRMT R3, R145, 0x7632, R3 ;  /* 0x0000763291037816 */ /* 0x002fe40000000003 */
[----:B--2---:R-:W-:Y:S02]  /*3a90*/  PRMT R136, R149, 0x7632, R136 ;  /* 0x0000763295887816 */ /* 0x004fe40000000088 */
[----:B------:R-:W-:Y:S01]  /*3aa0*/  @!P1 IADD3 R2, PT, PT, R2, 0x200, RZ ;  /* 0x0000020002029810 */ /* 0x000fe20007ffe0ff */
        /* <DEDUP_REMOVED lines=119> */
[----:B------:R-:W-:Y:S01]  /*4220*/  FMUL.FTZ R48, R48, R99 ;  /* 0x0000006330307220 */ /* 0x000fe20000410000 */
[----:B------:R-:W-:Y:S01]  /*4230*/  MOV R89, UR20 ;  /* 0x0000001400597c02 */ /* 0x000fe20008000f00 */
        /* <DEDUP_REMOVED lines=10> */
[--C-:B------:R-:W-:Y:S01]  /*42e0*/  @!P1 IMAD R43, R89, -0x200, R44.reuse ;  /* 0xfffffe00592b9824 */ /* 0x100fe200078e022c */
[----:B------:R-:W-:Y:S01]  /*42f0*/  F2FP.F16.F32.PACK_AB R48, R49, R48 ;  /* 0x000000303130723e */ /* 0x000fe200000000ff */
[----:B------:R-:W0:Y:S01]  /*4300*/  LDCU.128 UR12, c[0x0][0x430] ;  /* 0x00008600ff0c77ac */ /* 0x000e220008000c00 */
[----:B------:R-:W-:Y:S01]  /*4310*/  PRMT R44, R3, 0x7632, R44 ;  /* 0x00007632032c7816 */ /* 0x000fe2000000002c */
[----:B------:R1:W-:Y:S01]  /*4320*/  STS.U16 [R35], R3 ;  /* 0x0000000323007388 */ /* 0x0003e20000000400 */
        /* <DEDUP_REMOVED lines=9> */
[----:B------:R-:W-:-:S02]  /*43c0*/  PRMT R49, R48, 0x7632, R49 ;  /* 0x0000763230317816 */ /* 0x000fc40000000031 */
[----:B-1----:R-:W-:Y:S01]  /*43d0*/  PRMT R3, R85, 0x7632, R3 ;  /* 0x0000763255037816 */ /* 0x002fe20000000003 */
[----:B------:R-:W-:Y:S01]  /*43e0*/  STS.U16 [R35+0x8], R51 ;  /* 0x0000083323007388 */ /* 0x000fe20000000400 */
[----:B--2---:R-:W-:Y:S01]  /*43f0*/  PRMT R44, R50, 0x7632, R44 ;  /* 0x00007632322c7816 */ /* 0x004fe2000000002c */
[----:B0-----:R-:W-:Y:S01]  /*4400*/  UIMAD.WIDE.U32 UR8, UR34, UR12, UR8 ;  /* 0x0000000c220872a5 */ /* 0x001fe2000f8e0008 */
[----:B------:R-:W-:Y:S01]  /*4410*/  PRMT R46, R45, 0x7632, R46 ;  /* 0x000076322d2e7816 */ /* 0x000fe2000000002e */
[----:B------:R-:W-:Y:S01]  /*4420*/  STS.U16 [R35+0x6], R49 ;  /* 0x0000063123007388 */ /* 0x000fe20000000400 */
[C---:B---3--:R-:W-:Y:S01]  /*4430*/  PRMT R48, R2.reuse, 0x7610, R48 ;  /* 0x0000761002307816 */ /* 0x048fe20000000030 */
[----:B------:R-:W-:Y:S01]  /*4440*/  UIMAD UR9, UR34, UR13, UR9 ;  /* 0x0000000d220972a4 */ /* 0x000fe2000f8e0209 */
[----:B----4-:R-:W-:Y:S01]  /*4450*/  PRMT R84, R2, 0x7632, R84 ;  /* 0x0000763202547816 */ /* 0x010fe20000000054 */
[----:B------:R-:W-:Y:S01]  /*4460*/  STS.U16 [R35+0xc], R85 ;  /* 0x00000c5523007388 */ /* 0x000fe20000000400 */
[----:B------:R-:W-:Y:S01]  /*4470*/  PRMT R86, R94, 0x7632, R86 ;  /* 0x000076325e567816 */ /* 0x000fe20000000056 */
[----:B------:R-:W-:Y:S01]  /*4480*/  UIMAD.WIDE.U32 UR8, UR32, UR14, UR8 ;  /* 0x0000000e200872a5 */ /* 0x000fe2000f8e0008 */
[----:B------:R-:W-:Y:S01]  /*4490*/  @!P1 IADD3 R2, PT, PT, R43, 0x200, RZ ;  /* 0x000002002b029810 */ /* 0x000fe20007ffe0ff */
[----:B------:R0:W-:Y:S02]  /*44a0*/  STS.U16 [R35+0xe], R3 ;  /* 0x00000e0323007388 */ /* 0x0001e40000000400 */
[----:B------:R-:W-:-:S02]  /*44b0*/  UIMAD UR15, UR32, UR15, UR9 ;  /* 0x0000000f200f72a4 */ /* 0x000fc4000f8e0209 */
        /* <DEDUP_REMOVED lines=64> */
.L_x_12686:
        /* <DEDUP_REMOVED lines=18> */
[----:B------:R-:W-:Y:S02]  /*49e0*/  HADD2.F32 R59, -RZ, R59.H0_H0 ;  /* 0x2000003bff3b7230 */ /* 0x000fe40000004100 */
[----:B------:R-:W-:Y:S01]  /*49f0*/  FADD.FTZ R75, R77, UR7 ;  /* 0x000000074d4b7e21 */ /* 0x000fe20008010000 */
[----:B------:R-:W-:Y:S02]  /*4a00*/  HADD2.F32 R79, -RZ, R79.H0_H0 ;  /* 0x2000004fff4f7230 */ /* 0x000fe40000004100 */
[----:B------:R-:W-:Y:S01]  /*4a10*/  FFMA.FTZ R13, R115, R56, R14 ;  /* 0x00000038730d7223 */ /* 0x000fe2000001000e */
[----:B0-----:R-:W-:-:S02]  /*4a20*/  HADD2.F32 R3, -RZ, R73.H0_H0 ;  /* 0x20000049ff037230 */ /* 0x001fc40000004100 */
[----:B------:R-:W-:Y:S01]  /*4a30*/  FADD.FTZ R77, R0, UR7 ;  /* 0x00000007004d7e21 */ /* 0x000fe20008010000 */
[----:B------:R-:W-:Y:S02]  /*4a40*/  HADD2.F32 R60, -RZ, R60.H0_H0 ;  /* 0x2000003cff3c7230 */ /* 0x000fe40000004100 */
[----:B------:R-:W-:Y:S01]  /*4a50*/  FFMA.FTZ R14, R116, R57, R13 ;  /* 0x00000039740e7223 */ /* 0x000fe2000001000d */
[----:B------:R-:W-:Y:S01]  /*4a60*/  FADD.FTZ R73, R79, UR7 ;  /* 0x000000074f497e21 */ /* 0x000fe20008010000 */
[----:B------:R-:W-:Y:S02]  /*4a70*/  HADD2.F32 R61, -RZ, R61.H0_H0 ;  /* 0x2000003dff3d7230 */ /* 0x000fe40000004100 */
[----:B------:R-:W-:Y:S01]  /*4a80*/  FADD.FTZ R79, R3, UR7 ;  /* 0x00000007034f7e21 */ /* 0x000fe20008010000 */
        /* <DEDUP_REMOVED lines=22> */
[----:B------:R-:W-:Y:S01]  /*4bf0*/  FMUL.FTZ R84, R7, UR6 ;  /* 0x0000000607547c20 */ /* 0x000fe20008410000 */
[----:B------:R-:W-:Y:S02]  /*4c00*/  HADD2.F32 R67, -RZ, R67.H0_H0 ;  /* 0x20000043ff437230 */ /* 0x000fe40000004100 */
[----:B------:R-:W-:Y:S01]  /*4c10*/  FFMA.FTZ R3, R117, R64, R0 ;  /* 0x0000004075037223 */ /* 0x000fe20000010000 */
[----:B------:R-:W-:-:S02]  /*4c20*/  HADD2.F32 R2, -RZ, R74.H0_H0 ;  /* 0x2000004aff027230 */ /* 0x000fc40000004100 */
[----:B------:R-:W-:Y:S01]  /*4c30*/  FADD.FTZ R74, R76, UR7 ;  /* 0x000000074c4a7e21 */ /* 0x000fe20008010000 */
[----:B------:R-:W-:Y:S02]  /*4c40*/  HADD2.F32 R8, -RZ, R72.H0_H0 ;  /* 0x20000048ff087230 */ /* 0x000fe40000004100 */
[----:B------:R-:W-:Y:S01]  /*4c50*/  FFMA.FTZ R0, R122, R65, R3 ;  /* 0x000000417a007223 */ /* 0x000fe20000010003 */
[----:B------:R-:W-:Y:S02]  /*4c60*/  HADD2.F32 R9, -RZ, R71.H0_H0 ;  /* 0x20000047ff097230 */ /* 0x000fe40000004100 */
[----:B------:R-:W-:Y:S01]  /*4c70*/  FADD.FTZ R71, R81, UR7 ;  /* 0x0000000751477e21 */ /* 0x000fe20008010000 */
[----:B------:R-:W-:Y:S02]  /*4c80*/  HADD2.F32 R10, -RZ, R70.H0_H0 ;  /* 0x20000046ff0a7230 */ /* 0x000fe40000004100 */
[----:B------:R-:W-:Y:S01]  /*4c90*/  FFMA.FTZ R3, R5, R66, R0 ;  /* 0x0000004205037223 */ /* 0x000fe20000010000 */
        /* <DEDUP_REMOVED lines=29> */
[----:B------:R-:W0:Y:S01]  /*4e70*/  LDCU.64 UR8, c[0x0][0x3a0] ;  /* 0x00007400ff0877ac */ /* 0x000e220008000a00 */
[----:B------:R-:W-:Y:S01]  /*4e80*/  SHF.L.U32 R100, R121, 0x5, RZ ;  /* 0x0000000579647819 */ /* 0x000fe200000006ff */
[----:B------:R-:W-:Y:S01]  /*4e90*/  FADD.FTZ R102, R103, R103 ;  /* 0x0000006767667221 */ /* 0x000fe20000010000 */
[----:B------:R-:W-:Y:S01]  /*4ea0*/  HFMA2 R36, -RZ, RZ, 0, 0 ;  /* 0x00000000ff247431 */ /* 0x000fe200000001ff */
[----:B------:R-:W1:Y:S01]  /*4eb0*/  LDCU.64 UR34, c[0x0][0x3b8] ;  /* 0x00007700ff2277ac */ /* 0x000e620008000a00 */
        /* <DEDUP_REMOVED lines=13> */
[----:B0-----:R-:W-:Y:S01]  /*4f90*/  UIMAD.WIDE.U32 UR14, UR32, UR8, URZ ;  /* 0x00000008200e72a5 */ /* 0x001fe2000f8e00ff */
[----:B------:R-:W-:Y:S01]  /*4fa0*/  ISETP.EQ.AND P1, PT, R121, RZ, P1 ;  /* 0x000000ff7900720c */ /* 0x000fe20000f22270 */
[----:B------:R-:W-:Y:S01]  /*4fb0*/  USHF.L.U32 UR8, UR20, 0xa, URZ ;  /* 0x0000000a14087899 */ /* 0x000fe200080006ff */
[----:B------:R-:W-:Y:S01]  /*4fc0*/  FADD.FTZ R112, R117, R117 ;  /* 0x0000007575707221 */ /* 0x000fe20000010000 */
[----:B-1----:R-:W-:Y:S01]  /*4fd0*/  UIMAD.WIDE.U32 UR12, UR32, UR34, URZ ;  /* 0x00000022200c72a5 */ /* 0x002fe2000f8e00ff */
[----:B------:R-:W-:Y:S01]  /*4fe0*/  FADD.FTZ R113, R122, R122 ;  /* 0x0000007a7a717221 */ /* 0x000fe20000010000 */
[----:B------:R-:W-:Y:S01]  /*4ff0*/  ULEA UR8, UR29, -UR8, 0x1 ;  /* 0x800000081d087291 */ /* 0x000fe2000f8e08ff */
[----:B------:R-:W-:Y:S01]  /*5000*/  P2R R133, PR, RZ, 0x2 ;  /* 0x00000002ff857803 */ /* 0x000fe20000000000 */
[----:B------:R-:W-:Y:S01]  /*5010*/  UIMAD UR9, UR32, UR9, UR15 ;  /* 0x00000009200972a4 */ /* 0x000fe2000f8e020f */
[----:B------:R-:W-:Y:S01]  /*5020*/  FADD.FTZ R114, R5, R5 ;  /* 0x0000000505727221 */ /* 0x000fe20000010000 */
[----:B------:R-:W-:Y:S01]  /*5030*/  UIMAD UR35, UR32, UR35, UR13 ;  /* 0x00000023202372a4 */ /* 0x000fe2000f8e020d */
[----:B------:R-:W-:Y:S01]  /*5040*/  FADD.FTZ R115, R4, R4 ;  /* 0x0000000404737221 */ /* 0x000fe20000010000 */
[----:B------:R-:W-:Y:S01]  /*5050*/  UIADD3 UR32, UPT, UPT, UR8, 0x400, URZ ;  /* 0x0000040008207890 */ /* 0x000fe2000fffe0ff */
[----:B------:R-:W-:Y:S01]  /*5060*/  LOP3.LUT R139, R121, 0x1f, RZ, 0xc0, !PT ;  /* 0x0000001f798b7812 */ /* 0x000fe200078ec0ff */
[----:B------:R-:W0:Y:S04]  /*5070*/  LDCU UR44, c[0x0][0x394] ;  /* 0x00007280ff2c77ac */ /* 0x000e280008000800 */
[----:B------:R-:W-:Y:S01]  /*5080*/  ISETP.GE.AND P0, PT, R0, UR32, PT ;  /* 0x0000002000007c0c */ /* 0x000fe2000bf06270 */
[----:B------:R-:W-:Y:S01]  /*5090*/  FADD.FTZ R0, R7, R7 ;  /* 0x0000000707007221 */ /* 0x000fe20000010000 */
[----:B------:R-:W1:Y:S01]  /*50a0*/  LDCU UR45, c[0x0][0x38c] ;  /* 0x00007180ff2d77ac */ /* 0x000e620008000800 */
[----:B------:R-:W2:Y:S01]  /*50b0*/  LDCU UR29, c[0x0][0x388] ;  /* 0x00007100ff1d77ac */ /* 0x000ea20008000800 */
[----:B------:R-:W3:Y:S01]  /*50c0*/  LDCU.64 UR38, c[0x0][0x3a8] ;  /* 0x00007500ff2677ac */ /* 0x000ee20008000a00 */
[----:B------:R-:W4:Y:S01]  /*50d0*/  LDCU.64 UR40, c[0x0][0x3c0] ;  /* 0x00007800ff2877ac */ /* 0x000f220008000a00 */
[----:B------:R-:W0:Y:S01]  /*50e0*/  LDCU.64 UR42, c[0x0][0x4f0] ;  /* 0x00009e00ff2a77ac */ /* 0x000e220008000a00 */
[----:B------:R-:W0:Y:S01]  /*50f0*/  LDCU.128 UR16, c[0x0][0x440] ;  /* 0x00008800ff1077ac */ /* 0x000e220008000c00 */
[----:B------:R-:W-:-:S05]  /*5100*/  UMOV UR8, URZ ;  /* 0x000000ff00087c82 */ /* 0x000fca0008000000 */
.L_x_12769:
[----:B------:R-:W-:Y:S01]  /*5110*/  LOP3.LUT R12, R100, 0x3e0, R139, 0xfe, !PT ;  /* 0x000003e0640c7812 */ /* 0x000fe200078efe8b */
[----:B0-2---:R-:W5:Y:S01]  /*5120*/  @!P0 LDC.64 R6, c[0x0][0x3e0] ;  /* 0x0000f800ff068b82 */ /* 0x005f620000000a00 */
[----:B------:R-:W-:Y:S02]  /*5130*/  LOP3.LUT R2, R139, 0x7c00, R100, 0xf8, !PT ;  /* 0x00007c008b027812 */ /* 0x000fe400078ef864 */
[----:B------:R-:W-:Y:S02]  /*5140*/  ISETP.GE.AND P1, PT, R12, UR32, PT ;  /* 0x000000200c007c0c */ /* 0x000fe4000bf26270 */
[C---:B------:R-:W-:Y:S02]  /*5150*/  LOP3.LUT R10, R2.reuse, 0x20, RZ, 0xfc, !PT ;  /* 0x00000020020a7812 */ /* 0x040fe400078efcff */
[----:B------:R-:W-:Y:S02]  /*5160*/  LOP3.LUT R14, R2, 0x40, RZ, 0xfc, !PT ;  /* 0x00000040020e7812 */ /* 0x000fe400078efcff */
[----:B------:R-:W-:-:S02]  /*5170*/  ISETP.GE.AND P2, PT, R10, UR32, PT ;  /* 0x000000200a007c0c */ /* 0x000fc4000bf46270 */
[----:B------:R-:W-:Y:S02]  /*5180*/  ISETP.GE.AND P3, PT, R14, UR32, PT ;  /* 0x000000200e007c0c */ /* 0x000fe4000bf66270 */
[----:B------:R-:W-:Y:S02]  /*5190*/  @!P0 MOV R3, RZ ;  /* 0x000000ff00038202 */ /* 0x000fe40000000f00 */
[----:B------:R-:W-:Y:S01]  /*51a0*/  PRMT R139, RZ, 0x7610, R139 ;  /* 0x00007610ff8b7816 */ /* 0x000fe2000000008b */
[----:B-1----:R-:W1:Y:S01]  /*51b0*/  @!P1 LDC.64 R122, c[0x0][0x3e0] ;  /* 0x0000f800ff7a9b82 */ /* 0x002e620000000a00 */
[----:B------:R-:W-:-:S05]  /*51c0*/  @!P1 MOV R13, RZ ;  /* 0x000000ff000d9202 */ /* 0x000fca0000000f00 */
[----:B------:R-:W-:Y:S02]  /*51d0*/  @!P2 MOV R11, RZ ;  /* 0x000000ff000ba202 */ /* 0x000fe40000000f00 */
[----:B------:R-:W2:Y:S01]  /*51e0*/  @!P2 LDC.64 R116, c[0x0][0x3e0] ;  /* 0x0000f800ff74ab82 */ /* 0x000ea20000000a00 */
[----:B-----5:R-:W-:Y:S01]  /*51f0*/  @!P0 IMAD.WIDE.U32 R4, R6, UR8, R2 ;  /* 0x0000000806048c25 */ /* 0x020fe2000f8e0002 */
[----:B------:R-:W-:Y:S02]  /*5200*/  LOP3.LUT R6, R2, 0x60, RZ, 0xfc, !PT ;  /* 0x0000006002067812 */ /* 0x000fe400078efcff */
[----:B------:R-:W-:Y:S01]  /*5210*/  @!P3 MOV R15, RZ ;  /* 0x000000ff000fb202 */ /* 0x000fe20000000f00 */
[----:B------:R-:W-:Y:S01]  /*5220*/  @!P0 IMAD R3, R7, UR8, R5 ;  /* 0x0000000807038c24 */ /* 0x000fe2000f8e0205 */
[C---:B------:R-:W-:Y:S02]  /*5230*/  @!P0 LEA R8, P4, R4.reuse, UR27, 0x1 ;  /* 0x0000001b04088c11 */ /* 0x040fe4000f8808ff */
[----:B------:R-:W5:Y:S02]  /*5240*/  @!P3 LDC.64 R118, c[0x0][0x3e0] ;  /* 0x0000f800ff76bb82 */ /* 0x000f640000000a00 */
[----:B---3--:R-:W-:-:S02]  /*5250*/  @!P0 LEA.HI.X R9, R4, UR28, R3, 0x1, P4 ;  /* 0x0000001c04098c11 */ /* 0x008fc4000a0f0c03 */
[----:B------:R-:W-:Y:S01]  /*5260*/  ISETP.GE.AND P4, PT, R6, UR32, PT ;  /* 0x0000002006007c0c */ /* 0x000fe2000bf86270 */
[----:B-1----:R-:W-:-:S04]  /*5270*/  @!P1 IMAD.WIDE.U32 R12, R122, UR8, R12 ;  /* 0x000000087a0c9c25 */ /* 0x002fc8000f8e000c */
[----:B------:R-:W-:Y:S01]  /*5280*/  @!P1 IMAD R3, R123, UR8, R13 ;  /* 0x000000087b039c24 */ /* 0x000fe2000f8e020d */
[----:B------:R-:W-:Y:S01]  /*5290*/  @!P1 LEA R4, P5, R12, UR27, 0x1 ;  /* 0x0000001b0c049c11 */ /* 0x000fe2000f8a08ff */
[----:B--2---:R-:W-:-:S03]  /*52a0*/  @!P2 IMAD.WIDE.U32 R10, R116, UR8, R10 ;  /* 0x00000008740aac25 */ /* 0x004fc6000f8e000a */
[----:B------:R-:W-:-:S03]  /*52b0*/  @!P1 LEA.HI.X R5, R12, UR28, R3, 0x1, P5 ;  /* 0x0000001c0c059c11 */ /* 0x000fc6000a8f0c03 */
[----:B------:R-:W1:Y:S01]  /*52c0*/  @!P4 LDC.64 R122, c[0x0][0x3e0] ;  /* 0x0000f800ff7acb82 */ /* 0x000e620000000a00 */
[----:B------:R-:W-:Y:S01]  /*52d0*/  LOP3.LUT R12, R2, 0x80, RZ, 0xfc, !PT ;  /* 0x00000080020c7812 */ /* 0x000fe200078efcff */
[----:B------:R-:W-:Y:S01]  /*52e0*/  @!P2 IMAD R3, R117, UR8, R11 ;  /* 0x000000087503ac24 */ /* 0x000fe2000f8e020b */
[----:B------:R-:W-:-:S04]  /*52f0*/  @!P2 LEA R116, P5, R10, UR27, 0x1 ;  /* 0x0000001b0a74ac11 */ /* 0x000fc8000f8a08ff */
[----:B------:R-:W-:Y:S01]  /*5300*/  @!P2 LEA.HI.X R117, R10, UR28, R3, 0x1, P5 ;  /* 0x0000001c0a75ac11 */ /* 0x000fe2000a8f0c03 */
[----:B-----5:R-:W-:Y:S01]  /*5310*/  @!P3 IMAD.WIDE.U32 R10, R118, UR8, R14 ;  /* 0x00000008760abc25 */ /* 0x020fe2000f8e000e */
[----:B------:R-:W-:-:S03]  /*5320*/  ISETP.GE.AND P5, PT, R12, UR32, PT ;  /* 0x000000200c007c0c */ /* 0x000fc6000bfa6270 */
[----:B------:R2:W5:Y:S01]  /*5330*/  @!P2 LDG.E.U16 R139, desc[UR30][R116.64] ;  /* 0x0000001e748ba981 */ /* 0x000562000c1e1500 */
[----:B------:R-:W-:Y:S01]  /*5340*/  @!P3 IMAD R3, R119, UR8, R11 ;  /* 0x000000087703bc24 */ /* 0x000fe2000f8e020b */
[----:B------:R-:W-:Y:S02]  /*5350*/  @!P3 LEA R118, P2, R10, UR27, 0x1 ;  /* 0x0000001b0a76bc11 */ /* 0x000fe4000f8408ff */
[----:B------:R-:W-:Y:S02]  /*5360*/  LOP3.LUT R14, R2, 0xa0, RZ, 0xfc, !PT ;  /* 0x000000a0020e7812 */ /* 0x000fe400078efcff */
[----:B------:R-:W-:Y:S02]  /*5370*/  @!P3 LEA.HI.X R119, R10, UR28, R3, 0x1, P2 ;  /* 0x0000001c0a77bc11 */ /* 0x000fe400090f0c03 */
[----:B------:R-:W-:Y:S02]  /*5380*/  ISETP.GE.AND P2, PT, R14, UR32, PT ;  /* 0x000000200e007c0c */ /* 0x000fe4000bf46270 */
[----:B------:R-:W3:Y:S01]  /*5390*/  @!P5 LDC.64 R124, c[0x0][0x3e0] ;  /* 0x0000f800ff7cdb82 */ /* 0x000ee20000000a00 */
[----:B------:R-:W-:-:S02]  /*53a0*/  @!P4 MOV R7, RZ ;  /* 0x000000ff0007c202 */ /* 0x000fc40000000f00 */
[----:B------:R-:W-:Y:S01]  /*53b0*/  PRMT R120, RZ, 0x7610, R120 ;  /* 0x00007610ff787816 */ /* 0x000fe20000000078 */
[----:B-1----:R-:W-:Y:S01]  /*53c0*/  @!P4 IMAD.WIDE.U32 R6, R122, UR8, R6 ;  /* 0x000000087a06cc25 */ /* 0x002fe2000f8e0006 */
[----:B------:R-:W-:-:S04]  /*53d0*/  LOP3.LUT R10, R2, 0xc0, RZ, 0xfc, !PT ;  /* 0x000000c0020a7812 */ /* 0x000fc800078efcff */
[----:B------:R1:W5:Y:S01]  /*53e0*/  @!P3 LDG.E.U16 R120, desc[UR30][R118.64] ;  /* 0x0000001e7678b981 */ /* 0x000362000c1e1500 */
[----:B------:R-:W-:Y:S01]  /*53f0*/  @!P4 IMAD R3, R123, UR8, R7 ;  /* 0x000000087b03cc24 */ /* 0x000fe2000f8e0207 */
[C---:B--2---:R-:W-:Y:S01]  /*5400*/  @!P4 LEA R116, P3, R6.reuse, UR27, 0x1 ;  /* 0x0000001b0674cc11 */ /* 0x044fe2000f8608ff */
[----:B------:R-:W2:Y:S01]  /*5410*/  @!P2 LDC.64 R122, c[0x0][0x3e0] ;  /* 0x0000f800ff7aab82 */ /* 0x000ea20000000a00 */
[----:B------:R-:W-:Y:S02]  /*5420*/  @!P5 MOV R13, RZ ;  /* 0x000000ff000dd202 */ /* 0x000fe40000000f00 */
[----:B------:R-:W-:Y:S02]  /*5430*/  @!P4 LEA.HI.X R117, R6, UR28, R3, 0x1, P3 ;  /* 0x0000001c0675cc11 */ /* 0x000fe400098f0c03 */
[----:B------:R-:W-:Y:S02]  /*5440*/  ISETP.GE.AND P3, PT, R10, UR32, PT ;  /* 0x000000200a007c0c */ /* 0x000fe4000bf66270 */
[----:B------:R-:W-:Y:S01]  /*5450*/  PRMT R137, RZ, 0x7610, R137 ;  /* 0x00007610ff897816 */ /* 0x000fe20000000089 */
[----:B---3--:R-:W-:-:S05]  /*5460*/  @!P5 IMAD.WIDE.U32 R6, R124, UR8, R12 ;  /* 0x000000087c06dc25 */ /* 0x008fca000f8e000c */
[----:B------:R3:W5:Y:S01]  /*5470*/  @!P4 LDG.E.U16 R137, desc[UR30][R116.64] ;  /* 0x0000001e7489c981 */ /* 0x000762000c1e1500 */
[----:B------:R-:W-:Y:S01]  /*5480*/  LOP3.LUT R12, R2, 0xe0, RZ, 0xfc, !PT ;  /* 0x000000e0020c7812 */ /* 0x000fe200078efcff */
[----:B------:R-:W-:Y:S01]  /*5490*/  @!P5 IMAD R3, R125, UR8, R7 ;  /* 0x000000087d03dc24 */ /* 0x000fe2000f8e0207 */
[C---:B-1----:R-:W-:Y:S02]  /*54a0*/  @!P5 LEA R118, P4, R6.reuse, UR27, 0x1 ;  /* 0x0000001b0676dc11 */ /* 0x042fe4000f8808ff */
[----:B------:R-:W1:Y:S01]  /*54b0*/  @!P3 LDC.64 R126, c[0x0][0x3e0] ;  /* 0x0000f800ff7ebb82 */ /* 0x000e620000000a00 */
[----:B------:R-:W-:Y:S02]  /*54c0*/  @!P2 MOV R15, RZ ;  /* 0x000000ff000fa202 */ /* 0x000fe40000000f00 */
[----:B------:R-:W-:Y:S02]  /*54d0*/  @!P5 LEA.HI.X R119, R6, UR28, R3, 0x1, P4 ;  /* 0x0000001c0677dc11 */ /* 0x000fe4000a0f0c03 */
[----:B------:R-:W-:Y:S01]  /*54e0*/  ISETP.GE.AND P4, PT, R12, UR32, PT ;  /* 0x000000200c007c0c */ /* 0x000fe2000bf86270 */
[----:B--2---:R-:W-:Y:S01]  /*54f0*/  @!P2 IMAD.WIDE.U32 R14, R122, UR8, R14 ;  /* 0x000000087a0eac25 */ /* 0x004fe2000f8e000e */
[----:B------:R-:W-:-:S03]  /*5500*/  PRMT R130, RZ, 0x7610, R130 ;  /* 0x00007610ff827816 */ /* 0x000fc60000000082 */
[----:B------:R-:W-:Y:S01]  /*5510*/  @!P2 IMAD R3, R123, UR8, R15 ;  /* 0x000000087b03ac24 */ /* 0x000fe2000f8e020f */
[----:B------:R-:W-:Y:S02]  /*5520*/  LOP3.LUT R6, R2, 0x100, RZ, 0xfc, !PT ;  /* 0x0000010002067812 */ /* 0x000fe400078efcff */
[----:B------:R2:W5:Y:S01]  /*5530*/  @!P5 LDG.E.U16 R130, desc[UR30][R118.64] ;  /* 0x0000001e7682d981 */ /* 0x000562000c1e1500 */
[C---:B------:R-:W-:Y:S02]  /*5540*/  @!P2 LEA R122, P5, R14.reuse, UR27, 0x1 ;  /* 0x0000001b0e7aac11 */ /* 0x040fe4000f8a08ff */
[----:B------:R-:W-:Y:S02]  /*5550*/  @!P3 MOV R11, RZ ;  /* 0x000000ff000bb202 */ /* 0x000fe40000000f00 */
[----:B------:R-:W-:Y:S01]  /*5560*/  @!P2 LEA.HI.X R123, R14, UR28, R3, 0x1, P5 ;  /* 0x0000001c0e7bac11 */ /* 0x000fe2000a8f0c03 */
[----:B---3--:R-:W3:Y:S01]  /*5570*/  @!P4 LDC.64 R116, c[0x0][0x3e0] ;  /* 0x0000f800ff74cb82 */ /* 0x008ee20000000a00 */
[----:B------:R-:W-:-:S02]  /*5580*/  ISETP.GE.AND P5, PT, R6, UR32, PT ;  /* 0x0000002006007c0c */ /* 0x000fc4000bfa6270 */
[----:B------:R-:W-:Y:S01]  /*5590*/  PRMT R141, RZ, 0x7610, R141 ;  /* 0x00007610ff8d7816 */ /* 0x000fe2000000008d */
[----:B-1----:R-:W-:Y:S01]  /*55a0*/  @!P3 IMAD.WIDE.U32 R124, R126, UR8, R10 ;  /* 0x000000087e7cbc25 */ /* 0x002fe2000f8e000a */
[----:B------:R-:W-:-:S04]  /*55b0*/  LOP3.LUT R10, R2, 0x120, RZ, 0xfc, !PT ;  /* 0x00000120020a7812 */ /* 0x000fc800078efcff */
[----:B------:R1:W5:Y:S01]  /*55c0*/  @!P2 LDG.E.U16 R141, desc[UR30][R122.64] ;  /* 0x0000001e7a8da981 */ /* 0x000362000c1e1500 */
[----:B------:R-:W-:Y:S01]  /*55d0*/  @!P3 IMAD R3, R127, UR8, R125 ;  /* 0x000000087f03bc24 */ /* 0x000fe2000f8e027d */
[C---:B--2---:R-:W-:Y:S02]  /*55e0*/  @!P3 LEA R118, P2, R124.reuse, UR27, 0x1 ;  /* 0x0000001b7c76bc11 */ /* 0x044fe4000f8408ff */
[----:B------:R-:W-:Y:S01]  /*55f0*/  @!P4 MOV R13, RZ ;  /* 0x000000ff000dc202 */ /* 0x000fe20000000f00 */
[----:B------:R-:W2:Y:S01]  /*5600*/  @!P5 LDC.64 R14, c[0x0][0x3e0] ;  /* 0x0000f800ff0edb82 */ /* 0x000ea20000000a00 */
        /* <DEDUP_REMOVED lines=8> */
[----:B------:R-:W-:Y:S02]  /*5690*/  @!P5 MOV R7, RZ ;  /* 0x000000ff0007d202 */ /* 0x000fe40000000f00 */
[----:B------:R-:W-:Y:S02]  /*56a0*/  @!P4 LEA.HI.X R123, R124, UR28, R117, 0x1, P3 ;  /* 0x0000001c7c7bcc11 */ /* 0x000fe400098f0c75 */
[----:B------:R-:W1:Y:S01]  /*56b0*/  @!P2 LDC.64 R116, c[0x0][0x3e0] ;  /* 0x0000f800ff74ab82 */ /* 0x000e620000000a00 */
[----:B------:R-:W-:-:S02]  /*56c0*/  ISETP.GE.AND P3, PT, R12, UR32, PT ;  /* 0x000000200c007c0c */ /* 0x000fc4000bf66270 */
[----:B------:R-:W-:Y:S01]  /*56d0*/  PRMT R135, RZ, 0x7610, R135 ;  /* 0x00007610ff877816 */ /* 0x000fe20000000087 */
[----:B--2---:R-:W-:Y:S01]  /*56e0*/  @!P5 IMAD.WIDE.U32 R124, R14, UR8, R6 ;  /* 0x000000080e7cdc25 */ /* 0x004fe2000f8e0006 */
[----:B------:R-:W-:-:S03]  /*56f0*/  LOP3.LUT R6, R2, 0x160, RZ, 0xfc, !PT ;  /* 0x0000016002067812 */ /* 0x000fc600078efcff */
[----:B------:R-:W-:Y:S01]  /*5700*/  @!P5 IMAD R3, R15, UR8, R125 ;  /* 0x000000080f03dc24 */ /* 0x000fe2000f8e027d */
[----:B------:R2:W5:Y:S01]  /*5710*/  @!P4 LDG.E.U16 R135, desc[UR30][R122.64] ;  /* 0x0000001e7a87c981 */ /* 0x000562000c1e1500 */
[C---:B------:R-:W-:Y:S02]  /*5720*/  @!P5 LEA R126, P4, R124.reuse, UR27, 0x1 ;  /* 0x0000001b7c7edc11 */ /* 0x040fe4000f8808ff */
[----:B------:R-:W-:Y:S02]  /*5730*/  @!P2 MOV R11, RZ ;  /* 0x000000ff000ba202 */ /* 0x000fe40000000f00 */
[----:B------:R-:W-:Y:S01]  /*5740*/  @!P5 LEA.HI.X R127, R124, UR28, R3, 0x1, P4 ;  /* 0x0000001c7c7fdc11 */ /* 0x000fe2000a0f0c03 */
[----:B----4-:R-:W4:Y:S01]  /*5750*/  @!P3 LDC.64 R14, c[0x0][0x3e0] ;  /* 0x0000f800ff0ebb82 */ /* 0x010f220000000a00 */
[----:B------:R-:W-:Y:S02]  /*5760*/  ISETP.GE.AND P4, PT, R6, UR32, PT ;  /* 0x0000002006007c0c */ /* 0x000fe4000bf86270 */
[----:B------:R-:W-:Y:S01]  /*5770*/  PRMT R132, RZ, 0x7610, R132 ;  /* 0x00007610ff847816 */ /* 0x000fe20000000084 */
[----:B-1----:R-:W-:-:S05]  /*5780*/  @!P2 IMAD.WIDE.U32 R124, R116, UR8, R10 ;  /* 0x00000008747cac25 */ /* 0x002fca000f8e000a */
[----:B------:R1:W5:Y:S01]  /*5790*/  @!P5 LDG.E.U16 R132, desc[UR30][R126.64] ;  /* 0x0000001e7e84d981 */ /* 0x000362000c1e1500 */
[----:B------:R-:W-:Y:S01]  /*57a0*/  LOP3.LUT R10, R2, 0x180, RZ, 0xfc, !PT ;  /* 0x00000180020a7812 */ /* 0x000fe200078efcff */
[----:B------:R-:W-:-:S03]  /*57b0*/  @!P2 IMAD R117, R117, UR8, R125 ;  /* 0x000000087575ac24 */ /* 0x000fc6000f8e027d */
[----:B---3--:R-:W2:Y:S01]  /*57c0*/  @!P4 LDC.64 R118, c[0x0][0x3e0] ;  /* 0x0000f800ff76cb82 */ /* 0x008ea20000000a00 */
[C---:B------:R-:W-:Y:S02]  /*57d0*/  @!P2 LEA R128, P5, R124.reuse, UR27, 0x1 ;  /* 0x0000001b7c80ac11 */ /* 0x040fe4000f8a08ff */
[----:B------:R-:W-:Y:S02]  /*57e0*/  @!P3 MOV R13, RZ ;  /* 0x000000ff000db202 */ /* 0x000fe40000000f00 */
[----:B------:R-:W-:Y:S02]  /*57f0*/  @!P2 LEA.HI.X R129, R124, UR28, R117, 0x1, P5 ;  /* 0x0000001c7c81ac11 */ /* 0x000fe4000a8f0c75 */
[----:B------:R-:W-:Y:S02]  /*5800*/  ISETP.GE.AND P5, PT, R10, UR32, PT ;  /* 0x000000200a007c0c */ /* 0x000fe4000bfa6270 */
[----:B------:R-:W-:Y:S01]  /*5810*/  PRMT R131, RZ, 0x7610, R131 ;  /* 0x00007610ff837816 */ /* 0x000fe20000000083 */
[----:B----4-:R-:W-:Y:S01]  /*5820*/  @!P3 IMAD.WIDE.U32 R12, R14, UR8, R12 ;  /* 0x000000080e0cbc25 */ /* 0x010fe2000f8e000c */
[----:B------:R-:W-:-:S03]  /*5830*/  @!P4 MOV R7, RZ ;  /* 0x000000ff0007c202 */ /* 0x000fc60000000f00 */
[----:B------:R-:W-:Y:S01]  /*5840*/  @!P3 IMAD R15, R15, UR8, R13 ;  /* 0x000000080f0fbc24 */ /* 0x000fe2000f8e020d */
[----:B------:R-:W3:Y:S01]  /*5850*/  @!P2 LDG.E.U16 R131, desc[UR30][R128.64] ;  /* 0x0000001e8083a981 */ /* 0x000ee2000c1e1500 */
[----:B------:R-:W-:Y:S02]  /*5860*/  @!P3 LEA R124, P2, R12, UR27, 0x1 ;  /* 0x0000001b0c7cbc11 */ /* 0x000fe4000f8408ff */
[----:B------:R-:W-:Y:S02]  /*5870*/  LOP3.LUT R116, R2, 0x1a0, RZ, 0xfc, !PT ;  /* 0x000001a002747812 */ /* 0x000fe400078efcff */
[----:B------:R-:W-:Y:S02]  /*5880*/  @!P3 LEA.HI.X R125, R12, UR28, R15, 0x1, P2 ;  /* 0x0000001c0c7dbc11 */ /* 0x000fe400090f0c0f */
[----:B------:R-:W4:Y:S01]  /*5890*/  @!P5 LDC.64 R14, c[0x0][0x3e0] ;  /* 0x0000f800ff0edb82 */ /* 0x000f220000000a00 */
[----:B------:R-:W-:Y:S01]  /*58a0*/  PRMT R136, RZ, 0x7610, R136 ;  /* 0x00007610ff887816 */ /* 0x000fe20000000088 */
[----:B--2---:R-:W-:Y:S01]  /*58b0*/  @!P4 IMAD.WIDE.U32 R122, R118, UR8, R6 ;  /* 0x00000008767acc25 */ /* 0x004fe2000f8e0006 */
[----:B------:R-:W-:-:S03]  /*58c0*/  ISETP.GE.AND P2, PT, R116, UR32, PT ;  /* 0x0000002074007c0c */ /* 0x000fc6000bf46270 */
[----:B------:R-:W-:Y:S01]  /*58d0*/  @!P4 IMAD R119, R119, UR8, R123 ;  /* 0x000000087777cc24 */ /* 0x000fe2000f8e027b */
[----:B------:R2:W3:Y:S01]  /*58e0*/  @!P3 LDG.E.U16 R136, desc[UR30][R124.64] ;  /* 0x0000001e7c88b981 */ /* 0x0004e2000c1e1500 */
[----:B-1----:R-:W-:Y:S02]  /*58f0*/  @!P4 LEA R126, P3, R122, UR27, 0x1 ;  /* 0x0000001b7a7ecc11 */ /* 0x002fe4000f8608ff */
[----:B------:R-:W-:Y:S02]  /*5900*/  LOP3.LUT R6, R2, 0x1c0, RZ, 0xfc, !PT ;  /* 0x000001c002067812 */ /* 0x000fe400078efcff */
[----:B------:R-:W-:Y:S02]  /*5910*/  @!P4 LEA.HI.X R127, R122, UR28, R119, 0x1, P3 ;  /* 0x0000001c7a7fcc11 */ /* 0x000fe400098f0c77 */
[----:B------:R-:W-:Y:S02]  /*5920*/  ISETP.GE.AND P3, PT, R6, UR32, PT ;  /* 0x0000002006007c0c */ /* 0x000fe4000bf66270 */
[----:B------:R-:W1:Y:S01]  /*5930*/  @!P2 LDC.64 R12, c[0x0][0x3e0] ;  /* 0x0000f800ff0cab82 */ /* 0x000e620000000a00 */
[----:B------:R-:W-:-:S02]  /*5940*/  @!P5 MOV R11, RZ ;  /* 0x000000ff000bd202 */ /* 0x000fc40000000f00 */
[----:B------:R-:W-:Y:S01]  /*5950*/  PRMT R143, RZ, 0x7610, R143 ;  /* 0x00007610ff8f7816 */ /* 0x000fe2000000008f */
[----:B----4-:R-:W-:-:S05]  /*5960*/  @!P5 IMAD.WIDE.U32 R118, R14, UR8, R10 ;  /* 0x000000080e76dc25 */ /* 0x010fca000f8e000a */
[----:B------:R-:W4:Y:S01]  /*5970*/  @!P4 LDG.E.U16 R143, desc[UR30][R126.64] ;  /* 0x0000001e7e8fc981 */ /* 0x000f22000c1e1500 */
[----:B------:R-:W-:Y:S01]  /*5980*/  @!P2 MOV R117, RZ ;  /* 0x000000ff0075a202 */ /* 0x000fe20000000f00 */
[----:B------:R-:W0:Y:S01]  /*5990*/  @!P3 LDC.64 R10, c[0x0][0x3e0] ;  /* 0x0000f800ff0abb82 */ /* 0x000e220000000a00 */
[----:B------:R-:W-:Y:S01]  /*59a0*/  @!P5 IMAD R15, R15, UR8, R119 ;  /* 0x000000080f0fdc24 */ /* 0x000fe2000f8e0277 */
[C---:B------:R-:W-:Y:S01]  /*59b0*/  @!P5 LEA R122, P4, R118.reuse, UR27, 0x1 ;  /* 0x0000001b767adc11 */ /* 0x040fe2000f8808ff */
[----:B------:R-:W-:Y:S01]  /*59c0*/  UMOV UR36, UR14 ;  /* 0x0000000e00247c82 */ /* 0x000fe20008000000 */
[----:B------:R-:W-:Y:S01]  /*59d0*/  PRMT R138, RZ, 0x7610, R138 ;  /* 0x00007610ff8a7816 */ /* 0x000fe2000000008a */
[----:B------:R-:W-:Y:S01]  /*59e0*/  UMOV UR37, UR9 ;  /* 0x0000000900257c82 */ /* 0x000fe20008000000 */
[----:B------:R-:W-:Y:S01]  /*59f0*/  @!P5 LEA.HI.X R123, R118, UR28, R15, 0x1, P4 ;  /* 0x0000001c767bdc11 */ /* 0x000fe2000a0f0c0f */
[----:B------:R-:W-:Y:S01]  /*5a00*/  UIMAD.WIDE.U32 UR36, UR8, UR38, UR36 ;  /* 0x00000026082472a5 */ /* 0x000fe2000f8e0024 */
[----:B------:R-:W-:-:S02]  /*5a10*/  @!P3 MOV R7, RZ ;  /* 0x000000ff0007b202 */ /* 0x000fc40000000f00 */
[----:B------:R-:W-:Y:S01]  /*5a20*/  PRMT R145, RZ, 0x7610, R145 ;  /* 0x00007610ff917816 */ /* 0x000fe20000000091 */
[----:B------:R0:W4:Y:S01]  /*5a30*/  @!P5 LDG.E.U16 R138, desc[UR30][R122.64] ;  /* 0x0000001e7a8ad981 */ /* 0x000122000c1e1500 */
[----:B--2---:R-:W-:Y:S01]  /*5a40*/  LOP3.LUT R124, R2, 0x1e0, RZ, 0xfc, !PT ;  /* 0x000001e0027c7812 */ /* 0x004fe200078efcff */
[----:B-1----:R-:W-:Y:S01]  /*5a50*/  @!P2 IMAD.WIDE.U32 R116, R12, UR8, R116 ;  /* 0x000000080c74ac25 */ /* 0x002fe2000f8e0074 */
[----:B------:R-:W-:Y:S02]  /*5a60*/  UIMAD UR33, UR8, UR39, UR37 ;  /* 0x00000027082172a4 */ /* 0x000fe4000f8e0225 */
[----:B0-----:R-:W-:Y:S01]  /*5a70*/  ULEA UR34, UP0, UR36, UR16, 0x3 ;  /* 0x0000001024227291 */ /* 0x001fe2000f8018ff */
[----:B------:R-:W-:Y:S01]  /*5a80*/  @!P2 IMAD R3, R13, UR8, R117 ;  /* 0x000000080d03ac24 */ /* 0x000fe2000f8e0275 */
[----:B------:R-:W-:Y:S02]  /*5a90*/  @!P2 LEA R118, P5, R116, UR27, 0x1 ;  /* 0x0000001b7476ac11 */ /* 0x000fe4000f8a08ff */
[----:B------:R-:W-:Y:S01]  /*5aa0*/  ULEA.HI.X UR36, UR36, UR17, UR33, 0x3, UP0 ;  /* 0x0000001124247291 */ /* 0x000fe200080f1c21 */
[----:B------:R-:W-:-:S02]  /*5ab0*/  ISETP.GE.AND P4, PT, R124, UR32, PT ;  /* 0x000000207c007c0c */ /* 0x000fc4000bf86270 */
[----:B------:R-:W-:Y:S01]  /*5ac0*/  @!P2 LEA.HI.X R119, R116, UR28, R3, 0x1, P5 ;  /* 0x0000001c7477ac11 */ /* 0x000fe2000a8f0c03 */
[----:B------:R-:W-:Y:S01]  /*5ad0*/  @!P3 IMAD.WIDE.U32 R6, R10, UR8, R6 ;  /* 0x000000080a06bc25 */ /* 0x000fe2000f8e0006 */
[----:B------:R-:W-:Y:S02]  /*5ae0*/  MOV R128, UR34 ;  /* 0x0000002200807c02 */ /* 0x000fe40008000f00 */
[----:B------:R-:W-:Y:S01]  /*5af0*/  MOV R129, UR36 ;  /* 0x0000002400817c02 */ /* 0x000fe20008000f00 */
[----:B------:R0:W2:Y:S01]  /*5b00*/  @!P2 LDG.E.U16 R145, desc[UR30][R118.64] ;  /* 0x0000001e7691a981 */ /* 0x0000a2000c1e1500 */
[----:B------:R-:W-:Y:S01]  /*5b10*/  @!P3 IMAD R11, R11, UR8, R7 ;  /* 0x000000080b0bbc24 */ /* 0x000fe2000f8e0207 */
[----:B------:R-:W-:-:S04]  /*5b20*/  @!P3 LEA R122, P2, R6, UR27, 0x1 ;  /* 0x0000001b067abc11 */ /* 0x000fc8000f8408ff */
[----:B------:R-:W-:Y:S01]  /*5b30*/  @!P3 LEA.HI.X R123, R6, UR28, R11, 0x1, P2 ;  /* 0x0000001c067bbc11 */ /* 0x000fe200090f0c0b */
[----:B------:R-:W1:Y:S01]  /*5b40*/  @!P4 LDC.64 R12, c[0x0][0x3e0] ;  /* 0x0000f800ff0ccb82 */ /* 0x000e620000000a00 */
[----:B------:R0:W5:Y:S01]  /*5b50*/  LDG.E.64 R6, desc[UR30][R128.64] ;  /* 0x0000001e80067981 */ /* 0x000162000c1e1b00 */
[----:B------:R-:W-:-:S04]  /*5b60*/  LOP3.LUT R14, R2, 0x200, RZ, 0xfc, !PT ;  /* 0x00000200020e7812 */ /* 0x000fc800078efcff */
[----:B------:R-:W-:Y:S02]  /*5b70*/  ISETP.GE.AND P5, PT, R14, UR32, PT ;  /* 0x000000200e007c0c */ /* 0x000fe4000bfa6270 */
[----:B------:R-:W-:Y:S02]  /*5b80*/  LOP3.LUT R10, R2, 0x220, RZ, 0xfc, !PT ;  /* 0x00000220020a7812 */ /* 0x000fe400078efcff */
[----:B------:R-:W-:Y:S02]  /*5b90*/  @!P4 MOV R125, RZ ;  /* 0x000000ff007dc202 */ /* 0x000fe40000000f00 */
[----:B------:R-:W-:Y:S02]  /*5ba0*/  ISETP.GE.AND P2, PT, R10, UR32, PT ;  /* 0x000000200a007c0c */ /* 0x000fe4000bf46270 */
[----:B------:R-:W-:-:S05]  /*5bb0*/  PRMT R140, RZ, 0x7610, R140 ;  /* 0x00007610ff8c7816 */ /* 0x000fca000000008c */
[----:B------:R-:W0:Y:S01]  /*5bc0*/  @!P5 LDC.64 R116, c[0x0][0x3e0] ;  /* 0x0000f800ff74db82 */ /* 0x000e220000000a00 */
[----:B------:R0:W2:Y:S01]  /*5bd0*/  @!P3 LDG.E.U16 R140, desc[UR30][R122.64] ;  /* 0x0000001e7a8cb981 */ /* 0x0000a2000c1e1500 */
[----:B-1----:R-:W-:Y:S01]  /*5be0*/  @!P4 IMAD.WIDE.U32 R124, R12, UR8, R124 ;  /* 0x000000080c7ccc25 */ /* 0x002fe2000f8e007c */
[----:B------:R-:W-:-:S05]  /*5bf0*/  LOP3.LUT R12, R2, 0x240, RZ, 0xfc, !PT ;  /* 0x00000240020c7812 */ /* 0x000fca00078efcff */
[----:B0-----:R-:W0:Y:S01]  /*5c00*/  @!P2 LDC.64 R118, c[0x0][0x3e0] ;  /* 0x0000f800ff76ab82 */ /* 0x001e220000000a00 */
[----:B------:R-:W-:Y:S01]  /*5c10*/  @!P4 IMAD R13, R13, UR8, R125 ;  /* 0x000000080d0dcc24 */ /* 0x000fe2000f8e027d */
[----:B------:R-:W-:-:S04]  /*5c20*/  @!P4 LEA R126, P3, R124, UR27, 0x1 ;  /* 0x0000001b7c7ecc11 */ /* 0x000fc8000f8608ff */
[----:B------:R-:W-:Y:S02]  /*5c30*/  @!P4 LEA.HI.X R127, R124, UR28, R13, 0x1, P3 ;  /* 0x0000001c7c7fcc11 */ /* 0x000fe400098f0c0d */
[----:B------:R-:W-:Y:S02]  /*5c40*/  ISETP.GE.AND P3, PT, R12, UR32, PT ;  /* 0x000000200c007c0c */ /* 0x000fe4000bf66270 */
[----:B------:R-:W-:Y:S02]  /*5c50*/  @!P5 MOV R15, RZ ;  /* 0x000000ff000fd202 */ /* 0x000fe40000000f00 */
[----:B------:R-:W-:Y:S01]  /*5c60*/  PRMT R147, RZ, 0x7610, R147 ;  /* 0x00007610ff937816 */ /* 0x000fe20000000093 */
[----:B------:R-:W-:-:S05]  /*5c70*/  @!P5 IMAD.WIDE.U32 R124, R116, UR8, R14 ;  /* 0x00000008747cdc25 */ /* 0x000fca000f8e000e */
[----:B------:R1:W2:Y:S01]  /*5c80*/  @!P4 LDG.E.U16 R147, desc[UR30][R126.64] ;  /* 0x0000001e7e93c981 */ /* 0x0002a2000c1e1500 */
[----:B------:R-:W-:Y:S01]  /*5c90*/  @!P5 IMAD R3, R117, UR8, R125 ;  /* 0x000000087503dc24 */ /* 0x000fe2000f8e027d */
[----:B------:R-:W-:Y:S01]  /*5ca0*/  @!P5 LEA R128, P4, R124, UR27, 0x1 ;  /* 0x0000001b7c80dc11 */ /* 0x000fe2000f8808ff */
[----:B------:R-:W1:Y:S01]  /*5cb0*/  @!P3 LDC.64 R116, c[0x0][0x3e0] ;  /* 0x0000f800ff74bb82 */ /* 0x000e620000000a00 */
[----:B------:R-:W-:Y:S02]  /*5cc0*/  LOP3.LUT R14, R2, 0x260, RZ, 0xfc, !PT ;  /* 0x00000260020e7812 */ /* 0x000fe400078efcff */
[----:B------:R-:W-:Y:S02]  /*5cd0*/  @!P2 MOV R11, RZ ;  /* 0x000000ff000ba202 */ /* 0x000fe40000000f00 */
[----:B------:R-:W-:Y:S02]  /*5ce0*/  @!P5 LEA.HI.X R129, R124, UR28, R3, 0x1, P4 ;  /* 0x0000001c7c81dc11 */ /* 0x000fe4000a0f0c03 */
[----:B------:R-:W-:-:S02]  /*5cf0*/  ISETP.GE.AND P4, PT, R14, UR32, PT ;  /* 0x000000200e007c0c */ /* 0x000fc4000bf86270 */
[----:B------:R-:W-:Y:S01]  /*5d00*/  PRMT R142, RZ, 0x7610, R142 ;  /* 0x00007610ff8e7816 */ /* 0x000fe2000000008e */
[----:B0-----:R-:W-:-:S04]  /*5d10*/  @!P2 IMAD.WIDE.U32 R122, R118, UR8, R10 ;  /* 0x00000008767aac25 */ /* 0x001fc8000f8e000a */
[----:B------:R-:W-:Y:S01]  /*5d20*/  @!P2 IMAD R119, R119, UR8, R123 ;  /* 0x000000087777ac24 */ /* 0x000fe2000f8e027b */
[----:B------:R-:W2:Y:S01]  /*5d30*/  @!P5 LDG.E.U16 R142, desc[UR30][R128.64] ;  /* 0x0000001e808ed981 */ /* 0x000ea2000c1e1500 */
[----:B------:R-:W-:Y:S02]  /*5d40*/  @!P2 LEA R124, P5, R122, UR27, 0x1 ;  /* 0x0000001b7a7cac11 */ /* 0x000fe4000f8a08ff */
[----:B------:R-:W-:Y:S02]  /*5d50*/  LOP3.LUT R10, R2, 0x280, RZ, 0xfc, !PT ;  /* 0x00000280020a7812 */ /* 0x000fe400078efcff */
[----:B------:R-:W-:Y:S02]  /*5d60*/  @!P2 LEA.HI.X R125, R122, UR28, R119, 0x1, P5 ;  /* 0x0000001c7a7dac11 */ /* 0x000fe4000a8f0c77 */
[----:B------:R-:W0:Y:S01]  /*5d70*/  @!P4 LDC.64 R118, c[0x0][0x3e0] ;  /* 0x0000f800ff76cb82 */ /* 0x000e220000000a00 */
[----:B------:R-:W-:Y:S02]  /*5d80*/  @!P3 MOV R13, RZ ;  /* 0x000000ff000db202 */ /* 0x000fe40000000f00 */
[----:B------:R-:W-:-:S02]  /*5d90*/  ISETP.GE.AND P5, PT, R10, UR32, PT ;  /* 0x000000200a007c0c */ /* 0x000fc4000bfa6270 */
[----:B------:R-:W-:Y:S01]  /*5da0*/  PRMT R144, RZ, 0x7610, R144 ;  /* 0x00007610ff907816 */ /* 0x000fe20000000090 */
[----:B-1----:R-:W-:Y:S01]  /*5db0*/  @!P3 IMAD.WIDE.U32 R122, R116, UR8, R12 ;  /* 0x00000008747abc25 */ /* 0x002fe2000f8e000c */
[----:B------:R-:W-:-:S03]  /*5dc0*/  LOP3.LUT R12, R2, 0x2a0, RZ, 0xfc, !PT ;  /* 0x000002a0020c7812 */ /* 0x000fc600078efcff */
[----:B------:R-:W-:Y:S01]  /*5dd0*/  @!P3 IMAD R3, R117, UR8, R123 ;  /* 0x000000087503bc24 */ /* 0x000fe2000f8e027b */
[----:B------:R1:W2:Y:S01]  /*5de0*/  @!P2 LDG.E.U16 R144, desc[UR30][R124.64] ;  /* 0x0000001e7c90a981 */ /* 0x0002a2000c1e1500 */
[----:B------:R-:W-:-:S04]  /*5df0*/  @!P3 LEA R126, P2, R122, UR27, 0x1 ;  /* 0x0000001b7a7ebc11 */ /* 0x000fc8000f8408ff */
[----:B------:R-:W1:Y:S01]  /*5e00*/  @!P5 LDC.64 R116, c[0x0][0x3e0] ;  /* 0x0000f800ff74db82 */ /* 0x000e620000000a00 */
[----:B------:R-:W-:Y:S02]  /*5e10*/  @!P3 LEA.HI.X R127, R122, UR28, R3, 0x1, P2 ;  /* 0x0000001c7a7fbc11 */ /* 0x000fe400090f0c03 */
[----:B------:R-:W-:Y:S02]  /*5e20*/  ISETP.GE.AND P2, PT, R12, UR32, PT ;  /* 0x000000200c007c0c */ /* 0x000fe4000bf46270 */
[----:B------:R-:W-:Y:S02]  /*5e30*/  @!P4 MOV R15, RZ ;  /* 0x000000ff000fc202 */ /* 0x000fe40000000f00 */
[----:B------:R-:W-:Y:S01]  /*5e40*/  PRMT R146, RZ, 0x7610, R146 ;  /* 0x00007610ff927816 */ /* 0x000fe20000000092 */
[----:B0-----:R-:W-:Y:S01]  /*5e50*/  @!P4 IMAD.WIDE.U32 R122, R118, UR8, R14 ;  /* 0x00000008767acc25 */ /* 0x001fe2000f8e000e */
[----:B------:R-:W-:-:S04]  /*5e60*/  @!P5 MOV R11, RZ ;  /* 0x000000ff000bd202 */ /* 0x000fc80000000f00 */
[----:B------:R0:W2:Y:S01]  /*5e70*/  @!P3 LDG.E.U16 R146, desc[UR30][R126.64] ;  /* 0x0000001e7e92b981 */ /* 0x0000a2000c1e1500 */
[----:B------:R-:W-:Y:S02]  /*5e80*/  @!P4 IMAD R3, R119, UR8, R123 ;  /* 0x000000087703cc24 */ /* 0x000fe4000f8e027b */
[----:B------:R-:W3:Y:S01]  /*5e90*/  @!P2 LDC.64 R118, c[0x0][0x3e0] ;  /* 0x0000f800ff76ab82 */ /* 0x000ee20000000a00 */
[----:B-1----:R-:W-:Y:S02]  /*5ea0*/  @!P4 LEA R124, P3, R122, UR27, 0x1 ;  /* 0x0000001b7a7ccc11 */ /* 0x002fe4000f8608ff */
[----:B------:R-:W-:Y:S02]  /*5eb0*/  LOP3.LUT R14, R2, 0x2c0, RZ, 0xfc, !PT ;  /* 0x000002c0020e7812 */ /* 0x000fe400078efcff */
[----:B------:R-:W-:Y:S02]  /*5ec0*/  @!P4 LEA.HI.X R125, R122, UR28, R3, 0x1, P3 ;  /* 0x0000001c7a7dcc11 */ /* 0x000fe400098f0c03 */
[----:B------:R-:W-:Y:S01]  /*5ed0*/  PRMT R148, RZ, 0x7610, R148 ;  /* 0x00007610ff947816 */ /* 0x000fe20000000094 */
[----:B------:R-:W-:Y:S01]  /*5ee0*/  @!P5 IMAD.WIDE.U32 R122, R116, UR8, R10 ;  /* 0x00000008747adc25 */ /* 0x000fe2000f8e000a */
[----:B------:R-:W-:-:S03]  /*5ef0*/  ISETP.GE.AND P3, PT, R14, UR32, PT ;  /* 0x000000200e007c0c */ /* 0x000fc6000bf66270 */
[----:B------:R-:W-:Y:S01]  /*5f00*/  @!P5 IMAD R117, R117, UR8, R123 ;  /* 0x000000087575dc24 */ /* 0x000fe2000f8e027b */
[----:B------:R1:W2:Y:S01]  /*5f10*/  @!P4 LDG.E.U16 R148, desc[UR30][R124.64] ;  /* 0x0000001e7c94c981 */ /* 0x0002a2000c1e1500 */
[----:B0-----:R-:W-:Y:S02]  /*5f20*/  @!P5 LEA R126, P4, R122, UR27, 0x1 ;  /* 0x0000001b7a7edc11 */ /* 0x001fe4000f8808ff */
[----:B------:R-:W-:Y:S02]  /*5f30*/  LOP3.LUT R10, R2, 0x2e0, RZ, 0xfc, !PT ;  /* 0x000002e0020a7812 */ /* 0x000fe400078efcff */
[----:B------:R-:W-:Y:S02]  /*5f40*/  @!P5 LEA.HI.X R127, R122, UR28, R117, 0x1, P4 ;  /* 0x0000001c7a7fdc11 */ /* 0x000fe4000a0f0c75 */
[----:B------:R-:W-:Y:S02]  /*5f50*/  @!P2 MOV R13, RZ ;  /* 0x000000ff000da202 */ /* 0x000fe40000000f00 */
[----:B------:R-:W-:Y:S01]  /*5f60*/  ISETP.GE.AND P4, PT, R10, UR32, PT ;  /* 0x000000200a007c0c */ /* 0x000fe2000bf86270 */
[----:B------:R-:W0:Y:S01]  /*5f70*/  @!P3 LDC.64 R116, c[0x0][0x3e0] ;  /* 0x0000f800ff74bb82 */ /* 0x000e220000000a00 */
[----:B------:R-:W-:Y:S01]  /*5f80*/  PRMT R149, RZ, 0x7610, R149 ;  /* 0x00007610ff957816 */ /* 0x000fe20000000095 */
[----:B---3--:R-:W-:Y:S01]  /*5f90*/  @!P2 IMAD.WIDE.U32 R122, R118, UR8, R12 ;  /* 0x00000008767aac25 */ /* 0x008fe2000f8e000c */
[----:B------:R-:W-:-:S03]  /*5fa0*/  LOP3.LUT R12, R2, 0x300, RZ, 0xfc, !PT ;  /* 0x00000300020c7812 */ /* 0x000fc600078efcff */
[----:B------:R-:W-:Y:S01]  /*5fb0*/  @!P2 IMAD R3, R119, UR8, R123 ;  /* 0x000000087703ac24 */ /* 0x000fe2000f8e027b */
[----:B------:R3:W2:Y:S01]  /*5fc0*/  @!P5 LDG.E.U16 R149, desc[UR30][R126.64] ;  /* 0x0000001e7e95d981 */ /* 0x0006a2000c1e1500 */
[----:B-1----:R-:W-:-:S04]  /*5fd0*/  @!P2 LEA R124, P5, R122, UR27, 0x1 ;  /* 0x0000001b7a7cac11 */ /* 0x002fc8000f8a08ff */
[----:B------:R-:W1:Y:S01]  /*5fe0*/  @!P4 LDC.64 R118, c[0x0][0x3e0] ;  /* 0x0000f800ff76cb82 */ /* 0x000e620000000a00 */
[----:B------:R-:W-:Y:S02]  /*5ff0*/  @!P2 LEA.HI.X R125, R122, UR28, R3, 0x1, P5 ;  /* 0x0000001c7a7dac11 */ /* 0x000fe4000a8f0c03 */
[----:B------:R-:W-:Y:S02]  /*6000*/  ISETP.GE.AND P5, PT, R12, UR32, PT ;  /* 0x000000200c007c0c */ /* 0x000fe4000bfa6270 */
[----:B------:R-:W-:Y:S02]  /*6010*/  @!P3 MOV R15, RZ ;  /* 0x000000ff000fb202 */ /* 0x000fe40000000f00 */
[----:B------:R-:W-:Y:S01]  /*6020*/  PRMT R150, RZ, 0x7610, R150 ;  /* 0x00007610ff967816 */ /* 0x000fe20000000096 */
[----:B0-----:R-:W-:-:S05]  /*6030*/  @!P3 IMAD.WIDE.U32 R122, R116, UR8, R14 ;  /* 0x00000008747abc25 */ /* 0x001fca000f8e000e */
[----:B------:R0:W2:Y:S03]  /*6040*/  @!P2 LDG.E.U16 R150, desc[UR30][R124.64] ;  /* 0x0000001e7c96a981 */ /* 0x0000a6000c1e1500 */
[----:B------:R-:W4:Y:S01]  /*6050*/  @!P5 LDC.64 R14, c[0x0][0x3e0] ;  /* 0x0000f800ff0edb82 */ /* 0x000f220000000a00 */
[----:B------:R-:W-:Y:S01]  /*6060*/  @!P3 IMAD R117, R117, UR8, R123 ;  /* 0x000000087575bc24 */ /* 0x000fe2000f8e027b */
[C---:B---3--:R-:W-:Y:S02]  /*6070*/  @!P3 LEA R126, P2, R122.reuse, UR27, 0x1 ;  /* 0x0000001b7a7ebc11 */ /* 0x048fe4000f8408ff */
[----:B------:R-:W-:Y:S02]  /*6080*/  @!P4 MOV R11, RZ ;  /* 0x000000ff000bc202 */ /* 0x000fe40000000f00 */
[----:B------:R-:W-:Y:S02]  /*6090*/  PRMT R151, RZ, 0x7610, R151 ;  /* 0x00007610ff977816 */ /* 0x000fe40000000097 */
[----:B------:R-:W-:Y:S01]  /*60a0*/  @!P3 LEA.HI.X R127, R122, UR28, R117, 0x1, P2 ;  /* 0x0000001c7a7fbc11 */ /* 0x000fe200090f0c75 */
[----:B-1----:R-:W-:Y:S01]  /*60b0*/  @!P4 IMAD.WIDE.U32 R116, R118, UR8, R10 ;  /* 0x000000087674cc25 */ /* 0x002fe2000f8e000a */
[----:B------:R-:W-:-:S03]  /*60c0*/  LOP3.LUT R10, R2, 0x320, RZ, 0xfc, !PT ;  /* 0x00000320020a7812 */ /* 0x000fc600078efcff */
[----:B------:R-:W3:Y:S01]  /*60d0*/  @!P3 LDG.E.U16 R151, desc[UR30][R126.64] ;  /* 0x0000001e7e97b981 */ /* 0x000ee2000c1e1500 */
[----:B------:R-:W-:Y:S01]  /*60e0*/  @!P4 IMAD R119, R119, UR8, R117 ;  /* 0x000000087777cc24 */ /* 0x000fe2000f8e0275 */
[----:B------:R-:W-:Y:S02]  /*60f0*/  ISETP.GE.AND P2, PT, R10, UR32, PT ;  /* 0x000000200a007c0c */ /* 0x000fe4000bf46270 */
[C---:B0-----:R-:W-:Y:S02]  /*6100*/  @!P4 LEA R124, P3, R116.reuse, UR27, 0x1 ;  /* 0x0000001b747ccc11 */ /* 0x041fe4000f8608ff */
[----:B------:R-:W-:Y:S02]  /*6110*/  PRMT R152, RZ, 0x7610, R152 ;  /* 0x00007610ff987816 */ /* 0x000fe40000000098 */
[----:B------:R-:W-:Y:S02]  /*6120*/  @!P4 LEA.HI.X R125, R116, UR28, R119, 0x1, P3 ;  /* 0x0000001c747dcc11 */ /* 0x000fe400098f0c77 */
[----:B------:R-:W-:-:S02]  /*6130*/  @!P5 MOV R13, RZ ;  /* 0x000000ff000dd202 */ /* 0x000fc40000000f00 */
[----:B------:R-:W-:Y:S01]  /*6140*/  LOP3.LUT R116, R2, 0x340, RZ, 0xfc, !PT ;  /* 0x0000034002747812 */ /* 0x000fe200078efcff */
[----:B------:R-:W3:Y:S01]  /*6150*/  @!P4 LDG.E.U16 R152, desc[UR30][R124.64] ;  /* 0x0000001e7c98c981 */ /* 0x000ee2000c1e1500 */
[----:B----4-:R-:W-:Y:S02]  /*6160*/  @!P5 IMAD.WIDE.U32 R128, R14, UR8, R12 ;  /* 0x000000080e80dc25 */ /* 0x010fe4000f8e000c */
[----:B------:R-:W-:Y:S01]  /*6170*/  ISETP.GE.AND P4, PT, R116, UR32, PT ;  /* 0x0000002074007c0c */ /* 0x000fe2000bf86270 */
[----:B------:R-:W0:Y:S01]  /*6180*/  @!P2 LDC.64 R118, c[0x0][0x3e0] ;  /* 0x0000f800ff76ab82 */ /* 0x000e220000000a00 */
[----:B------:R-:W-:Y:S01]  /*6190*/  @!P5 IMAD R15, R15, UR8, R129 ;  /* 0x000000080f0fdc24 */ /* 0x000fe2000f8e0281 */
[----:B------:R-:W-:Y:S02]  /*61a0*/  @!P5 LEA R122, P3, R128, UR27, 0x1 ;  /* 0x0000001b807adc11 */ /* 0x000fe4000f8608ff */
[----:B------:R-:W-:Y:S02]  /*61b0*/  LOP3.LUT R12, R2, 0x360, RZ, 0xfc, !PT ;  /* 0x00000360020c7812 */ /* 0x000fe400078efcff */
[----:B------:R-:W-:-:S02]  /*61c0*/  PRMT R158, RZ, 0x7610, R158 ;  /* 0x00007610ff9e7816 */ /* 0x000fc4000000009e */
[----:B------:R-:W-:Y:S02]  /*61d0*/  @!P5 LEA.HI.X R123, R128, UR28, R15, 0x1, P3 ;  /* 0x0000001c807bdc11 */ /* 0x000fe400098f0c0f */
[----:B------:R-:W-:Y:S02]  /*61e0*/  ISETP.GE.AND P3, PT, R12, UR32, PT ;  /* 0x000000200c007c0c */ /* 0x000fe4000bf66270 */
[----:B------:R1:W4:Y:S01]  /*61f0*/  @!P0 LDG.E.U16 R158, desc[UR30][R8.64] ;  /* 0x0000001e089e8981 */ /* 0x000322000c1e1500 */
[----:B------:R-:W-:Y:S01]  /*6200*/  @!P2 MOV R11, RZ ;  /* 0x000000ff000ba202 */ /* 0x000fe20000000f00 */
[----:B-1----:R-:W1:Y:S01]  /*6210*/  @!P4 LDC.64 R8, c[0x0][0x3e0] ;  /* 0x0000f800ff08cb82 */ /* 0x002e620000000a00 */
[----:B------:R-:W-:Y:S01]  /*6220*/  PRMT R126, RZ, 0x7610, R126 ;  /* 0x00007610ff7e7816 */ /* 0x000fe2000000007e */
[----:B0-----:R-:W-:-:S07]  /*6230*/  @!P2 IMAD.WIDE.U32 R10, R118, UR8, R10 ;  /* 0x00000008760aac25 */ /* 0x001fce000f8e000a */
[----:B------:R-:W0:Y:S01]  /*6240*/  @!P3 LDC.64 R14, c[0x0][0x3e0] ;  /* 0x0000f800ff0ebb82 */ /* 0x000e220000000a00 */
[----:B------:R5:W3:Y:S01]  /*6250*/  @!P5 LDG.E.U16 R126, desc[UR30][R122.64] ;  /* 0x0000001e7a7ed981 */ /* 0x000ae2000c1e1500 */
[----:B------:R-:W-:Y:S01]  /*6260*/  @!P2 IMAD R119, R119, UR8, R11 ;  /* 0x000000087777ac24 */ /* 0x000fe2000f8e020b */
[C---:B------:R-:W-:Y:S02]  /*6270*/  @!P2 LEA R118, P5, R10.reuse, UR27, 0x1 ;  /* 0x0000001b0a76ac11 */ /* 0x040fe4000f8a08ff */
[----:B------:R-:W-:Y:S02]  /*6280*/  @!P4 MOV R117, RZ ;  /* 0x000000ff0075c202 */ /* 0x000fe40000000f00 */
[----:B------:R-:W-:Y:S02]  /*6290*/  PRMT R127, RZ, 0x7610, R127 ;  /* 0x00007610ff7f7816 */ /* 0x000fe4000000007f */
[----:B------:R-:W-:Y:S02]  /*62a0*/  @!P2 LEA.HI.X R119, R10, UR28, R119, 0x1, P5 ;  /* 0x0000001c0a77ac11 */ /* 0x000fe4000a8f0c77 */
[----:B------:R-:W-:-:S03]  /*62b0*/  @!P3 MOV R13, RZ ;  /* 0x000000ff000db202 */ /* 0x000fc60000000f00 */
[----:B------:R0:W3:Y:S01]  /*62c0*/  @!P2 LDG.E.U16 R127, desc[UR30][R118.64] ;  /* 0x0000001e767fa981 */ /* 0x0000e2000c1e1500 */
[----:B-1----:R-:W-:Y:S01]  /*62d0*/  @!P4 IMAD.WIDE.U32 R116, R8, UR8, R116 ;  /* 0x000000080874cc25 */ /* 0x002fe2000f8e0074 */
[----:B------:R-:W-:-:S04]  /*62e0*/  LOP3.LUT R8, R2, 0x380, RZ, 0xfc, !PT ;  /* 0x0000038002087812 */ /* 0x000fc800078efcff */
[----:B------:R-:W-:Y:S01]  /*62f0*/  ISETP.GE.AND P2, PT, R8, UR32, PT ;  /* 0x0000002008007c0c */ /* 0x000fe2000bf46270 */
[----:B------:R-:W-:Y:S01]  /*6300*/  @!P4 IMAD R9, R9, UR8, R117 ;  /* 0x000000080909cc24 */ /* 0x000fe2000f8e0275 */
[----:B-----5:R-:W-:Y:S01]  /*6310*/  @!P4 LEA R122, P5, R116, UR27, 0x1 ;  /* 0x0000001b747acc11 */ /* 0x020fe2000f8a08ff */
[----:B0-----:R-:W-:Y:S01]  /*6320*/  @!P3 IMAD.WIDE.U32 R124, R14, UR8, R12 ;  /* 0x000000080e7cbc25 */ /* 0x001fe2000f8e000c */
[----:B------:R-:W-:Y:S02]  /*6330*/  PRMT R128, RZ, 0x7610, R128 ;  /* 0x00007610ff807816 */ /* 0x000fe40000000080 */
[----:B------:R-:W-:Y:S01]  /*6340*/  @!P4 LEA.HI.X R123, R116, UR28, R9, 0x1, P5 ;  /* 0x0000001c747bcc11 */ /* 0x000fe2000a8f0c09 */
[----:B------:R-:W-:Y:S01]  /*6350*/  @!P3 IMAD R15, R15, UR8, R125 ;  /* 0x000000080f0fbc24 */ /* 0x000fe2000f8e027d */
[----:B------:R-:W-:Y:S02]  /*6360*/  @!P3 LEA R12, P5, R124, UR27, 0x1 ;  /* 0x0000001b7c0cbc11 */ /* 0x000fe4000f8a08ff */
[C---:B------:R-:W-:Y:S01]  /*6370*/  LOP3.LUT R10, R2.reuse, 0x3a0, RZ, 0xfc, !PT ;  /* 0x000003a0020a7812 */ /* 0x040fe200078efcff */
[----:B------:R-:W5:Y:S01]  /*6380*/  @!P4 LDG.E.U16 R128, desc[UR30][R122.64] ;  /* 0x0000001e7a80c981 */ /* 0x000f62000c1e1500 */
[----:B------:R-:W-:Y:S01]  /*6390*/  LOP3.LUT R2, R2, 0x3c0, RZ, 0xfc, !PT ;  /* 0x000003c002027812 */ /* 0x000fe200078efcff */
[----:B------:R-:W0:Y:S01]  /*63a0*/  @!P2 LDC.64 R118, c[0x0][0x3e0] ;  /* 0x0000f800ff76ab82 */ /* 0x000e220000000a00 */
[----:B------:R-:W-:-:S02]  /*63b0*/  @!P3 LEA.HI.X R13, R124, UR28, R15, 0x1, P5 ;  /* 0x0000001c7c0dbc11 */ /* 0x000fc4000a8f0c0f */
[----:B------:R-:W-:Y:S02]  /*63c0*/  ISETP.GE.AND P5, PT, R10, UR32, PT ;  /* 0x000000200a007c0c */ /* 0x000fe4000bfa6270 */
[----:B------:R-:W-:Y:S02]  /*63d0*/  ISETP.GE.AND P4, PT, R2, UR32, PT ;  /* 0x0000002002007c0c */ /* 0x000fe4000bf86270 */
[----:B------:R-:W-:-:S09]  /*63e0*/  @!P2 MOV R9, RZ ;  /* 0x000000ff0009a202 */ /* 0x000fd20000000f00 */
[----:B------:R-:W1:Y:S01]  /*63f0*/  @!P5 LDC.64 R116, c[0x0][0x3e0] ;  /* 0x0000f800ff74db82 */ /* 0x000e620000000a00 */
[----:B------:R-:W-:Y:S02]  /*6400*/  PRMT R129, RZ, 0x7610, R129 ;  /* 0x00007610ff817816 */ /* 0x000fe40000000081 */
[----:B------:R-:W-:-:S04]  /*6410*/  PRMT R125, RZ, 0x7610, R125 ;  /* 0x00007610ff7d7816 */ /* 0x000fc8000000007d */
[----:B------:R1:W5:Y:S01]  /*6420*/  @!P3 LDG.E.U16 R129, desc[UR30][R12.64] ;  /* 0x0000001e0c81b981 */ /* 0x000362000c1e1500 */
[----:B------:R-:W1:Y:S01]  /*6430*/  @!P4 LDC.64 R14, c[0x0][0x3e0] ;  /* 0x0000f800ff0ecb82 */ /* 0x000e620000000a00 */
[----:B0-----:R-:W-:-:S04]  /*6440*/  @!P2 IMAD.WIDE.U32 R8, R118, UR8, R8 ;  /* 0x000000087608ac25 */ /* 0x001fc8000f8e0008 */
[----:B------:R-:W-:Y:S01]  /*6450*/  @!P2 IMAD R119, R119, UR8, R9 ;  /* 0x000000087777ac24 */ /* 0x000fe2000f8e0209 */
[C---:B------:R-:W-:Y:S02]  /*6460*/  @!P2 LEA R118, P3, R8.reuse, UR27, 0x1 ;  /* 0x0000001b0876ac11 */ /* 0x040fe4000f8608ff */
[----:B------:R-:W-:Y:S02]  /*6470*/  @!P5 MOV R11, RZ ;  /* 0x000000ff000bd202 */ /* 0x000fe40000000f00 */
[----:B------:R-:W-:Y:S02]  /*6480*/  @!P2 LEA.HI.X R119, R8, UR28, R119, 0x1, P3 ;  /* 0x0000001c0877ac11 */ /* 0x000fe400098f0c77 */
[----:B------:R-:W-:-:S03]  /*6490*/  @!P4 MOV R3, RZ ;  /* 0x000000ff0003c202 */ /* 0x000fc60000000f00 */
[----:B------:R-:W5:Y:S01]  /*64a0*/  @!P2 LDG.E.U16 R125, desc[UR30][R118.64] ;  /* 0x0000001e767da981 */ /* 0x000f62000c1e1500 */
[----:B-1----:R-:W-:-:S04]  /*64b0*/  @!P5 IMAD.WIDE.U32 R10, R116, UR8, R10 ;  /* 0x00000008740adc25 */ /* 0x002fc8000f8e000a */
[----:B------:R-:W-:Y:S01]  /*64c0*/  @!P5 IMAD R117, R117, UR8, R11 ;  /* 0x000000087575dc24 */ /* 0x000fe2000f8e020b */
[----:B------:R-:W-:Y:S01]  /*64d0*/  @!P5 LEA R8, P2, R10, UR27, 0x1 ;  /* 0x0000001b0a08dc11 */ /* 0x000fe2000f8408ff */
[----:B------:R-:W-:-:S03]  /*64e0*/  @!P4 IMAD.WIDE.U32 R2, R14, UR8, R2 ;  /* 0x000000080e02cc25 */ /* 0x000fc6000f8e0002 */
[----:B------:R-:W-:Y:S01]  /*64f0*/  @!P5 LEA.HI.X R9, R10, UR28, R117, 0x1, P2 ;  /* 0x0000001c0a09dc11 */ /* 0x000fe200090f0c75 */
[----:B------:R-:W-:Y:S01]  /*6500*/  @!P4 IMAD R15, R15, UR8, R3 ;  /* 0x000000080f0fcc24 */ /* 0x000fe2000f8e0203 */
[C---:B------:R-:W-:Y:S02]  /*6510*/  @!P4 LEA R12, P3, R2.reuse, UR27, 0x1 ;  /* 0x0000001b020ccc11 */ /* 0x040fe4000f8608ff */
[----:B------:R-:W-:Y:S02]  /*6520*/  PRMT R10, RZ, 0x7610, R10 ;  /* 0x00007610ff0a7816 */ /* 0x000fe4000000000a */
[----:B------:R-:W-:Y:S02]  /*6530*/  PRMT R11, RZ, 0x7610, R11 ;  /* 0x00007610ff0b7816 */ /* 0x000fe4000000000b */
[----:B------:R-:W-:Y:S02]  /*6540*/  @!P4 LEA.HI.X R13, R2, UR28, R15, 0x1, P3 ;  /* 0x0000001c020dcc11 */ /* 0x000fe400098f0c0f */
[----:B------:R-:W-:Y:S01]  /*6550*/  PRMT R14, RZ, 0x7610, R14 ;  /* 0x00007610ff0e7816 */ /* 0x000fe2000000000e */
[----:B------:R-:W5:Y:S01]  /*6560*/  @!P5 LDG.E.U16 R10, desc[UR30][R8.64] ;  /* 0x0000001e080ad981 */ /* 0x000f62000c1e1500 */
[----:B------:R-:W-:-:S03]  /*6570*/  R2UR UR47, R7 ;  /* 0x00000000072f72ca */ /* 0x000fc600000e0000 */
[----:B------:R-:W5:Y:S04]  /*6580*/  @!P4 LDG.E.U16 R11, desc[UR30][R12.64] ;  /* 0x0000001e0c0bc981 */ /* 0x000f68000c1e1500 */
[----:B------:R0:W5:Y:S01]  /*6590*/  @!P1 LDG.E.U16 R14, desc[UR30][R4.64] ;  /* 0x0000001e040e9981 */ /* 0x000162000c1e1500 */
[----:B------:R-:W-:Y:S02]  /*65a0*/  UMOV UR34, UR12 ;  /* 0x0000000c00227c82 */ /* 0x000fe40008000000 */
[----:B------:R-:W-:-:S03]  /*65b0*/  UIMAD.WIDE.U32 UR36, UR8, UR40, UR34 ;  /* 0x00000028082472a5 */ /* 0x000fc6000f8e0022 */
[----:B------:R-:W-:Y:S01]  /*65c0*/  FMUL.FTZ R2, R68, UR47 ;  /* 0x0000002f44027c20 */ /* 0x000fe20008410000 */
[----:B------:R-:W-:Y:S02]  /*65d0*/  UIMAD UR33, UR8, UR41, UR37 ;  /* 0x00000029082172a4 */ /* 0x000fe4000f8e0225 */
[----:B------:R-:W-:Y:S01]  /*65e0*/  ULEA UR34, UP0, UR36, UR18, 0x3 ;  /* 0x0000001224227291 */ /* 0x000fe2000f8018ff */
[----:B------:R-:W-:Y:S01]  /*65f0*/  FMUL.RZ R3, R2, 0.15915493667125701904 ;  /* 0x3e22f98302037820 */ /* 0x000fe2000040c000 */
[----:B------:R-:W-:Y:S02]  /*6600*/  FMUL.FTZ R2, R69, UR47 ;  /* 0x0000002f45027c20 */ /* 0x000fe40008410000 */
[----:B------:R-:W-:Y:S02]  /*6610*/  ULEA.HI.X UR36, UR36, UR19, UR33, 0x3, UP0 ;  /* 0x0000001324247291 */ /* 0x000fe400080f1c21 */
[----:B------:R-:W-:Y:S01]  /*6620*/  FMUL.RZ R15, R2, 0.15915493667125701904 ;  /* 0x3e22f983020f7820 */ /* 0x000fe2000040c000 */
[----:B------:R-:W-:Y:S01]  /*6630*/  FMUL.FTZ R2, R71, UR47 ;  /* 0x0000002f47027c20 */ /* 0x000fe20008410000 */
[----:B------:R-:W-:Y:S03]  /*6640*/  MUFU.SIN R7, R3 ;  /* 0x0000000300077308 */ /* 0x000fe60000000400 */
[----:B0-----:R-:W-:Y:S01]  /*6650*/  FMUL.RZ R5, R2, 0.15915493667125701904 ;  /* 0x3e22f98302057820 */ /* 0x001fe2000040c000 */
[----:B------:R-:W-:-:S04]  /*6660*/  MOV R2, UR34 ;  /* 0x0000002200027c02 */ /* 0x000fc80008000f00 */
[----:B------:R0:W-:Y:S02]  /*6670*/  MUFU.COS R124, R3 ;  /* 0x00000003007c7308 */ /* 0x0001e40000000000 */
[----:B0-----:R-:W-:-:S06]  /*6680*/  MOV R3, UR36 ;  /* 0x0000002400037c02 */ /* 0x001fcc0008000f00 */
[----:B------:R-:W5:Y:S01]  /*6690*/  LDG.E.64 R2, desc[UR30][R2.64] ;  /* 0x0000001e02027981 */ /* 0x000f62000c1e1b00 */
[----:B------:R-:W0:Y:S01]  /*66a0*/  S2UR UR34, SR_CgaCtaId ;  /* 0x00000000002279c3 */ /* 0x000e220000008800 */
[----:B------:R-:W-:Y:S01]  /*66b0*/  R2UR UR46, R6 ;  /* 0x00000000062e72ca */ /* 0x000fe200000e0000 */
[----:B------:R-:W-:-:S04]  /*66c0*/  FMUL.FTZ R4, R70, UR47 ;  /* 0x0000002f46047c20 */ /* 0x000fc80008410000 */
[----:B------:R-:W-:Y:S01]  /*66d0*/  FMUL.RZ R8, R4, 0.15915493667125701904 ;  /* 0x3e22f98304087820 */ /* 0x000fe2000040c000 */
[----:B------:R-:W-:Y:S01]  /*66e0*/  FMUL.FTZ R4, R73, UR47 ;  /* 0x0000002f49047c20 */ /* 0x000fe20008410000 */
[----:B------:R-:W-:-:S03]  /*66f0*/  UMOV UR33, 0x400 ;  /* 0x0000040000217882 */ /* 0x000fc60000000000 */
        /* <DEDUP_REMOVED lines=9> */
[----:B------:R-:W-:-:S04]  /*6790*/  FMUL.FTZ R4, R77, UR47 ;  /* 0x0000002f4d047c20 */ /* 0x000fc80008410000 */
[----:B------:R0:W-:Y:S01]  /*67a0*/  MUFU.COS R156, R159 ;  /* 0x0000009f009c7308 */ /* 0x0001e20000000000 */
[----:B------:R-:W-:Y:S01]  /*67b0*/  FMUL.RZ R162, R4, 0.15915493667125701904 ;  /* 0x3e22f98304a27820 */ /* 0x000fe2000040c000 */
[----:B------:R-:W-:Y:S01]  /*67c0*/  FMUL.FTZ R4, R76, UR47 ;  /* 0x0000002f4c047c20 */ /* 0x000fe20008410000 */
[----:B0-----:R-:W-:-:S05]  /*67d0*/  FMUL.FTZ R159, R79, UR47 ;  /* 0x0000002f4f9f7c20 */ /* 0x001fca0008410000 */
[----:B------:R-:W-:Y:S01]  /*67e0*/  MUFU.SIN R154, R160 ;  /* 0x000000a0009a7308 */ /* 0x000fe20000000400 */
[----:B------:R-:W-:-:S07]  /*67f0*/  FMUL.RZ R163, R4, 0.15915493667125701904 ;  /* 0x3e22f98304a37820 */ /* 0x000fce000040c000 */
[----:B------:R0:W-:Y:S08]  /*6800*/  MUFU.COS R12, R160 ;  /* 0x000000a0000c7308 */ /* 0x0001f00000000000 */
[----:B------:R-:W-:Y:S01]  /*6810*/  MUFU.COS R155, R161 ;  /* 0x000000a1009b7308 */ /* 0x000fe20000000000 */
[----:B0-----:R-:W-:Y:S01]  /*6820*/  FMUL.RZ R160, R159, 0.15915493667125701904 ;  /* 0x3e22f9839fa07820 */ /* 0x001fe2000040c000 */
[----:B------:R-:W-:-:S06]  /*6830*/  FMUL.FTZ R159, R78, UR47 ;  /* 0x0000002f4e9f7c20 */ /* 0x000fcc0008410000 */
[----:B------:R0:W-:Y:S08]  /*6840*/  MUFU.SIN R9, R161 ;  /* 0x000000a100097308 */ /* 0x0001f00000000400 */
[----:B------:R-:W-:Y:S01]  /*6850*/  MUFU.SIN R117, R8 ;  /* 0x0000000800757308 */ /* 0x000fe20000000400 */
[----:B0-----:R-:W-:Y:S01]  /*6860*/  FMUL.RZ R161, R159, 0.15915493667125701904 ;  /* 0x3e22f9839fa17820 */ /* 0x001fe2000040c000 */
[----:B------:R-:W-:-:S06]  /*6870*/  FMUL.FTZ R159, R81, UR47 ;  /* 0x0000002f519f7c20 */ /* 0x000fcc0008410000 */
[----:B------:R-:W-:Y:S08]  /*6880*/  MUFU.COS R118, R8 ;  /* 0x0000000800767308 */ /* 0x000ff00000000000 */
[----:B------:R-:W-:Y:S01]  /*6890*/  MUFU.COS R8, R163 ;  /* 0x000000a300087308 */ /* 0x000fe20000000000 */
[----:B----4-:R-:W-:Y:S04]  /*68a0*/  STS.U16 [R19], R158 ;  /* 0x0000009e13007388 */ /* 0x010fe80000000400 */
[----:B------:R-:W-:Y:S04]  /*68b0*/  STS.U16 [R20+0x40], R139 ;  /* 0x0000408b14007388 */ /* 0x000fe80000000400 */
[----:B------:R-:W-:Y:S04]  /*68c0*/  STS.U16 [R21+0x80], R120 ;  /* 0x0000807815007388 */ /* 0x000fe80000000400 */
[----:B------:R-:W-:Y:S04]  /*68d0*/  STS.U16 [R22+0xc0], R137 ;  /* 0x0000c08916007388 */ /* 0x000fe80000000400 */
[----:B------:R0:W-:Y:S04]  /*68e0*/  STS.U16 [R23+0x100], R130 ;  /* 0x0001008217007388 */ /* 0x0001e80000000400 */
[----:B------:R-:W-:Y:S01]  /*68f0*/  STS.U16 [R24+0x140], R141 ;  /* 0x0001408d18007388 */ /* 0x000fe20000000400 */
[----:B0-----:R-:W-:-:S03]  /*6900*/  MOV R130, UR46 ;  /* 0x0000002e00827c02 */ /* 0x001fc60008000f00 */
[----:B------:R-:W-:Y:S04]  /*6910*/  STS.U16 [R25+0x180], R134 ;  /* 0x0001808619007388 */ /* 0x000fe80000000400 */
[----:B------:R0:W-:Y:S01]  /*6920*/  STS.U16 [R26+0x1c0], R135 ;  /* 0x0001c0871a007388 */ /* 0x0001e20000000400 */
[----:B------:R-:W-:-:S03]  /*6930*/  FMUL.FTZ R130, R130, 1.4426950216293334961 ;  /* 0x3fb8aa3b82827820 */ /* 0x000fc60000410000 */
[----:B------:R-:W-:Y:S01]  /*6940*/  STS.U16 [R27+0x200], R132 ;  /* 0x000200841b007388 */ /* 0x000fe20000000400 */
[----:B------:R-:W-:-:S03]  /*6950*/  FMUL.FTZ R120, R69, R130 ;  /* 0x0000008245787220 */ /* 0x000fc60000410000 */
[----:B------:R1:W-:Y:S01]  /*6960*/  STS.U16 [R28+0x240], R131 ;  /* 0x000240831c007388 */ /* 0x0003e20000000400 */
[C---:B------:R-:W-:Y:S02]  /*6970*/  IADD3 R137, PT, PT, R18.reuse, 0x240, RZ ;  /* 0x0000024012897810 */ /* 0x040fe40007ffe0ff */
[C---:B0-----:R-:W-:Y:S01]  /*6980*/  IADD3 R135, PT, PT, R18.reuse, 0x220, RZ ;  /* 0x0000022012877810 */ /* 0x041fe20007ffe0ff */
[----:B------:R-:W-:Y:S01]  /*6990*/  STS.U16 [R29+0x280], R136 ;  /* 0x000280881d007388 */ /* 0x000fe20000000400 */
[----:B------:R-:W-:-:S03]  /*69a0*/  IADD3 R139, PT, PT, R18, 0x260, RZ ;  /* 0x00000260128b7810 */ /* 0x000fc60007ffe0ff */
[----:B------:R0:W-:Y:S01]  /*69b0*/  STS.U16 [R30+0x2c0], R143 ;  /* 0x0002c08f1e007388 */ /* 0x0001e20000000400 */
[----:B-1----:R-:W-:-:S03]  /*69c0*/  IADD3 R131, PT, PT, R18, 0x200, RZ ;  /* 0x0000020012837810 */ /* 0x002fc60007ffe0ff */
[----:B------:R-:W-:Y:S01]  /*69d0*/  STS.U16 [R31+0x300], R138 ;  /* 0x0003008a1f007388 */ /* 0x000fe20000000400 */
[C---:B------:R-:W-:Y:S02]  /*69e0*/  IADD3 R141, PT, PT, R18.reuse, 0x280, RZ ;  /* 0x00000280128d7810 */ /* 0x040fe40007ffe0ff */
[-C--:B------:R-:W-:Y:S01]  /*69f0*/  LEA.HI.SX32 R131, R131, R18.reuse, 0x1b ;  /* 0x0000001283837211 */ /* 0x080fe200078fdaff */
[----:B--2---:R1:W-:Y:S01]  /*6a00*/  STS.U16 [R32+0x340], R145 ;  /* 0x0003409120007388 */ /* 0x0043e20000000400 */
[-C--:B------:R-:W-:Y:S01]  /*6a10*/  LEA.HI.SX32 R135, R135, R18.reuse, 0x1b ;  /* 0x0000001287877211 */ /* 0x080fe200078fdaff */
[----:B------:R2:W-:Y:S01]  /*6a20*/  MUFU.EX2 R134, R120 ;  /* 0x0000007800867308 */ /* 0x0005e20000000800 */
[C---:B0-----:R-:W-:Y:S01]  /*6a30*/  IADD3 R143, PT, PT, R18.reuse, 0x2a0, RZ ;  /* 0x000002a0128f7810 */ /* 0x041fe20007ffe0ff */
[----:B------:R-:W-:Y:S01]  /*6a40*/  STS.U16 [R33+0x380], R140 ;  /* 0x0003808c21007388 */ /* 0x000fe20000000400 */
[-C--:B------:R-:W-:Y:S02]  /*6a50*/  LEA.HI.SX32 R137, R137, R18.reuse, 0x1b ;  /* 0x0000001289897211 */ /* 0x080fe400078fdaff */
[----:B------:R-:W-:Y:S01]  /*6a60*/  LEA.HI.SX32 R139, R139, R18, 0x1b ;  /* 0x000000128b8b7211 */ /* 0x000fe200078fdaff */
[----:B------:R0:W-:Y:S01]  /*6a70*/  STS.U16 [R34+0x3c0], R147 ;  /* 0x0003c09322007388 */ /* 0x0001e20000000400 */
[----:B-1----:R-:W-:Y:S01]  /*6a80*/  IADD3 R145, PT, PT, R18, 0x2c0, RZ ;  /* 0x000002c012917810 */ /* 0x002fe20007ffe0ff */
[-C--:B--2---:R-:W-:Y:S01]  /*6a90*/  FMUL.FTZ R120, R70, R130.reuse ;  /* 0x0000008246787220 */ /* 0x084fe20000410000 */
[----:B------:R-:W-:Y:S01]  /*6aa0*/  LEA R131, R131, UR33, 0x1 ;  /* 0x0000002183837c11 */ /* 0x000fe2000f8e08ff */
[----:B------:R-:W-:Y:S01]  /*6ab0*/  FMUL.FTZ R132, R71, R130 ;  /* 0x0000008247847220 */ /* 0x000fe20000410000 */
[----:B------:R-:W-:-:S02]  /*6ac0*/  LEA.HI.SX32 R141, R141, R18, 0x1b ;  /* 0x000000128d8d7211 */ /* 0x000fc400078fdaff */
[----:B------:R-:W-:Y:S02]  /*6ad0*/  LEA R135, R135, UR33, 0x1 ;  /* 0x0000002187877c11 */ /* 0x000fe4000f8e08ff */
[----:B0-----:R-:W-:Y:S02]  /*6ae0*/  IADD3 R147, PT, PT, R18, 0x2e0, RZ ;  /* 0x000002e012937810 */ /* 0x001fe40007ffe0ff */
[-C--:B------:R-:W-:Y:S01]  /*6af0*/  LEA.HI.SX32 R143, R143, R18.reuse, 0x1b ;  /* 0x000000128f8f7211 */ /* 0x080fe200078fdaff */
[----:B------:R0:W-:Y:S01]  /*6b00*/  MUFU.EX2 R138, R120 ;  /* 0x00000078008a7308 */ /* 0x0001e20000000800 */
[----:B------:R-:W-:Y:S02]  /*6b10*/  LEA R137, R137, UR33, 0x1 ;  /* 0x0000002189897c11 */ /* 0x000fe4000f8e08ff */
[----:B------:R-:W-:Y:S02]  /*6b20*/  LEA.HI.SX32 R145, R145, R18, 0x1b ;  /* 0x0000001291917211 */ /* 0x000fe400078fdaff */
[----:B------:R-:W-:-:S02]  /*6b30*/  LEA R139, R139, UR33, 0x1 ;  /* 0x000000218b8b7c11 */ /* 0x000fc4000f8e08ff */
[----:B------:R-:W-:Y:S01]  /*6b40*/  LEA.HI.SX32 R147, R147, R18, 0x1b ;  /* 0x0000001293937211 */ /* 0x000fe200078fdaff */
[----:B------:R1:W-:Y:S01]  /*6b50*/  MUFU.EX2 R136, R132 ;  /* 0x0000008400887308 */ /* 0x0003e20000000800 */
[----:B0-----:R-:W-:Y:S01]  /*6b60*/  LEA R120, R141, UR33, 0x1 ;  /* 0x000000218d787c11 */ /* 0x001fe2000f8e08ff */
[----:B------:R0:W-:Y:S01]  /*6b70*/  STS.U16 [R131+0x400], R142 ;  /* 0x0004008e83007388 */ /* 0x0001e20000000400 */
[-C--:B------:R-:W-:Y:S01]  /*6b80*/  FMUL.FTZ R141, R72, R130.reuse ;  /* 0x00000082488d7220 */ /* 0x080fe20000410000 */
[----:B------:R-:W-:Y:S02]  /*6b90*/  LEA R143, R143, UR33, 0x1 ;  /* 0x000000218f8f7c11 */ /* 0x000fe4000f8e08ff */
[----:B------:R2:W-:Y:S01]  /*6ba0*/  STS.U16 [R135+0x440], R144 ;  /* 0x0004409087007388 */ /* 0x0005e20000000400 */
[----:B------:R-:W-:Y:S02]  /*6bb0*/  LEA R147, R147, UR33, 0x1 ;  /* 0x0000002193937c11 */ /* 0x000fe4000f8e08ff */
[----:B-1----:R-:W-:Y:S01]  /*6bc0*/  LEA R132, R145, UR33, 0x1 ;  /* 0x0000002191847c11 */ /* 0x002fe2000f8e08ff */
[----:B------:R1:W-:Y:S01]  /*6bd0*/  STS.U16 [R137+0x480], R146 ;  /* 0x0004809289007388 */ /* 0x0003e20000000400 */
[----:B0-----:R0:W-:Y:S03]  /*6be0*/  MUFU.EX2 R142, R141 ;  /* 0x0000008d008e7308 */ /* 0x0011e60000000800 */
[----:B------:R-:W-:Y:S04]  /*6bf0*/  STS.U16 [R139+0x4c0], R148 ;  /* 0x0004c0948b007388 */ /* 0x000fe80000000400 */
[----:B------:R-:W-:Y:S01]  /*6c00*/  STS.U16 [R120+0x500], R149 ;  /* 0x0005009578007388 */ /* 0x000fe20000000400 */
[-C--:B--2---:R-:W-:Y:S01]  /*6c10*/  FMUL.FTZ R144, R75, R130.reuse ;  /* 0x000000824b907220 */ /* 0x084fe20000410000 */
[----:B0-----:R-:W-:-:S02]  /*6c20*/  FMUL.FTZ R141, R74, R130 ;  /* 0x000000824a8d7220 */ /* 0x001fc40000410000 */
[----:B------:R-:W-:Y:S04]  /*6c30*/  STS.U16 [R143+0x540], R150 ;  /* 0x000540968f007388 */ /* 0x000fe80000000400 */
[----:B---3--:R-:W-:Y:S01]  /*6c40*/  STS.U16 [R132+0x580], R151 ;  /* 0x0005809784007388 */ /* 0x008fe20000000400 */
[----:B-1----:R-:W0:Y:S03]  /*6c50*/  MUFU.EX2 R146, R141 ;  /* 0x0000008d00927308 */ /* 0x002e260000000800 */
[----:B------:R1:W-:Y:S01]  /*6c60*/  STS.U16 [R147+0x5c0], R152 ;  /* 0x0005c09893007388 */ /* 0x0003e20000000400 */
[----:B------:R-:W-:-:S04]  /*6c70*/  IADD3 R135, PT, PT, R18, 0x320, RZ ;  /* 0x0000032012877810 */ /* 0x000fc80007ffe0ff */
[----:B------:R2:W-:Y:S01]  /*6c80*/  MUFU.EX2 R145, R144 ;  /* 0x0000009000917308 */ /* 0x0005e20000000800 */
[-C--:B-1----:R-:W-:Y:S01]  /*6c90*/  FMUL.FTZ R147, R76, R130.reuse ;  /* 0x000000824c937220 */ /* 0x082fe20000410000 */
[----:B--2---:R-:W-:-:S06]  /*6ca0*/  FMUL.FTZ R144, R77, R130 ;  /* 0x000000824d907220 */ /* 0x004fcc0000410000 */
[----:B------:R-:W-:Y:S01]  /*6cb0*/  MUFU.SIN R122, R15 ;  /* 0x0000000f007a7308 */ /* 0x000fe20000000400 */
[----:B------:R-:W-:Y:S02]  /*6cc0*/  IADD3 R131, PT, PT, R18, 0x300, RZ ;  /* 0x0000030012837810 */ /* 0x000fe40007ffe0ff */
[----:B------:R-:W-:-:S05]  /*6cd0*/  LEA.HI.SX32 R135, R135, R18, 0x1b ;  /* 0x0000001287877211 */ /* 0x000fca00078fdaff */
[----:B------:R-:W1:Y:S01]  /*6ce0*/  MUFU.EX2 R147, R147 ;  /* 0x0000009300937308 */ /* 0x000e620000000800 */
[----:B------:R-:W-:Y:S02]  /*6cf0*/  IADD3 R137, PT, PT, R18, 0x340, RZ ;  /* 0x0000034012897810 */ /* 0x000fe40007ffe0ff */
[----:B------:R-:W-:-:S05]  /*6d00*/  LEA.HI.SX32 R131, R131, R18, 0x1b ;  /* 0x0000001283837211 */ /* 0x000fca00078fdaff */
[----:B------:R-:W-:Y:S01]  /*6d10*/  MUFU.COS R123, R15 ;  /* 0x0000000f007b7308 */ /* 0x000fe20000000000 */
[----:B------:R-:W-:Y:S02]  /*6d20*/  IADD3 R139, PT, PT, R18, 0x360, RZ ;  /* 0x00000360128b7810 */ /* 0x000fe40007ffe0ff */
[----:B------:R-:W-:-:S05]  /*6d30*/  LEA R120, R135, UR33, 0x1 ;  /* 0x0000002187787c11 */ /* 0x000fca000f8e08ff */
[----:B------:R-:W-:Y:S01]  /*6d40*/  MUFU.SIN R119, R5 ;  /* 0x0000000500777308 */ /* 0x000fe20000000400 */
[----:B------:R-:W-:-:S07]  /*6d50*/  IADD3 R135, PT, PT, R18, 0x380, RZ ;  /* 0x0000038012877810 */ /* 0x000fce0007ffe0ff */
[----:B------:R-:W-:Y:S08]  /*6d60*/  MUFU.COS R116, R5 ;  /* 0x0000000500747308 */ /* 0x000ff00000000000 */
[----:B------:R-:W-:Y:S08]  /*6d70*/  MUFU.SIN R15, R153 ;  /* 0x00000099000f7308 */ /* 0x000ff00000000400 */
[----:B------:R-:W-:Y:S01]  /*6d80*/  MUFU.COS R157, R153 ;  /* 0x00000099009d7308 */ /* 0x000fe20000000000 */
[----:B------:R-:W-:-:S07]  /*6d90*/  LEA.HI.SX32 R137, R137, R18, 0x1b ;  /* 0x0000001289897211 */ /* 0x000fce00078fdaff */
[----:B------:R-:W-:Y:S01]  /*6da0*/  MUFU.SIN R5, R162 ;  /* 0x000000a200057308 */ /* 0x000fe20000000400 */
[----:B------:R-:W-:-:S07]  /*6db0*/  LEA R131, R131, UR33, 0x1 ;  /* 0x0000002183837c11 */ /* 0x000fce000f8e08ff */
[----:B------:R2:W-:Y:S01]  /*6dc0*/  MUFU.COS R153, R162 ;  /* 0x000000a200997308 */ /* 0x0005e20000000000 */
[----:B------:R-:W-:-:S07]  /*6dd0*/  LEA.HI.SX32 R139, R139, R18, 0x1b ;  /* 0x000000128b8b7211 */ /* 0x000fce00078fdaff */
[----:B------:R-:W3:Y:S01]  /*6de0*/  MUFU.EX2 R144, R144 ;  /* 0x0000009000907308 */ /* 0x000ee20000000800 */
[----:B--2---:R-:W-:Y:S01]  /*6df0*/  FMUL.RZ R162, R159, 0.15915493667125701904 ;  /* 0x3e22f9839fa27820 */ /* 0x004fe2000040c000 */
[----:B------:R-:W-:Y:S01]  /*6e00*/  FMUL.FTZ R159, R80, UR47 ;  /* 0x0000002f509f7c20 */ /* 0x000fe20008410000 */
[----:B------:R-:W-:Y:S01]  /*6e10*/  IADD3 R141, PT, PT, R18, 0x3c0, RZ ;  /* 0x000003c0128d7810 */ /* 0x000fe20007ffe0ff */
[----:B0-----:R-:W-:-:S04]  /*6e20*/  FMUL.FTZ R148, R146, R155 ;  /* 0x0000009b92947220 */ /* 0x001fc80000410000 */
[----:B------:R0:W2:Y:S01]  /*6e30*/  MUFU.SIN R4, R163 ;  /* 0x000000a300047308 */ /* 0x0000a20000000400 */
[----:B------:R-:W-:Y:S01]  /*6e40*/  LEA.HI.SX32 R135, R135, R18, 0x1b ;  /* 0x0000001287877211 */ /* 0x000fe200078fdaff */
[----:B------:R-:W-:Y:S01]  /*6e50*/  FMUL.FTZ R146, R146, R9 ;  /* 0x0000000992927220 */ /* 0x000fe20000410000 */
[----:B------:R-:W-:Y:S01]  /*6e60*/  LEA R137, R137, UR33, 0x1 ;  /* 0x0000002189897c11 */ /* 0x000fe2000f8e08ff */
[----:B------:R-:W-:Y:S01]  /*6e70*/  FMUL.FTZ R9, R83, R130 ;  /* 0x0000008253097220 */ /* 0x000fe20000410000 */
[----:B0-----:R-:W-:Y:S01]  /*6e80*/  FMUL.RZ R163, R159, 0.15915493667125701904 ;  /* 0x3e22f9839fa37820 */ /* 0x001fe2000040c000 */
[----:B------:R-:W-:Y:S01]  /*6e90*/  FMUL.FTZ R159, R83, UR47 ;  /* 0x0000002f539f7c20 */ /* 0x000fe20008410000 */
[----:B------:R-:W-:Y:S01]  /*6ea0*/  LEA R132, R139, UR33, 0x1 ;  /* 0x000000218b847c11 */ /* 0x000fe2000f8e08ff */
[----:B------:R0:W-:Y:S02]  /*6eb0*/  STS.U16 [R131+0x600], R126 ;  /* 0x0006007e83007388 */ /* 0x0001e40000000400 */
[----:B------:R-:W-:Y:S01]  /*6ec0*/  FMUL.RZ R159, R159, 0.15915493667125701904 ;  /* 0x3e22f9839f9f7820 */ /* 0x000fe2000040c000 */
[----:B------:R-:W-:Y:S01]  /*6ed0*/  LEA.HI.SX32 R141, R141, R18, 0x1b ;  /* 0x000000128d8d7211 */ /* 0x000fe200078fdaff */
[----:B-1----:R-:W-:Y:S01]  /*6ee0*/  FMUL.FTZ R152, R147, R8 ;  /* 0x0000000893987220 */ /* 0x002fe20000410000 */
[----:B------:R-:W-:Y:S01]  /*6ef0*/  FMUL.FTZ R140, R73, R130 ;  /* 0x00000082498c7220 */ /* 0x000fe20000410000 */
[----:B------:R-:W-:Y:S01]  /*6f00*/  MUFU.SIN R195, R159 ;  /* 0x0000009f00c37308 */ /* 0x000fe20000000400 */
[----:B------:R-:W-:Y:S01]  /*6f10*/  STS.U16 [R120+0x640], R127 ;  /* 0x0006407f78007388 */ /* 0x000fe20000000400 */
[----:B0-----:R-:W-:-:S03]  /*6f20*/  LEA R126, R135, UR33, 0x1 ;  /* 0x00000021877e7c11 */ /* 0x001fc6000f8e08ff */
[----:B-----5:R0:W-:Y:S03]  /*6f30*/  STS.U16 [R137+0x680], R128 ;  /* 0x0006808089007388 */ /* 0x0201e60000000400 */
[----:B------:R-:W-:Y:S01]  /*6f40*/  MUFU.COS R193, R159 ;  /* 0x0000009f00c17308 */ /* 0x000fe20000000000 */
[----:B------:R-:W-:Y:S01]  /*6f50*/  STS.U16 [R132+0x6c0], R129 ;  /* 0x0006c08184007388 */ /* 0x000fe20000000400 */
[----:B------:R-:W-:-:S03]  /*6f60*/  IADD3 R139, PT, PT, R18, 0x3a0, RZ ;  /* 0x000003a0128b7810 */ /* 0x000fc60007ffe0ff */
[----:B------:R1:W-:Y:S03]  /*6f70*/  STS.U16 [R126+0x700], R125 ;  /* 0x0007007d7e007388 */ /* 0x0003e60000000400 */
[----:B------:R-:W4:Y:S01]  /*6f80*/  MUFU.EX2 R8, R9 ;  /* 0x0000000900087308 */ /* 0x000f220000000800 */
[----:B0-----:R-:W-:Y:S01]  /*6f90*/  LEA R128, R141, UR33, 0x1 ;  /* 0x000000218d807c11 */ /* 0x001fe2000f8e08ff */
[----:B---3--:R-:W-:Y:S01]  /*6fa0*/  FMUL.FTZ R141, R144, R5 ;  /* 0x00000005908d7220 */ /* 0x008fe20000410000 */
[-C--:B------:R-:W-:Y:S01]  /*6fb0*/  FMUL.FTZ R5, R68, R130.reuse ;  /* 0x0000008244057220 */ /* 0x080fe20000410000 */
[-C--:B------:R-:W-:Y:S01]  /*6fc0*/  FMUL.FTZ R120, R79, R130.reuse ;  /* 0x000000824f787220 */ /* 0x080fe20000410000 */
[----:B-1----:R-:W-:-:S03]  /*6fd0*/  FMUL.FTZ R125, R80, R130 ;  /* 0x00000082507d7220 */ /* 0x002fc60000410000 */
[----:B------:R-:W0:Y:S01]  /*6fe0*/  MUFU.EX2 R140, R140 ;  /* 0x0000008c008c7308 */ /* 0x000e220000000800 */
[C---:B------:R-:W-:Y:S01]  /*6ff0*/  IADD3 R143, PT, PT, R18.reuse, 0x3e0, RZ ;  /* 0x000003e0128f7810 */ /* 0x040fe20007ffe0ff */
[----:B--2---:R-:W-:Y:S01]  /*7000*/  FMUL.FTZ R150, R147, R4 ;  /* 0x0000000493967220 */ /* 0x004fe20000410000 */
[----:B------:R-:W-:Y:S02]  /*7010*/  LEA.HI.SX32 R139, R139, R18, 0x1b ;  /* 0x000000128b8b7211 */ /* 0x000fe400078fdaff */
[----:B------:R-:W-:-:S03]  /*7020*/  SHF.L.U32 R4, R18, 0x5, RZ ;  /* 0x0000000512047819 */ /* 0x000fc600000006ff */
[----:B------:R-:W-:Y:S01]  /*7030*/  MUFU.SIN R170, R160 ;  /* 0x000000a000aa7308 */ /* 0x000fe20000000400 */
[----:B------:R-:W-:Y:S01]  /*7040*/  LEA.HI.SX32 R143, R143, R18, 0x1b ;  /* 0x000000128f8f7211 */ /* 0x000fe200078fdaff */
[----:B------:R-:W-:Y:S01]  /*7050*/  FMUL.FTZ R129, R78, R130 ;  /* 0x000000824e817220 */ /* 0x000fe20000410000 */
[----:B------:R-:W-:-:S05]  /*7060*/  LEA R139, R139, UR33, 0x1 ;  /* 0x000000218b8b7c11 */ /* 0x000fca000f8e08ff */
[----:B------:R-:W-:Y:S01]  /*7070*/  MUFU.COS R171, R160 ;  /* 0x000000a000ab7308 */ /* 0x000fe20000000000 */
[----:B------:R-:W-:-:S07]  /*7080*/  LEA.HI.SX32 R4, R4, R4, 0x1b ;  /* 0x0000000404047211 */ /* 0x000fce00078fdaff */
[----:B------:R-:W-:Y:S01]  /*7090*/  MUFU.SIN R182, R163 ;  /* 0x000000a300b67308 */ /* 0x000fe20000000400 */
[----:B------:R-:W-:-:S07]  /*70a0*/  LEA R143, R143, UR33, 0x1 ;  /* 0x000000218f8f7c11 */ /* 0x000fce000f8e08ff */
[----:B------:R-:W-:Y:S01]  /*70b0*/  MUFU.COS R181, R163 ;  /* 0x000000a300b57308 */ /* 0x000fe20000000000 */
[----:B----4-:R-:W-:-:S07]  /*70c0*/  FMUL.FTZ R193, R8, R193 ;  /* 0x000000c108c17220 */ /* 0x010fce0000410000 */
[----:B------:R1:W2:Y:S01]  /*70d0*/  MUFU.EX2 R127, R120 ;  /* 0x00000078007f7308 */ /* 0x0002a20000000800 */
[----:B------:R-:W-:-:S07]  /*70e0*/  FMUL.FTZ R195, R8, R195 ;  /* 0x000000c308c37220 */ /* 0x000fce0000410000 */
[----:B------:R-:W3:Y:S08]  /*70f0*/  MUFU.EX2 R125, R125 ;  /* 0x0000007d007d7308 */ /* 0x000ef00000000800 */
[----:B------:R-:W4:Y:S01]  /*7100*/  MUFU.EX2 R5, R5 ;  /* 0x0000000500057308 */ /* 0x000f220000000800 */
[----:B------:R-:W-:Y:S01]  /*7110*/  LEA R8, R4, UR33, 0x1 ;  /* 0x0000002104087c11 */ /* 0x000fe2000f8e08ff */
[----:B------:R5:W-:Y:S01]  /*7120*/  STS.U16 [R139+0x740], R10 ;  /* 0x0007400a8b007388 */ /* 0x000be20000000400 */
[----:B-1----:R-:W-:-:S03]  /*7130*/  FMUL.FTZ R120, R136, R116 ;  /* 0x0000007488787220 */ /* 0x002fc60000410000 */
[----:B------:R-:W-:Y:S02]  /*7140*/  STS.U16 [R128+0x780], R11 ;  /* 0x0007800b80007388 */ /* 0x000fe40000000400 */
[----:B------:R-:W-:Y:S02]  /*7150*/  MUFU.SIN R174, R161 ;  /* 0x000000a100ae7308 */ /* 0x000fe40000000400 */
[----:B------:R-:W-:Y:S01]  /*7160*/  STS.U16 [R143+0x7c0], R14 ;  /* 0x0007c00e8f007388 */ /* 0x000fe20000000400 */
[----:B------:R-:W-:-:S05]  /*7170*/  NOP ;  /* 0x0000000000007918 */ /* 0x000fca0000000000 */
[----:B------:R-:W-:Y:S01]  /*7180*/  MUFU.COS R175, R161 ;  /* 0x000000a100af7308 */ /* 0x000fe20000000000 */
[C---:B0-----:R-:W-:Y:S01]  /*7190*/  FMUL.FTZ R116, R140.reuse, R157 ;  /* 0x0000009d8c747220 */ /* 0x041fe20000410000 */
[----:B------:R-:W-:Y:S01]  /*71a0*/  FMUL.FTZ R15, R140, R15 ;  /* 0x0000000f8c0f7220 */ /* 0x000fe20000410000 */
[----:B------:R-:W0:Y:S05]  /*71b0*/  LDS.U16 R166, [R8+0x26] ;  /* 0x0000260008a67984 */ /* 0x000e2a0000000400 */
[----:B------:R-:W1:Y:S01]  /*71c0*/  MUFU.EX2 R129, R129 ;  /* 0x0000008100817308 */ /* 0x000e620000000800 */
[----:B------:R-:W0:Y:S01]  /*71d0*/  LDS.U16 R140, [R8+0x22] ;  /* 0x00002200088c7984 */ /* 0x000e220000000400 */
[----:B--2---:R-:W-:-:S03]  /*71e0*/  FMUL.FTZ R171, R127, R171 ;  /* 0x000000ab7fab7220 */ /* 0x004fc60000410000 */
[----:B------:R-:W2:Y:S01]  /*71f0*/  LDS.U16 R167, [R8+0x2a] ;  /* 0x00002a0008a77984 */ /* 0x000ea20000000400 */
[----:B------:R-:W-:-:S03]  /*7200*/  FMUL.FTZ R170, R127, R170 ;  /* 0x000000aa7faa7220 */ /* 0x000fc60000410000 */
[----:B------:R-:W2:Y:S01]  /*7210*/  LDS.U16 R168, [R8+0x2e] ;  /* 0x00002e0008a87984 */ /* 0x000ea20000000400 */
[----:B---3--:R-:W-:-:S03]  /*7220*/  FMUL.FTZ R181, R125, R181 ;  /* 0x000000b57db57220 */ /* 0x008fc60000410000 */
[----:B------:R-:W3:Y:S01]  /*7230*/  LDS.U16 R208, [R8+0x32] ;  /* 0x0000320008d07984 */ /* 0x000ee20000000400 */
[----:B------:R-:W-:-:S03]  /*7240*/  FMUL.FTZ R182, R125, R182 ;  /* 0x000000b67db67220 */ /* 0x000fc60000410000 */
[----:B------:R-:W3:Y:S01]  /*7250*/  LDS.U16 R209, [R8+0x36] ;  /* 0x0000360008d17984 */ /* 0x000ee20000000400 */
[----:B----4-:R-:W-:-:S03]  /*7260*/  FMUL.FTZ R4, R5, R124 ;  /* 0x0000007c05047220 */ /* 0x010fc60000410000 */
[----:B------:R-:W4:Y:S04]  /*7270*/  LDS.U16 R207, [R8+0x3a] ;  /* 0x00003a0008cf7984 */ /* 0x000f280000000400 */
[----:B------:R-:W4:Y:S01]  /*7280*/  LDS.U16 R202, [R8+0x3e] ;  /* 0x00003e0008ca7984 */ /* 0x000f220000000400 */
[----:B------:R-:W-:-:S03]  /*7290*/  FMUL.FTZ R131, R81, R130 ;  /* 0x0000008251837220 */ /* 0x000fc60000410000 */
[----:B------:R-:W4:Y:S01]  /*72a0*/  LDS.U16 R126, [R8+0x24] ;  /* 0x00002400087e7984 */ /* 0x000f220000000400 */
[----:B------:R-:W-:-:S03]  /*72b0*/  FMUL.FTZ R130, R82, R130 ;  /* 0x0000008252827220 */ /* 0x000fc60000410000 */
[----:B------:R-:W4:Y:S04]  /*72c0*/  LDS.U16 R127, [R8+0x20] ;  /* 0x00002000087f7984 */ /* 0x000f280000000400 */
[----:B------:R-:W4:Y:S04]  /*72d0*/  LDS.U16 R125, [R8+0x28] ;  /* 0x00002800087d7984 */ /* 0x000f280000000400 */
[----:B------:R-:W4:Y:S04]  /*72e0*/  LDS.U16 R124, [R8+0x2c] ;  /* 0x00002c00087c7984 */ /* 0x000f280000000400 */
[----:B------:R-:W4:Y:S04]  /*72f0*/  LDS.U16 R139, [R8+0x30] ;  /* 0x00003000088b7984 */ /* 0x000f280000000400 */
[----:B------:R-:W4:Y:S04]  /*7300*/  LDS.U16 R211, [R8+0x34] ;  /* 0x0000340008d37984 */ /* 0x000f280000000400 */
[----:B------:R-:W4:Y:S04]  /*7310*/  LDS.U16 R205, [R8+0x38] ;  /* 0x0000380008cd7984 */ /* 0x000f280000000400 */
[----:B------:R-:W4:Y:S01]  /*7320*/  LDS.U16 R200, [R8+0x3c] ;  /* 0x00003c0008c87984 */ /* 0x000f220000000400 */
[C---:B------:R-:W-:Y:S01]  /*7330*/  FMUL.FTZ R118, R138.reuse, R118 ;  /* 0x000000768a767220 */ /* 0x040fe20000410000 */
[----:B------:R-:W-:Y:S01]  /*7340*/  FMUL.FTZ R117, R138, R117 ;  /* 0x000000758a757220 */ /* 0x000fe20000410000 */
[C---:B------:R-:W-:Y:S01]  /*7350*/  FMUL.FTZ R123, R134.reuse, R123 ;  /* 0x0000007b867b7220 */ /* 0x040fe20000410000 */
[----:B------:R-:W-:Y:S01]  /*7360*/  FMUL.FTZ R122, R134, R122 ;  /* 0x0000007a867a7220 */ /* 0x000fe20000410000 */
[----:B------:R-:W-:Y:S01]  /*7370*/  FMUL.FTZ R119, R136, R119 ;  /* 0x0000007788777220 */ /* 0x000fe20000410000 */
[----:B-----5:R5:W-:Y:S01]  /*7380*/  MUFU.EX2 R10, R131 ;  /* 0x00000083000a7308 */ /* 0x020be20000000800 */
[C---:B-1----:R-:W-:Y:S01]  /*7390*/  FMUL.FTZ R175, R129.reuse, R175 ;  /* 0x000000af81af7220 */ /* 0x042fe20000410000 */
[----:B------:R-:W-:Y:S01]  /*73a0*/  FMUL.FTZ R174, R129, R174 ;  /* 0x000000ae81ae7220 */ /* 0x000fe20000410000 */
[----:B------:R-:W-:Y:S01]  /*73b0*/  USHF.L.U32 UR36, UR20, 0x8, URZ ;  /* 0x0000000814247899 */ /* 0x000fe200080006ff */
[----:B------:R-:W1:Y:S04]  /*73c0*/  LDS.U16 R136, [R8] ;  /* 0x0000000008887984 */ /* 0x000e680000000400 */
[----:B------:R0:W-:Y:S01]  /*73d0*/  MUFU.EX2 R138, R130 ;  /* 0x00000082008a7308 */ /* 0x0001e20000000800 */
[----:B------:R-:W1:Y:S04]  /*73e0*/  LDS.U16 R137, [R8+0x2] ;  /* 0x0000020008897984 */ /* 0x000e680000000400 */
[----:B------:R-:W1:Y:S03]  /*73f0*/  LDS.U16 R155, [R8+0x4] ;  /* 0x00000400089b7984 */ /* 0x000e660000000400 */
[----:B------:R-:W-:Y:S01]  /*7400*/  MUFU.SIN R179, R162 ;  /* 0x000000a200b37308 */ /* 0x000fe20000000400 */
[----:B------:R-:W1:Y:S04]  /*7410*/  LDS.U16 R160, [R8+0x6] ;  /* 0x0000060008a07984 */ /* 0x000e680000000400 */
[----:B------:R-:W1:Y:S03]  /*7420*/  LDS.U16 R135, [R8+0x8] ;  /* 0x0000080008877984 */ /* 0x000e660000000400 */
[----:B------:R-:W2:Y:S01]  /*7430*/  MUFU.COS R177, R162 ;  /* 0x000000a200b17308 */ /* 0x000ea20000000000 */
[----:B------:R-:W1:Y:S04]  /*7440*/  LDS.U16 R157, [R8+0xa] ;  /* 0x00000a00089d7984 */ /* 0x000e680000000400 */
[----:B------:R-:W1:Y:S04]  /*7450*/  LDS.U16 R132, [R8+0xc] ;  /* 0x00000c0008847984 */ /* 0x000e680000000400 */
[----:B------:R-:W1:Y:S04]  /*7460*/  LDS.U16 R134, [R8+0xe] ;  /* 0x00000e0008867984 */ /* 0x000e680000000400 */
[----:B------:R-:W1:Y:S04]  /*7470*/  LDS.U16 R159, [R8+0x10] ;  /* 0x00001000089f7984 */ /* 0x000e680000000400 */
[----:B------:R-:W1:Y:S04]  /*7480*/  LDS.U16 R163, [R8+0x12] ;  /* 0x0000120008a37984 */ /* 0x000e680000000400 */
[----:B-----5:R-:W5:Y:S04]  /*7490*/  LDS.U16 R131, [R8+0x14] ;  /* 0x0000140008837984 */ /* 0x020f680000000400 */
[----:B------:R-:W5:Y:S04]  /*74a0*/  LDS.U16 R161, [R8+0x16] ;  /* 0x0000160008a17984 */ /* 0x000f680000000400 */
[----:B0-----:R-:W0:Y:S04]  /*74b0*/  LDS.U16 R130, [R8+0x18] ;  /* 0x0000180008827984 */ /* 0x001e280000000400 */
[----:B------:R-:W0:Y:S04]  /*74c0*/  LDS.U16 R164, [R8+0x1a] ;  /* 0x00001a0008a47984 */ /* 0x000e280000000400 */
[----:B------:R-:W0:Y:S04]  /*74d0*/  LDS.U16 R128, [R8+0x1c] ;  /* 0x00001c0008807984 */ /* 0x000e280000000400 */
[----:B------:R1:W0:Y:S01]  /*74e0*/  LDS.U16 R129, [R8+0x1e] ;  /* 0x00001e0008817984 */ /* 0x0002220000000400 */
[----:B------:R-:W-:Y:S01]  /*74f0*/  UIADD3 UR34, UPT, UPT, UR36, -0x100, URZ ;  /* 0xffffff0024227890 */ /* 0x000fe2000fffe0ff */
[----:B------:R-:W-:-:S03]  /*7500*/  FMUL.FTZ R6, R82, UR47 ;  /* 0x0000002f52067c20 */ /* 0x000fc60008410000 */
[----:B------:R-:W-:Y:S01]  /*7510*/  ULOP3.LUT UR34, UR34, 0x100, URZ, 0xc0, !UPT ;  /* 0x0000010022227892 */ /* 0x000fe2000f8ec0ff */
[----:B------:R-:W-:-:S03]  /*7520*/  FMUL.RZ R6, R6, 0.15915493667125701904 ;  /* 0x3e22f98306067820 */ /* 0x000fc6000040c000 */
[----:B------:R-:W-:Y:S01]  /*7530*/  UIADD3 UR34, UPT, UPT, UR34, UR8, URZ ;  /* 0x0000000822227290 */ /* 0x000fe2000fffe0ff */
[----:B------:R-:W-:Y:S01]  /*7540*/  MUFU.SIN R203, R6 ;  /* 0x0000000600cb7308 */ /* 0x000fe20000000400 */
[C---:B--2---:R-:W-:Y:S01]  /*7550*/  FMUL.FTZ R177, R10.reuse, R177 ;  /* 0x000000b10ab17220 */ /* 0x044fe20000410000 */
[----:B------:R-:W-:Y:S01]  /*7560*/  FMUL.FTZ R179, R10, R179 ;  /* 0x000000b30ab37220 */ /* 0x000fe20000410000 */
[----:B------:R-:W-:-:S05]  /*7570*/  ISETP.NE.AND P1, PT, R121, RZ, PT ;  /* 0x000000ff7900720c */ /* 0x000fca0003f25270 */
[----:B------:R-:W2:Y:S01]  /*7580*/  MUFU.COS R201, R6 ;  /* 0x0000000600c97308 */ /* 0x000ea20000000000 */
[----:B------:R-:W-:Y:S02]  /*7590*/  IADD3 R10, PT, PT, R121, 0x200, RZ ;  /* 0x00000200790a7810 */ /* 0x000fe40007ffe0ff */
[----:B------:R-:W-:Y:S02]  /*75a0*/  MOV R9, UR34 ;  /* 0x0000002200097c02 */ /* 0x000fe40008000f00 */
[----:B------:R-:W-:Y:S02]  /*75b0*/  R2UR UR48, R2 ;  /* 0x00000000023072ca */ /* 0x000fe400000e0000 */
[----:B------:R-:W-:Y:S02]  /*75c0*/  SEL R9, R9, R10, !P1 ;  /* 0x0000000a09097207 */ /* 0x000fe40004800000 */
[----:B------:R-:W-:Y:S01]  /*75d0*/  R2UR UR49, R3 ;  /* 0x00000000033172ca */ /* 0x000fe200000e0000 */
[----:B------:R-:W-:Y:S01]  /*75e0*/  FMUL.FTZ R5, R5, R7 ;  /* 0x0000000705057220 */ /* 0x000fe20000410000 */
[----:B------:R-:W-:Y:S01]  /*75f0*/  ISETP.NE.AND P2, PT, R121, 0x1f, PT ;  /* 0x0000001f7900780c */ /* 0x000fe20003f45270 */
[----:B------:R-:W-:Y:S01]  /*7600*/  HADD2.F32 R166, -RZ, R166.H0_H0 ;  /* 0x200000a6ffa67230 */ /* 0x000fe20000004100 */
[----:B------:R-:W-:Y:S01]  /*7610*/  LEA R9, R9, UR33, 0x3 ;  /* 0x0000002109097c11 */ /* 0x000fe2000f8e18ff */
[----:B------:R-:W-:-:S02]  /*7620*/  HADD2.F32 R140, -RZ, R140.H0_H0 ;  /* 0x2000008cff8c7230 */ /* 0x000fc40000004100 */
[----:B------:R-:W-:Y:S02]  /*7630*/  HADD2.F32 R167, -RZ, R167.H0_H0 ;  /* 0x200000a7ffa77230 */ /* 0x000fe40000004100 */
[----:B------:R-:W-:Y:S02]  /*7640*/  HADD2.F32 R168, -RZ, R168.H0_H0 ;  /* 0x200000a8ffa87230 */ /* 0x000fe40000004100 */
[----:B---3--:R-:W-:Y:S02]  /*7650*/  HADD2.F32 R208, -RZ, R208.H0_H0 ;  /* 0x200000d0ffd07230 */ /* 0x008fe40000004100 */
[----:B------:R-:W-:Y:S02]  /*7660*/  HADD2.F32 R209, -RZ, R209.H0_H0 ;  /* 0x200000d1ffd17230 */ /* 0x000fe40000004100 */
[----:B----4-:R-:W-:Y:S02]  /*7670*/  HADD2.F32 R207, -RZ, R207.H0_H0 ;  /* 0x200000cfffcf7230 */ /* 0x010fe40000004100 */
[----:B------:R-:W-:-:S02]  /*7680*/  HADD2.F32 R202, -RZ, R202.H0_H0 ;  /* 0x200000caffca7230 */ /* 0x000fc40000004100 */
[C---:B------:R-:W-:Y:S01]  /*7690*/  FMUL.FTZ R14, R142.reuse, R156 ;  /* 0x0000009c8e0e7220 */ /* 0x040fe20000410000 */
[----:B------:R-:W-:Y:S02]  /*76a0*/  HADD2.F32 R126, -RZ, R126.H0_H0 ;  /* 0x2000007eff7e7230 */ /* 0x000fe40000004100 */
[----:B------:R-:W-:Y:S01]  /*76b0*/  FMUL.FTZ R13, R142, R13 ;  /* 0x0000000d8e0d7220 */ /* 0x000fe20000410000 */
[C---:B------:R-:W-:Y:S01]  /*76c0*/  FMUL.FTZ R12, R145.reuse, R12 ;  /* 0x0000000c910c7220 */ /* 0x040fe20000410000 */
[----:B------:R-:W-:Y:S01]  /*76d0*/  FMUL.FTZ R11, R145, R154 ;  /* 0x0000009a910b7220 */ /* 0x000fe20000410000 */
[C---:B--2---:R-:W-:Y:S01]  /*76e0*/  FMUL.FTZ R201, R138.reuse, R201 ;  /* 0x000000c98ac97220 */ /* 0x044fe20000410000 */
        /* <DEDUP_REMOVED lines=9> */
[----:B-1----:R-:W-:Y:S01]  /*7780*/  FMUL.FTZ R8, R208, UR48 ;  /* 0x00000030d0087c20 */ /* 0x002fe20008410000 */
[----:B------:R-:W-:Y:S02]  /*7790*/  HADD2.F32 R211, -RZ, R211.H0_H0 ;  /* 0x200000d3ffd37230 */ /* 0x000fe40000004100 */
[----:B------:R-:W-:Y:S01]  /*77a0*/  FMUL.FTZ R138, R209, UR48 ;  /* 0x00000030d18a7c20 */ /* 0x000fe20008410000 */
[----:B------:R-:W-:-:S02]  /*77b0*/  HADD2.F32 R205, -RZ, R205.H0_H0 ;  /* 0x200000cdffcd7230 */ /* 0x000fc40000004100 */
[----:B--2---:R-:W-:Y:S01]  /*77c0*/  FMUL.FTZ R9, R168, UR48 ;  /* 0x00000030a8097c20 */ /* 0x004fe20008410000 */
[----:B------:R-:W-:Y:S02]  /*77d0*/  HADD2.F32 R200, -RZ, R200.H0_H0 ;  /* 0x200000c8ffc87230 */ /* 0x000fe40000004100 */
        /* <DEDUP_REMOVED lines=30> */
[----:B-----5:R-:W-:Y:S02]  /*79c0*/  HADD2.F32 R131, -RZ, R131.H0_H0 ;  /* 0x20000083ff837230 */ /* 0x020fe40000004100 */
[----:B------:R-:W-:Y:S02]  /*79d0*/  HADD2.F32 R161, -RZ, R161.H0_H0 ;  /* 0x200000a1ffa17230 */ /* 0x000fe40000004100 */
[----:B0-----:R-:W-:Y:S02]  /*79e0*/  HADD2.F32 R130, -RZ, R130.H0_H0 ;  /* 0x20000082ff827230 */ /* 0x001fe40000004100 */
        /* <DEDUP_REMOVED lines=14> */
.L_x_12689:
[----:B------:R-:W-:-:S06]  /*7ad0*/  LEA R8, R121, UR33, 0x3 ;  /* 0x0000002179087c11 */ /* 0x000fcc000f8e18ff */
[----:B------:R-:W0:Y:S02]  /*7ae0*/  LDS.64 R8, [R8+0x2d18] ;  /* 0x002d180008087984 */ /* 0x000e240000000a00 */
.L_x_12690:
[----:B------:R-:W-:Y:S05]  /*7af0*/  BSYNC.RECONVERGENT B0 ;  /* 0x0000000000007941 */ /* 0x000fea0003800200 */
.L_x_12688:
[CC--:B------:R-:W-:Y:S01]  /*7b00*/  FMUL.FTZ R3, R5.reuse, R122.reuse ;  /* 0x0000007a05037220 */ /* 0x0c0fe20000410000 */
[-C--:B------:R-:W-:Y:S01]  /*7b10*/  FMUL.FTZ R2, R4, R122.reuse ;  /* 0x0000007a04027220 */ /* 0x080fe20000410000 */
[----:B------:R-:W-:Y:S01]  /*7b20*/  FMUL.FTZ R149, R68, R53 ;  /* 0x0000003544957220 */ /* 0x000fe20000410000 */
[----:B------:R-:W-:Y:S01]  /*7b30*/  FMUL.FTZ R6, RZ, R122 ;  /* 0x0000007aff067220 */ /* 0x000fe20000410000 */
[-C--:B------:R-:W-:Y:S01]  /*7b40*/  FFMA.FTZ R3, R4, R123.reuse, -R3 ;  /* 0x0000007b04037223 */ /* 0x080fe20000010803 */
[----:B------:R-:W-:Y:S01]  /*7b50*/  FFMA.FTZ R2, R5, R123, R2 ;  /* 0x0000007b05027223 */ /* 0x000fe20000010002 */
[-C--:B01----:R-:W-:Y:S01]  /*7b60*/  FMUL.FTZ R138, R203, R9.reuse ;  /* 0x00000009cb8a7220 */ /* 0x083fe20000410000 */
[----:B------:R-:W-:Y:S01]  /*7b70*/  FMUL.FTZ R142, R201, R9 ;  /* 0x00000009c98e7220 */ /* 0x000fe20000410000 */
[C---:B------:R-:W-:Y:S01]  /*7b80*/  FMUL.FTZ R121, R119.reuse, R3 ;  /* 0x0000000377797220 */ /* 0x040fe20000410000 */
[----:B------:R-:W-:Y:S01]  /*7b90*/  FMUL.FTZ R7, R119, R2 ;  /* 0x0000000277077220 */ /* 0x000fe20000410000 */
[-C--:B------:R-:W-:Y:S01]  /*7ba0*/  FFMA.FTZ R6, R123, R149.reuse, -R6 ;  /* 0x000000957b067223 */ /* 0x080fe20000010806 */
[----:B------:R-:W-:Y:S01]  /*7bb0*/  FFMA.FTZ R138, R201, R8, -R138 ;  /* 0x00000008c98a7223 */ /* 0x000fe2000001088a */
[----:B------:R-:W-:Y:S01]  /*7bc0*/  FFMA.FTZ R121, R120, R2, R121 ;  /* 0x0000000278797223 */ /* 0x000fe20000010079 */
[----:B------:R-:W-:Y:S01]  /*7bd0*/  FMUL.FTZ R2, R122, R149 ;  /* 0x000000957a027220 */ /* 0x000fe20000410000 */
[----:B------:R-:W-:Y:S01]  /*7be0*/  FFMA.FTZ R142, -R203, R8, -R142 ;  /* 0x00000008cb8e7223 */ /* 0x000fe2000001098e */
[----:B------:R-:W-:Y:S01]  /*7bf0*/  FFMA.FTZ R6, R69, R52, R6 ;  /* 0x0000003445067223 */ /* 0x000fe20000010006 */
[----:B------:R-:W-:Y:S01]  /*7c00*/  FMUL.FTZ R151, R202, UR49 ;  /* 0x00000031ca977c20 */ /* 0x000fe20008410000 */
[----:B------:R-:W-:Y:S01]  /*7c10*/  FFMA.FTZ R2, RZ, R123, R2 ;  /* 0x0000007bff027223 */ /* 0x000fe20000010002 */
[----:B------:R-:W-:Y:S01]  /*7c20*/  FFMA.FTZ R7, R120, R3, -R7 ;  /* 0x0000000378077223 */ /* 0x000fe20000010807 */
[----:B------:R-:W-:Y:S01]  /*7c30*/  FMUL.FTZ R147, R117, R121 ;  /* 0x0000007975937220 */ /* 0x000fe20000410000 */
[C---:B------:R-:W-:Y:S01]  /*7c40*/  FMUL.FTZ R3, R195.reuse, R138 ;  /* 0x0000008ac3037220 */ /* 0x040fe20000410000 */
[----:B------:R-:W-:Y:S01]  /*7c50*/  FMUL.FTZ R144, R195, R142 ;  /* 0x0000008ec3907220 */ /* 0x000fe20000410000 */
[----:B------:R-:W-:Y:S01]  /*7c60*/  FADD.FTZ R2, RZ, R2 ;  /* 0x00000002ff027221 */ /* 0x000fe20000010000 */
[----:B------:R-:W-:Y:S01]  /*7c70*/  FMUL.FTZ R145, R119, R6 ;  /* 0x0000000677917220 */ /* 0x000fe20000410000 */
[----:B------:R-:W-:Y:S01]  /*7c80*/  FFMA.FTZ R206, R200, UR48, -R151 ;  /* 0x00000030c8ce7c23 */ /* 0x000fe20008010897 */
[-C--:B------:R-:W-:Y:S01]  /*7c90*/  FFMA.FTZ R147, R118, R7.reuse, -R147 ;  /* 0x0000000776937223 */ /* 0x080fe20000010893 */
[----:B------:R-:W-:Y:S01]  /*7ca0*/  FFMA.FTZ R153, R193, R142, -R3 ;  /* 0x0000008ec1997223 */ /* 0x000fe20000010803 */
[----:B------:R-:W-:Y:S01]  /*7cb0*/  FMUL.FTZ R7, R117, R7 ;  /* 0x0000000775077220 */ /* 0x000fe20000410000 */
[----:B------:R-:W-:Y:S01]  /*7cc0*/  FFMA.FTZ R144, R193, R138, R144 ;  /* 0x0000008ac1907223 */ /* 0x000fe20000010090 */
[-C--:B------:R-:W-:Y:S01]  /*7cd0*/  FMUL.FTZ R3, R119, R2.reuse ;  /* 0x0000000277037220 */ /* 0x080fe20000410000 */
[----:B------:R-:W-:Y:S01]  /*7ce0*/  FFMA.FTZ R145, R120, R2, R145 ;  /* 0x0000000278917223 */ /* 0x000fe20000010091 */
[----:B------:R-:W-:Y:S01]  /*7cf0*/  FMUL.FTZ R138, R203, R204 ;  /* 0x000000cccb8a7220 */ /* 0x000fe20000410000 */
[----:B------:R-:W-:Y:S01]  /*7d00*/  FMUL.FTZ R2, R115, R206 ;  /* 0x000000ce73027220 */ /* 0x000fe20000410000 */
[----:B------:R-:W-:Y:S01]  /*7d10*/  FFMA.FTZ R7, R118, R121, R7 ;  /* 0x0000007976077223 */ /* 0x000fe20000010007 */
[----:B------:R-:W-:Y:S01]  /*7d20*/  FFMA.FTZ R6, R120, R6, -R3 ;  /* 0x0000000678067223 */ /* 0x000fe20000010803 */
[----:B------:R-:W-:Y:S01]  /*7d30*/  ISETP.NE.AND P2, PT, R133, RZ, PT ;  /* 0x000000ff8500720c */ /* 0x000fe20003f45270 */
[-C--:B------:R-:W-:Y:S01]  /*7d40*/  FFMA.FTZ R121, R201, R2.reuse, R138 ;  /* 0x00000002c9797223 */ /* 0x080fe2000001008a */
[----:B------:R-:W-:Y:S01]  /*7d50*/  FMUL.FTZ R2, R203, R2 ;  /* 0x00000002cb027220 */ /* 0x000fe20000410000 */
[----:B------:R-:W-:Y:S01]  /*7d60*/  FMUL.FTZ R3, R15, R7 ;  /* 0x000000070f037220 */ /* 0x000fe20000410000 */
[----:B------:R-:W-:Y:S01]  /*7d70*/  FADD.FTZ R145, RZ, R145 ;  /* 0x00000091ff917221 */ /* 0x000fe20000010000 */
[----:B------:R-:W-:Y:S01]  /*7d80*/  FMUL.FTZ R154, R182, R153 ;  /* 0x00000099b69a7220 */ /* 0x000fe20000410000 */
[----:B------:R-:W-:Y:S01]  /*7d90*/  FFMA.FTZ R151, R201, R204, -R2 ;  /* 0x000000ccc9977223 */ /* 0x000fe20000010802 */
[CC--:B------:R-:W-:Y:S01]  /*7da0*/  FFMA.FTZ R2, R116.reuse, R147.reuse, -R3 ;  /* 0x0000009374027223 */ /* 0x0c0fe20000010803 */
[----:B------:R-:W-:Y:S01]  /*7db0*/  FMUL.FTZ R147, R15, R147 ;  /* 0x000000930f937220 */ /* 0x000fe20000410000 */
[----:B------:R-:W-:Y:S01]  /*7dc0*/  FFMA.FTZ R6, R71, R54, R6 ;  /* 0x0000003647067223 */ /* 0x000fe20000010006 */
[----:B------:R-:W-:Y:S01]  /*7dd0*/  FMUL.FTZ R142, R207, UR49 ;  /* 0x00000031cf8e7c20 */ /* 0x000fe20008410000 */
[----:B------:R-:W-:Y:S01]  /*7de0*/  FMUL.FTZ R3, R117, R145 ;  /* 0x0000009175037220 */ /* 0x000fe20000410000 */
[----:B------:R-:W-:Y:S01]  /*7df0*/  FFMA.FTZ R147, R116, R7, R147 ;  /* 0x0000000774937223 */ /* 0x000fe20000010093 */
[----:B------:R-:W-:Y:S01]  /*7e00*/  FFMA.FTZ R154, R181, R144, R154 ;  /* 0x00000090b59a7223 */ /* 0x000fe2000001009a */
[----:B------:R-:W-:Y:S01]  /*7e10*/  FMUL.FTZ R7, R117, R6 ;  /* 0x0000000675077220 */ /* 0x000fe20000410000 */
[----:B------:R-:W-:Y:S01]  /*7e20*/  FMUL.FTZ R144, R182, R144 ;  /* 0x00000090b6907220 */ /* 0x000fe20000410000 */
[----:B------:R-:W-:Y:S01]  /*7e30*/  FFMA.FTZ R199, R205, UR48, -R142 ;  /* 0x00000030cdc77c23 */ /* 0x000fe2000801088e */
[C---:B------:R-:W-:Y:S01]  /*7e40*/  FFMA.FTZ R3, R118.reuse, R6, -R3 ;  /* 0x0000000676037223 */ /* 0x040fe20000010803 */
[----:B------:R-:W-:Y:S01]  /*7e50*/  FFMA.FTZ R7, R118, R145, R7 ;  /* 0x0000009176077223 */ /* 0x000fe20000010007 */
[----:B------:R-:W-:Y:S01]  /*7e60*/  FFMA.FTZ R156, R181, R153, -R144 ;  /* 0x00000099b59c7223 */ /* 0x000fe20000010890 */
[----:B------:R-:W-:Y:S01]  /*7e70*/  FFMA.FTZ R138, R114, R199, R121 ;  /* 0x000000c7728a7223 */ /* 0x000fe20000010079 */
[C---:B------:R-:W-:Y:S01]  /*7e80*/  FMUL.FTZ R121, R179.reuse, R154 ;  /* 0x0000009ab3797220 */ /* 0x040fe20000410000 */
[----:B------:R-:W-:Y:S01]  /*7e90*/  VOTEU.ANY UP0, P2 ;  /* 0x0000000000ff7886 */ /* 0x000fe20001000100 */
[----:B------:R-:W-:Y:S01]  /*7ea0*/  FFMA.FTZ R3, R70, R55, R3 ;  /* 0x0000003746037223 */ /* 0x000fe20000010003 */
[----:B------:R-:W-:Y:S01]  /*7eb0*/  FADD.FTZ R7, RZ, R7 ;  /* 0x00000007ff077221 */ /* 0x000fe20000010000 */
[-C--:B------:R-:W-:Y:S01]  /*7ec0*/  FMUL.FTZ R158, R179, R156.reuse ;  /* 0x0000009cb39e7220 */ /* 0x080fe20000410000 */
[----:B------:R-:W-:Y:S01]  /*7ed0*/  FFMA.FTZ R156, R177, R156, -R121 ;  /* 0x0000009cb19c7223 */ /* 0x000fe20000010879 */
[----:B------:R-:W0:Y:S01]  /*7ee0*/  @UP0 LDCU UR36, c[0x0][0x38c] ;  /* 0x00007180ff2407ac */ /* 0x000e220008000800 */
[C---:B------:R-:W-:Y:S01]  /*7ef0*/  FMUL.FTZ R121, R15.reuse, R3 ;  /* 0x000000030f797220 */ /* 0x040fe20000410000 */
[----:B------:R-:W-:Y:S01]  /*7f00*/  FMUL.FTZ R6, R15, R7 ;  /* 0x000000070f067220 */ /* 0x000fe20000410000 */
[C---:B------:R-:W-:Y:S01]  /*7f10*/  FMUL.FTZ R145, R13.reuse, R147 ;  /* 0x000000930d917220 */ /* 0x040fe20000410000 */
[----:B------:R-:W-:Y:S01]  /*7f20*/  FADD.FTZ R142, R198, R151 ;  /* 0x00000097c68e7221 */ /* 0x000fe20000010000 */
[C---:B------:R-:W-:Y:S01]  /*7f30*/  FFMA.FTZ R121, R116.reuse, R7, R121 ;  /* 0x0000000774797223 */ /* 0x040fe20000010079 */
[----:B------:R-:W-:Y:S01]  /*7f40*/  FFMA.FTZ R6, R116, R3, -R6 ;  /* 0x0000000374067223 */ /* 0x000fe20000010806 */
[CC--:B------:R-:W-:Y:S01]  /*7f50*/  FFMA.FTZ R145, R14.reuse, R2.reuse, -R145 ;  /* 0x000000020e917223 */ /* 0x0c0fe20000010891 */
[----:B------:R-:W-:Y:S01]  /*7f60*/  FMUL.FTZ R151, R13, R2 ;  /* 0x000000020d977220 */ /* 0x000fe20000410000 */
[----:B------:R-:W-:Y:S01]  /*7f70*/  FADD.FTZ R2, RZ, R121 ;  /* 0x00000079ff027221 */ /* 0x000fe20000010000 */
[----:B------:R-:W-:Y:S01]  /*7f80*/  FFMA.FTZ R6, R73, R56, R6 ;  /* 0x0000003849067223 */ /* 0x000fe20000010006 */
[----:B------:R-:W-:Y:S01]  /*7f90*/  FMUL.FTZ R144, R195, R138 ;  /* 0x0000008ac3907220 */ /* 0x000fe20000410000 */
[C---:B------:R-:W-:Y:S01]  /*7fa0*/  FFMA.FTZ R151, R14.reuse, R147, R151 ;  /* 0x000000930e977223 */ /* 0x040fe20000010097 */
[C---:B------:R-:W-:Y:S01]  /*7fb0*/  FMUL.FTZ R3, R13.reuse, R2 ;  /* 0x000000020d037220 */ /* 0x040fe20000410000 */
[----:B------:R-:W-:Y:S01]  /*7fc0*/  FMUL.FTZ R147, R13, R6 ;  /* 0x000000060d937220 */ /* 0x000fe20000410000 */
[-C--:B------:R-:W-:Y:S01]  /*7fd0*/  FFMA.FTZ R169, R193, R142.reuse, -R144 ;  /* 0x0000008ec1a97223 */ /* 0x080fe20000010890 */
[----:B------:R-:W-:Y:S01]  /*7fe0*/  @UP0 UIADD3 UR34, UPT, UPT, UR20, -0x2, URZ ;  /* 0xfffffffe14220890 */ /* 0x000fe2000fffe0ff */
[----:B------:R-:W-:Y:S01]  /*7ff0*/  FMUL.FTZ R142, R195, R142 ;  /* 0x0000008ec38e7220 */ /* 0x000fe20000410000 */
[C---:B------:R-:W-:Y:S01]  /*8000*/  FFMA.FTZ R7, R14.reuse, R6, -R3 ;  /* 0x000000060e077223 */ /* 0x040fe20000010803 */
[----:B------:R-:W-:Y:S01]  /*8010*/  FFMA.FTZ R147, R14, R2, R147 ;  /* 0x000000020e937223 */ /* 0x000fe20000010093 */
[----:B0-----:R-:W-:Y:S01]  /*8020*/  @UP0 UIMAD UR34, UR34, UR36, UR8 ;  /* 0x00000024222202a4 */ /* 0x001fe2000f8e0208 */
[----:B------:R-:W-:Y:S01]  /*8030*/  FFMA.FTZ R144, R193, R138, R142 ;  /* 0x0000008ac1907223 */ /* 0x000fe2000001008e */
[----:B------:R-:W-:Y:S01]  /*8040*/  FFMA.FTZ R142, R72, R57, R7 ;  /* 0x00000039488e7223 */ /* 0x000fe20000010007 */
[----:B------:R-:W-:Y:S01]  /*8050*/  FADD.FTZ R147, RZ, R147 ;  /* 0x00000093ff937221 */ /* 0x000fe20000010000 */
[----:B------:R-:W-:Y:S01]  /*8060*/  @UP0 UIMAD.WIDE UR36, UR34, 0x10, UR4 ;  /* 0x00000010222408a5 */ /* 0x000fe2000f8e0204 */
[----:B------:R-:W-:Y:S01]  /*8070*/  CS2R R2, SRZ ;  /* 0x0000000000027805 */ /* 0x000fe2000001ff00 */
[C---:B------:R-:W-:Y:S01]  /*8080*/  FMUL.FTZ R165, R11.reuse, R142 ;  /* 0x0000008e0ba57220 */ /* 0x040fe20000410000 */
[-C--:B------:R-:W-:Y:S01]  /*8090*/  FMUL.FTZ R153, R11, R147.reuse ;  /* 0x000000930b997220 */ /* 0x080fe20000410000 */
[----:B------:R-:W-:Y:S01]  /*80a0*/  FFMA.FTZ R158, R177, R154, R158 ;  /* 0x0000009ab19e7223 */ /* 0x000fe2000001009e */
[----:B------:R-:W-:Y:S01]  /*80b0*/  FMUL.FTZ R138, R174, R156 ;  /* 0x0000009cae8a7220 */ /* 0x000fe20000410000 */
[----:B------:R-:W-:Y:S01]  /*80c0*/  MOV R6, UR36 ;  /* 0x0000002400067c02 */ /* 0x000fe20008000f00 */
[C---:B------:R-:W-:Y:S01]  /*80d0*/  FFMA.FTZ R165, R12.reuse, R147, R165 ;  /* 0x000000930ca57223 */ /* 0x040fe200000100a5 */
[----:B------:R-:W-:Y:S01]  /*80e0*/  MOV R7, UR37 ;  /* 0x0000002500077c02 */ /* 0x000fe20008000f00 */
[----:B------:R-:W-:Y:S01]  /*80f0*/  FFMA.FTZ R142, R12, R142, -R153 ;  /* 0x0000008e0c8e7223 */ /* 0x000fe20000010899 */
[----:B------:R-:W-:Y:S01]  /*8100*/  FMUL.FTZ R196, R209, UR49 ;  /* 0x00000031d1c47c20 */ /* 0x000fe20008410000 */
[-C--:B------:R-:W-:Y:S01]  /*8110*/  FFMA.FTZ R138, R175, R158.reuse, R138 ;  /* 0x0000009eaf8a7223 */ /* 0x080fe2000001008a */
[----:B------:R-:W-:Y:S01]  /*8120*/  FADD.FTZ R165, RZ, R165 ;  /* 0x000000a5ffa57221 */ /* 0x000fe20000010000 */
[----:B------:R-:W-:Y:S01]  /*8130*/  FMUL.FTZ R158, R174, R158 ;  /* 0x0000009eae9e7220 */ /* 0x000fe20000410000 */
[----:B------:R0:W2:Y:S01]  /*8140*/  @P2 LDG.E.64 R2, desc[UR30][R6.64+0x8] ;  /* 0x0000081e06022981 */ /* 0x0000a2000c1e1b00 */
[----:B------:R-:W-:Y:S01]  /*8150*/  FFMA.FTZ R153, R75, R58, R142 ;  /* 0x0000003a4b997223 */ /* 0x000fe2000001008e */
[----:B------:R-:W-:Y:S01]  /*8160*/  FFMA.FTZ R196, R211, UR48, -R196 ;  /* 0x00000030d3c47c23 */ /* 0x000fe200080108c4 */
[----:B------:R-:W-:Y:S01]  /*8170*/  FADD.FTZ R154, R194, R169 ;  /* 0x000000a9c29a7221 */ /* 0x000fe20000010000 */
[C---:B------:R-:W-:Y:S01]  /*8180*/  FMUL.FTZ R169, R146.reuse, R165 ;  /* 0x000000a592a97220 */ /* 0x040fe20000410000 */
[----:B------:R-:W-:Y:S01]  /*8190*/  FFMA.FTZ R121, R175, R156, -R158 ;  /* 0x0000009caf797223 */ /* 0x000fe2000001089e */
[----:B------:R-:W-:Y:S01]  /*81a0*/  FMUL.FTZ R142, R146, R153 ;  /* 0x00000099928e7220 */ /* 0x000fe20000410000 */
[----:B------:R-:W-:Y:S01]  /*81b0*/  FMUL.FTZ R147, R11, R151 ;  /* 0x000000970b937220 */ /* 0x000fe20000410000 */
[----:B------:R-:W-:Y:S01]  /*81c0*/  FFMA.FTZ R144, R113, R196, R144 ;  /* 0x000000c471907223 */ /* 0x000fe20000010090 */
[----:B------:R-:W-:Y:S01]  /*81d0*/  FMUL.FTZ R156, R182, R154 ;  /* 0x0000009ab69c7220 */ /* 0x000fe20000410000 */
[C---:B------:R-:W-:Y:S01]  /*81e0*/  FFMA.FTZ R169, R148.reuse, R153, -R169 ;  /* 0x0000009994a97223 */ /* 0x040fe200000108a9 */
[----:B------:R-:W-:Y:S01]  /*81f0*/  FFMA.FTZ R142, R148, R165, R142 ;  /* 0x000000a5948e7223 */ /* 0x000fe2000001008e */
[-C--:B------:R-:W-:Y:S01]  /*8200*/  FFMA.FTZ R147, R12, R145.reuse, -R147 ;  /* 0x000000910c937223 */ /* 0x080fe20000010893 */
[-C--:B------:R-:W-:Y:S01]  /*8210*/  FFMA.FTZ R173, R181, R144.reuse, R156 ;  /* 0x00000090b5ad7223 */ /* 0x080fe2000001009c */
[----:B------:R-:W-:Y:S01]  /*8220*/  FMUL.FTZ R145, R11, R145 ;  /* 0x000000910b917220 */ /* 0x000fe20000410000 */
[----:B------:R-:W-:Y:S01]  /*8230*/  FMUL.FTZ R144, R182, R144 ;  /* 0x00000090b6907220 */ /* 0x000fe20000410000 */
[----:B0-----:R-:W-:Y:S01]  /*8240*/  FFMA.FTZ R6, R74, R59, R169 ;  /* 0x0000003b4a067223 */ /* 0x001fe200000100a9 */
[----:B------:R-:W-:Y:S01]  /*8250*/  FADD.FTZ R142, RZ, R142 ;  /* 0x0000008eff8e7221 */ /* 0x000fe20000010000 */
[----:B------:R-:W-:Y:S01]  /*8260*/  FMUL.FTZ R156, R208, UR49 ;  /* 0x00000031d09c7c20 */ /* 0x000fe20008410000 */
[----:B------:R-:W-:Y:S01]  /*8270*/  FFMA.FTZ R145, R12, R151, R145 ;  /* 0x000000970c917223 */ /* 0x000fe20000010091 */
[----:B------:R-:W-:Y:S01]  /*8280*/  FFMA.FTZ R154, R181, R154, -R144 ;  /* 0x0000009ab59a7223 */ /* 0x000fe20000010890 */
[C---:B------:R-:W-:Y:S01]  /*8290*/  FMUL.FTZ R144, R141.reuse, R6 ;  /* 0x000000068d907220 */ /* 0x040fe20000410000 */
[-C--:B------:R-:W-:Y:S01]  /*82a0*/  FMUL.FTZ R151, R141, R142.reuse ;  /* 0x0000008e8d977220 */ /* 0x080fe20000410000 */
[----:B------:R-:W-:Y:S01]  /*82b0*/  FFMA.FTZ R197, R139, UR48, -R156 ;  /* 0x000000308bc57c23 */ /* 0x000fe2000801089c */
[----:B------:R-:W-:Y:S01]  /*82c0*/  FMUL.FTZ R7, R146, R145 ;  /* 0x0000009192077220 */ /* 0x000fe20000410000 */
[C---:B------:R-:W-:Y:S01]  /*82d0*/  FFMA.FTZ R144, R143.reuse, R142, R144 ;  /* 0x0000008e8f907223 */ /* 0x040fe20000010090 */
[----:B------:R-:W-:Y:S01]  /*82e0*/  FFMA.FTZ R142, R143, R6, -R151 ;  /* 0x000000068f8e7223 */ /* 0x000fe20000010897 */
[----:B------:R-:W-:Y:S01]  /*82f0*/  FFMA.FTZ R156, R112, R197, R173 ;  /* 0x000000c5709c7223 */ /* 0x000fe200000100ad */
[-C--:B------:R-:W-:Y:S01]  /*8300*/  FFMA.FTZ R6, R148, R147.reuse, -R7 ;  /* 0x0000009394067223 */ /* 0x080fe20000010807 */
[----:B------:R-:W-:Y:S01]  /*8310*/  FMUL.FTZ R147, R146, R147 ;  /* 0x0000009392937220 */ /* 0x000fe20000410000 */
[----:B------:R-:W-:Y:S01]  /*8320*/  FADD.FTZ R154, R189, R154 ;  /* 0x0000009abd9a7221 */ /* 0x000fe20000010000 */
[----:B------:R-:W-:Y:S01]  /*8330*/  FMUL.FTZ R158, R179, R156 ;  /* 0x0000009cb39e7220 */ /* 0x000fe20000410000 */
[----:B------:R-:W-:Y:S01]  /*8340*/  FFMA.FTZ R7, R77, R60, R142 ;  /* 0x0000003c4d077223 */ /* 0x000fe2000001008e */
[----:B------:R-:W-:Y:S01]  /*8350*/  FFMA.FTZ R142, R148, R145, R147 ;  /* 0x00000091948e7223 */ /* 0x000fe20000010093 */
[----:B------:R-:W-:Y:S01]  /*8360*/  FADD.FTZ R145, RZ, R144 ;  /* 0x00000090ff917221 */ /* 0x000fe20000010000 */
[-C--:B------:R-:W-:Y:S01]  /*8370*/  FFMA.FTZ R153, R177, R154.reuse, -R158 ;  /* 0x0000009ab1997223 */ /* 0x080fe2000001089e */
[C---:B------:R-:W-:Y:S01]  /*8380*/  FMUL.FTZ R147, R150.reuse, R7 ;  /* 0x0000000796937220 */ /* 0x040fe20000410000 */
        /* <DEDUP_REMOVED lines=8> */
[----:B------:R-:W-:Y:S02]  /*8410*/  FFMA.FTZ R145, R76, R61, R145 ;  /* 0x0000003d4c917223 */ /* 0x000fe40000010091 */
[----:B------:R-:W-:Y:S01]  /*8420*/  FMUL.FTZ R154, R170, R144 ;  /* 0x00000090aa9a7220 */ /* 0x000fe20000410000 */
[----:B------:R-:W-:Y:S01]  /*8430*/  FFMA.FTZ R158, R177, R156, R158 ;  /* 0x0000009cb19e7223 */ /* 0x000fe2000001009e */
[----:B------:R-:W-:Y:S01]  /*8440*/  FFMA.FTZ R192, R124, UR48, -R151 ;  /* 0x000000307cc07c23 */ /* 0x000fe20008010897 */
[-C--:B------:R-:W-:Y:S01]  /*8450*/  FMUL.FTZ R151, R170, R145.reuse ;  /* 0x00000091aa977220 */ /* 0x080fe20000410000 */
[----:B------:R-:W-:Y:S01]  /*8460*/  FFMA.FTZ R154, R171, R145, -R154 ;  /* 0x00000091ab9a7223 */ /* 0x000fe2000001089a */
[----:B------:R-:W-:Y:S01]  /*8470*/  FMUL.FTZ R6, R141, R6 ;  /* 0x000000068d067220 */ /* 0x000fe20000410000 */
[----:B------:R-:W-:Y:S01]  /*8480*/  FADD.FTZ R153, R188, R153 ;  /* 0x00000099bc997221 */ /* 0x000fe20000010000 */
[----:B------:R-:W-:Y:S01]  /*8490*/  FFMA.FTZ R158, R111, R192, R158 ;  /* 0x000000c06f9e7223 */ /* 0x000fe2000001009e */
[----:B------:R-:W-:Y:S01]  /*84a0*/  FFMA.FTZ R151, R171, R144, R151 ;  /* 0x00000090ab977223 */ /* 0x000fe20000010097 */
[----:B------:R-:W-:Y:S01]  /*84b0*/  FFMA.FTZ R154, R79, R62, R154 ;  /* 0x0000003e4f9a7223 */ /* 0x000fe2000001009a */
[----:B------:R-:W-:Y:S01]  /*84c0*/  FFMA.FTZ R147, R143, R142, R6 ;  /* 0x0000008e8f937223 */ /* 0x000fe20000010006 */
[CC--:B------:R-:W-:Y:S01]  /*84d0*/  FMUL.FTZ R142, R174.reuse, R153.reuse ;  /* 0x00000099ae8e7220 */ /* 0x0c0fe20000410000 */
[C---:B------:R-:W-:Y:S01]  /*84e0*/  FMUL.FTZ R144, R174.reuse, R158 ;  /* 0x0000009eae907220 */ /* 0x040fe20000410000 */
[----:B------:R-:W-:Y:S01]  /*84f0*/  FADD.FTZ R151, RZ, R151 ;  /* 0x00000097ff977221 */ /* 0x000fe20000010000 */
[C---:B------:R-:W-:Y:S01]  /*8500*/  FMUL.FTZ R6, R174.reuse, R154 ;  /* 0x0000009aae067220 */ /* 0x040fe20000410000 */
[C---:B------:R-:W-:Y:S01]  /*8510*/  FFMA.FTZ R145, R175.reuse, R158, R142 ;  /* 0x0000009eaf917223 */ /* 0x040fe2000001008e */
[C---:B------:R-:W-:Y:S01]  /*8520*/  FFMA.FTZ R142, R175.reuse, R153, -R144 ;  /* 0x00000099af8e7223 */ /* 0x040fe20000010890 */
[-C--:B------:R-:W-:Y:S01]  /*8530*/  FMUL.FTZ R153, R174, R151.reuse ;  /* 0x00000097ae997220 */ /* 0x080fe20000410000 */
[C---:B------:R-:W-:Y:S01]  /*8540*/  FFMA.FTZ R144, R175.reuse, R151, R6 ;  /* 0x00000097af907223 */ /* 0x040fe20000010006 */
[C---:B------:R-:W-:Y:S01]  /*8550*/  FMUL.FTZ R151, R150.reuse, R7 ;  /* 0x0000000796977220 */ /* 0x040fe20000410000 */
[-C--:B------:R-:W-:Y:S01]  /*8560*/  FMUL.FTZ R6, R150, R147.reuse ;  /* 0x0000009396067220 */ /* 0x080fe20000410000 */
[----:B------:R-:W-:Y:S01]  /*8570*/  FFMA.FTZ R153, R175, R154, -R153 ;  /* 0x0000009aaf997223 */ /* 0x000fe20000010899 */
[----:B------:R-:W-:Y:S01]  /*8580*/  FADD.FTZ R158, RZ, R144 ;  /* 0x00000090ff9e7221 */ /* 0x000fe20000010000 */
[C---:B------:R-:W-:Y:S01]  /*8590*/  FFMA.FTZ R151, R152.reuse, R147, R151 ;  /* 0x0000009398977223 */ /* 0x040fe20000010097 */
[----:B------:R-:W-:Y:S01]  /*85a0*/  FFMA.FTZ R6, R152, R7, -R6 ;  /* 0x0000000798067223 */ /* 0x000fe20000010806 */
[----:B------:R-:W-:Y:S01]  /*85b0*/  FFMA.FTZ R156, R78, R63, R153 ;  /* 0x0000003f4e9c7223 */ /* 0x000fe20000010099 */
        /* <DEDUP_REMOVED lines=8> */
[----:B------:R-:W-:Y:S01]  /*8640*/  FFMA.FTZ R162, R81, R64, R162 ;  /* 0x0000004051a27223 */ /* 0x000fe200000100a2 */
[C---:B------:R-:W-:Y:S01]  /*8650*/  FMUL.FTZ R6, R174.reuse, R144 ;  /* 0x00000090ae067220 */ /* 0x040fe20000410000 */
[----:B------:R-:W-:Y:S01]  /*8660*/  FMUL.FTZ R7, R174, R154 ;  /* 0x0000009aae077220 */ /* 0x000fe20000410000 */
[----:B------:R-:W-:Y:S01]  /*8670*/  FADD.FTZ R158, RZ, R158 ;  /* 0x0000009eff9e7221 */ /* 0x000fe20000010000 */
[C---:B------:R-:W-:Y:S01]  /*8680*/  FMUL.FTZ R156, R182.reuse, R162 ;  /* 0x000000a2b69c7220 */ /* 0x040fe20000410000 */
[C---:B------:R-:W-:Y:S01]  /*8690*/  FFMA.FTZ R6, R175.reuse, R154, R6 ;  /* 0x0000009aaf067223 */ /* 0x040fe20000010006 */
[----:B------:R-:W-:Y:S01]  /*86a0*/  FFMA.FTZ R144, R175, R144, -R7 ;  /* 0x00000090af907223 */ /* 0x000fe20000010807 */
[-C--:B------:R-:W-:Y:S01]  /*86b0*/  FMUL.FTZ R147, R182, R158.reuse ;  /* 0x0000009eb6937220 */ /* 0x080fe20000410000 */
[----:B------:R-:W-:Y:S01]  /*86c0*/  FFMA.FTZ R156, R181, R158, R156 ;  /* 0x0000009eb59c7223 */ /* 0x000fe2000001009c */
[C---:B------:R-:W-:Y:S01]  /*86d0*/  FMUL.FTZ R154, R179.reuse, R6 ;  /* 0x00000006b39a7220 */ /* 0x040fe20000410000 */
[----:B------:R-:W-:Y:S01]  /*86e0*/  FMUL.FTZ R7, R179, R144 ;  /* 0x00000090b3077220 */ /* 0x000fe20000410000 */
[----:B------:R-:W-:Y:S01]  /*86f0*/  FFMA.FTZ R147, R181, R162, -R147 ;  /* 0x000000a2b5937223 */ /* 0x000fe20000010893 */
        /* <DEDUP_REMOVED lines=9> */
[C---:B------:R-:W-:Y:S01]  /*8790*/  FFMA.FTZ R6, R181.reuse, R7, R6 ;  /* 0x00000007b5067223 */ /* 0x040fe20000010006 */
[----:B------:R-:W-:Y:S01]  /*87a0*/  FFMA.FTZ R154, R181, R154, -R147 ;  /* 0x0000009ab59a7223 */ /* 0x000fe20000010893 */
[----:B------:R-:W-:Y:S01]  /*87b0*/  FFMA.FTZ R151, R193, R156, R151 ;  /* 0x0000009cc1977223 */ /* 0x000fe20000010097 */
[----:B------:R-:W-:Y:S01]  /*87c0*/  FFMA.FTZ R158, R83, R66, R158 ;  /* 0x00000042539e7223 */ /* 0x000fe2000001009e */
[C---:B------:R-:W-:Y:S01]  /*87d0*/  FMUL.FTZ R144, R195.reuse, R6 ;  /* 0x00000006c3907220 */ /* 0x040fe20000410000 */
[----:B------:R-:W-:Y:S01]  /*87e0*/  FMUL.FTZ R7, R195, R154 ;  /* 0x0000009ac3077220 */ /* 0x000fe20000410000 */
[----:B------:R-:W-:Y:S01]  /*87f0*/  FADD.FTZ R156, RZ, R151 ;  /* 0x00000097ff9c7221 */ /* 0x000fe20000010000 */
[----:B------:R-:W-:Y:S01]  /*8800*/  FMUL.FTZ R162, R203, R158 ;  /* 0x0000009ecba27220 */ /* 0x000fe20000410000 */
[C---:B------:R-:W-:Y:S01]  /*8810*/  FFMA.FTZ R144, R193.reuse, R154, -R144 ;  /* 0x0000009ac1907223 */ /* 0x040fe20000010890 */
[----:B------:R-:W-:Y:S01]  /*8820*/  FFMA.FTZ R154, R193, R6, R7 ;  /* 0x00000006c19a7223 */ /* 0x000fe20000010007 */
[-C--:B------:R-:W-:Y:S01]  /*8830*/  FMUL.FTZ R7, R203, R156.reuse ;  /* 0x0000009ccb077220 */ /* 0x080fe20000410000 */
[----:B------:R-:W-:Y:S01]  /*8840*/  FFMA.FTZ R162, R201, R156, R162 ;  /* 0x0000009cc9a27223 */ /* 0x000fe200000100a2 */
[----:B------:R-:W-:-:S02]  /*8850*/  FMUL.FTZ R156, R167, UR49 ;  /* 0x00000031a79c7c20 */ /* 0x000fc40008410000 */
[----:B------:R-:W-:Y:S01]  /*8860*/  FFMA.FTZ R7, R201, R158, -R7 ;  /* 0x0000009ec9077223 */ /* 0x000fe20000010807 */
[----:B------:R-:W-:Y:S01]  /*8870*/  FADD.FTZ R6, RZ, R162 ;  /* 0x000000a2ff067221 */ /* 0x000fe20000010000 */
[----:B------:R-:W-:Y:S01]  /*8880*/  FMUL.FTZ R172, R170, R121 ;  /* 0x00000079aaac7220 */ /* 0x000fe20000410000 */
[----:B------:R-:W-:Y:S01]  /*8890*/  FFMA.FTZ R191, R125, UR48, -R156 ;  /* 0x000000307dbf7c23 */ /* 0x000fe2000801089c */
[----:B------:R-:W-:Y:S01]  /*88a0*/  FFMA.FTZ R7, R82, R67, R7 ;  /* 0x0000004352077223 */ /* 0x000fe20000010007 */
[-C--:B------:R-:W-:Y:S01]  /*88b0*/  FMUL.FTZ R156, R170, R138.reuse ;  /* 0x0000008aaa9c7220 */ /* 0x080fe20000410000 */
[----:B------:R-:W0:Y:S01]  /*88c0*/  SHFL.UP PT, R147, R6, 0x1, RZ ;  /* 0x0420000006937989 */ /* 0x000e2200000e00ff */
[----:B------:R-:W-:Y:S01]  /*88d0*/  FFMA.FTZ R153, R171, R138, R172 ;  /* 0x0000008aab997223 */ /* 0x000fe200000100ac */
[----:B------:R-:W-:Y:S01]  /*88e0*/  FMUL.FTZ R138, R203, R144 ;  /* 0x00000090cb8a7220 */ /* 0x000fe20000410000 */
[----:B------:R-:W-:Y:S02]  /*88f0*/  FFMA.FTZ R151, R110, R191, R145 ;  /* 0x000000bf6e977223 */ /* 0x000fe40000010091 */
[----:B------:R-:W1:Y:S01]  /*8900*/  SHFL.UP PT, R145, R7, 0x1, RZ ;  /* 0x0420000007917989 */ /* 0x000e6200000e00ff */
[-C--:B------:R-:W-:Y:S01]  /*8910*/  FFMA.FTZ R138, R201, R154.reuse, R138 ;  /* 0x0000009ac98a7223 */ /* 0x080fe2000001008a */
[----:B------:R-:W-:Y:S01]  /*8920*/  FMUL.FTZ R154, R203, R154 ;  /* 0x0000009acb9a7220 */ /* 0x000fe20000410000 */
[----:B------:R-:W-:Y:S01]  /*8930*/  FADD.FTZ R142, R185, R142 ;  /* 0x0000008eb98e7221 */ /* 0x000fe20000010000 */
[----:B------:R-:W-:Y:S01]  /*8940*/  FFMA.FTZ R165, R171, R121, -R156 ;  /* 0x00000079aba57223 */ /* 0x000fe2000001089c */
[----:B------:R-:W-:Y:S01]  /*8950*/  FMUL.FTZ R158, R170, R151 ;  /* 0x00000097aa9e7220 */ /* 0x000fe20000410000 */
[----:B------:R-:W-:-:S02]  /*8960*/  FFMA.FTZ R121, R201, R144, -R154 ;  /* 0x00000090c9797223 */ /* 0x000fc4000001089a */
[----:B------:R-:W3:Y:S01]  /*8970*/  SHFL.UP PT, R144, R138, 0x1, RZ ;  /* 0x042000008a907989 */ /* 0x000ee200000e00ff */
[-C--:B------:R-:W-:Y:S01]  /*8980*/  FMUL.FTZ R156, R170, R142.reuse ;  /* 0x0000008eaa9c7220 */ /* 0x080fe20000410000 */
[C---:B------:R-:W-:Y:S02]  /*8990*/  FFMA.FTZ R169, R171.reuse, R142, -R158 ;  /* 0x0000008eaba97223 */ /* 0x040fe4000001089e */
[----:B------:R-:W4:Y:S01]  /*89a0*/  SHFL.UP PT, R142, R121, 0x1, RZ ;  /* 0x04200000798e7989 */ /* 0x000f2200000e00ff */
[----:B------:R-:W-:Y:S01]  /*89b0*/  FFMA.FTZ R156, R171, R151, R156 ;  /* 0x00000097ab9c7223 */ /* 0x000fe2000001009c */
[----:B------:R-:W-:Y:S01]  /*89c0*/  FMUL.FTZ R151, R166, UR49 ;  /* 0x00000031a6977c20 */ /* 0x000fe20008410000 */
[----:B------:R-:W-:Y:S01]  /*89d0*/  ISETP.GE.AND P2, PT, R18, 0x1, PT ;  /* 0x000000011200780c */ /* 0x000fe20003f46270 */
[C---:B------:R-:W-:Y:S01]  /*89e0*/  FMUL.FTZ R173, R150.reuse, R165 ;  /* 0x000000a596ad7220 */ /* 0x040fe20000410000 */
[----:B------:R-:W-:Y:S01]  /*89f0*/  FMUL.FTZ R154, R150, R153 ;  /* 0x00000099969a7220 */ /* 0x000fe20000410000 */
[----:B------:R-:W-:Y:S01]  /*8a00*/  FFMA.FTZ R186, R126, UR48, -R151 ;  /* 0x000000307eba7c23 */ /* 0x000fe20008010897 */
[----:B0-----:R-:W-:Y:S01]  /*8a10*/  FMUL.FTZ R151, R121, R147 ;  /* 0x0000009379977220 */ /* 0x001fe20000410000 */
[----:B------:R-:W-:Y:S01]  /*8a20*/  FADD.FTZ R169, R184, R169 ;  /* 0x000000a9b8a97221 */ /* 0x000fe20000010000 */
[C---:B------:R-:W-:Y:S01]  /*8a30*/  FFMA.FTZ R158, R152.reuse, R153, R173 ;  /* 0x00000099989e7223 */ /* 0x040fe200000100ad */
[----:B------:R-:W-:Y:S01]  /*8a40*/  FFMA.FTZ R162, R152, R165, -R154 ;  /* 0x000000a598a27223 */ /* 0x000fe2000001089a */
[----:B------:R-:W-:Y:S01]  /*8a50*/  FFMA.FTZ R153, R109, R186, R156 ;  /* 0x000000ba6d997223 */ /* 0x000fe2000001009c */
[C---:B-1----:R-:W-:Y:S01]  /*8a60*/  FFMA.FTZ R151, R138.reuse, R145, R151 ;  /* 0x000000918a977223 */ /* 0x042fe20000010097 */
[----:B------:R-:W-:Y:S01]  /*8a70*/  FMUL.FTZ R154, R138, R147 ;  /* 0x000000938a9a7220 */ /* 0x000fe20000410000 */
[C---:B------:R-:W-:Y:S01]  /*8a80*/  FMUL.FTZ R147, R150.reuse, R169 ;  /* 0x000000a996937220 */ /* 0x040fe20000410000 */
[----:B------:R-:W-:Y:S01]  /*8a90*/  FMUL.FTZ R156, R150, R153 ;  /* 0x00000099969c7220 */ /* 0x000fe20000410000 */
[----:B------:R-:W-:Y:S01]  /*8aa0*/  @P2 FADD.FTZ R6, R6, R151 ;  /* 0x0000009706062221 */ /* 0x000fe20000010000 */
[C---:B------:R-:W-:Y:S01]  /*8ab0*/  FFMA.FTZ R154, R121.reuse, R145, -R154 ;  /* 0x00000091799a7223 */ /* 0x040fe2000001089a */
[C---:B------:R-:W-:Y:S01]  /*8ac0*/  FFMA.FTZ R153, R152.reuse, R153, R147 ;  /* 0x0000009998997223 */ /* 0x040fe20000010093 */
[----:B------:R-:W-:Y:S01]  /*8ad0*/  FFMA.FTZ R169, R152, R169, -R156 ;  /* 0x000000a998a97223 */ /* 0x000fe2000001089c */
[-C--:B---3--:R-:W-:Y:S01]  /*8ae0*/  FMUL.FTZ R145, R121, R144.reuse ;  /* 0x0000009079917220 */ /* 0x088fe20000410000 */
[----:B------:R-:W-:Y:S01]  /*8af0*/  @P2 FADD.FTZ R7, R7, R154 ;  /* 0x0000009a07072221 */ /* 0x000fe20000010000 */
[----:B------:R-:W0:Y:S01]  /*8b00*/  SHFL.UP PT, R147, R6, 0x2, RZ ;  /* 0x0440000006937989 */ /* 0x000e2200000e00ff */
[----:B------:R-:W-:Y:S01]  /*8b10*/  FMUL.FTZ R156, R140, UR49 ;  /* 0x000000318c9c7c20 */ /* 0x000fe20008410000 */
[C---:B------:R-:W-:Y:S01]  /*8b20*/  FMUL.FTZ R154, R138.reuse, R144 ;  /* 0x000000908a9a7220 */ /* 0x040fe20000410000 */
[----:B----4-:R-:W-:-:S02]  /*8b30*/  @P2 FFMA.FTZ R138, R138, R142, R145 ;  /* 0x0000008e8a8a2223 */ /* 0x010fc40000010091 */
[----:B------:R-:W-:Y:S01]  /*8b40*/  FFMA.FTZ R187, R127, UR48, -R156 ;  /* 0x000000307fbb7c23 */ /* 0x000fe2000801089c */
[----:B------:R-:W1:Y:S01]  /*8b50*/  SHFL.UP PT, R145, R7, 0x2, RZ ;  /* 0x0440000007917989 */ /* 0x000e6200000e00ff */
[----:B------:R-:W-:Y:S01]  /*8b60*/  @P2 FFMA.FTZ R121, R121, R142, -R154 ;  /* 0x0000008e79792223 */ /* 0x000fe2000001089a */
[----:B------:R-:W-:Y:S01]  /*8b70*/  FMUL.FTZ R151, R129, UR48 ;  /* 0x0000003081977c20 */ /* 0x000fe20008410000 */
[----:B------:R-:W-:Y:S01]  /*8b80*/  FFMA.FTZ R154, R108, R187, R153 ;  /* 0x000000bb6c9a7223 */ /* 0x000fe20000010099 */
[----:B------:R-:W-:Y:S01]  /*8b90*/  FADD.FTZ R156, R176, R169 ;  /* 0x000000a9b09c7221 */ /* 0x000fe20000010000 */
[----:B------:R-:W3:Y:S01]  /*8ba0*/  SHFL.UP PT, R144, R138, 0x2, RZ ;  /* 0x044000008a907989 */ /* 0x000ee200000e00ff */
[----:B------:R-:W-:Y:S01]  /*8bb0*/  FFMA.FTZ R178, R128, UR49, R151 ;  /* 0x0000003180b27c23 */ /* 0x000fe20008010097 */
[C---:B------:R-:W-:Y:S01]  /*8bc0*/  FMUL.FTZ R172, R141.reuse, R154 ;  /* 0x0000009a8dac7220 */ /* 0x040fe20000410000 */
[-C--:B------:R-:W-:Y:S01]  /*8bd0*/  FMUL.FTZ R151, R141, R156.reuse ;  /* 0x0000009c8d977220 */ /* 0x080fe20000410000 */
[----:B------:R-:W4:Y:S02]  /*8be0*/  SHFL.UP PT, R142, R121, 0x2, RZ ;  /* 0x04400000798e7989 */ /* 0x000f2400000e00ff */
[C---:B------:R-:W-:Y:S01]  /*8bf0*/  FFMA.FTZ R172, R143.reuse, R156, -R172 ;  /* 0x0000009c8fac7223 */ /* 0x040fe200000108ac */
[----:B------:R-:W-:Y:S01]  /*8c00*/  FFMA.FTZ R156, R143, R154, R151 ;  /* 0x0000009a8f9c7223 */ /* 0x000fe20000010097 */
[----:B------:R-:W-:Y:S01]  /*8c10*/  FMUL.FTZ R154, R141, R162 ;  /* 0x000000a28d9a7220 */ /* 0x000fe20000410000 */
[----:B------:R-:W-:-:S03]  /*8c20*/  ISETP.GE.AND P2, PT, R18, 0x2, PT ;  /* 0x000000021200780c */ /* 0x000fc60003f46270 */
[----:B------:R-:W-:Y:S01]  /*8c30*/  FFMA.FTZ R151, R143, R158, R154 ;  /* 0x0000009e8f977223 */ /* 0x000fe2000001009a */
[CC--:B0-----:R-:W-:Y:S01]  /*8c40*/  FMUL.FTZ R154, R138.reuse, R147.reuse ;  /* 0x000000938a9a7220 */ /* 0x0c1fe20000410000 */
[----:B------:R-:W-:Y:S01]  /*8c50*/  FMUL.FTZ R147, R121, R147 ;  /* 0x0000009379937220 */ /* 0x000fe20000410000 */
[----:B------:R-:W-:Y:S01]  /*8c60*/  FMUL.FTZ R169, R107, -R178 ;  /* 0x800000b26ba97220 */ /* 0x000fe20000410000 */
[----:B------:R-:W-:Y:S02]  /*8c70*/  FMUL.FTZ R153, R129, UR49 ;  /* 0x0000003181997c20 */ /* 0x000fe40008410000 */
[-C--:B-1----:R-:W-:Y:S01]  /*8c80*/  FFMA.FTZ R147, R138, R145.reuse, R147 ;  /* 0x000000918a937223 */ /* 0x082fe20000010093 */
[----:B------:R-:W-:Y:S01]  /*8c90*/  FADD.FTZ R169, R169, R172 ;  /* 0x000000aca9a97221 */ /* 0x000fe20000010000 */
[----:B------:R-:W-:Y:S01]  /*8ca0*/  FFMA.FTZ R180, R128, UR48, -R153 ;  /* 0x0000003080b47c23 */ /* 0x000fe20008010899 */
[----:B------:R-:W-:Y:S01]  /*8cb0*/  FFMA.FTZ R154, R121, R145, -R154 ;  /* 0x00000091799a7223 */ /* 0x000fe2000001089a */
[----:B------:R-:W-:Y:S01]  /*8cc0*/  @P2 FADD.FTZ R6, R6, R147 ;  /* 0x0000009306062221 */ /* 0x000fe20000010000 */
[----:B------:R-:W-:Y:S01]  /*8cd0*/  FMUL.FTZ R173, R146, R169 ;  /* 0x000000a992ad7220 */ /* 0x000fe20000410000 */
[----:B------:R-:W-:Y:S01]  /*8ce0*/  FFMA.FTZ R165, R107, R180, R156 ;  /* 0x000000b46ba57223 */ /* 0x000fe2000001009c */
[-C--:B---3--:R-:W-:Y:S01]  /*8cf0*/  FMUL.FTZ R145, R121, R144.reuse ;  /* 0x0000009079917220 */ /* 0x088fe20000410000 */
[----:B------:R-:W-:Y:S01]  /*8d00*/  @P2 FADD.FTZ R7, R7, R154 ;  /* 0x0000009a07072221 */ /* 0x000fe20000010000 */
[----:B------:R-:W0:Y:S01]  /*8d10*/  SHFL.UP PT, R147, R6, 0x4, RZ ;  /* 0x0480000006937989 */ /* 0x000e2200000e00ff */
[-C--:B------:R-:W-:Y:S01]  /*8d20*/  FFMA.FTZ R173, R148, R165.reuse, R173 ;  /* 0x000000a594ad7223 */ /* 0x080fe200000100ad */
[----:B------:R-:W-:Y:S01]  /*8d30*/  FMUL.FTZ R165, R146, R165 ;  /* 0x000000a592a57220 */ /* 0x000fe20000410000 */
[C---:B------:R-:W-:Y:S01]  /*8d40*/  FMUL.FTZ R144, R138.reuse, R144 ;  /* 0x000000908a907220 */ /* 0x040fe20000410000 */
[----:B----4-:R-:W-:Y:S01]  /*8d50*/  @P2 FFMA.FTZ R138, R138, R142, R145 ;  /* 0x0000008e8a8a2223 */ /* 0x010fe20000010091 */
[----:B------:R-:W-:Y:S01]  /*8d60*/  FMUL.FTZ R158, R141, R158 ;  /* 0x0000009e8d9e7220 */ /* 0x000fe20000410000 */
[----:B------:R-:W1:Y:S01]  /*8d70*/  SHFL.UP PT, R145, R7, 0x4, RZ ;  /* 0x0480000007917989 */ /* 0x000e6200000e00ff */
[----:B------:R-:W-:Y:S01]  /*8d80*/  FFMA.FTZ R156, R148, R169, -R165 ;  /* 0x000000a9949c7223 */ /* 0x000fe200000108a5 */
[----:B------:R-:W-:Y:S01]  /*8d90*/  @P2 FFMA.FTZ R121, R121, R142, -R144 ;  /* 0x0000008e79792223 */ /* 0x000fe20000010890 */
[----:B------:R-:W-:Y:S01]  /*8da0*/  FMUL.FTZ R165, R164, UR48 ;  /* 0x00000030a4a57c20 */ /* 0x000fe20008410000 */
[----:B------:R-:W-:Y:S01]  /*8db0*/  FFMA.FTZ R153, R143, R162, -R158 ;  /* 0x000000a28f997223 */ /* 0x000fe2000001089e */
[----:B------:R-:W3:Y:S02]  /*8dc0*/  SHFL.UP PT, R144, R138, 0x4, RZ ;  /* 0x048000008a907989 */ /* 0x000ee400000e00ff */
[----:B------:R-:W-:Y:S01]  /*8dd0*/  FFMA.FTZ R183, R130, UR49, R165 ;  /* 0x0000003182b77c23 */ /* 0x000fe200080100a5 */
[C---:B------:R-:W-:Y:S01]  /*8de0*/  FMUL.FTZ R165, R146.reuse, R153 ;  /* 0x0000009992a57220 */ /* 0x040fe20000410000 */
[----:B------:R-:W4:Y:S01]  /*8df0*/  SHFL.UP PT, R142, R121, 0x4, RZ ;  /* 0x04800000798e7989 */ /* 0x000f2200000e00ff */
[----:B------:R-:W-:-:S02]  /*8e00*/  FMUL.FTZ R154, R146, R151 ;  /* 0x00000097929a7220 */ /* 0x000fc40000410000 */
[----:B------:R-:W-:Y:S01]  /*8e10*/  FFMA.FTZ R165, R148, R151, R165 ;  /* 0x0000009794a57223 */ /* 0x000fe200000100a5 */
[----:B------:R-:W-:Y:S01]  /*8e20*/  ISETP.GE.AND P2, PT, R18, 0x4, PT ;  /* 0x000000041200780c */ /* 0x000fe20003f46270 */
[----:B------:R-:W-:Y:S02]  /*8e30*/  FFMA.FTZ R154, R148, R153, -R154 ;  /* 0x00000099949a7223 */ /* 0x000fe4000001089a */
[----:B------:R-:W-:Y:S01]  /*8e40*/  FMUL.FTZ R153, R11, R165 ;  /* 0x000000a50b997220 */ /* 0x000fe20000410000 */
[----:B------:R-:W-:-:S03]  /*8e50*/  FMUL.FTZ R169, R164, UR49 ;  /* 0x00000031a4a97c20 */ /* 0x000fc60008410000 */
[-C--:B------:R-:W-:Y:S01]  /*8e60*/  FFMA.FTZ R158, R12, R154.reuse, -R153 ;  /* 0x0000009a0c9e7223 */ /* 0x080fe20000010899 */
[-C--:B0-----:R-:W-:Y:S01]  /*8e70*/  FMUL.FTZ R153, R121, R147.reuse ;  /* 0x0000009379997220 */ /* 0x081fe20000410000 */
[----:B------:R-:W-:Y:S01]  /*8e80*/  FMUL.FTZ R151, R11, R154 ;  /* 0x0000009a0b977220 */ /* 0x000fe20000410000 */
[----:B------:R-:W-:Y:S01]  /*8e90*/  FFMA.FTZ R169, R130, UR48, -R169 ;  /* 0x0000003082a97c23 */ /* 0x000fe200080108a9 */
[C---:B------:R-:W-:Y:S01]  /*8ea0*/  FMUL.FTZ R154, R138.reuse, R147 ;  /* 0x000000938a9a7220 */ /* 0x040fe20000410000 */
[----:B-1----:R-:W-:Y:S01]  /*8eb0*/  FFMA.FTZ R153, R138, R145, R153 ;  /* 0x000000918a997223 */ /* 0x002fe20000010099 */
[C---:B------:R-:W-:Y:S01]  /*8ec0*/  FMUL.FTZ R183, R106.reuse, -R183 ;  /* 0x800000b76ab77220 */ /* 0x040fe20000410000 */
[----:B------:R-:W-:Y:S01]  /*8ed0*/  FFMA.FTZ R173, R106, R169, R173 ;  /* 0x000000a96aad7223 */ /* 0x000fe200000100ad */
[----:B------:R-:W-:Y:S01]  /*8ee0*/  FFMA.FTZ R165, R12, R165, R151 ;  /* 0x000000a50ca57223 */ /* 0x000fe20000010097 */
[-C--:B---3--:R-:W-:Y:S01]  /*8ef0*/  FMUL.FTZ R147, R138, R144.reuse ;  /* 0x000000908a937220 */ /* 0x088fe20000410000 */
[C---:B------:R-:W-:Y:S01]  /*8f00*/  FFMA.FTZ R154, R121.reuse, R145, -R154 ;  /* 0x00000091799a7223 */ /* 0x040fe2000001089a */
[----:B------:R-:W-:Y:S01]  /*8f10*/  @P2 FADD.FTZ R6, R6, R153 ;  /* 0x0000009906062221 */ /* 0x000fe20000010000 */
[----:B------:R-:W-:Y:S01]  /*8f20*/  FMUL.FTZ R151, R121, R144 ;  /* 0x0000009079977220 */ /* 0x000fe20000410000 */
[----:B------:R-:W-:Y:S01]  /*8f30*/  FADD.FTZ R156, R183, R156 ;  /* 0x0000009cb79c7221 */ /* 0x000fe20000010000 */
[----:B------:R-:W-:Y:S01]  /*8f40*/  FMUL.FTZ R145, R13, R158 ;  /* 0x0000009e0d917220 */ /* 0x000fe20000410000 */
[----:B------:R-:W-:Y:S01]  /*8f50*/  FMUL.FTZ R183, R11, R173 ;  /* 0x000000ad0bb77220 */ /* 0x000fe20000410000 */
[-C--:B----4-:R-:W-:Y:S01]  /*8f60*/  @P2 FFMA.FTZ R121, R121, R142.reuse, -R147 ;  /* 0x0000008e79792223 */ /* 0x090fe20000010893 */
[----:B------:R-:W-:Y:S01]  /*8f70*/  FMUL.FTZ R144, R161, UR48 ;  /* 0x00000030a1907c20 */ /* 0x000fe20008410000 */
[----:B------:R-:W-:Y:S01]  /*8f80*/  @P2 FADD.FTZ R7, R7, R154 ;  /* 0x0000009a07072221 */ /* 0x000fe20000010000 */
[----:B------:R-:W-:Y:S01]  /*8f90*/  @P2 FFMA.FTZ R138, R138, R142, R151 ;  /* 0x0000008e8a8a2223 */ /* 0x000fe20000010097 */
[----:B------:R-:W0:Y:S01]  /*8fa0*/  SHFL.UP PT, R147, R6, 0x8, RZ ;  /* 0x0500000006937989 */ /* 0x000e2200000e00ff */
[-C--:B------:R-:W-:Y:S01]  /*8fb0*/  FMUL.FTZ R162, R11, R156.reuse ;  /* 0x0000009c0ba27220 */ /* 0x080fe20000410000 */
[----:B------:R-:W-:Y:S01]  /*8fc0*/  FMUL.FTZ R142, R161, UR49 ;  /* 0x00000031a18e7c20 */ /* 0x000fe20008410000 */
[----:B------:R-:W-:Y:S01]  /*8fd0*/  FFMA.FTZ R183, R12, R156, -R183 ;  /* 0x0000009c0cb77223 */ /* 0x000fe200000108b7 */
[----:B------:R-:W-:Y:S01]  /*8fe0*/  FFMA.FTZ R151, R14, R165, R145 ;  /* 0x000000a50e977223 */ /* 0x000fe20000010091 */
[C---:B------:R-:W-:Y:S01]  /*8ff0*/  FFMA.FTZ R156, R131.reuse, UR49, R144 ;  /* 0x00000031839c7c23 */ /* 0x040fe20008010090 */
[----:B------:R-:W-:Y:S01]  /*9000*/  SHFL.UP PT, R145, R7, 0x8, RZ ;  /* 0x0500000007917989 */ /* 0x000fe200000e00ff */
[----:B------:R-:W-:Y:S01]  /*9010*/  FFMA.FTZ R162, R12, R173, R162 ;  /* 0x000000ad0ca27223 */ /* 0x000fe200000100a2 */
[----:B------:R-:W-:-:S02]  /*9020*/  FFMA.FTZ R154, R131, UR48, -R142 ;  /* 0x00000030839a7c23 */ /* 0x000fc4000801088e */
[----:B------:R-:W1:Y:S01]  /*9030*/  SHFL.UP PT, R144, R138, 0x8, RZ ;  /* 0x050000008a907989 */ /* 0x000e6200000e00ff */
[C---:B------:R-:W-:Y:S01]  /*9040*/  FMUL.FTZ R172, R105.reuse, -R156 ;  /* 0x8000009c69ac7220 */ /* 0x040fe20000410000 */
[----:B------:R-:W-:Y:S02]  /*9050*/  FFMA.FTZ R162, R105, R154, R162 ;  /* 0x0000009a69a27223 */ /* 0x000fe400000100a2 */
[----:B------:R-:W3:Y:S01]  /*9060*/  SHFL.UP PT, R142, R121, 0x8, RZ ;  /* 0x05000000798e7989 */ /* 0x000ee200000e00ff */
[----:B------:R-:W-:Y:S01]  /*9070*/  FMUL.FTZ R156, R163, UR48 ;  /* 0x00000030a39c7c20 */ /* 0x000fe20008410000 */
[----:B------:R-:W-:Y:S01]  /*9080*/  FADD.FTZ R183, R172, R183 ;  /* 0x000000b7acb77221 */ /* 0x000fe20000010000 */
[C---:B------:R-:W-:Y:S01]  /*9090*/  FMUL.FTZ R153, R13.reuse, R162 ;  /* 0x000000a20d997220 */ /* 0x040fe20000410000 */
[----:B------:R-:W-:Y:S01]  /*90a0*/  FMUL.FTZ R165, R13, R165 ;  /* 0x000000a50da57220 */ /* 0x000fe20000410000 */
[----:B------:R-:W-:Y:S02]  /*90b0*/  FFMA.FTZ R213, R159, UR49, R156 ;  /* 0x000000319fd57c23 */ /* 0x000fe4000801009c */
[CC--:B------:R-:W-:Y:S01]  /*90c0*/  FFMA.FTZ R153, R14.reuse, R183.reuse, -R153 ;  /* 0x000000b70e997223 */ /* 0x0c0fe20000010899 */
[----:B------:R-:W-:Y:S01]  /*90d0*/  FFMA.FTZ R165, R14, R158, -R165 ;  /* 0x0000009e0ea57223 */ /* 0x000fe200000108a5 */
[----:B------:R-:W-:Y:S01]  /*90e0*/  FMUL.FTZ R183, R13, R183 ;  /* 0x000000b70db77220 */ /* 0x000fe20000410000 */
[C---:B------:R-:W-:Y:S01]  /*90f0*/  FMUL.FTZ R156, R15.reuse, R151 ;  /* 0x000000970f9c7220 */ /* 0x040fe20000410000 */
[----:B------:R-:W-:Y:S01]  /*9100*/  FMUL.FTZ R158, R104, -R213 ;  /* 0x800000d5689e7220 */ /* 0x000fe20000410000 */
[----:B------:R-:W-:Y:S01]  /*9110*/  ISETP.GE.AND P2, PT, R18, 0x8, PT ;  /* 0x000000081200780c */ /* 0x000fe20003f46270 */
[-C--:B------:R-:W-:Y:S01]  /*9120*/  FMUL.FTZ R173, R15, R165.reuse ;  /* 0x000000a50fad7220 */ /* 0x080fe20000410000 */
[----:B------:R-:W-:Y:S01]  /*9130*/  FFMA.FTZ R183, R14, R162, R183 ;  /* 0x000000a20eb77223 */ /* 0x000fe200000100b7 */
[----:B------:R-:W-:Y:S01]  /*9140*/  FFMA.FTZ R165, R116, R165, -R156 ;  /* 0x000000a574a57223 */ /* 0x000fe2000001089c */
[----:B------:R-:W-:Y:S01]  /*9150*/  FADD.FTZ R162, R158, R153 ;  /* 0x000000999ea27221 */ /* 0x000fe20000010000 */
[CC--:B0-----:R-:W-:Y:S01]  /*9160*/  FMUL.FTZ R156, R138.reuse, R147.reuse ;  /* 0x000000938a9c7220 */ /* 0x0c1fe20000410000 */
[----:B------:R-:W-:Y:S01]  /*9170*/  FMUL.FTZ R153, R121, R147 ;  /* 0x0000009379997220 */ /* 0x000fe20000410000 */
[----:B------:R-:W-:Y:S01]  /*9180*/  FMUL.FTZ R158, R163, UR49 ;  /* 0x00000031a39e7c20 */ /* 0x000fe20008410000 */
[CC--:B-1----:R-:W-:Y:S01]  /*9190*/  FMUL.FTZ R147, R138.reuse, R144.reuse ;  /* 0x000000908a937220 */ /* 0x0c2fe20000410000 */
[-C--:B------:R-:W-:Y:S01]  /*91a0*/  FFMA.FTZ R156, R121, R145.reuse, -R156 ;  /* 0x00000091799c7223 */ /* 0x080fe2000001089c */
[----:B------:R-:W-:Y:S01]  /*91b0*/  FFMA.FTZ R153, R138, R145, R153 ;  /* 0x000000918a997223 */ /* 0x000fe20000010099 */
[----:B------:R-:W-:Y:S01]  /*91c0*/  FFMA.FTZ R145, R159, UR48, -R158 ;  /* 0x000000309f917c23 */ /* 0x000fe2000801089e */
[----:B------:R-:W-:Y:S01]  /*91d0*/  FFMA.FTZ R173, R116, R151, R173 ;  /* 0x0000009774ad7223 */ /* 0x000fe200000100ad */
[C---:B------:R-:W-:Y:S01]  /*91e0*/  FMUL.FTZ R151, R121.reuse, R144 ;  /* 0x0000009079977220 */ /* 0x040fe20000410000 */
[-C--:B---3--:R-:W-:Y:S01]  /*91f0*/  @P2 FFMA.FTZ R121, R121, R142.reuse, -R147 ;  /* 0x0000008e79792223 */ /* 0x088fe20000010893 */
[----:B------:R-:W-:Y:S01]  /*9200*/  FFMA.FTZ R183, R104, R145, R183 ;  /* 0x0000009168b77223 */ /* 0x000fe200000100b7 */
[----:B------:R-:W-:Y:S01]  /*9210*/  @P2 FADD.FTZ R6, R6, R153 ;  /* 0x0000009906062221 */ /* 0x000fe20000010000 */
[----:B------:R-:W-:Y:S01]  /*9220*/  FMUL.FTZ R147, R134, UR48 ;  /* 0x0000003086937c20 */ /* 0x000fe20008410000 */
[----:B------:R-:W-:Y:S01]  /*9230*/  @P2 FFMA.FTZ R138, R138, R142, R151 ;  /* 0x0000008e8a8a2223 */ /* 0x000fe20000010097 */
[----:B------:R-:W-:Y:S01]  /*9240*/  FMUL.FTZ R151, R15, R183 ;  /* 0x000000b70f977220 */ /* 0x000fe20000410000 */
[----:B------:R-:W-:Y:S01]  /*9250*/  @P2 FADD.FTZ R7, R7, R156 ;  /* 0x0000009c07072221 */ /* 0x000fe20000010000 */
[----:B------:R-:W-:Y:S01]  /*9260*/  FFMA.FTZ R144, R132, UR49, R147 ;  /* 0x0000003184907c23 */ /* 0x000fe20008010093 */
[----:B------:R-:W0:Y:S01]  /*9270*/  SHFL.UP PT, R153, R6, 0x10, RZ ;  /* 0x0600000006997989 */ /* 0x000e2200000e00ff */
[----:B------:R-:W-:-:S03]  /*9280*/  FFMA.FTZ R158, R116, R162, -R151 ;  /* 0x000000a2749e7223 */ /* 0x000fc60000010897 */
[----:B------:R-:W1:Y:S04]  /*9290*/  SHFL.UP PT, R147, R138, 0x10, RZ ;  /* 0x060000008a937989 */ /* 0x000e6800000e00ff */
[----:B------:R-:W3:Y:S04]  /*92a0*/  SHFL.UP PT, R151, R7, 0x10, RZ ;  /* 0x0600000007977989 */ /* 0x000ee800000e00ff */
[----:B------:R-:W4:Y:S01]  /*92b0*/  SHFL.UP PT, R142, R121, 0x10, RZ ;  /* 0x06000000798e7989 */ /* 0x000f2200000e00ff */
[----:B------:R-:W-:Y:S01]  /*92c0*/  FMUL.FTZ R217, R117, R165 ;  /* 0x000000a575d97220 */ /* 0x000fe20000410000 */
[----:B------:R-:W-:Y:S01]  /*92d0*/  FMUL.FTZ R215, R134, UR49 ;  /* 0x0000003186d77c20 */ /* 0x000fe20008410000 */
[----:B------:R-:W-:Y:S01]  /*92e0*/  FMUL.FTZ R213, R15, R162 ;  /* 0x000000a20fd57220 */ /* 0x000fe20000410000 */
[----:B------:R-:W-:Y:S01]  /*92f0*/  FMUL.FTZ R219, R103, -R144 ;  /* 0x8000009067db7220 */ /* 0x000fe20000410000 */
[-C--:B------:R-:W-:Y:S01]  /*9300*/  FFMA.FTZ R217, R118, R173.reuse, R217 ;  /* 0x000000ad76d97223 */ /* 0x080fe200000100d9 */
[----:B------:R-:W-:Y:S01]  /*9310*/  FMUL.FTZ R173, R117, R173 ;  /* 0x000000ad75ad7220 */ /* 0x000fe20000410000 */
[----:B------:R-:W-:Y:S01]  /*9320*/  FFMA.FTZ R156, R116, R183, R213 ;  /* 0x000000b7749c7223 */ /* 0x000fe200000100d5 */
[----:B------:R-:W-:Y:S01]  /*9330*/  FFMA.FTZ R144, R132, UR48, -R215 ;  /* 0x0000003084907c23 */ /* 0x000fe200080108d7 */
[----:B------:R-:W-:Y:S01]  /*9340*/  FADD.FTZ R158, R219, R158 ;  /* 0x0000009edb9e7221 */ /* 0x000fe20000010000 */
[----:B------:R-:W-:Y:S01]  /*9350*/  ISETP.GE.AND P2, PT, R18, 0x10, PT ;  /* 0x000000101200780c */ /* 0x000fe20003f46270 */
        /* <DEDUP_REMOVED lines=8> */
[CC--:B0-----:R-:W-:Y:S01]  /*93e0*/  FMUL.FTZ R156, R138.reuse, R153.reuse ;  /* 0x000000998a9c7220 */ /* 0x0c1fe20000410000 */
[C---:B------:R-:W-:Y:S01]  /*93f0*/  FMUL.FTZ R165, R121.reuse, R153 ;  /* 0x0000009979a57220 */ /* 0x040fe20000410000 */
[-C--:B-1----:R-:W-:Y:S01]  /*9400*/  FMUL.FTZ R153, R138, R147.reuse ;  /* 0x000000938a997220 */ /* 0x082fe20000410000 */
[C---:B------:R-:W-:Y:S01]  /*9410*/  FMUL.FTZ R147, R121.reuse, R147 ;  /* 0x0000009379937220 */ /* 0x040fe20000410000 */
[----:B---3--:R-:W-:-:S02]  /*9420*/  FFMA.FTZ R156, R121, R151, -R156 ;  /* 0x00000097799c7223 */ /* 0x008fc4000001089c */
[-C--:B----4-:R-:W-:Y:S01]  /*9430*/  @P2 FFMA.FTZ R121, R121, R142.reuse, -R153 ;  /* 0x0000008e79792223 */ /* 0x090fe20000010899 */
[C---:B------:R-:W-:Y:S01]  /*9440*/  FFMA.FTZ R165, R138.reuse, R151, R165 ;  /* 0x000000978aa57223 */ /* 0x040fe200000100a5 */
[----:B------:R-:W-:Y:S01]  /*9450*/  @P2 FFMA.FTZ R138, R138, R142, R147 ;  /* 0x0000008e8a8a2223 */ /* 0x000fe20000010093 */
[----:B--2---:R0:W-:Y:S01]  /*9460*/  SHFL.IDX PT, R153, R3, RZ, 0x1f ;  /* 0x00001fff03997589 */ /* 0x0041e200000e0000 */
[----:B------:R-:W-:Y:S01]  /*9470*/  @P2 FADD.FTZ R7, R7, R156 ;  /* 0x0000009c07072221 */ /* 0x000fe20000010000 */
[----:B------:R-:W-:Y:S02]  /*9480*/  @P2 FADD.FTZ R6, R6, R165 ;  /* 0x000000a506062221 */ /* 0x000fe40000010000 */
[----:B------:R-:W1:Y:S01]  /*9490*/  SHFL.UP PT, R121, R121, 0x1, RZ ;  /* 0x0420000079797989 */ /* 0x000e6200000e00ff */
[----:B------:R-:W-:-:S03]  /*94a0*/  FMUL.FTZ R156, R157, UR48 ;  /* 0x000000309d9c7c20 */ /* 0x000fc60008410000 */
[----:B------:R-:W2:Y:S01]  /*94b0*/  SHFL.UP PT, R138, R138, 0x1, RZ ;  /* 0x042000008a8a7989 */ /* 0x000ea200000e00ff */
[----:B------:R-:W-:-:S03]  /*94c0*/  FMUL.FTZ R142, R157, UR49 ;  /* 0x000000319d8e7c20 */ /* 0x000fc60008410000 */
[----:B------:R3:W4:Y:S01]  /*94d0*/  SHFL.IDX PT, R151, R2, RZ, 0x1f ;  /* 0x00001fff02977589 */ /* 0x00072200000e0000 */
[C---:B------:R-:W-:Y:S01]  /*94e0*/  FFMA.FTZ R165, R135.reuse, UR49, R156 ;  /* 0x0000003187a57c23 */ /* 0x040fe2000801009c */
[----:B------:R-:W-:Y:S02]  /*94f0*/  FFMA.FTZ R147, R135, UR48, -R142 ;  /* 0x0000003087937c23 */ /* 0x000fe4000801088e */
[----:B------:R-:W5:Y:S01]  /*9500*/  SHFL.UP PT, R6, R6, 0x1, RZ ;  /* 0x0420000006067989 */ /* 0x000f6200000e00ff */
[----:B------:R-:W-:Y:S01]  /*9510*/  FFMA.FTZ R213, R120, R217, R213 ;  /* 0x000000d978d57223 */ /* 0x000fe200000100d5 */
[----:B------:R-:W-:Y:S01]  /*9520*/  FMUL.FTZ R142, R122, R162 ;  /* 0x000000a27a8e7220 */ /* 0x000fe20000410000 */
[----:B------:R-:W-:Y:S01]  /*9530*/  FFMA.FTZ R183, R118, R158, -R183 ;  /* 0x0000009e76b77223 */ /* 0x000fe200000108b7 */
[----:B------:R-:W5:Y:S01]  /*9540*/  SHFL.UP PT, R7, R7, 0x1, RZ ;  /* 0x0420000007077989 */ /* 0x000f6200000e00ff */
[C---:B------:R-:W-:Y:S01]  /*9550*/  FMUL.FTZ R156, R102.reuse, -R165 ;  /* 0x800000a5669c7220 */ /* 0x040fe20000410000 */
[----:B0-----:R-:W-:Y:S01]  /*9560*/  FFMA.FTZ R3, R123, R213, R142 ;  /* 0x000000d57b037223 */ /* 0x001fe2000001008e */
[----:B------:R-:W-:Y:S01]  /*9570*/  FFMA.FTZ R173, R102, R147, R173 ;  /* 0x0000009366ad7223 */ /* 0x000fe200000100ad */
[----:B------:R-:W-:Y:S01]  /*9580*/  FMUL.FTZ R142, R122, R213 ;  /* 0x000000d57a8e7220 */ /* 0x000fe20000410000 */
[----:B------:R-:W-:Y:S01]  /*9590*/  FADD.FTZ R183, R156, R183 ;  /* 0x000000b79cb77221 */ /* 0x000fe20000010000 */
[C---:B------:R-:W-:Y:S01]  /*95a0*/  FMUL.FTZ R156, R160.reuse, UR48 ;  /* 0x00000030a09c7c20 */ /* 0x040fe20008410000 */
[----:B------:R-:W-:Y:S01]  /*95b0*/  FMUL.FTZ R165, R119, R173 ;  /* 0x000000ad77a57220 */ /* 0x000fe20000410000 */
[----:B---3--:R-:W-:Y:S01]  /*95c0*/  FFMA.FTZ R2, R123, R162, -R142 ;  /* 0x000000a27b027223 */ /* 0x008fe2000001088e */
[-C--:B------:R-:W-:Y:S01]  /*95d0*/  FMUL.FTZ R142, R119, R183.reuse ;  /* 0x000000b7778e7220 */ /* 0x080fe20000410000 */
[----:B------:R-:W-:Y:S01]  /*95e0*/  FFMA.FTZ R162, R155, UR49, R156 ;  /* 0x000000319ba27c23 */ /* 0x000fe2000801009c */
[----:B------:R-:W-:Y:S01]  /*95f0*/  FMUL.FTZ R156, R160, UR49 ;  /* 0x00000031a09c7c20 */ /* 0x000fe20008410000 */
[C---:B------:R-:W-:Y:S01]  /*9600*/  FFMA.FTZ R183, R120.reuse, R183, -R165 ;  /* 0x000000b778b77223 */ /* 0x040fe200000108a5 */
[----:B-1----:R-:W-:Y:S01]  /*9610*/  FMUL.FTZ R165, R121, R153 ;  /* 0x0000009979a57220 */ /* 0x002fe20000410000 */
[----:B------:R-:W-:Y:S01]  /*9620*/  FFMA.FTZ R158, R120, R173, R142 ;  /* 0x000000ad789e7223 */ /* 0x000fe2000001008e */
[----:B------:R-:W-:Y:S01]  /*9630*/  FFMA.FTZ R142, R155, UR48, -R156 ;  /* 0x000000309b8e7c23 */ /* 0x000fe2000801089c */
[C---:B--2---:R-:W-:Y:S01]  /*9640*/  FMUL.FTZ R156, R138.reuse, R153 ;  /* 0x000000998a9c7220 */ /* 0x044fe20000410000 */
[-C--:B----4-:R-:W-:Y:S01]  /*9650*/  FFMA.FTZ R165, R138, R151.reuse, R165 ;  /* 0x000000978aa57223 */ /* 0x090fe200000100a5 */
[C---:B------:R-:W-:Y:S01]  /*9660*/  FMUL.FTZ R162, R101.reuse, -R162 ;  /* 0x800000a265a27220 */ /* 0x040fe20000410000 */
[----:B------:R-:W-:Y:S01]  /*9670*/  FFMA.FTZ R158, R101, R142, R158 ;  /* 0x0000008e659e7223 */ /* 0x000fe2000001009e */
[----:B------:R-:W-:Y:S01]  /*9680*/  FFMA.FTZ R156, R121, R151, -R156 ;  /* 0x00000097799c7223 */ /* 0x000fe2000001089c */
[----:B-----5:R-:W-:Y:S01]  /*9690*/  @P1 FADD.FTZ R153, R6, R165 ;  /* 0x000000a506991221 */ /* 0x020fe20000010000 */
[----:B------:R-:W-:Y:S01]  /*96a0*/  FADD.FTZ R183, R162, R183 ;  /* 0x000000b7a2b77221 */ /* 0x000fe20000010000 */
[----:B------:R-:W-:Y:S01]  /*96b0*/  FMUL.FTZ R138, R122, R158 ;  /* 0x0000009e7a8a7220 */ /* 0x000fe20000410000 */
[----:B------:R-:W-:Y:S01]  /*96c0*/  @P1 FADD.FTZ R151, R7, R156 ;  /* 0x0000009c07971221 */ /* 0x000fe20000010000 */
[----:B------:R-:W-:-:S02]  /*96d0*/  FMUL.FTZ R7, R5, R153 ;  /* 0x0000009905077220 */ /* 0x000fc40000410000 */
[----:B------:R-:W-:Y:S01]  /*96e0*/  FFMA.FTZ R213, R123, R183, -R138 ;  /* 0x000000b77bd57223 */ /* 0x000fe2000001088a */
[-C--:B------:R-:W-:Y:S01]  /*96f0*/  FMUL.FTZ R138, R5, R151.reuse ;  /* 0x00000097058a7220 */ /* 0x080fe20000410000 */
[----:B------:R-:W-:-:S03]  /*9700*/  FFMA.FTZ R6, R4, R151, -R7 ;  /* 0x0000009704067223 */ /* 0x000fc60000010807 */
[----:B------:R-:W-:Y:S01]  /*9710*/  FFMA.FTZ R138, R4, R153, R138 ;  /* 0x00000099048a7223 */ /* 0x000fe2000001008a */
[----:B------:R-:W-:Y:S01]  /*9720*/  FADD.FTZ R149, R149, R6 ;  /* 0x0000000695957221 */ /* 0x000fe20000010000 */
[----:B------:R-:W-:Y:S02]  /*9730*/  FMUL.FTZ R121, R137, UR48 ;  /* 0x0000003089797c20 */ /* 0x000fe40008410000 */
[----:B------:R-:W-:Y:S01]  /*9740*/  FADD.FTZ R138, RZ, R138 ;  /* 0x0000008aff8a7221 */ /* 0x000fe20000010000 */
[----:B------:R-:W-:Y:S01]  /*9750*/  FMUL.FTZ R6, R122, R149 ;  /* 0x000000957a067220 */ /* 0x000fe20000410000 */
[----:B------:R-:W-:Y:S02]  /*9760*/  FFMA.FTZ R121, R136, UR49, R121 ;  /* 0x0000003188797c23 */ /* 0x000fe40008010079 */
[CC--:B------:R-:W-:Y:S01]  /*9770*/  FMUL.FTZ R4, R122.reuse, R138.reuse ;  /* 0x0000008a7a047220 */ /* 0x0c0fe20000410000 */
[-C--:B------:R-:W-:Y:S01]  /*9780*/  FFMA.FTZ R6, R123, R138.reuse, R6 ;  /* 0x0000008a7b067223 */ /* 0x080fe20000010006 */
[----:B------:R-:W-:Y:S01]  /*9790*/  FMUL.FTZ R156, R122, R183 ;  /* 0x000000b77a9c7220 */ /* 0x000fe20000410000 */
[C---:B------:R-:W-:Y:S01]  /*97a0*/  FMUL.FTZ R151, R137.reuse, UR49 ;  /* 0x0000003189977c20 */ /* 0x040fe20008410000 */
[C---:B------:R-:W-:Y:S01]  /*97b0*/  FMUL.FTZ R153, R137.reuse, UR48 ;  /* 0x0000003089997c20 */ /* 0x040fe20008410000 */
[C---:B------:R-:W-:Y:S01]  /*97c0*/  FMUL.FTZ R5, R137.reuse, R138 ;  /* 0x0000008a89057220 */ /* 0x040fe20000410000 */
[-C--:B------:R-:W-:Y:S01]  /*97d0*/  FMUL.FTZ R7, R137, R149.reuse ;  /* 0x0000009589077220 */ /* 0x080fe20000410000 */
[C---:B------:R-:W-:Y:S01]  /*97e0*/  FFMA.FTZ R4, R123.reuse, R149, -R4 ;  /* 0x000000957b047223 */ /* 0x040fe20000010804 */
[----:B------:R-:W-:Y:S01]  /*97f0*/  FADD.FTZ R137, RZ, R6 ;  /* 0x00000006ff897221 */ /* 0x000fe20000010000 */
[----:B------:R-:W-:Y:S01]  /*9800*/  FMUL.FTZ R162, R0, -R121 ;  /* 0x8000007900a27220 */ /* 0x000fe20000410000 */
[----:B------:R-:W-:Y:S01]  /*9810*/  FFMA.FTZ R215, R123, R158, R156 ;  /* 0x0000009e7bd77223 */ /* 0x000fe2000001009c */
[----:B------:R-:W-:Y:S01]  /*9820*/  FFMA.FTZ R121, R136, R138, R7 ;  /* 0x0000008a88797223 */ /* 0x000fe20000010007 */
[----:B------:R-:W-:Y:S01]  /*9830*/  FFMA.FTZ R156, R69, R52, R4 ;  /* 0x00000034459c7223 */ /* 0x000fe20000010004 */
[----:B------:R-:W-:Y:S01]  /*9840*/  FMUL.FTZ R7, R160, R137 ;  /* 0x00000089a0077220 */ /* 0x000fe20000410000 */
[----:B------:R-:W-:Y:S01]  /*9850*/  FFMA.FTZ R5, R136, R149, -R5 ;  /* 0x0000009588057223 */ /* 0x000fe20000010805 */
[C---:B------:R-:W-:Y:S01]  /*9860*/  FMUL.FTZ R158, R160.reuse, UR48 ;  /* 0x00000030a09e7c20 */ /* 0x040fe20008410000 */
[-C--:B------:R-:W-:Y:S01]  /*9870*/  FMUL.FTZ R160, R160, R156.reuse ;  /* 0x0000009ca0a07220 */ /* 0x080fe20000410000 */
[-C--:B------:R-:W-:Y:S01]  /*9880*/  FFMA.FTZ R6, R155, R156.reuse, -R7 ;  /* 0x0000009c9b067223 */ /* 0x080fe20000010807 */
[----:B------:R-:W-:Y:S01]  /*9890*/  FFMA.FTZ R4, R0, R5, RZ ;  /* 0x0000000500047223 */ /* 0x000fe200000100ff */
[CC--:B------:R-:W-:Y:S01]  /*98a0*/  FMUL.FTZ R7, R119.reuse, R156.reuse ;  /* 0x0000009c77077220 */ /* 0x0c0fe20000410000 */
[-C--:B------:R-:W-:Y:S01]  /*98b0*/  FMUL.FTZ R5, R119, R137.reuse ;  /* 0x0000008977057220 */ /* 0x080fe20000410000 */
[C---:B------:R-:W-:Y:S01]  /*98c0*/  FFMA.FTZ R158, R155.reuse, UR49, R158 ;  /* 0x000000319b9e7c23 */ /* 0x040fe2000801009e */
[-C--:B------:R-:W-:Y:S01]  /*98d0*/  FFMA.FTZ R155, R155, R137.reuse, R160 ;  /* 0x000000899b9b7223 */ /* 0x080fe200000100a0 */
[C---:B------:R-:W-:Y:S01]  /*98e0*/  FFMA.FTZ R7, R120.reuse, R137, R7 ;  /* 0x0000008978077223 */ /* 0x040fe20000010007 */
[----:B------:R-:W-:Y:S01]  /*98f0*/  FFMA.FTZ R160, R120, R156, -R5 ;  /* 0x0000009c78a07223 */ /* 0x000fe20000010805 */
[C---:B------:R-:W-:Y:S01]  /*9900*/  FFMA.FTZ R151, R136.reuse, UR48, -R151 ;  /* 0x0000003088977c23 */ /* 0x040fe20008010897 */
[----:B------:R-:W-:Y:S01]  /*9910*/  FFMA.FTZ R153, R136, UR49, R153 ;  /* 0x0000003188997c23 */ /* 0x000fe20008010099 */
[----:B------:R-:W-:Y:S01]  /*9920*/  FFMA.FTZ R165, R101, R6, R4 ;  /* 0x0000000665a57223 */ /* 0x000fe20000010004 */
[----:B------:R-:W-:Y:S01]  /*9930*/  FADD.FTZ R136, RZ, R7 ;  /* 0x00000007ff887221 */ /* 0x000fe20000010000 */
[----:B------:R-:W-:Y:S01]  /*9940*/  FFMA.FTZ R4, -R0, R121, RZ ;  /* 0x0000007900047223 */ /* 0x000fe200000101ff */
[----:B------:R-:W-:-:S02]  /*9950*/  FFMA.FTZ R160, R71, R54, R160 ;  /* 0x0000003647a07223 */ /* 0x000fc400000100a0 */
[----:B------:R-:W-:Y:S01]  /*9960*/  FMUL.FTZ R5, R117, R136 ;  /* 0x0000008875057220 */ /* 0x000fe20000410000 */
[----:B------:R-:W-:Y:S01]  /*9970*/  FFMA.FTZ R121, -R101, R155, R4 ;  /* 0x0000009b65797223 */ /* 0x000fe20000010104 */
[----:B------:R-:W-:Y:S01]  /*9980*/  FMUL.FTZ R7, R117, R160 ;  /* 0x000000a075077220 */ /* 0x000fe20000410000 */
[C---:B------:R-:W-:Y:S01]  /*9990*/  FMUL.FTZ R6, R157.reuse, UR48 ;  /* 0x000000309d067c20 */ /* 0x040fe20008410000 */
[C---:B------:R-:W-:Y:S01]  /*99a0*/  FMUL.FTZ R4, R157.reuse, R136 ;  /* 0x000000889d047220 */ /* 0x040fe20000410000 */
[-C--:B------:R-:W-:Y:S01]  /*99b0*/  FMUL.FTZ R157, R157, R160.reuse ;  /* 0x000000a09d9d7220 */ /* 0x080fe20000410000 */
[C---:B------:R-:W-:Y:S01]  /*99c0*/  FFMA.FTZ R5, R118.reuse, R160, -R5 ;  /* 0x000000a076057223 */ /* 0x040fe20000010805 */
[-C--:B------:R-:W-:Y:S01]  /*99d0*/  FFMA.FTZ R7, R118, R136.reuse, R7 ;  /* 0x0000008876077223 */ /* 0x080fe20000010007 */
[C---:B------:R-:W-:Y:S01]  /*99e0*/  FFMA.FTZ R155, R135.reuse, UR49, R6 ;  /* 0x00000031879b7c23 */ /* 0x040fe20008010006 */
[C---:B------:R-:W-:Y:S01]  /*99f0*/  FFMA.FTZ R6, R135.reuse, R136, R157 ;  /* 0x0000008887067223 */ /* 0x040fe2000001009d */
[----:B------:R-:W-:Y:S01]  /*9a00*/  FFMA.FTZ R4, R135, R160, -R4 ;  /* 0x000000a087047223 */ /* 0x000fe20000010804 */
[----:B------:R-:W-:Y:S01]  /*9a10*/  FFMA.FTZ R157, R70, R55, R5 ;  /* 0x00000037469d7223 */ /* 0x000fe20000010005 */
[----:B------:R-:W-:Y:S01]  /*9a20*/  FADD.FTZ R135, RZ, R7 ;  /* 0x00000007ff877221 */ /* 0x000fe20000010000 */
[----:B------:R-:W-:Y:S01]  /*9a30*/  FADD.FTZ R213, R162, R213 ;  /* 0x000000d5a2d57221 */ /* 0x000fe20000010000 */
[----:B------:R-:W-:Y:S01]  /*9a40*/  FFMA.FTZ R162, R102, R4, R165 ;  /* 0x0000000466a27223 */ /* 0x000fe200000100a5 */
[C---:B------:R-:W-:Y:S01]  /*9a50*/  FMUL.FTZ R5, R15.reuse, R157 ;  /* 0x0000009d0f057220 */ /* 0x040fe20000410000 */
[CC--:B------:R-:W-:Y:S01]  /*9a60*/  FMUL.FTZ R7, R134.reuse, R135.reuse ;  /* 0x0000008786077220 */ /* 0x0c0fe20000410000 */
[C---:B------:R-:W-:Y:S01]  /*9a70*/  FMUL.FTZ R165, R134.reuse, UR48 ;  /* 0x0000003086a57c20 */ /* 0x040fe20008410000 */
[----:B------:R-:W-:Y:S01]  /*9a80*/  FMUL.FTZ R4, R15, R135 ;  /* 0x000000870f047220 */ /* 0x000fe20000410000 */
[----:B------:R-:W-:Y:S01]  /*9a90*/  FMUL.FTZ R134, R134, R157 ;  /* 0x0000009d86867220 */ /* 0x000fe20000410000 */
[----:B------:R-:W-:Y:S01]  /*9aa0*/  FFMA.FTZ R5, R116, R135, R5 ;  /* 0x0000008774057223 */ /* 0x000fe20000010005 */
[CC--:B------:R-:W-:Y:S01]  /*9ab0*/  FFMA.FTZ R7, R132.reuse, R157.reuse, -R7 ;  /* 0x0000009d84077223 */ /* 0x0c0fe20000010807 */
[----:B------:R-:W-:Y:S01]  /*9ac0*/  FFMA.FTZ R172, R132, UR49, R165 ;  /* 0x0000003184ac7c23 */ /* 0x000fe200080100a5 */
[----:B------:R-:W-:Y:S01]  /*9ad0*/  FFMA.FTZ R4, R116, R157, -R4 ;  /* 0x0000009d74047223 */ /* 0x000fe20000010804 */
[----:B------:R-:W-:Y:S01]  /*9ae0*/  FFMA.FTZ R132, R132, R135, R134 ;  /* 0x0000008784847223 */ /* 0x000fe20000010086 */
[----:B------:R-:W-:Y:S01]  /*9af0*/  FFMA.FTZ R6, -R102, R6, R121 ;  /* 0x0000000666067223 */ /* 0x000fe20000010179 */
[----:B------:R-:W-:Y:S01]  /*9b00*/  FADD.FTZ R134, RZ, R5 ;  /* 0x00000005ff867221 */ /* 0x000fe20000010000 */
[----:B------:R-:W-:Y:S01]  /*9b10*/  FFMA.FTZ R121, R103, R7, R162 ;  /* 0x0000000767797223 */ /* 0x000fe200000100a2 */
[----:B------:R-:W-:-:S02]  /*9b20*/  FFMA.FTZ R162, R73, R56, R4 ;  /* 0x0000003849a27223 */ /* 0x000fc40000010004 */
[-C--:B------:R-:W-:Y:S01]  /*9b30*/  FMUL.FTZ R5, R13, R134.reuse ;  /* 0x000000860d057220 */ /* 0x080fe20000410000 */
[C---:B------:R-:W-:Y:S01]  /*9b40*/  FMUL.FTZ R178, R163.reuse, UR48 ;  /* 0x00000030a3b27c20 */ /* 0x040fe20008410000 */
[----:B------:R-:W-:Y:S01]  /*9b50*/  FMUL.FTZ R4, R163, R134 ;  /* 0x00000086a3047220 */ /* 0x000fe20000410000 */
[-C--:B------:R-:W-:Y:S01]  /*9b60*/  FMUL.FTZ R7, R13, R162.reuse ;  /* 0x000000a20d077220 */ /* 0x080fe20000410000 */
[-C--:B------:R-:W-:Y:S01]  /*9b70*/  FMUL.FTZ R163, R163, R162.reuse ;  /* 0x000000a2a3a37220 */ /* 0x080fe20000410000 */
[C---:B------:R-:W-:Y:S01]  /*9b80*/  FFMA.FTZ R5, R14.reuse, R162, -R5 ;  /* 0x000000a20e057223 */ /* 0x040fe20000010805 */
[C---:B------:R-:W-:Y:S01]  /*9b90*/  FFMA.FTZ R173, R159.reuse, UR49, R178 ;  /* 0x000000319fad7c23 */ /* 0x040fe200080100b2 */
[----:B------:R-:W-:Y:S01]  /*9ba0*/  FFMA.FTZ R7, R14, R134, R7 ;  /* 0x000000860e077223 */ /* 0x000fe20000010007 */
[C---:B------:R-:W-:Y:S01]  /*9bb0*/  FFMA.FTZ R4, R159.reuse, R162, -R4 ;  /* 0x000000a29f047223 */ /* 0x040fe20000010804 */
[----:B------:R-:W-:Y:S01]  /*9bc0*/  FFMA.FTZ R163, R159, R134, R163 ;  /* 0x000000869fa37223 */ /* 0x000fe200000100a3 */
[----:B------:R-:W-:Y:S01]  /*9bd0*/  FFMA.FTZ R159, R72, R57, R5 ;  /* 0x00000039489f7223 */ /* 0x000fe20000010005 */
[----:B------:R-:W-:Y:S01]  /*9be0*/  FFMA.FTZ R165, -R103, R132, R6 ;  /* 0x0000008467a57223 */ /* 0x000fe20000010106 */
[----:B------:R-:W-:-:S02]  /*9bf0*/  FADD.FTZ R132, RZ, R7 ;  /* 0x00000007ff847221 */ /* 0x000fc40000010000 */
[-C--:B------:R-:W-:Y:S01]  /*9c00*/  FMUL.FTZ R5, R11, R159.reuse ;  /* 0x0000009f0b057220 */ /* 0x080fe20000410000 */
[----:B------:R-:W-:Y:S01]  /*9c10*/  FFMA.FTZ R6, R104, R4, R121 ;  /* 0x0000000468067223 */ /* 0x000fe20000010079 */
[C---:B------:R-:W-:Y:S01]  /*9c20*/  FMUL.FTZ R178, R161.reuse, UR48 ;  /* 0x00000030a1b27c20 */ /* 0x040fe20008410000 */
[CC--:B------:R-:W-:Y:S01]  /*9c30*/  FMUL.FTZ R210, R161.reuse, R132.reuse ;  /* 0x00000084a1d27220 */ /* 0x0c0fe20000410000 */
[-C--:B------:R-:W-:Y:S01]  /*9c40*/  FMUL.FTZ R161, R161, R159.reuse ;  /* 0x0000009fa1a17220 */ /* 0x080fe20000410000 */
[-C--:B------:R-:W-:Y:S01]  /*9c50*/  FMUL.FTZ R4, R11, R132.reuse ;  /* 0x000000840b047220 */ /* 0x080fe20000410000 */
[CC--:B------:R-:W-:Y:S01]  /*9c60*/  FFMA.FTZ R5, R12.reuse, R132.reuse, R5 ;  /* 0x000000840c057223 */ /* 0x0c0fe20000010005 */
[C---:B------:R-:W-:Y:S01]  /*9c70*/  FFMA.FTZ R178, R131.reuse, UR49, R178 ;  /* 0x0000003183b27c23 */ /* 0x040fe200080100b2 */
[CC--:B------:R-:W-:Y:S01]  /*9c80*/  FFMA.FTZ R210, R131.reuse, R159.reuse, -R210 ;  /* 0x0000009f83d27223 */ /* 0x0c0fe200000108d2 */
[----:B------:R-:W-:Y:S01]  /*9c90*/  FFMA.FTZ R7, R131, R132, R161 ;  /* 0x0000008483077223 */ /* 0x000fe200000100a1 */
[----:B------:R-:W-:Y:S01]  /*9ca0*/  FFMA.FTZ R4, R12, R159, -R4 ;  /* 0x0000009f0c047223 */ /* 0x000fe20000010804 */
[----:B------:R-:W-:-:S03]  /*9cb0*/  FADD.FTZ R131, RZ, R5 ;  /* 0x00000005ff837221 */ /* 0x000fc60000010000 */
[----:B------:R-:W-:Y:S01]  /*9cc0*/  FFMA.FTZ R161, R75, R58, R4 ;  /* 0x0000003a4ba17223 */ /* 0x000fe20000010004 */
[----:B------:R-:W-:Y:S01]  /*9cd0*/  FMUL.FTZ R4, R164, R131 ;  /* 0x00000083a4047220 */ /* 0x000fe20000410000 */
[----:B------:R-:W-:-:S03]  /*9ce0*/  FFMA.FTZ R121, R105, R210, R6 ;  /* 0x000000d269797223 */ /* 0x000fc60000010006 */
[----:B------:R-:W-:Y:S01]  /*9cf0*/  FFMA.FTZ R6, R130, R161, -R4 ;  /* 0x000000a182067223 */ /* 0x000fe20000010804 */
[C---:B------:R-:W-:Y:S01]  /*9d00*/  FMUL.FTZ R4, R146.reuse, R131 ;  /* 0x0000008392047220 */ /* 0x040fe20000410000 */
[----:B------:R-:W-:Y:S01]  /*9d10*/  FMUL.FTZ R5, R146, R161 ;  /* 0x000000a192057220 */ /* 0x000fe20000410000 */
[----:B------:R-:W-:Y:S01]  /*9d20*/  FFMA.FTZ R190, -R104, R163, R165 ;  /* 0x000000a368be7223 */ /* 0x000fe200000101a5 */
[C---:B------:R-:W-:Y:S01]  /*9d30*/  FMUL.FTZ R183, R164.reuse, UR48 ;  /* 0x00000030a4b77c20 */ /* 0x040fe20008410000 */
[-C--:B------:R-:W-:Y:S01]  /*9d40*/  FMUL.FTZ R164, R164, R161.reuse ;  /* 0x000000a1a4a47220 */ /* 0x080fe20000410000 */
[C---:B------:R-:W-:Y:S01]  /*9d50*/  FFMA.FTZ R163, R148.reuse, R161, -R4 ;  /* 0x000000a194a37223 */ /* 0x040fe20000010804 */
[-C--:B------:R-:W-:Y:S01]  /*9d60*/  FFMA.FTZ R5, R148, R131.reuse, R5 ;  /* 0x0000008394057223 */ /* 0x080fe20000010005 */
[C---:B------:R-:W-:Y:S01]  /*9d70*/  FFMA.FTZ R183, R130.reuse, UR49, R183 ;  /* 0x0000003182b77c23 */ /* 0x040fe200080100b7 */
[----:B------:R-:W-:Y:S01]  /*9d80*/  FFMA.FTZ R164, R130, R131, R164 ;  /* 0x0000008382a47223 */ /* 0x000fe200000100a4 */
[----:B------:R-:W-:Y:S01]  /*9d90*/  FFMA.FTZ R163, R74, R59, R163 ;  /* 0x0000003b4aa37223 */ /* 0x000fe200000100a3 */
[----:B------:R-:W-:Y:S01]  /*9da0*/  FFMA.FTZ R7, -R105, R7, R190 ;  /* 0x0000000769077223 */ /* 0x000fe200000101be */
[----:B------:R-:W-:Y:S01]  /*9db0*/  FADD.FTZ R130, RZ, R5 ;  /* 0x00000005ff827221 */ /* 0x000fe20000010000 */
[C---:B------:R-:W-:Y:S01]  /*9dc0*/  FFMA.FTZ R6, R106.reuse, R6, R121 ;  /* 0x000000066a067223 */ /* 0x040fe20000010079 */
[CC--:B------:R-:W-:Y:S01]  /*9dd0*/  FMUL.FTZ R5, R141.reuse, R163.reuse ;  /* 0x000000a38d057220 */ /* 0x0c0fe20000410000 */
[----:B------:R-:W-:Y:S01]  /*9de0*/  FFMA.FTZ R210, -R106, R164, R7 ;  /* 0x000000a46ad27223 */ /* 0x000fe20000010107 */
[-C--:B------:R-:W-:Y:S01]  /*9df0*/  FMUL.FTZ R4, R141, R130.reuse ;  /* 0x000000828d047220 */ /* 0x080fe20000410000 */
[C---:B------:R-:W-:Y:S01]  /*9e00*/  FMUL.FTZ R121, R129.reuse, UR48 ;  /* 0x0000003081797c20 */ /* 0x040fe20008410000 */
[CC--:B------:R-:W-:Y:S01]  /*9e10*/  FMUL.FTZ R7, R129.reuse, R130.reuse ;  /* 0x0000008281077220 */ /* 0x0c0fe20000410000 */
[-C--:B------:R-:W-:Y:S01]  /*9e20*/  FMUL.FTZ R129, R129, R163.reuse ;  /* 0x000000a381817220 */ /* 0x080fe20000410000 */
[CC--:B------:R-:W-:Y:S01]  /*9e30*/  FFMA.FTZ R5, R143.reuse, R130.reuse, R5 ;  /* 0x000000828f057223 */ /* 0x0c0fe20000010005 */
[-C--:B------:R-:W-:Y:S01]  /*9e40*/  FFMA.FTZ R4, R143, R163.reuse, -R4 ;  /* 0x000000a38f047223 */ /* 0x080fe20000010804 */
[C---:B------:R-:W-:Y:S01]  /*9e50*/  FFMA.FTZ R190, R128.reuse, UR49, R121 ;  /* 0x0000003180be7c23 */ /* 0x040fe20008010079 */
[C---:B------:R-:W-:Y:S01]  /*9e60*/  FFMA.FTZ R121, R128.reuse, R130, R129 ;  /* 0x0000008280797223 */ /* 0x040fe20000010081 */
[----:B------:R-:W-:Y:S01]  /*9e70*/  FFMA.FTZ R7, R128, R163, -R7 ;  /* 0x000000a380077223 */ /* 0x000fe20000010807 */
[----:B------:R-:W-:Y:S01]  /*9e80*/  FADD.FTZ R129, RZ, R5 ;  /* 0x00000005ff817221 */ /* 0x000fe20000010000 */
[----:B------:R-:W-:-:S02]  /*9e90*/  FFMA.FTZ R164, R77, R60, R4 ;  /* 0x0000003c4da47223 */ /* 0x000fc40000010004 */
[----:B------:R-:W-:Y:S01]  /*9ea0*/  FFMA.FTZ R217, R107, R7, R6 ;  /* 0x000000076bd97223 */ /* 0x000fe20000010006 */
[CC--:B------:R-:W-:Y:S01]  /*9eb0*/  FMUL.FTZ R5, R150.reuse, R129.reuse ;  /* 0x0000008196057220 */ /* 0x0c0fe20000410000 */
[-C--:B------:R-:W-:Y:S01]  /*9ec0*/  FMUL.FTZ R7, R150, R164.reuse ;  /* 0x000000a496077220 */ /* 0x080fe20000410000 */
[-C--:B------:R-:W-:Y:S02]  /*9ed0*/  FMUL.FTZ R4, R140, R129.reuse ;  /* 0x000000818c047220 */ /* 0x080fe40000410000 */
[CC--:B------:R-:W-:Y:S01]  /*9ee0*/  FFMA.FTZ R5, R152.reuse, R164.reuse, -R5 ;  /* 0x000000a498057223 */ /* 0x0c0fe20000010805 */
[----:B------:R-:W-:Y:S01]  /*9ef0*/  FFMA.FTZ R7, R152, R129, R7 ;  /* 0x0000008198077223 */ /* 0x000fe20000010007 */
[----:B------:R-:W-:Y:S02]  /*9f00*/  FFMA.FTZ R4, R127, R164, -R4 ;  /* 0x000000a47f047223 */ /* 0x000fe40000010804 */
[----:B------:R-:W-:Y:S01]  /*9f10*/  FFMA.FTZ R165, R76, R61, R5 ;  /* 0x0000003d4ca57223 */ /* 0x000fe20000010005 */
[----:B------:R-:W-:Y:S01]  /*9f20*/  FADD.FTZ R128, RZ, R7 ;  /* 0x00000007ff807221 */ /* 0x000fe20000010000 */
[----:B------:R-:W-:Y:S01]  /*9f30*/  FFMA.FTZ R219, -R107, R121, R210 ;  /* 0x000000796bdb7223 */ /* 0x000fe200000101d2 */
[----:B------:R-:W-:Y:S01]  /*9f40*/  FFMA.FTZ R210, R108, R4, R217 ;  /* 0x000000046cd27223 */ /* 0x000fe200000100d9 */
[----:B------:R-:W0:Y:S01]  /*9f50*/  S2R R121, SR_TID.X ;  /* 0x0000000000797919 */ /* 0x000e220000002100 */
[C---:B------:R-:W-:Y:S01]  /*9f60*/  FMUL.FTZ R6, R170.reuse, R165 ;  /* 0x000000a5aa067220 */ /* 0x040fe20000410000 */
[----:B------:R-:W-:Y:S01]  /*9f70*/  FMUL.FTZ R4, R170, R128 ;  /* 0x00000080aa047220 */ /* 0x000fe20000410000 */
[----:B------:R-:W-:-:S02]  /*9f80*/  FMUL.FTZ R140, R140, R164 ;  /* 0x000000a48c8c7220 */ /* 0x000fc40000410000 */
[CC--:B------:R-:W-:Y:S01]  /*9f90*/  FFMA.FTZ R6, R171.reuse, R128.reuse, R6 ;  /* 0x00000080ab067223 */ /* 0x0c0fe20000010006 */
[----:B------:R-:W-:Y:S01]  /*9fa0*/  FFMA.FTZ R4, R171, R165, -R4 ;  /* 0x000000a5ab047223 */ /* 0x000fe20000010804 */
[----:B------:R-:W-:Y:S01]  /*9fb0*/  FFMA.FTZ R140, R127, R129, R140 ;  /* 0x000000817f8c7223 */ /* 0x000fe2000001008c */
[C---:B------:R-:W-:Y:S01]  /*9fc0*/  FMUL.FTZ R7, R166.reuse, R165 ;  /* 0x000000a5a6077220 */ /* 0x040fe20000410000 */
[----:B------:R-:W-:Y:S01]  /*9fd0*/  FMUL.FTZ R5, R166, R128 ;  /* 0x00000080a6057220 */ /* 0x000fe20000410000 */
[----:B------:R-:W-:Y:S01]  /*9fe0*/  FADD.FTZ R127, RZ, R6 ;  /* 0x00000006ff7f7221 */ /* 0x000fe20000010000 */
[----:B------:R-:W-:Y:S01]  /*9ff0*/  FFMA.FTZ R166, R79, R62, R4 ;  /* 0x0000003e4fa67223 */ /* 0x000fe20000010004 */
[----:B------:R-:W-:Y:S01]  /*a000*/  FFMA.FTZ R140, -R108, R140, R219 ;  /* 0x0000008c6c8c7223 */ /* 0x000fe200000101db */
[----:B------:R-:W-:Y:S01]  /*a010*/  FFMA.FTZ R7, R126, R128, R7 ;  /* 0x000000807e077223 */ /* 0x000fe20000010007 */
[C---:B------:R-:W-:Y:S01]  /*a020*/  FMUL.FTZ R4, R174.reuse, R127 ;  /* 0x0000007fae047220 */ /* 0x040fe20000410000 */
[-C--:B------:R-:W-:Y:S01]  /*a030*/  FMUL.FTZ R6, R174, R166.reuse ;  /* 0x000000a6ae067220 */ /* 0x080fe20000410000 */
[----:B------:R-:W-:Y:S01]  /*a040*/  FFMA.FTZ R5, R126, R165, -R5 ;  /* 0x000000a57e057223 */ /* 0x000fe20000010805 */
[----:B------:R-:W-:Y:S01]  /*a050*/  FFMA.FTZ R7, -R109, R7, R140 ;  /* 0x000000076d077223 */ /* 0x000fe2000001018c */
[CC--:B------:R-:W-:Y:S01]  /*a060*/  FMUL.FTZ R126, R167.reuse, R127.reuse ;  /* 0x0000007fa77e7220 */ /* 0x0c0fe20000410000 */
[-C--:B------:R-:W-:Y:S01]  /*a070*/  FMUL.FTZ R140, R167, R166.reuse ;  /* 0x000000a6a78c7220 */ /* 0x080fe20000410000 */
[CC--:B------:R-:W-:Y:S01]  /*a080*/  FFMA.FTZ R167, R175.reuse, R166.reuse, -R4 ;  /* 0x000000a6afa77223 */ /* 0x0c0fe20000010804 */
[----:B------:R-:W-:Y:S01]  /*a090*/  FFMA.FTZ R6, R175, R127, R6 ;  /* 0x0000007faf067223 */ /* 0x000fe20000010006 */
[----:B------:R-:W-:Y:S01]  /*a0a0*/  FFMA.FTZ R5, R109, R5, R210 ;  /* 0x000000056d057223 */ /* 0x000fe200000100d2 */
[----:B------:R-:W-:Y:S01]  /*a0b0*/  FFMA.FTZ R4, R125, R166, -R126 ;  /* 0x000000a67d047223 */ /* 0x000fe2000001087e */
[----:B------:R-:W-:Y:S01]  /*a0c0*/  FFMA.FTZ R167, R78, R63, R167 ;  /* 0x0000003f4ea77223 */ /* 0x000fe200000100a7 */
[----:B------:R-:W-:Y:S01]  /*a0d0*/  UISETP.GE.AND UP0, UPT, UR20, UR44, UPT ;  /* 0x0000002c1400728c */ /* 0x000fe2000bf06270 */
[----:B------:R-:W-:Y:S01]  /*a0e0*/  FADD.FTZ R126, RZ, R6 ;  /* 0x00000006ff7e7221 */ /* 0x000fe20000010000 */
[----:B------:R-:W-:Y:S01]  /*a0f0*/  FFMA.FTZ R210, R110, R4, R5 ;  /* 0x000000046ed27223 */ /* 0x000fe20000010005 */
[----:B------:R-:W-:-:S02]  /*a100*/  FMUL.FTZ R6, R179, R167 ;  /* 0x000000a7b3067220 */ /* 0x000fc40000410000 */
[-C--:B------:R-:W-:Y:S01]  /*a110*/  FMUL.FTZ R4, R179, R126.reuse ;  /* 0x0000007eb3047220 */ /* 0x080fe20000410000 */
[----:B------:R-:W-:Y:S01]  /*a120*/  FFMA.FTZ R140, R125, R127, R140 ;  /* 0x0000007f7d8c7223 */ /* 0x000fe2000001008c */
[----:B------:R-:W-:Y:S01]  /*a130*/  PLOP3.LUT P1, PT, PT, PT, UP0, 0x80, 0x8 ;  /* 0x000000000008781c */ /* 0x000fe20003f2f008 */
[C---:B------:R-:W-:Y:S01]  /*a140*/  FFMA.FTZ R6, R177.reuse, R126, R6 ;  /* 0x0000007eb1067223 */ /* 0x040fe20000010006 */
[-C--:B------:R-:W-:Y:S01]  /*a150*/  FFMA.FTZ R4, R177, R167.reuse, -R4 ;  /* 0x000000a7b1047223 */ /* 0x080fe20000010804 */
[----:B------:R-:W-:Y:S01]  /*a160*/  FFMA.FTZ R140, -R110, R140, R7 ;  /* 0x0000008c6e8c7223 */ /* 0x000fe20000010107 */
[----:B0-----:R-:W-:Y:S01]  /*a170*/  ISETP.NE.OR P1, PT, R121, RZ, P1 ;  /* 0x000000ff7900720c */ /* 0x001fe20000f25670 */
[C---:B------:R-:W-:Y:S01]  /*a180*/  FMUL.FTZ R5, R168.reuse, R126 ;  /* 0x0000007ea8057220 */ /* 0x040fe20000410000 */
[----:B------:R-:W-:Y:S01]  /*a190*/  FMUL.FTZ R7, R168, R167 ;  /* 0x000000a7a8077220 */ /* 0x000fe20000410000 */
[----:B------:R-:W-:Y:S01]  /*a1a0*/  FADD.FTZ R125, RZ, R6 ;  /* 0x00000006ff7d7221 */ /* 0x000fe20000010000 */
[----:B------:R-:W-:-:S03]  /*a1b0*/  FFMA.FTZ R168, R81, R64, R4 ;  /* 0x0000004051a87223 */ /* 0x000fc60000010004 */
[C---:B------:R-:W-:Y:S01]  /*a1c0*/  FMUL.FTZ R4, R208.reuse, R125 ;  /* 0x0000007dd0047220 */ /* 0x040fe20000410000 */
[----:B------:R-:W-:-:S03]  /*a1d0*/  FMUL.FTZ R208, R208, R168 ;  /* 0x000000a8d0d07220 */ /* 0x000fc60000410000 */
[C---:B------:R-:W-:Y:S01]  /*a1e0*/  FFMA.FTZ R214, R139.reuse, R168, -R4 ;  /* 0x000000a88bd67223 */ /* 0x040fe20000010804 */
[----:B------:R-:W-:Y:S01]  /*a1f0*/  FFMA.FTZ R208, R139, R125, R208 ;  /* 0x0000007d8bd07223 */ /* 0x000fe200000100d0 */
[----:B------:R-:W-:Y:S01]  /*a200*/  LOP3.LUT R139, R121, 0x1f, RZ, 0xc0, !PT ;  /* 0x0000001f798b7812 */ /* 0x000fe200078ec0ff */
[----:B------:R-:W-:Y:S01]  /*a210*/  VOTEU.ALL UP0, P1 ;  /* 0x0000000000ff7886 */ /* 0x000fe20000800000 */
[C---:B------:R-:W-:Y:S01]  /*a220*/  FFMA.FTZ R5, R124.reuse, R167, -R5 ;  /* 0x000000a77c057223 */ /* 0x040fe20000010805 */
[----:B------:R-:W-:Y:S01]  /*a230*/  FFMA.FTZ R7, R124, R126, R7 ;  /* 0x0000007e7c077223 */ /* 0x000fe20000010007 */
[----:B------:R-:W-:Y:S01]  /*a240*/  ISETP.NE.AND P5, PT, R139, 0x1f, PT ;  /* 0x0000001f8b00780c */ /* 0x000fe20003fa5270 */
[----:B------:R-:W-:Y:S01]  /*a250*/  HFMA2 R4, -RZ, RZ, 1.875, 0 ;  /* 0x3f800000ff047431 */ /* 0x000fe200000001ff */
[----:B------:R-:W-:Y:S01]  /*a260*/  @!UP0 ULEA UR34, UR8, UR33, 0x4 ;  /* 0x0000002108228291 */ /* 0x000fe2000f8e20ff */
[C---:B------:R-:W-:Y:S01]  /*a270*/  FFMA.FTZ R217, R111.reuse, R5, R210 ;  /* 0x000000056fd97223 */ /* 0x040fe200000100d2 */
[----:B------:R-:W-:Y:S01]  /*a280*/  FFMA.FTZ R219, -R111, R7, R140 ;  /* 0x000000076fdb7223 */ /* 0x000fe2000001018c */
[----:B------:R-:W-:-:S02]  /*a290*/  CS2R R6, SRZ ;  /* 0x0000000000067805 */ /* 0x000fc4000001ff00 */
[----:B------:R-:W-:Y:S01]  /*a2a0*/  MOV R5, RZ ;  /* 0x000000ff00057202 */ /* 0x000fe20000000f00 */
[----:B------:R-:W-:Y:S01]  /*a2b0*/  FFMA.FTZ R215, R0, R151, R215 ;  /* 0x0000009700d77223 */ /* 0x000fe200000100d7 */
[C---:B------:R-:W-:Y:S01]  /*a2c0*/  FFMA.FTZ R214, R112.reuse, R214, R217 ;  /* 0x000000d670d67223 */ /* 0x040fe200000100d9 */
[----:B------:R-:W-:Y:S01]  /*a2d0*/  FFMA.FTZ R212, -R112, R208, R219 ;  /* 0x000000d070d47223 */ /* 0x000fe200000101db */
        /* <DEDUP_REMOVED lines=10> */
[----:B------:R-:W-:-:S12]  /*a380*/  @!P5 BRA `(.L_x_12692) ;  /* 0x000000000028d947 */ /* 0x000fd80003800000 */
        /* <DEDUP_REMOVED lines=10> */
.L_x_12692:
[----:B------:R-:W-:Y:S05]  /*a430*/  BSYNC.RECONVERGENT B0 ;  /* 0x0000000000007941 */ /* 0x000fea0003800200 */
.L_x_12691:
        /* <DEDUP_REMOVED lines=16> */
.L_x_12694:
[----:B------:R-:W-:Y:S05]  /*a540*/  BSYNC.RECONVERGENT B0 ;  /* 0x0000000000007941 */ /* 0x000fea0003800200 */
.L_x_12693:
        /* <DEDUP_REMOVED lines=16> */
.L_x_12696:
[----:B------:R-:W-:Y:S05]  /*a650*/  BSYNC.RECONVERGENT B0 ;  /* 0x0000000000007941 */ /* 0x000fea0003800200 */
.L_x_12695:
        /* <DEDUP_REMOVED lines=16> */
.L_x_12698:
[----:B------:R-:W-:Y:S05]  /*a760*/  BSYNC.RECONVERGENT B0 ;  /* 0x0000000000007941 */ /* 0x000fea0003800200 */
.L_x_12697:
        /* <DEDUP_REMOVED lines=16> */
.L_x_12700:
[----:B------:R-:W-:Y:S05]  /*a870*/  BSYNC.RECONVERGENT B0 ;  /* 0x0000000000007941 */ /* 0x000fea0003800200 */
.L_x_12699:
[----:B------:R-:W-:Y:S01]  /*a880*/  SHFL.DOWN PT, R226, R2, 0x1, 0x1f ;  /* 0x08201f0002e27f89 */ /* 0x000fe200000e0000 */
[CC--:B------:R-:W-:Y:S01]  /*a890*/  FMUL.FTZ R124, R182.reuse, R125.reuse ;  /* 0x0000007db67c7220 */ /* 0x0c0fe20000410000 */
[-C--:B------:R-:W-:Y:S01]  /*a8a0*/  FMUL.FTZ R140, R182, R168.reuse ;  /* 0x000000a8b68c7220 */ /* 0x080fe20000410000 */
[----:B------:R-:W-:Y:S01]  /*a8b0*/  ISETP.NE.AND P1, PT, R121, 0x1f, PT ;  /* 0x0000001f7900780c */ /* 0x000fe20003f25270 */
[----:B-12---:R-:W-:Y:S01]  /*a8c0*/  SHFL.IDX PT, R217, R7, RZ, 0x1f ;  /* 0x00001fff07d97589 */ /* 0x006fe200000e0000 */
[C---:B0-----:R-:W-:Y:S01]  /*a8d0*/  FFMA.FTZ R219, R181.reuse, R168, -R124 ;  /* 0x000000a8b5db7223 */ /* 0x041fe2000001087c */
[----:B------:R-:W-:Y:S01]  /*a8e0*/  FFMA.FTZ R124, R181, R125, R140 ;  /* 0x0000007db57c7223 */ /* 0x000fe2000001008c */
[----:B------:R-:W-:Y:S01]  /*a8f0*/  ULEA UR34, UR20, 0xfffffc00, 0xa ;  /* 0xfffffc0014227891 */ /* 0x000fe2000f8e50ff */
[----:B------:R-:W0:Y:S01]  /*a900*/  SHFL.DOWN PT, R224, R3, 0x1, 0x1f ;  /* 0x08201f0003e07f89 */ /* 0x000e2200000e0000 */
[----:B------:R-:W-:Y:S01]  /*a910*/  FFMA.FTZ R208, R80, R65, R219 ;  /* 0x0000004150d07223 */ /* 0x000fe200000100db */
[----:B------:R-:W-:Y:S01]  /*a920*/  FADD.FTZ R124, RZ, R124 ;  /* 0x0000007cff7c7221 */ /* 0x000fe20000010000 */
[----:B------:R-:W-:Y:S01]  /*a930*/  FMUL.FTZ R190, R107, -R190 ;  /* 0x800000be6bbe7220 */ /* 0x000fe20000410000 */
[----:B------:R-:W1:Y:S01]  /*a940*/  SHFL.IDX PT, R218, R6, RZ, 0x1f ;  /* 0x00001fff06da7589 */ /* 0x000e6200000e0000 */
[C---:B------:R-:W-:Y:S01]  /*a950*/  FMUL.FTZ R140, R195.reuse, R208 ;  /* 0x000000d0c38c7220 */ /* 0x040fe20000410000 */
[-C--:B------:R-:W-:Y:S01]  /*a960*/  FMUL.FTZ R219, R195, R124.reuse ;  /* 0x0000007cc3db7220 */ /* 0x080fe20000410000 */
[-C--:B------:R-:W-:Y:S01]  /*a970*/  FMUL.FTZ R222, R209, R124.reuse ;  /* 0x0000007cd1de7220 */ /* 0x080fe20000410000 */
[----:B------:R-:W2:Y:S01]  /*a980*/  SHFL.DOWN PT, R228, R215, 0x1, 0x1f ;  /* 0x08201f00d7e47f89 */ /* 0x000ea200000e0000 */
[C---:B------:R-:W-:Y:S01]  /*a990*/  FFMA.FTZ R140, R193.reuse, R124, R140 ;  /* 0x0000007cc18c7223 */ /* 0x040fe2000001008c */
[-C--:B------:R-:W-:Y:S01]  /*a9a0*/  FFMA.FTZ R210, R193, R208.reuse, -R219 ;  /* 0x000000d0c1d27223 */ /* 0x080fe200000108db */
[----:B------:R-:W-:Y:S01]  /*a9b0*/  FMUL.FTZ R209, R209, R208 ;  /* 0x000000d0d1d17220 */ /* 0x000fe20000410000 */
[----:B------:R3:W5:Y:S01]  /*a9c0*/  SHFL.IDX PT, R220, R2, RZ, 0x1f ;  /* 0x00001fff02dc7589 */ /* 0x00076200000e0000 */
[----:B------:R-:W-:Y:S01]  /*a9d0*/  FADD.FTZ R140, RZ, R140 ;  /* 0x0000008cff8c7221 */ /* 0x000fe20000010000 */
[----:B------:R-:W-:Y:S01]  /*a9e0*/  FFMA.FTZ R210, R83, R66, R210 ;  /* 0x0000004253d27223 */ /* 0x000fe200000100d2 */
[C---:B------:R-:W-:Y:S01]  /*a9f0*/  FFMA.FTZ R222, R211.reuse, R208, -R222 ;  /* 0x000000d0d3de7223 */ /* 0x040fe200000108de */
[----:B------:R-:W5:Y:S01]  /*aa00*/  SHFL.DOWN PT, R230, R213, 0x1, 0x1f ;  /* 0x08201f00d5e67f89 */ /* 0x000f6200000e0000 */
[----:B------:R-:W-:Y:S01]  /*aa10*/  FFMA.FTZ R209, R211, R124, R209 ;  /* 0x0000007cd3d17223 */ /* 0x000fe200000100d1 */
[----:B------:R-:W-:Y:S01]  /*aa20*/  FMUL.FTZ R219, R207, R210 ;  /* 0x000000d2cfdb7220 */ /* 0x000fe20000410000 */
[----:B------:R-:W-:Y:S01]  /*aa30*/  FFMA.FTZ R211, R113, R222, R214 ;  /* 0x000000de71d37223 */ /* 0x000fe200000100d6 */
[----:B------:R1:W5:Y:S01]  /*aa40*/  SHFL.IDX PT, R216, R3, RZ, 0x1f ;  /* 0x00001fff03d87589 */ /* 0x00036200000e0000 */
[-C--:B---3--:R-:W-:Y:S01]  /*aa50*/  FMUL.FTZ R2, R207, R140.reuse ;  /* 0x0000008ccf027220 */ /* 0x088fe20000410000 */
[----:B------:R-:W-:Y:S01]  /*aa60*/  FFMA.FTZ R209, -R113, R209, R212 ;  /* 0x000000d171d17223 */ /* 0x000fe200000101d4 */
[C---:B------:R-:W-:Y:S01]  /*aa70*/  FFMA.FTZ R212, R205.reuse, R140, R219 ;  /* 0x0000008ccdd47223 */ /* 0x040fe200000100db */
[----:B0-----:R-:W-:Y:S01]  /*aa80*/  @P1 FMUL.FTZ R207, R224, R217 ;  /* 0x000000d9e0cf1220 */ /* 0x001fe20000410000 */
[----:B------:R-:W-:Y:S01]  /*aa90*/  FFMA.FTZ R2, R205, R210, -R2 ;  /* 0x000000d2cd027223 */ /* 0x000fe20000010802 */
[----:B----4-:R-:W0:Y:S01]  /*aaa0*/  SHFL.IDX PT, R215, R215, RZ, 0x1f ;  /* 0x00001fffd7d77589 */ /* 0x010e2200000e0000 */
[----:B------:R-:W-:Y:S01]  /*aab0*/  FMUL.FTZ R183, R106, -R183 ;  /* 0x800000b76ab77220 */ /* 0x000fe20000410000 */
[C---:B-1----:R-:W-:Y:S01]  /*aac0*/  @P1 FMUL.FTZ R3, R226.reuse, R217 ;  /* 0x000000d9e2031220 */ /* 0x042fe20000410000 */
[----:B------:R-:W-:Y:S01]  /*aad0*/  @P1 FFMA.FTZ R207, R226, R218, R207 ;  /* 0x000000dae2cf1223 */ /* 0x000fe200000100cf */
[----:B------:R-:W1:Y:S01]  /*aae0*/  SHFL.IDX PT, R213, R213, RZ, 0x1f ;  /* 0x00001fffd5d57589 */ /* 0x000e6200000e0000 */
[----:B------:R-:W-:Y:S01]  /*aaf0*/  FFMA.FTZ R214, R114, R2, R211 ;  /* 0x0000000272d67223 */ /* 0x000fe200000100d3 */
[----:B------:R-:W-:Y:S01]  /*ab00*/  @P1 FFMA.FTZ R3, R224, R218, -R3 ;  /* 0x000000dae0031223 */ /* 0x000fe20000010803 */
[----:B------:R-:W-:Y:S01]  /*ab10*/  FMUL.FTZ R178, R105, -R178 ;  /* 0x800000b269b27220 */ /* 0x000fe20000410000 */
[----:B------:R-:W-:Y:S01]  /*ab20*/  FMUL.FTZ R173, R104, -R173 ;  /* 0x800000ad68ad7220 */ /* 0x000fe20000410000 */
[----:B------:R-:W-:Y:S01]  /*ab30*/  FMUL.FTZ R172, R103, -R172 ;  /* 0x800000ac67ac7220 */ /* 0x000fe20000410000 */
[----:B--2---:R-:W-:Y:S01]  /*ab40*/  @P1 FADD.FTZ R218, R228, R3 ;  /* 0x00000003e4da1221 */ /* 0x004fe20000010000 */
[----:B-----5:R-:W-:Y:S01]  /*ab50*/  FMUL.FTZ R3, R220, R7 ;  /* 0x00000007dc037220 */ /* 0x020fe20000410000 */
[----:B------:R-:W-:Y:S01]  /*ab60*/  FMUL.FTZ R155, R102, -R155 ;  /* 0x8000009b669b7220 */ /* 0x000fe20000410000 */
[----:B------:R-:W-:Y:S01]  /*ab70*/  FMUL.FTZ R158, R101, -R158 ;  /* 0x8000009e659e7220 */ /* 0x000fe20000410000 */
[----:B------:R-:W-:Y:S01]  /*ab80*/  @P1 FADD.FTZ R217, R230, R207 ;  /* 0x000000cfe6d91221 */ /* 0x000fe20000010000 */
[----:B------:R-:W-:Y:S01]  /*ab90*/  ISETP.NE.AND P1, PT, R121, RZ, PT ;  /* 0x000000ff7900720c */ /* 0x000fe20003f25270 */
[-C--:B------:R-:W-:Y:S01]  /*aba0*/  FMUL.FTZ R2, R218, R9.reuse ;  /* 0x00000009da027220 */ /* 0x080fe20000410000 */
[----:B------:R-:W-:Y:S01]  /*abb0*/  FFMA.FTZ R212, -R114, R212, R209 ;  /* 0x000000d472d47223 */ /* 0x000fe200000101d1 */
[-C--:B------:R-:W-:Y:S01]  /*abc0*/  FFMA.FTZ R222, R216, R6.reuse, -R3 ;  /* 0x00000006d8de7223 */ /* 0x080fe20000010803 */
[C---:B------:R-:W-:Y:S01]  /*abd0*/  FMUL.FTZ R205, R217.reuse, R9 ;  /* 0x00000009d9cd7220 */ /* 0x040fe20000410000 */
[CC--:B------:R-:W-:Y:S01]  /*abe0*/  FMUL.FTZ R3, R220.reuse, R5.reuse ;  /* 0x00000005dc037220 */ /* 0x0c0fe20000410000 */
[C---:B------:R-:W-:Y:S01]  /*abf0*/  FMUL.FTZ R6, R220.reuse, R6 ;  /* 0x00000006dc067220 */ /* 0x040fe20000410000 */
[----:B------:R-:W-:Y:S01]  /*ac00*/  FMUL.FTZ R220, R220, R4 ;  /* 0x00000004dcdc7220 */ /* 0x000fe20000410000 */
[-C--:B------:R-:W-:Y:S01]  /*ac10*/  FFMA.FTZ R217, R217, R8.reuse, -R2 ;  /* 0x00000008d9d97223 */ /* 0x080fe20000010802 */
        /* <DEDUP_REMOVED lines=8> */
[C---:B------:R-:W-:Y:S01]  /*aca0*/  FFMA.FTZ R5, R216.reuse, R5, R220 ;  /* 0x00000005d8057223 */ /* 0x040fe200000100dc */
[----:B------:R-:W-:Y:S01]  /*acb0*/  FFMA.FTZ R216, R216, R7, R6 ;  /* 0x00000007d8d87223 */ /* 0x000fe20000010006 */
[----:B------:R-:W-:Y:S01]  /*acc0*/  VOTEU.ALL UP0, P1 ;  /* 0x0000000000ff7886 */ /* 0x000fe20000800000 */
[C---:B------:R-:W-:Y:S01]  /*acd0*/  FMUL.FTZ R7, R203.reuse, R204 ;  /* 0x000000cccb077220 */ /* 0x040fe20000410000 */
[----:B------:R-:W-:Y:S01]  /*ace0*/  FMUL.FTZ R207, R203, R206 ;  /* 0x000000cecbcf7220 */ /* 0x000fe20000410000 */
[----:B------:R-:W-:Y:S01]  /*acf0*/  FADD.FTZ R9, RZ, R2 ;  /* 0x00000002ff097221 */ /* 0x000fe20000010000 */
[----:B------:R-:W-:Y:S01]  /*ad00*/  FFMA.FTZ R203, R82, R67, R3 ;  /* 0x0000004352cb7223 */ /* 0x000fe20000010003 */
[----:B------:R-:W-:Y:S01]  /*ad10*/  @!UP0 ULEA UR36, UR8, UR33, 0x4 ;  /* 0x0000002108248291 */ /* 0x000fe2000f8e20ff */
[C---:B------:R-:W-:Y:S01]  /*ad20*/  FFMA.FTZ R207, R201.reuse, R204, -R207 ;  /* 0x000000ccc9cf7223 */ /* 0x040fe200000108cf */
[C---:B------:R-:W-:Y:S01]  /*ad30*/  FMUL.FTZ R3, R202.reuse, R9 ;  /* 0x00000009ca037220 */ /* 0x040fe20000410000 */
[-C--:B------:R-:W-:Y:S01]  /*ad40*/  FMUL.FTZ R202, R202, R203.reuse ;  /* 0x000000cbcaca7220 */ /* 0x080fe20000410000 */
[----:B------:R-:W-:Y:S01]  /*ad50*/  FFMA.FTZ R205, R201, R206, R7 ;  /* 0x000000cec9cd7223 */ /* 0x000fe20000010007 */
[----:B0-----:R-:W-:Y:S01]  /*ad60*/  FADD.FTZ R6, R215, R222 ;  /* 0x000000ded7067221 */ /* 0x001fe20000010000 */
[----:B-1----:R-:W-:Y:S01]  /*ad70*/  FADD.FTZ R7, R213, R216 ;  /* 0x000000d8d5077221 */ /* 0x002fe20000010000 */
[C---:B------:R-:W-:Y:S01]  /*ad80*/  FFMA.FTZ R8, R200.reuse, R203, -R3 ;  /* 0x000000cbc8087223 */ /* 0x040fe20000010803 */
[----:B------:R-:W-:Y:S01]  /*ad90*/  FFMA.FTZ R201, R200, R9, R202 ;  /* 0x00000009c8c97223 */ /* 0x000fe200000100ca */
[----:B------:R-:W-:Y:S01]  /*ada0*/  FADD.FTZ R200, R198, R207 ;  /* 0x000000cfc6c87221 */ /* 0x000fe20000010000 */
[----:B------:R-:W-:Y:S01]  /*adb0*/  FFMA.FTZ R198, R114, R199, R205 ;  /* 0x000000c772c67223 */ /* 0x000fe200000100cd */
[----:B------:R0:W-:Y:S01]  /*adc0*/  @!P1 STS.128 [UR36+0x2e10], R4 ;  /* 0x002e1004ff009988 */ /* 0x0001e20008000c24 */
[----:B------:R-:W-:Y:S01]  /*add0*/  USHF.R.S32.HI UR36, URZ, 0x1f, UR34 ;  /* 0x0000001fff247899 */ /* 0x000fe20008011422 */
[C---:B------:R-:W-:Y:S01]  /*ade0*/  FMUL.FTZ R2, R195.reuse, R200 ;  /* 0x000000c8c3027220 */ /* 0x040fe20000410000 */
[----:B------:R-:W-:Y:S01]  /*adf0*/  FMUL.FTZ R195, R195, R198 ;  /* 0x000000c6c3c37220 */ /* 0x000fe20000410000 */
[----:B------:R-:W-:Y:S01]  /*ae00*/  MOV R199, UR42 ;  /* 0x0000002a00c77c02 */ /* 0x000fe20008000f00 */
[----:B------:R-:W-:-:S02]  /*ae10*/  HFMA2 R218, -RZ, RZ, 0, 7.8678131103515625e-06 ;  /* 0x00000084ffda7431 */ /* 0x000fc400000001ff */
[C---:B------:R-:W-:Y:S01]  /*ae20*/  FFMA.FTZ R202, R193.reuse, R198, R2 ;  /* 0x000000c6c1ca7223 */ /* 0x040fe20000010002 */
[----:B------:R-:W-:Y:S01]  /*ae30*/  FFMA.FTZ R195, R193, R200, -R195 ;  /* 0x000000c8c1c37223 */ /* 0x000fe200000108c3 */
[----:B------:R-:W-:Y:S01]  /*ae40*/  LOP3.LUT R2, R121, UR34, RZ, 0xfc, !PT ;  /* 0x0000002279027c12 */ /* 0x000fe2000f8efcff */
[C---:B------:R-:W-:Y:S01]  /*ae50*/  FMUL.FTZ R216, R138.reuse, UR48 ;  /* 0x000000308ad87c20 */ /* 0x040fe20008410000 */
[----:B------:R-:W-:Y:S01]  /*ae60*/  MOV R3, UR36 ;  /* 0x0000002400037c02 */ /* 0x000fe20008000f00 */
[----:B------:R-:W-:Y:S01]  /*ae70*/  FFMA.FTZ R196, R113, R196, R202 ;  /* 0x000000c471c47223 */ /* 0x000fe200000100ca */
[----:B------:R-:W-:Y:S01]  /*ae80*/  MOV R193, UR29 ;  /* 0x0000001d00c17c02 */ /* 0x000fe20008000f00 */
[----:B------:R-:W-:Y:S01]  /*ae90*/  FMUL.FTZ R202, R138, UR49 ;  /* 0x000000318aca7c20 */ /* 0x000fe20008410000 */
[----:B0-----:R-:W-:Y:S01]  /*aea0*/  FADD.FTZ R7, R194, R195 ;  /* 0x000000c3c2077221 */ /* 0x001fe20000010000 */
[----:B------:R-:W-:Y:S01]  /*aeb0*/  IMAD.WIDE.U32 R4, R199, UR8, R2 ;  /* 0x00000008c7047c25 */ /* 0x000fe2000f8e0002 */
[----:B------:R-:W-:-:S03]  /*aec0*/  LEA R6, R193, -R2, 0x1 ;  /* 0x80000002c1067211 */ /* 0x000fc600078e08ff */
[----:B------:R-:W-:Y:S01]  /*aed0*/  FMUL.FTZ R199, R137, UR49 ;  /* 0x0000003189c77c20 */ /* 0x000fe20008410000 */
[CC--:B------:R-:W-:Y:S01]  /*aee0*/  FMUL.FTZ R2, R182.reuse, R7.reuse ;  /* 0x00000007b6027220 */ /* 0x0c0fe20000410000 */
[-C--:B------:R-:W-:Y:S01]  /*aef0*/  FMUL.FTZ R182, R182, R196.reuse ;  /* 0x000000c4b6b67220 */ /* 0x080fe20000410000 */
[C---:B------:R-:W-:Y:S01]  /*af00*/  FFMA.FTZ R193, R149.reuse, UR48, -R202 ;  /* 0x0000003095c17c23 */ /* 0x040fe200080108ca */
[----:B------:R-:W-:Y:S01]  /*af10*/  FFMA.FTZ R195, R149, UR49, R216 ;  /* 0x0000003195c37c23 */ /* 0x000fe200080100d8 */
[C---:B------:R-:W-:Y:S01]  /*af20*/  FFMA.FTZ R3, R181.reuse, R196, R2 ;  /* 0x000000c4b5037223 */ /* 0x040fe20000010002 */
[----:B------:R-:W-:Y:S01]  /*af30*/  FFMA.FTZ R194, R181, R7, -R182 ;  /* 0x00000007b5c27223 */ /* 0x000fe200000108b6 */
[----:B------:R-:W-:Y:S01]  /*af40*/  FFMA.FTZ R2, R156, UR48, -R199 ;  /* 0x000000309c027c23 */ /* 0x000fe200080108c7 */
[----:B------:R-:W-:Y:S02]  /*af50*/  IMAD R181, R121, R218, UR33 ;  /* 0x0000002179b57e24 */ /* 0x000fe4000f8e02da */
[----:B------:R-:W-:Y:S01]  /*af60*/  FFMA.FTZ R182, R112, R197, R3 ;  /* 0x000000c570b67223 */ /* 0x000fe20000010003 */
[----:B------:R-:W-:Y:S01]  /*af70*/  FADD.FTZ R194, R189, R194 ;  /* 0x000000c2bdc27221 */ /* 0x000fe20000010000 */
[----:B------:R-:W-:Y:S01]  /*af80*/  FMUL.FTZ R220, R101, R2 ;  /* 0x0000000265dc7220 */ /* 0x000fe20000410000 */
[----:B------:R-:W-:Y:S01]  /*af90*/  FMUL.FTZ R3, R137, UR48 ;  /* 0x0000003089037c20 */ /* 0x000fe20008410000 */
[----:B------:R-:W-:Y:S01]  /*afa0*/  FMUL.FTZ R202, R0, R193 ;  /* 0x000000c100ca7220 */ /* 0x000fe20000410000 */
[C---:B------:R-:W-:Y:S01]  /*afb0*/  FMUL.FTZ R2, R179.reuse, R194 ;  /* 0x000000c2b3027220 */ /* 0x040fe20000410000 */
[-C--:B------:R-:W-:Y:S01]  /*afc0*/  FMUL.FTZ R179, R179, R182.reuse ;  /* 0x000000b6b3b37220 */ /* 0x080fe20000410000 */
[----:B------:R-:W-:Y:S01]  /*afd0*/  FFMA.FTZ R218, R156, UR49, R3 ;  /* 0x000000319cda7c23 */ /* 0x000fe20008010003 */
[----:B------:R-:W-:Y:S01]  /*afe0*/  FMUL.FTZ R3, R136, UR48 ;  /* 0x0000003088037c20 */ /* 0x000fe20008410000 */
[C---:B------:R-:W-:Y:S01]  /*aff0*/  FFMA.FTZ R2, R177.reuse, R182, R2 ;  /* 0x000000b6b1027223 */ /* 0x040fe20000010002 */
[----:B------:R-:W-:Y:S01]  /*b000*/  FFMA.FTZ R177, R177, R194, -R179 ;  /* 0x000000c2b1b17223 */ /* 0x000fe200000108b3 */
[----:B------:R0:W-:Y:S01]  /*b010*/  STS [R181+0x840], R202 ;  /* 0x000840cab5007388 */ /* 0x0001e20000000800 */
[----:B------:R-:W-:Y:S01]  /*b020*/  FFMA.FTZ R3, R160, UR49, R3 ;  /* 0x00000031a0037c23 */ /* 0x000fe20008010003 */
[----:B------:R-:W-:Y:S01]  /*b030*/  FFMA.FTZ R192, R111, R192, R2 ;  /* 0x000000c06fc07223 */ /* 0x000fe20000010002 */
[----:B------:R-:W-:Y:S01]  /*b040*/  FADD.FTZ R177, R188, R177 ;  /* 0x000000b1bcb17221 */ /* 0x000fe20000010000 */
[----:B------:R-:W-:Y:S01]  /*b050*/  FMUL.FTZ R179, R136, UR49 ;  /* 0x0000003188b37c20 */ /* 0x000fe20008410000 */
[----:B------:R-:W-:Y:S01]  /*b060*/  FMUL.FTZ R216, R0, -R195 ;  /* 0x800000c300d87220 */ /* 0x000fe20000410000 */
[----:B------:R1:W-:Y:S01]  /*b070*/  STS [R181+0x848], R220 ;  /* 0x000848dcb5007388 */ /* 0x0003e20000000800 */
[C---:B------:R-:W-:Y:S01]  /*b080*/  FMUL.FTZ R2, R174.reuse, R177 ;  /* 0x000000b1ae027220 */ /* 0x040fe20000410000 */
[-C--:B------:R-:W-:Y:S01]  /*b090*/  FMUL.FTZ R174, R174, R192.reuse ;  /* 0x000000c0aeae7220 */ /* 0x080fe20000410000 */
[----:B------:R-:W-:Y:S01]  /*b0a0*/  FFMA.FTZ R179, R160, UR48, -R179 ;  /* 0x00000030a0b37c23 */ /* 0x000fe200080108b3 */
[C---:B0-----:R-:W-:Y:S01]  /*b0b0*/  FMUL.FTZ R202, R102.reuse, -R3 ;  /* 0x8000000366ca7220 */ /* 0x041fe20000410000 */
[C---:B------:R-:W-:Y:S01]  /*b0c0*/  FFMA.FTZ R3, R175.reuse, R192, R2 ;  /* 0x000000c0af037223 */ /* 0x040fe20000010002 */
[----:B------:R-:W-:Y:S01]  /*b0d0*/  FFMA.FTZ R174, R175, R177, -R174 ;  /* 0x000000b1afae7223 */ /* 0x000fe200000108ae */
[----:B------:R-:W-:Y:S01]  /*b0e0*/  FMUL.FTZ R188, R102, R179 ;  /* 0x000000b366bc7220 */ /* 0x000fe20000410000 */
[----:B------:R-:W-:Y:S01]  /*b0f0*/  FFMA.FTZ R160, -R71, R54, R160 ;  /* 0x0000003647a07223 */ /* 0x000fe200000101a0 */
[----:B------:R-:W-:Y:S01]  /*b100*/  FFMA.FTZ R191, R110, R191, R3 ;  /* 0x000000bf6ebf7223 */ /* 0x000fe20000010003 */
[----:B------:R-:W-:Y:S01]  /*b110*/  FADD.FTZ R174, R185, R174 ;  /* 0x000000aeb9ae7221 */ /* 0x000fe20000010000 */
[C---:B------:R-:W-:Y:S01]  /*b120*/  FMUL.FTZ R3, R134.reuse, UR49 ;  /* 0x0000003186037c20 */ /* 0x040fe20008410000 */
[----:B------:R-:W-:Y:S01]  /*b130*/  FMUL.FTZ R185, R134, UR48 ;  /* 0x0000003086b97c20 */ /* 0x000fe20008410000 */
[CC--:B------:R-:W-:Y:S01]  /*b140*/  FMUL.FTZ R2, R170.reuse, R191.reuse ;  /* 0x000000bfaa027220 */ /* 0x0c0fe20000410000 */
[-C--:B------:R-:W-:Y:S01]  /*b150*/  FMUL.FTZ R170, R170, R174.reuse ;  /* 0x000000aeaaaa7220 */ /* 0x080fe20000410000 */
[C---:B------:R-:W-:Y:S01]  /*b160*/  FFMA.FTZ R3, R162.reuse, UR48, -R3 ;  /* 0x00000030a2037c23 */ /* 0x040fe20008010803 */
[----:B------:R-:W-:Y:S01]  /*b170*/  FFMA.FTZ R185, R162, UR49, R185 ;  /* 0x00000031a2b97c23 */ /* 0x000fe200080100b9 */
[C---:B------:R-:W-:Y:S01]  /*b180*/  FFMA.FTZ R175, R171.reuse, R174, -R2 ;  /* 0x000000aeabaf7223 */ /* 0x040fe20000010802 */
[----:B------:R-:W-:Y:S01]  /*b190*/  FFMA.FTZ R170, R171, R191, R170 ;  /* 0x000000bfabaa7223 */ /* 0x000fe200000100aa */
[----:B------:R-:W-:Y:S01]  /*b1a0*/  FMUL.FTZ R2, R132, UR49 ;  /* 0x0000003184027c20 */ /* 0x000fe20008410000 */
[----:B------:R0:W-:Y:S01]  /*b1b0*/  STS [R181+0x844], R216 ;  /* 0x000844d8b5007388 */ /* 0x0001e20000000800 */
[----:B------:R-:W-:Y:S01]  /*b1c0*/  FADD.FTZ R175, R184, R175 ;  /* 0x000000afb8af7221 */ /* 0x000fe20000010000 */
[----:B------:R-:W-:Y:S01]  /*b1d0*/  FFMA.FTZ R171, R109, R186, R170 ;  /* 0x000000ba6dab7223 */ /* 0x000fe200000100aa */
[----:B------:R-:W-:Y:S01]  /*b1e0*/  FMUL.FTZ R170, R104, R3 ;  /* 0x0000000368aa7220 */ /* 0x000fe20000410000 */
[----:B------:R-:W-:Y:S01]  /*b1f0*/  FFMA.FTZ R184, R159, UR48, -R2 ;  /* 0x000000309fb87c23 */ /* 0x000fe20008010802 */
[C---:B------:R-:W-:Y:S01]  /*b200*/  FMUL.FTZ R3, R150.reuse, R175 ;  /* 0x000000af96037220 */ /* 0x040fe20000410000 */
[-C--:B------:R-:W-:Y:S01]  /*b210*/  FMUL.FTZ R150, R150, R171.reuse ;  /* 0x000000ab96967220 */ /* 0x080fe20000410000 */
[C---:B-1----:R-:W-:Y:S01]  /*b220*/  FMUL.FTZ R220, R135.reuse, UR48 ;  /* 0x0000003087dc7c20 */ /* 0x042fe20008410000 */
[----:B------:R1:W-:Y:S01]  /*b230*/  STS [R181+0x860], R170 ;  /* 0x000860aab5007388 */ /* 0x0003e20000000800 */
[C---:B------:R-:W-:Y:S01]  /*b240*/  FFMA.FTZ R3, R152.reuse, R171, R3 ;  /* 0x000000ab98037223 */ /* 0x040fe20000010003 */
[----:B------:R-:W-:Y:S01]  /*b250*/  FFMA.FTZ R179, R152, R175, -R150 ;  /* 0x000000af98b37223 */ /* 0x000fe20000010896 */
[----:B------:R-:W-:Y:S01]  /*b260*/  FMUL.FTZ R152, R104, -R185 ;  /* 0x800000b968987220 */ /* 0x000fe20000410000 */
[----:B------:R-:W-:Y:S01]  /*b270*/  MOV R185, UR43 ;  /* 0x0000002b00b97c02 */ /* 0x000fe20008000f00 */
[----:B------:R-:W-:Y:S01]  /*b280*/  FFMA.FTZ R150, R108, R187, R3 ;  /* 0x000000bb6c967223 */ /* 0x000fe20000010003 */
[----:B------:R-:W-:Y:S01]  /*b290*/  FADD.FTZ R176, R176, R179 ;  /* 0x000000b3b0b07221 */ /* 0x000fe20000010000 */
[----:B0-----:R-:W-:Y:S01]  /*b2a0*/  FMUL.FTZ R216, R135, UR49 ;  /* 0x0000003187d87c20 */ /* 0x001fe20008410000 */
[----:B------:R0:W-:Y:S01]  /*b2b0*/  STS [R181+0x864], R152 ;  /* 0x00086498b5007388 */ /* 0x0001e20000000800 */
[----:B------:R-:W-:-:S02]  /*b2c0*/  IMAD R185, R185, UR8, R5 ;  /* 0x00000008b9b97c24 */ /* 0x000fc4000f8e0205 */
[C---:B------:R-:W-:Y:S01]  /*b2d0*/  FMUL.FTZ R2, R141.reuse, R176 ;  /* 0x000000b08d027220 */ /* 0x040fe20000410000 */
[-C--:B------:R-:W-:Y:S01]  /*b2e0*/  FMUL.FTZ R141, R141, R150.reuse ;  /* 0x000000968d8d7220 */ /* 0x080fe20000410000 */
[----:B-1----:R-:W-:Y:S01]  /*b2f0*/  FMUL.FTZ R170, R131, UR48 ;  /* 0x0000003083aa7c20 */ /* 0x002fe20008410000 */
[----:B------:R-:W-:Y:S01]  /*b300*/  FFMA.FTZ R216, R157, UR48, -R216 ;  /* 0x000000309dd87c23 */ /* 0x000fe200080108d8 */
[C---:B------:R-:W-:Y:S01]  /*b310*/  FFMA.FTZ R2, R143.reuse, R150, R2 ;  /* 0x000000968f027223 */ /* 0x040fe20000010002 */
[----:B------:R-:W-:Y:S01]  /*b320*/  FFMA.FTZ R143, R143, R176, -R141 ;  /* 0x000000b08f8f7223 */ /* 0x000fe2000001088d */
[----:B------:R-:W-:Y:S01]  /*b330*/  FFMA.FTZ R5, R161, UR49, R170 ;  /* 0x00000031a1057c23 */ /* 0x000fe200080100aa */
[----:B------:R-:W-:Y:S01]  /*b340*/  FMUL.FTZ R170, R130, UR49 ;  /* 0x0000003182aa7c20 */ /* 0x000fe20008410000 */
[----:B------:R-:W-:Y:S01]  /*b350*/  FFMA.FTZ R141, R107, R180, R2 ;  /* 0x000000b46b8d7223 */ /* 0x000fe20000010002 */
[----:B------:R-:W-:Y:S01]  /*b360*/  FADD.FTZ R143, R190, R143 ;  /* 0x0000008fbe8f7221 */ /* 0x000fe20000010000 */
[----:B------:R-:W-:Y:S01]  /*b370*/  FMUL.FTZ R2, R131, UR49 ;  /* 0x0000003183027c20 */ /* 0x000fe20008410000 */
[----:B0-----:R-:W-:Y:S01]  /*b380*/  FMUL.FTZ R152, R106, -R5 ;  /* 0x800000056a987220 */ /* 0x001fe20000410000 */
[----:B------:R-:W-:Y:S01]  /*b390*/  FFMA.FTZ R170, R163, UR48, -R170 ;  /* 0x00000030a3aa7c23 */ /* 0x000fe200080108aa */
[C---:B------:R-:W-:Y:S01]  /*b3a0*/  FMUL.FTZ R3, R146.reuse, R143 ;  /* 0x0000008f92037220 */ /* 0x040fe20000410000 */
[-C--:B------:R-:W-:Y:S01]  /*b3b0*/  FMUL.FTZ R146, R146, R141.reuse ;  /* 0x0000008d92927220 */ /* 0x080fe20000410000 */
[----:B------:R-:W-:Y:S01]  /*b3c0*/  FFMA.FTZ R220, R157, UR49, R220 ;  /* 0x000000319ddc7c23 */ /* 0x000fe200080100dc */
[----:B------:R0:W-:Y:S01]  /*b3d0*/  STS [R181+0x874], R152 ;  /* 0x00087498b5007388 */ /* 0x0001e20000000800 */
[----:B------:R-:W-:Y:S01]  /*b3e0*/  FFMA.FTZ R179, R148, R141, R3 ;  /* 0x0000008d94b37223 */ /* 0x000fe20000010003 */
[----:B------:R-:W-:Y:S01]  /*b3f0*/  FFMA.FTZ R3, R161, UR48, -R2 ;  /* 0x00000030a1037c23 */ /* 0x000fe20008010802 */
[----:B------:R-:W-:Y:S01]  /*b400*/  LEA R2, P2, R4, UR10, 0x2 ;  /* 0x0000000a04027c11 */ /* 0x000fe2000f8410ff */
[----:B------:R-:W-:Y:S01]  /*b410*/  FFMA.FTZ R146, R148, R143, -R146 ;  /* 0x0000008f94927223 */ /* 0x000fe20000010892 */
[C---:B------:R-:W-:Y:S01]  /*b420*/  FFMA.FTZ R169, R106.reuse, R169, R179 ;  /* 0x000000a96aa97223 */ /* 0x040fe200000100b3 */
[----:B------:R-:W-:Y:S01]  /*b430*/  FMUL.FTZ R148, R106, R3 ;  /* 0x000000036a947220 */ /* 0x000fe20000410000 */
[----:B------:R-:W-:Y:S01]  /*b440*/  LEA.HI.X R3, R4, UR11, R185, 0x2, P2 ;  /* 0x0000000b04037c11 */ /* 0x000fe200090f14b9 */
[----:B------:R-:W-:Y:S01]  /*b450*/  FADD.FTZ R4, R183, R146 ;  /* 0x00000092b7047221 */ /* 0x000fe20000010000 */
[----:B------:R-:W-:Y:S01]  /*b460*/  FFMA.FTZ R157, -R70, R55, R157 ;  /* 0x00000037469d7223 */ /* 0x000fe2000001019d */
[----:B0-----:R-:W-:Y:S01]  /*b470*/  FMUL.FTZ R152, R128, UR48 ;  /* 0x0000003080987c20 */ /* 0x001fe20008410000 */
[----:B------:R0:W-:Y:S01]  /*b480*/  STS [R181+0x870], R148 ;  /* 0x00087094b5007388 */ /* 0x0001e20000000800 */
[C---:B------:R-:W-:Y:S01]  /*b490*/  FMUL.FTZ R5, R11.reuse, R4 ;  /* 0x000000040b057220 */ /* 0x040fe20000410000 */
[-C--:B------:R-:W-:Y:S01]  /*b4a0*/  FMUL.FTZ R11, R11, R169.reuse ;  /* 0x000000a90b0b7220 */ /* 0x080fe20000410000 */
[----:B------:R-:W-:Y:S01]  /*b4b0*/  FFMA.FTZ R152, R165, UR49, R152 ;  /* 0x00000031a5987c23 */ /* 0x000fe20008010098 */
[----:B------:R-:W-:Y:S01]  /*b4c0*/  FMUL.FTZ R170, R107, R170 ;  /* 0x000000aa6baa7220 */ /* 0x000fe20000410000 */
[C---:B------:R-:W-:Y:S01]  /*b4d0*/  FFMA.FTZ R146, R12.reuse, R169, R5 ;  /* 0x000000a90c927223 */ /* 0x040fe20000010005 */
[----:B------:R-:W-:Y:S01]  /*b4e0*/  FFMA.FTZ R5, R12, R4, -R11 ;  /* 0x000000040c057223 */ /* 0x000fe2000001080b */
[----:B------:R-:W-:Y:S01]  /*b4f0*/  FMUL.FTZ R11, R129, UR49 ;  /* 0x00000031810b7c20 */ /* 0x000fe20008410000 */
[----:B------:R-:W-:Y:S01]  /*b500*/  FMUL.FTZ R152, R109, -R152 ;  /* 0x800000986d987220 */ /* 0x000fe20000410000 */
[----:B------:R-:W-:Y:S01]  /*b510*/  FFMA.FTZ R154, R105, R154, R146 ;  /* 0x0000009a699a7223 */ /* 0x000fe20000010092 */
[----:B------:R-:W-:Y:S01]  /*b520*/  FADD.FTZ R5, R178, R5 ;  /* 0x00000005b2057221 */ /* 0x000fe20000010000 */
[----:B------:R-:W-:Y:S01]  /*b530*/  FFMA.FTZ R11, R164, UR48, -R11 ;  /* 0x00000030a40b7c23 */ /* 0x000fe2000801080b */
[----:B------:R-:W-:Y:S01]  /*b540*/  STS [R181+0x878], R170 ;  /* 0x000878aab5007388 */ /* 0x000fe20000000800 */
[CC--:B------:R-:W-:Y:S01]  /*b550*/  FMUL.FTZ R12, R13.reuse, R154.reuse ;  /* 0x0000009a0d0c7220 */ /* 0x0c0fe20000410000 */
[----:B------:R-:W-:Y:S01]  /*b560*/  FMUL.FTZ R186, R132, UR48 ;  /* 0x0000003084ba7c20 */ /* 0x000fe20008410000 */
[----:B------:R-:W-:Y:S01]  /*b570*/  FMUL.FTZ R146, R108, R11 ;  /* 0x0000000b6c927220 */ /* 0x000fe20000410000 */
[-C--:B------:R-:W-:Y:S01]  /*b580*/  FMUL.FTZ R11, R13, R5.reuse ;  /* 0x000000050d0b7220 */ /* 0x080fe20000410000 */
[C---:B------:R-:W-:Y:S01]  /*b590*/  FFMA.FTZ R12, R14.reuse, R5, -R12 ;  /* 0x000000050e0c7223 */ /* 0x040fe2000001080c */
[----:B------:R-:W-:Y:S01]  /*b5a0*/  FMUL.FTZ R13, R129, UR48 ;  /* 0x00000030810d7c20 */ /* 0x000fe20008410000 */
[----:B------:R-:W-:Y:S01]  /*b5b0*/  STS [R181+0x88c], R152 ;  /* 0x00088c98b5007388 */ /* 0x000fe20000000800 */
[----:B------:R-:W-:Y:S01]  /*b5c0*/  FFMA.FTZ R11, R14, R154, R11 ;  /* 0x0000009a0e0b7223 */ /* 0x000fe2000001000b */
[----:B------:R-:W-:Y:S01]  /*b5d0*/  FMUL.FTZ R14, R128, UR49 ;  /* 0x00000031800e7c20 */ /* 0x000fe20008410000 */
[----:B------:R-:W-:Y:S01]  /*b5e0*/  FADD.FTZ R12, R173, R12 ;  /* 0x0000000cad0c7221 */ /* 0x000fe20000010000 */
[----:B------:R1:W-:Y:S01]  /*b5f0*/  STS [R181+0x880], R146 ;  /* 0x00088092b5007388 */ /* 0x0003e20000000800 */
[----:B------:R-:W-:Y:S01]  /*b600*/  FFMA.FTZ R145, R104, R145, R11 ;  /* 0x0000009168917223 */ /* 0x000fe2000001000b */
[----:B------:R-:W-:Y:S01]  /*b610*/  FFMA.FTZ R14, R165, UR48, -R14 ;  /* 0x00000030a50e7c23 */ /* 0x000fe2000801080e */
[C---:B------:R-:W-:Y:S01]  /*b620*/  FMUL.FTZ R11, R15.reuse, R12 ;  /* 0x0000000c0f0b7220 */ /* 0x040fe20000410000 */
[----:B------:R-:W-:Y:S01]  /*b630*/  FFMA.FTZ R13, R164, UR49, R13 ;  /* 0x00000031a40d7c23 */ /* 0x000fe2000801000d */
[----:B------:R-:W-:Y:S01]  /*b640*/  FMUL.FTZ R15, R15, R145 ;  /* 0x000000910f0f7220 */ /* 0x000fe20000410000 */
[----:B------:R-:W-:Y:S01]  /*b650*/  FFMA.FTZ R162, -R73, R56, R162 ;  /* 0x0000003849a27223 */ /* 0x000fe200000101a2 */
[----:B------:R-:W-:Y:S01]  /*b660*/  FFMA.FTZ R186, R159, UR49, R186 ;  /* 0x000000319fba7c23 */ /* 0x000fe200080100ba */
[----:B0-----:R-:W-:Y:S01]  /*b670*/  FMUL.FTZ R148, R108, -R13 ;  /* 0x8000000d6c947220 */ /* 0x001fe20000410000 */
[----:B------:R-:W-:Y:S01]  /*b680*/  FFMA.FTZ R159, -R72, R57, R159 ;  /* 0x00000039489f7223 */ /* 0x000fe2000001019f */
[----:B-1----:R-:W-:Y:S01]  /*b690*/  FMUL.FTZ R146, R109, R14 ;  /* 0x0000000e6d927220 */ /* 0x002fe20000410000 */
[C---:B------:R-:W-:Y:S01]  /*b6a0*/  FFMA.FTZ R14, R116.reuse, R145, R11 ;  /* 0x00000091740e7223 */ /* 0x040fe2000001000b */
[----:B------:R-:W-:Y:S01]  /*b6b0*/  FFMA.FTZ R11, R116, R12, -R15 ;  /* 0x0000000c740b7223 */ /* 0x000fe2000001080f */
[----:B------:R-:W-:Y:S01]  /*b6c0*/  FMUL.FTZ R116, R126, UR49 ;  /* 0x000000317e747c20 */ /* 0x000fe20008410000 */
[----:B------:R-:W-:Y:S01]  /*b6d0*/  FMUL.FTZ R15, R127, UR49 ;  /* 0x000000317f0f7c20 */ /* 0x000fe20008410000 */
[----:B------:R-:W-:Y:S01]  /*b6e0*/  FFMA.FTZ R144, R103, R144, R14 ;  /* 0x0000009067907223 */ /* 0x000fe2000001000e */
[----:B------:R-:W-:Y:S01]  /*b6f0*/  FADD.FTZ R11, R172, R11 ;  /* 0x0000000bac0b7221 */ /* 0x000fe20000010000 */
[----:B------:R-:W-:Y:S01]  /*b700*/  FFMA.FTZ R116, R167, UR48, -R116 ;  /* 0x00000030a7747c23 */ /* 0x000fe20008010874 */
[----:B------:R-:W-:Y:S01]  /*b710*/  FFMA.FTZ R15, R166, UR48, -R15 ;  /* 0x00000030a60f7c23 */ /* 0x000fe2000801080f */
[C---:B------:R-:W-:Y:S01]  /*b720*/  FMUL.FTZ R14, R117.reuse, R144 ;  /* 0x00000090750e7220 */ /* 0x040fe20000410000 */
[-C--:B------:R-:W-:Y:S01]  /*b730*/  FMUL.FTZ R13, R117, R11.reuse ;  /* 0x0000000b750d7220 */ /* 0x080fe20000410000 */
[----:B------:R-:W-:Y:S01]  /*b740*/  FMUL.FTZ R152, R111, R116 ;  /* 0x000000746f987220 */ /* 0x000fe20000410000 */
[----:B------:R-:W-:Y:S01]  /*b750*/  FMUL.FTZ R117, R127, UR48 ;  /* 0x000000307f757c20 */ /* 0x000fe20008410000 */
[C---:B------:R-:W-:Y:S01]  /*b760*/  FFMA.FTZ R14, R118.reuse, R11, -R14 ;  /* 0x0000000b760e7223 */ /* 0x040fe2000001080e */
[----:B------:R-:W-:Y:S01]  /*b770*/  FFMA.FTZ R13, R118, R144, R13 ;  /* 0x00000090760d7223 */ /* 0x000fe2000001000d */
[----:B------:R0:W-:Y:S01]  /*b780*/  STS [R181+0x888], R146 ;  /* 0x00088892b5007388 */ /* 0x0001e20000000800 */
[----:B------:R-:W-:Y:S01]  /*b790*/  FFMA.FTZ R117, R166, UR49, R117 ;  /* 0x00000031a6757c23 */ /* 0x000fe20008010075 */
[----:B------:R-:W-:Y:S01]  /*b7a0*/  FADD.FTZ R14, R155, R14 ;  /* 0x0000000e9b0e7221 */ /* 0x000fe20000010000 */
[----:B------:R-:W-:Y:S01]  /*b7b0*/  FFMA.FTZ R147, R102, R147, R13 ;  /* 0x0000009366937223 */ /* 0x000fe2000001000d */
[----:B------:R-:W-:Y:S01]  /*b7c0*/  FMUL.FTZ R118, R110, R15 ;  /* 0x0000000f6e767220 */ /* 0x000fe20000410000 */
[----:B------:R1:W-:Y:S01]  /*b7d0*/  STS [R181+0x884], R148 ;  /* 0x00088494b5007388 */ /* 0x0003e20000000800 */
[C---:B------:R-:W-:Y:S01]  /*b7e0*/  FMUL.FTZ R116, R119.reuse, R14 ;  /* 0x0000000e77747220 */ /* 0x040fe20000410000 */
[-C--:B------:R-:W-:Y:S01]  /*b7f0*/  FMUL.FTZ R13, R119, R147.reuse ;  /* 0x00000093770d7220 */ /* 0x080fe20000410000 */
[----:B------:R-:W-:Y:S01]  /*b800*/  FFMA.FTZ R161, -R75, R58, R161 ;  /* 0x0000003a4ba17223 */ /* 0x000fe200000101a1 */
[----:B------:R2:W-:Y:S01]  /*b810*/  STS [R181+0x898], R152 ;  /* 0x00089898b5007388 */ /* 0x0005e20000000800 */
[C---:B------:R-:W-:Y:S01]  /*b820*/  FFMA.FTZ R116, R120.reuse, R147, R116 ;  /* 0x0000009378747223 */ /* 0x040fe20000010074 */
[----:B------:R-:W-:Y:S01]  /*b830*/  FFMA.FTZ R13, R120, R14, -R13 ;  /* 0x0000000e780d7223 */ /* 0x000fe2000001080d */
[----:B0-----:R-:W-:Y:S01]  /*b840*/  FMUL.FTZ R146, R110, -R117 ;  /* 0x800000756e927220 */ /* 0x001fe20000410000 */
[----:B------:R0:W-:Y:S01]  /*b850*/  STS [R181+0x890], R118 ;  /* 0x00089076b5007388 */ /* 0x0001e20000000800 */
[----:B------:R-:W-:Y:S01]  /*b860*/  FFMA.FTZ R142, R101, R142, R116 ;  /* 0x0000008e658e7223 */ /* 0x000fe20000010074 */
[----:B------:R-:W-:Y:S01]  /*b870*/  FADD.FTZ R120, R158, R13 ;  /* 0x0000000d9e787221 */ /* 0x000fe20000010000 */
[----:B------:R-:W-:Y:S01]  /*b880*/  FMUL.FTZ R13, R125, UR49 ;  /* 0x000000317d0d7c20 */ /* 0x000fe20008410000 */
[----:B-1----:R-:W-:Y:S01]  /*b890*/  FMUL.FTZ R148, R126, UR48 ;  /* 0x000000307e947c20 */ /* 0x002fe20008410000 */
[C---:B------:R-:W-:Y:S01]  /*b8a0*/  FMUL.FTZ R15, R122.reuse, R142 ;  /* 0x0000008e7a0f7220 */ /* 0x040fe20000410000 */
[-C--:B------:R-:W-:Y:S01]  /*b8b0*/  FMUL.FTZ R116, R122, R120.reuse ;  /* 0x000000787a747220 */ /* 0x080fe20000410000 */
[----:B------:R-:W-:Y:S01]  /*b8c0*/  FFMA.FTZ R117, R168, UR48, -R13 ;  /* 0x00000030a8757c23 */ /* 0x000fe2000801080d */
[----:B------:R-:W-:Y:S01]  /*b8d0*/  FFMA.FTZ R148, R167, UR49, R148 ;  /* 0x00000031a7947c23 */ /* 0x000fe20008010094 */
[C---:B------:R-:W-:Y:S01]  /*b8e0*/  FFMA.FTZ R15, R123.reuse, R120, -R15 ;  /* 0x000000787b0f7223 */ /* 0x040fe2000001080f */
[-C--:B------:R-:W-:Y:S01]  /*b8f0*/  FFMA.FTZ R13, R123, R142.reuse, R116 ;  /* 0x0000008e7b0d7223 */ /* 0x080fe20000010074 */
[----:B------:R-:W-:Y:S01]  /*b900*/  FMUL.FTZ R116, R0, -R153 ;  /* 0x8000009900747220 */ /* 0x000fe20000410000 */
[----:B--2---:R-:W-:Y:S01]  /*b910*/  FMUL.FTZ R152, R112, R117 ;  /* 0x0000007570987220 */ /* 0x004fe20000410000 */
[----:B0-----:R-:W-:Y:S01]  /*b920*/  FFMA.FTZ R118, -R68, R53, R149 ;  /* 0x0000003544767223 */ /* 0x001fe20000010195 */
[----:B------:R-:W-:Y:S01]  /*b930*/  FFMA.FTZ R151, R0, R151, R13 ;  /* 0x0000009700977223 */ /* 0x000fe2000001000d */
[----:B------:R-:W-:Y:S01]  /*b940*/  FADD.FTZ R119, R116, R15 ;  /* 0x0000000f74777221 */ /* 0x000fe20000010000 */
[----:B------:R-:W-:Y:S01]  /*b950*/  FMUL.FTZ R116, R69, R142 ;  /* 0x0000008e45747220 */ /* 0x000fe20000410000 */
[----:B------:R-:W-:Y:S01]  /*b960*/  FMUL.FTZ R148, R111, -R148 ;  /* 0x800000946f947220 */ /* 0x000fe20000410000 */
[C---:B------:R-:W-:Y:S01]  /*b970*/  FMUL.FTZ R13, R68.reuse, R151 ;  /* 0x00000097440d7220 */ /* 0x040fe20000410000 */
[----:B------:R-:W-:Y:S01]  /*b980*/  FMUL.FTZ R117, R68, R119 ;  /* 0x0000007744757220 */ /* 0x000fe20000410000 */
[----:B------:R0:W-:Y:S01]  /*b990*/  STS [R181+0x894], R146 ;  /* 0x00089492b5007388 */ /* 0x0001e20000000800 */
[C---:B------:R-:W-:Y:S01]  /*b9a0*/  FFMA.FTZ R15, -R69.reuse, R52, R156 ;  /* 0x00000034450f7223 */ /* 0x040fe2000001019c */
[----:B------:R-:W-:Y:S01]  /*b9b0*/  FMUL.FTZ R123, R138, R13 ;  /* 0x0000000d8a7b7220 */ /* 0x000fe20000410000 */
[----:B------:R-:W-:Y:S01]  /*b9c0*/  FMUL.FTZ R122, R69, R120 ;  /* 0x00000078457a7220 */ /* 0x000fe20000410000 */
[----:B------:R1:W-:Y:S01]  /*b9d0*/  STS [R181+0x89c], R148 ;  /* 0x00089c94b5007388 */ /* 0x0003e20000000800 */
[----:B------:R-:W-:Y:S01]  /*b9e0*/  FMUL.FTZ R153, R125, UR48 ;  /* 0x000000307d997c20 */ /* 0x000fe20008410000 */
[-C--:B------:R-:W-:Y:S01]  /*b9f0*/  FFMA.FTZ R123, R118, R117.reuse, -R123 ;  /* 0x00000075767b7223 */ /* 0x080fe2000001087b */
[----:B------:R-:W-:Y:S01]  /*ba00*/  FMUL.FTZ R117, R138, R117 ;  /* 0x000000758a757220 */ /* 0x000fe20000410000 */
[----:B------:R2:W-:Y:S01]  /*ba10*/  STS [R181+0x8a0], R152 ;  /* 0x0008a098b5007388 */ /* 0x0005e20000000800 */
[----:B------:R-:W-:Y:S01]  /*ba20*/  FFMA.FTZ R173, R168, UR49, R153 ;  /* 0x00000031a8ad7c23 */ /* 0x000fe20008010099 */
[----:B0-----:R-:W-:Y:S01]  /*ba30*/  FMUL.FTZ R146, R137, R116 ;  /* 0x0000007489927220 */ /* 0x001fe20000410000 */
[----:B------:R-:W-:Y:S01]  /*ba40*/  FMUL.FTZ R153, R71, R14 ;  /* 0x0000000e47997220 */ /* 0x000fe20000410000 */
[----:B------:R-:W-:Y:S01]  /*ba50*/  FMUL.FTZ R156, R70, R11 ;  /* 0x0000000b469c7220 */ /* 0x000fe20000410000 */
[----:B------:R-:W-:Y:S01]  /*ba60*/  FADD.FTZ R123, RZ, R123 ;  /* 0x0000007bff7b7221 */ /* 0x000fe20000010000 */
[-C--:B-1----:R-:W-:Y:S01]  /*ba70*/  FFMA.FTZ R148, R15, R122.reuse, -R146 ;  /* 0x0000007a0f947223 */ /* 0x082fe20000010892 */
[----:B------:R-:W-:Y:S01]  /*ba80*/  FMUL.FTZ R146, R137, R122 ;  /* 0x0000007a89927220 */ /* 0x000fe20000410000 */
[----:B------:R-:W-:Y:S01]  /*ba90*/  FFMA.FTZ R122, R118, R13, R117 ;  /* 0x0000000d767a7223 */ /* 0x000fe20000010075 */
[----:B------:R-:W-:Y:S01]  /*baa0*/  FMUL.FTZ R117, R71, R147 ;  /* 0x0000009347757220 */ /* 0x000fe20000410000 */
[----:B------:R-:W-:Y:S01]  /*bab0*/  FMUL.FTZ R158, R135, R156 ;  /* 0x0000009c879e7220 */ /* 0x000fe20000410000 */
[----:B------:R-:W-:Y:S01]  /*bac0*/  FFMA.FTZ R149, R15, R116, R146 ;  /* 0x000000740f957223 */ /* 0x000fe20000010092 */
[----:B------:R-:W-:Y:S01]  /*bad0*/  FADD.FTZ R122, RZ, R122 ;  /* 0x0000007aff7a7221 */ /* 0x000fe20000010000 */
[----:B------:R-:W-:Y:S01]  /*bae0*/  FMUL.FTZ R155, R136, R117 ;  /* 0x00000075889b7220 */ /* 0x000fe20000410000 */
[----:B------:R-:W-:Y:S01]  /*baf0*/  FADD.FTZ R123, R123, R148 ;  /* 0x000000947b7b7221 */ /* 0x000fe20000010000 */
[----:B------:R-:W-:Y:S01]  /*bb00*/  FMUL.FTZ R170, R112, -R173 ;  /* 0x800000ad70aa7220 */ /* 0x000fe20000410000 */
[----:B------:R-:W-:Y:S01]  /*bb10*/  FADD.FTZ R149, R122, R149 ;  /* 0x000000957a957221 */ /* 0x000fe20000010000 */
[-C--:B--2---:R-:W-:Y:S01]  /*bb20*/  FFMA.FTZ R152, R160, R153.reuse, -R155 ;  /* 0x00000099a0987223 */ /* 0x084fe2000001089b */
[----:B------:R-:W-:Y:S01]  /*bb30*/  FMUL.FTZ R153, R136, R153 ;  /* 0x0000009988997220 */ /* 0x000fe20000410000 */
[----:B------:R-:W-:Y:S01]  /*bb40*/  FMUL.FTZ R122, R70, R144 ;  /* 0x00000090467a7220 */ /* 0x000fe20000410000 */
[----:B------:R-:W-:Y:S01]  /*bb50*/  FMUL.FTZ R155, R73, R12 ;  /* 0x0000000c499b7220 */ /* 0x000fe20000410000 */
[----:B------:R-:W-:Y:S01]  /*bb60*/  FADD.FTZ R152, R123, R152 ;  /* 0x000000987b987221 */ /* 0x000fe20000010000 */
[----:B------:R-:W-:Y:S01]  /*bb70*/  FFMA.FTZ R146, R160, R117, R153 ;  /* 0x00000075a0927223 */ /* 0x000fe20000010099 */
[-C--:B------:R-:W-:Y:S01]  /*bb80*/  FMUL.FTZ R153, R135, R122.reuse ;  /* 0x0000007a87997220 */ /* 0x080fe20000410000 */
[----:B------:R-:W-:Y:S01]  /*bb90*/  FMUL.FTZ R123, R73, R145 ;  /* 0x00000091497b7220 */ /* 0x000fe20000410000 */
[----:B------:R-:W-:Y:S01]  /*bba0*/  FMUL.FTZ R173, R134, R155 ;  /* 0x0000009b86ad7220 */ /* 0x000fe20000410000 */
[----:B------:R-:W-:Y:S01]  /*bbb0*/  FADD.FTZ R146, R149, R146 ;  /* 0x0000009295927221 */ /* 0x000fe20000010000 */
[C---:B------:R-:W-:Y:S01]  /*bbc0*/  FFMA.FTZ R149, R157.reuse, R122, R158 ;  /* 0x0000007a9d957223 */ /* 0x040fe2000001009e */
[----:B------:R0:W-:Y:S01]  /*bbd0*/  STS [R181+0x8a4], R170 ;  /* 0x0008a4aab5007388 */ /* 0x0001e20000000800 */
[----:B------:R-:W-:Y:S01]  /*bbe0*/  FFMA.FTZ R153, R157, R156, -R153 ;  /* 0x0000009c9d997223 */ /* 0x000fe20000010899 */
[----:B------:R-:W-:Y:S01]  /*bbf0*/  FMUL.FTZ R158, R72, R5 ;  /* 0x00000005489e7220 */ /* 0x000fe20000410000 */
[----:B------:R-:W-:Y:S01]  /*bc00*/  FADD.FTZ R149, R146, R149 ;  /* 0x0000009592957221 */ /* 0x000fe20000010000 */
[----:B------:R-:W-:Y:S01]  /*bc10*/  FMUL.FTZ R146, R72, R154 ;  /* 0x0000009a48927220 */ /* 0x000fe20000410000 */
[-C--:B------:R-:W-:Y:S01]  /*bc20*/  FMUL.FTZ R156, R134, R123.reuse ;  /* 0x0000007b869c7220 */ /* 0x080fe20000410000 */
[----:B------:R-:W-:Y:S01]  /*bc30*/  FFMA.FTZ R148, R162, R123, R173 ;  /* 0x0000007ba2947223 */ /* 0x000fe200000100ad */
[----:B------:R-:W-:Y:S01]  /*bc40*/  FADD.FTZ R152, R152, R153 ;  /* 0x0000009998987221 */ /* 0x000fe20000010000 */
[----:B------:R-:W-:Y:S01]  /*bc50*/  FMUL.FTZ R153, R124, UR49 ;  /* 0x000000317c997c20 */ /* 0x000fe20008410000 */
[----:B------:R-:W-:Y:S01]  /*bc60*/  FFMA.FTZ R155, R162, R155, -R156 ;  /* 0x0000009ba29b7223 */ /* 0x000fe2000001089c */
[----:B0-----:R-:W-:Y:S01]  /*bc70*/  FMUL.FTZ R170, R132, R146 ;  /* 0x0000009284aa7220 */ /* 0x001fe20000410000 */
[----:B------:R-:W-:Y:S01]  /*bc80*/  FADD.FTZ R149, R149, R148 ;  /* 0x0000009495957221 */ /* 0x000fe20000010000 */
[----:B------:R-:W-:Y:S01]  /*bc90*/  FMUL.FTZ R148, R75, R169 ;  /* 0x000000a94b947220 */ /* 0x000fe20000410000 */
[----:B------:R-:W-:Y:S01]  /*bca0*/  FADD.FTZ R155, R152, R155 ;  /* 0x0000009b989b7221 */ /* 0x000fe20000010000 */
[-C--:B------:R-:W-:Y:S01]  /*bcb0*/  FFMA.FTZ R170, R159, R158.reuse, -R170 ;  /* 0x0000009e9faa7223 */ /* 0x080fe200000108aa */
[----:B------:R-:W-:Y:S01]  /*bcc0*/  FMUL.FTZ R158, R132, R158 ;  /* 0x0000009e849e7220 */ /* 0x000fe20000410000 */
[----:B------:R-:W-:Y:S01]  /*bcd0*/  FMUL.FTZ R152, R75, R4 ;  /* 0x000000044b987220 */ /* 0x000fe20000410000 */
[----:B------:R-:W-:Y:S01]  /*bce0*/  FMUL.FTZ R156, R131, R148 ;  /* 0x00000094839c7220 */ /* 0x000fe20000410000 */
[----:B------:R-:W-:Y:S01]  /*bcf0*/  FMUL.FTZ R180, R130, UR48 ;  /* 0x0000003082b47c20 */ /* 0x000fe20008410000 */
[----:B------:R-:W-:Y:S01]  /*bd00*/  FFMA.FTZ R158, R159, R146, R158 ;  /* 0x000000929f9e7223 */ /* 0x000fe2000001009e */
[----:B------:R-:W-:Y:S01]  /*bd10*/  FFMA.FTZ R172, R208, UR48, -R153 ;  /* 0x00000030d0ac7c23 */ /* 0x000fe20008010899 */
[C---:B------:R-:W-:Y:S01]  /*bd20*/  FMUL.FTZ R153, R74.reuse, R143 ;  /* 0x0000008f4a997220 */ /* 0x040fe20000410000 */
[----:B------:R-:W-:Y:S01]  /*bd30*/  FFMA.FTZ R180, R163, UR49, R180 ;  /* 0x00000031a3b47c23 */ /* 0x000fe200080100b4 */
[----:B------:R-:W-:Y:S01]  /*bd40*/  FADD.FTZ R149, R149, R158 ;  /* 0x0000009e95957221 */ /* 0x000fe20000010000 */
[-C--:B------:R-:W-:Y:S01]  /*bd50*/  FFMA.FTZ R158, R161, R152.reuse, -R156 ;  /* 0x00000098a19e7223 */ /* 0x080fe2000001089c */
[----:B------:R-:W-:Y:S01]  /*bd60*/  FMUL.FTZ R156, R131, R152 ;  /* 0x00000098839c7220 */ /* 0x000fe20000410000 */
[----:B------:R-:W-:Y:S01]  /*bd70*/  FMUL.FTZ R178, R113, R172 ;  /* 0x000000ac71b27220 */ /* 0x000fe20000410000 */
[C---:B------:R-:W-:Y:S01]  /*bd80*/  FFMA.FTZ R163, -R74.reuse, R59, R163 ;  /* 0x0000003b4aa37223 */ /* 0x040fe200000101a3 */
[----:B------:R-:W-:Y:S01]  /*bd90*/  FMUL.FTZ R152, R74, R141 ;  /* 0x0000008d4a987220 */ /* 0x000fe20000410000 */
[----:B------:R-:W-:Y:S01]  /*bda0*/  FFMA.FTZ R156, R161, R148, R156 ;  /* 0x00000094a19c7223 */ /* 0x000fe2000001009c */
[CC--:B------:R-:W-:Y:S01]  /*bdb0*/  FMUL.FTZ R172, R130.reuse, R153.reuse ;  /* 0x0000009982ac7220 */ /* 0x0c0fe20000410000 */
[----:B------:R-:W-:Y:S01]  /*bdc0*/  FADD.FTZ R155, R155, R170 ;  /* 0x000000aa9b9b7221 */ /* 0x000fe20000010000 */
[-C--:B------:R-:W-:Y:S01]  /*bdd0*/  FMUL.FTZ R170, R130, R152.reuse ;  /* 0x0000009882aa7220 */ /* 0x080fe20000410000 */
[----:B------:R-:W-:Y:S01]  /*bde0*/  FADD.FTZ R149, R149, R156 ;  /* 0x0000009c95957221 */ /* 0x000fe20000010000 */
[----:B------:R-:W-:Y:S01]  /*bdf0*/  FFMA.FTZ R172, R163, R152, R172 ;  /* 0x00000098a3ac7223 */ /* 0x000fe200000100ac */
[----:B------:R-:W-:Y:S01]  /*be00*/  FADD.FTZ R155, R155, R158 ;  /* 0x0000009e9b9b7221 */ /* 0x000fe20000010000 */
[----:B------:R-:W-:Y:S01]  /*be10*/  FFMA.FTZ R170, R163, R153, -R170 ;  /* 0x00000099a3aa7223 */ /* 0x000fe200000108aa */
[C---:B------:R-:W-:Y:S01]  /*be20*/  FFMA.FTZ R156, -R76.reuse, R61, R165 ;  /* 0x0000003d4c9c7223 */ /* 0x040fe200000101a5 */
[----:B------:R-:W-:Y:S01]  /*be30*/  FADD.FTZ R172, R149, R172 ;  /* 0x000000ac95ac7221 */ /* 0x000fe20000010000 */
[C---:B------:R-:W-:Y:S01]  /*be40*/  FMUL.FTZ R149, R77.reuse, R150 ;  /* 0x000000964d957220 */ /* 0x040fe20000410000 */
[C---:B------:R-:W-:Y:S01]  /*be50*/  FFMA.FTZ R164, -R77.reuse, R60, R164 ;  /* 0x0000003c4da47223 */ /* 0x040fe200000101a4 */
[C---:B------:R-:W-:Y:S01]  /*be60*/  FMUL.FTZ R153, R76.reuse, R171 ;  /* 0x000000ab4c997220 */ /* 0x040fe20000410000 */
[----:B------:R-:W-:Y:S01]  /*be70*/  FMUL.FTZ R158, R77, R176 ;  /* 0x000000b04d9e7220 */ /* 0x000fe20000410000 */
[----:B------:R-:W-:Y:S01]  /*be80*/  FMUL.FTZ R165, R129, R149 ;  /* 0x0000009581a57220 */ /* 0x000fe20000410000 */
[----:B------:R0:W-:Y:S01]  /*be90*/  STS [R181+0x8a8], R178 ;  /* 0x0008a8b2b5007388 */ /* 0x0001e20000000800 */
[----:B------:R-:W-:Y:S01]  /*bea0*/  FMUL.FTZ R173, R76, R175 ;  /* 0x000000af4cad7220 */ /* 0x000fe20000410000 */
[----:B------:R-:W-:Y:S01]  /*beb0*/  FMUL.FTZ R179, R128, R153 ;  /* 0x0000009980b37220 */ /* 0x000fe20000410000 */
[----:B------:R-:W-:Y:S01]  /*bec0*/  FMUL.FTZ R180, R107, -R180 ;  /* 0x800000b46bb47220 */ /* 0x000fe20000410000 */
[----:B------:R-:W-:Y:S01]  /*bed0*/  FMUL.FTZ R183, R124, UR48 ;  /* 0x000000307cb77c20 */ /* 0x000fe20008410000 */
[----:B------:R-:W-:Y:S01]  /*bee0*/  FADD.FTZ R155, R155, R170 ;  /* 0x000000aa9b9b7221 */ /* 0x000fe20000010000 */
[-C--:B------:R-:W-:Y:S01]  /*bef0*/  FFMA.FTZ R179, R156, R173.reuse, -R179 ;  /* 0x000000ad9cb37223 */ /* 0x080fe200000108b3 */
[----:B------:R-:W-:Y:S01]  /*bf00*/  FMUL.FTZ R173, R128, R173 ;  /* 0x000000ad80ad7220 */ /* 0x000fe20000410000 */
[----:B------:R1:W-:Y:S01]  /*bf10*/  STS [R181+0x87c], R180 ;  /* 0x00087cb4b5007388 */ /* 0x0003e20000000800 */
[----:B------:R-:W-:Y:S01]  /*bf20*/  FMUL.FTZ R184, R105, R184 ;  /* 0x000000b869b87220 */ /* 0x000fe20000410000 */
[-C--:B0-----:R-:W-:Y:S01]  /*bf30*/  FFMA.FTZ R178, R164, R158.reuse, -R165 ;  /* 0x0000009ea4b27223 */ /* 0x081fe200000108a5 */
[----:B------:R-:W-:Y:S01]  /*bf40*/  FMUL.FTZ R165, R129, R158 ;  /* 0x0000009e81a57220 */ /* 0x000fe20000410000 */
[----:B------:R-:W-:Y:S01]  /*bf50*/  FFMA.FTZ R158, R156, R153, R173 ;  /* 0x000000999c9e7223 */ /* 0x000fe200000100ad */
[----:B------:R-:W-:Y:S01]  /*bf60*/  FFMA.FTZ R166, -R79, R62, R166 ;  /* 0x0000003e4fa67223 */ /* 0x000fe200000101a6 */
[----:B------:R-:W-:Y:S01]  /*bf70*/  FADD.FTZ R178, R155, R178 ;  /* 0x000000b29bb27221 */ /* 0x000fe20000010000 */
[----:B------:R-:W-:Y:S01]  /*bf80*/  FFMA.FTZ R165, R164, R149, R165 ;  /* 0x00000095a4a57223 */ /* 0x000fe200000100a5 */
[----:B------:R0:W-:Y:S01]  /*bf90*/  STS [R181+0x868], R184 ;  /* 0x000868b8b5007388 */ /* 0x0001e20000000800 */
[----:B------:R-:W-:Y:S01]  /*bfa0*/  FMUL.FTZ R155, R78, R192 ;  /* 0x000000c04e9b7220 */ /* 0x000fe20000410000 */
[----:B-1----:R-:W-:Y:S01]  /*bfb0*/  FFMA.FTZ R180, R208, UR49, R183 ;  /* 0x00000031d0b47c23 */ /* 0x002fe200080100b7 */
[----:B------:R-:W-:Y:S01]  /*bfc0*/  FADD.FTZ R165, R172, R165 ;  /* 0x000000a5aca57221 */ /* 0x000fe20000010000 */
[----:B------:R-:W-:Y:S01]  /*bfd0*/  FMUL.FTZ R183, R140, UR49 ;  /* 0x000000318cb77c20 */ /* 0x000fe20008410000 */
[----:B------:R-:W-:Y:S01]  /*bfe0*/  FMUL.FTZ R172, R9, UR49 ;  /* 0x0000003109ac7c20 */ /* 0x000fe20008410000 */
[----:B------:R-:W-:Y:S01]  /*bff0*/  FMUL.FTZ R185, R126, R155 ;  /* 0x0000009b7eb97220 */ /* 0x000fe20000410000 */
[----:B------:R-:W-:Y:S01]  /*c000*/  FADD.FTZ R170, R165, R158 ;  /* 0x0000009ea5aa7221 */ /* 0x000fe20000010000 */
[C---:B------:R-:W-:Y:S01]  /*c010*/  FMUL.FTZ R165, R79.reuse, R191 ;  /* 0x000000bf4fa57220 */ /* 0x040fe20000410000 */
[----:B------:R-:W-:Y:S01]  /*c020*/  FFMA.FTZ R183, R210, UR48, -R183 ;  /* 0x00000030d2b77c23 */ /* 0x000fe200080108b7 */
[----:B------:R-:W-:Y:S01]  /*c030*/  FFMA.FTZ R158, -R78, R63, R167 ;  /* 0x0000003f4e9e7223 */ /* 0x000fe200000101a7 */
[----:B------:R-:W-:Y:S01]  /*c040*/  FMUL.FTZ R167, R79, R174 ;  /* 0x000000ae4fa77220 */ /* 0x000fe20000410000 */
[C---:B------:R-:W-:Y:S01]  /*c050*/  FMUL.FTZ R173, R127.reuse, R165 ;  /* 0x000000a57fad7220 */ /* 0x040fe20000410000 */
[----:B0-----:R-:W-:Y:S01]  /*c060*/  FMUL.FTZ R184, R114, R183 ;  /* 0x000000b772b87220 */ /* 0x001fe20000410000 */
[----:B------:R-:W-:Y:S01]  /*c070*/  FMUL.FTZ R183, R78, R177 ;  /* 0x000000b14eb77220 */ /* 0x000fe20000410000 */
[----:B------:R-:W-:Y:S01]  /*c080*/  FMUL.FTZ R187, R140, UR48 ;  /* 0x000000308cbb7c20 */ /* 0x000fe20008410000 */
[-C--:B------:R-:W-:Y:S01]  /*c090*/  FFMA.FTZ R173, R166, R167.reuse, -R173 ;  /* 0x000000a7a6ad7223 */ /* 0x080fe200000108ad */
[----:B------:R-:W-:Y:S01]  /*c0a0*/  FMUL.FTZ R167, R127, R167 ;  /* 0x000000a77fa77220 */ /* 0x000fe20000410000 */
[----:B------:R0:W-:Y:S01]  /*c0b0*/  STS [R181+0x8b0], R184 ;  /* 0x0008b0b8b5007388 */ /* 0x0001e20000000800 */
[----:B------:R-:W-:Y:S01]  /*c0c0*/  FMUL.FTZ R180, R113, -R180 ;  /* 0x800000b471b47220 */ /* 0x000fe20000410000 */
[----:B------:R-:W-:Y:S01]  /*c0d0*/  FFMA.FTZ R187, R210, UR49, R187 ;  /* 0x00000031d2bb7c23 */ /* 0x000fe200080100bb */
[----:B------:R-:W-:Y:S01]  /*c0e0*/  FFMA.FTZ R167, R166, R165, R167 ;  /* 0x000000a5a6a77223 */ /* 0x000fe200000100a7 */
[----:B------:R-:W-:Y:S01]  /*c0f0*/  FADD.FTZ R178, R178, R179 ;  /* 0x000000b3b2b27221 */ /* 0x000fe20000010000 */
[C---:B------:R-:W-:Y:S01]  /*c100*/  FFMA.FTZ R168, -R81.reuse, R64, R168 ;  /* 0x0000004051a87223 */ /* 0x040fe200000101a8 */
[----:B------:R1:W-:Y:S01]  /*c110*/  STS [R181+0x8ac], R180 ;  /* 0x0008acb4b5007388 */ /* 0x0003e20000000800 */
[----:B------:R-:W-:Y:S01]  /*c120*/  FADD.FTZ R170, R170, R167 ;  /* 0x000000a7aaaa7221 */ /* 0x000fe20000010000 */
[----:B------:R-:W-:Y:S01]  /*c130*/  FADD.FTZ R173, R178, R173 ;  /* 0x000000adb2ad7221 */ /* 0x000fe20000010000 */
[----:B------:R-:W-:Y:S01]  /*c140*/  FMUL.FTZ R167, R81, R182 ;  /* 0x000000b651a77220 */ /* 0x000fe20000410000 */
[----:B0-----:R-:W-:Y:S01]  /*c150*/  FFMA.FTZ R184, R203, UR48, -R172 ;  /* 0x00000030cbb87c23 */ /* 0x001fe200080108ac */
[-C--:B------:R-:W-:Y:S01]  /*c160*/  FFMA.FTZ R172, R158, R183.reuse, -R185 ;  /* 0x000000b79eac7223 */ /* 0x080fe200000108b9 */
[----:B------:R-:W-:Y:S01]  /*c170*/  FMUL.FTZ R183, R126, R183 ;  /* 0x000000b77eb77220 */ /* 0x000fe20000410000 */
[----:B------:R-:W-:Y:S01]  /*c180*/  FMUL.FTZ R178, R81, R194 ;  /* 0x000000c251b27220 */ /* 0x000fe20000410000 */
[----:B------:R-:W-:Y:S01]  /*c190*/  FMUL.FTZ R184, R115, R184 ;  /* 0x000000b873b87220 */ /* 0x000fe20000410000 */
[----:B------:R-:W-:Y:S01]  /*c1a0*/  FMUL.FTZ R179, R125, R167 ;  /* 0x000000a77db37220 */ /* 0x000fe20000410000 */
[----:B------:R-:W-:Y:S01]  /*c1b0*/  FFMA.FTZ R183, R158, R155, R183 ;  /* 0x0000009b9eb77223 */ /* 0x000fe200000100b7 */
[----:B-1----:R-:W-:Y:S01]  /*c1c0*/  FMUL.FTZ R180, R114, -R187 ;  /* 0x800000bb72b47220 */ /* 0x002fe20000410000 */
[----:B------:R-:W-:Y:S01]  /*c1d0*/  FADD.FTZ R172, R173, R172 ;  /* 0x000000acadac7221 */ /* 0x000fe20000010000 */
[----:B------:R0:W-:Y:S01]  /*c1e0*/  STS [R181+0x8b8], R184 ;  /* 0x0008b8b8b5007388 */ /* 0x0001e20000000800 */
[----:B------:R-:W-:Y:S01]  /*c1f0*/  FADD.FTZ R183, R170, R183 ;  /* 0x000000b7aab77221 */ /* 0x000fe20000010000 */
[C---:B------:R-:W-:Y:S01]  /*c200*/  FMUL.FTZ R170, R80.reuse, R196 ;  /* 0x000000c450aa7220 */ /* 0x040fe20000410000 */
[-C--:B------:R-:W-:Y:S01]  /*c210*/  FMUL.FTZ R185, R125, R178.reuse ;  /* 0x000000b27db97220 */ /* 0x080fe20000410000 */
[----:B------:R1:W-:Y:S01]  /*c220*/  STS [R181+0x8b4], R180 ;  /* 0x0008b4b4b5007388 */ /* 0x0003e20000000800 */
[----:B------:R-:W-:Y:S01]  /*c230*/  FFMA.FTZ R173, -R80, R65, R208 ;  /* 0x0000004150ad7223 */ /* 0x000fe200000101d0 */
[C---:B------:R-:W-:Y:S01]  /*c240*/  FFMA.FTZ R187, R168.reuse, R178, -R179 ;  /* 0x000000b2a8bb7223 */ /* 0x040fe200000108b3 */
[----:B------:R-:W-:Y:S01]  /*c250*/  FFMA.FTZ R178, R168, R167, R185 ;  /* 0x000000a7a8b27223 */ /* 0x000fe200000100b9 */
[----:B------:R-:W-:Y:S01]  /*c260*/  FMUL.FTZ R218, R101, -R218 ;  /* 0x800000da65da7220 */ /* 0x000fe20000410000 */
[C---:B------:R-:W-:Y:S01]  /*c270*/  FMUL.FTZ R216, R103.reuse, R216 ;  /* 0x000000d867d87220 */ /* 0x040fe20000410000 */
[----:B0-----:R-:W-:Y:S01]  /*c280*/  FMUL.FTZ R184, R124, R170 ;  /* 0x000000aa7cb87220 */ /* 0x001fe20000410000 */
[----:B------:R-:W-:Y:S01]  /*c290*/  FMUL.FTZ R220, R103, -R220 ;  /* 0x800000dc67dc7220 */ /* 0x000fe20000410000 */
[----:B------:R-:W-:Y:S01]  /*c2a0*/  FMUL.FTZ R186, R105, -R186 ;  /* 0x800000ba69ba7220 */ /* 0x000fe20000410000 */
[----:B------:R-:W-:Y:S01]  /*c2b0*/  STS [R181+0x84c], R218 ;  /* 0x00084cdab5007388 */ /* 0x000fe20000000800 */
[----:B-1----:R-:W-:Y:S01]  /*c2c0*/  FMUL.FTZ R180, R80, R7 ;  /* 0x0000000750b47220 */ /* 0x002fe20000410000 */
[----:B------:R-:W-:Y:S01]  /*c2d0*/  FADD.FTZ R178, R183, R178 ;  /* 0x000000b2b7b27221 */ /* 0x000fe20000010000 */
[----:B------:R-:W-:Y:S01]  /*c2e0*/  FMUL.FTZ R179, R83, R198 ;  /* 0x000000c653b37220 */ /* 0x000fe20000410000 */
[----:B------:R-:W-:Y:S01]  /*c2f0*/  STS [R181+0x850], R188 ;  /* 0x000850bcb5007388 */ /* 0x000fe20000000800 */
[-C--:B------:R-:W-:Y:S01]  /*c300*/  FFMA.FTZ R185, R173, R180.reuse, -R184 ;  /* 0x000000b4adb97223 */ /* 0x080fe200000108b8 */
[----:B------:R-:W-:Y:S01]  /*c310*/  FMUL.FTZ R184, R9, UR48 ;  /* 0x0000003009b87c20 */ /* 0x000fe20008410000 */
[----:B------:R-:W-:Y:S01]  /*c320*/  FMUL.FTZ R180, R124, R180 ;  /* 0x000000b47cb47220 */ /* 0x000fe20000410000 */
[----:B------:R-:W-:Y:S01]  /*c330*/  STS [R181+0x854], R202 ;  /* 0x000854cab5007388 */ /* 0x000fe20000000800 */
[----:B------:R-:W-:Y:S01]  /*c340*/  FMUL.FTZ R189, R83, R200 ;  /* 0x000000c853bd7220 */ /* 0x000fe20000410000 */
[----:B------:R-:W-:Y:S01]  /*c350*/  FFMA.FTZ R184, R203, UR49, R184 ;  /* 0x00000031cbb87c23 */ /* 0x000fe200080100b8 */
[----:B------:R-:W-:Y:S01]  /*c360*/  FFMA.FTZ R183, R173, R170, R180 ;  /* 0x000000aaadb77223 */ /* 0x000fe200000100b4 */
[----:B------:R-:W-:Y:S01]  /*c370*/  STS [R181+0x858], R216 ;  /* 0x000858d8b5007388 */ /* 0x000fe20000000800 */
[----:B------:R-:W-:Y:S01]  /*c380*/  IADD3 R180, PT, PT, R121, 0x20, RZ ;  /* 0x0000002079b47810 */ /* 0x000fe20007ffe0ff */
[----:B------:R-:W-:Y:S01]  /*c390*/  FMUL.FTZ R184, R115, -R184 ;  /* 0x800000b873b87220 */ /* 0x000fe20000410000 */
[----:B------:R-:W-:Y:S01]  /*c3a0*/  FFMA.FTZ R210, -R83, R66, R210 ;  /* 0x0000004253d27223 */ /* 0x000fe200000101d2 */
[----:B------:R-:W-:Y:S01]  /*c3b0*/  STS [R181+0x85c], R220 ;  /* 0x00085cdcb5007388 */ /* 0x000fe20000000800 */
[----:B------:R-:W-:Y:S01]  /*c3c0*/  LEA.HI R180, R180, R121, RZ, 0x1b ;  /* 0x00000079b4b47211 */ /* 0x000fe200078fd8ff */
[----:B------:R-:W-:Y:S01]  /*c3d0*/  FMUL.FTZ R193, R140, R179 ;  /* 0x000000b38cc17220 */ /* 0x000fe20000410000 */
[----:B------:R-:W-:Y:S01]  /*c3e0*/  FADD.FTZ R172, R172, R187 ;  /* 0x000000bbacac7221 */ /* 0x000fe20000010000 */
[----:B------:R0:W-:Y:S01]  /*c3f0*/  STS [R181+0x86c], R186 ;  /* 0x00086cbab5007388 */ /* 0x0001e20000000800 */
[----:B------:R-:W-:Y:S01]  /*c400*/  LEA R215, R180, UR33, 0x2 ;  /* 0x00000021b4d77c11 */ /* 0x000fe2000f8e10ff */
[-C--:B------:R-:W-:Y:S01]  /*c410*/  FFMA.FTZ R193, R210, R189.reuse, -R193 ;  /* 0x000000bdd2c17223 */ /* 0x080fe200000108c1 */
[----:B------:R-:W-:Y:S01]  /*c420*/  FADD.FTZ R172, R172, R185 ;  /* 0x000000b9acac7221 */ /* 0x000fe20000010000 */
[----:B------:R1:W-:Y:S01]  /*c430*/  STS [R181+0x8bc], R184 ;  /* 0x0008bcb8b5007388 */ /* 0x0003e20000000800 */
[----:B------:R-:W-:Y:S01]  /*c440*/  FMUL.FTZ R185, R204, UR47 ;  /* 0x0000002fccb97c20 */ /* 0x000fe20008410000 */
[----:B------:R-:W-:Y:S01]  /*c450*/  FMUL.FTZ R180, R196, UR47 ;  /* 0x0000002fc4b47c20 */ /* 0x000fe20008410000 */
[----:B------:R-:W-:Y:S01]  /*c460*/  FMUL.FTZ R189, R140, R189 ;  /* 0x000000bd8cbd7220 */ /* 0x000fe20000410000 */
[----:B------:R-:W-:Y:S01]  /*c470*/  BAR.SYNC.DEFER_BLOCKING 0x0 ;  /* 0x0000000000007b1d */ /* 0x000fe20000010000 */
[----:B------:R-:W-:Y:S01]  /*c480*/  FADD.FTZ R178, R178, R183 ;  /* 0x000000b7b2b27221 */ /* 0x000fe20000010000 */
[----:B0-----:R-:W-:Y:S01]  /*c490*/  FADD.FTZ R186, R172, R193 ;  /* 0x000000c1acba7221 */ /* 0x001fe20000010000 */
[----:B------:R-:W-:Y:S01]  /*c4a0*/  FFMA.FTZ R172, R206, UR46, R185 ;  /* 0x0000002eceac7c23 */ /* 0x000fe200080100b9 */
[C---:B------:R-:W-:Y:S01]  /*c4b0*/  FFMA.FTZ R185, R7.reuse, UR46, -R180 ;  /* 0x0000002e07b97c23 */ /* 0x040fe200080108b4 */
[----:B------:R-:W-:Y:S01]  /*c4c0*/  FMUL.FTZ R7, R7, UR47 ;  /* 0x0000002f07077c20 */ /* 0x000fe20008410000 */
[----:B------:R-:W-:Y:S01]  /*c4d0*/  FFMA.FTZ R189, R210, R179, R189 ;  /* 0x000000b3d2bd7223 */ /* 0x000fe200000100bd */
[----:B------:R-:W-:Y:S01]  /*c4e0*/  FMUL.FTZ R188, R192, UR47 ;  /* 0x0000002fc0bc7c20 */ /* 0x000fe20008410000 */
[----:B------:R-:W-:Y:S01]  /*c4f0*/  FMUL.FTZ R183, R198, UR47 ;  /* 0x0000002fc6b77c20 */ /* 0x000fe20008410000 */
[----:B------:R-:W-:Y:S01]  /*c500*/  FFMA.FTZ R180, R196, UR46, R7 ;  /* 0x0000002ec4b47c23 */ /* 0x000fe20008010007 */
[----:B------:R-:W-:Y:S01]  /*c510*/  FMUL.FTZ R7, R191, UR47 ;  /* 0x0000002fbf077c20 */ /* 0x000fe20008410000 */
[----:B------:R-:W-:Y:S01]  /*c520*/  FADD.FTZ R197, R178, R189 ;  /* 0x000000bdb2c57221 */ /* 0x000fe20000010000 */
[----:B------:R-:W-:Y:S01]  /*c530*/  FFMA.FTZ R189, R177, UR46, -R188 ;  /* 0x0000002eb1bd7c23 */ /* 0x000fe200080108bc */
[C---:B------:R-:W-:Y:S01]  /*c540*/  FMUL.FTZ R188, R174.reuse, UR47 ;  /* 0x0000002faebc7c20 */ /* 0x040fe20008410000 */
[----:B------:R-:W-:Y:S01]  /*c550*/  FFMA.FTZ R190, R174, UR46, -R7 ;  /* 0x0000002eaebe7c23 */ /* 0x000fe20008010807 */
[----:B------:R-:W-:Y:S01]  /*c560*/  FMUL.FTZ R7, R150, UR47 ;  /* 0x0000002f96077c20 */ /* 0x000fe20008410000 */
[----:B------:R-:W-:Y:S01]  /*c570*/  FMUL.FTZ R174, R171, UR47 ;  /* 0x0000002fabae7c20 */ /* 0x000fe20008410000 */
[----:B------:R-:W-:Y:S01]  /*c580*/  FFMA.FTZ R211, R191, UR46, R188 ;  /* 0x0000002ebfd37c23 */ /* 0x000fe200080100bc */
[C---:B------:R-:W-:Y:S01]  /*c590*/  FMUL.FTZ R199, R176.reuse, UR47 ;  /* 0x0000002fb0c77c20 */ /* 0x040fe20008410000 */
[----:B------:R-:W-:Y:S01]  /*c5a0*/  FFMA.FTZ R188, R176, UR46, -R7 ;  /* 0x0000002eb0bc7c23 */ /* 0x000fe20008010807 */
[----:B------:R-:W-:Y:S01]  /*c5b0*/  FMUL.FTZ R176, R154, UR47 ;  /* 0x0000002f9ab07c20 */ /* 0x000fe20008410000 */
[----:B------:R-:W-:Y:S01]  /*c5c0*/  FMUL.FTZ R187, R206, UR47 ;  /* 0x0000002fcebb7c20 */ /* 0x000fe20008410000 */
[C---:B-1----:R-:W-:Y:S01]  /*c5d0*/  FFMA.FTZ R181, R200.reuse, UR46, -R183 ;  /* 0x0000002ec8b57c23 */ /* 0x042fe200080108b7 */
[----:B------:R-:W-:Y:S01]  /*c5e0*/  FFMA.FTZ R195, R175, UR46, -R174 ;  /* 0x0000002eafc37c23 */ /* 0x000fe200080108ae */
[----:B------:R-:W0:Y:S01]  /*c5f0*/  LDS R215, [R215+0x8c0] ;  /* 0x0008c000d7d77984 */ /* 0x000e220000000800 */
[----:B------:R-:W-:Y:S01]  /*c600*/  FMUL.FTZ R183, R200, UR47 ;  /* 0x0000002fc8b77c20 */ /* 0x000fe20008410000 */
[----:B------:R-:W-:Y:S01]  /*c610*/  FMUL.FTZ R213, R177, UR47 ;  /* 0x0000002fb1d57c20 */ /* 0x000fe20008410000 */
[----:B------:R-:W-:Y:S01]  /*c620*/  FMUL.FTZ R174, R141, UR47 ;  /* 0x0000002f8dae7c20 */ /* 0x000fe20008410000 */
[----:B------:R-:W-:Y:S01]  /*c630*/  ISETP.GE.AND P2, PT, R6, 0x1, PT ;  /* 0x000000010600780c */ /* 0x000fe20003f46270 */
[----:B------:R-:W-:Y:S01]  /*c640*/  FMUL.FTZ R200, R175, UR47 ;  /* 0x0000002fafc87c20 */ /* 0x000fe20008410000 */
[----:B------:R-:W-:Y:S01]  /*c650*/  FMUL.FTZ R7, R169, UR47 ;  /* 0x0000002fa9077c20 */ /* 0x000fe20008410000 */
[----:B------:R-:W-:Y:S01]  /*c660*/  FMUL.FTZ R177, R145, UR47 ;  /* 0x0000002f91b17c20 */ /* 0x000fe20008410000 */
[C---:B------:R-:W-:Y:S01]  /*c670*/  FFMA.FTZ R193, R5.reuse, UR46, -R176 ;  /* 0x0000002e05c17c23 */ /* 0x040fe200080108b0 */
[----:B------:R-:W-:Y:S01]  /*c680*/  FMUL.FTZ R5, R5, UR47 ;  /* 0x0000002f05057c20 */ /* 0x000fe20008410000 */
[----:B------:R-:W-:Y:S01]  /*c690*/  FFMA.FTZ R178, R204, UR46, -R187 ;  /* 0x0000002eccb27c23 */ /* 0x000fe200080108bb */
[----:B------:R-:W-:Y:S01]  /*c6a0*/  FMUL.FTZ R187, R182, UR47 ;  /* 0x0000002fb6bb7c20 */ /* 0x000fe20008410000 */
[----:B------:R-:W-:Y:S01]  /*c6b0*/  FFMA.FTZ R175, R143, UR46, -R174 ;  /* 0x0000002e8faf7c23 */ /* 0x000fe200080108ae */
[----:B------:R-:W-:Y:S01]  /*c6c0*/  FFMA.FTZ R209, R171, UR46, R200 ;  /* 0x0000002eabd17c23 */ /* 0x000fe200080100c8 */
[----:B------:R-:W-:Y:S01]  /*c6d0*/  FFMA.FTZ R174, R4, UR46, -R7 ;  /* 0x0000002e04ae7c23 */ /* 0x000fe20008010807 */
[----:B------:R-:W-:Y:S01]  /*c6e0*/  FFMA.FTZ R177, R12, UR46, -R177 ;  /* 0x0000002e0cb17c23 */ /* 0x000fe200080108b1 */
[----:B------:R-:W-:Y:S01]  /*c6f0*/  FMUL.FTZ R176, R144, UR47 ;  /* 0x0000002f90b07c20 */ /* 0x000fe20008410000 */
[----:B------:R-:W-:Y:S01]  /*c700*/  FMUL.FTZ R216, R4, UR47 ;  /* 0x0000002f04d87c20 */ /* 0x000fe20008410000 */
[----:B------:R-:W-:Y:S01]  /*c710*/  FMUL.FTZ R12, R12, UR47 ;  /* 0x0000002f0c0c7c20 */ /* 0x000fe20008410000 */
[----:B------:R-:W-:Y:S01]  /*c720*/  FFMA.FTZ R200, R154, UR46, R5 ;  /* 0x0000002e9ac87c23 */ /* 0x000fe20008010005 */
[----:B------:R-:W-:Y:S01]  /*c730*/  FMUL.FTZ R7, R147, UR47 ;  /* 0x0000002f93077c20 */ /* 0x000fe20008410000 */
        /* <DEDUP_REMOVED lines=8> */
[C---:B------:R-:W-:Y:S01]  /*c7c0*/  FFMA.FTZ R11, R14.reuse, UR46, -R7 ;  /* 0x0000002e0e0b7c23 */ /* 0x040fe20008010807 */
[----:B------:R-:W-:Y:S01]  /*c7d0*/  FMUL.FTZ R14, R14, UR47 ;  /* 0x0000002f0e0e7c20 */ /* 0x000fe20008410000 */
[C---:B------:R-:W-:Y:S01]  /*c7e0*/  FFMA.FTZ R12, R120.reuse, UR46, -R5 ;  /* 0x0000002e780c7c23 */ /* 0x040fe20008010805 */
[C---:B------:R-:W-:Y:S01]  /*c7f0*/  FFMA.FTZ R143, R119.reuse, UR46, -R4 ;  /* 0x0000002e778f7c23 */ /* 0x040fe20008010804 */
[----:B------:R-:W-:Y:S01]  /*c800*/  FMUL.FTZ R5, R120, UR47 ;  /* 0x0000002f78057c20 */ /* 0x000fe20008410000 */
[----:B------:R-:W-:Y:S01]  /*c810*/  FMUL.FTZ R4, R119, UR47 ;  /* 0x0000002f77047c20 */ /* 0x000fe20008410000 */
[----:B------:R-:W-:Y:S01]  /*c820*/  BSSY.RECONVERGENT B0, `(.L_x_12701) ;  /* 0x0000013000007945 */ /* 0x000fe20003800200 */
[----:B------:R-:W-:Y:S01]  /*c830*/  FFMA.FTZ R120, R144, UR46, R207 ;  /* 0x0000002e90787c23 */ /* 0x000fe200080100cf */
[----:B------:R-:W-:Y:S01]  /*c840*/  FFMA.FTZ R207, R147, UR46, R14 ;  /* 0x0000002e93cf7c23 */ /* 0x000fe2000801000e */
        /* <DEDUP_REMOVED lines=16> */
.L_x_12702:
[----:B------:R-:W-:Y:S05]  /*c950*/  BSYNC.RECONVERGENT B0 ;  /* 0x0000000000007941 */ /* 0x000fea0003800200 */
.L_x_12701:
[----:B------:R-:W-:Y:S04]  /*c960*/  BSSY.RECONVERGENT B0, `(.L_x_12703) ;  /* 0x0000003000007945 */ /* 0x000fe80003800200 */
[----:B------:R-:W-:Y:S05]  /*c970*/  @!P3 BRA `(.L_x_12704) ;  /* 0x000000000004b947 */ /* 0x000fea0003800000 */
[----:B------:R1:W-:Y:S02]  /*c980*/  REDG.E.ADD.F32.FTZ.RN.STRONG.GPU desc[UR30][R2.64+0x80], R215 ;  /* 0x000080d7020079a6 */ /* 0x0003e4000c12f31e */
.L_x_12704:
[----:B------:R-:W-:Y:S05]  /*c990*/  BSYNC.RECONVERGENT B0 ;  /* 0x0000000000007941 */ /* 0x000fea0003800200 */
.L_x_12703:
        /* <DEDUP_REMOVED lines=16> */
.L_x_12706:
[----:B------:R-:W-:Y:S05]  /*caa0*/  BSYNC.RECONVERGENT B0 ;  /* 0x0000000000007941 */ /* 0x000fea0003800200 */
.L_x_12705:
[----:B0-2---:R0:W2:Y:S01]  /*cab0*/  LDS R5, [R208+0x9c0] ;  /* 0x0009c000d0057984 */ /* 0x0050a20000000800 */
[----:B------:R-:W-:Y:S01]  /*cac0*/  BSSY.RECONVERGENT B0, `(.L_x_12707) ;  /* 0x0000006000007945 */ /* 0x000fe20003800200 */
[----:B------:R-:W-:Y:S02]  /*cad0*/  IADD3 R202, PT, PT, R121, 0xc0, RZ ;  /* 0x000000c079ca7810 */ /* 0x000fe40007ffe0ff */
[----:B------:R-:W-:Y:S02]  /*cae0*/  LEA.HI R218, R218, R121, RZ, 0x1b ;  /* 0x00000079dada7211 */ /* 0x000fe400078fd8ff */
[----:B------:R-:W-:Y:S01]  /*caf0*/  LEA R4, R4, UR33, 0x2 ;  /* 0x0000002104047c11 */ /* 0x000fe2000f8e10ff */
[----:B------:R-:W-:Y:S06]  /*cb00*/  @!P2 BRA `(.L_x_12708) ;  /* 0x000000000004a947 */ /* 0x000fec0003800000 */
[----:B--2---:R3:W-:Y:S02]  /*cb10*/  REDG.E.ADD.F32.FTZ.RN.STRONG.GPU desc[UR30][R2.64+0x180], R5 ;  /* 0x00018005020079a6 */ /* 0x0047e4000c12f31e */
.L_x_12708:
[----:B------:R-:W-:Y:S05]  /*cb20*/  BSYNC.RECONVERGENT B0 ;  /* 0x0000000000007941 */ /* 0x000fea0003800200 */
.L_x_12707:
[----:B--23--:R2:W3:Y:S01]  /*cb30*/  LDS R5, [R4+0xa40] ;  /* 0x000a400004057984 */ /* 0x00c4e20000000800 */
[----:B------:R-:W-:Y:S01]  /*cb40*/  BSSY.RECONVERGENT B0, `(.L_x_12709) ;  /* 0x0000005000007945 */ /* 0x000fe20003800200 */
[----:B------:R-:W-:Y:S02]  /*cb50*/  LEA.HI R202, R202, R121, RZ, 0x1b ;  /* 0x00000079caca7211 */ /* 0x000fe400078fd8ff */
[----:B------:R-:W-:Y:S01]  /*cb60*/  LEA R218, R218, UR33, 0x2 ;  /* 0x00000021dada7c11 */ /* 0x000fe2000f8e10ff */
[----:B------:R-:W-:Y:S06]  /*cb70*/  @!P3 BRA `(.L_x_12710) ;  /* 0x000000000004b947 */ /* 0x000fec0003800000 */
[----:B---3--:R4:W-:Y:S02]  /*cb80*/  REDG.E.ADD.F32.FTZ.RN.STRONG.GPU desc[UR30][R2.64+0x200], R5 ;  /* 0x00020005020079a6 */ /* 0x0089e4000c12f31e */
.L_x_12710:
[----:B------:R-:W-:Y:S05]  /*cb90*/  BSYNC.RECONVERGENT B0 ;  /* 0x0000000000007941 */ /* 0x000fea0003800200 */
.L_x_12709:
[----:B---34-:R3:W4:Y:S01]  /*cba0*/  LDS R5, [R218+0xac0] ;  /* 0x000ac000da057984 */ /* 0x0187220000000800 */
[----:B------:R-:W-:Y:S01]  /*cbb0*/  BSSY.RECONVERGENT B0, `(.L_x_12711) ;  /* 0x0000004000007945 */ /* 0x000fe20003800200 */
[----:B------:R-:W-:-:S03]  /*cbc0*/  LEA R7, R202, UR33, 0x2 ;  /* 0x00000021ca077c11 */ /* 0x000fc6000f8e10ff */
[----:B------:R-:W-:Y:S05]  /*cbd0*/  @!P4 BRA `(.L_x_12712) ;  /* 0x000000000004c947 */ /* 0x000fea0003800000 */
[----:B----4-:R4:W-:Y:S02]  /*cbe0*/  REDG.E.ADD.F32.FTZ.RN.STRONG.GPU desc[UR30][R2.64+0x280], R5 ;  /* 0x00028005020079a6 */ /* 0x0109e4000c12f31e */
.L_x_12712:
[----:B------:R-:W-:Y:S05]  /*cbf0*/  BSYNC.RECONVERGENT B0 ;  /* 0x0000000000007941 */ /* 0x000fea0003800200 */
.L_x_12711:
[----:B----4-:R4:W0:Y:S01]  /*cc00*/  LDS R5, [R7+0xb40] ;  /* 0x000b400007057984 */ /* 0x0108220000000800 */
[----:B------:R-:W-:Y:S01]  /*cc10*/  BSSY.RECONVERGENT B0, `(.L_x_12713) ;  /* 0x0000005000007945 */ /* 0x000fe20003800200 */
[C---:B--2---:R-:W-:Y:S02]  /*cc20*/  IADD3 R4, PT, PT, R121.reuse, 0xe0, RZ ;  /* 0x000000e079047810 */ /* 0x044fe40007ffe0ff */
[----:B------:R-:W-:Y:S01]  /*cc30*/  IADD3 R202, PT, PT, R121, 0x100, RZ ;  /* 0x0000010079ca7810 */ /* 0x000fe20007ffe0ff */
[----:B------:R-:W-:Y:S06]  /*cc40*/  @!P5 BRA `(.L_x_12714) ;  /* 0x000000000004d947 */ /* 0x000fec0003800000 */
[----:B0-----:R2:W-:Y:S02]  /*cc50*/  REDG.E.ADD.F32.FTZ.RN.STRONG.GPU desc[UR30][R2.64+0x300], R5 ;  /* 0x00030005020079a6 */ /* 0x0015e4000c12f31e */
.L_x_12714:
[----:B------:R-:W-:Y:S05]  /*cc60*/  BSYNC.RECONVERGENT B0 ;  /* 0x0000000000007941 */ /* 0x000fea0003800200 */
.L_x_12713:
[-C--:B------:R-:W-:Y:S01]  /*cc70*/  LEA.HI R4, R4, R121.reuse, RZ, 0x1b ;  /* 0x0000007904047211 */ /* 0x080fe200078fd8ff */
[----:B------:R-:W-:Y:S01]  /*cc80*/  BSSY.RECONVERGENT B0, `(.L_x_12715) ;  /* 0x000000f000007945 */ /* 0x000fe20003800200 */
[----:B------:R-:W-:Y:S02]  /*cc90*/  ISETP.GE.AND P6, PT, R6, 0xe1, PT ;  /* 0x000000e10600780c */ /* 0x000fe40003fc6270 */
[----:B------:R-:W-:Y:S02]  /*cca0*/  LEA R4, R4, UR33, 0x2 ;  /* 0x0000002104047c11 */ /* 0x000fe4000f8e10ff */
[C---:B0-----:R-:W-:Y:S02]  /*ccb0*/  IADD3 R208, PT, PT, R121.reuse, 0x120, RZ ;  /* 0x0000012079d07810 */ /* 0x041fe40007ffe0ff */
[----:B------:R-:W-:Y:S01]  /*ccc0*/  LEA.HI R202, R202, R121, RZ, 0x1b ;  /* 0x00000079caca7211 */ /* 0x000fe200078fd8ff */
[----:B--2---:R0:W2:Y:S01]  /*ccd0*/  LDS R5, [R4+0xbc0] ;  /* 0x000bc00004057984 */ /* 0x0040a20000000800 */
        /* <DEDUP_REMOVED lines=8> */
[----:B--2---:R3:W-:Y:S02]  /*cd60*/  REDG.E.ADD.F32.FTZ.RN.STRONG.GPU desc[UR30][R2.64+0x380], R5 ;  /* 0x00038005020079a6 */ /* 0x0047e4000c12f31e */
.L_x_12716:
[----:B------:R-:W-:Y:S05]  /*cd70*/  BSYNC.RECONVERGENT B0 ;  /* 0x0000000000007941 */ /* 0x000fea0003800200 */
.L_x_12715:
[----:B--23--:R2:W3:Y:S01]  /*cd80*/  LDS R5, [R202+0xc40] ;  /* 0x000c4000ca057984 */ /* 0x00c4e20000000800 */
[----:B------:R-:W-:Y:S01]  /*cd90*/  BSSY.RECONVERGENT B0, `(.L_x_12717) ;  /* 0x0000006000007945 */ /* 0x000fe20003800200 */
[----:B0-----:R-:W-:Y:S02]  /*cda0*/  IADD3 R4, PT, PT, R121, 0x160, RZ ;  /* 0x0000016079047810 */ /* 0x001fe40007ffe0ff */
[----:B------:R-:W-:Y:S02]  /*cdb0*/  LEA.HI R218, R218, R121, RZ, 0x1b ;  /* 0x00000079dada7211 */ /* 0x000fe400078fd8ff */
[----:B------:R-:W-:Y:S01]  /*cdc0*/  LEA R208, R208, UR33, 0x2 ;  /* 0x00000021d0d07c11 */ /* 0x000fe2000f8e10ff */
[----:B------:R-:W-:Y:S06]  /*cdd0*/  @!P2 BRA `(.L_x_12718) ;  /* 0x000000000004a947 */ /* 0x000fec0003800000 */
[----:B---3--:R0:W-:Y:S02]  /*cde0*/  REDG.E.ADD.F32.FTZ.RN.STRONG.GPU desc[UR30][R2.64+0x400], R5 ;  /* 0x00040005020079a6 */ /* 0x0081e4000c12f31e */
.L_x_12718:
[----:B------:R-:W-:Y:S05]  /*cdf0*/  BSYNC.RECONVERGENT B0 ;  /* 0x0000000000007941 */ /* 0x000fea0003800200 */
.L_x_12717:
[----:B0--3--:R0:W3:Y:S01]  /*ce00*/  LDS R5, [R208+0xcc0] ;  /* 0x000cc000d0057984 */ /* 0x0090e20000000800 */
[----:B------:R-:W-:Y:S01]  /*ce10*/  BSSY.RECONVERGENT B0, `(.L_x_12719) ;  /* 0x0000005000007945 */ /* 0x000fe20003800200 */
[----:B------:R-:W-:Y:S02]  /*ce20*/  LEA.HI R4, R4, R121, RZ, 0x1b ;  /* 0x0000007904047211 */ /* 0x000fe400078fd8ff */
[----:B------:R-:W-:Y:S01]  /*ce30*/  LEA R218, R218, UR33, 0x2 ;  /* 0x00000021dada7c11 */ /* 0x000fe2000f8e10ff */
[----:B------:R-:W-:Y:S06]  /*ce40*/  @!P3 BRA `(.L_x_12720) ;  /* 0x000000000004b947 */ /* 0x000fec0003800000 */
[----:B---3--:R3:W-:Y:S02]  /*ce50*/  REDG.E.ADD.F32.FTZ.RN.STRONG.GPU desc[UR30][R2.64+0x480], R5 ;  /* 0x00048005020079a6 */ /* 0x0087e4000c12f31e */
.L_x_12720:
[----:B------:R-:W-:Y:S05]  /*ce60*/  BSYNC.RECONVERGENT B0 ;  /* 0x0000000000007941 */ /* 0x000fea0003800200 */
.L_x_12719:
[----:B---3--:R3:W0:Y:S01]  /*ce70*/  LDS R5, [R218+0xd40] ;  /* 0x000d4000da057984 */ /* 0x0086220000000800 */
[----:B------:R-:W-:Y:S01]  /*ce80*/  BSSY.RECONVERGENT B0, `(.L_x_12721) ;  /* 0x0000004000007945 */ /* 0x000fe20003800200 */
[----:B----4-:R-:W-:-:S03]  /*ce90*/  LEA R7, R4, UR33, 0x2 ;  /* 0x0000002104077c11 */ /* 0x010fc6000f8e10ff */
[----:B------:R-:W-:Y:S05]  /*cea0*/  @!P4 BRA `(.L_x_12722) ;  /* 0x000000000004c947 */ /* 0x000fea0003800000 */
[----:B0-----:R4:W-:Y:S02]  /*ceb0*/  REDG.E.ADD.F32.FTZ.RN.STRONG.GPU desc[UR30][R2.64+0x500], R5 ;  /* 0x00050005020079a6 */ /* 0x0019e4000c12f31e */
.L_x_12722:
[----:B------:R-:W-:Y:S05]  /*cec0*/  BSYNC.RECONVERGENT B0 ;  /* 0x0000000000007941 */ /* 0x000fea0003800200 */
.L_x_12721:
[----:B0---4-:R0:W4:Y:S01]  /*ced0*/  LDS R5, [R7+0xdc0] ;  /* 0x000dc00007057984 */ /* 0x0111220000000800 */
[----:B------:R-:W-:Y:S01]  /*cee0*/  BSSY.RECONVERGENT B0, `(.L_x_12723) ;  /* 0x0000005000007945 */ /* 0x000fe20003800200 */
[C---:B------:R-:W-:Y:S02]  /*cef0*/  IADD3 R4, PT, PT, R121.reuse, 0x180, RZ ;  /* 0x0000018079047810 */ /* 0x040fe40007ffe0ff */
[----:B--2---:R-:W-:Y:S01]  /*cf00*/  IADD3 R202, PT, PT, R121, 0x1a0, RZ ;  /* 0x000001a079ca7810 */ /* 0x004fe20007ffe0ff */
[----:B------:R-:W-:Y:S06]  /*cf10*/  @!P5 BRA `(.L_x_12724) ;  /* 0x000000000004d947 */ /* 0x000fec0003800000 */
[----:B----4-:R2:W-:Y:S02]  /*cf20*/  REDG.E.ADD.F32.FTZ.RN.STRONG.GPU desc[UR30][R2.64+0x580], R5 ;  /* 0x00058005020079a6 */ /* 0x0105e4000c12f31e */
.L_x_12724:
[----:B------:R-:W-:Y:S05]  /*cf30*/  BSYNC.RECONVERGENT B0 ;  /* 0x0000000000007941 */ /* 0x000fea0003800200 */
.L_x_12723:
[-C--:B------:R-:W-:Y:S01]  /*cf40*/  LEA.HI R4, R4, R121.reuse, RZ, 0x1b ;  /* 0x0000007904047211 */ /* 0x080fe200078fd8ff */
[----:B------:R-:W-:Y:S01]  /*cf50*/  BSSY.RECONVERGENT B0, `(.L_x_12725) ;  /* 0x000000f000007945 */ /* 0x000fe20003800200 */
[----:B------:R-:W-:Y:S02]  /*cf60*/  ISETP.GE.AND P6, PT, R6, 0x181, PT ;  /* 0x000001810600780c */ /* 0x000fe40003fc6270 */
[----:B------:R-:W-:Y:S02]  /*cf70*/  LEA R4, R4, UR33, 0x2 ;  /* 0x0000002104047c11 */ /* 0x000fe4000f8e10ff */
[C---:B------:R-:W-:Y:S02]  /*cf80*/  IADD3 R208, PT, PT, R121.reuse, 0x1c0, RZ ;  /* 0x000001c079d07810 */ /* 0x040fe40007ffe0ff */
[----:B------:R-:W-:Y:S01]  /*cf90*/  LEA.HI R202, R202, R121, RZ, 0x1b ;  /* 0x00000079caca7211 */ /* 0x000fe200078fd8ff */
[----:B--2-4-:R2:W4:Y:S01]  /*cfa0*/  LDS R5, [R4+0xe40] ;  /* 0x000e400004057984 */ /* 0x0145220000000800 */
[----:B---3--:R-:W-:-:S02]  /*cfb0*/  IADD3 R218, PT, PT, R121, 0x1e0, RZ ;  /* 0x000001e079da7810 */ /* 0x008fc40007ffe0ff */
[----:B------:R-:W-:Y:S02]  /*cfc0*/  LEA.HI R208, R208, R121, RZ, 0x1b ;  /* 0x00000079d0d07211 */ /* 0x000fe400078fd8ff */
[----:B------:R-:W-:Y:S02]  /*cfd0*/  LEA R202, R202, UR33, 0x2 ;  /* 0x00000021caca7c11 */ /* 0x000fe4000f8e10ff */
[C---:B------:R-:W-:Y:S02]  /*cfe0*/  ISETP.GE.AND P2, PT, R6.reuse, 0x1a1, PT ;  /* 0x000001a10600780c */ /* 0x040fe40003f46270 */
[C---:B------:R-:W-:Y:S02]  /*cff0*/  ISETP.GE.AND P3, PT, R6.reuse, 0x1c1, PT ;  /* 0x000001c10600780c */ /* 0x040fe40003f66270 */
[C---:B------:R-:W-:Y:S02]  /*d000*/  ISETP.GE.AND P4, PT, R6.reuse, 0x1e1, PT ;  /* 0x000001e10600780c */ /* 0x040fe40003f86270 */
[----:B------:R-:W-:Y:S01]  /*d010*/  ISETP.GE.AND P5, PT, R6, 0x201, PT ;  /* 0x000002010600780c */ /* 0x000fe20003fa6270 */
[----:B--2---:R-:W-:-:S12]  /*d020*/  @!P6 BRA `(.L_x_12726) ;  /* 0x000000000004e947 */ /* 0x004fd80003800000 */
[----:B----4-:R2:W-:Y:S02]  /*d030*/  REDG.E.ADD.F32.FTZ.RN.STRONG.GPU desc[UR30][R2.64+0x600], R5 ;  /* 0x00060005020079a6 */ /* 0x0105e4000c12f31e */
.L_x_12726:
[----:B------:R-:W-:Y:S05]  /*d040*/  BSYNC.RECONVERGENT B0 ;  /* 0x0000000000007941 */ /* 0x000fea0003800200 */
.L_x_12725:
[----:B--2-4-:R2:W3:Y:S01]  /*d050*/  LDS R5, [R202+0xec0] ;  /* 0x000ec000ca057984 */ /* 0x0144e20000000800 */
[----:B------:R-:W-:Y:S01]  /*d060*/  BSSY.RECONVERGENT B0, `(.L_x_12727) ;  /* 0x0000005000007945 */ /* 0x000fe20003800200 */
[----:B------:R-:W-:Y:S02]  /*d070*/  LEA.HI R218, R218, R121, RZ, 0x1b ;  /* 0x00000079dada7211 */ /* 0x000fe400078fd8ff */
[----:B------:R-:W-:Y:S01]  /*d080*/  LEA R208, R208, UR33, 0x2 ;  /* 0x00000021d0d07c11 */ /* 0x000fe2000f8e10ff */
[----:B------:R-:W-:Y:S06]  /*d090*/  @!P2 BRA `(.L_x_12728) ;  /* 0x000000000004a947 */ /* 0x000fec0003800000 */
[----:B---3--:R4:W-:Y:S02]  /*d0a0*/  REDG.E.ADD.F32.FTZ.RN.STRONG.GPU desc[UR30][R2.64+0x680], R5 ;  /* 0x00068005020079a6 */ /* 0x0089e4000c12f31e */
.L_x_12728:
[----:B------:R-:W-:Y:S05]  /*d0b0*/  BSYNC.RECONVERGENT B0 ;  /* 0x0000000000007941 */ /* 0x000fea0003800200 */
.L_x_12727:
[----:B---34-:R3:W4:Y:S01]  /*d0c0*/  LDS R5, [R208+0xf40] ;  /* 0x000f4000d0057984 */ /* 0x0187220000000800 */
[----:B------:R-:W-:Y:S01]  /*d0d0*/  BSSY.RECONVERGENT B0, `(.L_x_12729) ;  /* 0x0000005000007945 */ /* 0x000fe20003800200 */
[----:B------:R-:W-:Y:S02]  /*d0e0*/  LEA.HI R10, R10, R121, RZ, 0x1b ;  /* 0x000000790a0a7211 */ /* 0x000fe400078fd8ff */
[----:B------:R-:W-:Y:S01]  /*d0f0*/  LEA R218, R218, UR33, 0x2 ;  /* 0x00000021dada7c11 */ /* 0x000fe2000f8e10ff */
[----:B------:R-:W-:Y:S06]  /*d100*/  @!P3 BRA `(.L_x_12730) ;  /* 0x000000000004b947 */ /* 0x000fec0003800000 */
[----:B----4-:R4:W-:Y:S02]  /*d110*/  REDG.E.ADD.F32.FTZ.RN.STRONG.GPU desc[UR30][R2.64+0x700], R5 ;  /* 0x00070005020079a6 */ /* 0x0109e4000c12f31e */
.L_x_12730:
[----:B------:R-:W-:Y:S05]  /*d120*/  BSYNC.RECONVERGENT B0 ;  /* 0x0000000000007941 */ /* 0x000fea0003800200 */
.L_x_12729:
[----:B----4-:R4:W1:Y:S01]  /*d130*/  LDS R5, [R218+0xfc0] ;  /* 0x000fc000da057984 */ /* 0x0108620000000800 */
[----:B------:R-:W-:Y:S01]  /*d140*/  BSSY.RECONVERGENT B0, `(.L_x_12731) ;  /* 0x0000004000007945 */ /* 0x000fe20003800200 */
[----:B0-----:R-:W-:-:S03]  /*d150*/  LEA R7, R10, UR33, 0x2 ;  /* 0x000000210a077c11 */ /* 0x001fc6000f8e10ff */
[----:B------:R-:W-:Y:S05]  /*d160*/  @!P4 BRA `(.L_x_12732) ;  /* 0x000000000004c947 */ /* 0x000fea0003800000 */
[----:B-1----:R0:W-:Y:S02]  /*d170*/  REDG.E.ADD.F32.FTZ.RN.STRONG.GPU desc[UR30][R2.64+0x780], R5 ;  /* 0x00078005020079a6 */ /* 0x0021e4000c12f31e */
.L_x_12732:
[----:B------:R-:W-:Y:S05]  /*d180*/  BSYNC.RECONVERGENT B0 ;  /* 0x0000000000007941 */ /* 0x000fea0003800200 */
.L_x_12731:
[----:B01----:R0:W1:Y:S01]  /*d190*/  LDS R5, [R7+0x1040] ;  /* 0x0010400007057984 */ /* 0x0030620000000800 */
[----:B------:R-:W-:Y:S01]  /*d1a0*/  BSSY.RECONVERGENT B0, `(.L_x_12733) ;  /* 0x0000005000007945 */ /* 0x000fe20003800200 */
[C---:B------:R-:W-:Y:S02]  /*d1b0*/  IADD3 R4, PT, PT, R121.reuse, 0x220, RZ ;  /* 0x0000022079047810 */ /* 0x040fe40007ffe0ff */
[----:B------:R-:W-:Y:S01]  /*d1c0*/  IADD3 R10, PT, PT, R121, 0x240, RZ ;  /* 0x00000240790a7810 */ /* 0x000fe20007ffe0ff */
[----:B------:R-:W-:Y:S06]  /*d1d0*/  @!P5 BRA `(.L_x_12734) ;  /* 0x000000000004d947 */ /* 0x000fec0003800000 */
[----:B-1----:R1:W-:Y:S02]  /*d1e0*/  REDG.E.ADD.F32.FTZ.RN.STRONG.GPU desc[UR30][R2.64+0x800], R5 ;  /* 0x00080005020079a6 */ /* 0x0023e4000c12f31e */
.L_x_12734:
[----:B------:R-:W-:Y:S05]  /*d1f0*/  BSYNC.RECONVERGENT B0 ;  /* 0x0000000000007941 */ /* 0x000fea0003800200 */
.L_x_12733:
[-C--:B------:R-:W-:Y:S01]  /*d200*/  LEA.HI R4, R4, R121.reuse, RZ, 0x1b ;  /* 0x0000007904047211 */ /* 0x080fe200078fd8ff */
[----:B------:R-:W-:Y:S01]  /*d210*/  BSSY.RECONVERGENT B0, `(.L_x_12735) ;  /* 0x000000f000007945 */ /* 0x000fe20003800200 */
[----:B------:R-:W-:Y:S02]  /*d220*/  ISETP.GE.AND P6, PT, R6, 0x221, PT ;  /* 0x000002210600780c */ /* 0x000fe40003fc6270 */
[----:B------:R-:W-:Y:S02]  /*d230*/  LEA R4, R4, UR33, 0x2 ;  /* 0x0000002104047c11 */ /* 0x000fe4000f8e10ff */
[C---:B--2---:R-:W-:Y:S02]  /*d240*/  IADD3 R202, PT, PT, R121.reuse, 0x260, RZ ;  /* 0x0000026079ca7810 */ /* 0x044fe40007ffe0ff */
[----:B------:R-:W-:Y:S01]  /*d250*/  LEA.HI R10, R10, R121, RZ, 0x1b ;  /* 0x000000790a0a7211 */ /* 0x000fe200078fd8ff */
[----:B-1----:R1:W2:Y:S01]  /*d260*/  LDS R5, [R4+0x10c0] ;  /* 0x0010c00004057984 */ /* 0x0022a20000000800 */
        /* <DEDUP_REMOVED lines=9> */
.L_x_12736:
[----:B------:R-:W-:Y:S05]  /*d300*/  BSYNC.RECONVERGENT B0 ;  /* 0x0000000000007941 */ /* 0x000fea0003800200 */
.L_x_12735:
[----:B--23--:R2:W3:Y:S01]  /*d310*/  LDS R5, [R10+0x1140] ;  /* 0x001140000a057984 */ /* 0x00c4e20000000800 */
[----:B------:R-:W-:Y:S01]  /*d320*/  BSSY.RECONVERGENT B0, `(.L_x_12737) ;  /* 0x0000006000007945 */ /* 0x000fe20003800200 */
[----:B-1----:R-:W-:Y:S02]  /*d330*/  IADD3 R4, PT, PT, R121, 0x2a0, RZ ;  /* 0x000002a079047810 */ /* 0x002fe40007ffe0ff */
[----:B------:R-:W-:Y:S02]  /*d340*/  LEA.HI R208, R208, R121, RZ, 0x1b ;  /* 0x00000079d0d07211 */ /* 0x000fe400078fd8ff */
[----:B------:R-:W-:Y:S01]  /*d350*/  LEA R202, R202, UR33, 0x2 ;  /* 0x00000021caca7c11 */ /* 0x000fe2000f8e10ff */
[----:B------:R-:W-:Y:S06]  /*d360*/  @!P2 BRA `(.L_x_12738) ;  /* 0x000000000004a947 */ /* 0x000fec0003800000 */
[----:B---3--:R1:W-:Y:S02]  /*d370*/  REDG.E.ADD.F32.FTZ.RN.STRONG.GPU desc[UR30][R2.64+0x900], R5 ;  /* 0x00090005020079a6 */ /* 0x0083e4000c12f31e */
.L_x_12738:
[----:B------:R-:W-:Y:S05]  /*d380*/  BSYNC.RECONVERGENT B0 ;  /* 0x0000000000007941 */ /* 0x000fea0003800200 */
.L_x_12737:
[----:B-1-3--:R1:W3:Y:S01]  /*d390*/  LDS R5, [R202+0x11c0] ;  /* 0x0011c000ca057984 */ /* 0x00a2e20000000800 */
[----:B------:R-:W-:Y:S01]  /*d3a0*/  BSSY.RECONVERGENT B0, `(.L_x_12739) ;  /* 0x0000005000007945 */ /* 0x000fe20003800200 */
[----:B------:R-:W-:Y:S02]  /*d3b0*/  LEA.HI R4, R4, R121, RZ, 0x1b ;  /* 0x0000007904047211 */ /* 0x000fe400078fd8ff */
[----:B------:R-:W-:Y:S01]  /*d3c0*/  LEA R208, R208, UR33, 0x2 ;  /* 0x00000021d0d07c11 */ /* 0x000fe2000f8e10ff */
[----:B------:R-:W-:Y:S06]  /*d3d0*/  @!P3 BRA `(.L_x_12740) ;  /* 0x000000000004b947 */ /* 0x000fec0003800000 */
[----:B---3--:R3:W-:Y:S02]  /*d3e0*/  REDG.E.ADD.F32.FTZ.RN.STRONG.GPU desc[UR30][R2.64+0x980], R5 ;  /* 0x00098005020079a6 */ /* 0x0087e4000c12f31e */
.L_x_12740:
[----:B------:R-:W-:Y:S05]  /*d3f0*/  BSYNC.RECONVERGENT B0 ;  /* 0x0000000000007941 */ /* 0x000fea0003800200 */
.L_x_12739:
[----:B---3--:R3:W1:Y:S01]  /*d400*/  LDS R5, [R208+0x1240] ;  /* 0x00124000d0057984 */ /* 0x0086620000000800 */
[----:B------:R-:W-:Y:S01]  /*d410*/  BSSY.RECONVERGENT B0, `(.L_x_12741) ;  /* 0x0000004000007945 */ /* 0x000fe20003800200 */
[----:B0-----:R-:W-:-:S03]  /*d420*/  LEA R7, R4, UR33, 0x2 ;  /* 0x0000002104077c11 */ /* 0x001fc6000f8e10ff */
[----:B------:R-:W-:Y:S05]  /*d430*/  @!P4 BRA `(.L_x_12742) ;  /* 0x000000000004c947 */ /* 0x000fea0003800000 */
[----:B-1----:R0:W-:Y:S02]  /*d440*/  REDG.E.ADD.F32.FTZ.RN.STRONG.GPU desc[UR30][R2.64+0xa00], R5 ;  /* 0x000a0005020079a6 */ /* 0x0021e4000c12f31e */
.L_x_12742:
[----:B------:R-:W-:Y:S05]  /*d450*/  BSYNC.RECONVERGENT B0 ;  /* 0x0000000000007941 */ /* 0x000fea0003800200 */
.L_x_12741:
[----:B01----:R0:W1:Y:S01]  /*d460*/  LDS R5, [R7+0x12c0] ;  /* 0x0012c00007057984 */ /* 0x0030620000000800 */
[----:B------:R-:W-:Y:S01]  /*d470*/  BSSY.RECONVERGENT B0, `(.L_x_12743) ;  /* 0x0000005000007945 */ /* 0x000fe20003800200 */
[C---:B------:R-:W-:Y:S02]  /*d480*/  IADD3 R4, PT, PT, R121.reuse, 0x2c0, RZ ;  /* 0x000002c079047810 */ /* 0x040fe40007ffe0ff */
[----:B--2---:R-:W-:Y:S01]  /*d490*/  IADD3 R10, PT, PT, R121, 0x2e0, RZ ;  /* 0x000002e0790a7810 */ /* 0x004fe20007ffe0ff */
[----:B------:R-:W-:Y:S06]  /*d4a0*/  @!P5 BRA `(.L_x_12744) ;  /* 0x000000000004d947 */ /* 0x000fec0003800000 */
[----:B-1----:R2:W-:Y:S02]  /*d4b0*/  REDG.E.ADD.F32.FTZ.RN.STRONG.GPU desc[UR30][R2.64+0xa80], R5 ;  /* 0x000a8005020079a6 */ /* 0x0025e4000c12f31e */
.L_x_12744:
[----:B------:R-:W-:Y:S05]  /*d4c0*/  BSYNC.RECONVERGENT B0 ;  /* 0x0000000000007941 */ /* 0x000fea0003800200 */
.L_x_12743:
[-C--:B------:R-:W-:Y:S01]  /*d4d0*/  LEA.HI R4, R4, R121.reuse, RZ, 0x1b ;  /* 0x0000007904047211 */ /* 0x080fe200078fd8ff */
[----:B------:R-:W-:Y:S01]  /*d4e0*/  BSSY.RECONVERGENT B0, `(.L_x_12745) ;  /* 0x000000f000007945 */ /* 0x000fe20003800200 */
[----:B------:R-:W-:Y:S02]  /*d4f0*/  ISETP.GE.AND P6, PT, R6, 0x2c1, PT ;  /* 0x000002c10600780c */ /* 0x000fe40003fc6270 */
[----:B------:R-:W-:Y:S02]  /*d500*/  LEA R4, R4, UR33, 0x2 ;  /* 0x0000002104047c11 */ /* 0x000fe4000f8e10ff */
[C---:B------:R-:W-:Y:S02]  /*d510*/  IADD3 R202, PT, PT, R121.reuse, 0x300, RZ ;  /* 0x0000030079ca7810 */ /* 0x040fe40007ffe0ff */
[----:B------:R-:W-:Y:S01]  /*d520*/  LEA.HI R10, R10, R121, RZ, 0x1b ;  /* 0x000000790a0a7211 */ /* 0x000fe200078fd8ff */
[----:B-12---:R1:W2:Y:S01]  /*d530*/  LDS R5, [R4+0x1340] ;  /* 0x0013400004057984 */ /* 0x0062a20000000800 */
        /* <DEDUP_REMOVED lines=9> */
.L_x_12746:
[----:B------:R-:W-:Y:S05]  /*d5d0*/  BSYNC.RECONVERGENT B0 ;  /* 0x0000000000007941 */ /* 0x000fea0003800200 */
.L_x_12745:
[----:B--23--:R2:W3:Y:S01]  /*d5e0*/  LDS R5, [R10+0x13c0] ;  /* 0x0013c0000a057984 */ /* 0x00c4e20000000800 */
[----:B------:R-:W-:Y:S01]  /*d5f0*/  BSSY.RECONVERGENT B0, `(.L_x_12747) ;  /* 0x0000006000007945 */ /* 0x000fe20003800200 */
[----:B-1----:R-:W-:Y:S02]  /*d600*/  IADD3 R4, PT, PT, R121, 0x340, RZ ;  /* 0x0000034079047810 */ /* 0x002fe40007ffe0ff */
[----:B------:R-:W-:Y:S02]  /*d610*/  LEA.HI R208, R208, R121, RZ, 0x1b ;  /* 0x00000079d0d07211 */ /* 0x000fe400078fd8ff */
[----:B------:R-:W-:Y:S01]  /*d620*/  LEA R202, R202, UR33, 0x2 ;  /* 0x00000021caca7c11 */ /* 0x000fe2000f8e10ff */
[----:B------:R-:W-:Y:S06]  /*d630*/  @!P2 BRA `(.L_x_12748) ;  /* 0x000000000004a947 */ /* 0x000fec0003800000 */
[----:B---3--:R1:W-:Y:S02]  /*d640*/  REDG.E.ADD.F32.FTZ.RN.STRONG.GPU desc[UR30][R2.64+0xb80], R5 ;  /* 0x000b8005020079a6 */ /* 0x0083e4000c12f31e */
.L_x_12748:
[----:B------:R-:W-:Y:S05]  /*d650*/  BSYNC.RECONVERGENT B0 ;  /* 0x0000000000007941 */ /* 0x000fea0003800200 */
.L_x_12747:
[----:B-1-3--:R1:W3:Y:S01]  /*d660*/  LDS R5, [R202+0x1440] ;  /* 0x00144000ca057984 */ /* 0x00a2e20000000800 */
[----:B------:R-:W-:Y:S01]  /*d670*/  BSSY.RECONVERGENT B0, `(.L_x_12749) ;  /* 0x0000005000007945 */ /* 0x000fe20003800200 */
[----:B------:R-:W-:Y:S02]  /*d680*/  LEA.HI R4, R4, R121, RZ, 0x1b ;  /* 0x0000007904047211 */ /* 0x000fe400078fd8ff */
[----:B------:R-:W-:Y:S01]  /*d690*/  LEA R208, R208, UR33, 0x2 ;  /* 0x00000021d0d07c11 */ /* 0x000fe2000f8e10ff */
[----:B------:R-:W-:Y:S06]  /*d6a0*/  @!P3 BRA `(.L_x_12750) ;  /* 0x000000000004b947 */ /* 0x000fec0003800000 */
[----:B---3--:R3:W-:Y:S02]  /*d6b0*/  REDG.E.ADD.F32.FTZ.RN.STRONG.GPU desc[UR30][R2.64+0xc00], R5 ;  /* 0x000c0005020079a6 */ /* 0x0087e4000c12f31e */
.L_x_12750:
[----:B------:R-:W-:Y:S05]  /*d6c0*/  BSYNC.RECONVERGENT B0 ;  /* 0x0000000000007941 */ /* 0x000fea0003800200 */
.L_x_12749:
[----:B---3--:R3:W0:Y:S01]  /*d6d0*/  LDS R5, [R208+0x14c0] ;  /* 0x0014c000d0057984 */ /* 0x0086220000000800 */
[----:B------:R-:W-:Y:S01]  /*d6e0*/  BSSY.RECONVERGENT B0, `(.L_x_12751) ;  /* 0x0000006000007945 */ /* 0x000fe20003800200 */
[C---:B--2---:R-:W-:Y:S02]  /*d6f0*/  IADD3 R10, PT, PT, R121.reuse, 0x360, RZ ;  /* 0x00000360790a7810 */ /* 0x044fe40007ffe0ff */
[----:B-1----:R-:W-:Y:S02]  /*d700*/  IADD3 R202, PT, PT, R121, 0x380, RZ ;  /* 0x0000038079ca7810 */ /* 0x002fe40007ffe0ff */
[----:B------:R-:W-:Y:S01]  /*d710*/  LEA R4, R4, UR33, 0x2 ;  /* 0x0000002104047c11 */ /* 0x000fe2000f8e10ff */
[----:B------:R-:W-:Y:S06]  /*d720*/  @!P4 BRA `(.L_x_12752) ;  /* 0x000000000004c947 */ /* 0x000fec0003800000 */
[----:B0-----:R1:W-:Y:S02]  /*d730*/  REDG.E.ADD.F32.FTZ.RN.STRONG.GPU desc[UR30][R2.64+0xc80], R5 ;  /* 0x000c8005020079a6 */ /* 0x0013e4000c12f31e */
.L_x_12752:
[----:B------:R-:W-:Y:S05]  /*d740*/  BSYNC.RECONVERGENT B0 ;  /* 0x0000000000007941 */ /* 0x000fea0003800200 */
.L_x_12751:
[----:B01----:R0:W1:Y:S01]  /*d750*/  LDS R5, [R4+0x1540] ;  /* 0x0015400004057984 */ /* 0x0030620000000800 */
[----:B------:R-:W-:Y:S01]  /*d760*/  BSSY.RECONVERGENT B0, `(.L_x_12753) ;  /* 0x0000005000007945 */ /* 0x000fe20003800200 */
[-C--:B------:R-:W-:Y:S02]  /*d770*/  LEA.HI R10, R10, R121.reuse, RZ, 0x1b ;  /* 0x000000790a0a7211 */ /* 0x080fe400078fd8ff */
[----:B------:R-:W-:Y:S01]  /*d780*/  LEA.HI R202, R202, R121, RZ, 0x1b ;  /* 0x00000079caca7211 */ /* 0x000fe200078fd8ff */
[----:B------:R-:W-:Y:S06]  /*d790*/  @!P5 BRA `(.L_x_12754) ;  /* 0x000000000004d947 */ /* 0x000fec0003800000 */
[----:B-1----:R2:W-:Y:S02]  /*d7a0*/  REDG.E.ADD.F32.FTZ.RN.STRONG.GPU desc[UR30][R2.64+0xd00], R5 ;  /* 0x000d0005020079a6 */ /* 0x0025e4000c12f31e */
.L_x_12754:
[----:B------:R-:W-:Y:S05]  /*d7b0*/  BSYNC.RECONVERGENT B0 ;  /* 0x0000000000007941 */ /* 0x000fea0003800200 */
.L_x_12753:
[----:B-12---:R-:W-:Y:S01]  /*d7c0*/  LEA R5, R10, UR33, 0x2 ;  /* 0x000000210a057c11 */ /* 0x006fe2000f8e10ff */
        /* <DEDUP_REMOVED lines=10> */
.L_x_12756:
[----:B------:R-:W-:Y:S05]  /*d870*/  BSYNC.RECONVERGENT B0 ;  /* 0x0000000000007941 */ /* 0x000fea0003800200 */
.L_x_12755:
[----:B-12---:R1:W2:Y:S01]  /*d880*/  LDS R5, [R202+0x1640] ;  /* 0x00164000ca057984 */ /* 0x0062a20000000800 */
[----:B------:R-:W-:Y:S01]  /*d890*/  BSSY.RECONVERGENT B0, `(.L_x_12757) ;  /* 0x0000004000007945 */ /* 0x000fe20003800200 */
[----:B0-----:R-:W-:-:S03]  /*d8a0*/  IADD3 R4, PT, PT, R121, 0x3a0, RZ ;  /* 0x000003a079047810 */ /* 0x001fc60007ffe0ff */
[----:B------:R-:W-:Y:S05]  /*d8b0*/  @!P2 BRA `(.L_x_12758) ;  /* 0x000000000004a947 */ /* 0x000fea0003800000 */
[----:B--2---:R0:W-:Y:S02]  /*d8c0*/  REDG.E.ADD.F32.FTZ.RN.STRONG.GPU desc[UR30][R2.64+0xe00], R5 ;  /* 0x000e0005020079a6 */ /* 0x0041e4000c12f31e */
.L_x_12758:
[----:B------:R-:W-:Y:S05]  /*d8d0*/  BSYNC.RECONVERGENT B0 ;  /* 0x0000000000007941 */ /* 0x000fea0003800200 */
.L_x_12757:
[----:B0-2---:R-:W-:Y:S01]  /*d8e0*/  LEA.HI R5, R4, R121, RZ, 0x1b ;  /* 0x0000007904057211 */ /* 0x005fe200078fd8ff */
[C---:B------:R-:W-:Y:S01]  /*d8f0*/  FMUL.FTZ R10, R82.reuse, R206 ;  /* 0x000000ce520a7220 */ /* 0x040fe20000410000 */
[----:B------:R-:W-:Y:S01]  /*d900*/  IADD3 R6, PT, PT, R121, 0x3c0, RZ ;  /* 0x000003c079067810 */ /* 0x000fe20007ffe0ff */
[C---:B------:R-:W-:Y:S01]  /*d910*/  FMUL.FTZ R204, R82.reuse, R204 ;  /* 0x000000cc52cc7220 */ /* 0x040fe20000410000 */
[----:B------:R-:W-:Y:S01]  /*d920*/  LEA R7, R5, UR33, 0x2 ;  /* 0x0000002105077c11 */ /* 0x000fe2000f8e10ff */
[----:B------:R-:W-:Y:S01]  /*d930*/  FFMA.FTZ R203, -R82, R67, R203 ;  /* 0x0000004352cb7223 */ /* 0x000fe200000101cb */
[----:B------:R-:W-:Y:S01]  /*d940*/  FMUL.FTZ R4, R9, R10 ;  /* 0x0000000a09047220 */ /* 0x000fe20000410000 */
[----:B-1----:R-:W-:Y:S01]  /*d950*/  IADD3 R202, PT, PT, R121, 0x3e0, RZ ;  /* 0x000003e079ca7810 */ /* 0x002fe20007ffe0ff */
[----:B------:R-:W-:Y:S01]  /*d960*/  BSSY.RECONVERGENT B0, `(.L_x_12759) ;  /* 0x0000009000007945 */ /* 0x000fe20003800200 */
[-C--:B------:R-:W-:Y:S01]  /*d970*/  LEA.HI R6, R6, R121.reuse, RZ, 0x1b ;  /* 0x0000007906067211 */ /* 0x080fe200078fd8ff */
[----:B------:R-:W0:Y:S01]  /*d980*/  LDS R7, [R7+0x16c0] ;  /* 0x0016c00007077984 */ /* 0x000e220000000800 */
[-C--:B------:R-:W-:Y:S01]  /*d990*/  FFMA.FTZ R5, R203, R204.reuse, -R4 ;  /* 0x000000cccb057223 */ /* 0x080fe20000010804 */
[----:B------:R-:W-:Y:S01]  /*d9a0*/  LEA.HI R202, R202, R121, RZ, 0x1b ;  /* 0x00000079caca7211 */ /* 0x000fe200078fd8ff */
[----:B------:R-:W-:Y:S01]  /*d9b0*/  FMUL.FTZ R204, R9, R204 ;  /* 0x000000cc09cc7220 */ /* 0x000fe20000410000 */
[----:B------:R-:W-:Y:S01]  /*d9c0*/  LEA R6, R6, UR33, 0x2 ;  /* 0x0000002106067c11 */ /* 0x000fe2000f8e10ff */
[----:B------:R-:W-:Y:S06]  /*d9d0*/  @!P3 BRA `(.L_x_12760) ;  /* 0x000000000004b947 */ /* 0x000fec0003800000 */
[----:B0-----:R1:W-:Y:S02]  /*d9e0*/  REDG.E.ADD.F32.FTZ.RN.STRONG.GPU desc[UR30][R2.64+0xe80], R7 ;  /* 0x000e8007020079a6 */ /* 0x0013e4000c12f31e */
.L_x_12760:
[----:B------:R-:W-:Y:S05]  /*d9f0*/  BSYNC.RECONVERGENT B0 ;  /* 0x0000000000007941 */ /* 0x000fea0003800200 */
.L_x_12759:
[----:B01----:R0:W1:Y:S01]  /*da00*/  LDS R7, [R6+0x1740] ;  /* 0x0017400006077984 */ /* 0x0030620000000800 */
[----:B------:R-:W-:Y:S01]  /*da10*/  BSSY.RECONVERGENT B0, `(.L_x_12761) ;  /* 0x0000005000007945 */ /* 0x000fe20003800200 */
[----:B------:R-:W-:Y:S01]  /*da20*/  LEA R202, R202, UR33, 0x2 ;  /* 0x00000021caca7c11 */ /* 0x000fe2000f8e10ff */
[----:B------:R-:W-:Y:S02]  /*da30*/  FFMA.FTZ R204, R203, R10, R204 ;  /* 0x0000000acbcc7223 */ /* 0x000fe400000100cc */
[----:B------:R-:W-:Y:S05]  /*da40*/  @!P4 BRA `(.L_x_12762) ;  /* 0x000000000004c947 */ /* 0x000fea0003800000 */
[----:B-1----:R2:W-:Y:S02]  /*da50*/  REDG.E.ADD.F32.FTZ.RN.STRONG.GPU desc[UR30][R2.64+0xf00], R7 ;  /* 0x000f0007020079a6 */ /* 0x0025e4000c12f31e */
.L_x_12762:
[----:B------:R-:W-:Y:S05]  /*da60*/  BSYNC.RECONVERGENT B0 ;  /* 0x0000000000007941 */ /* 0x000fea0003800200 */
.L_x_12761:
[----:B-12---:R1:W2:Y:S01]  /*da70*/  LDS R7, [R202+0x17c0] ;  /* 0x0017c000ca077984 */ /* 0x0062a20000000800 */
[----:B------:R-:W-:Y:S01]  /*da80*/  BSSY.RECONVERGENT B0, `(.L_x_12763) ;  /* 0x0000004000007945 */ /* 0x000fe20003800200 */
[----:B------:R-:W-:-:S03]  /*da90*/  FADD.FTZ R4, R197, R204 ;  /* 0x000000ccc5047221 */ /* 0x000fc60000010000 */
[----:B------:R-:W-:Y:S05]  /*daa0*/  @!P5 BRA `(.L_x_12764) ;  /* 0x000000000004d947 */ /* 0x000fea0003800000 */
[----:B--2---:R2:W-:Y:S02]  /*dab0*/  REDG.E.ADD.F32.FTZ.RN.STRONG.GPU desc[UR30][R2.64+0xf80], R7 ;  /* 0x000f8007020079a6 */ /* 0x0045e4000c12f31e */
.L_x_12764:
[----:B------:R-:W-:Y:S05]  /*dac0*/  BSYNC.RECONVERGENT B0 ;  /* 0x0000000000007941 */ /* 0x000fea0003800200 */
.L_x_12763:
[----:B------:R-:W-:Y:S01]  /*dad0*/  FADD.FTZ R5, R186, R5 ;  /* 0x00000005ba057221 */ /* 0x000fe20000010000 */
[C---:B0-----:R-:W-:Y:S01]  /*dae0*/  FFMA.FTZ R6, R115.reuse, R8, R214 ;  /* 0x0000000873067223 */ /* 0x041fe200000100d6 */
[----:B--2---:R-:W-:Y:S01]  /*daf0*/  FFMA.FTZ R7, -R115, R201, R212 ;  /* 0x000000c973077223 */ /* 0x004fe200000101d4 */
[----:B------:R-:W0:Y:S01]  /*db00*/  SHFL.DOWN PT, R3, R4, 0x1, 0x1f ;  /* 0x08201f0004037f89 */ /* 0x000e2200000e0000 */
[----:B------:R-:W-:Y:S01]  /*db10*/  ISETP.GT.AND P2, PT, R18, 0x1e, PT ;  /* 0x0000001e1200780c */ /* 0x000fe20003f44270 */
[----:B------:R-:W-:Y:S01]  /*db20*/  FADD.FTZ R99, R10, R99 ;  /* 0x000000630a637221 */ /* 0x000fe20000010000 */
[----:B------:R-:W-:Y:S01]  /*db30*/  FADD.FTZ R98, R179, R98 ;  /* 0x00000062b3627221 */ /* 0x000fe20000010000 */
[----:B------:R-:W2:Y:S01]  /*db40*/  SHFL.DOWN PT, R2, R5, 0x1, 0x1f ;  /* 0x08201f0005027f89 */ /* 0x000ea200000e0000 */
[----:B------:R-:W-:Y:S01]  /*db50*/  FMUL.FTZ R166, R166, R211 ;  /* 0x000000d3a6a67220 */ /* 0x000fe20000410000 */
[----:B------:R-:W-:Y:S01]  /*db60*/  FMUL.FTZ R168, R168, R187 ;  /* 0x000000bba8a87220 */ /* 0x000fe20000410000 */
[----:B------:R-:W-:Y:S01]  /*db70*/  FMUL.FTZ R172, R203, R172 ;  /* 0x000000accbac7220 */ /* 0x000fe20000410000 */
[----:B------:R-:W5:Y:S01]  /*db80*/  SHFL.DOWN PT, R197, R6, 0x1, 0x1f ;  /* 0x08201f0006c57f89 */ /* 0x000f6200000e0000 */
[----:B------:R-:W-:Y:S01]  /*db90*/  FFMA.FTZ R127, R127, R190, R166 ;  /* 0x000000be7f7f7223 */ /* 0x000fe200000100a6 */
[----:B------:R-:W-:Y:S01]  /*dba0*/  FFMA.FTZ R125, R125, R184, R168 ;  /* 0x000000b87d7d7223 */ /* 0x000fe200000100a8 */
[----:B------:R-:W-:Y:S01]  /*dbb0*/  FFMA.FTZ R172, R9, R178, R172 ;  /* 0x000000b209ac7223 */ /* 0x000fe200000100ac */
[----:B------:R-:W3:Y:S01]  /*dbc0*/  SHFL.DOWN PT, R8, R7, 0x1, 0x1f ;  /* 0x08201f0007087f89 */ /* 0x000ee200000e0000 */
        /* <DEDUP_REMOVED lines=11> */
[----:B0-----:R-:W-:Y:S01]  /*dc80*/  @!P2 FADD.FTZ R4, R4, R3 ;  /* 0x000000030404a221 */ /* 0x001fe20000010000 */
[----:B------:R-:W-:Y:S01]  /*dc90*/  FFMA.FTZ R3, R63, R192, R126 ;  /* 0x000000c03f037223 */ /* 0x000fe2000001007e */
[----:B------:R-:W-:Y:S01]  /*dca0*/  FFMA.FTZ R177, R134, R177, R205 ;  /* 0x000000b186b17223 */ /* 0x000fe200000100cd */
[----:B------:R-:W-:Y:S01]  /*dcb0*/  FMUL.FTZ R209, R156, R209 ;  /* 0x000000d19cd17220 */ /* 0x000fe20000410000 */
[----:B--2---:R-:W-:Y:S01]  /*dcc0*/  @!P2 FADD.FTZ R5, R5, R2 ;  /* 0x000000020505a221 */ /* 0x004fe20000010000 */
[----:B------:R-:W0:Y:S01]  /*dcd0*/  SHFL.DOWN PT, R179, R4, 0x2, 0x1f ;  /* 0x08401f0004b37f89 */ /* 0x000e2200000e0000 */
[----:B------:R-:W-:Y:S01]  /*dce0*/  FFMA.FTZ R2, R62, R191, R127 ;  /* 0x000000bf3e027223 */ /* 0x000fe2000001007f */
[----:B------:R-:W-:Y:S01]  /*dcf0*/  FADD.FTZ R40, R3, R40 ;  /* 0x0000002803287221 */ /* 0x000fe20000010000 */
[----:B-----5:R-:W-:Y:S01]  /*dd00*/  @!P2 FADD.FTZ R6, R6, R197 ;  /* 0x000000c50606a221 */ /* 0x020fe20000010000 */
[----:B------:R-:W-:Y:S01]  /*dd10*/  FFMA.FTZ R3, R65, R196, R124 ;  /* 0x000000c441037223 */ /* 0x000fe2000001007c */
[----:B------:R-:W-:Y:S01]  /*dd20*/  FADD.FTZ R41, R2, R41 ;  /* 0x0000002902297221 */ /* 0x000fe20000010000 */
[----:B------:R-:W-:Y:S01]  /*dd30*/  FMUL.FTZ R164, R164, R199 ;  /* 0x000000c7a4a47220 */ /* 0x000fe20000410000 */
[----:B---3--:R-:W-:Y:S01]  /*dd40*/  @!P2 FADD.FTZ R7, R7, R8 ;  /* 0x000000080707a221 */ /* 0x008fe20000010000 */
[----:B------:R-:W2:Y:S01]  /*dd50*/  SHFL.DOWN PT, R197, R6, 0x2, 0x1f ;  /* 0x08401f0006c57f89 */ /* 0x000ea200000e0000 */
[----:B------:R-:W-:Y:S01]  /*dd60*/  ISETP.GT.AND P2, PT, R18, 0x1d, PT ;  /* 0x0000001d1200780c */ /* 0x000fe20003f44270 */
[----:B------:R-:W-:Y:S01]  /*dd70*/  FADD.FTZ R38, R3, R38 ;  /* 0x0000002603267221 */ /* 0x000fe20000010000 */
[----:B------:R-:W-:Y:S01]  /*dd80*/  FFMA.FTZ R3, R67, R206, R172 ;  /* 0x000000ce43037223 */ /* 0x000fe200000100ac */
[----:B------:R-:W3:Y:S01]  /*dd90*/  SHFL.DOWN PT, R8, R5, 0x2, 0x1f ;  /* 0x08401f0005087f89 */ /* 0x000ee200000e0000 */
[----:B------:R-:W-:Y:S01]  /*dda0*/  FMUL.FTZ R183, R210, R183 ;  /* 0x000000b7d2b77220 */ /* 0x000fe20000410000 */
[----:B------:R-:W-:Y:S01]  /*ddb0*/  FMUL.FTZ R163, R163, R194 ;  /* 0x000000c2a3a37220 */ /* 0x000fe20000410000 */
[----:B------:R-:W-:Y:S01]  /*ddc0*/  FADD.FTZ R36, R3, R36 ;  /* 0x0000002403247221 */ /* 0x000fe20000010000 */
        /* <DEDUP_REMOVED lines=12> */
[----:B------:R-:W-:Y:S01]  /*de90*/  FMUL.FTZ R120, R157, R120 ;  /* 0x000000789d787220 */ /* 0x000fe20000410000 */
[----:B------:R-:W0:Y:S01]  /*dea0*/  SHFL.DOWN PT, R125, R4, 0x4, 0x1f ;  /* 0x08801f00047d7f89 */ /* 0x000e2200000e0000 */
[----:B------:R-:W-:Y:S01]  /*deb0*/  BSSY.RECONVERGENT B0, `(.L_x_12765) ;  /* 0x0000035000007945 */ /* 0x000fe20003800200 */
[----:B------:R-:W-:Y:S01]  /*dec0*/  FADD.FTZ R97, R170, R97 ;  /* 0x00000061aa617221 */ /* 0x000fe20000010000 */
[----:B--2---:R-:W-:Y:S01]  /*ded0*/  @!P2 FADD.FTZ R6, R6, R197 ;  /* 0x000000c50606a221 */ /* 0x004fe20000010000 */
[----:B------:R-:W-:Y:S01]  /*dee0*/  FADD.FTZ R96, R167, R96 ;  /* 0x00000060a7607221 */ /* 0x000fe20000010000 */
[----:B------:R-:W-:Y:S01]  /*def0*/  FADD.FTZ R95, R155, R95 ;  /* 0x0000005f9b5f7221 */ /* 0x000fe20000010000 */
[----:B------:R-:W-:Y:S01]  /*df00*/  FADD.FTZ R94, R165, R94 ;  /* 0x0000005ea55e7221 */ /* 0x000fe20000010000 */
[----:B---3--:R-:W-:Y:S01]  /*df10*/  @!P2 FADD.FTZ R5, R5, R8 ;  /* 0x000000080505a221 */ /* 0x008fe20000010000 */
        /* <DEDUP_REMOVED lines=18> */
[----:B0-----:R-:W-:-:S05]  /*e040*/  @!P2 FADD.FTZ R4, R4, R125 ;  /* 0x0000007d0404a221 */ /* 0x001fca0000010000 */
[----:B------:R-:W0:Y:S01]  /*e050*/  SHFL.DOWN PT, R9, R4, 0x8, 0x1f ;  /* 0x09001f0004097f89 */ /* 0x000e2200000e0000 */
[----:B--2---:R-:W-:Y:S01]  /*e060*/  @!P2 FADD.FTZ R6, R6, R127 ;  /* 0x0000007f0606a221 */ /* 0x004fe20000010000 */
[----:B---3--:R-:W-:-:S04]  /*e070*/  @!P2 FADD.FTZ R5, R5, R2 ;  /* 0x000000020505a221 */ /* 0x008fc80000010000 */
[----:B------:R-:W2:Y:S01]  /*e080*/  SHFL.DOWN PT, R125, R6, 0x8, 0x1f ;  /* 0x09001f00067d7f89 */ /* 0x000ea200000e0000 */
[----:B------:R-:W-:Y:S01]  /*e090*/  FFMA.FTZ R2, R58, R169, R131 ;  /* 0x000000a93a027223 */ /* 0x000fe20000010083 */
[----:B-----5:R-:W-:Y:S01]  /*e0a0*/  @!P2 FADD.FTZ R7, R7, R8 ;  /* 0x000000080707a221 */ /* 0x020fe20000010000 */
[----:B------:R-:W-:Y:S01]  /*e0b0*/  ISETP.GT.AND P2, PT, R18, 0x17, PT ;  /* 0x000000171200780c */ /* 0x000fe20003f44270 */
[----:B------:R-:W3:Y:S01]  /*e0c0*/  SHFL.DOWN PT, R8, R5, 0x8, 0x1f ;  /* 0x09001f0005087f89 */ /* 0x000ee200000e0000 */
[----:B------:R-:W-:Y:S01]  /*e0d0*/  FADD.FTZ R45, R2, R45 ;  /* 0x0000002d022d7221 */ /* 0x000fe20000010000 */
[----:B------:R-:W-:Y:S02]  /*e0e0*/  FFMA.FTZ R2, R56, R145, R177 ;  /* 0x0000009138027223 */ /* 0x000fe400000100b1 */
[----:B------:R-:W5:Y:S02]  /*e0f0*/  SHFL.DOWN PT, R10, R7, 0x8, 0x1f ;  /* 0x09001f00070a7f89 */ /* 0x000f6400000e0000 */
[----:B------:R-:W-:-:S06]  /*e100*/  FADD.FTZ R47, R2, R47 ;  /* 0x0000002f022f7221 */ /* 0x000fcc0000010000 */
[----:B0-----:R-:W-:-:S05]  /*e110*/  @!P2 FADD.FTZ R4, R4, R9 ;  /* 0x000000090404a221 */ /* 0x001fca0000010000 */
[----:B------:R0:W0:Y:S01]  /*e120*/  SHFL.DOWN PT, R3, R4, 0x10, 0x1f ;  /* 0x0a001f0004037f89 */ /* 0x00002200000e0000 */
[----:B--2---:R-:W-:Y:S01]  /*e130*/  @!P2 FADD.FTZ R6, R6, R125 ;  /* 0x0000007d0606a221 */ /* 0x004fe20000010000 */
        /* <DEDUP_REMOVED lines=8> */
[----:B--2---:R-:W-:Y:S01]  /*e1c0*/  FADD.FTZ R5, R5, R2 ;  /* 0x0000000205057221 */ /* 0x004fe20000010000 */
[----:B---3--:R-:W-:Y:S01]  /*e1d0*/  FADD.FTZ R6, R6, R9 ;  /* 0x0000000906067221 */ /* 0x008fe20000010000 */
[----:B------:R-:W-:-:S09]  /*e1e0*/  FADD.FTZ R7, R7, R8 ;  /* 0x0000000807077221 */ /* 0x000fd20000010000 */
[----:B------:R0:W-:Y:S02]  /*e1f0*/  @!P2 STS.128 [UR33+0x18d0], R4 ;  /* 0x0018d004ff00a988 */ /* 0x0001e40008000c21 */
.L_x_12766:
[----:B------:R-:W-:Y:S05]  /*e200*/  BSYNC.RECONVERGENT B0 ;  /* 0x0000000000007941 */ /* 0x000fea0003800200 */
.L_x_12765:
        /* <DEDUP_REMOVED lines=23> */
[----:B------:R-:W2:Y:S04]  /*e380*/  @P2 LDS.64 R2, [UR34+0x4610] ;  /* 0x00461022ff022984 */ /* 0x000ea80008000a00 */
[----:B---3--:R-:W0:Y:S01]  /*e390*/  @P2 LDS.64 R8, [UR34+0x3e10] ;  /* 0x003e1022ff082984 */ /* 0x008e220008000a00 */
[----:B--2---:R-:W-:Y:S01]  /*e3a0*/  @P2 FADD.FTZ R6, R6, R2 ;  /* 0x0000000206062221 */ /* 0x004fe20000010000 */
[----:B------:R-:W-:Y:S01]  /*e3b0*/  @P2 FADD.FTZ R7, R7, R3 ;  /* 0x0000000307072221 */ /* 0x000fe20000010000 */
[----:B0-----:R-:W-:Y:S01]  /*e3c0*/  @P2 FADD.FTZ R4, R4, R8 ;  /* 0x0000000804042221 */ /* 0x001fe20000010000 */
[----:B------:R-:W-:-:S03]  /*e3d0*/  @P2 FADD.FTZ R5, R5, R9 ;  /* 0x0000000905052221 */ /* 0x000fc60000010000 */
[----:B------:R0:W-:Y:S04]  /*e3e0*/  STS.64 [UR34+0x4610], R6 ;  /* 0x00461006ff007988 */ /* 0x0001e80008000a22 */
[----:B------:R0:W-:Y:S02]  /*e3f0*/  STS.64 [UR34+0x3e10], R4 ;  /* 0x003e1004ff007988 */ /* 0x0001e40008000a22 */
.L_x_12768:
[----:B------:R-:W-:Y:S05]  /*e400*/  BSYNC.RECONVERGENT B0 ;  /* 0x0000000000007941 */ /* 0x000fea0003800200 */
.L_x_12767:
[----:B------:R-:W-:-:S04]  /*e410*/  UIADD3 UR8, UPT, UPT, UR8, 0x1, URZ ;  /* 0x0000000108087890 */ /* 0x000fc8000fffe0ff */
[----:B------:R-:W-:-:S09]  /*e420*/  UISETP.GE.AND UP0, UPT, UR8, UR45, UPT ;  /* 0x0000002d0800728c */ /* 0x000fd2000bf06270 */
[----:B------:R-:W-:Y:S05]  /*e430*/  BRA.U !UP0, `(.L_x_12769) ;  /* 0xffffff6d08347547 */ /* 0x000fea000b83ffff */
.L_x_12687:
[----:B------:R-:W-:Y:S01]  /*e440*/  BAR.SYNC.DEFER_BLOCKING 0x0 ;  /* 0x0000000000007b1d */ /* 0x000fe20000010000 */
[----:B------:R-:W-:Y:S01]  /*e450*/  F2FP.F16.F32.PACK_AB R84, R85, R84 ;  /* 0x000000545554723e */ /* 0x000fe200000000ff */
[----:B------:R-:W-:Y:S01]  /*e460*/  UIMAD UR29, UR20, -0x200, UR29 ;  /* 0xfffffe00141d78a4 */ /* 0x000fe2000f8e021d */
[----:B------:R-:W-:Y:S01]  /*e470*/  F2FP.F16.F32.PACK_AB R86, R87, R86 ;  /* 0x000000565756723e */ /* 0x000fe200000000ff */
[----:B------:R-:W-:Y:S01]  /*e480*/  USHF.L.U32 UR8, UR20, 0x9, URZ ;  /* 0x0000000914087899 */ /* 0x000fe200080006ff */
[----:B------:R-:W-:Y:S01]  /*e490*/  PRMT R0, R84, 0x7632, R0 ;  /* 0x0000763254007816 */ /* 0x000fe20000000000 */
[----:B------:R-:W-:Y:S01]  /*e4a0*/  UIADD3 UR29, UPT, UPT, UR29, 0x200, URZ ;  /* 0x000002001d1d7890 */ /* 0x000fe2000fffe0ff */
[----:B------:R-:W-:Y:S01]  /*e4b0*/  F2FP.F16.F32.PACK_AB R90, R91, R90 ;  /* 0x0000005a5b5a723e */ /* 0x000fe200000000ff */
[----:B------:R-:W5:Y:S01]  /*e4c0*/  S2UR UR14, SR_CTAID.X ;  /* 0x00000000000e79c3 */ /* 0x000f620000002500 */
[----:B------:R-:W-:Y:S01]  /*e4d0*/  PRMT R2, R86, 0x7632, R2 ;  /* 0x0000763256027816 */ /* 0x000fe20000000002 */
[----:B------:R-:W3:Y:S01]  /*e4e0*/  LDCU.64 UR12, c[0x0][0x500] ;  /* 0x0000a000ff0c77ac */ /* 0x000ee20008000a00 */
[----:B------:R-:W-:Y:S01]  /*e4f0*/  F2FP.F16.F32.PACK_AB R88, R89, R88 ;  /* 0x000000585958723e */ /* 0x000fe200000000ff */
[----:B------:R-:W-:Y:S01]  /*e500*/  FADD.FTZ R17, R51, R17 ;  /* 0x0000001133117221 */ /* 0x000fe20000010000 */
[----:B------:R-:W-:Y:S01]  /*e510*/  F2FP.F16.F32.PACK_AB R92, R93, R92 ;  /* 0x0000005c5d5c723e */ /* 0x000fe200000000ff */
[----:B------:R-:W-:Y:S01]  /*e520*/  UIADD3 UR8, UPT, UPT, UR8, -0x200, URZ ;  /* 0xfffffe0008087890 */ /* 0x000fe2000fffe0ff */
[----:B------:R-:W-:Y:S01]  /*e530*/  F2FP.F16.F32.PACK_AB R94, R95, R94 ;  /* 0x0000005e5f5e723e */ /* 0x000fe200000000ff */
[----:B0-2---:R-:W5:Y:S01]  /*e540*/  LDC.64 R6, c[0x0][0x4f8] ;  /* 0x00013e00ff067b82 */ /* 0x005f620000000a00 */
[----:B------:R-:W-:Y:S01]  /*e550*/  F2FP.F16.F32.PACK_AB R96, R97, R96 ;  /* 0x000000606160723e */ /* 0x000fe200000000ff */
[----:B------:R-:W-:Y:S01]  /*e560*/  UIADD3 UR27, UP0, UPT, UR27, -0x800, URZ ;  /* 0xfffff8001b1b7890 */ /* 0x000fe2000ff1e0ff */
[----:B------:R-:W-:Y:S01]  /*e570*/  F2FP.F16.F32.PACK_AB R98, R99, R98 ;  /* 0x000000626362723e */ /* 0x000fe200000000ff */
[----:B------:R-:W-:Y:S01]  /*e580*/  UIADD3 UR21, UP1, UPT, UR21, -0x400, URZ ;  /* 0xfffffc0015157890 */ /* 0x000fe2000ff3e0ff */
[----:B------:R-:W-:Y:S01]  /*e590*/  PRMT R3, R88, 0x7632, R3 ;  /* 0x0000763258037816 */ /* 0x000fe20000000003 */
[----:B------:R-:W-:Y:S01]  /*e5a0*/  UIADD3.X UR28, UPT, UPT, UR28, -0x1, URZ, UP0, !UPT ;  /* 0xffffffff1c1c7890 */ /* 0x000fe200087fe4ff */
[----:B------:R-:W-:Y:S01]  /*e5b0*/  PRMT R4, R92, 0x7632, R4 ;  /* 0x000076325c047816 */ /* 0x000fe20000000004 */
[----:B------:R0:W-:Y:S01]  /*e5c0*/  STS.U16 [R35+0x2], R0 ;  /* 0x0000020023007388 */ /* 0x0001e20000000400 */
[----:B------:R-:W-:Y:S01]  /*e5d0*/  PRMT R5, R96, 0x7632, R5 ;  /* 0x0000763260057816 */ /* 0x000fe20000000005 */
[----:B------:R-:W-:Y:S01]  /*e5e0*/  UISETP.GT.AND UP0, UPT, UR20, 0x1, UPT ;  /* 0x000000011400788c */ /* 0x000fe2000bf04270 */
[----:B------:R-:W-:Y:S01]  /*e5f0*/  MOV R8, UR29 ;  /* 0x0000001d00087c02 */ /* 0x000fe20008000f00 */
[----:B------:R2:W-:Y:S01]  /*e600*/  STS.U16 [R35+0x6], R2 ;  /* 0x0000060223007388 */ /* 0x0005e20000000400 */
[----:B---3--:R-:W-:Y:S01]  /*e610*/  MOV R9, UR12 ;  /* 0x0000000c00097c02 */ /* 0x008fe20008000f00 */
[----:B------:R-:W-:Y:S01]  /*e620*/  UIADD3 UR23, UP2, UPT, UR23, -0x400, URZ ;  /* 0xfffffc0017177890 */ /* 0x000fe2000ff5e0ff */
[----:B------:R-:W-:Y:S01]  /*e630*/  MOV R79, UR13 ;  /* 0x0000000d004f7c02 */ /* 0x000fe20008000f00 */
[----:B------:R-:W-:Y:S01]  /*e640*/  STS.U16 [R35], R84 ;  /* 0x0000005423007388 */ /* 0x000fe20000000400 */
[----:B------:R-:W3:Y:S01]  /*e650*/  LDCU.64 UR12, c[0x0][0x560] ;  /* 0x0000ac00ff0c77ac */ /* 0x000ee20008000a00 */
[----:B0-----:R-:W-:-:S02]  /*e660*/  PRMT R0, R90, 0x7632, R0 ;  /* 0x000076325a007816 */ /* 0x001fc40000000000 */
[----:B------:R-:W-:Y:S01]  /*e670*/  STS.U16 [R35+0x4], R86 ;  /* 0x0000045623007388 */ /* 0x000fe20000000400 */
[----:B------:R-:W-:Y:S01]  /*e680*/  UIADD3 UR25, UP3, UPT, UR25, -0x400, URZ ;  /* 0xfffffc0019197890 */ /* 0x000fe2000ff7e0ff */
[----:B--2---:R-:W-:Y:S01]  /*e690*/  PRMT R2, R94, 0x7632, R2 ;  /* 0x000076325e027816 */ /* 0x004fe20000000002 */
[----:B------:R-:W-:Y:S01]  /*e6a0*/  UIADD3.X UR22, UPT, UPT, UR22, -0x1, URZ, UP1, !UPT ;  /* 0xffffffff16167890 */ /* 0x000fe20008ffe4ff */
[----:B------:R0:W-:Y:S01]  /*e6b0*/  STS.U16 [R35+0xe], R0 ;  /* 0x00000e0023007388 */ /* 0x0001e20000000400 */
[----:B------:R-:W-:Y:S02]  /*e6c0*/  UIADD3.X UR24, UPT, UPT, UR24, -0x1, URZ, UP2, !UPT ;  /* 0xffffffff18187890 */ /* 0x000fe400097fe4ff */
[----:B------:R-:W-:Y:S01]  /*e6d0*/  UIADD3.X UR26, UPT, UPT, UR26, -0x1, URZ, UP3, !UPT ;  /* 0xffffffff1a1a7890 */ /* 0x000fe20009ffe4ff */
[----:B------:R-:W-:Y:S04]  /*e6e0*/  STS.U16 [R35+0x8], R88 ;  /* 0x0000085823007388 */ /* 0x000fe80000000400 */
[----:B------:R-:W-:Y:S01]  /*e6f0*/  STS.U16 [R35+0xa], R3 ;  /* 0x00000a0323007388 */ /* 0x000fe20000000400 */
[----:B0-----:R-:W-:-:S03]  /*e700*/  PRMT R0, R98, 0x7632, R0 ;  /* 0x0000763262007816 */ /* 0x001fc60000000000 */
[----:B------:R-:W-:Y:S04]  /*e710*/  STS.U16 [R35+0xc], R90 ;  /* 0x00000c5a23007388 */ /* 0x000fe80000000400 */
[----:B------:R-:W-:Y:S04]  /*e720*/  STS.U16 [R35+0x10], R92 ;  /* 0x0000105c23007388 */ /* 0x000fe80000000400 */
[----:B------:R-:W-:Y:S04]  /*e730*/  STS.U16 [R35+0x12], R4 ;  /* 0x0000120423007388 */ /* 0x000fe80000000400 */
[----:B------:R-:W-:Y:S04]  /*e740*/  STS.U16 [R35+0x14], R94 ;  /* 0x0000145e23007388 */ /* 0x000fe80000000400 */
[----:B------:R0:W-:Y:S04]  /*e750*/  STS.U16 [R35+0x16], R2 ;  /* 0x0000160223007388 */ /* 0x0001e80000000400 */
[----:B------:R-:W-:Y:S04]  /*e760*/  STS.U16 [R35+0x18], R96 ;  /* 0x0000186023007388 */ /* 0x000fe80000000400 */
[----:B------:R5:W-:Y:S01]  /*e770*/  STS.U16 [R35+0x1a], R5 ;  /* 0x00001a0523007388 */ /* 0x000be20000000400 */
[----:B0-----:R-:W-:Y:S01]  /*e780*/  MOV R2, UR8 ;  /* 0x0000000800027c02 */ /* 0x001fe20008000f00 */
[----:B------:R-:W0:Y:S02]  /*e790*/  LDCU.64 UR8, c[0x0][0x550] ;  /* 0x0000aa00ff0877ac */ /* 0x000e240008000a00 */
        /* <DEDUP_REMOVED lines=21> */
[----:B------:R-:W2:Y:S01]  /*e8f0*/  S2R R3, SR_CTAID.Y ;  /* 0x0000000000037919 */ /* 0x000ea20000002600 */
[----:B------:R-:W1:Y:S01]  /*e900*/  LDS R0, [UR33+0x420] ;  /* 0x00042021ff007984 */ /* 0x000e620008000800 */
[----:B--2---:R-:W-:-:S02]  /*e910*/  R2UR UR29, R3 ;  /* 0x00000000031d72ca */ /* 0x004fc400000e0000 */
[----:B------:R-:W-:-:S03]  /*e920*/  MOV R3, RZ ;  /* 0x000000ff00037202 */ /* 0x000fc60000000f00 */
[----:B-----5:R-:W-:Y:S01]  /*e930*/  IMAD.WIDE.U32 R4, R6, UR14, R2 ;  /* 0x0000000e06047c25 */ /* 0x020fe2000f8e0002 */
[----:B------:R-:W-:-:S03]  /*e940*/  SHF.L.U32 R6, R121, 0x4, RZ ;  /* 0x0000000479067819 */ /* 0x000fc600000006ff */
[----:B------:R-:W-:Y:S01]  /*e950*/  IMAD R5, R7, UR14, R5 ;  /* 0x0000000e07057c24 */ /* 0x000fe2000f8e0205 */
[----:B------:R-:W-:-:S03]  /*e960*/  LOP3.LUT R7, R121, 0x1f, RZ, 0xc0, !PT ;  /* 0x0000001f79077812 */ /* 0x000fc600078ec0ff */
[----:B------:R-:W-:Y:S02]  /*e970*/  IMAD R79, R79, UR29, RZ ;  /* 0x0000001d4f4f7c24 */ /* 0x000fe4000f8e02ff */
[----:B------:R-:W-:Y:S01]  /*e980*/  IMAD.WIDE.U32 R4, R9, UR29, R4 ;  /* 0x0000001d09047c25 */ /* 0x000fe2000f8e0004 */
[----:B------:R-:W-:-:S04]  /*e990*/  LOP3.LUT R9, R7, 0x3e00, R6, 0xf8, !PT ;  /* 0x00003e0007097812 */ /* 0x000fc800078ef806 */
[C---:B------:R-:W-:Y:S02]  /*e9a0*/  IADD3 R6, P0, PT, R9.reuse, R4, RZ ;  /* 0x0000000409067210 */ /* 0x040fe40007f1e0ff */
[C---:B------:R-:W-:Y:S02]  /*e9b0*/  LOP3.LUT R81, R9.reuse, 0x20, RZ, 0xfc, !PT ;  /* 0x0000002009517812 */ /* 0x040fe400078efcff */
[----:B-1----:R-:W-:Y:S02]  /*e9c0*/  ISETP.GE.AND P2, PT, R9, R0, PT ;  /* 0x000000000900720c */ /* 0x002fe40003f46270 */
[----:B------:R-:W-:Y:S02]  /*e9d0*/  IADD3.X R5, PT, PT, R5, R79, RZ, P0, !PT ;  /* 0x0000004f05057210 */ /* 0x000fe400007fe4ff */
[----:B0-----:R-:W-:Y:S02]  /*e9e0*/  LEA R4, P0, R6, UR8, 0x1 ;  /* 0x0000000806047c11 */ /* 0x001fe4000f8008ff */
[----:B------:R-:W-:-:S02]  /*e9f0*/  LOP3.LUT R79, R9, 0x40, RZ, 0xfc, !PT ;  /* 0x00000040094f7812 */ /* 0x000fc400078efcff */
[----:B------:R-:W-:Y:S01]  /*ea00*/  LEA.HI.X R5, R6, UR9, R5, 0x1, P0 ;  /* 0x0000000906057c11 */ /* 0x000fe200080f0c05 */
[----:B------:R-:W0:Y:S01]  /*ea10*/  LDCU.64 UR8, c[0x0][0x520] ;  /* 0x0000a400ff0877ac */ /* 0x000e220008000a00 */
[----:B------:R-:W-:Y:S02]  /*ea20*/  LOP3.LUT R83, R9, 0x60, RZ, 0xfc, !PT ;  /* 0x0000006009537812 */ /* 0x000fe400078efcff */
[-C--:B------:R-:W-:Y:S01]  /*ea30*/  ISETP.GE.AND P3, PT, R81, R0.reuse, PT ;  /* 0x000000005100720c */ /* 0x080fe20003f66270 */
[----:B------:R-:W-:Y:S01]  /*ea40*/  @!P2 STG.E.U16 desc[UR30][R4.64], R11 ;  /* 0x0000000b0400a986 */ /* 0x000fe2000c10151e */
[-C--:B------:R-:W-:Y:S02]  /*ea50*/  ISETP.GE.AND P0, PT, R79, R0.reuse, PT ;  /* 0x000000004f00720c */ /* 0x080fe40003f06270 */
[----:B------:R-:W-:Y:S02]  /*ea60*/  ISETP.GE.AND P2, PT, R83, R0, PT ;  /* 0x000000005300720c */ /* 0x000fe40003f46270 */
[----:B------:R-:W-:-:S02]  /*ea70*/  LOP3.LUT R85, R9, 0x80, RZ, 0xfc, !PT ;  /* 0x0000008009557812 */ /* 0x000fc400078efcff */
[C---:B------:R-:W-:Y:S02]  /*ea80*/  LOP3.LUT R87, R9.reuse, 0xa0, RZ, 0xfc, !PT ;  /* 0x000000a009577812 */ /* 0x040fe400078efcff */
[C---:B------:R-:W-:Y:S02]  /*ea90*/  LOP3.LUT R89, R9.reuse, 0xc0, RZ, 0xfc, !PT ;  /* 0x000000c009597812 */ /* 0x040fe400078efcff */
[C---:B------:R-:W-:Y:S01]  /*eaa0*/  LOP3.LUT R91, R9.reuse, 0xe0, RZ, 0xfc, !PT ;  /* 0x000000e0095b7812 */ /* 0x040fe200078efcff */
[----:B------:R-:W-:Y:S01]  /*eab0*/  @!P3 STG.E.U16 desc[UR30][R4.64+0x40], R13 ;  /* 0x0000400d0400b986 */ /* 0x000fe2000c10151e */
[C---:B------:R-:W-:Y:S02]  /*eac0*/  LOP3.LUT R93, R9.reuse, 0x100, RZ, 0xfc, !PT ;  /* 0x00000100095d7812 */ /* 0x040fe400078efcff */
[----:B------:R-:W-:Y:S01]  /*ead0*/  LOP3.LUT R95, R9, 0x120, RZ, 0xfc, !PT ;  /* 0x00000120095f7812 */ /* 0x000fe200078efcff */
[----:B------:R-:W-:Y:S01]  /*eae0*/  @!P0 STG.E.U16 desc[UR30][R4.64+0x80], R15 ;  /* 0x0000800f04008986 */ /* 0x000fe2000c10151e */
[----:B------:R-:W-:-:S02]  /*eaf0*/  ISETP.GE.AND P3, PT, R85, R0, PT ;  /* 0x000000005500720c */ /* 0x000fc40003f66270 */
[-C--:B------:R-:W-:Y:S01]  /*eb00*/  ISETP.GE.AND P4, PT, R87, R0.reuse, PT ;  /* 0x000000005700720c */ /* 0x080fe20003f86270 */
[----:B------:R-:W-:Y:S01]  /*eb10*/  @!P2 STG.E.U16 desc[UR30][R4.64+0xc0], R53 ;  /* 0x0000c0350400a986 */ /* 0x000fe2000c10151e */
[-C--:B------:R-:W-:Y:S02]  /*eb20*/  ISETP.GE.AND P5, PT, R89, R0.reuse, PT ;  /* 0x000000005900720c */ /* 0x080fe40003fa6270 */
[-C--:B------:R-:W-:Y:S02]  /*eb30*/  ISETP.GE.AND P6, PT, R91, R0.reuse, PT ;  /* 0x000000005b00720c */ /* 0x080fe40003fc6270 */
[-C--:B------:R-:W-:Y:S02]  /*eb40*/  ISETP.GE.AND P0, PT, R93, R0.reuse, PT ;  /* 0x000000005d00720c */ /* 0x080fe40003f06270 */
[----:B------:R-:W-:Y:S02]  /*eb50*/  ISETP.GE.AND P2, PT, R95, R0, PT ;  /* 0x000000005f00720c */ /* 0x000fe40003f46270 */
[C---:B------:R-:W-:Y:S01]  /*eb60*/  LOP3.LUT R97, R9.reuse, 0x140, RZ, 0xfc, !PT ;  /* 0x0000014009617812 */ /* 0x040fe200078efcff */
[----:B------:R-:W-:Y:S01]  /*eb70*/  @!P3 STG.E.U16 desc[UR30][R4.64+0x100], R55 ;  /* 0x000100370400b986 */ /* 0x000fe2000c10151e */
[----:B------:R-:W-:-:S02]  /*eb80*/  LOP3.LUT R99, R9, 0x160, RZ, 0xfc, !PT ;  /* 0x0000016009637812 */ /* 0x000fc400078efcff */
[C---:B------:R-:W-:Y:S01]  /*eb90*/  LOP3.LUT R101, R9.reuse, 0x180, RZ, 0xfc, !PT ;  /* 0x0000018009657812 */ /* 0x040fe200078efcff */
[----:B------:R-:W-:Y:S01]  /*eba0*/  @!P4 STG.E.U16 desc[UR30][R4.64+0x140], R57 ;  /* 0x000140390400c986 */ /* 0x000fe2000c10151e */
[C---:B------:R-:W-:Y:S02]  /*ebb0*/  LOP3.LUT R103, R9.reuse, 0x1a0, RZ, 0xfc, !PT ;  /* 0x000001a009677812 */ /* 0x040fe400078efcff */
[C---:B------:R-:W-:Y:S01]  /*ebc0*/  LOP3.LUT R105, R9.reuse, 0x1c0, RZ, 0xfc, !PT ;  /* 0x000001c009697812 */ /* 0x040fe200078efcff */
[----:B------:R1:W-:Y:S01]  /*ebd0*/  @!P5 STG.E.U16 desc[UR30][R4.64+0x180], R59 ;  /* 0x0001803b0400d986 */ /* 0x0003e2000c10151e */
[----:B------:R-:W-:Y:S02]  /*ebe0*/  LOP3.LUT R107, R9, 0x1e0, RZ, 0xfc, !PT ;  /* 0x000001e0096b7812 */ /* 0x000fe400078efcff */
[-C--:B------:R-:W-:Y:S01]  /*ebf0*/  ISETP.GE.AND P5, PT, R99, R0.reuse, PT ;  /* 0x000000006300720c */ /* 0x080fe20003fa6270 */
[----:B------:R-:W-:Y:S01]  /*ec00*/  @!P6 STG.E.U16 desc[UR30][R4.64+0x1c0], R61 ;  /* 0x0001c03d0400e986 */ /* 0x000fe2000c10151e */
[----:B------:R-:W-:-:S02]  /*ec10*/  ISETP.GE.AND P6, PT, R97, R0, PT ;  /* 0x000000006100720c */ /* 0x000fc40003fc6270 */
[-C--:B------:R-:W-:Y:S01]  /*ec20*/  ISETP.GE.AND P4, PT, R101, R0.reuse, PT ;  /* 0x000000006500720c */ /* 0x080fe20003f86270 */
[----:B------:R-:W-:Y:S01]  /*ec30*/  @!P0 STG.E.U16 desc[UR30][R4.64+0x200], R63 ;  /* 0x0002003f04008986 */ /* 0x000fe2000c10151e */
[-C--:B------:R-:W-:Y:S02]  /*ec40*/  ISETP.GE.AND P3, PT, R103, R0.reuse, PT ;  /* 0x000000006700720c */ /* 0x080fe40003f66270 */
[-C--:B------:R-:W-:Y:S01]  /*ec50*/  ISETP.GE.AND P0, PT, R105, R0.reuse, PT ;  /* 0x000000006900720c */ /* 0x080fe20003f06270 */
[----:B------:R-:W-:Y:S01]  /*ec60*/  @!P2 STG.E.U16 desc[UR30][R4.64+0x240], R65 ;  /* 0x000240410400a986 */ /* 0x000fe2000c10151e */
[----:B------:R-:W-:Y:S01]  /*ec70*/  ISETP.GE.AND P2, PT, R107, R0, PT ;  /* 0x000000006b00720c */ /* 0x000fe20003f46270 */
[----:B-1----:R-:W1:Y:S01]  /*ec80*/  LDC.64 R58, c[0x0][0x518] ;  /* 0x00014600ff3a7b82 */ /* 0x002e620000000a00 */
[----:B------:R-:W-:Y:S01]  /*ec90*/  F2FP.F16.F32.PACK_AB R0, R50, R51 ;  /* 0x000000333200723e */ /* 0x000fe200000000ff */
[----:B------:R-:W-:Y:S01]  /*eca0*/  @!P5 STG.E.U16 desc[UR30][R4.64+0x2c0], R69 ;  /* 0x0002c0450400d986 */ /* 0x000fe2000c10151e */
[----:B------:R-:W-:Y:S01]  /*ecb0*/  FADD.FTZ R50, R17, R50 ;  /* 0x0000003211327221 */ /* 0x000fe20000010000 */
[----:B0-----:R-:W-:Y:S01]  /*ecc0*/  MOV R17, UR8 ;  /* 0x0000000800117c02 */ /* 0x001fe20008000f00 */
[----:B------:R-:W-:Y:S01]  /*ecd0*/  UIADD3 UR8, UPT, UPT, UR20, -0x1, URZ ;  /* 0xffffffff14087890 */ /* 0x000fe2000fffe0ff */
[----:B------:R-:W-:Y:S01]  /*ece0*/  @!P6 STG.E.U16 desc[UR30][R4.64+0x280], R67 ;  /* 0x000280430400e986 */ /* 0x000fe2000c10151e */
[----:B------:R-:W-:-:S02]  /*ecf0*/  PRMT R6, R0, 0x7610, R6 ;  /* 0x0000761000067816 */ /* 0x000fc40000000006 */
[----:B------:R-:W-:Y:S01]  /*ed00*/  PRMT R10, R0, 0x7632, R10 ;  /* 0x00007632000a7816 */ /* 0x000fe2000000000a */
[----:B------:R-:W-:Y:S01]  /*ed10*/  @!P4 STG.E.U16 desc[UR30][R4.64+0x300], R71 ;  /* 0x000300470400c986 */ /* 0x000fe2000c10151e */
[----:B------:R-:W-:Y:S01]  /*ed20*/  F2FP.F16.F32.PACK_AB R0, R46, R47 ;  /* 0x0000002f2e00723e */ /* 0x000fe200000000ff */
[----:B------:R-:W-:Y:S02]  /*ed30*/  UMOV UR20, UR8 ;  /* 0x0000000800147c82 */ /* 0x000fe40008000000 */
[----:B------:R-:W-:Y:S01]  /*ed40*/  @!P3 STG.E.U16 desc[UR30][R4.64+0x340], R73 ;  /* 0x000340490400b986 */ /* 0x000fe2000c10151e */
[C---:B------:R-:W-:Y:S02]  /*ed50*/  PRMT R13, R0.reuse, 0x7610, R13 ;  /* 0x00007610000d7816 */ /* 0x040fe4000000000d */
[----:B------:R-:W-:Y:S01]  /*ed60*/  PRMT R14, R0, 0x7632, R14 ;  /* 0x00007632000e7816 */ /* 0x000fe2000000000e */
[----:B------:R-:W-:Y:S01]  /*ed70*/  @!P0 STG.E.U16 desc[UR30][R4.64+0x380], R75 ;  /* 0x0003804b04008986 */ /* 0x000fe2000c10151e */
[----:B------:R-:W-:-:S03]  /*ed80*/  F2FP.F16.F32.PACK_AB R0, R44, R45 ;  /* 0x0000002d2c00723e */ /* 0x000fc600000000ff */
[----:B------:R0:W-:Y:S01]  /*ed90*/  @!P2 STG.E.U16 desc[UR30][R4.64+0x3c0], R77 ;  /* 0x0003c04d0400a986 */ /* 0x0001e2000c10151e */
[----:B-1----:R-:W-:Y:S01]  /*eda0*/  IMAD.WIDE.U32 R2, R58, UR14, R2 ;  /* 0x0000000e3a027c25 */ /* 0x002fe2000f8e0002 */
[----:B------:R-:W-:Y:S03]  /*edb0*/  BAR.SYNC.DEFER_BLOCKING 0x0 ;  /* 0x0000000000007b1d */ /* 0x000fe60000010000 */
[----:B------:R-:W-:Y:S02]  /*edc0*/  IMAD R3, R59, UR14, R3 ;  /* 0x0000000e3b037c24 */ /* 0x000fe4000f8e0203 */
[----:B------:R-:W-:Y:S01]  /*edd0*/  IMAD.WIDE.U32 R2, R17, UR29, R2 ;  /* 0x0000001d11027c25 */ /* 0x000fe2000f8e0002 */
[----:B0-----:R-:W-:-:S03]  /*ede0*/  F2FP.F16.F32.PACK_AB R5, R48, R49 ;  /* 0x000000313005723e */ /* 0x001fc600000000ff */
[----:B------:R-:W-:Y:S01]  /*edf0*/  FADD.FTZ R49, R50, R49 ;  /* 0x0000003132317221 */ /* 0x000fe20000010000 */
[----:B------:R-:W-:Y:S02]  /*ee00*/  F2FP.F16.F32.PACK_AB R4, R42, R43 ;  /* 0x0000002b2a04723e */ /* 0x000fe400000000ff */
        /* <DEDUP_REMOVED lines=9> */
[----:B------:R0:W-:Y:S01]  /*eea0*/  STS.U16 [R35], R6 ;  /* 0x0000000623007388 */ /* 0x0001e20000000400 */
[----:B------:R-:W-:Y:S01]  /*eeb0*/  MOV R47, UR9 ;  /* 0x00000009002f7c02 */ /* 0x000fe20008000f00 */
[----:B------:R-:W-:-:S02]  /*eec0*/  FADD.FTZ R45, R46, R45 ;  /* 0x0000002d2e2d7221 */ /* 0x000fc40000010000 */
[----:B------:R1:W-:Y:S02]  /*eed0*/  STS.U16 [R35+0x2], R10 ;  /* 0x0000020a23007388 */ /* 0x0003e40000000400 */
[----:B------:R-:W-:Y:S02]  /*eee0*/  FADD.FTZ R44, R45, R44 ;  /* 0x0000002c2d2c7221 */ /* 0x000fe40000010000 */
[----:B------:R2:W-:Y:S01]  /*eef0*/  STS.U16 [R35+0x6], R12 ;  /* 0x0000060c23007388 */ /* 0x0005e20000000400 */
[----:B0-----:R-:W-:Y:S01]  /*ef00*/  PRMT R6, R0, 0x7610, R6 ;  /* 0x0000761000067816 */ /* 0x001fe20000000006 */
[----:B------:R-:W-:Y:S02]  /*ef10*/  FADD.FTZ R43, R44, R43 ;  /* 0x0000002b2c2b7221 */ /* 0x000fe40000010000 */
[----:B------:R0:W-:Y:S01]  /*ef20*/  STS.U16 [R35+0xa], R14 ;  /* 0x00000a0e23007388 */ /* 0x0001e20000000400 */
[----:B-1----:R-:W-:Y:S01]  /*ef30*/  PRMT R10, R0, 0x7632, R10 ;  /* 0x00007632000a7816 */ /* 0x002fe2000000000a */
[----:B------:R-:W-:Y:S01]  /*ef40*/  FADD.FTZ R42, R43, R42 ;  /* 0x0000002a2b2a7221 */ /* 0x000fe20000010000 */
[----:B------:R-:W-:Y:S01]  /*ef50*/  F2FP.F16.F32.PACK_AB R0, R38, R39 ;  /* 0x000000272600723e */ /* 0x000fe200000000ff */
[----:B------:R1:W-:Y:S01]  /*ef60*/  STS.U16 [R35+0xc], R6 ;  /* 0x00000c0623007388 */ /* 0x0003e20000000400 */
[----:B--2---:R-:W-:Y:S01]  /*ef70*/  PRMT R12, R5, 0x7632, R12 ;  /* 0x00007632050c7816 */ /* 0x004fe2000000000c */
[----:B------:R-:W-:-:S02]  /*ef80*/  FADD.FTZ R41, R42, R41 ;  /* 0x000000292a297221 */ /* 0x000fc40000010000 */
[----:B------:R-:W-:Y:S01]  /*ef90*/  STS.U16 [R35+0x4], R11 ;  /* 0x0000040b23007388 */ /* 0x000fe20000000400 */
[----:B0-----:R-:W-:Y:S01]  /*efa0*/  PRMT R14, R0, 0x7632, R14 ;  /* 0x00007632000e7816 */ /* 0x001fe2000000000e */
[----:B------:R-:W-:Y:S02]  /*efb0*/  FADD.FTZ R40, R41, R40 ;  /* 0x0000002829287221 */ /* 0x000fe40000010000 */
[----:B------:R-:W-:Y:S01]  /*efc0*/  STS.U16 [R35+0x8], R13 ;  /* 0x0000080d23007388 */ /* 0x000fe20000000400 */
[----:B-1----:R-:W-:Y:S01]  /*efd0*/  PRMT R6, R4, 0x7632, R6 ;  /* 0x0000763204067816 */ /* 0x002fe20000000006 */
[----:B------:R-:W-:Y:S02]  /*efe0*/  FADD.FTZ R39, R40, R39 ;  /* 0x0000002728277221 */ /* 0x000fe40000010000 */
[----:B------:R-:W-:Y:S02]  /*eff0*/  STS.U16 [R35+0xe], R10 ;  /* 0x00000e0a23007388 */ /* 0x000fe40000000400 */
[----:B------:R-:W-:-:S02]  /*f000*/  FADD.FTZ R38, R39, R38 ;  /* 0x0000002627267221 */ /* 0x000fc40000010000 */
[----:B------:R-:W-:Y:S02]  /*f010*/  STS.U16 [R35+0x10], R15 ;  /* 0x0000100f23007388 */ /* 0x000fe40000000400 */
[----:B------:R-:W-:Y:S02]  /*f020*/  FADD.FTZ R17, R38, R37 ;  /* 0x0000002526117221 */ /* 0x000fe40000010000 */
        /* <DEDUP_REMOVED lines=10> */
[----:B0-----:R-:W-:Y:S01]  /*f0d0*/  IMAD R4, R47, UR29, R3 ;  /* 0x0000001d2f047c24 */ /* 0x001fe2000f8e0203 */
[----:B------:R-:W-:Y:S02]  /*f0e0*/  IADD3 R3, P0, PT, R9, R2, RZ ;  /* 0x0000000209037210 */ /* 0x000fe40007f1e0ff */
[----:B------:R-:W-:Y:S02]  /*f0f0*/  LDS.U16 R5, [R20+0x40] ;  /* 0x0000400014057984 */ /* 0x000fe40000000400 */
[----:B------:R-:W-:Y:S02]  /*f100*/  IADD3.X R4, PT, PT, RZ, R4, RZ, P0, !PT ;  /* 0x00000004ff047210 */ /* 0x000fe400007fe4ff */
[----:B------:R-:W-:Y:S01]  /*f110*/  LDS.U16 R21, [R21+0x80] ;  /* 0x0000800015157984 */ /* 0x000fe20000000400 */
[----:B---3--:R-:W-:-:S03]  /*f120*/  LEA R2, P3, R3, UR12, 0x1 ;  /* 0x0000000c03027c11 */ /* 0x008fc6000f8608ff */
        /* <DEDUP_REMOVED lines=50> */
.L_x_12685:
        /* <DEDUP_REMOVED lines=33> */
.L_x_12772:
[----:B------:R-:W-:Y:S05]  /*f660*/  BSYNC.RECONVERGENT B0 ;  /* 0x0000000000007941 */ /* 0x000fea0003800200 */
.L_x_12771:
        /* <DEDUP_REMOVED lines=31> */
.L_x_12774:
[----:B------:R-:W-:Y:S05]  /*f860*/  BSYNC.RECONVERGENT B0 ;  /* 0x0000000000007941 */ /* 0x000fea0003800200 */
.L_x_12773:
[----:B------:R-:W-:Y:S05]  /*f870*/  @P0 EXIT ;  /* 0x000000000000094d */ /* 0x000fea0003800000 */
[----:B------:R-:W3:Y:S01]  /*f880*/  LDCU.64 UR8, c[0x0][0x4a8] ;  /* 0x00009500ff0877ac */ /* 0x000ee20008000a00 */
[----:B------:R-:W5:Y:S01]  /*f890*/  S2UR UR5, SR_CgaCtaId ;  /* 0x00000000000579c3 */ /* 0x000f620000008800 */
[----:B------:R-:W-:Y:S01]  /*f8a0*/  BSSY.RECONVERGENT B0, `(.L_x_12775) ;  /* 0x000002b000007945 */ /* 0x000fe20003800200 */
[----:B------:R-:W0:Y:S01]  /*f8b0*/  LDCU.64 UR10, c[0x0][0x4c8] ;  /* 0x00009900ff0a77ac */ /* 0x000e220008000a00 */
[----:B------:R-:W-:Y:S01]  /*f8c0*/  UMOV UR4, 0x400 ;  /* 0x0000040000047882 */ /* 0x000fe20000000000 */
[----:B------:R-:W1:Y:S01]  /*f8d0*/  LDCU UR6, c[0x0][0x360] ;  /* 0x00006c00ff0677ac */ /* 0x000e620008000800 */
[----:B------:R-:W4:Y:S01]  /*f8e0*/  LDCU.64 UR12, c[0x0][0x4b0] ;  /* 0x00009600ff0c77ac */ /* 0x000f220008000a00 */
[----:B------:R-:W4:Y:S01]  /*f8f0*/  LDCU.64 UR14, c[0x0][0x4d0] ;  /* 0x00009a00ff0e77ac */ /* 0x000f220008000a00 */
[----:B---3--:R-:W-:Y:S02]  /*f900*/  MOV R6, UR8 ;  /* 0x0000000800067c02 */ /* 0x008fe40008000f00 */
[----:B------:R-:W-:Y:S01]  /*f910*/  MOV R23, UR9 ;  /* 0x0000000900177c02 */ /* 0x000fe20008000f00 */
[----:B------:R-:W3:Y:S01]  /*f920*/  LDCU.128 UR16, c[0x0][0x530] ;  /* 0x0000a600ff1077ac */ /* 0x000ee20008000c00 */
[----:B0-----:R-:W-:Y:S01]  /*f930*/  MOV R8, UR10 ;  /* 0x0000000a00087c02 */ /* 0x001fe20008000f00 */
[----:B-12---:R-:W-:Y:S01]  /*f940*/  IMAD.WIDE.U32 R6, R6, UR29, RZ ;  /* 0x0000001d06067c25 */ /* 0x006fe2000f8e00ff */
[----:B------:R-:W-:Y:S01]  /*f950*/  MOV R21, UR11 ;  /* 0x0000000b00157c02 */ /* 0x000fe20008000f00 */
[----:B-----5:R-:W-:-:S02]  /*f960*/  ULEA UR4, UR5, UR4, 0x18 ;  /* 0x0000000405047291 */ /* 0x020fc4000f8ec0ff */
[----:B------:R-:W-:-:S04]  /*f970*/  IMAD.WIDE.U32 R8, R8, UR29, RZ ;  /* 0x0000001d08087c25 */ /* 0x000fc8000f8e00ff */
[----:B------:R-:W-:Y:S02]  /*f980*/  IMAD R23, R23, UR29, R7 ;  /* 0x0000001d17177c24 */ /* 0x000fe4000f8e0207 */
[----:B----4-:R-:W-:-:S07]  /*f990*/  IMAD R21, R21, UR29, R9 ;  /* 0x0000001d15157c24 */ /* 0x010fce000f8e0209 */
.L_x_12776:
[C---:B------:R-:W-:Y:S02]  /*f9a0*/  LEA R0, R15.reuse, UR4, 0x3 ;  /* 0x000000040f007c11 */ /* 0x040fe4000f8e18ff */
[----:B------:R-:W-:Y:S02]  /*f9b0*/  SHF.R.S32.HI R10, RZ, 0x1f, R15 ;  /* 0x0000001fff0a7819 */ /* 0x000fe4000001140f */
[----:B0-----:R-:W-:Y:S01]  /*f9c0*/  MOV R2, R6 ;  /* 0x0000000600027202 */ /* 0x001fe20000000f00 */
[----:B------:R-:W0:Y:S01]  /*f9d0*/  LDS.64 R16, [R0+0x3e10] ;  /* 0x003e100000107984 */ /* 0x000e220000000a00 */
[----:B------:R-:W-:Y:S01]  /*f9e0*/  MOV R3, R23 ;  /* 0x0000001700037202 */ /* 0x000fe20000000f00 */
[C---:B------:R-:W-:Y:S01]  /*f9f0*/  IMAD R14, R10.reuse, UR12, RZ ;  /* 0x0000000c0a0e7c24 */ /* 0x040fe2000f8e02ff */
[----:B------:R-:W-:Y:S01]  /*fa00*/  MOV R4, R8 ;  /* 0x0000000800047202 */ /* 0x000fe20000000f00 */
[----:B------:R-:W1:Y:S01]  /*fa10*/  LDS.64 R18, [R0+0x4610] ;  /* 0x0046100000127984 */ /* 0x000e620000000a00 */
[----:B------:R-:W-:Y:S01]  /*fa20*/  IMAD R20, R10, UR14, RZ ;  /* 0x0000000e0a147c24 */ /* 0x000fe2000f8e02ff */
[----:B------:R-:W-:Y:S01]  /*fa30*/  MOV R5, R21 ;  /* 0x0000001500057202 */ /* 0x000fe20000000f00 */
[----:B------:R-:W-:-:S04]  /*fa40*/  IMAD.WIDE.U32 R10, R15, UR12, R2 ;  /* 0x0000000c0f0a7c25 */ /* 0x000fc8000f8e0002 */
[C---:B------:R-:W-:Y:S01]  /*fa50*/  IMAD R3, R15.reuse, UR13, R14 ;  /* 0x0000000d0f037c24 */ /* 0x040fe2000f8e020e */
[----:B---3--:R-:W-:Y:S01]  /*fa60*/  LEA R2, P0, R10, UR16, 0x3 ;  /* 0x000000100a027c11 */ /* 0x008fe2000f8018ff */
[----:B------:R-:W-:-:S03]  /*fa70*/  IMAD.WIDE.U32 R12, R15, UR14, R4 ;  /* 0x0000000e0f0c7c25 */ /* 0x000fc6000f8e0004 */
[----:B------:R-:W-:Y:S01]  /*fa80*/  IADD3 R3, PT, PT, R11, R3, RZ ;  /* 0x000000030b037210 */ /* 0x000fe20007ffe0ff */
[C---:B------:R-:W-:Y:S01]  /*fa90*/  IMAD R5, R15.reuse, UR15, R20 ;  /* 0x0000000f0f057c24 */ /* 0x040fe2000f8e0214 */
[----:B------:R-:W-:Y:S02]  /*faa0*/  IADD3 R15, PT, PT, R15, UR6, RZ ;  /* 0x000000060f0f7c10 */ /* 0x000fe4000fffe0ff */
[----:B------:R-:W-:Y:S02]  /*fab0*/  LEA.HI.X R3, R10, UR17, R3, 0x3, P0 ;  /* 0x000000110a037c11 */ /* 0x000fe400080f1c03 */
[----:B------:R-:W-:Y:S02]  /*fac0*/  ISETP.GE.AND P0, PT, R15, UR20, PT ;  /* 0x000000140f007c0c */ /* 0x000fe4000bf06270 */
[----:B------:R-:W-:Y:S02]  /*fad0*/  LEA R4, P1, R12, UR18, 0x3 ;  /* 0x000000120c047c11 */ /* 0x000fe4000f8218ff */
[----:B------:R-:W-:-:S04]  /*fae0*/  IADD3 R5, PT, PT, R13, R5, RZ ;  /* 0x000000050d057210 */ /* 0x000fc80007ffe0ff */
[----:B------:R-:W-:Y:S01]  /*faf0*/  LEA.HI.X R5, R12, UR19, R5, 0x3, P1 ;  /* 0x000000130c057c11 */ /* 0x000fe200088f1c05 */
[----:B0-----:R0:W-:Y:S04]  /*fb00*/  REDG.E.ADD.F32.FTZ.RN.STRONG.GPU desc[UR30][R2.64], R16 ;  /* 0x00000010020079a6 */ /* 0x0011e8000c12f31e */
[----:B------:R0:W-:Y:S04]  /*fb10*/  REDG.E.ADD.F32.FTZ.RN.STRONG.GPU desc[UR30][R2.64+0x4], R17 ;  /* 0x00000411020079a6 */ /* 0x0001e8000c12f31e */
[----:B-1----:R0:W-:Y:S04]  /*fb20*/  REDG.E.ADD.F32.FTZ.RN.STRONG.GPU desc[UR30][R4.64], R18 ;  /* 0x00000012040079a6 */ /* 0x0021e8000c12f31e */
[----:B------:R0:W-:Y:S01]  /*fb30*/  REDG.E.ADD.F32.FTZ.RN.STRONG.GPU desc[UR30][R4.64+0x4], R19 ;  /* 0x00000413040079a6 */ /* 0x0001e2000c12f31e */
[----:B------:R-:W-:Y:S05]  /*fb40*/  @!P0 BRA `(.L_x_12776) ;  /* 0xfffffffc00948947 */ /* 0x000fea000383ffff */
[----:B------:R-:W-:Y:S05]  /*fb50*/  BSYNC.RECONVERGENT B0 ;  /* 0x0000000000007941 */ /* 0x000fea0003800200 */
.L_x_12775:
[----:B------:R-:W-:Y:S05]  /*fb60*/  EXIT ;  /* 0x000000000000794d */ /* 0x000fea0003800000 */
.L_x_12777:
        /* <DEDUP_REMOVED lines=9> */
.L_x_18732:


//--------------------- .text._Z25selective_scan_bwd_kernelI32Selective_Scan_bwd_kernel_traitsILi32ELi16ELb0ELb0ELb1ELb1ELb0EN3c104HalfENS1_7complexIfEEEEv12SSMParamsBwd --------------------------
	.section	.text._Z25selective_scan_bwd_kernelI32Selective_Scan_bwd_kernel_traitsILi32ELi16ELb0ELb0ELb1ELb1ELb0EN3c104HalfENS1_7complexIfEEEEv12SSMParamsBwd,"ax",@progbits
	.align	128
        .global         _Z25selective_scan_bwd_kernelI32Selective_Scan_bwd_kernel_traitsILi32ELi16ELb0ELb0ELb1ELb1ELb0EN3c104HalfENS1_7complexIfEEEEv12SSMParamsBwd
        .type           _Z25selective_scan_bwd_kernelI32Selective_Scan_bwd_kernel_traitsILi32ELi16ELb0ELb0ELb1ELb1ELb0EN3c104HalfENS1_7complexIfEEEEv12SSMParamsBwd,@function
        .size           _Z25selective_scan_bwd_kernelI32Selective_Scan_bwd_kernel_traitsILi32ELi16ELb0ELb0ELb1ELb1ELb0EN3c104HalfENS1_7complexIfEEEEv12SSMParamsBwd,(.L_x_18733 - _Z25selective_scan_bwd_kernelI32Selective_Scan_bwd_kernel_traitsILi32ELi16ELb0ELb0ELb1ELb1ELb0EN3c104HalfENS1_7complexIfEEEEv12SSMParamsBwd)
        .other          _Z25selective_scan_bwd_kernelI32Selective_Scan_bwd_kernel_traitsILi32ELi16ELb0ELb0ELb1ELb1ELb0EN3c104HalfENS1_7complexIfEEEEv12SSMParamsBwd,@"STO_CUDA_ENTRY STV_DEFAULT"
_Z25selective_scan_bwd_kernelI32Selective_Scan_bwd_kernel_traitsILi32ELi16ELb0ELb0ELb1ELb1ELb0EN3c104HalfENS1_7complexIfEEEEv12SSMParamsBwd:
.text._Z25selective_scan_bwd_kernelI32Selective_Scan_bwd_kernel_traitsILi32ELi16ELb0ELb0ELb1ELb1ELb0EN3c104HalfENS1_7complexIfEEEEv12SSMParamsBwd:
        /* <DEDUP_REMOVED lines=139> */
.L_x_12894:
[----:B------:R-:W0:Y:S01]  /*08b0*/  S2R R117, SR_TID.X ;  /* 0x0000000000757919 */ /* 0x000e220000002100 */
[----:B------:R-:W1:Y:S01]  /*08c0*/  LDCU UR32, c[0x0][0x388] ;  /* 0x00007100ff2077ac */ /* 0x000e620008000800 */
[----:B------:R-:W-:Y:S02]  /*08d0*/  PRMT R15, RZ, 0x7610, R15 ;  /* 0x00007610ff0f7816 */ /* 0x000fe4000000000f */
[----:B------:R-:W-:Y:S01]  /*08e0*/  PRMT R30, RZ, 0x7610, R30 ;  /* 0x00007610ff1e7816 */ /* 0x000fe2000000001e */
        /* <DEDUP_REMOVED lines=11> */
[----:B------:R-:W-:Y:S01]  /*09a0*/  PRMT R37, RZ, 0x7610, R37 ;  /* 0x00007610ff257816 */ /* 0x000fe20000000025 */
[----:B------:R-:W-:Y:S01]  /*09b0*/  BAR.SYNC.DEFER_BLOCKING 0x0 ;  /* 0x0000000000007b1d */ /* 0x000fe20000010000 */
[----:B------:R-:W-:Y:S02]  /*09c0*/  ISETP.GE.AND P1, PT, R0, UR8, PT ;  /* 0x0000000800007c0c */ /* 0x000fe4000bf26270 */
[----:B------:R-:W-:Y:S02]  /*09d0*/  PRMT R38, RZ, 0x7610, R38 ;  /* 0x00007610ff267816 */ /* 0x000fe40000000026 */
[----:B------:R-:W-:Y:S02]  /*09e0*/  P2R R50, PR, RZ, 0x2 ;  /* 0x00000002ff327803 */ /* 0x000fe40000000000 */
[----:B0-----:R-:W-:Y:S02]  /*09f0*/  SHF.L.U32 R3, R117, 0x4, RZ ;  /* 0x0000000475037819 */ /* 0x001fe400000006ff */
[----:B------:R-:W-:-:S02]  /*0a00*/  PRMT R39, RZ, 0x7610, R39 ;  /* 0x00007610ff277816 */ /* 0x000fc40000000027 */
[----:B------:R-:W-:Y:S02]  /*0a10*/  LOP3.LUT R25, R2, 0x3e00, R3, 0xf8, !PT ;  /* 0x00003e0002197812 */ /* 0x000fe400078ef803 */
[----:B------:R-:W-:Y:S02]  /*0a20*/  MOV R2, UR16 ;  /* 0x0000001000027c02 */ /* 0x000fe40008000f00 */
[----:B------:R-:W-:Y:S02]  /*0a30*/  MOV R3, UR17 ;  /* 0x0000001100037c02 */ /* 0x000fe40008000f00 */
[C---:B------:R-:W-:Y:S02]  /*0a40*/  LOP3.LUT R23, R25.reuse, 0x20, RZ, 0xfc, !PT ;  /* 0x0000002019177812 */ /* 0x040fe400078efcff */
[----:B------:R-:W-:Y:S01]  /*0a50*/  LOP3.LUT R4, R25, 0x80, RZ, 0xfc, !PT ;  /* 0x0000008019047812 */ /* 0x000fe200078efcff */
[----:B------:R-:W-:Y:S01]  /*0a60*/  IMAD.WIDE.U32 R6, R0, 0x2, R2 ;  /* 0x0000000200067825 */ /* 0x000fe200078e0002 */
[----:B------:R-:W-:-:S02]  /*0a70*/  ISETP.GE.AND P0, PT, R23, UR8, PT ;  /* 0x0000000817007c0c */ /* 0x000fc4000bf06270 */
[C---:B------:R-:W-:Y:S02]  /*0a80*/  SHF.L.U32 R2, R25.reuse, 0x1, RZ ;  /* 0x0000000119027819 */ /* 0x040fe400000006ff */
[----:B------:R-:W-:Y:S02]  /*0a90*/  ISETP.GE.AND P4, PT, R4, UR8, PT ;  /* 0x0000000804007c0c */ /* 0x000fe4000bf86270 */
[----:B------:R-:W-:Y:S02]  /*0aa0*/  LOP3.LUT R3, R25, 0x60, RZ, 0xfc, !PT ;  /* 0x0000006019037812 */ /* 0x000fe400078efcff */
[----:B------:R-:W-:Y:S02]  /*0ab0*/  P2R R51, PR, RZ, 0x1 ;  /* 0x00000001ff337803 */ /* 0x000fe40000000000 */
[C---:B------:R-:W-:Y:S02]  /*0ac0*/  IADD3 R4, P1, PT, R2.reuse, UR18, RZ ;  /* 0x0000001202047c10 */ /* 0x040fe4000ff3e0ff */
[----:B------:R-:W-:-:S02]  /*0ad0*/  IADD3 R2, P0, PT, R2, UR20, RZ ;  /* 0x0000001402027c10 */ /* 0x000fc4000ff1e0ff */
[C---:B------:R-:W-:Y:S02]  /*0ae0*/  LOP3.LUT R14, R25.reuse, 0xe0, RZ, 0xfc, !PT ;  /* 0x000000e0190e7812 */ /* 0x040fe400078efcff */
[----:B------:R-:W-:Y:S01]  /*0af0*/  LOP3.LUT R0, R25, 0x40, RZ, 0xfc, !PT ;  /* 0x0000004019007812 */ /* 0x000fe200078efcff */
[----:B------:R-:W2:Y:S01]  /*0b00*/  @!P4 LDG.E.U16 R10, desc[UR30][R6.64+0x100] ;  /* 0x0001001e060ac981 */ /* 0x000ea2000c1e1500 */
[----:B------:R-:W-:Y:S02]  /*0b10*/  ISETP.GE.AND P5, PT, R3, UR8, PT ;  /* 0x0000000803007c0c */ /* 0x000fe4000bfa6270 */
[----:B------:R-:W-:Y:S02]  /*0b20*/  IADD3.X R3, PT, PT, RZ, UR21, RZ, P0, !PT ;  /* 0x00000015ff037c10 */ /* 0x000fe400087fe4ff */
[----:B------:R-:W-:Y:S02]  /*0b30*/  IADD3.X R5, PT, PT, RZ, UR19, RZ, P1, !PT ;  /* 0x00000013ff057c10 */ /* 0x000fe40008ffe4ff */
[----:B------:R-:W-:-:S02]  /*0b40*/  ISETP.GE.AND P0, PT, R14, UR8, PT ;  /* 0x000000080e007c0c */ /* 0x000fc4000bf06270 */
[----:B------:R-:W-:Y:S02]  /*0b50*/  ISETP.NE.AND P1, PT, R50, RZ, PT ;  /* 0x000000ff3200720c */ /* 0x000fe40003f25270 */
[----:B------:R-:W-:Y:S02]  /*0b60*/  ISETP.GE.AND P6, PT, R0, UR8, PT ;  /* 0x0000000800007c0c */ /* 0x000fe4000bfc6270 */
[C---:B------:R-:W-:Y:S01]  /*0b70*/  LOP3.LUT R0, R25.reuse, 0xa0, RZ, 0xfc, !PT ;  /* 0x000000a019007812 */ /* 0x040fe200078efcff */
[----:B------:R-:W3:Y:S01]  /*0b80*/  @!P5 LDG.E.U16 R11, desc[UR30][R6.64+0xc0] ;  /* 0x0000c01e060bd981 */ /* 0x000ee2000c1e1500 */
[C---:B------:R-:W-:Y:S02]  /*0b90*/  LOP3.LUT R18, R25.reuse, 0x100, RZ, 0xfc, !PT ;  /* 0x0000010019127812 */ /* 0x040fe400078efcff */
[----:B------:R-:W-:Y:S02]  /*0ba0*/  ISETP.GE.AND P3, PT, R0, UR8, PT ;  /* 0x0000000800007c0c */ /* 0x000fe4000bf66270 */
[----:B------:R-:W-:Y:S01]  /*0bb0*/  PRMT R0, RZ, 0x7610, R0 ;  /* 0x00007610ff007816 */ /* 0x000fe20000000000 */
[----:B------:R-:W4:Y:S01]  /*0bc0*/  @!P0 LDG.E.U16 R15, desc[UR30][R6.64+0x1c0] ;  /* 0x0001c01e060f8981 */ /* 0x000f22000c1e1500 */
[----:B------:R-:W-:-:S02]  /*0bd0*/  LOP3.LUT R8, R25, 0xc0, RZ, 0xfc, !PT ;  /* 0x000000c019087812 */ /* 0x000fc400078efcff */
[----:B------:R-:W-:Y:S02]  /*0be0*/  P2R R54, PR, RZ, 0x1 ;  /* 0x00000001ff367803 */ /* 0x000fe40000000000 */
[----:B------:R-:W5:Y:S01]  /*0bf0*/  @!P1 LDG.E.U16 R0, desc[UR30][R6.64] ;  /* 0x0000001e06009981 */ /* 0x000f62000c1e1500 */
[----:B------:R-:W-:Y:S02]  /*0c00*/  ISETP.GE.AND P0, PT, R18, UR8, PT ;  /* 0x0000000812007c0c */ /* 0x000fe4000bf06270 */
[----:B------:R-:W-:Y:S02]  /*0c10*/  ISETP.GE.AND P1, PT, R23, UR8, PT ;  /* 0x0000000817007c0c */ /* 0x000fe4000bf26270 */
[----:B------:R-:W-:Y:S01]  /*0c20*/  ISETP.GE.AND P2, PT, R8, UR8, PT ;  /* 0x0000000808007c0c */ /* 0x000fe2000bf46270 */
[----:B------:R-:W4:Y:S01]  /*0c30*/  @!P3 LDG.E.U16 R13, desc[UR30][R6.64+0x140] ;  /* 0x0001401e060db981 */ /* 0x000f22000c1e1500 */
[----:B------:R-:W-:Y:S02]  /*0c40*/  LOP3.LUT R19, R25, 0x120, RZ, 0xfc, !PT ;  /* 0x0000012019137812 */ /* 0x000fe400078efcff */
[----:B------:R-:W-:-:S02]  /*0c50*/  PRMT R8, RZ, 0x7610, R8 ;  /* 0x00007610ff087816 */ /* 0x000fc40000000008 */
[C---:B------:R-:W-:Y:S02]  /*0c60*/  LOP3.LUT R20, R25.reuse, 0x140, RZ, 0xfc, !PT ;  /* 0x0000014019147812 */ /* 0x040fe400078efcff */
[----:B------:R-:W-:Y:S01]  /*0c70*/  LOP3.LUT R21, R25, 0x160, RZ, 0xfc, !PT ;  /* 0x0000016019157812 */ /* 0x000fe200078efcff */
[----:B------:R-:W4:Y:S01]  /*0c80*/  @!P0 LDG.E.U16 R30, desc[UR30][R6.64+0x200] ;  /* 0x0002001e061e8981 */ /* 0x000f22000c1e1500 */
[----:B------:R-:W-:Y:S02]  /*0c90*/  P2R R55, PR, RZ, 0x1 ;  /* 0x00000001ff377803 */ /* 0x000fe40000000000 */
[----:B------:R-:W-:Y:S01]  /*0ca0*/  ISETP.GE.AND P0, PT, R19, UR8, PT ;  /* 0x0000000813007c0c */ /* 0x000fe2000bf06270 */
[----:B------:R-:W2:Y:S01]  /*0cb0*/  @!P1 LDG.E.U16 R9, desc[UR30][R6.64+0x40] ;  /* 0x0000401e06099981 */ /* 0x000ea2000c1e1500 */
[----:B------:R-:W-:Y:S02]  /*0cc0*/  P2R R53, PR, RZ, 0x4 ;  /* 0x00000004ff357803 */ /* 0x000fe40000000000 */
[----:B------:R-:W-:Y:S01]  /*0cd0*/  ISETP.GE.AND P1, PT, R20, UR8, PT ;  /* 0x0000000814007c0c */ /* 0x000fe2000bf26270 */
[----:B------:R-:W4:Y:S01]  /*0ce0*/  @!P2 LDG.E.U16 R12, desc[UR30][R6.64+0x180] ;  /* 0x0001801e060ca981 */ /* 0x000f22000c1e1500 */
[----:B------:R-:W-:-:S02]  /*0cf0*/  ISETP.GE.AND P2, PT, R21, UR8, PT ;  /* 0x0000000815007c0c */ /* 0x000fc4000bf46270 */
[C---:B------:R-:W-:Y:S01]  /*0d00*/  LOP3.LUT R22, R25.reuse, 0x180, RZ, 0xfc, !PT ;  /* 0x0000018019167812 */ /* 0x040fe200078efcff */
[----:B------:R-:W3:Y:S01]  /*0d10*/  @!P6 LDG.E.U16 R8, desc[UR30][R6.64+0x80] ;  /* 0x0000801e0608e981 */ /* 0x000ee2000c1e1500 */
[C---:B------:R-:W-:Y:S02]  /*0d20*/  LOP3.LUT R23, R25.reuse, 0x1a0, RZ, 0xfc, !PT ;  /* 0x000001a019177812 */ /* 0x040fe400078efcff */
[C---:B------:R-:W-:Y:S01]  /*0d30*/  LOP3.LUT R24, R25.reuse, 0x1c0, RZ, 0xfc, !PT ;  /* 0x000001c019187812 */ /* 0x040fe200078efcff */
[----:B------:R-:W4:Y:S01]  /*0d40*/  @!P0 LDG.E.U16 R31, desc[UR30][R6.64+0x240] ;  /* 0x0002401e061f8981 */ /* 0x000f22000c1e1500 */
[----:B------:R-:W-:Y:S02]  /*0d50*/  P2R R59, PR, RZ, 0x8 ;  /* 0x00000008ff3b7803 */ /* 0x000fe40000000000 */
[----:B------:R-:W-:Y:S01]  /*0d60*/  LOP3.LUT R25, R25, 0x1e0, RZ, 0xfc, !PT ;  /* 0x000001e019197812 */ /* 0x000fe200078efcff */
[----:B------:R-:W4:Y:S01]  /*0d70*/  @!P1 LDG.E.U16 R32, desc[UR30][R6.64+0x280] ;  /* 0x0002801e06209981 */ /* 0x000f22000c1e1500 */
[----:B------:R-:W-:-:S02]  /*0d80*/  P2R R58, PR, RZ, 0x10 ;  /* 0x00000010ff3a7803 */ /* 0x000fc40000000000 */
[----:B------:R-:W-:Y:S01]  /*0d90*/  ISETP.GE.AND P3, PT, R22, UR8, PT ;  /* 0x0000000816007c0c */ /* 0x000fe2000bf66270 */
[----:B------:R-:W4:Y:S01]  /*0da0*/  @!P2 LDG.E.U16 R35, desc[UR30][R6.64+0x2c0] ;  /* 0x0002c01e0623a981 */ /* 0x000f22000c1e1500 */
[----:B------:R-:W-:Y:S02]  /*0db0*/  P2R R57, PR, RZ, 0x20 ;  /* 0x00000020ff397803 */ /* 0x000fe40000000000 */
[----:B------:R-:W-:Y:S02]  /*0dc0*/  ISETP.GE.AND P4, PT, R23, UR8, PT ;  /* 0x0000000817007c0c */ /* 0x000fe4000bf86270 */
[----:B------:R-:W-:Y:S02]  /*0dd0*/  P2R R52, PR, RZ, 0x40 ;  /* 0x00000040ff347803 */ /* 0x000fe40000000000 */
[----:B------:R-:W-:Y:S02]  /*0de0*/  ISETP.GE.AND P5, PT, R24, UR8, PT ;  /* 0x0000000818007c0c */ /* 0x000fe4000bfa6270 */
[----:B------:R-:W-:-:S03]  /*0df0*/  ISETP.GE.AND P6, PT, R25, UR8, PT ;  /* 0x0000000819007c0c */ /* 0x000fc6000bfc6270 */
[----:B------:R-:W4:Y:S04]  /*0e00*/  @!P3 LDG.E.U16 R36, desc[UR30][R6.64+0x300] ;  /* 0x0003001e0624b981 */ /* 0x000f28000c1e1500 */
[----:B------:R-:W4:Y:S04]  /*0e10*/  @!P4 LDG.E.U16 R37, desc[UR30][R6.64+0x340] ;  /* 0x0003401e0625c981 */ /* 0x000f28000c1e1500 */
[----:B------:R-:W4:Y:S04]  /*0e20*/  @!P5 LDG.E.U16 R38, desc[UR30][R6.64+0x380] ;  /* 0x0003801e0626d981 */ /* 0x000f28000c1e1500 */
[----:B------:R0:W4:Y:S01]  /*0e30*/  @!P6 LDG.E.U16 R39, desc[UR30][R6.64+0x3c0] ;  /* 0x0003c01e0627e981 */ /* 0x000122000c1e1500 */
[----:B------:R-:W0:Y:S01]  /*0e40*/  S2R R18, SR_LANEID ;  /* 0x0000000000127919 */ /* 0x000e220000000000 */
[----:B------:R-:W1:Y:S01]  /*0e50*/  S2UR UR8, SR_CgaCtaId ;  /* 0x00000000000879c3 */ /* 0x000e620000008800 */
[----:B------:R-:W-:Y:S01]  /*0e60*/  UMOV UR28, 0x400 ;  /* 0x00000400001c7882 */ /* 0x000fe20000000000 */
[----:B------:R-:W-:-:S02]  /*0e70*/  P2R R49, PR, RZ, 0x1 ;  /* 0x00000001ff317803 */ /* 0x000fc40000000000 */
[----:B------:R-:W-:-:S04]  /*0e80*/  ISETP.NE.AND P0, PT, R55, RZ, PT ;  /* 0x000000ff3700720c */ /* 0x000fc80003f05270 */
[----:B------:R-:W-:Y:S01]  /*0e90*/  P2R R48, PR, RZ, 0x1 ;  /* 0x00000001ff307803 */ /* 0x000fe20000000000 */
[----:B-1----:R-:W-:Y:S01]  /*0ea0*/  ULEA UR28, UR8, UR28, 0x18 ;  /* 0x0000001c081c7291 */ /* 0x002fe2000f8ec0ff */
[C---:B0-----:R-:W-:Y:S02]  /*0eb0*/  IADD3 R7, PT, PT, R18.reuse, 0x80, RZ ;  /* 0x0000008012077810 */ /* 0x041fe40007ffe0ff */
[C---:B------:R-:W-:Y:S02]  /*0ec0*/  IADD3 R21, PT, PT, R18.reuse, 0x20, RZ ;  /* 0x0000002012157810 */ /* 0x040fe40007ffe0ff */
[C---:B------:R-:W-:Y:S02]  /*0ed0*/  IADD3 R23, PT, PT, R18.reuse, 0x40, RZ ;  /* 0x0000004012177810 */ /* 0x040fe40007ffe0ff */
[----:B------:R-:W-:Y:S02]  /*0ee0*/  LEA.HI.SX32 R7, R7, R18, 0x1b ;  /* 0x0000001207077211 */ /* 0x000fe400078fdaff */
[----:B------:R-:W-:-:S02]  /*0ef0*/  IADD3 R25, PT, PT, R18, 0x60, RZ ;  /* 0x0000006012197810 */ /* 0x000fc40007ffe0ff */
[-C--:B------:R-:W-:Y:S02]  /*0f00*/  LEA.HI.SX32 R20, R21, R18.reuse, 0x1b ;  /* 0x0000001215147211 */ /* 0x080fe400078fdaff */
[C---:B------:R-:W-:Y:S02]  /*0f10*/  IADD3 R27, PT, PT, R18.reuse, 0xa0, RZ ;  /* 0x000000a0121b7810 */ /* 0x040fe40007ffe0ff */
[-C--:B------:R-:W-:Y:S02]  /*0f20*/  LEA.HI.SX32 R21, R23, R18.reuse, 0x1b ;  /* 0x0000001217157211 */ /* 0x080fe400078fdaff */
[C---:B------:R-:W-:Y:S02]  /*0f30*/  LEA.HI.SX32 R19, R18.reuse, R18, 0x1b ;  /* 0x0000001212137211 */ /* 0x040fe400078fdaff */
[----:B------:R-:W-:Y:S02]  /*0f40*/  LEA R23, R7, UR28, 0x1 ;  /* 0x0000001c07177c11 */ /* 0x000fe4000f8e08ff */
[----:B------:R-:W-:-:S02]  /*0f50*/  IADD3 R7, PT, PT, R18, 0xc0, RZ ;  /* 0x000000c012077810 */ /* 0x000fc40007ffe0ff */
[-C--:B------:R-:W-:Y:S02]  /*0f60*/  LEA.HI.SX32 R22, R25, R18.reuse, 0x1b ;  /* 0x0000001219167211 */ /* 0x080fe400078fdaff */
[----:B------:R-:W-:Y:S02]  /*0f70*/  LEA.HI.SX32 R24, R27, R18, 0x1b ;  /* 0x000000121b187211 */ /* 0x000fe400078fdaff */
[C---:B------:R-:W-:Y:S02]  /*0f80*/  IADD3 R25, PT, PT, R18.reuse, 0xe0, RZ ;  /* 0x000000e012197810 */ /* 0x040fe40007ffe0ff */
[----:B------:R-:W-:Y:S02]  /*0f90*/  LEA R19, R19, UR28, 0x1 ;  /* 0x0000001c13137c11 */ /* 0x000fe4000f8e08ff */
[----:B------:R-:W-:Y:S02]  /*0fa0*/  IADD3 R27, PT, PT, R18, 0x100, RZ ;  /* 0x00000100121b7810 */ /* 0x000fe40007ffe0ff */
[----:B------:R-:W-:-:S02]  /*0fb0*/  LEA R20, R20, UR28, 0x1 ;  /* 0x0000001c14147c11 */ /* 0x000fc4000f8e08ff */
[-C--:B------:R-:W-:Y:S02]  /*0fc0*/  LEA.HI.SX32 R7, R7, R18.reuse, 0x1b ;  /* 0x0000001207077211 */ /* 0x080fe400078fdaff */
[----:B------:R-:W-:Y:S02]  /*0fd0*/  LEA R21, R21, UR28, 0x1 ;  /* 0x0000001c15157c11 */ /* 0x000fe4000f8e08ff */
[----:B------:R-:W-:Y:S02]  /*0fe0*/  LEA R22, R22, UR28, 0x1 ;  /* 0x0000001c16167c11 */ /* 0x000fe4000f8e08ff */
[-C--:B------:R-:W-:Y:S02]  /*0ff0*/  LEA.HI.SX32 R26, R25, R18.reuse, 0x1b ;  /* 0x00000012191a7211 */ /* 0x080fe400078fdaff */
[----:B------:R-:W-:Y:S02]  /*1000*/  IADD3 R29, PT, PT, R18, 0x120, RZ ;  /* 0x00000120121d7810 */ /* 0x000fe40007ffe0ff */
[----:B------:R-:W-:-:S02]  /*1010*/  LEA.HI.SX32 R27, R27, R18, 0x1b ;  /* 0x000000121b1b7211 */ /* 0x000fc400078fdaff */
[----:B------:R-:W-:Y:S02]  /*1020*/  LEA R24, R24, UR28, 0x1 ;  /* 0x0000001c18187c11 */ /* 0x000fe4000f8e08ff */
[----:B------:R-:W-:Y:S02]  /*1030*/  IADD3 R33, PT, PT, R18, 0x140, RZ ;  /* 0x0000014012217810 */ /* 0x000fe40007ffe0ff */
[----:B------:R-:W-:Y:S02]  /*1040*/  LEA R25, R7, UR28, 0x1 ;  /* 0x0000001c07197c11 */ /* 0x000fe4000f8e08ff */
[----:B------:R-:W-:Y:S02]  /*1050*/  ISETP.NE.AND P0, PT, R54, RZ, PT ;  /* 0x000000ff3600720c */ /* 0x000fe40003f05270 */
[----:B------:R-:W-:Y:S02]  /*1060*/  IADD3 R7, PT, PT, R18, 0x160, RZ ;  /* 0x0000016012077810 */ /* 0x000fe40007ffe0ff */
[----:B------:R-:W-:-:S02]  /*1070*/  LEA R26, R26, UR28, 0x1 ;  /* 0x0000001c1a1a7c11 */ /* 0x000fc4000f8e08ff */
[-C--:B------:R-:W-:Y:S02]  /*1080*/  LEA.HI.SX32 R28, R29, R18.reuse, 0x1b ;  /* 0x000000121d1c7211 */ /* 0x080fe400078fdaff */
[----:B------:R-:W-:Y:S02]  /*1090*/  LEA R27, R27, UR28, 0x1 ;  /* 0x0000001c1b1b7c11 */ /* 0x000fe4000f8e08ff */
[-C--:B------:R-:W-:Y:S02]  /*10a0*/  LEA.HI.SX32 R29, R33, R18.reuse, 0x1b ;  /* 0x00000012211d7211 */ /* 0x080fe400078fdaff */
[----:B------:R-:W-:Y:S02]  /*10b0*/  P2R R47, PR, RZ, 0x1 ;  /* 0x00000001ff2f7803 */ /* 0x000fe40000000000 */
[----:B------:R-:W-:Y:S02]  /*10c0*/  LEA.HI.SX32 R7, R7, R18, 0x1b ;  /* 0x0000001207077211 */ /* 0x000fe400078fdaff */
[----:B------:R-:W-:-:S02]  /*10d0*/  ISETP.NE.AND P0, PT, R53, RZ, PT ;  /* 0x000000ff3500720c */ /* 0x000fc40003f05270 */
[----:B------:R-:W-:Y:S02]  /*10e0*/  LEA R28, R28, UR28, 0x1 ;  /* 0x0000001c1c1c7c11 */ /* 0x000fe4000f8e08ff */
[----:B------:R-:W-:Y:S02]  /*10f0*/  LEA R29, R29, UR28, 0x1 ;  /* 0x0000001c1d1d7c11 */ /* 0x000fe4000f8e08ff */
[----:B------:R-:W-:Y:S02]  /*1100*/  IADD3 R33, PT, PT, R18, 0x1e0, RZ ;  /* 0x000001e012217810 */ /* 0x000fe40007ffe0ff */
[----:B------:R-:W-:Y:S02]  /*1110*/  P2R R46, PR, RZ, 0x1 ;  /* 0x00000001ff2e7803 */ /* 0x000fe40000000000 */
[----:B------:R-:W-:Y:S02]  /*1120*/  ISETP.NE.AND P0, PT, R59, RZ, PT ;  /* 0x000000ff3b00720c */ /* 0x000fe40003f05270 */
[----:B------:R-:W-:-:S02]  /*1130*/  LEA.HI.SX32 R34, R33, R18, 0x1b ;  /* 0x0000001221227211 */ /* 0x000fc400078fdaff */
        /* <DEDUP_REMOVED lines=13> */
[----:B--2---:R0:W-:Y:S04]  /*1210*/  STS.U16 [R20+0x40], R9 ;  /* 0x0000400914007388 */ /* 0x0041e80000000400 */
[----:B---3--:R-:W-:Y:S04]  /*1220*/  STS.U16 [R21+0x80], R8 ;  /* 0x0000800815007388 */ /* 0x008fe80000000400 */
[----:B------:R1:W-:Y:S01]  /*1230*/  STS.U16 [R22+0xc0], R11 ;  /* 0x0000c00b16007388 */ /* 0x0003e20000000400 */
[----:B0-----:R-:W-:-:S03]  /*1240*/  IADD3 R9, PT, PT, R18, 0x180, RZ ;  /* 0x0000018012097810 */ /* 0x001fc60007ffe0ff */
[----:B------:R-:W-:Y:S04]  /*1250*/  STS.U16 [R23+0x100], R10 ;  /* 0x0001000a17007388 */ /* 0x000fe80000000400 */
[----:B----4-:R0:W-:Y:S01]  /*1260*/  STS.U16 [R24+0x140], R13 ;  /* 0x0001400d18007388 */ /* 0x0101e20000000400 */
[----:B-1----:R-:W-:-:S03]  /*1270*/  IADD3 R11, PT, PT, R18, 0x1a0, RZ ;  /* 0x000001a0120b7810 */ /* 0x002fc60007ffe0ff */
[----:B------:R-:W-:Y:S01]  /*1280*/  STS.U16 [R25+0x180], R12 ;  /* 0x0001800c19007388 */ /* 0x000fe20000000400 */
[----:B------:R-:W-:-:S03]  /*1290*/  LEA.HI.SX32 R9, R9, R18, 0x1b ;  /* 0x0000001209097211 */ /* 0x000fc600078fdaff */
[----:B------:R-:W-:Y:S01]  /*12a0*/  STS.U16 [R26+0x1c0], R15 ;  /* 0x0001c00f1a007388 */ /* 0x000fe20000000400 */
[----:B0-----:R-:W-:-:S03]  /*12b0*/  IADD3 R13, PT, PT, R18, 0x1c0, RZ ;  /* 0x000001c0120d7810 */ /* 0x001fc60007ffe0ff */
[----:B------:R0:W-:Y:S01]  /*12c0*/  STS.U16 [R27+0x200], R30 ;  /* 0x0002001e1b007388 */ /* 0x0001e20000000400 */
[-C--:B------:R-:W-:Y:S02]  /*12d0*/  LEA.HI.SX32 R11, R11, R18.reuse, 0x1b ;  /* 0x000000120b0b7211 */ /* 0x080fe400078fdaff */
[----:B------:R-:W-:Y:S01]  /*12e0*/  SHF.L.U32 R0, R18, 0x4, RZ ;  /* 0x0000000412007819 */ /* 0x000fe200000006ff */
[----:B------:R1:W-:Y:S01]  /*12f0*/  STS.U16 [R28+0x240], R31 ;  /* 0x0002401f1c007388 */ /* 0x0003e20000000400 */
[----:B------:R-:W-:Y:S02]  /*1300*/  LEA.HI.SX32 R13, R13, R18, 0x1b ;  /* 0x000000120d0d7211 */ /* 0x000fe400078fdaff */
[----:B0-----:R-:W-:Y:S01]  /*1310*/  LEA R30, R7, UR28, 0x1 ;  /* 0x0000001c071e7c11 */ /* 0x001fe2000f8e08ff */
[----:B------:R0:W-:Y:S01]  /*1320*/  STS.U16 [R29+0x280], R32 ;  /* 0x000280201d007388 */ /* 0x0001e20000000400 */
[----:B------:R-:W-:Y:S02]  /*1330*/  LEA R33, R13, UR28, 0x1 ;  /* 0x0000001c0d217c11 */ /* 0x000fe4000f8e08ff */
[----:B-1----:R-:W-:Y:S01]  /*1340*/  LEA R31, R9, UR28, 0x1 ;  /* 0x0000001c091f7c11 */ /* 0x002fe2000f8e08ff */
[----:B------:R1:W-:Y:S01]  /*1350*/  STS.U16 [R30+0x2c0], R35 ;  /* 0x0002c0231e007388 */ /* 0x0003e20000000400 */
[----:B0-----:R-:W-:-:S02]  /*1360*/  LEA R32, R11, UR28, 0x1 ;  /* 0x0000001c0b207c11 */ /* 0x001fc4000f8e08ff */
[----:B-1----:R-:W-:Y:S01]  /*1370*/  LEA.HI.SX32 R35, R0, R0, 0x1b ;  /* 0x0000000000237211 */ /* 0x002fe200078fdaff */
[----:B------:R0:W-:Y:S03]  /*1380*/  STS.U16 [R31+0x300], R36 ;  /* 0x000300241f007388 */ /* 0x0001e60000000400 */
[----:B------:R-:W-:Y:S01]  /*1390*/  LEA R35, R35, UR28, 0x1 ;  /* 0x0000001c23237c11 */ /* 0x000fe2000f8e08ff */
        /* <DEDUP_REMOVED lines=48> */
[----:B--2---:R-:W-:Y:S02]  /*16a0*/  PRMT R38, RZ, 0x7610, R38 ;  /* 0x00007610ff267816 */ /* 0x004fe40000000026 */
[----:B---3--:R-:W-:Y:S01]  /*16b0*/  PRMT R39, RZ, 0x7610, R39 ;  /* 0x00007610ff277816 */ /* 0x008fe20000000027 */
        /* <DEDUP_REMOVED lines=29> */
[----:B----4-:R0:W-:Y:S04]  /*1890*/  STS.U16 [R19], R6 ;  /* 0x0000000613007388 */ /* 0x0101e80000000400 */
[----:B-----5:R1:W-:Y:S04]  /*18a0*/  STS.U16 [R20+0x40], R7 ;  /* 0x0000400714007388 */ /* 0x0203e80000000400 */
[----:B------:R4:W-:Y:S04]  /*18b0*/  STS.U16 [R21+0x80], R8 ;  /* 0x0000800815007388 */ /* 0x0009e80000000400 */
[----:B------:R5:W-:Y:S04]  /*18c0*/  STS.U16 [R22+0xc0], R9 ;  /* 0x0000c00916007388 */ /* 0x000be80000000400 */
[----:B------:R5:W-:Y:S04]  /*18d0*/  STS.U16 [R23+0x100], R10 ;  /* 0x0001000a17007388 */ /* 0x000be80000000400 */
[----:B------:R5:W-:Y:S04]  /*18e0*/  STS.U16 [R24+0x140], R11 ;  /* 0x0001400b18007388 */ /* 0x000be80000000400 */
[----:B------:R5:W-:Y:S04]  /*18f0*/  STS.U16 [R25+0x180], R12 ;  /* 0x0001800c19007388 */ /* 0x000be80000000400 */
[----:B------:R5:W-:Y:S04]  /*1900*/  STS.U16 [R26+0x1c0], R13 ;  /* 0x0001c00d1a007388 */ /* 0x000be80000000400 */
[----:B---3--:R3:W-:Y:S04]  /*1910*/  STS.U16 [R27+0x200], R14 ;  /* 0x0002000e1b007388 */ /* 0x0087e80000000400 */
[----:B--2---:R2:W-:Y:S04]  /*1920*/  STS.U16 [R28+0x240], R15 ;  /* 0x0002400f1c007388 */ /* 0x0045e80000000400 */
[----:B------:R2:W-:Y:S04]  /*1930*/  STS.U16 [R29+0x280], R36 ;  /* 0x000280241d007388 */ /* 0x0005e80000000400 */
[----:B------:R-:W-:Y:S04]  /*1940*/  STS.U16 [R30+0x2c0], R37 ;  /* 0x0002c0251e007388 */ /* 0x000fe80000000400 */
[----:B------:R-:W-:Y:S04]  /*1950*/  STS.U16 [R31+0x300], R38 ;  /* 0x000300261f007388 */ /* 0x000fe80000000400 */
[----:B------:R2:W-:Y:S04]  /*1960*/  STS.U16 [R32+0x340], R39 ;  /* 0x0003402720007388 */ /* 0x0005e80000000400 */
[----:B------:R-:W-:Y:S04]  /*1970*/  STS.U16 [R33+0x380], R0 ;  /* 0x0003800021007388 */ /* 0x000fe80000000400 */
[----:B------:R2:W-:Y:S01]  /*1980*/  STS.U16 [R34+0x3c0], R41 ;  /* 0x0003c02922007388 */ /* 0x0005e20000000400 */
[----:B------:R-:W-:-:S03]  /*1990*/  NOP ;  /* 0x0000000000007918 */ /* 0x000fc60000000000 */
        /* <DEDUP_REMOVED lines=39> */
[----:B---3--:R-:W-:-:S11]  /*1c10*/  PRMT R14, RZ, 0x7610, R14 ;  /* 0x00007610ff0e7816 */ /* 0x008fd6000000000e */
[----:B------:R-:W3:Y:S01]  /*1c20*/  @!P0 LDG.E.U16 R13, desc[UR30][R2.64+0x1c0] ;  /* 0x0001c01e020d8981 */ /* 0x000ee2000c1e1500 */
[----:B------:R-:W-:Y:S02]  /*1c30*/  ISETP.NE.AND P0, PT, R55, RZ, PT ;  /* 0x000000ff3700720c */ /* 0x000fe40003f05270 */
[----:B--2---:R-:W-:Y:S02]  /*1c40*/  PRMT R15, RZ, 0x7610, R15 ;  /* 0x00007610ff0f7816 */ /* 0x004fe4000000000f */
        /* <DEDUP_REMOVED lines=30> */
[----:B------:R-:W-:-:S02]  /*1e30*/  PRMT R37, RZ, 0x7610, R37 ;  /* 0x00007610ff257816 */ /* 0x000fc40000000025 */
[----:B------:R-:W-:Y:S02]  /*1e40*/  CS2R R44, SRZ ;  /* 0x00000000002c7805 */ /* 0x000fe4000001ff00 */
[----:B------:R-:W-:Y:S02]  /*1e50*/  FSETP.GTU.FTZ.AND P1, PT, R47, 20, PT ;  /* 0x41a000002f00780b */ /* 0x000fe40003f3c000 */
[----:B------:R-:W-:Y:S02]  /*1e60*/  CS2R R52, SRZ ;  /* 0x0000000000347805 */ /* 0x000fe4000001ff00 */
[----:B------:R-:W-:Y:S02]  /*1e70*/  FSETP.GTU.FTZ.AND P2, PT, R48, 20, PT ;  /* 0x41a000003000780b */ /* 0x000fe40003f5c000 */
[----:B------:R-:W-:Y:S02]  /*1e80*/  CS2R R54, SRZ ;  /* 0x0000000000367805 */ /* 0x000fe4000001ff00 */
[----:B------:R-:W-:Y:S01]  /*1e90*/  FSETP.GTU.FTZ.AND P3, PT, R49, 20, PT ;  /* 0x41a000003100780b */ /* 0x000fe20003f7c000 */
[----:B------:R-:W-:Y:S01]  /*1ea0*/  FADD.FTZ R56, R56, UR7 ;  /* 0x0000000738387e21 */ /* 0x000fe20008010000 */
[----:B------:R-:W-:-:S02]  /*1eb0*/  FSETP.GTU.FTZ.AND P4, PT, R50, 20, PT ;  /* 0x41a000003200780b */ /* 0x000fc40003f9c000 */
[----:B------:R-:W-:Y:S01]  /*1ec0*/  FSETP.GTU.FTZ.AND P5, PT, R51, 20, PT ;  /* 0x41a000003300780b */ /* 0x000fe20003fbc000 */
[----:B------:R-:W-:Y:S04]  /*1ed0*/  STS.U16 [R19], R6 ;  /* 0x0000000613007388 */ /* 0x000fe80000000400 */
[----:B----4-:R-:W-:Y:S04]  /*1ee0*/  STS.U16 [R20+0x40], R7 ;  /* 0x0000400714007388 */ /* 0x010fe80000000400 */
[----:B-----5:R-:W-:Y:S04]  /*1ef0*/  STS.U16 [R21+0x80], R8 ;  /* 0x0000800815007388 */ /* 0x020fe80000000400 */
[----:B------:R-:W-:Y:S04]  /*1f00*/  STS.U16 [R22+0xc0], R9 ;  /* 0x0000c00916007388 */ /* 0x000fe80000000400 */
[----:B------:R-:W-:Y:S04]  /*1f10*/  STS.U16 [R23+0x100], R10 ;  /* 0x0001000a17007388 */ /* 0x000fe80000000400 */
[----:B------:R-:W-:Y:S04]  /*1f20*/  STS.U16 [R24+0x140], R11 ;  /* 0x0001400b18007388 */ /* 0x000fe80000000400 */
[----:B------:R-:W-:Y:S04]  /*1f30*/  STS.U16 [R25+0x180], R12 ;  /* 0x0001800c19007388 */ /* 0x000fe80000000400 */
[----:B---3--:R-:W-:Y:S04]  /*1f40*/  STS.U16 [R26+0x1c0], R13 ;  /* 0x0001c00d1a007388 */ /* 0x008fe80000000400 */
[----:B--2---:R-:W-:Y:S04]  /*1f50*/  STS.U16 [R27+0x200], R14 ;  /* 0x0002000e1b007388 */ /* 0x004fe80000000400 */
        /* <DEDUP_REMOVED lines=8> */
[----:B------:R4:W0:Y:S04]  /*1fe0*/  LDS.U16 R103, [R35] ;  /* 0x0000000023677984 */ /* 0x0008280000000400 */
[----:B------:R4:W0:Y:S04]  /*1ff0*/  LDS.U16 R105, [R35+0x2] ;  /* 0x0000020023697984 */ /* 0x0008280000000400 */
[----:B------:R4:W0:Y:S04]  /*2000*/  LDS.U16 R104, [R35+0x4] ;  /* 0x0000040023687984 */ /* 0x0008280000000400 */
[----:B------:R4:W0:Y:S04]  /*2010*/  LDS.U16 R80, [R35+0x6] ;  /* 0x0000060023507984 */ /* 0x0008280000000400 */
[----:B------:R4:W0:Y:S04]  /*2020*/  LDS.U16 R15, [R35+0x8] ;  /* 0x00000800230f7984 */ /* 0x0008280000000400 */
[----:B------:R4:W0:Y:S04]  /*2030*/  LDS.U16 R14, [R35+0xa] ;  /* 0x00000a00230e7984 */ /* 0x0008280000000400 */
[----:B------:R4:W2:Y:S04]  /*2040*/  LDS.U16 R13, [R35+0xc] ;  /* 0x00000c00230d7984 */ /* 0x0008a80000000400 */
[----:B------:R4:W4:Y:S04]  /*2050*/  LDS.U16 R12, [R35+0xe] ;  /* 0x00000e00230c7984 */ /* 0x0009280000000400 */
[----:B------:R0:W4:Y:S04]  /*2060*/  LDS.U16 R11, [R35+0x10] ;  /* 0x00001000230b7984 */ /* 0x0001280000000400 */
[----:B------:R0:W4:Y:S04]  /*2070*/  LDS.U16 R10, [R35+0x12] ;  /* 0x00001200230a7984 */ /* 0x0001280000000400 */
[----:B------:R0:W4:Y:S04]  /*2080*/  LDS.U16 R9, [R35+0x14] ;  /* 0x0000140023097984 */ /* 0x0001280000000400 */
[----:B------:R0:W4:Y:S04]  /*2090*/  LDS.U16 R8, [R35+0x16] ;  /* 0x0000160023087984 */ /* 0x0001280000000400 */
[----:B------:R0:W4:Y:S04]  /*20a0*/  LDS.U16 R7, [R35+0x18] ;  /* 0x0000180023077984 */ /* 0x0001280000000400 */
[----:B------:R0:W4:Y:S04]  /*20b0*/  LDS.U16 R6, [R35+0x1a] ;  /* 0x00001a0023067984 */ /* 0x0001280000000400 */
[----:B------:R2:W4:Y:S04]  /*20c0*/  LDS.U16 R3, [R35+0x1c] ;  /* 0x00001c0023037984 */ /* 0x0005280000000400 */
[----:B------:R4:W4:Y:S01]  /*20d0*/  LDS.U16 R2, [R35+0x1e] ;  /* 0x00001e0023027984 */ /* 0x0009220000000400 */
[----:B0-----:R-:W-:Y:S01]  /*20e0*/  HFMA2 R36, -RZ, RZ, 0, 0 ;  /* 0x00000000ff247431 */ /* 0x001fe200000001ff */
[----:B-1----:R-:W-:-:S02]  /*20f0*/  CS2R R38, SRZ ;  /* 0x0000000000267805 */ /* 0x002fc4000001ff00 */
[----:B--2---:R-:W-:Y:S02]  /*2100*/  CS2R R40, SRZ ;  /* 0x0000000000287805 */ /* 0x004fe4000001ff00 */
[----:B---3--:R-:W-:Y:S01]  /*2110*/  CS2R R42, SRZ ;  /* 0x00000000002a7805 */ /* 0x008fe2000001ff00 */
        /* <DEDUP_REMOVED lines=31> */
.L_x_12780:
[----:B------:R-:W-:Y:S05]  /*2310*/  BSYNC.RECONVERGENT B0 ;  /* 0x0000000000007941 */ /* 0x000fea0003800200 */
.L_x_12779:
        /* <DEDUP_REMOVED lines=38> */
.L_x_12782:
[----:B------:R-:W-:Y:S05]  /*2580*/  BSYNC.RECONVERGENT B0 ;  /* 0x0000000000007941 */ /* 0x000fea0003800200 */
.L_x_12781:
        /* <DEDUP_REMOVED lines=39> */
.L_x_12784:
[----:B------:R-:W-:Y:S05]  /*2800*/  BSYNC.RECONVERGENT B0 ;  /* 0x0000000000007941 */ /* 0x000fea0003800200 */
.L_x_12783:
        /* <DEDUP_REMOVED lines=39> */
.L_x_12786:
[----:B------:R-:W-:Y:S05]  /*2a80*/  BSYNC.RECONVERGENT B0 ;  /* 0x0000000000007941 */ /* 0x000fea0003800200 */
.L_x_12785:
        /* <DEDUP_REMOVED lines=39> */
.L_x_12788:
[----:B------:R-:W-:Y:S05]  /*2d00*/  BSYNC.RECONVERGENT B0 ;  /* 0x0000000000007941 */ /* 0x000fea0003800200 */
.L_x_12787:
        /* <DEDUP_REMOVED lines=39> */
.L_x_12790:
[----:B------:R-:W-:Y:S05]  /*2f80*/  BSYNC.RECONVERGENT B0 ;  /* 0x0000000000007941 */ /* 0x000fea0003800200 */
.L_x_12789:
        /* <DEDUP_REMOVED lines=39> */
.L_x_12792:
[----:B------:R-:W-:Y:S05]  /*3200*/  BSYNC.RECONVERGENT B0 ;  /* 0x0000000000007941 */ /* 0x000fea0003800200 */
.L_x_12791:
        /* <DEDUP_REMOVED lines=39> */
.L_x_12794:
[----:B------:R-:W-:Y:S05]  /*3480*/  BSYNC.RECONVERGENT B0 ;  /* 0x0000000000007941 */ /* 0x000fea0003800200 */
.L_x_12793:
[----:B------:R-:W-:Y:S02]  /*3490*/  HADD2.F32 R15, -RZ, R14.H0_H0 ;  /* 0x2000000eff0f7230 */ /* 0x000fe40000004100 */
[----:B------:R-:W-:Y:S01]  /*34a0*/  FFMA.FTZ R16, R4, R65, R87 ;  /* 0x0000004104107223 */ /* 0x000fe20000010057 */
[----:B------:R-:W-:Y:S01]  /*34b0*/  BSSY.RECONVERGENT B0, `(.L_x_12795) ;  /* 0x0000025000007945 */ /* 0x000fe20003800200 */
[----:B------:R-:W-:Y:S01]  /*34c0*/  FADD.FTZ R83, R85, UR7 ;  /* 0x0000000755537e21 */ /* 0x000fe20008010000 */
        /* <DEDUP_REMOVED lines=35> */
.L_x_12796:
[----:B------:R-:W-:Y:S05]  /*3700*/  BSYNC.RECONVERGENT B0 ;  /* 0x0000000000007941 */ /* 0x000fea0003800200 */
.L_x_12795:
[----:B----4-:R-:W-:Y:S02]  /*3710*/  HADD2.F32 R12, -RZ, R12.H0_H0 ;  /* 0x2000000cff0c7230 */ /* 0x010fe40000004100 */
        /* <DEDUP_REMOVED lines=38> */
.L_x_12798:
[----:B------:R-:W-:Y:S05]  /*3980*/  BSYNC.RECONVERGENT B0 ;  /* 0x0000000000007941 */ /* 0x000fea0003800200 */
.L_x_12797:
[----:B------:R-:W-:Y:S02]  /*3990*/  HADD2.F32 R10, -RZ, R10.H0_H0 ;  /* 0x2000000aff0a7230 */ /* 0x000fe40000004100 */
[----:B------:R-:W-:Y:S01]  /*39a0*/  FFMA.FTZ R87, R110, R71, R87 ;  /* 0x000000476e577223 */ /* 0x000fe20000010057 */
[----:B------:R-:W-:Y:S01]  /*39b0*/  HADD2.F32 R9, -RZ, R9.H0_H0 ;  /* 0x20000009ff097230 */ /* 0x000fe20000004100 */
[----:B------:R-:W-:Y:S01]  /*39c0*/  BSSY.RECONVERGENT B0, `(.L_x_12799) ;  /* 0x0000029000007945 */ /* 0x000fe20003800200 */
[----:B------:R-:W-:Y:S01]  /*39d0*/  FSETP.GTU.FTZ.AND P3, PT, R85, 20, PT ;  /* 0x41a000005500780b */ /* 0x000fe20003f7c000 */
[----:B------:R-:W-:Y:S01]  /*39e0*/  FFMA.FTZ R0, R10, R73, R87 ;  /* 0x000000490a007223 */ /* 0x000fe20000010057 */
[----:B------:R-:W-:Y:S02]  /*39f0*/  HADD2.F32 R11, -RZ, R8.H0_H0 ;  /* 0x20000008ff0b7230 */ /* 0x000fe40000004100 */
[----:B------:R-:W-:Y:S01]  /*3a00*/  FMUL.FTZ R84, R103, UR6 ;  /* 0x0000000667547c20 */ /* 0x000fe20008410000 */
        /* <DEDUP_REMOVED lines=36> */
.L_x_12800:
[----:B------:R-:W-:Y:S05]  /*3c50*/  BSYNC.RECONVERGENT B0 ;  /* 0x0000000000007941 */ /* 0x000fea0003800200 */
.L_x_12799:
        /* <DEDUP_REMOVED lines=32> */
.L_x_12802:
[----:B------:R-:W-:Y:S05]  /*3e60*/  BSYNC.RECONVERGENT B0 ;  /* 0x0000000000007941 */ /* 0x000fea0003800200 */
.L_x_12801:
        /* <DEDUP_REMOVED lines=32> */
.L_x_12804:
[----:B------:R-:W-:Y:S05]  /*4070*/  BSYNC.RECONVERGENT B0 ;  /* 0x0000000000007941 */ /* 0x000fea0003800200 */
.L_x_12803:
        /* <DEDUP_REMOVED lines=32> */
.L_x_12806:
[----:B------:R-:W-:Y:S05]  /*4280*/  BSYNC.RECONVERGENT B0 ;  /* 0x0000000000007941 */ /* 0x000fea0003800200 */
.L_x_12805:
        /* <DEDUP_REMOVED lines=32> */
.L_x_12808:
[----:B------:R-:W-:Y:S05]  /*4490*/  BSYNC.RECONVERGENT B0 ;  /* 0x0000000000007941 */ /* 0x000fea0003800200 */
.L_x_12807:
        /* <DEDUP_REMOVED lines=32> */
.L_x_12810:
[----:B------:R-:W-:Y:S05]  /*46a0*/  BSYNC.RECONVERGENT B0 ;  /* 0x0000000000007941 */ /* 0x000fea0003800200 */
.L_x_12809:
        /* <DEDUP_REMOVED lines=24> */
[----:B------:R-:W0:Y:S01]  /*4830*/  S2UR UR40, SR_CTAID.Y ;  /* 0x00000000002879c3 */ /* 0x000e220000002600 */
[----:B------:R-:W0:Y:S01]  /*4840*/  LDCU.64 UR28, c[0x0][0x3a0] ;  /* 0x00007400ff1c77ac */ /* 0x000e220008000a00 */
[----:B------:R-:W-:Y:S01]  /*4850*/  SHF.L.U32 R100, R117, 0x5, RZ ;  /* 0x0000000575647819 */ /* 0x000fe200000006ff */
[----:B------:R-:W-:Y:S02]  /*4860*/  HFMA2 R36, -RZ, RZ, 0, 0 ;  /* 0x00000000ff247431 */ /* 0x000fe400000001ff */
[----:B------:R-:W-:Y:S01]  /*4870*/  FADD.FTZ R102, R105, R105 ;  /* 0x0000006969667221 */ /* 0x000fe20000010000 */
[----:B------:R-:W1:Y:S01]  /*4880*/  LDCU.64 UR24, c[0x0][0x3b8] ;  /* 0x00007700ff1877ac */ /* 0x000e620008000a00 */
[----:B------:R-:W-:Y:S01]  /*4890*/  LOP3.LUT R0, R100, 0x7c1f, R117, 0xc8, !PT ;  /* 0x00007c1f64007812 */ /* 0x000fe200078ec875 */
[----:B------:R-:W-:Y:S01]  /*48a0*/  FADD.FTZ R109, R110, R110 ;  /* 0x0000006e6e6d7221 */ /* 0x000fe20000010000 */
[----:B------:R-:W-:Y:S01]  /*48b0*/  FADD.FTZ R105, R4, R4 ;  /* 0x0000000404697221 */ /* 0x000fe20000010000 */
[----:B------:R-:W-:Y:S01]  /*48c0*/  USHF.L.U32 UR8, UR11, 0xa, URZ ;  /* 0x0000000a0b087899 */ /* 0x000fe200080006ff */
[----:B------:R-:W-:Y:S01]  /*48d0*/  FADD.FTZ R106, R15, R15 ;  /* 0x0000000f0f6a7221 */ /* 0x000fe20000010000 */
[----:B------:R-:W-:Y:S01]  /*48e0*/  UISETP.NE.AND UP0, UPT, UR11, 0x1, UPT ;  /* 0x000000010b00788c */ /* 0x000fe2000bf05270 */
[----:B------:R-:W-:Y:S01]  /*48f0*/  FADD.FTZ R107, R14, R14 ;  /* 0x0000000e0e6b7221 */ /* 0x000fe20000010000 */
[----:B------:R-:W-:Y:S01]  /*4900*/  ULEA UR8, UR32, -UR8, 0x1 ;  /* 0x8000000820087291 */ /* 0x000fe2000f8e08ff */
[----:B------:R-:W-:Y:S01]  /*4910*/  FADD.FTZ R108, R12, R12 ;  /* 0x0000000c0c6c7221 */ /* 0x000fe20000010000 */
[----:B------:R-:W-:Y:S01]  /*4920*/  FADD.FTZ R110, R10, R10 ;  /* 0x0000000a0a6e7221 */ /* 0x000fe20000010000 */
[----:B------:R-:W-:Y:S01]  /*4930*/  FADD.FTZ R111, R9, R9 ;  /* 0x00000009096f7221 */ /* 0x000fe20000010000 */
[----:B------:R-:W-:Y:S01]  /*4940*/  UIADD3 UR41, UPT, UPT, UR8, 0x400, URZ ;  /* 0x0000040008297890 */ /* 0x000fe2000fffe0ff */
[----:B------:R-:W-:Y:S01]  /*4950*/  PLOP3.LUT P0, PT, PT, PT, UP0, 0x80, 0x8 ;  /* 0x000000000008781c */ /* 0x000fe20003f0f008 */
[----:B------:R-:W-:Y:S01]  /*4960*/  FADD.FTZ R112, R11, R11 ;  /* 0x0000000b0b707221 */ /* 0x000fe20000010000 */
[----:B------:R-:W-:Y:S01]  /*4970*/  FADD.FTZ R113, R7, R7 ;  /* 0x0000000707717221 */ /* 0x000fe20000010000 */
[----:B------:R-:W-:Y:S01]  /*4980*/  FADD.FTZ R114, R6, R6 ;  /* 0x0000000606727221 */ /* 0x000fe20000010000 */
[----:B------:R-:W-:Y:S01]  /*4990*/  ISETP.EQ.AND P0, PT, R117, RZ, P0 ;  /* 0x000000ff7500720c */ /* 0x000fe20000702270 */
[----:B------:R-:W-:Y:S01]  /*49a0*/  FADD.FTZ R115, R3, R3 ;  /* 0x0000000303737221 */ /* 0x000fe20000010000 */
[----:B0-----:R-:W-:Y:S01]  /*49b0*/  UIMAD.WIDE.U32 UR14, UR40, UR28, URZ ;  /* 0x0000001c280e72a5 */ /* 0x001fe2000f8e00ff */
[----:B------:R-:W-:Y:S01]  /*49c0*/  ISETP.GE.AND P1, PT, R0, UR41, PT ;  /* 0x0000002900007c0c */ /* 0x000fe2000bf26270 */
[----:B-1----:R-:W-:Y:S01]  /*49d0*/  UIMAD.WIDE.U32 UR12, UR40, UR24, URZ ;  /* 0x00000018280c72a5 */ /* 0x002fe2000f8e00ff */
[----:B------:R-:W-:Y:S01]  /*49e0*/  FADD.FTZ R0, R103, R103 ;  /* 0x0000006767007221 */ /* 0x000fe20000010000 */
[----:B------:R-:W-:Y:S01]  /*49f0*/  FADD.FTZ R103, R104, R104 ;  /* 0x0000006868677221 */ /* 0x000fe20000010000 */
[----:B------:R-:W-:Y:S01]  /*4a00*/  FADD.FTZ R104, R5, R5 ;  /* 0x0000000505687221 */ /* 0x000fe20000010000 */
[----:B------:R-:W-:Y:S01]  /*4a10*/  FADD.FTZ R116, R13, R13 ;  /* 0x0000000d0d747221 */ /* 0x000fe20000010000 */
[----:B------:R-:W-:Y:S01]  /*4a20*/  LOP3.LUT R139, R117, 0x1f, RZ, 0xc0, !PT ;  /* 0x0000001f758b7812 */ /* 0x000fe200078ec0ff */
        /* <DEDUP_REMOVED lines=10> */
.L_x_12893:
[----:B------:R-:W-:Y:S01]  /*4ad0*/  LOP3.LUT R10, R100, 0x3e0, R139, 0xfe, !PT ;  /* 0x000003e0640a7812 */ /* 0x000fe200078efe8b */
[----:B01----:R-:W5:Y:S01]  /*4ae0*/  @!P1 LDC.64 R6, c[0x0][0x3e0] ;  /* 0x0000f800ff069b82 */ /* 0x003f620000000a00 */
        /* <DEDUP_REMOVED lines=8> */
[----:B------:R-:W1:Y:S01]  /*4b70*/  @!P2 LDC.64 R122, c[0x0][0x3e0] ;  /* 0x0000f800ff7aab82 */ /* 0x000e620000000a00 */
[----:B------:R-:W-:-:S05]  /*4b80*/  @!P2 MOV R11, RZ ;  /* 0x000000ff000ba202 */ /* 0x000fca0000000f00 */
[----:B------:R-:W-:Y:S02]  /*4b90*/  @!P3 MOV R13, RZ ;  /* 0x000000ff000db202 */ /* 0x000fe40000000f00 */
[----:B--2---:R-:W2:Y:S01]  /*4ba0*/  @!P3 LDC.64 R118, c[0x0][0x3e0] ;  /* 0x0000f800ff76bb82 */ /* 0x004ea20000000a00 */
        /* <DEDUP_REMOVED lines=29> */
[----:B-1----:R-:W-:-:S05]  /*4d80*/  @!P5 IMAD.WIDE.U32 R12, R122, UR8, R6 ;  /* 0x000000087a0cdc25 */ /* 0x002fca000f8e0006 */
[----:B------:R1:W5:Y:S01]  /*4d90*/  @!P4 LDG.E.U16 R132, desc[UR30][R120.64] ;  /* 0x0000001e7884c981 */ /* 0x000362000c1e1500 */
[----:B------:R-:W-:Y:S01]  /*4da0*/  @!P5 IMAD R3, R123, UR8, R13 ;  /* 0x000000087b03dc24 */ /* 0x000fe2000f8e020d */
[----:B--2---:R-:W-:Y:S01]  /*4db0*/  @!P5 LEA R118, P4, R12, UR22, 0x1 ;  /* 0x000000160c76dc11 */ /* 0x004fe2000f8808ff */
[----:B------:R-:W2:Y:S01]  /*4dc0*/  @!P3 LDC.64 R122, c[0x0][0x3e0] ;  /* 0x0000f800ff7abb82 */ /* 0x000ea20000000a00 */
[----:B------:R-:W-:Y:S02]  /*4dd0*/  LOP3.LUT R6, R2, 0xc0, RZ, 0xfc, !PT ;  /* 0x000000c002067812 */ /* 0x000fe400078efcff */
[----:B------:R-:W-:Y:S02]  /*4de0*/  @!P6 MOV R11, RZ ;  /* 0x000000ff000be202 */ /* 0x000fe40000000f00 */
[----:B------:R-:W-:Y:S02]  /*4df0*/  @!P5 LEA.HI.X R119, R12, UR23, R3, 0x1, P4 ;  /* 0x000000170c77dc11 */ /* 0x000fe4000a0f0c03 */
[----:B------:R-:W-:-:S02]  /*4e00*/  ISETP.GE.AND P4, PT, R6, UR41, PT ;  /* 0x0000002906007c0c */ /* 0x000fc4000bf86270 */
[----:B------:R-:W-:Y:S01]  /*4e10*/  PRMT R133, RZ, 0x7610, R133 ;  /* 0x00007610ff857816 */ /* 0x000fe20000000085 */
[----:B---3--:R-:W-:Y:S01]  /*4e20*/  @!P6 IMAD.WIDE.U32 R10, R124, UR8, R10 ;  /* 0x000000087c0aec25 */ /* 0x008fe2000f8e000a */
[----:B------:R-:W-:-:S04]  /*4e30*/  LOP3.LUT R12, R2, 0xe0, RZ, 0xfc, !PT ;  /* 0x000000e0020c7812 */ /* 0x000fc800078efcff */
[----:B------:R3:W5:Y:S01]  /*4e40*/  @!P5 LDG.E.U16 R133, desc[UR30][R118.64] ;  /* 0x0000001e7685d981 */ /* 0x000762000c1e1500 */
[----:B------:R-:W-:Y:S01]  /*4e50*/  @!P6 IMAD R3, R125, UR8, R11 ;  /* 0x000000087d03ec24 */ /* 0x000fe2000f8e020b */
[C---:B-1----:R-:W-:Y:S02]  /*4e60*/  @!P6 LEA R120, P5, R10.reuse, UR22, 0x1 ;  /* 0x000000160a78ec11 */ /* 0x042fe4000f8a08ff */
[----:B------:R-:W-:Y:S01]  /*4e70*/  @!P3 MOV R15, RZ ;  /* 0x000000ff000fb202 */ /* 0x000fe20000000f00 */
[----:B------:R-:W1:Y:S01]  /*4e80*/  @!P4 LDC.64 R126, c[0x0][0x3e0] ;  /* 0x0000f800ff7ecb82 */ /* 0x000e620000000a00 */
        /* <DEDUP_REMOVED lines=13> */
[----:B-1----:R-:W-:-:S05]  /*4f60*/  @!P4 IMAD.WIDE.U32 R124, R126, UR8, R6 ;  /* 0x000000087e7ccc25 */ /* 0x002fca000f8e0006 */
[----:B------:R1:W5:Y:S01]  /*4f70*/  @!P3 LDG.E.U16 R131, desc[UR30][R122.64] ;  /* 0x0000001e7a83b981 */ /* 0x000362000c1e1500 */
[----:B------:R-:W-:Y:S01]  /*4f80*/  LOP3.LUT R6, R2, 0x120, RZ, 0xfc, !PT ;  /* 0x0000012002067812 */ /* 0x000fe200078efcff */
[----:B------:R-:W-:Y:S01]  /*4f90*/  @!P4 IMAD R3, R127, UR8, R125 ;  /* 0x000000087f03cc24 */ /* 0x000fe2000f8e027d */
[C---:B--2---:R-:W-:Y:S02]  /*4fa0*/  @!P4 LEA R120, P3, R124.reuse, UR22, 0x1 ;  /* 0x000000167c78cc11 */ /* 0x044fe4000f8608ff */
[----:B------:R-:W2:Y:S01]  /*4fb0*/  @!P6 LDC.64 R14, c[0x0][0x3e0] ;  /* 0x0000f800ff0eeb82 */ /* 0x000ea20000000a00 */
        /* <DEDUP_REMOVED lines=9> */
[----:B------:R-:W-:Y:S02]  /*5050*/  @!P6 MOV R11, RZ ;  /* 0x000000ff000be202 */ /* 0x000fe40000000f00 */
[----:B------:R-:W-:Y:S02]  /*5060*/  @!P5 LEA.HI.X R123, R124, UR23, R119, 0x1, P4 ;  /* 0x000000177c7bdc11 */ /* 0x000fe4000a0f0c77 */
[----:B------:R-:W1:Y:S01]  /*5070*/  @!P3 LDC.64 R118, c[0x0][0x3e0] ;  /* 0x0000f800ff76bb82 */ /* 0x000e620000000a00 */
[----:B------:R-:W-:Y:S02]  /*5080*/  ISETP.GE.AND P4, PT, R12, UR41, PT ;  /* 0x000000290c007c0c */ /* 0x000fe4000bf86270 */
[----:B------:R-:W-:Y:S01]  /*5090*/  PRMT R137, RZ, 0x7610, R137 ;  /* 0x00007610ff897816 */ /* 0x000fe20000000089 */
[----:B--2---:R-:W-:Y:S01]  /*50a0*/  @!P6 IMAD.WIDE.U32 R10, R14, UR8, R10 ;  /* 0x000000080e0aec25 */ /* 0x004fe2000f8e000a */
[----:B---3--:R-:W-:-:S03]  /*50b0*/  LOP3.LUT R120, R2, 0x160, RZ, 0xfc, !PT ;  /* 0x0000016002787812 */ /* 0x008fc600078efcff */
[----:B------:R-:W-:Y:S01]  /*50c0*/  @!P6 IMAD R3, R15, UR8, R11 ;  /* 0x000000080f03ec24 */ /* 0x000fe2000f8e020b */
[----:B------:R2:W3:Y:S01]  /*50d0*/  @!P5 LDG.E.U16 R137, desc[UR30][R122.64] ;  /* 0x0000001e7a89d981 */ /* 0x0004e2000c1e1500 */
[C---:B------:R-:W-:Y:S02]  /*50e0*/  @!P6 LEA R124, P5, R10.reuse, UR22, 0x1 ;  /* 0x000000160a7cec11 */ /* 0x040fe4000f8a08ff */
[----:B------:R-:W-:Y:S02]  /*50f0*/  @!P3 MOV R7, RZ ;  /* 0x000000ff0007b202 */ /* 0x000fe40000000f00 */
[----:B------:R-:W-:Y:S01]  /*5100*/  @!P6 LEA.HI.X R125, R10, UR23, R3, 0x1, P5 ;  /* 0x000000170a7dec11 */ /* 0x000fe2000a8f0c03 */
[----:B----4-:R-:W4:Y:S01]  /*5110*/  @!P4 LDC.64 R14, c[0x0][0x3e0] ;  /* 0x0000f800ff0ecb82 */ /* 0x010f220000000a00 */
[----:B------:R-:W-:Y:S02]  /*5120*/  ISETP.GE.AND P5, PT, R120, UR41, PT ;  /* 0x0000002978007c0c */ /* 0x000fe4000bfa6270 */
[----:B------:R-:W-:Y:S01]  /*5130*/  PRMT R130, RZ, 0x7610, R130 ;  /* 0x00007610ff827816 */ /* 0x000fe20000000082 */
[----:B-1----:R-:W-:-:S05]  /*5140*/  @!P3 IMAD.WIDE.U32 R126, R118, UR8, R6 ;  /* 0x00000008767ebc25 */ /* 0x002fca000f8e0006 */
[----:B------:R1:W3:Y:S01]  /*5150*/  @!P6 LDG.E.U16 R130, desc[UR30][R124.64] ;  /* 0x0000001e7c82e981 */ /* 0x0002e2000c1e1500 */
[----:B------:R-:W-:Y:S01]  /*5160*/  LOP3.LUT R10, R2, 0x180, RZ, 0xfc, !PT ;  /* 0x00000180020a7812 */ /* 0x000fe200078efcff */
[----:B------:R-:W-:-:S03]  /*5170*/  @!P3 IMAD R119, R119, UR8, R127 ;  /* 0x000000087777bc24 */ /* 0x000fc6000f8e027f */
[----:B------:R-:W0:Y:S01]  /*5180*/  @!P5 LDC.64 R6, c[0x0][0x3e0] ;  /* 0x0000f800ff06db82 */ /* 0x000e220000000a00 */
[C---:B--2---:R-:W-:Y:S02]  /*5190*/  @!P3 LEA R122, P6, R126.reuse, UR22, 0x1 ;  /* 0x000000167e7abc11 */ /* 0x044fe4000f8c08ff */
[----:B------:R-:W-:Y:S02]  /*51a0*/  @!P4 MOV R13, RZ ;  /* 0x000000ff000dc202 */ /* 0x000fe40000000f00 */
[----:B------:R-:W-:Y:S02]  /*51b0*/  @!P3 LEA.HI.X R123, R126, UR23, R119, 0x1, P6 ;  /* 0x000000177e7bbc11 */ /* 0x000fe4000b0f0c77 */
[----:B------:R-:W-:Y:S02]  /*51c0*/  ISETP.GE.AND P6, PT, R10, UR41, PT ;  /* 0x000000290a007c0c */ /* 0x000fe4000bfc6270 */
[----:B------:R-:W-:Y:S01]  /*51d0*/  PRMT R135, RZ, 0x7610, R135 ;  /* 0x00007610ff877816 */ /* 0x000fe20000000087 */
[----:B----4-:R-:W-:Y:S01]  /*51e0*/  @!P4 IMAD.WIDE.U32 R12, R14, UR8, R12 ;  /* 0x000000080e0ccc25 */ /* 0x010fe2000f8e000c */
[----:B------:R-:W-:-:S03]  /*51f0*/  @!P5 MOV R121, RZ ;  /* 0x000000ff0079d202 */ /* 0x000fc60000000f00 */
[----:B------:R-:W-:Y:S01]  /*5200*/  @!P4 IMAD R15, R15, UR8, R13 ;  /* 0x000000080f0fcc24 */ /* 0x000fe2000f8e020d */
[----:B------:R2:W4:Y:S01]  /*5210*/  @!P3 LDG.E.U16 R135, desc[UR30][R122.64] ;  /* 0x0000001e7a87b981 */ /* 0x000522000c1e1500 */
[----:B-1----:R-:W-:Y:S02]  /*5220*/  @!P4 LEA R124, P3, R12, UR22, 0x1 ;  /* 0x000000160c7ccc11 */ /* 0x002fe4000f8608ff */
[----:B------:R-:W-:Y:S02]  /*5230*/  LOP3.LUT R118, R2, 0x1a0, RZ, 0xfc, !PT ;  /* 0x000001a002767812 */ /* 0x000fe400078efcff */
[----:B------:R-:W-:Y:S02]  /*5240*/  @!P4 LEA.HI.X R125, R12, UR23, R15, 0x1, P3 ;  /* 0x000000170c7dcc11 */ /* 0x000fe400098f0c0f */
[----:B------:R-:W1:Y:S01]  /*5250*/  @!P6 LDC.64 R14, c[0x0][0x3e0] ;  /* 0x0000f800ff0eeb82 */ /* 0x000e620000000a00 */
[----:B------:R-:W-:Y:S01]  /*5260*/  PRMT R136, RZ, 0x7610, R136 ;  /* 0x00007610ff887816 */ /* 0x000fe20000000088 */
[----:B0-----:R-:W-:Y:S01]  /*5270*/  @!P5 IMAD.WIDE.U32 R120, R6, UR8, R120 ;  /* 0x000000080678dc25 */ /* 0x001fe2000f8e0078 */
[----:B------:R-:W-:-:S03]  /*5280*/  ISETP.GE.AND P3, PT, R118, UR41, PT ;  /* 0x0000002976007c0c */ /* 0x000fc6000bf66270 */
[----:B------:R-:W-:Y:S01]  /*5290*/  @!P5 IMAD R7, R7, UR8, R121 ;  /* 0x000000080707dc24 */ /* 0x000fe2000f8e0279 */
[----:B------:R0:W4:Y:S01]  /*52a0*/  @!P4 LDG.E.U16 R136, desc[UR30][R124.64] ;  /* 0x0000001e7c88c981 */ /* 0x000122000c1e1500 */
[----:B------:R-:W-:Y:S02]  /*52b0*/  @!P5 LEA R126, P4, R120, UR22, 0x1 ;  /* 0x00000016787edc11 */ /* 0x000fe4000f8808ff */
[----:B------:R-:W-:Y:S02]  /*52c0*/  LOP3.LUT R6, R2, 0x1c0, RZ, 0xfc, !PT ;  /* 0x000001c002067812 */ /* 0x000fe400078efcff */
[----:B------:R-:W-:Y:S02]  /*52d0*/  @!P5 LEA.HI.X R127, R120, UR23, R7, 0x1, P4 ;  /* 0x00000017787fdc11 */ /* 0x000fe4000a0f0c07 */
[----:B------:R-:W-:Y:S02]  /*52e0*/  ISETP.GE.AND P4, PT, R6, UR41, PT ;  /* 0x0000002906007c0c */ /* 0x000fe4000bf86270 */
[----:B------:R-:W0:Y:S01]  /*52f0*/  @!P3 LDC.64 R12, c[0x0][0x3e0] ;  /* 0x0000f800ff0cbb82 */ /* 0x000e220000000a00 */
[----:B------:R-:W-:-:S02]  /*5300*/  @!P6 MOV R11, RZ ;  /* 0x000000ff000be202 */ /* 0x000fc40000000f00 */
[----:B------:R-:W-:Y:S01]  /*5310*/  PRMT R141, RZ, 0x7610, R141 ;  /* 0x00007610ff8d7816 */ /* 0x000fe2000000008d */
[----:B-1----:R-:W-:-:S05]  /*5320*/  @!P6 IMAD.WIDE.U32 R120, R14, UR8, R10 ;  /* 0x000000080e78ec25 */ /* 0x002fca000f8e000a */
[----:B------:R-:W4:Y:S01]  /*5330*/  @!P5 LDG.E.U16 R141, desc[UR30][R126.64] ;  /* 0x0000001e7e8dd981 */ /* 0x000f22000c1e1500 */
[----:B------:R-:W-:Y:S01]  /*5340*/  @!P3 MOV R119, RZ ;  /* 0x000000ff0077b202 */ /* 0x000fe20000000f00 */
[----:B------:R-:W1:Y:S01]  /*5350*/  @!P4 LDC.64 R10, c[0x0][0x3e0] ;  /* 0x0000f800ff0acb82 */ /* 0x000e620000000a00 */
[----:B------:R-:W-:Y:S01]  /*5360*/  @!P6 IMAD R15, R15, UR8, R121 ;  /* 0x000000080f0fec24 */ /* 0x000fe2000f8e0279 */
[----:B--2---:R-:W-:Y:S01]  /*5370*/  @!P6 LEA R122, P5, R120, UR22, 0x1 ;  /* 0x00000016787aec11 */ /* 0x004fe2000f8a08ff */
[----:B------:R-:W-:Y:S01]  /*5380*/  UMOV UR28, UR14 ;  /* 0x0000000e001c7c82 */ /* 0x000fe20008000000 */
[----:B------:R-:W-:Y:S01]  /*5390*/  PRMT R140, RZ, 0x7610, R140 ;  /* 0x00007610ff8c7816 */ /* 0x000fe2000000008c */
[----:B------:R-:W-:Y:S01]  /*53a0*/  UIMAD.WIDE.U32 UR32, UR8, UR34, UR28 ;  /* 0x00000022082072a5 */ /* 0x000fe2000f8e001c */
[----:B0-----:R-:W-:Y:S02]  /*53b0*/  LOP3.LUT R124, R2, 0x1e0, RZ, 0xfc, !PT ;  /* 0x000001e0027c7812 */ /* 0x001fe400078efcff */
[----:B------:R-:W-:Y:S01]  /*53c0*/  @!P6 LEA.HI.X R123, R120, UR23, R15, 0x1, P5 ;  /* 0x00000017787bec11 */ /* 0x000fe2000a8f0c0f */
[----:B------:R-:W-:Y:S01]  /*53d0*/  UIMAD UR28, UR8, UR35, UR33 ;  /* 0x00000023081c72a4 */ /* 0x000fe2000f8e0221 */
[----:B------:R-:W-:Y:S01]  /*53e0*/  ISETP.GE.AND P5, PT, R124, UR41, PT ;  /* 0x000000297c007c0c */ /* 0x000fe2000bfa6270 */
[----:B------:R-:W-:-:S02]  /*53f0*/  @!P3 IMAD.WIDE.U32 R118, R12, UR8, R118 ;  /* 0x000000080c76bc25 */ /* 0x000fc4000f8e0076 */
[----:B------:R0:W2:Y:S01]  /*5400*/  @!P6 LDG.E.U16 R140, desc[UR30][R122.64] ;  /* 0x0000001e7a8ce981 */ /* 0x0000a2000c1e1500 */
[----:B------:R-:W-:Y:S01]  /*5410*/  ULEA UR33, UP0, UR32, UR24, 0x3 ;  /* 0x0000001820217291 */ /* 0x000fe2000f8018ff */
[----:B------:R-:W-:Y:S01]  /*5420*/  @!P4 MOV R7, RZ ;  /* 0x000000ff0007c202 */ /* 0x000fe20000000f00 */
[----:B------:R-:W-:Y:S01]  /*5430*/  @!P3 IMAD R3, R13, UR8, R119 ;  /* 0x000000080d03bc24 */ /* 0x000fe2000f8e0277 */
[C---:B------:R-:W-:Y:S01]  /*5440*/  @!P3 LEA R120, P6, R118.reuse, UR22, 0x1 ;  /* 0x000000167678bc11 */ /* 0x040fe2000f8c08ff */
[----:B------:R-:W-:Y:S01]  /*5450*/  ULEA.HI.X UR32, UR32, UR25, UR28, 0x3, UP0 ;  /* 0x0000001920207291 */ /* 0x000fe200080f1c1c */
[----:B------:R-:W-:Y:S02]  /*5460*/  PRMT R143, RZ, 0x7610, R143 ;  /* 0x00007610ff8f7816 */ /* 0x000fe4000000008f */
[----:B------:R-:W-:Y:S02]  /*5470*/  @!P3 LEA.HI.X R121, R118, UR23, R3, 0x1, P6 ;  /* 0x000000177679bc11 */ /* 0x000fe4000b0f0c03 */
[----:B------:R-:W0:Y:S01]  /*5480*/  @!P5 LDC.64 R12, c[0x0][0x3e0] ;  /* 0x0000f800ff0cdb82 */ /* 0x000e220000000a00 */
[----:B-1----:R-:W-:Y:S01]  /*5490*/  @!P4 IMAD.WIDE.U32 R6, R10, UR8, R6 ;  /* 0x000000080a06cc25 */ /* 0x002fe2000f8e0006 */
[----:B------:R-:W-:Y:S01]  /*54a0*/  MOV R128, UR33 ;  /* 0x0000002100807c02 */ /* 0x000fe20008000f00 */
[----:B------:R1:W2:Y:S02]  /*54b0*/  @!P3 LDG.E.U16 R143, desc[UR30][R120.64] ;  /* 0x0000001e788fb981 */ /* 0x0002a4000c1e1500 */
[----:B------:R-:W-:Y:S01]  /*54c0*/  @!P4 IMAD R11, R11, UR8, R7 ;  /* 0x000000080b0bcc24 */ /* 0x000fe2000f8e0207 */
[----:B0-----:R-:W-:-:S02]  /*54d0*/  @!P4 LEA R122, P3, R6, UR22, 0x1 ;  /* 0x00000016067acc11 */ /* 0x001fc4000f8608ff */
[----:B------:R-:W-:Y:S02]  /*54e0*/  MOV R129, UR32 ;  /* 0x0000002000817c02 */ /* 0x000fe40008000f00 */
[----:B------:R-:W-:Y:S02]  /*54f0*/  LOP3.LUT R14, R2, 0x200, RZ, 0xfc, !PT ;  /* 0x00000200020e7812 */ /* 0x000fe400078efcff */
[----:B------:R-:W-:Y:S02]  /*5500*/  @!P4 LEA.HI.X R123, R6, UR23, R11, 0x1, P3 ;  /* 0x00000017067bcc11 */ /* 0x000fe400098f0c0b */
[----:B------:R0:W5:Y:S01]  /*5510*/  LDG.E.64 R6, desc[UR30][R128.64] ;  /* 0x0000001e80067981 */ /* 0x000162000c1e1b00 */
[----:B------:R-:W-:Y:S02]  /*5520*/  ISETP.GE.AND P6, PT, R14, UR41, PT ;  /* 0x000000290e007c0c */ /* 0x000fe4000bfc6270 */
[----:B------:R-:W-:Y:S02]  /*5530*/  LOP3.LUT R10, R2, 0x220, RZ, 0xfc, !PT ;  /* 0x00000220020a7812 */ /* 0x000fe400078efcff */
[----:B------:R-:W-:-:S02]  /*5540*/  @!P5 MOV R125, RZ ;  /* 0x000000ff007dd202 */ /* 0x000fc40000000f00 */
[----:B------:R-:W-:Y:S02]  /*5550*/  ISETP.GE.AND P3, PT, R10, UR41, PT ;  /* 0x000000290a007c0c */ /* 0x000fe4000bf66270 */
[----:B------:R-:W-:-:S05]  /*5560*/  PRMT R142, RZ, 0x7610, R142 ;  /* 0x00007610ff8e7816 */ /* 0x000fca000000008e */
[----:B------:R-:W0:Y:S01]  /*5570*/  @!P6 LDC.64 R118, c[0x0][0x3e0] ;  /* 0x0000f800ff76eb82 */ /* 0x000e220000000a00 */
[----:B------:R-:W-:Y:S01]  /*5580*/  @!P5 IMAD.WIDE.U32 R124, R12, UR8, R124 ;  /* 0x000000080c7cdc25 */ /* 0x000fe2000f8e007c */
[----:B------:R0:W2:Y:S01]  /*5590*/  @!P4 LDG.E.U16 R142, desc[UR30][R122.64] ;  /* 0x0000001e7a8ec981 */ /* 0x0000a2000c1e1500 */
[----:B------:R-:W-:Y:S02]  /*55a0*/  LOP3.LUT R12, R2, 0x240, RZ, 0xfc, !PT ;  /* 0x00000240020c7812 */ /* 0x000fe400078efcff */
[----:B------:R-:W-:Y:S01]  /*55b0*/  @!P5 IMAD R13, R13, UR8, R125 ;  /* 0x000000080d0ddc24 */ /* 0x000fe2000f8e027d */
[C---:B------:R-:W-:Y:S02]  /*55c0*/  @!P5 LEA R126, P4, R124.reuse, UR22, 0x1 ;  /* 0x000000167c7edc11 */ /* 0x040fe4000f8808ff */
[----:B-1----:R-:W1:Y:S02]  /*55d0*/  @!P3 LDC.64 R120, c[0x0][0x3e0] ;  /* 0x0000f800ff78bb82 */ /* 0x002e640000000a00 */
[----:B------:R-:W-:-:S02]  /*55e0*/  @!P5 LEA.HI.X R127, R124, UR23, R13, 0x1, P4 ;  /* 0x000000177c7fdc11 */ /* 0x000fc4000a0f0c0d */
[----:B------:R-:W-:Y:S02]  /*55f0*/  ISETP.GE.AND P4, PT, R12, UR41, PT ;  /* 0x000000290c007c0c */ /* 0x000fe4000bf86270 */
[----:B------:R-:W-:Y:S02]  /*5600*/  @!P6 MOV R15, RZ ;  /* 0x000000ff000fe202 */ /* 0x000fe40000000f00 */
[----:B------:R-:W-:Y:S02]  /*5610*/  PRMT R145, RZ, 0x7610, R145 ;  /* 0x00007610ff917816 */ /* 0x000fe40000000091 */
[----:B------:R-:W-:-:S04]  /*5620*/  @!P3 MOV R11, RZ ;  /* 0x000000ff000bb202 */ /* 0x000fc80000000f00 */
[----:B------:R1:W2:Y:S01]  /*5630*/  @!P5 LDG.E.U16 R145, desc[UR30][R126.64] ;  /* 0x0000001e7e91d981 */ /* 0x0002a2000c1e1500 */
[----:B0-----:R-:W-:Y:S01]  /*5640*/  @!P6 IMAD.WIDE.U32 R124, R118, UR8, R14 ;  /* 0x00000008767cec25 */ /* 0x001fe2000f8e000e */
[----:B------:R-:W-:-:S03]  /*5650*/  LOP3.LUT R14, R2, 0x260, RZ, 0xfc, !PT ;  /* 0x00000260020e7812 */ /* 0x000fc600078efcff */
[----:B------:R-:W-:Y:S01]  /*5660*/  @!P6 IMAD R3, R119, UR8, R125 ;  /* 0x000000087703ec24 */ /* 0x000fe2000f8e027d */
[C---:B------:R-:W-:Y:S01]  /*5670*/  @!P6 LEA R128, P5, R124.reuse, UR22, 0x1 ;  /* 0x000000167c80ec11 */ /* 0x040fe2000f8a08ff */
[----:B------:R-:W0:Y:S01]  /*5680*/  @!P4 LDC.64 R118, c[0x0][0x3e0] ;  /* 0x0000f800ff76cb82 */ /* 0x000e220000000a00 */
[----:B------:R-:W-:Y:S02]  /*5690*/  PRMT R144, RZ, 0x7610, R144 ;  /* 0x00007610ff907816 */ /* 0x000fe40000000090 */
[----:B------:R-:W-:Y:S02]  /*56a0*/  @!P6 LEA.HI.X R129, R124, UR23, R3, 0x1, P5 ;  /* 0x000000177c81ec11 */ /* 0x000fe4000a8f0c03 */
[----:B------:R-:W-:Y:S01]  /*56b0*/  ISETP.GE.AND P5, PT, R14, UR41, PT ;  /* 0x000000290e007c0c */ /* 0x000fe2000bfa6270 */
[----:B-1----:R-:W-:Y:S02]  /*56c0*/  @!P3 IMAD.WIDE.U32 R122, R120, UR8, R10 ;  /* 0x00000008787abc25 */ /* 0x002fe4000f8e000a */
[----:B------:R-:W2:Y:S02]  /*56d0*/  @!P6 LDG.E.U16 R144, desc[UR30][R128.64] ;  /* 0x0000001e8090e981 */ /* 0x000ea4000c1e1500 */
[----:B------:R-:W-:Y:S01]  /*56e0*/  @!P3 IMAD R121, R121, UR8, R123 ;  /* 0x000000087979bc24 */ /* 0x000fe2000f8e027b */
[----:B------:R-:W-:-:S02]  /*56f0*/  @!P3 LEA R124, P6, R122, UR22, 0x1 ;  /* 0x000000167a7cbc11 */ /* 0x000fc4000f8c08ff */
[----:B------:R-:W-:Y:S02]  /*5700*/  LOP3.LUT R10, R2, 0x280, RZ, 0xfc, !PT ;  /* 0x00000280020a7812 */ /* 0x000fe400078efcff */
[----:B------:R-:W-:Y:S02]  /*5710*/  @!P3 LEA.HI.X R125, R122, UR23, R121, 0x1, P6 ;  /* 0x000000177a7dbc11 */ /* 0x000fe4000b0f0c79 */
[----:B------:R-:W-:Y:S01]  /*5720*/  @!P4 MOV R13, RZ ;  /* 0x000000ff000dc202 */ /* 0x000fe20000000f00 */
[----:B------:R-:W1:Y:S01]  /*5730*/  @!P5 LDC.64 R120, c[0x0][0x3e0] ;  /* 0x0000f800ff78db82 */ /* 0x000e620000000a00 */
[----:B------:R-:W-:Y:S02]  /*5740*/  ISETP.GE.AND P6, PT, R10, UR41, PT ;  /* 0x000000290a007c0c */ /* 0x000fe4000bfc6270 */
[----:B------:R-:W-:Y:S01]  /*5750*/  PRMT R146, RZ, 0x7610, R146 ;  /* 0x00007610ff927816 */ /* 0x000fe20000000092 */
[----:B0-----:R-:W-:Y:S01]  /*5760*/  @!P4 IMAD.WIDE.U32 R122, R118, UR8, R12 ;  /* 0x00000008767acc25 */ /* 0x001fe2000f8e000c */
[----:B------:R-:W-:-:S04]  /*5770*/  LOP3.LUT R12, R2, 0x2a0, RZ, 0xfc, !PT ;  /* 0x000002a0020c7812 */ /* 0x000fc800078efcff */
[----:B------:R0:W2:Y:S01]  /*5780*/  @!P3 LDG.E.U16 R146, desc[UR30][R124.64] ;  /* 0x0000001e7c92b981 */ /* 0x0000a2000c1e1500 */
[----:B------:R-:W-:Y:S01]  /*5790*/  @!P4 IMAD R3, R119, UR8, R123 ;  /* 0x000000087703cc24 */ /* 0x000fe2000f8e027b */
[----:B------:R-:W-:-:S03]  /*57a0*/  @!P4 LEA R126, P3, R122, UR22, 0x1 ;  /* 0x000000167a7ecc11 */ /* 0x000fc6000f8608ff */
[----:B------:R-:W3:Y:S01]  /*57b0*/  @!P6 LDC.64 R118, c[0x0][0x3e0] ;  /* 0x0000f800ff76eb82 */ /* 0x000ee20000000a00 */
[----:B------:R-:W-:Y:S02]  /*57c0*/  @!P4 LEA.HI.X R127, R122, UR23, R3, 0x1, P3 ;  /* 0x000000177a7fcc11 */ /* 0x000fe400098f0c03 */
[----:B------:R-:W-:Y:S02]  /*57d0*/  ISETP.GE.AND P3, PT, R12, UR41, PT ;  /* 0x000000290c007c0c */ /* 0x000fe4000bf66270 */
[----:B------:R-:W-:Y:S02]  /*57e0*/  @!P5 MOV R15, RZ ;  /* 0x000000ff000fd202 */ /* 0x000fe40000000f00 */
[----:B------:R-:W-:Y:S01]  /*57f0*/  PRMT R147, RZ, 0x7610, R147 ;  /* 0x00007610ff937816 */ /* 0x000fe20000000093 */
[----:B-1----:R-:W-:-:S05]  /*5800*/  @!P5 IMAD.WIDE.U32 R122, R120, UR8, R14 ;  /* 0x00000008787adc25 */ /* 0x002fca000f8e000e */
[----:B------:R1:W2:Y:S01]  /*5810*/  @!P4 LDG.E.U16 R147, desc[UR30][R126.64] ;  /* 0x0000001e7e93c981 */ /* 0x0002a2000c1e1500 */
[----:B------:R-:W-:Y:S02]  /*5820*/  @!P5 IMAD R3, R121, UR8, R123 ;  /* 0x000000087903dc24 */ /* 0x000fe4000f8e027b */
[----:B------:R-:W1:Y:S01]  /*5830*/  @!P3 LDC.64 R120, c[0x0][0x3e0] ;  /* 0x0000f800ff78bb82 */ /* 0x000e620000000a00 */
[----:B0-----:R-:W-:Y:S02]  /*5840*/  @!P5 LEA R124, P4, R122, UR22, 0x1 ;  /* 0x000000167a7cdc11 */ /* 0x001fe4000f8808ff */
[----:B------:R-:W-:Y:S02]  /*5850*/  LOP3.LUT R14, R2, 0x2c0, RZ, 0xfc, !PT ;  /* 0x000002c0020e7812 */ /* 0x000fe400078efcff */
[----:B------:R-:W-:Y:S02]  /*5860*/  @!P6 MOV R11, RZ ;  /* 0x000000ff000be202 */ /* 0x000fe40000000f00 */
[----:B------:R-:W-:-:S02]  /*5870*/  @!P5 LEA.HI.X R125, R122, UR23, R3, 0x1, P4 ;  /* 0x000000177a7ddc11 */ /* 0x000fc4000a0f0c03 */
[----:B------:R-:W-:Y:S02]  /*5880*/  ISETP.GE.AND P4, PT, R14, UR41, PT ;  /* 0x000000290e007c0c */ /* 0x000fe4000bf86270 */
[----:B------:R-:W-:Y:S01]  /*5890*/  PRMT R148, RZ, 0x7610, R148 ;  /* 0x00007610ff947816 */ /* 0x000fe20000000094 */
[----:B---3--:R-:W-:Y:S01]  /*58a0*/  @!P6 IMAD.WIDE.U32 R122, R118, UR8, R10 ;  /* 0x00000008767aec25 */ /* 0x008fe2000f8e000a */
[----:B------:R-:W-:-:S03]  /*58b0*/  @!P3 MOV R13, RZ ;  /* 0x000000ff000db202 */ /* 0x000fc60000000f00 */
[----:B------:R-:W-:Y:S01]  /*58c0*/  @!P6 IMAD R119, R119, UR8, R123 ;  /* 0x000000087777ec24 */ /* 0x000fe2000f8e027b */
[----:B------:R0:W3:Y:S01]  /*58d0*/  @!P5 LDG.E.U16 R148, desc[UR30][R124.64] ;  /* 0x0000001e7c94d981 */ /* 0x0000e2000c1e1500 */
[----:B-1----:R-:W-:Y:S02]  /*58e0*/  @!P6 LEA R126, P5, R122, UR22, 0x1 ;  /* 0x000000167a7eec11 */ /* 0x002fe4000f8a08ff */
[----:B------:R-:W-:Y:S02]  /*58f0*/  LOP3.LUT R10, R2, 0x2e0, RZ, 0xfc, !PT ;  /* 0x000002e0020a7812 */ /* 0x000fe400078efcff */
[----:B------:R-:W-:Y:S02]  /*5900*/  @!P6 LEA.HI.X R127, R122, UR23, R119, 0x1, P5 ;  /* 0x000000177a7fec11 */ /* 0x000fe4000a8f0c77 */
[----:B------:R-:W1:Y:S01]  /*5910*/  @!P4 LDC.64 R118, c[0x0][0x3e0] ;  /* 0x0000f800ff76cb82 */ /* 0x000e620000000a00 */
[----:B------:R-:W-:Y:S01]  /*5920*/  PRMT R149, RZ, 0x7610, R149 ;  /* 0x00007610ff957816 */ /* 0x000fe20000000095 */
[----:B------:R-:W-:Y:S01]  /*5930*/  @!P3 IMAD.WIDE.U32 R122, R120, UR8, R12 ;  /* 0x00000008787abc25 */ /* 0x000fe2000f8e000c */
[----:B------:R-:W-:-:S03]  /*5940*/  ISETP.GE.AND P5, PT, R10, UR41, PT ;  /* 0x000000290a007c0c */ /* 0x000fc6000bfa6270 */
[----:B------:R-:W-:Y:S01]  /*5950*/  @!P3 IMAD R3, R121, UR8, R123 ;  /* 0x000000087903bc24 */ /* 0x000fe2000f8e027b */
[----:B------:R1:W3:Y:S01]  /*5960*/  @!P6 LDG.E.U16 R149, desc[UR30][R126.64] ;  /* 0x0000001e7e95e981 */ /* 0x0002e2000c1e1500 */
[----:B0-----:R-:W-:Y:S02]  /*5970*/  @!P3 LEA R124, P6, R122, UR22, 0x1 ;  /* 0x000000167a7cbc11 */ /* 0x001fe4000f8c08ff */
[----:B------:R-:W-:Y:S02]  /*5980*/  LOP3.LUT R12, R2, 0x300, RZ, 0xfc, !PT ;  /* 0x00000300020c7812 */ /* 0x000fe400078efcff */
[----:B------:R-:W-:Y:S02]  /*5990*/  @!P3 LEA.HI.X R125, R122, UR23, R3, 0x1, P6 ;  /* 0x000000177a7dbc11 */ /* 0x000fe4000b0f0c03 */
[----:B------:R-:W-:Y:S02]  /*59a0*/  ISETP.GE.AND P6, PT, R12, UR41, PT ;  /* 0x000000290c007c0c */ /* 0x000fe4000bfc6270 */
[----:B------:R-:W0:Y:S01]  /*59b0*/  @!P5 LDC.64 R120, c[0x0][0x3e0] ;  /* 0x0000f800ff78db82 */ /* 0x000e220000000a00 */
[----:B------:R-:W-:-:S02]  /*59c0*/  @!P4 MOV R15, RZ ;  /* 0x000000ff000fc202 */ /* 0x000fc40000000f00 */
[----:B------:R-:W-:Y:S01]  /*59d0*/  PRMT R150, RZ, 0x7610, R150 ;  /* 0x00007610ff967816 */ /* 0x000fe20000000096 */
[----:B-1----:R-:W-:-:S05]  /*59e0*/  @!P4 IMAD.WIDE.U32 R122, R118, UR8, R14 ;  /* 0x00000008767acc25 */ /* 0x002fca000f8e000e */
[----:B------:R1:W3:Y:S02]  /*59f0*/  @!P3 LDG.E.U16 R150, desc[UR30][R124.64] ;  /* 0x0000001e7c96b981 */ /* 0x0002e4000c1e1500 */
[----:B------:R-:W4:Y:S01]  /*5a00*/  @!P6 LDC.64 R14, c[0x0][0x3e0] ;  /* 0x0000f800ff0eeb82 */ /* 0x000f220000000a00 */
[----:B------:R-:W-:Y:S01]  /*5a10*/  @!P4 IMAD R119, R119, UR8, R123 ;  /* 0x000000087777cc24 */ /* 0x000fe2000f8e027b */
[C---:B------:R-:W-:Y:S02]  /*5a20*/  @!P4 LEA R126, P3, R122.reuse, UR22, 0x1 ;  /* 0x000000167a7ecc11 */ /* 0x040fe4000f8608ff */
[----:B------:R-:W-:Y:S02]  /*5a30*/  @!P5 MOV R11, RZ ;  /* 0x000000ff000bd202 */ /* 0x000fe40000000f00 */
[----:B------:R-:W-:Y:S02]  /*5a40*/  PRMT R151, RZ, 0x7610, R151 ;  /* 0x00007610ff977816 */ /* 0x000fe40000000097 */
[----:B------:R-:W-:Y:S01]  /*5a50*/  @!P4 LEA.HI.X R127, R122, UR23, R119, 0x1, P3 ;  /* 0x000000177a7fcc11 */ /* 0x000fe200098f0c77 */
[----:B0-----:R-:W-:Y:S01]  /*5a60*/  @!P5 IMAD.WIDE.U32 R118, R120, UR8, R10 ;  /* 0x000000087876dc25 */ /* 0x001fe2000f8e000a */
[----:B------:R-:W-:-:S03]  /*5a70*/  LOP3.LUT R10, R2, 0x320, RZ, 0xfc, !PT ;  /* 0x00000320020a7812 */ /* 0x000fc600078efcff */
[----:B------:R-:W3:Y:S01]  /*5a80*/  @!P4 LDG.E.U16 R151, desc[UR30][R126.64] ;  /* 0x0000001e7e97c981 */ /* 0x000ee2000c1e1500 */
[----:B------:R-:W-:Y:S01]  /*5a90*/  @!P6 MOV R13, RZ ;  /* 0x000000ff000de202 */ /* 0x000fe20000000f00 */
[----:B------:R-:W-:Y:S01]  /*5aa0*/  @!P5 IMAD R121, R121, UR8, R119 ;  /* 0x000000087979dc24 */ /* 0x000fe2000f8e0277 */
[----:B------:R-:W-:Y:S02]  /*5ab0*/  ISETP.GE.AND P3, PT, R10, UR41, PT ;  /* 0x000000290a007c0c */ /* 0x000fe4000bf66270 */
[C---:B-1----:R-:W-:Y:S02]  /*5ac0*/  @!P5 LEA R124, P4, R118.reuse, UR22, 0x1 ;  /* 0x00000016767cdc11 */ /* 0x042fe4000f8808ff */
[----:B------:R-:W-:Y:S02]  /*5ad0*/  PRMT R152, RZ, 0x7610, R152 ;  /* 0x00007610ff987816 */ /* 0x000fe40000000098 */
[----:B------:R-:W-:Y:S01]  /*5ae0*/  @!P5 LEA.HI.X R125, R118, UR23, R121, 0x1, P4 ;  /* 0x00000017767ddc11 */ /* 0x000fe2000a0f0c79 */
[----:B----4-:R-:W-:Y:S01]  /*5af0*/  @!P6 IMAD.WIDE.U32 R128, R14, UR8, R12 ;  /* 0x000000080e80ec25 */ /* 0x010fe2000f8e000c */
[----:B------:R-:W-:-:S03]  /*5b00*/  LOP3.LUT R118, R2, 0x340, RZ, 0xfc, !PT ;  /* 0x0000034002767812 */ /* 0x000fc600078efcff */
[----:B------:R-:W4:Y:S01]  /*5b10*/  @!P5 LDG.E.U16 R152, desc[UR30][R124.64] ;  /* 0x0000001e7c98d981 */ /* 0x000f22000c1e1500 */
[----:B------:R-:W-:Y:S01]  /*5b20*/  @!P6 IMAD R15, R15, UR8, R129 ;  /* 0x000000080f0fec24 */ /* 0x000fe2000f8e0281 */
[----:B------:R-:W-:Y:S01]  /*5b30*/  ISETP.GE.AND P5, PT, R118, UR41, PT ;  /* 0x0000002976007c0c */ /* 0x000fe2000bfa6270 */
[----:B------:R-:W0:Y:S01]  /*5b40*/  @!P3 LDC.64 R120, c[0x0][0x3e0] ;  /* 0x0000f800ff78bb82 */ /* 0x000e220000000a00 */
[----:B------:R-:W-:Y:S02]  /*5b50*/  @!P6 LEA R122, P4, R128, UR22, 0x1 ;  /* 0x00000016807aec11 */ /* 0x000fe4000f8808ff */
[----:B------:R-:W-:Y:S02]  /*5b60*/  LOP3.LUT R12, R2, 0x360, RZ, 0xfc, !PT ;  /* 0x00000360020c7812 */ /* 0x000fe400078efcff */
[----:B------:R-:W-:Y:S02]  /*5b70*/  @!P6 LEA.HI.X R123, R128, UR23, R15, 0x1, P4 ;  /* 0x00000017807bec11 */ /* 0x000fe4000a0f0c0f */
[----:B------:R-:W-:-:S02]  /*5b80*/  ISETP.GE.AND P4, PT, R12, UR41, PT ;  /* 0x000000290c007c0c */ /* 0x000fc4000bf86270 */
[----:B------:R-:W-:-:S06]  /*5b90*/  PRMT R158, RZ, 0x7610, R158 ;  /* 0x00007610ff9e7816 */ /* 0x000fcc000000009e */
[----:B------:R1:W2:Y:S01]  /*5ba0*/  @!P1 LDG.E.U16 R158, desc[UR30][R8.64] ;  /* 0x0000001e089e9981 */ /* 0x0002a2000c1e1500 */
[----:B------:R-:W-:-:S04]  /*5bb0*/  @!P3 MOV R11, RZ ;  /* 0x000000ff000bb202 */ /* 0x000fc80000000f00 */
[----:B------:R-:W5:Y:S08]  /*5bc0*/  @!P4 LDC.64 R14, c[0x0][0x3e0] ;  /* 0x0000f800ff0ecb82 */ /* 0x000f700000000a00 */
[----:B-1----:R-:W1:Y:S01]  /*5bd0*/  @!P5 LDC.64 R8, c[0x0][0x3e0] ;  /* 0x0000f800ff08db82 */ /* 0x002e620000000a00 */
[----:B------:R-:W-:Y:S01]  /*5be0*/  PRMT R126, RZ, 0x7610, R126 ;  /* 0x00007610ff7e7816 */ /* 0x000fe2000000007e */
[----:B0-----:R-:W-:Y:S01]  /*5bf0*/  @!P3 IMAD.WIDE.U32 R10, R120, UR8, R10 ;  /* 0x00000008780abc25 */ /* 0x001fe2000f8e000a */
[----:B------:R-:W-:-:S03]  /*5c00*/  @!P5 MOV R119, RZ ;  /* 0x000000ff0077d202 */ /* 0x000fc60000000f00 */
[----:B------:R-:W-:Y:S01]  /*5c10*/  @!P3 IMAD R121, R121, UR8, R11 ;  /* 0x000000087979bc24 */ /* 0x000fe2000f8e020b */
[----:B------:R0:W4:Y:S01]  /*5c20*/  @!P6 LDG.E.U16 R126, desc[UR30][R122.64] ;  /* 0x0000001e7a7ee981 */ /* 0x000122000c1e1500 */
[C---:B------:R-:W-:Y:S02]  /*5c30*/  @!P3 LEA R120, P6, R10.reuse, UR22, 0x1 ;  /* 0x000000160a78bc11 */ /* 0x040fe4000f8c08ff */
[----:B------:R-:W-:Y:S02]  /*5c40*/  PRMT R127, RZ, 0x7610, R127 ;  /* 0x00007610ff7f7816 */ /* 0x000fe4000000007f */
[----:B------:R-:W-:Y:S02]  /*5c50*/  @!P3 LEA.HI.X R121, R10, UR23, R121, 0x1, P6 ;  /* 0x000000170a79bc11 */ /* 0x000fe4000b0f0c79 */
[----:B------:R-:W-:-:S03]  /*5c60*/  @!P4 MOV R13, RZ ;  /* 0x000000ff000dc202 */ /* 0x000fc60000000f00 */
[----:B------:R0:W4:Y:S01]  /*5c70*/  @!P3 LDG.E.U16 R127, desc[UR30][R120.64] ;  /* 0x0000001e787fb981 */ /* 0x000122000c1e1500 */
[----:B-----5:R-:W-:-:S04]  /*5c80*/  @!P4 IMAD.WIDE.U32 R124, R14, UR8, R12 ;  /* 0x000000080e7ccc25 */ /* 0x020fc8000f8e000c */
[----:B-1----:R-:W-:Y:S01]  /*5c90*/  @!P5 IMAD.WIDE.U32 R118, R8, UR8, R118 ;  /* 0x000000080876dc25 */ /* 0x002fe2000f8e0076 */
[----:B------:R-:W-:-:S03]  /*5ca0*/  LOP3.LUT R8, R2, 0x380, RZ, 0xfc, !PT ;  /* 0x0000038002087812 */ /* 0x000fc600078efcff */
[----:B------:R-:W-:Y:S01]  /*5cb0*/  @!P5 IMAD R9, R9, UR8, R119 ;  /* 0x000000080909dc24 */ /* 0x000fe2000f8e0277 */
[----:B------:R-:W-:Y:S02]  /*5cc0*/  ISETP.GE.AND P3, PT, R8, UR41, PT ;  /* 0x0000002908007c0c */ /* 0x000fe4000bf66270 */
[C---:B0-----:R-:W-:Y:S01]  /*5cd0*/  @!P5 LEA R122, P6, R118.reuse, UR22, 0x1 ;  /* 0x00000016767adc11 */ /* 0x041fe2000f8c08ff */
[----:B------:R-:W-:Y:S01]  /*5ce0*/  @!P4 IMAD R15, R15, UR8, R125 ;  /* 0x000000080f0fcc24 */ /* 0x000fe2000f8e027d */
[----:B------:R-:W-:Y:S02]  /*5cf0*/  PRMT R128, RZ, 0x7610, R128 ;  /* 0x00007610ff807816 */ /* 0x000fe40000000080 */
[----:B------:R-:W-:Y:S02]  /*5d00*/  @!P5 LEA.HI.X R123, R118, UR23, R9, 0x1, P6 ;  /* 0x00000017767bdc11 */ /* 0x000fe4000b0f0c09 */
        /* <DEDUP_REMOVED lines=9> */
[----:B------:R-:W1:Y:S08]  /*5da0*/  @!P6 LDC.64 R118, c[0x0][0x3e0] ;  /* 0x0000f800ff76eb82 */ /* 0x000e700000000a00 */
[----:B------:R-:W1:Y:S01]  /*5db0*/  @!P5 LDC.64 R14, c[0x0][0x3e0] ;  /* 0x0000f800ff0edb82 */ /* 0x000e620000000a00 */
[----:B------:R-:W-:Y:S01]  /*5dc0*/  PRMT R125, RZ, 0x7610, R125 ;  /* 0x00007610ff7d7816 */ /* 0x000fe2000000007d */
[----:B0-----:R-:W-:Y:S01]  /*5dd0*/  @!P3 IMAD.WIDE.U32 R8, R120, UR8, R8 ;  /* 0x000000087808bc25 */ /* 0x001fe2000f8e0008 */
[----:B------:R-:W-:-:S03]  /*5de0*/  @!P6 MOV R11, RZ ;  /* 0x000000ff000be202 */ /* 0x000fc60000000f00 */
[----:B------:R-:W-:Y:S01]  /*5df0*/  @!P3 IMAD R121, R121, UR8, R9 ;  /* 0x000000087979bc24 */ /* 0x000fe2000f8e0209 */
[----:B------:R0:W5:Y:S01]  /*5e00*/  @!P4 LDG.E.U16 R125, desc[UR30][R12.64] ;  /* 0x0000001e0c7dc981 */ /* 0x000162000c1e1500 */
[C---:B------:R-:W-:Y:S02]  /*5e10*/  @!P3 LEA R120, P4, R8.reuse, UR22, 0x1 ;  /* 0x000000160878bc11 */ /* 0x040fe4000f8808ff */
[----:B------:R-:W-:Y:S02]  /*5e20*/  PRMT R129, RZ, 0x7610, R129 ;  /* 0x00007610ff817816 */ /* 0x000fe40000000081 */
[----:B------:R-:W-:Y:S02]  /*5e30*/  @!P5 MOV R3, RZ ;  /* 0x000000ff0003d202 */ /* 0x000fe40000000f00 */
[----:B------:R-:W-:Y:S01]  /*5e40*/  @!P3 LEA.HI.X R121, R8, UR23, R121, 0x1, P4 ;  /* 0x000000170879bc11 */ /* 0x000fe2000a0f0c79 */
[----:B-1----:R-:W-:-:S04]  /*5e50*/  @!P6 IMAD.WIDE.U32 R10, R118, UR8, R10 ;  /* 0x00000008760aec25 */ /* 0x002fc8000f8e000a */
[----:B------:R-:W5:Y:S01]  /*5e60*/  @!P3 LDG.E.U16 R129, desc[UR30][R120.64] ;  /* 0x0000001e7881b981 */ /* 0x000f62000c1e1500 */
[----:B------:R-:W-:Y:S01]  /*5e70*/  @!P6 IMAD R119, R119, UR8, R11 ;  /* 0x000000087777ec24 */ /* 0x000fe2000f8e020b */
[----:B------:R-:W-:Y:S01]  /*5e80*/  @!P6 LEA R8, P3, R10, UR22, 0x1 ;  /* 0x000000160a08ec11 */ /* 0x000fe2000f8608ff */
[----:B------:R-:W-:-:S03]  /*5e90*/  @!P5 IMAD.WIDE.U32 R2, R14, UR8, R2 ;  /* 0x000000080e02dc25 */ /* 0x000fc6000f8e0002 */
[----:B------:R-:W-:Y:S01]  /*5ea0*/  @!P6 LEA.HI.X R9, R10, UR23, R119, 0x1, P3 ;  /* 0x000000170a09ec11 */ /* 0x000fe200098f0c77 */
[----:B------:R-:W-:Y:S01]  /*5eb0*/  @!P5 IMAD R15, R15, UR8, R3 ;  /* 0x000000080f0fdc24 */ /* 0x000fe2000f8e0203 */
[C---:B0-----:R-:W-:Y:S02]  /*5ec0*/  @!P5 LEA R12, P4, R2.reuse, UR22, 0x1 ;  /* 0x00000016020cdc11 */ /* 0x041fe4000f8808ff */
[----:B------:R-:W-:Y:S02]  /*5ed0*/  PRMT R10, RZ, 0x7610, R10 ;  /* 0x00007610ff0a7816 */ /* 0x000fe4000000000a */
[----:B------:R-:W-:Y:S02]  /*5ee0*/  PRMT R11, RZ, 0x7610, R11 ;  /* 0x00007610ff0b7816 */ /* 0x000fe4000000000b */
[----:B------:R-:W-:Y:S02]  /*5ef0*/  @!P5 LEA.HI.X R13, R2, UR23, R15, 0x1, P4 ;  /* 0x00000017020ddc11 */ /* 0x000fe4000a0f0c0f */
[----:B------:R-:W5:Y:S04]  /*5f00*/  @!P6 LDG.E.U16 R10, desc[UR30][R8.64] ;  /* 0x0000001e080ae981 */ /* 0x000f68000c1e1500 */
[----:B------:R-:W5:Y:S01]  /*5f10*/  @!P5 LDG.E.U16 R11, desc[UR30][R12.64] ;  /* 0x0000001e0c0bd981 */ /* 0x000f62000c1e1500 */
[----:B------:R-:W-:-:S02]  /*5f20*/  PRMT R14, RZ, 0x7610, R14 ;  /* 0x00007610ff0e7816 */ /* 0x000fc4000000000e */
[----:B------:R-:W-:-:S04]  /*5f30*/  R2UR UR45, R7 ;  /* 0x00000000072d72ca */ /* 0x000fc800000e0000 */
[----:B------:R0:W5:Y:S01]  /*5f40*/  @!P2 LDG.E.U16 R14, desc[UR30][R4.64] ;  /* 0x0000001e040ea981 */ /* 0x000162000c1e1500 */
[----:B------:R-:W-:Y:S01]  /*5f50*/  UMOV UR32, UR12 ;  /* 0x0000000c00207c82 */ /* 0x000fe20008000000 */
[----:B------:R-:W-:Y:S02]  /*5f60*/  UMOV UR33, UR40 ;  /* 0x0000002800217c82 */ /* 0x000fe40008000000 */
[----:B------:R-:W-:-:S05]  /*5f70*/  UIMAD.WIDE.U32 UR32, UR8, UR36, UR32 ;  /* 0x00000024082072a5 */ /* 0x000fca000f8e0020 */
        /* <DEDUP_REMOVED lines=45> */
[----:B--2---:R-:W-:Y:S04]  /*6250*/  STS.U16 [R19], R158 ;  /* 0x0000009e13007388 */ /* 0x004fe80000000400 */
[----:B------:R-:W-:Y:S04]  /*6260*/  STS.U16 [R20+0x40], R139 ;  /* 0x0000408b14007388 */ /* 0x000fe80000000400 */
[----:B------:R-:W-:Y:S04]  /*6270*/  STS.U16 [R21+0x80], R132 ;  /* 0x0000808415007388 */ /* 0x000fe80000000400 */
[----:B------:R-:W-:Y:S04]  /*6280*/  STS.U16 [R22+0xc0], R133 ;  /* 0x0000c08516007388 */ /* 0x000fe80000000400 */
[----:B------:R-:W-:Y:S04]  /*6290*/  STS.U16 [R23+0x100], R138 ;  /* 0x0001008a17007388 */ /* 0x000fe80000000400 */
[----:B------:R0:W-:Y:S04]  /*62a0*/  STS.U16 [R24+0x140], R131 ;  /* 0x0001408318007388 */ /* 0x0001e80000000400 */
[----:B------:R-:W-:Y:S01]  /*62b0*/  STS.U16 [R25+0x180], R134 ;  /* 0x0001808619007388 */ /* 0x000fe20000000400 */
[----:B0-----:R-:W-:-:S03]  /*62c0*/  MOV R131, UR44 ;  /* 0x0000002c00837c02 */ /* 0x001fc60008000f00 */
[----:B------:R0:W-:Y:S01]  /*62d0*/  STS.U16 [R26+0x1c0], R137 ;  /* 0x0001c0891a007388 */ /* 0x0001e20000000400 */
[----:B------:R-:W-:-:S03]  /*62e0*/  IADD3 R133, PT, PT, R18, 0x220, RZ ;  /* 0x0000022012857810 */ /* 0x000fc60007ffe0ff */
[----:B------:R1:W-:Y:S04]  /*62f0*/  STS.U16 [R27+0x200], R130 ;  /* 0x000200821b007388 */ /* 0x0003e80000000400 */
[----:B------:R2:W-:Y:S01]  /*6300*/  STS.U16 [R28+0x240], R135 ;  /* 0x000240871c007388 */ /* 0x0005e20000000400 */
[C---:B0-----:R-:W-:Y:S01]  /*6310*/  IADD3 R137, PT, PT, R18.reuse, 0x260, RZ ;  /* 0x0000026012897810 */ /* 0x041fe20007ffe0ff */
[----:B-1----:R-:W-:Y:S01]  /*6320*/  FMUL.FTZ R130, R131, 1.4426950216293334961 ;  /* 0x3fb8aa3b83827820 */ /* 0x002fe20000410000 */
[C---:B------:R-:W-:Y:S02]  /*6330*/  IADD3 R131, PT, PT, R18.reuse, 0x200, RZ ;  /* 0x0000020012837810 */ /* 0x040fe40007ffe0ff */
[----:B--2---:R-:W-:Y:S02]  /*6340*/  IADD3 R135, PT, PT, R18, 0x240, RZ ;  /* 0x0000024012877810 */ /* 0x004fe40007ffe0ff */
[----:B------:R-:W-:-:S02]  /*6350*/  LEA.HI.SX32 R131, R131, R18, 0x1b ;  /* 0x0000001283837211 */ /* 0x000fc400078fdaff */
[-C--:B------:R-:W-:Y:S02]  /*6360*/  LEA.HI.SX32 R135, R135, R18.reuse, 0x1b ;  /* 0x0000001287877211 */ /* 0x080fe400078fdaff */
[-C--:B------:R-:W-:Y:S01]  /*6370*/  LEA.HI.SX32 R133, R133, R18.reuse, 0x1b ;  /* 0x0000001285857211 */ /* 0x080fe200078fdaff */
[----:B------:R-:W-:Y:S01]  /*6380*/  STS.U16 [R29+0x280], R136 ;  /* 0x000280881d007388 */ /* 0x000fe20000000400 */
[----:B------:R-:W-:Y:S01]  /*6390*/  LEA.HI.SX32 R137, R137, R18, 0x1b ;  /* 0x0000001289897211 */ /* 0x000fe200078fdaff */
[----:B------:R-:W-:Y:S01]  /*63a0*/  FMUL.FTZ R134, R130, R47 ;  /* 0x0000002f82867220 */ /* 0x000fe20000410000 */
[----:B------:R-:W-:Y:S01]  /*63b0*/  LEA R131, R131, UR28, 0x1 ;  /* 0x0000001c83837c11 */ /* 0x000fe2000f8e08ff */
[----:B------:R0:W-:Y:S01]  /*63c0*/  STS.U16 [R30+0x2c0], R141 ;  /* 0x0002c08d1e007388 */ /* 0x0001e20000000400 */
[----:B------:R-:W-:Y:S02]  /*63d0*/  LEA R132, R135, UR28, 0x1 ;  /* 0x0000001c87847c11 */ /* 0x000fe4000f8e08ff */
[----:B------:R-:W-:Y:S01]  /*63e0*/  LEA R133, R133, UR28, 0x1 ;  /* 0x0000001c85857c11 */ /* 0x000fe2000f8e08ff */
[----:B------:R-:W-:Y:S01]  /*63f0*/  STS.U16 [R31+0x300], R140 ;  /* 0x0003008c1f007388 */ /* 0x000fe20000000400 */
[----:B------:R-:W-:-:S02]  /*6400*/  IADD3 R135, PT, PT, R18, 0x280, RZ ;  /* 0x0000028012877810 */ /* 0x000fc40007ffe0ff */
[C---:B------:R-:W-:Y:S01]  /*6410*/  IADD3 R139, PT, PT, R18.reuse, 0x2a0, RZ ;  /* 0x000002a0128b7810 */ /* 0x040fe20007ffe0ff */
[----:B------:R1:W-:Y:S01]  /*6420*/  STS.U16 [R32+0x340], R143 ;  /* 0x0003408f20007388 */ /* 0x0003e20000000400 */
[----:B------:R-:W-:Y:S02]  /*6430*/  LEA R137, R137, UR28, 0x1 ;  /* 0x0000001c89897c11 */ /* 0x000fe4000f8e08ff */
[----:B0-----:R-:W-:Y:S01]  /*6440*/  IADD3 R141, PT, PT, R18, 0x2c0, RZ ;  /* 0x000002c0128d7810 */ /* 0x001fe20007ffe0ff */
[----:B------:R-:W-:Y:S01]  /*6450*/  STS.U16 [R33+0x380], R142 ;  /* 0x0003808e21007388 */ /* 0x000fe20000000400 */
[----:B------:R0:W-:Y:S01]  /*6460*/  MUFU.EX2 R136, R134 ;  /* 0x0000008600887308 */ /* 0x0001e20000000800 */
[-C--:B------:R-:W-:Y:S02]  /*6470*/  LEA.HI.SX32 R135, R135, R18.reuse, 0x1b ;  /* 0x0000001287877211 */ /* 0x080fe400078fdaff */
[----:B------:R-:W-:Y:S01]  /*6480*/  STS.U16 [R34+0x3c0], R145 ;  /* 0x0003c09122007388 */ /* 0x000fe20000000400 */
[----:B------:R-:W-:-:S03]  /*6490*/  LEA.HI.SX32 R139, R139, R18, 0x1b ;  /* 0x000000128b8b7211 */ /* 0x000fc600078fdaff */
[----:B------:R-:W-:Y:S01]  /*64a0*/  STS.U16 [R131+0x400], R144 ;  /* 0x0004009083007388 */ /* 0x000fe20000000400 */
[----:B------:R-:W-:Y:S01]  /*64b0*/  LEA.HI.SX32 R141, R141, R18, 0x1b ;  /* 0x000000128d8d7211 */ /* 0x000fe200078fdaff */
[----:B0-----:R-:W-:Y:S02]  /*64c0*/  FMUL.FTZ R134, R130, R49 ;  /* 0x0000003182867220 */ /* 0x001fe40000410000 */
[----:B------:R0:W-:Y:S01]  /*64d0*/  STS.U16 [R133+0x440], R146 ;  /* 0x0004409285007388 */ /* 0x0001e20000000400 */
[----:B-1----:R-:W-:-:S03]  /*64e0*/  IADD3 R143, PT, PT, R18, 0x2e0, RZ ;  /* 0x000002e0128f7810 */ /* 0x002fc60007ffe0ff */
[----:B------:R1:W-:Y:S01]  /*64f0*/  STS.U16 [R132+0x480], R147 ;  /* 0x0004809384007388 */ /* 0x0003e20000000400 */
[----:B------:R2:W-:Y:S01]  /*6500*/  MUFU.EX2 R140, R134 ;  /* 0x00000086008c7308 */ /* 0x0005e20000000800 */
[----:B------:R-:W-:Y:S02]  /*6510*/  LEA R139, R139, UR28, 0x1 ;  /* 0x0000001c8b8b7c11 */ /* 0x000fe4000f8e08ff */
[----:B---3--:R3:W-:Y:S01]  /*6520*/  STS.U16 [R137+0x4c0], R148 ;  /* 0x0004c09489007388 */ /* 0x0087e20000000400 */
[----:B0-----:R-:W-:Y:S01]  /*6530*/  IADD3 R133, PT, PT, R18, 0x320, RZ ;  /* 0x0000032012857810 */ /* 0x001fe20007ffe0ff */
[----:B------:R-:W-:Y:S01]  /*6540*/  FMUL.FTZ R146, R130, R60 ;  /* 0x0000003c82927220 */ /* 0x000fe20000410000 */
[----:B------:R-:W-:Y:S02]  /*6550*/  IADD3 R131, PT, PT, R18, 0x300, RZ ;  /* 0x0000030012837810 */ /* 0x000fe40007ffe0ff */
[----:B-1----:R-:W-:Y:S02]  /*6560*/  LEA R132, R135, UR28, 0x1 ;  /* 0x0000001c87847c11 */ /* 0x002fe4000f8e08ff */
[----:B--2---:R-:W-:-:S02]  /*6570*/  LEA R134, R141, UR28, 0x1 ;  /* 0x0000001c8d867c11 */ /* 0x004fc4000f8e08ff */
[----:B---3--:R-:W-:Y:S01]  /*6580*/  IADD3 R137, PT, PT, R18, 0x360, RZ ;  /* 0x0000036012897810 */ /* 0x008fe20007ffe0ff */
[----:B------:R-:W-:Y:S01]  /*6590*/  FMUL.FTZ R141, R130, R56 ;  /* 0x00000038828d7220 */ /* 0x000fe20000410000 */
[-C--:B------:R-:W-:Y:S02]  /*65a0*/  LEA.HI.SX32 R143, R143, R18.reuse, 0x1b ;  /* 0x000000128f8f7211 */ /* 0x080fe400078fdaff */
[-C--:B------:R-:W-:Y:S01]  /*65b0*/  LEA.HI.SX32 R133, R133, R18.reuse, 0x1b ;  /* 0x0000001285857211 */ /* 0x080fe200078fdaff */
[----:B------:R0:W-:Y:S01]  /*65c0*/  STS.U16 [R132+0x500], R149 ;  /* 0x0005009584007388 */ /* 0x0001e20000000400 */
[----:B------:R-:W-:Y:S02]  /*65d0*/  IADD3 R135, PT, PT, R18, 0x340, RZ ;  /* 0x0000034012877810 */ /* 0x000fe40007ffe0ff */
[-C--:B------:R-:W-:Y:S01]  /*65e0*/  LEA.HI.SX32 R137, R137, R18.reuse, 0x1b ;  /* 0x0000001289897211 */ /* 0x080fe200078fdaff */
[----:B------:R-:W-:Y:S01]  /*65f0*/  STS.U16 [R139+0x540], R150 ;  /* 0x000540968b007388 */ /* 0x000fe20000000400 */
[-C--:B------:R-:W-:Y:S01]  /*6600*/  LEA.HI.SX32 R131, R131, R18.reuse, 0x1b ;  /* 0x0000001283837211 */ /* 0x080fe200078fdaff */
[----:B------:R-:W1:Y:S01]  /*6610*/  MUFU.EX2 R145, R141 ;  /* 0x0000008d00917308 */ /* 0x000e620000000800 */
[----:B------:R-:W-:Y:S01]  /*6620*/  LEA R143, R143, UR28, 0x1 ;  /* 0x0000001c8f8f7c11 */ /* 0x000fe2000f8e08ff */
[----:B------:R2:W-:Y:S01]  /*6630*/  STS.U16 [R134+0x580], R151 ;  /* 0x0005809786007388 */ /* 0x0005e20000000400 */
[----:B------:R-:W-:Y:S01]  /*6640*/  LEA.HI.SX32 R135, R135, R18, 0x1b ;  /* 0x0000001287877211 */ /* 0x000fe200078fdaff */
[----:B------:R-:W-:Y:S01]  /*6650*/  FMUL.FTZ R147, R130, R70 ;  /* 0x0000004682937220 */ /* 0x000fe20000410000 */
[----:B0-----:R-:W-:-:S02]  /*6660*/  LEA R132, R133, UR28, 0x1 ;  /* 0x0000001c85847c11 */ /* 0x001fc4000f8e08ff */
[----:B------:R-:W-:Y:S01]  /*6670*/  IADD3 R133, PT, PT, R18, 0x380, RZ ;  /* 0x0000038012857810 */ /* 0x000fe20007ffe0ff */
[----:B------:R-:W0:Y:S01]  /*6680*/  MUFU.EX2 R146, R146 ;  /* 0x0000009200927308 */ /* 0x000e220000000800 */
[----:B------:R-:W-:Y:S01]  /*6690*/  FMUL.FTZ R142, R130, R50 ;  /* 0x00000032828e7220 */ /* 0x000fe20000410000 */
[----:B------:R-:W-:Y:S02]  /*66a0*/  LEA R131, R131, UR28, 0x1 ;  /* 0x0000001c83837c11 */ /* 0x000fe4000f8e08ff */
[----:B--2---:R-:W-:Y:S02]  /*66b0*/  LEA R134, R137, UR28, 0x1 ;  /* 0x0000001c89867c11 */ /* 0x004fe4000f8e08ff */
[C---:B------:R-:W-:Y:S02]  /*66c0*/  IADD3 R137, PT, PT, R18.reuse, 0x3a0, RZ ;  /* 0x000003a012897810 */ /* 0x040fe40007ffe0ff */
[----:B------:R-:W-:Y:S01]  /*66d0*/  IADD3 R139, PT, PT, R18, 0x3c0, RZ ;  /* 0x000003c0128b7810 */ /* 0x000fe20007ffe0ff */
[----:B------:R-:W-:Y:S01]  /*66e0*/  MUFU.COS R8, R163 ;  /* 0x000000a300087308 */ /* 0x000fe20000000000 */
[----:B----4-:R2:W-:Y:S01]  /*66f0*/  STS.U16 [R143+0x5c0], R152 ;  /* 0x0005c0988f007388 */ /* 0x0105e20000000400 */
[----:B------:R-:W-:-:S02]  /*6700*/  LEA R135, R135, UR28, 0x1 ;  /* 0x0000001c87877c11 */ /* 0x000fc4000f8e08ff */
[-C--:B------:R-:W-:Y:S02]  /*6710*/  LEA.HI.SX32 R133, R133, R18.reuse, 0x1b ;  /* 0x0000001285857211 */ /* 0x080fe400078fdaff */
[-C--:B------:R-:W-:Y:S02]  /*6720*/  LEA.HI.SX32 R137, R137, R18.reuse, 0x1b ;  /* 0x0000001289897211 */ /* 0x080fe400078fdaff */
[----:B------:R-:W3:Y:S01]  /*6730*/  MUFU.EX2 R149, R147 ;  /* 0x0000009300957308 */ /* 0x000ee20000000800 */
[----:B------:R-:W-:Y:S01]  /*6740*/  LEA.HI.SX32 R139, R139, R18, 0x1b ;  /* 0x000000128b8b7211 */ /* 0x000fe200078fdaff */
[----:B--2---:R-:W-:Y:S01]  /*6750*/  FMUL.FTZ R143, R130, R66 ;  /* 0x00000042828f7220 */ /* 0x004fe20000410000 */
[----:B------:R2:W-:Y:S05]  /*6760*/  STS.U16 [R131+0x600], R126 ;  /* 0x0006007e83007388 */ /* 0x0005ea0000000400 */
[----:B------:R-:W-:Y:S01]  /*6770*/  MUFU.SIN R123, R15 ;  /* 0x0000000f007b7308 */ /* 0x000fe20000000400 */
[----:B------:R-:W-:Y:S01]  /*6780*/  STS.U16 [R132+0x640], R127 ;  /* 0x0006407f84007388 */ /* 0x000fe20000000400 */
[----:B------:R-:W-:-:S06]  /*6790*/  LEA R137, R137, UR28, 0x1 ;  /* 0x0000001c89897c11 */ /* 0x000fcc000f8e08ff */
[----:B------:R-:W-:Y:S01]  /*67a0*/  MUFU.COS R157, R15 ;  /* 0x0000000f009d7308 */ /* 0x000fe20000000000 */
[----:B--2---:R-:W-:Y:S01]  /*67b0*/  LEA R126, R133, UR28, 0x1 ;  /* 0x0000001c857e7c11 */ /* 0x004fe2000f8e08ff */
[----:B-----5:R2:W-:Y:S06]  /*67c0*/  STS.U16 [R135+0x680], R128 ;  /* 0x0006808087007388 */ /* 0x0205ec0000000400 */
[----:B------:R-:W-:Y:S01]  /*67d0*/  MUFU.SIN R121, R5 ;  /* 0x0000000500797308 */ /* 0x000fe20000000400 */
[----:B------:R-:W-:Y:S01]  /*67e0*/  STS.U16 [R134+0x6c0], R125 ;  /* 0x0006c07d86007388 */ /* 0x000fe20000000400 */
[----:B--2---:R-:W-:-:S06]  /*67f0*/  LEA R128, R139, UR28, 0x1 ;  /* 0x0000001c8b807c11 */ /* 0x004fcc000f8e08ff */
[----:B------:R-:W-:Y:S01]  /*6800*/  MUFU.COS R122, R5 ;  /* 0x00000005007a7308 */ /* 0x000fe20000000000 */
[----:B------:R-:W-:Y:S07]  /*6810*/  STS.U16 [R126+0x700], R129 ;  /* 0x000700817e007388 */ /* 0x000fee0000000400 */
[----:B------:R-:W-:Y:S08]  /*6820*/  MUFU.SIN R15, R153 ;  /* 0x00000099000f7308 */ /* 0x000ff00000000400 */
[----:B------:R-:W-:Y:S01]  /*6830*/  MUFU.COS R118, R153 ;  /* 0x0000009900767308 */ /* 0x000fe20000000000 */
[----:B------:R-:W-:Y:S07]  /*6840*/  STS.U16 [R137+0x740], R10 ;  /* 0x0007400a89007388 */ /* 0x000fee0000000400 */
[----:B------:R-:W-:Y:S08]  /*6850*/  MUFU.SIN R5, R162 ;  /* 0x000000a200057308 */ /* 0x000ff00000000400 */
[----:B------:R2:W-:Y:S01]  /*6860*/  MUFU.COS R153, R162 ;  /* 0x000000a200997308 */ /* 0x0005e20000000000 */
[----:B------:R4:W-:Y:S07]  /*6870*/  STS.U16 [R128+0x780], R11 ;  /* 0x0007800b80007388 */ /* 0x0009ee0000000400 */
[----:B------:R-:W5:Y:S01]  /*6880*/  MUFU.EX2 R142, R142 ;  /* 0x0000008e008e7308 */ /* 0x000f620000000800 */
[----:B--2---:R-:W-:Y:S01]  /*6890*/  FMUL.RZ R162, R159, 0.15915493667125701904 ;  /* 0x3e22f9839fa27820 */ /* 0x004fe2000040c000 */
[----:B------:R-:W-:-:S06]  /*68a0*/  FMUL.FTZ R159, R80, UR45 ;  /* 0x0000002d509f7c20 */ /* 0x000fcc0008410000 */
[----:B------:R-:W2:Y:S01]  /*68b0*/  MUFU.EX2 R148, R143 ;  /* 0x0000008f00947308 */ /* 0x000ea20000000800 */
[C---:B-1----:R-:W-:Y:S01]  /*68c0*/  FMUL.FTZ R12, R145.reuse, R12 ;  /* 0x0000000c910c7220 */ /* 0x042fe20000410000 */
[----:B----4-:R-:W-:Y:S01]  /*68d0*/  FMUL.FTZ R11, R145, R154 ;  /* 0x0000009a910b7220 */ /* 0x010fe20000410000 */
[----:B0-----:R-:W-:-:S05]  /*68e0*/  FMUL.FTZ R145, R146, R9 ;  /* 0x0000000992917220 */ /* 0x001fca0000410000 */
[----:B------:R0:W1:Y:S01]  /*68f0*/  MUFU.SIN R4, R163 ;  /* 0x000000a300047308 */ /* 0x0000620000000400 */
[----:B------:R-:W-:Y:S01]  /*6900*/  FMUL.FTZ R9, R130, R83 ;  /* 0x0000005382097220 */ /* 0x000fe20000410000 */
[----:B0-----:R-:W-:Y:S01]  /*6910*/  FMUL.RZ R163, R159, 0.15915493667125701904 ;  /* 0x3e22f9839fa37820 */ /* 0x001fe2000040c000 */
[----:B------:R-:W-:Y:S01]  /*6920*/  FMUL.FTZ R159, R83, UR45 ;  /* 0x0000002d539f7c20 */ /* 0x000fe20008410000 */
[----:B---3--:R-:W-:-:S03]  /*6930*/  FMUL.FTZ R151, R149, R8 ;  /* 0x0000000895977220 */ /* 0x008fc60000410000 */
[----:B------:R-:W-:Y:S01]  /*6940*/  FMUL.RZ R159, R159, 0.15915493667125701904 ;  /* 0x3e22f9839f9f7820 */ /* 0x000fe2000040c000 */
[----:B------:R-:W-:Y:S01]  /*6950*/  MUFU.EX2 R8, R9 ;  /* 0x0000000900087308 */ /* 0x000fe20000000800 */
[----:B------:R-:W-:Y:S01]  /*6960*/  FMUL.FTZ R127, R130, R75 ;  /* 0x0000004b827f7220 */ /* 0x000fe20000410000 */
[C---:B-----5:R-:W-:Y:S01]  /*6970*/  FMUL.FTZ R118, R142.reuse, R118 ;  /* 0x000000768e767220 */ /* 0x060fe20000410000 */
[----:B------:R-:W-:Y:S01]  /*6980*/  FMUL.FTZ R15, R142, R15 ;  /* 0x0000000f8e0f7220 */ /* 0x000fe20000410000 */
[----:B--2---:R-:W-:-:S04]  /*6990*/  FMUL.FTZ R142, R148, R5 ;  /* 0x00000005948e7220 */ /* 0x004fc80000410000 */
[----:B------:R-:W-:Y:S01]  /*69a0*/  MUFU.SIN R195, R159 ;  /* 0x0000009f00c37308 */ /* 0x000fe20000000400 */
[----:B------:R-:W-:-:S07]  /*69b0*/  FMUL.FTZ R5, R130, R46 ;  /* 0x0000002e82057220 */ /* 0x000fce0000410000 */
[----:B------:R-:W0:Y:S01]  /*69c0*/  MUFU.COS R193, R159 ;  /* 0x0000009f00c17308 */ /* 0x000e220000000000 */
[----:B------:R-:W-:Y:S01]  /*69d0*/  FMUL.FTZ R132, R130, R81 ;  /* 0x0000005182847220 */ /* 0x000fe20000410000 */
[C---:B------:R-:W-:Y:S01]  /*69e0*/  IADD3 R141, PT, PT, R18.reuse, 0x3e0, RZ ;  /* 0x000003e0128d7810 */ /* 0x040fe20007ffe0ff */
[----:B-1----:R-:W-:Y:S01]  /*69f0*/  FMUL.FTZ R149, R149, R4 ;  /* 0x0000000495957220 */ /* 0x002fe20000410000 */
[----:B------:R-:W-:-:S04]  /*6a00*/  SHF.L.U32 R4, R18, 0x5, RZ ;  /* 0x0000000512047819 */ /* 0x000fc800000006ff */
[----:B------:R-:W-:Y:S01]  /*6a10*/  MUFU.SIN R168, R160 ;  /* 0x000000a000a87308 */ /* 0x000fe20000000400 */
[----:B------:R-:W-:Y:S01]  /*6a20*/  LEA.HI.SX32 R141, R141, R18, 0x1b ;  /* 0x000000128d8d7211 */ /* 0x000fe200078fdaff */
[C---:B------:R-:W-:Y:S01]  /*6a30*/  FMUL.FTZ R138, R130.reuse, R48 ;  /* 0x00000030828a7220 */ /* 0x040fe20000410000 */
[----:B------:R-:W-:-:S05]  /*6a40*/  FMUL.FTZ R144, R130, R51 ;  /* 0x0000003382907220 */ /* 0x000fca0000410000 */
[----:B------:R-:W-:Y:S01]  /*6a50*/  MUFU.COS R170, R160 ;  /* 0x000000a000aa7308 */ /* 0x000fe20000000000 */
[----:B------:R-:W-:Y:S01]  /*6a60*/  FMUL.FTZ R131, R130, R79 ;  /* 0x0000004f82837220 */ /* 0x000fe20000410000 */
[----:B------:R-:W-:-:S06]  /*6a70*/  LEA.HI.SX32 R4, R4, R4, 0x1b ;  /* 0x0000000404047211 */ /* 0x000fcc00078fdaff */
[----:B------:R-:W1:Y:S01]  /*6a80*/  MUFU.EX2 R127, R127 ;  /* 0x0000007f007f7308 */ /* 0x000e620000000800 */
[----:B------:R-:W-:Y:S01]  /*6a90*/  LEA R141, R141, UR28, 0x1 ;  /* 0x0000001c8d8d7c11 */ /* 0x000fe2000f8e08ff */
[----:B0-----:R-:W-:-:S06]  /*6aa0*/  FMUL.FTZ R193, R8, R193 ;  /* 0x000000c108c17220 */ /* 0x001fcc0000410000 */
[----:B------:R-:W-:Y:S01]  /*6ab0*/  MUFU.SIN R180, R162 ;  /* 0x000000a200b47308 */ /* 0x000fe20000000400 */
[----:B------:R-:W-:-:S07]  /*6ac0*/  FMUL.FTZ R195, R8, R195 ;  /* 0x000000c308c37220 */ /* 0x000fce0000410000 */
[----:B------:R-:W-:Y:S01]  /*6ad0*/  MUFU.COS R178, R162 ;  /* 0x000000a200b27308 */ /* 0x000fe20000000000 */
[----:B------:R-:W-:-:S07]  /*6ae0*/  LEA R8, R4, UR28, 0x1 ;  /* 0x0000001c04087c11 */ /* 0x000fce000f8e08ff */
[----:B------:R-:W0:Y:S08]  /*6af0*/  MUFU.EX2 R129, R132 ;  /* 0x0000008400817308 */ /* 0x000e300000000800 */
[----:B------:R-:W2:Y:S01]  /*6b00*/  MUFU.EX2 R5, R5 ;  /* 0x0000000500057308 */ /* 0x000ea20000000800 */
[----:B------:R3:W-:Y:S01]  /*6b10*/  STS.U16 [R141+0x7c0], R14 ;  /* 0x0007c00e8d007388 */ /* 0x0007e20000000400 */
[C---:B------:R-:W-:Y:S01]  /*6b20*/  FMUL.FTZ R120, R140.reuse, R120 ;  /* 0x000000788c787220 */ /* 0x040fe20000410000 */
[----:B------:R-:W-:Y:S01]  /*6b30*/  FMUL.FTZ R119, R140, R119 ;  /* 0x000000778c777220 */ /* 0x000fe20000410000 */
[----:B------:R-:W-:-:S04]  /*6b40*/  NOP ;  /* 0x0000000000007918 */ /* 0x000fc80000000000 */
[----:B------:R-:W4:Y:S01]  /*6b50*/  MUFU.EX2 R138, R138 ;  /* 0x0000008a008a7308 */ /* 0x000f220000000800 */
[----:B------:R-:W5:Y:S01]  /*6b60*/  LDS.U16 R140, [R8+0x26] ;  /* 0x00002600088c7984 */ /* 0x000f620000000400 */
[----:B-1----:R-:W-:-:S06]  /*6b70*/  FMUL.FTZ R170, R127, R170 ;  /* 0x000000aa7faa7220 */ /* 0x002fcc0000410000 */
[----:B------:R-:W-:Y:S01]  /*6b80*/  MUFU.SIN R174, R161 ;  /* 0x000000a100ae7308 */ /* 0x000fe20000000400 */
[----:B------:R-:W1:Y:S01]  /*6b90*/  LDS.U16 R169, [R8+0x2a] ;  /* 0x00002a0008a97984 */ /* 0x000e620000000400 */
[----:B------:R-:W-:-:S03]  /*6ba0*/  FMUL.FTZ R168, R127, R168 ;  /* 0x000000a87fa87220 */ /* 0x000fc60000410000 */
[----:B------:R-:W1:Y:S03]  /*6bb0*/  LDS.U16 R167, [R8+0x22] ;  /* 0x0000220008a77984 */ /* 0x000e660000000400 */
[----:B------:R-:W-:Y:S01]  /*6bc0*/  MUFU.COS R175, R161 ;  /* 0x000000a100af7308 */ /* 0x000fe20000000000 */
[----:B------:R-:W1:Y:S07]  /*6bd0*/  LDS.U16 R206, [R8+0x2e] ;  /* 0x00002e0008ce7984 */ /* 0x000e6e0000000400 */
[----:B------:R-:W3:Y:S01]  /*6be0*/  MUFU.EX2 R144, R144 ;  /* 0x0000009000907308 */ /* 0x000ee20000000800 */
[----:B------:R-:W1:Y:S07]  /*6bf0*/  LDS.U16 R208, [R8+0x32] ;  /* 0x0000320008d07984 */ /* 0x000e6e0000000400 */
[----:B------:R-:W5:Y:S01]  /*6c00*/  MUFU.EX2 R131, R131 ;  /* 0x0000008300837308 */ /* 0x000f620000000800 */
[----:B------:R-:W1:Y:S01]  /*6c10*/  LDS.U16 R211, [R8+0x36] ;  /* 0x0000360008d37984 */ /* 0x000e620000000400 */
[----:B0-----:R-:W-:-:S03]  /*6c20*/  FMUL.FTZ R178, R129, R178 ;  /* 0x000000b281b27220 */ /* 0x001fc60000410000 */
[----:B------:R-:W0:Y:S01]  /*6c30*/  LDS.U16 R209, [R8+0x3a] ;  /* 0x00003a0008d17984 */ /* 0x000e220000000400 */
[----:B------:R-:W-:-:S03]  /*6c40*/  FMUL.FTZ R180, R129, R180 ;  /* 0x000000b481b47220 */ /* 0x000fc60000410000 */
[----:B------:R-:W0:Y:S01]  /*6c50*/  LDS.U16 R202, [R8+0x3e] ;  /* 0x00003e0008ca7984 */ /* 0x000e220000000400 */
[----:B--2---:R-:W-:-:S03]  /*6c60*/  FMUL.FTZ R4, R5, R124 ;  /* 0x0000007c05047220 */ /* 0x004fc60000410000 */
[----:B------:R-:W2:Y:S01]  /*6c70*/  LDS.U16 R127, [R8+0x24] ;  /* 0x00002400087f7984 */ /* 0x000ea20000000400 */
[----:B------:R-:W-:-:S03]  /*6c80*/  FMUL.FTZ R10, R130, R80 ;  /* 0x00000050820a7220 */ /* 0x000fc60000410000 */
[----:B------:R-:W2:Y:S01]  /*6c90*/  LDS.U16 R126, [R8+0x28] ;  /* 0x00002800087e7984 */ /* 0x000ea20000000400 */
[----:B------:R-:W-:-:S03]  /*6ca0*/  FMUL.FTZ R130, R130, R85 ;  /* 0x0000005582827220 */ /* 0x000fc60000410000 */
[----:B------:R-:W2:Y:S04]  /*6cb0*/  LDS.U16 R129, [R8+0x20] ;  /* 0x0000200008817984 */ /* 0x000ea80000000400 */
[----:B------:R-:W2:Y:S04]  /*6cc0*/  LDS.U16 R124, [R8+0x2c] ;  /* 0x00002c00087c7984 */ /* 0x000ea80000000400 */
[----:B------:R-:W2:Y:S04]  /*6cd0*/  LDS.U16 R139, [R8+0x30] ;  /* 0x00003000088b7984 */ /* 0x000ea80000000400 */
[----:B------:R-:W2:Y:S04]  /*6ce0*/  LDS.U16 R213, [R8+0x34] ;  /* 0x0000340008d57984 */ /* 0x000ea80000000400 */
[----:B------:R-:W2:Y:S04]  /*6cf0*/  LDS.U16 R207, [R8+0x38] ;  /* 0x0000380008cf7984 */ /* 0x000ea80000000400 */
[----:B------:R-:W2:Y:S01]  /*6d00*/  LDS.U16 R201, [R8+0x3c] ;  /* 0x00003c0008c97984 */ /* 0x000ea20000000400 */
[C---:B----4-:R-:W-:Y:S01]  /*6d10*/  FMUL.FTZ R122, R138.reuse, R122 ;  /* 0x0000007a8a7a7220 */ /* 0x050fe20000410000 */
[----:B------:R-:W-:Y:S01]  /*6d20*/  FMUL.FTZ R121, R138, R121 ;  /* 0x000000798a797220 */ /* 0x000fe20000410000 */
[----:B------:R-:W-:Y:S01]  /*6d30*/  MUFU.SIN R183, R163 ;  /* 0x000000a300b77308 */ /* 0x000fe20000000400 */
[C---:B------:R-:W-:Y:S01]  /*6d40*/  FMUL.FTZ R125, R136.reuse, R157 ;  /* 0x0000009d887d7220 */ /* 0x040fe20000410000 */
[----:B------:R-:W-:Y:S01]  /*6d50*/  FMUL.FTZ R123, R136, R123 ;  /* 0x0000007b887b7220 */ /* 0x000fe20000410000 */
[----:B---3--:R-:W-:Y:S01]  /*6d60*/  FMUL.FTZ R14, R144, R156 ;  /* 0x0000009c900e7220 */ /* 0x008fe20000410000 */
[C---:B-----5:R-:W-:Y:S01]  /*6d70*/  FMUL.FTZ R175, R131.reuse, R175 ;  /* 0x000000af83af7220 */ /* 0x060fe20000410000 */
[----:B------:R-:W-:Y:S01]  /*6d80*/  FMUL.FTZ R174, R131, R174 ;  /* 0x000000ae83ae7220 */ /* 0x000fe20000410000 */
[----:B------:R-:W-:Y:S01]  /*6d90*/  USHF.L.U32 UR33, UR11, 0x8, URZ ;  /* 0x000000080b217899 */ /* 0x000fe200080006ff */
[----:B------:R-:W3:Y:S01]  /*6da0*/  LDS.U16 R159, [R8] ;  /* 0x00000000089f7984 */ /* 0x000ee20000000400 */
[----:B------:R4:W-:Y:S03]  /*6db0*/  MUFU.COS R181, R163 ;  /* 0x000000a300b57308 */ /* 0x0009e60000000000 */
[----:B------:R-:W5:Y:S04]  /*6dc0*/  LDS.U16 R137, [R8+0x2] ;  /* 0x0000020008897984 */ /* 0x000f680000000400 */
[----:B------:R-:W5:Y:S01]  /*6dd0*/  LDS.U16 R136, [R8+0x4] ;  /* 0x0000040008887984 */ /* 0x000f620000000400 */
[----:B------:R1:W-:Y:S03]  /*6de0*/  MUFU.EX2 R138, R130 ;  /* 0x00000082008a7308 */ /* 0x0003e60000000800 */
[----:B------:R-:W5:Y:S04]  /*6df0*/  LDS.U16 R152, [R8+0x6] ;  /* 0x0000060008987984 */ /* 0x000f680000000400 */
[----:B------:R-:W5:Y:S01]  /*6e00*/  LDS.U16 R135, [R8+0x8] ;  /* 0x0000080008877984 */ /* 0x000f620000000400 */
[----:B------:R-:W0:Y:S03]  /*6e10*/  MUFU.EX2 R10, R10 ;  /* 0x0000000a000a7308 */ /* 0x000e260000000800 */
[----:B----4-:R-:W4:Y:S04]  /*6e20*/  LDS.U16 R163, [R8+0xa] ;  /* 0x00000a0008a37984 */ /* 0x010f280000000400 */
        /* <DEDUP_REMOVED lines=9> */
[----:B-1----:R1:W4:Y:S01]  /*6ec0*/  LDS.U16 R130, [R8+0x1e] ;  /* 0x00001e0008827984 */ /* 0x0023220000000400 */
[----:B------:R-:W-:Y:S01]  /*6ed0*/  UIADD3 UR32, UPT, UPT, UR33, -0x100, URZ ;  /* 0xffffff0021207890 */ /* 0x000fe2000fffe0ff */
[----:B------:R-:W-:-:S03]  /*6ee0*/  FMUL.FTZ R6, R85, UR45 ;  /* 0x0000002d55067c20 */ /* 0x000fc60008410000 */
[----:B------:R-:W-:Y:S01]  /*6ef0*/  ULOP3.LUT UR32, UR32, 0x100, URZ, 0xc0, !UPT ;  /* 0x0000010020207892 */ /* 0x000fe2000f8ec0ff */
[----:B------:R-:W-:-:S03]  /*6f00*/  FMUL.RZ R6, R6, 0.15915493667125701904 ;  /* 0x3e22f98306067820 */ /* 0x000fc6000040c000 */
[----:B------:R-:W-:Y:S01]  /*6f10*/  UIADD3 UR32, UPT, UPT, UR32, UR8, URZ ;  /* 0x0000000820207290 */ /* 0x000fe2000fffe0ff */
[----:B------:R-:W-:Y:S01]  /*6f20*/  MUFU.SIN R203, R6 ;  /* 0x0000000600cb7308 */ /* 0x000fe20000000400 */
[C---:B0-----:R-:W-:Y:S01]  /*6f30*/  FMUL.FTZ R181, R10.reuse, R181 ;  /* 0x000000b50ab57220 */ /* 0x041fe20000410000 */
[----:B------:R-:W-:Y:S01]  /*6f40*/  FMUL.FTZ R183, R10, R183 ;  /* 0x000000b70ab77220 */ /* 0x000fe20000410000 */
[----:B------:R-:W-:-:S05]  /*6f50*/  R2UR UR46, R2 ;  /* 0x00000000022e72ca */ /* 0x000fca00000e0000 */
[----:B------:R0:W3:Y:S01]  /*6f60*/  MUFU.COS R199, R6 ;  /* 0x0000000600c77308 */ /* 0x0000e20000000000 */
[C---:B------:R-:W-:Y:S02]  /*6f70*/  ISETP.NE.AND P2, PT, R117.reuse, RZ, PT ;  /* 0x000000ff7500720c */ /* 0x040fe40003f45270 */
[----:B------:R-:W-:Y:S02]  /*6f80*/  IADD3 R10, PT, PT, R117, 0x200, RZ ;  /* 0x00000200750a7810 */ /* 0x000fe40007ffe0ff */
[----:B------:R-:W-:Y:S02]  /*6f90*/  MOV R9, UR32 ;  /* 0x0000002000097c02 */ /* 0x000fe40008000f00 */
[----:B------:R-:W-:Y:S02]  /*6fa0*/  R2UR UR47, R3 ;  /* 0x00000000032f72ca */ /* 0x000fe400000e0000 */
[----:B------:R-:W-:Y:S01]  /*6fb0*/  SEL R9, R9, R10, !P2 ;  /* 0x0000000a09097207 */ /* 0x000fe20005000000 */
[----:B------:R-:W-:Y:S01]  /*6fc0*/  HADD2.F32 R140, -RZ, R140.H0_H0 ;  /* 0x2000008cff8c7230 */ /* 0x000fe20000004100 */
[----:B------:R-:W-:Y:S01]  /*6fd0*/  ISETP.NE.AND P3, PT, R117, 0x1f, PT ;  /* 0x0000001f7500780c */ /* 0x000fe20003f65270 */
[----:B------:R-:W-:Y:S01]  /*6fe0*/  FMUL.FTZ R5, R5, R7 ;  /* 0x0000000705057220 */ /* 0x000fe20000410000 */
[----:B------:R-:W-:Y:S01]  /*6ff0*/  LEA R9, R9, UR28, 0x3 ;  /* 0x0000001c09097c11 */ /* 0x000fe2000f8e18ff */
        /* <DEDUP_REMOVED lines=8> */
[----:B--2---:R-:W-:Y:S02]  /*7080*/  HADD2.F32 R127, -RZ, R127.H0_H0 ;  /* 0x2000007fff7f7230 */ /* 0x004fe40000004100 */
[----:B0-----:R-:W-:Y:S01]  /*7090*/  FMUL.FTZ R6, R140, UR46 ;  /* 0x0000002e8c067c20 */ /* 0x001fe20008410000 */
[----:B------:R-:W-:Y:S02]  /*70a0*/  HADD2.F32 R126, -RZ, R126.H0_H0 ;  /* 0x2000007eff7e7230 */ /* 0x000fe40000004100 */
[----:B------:R-:W-:Y:S01]  /*70b0*/  FMUL.FTZ R147, R146, R155 ;  /* 0x0000009b92937220 */ /* 0x000fe20000410000 */
[----:B------:R-:W-:Y:S01]  /*70c0*/  FMUL.FTZ R144, R148, R153 ;  /* 0x0000009994907220 */ /* 0x000fe20000410000 */
[C---:B---3--:R-:W-:Y:S01]  /*70d0*/  FMUL.FTZ R199, R138.reuse, R199 ;  /* 0x000000c78ac77220 */ /* 0x048fe20000410000 */
[----:B------:R-:W-:Y:S01]  /*70e0*/  FMUL.FTZ R203, R138, R203 ;  /* 0x000000cb8acb7220 */ /* 0x000fe20000410000 */
[----:B------:R0:W-:Y:S01]  /*70f0*/  STS.64 [R9+0x1d10], R4 ;  /* 0x001d100409007388 */ /* 0x0001e20000000a00 */
        /* <DEDUP_REMOVED lines=9> */
[----:B------:R-:W-:Y:S01]  /*7190*/  FMUL.FTZ R146, R209, UR46 ;  /* 0x0000002ed1927c20 */ /* 0x000fe20008410000 */
[----:B------:R-:W-:Y:S02]  /*71a0*/  HADD2.F32 R201, -RZ, R201.H0_H0 ;  /* 0x200000c9ffc97230 */ /* 0x000fe40000004100 */
[----:B0-----:R-:W-:Y:S01]  /*71b0*/  FMUL.FTZ R9, R206, UR46 ;  /* 0x0000002ece097c20 */ /* 0x001fe20008410000 */
        /* <DEDUP_REMOVED lines=10> */
[----:B------:R-:W-:-:S02]  /*7260*/  HADD2.F32 R159, -RZ, R159.H0_H0 ;  /* 0x2000009fff9f7230 */ /* 0x000fc40000004100 */
[----:B------:R-:W-:Y:S01]  /*7270*/  FMUL.FTZ R176, R109, -R2 ;  /* 0x800000026db07220 */ /* 0x000fe20000410000 */
[----:B-----5:R-:W-:Y:S02]  /*7280*/  HADD2.F32 R137, -RZ, R137.H0_H0 ;  /* 0x20000089ff897230 */ /* 0x020fe40000004100 */
[----:B------:R-:W-:Y:S01]  /*7290*/  FMUL.FTZ R184, R110, -R3 ;  /* 0x800000036eb87220 */ /* 0x000fe20000410000 */
[----:B------:R-:W-:Y:S02]  /*72a0*/  HADD2.F32 R136, -RZ, R136.H0_H0 ;  /* 0x20000088ff887230 */ /* 0x000fe40000004100 */
[----:B------:R-:W-:Y:S01]  /*72b0*/  FMUL.FTZ R185, R111, -R6 ;  /* 0x800000066fb97220 */ /* 0x000fe20000410000 */
[----:B------:R-:W-:Y:S02]  /*72c0*/  HADD2.F32 R152, -RZ, R152.H0_H0 ;  /* 0x20000098ff987230 */ /* 0x000fe40000004100 */
[----:B------:R-:W-:Y:S01]  /*72d0*/  FMUL.FTZ R188, R112, -R9 ;  /* 0x8000000970bc7220 */ /* 0x000fe20000410000 */
[----:B------:R-:W-:-:S02]  /*72e0*/  HADD2.F32 R135, -RZ, R135.H0_H0 ;  /* 0x20000087ff877230 */ /* 0x000fc40000004100 */
[----:B------:R-:W-:Y:S01]  /*72f0*/  FMUL.FTZ R190, R113, -R8 ;  /* 0x8000000871be7220 */ /* 0x000fe20000410000 */
[----:B----4-:R-:W-:Y:S02]  /*7300*/  HADD2.F32 R163, -RZ, R163.H0_H0 ;  /* 0x200000a3ffa37230 */ /* 0x010fe40000004100 */
        /* <DEDUP_REMOVED lines=24> */
.L_x_12813:
[----:B------:R-:W-:-:S06]  /*7490*/  LEA R8, R117, UR28, 0x3 ;  /* 0x0000001c75087c11 */ /* 0x000fcc000f8e18ff */
[----:B------:R-:W0:Y:S02]  /*74a0*/  LDS.64 R8, [R8+0x2d18] ;  /* 0x002d180008087984 */ /* 0x000e240000000a00 */
.L_x_12814:
[----:B------:R-:W-:Y:S05]  /*74b0*/  BSYNC.RECONVERGENT B0 ;  /* 0x0000000000007941 */ /* 0x000fea0003800200 */
.L_x_12812:
[CC--:B------:R-:W-:Y:S01]  /*74c0*/  FMUL.FTZ R2, R4.reuse, R123.reuse ;  /* 0x0000007b04027220 */ /* 0x0c0fe20000410000 */
[----:B------:R-:W-:Y:S01]  /*74d0*/  FMUL.FTZ R150, R61, R46 ;  /* 0x0000002e3d967220 */ /* 0x000fe20000410000 */
[-C--:B------:R-:W-:Y:S01]  /*74e0*/  FMUL.FTZ R138, RZ, R123.reuse ;  /* 0x0000007bff8a7220 */ /* 0x080fe20000410000 */
[C---:B------:R-:W-:Y:S01]  /*74f0*/  FMUL.FTZ R3, R5.reuse, R123 ;  /* 0x0000007b05037220 */ /* 0x040fe20000410000 */
[----:B------:R-:W-:Y:S01]  /*7500*/  FFMA.FTZ R6, R5, R125, R2 ;  /* 0x0000007d05067223 */ /* 0x000fe20000010002 */
[-C--:B01----:R-:W-:Y:S01]  /*7510*/  FMUL.FTZ R2, R199, R9.reuse ;  /* 0x00000009c7027220 */ /* 0x083fe20000410000 */
[----:B------:R-:W-:Y:S01]  /*7520*/  FFMA.FTZ R7, R125, R150, -R138 ;  /* 0x000000967d077223 */ /* 0x000fe2000001088a */
[C---:B------:R-:W-:Y:S01]  /*7530*/  FMUL.FTZ R146, R203.reuse, R9 ;  /* 0x00000009cb927220 */ /* 0x040fe20000410000 */
[-C--:B------:R-:W-:Y:S01]  /*7540*/  FFMA.FTZ R3, R4, R125.reuse, -R3 ;  /* 0x0000007d04037223 */ /* 0x080fe20000010803 */
[----:B------:R-:W-:Y:S01]  /*7550*/  FFMA.FTZ R138, -R203, R8, -R2 ;  /* 0x00000008cb8a7223 */ /* 0x000fe20000010902 */
[----:B------:R-:W-:Y:S01]  /*7560*/  FMUL.FTZ R2, R123, R150 ;  /* 0x000000967b027220 */ /* 0x000fe20000410000 */
[----:B------:R-:W-:Y:S01]  /*7570*/  FMUL.FTZ R117, R121, R6 ;  /* 0x0000000679757220 */ /* 0x000fe20000410000 */
[----:B------:R-:W-:Y:S01]  /*7580*/  FFMA.FTZ R146, R199, R8, -R146 ;  /* 0x00000008c7927223 */ /* 0x000fe20000010892 */
[----:B------:R-:W-:Y:S01]  /*7590*/  FMUL.FTZ R148, R195, R138 ;  /* 0x0000008ac3947220 */ /* 0x000fe20000410000 */
[----:B------:R-:W-:Y:S01]  /*75a0*/  FFMA.FTZ R2, RZ, R125, R2 ;  /* 0x0000007dff027223 */ /* 0x000fe20000010002 */
[-C--:B------:R-:W-:Y:S01]  /*75b0*/  FFMA.FTZ R117, R122, R3.reuse, -R117 ;  /* 0x000000037a757223 */ /* 0x080fe20000010875 */
[----:B------:R-:W-:Y:S01]  /*75c0*/  FMUL.FTZ R3, R121, R3 ;  /* 0x0000000379037220 */ /* 0x000fe20000410000 */
[-C--:B------:R-:W-:Y:S01]  /*75d0*/  FFMA.FTZ R148, R193, R146.reuse, R148 ;  /* 0x00000092c1947223 */ /* 0x080fe20000010094 */
[----:B------:R-:W-:Y:S01]  /*75e0*/  FADD.FTZ R2, RZ, R2 ;  /* 0x00000002ff027221 */ /* 0x000fe20000010000 */
[----:B------:R-:W-:Y:S01]  /*75f0*/  FMUL.FTZ R154, R195, R146 ;  /* 0x00000092c39a7220 */ /* 0x000fe20000410000 */
[----:B------:R-:W-:Y:S01]  /*7600*/  FFMA.FTZ R7, R62, R47, R7 ;  /* 0x0000002f3e077223 */ /* 0x000fe20000010007 */
[----:B------:R-:W-:Y:S01]  /*7610*/  FMUL.FTZ R146, R202, UR47 ;  /* 0x0000002fca927c20 */ /* 0x000fe20008410000 */
[C---:B------:R-:W-:Y:S01]  /*7620*/  FFMA.FTZ R3, R122.reuse, R6, R3 ;  /* 0x000000067a037223 */ /* 0x040fe20000010003 */
[C---:B------:R-:W-:Y:S01]  /*7630*/  FMUL.FTZ R6, R121.reuse, R2 ;  /* 0x0000000279067220 */ /* 0x040fe20000410000 */
[-C--:B------:R-:W-:Y:S01]  /*7640*/  FMUL.FTZ R141, R121, R7.reuse ;  /* 0x00000007798d7220 */ /* 0x080fe20000410000 */
[----:B------:R-:W-:Y:S01]  /*7650*/  FFMA.FTZ R205, R201, UR46, -R146 ;  /* 0x0000002ec9cd7c23 */ /* 0x000fe20008010892 */
[----:B------:R-:W-:Y:S01]  /*7660*/  FFMA.FTZ R154, R193, R138, -R154 ;  /* 0x0000008ac19a7223 */ /* 0x000fe2000001089a */
[C---:B------:R-:W-:Y:S01]  /*7670*/  FFMA.FTZ R6, R122.reuse, R7, -R6 ;  /* 0x000000077a067223 */ /* 0x040fe20000010806 */
[----:B------:R-:W-:Y:S01]  /*7680*/  FMUL.FTZ R7, R119, R3 ;  /* 0x0000000377077220 */ /* 0x000fe20000410000 */
[----:B------:R-:W-:Y:S01]  /*7690*/  FFMA.FTZ R141, R122, R2, R141 ;  /* 0x000000027a8d7223 */ /* 0x000fe2000001008d */
[----:B------:R-:W-:Y:S01]  /*76a0*/  FMUL.FTZ R146, R203, R204 ;  /* 0x000000cccb927220 */ /* 0x000fe20000410000 */
[----:B------:R-:W-:Y:S01]  /*76b0*/  FMUL.FTZ R138, R116, R205 ;  /* 0x000000cd748a7220 */ /* 0x000fe20000410000 */
[-C--:B------:R-:W-:Y:S01]  /*76c0*/  FMUL.FTZ R2, R119, R117.reuse ;  /* 0x0000007577027220 */ /* 0x080fe20000410000 */
[C---:B------:R-:W-:Y:S01]  /*76d0*/  FFMA.FTZ R7, R120.reuse, R117, -R7 ;  /* 0x0000007578077223 */ /* 0x040fe20000010807 */
[----:B------:R-:W-:Y:S01]  /*76e0*/  FMUL.FTZ R200, R209, UR47 ;  /* 0x0000002fd1c87c20 */ /* 0x000fe20008410000 */
[----:B------:R-:W-:Y:S01]  /*76f0*/  FFMA.FTZ R146, R199, R138, R146 ;  /* 0x0000008ac7927223 */ /* 0x000fe20000010092 */
[----:B------:R-:W-:Y:S01]  /*7700*/  FMUL.FTZ R117, R183, R148 ;  /* 0x00000094b7757220 */ /* 0x000fe20000410000 */
[----:B------:R-:W-:Y:S01]  /*7710*/  FFMA.FTZ R2, R120, R3, R2 ;  /* 0x0000000378027223 */ /* 0x000fe20000010002 */
[----:B------:R-:W-:Y:S01]  /*7720*/  FMUL.FTZ R138, R203, R138 ;  /* 0x0000008acb8a7220 */ /* 0x000fe20000410000 */
[----:B------:R-:W-:Y:S01]  /*7730*/  FFMA.FTZ R200, R207, UR46, -R200 ;  /* 0x0000002ecfc87c23 */ /* 0x000fe200080108c8 */
[----:B------:R-:W-:Y:S01]  /*7740*/  FFMA.FTZ R155, R181, R154, -R117 ;  /* 0x0000009ab59b7223 */ /* 0x000fe20000010875 */
[----:B------:R-:W-:Y:S01]  /*7750*/  FMUL.FTZ R117, R15, R2 ;  /* 0x000000020f757220 */ /* 0x000fe20000410000 */
[----:B------:R-:W-:Y:S01]  /*7760*/  FFMA.FTZ R3, R199, R204, -R138 ;  /* 0x000000ccc7037223 */ /* 0x000fe2000001088a */
[----:B------:R-:W-:Y:S01]  /*7770*/  FMUL.FTZ R160, R183, R154 ;  /* 0x0000009ab7a07220 */ /* 0x000fe20000410000 */
[----:B------:R-:W-:Y:S01]  /*7780*/  FADD.FTZ R141, RZ, R141 ;  /* 0x0000008dff8d7221 */ /* 0x000fe20000010000 */
[----:B------:R-:W-:Y:S01]  /*7790*/  FFMA.FTZ R6, R63, R48, R6 ;  /* 0x000000303f067223 */ /* 0x000fe20000010006 */
[----:B------:R-:W-:Y:S01]  /*77a0*/  FFMA.FTZ R146, R115, R200, R146 ;  /* 0x000000c873927223 */ /* 0x000fe20000010092 */
[----:B------:R-:W-:Y:S01]  /*77b0*/  FADD.FTZ R138, R198, R3 ;  /* 0x00000003c68a7221 */ /* 0x000fe20000010000 */
[CC--:B------:R-:W-:Y:S01]  /*77c0*/  FFMA.FTZ R117, R118.reuse, R7.reuse, -R117 ;  /* 0x0000000776757223 */ /* 0x0c0fe20000010875 */
[----:B------:R-:W-:Y:S01]  /*77d0*/  FMUL.FTZ R143, R15, R7 ;  /* 0x000000070f8f7220 */ /* 0x000fe20000410000 */
[----:B------:R-:W-:Y:S01]  /*77e0*/  FFMA.FTZ R153, R181, R148, R160 ;  /* 0x00000094b5997223 */ /* 0x000fe200000100a0 */
[CC--:B------:R-:W-:Y:S01]  /*77f0*/  FMUL.FTZ R3, R119.reuse, R141.reuse ;  /* 0x0000008d77037220 */ /* 0x0c0fe20000410000 */
[----:B------:R-:W-:Y:S01]  /*7800*/  FMUL.FTZ R7, R119, R6 ;  /* 0x0000000677077220 */ /* 0x000fe20000410000 */
[----:B------:R-:W-:Y:S01]  /*7810*/  FMUL.FTZ R148, R195, R146 ;  /* 0x00000092c3947220 */ /* 0x000fe20000410000 */
[----:B------:R-:W-:Y:S01]  /*7820*/  FFMA.FTZ R143, R118, R2, R143 ;  /* 0x00000002768f7223 */ /* 0x000fe2000001008f */
[C---:B------:R-:W-:Y:S01]  /*7830*/  FFMA.FTZ R3, R120.reuse, R6, -R3 ;  /* 0x0000000678037223 */ /* 0x040fe20000010803 */
[----:B------:R-:W-:Y:S01]  /*7840*/  FFMA.FTZ R7, R120, R141, R7 ;  /* 0x0000008d78077223 */ /* 0x000fe20000010007 */
[-C--:B------:R-:W-:Y:S01]  /*7850*/  FFMA.FTZ R161, R193, R138.reuse, -R148 ;  /* 0x0000008ac1a17223 */ /* 0x080fe20000010894 */
[----:B------:R-:W-:Y:S01]  /*7860*/  FMUL.FTZ R138, R195, R138 ;  /* 0x0000008ac38a7220 */ /* 0x000fe20000410000 */
[----:B------:R-:W-:Y:S01]  /*7870*/  FMUL.FTZ R141, R13, R143 ;  /* 0x0000008f0d8d7220 */ /* 0x000fe20000410000 */
[----:B------:R-:W-:Y:S01]  /*7880*/  FMUL.FTZ R173, R180, R155 ;  /* 0x0000009bb4ad7220 */ /* 0x000fe20000410000 */
[----:B------:R-:W0:Y:S01]  /*7890*/  @P0 LDC R177, c[0x0][0x38c] ;  /* 0x0000e300ffb10b82 */ /* 0x000e220000000800 */
[----:B------:R-:W-:Y:S01]  /*78a0*/  FFMA.FTZ R3, R64, R49, R3 ;  /* 0x0000003140037223 */ /* 0x000fe20000010003 */
[----:B------:R-:W-:Y:S01]  /*78b0*/  FADD.FTZ R7, RZ, R7 ;  /* 0x00000007ff077221 */ /* 0x000fe20000010000 */
[----:B------:R-:W-:Y:S01]  /*78c0*/  FFMA.FTZ R157, R193, R146, R138 ;  /* 0x00000092c19d7223 */ /* 0x000fe2000001008a */
[----:B------:R-:W-:Y:S01]  /*78d0*/  FFMA.FTZ R138, R14, R117, -R141 ;  /* 0x000000750e8a7223 */ /* 0x000fe2000001088d */
[----:B------:R-:W-:Y:S01]  /*78e0*/  FFMA.FTZ R173, R178, R153, R173 ;  /* 0x00000099b2ad7223 */ /* 0x000fe200000100ad */
[C---:B------:R-:W-:Y:S01]  /*78f0*/  FMUL.FTZ R141, R15.reuse, R3 ;  /* 0x000000030f8d7220 */ /* 0x040fe20000410000 */
[----:B------:R-:W-:Y:S01]  /*7900*/  FMUL.FTZ R2, R15, R7 ;  /* 0x000000070f027220 */ /* 0x000fe20000410000 */
[----:B------:R-:W-:Y:S01]  /*7910*/  FMUL.FTZ R153, R180, R153 ;  /* 0x00000099b4997220 */ /* 0x000fe20000410000 */
[----:B------:R-:W-:Y:S01]  /*7920*/  MOV R146, UR11 ;  /* 0x0000000b00927c02 */ /* 0x000fe20008000f00 */
[C---:B------:R-:W-:Y:S01]  /*7930*/  FFMA.FTZ R141, R118.reuse, R7, R141 ;  /* 0x00000007768d7223 */ /* 0x040fe2000001008d */
[----:B------:R-:W-:Y:S01]  /*7940*/  FFMA.FTZ R6, R118, R3, -R2 ;  /* 0x0000000376067223 */ /* 0x000fe20000010802 */
[----:B------:R-:W-:Y:S01]  /*7950*/  FFMA.FTZ R153, R178, R155, -R153 ;  /* 0x0000009bb2997223 */ /* 0x000fe20000010899 */
[----:B------:R-:W-:Y:S01]  /*7960*/  @P0 IADD3 R2, PT, PT, R146, -0x2, RZ ;  /* 0xfffffffe92020810 */ /* 0x000fe20007ffe0ff */
[----:B------:R-:W-:Y:S01]  /*7970*/  FADD.FTZ R3, RZ, R141 ;  /* 0x0000008dff037221 */ /* 0x000fe20000010000 */
[----:B------:R-:W-:Y:S01]  /*7980*/  FFMA.FTZ R6, R65, R50, R6 ;  /* 0x0000003241067223 */ /* 0x000fe20000010006 */
[C---:B------:R-:W-:Y:S01]  /*7990*/  FMUL.FTZ R148, R174.reuse, R153 ;  /* 0x00000099ae947220 */ /* 0x040fe20000410000 */
[----:B------:R-:W-:Y:S01]  /*79a0*/  FMUL.FTZ R154, R174, R173 ;  /* 0x000000adae9a7220 */ /* 0x000fe20000410000 */
[C---:B------:R-:W-:Y:S01]  /*79b0*/  FMUL.FTZ R7, R13.reuse, R3 ;  /* 0x000000030d077220 */ /* 0x040fe20000410000 */
[----:B------:R-:W-:Y:S01]  /*79c0*/  FMUL.FTZ R146, R13, R6 ;  /* 0x000000060d927220 */ /* 0x000fe20000410000 */
[----:B------:R-:W-:Y:S01]  /*79d0*/  FFMA.FTZ R141, R175, R173, R148 ;  /* 0x000000adaf8d7223 */ /* 0x000fe20000010094 */
[----:B------:R-:W-:-:S02]  /*79e0*/  HFMA2 R173, -RZ, RZ, 0, 9.5367431640625e-07 ;  /* 0x00000010ffad7431 */ /* 0x000fc400000001ff */
[C---:B------:R-:W-:Y:S01]  /*79f0*/  FFMA.FTZ R7, R14.reuse, R6, -R7 ;  /* 0x000000060e077223 */ /* 0x040fe20000010807 */
[----:B------:R-:W-:Y:S01]  /*7a00*/  FFMA.FTZ R146, R14, R3, R146 ;  /* 0x000000030e927223 */ /* 0x000fe20000010092 */
[----:B------:R-:W-:Y:S01]  /*7a10*/  FMUL.FTZ R117, R13, R117 ;  /* 0x000000750d757220 */ /* 0x000fe20000410000 */
[----:B0-----:R-:W-:Y:S02]  /*7a20*/  @P0 IMAD R6, R2, R177, UR8 ;  /* 0x0000000802060e24 */ /* 0x001fe4000f8e02b1 */
[----:B------:R-:W-:Y:S01]  /*7a30*/  FFMA.FTZ R148, R68, R51, R7 ;  /* 0x0000003344947223 */ /* 0x000fe20000010007 */
[----:B------:R-:W-:Y:S01]  /*7a40*/  FADD.FTZ R146, RZ, R146 ;  /* 0x00000092ff927221 */ /* 0x000fe20000010000 */
[----:B------:R-:W-:Y:S01]  /*7a50*/  FFMA.FTZ R143, R14, R143, R117 ;  /* 0x0000008f0e8f7223 */ /* 0x000fe20000010075 */
[----:B------:R-:W-:Y:S01]  /*7a60*/  FFMA.FTZ R117, R175, R153, -R154 ;  /* 0x00000099af757223 */ /* 0x000fe2000001089a */
[----:B------:R-:W-:Y:S01]  /*7a70*/  FMUL.FTZ R154, R211, UR47 ;  /* 0x0000002fd39a7c20 */ /* 0x000fe20008410000 */
[----:B------:R-:W-:Y:S01]  /*7a80*/  CS2R R2, SRZ ;  /* 0x0000000000027805 */ /* 0x000fe2000001ff00 */
[C---:B------:R-:W-:Y:S01]  /*7a90*/  FMUL.FTZ R155, R11.reuse, R148 ;  /* 0x000000940b9b7220 */ /* 0x040fe20000410000 */
[----:B------:R-:W-:Y:S01]  /*7aa0*/  FMUL.FTZ R153, R11, R146 ;  /* 0x000000920b997220 */ /* 0x000fe20000410000 */
[----:B------:R-:W-:-:S04]  /*7ab0*/  @P0 IMAD.WIDE R6, R6, R173, UR4 ;  /* 0x0000000406060e25 */ /* 0x000fc8000f8e02ad */
[----:B------:R-:W-:Y:S01]  /*7ac0*/  FFMA.FTZ R197, R213, UR46, -R154 ;  /* 0x0000002ed5c57c23 */ /* 0x000fe2000801089a */
[----:B------:R-:W-:Y:S01]  /*7ad0*/  FADD.FTZ R160, R196, R161 ;  /* 0x000000a1c4a07221 */ /* 0x000fe20000010000 */
[C---:B------:R-:W-:Y:S01]  /*7ae0*/  FFMA.FTZ R155, R12.reuse, R146, R155 ;  /* 0x000000920c9b7223 */ /* 0x040fe2000001009b */
[----:B------:R-:W-:Y:S01]  /*7af0*/  FFMA.FTZ R148, R12, R148, -R153 ;  /* 0x000000940c947223 */ /* 0x000fe20000010899 */
[----:B------:R0:W2:Y:S01]  /*7b00*/  @P0 LDG.E.64 R2, desc[UR30][R6.64+0x8] ;  /* 0x0000081e06020981 */ /* 0x0000a2000c1e1b00 */
[----:B------:R-:W-:Y:S01]  /*7b10*/  FFMA.FTZ R154, R114, R197, R157 ;  /* 0x000000c5729a7223 */ /* 0x000fe2000001009d */
[----:B------:R-:W-:Y:S01]  /*7b20*/  FMUL.FTZ R162, R183, R160 ;  /* 0x000000a0b7a27220 */ /* 0x000fe20000410000 */
[----:B------:R-:W-:Y:S01]  /*7b30*/  FADD.FTZ R146, RZ, R155 ;  /* 0x0000009bff927221 */ /* 0x000fe20000010000 */
[----:B------:R-:W-:Y:S01]  /*7b40*/  FFMA.FTZ R148, R67, R56, R148 ;  /* 0x0000003843947223 */ /* 0x000fe20000010094 */
[-C--:B------:R-:W-:Y:S01]  /*7b50*/  FMUL.FTZ R164, R183, R154.reuse ;  /* 0x0000009ab7a47220 */ /* 0x080fe20000410000 */
[----:B------:R-:W-:Y:S01]  /*7b60*/  FFMA.FTZ R162, R181, R154, R162 ;  /* 0x0000009ab5a27223 */ /* 0x000fe200000100a2 */
[C---:B------:R-:W-:Y:S01]  /*7b70*/  FMUL.FTZ R154, R145.reuse, R146 ;  /* 0x00000092919a7220 */ /* 0x040fe20000410000 */
[----:B------:R-:W-:Y:S01]  /*7b80*/  FMUL.FTZ R155, R145, R148 ;  /* 0x00000094919b7220 */ /* 0x000fe20000410000 */
[CC--:B------:R-:W-:Y:S01]  /*7b90*/  FMUL.FTZ R153, R11.reuse, R143.reuse ;  /* 0x0000008f0b997220 */ /* 0x0c0fe20000410000 */
[----:B0-----:R-:W-:Y:S01]  /*7ba0*/  FMUL.FTZ R7, R11, R138 ;  /* 0x0000008a0b077220 */ /* 0x001fe20000410000 */
[C---:B------:R-:W-:Y:S01]  /*7bb0*/  FFMA.FTZ R154, R147.reuse, R148, -R154 ;  /* 0x00000094939a7223 */ /* 0x040fe2000001089a */
[----:B------:R-:W-:Y:S01]  /*7bc0*/  FFMA.FTZ R155, R147, R146, R155 ;  /* 0x00000092939b7223 */ /* 0x000fe2000001009b */
[C---:B------:R-:W-:Y:S01]  /*7bd0*/  FFMA.FTZ R6, R12.reuse, R138, -R153 ;  /* 0x0000008a0c067223 */ /* 0x040fe20000010899 */
[----:B------:R-:W-:Y:S01]  /*7be0*/  FFMA.FTZ R138, R12, R143, R7 ;  /* 0x0000008f0c8a7223 */ /* 0x000fe20000010007 */
[----:B------:R-:W-:Y:S01]  /*7bf0*/  FFMA.FTZ R153, R69, R60, R154 ;  /* 0x0000003c45997223 */ /* 0x000fe2000001009a */
[----:B------:R-:W-:Y:S01]  /*7c00*/  FADD.FTZ R155, RZ, R155 ;  /* 0x0000009bff9b7221 */ /* 0x000fe20000010000 */
[----:B------:R-:W-:Y:S01]  /*7c10*/  FMUL.FTZ R194, R208, UR47 ;  /* 0x0000002fd0c27c20 */ /* 0x000fe20008410000 */
[----:B------:R-:W-:Y:S01]  /*7c20*/  FMUL.FTZ R146, R145, R138 ;  /* 0x0000008a91927220 */ /* 0x000fe20000410000 */
[C---:B------:R-:W-:Y:S01]  /*7c30*/  FMUL.FTZ R7, R142.reuse, R153 ;  /* 0x000000998e077220 */ /* 0x040fe20000410000 */
[----:B------:R-:W-:Y:S01]  /*7c40*/  FMUL.FTZ R148, R142, R155 ;  /* 0x0000009b8e947220 */ /* 0x000fe20000410000 */
[----:B------:R-:W-:-:S02]  /*7c50*/  FFMA.FTZ R194, R139, UR46, -R194 ;  /* 0x0000002e8bc27c23 */ /* 0x000fc400080108c2 */
[C---:B------:R-:W-:Y:S01]  /*7c60*/  FFMA.FTZ R155, R144.reuse, R155, R7 ;  /* 0x0000009b909b7223 */ /* 0x040fe20000010007 */
[----:B------:R-:W-:Y:S01]  /*7c70*/  FFMA.FTZ R148, R144, R153, -R148 ;  /* 0x0000009990947223 */ /* 0x000fe20000010894 */
[-C--:B------:R-:W-:Y:S01]  /*7c80*/  FFMA.FTZ R7, R147, R6.reuse, -R146 ;  /* 0x0000000693077223 */ /* 0x080fe20000010892 */
[----:B------:R-:W-:Y:S02]  /*7c90*/  FMUL.FTZ R6, R145, R6 ;  /* 0x0000000691067220 */ /* 0x000fe40000410000 */
[----:B------:R-:W-:Y:S01]  /*7ca0*/  FFMA.FTZ R148, R71, R66, R148 ;  /* 0x0000004247947223 */ /* 0x000fe20000010094 */
[----:B------:R-:W-:Y:S01]  /*7cb0*/  FFMA.FTZ R157, R181, R160, -R164 ;  /* 0x000000a0b59d7223 */ /* 0x000fe200000108a4 */
[----:B------:R-:W-:Y:S01]  /*7cc0*/  FFMA.FTZ R161, R113, R194, R162 ;  /* 0x000000c271a17223 */ /* 0x000fe200000100a2 */
[----:B------:R-:W-:Y:S01]  /*7cd0*/  FFMA.FTZ R143, R147, R138, R6 ;  /* 0x0000008a938f7223 */ /* 0x000fe20000010006 */
[----:B------:R-:W-:Y:S01]  /*7ce0*/  FADD.FTZ R6, RZ, R155 ;  /* 0x0000009bff067221 */ /* 0x000fe20000010000 */
[C---:B------:R-:W-:Y:S01]  /*7cf0*/  FMUL.FTZ R138, R149.reuse, R148 ;  /* 0x00000094958a7220 */ /* 0x040fe20000410000 */
[----:B------:R-:W-:Y:S01]  /*7d00*/  FADD.FTZ R157, R190, R157 ;  /* 0x0000009dbe9d7221 */ /* 0x000fe20000010000 */
[----:B------:R-:W-:Y:S01]  /*7d10*/  FMUL.FTZ R153, R180, R161 ;  /* 0x000000a1b4997220 */ /* 0x000fe20000410000 */
[-C--:B------:R-:W-:Y:S01]  /*7d20*/  FMUL.FTZ R155, R149, R6.reuse ;  /* 0x00000006959b7220 */ /* 0x080fe20000410000 */
[----:B------:R-:W-:-:S02]  /*7d30*/  FFMA.FTZ R138, R151, R6, R138 ;  /* 0x00000006978a7223 */ /* 0x000fc4000001008a */
[-C--:B------:R-:W-:Y:S01]  /*7d40*/  FFMA.FTZ R173, R178, R157.reuse, -R153 ;  /* 0x0000009db2ad7223 */ /* 0x080fe20000010899 */
[----:B------:R-:W-:Y:S01]  /*7d50*/  FMUL.FTZ R157, R180, R157 ;  /* 0x0000009db49d7220 */ /* 0x000fe20000410000 */
[----:B------:R-:W-:Y:S01]  /*7d60*/  FMUL.FTZ R153, R142, R143 ;  /* 0x0000008f8e997220 */ /* 0x000fe20000410000 */
[----:B------:R-:W-:Y:S01]  /*7d70*/  FFMA.FTZ R148, R151, R148, -R155 ;  /* 0x0000009497947223 */ /* 0x000fe2000001089b */
[----:B------:R-:W-:Y:S01]  /*7d80*/  FADD.FTZ R155, RZ, R138 ;  /* 0x0000008aff9b7221 */ /* 0x000fe20000010000 */
[----:B------:R-:W-:Y:S01]  /*7d90*/  FFMA.FTZ R161, R178, R161, R157 ;  /* 0x000000a1b2a17223 */ /* 0x000fe2000001009d */
[----:B------:R-:W-:Y:S01]  /*7da0*/  FFMA.FTZ R6, R144, R7, -R153 ;  /* 0x0000000790067223 */ /* 0x000fe20000010899 */
[----:B------:R-:W-:Y:S01]  /*7db0*/  FMUL.FTZ R191, R206, UR47 ;  /* 0x0000002fcebf7c20 */ /* 0x000fe20008410000 */
[----:B------:R-:W-:Y:S01]  /*7dc0*/  FFMA.FTZ R153, R73, R70, R148 ;  /* 0x0000004649997223 */ /* 0x000fe20000010094 */
[----:B------:R-:W-:Y:S02]  /*7dd0*/  FMUL.FTZ R157, R168, R155 ;  /* 0x0000009ba89d7220 */ /* 0x000fe40000410000 */
[----:B------:R-:W-:Y:S01]  /*7de0*/  FFMA.FTZ R191, R124, UR46, -R191 ;  /* 0x0000002e7cbf7c23 */ /* 0x000fe200080108bf */
[-C--:B------:R-:W-:Y:S01]  /*7df0*/  FMUL.FTZ R138, R168, R153.reuse ;  /* 0x00000099a88a7220 */ /* 0x080fe20000410000 */
[----:B------:R-:W-:Y:S01]  /*7e00*/  FFMA.FTZ R157, R170, R153, -R157 ;  /* 0x00000099aa9d7223 */ /* 0x000fe2000001089d */
[----:B------:R-:W-:Y:S01]  /*7e10*/  FADD.FTZ R173, R188, R173 ;  /* 0x000000adbcad7221 */ /* 0x000fe20000010000 */
[----:B------:R-:W-:Y:S01]  /*7e20*/  FMUL.FTZ R7, R142, R7 ;  /* 0x000000078e077220 */ /* 0x000fe20000410000 */
[----:B------:R-:W-:Y:S01]  /*7e30*/  FFMA.FTZ R161, R112, R191, R161 ;  /* 0x000000bf70a17223 */ /* 0x000fe200000100a1 */
[----:B------:R-:W-:Y:S01]  /*7e40*/  FFMA.FTZ R138, R170, R155, R138 ;  /* 0x0000009baa8a7223 */ /* 0x000fe2000001008a */
[----:B------:R-:W-:Y:S01]  /*7e50*/  FFMA.FTZ R157, R72, R75, R157 ;  /* 0x0000004b489d7223 */ /* 0x000fe2000001009d */
[----:B------:R-:W-:Y:S01]  /*7e60*/  FMUL.FTZ R146, R174, R173 ;  /* 0x000000adae927220 */ /* 0x000fe20000410000 */
[----:B------:R-:W-:Y:S01]  /*7e70*/  FFMA.FTZ R148, R144, R143, R7 ;  /* 0x0000008f90947223 */ /* 0x000fe20000010007 */
[C---:B------:R-:W-:Y:S01]  /*7e80*/  FMUL.FTZ R160, R174.reuse, R161 ;  /* 0x000000a1aea07220 */ /* 0x040fe20000410000 */
[----:B------:R-:W-:Y:S01]  /*7e90*/  FADD.FTZ R7, RZ, R138 ;  /* 0x0000008aff077221 */ /* 0x000fe20000010000 */
[C---:B------:R-:W-:Y:S01]  /*7ea0*/  FMUL.FTZ R154, R174.reuse, R157 ;  /* 0x0000009dae9a7220 */ /* 0x040fe20000410000 */
[C---:B------:R-:W-:Y:S01]  /*7eb0*/  FFMA.FTZ R138, R175.reuse, R161, R146 ;  /* 0x000000a1af8a7223 */ /* 0x040fe20000010092 */
[C---:B------:R-:W-:Y:S01]  /*7ec0*/  FFMA.FTZ R146, R175.reuse, R173, -R160 ;  /* 0x000000adaf927223 */ /* 0x040fe200000108a0 */
[-C--:B------:R-:W-:Y:S01]  /*7ed0*/  FMUL.FTZ R160, R174, R7.reuse ;  /* 0x00000007aea07220 */ /* 0x080fe20000410000 */
[----:B------:R-:W-:Y:S01]  /*7ee0*/  FFMA.FTZ R143, R175, R7, R154 ;  /* 0x00000007af8f7223 */ /* 0x000fe2000001009a */
[----:B------:R-:W-:-:S02]  /*7ef0*/  FMUL.FTZ R7, R149, R148 ;  /* 0x0000009495077220 */ /* 0x000fc40000410000 */
        /* <DEDUP_REMOVED lines=56> */
[----:B------:R-:W-:Y:S01]  /*8280*/  FMUL.FTZ R143, R168, R141 ;  /* 0x0000008da88f7220 */ /* 0x000fe20000410000 */
[----:B------:R-:W-:Y:S01]  /*8290*/  FADD.FTZ R155, R185, R146 ;  /* 0x00000092b99b7221 */ /* 0x000fe20000010000 */
[----:B------:R-:W-:Y:S01]  /*82a0*/  FFMA.FTZ R141, R111, R192, R138 ;  /* 0x000000c06f8d7223 */ /* 0x000fe2000001008a */
[----:B------:R-:W1:Y:S01]  /*82b0*/  SHFL.UP PT, R146, R7, 0x1, RZ ;  /* 0x0420000007927989 */ /* 0x000e6200000e00ff */
[-C--:B------:R-:W-:Y:S01]  /*82c0*/  FFMA.FTZ R138, R199, R154.reuse, R160 ;  /* 0x0000009ac78a7223 */ /* 0x080fe200000100a0 */
[----:B------:R-:W-:Y:S01]  /*82d0*/  FMUL.FTZ R154, R203, R154 ;  /* 0x0000009acb9a7220 */ /* 0x000fe20000410000 */
[----:B------:R-:W-:Y:S01]  /*82e0*/  FFMA.FTZ R160, R170, R117, -R143 ;  /* 0x00000075aaa07223 */ /* 0x000fe2000001088f */
[C---:B------:R-:W-:Y:S01]  /*82f0*/  FMUL.FTZ R157, R168.reuse, R141 ;  /* 0x0000008da89d7220 */ /* 0x040fe20000410000 */
[-C--:B------:R-:W-:Y:S01]  /*8300*/  FMUL.FTZ R164, R168, R155.reuse ;  /* 0x0000009ba8a47220 */ /* 0x080fe20000410000 */
[----:B------:R-:W-:Y:S01]  /*8310*/  FFMA.FTZ R117, R199, R148, -R154 ;  /* 0x00000094c7757223 */ /* 0x000fe2000001089a */
[----:B------:R-:W3:Y:S01]  /*8320*/  SHFL.UP PT, R143, R138, 0x1, RZ ;  /* 0x042000008a8f7989 */ /* 0x000ee200000e00ff */
[C---:B------:R-:W-:Y:S01]  /*8330*/  FFMA.FTZ R157, R170.reuse, R155, -R157 ;  /* 0x0000009baa9d7223 */ /* 0x040fe2000001089d */
[----:B------:R-:W-:Y:S01]  /*8340*/  FFMA.FTZ R155, R170, R141, R164 ;  /* 0x0000008daa9b7223 */ /* 0x000fe200000100a4 */
[----:B------:R-:W-:Y:S01]  /*8350*/  FMUL.FTZ R148, R140, UR47 ;  /* 0x0000002f8c947c20 */ /* 0x000fe20008410000 */
[----:B------:R-:W4:Y:S01]  /*8360*/  SHFL.UP PT, R141, R117, 0x1, RZ ;  /* 0x04200000758d7989 */ /* 0x000f2200000e00ff */
[----:B------:R-:W-:Y:S01]  /*8370*/  FMUL.FTZ R154, R149, R160 ;  /* 0x000000a0959a7220 */ /* 0x000fe20000410000 */
[----:B------:R-:W-:Y:S01]  /*8380*/  ISETP.GE.AND P3, PT, R18, 0x1, PT ;  /* 0x000000011200780c */ /* 0x000fe20003f66270 */
[----:B------:R-:W-:-:S02]  /*8390*/  FFMA.FTZ R187, R127, UR46, -R148 ;  /* 0x0000002e7fbb7c23 */ /* 0x000fc40008010894 */
[-C--:B------:R-:W-:Y:S02]  /*83a0*/  FFMA.FTZ R161, R151, R162.reuse, R154 ;  /* 0x000000a297a17223 */ /* 0x080fe4000001009a */
[----:B------:R-:W-:Y:S01]  /*83b0*/  FFMA.FTZ R154, R110, R187, R155 ;  /* 0x000000bb6e9a7223 */ /* 0x000fe2000001009b */
[-C--:B0-----:R-:W-:Y:S01]  /*83c0*/  FMUL.FTZ R155, R117, R153.reuse ;  /* 0x00000099759b7220 */ /* 0x081fe20000410000 */
[C---:B------:R-:W-:Y:S01]  /*83d0*/  FMUL.FTZ R148, R138.reuse, R153 ;  /* 0x000000998a947220 */ /* 0x040fe20000410000 */
[----:B------:R-:W-:Y:S02]  /*83e0*/  FMUL.FTZ R173, R149, R162 ;  /* 0x000000a295ad7220 */ /* 0x000fe40000410000 */
[-C--:B-1----:R-:W-:Y:S01]  /*83f0*/  FFMA.FTZ R155, R138, R146.reuse, R155 ;  /* 0x000000928a9b7223 */ /* 0x082fe2000001009b */
[----:B------:R-:W-:Y:S01]  /*8400*/  FFMA.FTZ R148, R117, R146, -R148 ;  /* 0x0000009275947223 */ /* 0x000fe20000010894 */
[----:B------:R-:W-:Y:S02]  /*8410*/  FFMA.FTZ R173, R151, R160, -R173 ;  /* 0x000000a097ad7223 */ /* 0x000fe400000108ad */
[----:B------:R-:W-:Y:S01]  /*8420*/  @P3 FADD.FTZ R6, R6, R155 ;  /* 0x0000009b06063221 */ /* 0x000fe20000010000 */
[----:B------:R-:W-:Y:S01]  /*8430*/  FADD.FTZ R160, R184, R157 ;  /* 0x0000009db8a07221 */ /* 0x000fe20000010000 */
[-C--:B---3--:R-:W-:Y:S01]  /*8440*/  FMUL.FTZ R146, R138, R143.reuse ;  /* 0x0000008f8a927220 */ /* 0x088fe20000410000 */
[----:B------:R-:W-:Y:S01]  /*8450*/  FMUL.FTZ R143, R117, R143 ;  /* 0x0000008f758f7220 */ /* 0x000fe20000410000 */
[----:B------:R-:W-:-:S02]  /*8460*/  @P3 FADD.FTZ R7, R7, R148 ;  /* 0x0000009407073221 */ /* 0x000fc40000010000 */
[----:B------:R-:W0:Y:S01]  /*8470*/  SHFL.UP PT, R148, R6, 0x2, RZ ;  /* 0x0440000006947989 */ /* 0x000e2200000e00ff */
[----:B------:R-:W-:Y:S01]  /*8480*/  FMUL.FTZ R162, R149, R160 ;  /* 0x000000a095a27220 */ /* 0x000fe20000410000 */
[----:B------:R-:W-:Y:S01]  /*8490*/  FMUL.FTZ R186, R167, UR47 ;  /* 0x0000002fa7ba7c20 */ /* 0x000fe20008410000 */
[-C--:B----4-:R-:W-:Y:S01]  /*84a0*/  @P3 FFMA.FTZ R138, R138, R141.reuse, R143 ;  /* 0x0000008d8a8a3223 */ /* 0x090fe2000001008f */
[----:B------:R-:W-:Y:S01]  /*84b0*/  @P3 FFMA.FTZ R117, R117, R141, -R146 ;  /* 0x0000008d75753223 */ /* 0x000fe20000010892 */
[----:B------:R-:W-:Y:S01]  /*84c0*/  FMUL.FTZ R141, R130, UR46 ;  /* 0x0000002e828d7c20 */ /* 0x000fe20008410000 */
[----:B------:R-:W1:Y:S01]  /*84d0*/  SHFL.UP PT, R146, R7, 0x2, RZ ;  /* 0x0440000007927989 */ /* 0x000e6200000e00ff */
[-C--:B------:R-:W-:Y:S01]  /*84e0*/  FMUL.FTZ R153, R149, R154.reuse ;  /* 0x0000009a95997220 */ /* 0x080fe20000410000 */
[----:B------:R-:W-:Y:S01]  /*84f0*/  FFMA.FTZ R162, R151, R154, R162 ;  /* 0x0000009a97a27223 */ /* 0x000fe200000100a2 */
[----:B------:R-:W-:Y:S01]  /*8500*/  FFMA.FTZ R186, R129, UR46, -R186 ;  /* 0x0000002e81ba7c23 */ /* 0x000fe200080108ba */
[----:B------:R-:W3:Y:S01]  /*8510*/  SHFL.UP PT, R143, R138, 0x2, RZ ;  /* 0x044000008a8f7989 */ /* 0x000ee200000e00ff */
[----:B------:R-:W-:Y:S01]  /*8520*/  FFMA.FTZ R153, R151, R160, -R153 ;  /* 0x000000a097997223 */ /* 0x000fe20000010899 */
[----:B------:R-:W-:Y:S01]  /*8530*/  FFMA.FTZ R177, R128, UR47, R141 ;  /* 0x0000002f80b17c23 */ /* 0x000fe2000801008d */
[----:B------:R-:W-:Y:S01]  /*8540*/  FFMA.FTZ R155, R109, R186, R162 ;  /* 0x000000ba6d9b7223 */ /* 0x000fe200000100a2 */
[----:B------:R-:W4:Y:S01]  /*8550*/  SHFL.UP PT, R141, R117, 0x2, RZ ;  /* 0x04400000758d7989 */ /* 0x000f2200000e00ff */
[----:B------:R-:W-:-:S02]  /*8560*/  FADD.FTZ R153, R176, R153 ;  /* 0x00000099b0997221 */ /* 0x000fc40000010000 */
[----:B------:R-:W-:Y:S01]  /*8570*/  FMUL.FTZ R157, R142, R155 ;  /* 0x0000009b8e9d7220 */ /* 0x000fe20000410000 */
[----:B------:R-:W-:Y:S01]  /*8580*/  FMUL.FTZ R179, R130, UR47 ;  /* 0x0000002f82b37c20 */ /* 0x000fe20008410000 */
[-C--:B------:R-:W-:Y:S01]  /*8590*/  FMUL.FTZ R154, R142, R153.reuse ;  /* 0x000000998e9a7220 */ /* 0x080fe20000410000 */
[----:B------:R-:W-:Y:S01]  /*85a0*/  ISETP.GE.AND P3, PT, R18, 0x2, PT ;  /* 0x000000021200780c */ /* 0x000fe20003f66270 */
[----:B------:R-:W-:Y:S01]  /*85b0*/  FFMA.FTZ R157, R144, R153, -R157 ;  /* 0x00000099909d7223 */ /* 0x000fe2000001089d */
[----:B------:R-:W-:Y:S01]  /*85c0*/  FMUL.FTZ R153, R142, R173 ;  /* 0x000000ad8e997220 */ /* 0x000fe20000410000 */
[----:B------:R-:W-:Y:S01]  /*85d0*/  FMUL.FTZ R166, R108, -R177 ;  /* 0x800000b16ca67220 */ /* 0x000fe20000410000 */
[----:B------:R-:W-:Y:S01]  /*85e0*/  FFMA.FTZ R155, R144, R155, R154 ;  /* 0x0000009b909b7223 */ /* 0x000fe2000001009a */
[----:B------:R-:W-:Y:S01]  /*85f0*/  FFMA.FTZ R179, R128, UR46, -R179 ;  /* 0x0000002e80b37c23 */ /* 0x000fe200080108b3 */
[----:B------:R-:W-:Y:S01]  /*8600*/  FFMA.FTZ R160, R144, R161, R153 ;  /* 0x000000a190a07223 */ /* 0x000fe20000010099 */
[-C--:B0-----:R-:W-:Y:S01]  /*8610*/  FMUL.FTZ R153, R117, R148.reuse ;  /* 0x0000009475997220 */ /* 0x081fe20000410000 */
[----:B------:R-:W-:Y:S01]  /*8620*/  FADD.FTZ R166, R166, R157 ;  /* 0x0000009da6a67221 */ /* 0x000fe20000010000 */
[----:B------:R-:W-:Y:S01]  /*8630*/  FFMA.FTZ R164, R108, R179, R155 ;  /* 0x000000b36ca47223 */ /* 0x000fe2000001009b */
[C---:B------:R-:W-:Y:S01]  /*8640*/  FMUL.FTZ R154, R138.reuse, R148 ;  /* 0x000000948a9a7220 */ /* 0x040fe20000410000 */
[----:B-1----:R-:W-:Y:S01]  /*8650*/  FFMA.FTZ R155, R138, R146, R153 ;  /* 0x000000928a9b7223 */ /* 0x002fe20000010099 */
[----:B------:R-:W-:Y:S01]  /*8660*/  FMUL.FTZ R148, R145, R166 ;  /* 0x000000a691947220 */ /* 0x000fe20000410000 */
[CC--:B---3--:R-:W-:Y:S01]  /*8670*/  FMUL.FTZ R153, R117.reuse, R143.reuse ;  /* 0x0000008f75997220 */ /* 0x0c8fe20000410000 */
[----:B------:R-:W-:Y:S01]  /*8680*/  FFMA.FTZ R154, R117, R146, -R154 ;  /* 0x00000092759a7223 */ /* 0x000fe2000001089a */
[----:B------:R-:W-:Y:S01]  /*8690*/  @P3 FADD.FTZ R6, R6, R155 ;  /* 0x0000009b06063221 */ /* 0x000fe20000010000 */
[C---:B------:R-:W-:Y:S01]  /*86a0*/  FMUL.FTZ R146, R138.reuse, R143 ;  /* 0x0000008f8a927220 */ /* 0x040fe20000410000 */
[----:B----4-:R-:W-:Y:S01]  /*86b0*/  @P3 FFMA.FTZ R138, R138, R141, R153 ;  /* 0x0000008d8a8a3223 */ /* 0x010fe20000010099 */
[----:B------:R-:W-:Y:S01]  /*86c0*/  FFMA.FTZ R172, R147, R164, R148 ;  /* 0x000000a493ac7223 */ /* 0x000fe20000010094 */
[----:B------:R-:W-:Y:S01]  /*86d0*/  @P3 FADD.FTZ R7, R7, R154 ;  /* 0x0000009a07073221 */ /* 0x000fe20000010000 */
[----:B------:R-:W0:Y:S01]  /*86e0*/  SHFL.UP PT, R148, R6, 0x4, RZ ;  /* 0x0480000006947989 */ /* 0x000e2200000e00ff */
[----:B------:R-:W-:Y:S01]  /*86f0*/  FMUL.FTZ R161, R142, R161 ;  /* 0x000000a18ea17220 */ /* 0x000fe20000410000 */
[----:B------:R-:W-:-:S02]  /*8700*/  @P3 FFMA.FTZ R117, R117, R141, -R146 ;  /* 0x0000008d75753223 */ /* 0x000fc40000010892 */
[----:B------:R-:W1:Y:S01]  /*8710*/  SHFL.UP PT, R143, R138, 0x4, RZ ;  /* 0x048000008a8f7989 */ /* 0x000e6200000e00ff */
[----:B------:R-:W-:-:S03]  /*8720*/  FMUL.FTZ R154, R171, UR46 ;  /* 0x0000002eab9a7c20 */ /* 0x000fc60008410000 */
[----:B------:R-:W3:Y:S01]  /*8730*/  SHFL.UP PT, R146, R7, 0x4, RZ ;  /* 0x0480000007927989 */ /* 0x000ee200000e00ff */
[----:B------:R-:W-:Y:S01]  /*8740*/  FFMA.FTZ R162, R144, R173, -R161 ;  /* 0x000000ad90a27223 */ /* 0x000fe200000108a1 */
[----:B------:R-:W-:Y:S02]  /*8750*/  FFMA.FTZ R182, R131, UR47, R154 ;  /* 0x0000002f83b67c23 */ /* 0x000fe4000801009a */
[----:B------:R-:W4:Y:S01]  /*8760*/  SHFL.UP PT, R141, R117, 0x4, RZ ;  /* 0x04800000758d7989 */ /* 0x000f2200000e00ff */
[C---:B------:R-:W-:Y:S01]  /*8770*/  FMUL.FTZ R154, R145.reuse, R162 ;  /* 0x000000a2919a7220 */ /* 0x040fe20000410000 */
[C---:B------:R-:W-:Y:S01]  /*8780*/  FMUL.FTZ R164, R145.reuse, R164 ;  /* 0x000000a491a47220 */ /* 0x040fe20000410000 */
[----:B------:R-:W-:Y:S01]  /*8790*/  FMUL.FTZ R153, R145, R160 ;  /* 0x000000a091997220 */ /* 0x000fe20000410000 */
[----:B------:R-:W-:Y:S01]  /*87a0*/  FMUL.FTZ R155, R107, -R182 ;  /* 0x800000b66b9b7220 */ /* 0x000fe20000410000 */
[C---:B------:R-:W-:Y:S01]  /*87b0*/  FFMA.FTZ R154, R147.reuse, R160, R154 ;  /* 0x000000a0939a7223 */ /* 0x040fe2000001009a */
[C---:B------:R-:W-:Y:S01]  /*87c0*/  FFMA.FTZ R164, R147.reuse, R166, -R164 ;  /* 0x000000a693a47223 */ /* 0x040fe200000108a4 */
[----:B------:R-:W-:Y:S01]  /*87d0*/  FFMA.FTZ R153, R147, R162, -R153 ;  /* 0x000000a293997223 */ /* 0x000fe20000010899 */
[----:B------:R-:W-:Y:S01]  /*87e0*/  ISETP.GE.AND P3, PT, R18, 0x4, PT ;  /* 0x000000041200780c */ /* 0x000fe20003f66270 */
[----:B------:R-:W-:Y:S01]  /*87f0*/  FMUL.FTZ R160, R11, R154 ;  /* 0x0000009a0ba07220 */ /* 0x000fe20000410000 */
[----:B------:R-:W-:Y:S01]  /*8800*/  FADD.FTZ R164, R155, R164 ;  /* 0x000000a49ba47221 */ /* 0x000fe20000010000 */
[----:B------:R-:W-:-:S02]  /*8810*/  FMUL.FTZ R155, R11, R153 ;  /* 0x000000990b9b7220 */ /* 0x000fc40000410000 */
[C---:B------:R-:W-:Y:S01]  /*8820*/  FFMA.FTZ R160, R12.reuse, R153, -R160 ;  /* 0x000000990ca07223 */ /* 0x040fe200000108a0 */
[C---:B0-----:R-:W-:Y:S01]  /*8830*/  FMUL.FTZ R153, R117.reuse, R148 ;  /* 0x0000009475997220 */ /* 0x041fe20000410000 */
[----:B------:R-:W-:Y:S01]  /*8840*/  FFMA.FTZ R155, R12, R154, R155 ;  /* 0x0000009a0c9b7223 */ /* 0x000fe2000001009b */
[C---:B------:R-:W-:Y:S01]  /*8850*/  FMUL.FTZ R154, R138.reuse, R148 ;  /* 0x000000948a9a7220 */ /* 0x040fe20000410000 */
[CC--:B-1----:R-:W-:Y:S01]  /*8860*/  FMUL.FTZ R148, R138.reuse, R143.reuse ;  /* 0x0000008f8a947220 */ /* 0x0c2fe20000410000 */
[----:B------:R-:W-:Y:S01]  /*8870*/  FMUL.FTZ R143, R117, R143 ;  /* 0x0000008f758f7220 */ /* 0x000fe20000410000 */
[CC--:B---3--:R-:W-:Y:S01]  /*8880*/  FFMA.FTZ R153, R138.reuse, R146.reuse, R153 ;  /* 0x000000928a997223 */ /* 0x0c8fe20000010099 */
[----:B------:R-:W-:Y:S01]  /*8890*/  FMUL.FTZ R166, R171, UR47 ;  /* 0x0000002faba67c20 */ /* 0x000fe20008410000 */
[----:B------:R-:W-:Y:S01]  /*88a0*/  FFMA.FTZ R154, R117, R146, -R154 ;  /* 0x00000092759a7223 */ /* 0x000fe2000001089a */
[-C--:B----4-:R-:W-:Y:S01]  /*88b0*/  @P3 FFMA.FTZ R138, R138, R141.reuse, R143 ;  /* 0x0000008d8a8a3223 */ /* 0x090fe2000001008f */
[----:B------:R-:W-:Y:S01]  /*88c0*/  @P3 FADD.FTZ R6, R6, R153 ;  /* 0x0000009906063221 */ /* 0x000fe20000010000 */
[----:B------:R-:W-:Y:S01]  /*88d0*/  FMUL.FTZ R143, R158, UR46 ;  /* 0x0000002e9e8f7c20 */ /* 0x000fe20008410000 */
[----:B------:R-:W-:Y:S01]  /*88e0*/  FFMA.FTZ R166, R131, UR46, -R166 ;  /* 0x0000002e83a67c23 */ /* 0x000fe200080108a6 */
[----:B------:R-:W-:Y:S01]  /*88f0*/  @P3 FFMA.FTZ R117, R117, R141, -R148 ;  /* 0x0000008d75753223 */ /* 0x000fe20000010894 */
[----:B------:R-:W-:Y:S01]  /*8900*/  @P3 FADD.FTZ R7, R7, R154 ;  /* 0x0000009a07073221 */ /* 0x000fe20000010000 */
[----:B------:R-:W0:Y:S01]  /*8910*/  SHFL.UP PT, R148, R6, 0x8, RZ ;  /* 0x0500000006947989 */ /* 0x000e2200000e00ff */
[----:B------:R-:W-:Y:S01]  /*8920*/  FMUL.FTZ R141, R13, R160 ;  /* 0x000000a00d8d7220 */ /* 0x000fe20000410000 */
[----:B------:R-:W-:Y:S01]  /*8930*/  FFMA.FTZ R173, R132, UR47, R143 ;  /* 0x0000002f84ad7c23 */ /* 0x000fe2000801008f */
[----:B------:R-:W-:Y:S01]  /*8940*/  FFMA.FTZ R172, R107, R166, R172 ;  /* 0x000000a66bac7223 */ /* 0x000fe200000100ac */
[----:B------:R-:W1:Y:S01]  /*8950*/  SHFL.UP PT, R143, R138, 0x8, RZ ;  /* 0x050000008a8f7989 */ /* 0x000e6200000e00ff */
[----:B------:R-:W-:Y:S01]  /*8960*/  FMUL.FTZ R157, R11, R164 ;  /* 0x000000a40b9d7220 */ /* 0x000fe20000410000 */
[----:B------:R-:W-:-:S02]  /*8970*/  FMUL.FTZ R153, R158, UR47 ;  /* 0x0000002f9e997c20 */ /* 0x000fc40008410000 */
[----:B------:R-:W3:Y:S01]  /*8980*/  SHFL.UP PT, R146, R7, 0x8, RZ ;  /* 0x0500000007927989 */ /* 0x000ee200000e00ff */
[-C--:B------:R-:W-:Y:S01]  /*8990*/  FFMA.FTZ R154, R14, R155.reuse, R141 ;  /* 0x0000009b0e9a7223 */ /* 0x080fe2000001008d */
[-C--:B------:R-:W-:Y:S01]  /*89a0*/  FMUL.FTZ R161, R11, R172.reuse ;  /* 0x000000ac0ba17220 */ /* 0x080fe20000410000 */
[----:B------:R-:W-:Y:S01]  /*89b0*/  FMUL.FTZ R155, R13, R155 ;  /* 0x0000009b0d9b7220 */ /* 0x000fe20000410000 */
[----:B------:R-:W4:Y:S01]  /*89c0*/  SHFL.UP PT, R141, R117, 0x8, RZ ;  /* 0x05000000758d7989 */ /* 0x000f2200000e00ff */
[----:B------:R-:W-:Y:S01]  /*89d0*/  FFMA.FTZ R157, R12, R172, R157 ;  /* 0x000000ac0c9d7223 */ /* 0x000fe2000001009d */
[----:B------:R-:W-:Y:S01]  /*89e0*/  FFMA.FTZ R153, R132, UR46, -R153 ;  /* 0x0000002e84997c23 */ /* 0x000fe20008010899 */
[----:B------:R-:W-:Y:S01]  /*89f0*/  FFMA.FTZ R161, R12, R164, -R161 ;  /* 0x000000a40ca17223 */ /* 0x000fe200000108a1 */
[----:B------:R-:W-:Y:S01]  /*8a00*/  FMUL.FTZ R162, R106, -R173 ;  /* 0x800000ad6aa27220 */ /* 0x000fe20000410000 */
[----:B------:R-:W-:Y:S01]  /*8a10*/  FFMA.FTZ R155, R14, R160, -R155 ;  /* 0x000000a00e9b7223 */ /* 0x000fe2000001089b */
[----:B------:R-:W-:Y:S01]  /*8a20*/  FFMA.FTZ R157, R106, R153, R157 ;  /* 0x000000996a9d7223 */ /* 0x000fe2000001009d */
[----:B------:R-:W-:Y:S01]  /*8a30*/  FMUL.FTZ R160, R165, UR46 ;  /* 0x0000002ea5a07c20 */ /* 0x000fe20008410000 */
[----:B------:R-:W-:-:S02]  /*8a40*/  FADD.FTZ R161, R162, R161 ;  /* 0x000000a1a2a17221 */ /* 0x000fc40000010000 */
[----:B------:R-:W-:Y:S01]  /*8a50*/  FMUL.FTZ R173, R13, R157 ;  /* 0x0000009d0dad7220 */ /* 0x000fe20000410000 */
[----:B------:R-:W-:Y:S01]  /*8a60*/  FFMA.FTZ R162, R133, UR47, R160 ;  /* 0x0000002f85a27c23 */ /* 0x000fe200080100a0 */
[----:B------:R-:W-:Y:S01]  /*8a70*/  ISETP.GE.AND P3, PT, R18, 0x8, PT ;  /* 0x000000081200780c */ /* 0x000fe20003f66270 */
[C---:B------:R-:W-:Y:S01]  /*8a80*/  FMUL.FTZ R177, R15.reuse, R155 ;  /* 0x0000009b0fb17220 */ /* 0x040fe20000410000 */
[----:B------:R-:W-:Y:S01]  /*8a90*/  FMUL.FTZ R160, R15, R154 ;  /* 0x0000009a0fa07220 */ /* 0x000fe20000410000 */
[----:B------:R-:W-:Y:S01]  /*8aa0*/  FFMA.FTZ R173, R14, R161, -R173 ;  /* 0x000000a10ead7223 */ /* 0x000fe200000108ad */
[----:B------:R-:W-:Y:S01]  /*8ab0*/  FMUL.FTZ R162, R105, -R162 ;  /* 0x800000a269a27220 */ /* 0x000fe20000410000 */
[C---:B------:R-:W-:Y:S01]  /*8ac0*/  FFMA.FTZ R177, R118.reuse, R154, R177 ;  /* 0x0000009a76b17223 */ /* 0x040fe200000100b1 */
[----:B------:R-:W-:Y:S01]  /*8ad0*/  FFMA.FTZ R164, R118, R155, -R160 ;  /* 0x0000009b76a47223 */ /* 0x000fe200000108a0 */
[-C--:B0-----:R-:W-:Y:S01]  /*8ae0*/  FMUL.FTZ R154, R138, R148.reuse ;  /* 0x000000948a9a7220 */ /* 0x081fe20000410000 */
[----:B------:R-:W-:Y:S01]  /*8af0*/  FADD.FTZ R173, R162, R173 ;  /* 0x000000ada2ad7221 */ /* 0x000fe20000010000 */
[----:B------:R-:W-:Y:S01]  /*8b00*/  FMUL.FTZ R155, R117, R148 ;  /* 0x00000094759b7220 */ /* 0x000fe20000410000 */
[----:B------:R-:W-:Y:S01]  /*8b10*/  FMUL.FTZ R161, R13, R161 ;  /* 0x000000a10da17220 */ /* 0x000fe20000410000 */
[----:B------:R-:W-:Y:S01]  /*8b20*/  FMUL.FTZ R162, R165, UR47 ;  /* 0x0000002fa5a27c20 */ /* 0x000fe20008410000 */
[CC--:B-1----:R-:W-:Y:S01]  /*8b30*/  FMUL.FTZ R148, R138.reuse, R143.reuse ;  /* 0x0000008f8a947220 */ /* 0x0c2fe20000410000 */
[C---:B------:R-:W-:Y:S01]  /*8b40*/  FMUL.FTZ R143, R117.reuse, R143 ;  /* 0x0000008f758f7220 */ /* 0x040fe20000410000 */
[-C--:B---3--:R-:W-:Y:S01]  /*8b50*/  FFMA.FTZ R154, R117, R146.reuse, -R154 ;  /* 0x00000092759a7223 */ /* 0x088fe2000001089a */
[----:B------:R-:W-:Y:S01]  /*8b60*/  FFMA.FTZ R155, R138, R146, R155 ;  /* 0x000000928a9b7223 */ /* 0x000fe2000001009b */
[----:B------:R-:W-:Y:S01]  /*8b70*/  FFMA.FTZ R160, R14, R157, R161 ;  /* 0x0000009d0ea07223 */ /* 0x000fe200000100a1 */
[----:B------:R-:W-:Y:S01]  /*8b80*/  FFMA.FTZ R146, R133, UR46, -R162 ;  /* 0x0000002e85927c23 */ /* 0x000fe200080108a2 */
[-C--:B----4-:R-:W-:Y:S01]  /*8b90*/  @P3 FFMA.FTZ R117, R117, R141.reuse, -R148 ;  /* 0x0000008d75753223 */ /* 0x090fe20000010894 */
        /* <DEDUP_REMOVED lines=9> */
[----:B------:R-:W-:Y:S01]  /*8c30*/  FFMA.FTZ R157, R118, R173, -R141 ;  /* 0x000000ad769d7223 */ /* 0x000fe2000001088d */
[----:B------:R-:W-:Y:S02]  /*8c40*/  FMUL.FTZ R161, R119, R164 ;  /* 0x000000a477a17220 */ /* 0x000fe40000410000 */
[----:B------:R-:W3:Y:S01]  /*8c50*/  SHFL.UP PT, R154, R7, 0x10, RZ ;  /* 0x06000000079a7989 */ /* 0x000ee200000e00ff */
[----:B------:R-:W-:-:S03]  /*8c60*/  FMUL.FTZ R143, R156, UR47 ;  /* 0x0000002f9c8f7c20 */ /* 0x000fc60008410000 */
[----:B------:R-:W4:Y:S01]  /*8c70*/  SHFL.UP PT, R141, R117, 0x10, RZ ;  /* 0x06000000758d7989 */ /* 0x000f2200000e00ff */
[----:B------:R-:W-:Y:S01]  /*8c80*/  FMUL.FTZ R173, R15, R173 ;  /* 0x000000ad0fad7220 */ /* 0x000fe20000410000 */
[-C--:B------:R-:W-:Y:S01]  /*8c90*/  FFMA.FTZ R161, R120, R177.reuse, R161 ;  /* 0x000000b178a17223 */ /* 0x080fe200000100a1 */
[----:B------:R-:W-:Y:S01]  /*8ca0*/  FMUL.FTZ R177, R119, R177 ;  /* 0x000000b177b17220 */ /* 0x000fe20000410000 */
[----:B------:R-:W-:Y:S01]  /*8cb0*/  FFMA.FTZ R143, R134, UR46, -R143 ;  /* 0x0000002e868f7c23 */ /* 0x000fe2000801088f */
[----:B------:R-:W-:Y:S01]  /*8cc0*/  FFMA.FTZ R173, R118, R160, R173 ;  /* 0x000000a076ad7223 */ /* 0x000fe200000100ad */
[----:B------:R-:W-:Y:S01]  /*8cd0*/  FMUL.FTZ R162, R104, -R189 ;  /* 0x800000bd68a27220 */ /* 0x000fe20000410000 */
[----:B------:R-:W-:Y:S01]  /*8ce0*/  FFMA.FTZ R177, R120, R164, -R177 ;  /* 0x000000a478b17223 */ /* 0x000fe200000108b1 */
[----:B------:R-:W-:Y:S01]  /*8cf0*/  ISETP.GE.AND P3, PT, R18, 0x10, PT ;  /* 0x000000101200780c */ /* 0x000fe20003f66270 */
[----:B------:R-:W-:Y:S01]  /*8d00*/  FFMA.FTZ R173, R104, R143, R173 ;  /* 0x0000008f68ad7223 */ /* 0x000fe200000100ad */
[----:B------:R-:W-:Y:S01]  /*8d10*/  FADD.FTZ R157, R162, R157 ;  /* 0x0000009da29d7221 */ /* 0x000fe20000010000 */
[C---:B------:R-:W-:Y:S01]  /*8d20*/  FMUL.FTZ R215, R121.reuse, R177 ;  /* 0x000000b179d77220 */ /* 0x040fe20000410000 */
[----:B------:R-:W-:Y:S01]  /*8d30*/  FMUL.FTZ R162, R121, R161 ;  /* 0x000000a179a27220 */ /* 0x000fe20000410000 */
[----:B------:R-:W-:-:S02]  /*8d40*/  FMUL.FTZ R160, R119, R173 ;  /* 0x000000ad77a07220 */ /* 0x000fc40000410000 */
[C---:B------:R-:W-:Y:S01]  /*8d50*/  FFMA.FTZ R172, R122.reuse, R161, R215 ;  /* 0x000000a17aac7223 */ /* 0x040fe200000100d7 */
[----:B------:R-:W-:Y:S01]  /*8d60*/  FFMA.FTZ R182, R122, R177, -R162 ;  /* 0x000000b17ab67223 */ /* 0x000fe200000108a2 */
[----:B------:R-:W-:Y:S01]  /*8d70*/  FFMA.FTZ R161, R120, R157, -R160 ;  /* 0x0000009d78a17223 */ /* 0x000fe200000108a0 */
[CC--:B0-----:R-:W-:Y:S01]  /*8d80*/  FMUL.FTZ R162, R138.reuse, R155.reuse ;  /* 0x0000009b8aa27220 */ /* 0x0c1fe20000410000 */
[CC--:B-1----:R-:W-:Y:S01]  /*8d90*/  FMUL.FTZ R160, R138.reuse, R148.reuse ;  /* 0x000000948aa07220 */ /* 0x0c2fe20000410000 */
[C---:B------:R-:W-:Y:S01]  /*8da0*/  FMUL.FTZ R155, R117.reuse, R155 ;  /* 0x0000009b759b7220 */ /* 0x040fe20000410000 */
[C---:B------:R-:W-:Y:S01]  /*8db0*/  FMUL.FTZ R148, R117.reuse, R148 ;  /* 0x0000009475947220 */ /* 0x040fe20000410000 */
[CC--:B---3--:R-:W-:Y:S01]  /*8dc0*/  FFMA.FTZ R162, R117.reuse, R154.reuse, -R162 ;  /* 0x0000009a75a27223 */ /* 0x0c8fe200000108a2 */
[-C--:B----4-:R-:W-:Y:S01]  /*8dd0*/  @P3 FFMA.FTZ R117, R117, R141.reuse, -R160 ;  /* 0x0000008d75753223 */ /* 0x090fe200000108a0 */
[C---:B------:R-:W-:Y:S01]  /*8de0*/  FFMA.FTZ R155, R138.reuse, R154, R155 ;  /* 0x0000009a8a9b7223 */ /* 0x040fe2000001009b */
[----:B------:R-:W-:Y:S01]  /*8df0*/  @P3 FFMA.FTZ R138, R138, R141, R148 ;  /* 0x0000008d8a8a3223 */ /* 0x000fe20000010094 */
[----:B------:R-:W-:Y:S01]  /*8e00*/  FMUL.FTZ R154, R163, UR46 ;  /* 0x0000002ea39a7c20 */ /* 0x000fe20008410000 */
[----:B------:R-:W-:-:S02]  /*8e10*/  FMUL.FTZ R189, R119, R157 ;  /* 0x0000009d77bd7220 */ /* 0x000fc40000410000 */
[----:B--2---:R-:W-:Y:S01]  /*8e20*/  SHFL.IDX PT, R157, R3, RZ, 0x1f ;  /* 0x00001fff039d7589 */ /* 0x004fe200000e0000 */
[----:B------:R-:W-:Y:S01]  /*8e30*/  @P3 FADD.FTZ R7, R7, R162 ;  /* 0x000000a207073221 */ /* 0x000fe20000010000 */
[----:B------:R-:W-:Y:S02]  /*8e40*/  @P3 FADD.FTZ R6, R6, R155 ;  /* 0x0000009b06063221 */ /* 0x000fe40000010000 */
[----:B------:R-:W0:Y:S01]  /*8e50*/  SHFL.UP PT, R117, R117, 0x1, RZ ;  /* 0x0420000075757989 */ /* 0x000e2200000e00ff */
[----:B------:R-:W-:-:S03]  /*8e60*/  FFMA.FTZ R162, R135, UR47, R154 ;  /* 0x0000002f87a27c23 */ /* 0x000fc6000801009a */
[----:B------:R-:W1:Y:S01]  /*8e70*/  SHFL.UP PT, R138, R138, 0x1, RZ ;  /* 0x042000008a8a7989 */ /* 0x000e6200000e00ff */
[----:B------:R-:W-:-:S03]  /*8e80*/  FMUL.FTZ R148, R163, UR47 ;  /* 0x0000002fa3947c20 */ /* 0x000fc60008410000 */
[----:B------:R-:W2:Y:S01]  /*8e90*/  SHFL.IDX PT, R154, R2, RZ, 0x1f ;  /* 0x00001fff029a7589 */ /* 0x000ea200000e0000 */
[----:B------:R-:W-:-:S03]  /*8ea0*/  FFMA.FTZ R164, R120, R173, R189 ;  /* 0x000000ad78a47223 */ /* 0x000fc600000100bd */
[----:B------:R-:W3:Y:S01]  /*8eb0*/  SHFL.UP PT, R6, R6, 0x1, RZ ;  /* 0x0420000006067989 */ /* 0x000ee200000e00ff */
[----:B------:R-:W-:-:S03]  /*8ec0*/  FFMA.FTZ R148, R135, UR46, -R148 ;  /* 0x0000002e87947c23 */ /* 0x000fc60008010894 */
[----:B------:R-:W4:Y:S01]  /*8ed0*/  SHFL.UP PT, R7, R7, 0x1, RZ ;  /* 0x0420000007077989 */ /* 0x000f2200000e00ff */
[C---:B------:R-:W-:Y:S01]  /*8ee0*/  FMUL.FTZ R162, R103.reuse, -R162 ;  /* 0x800000a267a27220 */ /* 0x040fe20000410000 */
[----:B------:R-:W-:Y:S01]  /*8ef0*/  FFMA.FTZ R164, R103, R148, R164 ;  /* 0x0000009467a47223 */ /* 0x000fe200000100a4 */
[----:B------:R-:W-:Y:S02]  /*8f00*/  FMUL.FTZ R173, R152, UR46 ;  /* 0x0000002e98ad7c20 */ /* 0x000fe40008410000 */
[----:B------:R-:W-:Y:S01]  /*8f10*/  FADD.FTZ R161, R162, R161 ;  /* 0x000000a1a2a17221 */ /* 0x000fe20000010000 */
[----:B------:R-:W-:Y:S01]  /*8f20*/  FMUL.FTZ R155, R121, R164 ;  /* 0x000000a4799b7220 */ /* 0x000fe20000410000 */
[----:B------:R-:W-:Y:S01]  /*8f30*/  FMUL.FTZ R160, R123, R182 ;  /* 0x000000b67ba07220 */ /* 0x000fe20000410000 */
[----:B------:R-:W-:Y:S02]  /*8f40*/  FFMA.FTZ R177, R136, UR47, R173 ;  /* 0x0000002f88b17c23 */ /* 0x000fe400080100ad */
[----:B------:R-:W-:Y:S01]  /*8f50*/  FFMA.FTZ R162, R122, R161, -R155 ;  /* 0x000000a17aa27223 */ /* 0x000fe2000001089b */
[----:B0-----:R-:W-:Y:S01]  /*8f60*/  FMUL.FTZ R155, R117, R157 ;  /* 0x0000009d759b7220 */ /* 0x001fe20000410000 */
[----:B------:R-:W-:Y:S01]  /*8f70*/  FMUL.FTZ R141, R121, R161 ;  /* 0x000000a1798d7220 */ /* 0x000fe20000410000 */
[----:B------:R-:W-:Y:S01]  /*8f80*/  FFMA.FTZ R3, R125, R172, R160 ;  /* 0x000000ac7d037223 */ /* 0x000fe200000100a0 */
[----:B------:R-:W-:Y:S01]  /*8f90*/  FMUL.FTZ R173, R152, UR47 ;  /* 0x0000002f98ad7c20 */ /* 0x000fe20008410000 */
[C---:B-1----:R-:W-:Y:S01]  /*8fa0*/  FMUL.FTZ R160, R138.reuse, R157 ;  /* 0x0000009d8aa07220 */ /* 0x042fe20000410000 */
[----:B--2---:R-:W-:Y:S01]  /*8fb0*/  FFMA.FTZ R155, R138, R154, R155 ;  /* 0x0000009a8a9b7223 */ /* 0x004fe2000001009b */
[----:B------:R-:W-:Y:S01]  /*8fc0*/  FMUL.FTZ R172, R123, R172 ;  /* 0x000000ac7bac7220 */ /* 0x000fe20000410000 */
[----:B------:R-:W-:Y:S01]  /*8fd0*/  FFMA.FTZ R161, R122, R164, R141 ;  /* 0x000000a47aa17223 */ /* 0x000fe2000001008d */
[----:B------:R-:W-:Y:S01]  /*8fe0*/  FMUL.FTZ R177, R102, -R177 ;  /* 0x800000b166b17220 */ /* 0x000fe20000410000 */
[----:B------:R-:W-:Y:S01]  /*8ff0*/  FFMA.FTZ R141, R136, UR46, -R173 ;  /* 0x0000002e888d7c23 */ /* 0x000fe200080108ad */
[----:B------:R-:W-:Y:S01]  /*9000*/  FFMA.FTZ R160, R117, R154, -R160 ;  /* 0x0000009a75a07223 */ /* 0x000fe200000108a0 */
[----:B---3--:R-:W-:Y:S01]  /*9010*/  @P2 FADD.FTZ R157, R6, R155 ;  /* 0x0000009b069d2221 */ /* 0x008fe20000010000 */
[----:B------:R-:W-:Y:S01]  /*9020*/  FFMA.FTZ R2, R125, R182, -R172 ;  /* 0x000000b67d027223 */ /* 0x000fe200000108ac */
[----:B------:R-:W-:Y:S01]  /*9030*/  FADD.FTZ R164, R177, R162 ;  /* 0x000000a2b1a47221 */ /* 0x000fe20000010000 */
[----:B------:R-:W-:Y:S01]  /*9040*/  FFMA.FTZ R162, R102, R141, R161 ;  /* 0x0000008d66a27223 */ /* 0x000fe200000100a1 */
[----:B------:R-:W-:Y:S01]  /*9050*/  FMUL.FTZ R172, R137, UR46 ;  /* 0x0000002e89ac7c20 */ /* 0x000fe20008410000 */
[----:B----4-:R-:W-:Y:S01]  /*9060*/  @P2 FADD.FTZ R154, R7, R160 ;  /* 0x000000a0079a2221 */ /* 0x010fe20000010000 */
[----:B------:R-:W-:Y:S01]  /*9070*/  FMUL.FTZ R7, R5, R157 ;  /* 0x0000009d05077220 */ /* 0x000fe20000410000 */
[----:B------:R-:W-:Y:S01]  /*9080*/  FMUL.FTZ R138, R123, R162 ;  /* 0x000000a27b8a7220 */ /* 0x000fe20000410000 */
[----:B------:R-:W-:Y:S01]  /*9090*/  FFMA.FTZ R117, R159, UR47, R172 ;  /* 0x0000002f9f757c23 */ /* 0x000fe200080100ac */
[-C--:B------:R-:W-:Y:S01]  /*90a0*/  FMUL.FTZ R6, R5, R154.reuse ;  /* 0x0000009a05067220 */ /* 0x080fe20000410000 */
[----:B------:R-:W-:Y:S01]  /*90b0*/  FFMA.FTZ R7, R4, R154, -R7 ;  /* 0x0000009a04077223 */ /* 0x000fe20000010807 */
[----:B------:R-:W-:Y:S01]  /*90c0*/  FFMA.FTZ R138, R125, R164, -R138 ;  /* 0x000000a47d8a7223 */ /* 0x000fe2000001088a */
[----:B------:R-:W-:Y:S01]  /*90d0*/  FMUL.FTZ R117, R0, -R117 ;  /* 0x8000007500757220 */ /* 0x000fe20000410000 */
[----:B------:R-:W-:Y:S01]  /*90e0*/  FFMA.FTZ R6, R4, R157, R6 ;  /* 0x0000009d04067223 */ /* 0x000fe20000010006 */
[----:B------:R-:W-:-:S02]  /*90f0*/  FADD.FTZ R150, R150, R7 ;  /* 0x0000000796967221 */ /* 0x000fc40000010000 */
[----:B------:R-:W-:Y:S01]  /*9100*/  FADD.FTZ R210, R117, R138 ;  /* 0x0000008a75d27221 */ /* 0x000fe20000010000 */
[----:B------:R-:W-:Y:S01]  /*9110*/  FADD.FTZ R138, RZ, R6 ;  /* 0x00000006ff8a7221 */ /* 0x000fe20000010000 */
[----:B------:R-:W-:-:S03]  /*9120*/  FMUL.FTZ R4, R123, R150 ;  /* 0x000000967b047220 */ /* 0x000fc60000410000 */
[-C--:B------:R-:W-:Y:S01]  /*9130*/  FMUL.FTZ R5, R123, R138.reuse ;  /* 0x0000008a7b057220 */ /* 0x080fe20000410000 */
[-C--:B------:R-:W-:Y:S01]  /*9140*/  FFMA.FTZ R4, R125, R138.reuse, R4 ;  /* 0x0000008a7d047223 */ /* 0x080fe20000010004 */
[C---:B------:R-:W-:Y:S01]  /*9150*/  FMUL.FTZ R154, R137.reuse, UR47 ;  /* 0x0000002f899a7c20 */ /* 0x040fe20008410000 */
[C---:B------:R-:W-:Y:S01]  /*9160*/  FMUL.FTZ R160, R137.reuse, UR46 ;  /* 0x0000002e89a07c20 */ /* 0x040fe20008410000 */
[C---:B------:R-:W-:Y:S01]  /*9170*/  FMUL.FTZ R6, R137.reuse, R138 ;  /* 0x0000008a89067220 */ /* 0x040fe20000410000 */
[-C--:B------:R-:W-:Y:S01]  /*9180*/  FMUL.FTZ R117, R137, R150.reuse ;  /* 0x0000009689757220 */ /* 0x080fe20000410000 */
[-C--:B------:R-:W-:Y:S01]  /*9190*/  FFMA.FTZ R5, R125, R150.reuse, -R5 ;  /* 0x000000967d057223 */ /* 0x080fe20000010805 */
[----:B------:R-:W-:Y:S01]  /*91a0*/  FADD.FTZ R137, RZ, R4 ;  /* 0x00000004ff897221 */ /* 0x000fe20000010000 */
[C---:B------:R-:W-:Y:S01]  /*91b0*/  FFMA.FTZ R155, R159.reuse, UR46, -R154 ;  /* 0x0000002e9f9b7c23 */ /* 0x040fe2000801089a */
[C---:B------:R-:W-:Y:S01]  /*91c0*/  FFMA.FTZ R157, R159.reuse, UR47, R160 ;  /* 0x0000002f9f9d7c23 */ /* 0x040fe200080100a0 */
[C---:B------:R-:W-:Y:S01]  /*91d0*/  FFMA.FTZ R7, R159.reuse, R150, -R6 ;  /* 0x000000969f077223 */ /* 0x040fe20000010806 */
[----:B------:R-:W-:Y:S01]  /*91e0*/  FFMA.FTZ R117, R159, R138, R117 ;  /* 0x0000008a9f757223 */ /* 0x000fe20000010075 */
[----:B------:R-:W-:Y:S01]  /*91f0*/  FFMA.FTZ R159, R62, R47, R5 ;  /* 0x0000002f3e9f7223 */ /* 0x000fe20000010005 */
[C---:B------:R-:W-:Y:S01]  /*9200*/  FMUL.FTZ R4, R152.reuse, R137 ;  /* 0x0000008998047220 */ /* 0x040fe20000410000 */
[----:B------:R-:W-:-:S02]  /*9210*/  FMUL.FTZ R161, R152, UR46 ;  /* 0x0000002e98a17c20 */ /* 0x000fc40008410000 */
[CC--:B------:R-:W-:Y:S01]  /*9220*/  FMUL.FTZ R5, R121.reuse, R159.reuse ;  /* 0x0000009f79057220 */ /* 0x0c0fe20000410000 */
[----:B------:R-:W-:Y:S01]  /*9230*/  FFMA.FTZ R6, R136, R159, -R4 ;  /* 0x0000009f88067223 */ /* 0x000fe20000010804 */
[----:B------:R-:W-:Y:S01]  /*9240*/  FMUL.FTZ R4, R121, R137 ;  /* 0x0000008979047220 */ /* 0x000fe20000410000 */
[----:B------:R-:W-:Y:S01]  /*9250*/  FMUL.FTZ R152, R152, R159 ;  /* 0x0000009f98987220 */ /* 0x000fe20000410000 */
[----:B------:R-:W-:Y:S01]  /*9260*/  FFMA.FTZ R5, R122, R137, R5 ;  /* 0x000000897a057223 */ /* 0x000fe20000010005 */
[----:B------:R-:W-:Y:S01]  /*9270*/  FFMA.FTZ R161, R136, UR47, R161 ;  /* 0x0000002f88a17c23 */ /* 0x000fe200080100a1 */
[----:B------:R-:W-:Y:S01]  /*9280*/  FFMA.FTZ R4, R122, R159, -R4 ;  /* 0x0000009f7a047223 */ /* 0x000fe20000010804 */
[----:B------:R-:W-:Y:S01]  /*9290*/  FFMA.FTZ R154, R136, R137, R152 ;  /* 0x00000089889a7223 */ /* 0x000fe20000010098 */
[C---:B------:R-:W-:Y:S01]  /*92a0*/  FFMA.FTZ R117, -R0.reuse, R117, RZ ;  /* 0x0000007500757223 */ /* 0x040fe200000101ff */
[----:B------:R-:W-:Y:S01]  /*92b0*/  FADD.FTZ R136, RZ, R5 ;  /* 0x00000005ff887221 */ /* 0x000fe20000010000 */
[----:B------:R-:W-:Y:S01]  /*92c0*/  FFMA.FTZ R7, R0, R7, RZ ;  /* 0x0000000700077223 */ /* 0x000fe200000100ff */
[----:B------:R-:W-:Y:S01]  /*92d0*/  FMUL.FTZ R160, R163, UR46 ;  /* 0x0000002ea3a07c20 */ /* 0x000fe20008410000 */
[----:B------:R-:W-:Y:S01]  /*92e0*/  FFMA.FTZ R152, R63, R48, R4 ;  /* 0x000000303f987223 */ /* 0x000fe20000010004 */
[C---:B------:R-:W-:Y:S01]  /*92f0*/  FFMA.FTZ R4, -R102.reuse, R154, R117 ;  /* 0x0000009a66047223 */ /* 0x040fe20000010175 */
[----:B------:R-:W-:Y:S01]  /*9300*/  FMUL.FTZ R5, R119, R136 ;  /* 0x0000008877057220 */ /* 0x000fe20000410000 */
[----:B------:R-:W-:Y:S01]  /*9310*/  FFMA.FTZ R6, R102, R6, R7 ;  /* 0x0000000666067223 */ /* 0x000fe20000010007 */
[----:B------:R-:W-:Y:S01]  /*9320*/  FFMA.FTZ R154, R135, UR47, R160 ;  /* 0x0000002f879a7c23 */ /* 0x000fe200080100a0 */
[----:B------:R-:W-:Y:S01]  /*9330*/  FMUL.FTZ R160, R163, R136 ;  /* 0x00000088a3a07220 */ /* 0x000fe20000410000 */
[-C--:B------:R-:W-:Y:S01]  /*9340*/  FMUL.FTZ R7, R119, R152.reuse ;  /* 0x0000009877077220 */ /* 0x080fe20000410000 */
[-C--:B------:R-:W-:Y:S01]  /*9350*/  FMUL.FTZ R163, R163, R152.reuse ;  /* 0x00000098a3a37220 */ /* 0x080fe20000410000 */
[----:B------:R-:W-:-:S02]  /*9360*/  FFMA.FTZ R5, R120, R152, -R5 ;  /* 0x0000009878057223 */ /* 0x000fc40000010805 */
[-C--:B------:R-:W-:Y:S01]  /*9370*/  FFMA.FTZ R7, R120, R136.reuse, R7 ;  /* 0x0000008878077223 */ /* 0x080fe20000010007 */
[C---:B------:R-:W-:Y:S01]  /*9380*/  FFMA.FTZ R117, R135.reuse, R136, R163 ;  /* 0x0000008887757223 */ /* 0x040fe200000100a3 */
[----:B------:R-:W-:Y:S01]  /*9390*/  FFMA.FTZ R163, R64, R49, R5 ;  /* 0x0000003140a37223 */ /* 0x000fe20000010005 */
[----:B------:R-:W-:Y:S01]  /*93a0*/  FFMA.FTZ R160, R135, R152, -R160 ;  /* 0x0000009887a07223 */ /* 0x000fe200000108a0 */
[----:B------:R-:W-:Y:S01]  /*93b0*/  FADD.FTZ R135, RZ, R7 ;  /* 0x00000007ff877221 */ /* 0x000fe20000010000 */
[----:B------:R-:W-:Y:S01]  /*93c0*/  FFMA.FTZ R117, -R103, R117, R4 ;  /* 0x0000007567757223 */ /* 0x000fe20000010104 */
[C---:B------:R-:W-:Y:S01]  /*93d0*/  FMUL.FTZ R5, R15.reuse, R163 ;  /* 0x000000a30f057220 */ /* 0x040fe20000410000 */
[C---:B------:R-:W-:Y:S01]  /*93e0*/  FMUL.FTZ R173, R156.reuse, UR46 ;  /* 0x0000002e9cad7c20 */ /* 0x040fe20008410000 */
[CC--:B------:R-:W-:Y:S01]  /*93f0*/  FMUL.FTZ R7, R156.reuse, R135.reuse ;  /* 0x000000879c077220 */ /* 0x0c0fe20000410000 */
[----:B------:R-:W-:Y:S01]  /*9400*/  FMUL.FTZ R4, R15, R135 ;  /* 0x000000870f047220 */ /* 0x000fe20000410000 */
[----:B------:R-:W-:Y:S01]  /*9410*/  FMUL.FTZ R156, R156, R163 ;  /* 0x000000a39c9c7220 */ /* 0x000fe20000410000 */
[C---:B------:R-:W-:Y:S01]  /*9420*/  FFMA.FTZ R5, R118.reuse, R135, R5 ;  /* 0x0000008776057223 */ /* 0x040fe20000010005 */
[----:B------:R-:W-:Y:S01]  /*9430*/  FFMA.FTZ R177, R103, R160, R6 ;  /* 0x000000a067b17223 */ /* 0x000fe20000010006 */
[-C--:B------:R-:W-:Y:S01]  /*9440*/  FFMA.FTZ R4, R118, R163.reuse, -R4 ;  /* 0x000000a376047223 */ /* 0x080fe20000010804 */
[C---:B------:R-:W-:Y:S01]  /*9450*/  FFMA.FTZ R173, R134.reuse, UR47, R173 ;  /* 0x0000002f86ad7c23 */ /* 0x040fe200080100ad */
[C---:B------:R-:W-:Y:S01]  /*9460*/  FFMA.FTZ R7, R134.reuse, R163, -R7 ;  /* 0x000000a386077223 */ /* 0x040fe20000010807 */
[----:B------:R-:W-:Y:S01]  /*9470*/  FFMA.FTZ R6, R134, R135, R156 ;  /* 0x0000008786067223 */ /* 0x000fe2000001009c */
        /* <DEDUP_REMOVED lines=8> */
[----:B------:R-:W-:Y:S01]  /*9500*/  FFMA.FTZ R5, R14, R156, -R5 ;  /* 0x0000009c0e057223 */ /* 0x000fe20000010805 */
[----:B------:R-:W-:Y:S01]  /*9510*/  FFMA.FTZ R6, -R104, R6, R117 ;  /* 0x0000000668067223 */ /* 0x000fe20000010175 */
[-C--:B------:R-:W-:Y:S01]  /*9520*/  FFMA.FTZ R7, R14, R134.reuse, R7 ;  /* 0x000000860e077223 */ /* 0x080fe20000010007 */
[C---:B------:R-:W-:Y:S01]  /*9530*/  FFMA.FTZ R117, R133.reuse, R134, R165 ;  /* 0x0000008685757223 */ /* 0x040fe200000100a5 */
[----:B------:R-:W-:Y:S01]  /*9540*/  FFMA.FTZ R165, R68, R51, R5 ;  /* 0x0000003344a57223 */ /* 0x000fe20000010005 */
[C---:B------:R-:W-:Y:S01]  /*9550*/  FFMA.FTZ R172, R133.reuse, UR47, R172 ;  /* 0x0000002f85ac7c23 */ /* 0x040fe200080100ac */
[----:B------:R-:W-:Y:S01]  /*9560*/  FFMA.FTZ R4, R133, R156, -R4 ;  /* 0x0000009c85047223 */ /* 0x000fe20000010804 */
[----:B------:R-:W-:Y:S01]  /*9570*/  FADD.FTZ R133, RZ, R7 ;  /* 0x00000007ff857221 */ /* 0x000fe20000010000 */
[----:B------:R-:W-:Y:S01]  /*9580*/  FMUL.FTZ R5, R11, R165 ;  /* 0x000000a50b057220 */ /* 0x000fe20000410000 */
[C---:B------:R-:W-:Y:S01]  /*9590*/  FMUL.FTZ R177, R158.reuse, UR46 ;  /* 0x0000002e9eb17c20 */ /* 0x040fe20008410000 */
[----:B------:R-:W-:Y:S01]  /*95a0*/  FFMA.FTZ R189, R105, R4, R160 ;  /* 0x0000000469bd7223 */ /* 0x000fe200000100a0 */
[C---:B------:R-:W-:Y:S01]  /*95b0*/  FMUL.FTZ R7, R158.reuse, R133 ;  /* 0x000000859e077220 */ /* 0x040fe20000410000 */
[----:B------:R-:W-:Y:S01]  /*95c0*/  FMUL.FTZ R158, R158, R165 ;  /* 0x000000a59e9e7220 */ /* 0x000fe20000410000 */
[-C--:B------:R-:W-:Y:S01]  /*95d0*/  FMUL.FTZ R4, R11, R133.reuse ;  /* 0x000000850b047220 */ /* 0x080fe20000410000 */
[----:B------:R-:W-:Y:S01]  /*95e0*/  FFMA.FTZ R5, R12, R133, R5 ;  /* 0x000000850c057223 */ /* 0x000fe20000010005 */
[----:B------:R-:W-:Y:S01]  /*95f0*/  FFMA.FTZ R117, -R105, R117, R6 ;  /* 0x0000007569757223 */ /* 0x000fe20000010106 */
[C---:B------:R-:W-:Y:S01]  /*9600*/  FFMA.FTZ R177, R132.reuse, UR47, R177 ;  /* 0x0000002f84b17c23 */ /* 0x040fe200080100b1 */
[C---:B------:R-:W-:Y:S01]  /*9610*/  FFMA.FTZ R7, R132.reuse, R165, -R7 ;  /* 0x000000a584077223 */ /* 0x040fe20000010807 */
[----:B------:R-:W-:Y:S01]  /*9620*/  FFMA.FTZ R6, R132, R133, R158 ;  /* 0x0000008584067223 */ /* 0x000fe2000001009e */
[----:B------:R-:W-:Y:S01]  /*9630*/  FFMA.FTZ R4, R12, R165, -R4 ;  /* 0x000000a50c047223 */ /* 0x000fe20000010804 */
[----:B------:R-:W-:-:S03]  /*9640*/  FADD.FTZ R132, RZ, R5 ;  /* 0x00000005ff847221 */ /* 0x000fc60000010000 */
[----:B------:R-:W-:Y:S01]  /*9650*/  FFMA.FTZ R158, R67, R56, R4 ;  /* 0x00000038439e7223 */ /* 0x000fe20000010004 */
[----:B------:R-:W-:Y:S01]  /*9660*/  FMUL.FTZ R5, R171, R132 ;  /* 0x00000084ab057220 */ /* 0x000fe20000410000 */
[C---:B------:R-:W-:Y:S02]  /*9670*/  FFMA.FTZ R160, R106.reuse, R7, R189 ;  /* 0x000000076aa07223 */ /* 0x040fe400000100bd */
[-C--:B------:R-:W-:Y:S01]  /*9680*/  FMUL.FTZ R4, R145, R158.reuse ;  /* 0x0000009e91047220 */ /* 0x080fe20000410000 */
[----:B------:R-:W-:Y:S01]  /*9690*/  FFMA.FTZ R7, R131, R158, -R5 ;  /* 0x0000009e83077223 */ /* 0x000fe20000010805 */
[----:B------:R-:W-:Y:S01]  /*96a0*/  FMUL.FTZ R5, R145, R132 ;  /* 0x0000008491057220 */ /* 0x000fe20000410000 */
[C---:B------:R-:W-:Y:S01]  /*96b0*/  FMUL.FTZ R182, R171.reuse, UR46 ;  /* 0x0000002eabb67c20 */ /* 0x040fe20008410000 */
[----:B------:R-:W-:Y:S01]  /*96c0*/  FMUL.FTZ R171, R171, R158 ;  /* 0x0000009eabab7220 */ /* 0x000fe20000410000 */
[----:B------:R-:W-:Y:S01]  /*96d0*/  FFMA.FTZ R7, R107, R7, R160 ;  /* 0x000000076b077223 */ /* 0x000fe200000100a0 */
[C---:B------:R-:W-:Y:S01]  /*96e0*/  FFMA.FTZ R4, R147.reuse, R132, R4 ;  /* 0x0000008493047223 */ /* 0x040fe20000010004 */
[----:B------:R-:W-:Y:S01]  /*96f0*/  FFMA.FTZ R160, R147, R158, -R5 ;  /* 0x0000009e93a07223 */ /* 0x000fe20000010805 */
[C---:B------:R-:W-:Y:S01]  /*9700*/  FFMA.FTZ R182, R131.reuse, UR47, R182 ;  /* 0x0000002f83b67c23 */ /* 0x040fe200080100b6 */
[----:B------:R-:W-:Y:S01]  /*9710*/  FFMA.FTZ R171, R131, R132, R171 ;  /* 0x0000008483ab7223 */ /* 0x000fe200000100ab */
[----:B------:R-:W-:Y:S01]  /*9720*/  FADD.FTZ R131, RZ, R4 ;  /* 0x00000004ff837221 */ /* 0x000fe20000010000 */
[----:B------:R-:W-:Y:S01]  /*9730*/  FFMA.FTZ R160, R69, R60, R160 ;  /* 0x0000003c45a07223 */ /* 0x000fe200000100a0 */
[----:B------:R-:W-:Y:S01]  /*9740*/  FMUL.FTZ R164, R123, R164 ;  /* 0x000000a47ba47220 */ /* 0x000fe20000410000 */
[----:B------:R-:W-:Y:S01]  /*9750*/  FFMA.FTZ R6, -R106, R6, R117 ;  /* 0x000000066a067223 */ /* 0x000fe20000010175 */
[CC--:B------:R-:W-:Y:S01]  /*9760*/  FMUL.FTZ R5, R142.reuse, R131.reuse ;  /* 0x000000838e057220 */ /* 0x0c0fe20000410000 */
[----:B------:R-:W-:Y:S01]  /*9770*/  FMUL.FTZ R4, R142, R160 ;  /* 0x000000a08e047220 */ /* 0x000fe20000410000 */
[C---:B------:R-:W-:Y:S01]  /*9780*/  FMUL.FTZ R189, R130.reuse, UR46 ;  /* 0x0000002e82bd7c20 */ /* 0x040fe20008410000 */
[CC--:B------:R-:W-:Y:S01]  /*9790*/  FMUL.FTZ R117, R130.reuse, R131.reuse ;  /* 0x0000008382757220 */ /* 0x0c0fe20000410000 */
[----:B------:R-:W-:Y:S01]  /*97a0*/  FFMA.FTZ R215, R125, R162, R164 ;  /* 0x000000a27dd77223 */ /* 0x000fe200000100a4 */
[-C--:B------:R-:W-:Y:S01]  /*97b0*/  FMUL.FTZ R130, R130, R160.reuse ;  /* 0x000000a082827220 */ /* 0x080fe20000410000 */
[CC--:B------:R-:W-:Y:S01]  /*97c0*/  FFMA.FTZ R162, R144.reuse, R160.reuse, -R5 ;  /* 0x000000a090a27223 */ /* 0x0c0fe20000010805 */
[-C--:B------:R-:W-:Y:S01]  /*97d0*/  FFMA.FTZ R4, R144, R131.reuse, R4 ;  /* 0x0000008390047223 */ /* 0x080fe20000010004 */
[C---:B------:R-:W-:Y:S01]  /*97e0*/  FFMA.FTZ R189, R128.reuse, UR47, R189 ;  /* 0x0000002f80bd7c23 */ /* 0x040fe200080100bd */
[C---:B------:R-:W-:Y:S01]  /*97f0*/  FFMA.FTZ R117, R128.reuse, R160, -R117 ;  /* 0x000000a080757223 */ /* 0x040fe20000010875 */
[----:B------:R-:W-:Y:S01]  /*9800*/  FFMA.FTZ R128, R128, R131, R130 ;  /* 0x0000008380807223 */ /* 0x000fe20000010082 */
[----:B------:R-:W-:Y:S01]  /*9810*/  FFMA.FTZ R162, R71, R66, R162 ;  /* 0x0000004247a27223 */ /* 0x000fe200000100a2 */
[----:B------:R-:W-:-:S03]  /*9820*/  FADD.FTZ R130, RZ, R4 ;  /* 0x00000004ff827221 */ /* 0x000fc60000010000 */
[C---:B------:R-:W-:Y:S01]  /*9830*/  FMUL.FTZ R4, R149.reuse, R162 ;  /* 0x000000a295047220 */ /* 0x040fe20000410000 */
[-C--:B------:R-:W-:Y:S01]  /*9840*/  FMUL.FTZ R5, R149, R130.reuse ;  /* 0x0000008295057220 */ /* 0x080fe20000410000 */
[C---:B------:R-:W-:Y:S01]  /*9850*/  FMUL.FTZ R212, R167.reuse, R130 ;  /* 0x00000082a7d47220 */ /* 0x040fe20000410000 */
[----:B------:R-:W-:Y:S01]  /*9860*/  FMUL.FTZ R167, R167, R162 ;  /* 0x000000a2a7a77220 */ /* 0x000fe20000410000 */
[C---:B------:R-:W-:Y:S01]  /*9870*/  FFMA.FTZ R4, R151.reuse, R130, R4 ;  /* 0x0000008297047223 */ /* 0x040fe20000010004 */
[-C--:B------:R-:W-:Y:S01]  /*9880*/  FFMA.FTZ R164, R151, R162.reuse, -R5 ;  /* 0x000000a297a47223 */ /* 0x080fe20000010805 */
[C---:B------:R-:W-:Y:S01]  /*9890*/  FFMA.FTZ R212, R129.reuse, R162, -R212 ;  /* 0x000000a281d47223 */ /* 0x040fe200000108d4 */
[----:B------:R-:W-:Y:S01]  /*98a0*/  FFMA.FTZ R167, R129, R130, R167 ;  /* 0x0000008281a77223 */ /* 0x000fe200000100a7 */
[----:B------:R-:W-:Y:S01]  /*98b0*/  FFMA.FTZ R171, -R107, R171, R6 ;  /* 0x000000ab6bab7223 */ /* 0x000fe20000010106 */
[----:B------:R-:W-:Y:S01]  /*98c0*/  FADD.FTZ R129, RZ, R4 ;  /* 0x00000004ff817221 */ /* 0x000fe20000010000 */
[----:B------:R-:W-:Y:S01]  /*98d0*/  FFMA.FTZ R164, R73, R70, R164 ;  /* 0x0000004649a47223 */ /* 0x000fe200000100a4 */
[----:B------:R-:W-:-:S02]  /*98e0*/  FFMA.FTZ R6, R108, R117, R7 ;  /* 0x000000756c067223 */ /* 0x000fc40000010007 */
[----:B------:R-:W0:Y:S01]  /*98f0*/  S2R R117, SR_TID.X ;  /* 0x0000000000757919 */ /* 0x000e220000002100 */
[C---:B------:R-:W-:Y:S01]  /*9900*/  FMUL.FTZ R7, R168.reuse, R164 ;  /* 0x000000a4a8077220 */ /* 0x040fe20000410000 */
[-C--:B------:R-:W-:Y:S01]  /*9910*/  FMUL.FTZ R5, R168, R129.reuse ;  /* 0x00000081a8057220 */ /* 0x080fe20000410000 */
[----:B------:R-:W-:Y:S01]  /*9920*/  FFMA.FTZ R128, -R108, R128, R171 ;  /* 0x000000806c807223 */ /* 0x000fe200000101ab */
[-C--:B------:R-:W-:Y:S01]  /*9930*/  FMUL.FTZ R4, R140, R129.reuse ;  /* 0x000000818c047220 */ /* 0x080fe20000410000 */
[C---:B------:R-:W-:Y:S01]  /*9940*/  FFMA.FTZ R7, R170.reuse, R129, R7 ;  /* 0x00000081aa077223 */ /* 0x040fe20000010007 */
[----:B------:R-:W-:Y:S01]  /*9950*/  FFMA.FTZ R5, R170, R164, -R5 ;  /* 0x000000a4aa057223 */ /* 0x000fe20000010805 */
[C---:B------:R-:W-:Y:S01]  /*9960*/  FFMA.FTZ R171, R109.reuse, R212, R6 ;  /* 0x000000d46dab7223 */ /* 0x040fe20000010006 */
[----:B------:R-:W-:Y:S01]  /*9970*/  FFMA.FTZ R217, -R109, R167, R128 ;  /* 0x000000a76dd97223 */ /* 0x000fe20000010180 */
[CC--:B------:R-:W-:Y:S01]  /*9980*/  FFMA.FTZ R4, R127.reuse, R164.reuse, -R4 ;  /* 0x000000a47f047223 */ /* 0x0c0fe20000010804 */
[----:B------:R-:W-:Y:S01]  /*9990*/  FADD.FTZ R128, RZ, R7 ;  /* 0x00000007ff807221 */ /* 0x000fe20000010000 */
[----:B------:R-:W-:Y:S01]  /*99a0*/  FFMA.FTZ R167, R72, R75, R5 ;  /* 0x0000004b48a77223 */ /* 0x000fe20000010005 */
[----:B------:R-:W-:Y:S01]  /*99b0*/  FMUL.FTZ R140, R140, R164 ;  /* 0x000000a48c8c7220 */ /* 0x000fe20000410000 */
[----:B------:R-:W-:Y:S01]  /*99c0*/  FFMA.FTZ R6, R110, R4, R171 ;  /* 0x000000046e067223 */ /* 0x000fe200000100ab */
[CC--:B------:R-:W-:Y:S01]  /*99d0*/  FMUL.FTZ R4, R174.reuse, R128.reuse ;  /* 0x00000080ae047220 */ /* 0x0c0fe20000410000 */
[----:B------:R-:W-:Y:S01]  /*99e0*/  FMUL.FTZ R5, R174, R167 ;  /* 0x000000a7ae057220 */ /* 0x000fe20000410000 */
[----:B------:R-:W-:Y:S01]  /*99f0*/  FFMA.FTZ R140, R127, R129, R140 ;  /* 0x000000817f8c7223 */ /* 0x000fe2000001008c */
[CC--:B------:R-:W-:Y:S01]  /*9a00*/  FMUL.FTZ R7, R169.reuse, R128.reuse ;  /* 0x00000080a9077220 */ /* 0x0c0fe20000410000 */
[-C--:B------:R-:W-:Y:S01]  /*9a10*/  FMUL.FTZ R127, R169, R167.reuse ;  /* 0x000000a7a97f7220 */ /* 0x080fe20000410000 */
[CC--:B------:R-:W-:Y:S01]  /*9a20*/  FFMA.FTZ R169, R175.reuse, R167.reuse, -R4 ;  /* 0x000000a7afa97223 */ /* 0x0c0fe20000010804 */
[-C--:B------:R-:W-:Y:S01]  /*9a30*/  FFMA.FTZ R5, R175, R128.reuse, R5 ;  /* 0x00000080af057223 */ /* 0x080fe20000010005 */
[C---:B------:R-:W-:Y:S01]  /*9a40*/  FFMA.FTZ R7, R126.reuse, R167, -R7 ;  /* 0x000000a77e077223 */ /* 0x040fe20000010807 */
[----:B------:R-:W-:Y:S01]  /*9a50*/  FFMA.FTZ R126, R126, R128, R127 ;  /* 0x000000807e7e7223 */ /* 0x000fe2000001007f */
[----:B------:R-:W-:Y:S01]  /*9a60*/  UISETP.GE.AND UP0, UPT, UR11, UR48, UPT ;  /* 0x000000300b00728c */ /* 0x000fe2000bf06270 */
[----:B------:R-:W-:Y:S01]  /*9a70*/  FFMA.FTZ R169, R74, R79, R169 ;  /* 0x0000004f4aa97223 */ /* 0x000fe200000100a9 */
[----:B------:R-:W-:-:S03]  /*9a80*/  FADD.FTZ R127, RZ, R5 ;  /* 0x00000005ff7f7221 */ /* 0x000fc60000010000 */
[C---:B------:R-:W-:Y:S01]  /*9a90*/  FMUL.FTZ R5, R180.reuse, R169 ;  /* 0x000000a9b4057220 */ /* 0x040fe20000410000 */
[-C--:B------:R-:W-:Y:S01]  /*9aa0*/  FMUL.FTZ R4, R180, R127.reuse ;  /* 0x0000007fb4047220 */ /* 0x080fe20000410000 */
[----:B------:R-:W-:Y:S01]  /*9ab0*/  PLOP3.LUT P2, PT, PT, PT, UP0, 0x80, 0x8 ;  /* 0x000000000008781c */ /* 0x000fe20003f4f008 */
[----:B------:R-:W-:Y:S01]  /*9ac0*/  FFMA.FTZ R140, -R110, R140, R217 ;  /* 0x0000008c6e8c7223 */ /* 0x000fe200000101d9 */
[C---:B------:R-:W-:Y:S01]  /*9ad0*/  FFMA.FTZ R5, R178.reuse, R127, R5 ;  /* 0x0000007fb2057223 */ /* 0x040fe20000010005 */
[----:B------:R-:W-:Y:S01]  /*9ae0*/  FFMA.FTZ R171, R178, R169, -R4 ;  /* 0x000000a9b2ab7223 */ /* 0x000fe20000010804 */
[----:B0-----:R-:W-:Y:S01]  /*9af0*/  ISETP.NE.OR P2, PT, R117, RZ, P2 ;  /* 0x000000ff7500720c */ /* 0x001fe20001745670 */
[C---:B------:R-:W-:Y:S01]  /*9b00*/  FMUL.FTZ R219, R206.reuse, R127 ;  /* 0x0000007fcedb7220 */ /* 0x040fe20000410000 */
[C---:B------:R-:W-:Y:S01]  /*9b10*/  FFMA.FTZ R217, -R111.reuse, R126, R140 ;  /* 0x0000007e6fd97223 */ /* 0x040fe2000001018c */
[----:B------:R-:W-:Y:S01]  /*9b20*/  FMUL.FTZ R206, R206, R169 ;  /* 0x000000a9cece7220 */ /* 0x000fe20000410000 */
[----:B------:R-:W-:Y:S01]  /*9b30*/  FADD.FTZ R126, RZ, R5 ;  /* 0x00000005ff7e7221 */ /* 0x000fe20000010000 */
[----:B------:R-:W-:Y:S01]  /*9b40*/  FFMA.FTZ R171, R76, R81, R171 ;  /* 0x000000514cab7223 */ /* 0x000fe200000100ab */
[----:B------:R-:W-:Y:S01]  /*9b50*/  FFMA.FTZ R7, R111, R7, R6 ;  /* 0x000000076f077223 */ /* 0x000fe20000010006 */
[C---:B------:R-:W-:Y:S01]  /*9b60*/  FFMA.FTZ R219, R124.reuse, R169, -R219 ;  /* 0x000000a97cdb7223 */ /* 0x040fe200000108db */
[----:B------:R-:W-:Y:S01]  /*9b70*/  FFMA.FTZ R206, R124, R127, R206 ;  /* 0x0000007f7cce7223 */ /* 0x000fe200000100ce */
[C---:B------:R-:W-:Y:S01]  /*9b80*/  FMUL.FTZ R4, R208.reuse, R126 ;  /* 0x0000007ed0047220 */ /* 0x040fe20000410000 */
[----:B------:R-:W-:Y:S01]  /*9b90*/  FMUL.FTZ R5, R208, R171 ;  /* 0x000000abd0057220 */ /* 0x000fe20000410000 */
[C---:B------:R-:W-:Y:S01]  /*9ba0*/  FFMA.FTZ R124, R112.reuse, R219, R7 ;  /* 0x000000db707c7223 */ /* 0x040fe20000010007 */
[----:B------:R-:W-:Y:S01]  /*9bb0*/  FFMA.FTZ R206, -R112, R206, R217 ;  /* 0x000000ce70ce7223 */ /* 0x000fe200000101d9 */
[C---:B------:R-:W-:Y:S01]  /*9bc0*/  FFMA.FTZ R219, R139.reuse, R171, -R4 ;  /* 0x000000ab8bdb7223 */ /* 0x040fe20000010804 */
[----:B------:R-:W-:Y:S01]  /*9bd0*/  FFMA.FTZ R217, R139, R126, R5 ;  /* 0x0000007e8bd97223 */ /* 0x000fe20000010005 */
[----:B------:R-:W-:Y:S01]  /*9be0*/  LOP3.LUT R139, R117, 0x1f, RZ, 0xc0, !PT ;  /* 0x0000001f758b7812 */ /* 0x000fe200078ec0ff */
[----:B------:R-:W-:Y:S01]  /*9bf0*/  VOTEU.ALL UP0, P2 ;  /* 0x0000000000ff7886 */ /* 0x000fe20001000000 */
[----:B------:R-:W-:-:S02]  /*9c00*/  HFMA2 R5, -RZ, RZ, 0, 0 ;  /* 0x00000000ff057431 */ /* 0x000fc400000001ff */
[----:B------:R-:W-:Y:S02]  /*9c10*/  ISETP.NE.AND P6, PT, R139, 0x1f, PT ;  /* 0x0000001f8b00780c */ /* 0x000fe40003fc5270 */
[----:B------:R-:W-:Y:S01]  /*9c20*/  @!UP0 ULEA UR32, UR8, UR28, 0x4 ;  /* 0x0000001c08208291 */ /* 0x000fe2000f8e20ff */
[----:B------:R-:W-:Y:S02]  /*9c30*/  MOV R4, 0x3f800000 ;  /* 0x3f80000000047802 */ /* 0x000fe40000000f00 */
[----:B------:R-:W-:Y:S01]  /*9c40*/  CS2R R6, SRZ ;  /* 0x0000000000067805 */ /* 0x000fe2000001ff00 */
[----:B------:R-:W-:Y:S01]  /*9c50*/  FFMA.FTZ R215, R0, R155, R215 ;  /* 0x0000009b00d77223 */ /* 0x000fe200000100d7 */
        /* <DEDUP_REMOVED lines=11> */
[----:B------:R-:W-:Y:S01]  /*9d10*/  FFMA.FTZ R219, R113, R219, R124 ;  /* 0x000000db71db7223 */ /* 0x000fe2000001007c */
[----:B------:R-:W-:Y:S11]  /*9d20*/  @!P6 BRA `(.L_x_12816) ;  /* 0x000000000028e947 */ /* 0x000ff60003800000 */
        /* <DEDUP_REMOVED lines=10> */
.L_x_12816:
[----:B------:R-:W-:Y:S05]  /*9dd0*/  BSYNC.RECONVERGENT B0 ;  /* 0x0000000000007941 */ /* 0x000fea0003800200 */
.L_x_12815:
        /* <DEDUP_REMOVED lines=16> */
.L_x_12818:
[----:B------:R-:W-:Y:S05]  /*9ee0*/  BSYNC.RECONVERGENT B0 ;  /* 0x0000000000007941 */ /* 0x000fea0003800200 */
.L_x_12817:
        /* <DEDUP_REMOVED lines=16> */
.L_x_12820:
[----:B------:R-:W-:Y:S05]  /*9ff0*/  BSYNC.RECONVERGENT B0 ;  /* 0x0000000000007941 */ /* 0x000fea0003800200 */
.L_x_12819:
        /* <DEDUP_REMOVED lines=16> */
.L_x_12822:
[----:B------:R-:W-:Y:S05]  /*a100*/  BSYNC.RECONVERGENT B0 ;  /* 0x0000000000007941 */ /* 0x000fea0003800200 */
.L_x_12821:
        /* <DEDUP_REMOVED lines=16> */
.L_x_12824:
[----:B------:R-:W-:Y:S05]  /*a210*/  BSYNC.RECONVERGENT B0 ;  /* 0x0000000000007941 */ /* 0x000fea0003800200 */
.L_x_12823:
[CC--:B------:R-:W-:Y:S01]  /*a220*/  FMUL.FTZ R124, R183.reuse, R126.reuse ;  /* 0x0000007eb77c7220 */ /* 0x0c0fe20000410000 */
[-C--:B-1----:R-:W-:Y:S01]  /*a230*/  FMUL.FTZ R221, R183, R171.reuse ;  /* 0x000000abb7dd7220 */ /* 0x082fe20000410000 */
[----:B--2---:R-:W-:Y:S01]  /*a240*/  SHFL.IDX PT, R214, R7, RZ, 0x1f ;  /* 0x00001fff07d67589 */ /* 0x004fe200000e0000 */
[----:B------:R-:W-:Y:S01]  /*a250*/  ISETP.NE.AND P2, PT, R117, 0x1f, PT ;  /* 0x0000001f7500780c */ /* 0x000fe20003f45270 */
[C---:B------:R-:W-:Y:S01]  /*a260*/  FFMA.FTZ R124, R181.reuse, R171, -R124 ;  /* 0x000000abb57c7223 */ /* 0x040fe2000001087c */
[----:B------:R-:W-:Y:S01]  /*a270*/  FFMA.FTZ R221, R181, R126, R221 ;  /* 0x0000007eb5dd7223 */ /* 0x000fe200000100dd */
[----:B------:R-:W1:Y:S01]  /*a280*/  SHFL.DOWN PT, R224, R3, 0x1, 0x1f ;  /* 0x08201f0003e07f89 */ /* 0x000e6200000e0000 */
[----:B------:R-:W-:Y:S01]  /*a290*/  ISETP.NE.AND P3, PT, R117, RZ, PT ;  /* 0x000000ff7500720c */ /* 0x000fe20003f65270 */
[----:B------:R-:W-:Y:S01]  /*a2a0*/  FFMA.FTZ R206, R77, R80, R124 ;  /* 0x000000504dce7223 */ /* 0x000fe2000001007c */
[----:B------:R-:W-:Y:S01]  /*a2b0*/  FADD.FTZ R124, RZ, R221 ;  /* 0x000000ddff7c7221 */ /* 0x000fe20000010000 */
[----:B------:R-:W2:Y:S01]  /*a2c0*/  SHFL.DOWN PT, R226, R2, 0x1, 0x1f ;  /* 0x08201f0002e27f89 */ /* 0x000ea200000e0000 */
[----:B------:R-:W-:Y:S01]  /*a2d0*/  ULEA UR33, UR11, 0xfffffc00, 0xa ;  /* 0xfffffc000b217891 */ /* 0x000fe2000f8e50ff */
[C---:B------:R-:W-:Y:S01]  /*a2e0*/  FMUL.FTZ R140, R195.reuse, R206 ;  /* 0x000000cec38c7220 */ /* 0x040fe20000410000 */
[-C--:B------:R-:W-:Y:S01]  /*a2f0*/  FMUL.FTZ R221, R195, R124.reuse ;  /* 0x0000007cc3dd7220 */ /* 0x080fe20000410000 */
[----:B------:R-:W5:Y:S01]  /*a300*/  SHFL.IDX PT, R216, R6, RZ, 0x1f ;  /* 0x00001fff06d87589 */ /* 0x000f6200000e0000 */
[-C--:B------:R-:W-:Y:S01]  /*a310*/  FMUL.FTZ R208, R211, R124.reuse ;  /* 0x0000007cd3d07220 */ /* 0x080fe20000410000 */
[C---:B------:R-:W-:Y:S01]  /*a320*/  FFMA.FTZ R140, R193.reuse, R124, R140 ;  /* 0x0000007cc18c7223 */ /* 0x040fe2000001008c */
[-C--:B------:R-:W-:Y:S01]  /*a330*/  FFMA.FTZ R221, R193, R206.reuse, -R221 ;  /* 0x000000cec1dd7223 */ /* 0x080fe200000108dd */
[----:B0-----:R-:W0:Y:S01]  /*a340*/  SHFL.DOWN PT, R223, R210, 0x1, 0x1f ;  /* 0x08201f00d2df7f89 */ /* 0x001e2200000e0000 */
[----:B------:R-:W-:Y:S01]  /*a350*/  FMUL.FTZ R211, R211, R206 ;  /* 0x000000ced3d37220 */ /* 0x000fe20000410000 */
[----:B------:R-:W-:Y:S01]  /*a360*/  FADD.FTZ R140, RZ, R140 ;  /* 0x0000008cff8c7221 */ /* 0x000fe20000010000 */
[----:B------:R-:W-:Y:S01]  /*a370*/  VOTEU.ALL UP0, P3 ;  /* 0x0000000000ff7886 */ /* 0x000fe20001800000 */
[----:B------:R-:W0:Y:S01]  /*a380*/  SHFL.DOWN PT, R228, R215, 0x1, 0x1f ;  /* 0x08201f00d7e47f89 */ /* 0x000e2200000e0000 */
[----:B------:R-:W-:Y:S01]  /*a390*/  FFMA.FTZ R220, R213, R124, R211 ;  /* 0x0000007cd5dc7223 */ /* 0x000fe200000100d3 */
[----:B------:R-:W-:Y:S01]  /*a3a0*/  USHF.R.S32.HI UR43, URZ, 0x1f, UR33 ;  /* 0x0000001fff2b7899 */ /* 0x000fe20008011421 */
[----:B------:R-:W-:Y:S01]  /*a3b0*/  FMUL.FTZ R189, R108, -R189 ;  /* 0x800000bd6cbd7220 */ /* 0x000fe20000410000 */
[----:B------:R3:W0:Y:S01]  /*a3c0*/  SHFL.IDX PT, R218, R2, RZ, 0x1f ;  /* 0x00001fff02da7589 */ /* 0x00062200000e0000 */
[----:B------:R-:W-:Y:S01]  /*a3d0*/  FFMA.FTZ R220, -R114, R220, R217 ;  /* 0x000000dc72dc7223 */ /* 0x000fe200000101d9 */
[----:B------:R-:W-:Y:S01]  /*a3e0*/  @!UP0 ULEA UR32, UR8, UR28, 0x4 ;  /* 0x0000001c08208291 */ /* 0x000fe2000f8e20ff */
[----:B------:R-:W-:Y:S01]  /*a3f0*/  FMUL.FTZ R182, R107, -R182 ;  /* 0x800000b66bb67220 */ /* 0x000fe20000410000 */
[----:B------:R2:W0:Y:S01]  /*a400*/  SHFL.IDX PT, R212, R3, RZ, 0x1f ;  /* 0x00001fff03d47589 */ /* 0x00042200000e0000 */
[----:B------:R-:W-:Y:S01]  /*a410*/  FMUL.FTZ R177, R106, -R177 ;  /* 0x800000b16ab17220 */ /* 0x000fe20000410000 */
[----:B------:R-:W-:Y:S01]  /*a420*/  FMUL.FTZ R172, R105, -R172 ;  /* 0x800000ac69ac7220 */ /* 0x000fe20000410000 */
[----:B------:R-:W-:Y:S01]  /*a430*/  FMUL.FTZ R173, R104, -R173 ;  /* 0x800000ad68ad7220 */ /* 0x000fe20000410000 */
[----:B---3--:R-:W-:Y:S01]  /*a440*/  FFMA.FTZ R2, R213, R206, -R208 ;  /* 0x000000ced5027223 */ /* 0x008fe200000108d0 */
[----:B------:R-:W-:Y:S01]  /*a450*/  FFMA.FTZ R208, R78, R83, R221 ;  /* 0x000000534ed07223 */ /* 0x000fe200000100dd */
[----:B----4-:R-:W3:Y:S01]  /*a460*/  SHFL.IDX PT, R215, R215, RZ, 0x1f ;  /* 0x00001fffd7d77589 */ /* 0x010ee200000e0000 */
[----:B------:R-:W-:Y:S01]  /*a470*/  FMUL.FTZ R154, R103, -R154 ;  /* 0x8000009a679a7220 */ /* 0x000fe20000410000 */
[----:B------:R-:W-:Y:S01]  /*a480*/  FFMA.FTZ R222, R114, R2, R219 ;  /* 0x0000000272de7223 */ /* 0x000fe200000100db */
[C---:B------:R-:W-:Y:S01]  /*a490*/  FMUL.FTZ R2, R209.reuse, R140 ;  /* 0x0000008cd1027220 */ /* 0x040fe20000410000 */
[----:B------:R-:W-:Y:S01]  /*a4a0*/  FMUL.FTZ R213, R209, R208 ;  /* 0x000000d0d1d57220 */ /* 0x000fe20000410000 */
[-C--:B-1----:R-:W-:Y:S01]  /*a4b0*/  @P2 FMUL.FTZ R209, R224, R214.reuse ;  /* 0x000000d6e0d12220 */ /* 0x082fe20000410000 */
[C---:B--2---:R-:W-:Y:S01]  /*a4c0*/  @P2 FMUL.FTZ R3, R226.reuse, R214 ;  /* 0x000000d6e2032220 */ /* 0x044fe20000410000 */
[----:B------:R-:W-:Y:S01]  /*a4d0*/  FFMA.FTZ R211, R207, R208, -R2 ;  /* 0x000000d0cfd37223 */ /* 0x000fe20000010802 */
[----:B------:R-:W1:Y:S01]  /*a4e0*/  SHFL.IDX PT, R210, R210, RZ, 0x1f ;  /* 0x00001fffd2d27589 */ /* 0x000e6200000e0000 */
[-C--:B-----5:R-:W-:Y:S01]  /*a4f0*/  @P2 FFMA.FTZ R2, R226, R216.reuse, R209 ;  /* 0x000000d8e2022223 */ /* 0x0a0fe200000100d1 */
[----:B------:R-:W-:Y:S01]  /*a500*/  @P2 FFMA.FTZ R3, R224, R216, -R3 ;  /* 0x000000d8e0032223 */ /* 0x000fe20000010803 */
[----:B------:R-:W-:Y:S01]  /*a510*/  FFMA.FTZ R209, R115, R211, R222 ;  /* 0x000000d373d17223 */ /* 0x000fe200000100de */
[----:B------:R-:W-:Y:S01]  /*a520*/  FFMA.FTZ R207, R207, R140, R213 ;  /* 0x0000008ccfcf7223 */ /* 0x000fe200000100d5 */
[----:B0-----:R-:W-:Y:S01]  /*a530*/  @P2 FADD.FTZ R214, R223, R2 ;  /* 0x00000002dfd62221 */ /* 0x001fe20000010000 */
[----:B------:R-:W-:Y:S01]  /*a540*/  @P2 FADD.FTZ R216, R228, R3 ;  /* 0x00000003e4d82221 */ /* 0x000fe20000010000 */
[----:B------:R-:W-:Y:S01]  /*a550*/  FMUL.FTZ R3, R218, R7 ;  /* 0x00000007da037220 */ /* 0x000fe20000410000 */
[----:B------:R-:W-:Y:S01]  /*a560*/  FFMA.FTZ R207, -R115, R207, R220 ;  /* 0x000000cf73cf7223 */ /* 0x000fe200000101dc */
[-C--:B------:R-:W-:Y:S01]  /*a570*/  FMUL.FTZ R211, R214, R9.reuse ;  /* 0x00000009d6d37220 */ /* 0x080fe20000410000 */
[----:B------:R-:W-:Y:S01]  /*a580*/  FMUL.FTZ R9, R216, R9 ;  /* 0x00000009d8097220 */ /* 0x000fe20000410000 */
[----:B------:R-:W-:Y:S01]  /*a590*/  FFMA.FTZ R220, R212, R6, -R3 ;  /* 0x00000006d4dc7223 */ /* 0x000fe20000010803 */
[----:B------:R-:W-:Y:S01]  /*a5a0*/  FMUL.FTZ R3, R218, R5 ;  /* 0x00000005da037220 */ /* 0x000fe20000410000 */
[-C--:B------:R-:W-:Y:S01]  /*a5b0*/  FFMA.FTZ R211, R216, R8.reuse, R211 ;  /* 0x00000008d8d37223 */ /* 0x080fe200000100d3 */
[----:B------:R-:W-:Y:S01]  /*a5c0*/  FFMA.FTZ R9, R214, R8, -R9 ;  /* 0x00000008d6097223 */ /* 0x000fe20000010809 */
[----:B------:R-:W-:Y:S01]  /*a5d0*/  P2R R2, PR, RZ, 0x8 ;  /* 0x00000008ff027803 */ /* 0x000fe20000000000 */
[----:B------:R-:W-:Y:S01]  /*a5e0*/  FMUL.FTZ R6, R218, R6 ;  /* 0x00000006da067220 */ /* 0x000fe20000410000 */
[----:B------:R-:W-:Y:S01]  /*a5f0*/  FFMA.FTZ R8, R116, R205, R211 ;  /* 0x000000cd74087223 */ /* 0x000fe200000100d3 */
[----:B------:R-:W-:Y:S01]  /*a600*/  FADD.FTZ R204, R204, R9 ;  /* 0x00000009cccc7221 */ /* 0x000fe20000010000 */
[C---:B------:R-:W-:Y:S01]  /*a610*/  FMUL.FTZ R2, R203.reuse, R208 ;  /* 0x000000d0cb027220 */ /* 0x040fe20000410000 */
[----:B------:R-:W-:Y:S01]  /*a620*/  FMUL.FTZ R218, R218, R4 ;  /* 0x00000004dada7220 */ /* 0x000fe20000410000 */
[C---:B------:R-:W-:Y:S01]  /*a630*/  FMUL.FTZ R205, R203.reuse, R8 ;  /* 0x00000008cbcd7220 */ /* 0x040fe20000410000 */
[C---:B------:R-:W-:Y:S01]  /*a640*/  FMUL.FTZ R9, R203.reuse, R204 ;  /* 0x000000cccb097220 */ /* 0x040fe20000410000 */
[C---:B------:R-:W-:Y:S01]  /*a650*/  FFMA.FTZ R4, R212.reuse, R4, -R3 ;  /* 0x00000004d4047223 */ /* 0x040fe20000010803 */
[----:B------:R-:W-:Y:S01]  /*a660*/  FFMA.FTZ R7, R212, R7, R6 ;  /* 0x00000007d4077223 */ /* 0x000fe20000010006 */
[-C--:B------:R-:W-:Y:S01]  /*a670*/  FMUL.FTZ R3, R203, R140.reuse ;  /* 0x0000008ccb037220 */ /* 0x080fe20000410000 */
[C---:B------:R-:W-:Y:S01]  /*a680*/  FFMA.FTZ R6, R199.reuse, R140, R2 ;  /* 0x0000008cc7067223 */ /* 0x040fe20000010002 */
[C---:B------:R-:W-:Y:S01]  /*a690*/  FFMA.FTZ R205, R199.reuse, R204, -R205 ;  /* 0x000000ccc7cd7223 */ /* 0x040fe200000108cd */
[C---:B------:R-:W-:Y:S01]  /*a6a0*/  FFMA.FTZ R2, R199.reuse, R8, R9 ;  /* 0x00000008c7027223 */ /* 0x040fe20000010009 */
[----:B------:R-:W-:Y:S01]  /*a6b0*/  FFMA.FTZ R3, R199, R208, -R3 ;  /* 0x000000d0c7037223 */ /* 0x000fe20000010803 */
[----:B------:R-:W-:Y:S01]  /*a6c0*/  FADD.FTZ R9, RZ, R6 ;  /* 0x00000006ff097221 */ /* 0x000fe20000010000 */
[----:B------:R-:W-:Y:S01]  /*a6d0*/  FADD.FTZ R198, R198, R205 ;  /* 0x000000cdc6c67221 */ /* 0x000fe20000010000 */
[----:B------:R-:W-:Y:S01]  /*a6e0*/  FFMA.FTZ R200, R115, R200, R2 ;  /* 0x000000c873c87223 */ /* 0x000fe20000010002 */
[----:B------:R-:W-:Y:S01]  /*a6f0*/  FFMA.FTZ R203, R82, R85, R3 ;  /* 0x0000005552cb7223 */ /* 0x000fe20000010003 */
[----:B------:R-:W-:Y:S01]  /*a700*/  FFMA.FTZ R5, R212, R5, R218 ;  /* 0x00000005d4057223 */ /* 0x000fe200000100da */
[----:B---3--:R-:W-:Y:S01]  /*a710*/  FADD.FTZ R6, R215, R220 ;  /* 0x000000dcd7067221 */ /* 0x008fe20000010000 */
[----:B-1----:R-:W-:Y:S01]  /*a720*/  FADD.FTZ R7, R210, R7 ;  /* 0x00000007d2077221 */ /* 0x002fe20000010000 */
[C---:B------:R-:W-:Y:S01]  /*a730*/  FMUL.FTZ R2, R195.reuse, R198 ;  /* 0x000000c6c3027220 */ /* 0x040fe20000410000 */
[-C--:B------:R-:W-:Y:S01]  /*a740*/  FMUL.FTZ R3, R195, R200.reuse ;  /* 0x000000c8c3037220 */ /* 0x080fe20000410000 */
[C---:B------:R-:W-:Y:S01]  /*a750*/  FMUL.FTZ R212, R202.reuse, R9 ;  /* 0x00000009cad47220 */ /* 0x040fe20000410000 */
[-C--:B------:R-:W-:Y:S01]  /*a760*/  FMUL.FTZ R202, R202, R203.reuse ;  /* 0x000000cbcaca7220 */ /* 0x080fe20000410000 */
[C---:B------:R-:W-:Y:S01]  /*a770*/  FFMA.FTZ R195, R193.reuse, R200, R2 ;  /* 0x000000c8c1c37223 */ /* 0x040fe20000010002 */
[----:B------:R0:W-:Y:S01]  /*a780*/  @!P3 STS.128 [UR32+0x2e10], R4 ;  /* 0x002e1004ff00b988 */ /* 0x0001e20008000c20 */
[----:B------:R-:W-:Y:S01]  /*a790*/  FFMA.FTZ R193, R193, R198, -R3 ;  /* 0x000000c6c1c17223 */ /* 0x000fe20000010803 */
[----:B------:R-:W-:Y:S01]  /*a7a0*/  UMOV UR32, UR42 ;  /* 0x0000002a00207c82 */ /* 0x000fe20008000000 */
[C---:B------:R-:W-:Y:S01]  /*a7b0*/  FFMA.FTZ R199, R201.reuse, R203, -R212 ;  /* 0x000000cbc9c77223 */ /* 0x040fe200000108d4 */
[----:B------:R-:W-:Y:S01]  /*a7c0*/  FFMA.FTZ R202, R201, R9, R202 ;  /* 0x00000009c9ca7223 */ /* 0x000fe200000100ca */
[----:B------:R-:W-:Y:S01]  /*a7d0*/  LOP3.LUT R2, R117, UR33, RZ, 0xfc, !PT ;  /* 0x0000002175027c12 */ /* 0x000fe2000f8efcff */
[----:B------:R-:W-:Y:S01]  /*a7e0*/  FADD.FTZ R196, R196, R193 ;  /* 0x000000c1c4c47221 */ /* 0x000fe20000010000 */
[----:B------:R-:W-:Y:S01]  /*a7f0*/  MOV R3, UR43 ;  /* 0x0000002b00037c02 */ /* 0x000fe20008000f00 */
[----:B------:R-:W-:Y:S01]  /*a800*/  FFMA.FTZ R210, R114, R197, R195 ;  /* 0x000000c572d27223 */ /* 0x000fe200000100c3 */
[----:B------:R-:W-:Y:S01]  /*a810*/  MOV R205, UR38 ;  /* 0x0000002600cd7c02 */ /* 0x000fe20008000f00 */
[----:B------:R-:W-:Y:S01]  /*a820*/  HFMA2 R212, -RZ, RZ, 0, 7.8678131103515625e-06 ;  /* 0x00000084ffd47431 */ /* 0x000fe200000001ff */
[----:B------:R-:W-:Y:S01]  /*a830*/  MOV R201, UR32 ;  /* 0x0000002000c97c02 */ /* 0x000fe20008000f00 */
[----:B------:R-:W-:Y:S01]  /*a840*/  FMUL.FTZ R214, R137, UR47 ;  /* 0x0000002f89d67c20 */ /* 0x000fe20008410000 */
[----:B------:R-:W-:Y:S01]  /*a850*/  FMUL.FTZ R197, R136, UR47 ;  /* 0x0000002f88c57c20 */ /* 0x000fe20008410000 */
[----:B0-----:R-:W-:Y:S01]  /*a860*/  IMAD.WIDE.U32 R4, R205, UR8, R2 ;  /* 0x00000008cd047c25 */ /* 0x001fe2000f8e0002 */
[----:B------:R-:W-:-:S03]  /*a870*/  LEA R6, R201, -R2, 0x1 ;  /* 0x80000002c9067211 */ /* 0x000fc600078e08ff */
[C---:B------:R-:W-:Y:S01]  /*a880*/  FMUL.FTZ R2, R183.reuse, R196 ;  /* 0x000000c4b7027220 */ /* 0x040fe20000410000 */
[C---:B------:R-:W-:Y:S01]  /*a890*/  FMUL.FTZ R3, R138.reuse, UR47 ;  /* 0x0000002f8a037c20 */ /* 0x040fe20008410000 */
[-C--:B------:R-:W-:Y:S01]  /*a8a0*/  FMUL.FTZ R183, R183, R210.reuse ;  /* 0x000000d2b7b77220 */ /* 0x080fe20000410000 */
[----:B------:R-:W-:Y:S01]  /*a8b0*/  FMUL.FTZ R7, R138, UR46 ;  /* 0x0000002e8a077c20 */ /* 0x000fe20008410000 */
[C---:B------:R-:W-:Y:S01]  /*a8c0*/  FFMA.FTZ R2, R181.reuse, R210, R2 ;  /* 0x000000d2b5027223 */ /* 0x040fe20000010002 */
[C---:B------:R-:W-:Y:S01]  /*a8d0*/  FFMA.FTZ R3, R150.reuse, UR46, -R3 ;  /* 0x0000002e96037c23 */ /* 0x040fe20008010803 */
[----:B------:R-:W-:Y:S01]  /*a8e0*/  FFMA.FTZ R183, R181, R196, -R183 ;  /* 0x000000c4b5b77223 */ /* 0x000fe200000108b7 */
[----:B------:R-:W-:Y:S01]  /*a8f0*/  FFMA.FTZ R181, R150, UR47, R7 ;  /* 0x0000002f96b57c23 */ /* 0x000fe20008010007 */
[----:B------:R-:W-:Y:S02]  /*a900*/  IMAD R7, R117, R212, UR28 ;  /* 0x0000001c75077e24 */ /* 0x000fe4000f8e02d4 */
[C---:B------:R-:W-:Y:S01]  /*a910*/  FMUL.FTZ R212, R0.reuse, R3 ;  /* 0x0000000300d47220 */ /* 0x040fe20000410000 */
[----:B------:R-:W-:Y:S01]  /*a920*/  FFMA.FTZ R3, R159, UR46, -R214 ;  /* 0x0000002e9f037c23 */ /* 0x000fe200080108d6 */
[----:B------:R-:W-:Y:S01]  /*a930*/  FMUL.FTZ R214, R0, -R181 ;  /* 0x800000b500d67220 */ /* 0x000fe20000410000 */
[----:B------:R-:W-:Y:S01]  /*a940*/  FADD.FTZ R183, R190, R183 ;  /* 0x000000b7beb77221 */ /* 0x000fe20000010000 */
[----:B------:R-:W-:Y:S01]  /*a950*/  FFMA.FTZ R181, R113, R194, R2 ;  /* 0x000000c271b57223 */ /* 0x000fe20000010002 */
[----:B------:R-:W-:Y:S01]  /*a960*/  FMUL.FTZ R190, R102, R3 ;  /* 0x0000000366be7220 */ /* 0x000fe20000410000 */
[----:B------:R-:W-:Y:S01]  /*a970*/  FMUL.FTZ R2, R137, UR46 ;  /* 0x0000002e89027c20 */ /* 0x000fe20008410000 */
[C---:B------:R-:W-:Y:S01]  /*a980*/  FMUL.FTZ R3, R180.reuse, R183 ;  /* 0x000000b7b4037220 */ /* 0x040fe20000410000 */
[-C--:B------:R-:W-:Y:S01]  /*a990*/  FMUL.FTZ R180, R180, R181.reuse ;  /* 0x000000b5b4b47220 */ /* 0x080fe20000410000 */
[----:B------:R-:W-:Y:S01]  /*a9a0*/  FMUL.FTZ R201, R136, UR46 ;  /* 0x0000002e88c97c20 */ /* 0x000fe20008410000 */
[----:B------:R-:W-:Y:S01]  /*a9b0*/  FFMA.FTZ R195, R159, UR47, R2 ;  /* 0x0000002f9fc37c23 */ /* 0x000fe20008010002 */
[C---:B------:R-:W-:Y:S01]  /*a9c0*/  FFMA.FTZ R3, R178.reuse, R181, R3 ;  /* 0x000000b5b2037223 */ /* 0x040fe20000010003 */
[----:B------:R-:W-:Y:S01]  /*a9d0*/  FFMA.FTZ R193, R178, R183, -R180 ;  /* 0x000000b7b2c17223 */ /* 0x000fe200000108b4 */
[----:B------:R-:W-:Y:S01]  /*a9e0*/  FFMA.FTZ R2, R152, UR46, -R197 ;  /* 0x0000002e98027c23 */ /* 0x000fe200080108c5 */
[----:B------:R0:W-:Y:S01]  /*a9f0*/  STS [R7+0x848], R190 ;  /* 0x000848be07007388 */ /* 0x0001e20000000800 */
[----:B------:R-:W-:Y:S01]  /*aa00*/  FFMA.FTZ R191, R112, R191, R3 ;  /* 0x000000bf70bf7223 */ /* 0x000fe20000010003 */
[----:B------:R-:W-:Y:S01]  /*aa10*/  FADD.FTZ R188, R188, R193 ;  /* 0x000000c1bcbc7221 */ /* 0x000fe20000010000 */
[----:B------:R-:W-:Y:S01]  /*aa20*/  FFMA.FTZ R180, R152, UR47, R201 ;  /* 0x0000002f98b47c23 */ /* 0x000fe200080100c9 */
[----:B------:R-:W-:Y:S01]  /*aa30*/  FMUL.FTZ R201, R134, UR47 ;  /* 0x0000002f86c97c20 */ /* 0x000fe20008410000 */
[----:B------:R-:W-:Y:S01]  /*aa40*/  FMUL.FTZ R3, R174, R191 ;  /* 0x000000bfae037220 */ /* 0x000fe20000410000 */
[----:B------:R-:W-:Y:S01]  /*aa50*/  FMUL.FTZ R178, R102, -R195 ;  /* 0x800000c366b27220 */ /* 0x000fe20000410000 */
[----:B------:R-:W-:Y:S01]  /*aa60*/  FMUL.FTZ R180, R103, -R180 ;  /* 0x800000b467b47220 */ /* 0x000fe20000410000 */
[----:B------:R-:W-:Y:S01]  /*aa70*/  FFMA.FTZ R150, R61, -R46, R150 ;  /* 0x8000002e3d967223 */ /* 0x000fe20000010096 */
[----:B------:R-:W-:Y:S01]  /*aa80*/  FFMA.FTZ R159, R62, -R47, R159 ;  /* 0x8000002f3e9f7223 */ /* 0x000fe2000001009f */
[----:B0-----:R-:W-:Y:S01]  /*aa90*/  FMUL.FTZ R190, R103, R2 ;  /* 0x0000000267be7220 */ /* 0x001fe20000410000 */
[-C--:B------:R-:W-:Y:S01]  /*aaa0*/  FMUL.FTZ R2, R174, R188.reuse ;  /* 0x000000bcae027220 */ /* 0x080fe20000410000 */
[----:B------:R-:W-:Y:S01]  /*aab0*/  FFMA.FTZ R174, R175, R188, -R3 ;  /* 0x000000bcafae7223 */ /* 0x000fe20000010803 */
[----:B------:R0:W-:Y:S01]  /*aac0*/  STS [R7+0x854], R180 ;  /* 0x000854b407007388 */ /* 0x0001e20000000800 */
[----:B------:R-:W-:Y:S01]  /*aad0*/  FFMA.FTZ R152, R63, -R48, R152 ;  /* 0x800000303f987223 */ /* 0x000fe20000010098 */
[----:B------:R-:W-:Y:S01]  /*aae0*/  FFMA.FTZ R2, R175, R191, R2 ;  /* 0x000000bfaf027223 */ /* 0x000fe20000010002 */
[----:B------:R-:W-:Y:S01]  /*aaf0*/  FADD.FTZ R185, R185, R174 ;  /* 0x000000aeb9b97221 */ /* 0x000fe20000010000 */
[----:B------:R1:W-:Y:S01]  /*ab00*/  STS [R7+0x84c], R178 ;  /* 0x00084cb207007388 */ /* 0x0003e20000000800 */
[----:B------:R-:W-:Y:S01]  /*ab10*/  BSSY.RECONVERGENT B0, `(.L_x_12825) ;  /* 0x0000180000007945 */ /* 0x000fe20003800200 */
[----:B------:R-:W-:Y:S01]  /*ab20*/  FFMA.FTZ R175, R111, R192, R2 ;  /* 0x000000c06faf7223 */ /* 0x000fe20000010002 */
[C---:B------:R-:W-:Y:S01]  /*ab30*/  FMUL.FTZ R2, R135.reuse, UR47 ;  /* 0x0000002f87027c20 */ /* 0x040fe20008410000 */
[----:B------:R-:W-:Y:S01]  /*ab40*/  FMUL.FTZ R192, R135, UR46 ;  /* 0x0000002e87c07c20 */ /* 0x000fe20008410000 */
[----:B------:R-:W-:Y:S01]  /*ab50*/  STS [R7+0x850], R190 ;  /* 0x000850be07007388 */ /* 0x000fe20000000800 */
[C---:B------:R-:W-:Y:S01]  /*ab60*/  FMUL.FTZ R3, R168.reuse, R175 ;  /* 0x000000afa8037220 */ /* 0x040fe20000410000 */
[-C--:B------:R-:W-:Y:S01]  /*ab70*/  FMUL.FTZ R168, R168, R185.reuse ;  /* 0x000000b9a8a87220 */ /* 0x080fe20000410000 */
[C---:B------:R-:W-:Y:S01]  /*ab80*/  FFMA.FTZ R195, R163.reuse, UR46, -R2 ;  /* 0x0000002ea3c37c23 */ /* 0x040fe20008010802 */
[----:B------:R-:W-:Y:S01]  /*ab90*/  FFMA.FTZ R2, R156, UR46, -R201 ;  /* 0x0000002e9c027c23 */ /* 0x000fe200080108c9 */
[C---:B------:R-:W-:Y:S01]  /*aba0*/  FFMA.FTZ R193, R170.reuse, R185, -R3 ;  /* 0x000000b9aac17223 */ /* 0x040fe20000010803 */
[----:B------:R-:W-:Y:S01]  /*abb0*/  FFMA.FTZ R3, R170, R175, R168 ;  /* 0x000000afaa037223 */ /* 0x000fe200000100a8 */
[----:B------:R-:W-:Y:S01]  /*abc0*/  FFMA.FTZ R197, R163, UR47, R192 ;  /* 0x0000002fa3c57c23 */ /* 0x000fe200080100c0 */
[----:B0-----:R-:W-:Y:S01]  /*abd0*/  FMUL.FTZ R180, R105, R2 ;  /* 0x0000000269b47220 */ /* 0x001fe20000410000 */
[----:B------:R-:W-:Y:S01]  /*abe0*/  FADD.FTZ R184, R184, R193 ;  /* 0x000000c1b8b87221 */ /* 0x000fe20000010000 */
[----:B------:R-:W-:Y:S01]  /*abf0*/  FFMA.FTZ R168, R110, R187, R3 ;  /* 0x000000bb6ea87223 */ /* 0x000fe20000010003 */
[----:B------:R-:W-:Y:S01]  /*ac00*/  FMUL.FTZ R3, R134, UR46 ;  /* 0x0000002e86037c20 */ /* 0x000fe20008410000 */
[----:B------:R-:W-:Y:S01]  /*ac10*/  FMUL.FTZ R174, R104, R195 ;  /* 0x000000c368ae7220 */ /* 0x000fe20000410000 */
[C---:B------:R-:W-:Y:S01]  /*ac20*/  FMUL.FTZ R2, R149.reuse, R184 ;  /* 0x000000b895027220 */ /* 0x040fe20000410000 */
[-C--:B------:R-:W-:Y:S01]  /*ac30*/  FMUL.FTZ R149, R149, R168.reuse ;  /* 0x000000a895957220 */ /* 0x080fe20000410000 */
[----:B-1----:R-:W-:Y:S01]  /*ac40*/  FFMA.FTZ R178, R156, UR47, R3 ;  /* 0x0000002f9cb27c23 */ /* 0x002fe20008010003 */
[----:B------:R-:W-:Y:S01]  /*ac50*/  FMUL.FTZ R170, R104, -R197 ;  /* 0x800000c568aa7220 */ /* 0x000fe20000410000 */
[C---:B------:R-:W-:Y:S01]  /*ac60*/  FFMA.FTZ R2, R151.reuse, R168, R2 ;  /* 0x000000a897027223 */ /* 0x040fe20000010002 */
[----:B------:R-:W-:Y:S01]  /*ac70*/  FFMA.FTZ R151, R151, R184, -R149 ;  /* 0x000000b897977223 */ /* 0x000fe20000010895 */
[----:B------:R0:W-:Y:S01]  /*ac80*/  STS [R7+0x858], R174 ;  /* 0x000858ae07007388 */ /* 0x0001e20000000800 */
[----:B------:R-:W-:Y:S01]  /*ac90*/  FMUL.FTZ R178, R105, -R178 ;  /* 0x800000b269b27220 */ /* 0x000fe20000410000 */
[----:B------:R-:W-:Y:S01]  /*aca0*/  FFMA.FTZ R149, R109, R186, R2 ;  /* 0x000000ba6d957223 */ /* 0x000fe20000010002 */
[----:B------:R-:W-:Y:S01]  /*acb0*/  FADD.FTZ R151, R176, R151 ;  /* 0x00000097b0977221 */ /* 0x000fe20000010000 */
[----:B------:R-:W-:Y:S01]  /*acc0*/  FMUL.FTZ R2, R133, UR47 ;  /* 0x0000002f85027c20 */ /* 0x000fe20008410000 */
[----:B------:R1:W-:Y:S01]  /*acd0*/  STS [R7+0x85c], R170 ;  /* 0x00085caa07007388 */ /* 0x0003e20000000800 */
[----:B------:R-:W-:Y:S01]  /*ace0*/  FFMA.FTZ R163, R64, -R49, R163 ;  /* 0x8000003140a37223 */ /* 0x000fe200000100a3 */
[C---:B------:R-:W-:Y:S01]  /*acf0*/  FMUL.FTZ R3, R142.reuse, R151 ;  /* 0x000000978e037220 */ /* 0x040fe20000410000 */
[-C--:B------:R-:W-:Y:S01]  /*ad00*/  FMUL.FTZ R142, R142, R149.reuse ;  /* 0x000000958e8e7220 */ /* 0x080fe20000410000 */
[----:B------:R-:W-:Y:S01]  /*ad10*/  FFMA.FTZ R187, R165, UR46, -R2 ;  /* 0x0000002ea5bb7c23 */ /* 0x000fe20008010802 */
[----:B------:R2:W-:Y:S01]  /*ad20*/  STS [R7+0x864], R178 ;  /* 0x000864b207007388 */ /* 0x0005e20000000800 */
[C---:B------:R-:W-:Y:S01]  /*ad30*/  FFMA.FTZ R3, R144.reuse, R149, R3 ;  /* 0x0000009590037223 */ /* 0x040fe20000010003 */
[----:B------:R-:W-:Y:S01]  /*ad40*/  FFMA.FTZ R144, R144, R151, -R142 ;  /* 0x0000009790907223 */ /* 0x000fe2000001088e */
[----:B0-----:R-:W-:Y:S01]  /*ad50*/  FMUL.FTZ R174, R106, R187 ;  /* 0x000000bb6aae7220 */ /* 0x001fe20000410000 */
[----:B------:R-:W-:Y:S01]  /*ad60*/  MOV R187, UR39 ;  /* 0x0000002700bb7c02 */ /* 0x000fe20008000f00 */
[----:B------:R-:W-:Y:S01]  /*ad70*/  FFMA.FTZ R142, R108, R179, R3 ;  /* 0x000000b36c8e7223 */ /* 0x000fe20000010003 */
[----:B------:R-:W-:Y:S01]  /*ad80*/  FADD.FTZ R144, R189, R144 ;  /* 0x00000090bd907221 */ /* 0x000fe20000010000 */
[----:B-1----:R-:W-:Y:S01]  /*ad90*/  FMUL.FTZ R170, R133, UR46 ;  /* 0x0000002e85aa7c20 */ /* 0x002fe20008410000 */
[----:B------:R-:W-:Y:S01]  /*ada0*/  FMUL.FTZ R3, R132, UR47 ;  /* 0x0000002f84037c20 */ /* 0x000fe20008410000 */
[----:B------:R-:W-:-:S02]  /*adb0*/  IMAD R5, R187, UR8, R5 ;  /* 0x00000008bb057c24 */ /* 0x000fc4000f8e0205 */
[C---:B------:R-:W-:Y:S01]  /*adc0*/  FMUL.FTZ R2, R145.reuse, R144 ;  /* 0x0000009091027220 */ /* 0x040fe20000410000 */
[-C--:B------:R-:W-:Y:S01]  /*add0*/  FMUL.FTZ R145, R145, R142.reuse ;  /* 0x0000008e91917220 */ /* 0x080fe20000410000 */
[----:B------:R-:W-:Y:S01]  /*ade0*/  FFMA.FTZ R193, R165, UR47, R170 ;  /* 0x0000002fa5c17c23 */ /* 0x000fe200080100aa */
[----:B------:R0:W-:Y:S01]  /*adf0*/  STS [R7+0x868], R174 ;  /* 0x000868ae07007388 */ /* 0x0001e20000000800 */
[C---:B------:R-:W-:Y:S01]  /*ae00*/  FFMA.FTZ R170, R147.reuse, R142, R2 ;  /* 0x0000008e93aa7223 */ /* 0x040fe20000010002 */
[----:B------:R-:W-:Y:S01]  /*ae10*/  LEA R2, P2, R4, UR9, 0x2 ;  /* 0x0000000904027c11 */ /* 0x000fe2000f8410ff */
[----:B------:R-:W-:Y:S01]  /*ae20*/  FFMA.FTZ R145, R147, R144, -R145 ;  /* 0x0000009093917223 */ /* 0x000fe20000010891 */
[----:B------:R-:W-:Y:S01]  /*ae30*/  FMUL.FTZ R179, R132, UR46 ;  /* 0x0000002e84b37c20 */ /* 0x000fe20008410000 */
[----:B------:R-:W-:Y:S01]  /*ae40*/  FFMA.FTZ R166, R107, R166, R170 ;  /* 0x000000a66ba67223 */ /* 0x000fe200000100aa */
[----:B------:R-:W-:Y:S01]  /*ae50*/  FMUL.FTZ R176, R106, -R193 ;  /* 0x800000c16ab07220 */ /* 0x000fe20000410000 */
[----:B------:R-:W-:Y:S01]  /*ae60*/  FMUL.FTZ R147, R131, UR46 ;  /* 0x0000002e83937c20 */ /* 0x000fe20008410000 */
[----:B--2---:R-:W-:Y:S01]  /*ae70*/  FFMA.FTZ R178, R158, UR47, R179 ;  /* 0x0000002f9eb27c23 */ /* 0x004fe200080100b3 */
[----:B------:R-:W-:Y:S01]  /*ae80*/  FMUL.FTZ R179, R130, UR47 ;  /* 0x0000002f82b37c20 */ /* 0x000fe20008410000 */
[----:B0-----:R-:W-:Y:S01]  /*ae90*/  FFMA.FTZ R174, R158, UR46, -R3 ;  /* 0x0000002e9eae7c23 */ /* 0x001fe20008010803 */
[----:B------:R-:W-:Y:S01]  /*aea0*/  LEA.HI.X R3, R4, UR10, R5, 0x2, P2 ;  /* 0x0000000a04037c11 */ /* 0x000fe200090f1405 */
[----:B------:R-:W-:Y:S01]  /*aeb0*/  FADD.FTZ R5, R182, R145 ;  /* 0x00000091b6057221 */ /* 0x000fe20000010000 */
[----:B------:R-:W-:Y:S01]  /*aec0*/  FMUL.FTZ R4, R11, R166 ;  /* 0x000000a60b047220 */ /* 0x000fe20000410000 */
[----:B------:R0:W-:Y:S01]  /*aed0*/  STS [R7+0x86c], R176 ;  /* 0x00086cb007007388 */ /* 0x0001e20000000800 */
[----:B------:R-:W-:Y:S01]  /*aee0*/  FMUL.FTZ R174, R107, R174 ;  /* 0x000000ae6bae7220 */ /* 0x000fe20000410000 */
[-C--:B------:R-:W-:Y:S01]  /*aef0*/  FMUL.FTZ R145, R11, R5.reuse ;  /* 0x000000050b917220 */ /* 0x080fe20000410000 */
[----:B------:R-:W-:Y:S01]  /*af00*/  FMUL.FTZ R11, R131, UR47 ;  /* 0x0000002f830b7c20 */ /* 0x000fe20008410000 */
[----:B------:R-:W-:Y:S01]  /*af10*/  FFMA.FTZ R4, R12, R5, -R4 ;  /* 0x000000050c047223 */ /* 0x000fe20000010804 */
[----:B------:R-:W-:Y:S01]  /*af20*/  FFMA.FTZ R147, R160, UR47, R147 ;  /* 0x0000002fa0937c23 */ /* 0x000fe20008010093 */
[----:B------:R-:W-:Y:S01]  /*af30*/  FFMA.FTZ R145, R12, R166, R145 ;  /* 0x000000a60c917223 */ /* 0x000fe20000010091 */
[----:B------:R-:W-:Y:S01]  /*af40*/  FFMA.FTZ R11, R160, UR46, -R11 ;  /* 0x0000002ea00b7c23 */ /* 0x000fe2000801080b */
[----:B------:R-:W-:Y:S01]  /*af50*/  FADD.FTZ R4, R177, R4 ;  /* 0x00000004b1047221 */ /* 0x000fe20000010000 */
[----:B------:R-:W-:Y:S01]  /*af60*/  FFMA.FTZ R12, R162, UR46, -R179 ;  /* 0x0000002ea20c7c23 */ /* 0x000fe200080108b3 */
[----:B------:R-:W-:Y:S01]  /*af70*/  FFMA.FTZ R153, R106, R153, R145 ;  /* 0x000000996a997223 */ /* 0x000fe20000010091 */
[----:B------:R-:W-:Y:S01]  /*af80*/  FMUL.FTZ R170, R108, R11 ;  /* 0x0000000b6caa7220 */ /* 0x000fe20000410000 */
[----:B------:R-:W-:Y:S01]  /*af90*/  FMUL.FTZ R11, R13, R4 ;  /* 0x000000040d0b7220 */ /* 0x000fe20000410000 */
[----:B0-----:R-:W-:Y:S01]  /*afa0*/  FMUL.FTZ R176, R109, R12 ;  /* 0x0000000c6db07220 */ /* 0x001fe20000410000 */
[-C--:B------:R-:W-:Y:S01]  /*afb0*/  FMUL.FTZ R13, R13, R153.reuse ;  /* 0x000000990d0d7220 */ /* 0x080fe20000410000 */
[----:B------:R-:W-:Y:S01]  /*afc0*/  FMUL.FTZ R145, R130, UR46 ;  /* 0x0000002e82917c20 */ /* 0x000fe20008410000 */
[C---:B------:R-:W-:Y:S01]  /*afd0*/  FFMA.FTZ R12, R14.reuse, R153, R11 ;  /* 0x000000990e0c7223 */ /* 0x040fe2000001000b */
[----:B------:R0:W-:Y:S01]  /*afe0*/  STS [R7+0x870], R174 ;  /* 0x000870ae07007388 */ /* 0x0001e20000000800 */
[----:B------:R-:W-:Y:S01]  /*aff0*/  FFMA.FTZ R11, R14, R4, -R13 ;  /* 0x000000040e0b7223 */ /* 0x000fe2000001080d */
[----:B------:R-:W-:Y:S01]  /*b000*/  FMUL.FTZ R13, R129, UR47 ;  /* 0x0000002f810d7c20 */ /* 0x000fe20008410000 */
[----:B------:R-:W-:Y:S01]  /*b010*/  FFMA.FTZ R146, R105, R146, R12 ;  /* 0x0000009269927223 */ /* 0x000fe2000001000c */
[----:B------:R-:W-:Y:S01]  /*b020*/  FFMA.FTZ R14, R162, UR47, R145 ;  /* 0x0000002fa20e7c23 */ /* 0x000fe20008010091 */
[----:B------:R-:W-:Y:S01]  /*b030*/  FADD.FTZ R11, R172, R11 ;  /* 0x0000000bac0b7221 */ /* 0x000fe20000010000 */
[----:B------:R-:W-:Y:S01]  /*b040*/  FFMA.FTZ R145, R164, UR46, -R13 ;  /* 0x0000002ea4917c23 */ /* 0x000fe2000801080d */
[CC--:B------:R-:W-:Y:S01]  /*b050*/  FMUL.FTZ R12, R15.reuse, R146.reuse ;  /* 0x000000920f0c7220 */ /* 0x0c0fe20000410000 */
[----:B------:R1:W-:Y:S01]  /*b060*/  STS [R7+0x878], R170 ;  /* 0x000878aa07007388 */ /* 0x0003e20000000800 */
[----:B------:R-:W-:Y:S01]  /*b070*/  FMUL.FTZ R13, R15, R11 ;  /* 0x0000000b0f0d7220 */ /* 0x000fe20000410000 */
[----:B0-----:R-:W-:Y:S01]  /*b080*/  FMUL.FTZ R174, R108, -R147 ;  /* 0x800000936cae7220 */ /* 0x001fe20000410000 */
[C---:B------:R-:W-:Y:S01]  /*b090*/  FFMA.FTZ R12, R118.reuse, R11, -R12 ;  /* 0x0000000b760c7223 */ /* 0x040fe2000001080c */
[----:B------:R-:W-:Y:S01]  /*b0a0*/  FMUL.FTZ R147, R129, UR46 ;  /* 0x0000002e81937c20 */ /* 0x000fe20008410000 */
[----:B------:R-:W-:Y:S01]  /*b0b0*/  FFMA.FTZ R13, R118, R146, R13 ;  /* 0x00000092760d7223 */ /* 0x000fe2000001000d */
[----:B------:R-:W-:Y:S01]  /*b0c0*/  FMUL.FTZ R172, R110, R145 ;  /* 0x000000916eac7220 */ /* 0x000fe20000410000 */
[----:B------:R-:W-:Y:S01]  /*b0d0*/  FADD.FTZ R12, R173, R12 ;  /* 0x0000000cad0c7221 */ /* 0x000fe20000010000 */
[----:B------:R0:W-:Y:S01]  /*b0e0*/  STS [R7+0x87c], R174 ;  /* 0x00087cae07007388 */ /* 0x0001e20000000800 */
[----:B------:R-:W-:Y:S01]  /*b0f0*/  FFMA.FTZ R143, R104, R143, R13 ;  /* 0x0000008f688f7223 */ /* 0x000fe2000001000d */
[----:B-1----:R-:W-:Y:S01]  /*b100*/  FMUL.FTZ R170, R109, -R14 ;  /* 0x8000000e6daa7220 */ /* 0x002fe20000410000 */
[----:B------:R-:W-:Y:S01]  /*b110*/  FMUL.FTZ R14, R128, UR47 ;  /* 0x0000002f800e7c20 */ /* 0x000fe20008410000 */
[C---:B------:R-:W-:Y:S01]  /*b120*/  FMUL.FTZ R13, R119.reuse, R12 ;  /* 0x0000000c770d7220 */ /* 0x040fe20000410000 */
[-C--:B------:R-:W-:Y:S01]  /*b130*/  FMUL.FTZ R119, R119, R143.reuse ;  /* 0x0000008f77777220 */ /* 0x080fe20000410000 */
[----:B------:R-:W-:Y:S01]  /*b140*/  FFMA.FTZ R147, R164, UR47, R147 ;  /* 0x0000002fa4937c23 */ /* 0x000fe20008010093 */
[----:B------:R-:W-:Y:S01]  /*b150*/  STS [R7+0x884], R170 ;  /* 0x000884aa07007388 */ /* 0x000fe20000000800 */
[----:B------:R-:W-:Y:S01]  /*b160*/  FMUL.FTZ R178, R107, -R178 ;  /* 0x800000b26bb27220 */ /* 0x000fe20000410000 */
[----:B------:R-:W-:Y:S01]  /*b170*/  FFMA.FTZ R156, R65, -R50, R156 ;  /* 0x80000032419c7223 */ /* 0x000fe2000001009c */
[----:B0-----:R-:W-:Y:S01]  /*b180*/  FFMA.FTZ R174, R167, UR46, -R14 ;  /* 0x0000002ea7ae7c23 */ /* 0x001fe2000801080e */
[C---:B------:R-:W-:Y:S01]  /*b190*/  FFMA.FTZ R14, R120.reuse, R143, R13 ;  /* 0x0000008f780e7223 */ /* 0x040fe2000001000d */
[----:B------:R-:W-:Y:S01]  /*b1a0*/  FFMA.FTZ R13, R120, R12, -R119 ;  /* 0x0000000c780d7223 */ /* 0x000fe20000010877 */
[----:B------:R-:W-:Y:S01]  /*b1b0*/  FMUL.FTZ R120, R127, UR47 ;  /* 0x0000002f7f787c20 */ /* 0x000fe20008410000 */
[----:B------:R-:W-:Y:S01]  /*b1c0*/  FMUL.FTZ R118, R110, -R147 ;  /* 0x800000936e767220 */ /* 0x000fe20000410000 */
[----:B------:R-:W-:Y:S01]  /*b1d0*/  FFMA.FTZ R148, R103, R148, R14 ;  /* 0x0000009467947223 */ /* 0x000fe2000001000e */
[----:B------:R-:W-:Y:S01]  /*b1e0*/  FADD.FTZ R13, R154, R13 ;  /* 0x0000000d9a0d7221 */ /* 0x000fe20000010000 */
[----:B------:R-:W-:Y:S01]  /*b1f0*/  FFMA.FTZ R15, R169, UR46, -R120 ;  /* 0x0000002ea90f7c23 */ /* 0x000fe20008010878 */
[----:B------:R-:W-:Y:S01]  /*b200*/  FMUL.FTZ R120, R102, -R161 ;  /* 0x800000a166787220 */ /* 0x000fe20000410000 */
[----:B------:R0:W-:Y:S01]  /*b210*/  STS [R7+0x88c], R118 ;  /* 0x00088c7607007388 */ /* 0x0001e20000000800 */
[----:B------:R-:W-:Y:S01]  /*b220*/  FMUL.FTZ R174, R111, R174 ;  /* 0x000000ae6fae7220 */ /* 0x000fe20000410000 */
[----:B------:R-:W-:Y:S01]  /*b230*/  FMUL.FTZ R154, R112, R15 ;  /* 0x0000000f709a7220 */ /* 0x000fe20000410000 */
[CC--:B------:R-:W-:Y:S01]  /*b240*/  FMUL.FTZ R15, R121.reuse, R148.reuse ;  /* 0x00000094790f7220 */ /* 0x0c0fe20000410000 */
[----:B------:R-:W-:Y:S01]  /*b250*/  FMUL.FTZ R121, R121, R13 ;  /* 0x0000000d79797220 */ /* 0x000fe20000410000 */
[----:B------:R1:W-:Y:S01]  /*b260*/  STS [R7+0x888], R172 ;  /* 0x000888ac07007388 */ /* 0x0003e20000000800 */
[----:B------:R-:W-:Y:S01]  /*b270*/  FFMA.FTZ R165, R68, -R51, R165 ;  /* 0x8000003344a57223 */ /* 0x000fe200000100a5 */
[C---:B------:R-:W-:Y:S01]  /*b280*/  FFMA.FTZ R15, R122.reuse, R13, -R15 ;  /* 0x0000000d7a0f7223 */ /* 0x040fe2000001080f */
[----:B------:R-:W-:Y:S01]  /*b290*/  FFMA.FTZ R121, R122, R148, R121 ;  /* 0x000000947a797223 */ /* 0x000fe20000010079 */
[----:B------:R-:W-:Y:S01]  /*b2a0*/  FMUL.FTZ R122, R126, UR47 ;  /* 0x0000002f7e7a7c20 */ /* 0x000fe20008410000 */
[----:B0-----:R-:W-:Y:S01]  /*b2b0*/  FMUL.FTZ R118, R127, UR46 ;  /* 0x0000002e7f767c20 */ /* 0x001fe20008410000 */
[----:B------:R-:W-:Y:S01]  /*b2c0*/  FADD.FTZ R120, R120, R15 ;  /* 0x0000000f78787221 */ /* 0x000fe20000010000 */
[----:B------:R-:W-:Y:S01]  /*b2d0*/  FFMA.FTZ R14, R102, R141, R121 ;  /* 0x0000008d660e7223 */ /* 0x000fe20000010079 */
[----:B------:R-:W-:Y:S01]  /*b2e0*/  FFMA.FTZ R122, R171, UR46, -R122 ;  /* 0x0000002eab7a7c23 */ /* 0x000fe2000801087a */
[----:B------:R-:W-:Y:S01]  /*b2f0*/  FFMA.FTZ R15, R169, UR47, R118 ;  /* 0x0000002fa90f7c23 */ /* 0x000fe20008010076 */
[C---:B------:R-:W-:Y:S01]  /*b300*/  FMUL.FTZ R118, R123.reuse, R120 ;  /* 0x000000787b767220 */ /* 0x040fe20000410000 */
[-C--:B------:R-:W-:Y:S01]  /*b310*/  FMUL.FTZ R123, R123, R14.reuse ;  /* 0x0000000e7b7b7220 */ /* 0x080fe20000410000 */
[----:B------:R0:W-:Y:S01]  /*b320*/  STS [R7+0x898], R154 ;  /* 0x0008989a07007388 */ /* 0x0001e20000000800 */
[----:B------:R-:W-:Y:S01]  /*b330*/  FMUL.FTZ R170, R112, -R15 ;  /* 0x8000000f70aa7220 */ /* 0x000fe20000410000 */
[C---:B------:R-:W-:Y:S01]  /*b340*/  FFMA.FTZ R15, R125.reuse, R14, R118 ;  /* 0x0000000e7d0f7223 */ /* 0x040fe20000010076 */
[----:B------:R-:W-:Y:S01]  /*b350*/  FFMA.FTZ R121, R125, R120, -R123 ;  /* 0x000000787d797223 */ /* 0x000fe2000001087b */
[C---:B------:R-:W-:Y:S01]  /*b360*/  FMUL.FTZ R118, R0.reuse, -R157 ;  /* 0x8000009d00767220 */ /* 0x040fe20000410000 */
[----:B-1----:R-:W-:Y:S01]  /*b370*/  FMUL.FTZ R172, R113, R122 ;  /* 0x0000007a71ac7220 */ /* 0x002fe20000410000 */
[----:B------:R-:W-:Y:S01]  /*b380*/  FFMA.FTZ R155, R0, R155, R15 ;  /* 0x0000009b009b7223 */ /* 0x000fe2000001000f */
[-C--:B------:R-:W-:Y:S01]  /*b390*/  FMUL.FTZ R122, R120, R47.reuse ;  /* 0x0000002f787a7220 */ /* 0x080fe20000410000 */
[----:B------:R-:W-:Y:S01]  /*b3a0*/  FADD.FTZ R121, R118, R121 ;  /* 0x0000007976797221 */ /* 0x000fe20000010000 */
[----:B------:R-:W-:Y:S01]  /*b3b0*/  FMUL.FTZ R118, R14, R47 ;  /* 0x0000002f0e767220 */ /* 0x000fe20000410000 */
[-C--:B------:R-:W-:Y:S01]  /*b3c0*/  FMUL.FTZ R15, R155, R46.reuse ;  /* 0x0000002e9b0f7220 */ /* 0x080fe20000410000 */
[----:B------:R1:W-:Y:S01]  /*b3d0*/  STS [R7+0x89c], R170 ;  /* 0x00089caa07007388 */ /* 0x0003e20000000800 */
[----:B------:R-:W-:Y:S01]  /*b3e0*/  FMUL.FTZ R119, R121, R46 ;  /* 0x0000002e79777220 */ /* 0x000fe20000410000 */
[----:B0-----:R-:W-:Y:S01]  /*b3f0*/  FMUL.FTZ R154, R137, R118 ;  /* 0x00000076899a7220 */ /* 0x001fe20000410000 */
[----:B------:R-:W-:Y:S01]  /*b400*/  FMUL.FTZ R123, R138, R15 ;  /* 0x0000000f8a7b7220 */ /* 0x000fe20000410000 */
[----:B------:R0:W-:Y:S01]  /*b410*/  STS [R7+0x880], R176 ;  /* 0x000880b007007388 */ /* 0x0001e20000000800 */
[----:B------:R-:W-:Y:S01]  /*b420*/  FMUL.FTZ R141, R13, R48 ;  /* 0x000000300d8d7220 */ /* 0x000fe20000410000 */
[----:B------:R-:W-:Y:S01]  /*b430*/  FFMA.FTZ R158, R67, -R56, R158 ;  /* 0x80000038439e7223 */ /* 0x000fe2000001009e */
[-C--:B------:R-:W-:Y:S01]  /*b440*/  FFMA.FTZ R123, R150, R119.reuse, -R123 ;  /* 0x00000077967b7223 */ /* 0x080fe2000001087b */
[----:B------:R-:W-:Y:S01]  /*b450*/  FMUL.FTZ R119, R138, R119 ;  /* 0x000000778a777220 */ /* 0x000fe20000410000 */
[----:B------:R2:W-:Y:S01]  /*b460*/  STS [R7+0x8a0], R172 ;  /* 0x0008a0ac07007388 */ /* 0x0005e20000000800 */
[-C--:B-1----:R-:W-:Y:S01]  /*b470*/  FFMA.FTZ R170, R159, R122.reuse, -R154 ;  /* 0x0000007a9faa7223 */ /* 0x082fe2000001089a */
[----:B------:R-:W-:Y:S01]  /*b480*/  FMUL.FTZ R154, R137, R122 ;  /* 0x0000007a899a7220 */ /* 0x000fe20000410000 */
[----:B------:R-:W-:Y:S01]  /*b490*/  FFMA.FTZ R122, R150, R15, R119 ;  /* 0x0000000f967a7223 */ /* 0x000fe20000010077 */
[----:B------:R-:W-:Y:S01]  /*b4a0*/  FMUL.FTZ R119, R148, R48 ;  /* 0x0000003094777220 */ /* 0x000fe20000410000 */
[----:B0-----:R-:W-:Y:S01]  /*b4b0*/  FMUL.FTZ R176, R128, UR46 ;  /* 0x0000002e80b07c20 */ /* 0x001fe20008410000 */
[----:B------:R0:W-:Y:S01]  /*b4c0*/  STS [R7+0x874], R178 ;  /* 0x000874b207007388 */ /* 0x0001e20000000800 */
[----:B------:R-:W-:Y:S01]  /*b4d0*/  FFMA.FTZ R125, R159, R118, R154 ;  /* 0x000000769f7d7223 */ /* 0x000fe2000001009a */
[----:B------:R-:W-:Y:S01]  /*b4e0*/  FMUL.FTZ R145, R136, R119 ;  /* 0x0000007788917220 */ /* 0x000fe20000410000 */
[----:B------:R-:W-:Y:S01]  /*b4f0*/  FFMA.FTZ R176, R167, UR47, R176 ;  /* 0x0000002fa7b07c23 */ /* 0x000fe200080100b0 */
[----:B--2---:R-:W-:Y:S01]  /*b500*/  FMUL.FTZ R172, R126, UR46 ;  /* 0x0000002e7eac7c20 */ /* 0x004fe20008410000 */
[----:B------:R1:W-:Y:S01]  /*b510*/  STS [R7+0x890], R174 ;  /* 0x000890ae07007388 */ /* 0x0003e20000000800 */
[----:B------:R-:W-:Y:S01]  /*b520*/  FADD.FTZ R122, RZ, R122 ;  /* 0x0000007aff7a7221 */ /* 0x000fe20000010000 */
[----:B------:R-:W-:Y:S01]  /*b530*/  FMUL.FTZ R176, R111, -R176 ;  /* 0x800000b06fb07220 */ /* 0x000fe20000410000 */
[----:B------:R-:W-:Y:S01]  /*b540*/  FFMA.FTZ R172, R171, UR47, R172 ;  /* 0x0000002fabac7c23 */ /* 0x000fe200080100ac */
[----:B------:R-:W-:Y:S01]  /*b550*/  FADD.FTZ R123, RZ, R123 ;  /* 0x0000007bff7b7221 */ /* 0x000fe20000010000 */
[----:B------:R-:W-:Y:S01]  /*b560*/  FADD.FTZ R125, R122, R125 ;  /* 0x0000007d7a7d7221 */ /* 0x000fe20000010000 */
[----:B------:R-:W-:Y:S01]  /*b570*/  FMUL.FTZ R122, R143, R49 ;  /* 0x000000318f7a7220 */ /* 0x000fe20000410000 */
[----:B0-----:R-:W-:Y:S01]  /*b580*/  FMUL.FTZ R178, R113, -R172 ;  /* 0x800000ac71b27220 */ /* 0x001fe20000410000 */
[-C--:B------:R-:W-:Y:S01]  /*b590*/  FFMA.FTZ R172, R152, R141.reuse, -R145 ;  /* 0x0000008d98ac7223 */ /* 0x080fe20000010891 */
[----:B------:R-:W-:Y:S01]  /*b5a0*/  FMUL.FTZ R141, R136, R141 ;  /* 0x0000008d888d7220 */ /* 0x000fe20000410000 */
[----:B-1----:R-:W-:Y:S01]  /*b5b0*/  FMUL.FTZ R174, R12, R49 ;  /* 0x000000310cae7220 */ /* 0x002fe20000410000 */
[----:B------:R0:W-:Y:S01]  /*b5c0*/  STS [R7+0x894], R176 ;  /* 0x000894b007007388 */ /* 0x0001e20000000800 */
[----:B------:R-:W-:Y:S01]  /*b5d0*/  FADD.FTZ R123, R123, R170 ;  /* 0x000000aa7b7b7221 */ /* 0x000fe20000010000 */
[----:B------:R-:W-:Y:S01]  /*b5e0*/  FFMA.FTZ R154, R152, R119, R141 ;  /* 0x00000077989a7223 */ /* 0x000fe2000001008d */
[----:B------:R-:W-:Y:S01]  /*b5f0*/  FMUL.FTZ R145, R11, R50 ;  /* 0x000000320b917220 */ /* 0x000fe20000410000 */
[----:B------:R-:W-:Y:S01]  /*b600*/  FMUL.FTZ R141, R135, R122 ;  /* 0x0000007a878d7220 */ /* 0x000fe20000410000 */
[----:B------:R-:W-:Y:S01]  /*b610*/  FADD.FTZ R172, R123, R172 ;  /* 0x000000ac7bac7221 */ /* 0x000fe20000010000 */
[----:B------:R-:W-:Y:S01]  /*b620*/  FADD.FTZ R125, R125, R154 ;  /* 0x0000009a7d7d7221 */ /* 0x000fe20000010000 */
[----:B------:R-:W-:Y:S01]  /*b630*/  FMUL.FTZ R123, R146, R50 ;  /* 0x00000032927b7220 */ /* 0x000fe20000410000 */
[----:B------:R-:W-:Y:S01]  /*b640*/  FMUL.FTZ R147, R134, R145 ;  /* 0x0000009186937220 */ /* 0x000fe20000410000 */
[----:B------:R-:W-:Y:S01]  /*b650*/  FMUL.FTZ R154, R153, R51 ;  /* 0x00000033999a7220 */ /* 0x000fe20000410000 */
[-C--:B0-----:R-:W-:Y:S01]  /*b660*/  FMUL.FTZ R176, R135, R174.reuse ;  /* 0x000000ae87b07220 */ /* 0x081fe20000410000 */
[C---:B------:R-:W-:Y:S01]  /*b670*/  FFMA.FTZ R141, R163.reuse, R174, -R141 ;  /* 0x000000aea38d7223 */ /* 0x040fe2000001088d */
[-C--:B------:R-:W-:Y:S01]  /*b680*/  FFMA.FTZ R170, R156, R123.reuse, R147 ;  /* 0x0000007b9caa7223 */ /* 0x080fe20000010093 */
[----:B------:R0:W-:Y:S01]  /*b690*/  STS [R7+0x8a4], R178 ;  /* 0x0008a4b207007388 */ /* 0x0001e20000000800 */
[----:B------:R-:W-:Y:S01]  /*b6a0*/  FFMA.FTZ R176, R163, R122, R176 ;  /* 0x0000007aa3b07223 */ /* 0x000fe200000100b0 */
[----:B------:R-:W-:Y:S01]  /*b6b0*/  FMUL.FTZ R174, R134, R123 ;  /* 0x0000007b86ae7220 */ /* 0x000fe20000410000 */
[----:B------:R-:W-:Y:S01]  /*b6c0*/  FADD.FTZ R141, R172, R141 ;  /* 0x0000008dac8d7221 */ /* 0x000fe20000010000 */
[----:B------:R-:W-:Y:S01]  /*b6d0*/  FMUL.FTZ R147, R5, R56 ;  /* 0x0000003805937220 */ /* 0x000fe20000410000 */
[----:B------:R-:W-:Y:S01]  /*b6e0*/  FADD.FTZ R125, R125, R176 ;  /* 0x000000b07d7d7221 */ /* 0x000fe20000010000 */
[----:B------:R-:W-:Y:S01]  /*b6f0*/  FMUL.FTZ R176, R4, R51 ;  /* 0x0000003304b07220 */ /* 0x000fe20000410000 */
[----:B------:R-:W-:Y:S01]  /*b700*/  FFMA.FTZ R174, R156, R145, -R174 ;  /* 0x000000919cae7223 */ /* 0x000fe200000108ae */
[----:B------:R-:W-:Y:S01]  /*b710*/  FMUL.FTZ R161, R124, UR47 ;  /* 0x0000002f7ca17c20 */ /* 0x000fe20008410000 */
[----:B------:R-:W-:Y:S01]  /*b720*/  FADD.FTZ R170, R125, R170 ;  /* 0x000000aa7daa7221 */ /* 0x000fe20000010000 */
[----:B0-----:R-:W-:Y:S01]  /*b730*/  FMUL.FTZ R178, R133, R154 ;  /* 0x0000009a85b27220 */ /* 0x001fe20000410000 */
[----:B------:R-:W-:Y:S01]  /*b740*/  FMUL.FTZ R125, R166, R56 ;  /* 0x00000038a67d7220 */ /* 0x000fe20000410000 */
[----:B------:R-:W-:Y:S01]  /*b750*/  FADD.FTZ R141, R141, R174 ;  /* 0x000000ae8d8d7221 */ /* 0x000fe20000010000 */
[----:B------:R-:W-:Y:S01]  /*b760*/  FFMA.FTZ R160, R69, -R60, R160 ;  /* 0x8000003c45a07223 */ /* 0x000fe200000100a0 */
[-C--:B------:R-:W-:Y:S01]  /*b770*/  FFMA.FTZ R178, R165, R176.reuse, -R178 ;  /* 0x000000b0a5b27223 */ /* 0x080fe200000108b2 */
[----:B------:R-:W-:Y:S01]  /*b780*/  FMUL.FTZ R157, R132, R125 ;  /* 0x0000007d849d7220 */ /* 0x000fe20000410000 */
[----:B------:R-:W-:Y:S01]  /*b790*/  FMUL.FTZ R176, R133, R176 ;  /* 0x000000b085b07220 */ /* 0x000fe20000410000 */
[----:B------:R-:W-:Y:S01]  /*b7a0*/  FFMA.FTZ R161, R206, UR46, -R161 ;  /* 0x0000002ecea17c23 */ /* 0x000fe200080108a1 */
[----:B------:R-:W-:Y:S01]  /*b7b0*/  FADD.FTZ R141, R141, R178 ;  /* 0x000000b28d8d7221 */ /* 0x000fe20000010000 */
[-C--:B------:R-:W-:Y:S01]  /*b7c0*/  FFMA.FTZ R174, R158, R147.reuse, -R157 ;  /* 0x000000939eae7223 */ /* 0x080fe2000001089d */
[----:B------:R-:W-:Y:S01]  /*b7d0*/  FFMA.FTZ R145, R165, R154, R176 ;  /* 0x0000009aa5917223 */ /* 0x000fe200000100b0 */
[----:B------:R-:W-:Y:S01]  /*b7e0*/  FMUL.FTZ R147, R132, R147 ;  /* 0x0000009384937220 */ /* 0x000fe20000410000 */
[-C--:B------:R-:W-:Y:S01]  /*b7f0*/  FMUL.FTZ R157, R144, R60.reuse ;  /* 0x0000003c909d7220 */ /* 0x080fe20000410000 */
[----:B------:R-:W-:Y:S01]  /*b800*/  FADD.FTZ R174, R141, R174 ;  /* 0x000000ae8dae7221 */ /* 0x000fe20000010000 */
[----:B------:R-:W-:Y:S01]  /*b810*/  FADD.FTZ R145, R170, R145 ;  /* 0x00000091aa917221 */ /* 0x000fe20000010000 */
[----:B------:R-:W-:Y:S01]  /*b820*/  FFMA.FTZ R172, R158, R125, R147 ;  /* 0x0000007d9eac7223 */ /* 0x000fe20000010093 */
[----:B------:R-:W-:Y:S01]  /*b830*/  FMUL.FTZ R170, R142, R60 ;  /* 0x0000003c8eaa7220 */ /* 0x000fe20000410000 */
[-C--:B------:R-:W-:Y:S01]  /*b840*/  FMUL.FTZ R147, R131, R157.reuse ;  /* 0x0000009d83937220 */ /* 0x080fe20000410000 */
[----:B------:R-:W-:Y:S01]  /*b850*/  FMUL.FTZ R141, R149, R66 ;  /* 0x00000042958d7220 */ /* 0x000fe20000410000 */
[----:B------:R-:W-:Y:S01]  /*b860*/  FADD.FTZ R145, R145, R172 ;  /* 0x000000ac91917221 */ /* 0x000fe20000010000 */
[----:B------:R0:W-:Y:S01]  /*b870*/  STS [R7+0x860], R180 ;  /* 0x000860b407007388 */ /* 0x0001e20000000800 */
[-C--:B------:R-:W-:Y:S01]  /*b880*/  FFMA.FTZ R172, R160, R170.reuse, R147 ;  /* 0x000000aaa0ac7223 */ /* 0x080fe20000010093 */
[----:B------:R-:W-:Y:S01]  /*b890*/  FMUL.FTZ R176, R131, R170 ;  /* 0x000000aa83b07220 */ /* 0x000fe20000410000 */
[-C--:B------:R-:W-:Y:S01]  /*b8a0*/  FFMA.FTZ R162, R71, -R66.reuse, R162 ;  /* 0x8000004247a27223 */ /* 0x080fe200000100a2 */
[----:B------:R-:W-:Y:S01]  /*b8b0*/  FMUL.FTZ R147, R151, R66 ;  /* 0x0000004297937220 */ /* 0x000fe20000410000 */
[----:B------:R-:W-:Y:S01]  /*b8c0*/  FADD.FTZ R172, R145, R172 ;  /* 0x000000ac91ac7221 */ /* 0x000fe20000010000 */
[-C--:B------:R-:W-:Y:S01]  /*b8d0*/  FFMA.FTZ R145, R73, -R70.reuse, R164 ;  /* 0x8000004649917223 */ /* 0x080fe200000100a4 */
[-C--:B------:R-:W-:Y:S01]  /*b8e0*/  FMUL.FTZ R164, R168, R70.reuse ;  /* 0x00000046a8a47220 */ /* 0x080fe20000410000 */
[----:B------:R-:W-:Y:S01]  /*b8f0*/  FFMA.FTZ R157, R160, R157, -R176 ;  /* 0x0000009da09d7223 */ /* 0x000fe200000108b0 */
[----:B------:R-:W-:Y:S01]  /*b900*/  FMUL.FTZ R178, R184, R70 ;  /* 0x00000046b8b27220 */ /* 0x000fe20000410000 */
[----:B0-----:R-:W-:Y:S01]  /*b910*/  FMUL.FTZ R180, R114, R161 ;  /* 0x000000a172b47220 */ /* 0x001fe20000410000 */
[----:B------:R-:W-:Y:S01]  /*b920*/  FMUL.FTZ R161, R130, R141 ;  /* 0x0000008d82a17220 */ /* 0x000fe20000410000 */
[----:B------:R-:W-:Y:S01]  /*b930*/  FMUL.FTZ R173, R124, UR46 ;  /* 0x0000002e7cad7c20 */ /* 0x000fe20008410000 */
[----:B------:R-:W-:Y:S01]  /*b940*/  FMUL.FTZ R177, R140, UR47 ;  /* 0x0000002f8cb17c20 */ /* 0x000fe20008410000 */
[----:B------:R-:W-:Y:S01]  /*b950*/  FADD.FTZ R157, R174, R157 ;  /* 0x0000009dae9d7221 */ /* 0x000fe20000010000 */
[----:B------:R0:W-:Y:S01]  /*b960*/  STS [R7+0x8a8], R180 ;  /* 0x0008a8b407007388 */ /* 0x0001e20000000800 */
[-C--:B------:R-:W-:Y:S01]  /*b970*/  FFMA.FTZ R176, R162, R147.reuse, -R161 ;  /* 0x00000093a2b07223 */ /* 0x080fe200000108a1 */
[----:B------:R-:W-:Y:S01]  /*b980*/  FMUL.FTZ R147, R130, R147 ;  /* 0x0000009382937220 */ /* 0x000fe20000410000 */
[----:B------:R-:W-:Y:S01]  /*b990*/  FFMA.FTZ R173, R206, UR47, R173 ;  /* 0x0000002fcead7c23 */ /* 0x000fe200080100ad */
[----:B------:R-:W-:Y:S01]  /*b9a0*/  FFMA.FTZ R182, R208, UR46, -R177 ;  /* 0x0000002ed0b67c23 */ /* 0x000fe200080108b1 */
[----:B------:R-:W-:Y:S01]  /*b9b0*/  FFMA.FTZ R167, R72, -R75, R167 ;  /* 0x8000004b48a77223 */ /* 0x000fe200000100a7 */
[----:B------:R-:W-:Y:S01]  /*b9c0*/  FFMA.FTZ R147, R162, R141, R147 ;  /* 0x0000008da2937223 */ /* 0x000fe20000010093 */
[----:B------:R-:W-:Y:S01]  /*b9d0*/  FMUL.FTZ R186, R114, -R173 ;  /* 0x800000ad72ba7220 */ /* 0x000fe20000410000 */
[----:B------:R-:W-:Y:S01]  /*b9e0*/  FMUL.FTZ R161, R185, R75 ;  /* 0x0000004bb9a17220 */ /* 0x000fe20000410000 */
[----:B------:R-:W-:Y:S01]  /*b9f0*/  FMUL.FTZ R190, R115, R182 ;  /* 0x000000b673be7220 */ /* 0x000fe20000410000 */
[----:B0-----:R-:W-:Y:S01]  /*ba00*/  FMUL.FTZ R180, R129, R164 ;  /* 0x000000a481b47220 */ /* 0x001fe20000410000 */
[----:B------:R-:W-:Y:S01]  /*ba10*/  FADD.FTZ R147, R172, R147 ;  /* 0x00000093ac937221 */ /* 0x000fe20000010000 */
[-C--:B------:R-:W-:Y:S01]  /*ba20*/  FMUL.FTZ R172, R191, R79.reuse ;  /* 0x0000004fbfac7220 */ /* 0x080fe20000410000 */
[----:B------:R0:W-:Y:S01]  /*ba30*/  STS [R7+0x8ac], R186 ;  /* 0x0008acba07007388 */ /* 0x0001e20000000800 */
[-C--:B------:R-:W-:Y:S01]  /*ba40*/  FFMA.FTZ R180, R145, R178.reuse, -R180 ;  /* 0x000000b291b47223 */ /* 0x080fe200000108b4 */
[----:B------:R-:W-:Y:S01]  /*ba50*/  FMUL.FTZ R178, R129, R178 ;  /* 0x000000b281b27220 */ /* 0x000fe20000410000 */
[----:B------:R-:W-:Y:S01]  /*ba60*/  FADD.FTZ R157, R157, R176 ;  /* 0x000000b09d9d7221 */ /* 0x000fe20000010000 */
[----:B------:R-:W-:Y:S01]  /*ba70*/  FMUL.FTZ R173, R140, UR46 ;  /* 0x0000002e8cad7c20 */ /* 0x000fe20008410000 */
[-C--:B------:R-:W-:Y:S01]  /*ba80*/  FMUL.FTZ R182, R188, R79.reuse ;  /* 0x0000004fbcb67220 */ /* 0x080fe20000410000 */
[----:B------:R-:W-:Y:S01]  /*ba90*/  FFMA.FTZ R178, R145, R164, R178 ;  /* 0x000000a491b27223 */ /* 0x000fe200000100b2 */
[----:B------:R-:W-:Y:S01]  /*baa0*/  FFMA.FTZ R169, R74, -R79, R169 ;  /* 0x8000004f4aa97223 */ /* 0x000fe200000100a9 */
[----:B------:R1:W-:Y:S01]  /*bab0*/  STS [R7+0x8b0], R190 ;  /* 0x0008b0be07007388 */ /* 0x0003e20000000800 */
[----:B------:R-:W-:Y:S01]  /*bac0*/  FMUL.FTZ R192, R9, UR47 ;  /* 0x0000002f09c07c20 */ /* 0x000fe20008410000 */
[----:B------:R-:W-:Y:S01]  /*bad0*/  FADD.FTZ R178, R147, R178 ;  /* 0x000000b293b27221 */ /* 0x000fe20000010000 */
[----:B------:R-:W-:Y:S01]  /*bae0*/  FMUL.FTZ R147, R175, R75 ;  /* 0x0000004baf937220 */ /* 0x000fe20000410000 */
[----:B0-----:R-:W-:Y:S01]  /*baf0*/  FMUL.FTZ R186, R127, R172 ;  /* 0x000000ac7fba7220 */ /* 0x001fe20000410000 */
[----:B------:R-:W-:Y:S01]  /*bb00*/  FFMA.FTZ R177, R203, UR46, -R192 ;  /* 0x0000002ecbb17c23 */ /* 0x000fe200080108c0 */
[----:B------:R-:W-:Y:S01]  /*bb10*/  FADD.FTZ R157, R157, R180 ;  /* 0x000000b49d9d7221 */ /* 0x000fe20000010000 */
[----:B------:R-:W-:Y:S01]  /*bb20*/  FMUL.FTZ R174, R128, R147 ;  /* 0x0000009380ae7220 */ /* 0x000fe20000410000 */
[-C--:B------:R-:W-:Y:S01]  /*bb30*/  FMUL.FTZ R179, R196, R80.reuse ;  /* 0x00000050c4b37220 */ /* 0x080fe20000410000 */
[----:B------:R-:W-:Y:S01]  /*bb40*/  FFMA.FTZ R206, R77, -R80, R206 ;  /* 0x800000504dce7223 */ /* 0x000fe200000100ce */
[----:B-1----:R-:W-:Y:S01]  /*bb50*/  FFMA.FTZ R190, R208, UR47, R173 ;  /* 0x0000002fd0be7c23 */ /* 0x002fe200080100ad */
        /* <DEDUP_REMOVED lines=9> */
[----:B------:R-:W-:Y:S01]  /*bbf0*/  FADD.FTZ R161, R178, R161 ;  /* 0x000000a1b2a17221 */ /* 0x000fe20000010000 */
[-C--:B------:R-:W-:Y:S01]  /*bc00*/  FFMA.FTZ R174, R76, -R81.reuse, R171 ;  /* 0x800000514cae7223 */ /* 0x080fe200000100ab */
[----:B------:R0:W-:Y:S01]  /*bc10*/  STS [R7+0x8b8], R186 ;  /* 0x0008b8ba07007388 */ /* 0x0001e20000000800 */
[----:B------:R-:W-:Y:S01]  /*bc20*/  FMUL.FTZ R177, R183, R81 ;  /* 0x00000051b7b17220 */ /* 0x000fe20000410000 */
[----:B------:R-:W-:Y:S01]  /*bc30*/  FADD.FTZ R182, R161, R182 ;  /* 0x000000b6a1b67221 */ /* 0x000fe20000010000 */
[----:B------:R-:W-:Y:S01]  /*bc40*/  FMUL.FTZ R161, R210, R80 ;  /* 0x00000050d2a17220 */ /* 0x000fe20000410000 */
[----:B------:R-:W-:Y:S01]  /*bc50*/  FMUL.FTZ R171, R126, R157 ;  /* 0x0000009d7eab7220 */ /* 0x000fe20000410000 */
[----:B------:R-:W-:Y:S01]  /*bc60*/  FADD.FTZ R176, R176, R173 ;  /* 0x000000adb0b07221 */ /* 0x000fe20000010000 */
[----:B------:R-:W-:Y:S01]  /*bc70*/  FMUL.FTZ R190, R115, -R190 ;  /* 0x800000be73be7220 */ /* 0x000fe20000410000 */
[----:B------:R-:W-:Y:S01]  /*bc80*/  FMUL.FTZ R187, R124, R161 ;  /* 0x000000a17cbb7220 */ /* 0x000fe20000410000 */
[-C--:B------:R-:W-:Y:S01]  /*bc90*/  FFMA.FTZ R171, R174, R177.reuse, -R171 ;  /* 0x000000b1aeab7223 */ /* 0x080fe200000108ab */
[----:B------:R-:W-:Y:S01]  /*bca0*/  FMUL.FTZ R177, R126, R177 ;  /* 0x000000b17eb17220 */ /* 0x000fe20000410000 */
[----:B0-----:R-:W-:Y:S01]  /*bcb0*/  FMUL.FTZ R186, R9, UR46 ;  /* 0x0000002e09ba7c20 */ /* 0x001fe20008410000 */
[-C--:B------:R-:W-:Y:S01]  /*bcc0*/  FFMA.FTZ R180, R206, R179.reuse, -R187 ;  /* 0x000000b3ceb47223 */ /* 0x080fe200000108bb */
[----:B------:R-:W-:Y:S01]  /*bcd0*/  FMUL.FTZ R179, R124, R179 ;  /* 0x000000b37cb37220 */ /* 0x000fe20000410000 */
[----:B------:R-:W-:Y:S01]  /*bce0*/  FADD.FTZ R171, R176, R171 ;  /* 0x000000abb0ab7221 */ /* 0x000fe20000010000 */
[----:B------:R-:W-:Y:S01]  /*bcf0*/  FMUL.FTZ R173, R200, R83 ;  /* 0x00000053c8ad7220 */ /* 0x000fe20000410000 */
[----:B------:R-:W-:Y:S01]  /*bd00*/  STS [R7+0x840], R212 ;  /* 0x000840d407007388 */ /* 0x000fe20000000800 */
[----:B------:R-:W-:Y:S01]  /*bd10*/  FFMA.FTZ R178, R206, R161, R179 ;  /* 0x000000a1ceb27223 */ /* 0x000fe200000100b3 */
[----:B------:R-:W-:Y:S01]  /*bd20*/  FFMA.FTZ R179, R203, UR47, R186 ;  /* 0x0000002fcbb37c23 */ /* 0x000fe200080100ba */
[----:B------:R-:W-:Y:S01]  /*bd30*/  FFMA.FTZ R177, R174, R157, R177 ;  /* 0x0000009daeb17223 */ /* 0x000fe200000100b1 */
[----:B------:R-:W-:Y:S01]  /*bd40*/  STS [R7+0x844], R214 ;  /* 0x000844d607007388 */ /* 0x000fe20000000800 */
[----:B------:R-:W-:Y:S01]  /*bd50*/  FMUL.FTZ R189, R198, R83 ;  /* 0x00000053c6bd7220 */ /* 0x000fe20000410000 */
[----:B------:R-:W-:Y:S01]  /*bd60*/  FMUL.FTZ R176, R116, -R179 ;  /* 0x800000b374b07220 */ /* 0x000fe20000410000 */
[----:B------:R-:W-:Y:S01]  /*bd70*/  FFMA.FTZ R208, R78, -R83, R208 ;  /* 0x800000534ed07223 */ /* 0x000fe200000100d0 */
[----:B------:R0:W-:Y:S01]  /*bd80*/  STS [R7+0x8b4], R190 ;  /* 0x0008b4be07007388 */ /* 0x0001e20000000800 */
[----:B------:R-:W-:Y:S01]  /*bd90*/  FMUL.FTZ R187, R140, R173 ;  /* 0x000000ad8cbb7220 */ /* 0x000fe20000410000 */
[----:B------:R-:W-:Y:S01]  /*bda0*/  FADD.FTZ R177, R182, R177 ;  /* 0x000000b1b6b17221 */ /* 0x000fe20000010000 */
[----:B------:R-:W-:Y:S01]  /*bdb0*/  FADD.FTZ R171, R171, R180 ;  /* 0x000000b4abab7221 */ /* 0x000fe20000010000 */
[----:B------:R1:W-:Y:S01]  /*bdc0*/  STS [R7+0x8bc], R176 ;  /* 0x0008bcb007007388 */ /* 0x0003e20000000800 */
[-C--:B------:R-:W-:Y:S01]  /*bdd0*/  FFMA.FTZ R182, R208, R189.reuse, -R187 ;  /* 0x000000bdd0b67223 */ /* 0x080fe200000108bb */
[----:B------:R-:W-:Y:S01]  /*bde0*/  FMUL.FTZ R189, R140, R189 ;  /* 0x000000bd8cbd7220 */ /* 0x000fe20000410000 */
[----:B------:R-:W-:Y:S01]  /*bdf0*/  FADD.FTZ R177, R177, R178 ;  /* 0x000000b2b1b17221 */ /* 0x000fe20000010000 */
[----:B------:R-:W-:Y:S01]  /*be00*/  IADD3 R178, PT, PT, R117, 0x20, RZ ;  /* 0x0000002075b27810 */ /* 0x000fe20007ffe0ff */
[----:B------:R-:W-:Y:S01]  /*be10*/  FMUL.FTZ R180, R181, UR45 ;  /* 0x0000002db5b47c20 */ /* 0x000fe20008410000 */
[----:B0-----:R-:W-:Y:S01]  /*be20*/  FFMA.FTZ R190, R208, R173, R189 ;  /* 0x000000add0be7223 */ /* 0x001fe200000100bd */
[----:B------:R-:W-:Y:S01]  /*be30*/  FMUL.FTZ R193, R196, UR45 ;  /* 0x0000002dc4c17c20 */ /* 0x000fe20008410000 */
[----:B------:R-:W-:Y:S01]  /*be40*/  FMUL.FTZ R212, R185, UR45 ;  /* 0x0000002db9d47c20 */ /* 0x000fe20008410000 */
[----:B------:R-:W-:Y:S01]  /*be50*/  FFMA.FTZ R189, R183, UR44, -R180 ;  /* 0x0000002cb7bd7c23 */ /* 0x000fe200080108b4 */
[----:B------:R-:W-:Y:S01]  /*be60*/  FADD.FTZ R190, R177, R190 ;  /* 0x000000beb1be7221 */ /* 0x000fe20000010000 */
[----:B------:R-:W-:Y:S01]  /*be70*/  LEA.HI R177, R178, R117, RZ, 0x1b ;  /* 0x00000075b2b17211 */ /* 0x000fe200078fd8ff */
[----:B-1----:R-:W-:Y:S01]  /*be80*/  FMUL.FTZ R7, R8, UR45 ;  /* 0x0000002d08077c20 */ /* 0x002fe20008410000 */
[----:B------:R-:W-:Y:S01]  /*be90*/  FADD.FTZ R178, R171, R182 ;  /* 0x000000b6abb27221 */ /* 0x000fe20000010000 */
[----:B------:R-:W-:Y:S01]  /*bea0*/  FMUL.FTZ R182, R183, UR45 ;  /* 0x0000002db7b67c20 */ /* 0x000fe20008410000 */
[----:B------:R-:W-:Y:S01]  /*beb0*/  LEA R217, R177, UR28, 0x2 ;  /* 0x0000001cb1d97c11 */ /* 0x000fe2000f8e10ff */
[----:B------:R-:W-:Y:S01]  /*bec0*/  BAR.SYNC.DEFER_BLOCKING 0x0 ;  /* 0x0000000000007b1d */ /* 0x000fe20000010000 */
[----:B------:R-:W-:Y:S01]  /*bed0*/  FFMA.FTZ R176, R204, UR44, -R7 ;  /* 0x0000002cccb07c23 */ /* 0x000fe20008010807 */
[----:B------:R-:W-:Y:S01]  /*bee0*/  FMUL.FTZ R7, R191, UR45 ;  /* 0x0000002dbf077c20 */ /* 0x000fe20008410000 */
[----:B------:R-:W-:Y:S01]  /*bef0*/  FFMA.FTZ R183, R210, UR44, R193 ;  /* 0x0000002cd2b77c23 */ /* 0x000fe200080100c1 */
[----:B------:R-:W-:Y:S01]  /*bf00*/  FFMA.FTZ R193, R181, UR44, R182 ;  /* 0x0000002cb5c17c23 */ /* 0x000fe200080100b6 */
        /* <DEDUP_REMOVED lines=8> */
[----:B------:R-:W-:Y:S01]  /*bf90*/  FMUL.FTZ R185, R184, UR45 ;  /* 0x0000002db8b97c20 */ /* 0x000fe20008410000 */
[C---:B------:R-:W-:Y:S01]  /*bfa0*/  FFMA.FTZ R195, R151.reuse, UR44, -R180 ;  /* 0x0000002c97c37c23 */ /* 0x040fe200080108b4 */
[C---:B------:R-:W-:Y:S01]  /*bfb0*/  FMUL.FTZ R201, R144.reuse, UR45 ;  /* 0x0000002d90c97c20 */ /* 0x040fe20008410000 */
[----:B------:R-:W-:Y:S01]  /*bfc0*/  FFMA.FTZ R180, R144, UR44, -R7 ;  /* 0x0000002c90b47c23 */ /* 0x000fe20008010807 */
[----:B------:R-:W-:Y:S01]  /*bfd0*/  FMUL.FTZ R184, R151, UR45 ;  /* 0x0000002d97b87c20 */ /* 0x000fe20008410000 */
[----:B------:R-:W-:Y:S01]  /*bfe0*/  FMUL.FTZ R144, R166, UR45 ;  /* 0x0000002da6907c20 */ /* 0x000fe20008410000 */
[----:B------:R-:W-:Y:S01]  /*bff0*/  FMUL.FTZ R7, R153, UR45 ;  /* 0x0000002d99077c20 */ /* 0x000fe20008410000 */
[C---:B------:R-:W-:Y:S01]  /*c000*/  FFMA.FTZ R177, R198.reuse, UR44, -R177 ;  /* 0x0000002cc6b17c23 */ /* 0x040fe200080108b1 */
[----:B------:R-:W-:Y:S01]  /*c010*/  FMUL.FTZ R179, R198, UR45 ;  /* 0x0000002dc6b37c20 */ /* 0x000fe20008410000 */
[----:B------:R-:W-:Y:S01]  /*c020*/  FFMA.FTZ R198, R168, UR44, R185 ;  /* 0x0000002ca8c67c23 */ /* 0x000fe200080100b9 */
[----:B------:R-:W-:Y:S01]  /*c030*/  FMUL.FTZ R214, R188, UR45 ;  /* 0x0000002dbcd67c20 */ /* 0x000fe20008410000 */
[----:B------:R-:W0:Y:S01]  /*c040*/  LDS R217, [R217+0x8c0] ;  /* 0x0008c000d9d97984 */ /* 0x000e220000000800 */
[----:B------:R-:W-:Y:S01]  /*c050*/  FFMA.FTZ R205, R149, UR44, R184 ;  /* 0x0000002c95cd7c23 */ /* 0x000fe200080100b8 */
[C---:B------:R-:W-:Y:S01]  /*c060*/  FFMA.FTZ R185, R5.reuse, UR44, -R144 ;  /* 0x0000002c05b97c23 */ /* 0x040fe20008010890 */
[----:B------:R-:W-:Y:S01]  /*c070*/  ISETP.GE.AND P2, PT, R6, 0x1, PT ;  /* 0x000000010600780c */ /* 0x000fe20003f46270 */
[----:B------:R-:W-:Y:S01]  /*c080*/  FMUL.FTZ R184, R146, UR45 ;  /* 0x0000002d92b87c20 */ /* 0x000fe20008410000 */
[----:B------:R-:W-:Y:S01]  /*c090*/  FMUL.FTZ R213, R5, UR45 ;  /* 0x0000002d05d57c20 */ /* 0x000fe20008410000 */
[C---:B------:R-:W-:Y:S01]  /*c0a0*/  FFMA.FTZ R144, R4.reuse, UR44, -R7 ;  /* 0x0000002c04907c23 */ /* 0x040fe20008010807 */
[----:B------:R-:W-:Y:S01]  /*c0b0*/  FMUL.FTZ R188, R4, UR45 ;  /* 0x0000002d04bc7c20 */ /* 0x000fe20008410000 */
[----:B------:R-:W-:Y:S01]  /*c0c0*/  FMUL.FTZ R5, R143, UR45 ;  /* 0x0000002d8f057c20 */ /* 0x000fe20008410000 */
[----:B------:R-:W-:Y:S01]  /*c0d0*/  FMUL.FTZ R4, R148, UR45 ;  /* 0x0000002d94047c20 */ /* 0x000fe20008410000 */
[----:B------:R-:W-:Y:S01]  /*c0e0*/  FMUL.FTZ R187, R210, UR45 ;  /* 0x0000002dd2bb7c20 */ /* 0x000fe20008410000 */
[C---:B------:R-:W-:Y:S01]  /*c0f0*/  FFMA.FTZ R151, R11.reuse, UR44, -R184 ;  /* 0x0000002c0b977c23 */ /* 0x040fe200080108b8 */
[----:B------:R-:W-:Y:S01]  /*c100*/  FMUL.FTZ R211, R11, UR45 ;  /* 0x0000002d0bd37c20 */ /* 0x000fe20008410000 */
[----:B------:R-:W-:Y:S01]  /*c110*/  FFMA.FTZ R184, R12, UR44, -R5 ;  /* 0x0000002c0cb87c23 */ /* 0x000fe20008010805 */
[----:B------:R-:W-:Y:S01]  /*c120*/  FFMA.FTZ R11, R13, UR44, -R4 ;  /* 0x0000002c0d0b7c23 */ /* 0x000fe20008010804 */
[----:B------:R-:W-:Y:S01]  /*c130*/  FMUL.FTZ R5, R14, UR45 ;  /* 0x0000002d0e057c20 */ /* 0x000fe20008410000 */
[----:B------:R-:W-:Y:S01]  /*c140*/  FMUL.FTZ R4, R155, UR45 ;  /* 0x0000002d9b047c20 */ /* 0x000fe20008410000 */
[----:B------:R-:W-:Y:S01]  /*c150*/  FFMA.FTZ R187, R196, UR44, -R187 ;  /* 0x0000002cc4bb7c23 */ /* 0x000fe200080108bb */
[----:B------:R-:W-:Y:S01]  /*c160*/  FMUL.FTZ R196, R12, UR45 ;  /* 0x0000002d0cc47c20 */ /* 0x000fe20008410000 */
[----:B------:R-:W-:Y:S01]  /*c170*/  FMUL.FTZ R215, R13, UR45 ;  /* 0x0000002d0dd77c20 */ /* 0x000fe20008410000 */
[----:B------:R-:W-:Y:S01]  /*c180*/  FFMA.FTZ R12, R120, UR44, -R5 ;  /* 0x0000002c780c7c23 */ /* 0x000fe20008010805 */
[C---:B------:R-:W-:Y:S01]  /*c190*/  FFMA.FTZ R13, R121.reuse, UR44, -R4 ;  /* 0x0000002c790d7c23 */ /* 0x040fe20008010804 */
[----:B------:R-:W-:Y:S01]  /*c1a0*/  FMUL.FTZ R171, R204, UR45 ;  /* 0x0000002dccab7c20 */ /* 0x000fe20008410000 */
[----:B------:R-:W-:Y:S01]  /*c1b0*/  FMUL.FTZ R5, R120, UR45 ;  /* 0x0000002d78057c20 */ /* 0x000fe20008410000 */
[----:B------:R-:W-:Y:S01]  /*c1c0*/  FMUL.FTZ R4, R121, UR45 ;  /* 0x0000002d79047c20 */ /* 0x000fe20008410000 */
        /* <DEDUP_REMOVED lines=20> */
.L_x_12826:
[----:B------:R-:W-:Y:S05]  /*c310*/  BSYNC.RECONVERGENT B0 ;  /* 0x0000000000007941 */ /* 0x000fea0003800200 */
.L_x_12825:
[----:B------:R-:W-:Y:S04]  /*c320*/  BSSY.RECONVERGENT B0, `(.L_x_12827) ;  /* 0x0000003000007945 */ /* 0x000fe80003800200 */
[----:B------:R-:W-:Y:S05]  /*c330*/  @!P3 BRA `(.L_x_12828) ;  /* 0x000000000004b947 */ /* 0x000fea0003800000 */
[----:B------:R1:W-:Y:S02]  /*c340*/  REDG.E.ADD.F32.FTZ.RN.STRONG.GPU desc[UR30][R2.64+0x80], R217 ;  /* 0x000080d9020079a6 */ /* 0x0003e4000c12f31e */
.L_x_12828:
[----:B------:R-:W-:Y:S05]  /*c350*/  BSYNC.RECONVERGENT B0 ;  /* 0x0000000000007941 */ /* 0x000fea0003800200 */
.L_x_12827:
        /* <DEDUP_REMOVED lines=16> */
.L_x_12830:
[----:B------:R-:W-:Y:S05]  /*c460*/  BSYNC.RECONVERGENT B0 ;  /* 0x0000000000007941 */ /* 0x000fea0003800200 */
.L_x_12829:
[----:B0-2---:R0:W2:Y:S01]  /*c470*/  LDS R5, [R194+0x9c0] ;  /* 0x0009c000c2057984 */ /* 0x0050a20000000800 */
[----:B------:R-:W-:Y:S01]  /*c480*/  BSSY.RECONVERGENT B0, `(.L_x_12831) ;  /* 0x0000006000007945 */ /* 0x000fe20003800200 */
[----:B------:R-:W-:Y:S02]  /*c490*/  IADD3 R192, PT, PT, R117, 0xc0, RZ ;  /* 0x000000c075c07810 */ /* 0x000fe40007ffe0ff */
[----:B------:R-:W-:Y:S02]  /*c4a0*/  LEA.HI R216, R216, R117, RZ, 0x1b ;  /* 0x00000075d8d87211 */ /* 0x000fe400078fd8ff */
[----:B------:R-:W-:Y:S01]  /*c4b0*/  LEA R4, R4, UR28, 0x2 ;  /* 0x0000001c04047c11 */ /* 0x000fe2000f8e10ff */
[----:B------:R-:W-:Y:S06]  /*c4c0*/  @!P2 BRA `(.L_x_12832) ;  /* 0x000000000004a947 */ /* 0x000fec0003800000 */
[----:B--2---:R3:W-:Y:S02]  /*c4d0*/  REDG.E.ADD.F32.FTZ.RN.STRONG.GPU desc[UR30][R2.64+0x180], R5 ;  /* 0x00018005020079a6 */ /* 0x0047e4000c12f31e */
.L_x_12832:
[----:B------:R-:W-:Y:S05]  /*c4e0*/  BSYNC.RECONVERGENT B0 ;  /* 0x0000000000007941 */ /* 0x000fea0003800200 */
.L_x_12831:
[----:B--23--:R2:W3:Y:S01]  /*c4f0*/  LDS R5, [R4+0xa40] ;  /* 0x000a400004057984 */ /* 0x00c4e20000000800 */
[----:B------:R-:W-:Y:S01]  /*c500*/  BSSY.RECONVERGENT B0, `(.L_x_12833) ;  /* 0x0000005000007945 */ /* 0x000fe20003800200 */
[----:B------:R-:W-:Y:S02]  /*c510*/  LEA.HI R192, R192, R117, RZ, 0x1b ;  /* 0x00000075c0c07211 */ /* 0x000fe400078fd8ff */
[----:B------:R-:W-:Y:S01]  /*c520*/  LEA R216, R216, UR28, 0x2 ;  /* 0x0000001cd8d87c11 */ /* 0x000fe2000f8e10ff */
[----:B------:R-:W-:Y:S06]  /*c530*/  @!P3 BRA `(.L_x_12834) ;  /* 0x000000000004b947 */ /* 0x000fec0003800000 */
[----:B---3--:R4:W-:Y:S02]  /*c540*/  REDG.E.ADD.F32.FTZ.RN.STRONG.GPU desc[UR30][R2.64+0x200], R5 ;  /* 0x00020005020079a6 */ /* 0x0089e4000c12f31e */
.L_x_12834:
[----:B------:R-:W-:Y:S05]  /*c550*/  BSYNC.RECONVERGENT B0 ;  /* 0x0000000000007941 */ /* 0x000fea0003800200 */
.L_x_12833:
[----:B---34-:R3:W4:Y:S01]  /*c560*/  LDS R5, [R216+0xac0] ;  /* 0x000ac000d8057984 */ /* 0x0187220000000800 */
[----:B------:R-:W-:Y:S01]  /*c570*/  BSSY.RECONVERGENT B0, `(.L_x_12835) ;  /* 0x0000004000007945 */ /* 0x000fe20003800200 */
[----:B------:R-:W-:-:S03]  /*c580*/  LEA R7, R192, UR28, 0x2 ;  /* 0x0000001cc0077c11 */ /* 0x000fc6000f8e10ff */
[----:B------:R-:W-:Y:S05]  /*c590*/  @!P4 BRA `(.L_x_12836) ;  /* 0x000000000004c947 */ /* 0x000fea0003800000 */
[----:B----4-:R4:W-:Y:S02]  /*c5a0*/  REDG.E.ADD.F32.FTZ.RN.STRONG.GPU desc[UR30][R2.64+0x280], R5 ;  /* 0x00028005020079a6 */ /* 0x0109e4000c12f31e */
.L_x_12836:
[----:B------:R-:W-:Y:S05]  /*c5b0*/  BSYNC.RECONVERGENT B0 ;  /* 0x0000000000007941 */ /* 0x000fea0003800200 */
.L_x_12835:
[----:B----4-:R4:W0:Y:S01]  /*c5c0*/  LDS R5, [R7+0xb40] ;  /* 0x000b400007057984 */ /* 0x0108220000000800 */
[----:B------:R-:W-:Y:S01]  /*c5d0*/  BSSY.RECONVERGENT B0, `(.L_x_12837) ;  /* 0x0000005000007945 */ /* 0x000fe20003800200 */
[C---:B--2---:R-:W-:Y:S02]  /*c5e0*/  IADD3 R4, PT, PT, R117.reuse, 0xe0, RZ ;  /* 0x000000e075047810 */ /* 0x044fe40007ffe0ff */
[----:B------:R-:W-:Y:S01]  /*c5f0*/  IADD3 R192, PT, PT, R117, 0x100, RZ ;  /* 0x0000010075c07810 */ /* 0x000fe20007ffe0ff */
[----:B------:R-:W-:Y:S06]  /*c600*/  @!P5 BRA `(.L_x_12838) ;  /* 0x000000000004d947 */ /* 0x000fec0003800000 */
[----:B0-----:R2:W-:Y:S02]  /*c610*/  REDG.E.ADD.F32.FTZ.RN.STRONG.GPU desc[UR30][R2.64+0x300], R5 ;  /* 0x00030005020079a6 */ /* 0x0015e4000c12f31e */
.L_x_12838:
[----:B------:R-:W-:Y:S05]  /*c620*/  BSYNC.RECONVERGENT B0 ;  /* 0x0000000000007941 */ /* 0x000fea0003800200 */
.L_x_12837:
        /* <DEDUP_REMOVED lines=16> */
.L_x_12840:
[----:B------:R-:W-:Y:S05]  /*c730*/  BSYNC.RECONVERGENT B0 ;  /* 0x0000000000007941 */ /* 0x000fea0003800200 */
.L_x_12839:
[----:B--23--:R2:W3:Y:S01]  /*c740*/  LDS R5, [R192+0xc40] ;  /* 0x000c4000c0057984 */ /* 0x00c4e20000000800 */
[----:B------:R-:W-:Y:S01]  /*c750*/  BSSY.RECONVERGENT B0, `(.L_x_12841) ;  /* 0x0000006000007945 */ /* 0x000fe20003800200 */
[----:B0-----:R-:W-:Y:S02]  /*c760*/  IADD3 R4, PT, PT, R117, 0x160, RZ ;  /* 0x0000016075047810 */ /* 0x001fe40007ffe0ff */
[----:B------:R-:W-:Y:S02]  /*c770*/  LEA.HI R216, R216, R117, RZ, 0x1b ;  /* 0x00000075d8d87211 */ /* 0x000fe400078fd8ff */
[----:B------:R-:W-:Y:S01]  /*c780*/  LEA R194, R194, UR28, 0x2 ;  /* 0x0000001cc2c27c11 */ /* 0x000fe2000f8e10ff */
[----:B------:R-:W-:Y:S06]  /*c790*/  @!P2 BRA `(.L_x_12842) ;  /* 0x000000000004a947 */ /* 0x000fec0003800000 */
[----:B---3--:R0:W-:Y:S02]  /*c7a0*/  REDG.E.ADD.F32.FTZ.RN.STRONG.GPU desc[UR30][R2.64+0x400], R5 ;  /* 0x00040005020079a6 */ /* 0x0081e4000c12f31e */
.L_x_12842:
[----:B------:R-:W-:Y:S05]  /*c7b0*/  BSYNC.RECONVERGENT B0 ;  /* 0x0000000000007941 */ /* 0x000fea0003800200 */
.L_x_12841:
[----:B0--3--:R0:W3:Y:S01]  /*c7c0*/  LDS R5, [R194+0xcc0] ;  /* 0x000cc000c2057984 */ /* 0x0090e20000000800 */
[----:B------:R-:W-:Y:S01]  /*c7d0*/  BSSY.RECONVERGENT B0, `(.L_x_12843) ;  /* 0x0000005000007945 */ /* 0x000fe20003800200 */
[----:B------:R-:W-:Y:S02]  /*c7e0*/  LEA.HI R4, R4, R117, RZ, 0x1b ;  /* 0x0000007504047211 */ /* 0x000fe400078fd8ff */
[----:B------:R-:W-:Y:S01]  /*c7f0*/  LEA R216, R216, UR28, 0x2 ;  /* 0x0000001cd8d87c11 */ /* 0x000fe2000f8e10ff */
[----:B------:R-:W-:Y:S06]  /*c800*/  @!P3 BRA `(.L_x_12844) ;  /* 0x000000000004b947 */ /* 0x000fec0003800000 */
[----:B---3--:R3:W-:Y:S02]  /*c810*/  REDG.E.ADD.F32.FTZ.RN.STRONG.GPU desc[UR30][R2.64+0x480], R5 ;  /* 0x00048005020079a6 */ /* 0x0087e4000c12f31e */
.L_x_12844:
[----:B------:R-:W-:Y:S05]  /*c820*/  BSYNC.RECONVERGENT B0 ;  /* 0x0000000000007941 */ /* 0x000fea0003800200 */
.L_x_12843:
[----:B---3--:R3:W0:Y:S01]  /*c830*/  LDS R5, [R216+0xd40] ;  /* 0x000d4000d8057984 */ /* 0x0086220000000800 */
[----:B------:R-:W-:Y:S01]  /*c840*/  BSSY.RECONVERGENT B0, `(.L_x_12845) ;  /* 0x0000004000007945 */ /* 0x000fe20003800200 */
[----:B----4-:R-:W-:-:S03]  /*c850*/  LEA R7, R4, UR28, 0x2 ;  /* 0x0000001c04077c11 */ /* 0x010fc6000f8e10ff */
[----:B------:R-:W-:Y:S05]  /*c860*/  @!P4 BRA `(.L_x_12846) ;  /* 0x000000000004c947 */ /* 0x000fea0003800000 */
[----:B0-----:R4:W-:Y:S02]  /*c870*/  REDG.E.ADD.F32.FTZ.RN.STRONG.GPU desc[UR30][R2.64+0x500], R5 ;  /* 0x00050005020079a6 */ /* 0x0019e4000c12f31e */
.L_x_12846:
[----:B------:R-:W-:Y:S05]  /*c880*/  BSYNC.RECONVERGENT B0 ;  /* 0x0000000000007941 */ /* 0x000fea0003800200 */
.L_x_12845:
[----:B0---4-:R0:W4:Y:S01]  /*c890*/  LDS R5, [R7+0xdc0] ;  /* 0x000dc00007057984 */ /* 0x0111220000000800 */
[----:B------:R-:W-:Y:S01]  /*c8a0*/  BSSY.RECONVERGENT B0, `(.L_x_12847) ;  /* 0x0000005000007945 */ /* 0x000fe20003800200 */
[C---:B------:R-:W-:Y:S02]  /*c8b0*/  IADD3 R4, PT, PT, R117.reuse, 0x180, RZ ;  /* 0x0000018075047810 */ /* 0x040fe40007ffe0ff */
[----:B--2---:R-:W-:Y:S01]  /*c8c0*/  IADD3 R192, PT, PT, R117, 0x1a0, RZ ;  /* 0x000001a075c07810 */ /* 0x004fe20007ffe0ff */
[----:B------:R-:W-:Y:S06]  /*c8d0*/  @!P5 BRA `(.L_x_12848) ;  /* 0x000000000004d947 */ /* 0x000fec0003800000 */
[----:B----4-:R2:W-:Y:S02]  /*c8e0*/  REDG.E.ADD.F32.FTZ.RN.STRONG.GPU desc[UR30][R2.64+0x580], R5 ;  /* 0x00058005020079a6 */ /* 0x0105e4000c12f31e */
.L_x_12848:
[----:B------:R-:W-:Y:S05]  /*c8f0*/  BSYNC.RECONVERGENT B0 ;  /* 0x0000000000007941 */ /* 0x000fea0003800200 */
.L_x_12847:
        /* <DEDUP_REMOVED lines=16> */
.L_x_12850:
[----:B------:R-:W-:Y:S05]  /*ca00*/  BSYNC.RECONVERGENT B0 ;  /* 0x0000000000007941 */ /* 0x000fea0003800200 */
.L_x_12849:
[----:B--2-4-:R2:W3:Y:S01]  /*ca10*/  LDS R5, [R192+0xec0] ;  /* 0x000ec000c0057984 */ /* 0x0144e20000000800 */
[----:B------:R-:W-:Y:S01]  /*ca20*/  BSSY.RECONVERGENT B0, `(.L_x_12851) ;  /* 0x0000005000007945 */ /* 0x000fe20003800200 */
[----:B------:R-:W-:Y:S02]  /*ca30*/  LEA.HI R216, R216, R117, RZ, 0x1b ;  /* 0x00000075d8d87211 */ /* 0x000fe400078fd8ff */
[----:B------:R-:W-:Y:S01]  /*ca40*/  LEA R194, R194, UR28, 0x2 ;  /* 0x0000001cc2c27c11 */ /* 0x000fe2000f8e10ff */
[----:B------:R-:W-:Y:S06]  /*ca50*/  @!P2 BRA `(.L_x_12852) ;  /* 0x000000000004a947 */ /* 0x000fec0003800000 */
[----:B---3--:R4:W-:Y:S02]  /*ca60*/  REDG.E.ADD.F32.FTZ.RN.STRONG.GPU desc[UR30][R2.64+0x680], R5 ;  /* 0x00068005020079a6 */ /* 0x0089e4000c12f31e */
.L_x_12852:
[----:B------:R-:W-:Y:S05]  /*ca70*/  BSYNC.RECONVERGENT B0 ;  /* 0x0000000000007941 */ /* 0x000fea0003800200 */
.L_x_12851:
[----:B---34-:R3:W4:Y:S01]  /*ca80*/  LDS R5, [R194+0xf40] ;  /* 0x000f4000c2057984 */ /* 0x0187220000000800 */
[----:B------:R-:W-:Y:S01]  /*ca90*/  BSSY.RECONVERGENT B0, `(.L_x_12853) ;  /* 0x0000005000007945 */ /* 0x000fe20003800200 */
[----:B------:R-:W-:Y:S02]  /*caa0*/  LEA.HI R10, R10, R117, RZ, 0x1b ;  /* 0x000000750a0a7211 */ /* 0x000fe400078fd8ff */
[----:B------:R-:W-:Y:S01]  /*cab0*/  LEA R216, R216, UR28, 0x2 ;  /* 0x0000001cd8d87c11 */ /* 0x000fe2000f8e10ff */
[----:B------:R-:W-:Y:S06]  /*cac0*/  @!P3 BRA `(.L_x_12854) ;  /* 0x000000000004b947 */ /* 0x000fec0003800000 */
[----:B----4-:R4:W-:Y:S02]  /*cad0*/  REDG.E.ADD.F32.FTZ.RN.STRONG.GPU desc[UR30][R2.64+0x700], R5 ;  /* 0x00070005020079a6 */ /* 0x0109e4000c12f31e */
.L_x_12854:
[----:B------:R-:W-:Y:S05]  /*cae0*/  BSYNC.RECONVERGENT B0 ;  /* 0x0000000000007941 */ /* 0x000fea0003800200 */
.L_x_12853:
[----:B----4-:R4:W1:Y:S01]  /*caf0*/  LDS R5, [R216+0xfc0] ;  /* 0x000fc000d8057984 */ /* 0x0108620000000800 */
[----:B------:R-:W-:Y:S01]  /*cb00*/  BSSY.RECONVERGENT B0, `(.L_x_12855) ;  /* 0x0000004000007945 */ /* 0x000fe20003800200 */
[----:B0-----:R-:W-:-:S03]  /*cb10*/  LEA R7, R10, UR28, 0x2 ;  /* 0x0000001c0a077c11 */ /* 0x001fc6000f8e10ff */
[----:B------:R-:W-:Y:S05]  /*cb20*/  @!P4 BRA `(.L_x_12856) ;  /* 0x000000000004c947 */ /* 0x000fea0003800000 */
[----:B-1----:R0:W-:Y:S02]  /*cb30*/  REDG.E.ADD.F32.FTZ.RN.STRONG.GPU desc[UR30][R2.64+0x780], R5 ;  /* 0x00078005020079a6 */ /* 0x0021e4000c12f31e */
.L_x_12856:
[----:B------:R-:W-:Y:S05]  /*cb40*/  BSYNC.RECONVERGENT B0 ;  /* 0x0000000000007941 */ /* 0x000fea0003800200 */
.L_x_12855:
[----:B01----:R0:W1:Y:S01]  /*cb50*/  LDS R5, [R7+0x1040] ;  /* 0x0010400007057984 */ /* 0x0030620000000800 */
[----:B------:R-:W-:Y:S01]  /*cb60*/  BSSY.RECONVERGENT B0, `(.L_x_12857) ;  /* 0x0000005000007945 */ /* 0x000fe20003800200 */
[C---:B------:R-:W-:Y:S02]  /*cb70*/  IADD3 R4, PT, PT, R117.reuse, 0x220, RZ ;  /* 0x0000022075047810 */ /* 0x040fe40007ffe0ff */
[----:B------:R-:W-:Y:S01]  /*cb80*/  IADD3 R10, PT, PT, R117, 0x240, RZ ;  /* 0x00000240750a7810 */ /* 0x000fe20007ffe0ff */
[----:B------:R-:W-:Y:S06]  /*cb90*/  @!P5 BRA `(.L_x_12858) ;  /* 0x000000000004d947 */ /* 0x000fec0003800000 */
[----:B-1----:R1:W-:Y:S02]  /*cba0*/  REDG.E.ADD.F32.FTZ.RN.STRONG.GPU desc[UR30][R2.64+0x800], R5 ;  /* 0x00080005020079a6 */ /* 0x0023e4000c12f31e */
.L_x_12858:
[----:B------:R-:W-:Y:S05]  /*cbb0*/  BSYNC.RECONVERGENT B0 ;  /* 0x0000000000007941 */ /* 0x000fea0003800200 */
.L_x_12857:
        /* <DEDUP_REMOVED lines=16> */
.L_x_12860:
[----:B------:R-:W-:Y:S05]  /*ccc0*/  BSYNC.RECONVERGENT B0 ;  /* 0x0000000000007941 */ /* 0x000fea0003800200 */
.L_x_12859:
[----:B--23--:R2:W3:Y:S01]  /*ccd0*/  LDS R5, [R10+0x1140] ;  /* 0x001140000a057984 */ /* 0x00c4e20000000800 */
[----:B------:R-:W-:Y:S01]  /*cce0*/  BSSY.RECONVERGENT B0, `(.L_x_12861) ;  /* 0x0000006000007945 */ /* 0x000fe20003800200 */
[----:B-1----:R-:W-:Y:S02]  /*ccf0*/  IADD3 R4, PT, PT, R117, 0x2a0, RZ ;  /* 0x000002a075047810 */ /* 0x002fe40007ffe0ff */
[----:B------:R-:W-:Y:S02]  /*cd00*/  LEA.HI R194, R194, R117, RZ, 0x1b ;  /* 0x00000075c2c27211 */ /* 0x000fe400078fd8ff */
[----:B------:R-:W-:Y:S01]  /*cd10*/  LEA R192, R192, UR28, 0x2 ;  /* 0x0000001cc0c07c11 */ /* 0x000fe2000f8e10ff */
[----:B------:R-:W-:Y:S06]  /*cd20*/  @!P2 BRA `(.L_x_12862) ;  /* 0x000000000004a947 */ /* 0x000fec0003800000 */
[----:B---3--:R1:W-:Y:S02]  /*cd30*/  REDG.E.ADD.F32.FTZ.RN.STRONG.GPU desc[UR30][R2.64+0x900], R5 ;  /* 0x00090005020079a6 */ /* 0x0083e4000c12f31e */
.L_x_12862:
[----:B------:R-:W-:Y:S05]  /*cd40*/  BSYNC.RECONVERGENT B0 ;  /* 0x0000000000007941 */ /* 0x000fea0003800200 */
.L_x_12861:
[----:B-1-3--:R1:W3:Y:S01]  /*cd50*/  LDS R5, [R192+0x11c0] ;  /* 0x0011c000c0057984 */ /* 0x00a2e20000000800 */
[----:B------:R-:W-:Y:S01]  /*cd60*/  BSSY.RECONVERGENT B0, `(.L_x_12863) ;  /* 0x0000005000007945 */ /* 0x000fe20003800200 */
[----:B------:R-:W-:Y:S02]  /*cd70*/  LEA.HI R4, R4, R117, RZ, 0x1b ;  /* 0x0000007504047211 */ /* 0x000fe400078fd8ff */
[----:B------:R-:W-:Y:S01]  /*cd80*/  LEA R194, R194, UR28, 0x2 ;  /* 0x0000001cc2c27c11 */ /* 0x000fe2000f8e10ff */
[----:B------:R-:W-:Y:S06]  /*cd90*/  @!P3 BRA `(.L_x_12864) ;  /* 0x000000000004b947 */ /* 0x000fec0003800000 */
[----:B---3--:R3:W-:Y:S02]  /*cda0*/  REDG.E.ADD.F32.FTZ.RN.STRONG.GPU desc[UR30][R2.64+0x980], R5 ;  /* 0x00098005020079a6 */ /* 0x0087e4000c12f31e */
.L_x_12864:
[----:B------:R-:W-:Y:S05]  /*cdb0*/  BSYNC.RECONVERGENT B0 ;  /* 0x0000000000007941 */ /* 0x000fea0003800200 */
.L_x_12863:
[----:B---3--:R3:W1:Y:S01]  /*cdc0*/  LDS R5, [R194+0x1240] ;  /* 0x00124000c2057984 */ /* 0x0086620000000800 */
[----:B------:R-:W-:Y:S01]  /*cdd0*/  BSSY.RECONVERGENT B0, `(.L_x_12865) ;  /* 0x0000004000007945 */ /* 0x000fe20003800200 */
[----:B0-----:R-:W-:-:S03]  /*cde0*/  LEA R7, R4, UR28, 0x2 ;  /* 0x0000001c04077c11 */ /* 0x001fc6000f8e10ff */
[----:B------:R-:W-:Y:S05]  /*cdf0*/  @!P4 BRA `(.L_x_12866) ;  /* 0x000000000004c947 */ /* 0x000fea0003800000 */
[----:B-1----:R0:W-:Y:S02]  /*ce00*/  REDG.E.ADD.F32.FTZ.RN.STRONG.GPU desc[UR30][R2.64+0xa00], R5 ;  /* 0x000a0005020079a6 */ /* 0x0021e4000c12f31e */
.L_x_12866:
[----:B------:R-:W-:Y:S05]  /*ce10*/  BSYNC.RECONVERGENT B0 ;  /* 0x0000000000007941 */ /* 0x000fea0003800200 */
.L_x_12865:
[----:B01----:R0:W1:Y:S01]  /*ce20*/  LDS R5, [R7+0x12c0] ;  /* 0x0012c00007057984 */ /* 0x0030620000000800 */
[----:B------:R-:W-:Y:S01]  /*ce30*/  BSSY.RECONVERGENT B0, `(.L_x_12867) ;  /* 0x0000005000007945 */ /* 0x000fe20003800200 */
[C---:B------:R-:W-:Y:S02]  /*ce40*/  IADD3 R4, PT, PT, R117.reuse, 0x2c0, RZ ;  /* 0x000002c075047810 */ /* 0x040fe40007ffe0ff */
[----:B--2---:R-:W-:Y:S01]  /*ce50*/  IADD3 R10, PT, PT, R117, 0x2e0, RZ ;  /* 0x000002e0750a7810 */ /* 0x004fe20007ffe0ff */
[----:B------:R-:W-:Y:S06]  /*ce60*/  @!P5 BRA `(.L_x_12868) ;  /* 0x000000000004d947 */ /* 0x000fec0003800000 */
[----:B-1----:R2:W-:Y:S02]  /*ce70*/  REDG.E.ADD.F32.FTZ.RN.STRONG.GPU desc[UR30][R2.64+0xa80], R5 ;  /* 0x000a8005020079a6 */ /* 0x0025e4000c12f31e */
.L_x_12868:
[----:B------:R-:W-:Y:S05]  /*ce80*/  BSYNC.RECONVERGENT B0 ;  /* 0x0000000000007941 */ /* 0x000fea0003800200 */
.L_x_12867:
        /* <DEDUP_REMOVED lines=16> */
.L_x_12870:
[----:B------:R-:W-:Y:S05]  /*cf90*/  BSYNC.RECONVERGENT B0 ;  /* 0x0000000000007941 */ /* 0x000fea0003800200 */
.L_x_12869:
[----:B--23--:R2:W3:Y:S01]  /*cfa0*/  LDS R5, [R10+0x13c0] ;  /* 0x0013c0000a057984 */ /* 0x00c4e20000000800 */
[----:B------:R-:W-:Y:S01]  /*cfb0*/  BSSY.RECONVERGENT B0, `(.L_x_12871) ;  /* 0x0000006000007945 */ /* 0x000fe20003800200 */
[----:B-1----:R-:W-:Y:S02]  /*cfc0*/  IADD3 R4, PT, PT, R117, 0x340, RZ ;  /* 0x0000034075047810 */ /* 0x002fe40007ffe0ff */
[----:B------:R-:W-:Y:S02]  /*cfd0*/  LEA.HI R194, R194, R117, RZ, 0x1b ;  /* 0x00000075c2c27211 */ /* 0x000fe400078fd8ff */
[----:B------:R-:W-:Y:S01]  /*cfe0*/  LEA R192, R192, UR28, 0x2 ;  /* 0x0000001cc0c07c11 */ /* 0x000fe2000f8e10ff */
[----:B------:R-:W-:Y:S06]  /*cff0*/  @!P2 BRA `(.L_x_12872) ;  /* 0x000000000004a947 */ /* 0x000fec0003800000 */
[----:B---3--:R1:W-:Y:S02]  /*d000*/  REDG.E.ADD.F32.FTZ.RN.STRONG.GPU desc[UR30][R2.64+0xb80], R5 ;  /* 0x000b8005020079a6 */ /* 0x0083e4000c12f31e */
.L_x_12872:
[----:B------:R-:W-:Y:S05]  /*d010*/  BSYNC.RECONVERGENT B0 ;  /* 0x0000000000007941 */ /* 0x000fea0003800200 */
.L_x_12871:
[----:B-1-3--:R1:W3:Y:S01]  /*d020*/  LDS R5, [R192+0x1440] ;  /* 0x00144000c0057984 */ /* 0x00a2e20000000800 */
[----:B------:R-:W-:Y:S01]  /*d030*/  BSSY.RECONVERGENT B0, `(.L_x_12873) ;  /* 0x0000005000007945 */ /* 0x000fe20003800200 */
[----:B------:R-:W-:Y:S02]  /*d040*/  LEA.HI R4, R4, R117, RZ, 0x1b ;  /* 0x0000007504047211 */ /* 0x000fe400078fd8ff */
[----:B------:R-:W-:Y:S01]  /*d050*/  LEA R194, R194, UR28, 0x2 ;  /* 0x0000001cc2c27c11 */ /* 0x000fe2000f8e10ff */
[----:B------:R-:W-:Y:S06]  /*d060*/  @!P3 BRA `(.L_x_12874) ;  /* 0x000000000004b947 */ /* 0x000fec0003800000 */
[----:B---3--:R3:W-:Y:S02]  /*d070*/  REDG.E.ADD.F32.FTZ.RN.STRONG.GPU desc[UR30][R2.64+0xc00], R5 ;  /* 0x000c0005020079a6 */ /* 0x0087e4000c12f31e */
.L_x_12874:
[----:B------:R-:W-:Y:S05]  /*d080*/  BSYNC.RECONVERGENT B0 ;  /* 0x0000000000007941 */ /* 0x000fea0003800200 */
.L_x_12873:
[----:B---3--:R3:W0:Y:S01]  /*d090*/  LDS R5, [R194+0x14c0] ;  /* 0x0014c000c2057984 */ /* 0x0086220000000800 */
[----:B------:R-:W-:Y:S01]  /*d0a0*/  BSSY.RECONVERGENT B0, `(.L_x_12875) ;  /* 0x0000006000007945 */ /* 0x000fe20003800200 */
[C---:B--2---:R-:W-:Y:S02]  /*d0b0*/  IADD3 R10, PT, PT, R117.reuse, 0x360, RZ ;  /* 0x00000360750a7810 */ /* 0x044fe40007ffe0ff */
[----:B-1----:R-:W-:Y:S02]  /*d0c0*/  IADD3 R192, PT, PT, R117, 0x380, RZ ;  /* 0x0000038075c07810 */ /* 0x002fe40007ffe0ff */
[----:B------:R-:W-:Y:S01]  /*d0d0*/  LEA R4, R4, UR28, 0x2 ;  /* 0x0000001c04047c11 */ /* 0x000fe2000f8e10ff */
[----:B------:R-:W-:Y:S06]  /*d0e0*/  @!P4 BRA `(.L_x_12876) ;  /* 0x000000000004c947 */ /* 0x000fec0003800000 */
[----:B0-----:R1:W-:Y:S02]  /*d0f0*/  REDG.E.ADD.F32.FTZ.RN.STRONG.GPU desc[UR30][R2.64+0xc80], R5 ;  /* 0x000c8005020079a6 */ /* 0x0013e4000c12f31e */
.L_x_12876:
[----:B------:R-:W-:Y:S05]  /*d100*/  BSYNC.RECONVERGENT B0 ;  /* 0x0000000000007941 */ /* 0x000fea0003800200 */
.L_x_12875:
[----:B01----:R0:W1:Y:S01]  /*d110*/  LDS R5, [R4+0x1540] ;  /* 0x0015400004057984 */ /* 0x0030620000000800 */
[----:B------:R-:W-:Y:S01]  /*d120*/  BSSY.RECONVERGENT B0, `(.L_x_12877) ;  /* 0x0000005000007945 */ /* 0x000fe20003800200 */
[-C--:B------:R-:W-:Y:S02]  /*d130*/  LEA.HI R10, R10, R117.reuse, RZ, 0x1b ;  /* 0x000000750a0a7211 */ /* 0x080fe400078fd8ff */
[----:B------:R-:W-:Y:S01]  /*d140*/  LEA.HI R192, R192, R117, RZ, 0x1b ;  /* 0x00000075c0c07211 */ /* 0x000fe200078fd8ff */
[----:B------:R-:W-:Y:S06]  /*d150*/  @!P5 BRA `(.L_x_12878) ;  /* 0x000000000004d947 */ /* 0x000fec0003800000 */
[----:B-1----:R2:W-:Y:S02]  /*d160*/  REDG.E.ADD.F32.FTZ.RN.STRONG.GPU desc[UR30][R2.64+0xd00], R5 ;  /* 0x000d0005020079a6 */ /* 0x0025e4000c12f31e */
.L_x_12878:
[----:B------:R-:W-:Y:S05]  /*d170*/  BSYNC.RECONVERGENT B0 ;  /* 0x0000000000007941 */ /* 0x000fea0003800200 */
.L_x_12877:
        /* <DEDUP_REMOVED lines=11> */
.L_x_12880:
[----:B------:R-:W-:Y:S05]  /*d230*/  BSYNC.RECONVERGENT B0 ;  /* 0x0000000000007941 */ /* 0x000fea0003800200 */
.L_x_12879:
[----:B-12---:R1:W2:Y:S01]  /*d240*/  LDS R5, [R192+0x1640] ;  /* 0x00164000c0057984 */ /* 0x0062a20000000800 */
[----:B------:R-:W-:Y:S01]  /*d250*/  BSSY.RECONVERGENT B0, `(.L_x_12881) ;  /* 0x0000004000007945 */ /* 0x000fe20003800200 */
[----:B0-----:R-:W-:-:S03]  /*d260*/  IADD3 R4, PT, PT, R117, 0x3a0, RZ ;  /* 0x000003a075047810 */ /* 0x001fc60007ffe0ff */
[----:B------:R-:W-:Y:S05]  /*d270*/  @!P2 BRA `(.L_x_12882) ;  /* 0x000000000004a947 */ /* 0x000fea0003800000 */
[----:B--2---:R0:W-:Y:S02]  /*d280*/  REDG.E.ADD.F32.FTZ.RN.STRONG.GPU desc[UR30][R2.64+0xe00], R5 ;  /* 0x000e0005020079a6 */ /* 0x0041e4000c12f31e */
.L_x_12882:
[----:B------:R-:W-:Y:S05]  /*d290*/  BSYNC.RECONVERGENT B0 ;  /* 0x0000000000007941 */ /* 0x000fea0003800200 */
.L_x_12881:
[----:B------:R-:W-:Y:S01]  /*d2a0*/  LEA.HI R4, R4, R117, RZ, 0x1b ;  /* 0x0000007504047211 */ /* 0x000fe200078fd8ff */
[-C--:B------:R-:W-:Y:S01]  /*d2b0*/  FFMA.FTZ R10, R82, -R85.reuse, R203 ;  /* 0x80000055520a7223 */ /* 0x080fe200000100cb */
[-C--:B-1----:R-:W-:Y:S01]  /*d2c0*/  FMUL.FTZ R192, R8, R85.reuse ;  /* 0x0000005508c07220 */ /* 0x082fe20000410000 */
[----:B------:R-:W-:Y:S01]  /*d2d0*/  IADD3 R6, PT, PT, R117, 0x3c0, RZ ;  /* 0x000003c075067810 */ /* 0x000fe20007ffe0ff */
[----:B------:R-:W-:Y:S01]  /*d2e0*/  FMUL.FTZ R204, R204, R85 ;  /* 0x00000055cccc7220 */ /* 0x000fe20000410000 */
[----:B------:R-:W-:Y:S01]  /*d2f0*/  LEA R4, R4, UR28, 0x2 ;  /* 0x0000001c04047c11 */ /* 0x000fe2000f8e10ff */
[----:B0-2---:R-:W-:Y:S01]  /*d300*/  FMUL.FTZ R5, R9, R192 ;  /* 0x000000c009057220 */ /* 0x005fe20000410000 */
[----:B---3--:R-:W-:Y:S01]  /*d310*/  IADD3 R194, PT, PT, R117, 0x3e0, RZ ;  /* 0x000003e075c27810 */ /* 0x008fe20007ffe0ff */
[----:B------:R-:W-:Y:S01]  /*d320*/  BSSY.RECONVERGENT B0, `(.L_x_12883) ;  /* 0x0000009000007945 */ /* 0x000fe20003800200 */
[-C--:B------:R-:W-:Y:S01]  /*d330*/  LEA.HI R6, R6, R117.reuse, RZ, 0x1b ;  /* 0x0000007506067211 */ /* 0x080fe200078fd8ff */
[----:B------:R0:W1:Y:S01]  /*d340*/  LDS R203, [R4+0x16c0] ;  /* 0x0016c00004cb7984 */ /* 0x0000620000000800 */
[-C--:B------:R-:W-:Y:S01]  /*d350*/  FFMA.FTZ R7, R10, R204.reuse, -R5 ;  /* 0x000000cc0a077223 */ /* 0x080fe20000010805 */
[----:B------:R-:W-:Y:S01]  /*d360*/  LEA.HI R194, R194, R117, RZ, 0x1b ;  /* 0x00000075c2c27211 */ /* 0x000fe200078fd8ff */
[----:B------:R-:W-:Y:S01]  /*d370*/  FMUL.FTZ R5, R9, R204 ;  /* 0x000000cc09057220 */ /* 0x000fe20000410000 */
[----:B------:R-:W-:Y:S01]  /*d380*/  LEA R6, R6, UR28, 0x2 ;  /* 0x0000001c06067c11 */ /* 0x000fe2000f8e10ff */
[----:B------:R-:W-:Y:S06]  /*d390*/  @!P3 BRA `(.L_x_12884) ;  /* 0x000000000004b947 */ /* 0x000fec0003800000 */
[----:B-1----:R2:W-:Y:S02]  /*d3a0*/  REDG.E.ADD.F32.FTZ.RN.STRONG.GPU desc[UR30][R2.64+0xe80], R203 ;  /* 0x000e80cb020079a6 */ /* 0x0025e4000c12f31e */
.L_x_12884:
[----:B------:R-:W-:Y:S05]  /*d3b0*/  BSYNC.RECONVERGENT B0 ;  /* 0x0000000000007941 */ /* 0x000fea0003800200 */
.L_x_12883:
[----:B-12---:R1:W2:Y:S01]  /*d3c0*/  LDS R203, [R6+0x1740] ;  /* 0x0017400006cb7984 */ /* 0x0062a20000000800 */
[----:B------:R-:W-:Y:S01]  /*d3d0*/  BSSY.RECONVERGENT B0, `(.L_x_12885) ;  /* 0x0000005000007945 */ /* 0x000fe20003800200 */
[----:B------:R-:W-:Y:S01]  /*d3e0*/  LEA R194, R194, UR28, 0x2 ;  /* 0x0000001cc2c27c11 */ /* 0x000fe2000f8e10ff */
[----:B------:R-:W-:Y:S02]  /*d3f0*/  FFMA.FTZ R5, R10, R192, R5 ;  /* 0x000000c00a057223 */ /* 0x000fe40000010005 */
[----:B------:R-:W-:Y:S05]  /*d400*/  @!P4 BRA `(.L_x_12886) ;  /* 0x000000000004c947 */ /* 0x000fea0003800000 */
[----:B--2---:R3:W-:Y:S02]  /*d410*/  REDG.E.ADD.F32.FTZ.RN.STRONG.GPU desc[UR30][R2.64+0xf00], R203 ;  /* 0x000f00cb020079a6 */ /* 0x0047e4000c12f31e */
.L_x_12886:
[----:B------:R-:W-:Y:S05]  /*d420*/  BSYNC.RECONVERGENT B0 ;  /* 0x0000000000007941 */ /* 0x000fea0003800200 */
.L_x_12885:
[----:B0-----:R-:W-:Y:S01]  /*d430*/  FADD.FTZ R4, R190, R5 ;  /* 0x00000005be047221 */ /* 0x001fe20000010000 */
[----:B------:R-:W-:Y:S01]  /*d440*/  BSSY.RECONVERGENT B0, `(.L_x_12887) ;  /* 0x0000004000007945 */ /* 0x000fe20003800200 */
[----:B------:R0:W0:Y:S03]  /*d450*/  LDS R5, [R194+0x17c0] ;  /* 0x0017c000c2057984 */ /* 0x0000260000000800 */
[----:B------:R-:W-:Y:S05]  /*d460*/  @!P5 BRA `(.L_x_12888) ;  /* 0x000000000004d947 */ /* 0x000fea0003800000 */
[----:B0-----:R0:W-:Y:S02]  /*d470*/  REDG.E.ADD.F32.FTZ.RN.STRONG.GPU desc[UR30][R2.64+0xf80], R5 ;  /* 0x000f8005020079a6 */ /* 0x0011e4000c12f31e */
.L_x_12888:
[----:B------:R-:W-:Y:S05]  /*d480*/  BSYNC.RECONVERGENT B0 ;  /* 0x0000000000007941 */ /* 0x000fea0003800200 */
.L_x_12887:
[----:B0-----:R-:W-:Y:S01]  /*d490*/  FADD.FTZ R5, R178, R7 ;  /* 0x00000007b2057221 */ /* 0x001fe20000010000 */
[C---:B-1----:R-:W-:Y:S01]  /*d4a0*/  FFMA.FTZ R6, R116.reuse, R199, R209 ;  /* 0x000000c774067223 */ /* 0x042fe200000100d1 */
[----:B------:R-:W-:Y:S01]  /*d4b0*/  FFMA.FTZ R7, -R116, R202, R207 ;  /* 0x000000ca74077223 */ /* 0x000fe200000101cf */
[----:B---3--:R-:W0:Y:S01]  /*d4c0*/  SHFL.DOWN PT, R3, R4, 0x1, 0x1f ;  /* 0x08201f0004037f89 */ /* 0x008e2200000e0000 */
[----:B------:R-:W-:Y:S01]  /*d4d0*/  ISETP.GT.AND P2, PT, R18, 0x1e, PT ;  /* 0x0000001e1200780c */ /* 0x000fe20003f44270 */
[----:B------:R-:W-:Y:S01]  /*d4e0*/  FADD.FTZ R99, R161, R99 ;  /* 0x00000063a1637221 */ /* 0x000fe20000010000 */
[----:B------:R-:W-:Y:S01]  /*d4f0*/  FMUL.FTZ R167, R167, R212 ;  /* 0x000000d4a7a77220 */ /* 0x000fe20000410000 */
[----:B------:R-:W1:Y:S01]  /*d500*/  SHFL.DOWN PT, R2, R5, 0x1, 0x1f ;  /* 0x08201f0005027f89 */ /* 0x000e6200000e0000 */
[----:B------:R-:W-:Y:S01]  /*d510*/  FMUL.FTZ R193, R174, R193 ;  /* 0x000000c1aec17220 */ /* 0x000fe20000410000 */
[----:B------:R-:W-:Y:S01]  /*d520*/  FMUL.FTZ R198, R145, R198 ;  /* 0x000000c691c67220 */ /* 0x000fe20000410000 */
[----:B------:R-:W-:Y:S01]  /*d530*/  FFMA.FTZ R167, R128, R197, R167 ;  /* 0x000000c580a77223 */ /* 0x000fe200000100a7 */
[----:B------:R-:W3:Y:S01]  /*d540*/  SHFL.DOWN PT, R199, R6, 0x1, 0x1f ;  /* 0x08201f0006c77f89 */ /* 0x000ee200000e0000 */
[----:B------:R-:W-:Y:S01]  /*d550*/  FFMA.FTZ R189, R126, R189, R193 ;  /* 0x000000bd7ebd7223 */ /* 0x000fe200000100c1 */
[----:B------:R-:W-:Y:S01]  /*d560*/  FFMA.FTZ R186, R129, R186, R198 ;  /* 0x000000ba81ba7223 */ /* 0x000fe200000100c6 */
[----:B------:R-:W-:Y:S01]  /*d570*/  FADD.FTZ R92, R141, R92 ;  /* 0x0000005c8d5c7221 */ /* 0x000fe20000010000 */
[----:B------:R-:W5:Y:S01]  /*d580*/  SHFL.DOWN PT, R178, R7, 0x1, 0x1f ;  /* 0x08201f0007b27f89 */ /* 0x000f6200000e0000 */
        /* <DEDUP_REMOVED lines=9> */
[----:B------:R-:W-:Y:S01]  /*d620*/  FFMA.FTZ R127, R74, R191, R127 ;  /* 0x000000bf4a7f7223 */ /* 0x000fe2000001007f */
[----:B------:R-:W-:Y:S01]  /*d630*/  FMUL.FTZ R160, R160, R201 ;  /* 0x000000c9a0a07220 */ /* 0x000fe20000410000 */
[----:B0-----:R-:W-:Y:S01]  /*d640*/  @!P2 FADD.FTZ R4, R4, R3 ;  /* 0x000000030404a221 */ /* 0x001fe20000010000 */
[----:B------:R-:W-:Y:S01]  /*d650*/  FFMA.FTZ R9, R82, R8, R9 ;  /* 0x0000000852097223 */ /* 0x000fe20000010009 */
[----:B------:R-:W-:Y:S01]  /*d660*/  FADD.FTZ R40, R127, R40 ;  /* 0x000000287f287221 */ /* 0x000fe20000010000 */
[----:B------:R-:W-:Y:S01]  /*d670*/  FFMA.FTZ R127, R77, R210, R124 ;  /* 0x000000d24d7f7223 */ /* 0x000fe2000001007c */
[----:B-1----:R-:W-:Y:S01]  /*d680*/  @!P2 FADD.FTZ R5, R5, R2 ;  /* 0x000000020505a221 */ /* 0x002fe20000010000 */
[----:B------:R-:W0:Y:S01]  /*d690*/  SHFL.DOWN PT, R3, R4, 0x2, 0x1f ;  /* 0x08401f0004037f89 */ /* 0x000e2200000e0000 */
[----:B------:R-:W-:Y:S01]  /*d6a0*/  FFMA.FTZ R2, R72, R175, R167 ;  /* 0x000000af48027223 */ /* 0x000fe200000100a7 */
[----:B------:R-:W-:Y:S01]  /*d6b0*/  FADD.FTZ R38, R127, R38 ;  /* 0x000000267f267221 */ /* 0x000fe20000010000 */
[----:B---3--:R-:W-:Y:S01]  /*d6c0*/  @!P2 FADD.FTZ R6, R6, R199 ;  /* 0x000000c70606a221 */ /* 0x008fe20000010000 */
[----:B------:R-:W-:Y:S01]  /*d6d0*/  ISETP.GT.AND P3, PT, R18, 0xf, PT ;  /* 0x0000000f1200780c */ /* 0x000fe20003f64270 */
[----:B------:R-:W-:Y:S01]  /*d6e0*/  FADD.FTZ R43, R2, R43 ;  /* 0x0000002b022b7221 */ /* 0x000fe20000010000 */
[----:B------:R-:W-:Y:S01]  /*d6f0*/  FFMA.FTZ R160, R131, R180, R160 ;  /* 0x000000b483a07223 */ /* 0x000fe200000100a0 */
[----:B-----5:R-:W-:Y:S01]  /*d700*/  @!P2 FADD.FTZ R7, R7, R178 ;  /* 0x000000b20707a221 */ /* 0x020fe20000010000 */
[----:B------:R-:W1:Y:S01]  /*d710*/  SHFL.DOWN PT, R161, R6, 0x2, 0x1f ;  /* 0x08401f0006a17f89 */ /* 0x000e6200000e0000 */
[----:B------:R-:W-:Y:S01]  /*d720*/  ISETP.GT.AND P2, PT, R18, 0x1d, PT ;  /* 0x0000001d1200780c */ /* 0x000fe20003f44270 */
[----:B------:R-:W-:Y:S01]  /*d730*/  FMUL.FTZ R205, R162, R205 ;  /* 0x000000cda2cd7220 */ /* 0x000fe20000410000 */
[----:B------:R-:W-:Y:S01]  /*d740*/  FMUL.FTZ R179, R208, R179 ;  /* 0x000000b3d0b37220 */ /* 0x000fe20000410000 */
[----:B------:R-:W3:Y:S01]  /*d750*/  SHFL.DOWN PT, R178, R5, 0x2, 0x1f ;  /* 0x08401f0005b27f89 */ /* 0x000ee200000e0000 */
[----:B------:R-:W-:Y:S01]  /*d760*/  FMUL.FTZ R213, R158, R213 ;  /* 0x000000d59ed57220 */ /* 0x000fe20000410000 */
[----:B------:R-:W-:Y:S01]  /*d770*/  FMUL.FTZ R188, R165, R188 ;  /* 0x000000bca5bc7220 */ /* 0x000fe20000410000 */
        /* <DEDUP_REMOVED lines=15> */
[----:B------:R-:W-:Y:S01]  /*d870*/  FADD.FTZ R42, R3, R42 ;  /* 0x0000002a032a7221 */ /* 0x000fe20000010000 */
[----:B------:R-:W-:Y:S01]  /*d880*/  FFMA.FTZ R3, R69, R142, R160 ;  /* 0x0000008e45037223 */ /* 0x000fe200000100a0 */
[----:B-1----:R-:W-:Y:S01]  /*d890*/  @!P2 FADD.FTZ R6, R6, R161 ;  /* 0x000000a10606a221 */ /* 0x002fe20000010000 */
[----:B------:R-:W-:Y:S01]  /*d8a0*/  FFMA.FTZ R134, R65, R146, R134 ;  /* 0x0000009241867223 */ /* 0x000fe20000010086 */
[----:B------:R-:W-:Y:S01]  /*d8b0*/  FMUL.FTZ R196, R163, R196 ;  /* 0x000000c4a3c47220 */ /* 0x000fe20000410000 */
[----:B------:R-:W-:Y:S01]  /*d8c0*/  FADD.FTZ R44, R3, R44 ;  /* 0x0000002c032c7221 */ /* 0x000fe20000010000 */
[----:B---3--:R-:W-:Y:S01]  /*d8d0*/  @!P2 FADD.FTZ R5, R5, R178 ;  /* 0x000000b20505a221 */ /* 0x008fe20000010000 */
[----:B------:R-:W1:Y:S01]  /*d8e0*/  SHFL.DOWN PT, R141, R6, 0x4, 0x1f ;  /* 0x08801f00068d7f89 */ /* 0x000e6200000e0000 */
[----:B------:R-:W-:Y:S01]  /*d8f0*/  BSSY.RECONVERGENT B0, `(.L_x_12889) ;  /* 0x000002d000007945 */ /* 0x000fe20003800200 */
        /* <DEDUP_REMOVED lines=43> */
[----:B------:R0:W-:Y:S02]  /*dbb0*/  @!P2 STS.128 [UR28+0x18d0], R4 ;  /* 0x0018d004ff00a988 */ /* 0x0001e40008000c1c */
.L_x_12890:
[----:B------:R-:W-:Y:S05]  /*dbc0*/  BSYNC.RECONVERGENT B0 ;  /* 0x0000000000007941 */ /* 0x000fea0003800200 */
.L_x_12889:
        /* <DEDUP_REMOVED lines=24> */
[----:B0-----:R-:W1:Y:S04]  /*dd50*/  @P2 LDS.64 R2, [UR33+0x4610] ;  /* 0x00461021ff022984 */ /* 0x001e680008000a00 */
[----:B---3--:R-:W0:Y:S01]  /*dd60*/  @P2 LDS.64 R8, [UR33+0x3e10] ;  /* 0x003e1021ff082984 */ /* 0x008e220008000a00 */
[----:B-1----:R-:W-:Y:S01]  /*dd70*/  @P2 FADD.FTZ R6, R6, R2 ;  /* 0x0000000206062221 */ /* 0x002fe20000010000 */
[----:B------:R-:W-:Y:S01]  /*dd80*/  @P2 FADD.FTZ R7, R7, R3 ;  /* 0x0000000307072221 */ /* 0x000fe20000010000 */
[----:B0-----:R-:W-:Y:S01]  /*dd90*/  @P2 FADD.FTZ R4, R4, R8 ;  /* 0x0000000804042221 */ /* 0x001fe20000010000 */
[----:B------:R-:W-:-:S03]  /*dda0*/  @P2 FADD.FTZ R5, R5, R9 ;  /* 0x0000000905052221 */ /* 0x000fc60000010000 */
[----:B------:R0:W-:Y:S04]  /*ddb0*/  STS.64 [UR33+0x4610], R6 ;  /* 0x00461006ff007988 */ /* 0x0001e80008000a21 */
[----:B------:R0:W-:Y:S02]  /*ddc0*/  STS.64 [UR33+0x3e10], R4 ;  /* 0x003e1004ff007988 */ /* 0x0001e40008000a21 */
.L_x_12892:
[----:B------:R-:W-:Y:S05]  /*ddd0*/  BSYNC.RECONVERGENT B0 ;  /* 0x0000000000007941 */ /* 0x000fea0003800200 */
.L_x_12891:
[----:B------:R-:W-:-:S04]  /*dde0*/  UIADD3 UR8, UPT, UPT, UR8, 0x1, URZ ;  /* 0x0000000108087890 */ /* 0x000fc8000fffe0ff */
[----:B------:R-:W-:-:S09]  /*ddf0*/  UISETP.GE.AND UP0, UPT, UR8, UR49, UPT ;  /* 0x000000310800728c */ /* 0x000fd2000bf06270 */
[----:B------:R-:W-:Y:S05]  /*de00*/  BRA.U !UP0, `(.L_x_12893) ;  /* 0xffffff6d08307547 */ /* 0x000fea000b83ffff */
.L_x_12811:
[----:B------:R-:W-:Y:S01]  /*de10*/  BAR.SYNC.DEFER_BLOCKING 0x0 ;  /* 0x0000000000007b1d */ /* 0x000fe20000010000 */
[C---:B0-----:R-:W-:Y:S01]  /*de20*/  SHF.L.U32 R3, R117.reuse, 0x4, RZ ;  /* 0x0000000475037819 */ /* 0x041fe200000006ff */
[----:B------:R-:W-:Y:S01]  /*de30*/  UIMAD UR8, UR11, -0x200, UR32 ;  /* 0xfffffe000b0878a4 */ /* 0x000fe2000f8e0220 */
[----:B------:R-:W-:Y:S02]  /*de40*/  LOP3.LUT R2, R117, 0x1f, RZ, 0xc0, !PT ;  /* 0x0000001f75027812 */ /* 0x000fe400078ec0ff */
[----:B------:R-:W-:Y:S01]  /*de50*/  MOV R4, UR18 ;  /* 0x0000001200047c02 */ /* 0x000fe20008000f00 */
[----:B------:R-:W-:Y:S01]  /*de60*/  UIADD3 UR8, UPT, UPT, UR8, 0x200, URZ ;  /* 0x0000020008087890 */ /* 0x000fe2000fffe0ff */
[----:B------:R-:W-:Y:S02]  /*de70*/  LOP3.LUT R0, R2, 0x3e00, R3, 0xf8, !PT ;  /* 0x00003e0002007812 */ /* 0x000fe400078ef803 */
[----:B-1----:R-:W-:Y:S02]  /*de80*/  MOV R5, UR19 ;  /* 0x0000001300057c02 */ /* 0x002fe40008000f00 */
        /* <DEDUP_REMOVED lines=17> */
[----:B------:R-:W-:Y:S02]  /*dfa0*/  F2FP.F16.F32.PACK_AB R84, R87, R84 ;  /* 0x000000545754723e */ /* 0x000fe400000000ff */
[----:B------:R-:W-:Y:S02]  /*dfb0*/  F2FP.F16.F32.PACK_AB R86, R89, R86 ;  /* 0x000000565956723e */ /* 0x000fe400000000ff */
[----:B------:R-:W-:-:S02]  /*dfc0*/  F2FP.F16.F32.PACK_AB R88, R91, R88 ;  /* 0x000000585b58723e */ /* 0x000fc400000000ff */
[----:B------:R-:W-:Y:S01]  /*dfd0*/  F2FP.F16.F32.PACK_AB R92, R95, R92 ;  /* 0x0000005c5f5c723e */ /* 0x000fe200000000ff */
[----:B------:R-:W-:Y:S01]  /*dfe0*/  ULEA UR14, UR11, 0xfffffe00, 0x9 ;  /* 0xfffffe000b0e7891 */ /* 0x000fe2000f8e48ff */
[----:B------:R-:W-:Y:S02]  /*dff0*/  ISETP.GE.AND P2, PT, R0, UR8, PT ;  /* 0x0000000800007c0c */ /* 0x000fe4000bf46270 */
[----:B------:R-:W-:Y:S02]  /*e000*/  F2FP.F16.F32.PACK_AB R94, R97, R94 ;  /* 0x0000005e615e723e */ /* 0x000fe400000000ff */
[----:B------:R-:W-:Y:S02]  /*e010*/  F2FP.F16.F32.PACK_AB R90, R93, R90 ;  /* 0x0000005a5d5a723e */ /* 0x000fe400000000ff */
[----:B------:R-:W-:Y:S02]  /*e020*/  F2FP.F16.F32.PACK_AB R96, R99, R96 ;  /* 0x000000606360723e */ /* 0x000fe400000000ff */
[----:B------:R-:W-:Y:S01]  /*e030*/  F2FP.F16.F32.PACK_AB R98, R101, R98 ;  /* 0x000000626562723e */ /* 0x000fe200000000ff */
[----:B------:R-:W0:Y:S01]  /*e040*/  S2UR UR29, SR_CTAID.X ;  /* 0x00000000001d79c3 */ /* 0x000e220000002500 */
[----:B------:R-:W-:Y:S01]  /*e050*/  ISETP.GE.AND P1, PT, R46, UR8, PT ;  /* 0x000000082e007c0c */ /* 0x000fe2000bf26270 */
[----:B------:R-:W0:Y:S01]  /*e060*/  LDCU.64 UR24, c[0x0][0x4f8] ;  /* 0x00009f00ff1877ac */ /* 0x000e220008000a00 */
[C---:B------:R-:W-:Y:S01]  /*e070*/  LOP3.LUT R18, R0.reuse, 0x40, RZ, 0xfc, !PT ;  /* 0x0000004000127812 */ /* 0x040fe200078efcff */
[----:B------:R-:W5:Y:S01]  /*e080*/  @!P2 LDG.E.U16 R50, desc[UR30][R48.64] ;  /* 0x0000001e3032a981 */ /* 0x000f62000c1e1500 */
[C---:B------:R-:W-:Y:S01]  /*e090*/  LOP3.LUT R14, R0.reuse, 0x60, RZ, 0xfc, !PT ;  /* 0x00000060000e7812 */ /* 0x040fe200078efcff */
[----:B------:R-:W1:Y:S01]  /*e0a0*/  LDCU.64 UR26, c[0x0][0x500] ;  /* 0x0000a000ff1a77ac */ /* 0x000e620008000a00 */
[----:B------:R-:W-:-:S02]  /*e0b0*/  LOP3.LUT R15, R0, 0x80, RZ, 0xfc, !PT ;  /* 0x00000080000f7812 */ /* 0x000fc400078efcff */
[C---:B------:R-:W-:Y:S02]  /*e0c0*/  LOP3.LUT R3, R0.reuse, 0xa0, RZ, 0xfc, !PT ;  /* 0x000000a000037812 */ /* 0x040fe400078efcff */
[----:B------:R-:W-:Y:S02]  /*e0d0*/  LOP3.LUT R13, R0, 0xc0, RZ, 0xfc, !PT ;  /* 0x000000c0000d7812 */ /* 0x000fe400078efcff */
[----:B------:R-:W-:Y:S01]  /*e0e0*/  ISETP.GE.AND P0, PT, R18, UR8, PT ;  /* 0x0000000812007c0c */ /* 0x000fe2000bf06270 */
[----:B------:R-:W2:Y:S01]  /*e0f0*/  @!P1 LDG.E.U16 R47, desc[UR30][R48.64+0x40] ;  /* 0x0000401e302f9981 */ /* 0x000ea2000c1e1500 */
[----:B------:R-:W-:Y:S02]  /*e100*/  LOP3.LUT R12, R0, 0xe0, RZ, 0xfc, !PT ;  /* 0x000000e0000c7812 */ /* 0x000fe400078efcff */
        /* <DEDUP_REMOVED lines=10> */
[C---:B---3--:R-:W-:Y:S01]  /*e1b0*/  LOP3.LUT R9, R0.reuse, 0x140, RZ, 0xfc, !PT ;  /* 0x0000014000097812 */ /* 0x048fe200078efcff */
[----:B------:R-:W3:Y:S01]  /*e1c0*/  @!P6 LDG.E.U16 R60, desc[UR30][R48.64+0x100] ;  /* 0x0001001e303ce981 */ /* 0x000ee2000c1e1500 */
[C---:B------:R-:W-:Y:S02]  /*e1d0*/  LOP3.LUT R8, R0.reuse, 0x160, RZ, 0xfc, !PT ;  /* 0x0000016000087812 */ /* 0x040fe400078efcff */
[C---:B------:R-:W-:Y:S01]  /*e1e0*/  LOP3.LUT R7, R0.reuse, 0x180, RZ, 0xfc, !PT ;  /* 0x0000018000077812 */ /* 0x040fe200078efcff */
[----:B------:R-:W3:Y:S01]  /*e1f0*/  @!P5 LDG.E.U16 R61, desc[UR30][R48.64+0x140] ;  /* 0x0001401e303dd981 */ /* 0x000ee2000c1e1500 */
[----:B------:R-:W-:Y:S02]  /*e200*/  LOP3.LUT R6, R0, 0x1a0, RZ, 0xfc, !PT ;  /* 0x000001a000067812 */ /* 0x000fe400078efcff */
[----:B------:R-:W-:Y:S01]  /*e210*/  ISETP.GE.AND P0, PT, R10, UR8, PT ;  /* 0x000000080a007c0c */ /* 0x000fe2000bf06270 */
[----:B------:R-:W3:Y:S01]  /*e220*/  @!P3 LDG.E.U16 R62, desc[UR30][R48.64+0x180] ;  /* 0x0001801e303eb981 */ /* 0x000ee2000c1e1500 */
[----:B------:R-:W-:-:S02]  /*e230*/  LOP3.LUT R5, R0, 0x1c0, RZ, 0xfc, !PT ;  /* 0x000001c000057812 */ /* 0x000fc400078efcff */
[----:B------:R-:W-:Y:S01]  /*e240*/  ISETP.GE.AND P4, PT, R9, UR8, PT ;  /* 0x0000000809007c0c */ /* 0x000fe2000bf86270 */
[----:B------:R-:W3:Y:S01]  /*e250*/  @!P2 LDG.E.U16 R63, desc[UR30][R48.64+0x1c0] ;  /* 0x0001c01e303fa981 */ /* 0x000ee2000c1e1500 */
[----:B------:R-:W-:Y:S02]  /*e260*/  LOP3.LUT R4, R0, 0x1e0, RZ, 0xfc, !PT ;  /* 0x000001e000047812 */ /* 0x000fe400078efcff */
[----:B------:R-:W-:Y:S01]  /*e270*/  ISETP.GE.AND P6, PT, R8, UR8, PT ;  /* 0x0000000808007c0c */ /* 0x000fe2000bfc6270 */
[----:B------:R-:W3:Y:S01]  /*e280*/  @!P1 LDG.E.U16 R64, desc[UR30][R48.64+0x200] ;  /* 0x0002001e30409981 */ /* 0x000ee2000c1e1500 */
[----:B------:R-:W-:Y:S02]  /*e290*/  ISETP.GE.AND P5, PT, R7, UR8, PT ;  /* 0x0000000807007c0c */ /* 0x000fe4000bfa6270 */
[----:B------:R-:W-:Y:S01]  /*e2a0*/  ISETP.GE.AND P3, PT, R6, UR8, PT ;  /* 0x0000000806007c0c */ /* 0x000fe2000bf66270 */
[----:B------:R-:W3:Y:S01]  /*e2b0*/  @!P0 LDG.E.U16 R65, desc[UR30][R48.64+0x240] ;  /* 0x0002401e30418981 */ /* 0x000ee2000c1e1500 */
[----:B------:R-:W-:-:S02]  /*e2c0*/  ISETP.GE.AND P2, PT, R5, UR8, PT ;  /* 0x0000000805007c0c */ /* 0x000fc4000bf46270 */
[----:B------:R-:W-:Y:S01]  /*e2d0*/  ISETP.GE.AND P1, PT, R4, UR8, PT ;  /* 0x0000000804007c0c */ /* 0x000fe2000bf26270 */
[----:B------:R-:W3:Y:S04]  /*e2e0*/  @!P4 LDG.E.U16 R66, desc[UR30][R48.64+0x280] ;  /* 0x0002801e3042c981 */ /* 0x000ee8000c1e1500 */
[----:B------:R-:W3:Y:S04]  /*e2f0*/  @!P6 LDG.E.U16 R67, desc[UR30][R48.64+0x2c0] ;  /* 0x0002c01e3043e981 */ /* 0x000ee8000c1e1500 */
[----:B------:R-:W3:Y:S04]  /*e300*/  @!P5 LDG.E.U16 R68, desc[UR30][R48.64+0x300] ;  /* 0x0003001e3044d981 */ /* 0x000ee8000c1e1500 */
[----:B------:R-:W3:Y:S04]  /*e310*/  @!P3 LDG.E.U16 R69, desc[UR30][R48.64+0x340] ;  /* 0x0003401e3045b981 */ /* 0x000ee8000c1e1500 */
[----:B------:R-:W3:Y:S04]  /*e320*/  @!P2 LDG.E.U16 R70, desc[UR30][R48.64+0x380] ;  /* 0x0003801e3046a981 */ /* 0x000ee8000c1e1500 */
[----:B------:R-:W3:Y:S01]  /*e330*/  @!P1 LDG.E.U16 R37, desc[UR30][R48.64+0x3c0] ;  /* 0x0003c01e30259981 */ /* 0x000ee2000c1e1500 */
[----:B------:R-:W-:-:S03]  /*e340*/  UIADD3 UR32, UPT, UPT, -UR14, UR32, URZ ;  /* 0x000000200e207290 */ /* 0x000fc6000fffe1ff */
[----:B-----5:R-:W-:Y:S04]  /*e350*/  STS.U16 [R19], R50 ;  /* 0x0000003213007388 */ /* 0x020fe80000000400 */
[----:B--2---:R-:W-:Y:S04]  /*e360*/  STS.U16 [R20+0x40], R47 ;  /* 0x0000402f14007388 */ /* 0x004fe80000000400 */
[----:B----4-:R-:W-:Y:S04]  /*e370*/  STS.U16 [R21+0x80], R56 ;  /* 0x0000803815007388 */ /* 0x010fe80000000400 */
        /* <DEDUP_REMOVED lines=20> */
[----:B--2---:R-:W-:-:S05]  /*e4c0*/  HADD2.F32 R47, -RZ, R47.H0_H0 ;  /* 0x2000002fff2f7230 */ /* 0x004fca0000004100 */
[----:B------:R-:W-:Y:S01]  /*e4d0*/  FADD.FTZ R56, R47, UR7 ;  /* 0x000000072f387e21 */ /* 0x000fe20008010000 */
[----:B---3--:R-:W-:Y:S01]  /*e4e0*/  HADD2.F32 R48, -RZ, R48.H0_H0 ;  /* 0x20000030ff307230 */ /* 0x008fe20000004100 */
[----:B------:R-:W2:Y:S03]  /*e4f0*/  LDS.U16 R47, [R35+0x8] ;  /* 0x00000800232f7984 */ /* 0x000ea60000000400 */
[----:B------:R-:W-:Y:S01]  /*e500*/  FSETP.GTU.FTZ.AND P4, PT, R56, 20, PT ;  /* 0x41a000003800780b */ /* 0x000fe20003f9c000 */
[----:B------:R-:W-:Y:S01]  /*e510*/  FADD.FTZ R60, R48, UR7 ;  /* 0x00000007303c7e21 */ /* 0x000fe20008010000 */
[----:B----4-:R-:W-:Y:S01]  /*e520*/  HADD2.F32 R49, -RZ, R49.H0_H0 ;  /* 0x20000031ff317230 */ /* 0x010fe20000004100 */
[----:B------:R-:W-:Y:S01]  /*e530*/  LDS.U16 R48, [R35+0xc] ;  /* 0x00000c0023307984 */ /* 0x000fe20000000400 */
[----:B-----5:R-:W-:Y:S02]  /*e540*/  HADD2.F32 R50, -RZ, R50.H0_H0 ;  /* 0x20000032ff327230 */ /* 0x020fe40000004100 */
[----:B------:R-:W-:Y:S01]  /*e550*/  FSETP.GTU.FTZ.AND P5, PT, R60, 20, PT ;  /* 0x41a000003c00780b */ /* 0x000fe20003fbc000 */
[----:B------:R-:W-:-:S02]  /*e560*/  FADD.FTZ R61, R49, UR7 ;  /* 0x00000007313d7e21 */ /* 0x000fc40008010000 */
[----:B------:R-:W3:Y:S01]  /*e570*/  LDS.U16 R49, [R35+0xe] ;  /* 0x00000e0023317984 */ /* 0x000ee20000000400 */
[----:B------:R-:W-:-:S03]  /*e580*/  FADD.FTZ R62, R50, UR7 ;  /* 0x00000007323e7e21 */ /* 0x000fc60008010000 */
[----:B------:R-:W-:Y:S01]  /*e590*/  @!P4 FMUL.FTZ R56, R56, -1.4426950216293334961 ;  /* 0xbfb8aa3b3838c820 */ /* 0x000fe20000410000 */
[----:B------:R-:W4:Y:S05]  /*e5a0*/  LDS.U16 R50, [R35+0x10] ;  /* 0x0000100023327984 */ /* 0x000f2a0000000400 */
[----:B------:R-:W5:Y:S01]  /*e5b0*/  @!P4 MUFU.EX2 R56, R56 ;  /* 0x000000380038c308 */ /* 0x000f620000000800 */
[----:B------:R-:W-:Y:S01]  /*e5c0*/  @!P5 FMUL.FTZ R60, R60, -1.4426950216293334961 ;  /* 0xbfb8aa3b3c3cd820 */ /* 0x000fe20000410000 */
[----:B------:R-:W-:-:S06]  /*e5d0*/  FSETP.GTU.FTZ.AND P6, PT, R61, 20, PT ;  /* 0x41a000003d00780b */ /* 0x000fcc0003fdc000 */
[----:B------:R-:W0:Y:S01]  /*e5e0*/  @!P5 MUFU.EX2 R60, R60 ;  /* 0x0000003c003cd308 */ /* 0x000e220000000800 */
[----:B-----5:R-:W-:-:S06]  /*e5f0*/  @!P4 FADD.FTZ R56, R56, 1 ;  /* 0x3f8000003838c421 */ /* 0x020fcc0000010000 */
[----:B------:R-:W-:Y:S01]  /*e600*/  @!P6 FMUL.FTZ R61, R61, -1.4426950216293334961 ;  /* 0xbfb8aa3b3d3de820 */ /* 0x000fe20000410000 */
[----:B--2---:R-:W-:Y:S01]  /*e610*/  HADD2.F32 R47, -RZ, R47.H0_H0 ;  /* 0x2000002fff2f7230 */ /* 0x004fe20000004100 */
[----:B------:R-:W2:Y:S01]  /*e620*/  @!P4 MUFU.RCP R56, R56 ;  /* 0x000000380038c308 */ /* 0x000ea20000001000 */
[----:B0-----:R-:W-:Y:S01]  /*e630*/  @!P5 FADD.FTZ R60, R60, 1 ;  /* 0x3f8000003c3cd421 */ /* 0x001fe20000010000 */
[----:B------:R-:W-:Y:S02]  /*e640*/  HADD2.F32 R37, -RZ, R37.H0_H0 ;  /* 0x20000025ff257230 */ /* 0x000fe40000004100 */
[----:B------:R-:W-:-:S04]  /*e650*/  FADD.FTZ R47, R47, UR7 ;  /* 0x000000072f2f7e21 */ /* 0x000fc80008010000 */
[----:B------:R-:W0:Y:S01]  /*e660*/  @!P6 MUFU.EX2 R61, R61 ;  /* 0x0000003d003de308 */ /* 0x000e220000000800 */
[----:B---3--:R-:W-:Y:S02]  /*e670*/  HADD2.F32 R49, -RZ, R49.H0_H0 ;  /* 0x20000031ff317230 */ /* 0x008fe40000004100 */
[----:B------:R-:W-:-:S05]  /*e680*/  FADD.FTZ R65, R37, UR7 ;  /* 0x0000000725417e21 */ /* 0x000fca0008010000 */
[----:B------:R3:W5:Y:S01]  /*e690*/  @!P5 MUFU.RCP R63, R60 ;  /* 0x0000003c003fd308 */ /* 0x0007620000001000 */
[----:B------:R-:W-:Y:S01]  /*e6a0*/  HADD2.F32 R48, -RZ, R48.H0_H0 ;  /* 0x20000030ff307230 */ /* 0x000fe20000004100 */
[----:B------:R-:W-:Y:S01]  /*e6b0*/  FSETP.GTU.FTZ.AND P1, PT, R47, 20, PT ;  /* 0x41a000002f00780b */ /* 0x000fe20003f3c000 */
[----:B----4-:R-:W-:Y:S01]  /*e6c0*/  HADD2.F32 R50, -RZ, R50.H0_H0 ;  /* 0x20000032ff327230 */ /* 0x010fe20000004100 */
[----:B------:R-:W-:Y:S01]  /*e6d0*/  FSETP.GTU.FTZ.AND P2, PT, R65, 20, PT ;  /* 0x41a000004100780b */ /* 0x000fe20003f5c000 */
[----:B--2---:R-:W-:Y:S01]  /*e6e0*/  @!P4 FMUL.FTZ R59, R59, R56 ;  /* 0x000000383b3bc220 */ /* 0x004fe20000410000 */
[----:B---3--:R-:W-:Y:S01]  /*e6f0*/  FADD.FTZ R60, R49, UR7 ;  /* 0x00000007313c7e21 */ /* 0x008fe20008010000 */
[----:B------:R-:W-:Y:S01]  /*e700*/  FADD.FTZ R66, R48, UR7 ;  /* 0x0000000730427e21 */ /* 0x000fe20008010000 */
[----:B------:R-:W-:-:S03]  /*e710*/  FADD.FTZ R56, R50, UR7 ;  /* 0x0000000732387e21 */ /* 0x000fc60008010000 */
[----:B------:R-:W-:Y:S01]  /*e720*/  FSETP.GTU.FTZ.AND P4, PT, R60, 20, PT ;  /* 0x41a000003c00780b */ /* 0x000fe20003f9c000 */
[----:B0-----:R-:W-:Y:S01]  /*e730*/  @!P6 FADD.FTZ R61, R61, 1 ;  /* 0x3f8000003d3de421 */ /* 0x001fe20000010000 */
[----:B------:R-:W-:Y:S01]  /*e740*/  FSETP.GTU.FTZ.AND P3, PT, R66, 20, PT ;  /* 0x41a000004200780b */ /* 0x000fe20003f7c000 */
[----:B-----5:R-:W-:Y:S01]  /*e750*/  @!P5 FMUL.FTZ R58, R58, R63 ;  /* 0x0000003f3a3ad220 */ /* 0x020fe20000410000 */
[----:B------:R-:W-:Y:S01]  /*e760*/  FSETP.GTU.FTZ.AND P5, PT, R56, 20, PT ;  /* 0x41a000003800780b */ /* 0x000fe20003fbc000 */
[----:B------:R0:W2:Y:S01]  /*e770*/  @!P6 MUFU.RCP R64, R61 ;  /* 0x0000003d0040e308 */ /* 0x0000a20000001000 */
[----:B------:R-:W-:Y:S01]  /*e780*/  @!P1 FMUL.FTZ R37, R47, -1.4426950216293334961 ;  /* 0xbfb8aa3b2f259820 */ /* 0x000fe20000410000 */
[----:B------:R-:W-:Y:S01]  /*e790*/  @!P2 FMUL.FTZ R47, R65, -1.4426950216293334961 ;  /* 0xbfb8aa3b412fa820 */ /* 0x000fe20000410000 */
[----:B------:R-:W-:Y:S01]  /*e7a0*/  HADD2.F32 R51, -RZ, R51.H0_H0 ;  /* 0x20000033ff337230 */ /* 0x000fe20000004100 */
[----:B------:R-:W-:-:S04]  /*e7b0*/  FSETP.GTU.FTZ.AND P0, PT, R62, 20, PT ;  /* 0x41a000003e00780b */ /* 0x000fc80003f1c000 */
[----:B------:R-:W-:Y:S01]  /*e7c0*/  @!P4 FMUL.FTZ R50, R60, -1.4426950216293334961 ;  /* 0xbfb8aa3b3c32c820 */ /* 0x000fe20000410000 */
[----:B------:R-:W3:Y:S01]  /*e7d0*/  @!P2 MUFU.EX2 R48, R47 ;  /* 0x0000002f0030a308 */ /* 0x000ee20000000800 */
[----:B0-----:R-:W-:Y:S01]  /*e7e0*/  FADD.FTZ R61, R51, UR7 ;  /* 0x00000007333d7e21 */ /* 0x001fe20008010000 */
[----:B------:R-:W-:Y:S01]  /*e7f0*/  @!P3 FMUL.FTZ R49, R66, -1.4426950216293334961 ;  /* 0xbfb8aa3b4231b820 */ /* 0x000fe20000410000 */
[----:B------:R-:W-:-:S05]  /*e800*/  @!P5 FMUL.FTZ R51, R56, -1.4426950216293334961 ;  /* 0xbfb8aa3b3833d820 */ /* 0x000fca0000410000 */
[----:B------:R-:W0:Y:S01]  /*e810*/  @!P1 MUFU.EX2 R37, R37 ;  /* 0x0000002500259308 */ /* 0x000e220000000800 */
[----:B--2---:R-:W-:-:S07]  /*e820*/  @!P6 FMUL.FTZ R57, R57, R64 ;  /* 0x000000403939e220 */ /* 0x004fce0000410000 */
[----:B------:R-:W2:Y:S01]  /*e830*/  @!P4 MUFU.EX2 R50, R50 ;  /* 0x000000320032c308 */ /* 0x000ea20000000800 */
[----:B------:R-:W-:Y:S01]  /*e840*/  FSETP.GTU.FTZ.AND P6, PT, R61, 20, PT ;  /* 0x41a000003d00780b */ /* 0x000fe20003fdc000 */
[----:B------:R-:W-:-:S06]  /*e850*/  @!P0 FMUL.FTZ R62, R62, -1.4426950216293334961 ;  /* 0xbfb8aa3b3e3e8820 */ /* 0x000fcc0000410000 */
[----:B------:R-:W4:Y:S01]  /*e860*/  @!P3 MUFU.EX2 R49, R49 ;  /* 0x000000310031b308 */ /* 0x000f220000000800 */
[----:B---3--:R-:W-:-:S07]  /*e870*/  @!P2 FADD.FTZ R48, R48, 1 ;  /* 0x3f8000003030a421 */ /* 0x008fce0000010000 */
[----:B------:R-:W3:Y:S01]  /*e880*/  @!P5 MUFU.EX2 R51, R51 ;  /* 0x000000330033d308 */ /* 0x000ee20000000800 */
[----:B0-----:R-:W-:Y:S02]  /*e890*/  @!P1 FADD.FTZ R47, R37, 1 ;  /* 0x3f800000252f9421 */ /* 0x001fe40000010000 */
[----:B------:R-:W0:Y:S01]  /*e8a0*/  LDS.U16 R37, [R35+0x14] ;  /* 0x0000140023257984 */ /* 0x000e220000000400 */
[----:B--2---:R-:W-:-:S04]  /*e8b0*/  @!P4 FADD.FTZ R50, R50, 1 ;  /* 0x3f8000003232c421 */ /* 0x004fc80000010000 */
[----:B------:R-:W2:Y:S01]  /*e8c0*/  @!P0 MUFU.EX2 R62, R62 ;  /* 0x0000003e003e8308 */ /* 0x000ea20000000800 */
[----:B------:R-:W-:Y:S01]  /*e8d0*/  @!P6 FMUL.FTZ R56, R61, -1.4426950216293334961 ;  /* 0xbfb8aa3b3d38e820 */ /* 0x000fe20000410000 */
[----:B----4-:R-:W-:-:S06]  /*e8e0*/  @!P3 FADD.FTZ R49, R49, 1 ;  /* 0x3f8000003131b421 */ /* 0x010fcc0000010000 */
[----:B------:R4:W-:Y:S01]  /*e8f0*/  @!P2 MUFU.RCP R63, R48 ;  /* 0x00000030003fa308 */ /* 0x0009e20000001000 */
[----:B---3--:R-:W-:Y:S01]  /*e900*/  @!P5 FADD.FTZ R51, R51, 1 ;  /* 0x3f8000003333d421 */ /* 0x008fe20000010000 */
[----:B----4-:R-:W3:Y:S06]  /*e910*/  LDS.U16 R48, [R35+0x18] ;  /* 0x0000180023307984 */ /* 0x010eec0000000400 */
[----:B------:R4:W-:Y:S08]  /*e920*/  @!P1 MUFU.RCP R60, R47 ;  /* 0x0000002f003c9308 */ /* 0x0009f00000001000 */
[----:B------:R5:W-:Y:S01]  /*e930*/  @!P4 MUFU.RCP R65, R50 ;  /* 0x000000320041c308 */ /* 0x000be20000001000 */
[----:B----4-:R-:W4:Y:S04]  /*e940*/  LDS.U16 R47, [R35+0x16] ;  /* 0x00001600232f7984 */ /* 0x010f280000000400 */
[----:B-----5:R-:W5:Y:S03]  /*e950*/  LDS.U16 R50, [R35+0x1c] ;  /* 0x00001c0023327984 */ /* 0x020f660000000400 */
[----:B------:R-:W1:Y:S01]  /*e960*/  @!P6 MUFU.EX2 R56, R56 ;  /* 0x000000380038e308 */ /* 0x000e620000000800 */
[----:B--2---:R-:W-:-:S07]  /*e970*/  @!P0 FADD.FTZ R62, R62, 1 ;  /* 0x3f8000003e3e8421 */ /* 0x004fce0000010000 */
[----:B------:R2:W-:Y:S08]  /*e980*/  @!P3 MUFU.RCP R64, R49 ;  /* 0x000000310040b308 */ /* 0x0005f00000001000 */
[----:B------:R0:W-:Y:S01]  /*e990*/  @!P5 MUFU.RCP R66, R51 ;  /* 0x000000330042d308 */ /* 0x0001e20000001000 */
[----:B--2---:R-:W2:Y:S04]  /*e9a0*/  LDS.U16 R49, [R35+0x1a] ;  /* 0x00001a0023317984 */ /* 0x004ea80000000400 */
[----:B0-----:R-:W0:Y:S01]  /*e9b0*/  LDS.U16 R51, [R35+0x1e] ;  /* 0x00001e0023337984 */ /* 0x001e220000000400 */
[----:B------:R-:W-:Y:S06]  /*e9c0*/  BAR.SYNC.DEFER_BLOCKING 0x0 ;  /* 0x0000000000007b1d */ /* 0x000fec0000010000 */
[----:B------:R-:W3:Y:S01]  /*e9d0*/  @!P0 MUFU.RCP R61, R62 ;  /* 0x0000003e003d8308 */ /* 0x000ee20000001000 */
[----:B-1----:R-:W-:Y:S01]  /*e9e0*/  @!P6 FADD.FTZ R56, R56, 1 ;  /* 0x3f8000003838e421 */ /* 0x002fe20000010000 */
[----:B------:R-:W-:Y:S01]  /*e9f0*/  @!P1 FMUL.FTZ R55, R55, R60 ;  /* 0x0000003c37379220 */ /* 0x000fe20000410000 */
[----:B------:R-:W-:-:S05]  /*ea00*/  PRMT R60, R86, 0x7632, R60 ;  /* 0x00007632563c7816 */ /* 0x000fca000000003c */
[----:B------:R1:W5:Y:S01]  /*ea10*/  @!P6 MUFU.RCP R67, R56 ;  /* 0x000000380043e308 */ /* 0x0003620000001000 */
[----:B------:R-:W-:Y:S01]  /*ea20*/  HADD2.F32 R37, -RZ, R37.H0_H0 ;  /* 0x20000025ff257230 */ /* 0x000fe20000004100 */
[----:B-1----:R-:W-:Y:S01]  /*ea30*/  PRMT R56, R84, 0x7632, R56 ;  /* 0x0000763254387816 */ /* 0x002fe20000000038 */
[----:B---3--:R-:W-:Y:S01]  /*ea40*/  @!P0 FMUL.FTZ R54, R54, R61 ;  /* 0x0000003d36368220 */ /* 0x008fe20000410000 */
[----:B------:R-:W-:-:S03]  /*ea50*/  PRMT R61, R88, 0x7632, R61 ;  /* 0x00007632583d7816 */ /* 0x000fc6000000003d */
[----:B------:R1:W-:Y:S01]  /*ea60*/  STS.U16 [R35+0x2], R56 ;  /* 0x0000023823007388 */ /* 0x0003e20000000400 */
[----:B------:R-:W-:Y:S01]  /*ea70*/  ISETP.NE.AND P0, PT, R117, RZ, PT ;  /* 0x000000ff7500720c */ /* 0x000fe20003f05270 */
[----:B------:R-:W-:Y:S02]  /*ea80*/  HADD2.F32 R48, -RZ, R48.H0_H0 ;  /* 0x20000030ff307230 */ /* 0x000fe40000004100 */
[----:B------:R3:W-:Y:S01]  /*ea90*/  STS.U16 [R35+0x6], R60 ;  /* 0x0000063c23007388 */ /* 0x0007e20000000400 */
[----:B-1----:R-:W-:-:S03]  /*eaa0*/  PRMT R56, R92, 0x7632, R56 ;  /* 0x000076325c387816 */ /* 0x002fc60000000038 */
[----:B------:R1:W-:Y:S01]  /*eab0*/  STS.U16 [R35+0xa], R61 ;  /* 0x00000a3d23007388 */ /* 0x0003e20000000400 */
[----:B---3--:R-:W-:-:S03]  /*eac0*/  PRMT R60, R94, 0x7632, R60 ;  /* 0x000076325e3c7816 */ /* 0x008fc6000000003c */
[----:B------:R3:W-:Y:S01]  /*ead0*/  STS.U16 [R35+0x12], R56 ;  /* 0x0000123823007388 */ /* 0x0007e20000000400 */
[----:B------:R-:W-:Y:S01]  /*eae0*/  PRMT R62, R90, 0x7632, R62 ;  /* 0x000076325a3e7816 */ /* 0x000fe2000000003e */
[----:B------:R-:W-:Y:S01]  /*eaf0*/  FADD.FTZ R37, R37, UR7 ;  /* 0x0000000725257e21 */ /* 0x000fe20008010000 */
[----:B----4-:R-:W-:Y:S01]  /*eb00*/  HADD2.F32 R47, -RZ, R47.H0_H0 ;  /* 0x2000002fff2f7230 */ /* 0x010fe20000004100 */
[----:B------:R4:W-:Y:S01]  /*eb10*/  STS.U16 [R35+0x16], R60 ;  /* 0x0000163c23007388 */ /* 0x0009e20000000400 */
[----:B-1----:R-:W-:Y:S01]  /*eb20*/  PRMT R61, R98, 0x7632, R61 ;  /* 0x00007632623d7816 */ /* 0x002fe2000000003d */
[----:B------:R-:W-:Y:S01]  /*eb30*/  FADD.FTZ R48, R48, UR7 ;  /* 0x0000000730307e21 */ /* 0x000fe20008010000 */
[----:B---3--:R-:W-:Y:S01]  /*eb40*/  PRMT R56, R96, 0x7632, R56 ;  /* 0x0000763260387816 */ /* 0x008fe20000000038 */
[----:B-----5:R-:W-:Y:S02]  /*eb50*/  HADD2.F32 R50, -RZ, R50.H0_H0 ;  /* 0x20000032ff327230 */ /* 0x020fe40000004100 */
[----:B------:R-:W-:Y:S01]  /*eb60*/  @!P6 FMUL.FTZ R42, R42, R67 ;  /* 0x000000432a2ae220 */ /* 0x000fe20000410000 */
[----:B----4-:R-:W-:Y:S01]  /*eb70*/  MOV R60, UR32 ;  /* 0x00000020003c7c02 */ /* 0x010fe20008000f00 */
[----:B------:R-:W-:Y:S01]  /*eb80*/  STS.U16 [R35], R84 ;  /* 0x0000005423007388 */ /* 0x000fe20000000400 */
[----:B------:R-:W-:Y:S01]  /*eb90*/  FSETP.GTU.FTZ.AND P6, PT, R37, 20, PT ;  /* 0x41a000002500780b */ /* 0x000fe20003fdc000 */
[----:B------:R-:W-:Y:S01]  /*eba0*/  @!P2 FMUL.FTZ R52, R52, R63 ;  /* 0x0000003f3434a220 */ /* 0x000fe20000410000 */
[----:B------:R-:W-:Y:S01]  /*ebb0*/  @!P4 FMUL.FTZ R44, R44, R65 ;  /* 0x000000412c2cc220 */ /* 0x000fe20000410000 */
[----:B------:R-:W-:Y:S01]  /*ebc0*/  STS.U16 [R35+0x4], R86 ;  /* 0x0000045623007388 */ /* 0x000fe20000000400 */
[----:B------:R-:W-:-:S03]  /*ebd0*/  FADD.FTZ R47, R47, UR7 ;  /* 0x000000072f2f7e21 */ /* 0x000fc60008010000 */
[----:B------:R-:W-:Y:S01]  /*ebe0*/  STS.U16 [R35+0x8], R88 ;  /* 0x0000085823007388 */ /* 0x000fe20000000400 */
[----:B------:R-:W-:-:S03]  /*ebf0*/  FSETP.GTU.FTZ.AND P2, PT, R48, 20, PT ;  /* 0x41a000003000780b */ /* 0x000fc60003f5c000 */
[----:B------:R-:W-:Y:S01]  /*ec00*/  STS.U16 [R35+0xc], R90 ;  /* 0x00000c5a23007388 */ /* 0x000fe20000000400 */
[----:B------:R-:W-:Y:S01]  /*ec10*/  FADD.FTZ R50, R50, UR7 ;  /* 0x0000000732327e21 */ /* 0x000fe20008010000 */
[----:B------:R-:W-:Y:S02]  /*ec20*/  @!P3 FMUL.FTZ R53, R53, R64 ;  /* 0x000000403535b220 */ /* 0x000fe40000410000 */
        /* <DEDUP_REMOVED lines=9> */
[----:B--2---:R-:W-:Y:S02]  /*ecc0*/  HADD2.F32 R49, -RZ, R49.H0_H0 ;  /* 0x20000031ff317230 */ /* 0x004fe40000004100 */
[----:B------:R-:W-:Y:S01]  /*ecd0*/  @!P5 FMUL.FTZ R45, R45, R66 ;  /* 0x000000422d2dd220 */ /* 0x000fe20000410000 */
[----:B0-----:R-:W-:Y:S01]  /*ece0*/  HADD2.F32 R51, -RZ, R51.H0_H0 ;  /* 0x20000033ff337230 */ /* 0x001fe20000004100 */
[----:B------:R-:W-:Y:S01]  /*ecf0*/  LDS.U16 R63, [R20+0x40] ;  /* 0x00004000143f7984 */ /* 0x000fe20000000400 */
[----:B------:R-:W0:Y:S01]  /*ed00*/  S2UR UR8, SR_CTAID.Y ;  /* 0x00000000000879c3 */ /* 0x000e220000002600 */
[----:B------:R-:W-:Y:S02]  /*ed10*/  USHF.R.S32.HI UR15, URZ, 0x1f, UR14 ;  /* 0x0000001fff0f7899 */ /* 0x000fe4000801140e */
[----:B------:R-:W-:Y:S01]  /*ed20*/  LDS.U16 R65, [R21+0x80] ;  /* 0x0000800015417984 */ /* 0x000fe20000000400 */
[----:B------:R-:W2:Y:S03]  /*ed30*/  LDCU.64 UR32, c[0x0][0x550] ;  /* 0x0000aa00ff2077ac */ /* 0x000ea60008000a00 */
        /* <DEDUP_REMOVED lines=17> */
[----:B------:R-:W-:Y:S01]  /*ee50*/  FADD.FTZ R49, R49, UR7 ;  /* 0x0000000731317e21 */ /* 0x000fe20008010000 */
[----:B------:R-:W-:Y:S01]  /*ee60*/  @!P6 FMUL.FTZ R37, R37, -1.4426950216293334961 ;  /* 0xbfb8aa3b2525e820 */ /* 0x000fe20000410000 */
[----:B------:R-:W-:Y:S01]  /*ee70*/  @!P2 FMUL.FTZ R48, R48, -1.4426950216293334961 ;  /* 0xbfb8aa3b3030a820 */ /* 0x000fe20000410000 */
[----:B------:R-:W-:Y:S02]  /*ee80*/  FADD.FTZ R51, R51, UR7 ;  /* 0x0000000733337e21 */ /* 0x000fe40008010000 */
[----:B------:R-:W-:Y:S02]  /*ee90*/  FSETP.GTU.FTZ.AND P5, PT, R49, 20, PT ;  /* 0x41a000003100780b */ /* 0x000fe40003fbc000 */
[----:B------:R-:W3:Y:S01]  /*eea0*/  @!P6 MUFU.EX2 R37, R37 ;  /* 0x000000250025e308 */ /* 0x000ee20000000800 */
[----:B------:R-:W-:Y:S02]  /*eeb0*/  FSETP.GTU.FTZ.AND P4, PT, R51, 20, PT ;  /* 0x41a000003300780b */ /* 0x000fe40003f9c000 */
[----:B------:R-:W-:-:S02]  /*eec0*/  @!P3 FMUL.FTZ R47, R47, -1.4426950216293334961 ;  /* 0xbfb8aa3b2f2fb820 */ /* 0x000fc40000410000 */
[----:B------:R-:W-:-:S03]  /*eed0*/  @!P1 FMUL.FTZ R50, R50, -1.4426950216293334961 ;  /* 0xbfb8aa3b32329820 */ /* 0x000fc60000410000 */
[----:B------:R-:W4:Y:S03]  /*eee0*/  @!P2 MUFU.EX2 R48, R48 ;  /* 0x000000300030a308 */ /* 0x000f260000000800 */
[----:B------:R-:W-:Y:S01]  /*eef0*/  @!P5 FMUL.FTZ R49, R49, -1.4426950216293334961 ;  /* 0xbfb8aa3b3131d820 */ /* 0x000fe20000410000 */
[----:B------:R-:W5:Y:S04]  /*ef00*/  LDS R93, [UR28+0x420] ;  /* 0x0004201cff5d7984 */ /* 0x000f680008000800 */
[----:B------:R-:W1:Y:S08]  /*ef10*/  @!P3 MUFU.EX2 R47, R47 ;  /* 0x0000002f002fb308 */ /* 0x000e700000000800 */
[----:B------:R-:W2:Y:S01]  /*ef20*/  @!P1 MUFU.EX2 R50, R50 ;  /* 0x0000003200329308 */ /* 0x000ea20000000800 */
[----:B------:R-:W-:Y:S01]  /*ef30*/  @!P4 FMUL.FTZ R51, R51, -1.4426950216293334961 ;  /* 0xbfb8aa3b3333c820 */ /* 0x000fe20000410000 */
[----:B---3--:R-:W-:Y:S01]  /*ef40*/  @!P6 FADD.FTZ R37, R37, 1 ;  /* 0x3f8000002525e421 */ /* 0x008fe20000010000 */
[----:B----4-:R-:W-:-:S05]  /*ef50*/  @!P2 FADD.FTZ R48, R48, 1 ;  /* 0x3f8000003030a421 */ /* 0x010fca0000010000 */
[----:B------:R-:W3:Y:S01]  /*ef60*/  @!P5 MUFU.EX2 R49, R49 ;  /* 0x000000310031d308 */ /* 0x000ee20000000800 */
[----:B-1----:R-:W-:Y:S01]  /*ef70*/  @!P3 FADD.FTZ R47, R47, 1 ;  /* 0x3f8000002f2fb421 */ /* 0x002fe20000010000 */
[----:B------:R-:W-:-:S06]  /*ef80*/  UIMAD.WIDE.U32 UR12, UR29, UR24, UR14 ;  /* 0x000000181d0c72a5 */ /* 0x000fcc000f8e000e */
[----:B------:R-:W1:Y:S01]  /*ef90*/  @!P6 MUFU.RCP R56, R37 ;  /* 0x000000250038e308 */ /* 0x000e620000001000 */
[----:B--2---:R-:W-:-:S07]  /*efa0*/  @!P1 FADD.FTZ R50, R50, 1 ;  /* 0x3f80000032329421 */ /* 0x004fce0000010000 */
[----:B------:R-:W2:Y:S01]  /*efb0*/  @!P4 MUFU.EX2 R51, R51 ;  /* 0x000000330033c308 */ /* 0x000ea20000000800 */
[----:B------:R-:W-:-:S07]  /*efc0*/  UIMAD UR13, UR29, UR25, UR13 ;  /* 0x000000191d0d72a4 */ /* 0x000fce000f8e020d */
[----:B------:R-:W4:Y:S01]  /*efd0*/  @!P2 MUFU.RCP R48, R48 ;  /* 0x000000300030a308 */ /* 0x000f220000001000 */
[----:B0-----:R-:W-:Y:S01]  /*efe0*/  UIMAD UR24, UR8, UR27, URZ ;  /* 0x0000001b081872a4 */ /* 0x001fe2000f8e02ff */
[----:B---3--:R-:W-:Y:S01]  /*eff0*/  @!P5 FADD.FTZ R49, R49, 1 ;  /* 0x3f8000003131d421 */ /* 0x008fe20000010000 */
[----:B------:R-:W-:-:S05]  /*f000*/  UIMAD.WIDE.U32 UR12, UR8, UR26, UR12 ;  /* 0x0000001a080c72a5 */ /* 0x000fca000f8e000c */
[----:B------:R-:W0:Y:S01]  /*f010*/  @!P3 MUFU.RCP R47, R47 ;  /* 0x0000002f002fb308 */ /* 0x000e220000001000 */
[----:B-1----:R-:W-:-:S07]  /*f020*/  @!P6 FMUL.FTZ R43, R43, R56 ;  /* 0x000000382b2be220 */ /* 0x002fce0000410000 */
[----:B------:R-:W1:Y:S01]  /*f030*/  @!P1 MUFU.RCP R50, R50 ;  /* 0x0000003200329308 */ /* 0x000e620000001000 */
[----:B--2---:R-:W-:Y:S01]  /*f040*/  @!P4 FADD.FTZ R51, R51, 1 ;  /* 0x3f8000003333c421 */ /* 0x004fe20000010000 */
[----:B------:R-:W-:Y:S01]  /*f050*/  MOV R56, UR24 ;  /* 0x0000001800387c02 */ /* 0x000fe20008000f00 */
[----:B----4-:R-:W-:-:S05]  /*f060*/  @!P2 FMUL.FTZ R41, R41, R48 ;  /* 0x000000302929a220 */ /* 0x010fca0000410000 */
[----:B------:R2:W3:Y:S01]  /*f070*/  @!P5 MUFU.RCP R37, R49 ;  /* 0x000000310025d308 */ /* 0x0004e20000001000 */
[----:B0-----:R-:W-:Y:S01]  /*f080*/  @!P3 FMUL.FTZ R40, R40, R47 ;  /* 0x0000002f2828b220 */ /* 0x001fe20000410000 */
[----:B------:R-:W0:Y:S01]  /*f090*/  LDCU.64 UR24, c[0x0][0x520] ;  /* 0x0000a400ff1877ac */ /* 0x000e220008000a00 */
[----:B------:R-:W4:Y:S01]  /*f0a0*/  LDCU.64 UR26, c[0x0][0x560] ;  /* 0x0000ac00ff1a77ac */ /* 0x000f220008000a00 */
[----:B--2---:R-:W-:-:S04]  /*f0b0*/  IADD3 R49, P6, PT, R0, UR12, RZ ;  /* 0x0000000c00317c10 */ /* 0x004fc8000ffde0ff */
[----:B------:R-:W2:Y:S01]  /*f0c0*/  @!P4 MUFU.RCP R51, R51 ;  /* 0x000000330033c308 */ /* 0x000ea20000001000 */
[----:B------:R-:W-:Y:S01]  /*f0d0*/  IADD3.X R56, PT, PT, R56, UR13, RZ, P6, !PT ;  /* 0x0000000d38387c10 */ /* 0x000fe2000b7fe4ff */
[----:B-1----:R-:W-:Y:S01]  /*f0e0*/  @!P1 FMUL.FTZ R39, R39, R50 ;  /* 0x0000003227279220 */ /* 0x002fe20000410000 */
[C---:B------:R-:W-:Y:S01]  /*f0f0*/  LEA R48, P6, R49.reuse, UR32, 0x1 ;  /* 0x0000002031307c11 */ /* 0x040fe2000f8c08ff */
[----:B------:R-:W1:Y:S01]  /*f100*/  LDCU.64 UR12, c[0x0][0x518] ;  /* 0x0000a300ff0c77ac */ /* 0x000e620008000a00 */
[-C--:B-----5:R-:W-:Y:S02]  /*f110*/  ISETP.GE.AND P2, PT, R0, R93.reuse, PT ;  /* 0x0000005d0000720c */ /* 0x0a0fe40003f46270 */
[----:B------:R-:W-:Y:S02]  /*f120*/  LEA.HI.X R49, R49, UR33, R56, 0x1, P6 ;  /* 0x0000002131317c11 */ /* 0x000fe4000b0f0c38 */
[-C--:B------:R-:W-:Y:S02]  /*f130*/  ISETP.GE.AND P3, PT, R46, R93.reuse, PT ;  /* 0x0000005d2e00720c */ /* 0x080fe40003f66270 */
[----:B------:R-:W-:-:S02]  /*f140*/  ISETP.GE.AND P6, PT, R18, R93, PT ;  /* 0x0000005d1200720c */ /* 0x000fc40003fc6270 */
[----:B------:R-:W-:Y:S01]  /*f150*/  ISETP.GE.AND P1, PT, R14, R93, PT ;  /* 0x0000005d0e00720c */ /* 0x000fe20003f26270 */
[----:B---3--:R-:W-:Y:S01]  /*f160*/  @!P5 FMUL.FTZ R38, R38, R37 ;  /* 0x000000252626d220 */ /* 0x008fe20000410000 */
[----:B--2---:R-:W-:Y:S01]  /*f170*/  @!P4 FMUL.FTZ R36, R36, R51 ;  /* 0x000000332424c220 */ /* 0x004fe20000410000 */
        /* <DEDUP_REMOVED lines=28> */
[----:B------:R-:W-:-:S02]  /*f340*/  F2FP.F16.F32.PACK_AB R37, R58, R59 ;  /* 0x0000003b3a25723e */ /* 0x000fc400000000ff */
[----:B------:R-:W-:Y:S02]  /*f350*/  F2FP.F16.F32.PACK_AB R47, R54, R57 ;  /* 0x00000039362f723e */ /* 0x000fe400000000ff */
[C---:B------:R-:W-:Y:S01]  /*f360*/  PRMT R50, R37.reuse, 0x7610, R50 ;  /* 0x0000761025327816 */ /* 0x040fe20000000032 */
[----:B------:R-:W-:Y:S01]  /*f370*/  BAR.SYNC.DEFER_BLOCKING 0x0 ;  /* 0x0000000000007b1d */ /* 0x000fe20000010000 */
[----:B--2---:R-:W-:Y:S02]  /*f380*/  PRMT R49, R37, 0x7632, R49 ;  /* 0x0000763225317816 */ /* 0x004fe40000000031 */
[----:B------:R-:W-:Y:S02]  /*f390*/  F2FP.F16.F32.PACK_AB R37, R52, R55 ;  /* 0x000000373425723e */ /* 0x000fe400000000ff */
[----:B------:R-:W-:Y:S02]  /*f3a0*/  PRMT R51, R47, 0x7610, R51 ;  /* 0x000076102f337816 */ /* 0x000fe40000000033 */
[----:B------:R-:W-:-:S02]  /*f3b0*/  PRMT R61, R37, 0x7610, R61 ;  /* 0x00007610253d7816 */ /* 0x000fc4000000003d */
[----:B------:R-:W-:Y:S02]  /*f3c0*/  PRMT R62, R37, 0x7632, R62 ;  /* 0x00007632253e7816 */ /* 0x000fe4000000003e */
[----:B------:R-:W-:Y:S02]  /*f3d0*/  PRMT R56, R47, 0x7632, R56 ;  /* 0x000076322f387816 */ /* 0x000fe40000000038 */
[----:B------:R-:W-:Y:S02]  /*f3e0*/  F2FP.F16.F32.PACK_AB R37, R44, R53 ;  /* 0x000000352c25723e */ /* 0x000fe400000000ff */
[----:B------:R-:W-:Y:S01]  /*f3f0*/  F2FP.F16.F32.PACK_AB R47, R42, R45 ;  /* 0x0000002d2a2f723e */ /* 0x000fe200000000ff */
[----:B------:R2:W-:Y:S03]  /*f400*/  STS.U16 [R35], R50 ;  /* 0x0000003223007388 */ /* 0x0005e60000000400 */
[----:B------:R-:W-:-:S02]  /*f410*/  PRMT R63, R47, 0x7610, R63 ;  /* 0x000076102f3f7816 */ /* 0x000fc4000000003f */
[----:B------:R-:W-:Y:S01]  /*f420*/  PRMT R64, R47, 0x7632, R64 ;  /* 0x000076322f407816 */ /* 0x000fe20000000040 */
[----:B------:R3:W-:Y:S01]  /*f430*/  STS.U16 [R35+0x2], R49 ;  /* 0x0000023123007388 */ /* 0x0007e20000000400 */
[----:B------:R-:W-:Y:S02]  /*f440*/  F2FP.F16.F32.PACK_AB R48, R40, R43 ;  /* 0x0000002b2830723e */ /* 0x000fe400000000ff */
[----:B------:R-:W-:Y:S02]  /*f450*/  F2FP.F16.F32.PACK_AB R47, R36, R39 ;  /* 0x00000027242f723e */ /* 0x000fe400000000ff */
[C---:B--2---:R-:W-:Y:S02]  /*f460*/  PRMT R50, R37.reuse, 0x7610, R50 ;  /* 0x0000761025327816 */ /* 0x044fe40000000032 */
[----:B---3--:R-:W-:Y:S02]  /*f470*/  PRMT R49, R37, 0x7632, R49 ;  /* 0x0000763225317816 */ /* 0x008fe40000000031 */
[----:B------:R-:W-:Y:S01]  /*f480*/  F2FP.F16.F32.PACK_AB R37, R38, R41 ;  /* 0x000000292625723e */ /* 0x000fe200000000ff */
[----:B------:R2:W-:Y:S04]  /*f490*/  STS.U16 [R35+0x4], R51 ;  /* 0x0000043323007388 */ /* 0x0005e80000000400 */
[----:B------:R3:W-:Y:S04]  /*f4a0*/  STS.U16 [R35+0x6], R56 ;  /* 0x0000063823007388 */ /* 0x0007e80000000400 */
[----:B------:R5:W-:Y:S01]  /*f4b0*/  STS.U16 [R35+0x8], R61 ;  /* 0x0000083d23007388 */ /* 0x000be20000000400 */
[----:B--2---:R-:W-:-:S03]  /*f4c0*/  PRMT R51, R48, 0x7632, R51 ;  /* 0x0000763230337816 */ /* 0x004fc60000000033 */
[----:B------:R2:W-:Y:S01]  /*f4d0*/  STS.U16 [R35+0xa], R62 ;  /* 0x00000a3e23007388 */ /* 0x0005e20000000400 */
[----:B---3--:R-:W-:-:S03]  /*f4e0*/  PRMT R56, R37, 0x7610, R56 ;  /* 0x0000761025387816 */ /* 0x008fc60000000038 */
[----:B------:R3:W-:Y:S01]  /*f4f0*/  STS.U16 [R35+0xc], R50 ;  /* 0x00000c3223007388 */ /* 0x0007e20000000400 */
[----:B-----5:R-:W-:Y:S02]  /*f500*/  PRMT R61, R37, 0x7632, R61 ;  /* 0x00007632253d7816 */ /* 0x020fe4000000003d */
[C---:B--2---:R-:W-:Y:S02]  /*f510*/  PRMT R62, R47.reuse, 0x7632, R62 ;  /* 0x000076322f3e7816 */ /* 0x044fe4000000003e */
        /* <DEDUP_REMOVED lines=14> */
[----:B------:R2:W-:Y:S04]  /*f600*/  LDS.U16 R49, [R22+0xc0] ;  /* 0x0000c00016317984 */ /* 0x0005e80000000400 */
        /* <DEDUP_REMOVED lines=15> */
[----:B-1----:R-:W-:-:S04]  /*f700*/  UIMAD.WIDE.U32 UR14, UR29, UR12, UR14 ;  /* 0x0000000c1d0e72a5 */ /* 0x002fc8000f8e000e */
[----:B------:R-:W-:-:S03]  /*f710*/  UIMAD UR13, UR29, UR13, UR15 ;  /* 0x0000000d1d0d72a4 */ /* 0x000fc6000f8e020f */
[----:B------:R-:W-:Y:S01]  /*f720*/  UMOV UR12, UR14 ;  /* 0x0000000e000c7c82 */ /* 0x000fe20008000000 */
[----:B------:R-:W-:Y:S01]  /*f730*/  FADD.FTZ R17, R59, R17 ;  /* 0x000000113b117221 */ /* 0x000fe20000010000 */
[----:B0-----:R-:W-:-:S03]  /*f740*/  UIMAD.WIDE.U32 UR12, UR8, UR24, UR12 ;  /* 0x00000018080c72a5 */ /* 0x001fc6000f8e000c */
[----:B------:R-:W-:Y:S01]  /*f750*/  FADD.FTZ R58, R17, R58 ;  /* 0x0000003a113a7221 */ /* 0x000fe20000010000 */
[----:B------:R-:W-:Y:S02]  /*f760*/  UIMAD UR13, UR8, UR25, UR13 ;  /* 0x00000019080d72a4 */ /* 0x000fe4000f8e020d */
[----:B------:R-:W-:-:S04]  /*f770*/  IADD3 R17, P0, PT, R0, UR12, RZ ;  /* 0x0000000c00117c10 */ /* 0x000fc8000ff1e0ff */
[----:B--2---:R-:W-:Y:S02]  /*f780*/  IADD3.X R22, PT, PT, RZ, UR13, RZ, P0, !PT ;  /* 0x0000000dff167c10 */ /* 0x004fe400087fe4ff */
[----:B----4-:R-:W-:Y:S01]  /*f790*/  LEA R20, P3, R17, UR26, 0x1 ;  /* 0x0000001a11147c11 */ /* 0x010fe2000f8608ff */
[----:B------:R-:W-:-:S03]  /*f7a0*/  FADD.FTZ R57, R58, R57 ;  /* 0x000000393a397221 */ /* 0x000fc60000010000 */
[----:B------:R-:W-:Y:S01]  /*f7b0*/  LEA.HI.X R21, R17, UR27, R22, 0x1, P3 ;  /* 0x0000001b11157c11 */ /* 0x000fe200098f0c16 */
[----:B------:R-:W-:Y:S01]  /*f7c0*/  FADD.FTZ R54, R57, R54 ;  /* 0x0000003639367221 */ /* 0x000fe20000010000 */
[-C--:B---3--:R-:W-:Y:S02]  /*f7d0*/  ISETP.GE.AND P2, PT, R0, R69.reuse, PT ;  /* 0x000000450000720c */ /* 0x088fe40003f46270 */
        /* <DEDUP_REMOVED lines=28> */
[----:B------:R-:W-:Y:S01]  /*f9a0*/  FADD.FTZ R45, R44, R45 ;  /* 0x0000002d2c2d7221 */ /* 0x000fe20000010000 */
[----:B------:R-:W-:-:S03]  /*f9b0*/  UIADD3 UR22, UP0, UPT, UR22, -0x800, URZ ;  /* 0xfffff80016167890 */ /* 0x000fc6000ff1e0ff */
[----:B------:R-:W-:Y:S01]  /*f9c0*/  FADD.FTZ R42, R45, R42 ;  /* 0x0000002a2d2a7221 */ /* 0x000fe20000010000 */
[----:B------:R0:W-:Y:S03]  /*f9d0*/  @!P0 STG.E.U16 desc[UR30][R20.64+0x240], R35 ;  /* 0x0002402314008986 */ /* 0x0001e6000c10151e */
[----:B------:R-:W-:Y:S01]  /*f9e0*/  FADD.FTZ R43, R42, R43 ;  /* 0x0000002b2a2b7221 */ /* 0x000fe20000010000 */
[----:B------:R0:W-:Y:S01]  /*f9f0*/  @!P4 STG.E.U16 desc[UR30][R20.64+0x280], R29 ;  /* 0x0002801d1400c986 */ /* 0x0001e2000c10151e */
[----:B------:R-:W-:-:S03]  /*fa00*/  UIADD3.X UR23, UPT, UPT, UR23, -0x1, URZ, UP0, !UPT ;  /* 0xffffffff17177890 */ /* 0x000fc600087fe4ff */
        /* <DEDUP_REMOVED lines=20> */
.L_x_12778:
        /* <DEDUP_REMOVED lines=33> */
.L_x_12896:
[----:B------:R-:W-:Y:S05]  /*fd60*/  BSYNC.RECONVERGENT B0 ;  /* 0x0000000000007941 */ /* 0x000fea0003800200 */
.L_x_12895:
        /* <DEDUP_REMOVED lines=31> */
.L_x_12898:
[----:B------:R-:W-:Y:S05]  /*ff60*/  BSYNC.RECONVERGENT B0 ;  /* 0x0000000000007941 */ /* 0x000fea0003800200 */
.L_x_12897:
        /* <DEDUP_REMOVED lines=15> */
.L_x_12900:
        /* <DEDUP_REMOVED lines=32> */
.L_x_12899:
[----:B------:R-:W-:Y:S05]  /*10260*/  EXIT ;  /* 0x000000000000794d */ /* 0x000fea0003800000 */
.L_x_12901:
        /* <DEDUP_REMOVED lines=9> */
.L_x_18733:


//--------------------- .text._Z25selective_scan_bwd_kernelI32Selective_Scan_bwd_kernel_traitsILi32ELi16ELb0ELb0ELb1ELb1ELb1EN3c104HalfENS1_7complexIfEEEEv12SSMParamsBwd --------------------------
	.section	.text._Z25selective_scan_bwd_kernelI32Selective_Scan_bwd_kernel_traitsILi32ELi16ELb0ELb0ELb1ELb1ELb1EN3c104HalfENS1_7complexIfEEEEv12SSMParamsBwd,"ax",@progbits
	.align	128
        .global         _Z25selective_scan_bwd_kernelI32Selective_Scan_bwd_kernel_traitsILi32ELi16ELb0ELb0ELb1ELb1ELb1EN3c104HalfENS1_7complexIfEEEEv12SSMParamsBwd
        .type           _Z25selective_scan_bwd_kernelI32Selective_Scan_bwd_kernel_traitsILi32ELi16ELb0ELb0ELb1ELb1ELb1EN3c104HalfENS1_7complexIfEEEEv12SSMParamsBwd,@function
        .size           _Z25selective_scan_bwd_kernelI32Selective_Scan_bwd_kernel_traitsILi32ELi16ELb0ELb0ELb1ELb1ELb1EN3c104HalfENS1_7complexIfEEEEv12SSMParamsBwd,(.L_x_18734 - _Z25selective_scan_bwd_kernelI32Selective_Scan_bwd_kernel_traitsILi32ELi16ELb0ELb0ELb1ELb1ELb1EN3c104HalfENS1_7complexIfEEEEv12SSMParamsBwd)
        .other          _Z25selective_scan_bwd_kernelI32Selective_Scan_bwd_kernel_traitsILi32ELi16ELb0ELb0ELb1ELb1ELb1EN3c104HalfENS1_7complexIfEEEEv12SSMParamsBwd,@"STO_CUDA_ENTRY STV_DEFAULT"
_Z25selective_scan_bwd_kernelI32Selective_Scan_bwd_kernel_traitsILi32ELi16ELb0ELb0ELb1ELb1ELb1EN3c104HalfENS1_7complexIfEEEEv12SSMParamsBwd:
.text._Z25selective_scan_bwd_kernelI32Selective_Scan_bwd_kernel_traitsILi32ELi16ELb0ELb0ELb1ELb1ELb1EN3c104HalfENS1_7complexIfEEEEv12SSMParamsBwd:
        /* <DEDUP_REMOVED lines=13> */
[----:B------:R-:W-:Y:S01]  /*00d0*/  ISETP.NE.AND.EX P0, PT, R3, RZ, PT, P0 ;  /* 0x000000ff0300720c */ /* 0x000fe20003f05300 */
[----:B------:R-:W0:Y:S01]  /*00e0*/  LDCU.64 UR30, c[0x0][0x480] ;  /* 0x00009000ff1e77ac */ /* 0x000e220008000a00 */
[----:B---3--:R-:W-:Y:S01]  /*00f0*/  ISETP.NE.U32.AND P1, PT, R4, RZ, PT ;  /* 0x000000ff0400720c */ /* 0x008fe20003f25070 */
[----:B------:R-:W3:Y:S03]  /*0100*/  LDCU.64 UR36, c[0x0][0x528] ;  /* 0x0000a500ff2477ac */ /* 0x000ee60008000a00 */
[----:B------:R-:W-:Y:S01]  /*0110*/  ISETP.NE.AND.EX P1, PT, R5, RZ, PT, P1 ;  /* 0x000000ff0500720c */ /* 0x000fe20003f25310 */
[----:B------:R-:W3:Y:S01]  /*0120*/  LDCU.64 UR34, c[0x0][0x4e0] ;  /* 0x00009c00ff2277ac */ /* 0x000ee20008000a00 */
[----:B-1----:R-:W-:-:S05]  /*0130*/  MOV R0, UR26 ;  /* 0x0000001a00007c02 */ /* 0x002fca0008000f00 */
[----:B------:R-:W-:-:S04]  /*0140*/  @P0 LEA R2, P2, R0, R2, 0x2 ;  /* 0x0000000200020211 */ /* 0x000fc800078410ff */
[C---:B------:R-:W-:Y:S02]  /*0150*/  @P0 LEA.HI.X R3, R0.reuse, R3, RZ, 0x2, P2 ;  /* 0x0000000300030211 */ /* 0x040fe400010f14ff */
[----:B------:R-:W-:-:S03]  /*0160*/  @P1 LEA R4, P3, R0, R4, 0x2 ;  /* 0x0000000400041211 */ /* 0x000fc600078610ff */
[----:B------:R-:W3:Y:S01]  /*0170*/  @P0 LDG.E R2, desc[UR32][R2.64] ;  /* 0x0000002002020981 */ /* 0x000ee2000c1e1900 */
[----:B------:R-:W-:-:S05]  /*0180*/  @P1 LEA.HI.X R5, R0, R5, RZ, 0x2, P3 ;  /* 0x0000000500051211 */ /* 0x000fca00018f14ff */
[----:B------:R1:W3:Y:S01]  /*0190*/  @P1 LDG.E R4, desc[UR32][R4.64] ;  /* 0x0000002004041981 */ /* 0x0002e2000c1e1900 */
        /* <DEDUP_REMOVED lines=14> */
[----:B------:R-:W-:-:S04]  /*0280*/  R2UR UR6, R0 ;  /* 0x00000000000672ca */ /* 0x000fc800000e0000 */
[----:B------:R-:W-:-:S13]  /*0290*/  R2UR UR4, R3 ;  /* 0x00000000030472ca */ /* 0x000fda00000e0000 */
[----:B------:R-:W-:-:S07]  /*02a0*/  UIMAD.WIDE.U32 UR4, UR4, UR6, URZ ;  /* 0x00000006040472a5 */ /* 0x000fce000f8e00ff */
[----:B------:R-:W-:Y:S02]  /*02b0*/  UMOV UR9, UR5 ;  /* 0x0000000500097c82 */ /* 0x000fe40008000000 */
[----:B------:R-:W-:-:S05]  /*02c0*/  IADD3 R0, PT, PT, RZ, -UR9, RZ ;  /* 0x80000009ff007c10 */ /* 0x000fca000fffe0ff */
[C---:B------:R-:W-:Y:S01]  /*02d0*/  IMAD R0, R9.reuse, R0, UR6 ;  /* 0x0000000609007e24 */ /* 0x040fe2000f8e0200 */
[----:B----4-:R-:W-:Y:S01]  /*02e0*/  UIMAD.WIDE.U32 UR20, UR8, UR12, URZ ;  /* 0x0000000c081472a5 */ /* 0x010fe2000f8e00ff */
[----:B------:R-:W1:Y:S03]  /*02f0*/  LDCU.128 UR4, c[0x0][0x460] ;  /* 0x00008c00ff0477ac */ /* 0x000e660008000c00 */
[----:B------:R-:W-:Y:S01]  /*0300*/  ISETP.GT.U32.AND P2, PT, R9, R0, PT ;  /* 0x000000000900720c */ /* 0x000fe20003f44070 */
[----:B------:R-:W-:Y:S02]  /*0310*/  UIMAD.WIDE.U32 UR10, UR8, UR16, URZ ;  /* 0x00000010080a72a5 */ /* 0x000fe4000f8e00ff */
[----:B------:R-:W-:-:S10]  /*0320*/  UIMAD UR13, UR8, UR13, UR21 ;  /* 0x0000000d080d72a4 */ /* 0x000fd4000f8e0215 */
[----:B------:R-:W-:Y:S01]  /*0330*/  VOTEU.ANY UP1, P2 ;  /* 0x0000000000ff7886 */ /* 0x000fe20001020100 */
[----:B------:R-:W-:Y:S01]  /*0340*/  PLOP3.LUT P2, PT, PT, PT, UP1, 0x80, 0x8 ;  /* 0x000000000008781c */ /* 0x000fe20003f4f018 */
[----:B------:R-:W-:Y:S01]  /*0350*/  UMOV UR12, UR20 ;  /* 0x00000014000c7c82 */ /* 0x000fe20008000000 */
[----:B------:R-:W-:Y:S02]  /*0360*/  UIMAD UR11, UR8, UR17, UR11 ;  /* 0x00000011080b72a4 */ /* 0x000fe4000f8e020b */
[----:B------:R-:W-:Y:S02]  /*0370*/  UIMAD.WIDE.U32 UR12, UR26, UR14, UR12 ;  /* 0x0000000e1a0c72a5 */ /* 0x000fe4000f8e000c */
[----:B------:R-:W-:Y:S02]  /*0380*/  ULEA UR14, UR25, 0xfffffe00, 0x9 ;  /* 0xfffffe00190e7891 */ /* 0x000fe4000f8e48ff */
[----:B------:R-:W-:Y:S02]  /*0390*/  UIMAD.WIDE.U32 UR10, UR26, UR18, UR10 ;  /* 0x000000121a0a72a5 */ /* 0x000fe4000f8e000a */
[----:B------:R-:W-:-:S03]  /*03a0*/  UIMAD.WIDE.U32 UR16, UR8, UR22, URZ ;  /* 0x00000016081072a5 */ /* 0x000fc6000f8e00ff */
[-C--:B------:R-:W-:Y:S01]  /*03b0*/  @!P2 IADD3 R0, PT, PT, R0, -R9.reuse, RZ ;  /* 0x800000090000a210 */ /* 0x080fe20007ffe0ff */
[----:B------:R-:W-:Y:S02]  /*03c0*/  UIMAD UR20, UR26, UR15, UR13 ;  /* 0x0000000f1a1472a4 */ /* 0x000fe4000f8e020d */
[----:B------:R-:W-:Y:S01]  /*03d0*/  UIADD3 UR12, UP3, UPT, UR14, UR12, URZ ;  /* 0x0000000c0e0c7290 */ /* 0x000fe2000ff7e0ff */
[----:B------:R-:W-:Y:S01]  /*03e0*/  ISETP.GE.U32.AND P2, PT, R0, R9, PT ;  /* 0x000000090000720c */ /* 0x000fe20003f46070 */
[----:B------:R-:W-:Y:S02]  /*03f0*/  USHF.R.S32.HI UR15, URZ, 0x1f, UR14 ;  /* 0x0000001fff0f7899 */ /* 0x000fe4000801140e */
[----:B------:R-:W-:Y:S02]  /*0400*/  UIMAD UR18, UR26, UR19, UR11 ;  /* 0x000000131a1272a4 */ /* 0x000fe4000f8e020b */
[----:B------:R-:W-:Y:S02]  /*0410*/  UIMAD UR11, UR8, UR23, UR17 ;  /* 0x00000017080b72a4 */ /* 0x000fe4000f8e0211 */
[----:B------:R-:W-:Y:S01]  /*0420*/  UIADD3 UR10, UP0, UPT, UR14, UR10, URZ ;  /* 0x0000000a0e0a7290 */ /* 0x000fe2000ff1e0ff */
[----:B------:R-:W2:Y:S01]  /*0430*/  LDCU.64 UR22, c[0x0][0x4a0] ;  /* 0x00009400ff1677ac */ /* 0x000ea20008000a00 */
[----:B-1----:R-:W-:-:S02]  /*0440*/  ULEA UR19, UP4, UR12, UR6, 0x1 ;  /* 0x000000060c137291 */ /* 0x002fc4000f8808ff */
[----:B------:R-:W-:Y:S02]  /*0450*/  UIADD3.X UR20, UPT, UPT, UR15, UR20, URZ, UP3, !UPT ;  /* 0x000000140f147290 */ /* 0x000fe40009ffe4ff */
[----:B------:R-:W-:Y:S02]  /*0460*/  ULEA UR17, UP2, UR10, UR4, 0x1 ;  /* 0x000000040a117291 */ /* 0x000fe4000f8408ff */
[----:B------:R-:W-:Y:S02]  /*0470*/  ULEA.HI.X UR20, UR12, UR7, UR20, 0x1, UP4 ;  /* 0x000000070c147291 */ /* 0x000fe4000a0f0c14 */
[----:B------:R-:W-:Y:S02]  /*0480*/  ULOP3.LUT UR4, UR26, UR24, URZ, 0x3c, !UPT ;  /* 0x000000181a047292 */ /* 0x000fe4000f8e3cff */
[----:B------:R-:W-:Y:S02]  /*0490*/  UIADD3.X UR18, UPT, UPT, UR15, UR18, URZ, UP0, !UPT ;  /* 0x000000120f127290 */ /* 0x000fe400087fe4ff */
[----:B0-----:R-:W-:-:S02]  /*04a0*/  UIMAD.WIDE.U32 UR12, UR8, UR28, URZ ;  /* 0x0000001c080c72a5 */ /* 0x001fc4000f8e00ff */
[----:B------:R-:W-:Y:S02]  /*04b0*/  @!UP1 UIADD3 UR9, UPT, UPT, UR9, 0x1, URZ ;  /* 0x0000000109099890 */ /* 0x000fe4000fffe0ff */
[----:B------:R-:W-:Y:S02]  /*04c0*/  UISETP.GE.AND UP3, UPT, UR4, URZ, UPT ;  /* 0x000000ff0400728c */ /* 0x000fe4000bf66270 */
[----:B------:R-:W-:Y:S02]  /*04d0*/  ULEA.HI.X UR18, UR10, UR5, UR18, 0x1, UP2 ;  /* 0x000000050a127291 */ /* 0x000fe400090f0c12 */
[----:B------:R-:W-:Y:S02]  /*04e0*/  UIMAD UR13, UR8, UR29, UR13 ;  /* 0x0000001d080d72a4 */ /* 0x000fe4000f8e020d */
[----:B------:R-:W-:Y:S01]  /*04f0*/  UISETP.NE.AND UP1, UPT, UR24, URZ, UPT ;  /* 0x000000ff1800728c */ /* 0x000fe2000bf25270 */
[----:B------:R-:W0:Y:S01]  /*0500*/  LDCU.64 UR28, c[0x0][0x3e8] ;  /* 0x00007d00ff1c77ac */ /* 0x000e220008000a00 */
[----:B------:R-:W-:Y:S01]  /*0510*/  VOTEU.ANY UP2, P2 ;  /* 0x0000000000ff7886 */ /* 0x000fe20001040100 */
[----:B------:R-:W-:Y:S01]  /*0520*/  UMOV UR10, UR16 ;  /* 0x00000010000a7c82 */ /* 0x000fe20008000000 */
[----:B------:R-:W-:Y:S01]  /*0530*/  UISETP.NE.U32.AND UP0, UPT, UR30, URZ, UPT ;  /* 0x000000ff1e00728c */ /* 0x000fe2000bf05070 */
[----:B------:R-:W1:Y:S02]  /*0540*/  LDCU.64 UR4, c[0x0][0x450] ;  /* 0x00008a00ff0477ac */ /* 0x000e640008000a00 */
[----:B------:R-:W-:-:S02]  /*0550*/  @UP2 UIADD3 UR9, UPT, UPT, UR9, 0x1, URZ ;  /* 0x0000000109092890 */ /* 0x000fc4000fffe0ff */
[----:B--2---:R-:W-:Y:S02]  /*0560*/  UIMAD.WIDE.U32 UR6, UR26, UR22, UR10 ;  /* 0x000000161a0672a5 */ /* 0x004fe4000f8e000a */
[----:B------:R-:W-:Y:S02]  /*0570*/  @!UP3 UIADD3 UR9, UPT, UPT, -UR9, URZ, URZ ;  /* 0x000000ff0909b290 */ /* 0x000fe4000fffe1ff */
[----:B------:R-:W-:Y:S02]  /*0580*/  @!UP1 ULOP3.LUT UR9, URZ, UR24, URZ, 0x33, !UPT ;  /* 0x00000018ff099292 */ /* 0x000fe4000f8e33ff */
[----:B------:R-:W-:Y:S02]  /*0590*/  UIMAD UR22, UR26, UR23, UR7 ;  /* 0x000000171a1672a4 */ /* 0x000fe4000f8e0207 */
[----:B------:R-:W-:Y:S02]  /*05a0*/  UIADD3 UR7, UP2, UPT, UR14, UR6, URZ ;  /* 0x000000060e077290 */ /* 0x000fe4000ff5e0ff */
[----:B------:R-:W-:-:S02]  /*05b0*/  UISETP.NE.AND.EX UP0, UPT, UR31, URZ, UPT, UP0 ;  /* 0x000000ff1f00728c */ /* 0x000fc4000bf05300 */
[----:B------:R-:W-:Y:S01]  /*05c0*/  USHF.R.S32.HI UR6, URZ, 0x1f, UR9 ;  /* 0x0000001fff067899 */ /* 0x000fe20008011409 */
[----:B------:R-:W2:Y:S03]  /*05d0*/  LDCU.64 UR30, c[0x0][0x4d8] ;  /* 0x00009b00ff1e77ac */ /* 0x000ea60008000a00 */
[----:B0-----:R-:W-:Y:S02]  /*05e0*/  UIMAD UR10, UR6, UR28, URZ ;  /* 0x0000001c060a72a4 */ /* 0x001fe4000f8e02ff */
[----:B------:R-:W-:Y:S02]  /*05f0*/  UIADD3.X UR22, UPT, UPT, UR15, UR22, URZ, UP2, !UPT ;  /* 0x000000160f167290 */ /* 0x000fe400097fe4ff */
[----:B------:R-:W-:Y:S02]  /*0600*/  UIMAD.WIDE.U32 UR12, UR9, UR28, UR12 ;  /* 0x0000001c090c72a5 */ /* 0x000fe4000f8e000c */
[----:B------:R-:W-:Y:S01]  /*0610*/  UIMAD UR15, UR9, UR29, UR10 ;  /* 0x0000001d090f72a4 */ /* 0x000fe2000f8e020a */
[----:B------:R-:W0:Y:S03]  /*0620*/  @UP0 LDCU UR27, c[0x0][0x384] ;  /* 0x00007080ff1b07ac */ /* 0x000e260008000800 */
[----:B------:R-:W-:-:S02]  /*0630*/  UIADD3 UR15, UPT, UPT, UR13, UR15, URZ ;  /* 0x0000000f0d0f7290 */ /* 0x000fc4000fffe0ff */
[----:B---3--:R-:W-:Y:S02]  /*0640*/  ULEA UR21, UP1, UR7, UR36, 0x1 ;  /* 0x0000002407157291 */ /* 0x008fe4000f8208ff */
[----:B------:R-:W-:Y:S02]  /*0650*/  ULEA UR10, UR25, 0xfffffc00, 0xa ;  /* 0xfffffc00190a7891 */ /* 0x000fe4000f8e50ff */
[----:B------:R-:W-:Y:S02]  /*0660*/  ULEA.HI.X UR22, UR7, UR37, UR22, 0x1, UP1 ;  /* 0x0000002507167291 */ /* 0x000fe400088f0c16 */
[----:B------:R-:W-:Y:S02]  /*0670*/  UIMAD UR16, UR6, UR34, URZ ;  /* 0x00000022061072a4 */ /* 0x000fe4000f8e02ff */
[----:B------:R-:W-:Y:S02]  /*0680*/  UIADD3 UR24, UP1, UPT, UR10, UR12, URZ ;  /* 0x0000000c0a187290 */ /* 0x000fe4000ff3e0ff */
[----:B------:R-:W-:-:S02]  /*0690*/  UIMAD.WIDE.U32 UR6, UR9, UR34, URZ ;  /* 0x00000022090672a5 */ /* 0x000fc4000f8e00ff */
[----:B------:R-:W-:Y:S02]  /*06a0*/  UIMAD UR16, UR9, UR35, UR16 ;  /* 0x00000023091072a4 */ /* 0x000fe4000f8e0210 */
[----:B------:R-:W-:Y:S01]  /*06b0*/  ULEA.HI.X.SX32 UR10, UR10, UR15, 0x1, UP1 ;  /* 0x0000000f0a0a7291 */ /* 0x000fe200088f0eff */
[----:B------:R-:W3:Y:S01]  /*06c0*/  LDCU.64 UR12, c[0x0][0x540] ;  /* 0x0000a800ff0c77ac */ /* 0x000ee20008000a00 */
[----:B------:R-:W4:Y:S01]  /*06d0*/  @UP0 LDCU UR15, c[0x0][0x38c] ;  /* 0x00007180ff0f07ac */ /* 0x000f220008000800 */
[----:B--2---:R-:W-:Y:S02]  /*06e0*/  USHF.R.U32.HI UR14, URZ, 0x1, UR31 ;  /* 0x00000001ff0e7899 */ /* 0x004fe4000801161f */
[----:B------:R-:W-:Y:S02]  /*06f0*/  USHF.R.U64 UR11, UR30, 0x1, UR31 ;  /* 0x000000011e0b7899 */ /* 0x000fe4000800121f */
[----:B------:R-:W-:Y:S01]  /*0700*/  UIADD3 UR7, UPT, UPT, UR7, UR16, URZ ;  /* 0x0000001007077290 */ /* 0x000fe2000fffe0ff */
[----:B------:R-:W2:Y:S01]  /*0710*/  @UP0 LDCU.64 UR28, c[0x0][0x480] ;  /* 0x00009000ff1c07ac */ /* 0x000ea20008000a00 */
[----:B------:R-:W-:Y:S01]  /*0720*/  MOV R0, UR25 ;  /* 0x0000001900007c02 */ /* 0x000fe20008000f00 */
[----:B-1----:R-:W-:-:S02]  /*0730*/  ULEA UR23, UP2, UR24, UR4, 0x1 ;  /* 0x0000000418177291 */ /* 0x002fc4000f8408ff */
[----:B------:R-:W-:Y:S02]  /*0740*/  UIMAD UR14, UR14, UR8, URZ ;  /* 0x000000080e0e72a4 */ /* 0x000fe4000f8e02ff */
[----:B0-----:R-:W-:Y:S02]  /*0750*/  @UP0 UIMAD UR4, UR8, UR27, UR26 ;  /* 0x0000001b080402a4 */ /* 0x001fe4000f8e021a */
[----:B------:R-:W-:-:S03]  /*0760*/  UIMAD.WIDE.U32 UR8, UR8, UR11, UR6 ;  /* 0x0000000b080872a5 */ /* 0x000fc6000f8e0006 */
[----:B------:R-:W-:Y:S01]  /*0770*/  UMOV UR6, URZ ;  /* 0x000000ff00067c82 */ /* 0x000fe20008000000 */
[----:B------:R-:W-:Y:S02]  /*0780*/  @UP0 UIMAD UR4, UR4, UR25, URZ ;  /* 0x00000019040402a4 */ /* 0x000fe4000f8e02ff */
[----:B------:R-:W-:Y:S02]  /*0790*/  ULEA.HI.X UR24, UR24, UR5, UR10, 0x1, UP2 ;  /* 0x0000000518187291 */ /* 0x000fe400090f0c0a */
[----:B------:R-:W-:Y:S02]  /*07a0*/  UIADD3 UR11, UPT, UPT, UR9, UR14, URZ ;  /* 0x0000000e090b7290 */ /* 0x000fe4000fffe0ff */
[----:B---3--:R-:W-:Y:S02]  /*07b0*/  ULEA UR10, UP1, UR8, UR12, 0x3 ;  /* 0x0000000c080a7291 */ /* 0x008fe4000f8218ff */
[----:B----4-:R-:W-:Y:S01]  /*07c0*/  @UP0 UIMAD UR9, UR4, UR15, URZ ;  /* 0x0000000f040902a4 */ /* 0x010fe2000f8e02ff */
[----:B------:R-:W-:Y:S01]  /*07d0*/  UMOV UR7, URZ ;  /* 0x000000ff00077c82 */ /* 0x000fe20008000000 */
[----:B------:R-:W-:-:S02]  /*07e0*/  @P0 R2UR UR6, R2 ;  /* 0x00000000020602ca */ /* 0x000fc400000e0000 */
[----:B------:R-:W-:Y:S01]  /*07f0*/  ISETP.GE.AND P0, PT, R0, 0x1, PT ;  /* 0x000000010000780c */ /* 0x000fe20003f06270 */
[----:B------:R-:W-:Y:S01]  /*0800*/  UMOV UR4, URZ ;  /* 0x000000ff00047c82 */ /* 0x000fe20008000000 */
[----:B------:R-:W-:Y:S01]  /*0810*/  UMOV UR5, URZ ;  /* 0x000000ff00057c82 */ /* 0x000fe20008000000 */
[----:B------:R-:W-:Y:S01]  /*0820*/  ULEA.HI.X UR11, UR8, UR13, UR11, 0x3, UP1 ;  /* 0x0000000d080b7291 */ /* 0x000fe200088f1c0b */
[----:B------:R-:W-:Y:S01]  /*0830*/  @P1 R2UR UR7, R4 ;  /* 0x00000000040712ca */ /* 0x000fe200000e0000 */
[----:B--2---:R-:W-:Y:S01]  /*0840*/  @UP0 UIMAD.WIDE UR4, UR9, 0x10, UR28 ;  /* 0x00000010090408a5 */ /* 0x004fe2000f8e021c */
[----:B------:R-:W-:-:S07]  /*0850*/  CS2R R2, SRZ ;  /* 0x0000000000027805 */ /* 0x000fce000001ff00 */
[----:B------:R-:W-:Y:S06]  /*0860*/  @!P0 BRA `(.L_x_12902) ;  /* 0x0000011800e48947 */ /* 0x000fec0003800000 */
[----:B------:R-:W0:Y:S01]  /*0870*/  S2R R0, SR_TID.X ;  /* 0x0000000000007919 */ /* 0x000e220000002100 */
[----:B------:R-:W-:Y:S01]  /*0880*/  CS2R R2, SRZ ;  /* 0x0000000000027805 */ /* 0x000fe2000001ff00 */
[----:B------:R-:W1:Y:S01]  /*0890*/  LDCU UR16, c[0x0][0x394] ;  /* 0x00007280ff1077ac */ /* 0x000e620008000800 */
[C---:B0-----:R-:W-:Y:S02]  /*08a0*/  SHF.L.U32 R5, R0.reuse, 0x4, RZ ;  /* 0x0000000400057819 */ /* 0x041fe400000006ff */
[----:B------:R-:W-:-:S04]  /*08b0*/  LOP3.LUT R0, R0, 0x1f, RZ, 0xc0, !PT ;  /* 0x0000001f00007812 */ /* 0x000fc800078ec0ff */
[----:B-1----:R-:W-:-:S07]  /*08c0*/  LOP3.LUT R5, R0, 0x3e00, R5, 0xf8, !PT ;  /* 0x00003e0000057812 */ /* 0x002fce00078ef805 */
.L_x_13019:
        /* <DEDUP_REMOVED lines=22> */
[----:B------:R-:W-:Y:S01]  /*0a30*/  LOP3.LUT R0, R0, 0x3e00, R9, 0xf8, !PT ;  /* 0x00003e0000007812 */ /* 0x000fe200078ef809 */
[----:B------:R-:W-:Y:S01]  /*0a40*/  IMAD.WIDE.U32 R8, R5, 0x2, R6 ;  /* 0x0000000205087825 */ /* 0x000fe200078e0006 */
[----:B------:R-:W-:Y:S02]  /*0a50*/  PRMT R7, RZ, 0x7610, R7 ;  /* 0x00007610ff077816 */ /* 0x000fe40000000007 */
[C---:B------:R-:W-:Y:S02]  /*0a60*/  LOP3.LUT R56, R0.reuse, 0x20, RZ, 0xfc, !PT ;  /* 0x0000002000387812 */ /* 0x040fe400078efcff */
[----:B------:R-:W-:Y:S02]  /*0a70*/  SHF.L.U32 R24, R0, 0x1, RZ ;  /* 0x0000000100187819 */ /* 0x000fe400000006ff */
[----:B------:R-:W-:Y:S02]  /*0a80*/  ISETP.GE.AND P0, PT, R56, UR8, PT ;  /* 0x0000000838007c0c */ /* 0x000fe4000bf06270 */
[----:B------:R-:W-:-:S02]  /*0a90*/  IADD3 R26, P1, PT, R24, UR19, RZ ;  /* 0x00000013181a7c10 */ /* 0x000fc4000ff3e0ff */
[----:B------:R-:W-:Y:S02]  /*0aa0*/  P2R R91, PR, RZ, 0x1 ;  /* 0x00000001ff5b7803 */ /* 0x000fe40000000000 */
[----:B------:R-:W-:Y:S02]  /*0ab0*/  IADD3 R24, P0, PT, R24, UR21, RZ ;  /* 0x0000001518187c10 */ /* 0x000fe4000ff1e0ff */
[----:B------:R-:W-:Y:S02]  /*0ac0*/  LOP3.LUT R47, R0, 0xe0, RZ, 0xfc, !PT ;  /* 0x000000e0002f7812 */ /* 0x000fe400078efcff */
[----:B------:R-:W-:Y:S02]  /*0ad0*/  IADD3.X R25, PT, PT, RZ, UR22, RZ, P0, !PT ;  /* 0x00000016ff197c10 */ /* 0x000fe400087fe4ff */
[----:B------:R-:W-:Y:S01]  /*0ae0*/  ISETP.NE.AND P0, PT, R92, RZ, PT ;  /* 0x000000ff5c00720c */ /* 0x000fe20003f05270 */
[----:B------:R-:W-:Y:S01]  /*0af0*/  BAR.SYNC.DEFER_BLOCKING 0x0 ;  /* 0x0000000000007b1d */ /* 0x000fe20000010000 */
[----:B------:R-:W-:-:S02]  /*0b00*/  LOP3.LUT R39, R0, 0x40, RZ, 0xfc, !PT ;  /* 0x0000004000277812 */ /* 0x000fc400078efcff */
[C---:B------:R-:W-:Y:S02]  /*0b10*/  LOP3.LUT R41, R0.reuse, 0x60, RZ, 0xfc, !PT ;  /* 0x0000006000297812 */ /* 0x040fe400078efcff */
[----:B------:R-:W-:Y:S02]  /*0b20*/  LOP3.LUT R48, R0, 0x100, RZ, 0xfc, !PT ;  /* 0x0000010000307812 */ /* 0x000fe400078efcff */
[----:B------:R-:W-:Y:S02]  /*0b30*/  ISETP.GE.AND P6, PT, R39, UR8, PT ;  /* 0x0000000827007c0c */ /* 0x000fe4000bfc6270 */
[----:B------:R-:W-:Y:S02]  /*0b40*/  IADD3.X R27, PT, PT, RZ, UR20, RZ, P1, !PT ;  /* 0x00000014ff1b7c10 */ /* 0x000fe40008ffe4ff */
[----:B------:R-:W-:Y:S02]  /*0b50*/  ISETP.GE.AND P5, PT, R41, UR8, PT ;  /* 0x0000000829007c0c */ /* 0x000fe4000bfa6270 */
[----:B------:R-:W-:-:S02]  /*0b60*/  ISETP.NE.AND P1, PT, R91, RZ, PT ;  /* 0x000000ff5b00720c */ /* 0x000fc40003f25270 */
[C---:B------:R-:W-:Y:S02]  /*0b70*/  LOP3.LUT R44, R0.reuse, 0x80, RZ, 0xfc, !PT ;  /* 0x00000080002c7812 */ /* 0x040fe400078efcff */
[C---:B------:R-:W-:Y:S02]  /*0b80*/  LOP3.LUT R45, R0.reuse, 0xa0, RZ, 0xfc, !PT ;  /* 0x000000a0002d7812 */ /* 0x040fe400078efcff */
[----:B------:R-:W-:Y:S02]  /*0b90*/  LOP3.LUT R46, R0, 0xc0, RZ, 0xfc, !PT ;  /* 0x000000c0002e7812 */ /* 0x000fe400078efcff */
[----:B------:R-:W-:Y:S02]  /*0ba0*/  ISETP.GE.AND P4, PT, R44, UR8, PT ;  /* 0x000000082c007c0c */ /* 0x000fe4000bf86270 */
[----:B------:R-:W-:Y:S01]  /*0bb0*/  ISETP.GE.AND P3, PT, R45, UR8, PT ;  /* 0x000000082d007c0c */ /* 0x000fe2000bf66270 */
[----:B------:R-:W2:Y:S01]  /*0bc0*/  @!P0 LDG.E.U16 R7, desc[UR32][R8.64] ;  /* 0x0000002008078981 */ /* 0x000ea2000c1e1500 */
[----:B------:R-:W-:-:S02]  /*0bd0*/  ISETP.GE.AND P0, PT, R47, UR8, PT ;  /* 0x000000082f007c0c */ /* 0x000fc4000bf06270 */
[----:B------:R-:W-:Y:S01]  /*0be0*/  LOP3.LUT R49, R0, 0x120, RZ, 0xfc, !PT ;  /* 0x0000012000317812 */ /* 0x000fe200078efcff */
[----:B------:R-:W3:Y:S01]  /*0bf0*/  @!P6 LDG.E.U16 R13, desc[UR32][R8.64+0x80] ;  /* 0x00008020080de981 */ /* 0x000ee2000c1e1500 */
[----:B------:R-:W-:Y:S02]  /*0c00*/  P2R R95, PR, RZ, 0x1 ;  /* 0x00000001ff5f7803 */ /* 0x000fe40000000000 */
[----:B------:R-:W-:Y:S01]  /*0c10*/  ISETP.GE.AND P2, PT, R46, UR8, PT ;  /* 0x000000082e007c0c */ /* 0x000fe2000bf46270 */
[----:B------:R-:W4:Y:S01]  /*0c20*/  @!P1 LDG.E.U16 R12, desc[UR32][R8.64+0x40] ;  /* 0x00004020080c9981 */ /* 0x000f22000c1e1500 */
[C---:B------:R-:W-:Y:S02]  /*0c30*/  LOP3.LUT R50, R0.reuse, 0x140, RZ, 0xfc, !PT ;  /* 0x0000014000327812 */ /* 0x040fe400078efcff */
[----:B------:R-:W-:Y:S01]  /*0c40*/  LOP3.LUT R51, R0, 0x160, RZ, 0xfc, !PT ;  /* 0x0000016000337812 */ /* 0x000fe200078efcff */
[----:B------:R-:W5:Y:S01]  /*0c50*/  @!P5 LDG.E.U16 R14, desc[UR32][R8.64+0xc0] ;  /* 0x0000c020080ed981 */ /* 0x000f62000c1e1500 */
[----:B------:R-:W-:-:S02]  /*0c60*/  P2R R90, PR, RZ, 0x40 ;  /* 0x00000040ff5a7803 */ /* 0x000fc40000000000 */
[----:B------:R-:W-:Y:S01]  /*0c70*/  P2R R89, PR, RZ, 0x20 ;  /* 0x00000020ff597803 */ /* 0x000fe20000000000 */
[----:B------:R-:W5:Y:S01]  /*0c80*/  @!P0 LDG.E.U16 R18, desc[UR32][R8.64+0x1c0] ;  /* 0x0001c02008128981 */ /* 0x000f62000c1e1500 */
[----:B------:R-:W-:Y:S02]  /*0c90*/  ISETP.GE.AND P0, PT, R48, UR8, PT ;  /* 0x0000000830007c0c */ /* 0x000fe4000bf06270 */
[----:B------:R-:W-:Y:S01]  /*0ca0*/  ISETP.GE.AND P6, PT, R49, UR8, PT ;  /* 0x0000000831007c0c */ /* 0x000fe2000bfc6270 */
[----:B------:R-:W5:Y:S01]  /*0cb0*/  @!P4 LDG.E.U16 R15, desc[UR32][R8.64+0x100] ;  /* 0x00010020080fc981 */ /* 0x000f62000c1e1500 */
[----:B------:R-:W-:Y:S02]  /*0cc0*/  P2R R96, PR, RZ, 0x1 ;  /* 0x00000001ff607803 */ /* 0x000fe40000000000 */
[----:B------:R-:W-:Y:S01]  /*0cd0*/  ISETP.GE.AND P5, PT, R50, UR8, PT ;  /* 0x0000000832007c0c */ /* 0x000fe2000bfa6270 */
[----:B------:R-:W5:Y:S01]  /*0ce0*/  @!P3 LDG.E.U16 R16, desc[UR32][R8.64+0x140] ;  /* 0x000140200810b981 */ /* 0x000f62000c1e1500 */
[----:B------:R-:W-:-:S02]  /*0cf0*/  LOP3.LUT R52, R0, 0x180, RZ, 0xfc, !PT ;  /* 0x0000018000347812 */ /* 0x000fc400078efcff */
[C---:B------:R-:W-:Y:S01]  /*0d00*/  LOP3.LUT R53, R0.reuse, 0x1a0, RZ, 0xfc, !PT ;  /* 0x000001a000357812 */ /* 0x040fe200078efcff */
[----:B------:R-:W5:Y:S01]  /*0d10*/  @!P2 LDG.E.U16 R17, desc[UR32][R8.64+0x180] ;  /* 0x000180200811a981 */ /* 0x000f62000c1e1500 */
[C---:B------:R-:W-:Y:S02]  /*0d20*/  LOP3.LUT R54, R0.reuse, 0x1c0, RZ, 0xfc, !PT ;  /* 0x000001c000367812 */ /* 0x040fe400078efcff */
[----:B------:R-:W-:Y:S01]  /*0d30*/  LOP3.LUT R55, R0, 0x1e0, RZ, 0xfc, !PT ;  /* 0x000001e000377812 */ /* 0x000fe200078efcff */
[----:B------:R-:W5:Y:S01]  /*0d40*/  @!P0 LDG.E.U16 R19, desc[UR32][R8.64+0x200] ;  /* 0x0002002008138981 */ /* 0x000f62000c1e1500 */
[----:B------:R-:W-:Y:S02]  /*0d50*/  ISETP.GE.AND P0, PT, R51, UR8, PT ;  /* 0x0000000833007c0c */ /* 0x000fe4000bf06270 */
[----:B------:R-:W-:Y:S01]  /*0d60*/  P2R R94, PR, RZ, 0x4 ;  /* 0x00000004ff5e7803 */ /* 0x000fe20000000000 */
[----:B------:R-:W5:Y:S01]  /*0d70*/  @!P6 LDG.E.U16 R20, desc[UR32][R8.64+0x240] ;  /* 0x000240200814e981 */ /* 0x000f62000c1e1500 */
[----:B------:R-:W-:-:S02]  /*0d80*/  ISETP.GE.AND P1, PT, R52, UR8, PT ;  /* 0x0000000834007c0c */ /* 0x000fc4000bf26270 */
[----:B------:R-:W-:Y:S01]  /*0d90*/  P2R R93, PR, RZ, 0x8 ;  /* 0x00000008ff5d7803 */ /* 0x000fe20000000000 */
[----:B------:R-:W5:Y:S01]  /*0da0*/  @!P5 LDG.E.U16 R21, desc[UR32][R8.64+0x280] ;  /* 0x000280200815d981 */ /* 0x000f62000c1e1500 */
[----:B------:R-:W-:Y:S02]  /*0db0*/  ISETP.GE.AND P2, PT, R53, UR8, PT ;  /* 0x0000000835007c0c */ /* 0x000fe4000bf46270 */
[----:B------:R-:W-:Y:S02]  /*0dc0*/  P2R R87, PR, RZ, 0x10 ;  /* 0x00000010ff577803 */ /* 0x000fe40000000000 */
[----:B------:R-:W-:Y:S01]  /*0dd0*/  ISETP.GE.AND P3, PT, R54, UR8, PT ;  /* 0x0000000836007c0c */ /* 0x000fe2000bf66270 */
[----:B------:R-:W5:Y:S01]  /*0de0*/  @!P0 LDG.E.U16 R22, desc[UR32][R8.64+0x2c0] ;  /* 0x0002c02008168981 */ /* 0x000f62000c1e1500 */
[----:B------:R-:W-:Y:S02]  /*0df0*/  ISETP.GE.AND P4, PT, R55, UR8, PT ;  /* 0x0000000837007c0c */ /* 0x000fe4000bf86270 */
[----:B------:R-:W-:Y:S01]  /*0e00*/  PRMT R28, RZ, 0x7610, R28 ;  /* 0x00007610ff1c7816 */ /* 0x000fe2000000001c */
[----:B------:R-:W5:Y:S01]  /*0e10*/  @!P1 LDG.E.U16 R23, desc[UR32][R8.64+0x300] ;  /* 0x0003002008179981 */ /* 0x000f62000c1e1500 */
[----:B------:R-:W-:-:S02]  /*0e20*/  PRMT R29, RZ, 0x7610, R29 ;  /* 0x00007610ff1d7816 */ /* 0x000fc4000000001d */
[----:B------:R-:W-:Y:S02]  /*0e30*/  PRMT R30, RZ, 0x7610, R30 ;  /* 0x00007610ff1e7816 */ /* 0x000fe4000000001e */
[----:B------:R-:W5:Y:S04]  /*0e40*/  @!P2 LDG.E.U16 R28, desc[UR32][R8.64+0x340] ;  /* 0x00034020081ca981 */ /* 0x000f68000c1e1500 */
[----:B------:R-:W5:Y:S04]  /*0e50*/  @!P3 LDG.E.U16 R29, desc[UR32][R8.64+0x380] ;  /* 0x00038020081db981 */ /* 0x000f68000c1e1500 */
[----:B------:R0:W5:Y:S01]  /*0e60*/  @!P4 LDG.E.U16 R30, desc[UR32][R8.64+0x3c0] ;  /* 0x0003c020081ec981 */ /* 0x000162000c1e1500 */
        /* <DEDUP_REMOVED lines=49> */
[----:B0-----:R-:W-:Y:S02]  /*1180*/  LEA R7, R10, UR25, 0x1 ;  /* 0x000000190a077c11 */ /* 0x001fe4000f8e08ff */
[----:B------:R-:W-:-:S02]  /*1190*/  LEA R10, R36, UR25, 0x1 ;  /* 0x00000019240a7c11 */ /* 0x000fc4000f8e08ff */
[C---:B------:R-:W-:Y:S01]  /*11a0*/  IADD3 R36, PT, PT, R5.reuse, 0x100, RZ ;  /* 0x0000010005247810 */ /* 0x040fe20007ffe0ff */
[----:B----4-:R0:W-:Y:S03]  /*11b0*/  STS.U16 [R7+0x40], R12 ;  /* 0x0000400c07007388 */ /* 0x0101e60000000400 */
[----:B------:R-:W-:Y:S01]  /*11c0*/  LEA.HI.SX32 R36, R36, R5, 0x1b ;  /* 0x0000000524247211 */ /* 0x000fe200078fdaff */
[----:B---3--:R1:W-:Y:S01]  /*11d0*/  STS.U16 [R8+0x80], R13 ;  /* 0x0000800d08007388 */ /* 0x0083e20000000400 */
[----:B0-----:R-:W-:Y:S02]  /*11e0*/  LEA R12, R32, UR25, 0x1 ;  /* 0x00000019200c7c11 */ /* 0x001fe4000f8e08ff */
[----:B------:R-:W-:Y:S01]  /*11f0*/  IADD3 R32, PT, PT, R5, 0x160, RZ ;  /* 0x0000016005207810 */ /* 0x000fe20007ffe0ff */
[----:B-----5:R0:W-:Y:S01]  /*1200*/  STS.U16 [R9+0xc0], R14 ;  /* 0x0000c00e09007388 */ /* 0x0201e20000000400 */
        /* <DEDUP_REMOVED lines=113> */
[----:B----4-:R-:W-:Y:S04]  /*1920*/  STS.U16 [R6], R31 ;  /* 0x0000001f06007388 */ /* 0x010fe80000000400 */
[----:B-----5:R-:W-:Y:S04]  /*1930*/  STS.U16 [R7+0x40], R32 ;  /* 0x0000402007007388 */ /* 0x020fe80000000400 */
[----:B------:R-:W-:Y:S04]  /*1940*/  STS.U16 [R8+0x80], R33 ;  /* 0x0000802108007388 */ /* 0x000fe80000000400 */
[----:B------:R-:W-:Y:S04]  /*1950*/  STS.U16 [R9+0xc0], R34 ;  /* 0x0000c02209007388 */ /* 0x000fe80000000400 */
        /* <DEDUP_REMOVED lines=66> */
[----:B--2---:R-:W-:Y:S01]  /*1d80*/  HADD2.F32 R23, -RZ, R23.H0_H0 ;  /* 0x20000017ff177230 */ /* 0x004fe20000004100 */
[----:B------:R-:W-:-:S04]  /*1d90*/  P2R R98, PR, RZ, 0x20 ;  /* 0x00000020ff627803 */ /* 0x000fc80000000000 */
[----:B------:R-:W-:Y:S01]  /*1da0*/  FADD.FTZ R23, R23, UR7 ;  /* 0x0000000717177e21 */ /* 0x000fe20008010000 */
[----:B---3--:R-:W-:-:S04]  /*1db0*/  HADD2.F32 R26, -RZ, R26.H0_H0 ;  /* 0x2000001aff1a7230 */ /* 0x008fc80000004100 */
[----:B------:R-:W-:Y:S01]  /*1dc0*/  FSETP.GTU.FTZ.AND P5, PT, R23, 20, PT ;  /* 0x41a000001700780b */ /* 0x000fe20003fbc000 */
[----:B----4-:R-:W-:Y:S02]  /*1dd0*/  HADD2.F32 R27, -RZ, R27.H0_H0 ;  /* 0x2000001bff1b7230 */ /* 0x010fe40000004100 */
[----:B-----5:R-:W-:Y:S02]  /*1de0*/  HADD2.F32 R28, -RZ, R28.H0_H0 ;  /* 0x2000001cff1c7230 */ /* 0x020fe40000004100 */
[----:B------:R-:W-:Y:S02]  /*1df0*/  HADD2.F32 R29, -RZ, R29.H0_H0 ;  /* 0x2000001dff1d7230 */ /* 0x000fe40000004100 */
[----:B------:R-:W-:Y:S02]  /*1e00*/  HADD2.F32 R30, -RZ, R30.H0_H0 ;  /* 0x2000001eff1e7230 */ /* 0x000fe40000004100 */
[----:B------:R-:W-:Y:S02]  /*1e10*/  HADD2.F32 R31, -RZ, R31.H0_H0 ;  /* 0x2000001fff1f7230 */ /* 0x000fe40000004100 */
[----:B------:R-:W-:-:S02]  /*1e20*/  HADD2.F32 R32, -RZ, R32.H0_H0 ;  /* 0x20000020ff207230 */ /* 0x000fc40000004100 */
[----:B0-----:R-:W-:Y:S01]  /*1e30*/  FADD.FTZ R24, R26, UR7 ;  /* 0x000000071a187e21 */ /* 0x001fe20008010000 */
[----:B------:R-:W-:Y:S02]  /*1e40*/  HADD2.F32 R33, -RZ, R33.H0_H0 ;  /* 0x20000021ff217230 */ /* 0x000fe40000004100 */
        /* <DEDUP_REMOVED lines=14> */
[----:B------:R-:W-:Y:S01]  /*1f30*/  FADD.FTZ R32, R34, UR7 ;  /* 0x0000000722207e21 */ /* 0x000fe20008010000 */
[----:B------:R-:W-:Y:S01]  /*1f40*/  BSSY.RECONVERGENT B0, `(.L_x_12903) ;  /* 0x0000037000007945 */ /* 0x000fe20003800200 */
        /* <DEDUP_REMOVED lines=25> */
[----:B0-----:R-:W-:Y:S01]  /*20e0*/  HFMA2 R66, -RZ, RZ, 1.625, 0 ;  /* 0x3e800000ff427431 */ /* 0x001fe200000001ff */
        /* <DEDUP_REMOVED lines=28> */
.L_x_12904:
[----:B------:R-:W-:Y:S05]  /*22b0*/  BSYNC.RECONVERGENT B0 ;  /* 0x0000000000007941 */ /* 0x000fea0003800200 */
.L_x_12903:
[----:B------:R-:W-:Y:S01]  /*22c0*/  FSETP.GTU.FTZ.AND P5, PT, R24, 20, PT ;  /* 0x41a000001800780b */ /* 0x000fe20003fbc000 */
[----:B------:R-:W-:-:S12]  /*22d0*/  BSSY.RECONVERGENT B0, `(.L_x_12905) ;  /* 0x0000020000007945 */ /* 0x000fd80003800200 */
        /* <DEDUP_REMOVED lines=31> */
.L_x_12906:
[----:B------:R-:W-:Y:S05]  /*24d0*/  BSYNC.RECONVERGENT B0 ;  /* 0x0000000000007941 */ /* 0x000fea0003800200 */
.L_x_12905:
        /* <DEDUP_REMOVED lines=33> */
.L_x_12908:
[----:B------:R-:W-:Y:S05]  /*26f0*/  BSYNC.RECONVERGENT B0 ;  /* 0x0000000000007941 */ /* 0x000fea0003800200 */
.L_x_12907:
        /* <DEDUP_REMOVED lines=33> */
.L_x_12910:
[----:B------:R-:W-:Y:S05]  /*2910*/  BSYNC.RECONVERGENT B0 ;  /* 0x0000000000007941 */ /* 0x000fea0003800200 */
.L_x_12909:
        /* <DEDUP_REMOVED lines=33> */
.L_x_12912:
[----:B------:R-:W-:Y:S05]  /*2b30*/  BSYNC.RECONVERGENT B0 ;  /* 0x0000000000007941 */ /* 0x000fea0003800200 */
.L_x_12911:
        /* <DEDUP_REMOVED lines=33> */
.L_x_12914:
[----:B------:R-:W-:Y:S05]  /*2d50*/  BSYNC.RECONVERGENT B0 ;  /* 0x0000000000007941 */ /* 0x000fea0003800200 */
.L_x_12913:
        /* <DEDUP_REMOVED lines=33> */
.L_x_12916:
[----:B------:R-:W-:Y:S05]  /*2f70*/  BSYNC.RECONVERGENT B0 ;  /* 0x0000000000007941 */ /* 0x000fea0003800200 */
.L_x_12915:
        /* <DEDUP_REMOVED lines=33> */
.L_x_12918:
[----:B------:R-:W-:Y:S05]  /*3190*/  BSYNC.RECONVERGENT B0 ;  /* 0x0000000000007941 */ /* 0x000fea0003800200 */
.L_x_12917:
        /* <DEDUP_REMOVED lines=33> */
.L_x_12920:
[----:B------:R-:W-:Y:S05]  /*33b0*/  BSYNC.RECONVERGENT B0 ;  /* 0x0000000000007941 */ /* 0x000fea0003800200 */
.L_x_12919:
        /* <DEDUP_REMOVED lines=33> */
.L_x_12922:
[----:B------:R-:W-:Y:S05]  /*35d0*/  BSYNC.RECONVERGENT B0 ;  /* 0x0000000000007941 */ /* 0x000fea0003800200 */
.L_x_12921:
        /* <DEDUP_REMOVED lines=33> */
.L_x_12924:
[----:B------:R-:W-:Y:S05]  /*37f0*/  BSYNC.RECONVERGENT B0 ;  /* 0x0000000000007941 */ /* 0x000fea0003800200 */
.L_x_12923:
        /* <DEDUP_REMOVED lines=33> */
.L_x_12926:
[----:B------:R-:W-:Y:S05]  /*3a10*/  BSYNC.RECONVERGENT B0 ;  /* 0x0000000000007941 */ /* 0x000fea0003800200 */
.L_x_12925:
        /* <DEDUP_REMOVED lines=33> */
.L_x_12928:
[----:B------:R-:W-:Y:S05]  /*3c30*/  BSYNC.RECONVERGENT B0 ;  /* 0x0000000000007941 */ /* 0x000fea0003800200 */
.L_x_12927:
        /* <DEDUP_REMOVED lines=33> */
.L_x_12930:
[----:B------:R-:W-:Y:S05]  /*3e50*/  BSYNC.RECONVERGENT B0 ;  /* 0x0000000000007941 */ /* 0x000fea0003800200 */
.L_x_12929:
        /* <DEDUP_REMOVED lines=33> */
.L_x_12932:
[----:B------:R-:W-:Y:S05]  /*4070*/  BSYNC.RECONVERGENT B0 ;  /* 0x0000000000007941 */ /* 0x000fea0003800200 */
.L_x_12931:
        /* <DEDUP_REMOVED lines=33> */
.L_x_12934:
[----:B------:R-:W-:Y:S05]  /*4290*/  BSYNC.RECONVERGENT B0 ;  /* 0x0000000000007941 */ /* 0x000fea0003800200 */
.L_x_12933:
[----:B------:R-:W1:Y:S01]  /*42a0*/  S2UR UR30, SR_CTAID.X ;  /* 0x00000000001e79c3 */ /* 0x000e620000002500 */
[----:B------:R-:W1:Y:S01]  /*42b0*/  LDCU.128 UR12, c[0x0][0x410] ;  /* 0x00008200ff0c77ac */ /* 0x000e620008000c00 */
[----:B------:R-:W-:Y:S01]  /*42c0*/  P2R R119, PR, RZ, 0x1 ;  /* 0x00000001ff777803 */ /* 0x000fe20000000000 */
[----:B------:R-:W-:Y:S01]  /*42d0*/  LDS.U16 R103, [R22] ;  /* 0x0000000016677984 */ /* 0x000fe20000000400 */
        /* <DEDUP_REMOVED lines=8> */
[----:B0-----:R-:W-:-:S02]  /*4360*/  PRMT R81, RZ, 0x7610, R81 ;  /* 0x00007610ff517816 */ /* 0x001fc40000000051 */
[----:B------:R-:W-:Y:S01]  /*4370*/  P2R R114, PR, RZ, 0x1 ;  /* 0x00000001ff727803 */ /* 0x000fe20000000000 */
[----:B------:R-:W0:Y:S01]  /*4380*/  LDS.U16 R116, [R22+0x6] ;  /* 0x0000060016747984 */ /* 0x000e220000000400 */
        /* <DEDUP_REMOVED lines=51> */
[----:B--2---:R-:W-:Y:S01]  /*46c0*/  HADD2.F32 R105, -RZ, R105.H0_H0 ;  /* 0x20000069ff697230 */ /* 0x004fe20000004100 */
[----:B------:R-:W-:Y:S01]  /*46d0*/  IADD3 R43, P5, PT, R0, UR12, RZ ;  /* 0x0000000c002b7c10 */ /* 0x000fe2000ffbe0ff */
[----:B------:R-:W1:Y:S03]  /*46e0*/  LDCU.64 UR12, c[0x0][0x488] ;  /* 0x00009100ff0c77ac */ /* 0x000e660008000a00 */
[----:B------:R-:W-:Y:S01]  /*46f0*/  IADD3.X R66, PT, PT, RZ, UR15, RZ, P5, !PT ;  /* 0x0000000fff427c10 */ /* 0x000fe2000affe4ff */
[----:B----4-:R-:W-:Y:S01]  /*4700*/  HADD2.F32 R104, -RZ, R104.H0_H0 ;  /* 0x20000068ff687230 */ /* 0x010fe20000004100 */
[----:B------:R-:W2:Y:S01]  /*4710*/  LDCU.64 UR14, c[0x0][0x508] ;  /* 0x0000a100ff0e77ac */ /* 0x000ea20008000a00 */
[----:B------:R-:W-:-:S02]  /*4720*/  HADD2.F32 R103, -RZ, R103.H0_H0 ;  /* 0x20000067ff677230 */ /* 0x000fc40000004100 */
[----:B0-----:R-:W-:Y:S01]  /*4730*/  HADD2.F32 R116, -RZ, R116.H0_H0 ;  /* 0x20000074ff747230 */ /* 0x001fe20000004100 */
[----:B------:R-:W0:Y:S01]  /*4740*/  LDCU.64 UR28, c[0x0][0x510] ;  /* 0x0000a200ff1c77ac */ /* 0x000e220008000a00 */
        /* <DEDUP_REMOVED lines=71> */
[----:B------:R-:W5:Y:S04]  /*4bc0*/  LDS.U16 R82, [R22] ;  /* 0x0000000016527984 */ /* 0x000f680000000400 */
[----:B------:R-:W-:Y:S04]  /*4bd0*/  LDS.U16 R81, [R22+0x2] ;  /* 0x0000020016517984 */ /* 0x000fe80000000400 */
[----:B------:R-:W-:Y:S04]  /*4be0*/  LDS.U16 R83, [R22+0x4] ;  /* 0x0000040016537984 */ /* 0x000fe80000000400 */
[----:B------:R-:W0:Y:S04]  /*4bf0*/  LDS.U16 R84, [R22+0x6] ;  /* 0x0000060016547984 */ /* 0x000e280000000400 */
[----:B------:R-:W0:Y:S04]  /*4c00*/  LDS.U16 R85, [R22+0x8] ;  /* 0x0000080016557984 */ /* 0x000e280000000400 */
[----:B------:R-:W-:Y:S04]  /*4c10*/  LDS.U16 R86, [R22+0xa] ;  /* 0x00000a0016567984 */ /* 0x000fe80000000400 */
[----:B------:R-:W0:Y:S04]  /*4c20*/  LDS.U16 R87, [R22+0xc] ;  /* 0x00000c0016577984 */ /* 0x000e280000000400 */
[----:B------:R-:W0:Y:S04]  /*4c30*/  LDS.U16 R88, [R22+0xe] ;  /* 0x00000e0016587984 */ /* 0x000e280000000400 */
[----:B------:R-:W0:Y:S04]  /*4c40*/  LDS.U16 R89, [R22+0x10] ;  /* 0x0000100016597984 */ /* 0x000e280000000400 */
[----:B------:R-:W-:Y:S04]  /*4c50*/  LDS.U16 R90, [R22+0x12] ;  /* 0x00001200165a7984 */ /* 0x000fe80000000400 */
        /* <DEDUP_REMOVED lines=47> */
[----:B-----5:R-:W-:-:S02]  /*4f50*/  HADD2.F32 R82, -RZ, R82.H0_H0 ;  /* 0x20000052ff527230 */ /* 0x020fc40000004100 */
[----:B0-----:R-:W-:-:S03]  /*4f60*/  HADD2.F32 R84, -RZ, R84.H0_H0 ;  /* 0x20000054ff547230 */ /* 0x001fc60000004100 */
[----:B------:R-:W-:Y:S02]  /*4f70*/  FMUL.FTZ R99, R82, -1.4426950216293334961 ;  /* 0xbfb8aa3b52637820 */ /* 0x000fe40000410000 */
[----:B-1----:R-:W-:-:S04]  /*4f80*/  FMUL.FTZ R42, R84, -1.4426950216293334961 ;  /* 0xbfb8aa3b542a7820 */ /* 0x002fc80000410000 */
[----:B------:R-:W0:Y:S01]  /*4f90*/  MUFU.EX2 R99, R99 ;  /* 0x0000006300637308 */ /* 0x000e220000000800 */
[----:B------:R-:W-:-:S07]  /*4fa0*/  HADD2.F32 R85, -RZ, R85.H0_H0 ;  /* 0x20000055ff557230 */ /* 0x000fce0000004100 */
[----:B------:R-:W-:Y:S01]  /*4fb0*/  MUFU.EX2 R42, R42 ;  /* 0x0000002a002a7308 */ /* 0x000fe20000000800 */
[----:B------:R-:W-:Y:S01]  /*4fc0*/  FMUL.FTZ R43, R85, -1.4426950216293334961 ;  /* 0xbfb8aa3b552b7820 */ /* 0x000fe20000410000 */
[----:B------:R-:W-:Y:S01]  /*4fd0*/  HADD2.F32 R81, -RZ, R81.H0_H0 ;  /* 0x20000051ff517230 */ /* 0x000fe20000004100 */
[----:B------:R-:W-:Y:S01]  /*4fe0*/  ISETP.NE.AND P1, PT, R4, RZ, PT ;  /* 0x000000ff0400720c */ /* 0x000fe20003f25270 */
[----:B------:R-:W-:-:S04]  /*4ff0*/  HADD2.F32 R83, -RZ, R83.H0_H0 ;  /* 0x20000053ff537230 */ /* 0x000fc80000004100 */
[----:B------:R-:W1:Y:S01]  /*5000*/  MUFU.EX2 R43, R43 ;  /* 0x0000002b002b7308 */ /* 0x000e620000000800 */
[----:B0-----:R-:W-:Y:S01]  /*5010*/  FADD.FTZ R99, R99, 1 ;  /* 0x3f80000063637421 */ /* 0x001fe20000010000 */
[----:B------:R-:W-:Y:S01]  /*5020*/  FMUL.FTZ R102, R81, -1.4426950216293334961 ;  /* 0xbfb8aa3b51667820 */ /* 0x000fe20000410000 */
[----:B------:R-:W-:-:S05]  /*5030*/  FMUL.FTZ R120, R83, -1.4426950216293334961 ;  /* 0xbfb8aa3b53787820 */ /* 0x000fca0000410000 */
[----:B------:R-:W-:Y:S08]  /*5040*/  MUFU.RCP R99, R99 ;  /* 0x0000006300637308 */ /* 0x000ff00000001000 */
[----:B------:R-:W0:Y:S01]  /*5050*/  MUFU.EX2 R102, R102 ;  /* 0x0000006600667308 */ /* 0x000e220000000800 */
[----:B-1----:R-:W-:Y:S01]  /*5060*/  FADD.FTZ R43, R43, 1 ;  /* 0x3f8000002b2b7421 */ /* 0x002fe20000010000 */
[----:B------:R-:W-:-:S06]  /*5070*/  HADD2.F32 R87, -RZ, R87.H0_H0 ;  /* 0x20000057ff577230 */ /* 0x000fcc0000004100 */
[----:B------:R-:W1:Y:S01]  /*5080*/  MUFU.EX2 R120, R120 ;  /* 0x0000007800787308 */ /* 0x000e620000000800 */
[----:B------:R-:W-:Y:S02]  /*5090*/  HADD2.F32 R88, -RZ, R88.H0_H0 ;  /* 0x20000058ff587230 */ /* 0x000fe40000004100 */
[----:B------:R-:W-:Y:S01]  /*50a0*/  FMUL.FTZ R124, R87, -1.4426950216293334961 ;  /* 0xbfb8aa3b577c7820 */ /* 0x000fe20000410000 */
[----:B------:R-:W-:Y:S02]  /*50b0*/  HADD2.F32 R86, -RZ, R86.H0_H0 ;  /* 0x20000056ff567230 */ /* 0x000fe40000004100 */
[----:B------:R-:W-:Y:S01]  /*50c0*/  FMUL.FTZ R125, R88, -1.4426950216293334961 ;  /* 0xbfb8aa3b587d7820 */ /* 0x000fe20000410000 */
[----:B0-----:R-:W-:Y:S02]  /*50d0*/  FADD.FTZ R102, R102, 1 ;  /* 0x3f80000066667421 */ /* 0x001fe40000010000 */
[----:B------:R-:W-:Y:S01]  /*50e0*/  FMUL.FTZ R122, R86, -1.4426950216293334961 ;  /* 0xbfb8aa3b567a7820 */ /* 0x000fe20000410000 */
[----:B------:R-:W0:Y:S01]  /*50f0*/  MUFU.EX2 R124, R124 ;  /* 0x0000007c007c7308 */ /* 0x000e220000000800 */
[----:B------:R-:W-:-:S02]  /*5100*/  HADD2.F32 R89, -RZ, R89.H0_H0 ;  /* 0x20000059ff597230 */ /* 0x000fc40000004100 */
[----:B-1----:R-:W-:-:S05]  /*5110*/  FADD.FTZ R120, R120, 1 ;  /* 0x3f80000078787421 */ /* 0x002fca0000010000 */
[----:B------:R-:W1:Y:S01]  /*5120*/  MUFU.EX2 R125, R125 ;  /* 0x0000007d007d7308 */ /* 0x000e620000000800 */
[----:B------:R-:W-:-:S07]  /*5130*/  FMUL.FTZ R126, R89, -1.4426950216293334961 ;  /* 0xbfb8aa3b597e7820 */ /* 0x000fce0000410000 */
[----:B------:R-:W5:Y:S08]  /*5140*/  MUFU.RCP R102, R102 ;  /* 0x0000006600667308 */ /* 0x000f700000001000 */
[----:B------:R-:W5:Y:S01]  /*5150*/  MUFU.EX2 R122, R122 ;  /* 0x0000007a007a7308 */ /* 0x000f620000000800 */
[----:B------:R-:W-:Y:S02]  /*5160*/  HADD2.F32 R93, -RZ, R93.H0_H0 ;  /* 0x2000005dff5d7230 */ /* 0x000fe40000004100 */
[----:B------:R-:W-:-:S02]  /*5170*/  HADD2.F32 R92, -RZ, R92.H0_H0 ;  /* 0x2000005cff5c7230 */ /* 0x000fc40000004100 */
[----:B------:R-:W-:-:S03]  /*5180*/  HADD2.F32 R90, -RZ, R90.H0_H0 ;  /* 0x2000005aff5a7230 */ /* 0x000fc60000004100 */
[----:B------:R-:W-:Y:S01]  /*5190*/  MUFU.EX2 R126, R126 ;  /* 0x0000007e007e7308 */ /* 0x000fe20000000800 */
[----:B------:R-:W-:Y:S02]  /*51a0*/  HADD2.F32 R91, -RZ, R91.H0_H0 ;  /* 0x2000005bff5b7230 */ /* 0x000fe40000004100 */
[----:B------:R-:W-:Y:S01]  /*51b0*/  FMUL.FTZ R131, R93, -1.4426950216293334961 ;  /* 0xbfb8aa3b5d837820 */ /* 0x000fe20000410000 */
[----:B------:R-:W-:Y:S01]  /*51c0*/  FMUL.FTZ R129, R92, -1.4426950216293334961 ;  /* 0xbfb8aa3b5c817820 */ /* 0x000fe20000410000 */
[----:B------:R-:W-:Y:S04]  /*51d0*/  STS.U16 [R6], R119 ;  /* 0x0000007706007388 */ /* 0x000fe80000000400 */
[----:B------:R-:W-:Y:S04]  /*51e0*/  STS.U16 [R7+0x40], R98 ;  /* 0x0000406207007388 */ /* 0x000fe80000000400 */
[----:B--2---:R-:W-:Y:S04]  /*51f0*/  STS.U16 [R8+0x80], R101 ;  /* 0x0000806508007388 */ /* 0x004fe80000000400 */
[----:B------:R-:W-:Y:S04]  /*5200*/  STS.U16 [R9+0xc0], R100 ;  /* 0x0000c06409007388 */ /* 0x000fe80000000400 */
[----:B---3--:R2:W-:Y:S04]  /*5210*/  STS.U16 [R10+0x100], R107 ;  /* 0x0001006b0a007388 */ /* 0x0085e80000000400 */
[----:B------:R-:W-:Y:S01]  /*5220*/  STS.U16 [R11+0x140], R106 ;  /* 0x0001406a0b007388 */ /* 0x000fe20000000400 */
[----:B--2---:R-:W-:-:S03]  /*5230*/  FADD.FTZ R107, R42, 1 ;  /* 0x3f8000002a6b7421 */ /* 0x004fc60000010000 */
[----:B----4-:R-:W-:Y:S01]  /*5240*/  STS.U16 [R12+0x180], R109 ;  /* 0x0001806d0c007388 */ /* 0x010fe20000000400 */
[----:B------:R-:W-:-:S03]  /*5250*/  MOV R42, UR26 ;  /* 0x0000001a002a7c02 */ /* 0x000fc60008000f00 */
        /* <DEDUP_REMOVED lines=10> */
[----:B------:R-:W3:Y:S01]  /*5300*/  LDS.U16 R100, [R22+0x2] ;  /* 0x0000020016647984 */ /* 0x000ee20000000400 */
[----:B--2---:R-:W-:-:S03]  /*5310*/  MOV R111, UR16 ;  /* 0x00000010006f7c02 */ /* 0x004fc60008000f00 */
[----:B------:R-:W2:Y:S02]  /*5320*/  LDS.U16 R101, [R22+0x4] ;  /* 0x0000040016657984 */ /* 0x000ea40000000400 */
[----:B------:R-:W-:Y:S02]  /*5330*/  @!P1 IMAD R42, R111, -0x200, R42 ;  /* 0xfffffe006f2a9824 */ /* 0x000fe400078e022a */
[----:B------:R-:W4:Y:S04]  /*5340*/  LDS.U16 R98, [R22] ;  /* 0x0000000016627984 */ /* 0x000f280000000400 */
[----:B------:R-:W4:Y:S04]  /*5350*/  LDS.U16 R111, [R22+0x6] ;  /* 0x00000600166f7984 */ /* 0x000f280000000400 */
[----:B------:R-:W4:Y:S01]  /*5360*/  LDS.U16 R112, [R22+0x8] ;  /* 0x0000080016707984 */ /* 0x000f220000000400 */
[----:B------:R1:W-:Y:S03]  /*5370*/  MUFU.RCP R108, R43 ;  /* 0x0000002b006c7308 */ /* 0x0003e60000001000 */
[----:B------:R-:W-:Y:S05]  /*5380*/  LDS.U16 R114, [R22+0xa] ;  /* 0x00000a0016727984 */ /* 0x000fea0000000400 */
[----:B------:R-:W4:Y:S01]  /*5390*/  MUFU.RCP R106, R120 ;  /* 0x00000078006a7308 */ /* 0x000f220000001000 */
[----:B-1----:R-:W-:Y:S01]  /*53a0*/  FADD.FTZ R43, -R99, 1 ;  /* 0x3f800000632b7421 */ /* 0x002fe20000010100 */
[----:B0-----:R-:W-:-:S06]  /*53b0*/  FADD.FTZ R110, R124, 1 ;  /* 0x3f8000007c6e7421 */ /* 0x001fcc0000010000 */
[----:B------:R-:W0:Y:S01]  /*53c0*/  MUFU.RCP R107, R107 ;  /* 0x0000006b006b7308 */ /* 0x000e220000001000 */
[----:B------:R-:W-:Y:S01]  /*53d0*/  FFMA.FTZ R119, R82, R43, 1 ;  /* 0x3f80000052777423 */ /* 0x000fe2000001002b */
[----:B------:R-:W-:Y:S04]  /*53e0*/  LDS.U16 R124, [R22+0xe] ;  /* 0x00000e00167c7984 */ /* 0x000fe80000000400 */
[----:B------:R-:W1:Y:S01]  /*53f0*/  LDS.U16 R43, [R22+0xc] ;  /* 0x00000c00162b7984 */ /* 0x000e620000000400 */
[----:B---3--:R-:W-:Y:S02]  /*5400*/  HADD2.F32 R100, -RZ, R100.H0_H0 ;  /* 0x20000064ff647230 */ /* 0x008fe40000004100 */
[----:B------:R-:W-:Y:S01]  /*5410*/  FADD.FTZ R113, R125, 1 ;  /* 0x3f8000007d717421 */ /* 0x000fe20000010000 */
[----:B-----5:R-:W-:Y:S01]  /*5420*/  FADD.FTZ R118, -R102, 1 ;  /* 0x3f80000066767421 */ /* 0x020fe20000010100 */
[----:B------:R-:W3:Y:S01]  /*5430*/  LDS.U16 R125, [R22+0x10] ;  /* 0x00001000167d7984 */ /* 0x000ee20000000400 */
[----:B--2---:R-:W-:-:S02]  /*5440*/  HADD2.F32 R101, -RZ, R101.H0_H0 ;  /* 0x20000065ff657230 */ /* 0x004fc40000004100 */
[----:B------:R-:W-:Y:S01]  /*5450*/  FMUL.FTZ R121, R105, R100 ;  /* 0x0000006469797220 */ /* 0x000fe20000410000 */
[----:B------:R-:W-:Y:S01]  /*5460*/  FMUL.FTZ R127, R90, -1.4426950216293334961 ;  /* 0xbfb8aa3b5a7f7820 */ /* 0x000fe20000410000 */
[----:B------:R-:W-:Y:S01]  /*5470*/  FADD.FTZ R109, R122, 1 ;  /* 0x3f8000007a6d7421 */ /* 0x000fe20000010000 */
[----:B----4-:R-:W-:Y:S02]  /*5480*/  HADD2.F32 R98, -RZ, R98.H0_H0 ;  /* 0x20000062ff627230 */ /* 0x010fe40000004100 */
[----:B------:R-:W-:Y:S01]  /*5490*/  FADD.FTZ R122, -R106, 1 ;  /* 0x3f8000006a7a7421 */ /* 0x000fe20000010100 */
[----:B------:R-:W-:Y:S01]  /*54a0*/  FFMA.FTZ R120, R81, R118, 1 ;  /* 0x3f80000051787423 */ /* 0x000fe20000010076 */
[----:B------:R-:W-:Y:S01]  /*54b0*/  FMUL.FTZ R123, R104, R101 ;  /* 0x00000065687b7220 */ /* 0x000fe20000410000 */
[----:B------:R-:W-:Y:S01]  /*54c0*/  FMUL.FTZ R121, R102, R121 ;  /* 0x0000007966797220 */ /* 0x000fe20000410000 */
[----:B------:R-:W-:Y:S02]  /*54d0*/  HADD2.F32 R111, -RZ, R111.H0_H0 ;  /* 0x2000006fff6f7230 */ /* 0x000fe40000004100 */
[----:B------:R-:W-:Y:S01]  /*54e0*/  FMUL.FTZ R128, R91, -1.4426950216293334961 ;  /* 0xbfb8aa3b5b807820 */ /* 0x000fe20000410000 */
[----:B------:R-:W2:Y:S01]  /*54f0*/  MUFU.EX2 R130, R129 ;  /* 0x0000008100827308 */ /* 0x000ea20000000800 */
[----:B------:R-:W-:-:S02]  /*5500*/  HADD2.F32 R94, -RZ, R94.H0_H0 ;  /* 0x2000005eff5e7230 */ /* 0x000fc40000004100 */
[----:B------:R-:W-:Y:S01]  /*5510*/  FMUL.FTZ R118, R103, R98 ;  /* 0x0000006267767220 */ /* 0x000fe20000410000 */
[----:B------:R-:W-:Y:S02]  /*5520*/  HADD2.F32 R95, -RZ, R95.H0_H0 ;  /* 0x2000005fff5f7230 */ /* 0x000fe40000004100 */
[----:B------:R-:W-:Y:S01]  /*5530*/  FFMA.FTZ R122, R83, R122, 1 ;  /* 0x3f800000537a7423 */ /* 0x000fe2000001007a */
[----:B------:R-:W-:Y:S01]  /*5540*/  FMUL.FTZ R123, R106, R123 ;  /* 0x0000007b6a7b7220 */ /* 0x000fe20000410000 */
[----:B------:R-:W-:Y:S01]  /*5550*/  FMUL.FTZ R139, R121, R120 ;  /* 0x00000078798b7220 */ /* 0x000fe20000410000 */
[----:B------:R-:W4:Y:S01]  /*5560*/  MUFU.EX2 R131, R131 ;  /* 0x0000008300837308 */ /* 0x000f220000000800 */
[----:B------:R-:W-:Y:S02]  /*5570*/  HADD2.F32 R115, -RZ, R115.H0_H0 ;  /* 0x20000073ff737230 */ /* 0x000fe40000004100 */
[----:B0-----:R-:W-:Y:S01]  /*5580*/  FADD.FTZ R121, -R107, 1 ;  /* 0x3f8000006b797421 */ /* 0x001fe20000010100 */
[----:B------:R-:W-:-:S02]  /*5590*/  HADD2.F32 R112, -RZ, R112.H0_H0 ;  /* 0x20000070ff707230 */ /* 0x000fc40000004100 */
[----:B------:R-:W-:Y:S01]  /*55a0*/  FMUL.FTZ R120, R116, R111 ;  /* 0x0000006f74787220 */ /* 0x000fe20000410000 */
[----:B------:R-:W-:Y:S02]  /*55b0*/  HADD2.F32 R96, -RZ, R96.H0_H0 ;  /* 0x20000060ff607230 */ /* 0x000fe40000004100 */
[----:B------:R-:W-:Y:S01]  /*55c0*/  FMUL.FTZ R132, R94, -1.4426950216293334961 ;  /* 0xbfb8aa3b5e847820 */ /* 0x000fe20000410000 */
[----:B------:R-:W-:Y:S01]  /*55d0*/  FADD.FTZ R126, R126, 1 ;  /* 0x3f8000007e7e7421 */ /* 0x000fe20000010000 */
[----:B------:R-:W0:Y:S01]  /*55e0*/  MUFU.EX2 R127, R127 ;  /* 0x0000007f007f7308 */ /* 0x000e220000000800 */
[----:B------:R-:W-:Y:S01]  /*55f0*/  FMUL.FTZ R118, R99, R118 ;  /* 0x0000007663767220 */ /* 0x000fe20000410000 */
[----:B------:R-:W-:Y:S01]  /*5600*/  FMUL.FTZ R140, R123, R122 ;  /* 0x0000007a7b8c7220 */ /* 0x000fe20000410000 */
[----:B------:R-:W-:Y:S01]  /*5610*/  FMUL.FTZ R133, R95, -1.4426950216293334961 ;  /* 0xbfb8aa3b5f857820 */ /* 0x000fe20000410000 */
[----:B------:R-:W-:Y:S01]  /*5620*/  FADD.FTZ R122, -R108, 1 ;  /* 0x3f8000006c7a7421 */ /* 0x000fe20000010100 */
[----:B------:R-:W-:Y:S01]  /*5630*/  HADD2.F32 R117, -RZ, R117.H0_H0 ;  /* 0x20000075ff757230 */ /* 0x000fe20000004100 */
[----:B------:R-:W-:Y:S02]  /*5640*/  LDS.U16 R137, [R22+0x1c] ;  /* 0x00001c0016897984 */ /* 0x000fe40000000400 */
[----:B------:R-:W5:Y:S01]  /*5650*/  MUFU.RCP R109, R109 ;  /* 0x0000006d006d7308 */ /* 0x000f620000001000 */
[----:B------:R-:W-:Y:S01]  /*5660*/  FFMA.FTZ R121, R84, R121, 1 ;  /* 0x3f80000054797423 */ /* 0x000fe20000010079 */
[----:B------:R-:W-:Y:S01]  /*5670*/  FMUL.FTZ R123, R115, R112 ;  /* 0x00000070737b7220 */ /* 0x000fe20000410000 */
[----:B------:R-:W-:Y:S01]  /*5680*/  FMUL.FTZ R120, R107, R120 ;  /* 0x000000786b787220 */ /* 0x000fe20000410000 */
[----:B------:R-:W-:Y:S01]  /*5690*/  FMUL.FTZ R134, R96, -1.4426950216293334961 ;  /* 0xbfb8aa3b60867820 */ /* 0x000fe20000410000 */
[----:B------:R-:W-:Y:S03]  /*56a0*/  LDS.U16 R138, [R22+0x1e] ;  /* 0x00001e00168a7984 */ /* 0x000fe60000000400 */
[----:B------:R-:W3:Y:S01]  /*56b0*/  MUFU.EX2 R128, R128 ;  /* 0x0000008000807308 */ /* 0x000ee20000000800 */
[----:B------:R-:W-:Y:S01]  /*56c0*/  FMUL.FTZ R136, R118, R119 ;  /* 0x0000007776887220 */ /* 0x000fe20000410000 */
[----:B------:R-:W-:Y:S01]  /*56d0*/  FMUL.FTZ R123, R108, R123 ;  /* 0x0000007b6c7b7220 */ /* 0x000fe20000410000 */
[----:B------:R-:W-:Y:S01]  /*56e0*/  FMUL.FTZ R141, R120, R121 ;  /* 0x00000079788d7220 */ /* 0x000fe20000410000 */
[----:B------:R-:W-:-:S04]  /*56f0*/  HADD2.F32 R120, -RZ, R97.H0_H0 ;  /* 0x20000061ff787230 */ /* 0x000fc80000004100 */
[----:B------:R-:W-:Y:S01]  /*5700*/  MUFU.EX2 R132, R132 ;  /* 0x0000008400847308 */ /* 0x000fe20000000800 */
[----:B-1----:R-:W-:Y:S02]  /*5710*/  HADD2.F32 R97, -RZ, R43.H0_H0 ;  /* 0x2000002bff617230 */ /* 0x002fe40000004100 */
[----:B------:R-:W1:Y:S05]  /*5720*/  LDS.U16 R43, [R22+0x12] ;  /* 0x00001200162b7984 */ /* 0x000e6a0000000400 */
[----:B------:R2:W-:Y:S01]  /*5730*/  MUFU.RCP R118, R126 ;  /* 0x0000007e00767308 */ /* 0x0005e20000001000 */
[----:B------:R-:W-:-:S07]  /*5740*/  HADD2.F32 R114, -RZ, R114.H0_H0 ;  /* 0x20000072ff727230 */ /* 0x000fce0000004100 */
[----:B------:R-:W-:Y:S01]  /*5750*/  MUFU.EX2 R135, R133 ;  /* 0x0000008500877308 */ /* 0x000fe20000000800 */
[----:B--2---:R-:W-:-:S04]  /*5760*/  FFMA.FTZ R126, R85, R122, 1 ;  /* 0x3f800000557e7423 */ /* 0x004fc8000001007a */
[----:B------:R-:W-:-:S03]  /*5770*/  FMUL.FTZ R142, R123, R126 ;  /* 0x0000007e7b8e7220 */ /* 0x000fc60000410000 */
[----:B------:R2:W-:Y:S01]  /*5780*/  MUFU.EX2 R147, R134 ;  /* 0x0000008600937308 */ /* 0x0005e20000000800 */
[----:B------:R-:W-:Y:S01]  /*5790*/  FADD.FTZ R123, R130, 1 ;  /* 0x3f800000827b7421 */ /* 0x000fe20000010000 */
[----:B----4-:R-:W-:-:S06]  /*57a0*/  FADD.FTZ R130, R131, 1 ;  /* 0x3f80000083827421 */ /* 0x010fcc0000010000 */
[----:B------:R-:W4:Y:S01]  /*57b0*/  MUFU.RCP R110, R110 ;  /* 0x0000006e006e7308 */ /* 0x000f220000001000 */
[----:B--2---:R-:W-:Y:S01]  /*57c0*/  LDS.U16 R134, [R22+0x18] ;  /* 0x0000180016867984 */ /* 0x004fe20000000400 */
[----:B0-----:R-:W-:Y:S01]  /*57d0*/  FADD.FTZ R119, R127, 1 ;  /* 0x3f8000007f777421 */ /* 0x001fe20000010000 */
[----:B-----5:R-:W-:Y:S02]  /*57e0*/  FADD.FTZ R127, -R109, 1 ;  /* 0x3f8000006d7f7421 */ /* 0x020fe40000010100 */
[----:B------:R-:W0:Y:S01]  /*57f0*/  LDS.U16 R131, [R22+0x14] ;  /* 0x0000140016837984 */ /* 0x000e220000000400 */
[----:B------:R-:W-:Y:S01]  /*5800*/  FMUL.FTZ R122, R117, R114 ;  /* 0x00000072757a7220 */ /* 0x000fe20000410000 */
[----:B---3--:R-:W-:Y:S01]  /*5810*/  FADD.FTZ R129, R128, 1 ;  /* 0x3f80000080817421 */ /* 0x008fe20000010000 */
[----:B------:R-:W2:Y:S01]  /*5820*/  MUFU.RCP R113, R113 ;  /* 0x0000007100717308 */ /* 0x000ea20000001000 */
[----:B------:R-:W-:Y:S01]  /*5830*/  FFMA.FTZ R128, R86, R127, 1 ;  /* 0x3f80000056807423 */ /* 0x000fe2000001007f */
[----:B------:R-:W-:Y:S01]  /*5840*/  FMUL.FTZ R127, R109, R122 ;  /* 0x0000007a6d7f7220 */ /* 0x000fe20000410000 */
[----:B------:R-:W-:Y:S01]  /*5850*/  FMUL.FTZ R121, R120, R97 ;  /* 0x0000006178797220 */ /* 0x000fe20000410000 */
[----:B------:R-:W3:Y:S04]  /*5860*/  LDS.U16 R133, [R22+0x16] ;  /* 0x0000160016857984 */ /* 0x000ee80000000400 */
[----:B------:R5:W1:Y:S01]  /*5870*/  MUFU.RCP R122, R129 ;  /* 0x00000081007a7308 */ /* 0x000a620000001000 */
[----:B------:R-:W-:Y:S01]  /*5880*/  FMUL.FTZ R143, R127, R128 ;  /* 0x000000807f8f7220 */ /* 0x000fe20000410000 */
[C---:B----4-:R-:W-:Y:S01]  /*5890*/  FADD.FTZ R126, -R110.reuse, 1 ;  /* 0x3f8000006e7e7421 */ /* 0x050fe20000010100 */
[----:B------:R-:W-:Y:S01]  /*58a0*/  FMUL.FTZ R127, R110, R121 ;  /* 0x000000796e7f7220 */ /* 0x000fe20000410000 */
[----:B------:R-:W-:-:S02]  /*58b0*/  HADD2.F32 R121, -RZ, R80.H0_H0 ;  /* 0x20000050ff797230 */ /* 0x000fc40000004100 */
[----:B-----5:R-:W-:Y:S01]  /*58c0*/  FADD.FTZ R129, R132, 1 ;  /* 0x3f80000084817421 */ /* 0x020fe20000010000 */
[----:B------:R-:W-:Y:S02]  /*58d0*/  FADD.FTZ R132, R135, 1 ;  /* 0x3f80000087847421 */ /* 0x000fe40000010000 */
[----:B------:R-:W4:Y:S01]  /*58e0*/  LDS.U16 R135, [R22+0x1a] ;  /* 0x00001a0016877984 */ /* 0x000f220000000400 */
[----:B------:R-:W-:Y:S02]  /*58f0*/  HADD2.F32 R80, -RZ, R124.H0_H0 ;  /* 0x2000007cff507230 */ /* 0x000fe40000004100 */
[----:B------:R-:W-:Y:S01]  /*5900*/  FFMA.FTZ R128, R87, R126, 1 ;  /* 0x3f80000057807423 */ /* 0x000fe2000001007e */
[----:B------:R-:W-:Y:S02]  /*5910*/  HADD2.F32 R124, -RZ, R79.H0_H0 ;  /* 0x2000004fff7c7230 */ /* 0x000fe40000004100 */
[----:B------:R-:W-:Y:S01]  /*5920*/  HADD2.F32 R79, -RZ, R125.H0_H0 ;  /* 0x2000007dff4f7230 */ /* 0x000fe20000004100 */
[----:B------:R-:W5:Y:S01]  /*5930*/  MUFU.RCP R119, R119 ;  /* 0x0000007700777308 */ /* 0x000f620000001000 */
[----:B------:R-:W-:Y:S01]  /*5940*/  FMUL.FTZ R144, R127, R128 ;  /* 0x000000807f907220 */ /* 0x000fe20000410000 */
[----:B--2---:R-:W-:Y:S01]  /*5950*/  FADD.FTZ R127, -R113, 1 ;  /* 0x3f800000717f7421 */ /* 0x004fe20000010100 */
[----:B------:R-:W-:Y:S01]  /*5960*/  FMUL.FTZ R128, R121, R80 ;  /* 0x0000005079807220 */ /* 0x000fe20000410000 */
[----:B------:R-:W-:-:S04]  /*5970*/  FMUL.FTZ R125, R124, R79 ;  /* 0x0000004f7c7d7220 */ /* 0x000fc80000410000 */
[----:B------:R2:W3:Y:S01]  /*5980*/  MUFU.RCP R126, R130 ;  /* 0x00000082007e7308 */ /* 0x0004e20000001000 */
[----:B------:R-:W-:Y:S01]  /*5990*/  FFMA.FTZ R127, R88, R127, 1 ;  /* 0x3f800000587f7423 */ /* 0x000fe2000001007f */
[----:B------:R-:W-:Y:S01]  /*59a0*/  FMUL.FTZ R128, R113, R128 ;  /* 0x0000008071807220 */ /* 0x000fe20000410000 */
[C---:B------:R-:W-:Y:S01]  /*59b0*/  FMUL.FTZ R125, R118.reuse, R125 ;  /* 0x0000007d767d7220 */ /* 0x040fe20000410000 */
[----:B--2---:R-:W-:-:S04]  /*59c0*/  FADD.FTZ R130, -R118, 1 ;  /* 0x3f80000076827421 */ /* 0x004fc80000010100 */
[----:B------:R-:W-:Y:S01]  /*59d0*/  FFMA.FTZ R130, R89, R130, 1 ;  /* 0x3f80000059827423 */ /* 0x000fe20000010082 */
[----:B------:R-:W2:Y:S01]  /*59e0*/  MUFU.RCP R123, R123 ;  /* 0x0000007b007b7308 */ /* 0x000ea20000001000 */
[----:B------:R-:W-:Y:S01]  /*59f0*/  FMUL.FTZ R145, R128, R127 ;  /* 0x0000007f80917220 */ /* 0x000fe20000410000 */
[----:B------:R-:W-:Y:S02]  /*5a00*/  HADD2.F32 R127, -RZ, R70.H0_H0 ;  /* 0x20000046ff7f7230 */ /* 0x000fe40000004100 */
[----:B------:R-:W-:Y:S01]  /*5a10*/  FMUL.FTZ R146, R125, R130 ;  /* 0x000000827d927220 */ /* 0x000fe20000410000 */
[----:B------:R-:W-:Y:S02]  /*5a20*/  HADD2.F32 R125, -RZ, R78.H0_H0 ;  /* 0x2000004eff7d7230 */ /* 0x000fe40000004100 */
[----:B------:R-:W-:Y:S01]  /*5a30*/  FADD.FTZ R78, R147, 1 ;  /* 0x3f800000934e7421 */ /* 0x000fe20000010000 */
[----:B-1----:R-:W-:Y:S01]  /*5a40*/  FADD.FTZ R70, -R122, 1 ;  /* 0x3f8000007a467421 */ /* 0x002fe20000010100 */
[----:B------:R-:W-:-:S02]  /*5a50*/  HADD2.F32 R130, -RZ, R75.H0_H0 ;  /* 0x2000004bff827230 */ /* 0x000fc40000004100 */
[----:B-----5:R-:W-:Y:S01]  /*5a60*/  FADD.FTZ R75, -R119, 1 ;  /* 0x3f800000774b7421 */ /* 0x020fe20000010100 */
[----:B------:R1:W-:Y:S01]  /*5a70*/  MUFU.RCP R151, R78 ;  /* 0x0000004e00977308 */ /* 0x0003e20000001000 */
[----:B------:R-:W-:Y:S01]  /*5a80*/  FFMA.FTZ R148, R91, R70, 1 ;  /* 0x3f8000005b947423 */ /* 0x000fe20000010046 */
[----:B------:R-:W-:Y:S02]  /*5a90*/  HADD2.F32 R70, -RZ, R43.H0_H0 ;  /* 0x2000002bff467230 */ /* 0x000fe40000004100 */
[----:B------:R-:W-:Y:S01]  /*5aa0*/  FFMA.FTZ R147, R90, R75, 1 ;  /* 0x3f8000005a937423 */ /* 0x000fe2000001004b */
[----:B0-----:R-:W-:Y:S02]  /*5ab0*/  HADD2.F32 R75, -RZ, R131.H0_H0 ;  /* 0x20000083ff4b7230 */ /* 0x001fe40000004100 */
[----:B-1----:R-:W-:Y:S01]  /*5ac0*/  HADD2.F32 R78, -RZ, R134.H0_H0 ;  /* 0x20000086ff4e7230 */ /* 0x002fe20000004100 */
[----:B------:R-:W0:Y:S01]  /*5ad0*/  MUFU.RCP R129, R129 ;  /* 0x0000008100817308 */ /* 0x000e220000001000 */
[----:B---3--:R-:W-:Y:S01]  /*5ae0*/  FADD.FTZ R150, -R126, 1 ;  /* 0x3f8000007e967421 */ /* 0x008fe20000010100 */
[----:B------:R-:W-:Y:S01]  /*5af0*/  FMUL.FTZ R134, R125, R70 ;  /* 0x000000467d867220 */ /* 0x000fe20000410000 */
[----:B------:R-:W-:-:S02]  /*5b00*/  HADD2.F32 R128, -RZ, R77.H0_H0 ;  /* 0x2000004dff807230 */ /* 0x000fc40000004100 */
[----:B------:R-:W-:-:S03]  /*5b10*/  FMUL.FTZ R131, R127, R78 ;  /* 0x0000004e7f837220 */ /* 0x000fc60000410000 */
[----:B------:R-:W1:Y:S01]  /*5b20*/  MUFU.RCP R132, R132 ;  /* 0x0000008400847308 */ /* 0x000e620000001000 */
[----:B------:R-:W-:Y:S01]  /*5b30*/  FFMA.FTZ R152, R93, R150, 1 ;  /* 0x3f8000005d987423 */ /* 0x000fe20000010096 */
[----:B------:R-:W-:Y:S01]  /*5b40*/  FMUL.FTZ R134, R119, R134 ;  /* 0x0000008677867220 */ /* 0x000fe20000410000 */
[----:B------:R-:W-:Y:S01]  /*5b50*/  FMUL.FTZ R131, R126, R131 ;  /* 0x000000837e837220 */ /* 0x000fe20000410000 */
[----:B--2---:R-:W-:Y:S01]  /*5b60*/  FADD.FTZ R77, -R123, 1 ;  /* 0x3f8000007b4d7421 */ /* 0x004fe20000010100 */
[----:B------:R-:W-:Y:S01]  /*5b70*/  FMUL.FTZ R43, R128, R75 ;  /* 0x0000004b802b7220 */ /* 0x000fe20000410000 */
[----:B------:R-:W-:Y:S01]  /*5b80*/  FMUL.FTZ R147, R134, R147 ;  /* 0x0000009386937220 */ /* 0x000fe20000410000 */
[----:B------:R-:W-:Y:S01]  /*5b90*/  FMUL.FTZ R152, R131, R152 ;  /* 0x0000009883987220 */ /* 0x000fe20000410000 */
[----:B------:R-:W-:Y:S01]  /*5ba0*/  F2FP.F16.F32.PACK_AB R139, R139, R136 ;  /* 0x000000888b8b723e */ /* 0x000fe200000000ff */
[----:B------:R-:W-:Y:S01]  /*5bb0*/  BAR.SYNC.DEFER_BLOCKING 0x0 ;  /* 0x0000000000007b1d */ /* 0x000fe20000010000 */
[----:B------:R-:W-:Y:S01]  /*5bc0*/  FFMA.FTZ R149, R92, R77, 1 ;  /* 0x3f8000005c957423 */ /* 0x000fe2000001004d */
[----:B------:R-:W-:-:S02]  /*5bd0*/  HADD2.F32 R134, -RZ, R67.H0_H0 ;  /* 0x20000043ff867230 */ /* 0x000fc40000004100 */
[----:B------:R-:W-:Y:S01]  /*5be0*/  FMUL.FTZ R43, R122, R43 ;  /* 0x0000002b7a2b7220 */ /* 0x000fe20000410000 */
[----:B------:R-:W-:Y:S02]  /*5bf0*/  HADD2.F32 R131, -RZ, R66.H0_H0 ;  /* 0x20000042ff837230 */ /* 0x000fe40000004100 */
[----:B------:R-:W-:Y:S02]  /*5c00*/  HADD2.F32 R136, -RZ, R65.H0_H0 ;  /* 0x20000041ff887230 */ /* 0x000fe40000004100 */
[----:B------:R-:W-:Y:S02]  /*5c10*/  HADD2.F32 R77, -RZ, R133.H0_H0 ;  /* 0x20000085ff4d7230 */ /* 0x000fe40000004100 */
[----:B----4-:R-:W-:Y:S02]  /*5c20*/  HADD2.F32 R65, -RZ, R135.H0_H0 ;  /* 0x20000087ff417230 */ /* 0x010fe40000004100 */
[----:B------:R-:W-:Y:S02]  /*5c30*/  HADD2.F32 R66, -RZ, R137.H0_H0 ;  /* 0x20000089ff427230 */ /* 0x000fe40000004100 */
[----:B------:R-:W-:-:S02]  /*5c40*/  HADD2.F32 R67, -RZ, R138.H0_H0 ;  /* 0x2000008aff437230 */ /* 0x000fc40000004100 */
[----:B------:R-:W-:Y:S01]  /*5c50*/  FMUL.FTZ R43, R43, R148 ;  /* 0x000000942b2b7220 */ /* 0x000fe20000410000 */
[----:B------:R-:W-:Y:S01]  /*5c60*/  FMUL.FTZ R150, R130, R77 ;  /* 0x0000004d82967220 */ /* 0x000fe20000410000 */
[----:B0-----:R-:W-:Y:S01]  /*5c70*/  FADD.FTZ R133, -R129, 1 ;  /* 0x3f80000081857421 */ /* 0x001fe20000010100 */
[----:B-1----:R-:W-:Y:S01]  /*5c80*/  FADD.FTZ R148, -R132, 1 ;  /* 0x3f80000084947421 */ /* 0x002fe20000010100 */
        /* <DEDUP_REMOVED lines=20> */
[----:B------:R-:W-:Y:S02]  /*5dd0*/  F2FP.F16.F32.PACK_AB R146, R147, R146 ;  /* 0x000000929392723e */ /* 0x000fe400000000ff */
[----:B------:R-:W-:Y:S02]  /*5de0*/  F2FP.F16.F32.PACK_AB R43, R150, R43 ;  /* 0x0000002b962b723e */ /* 0x000fe400000000ff */
[----:B------:R-:W-:-:S02]  /*5df0*/  F2FP.F16.F32.PACK_AB R133, R133, R152 ;  /* 0x000000988585723e */ /* 0x000fc400000000ff */
        /* <DEDUP_REMOVED lines=145> */
[----:B------:R-:W-:Y:S01]  /*6710*/  @!P1 IMAD R42, R43, -0x200, R42 ;  /* 0xfffffe002b2a9824 */ /* 0x000fe200078e022a */
[----:B------:R-:W-:Y:S01]  /*6720*/  PRMT R43, R81, 0x7632, R43 ;  /* 0x00007632512b7816 */ /* 0x000fe2000000002b */
[----:B------:R-:W0:Y:S01]  /*6730*/  LDCU.128 UR12, c[0x0][0x430] ;  /* 0x00008600ff0c77ac */ /* 0x000e220008000c00 */
[----:B------:R-:W-:Y:S01]  /*6740*/  PRMT R82, R85, 0x7632, R82 ;  /* 0x0000763255527816 */ /* 0x000fe20000000052 */
[----:B------:R-:W-:Y:S01]  /*6750*/  STS.U16 [R22], R81 ;  /* 0x0000005116007388 */ /* 0x000fe20000000400 */
        /* <DEDUP_REMOVED lines=12> */
[----:B------:R-:W-:Y:S01]  /*6820*/  PRMT R79, R70, 0x7632, R79 ;  /* 0x00007632464f7816 */ /* 0x000fe2000000004f */
[----:B0-----:R-:W-:Y:S01]  /*6830*/  UIMAD.WIDE.U32 UR8, UR30, UR12, UR8 ;  /* 0x0000000c1e0872a5 */ /* 0x001fe2000f8e0008 */
[----:B------:R-:W-:Y:S01]  /*6840*/  PRMT R78, R75, 0x7632, R78 ;  /* 0x000076324b4e7816 */ /* 0x000fe2000000004e */
[----:B------:R-:W-:Y:S01]  /*6850*/  STS.U16 [R22+0x6], R77 ;  /* 0x0000064d16007388 */ /* 0x000fe20000000400 */
[C---:B------:R-:W-:Y:S01]  /*6860*/  PRMT R81, R65.reuse, 0x7610, R81 ;  /* 0x0000761041517816 */ /* 0x040fe20000000051 */
[----:B------:R-:W-:Y:S01]  /*6870*/  UIMAD UR9, UR30, UR13, UR9 ;  /* 0x0000000d1e0972a4 */ /* 0x000fe2000f8e0209 */
[----:B--2---:R-:W-:Y:S01]  /*6880*/  PRMT R82, R65, 0x7632, R82 ;  /* 0x0000763241527816 */ /* 0x004fe20000000052 */
[----:B------:R-:W-:Y:S01]  /*6890*/  STS.U16 [R22+0x8], R85 ;  /* 0x0000085516007388 */ /* 0x000fe20000000400 */
[----:B---3--:R-:W-:Y:S01]  /*68a0*/  PRMT R80, R66, 0x7632, R80 ;  /* 0x0000763242507816 */ /* 0x008fe20000000050 */
        /* <DEDUP_REMOVED lines=68> */
.L_x_12935:
        /* <DEDUP_REMOVED lines=14> */
[----:B------:R-:W-:Y:S01]  /*6dd0*/  HADD2.F32 R68, -RZ, R68.H0_H0 ;  /* 0x20000044ff447230 */ /* 0x000fe20000004100 */
[----:B0-----:R-:W-:Y:S01]  /*6de0*/  PRMT R42, RZ, 0x7610, R42 ;  /* 0x00007610ff2a7816 */ /* 0x001fe2000000002a */
[----:B------:R-:W-:-:S02]  /*6df0*/  HADD2.F32 R63, -RZ, R63.H0_H0 ;  /* 0x2000003fff3f7230 */ /* 0x000fc40000004100 */
[----:B------:R-:W-:Y:S01]  /*6e00*/  FFMA.FTZ R57, R115, R52, R0 ;  /* 0x0000003473397223 */ /* 0x000fe20000010000 */
[----:B------:R-:W-:Y:S01]  /*6e10*/  HADD2.F32 R72, -RZ, R72.H0_H0 ;  /* 0x20000048ff487230 */ /* 0x000fe20000004100 */
[----:B------:R-:W-:Y:S01]  /*6e20*/  MOV R43, RZ ;  /* 0x000000ff002b7202 */ /* 0x000fe20000000f00 */
[----:B------:R-:W-:Y:S02]  /*6e30*/  HADD2.F32 R69, -RZ, R69.H0_H0 ;  /* 0x20000045ff457230 */ /* 0x000fe40000004100 */
[----:B------:R-:W-:Y:S01]  /*6e40*/  FFMA.FTZ R0, R102, R53, R57 ;  /* 0x0000003566007223 */ /* 0x000fe20000010039 */
[----:B------:R-:W-:Y:S01]  /*6e50*/  HADD2.F32 R74, -RZ, R74.H0_H0 ;  /* 0x2000004aff4a7230 */ /* 0x000fe20000004100 */
[----:B-1----:R-:W-:Y:S01]  /*6e60*/  UISETP.GE.AND UP0, UPT, UR8, 0x1, UPT ;  /* 0x000000010800788c */ /* 0x002fe2000bf06270 */
[----:B------:R-:W-:Y:S02]  /*6e70*/  HADD2.F32 R71, -RZ, R71.H0_H0 ;  /* 0x20000047ff477230 */ /* 0x000fe40000004100 */
[----:B------:R-:W-:Y:S01]  /*6e80*/  FFMA.FTZ R65, R99, R58, R0 ;  /* 0x0000003a63417223 */ /* 0x000fe20000010000 */
[----:B------:R-:W-:Y:S01]  /*6e90*/  HADD2.F32 R76, -RZ, R76.H0_H0 ;  /* 0x2000004cff4c7230 */ /* 0x000fe20000004100 */
[----:B------:R-:W-:Y:S01]  /*6ea0*/  CS2R R48, SRZ ;  /* 0x0000000000307805 */ /* 0x000fe2000001ff00 */
[----:B------:R-:W-:-:S02]  /*6eb0*/  HADD2.F32 R73, -RZ, R73.H0_H0 ;  /* 0x20000049ff497230 */ /* 0x000fc40000004100 */
[----:B------:R-:W-:Y:S01]  /*6ec0*/  FFMA.FTZ R0, R104, R59, R65 ;  /* 0x0000003b68007223 */ /* 0x000fe20000010041 */
[----:B------:R-:W-:Y:S02]  /*6ed0*/  CS2R R44, SRZ ;  /* 0x00000000002c7805 */ /* 0x000fe4000001ff00 */
[----:B------:R-:W-:Y:S02]  /*6ee0*/  CS2R R54, SRZ ;  /* 0x0000000000367805 */ /* 0x000fe4000001ff00 */
[----:B------:R-:W-:Y:S01]  /*6ef0*/  CS2R R50, SRZ ;  /* 0x0000000000327805 */ /* 0x000fe2000001ff00 */
[----:B------:R-:W-:Y:S01]  /*6f00*/  FFMA.FTZ R65, R105, R68, R0 ;  /* 0x0000004469417223 */ /* 0x000fe20000010000 */
[----:B------:R-:W-:Y:S02]  /*6f10*/  CS2R R60, SRZ ;  /* 0x00000000003c7805 */ /* 0x000fe4000001ff00 */
[----:B------:R-:W-:Y:S02]  /*6f20*/  CS2R R56, SRZ ;  /* 0x0000000000387805 */ /* 0x000fe4000001ff00 */
[----:B------:R-:W-:Y:S01]  /*6f30*/  MOV R70, RZ ;  /* 0x000000ff00467202 */ /* 0x000fe20000000f00 */
        /* <DEDUP_REMOVED lines=25> */
[----:B------:R-:W0:Y:S01]  /*70d0*/  LDCU.64 UR8, c[0x0][0x3a0] ;  /* 0x00007400ff0877ac */ /* 0x000e220008000a00 */
[----:B------:R-:W-:Y:S01]  /*70e0*/  SHF.L.U32 R91, R4, 0x5, RZ ;  /* 0x00000005045b7819 */ /* 0x000fe200000006ff */
[----:B------:R-:W-:Y:S01]  /*70f0*/  FADD.FTZ R93, R94, R94 ;  /* 0x0000005e5e5d7221 */ /* 0x000fe20000010000 */
[----:B------:R-:W-:Y:S01]  /*7100*/  FADD.FTZ R98, R99, R99 ;  /* 0x0000006363627221 */ /* 0x000fe20000010000 */
        /* <DEDUP_REMOVED lines=19> */
[----:B------:R-:W-:Y:S01]  /*7240*/  P2R R108, PR, RZ, 0x2 ;  /* 0x00000002ff6c7803 */ /* 0x000fe20000000000 */
[----:B------:R-:W-:Y:S01]  /*7250*/  ULEA UR8, UR26, -UR8, 0x1 ;  /* 0x800000081a087291 */ /* 0x000fe2000f8e08ff */
[----:B------:R-:W-:Y:S01]  /*7260*/  FADD.FTZ R107, R110, R110 ;  /* 0x0000006e6e6b7221 */ /* 0x000fe20000010000 */
[----:B------:R-:W-:Y:S01]  /*7270*/  MOV R39, RZ ;  /* 0x000000ff00277202 */ /* 0x000fe20000000f00 */
[----:B------:R-:W-:Y:S01]  /*7280*/  UIMAD UR9, UR27, UR9, UR15 ;  /* 0x000000091b0972a4 */ /* 0x000fe2000f8e020f */
[----:B------:R-:W-:Y:S01]  /*7290*/  LOP3.LUT R142, R4, 0x1f, RZ, 0xc0, !PT ;  /* 0x0000001f048e7812 */ /* 0x000fe200078ec0ff */
[----:B------:R-:W-:-:S02]  /*72a0*/  UIADD3 UR34, UPT, UPT, UR8, 0x400, URZ ;  /* 0x0000040008227890 */ /* 0x000fc4000fffe0ff */
[----:B------:R-:W-:Y:S01]  /*72b0*/  UIMAD UR27, UR27, UR29, UR13 ;  /* 0x0000001d1b1b72a4 */ /* 0x000fe2000f8e020d */
[----:B------:R-:W0:Y:S03]  /*72c0*/  LDCU UR44, c[0x0][0x394] ;  /* 0x00007280ff2c77ac */ /* 0x000e260008000800 */
[----:B------:R-:W-:Y:S01]  /*72d0*/  ISETP.GE.AND P0, PT, R0, UR34, PT ;  /* 0x0000002200007c0c */ /* 0x000fe2000bf06270 */
[----:B------:R-:W-:Y:S01]  /*72e0*/  FADD.FTZ R0, R103, R103 ;  /* 0x0000006767007221 */ /* 0x000fe20000010000 */
        /* <DEDUP_REMOVED lines=8> */
.L_x_13018:
[----:B------:R-:W-:Y:S01]  /*7370*/  LOP3.LUT R116, R91, 0x3e0, R142, 0xfe, !PT ;  /* 0x000003e05b747812 */ /* 0x000fe200078efe8e */
[----:B0-----:R-:W5:Y:S01]  /*7380*/  @!P0 LDC.64 R64, c[0x0][0x3e0] ;  /* 0x0000f800ff408b82 */ /* 0x001f620000000a00 */
[----:B------:R-:W-:Y:S02]  /*7390*/  LOP3.LUT R114, R142, 0x7c00, R91, 0xf8, !PT ;  /* 0x00007c008e727812 */ /* 0x000fe400078ef85b */
[----:B------:R-:W-:Y:S02]  /*73a0*/  ISETP.GE.AND P1, PT, R116, UR34, PT ;  /* 0x0000002274007c0c */ /* 0x000fe4000bf26270 */
[C---:B----4-:R-:W-:Y:S02]  /*73b0*/  LOP3.LUT R110, R114.reuse, 0x20, RZ, 0xfc, !PT ;  /* 0x00000020726e7812 */ /* 0x050fe400078efcff */
        /* <DEDUP_REMOVED lines=8> */
[----:B--2---:R-:W2:Y:S01]  /*7440*/  @!P2 LDC.64 R122, c[0x0][0x3e0] ;  /* 0x0000f800ff7aab82 */ /* 0x004ea20000000a00 */
[----:B-----5:R-:W-:Y:S01]  /*7450*/  @!P0 IMAD.WIDE.U32 R66, R64, UR8, R114 ;  /* 0x0000000840428c25 */ /* 0x020fe2000f8e0072 */
[----:B------:R-:W-:Y:S02]  /*7460*/  LOP3.LUT R64, R114, 0x60, RZ, 0xfc, !PT ;  /* 0x0000006072407812 */ /* 0x000fe400078efcff */
[----:B------:R-:W-:Y:S01]  /*7470*/  @!P3 MOV R113, RZ ;  /* 0x000000ff0071b202 */ /* 0x000fe20000000f00 */
[----:B------:R-:W-:Y:S01]  /*7480*/  @!P0 IMAD R65, R65, UR8, R67 ;  /* 0x0000000841418c24 */ /* 0x000fe2000f8e0243 */
[----:B------:R-:W-:Y:S02]  /*7490*/  @!P0 LEA R118, P5, R66, UR23, 0x1 ;  /* 0x0000001742768c11 */ /* 0x000fe4000f8a08ff */
[----:B------:R-:W5:Y:S01]  /*74a0*/  @!P3 LDC.64 R124, c[0x0][0x3e0] ;  /* 0x0000f800ff7cbb82 */ /* 0x000f620000000a00 */
[----:B------:R-:W-:-:S02]  /*74b0*/  ISETP.GE.AND P4, PT, R64, UR34, PT ;  /* 0x0000002240007c0c */ /* 0x000fc4000bf86270 */
[----:B------:R-:W-:Y:S02]  /*74c0*/  @!P0 LEA.HI.X R119, R66, UR24, R65, 0x1, P5 ;  /* 0x0000001842778c11 */ /* 0x000fe4000a8f0c41 */
[----:B------:R-:W-:Y:S01]  /*74d0*/  LOP3.LUT R66, R114, 0x80, RZ, 0xfc, !PT ;  /* 0x0000008072427812 */ /* 0x000fe200078efcff */
[----:B-1----:R-:W-:-:S04]  /*74e0*/  @!P1 IMAD.WIDE.U32 R116, R120, UR8, R116 ;  /* 0x0000000878749c25 */ /* 0x002fc8000f8e0074 */
[----:B------:R-:W-:Y:S01]  /*74f0*/  @!P1 IMAD R65, R121, UR8, R117 ;  /* 0x0000000879419c24 */ /* 0x000fe2000f8e0275 */
[----:B------:R-:W-:-:S03]  /*7500*/  @!P1 LEA R120, P5, R116, UR23, 0x1 ;  /* 0x0000001774789c11 */ /* 0x000fc6000f8a08ff */
[----:B------:R-:W1:Y:S01]  /*7510*/  @!P4 LDC.64 R126, c[0x0][0x3e0] ;  /* 0x0000f800ff7ecb82 */ /* 0x000e620000000a00 */
[----:B--2---:R-:W-:Y:S01]  /*7520*/  @!P2 IMAD.WIDE.U32 R110, R122, UR8, R110 ;  /* 0x000000087a6eac25 */ /* 0x004fe2000f8e006e */
[----:B------:R-:W-:-:S03]  /*7530*/  @!P1 LEA.HI.X R121, R116, UR24, R65, 0x1, P5 ;  /* 0x0000001874799c11 */ /* 0x000fc6000a8f0c41 */
[----:B------:R-:W-:Y:S01]  /*7540*/  @!P2 IMAD R65, R123, UR8, R111 ;  /* 0x000000087b41ac24 */ /* 0x000fe2000f8e026f */
[----:B------:R-:W-:-:S04]  /*7550*/  @!P2 LEA R122, P5, R110, UR23, 0x1 ;  /* 0x000000176e7aac11 */ /* 0x000fc8000f8a08ff */
[----:B------:R-:W-:Y:S01]  /*7560*/  @!P2 LEA.HI.X R123, R110, UR24, R65, 0x1, P5 ;  /* 0x000000186e7bac11 */ /* 0x000fe2000a8f0c41 */
[----:B-----5:R-:W-:Y:S01]  /*7570*/  @!P3 IMAD.WIDE.U32 R110, R124, UR8, R112 ;  /* 0x000000087c6ebc25 */ /* 0x020fe2000f8e0070 */
[----:B------:R-:W-:-:S03]  /*7580*/  ISETP.GE.AND P5, PT, R66, UR34, PT ;  /* 0x0000002242007c0c */ /* 0x000fc6000bfa6270 */
[----:B------:R-:W2:Y:S01]  /*7590*/  @!P2 LDG.E.U16 R138, desc[UR32][R122.64] ;  /* 0x000000207a8aa981 */ /* 0x000ea2000c1e1500 */
[----:B------:R-:W-:Y:S01]  /*75a0*/  @!P3 IMAD R65, R125, UR8, R111 ;  /* 0x000000087d41bc24 */ /* 0x000fe2000f8e026f */
[----:B------:R-:W-:Y:S02]  /*75b0*/  @!P3 LEA R124, P2, R110, UR23, 0x1 ;  /* 0x000000176e7cbc11 */ /* 0x000fe4000f8408ff */
[----:B------:R-:W-:Y:S02]  /*75c0*/  LOP3.LUT R116, R114, 0xa0, RZ, 0xfc, !PT ;  /* 0x000000a072747812 */ /* 0x000fe400078efcff */
[----:B------:R-:W-:Y:S02]  /*75d0*/  @!P3 LEA.HI.X R125, R110, UR24, R65, 0x1, P2 ;  /* 0x000000186e7dbc11 */ /* 0x000fe400090f0c41 */
[----:B------:R-:W-:Y:S02]  /*75e0*/  ISETP.GE.AND P2, PT, R116, UR34, PT ;  /* 0x0000002274007c0c */ /* 0x000fe4000bf46270 */
[----:B------:R-:W5:Y:S01]  /*75f0*/  @!P5 LDC.64 R130, c[0x0][0x3e0] ;  /* 0x0000f800ff82db82 */ /* 0x000f620000000a00 */
[----:B------:R-:W-:-:S02]  /*7600*/  @!P4 MOV R65, RZ ;  /* 0x000000ff0041c202 */ /* 0x000fc40000000f00 */
[----:B------:R-:W-:Y:S01]  /*7610*/  PRMT R113, RZ, 0x7610, R113 ;  /* 0x00007610ff717816 */ /* 0x000fe20000000071 */
[----:B-1----:R-:W-:Y:S01]  /*7620*/  @!P4 IMAD.WIDE.U32 R64, R126, UR8, R64 ;  /* 0x000000087e40cc25 */ /* 0x002fe2000f8e0040 */
[----:B------:R-:W-:-:S04]  /*7630*/  LOP3.LUT R110, R114, 0xc0, RZ, 0xfc, !PT ;  /* 0x000000c0726e7812 */ /* 0x000fc800078efcff */
[----:B------:R1:W2:Y:S01]  /*7640*/  @!P3 LDG.E.U16 R113, desc[UR32][R124.64] ;  /* 0x000000207c71b981 */ /* 0x0002a2000c1e1500 */
[----:B------:R-:W-:Y:S01]  /*7650*/  @!P4 IMAD R65, R127, UR8, R65 ;  /* 0x000000087f41cc24 */ /* 0x000fe2000f8e0241 */
[C---:B------:R-:W-:Y:S01]  /*7660*/  @!P4 LEA R126, P3, R64.reuse, UR23, 0x1 ;  /* 0x00000017407ecc11 */ /* 0x040fe2000f8608ff */
[----:B---3--:R-:W3:Y:S01]  /*7670*/  @!P2 LDC.64 R132, c[0x0][0x3e0] ;  /* 0x0000f800ff84ab82 */ /* 0x008ee20000000a00 */
[----:B------:R-:W-:Y:S02]  /*7680*/  @!P5 MOV R67, RZ ;  /* 0x000000ff0043d202 */ /* 0x000fe40000000f00 */
[----:B------:R-:W-:Y:S02]  /*7690*/  @!P4 LEA.HI.X R127, R64, UR24, R65, 0x1, P3 ;  /* 0x00000018407fcc11 */ /* 0x000fe400098f0c41 */
[----:B------:R-:W-:Y:S02]  /*76a0*/  ISETP.GE.AND P3, PT, R110, UR34, PT ;  /* 0x000000226e007c0c */ /* 0x000fe4000bf66270 */
[----:B------:R-:W-:Y:S01]  /*76b0*/  PRMT R64, RZ, 0x7610, R64 ;  /* 0x00007610ff407816 */ /* 0x000fe20000000040 */
[----:B-----5:R-:W-:-:S05]  /*76c0*/  @!P5 IMAD.WIDE.U32 R128, R130, UR8, R66 ;  /* 0x000000088280dc25 */ /* 0x020fca000f8e0042 */
[----:B------:R5:W2:Y:S01]  /*76d0*/  @!P4 LDG.E.U16 R64, desc[UR32][R126.64] ;  /* 0x000000207e40c981 */ /* 0x000aa2000c1e1500 */
[----:B------:R-:W-:Y:S01]  /*76e0*/  LOP3.LUT R66, R114, 0xe0, RZ, 0xfc, !PT ;  /* 0x000000e072427812 */ /* 0x000fe200078efcff */
[----:B------:R-:W-:Y:S01]  /*76f0*/  @!P5 IMAD R65, R131, UR8, R129 ;  /* 0x000000088341dc24 */ /* 0x000fe2000f8e0281 */
[C---:B-1----:R-:W-:Y:S02]  /*7700*/  @!P5 LEA R124, P4, R128.reuse, UR23, 0x1 ;  /* 0x00000017807cdc11 */ /* 0x042fe4000f8808ff */
[----:B------:R-:W1:Y:S01]  /*7710*/  @!P3 LDC.64 R122, c[0x0][0x3e0] ;  /* 0x0000f800ff7abb82 */ /* 0x000e620000000a00 */
[----:B------:R-:W-:Y:S02]  /*7720*/  @!P2 MOV R117, RZ ;  /* 0x000000ff0075a202 */ /* 0x000fe40000000f00 */
[----:B------:R-:W-:Y:S02]  /*7730*/  @!P5 LEA.HI.X R125, R128, UR24, R65, 0x1, P4 ;  /* 0x00000018807ddc11 */ /* 0x000fe4000a0f0c41 */
[----:B------:R-:W-:Y:S01]  /*7740*/  ISETP.GE.AND P4, PT, R66, UR34, PT ;  /* 0x0000002242007c0c */ /* 0x000fe2000bf86270 */
[----:B---3--:R-:W-:Y:S01]  /*7750*/  @!P2 IMAD.WIDE.U32 R128, R132, UR8, R116 ;  /* 0x000000088480ac25 */ /* 0x008fe2000f8e0074 */
[----:B------:R-:W-:-:S03]  /*7760*/  PRMT R109, RZ, 0x7610, R109 ;  /* 0x00007610ff6d7816 */ /* 0x000fc6000000006d */
[----:B------:R-:W-:Y:S01]  /*7770*/  @!P2 IMAD R65, R133, UR8, R129 ;  /* 0x000000088541ac24 */ /* 0x000fe2000f8e0281 */
[----:B------:R-:W-:Y:S02]  /*7780*/  LOP3.LUT R116, R114, 0x100, RZ, 0xfc, !PT ;  /* 0x0000010072747812 */ /* 0x000fe400078efcff */
[----:B------:R3:W2:Y:S01]  /*7790*/  @!P5 LDG.E.U16 R109, desc[UR32][R124.64] ;  /* 0x000000207c6dd981 */ /* 0x0006a2000c1e1500 */
[C---:B------:R-:W-:Y:S02]  /*77a0*/  @!P2 LEA R130, P5, R128.reuse, UR23, 0x1 ;  /* 0x000000178082ac11 */ /* 0x040fe4000f8a08ff */
[----:B------:R-:W-:Y:S02]  /*77b0*/  @!P3 MOV R111, RZ ;  /* 0x000000ff006fb202 */ /* 0x000fe40000000f00 */
[----:B-----5:R-:W5:Y:S01]  /*77c0*/  @!P4 LDC.64 R126, c[0x0][0x3e0] ;  /* 0x0000f800ff7ecb82 */ /* 0x020f620000000a00 */
[----:B------:R-:W-:Y:S02]  /*77d0*/  @!P2 LEA.HI.X R131, R128, UR24, R65, 0x1, P5 ;  /* 0x000000188083ac11 */ /* 0x000fe4000a8f0c41 */
[----:B------:R-:W-:-:S02]  /*77e0*/  ISETP.GE.AND P5, PT, R116, UR34, PT ;  /* 0x0000002274007c0c */ /* 0x000fc4000bfa6270 */
[----:B------:R-:W-:Y:S01]  /*77f0*/  PRMT R140, RZ, 0x7610, R140 ;  /* 0x00007610ff8c7816 */ /* 0x000fe2000000008c */
[----:B-1----:R-:W-:Y:S01]  /*7800*/  @!P3 IMAD.WIDE.U32 R110, R122, UR8, R110 ;  /* 0x000000087a6ebc25 */ /* 0x002fe2000f8e006e */
[----:B------:R-:W-:-:S03]  /*7810*/  LOP3.LUT R122, R114, 0x120, RZ, 0xfc, !PT ;  /* 0x00000120727a7812 */ /* 0x000fc600078efcff */
[----:B------:R-:W-:Y:S01]  /*7820*/  @!P3 IMAD R123, R123, UR8, R111 ;  /* 0x000000087b7bbc24 */ /* 0x000fe2000f8e026f */
[----:B------:R-:W2:Y:S01]  /*7830*/  @!P2 LDG.E.U16 R140, desc[UR32][R130.64] ;  /* 0x00000020828ca981 */ /* 0x000ea2000c1e1500 */
[C---:B------:R-:W-:Y:S02]  /*7840*/  @!P3 LEA R132, P2, R110.reuse, UR23, 0x1 ;  /* 0x000000176e84bc11 */ /* 0x040fe4000f8408ff */
[----:B------:R-:W-:Y:S02]  /*7850*/  @!P4 MOV R67, RZ ;  /* 0x000000ff0043c202 */ /* 0x000fe40000000f00 */
[----:B---3--:R-:W1:Y:S01]  /*7860*/  @!P5 LDC.64 R124, c[0x0][0x3e0] ;  /* 0x0000f800ff7cdb82 */ /* 0x008e620000000a00 */
[----:B------:R-:W-:Y:S02]  /*7870*/  @!P3 LEA.HI.X R133, R110, UR24, R123, 0x1, P2 ;  /* 0x000000186e85bc11 */ /* 0x000fe400090f0c7b */
[----:B------:R-:W-:Y:S02]  /*7880*/  ISETP.GE.AND P2, PT, R122, UR34, PT ;  /* 0x000000227a007c0c */ /* 0x000fe4000bf46270 */
[----:B------:R-:W-:Y:S01]  /*7890*/  PRMT R111, RZ, 0x7610, R111 ;  /* 0x00007610ff6f7816 */ /* 0x000fe2000000006f */
[----:B-----5:R-:W-:Y:S01]  /*78a0*/  @!P4 IMAD.WIDE.U32 R66, R126, UR8, R66 ;  /* 0x000000087e42cc25 */ /* 0x020fe2000f8e0042 */
[----:B------:R-:W-:-:S04]  /*78b0*/  LOP3.LUT R128, R114, 0x140, RZ, 0xfc, !PT ;  /* 0x0000014072807812 */ /* 0x000fc800078efcff */
[----:B------:R3:W5:Y:S01]  /*78c0*/  @!P3 LDG.E.U16 R111, desc[UR32][R132.64] ;  /* 0x00000020846fb981 */ /* 0x000762000c1e1500 */
[----:B------:R-:W-:Y:S01]  /*78d0*/  @!P4 IMAD R65, R127, UR8, R67 ;  /* 0x000000087f41cc24 */ /* 0x000fe2000f8e0243 */
[C---:B------:R-:W-:Y:S02]  /*78e0*/  @!P4 LEA R134, P3, R66.reuse, UR23, 0x1 ;  /* 0x000000174286cc11 */ /* 0x040fe4000f8608ff */
[----:B------:R-:W-:Y:S01]  /*78f0*/  @!P5 MOV R117, RZ ;  /* 0x000000ff0075d202 */ /* 0x000fe20000000f00 */
[----:B------:R-:W4:Y:S01]  /*7900*/  @!P2 LDC.64 R126, c[0x0][0x3e0] ;  /* 0x0000f800ff7eab82 */ /* 0x000f220000000a00 */
[----:B------:R-:W-:Y:S02]  /*7910*/  @!P4 LEA.HI.X R135, R66, UR24, R65, 0x1, P3 ;  /* 0x000000184287cc11 */ /* 0x000fe400098f0c41 */
[----:B------:R-:W-:Y:S02]  /*7920*/  ISETP.GE.AND P3, PT, R128, UR34, PT ;  /* 0x0000002280007c0c */ /* 0x000fe4000bf66270 */
[----:B------:R-:W-:Y:S01]  /*7930*/  PRMT R66, RZ, 0x7610, R66 ;  /* 0x00007610ff427816 */ /* 0x000fe20000000042 */
[----:B-1----:R-:W-:Y:S01]  /*7940*/  @!P5 IMAD.WIDE.U32 R136, R124, UR8, R116 ;  /* 0x000000087c88dc25 */ /* 0x002fe2000f8e0074 */
[----:B------:R-:W-:-:S04]  /*7950*/  LOP3.LUT R116, R114, 0x160, RZ, 0xfc, !PT ;  /* 0x0000016072747812 */ /* 0x000fc800078efcff */
[----:B------:R-:W5:Y:S01]  /*7960*/  @!P4 LDG.E.U16 R66, desc[UR32][R134.64] ;  /* 0x000000208642c981 */ /* 0x000f62000c1e1500 */
[----:B------:R-:W-:Y:S01]  /*7970*/  @!P5 IMAD R125, R125, UR8, R137 ;  /* 0x000000087d7ddc24 */ /* 0x000fe2000f8e0289 */
[C---:B---3--:R-:W-:Y:S02]  /*7980*/  @!P5 LEA R132, P4, R136.reuse, UR23, 0x1 ;  /* 0x000000178884dc11 */ /* 0x048fe4000f8808ff */
[----:B------:R-:W-:Y:S01]  /*7990*/  @!P2 MOV R123, RZ ;  /* 0x000000ff007ba202 */ /* 0x000fe20000000f00 */
[----:B------:R-:W1:Y:S01]  /*79a0*/  @!P3 LDC.64 R130, c[0x0][0x3e0] ;  /* 0x0000f800ff82bb82 */ /* 0x000e620000000a00 */
[----:B------:R-:W-:Y:S02]  /*79b0*/  @!P5 LEA.HI.X R133, R136, UR24, R125, 0x1, P4 ;  /* 0x000000188885dc11 */ /* 0x000fe4000a0f0c7d */
[----:B------:R-:W-:Y:S02]  /*79c0*/  ISETP.GE.AND P4, PT, R116, UR34, PT ;  /* 0x0000002274007c0c */ /* 0x000fe4000bf86270 */
[----:B------:R-:W-:Y:S01]  /*79d0*/  PRMT R67, RZ, 0x7610, R67 ;  /* 0x00007610ff437816 */ /* 0x000fe20000000043 */
[----:B----4-:R-:W-:Y:S01]  /*79e0*/  @!P2 IMAD.WIDE.U32 R122, R126, UR8, R122 ;  /* 0x000000087e7aac25 */ /* 0x010fe2000f8e007a */
[----:B------:R-:W-:-:S04]  /*79f0*/  LOP3.LUT R126, R114, 0x180, RZ, 0xfc, !PT ;  /* 0x00000180727e7812 */ /* 0x000fc800078efcff */
[----:B------:R3:W4:Y:S01]  /*7a00*/  @!P5 LDG.E.U16 R67, desc[UR32][R132.64] ;  /* 0x000000208443d981 */ /* 0x000722000c1e1500 */
[----:B------:R-:W-:Y:S01]  /*7a10*/  @!P2 IMAD R127, R127, UR8, R123 ;  /* 0x000000087f7fac24 */ /* 0x000fe2000f8e027b */
[C---:B------:R-:W-:Y:S02]  /*7a20*/  @!P2 LEA R136, P5, R122.reuse, UR23, 0x1 ;  /* 0x000000177a88ac11 */ /* 0x040fe4000f8a08ff */
[----:B------:R-:W-:Y:S01]  /*7a30*/  @!P3 MOV R129, RZ ;  /* 0x000000ff0081b202 */ /* 0x000fe20000000f00 */
[----:B------:R-:W0:Y:S01]  /*7a40*/  @!P4 LDC.64 R124, c[0x0][0x3e0] ;  /* 0x0000f800ff7ccb82 */ /* 0x000e220000000a00 */
[----:B------:R-:W-:Y:S02]  /*7a50*/  @!P2 LEA.HI.X R137, R122, UR24, R127, 0x1, P5 ;  /* 0x000000187a89ac11 */ /* 0x000fe4000a8f0c7f */
[----:B------:R-:W-:Y:S02]  /*7a60*/  ISETP.GE.AND P5, PT, R126, UR34, PT ;  /* 0x000000227e007c0c */ /* 0x000fe4000bfa6270 */
[----:B------:R-:W-:Y:S01]  /*7a70*/  PRMT R112, RZ, 0x7610, R112 ;  /* 0x00007610ff707816 */ /* 0x000fe20000000070 */
[----:B-1----:R-:W-:Y:S01]  /*7a80*/  @!P3 IMAD.WIDE.U32 R128, R130, UR8, R128 ;  /* 0x000000088280bc25 */ /* 0x002fe2000f8e0080 */
[----:B---3--:R-:W-:-:S04]  /*7a90*/  LOP3.LUT R132, R114, 0x1a0, RZ, 0xfc, !PT ;  /* 0x000001a072847812 */ /* 0x008fc800078efcff */
[----:B------:R-:W3:Y:S01]  /*7aa0*/  @!P2 LDG.E.U16 R112, desc[UR32][R136.64] ;  /* 0x000000208870a981 */ /* 0x000ee2000c1e1500 */
[----:B------:R-:W-:Y:S01]  /*7ab0*/  @!P3 IMAD R131, R131, UR8, R129 ;  /* 0x000000088383bc24 */ /* 0x000fe2000f8e0281 */
[C---:B------:R-:W-:Y:S02]  /*7ac0*/  @!P3 LEA R134, P2, R128.reuse, UR23, 0x1 ;  /* 0x000000178086bc11 */ /* 0x040fe4000f8408ff */
[----:B------:R-:W-:Y:S01]  /*7ad0*/  @!P4 MOV R117, RZ ;  /* 0x000000ff0075c202 */ /* 0x000fe20000000f00 */
[----:B------:R-:W1:Y:S01]  /*7ae0*/  @!P5 LDC.64 R122, c[0x0][0x3e0] ;  /* 0x0000f800ff7adb82 */ /* 0x000e620000000a00 */
[----:B------:R-:W-:Y:S02]  /*7af0*/  @!P3 LEA.HI.X R135, R128, UR24, R131, 0x1, P2 ;  /* 0x000000188087bc11 */ /* 0x000fe400090f0c83 */
[----:B------:R-:W-:Y:S02]  /*7b00*/  ISETP.GE.AND P2, PT, R132, UR34, PT ;  /* 0x0000002284007c0c */ /* 0x000fe4000bf46270 */
[----:B------:R-:W-:Y:S01]  /*7b10*/  PRMT R115, RZ, 0x7610, R115 ;  /* 0x00007610ff737816 */ /* 0x000fe20000000073 */
[----:B0-----:R-:W-:Y:S01]  /*7b20*/  @!P4 IMAD.WIDE.U32 R130, R124, UR8, R116 ;  /* 0x000000087c82cc25 */ /* 0x001fe2000f8e0074 */
[----:B------:R-:W-:-:S04]  /*7b30*/  LOP3.LUT R124, R114, 0x1c0, RZ, 0xfc, !PT ;  /* 0x000001c0727c7812 */ /* 0x000fc800078efcff */
[----:B------:R0:W3:Y:S01]  /*7b40*/  @!P3 LDG.E.U16 R115, desc[UR32][R134.64] ;  /* 0x000000208673b981 */ /* 0x0000e2000c1e1500 */
[----:B------:R-:W-:Y:S01]  /*7b50*/  @!P4 IMAD R125, R125, UR8, R131 ;  /* 0x000000087d7dcc24 */ /* 0x000fe2000f8e0283 */
[C---:B------:R-:W-:Y:S02]  /*7b60*/  @!P4 LEA R128, P3, R130.reuse, UR23, 0x1 ;  /* 0x000000178280cc11 */ /* 0x040fe4000f8608ff */
[----:B------:R-:W-:Y:S01]  /*7b70*/  @!P5 MOV R127, RZ ;  /* 0x000000ff007fd202 */ /* 0x000fe20000000f00 */
[----:B------:R-:W0:Y:S01]  /*7b80*/  @!P2 LDC.64 R116, c[0x0][0x3e0] ;  /* 0x0000f800ff74ab82 */ /* 0x000e220000000a00 */
[----:B------:R-:W-:Y:S02]  /*7b90*/  @!P4 LEA.HI.X R129, R130, UR24, R125, 0x1, P3 ;  /* 0x000000188281cc11 */ /* 0x000fe400098f0c7d */
[----:B------:R-:W-:Y:S02]  /*7ba0*/  ISETP.GE.AND P3, PT, R124, UR34, PT ;  /* 0x000000227c007c0c */ /* 0x000fe4000bf66270 */
[----:B------:R-:W-:Y:S01]  /*7bb0*/  PRMT R110, RZ, 0x7610, R110 ;  /* 0x00007610ff6e7816 */ /* 0x000fe2000000006e */
[----:B-1----:R-:W-:-:S05]  /*7bc0*/  @!P5 IMAD.WIDE.U32 R126, R122, UR8, R126 ;  /* 0x000000087a7edc25 */ /* 0x002fca000f8e007e */
[----:B------:R1:W3:Y:S01]  /*7bd0*/  @!P4 LDG.E.U16 R110, desc[UR32][R128.64] ;  /* 0x00000020806ec981 */ /* 0x0002e2000c1e1500 */
[----:B------:R-:W-:Y:S01]  /*7be0*/  @!P5 IMAD R65, R123, UR8, R127 ;  /* 0x000000087b41dc24 */ /* 0x000fe2000f8e027f */
[C---:B0-----:R-:W-:Y:S02]  /*7bf0*/  @!P5 LEA R134, P4, R126.reuse, UR23, 0x1 ;  /* 0x000000177e86dc11 */ /* 0x041fe4000f8808ff */
[----:B------:R-:W-:Y:S01]  /*7c00*/  @!P2 MOV R133, RZ ;  /* 0x000000ff0085a202 */ /* 0x000fe20000000f00 */
[----:B------:R-:W0:Y:S01]  /*7c10*/  @!P3 LDC.64 R122, c[0x0][0x3e0] ;  /* 0x0000f800ff7abb82 */ /* 0x000e220000000a00 */
[--C-:B------:R-:W-:Y:S02]  /*7c20*/  @!P5 LEA.HI.X R135, R126, UR24, R65.reuse, 0x1, P4 ;  /* 0x000000187e87dc11 */ /* 0x100fe4000a0f0c41 */
[----:B------:R-:W-:Y:S01]  /*7c30*/  PRMT R65, RZ, 0x7610, R65 ;  /* 0x00007610ff417816 */ /* 0x000fe20000000041 */
[----:B------:R-:W-:Y:S01]  /*7c40*/  UMOV UR36, UR14 ;  /* 0x0000000e00247c82 */ /* 0x000fe20008000000 */
[----:B------:R-:W-:Y:S01]  /*7c50*/  UMOV UR37, UR9 ;  /* 0x0000000900257c82 */ /* 0x000fe20008000000 */
[----:B------:R-:W-:Y:S01]  /*7c60*/  LOP3.LUT R130, R114, 0x1e0, RZ, 0xfc, !PT ;  /* 0x000001e072827812 */ /* 0x000fe200078efcff */
[----:B------:R-:W-:-:S02]  /*7c70*/  @!P2 IMAD.WIDE.U32 R132, R116, UR8, R132 ;  /* 0x000000087484ac25 */ /* 0x000fc4000f8e0084 */
[----:B------:R1:W3:Y:S01]  /*7c80*/  @!P5 LDG.E.U16 R65, desc[UR32][R134.64] ;  /* 0x000000208641d981 */ /* 0x0002e2000c1e1500 */
[----:B------:R-:W-:Y:S01]  /*7c90*/  UIMAD.WIDE.U32 UR36, UR8, UR38, UR36 ;  /* 0x00000026082472a5 */ /* 0x000fe2000f8e0024 */
[----:B------:R-:W-:Y:S01]  /*7ca0*/  ISETP.GE.AND P4, PT, R130, UR34, PT ;  /* 0x0000002282007c0c */ /* 0x000fe2000bf86270 */
[----:B------:R-:W-:Y:S01]  /*7cb0*/  @!P2 IMAD R125, R117, UR8, R133 ;  /* 0x00000008757dac24 */ /* 0x000fe2000f8e0285 */
[C---:B------:R-:W-:Y:S01]  /*7cc0*/  @!P2 LEA R126, P5, R132.reuse, UR23, 0x1 ;  /* 0x00000017847eac11 */ /* 0x040fe2000f8a08ff */
[----:B------:R-:W-:Y:S02]  /*7cd0*/  UIMAD UR25, UR8, UR39, UR37 ;  /* 0x00000027081972a4 */ /* 0x000fe4000f8e0225 */
[----:B------:R-:W-:Y:S01]  /*7ce0*/  ULEA UR35, UP0, UR36, UR28, 0x3 ;  /* 0x0000001c24237291 */ /* 0x000fe2000f8018ff */
[----:B------:R-:W-:Y:S02]  /*7cf0*/  @!P2 LEA.HI.X R127, R132, UR24, R125, 0x1, P5 ;  /* 0x00000018847fac11 */ /* 0x000fe4000a8f0c7d */
[----:B------:R-:W-:Y:S01]  /*7d00*/  @!P3 MOV R125, RZ ;  /* 0x000000ff007db202 */ /* 0x000fe20000000f00 */
[----:B------:R-:W-:-:S02]  /*7d10*/  ULEA.HI.X UR36, UR36, UR29, UR25, 0x3, UP0 ;  /* 0x0000001d24247291 */ /* 0x000fc400080f1c19 */
[----:B0-----:R-:W-:Y:S01]  /*7d20*/  @!P3 IMAD.WIDE.U32 R124, R122, UR8, R124 ;  /* 0x000000087a7cbc25 */ /* 0x001fe2000f8e007c */
[----:B------:R-:W-:Y:S01]  /*7d30*/  MOV R122, UR35 ;  /* 0x00000023007a7c02 */ /* 0x000fe20008000f00 */
[----:B------:R-:W0:Y:S02]  /*7d40*/  @!P4 LDC.64 R116, c[0x0][0x3e0] ;  /* 0x0000f800ff74cb82 */ /* 0x000e240000000a00 */
[----:B------:R-:W-:Y:S01]  /*7d50*/  @!P3 IMAD R125, R123, UR8, R125 ;  /* 0x000000087b7dbc24 */ /* 0x000fe2000f8e027d */
[----:B------:R-:W-:-:S06]  /*7d60*/  MOV R123, UR36 ;  /* 0x00000024007b7c02 */ /* 0x000fcc0008000f00 */
[----:B------:R-:W2:Y:S01]  /*7d70*/  LDG.E.64 R122, desc[UR32][R122.64] ;  /* 0x000000207a7a7981 */ /* 0x000ea2000c1e1b00 */
[----:B-1----:R-:W-:Y:S02]  /*7d80*/  LOP3.LUT R128, R114, 0x200, RZ, 0xfc, !PT ;  /* 0x0000020072807812 */ /* 0x002fe400078efcff */
[----:B------:R-:W-:Y:S02]  /*7d90*/  PRMT R142, RZ, 0x7610, R142 ;  /* 0x00007610ff8e7816 */ /* 0x000fe4000000008e */
[----:B------:R-:W-:Y:S02]  /*7da0*/  ISETP.GE.AND P5, PT, R128, UR34, PT ;  /* 0x0000002280007c0c */ /* 0x000fe4000bfa6270 */
[----:B------:R-:W-:Y:S02]  /*7db0*/  LOP3.LUT R134, R114, 0x220, RZ, 0xfc, !PT ;  /* 0x0000022072867812 */ /* 0x000fe400078efcff */
[----:B------:R1:W3:Y:S01]  /*7dc0*/  @!P2 LDG.E.U16 R142, desc[UR32][R126.64] ;  /* 0x000000207e8ea981 */ /* 0x0002e2000c1e1500 */
[----:B------:R-:W-:-:S04]  /*7dd0*/  @!P3 LEA R132, P2, R124, UR23, 0x1 ;  /* 0x000000177c84bc11 */ /* 0x000fc8000f8408ff */
[----:B------:R-:W-:Y:S02]  /*7de0*/  @!P3 LEA.HI.X R133, R124, UR24, R125, 0x1, P2 ;  /* 0x000000187c85bc11 */ /* 0x000fe400090f0c7d */
[----:B------:R-:W-:Y:S02]  /*7df0*/  ISETP.GE.AND P2, PT, R134, UR34, PT ;  /* 0x0000002286007c0c */ /* 0x000fe4000bf46270 */
[----:B------:R-:W-:Y:S01]  /*7e00*/  @!P4 MOV R131, RZ ;  /* 0x000000ff0083c202 */ /* 0x000fe20000000f00 */
[----:B------:R-:W1:Y:S01]  /*7e10*/  @!P5 LDC.64 R124, c[0x0][0x3e0] ;  /* 0x0000f800ff7cdb82 */ /* 0x000e620000000a00 */
[----:B------:R-:W-:Y:S01]  /*7e20*/  PRMT R139, RZ, 0x7610, R139 ;  /* 0x00007610ff8b7816 */ /* 0x000fe2000000008b */
[----:B0-----:R-:W-:Y:S01]  /*7e30*/  @!P4 IMAD.WIDE.U32 R130, R116, UR8, R130 ;  /* 0x000000087482cc25 */ /* 0x001fe2000f8e0082 */
[----:B------:R-:W-:-:S04]  /*7e40*/  LOP3.LUT R116, R114, 0x240, RZ, 0xfc, !PT ;  /* 0x0000024072747812 */ /* 0x000fc800078efcff */
[----:B------:R0:W3:Y:S01]  /*7e50*/  @!P3 LDG.E.U16 R139, desc[UR32][R132.64] ;  /* 0x00000020848bb981 */ /* 0x0000e2000c1e1500 */
[----:B------:R-:W-:Y:S01]  /*7e60*/  @!P4 IMAD R117, R117, UR8, R131 ;  /* 0x000000087575cc24 */ /* 0x000fe2000f8e0283 */
[C---:B------:R-:W-:Y:S01]  /*7e70*/  @!P4 LEA R136, P3, R130.reuse, UR23, 0x1 ;  /* 0x000000178288cc11 */ /* 0x040fe2000f8608ff */
[----:B-1----:R-:W1:Y:S03]  /*7e80*/  @!P2 LDC.64 R126, c[0x0][0x3e0] ;  /* 0x0000f800ff7eab82 */ /* 0x002e660000000a00 */
[----:B------:R-:W-:Y:S02]  /*7e90*/  @!P4 LEA.HI.X R137, R130, UR24, R117, 0x1, P3 ;  /* 0x000000188289cc11 */ /* 0x000fe400098f0c75 */
[----:B------:R-:W-:Y:S02]  /*7ea0*/  ISETP.GE.AND P3, PT, R116, UR34, PT ;  /* 0x0000002274007c0c */ /* 0x000fe4000bf66270 */
[----:B------:R-:W-:-:S02]  /*7eb0*/  @!P5 MOV R129, RZ ;  /* 0x000000ff0081d202 */ /* 0x000fc40000000f00 */
[----:B------:R-:W-:Y:S01]  /*7ec0*/  PRMT R144, RZ, 0x7610, R144 ;  /* 0x00007610ff907816 */ /* 0x000fe20000000090 */
[----:B------:R-:W-:-:S05]  /*7ed0*/  @!P5 IMAD.WIDE.U32 R128, R124, UR8, R128 ;  /* 0x000000087c80dc25 */ /* 0x000fca000f8e0080 */
[----:B------:R1:W3:Y:S01]  /*7ee0*/  @!P4 LDG.E.U16 R144, desc[UR32][R136.64] ;  /* 0x000000208890c981 */ /* 0x0002e2000c1e1500 */
[----:B------:R-:W-:Y:S02]  /*7ef0*/  @!P2 MOV R135, RZ ;  /* 0x000000ff0087a202 */ /* 0x000fe40000000f00 */
[----:B------:R-:W5:Y:S01]  /*7f00*/  @!P3 LDC.64 R130, c[0x0][0x3e0] ;  /* 0x0000f800ff82bb82 */ /* 0x000f620000000a00 */
[----:B------:R-:W-:Y:S01]  /*7f10*/  @!P5 IMAD R125, R125, UR8, R129 ;  /* 0x000000087d7ddc24 */ /* 0x000fe2000f8e0281 */
[----:B0-----:R-:W-:Y:S02]  /*7f20*/  @!P5 LEA R132, P4, R128, UR23, 0x1 ;  /* 0x000000178084dc11 */ /* 0x001fe4000f8808ff */
[----:B------:R-:W-:Y:S02]  /*7f30*/  LOP3.LUT R124, R114, 0x260, RZ, 0xfc, !PT ;  /* 0x00000260727c7812 */ /* 0x000fe400078efcff */
[----:B------:R-:W-:Y:S02]  /*7f40*/  PRMT R141, RZ, 0x7610, R141 ;  /* 0x00007610ff8d7816 */ /* 0x000fe4000000008d */
[----:B------:R-:W-:Y:S01]  /*7f50*/  @!P5 LEA.HI.X R133, R128, UR24, R125, 0x1, P4 ;  /* 0x000000188085dc11 */ /* 0x000fe2000a0f0c7d */
[----:B-1----:R-:W-:Y:S01]  /*7f60*/  @!P2 IMAD.WIDE.U32 R128, R126, UR8, R134 ;  /* 0x000000087e80ac25 */ /* 0x002fe2000f8e0086 */
[----:B------:R-:W-:-:S03]  /*7f70*/  ISETP.GE.AND P4, PT, R124, UR34, PT ;  /* 0x000000227c007c0c */ /* 0x000fc6000bf86270 */
[----:B------:R0:W3:Y:S01]  /*7f80*/  @!P5 LDG.E.U16 R141, desc[UR32][R132.64] ;  /* 0x00000020848dd981 */ /* 0x0000e2000c1e1500 */
[----:B------:R-:W-:Y:S01]  /*7f90*/  @!P2 IMAD R127, R127, UR8, R129 ;  /* 0x000000087f7fac24 */ /* 0x000fe2000f8e0281 */
[----:B------:R-:W-:Y:S02]  /*7fa0*/  @!P2 LEA R136, P5, R128, UR23, 0x1 ;  /* 0x000000178088ac11 */ /* 0x000fe4000f8a08ff */
[----:B------:R-:W-:Y:S02]  /*7fb0*/  LOP3.LUT R126, R114, 0x280, RZ, 0xfc, !PT ;  /* 0x00000280727e7812 */ /* 0x000fe400078efcff */
[----:B------:R-:W-:Y:S02]  /*7fc0*/  @!P2 LEA.HI.X R137, R128, UR24, R127, 0x1, P5 ;  /* 0x000000188089ac11 */ /* 0x000fe4000a8f0c7f */
[----:B------:R-:W-:Y:S02]  /*7fd0*/  ISETP.GE.AND P5, PT, R126, UR34, PT ;  /* 0x000000227e007c0c */ /* 0x000fe4000bfa6270 */
[----:B------:R-:W-:Y:S01]  /*7fe0*/  @!P3 MOV R117, RZ ;  /* 0x000000ff0075b202 */ /* 0x000fe20000000f00 */
[----:B------:R-:W1:Y:S01]  /*7ff0*/  @!P4 LDC.64 R128, c[0x0][0x3e0] ;  /* 0x0000f800ff80cb82 */ /* 0x000e620000000a00 */
[----:B------:R-:W-:Y:S01]  /*8000*/  PRMT R143, RZ, 0x7610, R143 ;  /* 0x00007610ff8f7816 */ /* 0x000fe2000000008f */
[----:B-----5:R-:W-:Y:S01]  /*8010*/  @!P3 IMAD.WIDE.U32 R116, R130, UR8, R116 ;  /* 0x000000088274bc25 */ /* 0x020fe2000f8e0074 */
[----:B------:R-:W-:-:S04]  /*8020*/  LOP3.LUT R130, R114, 0x2a0, RZ, 0xfc, !PT ;  /* 0x000002a072827812 */ /* 0x000fc800078efcff */
[----:B------:R5:W3:Y:S01]  /*8030*/  @!P2 LDG.E.U16 R143, desc[UR32][R136.64] ;  /* 0x00000020888fa981 */ /* 0x000ae2000c1e1500 */
[----:B------:R-:W-:Y:S01]  /*8040*/  @!P3 IMAD R131, R131, UR8, R117 ;  /* 0x000000088383bc24 */ /* 0x000fe2000f8e0275 */
[C---:B------:R-:W-:Y:S01]  /*8050*/  @!P3 LEA R134, P2, R116.reuse, UR23, 0x1 ;  /* 0x000000177486bc11 */ /* 0x040fe2000f8408ff */
[----:B0-----:R-:W0:Y:S03]  /*8060*/  @!P5 LDC.64 R132, c[0x0][0x3e0] ;  /* 0x0000f800ff84db82 */ /* 0x001e260000000a00 */
[----:B------:R-:W-:Y:S02]  /*8070*/  @!P3 LEA.HI.X R135, R116, UR24, R131, 0x1, P2 ;  /* 0x000000187487bc11 */ /* 0x000fe400090f0c83 */
[----:B------:R-:W-:Y:S02]  /*8080*/  ISETP.GE.AND P2, PT, R130, UR34, PT ;  /* 0x0000002282007c0c */ /* 0x000fe4000bf46270 */
[----:B------:R-:W-:-:S02]  /*8090*/  @!P4 MOV R125, RZ ;  /* 0x000000ff007dc202 */ /* 0x000fc40000000f00 */
[----:B------:R-:W-:Y:S01]  /*80a0*/  PRMT R145, RZ, 0x7610, R145 ;  /* 0x00007610ff917816 */ /* 0x000fe20000000091 */
[----:B-1----:R-:W-:-:S05]  /*80b0*/  @!P4 IMAD.WIDE.U32 R124, R128, UR8, R124 ;  /* 0x00000008807ccc25 */ /* 0x002fca000f8e007c */
[----:B------:R1:W3:Y:S01]  /*80c0*/  @!P3 LDG.E.U16 R145, desc[UR32][R134.64] ;  /* 0x000000208691b981 */ /* 0x0002e2000c1e1500 */
[----:B------:R-:W-:Y:S02]  /*80d0*/  @!P5 MOV R127, RZ ;  /* 0x000000ff007fd202 */ /* 0x000fe40000000f00 */
[----:B------:R-:W4:Y:S01]  /*80e0*/  @!P2 LDC.64 R116, c[0x0][0x3e0] ;  /* 0x0000f800ff74ab82 */ /* 0x000f220000000a00 */
[----:B------:R-:W-:Y:S01]  /*80f0*/  @!P4 IMAD R129, R129, UR8, R125 ;  /* 0x000000088181cc24 */ /* 0x000fe2000f8e027d */
[----:B-----5:R-:W-:Y:S02]  /*8100*/  @!P4 LEA R136, P3, R124, UR23, 0x1 ;  /* 0x000000177c88cc11 */ /* 0x020fe4000f8608ff */
[----:B------:R-:W-:Y:S02]  /*8110*/  LOP3.LUT R128, R114, 0x2c0, RZ, 0xfc, !PT ;  /* 0x000002c072807812 */ /* 0x000fe400078efcff */
[----:B------:R-:W-:Y:S01]  /*8120*/  PRMT R146, RZ, 0x7610, R146 ;  /* 0x00007610ff927816 */ /* 0x000fe20000000092 */
[----:B0-----:R-:W-:Y:S01]  /*8130*/  @!P5 IMAD.WIDE.U32 R126, R132, UR8, R126 ;  /* 0x00000008847edc25 */ /* 0x001fe2000f8e007e */
[----:B------:R-:W-:-:S02]  /*8140*/  @!P4 LEA.HI.X R137, R124, UR24, R129, 0x1, P3 ;  /* 0x000000187c89cc11 */ /* 0x000fc400098f0c81 */
[----:B------:R-:W-:Y:S01]  /*8150*/  ISETP.GE.AND P3, PT, R128, UR34, PT ;  /* 0x0000002280007c0c */ /* 0x000fe2000bf66270 */
[----:B------:R-:W-:Y:S02]  /*8160*/  @!P5 IMAD R133, R133, UR8, R127 ;  /* 0x000000088585dc24 */ /* 0x000fe4000f8e027f */
[----:B------:R0:W5:Y:S01]  /*8170*/  @!P4 LDG.E.U16 R146, desc[UR32][R136.64] ;  /* 0x000000208892c981 */ /* 0x000162000c1e1500 */
[----:B------:R-:W-:Y:S02]  /*8180*/  @!P5 LEA R132, P4, R126, UR23, 0x1 ;  /* 0x000000177e84dc11 */ /* 0x000fe4000f8808ff */
[----:B------:R-:W-:Y:S02]  /*8190*/  LOP3.LUT R124, R114, 0x2e0, RZ, 0xfc, !PT ;  /* 0x000002e0727c7812 */ /* 0x000fe400078efcff */
[----:B------:R-:W-:Y:S02]  /*81a0*/  @!P5 LEA.HI.X R133, R126, UR24, R133, 0x1, P4 ;  /* 0x000000187e85dc11 */ /* 0x000fe4000a0f0c85 */
[----:B------:R-:W-:-:S02]  /*81b0*/  ISETP.GE.AND P4, PT, R124, UR34, PT ;  /* 0x000000227c007c0c */ /* 0x000fc4000bf86270 */
[----:B------:R-:W-:Y:S01]  /*81c0*/  @!P2 MOV R131, RZ ;  /* 0x000000ff0083a202 */ /* 0x000fe20000000f00 */
[----:B------:R-:W0:Y:S01]  /*81d0*/  @!P3 LDC.64 R126, c[0x0][0x3e0] ;  /* 0x0000f800ff7ebb82 */ /* 0x000e220000000a00 */
[----:B------:R-:W-:Y:S01]  /*81e0*/  PRMT R147, RZ, 0x7610, R147 ;  /* 0x00007610ff937816 */ /* 0x000fe20000000093 */
[----:B----4-:R-:W-:Y:S01]  /*81f0*/  @!P2 IMAD.WIDE.U32 R130, R116, UR8, R130 ;  /* 0x000000087482ac25 */ /* 0x010fe2000f8e0082 */
[----:B-1----:R-:W-:-:S04]  /*8200*/  LOP3.LUT R134, R114, 0x300, RZ, 0xfc, !PT ;  /* 0x0000030072867812 */ /* 0x002fc800078efcff */
[----:B------:R-:W4:Y:S01]  /*8210*/  @!P5 LDG.E.U16 R147, desc[UR32][R132.64] ;  /* 0x000000208493d981 */ /* 0x000f22000c1e1500 */
[----:B------:R-:W-:Y:S01]  /*8220*/  @!P2 IMAD R117, R117, UR8, R131 ;  /* 0x000000087575ac24 */ /* 0x000fe2000f8e0283 */
[C---:B------:R-:W-:Y:S01]  /*8230*/  @!P2 LEA R116, P5, R130.reuse, UR23, 0x1 ;  /* 0x000000178274ac11 */ /* 0x040fe2000f8a08ff */
[----:B0-----:R-:W0:Y:S03]  /*8240*/  @!P4 LDC.64 R136, c[0x0][0x3e0] ;  /* 0x0000f800ff88cb82 */ /* 0x001e260000000a00 */
[----:B------:R-:W-:Y:S02]  /*8250*/  @!P2 LEA.HI.X R117, R130, UR24, R117, 0x1, P5 ;  /* 0x000000188275ac11 */ /* 0x000fe4000a8f0c75 */
[----:B------:R-:W-:Y:S02]  /*8260*/  ISETP.GE.AND P5, PT, R134, UR34, PT ;  /* 0x0000002286007c0c */ /* 0x000fe4000bfa6270 */
[----:B------:R-:W-:-:S02]  /*8270*/  @!P3 MOV R129, RZ ;  /* 0x000000ff0081b202 */ /* 0x000fc40000000f00 */
[----:B------:R-:W-:Y:S01]  /*8280*/  PRMT R148, RZ, 0x7610, R148 ;  /* 0x00007610ff947816 */ /* 0x000fe20000000094 */
[----:B------:R-:W-:-:S05]  /*8290*/  @!P3 IMAD.WIDE.U32 R128, R126, UR8, R128 ;  /* 0x000000087e80bc25 */ /* 0x000fca000f8e0080 */
[----:B------:R1:W4:Y:S01]  /*82a0*/  @!P2 LDG.E.U16 R148, desc[UR32][R116.64] ;  /* 0x000000207494a981 */ /* 0x000322000c1e1500 */
[----:B------:R-:W-:Y:S02]  /*82b0*/  @!P4 MOV R125, RZ ;  /* 0x000000ff007dc202 */ /* 0x000fe40000000f00 */
[----:B------:R-:W2:Y:S01]  /*82c0*/  @!P5 LDC.64 R130, c[0x0][0x3e0] ;  /* 0x0000f800ff82db82 */ /* 0x000ea20000000a00 */
[----:B------:R-:W-:Y:S01]  /*82d0*/  @!P3 IMAD R127, R127, UR8, R129 ;  /* 0x000000087f7fbc24 */ /* 0x000fe2000f8e0281 */
[----:B------:R-:W-:-:S04]  /*82e0*/  @!P3 LEA R126, P2, R128, UR23, 0x1 ;  /* 0x00000017807ebc11 */ /* 0x000fc8000f8408ff */
[----:B------:R-:W-:Y:S01]  /*82f0*/  @!P3 LEA.HI.X R127, R128, UR24, R127, 0x1, P2 ;  /* 0x00000018807fbc11 */ /* 0x000fe200090f0c7f */
[----:B0-----:R-:W-:Y:S01]  /*8300*/  @!P4 IMAD.WIDE.U32 R128, R136, UR8, R124 ;  /* 0x000000088880cc25 */ /* 0x001fe2000f8e007c */
[----:B------:R-:W-:Y:S02]  /*8310*/  LOP3.LUT R124, R114, 0x320, RZ, 0xfc, !PT ;  /* 0x00000320727c7812 */ /* 0x000fe400078efcff */
[----:B------:R-:W-:Y:S02]  /*8320*/  PRMT R149, RZ, 0x7610, R149 ;  /* 0x00007610ff957816 */ /* 0x000fe40000000095 */
[----:B------:R-:W-:Y:S01]  /*8330*/  ISETP.GE.AND P2, PT, R124, UR34, PT ;  /* 0x000000227c007c0c */ /* 0x000fe2000bf46270 */
[----:B------:R-:W-:Y:S01]  /*8340*/  @!P4 IMAD R137, R137, UR8, R129 ;  /* 0x000000088989cc24 */ /* 0x000fe2000f8e0281 */
[----:B------:R-:W-:Y:S02]  /*8350*/  @!P5 MOV R135, RZ ;  /* 0x000000ff0087d202 */ /* 0x000fe40000000f00 */
[----:B------:R0:W4:Y:S01]  /*8360*/  @!P3 LDG.E.U16 R149, desc[UR32][R126.64] ;  /* 0x000000207e95b981 */ /* 0x000122000c1e1500 */
[----:B-1----:R-:W-:-:S02]  /*8370*/  @!P4 LEA R116, P3, R128, UR23, 0x1 ;  /* 0x000000178074cc11 */ /* 0x002fc4000f8608ff */
[----:B------:R-:W-:Y:S02]  /*8380*/  PRMT R136, RZ, 0x7610, R136 ;  /* 0x00007610ff887816 */ /* 0x000fe40000000088 */
[----:B------:R-:W-:Y:S02]  /*8390*/  PRMT R155, RZ, 0x7610, R155 ;  /* 0x00007610ff9b7816 */ /* 0x000fe4000000009b */
[----:B------:R-:W-:Y:S01]  /*83a0*/  @!P4 LEA.HI.X R117, R128, UR24, R137, 0x1, P3 ;  /* 0x000000188075cc11 */ /* 0x000fe200098f0c89 */
[----:B--2---:R-:W-:Y:S01]  /*83b0*/  @!P5 IMAD.WIDE.U32 R134, R130, UR8, R134 ;  /* 0x000000088286dc25 */ /* 0x004fe2000f8e0086 */
[----:B------:R-:W-:Y:S01]  /*83c0*/  LOP3.LUT R128, R114, 0x340, RZ, 0xfc, !PT ;  /* 0x0000034072807812 */ /* 0x000fe200078efcff */
[----:B0-----:R-:W0:Y:S01]  /*83d0*/  @!P2 LDC.64 R126, c[0x0][0x3e0] ;  /* 0x0000f800ff7eab82 */ /* 0x001e220000000a00 */
[----:B------:R1:W2:Y:S01]  /*83e0*/  @!P0 LDG.E.U16 R155, desc[UR32][R118.64] ;  /* 0x00000020769b8981 */ /* 0x0002a2000c1e1500 */
[----:B------:R-:W-:Y:S01]  /*83f0*/  @!P5 IMAD R131, R131, UR8, R135 ;  /* 0x000000088383dc24 */ /* 0x000fe2000f8e0287 */
[----:B------:R-:W-:-:S02]  /*8400*/  @!P5 LEA R130, P3, R134, UR23, 0x1 ;  /* 0x000000178682dc11 */ /* 0x000fc4000f8608ff */
[----:B------:R0:W4:Y:S01]  /*8410*/  @!P4 LDG.E.U16 R136, desc[UR32][R116.64] ;  /* 0x000000207488c981 */ /* 0x000122000c1e1500 */
[----:B------:R-:W-:Y:S02]  /*8420*/  ISETP.GE.AND P4, PT, R128, UR34, PT ;  /* 0x0000002280007c0c */ /* 0x000fe4000bf86270 */
[----:B------:R-:W-:Y:S02]  /*8430*/  @!P5 LEA.HI.X R131, R134, UR24, R131, 0x1, P3 ;  /* 0x000000188683dc11 */ /* 0x000fe400098f0c83 */
[----:B-1----:R-:W-:-:S04]  /*8440*/  LOP3.LUT R118, R114, 0x360, RZ, 0xfc, !PT ;  /* 0x0000036072767812 */ /* 0x002fc800078efcff */
[----:B------:R-:W-:Y:S02]  /*8450*/  ISETP.GE.AND P3, PT, R118, UR34, PT ;  /* 0x0000002276007c0c */ /* 0x000fe4000bf66270 */
[----:B------:R-:W-:-:S03]  /*8460*/  @!P2 MOV R125, RZ ;  /* 0x000000ff007da202 */ /* 0x000fc60000000f00 */
[----:B------:R-:W1:Y:S01]  /*8470*/  @!P4 LDC.64 R134, c[0x0][0x3e0] ;  /* 0x0000f800ff86cb82 */ /* 0x000e620000000a00 */
[----:B------:R-:W-:Y:S01]  /*8480*/  PRMT R137, RZ, 0x7610, R137 ;  /* 0x00007610ff897816 */ /* 0x000fe20000000089 */
[----:B0-----:R-:W-:-:S05]  /*8490*/  @!P2 IMAD.WIDE.U32 R124, R126, UR8, R124 ;  /* 0x000000087e7cac25 */ /* 0x001fca000f8e007c */
[----:B------:R0:W4:Y:S01]  /*84a0*/  @!P5 LDG.E.U16 R137, desc[UR32][R130.64] ;  /* 0x000000208289d981 */ /* 0x000122000c1e1500 */
[----:B------:R-:W0:Y:S01]  /*84b0*/  @!P3 LDC.64 R132, c[0x0][0x3e0] ;  /* 0x0000f800ff84bb82 */ /* 0x000e220000000a00 */
[----:B------:R-:W-:Y:S01]  /*84c0*/  @!P2 IMAD R127, R127, UR8, R125 ;  /* 0x000000087f7fac24 */ /* 0x000fe2000f8e027d */
[C---:B------:R-:W-:Y:S02]  /*84d0*/  @!P2 LEA R116, P5, R124.reuse, UR23, 0x1 ;  /* 0x000000177c74ac11 */ /* 0x040fe4000f8a08ff */
[----:B------:R-:W-:Y:S02]  /*84e0*/  PRMT R150, RZ, 0x7610, R150 ;  /* 0x00007610ff967816 */ /* 0x000fe40000000096 */
[----:B------:R-:W-:Y:S02]  /*84f0*/  @!P2 LEA.HI.X R117, R124, UR24, R127, 0x1, P5 ;  /* 0x000000187c75ac11 */ /* 0x000fe4000a8f0c7f */
[----:B------:R-:W-:Y:S02]  /*8500*/  LOP3.LUT R124, R114, 0x380, RZ, 0xfc, !PT ;  /* 0x00000380727c7812 */ /* 0x000fe400078efcff */
[----:B------:R-:W-:Y:S01]  /*8510*/  @!P4 MOV R129, RZ ;  /* 0x000000ff0081c202 */ /* 0x000fe20000000f00 */
[----:B------:R0:W4:Y:S01]  /*8520*/  @!P2 LDG.E.U16 R150, desc[UR32][R116.64] ;  /* 0x000000207496a981 */ /* 0x000122000c1e1500 */
[----:B------:R-:W-:-:S02]  /*8530*/  ISETP.GE.AND P2, PT, R124, UR34, PT ;  /* 0x000000227c007c0c */ /* 0x000fc4000bf46270 */
[----:B------:R-:W-:Y:S01]  /*8540*/  @!P3 MOV R119, RZ ;  /* 0x000000ff0077b202 */ /* 0x000fe20000000f00 */
[----:B-1----:R-:W-:-:S04]  /*8550*/  @!P4 IMAD.WIDE.U32 R128, R134, UR8, R128 ;  /* 0x000000088680cc25 */ /* 0x002fc8000f8e0080 */
[----:B------:R-:W-:Y:S01]  /*8560*/  @!P4 IMAD R135, R135, UR8, R129 ;  /* 0x000000088787cc24 */ /* 0x000fe2000f8e0281 */
[----:B------:R-:W-:Y:S01]  /*8570*/  @!P4 LEA R126, P5, R128, UR23, 0x1 ;  /* 0x00000017807ecc11 */ /* 0x000fe2000f8a08ff */
[----:B0-----:R-:W-:-:S03]  /*8580*/  @!P3 IMAD.WIDE.U32 R118, R132, UR8, R118 ;  /* 0x000000088476bc25 */ /* 0x001fc6000f8e0076 */
[----:B------:R-:W-:Y:S01]  /*8590*/  @!P4 LEA.HI.X R127, R128, UR24, R135, 0x1, P5 ;  /* 0x00000018807fcc11 */ /* 0x000fe2000a8f0c87 */
[----:B------:R-:W-:Y:S01]  /*85a0*/  @!P3 IMAD R133, R133, UR8, R119 ;  /* 0x000000088585bc24 */ /* 0x000fe2000f8e0277 */
[----:B------:R-:W-:Y:S01]  /*85b0*/  @!P3 LEA R130, P5, R118, UR23, 0x1 ;  /* 0x000000177682bc11 */ /* 0x000fe2000f8a08ff */
[----:B------:R-:W0:Y:S01]  /*85c0*/  @!P2 LDC.64 R134, c[0x0][0x3e0] ;  /* 0x0000f800ff86ab82 */ /* 0x000e220000000a00 */
[----:B------:R-:W-:Y:S02]  /*85d0*/  LOP3.LUT R128, R114, 0x3a0, RZ, 0xfc, !PT ;  /* 0x000003a072807812 */ /* 0x000fe400078efcff */
[----:B------:R-:W-:Y:S02]  /*85e0*/  PRMT R151, RZ, 0x7610, R151 ;  /* 0x00007610ff977816 */ /* 0x000fe40000000097 */
[----:B------:R-:W-:Y:S02]  /*85f0*/  @!P3 LEA.HI.X R131, R118, UR24, R133, 0x1, P5 ;  /* 0x000000187683bc11 */ /* 0x000fe4000a8f0c85 */
[----:B------:R-:W-:-:S02]  /*8600*/  LOP3.LUT R116, R114, 0x3c0, RZ, 0xfc, !PT ;  /* 0x000003c072747812 */ /* 0x000fc400078efcff */
[----:B------:R-:W-:Y:S01]  /*8610*/  ISETP.GE.AND P5, PT, R128, UR34, PT ;  /* 0x0000002280007c0c */ /* 0x000fe2000bfa6270 */
[----:B------:R1:W4:Y:S01]  /*8620*/  @!P4 LDG.E.U16 R151, desc[UR32][R126.64] ;  /* 0x000000207e97c981 */ /* 0x000322000c1e1500 */
[----:B------:R-:W-:Y:S02]  /*8630*/  ISETP.GE.AND P4, PT, R116, UR34, PT ;  /* 0x0000002274007c0c */ /* 0x000fe4000bf86270 */
[----:B------:R-:W-:Y:S02]  /*8640*/  @!P2 MOV R125, RZ ;  /* 0x000000ff007da202 */ /* 0x000fe40000000f00 */
[----:B------:R-:W-:Y:S02]  /*8650*/  PRMT R152, RZ, 0x7610, R152 ;  /* 0x00007610ff987816 */ /* 0x000fe40000000098 */
[----:B------:R-:W-:-:S04]  /*8660*/  PRMT R114, RZ, 0x7610, R114 ;  /* 0x00007610ff727816 */ /* 0x000fc80000000072 */
[----:B------:R3:W4:Y:S01]  /*8670*/  @!P3 LDG.E.U16 R152, desc[UR32][R130.64] ;  /* 0x000000208298b981 */ /* 0x000722000c1e1500 */
[----:B------:R-:W3:Y:S01]  /*8680*/  @!P5 LDC.64 R132, c[0x0][0x3e0] ;  /* 0x0000f800ff84db82 */ /* 0x000ee20000000a00 */
[----:B0-----:R-:W-:-:S07]  /*8690*/  @!P2 IMAD.WIDE.U32 R124, R134, UR8, R124 ;  /* 0x00000008867cac25 */ /* 0x001fce000f8e007c */
[----:B------:R-:W0:Y:S01]  /*86a0*/  @!P4 LDC.64 R118, c[0x0][0x3e0] ;  /* 0x0000f800ff76cb82 */ /* 0x000e220000000a00 */
[----:B------:R-:W-:Y:S01]  /*86b0*/  @!P2 IMAD R135, R135, UR8, R125 ;  /* 0x000000088787ac24 */ /* 0x000fe2000f8e027d */
[----:B-1----:R-:W-:-:S04]  /*86c0*/  @!P2 LEA R126, P3, R124, UR23, 0x1 ;  /* 0x000000177c7eac11 */ /* 0x002fc8000f8608ff */
[----:B------:R-:W-:Y:S02]  /*86d0*/  @!P2 LEA.HI.X R127, R124, UR24, R135, 0x1, P3 ;  /* 0x000000187c7fac11 */ /* 0x000fe400098f0c87 */
[----:B------:R-:W-:-:S03]  /*86e0*/  @!P5 MOV R129, RZ ;  /* 0x000000ff0081d202 */ /* 0x000fc60000000f00 */
[----:B------:R-:W4:Y:S01]  /*86f0*/  @!P2 LDG.E.U16 R114, desc[UR32][R126.64] ;  /* 0x000000207e72a981 */ /* 0x000f22000c1e1500 */
[----:B------:R-:W-:Y:S01]  /*8700*/  @!P4 MOV R117, RZ ;  /* 0x000000ff0075c202 */ /* 0x000fe20000000f00 */
[----:B---3--:R-:W-:-:S04]  /*8710*/  @!P5 IMAD.WIDE.U32 R128, R132, UR8, R128 ;  /* 0x000000088480dc25 */ /* 0x008fc8000f8e0080 */
[----:B------:R-:W-:Y:S02]  /*8720*/  @!P5 IMAD R133, R133, UR8, R129 ;  /* 0x000000088585dc24 */ /* 0x000fe4000f8e0281 */
[----:B0-----:R-:W-:Y:S01]  /*8730*/  @!P4 IMAD.WIDE.U32 R116, R118, UR8, R116 ;  /* 0x000000087674cc25 */ /* 0x001fe2000f8e0074 */
[----:B------:R-:W-:-:S03]  /*8740*/  @!P5 LEA R118, P2, R128, UR23, 0x1 ;  /* 0x000000178076dc11 */ /* 0x000fc6000f8408ff */
[----:B------:R-:W-:Y:S01]  /*8750*/  @!P4 IMAD R117, R119, UR8, R117 ;  /* 0x000000087775cc24 */ /* 0x000fe2000f8e0275 */
[----:B------:R-:W-:Y:S02]  /*8760*/  @!P5 LEA.HI.X R119, R128, UR24, R133, 0x1, P2 ;  /* 0x000000188077dc11 */ /* 0x000fe400090f0c85 */
[----:B------:R-:W-:Y:S02]  /*8770*/  PRMT R128, RZ, 0x7610, R128 ;  /* 0x00007610ff807816 */ /* 0x000fe40000000080 */
[C---:B------:R-:W-:Y:S02]  /*8780*/  @!P4 LEA R124, P3, R116.reuse, UR23, 0x1 ;  /* 0x00000017747ccc11 */ /* 0x040fe4000f8608ff */
[----:B------:R-:W-:Y:S02]  /*8790*/  PRMT R129, RZ, 0x7610, R129 ;  /* 0x00007610ff817816 */ /* 0x000fe40000000081 */
[----:B------:R-:W3:Y:S01]  /*87a0*/  @!P5 LDG.E.U16 R128, desc[UR32][R118.64] ;  /* 0x000000207680d981 */ /* 0x000ee2000c1e1500 */
[----:B------:R-:W-:-:S02]  /*87b0*/  @!P4 LEA.HI.X R125, R116, UR24, R117, 0x1, P3 ;  /* 0x00000018747dcc11 */ /* 0x000fc400098f0c75 */
[----:B------:R-:W-:-:S03]  /*87c0*/  PRMT R132, RZ, 0x7610, R132 ;  /* 0x00007610ff847816 */ /* 0x000fc60000000084 */
[----:B------:R-:W3:Y:S04]  /*87d0*/  @!P4 LDG.E.U16 R129, desc[UR32][R124.64] ;  /* 0x000000207c81c981 */ /* 0x000ee8000c1e1500 */
[----:B------:R0:W3:Y:S01]  /*87e0*/  @!P1 LDG.E.U16 R132, desc[UR32][R120.64] ;  /* 0x0000002078849981 */ /* 0x0000e2000c1e1500 */
[----:B------:R-:W-:Y:S01]  /*87f0*/  R2UR UR47, R123 ;  /* 0x000000007b2f72ca */ /* 0x000fe200000e0000 */
[----:B------:R-:W-:Y:S01]  /*8800*/  UMOV UR36, UR12 ;  /* 0x0000000c00247c82 */ /* 0x000fe20008000000 */
[----:B------:R-:W-:Y:S02]  /*8810*/  UMOV UR37, UR27 ;  /* 0x0000001b00257c82 */ /* 0x000fe40008000000 */
[----:B------:R-:W-:-:S04]  /*8820*/  UIMAD.WIDE.U32 UR36, UR8, UR40, UR36 ;  /* 0x00000028082472a5 */ /* 0x000fc8000f8e0024 */
[----:B------:R-:W-:-:S05]  /*8830*/  UIMAD UR25, UR8, UR41, UR37 ;  /* 0x00000029081972a4 */ /* 0x000fca000f8e0225 */
[----:B------:R-:W-:Y:S01]  /*8840*/  FMUL.FTZ R116, R23, UR47 ;  /* 0x0000002f17747c20 */ /* 0x000fe20008410000 */
[----:B------:R-:W-:-:S03]  /*8850*/  ULEA UR35, UP0, UR36, UR30, 0x3 ;  /* 0x0000001e24237291 */ /* 0x000fc6000f8018ff */
[----:B------:R-:W-:Y:S01]  /*8860*/  FMUL.RZ R117, R116, 0.15915493667125701904 ;  /* 0x3e22f98374757820 */ /* 0x000fe2000040c000 */
[----:B------:R-:W-:Y:S01]  /*8870*/  FMUL.FTZ R116, R24, UR47 ;  /* 0x0000002f18747c20 */ /* 0x000fe20008410000 */
[----:B------:R-:W-:-:S03]  /*8880*/  ULEA.HI.X UR36, UR36, UR31, UR25, 0x3, UP0 ;  /* 0x0000001f24247291 */ /* 0x000fc600080f1c19 */
[----:B------:R-:W-:Y:S01]  /*8890*/  FMUL.RZ R123, R116, 0.15915493667125701904 ;  /* 0x3e22f983747b7820 */ /* 0x000fe2000040c000 */
[----:B------:R-:W-:Y:S01]  /*88a0*/  FMUL.FTZ R116, R25, UR47 ;  /* 0x0000002f19747c20 */ /* 0x000fe20008410000 */
[----:B------:R-:W-:Y:S03]  /*88b0*/  MUFU.SIN R130, R117 ;  /* 0x0000007500827308 */ /* 0x000fe60000000400 */
[----:B0-----:R-:W-:Y:S01]  /*88c0*/  FMUL.RZ R121, R116, 0.15915493667125701904 ;  /* 0x3e22f98374797820 */ /* 0x001fe2000040c000 */
[----:B------:R-:W-:-:S04]  /*88d0*/  MOV R116, UR35 ;  /* 0x0000002300747c02 */ /* 0x000fc80008000f00 */
[----:B------:R0:W-:Y:S02]  /*88e0*/  MUFU.COS R131, R117 ;  /* 0x0000007500837308 */ /* 0x0001e40000000000 */
[----:B0-----:R-:W-:-:S06]  /*88f0*/  MOV R117, UR36 ;  /* 0x0000002400757c02 */ /* 0x001fcc0008000f00 */
[----:B------:R-:W3:Y:S01]  /*8900*/  LDG.E.64 R116, desc[UR32][R116.64] ;  /* 0x0000002074747981 */ /* 0x000ee2000c1e1b00 */
[----:B------:R-:W0:Y:S01]  /*8910*/  S2UR UR35, SR_CgaCtaId ;  /* 0x00000000002379c3 */ /* 0x000e220000008800 */
[----:B------:R-:W-:Y:S01]  /*8920*/  R2UR UR46, R122 ;  /* 0x000000007a2e72ca */ /* 0x000fe200000e0000 */
[----:B------:R-:W-:Y:S01]  /*8930*/  UMOV UR25, 0x400 ;  /* 0x0000040000197882 */ /* 0x000fe20000000000 */
[----:B------:R-:W-:Y:S01]  /*8940*/  FMUL.FTZ R119, R27, UR47 ;  /* 0x0000002f1b777c20 */ /* 0x000fe20008410000 */
[----:B------:R-:W-:-:S03]  /*8950*/  IADD3 R122, PT, PT, R5, 0x240, RZ ;  /* 0x00000240057a7810 */ /* 0x000fc60007ffe0ff */
[----:B------:R-:W-:Y:S01]  /*8960*/  FMUL.RZ R156, R119, 0.15915493667125701904 ;  /* 0x3e22f983779c7820 */ /* 0x000fe2000040c000 */
[----:B------:R-:W-:Y:S01]  /*8970*/  LEA.HI.SX32 R122, R122, R5, 0x1b ;  /* 0x000000057a7a7211 */ /* 0x000fe200078fdaff */
[----:B------:R-:W-:Y:S01]  /*8980*/  MUFU.SIN R124, R121 ;  /* 0x00000079007c7308 */ /* 0x000fe20000000400 */
[----:B------:R-:W-:Y:S01]  /*8990*/  FMUL.FTZ R119, R28, UR47 ;  /* 0x0000002f1c777c20 */ /* 0x000fe20008410000 */
[----:B0-----:R-:W-:-:S06]  /*89a0*/  ULEA UR25, UR35, UR25, 0x18 ;  /* 0x0000001923197291 */ /* 0x001fcc000f8ec0ff */
[----:B------:R-:W-:Y:S01]  /*89b0*/  MUFU.COS R125, R121 ;  /* 0x00000079007d7308 */ /* 0x000fe20000000000 */
[----:B------:R-:W-:-:S07]  /*89c0*/  LEA R122, R122, UR25, 0x1 ;  /* 0x000000197a7a7c11 */ /* 0x000fce000f8e08ff */
[----:B------:R-:W-:Y:S01]  /*89d0*/  MUFU.SIN R120, R156 ;  /* 0x0000009c00787308 */ /* 0x000fe20000000400 */
[----:B------:R-:W-:Y:S01]  /*89e0*/  FMUL.RZ R157, R119, 0.15915493667125701904 ;  /* 0x3e22f983779d7820 */ /* 0x000fe2000040c000 */
[----:B------:R-:W-:-:S06]  /*89f0*/  FMUL.FTZ R133, R29, UR47 ;  /* 0x0000002f1d857c20 */ /* 0x000fcc0008410000 */
[----:B------:R0:W-:Y:S01]  /*8a00*/  MUFU.COS R121, R156 ;  /* 0x0000009c00797308 */ /* 0x0001e20000000000 */
[----:B------:R-:W-:Y:S01]  /*8a10*/  FMUL.FTZ R118, R26, UR47 ;  /* 0x0000002f1a767c20 */ /* 0x000fe20008410000 */
[----:B0-----:R-:W-:-:S04]  /*8a20*/  FMUL.FTZ R156, R31, UR47 ;  /* 0x0000002f1f9c7c20 */ /* 0x001fc80008410000 */
[----:B------:R-:W-:Y:S01]  /*8a30*/  FMUL.RZ R161, R156, 0.15915493667125701904 ;  /* 0x3e22f9839ca17820 */ /* 0x000fe2000040c000 */
[----:B------:R-:W-:Y:S01]  /*8a40*/  FMUL.FTZ R156, R32, UR47 ;  /* 0x0000002f209c7c20 */ /* 0x000fe20008410000 */
[----:B------:R-:W-:Y:S01]  /*8a50*/  MUFU.SIN R153, R157 ;  /* 0x0000009d00997308 */ /* 0x000fe20000000400 */
[----:B------:R-:W-:Y:S01]  /*8a60*/  FMUL.RZ R158, R133, 0.15915493667125701904 ;  /* 0x3e22f983859e7820 */ /* 0x000fe2000040c000 */
[----:B------:R-:W-:Y:S01]  /*8a70*/  FMUL.FTZ R133, R30, UR47 ;  /* 0x0000002f1e857c20 */ /* 0x000fe20008410000 */
[----:B------:R-:W-:-:S05]  /*8a80*/  FMUL.RZ R135, R118, 0.15915493667125701904 ;  /* 0x3e22f98376877820 */ /* 0x000fca000040c000 */
[----:B------:R0:W-:Y:S01]  /*8a90*/  MUFU.COS R119, R157 ;  /* 0x0000009d00777308 */ /* 0x0001e20000000000 */
[----:B------:R-:W-:Y:S01]  /*8aa0*/  FMUL.RZ R159, R133, 0.15915493667125701904 ;  /* 0x3e22f983859f7820 */ /* 0x000fe2000040c000 */
[----:B0-----:R-:W-:Y:S01]  /*8ab0*/  FMUL.RZ R157, R156, 0.15915493667125701904 ;  /* 0x3e22f9839c9d7820 */ /* 0x001fe2000040c000 */
[----:B------:R-:W-:-:S05]  /*8ac0*/  FMUL.FTZ R156, R33, UR47 ;  /* 0x0000002f219c7c20 */ /* 0x000fca0008410000 */
[----:B------:R-:W-:Y:S01]  /*8ad0*/  MUFU.SIN R134, R158 ;  /* 0x0000009e00867308 */ /* 0x000fe20000000400 */
[----:B--2---:R-:W-:Y:S04]  /*8ae0*/  STS.U16 [R6], R155 ;  /* 0x0000009b06007388 */ /* 0x004fe80000000400 */
[----:B------:R0:W-:Y:S04]  /*8af0*/  STS.U16 [R7+0x40], R138 ;  /* 0x0000408a07007388 */ /* 0x0001e80000000400 */
[----:B------:R-:W-:Y:S04]  /*8b00*/  STS.U16 [R8+0x80], R113 ;  /* 0x0000807108007388 */ /* 0x000fe80000000400 */
[----:B------:R-:W-:Y:S04]  /*8b10*/  STS.U16 [R9+0xc0], R64 ;  /* 0x0000c04009007388 */ /* 0x000fe80000000400 */
[----:B------:R-:W-:Y:S04]  /*8b20*/  STS.U16 [R10+0x100], R109 ;  /* 0x0001006d0a007388 */ /* 0x000fe80000000400 */
[----:B------:R-:W-:Y:S04]  /*8b30*/  STS.U16 [R11+0x140], R140 ;  /* 0x0001408c0b007388 */ /* 0x000fe80000000400 */
[----:B------:R-:W-:Y:S01]  /*8b40*/  STS.U16 [R12+0x180], R111 ;  /* 0x0001806f0c007388 */ /* 0x000fe20000000400 */
[----:B0-----:R-:W-:-:S03]  /*8b50*/  IADD3 R138, PT, PT, R5, 0x260, RZ ;  /* 0x00000260058a7810 */ /* 0x001fc60007ffe0ff */
[----:B------:R-:W-:Y:S04]  /*8b60*/  STS.U16 [R13+0x1c0], R66 ;  /* 0x0001c0420d007388 */ /* 0x000fe80000000400 */
[----:B------:R-:W-:Y:S04]  /*8b70*/  STS.U16 [R14+0x200], R67 ;  /* 0x000200430e007388 */ /* 0x000fe80000000400 */
[----:B------:R0:W-:Y:S04]  /*8b80*/  STS.U16 [R15+0x240], R112 ;  /* 0x000240700f007388 */ /* 0x0001e80000000400 */
[----:B------:R-:W-:Y:S01]  /*8b90*/  STS.U16 [R16+0x280], R115 ;  /* 0x0002807310007388 */ /* 0x000fe20000000400 */
[----:B------:R-:W-:-:S03]  /*8ba0*/  LEA.HI.SX32 R138, R138, R5, 0x1b ;  /* 0x000000058a8a7211 */ /* 0x000fc600078fdaff */
[----:B------:R1:W-:Y:S01]  /*8bb0*/  STS.U16 [R17+0x2c0], R110 ;  /* 0x0002c06e11007388 */ /* 0x0003e20000000400 */
[C---:B0-----:R-:W-:Y:S01]  /*8bc0*/  IADD3 R112, PT, PT, R5.reuse, 0x200, RZ ;  /* 0x0000020005707810 */ /* 0x041fe20007ffe0ff */
[----:B------:R-:W-:Y:S01]  /*8bd0*/  FMUL.FTZ R64, R38, UR47 ;  /* 0x0000002f26407c20 */ /* 0x000fe20008410000 */
[----:B------:R-:W-:Y:S02]  /*8be0*/  MOV R109, UR46 ;  /* 0x0000002e006d7c02 */ /* 0x000fe40008000f00 */
[-C--:B------:R-:W-:Y:S02]  /*8bf0*/  LEA.HI.SX32 R112, R112, R5.reuse, 0x1b ;  /* 0x0000000570707211 */ /* 0x080fe400078fdaff */
[----:B-1----:R-:W-:Y:S01]  /*8c00*/  IADD3 R110, PT, PT, R5, 0x220, RZ ;  /* 0x00000220056e7810 */ /* 0x002fe20007ffe0ff */
[----:B------:R0:W-:Y:S03]  /*8c10*/  STS.U16 [R18+0x300], R65 ;  /* 0x0003004112007388 */ /* 0x0001e60000000400 */
[----:B------:R-:W-:Y:S01]  /*8c20*/  LEA.HI.SX32 R110, R110, R5, 0x1b ;  /* 0x000000056e6e7211 */ /* 0x000fe200078fdaff */
[----:B------:R-:W-:Y:S01]  /*8c30*/  FMUL.RZ R66, R64, 0.15915493667125701904 ;  /* 0x3e22f98340427820 */ /* 0x000fe2000040c000 */
[----:B------:R-:W-:Y:S01]  /*8c40*/  LEA R112, R112, UR25, 0x1 ;  /* 0x0000001970707c11 */ /* 0x000fe2000f8e08ff */
[----:B------:R1:W-:Y:S01]  /*8c50*/  STS.U16 [R19+0x340], R142 ;  /* 0x0003408e13007388 */ /* 0x0003e20000000400 */
[----:B------:R-:W-:-:S02]  /*8c60*/  LEA R110, R110, UR25, 0x1 ;  /* 0x000000196e6e7c11 */ /* 0x000fc4000f8e08ff */
[----:B0-----:R-:W-:Y:S02]  /*8c70*/  LEA R65, R138, UR25, 0x1 ;  /* 0x000000198a417c11 */ /* 0x001fe4000f8e08ff */
[----:B------:R-:W-:Y:S01]  /*8c80*/  IADD3 R138, PT, PT, R5, 0x280, RZ ;  /* 0x00000280058a7810 */ /* 0x000fe20007ffe0ff */
[----:B------:R-:W-:Y:S01]  /*8c90*/  FMUL.FTZ R64, R109, 1.4426950216293334961 ;  /* 0x3fb8aa3b6d407820 */ /* 0x000fe20000410000 */
[C---:B------:R-:W-:Y:S01]  /*8ca0*/  IADD3 R140, PT, PT, R5.reuse, 0x2a0, RZ ;  /* 0x000002a0058c7810 */ /* 0x040fe20007ffe0ff */
[----:B------:R-:W-:Y:S01]  /*8cb0*/  STS.U16 [R20+0x380], R139 ;  /* 0x0003808b14007388 */ /* 0x000fe20000000400 */
[-C--:B------:R-:W-:Y:S01]  /*8cc0*/  LEA.HI.SX32 R138, R138, R5.reuse, 0x1b ;  /* 0x000000058a8a7211 */ /* 0x080fe200078fdaff */
[----:B------:R-:W-:Y:S01]  /*8cd0*/  FMUL.FTZ R67, R64, R24 ;  /* 0x0000001840437220 */ /* 0x000fe20000410000 */
[----:B------:R-:W-:Y:S01]  /*8ce0*/  LEA.HI.SX32 R140, R140, R5, 0x1b ;  /* 0x000000058c8c7211 */ /* 0x000fe200078fdaff */
[----:B------:R0:W-:Y:S01]  /*8cf0*/  STS.U16 [R21+0x3c0], R144 ;  /* 0x0003c09015007388 */ /* 0x0001e20000000400 */
[----:B-1----:R-:W-:-:S03]  /*8d00*/  IADD3 R142, PT, PT, R5, 0x2c0, RZ ;  /* 0x000002c0058e7810 */ /* 0x002fc60007ffe0ff */
[----:B------:R1:W-:Y:S01]  /*8d10*/  STS.U16 [R112+0x400], R141 ;  /* 0x0004008d70007388 */ /* 0x0003e20000000400 */
[----:B------:R-:W-:-:S03]  /*8d20*/  LEA R138, R138, UR25, 0x1 ;  /* 0x000000198a8a7c11 */ /* 0x000fc6000f8e08ff */
[----:B------:R2:W-:Y:S01]  /*8d30*/  STS.U16 [R110+0x440], R143 ;  /* 0x0004408f6e007388 */ /* 0x0005e20000000400 */
[----:B0-----:R-:W-:-:S03]  /*8d40*/  IADD3 R144, PT, PT, R5, 0x2e0, RZ ;  /* 0x000002e005907810 */ /* 0x001fc60007ffe0ff */
[----:B------:R-:W-:Y:S01]  /*8d50*/  STS.U16 [R122+0x480], R145 ;  /* 0x000480917a007388 */ /* 0x000fe20000000400 */
[----:B-1----:R-:W-:-:S03]  /*8d60*/  IADD3 R112, PT, PT, R5, 0x320, RZ ;  /* 0x0000032005707810 */ /* 0x002fc60007ffe0ff */
[----:B-----5:R0:W-:Y:S01]  /*8d70*/  STS.U16 [R65+0x4c0], R146 ;  /* 0x0004c09241007388 */ /* 0x0201e20000000400 */
[----:B------:R1:W-:Y:S01]  /*8d80*/  MUFU.EX2 R111, R67 ;  /* 0x00000043006f7308 */ /* 0x0003e20000000800 */
[C---:B--2---:R-:W-:Y:S02]  /*8d90*/  IADD3 R110, PT, PT, R5.reuse, 0x300, RZ ;  /* 0x00000300056e7810 */ /* 0x044fe40007ffe0ff */
[-C--:B------:R-:W-:Y:S02]  /*8da0*/  LEA.HI.SX32 R142, R142, R5.reuse, 0x1b ;  /* 0x000000058e8e7211 */ /* 0x080fe400078fdaff */
[-C--:B------:R-:W-:Y:S02]  /*8db0*/  LEA.HI.SX32 R112, R112, R5.reuse, 0x1b ;  /* 0x0000000570707211 */ /* 0x080fe400078fdaff */
[----:B0-----:R-:W-:Y:S01]  /*8dc0*/  LEA R65, R140, UR25, 0x1 ;  /* 0x000000198c417c11 */ /* 0x001fe2000f8e08ff */
[----:B-1----:R-:W-:Y:S01]  /*8dd0*/  FMUL.FTZ R67, R64, R26 ;  /* 0x0000001a40437220 */ /* 0x002fe20000410000 */
[-C--:B------:R-:W-:Y:S01]  /*8de0*/  LEA.HI.SX32 R144, R144, R5.reuse, 0x1b ;  /* 0x0000000590907211 */ /* 0x080fe200078fdaff */
[----:B----4-:R-:W-:Y:S01]  /*8df0*/  STS.U16 [R138+0x500], R147 ;  /* 0x000500938a007388 */ /* 0x010fe20000000400 */
[----:B------:R-:W-:Y:S01]  /*8e00*/  LEA.HI.SX32 R110, R110, R5, 0x1b ;  /* 0x000000056e6e7211 */ /* 0x000fe200078fdaff */
[----:B------:R0:W-:Y:S01]  /*8e10*/  MUFU.EX2 R115, R67 ;  /* 0x0000004300737308 */ /* 0x0001e20000000800 */
[----:B------:R-:W-:Y:S01]  /*8e20*/  IADD3 R122, PT, PT, R5, 0x340, RZ ;  /* 0x00000340057a7810 */ /* 0x000fe20007ffe0ff */
[----:B------:R1:W-:Y:S01]  /*8e30*/  STS.U16 [R65+0x540], R148 ;  /* 0x0005409441007388 */ /* 0x0003e20000000400 */
[----:B------:R-:W-:-:S02]  /*8e40*/  LEA R142, R142, UR25, 0x1 ;  /* 0x000000198e8e7c11 */ /* 0x000fc4000f8e08ff */
[C---:B------:R-:W-:Y:S02]  /*8e50*/  IADD3 R140, PT, PT, R5.reuse, 0x360, RZ ;  /* 0x00000360058c7810 */ /* 0x040fe40007ffe0ff */
[----:B------:R-:W-:Y:S01]  /*8e60*/  LEA R110, R110, UR25, 0x1 ;  /* 0x000000196e6e7c11 */ /* 0x000fe2000f8e08ff */
[----:B------:R2:W-:Y:S01]  /*8e70*/  MUFU.COS R154, R158 ;  /* 0x0000009e009a7308 */ /* 0x0005e20000000000 */
[----:B0-----:R-:W-:Y:S02]  /*8e80*/  LEA R67, R144, UR25, 0x1 ;  /* 0x0000001990437c11 */ /* 0x001fe4000f8e08ff */
[----:B-1----:R-:W-:Y:S02]  /*8e90*/  LEA R65, R112, UR25, 0x1 ;  /* 0x0000001970417c11 */ /* 0x002fe4000f8e08ff */
[----:B------:R-:W-:Y:S02]  /*8ea0*/  IADD3 R112, PT, PT, R5, 0x380, RZ ;  /* 0x0000038005707810 */ /* 0x000fe40007ffe0ff */
[-C--:B------:R-:W-:Y:S01]  /*8eb0*/  LEA.HI.SX32 R122, R122, R5.reuse, 0x1b ;  /* 0x000000057a7a7211 */ /* 0x080fe200078fdaff */
[----:B--2---:R-:W-:Y:S01]  /*8ec0*/  FMUL.RZ R158, R156, 0.15915493667125701904 ;  /* 0x3e22f9839c9e7820 */ /* 0x004fe2000040c000 */
[----:B------:R-:W-:Y:S01]  /*8ed0*/  FMUL.FTZ R156, R34, UR47 ;  /* 0x0000002f229c7c20 */ /* 0x000fe20008410000 */
[----:B------:R-:W-:Y:S01]  /*8ee0*/  MUFU.SIN R126, R123 ;  /* 0x0000007b007e7308 */ /* 0x000fe20000000400 */
[-C--:B------:R-:W-:Y:S01]  /*8ef0*/  LEA.HI.SX32 R140, R140, R5.reuse, 0x1b ;  /* 0x000000058c8c7211 */ /* 0x080fe200078fdaff */
[----:B------:R-:W-:Y:S01]  /*8f00*/  STS.U16 [R142+0x580], R149 ;  /* 0x000580958e007388 */ /* 0x000fe20000000400 */
[----:B------:R-:W-:-:S02]  /*8f10*/  LEA.HI.SX32 R112, R112, R5, 0x1b ;  /* 0x0000000570707211 */ /* 0x000fc400078fdaff */
[----:B------:R-:W-:Y:S01]  /*8f20*/  LEA R122, R122, UR25, 0x1 ;  /* 0x000000197a7a7c11 */ /* 0x000fe2000f8e08ff */
[----:B------:R0:W-:Y:S02]  /*8f30*/  STS.U16 [R67+0x5c0], R136 ;  /* 0x0005c08843007388 */ /* 0x0001e40000000400 */
[----:B------:R-:W1:Y:S02]  /*8f40*/  MUFU.COS R127, R123 ;  /* 0x0000007b007f7308 */ /* 0x000e640000000000 */
[----:B------:R-:W-:Y:S06]  /*8f50*/  STS.U16 [R110+0x600], R137 ;  /* 0x000600896e007388 */ /* 0x000fec0000000400 */
[----:B------:R-:W-:Y:S01]  /*8f60*/  MUFU.SIN R118, R135 ;  /* 0x0000008700767308 */ /* 0x000fe20000000400 */
[----:B0-----:R-:W-:Y:S01]  /*8f70*/  LEA R67, R140, UR25, 0x1 ;  /* 0x000000198c437c11 */ /* 0x001fe2000f8e08ff */
[----:B------:R0:W-:Y:S06]  /*8f80*/  STS.U16 [R65+0x640], R150 ;  /* 0x0006409641007388 */ /* 0x0001ec0000000400 */
[----:B------:R-:W-:Y:S01]  /*8f90*/  MUFU.COS R123, R135 ;  /* 0x00000087007b7308 */ /* 0x000fe20000000000 */
[----:B------:R-:W-:Y:S01]  /*8fa0*/  STS.U16 [R122+0x680], R151 ;  /* 0x000680977a007388 */ /* 0x000fe20000000400 */
[----:B0-----:R-:W-:-:S06]  /*8fb0*/  LEA R65, R112, UR25, 0x1 ;  /* 0x0000001970417c11 */ /* 0x001fcc000f8e08ff */
[----:B------:R-:W-:Y:S01]  /*8fc0*/  MUFU.SIN R133, R159 ;  /* 0x0000009f00857308 */ /* 0x000fe20000000400 */
[----:B------:R-:W-:Y:S07]  /*8fd0*/  STS.U16 [R67+0x6c0], R152 ;  /* 0x0006c09843007388 */ /* 0x000fee0000000400 */
[----:B------:R0:W-:Y:S01]  /*8fe0*/  MUFU.COS R135, R159 ;  /* 0x0000009f00877308 */ /* 0x0001e20000000000 */
[----:B------:R2:W-:Y:S01]  /*8ff0*/  STS.U16 [R65+0x700], R114 ;  /* 0x0007007241007388 */ /* 0x0005e20000000400 */
[----:B0-----:R-:W-:Y:S01]  /*9000*/  FMUL.RZ R159, R156, 0.15915493667125701904 ;  /* 0x3e22f9839c9f7820 */ /* 0x001fe2000040c000 */
[----:B------:R-:W-:-:S05]  /*9010*/  FMUL.FTZ R156, R35, UR47 ;  /* 0x0000002f239c7c20 */ /* 0x000fca0008410000 */
[----:B------:R-:W-:Y:S01]  /*9020*/  MUFU.SIN R165, R161 ;  /* 0x000000a100a57308 */ /* 0x000fe20000000400 */
[C---:B------:R-:W-:Y:S01]  /*9030*/  FMUL.FTZ R109, R64.reuse, R25 ;  /* 0x00000019406d7220 */ /* 0x040fe20000410000 */
[----:B--2---:R-:W-:-:S06]  /*9040*/  FMUL.FTZ R65, R64, R36 ;  /* 0x0000002440417220 */ /* 0x004fcc0000410000 */
[----:B------:R0:W-:Y:S01]  /*9050*/  MUFU.COS R167, R161 ;  /* 0x000000a100a77308 */ /* 0x0001e20000000000 */
[----:B------:R-:W-:Y:S01]  /*9060*/  IADD3 R136, PT, PT, R5, 0x3a0, RZ ;  /* 0x000003a005887810 */ /* 0x000fe20007ffe0ff */
[----:B0-----:R-:W-:Y:S01]  /*9070*/  FMUL.RZ R161, R156, 0.15915493667125701904 ;  /* 0x3e22f9839ca17820 */ /* 0x001fe2000040c000 */
[----:B------:R-:W-:-:S05]  /*9080*/  FMUL.FTZ R156, R36, UR47 ;  /* 0x0000002f249c7c20 */ /* 0x000fca0008410000 */
[----:B------:R-:W-:Y:S01]  /*9090*/  MUFU.SIN R160, R157 ;  /* 0x0000009d00a07308 */ /* 0x000fe20000000400 */
[----:B------:R-:W-:-:S07]  /*90a0*/  FMUL.FTZ R138, R64, R30 ;  /* 0x0000001e408a7220 */ /* 0x000fce0000410000 */
[----:B------:R0:W-:Y:S01]  /*90b0*/  MUFU.COS R162, R157 ;  /* 0x0000009d00a27308 */ /* 0x0001e20000000000 */
[----:B------:R-:W-:Y:S01]  /*90c0*/  LEA.HI.SX32 R136, R136, R5, 0x1b ;  /* 0x0000000588887211 */ /* 0x000fe200078fdaff */
[----:B0-----:R-:W-:-:S06]  /*90d0*/  FMUL.RZ R157, R156, 0.15915493667125701904 ;  /* 0x3e22f9839c9d7820 */ /* 0x001fcc000040c000 */
[----:B------:R0:W2:Y:S01]  /*90e0*/  MUFU.EX2 R113, R109 ;  /* 0x0000006d00717308 */ /* 0x0000a20000000800 */
[----:B------:R-:W-:Y:S01]  /*90f0*/  FMUL.FTZ R110, R64, R33 ;  /* 0x00000021406e7220 */ /* 0x000fe20000410000 */
[----:B------:R-:W-:-:S06]  /*9100*/  IADD3 R140, PT, PT, R5, 0x3e0, RZ ;  /* 0x000003e0058c7810 */ /* 0x000fcc0007ffe0ff */
[----:B------:R-:W-:Y:S01]  /*9110*/  MUFU.SIN R186, R157 ;  /* 0x0000009d00ba7308 */ /* 0x000fe20000000400 */
[----:B0-----:R-:W-:-:S07]  /*9120*/  FMUL.FTZ R109, R64, R27 ;  /* 0x0000001b406d7220 */ /* 0x001fce0000410000 */
[----:B------:R-:W-:Y:S01]  /*9130*/  MUFU.COS R188, R157 ;  /* 0x0000009d00bc7308 */ /* 0x000fe20000000000 */
[----:B------:R-:W-:-:S07]  /*9140*/  LEA R67, R136, UR25, 0x1 ;  /* 0x0000001988437c11 */ /* 0x000fce000f8e08ff */
[----:B------:R-:W0:Y:S01]  /*9150*/  MUFU.EX2 R65, R65 ;  /* 0x0000004100417308 */ /* 0x000e220000000800 */
[----:B------:R-:W-:-:S07]  /*9160*/  LEA.HI.SX32 R140, R140, R5, 0x1b ;  /* 0x000000058c8c7211 */ /* 0x000fce00078fdaff */
[----:B------:R4:W-:Y:S01]  /*9170*/  MUFU.EX2 R139, R109 ;  /* 0x0000006d008b7308 */ /* 0x0009e20000000800 */
[----:B------:R-:W-:-:S07]  /*9180*/  FMUL.FTZ R112, R64, R34 ;  /* 0x0000002240707220 */ /* 0x000fce0000410000 */
[----:B------:R5:W-:Y:S01]  /*9190*/  MUFU.EX2 R142, R138 ;  /* 0x0000008a008e7308 */ /* 0x000be20000000800 */
[----:B----4-:R-:W-:Y:S01]  /*91a0*/  FMUL.FTZ R109, R64, R29 ;  /* 0x0000001d406d7220 */ /* 0x010fe20000410000 */
[----:B---3--:R3:W-:Y:S01]  /*91b0*/  STS.U16 [R67+0x740], R128 ;  /* 0x0007408043007388 */ /* 0x0087e20000000400 */
[----:B-----5:R-:W-:-:S05]  /*91c0*/  IADD3 R138, PT, PT, R5, 0x3c0, RZ ;  /* 0x000003c0058a7810 */ /* 0x020fca0007ffe0ff */
[----:B------:R4:W5:Y:S01]  /*91d0*/  MUFU.EX2 R143, R109 ;  /* 0x0000006d008f7308 */ /* 0x0009620000000800 */
[----:B------:R-:W-:Y:S01]  /*91e0*/  LEA.HI.SX32 R138, R138, R5, 0x1b ;  /* 0x000000058a8a7211 */ /* 0x000fe200078fdaff */
[C---:B---3--:R-:W-:Y:S01]  /*91f0*/  FMUL.FTZ R67, R64.reuse, R23 ;  /* 0x0000001740437220 */ /* 0x048fe20000410000 */
[----:B----4-:R-:W-:-:S05]  /*9200*/  FMUL.FTZ R109, R64, R31 ;  /* 0x0000001f406d7220 */ /* 0x010fca0000410000 */
[----:B------:R-:W-:Y:S01]  /*9210*/  MUFU.SIN R173, R158 ;  /* 0x0000009e00ad7308 */ /* 0x000fe20000000400 */
[----:B------:R-:W-:Y:S01]  /*9220*/  LEA R138, R138, UR25, 0x1 ;  /* 0x000000198a8a7c11 */ /* 0x000fe2000f8e08ff */
[C---:B-1----:R-:W-:Y:S01]  /*9230*/  FMUL.FTZ R127, R111.reuse, R127 ;  /* 0x0000007f6f7f7220 */ /* 0x042fe20000410000 */
[----:B------:R-:W-:Y:S01]  /*9240*/  FMUL.FTZ R126, R111, R126 ;  /* 0x0000007e6f7e7220 */ /* 0x000fe20000410000 */
[----:B--2---:R-:W-:-:S04]  /*9250*/  FMUL.FTZ R125, R113, R125 ;  /* 0x0000007d717d7220 */ /* 0x004fc80000410000 */
[----:B------:R-:W-:Y:S01]  /*9260*/  MUFU.COS R175, R158 ;  /* 0x0000009e00af7308 */ /* 0x000fe20000000000 */
[----:B------:R-:W-:Y:S01]  /*9270*/  FMUL.FTZ R124, R113, R124 ;  /* 0x0000007c717c7220 */ /* 0x000fe20000410000 */
[----:B------:R-:W-:Y:S01]  /*9280*/  FMUL.FTZ R113, R64, R35 ;  /* 0x0000002340717220 */ /* 0x000fe20000410000 */
[----:B------:R-:W-:-:S05]  /*9290*/  UIADD3 UR35, UPT, UPT, UR16, -0x1, URZ ;  /* 0xffffffff10237890 */ /* 0x000fca000fffe0ff */
[----:B------:R-:W1:Y:S01]  /*92a0*/  MUFU.EX2 R110, R110 ;  /* 0x0000006e006e7308 */ /* 0x000e620000000800 */
[C---:B0-----:R-:W-:Y:S01]  /*92b0*/  FMUL.FTZ R188, R65.reuse, R188 ;  /* 0x000000bc41bc7220 */ /* 0x041fe20000410000 */
[----:B------:R-:W-:Y:S01]  /*92c0*/  FMUL.FTZ R186, R65, R186 ;  /* 0x000000ba41ba7220 */ /* 0x000fe20000410000 */
[----:B------:R-:W-:-:S05]  /*92d0*/  FMUL.FTZ R156, R37, UR47 ;  /* 0x0000002f259c7c20 */ /* 0x000fca0008410000 */
[----:B------:R0:W2:Y:S01]  /*92e0*/  MUFU.EX2 R146, R109 ;  /* 0x0000006d00927308 */ /* 0x0000a20000000800 */
[----:B------:R-:W-:Y:S01]  /*92f0*/  STS.U16 [R138+0x780], R129 ;  /* 0x000780818a007388 */ /* 0x000fe20000000400 */
[----:B------:R-:W-:Y:S01]  /*9300*/  SHF.L.U32 R65, R5, 0x5, RZ ;  /* 0x0000000505417819 */ /* 0x000fe200000006ff */
[----:B------:R-:W-:Y:S01]  /*9310*/  ULEA.HI UR36, UR35, UR35, URZ, 0x1 ;  /* 0x0000002323247291 */ /* 0x000fe2000f8f08ff */
[----:B0-----:R-:W-:-:S04]  /*9320*/  LEA R109, R140, UR25, 0x1 ;  /* 0x000000198c6d7c11 */ /* 0x001fc8000f8e08ff */
[----:B------:R-:W-:Y:S01]  /*9330*/  MUFU.EX2 R111, R112 ;  /* 0x00000070006f7308 */ /* 0x000fe20000000800 */
[----:B------:R-:W-:Y:S01]  /*9340*/  FMUL.RZ R156, R156, 0.15915493667125701904 ;  /* 0x3e22f9839c9c7820 */ /* 0x000fe2000040c000 */
[----:B------:R0:W-:Y:S06]  /*9350*/  STS.U16 [R109+0x7c0], R132 ;  /* 0x0007c0846d007388 */ /* 0x0001ec0000000400 */
[----:B------:R-:W-:Y:S01]  /*9360*/  MUFU.SIN R172, R159 ;  /* 0x0000009f00ac7308 */ /* 0x000fe20000000400 */
[----:B------:R-:W-:Y:S01]  /*9370*/  FMUL.FTZ R141, R64, R28 ;  /* 0x0000001c408d7220 */ /* 0x000fe20000410000 */
[----:B------:R-:W-:-:S06]  /*9380*/  LEA.HI.SX32 R65, R65, R65, 0x1b ;  /* 0x0000004141417211 */ /* 0x000fcc00078fdaff */
[----:B------:R-:W3:Y:S01]  /*9390*/  MUFU.COS R174, R159 ;  /* 0x0000009f00ae7308 */ /* 0x000ee20000000000 */
[----:B0-----:R-:W-:-:S07]  /*93a0*/  FMUL.FTZ R109, R64, R37 ;  /* 0x00000025406d7220 */ /* 0x001fce0000410000 */
[----:B------:R0:W4:Y:S01]  /*93b0*/  MUFU.EX2 R112, R67 ;  /* 0x0000004300707308 */ /* 0x0001220000000800 */
[----:B------:R-:W-:Y:S01]  /*93c0*/  ULOP3.LUT UR36, UR36, 0xfffffe, URZ, 0xc0, !UPT ;  /* 0x00fffffe24247892 */ /* 0x000fe2000f8ec0ff */
[----:B-----5:R-:W-:-:S06]  /*93d0*/  FMUL.FTZ R114, R143, R134 ;  /* 0x000000868f727220 */ /* 0x020fcc0000410000 */
[----:B------:R-:W-:Y:S01]  /*93e0*/  MUFU.SIN R179, R161 ;  /* 0x000000a100b37308 */ /* 0x000fe20000000400 */
[----:B0-----:R-:W-:-:S07]  /*93f0*/  LEA R67, R65, UR25, 0x1 ;  /* 0x0000001941437c11 */ /* 0x001fce000f8e08ff */
[----:B------:R-:W-:Y:S08]  /*9400*/  MUFU.COS R181, R161 ;  /* 0x000000a100b57308 */ /* 0x000ff00000000000 */
[----:B------:R-:W0:Y:S01]  /*9410*/  MUFU.EX2 R132, R113 ;  /* 0x0000007100847308 */ /* 0x000e220000000800 */
[C---:B-1----:R-:W-:Y:S01]  /*9420*/  FMUL.FTZ R175, R110.reuse, R175 ;  /* 0x000000af6eaf7220 */ /* 0x042fe20000410000 */
[----:B------:R-:W-:Y:S01]  /*9430*/  FMUL.FTZ R173, R110, R173 ;  /* 0x000000ad6ead7220 */ /* 0x000fe20000410000 */
[----:B------:R-:W-:Y:S01]  /*9440*/  UIADD3 UR35, UPT, UPT, UR35, -UR36, URZ ;  /* 0x8000002423237290 */ /* 0x000fe2000fffe0ff */
[C---:B------:R-:W-:Y:S01]  /*9450*/  FMUL.FTZ R123, R115.reuse, R123 ;  /* 0x0000007b737b7220 */ /* 0x040fe20000410000 */
[----:B------:R-:W-:Y:S01]  /*9460*/  FMUL.FTZ R122, R115, R118 ;  /* 0x00000076737a7220 */ /* 0x000fe20000410000 */
[C---:B--2---:R-:W-:Y:S01]  /*9470*/  FMUL.FTZ R167, R146.reuse, R167 ;  /* 0x000000a792a77220 */ /* 0x044fe20000410000 */
[----:B------:R-:W-:Y:S01]  /*9480*/  FMUL.FTZ R165, R146, R165 ;  /* 0x000000a592a57220 */ /* 0x000fe20000410000 */
[----:B------:R-:W-:Y:S01]  /*9490*/  MUFU.SIN R195, R156 ;  /* 0x0000009c00c37308 */ /* 0x000fe20000000400 */
[----:B------:R-:W-:Y:S01]  /*94a0*/  FMUL.FTZ R110, R64, R38 ;  /* 0x00000026406e7220 */ /* 0x000fe20000410000 */
[----:B------:R-:W-:Y:S01]  /*94b0*/  FMUL.FTZ R115, R143, R154 ;  /* 0x0000009a8f737220 */ /* 0x000fe20000410000 */
[----:B------:R-:W-:-:S05]  /*94c0*/  NOP ;  /* 0x0000000000007918 */ /* 0x000fca0000000000 */
[----:B------:R-:W-:Y:S01]  /*94d0*/  MUFU.COS R193, R156 ;  /* 0x0000009c00c17308 */ /* 0x000fe20000000000 */
[----:B------:R-:W1:Y:S01]  /*94e0*/  LDS.U16 R151, [R67+0x1e] ;  /* 0x00001e0043977984 */ /* 0x000e620000000400 */
[----:B------:R-:W-:Y:S01]  /*94f0*/  ULEA UR35, UR35, UR8, 0x8 ;  /* 0x0000000823237291 */ /* 0x000fe2000f8e40ff */
[C---:B------:R-:W-:Y:S02]  /*9500*/  FMUL.FTZ R121, R139.reuse, R121 ;  /* 0x000000798b797220 */ /* 0x040fe40000410000 */
[----:B------:R-:W2:Y:S03]  /*9510*/  LDS.U16 R148, [R67+0x22] ;  /* 0x0000220043947984 */ /* 0x000ea60000000400 */
[----:B------:R5:W1:Y:S01]  /*9520*/  MUFU.EX2 R144, R141 ;  /* 0x0000008d00907308 */ /* 0x000a620000000800 */
[----:B------:R-:W2:Y:S01]  /*9530*/  LDS.U16 R149, [R67+0x26] ;  /* 0x0000260043957984 */ /* 0x000ea20000000400 */
[----:B------:R-:W-:-:S03]  /*9540*/  FMUL.FTZ R120, R139, R120 ;  /* 0x000000788b787220 */ /* 0x000fc60000410000 */
[----:B------:R-:W2:Y:S03]  /*9550*/  LDS.U16 R146, [R67+0x2a] ;  /* 0x00002a0043927984 */ /* 0x000ea60000000400 */
[----:B------:R-:W1:Y:S01]  /*9560*/  MUFU.EX2 R134, R109 ;  /* 0x0000006d00867308 */ /* 0x000e620000000800 */
[----:B------:R-:W2:Y:S01]  /*9570*/  LDS.U16 R147, [R67+0x2e] ;  /* 0x00002e0043937984 */ /* 0x000ea20000000400 */
[----:B-----5:R-:W-:-:S03]  /*9580*/  FMUL.FTZ R141, R64, R32 ;  /* 0x00000020408d7220 */ /* 0x020fc60000410000 */
[----:B------:R-:W5:Y:S01]  /*9590*/  LDS.U16 R158, [R67+0x32] ;  /* 0x00003200439e7984 */ /* 0x000f620000000400 */
[----:B------:R-:W-:-:S03]  /*95a0*/  FMUL.FTZ R129, R142, R135 ;  /* 0x000000878e817220 */ /* 0x000fc60000410000 */
[----:B------:R-:W5:Y:S01]  /*95b0*/  LDS.U16 R143, [R67+0x36] ;  /* 0x00003600438f7984 */ /* 0x000f620000000400 */
[----:B------:R-:W-:Y:S03]  /*95c0*/  MUFU.SIN R202, R66 ;  /* 0x0000004200ca7308 */ /* 0x000fe60000000400 */
[----:B------:R-:W5:Y:S01]  /*95d0*/  LDS.U16 R206, [R67+0x3a] ;  /* 0x00003a0043ce7984 */ /* 0x000f620000000400 */
[----:B------:R-:W-:-:S03]  /*95e0*/  FMUL.FTZ R128, R142, R133 ;  /* 0x000000858e807220 */ /* 0x000fc60000410000 */
[----:B------:R-:W5:Y:S01]  /*95f0*/  LDS.U16 R203, [R67+0x3e] ;  /* 0x00003e0043cb7984 */ /* 0x000f620000000400 */
[C---:B---3--:R-:W-:Y:S01]  /*9600*/  FMUL.FTZ R174, R111.reuse, R174 ;  /* 0x000000ae6fae7220 */ /* 0x048fe20000410000 */
[----:B------:R-:W-:Y:S01]  /*9610*/  FMUL.FTZ R172, R111, R172 ;  /* 0x000000ac6fac7220 */ /* 0x000fe20000410000 */
[----:B------:R3:W-:Y:S01]  /*9620*/  MUFU.COS R200, R66 ;  /* 0x0000004200c87308 */ /* 0x0007e20000000000 */
[----:B----4-:R-:W-:Y:S01]  /*9630*/  FMUL.FTZ R64, R112, R131 ;  /* 0x0000008370407220 */ /* 0x010fe20000410000 */
[----:B------:R-:W-:Y:S01]  /*9640*/  LDS.U16 R111, [R67+0x28] ;  /* 0x00002800436f7984 */ /* 0x000fe20000000400 */
[C---:B0-----:R-:W-:Y:S01]  /*9650*/  FMUL.FTZ R181, R132.reuse, R181 ;  /* 0x000000b584b57220 */ /* 0x041fe20000410000 */
[----:B------:R-:W-:Y:S02]  /*9660*/  FMUL.FTZ R179, R132, R179 ;  /* 0x000000b384b37220 */ /* 0x000fe40000410000 */
[----:B------:R-:W0:Y:S02]  /*9670*/  LDS.U16 R131, [R67+0x1c] ;  /* 0x00001c0043837984 */ /* 0x000e240000000400 */
[----:B------:R4:W5:Y:S02]  /*9680*/  MUFU.EX2 R139, R110 ;  /* 0x0000006e008b7308 */ /* 0x0009640000000800 */
[----:B---3--:R-:W3:Y:S01]  /*9690*/  LDS.U16 R66, [R67+0x20] ;  /* 0x0000200043427984 */ /* 0x008ee20000000400 */
[----:B------:R-:W-:-:S03]  /*96a0*/  MOV R132, UR35 ;  /* 0x0000002300847c02 */ /* 0x000fc60008000f00 */
[----:B------:R-:W-:Y:S04]  /*96b0*/  LDS.U16 R209, [R67+0x2c] ;  /* 0x00002c0043d17984 */ /* 0x000fe80000000400 */
[----:B----4-:R-:W4:Y:S04]  /*96c0*/  LDS.U16 R110, [R67+0x24] ;  /* 0x00002400436e7984 */ /* 0x010f280000000400 */
[----:B------:R-:W4:Y:S04]  /*96d0*/  LDS.U16 R142, [R67+0x30] ;  /* 0x00003000438e7984 */ /* 0x000f280000000400 */
[----:B------:R-:W4:Y:S04]  /*96e0*/  LDS.U16 R207, [R67+0x34] ;  /* 0x0000340043cf7984 */ /* 0x000f280000000400 */
[----:B------:R-:W4:Y:S04]  /*96f0*/  LDS.U16 R208, [R67+0x38] ;  /* 0x0000380043d07984 */ /* 0x000f280000000400 */
[----:B------:R-:W4:Y:S01]  /*9700*/  LDS.U16 R201, [R67+0x3c] ;  /* 0x00003c0043c97984 */ /* 0x000f220000000400 */
[----:B------:R-:W-:-:S02]  /*9710*/  ISETP.NE.AND P1, PT, R4, RZ, PT ;  /* 0x000000ff0400720c */ /* 0x000fc40003f25270 */
[----:B------:R-:W-:Y:S01]  /*9720*/  IADD3 R109, PT, PT, R4, 0x200, RZ ;  /* 0x00000200046d7810 */ /* 0x000fe20007ffe0ff */
[----:B-1----:R-:W-:Y:S01]  /*9730*/  FMUL.FTZ R118, R144, R153 ;  /* 0x0000009990767220 */ /* 0x002fe20000410000 */
[C---:B------:R-:W-:Y:S01]  /*9740*/  FMUL.FTZ R193, R134.reuse, R193 ;  /* 0x000000c186c17220 */ /* 0x040fe20000410000 */
[----:B------:R-:W-:Y:S01]  /*9750*/  FMUL.FTZ R195, R134, R195 ;  /* 0x000000c386c37220 */ /* 0x000fe20000410000 */
[----:B------:R-:W-:Y:S01]  /*9760*/  SEL R113, R132, R109, !P1 ;  /* 0x0000006d84717207 */ /* 0x000fe20004800000 */
[----:B------:R-:W1:Y:S04]  /*9770*/  LDS.U16 R154, [R67] ;  /* 0x00000000439a7984 */ /* 0x000e680000000400 */
        /* <DEDUP_REMOVED lines=13> */
[----:B------:R-:W-:Y:S01]  /*9850*/  R2UR UR48, R116 ;  /* 0x00000000743072ca */ /* 0x000fe200000e0000 */
[----:B------:R-:W1:Y:S01]  /*9860*/  MUFU.EX2 R141, R141 ;  /* 0x0000008d008d7308 */ /* 0x000e620000000800 */
[----:B------:R-:W-:Y:S01]  /*9870*/  R2UR UR49, R117 ;  /* 0x00000000753172ca */ /* 0x000fe200000e0000 */
[----:B------:R-:W-:Y:S01]  /*9880*/  FMUL.FTZ R65, R112, R130 ;  /* 0x0000008270417220 */ /* 0x000fe20000410000 */
[----:B------:R-:W-:Y:S01]  /*9890*/  ISETP.NE.AND P2, PT, R4, 0x1f, PT ;  /* 0x0000001f0400780c */ /* 0x000fe20003f45270 */
[----:B------:R-:W-:Y:S01]  /*98a0*/  HADD2.F32 R151, -RZ, R151.H0_H0 ;  /* 0x20000097ff977230 */ /* 0x000fe20000004100 */
[----:B------:R-:W-:Y:S01]  /*98b0*/  LEA R113, R113, UR25, 0x3 ;  /* 0x0000001971717c11 */ /* 0x000fe2000f8e18ff */
[----:B--2---:R-:W-:-:S02]  /*98c0*/  HADD2.F32 R148, -RZ, R148.H0_H0 ;  /* 0x20000094ff947230 */ /* 0x004fc40000004100 */
[----:B------:R-:W-:Y:S02]  /*98d0*/  HADD2.F32 R149, -RZ, R149.H0_H0 ;  /* 0x20000095ff957230 */ /* 0x000fe40000004100 */
[----:B------:R-:W-:Y:S02]  /*98e0*/  HADD2.F32 R146, -RZ, R146.H0_H0 ;  /* 0x20000092ff927230 */ /* 0x000fe40000004100 */
[----:B------:R-:W-:Y:S02]  /*98f0*/  HADD2.F32 R147, -RZ, R147.H0_H0 ;  /* 0x20000093ff937230 */ /* 0x000fe40000004100 */
[----:B-----5:R-:W-:Y:S02]  /*9900*/  HADD2.F32 R158, -RZ, R158.H0_H0 ;  /* 0x2000009eff9e7230 */ /* 0x020fe40000004100 */
[----:B------:R-:W-:Y:S02]  /*9910*/  HADD2.F32 R143, -RZ, R143.H0_H0 ;  /* 0x2000008fff8f7230 */ /* 0x000fe40000004100 */
[----:B------:R-:W-:-:S02]  /*9920*/  HADD2.F32 R206, -RZ, R206.H0_H0 ;  /* 0x200000ceffce7230 */ /* 0x000fc40000004100 */
[----:B------:R-:W-:Y:S02]  /*9930*/  HADD2.F32 R203, -RZ, R203.H0_H0 ;  /* 0x200000cbffcb7230 */ /* 0x000fe40000004100 */
[----:B------:R-:W-:Y:S01]  /*9940*/  FMUL.FTZ R119, R144, R119 ;  /* 0x0000007790777220 */ /* 0x000fe20000410000 */
[C---:B------:R-:W-:Y:S01]  /*9950*/  FMUL.FTZ R200, R139.reuse, R200 ;  /* 0x000000c88bc87220 */ /* 0x040fe20000410000 */
[----:B------:R-:W-:Y:S01]  /*9960*/  FMUL.FTZ R202, R139, R202 ;  /* 0x000000ca8bca7220 */ /* 0x000fe20000410000 */
[----:B------:R2:W-:Y:S01]  /*9970*/  STS.64 [R113+0x1d10], R64 ;  /* 0x001d104071007388 */ /* 0x0005e20000000a00 */
[----:B0-----:R-:W-:Y:S02]  /*9980*/  HADD2.F32 R131, -RZ, R131.H0_H0 ;  /* 0x20000083ff837230 */ /* 0x001fe40000004100 */
[----:B---3--:R-:W-:Y:S01]  /*9990*/  FMUL.FTZ R67, R148, UR48 ;  /* 0x0000003094437c20 */ /* 0x008fe20008410000 */
[----:B------:R-:W-:Y:S02]  /*99a0*/  HADD2.F32 R130, -RZ, R66.H0_H0 ;  /* 0x20000042ff827230 */ /* 0x000fe40000004100 */
[----:B------:R-:W-:Y:S01]  /*99b0*/  FMUL.FTZ R66, R151, UR48 ;  /* 0x0000003097427c20 */ /* 0x000fe20008410000 */
[----:B----4-:R-:W-:-:S02]  /*99c0*/  HADD2.F32 R117, -RZ, R110.H0_H0 ;  /* 0x2000006eff757230 */ /* 0x010fc40000004100 */
[----:B------:R-:W-:Y:S01]  /*99d0*/  FMUL.FTZ R110, R149, UR48 ;  /* 0x00000030956e7c20 */ /* 0x000fe20008410000 */
[----:B------:R-:W-:Y:S02]  /*99e0*/  HADD2.F32 R116, -RZ, R111.H0_H0 ;  /* 0x2000006fff747230 */ /* 0x000fe40000004100 */
[----:B------:R-:W-:Y:S01]  /*99f0*/  FMUL.FTZ R111, R146, UR48 ;  /* 0x00000030926f7c20 */ /* 0x000fe20008410000 */
[----:B------:R-:W-:Y:S02]  /*9a00*/  HADD2.F32 R209, -RZ, R209.H0_H0 ;  /* 0x200000d1ffd17230 */ /* 0x000fe40000004100 */
[----:B------:R-:W-:Y:S01]  /*9a10*/  FMUL.FTZ R112, R147, UR48 ;  /* 0x0000003093707c20 */ /* 0x000fe20008410000 */
[----:B------:R-:W-:Y:S02]  /*9a20*/  HADD2.F32 R142, -RZ, R142.H0_H0 ;  /* 0x2000008eff8e7230 */ /* 0x000fe40000004100 */
[----:B--2---:R-:W-:Y:S01]  /*9a30*/  FMUL.FTZ R113, R158, UR48 ;  /* 0x000000309e717c20 */ /* 0x004fe20008410000 */
[----:B------:R-:W-:-:S02]  /*9a40*/  HADD2.F32 R207, -RZ, R207.H0_H0 ;  /* 0x200000cfffcf7230 */ /* 0x000fc40000004100 */
[----:B------:R-:W-:Y:S01]  /*9a50*/  FMUL.FTZ R140, R143, UR48 ;  /* 0x000000308f8c7c20 */ /* 0x000fe20008410000 */
[----:B------:R-:W-:Y:S02]  /*9a60*/  HADD2.F32 R208, -RZ, R208.H0_H0 ;  /* 0x200000d0ffd07230 */ /* 0x000fe40000004100 */
[----:B------:R-:W-:Y:S01]  /*9a70*/  FMUL.FTZ R139, R206, UR48 ;  /* 0x00000030ce8b7c20 */ /* 0x000fe20008410000 */
        /* <DEDUP_REMOVED lines=12> */
[C---:B-1----:R-:W-:Y:S01]  /*9b40*/  FMUL.FTZ R162, R141.reuse, R162 ;  /* 0x000000a28da27220 */ /* 0x042fe20000410000 */
        /* <DEDUP_REMOVED lines=36> */
.L_x_12938:
[----:B------:R-:W-:-:S05]  /*9d90*/  LEA R4, R4, UR25, 0x3 ;  /* 0x0000001904047c11 */ /* 0x000fca000f8e18ff */
[----:B------:R0:W1:Y:S02]  /*9da0*/  LDS.64 R110, [R4+0x2d18] ;  /* 0x002d1800046e7984 */ /* 0x0000640000000a00 */
.L_x_12939:
[----:B------:R-:W-:Y:S05]  /*9db0*/  BSYNC.RECONVERGENT B0 ;  /* 0x0000000000007941 */ /* 0x000fea0003800200 */
.L_x_12937:
[CC--:B------:R-:W-:Y:S01]  /*9dc0*/  FMUL.FTZ R67, R65.reuse, R126.reuse ;  /* 0x0000007e41437220 */ /* 0x0c0fe20000410000 */
[-C--:B0-----:R-:W-:Y:S01]  /*9dd0*/  FMUL.FTZ R4, R64, R126.reuse ;  /* 0x0000007e40047220 */ /* 0x081fe20000410000 */
[----:B------:R-:W-:Y:S01]  /*9de0*/  FMUL.FTZ R163, R40, R23 ;  /* 0x0000001728a37220 */ /* 0x000fe20000410000 */
[----:B------:R-:W-:Y:S01]  /*9df0*/  FMUL.FTZ R112, RZ, R126 ;  /* 0x0000007eff707220 */ /* 0x000fe20000410000 */
[-C--:B------:R-:W-:Y:S01]  /*9e00*/  FFMA.FTZ R67, R64, R127.reuse, -R67 ;  /* 0x0000007f40437223 */ /* 0x080fe20000010843 */
[----:B------:R-:W-:Y:S01]  /*9e10*/  FFMA.FTZ R66, R65, R127, R4 ;  /* 0x0000007f41427223 */ /* 0x000fe20000010004 */
[-C--:B------:R-:W-:Y:S01]  /*9e20*/  FMUL.FTZ R4, R126, R163.reuse ;  /* 0x000000a37e047220 */ /* 0x080fe20000410000 */
[----:B------:R-:W-:Y:S01]  /*9e30*/  FFMA.FTZ R112, R127, R163, -R112 ;  /* 0x000000a37f707223 */ /* 0x000fe20000010870 */
[C---:B------:R-:W-:Y:S01]  /*9e40*/  FMUL.FTZ R144, R124.reuse, R67 ;  /* 0x000000437c907220 */ /* 0x040fe20000410000 */
[----:B------:R-:W-:Y:S01]  /*9e50*/  FMUL.FTZ R140, R124, R66 ;  /* 0x000000427c8c7220 */ /* 0x000fe20000410000 */
[----:B------:R-:W-:Y:S01]  /*9e60*/  FFMA.FTZ R4, RZ, R127, R4 ;  /* 0x0000007fff047223 */ /* 0x000fe20000010004 */
[----:B------:R-:W-:Y:S01]  /*9e70*/  FFMA.FTZ R112, R41, R24, R112 ;  /* 0x0000001829707223 */ /* 0x000fe20000010070 */
[C---:B------:R-:W-:Y:S01]  /*9e80*/  FFMA.FTZ R144, R125.reuse, R66, R144 ;  /* 0x000000427d907223 */ /* 0x040fe20000010090 */
[----:B-12---:R-:W-:Y:S01]  /*9e90*/  FMUL.FTZ R139, R200, R111 ;  /* 0x0000006fc88b7220 */ /* 0x006fe20000410000 */
[----:B------:R-:W-:Y:S01]  /*9ea0*/  FADD.FTZ R4, RZ, R4 ;  /* 0x00000004ff047221 */ /* 0x000fe20000010000 */
[----:B------:R-:W-:Y:S01]  /*9eb0*/  FMUL.FTZ R66, R124, R112 ;  /* 0x000000707c427220 */ /* 0x000fe20000410000 */
[C---:B------:R-:W-:Y:S01]  /*9ec0*/  FFMA.FTZ R140, R125.reuse, R67, -R140 ;  /* 0x000000437d8c7223 */ /* 0x040fe2000001088c */
[----:B------:R-:W-:Y:S01]  /*9ed0*/  FMUL.FTZ R113, R202, R111 ;  /* 0x0000006fca717220 */ /* 0x000fe20000410000 */
[-C--:B------:R-:W-:Y:S01]  /*9ee0*/  FMUL.FTZ R67, R124, R4.reuse ;  /* 0x000000047c437220 */ /* 0x080fe20000410000 */
[C---:B------:R-:W-:Y:S01]  /*9ef0*/  FFMA.FTZ R66, R125.reuse, R4, R66 ;  /* 0x000000047d427223 */ /* 0x040fe20000010042 */
[----:B------:R-:W-:Y:S01]  /*9f00*/  FMUL.FTZ R4, R122, R144 ;  /* 0x000000907a047220 */ /* 0x000fe20000410000 */
[----:B------:R-:W-:Y:S01]  /*9f10*/  FFMA.FTZ R164, -R202, R110, -R139 ;  /* 0x0000006ecaa47223 */ /* 0x000fe2000001098b */
[----:B------:R-:W-:Y:S01]  /*9f20*/  FFMA.FTZ R67, R125, R112, -R67 ;  /* 0x000000707d437223 */ /* 0x000fe20000010843 */
[----:B------:R-:W-:Y:S01]  /*9f30*/  FADD.FTZ R66, RZ, R66 ;  /* 0x00000042ff427221 */ /* 0x000fe20000010000 */
[----:B------:R-:W-:Y:S01]  /*9f40*/  FFMA.FTZ R4, R123, R140, -R4 ;  /* 0x0000008c7b047223 */ /* 0x000fe20000010804 */
[----:B------:R-:W-:Y:S01]  /*9f50*/  FFMA.FTZ R156, R200, R110, -R113 ;  /* 0x0000006ec89c7223 */ /* 0x000fe20000010871 */
[----:B------:R-:W-:Y:S01]  /*9f60*/  FMUL.FTZ R166, R195, R164 ;  /* 0x000000a4c3a67220 */ /* 0x000fe20000410000 */
[----:B------:R-:W-:Y:S01]  /*9f70*/  FMUL.FTZ R140, R122, R140 ;  /* 0x0000008c7a8c7220 */ /* 0x000fe20000410000 */
[----:B------:R-:W-:Y:S01]  /*9f80*/  FFMA.FTZ R67, R46, R25, R67 ;  /* 0x000000192e437223 */ /* 0x000fe20000010043 */
[----:B------:R-:W-:Y:S01]  /*9f90*/  FMUL.FTZ R112, R122, R66 ;  /* 0x000000427a707220 */ /* 0x000fe20000410000 */
[----:B------:R-:W-:Y:S01]  /*9fa0*/  FFMA.FTZ R139, R193, R156, R166 ;  /* 0x0000009cc18b7223 */ /* 0x000fe200000100a6 */
[----:B------:R-:W-:Y:S01]  /*9fb0*/  FFMA.FTZ R140, R123, R144, R140 ;  /* 0x000000907b8c7223 */ /* 0x000fe2000001008c */
[----:B------:R-:W-:Y:S01]  /*9fc0*/  ISETP.NE.AND P2, PT, R108, RZ, PT ;  /* 0x000000ff6c00720c */ /* 0x000fe20003f45270 */
[----:B------:R-:W-:Y:S01]  /*9fd0*/  FMUL.FTZ R156, R195, R156 ;  /* 0x0000009cc39c7220 */ /* 0x000fe20000410000 */
[----:B------:R-:W-:Y:S01]  /*9fe0*/  FMUL.FTZ R204, R203, UR49 ;  /* 0x00000031cbcc7c20 */ /* 0x000fe20008410000 */
[-C--:B------:R-:W-:Y:S01]  /*9ff0*/  FFMA.FTZ R112, R123, R67.reuse, -R112 ;  /* 0x000000437b707223 */ /* 0x080fe20000010870 */
[----:B------:R-:W-:Y:S01]  /*a000*/  FMUL.FTZ R144, R122, R67 ;  /* 0x000000437a907220 */ /* 0x000fe20000410000 */
[----:B------:R-:W-:Y:S01]  /*a010*/  FFMA.FTZ R141, R193, R164, -R156 ;  /* 0x000000a4c18d7223 */ /* 0x000fe2000001089c */
[----:B------:R-:W-:Y:S01]  /*a020*/  FFMA.FTZ R204, R201, UR48, -R204 ;  /* 0x00000030c9cc7c23 */ /* 0x000fe200080108cc */
[----:B------:R-:W-:Y:S01]  /*a030*/  FFMA.FTZ R112, R47, R26, R112 ;  /* 0x0000001a2f707223 */ /* 0x000fe20000010070 */
[----:B------:R-:W-:Y:S01]  /*a040*/  FFMA.FTZ R144, R123, R66, R144 ;  /* 0x000000427b907223 */ /* 0x000fe20000010090 */
[----:B------:R-:W-:Y:S01]  /*a050*/  FMUL.FTZ R113, R202, R205 ;  /* 0x000000cdca717220 */ /* 0x000fe20000410000 */
[----:B------:R-:W-:Y:S01]  /*a060*/  FMUL.FTZ R199, R206, UR49 ;  /* 0x00000031cec77c20 */ /* 0x000fe20008410000 */
[----:B------:R-:W-:Y:S01]  /*a070*/  FMUL.FTZ R67, R107, R204 ;  /* 0x000000cc6b437220 */ /* 0x000fe20000410000 */
[----:B------:R-:W-:Y:S01]  /*a080*/  FMUL.FTZ R145, R186, R141 ;  /* 0x0000008dba917220 */ /* 0x000fe20000410000 */
[----:B------:R-:W-:Y:S01]  /*a090*/  FADD.FTZ R144, RZ, R144 ;  /* 0x00000090ff907221 */ /* 0x000fe20000010000 */
[----:B------:R-:W-:Y:S01]  /*a0a0*/  FMUL.FTZ R66, R120, R112 ;  /* 0x0000007078427220 */ /* 0x000fe20000410000 */
[----:B------:R-:W-:Y:S01]  /*a0b0*/  FFMA.FTZ R199, R208, UR48, -R199 ;  /* 0x00000030d0c77c23 */ /* 0x000fe200080108c7 */
[----:B------:R-:W-:Y:S01]  /*a0c0*/  FFMA.FTZ R113, R200, R67, R113 ;  /* 0x00000043c8717223 */ /* 0x000fe20000010071 */
[-C--:B------:R-:W-:Y:S01]  /*a0d0*/  FFMA.FTZ R178, R188, R139.reuse, R145 ;  /* 0x0000008bbcb27223 */ /* 0x080fe20000010091 */
[CC--:B------:R-:W-:Y:S01]  /*a0e0*/  FFMA.FTZ R66, R121.reuse, R144.reuse, R66 ;  /* 0x0000009079427223 */ /* 0x0c0fe20000010042 */
[----:B------:R-:W-:Y:S01]  /*a0f0*/  FMUL.FTZ R139, R186, R139 ;  /* 0x0000008bba8b7220 */ /* 0x000fe20000410000 */
[----:B------:R-:W-:Y:S01]  /*a100*/  FMUL.FTZ R144, R120, R144 ;  /* 0x0000009078907220 */ /* 0x000fe20000410000 */
[----:B------:R-:W-:Y:S01]  /*a110*/  VOTEU.ANY UP0, P2 ;  /* 0x0000000000ff7886 */ /* 0x000fe20001000100 */
[----:B------:R-:W-:Y:S01]  /*a120*/  FMUL.FTZ R67, R202, R67 ;  /* 0x00000043ca437220 */ /* 0x000fe20000410000 */
[----:B------:R-:W-:Y:S01]  /*a130*/  FFMA.FTZ R156, R106, R199, R113 ;  /* 0x000000c76a9c7223 */ /* 0x000fe20000010071 */
[----:B------:R-:W-:Y:S01]  /*a140*/  FFMA.FTZ R180, R188, R141, -R139 ;  /* 0x0000008dbcb47223 */ /* 0x000fe2000001088b */
[C---:B------:R-:W-:Y:S01]  /*a150*/  FFMA.FTZ R113, R121.reuse, R112, -R144 ;  /* 0x0000007079717223 */ /* 0x040fe20000010890 */
[----:B------:R-:W-:Y:S01]  /*a160*/  FFMA.FTZ R139, R200, R205, -R67 ;  /* 0x000000cdc88b7223 */ /* 0x000fe20000010843 */
[----:B------:R-:W0:Y:S01]  /*a170*/  @UP0 LDCU UR36, c[0x0][0x38c] ;  /* 0x00007180ff2407ac */ /* 0x000e220008000800 */
[----:B------:R-:W-:Y:S01]  /*a180*/  FMUL.FTZ R67, R120, R140 ;  /* 0x0000008c78437220 */ /* 0x000fe20000410000 */
[----:B------:R-:W-:Y:S01]  /*a190*/  FADD.FTZ R66, RZ, R66 ;  /* 0x00000042ff427221 */ /* 0x000fe20000010000 */
[----:B------:R-:W-:Y:S01]  /*a1a0*/  FFMA.FTZ R113, R52, R27, R113 ;  /* 0x0000001b34717223 */ /* 0x000fe20000010071 */
[----:B------:R-:W-:Y:S01]  /*a1b0*/  FADD.FTZ R164, R198, R139 ;  /* 0x0000008bc6a47221 */ /* 0x000fe20000010000 */
[-C--:B------:R-:W-:Y:S01]  /*a1c0*/  FFMA.FTZ R67, R121, R4.reuse, -R67 ;  /* 0x0000000479437223 */ /* 0x080fe20000010843 */
[----:B------:R-:W-:Y:S01]  /*a1d0*/  FMUL.FTZ R4, R120, R4 ;  /* 0x0000000478047220 */ /* 0x000fe20000410000 */
[C---:B------:R-:W-:Y:S01]  /*a1e0*/  FMUL.FTZ R112, R118.reuse, R66 ;  /* 0x0000004276707220 */ /* 0x040fe20000410000 */
[CC--:B------:R-:W-:Y:S01]  /*a1f0*/  FMUL.FTZ R141, R118.reuse, R113.reuse ;  /* 0x00000071768d7220 */ /* 0x0c0fe20000410000 */
[----:B------:R-:W-:Y:S01]  /*a200*/  FMUL.FTZ R166, R195, R156 ;  /* 0x0000009cc3a67220 */ /* 0x000fe20000410000 */
[----:B------:R-:W-:Y:S01]  /*a210*/  FFMA.FTZ R4, R121, R140, R4 ;  /* 0x0000008c79047223 */ /* 0x000fe20000010004 */
[C---:B------:R-:W-:Y:S01]  /*a220*/  FFMA.FTZ R112, R119.reuse, R113, -R112 ;  /* 0x0000007177707223 */ /* 0x040fe20000010870 */
[----:B------:R-:W-:Y:S01]  /*a230*/  FFMA.FTZ R113, R119, R66, R141 ;  /* 0x0000004277717223 */ /* 0x000fe2000001008d */
[----:B------:R-:W-:Y:S01]  /*a240*/  FMUL.FTZ R140, R179, R180 ;  /* 0x000000b4b38c7220 */ /* 0x000fe20000410000 */
[C---:B------:R-:W-:Y:S01]  /*a250*/  FMUL.FTZ R66, R118.reuse, R4 ;  /* 0x0000000476427220 */ /* 0x040fe20000410000 */
[----:B------:R-:W-:Y:S01]  /*a260*/  @UP0 UIADD3 UR35, UPT, UPT, UR16, -0x2, URZ ;  /* 0xfffffffe10230890 */ /* 0x000fe2000fffe0ff */
[----:B------:R-:W-:Y:S01]  /*a270*/  FADD.FTZ R144, RZ, R113 ;  /* 0x00000071ff907221 */ /* 0x000fe20000010000 */
[-C--:B------:R-:W-:Y:S01]  /*a280*/  FFMA.FTZ R145, R193, R164.reuse, -R166 ;  /* 0x000000a4c1917223 */ /* 0x080fe200000108a6 */
[----:B------:R-:W-:Y:S01]  /*a290*/  FMUL.FTZ R164, R195, R164 ;  /* 0x000000a4c3a47220 */ /* 0x000fe20000410000 */
[----:B------:R-:W-:Y:S01]  /*a2a0*/  FFMA.FTZ R139, R181, R178, R140 ;  /* 0x000000b2b58b7223 */ /* 0x000fe2000001008c */
[----:B------:R-:W-:Y:S01]  /*a2b0*/  FFMA.FTZ R112, R53, R28, R112 ;  /* 0x0000001c35707223 */ /* 0x000fe20000010070 */
[-C--:B------:R-:W-:Y:S01]  /*a2c0*/  FMUL.FTZ R113, R118, R67.reuse ;  /* 0x0000004376717220 */ /* 0x080fe20000410000 */
[----:B------:R-:W-:Y:S01]  /*a2d0*/  FFMA.FTZ R140, R119, R67, -R66 ;  /* 0x00000043778c7223 */ /* 0x000fe20000010842 */
[----:B0-----:R-:W-:Y:S01]  /*a2e0*/  @UP0 UIMAD UR35, UR35, UR36, UR8 ;  /* 0x00000024232302a4 */ /* 0x001fe2000f8e0208 */
[C---:B------:R-:W-:Y:S01]  /*a2f0*/  FMUL.FTZ R67, R114.reuse, R144 ;  /* 0x0000009072437220 */ /* 0x040fe20000410000 */
[----:B------:R-:W-:Y:S01]  /*a300*/  FFMA.FTZ R164, R193, R156, R164 ;  /* 0x0000009cc1a47223 */ /* 0x000fe200000100a4 */
[----:B------:R-:W-:Y:S01]  /*a310*/  FMUL.FTZ R156, R114, R112 ;  /* 0x00000070729c7220 */ /* 0x000fe20000410000 */
[----:B------:R-:W-:Y:S01]  /*a320*/  FFMA.FTZ R4, R119, R4, R113 ;  /* 0x0000000477047223 */ /* 0x000fe20000010071 */
[----:B------:R-:W-:Y:S01]  /*a330*/  @UP0 UIMAD.WIDE UR36, UR35, 0x10, UR4 ;  /* 0x00000010232408a5 */ /* 0x000fe2000f8e0204 */
[----:B------:R-:W-:Y:S01]  /*a340*/  FFMA.FTZ R113, R115, R112, -R67 ;  /* 0x0000007073717223 */ /* 0x000fe20000010843 */
[----:B------:R-:W-:Y:S01]  /*a350*/  FMUL.FTZ R196, R143, UR49 ;  /* 0x000000318fc47c20 */ /* 0x000fe20008410000 */
[----:B------:R-:W-:Y:S01]  /*a360*/  FFMA.FTZ R156, R115, R144, R156 ;  /* 0x00000090739c7223 */ /* 0x000fe2000001009c */
[----:B------:R-:W-:Y:S01]  /*a370*/  FMUL.FTZ R159, R179, R178 ;  /* 0x000000b2b39f7220 */ /* 0x000fe20000410000 */
[----:B------:R-:W-:Y:S01]  /*a380*/  CS2R R66, SRZ ;  /* 0x0000000000427805 */ /* 0x000fe2000001ff00 */
[----:B------:R-:W-:Y:S01]  /*a390*/  FFMA.FTZ R144, R58, R29, R113 ;  /* 0x0000001d3a907223 */ /* 0x000fe20000010071 */
[----:B------:R-:W-:Y:S01]  /*a3a0*/  MOV R112, UR36 ;  /* 0x0000002400707c02 */ /* 0x000fe20008000f00 */
[----:B------:R-:W-:Y:S01]  /*a3b0*/  FFMA.FTZ R196, R207, UR48, -R196 ;  /* 0x00000030cfc47c23 */ /* 0x000fe200080108c4 */
[----:B------:R-:W-:Y:S01]  /*a3c0*/  MOV R113, UR37 ;  /* 0x0000002500717c02 */ /* 0x000fe20008000f00 */
[----:B------:R-:W-:Y:S01]  /*a3d0*/  FADD.FTZ R156, RZ, R156 ;  /* 0x0000009cff9c7221 */ /* 0x000fe20000010000 */
[----:B------:R-:W-:Y:S01]  /*a3e0*/  FFMA.FTZ R141, R181, R180, -R159 ;  /* 0x000000b4b58d7223 */ /* 0x000fe2000001089f */
[----:B------:R-:W-:Y:S01]  /*a3f0*/  FADD.FTZ R159, R194, R145 ;  /* 0x00000091c29f7221 */ /* 0x000fe20000010000 */
[----:B------:R-:W-:Y:S01]  /*a400*/  FFMA.FTZ R145, R105, R196, R164 ;  /* 0x000000c469917223 */ /* 0x000fe200000100a4 */
[----:B------:R0:W2:Y:S01]  /*a410*/  @P2 LDG.E.64 R66, desc[UR32][R112.64+0x8] ;  /* 0x0000082070422981 */ /* 0x0000a2000c1e1b00 */
[C---:B------:R-:W-:Y:S01]  /*a420*/  FMUL.FTZ R164, R128.reuse, R156 ;  /* 0x0000009c80a47220 */ /* 0x040fe20000410000 */
[----:B------:R-:W-:Y:S01]  /*a430*/  FMUL.FTZ R166, R128, R144 ;  /* 0x0000009080a67220 */ /* 0x000fe20000410000 */
[----:B------:R-:W-:-:S02]  /*a440*/  FMUL.FTZ R161, R186, R159 ;  /* 0x0000009fbaa17220 */ /* 0x000fc40000410000 */
[C---:B------:R-:W-:Y:S01]  /*a450*/  FFMA.FTZ R164, R129.reuse, R144, -R164 ;  /* 0x0000009081a47223 */ /* 0x040fe200000108a4 */
[----:B------:R-:W-:Y:S01]  /*a460*/  FFMA.FTZ R166, R129, R156, R166 ;  /* 0x0000009c81a67223 */ /* 0x000fe200000100a6 */
[----:B------:R-:W-:Y:S01]  /*a470*/  FMUL.FTZ R144, R114, R140 ;  /* 0x0000008c72907220 */ /* 0x000fe20000410000 */
[----:B------:R-:W-:Y:S01]  /*a480*/  FMUL.FTZ R197, R158, UR49 ;  /* 0x000000319ec57c20 */ /* 0x000fe20008410000 */
[----:B------:R-:W-:Y:S01]  /*a490*/  FFMA.FTZ R164, R59, R30, R164 ;  /* 0x0000001e3ba47223 */ /* 0x000fe200000100a4 */
[----:B------:R-:W-:Y:S01]  /*a4a0*/  FADD.FTZ R166, RZ, R166 ;  /* 0x000000a6ffa67221 */ /* 0x000fe20000010000 */
[----:B------:R-:W-:Y:S01]  /*a4b0*/  FFMA.FTZ R144, R115, R4, R144 ;  /* 0x0000000473907223 */ /* 0x000fe20000010090 */
[-C--:B------:R-:W-:Y:S01]  /*a4c0*/  FFMA.FTZ R161, R188, R145.reuse, R161 ;  /* 0x00000091bca17223 */ /* 0x080fe200000100a1 */
[----:B------:R-:W-:Y:S01]  /*a4d0*/  FMUL.FTZ R156, R165, R164 ;  /* 0x000000a4a59c7220 */ /* 0x000fe20000410000 */
[----:B------:R-:W-:Y:S01]  /*a4e0*/  FMUL.FTZ R4, R114, R4 ;  /* 0x0000000472047220 */ /* 0x000fe20000410000 */
[----:B------:R-:W-:-:S02]  /*a4f0*/  FMUL.FTZ R145, R186, R145 ;  /* 0x00000091ba917220 */ /* 0x000fc40000410000 */
[-C--:B------:R-:W-:Y:S01]  /*a500*/  FFMA.FTZ R156, R167, R166.reuse, R156 ;  /* 0x000000a6a79c7223 */ /* 0x080fe2000001009c */
[----:B------:R-:W-:Y:S01]  /*a510*/  FMUL.FTZ R166, R165, R166 ;  /* 0x000000a6a5a67220 */ /* 0x000fe20000410000 */
[----:B------:R-:W-:Y:S01]  /*a520*/  FFMA.FTZ R4, R115, R140, -R4 ;  /* 0x0000008c73047223 */ /* 0x000fe20000010804 */
[----:B------:R-:W-:Y:S01]  /*a530*/  FFMA.FTZ R197, R142, UR48, -R197 ;  /* 0x000000308ec57c23 */ /* 0x000fe200080108c5 */
[----:B0-----:R-:W-:Y:S01]  /*a540*/  FMUL.FTZ R112, R128, R144 ;  /* 0x0000009080707220 */ /* 0x001fe20000410000 */
[----:B------:R-:W-:Y:S01]  /*a550*/  FFMA.FTZ R113, R167, R164, -R166 ;  /* 0x000000a4a7717223 */ /* 0x000fe200000108a6 */
[----:B------:R-:W-:Y:S01]  /*a560*/  FFMA.FTZ R178, R188, R159, -R145 ;  /* 0x0000009fbcb27223 */ /* 0x000fe20000010891 */
        /* <DEDUP_REMOVED lines=9> */
[----:B------:R-:W-:Y:S01]  /*a600*/  FFMA.FTZ R156, R181, R178, -R140 ;  /* 0x000000b2b59c7223 */ /* 0x000fe2000001088c */
[----:B------:R-:W-:Y:S01]  /*a610*/  FMUL.FTZ R140, R165, R4 ;  /* 0x00000004a58c7220 */ /* 0x000fe20000410000 */
[-C--:B------:R-:W-:Y:S01]  /*a620*/  FMUL.FTZ R144, R160, R145.reuse ;  /* 0x00000091a0907220 */ /* 0x080fe20000410000 */
[----:B------:R-:W-:-:S02]  /*a630*/  FFMA.FTZ R145, R162, R145, R159 ;  /* 0x00000091a2917223 */ /* 0x000fc4000001009f */
[-C--:B------:R-:W-:Y:S01]  /*a640*/  FFMA.FTZ R159, R167, R112.reuse, -R140 ;  /* 0x00000070a79f7223 */ /* 0x080fe2000001088c */
[----:B------:R-:W-:Y:S01]  /*a650*/  FFMA.FTZ R144, R162, R113, -R144 ;  /* 0x00000071a2907223 */ /* 0x000fe20000010890 */
[----:B------:R-:W-:Y:S01]  /*a660*/  FMUL.FTZ R112, R165, R112 ;  /* 0x00000070a5707220 */ /* 0x000fe20000410000 */
[----:B------:R-:W-:Y:S01]  /*a670*/  FADD.FTZ R140, RZ, R145 ;  /* 0x00000091ff8c7221 */ /* 0x000fe20000010000 */
[----:B------:R-:W-:Y:S01]  /*a680*/  FMUL.FTZ R178, R179, R178 ;  /* 0x000000b2b3b27220 */ /* 0x000fe20000410000 */
[----:B------:R-:W-:Y:S01]  /*a690*/  FMUL.FTZ R192, R147, UR49 ;  /* 0x0000003193c07c20 */ /* 0x000fe20008410000 */
[----:B------:R-:W-:Y:S01]  /*a6a0*/  FFMA.FTZ R144, R63, R32, R144 ;  /* 0x000000203f907223 */ /* 0x000fe20000010090 */
[----:B------:R-:W-:Y:S01]  /*a6b0*/  FFMA.FTZ R161, R167, R4, R112 ;  /* 0x00000004a7a17223 */ /* 0x000fe20000010070 */
[----:B------:R-:W-:Y:S01]  /*a6c0*/  FMUL.FTZ R4, R173, R140 ;  /* 0x0000008cad047220 */ /* 0x000fe20000410000 */
[----:B------:R-:W-:Y:S01]  /*a6d0*/  FFMA.FTZ R178, R181, R180, R178 ;  /* 0x000000b4b5b27223 */ /* 0x000fe200000100b2 */
[----:B------:R-:W-:Y:S01]  /*a6e0*/  FFMA.FTZ R192, R209, UR48, -R192 ;  /* 0x00000030d1c07c23 */ /* 0x000fe200080108c0 */
[-C--:B------:R-:W-:Y:S01]  /*a6f0*/  FMUL.FTZ R145, R173, R144.reuse ;  /* 0x00000090ad917220 */ /* 0x080fe20000410000 */
[----:B------:R-:W-:Y:S01]  /*a700*/  FFMA.FTZ R113, R175, R144, -R4 ;  /* 0x00000090af717223 */ /* 0x000fe20000010804 */
        /* <DEDUP_REMOVED lines=8> */
[C---:B------:R-:W-:Y:S01]  /*a790*/  FFMA.FTZ R113, R174.reuse, R169, R185 ;  /* 0x000000a9ae717223 */ /* 0x040fe200000100b9 */
        /* <DEDUP_REMOVED lines=46> */
[C---:B------:R-:W-:Y:S01]  /*aa80*/  FMUL.FTZ R177, R202.reuse, R169 ;  /* 0x000000a9cab17220 */ /* 0x040fe20000410000 */
[C---:B------:R-:W-:Y:S01]  /*aa90*/  FFMA.FTZ R159, R193.reuse, R4, -R140 ;  /* 0x00000004c19f7223 */ /* 0x040fe2000001088c */
[----:B------:R-:W-:Y:S01]  /*aaa0*/  FFMA.FTZ R161, R193, R112, R161 ;  /* 0x00000070c1a17223 */ /* 0x000fe200000100a1 */
[-C--:B------:R-:W-:Y:S01]  /*aab0*/  FMUL.FTZ R4, R202, R171.reuse ;  /* 0x000000abca047220 */ /* 0x080fe20000410000 */
[----:B------:R-:W-:Y:S02]  /*aac0*/  FFMA.FTZ R177, R200, R171, R177 ;  /* 0x000000abc8b17223 */ /* 0x000fe400000100b1 */
[----:B------:R-:W-:Y:S01]  /*aad0*/  FMUL.FTZ R112, R202, R161 ;  /* 0x000000a1ca707220 */ /* 0x000fe20000410000 */
[----:B------:R-:W-:Y:S01]  /*aae0*/  FFMA.FTZ R144, R200, R169, -R4 ;  /* 0x000000a9c8907223 */ /* 0x000fe20000010804 */
[----:B------:R-:W-:Y:S01]  /*aaf0*/  FADD.FTZ R4, RZ, R177 ;  /* 0x000000b1ff047221 */ /* 0x000fe20000010000 */
[----:B------:R-:W-:Y:S01]  /*ab00*/  FMUL.FTZ R191, R146, UR49 ;  /* 0x0000003192bf7c20 */ /* 0x000fe20008410000 */
[-C--:B------:R-:W-:Y:S01]  /*ab10*/  FFMA.FTZ R112, R200, R159.reuse, -R112 ;  /* 0x0000009fc8707223 */ /* 0x080fe20000010870 */
[----:B------:R-:W-:Y:S01]  /*ab20*/  FMUL.FTZ R159, R202, R159 ;  /* 0x0000009fca9f7220 */ /* 0x000fe20000410000 */
[----:B------:R-:W-:Y:S01]  /*ab30*/  FFMA.FTZ R144, R73, R38, R144 ;  /* 0x0000002649907223 */ /* 0x000fe20000010090 */
[----:B------:R-:W0:Y:S01]  /*ab40*/  SHFL.UP PT, R169, R4, 0x1, RZ ;  /* 0x0420000004a97989 */ /* 0x000e2200000e00ff */
[----:B------:R-:W-:Y:S01]  /*ab50*/  FFMA.FTZ R191, R116, UR48, -R191 ;  /* 0x0000003074bf7c23 */ /* 0x000fe200080108bf */
[----:B------:R-:W-:Y:S01]  /*ab60*/  FFMA.FTZ R156, R200, R161, R159 ;  /* 0x000000a1c89c7223 */ /* 0x000fe2000001009f */
[----:B------:R-:W-:Y:S01]  /*ab70*/  FMUL.FTZ R171, R172, R141 ;  /* 0x0000008dacab7220 */ /* 0x000fe20000410000 */
[----:B------:R-:W1:Y:S01]  /*ab80*/  SHFL.UP PT, R159, R144, 0x1, RZ ;  /* 0x04200000909f7989 */ /* 0x000e6200000e00ff */
[----:B------:R-:W-:-:S02]  /*ab90*/  FFMA.FTZ R166, R102, R191, R113 ;  /* 0x000000bf66a67223 */ /* 0x000fc40000010071 */
[-C--:B------:R-:W-:Y:S01]  /*aba0*/  FFMA.FTZ R140, R174, R139.reuse, R171 ;  /* 0x0000008bae8c7223 */ /* 0x080fe200000100ab */
[----:B------:R-:W-:Y:S01]  /*abb0*/  FMUL.FTZ R139, R172, R139 ;  /* 0x0000008bac8b7220 */ /* 0x000fe20000410000 */
[----:B------:R-:W-:Y:S01]  /*abc0*/  FADD.FTZ R178, R184, R145 ;  /* 0x00000091b8b27221 */ /* 0x000fe20000010000 */
[----:B------:R-:W-:Y:S02]  /*abd0*/  FMUL.FTZ R180, R173, R166 ;  /* 0x000000a6adb47220 */ /* 0x000fe40000410000 */
[----:B------:R-:W-:Y:S01]  /*abe0*/  FFMA.FTZ R164, R174, R141, -R139 ;  /* 0x0000008daea47223 */ /* 0x000fe2000001088b */
[----:B------:R-:W3:Y:S01]  /*abf0*/  SHFL.UP PT, R145, R156, 0x1, RZ ;  /* 0x042000009c917989 */ /* 0x000ee200000e00ff */
[----:B------:R-:W-:Y:S01]  /*ac00*/  FFMA.FTZ R139, R175, R178, -R180 ;  /* 0x000000b2af8b7223 */ /* 0x000fe200000108b4 */
[----:B------:R-:W-:-:S03]  /*ac10*/  ISETP.GE.AND P2, PT, R5, 0x1, PT ;  /* 0x000000010500780c */ /* 0x000fc60003f46270 */
[----:B------:R-:W-:Y:S01]  /*ac20*/  FADD.FTZ R177, R182, R139 ;  /* 0x0000008bb6b17221 */ /* 0x000fe20000010000 */
[C---:B------:R-:W-:Y:S01]  /*ac30*/  FMUL.FTZ R139, R173.reuse, R140 ;  /* 0x0000008cad8b7220 */ /* 0x040fe20000410000 */
[----:B------:R-:W4:Y:S01]  /*ac40*/  SHFL.UP PT, R113, R112, 0x1, RZ ;  /* 0x0420000070717989 */ /* 0x000f2200000e00ff */
[----:B------:R-:W-:Y:S01]  /*ac50*/  FMUL.FTZ R161, R173, R178 ;  /* 0x000000b2ada17220 */ /* 0x000fe20000410000 */
[----:B------:R-:W-:Y:S01]  /*ac60*/  FMUL.FTZ R190, R149, UR49 ;  /* 0x0000003195be7c20 */ /* 0x000fe20008410000 */
[C---:B------:R-:W-:Y:S01]  /*ac70*/  FFMA.FTZ R171, R175.reuse, R164, -R139 ;  /* 0x000000a4afab7223 */ /* 0x040fe2000001088b */
[----:B0-----:R-:W-:Y:S01]  /*ac80*/  FMUL.FTZ R139, R112, R169 ;  /* 0x000000a9708b7220 */ /* 0x001fe20000410000 */
[----:B------:R-:W-:Y:S01]  /*ac90*/  FFMA.FTZ R178, R175, R166, R161 ;  /* 0x000000a6afb27223 */ /* 0x000fe200000100a1 */
[----:B------:R-:W-:Y:S01]  /*aca0*/  FFMA.FTZ R190, R117, UR48, -R190 ;  /* 0x0000003075be7c23 */ /* 0x000fe200080108be */
[----:B------:R-:W-:Y:S01]  /*acb0*/  FMUL.FTZ R166, R173, R164 ;  /* 0x000000a4ada67220 */ /* 0x000fe20000410000 */
[C---:B-1----:R-:W-:Y:S01]  /*acc0*/  FFMA.FTZ R139, R156.reuse, R159, R139 ;  /* 0x0000009f9c8b7223 */ /* 0x042fe2000001008b */
[----:B------:R-:W-:Y:S01]  /*acd0*/  FMUL.FTZ R169, R156, R169 ;  /* 0x000000a99ca97220 */ /* 0x000fe20000410000 */
[----:B------:R-:W-:Y:S01]  /*ace0*/  FFMA.FTZ R141, R101, R190, R178 ;  /* 0x000000be658d7223 */ /* 0x000fe200000100b2 */
[----:B------:R-:W-:Y:S01]  /*acf0*/  FFMA.FTZ R161, R175, R140, R166 ;  /* 0x0000008cafa17223 */ /* 0x000fe200000100a6 */
[----:B------:R-:W-:Y:S01]  /*ad00*/  @P2 FADD.FTZ R4, R4, R139 ;  /* 0x0000008b04042221 */ /* 0x000fe20000010000 */
[----:B------:R-:W-:Y:S01]  /*ad10*/  FFMA.FTZ R169, R112, R159, -R169 ;  /* 0x0000009f70a97223 */ /* 0x000fe200000108a9 */
[C---:B------:R-:W-:Y:S01]  /*ad20*/  FMUL.FTZ R140, R160.reuse, R141 ;  /* 0x0000008da08c7220 */ /* 0x040fe20000410000 */
[----:B------:R-:W-:-:S02]  /*ad30*/  FMUL.FTZ R183, R160, R177 ;  /* 0x000000b1a0b77220 */ /* 0x000fc40000410000 */
[----:B------:R-:W-:Y:S01]  /*ad40*/  @P2 FADD.FTZ R144, R144, R169 ;  /* 0x000000a990902221 */ /* 0x000fe20000010000 */
[----:B------:R-:W0:Y:S01]  /*ad50*/  SHFL.UP PT, R159, R4, 0x2, RZ ;  /* 0x04400000049f7989 */ /* 0x000e2200000e00ff */
[----:B------:R-:W-:Y:S01]  /*ad60*/  FFMA.FTZ R177, R162, R177, -R140 ;  /* 0x000000b1a2b17223 */ /* 0x000fe2000001088c */
[-C--:B---3--:R-:W-:Y:S01]  /*ad70*/  FMUL.FTZ R140, R156, R145.reuse ;  /* 0x000000919c8c7220 */ /* 0x088fe20000410000 */
[----:B------:R-:W-:Y:S01]  /*ad80*/  FMUL.FTZ R145, R112, R145 ;  /* 0x0000009170917220 */ /* 0x000fe20000410000 */
[----:B------:R-:W-:Y:S01]  /*ad90*/  FFMA.FTZ R183, R162, R141, R183 ;  /* 0x0000008da2b77223 */ /* 0x000fe200000100b7 */
[----:B------:R-:W-:Y:S01]  /*ada0*/  FMUL.FTZ R139, R160, R171 ;  /* 0x000000aba08b7220 */ /* 0x000fe20000410000 */
[----:B------:R-:W1:Y:S01]  /*adb0*/  SHFL.UP PT, R141, R144, 0x2, RZ ;  /* 0x04400000908d7989 */ /* 0x000e6200000e00ff */
[-C--:B----4-:R-:W-:Y:S01]  /*adc0*/  @P2 FFMA.FTZ R156, R156, R113.reuse, R145 ;  /* 0x000000719c9c2223 */ /* 0x090fe20000010091 */
[----:B------:R-:W-:Y:S01]  /*add0*/  @P2 FFMA.FTZ R112, R112, R113, -R140 ;  /* 0x0000007170702223 */ /* 0x000fe2000001088c */
[----:B------:R-:W-:Y:S01]  /*ade0*/  FMUL.FTZ R185, R148, UR49 ;  /* 0x0000003194b97c20 */ /* 0x000fe20008410000 */
[-C--:B------:R-:W-:Y:S01]  /*adf0*/  FFMA.FTZ R140, R162, R161.reuse, R139 ;  /* 0x000000a1a28c7223 */ /* 0x080fe2000001008b */
[----:B------:R-:W-:Y:S01]  /*ae00*/  FMUL.FTZ R161, R160, R161 ;  /* 0x000000a1a0a17220 */ /* 0x000fe20000410000 */
[----:B------:R-:W3:Y:S01]  /*ae10*/  SHFL.UP PT, R139, R156, 0x2, RZ ;  /* 0x044000009c8b7989 */ /* 0x000ee200000e00ff */
[----:B------:R-:W-:Y:S01]  /*ae20*/  FFMA.FTZ R185, R130, UR48, -R185 ;  /* 0x0000003082b97c23 */ /* 0x000fe200080108b9 */
[----:B------:R-:W-:Y:S01]  /*ae30*/  FADD.FTZ R178, R176, R177 ;  /* 0x000000b1b0b27221 */ /* 0x000fe20000010000 */
[----:B------:R-:W-:Y:S01]  /*ae40*/  FFMA.FTZ R164, R162, R171, -R161 ;  /* 0x000000aba2a47223 */ /* 0x000fe200000108a1 */
[----:B------:R-:W4:Y:S01]  /*ae50*/  SHFL.UP PT, R113, R112, 0x2, RZ ;  /* 0x0440000070717989 */ /* 0x000f2200000e00ff */
[----:B------:R-:W-:Y:S01]  /*ae60*/  FFMA.FTZ R166, R100, R185, R183 ;  /* 0x000000b964a67223 */ /* 0x000fe200000100b7 */
[C---:B------:R-:W-:Y:S01]  /*ae70*/  FMUL.FTZ R161, R165.reuse, R178 ;  /* 0x000000b2a5a17220 */ /* 0x040fe20000410000 */
[----:B------:R-:W-:Y:S01]  /*ae80*/  FMUL.FTZ R145, R165, R164 ;  /* 0x000000a4a5917220 */ /* 0x000fe20000410000 */
[----:B------:R-:W-:Y:S01]  /*ae90*/  ISETP.GE.AND P2, PT, R5, 0x2, PT ;  /* 0x000000020500780c */ /* 0x000fe20003f46270 */
[-C--:B------:R-:W-:Y:S01]  /*aea0*/  FMUL.FTZ R180, R165, R166.reuse ;  /* 0x000000a6a5b47220 */ /* 0x080fe20000410000 */
[C---:B------:R-:W-:Y:S01]  /*aeb0*/  FFMA.FTZ R166, R167.reuse, R166, R161 ;  /* 0x000000a6a7a67223 */ /* 0x040fe200000100a1 */
[C---:B------:R-:W-:Y:S01]  /*aec0*/  FFMA.FTZ R161, R167.reuse, R140, R145 ;  /* 0x0000008ca7a17223 */ /* 0x040fe20000010091 */
[-C--:B0-----:R-:W-:Y:S01]  /*aed0*/  FMUL.FTZ R145, R156, R159.reuse ;  /* 0x0000009f9c917220 */ /* 0x081fe20000410000 */
[----:B------:R-:W-:Y:S01]  /*aee0*/  FMUL.FTZ R159, R112, R159 ;  /* 0x0000009f709f7220 */ /* 0x000fe20000410000 */
[----:B------:R-:W-:Y:S01]  /*aef0*/  FFMA.FTZ R169, R167, R178, -R180 ;  /* 0x000000b2a7a97223 */ /* 0x000fe200000108b4 */
[----:B------:R-:W-:-:S02]  /*af00*/  FMUL.FTZ R180, R151, UR49 ;  /* 0x0000003197b47c20 */ /* 0x000fc40008410000 */
[-C--:B-1----:R-:W-:Y:S01]  /*af10*/  FFMA.FTZ R159, R156, R141.reuse, R159 ;  /* 0x0000008d9c9f7223 */ /* 0x082fe2000001009f */
[----:B------:R-:W-:-:S03]  /*af20*/  FFMA.FTZ R145, R112, R141, -R145 ;  /* 0x0000008d70917223 */ /* 0x000fc60000010891 */
[----:B------:R-:W-:Y:S01]  /*af30*/  @P2 FADD.FTZ R4, R4, R159 ;  /* 0x0000009f04042221 */ /* 0x000fe20000010000 */
[----:B------:R-:W-:Y:S01]  /*af40*/  FFMA.FTZ R180, R131, UR48, -R180 ;  /* 0x0000003083b47c23 */ /* 0x000fe200080108b4 */
[----:B------:R-:W-:Y:S01]  /*af50*/  FADD.FTZ R169, R170, R169 ;  /* 0x000000a9aaa97221 */ /* 0x000fe20000010000 */
[----:B---3--:R-:W-:Y:S01]  /*af60*/  FMUL.FTZ R141, R112, R139 ;  /* 0x0000008b708d7220 */ /* 0x008fe20000410000 */
[----:B------:R-:W-:Y:S02]  /*af70*/  @P2 FADD.FTZ R144, R144, R145 ;  /* 0x0000009190902221 */ /* 0x000fe40000010000 */
[----:B------:R-:W0:Y:S01]  /*af80*/  SHFL.UP PT, R145, R4, 0x4, RZ ;  /* 0x0480000004917989 */ /* 0x000e2200000e00ff */
[----:B------:R-:W-:Y:S01]  /*af90*/  FFMA.FTZ R166, R99, R180, R166 ;  /* 0x000000b463a67223 */ /* 0x000fe200000100a6 */
[----:B------:R-:W-:Y:S01]  /*afa0*/  FMUL.FTZ R178, R128, R169 ;  /* 0x000000a980b27220 */ /* 0x000fe20000410000 */
[C---:B------:R-:W-:Y:S01]  /*afb0*/  FMUL.FTZ R139, R156.reuse, R139 ;  /* 0x0000008b9c8b7220 */ /* 0x040fe20000410000 */
[----:B------:R-:W-:Y:S01]  /*afc0*/  FMUL.FTZ R140, R165, R140 ;  /* 0x0000008ca58c7220 */ /* 0x000fe20000410000 */
[----:B----4-:R-:W-:-:S02]  /*afd0*/  @P2 FFMA.FTZ R156, R156, R113, R141 ;  /* 0x000000719c9c2223 */ /* 0x010fc4000001008d */
[----:B------:R-:W1:Y:S01]  /*afe0*/  SHFL.UP PT, R141, R144, 0x4, RZ ;  /* 0x04800000908d7989 */ /* 0x000e6200000e00ff */
[----:B------:R-:W-:Y:S01]  /*aff0*/  FFMA.FTZ R177, R129, R166, R178 ;  /* 0x000000a681b17223 */ /* 0x000fe200000100b2 */
[----:B------:R-:W-:Y:S01]  /*b000*/  @P2 FFMA.FTZ R112, R112, R113, -R139 ;  /* 0x0000007170702223 */ /* 0x000fe2000001088b */
[----:B------:R-:W-:Y:S01]  /*b010*/  FFMA.FTZ R140, R167, R164, -R140 ;  /* 0x000000a4a78c7223 */ /* 0x000fe2000001088c */
[----:B------:R-:W-:Y:S01]  /*b020*/  FMUL.FTZ R166, R128, R166 ;  /* 0x000000a680a67220 */ /* 0x000fe20000410000 */
[----:B------:R-:W-:Y:S01]  /*b030*/  FMUL.FTZ R113, R150, UR48 ;  /* 0x0000003096717c20 */ /* 0x000fe20008410000 */
[----:B------:R-:W3:Y:S01]  /*b040*/  SHFL.UP PT, R139, R156, 0x4, RZ ;  /* 0x048000009c8b7989 */ /* 0x000ee200000e00ff */
[----:B------:R-:W-:Y:S01]  /*b050*/  FMUL.FTZ R164, R128, R140 ;  /* 0x0000008c80a47220 */ /* 0x000fe20000410000 */
[C---:B------:R-:W-:Y:S01]  /*b060*/  FFMA.FTZ R166, R129.reuse, R169, -R166 ;  /* 0x000000a981a67223 */ /* 0x040fe200000108a6 */
[----:B------:R-:W-:Y:S02]  /*b070*/  FFMA.FTZ R169, R132, UR49, R113 ;  /* 0x0000003184a97c23 */ /* 0x000fe40008010071 */
[----:B------:R-:W4:Y:S01]  /*b080*/  SHFL.UP PT, R113, R112, 0x4, RZ ;  /* 0x0480000070717989 */ /* 0x000f2200000e00ff */
[-C--:B------:R-:W-:Y:S01]  /*b090*/  FMUL.FTZ R159, R128, R161.reuse ;  /* 0x000000a1809f7220 */ /* 0x080fe20000410000 */
[----:B------:R-:W-:Y:S01]  /*b0a0*/  FFMA.FTZ R164, R129, R161, R164 ;  /* 0x000000a181a47223 */ /* 0x000fe200000100a4 */
[----:B------:R-:W-:-:S02]  /*b0b0*/  ISETP.GE.AND P2, PT, R5, 0x4, PT ;  /* 0x000000040500780c */ /* 0x000fc40003f46270 */
[----:B------:R-:W-:Y:S01]  /*b0c0*/  FFMA.FTZ R159, R129, R140, -R159 ;  /* 0x0000008c819f7223 */ /* 0x000fe2000001089f */
[-C--:B------:R-:W-:Y:S01]  /*b0d0*/  FMUL.FTZ R178, R114, R164.reuse ;  /* 0x000000a472b27220 */ /* 0x080fe20000410000 */
[----:B------:R-:W-:Y:S02]  /*b0e0*/  FMUL.FTZ R171, R150, UR49 ;  /* 0x0000003196ab7c20 */ /* 0x000fe40008410000 */
[-C--:B------:R-:W-:Y:S01]  /*b0f0*/  FMUL.FTZ R140, R114, R159.reuse ;  /* 0x0000009f728c7220 */ /* 0x080fe20000410000 */
[C---:B------:R-:W-:Y:S01]  /*b100*/  FFMA.FTZ R178, R115.reuse, R159, -R178 ;  /* 0x0000009f73b27223 */ /* 0x040fe200000108b2 */
[-C--:B0-----:R-:W-:Y:S01]  /*b110*/  FMUL.FTZ R159, R112, R145.reuse ;  /* 0x00000091709f7220 */ /* 0x081fe20000410000 */
[----:B------:R-:W-:Y:S01]  /*b120*/  FFMA.FTZ R171, R132, UR48, -R171 ;  /* 0x0000003084ab7c23 */ /* 0x000fe200080108ab */
[C---:B------:R-:W-:Y:S02]  /*b130*/  FMUL.FTZ R145, R156.reuse, R145 ;  /* 0x000000919c917220 */ /* 0x040fe40000410000 */
[----:B-1----:R-:W-:Y:S01]  /*b140*/  FFMA.FTZ R159, R156, R141, R159 ;  /* 0x0000008d9c9f7223 */ /* 0x002fe2000001009f */
[C---:B------:R-:W-:Y:S01]  /*b150*/  FMUL.FTZ R169, R98.reuse, -R169 ;  /* 0x800000a962a97220 */ /* 0x040fe20000410000 */
[----:B------:R-:W-:Y:S01]  /*b160*/  FFMA.FTZ R177, R98, R171, R177 ;  /* 0x000000ab62b17223 */ /* 0x000fe200000100b1 */
[----:B------:R-:W-:Y:S01]  /*b170*/  FFMA.FTZ R161, R115, R164, R140 ;  /* 0x000000a473a17223 */ /* 0x000fe2000001008c */
[----:B------:R-:W-:Y:S01]  /*b180*/  FFMA.FTZ R145, R112, R141, -R145 ;  /* 0x0000008d70917223 */ /* 0x000fe20000010891 */
[-C--:B---3--:R-:W-:Y:S01]  /*b190*/  FMUL.FTZ R140, R156, R139.reuse ;  /* 0x0000008b9c8c7220 */ /* 0x088fe20000410000 */
[----:B------:R-:W-:Y:S01]  /*b1a0*/  @P2 FADD.FTZ R4, R4, R159 ;  /* 0x0000009f04042221 */ /* 0x000fe20000010000 */
[----:B------:R-:W-:Y:S01]  /*b1b0*/  FMUL.FTZ R139, R112, R139 ;  /* 0x0000008b708b7220 */ /* 0x000fe20000410000 */
[----:B------:R-:W-:Y:S01]  /*b1c0*/  FADD.FTZ R166, R169, R166 ;  /* 0x000000a6a9a67221 */ /* 0x000fe20000010000 */
[----:B------:R-:W-:Y:S01]  /*b1d0*/  FMUL.FTZ R169, R114, R177 ;  /* 0x000000b172a97220 */ /* 0x000fe20000410000 */
[----:B------:R-:W-:Y:S01]  /*b1e0*/  @P2 FADD.FTZ R144, R144, R145 ;  /* 0x0000009190902221 */ /* 0x000fe20000010000 */
[-C--:B----4-:R-:W-:Y:S01]  /*b1f0*/  @P2 FFMA.FTZ R156, R156, R113.reuse, R139 ;  /* 0x000000719c9c2223 */ /* 0x090fe2000001008b */
[----:B------:R-:W0:Y:S01]  /*b200*/  SHFL.UP PT, R145, R4, 0x8, RZ ;  /* 0x0500000004917989 */ /* 0x000e2200000e00ff */
[-C--:B------:R-:W-:Y:S01]  /*b210*/  FMUL.FTZ R210, R114, R166.reuse ;  /* 0x000000a672d27220 */ /* 0x080fe20000410000 */
[----:B------:R-:W-:Y:S01]  /*b220*/  FFMA.FTZ R169, R115, R166, -R169 ;  /* 0x000000a673a97223 */ /* 0x000fe200000108a9 */
[C---:B------:R-:W-:Y:S01]  /*b230*/  FMUL.FTZ R166, R153.reuse, UR48 ;  /* 0x0000003099a67c20 */ /* 0x040fe20008410000 */
[----:B------:R-:W-:Y:S01]  /*b240*/  FMUL.FTZ R164, R153, UR49 ;  /* 0x0000003199a47c20 */ /* 0x000fe20008410000 */
[----:B------:R-:W-:Y:S01]  /*b250*/  @P2 FFMA.FTZ R112, R112, R113, -R140 ;  /* 0x0000007170702223 */ /* 0x000fe2000001088c */
[----:B------:R-:W1:Y:S01]  /*b260*/  SHFL.UP PT, R139, R156, 0x8, RZ ;  /* 0x050000009c8b7989 */ /* 0x000e6200000e00ff */
[----:B------:R-:W-:Y:S01]  /*b270*/  FFMA.FTZ R210, R115, R177, R210 ;  /* 0x000000b173d27223 */ /* 0x000fe200000100d2 */
[----:B------:R-:W-:-:S02]  /*b280*/  FFMA.FTZ R212, R133, UR49, R166 ;  /* 0x0000003185d47c23 */ /* 0x000fc400080100a6 */
[----:B------:R-:W3:Y:S01]  /*b290*/  SHFL.UP PT, R141, R144, 0x8, RZ ;  /* 0x05000000908d7989 */ /* 0x000ee200000e00ff */
[----:B------:R-:W-:Y:S01]  /*b2a0*/  FFMA.FTZ R164, R133, UR48, -R164 ;  /* 0x0000003085a47c23 */ /* 0x000fe200080108a4 */
[C---:B------:R-:W-:Y:S01]  /*b2b0*/  FMUL.FTZ R140, R118.reuse, R178 ;  /* 0x000000b2768c7220 */ /* 0x040fe20000410000 */
[-C--:B------:R-:W-:Y:S01]  /*b2c0*/  FMUL.FTZ R166, R118, R161.reuse ;  /* 0x000000a176a67220 */ /* 0x080fe20000410000 */
[----:B------:R-:W4:Y:S01]  /*b2d0*/  SHFL.UP PT, R113, R112, 0x8, RZ ;  /* 0x0500000070717989 */ /* 0x000f2200000e00ff */
[C---:B------:R-:W-:Y:S01]  /*b2e0*/  FMUL.FTZ R212, R97.reuse, -R212 ;  /* 0x800000d461d47220 */ /* 0x040fe20000410000 */
[----:B------:R-:W-:Y:S01]  /*b2f0*/  FFMA.FTZ R210, R97, R164, R210 ;  /* 0x000000a461d27223 */ /* 0x000fe200000100d2 */
[----:B------:R-:W-:Y:S01]  /*b300*/  FMUL.FTZ R159, R152, UR48 ;  /* 0x00000030989f7c20 */ /* 0x000fe20008410000 */
[C---:B------:R-:W-:Y:S01]  /*b310*/  FFMA.FTZ R140, R119.reuse, R161, R140 ;  /* 0x000000a1778c7223 */ /* 0x040fe2000001008c */
[----:B------:R-:W-:Y:S01]  /*b320*/  FFMA.FTZ R166, R119, R178, -R166 ;  /* 0x000000b277a67223 */ /* 0x000fe200000108a6 */
[----:B------:R-:W-:Y:S01]  /*b330*/  FADD.FTZ R169, R212, R169 ;  /* 0x000000a9d4a97221 */ /* 0x000fe20000010000 */
[----:B------:R-:W-:Y:S01]  /*b340*/  FMUL.FTZ R178, R118, R210 ;  /* 0x000000d276b27220 */ /* 0x000fe20000410000 */
[----:B------:R-:W-:Y:S01]  /*b350*/  FFMA.FTZ R177, R134, UR49, R159 ;  /* 0x0000003186b17c23 */ /* 0x000fe2000801009f */
[----:B------:R-:W-:Y:S01]  /*b360*/  FMUL.FTZ R161, R120, R140 ;  /* 0x0000008c78a17220 */ /* 0x000fe20000410000 */
[----:B------:R-:W-:Y:S01]  /*b370*/  ISETP.GE.AND P2, PT, R5, 0x8, PT ;  /* 0x000000080500780c */ /* 0x000fe20003f46270 */
[----:B------:R-:W-:Y:S01]  /*b380*/  FFMA.FTZ R159, R119, R169, -R178 ;  /* 0x000000a9779f7223 */ /* 0x000fe200000108b2 */
[----:B------:R-:W-:Y:S01]  /*b390*/  FMUL.FTZ R214, R96, -R177 ;  /* 0x800000b160d67220 */ /* 0x000fe20000410000 */
[-C--:B------:R-:W-:Y:S01]  /*b3a0*/  FMUL.FTZ R212, R120, R166.reuse ;  /* 0x000000a678d47220 */ /* 0x080fe20000410000 */
[----:B------:R-:W-:-:S02]  /*b3b0*/  FFMA.FTZ R177, R121, R166, -R161 ;  /* 0x000000a679b17223 */ /* 0x000fc400000108a1 */
[----:B------:R-:W-:Y:S01]  /*b3c0*/  FADD.FTZ R166, R214, R159 ;  /* 0x0000009fd6a67221 */ /* 0x000fe20000010000 */
[-C--:B0-----:R-:W-:Y:S01]  /*b3d0*/  FMUL.FTZ R159, R156, R145.reuse ;  /* 0x000000919c9f7220 */ /* 0x081fe20000410000 */
[----:B------:R-:W-:Y:S01]  /*b3e0*/  FMUL.FTZ R145, R112, R145 ;  /* 0x0000009170917220 */ /* 0x000fe20000410000 */
[----:B------:R-:W-:Y:S01]  /*b3f0*/  FFMA.FTZ R212, R121, R140, R212 ;  /* 0x0000008c79d47223 */ /* 0x000fe200000100d4 */
[-C--:B-1----:R-:W-:Y:S01]  /*b400*/  FMUL.FTZ R140, R156, R139.reuse ;  /* 0x0000008b9c8c7220 */ /* 0x082fe20000410000 */
[----:B------:R-:W-:Y:S01]  /*b410*/  FMUL.FTZ R139, R112, R139 ;  /* 0x0000008b708b7220 */ /* 0x000fe20000410000 */
[----:B---3--:R-:W-:Y:S01]  /*b420*/  FFMA.FTZ R145, R156, R141, R145 ;  /* 0x0000008d9c917223 */ /* 0x008fe20000010091 */
[----:B------:R-:W-:Y:S01]  /*b430*/  FMUL.FTZ R178, R118, R169 ;  /* 0x000000a976b27220 */ /* 0x000fe20000410000 */
[----:B------:R-:W-:Y:S01]  /*b440*/  FFMA.FTZ R159, R112, R141, -R159 ;  /* 0x0000008d709f7223 */ /* 0x000fe2000001089f */
[----:B------:R-:W-:Y:S01]  /*b450*/  FMUL.FTZ R169, R152, UR49 ;  /* 0x0000003198a97c20 */ /* 0x000fe20008410000 */
[----:B------:R-:W-:Y:S01]  /*b460*/  @P2 FADD.FTZ R4, R4, R145 ;  /* 0x0000009104042221 */ /* 0x000fe20000010000 */
[-C--:B----4-:R-:W-:Y:S01]  /*b470*/  @P2 FFMA.FTZ R156, R156, R113.reuse, R139 ;  /* 0x000000719c9c2223 */ /* 0x090fe2000001008b */
[----:B------:R-:W-:Y:S01]  /*b480*/  FFMA.FTZ R161, R119, R210, R178 ;  /* 0x000000d277a17223 */ /* 0x000fe200000100b2 */
[----:B------:R-:W-:Y:S01]  /*b490*/  FFMA.FTZ R141, R134, UR48, -R169 ;  /* 0x00000030868d7c23 */ /* 0x000fe200080108a9 */
[----:B------:R-:W-:Y:S01]  /*b4a0*/  @P2 FADD.FTZ R144, R144, R159 ;  /* 0x0000009f90902221 */ /* 0x000fe20000010000 */
[----:B------:R-:W-:Y:S01]  /*b4b0*/  @P2 FFMA.FTZ R112, R112, R113, -R140 ;  /* 0x0000007170702223 */ /* 0x000fe2000001088c */
[----:B------:R-:W0:Y:S01]  /*b4c0*/  SHFL.UP PT, R159, R4, 0x10, RZ ;  /* 0x06000000049f7989 */ /* 0x000e2200000e00ff */
[----:B------:R-:W-:Y:S01]  /*b4d0*/  FMUL.FTZ R140, R155, UR48 ;  /* 0x000000309b8c7c20 */ /* 0x000fe20008410000 */
[----:B------:R-:W-:-:S02]  /*b4e0*/  FFMA.FTZ R161, R96, R141, R161 ;  /* 0x0000008d60a17223 */ /* 0x000fc400000100a1 */
[----:B------:R-:W1:Y:S01]  /*b4f0*/  SHFL.UP PT, R139, R156, 0x10, RZ ;  /* 0x060000009c8b7989 */ /* 0x000e6200000e00ff */
[----:B------:R-:W-:Y:S01]  /*b500*/  FMUL.FTZ R210, R122, R177 ;  /* 0x000000b17ad27220 */ /* 0x000fe20000410000 */
[----:B------:R-:W-:Y:S02]  /*b510*/  FFMA.FTZ R214, R135, UR49, R140 ;  /* 0x0000003187d67c23 */ /* 0x000fe4000801008c */
[----:B------:R-:W3:Y:S01]  /*b520*/  SHFL.UP PT, R145, R144, 0x10, RZ ;  /* 0x0600000090917989 */ /* 0x000ee200000e00ff */
[----:B------:R-:W-:-:S03]  /*b530*/  FMUL.FTZ R140, R120, R161 ;  /* 0x000000a1788c7220 */ /* 0x000fc60000410000 */
[----:B------:R-:W4:Y:S01]  /*b540*/  SHFL.UP PT, R113, R112, 0x10, RZ ;  /* 0x0600000070717989 */ /* 0x000f2200000e00ff */
[-C--:B------:R-:W-:Y:S01]  /*b550*/  FFMA.FTZ R210, R123, R212.reuse, R210 ;  /* 0x000000d47bd27223 */ /* 0x080fe200000100d2 */
[----:B------:R-:W-:Y:S01]  /*b560*/  FMUL.FTZ R212, R122, R212 ;  /* 0x000000d47ad47220 */ /* 0x000fe20000410000 */
[-C--:B------:R-:W-:Y:S01]  /*b570*/  FFMA.FTZ R169, R121, R166.reuse, -R140 ;  /* 0x000000a679a97223 */ /* 0x080fe2000001088c */
[----:B------:R-:W-:Y:S01]  /*b580*/  FMUL.FTZ R178, R155, UR49 ;  /* 0x000000319bb27c20 */ /* 0x000fe20008410000 */
[----:B------:R-:W-:Y:S01]  /*b590*/  FMUL.FTZ R166, R120, R166 ;  /* 0x000000a678a67220 */ /* 0x000fe20000410000 */
[----:B------:R-:W-:Y:S01]  /*b5a0*/  FMUL.FTZ R214, R95, -R214 ;  /* 0x800000d65fd67220 */ /* 0x000fe20000410000 */
[----:B------:R-:W-:Y:S01]  /*b5b0*/  FFMA.FTZ R212, R123, R177, -R212 ;  /* 0x000000b17bd47223 */ /* 0x000fe200000108d4 */
[----:B------:R-:W-:Y:S01]  /*b5c0*/  FFMA.FTZ R140, R135, UR48, -R178 ;  /* 0x00000030878c7c23 */ /* 0x000fe200080108b2 */
[----:B------:R-:W-:Y:S01]  /*b5d0*/  FFMA.FTZ R166, R121, R161, R166 ;  /* 0x000000a179a67223 */ /* 0x000fe200000100a6 */
[----:B------:R-:W-:Y:S01]  /*b5e0*/  FADD.FTZ R169, R214, R169 ;  /* 0x000000a9d6a97221 */ /* 0x000fe20000010000 */
[----:B------:R-:W-:Y:S01]  /*b5f0*/  ISETP.GE.AND P2, PT, R5, 0x10, PT ;  /* 0x000000100500780c */ /* 0x000fe20003f46270 */
        /* <DEDUP_REMOVED lines=17> */
[----:B------:R-:W-:Y:S01]  /*b710*/  FMUL.FTZ R113, R168, UR48 ;  /* 0x00000030a8717c20 */ /* 0x000fe20008410000 */
[----:B------:R-:W-:-:S02]  /*b720*/  @P2 FADD.FTZ R4, R4, R159 ;  /* 0x0000009f04042221 */ /* 0x000fc40000010000 */
[----:B------:R-:W0:Y:S01]  /*b730*/  SHFL.UP PT, R112, R112, 0x1, RZ ;  /* 0x0420000070707989 */ /* 0x000e2200000e00ff */
[----:B------:R-:W-:-:S03]  /*b740*/  FFMA.FTZ R113, R136, UR49, R113 ;  /* 0x0000003188717c23 */ /* 0x000fc60008010071 */
[----:B------:R-:W1:Y:S01]  /*b750*/  SHFL.UP PT, R156, R156, 0x1, RZ ;  /* 0x042000009c9c7989 */ /* 0x000e6200000e00ff */
[----:B------:R-:W-:-:S03]  /*b760*/  @P2 FADD.FTZ R144, R144, R161 ;  /* 0x000000a190902221 */ /* 0x000fc60000010000 */
[----:B------:R2:W3:Y:S01]  /*b770*/  SHFL.IDX PT, R139, R66, RZ, 0x1f ;  /* 0x00001fff428b7589 */ /* 0x0004e200000e0000 */
[----:B------:R-:W-:-:S03]  /*b780*/  FMUL.FTZ R159, R94, -R113 ;  /* 0x800000715e9f7220 */ /* 0x000fc60000410000 */
[----:B------:R-:W4:Y:S01]  /*b790*/  SHFL.UP PT, R4, R4, 0x1, RZ ;  /* 0x0420000004047989 */ /* 0x000f2200000e00ff */
[----:B------:R-:W-:-:S03]  /*b7a0*/  FFMA.FTZ R214, R123, R169, -R214 ;  /* 0x000000a97bd67223 */ /* 0x000fc600000108d6 */
[----:B------:R5:W4:Y:S01]  /*b7b0*/  SHFL.UP PT, R113, R144, 0x1, RZ ;  /* 0x0420000090717989 */ /* 0x000b2200000e00ff */
[----:B------:R-:W-:Y:S01]  /*b7c0*/  FMUL.FTZ R145, R168, UR49 ;  /* 0x00000031a8917c20 */ /* 0x000fe20008410000 */
[----:B------:R-:W-:Y:S01]  /*b7d0*/  FMUL.FTZ R178, R157, UR48 ;  /* 0x000000309db27c20 */ /* 0x000fe20008410000 */
[----:B------:R-:W-:Y:S02]  /*b7e0*/  FADD.FTZ R214, R159, R214 ;  /* 0x000000d69fd67221 */ /* 0x000fe40000010000 */
[----:B------:R-:W-:Y:S01]  /*b7f0*/  FFMA.FTZ R145, R136, UR48, -R145 ;  /* 0x0000003088917c23 */ /* 0x000fe20008010891 */
[----:B------:R-:W-:Y:S01]  /*b800*/  FMUL.FTZ R166, R126, R210 ;  /* 0x000000d27ea67220 */ /* 0x000fe20000410000 */
[----:B------:R-:W-:Y:S01]  /*b810*/  FFMA.FTZ R212, R137, UR49, R178 ;  /* 0x0000003189d47c23 */ /* 0x000fe200080100b2 */
[----:B--2---:R-:W-:Y:S01]  /*b820*/  FMUL.FTZ R66, R124, R214 ;  /* 0x000000d67c427220 */ /* 0x004fe20000410000 */
[----:B------:R-:W-:Y:S01]  /*b830*/  FFMA.FTZ R177, R94, R145, R177 ;  /* 0x000000915eb17223 */ /* 0x000fe200000100b1 */
[----:B------:R-:W-:Y:S01]  /*b840*/  FMUL.FTZ R178, R157, UR49 ;  /* 0x000000319db27c20 */ /* 0x000fe20008410000 */
[----:B0-----:R-:W-:Y:S01]  /*b850*/  FMUL.FTZ R161, R112, R67 ;  /* 0x0000004370a17220 */ /* 0x001fe20000410000 */
[----:B------:R-:W-:Y:S01]  /*b860*/  FFMA.FTZ R211, R127, R216, R166 ;  /* 0x000000d87fd37223 */ /* 0x000fe200000100a6 */
[-C--:B------:R-:W-:Y:S01]  /*b870*/  FMUL.FTZ R166, R124, R177.reuse ;  /* 0x000000b17ca67220 */ /* 0x080fe20000410000 */
[----:B------:R-:W-:Y:S01]  /*b880*/  FFMA.FTZ R66, R125, R177, R66 ;  /* 0x000000b17d427223 */ /* 0x000fe20000010042 */
[----:B-----5:R-:W-:Y:S01]  /*b890*/  FFMA.FTZ R144, R137, UR48, -R178 ;  /* 0x0000003089907c23 */ /* 0x020fe200080108b2 */
[C---:B-1----:R-:W-:Y:S01]  /*b8a0*/  FMUL.FTZ R159, R156.reuse, R67 ;  /* 0x000000439c9f7220 */ /* 0x042fe20000410000 */
[-C--:B---3--:R-:W-:Y:S01]  /*b8b0*/  FFMA.FTZ R161, R156, R139.reuse, R161 ;  /* 0x0000008b9ca17223 */ /* 0x088fe200000100a1 */
[----:B------:R-:W-:Y:S01]  /*b8c0*/  FFMA.FTZ R166, R125, R214, -R166 ;  /* 0x000000d67da67223 */ /* 0x000fe200000108a6 */
[C---:B------:R-:W-:Y:S01]  /*b8d0*/  FMUL.FTZ R169, R93.reuse, -R212 ;  /* 0x800000d45da97220 */ /* 0x040fe20000410000 */
[----:B------:R-:W-:Y:S01]  /*b8e0*/  FFMA.FTZ R213, R93, R144, R66 ;  /* 0x000000905dd57223 */ /* 0x000fe20000010042 */
[----:B------:R-:W-:Y:S01]  /*b8f0*/  FFMA.FTZ R112, R112, R139, -R159 ;  /* 0x0000008b70707223 */ /* 0x000fe2000001089f */
[----:B----4-:R-:W-:Y:S01]  /*b900*/  @P1 FADD.FTZ R67, R4, R161 ;  /* 0x000000a104431221 */ /* 0x010fe20000010000 */
[----:B------:R-:W-:Y:S01]  /*b910*/  FADD.FTZ R166, R169, R166 ;  /* 0x000000a6a9a67221 */ /* 0x000fe20000010000 */
[----:B------:R-:W-:Y:S01]  /*b920*/  FMUL.FTZ R66, R126, R213 ;  /* 0x000000d57e427220 */ /* 0x000fe20000410000 */
[----:B------:R-:W-:Y:S01]  /*b930*/  @P1 FADD.FTZ R139, R113, R112 ;  /* 0x00000070718b1221 */ /* 0x000fe20000010000 */
[----:B------:R-:W-:-:S02]  /*b940*/  FMUL.FTZ R113, R65, R67 ;  /* 0x0000004341717220 */ /* 0x000fc40000410000 */
[----:B------:R-:W-:Y:S01]  /*b950*/  FFMA.FTZ R212, R127, R166, -R66 ;  /* 0x000000a67fd47223 */ /* 0x000fe20000010842 */
[-C--:B------:R-:W-:Y:S01]  /*b960*/  FMUL.FTZ R66, R65, R139.reuse ;  /* 0x0000008b41427220 */ /* 0x080fe20000410000 */
[----:B------:R-:W-:Y:S01]  /*b970*/  FFMA.FTZ R4, R64, R139, -R113 ;  /* 0x0000008b40047223 */ /* 0x000fe20000010871 */
[----:B------:R-:W-:Y:S02]  /*b980*/  FMUL.FTZ R159, R138, UR48 ;  /* 0x000000308a9f7c20 */ /* 0x000fe40008410000 */
[----:B------:R-:W-:Y:S01]  /*b990*/  FFMA.FTZ R66, R64, R67, R66 ;  /* 0x0000004340427223 */ /* 0x000fe20000010042 */
[----:B------:R-:W-:Y:S01]  /*b9a0*/  FADD.FTZ R163, R163, R4 ;  /* 0x00000004a3a37221 */ /* 0x000fe20000010000 */
[----:B------:R-:W-:Y:S02]  /*b9b0*/  FFMA.FTZ R159, R154, UR49, R159 ;  /* 0x000000319a9f7c23 */ /* 0x000fe4000801009f */
[----:B------:R-:W-:Y:S01]  /*b9c0*/  FADD.FTZ R139, RZ, R66 ;  /* 0x00000042ff8b7221 */ /* 0x000fe20000010000 */
[----:B------:R-:W-:Y:S01]  /*b9d0*/  FMUL.FTZ R64, R126, R163 ;  /* 0x000000a37e407220 */ /* 0x000fe20000410000 */
[----:B------:R-:W-:-:S02]  /*b9e0*/  FMUL.FTZ R159, R0, -R159 ;  /* 0x8000009f009f7220 */ /* 0x000fc40000410000 */
[-C--:B------:R-:W-:Y:S01]  /*b9f0*/  FMUL.FTZ R4, R126, R139.reuse ;  /* 0x0000008b7e047220 */ /* 0x080fe20000410000 */
[-C--:B------:R-:W-:Y:S01]  /*ba00*/  FFMA.FTZ R64, R127, R139.reuse, R64 ;  /* 0x0000008b7f407223 */ /* 0x080fe20000010040 */
[C---:B------:R-:W-:Y:S01]  /*ba10*/  FMUL.FTZ R65, R138.reuse, R139 ;  /* 0x0000008b8a417220 */ /* 0x040fe20000410000 */
[----:B------:R-:W-:Y:S01]  /*ba20*/  FADD.FTZ R212, R159, R212 ;  /* 0x000000d49fd47221 */ /* 0x000fe20000010000 */
[C---:B------:R-:W-:Y:S01]  /*ba30*/  FMUL.FTZ R161, R138.reuse, UR49 ;  /* 0x000000318aa17c20 */ /* 0x040fe20008410000 */
[C---:B------:R-:W-:Y:S01]  /*ba40*/  FMUL.FTZ R159, R138.reuse, UR48 ;  /* 0x000000308a9f7c20 */ /* 0x040fe20008410000 */
[-C--:B------:R-:W-:Y:S01]  /*ba50*/  FMUL.FTZ R66, R138, R163.reuse ;  /* 0x000000a38a427220 */ /* 0x080fe20000410000 */
[-C--:B------:R-:W-:Y:S01]  /*ba60*/  FFMA.FTZ R4, R127, R163.reuse, -R4 ;  /* 0x000000a37f047223 */ /* 0x080fe20000010804 */
[----:B------:R-:W-:Y:S01]  /*ba70*/  FADD.FTZ R138, RZ, R64 ;  /* 0x00000040ff8a7221 */ /* 0x000fe20000010000 */
[----:B------:R-:W-:Y:S01]  /*ba80*/  FFMA.FTZ R65, R154, R163, -R65 ;  /* 0x000000a39a417223 */ /* 0x000fe20000010841 */
[----:B------:R-:W-:Y:S01]  /*ba90*/  FMUL.FTZ R166, R126, R166 ;  /* 0x000000a67ea67220 */ /* 0x000fe20000410000 */
[----:B------:R-:W-:Y:S01]  /*baa0*/  FFMA.FTZ R156, R41, R24, R4 ;  /* 0x00000018299c7223 */ /* 0x000fe20000010004 */
[-C--:B------:R-:W-:Y:S01]  /*bab0*/  FMUL.FTZ R113, R157, R138.reuse ;  /* 0x0000008a9d717220 */ /* 0x080fe20000410000 */
[----:B------:R-:W-:Y:S01]  /*bac0*/  FFMA.FTZ R64, R0, R65, RZ ;  /* 0x0000004100407223 */ /* 0x000fe200000100ff */
[C---:B------:R-:W-:Y:S01]  /*bad0*/  FMUL.FTZ R65, R124.reuse, R138 ;  /* 0x0000008a7c417220 */ /* 0x040fe20000410000 */
[----:B------:R-:W-:Y:S01]  /*bae0*/  FFMA.FTZ R213, R127, R213, R166 ;  /* 0x000000d57fd57223 */ /* 0x000fe200000100a6 */
[-C--:B------:R-:W-:Y:S01]  /*baf0*/  FMUL.FTZ R4, R124, R156.reuse ;  /* 0x0000009c7c047220 */ /* 0x080fe20000410000 */
[----:B------:R-:W-:Y:S01]  /*bb00*/  FMUL.FTZ R166, R157, UR48 ;  /* 0x000000309da67c20 */ /* 0x000fe20008410000 */
[-C--:B------:R-:W-:Y:S01]  /*bb10*/  FFMA.FTZ R113, R137, R156.reuse, -R113 ;  /* 0x0000009c89717223 */ /* 0x080fe20000010871 */
[----:B------:R-:W-:Y:S01]  /*bb20*/  FFMA.FTZ R67, R154, R139, R66 ;  /* 0x0000008b9a437223 */ /* 0x000fe20000010042 */
[-C--:B------:R-:W-:Y:S01]  /*bb30*/  FMUL.FTZ R157, R157, R156.reuse ;  /* 0x0000009c9d9d7220 */ /* 0x080fe20000410000 */
[C---:B------:R-:W-:Y:S01]  /*bb40*/  FFMA.FTZ R65, R125.reuse, R156, -R65 ;  /* 0x0000009c7d417223 */ /* 0x040fe20000010841 */
[-C--:B------:R-:W-:Y:S01]  /*bb50*/  FFMA.FTZ R4, R125, R138.reuse, R4 ;  /* 0x0000008a7d047223 */ /* 0x080fe20000010004 */
[----:B------:R-:W-:Y:S01]  /*bb60*/  FFMA.FTZ R113, R93, R113, R64 ;  /* 0x000000715d717223 */ /* 0x000fe20000010040 */
[C---:B------:R-:W-:Y:S01]  /*bb70*/  FFMA.FTZ R66, R137.reuse, R138, R157 ;  /* 0x0000008a89427223 */ /* 0x040fe2000001009d */
[----:B------:R-:W-:Y:S01]  /*bb80*/  FFMA.FTZ R64, -R0, R67, RZ ;  /* 0x0000004300407223 */ /* 0x000fe200000101ff */
[----:B------:R-:W-:Y:S01]  /*bb90*/  FFMA.FTZ R166, R137, UR49, R166 ;  /* 0x0000003189a67c23 */ /* 0x000fe200080100a6 */
[----:B------:R-:W-:Y:S01]  /*bba0*/  FFMA.FTZ R157, R46, R25, R65 ;  /* 0x000000192e9d7223 */ /* 0x000fe20000010041 */
[----:B------:R-:W-:Y:S01]  /*bbb0*/  FADD.FTZ R137, RZ, R4 ;  /* 0x00000004ff897221 */ /* 0x000fe20000010000 */
[----:B------:R-:W-:Y:S01]  /*bbc0*/  FFMA.FTZ R65, -R93, R66, R64 ;  /* 0x000000425d417223 */ /* 0x000fe20000010140 */
[----:B------:R-:W-:Y:S01]  /*bbd0*/  FMUL.FTZ R169, R168, UR48 ;  /* 0x00000030a8a97c20 */ /* 0x000fe20008410000 */
[----:B------:R-:W-:Y:S01]  /*bbe0*/  FMUL.FTZ R64, R122, R157 ;  /* 0x0000009d7a407220 */ /* 0x000fe20000410000 */
[-C--:B------:R-:W-:Y:S01]  /*bbf0*/  FMUL.FTZ R67, R168, R137.reuse ;  /* 0x00000089a8437220 */ /* 0x080fe20000410000 */
[----:B------:R-:W-:Y:S01]  /*bc00*/  FMUL.FTZ R4, R122, R137 ;  /* 0x000000897a047220 */ /* 0x000fe20000410000 */
[----:B------:R-:W-:Y:S01]  /*bc10*/  FMUL.FTZ R168, R168, R157 ;  /* 0x0000009da8a87220 */ /* 0x000fe20000410000 */
[----:B------:R-:W-:-:S02]  /*bc20*/  FFMA.FTZ R64, R123, R137, R64 ;  /* 0x000000897b407223 */ /* 0x000fc40000010040 */
[----:B------:R-:W-:Y:S01]  /*bc30*/  FFMA.FTZ R4, R123, R157, -R4 ;  /* 0x0000009d7b047223 */ /* 0x000fe20000010804 */
[C---:B------:R-:W-:Y:S01]  /*bc40*/  FFMA.FTZ R168, R136.reuse, R137, R168 ;  /* 0x0000008988a87223 */ /* 0x040fe200000100a8 */
[C---:B------:R-:W-:Y:S01]  /*bc50*/  FFMA.FTZ R169, R136.reuse, UR49, R169 ;  /* 0x0000003188a97c23 */ /* 0x040fe200080100a9 */
[----:B------:R-:W-:Y:S01]  /*bc60*/  FFMA.FTZ R67, R136, R157, -R67 ;  /* 0x0000009d88437223 */ /* 0x000fe20000010843 */
[----:B------:R-:W-:Y:S01]  /*bc70*/  FMUL.FTZ R178, R155, UR48 ;  /* 0x000000309bb27c20 */ /* 0x000fe20008410000 */
[C---:B------:R-:W-:Y:S01]  /*bc80*/  FFMA.FTZ R161, R154.reuse, UR48, -R161 ;  /* 0x000000309aa17c23 */ /* 0x040fe200080108a1 */
[----:B------:R-:W-:Y:S01]  /*bc90*/  FFMA.FTZ R159, R154, UR49, R159 ;  /* 0x000000319a9f7c23 */ /* 0x000fe2000801009f */
[----:B------:R-:W-:Y:S01]  /*bca0*/  FADD.FTZ R136, RZ, R64 ;  /* 0x00000040ff887221 */ /* 0x000fe20000010000 */
[----:B------:R-:W-:Y:S01]  /*bcb0*/  FFMA.FTZ R154, R47, R26, R4 ;  /* 0x0000001a2f9a7223 */ /* 0x000fe20000010004 */
[----:B------:R-:W-:Y:S01]  /*bcc0*/  FFMA.FTZ R112, -R94, R168, R65 ;  /* 0x000000a85e707223 */ /* 0x000fe20000010141 */
[----:B------:R-:W-:Y:S01]  /*bcd0*/  FFMA.FTZ R168, R135, UR49, R178 ;  /* 0x0000003187a87c23 */ /* 0x000fe200080100b2 */
[C---:B------:R-:W-:Y:S01]  /*bce0*/  FMUL.FTZ R178, R155.reuse, R136 ;  /* 0x000000889bb27220 */ /* 0x040fe20000410000 */
[----:B------:R-:W-:Y:S01]  /*bcf0*/  FMUL.FTZ R155, R155, R154 ;  /* 0x0000009a9b9b7220 */ /* 0x000fe20000410000 */
[C---:B------:R-:W-:Y:S01]  /*bd00*/  FMUL.FTZ R4, R120.reuse, R136 ;  /* 0x0000008878047220 */ /* 0x040fe20000410000 */
[----:B------:R-:W-:-:S02]  /*bd10*/  FMUL.FTZ R64, R120, R154 ;  /* 0x0000009a78407220 */ /* 0x000fc40000410000 */
[----:B------:R-:W-:Y:S01]  /*bd20*/  FFMA.FTZ R65, R135, R136, R155 ;  /* 0x0000008887417223 */ /* 0x000fe2000001009b */
[C---:B------:R-:W-:Y:S01]  /*bd30*/  FFMA.FTZ R155, R121.reuse, R154, -R4 ;  /* 0x0000009a799b7223 */ /* 0x040fe20000010804 */
[----:B------:R-:W-:Y:S01]  /*bd40*/  FFMA.FTZ R64, R121, R136, R64 ;  /* 0x0000008879407223 */ /* 0x000fe20000010040 */
[----:B------:R-:W-:Y:S02]  /*bd50*/  FFMA.FTZ R178, R135, R154, -R178 ;  /* 0x0000009a87b27223 */ /* 0x000fe400000108b2 */
[----:B------:R-:W-:Y:S01]  /*bd60*/  FFMA.FTZ R155, R52, R27, R155 ;  /* 0x0000001b349b7223 */ /* 0x000fe2000001009b */
[----:B------:R-:W-:Y:S01]  /*bd70*/  FADD.FTZ R135, RZ, R64 ;  /* 0x00000040ff877221 */ /* 0x000fe20000010000 */
[----:B------:R-:W-:Y:S02]  /*bd80*/  FFMA.FTZ R66, R94, R67, R113 ;  /* 0x000000435e427223 */ /* 0x000fe40000010071 */
[C---:B------:R-:W-:Y:S01]  /*bd90*/  FMUL.FTZ R64, R118.reuse, R155 ;  /* 0x0000009b76407220 */ /* 0x040fe20000410000 */
[-C--:B------:R-:W-:Y:S01]  /*bda0*/  FMUL.FTZ R4, R118, R135.reuse ;  /* 0x0000008776047220 */ /* 0x080fe20000410000 */
[C---:B------:R-:W-:Y:S01]  /*bdb0*/  FMUL.FTZ R177, R152.reuse, UR48 ;  /* 0x0000003098b17c20 */ /* 0x040fe20008410000 */
[C---:B------:R-:W-:Y:S01]  /*bdc0*/  FMUL.FTZ R113, R152.reuse, R135 ;  /* 0x0000008798717220 */ /* 0x040fe20000410000 */
[----:B------:R-:W-:Y:S01]  /*bdd0*/  FMUL.FTZ R152, R152, R155 ;  /* 0x0000009b98987220 */ /* 0x000fe20000410000 */
[C---:B------:R-:W-:Y:S01]  /*bde0*/  FFMA.FTZ R64, R119.reuse, R135, R64 ;  /* 0x0000008777407223 */ /* 0x040fe20000010040 */
[-C--:B------:R-:W-:Y:S01]  /*bdf0*/  FFMA.FTZ R4, R119, R155.reuse, -R4 ;  /* 0x0000009b77047223 */ /* 0x080fe20000010804 */
[----:B------:R-:W-:Y:S01]  /*be00*/  FFMA.FTZ R67, R95, R178, R66 ;  /* 0x000000b25f437223 */ /* 0x000fe20000010042 */
[C---:B------:R-:W-:Y:S01]  /*be10*/  FFMA.FTZ R177, R134.reuse, UR49, R177 ;  /* 0x0000003186b17c23 */ /* 0x040fe200080100b1 */
[C---:B------:R-:W-:Y:S01]  /*be20*/  FFMA.FTZ R113, R134.reuse, R155, -R113 ;  /* 0x0000009b86717223 */ /* 0x040fe20000010871 */
[----:B------:R-:W-:Y:S01]  /*be30*/  FFMA.FTZ R66, R134, R135, R152 ;  /* 0x0000008786427223 */ /* 0x000fe20000010098 */
[----:B------:R-:W-:Y:S01]  /*be40*/  FADD.FTZ R134, RZ, R64 ;  /* 0x00000040ff867221 */ /* 0x000fe20000010000 */
[----:B------:R-:W-:Y:S01]  /*be50*/  FFMA.FTZ R152, R53, R28, R4 ;  /* 0x0000001c35987223 */ /* 0x000fe20000010004 */
[----:B------:R-:W-:Y:S01]  /*be60*/  FFMA.FTZ R65, -R95, R65, R112 ;  /* 0x000000415f417223 */ /* 0x000fe20000010170 */
[C---:B------:R-:W-:Y:S01]  /*be70*/  FMUL.FTZ R178, R153.reuse, UR48 ;  /* 0x0000003099b27c20 */ /* 0x040fe20008410000 */
[C---:B------:R-:W-:Y:S01]  /*be80*/  FMUL.FTZ R214, R153.reuse, R134 ;  /* 0x0000008699d67220 */ /* 0x040fe20000410000 */
[-C--:B------:R-:W-:Y:S01]  /*be90*/  FMUL.FTZ R153, R153, R152.reuse ;  /* 0x0000009899997220 */ /* 0x080fe20000410000 */
[C---:B------:R-:W-:Y:S01]  /*bea0*/  FMUL.FTZ R64, R114.reuse, R152 ;  /* 0x0000009872407220 */ /* 0x040fe20000410000 */
[----:B------:R-:W-:Y:S01]  /*beb0*/  FMUL.FTZ R4, R114, R134 ;  /* 0x0000008672047220 */ /* 0x000fe20000410000 */
[----:B------:R-:W-:Y:S01]  /*bec0*/  FFMA.FTZ R66, -R96, R66, R65 ;  /* 0x0000004260427223 */ /* 0x000fe20000010141 */
[-C--:B------:R-:W-:Y:S01]  /*bed0*/  FFMA.FTZ R65, R133, R134.reuse, R153 ;  /* 0x0000008685417223 */ /* 0x080fe20000010099 */
[C---:B------:R-:W-:Y:S01]  /*bee0*/  FFMA.FTZ R64, R115.reuse, R134, R64 ;  /* 0x0000008673407223 */ /* 0x040fe20000010040 */
[-C--:B------:R-:W-:Y:S01]  /*bef0*/  FFMA.FTZ R153, R115, R152.reuse, -R4 ;  /* 0x0000009873997223 */ /* 0x080fe20000010804 */
[C---:B------:R-:W-:Y:S01]  /*bf00*/  FFMA.FTZ R178, R133.reuse, UR49, R178 ;  /* 0x0000003185b27c23 */ /* 0x040fe200080100b2 */
[----:B------:R-:W-:Y:S01]  /*bf10*/  FFMA.FTZ R214, R133, R152, -R214 ;  /* 0x0000009885d67223 */ /* 0x000fe200000108d6 */
[----:B------:R-:W-:Y:S01]  /*bf20*/  FADD.FTZ R133, RZ, R64 ;  /* 0x00000040ff857221 */ /* 0x000fe20000010000 */
[----:B------:R-:W-:Y:S01]  /*bf30*/  FFMA.FTZ R153, R58, R29, R153 ;  /* 0x0000001d3a997223 */ /* 0x000fe20000010099 */
[----:B------:R-:W-:-:S02]  /*bf40*/  FFMA.FTZ R112, R96, R113, R67 ;  /* 0x0000007160707223 */ /* 0x000fc40000010043 */
[C---:B------:R-:W-:Y:S01]  /*bf50*/  FMUL.FTZ R4, R128.reuse, R133 ;  /* 0x0000008580047220 */ /* 0x040fe20000410000 */
[----:B------:R-:W-:Y:S01]  /*bf60*/  FMUL.FTZ R64, R128, R153 ;  /* 0x0000009980407220 */ /* 0x000fe20000410000 */
[C---:B------:R-:W-:Y:S01]  /*bf70*/  FMUL.FTZ R183, R150.reuse, UR48 ;  /* 0x0000003096b77c20 */ /* 0x040fe20008410000 */
[C---:B------:R-:W-:Y:S01]  /*bf80*/  FMUL.FTZ R113, R150.reuse, R133 ;  /* 0x0000008596717220 */ /* 0x040fe20000410000 */
[-C--:B------:R-:W-:Y:S01]  /*bf90*/  FMUL.FTZ R150, R150, R153.reuse ;  /* 0x0000009996967220 */ /* 0x080fe20000410000 */
[C---:B------:R-:W-:Y:S01]  /*bfa0*/  FFMA.FTZ R4, R129.reuse, R153, -R4 ;  /* 0x0000009981047223 */ /* 0x040fe20000010804 */
[----:B------:R-:W-:Y:S01]  /*bfb0*/  FFMA.FTZ R64, R129, R133, R64 ;  /* 0x0000008581407223 */ /* 0x000fe20000010040 */
[----:B------:R-:W-:Y:S01]  /*bfc0*/  FFMA.FTZ R65, -R97, R65, R66 ;  /* 0x0000004161417223 */ /* 0x000fe20000010142 */
[C---:B------:R-:W-:Y:S01]  /*bfd0*/  FFMA.FTZ R66, R132.reuse, R133, R150 ;  /* 0x0000008584427223 */ /* 0x040fe20000010096 */
[C---:B------:R-:W-:Y:S01]  /*bfe0*/  FFMA.FTZ R183, R132.reuse, UR49, R183 ;  /* 0x0000003184b77c23 */ /* 0x040fe200080100b7 */
[----:B------:R-:W-:Y:S01]  /*bff0*/  FFMA.FTZ R113, R132, R153, -R113 ;  /* 0x0000009984717223 */ /* 0x000fe20000010871 */
[----:B------:R-:W-:Y:S01]  /*c000*/  FFMA.FTZ R150, R59, R30, R4 ;  /* 0x0000001e3b967223 */ /* 0x000fe20000010004 */
[----:B------:R-:W-:Y:S01]  /*c010*/  FADD.FTZ R132, RZ, R64 ;  /* 0x00000040ff847221 */ /* 0x000fe20000010000 */
[----:B------:R-:W-:Y:S01]  /*c020*/  FFMA.FTZ R67, R97, R214, R112 ;  /* 0x000000d661437223 */ /* 0x000fe20000010070 */
[C---:B------:R-:W-:Y:S01]  /*c030*/  FFMA.FTZ R66, -R98.reuse, R66, R65 ;  /* 0x0000004262427223 */ /* 0x040fe20000010141 */
[C---:B------:R-:W-:Y:S01]  /*c040*/  FMUL.FTZ R65, R165.reuse, R150 ;  /* 0x00000096a5417220 */ /* 0x040fe20000410000 */
[-C--:B------:R-:W-:Y:S01]  /*c050*/  FMUL.FTZ R4, R165, R132.reuse ;  /* 0x00000084a5047220 */ /* 0x080fe20000410000 */
[----:B------:R-:W-:Y:S01]  /*c060*/  FFMA.FTZ R64, R98, R113, R67 ;  /* 0x0000007162407223 */ /* 0x000fe20000010043 */
[C---:B------:R-:W-:Y:S01]  /*c070*/  FMUL.FTZ R112, R151.reuse, R132 ;  /* 0x0000008497707220 */ /* 0x040fe20000410000 */
[----:B------:R-:W-:Y:S01]  /*c080*/  FMUL.FTZ R67, R151, R150 ;  /* 0x0000009697437220 */ /* 0x000fe20000410000 */
[C---:B------:R-:W-:Y:S01]  /*c090*/  FFMA.FTZ R65, R167.reuse, R132, R65 ;  /* 0x00000084a7417223 */ /* 0x040fe20000010041 */
[-C--:B------:R-:W-:Y:S01]  /*c0a0*/  FFMA.FTZ R151, R167, R150.reuse, -R4 ;  /* 0x00000096a7977223 */ /* 0x080fe20000010804 */
[C---:B------:R-:W-:Y:S01]  /*c0b0*/  FFMA.FTZ R112, R131.reuse, R150, -R112 ;  /* 0x0000009683707223 */ /* 0x040fe20000010870 */
[----:B------:R-:W-:Y:S01]  /*c0c0*/  FFMA.FTZ R67, R131, R132, R67 ;  /* 0x0000008483437223 */ /* 0x000fe20000010043 */
[----:B------:R-:W-:Y:S01]  /*c0d0*/  FADD.FTZ R131, RZ, R65 ;  /* 0x00000041ff837221 */ /* 0x000fe20000010000 */
[----:B------:R-:W-:Y:S01]  /*c0e0*/  FFMA.FTZ R151, R68, R31, R151 ;  /* 0x0000001f44977223 */ /* 0x000fe20000010097 */
[----:B------:R-:W-:-:S02]  /*c0f0*/  FFMA.FTZ R113, R99, R112, R64 ;  /* 0x0000007063717223 */ /* 0x000fc40000010040 */
[C---:B------:R-:W-:Y:S01]  /*c100*/  FMUL.FTZ R64, R160.reuse, R131 ;  /* 0x00000083a0407220 */ /* 0x040fe20000410000 */
[----:B------:R-:W-:Y:S01]  /*c110*/  FMUL.FTZ R65, R160, R151 ;  /* 0x00000097a0417220 */ /* 0x000fe20000410000 */
[C---:B------:R-:W-:Y:S01]  /*c120*/  FMUL.FTZ R215, R148.reuse, R131 ;  /* 0x0000008394d77220 */ /* 0x040fe20000410000 */
[-C--:B------:R-:W-:Y:S01]  /*c130*/  FMUL.FTZ R148, R148, R151.reuse ;  /* 0x0000009794947220 */ /* 0x080fe20000410000 */
[C---:B------:R-:W-:Y:S01]  /*c140*/  FFMA.FTZ R64, R162.reuse, R151, -R64 ;  /* 0x00000097a2407223 */ /* 0x040fe20000010840 */
[----:B------:R-:W-:Y:S01]  /*c150*/  FFMA.FTZ R65, R162, R131, R65 ;  /* 0x00000083a2417223 */ /* 0x000fe20000010041 */
[----:B------:R-:W-:Y:S01]  /*c160*/  FFMA.FTZ R67, -R99, R67, R66 ;  /* 0x0000004363437223 */ /* 0x000fe20000010142 */
[C---:B------:R-:W-:Y:S01]  /*c170*/  FFMA.FTZ R66, R130.reuse, R131, R148 ;  /* 0x0000008382427223 */ /* 0x040fe20000010094 */
[----:B------:R-:W-:Y:S01]  /*c180*/  FFMA.FTZ R215, R130, R151, -R215 ;  /* 0x0000009782d77223 */ /* 0x000fe200000108d7 */
[----:B------:R-:W-:Y:S01]  /*c190*/  FFMA.FTZ R148, R63, R32, R64 ;  /* 0x000000203f947223 */ /* 0x000fe20000010040 */
[----:B------:R-:W-:Y:S01]  /*c1a0*/  FADD.FTZ R130, RZ, R65 ;  /* 0x00000041ff827221 */ /* 0x000fe20000010000 */
[----:B------:R-:W-:Y:S01]  /*c1b0*/  FMUL.FTZ R216, R126, R216 ;  /* 0x000000d87ed87220 */ /* 0x000fe20000410000 */
[----:B------:R-:W0:Y:S01]  /*c1c0*/  S2R R4, SR_TID.X ;  /* 0x0000000000047919 */ /* 0x000e220000002100 */
[----:B------:R-:W-:Y:S01]  /*c1d0*/  FFMA.FTZ R214, -R100, R66, R67 ;  /* 0x0000004264d67223 */ /* 0x000fe20000010143 */
[C---:B------:R-:W-:Y:S01]  /*c1e0*/  FMUL.FTZ R66, R173.reuse, R148 ;  /* 0x00000094ad427220 */ /* 0x040fe20000410000 */
[----:B------:R-:W-:Y:S01]  /*c1f0*/  FMUL.FTZ R64, R173, R130 ;  /* 0x00000082ad407220 */ /* 0x000fe20000410000 */
[----:B------:R-:W-:Y:S01]  /*c200*/  FFMA.FTZ R210, R127, R210, -R216 ;  /* 0x000000d27fd27223 */ /* 0x000fe200000108d8 */
        /* <DEDUP_REMOVED lines=8> */
[----:B------:R-:W-:Y:S01]  /*c290*/  FFMA.FTZ R112, R100, R215, R113 ;  /* 0x000000d764707223 */ /* 0x000fe20000010071 */
[----:B------:R-:W-:Y:S01]  /*c2a0*/  FFMA.FTZ R113, -R101, R65, R214 ;  /* 0x0000004165717223 */ /* 0x000fe200000101d6 */
        /* <DEDUP_REMOVED lines=9> */
[----:B------:R-:W-:Y:S01]  /*c340*/  UISETP.GE.AND UP0, UPT, UR16, UR44, UPT ;  /* 0x0000002c1000728c */ /* 0x000fe2000bf06270 */
[----:B------:R-:W-:-:S02]  /*c350*/  FADD.FTZ R116, RZ, R64 ;  /* 0x00000040ff747221 */ /* 0x000fc40000010000 */
[C---:B------:R-:W-:Y:S02]  /*c360*/  FMUL.FTZ R64, R179.reuse, R146 ;  /* 0x00000092b3407220 */ /* 0x040fe40000410000 */
[----:B------:R-:W-:Y:S01]  /*c370*/  FMUL.FTZ R65, R179, R116 ;  /* 0x00000074b3417220 */ /* 0x000fe20000410000 */
[----:B------:R-:W-:Y:S01]  /*c380*/  FFMA.FTZ R67, R101, R216, R112 ;  /* 0x000000d865437223 */ /* 0x000fe20000010070 */
[----:B------:R-:W-:Y:S01]  /*c390*/  PLOP3.LUT P1, PT, PT, PT, UP0, 0x80, 0x8 ;  /* 0x000000000008781c */ /* 0x000fe20003f2f008 */
[C---:B------:R-:W-:Y:S01]  /*c3a0*/  FFMA.FTZ R64, R181.reuse, R116, R64 ;  /* 0x00000074b5407223 */ /* 0x040fe20000010040 */
[----:B------:R-:W-:Y:S01]  /*c3b0*/  FFMA.FTZ R65, R181, R146, -R65 ;  /* 0x00000092b5417223 */ /* 0x000fe20000010841 */
[----:B------:R-:W-:Y:S01]  /*c3c0*/  FFMA.FTZ R112, R102, R215, R67 ;  /* 0x000000d766707223 */ /* 0x000fe20000010043 */
[----:B0-----:R-:W-:Y:S01]  /*c3d0*/  ISETP.NE.OR P1, PT, R4, RZ, P1 ;  /* 0x000000ff0400720c */ /* 0x001fe20000f25670 */
[----:B------:R-:W-:Y:S01]  /*c3e0*/  FFMA.FTZ R66, -R102, R66, R113 ;  /* 0x0000004266427223 */ /* 0x000fe20000010171 */
        /* <DEDUP_REMOVED lines=10> */
[C---:B------:R-:W-:Y:S02]  /*c490*/  FFMA.FTZ R67, R209.reuse, R116, R67 ;  /* 0x00000074d1437223 */ /* 0x040fe40000010043 */
[----:B------:R-:W-:Y:S01]  /*c4a0*/  ISETP.NE.AND P5, PT, R142, 0x1f, PT ;  /* 0x0000001f8e00780c */ /* 0x000fe20003fa5270 */
[----:B------:R-:W-:Y:S01]  /*c4b0*/  FFMA.FTZ R214, R209, R146, -R214 ;  /* 0x00000092d1d67223 */ /* 0x000fe200000108d6 */
[----:B------:R-:W-:Y:S01]  /*c4c0*/  HFMA2 R64, -RZ, RZ, 1.875, 0 ;  /* 0x3f800000ff407431 */ /* 0x000fe200000001ff */
[----:B------:R-:W-:Y:S01]  /*c4d0*/  @!UP0 ULEA UR35, UR8, UR25, 0x4 ;  /* 0x0000001908238291 */ /* 0x000fe2000f8e20ff */
[C---:B------:R-:W-:Y:S01]  /*c4e0*/  FFMA.FTZ R215, -R103.reuse, R67, R66 ;  /* 0x0000004367d77223 */ /* 0x040fe20000010142 */
[----:B------:R-:W-:Y:S01]  /*c4f0*/  FFMA.FTZ R209, R103, R214, R112 ;  /* 0x000000d667d17223 */ /* 0x000fe20000010070 */
        /* <DEDUP_REMOVED lines=26> */
.L_x_12941:
[----:B------:R-:W-:Y:S05]  /*c6a0*/  BSYNC.RECONVERGENT B0 ;  /* 0x0000000000007941 */ /* 0x000fea0003800200 */
.L_x_12940:
        /* <DEDUP_REMOVED lines=16> */
.L_x_12943:
[----:B------:R-:W-:Y:S05]  /*c7b0*/  BSYNC.RECONVERGENT B0 ;  /* 0x0000000000007941 */ /* 0x000fea0003800200 */
.L_x_12942:
        /* <DEDUP_REMOVED lines=16> */
.L_x_12945:
[----:B------:R-:W-:Y:S05]  /*c8c0*/  BSYNC.RECONVERGENT B0 ;  /* 0x0000000000007941 */ /* 0x000fea0003800200 */
.L_x_12944:
        /* <DEDUP_REMOVED lines=16> */
.L_x_12947:
[----:B------:R-:W-:Y:S05]  /*c9d0*/  BSYNC.RECONVERGENT B0 ;  /* 0x0000000000007941 */ /* 0x000fea0003800200 */
.L_x_12946:
        /* <DEDUP_REMOVED lines=16> */
.L_x_12949:
[----:B------:R-:W-:Y:S05]  /*cae0*/  BSYNC.RECONVERGENT B0 ;  /* 0x0000000000007941 */ /* 0x000fea0003800200 */
.L_x_12948:
[C---:B-1----:R-:W-:Y:S01]  /*caf0*/  FMUL.FTZ R217, R186.reuse, R113 ;  /* 0x00000071bad97220 */ /* 0x042fe20000410000 */
[-C--:B------:R-:W-:Y:S01]  /*cb00*/  FMUL.FTZ R112, R186, R147.reuse ;  /* 0x00000093ba707220 */ /* 0x080fe20000410000 */
[----:B------:R-:W-:Y:S01]  /*cb10*/  SHFL.DOWN PT, R225, R210, 0x1, 0x1f ;  /* 0x08201f00d2e17f89 */ /* 0x000fe200000e0000 */
[----:B------:R-:W-:Y:S01]  /*cb20*/  ISETP.NE.AND P1, PT, R4, 0x1f, PT ;  /* 0x0000001f0400780c */ /* 0x000fe20003f25270 */
[C---:B------:R-:W-:Y:S01]  /*cb30*/  FFMA.FTZ R158, R188.reuse, R147, -R217 ;  /* 0x00000093bc9e7223 */ /* 0x040fe200000108d9 */
[----:B------:R-:W-:Y:S01]  /*cb40*/  FFMA.FTZ R112, R188, R113, R112 ;  /* 0x00000071bc707223 */ /* 0x000fe20000010070 */
[----:B0-2---:R-:W0:Y:S01]  /*cb50*/  SHFL.IDX PT, R215, R67, RZ, 0x1f ;  /* 0x00001fff43d77589 */ /* 0x005e2200000e0000 */
[----:B------:R-:W-:Y:S01]  /*cb60*/  ULEA UR35, UR16, 0xfffffc00, 0xa ;  /* 0xfffffc0010237891 */ /* 0x000fe2000f8e50ff */
[----:B------:R-:W-:Y:S01]  /*cb70*/  FFMA.FTZ R158, R71, R36, R158 ;  /* 0x00000024479e7223 */ /* 0x000fe2000001009e */
[----:B------:R-:W-:Y:S01]  /*cb80*/  FADD.FTZ R112, RZ, R112 ;  /* 0x00000070ff707221 */ /* 0x000fe20000010000 */
[----:B------:R-:W1:Y:S01]  /*cb90*/  SHFL.DOWN PT, R223, R211, 0x1, 0x1f ;  /* 0x08201f00d3df7f89 */ /* 0x000e6200000e0000 */
[----:B------:R-:W-:Y:S01]  /*cba0*/  FMUL.FTZ R183, R98, -R183 ;  /* 0x800000b762b77220 */ /* 0x000fe20000410000 */
[C---:B------:R-:W-:Y:S01]  /*cbb0*/  FMUL.FTZ R218, R195.reuse, R158 ;  /* 0x0000009ec3da7220 */ /* 0x040fe20000410000 */
[-C--:B------:R-:W-:Y:S01]  /*cbc0*/  FMUL.FTZ R219, R195, R112.reuse ;  /* 0x00000070c3db7220 */ /* 0x080fe20000410000 */
[----:B------:R-:W2:Y:S01]  /*cbd0*/  SHFL.IDX PT, R217, R66, RZ, 0x1f ;  /* 0x00001fff42d97589 */ /* 0x000ea200000e0000 */
[----:B------:R-:W-:Y:S01]  /*cbe0*/  FMUL.FTZ R222, R143, R112 ;  /* 0x000000708fde7220 */ /* 0x000fe20000410000 */
[----:B------:R-:W-:Y:S01]  /*cbf0*/  FMUL.FTZ R178, R97, -R178 ;  /* 0x800000b261b27220 */ /* 0x000fe20000410000 */
[-C--:B------:R-:W-:Y:S01]  /*cc00*/  FFMA.FTZ R219, R193, R158.reuse, -R219 ;  /* 0x0000009ec1db7223 */ /* 0x080fe200000108db */
[----:B------:R-:W5:Y:S01]  /*cc10*/  SHFL.DOWN PT, R227, R213, 0x1, 0x1f ;  /* 0x08201f00d5e37f89 */ /* 0x000f6200000e0000 */
[----:B------:R-:W-:Y:S01]  /*cc20*/  FFMA.FTZ R222, R207, R158, -R222 ;  /* 0x0000009ecfde7223 */ /* 0x000fe200000108de */
[----:B------:R-:W-:Y:S01]  /*cc30*/  FMUL.FTZ R177, R96, -R177 ;  /* 0x800000b160b17220 */ /* 0x000fe20000410000 */
[----:B------:R-:W-:Y:S01]  /*cc40*/  FMUL.FTZ R168, R95, -R168 ;  /* 0x800000a85fa87220 */ /* 0x000fe20000410000 */
[----:B------:R-:W5:Y:S01]  /*cc50*/  SHFL.DOWN PT, R229, R212, 0x1, 0x1f ;  /* 0x08201f00d4e57f89 */ /* 0x000f6200000e0000 */
[----:B------:R-:W-:Y:S01]  /*cc60*/  FMUL.FTZ R169, R94, -R169 ;  /* 0x800000a95ea97220 */ /* 0x000fe20000410000 */
[----:B------:R-:W-:Y:S01]  /*cc70*/  FMUL.FTZ R159, R0, -R159 ;  /* 0x8000009f009f7220 */ /* 0x000fe20000410000 */
[----:B------:R-:W-:Y:S01]  /*cc80*/  BSSY.RECONVERGENT B0, `(.L_x_12950) ;  /* 0x00001f3000007945 */ /* 0x000fe20003800200 */
[----:B------:R-:W5:Y:S04]  /*cc90*/  SHFL.IDX PT, R220, R210, RZ, 0x1f ;  /* 0x00001fffd2dc7589 */ /* 0x000f6800000e0000 */
[----:B------:R0:W5:Y:S04]  /*cca0*/  SHFL.IDX PT, R209, R211, RZ, 0x1f ;  /* 0x00001fffd3d17589 */ /* 0x00016800000e0000 */
[----:B---34-:R-:W3:Y:S01]  /*ccb0*/  SHFL.IDX PT, R213, R213, RZ, 0x1f ;  /* 0x00001fffd5d57589 */ /* 0x018ee200000e0000 */
[----:B0-----:R-:W-:Y:S01]  /*ccc0*/  FMUL.FTZ R211, R143, R158 ;  /* 0x0000009e8fd37220 */ /* 0x001fe20000410000 */
[----:B------:R-:W-:-:S02]  /*ccd0*/  FFMA.FTZ R143, R193, R112, R218 ;  /* 0x00000070c18f7223 */ /* 0x000fc400000100da */
[----:B------:R-:W0:Y:S01]  /*cce0*/  SHFL.IDX PT, R212, R212, RZ, 0x1f ;  /* 0x00001fffd4d47589 */ /* 0x000e2200000e0000 */
[----:B------:R-:W-:Y:S01]  /*ccf0*/  FFMA.FTZ R211, R207, R112, R211 ;  /* 0x00000070cfd37223 */ /* 0x000fe200000100d3 */
[----:B------:R-:W-:Y:S01]  /*cd00*/  FADD.FTZ R143, RZ, R143 ;  /* 0x0000008fff8f7221 */ /* 0x000fe20000010000 */
[----:B------:R-:W-:Y:S01]  /*cd10*/  FFMA.FTZ R207, R76, R37, R219 ;  /* 0x000000254ccf7223 */ /* 0x000fe200000100db */
[C---:B------:R-:W-:Y:S01]  /*cd20*/  FFMA.FTZ R219, R105.reuse, R222, R216 ;  /* 0x000000de69db7223 */ /* 0x040fe200000100d8 */
[----:B------:R-:W-:Y:S01]  /*cd30*/  FFMA.FTZ R211, -R105, R211, R214 ;  /* 0x000000d369d37223 */ /* 0x000fe200000101d6 */
[C---:B------:R-:W-:Y:S01]  /*cd40*/  FMUL.FTZ R221, R206.reuse, R143 ;  /* 0x0000008fcedd7220 */ /* 0x040fe20000410000 */
[----:B------:R-:W-:Y:S01]  /*cd50*/  FMUL.FTZ R210, R206, R207 ;  /* 0x000000cfced27220 */ /* 0x000fe20000410000 */
[-C--:B------:R-:W-:Y:S01]  /*cd60*/  @P1 FMUL.FTZ R206, R225, R215.reuse ;  /* 0x000000d7e1ce1220 */ /* 0x080fe20000410000 */
[C---:B-1----:R-:W-:Y:S01]  /*cd70*/  @P1 FMUL.FTZ R214, R223.reuse, R215 ;  /* 0x000000d7dfd61220 */ /* 0x042fe20000410000 */
[C---:B------:R-:W-:Y:S01]  /*cd80*/  FFMA.FTZ R221, R208.reuse, R207, -R221 ;  /* 0x000000cfd0dd7223 */ /* 0x040fe200000108dd */
[----:B------:R-:W-:Y:S01]  /*cd90*/  FFMA.FTZ R216, R208, R143, R210 ;  /* 0x0000008fd0d87223 */ /* 0x000fe200000100d2 */
[-C--:B--2---:R-:W-:Y:S01]  /*cda0*/  @P1 FFMA.FTZ R210, R223, R217.reuse, -R206 ;  /* 0x000000d9dfd21223 */ /* 0x084fe200000108ce */
[----:B------:R-:W-:Y:S01]  /*cdb0*/  @P1 FFMA.FTZ R214, R225, R217, R214 ;  /* 0x000000d9e1d61223 */ /* 0x000fe200000100d6 */
[C---:B------:R-:W-:Y:S01]  /*cdc0*/  FFMA.FTZ R208, R106.reuse, R221, R219 ;  /* 0x000000dd6ad07223 */ /* 0x040fe200000100db */
[----:B------:R-:W-:Y:S01]  /*cdd0*/  FFMA.FTZ R206, -R106, R216, R211 ;  /* 0x000000d86ace7223 */ /* 0x000fe200000101d3 */
[----:B-----5:R-:W-:Y:S01]  /*cde0*/  @P1 FADD.FTZ R217, R227, R210 ;  /* 0x000000d2e3d91221 */ /* 0x020fe20000010000 */
[----:B------:R-:W-:Y:S01]  /*cdf0*/  @P1 FADD.FTZ R215, R229, R214 ;  /* 0x000000d6e5d71221 */ /* 0x000fe20000010000 */
[C---:B------:R-:W-:Y:S01]  /*ce00*/  FMUL.FTZ R210, R220.reuse, R67 ;  /* 0x00000043dcd27220 */ /* 0x040fe20000410000 */
[-C--:B------:R-:W-:Y:S01]  /*ce10*/  FMUL.FTZ R214, R220, R66.reuse ;  /* 0x00000042dcd67220 */ /* 0x080fe20000410000 */
[-C--:B------:R-:W-:Y:S01]  /*ce20*/  FMUL.FTZ R218, R217, R111.reuse ;  /* 0x0000006fd9da7220 */ /* 0x080fe20000410000 */
[----:B------:R-:W-:Y:S01]  /*ce30*/  FMUL.FTZ R216, R215, R111 ;  /* 0x0000006fd7d87220 */ /* 0x000fe20000410000 */
[----:B------:R-:W-:Y:S01]  /*ce40*/  FFMA.FTZ R210, R209, R66, -R210 ;  /* 0x00000042d1d27223 */ /* 0x000fe200000108d2 */
[----:B------:R-:W-:Y:S01]  /*ce50*/  ISETP.NE.AND P1, PT, R4, RZ, PT ;  /* 0x000000ff0400720c */ /* 0x000fe20003f25270 */
[CC--:B------:R-:W-:Y:S01]  /*ce60*/  FMUL.FTZ R66, R220.reuse, R65.reuse ;  /* 0x00000041dc427220 */ /* 0x0c0fe20000410000 */
[----:B------:R-:W-:Y:S01]  /*ce70*/  FMUL.FTZ R220, R220, R64 ;  /* 0x00000040dcdc7220 */ /* 0x000fe20000410000 */
[-C--:B------:R-:W-:Y:S01]  /*ce80*/  FFMA.FTZ R216, R217, R110.reuse, R216 ;  /* 0x0000006ed9d87223 */ /* 0x080fe200000100d8 */
[----:B------:R-:W-:Y:S01]  /*ce90*/  FFMA.FTZ R218, R215, R110, -R218 ;  /* 0x0000006ed7da7223 */ /* 0x000fe200000108da */
[C---:B------:R-:W-:Y:S01]  /*cea0*/  FFMA.FTZ R64, R209.reuse, R64, -R66 ;  /* 0x00000040d1407223 */ /* 0x040fe20000010842 */
[C---:B------:R-:W-:Y:S01]  /*ceb0*/  FFMA.FTZ R65, R209.reuse, R65, R220 ;  /* 0x00000041d1417223 */ /* 0x040fe200000100dc */
[----:B------:R-:W-:Y:S01]  /*cec0*/  FFMA.FTZ R111, R209, R67, R214 ;  /* 0x00000043d16f7223 */ /* 0x000fe200000100d6 */
[----:B------:R-:W-:Y:S01]  /*ced0*/  FFMA.FTZ R209, R107, R204, R216 ;  /* 0x000000cc6bd17223 */ /* 0x000fe200000100d8 */
[----:B------:R-:W-:Y:S01]  /*cee0*/  FADD.FTZ R205, R205, R218 ;  /* 0x000000dacdcd7221 */ /* 0x000fe20000010000 */
[C---:B------:R-:W-:Y:S01]  /*cef0*/  FMUL.FTZ R66, R202.reuse, R143 ;  /* 0x0000008fca427220 */ /* 0x040fe20000410000 */
[C---:B------:R-:W-:Y:S01]  /*cf00*/  FMUL.FTZ R67, R202.reuse, R207 ;  /* 0x000000cfca437220 */ /* 0x040fe20000410000 */
[C---:B------:R-:W-:Y:S01]  /*cf10*/  FMUL.FTZ R214, R202.reuse, R209 ;  /* 0x000000d1cad67220 */ /* 0x040fe20000410000 */
[----:B------:R-:W-:Y:S01]  /*cf20*/  FMUL.FTZ R110, R202, R205 ;  /* 0x000000cdca6e7220 */ /* 0x000fe20000410000 */
[C---:B------:R-:W-:Y:S01]  /*cf30*/  FFMA.FTZ R66, R200.reuse, R207, -R66 ;  /* 0x000000cfc8427223 */ /* 0x040fe20000010842 */
[----:B------:R-:W-:Y:S01]  /*cf40*/  VOTEU.ALL UP0, P1 ;  /* 0x0000000000ff7886 */ /* 0x000fe20000800000 */
[C---:B------:R-:W-:Y:S01]  /*cf50*/  FFMA.FTZ R215, R200.reuse, R205, -R214 ;  /* 0x000000cdc8d77223 */ /* 0x040fe200000108d6 */
[C---:B------:R-:W-:Y:S01]  /*cf60*/  FFMA.FTZ R211, R200.reuse, R209, R110 ;  /* 0x000000d1c8d37223 */ /* 0x040fe2000001006e */
[----:B------:R-:W-:Y:S01]  /*cf70*/  FFMA.FTZ R204, R73, R38, R66 ;  /* 0x0000002649cc7223 */ /* 0x000fe20000010042 */
[----:B------:R-:W-:Y:S01]  /*cf80*/  FFMA.FTZ R67, R200, R143, R67 ;  /* 0x0000008fc8437223 */ /* 0x000fe20000010043 */
[----:B---3--:R-:W-:Y:S01]  /*cf90*/  FADD.FTZ R66, R213, R210 ;  /* 0x000000d2d5427221 */ /* 0x008fe20000010000 */
[----:B------:R-:W-:Y:S01]  /*cfa0*/  @!UP0 ULEA UR36, UR8, UR25, 0x4 ;  /* 0x0000001908248291 */ /* 0x000fe2000f8e20ff */
[----:B------:R-:W-:Y:S01]  /*cfb0*/  FADD.FTZ R210, R198, R215 ;  /* 0x000000d7c6d27221 */ /* 0x000fe20000010000 */
[----:B------:R-:W-:Y:S01]  /*cfc0*/  FFMA.FTZ R198, R106, R199, R211 ;  /* 0x000000c76ac67223 */ /* 0x000fe200000100d3 */
[----:B------:R-:W-:Y:S01]  /*cfd0*/  FADD.FTZ R202, RZ, R67 ;  /* 0x00000043ffca7221 */ /* 0x000fe20000010000 */
[----:B0-----:R-:W-:Y:S01]  /*cfe0*/  FADD.FTZ R67, R212, R111 ;  /* 0x0000006fd4437221 */ /* 0x001fe20000010000 */
[C---:B------:R-:W-:Y:S01]  /*cff0*/  FMUL.FTZ R110, R195.reuse, R210 ;  /* 0x000000d2c36e7220 */ /* 0x040fe20000410000 */
[----:B------:R-:W-:Y:S01]  /*d000*/  FMUL.FTZ R195, R195, R198 ;  /* 0x000000c6c3c37220 */ /* 0x000fe20000410000 */
[C---:B------:R-:W-:Y:S01]  /*d010*/  FMUL.FTZ R200, R203.reuse, R202 ;  /* 0x000000cacbc87220 */ /* 0x040fe20000410000 */
[----:B------:R-:W-:Y:S01]  /*d020*/  FMUL.FTZ R203, R203, R204 ;  /* 0x000000cccbcb7220 */ /* 0x000fe20000410000 */
[----:B------:R0:W-:Y:S01]  /*d030*/  @!P1 STS.128 [UR36+0x2e10], R64 ;  /* 0x002e1040ff009988 */ /* 0x0001e20008000c24 */
[C---:B------:R-:W-:Y:S01]  /*d040*/  FFMA.FTZ R195, R193.reuse, R210, -R195 ;  /* 0x000000d2c1c37223 */ /* 0x040fe200000108c3 */
[----:B------:R-:W-:Y:S01]  /*d050*/  USHF.R.S32.HI UR36, URZ, 0x1f, UR35 ;  /* 0x0000001fff247899 */ /* 0x000fe20008011423 */
[----:B------:R-:W-:Y:S01]  /*d060*/  FFMA.FTZ R212, R193, R198, R110 ;  /* 0x000000c6c1d47223 */ /* 0x000fe2000001006e */
[C---:B------:R-:W-:Y:S01]  /*d070*/  FFMA.FTZ R200, R201.reuse, R204, -R200 ;  /* 0x000000ccc9c87223 */ /* 0x040fe200000108c8 */
[----:B------:R-:W-:Y:S01]  /*d080*/  FADD.FTZ R195, R194, R195 ;  /* 0x000000c3c2c37221 */ /* 0x000fe20000010000 */
[----:B------:R-:W-:Y:S01]  /*d090*/  FFMA.FTZ R201, R201, R202, R203 ;  /* 0x000000cac9c97223 */ /* 0x000fe200000100cb */
[----:B------:R-:W-:Y:S01]  /*d0a0*/  FFMA.FTZ R193, R105, R196, R212 ;  /* 0x000000c469c17223 */ /* 0x000fe200000100d4 */
[----:B------:R-:W-:Y:S01]  /*d0b0*/  LOP3.LUT R110, R4, UR35, RZ, 0xfc, !PT ;  /* 0x00000023046e7c12 */ /* 0x000fe2000f8efcff */
[----:B------:R-:W-:Y:S01]  /*d0c0*/  FMUL.FTZ R211, R138, UR49 ;  /* 0x000000318ad37c20 */ /* 0x000fe20008410000 */
[----:B------:R-:W-:Y:S01]  /*d0d0*/  MOV R111, UR36 ;  /* 0x00000024006f7c02 */ /* 0x000fe20008000f00 */
[C---:B------:R-:W-:Y:S01]  /*d0e0*/  FMUL.FTZ R218, R137.reuse, UR49 ;  /* 0x0000003189da7c20 */ /* 0x040fe20008410000 */
[----:B------:R-:W-:Y:S01]  /*d0f0*/  MOV R203, UR42 ;  /* 0x0000002a00cb7c02 */ /* 0x000fe20008000f00 */
[----:B------:R-:W-:Y:S01]  /*d100*/  FMUL.FTZ R220, R137, UR48 ;  /* 0x0000003089dc7c20 */ /* 0x000fe20008410000 */
[----:B------:R-:W-:Y:S01]  /*d110*/  MOV R199, UR26 ;  /* 0x0000001a00c77c02 */ /* 0x000fe20008000f00 */
[C---:B0-----:R-:W-:Y:S01]  /*d120*/  FMUL.FTZ R67, R186.reuse, R195 ;  /* 0x000000c3ba437220 */ /* 0x041fe20000410000 */
[----:B------:R-:W-:Y:S01]  /*d130*/  FMUL.FTZ R186, R186, R193 ;  /* 0x000000c1baba7220 */ /* 0x000fe20000410000 */
[----:B------:R-:W-:Y:S01]  /*d140*/  FMUL.FTZ R66, R139, UR49 ;  /* 0x000000318b427c20 */ /* 0x000fe20008410000 */
[----:B------:R-:W-:Y:S01]  /*d150*/  LEA R194, R199, -R110, 0x1 ;  /* 0x8000006ec7c27211 */ /* 0x000fe200078e08ff */
[----:B------:R-:W-:-:S04]  /*d160*/  IMAD.WIDE.U32 R64, R203, UR8, R110 ;  /* 0x00000008cb407c25 */ /* 0x000fc8000f8e006e */
[----:B------:R-:W-:Y:S01]  /*d170*/  FMUL.FTZ R110, R139, UR48 ;  /* 0x000000308b6e7c20 */ /* 0x000fe20008410000 */
[C---:B------:R-:W-:Y:S01]  /*d180*/  FFMA.FTZ R186, R188.reuse, R195, -R186 ;  /* 0x000000c3bcba7223 */ /* 0x040fe200000108ba */
[----:B------:R-:W-:Y:S01]  /*d190*/  FFMA.FTZ R67, R188, R193, R67 ;  /* 0x000000c1bc437223 */ /* 0x000fe20000010043 */
[C---:B------:R-:W-:Y:S01]  /*d1a0*/  FFMA.FTZ R199, R163.reuse, UR48, -R66 ;  /* 0x00000030a3c77c23 */ /* 0x040fe20008010842 */
[----:B------:R-:W-:Y:S01]  /*d1b0*/  FFMA.FTZ R66, R156, UR48, -R211 ;  /* 0x000000309c427c23 */ /* 0x000fe200080108d3 */
[----:B------:R-:W-:Y:S01]  /*d1c0*/  FFMA.FTZ R203, R163, UR49, R110 ;  /* 0x00000031a3cb7c23 */ /* 0x000fe2000801006e */
[----:B------:R-:W-:Y:S01]  /*d1d0*/  FADD.FTZ R186, R189, R186 ;  /* 0x000000babdba7221 */ /* 0x000fe20000010000 */
[----:B------:R-:W-:Y:S01]  /*d1e0*/  FFMA.FTZ R110, R104, R197, R67 ;  /* 0x000000c5686e7223 */ /* 0x000fe20000010043 */
[----:B------:R-:W-:Y:S01]  /*d1f0*/  FMUL.FTZ R216, R93, R66 ;  /* 0x000000425dd87220 */ /* 0x000fe20000410000 */
[----:B------:R-:W-:Y:S01]  /*d200*/  FMUL.FTZ R67, R138, UR48 ;  /* 0x000000308a437c20 */ /* 0x000fe20008410000 */
[C---:B------:R-:W-:Y:S01]  /*d210*/  FMUL.FTZ R66, R179.reuse, R186 ;  /* 0x000000bab3427220 */ /* 0x040fe20000410000 */
[----:B------:R-:W-:Y:S01]  /*d220*/  FMUL.FTZ R179, R179, R110 ;  /* 0x0000006eb3b37220 */ /* 0x000fe20000410000 */
[----:B------:R-:W-:-:S02]  /*d230*/  HFMA2 R111, -RZ, RZ, 0, 7.8678131103515625e-06 ;  /* 0x00000084ff6f7431 */ /* 0x000fc400000001ff */
[----:B------:R-:W-:Y:S01]  /*d240*/  FFMA.FTZ R214, R156, UR49, R67 ;  /* 0x000000319cd67c23 */ /* 0x000fe20008010043 */
[C---:B------:R-:W-:Y:S01]  /*d250*/  FFMA.FTZ R66, R181.reuse, R110, R66 ;  /* 0x0000006eb5427223 */ /* 0x040fe20000010042 */
[----:B------:R-:W-:Y:S01]  /*d260*/  FFMA.FTZ R188, R181, R186, -R179 ;  /* 0x000000bab5bc7223 */ /* 0x000fe200000108b3 */
[C---:B------:R-:W-:Y:S01]  /*d270*/  FFMA.FTZ R67, R157.reuse, UR48, -R218 ;  /* 0x000000309d437c23 */ /* 0x040fe200080108da */
[----:B------:R-:W-:Y:S01]  /*d280*/  FFMA.FTZ R181, R157, UR49, R220 ;  /* 0x000000319db57c23 */ /* 0x000fe200080100dc */
[----:B------:R-:W-:Y:S01]  /*d290*/  FFMA.FTZ R179, R103, R192, R66 ;  /* 0x000000c067b37223 */ /* 0x000fe20000010042 */
[----:B------:R-:W-:Y:S01]  /*d2a0*/  FADD.FTZ R187, R187, R188 ;  /* 0x000000bcbbbb7221 */ /* 0x000fe20000010000 */
[C---:B------:R-:W-:Y:S01]  /*d2b0*/  FMUL.FTZ R188, R94.reuse, R67 ;  /* 0x000000435ebc7220 */ /* 0x040fe20000410000 */
[----:B------:R-:W-:Y:S01]  /*d2c0*/  FMUL.FTZ R192, R94, -R181 ;  /* 0x800000b55ec07220 */ /* 0x000fe20000410000 */
[----:B------:R-:W-:Y:S02]  /*d2d0*/  IMAD R111, R4, R111, UR25 ;  /* 0x00000019046f7e24 */ /* 0x000fe4000f8e026f */
[C---:B------:R-:W-:Y:S01]  /*d2e0*/  FMUL.FTZ R67, R172.reuse, R187 ;  /* 0x000000bbac437220 */ /* 0x040fe20000410000 */
[----:B------:R-:W-:Y:S01]  /*d2f0*/  FMUL.FTZ R172, R172, R179 ;  /* 0x000000b3acac7220 */ /* 0x000fe20000410000 */
[----:B------:R-:W-:Y:S01]  /*d300*/  FMUL.FTZ R196, R0, R199 ;  /* 0x000000c700c47220 */ /* 0x000fe20000410000 */
[----:B------:R-:W-:Y:S01]  /*d310*/  FMUL.FTZ R189, R136, UR48 ;  /* 0x0000003088bd7c20 */ /* 0x000fe20008410000 */
[C---:B------:R-:W-:Y:S01]  /*d320*/  FFMA.FTZ R67, R174.reuse, R179, R67 ;  /* 0x000000b3ae437223 */ /* 0x040fe20000010043 */
[----:B------:R-:W-:Y:S01]  /*d330*/  FFMA.FTZ R181, R174, R187, -R172 ;  /* 0x000000bbaeb57223 */ /* 0x000fe200000108ac */
[----:B------:R0:W-:Y:S01]  /*d340*/  STS [R111+0x850], R188 ;  /* 0x000850bc6f007388 */ /* 0x0001e20000000800 */
[----:B------:R-:W-:Y:S01]  /*d350*/  FFMA.FTZ R163, R40, -R23, R163 ;  /* 0x8000001728a37223 */ /* 0x000fe200000100a3 */
[----:B------:R-:W-:Y:S01]  /*d360*/  FFMA.FTZ R172, R102, R191, R67 ;  /* 0x000000bf66ac7223 */ /* 0x000fe20000010043 */
[----:B------:R-:W-:Y:S01]  /*d370*/  FMUL.FTZ R67, R136, UR49 ;  /* 0x0000003188437c20 */ /* 0x000fe20008410000 */
[----:B------:R-:W-:Y:S01]  /*d380*/  FADD.FTZ R184, R184, R181 ;  /* 0x000000b5b8b87221 */ /* 0x000fe20000010000 */
[----:B------:R1:W-:Y:S01]  /*d390*/  STS [R111+0x840], R196 ;  /* 0x000840c46f007388 */ /* 0x0003e20000000800 */
[C---:B------:R-:W-:Y:S01]  /*d3a0*/  FMUL.FTZ R66, R173.reuse, R172 ;  /* 0x000000acad427220 */ /* 0x040fe20000410000 */
[----:B------:R-:W-:Y:S01]  /*d3b0*/  FFMA.FTZ R174, R154, UR48, -R67 ;  /* 0x000000309aae7c23 */ /* 0x000fe20008010843 */
[----:B------:R-:W-:Y:S01]  /*d3c0*/  FMUL.FTZ R173, R173, R184 ;  /* 0x000000b8adad7220 */ /* 0x000fe20000410000 */
[----:B------:R-:W-:Y:S01]  /*d3d0*/  FFMA.FTZ R156, R41, -R24, R156 ;  /* 0x80000018299c7223 */ /* 0x000fe2000001009c */
[----:B------:R-:W-:Y:S01]  /*d3e0*/  FFMA.FTZ R67, R175, R184, -R66 ;  /* 0x000000b8af437223 */ /* 0x000fe20000010842 */
[----:B0-----:R-:W-:Y:S01]  /*d3f0*/  FMUL.FTZ R188, R135, UR49 ;  /* 0x0000003187bc7c20 */ /* 0x001fe20008410000 */
[----:B------:R-:W-:Y:S01]  /*d400*/  FFMA.FTZ R66, R175, R172, R173 ;  /* 0x000000acaf427223 */ /* 0x000fe200000100ad */
[----:B------:R-:W-:Y:S01]  /*d410*/  FMUL.FTZ R174, R95, R174 ;  /* 0x000000ae5fae7220 */ /* 0x000fe20000410000 */
[----:B------:R-:W-:Y:S01]  /*d420*/  FADD.FTZ R175, R182, R67 ;  /* 0x00000043b6af7221 */ /* 0x000fe20000010000 */
[----:B------:R-:W-:Y:S01]  /*d430*/  FFMA.FTZ R67, R155, UR48, -R188 ;  /* 0x000000309b437c23 */ /* 0x000fe200080108bc */
[----:B------:R-:W-:Y:S01]  /*d440*/  FFMA.FTZ R173, R101, R190, R66 ;  /* 0x000000be65ad7223 */ /* 0x000fe20000010042 */
[----:B------:R-:W-:Y:S01]  /*d450*/  FMUL.FTZ R66, R135, UR48 ;  /* 0x0000003087427c20 */ /* 0x000fe20008410000 */
[----:B-1----:R-:W-:Y:S01]  /*d460*/  FFMA.FTZ R196, R154, UR49, R189 ;  /* 0x000000319ac47c23 */ /* 0x002fe200080100bd */
[----:B------:R-:W-:Y:S01]  /*d470*/  FMUL.FTZ R182, R96, R67 ;  /* 0x0000004360b67220 */ /* 0x000fe20000410000 */
[C---:B------:R-:W-:Y:S01]  /*d480*/  FMUL.FTZ R67, R160.reuse, R175 ;  /* 0x000000afa0437220 */ /* 0x040fe20000410000 */
[-C--:B------:R-:W-:Y:S01]  /*d490*/  FMUL.FTZ R160, R160, R173.reuse ;  /* 0x000000ada0a07220 */ /* 0x080fe20000410000 */
[----:B------:R-:W-:Y:S01]  /*d4a0*/  FFMA.FTZ R189, R155, UR49, R66 ;  /* 0x000000319bbd7c23 */ /* 0x000fe20008010042 */
[----:B------:R0:W-:Y:S01]  /*d4b0*/  STS [R111+0x858], R174 ;  /* 0x000858ae6f007388 */ /* 0x0001e20000000800 */
[C---:B------:R-:W-:Y:S01]  /*d4c0*/  FFMA.FTZ R67, R162.reuse, R173, R67 ;  /* 0x000000ada2437223 */ /* 0x040fe20000010043 */
[----:B------:R-:W-:Y:S01]  /*d4d0*/  FFMA.FTZ R181, R162, R175, -R160 ;  /* 0x000000afa2b57223 */ /* 0x000fe200000108a0 */
[----:B------:R-:W-:Y:S01]  /*d4e0*/  FMUL.FTZ R188, R133, UR48 ;  /* 0x0000003085bc7c20 */ /* 0x000fe20008410000 */
[----:B------:R-:W-:Y:S01]  /*d4f0*/  FMUL.FTZ R162, R96, -R189 ;  /* 0x800000bd60a27220 */ /* 0x000fe20000410000 */
[----:B------:R-:W-:Y:S01]  /*d500*/  FFMA.FTZ R160, R100, R185, R67 ;  /* 0x000000b964a07223 */ /* 0x000fe20000010043 */
[----:B------:R-:W-:Y:S01]  /*d510*/  FADD.FTZ R176, R176, R181 ;  /* 0x000000b5b0b07221 */ /* 0x000fe20000010000 */
[C---:B------:R-:W-:Y:S01]  /*d520*/  FMUL.FTZ R67, R134.reuse, UR49 ;  /* 0x0000003186437c20 */ /* 0x040fe20008410000 */
[----:B------:R-:W-:Y:S01]  /*d530*/  FMUL.FTZ R181, R134, UR48 ;  /* 0x0000003086b57c20 */ /* 0x000fe20008410000 */
[----:B------:R1:W-:Y:S01]  /*d540*/  STS [R111+0x860], R182 ;  /* 0x000860b66f007388 */ /* 0x0003e20000000800 */
[C---:B------:R-:W-:Y:S01]  /*d550*/  FMUL.FTZ R66, R165.reuse, R176 ;  /* 0x000000b0a5427220 */ /* 0x040fe20000410000 */
[-C--:B------:R-:W-:Y:S01]  /*d560*/  FMUL.FTZ R165, R165, R160.reuse ;  /* 0x000000a0a5a57220 */ /* 0x080fe20000410000 */
[----:B0-----:R-:W-:Y:S01]  /*d570*/  FFMA.FTZ R174, R152, UR48, -R67 ;  /* 0x0000003098ae7c23 */ /* 0x001fe20008010843 */
[----:B------:R-:W-:Y:S01]  /*d580*/  MOV R67, UR43 ;  /* 0x0000002b00437c02 */ /* 0x000fe20008000f00 */
[C---:B------:R-:W-:Y:S01]  /*d590*/  FFMA.FTZ R66, R167.reuse, R160, R66 ;  /* 0x000000a0a7427223 */ /* 0x040fe20000010042 */
[----:B------:R-:W-:Y:S01]  /*d5a0*/  FFMA.FTZ R165, R167, R176, -R165 ;  /* 0x000000b0a7a57223 */ /* 0x000fe200000108a5 */
[----:B------:R0:W-:Y:S01]  /*d5b0*/  STS [R111+0x864], R162 ;  /* 0x000864a26f007388 */ /* 0x0001e20000000800 */
[----:B------:R-:W-:Y:S01]  /*d5c0*/  FFMA.FTZ R157, R46, -R25, R157 ;  /* 0x800000192e9d7223 */ /* 0x000fe2000001009d */
[----:B------:R-:W-:Y:S01]  /*d5d0*/  FFMA.FTZ R180, R99, R180, R66 ;  /* 0x000000b463b47223 */ /* 0x000fe20000010042 */
[----:B------:R-:W-:Y:S01]  /*d5e0*/  FADD.FTZ R165, R170, R165 ;  /* 0x000000a5aaa57221 */ /* 0x000fe20000010000 */
[----:B------:R-:W-:Y:S01]  /*d5f0*/  FMUL.FTZ R170, R133, UR49 ;  /* 0x0000003185aa7c20 */ /* 0x000fe20008410000 */
[----:B-1----:R-:W-:Y:S01]  /*d600*/  FFMA.FTZ R182, R152, UR49, R181 ;  /* 0x0000003198b67c23 */ /* 0x002fe200080100b5 */
[C---:B------:R-:W-:Y:S01]  /*d610*/  FMUL.FTZ R174, R97.reuse, R174 ;  /* 0x000000ae61ae7220 */ /* 0x040fe20000410000 */
[CC--:B------:R-:W-:Y:S01]  /*d620*/  FMUL.FTZ R66, R128.reuse, R165.reuse ;  /* 0x000000a580427220 */ /* 0x0c0fe20000410000 */
[----:B------:R-:W-:Y:S01]  /*d630*/  FMUL.FTZ R128, R128, R180 ;  /* 0x000000b480807220 */ /* 0x000fe20000410000 */
[----:B------:R-:W-:Y:S01]  /*d640*/  FMUL.FTZ R182, R97, -R182 ;  /* 0x800000b661b67220 */ /* 0x000fe20000410000 */
[----:B------:R-:W-:Y:S01]  /*d650*/  FFMA.FTZ R154, R47, -R26, R154 ;  /* 0x8000001a2f9a7223 */ /* 0x000fe2000001009a */
[C---:B------:R-:W-:Y:S01]  /*d660*/  FFMA.FTZ R167, R129.reuse, R180, R66 ;  /* 0x000000b481a77223 */ /* 0x040fe20000010042 */
[----:B------:R-:W-:Y:S01]  /*d670*/  FFMA.FTZ R128, R129, R165, -R128 ;  /* 0x000000a581807223 */ /* 0x000fe20000010880 */
[----:B------:R-:W-:-:S02]  /*d680*/  IMAD R129, R67, UR8, R65 ;  /* 0x0000000843817c24 */ /* 0x000fc4000f8e0241 */
[C---:B------:R-:W-:Y:S01]  /*d690*/  FFMA.FTZ R67, R153.reuse, UR49, R188 ;  /* 0x0000003199437c23 */ /* 0x040fe200080100bc */
[----:B------:R-:W-:Y:S01]  /*d6a0*/  FFMA.FTZ R65, R153, UR48, -R170 ;  /* 0x0000003099417c23 */ /* 0x000fe200080108aa */
[----:B------:R-:W-:Y:S01]  /*d6b0*/  LEA R66, P2, R64, UR10, 0x2 ;  /* 0x0000000a40427c11 */ /* 0x000fe2000f8410ff */
[C---:B------:R-:W-:Y:S01]  /*d6c0*/  FFMA.FTZ R171, R98.reuse, R171, R167 ;  /* 0x000000ab62ab7223 */ /* 0x040fe200000100a7 */
[C---:B------:R-:W-:Y:S01]  /*d6d0*/  FMUL.FTZ R170, R98.reuse, -R67 ;  /* 0x8000004362aa7220 */ /* 0x040fe20000410000 */
[----:B0-----:R-:W-:Y:S01]  /*d6e0*/  FMUL.FTZ R162, R98, R65 ;  /* 0x0000004162a27220 */ /* 0x001fe20000410000 */
[----:B------:R-:W-:Y:S01]  /*d6f0*/  LEA.HI.X R67, R64, UR11, R129, 0x2, P2 ;  /* 0x0000000b40437c11 */ /* 0x000fe200090f1481 */
[----:B------:R-:W-:Y:S01]  /*d700*/  FADD.FTZ R64, R183, R128 ;  /* 0x00000080b7407221 */ /* 0x000fe20000010000 */
[-C--:B------:R-:W-:Y:S01]  /*d710*/  FMUL.FTZ R65, R114, R171.reuse ;  /* 0x000000ab72417220 */ /* 0x080fe20000410000 */
[----:B------:R-:W-:Y:S01]  /*d720*/  FMUL.FTZ R129, R132, UR49 ;  /* 0x0000003184817c20 */ /* 0x000fe20008410000 */
[----:B------:R0:W-:Y:S01]  /*d730*/  STS [R111+0x86c], R182 ;  /* 0x00086cb66f007388 */ /* 0x0001e20000000800 */
[-C--:B------:R-:W-:Y:S01]  /*d740*/  FMUL.FTZ R128, R114, R64.reuse ;  /* 0x0000004072807220 */ /* 0x080fe20000410000 */
[C---:B------:R-:W-:Y:S01]  /*d750*/  FFMA.FTZ R65, R115.reuse, R64, -R65 ;  /* 0x0000004073417223 */ /* 0x040fe20000010841 */
[----:B------:R-:W-:Y:S01]  /*d760*/  FFMA.FTZ R114, R150, UR48, -R129 ;  /* 0x0000003096727c23 */ /* 0x000fe20008010881 */
[----:B------:R1:W-:Y:S01]  /*d770*/  STS [R111+0x870], R162 ;  /* 0x000870a26f007388 */ /* 0x0003e20000000800 */
[----:B------:R-:W-:Y:S01]  /*d780*/  FFMA.FTZ R128, R115, R171, R128 ;  /* 0x000000ab73807223 */ /* 0x000fe20000010080 */
[----:B------:R-:W-:Y:S01]  /*d790*/  FADD.FTZ R65, R178, R65 ;  /* 0x00000041b2417221 */ /* 0x000fe20000010000 */
[----:B------:R-:W-:Y:S01]  /*d7a0*/  FMUL.FTZ R129, R116, UR49 ;  /* 0x0000003174817c20 */ /* 0x000fe20008410000 */
[----:B------:R2:W-:Y:S01]  /*d7b0*/  STS [R111+0x874], R170 ;  /* 0x000874aa6f007388 */ /* 0x0005e20000000800 */
[----:B------:R-:W-:Y:S01]  /*d7c0*/  FFMA.FTZ R164, R97, R164, R128 ;  /* 0x000000a461a47223 */ /* 0x000fe20000010080 */
[C---:B0-----:R-:W-:Y:S01]  /*d7d0*/  FMUL.FTZ R182, R131.reuse, UR49 ;  /* 0x0000003183b67c20 */ /* 0x041fe20008410000 */
[----:B------:R-:W-:Y:S01]  /*d7e0*/  FMUL.FTZ R128, R131, UR48 ;  /* 0x0000003083807c20 */ /* 0x000fe20008410000 */
[----:B------:R-:W-:Y:S01]  /*d7f0*/  FMUL.FTZ R167, R132, UR48 ;  /* 0x0000003084a77c20 */ /* 0x000fe20008410000 */
[----:B------:R0:W-:Y:S01]  /*d800*/  STS [R111+0x868], R174 ;  /* 0x000868ae6f007388 */ /* 0x0001e20000000800 */
[----:B-1----:R-:W-:Y:S01]  /*d810*/  FMUL.FTZ R162, R99, R114 ;  /* 0x0000007263a27220 */ /* 0x002fe20000410000 */
[----:B------:R-:W-:Y:S01]  /*d820*/  FFMA.FTZ R115, R151, UR48, -R182 ;  /* 0x0000003097737c23 */ /* 0x000fe200080108b6 */
[C---:B------:R-:W-:Y:S01]  /*d830*/  FMUL.FTZ R114, R118.reuse, R65 ;  /* 0x0000004176727220 */ /* 0x040fe20000410000 */
[-C--:B------:R-:W-:Y:S01]  /*d840*/  FMUL.FTZ R118, R118, R164.reuse ;  /* 0x000000a476767220 */ /* 0x080fe20000410000 */
[----:B------:R-:W-:Y:S01]  /*d850*/  FFMA.FTZ R155, R52, -R27, R155 ;  /* 0x8000001b349b7223 */ /* 0x000fe2000001009b */
[----:B--2---:R-:W-:Y:S01]  /*d860*/  FMUL.FTZ R170, R100, R115 ;  /* 0x0000007364aa7220 */ /* 0x004fe20000410000 */
[C---:B------:R-:W-:Y:S01]  /*d870*/  FFMA.FTZ R115, R119.reuse, R164, R114 ;  /* 0x000000a477737223 */ /* 0x040fe20000010072 */
[----:B------:R-:W-:Y:S01]  /*d880*/  FFMA.FTZ R114, R119, R65, -R118 ;  /* 0x0000004177727223 */ /* 0x000fe20000010876 */
[----:B------:R1:W-:Y:S01]  /*d890*/  STS [R111+0x878], R162 ;  /* 0x000878a26f007388 */ /* 0x0003e20000000800 */
[----:B------:R-:W-:Y:S01]  /*d8a0*/  FFMA.FTZ R119, R151, UR49, R128 ;  /* 0x0000003197777c23 */ /* 0x000fe20008010080 */
[----:B------:R-:W-:Y:S01]  /*d8b0*/  FFMA.FTZ R141, R96, R141, R115 ;  /* 0x0000008d608d7223 */ /* 0x000fe20000010073 */
[----:B------:R-:W-:Y:S01]  /*d8c0*/  FMUL.FTZ R115, R130, UR49 ;  /* 0x0000003182737c20 */ /* 0x000fe20008410000 */
[----:B------:R-:W-:Y:S01]  /*d8d0*/  FADD.FTZ R114, R177, R114 ;  /* 0x00000072b1727221 */ /* 0x000fe20000010000 */
[----:B------:R-:W-:Y:S01]  /*d8e0*/  FMUL.FTZ R128, R100, -R119 ;  /* 0x8000007764807220 */ /* 0x000fe20000410000 */
[----:B------:R-:W-:Y:S01]  /*d8f0*/  FMUL.FTZ R119, R130, UR48 ;  /* 0x0000003082777c20 */ /* 0x000fe20008410000 */
[----:B------:R2:W-:Y:S01]  /*d900*/  STS [R111+0x880], R170 ;  /* 0x000880aa6f007388 */ /* 0x0005e20000000800 */
[----:B------:R-:W-:Y:S01]  /*d910*/  FMUL.FTZ R118, R120, R114 ;  /* 0x0000007278767220 */ /* 0x000fe20000410000 */
[----:B0-----:R-:W-:Y:S01]  /*d920*/  FFMA.FTZ R174, R150, UR49, R167 ;  /* 0x0000003196ae7c23 */ /* 0x001fe200080100a7 */
[----:B-1----:R-:W-:Y:S01]  /*d930*/  FFMA.FTZ R162, R148, UR48, -R115 ;  /* 0x0000003094a27c23 */ /* 0x002fe20008010873 */
[-C--:B------:R-:W-:Y:S01]  /*d940*/  FMUL.FTZ R115, R120, R141.reuse ;  /* 0x0000008d78737220 */ /* 0x080fe20000410000 */
[----:B------:R-:W-:Y:S01]  /*d950*/  FFMA.FTZ R118, R121, R141, R118 ;  /* 0x0000008d79767223 */ /* 0x000fe20000010076 */
[----:B------:R-:W-:Y:S01]  /*d960*/  FFMA.FTZ R120, R148, UR49, R119 ;  /* 0x0000003194787c23 */ /* 0x000fe20008010077 */
[----:B------:R-:W-:Y:S01]  /*d970*/  FMUL.FTZ R162, R101, R162 ;  /* 0x000000a265a27220 */ /* 0x000fe20000410000 */
[----:B------:R-:W-:Y:S01]  /*d980*/  FFMA.FTZ R115, R121, R114, -R115 ;  /* 0x0000007279737223 */ /* 0x000fe20000010873 */
[----:B------:R-:W-:Y:S01]  /*d990*/  FFMA.FTZ R140, R95, R140, R118 ;  /* 0x0000008c5f8c7223 */ /* 0x000fe20000010076 */
[----:B------:R-:W-:Y:S01]  /*d9a0*/  FMUL.FTZ R120, R101, -R120 ;  /* 0x8000007865787220 */ /* 0x000fe20000410000 */
[C---:B--2---:R-:W-:Y:S01]  /*d9b0*/  FMUL.FTZ R170, R117.reuse, UR48 ;  /* 0x0000003075aa7c20 */ /* 0x044fe20008410000 */
[----:B------:R-:W-:Y:S01]  /*d9c0*/  FADD.FTZ R115, R168, R115 ;  /* 0x00000073a8737221 */ /* 0x000fe20000010000 */
[----:B------:R-:W-:Y:S01]  /*d9d0*/  FMUL.FTZ R168, R117, UR49 ;  /* 0x0000003175a87c20 */ /* 0x000fe20008410000 */
[----:B------:R-:W-:Y:S01]  /*d9e0*/  STS [R111+0x888], R162 ;  /* 0x000888a26f007388 */ /* 0x000fe20000000800 */
[----:B------:R-:W-:Y:S01]  /*d9f0*/  FFMA.FTZ R152, R53, -R28, R152 ;  /* 0x8000001c35987223 */ /* 0x000fe20000010098 */
[CC--:B------:R-:W-:Y:S01]  /*da00*/  FMUL.FTZ R118, R122.reuse, R115.reuse ;  /* 0x000000737a767220 */ /* 0x0c0fe20000410000 */
[-C--:B------:R-:W-:Y:S01]  /*da10*/  FMUL.FTZ R122, R122, R140.reuse ;  /* 0x0000008c7a7a7220 */ /* 0x080fe20000410000 */
[----:B------:R0:W-:Y:S01]  /*da20*/  STS [R111+0x88c], R120 ;  /* 0x00088c786f007388 */ /* 0x0001e20000000800 */
[----:B------:R-:W-:Y:S01]  /*da30*/  FFMA.FTZ R121, R149, UR48, -R168 ;  /* 0x0000003095797c23 */ /* 0x000fe200080108a8 */
[C---:B------:R-:W-:Y:S01]  /*da40*/  FFMA.FTZ R119, R123.reuse, R140, R118 ;  /* 0x0000008c7b777223 */ /* 0x040fe20000010076 */
[----:B------:R-:W-:Y:S01]  /*da50*/  FFMA.FTZ R118, R123, R115, -R122 ;  /* 0x000000737b767223 */ /* 0x000fe2000001087a */
[----:B------:R-:W-:Y:S01]  /*da60*/  FFMA.FTZ R123, R149, UR49, R170 ;  /* 0x00000031957b7c23 */ /* 0x000fe200080100aa */
[----:B------:R-:W-:Y:S01]  /*da70*/  FMUL.FTZ R122, R102, R121 ;  /* 0x00000079667a7220 */ /* 0x000fe20000410000 */
[----:B------:R-:W-:Y:S01]  /*da80*/  FFMA.FTZ R145, R94, R145, R119 ;  /* 0x000000915e917223 */ /* 0x000fe20000010077 */
[----:B------:R-:W-:Y:S01]  /*da90*/  FADD.FTZ R118, R169, R118 ;  /* 0x00000076a9767221 */ /* 0x000fe20000010000 */
[----:B------:R-:W-:Y:S01]  /*daa0*/  FMUL.FTZ R121, R93, -R166 ;  /* 0x800000a65d797220 */ /* 0x000fe20000410000 */
[----:B------:R-:W-:Y:S01]  /*dab0*/  FMUL.FTZ R119, R116, UR48 ;  /* 0x0000003074777c20 */ /* 0x000fe20008410000 */
[----:B0-----:R-:W-:Y:S01]  /*dac0*/  FFMA.FTZ R120, R146, UR48, -R129 ;  /* 0x0000003092787c23 */ /* 0x001fe20008010881 */
[----:B------:R0:W-:Y:S01]  /*dad0*/  STS [R111+0x890], R122 ;  /* 0x0008907a6f007388 */ /* 0x0001e20000000800 */
[----:B------:R-:W-:Y:S01]  /*dae0*/  FMUL.FTZ R166, R113, UR49 ;  /* 0x0000003171a67c20 */ /* 0x000fe20008410000 */
[----:B------:R-:W-:Y:S01]  /*daf0*/  FFMA.FTZ R153, R58, -R29, R153 ;  /* 0x8000001d3a997223 */ /* 0x000fe20000010099 */
[----:B------:R-:W-:Y:S01]  /*db00*/  FMUL.FTZ R162, R103, R120 ;  /* 0x0000007867a27220 */ /* 0x000fe20000410000 */
[CC--:B------:R-:W-:Y:S01]  /*db10*/  FMUL.FTZ R120, R124.reuse, R145.reuse ;  /* 0x000000917c787220 */ /* 0x0c0fe20000410000 */
[----:B------:R-:W-:Y:S01]  /*db20*/  FMUL.FTZ R124, R124, R118 ;  /* 0x000000767c7c7220 */ /* 0x000fe20000410000 */
[----:B------:R1:W-:Y:S01]  /*db30*/  STS [R111+0x884], R128 ;  /* 0x000884806f007388 */ /* 0x0003e20000000800 */
[----:B------:R-:W-:Y:S01]  /*db40*/  FMUL.FTZ R174, R99, -R174 ;  /* 0x800000ae63ae7220 */ /* 0x000fe20000410000 */
[C---:B------:R-:W-:Y:S01]  /*db50*/  FFMA.FTZ R120, R125.reuse, R118, -R120 ;  /* 0x000000767d787223 */ /* 0x040fe20000010878 */
[----:B------:R-:W-:Y:S01]  /*db60*/  FFMA.FTZ R124, R125, R145, R124 ;  /* 0x000000917d7c7223 */ /* 0x000fe2000001007c */
[----:B0-----:R-:W-:Y:S01]  /*db70*/  FFMA.FTZ R122, R146, UR49, R119 ;  /* 0x00000031927a7c23 */ /* 0x001fe20008010077 */
[----:B------:R0:W-:Y:S01]  /*db80*/  STS [R111+0x898], R162 ;  /* 0x000898a26f007388 */ /* 0x0001e20000000800 */
[----:B------:R-:W-:Y:S01]  /*db90*/  FADD.FTZ R121, R121, R120 ;  /* 0x0000007879797221 */ /* 0x000fe20000010000 */
[----:B------:R-:W-:Y:S01]  /*dba0*/  FFMA.FTZ R144, R93, R144, R124 ;  /* 0x000000905d907223 */ /* 0x000fe2000001007c */
[----:B------:R-:W-:Y:S01]  /*dbb0*/  FFMA.FTZ R150, R59, -R30, R150 ;  /* 0x8000001e3b967223 */ /* 0x000fe20000010096 */
[----:B------:R-:W-:Y:S01]  /*dbc0*/  STS [R111+0x87c], R174 ;  /* 0x00087cae6f007388 */ /* 0x000fe20000000800 */
[C---:B------:R-:W-:Y:S01]  /*dbd0*/  FMUL.FTZ R120, R126.reuse, R121 ;  /* 0x000000797e787220 */ /* 0x040fe20000410000 */
[-C--:B------:R-:W-:Y:S01]  /*dbe0*/  FMUL.FTZ R126, R126, R144.reuse ;  /* 0x000000907e7e7220 */ /* 0x080fe20000410000 */
[----:B-1----:R-:W-:Y:S01]  /*dbf0*/  FMUL.FTZ R128, R102, -R123 ;  /* 0x8000007b66807220 */ /* 0x002fe20000410000 */
[----:B------:R-:W-:Y:S01]  /*dc00*/  FFMA.FTZ R123, R147, UR48, -R166 ;  /* 0x00000030937b7c23 */ /* 0x000fe200080108a6 */
[C---:B------:R-:W-:Y:S01]  /*dc10*/  FFMA.FTZ R119, R127.reuse, R144, R120 ;  /* 0x000000907f777223 */ /* 0x040fe20000010078 */
[----:B------:R-:W-:Y:S01]  /*dc20*/  FFMA.FTZ R124, R127, R121, -R126 ;  /* 0x000000797f7c7223 */ /* 0x000fe2000001087e */
[----:B------:R-:W-:Y:S01]  /*dc30*/  FFMA.FTZ R151, R68, -R31, R151 ;  /* 0x8000001f44977223 */ /* 0x000fe20000010097 */
[----:B------:R1:W-:Y:S01]  /*dc40*/  STS [R111+0x894], R128 ;  /* 0x000894806f007388 */ /* 0x0003e20000000800 */
[----:B------:R-:W-:Y:S01]  /*dc50*/  FFMA.FTZ R161, R0, R161, R119 ;  /* 0x000000a100a17223 */ /* 0x000fe20000010077 */
[----:B------:R-:W-:Y:S01]  /*dc60*/  FADD.FTZ R124, R159, R124 ;  /* 0x0000007c9f7c7221 */ /* 0x000fe20000010000 */
[-C--:B------:R-:W-:Y:S01]  /*dc70*/  FMUL.FTZ R119, R144, R24.reuse ;  /* 0x0000001890777220 */ /* 0x080fe20000410000 */
[----:B0-----:R-:W-:Y:S01]  /*dc80*/  FMUL.FTZ R162, R104, R123 ;  /* 0x0000007b68a27220 */ /* 0x001fe20000410000 */
[----:B------:R-:W-:Y:S01]  /*dc90*/  FMUL.FTZ R120, R161, R23 ;  /* 0x00000017a1787220 */ /* 0x000fe20000410000 */
[----:B------:R-:W-:Y:S01]  /*dca0*/  FMUL.FTZ R123, R121, R24 ;  /* 0x00000018797b7220 */ /* 0x000fe20000410000 */
[----:B------:R-:W-:Y:S01]  /*dcb0*/  FMUL.FTZ R125, R138, R119 ;  /* 0x000000778a7d7220 */ /* 0x000fe20000410000 */
[----:B------:R-:W-:Y:S01]  /*dcc0*/  FMUL.FTZ R159, R115, R26 ;  /* 0x0000001a739f7220 */ /* 0x000fe20000410000 */
[----:B------:R-:W-:Y:S01]  /*dcd0*/  FMUL.FTZ R126, R139, R120 ;  /* 0x000000788b7e7220 */ /* 0x000fe20000410000 */
[----:B-1----:R-:W-:Y:S01]  /*dce0*/  FMUL.FTZ R128, R103, -R122 ;  /* 0x8000007a67807220 */ /* 0x002fe20000410000 */
[----:B------:R-:W-:Y:S01]  /*dcf0*/  FMUL.FTZ R122, R124, R23 ;  /* 0x000000177c7a7220 */ /* 0x000fe20000410000 */
[-C--:B------:R-:W-:Y:S01]  /*dd00*/  FFMA.FTZ R127, R156, R123.reuse, -R125 ;  /* 0x0000007b9c7f7223 */ /* 0x080fe2000001087d */
[----:B------:R0:W-:Y:S01]  /*dd10*/  STS [R111+0x8a0], R162 ;  /* 0x0008a0a26f007388 */ /* 0x0001e20000000800 */
[----:B------:R-:W-:Y:S01]  /*dd20*/  FMUL.FTZ R125, R138, R123 ;  /* 0x0000007b8a7d7220 */ /* 0x000fe20000410000 */
[-C--:B------:R-:W-:Y:S01]  /*dd30*/  FFMA.FTZ R126, R163, R122.reuse, -R126 ;  /* 0x0000007aa37e7223 */ /* 0x080fe2000001087e */
[----:B------:R-:W-:Y:S01]  /*dd40*/  FMUL.FTZ R122, R139, R122 ;  /* 0x0000007a8b7a7220 */ /* 0x000fe20000410000 */
[----:B------:R1:W-:Y:S01]  /*dd50*/  STS [R111+0x89c], R128 ;  /* 0x00089c806f007388 */ /* 0x0003e20000000800 */
[----:B------:R-:W-:Y:S01]  /*dd60*/  FMUL.FTZ R167, R136, R159 ;  /* 0x0000009f88a77220 */ /* 0x000fe20000410000 */
[----:B------:R-:W-:Y:S01]  /*dd70*/  FADD.FTZ R126, RZ, R126 ;  /* 0x0000007eff7e7221 */ /* 0x000fe20000010000 */
[----:B------:R-:W-:Y:S01]  /*dd80*/  FFMA.FTZ R123, R163, R120, R122 ;  /* 0x00000078a37b7223 */ /* 0x000fe2000001007a */
[----:B------:R-:W-:Y:S01]  /*dd90*/  FMUL.FTZ R122, R145, R25 ;  /* 0x00000019917a7220 */ /* 0x000fe20000410000 */
[----:B------:R-:W-:Y:S01]  /*dda0*/  FFMA.FTZ R148, R63, -R32, R148 ;  /* 0x800000203f947223 */ /* 0x000fe20000010094 */
[----:B0-----:R-:W-:Y:S01]  /*ddb0*/  FMUL.FTZ R162, R113, UR48 ;  /* 0x0000003071a27c20 */ /* 0x001fe20008410000 */
[----:B------:R-:W-:Y:S01]  /*ddc0*/  FADD.FTZ R123, RZ, R123 ;  /* 0x0000007bff7b7221 */ /* 0x000fe20000010000 */
[----:B------:R-:W-:Y:S01]  /*ddd0*/  FMUL.FTZ R166, R137, R122 ;  /* 0x0000007a89a67220 */ /* 0x000fe20000410000 */
[----:B------:R-:W-:Y:S01]  /*dde0*/  FADD.FTZ R126, R126, R127 ;  /* 0x0000007f7e7e7221 */ /* 0x000fe20000010000 */
[----:B-1----:R-:W-:Y:S01]  /*ddf0*/  FFMA.FTZ R128, R156, R119, R125 ;  /* 0x000000779c807223 */ /* 0x002fe2000001007d */
[----:B------:R-:W-:Y:S01]  /*de00*/  FFMA.FTZ R125, R147, UR49, R162 ;  /* 0x00000031937d7c23 */ /* 0x000fe200080100a2 */
[----:B------:R-:W-:Y:S01]  /*de10*/  FMUL.FTZ R162, R118, R25 ;  /* 0x0000001976a27220 */ /* 0x000fe20000410000 */
[----:B------:R-:W-:Y:S01]  /*de20*/  FMUL.FTZ R181, R112, UR48 ;  /* 0x0000003070b57c20 */ /* 0x000fe20008410000 */
[----:B------:R-:W-:Y:S01]  /*de30*/  FADD.FTZ R128, R123, R128 ;  /* 0x000000807b807221 */ /* 0x000fe20000010000 */
[----:B------:R-:W-:Y:S01]  /*de40*/  FMUL.FTZ R170, R104, -R125 ;  /* 0x8000007d68aa7220 */ /* 0x000fe20000410000 */
[-C--:B------:R-:W-:Y:S01]  /*de50*/  FFMA.FTZ R129, R157, R162.reuse, -R166 ;  /* 0x000000a29d817223 */ /* 0x080fe200000108a6 */
[----:B------:R-:W-:Y:S01]  /*de60*/  FMUL.FTZ R162, R137, R162 ;  /* 0x000000a289a27220 */ /* 0x000fe20000410000 */
[----:B------:R-:W-:Y:S01]  /*de70*/  FMUL.FTZ R123, R140, R26 ;  /* 0x0000001a8c7b7220 */ /* 0x000fe20000410000 */
[----:B------:R-:W-:Y:S01]  /*de80*/  FMUL.FTZ R166, R114, R27 ;  /* 0x0000001b72a67220 */ /* 0x000fe20000410000 */
[----:B------:R-:W-:Y:S01]  /*de90*/  FADD.FTZ R129, R126, R129 ;  /* 0x000000817e817221 */ /* 0x000fe20000010000 */
[----:B------:R-:W-:Y:S01]  /*dea0*/  FFMA.FTZ R125, R157, R122, R162 ;  /* 0x0000007a9d7d7223 */ /* 0x000fe200000100a2 */
[----:B------:R-:W-:Y:S01]  /*deb0*/  FMUL.FTZ R162, R136, R123 ;  /* 0x0000007b88a27220 */ /* 0x000fe20000410000 */
[----:B------:R-:W-:Y:S01]  /*dec0*/  FMUL.FTZ R126, R141, R27 ;  /* 0x0000001b8d7e7220 */ /* 0x000fe20000410000 */
[C---:B------:R-:W-:Y:S01]  /*ded0*/  FMUL.FTZ R168, R135.reuse, R166 ;  /* 0x000000a687a87220 */ /* 0x040fe20000410000 */
[----:B------:R-:W-:Y:S01]  /*dee0*/  FADD.FTZ R125, R128, R125 ;  /* 0x0000007d807d7221 */ /* 0x000fe20000010000 */
[C---:B------:R-:W-:Y:S01]  /*def0*/  FFMA.FTZ R128, R154.reuse, R123, R167 ;  /* 0x0000007b9a807223 */ /* 0x040fe200000100a7 */
[----:B------:R-:W-:Y:S01]  /*df00*/  FFMA.FTZ R162, R154, R159, -R162 ;  /* 0x0000009f9aa27223 */ /* 0x000fe200000108a2 */
[-C--:B------:R-:W-:Y:S01]  /*df10*/  FMUL.FTZ R159, R135, R126.reuse ;  /* 0x0000007e879f7220 */ /* 0x080fe20000410000 */
[----:B------:R-:W-:Y:S01]  /*df20*/  FFMA.FTZ R127, R155, R126, R168 ;  /* 0x0000007e9b7f7223 */ /* 0x000fe200000100a8 */
[----:B------:R-:W-:Y:S01]  /*df30*/  FADD.FTZ R128, R125, R128 ;  /* 0x000000807d807221 */ /* 0x000fe20000010000 */
[----:B------:R-:W-:Y:S01]  /*df40*/  FMUL.FTZ R125, R164, R28 ;  /* 0x0000001ca47d7220 */ /* 0x000fe20000410000 */
[----:B------:R-:W-:Y:S01]  /*df50*/  FFMA.FTZ R166, R155, R166, -R159 ;  /* 0x000000a69ba67223 */ /* 0x000fe2000001089f */
[----:B------:R-:W-:Y:S01]  /*df60*/  FADD.FTZ R129, R129, R162 ;  /* 0x000000a281817221 */ /* 0x000fe20000010000 */
[----:B------:R-:W-:Y:S01]  /*df70*/  FADD.FTZ R127, R128, R127 ;  /* 0x0000007f807f7221 */ /* 0x000fe20000010000 */
[----:B------:R-:W-:Y:S01]  /*df80*/  FMUL.FTZ R167, R65, R28 ;  /* 0x0000001c41a77220 */ /* 0x000fe20000410000 */
[----:B------:R-:W-:Y:S01]  /*df90*/  FMUL.FTZ R169, R134, R125 ;  /* 0x0000007d86a97220 */ /* 0x000fe20000410000 */
[----:B------:R-:W-:Y:S01]  /*dfa0*/  FMUL.FTZ R128, R171, R29 ;  /* 0x0000001dab807220 */ /* 0x000fe20000410000 */
[----:B------:R0:W-:Y:S01]  /*dfb0*/  STS [R111+0x8a4], R170 ;  /* 0x0008a4aa6f007388 */ /* 0x0001e20000000800 */
[----:B------:R-:W-:Y:S01]  /*dfc0*/  FADD.FTZ R129, R129, R166 ;  /* 0x000000a681817221 */ /* 0x000fe20000010000 */
[----:B------:R-:W-:Y:S01]  /*dfd0*/  FFMA.FTZ R168, R152, R167, -R169 ;  /* 0x000000a798a87223 */ /* 0x000fe200000108a9 */
[----:B------:R-:W-:Y:S01]  /*dfe0*/  FMUL.FTZ R166, R64, R29 ;  /* 0x0000001d40a67220 */ /* 0x000fe20000410000 */
[----:B------:R-:W-:Y:S01]  /*dff0*/  FMUL.FTZ R167, R134, R167 ;  /* 0x000000a786a77220 */ /* 0x000fe20000410000 */
[----:B------:R-:W-:Y:S01]  /*e000*/  FMUL.FTZ R159, R112, UR49 ;  /* 0x00000031709f7c20 */ /* 0x000fe20008410000 */
[----:B------:R-:W-:Y:S01]  /*e010*/  FADD.FTZ R129, R129, R168 ;  /* 0x000000a881817221 */ /* 0x000fe20000010000 */
[----:B------:R-:W-:Y:S01]  /*e020*/  FFMA.FTZ R178, R158, UR49, R181 ;  /* 0x000000319eb27c23 */ /* 0x000fe200080100b5 */
[----:B------:R-:W-:Y:S01]  /*e030*/  FFMA.FTZ R162, R152, R125, R167 ;  /* 0x0000007d98a27223 */ /* 0x000fe200000100a7 */
[----:B------:R-:W-:Y:S01]  /*e040*/  FMUL.FTZ R167, R165, R30 ;  /* 0x0000001ea5a77220 */ /* 0x000fe20000410000 */
[----:B0-----:R-:W-:Y:S01]  /*e050*/  FMUL.FTZ R170, R133, R128 ;  /* 0x0000008085aa7220 */ /* 0x001fe20000410000 */
[----:B------:R-:W-:Y:S01]  /*e060*/  FFMA.FTZ R174, R158, UR48, -R159 ;  /* 0x000000309eae7c23 */ /* 0x000fe2000801089f */
[----:B------:R-:W-:Y:S01]  /*e070*/  FADD.FTZ R162, R127, R162 ;  /* 0x000000a27fa27221 */ /* 0x000fe20000010000 */
[----:B------:R-:W-:Y:S01]  /*e080*/  FMUL.FTZ R127, R180, R30 ;  /* 0x0000001eb47f7220 */ /* 0x000fe20000410000 */
[-C--:B------:R-:W-:Y:S01]  /*e090*/  FFMA.FTZ R170, R153, R166.reuse, -R170 ;  /* 0x000000a699aa7223 */ /* 0x080fe200000108aa */
[----:B------:R-:W-:Y:S01]  /*e0a0*/  FMUL.FTZ R166, R133, R166 ;  /* 0x000000a685a67220 */ /* 0x000fe20000410000 */
[C---:B------:R-:W-:Y:S01]  /*e0b0*/  FMUL.FTZ R169, R132.reuse, R167 ;  /* 0x000000a784a97220 */ /* 0x040fe20000410000 */
[----:B------:R-:W-:Y:S01]  /*e0c0*/  FMUL.FTZ R174, R105, R174 ;  /* 0x000000ae69ae7220 */ /* 0x000fe20000410000 */
[----:B------:R-:W-:Y:S01]  /*e0d0*/  FADD.FTZ R170, R129, R170 ;  /* 0x000000aa81aa7221 */ /* 0x000fe20000010000 */
[----:B------:R-:W-:Y:S01]  /*e0e0*/  FFMA.FTZ R159, R153, R128, R166 ;  /* 0x00000080999f7223 */ /* 0x000fe200000100a6 */
[-C--:B------:R-:W-:Y:S01]  /*e0f0*/  FMUL.FTZ R166, R132, R127.reuse ;  /* 0x0000007f84a67220 */ /* 0x080fe20000410000 */
[-C--:B------:R-:W-:Y:S01]  /*e100*/  FMUL.FTZ R129, R173, R32.reuse ;  /* 0x00000020ad817220 */ /* 0x080fe20000410000 */
[----:B------:R0:W-:Y:S01]  /*e110*/  STS [R111+0x8a8], R174 ;  /* 0x0008a8ae6f007388 */ /* 0x0001e20000000800 */
[----:B------:R-:W-:Y:S01]  /*e120*/  FADD.FTZ R159, R162, R159 ;  /* 0x0000009fa29f7221 */ /* 0x000fe20000010000 */
[C---:B------:R-:W-:Y:S01]  /*e130*/  FFMA.FTZ R162, R150.reuse, R127, R169 ;  /* 0x0000007f96a27223 */ /* 0x040fe200000100a9 */
[----:B------:R-:W-:Y:S01]  /*e140*/  FFMA.FTZ R167, R150, R167, -R166 ;  /* 0x000000a796a77223 */ /* 0x000fe200000108a6 */
[-C--:B------:R-:W-:Y:S01]  /*e150*/  FMUL.FTZ R166, R176, R31.reuse ;  /* 0x0000001fb0a67220 */ /* 0x080fe20000410000 */
[----:B------:R-:W-:Y:S01]  /*e160*/  FMUL.FTZ R169, R175, R32 ;  /* 0x00000020afa97220 */ /* 0x000fe20000410000 */
[----:B------:R-:W-:Y:S01]  /*e170*/  FADD.FTZ R159, R159, R162 ;  /* 0x000000a29f9f7221 */ /* 0x000fe20000010000 */
[----:B------:R-:W-:Y:S01]  /*e180*/  FMUL.FTZ R162, R160, R31 ;  /* 0x0000001fa0a27220 */ /* 0x000fe20000410000 */
[----:B------:R-:W-:Y:S01]  /*e190*/  FMUL.FTZ R177, R130, R129 ;  /* 0x0000008182b17220 */ /* 0x000fe20000410000 */
[----:B------:R-:W-:Y:S01]  /*e1a0*/  FADD.FTZ R167, R170, R167 ;  /* 0x000000a7aaa77221 */ /* 0x000fe20000010000 */
[----:B------:R-:W-:Y:S01]  /*e1b0*/  FMUL.FTZ R178, R105, -R178 ;  /* 0x800000b269b27220 */ /* 0x000fe20000410000 */
[----:B------:R-:W-:Y:S01]  /*e1c0*/  FMUL.FTZ R168, R131, R162 ;  /* 0x000000a283a87220 */ /* 0x000fe20000410000 */
[-C--:B0-----:R-:W-:Y:S01]  /*e1d0*/  FFMA.FTZ R174, R148, R169.reuse, -R177 ;  /* 0x000000a994ae7223 */ /* 0x081fe200000108b1 */
[----:B------:R-:W-:Y:S01]  /*e1e0*/  FMUL.FTZ R169, R130, R169 ;  /* 0x000000a982a97220 */ /* 0x000fe20000410000 */
[----:B------:R-:W-:Y:S01]  /*e1f0*/  FMUL.FTZ R182, R143, UR49 ;  /* 0x000000318fb67c20 */ /* 0x000fe20008410000 */
[-C--:B------:R-:W-:Y:S01]  /*e200*/  FFMA.FTZ R168, R151, R166.reuse, -R168 ;  /* 0x000000a697a87223 */ /* 0x080fe200000108a8 */
[----:B------:R-:W-:Y:S01]  /*e210*/  FMUL.FTZ R166, R131, R166 ;  /* 0x000000a683a67220 */ /* 0x000fe20000410000 */
[----:B------:R0:W-:Y:S01]  /*e220*/  STS [R111+0x8ac], R178 ;  /* 0x0008acb26f007388 */ /* 0x0001e20000000800 */
[----:B------:R-:W-:Y:S01]  /*e230*/  FFMA.FTZ R177, R207, UR48, -R182 ;  /* 0x00000030cfb17c23 */ /* 0x000fe200080108b6 */
[----:B------:R-:W-:Y:S01]  /*e240*/  FADD.FTZ R167, R167, R168 ;  /* 0x000000a8a7a77221 */ /* 0x000fe20000010000 */
[----:B------:R-:W-:Y:S01]  /*e250*/  FFMA.FTZ R166, R151, R162, R166 ;  /* 0x000000a297a67223 */ /* 0x000fe200000100a6 */
[-C--:B------:R-:W-:Y:S01]  /*e260*/  FFMA.FTZ R149, R72, -R33.reuse, R149 ;  /* 0x8000002148957223 */ /* 0x080fe20000010095 */
[----:B------:R-:W-:Y:S01]  /*e270*/  FMUL.FTZ R170, R184, R33 ;  /* 0x00000021b8aa7220 */ /* 0x000fe20000410000 */
[----:B------:R-:W-:Y:S01]  /*e280*/  FMUL.FTZ R188, R106, R177 ;  /* 0x000000b16abc7220 */ /* 0x000fe20000410000 */
[----:B------:R-:W-:Y:S01]  /*e290*/  FADD.FTZ R159, R159, R166 ;  /* 0x000000a69f9f7221 */ /* 0x000fe20000010000 */
[----:B------:R-:W-:Y:S01]  /*e2a0*/  FFMA.FTZ R166, R148, R129, R169 ;  /* 0x0000008194a67223 */ /* 0x000fe200000100a9 */
[----:B------:R-:W-:Y:S01]  /*e2b0*/  FMUL.FTZ R182, R143, UR48 ;  /* 0x000000308fb67c20 */ /* 0x000fe20008410000 */
[-C--:B------:R-:W-:Y:S01]  /*e2c0*/  FMUL.FTZ R169, R187, R34.reuse ;  /* 0x00000022bba97220 */ /* 0x080fe20000410000 */
[-C--:B------:R-:W-:Y:S01]  /*e2d0*/  FFMA.FTZ R146, R69, -R34.reuse, R146 ;  /* 0x8000002245927223 */ /* 0x080fe20000010092 */
[----:B------:R-:W-:Y:S01]  /*e2e0*/  FADD.FTZ R168, R159, R166 ;  /* 0x000000a69fa87221 */ /* 0x000fe20000010000 */
[----:B------:R-:W-:Y:S01]  /*e2f0*/  FMUL.FTZ R166, R172, R33 ;  /* 0x00000021aca67220 */ /* 0x000fe20000410000 */
[----:B------:R-:W-:Y:S01]  /*e300*/  FMUL.FTZ R159, R179, R34 ;  /* 0x00000022b39f7220 */ /* 0x000fe20000410000 */
[----:B------:R-:W-:Y:S01]  /*e310*/  FADD.FTZ R167, R167, R174 ;  /* 0x000000aea7a77221 */ /* 0x000fe20000010000 */
[----:B------:R-:W-:Y:S01]  /*e320*/  FFMA.FTZ R181, R207, UR49, R182 ;  /* 0x00000031cfb57c23 */ /* 0x000fe200080100b6 */
[----:B0-----:R-:W-:Y:S01]  /*e330*/  FMUL.FTZ R178, R117, R166 ;  /* 0x000000a675b27220 */ /* 0x001fe20000410000 */
[----:B------:R-:W-:Y:S01]  /*e340*/  FMUL.FTZ R177, R116, R159 ;  /* 0x0000009f74b17220 */ /* 0x000fe20000410000 */
[----:B------:R-:W-:Y:S01]  /*e350*/  FMUL.FTZ R183, R202, UR49 ;  /* 0x00000031cab77c20 */ /* 0x000fe20008410000 */
[----:B------:R0:W-:Y:S01]  /*e360*/  STS [R111+0x8b0], R188 ;  /* 0x0008b0bc6f007388 */ /* 0x0001e20000000800 */
[-C--:B------:R-:W-:Y:S01]  /*e370*/  FFMA.FTZ R178, R149, R170.reuse, -R178 ;  /* 0x000000aa95b27223 */ /* 0x080fe200000108b2 */
[-C--:B------:R-:W-:Y:S01]  /*e380*/  FFMA.FTZ R182, R146, R169.reuse, -R177 ;  /* 0x000000a992b67223 */ /* 0x080fe200000108b1 */
[----:B------:R-:W-:Y:S01]  /*e390*/  FFMA.FTZ R190, R204, UR48, -R183 ;  /* 0x00000030ccbe7c23 */ /* 0x000fe200080108b7 */
[----:B------:R-:W-:Y:S01]  /*e3a0*/  FMUL.FTZ R170, R117, R170 ;  /* 0x000000aa75aa7220 */ /* 0x000fe20000410000 */
[----:B------:R-:W-:Y:S01]  /*e3b0*/  FADD.FTZ R167, R167, R178 ;  /* 0x000000b2a7a77221 */ /* 0x000fe20000010000 */
[----:B------:R-:W-:Y:S01]  /*e3c0*/  FFMA.FTZ R158, R71, -R36, R158 ;  /* 0x80000024479e7223 */ /* 0x000fe2000001009e */
[----:B------:R-:W-:Y:S01]  /*e3d0*/  FMUL.FTZ R177, R116, R169 ;  /* 0x000000a974b17220 */ /* 0x000fe20000410000 */
[----:B------:R-:W-:Y:S01]  /*e3e0*/  FFMA.FTZ R169, R149, R166, R170 ;  /* 0x000000a695a97223 */ /* 0x000fe200000100aa */
[----:B------:R-:W-:Y:S01]  /*e3f0*/  FADD.FTZ R182, R167, R182 ;  /* 0x000000b6a7b67221 */ /* 0x000fe20000010000 */
[-C--:B------:R-:W-:Y:S01]  /*e400*/  FMUL.FTZ R167, R193, R36.reuse ;  /* 0x00000024c1a77220 */ /* 0x080fe20000410000 */
[----:B0-----:R-:W-:Y:S01]  /*e410*/  FMUL.FTZ R188, R106, -R181 ;  /* 0x800000b56abc7220 */ /* 0x001fe20000410000 */
[----:B------:R-:W-:Y:S01]  /*e420*/  FMUL.FTZ R181, R195, R36 ;  /* 0x00000024c3b57220 */ /* 0x000fe20000410000 */
[----:B------:R0:W-:Y:S01]  /*e430*/  STS [R111+0x854], R192 ;  /* 0x000854c06f007388 */ /* 0x0001e20000000800 */
[----:B------:R-:W-:Y:S01]  /*e440*/  FMUL.FTZ R183, R112, R167 ;  /* 0x000000a770b77220 */ /* 0x000fe20000410000 */
[----:B------:R-:W-:Y:S01]  /*e450*/  FADD.FTZ R169, R168, R169 ;  /* 0x000000a9a8a97221 */ /* 0x000fe20000010000 */
[----:B------:R-:W-:Y:S01]  /*e460*/  FFMA.FTZ R170, R146, R159, R177 ;  /* 0x0000009f92aa7223 */ /* 0x000fe200000100b1 */
[----:B------:R-:W-:Y:S01]  /*e470*/  FMUL.FTZ R168, R110, R35 ;  /* 0x000000236ea87220 */ /* 0x000fe20000410000 */
[----:B------:R-:W-:Y:S01]  /*e480*/  FFMA.FTZ R178, R158, R181, -R183 ;  /* 0x000000b59eb27223 */ /* 0x000fe200000108b7 */
[----:B------:R-:W-:Y:S01]  /*e490*/  FMUL.FTZ R183, R202, UR48 ;  /* 0x00000030cab77c20 */ /* 0x000fe20008410000 */
[----:B------:R-:W-:Y:S01]  /*e4a0*/  FADD.FTZ R169, R169, R170 ;  /* 0x000000aaa9a97221 */ /* 0x000fe20000010000 */
[----:B------:R-:W-:Y:S01]  /*e4b0*/  FMUL.FTZ R212, R0, -R203 ;  /* 0x800000cb00d47220 */ /* 0x000fe20000410000 */
[----:B------:R-:W-:Y:S01]  /*e4c0*/  FMUL.FTZ R214, R93, -R214 ;  /* 0x800000d65dd67220 */ /* 0x000fe20000410000 */
[----:B0-----:R-:W-:Y:S01]  /*e4d0*/  FFMA.FTZ R192, R204, UR49, R183 ;  /* 0x00000031ccc07c23 */ /* 0x001fe200080100b7 */
[----:B------:R-:W-:Y:S01]  /*e4e0*/  FMUL.FTZ R196, R95, -R196 ;  /* 0x800000c45fc47220 */ /* 0x000fe20000410000 */
[----:B------:R-:W-:Y:S01]  /*e4f0*/  FMUL.FTZ R190, R107, R190 ;  /* 0x000000be6bbe7220 */ /* 0x000fe20000410000 */
[-C--:B------:R-:W-:Y:S01]  /*e500*/  FMUL.FTZ R170, R186, R35.reuse ;  /* 0x00000023baaa7220 */ /* 0x080fe20000410000 */
[----:B------:R-:W-:Y:S01]  /*e510*/  FFMA.FTZ R147, R74, -R35, R147 ;  /* 0x800000234a937223 */ /* 0x000fe20000010093 */
[----:B------:R-:W-:Y:S01]  /*e520*/  FMUL.FTZ R174, R113, R168 ;  /* 0x000000a871ae7220 */ /* 0x000fe20000410000 */
[----:B------:R-:W-:Y:S01]  /*e530*/  FMUL.FTZ R192, R107, -R192 ;  /* 0x800000c06bc07220 */ /* 0x000fe20000410000 */
[----:B------:R-:W-:Y:S01]  /*e540*/  STS [R111+0x844], R212 ;  /* 0x000844d46f007388 */ /* 0x000fe20000000800 */
[-C--:B------:R-:W-:Y:S01]  /*e550*/  FFMA.FTZ R207, R76, -R37.reuse, R207 ;  /* 0x800000254ccf7223 */ /* 0x080fe200000100cf */
[-C--:B------:R-:W-:Y:S01]  /*e560*/  FFMA.FTZ R177, R147, R170.reuse, -R174 ;  /* 0x000000aa93b17223 */ /* 0x080fe200000108ae */
[----:B------:R-:W-:Y:S01]  /*e570*/  FMUL.FTZ R174, R113, R170 ;  /* 0x000000aa71ae7220 */ /* 0x000fe20000410000 */
[----:B------:R-:W-:Y:S01]  /*e580*/  STS [R111+0x848], R216 ;  /* 0x000848d86f007388 */ /* 0x000fe20000000800 */
[----:B------:R-:W-:Y:S01]  /*e590*/  FMUL.FTZ R170, R198, R37 ;  /* 0x00000025c6aa7220 */ /* 0x000fe20000410000 */
[----:B------:R-:W-:Y:S01]  /*e5a0*/  FMUL.FTZ R181, R112, R181 ;  /* 0x000000b570b57220 */ /* 0x000fe20000410000 */
[----:B------:R-:W-:Y:S01]  /*e5b0*/  FFMA.FTZ R174, R147, R168, R174 ;  /* 0x000000a893ae7223 */ /* 0x000fe200000100ae */
[----:B------:R-:W-:Y:S01]  /*e5c0*/  STS [R111+0x84c], R214 ;  /* 0x00084cd66f007388 */ /* 0x000fe20000000800 */
[----:B------:R-:W-:Y:S01]  /*e5d0*/  FADD.FTZ R177, R182, R177 ;  /* 0x000000b1b6b17221 */ /* 0x000fe20000010000 */
[----:B------:R-:W-:Y:S01]  /*e5e0*/  FMUL.FTZ R182, R193, UR47 ;  /* 0x0000002fc1b67c20 */ /* 0x000fe20008410000 */
[----:B------:R-:W-:Y:S01]  /*e5f0*/  FADD.FTZ R169, R169, R174 ;  /* 0x000000aea9a97221 */ /* 0x000fe20000010000 */
[----:B------:R-:W-:Y:S01]  /*e600*/  STS [R111+0x85c], R196 ;  /* 0x00085cc46f007388 */ /* 0x000fe20000000800 */
[----:B------:R-:W-:Y:S01]  /*e610*/  FFMA.FTZ R174, R158, R167, R181 ;  /* 0x000000a79eae7223 */ /* 0x000fe200000100b5 */
[----:B------:R-:W-:Y:S01]  /*e620*/  IADD3 R181, PT, PT, R4, 0x20, RZ ;  /* 0x0000002004b57810 */ /* 0x000fe20007ffe0ff */
[----:B------:R-:W-:Y:S01]  /*e630*/  FADD.FTZ R177, R177, R178 ;  /* 0x000000b2b1b17221 */ /* 0x000fe20000010000 */
[----:B------:R0:W-:Y:S01]  /*e640*/  STS [R111+0x8b4], R188 ;  /* 0x0008b4bc6f007388 */ /* 0x0001e20000000800 */
[----:B------:R-:W-:Y:S01]  /*e650*/  FADD.FTZ R169, R169, R174 ;  /* 0x000000aea9a97221 */ /* 0x000fe20000010000 */
[----:B------:R-:W-:Y:S01]  /*e660*/  LEA.HI R181, R181, R4, RZ, 0x1b ;  /* 0x00000004b5b57211 */ /* 0x000fe200078fd8ff */
[----:B------:R-:W-:Y:S01]  /*e670*/  FMUL.FTZ R174, R205, UR47 ;  /* 0x0000002fcdae7c20 */ /* 0x000fe20008410000 */
[----:B------:R1:W-:Y:S01]  /*e680*/  STS [R111+0x8b8], R190 ;  /* 0x0008b8be6f007388 */ /* 0x0003e20000000800 */
[----:B------:R-:W-:Y:S01]  /*e690*/  FMUL.FTZ R178, R209, UR47 ;  /* 0x0000002fd1b27c20 */ /* 0x000fe20008410000 */
[----:B------:R-:W-:Y:S01]  /*e6a0*/  LEA R215, R181, UR25, 0x2 ;  /* 0x00000019b5d77c11 */ /* 0x000fe2000f8e10ff */
[----:B------:R-:W-:Y:S01]  /*e6b0*/  FMUL.FTZ R181, R110, UR47 ;  /* 0x0000002f6eb57c20 */ /* 0x000fe20008410000 */
[----:B------:R2:W-:Y:S01]  /*e6c0*/  STS [R111+0x8bc], R192 ;  /* 0x0008bcc06f007388 */ /* 0x0005e20000000800 */
[----:B------:R-:W-:Y:S01]  /*e6d0*/  FMUL.FTZ R189, R172, UR47 ;  /* 0x0000002facbd7c20 */ /* 0x000fe20008410000 */
[----:B0-----:R-:W-:Y:S01]  /*e6e0*/  FMUL.FTZ R188, R210, R37 ;  /* 0x00000025d2bc7220 */ /* 0x001fe20000410000 */
[----:B------:R-:W-:Y:S01]  /*e6f0*/  FMUL.FTZ R185, R186, UR47 ;  /* 0x0000002fbab97c20 */ /* 0x000fe20008410000 */
[----:B------:R-:W-:Y:S01]  /*e700*/  BAR.SYNC.DEFER_BLOCKING 0x0 ;  /* 0x0000000000007b1d */ /* 0x000fe20000010000 */
[----:B------:R-:W-:Y:S01]  /*e710*/  FMUL.FTZ R196, R175, UR47 ;  /* 0x0000002fafc47c20 */ /* 0x000fe20008410000 */
[----:B-1----:R-:W-:Y:S01]  /*e720*/  FMUL.FTZ R190, R143, R170 ;  /* 0x000000aa8fbe7220 */ /* 0x002fe20000410000 */
[----:B------:R-:W-:Y:S01]  /*e730*/  ISETP.GE.AND P2, PT, R194, 0x1, PT ;  /* 0x00000001c200780c */ /* 0x000fe20003f46270 */
[----:B------:R-:W-:Y:S01]  /*e740*/  FMUL.FTZ R212, R64, UR47 ;  /* 0x0000002f40d47c20 */ /* 0x000fe20008410000 */
[----:B------:R-:W-:Y:S01]  /*e750*/  FFMA.FTZ R211, R173, UR46, R196 ;  /* 0x0000002eadd37c23 */ /* 0x000fe200080100c4 */
[-C--:B------:R-:W-:Y:S01]  /*e760*/  FFMA.FTZ R190, R207, R188.reuse, -R190 ;  /* 0x000000bccfbe7223 */ /* 0x080fe200000108be */
[----:B------:R-:W-:Y:S01]  /*e770*/  FMUL.FTZ R188, R143, R188 ;  /* 0x000000bc8fbc7220 */ /* 0x000fe20000410000 */
[----:B--2---:R-:W-:Y:S01]  /*e780*/  FFMA.FTZ R111, R209, UR46, R174 ;  /* 0x0000002ed16f7c23 */ /* 0x004fe200080100ae */
[----:B------:R-:W-:Y:S01]  /*e790*/  FMUL.FTZ R192, R195, UR47 ;  /* 0x0000002fc3c07c20 */ /* 0x000fe20008410000 */
[----:B------:R-:W-:Y:S01]  /*e7a0*/  FADD.FTZ R183, R177, R190 ;  /* 0x000000beb1b77221 */ /* 0x000fe20000010000 */
[----:B------:R-:W-:Y:S01]  /*e7b0*/  FFMA.FTZ R188, R207, R170, R188 ;  /* 0x000000aacfbc7223 */ /* 0x000fe200000100bc */
[----:B------:R-:W-:Y:S01]  /*e7c0*/  FMUL.FTZ R177, R210, UR47 ;  /* 0x0000002fd2b17c20 */ /* 0x000fe20008410000 */
[----:B------:R-:W-:Y:S01]  /*e7d0*/  FMUL.FTZ R190, R179, UR47 ;  /* 0x0000002fb3be7c20 */ /* 0x000fe20008410000 */
[----:B------:R-:W-:Y:S01]  /*e7e0*/  FMUL.FTZ R199, R65, UR47 ;  /* 0x0000002f41c77c20 */ /* 0x000fe20008410000 */
[----:B------:R-:W-:Y:S01]  /*e7f0*/  FADD.FTZ R188, R169, R188 ;  /* 0x000000bca9bc7221 */ /* 0x000fe20000010000 */
[----:B------:R-:W-:Y:S01]  /*e800*/  FMUL.FTZ R169, R198, UR47 ;  /* 0x0000002fc6a97c20 */ /* 0x000fe20008410000 */
[----:B------:R-:W-:Y:S01]  /*e810*/  FMUL.FTZ R203, R115, UR47 ;  /* 0x0000002f73cb7c20 */ /* 0x000fe20008410000 */
[----:B------:R-:W-:Y:S01]  /*e820*/  FMUL.FTZ R214, R118, UR47 ;  /* 0x0000002f76d67c20 */ /* 0x000fe20008410000 */
[----:B------:R-:W-:Y:S01]  /*e830*/  IADD3 R191, PT, PT, R4, 0x40, RZ ;  /* 0x0000004004bf7810 */ /* 0x000fe20007ffe0ff */
[----:B------:R-:W-:Y:S01]  /*e840*/  FFMA.FTZ R174, R210, UR46, -R169 ;  /* 0x0000002ed2ae7c23 */ /* 0x000fe200080108a9 */
[----:B------:R-:W-:Y:S01]  /*e850*/  FFMA.FTZ R169, R205, UR46, -R178 ;  /* 0x0000002ecda97c23 */ /* 0x000fe200080108b2 */
[----:B------:R-:W-:Y:S01]  /*e860*/  FFMA.FTZ R178, R198, UR46, R177 ;  /* 0x0000002ec6b27c23 */ /* 0x000fe200080100b1 */
[----:B------:R-:W-:Y:S01]  /*e870*/  FFMA.FTZ R177, R195, UR46, -R182 ;  /* 0x0000002ec3b17c23 */ /* 0x000fe200080108b6 */
[----:B------:R-:W0:Y:S01]  /*e880*/  LDS R215, [R215+0x8c0] ;  /* 0x0008c000d7d77984 */ /* 0x000e220000000800 */
[----:B------:R-:W-:Y:S01]  /*e890*/  FFMA.FTZ R182, R186, UR46, -R181 ;  /* 0x0000002ebab67c23 */ /* 0x000fe200080108b5 */
[----:B------:R-:W-:Y:S01]  /*e8a0*/  FFMA.FTZ R181, R193, UR46, R192 ;  /* 0x0000002ec1b57c23 */ /* 0x000fe200080100c0 */
[C---:B------:R-:W-:Y:S01]  /*e8b0*/  FFMA.FTZ R192, R184.reuse, UR46, -R189 ;  /* 0x0000002eb8c07c23 */ /* 0x040fe200080108bd */
[----:B------:R-:W-:Y:S01]  /*e8c0*/  FMUL.FTZ R189, R184, UR47 ;  /* 0x0000002fb8bd7c20 */ /* 0x000fe20008410000 */
[----:B------:R-:W-:Y:S01]  /*e8d0*/  FMUL.FTZ R184, R173, UR47 ;  /* 0x0000002fadb87c20 */ /* 0x000fe20008410000 */
[----:B------:R-:W-:Y:S01]  /*e8e0*/  FFMA.FTZ R186, R110, UR46, R185 ;  /* 0x0000002e6eba7c23 */ /* 0x000fe200080100b9 */
[C---:B------:R-:W-:Y:S01]  /*e8f0*/  FFMA.FTZ R185, R187.reuse, UR46, -R190 ;  /* 0x0000002ebbb97c23 */ /* 0x040fe200080108be */
[----:B------:R-:W-:Y:S01]  /*e900*/  FFMA.FTZ R216, R172, UR46, R189 ;  /* 0x0000002eacd87c23 */ /* 0x000fe200080100bd */
[----:B------:R-:W-:Y:S01]  /*e910*/  FMUL.FTZ R190, R187, UR47 ;  /* 0x0000002fbbbe7c20 */ /* 0x000fe20008410000 */
[----:B------:R-:W-:Y:S01]  /*e920*/  FFMA.FTZ R189, R175, UR46, -R184 ;  /* 0x0000002eafbd7c23 */ /* 0x000fe200080108b8 */
[----:B------:R-:W-:Y:S01]  /*e930*/  FMUL.FTZ R187, R160, UR47 ;  /* 0x0000002fa0bb7c20 */ /* 0x000fe20008410000 */
[----:B------:R-:W-:Y:S01]  /*e940*/  FMUL.FTZ R184, R180, UR47 ;  /* 0x0000002fb4b87c20 */ /* 0x000fe20008410000 */
[----:B------:R-:W-:Y:S01]  /*e950*/  FFMA.FTZ R213, R179, UR46, R190 ;  /* 0x0000002eb3d57c23 */ /* 0x000fe200080100be */
[C---:B------:R-:W-:Y:S01]  /*e960*/  FMUL.FTZ R195, R165.reuse, UR47 ;  /* 0x0000002fa5c37c20 */ /* 0x040fe20008410000 */
[C---:B------:R-:W-:Y:S01]  /*e970*/  FFMA.FTZ R190, R176.reuse, UR46, -R187 ;  /* 0x0000002eb0be7c23 */ /* 0x040fe200080108bb */
[----:B------:R-:W-:Y:S01]  /*e980*/  FFMA.FTZ R175, R165, UR46, -R184 ;  /* 0x0000002ea5af7c23 */ /* 0x000fe200080108b8 */
[----:B------:R-:W-:Y:S01]  /*e990*/  FMUL.FTZ R187, R176, UR47 ;  /* 0x0000002fb0bb7c20 */ /* 0x000fe20008410000 */
[----:B------:R-:W-:Y:S01]  /*e9a0*/  FMUL.FTZ R165, R171, UR47 ;  /* 0x0000002faba57c20 */ /* 0x000fe20008410000 */
[----:B------:R-:W-:Y:S01]  /*e9b0*/  FMUL.FTZ R176, R164, UR47 ;  /* 0x0000002fa4b07c20 */ /* 0x000fe20008410000 */
[----:B------:R-:W-:Y:S01]  /*e9c0*/  FMUL.FTZ R210, R114, UR47 ;  /* 0x0000002f72d27c20 */ /* 0x000fe20008410000 */
[----:B------:R-:W-:Y:S01]  /*e9d0*/  FFMA.FTZ R196, R160, UR46, R187 ;  /* 0x0000002ea0c47c23 */ /* 0x000fe200080100bb */
[----:B------:R-:W-:Y:S01]  /*e9e0*/  FFMA.FTZ R184, R64, UR46, -R165 ;  /* 0x0000002e40b87c23 */ /* 0x000fe200080108a5 */
[----:B------:R-:W-:Y:S01]  /*e9f0*/  FMUL.FTZ R187, R141, UR47 ;  /* 0x0000002f8dbb7c20 */ /* 0x000fe20008410000 */
[----:B------:R-:W-:Y:S01]  /*ea00*/  FFMA.FTZ R165, R65, UR46, -R176 ;  /* 0x0000002e41a57c23 */ /* 0x000fe200080108b0 */
[----:B------:R-:W-:Y:S01]  /*ea10*/  FMUL.FTZ R64, R140, UR47 ;  /* 0x0000002f8c407c20 */ /* 0x000fe20008410000 */
[----:B------:R-:W-:Y:S01]  /*ea20*/  FMUL.FTZ R65, R145, UR47 ;  /* 0x0000002f91417c20 */ /* 0x000fe20008410000 */
[----:B------:R-:W-:Y:S01]  /*ea30*/  FFMA.FTZ R176, R114, UR46, -R187 ;  /* 0x0000002e72b07c23 */ /* 0x000fe200080108bb */
[----:B------:R-:W-:Y:S01]  /*ea40*/  IADD3 R197, PT, PT, R4, 0x60, RZ ;  /* 0x0000006004c57810 */ /* 0x000fe20007ffe0ff */
[----:B------:R-:W-:Y:S01]  /*ea50*/  FFMA.FTZ R187, R115, UR46, -R64 ;  /* 0x0000002e73bb7c23 */ /* 0x000fe20008010840 */
[----:B------:R-:W-:Y:S01]  /*ea60*/  FFMA.FTZ R114, R118, UR46, -R65 ;  /* 0x0000002e76727c23 */ /* 0x000fe20008010841 */
[----:B------:R-:W-:Y:S01]  /*ea70*/  FMUL.FTZ R64, R144, UR47 ;  /* 0x0000002f90407c20 */ /* 0x000fe20008410000 */
[----:B------:R-:W-:Y:S01]  /*ea80*/  FMUL.FTZ R65, R161, UR47 ;  /* 0x0000002fa1417c20 */ /* 0x000fe20008410000 */
[----:B------:R-:W-:Y:S01]  /*ea90*/  ISETP.GE.AND P3, PT, R194, 0x21, PT ;  /* 0x00000021c200780c */ /* 0x000fe20003f66270 */
[----:B------:R-:W-:Y:S01]  /*eaa0*/  FFMA.FTZ R195, R180, UR46, R195 ;  /* 0x0000002eb4c37c23 */ /* 0x000fe200080100c3 */
[C---:B------:R-:W-:Y:S01]  /*eab0*/  FFMA.FTZ R115, R121.reuse, UR46, -R64 ;  /* 0x0000002e79737c23 */ /* 0x040fe20008010840 */
        /* <DEDUP_REMOVED lines=15> */
.L_x_12951:
[----:B------:R-:W-:Y:S05]  /*ebb0*/  BSYNC.RECONVERGENT B0 ;  /* 0x0000000000007941 */ /* 0x000fea0003800200 */
.L_x_12950:
[----:B------:R-:W-:Y:S04]  /*ebc0*/  BSSY.RECONVERGENT B0, `(.L_x_12952) ;  /* 0x0000003000007945 */ /* 0x000fe80003800200 */
[----:B------:R-:W-:Y:S05]  /*ebd0*/  @!P3 BRA `(.L_x_12953) ;  /* 0x000000000004b947 */ /* 0x000fea0003800000 */
[----:B------:R1:W-:Y:S02]  /*ebe0*/  REDG.E.ADD.F32.FTZ.RN.STRONG.GPU desc[UR32][R66.64+0x80], R215 ;  /* 0x000080d7420079a6 */ /* 0x0003e4000c12f320 */
.L_x_12953:
[----:B------:R-:W-:Y:S05]  /*ebf0*/  BSYNC.RECONVERGENT B0 ;  /* 0x0000000000007941 */ /* 0x000fea0003800200 */
.L_x_12952:
        /* <DEDUP_REMOVED lines=8> */
[----:B-1----:R-:W-:Y:S02]  /*ec80*/  IADD3 R215, PT, PT, R4, 0xa0, RZ ;  /* 0x000000a004d77810 */ /* 0x002fe40007ffe0ff */
[----:B------:R-:W-:Y:S02]  /*ec90*/  LEA R197, R197, UR25, 0x2 ;  /* 0x00000019c5c57c11 */ /* 0x000fe4000f8e10ff */
[C---:B------:R-:W-:Y:S02]  /*eca0*/  ISETP.GE.AND P2, PT, R194.reuse, 0x61, PT ;  /* 0x00000061c200780c */ /* 0x040fe40003f46270 */
[C---:B------:R-:W-:Y:S02]  /*ecb0*/  ISETP.GE.AND P3, PT, R194.reuse, 0x81, PT ;  /* 0x00000081c200780c */ /* 0x040fe40003f66270 */
[C---:B------:R-:W-:Y:S02]  /*ecc0*/  ISETP.GE.AND P4, PT, R194.reuse, 0xa1, PT ;  /* 0x000000a1c200780c */ /* 0x040fe40003f86270 */
[----:B------:R-:W-:Y:S01]  /*ecd0*/  ISETP.GE.AND P5, PT, R194, 0xc1, PT ;  /* 0x000000c1c200780c */ /* 0x000fe20003fa6270 */
[----:B------:R-:W-:-:S12]  /*ece0*/  @!P6 BRA `(.L_x_12955) ;  /* 0x000000000004e947 */ /* 0x000fd80003800000 */
[----:B0-----:R1:W-:Y:S02]  /*ecf0*/  REDG.E.ADD.F32.FTZ.RN.STRONG.GPU desc[UR32][R66.64+0x100], R65 ;  /* 0x00010041420079a6 */ /* 0x0013e4000c12f320 */
.L_x_12955:
[----:B------:R-:W-:Y:S05]  /*ed00*/  BSYNC.RECONVERGENT B0 ;  /* 0x0000000000007941 */ /* 0x000fea0003800200 */
.L_x_12954:
[----:B01----:R0:W1:Y:S01]  /*ed10*/  LDS R65, [R197+0x9c0] ;  /* 0x0009c000c5417984 */ /* 0x0030620000000800 */
[----:B------:R-:W-:Y:S01]  /*ed20*/  BSSY.RECONVERGENT B0, `(.L_x_12956) ;  /* 0x0000006000007945 */ /* 0x000fe20003800200 */
[----:B------:R-:W-:Y:S02]  /*ed30*/  IADD3 R191, PT, PT, R4, 0xc0, RZ ;  /* 0x000000c004bf7810 */ /* 0x000fe40007ffe0ff */
[----:B------:R-:W-:Y:S02]  /*ed40*/  LEA.HI R215, R215, R4, RZ, 0x1b ;  /* 0x00000004d7d77211 */ /* 0x000fe400078fd8ff */
[----:B------:R-:W-:Y:S01]  /*ed50*/  LEA R64, R64, UR25, 0x2 ;  /* 0x0000001940407c11 */ /* 0x000fe2000f8e10ff */
[----:B------:R-:W-:Y:S06]  /*ed60*/  @!P2 BRA `(.L_x_12957) ;  /* 0x000000000004a947 */ /* 0x000fec0003800000 */
[----:B-1----:R2:W-:Y:S02]  /*ed70*/  REDG.E.ADD.F32.FTZ.RN.STRONG.GPU desc[UR32][R66.64+0x180], R65 ;  /* 0x00018041420079a6 */ /* 0x0025e4000c12f320 */
.L_x_12957:
[----:B------:R-:W-:Y:S05]  /*ed80*/  BSYNC.RECONVERGENT B0 ;  /* 0x0000000000007941 */ /* 0x000fea0003800200 */
.L_x_12956:
[----:B-12---:R1:W2:Y:S01]  /*ed90*/  LDS R65, [R64+0xa40] ;  /* 0x000a400040417984 */ /* 0x0062a20000000800 */
[----:B------:R-:W-:Y:S01]  /*eda0*/  BSSY.RECONVERGENT B0, `(.L_x_12958) ;  /* 0x0000005000007945 */ /* 0x000fe20003800200 */
[----:B------:R-:W-:Y:S02]  /*edb0*/  LEA.HI R191, R191, R4, RZ, 0x1b ;  /* 0x00000004bfbf7211 */ /* 0x000fe400078fd8ff */
[----:B------:R-:W-:Y:S01]  /*edc0*/  LEA R215, R215, UR25, 0x2 ;  /* 0x00000019d7d77c11 */ /* 0x000fe2000f8e10ff */
[----:B------:R-:W-:Y:S06]  /*edd0*/  @!P3 BRA `(.L_x_12959) ;  /* 0x000000000004b947 */ /* 0x000fec0003800000 */
[----:B--2---:R3:W-:Y:S02]  /*ede0*/  REDG.E.ADD.F32.FTZ.RN.STRONG.GPU desc[UR32][R66.64+0x200], R65 ;  /* 0x00020041420079a6 */ /* 0x0047e4000c12f320 */
.L_x_12959:
[----:B------:R-:W-:Y:S05]  /*edf0*/  BSYNC.RECONVERGENT B0 ;  /* 0x0000000000007941 */ /* 0x000fea0003800200 */
.L_x_12958:
[----:B--23--:R2:W3:Y:S01]  /*ee00*/  LDS R65, [R215+0xac0] ;  /* 0x000ac000d7417984 */ /* 0x00c4e20000000800 */
[----:B------:R-:W-:Y:S01]  /*ee10*/  BSSY.RECONVERGENT B0, `(.L_x_12960) ;  /* 0x0000004000007945 */ /* 0x000fe20003800200 */
[----:B-1----:R-:W-:-:S03]  /*ee20*/  LEA R64, R191, UR25, 0x2 ;  /* 0x00000019bf407c11 */ /* 0x002fc6000f8e10ff */
[----:B------:R-:W-:Y:S05]  /*ee30*/  @!P4 BRA `(.L_x_12961) ;  /* 0x000000000004c947 */ /* 0x000fea0003800000 */
[----:B---3--:R1:W-:Y:S02]  /*ee40*/  REDG.E.ADD.F32.FTZ.RN.STRONG.GPU desc[UR32][R66.64+0x280], R65 ;  /* 0x00028041420079a6 */ /* 0x0083e4000c12f320 */
.L_x_12961:
[----:B------:R-:W-:Y:S05]  /*ee50*/  BSYNC.RECONVERGENT B0 ;  /* 0x0000000000007941 */ /* 0x000fea0003800200 */
.L_x_12960:
[----:B-1-3--:R1:W3:Y:S01]  /*ee60*/  LDS R65, [R64+0xb40] ;  /* 0x000b400040417984 */ /* 0x00a2e20000000800 */
[----:B------:R-:W-:Y:S01]  /*ee70*/  BSSY.RECONVERGENT B0, `(.L_x_12962) ;  /* 0x0000005000007945 */ /* 0x000fe20003800200 */
[C---:B------:R-:W-:Y:S02]  /*ee80*/  IADD3 R191, PT, PT, R4.reuse, 0xe0, RZ ;  /* 0x000000e004bf7810 */ /* 0x040fe40007ffe0ff */
[----:B0-----:R-:W-:Y:S01]  /*ee90*/  IADD3 R197, PT, PT, R4, 0x100, RZ ;  /* 0x0000010004c57810 */ /* 0x001fe20007ffe0ff */
[----:B------:R-:W-:Y:S06]  /*eea0*/  @!P5 BRA `(.L_x_12963) ;  /* 0x000000000004d947 */ /* 0x000fec0003800000 */
[----:B---3--:R0:W-:Y:S02]  /*eeb0*/  REDG.E.ADD.F32.FTZ.RN.STRONG.GPU desc[UR32][R66.64+0x300], R65 ;  /* 0x00030041420079a6 */ /* 0x0081e4000c12f320 */
.L_x_12963:
[----:B------:R-:W-:Y:S05]  /*eec0*/  BSYNC.RECONVERGENT B0 ;  /* 0x0000000000007941 */ /* 0x000fea0003800200 */
.L_x_12962:
        /* <DEDUP_REMOVED lines=16> */
.L_x_12965:
[----:B------:R-:W-:Y:S05]  /*efd0*/  BSYNC.RECONVERGENT B0 ;  /* 0x0000000000007941 */ /* 0x000fea0003800200 */
.L_x_12964:
[----:B01----:R0:W1:Y:S01]  /*efe0*/  LDS R65, [R197+0xc40] ;  /* 0x000c4000c5417984 */ /* 0x0030620000000800 */
[----:B------:R-:W-:Y:S01]  /*eff0*/  BSSY.RECONVERGENT B0, `(.L_x_12966) ;  /* 0x0000006000007945 */ /* 0x000fe20003800200 */
[----:B------:R-:W-:Y:S02]  /*f000*/  IADD3 R191, PT, PT, R4, 0x160, RZ ;  /* 0x0000016004bf7810 */ /* 0x000fe40007ffe0ff */
[----:B------:R-:W-:Y:S02]  /*f010*/  LEA.HI R215, R215, R4, RZ, 0x1b ;  /* 0x00000004d7d77211 */ /* 0x000fe400078fd8ff */
[----:B------:R-:W-:Y:S01]  /*f020*/  LEA R64, R64, UR25, 0x2 ;  /* 0x0000001940407c11 */ /* 0x000fe2000f8e10ff */
[----:B------:R-:W-:Y:S06]  /*f030*/  @!P2 BRA `(.L_x_12967) ;  /* 0x000000000004a947 */ /* 0x000fec0003800000 */
[----:B-1----:R2:W-:Y:S02]  /*f040*/  REDG.E.ADD.F32.FTZ.RN.STRONG.GPU desc[UR32][R66.64+0x400], R65 ;  /* 0x00040041420079a6 */ /* 0x0025e4000c12f320 */
.L_x_12967:
[----:B------:R-:W-:Y:S05]  /*f050*/  BSYNC.RECONVERGENT B0 ;  /* 0x0000000000007941 */ /* 0x000fea0003800200 */
.L_x_12966:
[----:B-12---:R1:W2:Y:S01]  /*f060*/  LDS R65, [R64+0xcc0] ;  /* 0x000cc00040417984 */ /* 0x0062a20000000800 */
[----:B------:R-:W-:Y:S01]  /*f070*/  BSSY.RECONVERGENT B0, `(.L_x_12968) ;  /* 0x0000005000007945 */ /* 0x000fe20003800200 */
[----:B------:R-:W-:Y:S02]  /*f080*/  LEA.HI R191, R191, R4, RZ, 0x1b ;  /* 0x00000004bfbf7211 */ /* 0x000fe400078fd8ff */
[----:B------:R-:W-:Y:S01]  /*f090*/  LEA R215, R215, UR25, 0x2 ;  /* 0x00000019d7d77c11 */ /* 0x000fe2000f8e10ff */
[----:B------:R-:W-:Y:S06]  /*f0a0*/  @!P3 BRA `(.L_x_12969) ;  /* 0x000000000004b947 */ /* 0x000fec0003800000 */
[----:B--2---:R3:W-:Y:S02]  /*f0b0*/  REDG.E.ADD.F32.FTZ.RN.STRONG.GPU desc[UR32][R66.64+0x480], R65 ;  /* 0x00048041420079a6 */ /* 0x0047e4000c12f320 */
.L_x_12969:
[----:B------:R-:W-:Y:S05]  /*f0c0*/  BSYNC.RECONVERGENT B0 ;  /* 0x0000000000007941 */ /* 0x000fea0003800200 */
.L_x_12968:
[----:B--23--:R2:W3:Y:S01]  /*f0d0*/  LDS R65, [R215+0xd40] ;  /* 0x000d4000d7417984 */ /* 0x00c4e20000000800 */
[----:B------:R-:W-:Y:S01]  /*f0e0*/  BSSY.RECONVERGENT B0, `(.L_x_12970) ;  /* 0x0000004000007945 */ /* 0x000fe20003800200 */
[----:B-1----:R-:W-:-:S03]  /*f0f0*/  LEA R64, R191, UR25, 0x2 ;  /* 0x00000019bf407c11 */ /* 0x002fc6000f8e10ff */
[----:B------:R-:W-:Y:S05]  /*f100*/  @!P4 BRA `(.L_x_12971) ;  /* 0x000000000004c947 */ /* 0x000fea0003800000 */
[----:B---3--:R1:W-:Y:S02]  /*f110*/  REDG.E.ADD.F32.FTZ.RN.STRONG.GPU desc[UR32][R66.64+0x500], R65 ;  /* 0x00050041420079a6 */ /* 0x0083e4000c12f320 */
.L_x_12971:
[----:B------:R-:W-:Y:S05]  /*f120*/  BSYNC.RECONVERGENT B0 ;  /* 0x0000000000007941 */ /* 0x000fea0003800200 */
.L_x_12970:
[----:B-1-3--:R1:W3:Y:S01]  /*f130*/  LDS R65, [R64+0xdc0] ;  /* 0x000dc00040417984 */ /* 0x00a2e20000000800 */
[----:B------:R-:W-:Y:S01]  /*f140*/  BSSY.RECONVERGENT B0, `(.L_x_12972) ;  /* 0x0000005000007945 */ /* 0x000fe20003800200 */
[C---:B------:R-:W-:Y:S02]  /*f150*/  IADD3 R191, PT, PT, R4.reuse, 0x180, RZ ;  /* 0x0000018004bf7810 */ /* 0x040fe40007ffe0ff */
[----:B0-----:R-:W-:Y:S01]  /*f160*/  IADD3 R197, PT, PT, R4, 0x1a0, RZ ;  /* 0x000001a004c57810 */ /* 0x001fe20007ffe0ff */
[----:B------:R-:W-:Y:S06]  /*f170*/  @!P5 BRA `(.L_x_12973) ;  /* 0x000000000004d947 */ /* 0x000fec0003800000 */
[----:B---3--:R0:W-:Y:S02]  /*f180*/  REDG.E.ADD.F32.FTZ.RN.STRONG.GPU desc[UR32][R66.64+0x580], R65 ;  /* 0x00058041420079a6 */ /* 0x0081e4000c12f320 */
.L_x_12973:
[----:B------:R-:W-:Y:S05]  /*f190*/  BSYNC.RECONVERGENT B0 ;  /* 0x0000000000007941 */ /* 0x000fea0003800200 */
.L_x_12972:
        /* <DEDUP_REMOVED lines=16> */
.L_x_12975:
[----:B------:R-:W-:Y:S05]  /*f2a0*/  BSYNC.RECONVERGENT B0 ;  /* 0x0000000000007941 */ /* 0x000fea0003800200 */
.L_x_12974:
[----:B01----:R0:W1:Y:S01]  /*f2b0*/  LDS R65, [R197+0xec0] ;  /* 0x000ec000c5417984 */ /* 0x0030620000000800 */
[----:B------:R-:W-:Y:S01]  /*f2c0*/  BSSY.RECONVERGENT B0, `(.L_x_12976) ;  /* 0x0000005000007945 */ /* 0x000fe20003800200 */
[----:B------:R-:W-:Y:S02]  /*f2d0*/  LEA.HI R215, R215, R4, RZ, 0x1b ;  /* 0x00000004d7d77211 */ /* 0x000fe400078fd8ff */
[----:B------:R-:W-:Y:S01]  /*f2e0*/  LEA R64, R64, UR25, 0x2 ;  /* 0x0000001940407c11 */ /* 0x000fe2000f8e10ff */
[----:B------:R-:W-:Y:S06]  /*f2f0*/  @!P2 BRA `(.L_x_12977) ;  /* 0x000000000004a947 */ /* 0x000fec0003800000 */
[----:B-1----:R2:W-:Y:S02]  /*f300*/  REDG.E.ADD.F32.FTZ.RN.STRONG.GPU desc[UR32][R66.64+0x680], R65 ;  /* 0x00068041420079a6 */ /* 0x0025e4000c12f320 */
.L_x_12977:
[----:B------:R-:W-:Y:S05]  /*f310*/  BSYNC.RECONVERGENT B0 ;  /* 0x0000000000007941 */ /* 0x000fea0003800200 */
.L_x_12976:
[----:B-12---:R1:W2:Y:S01]  /*f320*/  LDS R65, [R64+0xf40] ;  /* 0x000f400040417984 */ /* 0x0062a20000000800 */
[----:B------:R-:W-:Y:S01]  /*f330*/  BSSY.RECONVERGENT B0, `(.L_x_12978) ;  /* 0x0000005000007945 */ /* 0x000fe20003800200 */
[----:B------:R-:W-:Y:S02]  /*f340*/  LEA.HI R109, R109, R4, RZ, 0x1b ;  /* 0x000000046d6d7211 */ /* 0x000fe400078fd8ff */
[----:B------:R-:W-:Y:S01]  /*f350*/  LEA R215, R215, UR25, 0x2 ;  /* 0x00000019d7d77c11 */ /* 0x000fe2000f8e10ff */
[----:B------:R-:W-:Y:S06]  /*f360*/  @!P3 BRA `(.L_x_12979) ;  /* 0x000000000004b947 */ /* 0x000fec0003800000 */
[----:B--2---:R3:W-:Y:S02]  /*f370*/  REDG.E.ADD.F32.FTZ.RN.STRONG.GPU desc[UR32][R66.64+0x700], R65 ;  /* 0x00070041420079a6 */ /* 0x0047e4000c12f320 */
.L_x_12979:
[----:B------:R-:W-:Y:S05]  /*f380*/  BSYNC.RECONVERGENT B0 ;  /* 0x0000000000007941 */ /* 0x000fea0003800200 */
.L_x_12978:
[----:B--23--:R2:W3:Y:S01]  /*f390*/  LDS R65, [R215+0xfc0] ;  /* 0x000fc000d7417984 */ /* 0x00c4e20000000800 */
[----:B------:R-:W-:Y:S01]  /*f3a0*/  BSSY.RECONVERGENT B0, `(.L_x_12980) ;  /* 0x0000004000007945 */ /* 0x000fe20003800200 */
[----:B-1----:R-:W-:-:S03]  /*f3b0*/  LEA R64, R109, UR25, 0x2 ;  /* 0x000000196d407c11 */ /* 0x002fc6000f8e10ff */
[----:B------:R-:W-:Y:S05]  /*f3c0*/  @!P4 BRA `(.L_x_12981) ;  /* 0x000000000004c947 */ /* 0x000fea0003800000 */
[----:B---3--:R1:W-:Y:S02]  /*f3d0*/  REDG.E.ADD.F32.FTZ.RN.STRONG.GPU desc[UR32][R66.64+0x780], R65 ;  /* 0x00078041420079a6 */ /* 0x0083e4000c12f320 */
.L_x_12981:
[----:B------:R-:W-:Y:S05]  /*f3e0*/  BSYNC.RECONVERGENT B0 ;  /* 0x0000000000007941 */ /* 0x000fea0003800200 */
.L_x_12980:
[----:B-1-3--:R1:W3:Y:S01]  /*f3f0*/  LDS R65, [R64+0x1040] ;  /* 0x0010400040417984 */ /* 0x00a2e20000000800 */
[----:B------:R-:W-:Y:S01]  /*f400*/  BSSY.RECONVERGENT B0, `(.L_x_12982) ;  /* 0x0000005000007945 */ /* 0x000fe20003800200 */
[C---:B------:R-:W-:Y:S02]  /*f410*/  IADD3 R109, PT, PT, R4.reuse, 0x220, RZ ;  /* 0x00000220046d7810 */ /* 0x040fe40007ffe0ff */
[----:B------:R-:W-:Y:S01]  /*f420*/  IADD3 R191, PT, PT, R4, 0x240, RZ ;  /* 0x0000024004bf7810 */ /* 0x000fe20007ffe0ff */
[----:B------:R-:W-:Y:S06]  /*f430*/  @!P5 BRA `(.L_x_12983) ;  /* 0x000000000004d947 */ /* 0x000fec0003800000 */
[----:B---3--:R4:W-:Y:S02]  /*f440*/  REDG.E.ADD.F32.FTZ.RN.STRONG.GPU desc[UR32][R66.64+0x800], R65 ;  /* 0x00080041420079a6 */ /* 0x0089e4000c12f320 */
.L_x_12983:
[----:B------:R-:W-:Y:S05]  /*f450*/  BSYNC.RECONVERGENT B0 ;  /* 0x0000000000007941 */ /* 0x000fea0003800200 */
.L_x_12982:
        /* <DEDUP_REMOVED lines=16> */
.L_x_12985:
[----:B------:R-:W-:Y:S05]  /*f560*/  BSYNC.RECONVERGENT B0 ;  /* 0x0000000000007941 */ /* 0x000fea0003800200 */
.L_x_12984:
[----:B01----:R0:W1:Y:S01]  /*f570*/  LDS R65, [R191+0x1140] ;  /* 0x00114000bf417984 */ /* 0x0030620000000800 */
[----:B------:R-:W-:Y:S01]  /*f580*/  BSSY.RECONVERGENT B0, `(.L_x_12986) ;  /* 0x0000006000007945 */ /* 0x000fe20003800200 */
[----:B------:R-:W-:Y:S02]  /*f590*/  IADD3 R109, PT, PT, R4, 0x2a0, RZ ;  /* 0x000002a0046d7810 */ /* 0x000fe40007ffe0ff */
[----:B------:R-:W-:Y:S02]  /*f5a0*/  LEA.HI R197, R197, R4, RZ, 0x1b ;  /* 0x00000004c5c57211 */ /* 0x000fe400078fd8ff */
[----:B------:R-:W-:Y:S01]  /*f5b0*/  LEA R64, R64, UR25, 0x2 ;  /* 0x0000001940407c11 */ /* 0x000fe2000f8e10ff */
[----:B------:R-:W-:Y:S06]  /*f5c0*/  @!P2 BRA `(.L_x_12987) ;  /* 0x000000000004a947 */ /* 0x000fec0003800000 */
[----:B-1----:R3:W-:Y:S02]  /*f5d0*/  REDG.E.ADD.F32.FTZ.RN.STRONG.GPU desc[UR32][R66.64+0x900], R65 ;  /* 0x00090041420079a6 */ /* 0x0027e4000c12f320 */
.L_x_12987:
[----:B------:R-:W-:Y:S05]  /*f5e0*/  BSYNC.RECONVERGENT B0 ;  /* 0x0000000000007941 */ /* 0x000fea0003800200 */
.L_x_12986:
[----:B-1-3--:R1:W3:Y:S01]  /*f5f0*/  LDS R65, [R64+0x11c0] ;  /* 0x0011c00040417984 */ /* 0x00a2e20000000800 */
[----:B------:R-:W-:Y:S01]  /*f600*/  BSSY.RECONVERGENT B0, `(.L_x_12988) ;  /* 0x0000005000007945 */ /* 0x000fe20003800200 */
[----:B------:R-:W-:Y:S02]  /*f610*/  LEA.HI R109, R109, R4, RZ, 0x1b ;  /* 0x000000046d6d7211 */ /* 0x000fe400078fd8ff */
[----:B------:R-:W-:Y:S01]  /*f620*/  LEA R197, R197, UR25, 0x2 ;  /* 0x00000019c5c57c11 */ /* 0x000fe2000f8e10ff */
[----:B------:R-:W-:Y:S06]  /*f630*/  @!P3 BRA `(.L_x_12989) ;  /* 0x000000000004b947 */ /* 0x000fec0003800000 */
[----:B---3--:R4:W-:Y:S02]  /*f640*/  REDG.E.ADD.F32.FTZ.RN.STRONG.GPU desc[UR32][R66.64+0x980], R65 ;  /* 0x00098041420079a6 */ /* 0x0089e4000c12f320 */
.L_x_12989:
[----:B------:R-:W-:Y:S05]  /*f650*/  BSYNC.RECONVERGENT B0 ;  /* 0x0000000000007941 */ /* 0x000fea0003800200 */
.L_x_12988:
[----:B---34-:R3:W4:Y:S01]  /*f660*/  LDS R65, [R197+0x1240] ;  /* 0x00124000c5417984 */ /* 0x0187220000000800 */
[----:B------:R-:W-:Y:S01]  /*f670*/  BSSY.RECONVERGENT B0, `(.L_x_12990) ;  /* 0x0000004000007945 */ /* 0x000fe20003800200 */
[----:B-1----:R-:W-:-:S03]  /*f680*/  LEA R64, R109, UR25, 0x2 ;  /* 0x000000196d407c11 */ /* 0x002fc6000f8e10ff */
[----:B------:R-:W-:Y:S05]  /*f690*/  @!P4 BRA `(.L_x_12991) ;  /* 0x000000000004c947 */ /* 0x000fea0003800000 */
[----:B----4-:R1:W-:Y:S02]  /*f6a0*/  REDG.E.ADD.F32.FTZ.RN.STRONG.GPU desc[UR32][R66.64+0xa00], R65 ;  /* 0x000a0041420079a6 */ /* 0x0103e4000c12f320 */
.L_x_12991:
[----:B------:R-:W-:Y:S05]  /*f6b0*/  BSYNC.RECONVERGENT B0 ;  /* 0x0000000000007941 */ /* 0x000fea0003800200 */
.L_x_12990:
[----:B-1--4-:R1:W4:Y:S01]  /*f6c0*/  LDS R65, [R64+0x12c0] ;  /* 0x0012c00040417984 */ /* 0x0123220000000800 */
[----:B------:R-:W-:Y:S01]  /*f6d0*/  BSSY.RECONVERGENT B0, `(.L_x_12992) ;  /* 0x0000005000007945 */ /* 0x000fe20003800200 */
[C---:B------:R-:W-:Y:S02]  /*f6e0*/  IADD3 R109, PT, PT, R4.reuse, 0x2c0, RZ ;  /* 0x000002c0046d7810 */ /* 0x040fe40007ffe0ff */
[----:B0-----:R-:W-:Y:S01]  /*f6f0*/  IADD3 R191, PT, PT, R4, 0x2e0, RZ ;  /* 0x000002e004bf7810 */ /* 0x001fe20007ffe0ff */
[----:B------:R-:W-:Y:S06]  /*f700*/  @!P5 BRA `(.L_x_12993) ;  /* 0x000000000004d947 */ /* 0x000fec0003800000 */
[----:B----4-:R0:W-:Y:S02]  /*f710*/  REDG.E.ADD.F32.FTZ.RN.STRONG.GPU desc[UR32][R66.64+0xa80], R65 ;  /* 0x000a8041420079a6 */ /* 0x0101e4000c12f320 */
.L_x_12993:
[----:B------:R-:W-:Y:S05]  /*f720*/  BSYNC.RECONVERGENT B0 ;  /* 0x0000000000007941 */ /* 0x000fea0003800200 */
.L_x_12992:
        /* <DEDUP_REMOVED lines=16> */
.L_x_12995:
[----:B------:R-:W-:Y:S05]  /*f830*/  BSYNC.RECONVERGENT B0 ;  /* 0x0000000000007941 */ /* 0x000fea0003800200 */
.L_x_12994:
[----:B01----:R0:W1:Y:S01]  /*f840*/  LDS R65, [R191+0x13c0] ;  /* 0x0013c000bf417984 */ /* 0x0030620000000800 */
[----:B------:R-:W-:Y:S01]  /*f850*/  BSSY.RECONVERGENT B0, `(.L_x_12996) ;  /* 0x0000006000007945 */ /* 0x000fe20003800200 */
[----:B------:R-:W-:Y:S02]  /*f860*/  IADD3 R109, PT, PT, R4, 0x340, RZ ;  /* 0x00000340046d7810 */ /* 0x000fe40007ffe0ff */
[----:B------:R-:W-:Y:S02]  /*f870*/  LEA.HI R197, R197, R4, RZ, 0x1b ;  /* 0x00000004c5c57211 */ /* 0x000fe400078fd8ff */
[----:B------:R-:W-:Y:S01]  /*f880*/  LEA R64, R64, UR25, 0x2 ;  /* 0x0000001940407c11 */ /* 0x000fe2000f8e10ff */
[----:B------:R-:W-:Y:S06]  /*f890*/  @!P2 BRA `(.L_x_12997) ;  /* 0x000000000004a947 */ /* 0x000fec0003800000 */
[----:B-1----:R3:W-:Y:S02]  /*f8a0*/  REDG.E.ADD.F32.FTZ.RN.STRONG.GPU desc[UR32][R66.64+0xb80], R65 ;  /* 0x000b8041420079a6 */ /* 0x0027e4000c12f320 */
.L_x_12997:
[----:B------:R-:W-:Y:S05]  /*f8b0*/  BSYNC.RECONVERGENT B0 ;  /* 0x0000000000007941 */ /* 0x000fea0003800200 */
.L_x_12996:
[----:B-1-3--:R1:W3:Y:S01]  /*f8c0*/  LDS R65, [R64+0x1440] ;  /* 0x0014400040417984 */ /* 0x00a2e20000000800 */
[----:B------:R-:W-:Y:S01]  /*f8d0*/  BSSY.RECONVERGENT B0, `(.L_x_12998) ;  /* 0x0000005000007945 */ /* 0x000fe20003800200 */
[----:B------:R-:W-:Y:S02]  /*f8e0*/  LEA.HI R109, R109, R4, RZ, 0x1b ;  /* 0x000000046d6d7211 */ /* 0x000fe400078fd8ff */
[----:B--2---:R-:W-:Y:S01]  /*f8f0*/  LEA R215, R197, UR25, 0x2 ;  /* 0x00000019c5d77c11 */ /* 0x004fe2000f8e10ff */
[----:B------:R-:W-:Y:S06]  /*f900*/  @!P3 BRA `(.L_x_12999) ;  /* 0x000000000004b947 */ /* 0x000fec0003800000 */
[----:B---3--:R2:W-:Y:S02]  /*f910*/  REDG.E.ADD.F32.FTZ.RN.STRONG.GPU desc[UR32][R66.64+0xc00], R65 ;  /* 0x000c0041420079a6 */ /* 0x0085e4000c12f320 */
.L_x_12999:
[----:B------:R-:W-:Y:S05]  /*f920*/  BSYNC.RECONVERGENT B0 ;  /* 0x0000000000007941 */ /* 0x000fea0003800200 */
.L_x_12998:
[----:B--23--:R2:W3:Y:S01]  /*f930*/  LDS R65, [R215+0x14c0] ;  /* 0x0014c000d7417984 */ /* 0x00c4e20000000800 */
[----:B------:R-:W-:Y:S01]  /*f940*/  BSSY.RECONVERGENT B0, `(.L_x_13000) ;  /* 0x0000006000007945 */ /* 0x000fe20003800200 */
[C---:B0-----:R-:W-:Y:S02]  /*f950*/  IADD3 R191, PT, PT, R4.reuse, 0x360, RZ ;  /* 0x0000036004bf7810 */ /* 0x041fe40007ffe0ff */
[----:B------:R-:W-:Y:S02]  /*f960*/  IADD3 R197, PT, PT, R4, 0x380, RZ ;  /* 0x0000038004c57810 */ /* 0x000fe40007ffe0ff */
[----:B------:R-:W-:Y:S01]  /*f970*/  LEA R109, R109, UR25, 0x2 ;  /* 0x000000196d6d7c11 */ /* 0x000fe2000f8e10ff */
[----:B------:R-:W-:Y:S06]  /*f980*/  @!P4 BRA `(.L_x_13001) ;  /* 0x000000000004c947 */ /* 0x000fec0003800000 */
[----:B---3--:R0:W-:Y:S02]  /*f990*/  REDG.E.ADD.F32.FTZ.RN.STRONG.GPU desc[UR32][R66.64+0xc80], R65 ;  /* 0x000c8041420079a6 */ /* 0x0081e4000c12f320 */
.L_x_13001:
[----:B------:R-:W-:Y:S05]  /*f9a0*/  BSYNC.RECONVERGENT B0 ;  /* 0x0000000000007941 */ /* 0x000fea0003800200 */
.L_x_13000:
[----:B0--3--:R0:W3:Y:S01]  /*f9b0*/  LDS R65, [R109+0x1540] ;  /* 0x001540006d417984 */ /* 0x0090e20000000800 */
[----:B------:R-:W-:Y:S01]  /*f9c0*/  BSSY.RECONVERGENT B0, `(.L_x_13002) ;  /* 0x0000005000007945 */ /* 0x000fe20003800200 */
[-C--:B------:R-:W-:Y:S02]  /*f9d0*/  LEA.HI R191, R191, R4.reuse, RZ, 0x1b ;  /* 0x00000004bfbf7211 */ /* 0x080fe400078fd8ff */
[----:B------:R-:W-:Y:S01]  /*f9e0*/  LEA.HI R197, R197, R4, RZ, 0x1b ;  /* 0x00000004c5c57211 */ /* 0x000fe200078fd8ff */
[----:B------:R-:W-:Y:S06]  /*f9f0*/  @!P5 BRA `(.L_x_13003) ;  /* 0x000000000004d947 */ /* 0x000fec0003800000 */
[----:B---3--:R4:W-:Y:S02]  /*fa00*/  REDG.E.ADD.F32.FTZ.RN.STRONG.GPU desc[UR32][R66.64+0xd00], R65 ;  /* 0x000d0041420079a6 */ /* 0x0089e4000c12f320 */
.L_x_13003:
[----:B------:R-:W-:Y:S05]  /*fa10*/  BSYNC.RECONVERGENT B0 ;  /* 0x0000000000007941 */ /* 0x000fea0003800200 */
.L_x_13002:
        /* <DEDUP_REMOVED lines=11> */
.L_x_13005:
[----:B------:R-:W-:Y:S05]  /*fad0*/  BSYNC.RECONVERGENT B0 ;  /* 0x0000000000007941 */ /* 0x000fea0003800200 */
.L_x_13004:
[----:B---34-:R3:W4:Y:S01]  /*fae0*/  LDS R65, [R197+0x1640] ;  /* 0x00164000c5417984 */ /* 0x0187220000000800 */
[----:B------:R-:W-:Y:S01]  /*faf0*/  BSSY.RECONVERGENT B0, `(.L_x_13006) ;  /* 0x0000004000007945 */ /* 0x000fe20003800200 */
[----:B0-----:R-:W-:-:S03]  /*fb00*/  IADD3 R109, PT, PT, R4, 0x3a0, RZ ;  /* 0x000003a0046d7810 */ /* 0x001fc60007ffe0ff */
[----:B------:R-:W-:Y:S05]  /*fb10*/  @!P2 BRA `(.L_x_13007) ;  /* 0x000000000004a947 */ /* 0x000fea0003800000 */
[----:B----4-:R0:W-:Y:S02]  /*fb20*/  REDG.E.ADD.F32.FTZ.RN.STRONG.GPU desc[UR32][R66.64+0xe00], R65 ;  /* 0x000e0041420079a6 */ /* 0x0101e4000c12f320 */
.L_x_13007:
[----:B------:R-:W-:Y:S05]  /*fb30*/  BSYNC.RECONVERGENT B0 ;  /* 0x0000000000007941 */ /* 0x000fea0003800200 */
.L_x_13006:
[----:B0---4-:R-:W-:Y:S01]  /*fb40*/  IADD3 R65, PT, PT, R4, 0x3c0, RZ ;  /* 0x000003c004417810 */ /* 0x011fe20007ffe0ff */
[----:B------:R-:W-:Y:S01]  /*fb50*/  FMUL.FTZ R205, R205, R38 ;  /* 0x00000026cdcd7220 */ /* 0x000fe20000410000 */
[----:B-1----:R-:W-:Y:S01]  /*fb60*/  LEA.HI R64, R109, R4, RZ, 0x1b ;  /* 0x000000046d407211 */ /* 0x002fe200078fd8ff */
[----:B------:R-:W-:Y:S01]  /*fb70*/  FMUL.FTZ R109, R209, R38 ;  /* 0x00000026d16d7220 */ /* 0x000fe20000410000 */
[----:B------:R-:W-:Y:S01]  /*fb80*/  LEA.HI R191, R65, R4, RZ, 0x1b ;  /* 0x0000000441bf7211 */ /* 0x000fe200078fd8ff */
[----:B------:R-:W-:Y:S01]  /*fb90*/  FFMA.FTZ R204, R73, -R38, R204 ;  /* 0x8000002649cc7223 */ /* 0x000fe200000100cc */
[----:B------:R-:W-:Y:S01]  /*fba0*/  LEA R64, R64, UR25, 0x2 ;  /* 0x0000001940407c11 */ /* 0x000fe2000f8e10ff */
[----:B------:R-:W-:Y:S01]  /*fbb0*/  FMUL.FTZ R65, R202, R109 ;  /* 0x0000006dca417220 */ /* 0x000fe20000410000 */
[----:B---3--:R-:W-:Y:S01]  /*fbc0*/  IADD3 R197, PT, PT, R4, 0x3e0, RZ ;  /* 0x000003e004c57810 */ /* 0x008fe20007ffe0ff */
[----:B------:R-:W-:Y:S01]  /*fbd0*/  BSSY.RECONVERGENT B0, `(.L_x_13008) ;  /* 0x0000008000007945 */ /* 0x000fe20003800200 */
[----:B------:R-:W-:Y:S01]  /*fbe0*/  LEA R191, R191, UR25, 0x2 ;  /* 0x00000019bfbf7c11 */ /* 0x000fe2000f8e10ff */
[-C--:B------:R-:W-:Y:S01]  /*fbf0*/  FFMA.FTZ R194, R204, R205.reuse, -R65 ;  /* 0x000000cdccc27223 */ /* 0x080fe20000010841 */
[----:B------:R-:W-:Y:S01]  /*fc00*/  LEA.HI R197, R197, R4, RZ, 0x1b ;  /* 0x00000004c5c57211 */ /* 0x000fe200078fd8ff */
[----:B------:R0:W1:Y:S01]  /*fc10*/  LDS R65, [R64+0x16c0] ;  /* 0x0016c00040417984 */ /* 0x0000620000000800 */
[----:B------:R-:W-:Y:S01]  /*fc20*/  FMUL.FTZ R205, R202, R205 ;  /* 0x000000cdcacd7220 */ /* 0x000fe20000410000 */
[----:B------:R-:W-:Y:S06]  /*fc30*/  @!P3 BRA `(.L_x_13009) ;  /* 0x000000000004b947 */ /* 0x000fec0003800000 */
[----:B-1----:R3:W-:Y:S02]  /*fc40*/  REDG.E.ADD.F32.FTZ.RN.STRONG.GPU desc[UR32][R66.64+0xe80], R65 ;  /* 0x000e8041420079a6 */ /* 0x0027e4000c12f320 */
.L_x_13009:
[----:B------:R-:W-:Y:S05]  /*fc50*/  BSYNC.RECONVERGENT B0 ;  /* 0x0000000000007941 */ /* 0x000fea0003800200 */
.L_x_13008:
[----:B-1-3--:R1:W3:Y:S01]  /*fc60*/  LDS R65, [R191+0x1740] ;  /* 0x00174000bf417984 */ /* 0x00a2e20000000800 */
[----:B------:R-:W-:Y:S01]  /*fc70*/  BSSY.RECONVERGENT B0, `(.L_x_13010) ;  /* 0x0000005000007945 */ /* 0x000fe20003800200 */
[----:B------:R-:W-:Y:S01]  /*fc80*/  LEA R197, R197, UR25, 0x2 ;  /* 0x00000019c5c57c11 */ /* 0x000fe2000f8e10ff */
[----:B------:R-:W-:Y:S02]  /*fc90*/  FFMA.FTZ R205, R204, R109, R205 ;  /* 0x0000006dcccd7223 */ /* 0x000fe400000100cd */
[----:B------:R-:W-:Y:S05]  /*fca0*/  @!P4 BRA `(.L_x_13011) ;  /* 0x000000000004c947 */ /* 0x000fea0003800000 */
[----:B---3--:R4:W-:Y:S02]  /*fcb0*/  REDG.E.ADD.F32.FTZ.RN.STRONG.GPU desc[UR32][R66.64+0xf00], R65 ;  /* 0x000f0041420079a6 */ /* 0x0089e4000c12f320 */
.L_x_13011:
[----:B------:R-:W-:Y:S05]  /*fcc0*/  BSYNC.RECONVERGENT B0 ;  /* 0x0000000000007941 */ /* 0x000fea0003800200 */
.L_x_13010:
[----:B---34-:R3:W4:Y:S01]  /*fcd0*/  LDS R65, [R197+0x17c0] ;  /* 0x0017c000c5417984 */ /* 0x0187220000000800 */
[----:B------:R-:W-:Y:S01]  /*fce0*/  BSSY.RECONVERGENT B0, `(.L_x_13012) ;  /* 0x0000004000007945 */ /* 0x000fe20003800200 */
[----:B0-----:R-:W-:-:S03]  /*fcf0*/  FADD.FTZ R64, R188, R205 ;  /* 0x000000cdbc407221 */ /* 0x001fc60000010000 */
[----:B------:R-:W-:Y:S05]  /*fd00*/  @!P5 BRA `(.L_x_13013) ;  /* 0x000000000004d947 */ /* 0x000fea0003800000 */
[----:B----4-:R0:W-:Y:S02]  /*fd10*/  REDG.E.ADD.F32.FTZ.RN.STRONG.GPU desc[UR32][R66.64+0xf80], R65 ;  /* 0x000f8041420079a6 */ /* 0x0101e4000c12f320 */
.L_x_13013:
[----:B------:R-:W-:Y:S05]  /*fd20*/  BSYNC.RECONVERGENT B0 ;  /* 0x0000000000007941 */ /* 0x000fea0003800200 */
.L_x_13012:
[----:B0---4-:R-:W-:Y:S01]  /*fd30*/  FADD.FTZ R65, R183, R194 ;  /* 0x000000c2b7417221 */ /* 0x011fe20000010000 */
[C---:B------:R-:W-:Y:S01]  /*fd40*/  FFMA.FTZ R66, R107.reuse, R200, R208 ;  /* 0x000000c86b427223 */ /* 0x040fe200000100d0 */
[----:B------:R-:W-:Y:S01]  /*fd50*/  FFMA.FTZ R67, -R107, R201, R206 ;  /* 0x000000c96b437223 */ /* 0x000fe200000101ce */
[----:B------:R-:W0:Y:S01]  /*fd60*/  SHFL.DOWN PT, R183, R64, 0x1, 0x1f ;  /* 0x08201f0040b77f89 */ /* 0x000e2200000e0000 */
[----:B------:R-:W-:Y:S01]  /*fd70*/  ISETP.GT.AND P2, PT, R5, 0x1e, PT ;  /* 0x0000001e0500780c */ /* 0x000fe20003f44270 */
[----:B------:R-:W-:Y:S01]  /*fd80*/  FADD.FTZ R92, R109, R92 ;  /* 0x0000005c6d5c7221 */ /* 0x000fe20000010000 */
[----:B------:R-:W-:Y:S01]  /*fd90*/  FADD.FTZ R89, R170, R89 ;  /* 0x00000059aa597221 */ /* 0x000fe20000010000 */
[----:B------:R-:W4:Y:S01]  /*fda0*/  SHFL.DOWN PT, R188, R65, 0x1, 0x1f ;  /* 0x08201f0041bc7f89 */ /* 0x000f2200000e0000 */
[----:B------:R-:W-:Y:S01]  /*fdb0*/  FADD.FTZ R90, R167, R90 ;  /* 0x0000005aa75a7221 */ /* 0x000fe20000010000 */
[----:B------:R-:W-:Y:S01]  /*fdc0*/  FMUL.FTZ R213, R146, R213 ;  /* 0x000000d592d57220 */ /* 0x000fe20000410000 */
[----:B------:R-:W-:Y:S01]  /*fdd0*/  FMUL.FTZ R186, R147, R186 ;  /* 0x000000ba93ba7220 */ /* 0x000fe20000410000 */
[----:B-1----:R-:W1:Y:S01]  /*fde0*/  SHFL.DOWN PT, R191, R66, 0x1, 0x1f ;  /* 0x08201f0042bf7f89 */ /* 0x002e6200000e0000 */
[----:B------:R-:W-:Y:S01]  /*fdf0*/  FMUL.FTZ R181, R158, R181 ;  /* 0x000000b59eb57220 */ /* 0x000fe20000410000 */
[----:B------:R-:W-:Y:S01]  /*fe00*/  FFMA.FTZ R116, R116, R185, R213 ;  /* 0x000000b974747223 */ /* 0x000fe200000100d5 */
[----:B------:R-:W-:Y:S01]  /*fe10*/  FFMA.FTZ R113, R113, R182, R186 ;  /* 0x000000b671717223 */ /* 0x000fe200000100ba */
[----:B------:R-:W5:Y:S01]  /*fe20*/  SHFL.DOWN PT, R194, R67, 0x1, 0x1f ;  /* 0x08201f0043c27f89 */ /* 0x000f6200000e0000 */
[----:B------:R-:W-:Y:S01]  /*fe30*/  FFMA.FTZ R112, R112, R177, R181 ;  /* 0x000000b170707223 */ /* 0x000fe200000100b5 */
[----:B------:R-:W-:Y:S01]  /*fe40*/  FFMA.FTZ R116, R69, R179, R116 ;  /* 0x000000b345747223 */ /* 0x000fe20000010074 */
[----:B------:R-:W-:Y:S01]  /*fe50*/  FFMA.FTZ R113, R74, R110, R113 ;  /* 0x0000006e4a717223 */ /* 0x000fe20000010071 */
[----:B------:R-:W-:Y:S01]  /*fe60*/  FMUL.FTZ R111, R204, R111 ;  /* 0x0000006fcc6f7220 */ /* 0x000fe20000410000 */
[----:B------:R-:W-:Y:S01]  /*fe70*/  FFMA.FTZ R112, R71, R193, R112 ;  /* 0x000000c147707223 */ /* 0x000fe20000010070 */
[----:B------:R-:W-:Y:S01]  /*fe80*/  FADD.FTZ R45, R116, R45 ;  /* 0x0000002d742d7221 */ /* 0x000fe20000010000 */
[----:B------:R-:W-:Y:S01]  /*fe90*/  FADD.FTZ R48, R113, R48 ;  /* 0x0000003071307221 */ /* 0x000fe20000010000 */
[----:B------:R-:W-:Y:S01]  /*fea0*/  FFMA.FTZ R202, R202, R169, R111 ;  /* 0x000000a9caca7223 */ /* 0x000fe2000001006f */
[----:B------:R-:W-:Y:S01]  /*feb0*/  FADD.FTZ R43, R112, R43 ;  /* 0x0000002b702b7221 */ /* 0x000fe20000010000 */
[----:B------:R-:W-:Y:S01]  /*fec0*/  ISETP.GT.AND P3, PT, R5, 0xf, PT ;  /* 0x0000000f0500780c */ /* 0x000fe20003f64270 */
[----:B------:R-:W-:Y:S01]  /*fed0*/  FMUL.FTZ R216, R149, R216 ;  /* 0x000000d895d87220 */ /* 0x000fe20000410000 */
[----:B0-----:R-:W-:Y:S01]  /*fee0*/  @!P2 FADD.FTZ R64, R64, R183 ;  /* 0x000000b74040a221 */ /* 0x001fe20000010000 */
[----:B------:R-:W-:Y:S01]  /*fef0*/  FMUL.FTZ R211, R148, R211 ;  /* 0x000000d394d37220 */ /* 0x000fe20000410000 */
[----:B------:R-:W-:Y:S01]  /*ff00*/  FMUL.FTZ R196, R151, R196 ;  /* 0x000000c497c47220 */ /* 0x000fe20000410000 */
[----:B------:R-:W-:Y:S01]  /*ff10*/  FMUL.FTZ R178, R207, R178 ;  /* 0x000000b2cfb27220 */ /* 0x000fe20000410000 */
[----:B----4-:R-:W-:Y:S01]  /*ff20*/  @!P2 FADD.FTZ R65, R65, R188 ;  /* 0x000000bc4141a221 */ /* 0x010fe20000010000 */
[----:B------:R-:W0:Y:S01]  /*ff30*/  SHFL.DOWN PT, R109, R64, 0x2, 0x1f ;  /* 0x08401f00406d7f89 */ /* 0x000e2200000e0000 */
[----:B------:R-:W-:Y:S01]  /*ff40*/  FMUL.FTZ R195, R150, R195 ;  /* 0x000000c396c37220 */ /* 0x000fe20000410000 */
[----:B------:R-:W-:Y:S01]  /*ff50*/  FMUL.FTZ R212, R153, R212 ;  /* 0x000000d499d47220 */ /* 0x000fe20000410000 */
[----:B-1----:R-:W-:Y:S01]  /*ff60*/  @!P2 FADD.FTZ R66, R66, R191 ;  /* 0x000000bf4242a221 */ /* 0x002fe20000010000 */
[----:B------:R-:W1:Y:S01]  /*ff70*/  SHFL.DOWN PT, R146, R65, 0x2, 0x1f ;  /* 0x08401f0041927f89 */ /* 0x000e6200000e0000 */
[----:B------:R-:W-:Y:S01]  /*ff80*/  FMUL.FTZ R199, R152, R199 ;  /* 0x000000c798c77220 */ /* 0x000fe20000410000 */
[----:B------:R-:W-:Y:S01]  /*ff90*/  FMUL.FTZ R210, R155, R210 ;  /* 0x000000d29bd27220 */ /* 0x000fe20000410000 */
        /* <DEDUP_REMOVED lines=24> */
[----:B------:R-:W-:Y:S01]  /*10120*/  FMUL.FTZ R203, R154, R203 ;  /* 0x000000cb9acb7220 */ /* 0x000fe20000410000 */
[----:B----4-:R-:W-:Y:S01]  /*10130*/  @!P2 FADD.FTZ R66, R66, R167 ;  /* 0x000000a74242a221 */ /* 0x010fe20000010000 */
[----:B------:R-:W1:Y:S01]  /*10140*/  SHFL.DOWN PT, R110, R65, 0x4, 0x1f ;  /* 0x08801f00416e7f89 */ /* 0x000e6200000e0000 */
[----:B------:R-:W-:Y:S01]  /*10150*/  BSSY.RECONVERGENT B0, `(.L_x_13014) ;  /* 0x0000031000007945 */ /* 0x000fe20003800200 */
        /* <DEDUP_REMOVED lines=26> */
[----:B----4-:R-:W-:Y:S01]  /*10300*/  @!P2 FADD.FTZ R66, R66, R113 ;  /* 0x000000714242a221 */ /* 0x010fe20000010000 */
[----:B------:R-:W1:Y:S01]  /*10310*/  SHFL.DOWN PT, R110, R65, 0x8, 0x1f ;  /* 0x09001f00416e7f89 */ /* 0x000e6200000e0000 */
[----:B------:R-:W-:Y:S01]  /*10320*/  FFMA.FTZ R136, R136, R187, R203 ;  /* 0x000000bb88887223 */ /* 0x000fe200000100cb */
[----:B-----5:R-:W-:-:S02]  /*10330*/  @!P2 FADD.FTZ R67, R67, R116 ;  /* 0x000000744343a221 */ /* 0x020fc40000010000 */
        /* <DEDUP_REMOVED lines=17> */
[----:B------:R0:W-:Y:S02]  /*10450*/  @!P2 STS.128 [UR25+0x18d0], R64 ;  /* 0x0018d040ff00a988 */ /* 0x0001e40008000c19 */
.L_x_13015:
[----:B------:R-:W-:Y:S05]  /*10460*/  BSYNC.RECONVERGENT B0 ;  /* 0x0000000000007941 */ /* 0x000fea0003800200 */
.L_x_13014:
        /* <DEDUP_REMOVED lines=23> */
[----:B0---4-:R-:W0:Y:S04]  /*105e0*/  @P2 LDS.64 R110, [UR35+0x4610] ;  /* 0x00461023ff6e2984 */ /* 0x011e280008000a00 */
[----:B------:R-:W4:Y:S01]  /*105f0*/  @P2 LDS.64 R112, [UR35+0x3e10] ;  /* 0x003e1023ff702984 */ /* 0x000f220008000a00 */
[----:B0-----:R-:W-:Y:S01]  /*10600*/  @P2 FADD.FTZ R66, R66, R110 ;  /* 0x0000006e42422221 */ /* 0x001fe20000010000 */
[----:B------:R-:W-:Y:S01]  /*10610*/  @P2 FADD.FTZ R67, R67, R111 ;  /* 0x0000006f43432221 */ /* 0x000fe20000010000 */
[----:B----4-:R-:W-:Y:S01]  /*10620*/  @P2 FADD.FTZ R64, R64, R112 ;  /* 0x0000007040402221 */ /* 0x010fe20000010000 */
[----:B------:R-:W-:-:S03]  /*10630*/  @P2 FADD.FTZ R65, R65, R113 ;  /* 0x0000007141412221 */ /* 0x000fc60000010000 */
[----:B------:R0:W-:Y:S04]  /*10640*/  STS.64 [UR35+0x4610], R66 ;  /* 0x00461042ff007988 */ /* 0x0001e80008000a23 */
[----:B------:R0:W-:Y:S02]  /*10650*/  STS.64 [UR35+0x3e10], R64 ;  /* 0x003e1040ff007988 */ /* 0x0001e40008000a23 */
.L_x_13017:
[----:B------:R-:W-:Y:S05]  /*10660*/  BSYNC.RECONVERGENT B0 ;  /* 0x0000000000007941 */ /* 0x000fea0003800200 */
.L_x_13016:
[----:B------:R-:W-:-:S04]  /*10670*/  UIADD3 UR8, UPT, UPT, UR8, 0x1, URZ ;  /* 0x0000000108087890 */ /* 0x000fc8000fffe0ff */
[----:B------:R-:W-:-:S09]  /*10680*/  UISETP.GE.AND UP0, UPT, UR8, UR45, UPT ;  /* 0x0000002d0800728c */ /* 0x000fd2000bf06270 */
[----:B------:R-:W-:Y:S05]  /*10690*/  BRA.U !UP0, `(.L_x_13018) ;  /* 0xffffff6d08347547 */ /* 0x000fea000b83ffff */
.L_x_12936:
[----:B------:R-:W-:Y:S01]  /*106a0*/  BAR.SYNC.DEFER_BLOCKING 0x0 ;  /* 0x0000000000007b1d */ /* 0x000fe20000010000 */
[C---:B------:R-:W-:Y:S01]  /*106b0*/  LOP3.LUT R0, R4.reuse, 0x1f, RZ, 0xc0, !PT ;  /* 0x0000001f04007812 */ /* 0x040fe200078ec0ff */
[----:B------:R-:W-:Y:S01]  /*106c0*/  UIMAD UR26, UR16, -0x200, UR26 ;  /* 0xfffffe00101a78a4 */ /* 0x000fe2000f8e021a */
[----:B------:R-:W-:Y:S02]  /*106d0*/  SHF.L.U32 R5, R4, 0x4, RZ ;  /* 0x0000000404057819 */ /* 0x000fe400000006ff */
[----:B------:R-:W-:Y:S01]  /*106e0*/  MOV R24, UR19 ;  /* 0x0000001300187c02 */ /* 0x000fe20008000f00 */
[----:B------:R-:W-:Y:S01]  /*106f0*/  UIADD3 UR26, UPT, UPT, UR26, 0x200, URZ ;  /* 0x000002001a1a7890 */ /* 0x000fe2000fffe0ff */
[----:B------:R-:W-:Y:S02]  /*10700*/  LOP3.LUT R5, R0, 0x3e00, R5, 0xf8, !PT ;  /* 0x00003e0000057812 */ /* 0x000fe400078ef805 */
        /* <DEDUP_REMOVED lines=12> */
[----:B0-----:R-:W-:Y:S02]  /*107d0*/  PRMT R64, RZ, 0x7610, R64 ;  /* 0x00007610ff407816 */ /* 0x001fe40000000040 */
        /* <DEDUP_REMOVED lines=8> */
[----:B------:R-:W-:Y:S02]  /*10860*/  F2FP.F16.F32.PACK_AB R83, R86, R83 ;  /* 0x000000535653723e */ /* 0x000fe400000000ff */
[----:B------:R-:W-:Y:S02]  /*10870*/  F2FP.F16.F32.PACK_AB R81, R84, R81 ;  /* 0x000000515451723e */ /* 0x000fe400000000ff */
[----:B------:R-:W-:Y:S02]  /*10880*/  F2FP.F16.F32.PACK_AB R85, R88, R85 ;  /* 0x000000555855723e */ /* 0x000fe400000000ff */
[----:B------:R-:W-:Y:S02]  /*10890*/  F2FP.F16.F32.PACK_AB R87, R90, R87 ;  /* 0x000000575a57723e */ /* 0x000fe400000000ff */
[----:B------:R-:W-:Y:S01]  /*108a0*/  F2FP.F16.F32.PACK_AB R89, R92, R89 ;  /* 0x000000595c59723e */ /* 0x000fe200000000ff */
[----:B------:R-:W0:Y:S01]  /*108b0*/  S2UR UR14, SR_CTAID.X ;  /* 0x00000000000e79c3 */ /* 0x000e220000002500 */
[C---:B------:R-:W-:Y:S01]  /*108c0*/  LOP3.LUT R35, R5.reuse, 0x40, RZ, 0xfc, !PT ;  /* 0x0000004005237812 */ /* 0x040fe200078efcff */
[----:B------:R-:W-:Y:S01]  /*108d0*/  USHF.L.U32 UR8, UR16, 0x9, URZ ;  /* 0x0000000910087899 */ /* 0x000fe200080006ff */
[C---:B------:R-:W-:Y:S01]  /*108e0*/  LOP3.LUT R33, R5.reuse, 0x60, RZ, 0xfc, !PT ;  /* 0x0000006005217812 */ /* 0x040fe200078efcff */
[----:B------:R-:W5:Y:S01]  /*108f0*/  LDCU.64 UR12, c[0x0][0x500] ;  /* 0x0000a000ff0c77ac */ /* 0x000f620008000a00 */
[----:B------:R-:W-:-:S02]  /*10900*/  ISETP.GE.AND P2, PT, R5, UR26, PT ;  /* 0x0000001a05007c0c */ /* 0x000fc4000bf46270 */
[----:B------:R-:W-:Y:S01]  /*10910*/  ISETP.GE.AND P3, PT, R36, UR26, PT ;  /* 0x0000001a24007c0c */ /* 0x000fe2000bf66270 */
[----:B------:R-:W0:Y:S01]  /*10920*/  LDC.64 R94, c[0x0][0x4f8] ;  /* 0x00013e00ff5e7b82 */ /* 0x000e220000000a00 */
[----:B------:R-:W-:Y:S02]  /*10930*/  ISETP.GE.AND P4, PT, R35, UR26, PT ;  /* 0x0000001a23007c0c */ /* 0x000fe4000bf86270 */
[----:B------:R-:W-:Y:S02]  /*10940*/  ISETP.GE.AND P5, PT, R33, UR26, PT ;  /* 0x0000001a21007c0c */ /* 0x000fe4000bfa6270 */
[C---:B------:R-:W-:Y:S02]  /*10950*/  LOP3.LUT R34, R5.reuse, 0x80, RZ, 0xfc, !PT ;  /* 0x0000008005227812 */ /* 0x040fe400078efcff */
[C---:B------:R-:W-:Y:S02]  /*10960*/  LOP3.LUT R4, R5.reuse, 0xa0, RZ, 0xfc, !PT ;  /* 0x000000a005047812 */ /* 0x040fe400078efcff */
[C---:B------:R-:W-:Y:S01]  /*10970*/  LOP3.LUT R32, R5.reuse, 0xc0, RZ, 0xfc, !PT ;  /* 0x000000c005207812 */ /* 0x040fe200078efcff */
[----:B------:R-:W2:Y:S01]  /*10980*/  @!P2 LDG.E.U16 R37, desc[UR32][R40.64] ;  /* 0x000000202825a981 */ /* 0x000ea2000c1e1500 */
[----:B------:R-:W-:-:S02]  /*10990*/  LOP3.LUT R31, R5, 0xe0, RZ, 0xfc, !PT ;  /* 0x000000e0051f7812 */ /* 0x000fc400078efcff */
[C---:B------:R-:W-:Y:S01]  /*109a0*/  LOP3.LUT R30, R5.reuse, 0x100, RZ, 0xfc, !PT ;  /* 0x00000100051e7812 */ /* 0x040fe200078efcff */
[----:B------:R-:W3:Y:S01]  /*109b0*/  @!P3 LDG.E.U16 R38, desc[UR32][R40.64+0x40] ;  /* 0x000040202826b981 */ /* 0x000ee2000c1e1500 */
[----:B------:R-:W-:Y:S02]  /*109c0*/  ISETP.GE.AND P6, PT, R34, UR26, PT ;  /* 0x0000001a22007c0c */ /* 0x000fe4000bfc6270 */
[----:B------:R-:W-:Y:S01]  /*109d0*/  LOP3.LUT R29, R5, 0x120, RZ, 0xfc, !PT ;  /* 0x00000120051d7812 */ /* 0x000fe200078efcff */
[----:B------:R-:W4:Y:S01]  /*109e0*/  @!P4 LDG.E.U16 R47, desc[UR32][R40.64+0x80] ;  /* 0x00008020282fc981 */ /* 0x000f22000c1e1500 */
[----:B------:R-:W-:Y:S02]  /*109f0*/  ISETP.GE.AND P0, PT, R4, UR26, PT ;  /* 0x0000001a04007c0c */ /* 0x000fe4000bf06270 */
[----:B------:R-:W-:Y:S01]  /*10a00*/  ISETP.GE.AND P2, PT, R32, UR26, PT ;  /* 0x0000001a20007c0c */ /* 0x000fe2000bf46270 */
[----:B------:R-:W5:Y:S01]  /*10a10*/  @!P5 LDG.E.U16 R46, desc[UR32][R40.64+0xc0] ;  /* 0x0000c020282ed981 */ /* 0x000f62000c1e1500 */
[----:B------:R-:W-:-:S02]  /*10a20*/  ISETP.GE.AND P3, PT, R31, UR26, PT ;  /* 0x0000001a1f007c0c */ /* 0x000fc4000bf66270 */
[----:B------:R-:W-:Y:S02]  /*10a30*/  ISETP.GE.AND P4, PT, R30, UR26, PT ;  /* 0x0000001a1e007c0c */ /* 0x000fe4000bf86270 */
[----:B------:R-:W-:Y:S01]  /*10a40*/  ISETP.GE.AND P5, PT, R29, UR26, PT ;  /* 0x0000001a1d007c0c */ /* 0x000fe2000bfa6270 */
[----:B------:R-:W5:Y:S01]  /*10a50*/  @!P6 LDG.E.U16 R53, desc[UR32][R40.64+0x100] ;  /* 0x000100202835e981 */ /* 0x000f62000c1e1500 */
[C---:B------:R-:W-:Y:S02]  /*10a60*/  LOP3.LUT R28, R5.reuse, 0x140, RZ, 0xfc, !PT ;  /* 0x00000140051c7812 */ /* 0x040fe400078efcff */
[C---:B------:R-:W-:Y:S01]  /*10a70*/  LOP3.LUT R27, R5.reuse, 0x160, RZ, 0xfc, !PT ;  /* 0x00000160051b7812 */ /* 0x040fe200078efcff */
[----:B------:R-:W5:Y:S01]  /*10a80*/  @!P0 LDG.E.U16 R52, desc[UR32][R40.64+0x140] ;  /* 0x0001402028348981 */ /* 0x000f62000c1e1500 */
[C---:B------:R-:W-:Y:S02]  /*10a90*/  LOP3.LUT R26, R5.reuse, 0x180, RZ, 0xfc, !PT ;  /* 0x00000180051a7812 */ /* 0x040fe400078efcff */
[C---:B------:R-:W-:Y:S01]  /*10aa0*/  LOP3.LUT R25, R5.reuse, 0x1a0, RZ, 0xfc, !PT ;  /* 0x000001a005197812 */ /* 0x040fe200078efcff */
[----:B------:R-:W5:Y:S01]  /*10ab0*/  @!P2 LDG.E.U16 R59, desc[UR32][R40.64+0x180] ;  /* 0x00018020283ba981 */ /* 0x000f62000c1e1500 */
[----:B------:R-:W-:-:S02]  /*10ac0*/  LOP3.LUT R24, R5, 0x1c0, RZ, 0xfc, !PT ;  /* 0x000001c005187812 */ /* 0x000fc400078efcff */
[----:B------:R-:W-:Y:S01]  /*10ad0*/  ISETP.GE.AND P6, PT, R28, UR26, PT ;  /* 0x0000001a1c007c0c */ /* 0x000fe2000bfc6270 */
[----:B------:R-:W5:Y:S01]  /*10ae0*/  @!P3 LDG.E.U16 R58, desc[UR32][R40.64+0x1c0] ;  /* 0x0001c020283ab981 */ /* 0x000f62000c1e1500 */
[----:B------:R-:W-:Y:S02]  /*10af0*/  LOP3.LUT R23, R5, 0x1e0, RZ, 0xfc, !PT ;  /* 0x000001e005177812 */ /* 0x000fe400078efcff */
[----:B------:R-:W-:Y:S01]  /*10b00*/  ISETP.GE.AND P0, PT, R27, UR26, PT ;  /* 0x0000001a1b007c0c */ /* 0x000fe2000bf06270 */
[----:B------:R-:W5:Y:S01]  /*10b10*/  @!P4 LDG.E.U16 R63, desc[UR32][R40.64+0x200] ;  /* 0x00020020283fc981 */ /* 0x000f62000c1e1500 */
[----:B------:R-:W-:Y:S02]  /*10b20*/  ISETP.GE.AND P2, PT, R26, UR26, PT ;  /* 0x0000001a1a007c0c */ /* 0x000fe4000bf46270 */
[----:B------:R-:W-:Y:S01]  /*10b30*/  ISETP.GE.AND P3, PT, R25, UR26, PT ;  /* 0x0000001a19007c0c */ /* 0x000fe2000bf66270 */
[----:B------:R-:W5:Y:S01]  /*10b40*/  @!P5 LDG.E.U16 R64, desc[UR32][R40.64+0x240] ;  /* 0x000240202840d981 */ /* 0x000f62000c1e1500 */
[----:B------:R-:W-:-:S02]  /*10b50*/  ISETP.GE.AND P4, PT, R24, UR26, PT ;  /* 0x0000001a18007c0c */ /* 0x000fc4000bf86270 */
[----:B------:R-:W-:Y:S01]  /*10b60*/  ISETP.GE.AND P5, PT, R23, UR26, PT ;  /* 0x0000001a17007c0c */ /* 0x000fe2000bfa6270 */
[----:B------:R-:W5:Y:S04]  /*10b70*/  @!P6 LDG.E.U16 R65, desc[UR32][R40.64+0x280] ;  /* 0x000280202841e981 */ /* 0x000f68000c1e1500 */
[----:B------:R-:W5:Y:S04]  /*10b80*/  @!P0 LDG.E.U16 R66, desc[UR32][R40.64+0x2c0] ;  /* 0x0002c02028428981 */ /* 0x000f68000c1e1500 */
[----:B------:R-:W5:Y:S04]  /*10b90*/  @!P2 LDG.E.U16 R67, desc[UR32][R40.64+0x300] ;  /* 0x000300202843a981 */ /* 0x000f68000c1e1500 */
[----:B------:R-:W5:Y:S04]  /*10ba0*/  @!P3 LDG.E.U16 R68, desc[UR32][R40.64+0x340] ;  /* 0x000340202844b981 */ /* 0x000f68000c1e1500 */
[----:B------:R-:W5:Y:S04]  /*10bb0*/  @!P4 LDG.E.U16 R69, desc[UR32][R40.64+0x380] ;  /* 0x000380202845c981 */ /* 0x000f68000c1e1500 */
[----:B------:R-:W5:Y:S04]  /*10bc0*/  @!P5 LDG.E.U16 R42, desc[UR32][R40.64+0x3c0] ;  /* 0x0003c020282ad981 */ /* 0x000f68000c1e1500 */
        /* <DEDUP_REMOVED lines=22> */
[----:B--2---:R-:W-:-:S02]  /*10d30*/  HADD2.F32 R37, -RZ, R37.H0_H0 ;  /* 0x20000025ff257230 */ /* 0x004fc40000004100 */
[----:B---3--:R-:W-:-:S03]  /*10d40*/  HADD2.F32 R38, -RZ, R38.H0_H0 ;  /* 0x20000026ff267230 */ /* 0x008fc60000004100 */
[----:B------:R-:W-:Y:S02]  /*10d50*/  FADD.FTZ R46, R37, UR7 ;  /* 0x00000007252e7e21 */ /* 0x000fe40008010000 */
[----:B------:R-:W-:Y:S01]  /*10d60*/  LDS.U16 R37, [R22+0x8] ;  /* 0x0000080016257984 */ /* 0x000fe20000000400 */
[----:B----4-:R-:W-:Y:S02]  /*10d70*/  HADD2.F32 R40, -RZ, R40.H0_H0 ;  /* 0x20000028ff287230 */ /* 0x010fe40000004100 */
[----:B------:R-:W-:Y:S01]  /*10d80*/  FADD.FTZ R52, R38, UR7 ;  /* 0x0000000726347e21 */ /* 0x000fe20008010000 */
[----:B------:R-:W-:Y:S01]  /*10d90*/  FSETP.GTU.FTZ.AND P5, PT, R46, 20, PT ;  /* 0x41a000002e00780b */ /* 0x000fe20003fbc000 */
[----:B------:R-:W2:Y:S01]  /*10da0*/  LDS.U16 R38, [R22+0xa] ;  /* 0x00000a0016267984 */ /* 0x000ea20000000400 */
[----:B------:R-:W-:Y:S02]  /*10db0*/  FADD.FTZ R53, R40, UR7 ;  /* 0x0000000728357e21 */ /* 0x000fe40008010000 */
[----:B------:R-:W-:Y:S01]  /*10dc0*/  FSETP.GTU.FTZ.AND P6, PT, R52, 20, PT ;  /* 0x41a000003400780b */ /* 0x000fe20003fdc000 */
[----:B------:R-:W3:Y:S01]  /*10dd0*/  LDS.U16 R40, [R22+0xc] ;  /* 0x00000c0016287984 */ /* 0x000ee20000000400 */
[----:B-----5:R-:W-:-:S05]  /*10de0*/  HADD2.F32 R41, -RZ, R41.H0_H0 ;  /* 0x20000029ff297230 */ /* 0x020fca0000004100 */
[----:B------:R-:W-:Y:S02]  /*10df0*/  FADD.FTZ R58, R41, UR7 ;  /* 0x00000007293a7e21 */ /* 0x000fe40008010000 */
[----:B------:R-:W-:Y:S01]  /*10e00*/  @!P5 FMUL.FTZ R46, R46, -1.4426950216293334961 ;  /* 0xbfb8aa3b2e2ed820 */ /* 0x000fe20000410000 */
[----:B------:R-:W4:Y:S03]  /*10e10*/  LDS.U16 R41, [R22+0xe] ;  /* 0x00000e0016297984 */ /* 0x000f260000000400 */
[----:B------:R5:W1:Y:S01]  /*10e20*/  @!P5 MUFU.EX2 R47, R46 ;  /* 0x0000002e002fd308 */ /* 0x000a620000000800 */
[----:B------:R-:W-:Y:S01]  /*10e30*/  @!P6 FMUL.FTZ R52, R52, -1.4426950216293334961 ;  /* 0xbfb8aa3b3434e820 */ /* 0x000fe20000410000 */
[----:B------:R-:W-:-:S06]  /*10e40*/  FSETP.GTU.FTZ.AND P0, PT, R53, 20, PT ;  /* 0x41a000003500780b */ /* 0x000fcc0003f1c000 */
[----:B------:R-:W0:Y:S01]  /*10e50*/  @!P6 MUFU.EX2 R52, R52 ;  /* 0x000000340034e308 */ /* 0x000e220000000800 */
[----:B------:R-:W-:Y:S01]  /*10e60*/  FSETP.GTU.FTZ.AND P2, PT, R58, 20, PT ;  /* 0x41a000003a00780b */ /* 0x000fe20003f5c000 */
[----:B-----5:R-:W5:Y:S01]  /*10e70*/  LDS.U16 R46, [R22+0x12] ;  /* 0x00001200162e7984 */ /* 0x020f620000000400 */
[----:B-1----:R-:W-:-:S04]  /*10e80*/  @!P5 FADD.FTZ R47, R47, 1 ;  /* 0x3f8000002f2fd421 */ /* 0x002fc80000010000 */
[----:B------:R-:W-:Y:S02]  /*10e90*/  @!P0 FMUL.FTZ R53, R53, -1.4426950216293334961 ;  /* 0xbfb8aa3b35358820 */ /* 0x000fe40000410000 */
[----:B------:R-:W1:Y:S01]  /*10ea0*/  @!P5 MUFU.RCP R47, R47 ;  /* 0x0000002f002fd308 */ /* 0x000e620000001000 */
[----:B0-----:R-:W-:Y:S01]  /*10eb0*/  @!P6 FADD.FTZ R52, R52, 1 ;  /* 0x3f8000003434e421 */ /* 0x001fe20000010000 */
[----:B--2---:R-:W-:-:S03]  /*10ec0*/  HADD2.F32 R38, -RZ, R38.H0_H0 ;  /* 0x20000026ff267230 */ /* 0x004fc60000004100 */
[----:B------:R-:W-:-:S03]  /*10ed0*/  @!P2 FMUL.FTZ R58, R58, -1.4426950216293334961 ;  /* 0xbfb8aa3b3a3aa820 */ /* 0x000fc60000410000 */
[----:B------:R-:W0:Y:S01]  /*10ee0*/  @!P0 MUFU.EX2 R53, R53 ;  /* 0x0000003500358308 */ /* 0x000e220000000800 */
[----:B---3--:R-:W-:Y:S02]  /*10ef0*/  HADD2.F32 R40, -RZ, R40.H0_H0 ;  /* 0x20000028ff287230 */ /* 0x008fe40000004100 */
[----:B------:R-:W-:-:S05]  /*10f00*/  FADD.FTZ R38, R38, UR7 ;  /* 0x0000000726267e21 */ /* 0x000fca0008010000 */
[----:B------:R-:W2:Y:S01]  /*10f10*/  @!P6 MUFU.RCP R52, R52 ;  /* 0x000000340034e308 */ /* 0x000ea20000001000 */
[----:B------:R-:W-:Y:S01]  /*10f20*/  FADD.FTZ R59, R40, UR7 ;  /* 0x00000007283b7e21 */ /* 0x000fe20008010000 */
[----:B------:R-:W-:Y:S01]  /*10f30*/  FSETP.GTU.FTZ.AND P4, PT, R38, 20, PT ;  /* 0x41a000002600780b */ /* 0x000fe20003f9c000 */
[----:B----4-:R-:W-:Y:S02]  /*10f40*/  HADD2.F32 R41, -RZ, R41.H0_H0 ;  /* 0x20000029ff297230 */ /* 0x010fe40000004100 */
[----:B-1----:R-:W-:-:S03]  /*10f50*/  @!P5 FMUL.FTZ R70, R70, R47 ;  /* 0x0000002f4646d220 */ /* 0x002fc60000410000 */
[----:B------:R-:W1:Y:S01]  /*10f60*/  @!P2 MUFU.EX2 R58, R58 ;  /* 0x0000003a003aa308 */ /* 0x000e620000000800 */
[----:B------:R-:W-:Y:S01]  /*10f70*/  FSETP.GTU.FTZ.AND P5, PT, R59, 20, PT ;  /* 0x41a000003b00780b */ /* 0x000fe20003fbc000 */
[----:B0-----:R-:W-:Y:S01]  /*10f80*/  @!P0 FADD.FTZ R53, R53, 1 ;  /* 0x3f80000035358421 */ /* 0x001fe20000010000 */
[----:B------:R-:W-:Y:S01]  /*10f90*/  FADD.FTZ R47, R41, UR7 ;  /* 0x00000007292f7e21 */ /* 0x000fe20008010000 */
[----:B------:R-:W-:-:S04]  /*10fa0*/  HADD2.F32 R37, -RZ, R37.H0_H0 ;  /* 0x20000025ff257230 */ /* 0x000fc80000004100 */
[----:B------:R-:W0:Y:S01]  /*10fb0*/  @!P0 MUFU.RCP R53, R53 ;  /* 0x0000003500358308 */ /* 0x000e220000001000 */
[----:B--2---:R-:W-:Y:S01]  /*10fc0*/  @!P6 FMUL.FTZ R61, R61, R52 ;  /* 0x000000343d3de220 */ /* 0x004fe20000410000 */
[----:B------:R-:W-:Y:S01]  /*10fd0*/  FSETP.GTU.FTZ.AND P6, PT, R47, 20, PT ;  /* 0x41a000002f00780b */ /* 0x000fe20003fdc000 */
[----:B------:R-:W-:Y:S01]  /*10fe0*/  @!P4 FMUL.FTZ R38, R38, -1.4426950216293334961 ;  /* 0xbfb8aa3b2626c820 */ /* 0x000fe20000410000 */
[----:B------:R-:W-:Y:S02]  /*10ff0*/  FADD.FTZ R37, R37, UR7 ;  /* 0x0000000725257e21 */ /* 0x000fe40008010000 */
[----:B------:R-:W-:Y:S01]  /*11000*/  @!P5 FMUL.FTZ R41, R59, -1.4426950216293334961 ;  /* 0xbfb8aa3b3b29d820 */ /* 0x000fe20000410000 */
[----:B-1----:R-:W-:Y:S01]  /*11010*/  @!P2 FADD.FTZ R58, R58, 1 ;  /* 0x3f8000003a3aa421 */ /* 0x002fe20000010000 */
[----:B------:R-:W1:Y:S01]  /*11020*/  @!P4 MUFU.EX2 R40, R38 ;  /* 0x000000260028c308 */ /* 0x000e620000000800 */
[----:B------:R-:W-:Y:S01]  /*11030*/  HADD2.F32 R42, -RZ, R42.H0_H0 ;  /* 0x2000002aff2a7230 */ /* 0x000fe20000004100 */
[----:B------:R-:W-:-:S04]  /*11040*/  FSETP.GTU.FTZ.AND P3, PT, R37, 20, PT ;  /* 0x41a000002500780b */ /* 0x000fc80003f7c000 */
[----:B------:R-:W-:Y:S02]  /*11050*/  FADD.FTZ R52, R42, UR7 ;  /* 0x000000072a347e21 */ /* 0x000fe40008010000 */
[----:B------:R-:W2:Y:S01]  /*11060*/  @!P2 MUFU.RCP R58, R58 ;  /* 0x0000003a003aa308 */ /* 0x000ea20000001000 */
[----:B------:R-:W-:Y:S01]  /*11070*/  @!P6 FMUL.FTZ R42, R47, -1.4426950216293334961 ;  /* 0xbfb8aa3b2f2ae820 */ /* 0x000fe20000410000 */
[----:B0-----:R-:W-:-:S06]  /*11080*/  @!P0 FMUL.FTZ R62, R62, R53 ;  /* 0x000000353e3e8220 */ /* 0x001fcc0000410000 */
[----:B------:R-:W0:Y:S01]  /*11090*/  @!P5 MUFU.EX2 R41, R41 ;  /* 0x000000290029d308 */ /* 0x000e220000000800 */
[----:B-----5:R-:W-:Y:S01]  /*110a0*/  HADD2.F32 R46, -RZ, R46.H0_H0 ;  /* 0x2000002eff2e7230 */ /* 0x020fe20000004100 */
[----:B------:R-:W-:Y:S01]  /*110b0*/  FSETP.GTU.FTZ.AND P0, PT, R52, 20, PT ;  /* 0x41a000003400780b */ /* 0x000fe20003f1c000 */
[----:B------:R-:W-:Y:S01]  /*110c0*/  @!P3 FMUL.FTZ R37, R37, -1.4426950216293334961 ;  /* 0xbfb8aa3b2525b820 */ /* 0x000fe20000410000 */
[----:B-1----:R-:W-:-:S04]  /*110d0*/  @!P4 FADD.FTZ R40, R40, 1 ;  /* 0x3f8000002828c421 */ /* 0x002fc80000010000 */
[----:B------:R-:W1:Y:S01]  /*110e0*/  @!P6 MUFU.EX2 R42, R42 ;  /* 0x0000002a002ae308 */ /* 0x000e620000000800 */
[----:B------:R-:W-:Y:S01]  /*110f0*/  FADD.FTZ R53, R46, UR7 ;  /* 0x000000072e357e21 */ /* 0x000fe20008010000 */
[----:B--2---:R-:W-:-:S04]  /*11100*/  @!P2 FMUL.FTZ R57, R57, R58 ;  /* 0x0000003a3939a220 */ /* 0x004fc80000410000 */
[----:B------:R-:W-:Y:S02]  /*11110*/  FSETP.GTU.FTZ.AND P2, PT, R53, 20, PT ;  /* 0x41a000003500780b */ /* 0x000fe40003f5c000 */
[----:B------:R-:W2:Y:S01]  /*11120*/  @!P3 MUFU.EX2 R37, R37 ;  /* 0x000000250025b308 */ /* 0x000ea20000000800 */
[----:B0-----:R-:W-:Y:S01]  /*11130*/  @!P5 FADD.FTZ R41, R41, 1 ;  /* 0x3f8000002929d421 */ /* 0x001fe20000010000 */
[----:B------:R-:W-:-:S06]  /*11140*/  @!P0 FMUL.FTZ R46, R52, -1.4426950216293334961 ;  /* 0xbfb8aa3b342e8820 */ /* 0x000fcc0000410000 */
[----:B------:R-:W0:Y:S01]  /*11150*/  @!P4 MUFU.RCP R40, R40 ;  /* 0x000000280028c308 */ /* 0x000e220000001000 */
[----:B-1----:R-:W-:-:S07]  /*11160*/  @!P6 FADD.FTZ R42, R42, 1 ;  /* 0x3f8000002a2ae421 */ /* 0x002fce0000010000 */
[----:B------:R-:W1:Y:S01]  /*11170*/  @!P5 MUFU.RCP R41, R41 ;  /* 0x000000290029d308 */ /* 0x000e620000001000 */
[----:B------:R-:W-:-:S07]  /*11180*/  @!P2 FMUL.FTZ R47, R53, -1.4426950216293334961 ;  /* 0xbfb8aa3b352fa820 */ /* 0x000fce0000410000 */
[----:B------:R-:W3:Y:S01]  /*11190*/  @!P0 MUFU.EX2 R46, R46 ;  /* 0x0000002e002e8308 */ /* 0x000ee20000000800 */
[----:B--2---:R-:W-:Y:S01]  /*111a0*/  @!P3 FADD.FTZ R38, R37, 1 ;  /* 0x3f8000002526b421 */ /* 0x004fe20000010000 */
[----:B0-----:R-:W-:Y:S01]  /*111b0*/  @!P4 FMUL.FTZ R55, R55, R40 ;  /* 0x000000283737c220 */ /* 0x001fe20000410000 */
[----:B------:R-:W0:Y:S04]  /*111c0*/  LDS.U16 R37, [R22+0x14] ;  /* 0x0000140016257984 */ /* 0x000e280000000400 */
[----:B------:R-:W2:Y:S01]  /*111d0*/  LDS.U16 R40, [R22+0x18] ;  /* 0x0000180016287984 */ /* 0x000ea20000000400 */
[----:B------:R-:W4:Y:S01]  /*111e0*/  @!P6 MUFU.RCP R42, R42 ;  /* 0x0000002a002ae308 */ /* 0x000f220000001000 */
[----:B-1----:R-:W-:Y:S02]  /*111f0*/  @!P5 FMUL.FTZ R56, R56, R41 ;  /* 0x000000293838d220 */ /* 0x002fe40000410000 */
[----:B------:R-:W-:Y:S05]  /*11200*/  LDS.U16 R41, [R22+0x1a] ;  /* 0x00001a0016297984 */ /* 0x000fea0000000400 */
[----:B------:R-:W1:Y:S01]  /*11210*/  @!P2 MUFU.EX2 R47, R47 ;  /* 0x0000002f002fa308 */ /* 0x000e620000000800 */
[----:B---3--:R-:W-:-:S07]  /*11220*/  @!P0 FADD.FTZ R46, R46, 1 ;  /* 0x3f8000002e2e8421 */ /* 0x008fce0000010000 */
[----:B------:R3:W5:Y:S02]  /*11230*/  @!P3 MUFU.RCP R53, R38 ;  /* 0x000000260035b308 */ /* 0x0007640000001000 */
[----:B---3--:R-:W3:Y:S06]  /*11240*/  LDS.U16 R38, [R22+0x16] ;  /* 0x0000160016267984 */ /* 0x008eec0000000400 */
[----:B------:R5:W-:Y:S01]  /*11250*/  @!P0 MUFU.RCP R59, R46 ;  /* 0x0000002e003b8308 */ /* 0x000be20000001000 */
[----:B----4-:R-:W-:Y:S02]  /*11260*/  @!P6 FMUL.FTZ R51, R51, R42 ;  /* 0x0000002a3333e220 */ /* 0x010fe40000410000 */
[----:B------:R-:W4:Y:S01]  /*11270*/  LDS.U16 R42, [R22+0x1c] ;  /* 0x00001c00162a7984 */ /* 0x000f220000000400 */
[----:B-1----:R-:W-:-:S03]  /*11280*/  @!P2 FADD.FTZ R47, R47, 1 ;  /* 0x3f8000002f2fa421 */ /* 0x002fc60000010000 */
[----:B-----5:R-:W1:Y:S01]  /*11290*/  LDS.U16 R46, [R22+0x1e] ;  /* 0x00001e00162e7984 */ /* 0x020e620000000400 */
[----:B------:R-:W-:Y:S06]  /*112a0*/  BAR.SYNC.DEFER_BLOCKING 0x0 ;  /* 0x0000000000007b1d */ /* 0x000fec0000010000 */
[----:B------:R5:W3:Y:S01]  /*112b0*/  @!P2 MUFU.RCP R52, R47 ;  /* 0x0000002f0034a308 */ /* 0x000ae20000001000 */
[----:B------:R-:W-:Y:S01]  /*112c0*/  @!P3 FMUL.FTZ R60, R60, R53 ;  /* 0x000000353c3cb220 */ /* 0x000fe20000410000 */
[----:B------:R-:W-:Y:S01]  /*112d0*/  PRMT R53, R79, 0x7632, R53 ;  /* 0x000076324f357816 */ /* 0x000fe20000000035 */
[----:B0-----:R-:W-:Y:S01]  /*112e0*/  HADD2.F32 R37, -RZ, R37.H0_H0 ;  /* 0x20000025ff257230 */ /* 0x001fe20000004100 */
[----:B-----5:R-:W-:Y:S01]  /*112f0*/  PRMT R47, R75, 0x7632, R47 ;  /* 0x000076324b2f7816 */ /* 0x020fe2000000002f */
[----:B--2---:R-:W-:-:S03]  /*11300*/  HADD2.F32 R40, -RZ, R40.H0_H0 ;  /* 0x20000028ff287230 */ /* 0x004fc60000004100 */
[----:B------:R-:W-:Y:S01]  /*11310*/  FADD.FTZ R37, R37, UR7 ;  /* 0x0000000725257e21 */ /* 0x000fe20008010000 */
[----:B---3--:R-:W-:Y:S01]  /*11320*/  @!P2 FMUL.FTZ R49, R49, R52 ;  /* 0x000000343131a220 */ /* 0x008fe20000410000 */
[----:B------:R0:W-:Y:S01]  /*11330*/  STS.U16 [R22+0x2], R47 ;  /* 0x0000022f16007388 */ /* 0x0001e20000000400 */
[----:B------:R-:W-:Y:S01]  /*11340*/  PRMT R52, R77, 0x7632, R52 ;  /* 0x000076324d347816 */ /* 0x000fe20000000034 */
[----:B------:R-:W-:Y:S01]  /*11350*/  HADD2.F32 R38, -RZ, R38.H0_H0 ;  /* 0x20000026ff267230 */ /* 0x000fe20000004100 */
[----:B------:R-:W-:Y:S01]  /*11360*/  PRMT R58, R81, 0x7632, R58 ;  /* 0x00007632513a7816 */ /* 0x000fe2000000003a */
[----:B------:R2:W-:Y:S01]  /*11370*/  STS.U16 [R22+0xa], R53 ;  /* 0x00000a3516007388 */ /* 0x0005e20000000400 */
[----:B0-----:R-:W-:-:S03]  /*11380*/  PRMT R47, R83, 0x7632, R47 ;  /* 0x00007632532f7816 */ /* 0x001fc6000000002f */
[----:B------:R0:W-:Y:S01]  /*11390*/  STS.U16 [R22+0x6], R52 ;  /* 0x0000063416007388 */ /* 0x0001e20000000400 */
[----:B------:R-:W-:Y:S01]  /*113a0*/  FADD.FTZ R40, R40, UR7 ;  /* 0x0000000728287e21 */ /* 0x000fe20008010000 */
[----:B------:R-:W-:Y:S01]  /*113b0*/  HADD2.F32 R41, -RZ, R41.H0_H0 ;  /* 0x20000029ff297230 */ /* 0x000fe20000004100 */
[----:B--2---:R-:W-:Y:S01]  /*113c0*/  PRMT R53, R89, 0x7632, R53 ;  /* 0x0000763259357816 */ /* 0x004fe20000000035 */
[----:B------:R2:W-:Y:S01]  /*113d0*/  STS.U16 [R22+0x12], R47 ;  /* 0x0000122f16007388 */ /* 0x0005e20000000400 */
[----:B------:R-:W-:Y:S01]  /*113e0*/  FADD.FTZ R38, R38, UR7 ;  /* 0x0000000726267e21 */ /* 0x000fe20008010000 */
[----:B------:R-:W-:Y:S02]  /*113f0*/  MOV R66, UR26 ;  /* 0x0000001a00427c02 */ /* 0x000fe40008000f00 */
[----:B0-----:R-:W-:Y:S02]  /*11400*/  PRMT R52, R85, 0x7632, R52 ;  /* 0x0000763255347816 */ /* 0x001fe40000000034 */
[----:B--2---:R-:W-:Y:S01]  /*11410*/  PRMT R47, R87, 0x7632, R47 ;  /* 0x00007632572f7816 */ /* 0x004fe2000000002f */
[----:B------:R-:W-:Y:S01]  /*11420*/  STS.U16 [R22], R75 ;  /* 0x0000004b16007388 */ /* 0x000fe20000000400 */
[----:B------:R-:W-:Y:S01]  /*11430*/  FSETP.GTU.FTZ.AND P6, PT, R37, 20, PT ;  /* 0x41a000002500780b */ /* 0x000fe20003fdc000 */
[----:B------:R-:W-:Y:S01]  /*11440*/  FADD.FTZ R41, R41, UR7 ;  /* 0x0000000729297e21 */ /* 0x000fe20008010000 */
[----:B------:R-:W-:Y:S01]  /*11450*/  FSETP.GTU.FTZ.AND P4, PT, R40, 20, PT ;  /* 0x41a000002800780b */ /* 0x000fe20003f9c000 */
[----:B------:R-:W-:Y:S01]  /*11460*/  STS.U16 [R22+0x4], R77 ;  /* 0x0000044d16007388 */ /* 0x000fe20000000400 */
[----:B------:R-:W-:-:S03]  /*11470*/  @!P0 FMUL.FTZ R54, R54, R59 ;  /* 0x0000003b36368220 */ /* 0x000fc60000410000 */
        /* <DEDUP_REMOVED lines=32> */
[----:B------:R-:W-:-:S04]  /*11680*/  @!P4 FMUL.FTZ R40, R40, -1.4426950216293334961 ;  /* 0xbfb8aa3b2828c820 */ /* 0x000fc80000410000 */
[----:B------:R-:W3:Y:S01]  /*11690*/  S2R R64, SR_CTAID.Y ;  /* 0x0000000000407919 */ /* 0x000ee20000002600 */
[----:B----4-:R-:W-:Y:S02]  /*116a0*/  HADD2.F32 R42, -RZ, R42.H0_H0 ;  /* 0x2000002aff2a7230 */ /* 0x010fe40000004100 */
[----:B------:R-:W-:Y:S01]  /*116b0*/  @!P5 FMUL.FTZ R38, R38, -1.4426950216293334961 ;  /* 0xbfb8aa3b2626d820 */ /* 0x000fe20000410000 */
[----:B-1----:R-:W-:Y:S01]  /*116c0*/  HADD2.F32 R46, -RZ, R46.H0_H0 ;  /* 0x2000002eff2e7230 */ /* 0x002fe20000004100 */
[----:B------:R-:W1:Y:S01]  /*116d0*/  @!P6 MUFU.EX2 R37, R37 ;  /* 0x000000250025e308 */ /* 0x000e620000000800 */
[----:B------:R-:W-:Y:S01]  /*116e0*/  @!P0 FMUL.FTZ R41, R41, -1.4426950216293334961 ;  /* 0xbfb8aa3b29298820 */ /* 0x000fe20000410000 */
[----:B0-----:R-:W-:Y:S02]  /*116f0*/  FADD.FTZ R47, R42, UR7 ;  /* 0x000000072a2f7e21 */ /* 0x001fe40008010000 */
[----:B------:R-:W-:-:S04]  /*11700*/  FADD.FTZ R52, R46, UR7 ;  /* 0x000000072e347e21 */ /* 0x000fc80008010000 */
[----:B------:R-:W0:Y:S01]  /*11710*/  @!P4 MUFU.EX2 R40, R40 ;  /* 0x000000280028c308 */ /* 0x000e220000000800 */
[----:B------:R-:W-:Y:S02]  /*11720*/  FSETP.GTU.FTZ.AND P2, PT, R47, 20, PT ;  /* 0x41a000002f00780b */ /* 0x000fe40003f5c000 */
[C---:B------:R-:W-:Y:S01]  /*11730*/  FSETP.GTU.FTZ.AND P3, PT, R52.reuse, 20, PT ;  /* 0x41a000003400780b */ /* 0x040fe20003f7c000 */
[----:B------:R-:W4:Y:S04]  /*11740*/  LDS R58, [UR25+0x420] ;  /* 0x00042019ff3a7984 */ /* 0x000f280008000800 */
[----:B------:R-:W5:Y:S08]  /*11750*/  @!P5 MUFU.EX2 R38, R38 ;  /* 0x000000260026d308 */ /* 0x000f700000000800 */
[----:B------:R0:W2:Y:S01]  /*11760*/  @!P0 MUFU.EX2 R42, R41 ;  /* 0x00000029002a8308 */ /* 0x0000a20000000800 */
[----:B------:R-:W-:Y:S01]  /*11770*/  UIADD3 UR8, UPT, UPT, UR8, -0x200, URZ ;  /* 0xfffffe0008087890 */ /* 0x000fe2000fffe0ff */
[----:B-1----:R-:W-:Y:S01]  /*11780*/  @!P6 FADD.FTZ R37, R37, 1 ;  /* 0x3f8000002525e421 */ /* 0x002fe20000010000 */
[----:B------:R-:W-:Y:S01]  /*11790*/  @!P2 FMUL.FTZ R46, R47, -1.4426950216293334961 ;  /* 0xbfb8aa3b2f2ea820 */ /* 0x000fe20000410000 */
[----:B------:R-:W-:Y:S01]  /*117a0*/  @!P3 FMUL.FTZ R47, R52, -1.4426950216293334961 ;  /* 0xbfb8aa3b342fb820 */ /* 0x000fe20000410000 */
[----:B0-----:R-:W-:Y:S01]  /*117b0*/  @!P4 FADD.FTZ R41, R40, 1 ;  /* 0x3f8000002829c421 */ /* 0x001fe20000010000 */
[----:B-----5:R-:W-:-:S02]  /*117c0*/  @!P5 FADD.FTZ R38, R38, 1 ;  /* 0x3f8000002626d421 */ /* 0x020fc40000010000 */
[----:B------:R-:W0:Y:S01]  /*117d0*/  @!P6 MUFU.RCP R37, R37 ;  /* 0x000000250025e308 */ /* 0x000e220000001000 */
[----:B------:R-:W-:-:S03]  /*117e0*/  MOV R40, UR8 ;  /* 0x0000000800287c02 */ /* 0x000fc60008000f00 */
[----:B------:R-:W1:Y:S01]  /*117f0*/  LDCU.64 UR8, c[0x0][0x550] ;  /* 0x0000aa00ff0877ac */ /* 0x000e620008000a00 */
[----:B---3--:R-:W-:Y:S01]  /*11800*/  R2UR UR26, R64 ;  /* 0x00000000401a72ca */ /* 0x008fe200000e0000 */
[----:B--2---:R-:W-:Y:S02]  /*11810*/  @!P0 FADD.FTZ R42, R42, 1 ;  /* 0x3f8000002a2a8421 */ /* 0x004fe40000010000 */
[----:B------:R2:W-:Y:S01]  /*11820*/  @!P4 MUFU.RCP R93, R41 ;  /* 0x00000029005dc308 */ /* 0x0005e20000001000 */
[----:B------:R-:W-:Y:S02]  /*11830*/  MOV R97, UR12 ;  /* 0x0000000c00617c02 */ /* 0x000fe40008000f00 */
[----:B--2---:R-:W-:-:S05]  /*11840*/  MOV R41, RZ ;  /* 0x000000ff00297202 */ /* 0x004fca0000000f00 */
[----:B------:R-:W2:Y:S08]  /*11850*/  @!P2 MUFU.EX2 R52, R46 ;  /* 0x0000002e0034a308 */ /* 0x000eb00000000800 */
[----:B------:R3:W5:Y:S08]  /*11860*/  @!P3 MUFU.EX2 R53, R47 ;  /* 0x0000002f0035b308 */ /* 0x0007700000000800 */
[----:B------:R-:W4:Y:S01]  /*11870*/  @!P5 MUFU.RCP R38, R38 ;  /* 0x000000260026d308 */ /* 0x000f220000001000 */
[----:B---3--:R-:W-:-:S07]  /*11880*/  IMAD.WIDE.U32 R46, R94, UR14, R40 ;  /* 0x0000000e5e2e7c25 */ /* 0x008fce000f8e0028 */
[----:B------:R-:W3:Y:S01]  /*11890*/  @!P0 MUFU.RCP R42, R42 ;  /* 0x0000002a002a8308 */ /* 0x000ee20000001000 */
[----:B------:R-:W-:Y:S01]  /*118a0*/  IMAD R47, R95, UR14, R47 ;  /* 0x0000000e5f2f7c24 */ /* 0x000fe2000f8e022f */
[----:B------:R-:W-:Y:S01]  /*118b0*/  MOV R68, UR13 ;  /* 0x0000000d00447c02 */ /* 0x000fe20008000f00 */
[----:B0-----:R-:W-:Y:S01]  /*118c0*/  @!P6 FMUL.FTZ R50, R50, R37 ;  /* 0x000000253232e220 */ /* 0x001fe20000410000 */
[----:B--2---:R-:W-:Y:S01]  /*118d0*/  @!P2 FADD.FTZ R52, R52, 1 ;  /* 0x3f8000003434a421 */ /* 0x004fe20000010000 */
[----:B------:R-:W-:-:S04]  /*118e0*/  IMAD.WIDE.U32 R46, R97, UR26, R46 ;  /* 0x0000001a612e7c25 */ /* 0x000fc8000f8e002e */
[----:B-----5:R-:W-:Y:S01]  /*118f0*/  @!P3 FADD.FTZ R53, R53, 1 ;  /* 0x3f8000003535b421 */ /* 0x020fe20000010000 */
[----:B------:R-:W-:Y:S01]  /*11900*/  @!P4 FMUL.FTZ R48, R48, R93 ;  /* 0x0000005d3030c220 */ /* 0x000fe20000410000 */
[----:B------:R-:W0:Y:S01]  /*11910*/  LDCU.64 UR12, c[0x0][0x560] ;  /* 0x0000ac00ff0c77ac */ /* 0x000e220008000a00 */
[----:B------:R-:W-:Y:S01]  /*11920*/  IMAD R97, R68, UR26, RZ ;  /* 0x0000001a44617c24 */ /* 0x000fe2000f8e02ff */
[----:B------:R-:W-:Y:S01]  /*11930*/  IADD3 R37, P6, PT, R5, R46, RZ ;  /* 0x0000002e05257210 */ /* 0x000fe20007fde0ff */
[----:B----4-:R-:W-:Y:S01]  /*11940*/  @!P5 FMUL.FTZ R45, R45, R38 ;  /* 0x000000262d2dd220 */ /* 0x010fe20000410000 */
[----:B------:R-:W2:Y:S02]  /*11950*/  @!P2 MUFU.RCP R95, R52 ;  /* 0x00000034005fa308 */ /* 0x000ea40000001000 */
[----:B------:R-:W-:Y:S01]  /*11960*/  IADD3.X R38, PT, PT, R47, R97, RZ, P6, !PT ;  /* 0x000000612f267210 */ /* 0x000fe200037fe4ff */
[----:B---3--:R-:W-:Y:S01]  /*11970*/  @!P0 FMUL.FTZ R43, R43, R42 ;  /* 0x0000002a2b2b8220 */ /* 0x008fe20000410000 */
[----:B-1----:R-:W-:-:S04]  /*11980*/  LEA R46, P0, R37, UR8, 0x1 ;  /* 0x00000008252e7c11 */ /* 0x002fc8000f8008ff */
[----:B------:R-:W1:Y:S01]  /*11990*/  @!P3 MUFU.RCP R64, R53 ;  /* 0x000000350040b308 */ /* 0x000e620000001000 */
[-C--:B------:R-:W-:Y:S02]  /*119a0*/  ISETP.GE.AND P4, PT, R5, R58.reuse, PT ;  /* 0x0000003a0500720c */ /* 0x080fe40003f86270 */
[----:B------:R-:W-:Y:S01]  /*119b0*/  LEA.HI.X R47, R37, UR9, R38, 0x1, P0 ;  /* 0x00000009252f7c11 */ /* 0x000fe200080f0c26 */
[----:B------:R-:W3:Y:S01]  /*119c0*/  LDCU.64 UR8, c[0x0][0x520] ;  /* 0x0000a400ff0877ac */ /* 0x000ee20008000a00 */
[-C--:B------:R-:W-:Y:S02]  /*119d0*/  ISETP.GE.AND P5, PT, R36, R58.reuse, PT ;  /* 0x0000003a2400720c */ /* 0x080fe40003fa6270 */
[-C--:B------:R-:W-:Y:S02]  /*119e0*/  ISETP.GE.AND P0, PT, R35, R58.reuse, PT ;  /* 0x0000003a2300720c */ /* 0x080fe40003f06270 */
[-C--:B------:R-:W-:Y:S01]  /*119f0*/  ISETP.GE.AND P6, PT, R33, R58.reuse, PT ;  /* 0x0000003a2100720c */ /* 0x080fe20003fc6270 */
[----:B--2---:R-:W-:Y:S01]  /*11a00*/  @!P2 FMUL.FTZ R44, R44, R95 ;  /* 0x0000005f2c2ca220 */ /* 0x004fe20000410000 */
[----:B------:R-:W-:-:S03]  /*11a10*/  ISETP.GE.AND P2, PT, R31, R58, PT ;  /* 0x0000003a1f00720c */ /* 0x000fc60003f46270 */
[----:B------:R-:W-:Y:S01]  /*11a20*/  @!P4 STG.E.U16 desc[UR32][R46.64], R59 ;  /* 0x0000003b2e00c986 */ /* 0x000fe2000c101520 */
[----:B------:R-:W-:Y:S01]  /*11a30*/  ISETP.GE.AND P4, PT, R4, R58, PT ;  /* 0x0000003a0400720c */ /* 0x000fe20003f86270 */
[----:B-1----:R-:W-:Y:S02]  /*11a40*/  @!P3 FMUL.FTZ R39, R39, R64 ;  /* 0x000000402727b220 */ /* 0x002fe40000410000 */
        /* <DEDUP_REMOVED lines=18> */
[----:B------:R-:W-:Y:S01]  /*11b70*/  ISETP.GE.AND P6, PT, R23, R58, PT ;  /* 0x0000003a1700720c */ /* 0x000fe20003fc6270 */
[----:B-1----:R-:W1:Y:S02]  /*11b80*/  LDC.64 R72, c[0x0][0x518] ;  /* 0x00014600ff487b82 */ /* 0x002e640000000a00 */
        /* <DEDUP_REMOVED lines=17> */
[----:B------:R-:W-:Y:S02]  /*11ca0*/  F2FP.F16.F32.PACK_AB R38, R49, R54 ;  /* 0x000000363126723e */ /* 0x000fe400000000ff */
[----:B------:R-:W-:Y:S01]  /*11cb0*/  PRMT R46, R37, 0x7610, R46 ;  /* 0x00007610252e7816 */ /* 0x000fe2000000002e */
[----:B------:R2:W-:Y:S01]  /*11cc0*/  STS.U16 [R22+0x2], R47 ;  /* 0x0000022f16007388 */ /* 0x0005e20000000400 */
[----:B------:R-:W-:-:S02]  /*11cd0*/  PRMT R63, R38, 0x7610, R63 ;  /* 0x00007610263f7816 */ /* 0x000fc4000000003f */
[----:B------:R-:W-:Y:S01]  /*11ce0*/  PRMT R64, R38, 0x7632, R64 ;  /* 0x0000763226407816 */ /* 0x000fe20000000040 */
[----:B------:R4:W-:Y:S01]  /*11cf0*/  STS.U16 [R22], R42 ;  /* 0x0000002a16007388 */ /* 0x0009e20000000400 */
[----:B------:R-:W-:Y:S02]  /*11d00*/  F2FP.F16.F32.PACK_AB R38, R39, R44 ;  /* 0x0000002c2726723e */ /* 0x000fe400000000ff */
[----:B--2---:R-:W-:Y:S02]  /*11d10*/  PRMT R47, R37, 0x7632, R47 ;  /* 0x00007632252f7816 */ /* 0x004fe4000000002f */
[----:B------:R-:W-:Y:S02]  /*11d20*/  F2FP.F16.F32.PACK_AB R37, R43, R48 ;  /* 0x000000302b25723e */ /* 0x000fe400000000ff */
[----:B----4-:R-:W-:Y:S01]  /*11d30*/  F2FP.F16.F32.PACK_AB R42, R45, R50 ;  /* 0x000000322d2a723e */ /* 0x010fe200000000ff */
[----:B------:R2:W-:Y:S01]  /*11d40*/  STS.U16 [R22+0x4], R52 ;  /* 0x0000043416007388 */ /* 0x0005e20000000400 */
[----:B------:R-:W-:-:S03]  /*11d50*/  PRMT R65, R37, 0x7632, R65 ;  /* 0x0000763225417816 */ /* 0x000fc60000000041 */
[----:B------:R4:W-:Y:S04]  /*11d60*/  STS.U16 [R22+0x8], R58 ;  /* 0x0000083a16007388 */ /* 0x0009e80000000400 */
[----:B------:R5:W-:Y:S01]  /*11d70*/  STS.U16 [R22+0xc], R46 ;  /* 0x00000c2e16007388 */ /* 0x000be20000000400 */
[----:B--2---:R-:W-:Y:S02]  /*11d80*/  PRMT R52, R42, 0x7632, R52 ;  /* 0x000076322a347816 */ /* 0x004fe40000000034 */
        /* <DEDUP_REMOVED lines=15> */
[----:B------:R3:W-:Y:S04]  /*11e80*/  LDS.U16 R47, [R7+0x40] ;  /* 0x00004000072f7984 */ /* 0x0007e80000000400 */
        /* <DEDUP_REMOVED lines=16> */
[----:B------:R-:W4:Y:S01]  /*11f90*/  LDS R8, [UR25+0x420] ;  /* 0x00042019ff087984 */ /* 0x000f220008000800 */
[----:B-1----:R-:W-:Y:S01]  /*11fa0*/  IMAD.WIDE.U32 R40, R72, UR14, R40 ;  /* 0x0000000e48287c25 */ /* 0x002fe2000f8e0028 */
[----:B---3--:R-:W-:-:S03]  /*11fb0*/  MOV R7, UR8 ;  /* 0x0000000800077c02 */ /* 0x008fc60008000f00 */
[----:B------:R-:W-:Y:S01]  /*11fc0*/  FADD.FTZ R70, R70, R3 ;  /* 0x0000000346467221 */ /* 0x000fe20000010000 */
[----:B------:R-:W-:Y:S01]  /*11fd0*/  IMAD R41, R73, UR14, R41 ;  /* 0x0000000e49297c24 */ /* 0x000fe2000f8e0229 */
[----:B------:R-:W-:Y:S01]  /*11fe0*/  MOV R3, UR9 ;  /* 0x0000000900037c02 */ /* 0x000fe20008000f00 */
[----:B------:R-:W-:-:S04]  /*11ff0*/  IMAD.WIDE.U32 R6, R7, UR26, R40 ;  /* 0x0000001a07067c25 */ /* 0x000fc8000f8e0028 */
[----:B--2---:R-:W-:Y:S01]  /*12000*/  IMAD R10, R3, UR26, R7 ;  /* 0x0000001a030a7c24 */ /* 0x004fe2000f8e0207 */
[----:B------:R-:W-:Y:S01]  /*12010*/  IADD3 R7, P0, PT, R5, R6, RZ ;  /* 0x0000000605077210 */ /* 0x000fe20007f1e0ff */
[----:B------:R-:W-:-:S03]  /*12020*/  FADD.FTZ R61, R70, R61 ;  /* 0x0000003d463d7221 */ /* 0x000fc60000010000 */
[----:B------:R-:W-:Y:S02]  /*12030*/  IADD3.X R10, PT, PT, RZ, R10, RZ, P0, !PT ;  /* 0x0000000aff0a7210 */ /* 0x000fe400007fe4ff */
[----:B0-----:R-:W-:Y:S01]  /*12040*/  LEA R6, P3, R7, UR12, 0x1 ;  /* 0x0000000c07067c11 */ /* 0x001fe2000f8608ff */
[----:B------:R-:W-:-:S03]  /*12050*/  FADD.FTZ R62, R61, R62 ;  /* 0x0000003e3d3e7221 */ /* 0x000fc60000010000 */
[----:B------:R-:W-:Y:S01]  /*12060*/  LEA.HI.X R7, R7, UR13, R10, 0x1, P3 ;  /* 0x0000000d07077c11 */ /* 0x000fe200098f0c0a */
[----:B------:R-:W-:Y:S01]  /*12070*/  FADD.FTZ R57, R62, R57 ;  /* 0x000000393e397221 */ /* 0x000fe20000010000 */
[-C--:B----4-:R-:W-:Y:S02]  /*12080*/  ISETP.GE.AND P2, PT, R5, R8.reuse, PT ;  /* 0x000000080500720c */ /* 0x090fe40003f46270 */
        /* <DEDUP_REMOVED lines=55> */
.L_x_12902:
        /* <DEDUP_REMOVED lines=18> */
[----:B---3--:R-:W-:Y:S01]  /*12520*/  @!P1 LEA R2, R11, R2, 0x18 ;  /* 0x000000020b029211 */ /* 0x008fe200078ec0ff */
[----:B0-----:R-:W-:-:S05]  /*12530*/  @P0 FADD R7, R0, R7 ;  /* 0x0000000700070221 */ /* 0x001fca0000000000 */
[----:B------:R-:W0:Y:S02]  /*12540*/  SHFL.DOWN P0, R4, R7, 0x8, 0x1f ;  /* 0x09001f0007047f89 */ /* 0x000e240000000000 */
[----:B0-----:R-:W-:-:S05]  /*12550*/  @P0 FADD R4, R7, R4 ;  /* 0x0000000407040221 */ /* 0x001fca0000000000 */
[----:B------:R-:W0:Y:S02]  /*12560*/  SHFL.DOWN P0, R9, R4, 0x10, 0x1f ;  /* 0x0a001f0004097f89 */ /* 0x000e240000000000 */
[----:B0-----:R-:W-:Y:S01]  /*12570*/  @P0 FADD R9, R4, R9 ;  /* 0x0000000904090221 */ /* 0x001fe20000000000 */
[----:B--2---:R-:W-:-:S04]  /*12580*/  ISETP.NE.AND P0, PT, R6, RZ, PT ;  /* 0x000000ff0600720c */ /* 0x004fc80003f05270 */
        /* <DEDUP_REMOVED lines=8> */
.L_x_13021:
[----:B------:R-:W-:Y:S05]  /*12610*/  BSYNC.RECONVERGENT B0 ;  /* 0x0000000000007941 */ /* 0x000fea0003800200 */
.L_x_13020:
[----:B------:R-:W-:Y:S01]  /*12620*/  UISETP.NE.U32.AND UP0, UPT, UR8, URZ, UPT ;  /* 0x000000ff0800728c */ /* 0x000fe2000bf05070 */
[----:B-1----:R-:W-:-:S03]  /*12630*/  ISETP.GE.AND P0, PT, R15, UR20, PT ;  /* 0x000000140f007c0c */ /* 0x002fc6000bf06270 */
[----:B------:R-:W-:-:S09]  /*12640*/  UISETP.NE.AND.EX UP0, UPT, UR9, URZ, UPT, UP0 ;  /* 0x000000ff0900728c */ /* 0x000fd2000bf05300 */
[----:B------:R-:W-:Y:S05]  /*12650*/  BRA.U !UP0, `(.L_x_13022) ;  /* 0x0000000108707547 */ /* 0x000fea000b800000 */
[----:B------:R-:W-:Y:S06]  /*12660*/  BAR.SYNC.DEFER_BLOCKING 0x0 ;  /* 0x0000000000007b1d */ /* 0x000fec0000010000 */
[----:B------:R-:W-:Y:S01]  /*12670*/  BSSY.RECONVERGENT B0, `(.L_x_13022) ;  /* 0x000001a000007945 */ /* 0x000fe20003800200 */
[----:B------:R-:W1:Y:S01]  /*12680*/  SHFL.DOWN P1, R0, R3, 0x1, 0x1f ;  /* 0x08201f0003007f89 */ /* 0x000e620000020000 */
[----:B--2---:R-:W2:Y:S01]  /*12690*/  S2R R4, SR_LANEID ;  /* 0x0000000000047919 */ /* 0x004ea20000000000 */
[----:B-1----:R-:W-:Y:S02]  /*126a0*/  @P1 FADD R0, R0, R3 ;  /* 0x0000000300001221 */ /* 0x002fe40000000000 */
[----:B------:R-:W1:Y:S03]  /*126b0*/  S2R R3, SR_TID.X ;  /* 0x0000000000037919 */ /* 0x000e660000002100 */
[----:B------:R-:W3:Y:S01]  /*126c0*/  SHFL.DOWN P1, R5, R0, 0x2, 0x1f ;  /* 0x08401f0000057f89 */ /* 0x000ee20000020000 */
[----:B--2---:R-:W-:-:S13]  /*126d0*/  ISETP.NE.AND P2, PT, R4, RZ, PT ;  /* 0x000000ff0400720c */ /* 0x004fda0003f45270 */
[----:B0-----:R-:W0:Y:S01]  /*126e0*/  @!P2 S2R R9, SR_CgaCtaId ;  /* 0x000000000009a919 */ /* 0x001e220000008800 */
[----:B---3--:R-:W-:Y:S01]  /*126f0*/  @P1 FADD R5, R0, R5 ;  /* 0x0000000500051221 */ /* 0x008fe20000000000 */
[----:B------:R-:W-:-:S04]  /*12700*/  @!P2 MOV R0, 0x400 ;  /* 0x000004000000a802 */ /* 0x000fc80000000f00 */
[----:B------:R-:W2:Y:S01]  /*12710*/  SHFL.DOWN P1, R2, R5, 0x4, 0x1f ;  /* 0x08801f0005027f89 */ /* 0x000ea20000020000 */
[----:B0-----:R-:W-:Y:S01]  /*12720*/  @!P2 LEA R9, R9, R0, 0x18 ;  /* 0x000000000909a211 */ /* 0x001fe200078ec0ff */
[----:B--2---:R-:W-:-:S05]  /*12730*/  @P1 FADD R2, R5, R2 ;  /* 0x0000000205021221 */ /* 0x004fca0000000000 */
[----:B------:R-:W0:Y:S02]  /*12740*/  SHFL.DOWN P1, R7, R2, 0x8, 0x1f ;  /* 0x09001f0002077f89 */ /* 0x000e240000020000 */
[----:B0-----:R-:W-:-:S05]  /*12750*/  @P1 FADD R7, R2, R7 ;  /* 0x0000000702071221 */ /* 0x001fca0000000000 */
[----:B------:R-:W0:Y:S02]  /*12760*/  SHFL.DOWN P1, R4, R7, 0x10, 0x1f ;  /* 0x0a001f0007047f89 */ /* 0x000e240000020000 */
[----:B0-----:R-:W-:Y:S01]  /*12770*/  @P1 FADD R4, R7, R4 ;  /* 0x0000000407041221 */ /* 0x001fe20000000000 */
[----:B-1----:R-:W-:-:S04]  /*12780*/  ISETP.NE.AND P1, PT, R3, RZ, PT ;  /* 0x000000ff0300720c */ /* 0x002fc80003f25270 */
        /* <DEDUP_REMOVED lines=8> */
.L_x_13023:
[----:B------:R-:W-:Y:S05]  /*12810*/  BSYNC.RECONVERGENT B0 ;  /* 0x0000000000007941 */ /* 0x000fea0003800200 */
.L_x_13022:
[----:B------:R-:W-:Y:S05]  /*12820*/  @P0 EXIT ;  /* 0x000000000000094d */ /* 0x000fea0003800000 */
[----:B------:R-:W3:Y:S01]  /*12830*/  LDCU.64 UR8, c[0x0][0x4a8] ;  /* 0x00009500ff0877ac */ /* 0x000ee20008000a00 */
[----:B------:R-:W4:Y:S01]  /*12840*/  S2UR UR5, SR_CgaCtaId ;  /* 0x00000000000579c3 */ /* 0x000f220000008800 */
[----:B------:R-:W-:Y:S01]  /*12850*/  BSSY.RECONVERGENT B0, `(.L_x_13024) ;  /* 0x000002b000007945 */ /* 0x000fe20003800200 */
[----:B------:R-:W5:Y:S01]  /*12860*/  LDCU.64 UR10, c[0x0][0x4c8] ;  /* 0x00009900ff0a77ac */ /* 0x000f620008000a00 */
[----:B------:R-:W-:Y:S01]  /*12870*/  UMOV UR4, 0x400 ;  /* 0x0000040000047882 */ /* 0x000fe20000000000 */
[----:B------:R-:W0:Y:S01]  /*12880*/  LDCU UR6, c[0x0][0x360] ;  /* 0x00006c00ff0677ac */ /* 0x000e220008000800 */
[----:B------:R-:W0:Y:S01]  /*12890*/  LDCU.64 UR12, c[0x0][0x4b0] ;  /* 0x00009600ff0c77ac */ /* 0x000e220008000a00 */
[----:B------:R-:W0:Y:S01]  /*128a0*/  LDCU.64 UR14, c[0x0][0x4d0] ;  /* 0x00009a00ff0e77ac */ /* 0x000e220008000a00 */
[----:B---3--:R-:W-:Y:S02]  /*128b0*/  MOV R6, UR8 ;  /* 0x0000000800067c02 */ /* 0x008fe40008000f00 */
[----:B------:R-:W-:Y:S01]  /*128c0*/  MOV R23, UR9 ;  /* 0x0000000900177c02 */ /* 0x000fe20008000f00 */
[----:B------:R-:W3:Y:S01]  /*128d0*/  LDCU.128 UR16, c[0x0][0x530] ;  /* 0x0000a600ff1077ac */ /* 0x000ee20008000c00 */
[----:B-----5:R-:W-:Y:S01]  /*128e0*/  MOV R8, UR10 ;  /* 0x0000000a00087c02 */ /* 0x020fe20008000f00 */
[----:B------:R-:W-:Y:S01]  /*128f0*/  IMAD.WIDE.U32 R6, R6, UR26, RZ ;  /* 0x0000001a06067c25 */ /* 0x000fe2000f8e00ff */
[----:B------:R-:W-:Y:S01]  /*12900*/  MOV R21, UR11 ;  /* 0x0000000b00157c02 */ /* 0x000fe20008000f00 */
[----:B----4-:R-:W-:-:S02]  /*12910*/  ULEA UR4, UR5, UR4, 0x18 ;  /* 0x0000000405047291 */ /* 0x010fc4000f8ec0ff */
[----:B0-2---:R-:W-:-:S04]  /*12920*/  IMAD.WIDE.U32 R8, R8, UR26, RZ ;  /* 0x0000001a08087c25 */ /* 0x005fc8000f8e00ff */
[----:B------:R-:W-:Y:S02]  /*12930*/  IMAD R23, R23, UR26, R7 ;  /* 0x0000001a17177c24 */ /* 0x000fe4000f8e0207 */
[----:B------:R-:W-:-:S07]  /*12940*/  IMAD R21, R21, UR26, R9 ;  /* 0x0000001a15157c24 */ /* 0x000fce000f8e0209 */
.L_x_13025:
[C---:B------:R-:W-:Y:S02]  /*12950*/  LEA R0, R15.reuse, UR4, 0x3 ;  /* 0x000000040f007c11 */ /* 0x040fe4000f8e18ff */
[----:B------:R-:W-:Y:S02]  /*12960*/  SHF.R.S32.HI R10, RZ, 0x1f, R15 ;  /* 0x0000001fff0a7819 */ /* 0x000fe4000001140f */
[----:B01----:R-:W-:Y:S01]  /*12970*/  MOV R2, R6 ;  /* 0x0000000600027202 */ /* 0x003fe20000000f00 */
        /* <DEDUP_REMOVED lines=25> */
.L_x_13024:
[----:B------:R-:W-:Y:S05]  /*12b10*/  EXIT ;  /* 0x000000000000794d */ /* 0x000fea0003800000 */
.L_x_13026:
        /* <DEDUP_REMOVED lines=14> */
.L_x_18734:


//--------------------- .text._Z25selective_scan_bwd_kernelI32Selective_Scan_bwd_kernel_traitsILi32ELi16ELb0ELb1ELb0ELb0ELb0EN3c104HalfENS1_7complexIfEEEEv12SSMParamsBwd --------------------------
	.section	.text._Z25selective_scan_bwd_kernelI32Selective_Scan_bwd_kernel_traitsILi32ELi16ELb0ELb1ELb0ELb0ELb0EN3c104HalfENS1_7complexIfEEEEv12SSMParamsBwd,"ax",@progbits
	.align	128
        .global         _Z25selective_scan_bwd_kernelI32Selective_Scan_bwd_kernel_traitsILi32ELi16ELb0ELb1ELb0ELb0ELb0EN3c104HalfENS1_7complexIfEEEEv12SSMParamsBwd
        .type           _Z25selective_scan_bwd_kernelI32Selective_Scan_bwd_kernel_traitsILi32ELi16ELb0ELb1ELb0ELb0ELb0EN3c104HalfENS1_7complexIfEEEEv12SSMParamsBwd,@function
        .size           _Z25selective_scan_bwd_kernelI32Selective_Scan_bwd_kernel_traitsILi32ELi16ELb0ELb1ELb0ELb0ELb0EN3c104HalfENS1_7complexIfEEEEv12SSMParamsBwd,(.L_x_18735 - _Z25selective_scan_bwd_kernelI32Selective_Scan_bwd_kernel_traitsILi32ELi16ELb0ELb1ELb0ELb0ELb0EN3c104HalfENS1_7complexIfEEEEv12SSMParamsBwd)
        .other          _Z25selective_scan_bwd_kernelI32Selective_Scan_bwd_kernel_traitsILi32ELi16ELb0ELb1ELb0ELb0ELb0EN3c104HalfENS1_7complexIfEEEEv12SSMParamsBwd,@"STO_CUDA_ENTRY STV_DEFAULT"
_Z25selective_scan_bwd_kernelI32Selective_Scan_bwd_kernel_traitsILi32ELi16ELb0ELb1ELb0ELb0ELb0EN3c104HalfENS1_7complexIfEEEEv12SSMParamsBwd:
.text._Z25selective_scan_bwd_kernelI32Selective_Scan_bwd_kernel_traitsILi32ELi16ELb0ELb1ELb0ELb0ELb0EN3c104HalfENS1_7complexIfEEEEv12SSMParamsBwd:
        /* <DEDUP_REMOVED lines=30> */
[----:B--2---:R-:W-:Y:S01]  /*01e0*/  ULEA UR22, UR26, 0xfffffe00, 0x9 ;  /* 0xfffffe001a167891 */ /* 0x004fe2000f8e48ff */
[----:B------:R-:W-:Y:S01]  /*01f0*/  HFMA2 R116, -RZ, RZ, 0, 0 ;  /* 0x00000000ff747431 */ /* 0x000fe200000001ff */
[----:B------:R-:W-:-:S02]  /*0200*/  IABS R0, R0 ;  /* 0x0000000000007213 */ /* 0x000fc40000000000 */
[----:B------:R-:W-:Y:S01]  /*0210*/  USHF.R.S32.HI UR23, URZ, 0x1f, UR22 ;  /* 0x0000001fff177899 */ /* 0x000fe20008011416 */
[----:B------:R-:W-:Y:S02]  /*0220*/  MOV R114, RZ ;  /* 0x000000ff00727202 */ /* 0x000fe40000000f00 */
[----:B------:R-:W-:-:S13]  /*0230*/  R2UR UR31, R0 ;  /* 0x00000000001f72ca */ /* 0x000fda00000e0000 */
        /* <DEDUP_REMOVED lines=8> */
[----:B------:R-:W-:Y:S01]  /*02c0*/  UIMAD UR27, UR8, UR15, UR5 ;  /* 0x0000000f081b72a4 */ /* 0x000fe2000f8e0205 */
[----:B------:R-:W0:Y:S01]  /*02d0*/  LDCU.128 UR12, c[0x0][0x460] ;  /* 0x00008c00ff0c77ac */ /* 0x000e220008000c00 */
[----:B------:R-:W-:-:S02]  /*02e0*/  UIADD3 UR9, UP0, UPT, UR22, UR4, URZ ;  /* 0x0000000416097290 */ /* 0x000fc4000ff1e0ff */
[----:B------:R-:W-:Y:S01]  /*02f0*/  UIMAD UR7, UR8, UR19, UR17 ;  /* 0x00000013080772a4 */ /* 0x000fe2000f8e0211 */
[----:B------:R-:W-:Y:S01]  /*0300*/  UMOV UR4, URZ ;  /* 0x000000ff00047c82 */ /* 0x000fe20008000000 */
[----:B------:R-:W-:Y:S01]  /*0310*/  UIADD3 UR17, UP2, UPT, UR22, UR16, URZ ;  /* 0x0000001016117290 */ /* 0x000fe2000ff5e0ff */
[----:B------:R-:W2:Y:S01]  /*0320*/  LDCU.64 UR10, c[0x0][0x3b0] ;  /* 0x00007600ff0a77ac */ /* 0x000ea20008000a00 */
[----:B---3--:R-:W-:Y:S02]  /*0330*/  IADD3 R2, PT, PT, R0, 0xffffffe, RZ ;  /* 0x0ffffffe00027810 */ /* 0x008fe40007ffe0ff */
[----:B------:R-:W-:Y:S01]  /*0340*/  UIADD3.X UR7, UPT, UPT, UR23, UR7, URZ, UP2, !UPT ;  /* 0x0000000717077290 */ /* 0x000fe200097fe4ff */
[----:B------:R-:W-:Y:S01]  /*0350*/  MOV R0, UR8 ;  /* 0x0000000800007c02 */ /* 0x000fe20008000f00 */
[----:B------:R-:W3:Y:S02]  /*0360*/  LDCU.64 UR18, c[0x0][0x4b8] ;  /* 0x00009700ff1277ac */ /* 0x000ee40008000a00 */
[----:B------:R-:W4:Y:S01]  /*0370*/  F2I.FTZ.U32.TRUNC.NTZ R2, R2 ;  /* 0x0000000200027305 */ /* 0x000f22000021f000 */
[----:B------:R-:W-:Y:S01]  /*0380*/  IABS R0, R0 ;  /* 0x0000000000007213 */ /* 0x000fe20000000000 */
[----:B0-----:R-:W-:-:S02]  /*0390*/  ULEA UR16, UP3, UR17, UR14, 0x1 ;  /* 0x0000000e11107291 */ /* 0x001fc4000f8608ff */
[----:B------:R-:W-:Y:S01]  /*03a0*/  ULEA UR12, UP1, UR9, UR12, 0x1 ;  /* 0x0000000c090c7291 */ /* 0x000fe2000f8208ff */
[----:B------:R-:W-:Y:S01]  /*03b0*/  R2UR UR29, R0 ;  /* 0x00000000001d72ca */ /* 0x000fe200000e0000 */
[----:B------:R-:W-:Y:S02]  /*03c0*/  UIADD3.X UR14, UPT, UPT, UR23, UR27, URZ, UP0, !UPT ;  /* 0x0000001b170e7290 */ /* 0x000fe400087fe4ff */
[----:B------:R-:W-:Y:S02]  /*03d0*/  ULEA.HI.X UR17, UR17, UR15, UR7, 0x1, UP3 ;  /* 0x0000000f11117291 */ /* 0x000fe400098f0c07 */
[----:B------:R-:W-:Y:S02]  /*03e0*/  ULEA.HI.X UR13, UR9, UR13, UR14, 0x1, UP1 ;  /* 0x0000000d090d7291 */ /* 0x000fe400088f0c0e */
[----:B--2---:R-:W-:Y:S02]  /*03f0*/  UIMAD.WIDE.U32 UR14, UR6, UR10, URZ ;  /* 0x0000000a060e72a5 */ /* 0x004fe4000f8e00ff */
[----:B------:R-:W-:Y:S01]  /*0400*/  UISETP.NE.AND UP1, UPT, UR30, URZ, UPT ;  /* 0x000000ff1e00728c */ /* 0x000fe2000bf25270 */
[----:B----4-:R-:W-:Y:S01]  /*0410*/  R2UR UR5, R2 ;  /* 0x00000000020572ca */ /* 0x010fe200000e0000 */
        /* <DEDUP_REMOVED lines=9> */
[----:B-1----:R-:W-:Y:S02]  /*04b0*/  UIMAD.WIDE.U32 UR4, UR6, UR20, URZ ;  /* 0x00000014060472a5 */ /* 0x002fe4000f8e00ff */
        /* <DEDUP_REMOVED lines=8> */
[----:B------:R-:W1:Y:S06]  /*0540*/  LDCU.64 UR20, c[0x0][0x3c8] ;  /* 0x00007900ff1477ac */ /* 0x000e6c0008000a00 */
[----:B------:R-:W-:Y:S02]  /*0550*/  @!UP2 UIADD3 UR9, UPT, UPT, UR9, -UR31, URZ ;  /* 0x8000001f0909a290 */ /* 0x000fe4000fffe0ff */
[----:B------:R-:W-:-:S02]  /*0560*/  @!UP2 UIADD3 UR7, UPT, UPT, UR7, 0x1, URZ ;  /* 0x000000010707a890 */ /* 0x000fc4000fffe0ff */
[----:B------:R-:W-:Y:S02]  /*0570*/  UISETP.GE.U32.AND UP0, UPT, UR9, UR31, UPT ;  /* 0x0000001f0900728c */ /* 0x000fe4000bf06070 */
[----:B------:R-:W-:Y:S01]  /*0580*/  UISETP.GE.AND UP2, UPT, UR5, URZ, UPT ;  /* 0x000000ff0500728c */ /* 0x000fe2000bf46270 */
[----:B------:R-:W2:Y:S01]  /*0590*/  LDCU.64 UR28, c[0x0][0x4c0] ;  /* 0x00009800ff1c77ac */ /* 0x000ea20008000a00 */
        /* <DEDUP_REMOVED lines=10> */
[----:B-1----:R-:W-:Y:S02]  /*0640*/  UIMAD.WIDE.U32 UR14, UR7, UR20, UR14 ;  /* 0x00000014070e72a5 */ /* 0x002fe4000f8e000e */
[----:B------:R-:W-:Y:S02]  /*0650*/  UIMAD UR5, UR4, UR20, URZ ;  /* 0x00000014040572a4 */ /* 0x000fe4000f8e02ff */
[----:B--2---:R-:W-:-:S02]  /*0660*/  UIMAD UR11, UR4, UR28, URZ ;  /* 0x0000001c040b72a4 */ /* 0x004fc4000f8e02ff */
[----:B------:R-:W-:Y:S02]  /*0670*/  UIMAD UR9, UR7, UR21, UR5 ;  /* 0x00000015070972a4 */ /* 0x000fe4000f8e0205 */
[----:B------:R-:W-:Y:S01]  /*0680*/  UIMAD.WIDE.U32 UR4, UR7, UR28, URZ ;  /* 0x0000001c070472a5 */ /* 0x000fe2000f8e00ff */
[----:B------:R-:W0:Y:S01]  /*0690*/  @UP0 LDCU UR28, c[0x0][0x384] ;  /* 0x00007080ff1c07ac */ /* 0x000e220008000800 */
        /* <DEDUP_REMOVED lines=29> */
[----:B------:R-:W-:Y:S01]  /*0870*/  MOV R114, RZ ;  /* 0x000000ff00727202 */ /* 0x000fe20000000f00 */
[----:B------:R-:W1:Y:S01]  /*0880*/  LDCU UR11, c[0x0][0x394] ;  /* 0x00007280ff0b77ac */ /* 0x000e620008000800 */
[----:B------:R-:W-:Y:S02]  /*0890*/  MOV R116, RZ ;  /* 0x000000ff00747202 */ /* 0x000fe40000000f00 */
[C---:B0-----:R-:W-:Y:S02]  /*08a0*/  SHF.L.U32 R0, R5.reuse, 0x4, RZ ;  /* 0x0000000405007819 */ /* 0x041fe400000006ff */
[----:B------:R-:W-:-:S04]  /*08b0*/  LOP3.LUT R5, R5, 0x1f, RZ, 0xc0, !PT ;  /* 0x0000001f05057812 */ /* 0x000fc800078ec0ff */
[----:B-1----:R-:W-:-:S07]  /*08c0*/  LOP3.LUT R7, R5, 0x3e00, R0, 0xf8, !PT ;  /* 0x00003e0005077812 */ /* 0x002fce00078ef800 */
.L_x_13111:
        /* <DEDUP_REMOVED lines=25> */
[----:B------:R-:W-:Y:S02]  /*0a60*/  LOP3.LUT R4, R29, 0x80, RZ, 0xfc, !PT ;  /* 0x000000801d047812 */ /* 0x000fe400078efcff */
[----:B------:R-:W-:Y:S02]  /*0a70*/  ISETP.GE.AND P0, PT, R25, UR8, PT ;  /* 0x0000000819007c0c */ /* 0x000fe4000bf06270 */
[----:B------:R-:W-:-:S02]  /*0a80*/  SHF.L.U32 R2, R29, 0x1, RZ ;  /* 0x000000011d027819 */ /* 0x000fc400000006ff */
[----:B------:R-:W-:Y:S01]  /*0a90*/  ISETP.GE.AND P4, PT, R4, UR8, PT ;  /* 0x0000000804007c0c */ /* 0x000fe2000bf86270 */
[----:B------:R-:W-:Y:S01]  /*0aa0*/  BAR.SYNC.DEFER_BLOCKING 0x0 ;  /* 0x0000000000007b1d */ /* 0x000fe20000010000 */
[C---:B------:R-:W-:Y:S02]  /*0ab0*/  LOP3.LUT R3, R29.reuse, 0x60, RZ, 0xfc, !PT ;  /* 0x000000601d037812 */ /* 0x040fe400078efcff */
[----:B------:R-:W-:Y:S02]  /*0ac0*/  P2R R42, PR, RZ, 0x1 ;  /* 0x00000001ff2a7803 */ /* 0x000fe40000000000 */
[C---:B------:R-:W-:Y:S02]  /*0ad0*/  IADD3 R4, P1, PT, R2.reuse, UR16, RZ ;  /* 0x0000001002047c10 */ /* 0x040fe4000ff3e0ff */
[----:B------:R-:W-:Y:S02]  /*0ae0*/  IADD3 R2, P0, PT, R2, UR18, RZ ;  /* 0x0000001202027c10 */ /* 0x000fe4000ff1e0ff */
[----:B------:R-:W-:-:S02]  /*0af0*/  LOP3.LUT R14, R29, 0xe0, RZ, 0xfc, !PT ;  /* 0x000000e01d0e7812 */ /* 0x000fc400078efcff */
[----:B------:R-:W-:Y:S02]  /*0b00*/  LOP3.LUT R0, R29, 0x40, RZ, 0xfc, !PT ;  /* 0x000000401d007812 */ /* 0x000fe400078efcff */
[----:B------:R-:W-:Y:S02]  /*0b10*/  ISETP.GE.AND P5, PT, R3, UR8, PT ;  /* 0x0000000803007c0c */ /* 0x000fe4000bfa6270 */
[----:B------:R-:W-:Y:S02]  /*0b20*/  IADD3.X R3, PT, PT, RZ, UR19, RZ, P0, !PT ;  /* 0x00000013ff037c10 */ /* 0x000fe400087fe4ff */
[----:B------:R-:W-:Y:S02]  /*0b30*/  IADD3.X R5, PT, PT, RZ, UR17, RZ, P1, !PT ;  /* 0x00000011ff057c10 */ /* 0x000fe40008ffe4ff */
[----:B------:R-:W-:Y:S02]  /*0b40*/  ISETP.GE.AND P0, PT, R14, UR8, PT ;  /* 0x000000080e007c0c */ /* 0x000fe4000bf06270 */
[----:B------:R-:W-:-:S02]  /*0b50*/  ISETP.NE.AND P1, PT, R41, RZ, PT ;  /* 0x000000ff2900720c */ /* 0x000fc40003f25270 */
        /* <DEDUP_REMOVED lines=15> */
[----:B------:R-:W-:Y:S02]  /*0c50*/  PRMT R8, RZ, 0x7610, R8 ;  /* 0x00007610ff087816 */ /* 0x000fe40000000008 */
[----:B------:R-:W-:-:S02]  /*0c60*/  LOP3.LUT R17, R29, 0x120, RZ, 0xfc, !PT ;  /* 0x000001201d117812 */ /* 0x000fc400078efcff */
[C---:B------:R-:W-:Y:S02]  /*0c70*/  LOP3.LUT R20, R29.reuse, 0x140, RZ, 0xfc, !PT ;  /* 0x000001401d147812 */ /* 0x040fe400078efcff */
[C---:B------:R-:W-:Y:S01]  /*0c80*/  LOP3.LUT R21, R29.reuse, 0x160, RZ, 0xfc, !PT ;  /* 0x000001601d157812 */ /* 0x040fe200078efcff */
[----:B------:R-:W4:Y:S01]  /*0c90*/  @!P0 LDG.E.U16 R18, desc[UR24][R6.64+0x200] ;  /* 0x0002001806128981 */ /* 0x000f22000c1e1500 */
[C---:B------:R-:W-:Y:S02]  /*0ca0*/  LOP3.LUT R24, R29.reuse, 0x180, RZ, 0xfc, !PT ;  /* 0x000001801d187812 */ /* 0x040fe400078efcff */
[----:B------:R-:W-:Y:S01]  /*0cb0*/  P2R R49, PR, RZ, 0x1 ;  /* 0x00000001ff317803 */ /* 0x000fe20000000000 */
[----:B------:R-:W2:Y:S01]  /*0cc0*/  @!P1 LDG.E.U16 R9, desc[UR24][R6.64+0x40] ;  /* 0x0000401806099981 */ /* 0x000ea2000c1e1500 */
[----:B------:R-:W-:Y:S02]  /*0cd0*/  LOP3.LUT R25, R29, 0x1a0, RZ, 0xfc, !PT ;  /* 0x000001a01d197812 */ /* 0x000fe400078efcff */
[----:B------:R-:W-:Y:S01]  /*0ce0*/  ISETP.GE.AND P0, PT, R17, UR8, PT ;  /* 0x0000000811007c0c */ /* 0x000fe2000bf06270 */
[----:B------:R-:W3:Y:S01]  /*0cf0*/  @!P6 LDG.E.U16 R8, desc[UR24][R6.64+0x80] ;  /* 0x000080180608e981 */ /* 0x000ee2000c1e1500 */
[----:B------:R-:W-:-:S02]  /*0d00*/  P2R R47, PR, RZ, 0x4 ;  /* 0x00000004ff2f7803 */ /* 0x000fc40000000000 */
[C---:B------:R-:W-:Y:S01]  /*0d10*/  LOP3.LUT R28, R29.reuse, 0x1c0, RZ, 0xfc, !PT ;  /* 0x000001c01d1c7812 */ /* 0x040fe200078efcff */
[----:B------:R-:W4:Y:S01]  /*0d20*/  @!P2 LDG.E.U16 R12, desc[UR24][R6.64+0x180] ;  /* 0x00018018060ca981 */ /* 0x000f22000c1e1500 */
        /* <DEDUP_REMOVED lines=24> */
[----:B------:R-:W-:Y:S02]  /*0eb0*/  P2R R39, PR, RZ, 0x1 ;  /* 0x00000001ff277803 */ /* 0x000fe40000000000 */
[----:B------:R-:W-:Y:S01]  /*0ec0*/  ISETP.NE.AND P0, PT, R48, RZ, PT ;  /* 0x000000ff3000720c */ /* 0x000fe20003f05270 */
[----:B-1----:R-:W-:Y:S01]  /*0ed0*/  ULEA UR22, UR8, UR22, 0x18 ;  /* 0x0000001608167291 */ /* 0x002fe2000f8ec0ff */
[C---:B0-----:R-:W-:Y:S01]  /*0ee0*/  IADD3 R7, PT, PT, R112.reuse, 0x80, RZ ;  /* 0x0000008070077810 */ /* 0x041fe20007ffe0ff */
[----:B------:R-:W0:Y:S01]  /*0ef0*/  LDCU UR8, c[0x0][0x38c] ;  /* 0x00007180ff0877ac */ /* 0x000e220008000800 */
[C---:B------:R-:W-:Y:S02]  /*0f00*/  IADD3 R17, PT, PT, R112.reuse, 0x20, RZ ;  /* 0x0000002070117810 */ /* 0x040fe40007ffe0ff */
[----:B------:R-:W-:Y:S02]  /*0f10*/  IADD3 R21, PT, PT, R112, 0x40, RZ ;  /* 0x0000004070157810 */ /* 0x000fe40007ffe0ff */
[----:B------:R-:W-:-:S02]  /*0f20*/  LEA.HI.SX32 R7, R7, R112, 0x1b ;  /* 0x0000007007077211 */ /* 0x000fc400078fdaff */
[C---:B------:R-:W-:Y:S02]  /*0f30*/  IADD3 R25, PT, PT, R112.reuse, 0x60, RZ ;  /* 0x0000006070197810 */ /* 0x040fe40007ffe0ff */
[CC--:B------:R-:W-:Y:S02]  /*0f40*/  LEA.HI.SX32 R111, R112.reuse, R112.reuse, 0x1b ;  /* 0x00000070706f7211 */ /* 0x0c0fe400078fdaff */
[----:B------:R-:W-:Y:S02]  /*0f50*/  IADD3 R29, PT, PT, R112, 0xa0, RZ ;  /* 0x000000a0701d7810 */ /* 0x000fe40007ffe0ff */
[-C--:B------:R-:W-:Y:S02]  /*0f60*/  LEA.HI.SX32 R17, R17, R112.reuse, 0x1b ;  /* 0x0000007011117211 */ /* 0x080fe400078fdaff */
[----:B------:R-:W-:Y:S02]  /*0f70*/  LEA.HI.SX32 R21, R21, R112, 0x1b ;  /* 0x0000007015157211 */ /* 0x000fe400078fdaff */
[----:B------:R-:W-:-:S02]  /*0f80*/  LEA R107, R7, UR22, 0x1 ;  /* 0x00000016076b7c11 */ /* 0x000fc4000f8e08ff */
[-C--:B------:R-:W-:Y:S02]  /*0f90*/  LEA.HI.SX32 R25, R25, R112.reuse, 0x1b ;  /* 0x0000007019197211 */ /* 0x080fe400078fdaff */
[----:B------:R-:W-:Y:S02]  /*0fa0*/  IADD3 R7, PT, PT, R112, 0xc0, RZ ;  /* 0x000000c070077810 */ /* 0x000fe40007ffe0ff */
[----:B------:R-:W-:Y:S02]  /*0fb0*/  LEA R111, R111, UR22, 0x1 ;  /* 0x000000166f6f7c11 */ /* 0x000fe4000f8e08ff */
[----:B------:R-:W-:Y:S02]  /*0fc0*/  LEA.HI.SX32 R29, R29, R112, 0x1b ;  /* 0x000000701d1d7211 */ /* 0x000fe400078fdaff */
[----:B------:R-:W-:Y:S02]  /*0fd0*/  LEA R110, R17, UR22, 0x1 ;  /* 0x00000016116e7c11 */ /* 0x000fe4000f8e08ff */
[----:B------:R-:W-:-:S02]  /*0fe0*/  LEA R109, R21, UR22, 0x1 ;  /* 0x00000016156d7c11 */ /* 0x000fc4000f8e08ff */
[----:B------:R-:W-:Y:S02]  /*0ff0*/  LEA R108, R25, UR22, 0x1 ;  /* 0x00000016196c7c11 */ /* 0x000fe4000f8e08ff */
[C---:B------:R-:W-:Y:S02]  /*1000*/  IADD3 R17, PT, PT, R112.reuse, 0xe0, RZ ;  /* 0x000000e070117810 */ /* 0x040fe40007ffe0ff */
[----:B------:R-:W-:Y:S02]  /*1010*/  LEA.HI.SX32 R7, R7, R112, 0x1b ;  /* 0x0000007007077211 */ /* 0x000fe400078fdaff */
[----:B------:R-:W-:Y:S02]  /*1020*/  LEA R106, R29, UR22, 0x1 ;  /* 0x000000161d6a7c11 */ /* 0x000fe4000f8e08ff */
[C---:B------:R-:W-:Y:S02]  /*1030*/  IADD3 R21, PT, PT, R112.reuse, 0x100, RZ ;  /* 0x0000010070157810 */ /* 0x040fe40007ffe0ff */
[----:B------:R-:W-:-:S02]  /*1040*/  IADD3 R25, PT, PT, R112, 0x120, RZ ;  /* 0x0000012070197810 */ /* 0x000fc40007ffe0ff */
[C---:B------:R-:W-:Y:S02]  /*1050*/  IADD3 R29, PT, PT, R112.reuse, 0x140, RZ ;  /* 0x00000140701d7810 */ /* 0x040fe40007ffe0ff */
[----:B------:R-:W-:Y:S02]  /*1060*/  LEA.HI.SX32 R17, R17, R112, 0x1b ;  /* 0x0000007011117211 */ /* 0x000fe400078fdaff */
[----:B------:R-:W-:Y:S02]  /*1070*/  LEA R105, R7, UR22, 0x1 ;  /* 0x0000001607697c11 */ /* 0x000fe4000f8e08ff */
[----:B------:R-:W-:Y:S02]  /*1080*/  P2R R38, PR, RZ, 0x1 ;  /* 0x00000001ff267803 */ /* 0x000fe40000000000 */
[----:B------:R-:W-:Y:S02]  /*1090*/  IADD3 R7, PT, PT, R112, 0x160, RZ ;  /* 0x0000016070077810 */ /* 0x000fe40007ffe0ff */
[----:B------:R-:W-:-:S02]  /*10a0*/  ISETP.NE.AND P0, PT, R47, RZ, PT ;  /* 0x000000ff2f00720c */ /* 0x000fc40003f05270 */
[-C--:B------:R-:W-:Y:S02]  /*10b0*/  LEA.HI.SX32 R21, R21, R112.reuse, 0x1b ;  /* 0x0000007015157211 */ /* 0x080fe400078fdaff */
[-C--:B------:R-:W-:Y:S02]  /*10c0*/  LEA.HI.SX32 R25, R25, R112.reuse, 0x1b ;  /* 0x0000007019197211 */ /* 0x080fe400078fdaff */
[-C--:B------:R-:W-:Y:S02]  /*10d0*/  LEA.HI.SX32 R29, R29, R112.reuse, 0x1b ;  /* 0x000000701d1d7211 */ /* 0x080fe400078fdaff */
[----:B------:R-:W-:Y:S02]  /*10e0*/  LEA R104, R17, UR22, 0x1 ;  /* 0x0000001611687c11 */ /* 0x000fe4000f8e08ff */
[----:B------:R-:W-:Y:S02]  /*10f0*/  IADD3 R17, PT, PT, R112, 0x1e0, RZ ;  /* 0x000001e070117810 */ /* 0x000fe40007ffe0ff */
[----:B------:R-:W-:-:S02]  /*1100*/  LEA.HI.SX32 R7, R7, R112, 0x1b ;  /* 0x0000007007077211 */ /* 0x000fc400078fdaff */
[----:B------:R-:W-:Y:S02]  /*1110*/  P2R R37, PR, RZ, 0x1 ;  /* 0x00000001ff257803 */ /* 0x000fe40000000000 */
[----:B------:R-:W-:Y:S02]  /*1120*/  LEA R103, R21, UR22, 0x1 ;  /* 0x0000001615677c11 */ /* 0x000fe4000f8e08ff */
[----:B------:R-:W-:Y:S02]  /*1130*/  ISETP.NE.AND P0, PT, R46, RZ, PT ;  /* 0x000000ff2e00720c */ /* 0x000fe40003f05270 */
[----:B------:R-:W-:Y:S02]  /*1140*/  LEA R102, R25, UR22, 0x1 ;  /* 0x0000001619667c11 */ /* 0x000fe4000f8e08ff */
[----:B------:R-:W-:Y:S02]  /*1150*/  LEA R101, R29, UR22, 0x1 ;  /* 0x000000161d657c11 */ /* 0x000fe4000f8e08ff */
        /* <DEDUP_REMOVED lines=15> */
[----:B-----5:R1:W-:Y:S02]  /*1250*/  STS.U16 [R111], R0 ;  /* 0x000000006f007388 */ /* 0x0203e40000000400 */
[C---:B-1----:R-:W-:Y:S02]  /*1260*/  SHF.L.U32 R0, R112.reuse, 0x4, RZ ;  /* 0x0000000470007819 */ /* 0x042fe400000006ff */
[----:B--2---:R1:W-:Y:S04]  /*1270*/  STS.U16 [R110+0x40], R9 ;  /* 0x000040096e007388 */ /* 0x0043e80000000400 */
[----:B---3--:R-:W-:Y:S04]  /*1280*/  STS.U16 [R109+0x80], R8 ;  /* 0x000080086d007388 */ /* 0x008fe80000000400 */
[----:B------:R2:W-:Y:S01]  /*1290*/  STS.U16 [R108+0xc0], R11 ;  /* 0x0000c00b6c007388 */ /* 0x0005e20000000400 */
[----:B-1----:R-:W-:-:S03]  /*12a0*/  IADD3 R9, PT, PT, R112, 0x180, RZ ;  /* 0x0000018070097810 */ /* 0x002fc60007ffe0ff */
[----:B------:R-:W-:Y:S04]  /*12b0*/  STS.U16 [R107+0x100], R10 ;  /* 0x0001000a6b007388 */ /* 0x000fe80000000400 */
[----:B----4-:R1:W-:Y:S01]  /*12c0*/  STS.U16 [R106+0x140], R13 ;  /* 0x0001400d6a007388 */ /* 0x0103e20000000400 */
[C---:B--2---:R-:W-:Y:S02]  /*12d0*/  IADD3 R11, PT, PT, R112.reuse, 0x1a0, RZ ;  /* 0x000001a0700b7810 */ /* 0x044fe40007ffe0ff */
[-C--:B------:R-:W-:Y:S02]  /*12e0*/  LEA.HI.SX32 R9, R9, R112.reuse, 0x1b ;  /* 0x0000007009097211 */ /* 0x080fe400078fdaff */
[----:B------:R-:W-:Y:S02]  /*12f0*/  LEA.HI.SX32 R11, R11, R112, 0x1b ;  /* 0x000000700b0b7211 */ /* 0x000fe400078fdaff */
[----:B-1----:R-:W-:Y:S01]  /*1300*/  IADD3 R13, PT, PT, R112, 0x1c0, RZ ;  /* 0x000001c0700d7810 */ /* 0x002fe20007ffe0ff */
[----:B------:R1:W-:Y:S01]  /*1310*/  STS.U16 [R105+0x180], R12 ;  /* 0x0001800c69007388 */ /* 0x0003e20000000400 */
[----:B------:R-:W-:-:S02]  /*1320*/  LEA R99, R9, UR22, 0x1 ;  /* 0x0000001609637c11 */ /* 0x000fc4000f8e08ff */
[----:B------:R-:W-:Y:S01]  /*1330*/  LEA.HI.SX32 R13, R13, R112, 0x1b ;  /* 0x000000700d0d7211 */ /* 0x000fe200078fdaff */
[----:B------:R2:W-:Y:S01]  /*1340*/  STS.U16 [R104+0x1c0], R15 ;  /* 0x0001c00f68007388 */ /* 0x0005e20000000400 */
[----:B------:R-:W-:Y:S02]  /*1350*/  LEA R98, R11, UR22, 0x1 ;  /* 0x000000160b627c11 */ /* 0x000fe4000f8e08ff */
[----:B------:R-:W-:Y:S01]  /*1360*/  LEA.HI.SX32 R95, R0, R0, 0x1b ;  /* 0x00000000005f7211 */ /* 0x000fe200078fdaff */
[----:B------:R3:W-:Y:S01]  /*1370*/  STS.U16 [R103+0x200], R18 ;  /* 0x0002001267007388 */ /* 0x0007e20000000400 */
[----:B------:R-:W-:-:S03]  /*1380*/  LEA R97, R13, UR22, 0x1 ;  /* 0x000000160d617c11 */ /* 0x000fc6000f8e08ff */
[----:B------:R4:W-:Y:S01]  /*1390*/  STS.U16 [R102+0x240], R19 ;  /* 0x0002401366007388 */ /* 0x0009e20000000400 */
[----:B------:R-:W-:-:S03]  /*13a0*/  LEA R95, R95, UR22, 0x1 ;  /* 0x000000165f5f7c11 */ /* 0x000fc6000f8e08ff */
[----:B------:R-:W-:Y:S04]  /*13b0*/  STS.U16 [R101+0x280], R22 ;  /* 0x0002801665007388 */ /* 0x000fe80000000400 */
[----:B------:R-:W-:Y:S04]  /*13c0*/  STS.U16 [R100+0x2c0], R23 ;  /* 0x0002c01764007388 */ /* 0x000fe80000000400 */
[----:B------:R-:W-:Y:S04]  /*13d0*/  STS.U16 [R99+0x300], R26 ;  /* 0x0003001a63007388 */ /* 0x000fe80000000400 */
[----:B------:R-:W-:Y:S04]  /*13e0*/  STS.U16 [R98+0x340], R27 ;  /* 0x0003401b62007388 */ /* 0x000fe80000000400 */
[----:B------:R5:W-:Y:S04]  /*13f0*/  STS.U16 [R97+0x380], R30 ;  /* 0x0003801e61007388 */ /* 0x000be80000000400 */
        /* <DEDUP_REMOVED lines=42> */
[----:B--2---:R-:W-:Y:S02]  /*16a0*/  PRMT R15, RZ, 0x7610, R15 ;  /* 0x00007610ff0f7816 */ /* 0x004fe4000000000f */
[----:B------:R-:W-:Y:S02]  /*16b0*/  PRMT R16, RZ, 0x7610, R16 ;  /* 0x00007610ff107816 */ /* 0x000fe40000000010 */
[----:B------:R-:W-:Y:S02]  /*16c0*/  PRMT R17, RZ, 0x7610, R17 ;  /* 0x00007610ff117816 */ /* 0x000fe40000000011 */
[----:B---3--:R-:W-:Y:S02]  /*16d0*/  PRMT R18, RZ, 0x7610, R18 ;  /* 0x00007610ff127816 */ /* 0x008fe40000000012 */
[----:B----4-:R-:W-:Y:S01]  /*16e0*/  PRMT R19, RZ, 0x7610, R19 ;  /* 0x00007610ff137816 */ /* 0x010fe20000000013 */
[----:B------:R-:W2:Y:S04]  /*16f0*/  @!P1 LDG.E.U16 R16, desc[UR24][R4.64+0x280] ;  /* 0x0002801804109981 */ /* 0x000ea8000c1e1500 */
[----:B------:R-:W3:Y:S01]  /*1700*/  @!P0 LDG.E.U16 R14, desc[UR24][R4.64+0x200] ;  /* 0x00020018040e8981 */ /* 0x000ee2000c1e1500 */
[----:B------:R-:W-:-:S02]  /*1710*/  ISETP.NE.AND P0, PT, R40, RZ, PT ;  /* 0x000000ff2800720c */ /* 0x000fc40003f05270 */
[----:B------:R-:W-:Y:S01]  /*1720*/  PRMT R0, RZ, 0x7610, R0 ;  /* 0x00007610ff007816 */ /* 0x000fe20000000000 */
[----:B------:R-:W4:Y:S01]  /*1730*/  @!P2 LDG.E.U16 R17, desc[UR24][R4.64+0x2c0] ;  /* 0x0002c0180411a981 */ /* 0x000f22000c1e1500 */
[----:B------:R-:W-:-:S03]  /*1740*/  PRMT R21, RZ, 0x7610, R21 ;  /* 0x00007610ff157816 */ /* 0x000fc60000000015 */
[----:B------:R-:W4:Y:S04]  /*1750*/  @!P3 LDG.E.U16 R18, desc[UR24][R4.64+0x300] ;  /* 0x000300180412b981 */ /* 0x000f28000c1e1500 */
[----:B------:R-:W4:Y:S04]  /*1760*/  @!P4 LDG.E.U16 R19, desc[UR24][R4.64+0x340] ;  /* 0x000340180413c981 */ /* 0x000f28000c1e1500 */
[----:B------:R-:W2:Y:S04]  /*1770*/  @!P0 LDG.E.U16 R15, desc[UR24][R4.64+0x240] ;  /* 0x00024018040f8981 */ /* 0x000ea8000c1e1500 */
[----:B------:R-:W4:Y:S04]  /*1780*/  @!P5 LDG.E.U16 R0, desc[UR24][R4.64+0x380] ;  /* 0x000380180400d981 */ /* 0x000f28000c1e1500 */
[----:B------:R-:W4:Y:S01]  /*1790*/  @!P6 LDG.E.U16 R21, desc[UR24][R4.64+0x3c0] ;  /* 0x0003c0180415e981 */ /* 0x000f22000c1e1500 */
[----:B-----5:R-:W-:-:S02]  /*17a0*/  P2R R30, PR, RZ, 0x1 ;  /* 0x00000001ff1e7803 */ /* 0x020fc40000000000 */
        /* <DEDUP_REMOVED lines=53> */
[----:B------:R-:W3:Y:S01]  /*1b00*/  @!P0 LDG.E.U16 R20, desc[UR24][R2.64] ;  /* 0x0000001802148981 */ /* 0x000ee2000c1e1500 */
        /* <DEDUP_REMOVED lines=55> */
[----:B------:R-:W-:Y:S01]  /*1e80*/  HFMA2 R94, -RZ, RZ, 0, 0 ;  /* 0x00000000ff5e7431 */ /* 0x000fe200000001ff */
[----:B---3--:R-:W-:Y:S04]  /*1e90*/  STS.U16 [R111], R20 ;  /* 0x000000146f007388 */ /* 0x008fe80000000400 */
[----:B----4-:R-:W-:Y:S04]  /*1ea0*/  STS.U16 [R110+0x40], R19 ;  /* 0x000040136e007388 */ /* 0x010fe80000000400 */
[----:B--2---:R-:W-:Y:S04]  /*1eb0*/  STS.U16 [R109+0x80], R22 ;  /* 0x000080166d007388 */ /* 0x004fe80000000400 */
        /* <DEDUP_REMOVED lines=92> */
[----:B------:R-:W-:Y:S01]  /*2480*/  FADD.FTZ R33, R31, R31 ;  /* 0x0000001f1f217221 */ /* 0x000fe20000010000 */
[----:B------:R-:W-:Y:S01]  /*2490*/  USHF.L.U32 UR8, UR11, 0xa, URZ ;  /* 0x0000000a0b087899 */ /* 0x000fe200080006ff */
[----:B------:R-:W-:Y:S01]  /*24a0*/  SHF.L.U32 R31, R140, 0x5, RZ ;  /* 0x000000058c1f7819 */ /* 0x000fe200000006ff */
        /* <DEDUP_REMOVED lines=66> */
.L_x_13110:
        /* <DEDUP_REMOVED lines=8> */
[----:B------:R-:W-:Y:S02]  /*2950*/  @!P0 MOV R2, R22 ;  /* 0x0000001600028202 */ /* 0x000fe40000000f00 */
[----:B------:R-:W-:Y:S01]  /*2960*/  @!P0 MOV R3, RZ ;  /* 0x000000ff00038202 */ /* 0x000fe20000000f00 */
[----:B-1----:R-:W1:Y:S01]  /*2970*/  @!P2 LDC.64 R120, c[0x0][0x3c0] ;  /* 0x0000f000ff78ab82 */ /* 0x002e620000000a00 */
[----:B------:R-:W-:Y:S02]  /*2980*/  @!P2 MOV R13, RZ ;  /* 0x000000ff000da202 */ /* 0x000fe40000000f00 */
[----:B------:R-:W-:-:S03]  /*2990*/  PRMT R113, RZ, 0x7610, R113 ;  /* 0x00007610ff717816 */ /* 0x000fc60000000071 */
[----:B------:R-:W-:Y:S02]  /*29a0*/  @!P6 MOV R9, RZ ;  /* 0x000000ff0009e202 */ /* 0x000fe40000000f00 */
[----:B--2---:R-:W2:Y:S01]  /*29b0*/  @!P6 LDC.64 R118, c[0x0][0x3c0] ;  /* 0x0000f000ff76eb82 */ /* 0x004ea20000000a00 */
[----:B-----5:R-:W-:Y:S01]  /*29c0*/  @!P0 IMAD.WIDE.U32 R6, R4, UR8, R2 ;  /* 0x0000000804068c25 */ /* 0x020fe2000f8e0002 */
[----:B------:R-:W-:Y:S02]  /*29d0*/  LOP3.LUT R4, R137, 0x60, RZ, 0xfc, !PT ;  /* 0x0000006089047812 */ /* 0x000fe400078efcff */
[----:B------:R-:W-:Y:S01]  /*29e0*/  @!P3 MOV R11, RZ ;  /* 0x000000ff000bb202 */ /* 0x000fe20000000f00 */
[----:B------:R-:W-:Y:S01]  /*29f0*/  @!P0 IMAD R3, R5, UR8, R7 ;  /* 0x0000000805038c24 */ /* 0x000fe2000f8e0207 */
[----:B------:R-:W-:Y:S02]  /*2a00*/  ISETP.GE.AND P4, PT, R4, UR41, PT ;  /* 0x0000002904007c0c */ /* 0x000fe4000bf86270 */
[----:B------:R-:W5:Y:S01]  /*2a10*/  @!P3 LDC.64 R122, c[0x0][0x3c0] ;  /* 0x0000f000ff7abb82 */ /* 0x000f620000000a00 */
[----:B------:R-:W-:-:S04]  /*2a20*/  @!P0 LEA R2, P5, R6, UR20, 0x1 ;  /* 0x0000001406028c11 */ /* 0x000fc8000f8a08ff */
[----:B------:R-:W-:Y:S01]  /*2a30*/  @!P0 LEA.HI.X R3, R6, UR21, R3, 0x1, P5 ;  /* 0x0000001506038c11 */ /* 0x000fe2000a8f0c03 */
[----:B-1----:R-:W-:-:S05]  /*2a40*/  @!P2 IMAD.WIDE.U32 R12, R120, UR8, R12 ;  /* 0x00000008780cac25 */ /* 0x002fca000f8e000c */
[----:B------:R-:W1:Y:S01]  /*2a50*/  @!P4 LDC.64 R124, c[0x0][0x3c0] ;  /* 0x0000f000ff7ccb82 */ /* 0x000e620000000a00 */
[----:B------:R-:W-:Y:S01]  /*2a60*/  @!P2 IMAD R5, R121, UR8, R13 ;  /* 0x000000087905ac24 */ /* 0x000fe2000f8e020d */
[----:B------:R-:W-:Y:S01]  /*2a70*/  @!P2 LEA R120, P5, R12, UR20, 0x1 ;  /* 0x000000140c78ac11 */ /* 0x000fe2000f8a08ff */
[----:B--2---:R-:W-:-:S03]  /*2a80*/  @!P6 IMAD.WIDE.U32 R6, R118, UR8, R8 ;  /* 0x000000087606ec25 */ /* 0x004fc6000f8e0008 */
[----:B------:R-:W-:Y:S02]  /*2a90*/  @!P2 LEA.HI.X R121, R12, UR21, R5, 0x1, P5 ;  /* 0x000000150c79ac11 */ /* 0x000fe4000a8f0c05 */
        /* <DEDUP_REMOVED lines=8> */
[C---:B------:R-:W-:Y:S02]  /*2b20*/  @!P3 LEA R118, P6, R6.reuse, UR20, 0x1 ;  /* 0x000000140676bc11 */ /* 0x040fe4000f8c08ff */
[----:B------:R-:W-:Y:S02]  /*2b30*/  LOP3.LUT R10, R137, 0xa0, RZ, 0xfc, !PT ;  /* 0x000000a0890a7812 */ /* 0x000fe400078efcff */
[----:B------:R-:W-:Y:S02]  /*2b40*/  @!P3 LEA.HI.X R119, R6, UR21, R5, 0x1, P6 ;  /* 0x000000150677bc11 */ /* 0x000fe4000b0f0c05 */
[----:B------:R-:W-:Y:S02]  /*2b50*/  @!P4 MOV R5, RZ ;  /* 0x000000ff0005c202 */ /* 0x000fe40000000f00 */
[----:B---3--:R-:W3:Y:S01]  /*2b60*/  @!P5 LDC.64 R126, c[0x0][0x3c0] ;  /* 0x0000f000ff7edb82 */ /* 0x008ee20000000a00 */
[----:B------:R-:W-:-:S02]  /*2b70*/  ISETP.GE.AND P6, PT, R10, UR41, PT ;  /* 0x000000290a007c0c */ /* 0x000fc4000bfc6270 */
[----:B------:R-:W-:Y:S01]  /*2b80*/  PRMT R128, RZ, 0x7610, R128 ;  /* 0x00007610ff807816 */ /* 0x000fe20000000080 */
[----:B-1----:R-:W-:Y:S01]  /*2b90*/  @!P4 IMAD.WIDE.U32 R4, R124, UR8, R4 ;  /* 0x000000087c04cc25 */ /* 0x002fe2000f8e0004 */
[----:B------:R-:W-:-:S03]  /*2ba0*/  LOP3.LUT R6, R137, 0xc0, RZ, 0xfc, !PT ;  /* 0x000000c089067812 */ /* 0x000fc600078efcff */
[----:B------:R-:W-:Y:S01]  /*2bb0*/  @!P4 IMAD R5, R125, UR8, R5 ;  /* 0x000000087d05cc24 */ /* 0x000fe2000f8e0205 */
[----:B------:R1:W5:Y:S01]  /*2bc0*/  @!P3 LDG.E.U16 R128, desc[UR24][R118.64] ;  /* 0x000000187680b981 */ /* 0x000362000c1e1500 */
[C---:B------:R-:W-:Y:S02]  /*2bd0*/  @!P4 LEA R122, P3, R4.reuse, UR20, 0x1 ;  /* 0x00000014047acc11 */ /* 0x040fe4000f8608ff */
[----:B------:R-:W-:Y:S02]  /*2be0*/  @!P5 MOV R9, RZ ;  /* 0x000000ff0009d202 */ /* 0x000fe40000000f00 */
[----:B------:R-:W-:Y:S01]  /*2bf0*/  @!P4 LEA.HI.X R123, R4, UR21, R5, 0x1, P3 ;  /* 0x00000015047bcc11 */ /* 0x000fe200098f0c05 */
[----:B------:R-:W4:Y:S01]  /*2c00*/  @!P6 LDC.64 R124, c[0x0][0x3c0] ;  /* 0x0000f000ff7ceb82 */ /* 0x000f220000000a00 */
[----:B------:R-:W-:Y:S02]  /*2c10*/  ISETP.GE.AND P3, PT, R6, UR41, PT ;  /* 0x0000002906007c0c */ /* 0x000fe4000bf66270 */
[----:B------:R-:W-:Y:S01]  /*2c20*/  PRMT R115, RZ, 0x7610, R115 ;  /* 0x00007610ff737816 */ /* 0x000fe20000000073 */
[----:B---3--:R-:W-:-:S05]  /*2c30*/  @!P5 IMAD.WIDE.U32 R4, R126, UR8, R8 ;  /* 0x000000087e04dc25 */ /* 0x008fca000f8e0008 */
[----:B------:R3:W5:Y:S01]  /*2c40*/  @!P4 LDG.E.U16 R115, desc[UR24][R122.64] ;  /* 0x000000187a73c981 */ /* 0x000762000c1e1500 */
[----:B------:R-:W-:Y:S01]  /*2c50*/  LOP3.LUT R8, R137, 0xe0, RZ, 0xfc, !PT ;  /* 0x000000e089087812 */ /* 0x000fe200078efcff */
[----:B------:R-:W-:-:S03]  /*2c60*/  @!P5 IMAD R5, R127, UR8, R5 ;  /* 0x000000087f05dc24 */ /* 0x000fc6000f8e0205 */
[----:B--2---:R-:W2:Y:S01]  /*2c70*/  @!P3 LDC.64 R12, c[0x0][0x3c0] ;  /* 0x0000f000ff0cbb82 */ /* 0x004ea20000000a00 */
[C---:B-1----:R-:W-:Y:S02]  /*2c80*/  @!P5 LEA R118, P4, R4.reuse, UR20, 0x1 ;  /* 0x000000140476dc11 */ /* 0x042fe4000f8808ff */
[----:B------:R-:W-:Y:S02]  /*2c90*/  @!P6 MOV R11, RZ ;  /* 0x000000ff000be202 */ /* 0x000fe40000000f00 */
[----:B------:R-:W-:Y:S02]  /*2ca0*/  @!P5 LEA.HI.X R119, R4, UR21, R5, 0x1, P4 ;  /* 0x000000150477dc11 */ /* 0x000fe4000a0f0c05 */
[----:B------:R-:W-:Y:S02]  /*2cb0*/  ISETP.GE.AND P4, PT, R8, UR41, PT ;  /* 0x0000002908007c0c */ /* 0x000fe4000bf86270 */
[----:B------:R-:W-:Y:S01]  /*2cc0*/  PRMT R130, RZ, 0x7610, R130 ;  /* 0x00007610ff827816 */ /* 0x000fe20000000082 */
[----:B----4-:R-:W-:Y:S01]  /*2cd0*/  @!P6 IMAD.WIDE.U32 R10, R124, UR8, R10 ;  /* 0x000000087c0aec25 */ /* 0x010fe2000f8e000a */
[----:B------:R-:W-:-:S03]  /*2ce0*/  LOP3.LUT R4, R137, 0x100, RZ, 0xfc, !PT ;  /* 0x0000010089047812 */ /* 0x000fc600078efcff */
[----:B------:R-:W-:Y:S01]  /*2cf0*/  @!P6 IMAD R5, R125, UR8, R11 ;  /* 0x000000087d05ec24 */ /* 0x000fe2000f8e020b */
[----:B------:R-:W4:Y:S01]  /*2d00*/  @!P5 LDG.E.U16 R130, desc[UR24][R118.64] ;  /* 0x000000187682d981 */ /* 0x000f22000c1e1500 */
[C---:B---3--:R-:W-:Y:S02]  /*2d10*/  @!P6 LEA R122, P5, R10.reuse, UR20, 0x1 ;  /* 0x000000140a7aec11 */ /* 0x048fe4000f8a08ff */
[----:B------:R-:W-:Y:S02]  /*2d20*/  @!P3 MOV R7, RZ ;  /* 0x000000ff0007b202 */ /* 0x000fe40000000f00 */
[----:B------:R-:W1:Y:S01]  /*2d30*/  @!P4 LDC.64 R124, c[0x0][0x3c0] ;  /* 0x0000f000ff7ccb82 */ /* 0x000e620000000a00 */
[----:B------:R-:W-:Y:S02]  /*2d40*/  @!P6 LEA.HI.X R123, R10, UR21, R5, 0x1, P5 ;  /* 0x000000150a7bec11 */ /* 0x000fe4000a8f0c05 */
[----:B------:R-:W-:Y:S01]  /*2d50*/  ISETP.GE.AND P5, PT, R4, UR41, PT ;  /* 0x0000002904007c0c */ /* 0x000fe2000bfa6270 */
[----:B--2---:R-:W-:Y:S01]  /*2d60*/  @!P3 IMAD.WIDE.U32 R10, R12, UR8, R6 ;  /* 0x000000080c0abc25 */ /* 0x004fe2000f8e0006 */
[----:B------:R-:W-:-:S03]  /*2d70*/  PRMT R117, RZ, 0x7610, R117 ;  /* 0x00007610ff757816 */ /* 0x000fc60000000075 */
[----:B------:R-:W-:Y:S01]  /*2d80*/  @!P3 IMAD R13, R13, UR8, R11 ;  /* 0x000000080d0dbc24 */ /* 0x000fe2000f8e020b */
[----:B------:R-:W-:Y:S02]  /*2d90*/  LOP3.LUT R6, R137, 0x120, RZ, 0xfc, !PT ;  /* 0x0000012089067812 */ /* 0x000fe400078efcff */
[----:B------:R2:W3:Y:S01]  /*2da0*/  @!P6 LDG.E.U16 R117, desc[UR24][R122.64] ;  /* 0x000000187a75e981 */ /* 0x0004e2000c1e1500 */
[C---:B------:R-:W-:Y:S02]  /*2db0*/  @!P3 LEA R12, P6, R10.reuse, UR20, 0x1 ;  /* 0x000000140a0cbc11 */ /* 0x040fe4000f8c08ff */
[----:B------:R-:W-:Y:S02]  /*2dc0*/  @!P4 MOV R9, RZ ;  /* 0x000000ff0009c202 */ /* 0x000fe40000000f00 */
[----:B------:R-:W-:Y:S01]  /*2dd0*/  @!P3 LEA.HI.X R13, R10, UR21, R13, 0x1, P6 ;  /* 0x000000150a0dbc11 */ /* 0x000fe2000b0f0c0d */
[----:B------:R-:W0:Y:S01]  /*2de0*/  @!P5 LDC.64 R126, c[0x0][0x3c0] ;  /* 0x0000f000ff7edb82 */ /* 0x000e220000000a00 */
[----:B------:R-:W-:-:S02]  /*2df0*/  ISETP.GE.AND P6, PT, R6, UR41, PT ;  /* 0x0000002906007c0c */ /* 0x000fc4000bfc6270 */
[----:B------:R-:W-:Y:S01]  /*2e00*/  PRMT R136, RZ, 0x7610, R136 ;  /* 0x00007610ff887816 */ /* 0x000fe20000000088 */
[----:B-1----:R-:W-:-:S05]  /*2e10*/  @!P4 IMAD.WIDE.U32 R10, R124, UR8, R8 ;  /* 0x000000087c0acc25 */ /* 0x002fca000f8e0008 */
[----:B------:R1:W3:Y:S01]  /*2e20*/  @!P3 LDG.E.U16 R136, desc[UR24][R12.64] ;  /* 0x000000180c88b981 */ /* 0x0002e2000c1e1500 */
[----:B------:R-:W-:Y:S01]  /*2e30*/  LOP3.LUT R8, R137, 0x140, RZ, 0xfc, !PT ;  /* 0x0000014089087812 */ /* 0x000fe200078efcff */
[----:B------:R-:W-:Y:S01]  /*2e40*/  @!P4 IMAD R5, R125, UR8, R11 ;  /* 0x000000087d05cc24 */ /* 0x000fe2000f8e020b */
[C---:B--2---:R-:W-:Y:S02]  /*2e50*/  @!P4 LEA R122, P3, R10.reuse, UR20, 0x1 ;  /* 0x000000140a7acc11 */ /* 0x044fe4000f8608ff */
[----:B------:R-:W2:Y:S01]  /*2e60*/  @!P6 LDC.64 R118, c[0x0][0x3c0] ;  /* 0x0000f000ff76eb82 */ /* 0x000ea20000000a00 */
[----:B------:R-:W-:Y:S02]  /*2e70*/  PRMT R131, RZ, 0x7610, R131 ;  /* 0x00007610ff837816 */ /* 0x000fe40000000083 */
[----:B------:R-:W-:Y:S02]  /*2e80*/  @!P4 LEA.HI.X R123, R10, UR21, R5, 0x1, P3 ;  /* 0x000000150a7bcc11 */ /* 0x000fe400098f0c05 */
[----:B------:R-:W-:-:S02]  /*2e90*/  @!P5 MOV R5, RZ ;  /* 0x000000ff0005d202 */ /* 0x000fc40000000f00 */
[----:B------:R-:W-:Y:S01]  /*2ea0*/  ISETP.GE.AND P3, PT, R8, UR41, PT ;  /* 0x0000002908007c0c */ /* 0x000fe2000bf66270 */
[----:B------:R-:W3:Y:S01]  /*2eb0*/  @!P4 LDG.E.U16 R131, desc[UR24][R122.64] ;  /* 0x000000187a83c981 */ /* 0x000ee2000c1e1500 */
[----:B0-----:R-:W-:Y:S01]  /*2ec0*/  @!P5 IMAD.WIDE.U32 R4, R126, UR8, R4 ;  /* 0x000000087e04dc25 */ /* 0x001fe2000f8e0004 */
[----:B------:R-:W-:-:S03]  /*2ed0*/  LOP3.LUT R10, R137, 0x160, RZ, 0xfc, !PT ;  /* 0x00000160890a7812 */ /* 0x000fc600078efcff */
[----:B------:R-:W-:Y:S01]  /*2ee0*/  @!P5 IMAD R5, R127, UR8, R5 ;  /* 0x000000087f05dc24 */ /* 0x000fe2000f8e0205 */
[C---:B------:R-:W-:Y:S02]  /*2ef0*/  @!P5 LEA R124, P4, R4.reuse, UR20, 0x1 ;  /* 0x00000014047cdc11 */ /* 0x040fe4000f8808ff */
[----:B------:R-:W-:Y:S02]  /*2f00*/  @!P6 MOV R7, RZ ;  /* 0x000000ff0007e202 */ /* 0x000fe40000000f00 */
[----:B------:R-:W-:Y:S02]  /*2f10*/  @!P5 LEA.HI.X R125, R4, UR21, R5, 0x1, P4 ;  /* 0x00000015047ddc11 */ /* 0x000fe4000a0f0c05 */
[----:B-1----:R-:W0:Y:S01]  /*2f20*/  @!P3 LDC.64 R12, c[0x0][0x3c0] ;  /* 0x0000f000ff0cbb82 */ /* 0x002e220000000a00 */
[----:B------:R-:W-:Y:S02]  /*2f30*/  ISETP.GE.AND P4, PT, R10, UR41, PT ;  /* 0x000000290a007c0c */ /* 0x000fe4000bf86270 */
[----:B------:R-:W-:Y:S01]  /*2f40*/  PRMT R134, RZ, 0x7610, R134 ;  /* 0x00007610ff867816 */ /* 0x000fe20000000086 */
[----:B--2---:R-:W-:Y:S01]  /*2f50*/  @!P6 IMAD.WIDE.U32 R6, R118, UR8, R6 ;  /* 0x000000087606ec25 */ /* 0x004fe2000f8e0006 */
[----:B------:R-:W-:-:S03]  /*2f60*/  LOP3.LUT R4, R137, 0x180, RZ, 0xfc, !PT ;  /* 0x0000018089047812 */ /* 0x000fc600078efcff */
[----:B------:R-:W-:Y:S01]  /*2f70*/  @!P6 IMAD R119, R119, UR8, R7 ;  /* 0x000000087777ec24 */ /* 0x000fe2000f8e0207 */
[----:B------:R1:W2:Y:S01]  /*2f80*/  @!P5 LDG.E.U16 R134, desc[UR24][R124.64] ;  /* 0x000000187c86d981 */ /* 0x0002a2000c1e1500 */
[----:B------:R-:W-:-:S04]  /*2f90*/  @!P6 LEA R126, P5, R6, UR20, 0x1 ;  /* 0x00000014067eec11 */ /* 0x000fc8000f8a08ff */
[----:B------:R-:W-:Y:S02]  /*2fa0*/  @!P6 LEA.HI.X R127, R6, UR21, R119, 0x1, P5 ;  /* 0x00000015067fec11 */ /* 0x000fe4000a8f0c77 */
[----:B------:R-:W-:Y:S01]  /*2fb0*/  ISETP.GE.AND P5, PT, R4, UR41, PT ;  /* 0x0000002904007c0c */ /* 0x000fe2000bfa6270 */
[----:B------:R-:W1:Y:S01]  /*2fc0*/  @!P4 LDC.64 R118, c[0x0][0x3c0] ;  /* 0x0000f000ff76cb82 */ /* 0x000e620000000a00 */
[----:B------:R-:W-:Y:S02]  /*2fd0*/  @!P3 MOV R9, RZ ;  /* 0x000000ff0009b202 */ /* 0x000fe40000000f00 */
[----:B------:R-:W-:Y:S01]  /*2fe0*/  PRMT R129, RZ, 0x7610, R129 ;  /* 0x00007610ff817816 */ /* 0x000fe20000000081 */
[----:B0-----:R-:W-:-:S05]  /*2ff0*/  @!P3 IMAD.WIDE.U32 R8, R12, UR8, R8 ;  /* 0x000000080c08bc25 */ /* 0x001fca000f8e0008 */
[----:B------:R-:W2:Y:S03]  /*3000*/  @!P6 LDG.E.U16 R129, desc[UR24][R126.64] ;  /* 0x000000187e81e981 */ /* 0x000ea6000c1e1500 */
[----:B------:R-:W0:Y:S01]  /*3010*/  @!P5 LDC.64 R6, c[0x0][0x3c0] ;  /* 0x0000f000ff06db82 */ /* 0x000e220000000a00 */
[----:B------:R-:W-:Y:S01]  /*3020*/  @!P3 IMAD R13, R13, UR8, R9 ;  /* 0x000000080d0dbc24 */ /* 0x000fe2000f8e0209 */
[C---:B-1----:R-:W-:Y:S02]  /*3030*/  @!P3 LEA R124, P6, R8.reuse, UR20, 0x1 ;  /* 0x00000014087cbc11 */ /* 0x042fe4000f8c08ff */
[----:B------:R-:W-:Y:S02]  /*3040*/  LOP3.LUT R122, R137, 0x1a0, RZ, 0xfc, !PT ;  /* 0x000001a0897a7812 */ /* 0x000fe400078efcff */
[----:B------:R-:W-:Y:S02]  /*3050*/  @!P4 MOV R11, RZ ;  /* 0x000000ff000bc202 */ /* 0x000fe40000000f00 */
[----:B------:R-:W-:-:S02]  /*3060*/  @!P3 LEA.HI.X R125, R8, UR21, R13, 0x1, P6 ;  /* 0x00000015087dbc11 */ /* 0x000fc4000b0f0c0d */
[----:B------:R-:W-:Y:S02]  /*3070*/  ISETP.GE.AND P6, PT, R122, UR41, PT ;  /* 0x000000297a007c0c */ /* 0x000fe4000bfc6270 */
[----:B------:R-:W-:Y:S01]  /*3080*/  PRMT R132, RZ, 0x7610, R132 ;  /* 0x00007610ff847816 */ /* 0x000fe20000000084 */
[----:B------:R-:W-:Y:S01]  /*3090*/  @!P4 IMAD.WIDE.U32 R10, R118, UR8, R10 ;  /* 0x00000008760acc25 */ /* 0x000fe2000f8e000a */
[----:B------:R-:W-:-:S03]  /*30a0*/  LOP3.LUT R12, R137, 0x1c0, RZ, 0xfc, !PT ;  /* 0x000001c0890c7812 */ /* 0x000fc600078efcff */
[----:B------:R-:W-:Y:S01]  /*30b0*/  @!P4 IMAD R119, R119, UR8, R11 ;  /* 0x000000087777cc24 */ /* 0x000fe2000f8e020b */
[----:B------:R1:W2:Y:S01]  /*30c0*/  @!P3 LDG.E.U16 R132, desc[UR24][R124.64] ;  /* 0x000000187c84b981 */ /* 0x0002a2000c1e1500 */
[C---:B------:R-:W-:Y:S02]  /*30d0*/  @!P4 LEA R118, P3, R10.reuse, UR20, 0x1 ;  /* 0x000000140a76cc11 */ /* 0x040fe4000f8608ff */
[----:B------:R-:W-:Y:S02]  /*30e0*/  @!P5 MOV R5, RZ ;  /* 0x000000ff0005d202 */ /* 0x000fe40000000f00 */
[----:B------:R-:W-:Y:S01]  /*30f0*/  @!P4 LEA.HI.X R119, R10, UR21, R119, 0x1, P3 ;  /* 0x000000150a77cc11 */ /* 0x000fe200098f0c77 */
[----:B------:R-:W1:Y:S01]  /*3100*/  @!P6 LDC.64 R8, c[0x0][0x3c0] ;  /* 0x0000f000ff08eb82 */ /* 0x000e620000000a00 */
[----:B------:R-:W-:Y:S02]  /*3110*/  ISETP.GE.AND P3, PT, R12, UR41, PT ;  /* 0x000000290c007c0c */ /* 0x000fe4000bf66270 */
[----:B------:R-:W-:Y:S01]  /*3120*/  PRMT R133, RZ, 0x7610, R133 ;  /* 0x00007610ff857816 */ /* 0x000fe20000000085 */
[----:B0-----:R-:W-:Y:S01]  /*3130*/  @!P5 IMAD.WIDE.U32 R4, R6, UR8, R4 ;  /* 0x000000080604dc25 */ /* 0x001fe2000f8e0004 */
[----:B------:R-:W-:-:S03]  /*3140*/  LOP3.LUT R10, R137, 0x1e0, RZ, 0xfc, !PT ;  /* 0x000001e0890a7812 */ /* 0x000fc600078efcff */
[----:B------:R-:W-:Y:S01]  /*3150*/  @!P5 IMAD R7, R7, UR8, R5 ;  /* 0x000000080707dc24 */ /* 0x000fe2000f8e0205 */
[----:B------:R0:W2:Y:S01]  /*3160*/  @!P4 LDG.E.U16 R133, desc[UR24][R118.64] ;  /* 0x000000187685c981 */ /* 0x0000a2000c1e1500 */
[----:B-1----:R-:W-:-:S04]  /*3170*/  @!P5 LEA R124, P4, R4, UR20, 0x1 ;  /* 0x00000014047cdc11 */ /* 0x002fc8000f8808ff */
[----:B------:R-:W-:Y:S02]  /*3180*/  @!P5 LEA.HI.X R125, R4, UR21, R7, 0x1, P4 ;  /* 0x00000015047ddc11 */ /* 0x000fe4000a0f0c07 */
[----:B------:R-:W-:Y:S01]  /*3190*/  ISETP.GE.AND P4, PT, R10, UR41, PT ;  /* 0x000000290a007c0c */ /* 0x000fe2000bf86270 */
[----:B------:R-:W1:Y:S01]  /*31a0*/  @!P3 LDC.64 R4, c[0x0][0x3c0] ;  /* 0x0000f000ff04bb82 */ /* 0x000e620000000a00 */
[----:B------:R-:W-:Y:S02]  /*31b0*/  @!P6 MOV R123, RZ ;  /* 0x000000ff007be202 */ /* 0x000fe40000000f00 */
[----:B------:R-:W-:Y:S01]  /*31c0*/  PRMT R138, RZ, 0x7610, R138 ;  /* 0x00007610ff8a7816 */ /* 0x000fe2000000008a */
[----:B------:R-:W-:-:S05]  /*31d0*/  @!P6 IMAD.WIDE.U32 R122, R8, UR8, R122 ;  /* 0x00000008087aec25 */ /* 0x000fca000f8e007a */
[----:B------:R1:W2:Y:S03]  /*31e0*/  @!P5 LDG.E.U16 R138, desc[UR24][R124.64] ;  /* 0x000000187c8ad981 */ /* 0x0002a6000c1e1500 */
[----:B------:R-:W5:Y:S01]  /*31f0*/  @!P4 LDC.64 R6, c[0x0][0x3c0] ;  /* 0x0000f000ff06cb82 */ /* 0x000f620000000a00 */
[----:B------:R-:W-:Y:S01]  /*3200*/  @!P6 IMAD R9, R9, UR8, R123 ;  /* 0x000000080909ec24 */ /* 0x000fe2000f8e027b */
[C---:B0-----:R-:W-:Y:S02]  /*3210*/  @!P6 LEA R118, P5, R122.reuse, UR20, 0x1 ;  /* 0x000000147a76ec11 */ /* 0x041fe4000f8a08ff */
[----:B------:R-:W-:Y:S02]  /*3220*/  LOP3.LUT R8, R137, 0x200, RZ, 0xfc, !PT ;  /* 0x0000020089087812 */ /* 0x000fe400078efcff */
[----:B------:R-:W-:Y:S02]  /*3230*/  @!P3 MOV R13, RZ ;  /* 0x000000ff000db202 */ /* 0x000fe40000000f00 */
[----:B------:R-:W-:-:S02]  /*3240*/  @!P6 LEA.HI.X R119, R122, UR21, R9, 0x1, P5 ;  /* 0x000000157a77ec11 */ /* 0x000fc4000a8f0c09 */
[----:B------:R-:W-:Y:S02]  /*3250*/  ISETP.GE.AND P5, PT, R8, UR41, PT ;  /* 0x0000002908007c0c */ /* 0x000fe4000bfa6270 */
[----:B------:R-:W-:Y:S01]  /*3260*/  PRMT R135, RZ, 0x7610, R135 ;  /* 0x00007610ff877816 */ /* 0x000fe20000000087 */
[----:B-1----:R-:W-:Y:S01]  /*3270*/  @!P3 IMAD.WIDE.U32 R12, R4, UR8, R12 ;  /* 0x00000008040cbc25 */ /* 0x002fe2000f8e000c */
[----:B------:R-:W-:-:S03]  /*3280*/  LOP3.LUT R4, R137, 0x220, RZ, 0xfc, !PT ;  /* 0x0000022089047812 */ /* 0x000fc600078efcff */
[----:B------:R-:W-:Y:S01]  /*3290*/  @!P3 IMAD R5, R5, UR8, R13 ;  /* 0x000000080505bc24 */ /* 0x000fe2000f8e020d */
[----:B------:R0:W2:Y:S01]  /*32a0*/  @!P6 LDG.E.U16 R135, desc[UR24][R118.64] ;  /* 0x000000187687e981 */ /* 0x0000a2000c1e1500 */
[C---:B------:R-:W-:Y:S02]  /*32b0*/  @!P3 LEA R124, P6, R12.reuse, UR20, 0x1 ;  /* 0x000000140c7cbc11 */ /* 0x040fe4000f8c08ff */
[----:B------:R-:W-:Y:S02]  /*32c0*/  @!P4 MOV R11, RZ ;  /* 0x000000ff000bc202 */ /* 0x000fe40000000f00 */
[----:B------:R-:W-:Y:S02]  /*32d0*/  @!P3 LEA.HI.X R125, R12, UR21, R5, 0x1, P6 ;  /* 0x000000150c7dbc11 */ /* 0x000fe4000b0f0c05 */
[----:B------:R-:W-:Y:S01]  /*32e0*/  ISETP.GE.AND P6, PT, R4, UR41, PT ;  /* 0x0000002904007c0c */ /* 0x000fe2000bfc6270 */
[----:B------:R-:W1:Y:S01]  /*32f0*/  @!P5 LDC.64 R12, c[0x0][0x3c0] ;  /* 0x0000f000ff0cdb82 */ /* 0x000e620000000a00 */
[----:B------:R-:W-:Y:S01]  /*3300*/  PRMT R142, RZ, 0x7610, R142 ;  /* 0x00007610ff8e7816 */ /* 0x000fe2000000008e */
[----:B-----5:R-:W-:Y:S01]  /*3310*/  @!P4 IMAD.WIDE.U32 R10, R6, UR8, R10 ;  /* 0x00000008060acc25 */ /* 0x020fe2000f8e000a */
[----:B------:R-:W-:-:S03]  /*3320*/  LOP3.LUT R6, R137, 0x240, RZ, 0xfc, !PT ;  /* 0x0000024089067812 */ /* 0x000fc600078efcff */
[----:B------:R-:W-:Y:S01]  /*3330*/  @!P4 IMAD R7, R7, UR8, R11 ;  /* 0x000000080707cc24 */ /* 0x000fe2000f8e020b */
[----:B------:R5:W2:Y:S01]  /*3340*/  @!P3 LDG.E.U16 R142, desc[UR24][R124.64] ;  /* 0x000000187c8eb981 */ /* 0x000aa2000c1e1500 */
[----:B------:R-:W-:-:S04]  /*3350*/  @!P4 LEA R126, P3, R10, UR20, 0x1 ;  /* 0x000000140a7ecc11 */ /* 0x000fc8000f8608ff */
[----:B------:R-:W-:Y:S01]  /*3360*/  @!P4 LEA.HI.X R127, R10, UR21, R7, 0x1, P3 ;  /* 0x000000150a7fcc11 */ /* 0x000fe200098f0c07 */
[----:B0-----:R-:W0:Y:S01]  /*3370*/  @!P6 LDC.64 R118, c[0x0][0x3c0] ;  /* 0x0000f000ff76eb82 */ /* 0x001e220000000a00 */
[----:B------:R-:W-:Y:S02]  /*3380*/  ISETP.GE.AND P3, PT, R6, UR41, PT ;  /* 0x0000002906007c0c */ /* 0x000fe4000bf66270 */
[----:B------:R-:W-:Y:S02]  /*3390*/  @!P5 MOV R9, RZ ;  /* 0x000000ff0009d202 */ /* 0x000fe40000000f00 */
[----:B------:R-:W-:Y:S01]  /*33a0*/  PRMT R139, RZ, 0x7610, R139 ;  /* 0x00007610ff8b7816 */ /* 0x000fe2000000008b */
[----:B-1----:R-:W-:-:S05]  /*33b0*/  @!P5 IMAD.WIDE.U32 R122, R12, UR8, R8 ;  /* 0x000000080c7adc25 */ /* 0x002fca000f8e0008 */
[----:B------:R1:W2:Y:S03]  /*33c0*/  @!P4 LDG.E.U16 R139, desc[UR24][R126.64] ;  /* 0x000000187e8bc981 */ /* 0x0002a6000c1e1500 */
[----:B------:R-:W4:Y:S01]  /*33d0*/  @!P3 LDC.64 R10, c[0x0][0x3c0] ;  /* 0x0000f000ff0abb82 */ /* 0x000f220000000a00 */
[----:B------:R-:W-:Y:S01]  /*33e0*/  @!P5 IMAD R13, R13, UR8, R123 ;  /* 0x000000080d0ddc24 */ /* 0x000fe2000f8e027b */
[C---:B-----5:R-:W-:Y:S02]  /*33f0*/  @!P5 LEA R124, P4, R122.reuse, UR20, 0x1 ;  /* 0x000000147a7cdc11 */ /* 0x060fe4000f8808ff */
[----:B------:R-:W-:Y:S02]  /*3400*/  LOP3.LUT R8, R137, 0x260, RZ, 0xfc, !PT ;  /* 0x0000026089087812 */ /* 0x000fe400078efcff */
[----:B------:R-:W-:Y:S02]  /*3410*/  @!P6 MOV R5, RZ ;  /* 0x000000ff0005e202 */ /* 0x000fe40000000f00 */
[----:B------:R-:W-:-:S02]  /*3420*/  @!P5 LEA.HI.X R125, R122, UR21, R13, 0x1, P4 ;  /* 0x000000157a7ddc11 */ /* 0x000fc4000a0f0c0d */
[----:B------:R-:W-:Y:S02]  /*3430*/  ISETP.GE.AND P4, PT, R8, UR41, PT ;  /* 0x0000002908007c0c */ /* 0x000fe4000bf86270 */
[----:B------:R-:W-:Y:S01]  /*3440*/  PRMT R141, RZ, 0x7610, R141 ;  /* 0x00007610ff8d7816 */ /* 0x000fe2000000008d */
[----:B0-----:R-:W-:Y:S01]  /*3450*/  @!P6 IMAD.WIDE.U32 R12, R118, UR8, R4 ;  /* 0x00000008760cec25 */ /* 0x001fe2000f8e0004 */
[----:B------:R-:W-:-:S03]  /*3460*/  LOP3.LUT R4, R137, 0x280, RZ, 0xfc, !PT ;  /* 0x0000028089047812 */ /* 0x000fc600078efcff */
[----:B------:R-:W-:Y:S01]  /*3470*/  @!P6 IMAD R119, R119, UR8, R13 ;  /* 0x000000087777ec24 */ /* 0x000fe2000f8e020d */
[----:B------:R0:W5:Y:S01]  /*3480*/  @!P5 LDG.E.U16 R141, desc[UR24][R124.64] ;  /* 0x000000187c8dd981 */ /* 0x000162000c1e1500 */
[C---:B-1----:R-:W-:Y:S02]  /*3490*/  @!P6 LEA R126, P5, R12.reuse, UR20, 0x1 ;  /* 0x000000140c7eec11 */ /* 0x042fe4000f8a08ff */
[----:B------:R-:W-:Y:S02]  /*34a0*/  @!P3 MOV R7, RZ ;  /* 0x000000ff0007b202 */ /* 0x000fe40000000f00 */
[----:B------:R-:W-:Y:S02]  /*34b0*/  @!P6 LEA.HI.X R127, R12, UR21, R119, 0x1, P5 ;  /* 0x000000150c7fec11 */ /* 0x000fe4000a8f0c77 */
[----:B------:R-:W-:Y:S01]  /*34c0*/  ISETP.GE.AND P5, PT, R4, UR41, PT ;  /* 0x0000002904007c0c */ /* 0x000fe2000bfa6270 */
[----:B------:R-:W1:Y:S01]  /*34d0*/  @!P4 LDC.64 R12, c[0x0][0x3c0] ;  /* 0x0000f000ff0ccb82 */ /* 0x000e620000000a00 */
[----:B------:R-:W-:Y:S01]  /*34e0*/  PRMT R143, RZ, 0x7610, R143 ;  /* 0x00007610ff8f7816 */ /* 0x000fe2000000008f */
[----:B----4-:R-:W-:Y:S01]  /*34f0*/  @!P3 IMAD.WIDE.U32 R118, R10, UR8, R6 ;  /* 0x000000080a76bc25 */ /* 0x010fe2000f8e0006 */
[----:B------:R-:W-:-:S03]  /*3500*/  LOP3.LUT R6, R137, 0x2a0, RZ, 0xfc, !PT ;  /* 0x000002a089067812 */ /* 0x000fc600078efcff */
[----:B------:R-:W-:Y:S01]  /*3510*/  @!P3 IMAD R11, R11, UR8, R119 ;  /* 0x000000080b0bbc24 */ /* 0x000fe2000f8e0277 */
[----:B------:R4:W5:Y:S01]  /*3520*/  @!P6 LDG.E.U16 R143, desc[UR24][R126.64] ;  /* 0x000000187e8fe981 */ /* 0x000962000c1e1500 */
[----:B0-----:R-:W-:-:S04]  /*3530*/  @!P3 LEA R124, P6, R118, UR20, 0x1 ;  /* 0x00000014767cbc11 */ /* 0x001fc8000f8c08ff */
[----:B------:R-:W-:Y:S02]  /*3540*/  @!P3 LEA.HI.X R125, R118, UR21, R11, 0x1, P6 ;  /* 0x00000015767dbc11 */ /* 0x000fe4000b0f0c0b */
[----:B------:R-:W-:Y:S01]  /*3550*/  ISETP.GE.AND P6, PT, R6, UR41, PT ;  /* 0x0000002906007c0c */ /* 0x000fe2000bfc6270 */
[----:B------:R-:W0:Y:S01]  /*3560*/  @!P5 LDC.64 R118, c[0x0][0x3c0] ;  /* 0x0000f000ff76db82 */ /* 0x000e220000000a00 */
[----:B------:R-:W-:Y:S02]  /*3570*/  @!P4 MOV R9, RZ ;  /* 0x000000ff0009c202 */ /* 0x000fe40000000f00 */
[----:B------:R-:W-:Y:S01]  /*3580*/  PRMT R145, RZ, 0x7610, R145 ;  /* 0x00007610ff917816 */ /* 0x000fe20000000091 */
[----:B-1----:R-:W-:-:S05]  /*3590*/  @!P4 IMAD.WIDE.U32 R122, R12, UR8, R8 ;  /* 0x000000080c7acc25 */ /* 0x002fca000f8e0008 */
[----:B------:R1:W5:Y:S03]  /*35a0*/  @!P3 LDG.E.U16 R145, desc[UR24][R124.64] ;  /* 0x000000187c91b981 */ /* 0x000366000c1e1500 */
[----:B------:R-:W3:Y:S01]  /*35b0*/  @!P6 LDC.64 R10, c[0x0][0x3c0] ;  /* 0x0000f000ff0aeb82 */ /* 0x000ee20000000a00 */
[----:B------:R-:W-:Y:S01]  /*35c0*/  @!P4 IMAD R13, R13, UR8, R123 ;  /* 0x000000080d0dcc24 */ /* 0x000fe2000f8e027b */
[C---:B----4-:R-:W-:Y:S02]  /*35d0*/  @!P4 LEA R126, P3, R122.reuse, UR20, 0x1 ;  /* 0x000000147a7ecc11 */ /* 0x050fe4000f8608ff */
        /* <DEDUP_REMOVED lines=8> */
[----:B------:R0:W4:Y:S01]  /*3660*/  @!P4 LDG.E.U16 R144, desc[UR24][R126.64] ;  /* 0x000000187e90c981 */ /* 0x000122000c1e1500 */
[C---:B-1----:R-:W-:Y:S02]  /*3670*/  @!P5 LEA R124, P4, R12.reuse, UR20, 0x1 ;  /* 0x000000140c7cdc11 */ /* 0x042fe4000f8808ff */
[----:B------:R-:W-:Y:S02]  /*3680*/  @!P6 MOV R7, RZ ;  /* 0x000000ff0007e202 */ /* 0x000fe40000000f00 */
[----:B------:R-:W-:Y:S02]  /*3690*/  @!P5 LEA.HI.X R125, R12, UR21, R119, 0x1, P4 ;  /* 0x000000150c7ddc11 */ /* 0x000fe4000a0f0c77 */
[----:B------:R-:W-:Y:S01]  /*36a0*/  PRMT R146, RZ, 0x7610, R146 ;  /* 0x00007610ff927816 */ /* 0x000fe20000000092 */
[----:B------:R-:W1:Y:S01]  /*36b0*/  @!P3 LDC.64 R12, c[0x0][0x3c0] ;  /* 0x0000f000ff0cbb82 */ /* 0x000e620000000a00 */
[----:B------:R-:W-:Y:S01]  /*36c0*/  ISETP.GE.AND P4, PT, R4, UR41, PT ;  /* 0x0000002904007c0c */ /* 0x000fe2000bf86270 */
[----:B---3--:R-:W-:Y:S01]  /*36d0*/  @!P6 IMAD.WIDE.U32 R6, R10, UR8, R6 ;  /* 0x000000080a06ec25 */ /* 0x008fe2000f8e0006 */
[----:B------:R-:W-:-:S02]  /*36e0*/  LOP3.LUT R10, R137, 0x300, RZ, 0xfc, !PT ;  /* 0x00000300890a7812 */ /* 0x000fc400078efcff */
[----:B------:R3:W4:Y:S01]  /*36f0*/  @!P5 LDG.E.U16 R146, desc[UR24][R124.64] ;  /* 0x000000187c92d981 */ /* 0x000722000c1e1500 */
[----:B------:R-:W-:Y:S01]  /*3700*/  @!P6 IMAD R11, R11, UR8, R7 ;  /* 0x000000080b0bec24 */ /* 0x000fe2000f8e0207 */
[----:B------:R-:W-:-:S04]  /*3710*/  @!P6 LEA R122, P5, R6, UR20, 0x1 ;  /* 0x00000014067aec11 */ /* 0x000fc8000f8a08ff */
[----:B------:R-:W-:Y:S02]  /*3720*/  @!P6 LEA.HI.X R123, R6, UR21, R11, 0x1, P5 ;  /* 0x00000015067bec11 */ /* 0x000fe4000a8f0c0b */
[----:B------:R-:W-:Y:S01]  /*3730*/  ISETP.GE.AND P5, PT, R10, UR41, PT ;  /* 0x000000290a007c0c */ /* 0x000fe2000bfa6270 */
[----:B------:R-:W3:Y:S01]  /*3740*/  @!P4 LDC.64 R118, c[0x0][0x3c0] ;  /* 0x0000f000ff76cb82 */ /* 0x000ee20000000a00 */
[----:B------:R-:W-:Y:S02]  /*3750*/  @!P3 MOV R9, RZ ;  /* 0x000000ff0009b202 */ /* 0x000fe40000000f00 */
[----:B0-----:R-:W-:Y:S02]  /*3760*/  PRMT R127, RZ, 0x7610, R127 ;  /* 0x00007610ff7f7816 */ /* 0x001fe4000000007f */
[----:B------:R-:W-:-:S04]  /*3770*/  @!P4 MOV R5, RZ ;  /* 0x000000ff0005c202 */ /* 0x000fc80000000f00 */
[----:B------:R-:W4:Y:S01]  /*3780*/  @!P6 LDG.E.U16 R127, desc[UR24][R122.64] ;  /* 0x000000187a7fe981 */ /* 0x000f22000c1e1500 */
[----:B-1----:R-:W-:Y:S02]  /*3790*/  @!P3 IMAD.WIDE.U32 R6, R12, UR8, R8 ;  /* 0x000000080c06bc25 */ /* 0x002fe4000f8e0008 */
[----:B------:R-:W0:Y:S02]  /*37a0*/  @!P5 LDC.64 R8, c[0x0][0x3c0] ;  /* 0x0000f000ff08db82 */ /* 0x000e240000000a00 */
[----:B------:R-:W-:Y:S01]  /*37b0*/  @!P3 IMAD R13, R13, UR8, R7 ;  /* 0x000000080d0dbc24 */ /* 0x000fe2000f8e0207 */
[C---:B------:R-:W-:Y:S02]  /*37c0*/  @!P3 LEA R12, P6, R6.reuse, UR20, 0x1 ;  /* 0x00000014060cbc11 */ /* 0x040fe4000f8c08ff */
[----:B------:R-:W-:Y:S02]  /*37d0*/  PRMT R147, RZ, 0x7610, R147 ;  /* 0x00007610ff937816 */ /* 0x000fe40000000093 */
[----:B------:R-:W-:-:S02]  /*37e0*/  @!P3 LEA.HI.X R13, R6, UR21, R13, 0x1, P6 ;  /* 0x00000015060dbc11 */ /* 0x000fc4000b0f0c0d */
[----:B------:R-:W-:Y:S01]  /*37f0*/  LOP3.LUT R6, R137, 0x320, RZ, 0xfc, !PT ;  /* 0x0000032089067812 */ /* 0x000fe200078efcff */
[----:B---3--:R-:W-:-:S03]  /*3800*/  @!P4 IMAD.WIDE.U32 R4, R118, UR8, R4 ;  /* 0x000000087604cc25 */ /* 0x008fc6000f8e0004 */
[----:B------:R-:W-:Y:S01]  /*3810*/  ISETP.GE.AND P6, PT, R6, UR41, PT ;  /* 0x0000002906007c0c */ /* 0x000fe2000bfc6270 */
[----:B------:R1:W3:Y:S01]  /*3820*/  @!P3 LDG.E.U16 R147, desc[UR24][R12.64] ;  /* 0x000000180c93b981 */ /* 0x0002e2000c1e1500 */
[----:B------:R-:W-:Y:S01]  /*3830*/  @!P4 IMAD R119, R119, UR8, R5 ;  /* 0x000000087777cc24 */ /* 0x000fe2000f8e0205 */
[C---:B------:R-:W-:Y:S02]  /*3840*/  @!P4 LEA R124, P3, R4.reuse, UR20, 0x1 ;  /* 0x00000014047ccc11 */ /* 0x040fe4000f8608ff */
[----:B------:R-:W-:Y:S02]  /*3850*/  @!P5 MOV R11, RZ ;  /* 0x000000ff000bd202 */ /* 0x000fe40000000f00 */
[----:B------:R-:W-:Y:S02]  /*3860*/  @!P4 LEA.HI.X R125, R4, UR21, R119, 0x1, P3 ;  /* 0x00000015047dcc11 */ /* 0x000fe400098f0c77 */
[----:B------:R-:W-:Y:S02]  /*3870*/  LOP3.LUT R4, R137, 0x340, RZ, 0xfc, !PT ;  /* 0x0000034089047812 */ /* 0x000fe400078efcff */
[----:B------:R-:W-:Y:S01]  /*3880*/  PRMT R148, RZ, 0x7610, R148 ;  /* 0x00007610ff947816 */ /* 0x000fe20000000094 */
[----:B0-----:R-:W-:Y:S01]  /*3890*/  @!P5 IMAD.WIDE.U32 R118, R8, UR8, R10 ;  /* 0x000000080876dc25 */ /* 0x001fe2000f8e000a */
[----:B------:R-:W-:Y:S01]  /*38a0*/  ISETP.GE.AND P3, PT, R4, UR41, PT ;  /* 0x0000002904007c0c */ /* 0x000fe2000bf66270 */
[----:B------:R-:W0:Y:S02]  /*38b0*/  @!P6 LDC.64 R10, c[0x0][0x3c0] ;  /* 0x0000f000ff0aeb82 */ /* 0x000e240000000a00 */
[----:B------:R-:W-:Y:S01]  /*38c0*/  @!P5 IMAD R9, R9, UR8, R119 ;  /* 0x000000080909dc24 */ /* 0x000fe2000f8e0277 */
[----:B------:R0:W3:Y:S01]  /*38d0*/  @!P4 LDG.E.U16 R148, desc[UR24][R124.64] ;  /* 0x000000187c94c981 */ /* 0x0000e2000c1e1500 */
[----:B-1----:R-:W-:-:S02]  /*38e0*/  @!P5 LEA R12, P4, R118, UR20, 0x1 ;  /* 0x00000014760cdc11 */ /* 0x002fc4000f8808ff */
[----:B------:R-:W-:Y:S02]  /*38f0*/  LOP3.LUT R8, R137, 0x360, RZ, 0xfc, !PT ;  /* 0x0000036089087812 */ /* 0x000fe400078efcff */
[----:B------:R-:W-:Y:S02]  /*3900*/  @!P5 LEA.HI.X R13, R118, UR21, R9, 0x1, P4 ;  /* 0x00000015760ddc11 */ /* 0x000fe4000a0f0c09 */
[----:B------:R-:W-:Y:S02]  /*3910*/  ISETP.GE.AND P4, PT, R8, UR41, PT ;  /* 0x0000002908007c0c */ /* 0x000fe4000bf86270 */
[----:B------:R-:W1:Y:S01]  /*3920*/  @!P3 LDC.64 R118, c[0x0][0x3c0] ;  /* 0x0000f000ff76bb82 */ /* 0x000e620000000a00 */
[----:B------:R-:W-:Y:S02]  /*3930*/  @!P6 MOV R7, RZ ;  /* 0x000000ff0007e202 */ /* 0x000fe40000000f00 */
[----:B------:R-:W-:Y:S02]  /*3940*/  PRMT R149, RZ, 0x7610, R149 ;  /* 0x00007610ff957816 */ /* 0x000fe40000000095 */
[----:B------:R-:W-:-:S04]  /*3950*/  @!P3 MOV R5, RZ ;  /* 0x000000ff0005b202 */ /* 0x000fc80000000f00 */
[----:B------:R1:W3:Y:S02]  /*3960*/  @!P5 LDG.E.U16 R149, desc[UR24][R12.64] ;  /* 0x000000180c95d981 */ /* 0x0002e4000c1e1500 */
[----:B------:R-:W2:Y:S01]  /*3970*/  @!P4 LDC.64 R122, c[0x0][0x3c0] ;  /* 0x0000f000ff7acb82 */ /* 0x000ea20000000a00 */
[----:B0-----:R-:W-:-:S04]  /*3980*/  @!P6 IMAD.WIDE.U32 R6, R10, UR8, R6 ;  /* 0x000000080a06ec25 */ /* 0x001fc8000f8e0006 */
[----:B------:R-:W-:Y:S01]  /*3990*/  @!P6 IMAD R11, R11, UR8, R7 ;  /* 0x000000080b0bec24 */ /* 0x000fe2000f8e0207 */
[C---:B------:R-:W-:Y:S02]  /*39a0*/  @!P6 LEA R10, P5, R6.reuse, UR20, 0x1 ;  /* 0x00000014060aec11 */ /* 0x040fe4000f8a08ff */
[----:B------:R-:W-:Y:S02]  /*39b0*/  PRMT R124, RZ, 0x7610, R124 ;  /* 0x00007610ff7c7816 */ /* 0x000fe4000000007c */
[----:B------:R-:W-:Y:S01]  /*39c0*/  @!P6 LEA.HI.X R11, R6, UR21, R11, 0x1, P5 ;  /* 0x00000015060bec11 */ /* 0x000fe2000a8f0c0b */
[----:B-1----:R-:W-:Y:S01]  /*39d0*/  @!P3 IMAD.WIDE.U32 R6, R118, UR8, R4 ;  /* 0x000000087606bc25 */ /* 0x002fe2000f8e0004 */
[----:B------:R-:W-:-:S03]  /*39e0*/  @!P4 MOV R9, RZ ;  /* 0x000000ff0009c202 */ /* 0x000fc60000000f00 */
[----:B------:R-:W3:Y:S01]  /*39f0*/  @!P6 LDG.E.U16 R124, desc[UR24][R10.64] ;  /* 0x000000180a7ce981 */ /* 0x000ee2000c1e1500 */
[----:B------:R-:W-:Y:S01]  /*3a00*/  LOP3.LUT R4, R137, 0x380, RZ, 0xfc, !PT ;  /* 0x0000038089047812 */ /* 0x000fe200078efcff */
[----:B------:R-:W-:Y:S01]  /*3a10*/  @!P3 IMAD R119, R119, UR8, R7 ;  /* 0x000000087777bc24 */ /* 0x000fe2000f8e0207 */
[----:B------:R-:W-:Y:S02]  /*3a20*/  @!P3 LEA R118, P6, R6, UR20, 0x1 ;  /* 0x000000140676bc11 */ /* 0x000fe4000f8c08ff */
[----:B------:R-:W-:Y:S02]  /*3a30*/  PRMT R126, RZ, 0x7610, R126 ;  /* 0x00007610ff7e7816 */ /* 0x000fe4000000007e */
[----:B------:R-:W-:Y:S01]  /*3a40*/  ISETP.GE.AND P5, PT, R4, UR41, PT ;  /* 0x0000002904007c0c */ /* 0x000fe2000bfa6270 */
[----:B--2---:R-:W-:Y:S01]  /*3a50*/  @!P4 IMAD.WIDE.U32 R12, R122, UR8, R8 ;  /* 0x000000087a0ccc25 */ /* 0x004fe2000f8e0008 */
[----:B------:R-:W-:Y:S02]  /*3a60*/  PRMT R125, RZ, 0x7610, R125 ;  /* 0x00007610ff7d7816 */ /* 0x000fe4000000007d */
[----:B------:R0:W2:Y:S01]  /*3a70*/  @!P0 LDG.E.U16 R126, desc[UR24][R2.64] ;  /* 0x00000018027e8981 */ /* 0x0000a2000c1e1500 */
[----:B------:R-:W-:Y:S01]  /*3a80*/  @!P3 LEA.HI.X R119, R6, UR21, R119, 0x1, P6 ;  /* 0x000000150677bc11 */ /* 0x000fe2000b0f0c77 */
[----:B------:R-:W-:Y:S01]  /*3a90*/  @!P4 IMAD R123, R123, UR8, R13 ;  /* 0x000000087b7bcc24 */ /* 0x000fe2000f8e020d */
[----:B------:R-:W-:-:S02]  /*3aa0*/  LOP3.LUT R6, R137, 0x3a0, RZ, 0xfc, !PT ;  /* 0x000003a089067812 */ /* 0x000fc400078efcff */
[----:B------:R-:W-:Y:S01]  /*3ab0*/  LOP3.LUT R8, R137, 0x3c0, RZ, 0xfc, !PT ;  /* 0x000003c089087812 */ /* 0x000fe200078efcff */
[----:B------:R1:W3:Y:S01]  /*3ac0*/  @!P3 LDG.E.U16 R125, desc[UR24][R118.64] ;  /* 0x00000018767db981 */ /* 0x0002e2000c1e1500 */
[----:B------:R-:W-:Y:S02]  /*3ad0*/  ISETP.GE.AND P3, PT, R6, UR41, PT ;  /* 0x0000002906007c0c */ /* 0x000fe4000bf66270 */
[----:B0-----:R-:W-:-:S04]  /*3ae0*/  @!P4 LEA R2, P6, R12, UR20, 0x1 ;  /* 0x000000140c02cc11 */ /* 0x001fc8000f8c08ff */
[----:B------:R-:W-:Y:S02]  /*3af0*/  @!P4 LEA.HI.X R3, R12, UR21, R123, 0x1, P6 ;  /* 0x000000150c03cc11 */ /* 0x000fe4000b0f0c7b */
[----:B------:R-:W-:Y:S01]  /*3b00*/  ISETP.GE.AND P6, PT, R8, UR41, PT ;  /* 0x0000002908007c0c */ /* 0x000fe2000bfc6270 */
[----:B------:R-:W0:Y:S08]  /*3b10*/  @!P5 LDC.64 R122, c[0x0][0x3c0] ;  /* 0x0000f000ff7adb82 */ /* 0x000e300000000a00 */
[----:B------:R-:W1:Y:S08]  /*3b20*/  @!P3 LDC.64 R12, c[0x0][0x3c0] ;  /* 0x0000f000ff0cbb82 */ /* 0x000e700000000a00 */
[----:B------:R-:W5:Y:S01]  /*3b30*/  @!P6 LDC.64 R10, c[0x0][0x3c0] ;  /* 0x0000f000ff0aeb82 */ /* 0x000f620000000a00 */
[----:B------:R-:W-:-:S02]  /*3b40*/  @!P5 MOV R5, RZ ;  /* 0x000000ff0005d202 */ /* 0x000fc40000000f00 */
[----:B------:R-:W-:Y:S02]  /*3b50*/  PRMT R137, RZ, 0x7610, R137 ;  /* 0x00007610ff897816 */ /* 0x000fe40000000089 */
[----:B------:R-:W-:Y:S01]  /*3b60*/  @!P3 MOV R7, RZ ;  /* 0x000000ff0007b202 */ /* 0x000fe20000000f00 */
[----:B0-----:R-:W-:-:S03]  /*3b70*/  @!P5 IMAD.WIDE.U32 R4, R122, UR8, R4 ;  /* 0x000000087a04dc25 */ /* 0x001fc6000f8e0004 */
[----:B------:R0:W3:Y:S01]  /*3b80*/  @!P4 LDG.E.U16 R137, desc[UR24][R2.64] ;  /* 0x000000180289c981 */ /* 0x0000e2000c1e1500 */
[----:B------:R-:W-:Y:S01]  /*3b90*/  @!P6 MOV R9, RZ ;  /* 0x000000ff0009e202 */ /* 0x000fe20000000f00 */
[----:B------:R-:W-:Y:S01]  /*3ba0*/  @!P5 IMAD R123, R123, UR8, R5 ;  /* 0x000000087b7bdc24 */ /* 0x000fe2000f8e0205 */
[----:B-1----:R-:W-:Y:S01]  /*3bb0*/  @!P5 LEA R118, P4, R4, UR20, 0x1 ;  /* 0x000000140476dc11 */ /* 0x002fe2000f8808ff */
[----:B------:R-:W-:Y:S01]  /*3bc0*/  @!P3 IMAD.WIDE.U32 R6, R12, UR8, R6 ;  /* 0x000000080c06bc25 */ /* 0x000fe2000f8e0006 */
[----:B------:R-:W-:Y:S02]  /*3bd0*/  PRMT R12, RZ, 0x7610, R12 ;  /* 0x00007610ff0c7816 */ /* 0x000fe4000000000c */
[----:B------:R-:W-:Y:S01]  /*3be0*/  @!P5 LEA.HI.X R119, R4, UR21, R123, 0x1, P4 ;  /* 0x000000150477dc11 */ /* 0x000fe2000a0f0c7b */
[----:B-----5:R-:W-:-:S04]  /*3bf0*/  @!P6 IMAD.WIDE.U32 R8, R10, UR8, R8 ;  /* 0x000000080a08ec25 */ /* 0x020fc8000f8e0008 */
[----:B------:R-:W5:Y:S01]  /*3c00*/  @!P5 LDG.E.U16 R12, desc[UR24][R118.64] ;  /* 0x00000018760cd981 */ /* 0x000f62000c1e1500 */
[----:B------:R-:W-:Y:S01]  /*3c10*/  @!P6 IMAD R11, R11, UR8, R9 ;  /* 0x000000080b0bec24 */ /* 0x000fe2000f8e0209 */
[----:B------:R-:W-:Y:S01]  /*3c20*/  @!P6 LEA R4, P5, R8, UR20, 0x1 ;  /* 0x000000140804ec11 */ /* 0x000fe2000f8a08ff */
[----:B------:R-:W-:Y:S01]  /*3c30*/  @!P3 IMAD R13, R13, UR8, R7 ;  /* 0x000000080d0dbc24 */ /* 0x000fe2000f8e0207 */
[----:B0-----:R-:W-:Y:S02]  /*3c40*/  @!P3 LEA R2, P4, R6, UR20, 0x1 ;  /* 0x000000140602bc11 */ /* 0x001fe4000f8808ff */
[----:B------:R-:W-:Y:S02]  /*3c50*/  @!P6 LEA.HI.X R5, R8, UR21, R11, 0x1, P5 ;  /* 0x000000150805ec11 */ /* 0x000fe4000a8f0c0b */
[----:B------:R-:W-:Y:S02]  /*3c60*/  PRMT R8, RZ, 0x7610, R8 ;  /* 0x00007610ff087816 */ /* 0x000fe40000000008 */
[----:B------:R-:W-:-:S02]  /*3c70*/  @!P3 LEA.HI.X R3, R6, UR21, R13, 0x1, P4 ;  /* 0x000000150603bc11 */ /* 0x000fc4000a0f0c0d */
[----:B------:R-:W-:Y:S02]  /*3c80*/  PRMT R9, RZ, 0x7610, R9 ;  /* 0x00007610ff097816 */ /* 0x000fe40000000009 */
[----:B------:R-:W-:Y:S01]  /*3c90*/  PRMT R10, RZ, 0x7610, R10 ;  /* 0x00007610ff0a7816 */ /* 0x000fe2000000000a */
[----:B------:R0:W5:Y:S04]  /*3ca0*/  @!P3 LDG.E.U16 R8, desc[UR24][R2.64] ;  /* 0x000000180208b981 */ /* 0x000168000c1e1500 */
[----:B------:R1:W5:Y:S04]  /*3cb0*/  @!P6 LDG.E.U16 R9, desc[UR24][R4.64] ;  /* 0x000000180409e981 */ /* 0x000368000c1e1500 */
[----:B------:R-:W5:Y:S01]  /*3cc0*/  @!P2 LDG.E.U16 R10, desc[UR24][R120.64] ;  /* 0x00000018780aa981 */ /* 0x000f62000c1e1500 */
[----:B------:R-:W-:Y:S01]  /*3cd0*/  UMOV UR22, UR14 ;  /* 0x0000000e00167c82 */ /* 0x000fe20008000000 */
[----:B------:R-:W-:-:S02]  /*3ce0*/  UMOV UR23, UR40 ;  /* 0x0000002800177c82 */ /* 0x000fc40008000000 */
[----:B------:R-:W-:-:S04]  /*3cf0*/  UIMAD.WIDE.U32 UR22, UR8, UR28, UR22 ;  /* 0x0000001c081672a5 */ /* 0x000fc8000f8e0016 */
[----:B------:R-:W-:Y:S02]  /*3d00*/  UIMAD UR23, UR8, UR29, UR23 ;  /* 0x0000001d081772a4 */ /* 0x000fe4000f8e0217 */
[----:B------:R-:W-:-:S04]  /*3d10*/  ULEA UR26, UP0, UR22, UR30, 0x3 ;  /* 0x0000001e161a7291 */ /* 0x000fc8000f8018ff */
[----:B------:R-:W-:Y:S02]  /*3d20*/  ULEA.HI.X UR22, UR22, UR31, UR23, 0x3, UP0 ;  /* 0x0000001f16167291 */ /* 0x000fe400080f1c17 */
[----:B------:R-:W-:-:S04]  /*3d30*/  MOV R6, UR26 ;  /* 0x0000001a00067c02 */ /* 0x000fc80008000f00 */
[----:B------:R-:W-:-:S06]  /*3d40*/  MOV R7, UR22 ;  /* 0x0000001600077c02 */ /* 0x000fcc0008000f00 */
[----:B------:R-:W5:Y:S01]  /*3d50*/  LDG.E.64 R6, desc[UR24][R6.64] ;  /* 0x0000001806067981 */ /* 0x000f62000c1e1b00 */
[----:B------:R-:W4:Y:S01]  /*3d60*/  S2UR UR23, SR_CgaCtaId ;  /* 0x00000000001779c3 */ /* 0x000f220000008800 */
[----:B------:R-:W-:Y:S01]  /*3d70*/  UMOV UR22, 0x400 ;  /* 0x0000040000167882 */ /* 0x000fe20000000000 */
[C---:B------:R-:W-:Y:S02]  /*3d80*/  IADD3 R11, PT, PT, R112.reuse, 0x240, RZ ;  /* 0x00000240700b7810 */ /* 0x040fe40007ffe0ff */
[C---:B0-----:R-:W-:Y:S02]  /*3d90*/  IADD3 R3, PT, PT, R112.reuse, 0x200, RZ ;  /* 0x0000020070037810 */ /* 0x041fe40007ffe0ff */
[----:B-1----:R-:W-:Y:S02]  /*3da0*/  IADD3 R5, PT, PT, R112, 0x220, RZ ;  /* 0x0000022070057810 */ /* 0x002fe40007ffe0ff */
[-C--:B------:R-:W-:Y:S02]  /*3db0*/  LEA.HI.SX32 R11, R11, R112.reuse, 0x1b ;  /* 0x000000700b0b7211 */ /* 0x080fe400078fdaff */
[----:B------:R-:W-:-:S02]  /*3dc0*/  LEA.HI.SX32 R3, R3, R112, 0x1b ;  /* 0x0000007003037211 */ /* 0x000fc400078fdaff */
[----:B------:R-:W-:Y:S02]  /*3dd0*/  LEA.HI.SX32 R5, R5, R112, 0x1b ;  /* 0x0000007005057211 */ /* 0x000fe400078fdaff */
[----:B------:R-:W-:Y:S01]  /*3de0*/  IADD3 R13, PT, PT, R112, 0x2c0, RZ ;  /* 0x000002c0700d7810 */ /* 0x000fe20007ffe0ff */
[----:B----4-:R-:W-:-:S06]  /*3df0*/  ULEA UR22, UR23, UR22, 0x18 ;  /* 0x0000001617167291 */ /* 0x010fcc000f8ec0ff */
[----:B------:R-:W-:Y:S02]  /*3e00*/  LEA R118, R11, UR22, 0x1 ;  /* 0x000000160b767c11 */ /* 0x000fe4000f8e08ff */
        /* <DEDUP_REMOVED lines=8> */
[----:B------:R-:W-:Y:S01]  /*3e90*/  LEA.HI.SX32 R5, R5, R112, 0x1b ;  /* 0x0000007005057211 */ /* 0x000fe200078fdaff */
[----:B------:R-:W-:Y:S01]  /*3ea0*/  UIMAD.WIDE.U32 UR26, UR43, UR36, URZ ;  /* 0x000000242b1a72a5 */ /* 0x000fe2000f8e00ff */
[----:B------:R-:W-:Y:S02]  /*3eb0*/  LEA R3, R3, UR22, 0x1 ;  /* 0x0000001603037c11 */ /* 0x000fe4000f8e08ff */
[----:B------:R-:W-:Y:S01]  /*3ec0*/  LEA R5, R5, UR22, 0x1 ;  /* 0x0000001605057c11 */ /* 0x000fe2000f8e08ff */
[----:B------:R-:W-:-:S04]  /*3ed0*/  UIMAD UR27, UR43, UR37, UR27 ;  /* 0x000000252b1b72a4 */ /* 0x000fc8000f8e021b */
[----:B------:R-:W-:-:S04]  /*3ee0*/  UIMAD.WIDE.U32 UR26, UR8, UR34, UR26 ;  /* 0x00000022081a72a5 */ /* 0x000fc8000f8e001a */
[----:B------:R-:W-:Y:S02]  /*3ef0*/  UIMAD UR23, UR8, UR35, UR27 ;  /* 0x00000023081772a4 */ /* 0x000fe4000f8e021b */
[----:B------:R-:W-:-:S04]  /*3f00*/  ULEA UR27, UP0, UR26, UR32, 0x3 ;  /* 0x000000201a1b7291 */ /* 0x000fc8000f8018ff */
[----:B------:R-:W-:Y:S01]  /*3f10*/  ULEA.HI.X UR26, UR26, UR33, UR23, 0x3, UP0 ;  /* 0x000000211a1a7291 */ /* 0x000fe200080f1c17 */
[----:B--2---:R-:W-:Y:S04]  /*3f20*/  STS.U16 [R111], R126 ;  /* 0x0000007e6f007388 */ /* 0x004fe80000000400 */
        /* <DEDUP_REMOVED lines=17> */
[----:B------:R1:W-:Y:S01]  /*4040*/  STS.U16 [R4+0x440], R143 ;  /* 0x0004408f04007388 */ /* 0x0003e20000000400 */
[----:B------:R-:W-:-:S02]  /*4050*/  LEA.HI.SX32 R113, R113, R112, 0x1b ;  /* 0x0000007071717211 */ /* 0x000fc400078fdaff */
[----:B0-----:R-:W-:Y:S02]  /*4060*/  LEA R2, R11, UR22, 0x1 ;  /* 0x000000160b027c11 */ /* 0x001fe4000f8e08ff */
[C---:B------:R-:W-:Y:S02]  /*4070*/  IADD3 R11, PT, PT, R112.reuse, 0x300, RZ ;  /* 0x00000300700b7810 */ /* 0x040fe40007ffe0ff */
[----:B-1----:R-:W-:Y:S02]  /*4080*/  LEA R4, R13, UR22, 0x1 ;  /* 0x000000160d047c11 */ /* 0x002fe4000f8e08ff */
[----:B------:R-:W-:Y:S01]  /*4090*/  IADD3 R13, PT, PT, R112, 0x320, RZ ;  /* 0x00000320700d7810 */ /* 0x000fe20007ffe0ff */
[----:B------:R-:W-:Y:S01]  /*40a0*/  STS.U16 [R118+0x480], R145 ;  /* 0x0004809176007388 */ /* 0x000fe20000000400 */
[-C--:B------:R-:W-:Y:S02]  /*40b0*/  LEA.HI.SX32 R11, R11, R112.reuse, 0x1b ;  /* 0x000000700b0b7211 */ /* 0x080fe400078fdaff */
[----:B------:R-:W-:Y:S01]  /*40c0*/  LEA.HI.SX32 R13, R13, R112, 0x1b ;  /* 0x000000700d0d7211 */ /* 0x000fe200078fdaff */
[----:B------:R0:W-:Y:S01]  /*40d0*/  STS.U16 [R3+0x4c0], R144 ;  /* 0x0004c09003007388 */ /* 0x0001e20000000400 */
[----:B------:R-:W-:-:S03]  /*40e0*/  LEA R113, R113, UR22, 0x1 ;  /* 0x0000001671717c11 */ /* 0x000fc6000f8e08ff */
[----:B------:R-:W-:Y:S01]  /*40f0*/  STS.U16 [R5+0x500], R146 ;  /* 0x0005009205007388 */ /* 0x000fe20000000400 */
[----:B------:R-:W-:-:S03]  /*4100*/  LEA R13, R13, UR22, 0x1 ;  /* 0x000000160d0d7c11 */ /* 0x000fc6000f8e08ff */
[----:B------:R1:W-:Y:S01]  /*4110*/  STS.U16 [R2+0x540], R127 ;  /* 0x0005407f02007388 */ /* 0x0003e20000000400 */
[C---:B------:R-:W-:Y:S02]  /*4120*/  IADD3 R115, PT, PT, R112.reuse, 0x340, RZ ;  /* 0x0000034070737810 */ /* 0x040fe40007ffe0ff */
[C---:B------:R-:W-:Y:S01]  /*4130*/  IADD3 R117, PT, PT, R112.reuse, 0x360, RZ ;  /* 0x0000036070757810 */ /* 0x040fe20007ffe0ff */
[----:B---3--:R2:W-:Y:S01]  /*4140*/  STS.U16 [R4+0x580], R147 ;  /* 0x0005809304007388 */ /* 0x0085e20000000400 */
[C---:B0-----:R-:W-:Y:S02]  /*4150*/  IADD3 R3, PT, PT, R112.reuse, 0x380, RZ ;  /* 0x0000038070037810 */ /* 0x041fe40007ffe0ff */
[----:B-1----:R-:W-:Y:S01]  /*4160*/  LEA R2, R11, UR22, 0x1 ;  /* 0x000000160b027c11 */ /* 0x002fe2000f8e08ff */
[----:B------:R-:W-:Y:S01]  /*4170*/  STS.U16 [R113+0x5c0], R148 ;  /* 0x0005c09471007388 */ /* 0x000fe20000000400 */
[C---:B------:R-:W-:Y:S02]  /*4180*/  IADD3 R5, PT, PT, R112.reuse, 0x3a0, RZ ;  /* 0x000003a070057810 */ /* 0x040fe40007ffe0ff */
[----:B------:R-:W-:Y:S01]  /*4190*/  LEA.HI.SX32 R115, R115, R112, 0x1b ;  /* 0x0000007073737211 */ /* 0x000fe200078fdaff */
[----:B------:R0:W-:Y:S01]  /*41a0*/  STS.U16 [R2+0x600], R149 ;  /* 0x0006009502007388 */ /* 0x0001e20000000400 */
[----:B------:R-:W-:-:S02]  /*41b0*/  IADD3 R11, PT, PT, R112, 0x3c0, RZ ;  /* 0x000003c0700b7810 */ /* 0x000fc40007ffe0ff */
[-C--:B------:R-:W-:Y:S01]  /*41c0*/  LEA.HI.SX32 R117, R117, R112.reuse, 0x1b ;  /* 0x0000007075757211 */ /* 0x080fe200078fdaff */
[----:B------:R1:W-:Y:S01]  /*41d0*/  STS.U16 [R13+0x640], R124 ;  /* 0x0006407c0d007388 */ /* 0x0003e20000000400 */
[-C--:B------:R-:W-:Y:S02]  /*41e0*/  LEA.HI.SX32 R3, R3, R112.reuse, 0x1b ;  /* 0x0000007003037211 */ /* 0x080fe400078fdaff */
[-C--:B------:R-:W-:Y:S02]  /*41f0*/  LEA.HI.SX32 R5, R5, R112.reuse, 0x1b ;  /* 0x0000007005057211 */ /* 0x080fe400078fdaff */
[----:B--2---:R-:W-:Y:S02]  /*4200*/  LEA R4, R115, UR22, 0x1 ;  /* 0x0000001673047c11 */ /* 0x004fe4000f8e08ff */
[----:B0-----:R-:W-:Y:S02]  /*4210*/  LEA.HI.SX32 R2, R11, R112, 0x1b ;  /* 0x000000700b027211 */ /* 0x001fe400078fdaff */
[----:B-1----:R-:W-:-:S02]  /*4220*/  IADD3 R13, PT, PT, R112, 0x3e0, RZ ;  /* 0x000003e0700d7810 */ /* 0x002fc40007ffe0ff */
[----:B------:R-:W-:Y:S02]  /*4230*/  LEA R118, R117, UR22, 0x1 ;  /* 0x0000001675767c11 */ /* 0x000fe4000f8e08ff */
[----:B------:R-:W-:Y:S02]  /*4240*/  LEA.HI.SX32 R13, R13, R112, 0x1b ;  /* 0x000000700d0d7211 */ /* 0x000fe400078fdaff */
[----:B------:R-:W-:Y:S02]  /*4250*/  LEA R3, R3, UR22, 0x1 ;  /* 0x0000001603037c11 */ /* 0x000fe4000f8e08ff */
[----:B------:R-:W-:Y:S01]  /*4260*/  LEA R11, R5, UR22, 0x1 ;  /* 0x00000016050b7c11 */ /* 0x000fe2000f8e08ff */
[----:B------:R0:W-:Y:S01]  /*4270*/  STS.U16 [R4+0x680], R125 ;  /* 0x0006807d04007388 */ /* 0x0001e20000000400 */
[----:B------:R-:W-:Y:S02]  /*4280*/  LEA R2, R2, UR22, 0x1 ;  /* 0x0000001602027c11 */ /* 0x000fe4000f8e08ff */
[----:B------:R-:W-:Y:S01]  /*4290*/  LEA R13, R13, UR22, 0x1 ;  /* 0x000000160d0d7c11 */ /* 0x000fe2000f8e08ff */
[----:B------:R-:W-:Y:S01]  /*42a0*/  STS.U16 [R118+0x6c0], R137 ;  /* 0x0006c08976007388 */ /* 0x000fe20000000400 */
[----:B------:R-:W-:-:S03]  /*42b0*/  MOV R5, UR26 ;  /* 0x0000001a00057c02 */ /* 0x000fc60008000f00 */
[----:B-----5:R-:W-:Y:S01]  /*42c0*/  STS.U16 [R3+0x700], R12 ;  /* 0x0007000c03007388 */ /* 0x020fe20000000400 */
[----:B0-----:R-:W-:-:S03]  /*42d0*/  MOV R4, UR27 ;  /* 0x0000001b00047c02 */ /* 0x001fc60008000f00 */
[----:B------:R-:W-:Y:S04]  /*42e0*/  STS.U16 [R11+0x740], R8 ;  /* 0x000740080b007388 */ /* 0x000fe80000000400 */
[----:B------:R0:W-:Y:S04]  /*42f0*/  STS.U16 [R2+0x780], R9 ;  /* 0x0007800902007388 */ /* 0x0001e80000000400 */
[----:B------:R1:W-:Y:S01]  /*4300*/  STS.U16 [R13+0x7c0], R10 ;  /* 0x0007c00a0d007388 */ /* 0x0003e20000000400 */
[----:B------:R-:W-:-:S03]  /*4310*/  NOP ;  /* 0x0000000000007918 */ /* 0x000fc60000000000 */
[----:B------:R-:W2:Y:S01]  /*4320*/  LDG.E.64 R4, desc[UR24][R4.64] ;  /* 0x0000001804047981 */ /* 0x000ea2000c1e1b00 */
[----:B------:R-:W-:-:S13]  /*4330*/  R2UR UR44, R7 ;  /* 0x00000000072c72ca */ /* 0x000fda00000e0000 */
[----:B0-----:R-:W-:Y:S01]  /*4340*/  FMUL.FTZ R2, R28, UR44 ;  /* 0x0000002c1c027c20 */ /* 0x001fe20008410000 */
[----:B------:R-:W-:-:S03]  /*4350*/  FMUL.FTZ R3, R30, UR44 ;  /* 0x0000002c1e037c20 */ /* 0x000fc60008410000 */
[----:B------:R-:W-:Y:S01]  /*4360*/  FMUL.RZ R8, R2, 0.15915493667125701904 ;  /* 0x3e22f98302087820 */ /* 0x000fe2000040c000 */
[----:B------:R-:W-:Y:S01]  /*4370*/  FMUL.FTZ R2, R27, UR44 ;  /* 0x0000002c1b027c20 */ /* 0x000fe20008410000 */
[----:B------:R-:W-:Y:S01]  /*4380*/  FMUL.RZ R113, R3, 0.15915493667125701904 ;  /* 0x3e22f98303717820 */ /* 0x000fe2000040c000 */
[----:B------:R-:W-:Y:S02]  /*4390*/  FMUL.FTZ R3, R29, UR44 ;  /* 0x0000002c1d037c20 */ /* 0x000fe40008410000 */
[----:B-1----:R-:W-:Y:S01]  /*43a0*/  FMUL.RZ R10, R2, 0.15915493667125701904 ;  /* 0x3e22f983020a7820 */ /* 0x002fe2000040c000 */
        /* <DEDUP_REMOVED lines=49> */
[----:B------:R-:W-:-:S05]  /*46c0*/  FMUL.FTZ R6, R28, R2 ;  /* 0x000000021c067220 */ /* 0x000fca0000410000 */
[----:B------:R-:W0:Y:S08]  /*46d0*/  MUFU.EX2 R3, R3 ;  /* 0x0000000300037308 */ /* 0x000e300000000800 */
[----:B------:R-:W1:Y:S01]  /*46e0*/  MUFU.EX2 R6, R6 ;  /* 0x0000000600067308 */ /* 0x000e620000000800 */
[-C--:B------:R-:W-:Y:S01]  /*46f0*/  FMUL.FTZ R119, R20, R2.reuse ;  /* 0x0000000214777220 */ /* 0x080fe20000410000 */
[-C--:B------:R-:W-:Y:S01]  /*4700*/  FMUL.FTZ R121, R19, R2.reuse ;  /* 0x0000000213797220 */ /* 0x080fe20000410000 */
[----:B------:R-:W-:Y:S01]  /*4710*/  FMUL.FTZ R123, R18, R2 ;  /* 0x00000002127b7220 */ /* 0x000fe20000410000 */
[C---:B0-----:R-:W-:Y:S01]  /*4720*/  FMUL.FTZ R182, R3.reuse, R182 ;  /* 0x000000b603b67220 */ /* 0x041fe20000410000 */
[----:B------:R-:W-:Y:S01]  /*4730*/  FMUL.FTZ R180, R3, R180 ;  /* 0x000000b403b47220 */ /* 0x000fe20000410000 */
[----:B------:R-:W-:-:S02]  /*4740*/  FMUL.FTZ R3, R16, R2 ;  /* 0x0000000210037220 */ /* 0x000fc40000410000 */
[----:B------:R-:W-:Y:S01]  /*4750*/  MUFU.SIN R158, R13 ;  /* 0x0000000d009e7308 */ /* 0x000fe20000000400 */
[C---:B-1----:R-:W-:Y:S01]  /*4760*/  FMUL.FTZ R179, R6.reuse, R179 ;  /* 0x000000b306b37220 */ /* 0x042fe20000410000 */
[----:B------:R-:W-:Y:S01]  /*4770*/  FMUL.FTZ R178, R6, R7 ;  /* 0x0000000706b27220 */ /* 0x000fe20000410000 */
[----:B------:R-:W-:-:S05]  /*4780*/  FMUL.FTZ R6, R15, R2 ;  /* 0x000000020f067220 */ /* 0x000fca0000410000 */
[----:B------:R0:W-:Y:S01]  /*4790*/  MUFU.COS R134, R13 ;  /* 0x0000000d00867308 */ /* 0x0001e20000000000 */
[-C--:B------:R-:W-:Y:S01]  /*47a0*/  FMUL.FTZ R125, R17, R2.reuse ;  /* 0x00000002117d7220 */ /* 0x080fe20000410000 */
        /* <DEDUP_REMOVED lines=12> */
[----:B------:R-:W0:Y:S01]  /*4870*/  MUFU.EX2 R6, R6 ;  /* 0x0000000600067308 */ /* 0x000e220000000800 */
[----:B-1----:R-:W-:-:S07]  /*4880*/  FMUL.FTZ R3, R30, R2 ;  /* 0x000000021e037220 */ /* 0x002fce0000410000 */
[----:B------:R-:W1:Y:S08]  /*4890*/  MUFU.EX2 R152, R7 ;  /* 0x0000000700987308 */ /* 0x000e700000000800 */
[----:B------:R-:W-:Y:S08]  /*48a0*/  MUFU.SIN R162, R8 ;  /* 0x0000000800a27308 */ /* 0x000ff00000000400 */
[----:B------:R3:W-:Y:S08]  /*48b0*/  MUFU.COS R130, R8 ;  /* 0x0000000800827308 */ /* 0x0007f00000000000 */
[----:B------:R-:W-:Y:S01]  /*48c0*/  MUFU.SIN R160, R10 ;  /* 0x0000000a00a07308 */ /* 0x000fe20000000400 */
[----:B---3--:R-:W-:-:S07]  /*48d0*/  FMUL.FTZ R8, R27, R2 ;  /* 0x000000021b087220 */ /* 0x008fce0000410000 */
[----:B------:R3:W-:Y:S08]  /*48e0*/  MUFU.COS R132, R10 ;  /* 0x0000000a00847308 */ /* 0x0007f00000000000 */
[----:B------:R-:W4:Y:S01]  /*48f0*/  MUFU.EX2 R13, R13 ;  /* 0x0000000d000d7308 */ /* 0x000f220000000800 */
[----:B---3--:R-:W-:Y:S01]  /*4900*/  FMUL.FTZ R10, R26, R2 ;  /* 0x000000021a0a7220 */ /* 0x008fe20000410000 */
[----:B------:R-:W-:-:S06]  /*4910*/  SHF.L.U32 R2, R112, 0x5, RZ ;  /* 0x0000000570027819 */ /* 0x000fcc00000006ff */
[----:B------:R-:W3:Y:S08]  /*4920*/  MUFU.EX2 R113, R113 ;  /* 0x0000007100717308 */ /* 0x000ef00000000800 */
[----:B------:R-:W5:Y:S08]  /*4930*/  MUFU.EX2 R115, R115 ;  /* 0x0000007300737308 */ /* 0x000f700000000800 */
[----:B------:R-:W2:Y:S08]  /*4940*/  MUFU.EX2 R117, R117 ;  /* 0x0000007500757308 */ /* 0x000eb00000000800 */
[----:B------:R-:W2:Y:S08]  /*4950*/  MUFU.EX2 R119, R119 ;  /* 0x0000007700777308 */ /* 0x000eb00000000800 */
[----:B------:R-:W2:Y:S08]  /*4960*/  MUFU.EX2 R121, R121 ;  /* 0x0000007900797308 */ /* 0x000eb00000000800 */
[----:B------:R-:W2:Y:S08]  /*4970*/  MUFU.EX2 R123, R123 ;  /* 0x0000007b007b7308 */ /* 0x000eb00000000800 */
[----:B------:R-:W2:Y:S08]  /*4980*/  MUFU.EX2 R125, R125 ;  /* 0x0000007d007d7308 */ /* 0x000eb00000000800 */
[----:B------:R-:W2:Y:S01]  /*4990*/  MUFU.EX2 R3, R3 ;  /* 0x0000000300037308 */ /* 0x000ea20000000800 */
[----:B------:R-:W-:Y:S01]  /*49a0*/  LEA.HI.SX32 R2, R2, R2, 0x1b ;  /* 0x0000000202027211 */ /* 0x000fe200078fdaff */
[C---:B0-----:R-:W-:Y:S01]  /*49b0*/  FMUL.FTZ R155, R6.reuse, R155 ;  /* 0x0000009b069b7220 */ /* 0x041fe20000410000 */
[----:B------:R-:W-:-:S02]  /*49c0*/  FMUL.FTZ R154, R6, R129 ;  /* 0x00000081069a7220 */ /* 0x000fc40000410000 */
[----:B------:R-:W-:Y:S01]  /*49d0*/  LEA R6, R2, UR22, 0x1 ;  /* 0x0000001602067c11 */ /* 0x000fe2000f8e08ff */
[----:B------:R-:W-:Y:S01]  /*49e0*/  FMUL.FTZ R157, R156, R157 ;  /* 0x0000009d9c9d7220 */ /* 0x000fe20000410000 */
[----:B-1----:R-:W-:Y:S01]  /*49f0*/  FMUL.FTZ R153, R152, R153 ;  /* 0x0000009998997220 */ /* 0x002fe20000410000 */
[----:B----4-:R-:W-:Y:S01]  /*4a00*/  FMUL.FTZ R173, R13, R120 ;  /* 0x000000780dad7220 */ /* 0x010fe20000410000 */
[----:B---3--:R-:W-:Y:S01]  /*4a10*/  FMUL.FTZ R171, R113, R122 ;  /* 0x0000007a71ab7220 */ /* 0x008fe20000410000 */
[C---:B-----5:R-:W-:Y:S01]  /*4a20*/  FMUL.FTZ R169, R115.reuse, R124 ;  /* 0x0000007c73a97220 */ /* 0x060fe20000410000 */
[----:B------:R-:W-:Y:S01]  /*4a30*/  FMUL.FTZ R168, R115, R168 ;  /* 0x000000a873a87220 */ /* 0x000fe20000410000 */
[C---:B--2---:R-:W-:Y:S01]  /*4a40*/  FMUL.FTZ R167, R117.reuse, R126 ;  /* 0x0000007e75a77220 */ /* 0x044fe20000410000 */
        /* <DEDUP_REMOVED lines=44> */
[----:B------:R-:W0:Y:S01]  /*4d10*/  MUFU.EX2 R8, R8 ;  /* 0x0000000800087308 */ /* 0x000e220000000800 */
[----:B------:R-:W-:-:S04]  /*4d20*/  USHF.L.U32 UR26, UR11, 0x8, URZ ;  /* 0x000000080b1a7899 */ /* 0x000fc800080006ff */
[----:B------:R-:W-:-:S04]  /*4d30*/  UIADD3 UR23, UPT, UPT, UR26, -0x100, URZ ;  /* 0xffffff001a177890 */ /* 0x000fc8000fffe0ff */
[----:B------:R-:W-:-:S04]  /*4d40*/  ULOP3.LUT UR23, UR23, 0x100, URZ, 0xc0, !UPT ;  /* 0x0000010017177892 */ /* 0x000fc8000f8ec0ff */
[----:B------:R-:W-:Y:S01]  /*4d50*/  UIADD3 UR23, UPT, UPT, UR23, UR8, URZ ;  /* 0x0000000817177290 */ /* 0x000fe2000fffe0ff */
[----:B------:R-:W-:Y:S01]  /*4d60*/  FMUL.FTZ R170, R113, R170 ;  /* 0x000000aa71aa7220 */ /* 0x000fe20000410000 */
[----:B------:R-:W1:Y:S01]  /*4d70*/  MUFU.EX2 R10, R10 ;  /* 0x0000000a000a7308 */ /* 0x000e620000000800 */
[----:B------:R-:W-:Y:S01]  /*4d80*/  ISETP.NE.AND P2, PT, R140, RZ, PT ;  /* 0x000000ff8c00720c */ /* 0x000fe20003f45270 */
[C---:B0-----:R-:W-:Y:S01]  /*4d90*/  FMUL.FTZ R177, R8.reuse, R177 ;  /* 0x000000b108b17220 */ /* 0x041fe20000410000 */
[----:B------:R-:W-:Y:S01]  /*4da0*/  FMUL.FTZ R176, R8, R9 ;  /* 0x0000000908b07220 */ /* 0x000fe20000410000 */
[C---:B------:R-:W-:Y:S02]  /*4db0*/  IADD3 R113, PT, PT, R140.reuse, 0x200, RZ ;  /* 0x000002008c717810 */ /* 0x040fe40007ffe0ff */
[----:B------:R-:W-:Y:S02]  /*4dc0*/  MOV R8, UR23 ;  /* 0x0000001700087c02 */ /* 0x000fe40008000f00 */
[----:B------:R-:W-:-:S02]  /*4dd0*/  ISETP.NE.AND P3, PT, R140, 0x1f, PT ;  /* 0x0000001f8c00780c */ /* 0x000fc40003f65270 */
[----:B------:R-:W-:Y:S01]  /*4de0*/  SEL R7, R8, R113, !P2 ;  /* 0x0000007108077207 */ /* 0x000fe20005000000 */
[----:B------:R-:W-:-:S03]  /*4df0*/  FMUL.FTZ R3, R3, R12 ;  /* 0x0000000c03037220 */ /* 0x000fc60000410000 */
[----:B------:R-:W-:Y:S01]  /*4e00*/  LEA R7, R7, UR22, 0x3 ;  /* 0x0000001607077c11 */ /* 0x000fe2000f8e18ff */
[----:B------:R-:W-:Y:S04]  /*4e10*/  BSSY.RECONVERGENT B0, `(.L_x_13029) ;  /* 0x0000052000007945 */ /* 0x000fe80003800200 */
[----:B------:R0:W-:Y:S01]  /*4e20*/  STS.64 [R7+0x1d10], R2 ;  /* 0x001d100207007388 */ /* 0x0001e20000000a00 */
[C---:B-1----:R-:W-:Y:S01]  /*4e30*/  FMUL.FTZ R175, R10.reuse, R175 ;  /* 0x000000af0aaf7220 */ /* 0x042fe20000410000 */
        /* <DEDUP_REMOVED lines=77> */
.L_x_13030:
[----:B------:R-:W-:-:S06]  /*5310*/  LEA R12, R140, UR22, 0x3 ;  /* 0x000000168c0c7c11 */ /* 0x000fcc000f8e18ff */
[----:B------:R-:W0:Y:S02]  /*5320*/  LDS.64 R12, [R12+0x2d18] ;  /* 0x002d18000c0c7984 */ /* 0x000e240000000a00 */
.L_x_13031:
[----:B------:R-:W-:Y:S05]  /*5330*/  BSYNC.RECONVERGENT B0 ;  /* 0x0000000000007941 */ /* 0x000fea0003800200 */
.L_x_13029:
[----:B------:R-:W-:Y:S01]  /*5340*/  FMUL.FTZ R5, R3, R180 ;  /* 0x000000b403057220 */ /* 0x000fe20000410000 */
[C---:B------:R-:W-:Y:S01]  /*5350*/  FMUL.FTZ R4, R30.reuse, R131 ;  /* 0x000000831e047220 */ /* 0x040fe20000410000 */
[----:B------:R-:W-:Y:S01]  /*5360*/  FMUL.FTZ R6, R30, R138 ;  /* 0x0000008a1e067220 */ /* 0x000fe20000410000 */
[C---:B------:R-:W-:Y:S01]  /*5370*/  FMUL.FTZ R8, R2.reuse, R180 ;  /* 0x000000b402087220 */ /* 0x040fe20000410000 */
[----:B------:R-:W-:Y:S01]  /*5380*/  FFMA.FTZ R5, R2, R182, -R5 ;  /* 0x000000b602057223 */ /* 0x000fe20000010805 */
[C---:B------:R-:W-:Y:S01]  /*5390*/  FMUL.FTZ R245, R77.reuse, R4 ;  /* 0x000000044df57220 */ /* 0x040fe20000410000 */
[----:B------:R-:W-:Y:S01]  /*53a0*/  FMUL.FTZ R243, R77, R6 ;  /* 0x000000064df37220 */ /* 0x000fe20000410000 */
[----:B------:R-:W-:Y:S01]  /*53b0*/  FFMA.FTZ R8, R3, R182, R8 ;  /* 0x000000b603087223 */ /* 0x000fe20000010008 */
[----:B------:R-:W-:Y:S01]  /*53c0*/  FMUL.FTZ R6, R178, R5 ;  /* 0x00000005b2067220 */ /* 0x000fe20000410000 */
[C---:B------:R-:W-:Y:S01]  /*53d0*/  FMUL.FTZ R4, R180.reuse, R245 ;  /* 0x000000f5b4047220 */ /* 0x040fe20000410000 */
[-C--:B------:R-:W-:Y:S01]  /*53e0*/  FMUL.FTZ R7, R180, R243.reuse ;  /* 0x000000f3b4077220 */ /* 0x080fe20000410000 */
[----:B------:R-:W-:Y:S01]  /*53f0*/  FMUL.FTZ R239, R29, R134 ;  /* 0x000000861def7220 */ /* 0x000fe20000410000 */
[-C--:B------:R-:W-:Y:S01]  /*5400*/  FFMA.FTZ R6, R179, R8.reuse, R6 ;  /* 0x00000008b3067223 */ /* 0x080fe20000010006 */
[----:B------:R-:W-:Y:S01]  /*5410*/  FMUL.FTZ R8, R178, R8 ;  /* 0x00000008b2087220 */ /* 0x000fe20000410000 */
[C---:B------:R-:W-:Y:S01]  /*5420*/  FFMA.FTZ R4, R182.reuse, R243, R4 ;  /* 0x000000f3b6047223 */ /* 0x040fe20000010004 */
[----:B------:R-:W-:Y:S01]  /*5430*/  FMUL.FTZ R241, R29, R136 ;  /* 0x000000881df17220 */ /* 0x000fe20000410000 */
[----:B------:R-:W-:Y:S01]  /*5440*/  FFMA.FTZ R7, R182, R245, -R7 ;  /* 0x000000f5b6077223 */ /* 0x000fe20000010807 */
[----:B------:R-:W-:Y:S01]  /*5450*/  FFMA.FTZ R8, R179, R5, -R8 ;  /* 0x00000005b3087223 */ /* 0x000fe20000010808 */
[----:B------:R-:W-:Y:S01]  /*5460*/  FMUL.FTZ R10, R176, R6 ;  /* 0x00000006b00a7220 */ /* 0x000fe20000410000 */
[C---:B------:R-:W-:Y:S01]  /*5470*/  FFMA.FTZ R4, R78.reuse, R239, R4 ;  /* 0x000000ef4e047223 */ /* 0x040fe20000010004 */
        /* <DEDUP_REMOVED lines=9> */
[----:B------:R-:W-:Y:S01]  /*5510*/  FFMA.FTZ R8, R177, R6, R8 ;  /* 0x00000006b1087223 */ /* 0x000fe20000010008 */
        /* <DEDUP_REMOVED lines=9> */
[----:B------:R-:W-:Y:S01]  /*55b0*/  FFMA.FTZ R9, R177, R140, R9 ;  /* 0x0000008cb1097223 */ /* 0x000fe20000010009 */
[----:B------:R-:W-:Y:S01]  /*55c0*/  FMUL.FTZ R233, R27, R130 ;  /* 0x000000821be97220 */ /* 0x000fe20000410000 */
[----:B------:R-:W-:Y:S01]  /*55d0*/  FFMA.FTZ R4, R177, R7, -R4 ;  /* 0x00000007b1047223 */ /* 0x000fe20000010804 */
[-C--:B------:R-:W-:Y:S01]  /*55e0*/  FMUL.FTZ R7, R172, R6.reuse ;  /* 0x00000006ac077220 */ /* 0x080fe20000410000 */
[----:B------:R-:W-:Y:S01]  /*55f0*/  FFMA.FTZ R5, R173, R6, -R8 ;  /* 0x00000006ad057223 */ /* 0x000fe20000010808 */
[----:B------:R-:W-:Y:S01]  /*5600*/  FMUL.FTZ R235, R27, R132 ;  /* 0x000000841beb7220 */ /* 0x000fe20000410000 */
[----:B------:R-:W-:Y:S01]  /*5610*/  FFMA.FTZ R9, R76, R233, R9 ;  /* 0x000000e94c097223 */ /* 0x000fe20000010009 */
[----:B------:R-:W-:Y:S01]  /*5620*/  FFMA.FTZ R7, R173, R10, R7 ;  /* 0x0000000aad077223 */ /* 0x000fe20000010007 */
[----:B------:R-:W-:Y:S01]  /*5630*/  FMUL.FTZ R8, R170, R5 ;  /* 0x00000005aa087220 */ /* 0x000fe20000410000 */
[----:B------:R-:W-:Y:S01]  /*5640*/  FFMA.FTZ R4, R76, R235, R4 ;  /* 0x000000eb4c047223 */ /* 0x000fe20000010004 */
[----:B------:R-:W-:Y:S01]  /*5650*/  FMUL.FTZ R6, R174, R9 ;  /* 0x00000009ae067220 */ /* 0x000fe20000410000 */
[----:B------:R-:W-:Y:S01]  /*5660*/  FMUL.FTZ R232, R26, R125 ;  /* 0x0000007d1ae87220 */ /* 0x000fe20000410000 */
[-C--:B------:R-:W-:Y:S01]  /*5670*/  FFMA.FTZ R10, R171, R7.reuse, R8 ;  /* 0x00000007ab0a7223 */ /* 0x080fe20000010008 */
[-C--:B------:R-:W-:Y:S01]  /*5680*/  FMUL.FTZ R8, R174, R4.reuse ;  /* 0x00000004ae087220 */ /* 0x080fe20000410000 */
[C---:B------:R-:W-:Y:S01]  /*5690*/  FFMA.FTZ R6, R175.reuse, R4, -R6 ;  /* 0x00000004af067223 */ /* 0x040fe20000010806 */
[----:B------:R-:W-:Y:S01]  /*56a0*/  FMUL.FTZ R4, R170, R7 ;  /* 0x00000007aa047220 */ /* 0x000fe20000410000 */
[----:B------:R-:W-:Y:S01]  /*56b0*/  FMUL.FTZ R230, R26, R123 ;  /* 0x0000007b1ae67220 */ /* 0x000fe20000410000 */
        /* <DEDUP_REMOVED lines=10> */
[----:B------:R-:W-:Y:S01]  /*5760*/  FMUL.FTZ R231, R25, R126 ;  /* 0x0000007e19e77220 */ /* 0x000fe20000410000 */
[----:B------:R-:W-:Y:S01]  /*5770*/  FFMA.FTZ R7, R169, R10, R7 ;  /* 0x0000000aa9077223 */ /* 0x000fe20000010007 */
[----:B------:R-:W-:Y:S01]  /*5780*/  FFMA.FTZ R6, R173, R6, -R5 ;  /* 0x00000006ad067223 */ /* 0x000fe20000010805 */
[----:B------:R-:W-:Y:S01]  /*5790*/  FMUL.FTZ R237, R25, R128 ;  /* 0x0000008019ed7220 */ /* 0x000fe20000410000 */
[----:B------:R-:W-:Y:S01]  /*57a0*/  FFMA.FTZ R9, R74, R231, R9 ;  /* 0x000000e74a097223 */ /* 0x000fe20000010009 */
[----:B------:R-:W2:Y:S01]  /*57b0*/  @P1 LDC R11, c[0x0][0x38c] ;  /* 0x0000e300ff0b1b82 */ /* 0x000ea20000000800 */
[CC--:B------:R-:W-:Y:S01]  /*57c0*/  FMUL.FTZ R10, R166.reuse, R8.reuse ;  /* 0x00000008a60a7220 */ /* 0x0c0fe20000410000 */
[----:B------:R-:W-:Y:S01]  /*57d0*/  FMUL.FTZ R5, R166, R7 ;  /* 0x00000007a6057220 */ /* 0x000fe20000410000 */
[----:B------:R-:W-:Y:S01]  /*57e0*/  FFMA.FTZ R6, R74, R237, R6 ;  /* 0x000000ed4a067223 */ /* 0x000fe20000010006 */
[C---:B------:R-:W-:Y:S01]  /*57f0*/  FMUL.FTZ R4, R170.reuse, R9 ;  /* 0x00000009aa047220 */ /* 0x040fe20000410000 */
[C---:B------:R-:W-:Y:S01]  /*5800*/  FFMA.FTZ R10, R167.reuse, R7, R10 ;  /* 0x00000007a70a7223 */ /* 0x040fe2000001000a */
[----:B------:R-:W-:Y:S01]  /*5810*/  FFMA.FTZ R7, R167, R8, -R5 ;  /* 0x00000008a7077223 */ /* 0x000fe20000010805 */
[-C--:B------:R-:W-:Y:S01]  /*5820*/  FMUL.FTZ R8, R170, R6.reuse ;  /* 0x00000006aa087220 */ /* 0x080fe20000410000 */
[C---:B------:R-:W-:Y:S01]  /*5830*/  FFMA.FTZ R4, R171.reuse, R6, -R4 ;  /* 0x00000006ab047223 */ /* 0x040fe20000010804 */
[----:B------:R-:W-:Y:S01]  /*5840*/  FMUL.FTZ R234, R24, R121 ;  /* 0x0000007918ea7220 */ /* 0x000fe20000410000 */
[----:B------:R-:W-:Y:S01]  /*5850*/  FMUL.FTZ R6, R164, R10 ;  /* 0x0000000aa4067220 */ /* 0x000fe20000410000 */
[----:B------:R-:W-:Y:S01]  /*5860*/  FFMA.FTZ R9, R171, R9, R8 ;  /* 0x00000009ab097223 */ /* 0x000fe20000010008 */
[----:B------:R-:W-:Y:S01]  /*5870*/  FMUL.FTZ R228, R24, R119 ;  /* 0x0000007718e47220 */ /* 0x000fe20000410000 */
[----:B------:R-:W-:Y:S01]  /*5880*/  FFMA.FTZ R5, R71, R234, R4 ;  /* 0x000000ea47057223 */ /* 0x000fe20000010004 */
[-C--:B------:R-:W-:Y:S01]  /*5890*/  FFMA.FTZ R211, R165, R7.reuse, -R6 ;  /* 0x00000007a5d37223 */ /* 0x080fe20000010806 */
[----:B------:R-:W-:Y:S01]  /*58a0*/  FMUL.FTZ R4, R164, R7 ;  /* 0x00000007a4047220 */ /* 0x000fe20000410000 */
[----:B------:R-:W-:Y:S01]  /*58b0*/  MOV R7, UR11 ;  /* 0x0000000b00077c02 */ /* 0x000fe20008000f00 */
[----:B------:R-:W-:Y:S01]  /*58c0*/  FFMA.FTZ R9, R71, R228, R9 ;  /* 0x000000e447097223 */ /* 0x000fe20000010009 */
[----:B------:R-:W-:Y:S01]  /*58d0*/  FMUL.FTZ R8, R168, R5 ;  /* 0x00000005a8087220 */ /* 0x000fe20000410000 */
[----:B------:R-:W-:Y:S01]  /*58e0*/  FFMA.FTZ R212, R165, R10, R4 ;  /* 0x0000000aa5d47223 */ /* 0x000fe20000010004 */
[----:B------:R-:W-:Y:S01]  /*58f0*/  @P1 IADD3 R4, PT, PT, R7, -0x2, RZ ;  /* 0xfffffffe07041810 */ /* 0x000fe20007ffe0ff */
[----:B------:R-:W-:-:S02]  /*5900*/  HFMA2 R7, -RZ, RZ, 0, 9.5367431640625e-07 ;  /* 0x00000010ff077431 */ /* 0x000fc400000001ff */
[-C--:B------:R-:W-:Y:S01]  /*5910*/  FMUL.FTZ R6, R168, R9.reuse ;  /* 0x00000009a8067220 */ /* 0x080fe20000410000 */
[----:B------:R-:W-:Y:S01]  /*5920*/  FFMA.FTZ R9, R169, R9, R8 ;  /* 0x00000009a9097223 */ /* 0x000fe20000010008 */
[C---:B------:R-:W-:Y:S01]  /*5930*/  FMUL.FTZ R227, R23.reuse, R122 ;  /* 0x0000007a17e37220 */ /* 0x040fe20000410000 */
[----:B------:R-:W-:Y:S01]  /*5940*/  FMUL.FTZ R229, R23, R124 ;  /* 0x0000007c17e57220 */ /* 0x000fe20000410000 */
[----:B------:R-:W-:Y:S01]  /*5950*/  FFMA.FTZ R8, R169, R5, -R6 ;  /* 0x00000005a9087223 */ /* 0x000fe20000010806 */
[----:B--2---:R-:W-:Y:S01]  /*5960*/  @P1 IMAD R6, R4, R11, UR8 ;  /* 0x0000000804061e24 */ /* 0x004fe2000f8e020b */
[----:B------:R-:W-:Y:S01]  /*5970*/  CS2R R4, SRZ ;  /* 0x0000000000047805 */ /* 0x000fe2000001ff00 */
[C---:B------:R-:W-:Y:S01]  /*5980*/  FFMA.FTZ R9, R72.reuse, R227, R9 ;  /* 0x000000e348097223 */ /* 0x040fe20000010009 */
[----:B------:R-:W-:Y:S01]  /*5990*/  FFMA.FTZ R8, R72, R229, R8 ;  /* 0x000000e548087223 */ /* 0x000fe20000010008 */
[----:B------:R-:W-:-:S04]  /*59a0*/  @P1 IMAD.WIDE R6, R6, R7, UR4 ;  /* 0x0000000406061e25 */ /* 0x000fc8000f8e0207 */
[C---:B------:R-:W-:Y:S01]  /*59b0*/  FMUL.FTZ R225, R21.reuse, R120 ;  /* 0x0000007815e17220 */ /* 0x040fe20000410000 */
[CC--:B------:R-:W-:Y:S01]  /*59c0*/  FMUL.FTZ R10, R166.reuse, R9.reuse ;  /* 0x00000009a60a7220 */ /* 0x0c0fe20000410000 */
[----:B------:R-:W-:Y:S01]  /*59d0*/  FMUL.FTZ R140, R166, R8 ;  /* 0x00000008a68c7220 */ /* 0x000fe20000410000 */
[----:B------:R-:W-:Y:S01]  /*59e0*/  FMUL.FTZ R223, R21, R118 ;  /* 0x0000007615df7220 */ /* 0x000fe20000410000 */
[----:B------:R2:W3:Y:S01]  /*59f0*/  @P1 LDG.E.64 R4, desc[UR24][R6.64+0x8] ;  /* 0x0000081806041981 */ /* 0x0004e2000c1e1b00 */
        /* <DEDUP_REMOVED lines=9> */
[-C--:B------:R-:W-:Y:S01]  /*5a90*/  FMUL.FTZ R8, R164, R140.reuse ;  /* 0x0000008ca4087220 */ /* 0x080fe20000410000 */
[----:B--2---:R-:W-:Y:S01]  /*5aa0*/  FMUL.FTZ R6, R160, R9 ;  /* 0x00000009a0067220 */ /* 0x004fe20000410000 */
[----:B------:R-:W-:Y:S01]  /*5ab0*/  FMUL.FTZ R226, R20, R115 ;  /* 0x0000007314e27220 */ /* 0x000fe20000410000 */
[C---:B------:R-:W-:Y:S01]  /*5ac0*/  FFMA.FTZ R10, R165.reuse, R140, R10 ;  /* 0x0000008ca50a7223 */ /* 0x040fe2000001000a */
        /* <DEDUP_REMOVED lines=8> */
[----:B------:R-:W-:-:S02]  /*5b50*/  FMUL.FTZ R6, R162, R10 ;  /* 0x0000000aa2067220 */ /* 0x000fc40000410000 */
[-C--:B------:R-:W-:Y:S01]  /*5b60*/  FFMA.FTZ R212, R159, R140.reuse, R212 ;  /* 0x0000008c9fd47223 */ /* 0x080fe200000100d4 */
[----:B------:R-:W-:Y:S01]  /*5b70*/  FMUL.FTZ R140, R158, R140 ;  /* 0x0000008c9e8c7220 */ /* 0x000fe20000410000 */
[-C--:B------:R-:W-:Y:S01]  /*5b80*/  FFMA.FTZ R7, R163, R11.reuse, -R6 ;  /* 0x0000000ba3077223 */ /* 0x080fe20000010806 */
[----:B------:R-:W-:Y:S01]  /*5b90*/  FMUL.FTZ R6, R162, R11 ;  /* 0x0000000ba2067220 */ /* 0x000fe20000410000 */
[----:B------:R-:W-:Y:S01]  /*5ba0*/  FMUL.FTZ R221, R19, R208 ;  /* 0x000000d013dd7220 */ /* 0x000fe20000410000 */
[----:B------:R-:W-:Y:S01]  /*5bb0*/  FFMA.FTZ R140, R159, R8, -R140 ;  /* 0x000000089f8c7223 */ /* 0x000fe2000001088c */
[----:B------:R-:W-:Y:S01]  /*5bc0*/  FMUL.FTZ R211, R19, R206 ;  /* 0x000000ce13d37220 */ /* 0x000fe20000410000 */
[----:B------:R-:W-:Y:S01]  /*5bd0*/  FFMA.FTZ R6, R163, R10, R6 ;  /* 0x0000000aa3067223 */ /* 0x000fe20000010006 */
[----:B------:R-:W-:Y:S01]  /*5be0*/  FFMA.FTZ R7, R68, R221, R7 ;  /* 0x000000dd44077223 */ /* 0x000fe20000010007 */
[C---:B------:R-:W-:Y:S01]  /*5bf0*/  FMUL.FTZ R8, R156.reuse, R212 ;  /* 0x000000d49c087220 */ /* 0x040fe20000410000 */
[-C--:B------:R-:W-:Y:S01]  /*5c00*/  FMUL.FTZ R9, R156, R140.reuse ;  /* 0x0000008c9c097220 */ /* 0x080fe20000410000 */
[----:B------:R-:W-:Y:S01]  /*5c10*/  FFMA.FTZ R6, R68, R211, R6 ;  /* 0x000000d344067223 */ /* 0x000fe20000010006 */
[C---:B------:R-:W-:Y:S01]  /*5c20*/  FMUL.FTZ R10, R160.reuse, R7 ;  /* 0x00000007a00a7220 */ /* 0x040fe20000410000 */
[C---:B------:R-:W-:Y:S01]  /*5c30*/  FFMA.FTZ R140, R157.reuse, R140, -R8 ;  /* 0x0000008c9d8c7223 */ /* 0x040fe20000010808 */
[----:B------:R-:W-:Y:S01]  /*5c40*/  FFMA.FTZ R9, R157, R212, R9 ;  /* 0x000000d49d097223 */ /* 0x000fe20000010009 */
[-C--:B------:R-:W-:Y:S01]  /*5c50*/  FMUL.FTZ R8, R160, R6.reuse ;  /* 0x00000006a0087220 */ /* 0x080fe20000410000 */
[C---:B------:R-:W-:Y:S01]  /*5c60*/  FFMA.FTZ R10, R161.reuse, R6, R10 ;  /* 0x00000006a10a7223 */ /* 0x040fe2000001000a */
[----:B------:R-:W-:Y:S01]  /*5c70*/  FMUL.FTZ R218, R18, R207 ;  /* 0x000000cf12da7220 */ /* 0x000fe20000410000 */
[----:B------:R-:W-:Y:S01]  /*5c80*/  FMUL.FTZ R6, R154, R9 ;  /* 0x000000099a067220 */ /* 0x000fe20000410000 */
[----:B------:R-:W-:Y:S01]  /*5c90*/  FFMA.FTZ R7, R161, R7, -R8 ;  /* 0x00000007a1077223 */ /* 0x000fe20000010808 */
[----:B------:R-:W-:Y:S01]  /*5ca0*/  FMUL.FTZ R212, R18, R209 ;  /* 0x000000d112d47220 */ /* 0x000fe20000410000 */
[----:B------:R-:W-:Y:S01]  /*5cb0*/  FFMA.FTZ R10, R67, R218, R10 ;  /* 0x000000da430a7223 */ /* 0x000fe2000001000a */
[-C--:B------:R-:W-:Y:S01]  /*5cc0*/  FMUL.FTZ R8, R154, R140.reuse ;  /* 0x0000008c9a087220 */ /* 0x080fe20000410000 */
[----:B------:R-:W-:Y:S01]  /*5cd0*/  FFMA.FTZ R140, R155, R140, -R6 ;  /* 0x0000008c9b8c7223 */ /* 0x000fe20000010806 */
[----:B------:R-:W-:Y:S01]  /*5ce0*/  FFMA.FTZ R7, R67, R212, R7 ;  /* 0x000000d443077223 */ /* 0x000fe20000010007 */
[----:B------:R-:W-:Y:S01]  /*5cf0*/  FMUL.FTZ R6, R158, R10 ;  /* 0x0000000a9e067220 */ /* 0x000fe20000410000 */
[----:B------:R-:W-:-:S03]  /*5d00*/  FFMA.FTZ R11, R155, R9, R8 ;  /* 0x000000099b0b7223 */ /* 0x000fc60000010008 */
[----:B------:R-:W-:Y:S01]  /*5d10*/  FFMA.FTZ R8, R159, R7, -R6 ;  /* 0x000000079f087223 */ /* 0x000fe20000010806 */
[----:B------:R-:W-:Y:S01]  /*5d20*/  FMUL.FTZ R6, R152, R11 ;  /* 0x0000000b98067220 */ /* 0x000fe20000410000 */
[----:B------:R-:W-:Y:S01]  /*5d30*/  FMUL.FTZ R9, R158, R7 ;  /* 0x000000079e097220 */ /* 0x000fe20000410000 */
[C---:B------:R-:W-:Y:S01]  /*5d40*/  FMUL.FTZ R219, R17.reuse, R204 ;  /* 0x000000cc11db7220 */ /* 0x040fe20000410000 */
[----:B------:R-:W-:Y:S01]  /*5d50*/  FMUL.FTZ R213, R17, R202 ;  /* 0x000000ca11d57220 */ /* 0x000fe20000410000 */
[----:B------:R-:W-:Y:S01]  /*5d60*/  FFMA.FTZ R6, R153, R140, -R6 ;  /* 0x0000008c99067223 */ /* 0x000fe20000010806 */
[----:B------:R-:W-:Y:S01]  /*5d70*/  FFMA.FTZ R9, R159, R10, R9 ;  /* 0x0000000a9f097223 */ /* 0x000fe20000010009 */
[----:B------:R-:W-:Y:S01]  /*5d80*/  FMUL.FTZ R140, R152, R140 ;  /* 0x0000008c988c7220 */ /* 0x000fe20000410000 */
[C---:B------:R-:W-:Y:S02]  /*5d90*/  FFMA.FTZ R8, R66.reuse, R219, R8 ;  /* 0x000000db42087223 */ /* 0x040fe40000010008 */
[----:B------:R-:W-:Y:S01]  /*5da0*/  FFMA.FTZ R9, R66, R213, R9 ;  /* 0x000000d542097223 */ /* 0x000fe20000010009 */
[----:B------:R-:W-:Y:S01]  /*5db0*/  FFMA.FTZ R7, R153, R11, R140 ;  /* 0x0000000b99077223 */ /* 0x000fe2000001008c */
[----:B------:R-:W-:Y:S01]  /*5dc0*/  FMUL.FTZ R140, R156, R8 ;  /* 0x000000089c8c7220 */ /* 0x000fe20000410000 */
[----:B------:R-:W-:Y:S01]  /*5dd0*/  FMUL.FTZ R214, R16, R203 ;  /* 0x000000cb10d67220 */ /* 0x000fe20000410000 */
[----:B------:R-:W-:-:S02]  /*5de0*/  FMUL.FTZ R10, R156, R9 ;  /* 0x000000099c0a7220 */ /* 0x000fc40000410000 */
[C---:B------:R-:W-:Y:S01]  /*5df0*/  FFMA.FTZ R140, R157.reuse, R9, R140 ;  /* 0x000000099d8c7223 */ /* 0x040fe2000001008c */
[----:B------:R-:W-:Y:S01]  /*5e00*/  FMUL.FTZ R216, R16, R205 ;  /* 0x000000cd10d87220 */ /* 0x000fe20000410000 */
[----:B------:R-:W-:Y:S02]  /*5e10*/  FFMA.FTZ R11, R157, R8, -R10 ;  /* 0x000000089d0b7223 */ /* 0x000fe4000001080a */
[C---:B------:R-:W-:Y:S02]  /*5e20*/  FFMA.FTZ R140, R65.reuse, R214, R140 ;  /* 0x000000d6418c7223 */ /* 0x040fe4000001008c */
[----:B------:R-:W-:Y:S02]  /*5e30*/  FFMA.FTZ R11, R65, R216, R11 ;  /* 0x000000d8410b7223 */ /* 0x000fe4000001000b */
[C---:B------:R-:W-:Y:S01]  /*5e40*/  FMUL.FTZ R8, R154.reuse, R140 ;  /* 0x0000008c9a087220 */ /* 0x040fe20000410000 */
[----:B------:R-:W-:Y:S01]  /*5e50*/  FMUL.FTZ R215, R15, R200 ;  /* 0x000000c80fd77220 */ /* 0x000fe20000410000 */
[----:B------:R-:W-:-:S02]  /*5e60*/  FMUL.FTZ R9, R154, R11 ;  /* 0x0000000b9a097220 */ /* 0x000fc40000410000 */
[----:B------:R-:W-:Y:S01]  /*5e70*/  FFMA.FTZ R8, R155, R11, -R8 ;  /* 0x0000000b9b087223 */ /* 0x000fe20000010808 */
[----:B------:R-:W-:Y:S01]  /*5e80*/  FMUL.FTZ R217, R15, R198 ;  /* 0x000000c60fd97220 */ /* 0x000fe20000410000 */
[----:B------:R-:W-:Y:S02]  /*5e90*/  FFMA.FTZ R9, R155, R140, R9 ;  /* 0x0000008c9b097223 */ /* 0x000fe40000010009 */
[C---:B------:R-:W-:Y:S02]  /*5ea0*/  FFMA.FTZ R8, R64.reuse, R215, R8 ;  /* 0x000000d740087223 */ /* 0x040fe40000010008 */
[----:B------:R-:W-:Y:S02]  /*5eb0*/  FFMA.FTZ R9, R64, R217, R9 ;  /* 0x000000d940097223 */ /* 0x000fe40000010009 */
[----:B------:R-:W-:Y:S01]  /*5ec0*/  FMUL.FTZ R140, R152, R8 ;  /* 0x00000008988c7220 */ /* 0x000fe20000410000 */
[----:B------:R-:W-:Y:S01]  /*5ed0*/  FMUL.FTZ R220, R14, R199 ;  /* 0x000000c70edc7220 */ /* 0x000fe20000410000 */
[----:B------:R-:W-:-:S02]  /*5ee0*/  FMUL.FTZ R10, R152, R9 ;  /* 0x00000009980a7220 */ /* 0x000fc40000410000 */
[C---:B------:R-:W-:Y:S01]  /*5ef0*/  FFMA.FTZ R140, R153.reuse, R9, R140 ;  /* 0x00000009998c7223 */ /* 0x040fe2000001008c */
[----:B------:R-:W-:Y:S01]  /*5f00*/  FMUL.FTZ R222, R14, R201 ;  /* 0x000000c90ede7220 */ /* 0x000fe20000410000 */
[----:B------:R-:W-:Y:S02]  /*5f10*/  FFMA.FTZ R11, R153, R8, -R10 ;  /* 0x00000008990b7223 */ /* 0x000fe4000001080a */
[C---:B------:R-:W-:Y:S02]  /*5f20*/  FFMA.FTZ R8, R63.reuse, R220, R140 ;  /* 0x000000dc3f087223 */ /* 0x040fe4000001008c */
[----:B------:R-:W-:-:S03]  /*5f30*/  FFMA.FTZ R9, R63, R222, R11 ;  /* 0x000000de3f097223 */ /* 0x000fc6000001000b */
[----:B------:R-:W2:Y:S04]  /*5f40*/  SHFL.UP PT, R240, R8, 0x1, RZ ;  /* 0x0420000008f07989 */ /* 0x000ea800000e00ff */
[----:B------:R-:W4:Y:S04]  /*5f50*/  SHFL.UP PT, R140, R9, 0x1, RZ ;  /* 0x04200000098c7989 */ /* 0x000f2800000e00ff */
[----:B------:R-:W5:Y:S01]  /*5f60*/  SHFL.UP PT, R11, R7, 0x1, RZ ;  /* 0x04200000070b7989 */ /* 0x000f6200000e00ff */
[----:B------:R-:W-:-:S03]  /*5f70*/  ISETP.GE.AND P3, PT, R112, 0x1, PT ;  /* 0x000000017000780c */ /* 0x000fc60003f66270 */
[----:B------:R-:W1:Y:S01]  /*5f80*/  SHFL.UP PT, R10, R6, 0x1, RZ ;  /* 0x04200000060a7989 */ /* 0x000e6200000e00ff */
[-C--:B--2---:R-:W-:Y:S01]  /*5f90*/  FMUL.FTZ R242, R6, R240.reuse ;  /* 0x000000f006f27220 */ /* 0x084fe20000410000 */
[----:B------:R-:W-:-:S03]  /*5fa0*/  FMUL.FTZ R247, R7, R240 ;  /* 0x000000f007f77220 */ /* 0x000fc60000410000 */
[-C--:B----4-:R-:W-:Y:S01]  /*5fb0*/  FFMA.FTZ R249, R7, R140.reuse, R242 ;  /* 0x0000008c07f97223 */ /* 0x090fe200000100f2 */
[----:B------:R-:W-:-:S04]  /*5fc0*/  FFMA.FTZ R240, R6, R140, -R247 ;  /* 0x0000008c06f07223 */ /* 0x000fc800000108f7 */
[----:B------:R-:W-:Y:S01]  /*5fd0*/  @P3 FADD.FTZ R8, R8, R249 ;  /* 0x000000f908083221 */ /* 0x000fe20000010000 */
[-C--:B-----5:R-:W-:Y:S01]  /*5fe0*/  FMUL.FTZ R140, R6, R11.reuse ;  /* 0x0000000b068c7220 */ /* 0x0a0fe20000410000 */
[----:B------:R-:W-:Y:S01]  /*5ff0*/  @P3 FADD.FTZ R9, R9, R240 ;  /* 0x000000f009093221 */ /* 0x000fe20000010000 */
[C---:B------:R-:W-:Y:S02]  /*6000*/  FMUL.FTZ R247, R7.reuse, R11 ;  /* 0x0000000b07f77220 */ /* 0x040fe40000410000 */
[----:B------:R-:W2:Y:S01]  /*6010*/  SHFL.UP PT, R240, R8, 0x2, RZ ;  /* 0x0440000008f07989 */ /* 0x000ea200000e00ff */
[----:B-1----:R-:W-:-:S03]  /*6020*/  @P3 FFMA.FTZ R7, R7, R10, R140 ;  /* 0x0000000a07073223 */ /* 0x002fc6000001008c */
[----:B------:R-:W1:Y:S01]  /*6030*/  SHFL.UP PT, R140, R9, 0x2, RZ ;  /* 0x04400000098c7989 */ /* 0x000e6200000e00ff */
[----:B------:R-:W-:-:S03]  /*6040*/  @P3 FFMA.FTZ R6, R6, R10, -R247 ;  /* 0x0000000a06063223 */ /* 0x000fc600000108f7 */
[----:B------:R-:W4:Y:S01]  /*6050*/  SHFL.UP PT, R11, R7, 0x2, RZ ;  /* 0x04400000070b7989 */ /* 0x000f2200000e00ff */
[----:B------:R-:W-:-:S03]  /*6060*/  ISETP.GE.AND P3, PT, R112, 0x2, PT ;  /* 0x000000027000780c */ /* 0x000fc60003f66270 */
[----:B------:R-:W5:Y:S01]  /*6070*/  SHFL.UP PT, R10, R6, 0x2, RZ ;  /* 0x04400000060a7989 */ /* 0x000f6200000e00ff */
[-C--:B--2---:R-:W-:Y:S01]  /*6080*/  FMUL.FTZ R242, R6, R240.reuse ;  /* 0x000000f006f27220 */ /* 0x084fe20000410000 */
[----:B------:R-:W-:-:S03]  /*6090*/  FMUL.FTZ R247, R7, R240 ;  /* 0x000000f007f77220 */ /* 0x000fc60000410000 */
[-C--:B-1----:R-:W-:Y:S01]  /*60a0*/  FFMA.FTZ R249, R7, R140.reuse, R242 ;  /* 0x0000008c07f97223 */ /* 0x082fe200000100f2 */
[----:B------:R-:W-:-:S04]  /*60b0*/  FFMA.FTZ R240, R6, R140, -R247 ;  /* 0x0000008c06f07223 */ /* 0x000fc800000108f7 */
[----:B------:R-:W-:Y:S01]  /*60c0*/  @P3 FADD.FTZ R8, R8, R249 ;  /* 0x000000f908083221 */ /* 0x000fe20000010000 */
[-C--:B----4-:R-:W-:Y:S01]  /*60d0*/  FMUL.FTZ R140, R6, R11.reuse ;  /* 0x0000000b068c7220 */ /* 0x090fe20000410000 */
[----:B------:R-:W-:Y:S01]  /*60e0*/  @P3 FADD.FTZ R9, R9, R240 ;  /* 0x000000f009093221 */ /* 0x000fe20000010000 */
[C---:B------:R-:W-:Y:S02]  /*60f0*/  FMUL.FTZ R247, R7.reuse, R11 ;  /* 0x0000000b07f77220 */ /* 0x040fe40000410000 */
[----:B------:R-:W1:Y:S01]  /*6100*/  SHFL.UP PT, R240, R8, 0x4, RZ ;  /* 0x0480000008f07989 */ /* 0x000e6200000e00ff */
[----:B-----5:R-:W-:-:S03]  /*6110*/  @P3 FFMA.FTZ R7, R7, R10, R140 ;  /* 0x0000000a07073223 */ /* 0x020fc6000001008c */
[----:B------:R-:W2:Y:S01]  /*6120*/  SHFL.UP PT, R140, R9, 0x4, RZ ;  /* 0x04800000098c7989 */ /* 0x000ea200000e00ff */
[----:B------:R-:W-:-:S03]  /*6130*/  @P3 FFMA.FTZ R6, R6, R10, -R247 ;  /* 0x0000000a06063223 */ /* 0x000fc600000108f7 */
[----:B------:R-:W4:Y:S01]  /*6140*/  SHFL.UP PT, R11, R7, 0x4, RZ ;  /* 0x04800000070b7989 */ /* 0x000f2200000e00ff */
[----:B------:R-:W-:-:S03]  /*6150*/  ISETP.GE.AND P3, PT, R112, 0x4, PT ;  /* 0x000000047000780c */ /* 0x000fc60003f66270 */
[----:B------:R-:W5:Y:S01]  /*6160*/  SHFL.UP PT, R10, R6, 0x4, RZ ;  /* 0x04800000060a7989 */ /* 0x000f6200000e00ff */
[-C--:B-1----:R-:W-:Y:S01]  /*6170*/  FMUL.FTZ R242, R6, R240.reuse ;  /* 0x000000f006f27220 */ /* 0x082fe20000410000 */
[----:B------:R-:W-:-:S03]  /*6180*/  FMUL.FTZ R247, R7, R240 ;  /* 0x000000f007f77220 */ /* 0x000fc60000410000 */
[-C--:B--2---:R-:W-:Y:S01]  /*6190*/  FFMA.FTZ R249, R7, R140.reuse, R242 ;  /* 0x0000008c07f97223 */ /* 0x084fe200000100f2 */
        /* <DEDUP_REMOVED lines=9> */
[----:B------:R-:W4:Y:S04]  /*6230*/  SHFL.UP PT, R11, R7, 0x8, RZ ;  /* 0x05000000070b7989 */ /* 0x000f2800000e00ff */
[----:B------:R-:W5:Y:S01]  /*6240*/  SHFL.UP PT, R10, R6, 0x8, RZ ;  /* 0x05000000060a7989 */ /* 0x000f6200000e00ff */
[----:B------:R-:W-:Y:S01]  /*6250*/  ISETP.GE.AND P3, PT, R112, 0x8, PT ;  /* 0x000000087000780c */ /* 0x000fe20003f66270 */
[-C--:B-1----:R-:W-:Y:S01]  /*6260*/  FMUL.FTZ R242, R6, R240.reuse ;  /* 0x000000f006f27220 */ /* 0x082fe20000410000 */
[----:B------:R-:W-:-:S03]  /*6270*/  FMUL.FTZ R247, R7, R240 ;  /* 0x000000f007f77220 */ /* 0x000fc60000410000 */
[-C--:B--2---:R-:W-:Y:S01]  /*6280*/  FFMA.FTZ R249, R7, R140.reuse, R242 ;  /* 0x0000008c07f97223 */ /* 0x084fe200000100f2 */
[----:B------:R-:W-:-:S07]  /*6290*/  FFMA.FTZ R240, R6, R140, -R247 ;  /* 0x0000008c06f07223 */ /* 0x000fce00000108f7 */
[----:B------:R-:W-:Y:S01]  /*62a0*/  @P3 FADD.FTZ R8, R8, R249 ;  /* 0x000000f908083221 */ /* 0x000fe20000010000 */
[CC--:B----4-:R-:W-:Y:S01]  /*62b0*/  FMUL.FTZ R140, R6.reuse, R11.reuse ;  /* 0x0000000b068c7220 */ /* 0x0d0fe20000410000 */
[----:B------:R-:W-:Y:S01]  /*62c0*/  FMUL.FTZ R247, R7, R11 ;  /* 0x0000000b07f77220 */ /* 0x000fe20000410000 */
[----:B------:R-:W-:Y:S02]  /*62d0*/  @P3 FADD.FTZ R9, R9, R240 ;  /* 0x000000f009093221 */ /* 0x000fe40000010000 */
[-C--:B-----5:R-:W-:Y:S01]  /*62e0*/  @P3 FFMA.FTZ R7, R7, R10.reuse, R140 ;  /* 0x0000000a07073223 */ /* 0x0a0fe2000001008c */
[----:B------:R-:W1:Y:S01]  /*62f0*/  SHFL.UP PT, R240, R8, 0x10, RZ ;  /* 0x0600000008f07989 */ /* 0x000e6200000e00ff */
[----:B------:R-:W-:-:S03]  /*6300*/  @P3 FFMA.FTZ R6, R6, R10, -R247 ;  /* 0x0000000a06063223 */ /* 0x000fc600000108f7 */
[----:B------:R-:W2:Y:S04]  /*6310*/  SHFL.UP PT, R140, R9, 0x10, RZ ;  /* 0x06000000098c7989 */ /* 0x000ea800000e00ff */
[----:B------:R-:W4:Y:S04]  /*6320*/  SHFL.UP PT, R11, R7, 0x10, RZ ;  /* 0x06000000070b7989 */ /* 0x000f2800000e00ff */
[----:B------:R-:W5:Y:S01]  /*6330*/  SHFL.UP PT, R10, R6, 0x10, RZ ;  /* 0x06000000060a7989 */ /* 0x000f6200000e00ff */
[----:B------:R-:W-:Y:S01]  /*6340*/  ISETP.GE.AND P3, PT, R112, 0x10, PT ;  /* 0x000000107000780c */ /* 0x000fe20003f66270 */
[-C--:B-1----:R-:W-:Y:S01]  /*6350*/  FMUL.FTZ R247, R7, R240.reuse ;  /* 0x000000f007f77220 */ /* 0x082fe20000410000 */
[----:B------:R-:W-:-:S03]  /*6360*/  FMUL.FTZ R242, R6, R240 ;  /* 0x000000f006f27220 */ /* 0x000fc60000410000 */
[CC--:B--2---:R-:W-:Y:S01]  /*6370*/  FFMA.FTZ R240, R6.reuse, R140.reuse, -R247 ;  /* 0x0000008c06f07223 */ /* 0x0c4fe200000108f7 */
[C---:B------:R-:W-:Y:S01]  /*6380*/  FFMA.FTZ R249, R7.reuse, R140, R242 ;  /* 0x0000008c07f97223 */ /* 0x040fe200000100f2 */
[-C--:B----4-:R-:W-:Y:S01]  /*6390*/  FMUL.FTZ R247, R6, R11.reuse ;  /* 0x0000000b06f77220 */ /* 0x090fe20000410000 */
[----:B------:R-:W-:-:S05]  /*63a0*/  FMUL.FTZ R11, R7, R11 ;  /* 0x0000000b070b7220 */ /* 0x000fca0000410000 */
[-C--:B-----5:R-:W-:Y:S01]  /*63b0*/  @P3 FFMA.FTZ R7, R7, R10.reuse, R247 ;  /* 0x0000000a07073223 */ /* 0x0a0fe200000100f7 */
[----:B------:R-:W-:Y:S01]  /*63c0*/  @P3 FFMA.FTZ R6, R6, R10, -R11 ;  /* 0x0000000a06063223 */ /* 0x000fe2000001080b */
[----:B------:R-:W-:-:S04]  /*63d0*/  @P3 FADD.FTZ R9, R9, R240 ;  /* 0x000000f009093221 */ /* 0x000fc80000010000 */
[----:B------:R-:W-:Y:S04]  /*63e0*/  SHFL.UP PT, R7, R7, 0x1, RZ ;  /* 0x0420000007077989 */ /* 0x000fe800000e00ff */
[----:B------:R-:W-:Y:S04]  /*63f0*/  SHFL.UP PT, R6, R6, 0x1, RZ ;  /* 0x0420000006067989 */ /* 0x000fe800000e00ff */
[----:B---3--:R-:W1:Y:S04]  /*6400*/  SHFL.IDX PT, R5, R5, RZ, 0x1f ;  /* 0x00001fff05057589 */ /* 0x008e6800000e0000 */
[----:B------:R-:W2:Y:S04]  /*6410*/  SHFL.IDX PT, R240, R4, RZ, 0x1f ;  /* 0x00001fff04f07589 */ /* 0x000ea800000e0000 */
[----:B------:R-:W3:Y:S01]  /*6420*/  SHFL.UP PT, R9, R9, 0x1, RZ ;  /* 0x0420000009097989 */ /* 0x000ee200000e00ff */
[----:B------:R-:W-:-:S06]  /*6430*/  @P3 FADD.FTZ R8, R8, R249 ;  /* 0x000000f908083221 */ /* 0x000fcc0000010000 */
[----:B------:R-:W4:Y:S01]  /*6440*/  SHFL.UP PT, R8, R8, 0x1, RZ ;  /* 0x0420000008087989 */ /* 0x000f2200000e00ff */
[-C--:B-1----:R-:W-:Y:S01]  /*6450*/  FMUL.FTZ R11, R7, R5.reuse ;  /* 0x00000005070b7220 */ /* 0x082fe20000410000 */
[----:B------:R-:W-:-:S03]  /*6460*/  FMUL.FTZ R140, R6, R5 ;  /* 0x00000005068c7220 */ /* 0x000fc60000410000 */
[-C--:B--2---:R-:W-:Y:S01]  /*6470*/  FFMA.FTZ R10, R6, R240.reuse, -R11 ;  /* 0x000000f0060a7223 */ /* 0x084fe2000001080b */
[----:B------:R-:W-:Y:S01]  /*6480*/  FFMA.FTZ R11, R7, R240, R140 ;  /* 0x000000f0070b7223 */ /* 0x000fe2000001008c */
[-C--:B0-----:R-:W-:Y:S02]  /*6490*/  FMUL.FTZ R7, R153, R13.reuse ;  /* 0x0000000d99077220 */ /* 0x081fe40000410000 */
[----:B---3--:R-:W-:Y:S01]  /*64a0*/  @P2 FADD.FTZ R240, R9, R10 ;  /* 0x0000000a09f02221 */ /* 0x008fe20000010000 */
[C---:B------:R-:W-:Y:S01]  /*64b0*/  FMUL.FTZ R10, R152.reuse, R13 ;  /* 0x0000000d980a7220 */ /* 0x040fe20000410000 */
[----:B------:R-:W-:-:S03]  /*64c0*/  FFMA.FTZ R7, -R152, R12, -R7 ;  /* 0x0000000c98077223 */ /* 0x000fc60000010907 */
[----:B------:R-:W-:Y:S01]  /*64d0*/  FFMA.FTZ R10, R153, R12, -R10 ;  /* 0x0000000c990a7223 */ /* 0x000fe2000001080a */
[----:B------:R-:W-:-:S03]  /*64e0*/  FMUL.FTZ R9, R154, R7 ;  /* 0x000000079a097220 */ /* 0x000fc60000410000 */
[-C--:B------:R-:W-:Y:S01]  /*64f0*/  FMUL.FTZ R4, R154, R10.reuse ;  /* 0x0000000a9a047220 */ /* 0x080fe20000410000 */
[----:B------:R-:W-:-:S03]  /*6500*/  FFMA.FTZ R9, R155, R10, R9 ;  /* 0x0000000a9b097223 */ /* 0x000fc60000010009 */
[----:B------:R-:W-:Y:S01]  /*6510*/  FFMA.FTZ R4, R155, R7, -R4 ;  /* 0x000000079b047223 */ /* 0x000fe20000010804 */
[----:B------:R-:W-:Y:S01]  /*6520*/  FMUL.FTZ R7, R156, R9 ;  /* 0x000000099c077220 */ /* 0x000fe20000410000 */
[----:B----4-:R-:W-:Y:S02]  /*6530*/  @P2 FADD.FTZ R5, R8, R11 ;  /* 0x0000000b08052221 */ /* 0x010fe40000010000 */
[-C--:B------:R-:W-:Y:S01]  /*6540*/  FMUL.FTZ R6, R156, R4.reuse ;  /* 0x000000049c067220 */ /* 0x080fe20000410000 */
[----:B------:R-:W-:Y:S01]  /*6550*/  FFMA.FTZ R4, R157, R4, -R7 ;  /* 0x000000049d047223 */ /* 0x000fe20000010807 */
[C---:B------:R-:W-:Y:S01]  /*6560*/  FMUL.FTZ R7, R3.reuse, R5 ;  /* 0x0000000503077220 */ /* 0x040fe20000410000 */
[-C--:B------:R-:W-:Y:S01]  /*6570*/  FMUL.FTZ R248, R3, R240.reuse ;  /* 0x000000f003f87220 */ /* 0x080fe20000410000 */
[----:B------:R-:W-:Y:S02]  /*6580*/  FFMA.FTZ R6, R157, R9, R6 ;  /* 0x000000099d067223 */ /* 0x000fe40000010006 */
[C---:B------:R-:W-:Y:S01]  /*6590*/  FFMA.FTZ R240, R2.reuse, R240, -R7 ;  /* 0x000000f002f07223 */ /* 0x040fe20000010807 */
[----:B------:R-:W-:Y:S01]  /*65a0*/  FFMA.FTZ R248, R2, R5, R248 ;  /* 0x0000000502f87223 */ /* 0x000fe200000100f8 */
[C---:B------:R-:W-:Y:S01]  /*65b0*/  FMUL.FTZ R3, R158.reuse, R6 ;  /* 0x000000069e037220 */ /* 0x040fe20000410000 */
[----:B------:R-:W-:-:S03]  /*65c0*/  FMUL.FTZ R2, R158, R4 ;  /* 0x000000049e027220 */ /* 0x000fc60000410000 */
[C---:B------:R-:W-:Y:S01]  /*65d0*/  FFMA.FTZ R7, R159.reuse, R4, -R3 ;  /* 0x000000049f077223 */ /* 0x040fe20000010803 */
[CC--:B------:R-:W-:Y:S01]  /*65e0*/  FMUL.FTZ R4, R152.reuse, R197.reuse ;  /* 0x000000c598047220 */ /* 0x0c0fe20000410000 */
[----:B------:R-:W-:Y:S01]  /*65f0*/  FFMA.FTZ R5, R159, R6, R2 ;  /* 0x000000069f057223 */ /* 0x000fe20000010002 */
[-C--:B------:R-:W-:Y:S02]  /*6600*/  FMUL.FTZ R2, R152, R210.reuse ;  /* 0x000000d298027220 */ /* 0x080fe40000410000 */
[C---:B------:R-:W-:Y:S02]  /*6610*/  FFMA.FTZ R4, R153.reuse, R210, -R4 ;  /* 0x000000d299047223 */ /* 0x040fe40000010804 */
[----:B------:R-:W-:Y:S02]  /*6620*/  FFMA.FTZ R2, R153, R197, R2 ;  /* 0x000000c599027223 */ /* 0x000fe40000010002 */
[----:B------:R-:W-:Y:S02]  /*6630*/  FADD.FTZ R4, R181, R4 ;  /* 0x00000004b5047221 */ /* 0x000fe40000010000 */
[----:B------:R-:W-:-:S02]  /*6640*/  FADD.FTZ R2, R133, R2 ;  /* 0x0000000285027221 */ /* 0x000fc40000010000 */
[C---:B------:R-:W-:Y:S02]  /*6650*/  FMUL.FTZ R6, R154.reuse, R4 ;  /* 0x000000049a067220 */ /* 0x040fe40000410000 */
[-C--:B------:R-:W-:Y:S02]  /*6660*/  FMUL.FTZ R3, R154, R2.reuse ;  /* 0x000000029a037220 */ /* 0x080fe40000410000 */
[C---:B------:R-:W-:Y:S02]  /*6670*/  FFMA.FTZ R6, R155.reuse, R2, R6 ;  /* 0x000000029b067223 */ /* 0x040fe40000010006 */
[----:B------:R-:W-:Y:S01]  /*6680*/  FFMA.FTZ R4, R155, R4, -R3 ;  /* 0x000000049b047223 */ /* 0x000fe20000010803 */
[C---:B------:R-:W-:Y:S01]  /*6690*/  FMUL.FTZ R2, R160.reuse, R7 ;  /* 0x00000007a0027220 */ /* 0x040fe20000410000 */
[----:B------:R-:W-:Y:S01]  /*66a0*/  FADD.FTZ R6, R135, R6 ;  /* 0x0000000687067221 */ /* 0x000fe20000010000 */
[-C--:B------:R-:W-:Y:S01]  /*66b0*/  FMUL.FTZ R8, R160, R5.reuse ;  /* 0x00000005a0087220 */ /* 0x080fe20000410000 */
[----:B------:R-:W-:Y:S01]  /*66c0*/  FADD.FTZ R4, R183, R4 ;  /* 0x00000004b7047221 */ /* 0x000fe20000010000 */
[C---:B------:R-:W-:Y:S01]  /*66d0*/  FFMA.FTZ R5, R161.reuse, R5, R2 ;  /* 0x00000005a1057223 */ /* 0x040fe20000010002 */
[C---:B------:R-:W-:Y:S01]  /*66e0*/  FMUL.FTZ R3, R156.reuse, R6 ;  /* 0x000000069c037220 */ /* 0x040fe20000410000 */
[----:B------:R-:W-:Y:S01]  /*66f0*/  FFMA.FTZ R8, R161, R7, -R8 ;  /* 0x00000007a1087223 */ /* 0x000fe20000010808 */
[----:B------:R-:W-:-:S02]  /*6700*/  FMUL.FTZ R2, R156, R4 ;  /* 0x000000049c027220 */ /* 0x000fc40000410000 */
[C---:B------:R-:W-:Y:S01]  /*6710*/  FFMA.FTZ R3, R157.reuse, R4, -R3 ;  /* 0x000000049d037223 */ /* 0x040fe20000010803 */
[----:B------:R-:W-:Y:S01]  /*6720*/  FMUL.FTZ R4, R162, R8 ;  /* 0x00000008a2047220 */ /* 0x000fe20000410000 */
[----:B------:R-:W-:Y:S02]  /*6730*/  FFMA.FTZ R2, R157, R6, R2 ;  /* 0x000000069d027223 */ /* 0x000fe40000010002 */
[----:B------:R-:W-:Y:S01]  /*6740*/  FADD.FTZ R3, R184, R3 ;  /* 0x00000003b8037221 */ /* 0x000fe20000010000 */
[-C--:B------:R-:W-:Y:S01]  /*6750*/  FMUL.FTZ R7, R162, R5.reuse ;  /* 0x00000005a2077220 */ /* 0x080fe20000410000 */
[----:B------:R-:W-:Y:S01]  /*6760*/  FADD.FTZ R2, R137, R2 ;  /* 0x0000000289027221 */ /* 0x000fe20000010000 */
[C---:B------:R-:W-:Y:S01]  /*6770*/  FFMA.FTZ R5, R163.reuse, R5, R4 ;  /* 0x00000005a3057223 */ /* 0x040fe20000010004 */
[C---:B------:R-:W-:Y:S02]  /*6780*/  FMUL.FTZ R4, R158.reuse, R3 ;  /* 0x000000039e047220 */ /* 0x040fe40000410000 */
[----:B------:R-:W-:Y:S01]  /*6790*/  FMUL.FTZ R6, R158, R2 ;  /* 0x000000029e067220 */ /* 0x000fe20000410000 */
[----:B------:R-:W-:Y:S01]  /*67a0*/  FFMA.FTZ R7, R163, R8, -R7 ;  /* 0x00000008a3077223 */ /* 0x000fe20000010807 */
[----:B------:R-:W-:-:S02]  /*67b0*/  FFMA.FTZ R4, R159, R2, R4 ;  /* 0x000000029f047223 */ /* 0x000fc40000010004 */
        /* <DEDUP_REMOVED lines=8> */
[-C--:B------:R-:W-:Y:S02]  /*6840*/  FMUL.FTZ R2, R160, R6.reuse ;  /* 0x00000006a0027220 */ /* 0x080fe40000410000 */
[----:B------:R-:W-:-:S02]  /*6850*/  FFMA.FTZ R3, R161, R6, -R3 ;  /* 0x00000006a1037223 */ /* 0x000fc40000010803 */
[----:B------:R-:W-:Y:S01]  /*6860*/  FFMA.FTZ R2, R161, R4, R2 ;  /* 0x00000004a1027223 */ /* 0x000fe20000010002 */
[----:B------:R-:W-:Y:S01]  /*6870*/  FMUL.FTZ R4, R166, R8 ;  /* 0x00000008a6047220 */ /* 0x000fe20000410000 */
[----:B------:R-:W-:Y:S02]  /*6880*/  FADD.FTZ R3, R186, R3 ;  /* 0x00000003ba037221 */ /* 0x000fe40000010000 */
[----:B------:R-:W-:Y:S01]  /*6890*/  FADD.FTZ R2, R141, R2 ;  /* 0x000000028d027221 */ /* 0x000fe20000010000 */
[----:B------:R-:W-:Y:S01]  /*68a0*/  FFMA.FTZ R7, R167, R5, R4 ;  /* 0x00000005a7077223 */ /* 0x000fe20000010004 */
[----:B------:R-:W-:Y:S01]  /*68b0*/  FMUL.FTZ R4, R162, R3 ;  /* 0x00000003a2047220 */ /* 0x000fe20000410000 */
[----:B------:R-:W-:Y:S01]  /*68c0*/  FMUL.FTZ R9, R166, R5 ;  /* 0x00000005a6097220 */ /* 0x000fe20000410000 */
[-C--:B------:R-:W-:Y:S02]  /*68d0*/  FMUL.FTZ R6, R162, R2.reuse ;  /* 0x00000002a2067220 */ /* 0x080fe40000410000 */
[----:B------:R-:W-:Y:S01]  /*68e0*/  FFMA.FTZ R5, R163, R2, R4 ;  /* 0x00000002a3057223 */ /* 0x000fe20000010004 */
[----:B------:R-:W-:Y:S01]  /*68f0*/  FFMA.FTZ R9, R167, R8, -R9 ;  /* 0x00000008a7097223 */ /* 0x000fe20000010809 */
[----:B------:R-:W-:-:S02]  /*6900*/  FFMA.FTZ R6, R163, R3, -R6 ;  /* 0x00000003a3067223 */ /* 0x000fc40000010806 */
[----:B------:R-:W-:Y:S01]  /*6910*/  FADD.FTZ R5, R142, R5 ;  /* 0x000000058e057221 */ /* 0x000fe20000010000 */
[C---:B------:R-:W-:Y:S01]  /*6920*/  FMUL.FTZ R2, R168.reuse, R9 ;  /* 0x00000009a8027220 */ /* 0x040fe20000410000 */
[----:B------:R-:W-:Y:S01]  /*6930*/  FADD.FTZ R6, R187, R6 ;  /* 0x00000006bb067221 */ /* 0x000fe20000010000 */
[----:B------:R-:W-:Y:S01]  /*6940*/  FMUL.FTZ R4, R168, R7 ;  /* 0x00000007a8047220 */ /* 0x000fe20000410000 */
[C---:B------:R-:W-:Y:S01]  /*6950*/  FMUL.FTZ R3, R164.reuse, R5 ;  /* 0x00000005a4037220 */ /* 0x040fe20000410000 */
[C---:B------:R-:W-:Y:S01]  /*6960*/  FFMA.FTZ R7, R169.reuse, R7, R2 ;  /* 0x00000007a9077223 */ /* 0x040fe20000010002 */
[-C--:B------:R-:W-:Y:S01]  /*6970*/  FMUL.FTZ R2, R164, R6.reuse ;  /* 0x00000006a4027220 */ /* 0x080fe20000410000 */
[----:B------:R-:W-:Y:S01]  /*6980*/  FFMA.FTZ R4, R169, R9, -R4 ;  /* 0x00000009a9047223 */ /* 0x000fe20000010804 */
[C---:B------:R-:W-:Y:S02]  /*6990*/  FFMA.FTZ R3, R165.reuse, R6, -R3 ;  /* 0x00000006a5037223 */ /* 0x040fe40000010803 */
[----:B------:R-:W-:Y:S01]  /*69a0*/  FFMA.FTZ R2, R165, R5, R2 ;  /* 0x00000005a5027223 */ /* 0x000fe20000010002 */
[----:B------:R-:W-:Y:S01]  /*69b0*/  FMUL.FTZ R5, R170, R7 ;  /* 0x00000007aa057220 */ /* 0x000fe20000410000 */
[----:B------:R-:W-:Y:S01]  /*69c0*/  FADD.FTZ R3, R188, R3 ;  /* 0x00000003bc037221 */ /* 0x000fe20000010000 */
[-C--:B------:R-:W-:Y:S01]  /*69d0*/  FMUL.FTZ R6, R170, R4.reuse ;  /* 0x00000004aa067220 */ /* 0x080fe20000410000 */
[----:B------:R-:W-:Y:S01]  /*69e0*/  FADD.FTZ R2, R143, R2 ;  /* 0x000000028f027221 */ /* 0x000fe20000010000 */
[C---:B------:R-:W-:Y:S01]  /*69f0*/  FFMA.FTZ R8, R171.reuse, R4, -R5 ;  /* 0x00000004ab087223 */ /* 0x040fe20000010805 */
[C---:B------:R-:W-:Y:S01]  /*6a00*/  FMUL.FTZ R4, R166.reuse, R3 ;  /* 0x00000003a6047220 */ /* 0x040fe20000410000 */
[----:B------:R-:W-:Y:S01]  /*6a10*/  FFMA.FTZ R7, R171, R7, R6 ;  /* 0x00000007ab077223 */ /* 0x000fe20000010006 */
[----:B------:R-:W-:-:S02]  /*6a20*/  FMUL.FTZ R6, R166, R2 ;  /* 0x00000002a6067220 */ /* 0x000fc40000410000 */
[C---:B------:R-:W-:Y:S02]  /*6a30*/  FFMA.FTZ R5, R167.reuse, R2, R4 ;  /* 0x00000002a7057223 */ /* 0x040fe40000010004 */
        /* <DEDUP_REMOVED lines=9> */
[C---:B------:R-:W-:Y:S01]  /*6ad0*/  FFMA.FTZ R3, R169.reuse, R6, -R3 ;  /* 0x00000006a9037223 */ /* 0x040fe20000010803 */
[-C--:B------:R-:W-:Y:S01]  /*6ae0*/  FMUL.FTZ R4, R174, R8.reuse ;  /* 0x00000008ae047220 */ /* 0x080fe20000410000 */
[----:B------:R-:W-:Y:S02]  /*6af0*/  FFMA.FTZ R2, R169, R5, R2 ;  /* 0x00000005a9027223 */ /* 0x000fe40000010002 */
[----:B------:R-:W-:Y:S01]  /*6b00*/  FADD.FTZ R3, R190, R3 ;  /* 0x00000003be037221 */ /* 0x000fe20000010000 */
[-C--:B------:R-:W-:Y:S01]  /*6b10*/  FMUL.FTZ R5, R174, R7.reuse ;  /* 0x00000007ae057220 */ /* 0x080fe20000410000 */
[----:B------:R-:W-:Y:S01]  /*6b20*/  FADD.FTZ R2, R145, R2 ;  /* 0x0000000291027221 */ /* 0x000fe20000010000 */
[C---:B------:R-:W-:Y:S01]  /*6b30*/  FFMA.FTZ R7, R175.reuse, R7, R4 ;  /* 0x00000007af077223 */ /* 0x040fe20000010004 */
[C---:B------:R-:W-:Y:S01]  /*6b40*/  FMUL.FTZ R4, R170.reuse, R3 ;  /* 0x00000003aa047220 */ /* 0x040fe20000410000 */
[----:B------:R-:W-:Y:S01]  /*6b50*/  FFMA.FTZ R8, R175, R8, -R5 ;  /* 0x00000008af087223 */ /* 0x000fe20000010805 */
        /* <DEDUP_REMOVED lines=12> */
[----:B------:R-:W-:Y:S01]  /*6c20*/  FMUL.FTZ R4, R178, R8 ;  /* 0x00000008b2047220 */ /* 0x000fe20000410000 */
[----:B------:R-:W-:Y:S02]  /*6c30*/  FFMA.FTZ R2, R173, R5, R2 ;  /* 0x00000005ad027223 */ /* 0x000fe40000010002 */
[----:B------:R-:W-:Y:S01]  /*6c40*/  FADD.FTZ R3, R192, R3 ;  /* 0x00000003c0037221 */ /* 0x000fe20000010000 */
[-C--:B------:R-:W-:Y:S01]  /*6c50*/  FMUL.FTZ R5, R178, R7.reuse ;  /* 0x00000007b2057220 */ /* 0x080fe20000410000 */
[----:B------:R-:W-:Y:S01]  /*6c60*/  FADD.FTZ R2, R147, R2 ;  /* 0x0000000293027221 */ /* 0x000fe20000010000 */
[----:B------:R-:W0:Y:S01]  /*6c70*/  S2R R140, SR_TID.X ;  /* 0x00000000008c7919 */ /* 0x000e220000002100 */
[C---:B------:R-:W-:Y:S01]  /*6c80*/  FFMA.FTZ R7, R179.reuse, R7, R4 ;  /* 0x00000007b3077223 */ /* 0x040fe20000010004 */
[C---:B------:R-:W-:Y:S01]  /*6c90*/  FMUL.FTZ R4, R174.reuse, R3 ;  /* 0x00000003ae047220 */ /* 0x040fe20000410000 */
[----:B------:R-:W-:Y:S01]  /*6ca0*/  FMUL.FTZ R6, R174, R2 ;  /* 0x00000002ae067220 */ /* 0x000fe20000410000 */
[----:B------:R-:W-:-:S02]  /*6cb0*/  FFMA.FTZ R247, R179, R8, -R5 ;  /* 0x00000008b3f77223 */ /* 0x000fc40000010805 */
[C---:B------:R-:W-:Y:S01]  /*6cc0*/  FFMA.FTZ R5, R175.reuse, R2, R4 ;  /* 0x00000002af057223 */ /* 0x040fe20000010004 */
[----:B------:R-:W-:Y:S01]  /*6cd0*/  FFMA.FTZ R6, R175, R3, -R6 ;  /* 0x00000003af067223 */ /* 0x000fe20000010806 */
[----:B------:R-:W-:Y:S02]  /*6ce0*/  FMUL.FTZ R3, R180, R247 ;  /* 0x000000f7b4037220 */ /* 0x000fe40000410000 */
[----:B------:R-:W-:Y:S01]  /*6cf0*/  FADD.FTZ R5, R148, R5 ;  /* 0x0000000594057221 */ /* 0x000fe20000010000 */
[-C--:B------:R-:W-:Y:S01]  /*6d00*/  FMUL.FTZ R2, R180, R7.reuse ;  /* 0x00000007b4027220 */ /* 0x080fe20000410000 */
[----:B------:R-:W-:Y:S01]  /*6d10*/  FFMA.FTZ R246, R182, R7, R3 ;  /* 0x00000007b6f67223 */ /* 0x000fe20000010003 */
[----:B------:R-:W-:Y:S01]  /*6d20*/  FADD.FTZ R6, R193, R6 ;  /* 0x00000006c1067221 */ /* 0x000fe20000010000 */
[----:B------:R-:W-:Y:S01]  /*6d30*/  FMUL.FTZ R3, R176, R5 ;  /* 0x00000005b0037220 */ /* 0x000fe20000410000 */
[----:B------:R-:W-:Y:S02]  /*6d40*/  FFMA.FTZ R247, R182, R247, -R2 ;  /* 0x000000f7b6f77223 */ /* 0x000fe40000010802 */
[-C--:B------:R-:W-:Y:S01]  /*6d50*/  FMUL.FTZ R2, R176, R6.reuse ;  /* 0x00000006b0027220 */ /* 0x080fe20000410000 */
[----:B------:R-:W-:Y:S01]  /*6d60*/  FFMA.FTZ R3, R177, R6, -R3 ;  /* 0x00000006b1037223 */ /* 0x000fe20000010803 */
[----:B------:R-:W-:-:S02]  /*6d70*/  UISETP.GE.AND UP0, UPT, UR11, UR45, UPT ;  /* 0x0000002d0b00728c */ /* 0x000fc4000bf06270 */
[----:B------:R-:W-:Y:S01]  /*6d80*/  FFMA.FTZ R2, R177, R5, R2 ;  /* 0x00000005b1027223 */ /* 0x000fe20000010002 */
[----:B------:R-:W-:-:S03]  /*6d90*/  FADD.FTZ R3, R194, R3 ;  /* 0x00000003c2037221 */ /* 0x000fc60000010000 */
[----:B------:R-:W-:Y:S01]  /*6da0*/  FADD.FTZ R2, R149, R2 ;  /* 0x0000000295027221 */ /* 0x000fe20000010000 */
[CC--:B------:R-:W-:Y:S01]  /*6db0*/  FMUL.FTZ R4, R178.reuse, R3.reuse ;  /* 0x00000003b2047220 */ /* 0x0c0fe20000410000 */
[----:B------:R-:W-:Y:S02]  /*6dc0*/  PLOP3.LUT P2, PT, PT, PT, UP0, 0x80, 0x8 ;  /* 0x000000000008781c */ /* 0x000fe40003f4f008 */
[-C--:B------:R-:W-:Y:S01]  /*6dd0*/  FMUL.FTZ R6, R178, R2.reuse ;  /* 0x00000002b2067220 */ /* 0x080fe20000410000 */
[C---:B------:R-:W-:Y:S01]  /*6de0*/  FFMA.FTZ R5, R179.reuse, R2, R4 ;  /* 0x00000002b3057223 */ /* 0x040fe20000010004 */
[----:B0-----:R-:W-:Y:S02]  /*6df0*/  ISETP.NE.OR P2, PT, R140, RZ, P2 ;  /* 0x000000ff8c00720c */ /* 0x001fe40001745670 */
[----:B------:R-:W-:Y:S01]  /*6e00*/  FFMA.FTZ R6, R179, R3, -R6 ;  /* 0x00000003b3067223 */ /* 0x000fe20000010806 */
[----:B------:R-:W-:-:S03]  /*6e10*/  FADD.FTZ R5, R150, R5 ;  /* 0x0000000596057221 */ /* 0x000fc60000010000 */
[----:B------:R-:W-:Y:S01]  /*6e20*/  FADD.FTZ R3, R195, R6 ;  /* 0x00000006c3037221 */ /* 0x000fe20000010000 */
[----:B------:R-:W-:-:S03]  /*6e30*/  FMUL.FTZ R2, R180, R5 ;  /* 0x00000005b4027220 */ /* 0x000fc60000410000 */
[-C--:B------:R-:W-:Y:S01]  /*6e40*/  FMUL.FTZ R7, R180, R3.reuse ;  /* 0x00000003b4077220 */ /* 0x080fe20000410000 */
[----:B------:R-:W-:Y:S01]  /*6e50*/  FFMA.FTZ R3, R182, R3, -R2 ;  /* 0x00000003b6037223 */ /* 0x000fe20000010802 */
[----:B------:R-:W-:Y:S01]  /*6e60*/  LOP3.LUT R2, R140, 0x1f, RZ, 0xc0, !PT ;  /* 0x0000001f8c027812 */ /* 0x000fe200078ec0ff */
[----:B------:R-:W-:Y:S01]  /*6e70*/  VOTEU.ALL UP0, P2 ;  /* 0x0000000000ff7886 */ /* 0x000fe20001000000 */
[----:B------:R-:W-:Y:S02]  /*6e80*/  FFMA.FTZ R244, R182, R5, R7 ;  /* 0x00000005b6f47223 */ /* 0x000fe40000010007 */
[----:B------:R-:W-:Y:S01]  /*6e90*/  ISETP.NE.AND P3, PT, R2, 0x1f, PT ;  /* 0x0000001f0200780c */ /* 0x000fe20003f65270 */
[----:B------:R-:W-:Y:S01]  /*6ea0*/  HFMA2 R5, -RZ, RZ, 0, 0 ;  /* 0x00000000ff057431 */ /* 0x000fe200000001ff */
[----:B------:R-:W-:Y:S01]  /*6eb0*/  @!UP0 ULEA UR23, UR8, UR22, 0x4 ;  /* 0x0000001608178291 */ /* 0x000fe2000f8e20ff */
[----:B------:R-:W-:Y:S02]  /*6ec0*/  MOV R4, 0x3f800000 ;  /* 0x3f80000000047802 */ /* 0x000fe40000000f00 */
[----:B------:R-:W-:Y:S01]  /*6ed0*/  CS2R R6, SRZ ;  /* 0x0000000000067805 */ /* 0x000fe2000001ff00 */
[----:B------:R-:W-:Y:S01]  /*6ee0*/  FADD.FTZ R244, R151, R244 ;  /* 0x000000f497f47221 */ /* 0x000fe20000010000 */
[----:B------:R-:W-:Y:S01]  /*6ef0*/  FADD.FTZ R242, R196, R3 ;  /* 0x00000003c4f27221 */ /* 0x000fe20000010000 */
[----:B------:R0:W1:Y:S01]  /*6f00*/  SHFL.DOWN PT, R10, R247, 0x1, 0x1f ;  /* 0x08201f00f70a7f89 */ /* 0x00006200000e0000 */
[----:B------:R-:W-:Y:S03]  /*6f10*/  BSSY.RECONVERGENT B0, `(.L_x_13032) ;  /* 0x0000010000007945 */ /* 0x000fe60003800200 */
[----:B------:R-:W2:Y:S04]  /*6f20*/  @!P2 LDS.128 R4, [UR23+0x2e10] ;  /* 0x002e1017ff04a984 */ /* 0x000ea80008000c00 */
[----:B------:R0:W3:Y:S04]  /*6f30*/  SHFL.DOWN PT, R3, R246, 0x1, 0x1f ;  /* 0x08201f00f6037f89 */ /* 0x0000e800000e0000 */
[----:B------:R0:W4:Y:S04]  /*6f40*/  SHFL.DOWN PT, R11, R244, 0x1, 0x1f ;  /* 0x08201f00f40b7f89 */ /* 0x00012800000e0000 */
[----:B------:R0:W0:Y:S01]  /*6f50*/  SHFL.DOWN PT, R8, R242, 0x1, 0x1f ;  /* 0x08201f00f2087f89 */ /* 0x00002200000e0000 */
[----:B------:R-:W-:Y:S05]  /*6f60*/  @!P3 BRA `(.L_x_13033) ;  /* 0x000000000028b947 */ /* 0x000fea0003800000 */
[-C--:B0-----:R-:W-:Y:S01]  /*6f70*/  FMUL.FTZ R9, R247, R8.reuse ;  /* 0x00000008f7097220 */ /* 0x081fe20000410000 */
[----:B------:R-:W-:-:S03]  /*6f80*/  FMUL.FTZ R8, R246, R8 ;  /* 0x00000008f6087220 */ /* 0x000fc60000410000 */
[CC--:B----4-:R-:W-:Y:S01]  /*6f90*/  FFMA.FTZ R9, R246.reuse, R11.reuse, -R9 ;  /* 0x0000000bf6097223 */ /* 0x0d0fe20000010809 */
[C---:B------:R-:W-:Y:S01]  /*6fa0*/  FFMA.FTZ R11, R247.reuse, R11, R8 ;  /* 0x0000000bf70b7223 */ /* 0x040fe20000010008 */
[-C--:B-1----:R-:W-:Y:S01]  /*6fb0*/  FMUL.FTZ R8, R247, R10.reuse ;  /* 0x0000000af7087220 */ /* 0x082fe20000410000 */
[----:B------:R-:W-:Y:S01]  /*6fc0*/  FMUL.FTZ R10, R246, R10 ;  /* 0x0000000af60a7220 */ /* 0x000fe20000410000 */
[----:B------:R-:W-:Y:S01]  /*6fd0*/  FADD.FTZ R244, R244, R9 ;  /* 0x00000009f4f47221 */ /* 0x000fe20000010000 */
[----:B------:R-:W-:Y:S01]  /*6fe0*/  FADD.FTZ R242, R242, R11 ;  /* 0x0000000bf2f27221 */ /* 0x000fe20000010000 */
[C---:B---3--:R-:W-:Y:S01]  /*6ff0*/  FFMA.FTZ R246, R3.reuse, R246, -R8 ;  /* 0x000000f603f67223 */ /* 0x048fe20000010808 */
[----:B------:R-:W-:-:S07]  /*7000*/  FFMA.FTZ R247, R3, R247, R10 ;  /* 0x000000f703f77223 */ /* 0x000fce000001000a */
.L_x_13033:
[----:B------:R-:W-:Y:S05]  /*7010*/  BSYNC.RECONVERGENT B0 ;  /* 0x0000000000007941 */ /* 0x000fea0003800200 */
.L_x_13032:
[----:B------:R-:W-:Y:S01]  /*7020*/  ISETP.GT.U32.AND P2, PT, R2, 0x1d, PT ;  /* 0x0000001d0200780c */ /* 0x000fe20003f44070 */
[----:B---3--:R3:W2:Y:S01]  /*7030*/  SHFL.DOWN PT, R3, R246, 0x2, 0x1f ;  /* 0x08401f00f6037f89 */ /* 0x0086a200000e0000 */
[----:B------:R-:W-:Y:S03]  /*7040*/  BSSY.RECONVERGENT B0, `(.L_x_13034) ;  /* 0x000000f000007945 */ /* 0x000fe60003800200 */
[----:B-1----:R3:W1:Y:S04]  /*7050*/  SHFL.DOWN PT, R10, R247, 0x2, 0x1f ;  /* 0x08401f00f70a7f89 */ /* 0x00266800000e0000 */
[----:B------:R3:W1:Y:S04]  /*7060*/  SHFL.DOWN PT, R249, R244, 0x2, 0x1f ;  /* 0x08401f00f4f97f89 */ /* 0x00066800000e0000 */
[----:B0-----:R3:W0:Y:S01]  /*7070*/  SHFL.DOWN PT, R8, R242, 0x2, 0x1f ;  /* 0x08401f00f2087f89 */ /* 0x00162200000e0000 */
[----:B------:R-:W-:Y:S05]  /*7080*/  @P2 BRA `(.L_x_13035) ;  /* 0x0000000000282947 */ /* 0x000fea0003800000 */
[CC--:B0-----:R-:W-:Y:S01]  /*7090*/  FMUL.FTZ R9, R247.reuse, R8.reuse ;  /* 0x00000008f7097220 */ /* 0x0c1fe20000410000 */
[C---:B------:R-:W-:Y:S01]  /*70a0*/  FMUL.FTZ R8, R246.reuse, R8 ;  /* 0x00000008f6087220 */ /* 0x040fe20000410000 */
[CC--:B-1--4-:R-:W-:Y:S02]  /*70b0*/  FMUL.FTZ R11, R247.reuse, R10.reuse ;  /* 0x0000000af70b7220 */ /* 0x0d2fe40000410000 */
[CC--:B------:R-:W-:Y:S01]  /*70c0*/  FFMA.FTZ R9, R246.reuse, R249.reuse, -R9 ;  /* 0x000000f9f6097223 */ /* 0x0c0fe20000010809 */
[C---:B------:R-:W-:Y:S01]  /*70d0*/  FFMA.FTZ R249, R247.reuse, R249, R8 ;  /* 0x000000f9f7f97223 */ /* 0x040fe20000010008 */
[C---:B------:R-:W-:Y:S01]  /*70e0*/  FMUL.FTZ R8, R246.reuse, R10 ;  /* 0x0000000af6087220 */ /* 0x040fe20000410000 */
[-C--:B--23--:R-:W-:Y:S01]  /*70f0*/  FFMA.FTZ R246, R246, R3.reuse, -R11 ;  /* 0x00000003f6f67223 */ /* 0x08cfe2000001080b */
[----:B------:R-:W-:Y:S01]  /*7100*/  FADD.FTZ R244, R244, R9 ;  /* 0x00000009f4f47221 */ /* 0x000fe20000010000 */
[----:B------:R-:W-:Y:S01]  /*7110*/  FADD.FTZ R242, R242, R249 ;  /* 0x000000f9f2f27221 */ /* 0x000fe20000010000 */
[----:B------:R-:W-:-:S07]  /*7120*/  FFMA.FTZ R247, R247, R3, R8 ;  /* 0x00000003f7f77223 */ /* 0x000fce0000010008 */
.L_x_13035:
[----:B------:R-:W-:Y:S05]  /*7130*/  BSYNC.RECONVERGENT B0 ;  /* 0x0000000000007941 */ /* 0x000fea0003800200 */
.L_x_13034:
[----:B------:R-:W-:Y:S01]  /*7140*/  ISETP.GT.U32.AND P2, PT, R2, 0x1b, PT ;  /* 0x0000001b0200780c */ /* 0x000fe20003f44070 */
[----:B--2---:R2:W2:Y:S01]  /*7150*/  SHFL.DOWN PT, R3, R246, 0x4, 0x1f ;  /* 0x08801f00f6037f89 */ /* 0x0044a200000e0000 */
        /* <DEDUP_REMOVED lines=15> */
.L_x_13037:
[----:B------:R-:W-:Y:S05]  /*7250*/  BSYNC.RECONVERGENT B0 ;  /* 0x0000000000007941 */ /* 0x000fea0003800200 */
.L_x_13036:
        /* <DEDUP_REMOVED lines=17> */
.L_x_13039:
[----:B------:R-:W-:Y:S05]  /*7370*/  BSYNC.RECONVERGENT B0 ;  /* 0x0000000000007941 */ /* 0x000fea0003800200 */
.L_x_13038:
        /* <DEDUP_REMOVED lines=17> */
.L_x_13041:
[----:B------:R-:W-:Y:S05]  /*7490*/  BSYNC.RECONVERGENT B0 ;  /* 0x0000000000007941 */ /* 0x000fea0003800200 */
.L_x_13040:
[----:B-1----:R-:W1:Y:S01]  /*74a0*/  SHFL.IDX PT, R249, R247, RZ, 0x1f ;  /* 0x00001ffff7f97589 */ /* 0x002e6200000e0000 */
[----:B------:R-:W-:Y:S01]  /*74b0*/  ISETP.NE.AND P2, PT, R140, RZ, PT ;  /* 0x000000ff8c00720c */ /* 0x000fe20003f45270 */
[----:B------:R-:W-:Y:S01]  /*74c0*/  FADD.FTZ R240, R245, R240 ;  /* 0x000000f0f5f07221 */ /* 0x000fe20000010000 */
[----:B------:R-:W-:Y:S01]  /*74d0*/  BSSY.RECONVERGENT B0, `(.L_x_13042) ;  /* 0x0000256000007945 */ /* 0x000fe20003800200 */
[----:B--2---:R-:W2:Y:S01]  /*74e0*/  SHFL.IDX PT, R3, R246, RZ, 0x1f ;  /* 0x00001ffff6037589 */ /* 0x004ea200000e0000 */
[----:B------:R-:W-:-:S03]  /*74f0*/  P2R R9, PR, RZ, 0x4 ;  /* 0x00000004ff097803 */ /* 0x000fc60000000000 */
[----:B------:R-:W5:Y:S04]  /*7500*/  SHFL.IDX PT, R10, R244, RZ, 0x1f ;  /* 0x00001ffff40a7589 */ /* 0x000f6800000e0000 */
[----:B----4-:R-:W4:Y:S02]  /*7510*/  SHFL.IDX PT, R11, R242, RZ, 0x1f ;  /* 0x00001ffff20b7589 */ /* 0x010f2400000e0000 */
[----:B------:R-:W-:Y:S02]  /*7520*/  VOTEU.ALL UP0, P2 ;  /* 0x0000000000ff7886 */ /* 0x000fe40001000000 */
[----:B---3--:R-:W-:Y:S03]  /*7530*/  SHFL.DOWN PT, R247, R247, 0x1, 0x1f ;  /* 0x08201f00f7f77f89 */ /* 0x008fe600000e0000 */
[----:B------:R-:W-:Y:S01]  /*7540*/  @!UP0 ULEA UR23, UR8, UR22, 0x4 ;  /* 0x0000001608178291 */ /* 0x000fe2000f8e20ff */
[----:B------:R-:W-:Y:S01]  /*7550*/  SHFL.DOWN PT, R246, R246, 0x1, 0x1f ;  /* 0x08201f00f6f67f89 */ /* 0x000fe200000e0000 */
[C---:B-1----:R-:W-:Y:S01]  /*7560*/  FMUL.FTZ R250, R249.reuse, R4 ;  /* 0x00000004f9fa7220 */ /* 0x042fe20000410000 */
[----:B0-----:R-:W-:-:S02]  /*7570*/  FMUL.FTZ R8, R249, R5 ;  /* 0x00000005f9087220 */ /* 0x001fc40000410000 */
[----:B------:R-:W-:Y:S01]  /*7580*/  SHFL.DOWN PT, R244, R244, 0x1, 0x1f ;  /* 0x08201f00f4f47f89 */ /* 0x000fe200000e0000 */
[----:B--2---:R-:W-:Y:S01]  /*7590*/  FFMA.FTZ R9, R3, R5, R250 ;  /* 0x0000000503097223 */ /* 0x004fe200000100fa */
[----:B------:R-:W-:Y:S01]  /*75a0*/  FMUL.FTZ R250, R249, R6 ;  /* 0x00000006f9fa7220 */ /* 0x000fe20000410000 */
[----:B------:R-:W-:Y:S01]  /*75b0*/  FFMA.FTZ R8, R3, R4, -R8 ;  /* 0x0000000403087223 */ /* 0x000fe20000010808 */
[-C--:B------:R-:W-:Y:S02]  /*75c0*/  FMUL.FTZ R4, R249, R7.reuse ;  /* 0x00000007f9047220 */ /* 0x080fe40000410000 */
[C---:B------:R-:W-:Y:S02]  /*75d0*/  FFMA.FTZ R250, R3.reuse, R7, R250 ;  /* 0x0000000703fa7223 */ /* 0x040fe400000100fa */
[----:B------:R-:W0:Y:S01]  /*75e0*/  SHFL.IDX PT, R7, R7, RZ, 0x1f ;  /* 0x00001fff07077589 */ /* 0x000e2200000e0000 */
[----:B------:R-:W-:Y:S01]  /*75f0*/  FFMA.FTZ R5, R3, R6, -R4 ;  /* 0x0000000603057223 */ /* 0x000fe20000010804 */
[----:B------:R-:W-:Y:S01]  /*7600*/  FADD.FTZ R3, R243, R248 ;  /* 0x000000f8f3037221 */ /* 0x000fe20000010000 */
[----:B------:R-:W-:Y:S01]  /*7610*/  FMUL.FTZ R4, R180, R240 ;  /* 0x000000f0b4047220 */ /* 0x000fe20000410000 */
[----:B------:R-:W1:Y:S01]  /*7620*/  SHFL.IDX PT, R6, R6, RZ, 0x1f ;  /* 0x00001fff06067589 */ /* 0x000e6200000e0000 */
[----:B-----5:R-:W-:Y:S01]  /*7630*/  FADD.FTZ R10, R10, R5 ;  /* 0x000000050a0a7221 */ /* 0x020fe20000010000 */
[----:B----4-:R-:W-:Y:S01]  /*7640*/  FADD.FTZ R11, R11, R250 ;  /* 0x000000fa0b0b7221 */ /* 0x010fe20000010000 */
[-C--:B------:R-:W-:Y:S01]  /*7650*/  FMUL.FTZ R5, R180, R3.reuse ;  /* 0x00000003b4057220 */ /* 0x080fe20000410000 */
[----:B------:R-:W-:Y:S01]  /*7660*/  FFMA.FTZ R4, R182, R3, R4 ;  /* 0x00000003b6047223 */ /* 0x000fe20000010004 */
[----:B------:R-:W-:-:S02]  /*7670*/  FMUL.FTZ R243, R29, R78 ;  /* 0x0000004e1df37220 */ /* 0x000fc40000410000 */
[----:B------:R2:W-:Y:S01]  /*7680*/  @!P2 STS.128 [UR23+0x2e10], R8 ;  /* 0x002e1008ff00a988 */ /* 0x0005e20008000c17 */
[----:B------:R-:W-:Y:S01]  /*7690*/  FFMA.FTZ R5, R182, R240, -R5 ;  /* 0x000000f0b6057223 */ /* 0x000fe20000010805 */
[----:B------:R-:W-:Y:S01]  /*76a0*/  FFMA.FTZ R239, R78, R239, R4 ;  /* 0x000000ef4eef7223 */ /* 0x000fe20000010004 */
[----:B------:R-:W-:Y:S01]  /*76b0*/  ISETP.NE.AND P2, PT, R140, 0x1f, PT ;  /* 0x0000001f8c00780c */ /* 0x000fe20003f45270 */
[----:B------:R-:W3:Y:S01]  /*76c0*/  SHFL.DOWN PT, R11, R242, 0x1, 0x1f ;  /* 0x08201f00f20b7f89 */ /* 0x000ee200000e0000 */
[----:B------:R-:W-:Y:S01]  /*76d0*/  FFMA.FTZ R241, R78, R241, R5 ;  /* 0x000000f14ef17223 */ /* 0x000fe20000010005 */
[----:B------:R-:W-:Y:S01]  /*76e0*/  FMUL.FTZ R4, R178, R239 ;  /* 0x000000efb2047220 */ /* 0x000fe20000410000 */
[----:B------:R-:W-:-:S03]  /*76f0*/  ULEA UR23, UR11, 0xfffffc00, 0xa ;  /* 0xfffffc000b177891 */ /* 0x000fc6000f8e50ff */
[----:B------:R-:W-:Y:S01]  /*7700*/  FFMA.FTZ R4, R179, R241, -R4 ;  /* 0x000000f1b3047223 */ /* 0x000fe20000010804 */
[----:B------:R-:W-:-:S03]  /*7710*/  USHF.R.S32.HI UR26, URZ, 0x1f, UR23 ;  /* 0x0000001fff1a7899 */ /* 0x000fc60008011417 */
[----:B------:R-:W-:Y:S01]  /*7720*/  FFMA.FTZ R238, R75, R238, R4 ;  /* 0x000000ee4bee7223 */ /* 0x000fe20000010004 */
[----:B------:R-:W-:Y:S01]  /*7730*/  FMUL.FTZ R4, R178, R241 ;  /* 0x000000f1b2047220 */ /* 0x000fe20000410000 */
[----:B0-----:R-:W-:-:S03]  /*7740*/  @P2 FMUL.FTZ R5, R247, R7 ;  /* 0x00000007f7052220 */ /* 0x001fc60000410000 */
[----:B------:R-:W-:Y:S01]  /*7750*/  FFMA.FTZ R4, R179, R239, R4 ;  /* 0x000000efb3047223 */ /* 0x000fe20000010004 */
[C---:B-1----:R-:W-:Y:S01]  /*7760*/  @P2 FFMA.FTZ R5, R246.reuse, R6, -R5 ;  /* 0x00000006f6052223 */ /* 0x042fe20000010805 */
[----:B------:R-:W-:Y:S02]  /*7770*/  @P2 FMUL.FTZ R246, R246, R7 ;  /* 0x00000007f6f62220 */ /* 0x000fe40000410000 */
[----:B------:R-:W-:Y:S01]  /*7780*/  FFMA.FTZ R236, R75, R236, R4 ;  /* 0x000000ec4bec7223 */ /* 0x000fe20000010004 */
[----:B------:R-:W-:Y:S01]  /*7790*/  FMUL.FTZ R4, R176, R238 ;  /* 0x000000eeb0047220 */ /* 0x000fe20000410000 */
[----:B------:R-:W-:Y:S01]  /*77a0*/  @P2 FFMA.FTZ R246, R247, R6, R246 ;  /* 0x00000006f7f62223 */ /* 0x000fe200000100f6 */
[----:B------:R-:W-:Y:S01]  /*77b0*/  @P2 FADD.FTZ R6, R244, R5 ;  /* 0x00000005f4062221 */ /* 0x000fe20000010000 */
[-C--:B------:R-:W-:Y:S01]  /*77c0*/  FMUL.FTZ R5, R176, R236.reuse ;  /* 0x000000ecb0057220 */ /* 0x080fe20000410000 */
[----:B--2---:R-:W-:Y:S01]  /*77d0*/  FFMA.FTZ R9, R177, R236, R4 ;  /* 0x000000ecb1097223 */ /* 0x004fe20000010004 */
[----:B---3--:R-:W-:-:S02]  /*77e0*/  @P2 FADD.FTZ R7, R11, R246 ;  /* 0x000000f60b072221 */ /* 0x008fc40000010000 */
[----:B------:R-:W-:Y:S01]  /*77f0*/  FFMA.FTZ R4, R177, R238, -R5 ;  /* 0x000000eeb1047223 */ /* 0x000fe20000010805 */
[----:B------:R-:W-:-:S03]  /*7800*/  FFMA.FTZ R233, R76, R233, R9 ;  /* 0x000000e94ce97223 */ /* 0x000fc60000010009 */
[----:B------:R-:W-:Y:S01]  /*7810*/  FFMA.FTZ R235, R76, R235, R4 ;  /* 0x000000eb4ceb7223 */ /* 0x000fe20000010004 */
[----:B------:R-:W-:-:S03]  /*7820*/  FMUL.FTZ R4, R174, R233 ;  /* 0x000000e9ae047220 */ /* 0x000fc60000410000 */
[-C--:B------:R-:W-:Y:S01]  /*7830*/  FMUL.FTZ R8, R174, R235.reuse ;  /* 0x000000ebae087220 */ /* 0x080fe20000410000 */
[----:B------:R-:W-:-:S03]  /*7840*/  FFMA.FTZ R4, R175, R235, -R4 ;  /* 0x000000ebaf047223 */ /* 0x000fc60000010804 */
[----:B------:R-:W-:Y:S01]  /*7850*/  FFMA.FTZ R5, R175, R233, R8 ;  /* 0x000000e9af057223 */ /* 0x000fe20000010008 */
[C---:B------:R-:W-:Y:S01]  /*7860*/  FFMA.FTZ R232, R73.reuse, R232, R4 ;  /* 0x000000e849e87223 */ /* 0x040fe20000010004 */
[-C--:B------:R-:W-:Y:S02]  /*7870*/  FMUL.FTZ R4, R6, R13.reuse ;  /* 0x0000000d06047220 */ /* 0x080fe40000410000 */
[----:B------:R-:W-:Y:S01]  /*7880*/  FFMA.FTZ R230, R73, R230, R5 ;  /* 0x000000e649e67223 */ /* 0x000fe20000010005 */
[C---:B------:R-:W-:Y:S01]  /*7890*/  FMUL.FTZ R5, R7.reuse, R13 ;  /* 0x0000000d07057220 */ /* 0x040fe20000410000 */
[----:B------:R-:W-:Y:S01]  /*78a0*/  FFMA.FTZ R11, R7, R12, -R4 ;  /* 0x0000000c070b7223 */ /* 0x000fe20000010804 */
[----:B------:R-:W-:Y:S02]  /*78b0*/  FMUL.FTZ R4, R172, R232 ;  /* 0x000000e8ac047220 */ /* 0x000fe40000410000 */
[----:B------:R-:W-:Y:S01]  /*78c0*/  FFMA.FTZ R10, R6, R12, R5 ;  /* 0x0000000c060a7223 */ /* 0x000fe20000010005 */
[-C--:B------:R-:W-:Y:S01]  /*78d0*/  FMUL.FTZ R5, R172, R230.reuse ;  /* 0x000000e6ac057220 */ /* 0x080fe20000410000 */
[----:B------:R-:W-:Y:S01]  /*78e0*/  FFMA.FTZ R7, R173, R230, R4 ;  /* 0x000000e6ad077223 */ /* 0x000fe20000010004 */
[----:B------:R-:W-:-:S02]  /*78f0*/  FMUL.FTZ R12, R30, R77 ;  /* 0x0000004d1e0c7220 */ /* 0x000fc40000410000 */
[----:B------:R-:W-:Y:S01]  /*7900*/  FFMA.FTZ R4, R173, R232, -R5 ;  /* 0x000000e8ad047223 */ /* 0x000fe20000010805 */
[C---:B------:R-:W-:Y:S01]  /*7910*/  FFMA.FTZ R231, R74.reuse, R231, R7 ;  /* 0x000000e74ae77223 */ /* 0x040fe20000010007 */
[----:B------:R-:W-:Y:S01]  /*7920*/  MOV R7, UR38 ;  /* 0x0000002600077c02 */ /* 0x000fe20008000f00 */
[-C--:B------:R-:W-:Y:S01]  /*7930*/  FFMA.FTZ R13, -R131, R12.reuse, R240 ;  /* 0x0000000c830d7223 */ /* 0x080fe200000101f0 */
[----:B------:R-:W-:Y:S01]  /*7940*/  FFMA.FTZ R237, R74, R237, R4 ;  /* 0x000000ed4aed7223 */ /* 0x000fe20000010004 */
[----:B------:R-:W-:Y:S01]  /*7950*/  FMUL.FTZ R4, R170, R231 ;  /* 0x000000e7aa047220 */ /* 0x000fe20000410000 */
[----:B------:R-:W-:Y:S01]  /*7960*/  FFMA.FTZ R12, R138, -R12, R3 ;  /* 0x8000000c8a0c7223 */ /* 0x000fe20000010003 */
[----:B------:R-:W-:Y:S01]  /*7970*/  FFMA.FTZ R3, R0, -R3, RZ ;  /* 0x8000000300037223 */ /* 0x000fe200000100ff */
[-C--:B------:R-:W-:Y:S01]  /*7980*/  FMUL.FTZ R6, R170, R237.reuse ;  /* 0x000000edaa067220 */ /* 0x080fe20000410000 */
[----:B------:R-:W-:-:S03]  /*7990*/  FFMA.FTZ R4, R171, R237, -R4 ;  /* 0x000000edab047223 */ /* 0x000fc60000010804 */
[----:B------:R-:W-:Y:S01]  /*79a0*/  FFMA.FTZ R5, R171, R231, R6 ;  /* 0x000000e7ab057223 */ /* 0x000fe20000010006 */
[C---:B------:R-:W-:Y:S01]  /*79b0*/  FFMA.FTZ R242, R71.reuse, R234, R4 ;  /* 0x000000ea47f27223 */ /* 0x040fe20000010004 */
[----:B------:R-:W-:Y:S01]  /*79c0*/  LOP3.LUT R4, R140, UR23, RZ, 0xfc, !PT ;  /* 0x000000178c047c12 */ /* 0x000fe2000f8efcff */
[----:B------:R-:W-:Y:S01]  /*79d0*/  UMOV UR23, UR42 ;  /* 0x0000002a00177c82 */ /* 0x000fe20008000000 */
[----:B------:R-:W-:Y:S01]  /*79e0*/  FFMA.FTZ R234, R71, R228, R5 ;  /* 0x000000e447ea7223 */ /* 0x000fe20000010005 */
[----:B------:R-:W-:-:S03]  /*79f0*/  MOV R5, UR26 ;  /* 0x0000001a00057c02 */ /* 0x000fc60008000f00 */
[----:B------:R-:W-:Y:S01]  /*7a00*/  IMAD.WIDE.U32 R6, R7, UR8, R4 ;  /* 0x0000000807067c25 */ /* 0x000fe2000f8e0004 */
[----:B------:R-:W-:Y:S02]  /*7a10*/  MOV R5, UR39 ;  /* 0x0000002700057c02 */ /* 0x000fe40008000f00 */
[----:B------:R-:W-:-:S03]  /*7a20*/  LEA R8, P2, R6, UR9, 0x2 ;  /* 0x0000000906087c11 */ /* 0x000fc6000f8410ff */
[----:B------:R-:W-:-:S05]  /*7a30*/  IMAD R5, R5, UR8, R7 ;  /* 0x0000000805057c24 */ /* 0x000fca000f8e0207 */
[----:B------:R-:W-:Y:S01]  /*7a40*/  LEA.HI.X R9, R6, UR10, R5, 0x2, P2 ;  /* 0x0000000a06097c11 */ /* 0x000fe200090f1405 */
[C---:B------:R-:W-:Y:S01]  /*7a50*/  FMUL.FTZ R6, R168.reuse, R234 ;  /* 0x000000eaa8067220 */ /* 0x040fe20000410000 */
[----:B------:R-:W-:-:S03]  /*7a60*/  FMUL.FTZ R5, R168, R242 ;  /* 0x000000f2a8057220 */ /* 0x000fc60000410000 */
[C---:B------:R-:W-:Y:S01]  /*7a70*/  FFMA.FTZ R7, R169.reuse, R242, -R6 ;  /* 0x000000f2a9077223 */ /* 0x040fe20000010806 */
[----:B------:R-:W-:-:S03]  /*7a80*/  FFMA.FTZ R6, R169, R234, R5 ;  /* 0x000000eaa9067223 */ /* 0x000fc60000010005 */
[C---:B------:R-:W-:Y:S01]  /*7a90*/  FFMA.FTZ R7, R72.reuse, R229, R7 ;  /* 0x000000e548077223 */ /* 0x040fe20000010007 */
[----:B------:R-:W-:Y:S01]  /*7aa0*/  FFMA.FTZ R5, R72, R227, R6 ;  /* 0x000000e348057223 */ /* 0x000fe20000010006 */
[----:B------:R-:W-:Y:S01]  /*7ab0*/  FFMA.FTZ R227, R0, R240, RZ ;  /* 0x000000f000e37223 */ /* 0x000fe200000100ff */
[----:B------:R-:W-:Y:S01]  /*7ac0*/  FFMA.FTZ R240, R46, -R239, R3 ;  /* 0x800000ef2ef07223 */ /* 0x000fe20000010003 */
[----:B------:R-:W-:Y:S01]  /*7ad0*/  FFMA.FTZ R3, R134, -R243, R239 ;  /* 0x800000f386037223 */ /* 0x000fe200000100ef */
[----:B------:R-:W-:Y:S01]  /*7ae0*/  FMUL.FTZ R6, R166, R5 ;  /* 0x00000005a6067220 */ /* 0x000fe20000410000 */
[----:B------:R-:W-:Y:S01]  /*7af0*/  FFMA.FTZ R228, R46, R241, R227 ;  /* 0x000000f12ee47223 */ /* 0x000fe200000100e3 */
[----:B------:R-:W-:Y:S01]  /*7b00*/  FFMA.FTZ R227, -R136, R243, R241 ;  /* 0x000000f388e37223 */ /* 0x000fe200000101f1 */
[----:B------:R-:W-:Y:S01]  /*7b10*/  FFMA.FTZ R243, R45, -R236, R240 ;  /* 0x800000ec2df37223 */ /* 0x000fe200000100f0 */
[-C--:B------:R-:W-:Y:S01]  /*7b20*/  FFMA.FTZ R229, R167, R7.reuse, -R6 ;  /* 0x00000007a7e57223 */ /* 0x080fe20000010806 */
[----:B------:R-:W-:Y:S01]  /*7b30*/  FMUL.FTZ R6, R166, R7 ;  /* 0x00000007a6067220 */ /* 0x000fe20000410000 */
[----:B------:R-:W-:-:S02]  /*7b40*/  FMUL.FTZ R240, R26, R73 ;  /* 0x000000491af07220 */ /* 0x000fc40000410000 */
[----:B------:R-:W-:Y:S01]  /*7b50*/  FFMA.FTZ R239, R70, R225, R229 ;  /* 0x000000e146ef7223 */ /* 0x000fe200000100e5 */
[----:B------:R-:W-:Y:S01]  /*7b60*/  FFMA.FTZ R241, R167, R5, R6 ;  /* 0x00000005a7f17223 */ /* 0x000fe20000010006 */
[----:B------:R-:W-:Y:S01]  /*7b70*/  FMUL.FTZ R225, R28, R75 ;  /* 0x0000004b1ce17220 */ /* 0x000fe20000410000 */
[----:B------:R-:W-:Y:S01]  /*7b80*/  FFMA.FTZ R229, R45, R238, R228 ;  /* 0x000000ee2de57223 */ /* 0x000fe200000100e4 */
[----:B------:R-:W-:Y:S01]  /*7b90*/  FMUL.FTZ R6, R164, R239 ;  /* 0x000000efa4067220 */ /* 0x000fe20000410000 */
[----:B------:R-:W-:Y:S01]  /*7ba0*/  FFMA.FTZ R241, R70, R223, R241 ;  /* 0x000000df46f17223 */ /* 0x000fe200000100f1 */
[-C--:B------:R-:W-:Y:S01]  /*7bb0*/  FFMA.FTZ R228, -R129, R225.reuse, R238 ;  /* 0x000000e181e47223 */ /* 0x080fe200000101ee */
[----:B------:R-:W-:Y:S01]  /*7bc0*/  FFMA.FTZ R225, R127, -R225, R236 ;  /* 0x800000e17fe17223 */ /* 0x000fe200000100ec */
[C---:B------:R-:W-:Y:S01]  /*7bd0*/  FFMA.FTZ R236, R44.reuse, R235, R229 ;  /* 0x000000eb2cec7223 */ /* 0x040fe200000100e5 */
[----:B------:R-:W-:Y:S01]  /*7be0*/  FFMA.FTZ R6, R165, R241, R6 ;  /* 0x000000f1a5067223 */ /* 0x000fe20000010006 */
[----:B------:R-:W-:Y:S01]  /*7bf0*/  FMUL.FTZ R229, R27, R76 ;  /* 0x0000004c1be57220 */ /* 0x000fe20000410000 */
[----:B------:R-:W-:-:S02]  /*7c00*/  FFMA.FTZ R238, R44, -R233, R243 ;  /* 0x800000e92cee7223 */ /* 0x000fc400000100f3 */
[----:B------:R-:W-:Y:S01]  /*7c10*/  FFMA.FTZ R6, R69, R226, R6 ;  /* 0x000000e245067223 */ /* 0x000fe20000010006 */
[----:B------:R-:W-:Y:S01]  /*7c20*/  FMUL.FTZ R226, R164, R241 ;  /* 0x000000f1a4e27220 */ /* 0x000fe20000410000 */
[-C--:B------:R-:W-:Y:S01]  /*7c30*/  FFMA.FTZ R223, -R132, R229.reuse, R235 ;  /* 0x000000e584df7223 */ /* 0x080fe200000101eb */
[----:B------:R-:W-:Y:S01]  /*7c40*/  FFMA.FTZ R229, R130, -R229, R233 ;  /* 0x800000e582e57223 */ /* 0x000fe200000100e9 */
[----:B------:R-:W-:Y:S01]  /*7c50*/  FFMA.FTZ R233, R43, R232, R236 ;  /* 0x000000e82be97223 */ /* 0x000fe200000100ec */
[----:B------:R-:W-:Y:S01]  /*7c60*/  FFMA.FTZ R236, R165, R239, -R226 ;  /* 0x000000efa5ec7223 */ /* 0x000fe200000108e2 */
[----:B------:R-:W-:Y:S01]  /*7c70*/  FFMA.FTZ R235, R43, -R230, R238 ;  /* 0x800000e62beb7223 */ /* 0x000fe200000100ee */
[-C--:B------:R-:W-:Y:S01]  /*7c80*/  FFMA.FTZ R226, -R125, R240.reuse, R232 ;  /* 0x000000f07de27223 */ /* 0x080fe200000101e8 */
[----:B------:R-:W-:Y:S01]  /*7c90*/  FFMA.FTZ R230, R123, -R240, R230 ;  /* 0x800000f07be67223 */ /* 0x000fe200000100e6 */
[----:B------:R-:W-:Y:S01]  /*7ca0*/  FFMA.FTZ R236, R69, R224, R236 ;  /* 0x000000e045ec7223 */ /* 0x000fe200000100ec */
[----:B------:R-:W-:Y:S01]  /*7cb0*/  FMUL.FTZ R224, R162, R6 ;  /* 0x00000006a2e07220 */ /* 0x000fe20000410000 */
[C---:B------:R-:W-:Y:S01]  /*7cc0*/  FFMA.FTZ R232, R42.reuse, R237, R233 ;  /* 0x000000ed2ae87223 */ /* 0x040fe200000100e9 */
[----:B------:R-:W-:Y:S01]  /*7cd0*/  FMUL.FTZ R240, R25, R74 ;  /* 0x0000004a19f07220 */ /* 0x000fe20000410000 */
[----:B------:R-:W-:Y:S01]  /*7ce0*/  FFMA.FTZ R238, R42, -R231, R235 ;  /* 0x800000e72aee7223 */ /* 0x000fe200000100eb */
[----:B------:R-:W-:-:S02]  /*7cf0*/  FFMA.FTZ R233, R163, R236, -R224 ;  /* 0x000000eca3e97223 */ /* 0x000fc400000108e0 */
[-C--:B------:R-:W-:Y:S01]  /*7d00*/  FFMA.FTZ R224, -R128, R240.reuse, R237 ;  /* 0x000000f080e07223 */ /* 0x080fe200000101ed */
[----:B------:R-:W-:Y:S01]  /*7d10*/  FFMA.FTZ R231, R126, -R240, R231 ;  /* 0x800000f07ee77223 */ /* 0x000fe200000100e7 */
[----:B------:R-:W-:Y:S01]  /*7d20*/  FFMA.FTZ R237, R68, R221, R233 ;  /* 0x000000dd44ed7223 */ /* 0x000fe200000100e9 */
[C---:B------:R-:W-:Y:S01]  /*7d30*/  FFMA.FTZ R233, R41.reuse, R242, R232 ;  /* 0x000000f229e97223 */ /* 0x040fe200000100e8 */
[----:B------:R-:W-:Y:S01]  /*7d40*/  FMUL.FTZ R232, R162, R236 ;  /* 0x000000eca2e87220 */ /* 0x000fe20000410000 */
[----:B------:R-:W-:Y:S01]  /*7d50*/  FMUL.FTZ R240, R24, R71 ;  /* 0x0000004718f07220 */ /* 0x000fe20000410000 */
[----:B------:R-:W-:Y:S02]  /*7d60*/  FFMA.FTZ R235, R41, -R234, R238 ;  /* 0x800000ea29eb7223 */ /* 0x000fe400000100ee */
[----:B------:R-:W-:Y:S01]  /*7d70*/  FFMA.FTZ R243, R163, R6, R232 ;  /* 0x00000006a3f37223 */ /* 0x000fe200000100e8 */
[-C--:B------:R-:W-:Y:S01]  /*7d80*/  FFMA.FTZ R232, R119, -R240.reuse, R234 ;  /* 0x800000f077e87223 */ /* 0x080fe200000100ea */
[----:B------:R-:W-:Y:S01]  /*7d90*/  FMUL.FTZ R234, R160, R237 ;  /* 0x000000eda0ea7220 */ /* 0x000fe20000410000 */
[----:B------:R-:W-:Y:S01]  /*7da0*/  FFMA.FTZ R221, -R121, R240, R242 ;  /* 0x000000f079dd7223 */ /* 0x000fe200000101f2 */
[----:B------:R-:W-:Y:S01]  /*7db0*/  FFMA.FTZ R243, R68, R211, R243 ;  /* 0x000000d344f37223 */ /* 0x000fe200000100f3 */
[C---:B------:R-:W-:Y:S01]  /*7dc0*/  FFMA.FTZ R240, R40.reuse, R7, R233 ;  /* 0x0000000728f07223 */ /* 0x040fe200000100e9 */
[----:B------:R-:W-:Y:S01]  /*7dd0*/  FMUL.FTZ R233, R23, R72 ;  /* 0x0000004817e97220 */ /* 0x000fe20000410000 */
[----:B------:R-:W-:Y:S01]  /*7de0*/  FFMA.FTZ R242, R40, -R5, R235 ;  /* 0x8000000528f27223 */ /* 0x000fe200000100eb */
[----:B------:R-:W-:-:S02]  /*7df0*/  FFMA.FTZ R234, R161, R243, R234 ;  /* 0x000000f3a1ea7223 */ /* 0x000fc400000100ea */
[-C--:B------:R-:W-:Y:S01]  /*7e00*/  FFMA.FTZ R211, -R124, R233.reuse, R7 ;  /* 0x000000e97cd37223 */ /* 0x080fe20000010107 */
[----:B------:R-:W-:Y:S01]  /*7e10*/  FFMA.FTZ R233, R122, -R233, R5 ;  /* 0x800000e97ae97223 */ /* 0x000fe20000010005 */
[----:B------:R-:W-:Y:S01]  /*7e20*/  FFMA.FTZ R238, R67, R218, R234 ;  /* 0x000000da43ee7223 */ /* 0x000fe200000100ea */
[----:B------:R-:W-:Y:S01]  /*7e30*/  FMUL.FTZ R218, R160, R243 ;  /* 0x000000f3a0da7220 */ /* 0x000fe20000410000 */
[C---:B------:R-:W-:Y:S01]  /*7e40*/  FFMA.FTZ R5, R39.reuse, R239, R240 ;  /* 0x000000ef27057223 */ /* 0x040fe200000100f0 */
[----:B------:R-:W-:Y:S01]  /*7e50*/  FFMA.FTZ R235, R39, -R241, R242 ;  /* 0x800000f127eb7223 */ /* 0x000fe200000100f2 */
[----:B------:R-:W-:Y:S01]  /*7e60*/  FMUL.FTZ R234, R21, R70 ;  /* 0x0000004615ea7220 */ /* 0x000fe20000410000 */
[----:B------:R-:W-:Y:S01]  /*7e70*/  FFMA.FTZ R240, R161, R237, -R218 ;  /* 0x000000eda1f07223 */ /* 0x000fe200000108da */
[----:B------:R-:W-:Y:S01]  /*7e80*/  FFMA.FTZ R242, R38, R236, R5 ;  /* 0x000000ec26f27223 */ /* 0x000fe20000010005 */
[----:B------:R-:W-:Y:S01]  /*7e90*/  FMUL.FTZ R5, R20, R69 ;  /* 0x0000004514057220 */ /* 0x000fe20000410000 */
[----:B------:R-:W-:Y:S01]  /*7ea0*/  FFMA.FTZ R244, R38, -R6, R235 ;  /* 0x8000000626f47223 */ /* 0x000fe200000100eb */
[----:B------:R-:W-:Y:S01]  /*7eb0*/  FFMA.FTZ R240, R67, R212, R240 ;  /* 0x000000d443f07223 */ /* 0x000fe200000100f0 */
[----:B------:R-:W-:Y:S01]  /*7ec0*/  FMUL.FTZ R212, R158, R238 ;  /* 0x000000ee9ed47220 */ /* 0x000fe20000410000 */
[-C--:B------:R-:W-:Y:S01]  /*7ed0*/  FFMA.FTZ R235, R115, -R5.reuse, R6 ;  /* 0x8000000573eb7223 */ /* 0x080fe20000010006 */
[----:B------:R-:W-:Y:S01]  /*7ee0*/  FFMA.FTZ R218, -R120, R234, R239 ;  /* 0x000000ea78da7223 */ /* 0x000fe200000101ef */
[-C--:B------:R-:W-:Y:S01]  /*7ef0*/  FMUL.FTZ R6, R158, R240.reuse ;  /* 0x000000f09e067220 */ /* 0x080fe20000410000 */
[----:B------:R-:W-:Y:S01]  /*7f00*/  FFMA.FTZ R7, R159, R240, -R212 ;  /* 0x000000f09f077223 */ /* 0x000fe200000108d4 */
[----:B------:R-:W-:Y:S01]  /*7f10*/  FFMA.FTZ R212, -R117, R5, R236 ;  /* 0x0000000575d47223 */ /* 0x000fe200000101ec */
[----:B------:R-:W-:Y:S01]  /*7f20*/  FFMA.FTZ R239, R37, R237, R242 ;  /* 0x000000ed25ef7223 */ /* 0x000fe200000100f2 */
[----:B------:R-:W-:Y:S01]  /*7f30*/  FFMA.FTZ R5, R159, R238, R6 ;  /* 0x000000ee9f057223 */ /* 0x000fe20000010006 */
[----:B------:R-:W-:Y:S01]  /*7f40*/  FFMA.FTZ R7, R66, R219, R7 ;  /* 0x000000db42077223 */ /* 0x000fe20000010007 */
[----:B------:R-:W-:Y:S01]  /*7f50*/  FFMA.FTZ R234, R118, -R234, R241 ;  /* 0x800000ea76ea7223 */ /* 0x000fe200000100f1 */
[----:B------:R-:W-:Y:S01]  /*7f60*/  FFMA.FTZ R241, R37, -R243, R244 ;  /* 0x800000f325f17223 */ /* 0x000fe200000100f4 */
[----:B------:R-:W-:Y:S01]  /*7f70*/  FFMA.FTZ R213, R66, R213, R5 ;  /* 0x000000d542d57223 */ /* 0x000fe20000010005 */
[----:B------:R-:W-:Y:S01]  /*7f80*/  FMUL.FTZ R6, R156, R7 ;  /* 0x000000079c067220 */ /* 0x000fe20000410000 */
[----:B------:R-:W-:Y:S01]  /*7f90*/  FMUL.FTZ R5, R18, R67 ;  /* 0x0000004312057220 */ /* 0x000fe20000410000 */
[C---:B------:R-:W-:Y:S01]  /*7fa0*/  FFMA.FTZ R244, R36.reuse, R240, R239 ;  /* 0x000000f024f47223 */ /* 0x040fe200000100ef */
[----:B------:R-:W-:Y:S01]  /*7fb0*/  FMUL.FTZ R236, R19, R68 ;  /* 0x0000004413ec7220 */ /* 0x000fe20000410000 */
[----:B------:R-:W-:Y:S01]  /*7fc0*/  FFMA.FTZ R242, R157, R213, R6 ;  /* 0x000000d59df27223 */ /* 0x000fe20000010006 */
[-C--:B------:R-:W-:Y:S01]  /*7fd0*/  FFMA.FTZ R6, -R209, R5.reuse, R240 ;  /* 0x00000005d1067223 */ /* 0x080fe200000101f0 */
[----:B------:R-:W-:Y:S01]  /*7fe0*/  FFMA.FTZ R246, R36, -R238, R241 ;  /* 0x800000ee24f67223 */ /* 0x000fe200000100f1 */
[----:B------:R-:W-:Y:S01]  /*7ff0*/  FFMA.FTZ R5, R207, -R5, R238 ;  /* 0x80000005cf057223 */ /* 0x000fe200000100ee */
[----:B------:R-:W-:Y:S01]  /*8000*/  FFMA.FTZ R240, R65, R214, R242 ;  /* 0x000000d641f07223 */ /* 0x000fe200000100f2 */
[----:B------:R-:W-:Y:S01]  /*8010*/  FMUL.FTZ R214, R156, R213 ;  /* 0x000000d59cd67220 */ /* 0x000fe20000410000 */
[----:B------:R-:W-:Y:S01]  /*8020*/  FMUL.FTZ R241, R17, R66 ;  /* 0x0000004211f17220 */ /* 0x000fe20000410000 */
[----:B------:R-:W-:Y:S01]  /*8030*/  FFMA.FTZ R219, -R208, R236, R237 ;  /* 0x000000ecd0db7223 */ /* 0x000fe200000101ed */
[-C--:B------:R-:W-:Y:S01]  /*8040*/  FFMA.FTZ R237, R35, R7.reuse, R244 ;  /* 0x0000000723ed7223 */ /* 0x080fe200000100f4 */
[----:B------:R-:W-:Y:S01]  /*8050*/  FFMA.FTZ R238, R157, R7, -R214 ;  /* 0x000000079dee7223 */ /* 0x000fe200000108d6 */
[----:B------:R-:W-:Y:S01]  /*8060*/  FFMA.FTZ R214, -R204, R241, R7 ;  /* 0x000000f1ccd67223 */ /* 0x000fe20000010107 */
[----:B------:R-:W-:Y:S01]  /*8070*/  FADD.FTZ R7, R210, R11 ;  /* 0x0000000bd2077221 */ /* 0x000fe20000010000 */
[----:B------:R-:W-:Y:S01]  /*8080*/  FMUL.FTZ R210, R154, R240 ;  /* 0x000000f09ad27220 */ /* 0x000fe20000410000 */
[----:B------:R-:W-:Y:S01]  /*8090*/  FFMA.FTZ R244, R65, R216, R238 ;  /* 0x000000d841f47223 */ /* 0x000fe200000100ee */
[----:B------:R-:W-:Y:S01]  /*80a0*/  FFMA.FTZ R239, R35, -R213, R246 ;  /* 0x800000d523ef7223 */ /* 0x000fe200000100f6 */
[----:B------:R-:W-:Y:S01]  /*80b0*/  FFMA.FTZ R213, R202, -R241, R213 ;  /* 0x800000f1cad57223 */ /* 0x000fe200000100d5 */
[----:B------:R-:W-:Y:S01]  /*80c0*/  FFMA.FTZ R236, R206, -R236, R243 ;  /* 0x800000ecceec7223 */ /* 0x000fe200000100f3 */
[-C--:B------:R-:W-:Y:S01]  /*80d0*/  FFMA.FTZ R238, R34, R244.reuse, R237 ;  /* 0x000000f422ee7223 */ /* 0x080fe200000100ed */
[-C--:B------:R-:W-:Y:S01]  /*80e0*/  FFMA.FTZ R237, R155, R244.reuse, -R210 ;  /* 0x000000f49bed7223 */ /* 0x080fe200000108d2 */
[----:B------:R-:W-:Y:S01]  /*80f0*/  FMUL.FTZ R242, R154, R244 ;  /* 0x000000f49af27220 */ /* 0x000fe20000410000 */
[-C--:B------:R-:W-:Y:S01]  /*8100*/  FFMA.FTZ R216, R34, -R240.reuse, R239 ;  /* 0x800000f022d87223 */ /* 0x080fe200000100ef */
[----:B------:R-:W-:Y:S01]  /*8110*/  FMUL.FTZ R210, R16, R65 ;  /* 0x0000004110d27220 */ /* 0x000fe20000410000 */
[----:B------:R-:W-:Y:S01]  /*8120*/  FFMA.FTZ R237, R64, R215, R237 ;  /* 0x000000d740ed7223 */ /* 0x000fe200000100ed */
[----:B------:R-:W-:Y:S01]  /*8130*/  FADD.FTZ R215, R197, R10 ;  /* 0x0000000ac5d77221 */ /* 0x000fe20000010000 */
[C---:B------:R-:W-:Y:S01]  /*8140*/  FMUL.FTZ R10, R152.reuse, R7 ;  /* 0x00000007980a7220 */ /* 0x040fe20000410000 */
[----:B------:R-:W-:Y:S01]  /*8150*/  FFMA.FTZ R239, R155, R240, R242 ;  /* 0x000000f09bef7223 */ /* 0x000fe200000100f2 */
[-C--:B------:R-:W-:Y:S01]  /*8160*/  FFMA.FTZ R11, -R205, R210.reuse, R244 ;  /* 0x000000d2cd0b7223 */ /* 0x080fe200000101f4 */
[-C--:B------:R-:W-:Y:S01]  /*8170*/  FMUL.FTZ R242, R152, R215.reuse ;  /* 0x000000d798f27220 */ /* 0x080fe20000410000 */
[----:B------:R-:W-:Y:S01]  /*8180*/  FFMA.FTZ R10, R153, R215, R10 ;  /* 0x000000d7990a7223 */ /* 0x000fe2000001000a */
[----:B------:R-:W-:Y:S01]  /*8190*/  FFMA.FTZ R217, R64, R217, R239 ;  /* 0x000000d940d97223 */ /* 0x000fe200000100ef */
[----:B------:R-:W-:Y:S01]  /*81a0*/  FFMA.FTZ R210, R203, -R210, R240 ;  /* 0x800000d2cbd27223 */ /* 0x000fe200000100f0 */
[C---:B------:R-:W-:Y:S01]  /*81b0*/  FMUL.FTZ R240, R152.reuse, R237 ;  /* 0x000000ed98f07220 */ /* 0x040fe20000410000 */
[----:B------:R-:W-:Y:S01]  /*81c0*/  FADD.FTZ R133, R133, R10 ;  /* 0x0000000a85857221 */ /* 0x000fe20000010000 */
[----:B------:R-:W-:Y:S01]  /*81d0*/  FMUL.FTZ R10, R152, R217 ;  /* 0x000000d9980a7220 */ /* 0x000fe20000410000 */
[C---:B------:R-:W-:Y:S01]  /*81e0*/  FFMA.FTZ R152, R153.reuse, R7, -R242 ;  /* 0x0000000799987223 */ /* 0x040fe200000108f2 */
[----:B------:R-:W-:-:S02]  /*81f0*/  FFMA.FTZ R240, R153, R217, R240 ;  /* 0x000000d999f07223 */ /* 0x000fc400000100f0 */
[----:B------:R-:W-:Y:S01]  /*8200*/  FFMA.FTZ R242, R153, R237, -R10 ;  /* 0x000000ed99f27223 */ /* 0x000fe2000001080a */
[----:B------:R-:W-:Y:S01]  /*8210*/  FADD.FTZ R181, R181, R152 ;  /* 0x00000098b5b57221 */ /* 0x000fe20000010000 */
[C---:B------:R-:W-:Y:S01]  /*8220*/  FMUL.FTZ R10, R154.reuse, R133 ;  /* 0x000000859a0a7220 */ /* 0x040fe20000410000 */
[C---:B------:R-:W-:Y:S01]  /*8230*/  FFMA.FTZ R220, R63.reuse, R220, R240 ;  /* 0x000000dc3fdc7223 */ /* 0x040fe200000100f0 */
[----:B------:R-:W-:Y:S01]  /*8240*/  FFMA.FTZ R222, R63, R222, R242 ;  /* 0x000000de3fde7223 */ /* 0x000fe200000100f2 */
[-C--:B------:R-:W-:Y:S01]  /*8250*/  FMUL.FTZ R154, R154, R181.reuse ;  /* 0x000000b59a9a7220 */ /* 0x080fe20000410000 */
[----:B------:R-:W-:Y:S01]  /*8260*/  FFMA.FTZ R10, R155, R181, -R10 ;  /* 0x000000b59b0a7223 */ /* 0x000fe2000001080a */
[----:B------:R-:W-:Y:S01]  /*8270*/  FFMA.FTZ R153, R33, -R217, R216 ;  /* 0x800000d921997223 */ /* 0x000fe200000100d8 */
[----:B------:R-:W-:Y:S01]  /*8280*/  FMUL.FTZ R216, R14, R7 ;  /* 0x000000070ed87220 */ /* 0x000fe20000410000 */
[----:B------:R-:W-:Y:S01]  /*8290*/  FFMA.FTZ R154, R155, R133, R154 ;  /* 0x000000859b9a7223 */ /* 0x000fe2000001009a */
[----:B------:R-:W-:Y:S01]  /*82a0*/  FADD.FTZ R183, R183, R10 ;  /* 0x0000000ab7b77221 */ /* 0x000fe20000010000 */
[----:B------:R-:W-:Y:S01]  /*82b0*/  FMUL.FTZ R10, R15, R64 ;  /* 0x000000400f0a7220 */ /* 0x000fe20000410000 */
[----:B------:R-:W-:Y:S01]  /*82c0*/  FFMA.FTZ R155, R33, R237, R238 ;  /* 0x000000ed219b7223 */ /* 0x000fe200000100ee */
[----:B------:R-:W-:Y:S01]  /*82d0*/  FADD.FTZ R197, R135, R154 ;  /* 0x0000009a87c57221 */ /* 0x000fe20000010000 */
[----:B------:R-:W-:Y:S01]  /*82e0*/  FMUL.FTZ R154, R156, R183 ;  /* 0x000000b79c9a7220 */ /* 0x000fe20000410000 */
[----:B------:R-:W-:Y:S01]  /*82f0*/  FMUL.FTZ R135, R14, R63 ;  /* 0x0000003f0e877220 */ /* 0x000fe20000410000 */
[-C--:B------:R-:W-:Y:S01]  /*8300*/  FFMA.FTZ R152, -R200, R10.reuse, R237 ;  /* 0x0000000ac8987223 */ /* 0x080fe200000101ed */
[-C--:B------:R-:W-:Y:S01]  /*8310*/  FMUL.FTZ R156, R156, R197.reuse ;  /* 0x000000c59c9c7220 */ /* 0x080fe20000410000 */
[----:B------:R-:W-:Y:S01]  /*8320*/  FFMA.FTZ R154, R157, R197, R154 ;  /* 0x000000c59d9a7223 */ /* 0x000fe2000001009a */
[----:B------:R-:W-:Y:S01]  /*8330*/  FFMA.FTZ R10, R198, -R10, R217 ;  /* 0x8000000ac60a7223 */ /* 0x000fe200000100d9 */
[----:B------:R-:W-:Y:S01]  /*8340*/  FMUL.FTZ R244, R63, R216 ;  /* 0x000000d83ff47220 */ /* 0x000fe20000410000 */
[----:B------:R-:W-:Y:S01]  /*8350*/  FFMA.FTZ R157, R157, R183, -R156 ;  /* 0x000000b79d9d7223 */ /* 0x000fe2000001089c */
[----:B------:R-:W-:Y:S01]  /*8360*/  FADD.FTZ R137, R137, R154 ;  /* 0x0000009a89897221 */ /* 0x000fe20000010000 */
[C---:B------:R-:W-:Y:S01]  /*8370*/  FMUL.FTZ R154, R199.reuse, R7 ;  /* 0x00000007c79a7220 */ /* 0x040fe20000410000 */
[----:B------:R-:W-:Y:S01]  /*8380*/  FFMA.FTZ R199, R199, -R135, R220 ;  /* 0x80000087c7c77223 */ /* 0x000fe200000100dc */
[----:B------:R-:W-:Y:S01]  /*8390*/  FADD.FTZ R184, R184, R157 ;  /* 0x0000009db8b87221 */ /* 0x000fe20000010000 */
[----:B------:R-:W-:Y:S01]  /*83a0*/  FMUL.FTZ R157, R198, R181 ;  /* 0x000000b5c69d7220 */ /* 0x000fe20000410000 */
[C---:B------:R-:W-:Y:S01]  /*83b0*/  FFMA.FTZ R135, -R201.reuse, R135, R222 ;  /* 0x00000087c9877223 */ /* 0x040fe200000101de */
[----:B------:R-:W-:Y:S01]  /*83c0*/  FFMA.FTZ R154, R201, R215, R154 ;  /* 0x000000d7c99a7223 */ /* 0x000fe2000001009a */
[-C--:B------:R-:W-:Y:S01]  /*83d0*/  FMUL.FTZ R156, R158, R184.reuse ;  /* 0x000000b89e9c7220 */ /* 0x080fe20000410000 */
[----:B------:R-:W-:Y:S01]  /*83e0*/  FFMA.FTZ R157, R200, R133, R157 ;  /* 0x00000085c89d7223 */ /* 0x000fe2000001009d */
[----:B------:R-:W-:Y:S01]  /*83f0*/  FMUL.FTZ R200, R7, UR44 ;  /* 0x0000002c07c87c20 */ /* 0x000fe20008410000 */
[-C--:B------:R-:W-:Y:S01]  /*8400*/  FMUL.FTZ R201, R158, R137.reuse ;  /* 0x000000899ec97220 */ /* 0x080fe20000410000 */
[----:B------:R-:W-:Y:S01]  /*8410*/  FFMA.FTZ R158, R159, R137, R156 ;  /* 0x000000899f9e7223 */ /* 0x000fe2000001009c */
[----:B------:R-:W-:Y:S01]  /*8420*/  FMUL.FTZ R198, R14, R215 ;  /* 0x000000d70ec67220 */ /* 0x000fe20000410000 */
[C---:B------:R-:W-:Y:S01]  /*8430*/  FFMA.FTZ R156, R215.reuse, UR27, R200 ;  /* 0x0000001bd79c7c23 */ /* 0x040fe200080100c8 */
[----:B------:R-:W-:Y:S01]  /*8440*/  FMUL.FTZ R200, R215, UR44 ;  /* 0x0000002cd7c87c20 */ /* 0x000fe20008410000 */
[----:B------:R-:W-:Y:S01]  /*8450*/  FFMA.FTZ R238, R159, R184, -R201 ;  /* 0x000000b89fee7223 */ /* 0x000fe200000108c9 */
[----:B------:R-:W-:Y:S01]  /*8460*/  MOV R159, 0x84 ;  /* 0x00000084009f7802 */ /* 0x000fe20000000f00 */
[----:B------:R-:W-:Y:S01]  /*8470*/  FADD.FTZ R215, R139, R158 ;  /* 0x0000009e8bd77221 */ /* 0x000fe20000010000 */
[----:B------:R-:W-:Y:S01]  /*8480*/  FFMA.FTZ R158, R7, UR27, -R200 ;  /* 0x0000001b079e7c23 */ /* 0x000fe200080108c8 */
[----:B------:R-:W-:Y:S01]  /*8490*/  FMUL.FTZ R200, R203, R183 ;  /* 0x000000b7cbc87220 */ /* 0x000fe20000410000 */
[----:B------:R-:W-:Y:S01]  /*84a0*/  FADD.FTZ R203, R185, R238 ;  /* 0x000000eeb9cb7221 */ /* 0x000fe20000010000 */
[----:B------:R-:W-:-:S02]  /*84b0*/  IMAD R139, R140, R159, UR22 ;  /* 0x000000168c8b7e24 */ /* 0x000fc4000f8e029f */
[----:B------:R-:W-:Y:S01]  /*84c0*/  FMUL.FTZ R159, R202, R184 ;  /* 0x000000b8ca9f7220 */ /* 0x000fe20000410000 */
[C---:B------:R-:W-:Y:S01]  /*84d0*/  FMUL.FTZ R202, R160.reuse, R215 ;  /* 0x000000d7a0ca7220 */ /* 0x040fe20000410000 */
[----:B------:R-:W-:Y:S01]  /*84e0*/  FMUL.FTZ R160, R160, R203 ;  /* 0x000000cba0a07220 */ /* 0x000fe20000410000 */
[----:B------:R-:W-:Y:S01]  /*84f0*/  FMUL.FTZ R238, R181, UR44 ;  /* 0x0000002cb5ee7c20 */ /* 0x000fe20008410000 */
[----:B------:R-:W-:Y:S01]  /*8500*/  FFMA.FTZ R159, R204, R137, R159 ;  /* 0x00000089cc9f7223 */ /* 0x000fe2000001009f */
[----:B------:R-:W-:Y:S01]  /*8510*/  FFMA.FTZ R201, R161, R203, -R202 ;  /* 0x000000cba1c97223 */ /* 0x000fe200000108ca */
[----:B------:R-:W-:Y:S01]  /*8520*/  FMUL.FTZ R202, R133, UR44 ;  /* 0x0000002c85ca7c20 */ /* 0x000fe20008410000 */
[----:B------:R-:W-:Y:S01]  /*8530*/  FFMA.FTZ R204, R161, R215, R160 ;  /* 0x000000d7a1cc7223 */ /* 0x000fe200000100a0 */
[----:B------:R-:W-:Y:S01]  /*8540*/  FMUL.FTZ R160, R183, UR44 ;  /* 0x0000002cb7a07c20 */ /* 0x000fe20008410000 */
[----:B------:R-:W-:Y:S01]  /*8550*/  FMUL.FTZ R7, R15, R133 ;  /* 0x000000850f077220 */ /* 0x000fe20000410000 */
[----:B------:R-:W-:Y:S01]  /*8560*/  FFMA.FTZ R185, R133, UR27, R238 ;  /* 0x0000001b85b97c23 */ /* 0x000fe200080100ee */
[----:B------:R-:W-:Y:S01]  /*8570*/  FADD.FTZ R201, R186, R201 ;  /* 0x000000c9bac97221 */ /* 0x000fe20000010000 */
[----:B------:R-:W-:Y:S01]  /*8580*/  FFMA.FTZ R133, R181, UR27, -R202 ;  /* 0x0000001bb5857c23 */ /* 0x000fe200080108ca */
[-C--:B------:R-:W-:Y:S01]  /*8590*/  FFMA.FTZ R200, R205, R197.reuse, R200 ;  /* 0x000000c5cdc87223 */ /* 0x080fe200000100c8 */
[C---:B------:R-:W-:Y:S01]  /*85a0*/  FMUL.FTZ R202, R197.reuse, UR44 ;  /* 0x0000002cc5ca7c20 */ /* 0x040fe20008410000 */
[----:B------:R-:W-:Y:S01]  /*85b0*/  FFMA.FTZ R160, R197, UR27, R160 ;  /* 0x0000001bc5a07c23 */ /* 0x000fe200080100a0 */
[----:B------:R-:W-:Y:S01]  /*85c0*/  FMUL.FTZ R186, R16, R197 ;  /* 0x000000c510ba7220 */ /* 0x000fe20000410000 */
[----:B------:R-:W-:Y:S01]  /*85d0*/  FADD.FTZ R197, R141, R204 ;  /* 0x000000cc8dc57221 */ /* 0x000fe20000010000 */
[----:B------:R-:W-:Y:S01]  /*85e0*/  FMUL.FTZ R181, R15, R181 ;  /* 0x000000b50fb57220 */ /* 0x000fe20000410000 */
[----:B------:R-:W-:Y:S01]  /*85f0*/  FMUL.FTZ R204, R162, R201 ;  /* 0x000000c9a2cc7220 */ /* 0x000fe20000410000 */
[----:B------:R-:W-:Y:S01]  /*8600*/  FMUL.FTZ R240, R64, R7 ;  /* 0x0000000740f07220 */ /* 0x000fe20000410000 */
[----:B------:R-:W-:Y:S01]  /*8610*/  FMUL.FTZ R162, R162, R197 ;  /* 0x000000c5a2a27220 */ /* 0x000fe20000410000 */
[----:B------:R-:W-:Y:S01]  /*8620*/  FMUL.FTZ R238, R64, R181 ;  /* 0x000000b540ee7220 */ /* 0x000fe20000410000 */
[----:B------:R-:W-:Y:S01]  /*8630*/  FFMA.FTZ R141, R163, R197, R204 ;  /* 0x000000c5a38d7223 */ /* 0x000fe200000100cc */
[----:B------:R-:W-:Y:S01]  /*8640*/  FFMA.FTZ R161, R183, UR27, -R202 ;  /* 0x0000001bb7a17c23 */ /* 0x000fe200080108ca */
[----:B------:R-:W-:Y:S01]  /*8650*/  FFMA.FTZ R162, R163, R201, -R162 ;  /* 0x000000c9a3a27223 */ /* 0x000fe200000108a2 */
[----:B------:R-:W-:Y:S01]  /*8660*/  FMUL.FTZ R202, R16, R183 ;  /* 0x000000b710ca7220 */ /* 0x000fe20000410000 */
[----:B------:R0:W-:Y:S01]  /*8670*/  STS [R139+0x8b4], R238 ;  /* 0x0008b4ee8b007388 */ /* 0x0001e20000000800 */
[----:B------:R-:W-:Y:S01]  /*8680*/  FADD.FTZ R142, R142, R141 ;  /* 0x0000008d8e8e7221 */ /* 0x000fe20000010000 */
[----:B------:R-:W-:Y:S01]  /*8690*/  FADD.FTZ R187, R187, R162 ;  /* 0x000000a2bbbb7221 */ /* 0x000fe20000010000 */
[----:B------:R-:W-:Y:S01]  /*86a0*/  FMUL.FTZ R183, R17, R137 ;  /* 0x0000008911b77220 */ /* 0x000fe20000410000 */
[----:B------:R1:W-:Y:S01]  /*86b0*/  STS [R139+0x8b0], R240 ;  /* 0x0008b0f08b007388 */ /* 0x0003e20000000800 */
[----:B------:R-:W-:Y:S01]  /*86c0*/  FMUL.FTZ R242, R63, R198 ;  /* 0x000000c63ff27220 */ /* 0x000fe20000410000 */
[----:B------:R-:W-:Y:S01]  /*86d0*/  FMUL.FTZ R204, R207, R203 ;  /* 0x000000cbcfcc7220 */ /* 0x000fe20000410000 */
[----:B------:R-:W-:Y:S01]  /*86e0*/  FMUL.FTZ R205, R17, R184 ;  /* 0x000000b811cd7220 */ /* 0x000fe20000410000 */
[----:B------:R-:W-:Y:S01]  /*86f0*/  STS [R139+0x8bc], R244 ;  /* 0x0008bcf48b007388 */ /* 0x000fe20000000800 */
[----:B0-----:R-:W-:Y:S01]  /*8700*/  FMUL.FTZ R238, R184, UR44 ;  /* 0x0000002cb8ee7c20 */ /* 0x001fe20008410000 */
[----:B------:R-:W-:-:S02]  /*8710*/  FFMA.FTZ R204, R209, R215, R204 ;  /* 0x000000d7d1cc7223 */ /* 0x000fc400000100cc */
[----:B------:R0:W-:Y:S01]  /*8720*/  STS [R139+0x8b8], R242 ;  /* 0x0008b8f28b007388 */ /* 0x0001e20000000800 */
[----:B------:R-:W-:Y:S01]  /*8730*/  FMUL.FTZ R246, R66, R205 ;  /* 0x000000cd42f67220 */ /* 0x000fe20000410000 */
[C---:B------:R-:W-:Y:S01]  /*8740*/  FFMA.FTZ R141, R137.reuse, UR27, R238 ;  /* 0x0000001b898d7c23 */ /* 0x040fe200080100ee */
[C---:B------:R-:W-:Y:S01]  /*8750*/  FMUL.FTZ R238, R164.reuse, R187 ;  /* 0x000000bba4ee7220 */ /* 0x040fe20000410000 */
[-C--:B------:R-:W-:Y:S01]  /*8760*/  FMUL.FTZ R164, R164, R142.reuse ;  /* 0x0000008ea4a47220 */ /* 0x080fe20000410000 */
[----:B-1----:R-:W-:Y:S01]  /*8770*/  FMUL.FTZ R240, R66, R183 ;  /* 0x000000b742f07220 */ /* 0x002fe20000410000 */
[----:B------:R-:W-:Y:S01]  /*8780*/  FMUL.FTZ R137, R137, UR44 ;  /* 0x0000002c89897c20 */ /* 0x000fe20008410000 */
[C---:B------:R-:W-:Y:S01]  /*8790*/  FFMA.FTZ R238, R165.reuse, R142, R238 ;  /* 0x0000008ea5ee7223 */ /* 0x040fe200000100ee */
[----:B------:R-:W-:Y:S01]  /*87a0*/  FFMA.FTZ R165, R165, R187, -R164 ;  /* 0x000000bba5a57223 */ /* 0x000fe200000108a4 */
[----:B------:R-:W-:Y:S01]  /*87b0*/  FMUL.FTZ R164, R203, UR44 ;  /* 0x0000002ccba47c20 */ /* 0x000fe20008410000 */
[----:B------:R1:W-:Y:S01]  /*87c0*/  STS [R139+0x8a0], R240 ;  /* 0x0008a0f08b007388 */ /* 0x0003e20000000800 */
[----:B------:R-:W-:Y:S01]  /*87d0*/  FFMA.FTZ R162, R184, UR27, -R137 ;  /* 0x0000001bb8a27c23 */ /* 0x000fe20008010889 */
[----:B------:R-:W-:Y:S01]  /*87e0*/  FADD.FTZ R188, R188, R165 ;  /* 0x000000a5bcbc7221 */ /* 0x000fe20000010000 */
[----:B------:R-:W-:Y:S01]  /*87f0*/  FMUL.FTZ R184, R215, UR44 ;  /* 0x0000002cd7b87c20 */ /* 0x000fe20008410000 */
[----:B------:R-:W-:Y:S01]  /*8800*/  FADD.FTZ R143, R143, R238 ;  /* 0x000000ee8f8f7221 */ /* 0x000fe20000010000 */
[----:B0-----:R-:W-:Y:S01]  /*8810*/  FMUL.FTZ R242, R65, R186 ;  /* 0x000000ba41f27220 */ /* 0x001fe20000410000 */
[----:B------:R-:W-:Y:S01]  /*8820*/  FFMA.FTZ R51, R18, R204, R51 ;  /* 0x000000cc12337223 */ /* 0x000fe20000010033 */
[----:B------:R-:W-:Y:S01]  /*8830*/  FFMA.FTZ R184, R203, UR27, -R184 ;  /* 0x0000001bcbb87c23 */ /* 0x000fe200080108b8 */
[----:B------:R-:W-:Y:S01]  /*8840*/  FMUL.FTZ R163, R166, R143 ;  /* 0x0000008fa6a37220 */ /* 0x000fe20000410000 */
[----:B------:R-:W-:Y:S01]  /*8850*/  FMUL.FTZ R244, R65, R202 ;  /* 0x000000ca41f47220 */ /* 0x000fe20000410000 */
[----:B-1----:R-:W-:Y:S01]  /*8860*/  FMUL.FTZ R240, R18, R215 ;  /* 0x000000d712f07220 */ /* 0x002fe20000410000 */
[----:B------:R-:W-:Y:S01]  /*8870*/  FFMA.FTZ R215, R215, UR27, R164 ;  /* 0x0000001bd7d77c23 */ /* 0x000fe200080100a4 */
[----:B------:R-:W-:Y:S01]  /*8880*/  FMUL.FTZ R164, R166, R188 ;  /* 0x000000bca6a47220 */ /* 0x000fe20000410000 */
[----:B------:R0:W-:Y:S01]  /*8890*/  STS [R139+0x8a8], R242 ;  /* 0x0008a8f28b007388 */ /* 0x0001e20000000800 */
[----:B------:R-:W-:-:S02]  /*88a0*/  FMUL.FTZ R165, R5, R184 ;  /* 0x000000b805a57220 */ /* 0x000fc40000410000 */
[C---:B------:R-:W-:Y:S01]  /*88b0*/  FFMA.FTZ R137, R167.reuse, R143, R164 ;  /* 0x0000008fa7897223 */ /* 0x040fe200000100a4 */
[----:B------:R-:W-:Y:S01]  /*88c0*/  FFMA.FTZ R164, R167, R188, -R163 ;  /* 0x000000bca7a47223 */ /* 0x000fe200000108a3 */
[----:B------:R-:W-:Y:S01]  /*88d0*/  FFMA.FTZ R166, R6, R215, R165 ;  /* 0x000000d706a67223 */ /* 0x000fe200000100a5 */
[----:B------:R-:W-:Y:S01]  /*88e0*/  FMUL.FTZ R165, R5, R240 ;  /* 0x000000f005a57220 */ /* 0x000fe20000410000 */
[----:B------:R-:W-:Y:S01]  /*88f0*/  FADD.FTZ R144, R144, R137 ;  /* 0x0000008990907221 */ /* 0x000fe20000010000 */
[----:B------:R-:W-:Y:S01]  /*8900*/  FADD.FTZ R189, R189, R164 ;  /* 0x000000a4bdbd7221 */ /* 0x000fe20000010000 */
[----:B------:R-:W-:Y:S01]  /*8910*/  FMUL.FTZ R137, R206, R201 ;  /* 0x000000c9ce897220 */ /* 0x000fe20000410000 */
[----:B0-----:R-:W-:Y:S01]  /*8920*/  FMUL.FTZ R242, R18, R203 ;  /* 0x000000cb12f27220 */ /* 0x001fe20000410000 */
[----:B------:R-:W-:Y:S01]  /*8930*/  FMUL.FTZ R164, R168, R144 ;  /* 0x00000090a8a47220 */ /* 0x000fe20000410000 */
[----:B------:R-:W-:Y:S01]  /*8940*/  STS [R139+0x8ac], R244 ;  /* 0x0008acf48b007388 */ /* 0x000fe20000000800 */
[----:B------:R-:W-:Y:S01]  /*8950*/  FFMA.FTZ R137, R208, R197, R137 ;  /* 0x000000c5d0897223 */ /* 0x000fe20000010089 */
[-C--:B------:R-:W-:Y:S01]  /*8960*/  FMUL.FTZ R163, R5, R242.reuse ;  /* 0x000000f205a37220 */ /* 0x080fe20000410000 */
[----:B------:R-:W-:Y:S01]  /*8970*/  FMUL.FTZ R238, R67, R242 ;  /* 0x000000f243ee7220 */ /* 0x000fe20000410000 */
[----:B------:R-:W-:Y:S02]  /*8980*/  STS [R139+0x8a4], R246 ;  /* 0x0008a4f68b007388 */ /* 0x000fe40000000800 */
[----:B------:R-:W-:Y:S01]  /*8990*/  FFMA.FTZ R5, R6, R240, R163 ;  /* 0x000000f006057223 */ /* 0x000fe200000100a3 */
[-C--:B------:R-:W-:Y:S01]  /*89a0*/  FMUL.FTZ R163, R168, R189.reuse ;  /* 0x000000bda8a37220 */ /* 0x080fe20000410000 */
[----:B------:R-:W-:Y:S01]  /*89b0*/  FFMA.FTZ R6, R6, R242, -R165 ;  /* 0x000000f206067223 */ /* 0x000fe200000108a5 */
[----:B------:R-:W-:Y:S01]  /*89c0*/  FFMA.FTZ R165, R169, R189, -R164 ;  /* 0x000000bda9a57223 */ /* 0x000fe200000108a4 */
[----:B------:R-:W-:Y:S01]  /*89d0*/  FMUL.FTZ R168, R201, UR44 ;  /* 0x0000002cc9a87c20 */ /* 0x000fe20008410000 */
[----:B------:R-:W-:Y:S01]  /*89e0*/  FFMA.FTZ R164, R169, R144, R163 ;  /* 0x00000090a9a47223 */ /* 0x000fe200000100a3 */
[----:B------:R-:W-:Y:S01]  /*89f0*/  FFMA.FTZ R163, R67, R204, R166 ;  /* 0x000000cc43a37223 */ /* 0x000fe200000100a6 */
[----:B------:R-:W-:Y:S01]  /*8a00*/  FADD.FTZ R190, R190, R165 ;  /* 0x000000a5bebe7221 */ /* 0x000fe20000010000 */
[----:B------:R-:W-:Y:S01]  /*8a10*/  FMUL.FTZ R166, R197, UR44 ;  /* 0x0000002cc5a67c20 */ /* 0x000fe20008410000 */
[----:B------:R-:W-:Y:S01]  /*8a20*/  FADD.FTZ R145, R145, R164 ;  /* 0x000000a491917221 */ /* 0x000fe20000010000 */
[----:B------:R0:W-:Y:S01]  /*8a30*/  STS [R139+0x89c], R238 ;  /* 0x00089cee8b007388 */ /* 0x0001e20000000800 */
[CC--:B------:R-:W-:Y:S01]  /*8a40*/  FMUL.FTZ R164, R170.reuse, R190.reuse ;  /* 0x000000beaaa47220 */ /* 0x0c0fe20000410000 */
[----:B------:R-:W-:Y:S01]  /*8a50*/  FFMA.FTZ R165, R201, UR27, -R166 ;  /* 0x0000001bc9a57c23 */ /* 0x000fe200080108a6 */
[----:B------:R-:W-:Y:S01]  /*8a60*/  FMUL.FTZ R169, R170, R145 ;  /* 0x00000091aaa97220 */ /* 0x000fe20000410000 */
[----:B------:R-:W-:Y:S01]  /*8a70*/  FMUL.FTZ R201, R19, R201 ;  /* 0x000000c913c97220 */ /* 0x000fe20000410000 */
[----:B------:R-:W-:Y:S01]  /*8a80*/  FFMA.FTZ R167, R171, R145, R164 ;  /* 0x00000091aba77223 */ /* 0x000fe200000100a4 */
[----:B------:R-:W-:Y:S01]  /*8a90*/  FFMA.FTZ R164, R197, UR27, R168 ;  /* 0x0000001bc5a47c23 */ /* 0x000fe200080100a8 */
[----:B------:R-:W-:Y:S01]  /*8aa0*/  FFMA.FTZ R166, R171, R190, -R169 ;  /* 0x000000beaba67223 */ /* 0x000fe200000108a9 */
[----:B------:R-:W-:Y:S01]  /*8ab0*/  FMUL.FTZ R197, R19, R197 ;  /* 0x000000c513c57220 */ /* 0x000fe20000410000 */
[----:B------:R-:W-:Y:S01]  /*8ac0*/  FMUL.FTZ R168, R236, R201 ;  /* 0x000000c9eca87220 */ /* 0x000fe20000410000 */
[----:B------:R-:W-:Y:S01]  /*8ad0*/  FADD.FTZ R146, R146, R167 ;  /* 0x000000a792927221 */ /* 0x000fe20000010000 */
[----:B------:R-:W-:Y:S01]  /*8ae0*/  FADD.FTZ R191, R191, R166 ;  /* 0x000000a6bfbf7221 */ /* 0x000fe20000010000 */
[-C--:B------:R-:W-:Y:S01]  /*8af0*/  FMUL.FTZ R170, R236, R197.reuse ;  /* 0x000000c5ecaa7220 */ /* 0x080fe20000410000 */
[C---:B------:R-:W-:Y:S01]  /*8b00*/  FFMA.FTZ R166, R219.reuse, R197, R168 ;  /* 0x000000c5dba67223 */ /* 0x040fe200000100a8 */
[CC--:B------:R-:W-:Y:S01]  /*8b10*/  FMUL.FTZ R168, R172.reuse, R146.reuse ;  /* 0x00000092aca87220 */ /* 0x0c0fe20000410000 */
[----:B------:R-:W-:Y:S01]  /*8b20*/  FMUL.FTZ R169, R172, R191 ;  /* 0x000000bfaca97220 */ /* 0x000fe20000410000 */
[----:B------:R-:W-:Y:S01]  /*8b30*/  FFMA.FTZ R167, R219, R201, -R170 ;  /* 0x000000c9dba77223 */ /* 0x000fe200000108aa */
        /* <DEDUP_REMOVED lines=8> */
[----:B------:R-:W-:Y:S01]  /*8bc0*/  FMUL.FTZ R170, R20, R142 ;  /* 0x0000008e14aa7220 */ /* 0x000fe20000410000 */
[CC--:B------:R-:W-:Y:S01]  /*8bd0*/  FMUL.FTZ R168, R174.reuse, R192.reuse ;  /* 0x000000c0aea87220 */ /* 0x0c0fe20000410000 */
[----:B------:R-:W-:Y:S01]  /*8be0*/  FMUL.FTZ R171, R174, R147 ;  /* 0x00000093aeab7220 */ /* 0x000fe20000410000 */
[----:B------:R-:W-:Y:S01]  /*8bf0*/  FMUL.FTZ R174, R20, R187 ;  /* 0x000000bb14ae7220 */ /* 0x000fe20000410000 */
[C---:B------:R-:W-:Y:S01]  /*8c00*/  FMUL.FTZ R184, R68.reuse, R197 ;  /* 0x000000c544b87220 */ /* 0x040fe20000410000 */
[C---:B------:R-:W-:Y:S01]  /*8c10*/  FFMA.FTZ R169, R175.reuse, R147, R168 ;  /* 0x00000093afa97223 */ /* 0x040fe200000100a8 */
[----:B------:R-:W-:Y:S01]  /*8c20*/  FFMA.FTZ R168, R175, R192, -R171 ;  /* 0x000000c0afa87223 */ /* 0x000fe200000108ab */
[C---:B------:R-:W-:Y:S01]  /*8c30*/  FMUL.FTZ R171, R235.reuse, R174 ;  /* 0x000000aeebab7220 */ /* 0x040fe20000410000 */
[----:B------:R-:W-:Y:S01]  /*8c40*/  FMUL.FTZ R204, R68, R201 ;  /* 0x000000c944cc7220 */ /* 0x000fe20000410000 */
[----:B------:R-:W-:Y:S01]  /*8c50*/  FADD.FTZ R148, R148, R169 ;  /* 0x000000a994947221 */ /* 0x000fe20000010000 */
[-C--:B------:R-:W-:Y:S01]  /*8c60*/  FMUL.FTZ R169, R235, R170.reuse ;  /* 0x000000aaeba97220 */ /* 0x080fe20000410000 */
[----:B------:R-:W-:Y:S01]  /*8c70*/  FADD.FTZ R193, R193, R168 ;  /* 0x000000a8c1c17221 */ /* 0x000fe20000010000 */
[----:B------:R1:W-:Y:S01]  /*8c80*/  STS [R139+0x890], R184 ;  /* 0x000890b88b007388 */ /* 0x0003e20000000800 */
[----:B------:R-:W-:Y:S01]  /*8c90*/  FFMA.FTZ R168, R212, R170, R171 ;  /* 0x000000aad4a87223 */ /* 0x000fe200000100ab */
[----:B------:R-:W-:Y:S01]  /*8ca0*/  FMUL.FTZ R172, R176, R148 ;  /* 0x00000094b0ac7220 */ /* 0x000fe20000410000 */
[C---:B------:R-:W-:Y:S01]  /*8cb0*/  FMUL.FTZ R175, R21.reuse, R188 ;  /* 0x000000bc15af7220 */ /* 0x040fe20000410000 */
[----:B------:R2:W-:Y:S01]  /*8cc0*/  STS [R139+0x894], R204 ;  /* 0x000894cc8b007388 */ /* 0x0005e20000000800 */
[----:B------:R-:W-:Y:S01]  /*8cd0*/  FMUL.FTZ R173, R21, R143 ;  /* 0x0000008f15ad7220 */ /* 0x000fe20000410000 */
[----:B------:R-:W-:Y:S01]  /*8ce0*/  FFMA.FTZ R171, R177, R193, -R172 ;  /* 0x000000c1b1ab7223 */ /* 0x000fe200000108ac */
[----:B0-----:R-:W-:Y:S01]  /*8cf0*/  FMUL.FTZ R238, R199, R216 ;  /* 0x000000d8c7ee7220 */ /* 0x001fe20000410000 */
[----:B------:R-:W-:Y:S01]  /*8d00*/  FMUL.FTZ R244, R67, R240 ;  /* 0x000000f043f47220 */ /* 0x000fe20000410000 */
[----:B------:R-:W-:Y:S01]  /*8d10*/  FMUL.FTZ R240, R23, R189 ;  /* 0x000000bd17f07220 */ /* 0x000fe20000410000 */
[C---:B-1----:R-:W-:Y:S01]  /*8d20*/  FMUL.FTZ R184, R69.reuse, R170 ;  /* 0x000000aa45b87220 */ /* 0x042fe20000410000 */
[-C--:B------:R-:W-:Y:S01]  /*8d30*/  FFMA.FTZ R170, R212, R174.reuse, -R169 ;  /* 0x000000aed4aa7223 */ /* 0x080fe200000108a9 */
[----:B------:R-:W-:Y:S01]  /*8d40*/  FMUL.FTZ R169, R176, R193 ;  /* 0x000000c1b0a97220 */ /* 0x000fe20000410000 */
[----:B------:R-:W-:Y:S01]  /*8d50*/  FADD.FTZ R194, R194, R171 ;  /* 0x000000abc2c27221 */ /* 0x000fe20000010000 */
[----:B--2---:R-:W-:Y:S01]  /*8d60*/  FMUL.FTZ R204, R69, R174 ;  /* 0x000000ae45cc7220 */ /* 0x004fe20000410000 */
[C---:B------:R-:W-:Y:S01]  /*8d70*/  FMUL.FTZ R174, R210.reuse, R202 ;  /* 0x000000cad2ae7220 */ /* 0x040fe20000410000 */
[----:B------:R-:W-:Y:S01]  /*8d80*/  FFMA.FTZ R172, R177, R148, R169 ;  /* 0x00000094b1ac7223 */ /* 0x000fe200000100a9 */
[-C--:B------:R-:W-:Y:S01]  /*8d90*/  FMUL.FTZ R169, R210, R186.reuse ;  /* 0x000000bad2a97220 */ /* 0x080fe20000410000 */
[----:B------:R-:W-:Y:S01]  /*8da0*/  STS [R139+0x888], R184 ;  /* 0x000888b88b007388 */ /* 0x000fe20000000800 */
[----:B------:R-:W-:Y:S01]  /*8db0*/  FFMA.FTZ R186, R11, R186, R174 ;  /* 0x000000ba0bba7223 */ /* 0x000fe200000100ae */
[----:B------:R-:W-:Y:S01]  /*8dc0*/  FADD.FTZ R149, R149, R172 ;  /* 0x000000ac95957221 */ /* 0x000fe20000010000 */
[C---:B------:R-:W-:Y:S01]  /*8dd0*/  FMUL.FTZ R172, R178.reuse, R194 ;  /* 0x000000c2b2ac7220 */ /* 0x040fe20000410000 */
[----:B------:R-:W-:Y:S01]  /*8de0*/  FFMA.FTZ R202, R11, R202, -R169 ;  /* 0x000000ca0bca7223 */ /* 0x000fe200000108a9 */
[----:B------:R0:W-:Y:S01]  /*8df0*/  STS [R139+0x88c], R204 ;  /* 0x00088ccc8b007388 */ /* 0x0001e20000000800 */
[-C--:B------:R-:W-:Y:S01]  /*8e00*/  FMUL.FTZ R171, R178, R149.reuse ;  /* 0x00000095b2ab7220 */ /* 0x080fe20000410000 */
[C---:B------:R-:W-:Y:S01]  /*8e10*/  FFMA.FTZ R169, R179.reuse, R149, R172 ;  /* 0x00000095b3a97223 */ /* 0x040fe200000100ac */
[----:B------:R-:W-:Y:S01]  /*8e20*/  FMUL.FTZ R178, R70, R173 ;  /* 0x000000ad46b27220 */ /* 0x000fe20000410000 */
[----:B------:R-:W-:Y:S01]  /*8e30*/  STS [R139+0x898], R244 ;  /* 0x000898f48b007388 */ /* 0x000fe20000000800 */
[-C--:B------:R-:W-:Y:S01]  /*8e40*/  FFMA.FTZ R172, R179, R194.reuse, -R171 ;  /* 0x000000c2b3ac7223 */ /* 0x080fe200000108ab */
[----:B------:R-:W-:Y:S01]  /*8e50*/  FMUL.FTZ R171, R234, R175 ;  /* 0x000000afeaab7220 */ /* 0x000fe20000410000 */
[----:B------:R-:W-:Y:S01]  /*8e60*/  FADD.FTZ R169, R150, R169 ;  /* 0x000000a996a97221 */ /* 0x000fe20000010000 */
[-C--:B------:R-:W-:Y:S01]  /*8e70*/  FMUL.FTZ R150, R234, R173.reuse ;  /* 0x000000adea967220 */ /* 0x080fe20000410000 */
[----:B------:R-:W-:Y:S01]  /*8e80*/  FADD.FTZ R195, R195, R172 ;  /* 0x000000acc3c37221 */ /* 0x000fe20000010000 */
[----:B------:R-:W-:Y:S01]  /*8e90*/  FFMA.FTZ R172, R218, R173, R171 ;  /* 0x000000addaac7223 */ /* 0x000fe200000100ab */
[-C--:B0-----:R-:W-:Y:S01]  /*8ea0*/  FMUL.FTZ R204, R70, R175.reuse ;  /* 0x000000af46cc7220 */ /* 0x081fe20000410000 */
[----:B------:R-:W-:Y:S01]  /*8eb0*/  FFMA.FTZ R173, R218, R175, -R150 ;  /* 0x000000afdaad7223 */ /* 0x000fe20000010896 */
[C---:B------:R-:W-:Y:S01]  /*8ec0*/  FMUL.FTZ R171, R180.reuse, R195 ;  /* 0x000000c3b4ab7220 */ /* 0x040fe20000410000 */
[----:B------:R-:W-:Y:S01]  /*8ed0*/  FMUL.FTZ R180, R180, R169 ;  /* 0x000000a9b4b47220 */ /* 0x000fe20000410000 */
[----:B------:R0:W-:Y:S01]  /*8ee0*/  STS [R139+0x880], R178 ;  /* 0x000880b28b007388 */ /* 0x0001e20000000800 */
[----:B------:R-:W-:Y:S01]  /*8ef0*/  FMUL.FTZ R175, R10, R181 ;  /* 0x000000b50aaf7220 */ /* 0x000fe20000410000 */
[C---:B------:R-:W-:Y:S01]  /*8f00*/  FFMA.FTZ R150, R182.reuse, R169, R171 ;  /* 0x000000a9b6967223 */ /* 0x040fe200000100ab */
[-C--:B------:R-:W-:Y:S01]  /*8f10*/  FFMA.FTZ R171, R182, R195.reuse, -R180 ;  /* 0x000000c3b6ab7223 */ /* 0x080fe200000108b4 */
[----:B------:R-:W-:Y:S01]  /*8f20*/  FMUL.FTZ R180, R29, R195 ;  /* 0x000000c31db47220 */ /* 0x000fe20000410000 */
[-C--:B------:R-:W-:Y:S01]  /*8f30*/  FFMA.FTZ R174, R152, R7.reuse, R175 ;  /* 0x0000000798ae7223 */ /* 0x080fe200000100af */
[----:B------:R-:W-:Y:S01]  /*8f40*/  FADD.FTZ R151, R151, R150 ;  /* 0x0000009697977221 */ /* 0x000fe20000010000 */
[----:B------:R-:W-:Y:S01]  /*8f50*/  FADD.FTZ R171, R196, R171 ;  /* 0x000000abc4ab7221 */ /* 0x000fe20000010000 */
[----:B------:R-:W-:Y:S01]  /*8f60*/  FMUL.FTZ R179, R10, R7 ;  /* 0x000000070ab37220 */ /* 0x000fe20000410000 */
[----:B------:R1:W-:Y:S01]  /*8f70*/  STS [R139+0x884], R204 ;  /* 0x000884cc8b007388 */ /* 0x0003e20000000800 */
[C---:B0-----:R-:W-:Y:S01]  /*8f80*/  FMUL.FTZ R178, R30.reuse, R151 ;  /* 0x000000971eb27220 */ /* 0x041fe20000410000 */
[----:B------:R-:W-:Y:S01]  /*8f90*/  FMUL.FTZ R176, R30, R171 ;  /* 0x000000ab1eb07220 */ /* 0x000fe20000410000 */
[----:B------:R-:W-:Y:S01]  /*8fa0*/  FMUL.FTZ R182, R29, R169 ;  /* 0x000000a91db67220 */ /* 0x000fe20000410000 */
[----:B------:R-:W-:Y:S01]  /*8fb0*/  FMUL.FTZ R184, R28, R194 ;  /* 0x000000c21cb87220 */ /* 0x000fe20000410000 */
[C---:B------:R-:W-:Y:S01]  /*8fc0*/  FMUL.FTZ R7, R12.reuse, R178 ;  /* 0x000000b20c077220 */ /* 0x040fe20000410000 */
[----:B------:R-:W-:Y:S01]  /*8fd0*/  FMUL.FTZ R150, R12, R176 ;  /* 0x000000b00c967220 */ /* 0x000fe20000410000 */
[----:B------:R-:W-:Y:S01]  /*8fe0*/  FMUL.FTZ R206, R3, R182 ;  /* 0x000000b603ce7220 */ /* 0x000fe20000410000 */
[----:B------:R-:W-:Y:S01]  /*8ff0*/  FMUL.FTZ R196, R28, R149 ;  /* 0x000000951cc47220 */ /* 0x000fe20000410000 */
[----:B------:R-:W-:Y:S01]  /*9000*/  FFMA.FTZ R7, R13, R176, -R7 ;  /* 0x000000b00d077223 */ /* 0x000fe20000010807 */
[----:B-1----:R-:W-:Y:S01]  /*9010*/  FMUL.FTZ R204, R3, R180 ;  /* 0x000000b403cc7220 */ /* 0x002fe20000410000 */
[----:B------:R-:W-:Y:S01]  /*9020*/  FFMA.FTZ R150, R13, R178, R150 ;  /* 0x000000b20d967223 */ /* 0x000fe20000010096 */
[----:B------:R-:W-:Y:S01]  /*9030*/  FMUL.FTZ R177, R225, R184 ;  /* 0x000000b8e1b17220 */ /* 0x000fe20000410000 */
[C---:B------:R-:W-:Y:S01]  /*9040*/  FFMA.FTZ R206, R227.reuse, R180, -R206 ;  /* 0x000000b4e3ce7223 */ /* 0x040fe200000108ce */
[----:B------:R-:W-:Y:S01]  /*9050*/  FFMA.FTZ R175, R227, R182, R204 ;  /* 0x000000b6e3af7223 */ /* 0x000fe200000100cc */
[----:B------:R-:W-:Y:S01]  /*9060*/  FADD.FTZ R150, RZ, R150 ;  /* 0x00000096ff967221 */ /* 0x000fe20000010000 */
[----:B------:R-:W-:Y:S01]  /*9070*/  FADD.FTZ R7, RZ, R7 ;  /* 0x00000007ff077221 */ /* 0x000fe20000010000 */
[-C--:B------:R-:W-:Y:S01]  /*9080*/  FFMA.FTZ R177, R228, R196.reuse, R177 ;  /* 0x000000c4e4b17223 */ /* 0x080fe200000100b1 */
[----:B------:R-:W-:Y:S01]  /*9090*/  FMUL.FTZ R204, R27, R193 ;  /* 0x000000c11bcc7220 */ /* 0x000fe20000410000 */
[----:B------:R-:W-:Y:S01]  /*90a0*/  FADD.FTZ R150, R150, R175 ;  /* 0x000000af96967221 */ /* 0x000fe20000010000 */
[----:B------:R-:W-:Y:S01]  /*90b0*/  FMUL.FTZ R175, R225, R196 ;  /* 0x000000c4e1af7220 */ /* 0x000fe20000410000 */
[----:B------:R-:W-:Y:S01]  /*90c0*/  FADD.FTZ R7, R7, R206 ;  /* 0x000000ce07077221 */ /* 0x000fe20000010000 */
[----:B------:R-:W-:Y:S01]  /*90d0*/  FMUL.FTZ R206, R27, R148 ;  /* 0x000000941bce7220 */ /* 0x000fe20000410000 */
[----:B------:R-:W-:Y:S01]  /*90e0*/  FADD.FTZ R177, R150, R177 ;  /* 0x000000b196b17221 */ /* 0x000fe20000010000 */
[----:B------:R-:W-:Y:S01]  /*90f0*/  FMUL.FTZ R208, R229, R204 ;  /* 0x000000cce5d07220 */ /* 0x000fe20000410000 */
[----:B------:R-:W-:Y:S01]  /*9100*/  FFMA.FTZ R150, R228, R184, -R175 ;  /* 0x000000b8e4967223 */ /* 0x000fe200000108af */
[----:B------:R-:W-:Y:S01]  /*9110*/  FFMA.FTZ R181, R152, R181, -R179 ;  /* 0x000000b598b57223 */ /* 0x000fe200000108b3 */
[----:B------:R-:W-:Y:S01]  /*9120*/  FMUL.FTZ R179, R199, R198 ;  /* 0x000000c6c7b37220 */ /* 0x000fe20000410000 */
[----:B------:R-:W-:Y:S01]  /*9130*/  FFMA.FTZ R208, R223, R206, R208 ;  /* 0x000000cedfd07223 */ /* 0x000fe200000100d0 */
[----:B------:R-:W-:Y:S01]  /*9140*/  FADD.FTZ R150, R7, R150 ;  /* 0x0000009607967221 */ /* 0x000fe20000010000 */
[C---:B------:R-:W-:Y:S01]  /*9150*/  FMUL.FTZ R7, R26.reuse, R192 ;  /* 0x000000c01a077220 */ /* 0x040fe20000410000 */
[----:B------:R-:W-:Y:S01]  /*9160*/  FMUL.FTZ R175, R26, R147 ;  /* 0x000000931aaf7220 */ /* 0x000fe20000410000 */
[----:B------:R-:W-:Y:S01]  /*9170*/  FADD.FTZ R201, R177, R208 ;  /* 0x000000d0b1c97221 */ /* 0x000fe20000010000 */
        /* <DEDUP_REMOVED lines=13> */
[----:B------:R-:W-:Y:S01]  /*9250*/  FFMA.FTZ R197, R226, R7, -R238 ;  /* 0x00000007e2c57223 */ /* 0x000fe200000108ee */
[----:B------:R-:W-:Y:S01]  /*9260*/  FMUL.FTZ R203, R231, R179 ;  /* 0x000000b3e7cb7220 */ /* 0x000fe20000410000 */
[----:B------:R-:W-:Y:S01]  /*9270*/  FMUL.FTZ R238, R23, R144 ;  /* 0x0000009017ee7220 */ /* 0x000fe20000410000 */
[----:B------:R-:W-:Y:S01]  /*9280*/  FADD.FTZ R201, R201, R208 ;  /* 0x000000d0c9c97221 */ /* 0x000fe20000010000 */
[----:B------:R-:W-:Y:S01]  /*9290*/  FADD.FTZ R150, R150, R197 ;  /* 0x000000c596967221 */ /* 0x000fe20000010000 */
[----:B------:R-:W-:Y:S01]  /*92a0*/  FFMA.FTZ R203, R224, R177, -R203 ;  /* 0x000000b1e0cb7223 */ /* 0x000fe200000108cb */
[----:B------:R-:W-:Y:S01]  /*92b0*/  FMUL.FTZ R208, R24, R190 ;  /* 0x000000be18d07220 */ /* 0x000fe20000410000 */
[-C--:B------:R-:W-:Y:S01]  /*92c0*/  FMUL.FTZ R242, R72, R238.reuse ;  /* 0x000000ee48f27220 */ /* 0x080fe20000410000 */
[C---:B------:R-:W-:Y:S01]  /*92d0*/  FMUL.FTZ R197, R233.reuse, R238 ;  /* 0x000000eee9c57220 */ /* 0x040fe20000410000 */
[----:B------:R-:W-:Y:S01]  /*92e0*/  FADD.FTZ R203, R150, R203 ;  /* 0x000000cb96cb7221 */ /* 0x000fe20000010000 */
[-C--:B------:R-:W-:Y:S01]  /*92f0*/  FMUL.FTZ R150, R233, R240.reuse ;  /* 0x000000f0e9967220 */ /* 0x080fe20000410000 */
[-C--:B------:R-:W-:Y:S01]  /*9300*/  FMUL.FTZ R252, R72, R240.reuse ;  /* 0x000000f048fc7220 */ /* 0x080fe20000410000 */
[----:B------:R0:W-:Y:S01]  /*9310*/  STS [R139+0x878], R242 ;  /* 0x000878f28b007388 */ /* 0x0001e20000000800 */
[C---:B------:R-:W-:Y:S01]  /*9320*/  FFMA.FTZ R250, R211.reuse, R240, -R197 ;  /* 0x000000f0d3fa7223 */ /* 0x040fe200000108c5 */
[----:B------:R-:W-:Y:S01]  /*9330*/  FFMA.FTZ R248, R211, R238, R150 ;  /* 0x000000eed3f87223 */ /* 0x000fe20000010096 */
[----:B------:R-:W-:Y:S01]  /*9340*/  FMUL.FTZ R150, R24, R145 ;  /* 0x0000009118967220 */ /* 0x000fe20000410000 */
[CC--:B------:R-:W-:Y:S01]  /*9350*/  FMUL.FTZ R238, R232.reuse, R208.reuse ;  /* 0x000000d0e8ee7220 */ /* 0x0c0fe20000410000 */
[----:B------:R-:W-:Y:S01]  /*9360*/  MOV R197, UR23 ;  /* 0x0000001700c57c02 */ /* 0x000fe20008000f00 */
[C---:B------:R-:W-:Y:S01]  /*9370*/  FMUL.FTZ R246, R71.reuse, R208 ;  /* 0x000000d047f67220 */ /* 0x040fe20000410000 */
[-C--:B------:R-:W-:Y:S01]  /*9380*/  FMUL.FTZ R244, R71, R150.reuse ;  /* 0x0000009647f47220 */ /* 0x080fe20000410000 */
[-C--:B------:R-:W-:Y:S01]  /*9390*/  FFMA.FTZ R238, R221, R150.reuse, R238 ;  /* 0x00000096ddee7223 */ /* 0x080fe200000100ee */
[----:B------:R-:W-:Y:S01]  /*93a0*/  FMUL.FTZ R150, R232, R150 ;  /* 0x00000096e8967220 */ /* 0x000fe20000410000 */
[----:B------:R-:W-:Y:S01]  /*93b0*/  FMUL.FTZ R240, R74, R177 ;  /* 0x000000b14af07220 */ /* 0x000fe20000410000 */
[----:B------:R-:W-:Y:S01]  /*93c0*/  FMUL.FTZ R206, R76, R206 ;  /* 0x000000ce4cce7220 */ /* 0x000fe20000410000 */
[----:B------:R-:W-:Y:S01]  /*93d0*/  FADD.FTZ R201, R201, R238 ;  /* 0x000000eec9c97221 */ /* 0x000fe20000010000 */
[----:B0-----:R-:W-:Y:S01]  /*93e0*/  FFMA.FTZ R242, R221, R208, -R150 ;  /* 0x000000d0ddf27223 */ /* 0x001fe20000010896 */
        /* <DEDUP_REMOVED lines=9> */
[C---:B------:R-:W-:Y:S01]  /*9480*/  FMUL.FTZ R196, R75.reuse, R196 ;  /* 0x000000c44bc47220 */ /* 0x040fe20000410000 */
[----:B------:R-:W-:Y:S01]  /*9490*/  FMUL.FTZ R184, R75, R184 ;  /* 0x000000b84bb87220 */ /* 0x000fe20000410000 */
[C---:B------:R-:W-:Y:S01]  /*94a0*/  FMUL.FTZ R182, R78.reuse, R182 ;  /* 0x000000b64eb67220 */ /* 0x040fe20000410000 */
[----:B------:R-:W-:Y:S01]  /*94b0*/  FMUL.FTZ R180, R78, R180 ;  /* 0x000000b44eb47220 */ /* 0x000fe20000410000 */
[C---:B------:R-:W-:Y:S01]  /*94c0*/  FMUL.FTZ R178, R77.reuse, R178 ;  /* 0x000000b24db27220 */ /* 0x040fe20000410000 */
[----:B------:R-:W-:Y:S01]  /*94d0*/  FMUL.FTZ R176, R77, R176 ;  /* 0x000000b04db07220 */ /* 0x000fe20000410000 */
[----:B------:R-:W-:Y:S01]  /*94e0*/  FADD.FTZ R201, R201, R168 ;  /* 0x000000a8c9c97221 */ /* 0x000fe20000010000 */
[----:B------:R-:W-:Y:S01]  /*94f0*/  FADD.FTZ R173, R250, R173 ;  /* 0x000000adfaad7221 */ /* 0x000fe20000010000 */
[----:B------:R-:W-:Y:S01]  /*9500*/  STS [R139+0x87c], R252 ;  /* 0x00087cfc8b007388 */ /* 0x000fe20000000800 */
[----:B------:R-:W-:Y:S01]  /*9510*/  ISETP.GE.AND P2, PT, R150, 0x1, PT ;  /* 0x000000019600780c */ /* 0x000fe20003f46270 */
[----:B------:R-:W-:Y:S01]  /*9520*/  FADD.FTZ R166, R201, R166 ;  /* 0x000000a6c9a67221 */ /* 0x000fe20000010000 */
[----:B------:R-:W-:Y:S01]  /*9530*/  FADD.FTZ R170, R173, R170 ;  /* 0x000000aaadaa7221 */ /* 0x000fe20000010000 */
[----:B------:R-:W-:Y:S01]  /*9540*/  STS [R139+0x870], R244 ;  /* 0x000870f48b007388 */ /* 0x000fe20000000800 */
[----:B------:R-:W-:Y:S01]  /*9550*/  FFMA.FTZ R7, R32, -R220, R153 ;  /* 0x800000dc20077223 */ /* 0x000fe20000010099 */
[----:B------:R-:W-:Y:S01]  /*9560*/  FADD.FTZ R166, R166, R5 ;  /* 0x00000005a6a67221 */ /* 0x000fe20000010000 */
[----:B------:R-:W-:Y:S01]  /*9570*/  FADD.FTZ R167, R170, R167 ;  /* 0x000000a7aaa77221 */ /* 0x000fe20000010000 */
[----:B------:R-:W-:Y:S01]  /*9580*/  STS [R139+0x874], R246 ;  /* 0x000874f68b007388 */ /* 0x000fe20000000800 */
[----:B------:R-:W-:Y:S01]  /*9590*/  FMUL.FTZ R153, R193, UR44 ;  /* 0x0000002cc1997c20 */ /* 0x000fe20008410000 */
[----:B------:R-:W-:Y:S01]  /*95a0*/  FADD.FTZ R183, R166, R183 ;  /* 0x000000b7a6b77221 */ /* 0x000fe20000010000 */
[----:B------:R-:W-:Y:S01]  /*95b0*/  FADD.FTZ R6, R167, R6 ;  /* 0x00000006a7067221 */ /* 0x000fe20000010000 */
[----:B------:R-:W-:Y:S01]  /*95c0*/  STS [R139+0x868], R238 ;  /* 0x000868ee8b007388 */ /* 0x000fe20000000800 */
[----:B------:R-:W-:Y:S01]  /*95d0*/  FMUL.FTZ R166, R188, UR44 ;  /* 0x0000002cbca67c20 */ /* 0x000fe20008410000 */
[----:B------:R-:W-:Y:S01]  /*95e0*/  IADD3 R167, PT, PT, R140, 0x20, RZ ;  /* 0x000000208ca77810 */ /* 0x000fe20007ffe0ff */
[----:B------:R-:W-:Y:S01]  /*95f0*/  FADD.FTZ R183, R183, R186 ;  /* 0x000000bab7b77221 */ /* 0x000fe20000010000 */
[----:B------:R-:W-:Y:S01]  /*9600*/  STS [R139+0x86c], R240 ;  /* 0x00086cf08b007388 */ /* 0x000fe20000000800 */
[----:B------:R-:W-:Y:S01]  /*9610*/  FFMA.FTZ R177, R143, UR27, R166 ;  /* 0x0000001b8fb17c23 */ /* 0x000fe200080100a6 */
[----:B------:R-:W-:Y:S01]  /*9620*/  LEA.HI R167, R167, R140, RZ, 0x1b ;  /* 0x0000008ca7a77211 */ /* 0x000fe200078fd8ff */
[----:B------:R-:W-:Y:S01]  /*9630*/  FMUL.FTZ R166, R192, UR44 ;  /* 0x0000002cc0a67c20 */ /* 0x000fe20008410000 */
[----:B------:R-:W-:Y:S01]  /*9640*/  STS [R139+0x860], R208 ;  /* 0x000860d08b007388 */ /* 0x000fe20000000800 */
[----:B------:R-:W-:Y:S01]  /*9650*/  FADD.FTZ R205, R6, R205 ;  /* 0x000000cd06cd7221 */ /* 0x000fe20000010000 */
[----:B------:R-:W-:Y:S01]  /*9660*/  FADD.FTZ R183, R183, R174 ;  /* 0x000000aeb7b77221 */ /* 0x000fe20000010000 */
[----:B------:R-:W-:Y:S01]  /*9670*/  FFMA.FTZ R6, R32, R222, R155 ;  /* 0x000000de20067223 */ /* 0x000fe2000001009b */
[----:B------:R0:W-:Y:S01]  /*9680*/  STS [R139+0x864], R4 ;  /* 0x000864048b007388 */ /* 0x0001e20000000800 */
[----:B------:R-:W-:Y:S01]  /*9690*/  LEA R167, R167, UR22, 0x2 ;  /* 0x00000016a7a77c11 */ /* 0x000fe2000f8e10ff */
[----:B------:R-:W-:Y:S01]  /*96a0*/  FFMA.FTZ R155, R147, UR27, R166 ;  /* 0x0000001b939b7c23 */ /* 0x000fe200080100a6 */
[----:B------:R-:W-:Y:S01]  /*96b0*/  FADD.FTZ R202, R205, R202 ;  /* 0x000000cacdca7221 */ /* 0x000fe20000010000 */
[----:B------:R-:W-:Y:S01]  /*96c0*/  STS [R139+0x858], R206 ;  /* 0x000858ce8b007388 */ /* 0x000fe20000000800 */
[----:B------:R-:W-:Y:S01]  /*96d0*/  FMUL.FTZ R166, R194, UR44 ;  /* 0x0000002cc2a67c20 */ /* 0x000fe20008410000 */
[----:B------:R-:W-:Y:S01]  /*96e0*/  FFMA.FTZ R174, R148, UR27, R153 ;  /* 0x0000001b94ae7c23 */ /* 0x000fe20008010099 */
[----:B------:R-:W-:Y:S01]  /*96f0*/  FADD.FTZ R5, R202, R181 ;  /* 0x000000b5ca057221 */ /* 0x000fe20000010000 */
[----:B------:R-:W-:Y:S01]  /*9700*/  STS [R139+0x85c], R204 ;  /* 0x00085ccc8b007388 */ /* 0x000fe20000000800 */
[----:B------:R-:W-:Y:S01]  /*9710*/  FFMA.FTZ R153, R149, UR27, R166 ;  /* 0x0000001b95997c23 */ /* 0x000fe200080100a6 */
[----:B0-----:R-:W-:Y:S01]  /*9720*/  FADD.FTZ R4, R183, R198 ;  /* 0x000000c6b7047221 */ /* 0x001fe20000010000 */
[----:B------:R-:W-:Y:S01]  /*9730*/  FMUL.FTZ R186, R142, UR44 ;  /* 0x0000002c8eba7c20 */ /* 0x000fe20008410000 */
[----:B------:R0:W-:Y:S01]  /*9740*/  STS [R139+0x850], R196 ;  /* 0x000850c48b007388 */ /* 0x0001e20000000800 */
[----:B------:R-:W-:Y:S01]  /*9750*/  FMUL.FTZ R181, R187, UR44 ;  /* 0x0000002cbbb57c20 */ /* 0x000fe20008410000 */
[----:B------:R-:W-:Y:S01]  /*9760*/  FMUL.FTZ R179, R143, UR44 ;  /* 0x0000002c8fb37c20 */ /* 0x000fe20008410000 */
[----:B------:R-:W-:Y:S01]  /*9770*/  FMUL.FTZ R175, R145, UR44 ;  /* 0x0000002c91af7c20 */ /* 0x000fe20008410000 */
[----:B------:R1:W-:Y:S01]  /*9780*/  STS [R139+0x854], R184 ;  /* 0x000854b88b007388 */ /* 0x0003e20000000800 */
[----:B------:R-:W-:Y:S01]  /*9790*/  FMUL.FTZ R173, R191, UR44 ;  /* 0x0000002cbfad7c20 */ /* 0x000fe20008410000 */
[----:B------:R-:W-:Y:S01]  /*97a0*/  FMUL.FTZ R170, R169, UR44 ;  /* 0x0000002ca9aa7c20 */ /* 0x000fe20008410000 */
[----:B------:R-:W-:Y:S01]  /*97b0*/  FMUL.FTZ R166, R195, UR44 ;  /* 0x0000002cc3a67c20 */ /* 0x000fe20008410000 */
[----:B------:R-:W-:Y:S01]  /*97c0*/  STS [R139+0x848], R182 ;  /* 0x000848b68b007388 */ /* 0x000fe20000000800 */
[----:B------:R-:W-:Y:S01]  /*97d0*/  FMUL.FTZ R168, R171, UR44 ;  /* 0x0000002caba87c20 */ /* 0x000fe20008410000 */
[----:B0-----:R-:W-:Y:S01]  /*97e0*/  FMUL.FTZ R196, R151, UR44 ;  /* 0x0000002c97c47c20 */ /* 0x001fe20008410000 */
[C---:B------:R-:W-:Y:S01]  /*97f0*/  IADD3 R197, PT, PT, R140.reuse, 0x40, RZ ;  /* 0x000000408cc57810 */ /* 0x040fe20007ffe0ff */
[----:B------:R0:W-:Y:S01]  /*9800*/  STS [R139+0x84c], R180 ;  /* 0x00084cb48b007388 */ /* 0x0001e20000000800 */
[----:B------:R-:W-:Y:S01]  /*9810*/  IADD3 R201, PT, PT, R140, 0x60, RZ ;  /* 0x000000608cc97810 */ /* 0x000fe20007ffe0ff */
[----:B-1----:R-:W-:Y:S01]  /*9820*/  FMUL.FTZ R184, R144, UR44 ;  /* 0x0000002c90b87c20 */ /* 0x002fe20008410000 */
[----:B------:R-:W-:Y:S01]  /*9830*/  ISETP.GE.AND P3, PT, R150, 0x21, PT ;  /* 0x000000219600780c */ /* 0x000fe20003f66270 */
[----:B------:R1:W-:Y:S01]  /*9840*/  STS [R139+0x840], R178 ;  /* 0x000840b28b007388 */ /* 0x0003e20000000800 */
[----:B------:R-:W-:Y:S01]  /*9850*/  FFMA.FTZ R186, R187, UR27, -R186 ;  /* 0x0000001bbbba7c23 */ /* 0x000fe200080108ba */
[----:B------:R-:W-:Y:S01]  /*9860*/  FFMA.FTZ R181, R142, UR27, R181 ;  /* 0x0000001b8eb57c23 */ /* 0x000fe200080100b5 */
[----:B------:R-:W-:Y:S01]  /*9870*/  FFMA.FTZ R179, R188, UR27, -R179 ;  /* 0x0000001bbcb37c23 */ /* 0x000fe200080108b3 */
[----:B------:R2:W-:Y:S01]  /*9880*/  STS [R139+0x844], R176 ;  /* 0x000844b08b007388 */ /* 0x0005e20000000800 */
[----:B------:R-:W-:Y:S01]  /*9890*/  FFMA.FTZ R184, R189, UR27, -R184 ;  /* 0x0000001bbdb87c23 */ /* 0x000fe200080108b8 */
[C---:B0-----:R-:W-:Y:S01]  /*98a0*/  FMUL.FTZ R180, R190.reuse, UR44 ;  /* 0x0000002cbeb47c20 */ /* 0x041fe20008410000 */
[----:B------:R-:W-:Y:S01]  /*98b0*/  FFMA.FTZ R175, R190, UR27, -R175 ;  /* 0x0000001bbeaf7c23 */ /* 0x000fe200080108af */
[----:B------:R-:W-:Y:S01]  /*98c0*/  BAR.SYNC.DEFER_BLOCKING 0x0 ;  /* 0x0000000000007b1d */ /* 0x000fe20000010000 */
[C---:B------:R-:W-:Y:S01]  /*98d0*/  FFMA.FTZ R173, R146.reuse, UR27, R173 ;  /* 0x0000001b92ad7c23 */ /* 0x040fe200080100ad */
[----:B-1----:R-:W-:Y:S01]  /*98e0*/  FMUL.FTZ R178, R146, UR44 ;  /* 0x0000002c92b27c20 */ /* 0x002fe20008410000 */
[----:B------:R-:W-:Y:S01]  /*98f0*/  FFMA.FTZ R180, R145, UR27, R180 ;  /* 0x0000001b91b47c23 */ /* 0x000fe200080100b4 */
[----:B------:R-:W-:Y:S01]  /*9900*/  FFMA.FTZ R170, R195, UR27, -R170 ;  /* 0x0000001bc3aa7c23 */ /* 0x000fe200080108aa */
[----:B------:R-:W-:Y:S01]  /*9910*/  FFMA.FTZ R166, R169, UR27, R166 ;  /* 0x0000001ba9a67c23 */ /* 0x000fe200080100a6 */
[----:B--2---:R-:W-:Y:S01]  /*9920*/  FMUL.FTZ R139, R189, UR44 ;  /* 0x0000002cbd8b7c20 */ /* 0x004fe20008410000 */
[----:B------:R-:W-:Y:S01]  /*9930*/  FMUL.FTZ R176, R148, UR44 ;  /* 0x0000002c94b07c20 */ /* 0x000fe20008410000 */
[----:B------:R-:W-:Y:S01]  /*9940*/  FFMA.FTZ R178, R191, UR27, -R178 ;  /* 0x0000001bbfb27c23 */ /* 0x000fe200080108b2 */
[----:B------:R-:W-:Y:S01]  /*9950*/  FFMA.FTZ R168, R151, UR27, R168 ;  /* 0x0000001b97a87c23 */ /* 0x000fe200080100a8 */
[----:B------:R-:W-:Y:S01]  /*9960*/  FFMA.FTZ R182, R144, UR27, R139 ;  /* 0x0000001b90b67c23 */ /* 0x000fe2000801008b */
[----:B------:R-:W-:Y:S01]  /*9970*/  FMUL.FTZ R139, R149, UR44 ;  /* 0x0000002c958b7c20 */ /* 0x000fe20008410000 */
[----:B------:R-:W-:-:S03]  /*9980*/  FFMA.FTZ R176, R193, UR27, -R176 ;  /* 0x0000001bc1b07c23 */ /* 0x000fc600080108b0 */
[----:B------:R-:W-:Y:S01]  /*9990*/  FFMA.FTZ R172, R194, UR27, -R139 ;  /* 0x0000001bc2ac7c23 */ /* 0x000fe2000801088b */
        /* <DEDUP_REMOVED lines=9> */
.L_x_13043:
[----:B------:R-:W-:Y:S05]  /*9a30*/  BSYNC.RECONVERGENT B0 ;  /* 0x0000000000007941 */ /* 0x000fea0003800200 */
.L_x_13042:
[----:B------:R-:W-:Y:S04]  /*9a40*/  BSSY.RECONVERGENT B0, `(.L_x_13044) ;  /* 0x0000003000007945 */ /* 0x000fe80003800200 */
[----:B------:R-:W-:Y:S05]  /*9a50*/  @!P3 BRA `(.L_x_13045) ;  /* 0x000000000004b947 */ /* 0x000fea0003800000 */
[----:B-1----:R2:W-:Y:S02]  /*9a60*/  REDG.E.ADD.F32.FTZ.RN.STRONG.GPU desc[UR24][R8.64+0x80], R183 ;  /* 0x000080b7080079a6 */ /* 0x0025e4000c12f318 */
.L_x_13045:
[----:B------:R-:W-:Y:S05]  /*9a70*/  BSYNC.RECONVERGENT B0 ;  /* 0x0000000000007941 */ /* 0x000fea0003800200 */
.L_x_13044:
[----:B-12---:R-:W-:Y:S01]  /*9a80*/  IADD3 R183, PT, PT, R140, 0x80, RZ ;  /* 0x000000808cb77810 */ /* 0x006fe20007ffe0ff */
[----:B------:R-:W-:Y:S01]  /*9a90*/  BSSY.RECONVERGENT B0, `(.L_x_13046) ;  /* 0x000000f000007945 */ /* 0x000fe20003800200 */
[-C--:B------:R-:W-:Y:S02]  /*9aa0*/  LEA.HI R197, R197, R140.reuse, RZ, 0x1b ;  /* 0x0000008cc5c57211 */ /* 0x080fe400078fd8ff */
[-C--:B------:R-:W-:Y:S02]  /*9ab0*/  LEA.HI R196, R183, R140.reuse, RZ, 0x1b ;  /* 0x0000008cb7c47211 */ /* 0x080fe400078fd8ff */
        /* <DEDUP_REMOVED lines=12> */
.L_x_13047:
[----:B------:R-:W-:Y:S05]  /*9b80*/  BSYNC.RECONVERGENT B0 ;  /* 0x0000000000007941 */ /* 0x000fea0003800200 */
.L_x_13046:
[----:B01----:R0:W1:Y:S01]  /*9b90*/  LDS R183, [R201+0x9c0] ;  /* 0x0009c000c9b77984 */ /* 0x0030620000000800 */
[----:B------:R-:W-:Y:S01]  /*9ba0*/  BSSY.RECONVERGENT B0, `(.L_x_13048) ;  /* 0x0000006000007945 */ /* 0x000fe20003800200 */
[----:B------:R-:W-:Y:S02]  /*9bb0*/  IADD3 R197, PT, PT, R140, 0xc0, RZ ;  /* 0x000000c08cc57810 */ /* 0x000fe40007ffe0ff */
[----:B------:R-:W-:Y:S02]  /*9bc0*/  LEA.HI R203, R203, R140, RZ, 0x1b ;  /* 0x0000008ccbcb7211 */ /* 0x000fe400078fd8ff */
[----:B------:R-:W-:Y:S01]  /*9bd0*/  LEA R196, R196, UR22, 0x2 ;  /* 0x00000016c4c47c11 */ /* 0x000fe2000f8e10ff */
[----:B------:R-:W-:Y:S06]  /*9be0*/  @!P2 BRA `(.L_x_13049) ;  /* 0x000000000004a947 */ /* 0x000fec0003800000 */
[----:B-1----:R2:W-:Y:S02]  /*9bf0*/  REDG.E.ADD.F32.FTZ.RN.STRONG.GPU desc[UR24][R8.64+0x180], R183 ;  /* 0x000180b7080079a6 */ /* 0x0025e4000c12f318 */
.L_x_13049:
[----:B------:R-:W-:Y:S05]  /*9c00*/  BSYNC.RECONVERGENT B0 ;  /* 0x0000000000007941 */ /* 0x000fea0003800200 */
.L_x_13048:
[----:B-12---:R1:W2:Y:S01]  /*9c10*/  LDS R183, [R196+0xa40] ;  /* 0x000a4000c4b77984 */ /* 0x0062a20000000800 */
[----:B------:R-:W-:Y:S01]  /*9c20*/  BSSY.RECONVERGENT B0, `(.L_x_13050) ;  /* 0x0000005000007945 */ /* 0x000fe20003800200 */
[----:B------:R-:W-:Y:S02]  /*9c30*/  LEA.HI R197, R197, R140, RZ, 0x1b ;  /* 0x0000008cc5c57211 */ /* 0x000fe400078fd8ff */
[----:B------:R-:W-:Y:S01]  /*9c40*/  LEA R203, R203, UR22, 0x2 ;  /* 0x00000016cbcb7c11 */ /* 0x000fe2000f8e10ff */
[----:B------:R-:W-:Y:S06]  /*9c50*/  @!P3 BRA `(.L_x_13051) ;  /* 0x000000000004b947 */ /* 0x000fec0003800000 */
[----:B--2---:R3:W-:Y:S02]  /*9c60*/  REDG.E.ADD.F32.FTZ.RN.STRONG.GPU desc[UR24][R8.64+0x200], R183 ;  /* 0x000200b7080079a6 */ /* 0x0047e4000c12f318 */
.L_x_13051:
[----:B------:R-:W-:Y:S05]  /*9c70*/  BSYNC.RECONVERGENT B0 ;  /* 0x0000000000007941 */ /* 0x000fea0003800200 */
.L_x_13050:
[----:B--23--:R2:W3:Y:S01]  /*9c80*/  LDS R183, [R203+0xac0] ;  /* 0x000ac000cbb77984 */ /* 0x00c4e20000000800 */
[----:B------:R-:W-:Y:S01]  /*9c90*/  BSSY.RECONVERGENT B0, `(.L_x_13052) ;  /* 0x0000004000007945 */ /* 0x000fe20003800200 */
[----:B-1----:R-:W-:-:S03]  /*9ca0*/  LEA R196, R197, UR22, 0x2 ;  /* 0x00000016c5c47c11 */ /* 0x002fc6000f8e10ff */
[----:B------:R-:W-:Y:S05]  /*9cb0*/  @!P4 BRA `(.L_x_13053) ;  /* 0x000000000004c947 */ /* 0x000fea0003800000 */
[----:B---3--:R1:W-:Y:S02]  /*9cc0*/  REDG.E.ADD.F32.FTZ.RN.STRONG.GPU desc[UR24][R8.64+0x280], R183 ;  /* 0x000280b7080079a6 */ /* 0x0083e4000c12f318 */
.L_x_13053:
[----:B------:R-:W-:Y:S05]  /*9cd0*/  BSYNC.RECONVERGENT B0 ;  /* 0x0000000000007941 */ /* 0x000fea0003800200 */
.L_x_13052:
[----:B-1-3--:R1:W3:Y:S01]  /*9ce0*/  LDS R183, [R196+0xb40] ;  /* 0x000b4000c4b77984 */ /* 0x00a2e20000000800 */
[----:B------:R-:W-:Y:S01]  /*9cf0*/  BSSY.RECONVERGENT B0, `(.L_x_13054) ;  /* 0x0000005000007945 */ /* 0x000fe20003800200 */
[C---:B------:R-:W-:Y:S02]  /*9d00*/  IADD3 R197, PT, PT, R140.reuse, 0xe0, RZ ;  /* 0x000000e08cc57810 */ /* 0x040fe40007ffe0ff */
[----:B0-----:R-:W-:Y:S01]  /*9d10*/  IADD3 R201, PT, PT, R140, 0x100, RZ ;  /* 0x000001008cc97810 */ /* 0x001fe20007ffe0ff */
[----:B------:R-:W-:Y:S06]  /*9d20*/  @!P5 BRA `(.L_x_13055) ;  /* 0x000000000004d947 */ /* 0x000fec0003800000 */
[----:B---3--:R0:W-:Y:S02]  /*9d30*/  REDG.E.ADD.F32.FTZ.RN.STRONG.GPU desc[UR24][R8.64+0x300], R183 ;  /* 0x000300b7080079a6 */ /* 0x0081e4000c12f318 */
.L_x_13055:
[----:B------:R-:W-:Y:S05]  /*9d40*/  BSYNC.RECONVERGENT B0 ;  /* 0x0000000000007941 */ /* 0x000fea0003800200 */
.L_x_13054:
        /* <DEDUP_REMOVED lines=16> */
.L_x_13057:
[----:B------:R-:W-:Y:S05]  /*9e50*/  BSYNC.RECONVERGENT B0 ;  /* 0x0000000000007941 */ /* 0x000fea0003800200 */
.L_x_13056:
[----:B01----:R0:W1:Y:S01]  /*9e60*/  LDS R183, [R201+0xc40] ;  /* 0x000c4000c9b77984 */ /* 0x0030620000000800 */
[----:B------:R-:W-:Y:S01]  /*9e70*/  BSSY.RECONVERGENT B0, `(.L_x_13058) ;  /* 0x0000006000007945 */ /* 0x000fe20003800200 */
[----:B------:R-:W-:Y:S02]  /*9e80*/  IADD3 R197, PT, PT, R140, 0x160, RZ ;  /* 0x000001608cc57810 */ /* 0x000fe40007ffe0ff */
[----:B------:R-:W-:Y:S02]  /*9e90*/  LEA.HI R203, R203, R140, RZ, 0x1b ;  /* 0x0000008ccbcb7211 */ /* 0x000fe400078fd8ff */
[----:B------:R-:W-:Y:S01]  /*9ea0*/  LEA R196, R196, UR22, 0x2 ;  /* 0x00000016c4c47c11 */ /* 0x000fe2000f8e10ff */
[----:B------:R-:W-:Y:S06]  /*9eb0*/  @!P2 BRA `(.L_x_13059) ;  /* 0x000000000004a947 */ /* 0x000fec0003800000 */
[----:B-1----:R2:W-:Y:S02]  /*9ec0*/  REDG.E.ADD.F32.FTZ.RN.STRONG.GPU desc[UR24][R8.64+0x400], R183 ;  /* 0x000400b7080079a6 */ /* 0x0025e4000c12f318 */
.L_x_13059:
[----:B------:R-:W-:Y:S05]  /*9ed0*/  BSYNC.RECONVERGENT B0 ;  /* 0x0000000000007941 */ /* 0x000fea0003800200 */
.L_x_13058:
[----:B-12---:R1:W2:Y:S01]  /*9ee0*/  LDS R183, [R196+0xcc0] ;  /* 0x000cc000c4b77984 */ /* 0x0062a20000000800 */
[----:B------:R-:W-:Y:S01]  /*9ef0*/  BSSY.RECONVERGENT B0, `(.L_x_13060) ;  /* 0x0000005000007945 */ /* 0x000fe20003800200 */
[----:B------:R-:W-:Y:S02]  /*9f00*/  LEA.HI R197, R197, R140, RZ, 0x1b ;  /* 0x0000008cc5c57211 */ /* 0x000fe400078fd8ff */
[----:B------:R-:W-:Y:S01]  /*9f10*/  LEA R203, R203, UR22, 0x2 ;  /* 0x00000016cbcb7c11 */ /* 0x000fe2000f8e10ff */
[----:B------:R-:W-:Y:S06]  /*9f20*/  @!P3 BRA `(.L_x_13061) ;  /* 0x000000000004b947 */ /* 0x000fec0003800000 */
[----:B--2---:R3:W-:Y:S02]  /*9f30*/  REDG.E.ADD.F32.FTZ.RN.STRONG.GPU desc[UR24][R8.64+0x480], R183 ;  /* 0x000480b7080079a6 */ /* 0x0047e4000c12f318 */
.L_x_13061:
[----:B------:R-:W-:Y:S05]  /*9f40*/  BSYNC.RECONVERGENT B0 ;  /* 0x0000000000007941 */ /* 0x000fea0003800200 */
.L_x_13060:
[----:B--23--:R2:W3:Y:S01]  /*9f50*/  LDS R183, [R203+0xd40] ;  /* 0x000d4000cbb77984 */ /* 0x00c4e20000000800 */
[----:B------:R-:W-:Y:S01]  /*9f60*/  BSSY.RECONVERGENT B0, `(.L_x_13062) ;  /* 0x0000004000007945 */ /* 0x000fe20003800200 */
[----:B-1----:R-:W-:-:S03]  /*9f70*/  LEA R196, R197, UR22, 0x2 ;  /* 0x00000016c5c47c11 */ /* 0x002fc6000f8e10ff */
[----:B------:R-:W-:Y:S05]  /*9f80*/  @!P4 BRA `(.L_x_13063) ;  /* 0x000000000004c947 */ /* 0x000fea0003800000 */
[----:B---3--:R1:W-:Y:S02]  /*9f90*/  REDG.E.ADD.F32.FTZ.RN.STRONG.GPU desc[UR24][R8.64+0x500], R183 ;  /* 0x000500b7080079a6 */ /* 0x0083e4000c12f318 */
.L_x_13063:
[----:B------:R-:W-:Y:S05]  /*9fa0*/  BSYNC.RECONVERGENT B0 ;  /* 0x0000000000007941 */ /* 0x000fea0003800200 */
.L_x_13062:
[----:B-1-3--:R1:W3:Y:S01]  /*9fb0*/  LDS R183, [R196+0xdc0] ;  /* 0x000dc000c4b77984 */ /* 0x00a2e20000000800 */
[----:B------:R-:W-:Y:S01]  /*9fc0*/  BSSY.RECONVERGENT B0, `(.L_x_13064) ;  /* 0x0000005000007945 */ /* 0x000fe20003800200 */
[C---:B------:R-:W-:Y:S02]  /*9fd0*/  IADD3 R197, PT, PT, R140.reuse, 0x180, RZ ;  /* 0x000001808cc57810 */ /* 0x040fe40007ffe0ff */
[----:B0-----:R-:W-:Y:S01]  /*9fe0*/  IADD3 R201, PT, PT, R140, 0x1a0, RZ ;  /* 0x000001a08cc97810 */ /* 0x001fe20007ffe0ff */
[----:B------:R-:W-:Y:S06]  /*9ff0*/  @!P5 BRA `(.L_x_13065) ;  /* 0x000000000004d947 */ /* 0x000fec0003800000 */
[----:B---3--:R0:W-:Y:S02]  /*a000*/  REDG.E.ADD.F32.FTZ.RN.STRONG.GPU desc[UR24][R8.64+0x580], R183 ;  /* 0x000580b7080079a6 */ /* 0x0081e4000c12f318 */
.L_x_13065:
[----:B------:R-:W-:Y:S05]  /*a010*/  BSYNC.RECONVERGENT B0 ;  /* 0x0000000000007941 */ /* 0x000fea0003800200 */
.L_x_13064:
        /* <DEDUP_REMOVED lines=16> */
.L_x_13067:
[----:B------:R-:W-:Y:S05]  /*a120*/  BSYNC.RECONVERGENT B0 ;  /* 0x0000000000007941 */ /* 0x000fea0003800200 */
.L_x_13066:
[----:B01----:R0:W1:Y:S01]  /*a130*/  LDS R183, [R201+0xec0] ;  /* 0x000ec000c9b77984 */ /* 0x0030620000000800 */
[----:B------:R-:W-:Y:S01]  /*a140*/  BSSY.RECONVERGENT B0, `(.L_x_13068) ;  /* 0x0000005000007945 */ /* 0x000fe20003800200 */
[----:B------:R-:W-:Y:S02]  /*a150*/  LEA.HI R203, R203, R140, RZ, 0x1b ;  /* 0x0000008ccbcb7211 */ /* 0x000fe400078fd8ff */
[----:B------:R-:W-:Y:S01]  /*a160*/  LEA R196, R196, UR22, 0x2 ;  /* 0x00000016c4c47c11 */ /* 0x000fe2000f8e10ff */
[----:B------:R-:W-:Y:S06]  /*a170*/  @!P2 BRA `(.L_x_13069) ;  /* 0x000000000004a947 */ /* 0x000fec0003800000 */
[----:B-1----:R2:W-:Y:S02]  /*a180*/  REDG.E.ADD.F32.FTZ.RN.STRONG.GPU desc[UR24][R8.64+0x680], R183 ;  /* 0x000680b7080079a6 */ /* 0x0025e4000c12f318 */
.L_x_13069:
[----:B------:R-:W-:Y:S05]  /*a190*/  BSYNC.RECONVERGENT B0 ;  /* 0x0000000000007941 */ /* 0x000fea0003800200 */
.L_x_13068:
[----:B-12---:R-:W-:Y:S01]  /*a1a0*/  LEA.HI R183, R113, R140, RZ, 0x1b ;  /* 0x0000008c71b77211 */ /* 0x006fe200078fd8ff */
[----:B------:R-:W-:Y:S01]  /*a1b0*/  BSSY.RECONVERGENT B0, `(.L_x_13070) ;  /* 0x0000005000007945 */ /* 0x000fe20003800200 */
[----:B------:R1:W2:Y:S01]  /*a1c0*/  LDS R113, [R196+0xf40] ;  /* 0x000f4000c4717984 */ /* 0x0002a20000000800 */
[----:B------:R-:W-:Y:S02]  /*a1d0*/  LEA R203, R203, UR22, 0x2 ;  /* 0x00000016cbcb7c11 */ /* 0x000fe4000f8e10ff */
[----:B------:R-:W-:Y:S05]  /*a1e0*/  @!P3 BRA `(.L_x_13071) ;  /* 0x000000000004b947 */ /* 0x000fea0003800000 */
[----:B--2---:R3:W-:Y:S02]  /*a1f0*/  REDG.E.ADD.F32.FTZ.RN.STRONG.GPU desc[UR24][R8.64+0x700], R113 ;  /* 0x00070071080079a6 */ /* 0x0047e4000c12f318 */
.L_x_13071:
[----:B------:R-:W-:Y:S05]  /*a200*/  BSYNC.RECONVERGENT B0 ;  /* 0x0000000000007941 */ /* 0x000fea0003800200 */
.L_x_13070:
[----:B--23--:R2:W3:Y:S01]  /*a210*/  LDS R113, [R203+0xfc0] ;  /* 0x000fc000cb717984 */ /* 0x00c4e20000000800 */
[----:B------:R-:W-:Y:S01]  /*a220*/  BSSY.RECONVERGENT B0, `(.L_x_13072) ;  /* 0x0000004000007945 */ /* 0x000fe20003800200 */
[----:B-1----:R-:W-:-:S03]  /*a230*/  LEA R196, R183, UR22, 0x2 ;  /* 0x00000016b7c47c11 */ /* 0x002fc6000f8e10ff */
[----:B------:R-:W-:Y:S05]  /*a240*/  @!P4 BRA `(.L_x_13073) ;  /* 0x000000000004c947 */ /* 0x000fea0003800000 */
[----:B---3--:R1:W-:Y:S02]  /*a250*/  REDG.E.ADD.F32.FTZ.RN.STRONG.GPU desc[UR24][R8.64+0x780], R113 ;  /* 0x00078071080079a6 */ /* 0x0083e4000c12f318 */
.L_x_13073:
[----:B------:R-:W-:Y:S05]  /*a260*/  BSYNC.RECONVERGENT B0 ;  /* 0x0000000000007941 */ /* 0x000fea0003800200 */
.L_x_13072:
[----:B-1-3--:R1:W3:Y:S01]  /*a270*/  LDS R113, [R196+0x1040] ;  /* 0x00104000c4717984 */ /* 0x00a2e20000000800 */
[----:B------:R-:W-:Y:S01]  /*a280*/  BSSY.RECONVERGENT B0, `(.L_x_13074) ;  /* 0x0000005000007945 */ /* 0x000fe20003800200 */
[C---:B------:R-:W-:Y:S02]  /*a290*/  IADD3 R183, PT, PT, R140.reuse, 0x220, RZ ;  /* 0x000002208cb77810 */ /* 0x040fe40007ffe0ff */
[----:B------:R-:W-:Y:S01]  /*a2a0*/  IADD3 R197, PT, PT, R140, 0x240, RZ ;  /* 0x000002408cc57810 */ /* 0x000fe20007ffe0ff */
[----:B------:R-:W-:Y:S06]  /*a2b0*/  @!P5 BRA `(.L_x_13075) ;  /* 0x000000000004d947 */ /* 0x000fec0003800000 */
[----:B---3--:R4:W-:Y:S02]  /*a2c0*/  REDG.E.ADD.F32.FTZ.RN.STRONG.GPU desc[UR24][R8.64+0x800], R113 ;  /* 0x00080071080079a6 */ /* 0x0089e4000c12f318 */
.L_x_13075:
[----:B------:R-:W-:Y:S05]  /*a2d0*/  BSYNC.RECONVERGENT B0 ;  /* 0x0000000000007941 */ /* 0x000fea0003800200 */
.L_x_13074:
        /* <DEDUP_REMOVED lines=16> */
.L_x_13077:
[----:B------:R-:W-:Y:S05]  /*a3e0*/  BSYNC.RECONVERGENT B0 ;  /* 0x0000000000007941 */ /* 0x000fea0003800200 */
.L_x_13076:
[----:B01----:R0:W1:Y:S01]  /*a3f0*/  LDS R113, [R197+0x1140] ;  /* 0x00114000c5717984 */ /* 0x0030620000000800 */
[----:B------:R-:W-:Y:S01]  /*a400*/  BSSY.RECONVERGENT B0, `(.L_x_13078) ;  /* 0x0000006000007945 */ /* 0x000fe20003800200 */
[----:B------:R-:W-:Y:S02]  /*a410*/  IADD3 R183, PT, PT, R140, 0x2a0, RZ ;  /* 0x000002a08cb77810 */ /* 0x000fe40007ffe0ff */
[----:B------:R-:W-:Y:S02]  /*a420*/  LEA.HI R201, R201, R140, RZ, 0x1b ;  /* 0x0000008cc9c97211 */ /* 0x000fe400078fd8ff */
[----:B------:R-:W-:Y:S01]  /*a430*/  LEA R196, R196, UR22, 0x2 ;  /* 0x00000016c4c47c11 */ /* 0x000fe2000f8e10ff */
[----:B------:R-:W-:Y:S06]  /*a440*/  @!P2 BRA `(.L_x_13079) ;  /* 0x000000000004a947 */ /* 0x000fec0003800000 */
[----:B-1----:R3:W-:Y:S02]  /*a450*/  REDG.E.ADD.F32.FTZ.RN.STRONG.GPU desc[UR24][R8.64+0x900], R113 ;  /* 0x00090071080079a6 */ /* 0x0027e4000c12f318 */
.L_x_13079:
[----:B------:R-:W-:Y:S05]  /*a460*/  BSYNC.RECONVERGENT B0 ;  /* 0x0000000000007941 */ /* 0x000fea0003800200 */
.L_x_13078:
[----:B-1-3--:R1:W3:Y:S01]  /*a470*/  LDS R113, [R196+0x11c0] ;  /* 0x0011c000c4717984 */ /* 0x00a2e20000000800 */
[----:B------:R-:W-:Y:S01]  /*a480*/  BSSY.RECONVERGENT B0, `(.L_x_13080) ;  /* 0x0000005000007945 */ /* 0x000fe20003800200 */
[----:B------:R-:W-:Y:S02]  /*a490*/  LEA.HI R183, R183, R140, RZ, 0x1b ;  /* 0x0000008cb7b77211 */ /* 0x000fe400078fd8ff */
[----:B------:R-:W-:Y:S01]  /*a4a0*/  LEA R201, R201, UR22, 0x2 ;  /* 0x00000016c9c97c11 */ /* 0x000fe2000f8e10ff */
[----:B------:R-:W-:Y:S06]  /*a4b0*/  @!P3 BRA `(.L_x_13081) ;  /* 0x000000000004b947 */ /* 0x000fec0003800000 */
[----:B---3--:R4:W-:Y:S02]  /*a4c0*/  REDG.E.ADD.F32.FTZ.RN.STRONG.GPU desc[UR24][R8.64+0x980], R113 ;  /* 0x00098071080079a6 */ /* 0x0089e4000c12f318 */
.L_x_13081:
[----:B------:R-:W-:Y:S05]  /*a4d0*/  BSYNC.RECONVERGENT B0 ;  /* 0x0000000000007941 */ /* 0x000fea0003800200 */
.L_x_13080:
[----:B---34-:R3:W4:Y:S01]  /*a4e0*/  LDS R113, [R201+0x1240] ;  /* 0x00124000c9717984 */ /* 0x0187220000000800 */
[----:B------:R-:W-:Y:S01]  /*a4f0*/  BSSY.RECONVERGENT B0, `(.L_x_13082) ;  /* 0x0000004000007945 */ /* 0x000fe20003800200 */
[----:B-1----:R-:W-:-:S03]  /*a500*/  LEA R196, R183, UR22, 0x2 ;  /* 0x00000016b7c47c11 */ /* 0x002fc6000f8e10ff */
[----:B------:R-:W-:Y:S05]  /*a510*/  @!P4 BRA `(.L_x_13083) ;  /* 0x000000000004c947 */ /* 0x000fea0003800000 */
[----:B----4-:R1:W-:Y:S02]  /*a520*/  REDG.E.ADD.F32.FTZ.RN.STRONG.GPU desc[UR24][R8.64+0xa00], R113 ;  /* 0x000a0071080079a6 */ /* 0x0103e4000c12f318 */
.L_x_13083:
[----:B------:R-:W-:Y:S05]  /*a530*/  BSYNC.RECONVERGENT B0 ;  /* 0x0000000000007941 */ /* 0x000fea0003800200 */
.L_x_13082:
[----:B-1--4-:R1:W4:Y:S01]  /*a540*/  LDS R113, [R196+0x12c0] ;  /* 0x0012c000c4717984 */ /* 0x0123220000000800 */
[----:B------:R-:W-:Y:S01]  /*a550*/  BSSY.RECONVERGENT B0, `(.L_x_13084) ;  /* 0x0000005000007945 */ /* 0x000fe20003800200 */
[C---:B------:R-:W-:Y:S02]  /*a560*/  IADD3 R183, PT, PT, R140.reuse, 0x2c0, RZ ;  /* 0x000002c08cb77810 */ /* 0x040fe40007ffe0ff */
[----:B0-----:R-:W-:Y:S01]  /*a570*/  IADD3 R197, PT, PT, R140, 0x2e0, RZ ;  /* 0x000002e08cc57810 */ /* 0x001fe20007ffe0ff */
[----:B------:R-:W-:Y:S06]  /*a580*/  @!P5 BRA `(.L_x_13085) ;  /* 0x000000000004d947 */ /* 0x000fec0003800000 */
[----:B----4-:R0:W-:Y:S02]  /*a590*/  REDG.E.ADD.F32.FTZ.RN.STRONG.GPU desc[UR24][R8.64+0xa80], R113 ;  /* 0x000a8071080079a6 */ /* 0x0101e4000c12f318 */
.L_x_13085:
[----:B------:R-:W-:Y:S05]  /*a5a0*/  BSYNC.RECONVERGENT B0 ;  /* 0x0000000000007941 */ /* 0x000fea0003800200 */
.L_x_13084:
        /* <DEDUP_REMOVED lines=16> */
.L_x_13087:
[----:B------:R-:W-:Y:S05]  /*a6b0*/  BSYNC.RECONVERGENT B0 ;  /* 0x0000000000007941 */ /* 0x000fea0003800200 */
.L_x_13086:
[----:B01----:R0:W1:Y:S01]  /*a6c0*/  LDS R113, [R197+0x13c0] ;  /* 0x0013c000c5717984 */ /* 0x0030620000000800 */
[----:B------:R-:W-:Y:S01]  /*a6d0*/  BSSY.RECONVERGENT B0, `(.L_x_13088) ;  /* 0x0000006000007945 */ /* 0x000fe20003800200 */
[----:B------:R-:W-:Y:S02]  /*a6e0*/  IADD3 R183, PT, PT, R140, 0x340, RZ ;  /* 0x000003408cb77810 */ /* 0x000fe40007ffe0ff */
[----:B------:R-:W-:Y:S02]  /*a6f0*/  LEA.HI R201, R201, R140, RZ, 0x1b ;  /* 0x0000008cc9c97211 */ /* 0x000fe400078fd8ff */
[----:B------:R-:W-:Y:S01]  /*a700*/  LEA R196, R196, UR22, 0x2 ;  /* 0x00000016c4c47c11 */ /* 0x000fe2000f8e10ff */
[----:B------:R-:W-:Y:S06]  /*a710*/  @!P2 BRA `(.L_x_13089) ;  /* 0x000000000004a947 */ /* 0x000fec0003800000 */
[----:B-1----:R3:W-:Y:S02]  /*a720*/  REDG.E.ADD.F32.FTZ.RN.STRONG.GPU desc[UR24][R8.64+0xb80], R113 ;  /* 0x000b8071080079a6 */ /* 0x0027e4000c12f318 */
.L_x_13089:
[----:B------:R-:W-:Y:S05]  /*a730*/  BSYNC.RECONVERGENT B0 ;  /* 0x0000000000007941 */ /* 0x000fea0003800200 */
.L_x_13088:
[----:B-1-3--:R1:W3:Y:S01]  /*a740*/  LDS R113, [R196+0x1440] ;  /* 0x00144000c4717984 */ /* 0x00a2e20000000800 */
[----:B------:R-:W-:Y:S01]  /*a750*/  BSSY.RECONVERGENT B0, `(.L_x_13090) ;  /* 0x0000005000007945 */ /* 0x000fe20003800200 */
[----:B------:R-:W-:Y:S02]  /*a760*/  LEA.HI R183, R183, R140, RZ, 0x1b ;  /* 0x0000008cb7b77211 */ /* 0x000fe400078fd8ff */
[----:B------:R-:W-:Y:S01]  /*a770*/  LEA R201, R201, UR22, 0x2 ;  /* 0x00000016c9c97c11 */ /* 0x000fe2000f8e10ff */
[----:B------:R-:W-:Y:S06]  /*a780*/  @!P3 BRA `(.L_x_13091) ;  /* 0x000000000004b947 */ /* 0x000fec0003800000 */
[----:B---3--:R4:W-:Y:S02]  /*a790*/  REDG.E.ADD.F32.FTZ.RN.STRONG.GPU desc[UR24][R8.64+0xc00], R113 ;  /* 0x000c0071080079a6 */ /* 0x0089e4000c12f318 */
.L_x_13091:
[----:B------:R-:W-:Y:S05]  /*a7a0*/  BSYNC.RECONVERGENT B0 ;  /* 0x0000000000007941 */ /* 0x000fea0003800200 */
.L_x_13090:
[----:B---34-:R3:W4:Y:S01]  /*a7b0*/  LDS R113, [R201+0x14c0] ;  /* 0x0014c000c9717984 */ /* 0x0187220000000800 */
[----:B------:R-:W-:Y:S01]  /*a7c0*/  BSSY.RECONVERGENT B0, `(.L_x_13092) ;  /* 0x0000004000007945 */ /* 0x000fe20003800200 */
[----:B-1----:R-:W-:-:S03]  /*a7d0*/  LEA R196, R183, UR22, 0x2 ;  /* 0x00000016b7c47c11 */ /* 0x002fc6000f8e10ff */
[----:B------:R-:W-:Y:S05]  /*a7e0*/  @!P4 BRA `(.L_x_13093) ;  /* 0x000000000004c947 */ /* 0x000fea0003800000 */
[----:B----4-:R1:W-:Y:S02]  /*a7f0*/  REDG.E.ADD.F32.FTZ.RN.STRONG.GPU desc[UR24][R8.64+0xc80], R113 ;  /* 0x000c8071080079a6 */ /* 0x0103e4000c12f318 */
.L_x_13093:
[----:B------:R-:W-:Y:S05]  /*a800*/  BSYNC.RECONVERGENT B0 ;  /* 0x0000000000007941 */ /* 0x000fea0003800200 */
.L_x_13092:
[----:B-1--4-:R1:W4:Y:S01]  /*a810*/  LDS R113, [R196+0x1540] ;  /* 0x00154000c4717984 */ /* 0x0123220000000800 */
[----:B------:R-:W-:Y:S01]  /*a820*/  BSSY.RECONVERGENT B0, `(.L_x_13094) ;  /* 0x0000005000007945 */ /* 0x000fe20003800200 */
[C---:B------:R-:W-:Y:S02]  /*a830*/  IADD3 R183, PT, PT, R140.reuse, 0x360, RZ ;  /* 0x000003608cb77810 */ /* 0x040fe40007ffe0ff */
[----:B0-----:R-:W-:Y:S01]  /*a840*/  IADD3 R197, PT, PT, R140, 0x380, RZ ;  /* 0x000003808cc57810 */ /* 0x001fe20007ffe0ff */
[----:B------:R-:W-:Y:S06]  /*a850*/  @!P5 BRA `(.L_x_13095) ;  /* 0x000000000004d947 */ /* 0x000fec0003800000 */
[----:B----4-:R0:W-:Y:S02]  /*a860*/  REDG.E.ADD.F32.FTZ.RN.STRONG.GPU desc[UR24][R8.64+0xd00], R113 ;  /* 0x000d0071080079a6 */ /* 0x0101e4000c12f318 */
.L_x_13095:
[----:B------:R-:W-:Y:S05]  /*a870*/  BSYNC.RECONVERGENT B0 ;  /* 0x0000000000007941 */ /* 0x000fea0003800200 */
.L_x_13094:
        /* <DEDUP_REMOVED lines=16> */
.L_x_13097:
[----:B------:R-:W-:Y:S05]  /*a980*/  BSYNC.RECONVERGENT B0 ;  /* 0x0000000000007941 */ /* 0x000fea0003800200 */
.L_x_13096:
[----:B01----:R0:W1:Y:S01]  /*a990*/  LDS R113, [R197+0x1640] ;  /* 0x00164000c5717984 */ /* 0x0030620000000800 */
[----:B------:R-:W-:Y:S01]  /*a9a0*/  BSSY.RECONVERGENT B0, `(.L_x_13098) ;  /* 0x0000006000007945 */ /* 0x000fe20003800200 */
[----:B------:R-:W-:Y:S02]  /*a9b0*/  IADD3 R183, PT, PT, R140, 0x3e0, RZ ;  /* 0x000003e08cb77810 */ /* 0x000fe40007ffe0ff */
[----:B------:R-:W-:Y:S02]  /*a9c0*/  LEA.HI R201, R201, R140, RZ, 0x1b ;  /* 0x0000008cc9c97211 */ /* 0x000fe400078fd8ff */
[----:B------:R-:W-:Y:S01]  /*a9d0*/  LEA R196, R196, UR22, 0x2 ;  /* 0x00000016c4c47c11 */ /* 0x000fe2000f8e10ff */
[----:B------:R-:W-:Y:S06]  /*a9e0*/  @!P2 BRA `(.L_x_13099) ;  /* 0x000000000004a947 */ /* 0x000fec0003800000 */
[----:B-1----:R3:W-:Y:S02]  /*a9f0*/  REDG.E.ADD.F32.FTZ.RN.STRONG.GPU desc[UR24][R8.64+0xe00], R113 ;  /* 0x000e0071080079a6 */ /* 0x0027e4000c12f318 */
.L_x_13099:
[----:B------:R-:W-:Y:S05]  /*aa00*/  BSYNC.RECONVERGENT B0 ;  /* 0x0000000000007941 */ /* 0x000fea0003800200 */
.L_x_13098:
[----:B-1-3--:R1:W3:Y:S01]  /*aa10*/  LDS R113, [R196+0x16c0] ;  /* 0x0016c000c4717984 */ /* 0x00a2e20000000800 */
[----:B------:R-:W-:Y:S01]  /*aa20*/  BSSY.RECONVERGENT B0, `(.L_x_13100) ;  /* 0x0000005000007945 */ /* 0x000fe20003800200 */
[----:B------:R-:W-:Y:S02]  /*aa30*/  LEA.HI R183, R183, R140, RZ, 0x1b ;  /* 0x0000008cb7b77211 */ /* 0x000fe400078fd8ff */
[----:B------:R-:W-:Y:S01]  /*aa40*/  LEA R201, R201, UR22, 0x2 ;  /* 0x00000016c9c97c11 */ /* 0x000fe2000f8e10ff */
[----:B------:R-:W-:Y:S06]  /*aa50*/  @!P3 BRA `(.L_x_13101) ;  /* 0x000000000004b947 */ /* 0x000fec0003800000 */
[----:B---3--:R4:W-:Y:S02]  /*aa60*/  REDG.E.ADD.F32.FTZ.RN.STRONG.GPU desc[UR24][R8.64+0xe80], R113 ;  /* 0x000e8071080079a6 */ /* 0x0089e4000c12f318 */
.L_x_13101:
[----:B------:R-:W-:Y:S05]  /*aa70*/  BSYNC.RECONVERGENT B0 ;  /* 0x0000000000007941 */ /* 0x000fea0003800200 */
.L_x_13100:
[----:B---34-:R3:W4:Y:S01]  /*aa80*/  LDS R113, [R201+0x1740] ;  /* 0x00174000c9717984 */ /* 0x0187220000000800 */
[----:B------:R-:W-:Y:S01]  /*aa90*/  BSSY.RECONVERGENT B0, `(.L_x_13102) ;  /* 0x0000004000007945 */ /* 0x000fe20003800200 */
[----:B------:R-:W-:-:S03]  /*aaa0*/  LEA R183, R183, UR22, 0x2 ;  /* 0x00000016b7b77c11 */ /* 0x000fc6000f8e10ff */
[----:B------:R-:W-:Y:S05]  /*aab0*/  @!P4 BRA `(.L_x_13103) ;  /* 0x000000000004c947 */ /* 0x000fea0003800000 */
[----:B----4-:R4:W-:Y:S02]  /*aac0*/  REDG.E.ADD.F32.FTZ.RN.STRONG.GPU desc[UR24][R8.64+0xf00], R113 ;  /* 0x000f0071080079a6 */ /* 0x0109e4000c12f318 */
.L_x_13103:
[----:B------:R-:W-:Y:S05]  /*aad0*/  BSYNC.RECONVERGENT B0 ;  /* 0x0000000000007941 */ /* 0x000fea0003800200 */
.L_x_13102:
[----:B----4-:R4:W0:Y:S01]  /*aae0*/  LDS R113, [R183+0x17c0] ;  /* 0x0017c000b7717984 */ /* 0x0108220000000800 */
[----:B------:R-:W-:Y:S01]  /*aaf0*/  BSSY.RECONVERGENT B0, `(.L_x_13104) ;  /* 0x0000004000007945 */ /* 0x000fe20003800200 */
[----:B------:R-:W-:-:S03]  /*ab00*/  FADD.FTZ R5, R5, R216 ;  /* 0x000000d805057221 */ /* 0x000fc60000010000 */
[----:B------:R-:W-:Y:S05]  /*ab10*/  @!P5 BRA `(.L_x_13105) ;  /* 0x000000000004d947 */ /* 0x000fea0003800000 */
[----:B0-----:R0:W-:Y:S02]  /*ab20*/  REDG.E.ADD.F32.FTZ.RN.STRONG.GPU desc[UR24][R8.64+0xf80], R113 ;  /* 0x000f8071080079a6 */ /* 0x0011e4000c12f318 */
.L_x_13105:
[----:B------:R-:W-:Y:S05]  /*ab30*/  BSYNC.RECONVERGENT B0 ;  /* 0x0000000000007941 */ /* 0x000fea0003800200 */
.L_x_13104:
[----:B0-----:R-:W0:Y:S01]  /*ab40*/  SHFL.DOWN PT, R113, R4, 0x1, 0x1f ;  /* 0x08201f0004717f89 */ /* 0x001e2200000e0000 */
[----:B------:R-:W-:Y:S01]  /*ab50*/  ISETP.GT.AND P2, PT, R112, 0x1e, PT ;  /* 0x0000001e7000780c */ /* 0x000fe20003f44270 */
[----:B------:R-:W-:Y:S01]  /*ab60*/  FMUL.FTZ R8, R115, R187 ;  /* 0x000000bb73087220 */ /* 0x000fe20000410000 */
[----:B------:R-:W-:Y:S01]  /*ab70*/  FMUL.FTZ R9, R118, R188 ;  /* 0x000000bc76097220 */ /* 0x000fe20000410000 */
[----:B-1----:R-:W1:Y:S01]  /*ab80*/  SHFL.DOWN PT, R196, R5, 0x1, 0x1f ;  /* 0x08201f0005c47f89 */ /* 0x002e6200000e0000 */
[----:B------:R-:W-:Y:S01]  /*ab90*/  FMUL.FTZ R235, R235, R186 ;  /* 0x000000baebeb7220 */ /* 0x000fe20000410000 */
[----:B------:R-:W-:Y:S01]  /*aba0*/  FFMA.FTZ R8, R117, R142, R8 ;  /* 0x0000008e75087223 */ /* 0x000fe20000010008 */
[----:B------:R-:W-:Y:S01]  /*abb0*/  FFMA.FTZ R9, R120, R143, R9 ;  /* 0x0000008f78097223 */ /* 0x000fe20000010009 */
[----:B----4-:R-:W4:Y:S01]  /*abc0*/  SHFL.DOWN PT, R183, R6, 0x1, 0x1f ;  /* 0x08201f0006b77f89 */ /* 0x010f2200000e0000 */
[----:B------:R-:W-:Y:S01]  /*abd0*/  FMUL.FTZ R210, R210, R161 ;  /* 0x000000a1d2d27220 */ /* 0x000fe20000410000 */
[----:B------:R-:W-:Y:S01]  /*abe0*/  FMUL.FTZ R179, R234, R179 ;  /* 0x000000b3eab37220 */ /* 0x000fe20000410000 */
[----:B------:R-:W-:Y:S01]  /*abf0*/  FFMA.FTZ R212, R212, R181, R235 ;  /* 0x000000b5d4d47223 */ /* 0x000fe200000100eb */
[----:B------:R-:W5:Y:S01]  /*ac00*/  SHFL.DOWN PT, R198, R7, 0x1, 0x1f ;  /* 0x08201f0007c67f89 */ /* 0x000f6200000e0000 */
[----:B------:R-:W-:Y:S01]  /*ac10*/  FFMA.FTZ R160, R11, R160, R210 ;  /* 0x000000a00ba07223 */ /* 0x000fe200000100d2 */
[----:B------:R-:W-:Y:S01]  /*ac20*/  FFMA.FTZ R177, R218, R177, R179 ;  /* 0x000000b1dab17223 */ /* 0x000fe200000100b3 */
[-C--:B------:R-:W-:Y:S01]  /*ac30*/  FFMA.FTZ R53, R20, R8.reuse, R53 ;  /* 0x0000000814357223 */ /* 0x080fe20000010035 */
[----:B------:R-:W-:Y:S01]  /*ac40*/  FFMA.FTZ R11, R69, R8, R212 ;  /* 0x00000008450b7223 */ /* 0x000fe200000100d4 */
[----:B------:R-:W-:Y:S01]  /*ac50*/  FMUL.FTZ R133, R10, R133 ;  /* 0x000000850a857220 */ /* 0x000fe20000410000 */
[----:B------:R-:W-:Y:S01]  /*ac60*/  FFMA.FTZ R8, R70, R9, R177 ;  /* 0x0000000946087223 */ /* 0x000fe200000100b1 */
[----:B------:R-:W-:Y:S01]  /*ac70*/  FMUL.FTZ R158, R199, R158 ;  /* 0x0000009ec79e7220 */ /* 0x000fe20000410000 */
[----:B------:R-:W-:Y:S01]  /*ac80*/  FADD.FTZ R88, R11, R88 ;  /* 0x000000580b587221 */ /* 0x000fe20000010000 */
[----:B------:R-:W-:Y:S01]  /*ac90*/  FFMA.FTZ R133, R152, R185, R133 ;  /* 0x000000b998857223 */ /* 0x000fe20000010085 */
        /* <DEDUP_REMOVED lines=12> */
[----:B------:R-:W-:Y:S01]  /*ad60*/  FADD.FTZ R93, R10, R93 ;  /* 0x0000005d0a5d7221 */ /* 0x000fe20000010000 */
[----:B------:R-:W-:Y:S01]  /*ad70*/  FADD.FTZ R94, R9, R94 ;  /* 0x0000005e095e7221 */ /* 0x000fe20000010000 */
[----:B-----5:R-:W-:Y:S01]  /*ad80*/  @!P2 FADD.FTZ R7, R7, R198 ;  /* 0x000000c60707a221 */ /* 0x020fe20000010000 */
[----:B------:R-:W4:Y:S01]  /*ad90*/  SHFL.DOWN PT, R117, R6, 0x2, 0x1f ;  /* 0x08401f0006757f89 */ /* 0x000f2200000e0000 */
[----:B------:R-:W-:Y:S01]  /*ada0*/  ISETP.GT.AND P2, PT, R112, 0x1d, PT ;  /* 0x0000001d7000780c */ /* 0x000fe20003f44270 */
[----:B------:R-:W-:Y:S01]  /*adb0*/  FMUL.FTZ R236, R236, R165 ;  /* 0x000000a5ecec7220 */ /* 0x000fe20000410000 */
[----:B------:R-:W-:Y:S01]  /*adc0*/  ISETP.GT.AND P3, PT, R112, 0xf, PT ;  /* 0x0000000f7000780c */ /* 0x000fe20003f64270 */
        /* <DEDUP_REMOVED lines=44> */
[----:B------:R-:W-:Y:S01]  /*b090*/  FADD.FTZ R90, R163, R90 ;  /* 0x0000005aa35a7221 */ /* 0x000fe20000010000 */
[----:B-1----:R-:W-:Y:S01]  /*b0a0*/  @!P2 FADD.FTZ R5, R5, R8 ;  /* 0x000000080505a221 */ /* 0x002fe20000010000 */
[----:B------:R-:W0:Y:S01]  /*b0b0*/  SHFL.DOWN PT, R9, R4, 0x8, 0x1f ;  /* 0x09001f0004097f89 */ /* 0x000e2200000e0000 */
[----:B------:R-:W-:Y:S01]  /*b0c0*/  FFMA.FTZ R52, R19, R137, R52 ;  /* 0x0000008913347223 */ /* 0x000fe20000010034 */
        /* <DEDUP_REMOVED lines=22> */
[----:B0-----:R-:W-:Y:S01]  /*b230*/  @!P2 FADD.FTZ R4, R4, R9 ;  /* 0x000000090404a221 */ /* 0x001fe20000010000 */
[----:B------:R-:W-:Y:S01]  /*b240*/  FADD.FTZ R82, R223, R82 ;  /* 0x00000052df527221 */ /* 0x000fe20000010000 */
[----:B------:R-:W-:Y:S01]  /*b250*/  FFMA.FTZ R228, R228, R153, R225 ;  /* 0x00000099e4e47223 */ /* 0x000fe200000100e1 */
[----:B-1----:R-:W-:-:S02]  /*b260*/  @!P2 FADD.FTZ R5, R5, R8 ;  /* 0x000000080505a221 */ /* 0x002fc40000010000 */
        /* <DEDUP_REMOVED lines=13> */
.L_x_13107:
[----:B------:R-:W-:Y:S05]  /*b340*/  BSYNC.RECONVERGENT B0 ;  /* 0x0000000000007941 */ /* 0x000fea0003800200 */
.L_x_13106:
        /* <DEDUP_REMOVED lines=21> */
[----:B------:R-:W-:Y:S02]  /*b4a0*/  UISETP.NE.AND UP0, UPT, UR11, UR45, UPT ;  /* 0x0000002d0b00728c */ /* 0x000fe4000bf05270 */
[----:B------:R-:W-:-:S04]  /*b4b0*/  ULEA UR26, UR8, UR22, 0x3 ;  /* 0x00000016081a7291 */ /* 0x000fc8000f8e18ff */
[----:B------:R-:W-:-:S13]  /*b4c0*/  PLOP3.LUT P2, PT, PT, PT, UP0, 0x80, 0x8 ;  /* 0x000000000008781c */ /* 0x000fda0003f4f008 */
[----:B-1--4-:R-:W1:Y:S04]  /*b4d0*/  @P2 LDS.64 R8, [UR26+0x4610] ;  /* 0x0046101aff082984 */ /* 0x012e680008000a00 */
[----:B0-----:R-:W0:Y:S01]  /*b4e0*/  @P2 LDS.64 R10, [UR26+0x3e10] ;  /* 0x003e101aff0a2984 */ /* 0x001e220008000a00 */
[----:B-1----:R-:W-:Y:S01]  /*b4f0*/  @P2 FADD.FTZ R6, R6, R8 ;  /* 0x0000000806062221 */ /* 0x002fe20000010000 */
[----:B------:R-:W-:Y:S01]  /*b500*/  @P2 FADD.FTZ R7, R7, R9 ;  /* 0x0000000907072221 */ /* 0x000fe20000010000 */
[----:B0-----:R-:W-:Y:S01]  /*b510*/  @P2 FADD.FTZ R4, R4, R10 ;  /* 0x0000000a04042221 */ /* 0x001fe20000010000 */
[----:B------:R-:W-:-:S03]  /*b520*/  @P2 FADD.FTZ R5, R5, R11 ;  /* 0x0000000b05052221 */ /* 0x000fc60000010000 */
[----:B------:R0:W-:Y:S04]  /*b530*/  STS.64 [UR26+0x4610], R6 ;  /* 0x00461006ff007988 */ /* 0x0001e80008000a1a */
[----:B------:R0:W-:Y:S02]  /*b540*/  STS.64 [UR26+0x3e10], R4 ;  /* 0x003e1004ff007988 */ /* 0x0001e40008000a1a */
.L_x_13109:
[----:B------:R-:W-:Y:S05]  /*b550*/  BSYNC.RECONVERGENT B0 ;  /* 0x0000000000007941 */ /* 0x000fea0003800200 */
.L_x_13108:
[----:B------:R-:W-:-:S04]  /*b560*/  UIADD3 UR8, UPT, UPT, UR8, 0x1, URZ ;  /* 0x0000000108087890 */ /* 0x000fc8000fffe0ff */
[----:B------:R-:W-:-:S09]  /*b570*/  UISETP.GE.AND UP0, UPT, UR8, UR46, UPT ;  /* 0x0000002e0800728c */ /* 0x000fd2000bf06270 */
[----:B------:R-:W-:Y:S05]  /*b580*/  BRA.U !UP0, `(.L_x_13110) ;  /* 0xffffff7108d07547 */ /* 0x000fea000b83ffff */
.L_x_13028:
[----:B------:R-:W-:Y:S01]  /*b590*/  BAR.SYNC.DEFER_BLOCKING 0x0 ;  /* 0x0000000000007b1d */ /* 0x000fe20000010000 */
[----:B------:R-:W-:Y:S01]  /*b5a0*/  F2FP.F16.F32.PACK_AB R61, R62, R61 ;  /* 0x0000003d3e3d723e */ /* 0x000fe200000000ff */
[----:B------:R-:W-:Y:S01]  /*b5b0*/  ULEA UR26, UR11, 0xfffffe00, 0x9 ;  /* 0xfffffe000b1a7891 */ /* 0x000fe2000f8e48ff */
[----:B------:R-:W-:Y:S01]  /*b5c0*/  F2FP.F16.F32.PACK_AB R59, R60, R59 ;  /* 0x0000003b3c3b723e */ /* 0x000fe200000000ff */
[----:B------:R-:W-:Y:S01]  /*b5d0*/  UIADD3 UR20, UP0, UPT, UR20, -0x800, URZ ;  /* 0xfffff80014147890 */ /* 0x000fe2000ff1e0ff */
[----:B------:R-:W-:Y:S01]  /*b5e0*/  PRMT R0, R61, 0x7632, R0 ;  /* 0x000076323d007816 */ /* 0x000fe20000000000 */
[----:B------:R-:W-:Y:S01]  /*b5f0*/  UIADD3 UR23, UPT, UPT, -UR26, UR23, URZ ;  /* 0x000000171a177290 */ /* 0x000fe2000fffe1ff */
[----:B------:R-:W-:Y:S01]  /*b600*/  F2FP.F16.F32.PACK_AB R57, R58, R57 ;  /* 0x000000393a39723e */ /* 0x000fe200000000ff */
[----:B------:R-:W5:Y:S01]  /*b610*/  S2UR UR32, SR_CTAID.X ;  /* 0x00000000002079c3 */ /* 0x000f620000002500 */
[----:B------:R-:W-:Y:S01]  /*b620*/  F2FP.F16.F32.PACK_AB R55, R56, R55 ;  /* 0x000000373837723e */ /* 0x000fe200000000ff */
[----:B------:R-:W5:Y:S01]  /*b630*/  LDCU.64 UR28, c[0x0][0x4f8] ;  /* 0x00009f00ff1c77ac */ /* 0x000f620008000a00 */
[----:B------:R-:W-:-:S02]  /*b640*/  PRMT R2, R59, 0x7632, R2 ;  /* 0x000076323b027816 */ /* 0x000fc40000000002 */
[----:B------:R-:W-:Y:S01]  /*b650*/  PRMT R3, R57, 0x7632, R3 ;  /* 0x0000763239037816 */ /* 0x000fe20000000003 */
[----:B------:R-:W1:Y:S01]  /*b660*/  LDCU.64 UR30, c[0x0][0x500] ;  /* 0x0000a000ff1e77ac */ /* 0x000e620008000a00 */
[C---:B------:R-:W-:Y:S01]  /*b670*/  ISETP.NE.AND P0, PT, R140.reuse, RZ, PT ;  /* 0x000000ff8c00720c */ /* 0x040fe20003f05270 */
[----:B------:R-:W1:Y:S01]  /*b680*/  S2UR UR8, SR_CTAID.Y ;  /* 0x00000000000879c3 */ /* 0x000e620000002600 */
        /* <DEDUP_REMOVED lines=8> */
[----:B0-----:R-:W-:Y:S01]  /*b710*/  PRMT R4, R53, 0x7632, R4 ;  /* 0x0000763235047816 */ /* 0x001fe20000000004 */
[----:B------:R-:W-:Y:S01]  /*b720*/  UIADD3 UR12, UP1, UPT, UR12, -0x400, URZ ;  /* 0xfffffc000c0c7890 */ /* 0x000fe2000ff3e0ff */
[----:B------:R-:W-:Y:S01]  /*b730*/  MOV R6, UR23 ;  /* 0x0000001700067c02 */ /* 0x000fe20008000f00 */
[----:B------:R0:W-:Y:S01]  /*b740*/  STS.U16 [R95+0x6], R2 ;  /* 0x000006025f007388 */ /* 0x0001e20000000400 */
[C---:B------:R-:W-:Y:S01]  /*b750*/  LOP3.LUT R5, R140.reuse, 0x1f, RZ, 0xc0, !PT ;  /* 0x0000001f8c057812 */ /* 0x040fe200078ec0ff */
[----:B------:R-:W-:Y:S01]  /*b760*/  UIADD3 UR16, UP2, UPT, UR16, -0x400, URZ ;  /* 0xfffffc0010107890 */ /* 0x000fe2000ff5e0ff */
[----:B------:R-:W-:Y:S01]  /*b770*/  SHF.L.U32 R140, R140, 0x4, RZ ;  /* 0x000000048c8c7819 */ /* 0x000fe200000006ff */
[----:B------:R3:W-:Y:S01]  /*b780*/  STS.U16 [R95+0xa], R3 ;  /* 0x00000a035f007388 */ /* 0x0007e20000000400 */
[----:B-----5:R-:W-:Y:S01]  /*b790*/  UIMAD.WIDE.U32 UR14, UR32, UR28, UR26 ;  /* 0x0000001c200e72a5 */ /* 0x020fe2000f8e001a */
[----:B--2---:R-:W-:Y:S01]  /*b7a0*/  PRMT R0, R55, 0x7632, R0 ;  /* 0x0000763237007816 */ /* 0x004fe20000000000 */
[----:B------:R-:W-:Y:S01]  /*b7b0*/  UIADD3 UR18, UP3, UPT, UR18, -0x400, URZ ;  /* 0xfffffc0012127890 */ /* 0x000fe2000ff7e0ff */
[----:B------:R-:W-:Y:S01]  /*b7c0*/  STS.U16 [R95], R61 ;  /* 0x0000003d5f007388 */ /* 0x000fe20000000400 */
[----:B------:R-:W-:Y:S01]  /*b7d0*/  UIMAD UR15, UR32, UR29, UR15 ;  /* 0x0000001d200f72a4 */ /* 0x000fe2000f8e020f */
[----:B0-----:R-:W-:Y:S01]  /*b7e0*/  PRMT R2, R51, 0x7632, R2 ;  /* 0x0000763233027816 */ /* 0x001fe20000000002 */
[----:B------:R-:W0:Y:S01]  /*b7f0*/  LDCU.64 UR28, c[0x0][0x550] ;  /* 0x0000aa00ff1c77ac */ /* 0x000e220008000a00 */
[----:B------:R2:W-:Y:S01]  /*b800*/  STS.U16 [R95+0xe], R0 ;  /* 0x00000e005f007388 */ /* 0x0005e20000000400 */
[----:B------:R-:W-:-:S02]  /*b810*/  LOP3.LUT R7, R5, 0x3e00, R140, 0xf8, !PT ;  /* 0x00003e0005077812 */ /* 0x000fc400078ef88c */
[----:B---3--:R-:W-:Y:S01]  /*b820*/  PRMT R3, R49, 0x7632, R3 ;  /* 0x0000763231037816 */ /* 0x008fe20000000003 */
[----:B------:R3:W-:Y:S01]  /*b830*/  STS.U16 [R95+0x4], R59 ;  /* 0x0000043b5f007388 */ /* 0x0007e20000000400 */
[----:B-1----:R-:W-:Y:S01]  /*b840*/  UIMAD UR23, UR8, UR31, URZ ;  /* 0x0000001f081772a4 */ /* 0x002fe2000f8e02ff */
[C---:B------:R-:W-:Y:S01]  /*b850*/  LOP3.LUT R41, R7.reuse, 0x20, RZ, 0xfc, !PT ;  /* 0x0000002007297812 */ /* 0x040fe200078efcff */
[----:B------:R-:W-:Y:S01]  /*b860*/  UIMAD.WIDE.U32 UR14, UR8, UR30, UR14 ;  /* 0x0000001e080e72a5 */ /* 0x000fe2000f8e000e */
[----:B------:R1:W-:Y:S01]  /*b870*/  STS.U16 [R95+0x8], R57 ;  /* 0x000008395f007388 */ /* 0x0003e20000000400 */
[----:B------:R-:W-:Y:S01]  /*b880*/  LOP3.LUT R43, R7, 0x40, RZ, 0xfc, !PT ;  /* 0x00000040072b7812 */ /* 0x000fe200078efcff */
[----:B------:R-:W-:Y:S01]  /*b890*/  UIADD3.X UR13, UPT, UPT, UR13, -0x1, URZ, UP1, !UPT ;  /* 0xffffffff0d0d7890 */ /* 0x000fe20008ffe4ff */
[----:B--2---:R-:W-:Y:S01]  /*b8a0*/  PRMT R0, R47, 0x7632, R0 ;  /* 0x000076322f007816 */ /* 0x004fe20000000000 */
[----:B------:R2:W-:Y:S01]  /*b8b0*/  STS.U16 [R95+0xc], R55 ;  /* 0x00000c375f007388 */ /* 0x0005e20000000400 */
[C---:B------:R-:W-:Y:S01]  /*b8c0*/  LOP3.LUT R45, R7.reuse, 0x60, RZ, 0xfc, !PT ;  /* 0x00000060072d7812 */ /* 0x040fe200078efcff */
[----:B------:R-:W-:Y:S01]  /*b8d0*/  UIADD3.X UR17, UPT, UPT, UR17, -0x1, URZ, UP2, !UPT ;  /* 0xffffffff11117890 */ /* 0x000fe200097fe4ff */
[C---:B---3--:R-:W-:Y:S01]  /*b8e0*/  LOP3.LUT R59, R7.reuse, 0x140, RZ, 0xfc, !PT ;  /* 0x00000140073b7812 */ /* 0x048fe200078efcff */
[----:B------:R3:W-:Y:S01]  /*b8f0*/  STS.U16 [R95+0x10], R53 ;  /* 0x000010355f007388 */ /* 0x0007e20000000400 */
[C---:B------:R-:W-:Y:S01]  /*b900*/  LOP3.LUT R61, R7.reuse, 0x160, RZ, 0xfc, !PT ;  /* 0x00000160073d7812 */ /* 0x040fe200078efcff */
[----:B------:R-:W-:Y:S01]  /*b910*/  UIADD3.X UR19, UPT, UPT, UR19, -0x1, URZ, UP3, !UPT ;  /* 0xffffffff13137890 */ /* 0x000fe20009ffe4ff */
[C---:B-1----:R-:W-:Y:S01]  /*b920*/  LOP3.LUT R57, R7.reuse, 0x120, RZ, 0xfc, !PT ;  /* 0x0000012007397812 */ /* 0x042fe200078efcff */
[----:B------:R1:W-:Y:S01]  /*b930*/  STS.U16 [R95+0x12], R4 ;  /* 0x000012045f007388 */ /* 0x0003e20000000400 */
[----:B------:R-:W-:-:S02]  /*b940*/  LOP3.LUT R63, R7, 0x180, RZ, 0xfc, !PT ;  /* 0x00000180073f7812 */ /* 0x000fc400078efcff */
[C---:B--2---:R-:W-:Y:S01]  /*b950*/  LOP3.LUT R55, R7.reuse, 0x100, RZ, 0xfc, !PT ;  /* 0x0000010007377812 */ /* 0x044fe200078efcff */
[----:B------:R2:W-:Y:S01]  /*b960*/  STS.U16 [R95+0x14], R51 ;  /* 0x000014335f007388 */ /* 0x0005e20000000400 */
[C---:B------:R-:W-:Y:S02]  /*b970*/  LOP3.LUT R65, R7.reuse, 0x1a0, RZ, 0xfc, !PT ;  /* 0x000001a007417812 */ /* 0x040fe400078efcff */
[C---:B---3--:R-:W-:Y:S01]  /*b980*/  LOP3.LUT R53, R7.reuse, 0xe0, RZ, 0xfc, !PT ;  /* 0x000000e007357812 */ /* 0x048fe200078efcff */
[----:B------:R-:W-:Y:S01]  /*b990*/  STS.U16 [R95+0x16], R2 ;  /* 0x000016025f007388 */ /* 0x000fe20000000400 */
[C---:B------:R-:W-:Y:S02]  /*b9a0*/  LOP3.LUT R67, R7.reuse, 0x1c0, RZ, 0xfc, !PT ;  /* 0x000001c007437812 */ /* 0x040fe400078efcff */
[----:B-1----:R-:W-:Y:S01]  /*b9b0*/  MOV R4, UR23 ;  /* 0x0000001700047c02 */ /* 0x002fe20008000f00 */
[----:B------:R1:W-:Y:S01]  /*b9c0*/  STS.U16 [R95+0x18], R49 ;  /* 0x000018315f007388 */ /* 0x0003e20000000400 */
[----:B------:R-:W-:-:S02]  /*b9d0*/  LOP3.LUT R69, R7, 0x1e0, RZ, 0xfc, !PT ;  /* 0x000001e007457812 */ /* 0x000fc400078efcff */
[C---:B--2---:R-:W-:Y:S01]  /*b9e0*/  LOP3.LUT R51, R7.reuse, 0xc0, RZ, 0xfc, !PT ;  /* 0x000000c007337812 */ /* 0x044fe200078efcff */
[----:B------:R2:W-:Y:S04]  /*b9f0*/  STS.U16 [R95+0x1a], R3 ;  /* 0x00001a035f007388 */ /* 0x0005e80000000400 */
[----:B------:R3:W-:Y:S01]  /*ba00*/  STS.U16 [R95+0x1c], R47 ;  /* 0x00001c2f5f007388 */ /* 0x0007e20000000400 */
[----:B-1----:R-:W-:-:S03]  /*ba10*/  LOP3.LUT R49, R7, 0xa0, RZ, 0xfc, !PT ;  /* 0x000000a007317812 */ /* 0x002fc600078efcff */
[----:B------:R-:W-:Y:S01]  /*ba20*/  STS.U16 [R95+0x1e], R0 ;  /* 0x00001e005f007388 */ /* 0x000fe20000000400 */
[----:B------:R-:W-:-:S03]  /*ba30*/  NOP ;  /* 0x0000000000007918 */ /* 0x000fc60000000000 */
[----:B------:R-:W-:Y:S01]  /*ba40*/  LDS.U16 R9, [R111] ;  /* 0x000000006f097984 */ /* 0x000fe20000000400 */
[C---:B--2---:R-:W-:Y:S02]  /*ba50*/  IADD3 R3, P1, PT, R7.reuse, UR14, RZ ;  /* 0x0000000e07037c10 */ /* 0x044fe4000ff3e0ff */
[----:B---3--:R-:W-:Y:S01]  /*ba60*/  LOP3.LUT R47, R7, 0x80, RZ, 0xfc, !PT ;  /* 0x00000080072f7812 */ /* 0x008fe200078efcff */
[----:B------:R-:W-:Y:S01]  /*ba70*/  LDS.U16 R11, [R110+0x40] ;  /* 0x000040006e0b7984 */ /* 0x000fe20000000400 */
[----:B------:R-:W-:Y:S01]  /*ba80*/  IADD3.X R4, PT, PT, R4, UR15, RZ, P1, !PT ;  /* 0x0000000f04047c10 */ /* 0x000fe20008ffe4ff */
[----:B------:R-:W1:Y:S01]  /*ba90*/  LDCU.64 UR14, c[0x0][0x518] ;  /* 0x0000a300ff0e77ac */ /* 0x000e620008000a00 */
[C---:B0-----:R-:W-:Y:S01]  /*baa0*/  LEA R2, P1, R3.reuse, UR28, 0x1 ;  /* 0x0000001c03027c11 */ /* 0x041fe2000f8208ff */
[----:B------:R-:W-:Y:S03]  /*bab0*/  LDS.U16 R13, [R109+0x80] ;  /* 0x000080006d0d7984 */ /* 0x000fe60000000400 */
[----:B------:R-:W-:Y:S01]  /*bac0*/  LEA.HI.X R3, R3, UR29, R4, 0x1, P1 ;  /* 0x0000001d03037c11 */ /* 0x000fe200088f0c04 */
[----:B------:R-:W-:Y:S01]  /*bad0*/  LDS.U16 R15, [R108+0xc0] ;  /* 0x0000c0006c0f7984 */ /* 0x000fe20000000400 */
[----:B------:R-:W0:Y:S03]  /*bae0*/  LDCU.64 UR28, c[0x0][0x560] ;  /* 0x0000ac00ff1c77ac */ /* 0x000e260008000a00 */
[----:B------:R-:W-:Y:S04]  /*baf0*/  LDS.U16 R17, [R107+0x100] ;  /* 0x000100006b117984 */ /* 0x000fe80000000400 */
[----:B------:R-:W-:Y:S04]  /*bb00*/  LDS.U16 R19, [R106+0x140] ;  /* 0x000140006a137984 */ /* 0x000fe80000000400 */
[----:B------:R-:W-:Y:S01]  /*bb10*/  LDS.U16 R21, [R105+0x180] ;  /* 0x0001800069157984 */ /* 0x000fe20000000400 */
[----:B-1----:R-:W-:-:S03]  /*bb20*/  UIMAD.WIDE.U32 UR26, UR32, UR14, UR26 ;  /* 0x0000000e201a72a5 */ /* 0x002fc6000f8e001a */
[----:B------:R-:W-:Y:S01]  /*bb30*/  LDS.U16 R23, [R104+0x1c0] ;  /* 0x0001c00068177984 */ /* 0x000fe20000000400 */
[----:B------:R-:W-:-:S03]  /*bb40*/  UIMAD UR15, UR32, UR15, UR27 ;  /* 0x0000000f200f72a4 */ /* 0x000fc6000f8e021b */
[----:B------:R-:W-:Y:S01]  /*bb50*/  LDS.U16 R25, [R103+0x200] ;  /* 0x0002000067197984 */ /* 0x000fe20000000400 */
[----:B------:R-:W-:-:S03]  /*bb60*/  UMOV UR14, UR26 ;  /* 0x0000001a000e7c82 */ /* 0x000fc60008000000 */
        /* <DEDUP_REMOVED lines=41> */
[----:B----4-:R-:W-:Y:S01]  /*be00*/  PRMT R8, R0, 0x7632, R8 ;  /* 0x0000763200087816 */ /* 0x010fe20000000008 */
        /* <DEDUP_REMOVED lines=116> */
.L_x_13027:
        /* <DEDUP_REMOVED lines=33> */
.L_x_13113:
[----:B------:R-:W-:Y:S05]  /*c760*/  BSYNC.RECONVERGENT B0 ;  /* 0x0000000000007941 */ /* 0x000fea0003800200 */
.L_x_13112:
[----:B------:R-:W-:Y:S01]  /*c770*/  UISETP.NE.U32.AND UP0, UPT, UR10, URZ, UPT ;  /* 0x000000ff0a00728c */ /* 0x000fe2000bf05070 */
[----:B0-----:R-:W-:-:S03]  /*c780*/  ISETP.GE.AND P0, PT, R11, UR26, PT ;  /* 0x0000001a0b007c0c */ /* 0x001fc6000bf06270 */
[----:B------:R-:W-:-:S09]  /*c790*/  UISETP.NE.AND.EX UP0, UPT, UR11, URZ, UPT, UP0 ;  /* 0x000000ff0b00728c */ /* 0x000fd2000bf05300 */
[----:B------:R-:W-:Y:S05]  /*c7a0*/  BRA.U !UP0, `(.L_x_13114) ;  /* 0x0000000108707547 */ /* 0x000fea000b800000 */
[----:B------:R-:W-:Y:S06]  /*c7b0*/  BAR.SYNC.DEFER_BLOCKING 0x0 ;  /* 0x0000000000007b1d */ /* 0x000fec0000010000 */
[----:B------:R-:W-:Y:S01]  /*c7c0*/  BSSY.RECONVERGENT B0, `(.L_x_13114) ;  /* 0x000001a000007945 */ /* 0x000fe20003800200 */
[----:B--2---:R-:W0:Y:S01]  /*c7d0*/  SHFL.DOWN P1, R3, R114, 0x1, 0x1f ;  /* 0x08201f0072037f89 */ /* 0x004e220000020000 */
[----:B-1----:R-:W1:Y:S01]  /*c7e0*/  S2R R4, SR_LANEID ;  /* 0x0000000000047919 */ /* 0x002e620000000000 */
[----:B------:R-:W2:Y:S01]  /*c7f0*/  S2R R6, SR_TID.X ;  /* 0x0000000000067919 */ /* 0x000ea20000002100 */
[----:B0-----:R-:W-:-:S05]  /*c800*/  @P1 FADD R3, R3, R114 ;  /* 0x0000007203031221 */ /* 0x001fca0000000000 */
[----:B------:R-:W0:Y:S01]  /*c810*/  SHFL.DOWN P1, R0, R3, 0x2, 0x1f ;  /* 0x08401f0003007f89 */ /* 0x000e220000020000 */
        /* <DEDUP_REMOVED lines=20> */
.L_x_13115:
[----:B------:R-:W-:Y:S05]  /*c960*/  BSYNC.RECONVERGENT B0 ;  /* 0x0000000000007941 */ /* 0x000fea0003800200 */
.L_x_13114:
        /* <DEDUP_REMOVED lines=16> */
.L_x_13117:
        /* <DEDUP_REMOVED lines=32> */
.L_x_13116:
[----:B------:R-:W-:Y:S05]  /*cc70*/  EXIT ;  /* 0x000000000000794d */ /* 0x000fea0003800000 */
.L_x_13118:
        /* <DEDUP_REMOVED lines=16> */
.L_x_18735:


//--------------------- .text._Z25selective_scan_bwd_kernelI32Selective_Scan_bwd_kernel_traitsILi32ELi16ELb0ELb1ELb0ELb0ELb1EN3c104HalfENS1_7complexIfEEEEv12SSMParamsBwd --------------------------
	.section	.text._Z25selective_scan_bwd_kernelI32Selective_Scan_bwd_kernel_traitsILi32ELi16ELb0ELb1ELb0ELb0ELb1EN3c104HalfENS1_7complexIfEEEEv12SSMParamsBwd,"ax",@progbits
	.align	128
        .global         _Z25selective_scan_bwd_kernelI32Selective_Scan_bwd_kernel_traitsILi32ELi16ELb0ELb1ELb0ELb0ELb1EN3c104HalfENS1_7complexIfEEEEv12SSMParamsBwd
        .type           _Z25selective_scan_bwd_kernelI32Selective_Scan_bwd_kernel_traitsILi32ELi16ELb0ELb1ELb0ELb0ELb1EN3c104HalfENS1_7complexIfEEEEv12SSMParamsBwd,@function
        .size           _Z25selective_scan_bwd_kernelI32Selective_Scan_bwd_kernel_traitsILi32ELi16ELb0ELb1ELb0ELb0ELb1EN3c104HalfENS1_7complexIfEEEEv12SSMParamsBwd,(.L_x_18736 - _Z25selective_scan_bwd_kernelI32Selective_Scan_bwd_kernel_traitsILi32ELi16ELb0ELb1ELb0ELb0ELb1EN3c104HalfENS1_7complexIfEEEEv12SSMParamsBwd)
        .other          _Z25selective_scan_bwd_kernelI32Selective_Scan_bwd_kernel_traitsILi32ELi16ELb0ELb1ELb0ELb0ELb1EN3c104HalfENS1_7complexIfEEEEv12SSMParamsBwd,@"STO_CUDA_ENTRY STV_DEFAULT"
_Z25selective_scan_bwd_kernelI32Selective_Scan_bwd_kernel_traitsILi32ELi16ELb0ELb1ELb0ELb0ELb1EN3c104HalfENS1_7complexIfEEEEv12SSMParamsBwd:
.text._Z25selective_scan_bwd_kernelI32Selective_Scan_bwd_kernel_traitsILi32ELi16ELb0ELb1ELb0ELb0ELb1EN3c104HalfENS1_7complexIfEEEEv12SSMParamsBwd:
        /* <DEDUP_REMOVED lines=29> */
[----:B--2---:R-:W-:Y:S01]  /*01d0*/  ULEA UR13, UR26, 0xfffffe00, 0x9 ;  /* 0xfffffe001a0d7891 */ /* 0x004fe2000f8e48ff */
[----:B------:R-:W-:Y:S02]  /*01e0*/  CS2R R112, SRZ ;  /* 0x0000000000707805 */ /* 0x000fe4000001ff00 */
[----:B------:R-:W-:Y:S01]  /*01f0*/  IABS R0, R0 ;  /* 0x0000000000007213 */ /* 0x000fe20000000000 */
[----:B------:R-:W-:-:S03]  /*0200*/  USHF.R.S32.HI UR25, URZ, 0x1f, UR13 ;  /* 0x0000001fff197899 */ /* 0x000fc6000801140d */
        /* <DEDUP_REMOVED lines=11> */
[----:B------:R-:W-:Y:S01]  /*02c0*/  UIADD3 UR22, UP0, UPT, UR13, UR4, URZ ;  /* 0x000000040d167290 */ /* 0x000fe2000ff1e0ff */
[----:B------:R-:W0:Y:S02]  /*02d0*/  LDCU.128 UR8, c[0x0][0x460] ;  /* 0x00008c00ff0877ac */ /* 0x000e240008000c00 */
[----:B------:R-:W-:Y:S01]  /*02e0*/  UMOV UR4, URZ ;  /* 0x000000ff00047c82 */ /* 0x000fe20008000000 */
[----:B------:R-:W-:Y:S02]  /*02f0*/  UIADD3.X UR7, UPT, UPT, UR25, UR7, URZ, UP0, !UPT ;  /* 0x0000000719077290 */ /* 0x000fe400087fe4ff */
[----:B------:R-:W-:Y:S01]  /*0300*/  UIADD3 UR20, UP2, UPT, UR13, UR20, URZ ;  /* 0x000000140d147290 */ /* 0x000fe2000ff5e0ff */
[----:B------:R-:W2:Y:S01]  /*0310*/  LDCU.64 UR18, c[0x0][0x498] ;  /* 0x00009300ff1277ac */ /* 0x000ea20008000a00 */
[----:B---3--:R-:W-:-:S02]  /*0320*/  IADD3 R2, PT, PT, R0, 0xffffffe, RZ ;  /* 0x0ffffffe00027810 */ /* 0x008fc40007ffe0ff */
[----:B------:R-:W-:Y:S01]  /*0330*/  MOV R0, UR12 ;  /* 0x0000000c00007c02 */ /* 0x000fe20008000f00 */
[----:B------:R-:W-:Y:S01]  /*0340*/  UIADD3.X UR24, UPT, UPT, UR25, UR24, URZ, UP2, !UPT ;  /* 0x0000001819187290 */ /* 0x000fe200097fe4ff */
[----:B------:R-:W3:Y:S02]  /*0350*/  LDCU.64 UR16, c[0x0][0x4b8] ;  /* 0x00009700ff1077ac */ /* 0x000ee40008000a00 */
[----:B------:R-:W4:Y:S01]  /*0360*/  F2I.FTZ.U32.TRUNC.NTZ R2, R2 ;  /* 0x0000000200027305 */ /* 0x000f22000021f000 */
[----:B------:R-:W-:Y:S01]  /*0370*/  IABS R0, R0 ;  /* 0x0000000000007213 */ /* 0x000fe20000000000 */
[----:B0-----:R-:W-:-:S03]  /*0380*/  ULEA UR23, UP3, UR20, UR10, 0x1 ;  /* 0x0000000a14177291 */ /* 0x001fc6000f8608ff */
[----:B------:R-:W-:Y:S01]  /*0390*/  R2UR UR27, R0 ;  /* 0x00000000001b72ca */ /* 0x000fe200000e0000 */
[----:B------:R-:W-:Y:S01]  /*03a0*/  ULEA.HI.X UR24, UR20, UR11, UR24, 0x1, UP3 ;  /* 0x0000000b14187291 */ /* 0x000fe200098f0c18 */
[----:B----4-:R-:W-:Y:S01]  /*03b0*/  R2UR UR5, R2 ;  /* 0x00000000020572ca */ /* 0x010fe200000e0000 */
        /* <DEDUP_REMOVED lines=8> */
[----:B-1----:R-:W-:Y:S02]  /*0440*/  UIMAD.WIDE.U32 UR8, UR6, UR14, URZ ;  /* 0x0000000e060872a5 */ /* 0x002fe4000f8e00ff */
[----:B------:R-:W-:Y:S01]  /*0450*/  UISETP.NE.AND UP1, UPT, UR28, URZ, UPT ;  /* 0x000000ff1c00728c */ /* 0x000fe2000bf25270 */
[----:B------:R-:W-:Y:S01]  /*0460*/  UMOV UR7, UR5 ;  /* 0x0000000500077c82 */ /* 0x000fe20008000000 */
[----:B--2---:R-:W-:-:S02]  /*0470*/  UIMAD.WIDE.U32 UR4, UR6, UR18, URZ ;  /* 0x00000012060472a5 */ /* 0x004fc4000f8e00ff */
        /* <DEDUP_REMOVED lines=15> */
[----:B------:R-:W-:Y:S01]  /*0570*/  @UP0 UIADD3 UR7, UPT, UPT, UR7, 0x1, URZ ;  /* 0x0000000107070890 */ /* 0x000fe2000fffe0ff */
[----:B------:R-:W3:Y:S01]  /*0580*/  LDCU.64 UR18, c[0x0][0x4c0] ;  /* 0x00009800ff1277ac */ /* 0x000ee20008000a00 */
[----:B------:R-:W-:-:S02]  /*0590*/  UIADD3 UR13, UP3, UPT, UR13, UR4, URZ ;  /* 0x000000040d0d7290 */ /* 0x000fc4000ff7e0ff */
[----:B------:R-:W-:Y:S02]  /*05a0*/  @!UP2 UIADD3 UR7, UPT, UPT, -UR7, URZ, URZ ;  /* 0x000000ff0707a290 */ /* 0x000fe4000fffe1ff */
[----:B------:R-:W-:Y:S02]  /*05b0*/  UIADD3.X UR4, UPT, UPT, UR25, UR5, URZ, UP3, !UPT ;  /* 0x0000000519047290 */ /* 0x000fe40009ffe4ff */
[----:B0-----:R-:W-:Y:S02]  /*05c0*/  UISETP.NE.U32.AND UP0, UPT, UR32, URZ, UPT ;  /* 0x000000ff2000728c */ /* 0x001fe4000bf05070 */
[----:B--2---:R-:W-:Y:S02]  /*05d0*/  ULEA UR25, UP2, UR13, UR10, 0x1 ;  /* 0x0000000a0d197291 */ /* 0x004fe4000f8408ff */
[----:B------:R-:W-:Y:S02]  /*05e0*/  @!UP1 ULOP3.LUT UR7, URZ, UR28, URZ, 0x33, !UPT ;  /* 0x0000001cff079292 */ /* 0x000fe4000f8e33ff */
[----:B------:R-:W-:-:S02]  /*05f0*/  UISETP.NE.AND.EX UP0, UPT, UR33, URZ, UPT, UP0 ;  /* 0x000000ff2100728c */ /* 0x000fc4000bf05300 */
[----:B------:R-:W-:Y:S02]  /*0600*/  ULEA.HI.X UR13, UR13, UR11, UR4, 0x1, UP2 ;  /* 0x0000000b0d0d7291 */ /* 0x000fe400090f0c04 */
[----:B------:R-:W-:Y:S02]  /*0610*/  USHF.R.S32.HI UR4, URZ, 0x1f, UR7 ;  /* 0x0000001fff047899 */ /* 0x000fe40008011407 */
[----:B-1----:R-:W-:Y:S02]  /*0620*/  UIMAD.WIDE.U32 UR8, UR7, UR14, UR8 ;  /* 0x0000000e070872a5 */ /* 0x002fe4000f8e0008 */
[----:B------:R-:W-:Y:S02]  /*0630*/  UIMAD UR5, UR4, UR14, URZ ;  /* 0x0000000e040572a4 */ /* 0x000fe4000f8e02ff */
[----:B---3--:R-:W-:Y:S02]  /*0640*/  UIMAD UR11, UR4, UR18, URZ ;  /* 0x00000012040b72a4 */ /* 0x008fe4000f8e02ff */
[----:B------:R-:W-:-:S02]  /*0650*/  UIMAD UR10, UR7, UR15, UR5 ;  /* 0x0000000f070a72a4 */ /* 0x000fc4000f8e0205 */
[----:B------:R-:W-:Y:S01]  /*0660*/  UIMAD.WIDE.U32 UR4, UR7, UR18, URZ ;  /* 0x00000012070472a5 */ /* 0x000fe2000f8e00ff */
[----:B------:R-:W0:Y:S01]  /*0670*/  @UP0 LDCU UR18, c[0x0][0x384] ;  /* 0x00007080ff1207ac */ /* 0x000e220008000800 */
[----:B------:R-:W1:Y:S01]  /*0680*/  LDCU.64 UR14, c[0x0][0x538] ;  /* 0x0000a700ff0e77ac */ /* 0x000e620008000a00 */
[----:B------:R-:W-:Y:S01]  /*0690*/  UIMAD UR11, UR7, UR19, UR11 ;  /* 0x00000013070b72a4 */ /* 0x000fe2000f8e020b */
[----:B------:R-:W2:Y:S01]  /*06a0*/  @UP0 LDCU UR19, c[0x0][0x38c] ;  /* 0x00007180ff1307ac */ /* 0x000ea20008000800 */
[----:B------:R-:W3:Y:S01]  /*06b0*/  LDCU.64 UR28, c[0x0][0x448] ;  /* 0x00008900ff1c77ac */ /* 0x000ee20008000a00 */
[----:B------:R-:W4:Y:S01]  /*06c0*/  @UP0 LDCU.64 UR32, c[0x0][0x480] ;  /* 0x00009000ff2007ac */ /* 0x000f220008000a00 */
        /* <DEDUP_REMOVED lines=27> */
[----:B------:R-:W-:Y:S01]  /*0880*/  UMOV UR26, UR13 ;  /* 0x0000000d001a7c82 */ /* 0x000fe20008000000 */
[C---:B0-----:R-:W-:Y:S02]  /*0890*/  SHF.L.U32 R0, R5.reuse, 0x4, RZ ;  /* 0x0000000405007819 */ /* 0x041fe400000006ff */
[----:B------:R-:W-:-:S04]  /*08a0*/  LOP3.LUT R5, R5, 0x1f, RZ, 0xc0, !PT ;  /* 0x0000001f05057812 */ /* 0x000fc800078ec0ff */
[----:B-1----:R-:W-:-:S07]  /*08b0*/  LOP3.LUT R9, R5, 0x3e00, R0, 0xf8, !PT ;  /* 0x00003e0005097812 */ /* 0x002fce00078ef800 */
.L_x_13204:
[----:B0-----:R-:W0:Y:S01]  /*08c0*/  S2R R133, SR_TID.X ;  /* 0x0000000000857919 */ /* 0x001e220000002100 */
[----:B------:R-:W1:Y:S01]  /*08d0*/  S2UR UR32, SR_CTAID.X ;  /* 0x00000000002079c3 */ /* 0x000e620000002500 */
[----:B------:R-:W1:Y:S01]  /*08e0*/  LDCU.128 UR12, c[0x0][0x410] ;  /* 0x00008200ff0c77ac */ /* 0x000e620008000c00 */
[----:B------:R-:W-:Y:S02]  /*08f0*/  MOV R6, UR21 ;  /* 0x0000001500067c02 */ /* 0x000fe40008000f00 */
[----:B------:R-:W-:Y:S01]  /*0900*/  MOV R7, UR22 ;  /* 0x0000001600077c02 */ /* 0x000fe20008000f00 */
[----:B------:R-:W-:Y:S01]  /*0910*/  USHF.L.U32 UR8, UR20, 0x9, URZ ;  /* 0x0000000914087899 */ /* 0x000fe200080006ff */
[----:B------:R-:W-:Y:S01]  /*0920*/  PRMT R28, RZ, 0x7610, R28 ;  /* 0x00007610ff1c7816 */ /* 0x000fe2000000001c */
[----:B------:R-:W-:Y:S01]  /*0930*/  UMOV UR9, URZ ;  /* 0x000000ff00097c82 */ /* 0x000fe20008000000 */
[----:B------:R-:W2:Y:S01]  /*0940*/  S2UR UR33, SR_CTAID.Y ;  /* 0x00000000002179c3 */ /* 0x000ea20000002600 */
[----:B------:R-:W-:Y:S01]  /*0950*/  UIADD3 UR8, UPT, UPT, UR8, -0x200, URZ ;  /* 0xfffffe0008087890 */ /* 0x000fe2000fffe0ff */
[----:B------:R-:W-:Y:S01]  /*0960*/  IMAD.WIDE.U32 R26, R9, 0x2, R6 ;  /* 0x00000002091a7825 */ /* 0x000fe200078e0006 */
[----:B------:R-:W3:Y:S01]  /*0970*/  LDCU.64 UR38, c[0x0][0x488] ;  /* 0x00009100ff2677ac */ /* 0x000ee20008000a00 */
[----:B------:R-:W-:-:S02]  /*0980*/  PRMT R34, RZ, 0x7610, R34 ;  /* 0x00007610ff227816 */ /* 0x000fc40000000022 */
[----:B------:R-:W-:Y:S01]  /*0990*/  PRMT R23, RZ, 0x7610, R23 ;  /* 0x00007610ff177816 */ /* 0x000fe20000000017 */
[----:B----4-:R-:W4:Y:S01]  /*09a0*/  LDCU.128 UR16, c[0x0][0x420] ;  /* 0x00008400ff1077ac */ /* 0x010f220008000c00 */
[----:B------:R-:W-:Y:S02]  /*09b0*/  PRMT R35, RZ, 0x7610, R35 ;  /* 0x00007610ff237816 */ /* 0x000fe40000000023 */
[----:B------:R-:W-:Y:S01]  /*09c0*/  PRMT R29, RZ, 0x7610, R29 ;  /* 0x00007610ff1d7816 */ /* 0x000fe2000000001d */
[----:B------:R-:W5:Y:S01]  /*09d0*/  LDCU UR29, c[0x0][0x388] ;  /* 0x00007100ff1d77ac */ /* 0x000f620008000800 */
[----:B------:R-:W-:Y:S02]  /*09e0*/  PRMT R33, RZ, 0x7610, R33 ;  /* 0x00007610ff217816 */ /* 0x000fe40000000021 */
[----:B------:R-:W-:Y:S01]  /*09f0*/  PRMT R30, RZ, 0x7610, R30 ;  /* 0x00007610ff1e7816 */ /* 0x000fe2000000001e */
[----:B------:R-:W3:Y:S01]  /*0a00*/  LDCU.64 UR40, c[0x0][0x478] ;  /* 0x00008f00ff2877ac */ /* 0x000ee20008000a00 */
[----:B------:R-:W-:-:S02]  /*0a10*/  PRMT R32, RZ, 0x7610, R32 ;  /* 0x00007610ff207816 */ /* 0x000fc40000000020 */
[----:B------:R-:W-:Y:S01]  /*0a20*/  PRMT R31, RZ, 0x7610, R31 ;  /* 0x00007610ff1f7816 */ /* 0x000fe2000000001f */
[----:B-1----:R-:W-:Y:S01]  /*0a30*/  UIMAD.WIDE.U32 UR34, UR32, UR12, UR8 ;  /* 0x0000000c202272a5 */ /* 0x002fe2000f8e0008 */
[----:B------:R-:W-:Y:S02]  /*0a40*/  PRMT R36, RZ, 0x7610, R36 ;  /* 0x00007610ff247816 */ /* 0x000fe40000000024 */
[----:B------:R-:W-:Y:S01]  /*0a50*/  PRMT R37, RZ, 0x7610, R37 ;  /* 0x00007610ff257816 */ /* 0x000fe20000000025 */
[----:B------:R-:W-:Y:S01]  /*0a60*/  UIMAD UR13, UR32, UR13, UR35 ;  /* 0x0000000d200d72a4 */ /* 0x000fe2000f8e0223 */
[----:B0-----:R-:W-:Y:S01]  /*0a70*/  SHF.L.U32 R0, R133, 0x4, RZ ;  /* 0x0000000485007819 */ /* 0x001fe200000006ff */
[----:B----4-:R-:W-:Y:S01]  /*0a80*/  UIMAD.WIDE.U32 UR36, UR32, UR16, UR8 ;  /* 0x00000010202472a5 */ /* 0x010fe2000f8e0008 */
[----:B------:R-:W-:Y:S01]  /*0a90*/  PRMT R38, RZ, 0x7610, R38 ;  /* 0x00007610ff267816 */ /* 0x000fe20000000026 */
[----:B------:R-:W-:Y:S01]  /*0aa0*/  UMOV UR12, UR34 ;  /* 0x00000022000c7c82 */ /* 0x000fe20008000000 */
[----:B------:R-:W-:Y:S01]  /*0ab0*/  LOP3.LUT R0, R5, 0x3e00, R0, 0xf8, !PT ;  /* 0x00003e0005007812 */ /* 0x000fe200078ef800 */
[----:B--2---:R-:W-:Y:S01]  /*0ac0*/  UIMAD.WIDE.U32 UR12, UR33, UR14, UR12 ;  /* 0x0000000e210c72a5 */ /* 0x004fe2000f8e000c */
[----:B------:R-:W-:Y:S01]  /*0ad0*/  PRMT R39, RZ, 0x7610, R39 ;  /* 0x00007610ff277816 */ /* 0x000fe20000000027 */
[----:B------:R-:W-:Y:S01]  /*0ae0*/  UIMAD UR17, UR32, UR17, UR37 ;  /* 0x00000011201172a4 */ /* 0x000fe2000f8e0225 */
[C---:B------:R-:W-:Y:S01]  /*0af0*/  SHF.L.U32 R6, R0.reuse, 0x1, RZ ;  /* 0x0000000100067819 */ /* 0x040fe200000006ff */
[----:B------:R-:W-:Y:S01]  /*0b00*/  UIMAD UR15, UR33, UR15, UR13 ;  /* 0x0000000f210f72a4 */ /* 0x000fe2000f8e020d */
[C---:B------:R-:W-:Y:S01]  /*0b10*/  LOP3.LUT R22, R0.reuse, 0x20, RZ, 0xfc, !PT ;  /* 0x0000002000167812 */ /* 0x040fe200078efcff */
[----:B------:R-:W-:Y:S01]  /*0b20*/  UMOV UR16, UR36 ;  /* 0x0000002400107c82 */ /* 0x000fe20008000000 */
[C---:B------:R-:W-:Y:S01]  /*0b30*/  IADD3 R5, P0, PT, R0.reuse, UR12, RZ ;  /* 0x0000000c00057c10 */ /* 0x040fe2000ff1e0ff */
[----:B-----5:R-:W-:Y:S01]  /*0b40*/  UIADD3 UR12, UPT, UPT, -UR8, UR29, URZ ;  /* 0x0000001d080c7290 */ /* 0x020fe2000fffe1ff */
[----:B------:R-:W-:Y:S01]  /*0b50*/  LOP3.LUT R13, R0, 0xe0, RZ, 0xfc, !PT ;  /* 0x000000e0000d7812 */ /* 0x000fe200078efcff */
[----:B------:R-:W-:Y:S01]  /*0b60*/  UIMAD.WIDE.U32 UR16, UR33, UR18, UR16 ;  /* 0x00000012211072a5 */ /* 0x000fe2000f8e0010 */
[----:B------:R-:W-:-:S02]  /*0b70*/  IADD3.X R10, PT, PT, RZ, UR15, RZ, P0, !PT ;  /* 0x0000000fff0a7c10 */ /* 0x000fc400087fe4ff */
[----:B---3--:R-:W-:Y:S01]  /*0b80*/  LEA R4, P0, R5, UR38, 0x1 ;  /* 0x0000002605047c11 */ /* 0x008fe2000f8008ff */
[----:B------:R-:W-:Y:S01]  /*0b90*/  UIMAD UR19, UR33, UR19, UR17 ;  /* 0x00000013211372a4 */ /* 0x000fe2000f8e0211 */
[----:B------:R-:W-:Y:S02]  /*0ba0*/  ISETP.GE.AND P2, PT, R9, UR12, PT ;  /* 0x0000000c09007c0c */ /* 0x000fe4000bf46270 */
[----:B------:R-:W-:Y:S02]  /*0bb0*/  PRMT R40, RZ, 0x7610, R40 ;  /* 0x00007610ff287816 */ /* 0x000fe40000000028 */
[----:B------:R-:W-:Y:S02]  /*0bc0*/  PRMT R41, RZ, 0x7610, R41 ;  /* 0x00007610ff297816 */ /* 0x000fe40000000029 */
[----:B------:R-:W-:Y:S01]  /*0bd0*/  PRMT R42, RZ, 0x7610, R42 ;  /* 0x00007610ff2a7816 */ /* 0x000fe2000000002a */
[----:B------:R-:W-:Y:S01]  /*0be0*/  BAR.SYNC.DEFER_BLOCKING 0x0 ;  /* 0x0000000000007b1d */ /* 0x000fe20000010000 */
[----:B------:R-:W-:-:S02]  /*0bf0*/  LEA.HI.X R5, R5, UR39, R10, 0x1, P0 ;  /* 0x0000002705057c11 */ /* 0x000fc400080f0c0a */
[----:B------:R-:W-:Y:S02]  /*0c00*/  IADD3 R24, P0, PT, R6, UR23, RZ ;  /* 0x0000001706187c10 */ /* 0x000fe4000ff1e0ff */
[----:B------:R-:W-:Y:S01]  /*0c10*/  IADD3 R3, P1, PT, R0, UR16, RZ ;  /* 0x0000001000037c10 */ /* 0x000fe2000ff3e0ff */
[----:B------:R-:W0:Y:S01]  /*0c20*/  LDCU.64 UR14, c[0x0][0x508] ;  /* 0x0000a100ff0e77ac */ /* 0x000e220008000a00 */
[----:B------:R-:W-:Y:S02]  /*0c30*/  IADD3.X R25, PT, PT, RZ, UR24, RZ, P0, !PT ;  /* 0x00000018ff197c10 */ /* 0x000fe400087fe4ff */
[----:B------:R-:W-:Y:S01]  /*0c40*/  ISETP.GE.AND P0, PT, R22, UR12, PT ;  /* 0x0000000c16007c0c */ /* 0x000fe2000bf06270 */
[----:B------:R-:W1:Y:S01]  /*0c50*/  S2R R111, SR_LANEID ;  /* 0x00000000006f7919 */ /* 0x000e620000000000 */
[----:B------:R-:W-:Y:S01]  /*0c60*/  IADD3.X R8, PT, PT, RZ, UR19, RZ, P1, !PT ;  /* 0x00000013ff087c10 */ /* 0x000fe20008ffe4ff */
[----:B------:R-:W2:Y:S01]  /*0c70*/  LDCU UR17, c[0x0][0x38c] ;  /* 0x00007180ff1177ac */ /* 0x000ea20008000800 */
[----:B------:R-:W-:-:S02]  /*0c80*/  LEA R2, P1, R3, UR40, 0x1 ;  /* 0x0000002803027c11 */ /* 0x000fc4000f8208ff */
[----:B------:R-:W-:Y:S02]  /*0c90*/  P2R R93, PR, RZ, 0x4 ;  /* 0x00000004ff5d7803 */ /* 0x000fe40000000000 */
[C---:B------:R-:W-:Y:S02]  /*0ca0*/  LOP3.LUT R14, R0.reuse, 0x100, RZ, 0xfc, !PT ;  /* 0x00000100000e7812 */ /* 0x040fe400078efcff */
[C---:B------:R-:W-:Y:S02]  /*0cb0*/  LOP3.LUT R12, R0.reuse, 0xc0, RZ, 0xfc, !PT ;  /* 0x000000c0000c7812 */ /* 0x040fe400078efcff */
[C---:B------:R-:W-:Y:S02]  /*0cc0*/  LOP3.LUT R9, R0.reuse, 0x60, RZ, 0xfc, !PT ;  /* 0x0000006000097812 */ /* 0x040fe400078efcff */
[----:B------:R-:W-:Y:S01]  /*0cd0*/  LOP3.LUT R11, R0, 0xa0, RZ, 0xfc, !PT ;  /* 0x000000a0000b7812 */ /* 0x000fe200078efcff */
[----:B------:R-:W3:Y:S01]  /*0ce0*/  @!P0 LDG.E.U16 R28, desc[UR30][R26.64+0x40] ;  /* 0x0000401e1a1c8981 */ /* 0x000ee2000c1e1500 */
[----:B------:R-:W-:-:S02]  /*0cf0*/  ISETP.GE.AND P0, PT, R13, UR12, PT ;  /* 0x0000000c0d007c0c */ /* 0x000fc4000bf06270 */
[C---:B------:R-:W-:Y:S02]  /*0d00*/  LOP3.LUT R10, R0.reuse, 0x80, RZ, 0xfc, !PT ;  /* 0x00000080000a7812 */ /* 0x040fe400078efcff */
[C---:B------:R-:W-:Y:S02]  /*0d10*/  LOP3.LUT R15, R0.reuse, 0x120, RZ, 0xfc, !PT ;  /* 0x00000120000f7812 */ /* 0x040fe400078efcff */
[C---:B------:R-:W-:Y:S02]  /*0d20*/  LOP3.LUT R16, R0.reuse, 0x140, RZ, 0xfc, !PT ;  /* 0x0000014000107812 */ /* 0x040fe400078efcff */
[C---:B------:R-:W-:Y:S02]  /*0d30*/  LOP3.LUT R17, R0.reuse, 0x160, RZ, 0xfc, !PT ;  /* 0x0000016000117812 */ /* 0x040fe400078efcff */
[C---:B------:R-:W-:Y:S02]  /*0d40*/  LOP3.LUT R18, R0.reuse, 0x180, RZ, 0xfc, !PT ;  /* 0x0000018000127812 */ /* 0x040fe400078efcff */
[----:B------:R-:W-:Y:S01]  /*0d50*/  LOP3.LUT R19, R0, 0x1a0, RZ, 0xfc, !PT ;  /* 0x000001a000137812 */ /* 0x000fe200078efcff */
[----:B------:R-:W4:Y:S01]  /*0d60*/  @!P0 LDG.E.U16 R34, desc[UR30][R26.64+0x1c0] ;  /* 0x0001c01e1a228981 */ /* 0x000f22000c1e1500 */
[----:B------:R-:W-:-:S02]  /*0d70*/  LEA.HI.X R3, R3, UR41, R8, 0x1, P1 ;  /* 0x0000002903037c11 */ /* 0x000fc400088f0c08 */
[C---:B------:R-:W-:Y:S02]  /*0d80*/  LOP3.LUT R20, R0.reuse, 0x1c0, RZ, 0xfc, !PT ;  /* 0x000001c000147812 */ /* 0x040fe400078efcff */
[----:B------:R-:W-:Y:S01]  /*0d90*/  LOP3.LUT R21, R0, 0x1e0, RZ, 0xfc, !PT ;  /* 0x000001e000157812 */ /* 0x000fe200078efcff */
[----:B------:R-:W-:Y:S01]  /*0da0*/  UMOV UR16, 0x400 ;  /* 0x0000040000107882 */ /* 0x000fe20000000000 */
[----:B------:R-:W-:Y:S01]  /*0db0*/  ISETP.GE.AND P1, PT, R22, UR12, PT ;  /* 0x0000000c16007c0c */ /* 0x000fe2000bf26270 */
[----:B------:R-:W5:Y:S01]  /*0dc0*/  LDCU.64 UR18, c[0x0][0x510] ;  /* 0x0000a200ff1277ac */ /* 0x000f620008000a00 */
[----:B------:R-:W-:Y:S02]  /*0dd0*/  LOP3.LUT R8, R0, 0x40, RZ, 0xfc, !PT ;  /* 0x0000004000087812 */ /* 0x000fe400078efcff */
[----:B------:R-:W-:Y:S02]  /*0de0*/  P2R R117, PR, RZ, 0x2 ;  /* 0x00000002ff757803 */ /* 0x000fe40000000000 */
[----:B------:R-:W-:-:S02]  /*0df0*/  IADD3 R6, P1, PT, R6, UR25, RZ ;  /* 0x0000001906067c10 */ /* 0x000fc4000ff3e0ff */
[----:B------:R-:W-:Y:S02]  /*0e00*/  P2R R123, PR, RZ, 0x1 ;  /* 0x00000001ff7b7803 */ /* 0x000fe40000000000 */
[----:B------:R-:W-:Y:S02]  /*0e10*/  IADD3.X R7, PT, PT, RZ, UR26, RZ, P1, !PT ;  /* 0x0000001aff077c10 */ /* 0x000fe40008ffe4ff */
[----:B------:R-:W-:Y:S02]  /*0e20*/  ISETP.NE.AND P1, PT, R93, RZ, PT ;  /* 0x000000ff5d00720c */ /* 0x000fe40003f25270 */
[----:B------:R-:W-:Y:S02]  /*0e30*/  ISETP.GE.AND P0, PT, R14, UR12, PT ;  /* 0x0000000c0e007c0c */ /* 0x000fe4000bf06270 */
[----:B------:R-:W-:Y:S02]  /*0e40*/  ISETP.GE.AND P6, PT, R8, UR12, PT ;  /* 0x0000000c08007c0c */ /* 0x000fe4000bfc6270 */
[----:B------:R-:W-:-:S02]  /*0e50*/  ISETP.GE.AND P2, PT, R12, UR12, PT ;  /* 0x0000000c0c007c0c */ /* 0x000fc4000bf46270 */
[----:B------:R-:W-:Y:S02]  /*0e60*/  ISETP.GE.AND P5, PT, R9, UR12, PT ;  /* 0x0000000c09007c0c */ /* 0x000fe4000bfa6270 */
[----:B------:R-:W-:Y:S02]  /*0e70*/  ISETP.GE.AND P3, PT, R11, UR12, PT ;  /* 0x0000000c0b007c0c */ /* 0x000fe4000bf66270 */
[----:B------:R-:W-:Y:S01]  /*0e80*/  ISETP.GE.AND P4, PT, R10, UR12, PT ;  /* 0x0000000c0a007c0c */ /* 0x000fe2000bf86270 */
[----:B------:R-:W2:Y:S01]  /*0e90*/  @!P1 LDG.E.U16 R23, desc[UR30][R26.64] ;  /* 0x0000001e1a179981 */ /* 0x000ea2000c1e1500 */
[----:B------:R-:W-:Y:S02]  /*0ea0*/  P2R R91, PR, RZ, 0x1 ;  /* 0x00000001ff5b7803 */ /* 0x000fe40000000000 */
[----:B------:R-:W-:Y:S01]  /*0eb0*/  P2R R122, PR, RZ, 0x4 ;  /* 0x00000004ff7a7803 */ /* 0x000fe20000000000 */
[----:B------:R-:W5:Y:S01]  /*0ec0*/  @!P0 LDG.E.U16 R35, desc[UR30][R26.64+0x200] ;  /* 0x0002001e1a238981 */ /* 0x000f62000c1e1500 */
[----:B------:R-:W-:-:S02]  /*0ed0*/  ISETP.GE.AND P0, PT, R15, UR12, PT ;  /* 0x0000000c0f007c0c */ /* 0x000fc4000bf06270 */
[----:B------:R-:W-:Y:S01]  /*0ee0*/  ISETP.GE.AND P1, PT, R16, UR12, PT ;  /* 0x0000000c10007c0c */ /* 0x000fe2000bf26270 */
[----:B------:R-:W4:Y:S01]  /*0ef0*/  @!P6 LDG.E.U16 R29, desc[UR30][R26.64+0x80] ;  /* 0x0000801e1a1de981 */ /* 0x000f22000c1e1500 */
[----:B------:R-:W-:Y:S02]  /*0f00*/  P2R R121, PR, RZ, 0x8 ;  /* 0x00000008ff797803 */ /* 0x000fe40000000000 */
[----:B------:R-:W-:Y:S01]  /*0f10*/  P2R R120, PR, RZ, 0x10 ;  /* 0x00000010ff787803 */ /* 0x000fe20000000000 */
[----:B------:R-:W5:Y:S01]  /*0f20*/  @!P2 LDG.E.U16 R33, desc[UR30][R26.64+0x180] ;  /* 0x0001801e1a21a981 */ /* 0x000f62000c1e1500 */
[----:B------:R-:W-:Y:S02]  /*0f30*/  ISETP.GE.AND P2, PT, R17, UR12, PT ;  /* 0x0000000c11007c0c */ /* 0x000fe4000bf46270 */
[----:B------:R-:W-:Y:S01]  /*0f40*/  P2R R119, PR, RZ, 0x20 ;  /* 0x00000020ff777803 */ /* 0x000fe20000000000 */
[----:B------:R-:W5:Y:S01]  /*0f50*/  @!P5 LDG.E.U16 R30, desc[UR30][R26.64+0xc0] ;  /* 0x0000c01e1a1ed981 */ /* 0x000f62000c1e1500 */
[----:B------:R-:W-:-:S03]  /*0f60*/  P2R R118, PR, RZ, 0x40 ;  /* 0x00000040ff767803 */ /* 0x000fc60000000000 */
[----:B------:R-:W5:Y:S01]  /*0f70*/  @!P3 LDG.E.U16 R32, desc[UR30][R26.64+0x140] ;  /* 0x0001401e1a20b981 */ /* 0x000f62000c1e1500 */
[----:B------:R-:W-:-:S03]  /*0f80*/  ISETP.GE.AND P3, PT, R18, UR12, PT ;  /* 0x0000000c12007c0c */ /* 0x000fc6000bf66270 */
[----:B------:R-:W5:Y:S01]  /*0f90*/  @!P4 LDG.E.U16 R31, desc[UR30][R26.64+0x100] ;  /* 0x0001001e1a1fc981 */ /* 0x000f62000c1e1500 */
[----:B------:R-:W-:Y:S02]  /*0fa0*/  ISETP.GE.AND P4, PT, R19, UR12, PT ;  /* 0x0000000c13007c0c */ /* 0x000fe4000bf86270 */
[----:B------:R-:W-:Y:S01]  /*0fb0*/  ISETP.GE.AND P5, PT, R20, UR12, PT ;  /* 0x0000000c14007c0c */ /* 0x000fe2000bfa6270 */
[----:B------:R-:W5:Y:S01]  /*0fc0*/  @!P0 LDG.E.U16 R36, desc[UR30][R26.64+0x240] ;  /* 0x0002401e1a248981 */ /* 0x000f62000c1e1500 */
[----:B------:R-:W-:-:S03]  /*0fd0*/  ISETP.GE.AND P6, PT, R21, UR12, PT ;  /* 0x0000000c15007c0c */ /* 0x000fc6000bfc6270 */
[----:B------:R-:W5:Y:S04]  /*0fe0*/  @!P1 LDG.E.U16 R37, desc[UR30][R26.64+0x280] ;  /* 0x0002801e1a259981 */ /* 0x000f68000c1e1500 */
[----:B------:R-:W5:Y:S04]  /*0ff0*/  @!P2 LDG.E.U16 R38, desc[UR30][R26.64+0x2c0] ;  /* 0x0002c01e1a26a981 */ /* 0x000f68000c1e1500 */
[----:B------:R-:W5:Y:S04]  /*1000*/  @!P3 LDG.E.U16 R39, desc[UR30][R26.64+0x300] ;  /* 0x0003001e1a27b981 */ /* 0x000f68000c1e1500 */
[----:B------:R-:W5:Y:S04]  /*1010*/  @!P4 LDG.E.U16 R40, desc[UR30][R26.64+0x340] ;  /* 0x0003401e1a28c981 */ /* 0x000f68000c1e1500 */
[----:B------:R-:W5:Y:S04]  /*1020*/  @!P5 LDG.E.U16 R41, desc[UR30][R26.64+0x380] ;  /* 0x0003801e1a29d981 */ /* 0x000f68000c1e1500 */
[----:B------:R0:W5:Y:S01]  /*1030*/  @!P6 LDG.E.U16 R42, desc[UR30][R26.64+0x3c0] ;  /* 0x0003c01e1a2ae981 */ /* 0x000162000c1e1500 */
[----:B------:R-:W0:Y:S01]  /*1040*/  S2UR UR12, SR_CgaCtaId ;  /* 0x00000000000c79c3 */ /* 0x000e220000008800 */
[----:B-1----:R-:W-:-:S02]  /*1050*/  IADD3 R44, PT, PT, R111, 0x20, RZ ;  /* 0x000000206f2c7810 */ /* 0x002fc40007ffe0ff */
[C---:B------:R-:W-:Y:S02]  /*1060*/  IADD3 R46, PT, PT, R111.reuse, 0x40, RZ ;  /* 0x000000406f2e7810 */ /* 0x040fe40007ffe0ff */
[C---:B0-----:R-:W-:Y:S02]  /*1070*/  IADD3 R26, PT, PT, R111.reuse, 0x80, RZ ;  /* 0x000000806f1a7810 */ /* 0x041fe40007ffe0ff */
[C---:B------:R-:W-:Y:S02]  /*1080*/  IADD3 R48, PT, PT, R111.reuse, 0x60, RZ ;  /* 0x000000606f307810 */ /* 0x040fe40007ffe0ff */
[-C--:B------:R-:W-:Y:S02]  /*1090*/  LEA.HI.SX32 R26, R26, R111.reuse, 0x1b ;  /* 0x0000006f1a1a7211 */ /* 0x080fe400078fdaff */
[C---:B------:R-:W-:Y:S02]  /*10a0*/  LEA.HI.SX32 R110, R111.reuse, R111, 0x1b ;  /* 0x0000006f6f6e7211 */ /* 0x040fe400078fdaff */
[----:B------:R-:W-:-:S02]  /*10b0*/  IADD3 R50, PT, PT, R111, 0xa0, RZ ;  /* 0x000000a06f327810 */ /* 0x000fc40007ffe0ff */
[-C--:B------:R-:W-:Y:S01]  /*10c0*/  LEA.HI.SX32 R44, R44, R111.reuse, 0x1b ;  /* 0x0000006f2c2c7211 */ /* 0x080fe200078fdaff */
[----:B------:R-:W-:Y:S01]  /*10d0*/  ULEA UR16, UR12, UR16, 0x18 ;  /* 0x000000100c107291 */ /* 0x000fe2000f8ec0ff */
[----:B------:R-:W-:Y:S02]  /*10e0*/  P2R R55, PR, RZ, 0x1 ;  /* 0x00000001ff377803 */ /* 0x000fe40000000000 */
[-C--:B------:R-:W-:Y:S02]  /*10f0*/  LEA.HI.SX32 R46, R46, R111.reuse, 0x1b ;  /* 0x0000006f2e2e7211 */ /* 0x080fe400078fdaff */
[----:B------:R-:W-:Y:S02]  /*1100*/  ISETP.NE.AND P0, PT, R91, RZ, PT ;  /* 0x000000ff5b00720c */ /* 0x000fe40003f05270 */
[----:B------:R-:W-:Y:S02]  /*1110*/  LEA R106, R26, UR16, 0x1 ;  /* 0x000000101a6a7c11 */ /* 0x000fe4000f8e08ff */
[----:B------:R-:W-:-:S02]  /*1120*/  LEA.HI.SX32 R48, R48, R111, 0x1b ;  /* 0x0000006f30307211 */ /* 0x000fc400078fdaff */
[----:B------:R-:W-:Y:S02]  /*1130*/  IADD3 R26, PT, PT, R111, 0xc0, RZ ;  /* 0x000000c06f1a7810 */ /* 0x000fe40007ffe0ff */
[----:B------:R-:W-:Y:S02]  /*1140*/  LEA R110, R110, UR16, 0x1 ;  /* 0x000000106e6e7c11 */ /* 0x000fe4000f8e08ff */
[----:B------:R-:W-:Y:S02]  /*1150*/  LEA.HI.SX32 R50, R50, R111, 0x1b ;  /* 0x0000006f32327211 */ /* 0x000fe400078fdaff */
[----:B------:R-:W-:Y:S02]  /*1160*/  LEA R109, R44, UR16, 0x1 ;  /* 0x000000102c6d7c11 */ /* 0x000fe4000f8e08ff */
[----:B------:R-:W-:Y:S02]  /*1170*/  LEA R108, R46, UR16, 0x1 ;  /* 0x000000102e6c7c11 */ /* 0x000fe4000f8e08ff */
[----:B------:R-:W-:-:S02]  /*1180*/  P2R R54, PR, RZ, 0x1 ;  /* 0x00000001ff367803 */ /* 0x000fc40000000000 */
[----:B------:R-:W-:Y:S02]  /*1190*/  LEA R107, R48, UR16, 0x1 ;  /* 0x00000010306b7c11 */ /* 0x000fe4000f8e08ff */
[----:B------:R-:W-:Y:S02]  /*11a0*/  IADD3 R44, PT, PT, R111, 0xe0, RZ ;  /* 0x000000e06f2c7810 */ /* 0x000fe40007ffe0ff */
[----:B------:R-:W-:Y:S02]  /*11b0*/  LEA.HI.SX32 R26, R26, R111, 0x1b ;  /* 0x0000006f1a1a7211 */ /* 0x000fe400078fdaff */
[----:B------:R-:W-:Y:S02]  /*11c0*/  ISETP.NE.AND P0, PT, R123, RZ, PT ;  /* 0x000000ff7b00720c */ /* 0x000fe40003f05270 */
[----:B------:R-:W-:Y:S02]  /*11d0*/  LEA R105, R50, UR16, 0x1 ;  /* 0x0000001032697c11 */ /* 0x000fe4000f8e08ff */
[----:B------:R-:W-:-:S02]  /*11e0*/  IADD3 R46, PT, PT, R111, 0x100, RZ ;  /* 0x000001006f2e7810 */ /* 0x000fc40007ffe0ff */
[C---:B------:R-:W-:Y:S02]  /*11f0*/  IADD3 R48, PT, PT, R111.reuse, 0x120, RZ ;  /* 0x000001206f307810 */ /* 0x040fe40007ffe0ff */
[C---:B------:R-:W-:Y:S02]  /*1200*/  IADD3 R50, PT, PT, R111.reuse, 0x140, RZ ;  /* 0x000001406f327810 */ /* 0x040fe40007ffe0ff */
[----:B------:R-:W-:Y:S02]  /*1210*/  LEA.HI.SX32 R44, R44, R111, 0x1b ;  /* 0x0000006f2c2c7211 */ /* 0x000fe400078fdaff */
[----:B------:R-:W-:Y:S02]  /*1220*/  LEA R104, R26, UR16, 0x1 ;  /* 0x000000101a687c11 */ /* 0x000fe4000f8e08ff */
[----:B------:R-:W-:Y:S02]  /*1230*/  P2R R53, PR, RZ, 0x1 ;  /* 0x00000001ff357803 */ /* 0x000fe40000000000 */
[----:B------:R-:W-:-:S02]  /*1240*/  IADD3 R26, PT, PT, R111, 0x160, RZ ;  /* 0x000001606f1a7810 */ /* 0x000fc40007ffe0ff */
[----:B------:R-:W-:Y:S02]  /*1250*/  ISETP.NE.AND P0, PT, R122, RZ, PT ;  /* 0x000000ff7a00720c */ /* 0x000fe40003f05270 */
[-C--:B------:R-:W-:Y:S02]  /*1260*/  LEA.HI.SX32 R46, R46, R111.reuse, 0x1b ;  /* 0x0000006f2e2e7211 */ /* 0x080fe400078fdaff */
[-C--:B------:R-:W-:Y:S02]  /*1270*/  LEA.HI.SX32 R48, R48, R111.reuse, 0x1b ;  /* 0x0000006f30307211 */ /* 0x080fe400078fdaff */
[----:B------:R-:W-:Y:S02]  /*1280*/  LEA.HI.SX32 R50, R50, R111, 0x1b ;  /* 0x0000006f32327211 */ /* 0x000fe400078fdaff */
[----:B------:R-:W-:Y:S02]  /*1290*/  LEA R103, R44, UR16, 0x1 ;  /* 0x000000102c677c11 */ /* 0x000fe4000f8e08ff */
[----:B------:R-:W-:-:S02]  /*12a0*/  IADD3 R44, PT, PT, R111, 0x1e0, RZ ;  /* 0x000001e06f2c7810 */ /* 0x000fc40007ffe0ff */
[----:B------:R-:W-:Y:S02]  /*12b0*/  LEA.HI.SX32 R26, R26, R111, 0x1b ;  /* 0x0000006f1a1a7211 */ /* 0x000fe400078fdaff */
[----:B------:R-:W-:Y:S02]  /*12c0*/  P2R R52, PR, RZ, 0x1 ;  /* 0x00000001ff347803 */ /* 0x000fe40000000000 */
[----:B------:R-:W-:Y:S02]  /*12d0*/  LEA R102, R46, UR16, 0x1 ;  /* 0x000000102e667c11 */ /* 0x000fe4000f8e08ff */
[----:B------:R-:W-:Y:S02]  /*12e0*/  ISETP.NE.AND P0, PT, R121, RZ, PT ;  /* 0x000000ff7900720c */ /* 0x000fe40003f05270 */
[----:B------:R-:W-:Y:S02]  /*12f0*/  LEA R101, R48, UR16, 0x1 ;  /* 0x0000001030657c11 */ /* 0x000fe4000f8e08ff */
[----:B------:R-:W-:-:S02]  /*1300*/  LEA R100, R50, UR16, 0x1 ;  /* 0x0000001032647c11 */ /* 0x000fc4000f8e08ff */
[----:B------:R-:W-:Y:S02]  /*1310*/  LEA.HI.SX32 R44, R44, R111, 0x1b ;  /* 0x0000006f2c2c7211 */ /* 0x000fe400078fdaff */
[----:B------:R-:W-:Y:S02]  /*1320*/  LEA R99, R26, UR16, 0x1 ;  /* 0x000000101a637c11 */ /* 0x000fe4000f8e08ff */
[----:B------:R-:W-:Y:S02]  /*1330*/  P2R R51, PR, RZ, 0x1 ;  /* 0x00000001ff337803 */ /* 0x000fe40000000000 */
[----:B------:R-:W-:Y:S02]  /*1340*/  ISETP.NE.AND P0, PT, R120, RZ, PT ;  /* 0x000000ff7800720c */ /* 0x000fe40003f05270 */
        /* <DEDUP_REMOVED lines=11> */
[----:B--2---:R-:W-:Y:S04]  /*1400*/  STS.U16 [R110], R23 ;  /* 0x000000176e007388 */ /* 0x004fe80000000400 */
[----:B---3--:R0:W-:Y:S04]  /*1410*/  STS.U16 [R109+0x40], R28 ;  /* 0x0000401c6d007388 */ /* 0x0081e80000000400 */
[----:B----4-:R-:W-:Y:S01]  /*1420*/  STS.U16 [R108+0x80], R29 ;  /* 0x0000801d6c007388 */ /* 0x010fe20000000400 */
[----:B0-----:R-:W-:-:S03]  /*1430*/  IADD3 R28, PT, PT, R111, 0x180, RZ ;  /* 0x000001806f1c7810 */ /* 0x001fc60007ffe0ff */
[----:B-----5:R0:W-:Y:S01]  /*1440*/  STS.U16 [R107+0xc0], R30 ;  /* 0x0000c01e6b007388 */ /* 0x0201e20000000400 */
[C---:B------:R-:W-:Y:S02]  /*1450*/  SHF.L.U32 R23, R111.reuse, 0x4, RZ ;  /* 0x000000046f177819 */ /* 0x040fe400000006ff */
[----:B------:R-:W-:Y:S01]  /*1460*/  LEA.HI.SX32 R28, R28, R111, 0x1b ;  /* 0x0000006f1c1c7211 */ /* 0x000fe200078fdaff */
[----:B------:R-:W-:Y:S01]  /*1470*/  STS.U16 [R106+0x100], R31 ;  /* 0x0001001f6a007388 */ /* 0x000fe20000000400 */
[----:B0-----:R-:W-:-:S03]  /*1480*/  IADD3 R30, PT, PT, R111, 0x1a0, RZ ;  /* 0x000001a06f1e7810 */ /* 0x001fc60007ffe0ff */
[----:B------:R0:W-:Y:S01]  /*1490*/  STS.U16 [R105+0x140], R32 ;  /* 0x0001402069007388 */ /* 0x0001e20000000400 */
[----:B------:R-:W-:-:S03]  /*14a0*/  LEA.HI.SX32 R30, R30, R111, 0x1b ;  /* 0x0000006f1e1e7211 */ /* 0x000fc600078fdaff */
[----:B------:R1:W-:Y:S01]  /*14b0*/  STS.U16 [R104+0x180], R33 ;  /* 0x0001802168007388 */ /* 0x0003e20000000400 */
[----:B0-----:R-:W-:-:S03]  /*14c0*/  IADD3 R32, PT, PT, R111, 0x1c0, RZ ;  /* 0x000001c06f207810 */ /* 0x001fc60007ffe0ff */
[----:B------:R-:W-:Y:S01]  /*14d0*/  STS.U16 [R103+0x1c0], R34 ;  /* 0x0001c02267007388 */ /* 0x000fe20000000400 */
[----:B------:R-:W-:Y:S02]  /*14e0*/  LEA R98, R28, UR16, 0x1 ;  /* 0x000000101c627c11 */ /* 0x000fe4000f8e08ff */
[----:B------:R-:W-:Y:S01]  /*14f0*/  LEA.HI.SX32 R32, R32, R111, 0x1b ;  /* 0x0000006f20207211 */ /* 0x000fe200078fdaff */
[----:B------:R0:W-:Y:S01]  /*1500*/  STS.U16 [R102+0x200], R35 ;  /* 0x0002002366007388 */ /* 0x0001e20000000400 */
[----:B------:R-:W-:Y:S02]  /*1510*/  LEA R97, R30, UR16, 0x1 ;  /* 0x000000101e617c11 */ /* 0x000fe4000f8e08ff */
[----:B------:R-:W-:Y:S01]  /*1520*/  LEA.HI.SX32 R94, R23, R23, 0x1b ;  /* 0x00000017175e7211 */ /* 0x000fe200078fdaff */
[----:B------:R-:W-:Y:S01]  /*1530*/  STS.U16 [R101+0x240], R36 ;  /* 0x0002402465007388 */ /* 0x000fe20000000400 */
[----:B------:R-:W-:-:S03]  /*1540*/  LEA R96, R32, UR16, 0x1 ;  /* 0x0000001020607c11 */ /* 0x000fc6000f8e08ff */
[----:B------:R2:W-:Y:S01]  /*1550*/  STS.U16 [R100+0x280], R37 ;  /* 0x0002802564007388 */ /* 0x0005e20000000400 */
[----:B------:R-:W-:-:S03]  /*1560*/  LEA R94, R94, UR16, 0x1 ;  /* 0x000000105e5e7c11 */ /* 0x000fc6000f8e08ff */
        /* <DEDUP_REMOVED lines=47> */
[----:B--2---:R-:W-:Y:S02]  /*1860*/  PRMT R37, RZ, 0x7610, R37 ;  /* 0x00007610ff257816 */ /* 0x004fe40000000025 */
[----:B------:R-:W-:Y:S02]  /*1870*/  PRMT R36, RZ, 0x7610, R36 ;  /* 0x00007610ff247816 */ /* 0x000fe40000000024 */
[----:B---3--:R-:W-:Y:S02]  /*1880*/  PRMT R39, RZ, 0x7610, R39 ;  /* 0x00007610ff277816 */ /* 0x008fe40000000027 */
[----:B------:R-:W-:Y:S01]  /*1890*/  PRMT R38, RZ, 0x7610, R38 ;  /* 0x00007610ff267816 */ /* 0x000fe20000000026 */
[----:B------:R-:W2:Y:S04]  /*18a0*/  @!P1 LDG.E.U16 R37, desc[UR30][R24.64+0x280] ;  /* 0x0002801e18259981 */ /* 0x000ea8000c1e1500 */
[----:B------:R-:W3:Y:S01]  /*18b0*/  @!P0 LDG.E.U16 R35, desc[UR30][R24.64+0x200] ;  /* 0x0002001e18238981 */ /* 0x000ee2000c1e1500 */
[----:B------:R-:W-:-:S02]  /*18c0*/  ISETP.NE.AND P0, PT, R55, RZ, PT ;  /* 0x000000ff3700720c */ /* 0x000fc40003f05270 */
[----:B------:R-:W-:Y:S01]  /*18d0*/  PRMT R23, RZ, 0x7610, R23 ;  /* 0x00007610ff177816 */ /* 0x000fe20000000017 */
[----:B------:R-:W2:Y:S01]  /*18e0*/  @!P2 LDG.E.U16 R36, desc[UR30][R24.64+0x2c0] ;  /* 0x0002c01e1824a981 */ /* 0x000ea2000c1e1500 */
[----:B----4-:R-:W-:-:S03]  /*18f0*/  PRMT R40, RZ, 0x7610, R40 ;  /* 0x00007610ff287816 */ /* 0x010fc60000000028 */
[----:B------:R-:W4:Y:S04]  /*1900*/  @!P3 LDG.E.U16 R39, desc[UR30][R24.64+0x300] ;  /* 0x0003001e1827b981 */ /* 0x000f28000c1e1500 */
[----:B------:R-:W4:Y:S04]  /*1910*/  @!P4 LDG.E.U16 R38, desc[UR30][R24.64+0x340] ;  /* 0x0003401e1826c981 */ /* 0x000f28000c1e1500 */
[----:B------:R-:W2:Y:S04]  /*1920*/  @!P0 LDG.E.U16 R34, desc[UR30][R24.64+0x240] ;  /* 0x0002401e18228981 */ /* 0x000ea8000c1e1500 */
        /* <DEDUP_REMOVED lines=20> */
[----:B-----5:R-:W-:Y:S02]  /*1a70*/  PRMT R41, RZ, 0x7610, R41 ;  /* 0x00007610ff297816 */ /* 0x020fe40000000029 */
        /* <DEDUP_REMOVED lines=16> */
[----:B----4-:R0:W-:Y:S04]  /*1b80*/  STS.U16 [R98+0x300], R39 ;  /* 0x0003002762007388 */ /* 0x0101e80000000400 */
        /* <DEDUP_REMOVED lines=22> */
[----:B------:R-:W-:-:S13]  /*1cf0*/  ISETP.NE.AND P0, PT, R55, RZ, PT ;  /* 0x000000ff3700720c */ /* 0x000fda0003f05270 */
[----:B------:R-:W3:Y:S01]  /*1d00*/  @!P0 LDG.E.U16 R42, desc[UR30][R6.64+0x40] ;  /* 0x0000401e062a8981 */ /* 0x000ee2000c1e1500 */
[----:B------:R-:W-:-:S13]  /*1d10*/  ISETP.NE.AND P0, PT, R56, RZ, PT ;  /* 0x000000ff3800720c */ /* 0x000fda0003f05270 */
        /* <DEDUP_REMOVED lines=52> */
[----:B---3--:R-:W-:Y:S04]  /*2060*/  STS.U16 [R109+0x40], R42 ;  /* 0x0000402a6d007388 */ /* 0x008fe80000000400 */
[----:B----4-:R-:W-:Y:S04]  /*2070*/  STS.U16 [R108+0x80], R43 ;  /* 0x0000802b6c007388 */ /* 0x010fe80000000400 */
[----:B-----5:R-:W-:Y:S04]  /*2080*/  STS.U16 [R107+0xc0], R44 ;  /* 0x0000c02c6b007388 */ /* 0x020fe80000000400 */
        /* <DEDUP_REMOVED lines=31> */
[----:B------:R-:W-:-:S05]  /*2280*/  PRMT R44, RZ, 0x7610, R44 ;  /* 0x00007610ff2c7816 */ /* 0x000fca000000002c */
[----:B------:R-:W5:Y:S01]  /*2290*/  @!P0 LDG.E.U16 R45, desc[UR30][R4.64] ;  /* 0x0000001e042d8981 */ /* 0x000f62000c1e1500 */
[----:B------:R-:W-:Y:S02]  /*22a0*/  ISETP.NE.AND P0, PT, R61, RZ, PT ;  /* 0x000000ff3d00720c */ /* 0x000fe40003f05270 */
[----:B-1----:R-:W-:-:S11]  /*22b0*/  PRMT R47, RZ, 0x7610, R47 ;  /* 0x00007610ff2f7816 */ /* 0x002fd6000000002f */
        /* <DEDUP_REMOVED lines=57> */
[----:B--2---:R-:W-:Y:S04]  /*2650*/  STS.U16 [R108+0x80], R47 ;  /* 0x0000802f6c007388 */ /* 0x004fe80000000400 */
[----:B------:R-:W-:Y:S04]  /*2660*/  STS.U16 [R107+0xc0], R48 ;  /* 0x0000c0306b007388 */ /* 0x000fe80000000400 */
        /* <DEDUP_REMOVED lines=23> */
[----:B------:R-:W-:Y:S04]  /*27e0*/  LDS.U16 R53, [R94+0x14] ;  /* 0x000014005e357984 */ /* 0x000fe80000000400 */
        /* <DEDUP_REMOVED lines=50> */
[----:B---3--:R-:W-:-:S07]  /*2b10*/  HADD2.F32 R47, -RZ, R47.H0_H0 ;  /* 0x2000002fff2f7230 */ /* 0x008fce0000004100 */
[----:B------:R-:W-:Y:S01]  /*2b20*/  MUFU.EX2 R2, R2 ;  /* 0x0000000200027308 */ /* 0x000fe20000000800 */
[----:B------:R-:W-:Y:S01]  /*2b30*/  FMUL.FTZ R3, R47, -1.4426950216293334961 ;  /* 0xbfb8aa3b2f037820 */ /* 0x000fe20000410000 */
[----:B------:R-:W-:Y:S01]  /*2b40*/  HADD2.F32 R5, -RZ, R5.H0_H0 ;  /* 0x20000005ff057230 */ /* 0x000fe20000004100 */
[----:B------:R-:W-:Y:S01]  /*2b50*/  ISETP.NE.AND P6, PT, R133, RZ, PT ;  /* 0x000000ff8500720c */ /* 0x000fe20003fc5270 */
[----:B------:R-:W-:-:S03]  /*2b60*/  HADD2.F32 R44, -RZ, R44.H0_H0 ;  /* 0x2000002cff2c7230 */ /* 0x000fc60000004100 */
[----:B------:R-:W-:Y:S01]  /*2b70*/  FMUL.FTZ R60, R5, -1.4426950216293334961 ;  /* 0xbfb8aa3b053c7820 */ /* 0x000fe20000410000 */
[----:B------:R-:W1:Y:S01]  /*2b80*/  MUFU.EX2 R3, R3 ;  /* 0x0000000300037308 */ /* 0x000e620000000800 */
[----:B0-----:R-:W-:Y:S01]  /*2b90*/  FADD.FTZ R81, R81, 1 ;  /* 0x3f80000051517421 */ /* 0x001fe20000010000 */
[----:B------:R-:W-:Y:S01]  /*2ba0*/  FMUL.FTZ R119, R44, -1.4426950216293334961 ;  /* 0xbfb8aa3b2c777820 */ /* 0x000fe20000410000 */
[----:B----4-:R-:W-:-:S05]  /*2bb0*/  HADD2.F32 R48, -RZ, R48.H0_H0 ;  /* 0x20000030ff307230 */ /* 0x010fca0000004100 */
[----:B------:R-:W-:Y:S01]  /*2bc0*/  MUFU.RCP R81, R81 ;  /* 0x0000005100517308 */ /* 0x000fe20000001000 */
[----:B-----5:R-:W-:Y:S02]  /*2bd0*/  HADD2.F32 R49, -RZ, R49.H0_H0 ;  /* 0x20000031ff317230 */ /* 0x020fe40000004100 */
[----:B------:R-:W-:Y:S01]  /*2be0*/  FMUL.FTZ R121, R48, -1.4426950216293334961 ;  /* 0xbfb8aa3b30797820 */ /* 0x000fe20000410000 */
[----:B------:R-:W-:-:S04]  /*2bf0*/  HADD2.F32 R50, -RZ, R50.H0_H0 ;  /* 0x20000032ff327230 */ /* 0x000fc80000004100 */
[----:B------:R-:W0:Y:S01]  /*2c00*/  MUFU.EX2 R60, R60 ;  /* 0x0000003c003c7308 */ /* 0x000e220000000800 */
[----:B------:R-:W-:-:S07]  /*2c10*/  FMUL.FTZ R123, R49, -1.4426950216293334961 ;  /* 0xbfb8aa3b317b7820 */ /* 0x000fce0000410000 */
[----:B------:R-:W2:Y:S01]  /*2c20*/  MUFU.EX2 R119, R119 ;  /* 0x0000007700777308 */ /* 0x000ea20000000800 */
[----:B------:R-:W-:Y:S01]  /*2c30*/  FMUL.FTZ R124, R50, -1.4426950216293334961 ;  /* 0xbfb8aa3b327c7820 */ /* 0x000fe20000410000 */
[----:B-1----:R-:W-:-:S06]  /*2c40*/  FADD.FTZ R3, R3, 1 ;  /* 0x3f80000003037421 */ /* 0x002fcc0000010000 */
[----:B------:R-:W1:Y:S01]  /*2c50*/  MUFU.EX2 R121, R121 ;  /* 0x0000007900797308 */ /* 0x000e620000000800 */
[----:B0-----:R-:W-:Y:S01]  /*2c60*/  FADD.FTZ R60, R60, 1 ;  /* 0x3f8000003c3c7421 */ /* 0x001fe20000010000 */
[----:B------:R-:W-:-:S06]  /*2c70*/  HADD2.F32 R51, -RZ, R51.H0_H0 ;  /* 0x20000033ff337230 */ /* 0x000fcc0000004100 */
[----:B------:R-:W0:Y:S01]  /*2c80*/  MUFU.EX2 R123, R123 ;  /* 0x0000007b007b7308 */ /* 0x000e220000000800 */
[----:B------:R-:W-:-:S07]  /*2c90*/  HADD2.F32 R52, -RZ, R52.H0_H0 ;  /* 0x20000034ff347230 */ /* 0x000fce0000004100 */
[----:B------:R-:W3:Y:S01]  /*2ca0*/  MUFU.EX2 R124, R124 ;  /* 0x0000007c007c7308 */ /* 0x000ee20000000800 */
[----:B------:R-:W-:Y:S01]  /*2cb0*/  FMUL.FTZ R125, R51, -1.4426950216293334961 ;  /* 0xbfb8aa3b337d7820 */ /* 0x000fe20000410000 */
[----:B------:R-:W-:-:S06]  /*2cc0*/  FMUL.FTZ R126, R52, -1.4426950216293334961 ;  /* 0xbfb8aa3b347e7820 */ /* 0x000fcc0000410000 */
[----:B------:R-:W4:Y:S01]  /*2cd0*/  MUFU.RCP R60, R60 ;  /* 0x0000003c003c7308 */ /* 0x000f220000001000 */
[----:B------:R-:W-:-:S07]  /*2ce0*/  HADD2.F32 R56, -RZ, R56.H0_H0 ;  /* 0x20000038ff387230 */ /* 0x000fce0000004100 */
[----:B------:R-:W5:Y:S01]  /*2cf0*/  MUFU.EX2 R125, R125 ;  /* 0x0000007d007d7308 */ /* 0x000f620000000800 */
[----:B------:R-:W-:Y:S02]  /*2d00*/  HADD2.F32 R82, -RZ, R82.H0_H0 ;  /* 0x20000052ff527230 */ /* 0x000fe40000004100 */
[----:B------:R-:W-:Y:S01]  /*2d10*/  FMUL.FTZ R130, R56, -1.4426950216293334961 ;  /* 0xbfb8aa3b38827820 */ /* 0x000fe20000410000 */
[----:B------:R-:W-:-:S04]  /*2d20*/  HADD2.F32 R83, -RZ, R83.H0_H0 ;  /* 0x20000053ff537230 */ /* 0x000fc80000004100 */
[----:B------:R-:W-:Y:S01]  /*2d30*/  MUFU.EX2 R126, R126 ;  /* 0x0000007e007e7308 */ /* 0x000fe20000000800 */
[----:B------:R-:W-:Y:S02]  /*2d40*/  HADD2.F32 R59, -RZ, R59.H0_H0 ;  /* 0x2000003bff3b7230 */ /* 0x000fe40000004100 */
[----:B------:R-:W-:Y:S01]  /*2d50*/  HADD2.F32 R53, -RZ, R53.H0_H0 ;  /* 0x20000035ff357230 */ /* 0x000fe20000004100 */
[----:B------:R-:W-:Y:S04]  /*2d60*/  STS.U16 [R110], R61 ;  /* 0x0000003d6e007388 */ /* 0x000fe80000000400 */
[----:B------:R-:W-:Y:S04]  /*2d70*/  STS.U16 [R109+0x40], R78 ;  /* 0x0000404e6d007388 */ /* 0x000fe80000000400 */
[----:B------:R-:W-:Y:S04]  /*2d80*/  STS.U16 [R108+0x80], R79 ;  /* 0x0000804f6c007388 */ /* 0x000fe80000000400 */
[----:B------:R2:W-:Y:S04]  /*2d90*/  STS.U16 [R107+0xc0], R86 ;  /* 0x0000c0566b007388 */ /* 0x0005e80000000400 */
[----:B------:R-:W-:Y:S04]  /*2da0*/  STS.U16 [R106+0x100], R85 ;  /* 0x000100556a007388 */ /* 0x000fe80000000400 */
[----:B------:R-:W-:Y:S04]  /*2db0*/  STS.U16 [R105+0x140], R88 ;  /* 0x0001405869007388 */ /* 0x000fe80000000400 */
[----:B------:R-:W-:Y:S01]  /*2dc0*/  STS.U16 [R104+0x180], R87 ;  /* 0x0001805768007388 */ /* 0x000fe20000000400 */
[----:B--2---:R-:W-:-:S03]  /*2dd0*/  FADD.FTZ R86, R2, 1 ;  /* 0x3f80000002567421 */ /* 0x004fc60000010000 */
[----:B------:R-:W-:Y:S01]  /*2de0*/  STS.U16 [R103+0x1c0], R90 ;  /* 0x0001c05a67007388 */ /* 0x000fe20000000400 */
[----:B------:R-:W-:-:S03]  /*2df0*/  MOV R2, UR29 ;  /* 0x0000001d00027c02 */ /* 0x000fc60008000f00 */
[----:B------:R2:W-:Y:S04]  /*2e00*/  STS.U16 [R102+0x200], R89 ;  /* 0x0002005966007388 */ /* 0x0005e80000000400 */
        /* <DEDUP_REMOVED lines=9> */
[----:B--2---:R-:W-:-:S03]  /*2ea0*/  MOV R89, UR20 ;  /* 0x0000001400597c02 */ /* 0x004fc60008000f00 */
[----:B------:R-:W2:Y:S02]  /*2eb0*/  LDS.U16 R78, [R94+0x2] ;  /* 0x000002005e4e7984 */ /* 0x000ea40000000400 */
[----:B------:R-:W-:Y:S02]  /*2ec0*/  @!P6 IMAD R2, R89, -0x200, R2 ;  /* 0xfffffe005902e824 */ /* 0x000fe400078e0202 */
[----:B------:R-:W2:Y:S04]  /*2ed0*/  LDS.U16 R79, [R94+0x4] ;  /* 0x000004005e4f7984 */ /* 0x000ea80000000400 */
[----:B------:R-:W2:Y:S04]  /*2ee0*/  LDS.U16 R89, [R94+0x6] ;  /* 0x000006005e597984 */ /* 0x000ea80000000400 */
[----:B------:R-:W2:Y:S01]  /*2ef0*/  LDS.U16 R93, [R94+0xa] ;  /* 0x00000a005e5d7984 */ /* 0x000ea20000000400 */
[----:B------:R4:W-:Y:S03]  /*2f00*/  MUFU.RCP R88, R3 ;  /* 0x0000000300587308 */ /* 0x0009e60000001000 */
[----:B------:R-:W2:Y:S01]  /*2f10*/  LDS.U16 R92, [R94+0x8] ;  /* 0x000008005e5c7984 */ /* 0x000ea20000000400 */
[----:B------:R-:W-:Y:S01]  /*2f20*/  FADD.FTZ R85, R119, 1 ;  /* 0x3f80000077557421 */ /* 0x000fe20000010000 */
[----:B-1----:R-:W-:Y:S01]  /*2f30*/  FADD.FTZ R87, R121, 1 ;  /* 0x3f80000079577421 */ /* 0x002fe20000010000 */
[----:B0-----:R-:W-:Y:S01]  /*2f40*/  FADD.FTZ R90, R123, 1 ;  /* 0x3f8000007b5a7421 */ /* 0x001fe20000010000 */
[----:B---3--:R-:W-:Y:S01]  /*2f50*/  FADD.FTZ R91, R124, 1 ;  /* 0x3f8000007c5b7421 */ /* 0x008fe20000010000 */
[----:B------:R-:W-:Y:S01]  /*2f60*/  LDS.U16 R123, [R94+0xe] ;  /* 0x00000e005e7b7984 */ /* 0x000fe20000000400 */
[----:B----4-:R-:W-:Y:S01]  /*2f70*/  FADD.FTZ R3, -R81, 1 ;  /* 0x3f80000051037421 */ /* 0x010fe20000010100 */
[----:B------:R-:W0:Y:S02]  /*2f80*/  MUFU.RCP R85, R85 ;  /* 0x0000005500557308 */ /* 0x000e240000001000 */
[----:B------:R-:W-:Y:S01]  /*2f90*/  LDS.U16 R124, [R94+0x10] ;  /* 0x000010005e7c7984 */ /* 0x000fe20000000400 */
[----:B------:R-:W-:-:S03]  /*2fa0*/  FFMA.FTZ R119, R4, R3, 1 ;  /* 0x3f80000004777423 */ /* 0x000fc60000010003 */
[----:B------:R-:W1:Y:S02]  /*2fb0*/  LDS.U16 R3, [R94+0xc] ;  /* 0x00000c005e037984 */ /* 0x000e640000000400 */
[----:B------:R-:W3:Y:S01]  /*2fc0*/  MUFU.RCP R86, R86 ;  /* 0x0000005600567308 */ /* 0x000ee20000001000 */
[----:B------:R-:W-:Y:S01]  /*2fd0*/  FADD.FTZ R118, -R60, 1 ;  /* 0x3f8000003c767421 */ /* 0x000fe20000010100 */
[----:B------:R-:W-:Y:S02]  /*2fe0*/  HADD2.F32 R84, -RZ, R84.H0_H0 ;  /* 0x20000054ff547230 */ /* 0x000fe40000004100 */
[----:B------:R-:W-:Y:S01]  /*2ff0*/  FMUL.FTZ R134, R59, -1.4426950216293334961 ;  /* 0xbfb8aa3b3b867820 */ /* 0x000fe20000410000 */
[----:B------:R-:W-:Y:S02]  /*3000*/  HADD2.F32 R57, -RZ, R57.H0_H0 ;  /* 0x20000039ff397230 */ /* 0x000fe40000004100 */
[----:B------:R-:W-:Y:S01]  /*3010*/  FMUL.FTZ R127, R53, -1.4426950216293334961 ;  /* 0xbfb8aa3b357f7820 */ /* 0x000fe20000410000 */
[----:B-----5:R-:W-:-:S02]  /*3020*/  HADD2.F32 R61, -RZ, R61.H0_H0 ;  /* 0x2000003dff3d7230 */ /* 0x020fc40000004100 */
[----:B------:R-:W-:Y:S01]  /*3030*/  FADD.FTZ R125, R125, 1 ;  /* 0x3f8000007d7d7421 */ /* 0x000fe20000010000 */
[----:B------:R-:W4:Y:S01]  /*3040*/  MUFU.RCP R87, R87 ;  /* 0x0000005700577308 */ /* 0x000f220000001000 */
[----:B--2---:R-:W-:Y:S01]  /*3050*/  HADD2.F32 R78, -RZ, R78.H0_H0 ;  /* 0x2000004eff4e7230 */ /* 0x004fe20000004100 */
[----:B------:R-:W-:Y:S01]  /*3060*/  LDS.U16 R139, [R94+0x1e] ;  /* 0x00001e005e8b7984 */ /* 0x000fe20000000400 */
[----:B------:R-:W-:Y:S01]  /*3070*/  FMUL.FTZ R117, R82, R61 ;  /* 0x0000003d52757220 */ /* 0x000fe20000410000 */
[----:B------:R-:W-:Y:S01]  /*3080*/  FFMA.FTZ R118, R5, R118, 1 ;  /* 0x3f80000005767423 */ /* 0x000fe20000010076 */
[----:B------:R-:W-:Y:S02]  /*3090*/  HADD2.F32 R79, -RZ, R79.H0_H0 ;  /* 0x2000004fff4f7230 */ /* 0x000fe40000004100 */
[----:B------:R-:W-:Y:S01]  /*30a0*/  FMUL.FTZ R120, R83, R78 ;  /* 0x0000004e53787220 */ /* 0x000fe20000410000 */
[----:B------:R-:W2:Y:S01]  /*30b0*/  MUFU.EX2 R130, R130 ;  /* 0x0000008200827308 */ /* 0x000ea20000000800 */
[----:B------:R-:W-:-:S02]  /*30c0*/  FMUL.FTZ R117, R60, R117 ;  /* 0x000000753c757220 */ /* 0x000fc40000410000 */
[----:B------:R-:W-:Y:S01]  /*30d0*/  FMUL.FTZ R120, R81, R120 ;  /* 0x0000007851787220 */ /* 0x000fe20000410000 */
[----:B------:R-:W-:Y:S02]  /*30e0*/  HADD2.F32 R114, -RZ, R114.H0_H0 ;  /* 0x20000072ff727230 */ /* 0x000fe40000004100 */
[----:B------:R-:W-:Y:S02]  /*30f0*/  HADD2.F32 R116, -RZ, R116.H0_H0 ;  /* 0x20000074ff747230 */ /* 0x000fe40000004100 */
[----:B------:R-:W-:Y:S02]  /*3100*/  HADD2.F32 R89, -RZ, R89.H0_H0 ;  /* 0x20000059ff597230 */ /* 0x000fe40000004100 */
[----:B------:R-:W-:Y:S01]  /*3110*/  HADD2.F32 R93, -RZ, R93.H0_H0 ;  /* 0x2000005dff5d7230 */ /* 0x000fe20000004100 */
[----:B------:R5:W-:Y:S01]  /*3120*/  MUFU.EX2 R147, R134 ;  /* 0x0000008600937308 */ /* 0x000be20000000800 */
[----:B------:R-:W-:Y:S02]  /*3130*/  HADD2.F32 R55, -RZ, R55.H0_H0 ;  /* 0x20000037ff377230 */ /* 0x000fe40000004100 */
[----:B0-----:R-:W-:Y:S01]  /*3140*/  FADD.FTZ R121, -R85, 1 ;  /* 0x3f80000055797421 */ /* 0x001fe20000010100 */
[----:B------:R-:W-:Y:S01]  /*3150*/  FMUL.FTZ R122, R84, R79 ;  /* 0x0000004f547a7220 */ /* 0x000fe20000410000 */
[----:B------:R-:W-:Y:S01]  /*3160*/  FMUL.FTZ R131, R57, -1.4426950216293334961 ;  /* 0xbfb8aa3b39837820 */ /* 0x000fe20000410000 */
[----:B------:R-:W-:-:S02]  /*3170*/  HADD2.F32 R58, -RZ, R58.H0_H0 ;  /* 0x2000003aff3a7230 */ /* 0x000fc40000004100 */
[----:B------:R-:W-:Y:S01]  /*3180*/  FMUL.FTZ R137, R120, R119 ;  /* 0x0000007778897220 */ /* 0x000fe20000410000 */
[----:B------:R-:W0:Y:S01]  /*3190*/  MUFU.RCP R90, R90 ;  /* 0x0000005a005a7308 */ /* 0x000e220000001000 */
[----:B-----5:R-:W-:Y:S01]  /*31a0*/  FMUL.FTZ R134, R117, R118 ;  /* 0x0000007675867220 */ /* 0x020fe20000410000 */
[----:B------:R-:W-:Y:S01]  /*31b0*/  FADD.FTZ R117, R126, 1 ;  /* 0x3f8000007e757421 */ /* 0x000fe20000010000 */
[----:B---3--:R-:W-:Y:S01]  /*31c0*/  FADD.FTZ R120, -R86, 1 ;  /* 0x3f80000056787421 */ /* 0x008fe20000010100 */
[----:B------:R-:W-:Y:S01]  /*31d0*/  FMUL.FTZ R119, R114, R89 ;  /* 0x0000005972777220 */ /* 0x000fe20000410000 */
[----:B------:R-:W-:Y:S01]  /*31e0*/  FMUL.FTZ R126, R116, R93 ;  /* 0x0000005d747e7220 */ /* 0x000fe20000410000 */
[----:B------:R-:W-:Y:S02]  /*31f0*/  FFMA.FTZ R121, R44, R121, 1 ;  /* 0x3f8000002c797423 */ /* 0x000fe40000010079 */
[----:B------:R4:W-:Y:S01]  /*3200*/  MUFU.RCP R118, R125 ;  /* 0x0000007d00767308 */ /* 0x0009e20000001000 */
[----:B------:R-:W-:Y:S01]  /*3210*/  FMUL.FTZ R122, R85, R122 ;  /* 0x0000007a557a7220 */ /* 0x000fe20000410000 */
[----:B------:R-:W-:-:S02]  /*3220*/  HADD2.F32 R115, -RZ, R115.H0_H0 ;  /* 0x20000073ff737230 */ /* 0x000fc40000004100 */
[----:B------:R-:W-:Y:S01]  /*3230*/  FMUL.FTZ R128, R55, -1.4426950216293334961 ;  /* 0xbfb8aa3b37807820 */ /* 0x000fe20000410000 */
[----:B------:R-:W-:Y:S02]  /*3240*/  HADD2.F32 R92, -RZ, R92.H0_H0 ;  /* 0x2000005cff5c7230 */ /* 0x000fe40000004100 */
[----:B------:R-:W-:Y:S01]  /*3250*/  FMUL.FTZ R132, R58, -1.4426950216293334961 ;  /* 0xbfb8aa3b3a847820 */ /* 0x000fe20000410000 */
[----:B------:R-:W3:Y:S01]  /*3260*/  MUFU.EX2 R127, R127 ;  /* 0x0000007f007f7308 */ /* 0x000ee20000000800 */
[----:B----4-:R-:W-:Y:S01]  /*3270*/  FADD.FTZ R125, -R87, 1 ;  /* 0x3f800000577d7421 */ /* 0x010fe20000010100 */
[----:B------:R-:W-:Y:S01]  /*3280*/  FFMA.FTZ R120, R45, R120, 1 ;  /* 0x3f8000002d787423 */ /* 0x000fe20000010078 */
[----:B------:R-:W-:Y:S01]  /*3290*/  FMUL.FTZ R119, R86, R119 ;  /* 0x0000007756777220 */ /* 0x000fe20000410000 */
[----:B------:R-:W-:Y:S01]  /*32a0*/  FMUL.FTZ R126, R87, R126 ;  /* 0x0000007e577e7220 */ /* 0x000fe20000410000 */
[----:B------:R-:W-:-:S03]  /*32b0*/  FFMA.FTZ R125, R48, R125, 1 ;  /* 0x3f800000307d7423 */ /* 0x000fc6000001007d */
[----:B------:R4:W5:Y:S01]  /*32c0*/  MUFU.EX2 R135, R131 ;  /* 0x0000008300877308 */ /* 0x0009620000000800 */
[----:B------:R-:W-:Y:S01]  /*32d0*/  FMUL.FTZ R140, R122, R121 ;  /* 0x000000797a8c7220 */ /* 0x000fe20000410000 */
[----:B------:R-:W-:Y:S01]  /*32e0*/  FADD.FTZ R122, -R88, 1 ;  /* 0x3f800000587a7421 */ /* 0x000fe20000010100 */
[----:B------:R-:W-:Y:S01]  /*32f0*/  FMUL.FTZ R121, R115, R92 ;  /* 0x0000005c73797220 */ /* 0x000fe20000410000 */
[----:B------:R-:W-:Y:S01]  /*3300*/  FMUL.FTZ R141, R119, R120 ;  /* 0x00000078778d7220 */ /* 0x000fe20000410000 */
[----:B------:R-:W-:-:S03]  /*3310*/  FMUL.FTZ R143, R126, R125 ;  /* 0x0000007d7e8f7220 */ /* 0x000fc60000410000 */
[----:B------:R-:W5:Y:S01]  /*3320*/  MUFU.EX2 R129, R128 ;  /* 0x0000008000817308 */ /* 0x000f620000000800 */
[----:B------:R-:W-:Y:S02]  /*3330*/  HADD2.F32 R119, -RZ, R80.H0_H0 ;  /* 0x20000050ff777230 */ /* 0x000fe40000004100 */
[----:B--2---:R-:W-:Y:S01]  /*3340*/  FADD.FTZ R125, R130, 1 ;  /* 0x3f800000827d7421 */ /* 0x004fe20000010000 */
[----:B------:R-:W-:Y:S01]  /*3350*/  FFMA.FTZ R122, R47, R122, 1 ;  /* 0x3f8000002f7a7423 */ /* 0x000fe2000001007a */
[----:B------:R-:W-:Y:S01]  /*3360*/  FMUL.FTZ R121, R88, R121 ;  /* 0x0000007958797220 */ /* 0x000fe20000410000 */
[----:B-1----:R-:W-:Y:S01]  /*3370*/  HADD2.F32 R80, -RZ, R3.H0_H0 ;  /* 0x20000003ff507230 */ /* 0x002fe20000004100 */
[----:B------:R-:W1:Y:S01]  /*3380*/  LDS.U16 R130, [R94+0x14] ;  /* 0x000014005e827984 */ /* 0x000e620000000400 */
[----:B------:R2:W5:Y:S03]  /*3390*/  MUFU.EX2 R136, R132 ;  /* 0x0000008400887308 */ /* 0x0005660000000800 */
[----:B------:R-:W1:Y:S01]  /*33a0*/  LDS.U16 R3, [R94+0x12] ;  /* 0x000012005e037984 */ /* 0x000e620000000400 */
[----:B------:R-:W-:-:S03]  /*33b0*/  FMUL.FTZ R142, R121, R122 ;  /* 0x0000007a798e7220 */ /* 0x000fc60000410000 */
[----:B----4-:R-:W4:Y:S04]  /*33c0*/  LDS.U16 R131, [R94+0x16] ;  /* 0x000016005e837984 */ /* 0x010f280000000400 */
[----:B--2---:R-:W2:Y:S01]  /*33d0*/  LDS.U16 R132, [R94+0x18] ;  /* 0x000018005e847984 */ /* 0x004ea20000000400 */
[C---:B0-----:R-:W-:Y:S01]  /*33e0*/  FADD.FTZ R126, -R90.reuse, 1 ;  /* 0x3f8000005a7e7421 */ /* 0x041fe20000010100 */
[----:B------:R-:W-:Y:S01]  /*33f0*/  FMUL.FTZ R121, R119, R80 ;  /* 0x0000005077797220 */ /* 0x000fe20000410000 */
[----:B---3--:R-:W-:Y:S01]  /*3400*/  FADD.FTZ R128, R127, 1 ;  /* 0x3f8000007f807421 */ /* 0x008fe20000010000 */
[----:B------:R-:W0:Y:S01]  /*3410*/  MUFU.RCP R91, R91 ;  /* 0x0000005b005b7308 */ /* 0x000e220000001000 */
[----:B------:R-:W-:Y:S01]  /*3420*/  FFMA.FTZ R127, R49, R126, 1 ;  /* 0x3f800000317f7423 */ /* 0x000fe2000001007e */
[----:B------:R-:W-:Y:S01]  /*3430*/  FMUL.FTZ R126, R90, R121 ;  /* 0x000000795a7e7220 */ /* 0x000fe20000410000 */
[----:B-----5:R-:W-:Y:S01]  /*3440*/  FADD.FTZ R138, R135, 1 ;  /* 0x3f800000878a7421 */ /* 0x020fe20000010000 */
[----:B------:R-:W-:-:S02]  /*3450*/  HADD2.F32 R121, -RZ, R54.H0_H0 ;  /* 0x20000036ff797230 */ /* 0x000fc40000004100 */
[----:B------:R-:W-:Y:S02]  /*3460*/  HADD2.F32 R54, -RZ, R123.H0_H0 ;  /* 0x2000007bff367230 */ /* 0x000fe40000004100 */
[----:B------:R-:W-:Y:S01]  /*3470*/  FADD.FTZ R122, R129, 1 ;  /* 0x3f800000817a7421 */ /* 0x000fe20000010000 */
[----:B------:R-:W-:Y:S02]  /*3480*/  HADD2.F32 R123, -RZ, R46.H0_H0 ;  /* 0x2000002eff7b7230 */ /* 0x000fe40000004100 */
[----:B------:R-:W-:Y:S01]  /*3490*/  FADD.FTZ R135, R136, 1 ;  /* 0x3f80000088877421 */ /* 0x000fe20000010000 */
[----:B------:R-:W-:Y:S01]  /*34a0*/  HADD2.F32 R46, -RZ, R124.H0_H0 ;  /* 0x2000007cff2e7230 */ /* 0x000fe20000004100 */
[----:B------:R-:W3:Y:S01]  /*34b0*/  LDS.U16 R136, [R94+0x1a] ;  /* 0x00001a005e887984 */ /* 0x000ee20000000400 */
[----:B------:R5:W-:Y:S03]  /*34c0*/  MUFU.RCP R124, R138 ;  /* 0x0000008a007c7308 */ /* 0x000be60000001000 */
[----:B-----5:R-:W5:Y:S05]  /*34d0*/  LDS.U16 R138, [R94+0x1c] ;  /* 0x00001c005e8a7984 */ /* 0x020f6a0000000400 */
[----:B------:R-:W1:Y:S01]  /*34e0*/  MUFU.RCP R117, R117 ;  /* 0x0000007500757308 */ /* 0x000e620000001000 */
[----:B------:R-:W-:Y:S01]  /*34f0*/  FMUL.FTZ R144, R126, R127 ;  /* 0x0000007f7e907220 */ /* 0x000fe20000410000 */
[----:B0-----:R-:W-:-:S06]  /*3500*/  FADD.FTZ R127, -R91, 1 ;  /* 0x3f8000005b7f7421 */ /* 0x001fcc0000010100 */
[----:B------:R0:W4:Y:S01]  /*3510*/  MUFU.RCP R120, R128 ;  /* 0x0000008000787308 */ /* 0x0001220000001000 */
[----:B------:R-:W-:Y:S01]  /*3520*/  FMUL.FTZ R126, R121, R54 ;  /* 0x00000036797e7220 */ /* 0x000fe20000410000 */
[----:B------:R-:W-:-:S06]  /*3530*/  FMUL.FTZ R129, R123, R46 ;  /* 0x0000002e7b817220 */ /* 0x000fcc0000410000 */
[----:B------:R-:W2:Y:S01]  /*3540*/  MUFU.RCP R122, R122 ;  /* 0x0000007a007a7308 */ /* 0x000ea20000001000 */
[----:B0-----:R-:W-:Y:S01]  /*3550*/  FADD.FTZ R128, -R118, 1 ;  /* 0x3f80000076807421 */ /* 0x001fe20000010100 */
[----:B------:R-:W-:Y:S01]  /*3560*/  FFMA.FTZ R127, R50, R127, 1 ;  /* 0x3f800000327f7423 */ /* 0x000fe2000001007f */
[----:B------:R-:W-:Y:S01]  /*3570*/  FMUL.FTZ R126, R91, R126 ;  /* 0x0000007e5b7e7220 */ /* 0x000fe20000410000 */
[----:B------:R-:W-:Y:S01]  /*3580*/  FMUL.FTZ R129, R118, R129 ;  /* 0x0000008176817220 */ /* 0x000fe20000410000 */
[----:B------:R-:W-:-:S03]  /*3590*/  FFMA.FTZ R128, R51, R128, 1 ;  /* 0x3f80000033807423 */ /* 0x000fc60000010080 */
[----:B------:R-:W0:Y:S01]  /*35a0*/  MUFU.RCP R125, R125 ;  /* 0x0000007d007d7308 */ /* 0x000e220000001000 */
[----:B------:R-:W-:Y:S01]  /*35b0*/  FMUL.FTZ R145, R126, R127 ;  /* 0x0000007f7e917220 */ /* 0x000fe20000410000 */
[----:B------:R-:W-:Y:S01]  /*35c0*/  FMUL.FTZ R146, R129, R128 ;  /* 0x0000008081927220 */ /* 0x000fe20000410000 */
[----:B------:R-:W-:Y:S02]  /*35d0*/  HADD2.F32 R127, -RZ, R43.H0_H0 ;  /* 0x2000002bff7f7230 */ /* 0x000fe40000004100 */
[----:B------:R-:W-:Y:S01]  /*35e0*/  FADD.FTZ R43, R147, 1 ;  /* 0x3f800000932b7421 */ /* 0x000fe20000010000 */
[----:B------:R-:W-:Y:S02]  /*35f0*/  HADD2.F32 R129, -RZ, R41.H0_H0 ;  /* 0x20000029ff817230 */ /* 0x000fe40000004100 */
[----:B-1----:R-:W-:Y:S01]  /*3600*/  FADD.FTZ R41, -R117, 1 ;  /* 0x3f80000075297421 */ /* 0x002fe20000010100 */
[----:B------:R-:W-:Y:S02]  /*3610*/  HADD2.F32 R126, -RZ, R42.H0_H0 ;  /* 0x2000002aff7e7230 */ /* 0x000fe40000004100 */
[----:B------:R-:W-:-:S02]  /*3620*/  HADD2.F32 R128, -RZ, R40.H0_H0 ;  /* 0x20000028ff807230 */ /* 0x000fc40000004100 */
[----:B----4-:R-:W-:Y:S01]  /*3630*/  FADD.FTZ R40, -R120, 1 ;  /* 0x3f80000078287421 */ /* 0x010fe20000010100 */
[----:B--2---:R-:W-:Y:S01]  /*3640*/  FADD.FTZ R42, -R122, 1 ;  /* 0x3f8000007a2a7421 */ /* 0x004fe20000010100 */
[----:B------:R1:W-:Y:S01]  /*3650*/  MUFU.RCP R152, R43 ;  /* 0x0000002b00987308 */ /* 0x0003e20000001000 */
[----:B------:R-:W-:Y:S01]  /*3660*/  FFMA.FTZ R147, R52, R41, 1 ;  /* 0x3f80000034937423 */ /* 0x000fe20000010029 */
[----:B------:R-:W-:Y:S01]  /*3670*/  FFMA.FTZ R148, R53, R40, 1 ;  /* 0x3f80000035947423 */ /* 0x000fe20000010028 */
[----:B------:R-:W-:Y:S01]  /*3680*/  FFMA.FTZ R150, R55, R42, 1 ;  /* 0x3f80000037967423 */ /* 0x000fe2000001002a */
[----:B------:R-:W-:Y:S02]  /*3690*/  HADD2.F32 R41, -RZ, R130.H0_H0 ;  /* 0x20000082ff297230 */ /* 0x000fe40000004100 */
[----:B------:R-:W-:Y:S02]  /*36a0*/  HADD2.F32 R40, -RZ, R3.H0_H0 ;  /* 0x20000003ff287230 */ /* 0x000fe40000004100 */
[----:B------:R-:W-:-:S02]  /*36b0*/  HADD2.F32 R42, -RZ, R131.H0_H0 ;  /* 0x20000083ff2a7230 */ /* 0x000fc40000004100 */
[----:B-1----:R-:W-:Y:S01]  /*36c0*/  HADD2.F32 R43, -RZ, R132.H0_H0 ;  /* 0x20000084ff2b7230 */ /* 0x002fe20000004100 */
[----:B------:R-:W1:Y:S01]  /*36d0*/  MUFU.RCP R135, R135 ;  /* 0x0000008700877308 */ /* 0x000e620000001000 */
[----:B0-----:R-:W-:Y:S01]  /*36e0*/  FADD.FTZ R149, -R125, 1 ;  /* 0x3f8000007d957421 */ /* 0x001fe20000010100 */
        /* <DEDUP_REMOVED lines=19> */
[----:B-----5:R-:W-:Y:S02]  /*3820*/  HADD2.F32 R130, -RZ, R138.H0_H0 ;  /* 0x2000008aff827230 */ /* 0x020fe40000004100 */
[----:B------:R-:W-:Y:S02]  /*3830*/  HADD2.F32 R131, -RZ, R139.H0_H0 ;  /* 0x2000008bff837230 */ /* 0x000fe40000004100 */
[----:B------:R-:W-:Y:S01]  /*3840*/  FADD.FTZ R6, -R124, 1 ;  /* 0x3f8000007c067421 */ /* 0x000fe20000010100 */
        /* <DEDUP_REMOVED lines=132> */
[----:B------:R-:W-:Y:S01]  /*4090*/  P2R R232, PR, RZ, 0x40 ;  /* 0x00000040ffe87803 */ /* 0x000fe20000000000 */
        /* <DEDUP_REMOVED lines=36> */
[----:B------:R-:W-:Y:S01]  /*42e0*/  STS.U16 [R94+0x8], R47 ;  /* 0x0000082f5e007388 */ /* 0x000fe20000000400 */
        /* <DEDUP_REMOVED lines=11> */
[----:B------:R-:W-:Y:S01]  /*43a0*/  STS.U16 [R94], R60 ;  /* 0x0000003c5e007388 */ /* 0x000fe20000000400 */
[----:B------:R-:W-:Y:S01]  /*43b0*/  PRMT R42, R3, 0x7632, R42 ;  /* 0x00007632032a7816 */ /* 0x000fe2000000002a */
[----:B0-----:R-:W-:Y:S01]  /*43c0*/  UIMAD.WIDE.U32 UR8, UR32, UR12, UR8 ;  /* 0x0000000c200872a5 */ /* 0x001fe2000f8e0008 */
[----:B------:R-:W-:Y:S01]  /*43d0*/  PRMT R47, R41, 0x7632, R47 ;  /* 0x00007632292f7816 */ /* 0x000fe2000000002f */
[----:B------:R-:W-:Y:S01]  /*43e0*/  STS.U16 [R94+0x6], R45 ;  /* 0x0000062d5e007388 */ /* 0x000fe20000000400 */
[C---:B--2---:R-:W-:Y:S01]  /*43f0*/  PRMT R44, R2.reuse, 0x7610, R44 ;  /* 0x00007610022c7816 */ /* 0x044fe2000000002c */
[----:B------:R-:W-:Y:S01]  /*4400*/  UIMAD UR9, UR32, UR13, UR9 ;  /* 0x0000000d200972a4 */ /* 0x000fe2000f8e0209 */
[----:B------:R-:W-:Y:S01]  /*4410*/  PRMT R46, R2, 0x7632, R46 ;  /* 0x00007632022e7816 */ /* 0x000fe2000000002e */
[----:B------:R-:W-:Y:S01]  /*4420*/  STS.U16 [R94+0xc], R49 ;  /* 0x00000c315e007388 */ /* 0x000fe20000000400 */
[----:B---3--:R-:W-:Y:S01]  /*4430*/  PRMT R48, R58, 0x7632, R48 ;  /* 0x000076323a307816 */ /* 0x008fe20000000030 */
[----:B------:R-:W-:Y:S01]  /*4440*/  UIMAD.WIDE.U32 UR8, UR33, UR14, UR8 ;  /* 0x0000000e210872a5 */ /* 0x000fe2000f8e0008 */
[----:B------:R-:W-:Y:S01]  /*4450*/  @!P6 IADD3 R2, PT, PT, R39, 0x200, RZ ;  /* 0x000002002702e810 */ /* 0x000fe20007ffe0ff */
        /* <DEDUP_REMOVED lines=66> */
.L_x_13120:
        /* <DEDUP_REMOVED lines=64> */
[----:B------:R-:W-:Y:S01]  /*4c80*/  FADD.FTZ R52, R30, UR7 ;  /* 0x000000071e347e21 */ /* 0x000fe20008010000 */
[----:B------:R-:W-:Y:S01]  /*4c90*/  CS2R R78, SRZ ;  /* 0x00000000004e7805 */ /* 0x000fe2000001ff00 */
        /* <DEDUP_REMOVED lines=27> */
[----:B------:R-:W-:Y:S02]  /*4e50*/  HFMA2 R93, -RZ, RZ, 0, 0 ;  /* 0x00000000ff5d7431 */ /* 0x000fe400000001ff */
[----:B------:R-:W-:Y:S01]  /*4e60*/  FADD.FTZ R28, R7, R7 ;  /* 0x00000007071c7221 */ /* 0x000fe20000010000 */
[----:B------:R-:W-:Y:S01]  /*4e70*/  USHF.L.U32 UR8, UR20, 0xa, URZ ;  /* 0x0000000a14087899 */ /* 0x000fe200080006ff */
[----:B------:R-:W-:Y:S01]  /*4e80*/  LOP3.LUT R0, R29, 0x7c1f, R133, 0xc8, !PT ;  /* 0x00007c1f1d007812 */ /* 0x000fe200078ec885 */
        /* <DEDUP_REMOVED lines=11> */
[----:B------:R-:W-:Y:S01]  /*4f40*/  FADD.FTZ R20, R119, R119 ;  /* 0x0000007777147221 */ /* 0x000fe20000010000 */
[----:B0-----:R-:W-:Y:S01]  /*4f50*/  UIMAD.WIDE.U32 UR12, UR33, UR16, URZ ;  /* 0x00000010210c72a5 */ /* 0x001fe2000f8e00ff */
[----:B------:R-:W-:Y:S01]  /*4f60*/  ISETP.GE.AND P1, PT, R0, UR32, PT ;  /* 0x0000002000007c0c */ /* 0x000fe2000bf26270 */
        /* <DEDUP_REMOVED lines=8> */
[----:B------:R-:W-:Y:S01]  /*4ff0*/  LOP3.LUT R210, R133, 0x1f, RZ, 0xc0, !PT ;  /* 0x0000001f85d27812 */ /* 0x000fe200078ec0ff */
        /* <DEDUP_REMOVED lines=11> */
.L_x_13203:
[----:B------:R-:W-:Y:S01]  /*50b0*/  LOP3.LUT R10, R29, 0x3e0, R210, 0xfe, !PT ;  /* 0x000003e01d0a7812 */ /* 0x000fe200078efed2 */
[----:B------:R-:W5:Y:S01]  /*50c0*/  @!P1 LDC.64 R2, c[0x0][0x3c0] ;  /* 0x0000f000ff029b82 */ /* 0x000f620000000a00 */
[----:B------:R-:W-:Y:S02]  /*50d0*/  LOP3.LUT R210, R210, 0x7c00, R29, 0xf8, !PT ;  /* 0x00007c00d2d27812 */ /* 0x000fe400078ef81d */
[----:B------:R-:W-:Y:S02]  /*50e0*/  ISETP.GE.AND P2, PT, R10, UR32, PT ;  /* 0x000000200a007c0c */ /* 0x000fe4000bf46270 */
[C---:B------:R-:W-:Y:S02]  /*50f0*/  LOP3.LUT R8, R210.reuse, 0x20, RZ, 0xfc, !PT ;  /* 0x00000020d2087812 */ /* 0x040fe400078efcff */
[----:B-1----:R-:W-:Y:S02]  /*5100*/  LOP3.LUT R12, R210, 0x40, RZ, 0xfc, !PT ;  /* 0x00000040d20c7812 */ /* 0x002fe400078efcff */
[----:B------:R-:W-:-:S02]  /*5110*/  ISETP.GE.AND P6, PT, R8, UR32, PT ;  /* 0x0000002008007c0c */ /* 0x000fc4000bfc6270 */
[----:B------:R-:W-:Y:S02]  /*5120*/  ISETP.GE.AND P3, PT, R12, UR32, PT ;  /* 0x000000200c007c0c */ /* 0x000fe4000bf66270 */
[----:B------:R-:W-:Y:S02]  /*5130*/  @!P1 MOV R211, RZ ;  /* 0x000000ff00d39202 */ /* 0x000fe40000000f00 */
[----:B0-2---:R-:W-:Y:S01]  /*5140*/  LOP3.LUT R4, R210, 0x60, RZ, 0xfc, !PT ;  /* 0x00000060d2047812 */ /* 0x005fe200078efcff */
[----:B------:R-:W1:Y:S01]  /*5150*/  @!P2 LDC.64 R114, c[0x0][0x3c0] ;  /* 0x0000f000ff72ab82 */ /* 0x000e620000000a00 */
[----:B------:R-:W-:Y:S02]  /*5160*/  @!P2 MOV R11, RZ ;  /* 0x000000ff000ba202 */ /* 0x000fe40000000f00 */
[----:B------:R-:W-:Y:S02]  /*5170*/  ISETP.GE.AND P4, PT, R4, UR32, PT ;  /* 0x0000002004007c0c */ /* 0x000fe4000bf86270 */
[----:B------:R-:W-:-:S02]  /*5180*/  PRMT R124, RZ, 0x7610, R124 ;  /* 0x00007610ff7c7816 */ /* 0x000fc4000000007c */
[----:B------:R-:W-:Y:S01]  /*5190*/  @!P6 MOV R9, RZ ;  /* 0x000000ff0009e202 */ /* 0x000fe20000000f00 */
[----:B------:R-:W2:Y:S01]  /*51a0*/  @!P6 LDC.64 R116, c[0x0][0x3c0] ;  /* 0x0000f000ff74eb82 */ /* 0x000ea20000000a00 */
[----:B-----5:R-:W-:Y:S01]  /*51b0*/  @!P1 IMAD.WIDE.U32 R6, R2, UR8, R210 ;  /* 0x0000000802069c25 */ /* 0x020fe2000f8e00d2 */
[----:B------:R-:W-:-:S03]  /*51c0*/  @!P3 MOV R13, RZ ;  /* 0x000000ff000db202 */ /* 0x000fc60000000f00 */
[----:B------:R-:W-:Y:S01]  /*51d0*/  @!P1 IMAD R3, R3, UR8, R7 ;  /* 0x0000000803039c24 */ /* 0x000fe2000f8e0207 */
[C---:B------:R-:W-:Y:S02]  /*51e0*/  @!P1 LEA R2, P5, R6.reuse, UR28, 0x1 ;  /* 0x0000001c06029c11 */ /* 0x040fe4000f8a08ff */
[----:B------:R-:W5:Y:S02]  /*51f0*/  @!P3 LDC.64 R118, c[0x0][0x3c0] ;  /* 0x0000f000ff76bb82 */ /* 0x000f640000000a00 */
        /* <DEDUP_REMOVED lines=9> */
[----:B------:R-:W-:Y:S01]  /*5290*/  @!P6 LEA R10, P5, R6, UR28, 0x1 ;  /* 0x0000001c060aec11 */ /* 0x000fe2000f8a08ff */
[----:B-----5:R-:W-:-:S03]  /*52a0*/  @!P3 IMAD.WIDE.U32 R12, R118, UR8, R12 ;  /* 0x00000008760cbc25 */ /* 0x020fc6000f8e000c */
[----:B------:R-:W-:Y:S02]  /*52b0*/  @!P6 LEA.HI.X R11, R6, UR27, R5, 0x1, P5 ;  /* 0x0000001b060bec11 */ /* 0x000fe4000a8f0c05 */
[----:B------:R-:W-:Y:S01]  /*52c0*/  ISETP.GE.AND P5, PT, R8, UR32, PT ;  /* 0x0000002008007c0c */ /* 0x000fe2000bfa6270 */
[----:B------:R-:W-:Y:S02]  /*52d0*/  @!P3 IMAD R5, R119, UR8, R13 ;  /* 0x000000087705bc24 */ /* 0x000fe4000f8e020d */
[----:B------:R2:W5:Y:S01]  /*52e0*/  @!P6 LDG.E.U16 R124, desc[UR30][R10.64] ;  /* 0x0000001e0a7ce981 */ /* 0x000562000c1e1500 */
[----:B------:R-:W-:Y:S02]  /*52f0*/  @!P3 LEA R116, P6, R12, UR28, 0x1 ;  /* 0x0000001c0c74bc11 */ /* 0x000fe4000f8c08ff */
[----:B------:R-:W-:Y:S02]  /*5300*/  LOP3.LUT R6, R210, 0xa0, RZ, 0xfc, !PT ;  /* 0x000000a0d2067812 */ /* 0x000fe400078efcff */
[----:B------:R-:W-:-:S02]  /*5310*/  @!P3 LEA.HI.X R117, R12, UR27, R5, 0x1, P6 ;  /* 0x0000001b0c75bc11 */ /* 0x000fc4000b0f0c05 */
[----:B------:R-:W-:Y:S02]  /*5320*/  ISETP.GE.AND P6, PT, R6, UR32, PT ;  /* 0x0000002006007c0c */ /* 0x000fe4000bfc6270 */
[----:B------:R-:W-:Y:S01]  /*5330*/  @!P4 MOV R5, RZ ;  /* 0x000000ff0005c202 */ /* 0x000fe20000000f00 */
[----:B---3--:R-:W3:Y:S01]  /*5340*/  @!P5 LDC.64 R122, c[0x0][0x3c0] ;  /* 0x0000f000ff7adb82 */ /* 0x008ee20000000a00 */
[----:B------:R-:W-:Y:S01]  /*5350*/  PRMT R125, RZ, 0x7610, R125 ;  /* 0x00007610ff7d7816 */ /* 0x000fe2000000007d */
[----:B-1----:R-:W-:Y:S01]  /*5360*/  @!P4 IMAD.WIDE.U32 R12, R120, UR8, R4 ;  /* 0x00000008780ccc25 */ /* 0x002fe2000f8e0004 */
[----:B------:R-:W-:-:S04]  /*5370*/  LOP3.LUT R4, R210, 0xc0, RZ, 0xfc, !PT ;  /* 0x000000c0d2047812 */ /* 0x000fc800078efcff */
[----:B------:R1:W5:Y:S01]  /*5380*/  @!P3 LDG.E.U16 R125, desc[UR30][R116.64] ;  /* 0x0000001e747db981 */ /* 0x000362000c1e1500 */
[----:B------:R-:W-:Y:S01]  /*5390*/  @!P4 IMAD R5, R121, UR8, R13 ;  /* 0x000000087905cc24 */ /* 0x000fe2000f8e020d */
[C---:B------:R-:W-:Y:S01]  /*53a0*/  @!P4 LEA R118, P3, R12.reuse, UR28, 0x1 ;  /* 0x0000001c0c76cc11 */ /* 0x040fe2000f8608ff */
[----:B----4-:R-:W4:Y:S01]  /*53b0*/  @!P6 LDC.64 R120, c[0x0][0x3c0] ;  /* 0x0000f000ff78eb82 */ /* 0x010f220000000a00 */
[----:B------:R-:W-:Y:S02]  /*53c0*/  @!P5 MOV R9, RZ ;  /* 0x000000ff0009d202 */ /* 0x000fe40000000f00 */
[----:B------:R-:W-:Y:S02]  /*53d0*/  @!P4 LEA.HI.X R119, R12, UR27, R5, 0x1, P3 ;  /* 0x0000001b0c77cc11 */ /* 0x000fe400098f0c05 */
[----:B------:R-:W-:Y:S02]  /*53e0*/  ISETP.GE.AND P3, PT, R4, UR32, PT ;  /* 0x0000002004007c0c */ /* 0x000fe4000bf66270 */
[----:B------:R-:W-:-:S02]  /*53f0*/  PRMT R126, RZ, 0x7610, R126 ;  /* 0x00007610ff7e7816 */ /* 0x000fc4000000007e */
[----:B------:R-:W-:Y:S02]  /*5400*/  @!P6 MOV R7, RZ ;  /* 0x000000ff0007e202 */ /* 0x000fe40000000f00 */
[----:B--2---:R-:W-:Y:S02]  /*5410*/  LOP3.LUT R10, R210, 0xe0, RZ, 0xfc, !PT ;  /* 0x000000e0d20a7812 */ /* 0x004fe400078efcff */
[----:B------:R2:W5:Y:S01]  /*5420*/  @!P4 LDG.E.U16 R126, desc[UR30][R118.64] ;  /* 0x0000001e767ec981 */ /* 0x000562000c1e1500 */
[----:B---3--:R-:W-:-:S04]  /*5430*/  @!P5 IMAD.WIDE.U32 R8, R122, UR8, R8 ;  /* 0x000000087a08dc25 */ /* 0x008fc8000f8e0008 */
[----:B------:R-:W3:Y:S01]  /*5440*/  @!P3 LDC.64 R130, c[0x0][0x3c0] ;  /* 0x0000f000ff82bb82 */ /* 0x000ee20000000a00 */
[----:B------:R-:W-:Y:S01]  /*5450*/  @!P5 IMAD R5, R123, UR8, R9 ;  /* 0x000000087b05dc24 */ /* 0x000fe2000f8e0209 */
[C---:B------:R-:W-:Y:S02]  /*5460*/  @!P5 LEA R12, P4, R8.reuse, UR28, 0x1 ;  /* 0x0000001c080cdc11 */ /* 0x040fe4000f8808ff */
[----:B------:R-:W-:Y:S02]  /*5470*/  PRMT R127, RZ, 0x7610, R127 ;  /* 0x00007610ff7f7816 */ /* 0x000fe4000000007f */
[----:B------:R-:W-:Y:S01]  /*5480*/  @!P5 LEA.HI.X R13, R8, UR27, R5, 0x1, P4 ;  /* 0x0000001b080ddc11 */ /* 0x000fe2000a0f0c05 */
[----:B----4-:R-:W-:Y:S01]  /*5490*/  @!P6 IMAD.WIDE.U32 R6, R120, UR8, R6 ;  /* 0x000000087806ec25 */ /* 0x010fe2000f8e0006 */
[----:B------:R-:W-:-:S03]  /*54a0*/  ISETP.GE.AND P4, PT, R10, UR32, PT ;  /* 0x000000200a007c0c */ /* 0x000fc6000bf86270 */
[----:B------:R4:W5:Y:S01]  /*54b0*/  @!P5 LDG.E.U16 R127, desc[UR30][R12.64] ;  /* 0x0000001e0c7fd981 */ /* 0x000962000c1e1500 */
[----:B------:R-:W-:Y:S01]  /*54c0*/  @!P6 IMAD R5, R121, UR8, R7 ;  /* 0x000000087905ec24 */ /* 0x000fe2000f8e0207 */
[----:B-1----:R-:W-:Y:S02]  /*54d0*/  @!P6 LEA R116, P5, R6, UR28, 0x1 ;  /* 0x0000001c0674ec11 */ /* 0x002fe4000f8a08ff */
[----:B------:R-:W-:Y:S02]  /*54e0*/  LOP3.LUT R8, R210, 0x100, RZ, 0xfc, !PT ;  /* 0x00000100d2087812 */ /* 0x000fe400078efcff */
[----:B------:R-:W-:Y:S02]  /*54f0*/  @!P6 LEA.HI.X R117, R6, UR27, R5, 0x1, P5 ;  /* 0x0000001b0675ec11 */ /* 0x000fe4000a8f0c05 */
[----:B------:R-:W-:Y:S02]  /*5500*/  ISETP.GE.AND P5, PT, R8, UR32, PT ;  /* 0x0000002008007c0c */ /* 0x000fe4000bfa6270 */
[----:B------:R-:W-:Y:S01]  /*5510*/  @!P3 MOV R5, RZ ;  /* 0x000000ff0005b202 */ /* 0x000fe20000000f00 */
[----:B------:R-:W1:Y:S01]  /*5520*/  @!P4 LDC.64 R120, c[0x0][0x3c0] ;  /* 0x0000f000ff78cb82 */ /* 0x000e620000000a00 */
[----:B------:R-:W-:Y:S01]  /*5530*/  PRMT R128, RZ, 0x7610, R128 ;  /* 0x00007610ff807816 */ /* 0x000fe20000000080 */
[----:B---3--:R-:W-:Y:S01]  /*5540*/  @!P3 IMAD.WIDE.U32 R6, R130, UR8, R4 ;  /* 0x000000088206bc25 */ /* 0x008fe2000f8e0004 */
[----:B------:R-:W-:-:S04]  /*5550*/  LOP3.LUT R4, R210, 0x120, RZ, 0xfc, !PT ;  /* 0x00000120d2047812 */ /* 0x000fc800078efcff */
[----:B------:R3:W5:Y:S01]  /*5560*/  @!P6 LDG.E.U16 R128, desc[UR30][R116.64] ;  /* 0x0000001e7480e981 */ /* 0x000762000c1e1500 */
[----:B------:R-:W-:Y:S01]  /*5570*/  @!P3 IMAD R5, R131, UR8, R7 ;  /* 0x000000088305bc24 */ /* 0x000fe2000f8e0207 */
[C---:B--2---:R-:W-:Y:S01]  /*5580*/  @!P3 LEA R118, P6, R6.reuse, UR28, 0x1 ;  /* 0x0000001c0676bc11 */ /* 0x044fe2000f8c08ff */
[----:B------:R-:W2:Y:S03]  /*5590*/  @!P5 LDC.64 R122, c[0x0][0x3c0] ;  /* 0x0000f000ff7adb82 */ /* 0x000ea60000000a00 */
[----:B------:R-:W-:Y:S02]  /*55a0*/  @!P3 LEA.HI.X R119, R6, UR27, R5, 0x1, P6 ;  /* 0x0000001b0677bc11 */ /* 0x000fe4000b0f0c05 */
[----:B------:R-:W-:Y:S02]  /*55b0*/  ISETP.GE.AND P6, PT, R4, UR32, PT ;  /* 0x0000002004007c0c */ /* 0x000fe4000bfc6270 */
[----:B------:R-:W-:-:S02]  /*55c0*/  @!P4 MOV R11, RZ ;  /* 0x000000ff000bc202 */ /* 0x000fc40000000f00 */
[----:B------:R-:W-:Y:S01]  /*55d0*/  PRMT R135, RZ, 0x7610, R135 ;  /* 0x00007610ff877816 */ /* 0x000fe20000000087 */
[----:B-1----:R-:W-:-:S05]  /*55e0*/  @!P4 IMAD.WIDE.U32 R10, R120, UR8, R10 ;  /* 0x00000008780acc25 */ /* 0x002fca000f8e000a */
[----:B------:R1:W5:Y:S03]  /*55f0*/  @!P3 LDG.E.U16 R135, desc[UR30][R118.64] ;  /* 0x0000001e7687b981 */ /* 0x000366000c1e1500 */
[----:B----4-:R-:W4:Y:S01]  /*5600*/  @!P6 LDC.64 R12, c[0x0][0x3c0] ;  /* 0x0000f000ff0ceb82 */ /* 0x010f220000000a00 */
[----:B------:R-:W-:Y:S01]  /*5610*/  @!P4 IMAD R5, R121, UR8, R11 ;  /* 0x000000087905cc24 */ /* 0x000fe2000f8e020b */
[----:B---3--:R-:W-:Y:S02]  /*5620*/  @!P4 LEA R116, P3, R10, UR28, 0x1 ;  /* 0x0000001c0a74cc11 */ /* 0x008fe4000f8608ff */
[----:B------:R-:W-:Y:S02]  /*5630*/  @!P5 MOV R9, RZ ;  /* 0x000000ff0009d202 */ /* 0x000fe40000000f00 */
[----:B------:R-:W-:Y:S02]  /*5640*/  LOP3.LUT R6, R210, 0x140, RZ, 0xfc, !PT ;  /* 0x00000140d2067812 */ /* 0x000fe400078efcff */
[----:B------:R-:W-:-:S02]  /*5650*/  PRMT R132, RZ, 0x7610, R132 ;  /* 0x00007610ff847816 */ /* 0x000fc40000000084 */
[----:B------:R-:W-:Y:S01]  /*5660*/  @!P4 LEA.HI.X R117, R10, UR27, R5, 0x1, P3 ;  /* 0x0000001b0a75cc11 */ /* 0x000fe200098f0c05 */
[----:B--2---:R-:W-:Y:S01]  /*5670*/  @!P5 IMAD.WIDE.U32 R10, R122, UR8, R8 ;  /* 0x000000087a0adc25 */ /* 0x004fe2000f8e0008 */
[----:B------:R-:W-:-:S03]  /*5680*/  ISETP.GE.AND P3, PT, R6, UR32, PT ;  /* 0x0000002006007c0c */ /* 0x000fc6000bf66270 */
[----:B------:R2:W3:Y:S01]  /*5690*/  @!P4 LDG.E.U16 R132, desc[UR30][R116.64] ;  /* 0x0000001e7484c981 */ /* 0x0004e2000c1e1500 */
[----:B------:R-:W-:Y:S01]  /*56a0*/  @!P5 IMAD R5, R123, UR8, R11 ;  /* 0x000000087b05dc24 */ /* 0x000fe2000f8e020b */
[----:B------:R-:W-:Y:S02]  /*56b0*/  @!P5 LEA R120, P4, R10, UR28, 0x1 ;  /* 0x0000001c0a78dc11 */ /* 0x000fe4000f8808ff */
[----:B------:R-:W-:Y:S02]  /*56c0*/  LOP3.LUT R8, R210, 0x160, RZ, 0xfc, !PT ;  /* 0x00000160d2087812 */ /* 0x000fe400078efcff */
[----:B------:R-:W-:Y:S02]  /*56d0*/  @!P5 LEA.HI.X R121, R10, UR27, R5, 0x1, P4 ;  /* 0x0000001b0a79dc11 */ /* 0x000fe4000a0f0c05 */
[----:B------:R-:W-:Y:S02]  /*56e0*/  @!P6 MOV R5, RZ ;  /* 0x000000ff0005e202 */ /* 0x000fe40000000f00 */
[----:B------:R-:W-:Y:S01]  /*56f0*/  ISETP.GE.AND P4, PT, R8, UR32, PT ;  /* 0x0000002008007c0c */ /* 0x000fe2000bf86270 */
[----:B------:R-:W0:Y:S01]  /*5700*/  @!P3 LDC.64 R10, c[0x0][0x3c0] ;  /* 0x0000f000ff0abb82 */ /* 0x000e220000000a00 */
[----:B------:R-:W-:Y:S01]  /*5710*/  PRMT R131, RZ, 0x7610, R131 ;  /* 0x00007610ff837816 */ /* 0x000fe20000000083 */
[----:B----4-:R-:W-:Y:S01]  /*5720*/  @!P6 IMAD.WIDE.U32 R4, R12, UR8, R4 ;  /* 0x000000080c04ec25 */ /* 0x010fe2000f8e0004 */
[----:B------:R-:W-:-:S03]  /*5730*/  LOP3.LUT R12, R210, 0x180, RZ, 0xfc, !PT ;  /* 0x00000180d20c7812 */ /* 0x000fc600078efcff */
[----:B------:R-:W-:Y:S01]  /*5740*/  @!P6 IMAD R13, R13, UR8, R5 ;  /* 0x000000080d0dec24 */ /* 0x000fe2000f8e0205 */
[----:B------:R4:W3:Y:S01]  /*5750*/  @!P5 LDG.E.U16 R131, desc[UR30][R120.64] ;  /* 0x0000001e7883d981 */ /* 0x0008e2000c1e1500 */
[----:B------:R-:W-:-:S04]  /*5760*/  @!P6 LEA R122, P5, R4, UR28, 0x1 ;  /* 0x0000001c047aec11 */ /* 0x000fc8000f8a08ff */
[----:B------:R-:W-:Y:S01]  /*5770*/  @!P6 LEA.HI.X R123, R4, UR27, R13, 0x1, P5 ;  /* 0x0000001b047bec11 */ /* 0x000fe2000a8f0c0d */
[----:B-1----:R-:W1:Y:S01]  /*5780*/  @!P4 LDC.64 R118, c[0x0][0x3c0] ;  /* 0x0000f000ff76cb82 */ /* 0x002e620000000a00 */
[----:B------:R-:W-:Y:S02]  /*5790*/  ISETP.GE.AND P5, PT, R12, UR32, PT ;  /* 0x000000200c007c0c */ /* 0x000fe4000bfa6270 */
[----:B------:R-:W-:Y:S02]  /*57a0*/  @!P3 MOV R7, RZ ;  /* 0x000000ff0007b202 */ /* 0x000fe40000000f00 */
[----:B------:R-:W-:Y:S01]  /*57b0*/  PRMT R130, RZ, 0x7610, R130 ;  /* 0x00007610ff827816 */ /* 0x000fe20000000082 */
[----:B0-----:R-:W-:-:S05]  /*57c0*/  @!P3 IMAD.WIDE.U32 R6, R10, UR8, R6 ;  /* 0x000000080a06bc25 */ /* 0x001fca000f8e0006 */
[----:B------:R0:W3:Y:S03]  /*57d0*/  @!P6 LDG.E.U16 R130, desc[UR30][R122.64] ;  /* 0x0000001e7a82e981 */ /* 0x0000e6000c1e1500 */
[----:B--2---:R-:W2:Y:S01]  /*57e0*/  @!P5 LDC.64 R116, c[0x0][0x3c0] ;  /* 0x0000f000ff74db82 */ /* 0x004ea20000000a00 */
[----:B------:R-:W-:Y:S01]  /*57f0*/  @!P3 IMAD R11, R11, UR8, R7 ;  /* 0x000000080b0bbc24 */ /* 0x000fe2000f8e0207 */
[----:B----4-:R-:W-:Y:S02]  /*5800*/  @!P3 LEA R120, P6, R6, UR28, 0x1 ;  /* 0x0000001c0678bc11 */ /* 0x010fe4000f8c08ff */
        /* <DEDUP_REMOVED lines=8> */
[----:B------:R1:W4:Y:S01]  /*5890*/  @!P3 LDG.E.U16 R129, desc[UR30][R120.64] ;  /* 0x0000001e7881b981 */ /* 0x000322000c1e1500 */
[C---:B0-----:R-:W-:Y:S02]  /*58a0*/  @!P4 LEA R122, P3, R8.reuse, UR28, 0x1 ;  /* 0x0000001c087acc11 */ /* 0x041fe4000f8608ff */
[----:B------:R-:W-:Y:S02]  /*58b0*/  @!P5 MOV R13, RZ ;  /* 0x000000ff000dd202 */ /* 0x000fe40000000f00 */
[----:B------:R-:W-:Y:S01]  /*58c0*/  @!P4 LEA.HI.X R123, R8, UR27, R119, 0x1, P3 ;  /* 0x0000001b087bcc11 */ /* 0x000fe200098f0c77 */
[----:B------:R-:W0:Y:S01]  /*58d0*/  @!P6 LDC.64 R10, c[0x0][0x3c0] ;  /* 0x0000f000ff0aeb82 */ /* 0x000e220000000a00 */
[----:B------:R-:W-:Y:S02]  /*58e0*/  ISETP.GE.AND P3, PT, R6, UR32, PT ;  /* 0x0000002006007c0c */ /* 0x000fe4000bf66270 */
[----:B------:R-:W-:Y:S01]  /*58f0*/  PRMT R134, RZ, 0x7610, R134 ;  /* 0x00007610ff867816 */ /* 0x000fe20000000086 */
[----:B--2---:R-:W-:Y:S01]  /*5900*/  @!P5 IMAD.WIDE.U32 R8, R116, UR8, R12 ;  /* 0x000000087408dc25 */ /* 0x004fe2000f8e000c */
[----:B------:R-:W-:-:S03]  /*5910*/  LOP3.LUT R12, R210, 0x1e0, RZ, 0xfc, !PT ;  /* 0x000001e0d20c7812 */ /* 0x000fc600078efcff */
[----:B------:R-:W-:Y:S01]  /*5920*/  @!P5 IMAD R117, R117, UR8, R9 ;  /* 0x000000087575dc24 */ /* 0x000fe2000f8e0209 */
[----:B------:R-:W2:Y:S01]  /*5930*/  @!P4 LDG.E.U16 R134, desc[UR30][R122.64] ;  /* 0x0000001e7a86c981 */ /* 0x000ea2000c1e1500 */
[----:B-1----:R-:W-:-:S04]  /*5940*/  @!P5 LEA R120, P4, R8, UR28, 0x1 ;  /* 0x0000001c0878dc11 */ /* 0x002fc8000f8808ff */
[----:B------:R-:W-:Y:S02]  /*5950*/  @!P5 LEA.HI.X R121, R8, UR27, R117, 0x1, P4 ;  /* 0x0000001b0879dc11 */ /* 0x000fe4000a0f0c75 */
[----:B------:R-:W-:Y:S01]  /*5960*/  ISETP.GE.AND P4, PT, R12, UR32, PT ;  /* 0x000000200c007c0c */ /* 0x000fe2000bf86270 */
[----:B------:R-:W1:Y:S01]  /*5970*/  @!P3 LDC.64 R8, c[0x0][0x3c0] ;  /* 0x0000f000ff08bb82 */ /* 0x000e620000000a00 */
[----:B------:R-:W-:Y:S02]  /*5980*/  @!P6 MOV R5, RZ ;  /* 0x000000ff0005e202 */ /* 0x000fe40000000f00 */
[----:B------:R-:W-:Y:S01]  /*5990*/  PRMT R137, RZ, 0x7610, R137 ;  /* 0x00007610ff897816 */ /* 0x000fe20000000089 */
[----:B0-----:R-:W-:-:S05]  /*59a0*/  @!P6 IMAD.WIDE.U32 R118, R10, UR8, R4 ;  /* 0x000000080a76ec25 */ /* 0x001fca000f8e0004 */
[----:B------:R0:W2:Y:S03]  /*59b0*/  @!P5 LDG.E.U16 R137, desc[UR30][R120.64] ;  /* 0x0000001e7889d981 */ /* 0x0000a6000c1e1500 */
[----:B------:R-:W0:Y:S01]  /*59c0*/  @!P4 LDC.64 R4, c[0x0][0x3c0] ;  /* 0x0000f000ff04cb82 */ /* 0x000e220000000a00 */
[----:B------:R-:W-:Y:S01]  /*59d0*/  @!P6 IMAD R11, R11, UR8, R119 ;  /* 0x000000080b0bec24 */ /* 0x000fe2000f8e0277 */
[----:B------:R-:W-:Y:S02]  /*59e0*/  @!P6 LEA R116, P5, R118, UR28, 0x1 ;  /* 0x0000001c7674ec11 */ /* 0x000fe4000f8a08ff */
        /* <DEDUP_REMOVED lines=9> */
[C---:B0-----:R-:W-:Y:S02]  /*5a80*/  @!P3 LEA R120, P6, R6.reuse, UR28, 0x1 ;  /* 0x0000001c0678bc11 */ /* 0x041fe4000f8c08ff */
[----:B------:R-:W-:Y:S02]  /*5a90*/  @!P4 MOV R13, RZ ;  /* 0x000000ff000dc202 */ /* 0x000fe40000000f00 */
[----:B------:R-:W-:Y:S02]  /*5aa0*/  @!P3 LEA.HI.X R121, R6, UR27, R9, 0x1, P6 ;  /* 0x0000001b0679bc11 */ /* 0x000fe4000b0f0c09 */
[----:B------:R-:W-:Y:S01]  /*5ab0*/  ISETP.GE.AND P6, PT, R8, UR32, PT ;  /* 0x0000002008007c0c */ /* 0x000fe2000bfc6270 */
[----:B------:R-:W1:Y:S01]  /*5ac0*/  @!P5 LDC.64 R6, c[0x0][0x3c0] ;  /* 0x0000f000ff06db82 */ /* 0x000e620000000a00 */
[----:B------:R-:W-:Y:S01]  /*5ad0*/  PRMT R139, RZ, 0x7610, R139 ;  /* 0x00007610ff8b7816 */ /* 0x000fe2000000008b */
[----:B------:R-:W-:Y:S01]  /*5ae0*/  @!P4 IMAD.WIDE.U32 R12, R4, UR8, R12 ;  /* 0x00000008040ccc25 */ /* 0x000fe2000f8e000c */
[----:B------:R-:W-:-:S03]  /*5af0*/  LOP3.LUT R4, R210, 0x240, RZ, 0xfc, !PT ;  /* 0x00000240d2047812 */ /* 0x000fc600078efcff */
[----:B------:R-:W-:Y:S01]  /*5b00*/  @!P4 IMAD R5, R5, UR8, R13 ;  /* 0x000000080505cc24 */ /* 0x000fe2000f8e020d */
[----:B------:R0:W2:Y:S01]  /*5b10*/  @!P3 LDG.E.U16 R139, desc[UR30][R120.64] ;  /* 0x0000001e788bb981 */ /* 0x0000a2000c1e1500 */
[----:B------:R-:W-:-:S04]  /*5b20*/  @!P4 LEA R118, P3, R12, UR28, 0x1 ;  /* 0x0000001c0c76cc11 */ /* 0x000fc8000f8608ff */
[----:B------:R-:W-:Y:S02]  /*5b30*/  @!P4 LEA.HI.X R119, R12, UR27, R5, 0x1, P3 ;  /* 0x0000001b0c77cc11 */ /* 0x000fe400098f0c05 */
[----:B------:R-:W-:Y:S01]  /*5b40*/  ISETP.GE.AND P3, PT, R4, UR32, PT ;  /* 0x0000002004007c0c */ /* 0x000fe2000bf66270 */
[----:B------:R-:W0:Y:S01]  /*5b50*/  @!P6 LDC.64 R12, c[0x0][0x3c0] ;  /* 0x0000f000ff0ceb82 */ /* 0x000e220000000a00 */
[----:B------:R-:W-:Y:S02]  /*5b60*/  @!P5 MOV R11, RZ ;  /* 0x000000ff000bd202 */ /* 0x000fe40000000f00 */
[----:B------:R-:W-:Y:S01]  /*5b70*/  PRMT R138, RZ, 0x7610, R138 ;  /* 0x00007610ff8a7816 */ /* 0x000fe2000000008a */
[----:B-1----:R-:W-:-:S05]  /*5b80*/  @!P5 IMAD.WIDE.U32 R116, R6, UR8, R10 ;  /* 0x000000080674dc25 */ /* 0x002fca000f8e000a */
[----:B------:R-:W2:Y:S03]  /*5b90*/  @!P4 LDG.E.U16 R138, desc[UR30][R118.64] ;  /* 0x0000001e768ac981 */ /* 0x000ea6000c1e1500 */
[----:B------:R-:W1:Y:S01]  /*5ba0*/  @!P3 LDC.64 R10, c[0x0][0x3c0] ;  /* 0x0000f000ff0abb82 */ /* 0x000e620000000a00 */
[----:B------:R-:W-:Y:S01]  /*5bb0*/  @!P5 IMAD R7, R7, UR8, R117 ;  /* 0x000000080707dc24 */ /* 0x000fe2000f8e0275 */
[----:B0-----:R-:W-:Y:S02]  /*5bc0*/  @!P5 LEA R120, P4, R116, UR28, 0x1 ;  /* 0x0000001c7478dc11 */ /* 0x001fe4000f8808ff */
        /* <DEDUP_REMOVED lines=11> */
[----:B------:R-:W-:Y:S02]  /*5c80*/  @!P6 LEA.HI.X R123, R116, UR27, R13, 0x1, P5 ;  /* 0x0000001b747bec11 */ /* 0x000fe4000a8f0c0d */
[----:B------:R-:W-:Y:S01]  /*5c90*/  ISETP.GE.AND P5, PT, R8, UR32, PT ;  /* 0x0000002008007c0c */ /* 0x000fe2000bfa6270 */
[----:B------:R-:W5:Y:S01]  /*5ca0*/  @!P4 LDC.64 R12, c[0x0][0x3c0] ;  /* 0x0000f000ff0ccb82 */ /* 0x000f620000000a00 */
[----:B------:R-:W-:Y:S01]  /*5cb0*/  PRMT R141, RZ, 0x7610, R141 ;  /* 0x00007610ff8d7816 */ /* 0x000fe2000000008d */
[----:B-1----:R-:W-:Y:S01]  /*5cc0*/  @!P3 IMAD.WIDE.U32 R116, R10, UR8, R4 ;  /* 0x000000080a74bc25 */ /* 0x002fe2000f8e0004 */
[----:B------:R-:W-:-:S03]  /*5cd0*/  LOP3.LUT R4, R210, 0x2a0, RZ, 0xfc, !PT ;  /* 0x000002a0d2047812 */ /* 0x000fc600078efcff */
[----:B------:R-:W-:Y:S01]  /*5ce0*/  @!P3 IMAD R11, R11, UR8, R117 ;  /* 0x000000080b0bbc24 */ /* 0x000fe2000f8e0275 */
[----:B------:R1:W2:Y:S01]  /*5cf0*/  @!P6 LDG.E.U16 R141, desc[UR30][R122.64] ;  /* 0x0000001e7a8de981 */ /* 0x0002a2000c1e1500 */
[----:B0-----:R-:W-:-:S04]  /*5d00*/  @!P3 LEA R120, P6, R116, UR28, 0x1 ;  /* 0x0000001c7478bc11 */ /* 0x001fc8000f8c08ff */
[----:B------:R-:W-:Y:S02]  /*5d10*/  @!P3 LEA.HI.X R121, R116, UR27, R11, 0x1, P6 ;  /* 0x0000001b7479bc11 */ /* 0x000fe4000b0f0c0b */
[----:B------:R-:W-:Y:S01]  /*5d20*/  ISETP.GE.AND P6, PT, R4, UR32, PT ;  /* 0x0000002004007c0c */ /* 0x000fe2000bfc6270 */
[----:B------:R-:W0:Y:S01]  /*5d30*/  @!P5 LDC.64 R116, c[0x0][0x3c0] ;  /* 0x0000f000ff74db82 */ /* 0x000e220000000a00 */
[----:B------:R-:W-:Y:S02]  /*5d40*/  @!P4 MOV R7, RZ ;  /* 0x000000ff0007c202 */ /* 0x000fe40000000f00 */
[----:B------:R-:W-:Y:S01]  /*5d50*/  PRMT R143, RZ, 0x7610, R143 ;  /* 0x00007610ff8f7816 */ /* 0x000fe2000000008f */
[----:B-----5:R-:W-:-:S05]  /*5d60*/  @!P4 IMAD.WIDE.U32 R118, R12, UR8, R6 ;  /* 0x000000080c76cc25 */ /* 0x020fca000f8e0006 */
[----:B------:R5:W2:Y:S03]  /*5d70*/  @!P3 LDG.E.U16 R143, desc[UR30][R120.64] ;  /* 0x0000001e788fb981 */ /* 0x000aa6000c1e1500 */
[----:B------:R-:W3:Y:S01]  /*5d80*/  @!P6 LDC.64 R10, c[0x0][0x3c0] ;  /* 0x0000f000ff0aeb82 */ /* 0x000ee20000000a00 */
[----:B------:R-:W-:Y:S01]  /*5d90*/  @!P4 IMAD R13, R13, UR8, R119 ;  /* 0x000000080d0dcc24 */ /* 0x000fe2000f8e0277 */
[----:B-1----:R-:W-:Y:S02]  /*5da0*/  @!P4 LEA R122, P3, R118, UR28, 0x1 ;  /* 0x0000001c767acc11 */ /* 0x002fe4000f8608ff */
        /* <DEDUP_REMOVED lines=8> */
[----:B------:R-:W2:Y:S01]  /*5e30*/  @!P4 LDG.E.U16 R142, desc[UR30][R122.64] ;  /* 0x0000001e7a8ec981 */ /* 0x000ea2000c1e1500 */
[C---:B-----5:R-:W-:Y:S02]  /*5e40*/  @!P5 LEA R120, P4, R12.reuse, UR28, 0x1 ;  /* 0x0000001c0c78dc11 */ /* 0x060fe4000f8808ff */
[----:B------:R-:W-:Y:S02]  /*5e50*/  @!P6 MOV R5, RZ ;  /* 0x000000ff0005e202 */ /* 0x000fe40000000f00 */
[----:B------:R-:W-:Y:S02]  /*5e60*/  @!P5 LEA.HI.X R121, R12, UR27, R117, 0x1, P4 ;  /* 0x0000001b0c79dc11 */ /* 0x000fe4000a0f0c75 */
[----:B------:R-:W-:Y:S01]  /*5e70*/  PRMT R144, RZ, 0x7610, R144 ;  /* 0x00007610ff907816 */ /* 0x000fe20000000090 */
[----:B------:R-:W0:Y:S01]  /*5e80*/  @!P3 LDC.64 R12, c[0x0][0x3c0] ;  /* 0x0000f000ff0cbb82 */ /* 0x000e220000000a00 */
[----:B------:R-:W-:Y:S01]  /*5e90*/  ISETP.GE.AND P4, PT, R8, UR32, PT ;  /* 0x0000002008007c0c */ /* 0x000fe2000bf86270 */
[----:B---3--:R-:W-:Y:S01]  /*5ea0*/  @!P6 IMAD.WIDE.U32 R4, R10, UR8, R4 ;  /* 0x000000080a04ec25 */ /* 0x008fe2000f8e0004 */
[----:B------:R-:W-:-:S02]  /*5eb0*/  LOP3.LUT R10, R210, 0x300, RZ, 0xfc, !PT ;  /* 0x00000300d20a7812 */ /* 0x000fc400078efcff */
[----:B------:R1:W3:Y:S01]  /*5ec0*/  @!P5 LDG.E.U16 R144, desc[UR30][R120.64] ;  /* 0x0000001e7890d981 */ /* 0x0002e2000c1e1500 */
[----:B------:R-:W-:Y:S01]  /*5ed0*/  @!P6 IMAD R11, R11, UR8, R5 ;  /* 0x000000080b0bec24 */ /* 0x000fe2000f8e0205 */
[----:B------:R-:W-:-:S04]  /*5ee0*/  @!P6 LEA R118, P5, R4, UR28, 0x1 ;  /* 0x0000001c0476ec11 */ /* 0x000fc8000f8a08ff */
[----:B------:R-:W-:Y:S02]  /*5ef0*/  @!P6 LEA.HI.X R119, R4, UR27, R11, 0x1, P5 ;  /* 0x0000001b0477ec11 */ /* 0x000fe4000a8f0c0b */
[----:B------:R-:W-:Y:S01]  /*5f00*/  ISETP.GE.AND P5, PT, R10, UR32, PT ;  /* 0x000000200a007c0c */ /* 0x000fe2000bfa6270 */
[----:B------:R-:W5:Y:S01]  /*5f10*/  @!P4 LDC.64 R116, c[0x0][0x3c0] ;  /* 0x0000f000ff74cb82 */ /* 0x000f620000000a00 */
[----:B------:R-:W-:Y:S02]  /*5f20*/  @!P3 MOV R7, RZ ;  /* 0x000000ff0007b202 */ /* 0x000fe40000000f00 */
[----:B------:R-:W-:Y:S02]  /*5f30*/  PRMT R145, RZ, 0x7610, R145 ;  /* 0x00007610ff917816 */ /* 0x000fe40000000091 */
[----:B------:R-:W-:-:S04]  /*5f40*/  @!P4 MOV R9, RZ ;  /* 0x000000ff0009c202 */ /* 0x000fc80000000f00 */
[----:B------:R4:W3:Y:S01]  /*5f50*/  @!P6 LDG.E.U16 R145, desc[UR30][R118.64] ;  /* 0x0000001e7691e981 */ /* 0x0008e2000c1e1500 */
[----:B0-----:R-:W-:Y:S02]  /*5f60*/  @!P3 IMAD.WIDE.U32 R4, R12, UR8, R6 ;  /* 0x000000080c04bc25 */ /* 0x001fe4000f8e0006 */
[----:B------:R-:W0:Y:S02]  /*5f70*/  @!P5 LDC.64 R6, c[0x0][0x3c0] ;  /* 0x0000f000ff06db82 */ /* 0x000e240000000a00 */
[----:B------:R-:W-:Y:S01]  /*5f80*/  @!P3 IMAD R13, R13, UR8, R5 ;  /* 0x000000080d0dbc24 */ /* 0x000fe2000f8e0205 */
[C---:B-1----:R-:W-:Y:S02]  /*5f90*/  @!P3 LEA R120, P6, R4.reuse, UR28, 0x1 ;  /* 0x0000001c0478bc11 */ /* 0x042fe4000f8c08ff */
[----:B------:R-:W-:Y:S02]  /*5fa0*/  PRMT R146, RZ, 0x7610, R146 ;  /* 0x00007610ff927816 */ /* 0x000fe40000000092 */
[----:B------:R-:W-:-:S02]  /*5fb0*/  @!P3 LEA.HI.X R121, R4, UR27, R13, 0x1, P6 ;  /* 0x0000001b0479bc11 */ /* 0x000fc4000b0f0c0d */
[----:B------:R-:W-:Y:S01]  /*5fc0*/  LOP3.LUT R4, R210, 0x320, RZ, 0xfc, !PT ;  /* 0x00000320d2047812 */ /* 0x000fe200078efcff */
[----:B-----5:R-:W-:-:S03]  /*5fd0*/  @!P4 IMAD.WIDE.U32 R8, R116, UR8, R8 ;  /* 0x000000087408cc25 */ /* 0x020fc6000f8e0008 */
[----:B------:R-:W-:Y:S01]  /*5fe0*/  ISETP.GE.AND P6, PT, R4, UR32, PT ;  /* 0x0000002004007c0c */ /* 0x000fe2000bfc6270 */
[----:B------:R1:W5:Y:S01]  /*5ff0*/  @!P3 LDG.E.U16 R146, desc[UR30][R120.64] ;  /* 0x0000001e7892b981 */ /* 0x000362000c1e1500 */
        /* <DEDUP_REMOVED lines=10> */
[----:B------:R0:W5:Y:S01]  /*60a0*/  @!P4 LDG.E.U16 R147, desc[UR30][R122.64] ;  /* 0x0000001e7a93c981 */ /* 0x000162000c1e1500 */
[----:B----4-:R-:W-:-:S02]  /*60b0*/  @!P5 LEA R118, P4, R10, UR28, 0x1 ;  /* 0x0000001c0a76dc11 */ /* 0x010fc4000f8808ff */
[----:B------:R-:W-:Y:S02]  /*60c0*/  LOP3.LUT R6, R210, 0x360, RZ, 0xfc, !PT ;  /* 0x00000360d2067812 */ /* 0x000fe400078efcff */
[----:B------:R-:W-:Y:S02]  /*60d0*/  @!P5 LEA.HI.X R119, R10, UR27, R7, 0x1, P4 ;  /* 0x0000001b0a77dc11 */ /* 0x000fe4000a0f0c07 */
[----:B------:R-:W-:Y:S02]  /*60e0*/  ISETP.GE.AND P4, PT, R6, UR32, PT ;  /* 0x0000002006007c0c */ /* 0x000fe4000bf86270 */
[----:B------:R-:W4:Y:S01]  /*60f0*/  @!P3 LDC.64 R116, c[0x0][0x3c0] ;  /* 0x0000f000ff74bb82 */ /* 0x000f220000000a00 */
[----:B------:R-:W-:Y:S02]  /*6100*/  @!P6 MOV R5, RZ ;  /* 0x000000ff0005e202 */ /* 0x000fe40000000f00 */
[----:B-1----:R-:W-:Y:S02]  /*6110*/  PRMT R120, RZ, 0x7610, R120 ;  /* 0x00007610ff787816 */ /* 0x002fe40000000078 */
[----:B------:R-:W-:-:S04]  /*6120*/  @!P3 MOV R9, RZ ;  /* 0x000000ff0009b202 */ /* 0x000fc80000000f00 */
[----:B------:R1:W5:Y:S02]  /*6130*/  @!P5 LDG.E.U16 R120, desc[UR30][R118.64] ;  /* 0x0000001e7678d981 */ /* 0x000364000c1e1500 */
[----:B------:R-:W1:Y:S01]  /*6140*/  @!P4 LDC.64 R10, c[0x0][0x3c0] ;  /* 0x0000f000ff0acb82 */ /* 0x000e620000000a00 */
[----:B0-----:R-:W-:-:S04]  /*6150*/  @!P6 IMAD.WIDE.U32 R4, R12, UR8, R4 ;  /* 0x000000080c04ec25 */ /* 0x001fc8000f8e0004 */
[----:B------:R-:W-:Y:S01]  /*6160*/  @!P6 IMAD R13, R13, UR8, R5 ;  /* 0x000000080d0dec24 */ /* 0x000fe2000f8e0205 */
[C---:B------:R-:W-:Y:S02]  /*6170*/  @!P6 LEA R12, P5, R4.reuse, UR28, 0x1 ;  /* 0x0000001c040cec11 */ /* 0x040fe4000f8a08ff */
[----:B------:R-:W-:Y:S02]  /*6180*/  PRMT R121, RZ, 0x7610, R121 ;  /* 0x00007610ff797816 */ /* 0x000fe40000000079 */
[----:B------:R-:W-:Y:S02]  /*6190*/  PRMT R122, RZ, 0x7610, R122 ;  /* 0x00007610ff7a7816 */ /* 0x000fe4000000007a */
[----:B------:R-:W-:Y:S01]  /*61a0*/  @!P6 LEA.HI.X R13, R4, UR27, R13, 0x1, P5 ;  /* 0x0000001b040dec11 */ /* 0x000fe2000a8f0c0d */
[----:B----4-:R-:W-:Y:S01]  /*61b0*/  @!P3 IMAD.WIDE.U32 R8, R116, UR8, R8 ;  /* 0x000000087408bc25 */ /* 0x010fe2000f8e0008 */
[----:B------:R-:W-:Y:S01]  /*61c0*/  @!P4 MOV R7, RZ ;  /* 0x000000ff0007c202 */ /* 0x000fe20000000f00 */
[----:B------:R0:W4:Y:S01]  /*61d0*/  @!P1 LDG.E.U16 R121, desc[UR30][R2.64] ;  /* 0x0000001e02799981 */ /* 0x000122000c1e1500 */
[----:B------:R-:W-:Y:S01]  /*61e0*/  LOP3.LUT R4, R210, 0x380, RZ, 0xfc, !PT ;  /* 0x00000380d2047812 */ /* 0x000fe200078efcff */
[----:B------:R-:W-:-:S02]  /*61f0*/  @!P3 IMAD R117, R117, UR8, R9 ;  /* 0x000000087575bc24 */ /* 0x000fc4000f8e0209 */
[----:B------:R0:W5:Y:S01]  /*6200*/  @!P6 LDG.E.U16 R122, desc[UR30][R12.64] ;  /* 0x0000001e0c7ae981 */ /* 0x000162000c1e1500 */
[----:B------:R-:W-:Y:S02]  /*6210*/  ISETP.GE.AND P5, PT, R4, UR32, PT ;  /* 0x0000002004007c0c */ /* 0x000fe4000bfa6270 */
[----:B-1----:R-:W-:Y:S02]  /*6220*/  PRMT R118, RZ, 0x7610, R118 ;  /* 0x00007610ff767816 */ /* 0x002fe40000000076 */
[----:B0-----:R-:W-:Y:S01]  /*6230*/  @!P3 LEA R2, P6, R8, UR28, 0x1 ;  /* 0x0000001c0802bc11 */ /* 0x001fe2000f8c08ff */
[----:B------:R-:W-:-:S03]  /*6240*/  @!P4 IMAD.WIDE.U32 R6, R10, UR8, R6 ;  /* 0x000000080a06cc25 */ /* 0x000fc6000f8e0006 */
[----:B------:R-:W-:Y:S01]  /*6250*/  @!P3 LEA.HI.X R3, R8, UR27, R117, 0x1, P6 ;  /* 0x0000001b0803bc11 */ /* 0x000fe2000b0f0c75 */
[----:B------:R-:W-:Y:S01]  /*6260*/  @!P4 IMAD R11, R11, UR8, R7 ;  /* 0x000000080b0bcc24 */ /* 0x000fe2000f8e0207 */
[----:B------:R-:W-:Y:S02]  /*6270*/  LOP3.LUT R8, R210, 0x3a0, RZ, 0xfc, !PT ;  /* 0x000003a0d2087812 */ /* 0x000fe400078efcff */
[----:B------:R-:W-:Y:S01]  /*6280*/  @!P4 LEA R10, P6, R6, UR28, 0x1 ;  /* 0x0000001c060acc11 */ /* 0x000fe2000f8c08ff */
[----:B------:R0:W5:Y:S01]  /*6290*/  @!P3 LDG.E.U16 R118, desc[UR30][R2.64] ;  /* 0x0000001e0276b981 */ /* 0x000162000c1e1500 */
[----:B------:R-:W-:Y:S01]  /*62a0*/  LOP3.LUT R210, R210, 0x3c0, RZ, 0xfc, !PT ;  /* 0x000003c0d2d27812 */ /* 0x000fe200078efcff */
[----:B------:R-:W1:Y:S01]  /*62b0*/  @!P5 LDC.64 R116, c[0x0][0x3c0] ;  /* 0x0000f000ff74db82 */ /* 0x000e620000000a00 */
[----:B------:R-:W-:Y:S02]  /*62c0*/  ISETP.GE.AND P3, PT, R8, UR32, PT ;  /* 0x0000002008007c0c */ /* 0x000fe4000bf66270 */
[----:B------:R-:W-:-:S02]  /*62d0*/  @!P4 LEA.HI.X R11, R6, UR27, R11, 0x1, P6 ;  /* 0x0000001b060bcc11 */ /* 0x000fc4000b0f0c0b */
[----:B------:R-:W-:-:S09]  /*62e0*/  ISETP.GE.AND P6, PT, R210, UR32, PT ;  /* 0x00000020d2007c0c */ /* 0x000fd2000bfc6270 */
[----:B------:R-:W0:Y:S08]  /*62f0*/  @!P3 LDC.64 R12, c[0x0][0x3c0] ;  /* 0x0000f000ff0cbb82 */ /* 0x000e300000000a00 */
[----:B------:R-:W0:Y:S01]  /*6300*/  @!P6 LDC.64 R6, c[0x0][0x3c0] ;  /* 0x0000f000ff06eb82 */ /* 0x000e220000000a00 */
[----:B------:R-:W-:Y:S02]  /*6310*/  @!P5 MOV R5, RZ ;  /* 0x000000ff0005d202 */ /* 0x000fe40000000f00 */
[----:B------:R-:W-:Y:S01]  /*6320*/  PRMT R119, RZ, 0x7610, R119 ;  /* 0x00007610ff777816 */ /* 0x000fe20000000077 */
[----:B-1----:R-:W-:Y:S01]  /*6330*/  @!P5 IMAD.WIDE.U32 R4, R116, UR8, R4 ;  /* 0x000000087404dc25 */ /* 0x002fe2000f8e0004 */
[----:B------:R-:W-:-:S04]  /*6340*/  @!P3 MOV R9, RZ ;  /* 0x000000ff0009b202 */ /* 0x000fc80000000f00 */
[----:B------:R1:W5:Y:S01]  /*6350*/  @!P4 LDG.E.U16 R119, desc[UR30][R10.64] ;  /* 0x0000001e0a77c981 */ /* 0x000362000c1e1500 */
[----:B------:R-:W-:Y:S01]  /*6360*/  @!P5 IMAD R117, R117, UR8, R5 ;  /* 0x000000087575dc24 */ /* 0x000fe2000f8e0205 */
[----:B0-----:R-:W-:Y:S02]  /*6370*/  @!P5 LEA R2, P4, R4, UR28, 0x1 ;  /* 0x0000001c0402dc11 */ /* 0x001fe4000f8808ff */
[----:B------:R-:W-:Y:S01]  /*6380*/  @!P6 MOV R211, RZ ;  /* 0x000000ff00d3e202 */ /* 0x000fe20000000f00 */
[----:B------:R-:W-:Y:S01]  /*6390*/  @!P3 IMAD.WIDE.U32 R8, R12, UR8, R8 ;  /* 0x000000080c08bc25 */ /* 0x000fe2000f8e0008 */
[----:B------:R-:W-:Y:S02]  /*63a0*/  PRMT R12, RZ, 0x7610, R12 ;  /* 0x00007610ff0c7816 */ /* 0x000fe4000000000c */
[----:B------:R-:W-:Y:S01]  /*63b0*/  @!P5 LEA.HI.X R3, R4, UR27, R117, 0x1, P4 ;  /* 0x0000001b0403dc11 */ /* 0x000fe2000a0f0c75 */
[----:B------:R-:W-:Y:S01]  /*63c0*/  @!P3 IMAD R13, R13, UR8, R9 ;  /* 0x000000080d0dbc24 */ /* 0x000fe2000f8e0209 */
[----:B------:R-:W-:Y:S01]  /*63d0*/  @!P3 LEA R4, P4, R8, UR28, 0x1 ;  /* 0x0000001c0804bc11 */ /* 0x000fe2000f8808ff */
[----:B------:R-:W-:-:S02]  /*63e0*/  @!P6 IMAD.WIDE.U32 R210, R6, UR8, R210 ;  /* 0x0000000806d2ec25 */ /* 0x000fc4000f8e00d2 */
[----:B------:R0:W5:Y:S01]  /*63f0*/  @!P5 LDG.E.U16 R12, desc[UR30][R2.64] ;  /* 0x0000001e020cd981 */ /* 0x000162000c1e1500 */
[----:B------:R-:W-:Y:S01]  /*6400*/  @!P3 LEA.HI.X R5, R8, UR27, R13, 0x1, P4 ;  /* 0x0000001b0805bc11 */ /* 0x000fe2000a0f0c0d */
[----:B------:R-:W-:Y:S01]  /*6410*/  @!P6 IMAD R7, R7, UR8, R211 ;  /* 0x000000080707ec24 */ /* 0x000fe2000f8e02d3 */
[C---:B------:R-:W-:Y:S02]  /*6420*/  @!P6 LEA R6, P5, R210.reuse, UR28, 0x1 ;  /* 0x0000001cd206ec11 */ /* 0x040fe4000f8a08ff */
[----:B------:R-:W-:Y:S02]  /*6430*/  PRMT R8, RZ, 0x7610, R8 ;  /* 0x00007610ff087816 */ /* 0x000fe40000000008 */
[----:B------:R-:W-:Y:S02]  /*6440*/  PRMT R9, RZ, 0x7610, R9 ;  /* 0x00007610ff097816 */ /* 0x000fe40000000009 */
[----:B------:R-:W-:Y:S02]  /*6450*/  @!P6 LEA.HI.X R7, R210, UR27, R7, 0x1, P5 ;  /* 0x0000001bd207ec11 */ /* 0x000fe4000a8f0c07 */
[----:B-1----:R-:W-:Y:S01]  /*6460*/  PRMT R10, RZ, 0x7610, R10 ;  /* 0x00007610ff0a7816 */ /* 0x002fe2000000000a */
[----:B------:R1:W5:Y:S04]  /*6470*/  @!P3 LDG.E.U16 R8, desc[UR30][R4.64] ;  /* 0x0000001e0408b981 */ /* 0x000368000c1e1500 */
[----:B------:R1:W5:Y:S04]  /*6480*/  @!P6 LDG.E.U16 R9, desc[UR30][R6.64] ;  /* 0x0000001e0609e981 */ /* 0x000368000c1e1500 */
[----:B------:R2:W5:Y:S01]  /*6490*/  @!P2 LDG.E.U16 R10, desc[UR30][R114.64] ;  /* 0x0000001e720aa981 */ /* 0x000562000c1e1500 */
[----:B------:R-:W-:Y:S01]  /*64a0*/  UMOV UR14, UR12 ;  /* 0x0000000c000e7c82 */ /* 0x000fe20008000000 */
[----:B------:R-:W-:-:S02]  /*64b0*/  UMOV UR15, UR17 ;  /* 0x00000011000f7c82 */ /* 0x000fc40008000000 */
[----:B------:R-:W-:-:S04]  /*64c0*/  UIMAD.WIDE.U32 UR14, UR8, UR18, UR14 ;  /* 0x00000012080e72a5 */ /* 0x000fc8000f8e000e */
[----:B------:R-:W-:Y:S02]  /*64d0*/  UIMAD UR9, UR8, UR19, UR15 ;  /* 0x00000013080972a4 */ /* 0x000fe4000f8e020f */
[----:B------:R-:W-:-:S04]  /*64e0*/  ULEA UR15, UP0, UR14, UR34, 0x3 ;  /* 0x000000220e0f7291 */ /* 0x000fc8000f8018ff */
[----:B------:R-:W-:Y:S02]  /*64f0*/  ULEA.HI.X UR14, UR14, UR35, UR9, 0x3, UP0 ;  /* 0x000000230e0e7291 */ /* 0x000fe400080f1c09 */
[----:B0-----:R-:W-:-:S04]  /*6500*/  MOV R2, UR15 ;  /* 0x0000000f00027c02 */ /* 0x001fc80008000f00 */
[----:B------:R-:W-:-:S06]  /*6510*/  MOV R3, UR14 ;  /* 0x0000000e00037c02 */ /* 0x000fcc0008000f00 */
[----:B------:R-:W5:Y:S01]  /*6520*/  LDG.E.64 R2, desc[UR30][R2.64] ;  /* 0x0000001e02027981 */ /* 0x000f62000c1e1b00 */
[----:B------:R-:W0:Y:S01]  /*6530*/  S2UR UR9, SR_CgaCtaId ;  /* 0x00000000000979c3 */ /* 0x000e220000008800 */
[----:B------:R-:W-:Y:S01]  /*6540*/  UMOV UR16, 0x400 ;  /* 0x0000040000107882 */ /* 0x000fe20000000000 */
[----:B-1----:R-:W-:-:S04]  /*6550*/  IADD3 R4, PT, PT, R111, 0x200, RZ ;  /* 0x000002006f047810 */ /* 0x002fc80007ffe0ff */
[-C--:B------:R-:W-:Y:S02]  /*6560*/  LEA.HI.SX32 R4, R4, R111.reuse, 0x1b ;  /* 0x0000006f04047211 */ /* 0x080fe400078fdaff */
[C---:B------:R-:W-:Y:S02]  /*6570*/  IADD3 R6, PT, PT, R111.reuse, 0x220, RZ ;  /* 0x000002206f067810 */ /* 0x040fe40007ffe0ff */
[----:B--2---:R-:W-:Y:S02]  /*6580*/  IADD3 R114, PT, PT, R111, 0x240, RZ ;  /* 0x000002406f727810 */ /* 0x004fe40007ffe0ff */
[----:B------:R-:W-:Y:S01]  /*6590*/  LEA.HI.SX32 R6, R6, R111, 0x1b ;  /* 0x0000006f06067211 */ /* 0x000fe200078fdaff */
[----:B0-----:R-:W-:-:S06]  /*65a0*/  ULEA UR16, UR9, UR16, 0x18 ;  /* 0x0000001009107291 */ /* 0x001fcc000f8ec0ff */
[----:B------:R-:W-:Y:S02]  /*65b0*/  LEA R5, R4, UR16, 0x1 ;  /* 0x0000001004057c11 */ /* 0x000fe4000f8e08ff */
[C---:B------:R-:W-:Y:S02]  /*65c0*/  IADD3 R4, PT, PT, R111.reuse, 0x260, RZ ;  /* 0x000002606f047810 */ /* 0x040fe40007ffe0ff */
[-C--:B------:R-:W-:Y:S02]  /*65d0*/  LEA.HI.SX32 R114, R114, R111.reuse, 0x1b ;  /* 0x0000006f72727211 */ /* 0x080fe400078fdaff */
[----:B------:R-:W-:Y:S02]  /*65e0*/  LEA.HI.SX32 R4, R4, R111, 0x1b ;  /* 0x0000006f04047211 */ /* 0x000fe400078fdaff */
[----:B------:R-:W-:Y:S02]  /*65f0*/  LEA R6, R6, UR16, 0x1 ;  /* 0x0000001006067c11 */ /* 0x000fe4000f8e08ff */
[----:B------:R-:W-:-:S02]  /*6600*/  IADD3 R116, PT, PT, R111, 0x280, RZ ;  /* 0x000002806f747810 */ /* 0x000fc40007ffe0ff */
[----:B------:R-:W-:Y:S01]  /*6610*/  LEA R114, R114, UR16, 0x1 ;  /* 0x0000001072727c11 */ /* 0x000fe2000f8e08ff */
[----:B------:R-:W-:Y:S01]  /*6620*/  UIMAD.WIDE.U32 UR14, UR33, UR40, URZ ;  /* 0x00000028210e72a5 */ /* 0x000fe2000f8e00ff */
[----:B------:R-:W-:-:S03]  /*6630*/  LEA.HI.SX32 R116, R116, R111, 0x1b ;  /* 0x0000006f74747211 */ /* 0x000fc600078fdaff */
[----:B------:R-:W-:Y:S01]  /*6640*/  UIMAD UR15, UR33, UR41, UR15 ;  /* 0x00000029210f72a4 */ /* 0x000fe2000f8e020f */
[----:B------:R-:W-:-:S03]  /*6650*/  LEA R7, R116, UR16, 0x1 ;  /* 0x0000001074077c11 */ /* 0x000fc6000f8e08ff */
[----:B------:R-:W-:Y:S01]  /*6660*/  UIMAD.WIDE.U32 UR14, UR8, UR38, UR14 ;  /* 0x00000026080e72a5 */ /* 0x000fe2000f8e000e */
[----:B------:R-:W-:-:S03]  /*6670*/  IADD3 R116, PT, PT, R111, 0x360, RZ ;  /* 0x000003606f747810 */ /* 0x000fc60007ffe0ff */
[----:B------:R-:W-:Y:S01]  /*6680*/  UIMAD UR9, UR8, UR39, UR15 ;  /* 0x00000027080972a4 */ /* 0x000fe2000f8e020f */
[----:B------:R-:W-:Y:S01]  /*6690*/  LEA.HI.SX32 R116, R116, R111, 0x1b ;  /* 0x0000006f74747211 */ /* 0x000fe200078fdaff */
[----:B------:R-:W-:-:S03]  /*66a0*/  ULEA UR15, UP0, UR14, UR36, 0x3 ;  /* 0x000000240e0f7291 */ /* 0x000fc6000f8018ff */
[----:B------:R-:W-:Y:S01]  /*66b0*/  LEA R116, R116, UR16, 0x1 ;  /* 0x0000001074747c11 */ /* 0x000fe2000f8e08ff */
[----:B------:R-:W-:Y:S01]  /*66c0*/  ULEA.HI.X UR14, UR14, UR37, UR9, 0x3, UP0 ;  /* 0x000000250e0e7291 */ /* 0x000fe200080f1c09 */
[----:B----4-:R-:W-:Y:S04]  /*66d0*/  STS.U16 [R110], R121 ;  /* 0x000000796e007388 */ /* 0x010fe80000000400 */
        /* <DEDUP_REMOVED lines=16> */
[----:B------:R0:W-:Y:S01]  /*67e0*/  STS.U16 [R5+0x400], R140 ;  /* 0x0004008c05007388 */ /* 0x0001e20000000400 */
[C---:B-1----:R-:W-:Y:S02]  /*67f0*/  IADD3 R126, PT, PT, R111.reuse, 0x2c0, RZ ;  /* 0x000002c06f7e7810 */ /* 0x042fe40007ffe0ff */
[C---:B--2---:R-:W-:Y:S01]  /*6800*/  IADD3 R128, PT, PT, R111.reuse, 0x2e0, RZ ;  /* 0x000002e06f807810 */ /* 0x044fe20007ffe0ff */
[----:B------:R1:W-:Y:S01]  /*6810*/  STS.U16 [R6+0x440], R141 ;  /* 0x0004408d06007388 */ /* 0x0003e20000000400 */
[----:B0-----:R-:W-:Y:S02]  /*6820*/  LEA R5, R4, UR16, 0x1 ;  /* 0x0000001004057c11 */ /* 0x001fe4000f8e08ff */
[----:B------:R-:W-:Y:S01]  /*6830*/  IADD3 R4, PT, PT, R111, 0x300, RZ ;  /* 0x000003006f047810 */ /* 0x000fe20007ffe0ff */
[----:B------:R0:W-:Y:S01]  /*6840*/  STS.U16 [R114+0x480], R143 ;  /* 0x0004808f72007388 */ /* 0x0001e20000000400 */
[-C--:B------:R-:W-:Y:S02]  /*6850*/  LEA.HI.SX32 R124, R124, R111.reuse, 0x1b ;  /* 0x0000006f7c7c7211 */ /* 0x080fe400078fdaff */
[-C--:B------:R-:W-:Y:S01]  /*6860*/  LEA.HI.SX32 R4, R4, R111.reuse, 0x1b ;  /* 0x0000006f04047211 */ /* 0x080fe200078fdaff */
[----:B------:R2:W-:Y:S01]  /*6870*/  STS.U16 [R5+0x4c0], R142 ;  /* 0x0004c08e05007388 */ /* 0x0005e20000000400 */
[----:B------:R-:W-:-:S02]  /*6880*/  LEA.HI.SX32 R126, R126, R111, 0x1b ;  /* 0x0000006f7e7e7211 */ /* 0x000fc400078fdaff */
[C---:B-1----:R-:W-:Y:S02]  /*6890*/  IADD3 R6, PT, PT, R111.reuse, 0x320, RZ ;  /* 0x000003206f067810 */ /* 0x042fe40007ffe0ff */
[----:B------:R-:W-:Y:S02]  /*68a0*/  LEA.HI.SX32 R128, R128, R111, 0x1b ;  /* 0x0000006f80807211 */ /* 0x000fe400078fdaff */
[C---:B0-----:R-:W-:Y:S02]  /*68b0*/  IADD3 R114, PT, PT, R111.reuse, 0x340, RZ ;  /* 0x000003406f727810 */ /* 0x041fe40007ffe0ff */
[----:B------:R-:W-:Y:S02]  /*68c0*/  LEA R124, R124, UR16, 0x1 ;  /* 0x000000107c7c7c11 */ /* 0x000fe4000f8e08ff */
[----:B--2---:R-:W-:Y:S02]  /*68d0*/  LEA R5, R4, UR16, 0x1 ;  /* 0x0000001004057c11 */ /* 0x004fe4000f8e08ff */
[----:B------:R-:W-:-:S02]  /*68e0*/  IADD3 R4, PT, PT, R111, 0x380, RZ ;  /* 0x000003806f047810 */ /* 0x000fc40007ffe0ff */
[----:B------:R-:W-:Y:S02]  /*68f0*/  LEA R11, R126, UR16, 0x1 ;  /* 0x000000107e0b7c11 */ /* 0x000fe4000f8e08ff */
[-C--:B------:R-:W-:Y:S01]  /*6900*/  LEA.HI.SX32 R6, R6, R111.reuse, 0x1b ;  /* 0x0000006f06067211 */ /* 0x080fe200078fdaff */
[----:B---3--:R0:W-:Y:S01]  /*6910*/  STS.U16 [R7+0x500], R144 ;  /* 0x0005009007007388 */ /* 0x0081e20000000400 */
[-C--:B------:R-:W-:Y:S02]  /*6920*/  LEA.HI.SX32 R114, R114, R111.reuse, 0x1b ;  /* 0x0000006f72727211 */ /* 0x080fe400078fdaff */
[----:B------:R-:W-:Y:S01]  /*6930*/  LEA R128, R128, UR16, 0x1 ;  /* 0x0000001080807c11 */ /* 0x000fe2000f8e08ff */
[----:B------:R-:W-:Y:S01]  /*6940*/  STS.U16 [R124+0x540], R145 ;  /* 0x000540917c007388 */ /* 0x000fe20000000400 */
[----:B------:R-:W-:-:S03]  /*6950*/  LEA.HI.SX32 R4, R4, R111, 0x1b ;  /* 0x0000006f04047211 */ /* 0x000fc600078fdaff */
[----:B-----5:R1:W-:Y:S01]  /*6960*/  STS.U16 [R11+0x580], R146 ;  /* 0x000580920b007388 */ /* 0x0203e20000000400 */
[----:B0-----:R-:W-:Y:S02]  /*6970*/  LEA R7, R6, UR16, 0x1 ;  /* 0x0000001006077c11 */ /* 0x001fe4000f8e08ff */
[C---:B------:R-:W-:Y:S01]  /*6980*/  IADD3 R6, PT, PT, R111.reuse, 0x3a0, RZ ;  /* 0x000003a06f067810 */ /* 0x040fe20007ffe0ff */
[----:B------:R-:W-:Y:S01]  /*6990*/  STS.U16 [R128+0x5c0], R147 ;  /* 0x0005c09380007388 */ /* 0x000fe20000000400 */
[----:B------:R-:W-:Y:S02]  /*69a0*/  LEA R13, R4, UR16, 0x1 ;  /* 0x00000010040d7c11 */ /* 0x000fe4000f8e08ff */
[C---:B------:R-:W-:Y:S02]  /*69b0*/  IADD3 R4, PT, PT, R111.reuse, 0x3e0, RZ ;  /* 0x000003e06f047810 */ /* 0x040fe40007ffe0ff */
[----:B-1----:R-:W-:Y:S02]  /*69c0*/  LEA R11, R114, UR16, 0x1 ;  /* 0x00000010720b7c11 */ /* 0x002fe4000f8e08ff */
[----:B------:R-:W-:Y:S01]  /*69d0*/  IADD3 R114, PT, PT, R111, 0x3c0, RZ ;  /* 0x000003c06f727810 */ /* 0x000fe20007ffe0ff */
[----:B------:R0:W-:Y:S01]  /*69e0*/  STS.U16 [R5+0x600], R120 ;  /* 0x0006007805007388 */ /* 0x0001e20000000400 */
[----:B------:R-:W-:-:S02]  /*69f0*/  LEA.HI.SX32 R6, R6, R111, 0x1b ;  /* 0x0000006f06067211 */ /* 0x000fc400078fdaff */
[----:B------:R-:W-:Y:S01]  /*6a00*/  LEA.HI.SX32 R114, R114, R111, 0x1b ;  /* 0x0000006f72727211 */ /* 0x000fe200078fdaff */
[----:B------:R1:W-:Y:S04]  /*6a10*/  STS.U16 [R7+0x640], R122 ;  /* 0x0006407a07007388 */ /* 0x0003e80000000400 */
[----:B------:R2:W-:Y:S01]  /*6a20*/  STS.U16 [R11+0x680], R118 ;  /* 0x000680760b007388 */ /* 0x0005e20000000400 */
[----:B------:R-:W-:Y:S02]  /*6a30*/  LEA R114, R114, UR16, 0x1 ;  /* 0x0000001072727c11 */ /* 0x000fe4000f8e08ff */
[----:B0-----:R-:W-:Y:S02]  /*6a40*/  MOV R5, UR14 ;  /* 0x0000000e00057c02 */ /* 0x001fe40008000f00 */
[----:B-1----:R-:W-:-:S02]  /*6a50*/  LEA R7, R6, UR16, 0x1 ;  /* 0x0000001006077c11 */ /* 0x002fc4000f8e08ff */
[----:B--2---:R-:W-:Y:S01]  /*6a60*/  LEA.HI.SX32 R11, R4, R111, 0x1b ;  /* 0x0000006f040b7211 */ /* 0x004fe200078fdaff */
[----:B------:R-:W-:Y:S01]  /*6a70*/  STS.U16 [R116+0x6c0], R119 ;  /* 0x0006c07774007388 */ /* 0x000fe20000000400 */
[----:B------:R-:W-:Y:S02]  /*6a80*/  MOV R4, UR15 ;  /* 0x0000000f00047c02 */ /* 0x000fe40008000f00 */
[----:B------:R-:W-:Y:S01]  /*6a90*/  LEA R11, R11, UR16, 0x1 ;  /* 0x000000100b0b7c11 */ /* 0x000fe2000f8e08ff */
[----:B------:R-:W-:Y:S04]  /*6aa0*/  STS.U16 [R13+0x700], R12 ;  /* 0x0007000c0d007388 */ /* 0x000fe80000000400 */
[----:B------:R0:W-:Y:S04]  /*6ab0*/  STS.U16 [R7+0x740], R8 ;  /* 0x0007400807007388 */ /* 0x0001e80000000400 */
[----:B------:R-:W-:Y:S04]  /*6ac0*/  STS.U16 [R114+0x780], R9 ;  /* 0x0007800972007388 */ /* 0x000fe80000000400 */
[----:B------:R1:W-:Y:S01]  /*6ad0*/  STS.U16 [R11+0x7c0], R10 ;  /* 0x0007c00a0b007388 */ /* 0x0003e20000000400 */
[----:B------:R-:W-:-:S03]  /*6ae0*/  NOP ;  /* 0x0000000000007918 */ /* 0x000fc60000000000 */
[----:B------:R-:W2:Y:S01]  /*6af0*/  LDG.E.64 R4, desc[UR30][R4.64] ;  /* 0x0000001e04047981 */ /* 0x000ea2000c1e1b00 */
[----:B------:R-:W-:-:S13]  /*6b00*/  R2UR UR44, R3 ;  /* 0x00000000032c72ca */ /* 0x000fda00000e0000 */
[----:B------:R-:W-:-:S04]  /*6b10*/  FMUL.FTZ R3, R60, UR44 ;  /* 0x0000002c3c037c20 */ /* 0x000fc80008410000 */
[----:B------:R-:W-:Y:S01]  /*6b20*/  FMUL.RZ R6, R3, 0.15915493667125701904 ;  /* 0x3e22f98303067820 */ /* 0x000fe2000040c000 */
[----:B------:R-:W-:-:S04]  /*6b30*/  FMUL.FTZ R3, R61, UR44 ;  /* 0x0000002c3d037c20 */ /* 0x000fc80008410000 */
[----:B0-----:R-:W-:Y:S01]  /*6b40*/  FMUL.RZ R8, R3, 0.15915493667125701904 ;  /* 0x3e22f98303087820 */ /* 0x001fe2000040c000 */
        /* <DEDUP_REMOVED lines=71> */
[-C--:B------:R-:W-:Y:S01]  /*6fc0*/  FMUL.FTZ R125, R51, R2.reuse ;  /* 0x00000002337d7220 */ /* 0x080fe20000410000 */
[-C--:B------:R-:W-:Y:S01]  /*6fd0*/  FMUL.FTZ R127, R48, R2.reuse ;  /* 0x00000002307f7220 */ /* 0x080fe20000410000 */
[----:B------:R-:W-:-:S04]  /*6fe0*/  FMUL.FTZ R7, R47, R2 ;  /* 0x000000022f077220 */ /* 0x000fc80000410000 */
[----:B------:R1:W-:Y:S01]  /*6ff0*/  MUFU.EX2 R155, R3 ;  /* 0x00000003009b7308 */ /* 0x0003e20000000800 */
[----:B0-----:R-:W-:-:S07]  /*7000*/  FMUL.FTZ R115, R54, R2 ;  /* 0x0000000236737220 */ /* 0x001fce0000410000 */
[----:B------:R-:W-:Y:S01]  /*7010*/  MUFU.SIN R153, R10 ;  /* 0x0000000a00997308 */ /* 0x000fe20000000400 */
[----:B-1----:R-:W-:-:S07]  /*7020*/  FMUL.FTZ R3, R60, R2 ;  /* 0x000000023c037220 */ /* 0x002fce0000410000 */
[----:B------:R0:W-:Y:S08]  /*7030*/  MUFU.COS R129, R10 ;  /* 0x0000000a00817308 */ /* 0x0001f00000000000 */
[----:B------:R-:W1:Y:S01]  /*7040*/  MUFU.EX2 R6, R6 ;  /* 0x0000000600067308 */ /* 0x000e620000000800 */
[----:B0-----:R-:W-:-:S07]  /*7050*/  FMUL.FTZ R10, R56, R2 ;  /* 0x00000002380a7220 */ /* 0x001fce0000410000 */
[----:B------:R-:W0:Y:S08]  /*7060*/  MUFU.COS R156, R8 ;  /* 0x00000008009c7308 */ /* 0x000e300000000000 */
[----:B------:R-:W3:Y:S08]  /*7070*/  MUFU.EX2 R151, R7 ;  /* 0x0000000700977308 */ /* 0x000ef00000000800 */
[----:B------:R-:W-:Y:S08]  /*7080*/  MUFU.SIN R128, R13 ;  /* 0x0000000d00807308 */ /* 0x000ff00000000400 */
[----:B------:R4:W-:Y:S08]  /*7090*/  MUFU.COS R160, R13 ;  /* 0x0000000d00a07308 */ /* 0x0009f00000000000 */
[----:B------:R5:W-:Y:S01]  /*70a0*/  MUFU.SIN R132, R8 ;  /* 0x0000000800847308 */ /* 0x000be20000000400 */
[----:B----4-:R-:W-:-:S07]  /*70b0*/  FMUL.FTZ R13, R57, R2 ;  /* 0x00000002390d7220 */ /* 0x010fce0000410000 */
[----:B------:R-:W4:Y:S01]  /*70c0*/  MUFU.EX2 R115, R115 ;  /* 0x0000007300737308 */ /* 0x000f220000000800 */
[----:B-----5:R-:W-:Y:S01]  /*70d0*/  FMUL.FTZ R8, R59, R2 ;  /* 0x000000023b087220 */ /* 0x020fe20000410000 */
[----:B------:R-:W-:-:S06]  /*70e0*/  SHF.L.U32 R2, R111, 0x5, RZ ;  /* 0x000000056f027819 */ /* 0x000fcc00000006ff */
        /* <DEDUP_REMOVED lines=8> */
[C---:B-1----:R-:W-:Y:S01]  /*7170*/  FMUL.FTZ R154, R6.reuse, R129 ;  /* 0x00000081069a7220 */ /* 0x042fe20000410000 */
[----:B------:R-:W-:-:S02]  /*7180*/  FMUL.FTZ R153, R6, R153 ;  /* 0x0000009906997220 */ /* 0x000fc40000410000 */
[----:B------:R-:W-:Y:S01]  /*7190*/  LEA R6, R2, UR16, 0x1 ;  /* 0x0000001002067c11 */ /* 0x000fe2000f8e08ff */
[----:B0-----:R-:W-:Y:S01]  /*71a0*/  FMUL.FTZ R156, R155, R156 ;  /* 0x0000009c9b9c7220 */ /* 0x001fe20000410000 */
[----:B---3--:R-:W-:Y:S01]  /*71b0*/  FMUL.FTZ R152, R151, R152 ;  /* 0x0000009897987220 */ /* 0x008fe20000410000 */
[C---:B----4-:R-:W-:Y:S01]  /*71c0*/  FMUL.FTZ R170, R115.reuse, R170 ;  /* 0x000000aa73aa7220 */ /* 0x050fe20000410000 */
[----:B------:R-:W-:Y:S01]  /*71d0*/  FMUL.FTZ R169, R115, R118 ;  /* 0x0000007673a97220 */ /* 0x000fe20000410000 */
        /* <DEDUP_REMOVED lines=52> */
[----:B------:R-:W1:Y:S01]  /*7520*/  MUFU.EX2 R8, R8 ;  /* 0x0000000800087308 */ /* 0x000e620000000800 */
[----:B------:R-:W-:Y:S01]  /*7530*/  ISETP.NE.AND P2, PT, R133, RZ, PT ;  /* 0x000000ff8500720c */ /* 0x000fe20003f45270 */
[----:B0-----:R-:W-:Y:S01]  /*7540*/  FMUL.FTZ R171, R13, R114 ;  /* 0x000000720dab7220 */ /* 0x001fe20000410000 */
[----:B------:R-:W-:Y:S02]  /*7550*/  IADD3 R114, PT, PT, R133, 0x200, RZ ;  /* 0x0000020085727810 */ /* 0x000fe40007ffe0ff */
[----:B------:R-:W-:-:S03]  /*7560*/  MOV R7, UR9 ;  /* 0x0000000900077c02 */ /* 0x000fc60008000f00 */
[----:B------:R-:W0:Y:S01]  /*7570*/  MUFU.EX2 R10, R10 ;  /* 0x0000000a000a7308 */ /* 0x000e220000000800 */
[----:B------:R-:W-:Y:S02]  /*7580*/  ISETP.NE.AND P3, PT, R133, 0x1f, PT ;  /* 0x0000001f8500780c */ /* 0x000fe40003f65270 */
        /* <DEDUP_REMOVED lines=9> */
[C---:B0-----:R-:W-:Y:S01]  /*7620*/  FMUL.FTZ R174, R10.reuse, R11 ;  /* 0x0000000b0aae7220 */ /* 0x041fe20000410000 */
        /* <DEDUP_REMOVED lines=75> */
.L_x_13123:
[----:B------:R-:W-:-:S06]  /*7ae0*/  LEA R12, R133, UR16, 0x3 ;  /* 0x00000010850c7c11 */ /* 0x000fcc000f8e18ff */
[----:B------:R-:W0:Y:S02]  /*7af0*/  LDS.64 R12, [R12+0x2d18] ;  /* 0x002d18000c0c7984 */ /* 0x000e240000000a00 */
.L_x_13124:
[----:B------:R-:W-:Y:S05]  /*7b00*/  BSYNC.RECONVERGENT B0 ;  /* 0x0000000000007941 */ /* 0x000fea0003800200 */
.L_x_13122:
        /* <DEDUP_REMOVED lines=22> */
[----:B------:R-:W2:Y:S01]  /*7c70*/  @P0 LDC R211, c[0x0][0x38c] ;  /* 0x0000e300ffd30b82 */ /* 0x000ea20000000800 */
[----:B------:R-:W-:Y:S01]  /*7c80*/  FMUL.FTZ R228, R54, R121 ;  /* 0x0000007936e47220 */ /* 0x000fe20000410000 */
[C---:B------:R-:W-:Y:S01]  /*7c90*/  FFMA.FTZ R7, R178.reuse, R4, -R7 ;  /* 0x00000004b2077223 */ /* 0x040fe20000010807 */
[----:B------:R-:W-:Y:S01]  /*7ca0*/  FFMA.FTZ R6, R178, R5, R6 ;  /* 0x00000005b2067223 */ /* 0x000fe20000010006 */
        /* <DEDUP_REMOVED lines=16> */
[-C--:B------:R-:W-:Y:S01]  /*7db0*/  FFMA.FTZ R6, R178, R4.reuse, R7 ;  /* 0x00000004b2067223 */ /* 0x080fe20000010007 */
[----:B------:R-:W-:Y:S01]  /*7dc0*/  FMUL.FTZ R7, R177, R4 ;  /* 0x00000004b1077220 */ /* 0x000fe20000410000 */
[C---:B------:R-:W-:Y:S01]  /*7dd0*/  FMUL.FTZ R9, R173.reuse, R11 ;  /* 0x0000000bad097220 */ /* 0x040fe20000410000 */
[-C--:B------:R-:W-:Y:S01]  /*7de0*/  FMUL.FTZ R10, R173, R8.reuse ;  /* 0x00000008ad0a7220 */ /* 0x080fe20000410000 */
[----:B------:R-:W-:Y:S01]  /*7df0*/  FMUL.FTZ R226, R52, R115 ;  /* 0x0000007334e27220 */ /* 0x000fe20000410000 */
        /* <DEDUP_REMOVED lines=9> */
[CC--:B------:R-:W-:Y:S01]  /*7e90*/  FMUL.FTZ R133, R171.reuse, R8.reuse ;  /* 0x00000008ab857220 */ /* 0x0c0fe20000410000 */
[----:B------:R-:W-:Y:S01]  /*7ea0*/  FMUL.FTZ R7, R171, R11 ;  /* 0x0000000bab077220 */ /* 0x000fe20000410000 */
[C---:B------:R-:W-:Y:S01]  /*7eb0*/  FMUL.FTZ R4, R173.reuse, R5 ;  /* 0x00000005ad047220 */ /* 0x040fe20000410000 */
[----:B------:R-:W-:Y:S01]  /*7ec0*/  FMUL.FTZ R224, R52, R117 ;  /* 0x0000007534e07220 */ /* 0x000fe20000410000 */
[C---:B------:R-:W-:Y:S01]  /*7ed0*/  FFMA.FTZ R133, R172.reuse, R11, R133 ;  /* 0x0000000bac857223 */ /* 0x040fe20000010085 */
[----:B------:R-:W-:Y:S01]  /*7ee0*/  FFMA.FTZ R8, R172, R8, -R7 ;  /* 0x00000008ac087223 */ /* 0x000fe20000010807 */
[-C--:B------:R-:W-:Y:S01]  /*7ef0*/  FMUL.FTZ R7, R173, R9.reuse ;  /* 0x00000009ad077220 */ /* 0x080fe20000410000 */
[----:B------:R-:W-:Y:S01]  /*7f00*/  FFMA.FTZ R4, R174, R9, R4 ;  /* 0x00000009ae047223 */ /* 0x000fe20000010004 */
[C---:B------:R-:W-:Y:S01]  /*7f10*/  FFMA.FTZ R133, R72.reuse, R237, R133 ;  /* 0x000000ed48857223 */ /* 0x040fe20000010085 */
[----:B------:R-:W-:Y:S01]  /*7f20*/  FFMA.FTZ R8, R72, R231, R8 ;  /* 0x000000e748087223 */ /* 0x000fe20000010008 */
[----:B------:R-:W-:-:S02]  /*7f30*/  FFMA.FTZ R7, R174, R5, -R7 ;  /* 0x00000005ae077223 */ /* 0x000fc40000010807 */
[C---:B------:R-:W-:Y:S01]  /*7f40*/  FMUL.FTZ R11, R169.reuse, R133 ;  /* 0x00000085a90b7220 */ /* 0x040fe20000410000 */
[-C--:B------:R-:W-:Y:S01]  /*7f50*/  FMUL.FTZ R9, R169, R8.reuse ;  /* 0x00000008a9097220 */ /* 0x080fe20000410000 */
[C---:B------:R-:W-:Y:S02]  /*7f60*/  FMUL.FTZ R5, R171.reuse, R7 ;  /* 0x00000007ab057220 */ /* 0x040fe40000410000 */
[C---:B------:R-:W-:Y:S01]  /*7f70*/  FFMA.FTZ R10, R170.reuse, R8, -R11 ;  /* 0x00000008aa0a7223 */ /* 0x040fe2000001080b */
[----:B------:R-:W-:Y:S01]  /*7f80*/  FFMA.FTZ R9, R170, R133, R9 ;  /* 0x00000085aa097223 */ /* 0x000fe20000010009 */
[CC--:B------:R-:W-:Y:S01]  /*7f90*/  FFMA.FTZ R6, R172.reuse, R4.reuse, R5 ;  /* 0x00000004ac067223 */ /* 0x0c0fe20000010005 */
[----:B------:R-:W-:Y:S01]  /*7fa0*/  FMUL.FTZ R5, R171, R4 ;  /* 0x00000004ab057220 */ /* 0x000fe20000410000 */
[C---:B------:R-:W-:Y:S01]  /*7fb0*/  FFMA.FTZ R10, R71.reuse, R228, R10 ;  /* 0x000000e4470a7223 */ /* 0x040fe2000001000a */
[----:B------:R-:W-:Y:S01]  /*7fc0*/  FFMA.FTZ R9, R71, R230, R9 ;  /* 0x000000e647097223 */ /* 0x000fe20000010009 */
[----:B------:R-:W-:Y:S01]  /*7fd0*/  MOV R4, UR20 ;  /* 0x0000001400047c02 */ /* 0x000fe20008000f00 */
[----:B------:R-:W-:Y:S01]  /*7fe0*/  FFMA.FTZ R5, R172, R7, -R5 ;  /* 0x00000007ac057223 */ /* 0x000fe20000010805 */
[----:B------:R-:W-:Y:S01]  /*7ff0*/  FMUL.FTZ R7, R169, R6 ;  /* 0x00000006a9077220 */ /* 0x000fe20000410000 */
[C---:B------:R-:W-:Y:S01]  /*8000*/  FMUL.FTZ R11, R167.reuse, R10 ;  /* 0x0000000aa70b7220 */ /* 0x040fe20000410000 */
[----:B------:R-:W-:Y:S01]  /*8010*/  HFMA2 R133, -RZ, RZ, 0, 9.5367431640625e-07 ;  /* 0x00000010ff857431 */ /* 0x000fe200000001ff */
[----:B------:R-:W-:Y:S01]  /*8020*/  @P0 IADD3 R4, PT, PT, R4, -0x2, RZ ;  /* 0xfffffffe04040810 */ /* 0x000fe20007ffe0ff */
[----:B------:R-:W-:Y:S01]  /*8030*/  FFMA.FTZ R8, R170, R5, -R7 ;  /* 0x00000005aa087223 */ /* 0x000fe20000010807 */
[-C--:B------:R-:W-:Y:S01]  /*8040*/  FFMA.FTZ R11, R168, R9.reuse, R11 ;  /* 0x00000009a80b7223 */ /* 0x080fe2000001000b */
[----:B------:R-:W-:Y:S01]  /*8050*/  FMUL.FTZ R7, R167, R9 ;  /* 0x00000009a7077220 */ /* 0x000fe20000410000 */
[----:B------:R-:W-:-:S02]  /*8060*/  FMUL.FTZ R5, R169, R5 ;  /* 0x00000005a9057220 */ /* 0x000fc40000410000 */
[----:B------:R-:W-:Y:S01]  /*8070*/  FFMA.FTZ R210, R70, R227, R11 ;  /* 0x000000e346d27223 */ /* 0x000fe2000001000b */
[----:B------:R-:W-:Y:S01]  /*8080*/  FFMA.FTZ R10, R168, R10, -R7 ;  /* 0x0000000aa80a7223 */ /* 0x000fe20000010807 */
[----:B------:R-:W-:Y:S01]  /*8090*/  FFMA.FTZ R9, R170, R6, R5 ;  /* 0x00000006aa097223 */ /* 0x000fe20000010005 */
[----:B--2---:R-:W-:Y:S02]  /*80a0*/  @P0 IMAD R6, R4, R211, UR8 ;  /* 0x0000000804060e24 */ /* 0x004fe4000f8e02d3 */
[----:B------:R-:W-:Y:S01]  /*80b0*/  FMUL.FTZ R7, R165, R210 ;  /* 0x000000d2a5077220 */ /* 0x000fe20000410000 */
[----:B------:R-:W-:Y:S01]  /*80c0*/  FFMA.FTZ R10, R70, R229, R10 ;  /* 0x000000e5460a7223 */ /* 0x000fe2000001000a */
[----:B------:R-:W-:Y:S01]  /*80d0*/  CS2R R4, SRZ ;  /* 0x0000000000047805 */ /* 0x000fe2000001ff00 */
[----:B------:R-:W-:Y:S02]  /*80e0*/  FMUL.FTZ R11, R167, R9 ;  /* 0x00000009a70b7220 */ /* 0x000fe40000410000 */
[----:B------:R-:W-:Y:S01]  /*80f0*/  FFMA.FTZ R211, R166, R10, -R7 ;  /* 0x0000000aa6d37223 */ /* 0x000fe20000010807 */
[----:B------:R-:W-:-:S04]  /*8100*/  @P0 IMAD.WIDE R6, R6, R133, UR4 ;  /* 0x0000000406060e25 */ /* 0x000fc8000f8e0285 */
[-C--:B------:R-:W-:Y:S01]  /*8110*/  FMUL.FTZ R133, R167, R8.reuse ;  /* 0x00000008a7857220 */ /* 0x080fe20000410000 */
[C---:B------:R-:W-:Y:S01]  /*8120*/  FFMA.FTZ R11, R168.reuse, R8, -R11 ;  /* 0x00000008a80b7223 */ /* 0x040fe2000001080b */
[C---:B------:R-:W-:Y:S01]  /*8130*/  FMUL.FTZ R213, R165.reuse, R10 ;  /* 0x0000000aa5d57220 */ /* 0x040fe20000410000 */
[----:B------:R2:W3:Y:S01]  /*8140*/  @P0 LDG.E.64 R4, desc[UR30][R6.64+0x8] ;  /* 0x0000081e06040981 */ /* 0x0004e2000c1e1b00 */
[----:B------:R-:W-:Y:S01]  /*8150*/  FFMA.FTZ R133, R168, R9, R133 ;  /* 0x00000009a8857223 */ /* 0x000fe20000010085 */
[C---:B------:R-:W-:Y:S01]  /*8160*/  FMUL.FTZ R8, R165.reuse, R11 ;  /* 0x0000000ba5087220 */ /* 0x040fe20000410000 */
[C---:B------:R-:W-:Y:S02]  /*8170*/  FFMA.FTZ R210, R166.reuse, R210, R213 ;  /* 0x000000d2a6d27223 */ /* 0x040fe400000100d5 */
[-C--:B------:R-:W-:Y:S01]  /*8180*/  FMUL.FTZ R9, R165, R133.reuse ;  /* 0x00000085a5097220 */ /* 0x080fe20000410000 */
[----:B------:R-:W-:Y:S01]  /*8190*/  FFMA.FTZ R8, R166, R133, R8 ;  /* 0x00000085a6087223 */ /* 0x000fe20000010008 */
[----:B------:R-:W-:-:S02]  /*81a0*/  FFMA.FTZ R210, R69, R226, R210 ;  /* 0x000000e245d27223 */ /* 0x000fc400000100d2 */
[----:B------:R-:W-:Y:S01]  /*81b0*/  FFMA.FTZ R9, R166, R11, -R9 ;  /* 0x0000000ba6097223 */ /* 0x000fe20000010809 */
[----:B------:R-:W-:Y:S01]  /*81c0*/  FFMA.FTZ R211, R69, R224, R211 ;  /* 0x000000e045d37223 */ /* 0x000fe200000100d3 */
[C---:B--2---:R-:W-:Y:S01]  /*81d0*/  FMUL.FTZ R6, R163.reuse, R8 ;  /* 0x00000008a3067220 */ /* 0x044fe20000410000 */
[C---:B------:R-:W-:Y:S01]  /*81e0*/  FMUL.FTZ R213, R163.reuse, R210 ;  /* 0x000000d2a3d57220 */ /* 0x040fe20000410000 */
[C---:B------:R-:W-:Y:S01]  /*81f0*/  FMUL.FTZ R7, R163.reuse, R9 ;  /* 0x00000009a3077220 */ /* 0x040fe20000410000 */
[----:B------:R-:W-:Y:S01]  /*8200*/  FMUL.FTZ R215, R163, R211 ;  /* 0x000000d3a3d77220 */ /* 0x000fe20000410000 */
[C---:B------:R-:W-:Y:S01]  /*8210*/  FFMA.FTZ R6, R164.reuse, R9, -R6 ;  /* 0x00000009a4067223 */ /* 0x040fe20000010806 */
[C---:B------:R-:W-:Y:S01]  /*8220*/  FFMA.FTZ R10, R164.reuse, R211, -R213 ;  /* 0x000000d3a40a7223 */ /* 0x040fe200000108d5 */
[C---:B------:R-:W-:Y:S01]  /*8230*/  FFMA.FTZ R7, R164.reuse, R8, R7 ;  /* 0x00000008a4077223 */ /* 0x040fe20000010007 */
[C---:B------:R-:W-:Y:S01]  /*8240*/  FMUL.FTZ R225, R53.reuse, R118 ;  /* 0x0000007635e17220 */ /* 0x040fe20000410000 */
[----:B------:R-:W-:Y:S01]  /*8250*/  FFMA.FTZ R215, R164, R210, R215 ;  /* 0x000000d2a4d77223 */ /* 0x000fe200000100d7 */
[----:B------:R-:W-:Y:S01]  /*8260*/  FMUL.FTZ R213, R53, R116 ;  /* 0x0000007435d57220 */ /* 0x000fe20000410000 */
[C---:B------:R-:W-:Y:S01]  /*8270*/  FMUL.FTZ R9, R161.reuse, R7 ;  /* 0x00000007a1097220 */ /* 0x040fe20000410000 */
[CC--:B------:R-:W-:Y:S01]  /*8280*/  FMUL.FTZ R8, R161.reuse, R6.reuse ;  /* 0x00000006a1087220 */ /* 0x0c0fe20000410000 */
[C---:B------:R-:W-:Y:S01]  /*8290*/  FFMA.FTZ R10, R68.reuse, R225, R10 ;  /* 0x000000e1440a7223 */ /* 0x040fe2000001000a */
[----:B------:R-:W-:Y:S01]  /*82a0*/  FFMA.FTZ R215, R68, R213, R215 ;  /* 0x000000d544d77223 */ /* 0x000fe200000100d7 */
[C---:B------:R-:W-:Y:S01]  /*82b0*/  FFMA.FTZ R9, R162.reuse, R6, -R9 ;  /* 0x00000006a2097223 */ /* 0x040fe20000010809 */
[C---:B------:R-:W-:Y:S01]  /*82c0*/  FFMA.FTZ R8, R162.reuse, R7, R8 ;  /* 0x00000007a2087223 */ /* 0x040fe20000010008 */
[C---:B------:R-:W-:Y:S01]  /*82d0*/  FMUL.FTZ R210, R161.reuse, R10 ;  /* 0x0000000aa1d27220 */ /* 0x040fe20000410000 */
[----:B------:R-:W-:Y:S01]  /*82e0*/  FMUL.FTZ R11, R161, R215 ;  /* 0x000000d7a10b7220 */ /* 0x000fe20000410000 */
[C---:B------:R-:W-:Y:S01]  /*82f0*/  FMUL.FTZ R7, R159.reuse, R9 ;  /* 0x000000099f077220 */ /* 0x040fe20000410000 */
[----:B------:R-:W-:Y:S01]  /*8300*/  FMUL.FTZ R6, R159, R8 ;  /* 0x000000089f067220 */ /* 0x000fe20000410000 */
[----:B------:R-:W-:Y:S01]  /*8310*/  FFMA.FTZ R210, R162, R215, R210 ;  /* 0x000000d7a2d27223 */ /* 0x000fe200000100d2 */
[----:B------:R-:W-:Y:S01]  /*8320*/  FMUL.FTZ R216, R50, R205 ;  /* 0x000000cd32d87220 */ /* 0x000fe20000410000 */
[----:B------:R-:W-:Y:S01]  /*8330*/  FFMA.FTZ R11, R162, R10, -R11 ;  /* 0x0000000aa20b7223 */ /* 0x000fe2000001080b */
[----:B------:R-:W-:Y:S01]  /*8340*/  FMUL.FTZ R222, R50, R207 ;  /* 0x000000cf32de7220 */ /* 0x000fe20000410000 */
        /* <DEDUP_REMOVED lines=11> */
[C---:B------:R-:W-:Y:S01]  /*8400*/  FMUL.FTZ R215, R51.reuse, R208 ;  /* 0x000000d033d77220 */ /* 0x040fe20000410000 */
[----:B------:R-:W-:Y:S01]  /*8410*/  FFMA.FTZ R133, R160, R210, R133 ;  /* 0x000000d2a0857223 */ /* 0x000fe20000010085 */
[----:B------:R-:W-:Y:S01]  /*8420*/  FMUL.FTZ R223, R51, R206 ;  /* 0x000000ce33df7220 */ /* 0x000fe20000410000 */
        /* <DEDUP_REMOVED lines=8> */
[----:B------:R-:W-:Y:S01]  /*84b0*/  FMUL.FTZ R218, R48, R201 ;  /* 0x000000c930da7220 */ /* 0x000fe20000410000 */
[C---:B------:R-:W-:Y:S01]  /*84c0*/  FMUL.FTZ R210, R153.reuse, R10 ;  /* 0x0000000a99d27220 */ /* 0x040fe20000410000 */
[C---:B------:R-:W-:Y:S01]  /*84d0*/  FFMA.FTZ R8, R158.reuse, R133, R8 ;  /* 0x000000859e087223 */ /* 0x040fe20000010008 */
[----:B------:R-:W-:Y:S01]  /*84e0*/  FFMA.FTZ R7, R158, R6, -R7 ;  /* 0x000000069e077223 */ /* 0x000fe20000010807 */
[----:B------:R-:W-:Y:S01]  /*84f0*/  FMUL.FTZ R220, R48, R203 ;  /* 0x000000cb30dc7220 */ /* 0x000fe20000410000 */
[-C--:B------:R-:W-:Y:S01]  /*8500*/  FMUL.FTZ R11, R153, R9.reuse ;  /* 0x00000009990b7220 */ /* 0x080fe20000410000 */
[C---:B------:R-:W-:Y:S01]  /*8510*/  FFMA.FTZ R210, R154.reuse, R9, R210 ;  /* 0x000000099ad27223 */ /* 0x040fe200000100d2 */
[C---:B------:R-:W-:Y:S01]  /*8520*/  FFMA.FTZ R9, R65.reuse, R218, R8 ;  /* 0x000000da41097223 */ /* 0x040fe20000010008 */
[----:B------:R-:W-:Y:S01]  /*8530*/  FFMA.FTZ R8, R65, R220, R7 ;  /* 0x000000dc41087223 */ /* 0x000fe20000010007 */
[----:B------:R-:W-:Y:S01]  /*8540*/  FFMA.FTZ R11, R154, R10, -R11 ;  /* 0x0000000a9a0b7223 */ /* 0x000fe2000001080b */
[----:B------:R-:W-:-:S02]  /*8550*/  FMUL.FTZ R133, R151, R210 ;  /* 0x000000d297857220 */ /* 0x000fc40000410000 */
[----:B------:R-:W-:Y:S01]  /*8560*/  FMUL.FTZ R10, R155, R8 ;  /* 0x000000089b0a7220 */ /* 0x000fe20000410000 */
[-C--:B------:R-:W-:Y:S01]  /*8570*/  FMUL.FTZ R211, R151, R11.reuse ;  /* 0x0000000b97d37220 */ /* 0x080fe20000410000 */
[----:B------:R-:W-:Y:S01]  /*8580*/  FFMA.FTZ R6, R152, R11, -R133 ;  /* 0x0000000b98067223 */ /* 0x000fe20000010885 */
[-C--:B------:R-:W-:Y:S01]  /*8590*/  FMUL.FTZ R11, R155, R9.reuse ;  /* 0x000000099b0b7220 */ /* 0x080fe20000410000 */
[C---:B------:R-:W-:Y:S01]  /*85a0*/  FFMA.FTZ R9, R156.reuse, R9, R10 ;  /* 0x000000099c097223 */ /* 0x040fe2000001000a */
[C---:B------:R-:W-:Y:S01]  /*85b0*/  FMUL.FTZ R219, R49.reuse, R202 ;  /* 0x000000ca31db7220 */ /* 0x040fe20000410000 */
[----:B------:R-:W-:Y:S01]  /*85c0*/  FMUL.FTZ R217, R49, R204 ;  /* 0x000000cc31d97220 */ /* 0x000fe20000410000 */
[----:B------:R-:W-:Y:S02]  /*85d0*/  FFMA.FTZ R8, R156, R8, -R11 ;  /* 0x000000089c087223 */ /* 0x000fe4000001080b */
[C---:B------:R-:W-:Y:S02]  /*85e0*/  FFMA.FTZ R9, R64.reuse, R219, R9 ;  /* 0x000000db40097223 */ /* 0x040fe40000010009 */
[----:B------:R-:W-:-:S02]  /*85f0*/  FFMA.FTZ R8, R64, R217, R8 ;  /* 0x000000d940087223 */ /* 0x000fc40000010008 */
[C---:B------:R-:W-:Y:S01]  /*8600*/  FMUL.FTZ R11, R153.reuse, R9 ;  /* 0x00000009990b7220 */ /* 0x040fe20000410000 */
[----:B------:R-:W-:Y:S01]  /*8610*/  FMUL.FTZ R214, R46, R199 ;  /* 0x000000c72ed67220 */ /* 0x000fe20000410000 */
[-C--:B------:R-:W-:Y:S02]  /*8620*/  FMUL.FTZ R10, R153, R8.reuse ;  /* 0x00000008990a7220 */ /* 0x080fe40000410000 */
[----:B------:R-:W-:Y:S01]  /*8630*/  FFMA.FTZ R11, R154, R8, -R11 ;  /* 0x000000089a0b7223 */ /* 0x000fe2000001080b */
[----:B------:R-:W-:Y:S01]  /*8640*/  FMUL.FTZ R212, R46, R197 ;  /* 0x000000c52ed47220 */ /* 0x000fe20000410000 */
[----:B------:R-:W-:Y:S02]  /*8650*/  FFMA.FTZ R10, R154, R9, R10 ;  /* 0x000000099a0a7223 */ /* 0x000fe4000001000a */
[C---:B------:R-:W-:Y:S02]  /*8660*/  FFMA.FTZ R11, R63.reuse, R214, R11 ;  /* 0x000000d63f0b7223 */ /* 0x040fe4000001000b */
[----:B------:R-:W-:-:S02]  /*8670*/  FFMA.FTZ R10, R63, R212, R10 ;  /* 0x000000d43f0a7223 */ /* 0x000fc4000001000a */
[CC--:B------:R-:W-:Y:S01]  /*8680*/  FMUL.FTZ R133, R151.reuse, R11.reuse ;  /* 0x0000000b97857220 */ /* 0x0c0fe20000410000 */
[C---:B------:R-:W-:Y:S01]  /*8690*/  FFMA.FTZ R7, R152.reuse, R210, R211 ;  /* 0x000000d298077223 */ /* 0x040fe200000100d3 */
[----:B------:R-:W-:Y:S01]  /*86a0*/  FMUL.FTZ R9, R151, R10 ;  /* 0x0000000a97097220 */ /* 0x000fe20000410000 */
[C---:B------:R-:W-:Y:S01]  /*86b0*/  FMUL.FTZ R211, R47.reuse, R198 ;  /* 0x000000c62fd37220 */ /* 0x040fe20000410000 */
[C---:B------:R-:W-:Y:S01]  /*86c0*/  FFMA.FTZ R133, R152.reuse, R10, R133 ;  /* 0x0000000a98857223 */ /* 0x040fe20000010085 */
[----:B------:R-:W-:Y:S01]  /*86d0*/  FMUL.FTZ R221, R47, R200 ;  /* 0x000000c82fdd7220 */ /* 0x000fe20000410000 */
[----:B------:R-:W-:Y:S02]  /*86e0*/  FFMA.FTZ R210, R152, R11, -R9 ;  /* 0x0000000b98d27223 */ /* 0x000fe40000010809 */
[C---:B------:R-:W-:Y:S02]  /*86f0*/  FFMA.FTZ R8, R62.reuse, R211, R133 ;  /* 0x000000d33e087223 */ /* 0x040fe40000010085 */
[----:B------:R-:W-:-:S03]  /*8700*/  FFMA.FTZ R9, R62, R221, R210 ;  /* 0x000000dd3e097223 */ /* 0x000fc600000100d2 */
[----:B------:R-:W2:Y:S04]  /*8710*/  SHFL.UP PT, R210, R8, 0x1, RZ ;  /* 0x0420000008d27989 */ /* 0x000ea800000e00ff */
[----:B------:R-:W4:Y:S04]  /*8720*/  SHFL.UP PT, R133, R9, 0x1, RZ ;  /* 0x0420000009857989 */ /* 0x000f2800000e00ff */
[----:B------:R-:W5:Y:S04]  /*8730*/  SHFL.UP PT, R11, R7, 0x1, RZ ;  /* 0x04200000070b7989 */ /* 0x000f6800000e00ff */
[----:B------:R-:W1:Y:S01]  /*8740*/  SHFL.UP PT, R10, R6, 0x1, RZ ;  /* 0x04200000060a7989 */ /* 0x000e6200000e00ff */
[----:B------:R-:W-:Y:S01]  /*8750*/  ISETP.GE.AND P3, PT, R111, 0x1, PT ;  /* 0x000000016f00780c */ /* 0x000fe20003f66270 */
[-C--:B--2---:R-:W-:Y:S01]  /*8760*/  FMUL.FTZ R232, R6, R210.reuse ;  /* 0x000000d206e87220 */ /* 0x084fe20000410000 */
[----:B------:R-:W-:-:S03]  /*8770*/  FMUL.FTZ R247, R7, R210 ;  /* 0x000000d207f77220 */ /* 0x000fc60000410000 */
[-C--:B----4-:R-:W-:Y:S01]  /*8780*/  FFMA.FTZ R249, R7, R133.reuse, R232 ;  /* 0x0000008507f97223 */ /* 0x090fe200000100e8 */
[C---:B------:R-:W-:Y:S01]  /*8790*/  FFMA.FTZ R232, R6.reuse, R133, -R247 ;  /* 0x0000008506e87223 */ /* 0x040fe200000108f7 */
[----:B-----5:R-:W-:-:S06]  /*87a0*/  FMUL.FTZ R210, R6, R11 ;  /* 0x0000000b06d27220 */ /* 0x020fcc0000410000 */
[----:B------:R-:W-:Y:S01]  /*87b0*/  @P3 FADD.FTZ R8, R8, R249 ;  /* 0x000000f908083221 */ /* 0x000fe20000010000 */
[----:B------:R-:W-:Y:S01]  /*87c0*/  FMUL.FTZ R133, R7, R11 ;  /* 0x0000000b07857220 */ /* 0x000fe20000410000 */
[----:B------:R-:W-:Y:S01]  /*87d0*/  @P3 FADD.FTZ R9, R9, R232 ;  /* 0x000000e809093221 */ /* 0x000fe20000010000 */
[-C--:B-1----:R-:W-:Y:S02]  /*87e0*/  @P3 FFMA.FTZ R7, R7, R10.reuse, R210 ;  /* 0x0000000a07073223 */ /* 0x082fe400000100d2 */
        /* <DEDUP_REMOVED lines=8> */
[-C--:B--2---:R-:W-:Y:S01]  /*8870*/  FFMA.FTZ R249, R7, R133.reuse, R232 ;  /* 0x0000008507f97223 */ /* 0x084fe200000100e8 */
[C---:B------:R-:W-:Y:S01]  /*8880*/  FFMA.FTZ R232, R6.reuse, R133, -R247 ;  /* 0x0000008506e87223 */ /* 0x040fe200000108f7 */
[----:B----4-:R-:W-:-:S06]  /*8890*/  FMUL.FTZ R210, R6, R11 ;  /* 0x0000000b06d27220 */ /* 0x010fcc0000410000 */
[----:B------:R-:W-:Y:S01]  /*88a0*/  @P3 FADD.FTZ R8, R8, R249 ;  /* 0x000000f908083221 */ /* 0x000fe20000010000 */
[----:B------:R-:W-:Y:S01]  /*88b0*/  FMUL.FTZ R133, R7, R11 ;  /* 0x0000000b07857220 */ /* 0x000fe20000410000 */
[----:B------:R-:W-:Y:S01]  /*88c0*/  @P3 FADD.FTZ R9, R9, R232 ;  /* 0x000000e809093221 */ /* 0x000fe20000010000 */
[-C--:B-----5:R-:W-:Y:S02]  /*88d0*/  @P3 FFMA.FTZ R7, R7, R10.reuse, R210 ;  /* 0x0000000a07073223 */ /* 0x0a0fe400000100d2 */
        /* <DEDUP_REMOVED lines=27> */
[C---:B------:R-:W-:Y:S01]  /*8a90*/  FMUL.FTZ R11, R7.reuse, R11 ;  /* 0x0000000b070b7220 */ /* 0x040fe20000410000 */
[-C--:B-----5:R-:W-:Y:S01]  /*8aa0*/  @P3 FFMA.FTZ R7, R7, R10.reuse, R210 ;  /* 0x0000000a07073223 */ /* 0x0a0fe200000100d2 */
[----:B------:R-:W-:Y:S02]  /*8ab0*/  @P3 FADD.FTZ R9, R9, R232 ;  /* 0x000000e809093221 */ /* 0x000fe40000010000 */
[----:B------:R-:W1:Y:S01]  /*8ac0*/  SHFL.UP PT, R210, R8, 0x10, RZ ;  /* 0x0600000008d27989 */ /* 0x000e6200000e00ff */
[----:B------:R-:W-:-:S03]  /*8ad0*/  @P3 FFMA.FTZ R6, R6, R10, -R11 ;  /* 0x0000000a06063223 */ /* 0x000fc6000001080b */
[----:B------:R-:W2:Y:S04]  /*8ae0*/  SHFL.UP PT, R11, R7, 0x10, RZ ;  /* 0x06000000070b7989 */ /* 0x000ea800000e00ff */
[----:B------:R-:W4:Y:S04]  /*8af0*/  SHFL.UP PT, R133, R9, 0x10, RZ ;  /* 0x0600000009857989 */ /* 0x000f2800000e00ff */
[----:B------:R-:W5:Y:S01]  /*8b00*/  SHFL.UP PT, R10, R6, 0x10, RZ ;  /* 0x06000000060a7989 */ /* 0x000f6200000e00ff */
[----:B------:R-:W-:Y:S01]  /*8b10*/  ISETP.GE.AND P3, PT, R111, 0x10, PT ;  /* 0x000000106f00780c */ /* 0x000fe20003f66270 */
[CC--:B-1----:R-:W-:Y:S01]  /*8b20*/  FMUL.FTZ R249, R7.reuse, R210.reuse ;  /* 0x000000d207f97220 */ /* 0x0c2fe20000410000 */
[C---:B------:R-:W-:Y:S01]  /*8b30*/  FMUL.FTZ R210, R6.reuse, R210 ;  /* 0x000000d206d27220 */ /* 0x040fe20000410000 */
[-C--:B--2---:R-:W-:Y:S01]  /*8b40*/  FMUL.FTZ R247, R6, R11.reuse ;  /* 0x0000000b06f77220 */ /* 0x084fe20000410000 */
[----:B------:R-:W-:-:S02]  /*8b50*/  FMUL.FTZ R11, R7, R11 ;  /* 0x0000000b070b7220 */ /* 0x000fc40000410000 */
[----:B----4-:R-:W-:-:S07]  /*8b60*/  FFMA.FTZ R251, R7, R133, R210 ;  /* 0x0000008507fb7223 */ /* 0x010fce00000100d2 */
[-C--:B-----5:R-:W-:Y:S01]  /*8b70*/  @P3 FFMA.FTZ R7, R7, R10.reuse, R247 ;  /* 0x0000000a07073223 */ /* 0x0a0fe200000100f7 */
[C---:B------:R-:W-:Y:S01]  /*8b80*/  FFMA.FTZ R210, R6.reuse, R133, -R249 ;  /* 0x0000008506d27223 */ /* 0x040fe200000108f9 */
[----:B------:R-:W-:Y:S01]  /*8b90*/  @P3 FFMA.FTZ R6, R6, R10, -R11 ;  /* 0x0000000a06063223 */ /* 0x000fe2000001080b */
[----:B---3--:R1:W-:Y:S02]  /*8ba0*/  SHFL.IDX PT, R246, R5, RZ, 0x1f ;  /* 0x00001fff05f67589 */ /* 0x0083e400000e0000 */
[----:B------:R-:W-:Y:S02]  /*8bb0*/  @P3 FADD.FTZ R9, R9, R210 ;  /* 0x000000d209093221 */ /* 0x000fe40000010000 */
[----:B------:R-:W2:Y:S04]  /*8bc0*/  SHFL.UP PT, R7, R7, 0x1, RZ ;  /* 0x0420000007077989 */ /* 0x000ea800000e00ff */
[----:B------:R-:W-:Y:S04]  /*8bd0*/  SHFL.IDX PT, R4, R4, RZ, 0x1f ;  /* 0x00001fff04047589 */ /* 0x000fe800000e0000 */
[----:B------:R-:W3:Y:S04]  /*8be0*/  SHFL.UP PT, R11, R6, 0x1, RZ ;  /* 0x04200000060b7989 */ /* 0x000ee800000e00ff */
[----:B------:R-:W4:Y:S01]  /*8bf0*/  SHFL.UP PT, R9, R9, 0x1, RZ ;  /* 0x0420000009097989 */ /* 0x000f2200000e00ff */
[----:B------:R-:W-:Y:S01]  /*8c00*/  @P3 FADD.FTZ R8, R8, R251 ;  /* 0x000000fb08083221 */ /* 0x000fe20000010000 */
[-C--:B0-----:R-:W-:Y:S01]  /*8c10*/  FMUL.FTZ R210, R152, R13.reuse ;  /* 0x0000000d98d27220 */ /* 0x081fe20000410000 */
[----:B------:R-:W-:-:S03]  /*8c20*/  FMUL.FTZ R133, R151, R13 ;  /* 0x0000000d97857220 */ /* 0x000fc60000410000 */
[-C--:B------:R-:W-:Y:S01]  /*8c30*/  FFMA.FTZ R210, -R151, R12.reuse, -R210 ;  /* 0x0000000c97d27223 */ /* 0x080fe200000109d2 */
[----:B------:R-:W0:Y:S01]  /*8c40*/  SHFL.UP PT, R8, R8, 0x1, RZ ;  /* 0x0420000008087989 */ /* 0x000e2200000e00ff */
[----:B------:R-:W-:Y:S02]  /*8c50*/  FFMA.FTZ R133, R152, R12, -R133 ;  /* 0x0000000c98857223 */ /* 0x000fe40000010885 */
[----:B-1----:R-:W-:Y:S01]  /*8c60*/  FMUL.FTZ R5, R153, R210 ;  /* 0x000000d299057220 */ /* 0x002fe20000410000 */
[----:B--2---:R-:W-:-:S03]  /*8c70*/  FMUL.FTZ R10, R7, R246 ;  /* 0x000000f6070a7220 */ /* 0x004fc60000410000 */
[-C--:B------:R-:W-:Y:S01]  /*8c80*/  FFMA.FTZ R5, R154, R133.reuse, R5 ;  /* 0x000000859a057223 */ /* 0x080fe20000010005 */
[C---:B---3--:R-:W-:Y:S01]  /*8c90*/  FFMA.FTZ R10, R11.reuse, R4, -R10 ;  /* 0x000000040b0a7223 */ /* 0x048fe2000001080a */
[----:B------:R-:W-:Y:S01]  /*8ca0*/  FMUL.FTZ R6, R11, R246 ;  /* 0x000000f60b067220 */ /* 0x000fe20000410000 */
[----:B------:R-:W-:-:S03]  /*8cb0*/  FMUL.FTZ R11, R153, R133 ;  /* 0x00000085990b7220 */ /* 0x000fc60000410000 */
[----:B------:R-:W-:Y:S01]  /*8cc0*/  FFMA.FTZ R7, R7, R4, R6 ;  /* 0x0000000407077223 */ /* 0x000fe20000010006 */
[----:B------:R-:W-:Y:S01]  /*8cd0*/  FFMA.FTZ R11, R154, R210, -R11 ;  /* 0x000000d29a0b7223 */ /* 0x000fe2000001080b */
[----:B----4-:R-:W-:Y:S01]  /*8ce0*/  @P2 FADD.FTZ R4, R9, R10 ;  /* 0x0000000a09042221 */ /* 0x010fe20000010000 */
[C---:B------:R-:W-:Y:S02]  /*8cf0*/  FMUL.FTZ R9, R155.reuse, R5 ;  /* 0x000000059b097220 */ /* 0x040fe40000410000 */
[-C--:B------:R-:W-:Y:S02]  /*8d00*/  FMUL.FTZ R6, R155, R11.reuse ;  /* 0x0000000b9b067220 */ /* 0x080fe40000410000 */
[C---:B------:R-:W-:Y:S02]  /*8d10*/  FFMA.FTZ R9, R156.reuse, R11, -R9 ;  /* 0x0000000b9c097223 */ /* 0x040fe40000010809 */
[----:B------:R-:W-:Y:S02]  /*8d20*/  FFMA.FTZ R6, R156, R5, R6 ;  /* 0x000000059c067223 */ /* 0x000fe40000010006 */
[C---:B------:R-:W-:Y:S01]  /*8d30*/  FMUL.FTZ R5, R157.reuse, R9 ;  /* 0x000000099d057220 */ /* 0x040fe20000410000 */
[----:B0-----:R-:W-:Y:S01]  /*8d40*/  @P2 FADD.FTZ R246, R8, R7 ;  /* 0x0000000708f62221 */ /* 0x001fe20000010000 */
[----:B------:R-:W-:-:S02]  /*8d50*/  FMUL.FTZ R8, R157, R6 ;  /* 0x000000069d087220 */ /* 0x000fc40000410000 */
[C---:B------:R-:W-:Y:S01]  /*8d60*/  FFMA.FTZ R10, R158.reuse, R6, R5 ;  /* 0x000000069e0a7223 */ /* 0x040fe20000010005 */
[C---:B------:R-:W-:Y:S01]  /*8d70*/  FMUL.FTZ R5, R151.reuse, R209 ;  /* 0x000000d197057220 */ /* 0x040fe20000410000 */
[-C--:B------:R-:W-:Y:S01]  /*8d80*/  FMUL.FTZ R7, R151, R196.reuse ;  /* 0x000000c497077220 */ /* 0x080fe20000410000 */
[----:B------:R-:W-:Y:S02]  /*8d90*/  FFMA.FTZ R9, R158, R9, -R8 ;  /* 0x000000099e097223 */ /* 0x000fe40000010808 */
        /* <DEDUP_REMOVED lines=8> */
[-C--:B------:R-:W-:Y:S02]  /*8e20*/  FMUL.FTZ R5, R159, R9.reuse ;  /* 0x000000099f057220 */ /* 0x080fe40000410000 */
[----:B------:R-:W-:Y:S01]  /*8e30*/  FADD.FTZ R8, R181, R8 ;  /* 0x00000008b5087221 */ /* 0x000fe20000010000 */
[-C--:B------:R-:W-:Y:S01]  /*8e40*/  FMUL.FTZ R210, R159, R10.reuse ;  /* 0x0000000a9fd27220 */ /* 0x080fe20000410000 */
[----:B------:R-:W-:Y:S01]  /*8e50*/  FADD.FTZ R6, R137, R6 ;  /* 0x0000000689067221 */ /* 0x000fe20000010000 */
[C---:B------:R-:W-:Y:S01]  /*8e60*/  FFMA.FTZ R10, R160.reuse, R10, R5 ;  /* 0x0000000aa00a7223 */ /* 0x040fe20000010005 */
[C---:B------:R-:W-:Y:S02]  /*8e70*/  FMUL.FTZ R5, R155.reuse, R8 ;  /* 0x000000089b057220 */ /* 0x040fe40000410000 */
[-C--:B------:R-:W-:Y:S01]  /*8e80*/  FMUL.FTZ R7, R155, R6.reuse ;  /* 0x000000069b077220 */ /* 0x080fe20000410000 */
[----:B------:R-:W-:Y:S01]  /*8e90*/  FFMA.FTZ R210, R160, R9, -R210 ;  /* 0x00000009a0d27223 */ /* 0x000fe200000108d2 */
        /* <DEDUP_REMOVED lines=8> */
[----:B------:R-:W-:-:S02]  /*8f20*/  FMUL.FTZ R9, R157, R5 ;  /* 0x000000059d097220 */ /* 0x000fc40000410000 */
[-C--:B------:R-:W-:Y:S02]  /*8f30*/  FMUL.FTZ R7, R157, R8.reuse ;  /* 0x000000089d077220 */ /* 0x080fe40000410000 */
[C---:B------:R-:W-:Y:S02]  /*8f40*/  FFMA.FTZ R9, R158.reuse, R8, -R9 ;  /* 0x000000089e097223 */ /* 0x040fe40000010809 */
[----:B------:R-:W-:Y:S01]  /*8f50*/  FFMA.FTZ R6, R158, R5, R7 ;  /* 0x000000059e067223 */ /* 0x000fe20000010007 */
        /* <DEDUP_REMOVED lines=72> */
[----:B------:R-:W0:Y:S01]  /*93e0*/  S2R R133, SR_TID.X ;  /* 0x0000000000857919 */ /* 0x000e220000002100 */
[----:B------:R-:W-:Y:S01]  /*93f0*/  FADD.FTZ R8, R191, R8 ;  /* 0x00000008bf087221 */ /* 0x000fe20000010000 */
[----:B------:R-:W-:Y:S01]  /*9400*/  FFMA.FTZ R247, R178, R11, -R6 ;  /* 0x0000000bb2f77223 */ /* 0x000fe20000010806 */
[C---:B------:R-:W-:Y:S02]  /*9410*/  FMUL.FTZ R9, R173.reuse, R7 ;  /* 0x00000007ad097220 */ /* 0x040fe40000410000 */
[----:B------:R-:W-:-:S02]  /*9420*/  FMUL.FTZ R6, R173, R8 ;  /* 0x00000008ad067220 */ /* 0x000fc40000410000 */
[C---:B------:R-:W-:Y:S02]  /*9430*/  FFMA.FTZ R9, R174.reuse, R8, -R9 ;  /* 0x00000008ae097223 */ /* 0x040fe40000010809 */
[----:B------:R-:W-:Y:S02]  /*9440*/  FFMA.FTZ R6, R174, R7, R6 ;  /* 0x00000007ae067223 */ /* 0x000fe40000010006 */
[----:B------:R-:W-:Y:S02]  /*9450*/  FADD.FTZ R9, R192, R9 ;  /* 0x00000009c0097221 */ /* 0x000fe40000010000 */
[----:B------:R-:W-:Y:S02]  /*9460*/  FADD.FTZ R6, R147, R6 ;  /* 0x0000000693067221 */ /* 0x000fe40000010000 */
[----:B------:R-:W-:Y:S01]  /*9470*/  FMUL.FTZ R7, R175, R9 ;  /* 0x00000009af077220 */ /* 0x000fe20000410000 */
[----:B------:R-:W-:Y:S01]  /*9480*/  FMUL.FTZ R5, R177, R11 ;  /* 0x0000000bb1057220 */ /* 0x000fe20000410000 */
[----:B------:R-:W-:-:S02]  /*9490*/  FMUL.FTZ R8, R175, R6 ;  /* 0x00000006af087220 */ /* 0x000fc40000410000 */
[----:B------:R-:W-:Y:S01]  /*94a0*/  FFMA.FTZ R7, R176, R6, R7 ;  /* 0x00000006b0077223 */ /* 0x000fe20000010007 */
[----:B------:R-:W-:Y:S01]  /*94b0*/  FFMA.FTZ R5, R178, R10, R5 ;  /* 0x0000000ab2057223 */ /* 0x000fe20000010005 */
[----:B------:R-:W-:Y:S01]  /*94c0*/  FFMA.FTZ R8, R176, R9, -R8 ;  /* 0x00000009b0087223 */ /* 0x000fe20000010808 */
[----:B------:R-:W-:Y:S01]  /*94d0*/  FMUL.FTZ R9, R180, R247 ;  /* 0x000000f7b4097220 */ /* 0x000fe20000410000 */
[----:B------:R-:W-:Y:S01]  /*94e0*/  UISETP.GE.AND UP0, UPT, UR20, UR45, UPT ;  /* 0x0000002d1400728c */ /* 0x000fe2000bf06270 */
[----:B------:R-:W-:Y:S01]  /*94f0*/  FADD.FTZ R7, R148, R7 ;  /* 0x0000000794077221 */ /* 0x000fe20000010000 */
[-C--:B------:R-:W-:Y:S01]  /*9500*/  FMUL.FTZ R6, R180, R5.reuse ;  /* 0x00000005b4067220 */ /* 0x080fe20000410000 */
[C---:B------:R-:W-:Y:S01]  /*9510*/  FFMA.FTZ R248, R182.reuse, R5, R9 ;  /* 0x00000005b6f87223 */ /* 0x040fe20000010009 */
[----:B------:R-:W-:Y:S01]  /*9520*/  FADD.FTZ R8, R193, R8 ;  /* 0x00000008c1087221 */ /* 0x000fe20000010000 */
[C---:B------:R-:W-:Y:S01]  /*9530*/  FMUL.FTZ R5, R177.reuse, R7 ;  /* 0x00000007b1057220 */ /* 0x040fe20000410000 */
[----:B------:R-:W-:Y:S01]  /*9540*/  PLOP3.LUT P2, PT, PT, PT, UP0, 0x80, 0x8 ;  /* 0x000000000008781c */ /* 0x000fe20003f4f008 */
[----:B------:R-:W-:Y:S01]  /*9550*/  FFMA.FTZ R247, R182, R247, -R6 ;  /* 0x000000f7b6f77223 */ /* 0x000fe20000010806 */
[-C--:B------:R-:W-:Y:S01]  /*9560*/  FMUL.FTZ R6, R177, R8.reuse ;  /* 0x00000008b1067220 */ /* 0x080fe20000410000 */
[----:B------:R-:W-:Y:S01]  /*9570*/  FFMA.FTZ R5, R178, R8, -R5 ;  /* 0x00000008b2057223 */ /* 0x000fe20000010805 */
[----:B0-----:R-:W-:-:S02]  /*9580*/  ISETP.NE.OR P2, PT, R133, RZ, P2 ;  /* 0x000000ff8500720c */ /* 0x001fc40001745670 */
[----:B------:R-:W-:Y:S01]  /*9590*/  FFMA.FTZ R6, R178, R7, R6 ;  /* 0x00000007b2067223 */ /* 0x000fe20000010006 */
[----:B------:R-:W-:-:S03]  /*95a0*/  FADD.FTZ R7, R194, R5 ;  /* 0x00000005c2077221 */ /* 0x000fc60000010000 */
[----:B------:R-:W-:Y:S01]  /*95b0*/  FADD.FTZ R5, R149, R6 ;  /* 0x0000000695057221 */ /* 0x000fe20000010000 */
[C---:B------:R-:W-:Y:S01]  /*95c0*/  FMUL.FTZ R9, R180.reuse, R7 ;  /* 0x00000007b4097220 */ /* 0x040fe20000410000 */
[----:B------:R-:W-:Y:S02]  /*95d0*/  LOP3.LUT R210, R133, 0x1f, RZ, 0xc0, !PT ;  /* 0x0000001f85d27812 */ /* 0x000fe400078ec0ff */
[-C--:B------:R-:W-:Y:S01]  /*95e0*/  FMUL.FTZ R6, R180, R5.reuse ;  /* 0x00000005b4067220 */ /* 0x080fe20000410000 */
[----:B------:R-:W-:Y:S01]  /*95f0*/  FFMA.FTZ R9, R182, R5, R9 ;  /* 0x00000005b6097223 */ /* 0x000fe20000010009 */
[----:B------:R-:W-:Y:S01]  /*9600*/  FMUL.FTZ R5, R3, R246 ;  /* 0x000000f603057220 */ /* 0x000fe20000410000 */
[----:B------:R-:W-:Y:S01]  /*9610*/  VOTEU.ALL UP0, P2 ;  /* 0x0000000000ff7886 */ /* 0x000fe20001000000 */
[----:B------:R-:W-:Y:S02]  /*9620*/  ISETP.NE.AND P3, PT, R210, 0x1f, PT ;  /* 0x0000001fd200780c */ /* 0x000fe40003f65270 */
[----:B------:R-:W-:Y:S01]  /*9630*/  FFMA.FTZ R250, R2, R4, -R5 ;  /* 0x0000000402fa7223 */ /* 0x000fe20000010805 */
[----:B------:R-:W-:-:S02]  /*9640*/  HFMA2 R5, -RZ, RZ, 0, 0 ;  /* 0x00000000ff057431 */ /* 0x000fc400000001ff */
[----:B------:R-:W-:Y:S01]  /*9650*/  FFMA.FTZ R242, R182, R7, -R6 ;  /* 0x00000007b6f27223 */ /* 0x000fe20000010806 */
[----:B------:R-:W-:Y:S01]  /*9660*/  @!UP0 ULEA UR9, UR8, UR16, 0x4 ;  /* 0x0000001008098291 */ /* 0x000fe2000f8e20ff */
[----:B------:R-:W-:Y:S01]  /*9670*/  FMUL.FTZ R3, R3, R4 ;  /* 0x0000000403037220 */ /* 0x000fe20000410000 */
        /* <DEDUP_REMOVED lines=21> */
.L_x_13126:
[----:B------:R-:W-:Y:S05]  /*97d0*/  BSYNC.RECONVERGENT B0 ;  /* 0x0000000000007941 */ /* 0x000fea0003800200 */
.L_x_13125:
[----:B------:R-:W-:Y:S01]  /*97e0*/  ISETP.GT.U32.AND P2, PT, R210, 0x1d, PT ;  /* 0x0000001dd200780c */ /* 0x000fe20003f44070 */
        /* <DEDUP_REMOVED lines=16> */
.L_x_13128:
[----:B------:R-:W-:Y:S05]  /*98f0*/  BSYNC.RECONVERGENT B0 ;  /* 0x0000000000007941 */ /* 0x000fea0003800200 */
.L_x_13127:
[----:B------:R-:W-:Y:S01]  /*9900*/  ISETP.GT.U32.AND P2, PT, R210, 0x1b, PT ;  /* 0x0000001bd200780c */ /* 0x000fe20003f44070 */
        /* <DEDUP_REMOVED lines=16> */
.L_x_13130:
[----:B------:R-:W-:Y:S05]  /*9a10*/  BSYNC.RECONVERGENT B0 ;  /* 0x0000000000007941 */ /* 0x000fea0003800200 */
.L_x_13129:
[----:B------:R-:W-:Y:S01]  /*9a20*/  ISETP.GT.U32.AND P2, PT, R210, 0x17, PT ;  /* 0x00000017d200780c */ /* 0x000fe20003f44070 */
        /* <DEDUP_REMOVED lines=16> */
.L_x_13132:
[----:B------:R-:W-:Y:S05]  /*9b30*/  BSYNC.RECONVERGENT B0 ;  /* 0x0000000000007941 */ /* 0x000fea0003800200 */
.L_x_13131:
        /* <DEDUP_REMOVED lines=17> */
.L_x_13134:
[----:B------:R-:W-:Y:S05]  /*9c50*/  BSYNC.RECONVERGENT B0 ;  /* 0x0000000000007941 */ /* 0x000fea0003800200 */
.L_x_13133:
[----:B-1----:R-:W2:Y:S01]  /*9c60*/  SHFL.IDX PT, R249, R247, RZ, 0x1f ;  /* 0x00001ffff7f97589 */ /* 0x002ea200000e0000 */
[----:B------:R-:W-:Y:S01]  /*9c70*/  ISETP.NE.AND P2, PT, R133, RZ, PT ;  /* 0x000000ff8500720c */ /* 0x000fe20003f45270 */
[----:B------:R-:W-:Y:S01]  /*9c80*/  FFMA.FTZ R246, R2, R246, R3 ;  /* 0x000000f602f67223 */ /* 0x000fe20000010003 */
[----:B------:R-:W-:Y:S01]  /*9c90*/  FADD.FTZ R2, R245, R250 ;  /* 0x000000faf5027221 */ /* 0x000fe20000010000 */
[----:B------:R-:W1:Y:S01]  /*9ca0*/  SHFL.IDX PT, R10, R248, RZ, 0x1f ;  /* 0x00001ffff80a7589 */ /* 0x000e6200000e0000 */
[----:B0-----:R-:W-:Y:S01]  /*9cb0*/  P2R R232, PR, RZ, 0x4 ;  /* 0x00000004ffe87803 */ /* 0x001fe20000000000 */
[----:B------:R-:W-:Y:S01]  /*9cc0*/  FADD.FTZ R3, R243, R246 ;  /* 0x000000f6f3037221 */ /* 0x000fe20000010000 */
[----:B------:R-:W-:Y:S01]  /*9cd0*/  FMUL.FTZ R243, R55, R70 ;  /* 0x0000004637f37220 */ /* 0x000fe20000410000 */
[----:B------:R-:W-:Y:S01]  /*9ce0*/  SHFL.IDX PT, R251, R244, RZ, 0x1f ;  /* 0x00001ffff4fb7589 */ /* 0x000fe200000e0000 */
[----:B------:R-:W-:Y:S03]  /*9cf0*/  BSSY.RECONVERGENT B0, `(.L_x_13135) ;  /* 0x000024e000007945 */ /* 0x000fe60003800200 */
[----:B------:R-:W0:Y:S02]  /*9d00*/  SHFL.IDX PT, R11, R242, RZ, 0x1f ;  /* 0x00001ffff20b7589 */ /* 0x000e2400000e0000 */
[----:B------:R-:W-:-:S02]  /*9d10*/  VOTEU.ALL UP0, P2 ;  /* 0x0000000000ff7886 */ /* 0x000fc40001000000 */
[----:B---3--:R-:W-:Y:S03]  /*9d20*/  SHFL.DOWN PT, R247, R247, 0x1, 0x1f ;  /* 0x08201f00f7f77f89 */ /* 0x008fe600000e0000 */
[----:B------:R-:W-:Y:S01]  /*9d30*/  @!UP0 ULEA UR9, UR8, UR16, 0x4 ;  /* 0x0000001008098291 */ /* 0x000fe2000f8e20ff */
[----:B------:R-:W-:Y:S01]  /*9d40*/  SHFL.DOWN PT, R248, R248, 0x1, 0x1f ;  /* 0x08201f00f8f87f89 */ /* 0x000fe200000e0000 */
[C---:B--2---:R-:W-:Y:S01]  /*9d50*/  FMUL.FTZ R9, R249.reuse, R5 ;  /* 0x00000005f9097220 */ /* 0x044fe20000410000 */
[C---:B------:R-:W-:Y:S02]  /*9d60*/  FMUL.FTZ R252, R249.reuse, R6 ;  /* 0x00000006f9fc7220 */ /* 0x040fe40000410000 */
[----:B----4-:R-:W-:Y:S01]  /*9d70*/  SHFL.DOWN PT, R244, R244, 0x1, 0x1f ;  /* 0x08201f00f4f47f89 */ /* 0x010fe200000e0000 */
[CC--:B-1----:R-:W-:Y:S01]  /*9d80*/  FFMA.FTZ R8, R10.reuse, R4.reuse, -R9 ;  /* 0x000000040a087223 */ /* 0x0c2fe20000010809 */
[----:B------:R-:W-:Y:S01]  /*9d90*/  FMUL.FTZ R4, R249, R4 ;  /* 0x00000004f9047220 */ /* 0x000fe20000410000 */
[----:B------:R-:W-:-:S03]  /*9da0*/  FFMA.FTZ R252, R10, R7, R252 ;  /* 0x000000070afc7223 */ /* 0x000fc600000100fc */
[C---:B------:R-:W-:Y:S01]  /*9db0*/  FFMA.FTZ R9, R10.reuse, R5, R4 ;  /* 0x000000050a097223 */ /* 0x040fe20000010004 */
[----:B------:R-:W-:Y:S02]  /*9dc0*/  FMUL.FTZ R5, R249, R7 ;  /* 0x00000007f9057220 */ /* 0x000fe40000410000 */
[----:B------:R-:W1:Y:S01]  /*9dd0*/  SHFL.IDX PT, R7, R7, RZ, 0x1f ;  /* 0x00001fff07077589 */ /* 0x000e6200000e0000 */
[----:B0-----:R-:W-:Y:S01]  /*9de0*/  FADD.FTZ R11, R11, R252 ;  /* 0x000000fc0b0b7221 */ /* 0x001fe20000010000 */
[----:B------:R-:W-:Y:S01]  /*9df0*/  FFMA.FTZ R4, R10, R6, -R5 ;  /* 0x000000060a047223 */ /* 0x000fe20000010805 */
[C---:B------:R-:W-:Y:S01]  /*9e00*/  FMUL.FTZ R5, R180.reuse, R3 ;  /* 0x00000003b4057220 */ /* 0x040fe20000410000 */
[----:B------:R-:W0:Y:S02]  /*9e10*/  SHFL.IDX PT, R6, R6, RZ, 0x1f ;  /* 0x00001fff06067589 */ /* 0x000e2400000e0000 */
[----:B------:R-:W-:Y:S01]  /*9e20*/  FADD.FTZ R10, R251, R4 ;  /* 0x00000004fb0a7221 */ /* 0x000fe20000010000 */
[-C--:B------:R-:W-:Y:S01]  /*9e30*/  FMUL.FTZ R4, R180, R2.reuse ;  /* 0x00000002b4047220 */ /* 0x080fe20000410000 */
[----:B------:R-:W-:-:S03]  /*9e40*/  FFMA.FTZ R5, R182, R2, -R5 ;  /* 0x00000002b6057223 */ /* 0x000fc60000010805 */
[----:B------:R1:W-:Y:S01]  /*9e50*/  @!P2 STS.128 [UR9+0x2e10], R8 ;  /* 0x002e1008ff00a988 */ /* 0x0003e20008000c09 */
[----:B------:R-:W-:Y:S01]  /*9e60*/  ISETP.NE.AND P2, PT, R133, 0x1f, PT ;  /* 0x0000001f8500780c */ /* 0x000fe20003f45270 */
[----:B------:R-:W-:Y:S01]  /*9e70*/  FFMA.FTZ R4, R182, R3, R4 ;  /* 0x00000003b6047223 */ /* 0x000fe20000010004 */
[C---:B------:R-:W-:Y:S01]  /*9e80*/  FFMA.FTZ R241, R76.reuse, R241, R5 ;  /* 0x000000f14cf17223 */ /* 0x040fe20000010005 */
[----:B------:R-:W2:Y:S01]  /*9e90*/  SHFL.DOWN PT, R11, R242, 0x1, 0x1f ;  /* 0x08201f00f20b7f89 */ /* 0x000ea200000e0000 */
[----:B------:R-:W-:Y:S01]  /*9ea0*/  ULEA UR9, UR20, 0xfffffc00, 0xa ;  /* 0xfffffc0014097891 */ /* 0x000fe2000f8e50ff */
[----:B------:R-:W-:-:S03]  /*9eb0*/  FFMA.FTZ R239, R76, R239, R4 ;  /* 0x000000ef4cef7223 */ /* 0x000fc60000010004 */
[----:B------:R-:W-:Y:S01]  /*9ec0*/  USHF.R.S32.HI UR14, URZ, 0x1f, UR9 ;  /* 0x0000001fff0e7899 */ /* 0x000fe20008011409 */
[----:B------:R-:W-:-:S04]  /*9ed0*/  FMUL.FTZ R5, R177, R239 ;  /* 0x000000efb1057220 */ /* 0x000fc80000410000 */
[----:B-1----:R-:W-:Y:S01]  /*9ee0*/  @P2 FMUL.FTZ R9, R247, R7 ;  /* 0x00000007f7092220 */ /* 0x002fe20000410000 */
[-C--:B------:R-:W-:Y:S01]  /*9ef0*/  FFMA.FTZ R4, R178, R241.reuse, -R5 ;  /* 0x000000f1b2047223 */ /* 0x080fe20000010805 */
[----:B------:R-:W-:Y:S02]  /*9f00*/  FMUL.FTZ R5, R177, R241 ;  /* 0x000000f1b1057220 */ /* 0x000fe40000410000 */
[C---:B0-----:R-:W-:Y:S01]  /*9f10*/  @P2 FFMA.FTZ R9, R248.reuse, R6, -R9 ;  /* 0x00000006f8092223 */ /* 0x041fe20000010809 */
[----:B------:R-:W-:Y:S01]  /*9f20*/  FFMA.FTZ R240, R75, R240, R4 ;  /* 0x000000f04bf07223 */ /* 0x000fe20000010004 */
[----:B------:R-:W-:Y:S01]  /*9f30*/  @P2 FMUL.FTZ R248, R248, R7 ;  /* 0x00000007f8f82220 */ /* 0x000fe20000410000 */
[----:B------:R-:W-:-:S03]  /*9f40*/  FFMA.FTZ R4, R178, R239, R5 ;  /* 0x000000efb2047223 */ /* 0x000fc60000010005 */
[----:B------:R-:W-:Y:S01]  /*9f50*/  @P2 FFMA.FTZ R248, R247, R6, R248 ;  /* 0x00000006f7f82223 */ /* 0x000fe200000100f8 */
[----:B------:R-:W-:Y:S01]  /*9f60*/  FFMA.FTZ R238, R75, R238, R4 ;  /* 0x000000ee4bee7223 */ /* 0x000fe20000010004 */
[----:B------:R-:W-:Y:S01]  /*9f70*/  @P2 FADD.FTZ R6, R244, R9 ;  /* 0x00000009f4062221 */ /* 0x000fe20000010000 */
[----:B------:R-:W-:Y:S01]  /*9f80*/  FMUL.FTZ R9, R175, R240 ;  /* 0x000000f0af097220 */ /* 0x000fe20000410000 */
[----:B--2---:R-:W-:Y:S01]  /*9f90*/  @P2 FADD.FTZ R7, R11, R248 ;  /* 0x000000f80b072221 */ /* 0x004fe20000010000 */
[-C--:B------:R-:W-:Y:S02]  /*9fa0*/  FMUL.FTZ R5, R175, R238.reuse ;  /* 0x000000eeaf057220 */ /* 0x080fe40000410000 */
[C---:B------:R-:W-:Y:S01]  /*9fb0*/  FFMA.FTZ R9, R176.reuse, R238, R9 ;  /* 0x000000eeb0097223 */ /* 0x040fe20000010009 */
[----:B------:R-:W-:Y:S01]  /*9fc0*/  FMUL.FTZ R11, R7, R13 ;  /* 0x0000000d070b7220 */ /* 0x000fe20000410000 */
[----:B------:R-:W-:Y:S02]  /*9fd0*/  FFMA.FTZ R4, R176, R240, -R5 ;  /* 0x000000f0b0047223 */ /* 0x000fe40000010805 */
[----:B------:R-:W-:Y:S01]  /*9fe0*/  FFMA.FTZ R233, R74, R233, R9 ;  /* 0x000000e94ae97223 */ /* 0x000fe20000010009 */
[----:B------:R-:W-:Y:S01]  /*9ff0*/  FFMA.FTZ R11, R6, R12, R11 ;  /* 0x0000000c060b7223 */ /* 0x000fe2000001000b */
[----:B------:R-:W-:-:S02]  /*a000*/  FFMA.FTZ R235, R74, R235, R4 ;  /* 0x000000eb4aeb7223 */ /* 0x000fc40000010004 */
[C---:B------:R-:W-:Y:S01]  /*a010*/  FMUL.FTZ R5, R173.reuse, R233 ;  /* 0x000000e9ad057220 */ /* 0x040fe20000410000 */
[----:B------:R-:W-:Y:S01]  /*a020*/  FADD.FTZ R196, R196, R11 ;  /* 0x0000000bc4c47221 */ /* 0x000fe20000010000 */
[-C--:B------:R-:W-:Y:S02]  /*a030*/  FMUL.FTZ R8, R173, R235.reuse ;  /* 0x000000ebad087220 */ /* 0x080fe40000410000 */
[C---:B------:R-:W-:Y:S02]  /*a040*/  FFMA.FTZ R4, R174.reuse, R235, -R5 ;  /* 0x000000ebae047223 */ /* 0x040fe40000010805 */
[----:B------:R-:W-:Y:S02]  /*a050*/  FFMA.FTZ R5, R174, R233, R8 ;  /* 0x000000e9ae057223 */ /* 0x000fe40000010008 */
[C---:B------:R-:W-:Y:S01]  /*a060*/  FFMA.FTZ R236, R73.reuse, R236, R4 ;  /* 0x000000ec49ec7223 */ /* 0x040fe20000010004 */
[----:B------:R-:W-:Y:S01]  /*a070*/  FMUL.FTZ R4, R6, R13 ;  /* 0x0000000d06047220 */ /* 0x000fe20000410000 */
[----:B------:R-:W-:Y:S01]  /*a080*/  FFMA.FTZ R234, R73, R234, R5 ;  /* 0x000000ea49ea7223 */ /* 0x000fe20000010005 */
[----:B------:R-:W-:-:S02]  /*a090*/  FFMA.FTZ R13, R0, R2, RZ ;  /* 0x00000002000d7223 */ /* 0x000fc400000100ff */
[----:B------:R-:W-:Y:S01]  /*a0a0*/  FFMA.FTZ R12, R7, R12, -R4 ;  /* 0x0000000c070c7223 */ /* 0x000fe20000010804 */
[C---:B------:R-:W-:Y:S01]  /*a0b0*/  FMUL.FTZ R7, R171.reuse, R236 ;  /* 0x000000ecab077220 */ /* 0x040fe20000410000 */
[-C--:B------:R-:W-:Y:S02]  /*a0c0*/  FMUL.FTZ R5, R171, R234.reuse ;  /* 0x000000eaab057220 */ /* 0x080fe40000410000 */
[----:B------:R-:W-:Y:S01]  /*a0d0*/  FADD.FTZ R12, R209, R12 ;  /* 0x0000000cd10c7221 */ /* 0x000fe20000010000 */
[C---:B------:R-:W-:Y:S01]  /*a0e0*/  FFMA.FTZ R7, R172.reuse, R234, R7 ;  /* 0x000000eaac077223 */ /* 0x040fe20000010007 */
[----:B------:R-:W-:Y:S01]  /*a0f0*/  FFMA.FTZ R4, R172, R236, -R5 ;  /* 0x000000ecac047223 */ /* 0x000fe20000010805 */
[C---:B------:R-:W-:Y:S01]  /*a100*/  FMUL.FTZ R209, R151.reuse, R196 ;  /* 0x000000c497d17220 */ /* 0x040fe20000410000 */
[----:B------:R-:W-:Y:S01]  /*a110*/  FMUL.FTZ R11, R151, R12 ;  /* 0x0000000c970b7220 */ /* 0x000fe20000410000 */
[C---:B------:R-:W-:Y:S01]  /*a120*/  FFMA.FTZ R237, R72.reuse, R237, R7 ;  /* 0x000000ed48ed7223 */ /* 0x040fe20000010007 */
[----:B------:R-:W-:Y:S01]  /*a130*/  FFMA.FTZ R231, R72, R231, R4 ;  /* 0x000000e748e77223 */ /* 0x000fe20000010004 */
[----:B------:R-:W-:-:S02]  /*a140*/  MOV R7, UR42 ;  /* 0x0000002a00077c02 */ /* 0x000fc40008000f00 */
[C---:B------:R-:W-:Y:S01]  /*a150*/  FMUL.FTZ R5, R169.reuse, R237 ;  /* 0x000000eda9057220 */ /* 0x040fe20000410000 */
[----:B------:R-:W-:-:S03]  /*a160*/  FMUL.FTZ R4, R169, R231 ;  /* 0x000000e7a9047220 */ /* 0x000fc60000410000 */
[C---:B------:R-:W-:Y:S01]  /*a170*/  FFMA.FTZ R242, R170.reuse, R231, -R5 ;  /* 0x000000e7aaf27223 */ /* 0x040fe20000010805 */
[----:B------:R-:W-:Y:S01]  /*a180*/  FFMA.FTZ R5, R170, R237, R4 ;  /* 0x000000edaa057223 */ /* 0x000fe20000010004 */
[----:B------:R-:W-:Y:S02]  /*a190*/  LOP3.LUT R4, R133, UR9, RZ, 0xfc, !PT ;  /* 0x0000000985047c12 */ /* 0x000fe4000f8efcff */
[C---:B------:R-:W-:Y:S01]  /*a1a0*/  FFMA.FTZ R242, R71.reuse, R228, R242 ;  /* 0x000000e447f27223 */ /* 0x040fe200000100f2 */
[----:B------:R-:W-:Y:S01]  /*a1b0*/  FFMA.FTZ R230, R71, R230, R5 ;  /* 0x000000e647e67223 */ /* 0x000fe20000010005 */
[----:B------:R-:W-:Y:S01]  /*a1c0*/  MOV R5, UR14 ;  /* 0x0000000e00057c02 */ /* 0x000fe20008000f00 */
[----:B------:R-:W-:Y:S01]  /*a1d0*/  FFMA.FTZ R228, R28, R241, R13 ;  /* 0x000000f11ce47223 */ /* 0x000fe2000001000d */
[----:B------:R-:W-:Y:S01]  /*a1e0*/  FMUL.FTZ R13, R61, R76 ;  /* 0x0000004c3d0d7220 */ /* 0x000fe20000410000 */
[----:B------:R-:W-:Y:S01]  /*a1f0*/  IMAD.WIDE.U32 R6, R7, UR8, R4 ;  /* 0x0000000807067c25 */ /* 0x000fe2000f8e0004 */
[----:B------:R-:W-:-:S02]  /*a200*/  MOV R5, UR43 ;  /* 0x0000002b00057c02 */ /* 0x000fc40008000f00 */
[----:B------:R-:W-:-:S03]  /*a210*/  LEA R8, P2, R6, UR10, 0x2 ;  /* 0x0000000a06087c11 */ /* 0x000fc6000f8410ff */
[----:B------:R-:W-:Y:S02]  /*a220*/  IMAD R5, R5, UR8, R7 ;  /* 0x0000000805057c24 */ /* 0x000fe4000f8e0207 */
[----:B------:R-:W-:-:S03]  /*a230*/  FMUL.FTZ R7, R167, R242 ;  /* 0x000000f2a7077220 */ /* 0x000fc60000410000 */
[----:B------:R-:W-:Y:S01]  /*a240*/  LEA.HI.X R9, R6, UR11, R5, 0x2, P2 ;  /* 0x0000000b06097c11 */ /* 0x000fe200090f1405 */
[-C--:B------:R-:W-:Y:S01]  /*a250*/  FMUL.FTZ R5, R167, R230.reuse ;  /* 0x000000e6a7057220 */ /* 0x080fe20000410000 */
[----:B------:R-:W-:-:S03]  /*a260*/  FFMA.FTZ R6, R168, R230, R7 ;  /* 0x000000e6a8067223 */ /* 0x000fc60000010007 */
[----:B------:R-:W-:-:S04]  /*a270*/  FFMA.FTZ R5, R168, R242, -R5 ;  /* 0x000000f2a8057223 */ /* 0x000fc80000010805 */
[C---:B------:R-:W-:Y:S01]  /*a280*/  FFMA.FTZ R7, R70.reuse, R229, R5 ;  /* 0x000000e546077223 */ /* 0x040fe20000010005 */
[----:B------:R-:W-:Y:S01]  /*a290*/  FFMA.FTZ R5, R70, R227, R6 ;  /* 0x000000e346057223 */ /* 0x000fe20000010006 */
[----:B------:R-:W-:Y:S01]  /*a2a0*/  FMUL.FTZ R6, R60, R77 ;  /* 0x0000004d3c067220 */ /* 0x000fe20000410000 */
[----:B------:R-:W-:Y:S01]  /*a2b0*/  FFMA.FTZ R227, R0, -R3, RZ ;  /* 0x8000000300e37223 */ /* 0x000fe200000100ff */
[----:B------:R-:W-:Y:S02]  /*a2c0*/  FFMA.FTZ R229, R27, R240, R228 ;  /* 0x000000f01be57223 */ /* 0x000fe400000100e4 */
[-C--:B------:R-:W-:Y:S01]  /*a2d0*/  FFMA.FTZ R10, -R131, R6.reuse, R2 ;  /* 0x00000006830a7223 */ /* 0x080fe20000010102 */
[----:B------:R-:W-:Y:S01]  /*a2e0*/  FFMA.FTZ R2, R136, -R6, R3 ;  /* 0x8000000688027223 */ /* 0x000fe20000010003 */
[C---:B------:R-:W-:Y:S01]  /*a2f0*/  FMUL.FTZ R3, R165.reuse, R7 ;  /* 0x00000007a5037220 */ /* 0x040fe20000410000 */
[----:B------:R-:W-:Y:S01]  /*a300*/  FFMA.FTZ R244, R28, -R239, R227 ;  /* 0x800000ef1cf47223 */ /* 0x000fe200000100e3 */
[----:B------:R-:W-:-:S02]  /*a310*/  FMUL.FTZ R227, R165, R5 ;  /* 0x00000005a5e37220 */ /* 0x000fc40000410000 */
[----:B------:R-:W-:Y:S01]  /*a320*/  FFMA.FTZ R6, R166, R5, R3 ;  /* 0x00000005a6067223 */ /* 0x000fe20000010003 */
[----:B------:R-:W-:Y:S01]  /*a330*/  FFMA.FTZ R3, -R134, R13, R241 ;  /* 0x0000000d86037223 */ /* 0x000fe200000101f1 */
[----:B------:R-:W-:Y:S01]  /*a340*/  FMUL.FTZ R241, R58, R75 ;  /* 0x0000004b3af17220 */ /* 0x000fe20000410000 */
[----:B------:R-:W-:Y:S01]  /*a350*/  FFMA.FTZ R228, R166, R7, -R227 ;  /* 0x00000007a6e47223 */ /* 0x000fe200000108e3 */
[----:B------:R-:W-:Y:S01]  /*a360*/  FFMA.FTZ R6, R69, R226, R6 ;  /* 0x000000e245067223 */ /* 0x000fe20000010006 */
[----:B------:R-:W-:Y:S01]  /*a370*/  FFMA.FTZ R13, R132, -R13, R239 ;  /* 0x8000000d840d7223 */ /* 0x000fe200000100ef */
[-C--:B------:R-:W-:Y:S01]  /*a380*/  FFMA.FTZ R226, -R129, R241.reuse, R240 ;  /* 0x000000f181e27223 */ /* 0x080fe200000101f0 */
[----:B------:R-:W-:Y:S01]  /*a390*/  FFMA.FTZ R239, R27, -R238, R244 ;  /* 0x800000ee1bef7223 */ /* 0x000fe200000100f4 */
[----:B------:R-:W-:Y:S01]  /*a3a0*/  FFMA.FTZ R227, R127, -R241, R238 ;  /* 0x800000f17fe37223 */ /* 0x000fe200000100ee */
[C---:B------:R-:W-:Y:S01]  /*a3b0*/  FFMA.FTZ R240, R26.reuse, R235, R229 ;  /* 0x000000eb1af07223 */ /* 0x040fe200000100e5 */
[----:B------:R-:W-:Y:S01]  /*a3c0*/  FFMA.FTZ R238, R69, R224, R228 ;  /* 0x000000e045ee7223 */ /* 0x000fe200000100e4 */
[----:B------:R-:W-:Y:S01]  /*a3d0*/  FMUL.FTZ R229, R163, R6 ;  /* 0x00000006a3e57220 */ /* 0x000fe20000410000 */
[----:B------:R-:W-:Y:S01]  /*a3e0*/  FMUL.FTZ R228, R59, R74 ;  /* 0x0000004a3be47220 */ /* 0x000fe20000410000 */
[----:B------:R-:W-:-:S02]  /*a3f0*/  FFMA.FTZ R244, R26, -R233, R239 ;  /* 0x800000e91af47223 */ /* 0x000fc400000100ef */
[----:B------:R-:W-:Y:S01]  /*a400*/  FFMA.FTZ R229, R164, R238, -R229 ;  /* 0x000000eea4e57223 */ /* 0x000fe200000108e5 */
[-C--:B------:R-:W-:Y:S01]  /*a410*/  FFMA.FTZ R224, -R130, R228.reuse, R235 ;  /* 0x000000e482e07223 */ /* 0x080fe200000101eb */
[----:B------:R-:W-:Y:S01]  /*a420*/  FFMA.FTZ R228, R128, -R228, R233 ;  /* 0x800000e480e47223 */ /* 0x000fe200000100e9 */
[----:B------:R-:W-:Y:S01]  /*a430*/  FFMA.FTZ R233, R25, R236, R240 ;  /* 0x000000ec19e97223 */ /* 0x000fe200000100f0 */
[----:B------:R-:W-:Y:S01]  /*a440*/  FFMA.FTZ R235, R68, R225, R229 ;  /* 0x000000e144eb7223 */ /* 0x000fe200000100e5 */
[----:B------:R-:W-:Y:S01]  /*a450*/  FMUL.FTZ R225, R163, R238 ;  /* 0x000000eea3e17220 */ /* 0x000fe20000410000 */
[----:B------:R-:W-:Y:S01]  /*a460*/  FMUL.FTZ R229, R56, R73 ;  /* 0x0000004938e57220 */ /* 0x000fe20000410000 */
[----:B------:R-:W-:Y:S02]  /*a470*/  FFMA.FTZ R241, R25, -R234, R244 ;  /* 0x800000ea19f17223 */ /* 0x000fe400000100f4 */
[----:B------:R-:W-:Y:S01]  /*a480*/  FFMA.FTZ R239, R164, R6, R225 ;  /* 0x00000006a4ef7223 */ /* 0x000fe200000100e1 */
[-C--:B------:R-:W-:Y:S01]  /*a490*/  FFMA.FTZ R225, -R125, R229.reuse, R236 ;  /* 0x000000e57de17223 */ /* 0x080fe200000101ec */
[----:B------:R-:W-:Y:S01]  /*a4a0*/  FFMA.FTZ R229, R123, -R229, R234 ;  /* 0x800000e57be57223 */ /* 0x000fe200000100ea */
[----:B------:R-:W-:Y:S01]  /*a4b0*/  FFMA.FTZ R234, R24, R231, R233 ;  /* 0x000000e718ea7223 */ /* 0x000fe200000100e9 */
[----:B------:R-:W-:Y:S01]  /*a4c0*/  FFMA.FTZ R239, R68, R213, R239 ;  /* 0x000000d544ef7223 */ /* 0x000fe200000100ef */
[----:B------:R-:W-:Y:S01]  /*a4d0*/  FMUL.FTZ R213, R161, R235 ;  /* 0x000000eba1d57220 */ /* 0x000fe20000410000 */
[----:B------:R-:W-:Y:S01]  /*a4e0*/  FMUL.FTZ R233, R57, R72 ;  /* 0x0000004839e97220 */ /* 0x000fe20000410000 */
[----:B------:R-:W-:-:S02]  /*a4f0*/  FFMA.FTZ R244, R24, -R237, R241 ;  /* 0x800000ed18f47223 */ /* 0x000fc400000100f1 */
[----:B------:R-:W-:Y:S01]  /*a500*/  FFMA.FTZ R236, R162, R239, R213 ;  /* 0x000000efa2ec7223 */ /* 0x000fe200000100d5 */
[----:B------:R-:W-:Y:S01]  /*a510*/  FFMA.FTZ R213, -R126, R233, R231 ;  /* 0x000000e97ed57223 */ /* 0x000fe200000101e7 */
[----:B------:R-:W-:Y:S01]  /*a520*/  FMUL.FTZ R231, R161, R239 ;  /* 0x000000efa1e77220 */ /* 0x000fe20000410000 */
[----:B------:R-:W-:Y:S01]  /*a530*/  FFMA.FTZ R237, R124, -R233, R237 ;  /* 0x800000e97ced7223 */ /* 0x000fe200000100ed */
[----:B------:R-:W-:Y:S01]  /*a540*/  FFMA.FTZ R236, R67, R216, R236 ;  /* 0x000000d843ec7223 */ /* 0x000fe200000100ec */
[----:B------:R-:W-:Y:S01]  /*a550*/  FFMA.FTZ R233, R23, R242, R234 ;  /* 0x000000f217e97223 */ /* 0x000fe200000100ea */
[----:B------:R-:W-:Y:S01]  /*a560*/  FFMA.FTZ R240, R162, R235, -R231 ;  /* 0x000000eba2f07223 */ /* 0x000fe200000108e7 */
[----:B------:R-:W-:Y:S01]  /*a570*/  FMUL.FTZ R234, R54, R71 ;  /* 0x0000004736ea7220 */ /* 0x000fe20000410000 */
[----:B------:R-:W-:Y:S01]  /*a580*/  FMUL.FTZ R231, R159, R236 ;  /* 0x000000ec9fe77220 */ /* 0x000fe20000410000 */
[----:B------:R-:W-:Y:S01]  /*a590*/  FFMA.FTZ R241, R23, -R230, R244 ;  /* 0x800000e617f17223 */ /* 0x000fe200000100f4 */
[----:B------:R-:W-:Y:S01]  /*a5a0*/  FFMA.FTZ R240, R67, R222, R240 ;  /* 0x000000de43f07223 */ /* 0x000fe200000100f0 */
[-C--:B------:R-:W-:Y:S01]  /*a5b0*/  FFMA.FTZ R216, -R121, R234.reuse, R242 ;  /* 0x000000ea79d87223 */ /* 0x080fe200000101f2 */
[----:B------:R-:W-:Y:S01]  /*a5c0*/  FFMA.FTZ R230, R119, -R234, R230 ;  /* 0x800000ea77e67223 */ /* 0x000fe200000100e6 */
[----:B------:R-:W-:Y:S01]  /*a5d0*/  FFMA.FTZ R234, R22, R7, R233 ;  /* 0x0000000716ea7223 */ /* 0x000fe200000100e9 */
[-C--:B------:R-:W-:Y:S01]  /*a5e0*/  FFMA.FTZ R233, R160, R240.reuse, -R231 ;  /* 0x000000f0a0e97223 */ /* 0x080fe200000108e7 */
[----:B------:R-:W-:Y:S01]  /*a5f0*/  FFMA.FTZ R242, R22, -R5, R241 ;  /* 0x8000000516f27223 */ /* 0x000fe200000100f1 */
[-C--:B------:R-:W-:Y:S01]  /*a600*/  FFMA.FTZ R231, R120, -R243.reuse, R5 ;  /* 0x800000f378e77223 */ /* 0x080fe20000010005 */
[----:B------:R-:W-:Y:S01]  /*a610*/  FFMA.FTZ R222, -R122, R243, R7 ;  /* 0x000000f37ade7223 */ /* 0x000fe20000010107 */
[----:B------:R-:W-:Y:S01]  /*a620*/  FFMA.FTZ R5, R66, R215, R233 ;  /* 0x000000d742057223 */ /* 0x000fe200000100e9 */
[----:B------:R-:W-:Y:S01]  /*a630*/  FMUL.FTZ R7, R159, R240 ;  /* 0x000000f09f077220 */ /* 0x000fe20000410000 */
[----:B------:R-:W-:Y:S01]  /*a640*/  FMUL.FTZ R233, R52, R69 ;  /* 0x0000004534e97220 */ /* 0x000fe20000410000 */
[C---:B------:R-:W-:Y:S01]  /*a650*/  FFMA.FTZ R241, R21.reuse, R238, R234 ;  /* 0x000000ee15f17223 */ /* 0x040fe200000100ea */
[----:B------:R-:W-:Y:S01]  /*a660*/  FFMA.FTZ R243, R21, -R6, R242 ;  /* 0x8000000615f37223 */ /* 0x000fe200000100f2 */
[----:B------:R-:W-:Y:S01]  /*a670*/  FFMA.FTZ R7, R160, R236, R7 ;  /* 0x000000eca0077223 */ /* 0x000fe20000010007 */
[-C--:B------:R-:W-:Y:S01]  /*a680*/  FFMA.FTZ R215, -R117, R233.reuse, R238 ;  /* 0x000000e975d77223 */ /* 0x080fe200000101ee */
[----:B------:R-:W-:Y:S01]  /*a690*/  FFMA.FTZ R233, R115, -R233, R6 ;  /* 0x800000e973e97223 */ /* 0x000fe20000010006 */
[----:B------:R-:W-:Y:S01]  /*a6a0*/  FFMA.FTZ R6, R20, R235, R241 ;  /* 0x000000eb14067223 */ /* 0x000fe200000100f1 */
[----:B------:R-:W-:Y:S01]  /*a6b0*/  FMUL.FTZ R241, R53, R68 ;  /* 0x0000004435f17220 */ /* 0x000fe20000410000 */
[----:B------:R-:W-:Y:S01]  /*a6c0*/  FFMA.FTZ R7, R66, R223, R7 ;  /* 0x000000df42077223 */ /* 0x000fe20000010007 */
[C---:B------:R-:W-:Y:S01]  /*a6d0*/  FMUL.FTZ R223, R157.reuse, R5 ;  /* 0x000000059ddf7220 */ /* 0x040fe20000410000 */
[----:B------:R-:W-:Y:S01]  /*a6e0*/  FFMA.FTZ R242, R20, -R239, R243 ;  /* 0x800000ef14f27223 */ /* 0x000fe200000100f3 */
[----:B------:R-:W-:Y:S01]  /*a6f0*/  FFMA.FTZ R234, -R118, R241, R235 ;  /* 0x000000f176ea7223 */ /* 0x000fe200000101eb */
[-C--:B------:R-:W-:Y:S01]  /*a700*/  FMUL.FTZ R235, R157, R7.reuse ;  /* 0x000000079deb7220 */ /* 0x080fe20000410000 */
[----:B------:R-:W-:Y:S01]  /*a710*/  FFMA.FTZ R238, R158, R7, R223 ;  /* 0x000000079eee7223 */ /* 0x000fe200000100df */
[----:B------:R-:W-:Y:S01]  /*a720*/  FFMA.FTZ R223, R116, -R241, R239 ;  /* 0x800000f174df7223 */ /* 0x000fe200000100ef */
[----:B------:R-:W-:Y:S01]  /*a730*/  FFMA.FTZ R239, R19, R240, R6 ;  /* 0x000000f013ef7223 */ /* 0x000fe20000010006 */
[----:B------:R-:W-:Y:S01]  /*a740*/  FFMA.FTZ R6, R158, R5, -R235 ;  /* 0x000000059e067223 */ /* 0x000fe200000108eb */
[----:B------:R-:W-:Y:S01]  /*a750*/  FFMA.FTZ R238, R65, R218, R238 ;  /* 0x000000da41ee7223 */ /* 0x000fe200000100ee */
[----:B------:R-:W-:Y:S01]  /*a760*/  FFMA.FTZ R241, R19, -R236, R242 ;  /* 0x800000ec13f17223 */ /* 0x000fe200000100f2 */
[----:B------:R-:W-:Y:S01]  /*a770*/  FMUL.FTZ R218, R50, R67 ;  /* 0x0000004332da7220 */ /* 0x000fe20000410000 */
[----:B------:R-:W-:Y:S01]  /*a780*/  FFMA.FTZ R242, R65, R220, R6 ;  /* 0x000000dc41f27223 */ /* 0x000fe20000010006 */
[----:B------:R-:W-:Y:S01]  /*a790*/  FFMA.FTZ R220, R18, R5, R239 ;  /* 0x0000000512dc7223 */ /* 0x000fe200000100ef */
[----:B------:R-:W-:Y:S01]  /*a7a0*/  FMUL.FTZ R239, R155, R238 ;  /* 0x000000ee9bef7220 */ /* 0x000fe20000410000 */
[----:B------:R-:W-:Y:S01]  /*a7b0*/  FMUL.FTZ R6, R51, R66 ;  /* 0x0000004233067220 */ /* 0x000fe20000410000 */
[-C--:B------:R-:W-:Y:S01]  /*a7c0*/  FFMA.FTZ R235, -R207, R218.reuse, R240 ;  /* 0x000000dacfeb7223 */ /* 0x080fe200000101f0 */
[----:B------:R-:W-:Y:S01]  /*a7d0*/  FFMA.FTZ R218, R205, -R218, R236 ;  /* 0x800000dacdda7223 */ /* 0x000fe200000100ec */
[----:B------:R-:W-:Y:S01]  /*a7e0*/  FFMA.FTZ R239, R156, R242, -R239 ;  /* 0x000000f29cef7223 */ /* 0x000fe200000108ef */
[-C--:B------:R-:W-:Y:S01]  /*a7f0*/  FFMA.FTZ R5, -R208, R6.reuse, R5 ;  /* 0x00000006d0057223 */ /* 0x080fe20000010105 */
[----:B------:R-:W-:Y:S01]  /*a800*/  FFMA.FTZ R236, R18, -R7, R241 ;  /* 0x8000000712ec7223 */ /* 0x000fe200000100f1 */
[----:B------:R-:W-:Y:S01]  /*a810*/  FFMA.FTZ R6, R206, -R6, R7 ;  /* 0x80000006ce067223 */ /* 0x000fe20000010007 */
[----:B------:R-:W-:Y:S01]  /*a820*/  FFMA.FTZ R7, R64, R217, R239 ;  /* 0x000000d940077223 */ /* 0x000fe200000100ef */
[----:B------:R-:W-:Y:S01]  /*a830*/  FMUL.FTZ R217, R155, R242 ;  /* 0x000000f29bd97220 */ /* 0x000fe20000410000 */
[C---:B------:R-:W-:Y:S01]  /*a840*/  FFMA.FTZ R243, R17.reuse, -R238, R236 ;  /* 0x800000ee11f37223 */ /* 0x040fe200000100ec */
[----:B------:R-:W-:Y:S01]  /*a850*/  FMUL.FTZ R240, R48, R65 ;  /* 0x0000004130f07220 */ /* 0x000fe20000410000 */
[----:B------:R-:W-:Y:S01]  /*a860*/  FFMA.FTZ R241, R17, R242, R220 ;  /* 0x000000f211f17223 */ /* 0x000fe200000100dc */
[----:B------:R-:W-:-:S02]  /*a870*/  FFMA.FTZ R239, R156, R238, R217 ;  /* 0x000000ee9cef7223 */ /* 0x000fc400000100d9 */
[-C--:B------:R-:W-:Y:S01]  /*a880*/  FFMA.FTZ R220, -R203, R240.reuse, R242 ;  /* 0x000000f0cbdc7223 */ /* 0x080fe200000101f2 */
[----:B------:R-:W-:Y:S01]  /*a890*/  FFMA.FTZ R217, R201, -R240, R238 ;  /* 0x800000f0c9d97223 */ /* 0x000fe200000100ee */
[----:B------:R-:W-:Y:S01]  /*a8a0*/  FFMA.FTZ R236, R64, R219, R239 ;  /* 0x000000db40ec7223 */ /* 0x000fe200000100ef */
[-C--:B------:R-:W-:Y:S01]  /*a8b0*/  FMUL.FTZ R219, R153, R7.reuse ;  /* 0x0000000799db7220 */ /* 0x080fe20000410000 */
[----:B------:R-:W-:Y:S01]  /*a8c0*/  FFMA.FTZ R240, R16, R7, R241 ;  /* 0x0000000710f07223 */ /* 0x000fe200000100f1 */
[----:B------:R-:W-:Y:S01]  /*a8d0*/  FMUL.FTZ R241, R49, R64 ;  /* 0x0000004031f17220 */ /* 0x000fe20000410000 */
[-C--:B------:R-:W-:Y:S01]  /*a8e0*/  FMUL.FTZ R239, R153, R236.reuse ;  /* 0x000000ec99ef7220 */ /* 0x080fe20000410000 */
[-C--:B------:R-:W-:Y:S01]  /*a8f0*/  FFMA.FTZ R242, R154, R236.reuse, R219 ;  /* 0x000000ec9af27223 */ /* 0x080fe200000100db */
[----:B------:R-:W-:Y:S01]  /*a900*/  FFMA.FTZ R238, R16, -R236, R243 ;  /* 0x800000ec10ee7223 */ /* 0x000fe200000100f3 */
[----:B------:R-:W-:Y:S01]  /*a910*/  FFMA.FTZ R219, R202, -R241, R236 ;  /* 0x800000f1cadb7223 */ /* 0x000fe200000100ec */
[----:B------:R-:W-:Y:S01]  /*a920*/  FFMA.FTZ R239, R154, R7, -R239 ;  /* 0x000000079aef7223 */ /* 0x000fe200000108ef */
[C---:B------:R-:W-:Y:S01]  /*a930*/  FFMA.FTZ R242, R63.reuse, R212, R242 ;  /* 0x000000d43ff27223 */ /* 0x040fe200000100f2 */
[----:B------:R-:W-:Y:S01]  /*a940*/  FFMA.FTZ R212, R152, R196, R11 ;  /* 0x000000c498d47223 */ /* 0x000fe2000001000b */
[----:B------:R-:W-:Y:S01]  /*a950*/  FFMA.FTZ R236, -R204, R241, R7 ;  /* 0x000000f1ccec7223 */ /* 0x000fe20000010107 */
[----:B------:R-:W-:Y:S01]  /*a960*/  FFMA.FTZ R244, R63, R214, R239 ;  /* 0x000000d63ff47223 */ /* 0x000fe200000100ef */
[C---:B------:R-:W-:Y:S01]  /*a970*/  FFMA.FTZ R214, R152.reuse, R12, -R209 ;  /* 0x0000000c98d67223 */ /* 0x040fe200000108d1 */
[----:B------:R-:W-:Y:S01]  /*a980*/  FADD.FTZ R212, R135, R212 ;  /* 0x000000d487d47221 */ /* 0x000fe20000010000 */
[C---:B------:R-:W-:Y:S01]  /*a990*/  FMUL.FTZ R7, R151.reuse, R242 ;  /* 0x000000f297077220 */ /* 0x040fe20000410000 */
[----:B------:R-:W-:Y:S01]  /*a9a0*/  FMUL.FTZ R151, R151, R244 ;  /* 0x000000f497977220 */ /* 0x000fe20000410000 */
[----:B------:R-:W-:Y:S01]  /*a9b0*/  FADD.FTZ R209, R179, R214 ;  /* 0x000000d6b3d17221 */ /* 0x000fe20000010000 */
[----:B------:R-:W-:Y:S01]  /*a9c0*/  FMUL.FTZ R179, R153, R212 ;  /* 0x000000d499b37220 */ /* 0x000fe20000410000 */
[----:B------:R-:W-:Y:S01]  /*a9d0*/  FFMA.FTZ R239, R152, R244, -R7 ;  /* 0x000000f498ef7223 */ /* 0x000fe20000010807 */
[----:B------:R-:W-:Y:S01]  /*a9e0*/  FMUL.FTZ R214, R46, R63 ;  /* 0x0000003f2ed67220 */ /* 0x000fe20000410000 */
[----:B------:R-:W-:Y:S01]  /*a9f0*/  FFMA.FTZ R7, R15, -R242, R238 ;  /* 0x800000f20f077223 */ /* 0x000fe200000100ee */
[-C--:B------:R-:W-:Y:S01]  /*aa00*/  FMUL.FTZ R153, R153, R209.reuse ;  /* 0x000000d199997220 */ /* 0x080fe20000410000 */
[C---:B------:R-:W-:Y:S01]  /*aa10*/  FFMA.FTZ R238, R154.reuse, R209, -R179 ;  /* 0x000000d19aee7223 */ /* 0x040fe200000108b3 */
[-C--:B------:R-:W-:Y:S01]  /*aa20*/  FFMA.FTZ R11, -R199, R214.reuse, R244 ;  /* 0x000000d6c70b7223 */ /* 0x080fe200000101f4 */
[----:B------:R-:W-:Y:S01]  /*aa30*/  FFMA.FTZ R135, R197, -R214, R242 ;  /* 0x800000d6c5877223 */ /* 0x000fe200000100f2 */
[----:B------:R-:W-:Y:S01]  /*aa40*/  FFMA.FTZ R214, R154, R212, R153 ;  /* 0x000000d49ad67223 */ /* 0x000fe20000010099 */
[----:B------:R-:W-:Y:S01]  /*aa50*/  FADD.FTZ R181, R181, R238 ;  /* 0x000000eeb5b57221 */ /* 0x000fe20000010000 */
[----:B------:R-:W-:Y:S01]  /*aa60*/  FFMA.FTZ R152, R152, R242, R151 ;  /* 0x000000f298987223 */ /* 0x000fe20000010097 */
[C---:B------:R-:W-:Y:S01]  /*aa70*/  FFMA.FTZ R221, R62.reuse, R221, R239 ;  /* 0x000000dd3edd7223 */ /* 0x040fe200000100ef */
[----:B------:R-:W-:Y:S01]  /*aa80*/  FADD.FTZ R214, R137, R214 ;  /* 0x000000d689d67221 */ /* 0x000fe20000010000 */
[----:B------:R-:W-:Y:S01]  /*aa90*/  FMUL.FTZ R179, R155, R181 ;  /* 0x000000b59bb37220 */ /* 0x000fe20000410000 */
[----:B------:R-:W-:Y:S01]  /*aaa0*/  FFMA.FTZ R211, R62, R211, R152 ;  /* 0x000000d33ed37223 */ /* 0x000fe20000010098 */
[----:B------:R-:W-:Y:S01]  /*aab0*/  FMUL.FTZ R137, R47, R62 ;  /* 0x0000003e2f897220 */ /* 0x000fe20000410000 */
[----:B------:R-:W-:Y:S01]  /*aac0*/  FMUL.FTZ R153, R198, R12 ;  /* 0x0000000cc6997220 */ /* 0x000fe20000410000 */
[-C--:B------:R-:W-:Y:S01]  /*aad0*/  FFMA.FTZ R179, R156, R214.reuse, R179 ;  /* 0x000000d69cb37223 */ /* 0x080fe200000100b3 */
[----:B------:R-:W-:Y:S01]  /*aae0*/  FMUL.FTZ R152, R155, R214 ;  /* 0x000000d69b987220 */ /* 0x000fe20000410000 */
[-C--:B------:R-:W-:Y:S01]  /*aaf0*/  FFMA.FTZ R198, R198, -R137.reuse, R211 ;  /* 0x80000089c6c67223 */ /* 0x080fe200000100d3 */
[C---:B------:R-:W-:Y:S01]  /*ab00*/  FFMA.FTZ R137, -R200.reuse, R137, R221 ;  /* 0x00000089c8897223 */ /* 0x040fe200000101dd */
[----:B------:R-:W-:Y:S01]  /*ab10*/  FFMA.FTZ R153, R200, R196, R153 ;  /* 0x000000c4c8997223 */ /* 0x000fe20000010099 */
[----:B------:R-:W-:Y:S01]  /*ab20*/  FADD.FTZ R200, R138, R179 ;  /* 0x000000b38ac87221 */ /* 0x000fe20000010000 */
[----:B------:R-:W-:Y:S01]  /*ab30*/  FMUL.FTZ R138, R197, R209 ;  /* 0x000000d1c58a7220 */ /* 0x000fe20000410000 */
[-C--:B------:R-:W-:Y:S01]  /*ab40*/  FFMA.FTZ R156, R156, R181.reuse, -R152 ;  /* 0x000000b59c9c7223 */ /* 0x080fe20000010898 */
[----:B------:R-:W-:Y:S01]  /*ab50*/  FMUL.FTZ R179, R202, R181 ;  /* 0x000000b5cab37220 */ /* 0x000fe20000410000 */
[----:B------:R-:W-:Y:S01]  /*ab60*/  FMUL.FTZ R197, R12, UR44 ;  /* 0x0000002c0cc57c20 */ /* 0x000fe20008410000 */
[----:B------:R-:W-:Y:S01]  /*ab70*/  FFMA.FTZ R138, R199, R212, R138 ;  /* 0x000000d4c78a7223 */ /* 0x000fe2000001008a */
[----:B------:R-:W-:Y:S01]  /*ab80*/  FADD.FTZ R199, R183, R156 ;  /* 0x0000009cb7c77221 */ /* 0x000fe20000010000 */
[C---:B------:R-:W-:Y:S01]  /*ab90*/  FMUL.FTZ R183, R157.reuse, R200 ;  /* 0x000000c89db77220 */ /* 0x040fe20000410000 */
[----:B------:R-:W-:Y:S01]  /*aba0*/  FFMA.FTZ R179, R204, R214, R179 ;  /* 0x000000d6ccb37223 */ /* 0x000fe200000100b3 */
[----:B------:R-:W-:Y:S01]  /*abb0*/  FFMA.FTZ R154, R196, UR15, R197 ;  /* 0x0000000fc49a7c23 */ /* 0x000fe200080100c5 */
[-C--:B------:R-:W-:Y:S01]  /*abc0*/  FMUL.FTZ R157, R157, R199.reuse ;  /* 0x000000c79d9d7220 */ /* 0x080fe20000410000 */
[-C--:B------:R-:W-:Y:S01]  /*abd0*/  FFMA.FTZ R183, R158, R199.reuse, -R183 ;  /* 0x000000c79eb77223 */ /* 0x080fe200000108b7 */
[----:B------:R-:W-:Y:S01]  /*abe0*/  FMUL.FTZ R239, R196, UR44 ;  /* 0x0000002cc4ef7c20 */ /* 0x000fe20008410000 */
[----:B------:R-:W-:Y:S01]  /*abf0*/  FMUL.FTZ R197, R209, UR44 ;  /* 0x0000002cd1c57c20 */ /* 0x000fe20008410000 */
[----:B------:R-:W-:Y:S01]  /*ac00*/  FFMA.FTZ R204, R158, R200, R157 ;  /* 0x000000c89ecc7223 */ /* 0x000fe2000001009d */
[----:B------:R-:W-:Y:S01]  /*ac10*/  FADD.FTZ R202, R184, R183 ;  /* 0x000000b7b8ca7221 */ /* 0x000fe20000010000 */
[----:B------:R-:W-:Y:S01]  /*ac20*/  FMUL.FTZ R155, R47, R196 ;  /* 0x000000c42f9b7220 */ /* 0x000fe20000410000 */
[----:B------:R-:W-:Y:S01]  /*ac30*/  FFMA.FTZ R157, R12, UR15, -R239 ;  /* 0x0000000f0c9d7c23 */ /* 0x000fe200080108ef */
[----:B------:R-:W-:Y:S01]  /*ac40*/  FADD.FTZ R204, R139, R204 ;  /* 0x000000cc8bcc7221 */ /* 0x000fe20000010000 */
[----:B------:R-:W-:Y:S01]  /*ac50*/  FMUL.FTZ R139, R159, R202 ;  /* 0x000000ca9f8b7220 */ /* 0x000fe20000410000 */
[----:B------:R-:W-:Y:S01]  /*ac60*/  FMUL.FTZ R183, R47, R12 ;  /* 0x0000000c2fb77220 */ /* 0x000fe20000410000 */
[----:B------:R-:W-:Y:S01]  /*ac70*/  FMUL.FTZ R156, R212, UR44 ;  /* 0x0000002cd49c7c20 */ /* 0x000fe20008410000 */
[-C--:B------:R-:W-:Y:S01]  /*ac80*/  FMUL.FTZ R159, R159, R204.reuse ;  /* 0x000000cc9f9f7220 */ /* 0x080fe20000410000 */
[----:B------:R-:W-:Y:S01]  /*ac90*/  FFMA.FTZ R139, R160, R204, R139 ;  /* 0x000000cca08b7223 */ /* 0x000fe2000001008b */
[----:B------:R-:W-:Y:S01]  /*aca0*/  FFMA.FTZ R12, R212, UR15, R197 ;  /* 0x0000000fd40c7c23 */ /* 0x000fe200080100c5 */
[----:B------:R-:W-:Y:S01]  /*acb0*/  FMUL.FTZ R158, R46, R212 ;  /* 0x000000d42e9e7220 */ /* 0x000fe20000410000 */
[----:B------:R-:W-:Y:S01]  /*acc0*/  FFMA.FTZ R160, R160, R202, -R159 ;  /* 0x000000caa0a07223 */ /* 0x000fe2000001089f */
[----:B------:R-:W-:Y:S01]  /*acd0*/  FADD.FTZ R159, R140, R139 ;  /* 0x0000008b8c9f7221 */ /* 0x000fe20000010000 */
[----:B------:R-:W-:Y:S01]  /*ace0*/  FMUL.FTZ R140, R201, R199 ;  /* 0x000000c7c98c7220 */ /* 0x000fe20000410000 */
[----:B------:R-:W-:Y:S01]  /*acf0*/  FFMA.FTZ R156, R209, UR15, -R156 ;  /* 0x0000000fd19c7c23 */ /* 0x000fe2000801089c */
[----:B------:R-:W-:Y:S01]  /*ad00*/  FADD.FTZ R185, R185, R160 ;  /* 0x000000a0b9b97221 */ /* 0x000fe20000010000 */
[----:B------:R-:W-:Y:S01]  /*ad10*/  FMUL.FTZ R196, R161, R159 ;  /* 0x0000009fa1c47220 */ /* 0x000fe20000410000 */
[-C--:B------:R-:W-:Y:S01]  /*ad20*/  FFMA.FTZ R140, R203, R200.reuse, R140 ;  /* 0x000000c8cb8c7223 */ /* 0x080fe2000001008c */
[----:B------:R-:W-:Y:S01]  /*ad30*/  FMUL.FTZ R184, R46, R209 ;  /* 0x000000d12eb87220 */ /* 0x000fe20000410000 */
[----:B------:R-:W-:Y:S01]  /*ad40*/  FMUL.FTZ R201, R161, R185 ;  /* 0x000000b9a1c97220 */ /* 0x000fe20000410000 */
[----:B------:R-:W-:Y:S01]  /*ad50*/  FMUL.FTZ R161, R199, UR44 ;  /* 0x0000002cc7a17c20 */ /* 0x000fe20008410000 */
[----:B------:R-:W-:Y:S01]  /*ad60*/  MOV R152, 0x84 ;  /* 0x0000008400987802 */ /* 0x000fe20000000f00 */
[----:B------:R-:W-:Y:S01]  /*ad70*/  FMUL.FTZ R209, R181, UR44 ;  /* 0x0000002cb5d17c20 */ /* 0x000fe20008410000 */
[C---:B------:R-:W-:Y:S01]  /*ad80*/  FFMA.FTZ R212, R162.reuse, R159, R201 ;  /* 0x0000009fa2d47223 */ /* 0x040fe200000100c9 */
[----:B------:R-:W-:Y:S01]  /*ad90*/  FFMA.FTZ R201, R162, R185, -R196 ;  /* 0x000000b9a2c97223 */ /* 0x000fe200000108c4 */
[----:B------:R-:W-:Y:S01]  /*ada0*/  FMUL.FTZ R162, R200, UR44 ;  /* 0x0000002cc8a27c20 */ /* 0x000fe20008410000 */
[----:B------:R-:W-:Y:S01]  /*adb0*/  FMUL.FTZ R196, R48, R200 ;  /* 0x000000c830c47220 */ /* 0x000fe20000410000 */
[----:B------:R-:W-:Y:S01]  /*adc0*/  FADD.FTZ R141, R141, R212 ;  /* 0x000000d48d8d7221 */ /* 0x000fe20000010000 */
[----:B------:R-:W-:Y:S01]  /*add0*/  FADD.FTZ R186, R186, R201 ;  /* 0x000000c9baba7221 */ /* 0x000fe20000010000 */
[----:B------:R-:W-:Y:S01]  /*ade0*/  FFMA.FTZ R161, R200, UR15, R161 ;  /* 0x0000000fc8a17c23 */ /* 0x000fe200080100a1 */
[----:B------:R-:W-:Y:S01]  /*adf0*/  FFMA.FTZ R162, R199, UR15, -R162 ;  /* 0x0000000fc7a27c23 */ /* 0x000fe200080108a2 */
[----:B------:R-:W-:Y:S01]  /*ae00*/  FMUL.FTZ R200, R48, R199 ;  /* 0x000000c730c87220 */ /* 0x000fe20000410000 */
[C---:B------:R-:W-:Y:S01]  /*ae10*/  FMUL.FTZ R199, R163.reuse, R186 ;  /* 0x000000baa3c77220 */ /* 0x040fe20000410000 */
[-C--:B------:R-:W-:Y:S01]  /*ae20*/  FMUL.FTZ R201, R163, R141.reuse ;  /* 0x0000008da3c97220 */ /* 0x080fe20000410000 */
[----:B------:R-:W-:Y:S01]  /*ae30*/  FFMA.FTZ R139, R214, UR15, R209 ;  /* 0x0000000fd68b7c23 */ /* 0x000fe200080100d1 */
[----:B------:R-:W-:Y:S01]  /*ae40*/  FMUL.FTZ R203, R206, R202 ;  /* 0x000000cacecb7220 */ /* 0x000fe20000410000 */
[----:B------:R-:W-:Y:S01]  /*ae50*/  FFMA.FTZ R199, R164, R141, R199 ;  /* 0x0000008da4c77223 */ /* 0x000fe200000100c7 */
[----:B------:R-:W-:-:S02]  /*ae60*/  IMAD R152, R133, R152, UR16 ;  /* 0x0000001085987e24 */ /* 0x000fc4000f8e0298 */
[----:B------:R-:W-:Y:S01]  /*ae70*/  FMUL.FTZ R209, R65, R196 ;  /* 0x000000c441d17220 */ /* 0x000fe20000410000 */
[----:B------:R-:W-:Y:S01]  /*ae80*/  FFMA.FTZ R164, R164, R186, -R201 ;  /* 0x000000baa4a47223 */ /* 0x000fe200000108c9 */
[----:B------:R-:W-:Y:S01]  /*ae90*/  FFMA.FTZ R163, R208, R204, R203 ;  /* 0x000000ccd0a37223 */ /* 0x000fe200000100cb */
[----:B------:R-:W-:Y:S01]  /*aea0*/  FMUL.FTZ R201, R202, UR44 ;  /* 0x0000002ccac97c20 */ /* 0x000fe20008410000 */
[----:B------:R-:W-:Y:S01]  /*aeb0*/  FMUL.FTZ R203, R204, UR44 ;  /* 0x0000002ccccb7c20 */ /* 0x000fe20008410000 */
[----:B------:R-:W-:Y:S01]  /*aec0*/  FADD.FTZ R187, R187, R164 ;  /* 0x000000a4bbbb7221 */ /* 0x000fe20000010000 */
[----:B------:R0:W-:Y:S01]  /*aed0*/  STS [R152+0x8a0], R209 ;  /* 0x0008a0d198007388 */ /* 0x0001e20000000800 */
[----:B------:R-:W-:Y:S01]  /*aee0*/  FADD.FTZ R142, R142, R199 ;  /* 0x000000c78e8e7221 */ /* 0x000fe20000010000 */
[----:B------:R-:W-:Y:S01]  /*aef0*/  FFMA.FTZ R203, R202, UR15, -R203 ;  /* 0x0000000fcacb7c23 */ /* 0x000fe200080108cb */
[----:B------:R-:W-:Y:S01]  /*af00*/  FMUL.FTZ R199, R51, R202 ;  /* 0x000000ca33c77220 */ /* 0x000fe20000410000 */
[----:B------:R-:W-:Y:S01]  /*af10*/  FMUL.FTZ R241, R62, R155 ;  /* 0x0000009b3ef17220 */ /* 0x000fe20000410000 */
[----:B------:R-:W-:Y:S01]  /*af20*/  FMUL.FTZ R202, R165, R142 ;  /* 0x0000008ea5ca7220 */ /* 0x000fe20000410000 */
[----:B------:R-:W-:Y:S01]  /*af30*/  FMUL.FTZ R160, R214, UR44 ;  /* 0x0000002cd6a07c20 */ /* 0x000fe20008410000 */
[----:B------:R-:W-:Y:S01]  /*af40*/  FMUL.FTZ R206, R6, R203 ;  /* 0x000000cb06ce7220 */ /* 0x000fe20000410000 */
[----:B------:R-:W-:Y:S01]  /*af50*/  FMUL.FTZ R197, R49, R214 ;  /* 0x000000d631c57220 */ /* 0x000fe20000410000 */
[----:B------:R1:W-:Y:S01]  /*af60*/  STS [R152+0x8b8], R241 ;  /* 0x0008b8f198007388 */ /* 0x0003e20000000800 */
[----:B0-----:R-:W-:Y:S01]  /*af70*/  FMUL.FTZ R209, R51, R204 ;  /* 0x000000cc33d17220 */ /* 0x001fe20000410000 */
[----:B------:R-:W-:Y:S01]  /*af80*/  FFMA.FTZ R204, R204, UR15, R201 ;  /* 0x0000000fcccc7c23 */ /* 0x000fe200080100c9 */
[----:B------:R-:W-:Y:S01]  /*af90*/  FMUL.FTZ R201, R165, R187 ;  /* 0x000000bba5c97220 */ /* 0x000fe20000410000 */
[----:B------:R-:W-:Y:S01]  /*afa0*/  FFMA.FTZ R160, R181, UR15, -R160 ;  /* 0x0000000fb5a07c23 */ /* 0x000fe200080108a0 */
[----:B------:R-:W-:Y:S01]  /*afb0*/  FMUL.FTZ R181, R49, R181 ;  /* 0x000000b531b57220 */ /* 0x000fe20000410000 */
[----:B------:R-:W-:Y:S01]  /*afc0*/  FFMA.FTZ R165, R5, R204, R206 ;  /* 0x000000cc05a57223 */ /* 0x000fe200000100ce */
[C---:B------:R-:W-:Y:S01]  /*afd0*/  FFMA.FTZ R164, R166.reuse, R142, R201 ;  /* 0x0000008ea6a47223 */ /* 0x040fe200000100c9 */
[----:B------:R-:W-:Y:S01]  /*afe0*/  FFMA.FTZ R201, R166, R187, -R202 ;  /* 0x000000bba6c97223 */ /* 0x000fe200000108ca */
[----:B------:R-:W-:Y:S01]  /*aff0*/  FMUL.FTZ R166, R6, R199 ;  /* 0x000000c706a67220 */ /* 0x000fe20000410000 */
[----:B-1----:R-:W-:Y:S01]  /*b000*/  FMUL.FTZ R241, R63, R158 ;  /* 0x0000009e3ff17220 */ /* 0x002fe20000410000 */
[----:B------:R-:W-:Y:S01]  /*b010*/  FADD.FTZ R143, R143, R164 ;  /* 0x000000a48f8f7221 */ /* 0x000fe20000010000 */
[----:B------:R-:W-:Y:S01]  /*b020*/  FADD.FTZ R188, R188, R201 ;  /* 0x000000c9bcbc7221 */ /* 0x000fe20000010000 */
[-C--:B------:R-:W-:Y:S01]  /*b030*/  FMUL.FTZ R204, R6, R209.reuse ;  /* 0x000000d106cc7220 */ /* 0x080fe20000410000 */
[----:B------:R-:W-:Y:S01]  /*b040*/  FFMA.FTZ R6, R5, R209, R166 ;  /* 0x000000d105067223 */ /* 0x000fe200000100a6 */
[C---:B------:R-:W-:Y:S01]  /*b050*/  FMUL.FTZ R201, R167.reuse, R143 ;  /* 0x0000008fa7c97220 */ /* 0x040fe20000410000 */
[-C--:B------:R-:W-:Y:S01]  /*b060*/  FMUL.FTZ R164, R167, R188.reuse ;  /* 0x000000bca7a47220 */ /* 0x080fe20000410000 */
[----:B------:R0:W-:Y:S01]  /*b070*/  STS [R152+0x8b0], R241 ;  /* 0x0008b0f198007388 */ /* 0x0001e20000000800 */
[----:B------:R-:W-:Y:S01]  /*b080*/  FMUL.FTZ R202, R205, R185 ;  /* 0x000000b9cdca7220 */ /* 0x000fe20000410000 */
[C---:B------:R-:W-:Y:S01]  /*b090*/  FFMA.FTZ R166, R168.reuse, R188, -R201 ;  /* 0x000000bca8a67223 */ /* 0x040fe200000108c9 */
[----:B------:R-:W-:Y:S01]  /*b0a0*/  FFMA.FTZ R167, R168, R143, R164 ;  /* 0x0000008fa8a77223 */ /* 0x000fe200000100a4 */
[----:B------:R-:W-:Y:S01]  /*b0b0*/  FFMA.FTZ R5, R5, R199, -R204 ;  /* 0x000000c705057223 */ /* 0x000fe200000108cc */
[----:B------:R-:W-:Y:S01]  /*b0c0*/  FMUL.FTZ R168, R159, UR44 ;  /* 0x0000002c9fa87c20 */ /* 0x000fe20008410000 */
[----:B------:R-:W-:Y:S01]  /*b0d0*/  FADD.FTZ R189, R189, R166 ;  /* 0x000000a6bdbd7221 */ /* 0x000fe20000010000 */
[----:B------:R-:W-:Y:S01]  /*b0e0*/  FADD.FTZ R144, R144, R167 ;  /* 0x000000a790907221 */ /* 0x000fe20000010000 */
[----:B------:R-:W-:Y:S01]  /*b0f0*/  FFMA.FTZ R164, R207, R159, R202 ;  /* 0x0000009fcfa47223 */ /* 0x000fe200000100ca */
[----:B------:R-:W-:Y:S01]  /*b100*/  FMUL.FTZ R202, R185, UR44 ;  /* 0x0000002cb9ca7c20 */ /* 0x000fe20008410000 */
[----:B0-----:R-:W-:Y:S01]  /*b110*/  FMUL.FTZ R241, R64, R181 ;  /* 0x000000b540f17220 */ /* 0x001fe20000410000 */
[----:B------:R-:W-:Y:S01]  /*b120*/  FMUL.FTZ R166, R169, R144 ;  /* 0x00000090a9a67220 */ /* 0x000fe20000410000 */
[----:B------:R-:W-:Y:S01]  /*b130*/  FFMA.FTZ R167, R185, UR15, -R168 ;  /* 0x0000000fb9a77c23 */ /* 0x000fe200080108a8 */
[----:B------:R-:W-:Y:S01]  /*b140*/  FMUL.FTZ R204, R50, R185 ;  /* 0x000000b932cc7220 */ /* 0x000fe20000410000 */
[----:B------:R-:W-:Y:S01]  /*b150*/  FMUL.FTZ R201, R217, R196 ;  /* 0x000000c4d9c97220 */ /* 0x000fe20000410000 */
[----:B------:R0:W-:Y:S01]  /*b160*/  STS [R152+0x8ac], R241 ;  /* 0x0008acf198007388 */ /* 0x0001e20000000800 */
[----:B------:R-:W-:Y:S01]  /*b170*/  FMUL.FTZ R239, R64, R197 ;  /* 0x000000c540ef7220 */ /* 0x000fe20000410000 */
[----:B------:R-:W-:Y:S01]  /*b180*/  FMUL.FTZ R243, R63, R184 ;  /* 0x000000b83ff37220 */ /* 0x000fe20000410000 */
[----:B------:R-:W-:Y:S01]  /*b190*/  FMUL.FTZ R245, R62, R183 ;  /* 0x000000b73ef57220 */ /* 0x000fe20000410000 */
[----:B------:R-:W-:Y:S01]  /*b1a0*/  FMUL.FTZ R207, R54, R189 ;  /* 0x000000bd36cf7220 */ /* 0x000fe20000410000 */
[----:B------:R-:W-:Y:S01]  /*b1b0*/  FFMA.FTZ R151, R15, R244, R240 ;  /* 0x000000f40f977223 */ /* 0x000fe200000100f0 */
[----:B------:R1:W-:Y:S01]  /*b1c0*/  STS [R152+0x8a8], R239 ;  /* 0x0008a8ef98007388 */ /* 0x0003e20000000800 */
[----:B------:R-:W-:Y:S01]  /*b1d0*/  FFMA.FTZ R7, R14, -R211, R7 ;  /* 0x800000d30e077223 */ /* 0x000fe20000010007 */
[----:B0-----:R-:W-:Y:S01]  /*b1e0*/  FMUL.FTZ R241, R66, R199 ;  /* 0x000000c742f17220 */ /* 0x001fe20000410000 */
[-C--:B------:R-:W-:Y:S01]  /*b1f0*/  FMUL.FTZ R199, R169, R189.reuse ;  /* 0x000000bda9c77220 */ /* 0x080fe20000410000 */
[----:B------:R-:W-:Y:S01]  /*b200*/  FFMA.FTZ R169, R170, R189, -R166 ;  /* 0x000000bdaaa97223 */ /* 0x000fe200000108a6 */
[----:B------:R-:W-:Y:S01]  /*b210*/  FFMA.FTZ R166, R159, UR15, R202 ;  /* 0x0000000f9fa67c23 */ /* 0x000fe200080100ca */
[----:B------:R-:W-:Y:S01]  /*b220*/  FMUL.FTZ R202, R218, R204 ;  /* 0x000000ccdaca7220 */ /* 0x000fe20000410000 */
[----:B------:R-:W-:Y:S01]  /*b230*/  FFMA.FTZ R168, R170, R144, R199 ;  /* 0x00000090aaa87223 */ /* 0x000fe200000100c7 */
[----:B------:R-:W-:Y:S01]  /*b240*/  FMUL.FTZ R170, R50, R159 ;  /* 0x0000009f32aa7220 */ /* 0x000fe20000410000 */
[----:B------:R-:W-:Y:S01]  /*b250*/  FADD.FTZ R190, R190, R169 ;  /* 0x000000a9bebe7221 */ /* 0x000fe20000010000 */
[----:B------:R-:W-:Y:S01]  /*b260*/  FMUL.FTZ R199, R67, R204 ;  /* 0x000000cc43c77220 */ /* 0x000fe20000410000 */
[----:B------:R-:W-:Y:S01]  /*b270*/  FADD.FTZ R145, R145, R168 ;  /* 0x000000a891917221 */ /* 0x000fe20000010000 */
[-C--:B------:R-:W-:Y:S01]  /*b280*/  FMUL.FTZ R168, R218, R170.reuse ;  /* 0x000000aadaa87220 */ /* 0x080fe20000410000 */
[-C--:B------:R-:W-:Y:S01]  /*b290*/  FFMA.FTZ R159, R235, R170.reuse, R202 ;  /* 0x000000aaeb9f7223 */ /* 0x080fe200000100ca */
[----:B------:R-:W-:Y:S01]  /*b2a0*/  FMUL.FTZ R185, R67, R170 ;  /* 0x000000aa43b97220 */ /* 0x000fe20000410000 */
[CC--:B------:R-:W-:Y:S01]  /*b2b0*/  FMUL.FTZ R169, R171.reuse, R145.reuse ;  /* 0x00000091aba97220 */ /* 0x0c0fe20000410000 */
[----:B------:R-:W-:Y:S01]  /*b2c0*/  FMUL.FTZ R170, R171, R190 ;  /* 0x000000beabaa7220 */ /* 0x000fe20000410000 */
[----:B------:R-:W-:Y:S01]  /*b2d0*/  FMUL.FTZ R171, R217, R200 ;  /* 0x000000c8d9ab7220 */ /* 0x000fe20000410000 */
[----:B------:R0:W-:Y:S01]  /*b2e0*/  STS [R152+0x894], R199 ;  /* 0x000894c798007388 */ /* 0x0001e20000000800 */
[C---:B------:R-:W-:Y:S01]  /*b2f0*/  FFMA.FTZ R202, R172.reuse, R190, -R169 ;  /* 0x000000beacca7223 */ /* 0x040fe200000108a9 */
[----:B------:R-:W-:Y:S01]  /*b300*/  FFMA.FTZ R169, R172, R145, R170 ;  /* 0x00000091aca97223 */ /* 0x000fe200000100aa */
[----:B------:R-:W-:Y:S01]  /*b310*/  FFMA.FTZ R196, R220, R196, R171 ;  /* 0x000000c4dcc47223 */ /* 0x000fe200000100ab */
[----:B------:R-:W-:Y:S01]  /*b320*/  FMUL.FTZ R171, R53, R141 ;  /* 0x0000008d35ab7220 */ /* 0x000fe20000410000 */
[----:B------:R-:W-:Y:S01]  /*b330*/  FADD.FTZ R191, R191, R202 ;  /* 0x000000cabfbf7221 */ /* 0x000fe20000010000 */
[----:B------:R-:W-:Y:S01]  /*b340*/  FADD.FTZ R146, R146, R169 ;  /* 0x000000a992927221 */ /* 0x000fe20000010000 */
[----:B------:R2:W-:Y:S01]  /*b350*/  STS [R152+0x890], R185 ;  /* 0x000890b998007388 */ /* 0x0005e20000000800 */
[----:B-1----:R-:W-:Y:S01]  /*b360*/  FMUL.FTZ R239, R65, R200 ;  /* 0x000000c841ef7220 */ /* 0x002fe20000410000 */
[C---:B------:R-:W-:Y:S01]  /*b370*/  FMUL.FTZ R169, R173.reuse, R191 ;  /* 0x000000bfada97220 */ /* 0x040fe20000410000 */
[----:B------:R-:W-:Y:S01]  /*b380*/  FMUL.FTZ R172, R173, R146 ;  /* 0x00000092adac7220 */ /* 0x000fe20000410000 */
[----:B------:R-:W-:Y:S01]  /*b390*/  FMUL.FTZ R173, R53, R186 ;  /* 0x000000ba35ad7220 */ /* 0x000fe20000410000 */
[----:B0-----:R-:W-:Y:S01]  /*b3a0*/  FMUL.FTZ R199, R223, R171 ;  /* 0x000000abdfc77220 */ /* 0x001fe20000410000 */
[C---:B------:R-:W-:Y:S01]  /*b3b0*/  FFMA.FTZ R170, R174.reuse, R146, R169 ;  /* 0x00000092aeaa7223 */ /* 0x040fe200000100a9 */
[----:B------:R-:W-:Y:S01]  /*b3c0*/  FFMA.FTZ R169, R174, R191, -R172 ;  /* 0x000000bfaea97223 */ /* 0x000fe200000108ac */
[----:B------:R-:W-:Y:S01]  /*b3d0*/  FFMA.FTZ R200, R220, R200, -R201 ;  /* 0x000000c8dcc87223 */ /* 0x000fe200000108c9 */
[-C--:B------:R-:W-:Y:S01]  /*b3e0*/  FMUL.FTZ R201, R68, R173.reuse ;  /* 0x000000ad44c97220 */ /* 0x080fe20000410000 */
[----:B------:R-:W-:Y:S01]  /*b3f0*/  FADD.FTZ R147, R147, R170 ;  /* 0x000000aa93937221 */ /* 0x000fe20000010000 */
[----:B------:R-:W-:Y:S01]  /*b400*/  FADD.FTZ R192, R192, R169 ;  /* 0x000000a9c0c07221 */ /* 0x000fe20000010000 */
[----:B--2---:R-:W-:Y:S01]  /*b410*/  FMUL.FTZ R185, R223, R173 ;  /* 0x000000addfb97220 */ /* 0x004fe20000410000 */
[----:B------:R-:W-:Y:S01]  /*b420*/  FMUL.FTZ R202, R52, R187 ;  /* 0x000000bb34ca7220 */ /* 0x000fe20000410000 */
[C---:B------:R-:W-:Y:S01]  /*b430*/  FMUL.FTZ R169, R175.reuse, R147 ;  /* 0x00000093afa97220 */ /* 0x040fe20000410000 */
[-C--:B------:R-:W-:Y:S01]  /*b440*/  FMUL.FTZ R172, R175, R192.reuse ;  /* 0x000000c0afac7220 */ /* 0x080fe20000410000 */
[-C--:B------:R-:W-:Y:S01]  /*b450*/  FFMA.FTZ R170, R234, R171.reuse, R185 ;  /* 0x000000abeaaa7223 */ /* 0x080fe200000100b9 */
[----:B------:R-:W-:Y:S01]  /*b460*/  FMUL.FTZ R185, R68, R171 ;  /* 0x000000ab44b97220 */ /* 0x000fe20000410000 */
[C---:B------:R-:W-:Y:S01]  /*b470*/  FFMA.FTZ R174, R176.reuse, R192, -R169 ;  /* 0x000000c0b0ae7223 */ /* 0x040fe200000108a9 */
[----:B------:R-:W-:Y:S01]  /*b480*/  FFMA.FTZ R169, R176, R147, R172 ;  /* 0x00000093b0a97223 */ /* 0x000fe200000100ac */
[----:B------:R-:W-:Y:S01]  /*b490*/  FMUL.FTZ R172, R219, R197 ;  /* 0x000000c5dbac7220 */ /* 0x000fe20000410000 */
[----:B------:R-:W-:Y:S01]  /*b4a0*/  FFMA.FTZ R171, R234, R173, -R199 ;  /* 0x000000adeaab7223 */ /* 0x000fe200000108c7 */
[----:B------:R-:W-:Y:S01]  /*b4b0*/  FADD.FTZ R193, R193, R174 ;  /* 0x000000aec1c17221 */ /* 0x000fe20000010000 */
[----:B------:R-:W-:Y:S01]  /*b4c0*/  FADD.FTZ R148, R148, R169 ;  /* 0x000000a994947221 */ /* 0x000fe20000010000 */
[-C--:B------:R-:W-:Y:S01]  /*b4d0*/  FMUL.FTZ R173, R219, R181.reuse ;  /* 0x000000b5dbad7220 */ /* 0x080fe20000410000 */
[----:B------:R-:W-:Y:S01]  /*b4e0*/  FFMA.FTZ R181, R236, R181, -R172 ;  /* 0x000000b5ecb57223 */ /* 0x000fe200000108ac */
[CC--:B------:R-:W-:Y:S01]  /*b4f0*/  FMUL.FTZ R169, R177.reuse, R193.reuse ;  /* 0x000000c1b1a97220 */ /* 0x0c0fe20000410000 */
[----:B------:R-:W-:Y:S01]  /*b500*/  FMUL.FTZ R174, R177, R148 ;  /* 0x00000094b1ae7220 */ /* 0x000fe20000410000 */
[----:B------:R-:W-:Y:S01]  /*b510*/  FMUL.FTZ R176, R52, R142 ;  /* 0x0000008e34b07220 */ /* 0x000fe20000410000 */
[----:B------:R-:W-:Y:S01]  /*b520*/  FFMA.FTZ R168, R235, R204, -R168 ;  /* 0x000000cceba87223 */ /* 0x000fe200000108a8 */
[C---:B------:R-:W-:Y:S01]  /*b530*/  FFMA.FTZ R172, R178.reuse, R148, R169 ;  /* 0x00000094b2ac7223 */ /* 0x040fe200000100a9 */
[----:B------:R-:W-:Y:S01]  /*b540*/  FFMA.FTZ R169, R178, R193, -R174 ;  /* 0x000000c1b2a97223 */ /* 0x000fe200000108ae */
[----:B------:R-:W-:Y:S01]  /*b550*/  FMUL.FTZ R174, R233, R202 ;  /* 0x000000cae9ae7220 */ /* 0x000fe20000410000 */
[-C--:B------:R-:W-:Y:S01]  /*b560*/  FMUL.FTZ R177, R69, R176.reuse ;  /* 0x000000b045b17220 */ /* 0x080fe20000410000 */
[----:B------:R-:W-:Y:S01]  /*b570*/  FADD.FTZ R149, R149, R172 ;  /* 0x000000ac95957221 */ /* 0x000fe20000010000 */
[----:B------:R-:W-:Y:S01]  /*b580*/  FADD.FTZ R169, R194, R169 ;  /* 0x000000a9c2a97221 */ /* 0x000fe20000010000 */
[----:B------:R-:W-:Y:S01]  /*b590*/  FFMA.FTZ R172, R215, R176, R174 ;  /* 0x000000b0d7ac7223 */ /* 0x000fe200000100ae */
[----:B------:R-:W-:Y:S01]  /*b5a0*/  FMUL.FTZ R174, R135, R184 ;  /* 0x000000b887ae7220 */ /* 0x000fe20000410000 */
[----:B------:R-:W-:Y:S01]  /*b5b0*/  STS [R152+0x888], R185 ;  /* 0x000888b998007388 */ /* 0x000fe20000000800 */
[C---:B------:R-:W-:Y:S01]  /*b5c0*/  FMUL.FTZ R175, R180.reuse, R169 ;  /* 0x000000a9b4af7220 */ /* 0x040fe20000410000 */
[-C--:B------:R-:W-:Y:S01]  /*b5d0*/  FMUL.FTZ R180, R180, R149.reuse ;  /* 0x00000095b4b47220 */ /* 0x080fe20000410000 */
[-C--:B------:R-:W-:Y:S01]  /*b5e0*/  FFMA.FTZ R174, R11, R158.reuse, R174 ;  /* 0x0000009e0bae7223 */ /* 0x080fe200000100ae */
[----:B------:R0:W-:Y:S01]  /*b5f0*/  STS [R152+0x880], R177 ;  /* 0x000880b198007388 */ /* 0x0001e20000000800 */
[C---:B------:R-:W-:Y:S01]  /*b600*/  FFMA.FTZ R175, R182.reuse, R149, R175 ;  /* 0x00000095b6af7223 */ /* 0x040fe200000100af */
[-C--:B------:R-:W-:Y:S01]  /*b610*/  FFMA.FTZ R180, R182, R169.reuse, -R180 ;  /* 0x000000a9b6b47223 */ /* 0x080fe200000108b4 */
[----:B------:R-:W-:Y:S01]  /*b620*/  FMUL.FTZ R204, R135, R158 ;  /* 0x0000009e87cc7220 */ /* 0x000fe20000410000 */
[----:B------:R-:W-:Y:S01]  /*b630*/  FMUL.FTZ R158, R61, R169 ;  /* 0x000000a93d9e7220 */ /* 0x000fe20000410000 */
[----:B------:R-:W-:Y:S01]  /*b640*/  FADD.FTZ R150, R150, R175 ;  /* 0x000000af96967221 */ /* 0x000fe20000010000 */
[----:B------:R-:W-:Y:S01]  /*b650*/  FADD.FTZ R195, R195, R180 ;  /* 0x000000b4c3c37221 */ /* 0x000fe20000010000 */
[----:B------:R-:W-:Y:S01]  /*b660*/  FFMA.FTZ R197, R236, R197, R173 ;  /* 0x000000c5ecc57223 */ /* 0x000fe200000100ad */
[----:B------:R-:W-:Y:S01]  /*b670*/  FMUL.FTZ R173, R233, R176 ;  /* 0x000000b0e9ad7220 */ /* 0x000fe20000410000 */
[----:B------:R-:W-:Y:S01]  /*b680*/  FMUL.FTZ R178, R58, R193 ;  /* 0x000000c13ab27220 */ /* 0x000fe20000410000 */
[C---:B------:R-:W-:Y:S01]  /*b690*/  FMUL.FTZ R175, R60.reuse, R195 ;  /* 0x000000c33caf7220 */ /* 0x040fe20000410000 */
[----:B0-----:R-:W-:Y:S01]  /*b6a0*/  FMUL.FTZ R177, R60, R150 ;  /* 0x000000963cb17220 */ /* 0x001fe20000410000 */
[----:B------:R-:W-:Y:S01]  /*b6b0*/  FMUL.FTZ R176, R61, R149 ;  /* 0x000000953db07220 */ /* 0x000fe20000410000 */
[----:B------:R-:W-:Y:S01]  /*b6c0*/  FMUL.FTZ R194, R13, R158 ;  /* 0x0000009e0dc27220 */ /* 0x000fe20000410000 */
[----:B------:R-:W-:Y:S01]  /*b6d0*/  FMUL.FTZ R185, R2, R175 ;  /* 0x000000af02b97220 */ /* 0x000fe20000410000 */
[----:B------:R0:W-:Y:S01]  /*b6e0*/  STS [R152+0x88c], R201 ;  /* 0x00088cc998007388 */ /* 0x0001e20000000800 */
[----:B------:R-:W-:Y:S01]  /*b6f0*/  FMUL.FTZ R180, R58, R148 ;  /* 0x000000943ab47220 */ /* 0x000fe20000410000 */
[-C--:B------:R-:W-:Y:S01]  /*b700*/  FMUL.FTZ R182, R2, R177.reuse ;  /* 0x000000b102b67220 */ /* 0x080fe20000410000 */
[C---:B------:R-:W-:Y:S01]  /*b710*/  FFMA.FTZ R185, R10.reuse, R177, R185 ;  /* 0x000000b10ab97223 */ /* 0x040fe200000100b9 */
[----:B------:R-:W-:Y:S01]  /*b720*/  FFMA.FTZ R194, R3, R176, R194 ;  /* 0x000000b003c27223 */ /* 0x000fe200000100c2 */
[-C--:B------:R-:W-:Y:S01]  /*b730*/  FMUL.FTZ R199, R69, R202.reuse ;  /* 0x000000ca45c77220 */ /* 0x080fe20000410000 */
[----:B------:R-:W-:Y:S01]  /*b740*/  FFMA.FTZ R173, R215, R202, -R173 ;  /* 0x000000cad7ad7223 */ /* 0x000fe200000108ad */
[----:B------:R-:W-:Y:S01]  /*b750*/  FADD.FTZ R185, RZ, R185 ;  /* 0x000000b9ffb97221 */ /* 0x000fe20000010000 */
[----:B------:R-:W-:Y:S01]  /*b760*/  FMUL.FTZ R202, R13, R176 ;  /* 0x000000b00dca7220 */ /* 0x000fe20000410000 */
[----:B------:R-:W-:Y:S01]  /*b770*/  FFMA.FTZ R182, R10, R175, -R182 ;  /* 0x000000af0ab67223 */ /* 0x000fe200000108b6 */
[----:B0-----:R-:W-:Y:S01]  /*b780*/  FMUL.FTZ R201, R227, R178 ;  /* 0x000000b2e3c97220 */ /* 0x001fe20000410000 */
[----:B------:R-:W-:Y:S01]  /*b790*/  FADD.FTZ R194, R185, R194 ;  /* 0x000000c2b9c27221 */ /* 0x000fe20000010000 */
[----:B------:R0:W-:Y:S01]  /*b7a0*/  STS [R152+0x884], R199 ;  /* 0x000884c798007388 */ /* 0x0001e20000000800 */
[----:B------:R-:W-:Y:S01]  /*b7b0*/  FADD.FTZ R182, RZ, R182 ;  /* 0x000000b6ffb67221 */ /* 0x000fe20000010000 */
[----:B------:R-:W-:Y:S01]  /*b7c0*/  FFMA.FTZ R203, R226, R180, R201 ;  /* 0x000000b4e2cb7223 */ /* 0x000fe200000100c9 */
[----:B------:R-:W-:Y:S01]  /*b7d0*/  FMUL.FTZ R185, R59, R192 ;  /* 0x000000c03bb97220 */ /* 0x000fe20000410000 */
[----:B------:R-:W-:Y:S01]  /*b7e0*/  FFMA.FTZ R184, R11, R184, -R204 ;  /* 0x000000b80bb87223 */ /* 0x000fe200000108cc */
[----:B------:R-:W-:Y:S01]  /*b7f0*/  FMUL.FTZ R204, R198, R155 ;  /* 0x0000009bc6cc7220 */ /* 0x000fe20000410000 */
[----:B------:R-:W-:Y:S01]  /*b800*/  FMUL.FTZ R206, R57, R145 ;  /* 0x0000009139ce7220 */ /* 0x000fe20000410000 */
[----:B------:R-:W-:Y:S01]  /*b810*/  FMUL.FTZ R205, R228, R185 ;  /* 0x000000b9e4cd7220 */ /* 0x000fe20000410000 */
[----:B------:R1:W-:Y:S01]  /*b820*/  STS [R152+0x8a4], R239 ;  /* 0x0008a4ef98007388 */ /* 0x0003e20000000800 */
[----:B------:R-:W-:Y:S01]  /*b830*/  FMUL.FTZ R177, R77, R177 ;  /* 0x000000b14db17220 */ /* 0x000fe20000410000 */
[----:B0-----:R-:W-:Y:S01]  /*b840*/  FFMA.FTZ R199, R3, R158, -R202 ;  /* 0x0000009e03c77223 */ /* 0x001fe200000108ca */
[----:B------:R-:W-:Y:S01]  /*b850*/  FADD.FTZ R202, R194, R203 ;  /* 0x000000cbc2ca7221 */ /* 0x000fe20000010000 */
[----:B------:R-:W-:Y:S01]  /*b860*/  FMUL.FTZ R203, R227, R180 ;  /* 0x000000b4e3cb7220 */ /* 0x000fe20000410000 */
[----:B------:R-:W-:Y:S01]  /*b870*/  STS [R152+0x8b4], R243 ;  /* 0x0008b4f398007388 */ /* 0x000fe20000000800 */
[----:B------:R-:W-:Y:S01]  /*b880*/  FADD.FTZ R201, R182, R199 ;  /* 0x000000c7b6c97221 */ /* 0x000fe20000010000 */
[----:B------:R-:W-:Y:S01]  /*b890*/  FMUL.FTZ R199, R59, R147 ;  /* 0x000000933bc77220 */ /* 0x000fe20000410000 */
[----:B------:R-:W-:Y:S01]  /*b8a0*/  FFMA.FTZ R194, R226, R178, -R203 ;  /* 0x000000b2e2c27223 */ /* 0x000fe200000108cb */
[----:B------:R-:W-:Y:S01]  /*b8b0*/  FMUL.FTZ R182, R198, R183 ;  /* 0x000000b7c6b67220 */ /* 0x000fe20000410000 */
[----:B-1----:R-:W-:Y:S01]  /*b8c0*/  FMUL.FTZ R239, R66, R209 ;  /* 0x000000d142ef7220 */ /* 0x002fe20000410000 */
[----:B------:R-:W-:Y:S01]  /*b8d0*/  FFMA.FTZ R205, R224, R199, R205 ;  /* 0x000000c7e0cd7223 */ /* 0x000fe200000100cd */
[----:B------:R-:W-:Y:S01]  /*b8e0*/  FADD.FTZ R201, R201, R194 ;  /* 0x000000c2c9c97221 */ /* 0x000fe20000010000 */
[----:B------:R-:W-:Y:S01]  /*b8f0*/  FMUL.FTZ R194, R56, R191 ;  /* 0x000000bf38c27220 */ /* 0x000fe20000410000 */
[----:B------:R-:W-:Y:S01]  /*b900*/  FFMA.FTZ R182, R137, R155, R182 ;  /* 0x0000009b89b67223 */ /* 0x000fe200000100b6 */
[----:B------:R-:W-:Y:S01]  /*b910*/  FADD.FTZ R205, R202, R205 ;  /* 0x000000cdcacd7221 */ /* 0x000fe20000010000 */
[----:B------:R-:W-:Y:S01]  /*b920*/  FMUL.FTZ R155, R228, R199 ;  /* 0x000000c7e49b7220 */ /* 0x000fe20000410000 */
[----:B------:R-:W-:Y:S01]  /*b930*/  FMUL.FTZ R202, R56, R146 ;  /* 0x0000009238ca7220 */ /* 0x000fe20000410000 */
[----:B------:R-:W-:Y:S01]  /*b940*/  FMUL.FTZ R212, R229, R194 ;  /* 0x000000c2e5d47220 */ /* 0x000fe20000410000 */
[----:B------:R-:W-:Y:S01]  /*b950*/  FFMA.FTZ R183, R137, R183, -R204 ;  /* 0x000000b789b77223 */ /* 0x000fe200000108cc */
[----:B------:R-:W-:Y:S01]  /*b960*/  FFMA.FTZ R208, R224, R185, -R155 ;  /* 0x000000b9e0d07223 */ /* 0x000fe2000001089b */
[-C--:B------:R-:W-:Y:S01]  /*b970*/  FMUL.FTZ R155, R229, R202.reuse ;  /* 0x000000cae59b7220 */ /* 0x080fe20000410000 */
[----:B------:R-:W-:Y:S01]  /*b980*/  FFMA.FTZ R212, R225, R202, R212 ;  /* 0x000000cae1d47223 */ /* 0x000fe200000100d4 */
[----:B------:R-:W-:Y:S01]  /*b990*/  FMUL.FTZ R204, R57, R190 ;  /* 0x000000be39cc7220 */ /* 0x000fe20000410000 */
[----:B------:R-:W-:Y:S01]  /*b9a0*/  FADD.FTZ R201, R201, R208 ;  /* 0x000000d0c9c97221 */ /* 0x000fe20000010000 */
[----:B------:R-:W-:Y:S01]  /*b9b0*/  FFMA.FTZ R208, R225, R194, -R155 ;  /* 0x000000c2e1d07223 */ /* 0x000fe2000001089b */
[----:B------:R-:W-:Y:S01]  /*b9c0*/  FADD.FTZ R205, R205, R212 ;  /* 0x000000d4cdcd7221 */ /* 0x000fe20000010000 */
[----:B------:R-:W-:Y:S01]  /*b9d0*/  FMUL.FTZ R212, R237, R206 ;  /* 0x000000ceedd47220 */ /* 0x000fe20000410000 */
[----:B------:R0:W-:Y:S01]  /*b9e0*/  STS [R152+0x898], R239 ;  /* 0x000898ef98007388 */ /* 0x0001e20000000800 */
        /* <DEDUP_REMOVED lines=8> */
[----:B------:R-:W-:Y:S01]  /*ba70*/  FMUL.FTZ R209, R230, R207 ;  /* 0x000000cfe6d17220 */ /* 0x000fe20000410000 */
[----:B0-----:R-:W-:Y:S01]  /*ba80*/  FMUL.FTZ R239, R55, R188 ;  /* 0x000000bc37ef7220 */ /* 0x001fe20000410000 */
[----:B------:R0:W-:Y:S01]  /*ba90*/  STS [R152+0x8bc], R245 ;  /* 0x0008bcf598007388 */ /* 0x0001e20000000800 */
[----:B------:R-:W-:Y:S01]  /*baa0*/  FADD.FTZ R205, R205, R214 ;  /* 0x000000d6cdcd7221 */ /* 0x000fe20000010000 */
[----:B------:R-:W-:Y:S01]  /*bab0*/  FMUL.FTZ R185, R74, R185 ;  /* 0x000000b94ab97220 */ /* 0x000fe20000410000 */
[----:B------:R-:W-:Y:S01]  /*bac0*/  FMUL.FTZ R201, R231, R239 ;  /* 0x000000efe7c97220 */ /* 0x000fe20000410000 */
[----:B-1----:R-:W-:Y:S01]  /*bad0*/  FMUL.FTZ R241, R70, R155 ;  /* 0x0000009b46f17220 */ /* 0x002fe20000410000 */
[----:B------:R-:W-:Y:S01]  /*bae0*/  FMUL.FTZ R199, R74, R199 ;  /* 0x000000c74ac77220 */ /* 0x000fe20000410000 */
[----:B------:R-:W-:Y:S01]  /*baf0*/  FMUL.FTZ R175, R77, R175 ;  /* 0x000000af4daf7220 */ /* 0x000fe20000410000 */
[----:B------:R-:W-:Y:S01]  /*bb00*/  FFMA.FTZ R243, R222, R155, R201 ;  /* 0x0000009bdef37223 */ /* 0x000fe200000100c9 */
[----:B------:R-:W-:Y:S01]  /*bb10*/  FMUL.FTZ R155, R54, R144 ;  /* 0x00000090369b7220 */ /* 0x000fe20000410000 */
[-C--:B------:R-:W-:Y:S01]  /*bb20*/  FFMA.FTZ R201, R222, R239.reuse, -R208 ;  /* 0x000000efdec97223 */ /* 0x080fe200000108d0 */
[----:B0-----:R-:W-:Y:S01]  /*bb30*/  FMUL.FTZ R245, R70, R239 ;  /* 0x000000ef46f57220 */ /* 0x001fe20000410000 */
[----:B------:R0:W-:Y:S01]  /*bb40*/  STS [R152+0x878], R241 ;  /* 0x000878f198007388 */ /* 0x0001e20000000800 */
[-C--:B------:R-:W-:Y:S01]  /*bb50*/  FFMA.FTZ R208, R216, R155.reuse, R209 ;  /* 0x0000009bd8d07223 */ /* 0x080fe200000100d1 */
[-C--:B------:R-:W-:Y:S01]  /*bb60*/  FMUL.FTZ R239, R71, R155.reuse ;  /* 0x0000009b47ef7220 */ /* 0x080fe20000410000 */
[----:B------:R-:W-:Y:S01]  /*bb70*/  FMUL.FTZ R155, R230, R155 ;  /* 0x0000009be69b7220 */ /* 0x000fe20000410000 */
[----:B------:R-:W-:Y:S01]  /*bb80*/  STS [R152+0x85c], R185 ;  /* 0x00085cb998007388 */ /* 0x000fe20000000800 */
[----:B------:R-:W-:Y:S01]  /*bb90*/  FADD.FTZ R212, R205, R208 ;  /* 0x000000d0cdd47221 */ /* 0x000fe20000010000 */
[----:B------:R-:W-:Y:S01]  /*bba0*/  FMUL.FTZ R205, R73, R202 ;  /* 0x000000ca49cd7220 */ /* 0x000fe20000410000 */
[-C--:B------:R-:W-:Y:S01]  /*bbb0*/  FFMA.FTZ R208, R216, R207.reuse, -R155 ;  /* 0x000000cfd8d07223 */ /* 0x080fe2000001089b */
[----:B------:R-:W-:Y:S01]  /*bbc0*/  FMUL.FTZ R209, R72, R204 ;  /* 0x000000cc48d17220 */ /* 0x000fe20000410000 */
[----:B------:R-:W-:Y:S01]  /*bbd0*/  FADD.FTZ R243, R212, R243 ;  /* 0x000000f3d4f37221 */ /* 0x000fe20000010000 */
[----:B0-----:R-:W-:Y:S01]  /*bbe0*/  FMUL.FTZ R241, R71, R207 ;  /* 0x000000cf47f17220 */ /* 0x001fe20000410000 */
        /* <DEDUP_REMOVED lines=8> */
[----:B------:R-:W-:Y:S01]  /*bc70*/  FADD.FTZ R208, R208, R173 ;  /* 0x000000add0d07221 */ /* 0x000fe20000010000 */
[C---:B------:R-:W-:Y:S01]  /*bc80*/  FMUL.FTZ R173, R75.reuse, R180 ;  /* 0x000000b44bad7220 */ /* 0x040fe20000410000 */
[----:B------:R-:W-:Y:S01]  /*bc90*/  MOV R155, UR29 ;  /* 0x0000001d009b7c02 */ /* 0x000fe20008000f00 */
[----:B0-----:R-:W-:Y:S01]  /*bca0*/  FADD.FTZ R205, R170, R159 ;  /* 0x0000009faacd7221 */ /* 0x001fe20000010000 */
[----:B------:R-:W-:Y:S01]  /*bcb0*/  FADD.FTZ R201, R208, R171 ;  /* 0x000000abd0c97221 */ /* 0x000fe20000010000 */
[----:B------:R-:W-:Y:S01]  /*bcc0*/  FMUL.FTZ R171, R75, R178 ;  /* 0x000000b24bab7220 */ /* 0x000fe20000410000 */
[----:B------:R-:W-:Y:S01]  /*bcd0*/  FMUL.FTZ R159, R76, R176 ;  /* 0x000000b04c9f7220 */ /* 0x000fe20000410000 */
[----:B------:R-:W-:Y:S01]  /*bce0*/  STS [R152+0x870], R239 ;  /* 0x000870ef98007388 */ /* 0x000fe20000000800 */
[----:B------:R-:W-:Y:S01]  /*bcf0*/  FADD.FTZ R168, R201, R168 ;  /* 0x000000a8c9a87221 */ /* 0x000fe20000010000 */
[----:B------:R-:W-:Y:S01]  /*bd00*/  FADD.FTZ R205, R205, R6 ;  /* 0x00000006cdcd7221 */ /* 0x000fe20000010000 */
[----:B------:R-:W-:Y:S01]  /*bd10*/  LEA R155, R155, -R4, 0x1 ;  /* 0x800000049b9b7211 */ /* 0x000fe200078e08ff */
        /* <DEDUP_REMOVED lines=10> */
[----:B------:R-:W-:Y:S01]  /*bdc0*/  FFMA.FTZ R6, R14, R221, R151 ;  /* 0x000000dd0e067223 */ /* 0x000fe20000010097 */
[----:B------:R-:W-:Y:S01]  /*bdd0*/  FADD.FTZ R197, R197, R174 ;  /* 0x000000aec5c57221 */ /* 0x000fe20000010000 */
[----:B------:R-:W-:Y:S01]  /*bde0*/  STS [R152+0x864], R203 ;  /* 0x000864cb98007388 */ /* 0x000fe20000000800 */
[----:B------:R-:W-:Y:S01]  /*bdf0*/  LEA.HI R151, R4, R133, RZ, 0x1b ;  /* 0x0000008504977211 */ /* 0x000fe200078fd8ff */
[----:B------:R-:W-:Y:S01]  /*be00*/  FADD.FTZ R194, R181, R184 ;  /* 0x000000b8b5c27221 */ /* 0x000fe20000010000 */
[----:B------:R-:W-:Y:S01]  /*be10*/  FADD.FTZ R4, R197, R182 ;  /* 0x000000b6c5047221 */ /* 0x000fe20000010000 */
[----:B------:R-:W-:Y:S01]  /*be20*/  STS [R152+0x858], R199 ;  /* 0x000858c798007388 */ /* 0x000fe20000000800 */
[----:B------:R-:W-:Y:S01]  /*be30*/  LEA R151, R151, UR16, 0x2 ;  /* 0x0000001097977c11 */ /* 0x000fe2000f8e10ff */
[----:B------:R-:W-:Y:S01]  /*be40*/  FMUL.FTZ R158, R188, UR44 ;  /* 0x0000002cbc9e7c20 */ /* 0x000fe20008410000 */
[----:B------:R-:W-:Y:S01]  /*be50*/  ISETP.GE.AND P2, PT, R155, 0x1, PT ;  /* 0x000000019b00780c */ /* 0x000fe20003f46270 */
[----:B------:R-:W-:Y:S01]  /*be60*/  STS [R152+0x850], R173 ;  /* 0x000850ad98007388 */ /* 0x000fe20000000800 */
[----:B------:R-:W-:Y:S01]  /*be70*/  FMUL.FTZ R182, R142, UR44 ;  /* 0x0000002c8eb67c20 */ /* 0x000fe20008410000 */
[----:B------:R-:W-:Y:S01]  /*be80*/  FFMA.FTZ R185, R143, UR15, R158 ;  /* 0x0000000f8fb97c23 */ /* 0x000fe2000801009e */
[----:B------:R-:W-:Y:S01]  /*be90*/  FMUL.FTZ R174, R190, UR44 ;  /* 0x0000002cbeae7c20 */ /* 0x000fe20008410000 */
        /* <DEDUP_REMOVED lines=10> */
[----:B0-----:R-:W-:Y:S01]  /*bf40*/  FMUL.FTZ R171, R193, UR44 ;  /* 0x0000002cc1ab7c20 */ /* 0x001fe20008410000 */
[----:B------:R-:W-:Y:S01]  /*bf50*/  ISETP.GE.AND P3, PT, R155, 0x21, PT ;  /* 0x000000219b00780c */ /* 0x000fe20003f66270 */
[----:B------:R0:W-:Y:S01]  /*bf60*/  STS [R152+0x840], R177 ;  /* 0x000840b198007388 */ /* 0x0001e20000000800 */
[----:B------:R-:W-:Y:S01]  /*bf70*/  FFMA.FTZ R174, R145, UR15, R174 ;  /* 0x0000000f91ae7c23 */ /* 0x000fe200080100ae */
[----:B------:R-:W-:Y:S01]  /*bf80*/  FFMA.FTZ R172, R191, UR15, -R172 ;  /* 0x0000000fbfac7c23 */ /* 0x000fe200080108ac */
[----:B------:R-:W-:Y:S01]  /*bf90*/  FFMA.FTZ R168, R193, UR15, -R168 ;  /* 0x0000000fc1a87c23 */ /* 0x000fe200080108a8 */
[----:B------:R2:W-:Y:S01]  /*bfa0*/  STS [R152+0x844], R175 ;  /* 0x000844af98007388 */ /* 0x0005e20000000800 */
[----:B------:R-:W-:Y:S01]  /*bfb0*/  FFMA.FTZ R171, R148, UR15, R171 ;  /* 0x0000000f94ab7c23 */ /* 0x000fe200080100ab */
[----:B-1----:R-:W-:Y:S01]  /*bfc0*/  FMUL.FTZ R5, R141, UR44 ;  /* 0x0000002c8d057c20 */ /* 0x002fe20008410000 */
[----:B------:R-:W-:Y:S01]  /*bfd0*/  FFMA.FTZ R158, R169, UR15, -R158 ;  /* 0x0000000fa99e7c23 */ /* 0x000fe2000801089e */
[----:B------:R-:W-:Y:S01]  /*bfe0*/  BAR.SYNC.DEFER_BLOCKING 0x0 ;  /* 0x0000000000007b1d */ /* 0x000fe20000010000 */
[----:B------:R-:W-:Y:S01]  /*bff0*/  FFMA.FTZ R159, R195, UR15, -R196 ;  /* 0x0000000fc39f7c23 */ /* 0x000fe200080108c4 */
[C---:B------:R-:W-:Y:S01]  /*c000*/  FFMA.FTZ R184, R186.reuse, UR15, -R5 ;  /* 0x0000000fbab87c23 */ /* 0x040fe20008010805 */
[----:B------:R-:W-:Y:S01]  /*c010*/  FMUL.FTZ R5, R187, UR44 ;  /* 0x0000002cbb057c20 */ /* 0x000fe20008410000 */
[----:B0-----:R-:W-:Y:S01]  /*c020*/  FMUL.FTZ R177, R189, UR44 ;  /* 0x0000002cbdb17c20 */ /* 0x001fe20008410000 */
[----:B--2---:R-:W-:-:S02]  /*c030*/  FMUL.FTZ R152, R186, UR44 ;  /* 0x0000002cba987c20 */ /* 0x004fc40008410000 */
[----:B------:R-:W-:Y:S01]  /*c040*/  FFMA.FTZ R180, R142, UR15, R5 ;  /* 0x0000000f8eb47c23 */ /* 0x000fe20008010005 */
[----:B------:R-:W-:Y:S01]  /*c050*/  FMUL.FTZ R5, R143, UR44 ;  /* 0x0000002c8f057c20 */ /* 0x000fe20008410000 */
[----:B------:R-:W-:Y:S01]  /*c060*/  FMUL.FTZ R175, R147, UR44 ;  /* 0x0000002c93af7c20 */ /* 0x000fe20008410000 */
[----:B------:R-:W-:Y:S01]  /*c070*/  FFMA.FTZ R197, R141, UR15, R152 ;  /* 0x0000000f8dc57c23 */ /* 0x000fe20008010098 */
[----:B------:R-:W-:Y:S01]  /*c080*/  FMUL.FTZ R152, R144, UR44 ;  /* 0x0000002c90987c20 */ /* 0x000fe20008410000 */
[----:B------:R-:W-:Y:S01]  /*c090*/  FFMA.FTZ R178, R188, UR15, -R5 ;  /* 0x0000000fbcb27c23 */ /* 0x000fe20008010805 */
[----:B------:R-:W-:Y:S01]  /*c0a0*/  FMUL.FTZ R5, R191, UR44 ;  /* 0x0000002cbf057c20 */ /* 0x000fe20008410000 */
[----:B------:R-:W-:Y:S01]  /*c0b0*/  FFMA.FTZ R177, R144, UR15, R177 ;  /* 0x0000000f90b17c23 */ /* 0x000fe200080100b1 */
[----:B------:R-:W-:Y:S01]  /*c0c0*/  FFMA.FTZ R181, R189, UR15, -R152 ;  /* 0x0000000fbdb57c23 */ /* 0x000fe20008010898 */
[----:B------:R-:W-:Y:S01]  /*c0d0*/  FMUL.FTZ R152, R192, UR44 ;  /* 0x0000002cc0987c20 */ /* 0x000fe20008410000 */
[----:B------:R-:W-:Y:S01]  /*c0e0*/  FFMA.FTZ R170, R146, UR15, R5 ;  /* 0x0000000f92aa7c23 */ /* 0x000fe20008010005 */
[----:B------:R-:W-:-:S02]  /*c0f0*/  FFMA.FTZ R175, R192, UR15, -R175 ;  /* 0x0000000fc0af7c23 */ /* 0x000fc400080108af */
[----:B------:R-:W-:Y:S01]  /*c100*/  FFMA.FTZ R173, R147, UR15, R152 ;  /* 0x0000000f93ad7c23 */ /* 0x000fe20008010098 */
[----:B------:R-:W-:Y:S01]  /*c110*/  FMUL.FTZ R152, R169, UR44 ;  /* 0x0000002ca9987c20 */ /* 0x000fe20008410000 */
[----:B------:R0:W1:Y:S03]  /*c120*/  LDS R199, [R151+0x8c0] ;  /* 0x0008c00097c77984 */ /* 0x0000660000000800 */
[----:B------:R-:W-:Y:S01]  /*c130*/  FFMA.FTZ R152, R149, UR15, R152 ;  /* 0x0000000f95987c23 */ /* 0x000fe20008010098 */
[----:B0-----:R-:W-:-:S04]  /*c140*/  FMUL.FTZ R151, R145, UR44 ;  /* 0x0000002c91977c20 */ /* 0x001fc80008410000 */
[----:B------:R-:W-:Y:S01]  /*c150*/  FFMA.FTZ R176, R190, UR15, -R151 ;  /* 0x0000000fbeb07c23 */ /* 0x000fe20008010897 */
[----:B------:R-:W-:-:S04]  /*c160*/  FMUL.FTZ R151, R195, UR44 ;  /* 0x0000002cc3977c20 */ /* 0x000fc80008410000 */
[----:B------:R-:W-:Y:S01]  /*c170*/  FFMA.FTZ R151, R150, UR15, R151 ;  /* 0x0000000f96977c23 */ /* 0x000fe20008010097 */
[----:B------:R-:W-:Y:S06]  /*c180*/  @!P2 BRA `(.L_x_13136) ;  /* 0x000000000010a947 */ /* 0x000fec0003800000 */
[----:B------:R-:W-:-:S04]  /*c190*/  LEA.HI R5, R133, R133, RZ, 0x1b ;  /* 0x0000008585057211 */ /* 0x000fc800078fd8ff */
[----:B------:R-:W-:-:S06]  /*c1a0*/  LEA R5, R5, UR16, 0x2 ;  /* 0x0000001005057c11 */ /* 0x000fcc000f8e10ff */
[----:B------:R-:W0:Y:S04]  /*c1b0*/  LDS R5, [R5+0x840] ;  /* 0x0008400005057984 */ /* 0x000e280000000800 */
[----:B0-----:R0:W-:Y:S02]  /*c1c0*/  REDG.E.ADD.F32.FTZ.RN.STRONG.GPU desc[UR30][R8.64], R5 ;  /* 0x00000005080079a6 */ /* 0x0011e4000c12f31e */
.L_x_13136:
[----:B------:R-:W-:Y:S05]  /*c1d0*/  BSYNC.RECONVERGENT B0 ;  /* 0x0000000000007941 */ /* 0x000fea0003800200 */
.L_x_13135:
[----:B------:R-:W-:Y:S04]  /*c1e0*/  BSSY.RECONVERGENT B0, `(.L_x_13137) ;  /* 0x0000003000007945 */ /* 0x000fe80003800200 */
[----:B------:R-:W-:Y:S05]  /*c1f0*/  @!P3 BRA `(.L_x_13138) ;  /* 0x000000000004b947 */ /* 0x000fea0003800000 */
[----:B-1----:R2:W-:Y:S02]  /*c200*/  REDG.E.ADD.F32.FTZ.RN.STRONG.GPU desc[UR30][R8.64+0x80], R199 ;  /* 0x000080c7080079a6 */ /* 0x0025e4000c12f31e */
.L_x_13138:
[----:B------:R-:W-:Y:S05]  /*c210*/  BSYNC.RECONVERGENT B0 ;  /* 0x0000000000007941 */ /* 0x000fea0003800200 */
.L_x_13137:
        /* <DEDUP_REMOVED lines=16> */
.L_x_13140:
[----:B------:R-:W-:Y:S05]  /*c320*/  BSYNC.RECONVERGENT B0 ;  /* 0x0000000000007941 */ /* 0x000fea0003800200 */
.L_x_13139:
[----:B0--3--:R0:W3:Y:S01]  /*c330*/  LDS R5, [R202+0x9c0] ;  /* 0x0009c000ca057984 */ /* 0x0090e20000000800 */
[----:B------:R-:W-:Y:S01]  /*c340*/  BSSY.RECONVERGENT B0, `(.L_x_13141) ;  /* 0x0000006000007945 */ /* 0x000fe20003800200 */
[----:B------:R-:W-:Y:S02]  /*c350*/  IADD3 R200, PT, PT, R133, 0xc0, RZ ;  /* 0x000000c085c87810 */ /* 0x000fe40007ffe0ff */
[----:B------:R-:W-:Y:S02]  /*c360*/  LEA.HI R204, R204, R133, RZ, 0x1b ;  /* 0x00000085cccc7211 */ /* 0x000fe400078fd8ff */
[----:B------:R-:W-:Y:S01]  /*c370*/  LEA R196, R196, UR16, 0x2 ;  /* 0x00000010c4c47c11 */ /* 0x000fe2000f8e10ff */
[----:B------:R-:W-:Y:S06]  /*c380*/  @!P2 BRA `(.L_x_13142) ;  /* 0x000000000004a947 */ /* 0x000fec0003800000 */
[----:B---3--:R4:W-:Y:S02]  /*c390*/  REDG.E.ADD.F32.FTZ.RN.STRONG.GPU desc[UR30][R8.64+0x180], R5 ;  /* 0x00018005080079a6 */ /* 0x0089e4000c12f31e */
.L_x_13142:
[----:B------:R-:W-:Y:S05]  /*c3a0*/  BSYNC.RECONVERGENT B0 ;  /* 0x0000000000007941 */ /* 0x000fea0003800200 */
.L_x_13141:
[----:B---34-:R3:W4:Y:S01]  /*c3b0*/  LDS R5, [R196+0xa40] ;  /* 0x000a4000c4057984 */ /* 0x0187220000000800 */
[----:B------:R-:W-:Y:S01]  /*c3c0*/  BSSY.RECONVERGENT B0, `(.L_x_13143) ;  /* 0x0000005000007945 */ /* 0x000fe20003800200 */
[----:B------:R-:W-:Y:S02]  /*c3d0*/  LEA.HI R200, R200, R133, RZ, 0x1b ;  /* 0x00000085c8c87211 */ /* 0x000fe400078fd8ff */
[----:B------:R-:W-:Y:S01]  /*c3e0*/  LEA R204, R204, UR16, 0x2 ;  /* 0x00000010cccc7c11 */ /* 0x000fe2000f8e10ff */
[----:B------:R-:W-:Y:S06]  /*c3f0*/  @!P3 BRA `(.L_x_13144) ;  /* 0x000000000004b947 */ /* 0x000fec0003800000 */
[----:B----4-:R4:W-:Y:S02]  /*c400*/  REDG.E.ADD.F32.FTZ.RN.STRONG.GPU desc[UR30][R8.64+0x200], R5 ;  /* 0x00020005080079a6 */ /* 0x0109e4000c12f31e */
.L_x_13144:
[----:B------:R-:W-:Y:S05]  /*c410*/  BSYNC.RECONVERGENT B0 ;  /* 0x0000000000007941 */ /* 0x000fea0003800200 */
.L_x_13143:
[----:B----4-:R4:W0:Y:S01]  /*c420*/  LDS R5, [R204+0xac0] ;  /* 0x000ac000cc057984 */ /* 0x0108220000000800 */
[----:B------:R-:W-:Y:S01]  /*c430*/  BSSY.RECONVERGENT B0, `(.L_x_13145) ;  /* 0x0000004000007945 */ /* 0x000fe20003800200 */
[----:B-12---:R-:W-:-:S03]  /*c440*/  LEA R199, R200, UR16, 0x2 ;  /* 0x00000010c8c77c11 */ /* 0x006fc6000f8e10ff */
[----:B------:R-:W-:Y:S05]  /*c450*/  @!P4 BRA `(.L_x_13146) ;  /* 0x000000000004c947 */ /* 0x000fea0003800000 */
[----:B0-----:R1:W-:Y:S02]  /*c460*/  REDG.E.ADD.F32.FTZ.RN.STRONG.GPU desc[UR30][R8.64+0x280], R5 ;  /* 0x00028005080079a6 */ /* 0x0013e4000c12f31e */
.L_x_13146:
[----:B------:R-:W-:Y:S05]  /*c470*/  BSYNC.RECONVERGENT B0 ;  /* 0x0000000000007941 */ /* 0x000fea0003800200 */
.L_x_13145:
[----:B01----:R0:W1:Y:S01]  /*c480*/  LDS R5, [R199+0xb40] ;  /* 0x000b4000c7057984 */ /* 0x0030620000000800 */
[----:B------:R-:W-:Y:S01]  /*c490*/  BSSY.RECONVERGENT B0, `(.L_x_13147) ;  /* 0x0000005000007945 */ /* 0x000fe20003800200 */
[C---:B---3--:R-:W-:Y:S02]  /*c4a0*/  IADD3 R196, PT, PT, R133.reuse, 0xe0, RZ ;  /* 0x000000e085c47810 */ /* 0x048fe40007ffe0ff */
[----:B------:R-:W-:Y:S01]  /*c4b0*/  IADD3 R200, PT, PT, R133, 0x100, RZ ;  /* 0x0000010085c87810 */ /* 0x000fe20007ffe0ff */
[----:B------:R-:W-:Y:S06]  /*c4c0*/  @!P5 BRA `(.L_x_13148) ;  /* 0x000000000004d947 */ /* 0x000fec0003800000 */
[----:B-1----:R2:W-:Y:S02]  /*c4d0*/  REDG.E.ADD.F32.FTZ.RN.STRONG.GPU desc[UR30][R8.64+0x300], R5 ;  /* 0x00030005080079a6 */ /* 0x0025e4000c12f31e */
.L_x_13148:
[----:B------:R-:W-:Y:S05]  /*c4e0*/  BSYNC.RECONVERGENT B0 ;  /* 0x0000000000007941 */ /* 0x000fea0003800200 */
.L_x_13147:
[-C--:B------:R-:W-:Y:S01]  /*c4f0*/  LEA.HI R196, R196, R133.reuse, RZ, 0x1b ;  /* 0x00000085c4c47211 */ /* 0x080fe200078fd8ff */
[----:B------:R-:W-:Y:S01]  /*c500*/  BSSY.RECONVERGENT B0, `(.L_x_13149) ;  /* 0x000000f000007945 */ /* 0x000fe20003800200 */
[----:B------:R-:W-:Y:S02]  /*c510*/  ISETP.GE.AND P6, PT, R155, 0xe1, PT ;  /* 0x000000e19b00780c */ /* 0x000fe40003fc6270 */
[----:B-12---:R-:W-:Y:S02]  /*c520*/  LEA R5, R196, UR16, 0x2 ;  /* 0x00000010c4057c11 */ /* 0x006fe4000f8e10ff */
[C---:B------:R-:W-:Y:S02]  /*c530*/  IADD3 R202, PT, PT, R133.reuse, 0x120, RZ ;  /* 0x0000012085ca7810 */ /* 0x040fe40007ffe0ff */
        /* <DEDUP_REMOVED lines=11> */
.L_x_13150:
[----:B------:R-:W-:Y:S05]  /*c5f0*/  BSYNC.RECONVERGENT B0 ;  /* 0x0000000000007941 */ /* 0x000fea0003800200 */
.L_x_13149:
[----:B-12---:R1:W2:Y:S01]  /*c600*/  LDS R5, [R200+0xc40] ;  /* 0x000c4000c8057984 */ /* 0x0062a20000000800 */
[----:B------:R-:W-:Y:S01]  /*c610*/  BSSY.RECONVERGENT B0, `(.L_x_13151) ;  /* 0x0000006000007945 */ /* 0x000fe20003800200 */
[----:B------:R-:W-:Y:S02]  /*c620*/  IADD3 R196, PT, PT, R133, 0x160, RZ ;  /* 0x0000016085c47810 */ /* 0x000fe40007ffe0ff */
[----:B------:R-:W-:Y:S02]  /*c630*/  LEA.HI R204, R204, R133, RZ, 0x1b ;  /* 0x00000085cccc7211 */ /* 0x000fe400078fd8ff */
[----:B------:R-:W-:Y:S01]  /*c640*/  LEA R202, R202, UR16, 0x2 ;  /* 0x00000010caca7c11 */ /* 0x000fe2000f8e10ff */
[----:B------:R-:W-:Y:S06]  /*c650*/  @!P2 BRA `(.L_x_13152) ;  /* 0x000000000004a947 */ /* 0x000fec0003800000 */
[----:B--2---:R3:W-:Y:S02]  /*c660*/  REDG.E.ADD.F32.FTZ.RN.STRONG.GPU desc[UR30][R8.64+0x400], R5 ;  /* 0x00040005080079a6 */ /* 0x0047e4000c12f31e */
.L_x_13152:
[----:B------:R-:W-:Y:S05]  /*c670*/  BSYNC.RECONVERGENT B0 ;  /* 0x0000000000007941 */ /* 0x000fea0003800200 */
.L_x_13151:
[----:B--23--:R2:W3:Y:S01]  /*c680*/  LDS R5, [R202+0xcc0] ;  /* 0x000cc000ca057984 */ /* 0x00c4e20000000800 */
[----:B------:R-:W-:Y:S01]  /*c690*/  BSSY.RECONVERGENT B0, `(.L_x_13153) ;  /* 0x0000005000007945 */ /* 0x000fe20003800200 */
[----:B------:R-:W-:Y:S02]  /*c6a0*/  LEA.HI R196, R196, R133, RZ, 0x1b ;  /* 0x00000085c4c47211 */ /* 0x000fe400078fd8ff */
[----:B------:R-:W-:Y:S01]  /*c6b0*/  LEA R204, R204, UR16, 0x2 ;  /* 0x00000010cccc7c11 */ /* 0x000fe2000f8e10ff */
[----:B------:R-:W-:Y:S06]  /*c6c0*/  @!P3 BRA `(.L_x_13154) ;  /* 0x000000000004b947 */ /* 0x000fec0003800000 */
[----:B---3--:R4:W-:Y:S02]  /*c6d0*/  REDG.E.ADD.F32.FTZ.RN.STRONG.GPU desc[UR30][R8.64+0x480], R5 ;  /* 0x00048005080079a6 */ /* 0x0089e4000c12f31e */
.L_x_13154:
[----:B------:R-:W-:Y:S05]  /*c6e0*/  BSYNC.RECONVERGENT B0 ;  /* 0x0000000000007941 */ /* 0x000fea0003800200 */
.L_x_13153:
[----:B---34-:R3:W4:Y:S01]  /*c6f0*/  LDS R5, [R204+0xd40] ;  /* 0x000d4000cc057984 */ /* 0x0187220000000800 */
[----:B------:R-:W-:Y:S01]  /*c700*/  BSSY.RECONVERGENT B0, `(.L_x_13155) ;  /* 0x0000004000007945 */ /* 0x000fe20003800200 */
[----:B0-----:R-:W-:-:S03]  /*c710*/  LEA R199, R196, UR16, 0x2 ;  /* 0x00000010c4c77c11 */ /* 0x001fc6000f8e10ff */
[----:B------:R-:W-:Y:S05]  /*c720*/  @!P4 BRA `(.L_x_13156) ;  /* 0x000000000004c947 */ /* 0x000fea0003800000 */
[----:B----4-:R0:W-:Y:S02]  /*c730*/  REDG.E.ADD.F32.FTZ.RN.STRONG.GPU desc[UR30][R8.64+0x500], R5 ;  /* 0x00050005080079a6 */ /* 0x0101e4000c12f31e */
.L_x_13156:
[----:B------:R-:W-:Y:S05]  /*c740*/  BSYNC.RECONVERGENT B0 ;  /* 0x0000000000007941 */ /* 0x000fea0003800200 */
.L_x_13155:
[----:B0---4-:R0:W4:Y:S01]  /*c750*/  LDS R5, [R199+0xdc0] ;  /* 0x000dc000c7057984 */ /* 0x0111220000000800 */
[----:B------:R-:W-:Y:S01]  /*c760*/  BSSY.RECONVERGENT B0, `(.L_x_13157) ;  /* 0x0000005000007945 */ /* 0x000fe20003800200 */
[C---:B------:R-:W-:Y:S02]  /*c770*/  IADD3 R196, PT, PT, R133.reuse, 0x180, RZ ;  /* 0x0000018085c47810 */ /* 0x040fe40007ffe0ff */
[----:B-1----:R-:W-:Y:S01]  /*c780*/  IADD3 R200, PT, PT, R133, 0x1a0, RZ ;  /* 0x000001a085c87810 */ /* 0x002fe20007ffe0ff */
[----:B------:R-:W-:Y:S06]  /*c790*/  @!P5 BRA `(.L_x_13158) ;  /* 0x000000000004d947 */ /* 0x000fec0003800000 */
[----:B----4-:R1:W-:Y:S02]  /*c7a0*/  REDG.E.ADD.F32.FTZ.RN.STRONG.GPU desc[UR30][R8.64+0x580], R5 ;  /* 0x00058005080079a6 */ /* 0x0103e4000c12f31e */
.L_x_13158:
[----:B------:R-:W-:Y:S05]  /*c7b0*/  BSYNC.RECONVERGENT B0 ;  /* 0x0000000000007941 */ /* 0x000fea0003800200 */
.L_x_13157:
        /* <DEDUP_REMOVED lines=16> */
.L_x_13160:
[----:B------:R-:W-:Y:S05]  /*c8c0*/  BSYNC.RECONVERGENT B0 ;  /* 0x0000000000007941 */ /* 0x000fea0003800200 */
.L_x_13159:
[----:B-12---:R1:W2:Y:S01]  /*c8d0*/  LDS R5, [R200+0xec0] ;  /* 0x000ec000c8057984 */ /* 0x0062a20000000800 */
[----:B------:R-:W-:Y:S01]  /*c8e0*/  BSSY.RECONVERGENT B0, `(.L_x_13161) ;  /* 0x0000005000007945 */ /* 0x000fe20003800200 */
[----:B------:R-:W-:Y:S02]  /*c8f0*/  LEA.HI R204, R204, R133, RZ, 0x1b ;  /* 0x00000085cccc7211 */ /* 0x000fe400078fd8ff */
[----:B------:R-:W-:Y:S01]  /*c900*/  LEA R202, R202, UR16, 0x2 ;  /* 0x00000010caca7c11 */ /* 0x000fe2000f8e10ff */
[----:B------:R-:W-:Y:S06]  /*c910*/  @!P2 BRA `(.L_x_13162) ;  /* 0x000000000004a947 */ /* 0x000fec0003800000 */
[----:B--2---:R3:W-:Y:S02]  /*c920*/  REDG.E.ADD.F32.FTZ.RN.STRONG.GPU desc[UR30][R8.64+0x680], R5 ;  /* 0x00068005080079a6 */ /* 0x0047e4000c12f31e */
.L_x_13162:
[----:B------:R-:W-:Y:S05]  /*c930*/  BSYNC.RECONVERGENT B0 ;  /* 0x0000000000007941 */ /* 0x000fea0003800200 */
.L_x_13161:
[----:B--23--:R2:W3:Y:S01]  /*c940*/  LDS R5, [R202+0xf40] ;  /* 0x000f4000ca057984 */ /* 0x00c4e20000000800 */
[----:B------:R-:W-:Y:S01]  /*c950*/  BSSY.RECONVERGENT B0, `(.L_x_13163) ;  /* 0x0000005000007945 */ /* 0x000fe20003800200 */
[----:B------:R-:W-:Y:S02]  /*c960*/  LEA.HI R114, R114, R133, RZ, 0x1b ;  /* 0x0000008572727211 */ /* 0x000fe400078fd8ff */
[----:B------:R-:W-:Y:S01]  /*c970*/  LEA R204, R204, UR16, 0x2 ;  /* 0x00000010cccc7c11 */ /* 0x000fe2000f8e10ff */
[----:B------:R-:W-:Y:S06]  /*c980*/  @!P3 BRA `(.L_x_13164) ;  /* 0x000000000004b947 */ /* 0x000fec0003800000 */
[----:B---3--:R4:W-:Y:S02]  /*c990*/  REDG.E.ADD.F32.FTZ.RN.STRONG.GPU desc[UR30][R8.64+0x700], R5 ;  /* 0x00070005080079a6 */ /* 0x0089e4000c12f31e */
.L_x_13164:
[----:B------:R-:W-:Y:S05]  /*c9a0*/  BSYNC.RECONVERGENT B0 ;  /* 0x0000000000007941 */ /* 0x000fea0003800200 */
.L_x_13163:
[----:B---34-:R3:W4:Y:S01]  /*c9b0*/  LDS R5, [R204+0xfc0] ;  /* 0x000fc000cc057984 */ /* 0x0187220000000800 */
[----:B------:R-:W-:Y:S01]  /*c9c0*/  BSSY.RECONVERGENT B0, `(.L_x_13165) ;  /* 0x0000004000007945 */ /* 0x000fe20003800200 */
[----:B0-----:R-:W-:-:S03]  /*c9d0*/  LEA R199, R114, UR16, 0x2 ;  /* 0x0000001072c77c11 */ /* 0x001fc6000f8e10ff */
[----:B------:R-:W-:Y:S05]  /*c9e0*/  @!P4 BRA `(.L_x_13166) ;  /* 0x000000000004c947 */ /* 0x000fea0003800000 */
[----:B----4-:R0:W-:Y:S02]  /*c9f0*/  REDG.E.ADD.F32.FTZ.RN.STRONG.GPU desc[UR30][R8.64+0x780], R5 ;  /* 0x00078005080079a6 */ /* 0x0101e4000c12f31e */
.L_x_13166:
[----:B------:R-:W-:Y:S05]  /*ca00*/  BSYNC.RECONVERGENT B0 ;  /* 0x0000000000007941 */ /* 0x000fea0003800200 */
.L_x_13165:
[----:B0---4-:R0:W4:Y:S01]  /*ca10*/  LDS R5, [R199+0x1040] ;  /* 0x00104000c7057984 */ /* 0x0111220000000800 */
[----:B------:R-:W-:Y:S01]  /*ca20*/  BSSY.RECONVERGENT B0, `(.L_x_13167) ;  /* 0x0000005000007945 */ /* 0x000fe20003800200 */
[C---:B------:R-:W-:Y:S02]  /*ca30*/  IADD3 R114, PT, PT, R133.reuse, 0x220, RZ ;  /* 0x0000022085727810 */ /* 0x040fe40007ffe0ff */
[----:B------:R-:W-:Y:S01]  /*ca40*/  IADD3 R196, PT, PT, R133, 0x240, RZ ;  /* 0x0000024085c47810 */ /* 0x000fe20007ffe0ff */
[----:B------:R-:W-:Y:S06]  /*ca50*/  @!P5 BRA `(.L_x_13168) ;  /* 0x000000000004d947 */ /* 0x000fec0003800000 */
[----:B----4-:R4:W-:Y:S02]  /*ca60*/  REDG.E.ADD.F32.FTZ.RN.STRONG.GPU desc[UR30][R8.64+0x800], R5 ;  /* 0x00080005080079a6 */ /* 0x0109e4000c12f31e */
.L_x_13168:
[----:B------:R-:W-:Y:S05]  /*ca70*/  BSYNC.RECONVERGENT B0 ;  /* 0x0000000000007941 */ /* 0x000fea0003800200 */
.L_x_13167:
[-C--:B------:R-:W-:Y:S01]  /*ca80*/  LEA.HI R114, R114, R133.reuse, RZ, 0x1b ;  /* 0x0000008572727211 */ /* 0x080fe200078fd8ff */
[----:B------:R-:W-:Y:S01]  /*ca90*/  BSSY.RECONVERGENT B0, `(.L_x_13169) ;  /* 0x000000f000007945 */ /* 0x000fe20003800200 */
[----:B------:R-:W-:Y:S02]  /*caa0*/  ISETP.GE.AND P6, PT, R155, 0x221, PT ;  /* 0x000002219b00780c */ /* 0x000fe40003fc6270 */
[----:B----4-:R-:W-:Y:S02]  /*cab0*/  LEA R5, R114, UR16, 0x2 ;  /* 0x0000001072057c11 */ /* 0x010fe4000f8e10ff */
[C---:B-1----:R-:W-:Y:S02]  /*cac0*/  IADD3 R200, PT, PT, R133.reuse, 0x260, RZ ;  /* 0x0000026085c87810 */ /* 0x042fe40007ffe0ff */
        /* <DEDUP_REMOVED lines=11> */
.L_x_13170:
[----:B------:R-:W-:Y:S05]  /*cb80*/  BSYNC.RECONVERGENT B0 ;  /* 0x0000000000007941 */ /* 0x000fea0003800200 */
.L_x_13169:
[----:B-12---:R1:W2:Y:S01]  /*cb90*/  LDS R5, [R196+0x1140] ;  /* 0x00114000c4057984 */ /* 0x0062a20000000800 */
[----:B------:R-:W-:Y:S01]  /*cba0*/  BSSY.RECONVERGENT B0, `(.L_x_13171) ;  /* 0x0000006000007945 */ /* 0x000fe20003800200 */
[----:B------:R-:W-:Y:S02]  /*cbb0*/  IADD3 R114, PT, PT, R133, 0x2a0, RZ ;  /* 0x000002a085727810 */ /* 0x000fe40007ffe0ff */
[----:B------:R-:W-:Y:S02]  /*cbc0*/  LEA.HI R202, R202, R133, RZ, 0x1b ;  /* 0x00000085caca7211 */ /* 0x000fe400078fd8ff */
[----:B------:R-:W-:Y:S01]  /*cbd0*/  LEA R200, R200, UR16, 0x2 ;  /* 0x00000010c8c87c11 */ /* 0x000fe2000f8e10ff */
[----:B------:R-:W-:Y:S06]  /*cbe0*/  @!P2 BRA `(.L_x_13172) ;  /* 0x000000000004a947 */ /* 0x000fec0003800000 */
[----:B--2---:R4:W-:Y:S02]  /*cbf0*/  REDG.E.ADD.F32.FTZ.RN.STRONG.GPU desc[UR30][R8.64+0x900], R5 ;  /* 0x00090005080079a6 */ /* 0x0049e4000c12f31e */
.L_x_13172:
[----:B------:R-:W-:Y:S05]  /*cc00*/  BSYNC.RECONVERGENT B0 ;  /* 0x0000000000007941 */ /* 0x000fea0003800200 */
.L_x_13171:
[----:B--2-4-:R2:W4:Y:S01]  /*cc10*/  LDS R5, [R200+0x11c0] ;  /* 0x0011c000c8057984 */ /* 0x0145220000000800 */
[----:B------:R-:W-:Y:S01]  /*cc20*/  BSSY.RECONVERGENT B0, `(.L_x_13173) ;  /* 0x0000005000007945 */ /* 0x000fe20003800200 */
[----:B------:R-:W-:Y:S02]  /*cc30*/  LEA.HI R114, R114, R133, RZ, 0x1b ;  /* 0x0000008572727211 */ /* 0x000fe400078fd8ff */
[----:B------:R-:W-:Y:S01]  /*cc40*/  LEA R202, R202, UR16, 0x2 ;  /* 0x00000010caca7c11 */ /* 0x000fe2000f8e10ff */
[----:B------:R-:W-:Y:S06]  /*cc50*/  @!P3 BRA `(.L_x_13174) ;  /* 0x000000000004b947 */ /* 0x000fec0003800000 */
[----:B----4-:R4:W-:Y:S02]  /*cc60*/  REDG.E.ADD.F32.FTZ.RN.STRONG.GPU desc[UR30][R8.64+0x980], R5 ;  /* 0x00098005080079a6 */ /* 0x0109e4000c12f31e */
.L_x_13174:
[----:B------:R-:W-:Y:S05]  /*cc70*/  BSYNC.RECONVERGENT B0 ;  /* 0x0000000000007941 */ /* 0x000fea0003800200 */
.L_x_13173:
[----:B----4-:R4:W1:Y:S01]  /*cc80*/  LDS R5, [R202+0x1240] ;  /* 0x00124000ca057984 */ /* 0x0108620000000800 */
[----:B------:R-:W-:Y:S01]  /*cc90*/  BSSY.RECONVERGENT B0, `(.L_x_13175) ;  /* 0x0000004000007945 */ /* 0x000fe20003800200 */
[----:B0-----:R-:W-:-:S03]  /*cca0*/  LEA R199, R114, UR16, 0x2 ;  /* 0x0000001072c77c11 */ /* 0x001fc6000f8e10ff */
[----:B------:R-:W-:Y:S05]  /*ccb0*/  @!P4 BRA `(.L_x_13176) ;  /* 0x000000000004c947 */ /* 0x000fea0003800000 */
[----:B-1----:R0:W-:Y:S02]  /*ccc0*/  REDG.E.ADD.F32.FTZ.RN.STRONG.GPU desc[UR30][R8.64+0xa00], R5 ;  /* 0x000a0005080079a6 */ /* 0x0021e4000c12f31e */
.L_x_13176:
[----:B------:R-:W-:Y:S05]  /*ccd0*/  BSYNC.RECONVERGENT B0 ;  /* 0x0000000000007941 */ /* 0x000fea0003800200 */
.L_x_13175:
[----:B01----:R0:W1:Y:S01]  /*cce0*/  LDS R5, [R199+0x12c0] ;  /* 0x0012c000c7057984 */ /* 0x0030620000000800 */
[----:B------:R-:W-:Y:S01]  /*ccf0*/  BSSY.RECONVERGENT B0, `(.L_x_13177) ;  /* 0x0000005000007945 */ /* 0x000fe20003800200 */
[C---:B------:R-:W-:Y:S02]  /*cd00*/  IADD3 R114, PT, PT, R133.reuse, 0x2c0, RZ ;  /* 0x000002c085727810 */ /* 0x040fe40007ffe0ff */
[----:B------:R-:W-:Y:S01]  /*cd10*/  IADD3 R196, PT, PT, R133, 0x2e0, RZ ;  /* 0x000002e085c47810 */ /* 0x000fe20007ffe0ff */
[----:B------:R-:W-:Y:S06]  /*cd20*/  @!P5 BRA `(.L_x_13178) ;  /* 0x000000000004d947 */ /* 0x000fec0003800000 */
[----:B-1----:R1:W-:Y:S02]  /*cd30*/  REDG.E.ADD.F32.FTZ.RN.STRONG.GPU desc[UR30][R8.64+0xa80], R5 ;  /* 0x000a8005080079a6 */ /* 0x0023e4000c12f31e */
.L_x_13178:
[----:B------:R-:W-:Y:S05]  /*cd40*/  BSYNC.RECONVERGENT B0 ;  /* 0x0000000000007941 */ /* 0x000fea0003800200 */
.L_x_13177:
[-C--:B------:R-:W-:Y:S01]  /*cd50*/  LEA.HI R114, R114, R133.reuse, RZ, 0x1b ;  /* 0x0000008572727211 */ /* 0x080fe200078fd8ff */
[----:B------:R-:W-:Y:S01]  /*cd60*/  BSSY.RECONVERGENT B0, `(.L_x_13179) ;  /* 0x000000f000007945 */ /* 0x000fe20003800200 */
[----:B------:R-:W-:Y:S02]  /*cd70*/  ISETP.GE.AND P6, PT, R155, 0x2c1, PT ;  /* 0x000002c19b00780c */ /* 0x000fe40003fc6270 */
[----:B-1----:R-:W-:Y:S02]  /*cd80*/  LEA R5, R114, UR16, 0x2 ;  /* 0x0000001072057c11 */ /* 0x002fe4000f8e10ff */
[C---:B--2---:R-:W-:Y:S02]  /*cd90*/  IADD3 R200, PT, PT, R133.reuse, 0x300, RZ ;  /* 0x0000030085c87810 */ /* 0x044fe40007ffe0ff */
        /* <DEDUP_REMOVED lines=11> */
.L_x_13180:
[----:B------:R-:W-:Y:S05]  /*ce50*/  BSYNC.RECONVERGENT B0 ;  /* 0x0000000000007941 */ /* 0x000fea0003800200 */
.L_x_13179:
[----:B-12---:R1:W2:Y:S01]  /*ce60*/  LDS R5, [R196+0x13c0] ;  /* 0x0013c000c4057984 */ /* 0x0062a20000000800 */
[----:B------:R-:W-:Y:S01]  /*ce70*/  BSSY.RECONVERGENT B0, `(.L_x_13181) ;  /* 0x0000006000007945 */ /* 0x000fe20003800200 */
[----:B------:R-:W-:Y:S02]  /*ce80*/  IADD3 R114, PT, PT, R133, 0x340, RZ ;  /* 0x0000034085727810 */ /* 0x000fe40007ffe0ff */
[----:B------:R-:W-:Y:S02]  /*ce90*/  LEA.HI R202, R202, R133, RZ, 0x1b ;  /* 0x00000085caca7211 */ /* 0x000fe400078fd8ff */
[----:B------:R-:W-:Y:S01]  /*cea0*/  LEA R200, R200, UR16, 0x2 ;  /* 0x00000010c8c87c11 */ /* 0x000fe2000f8e10ff */
[----:B------:R-:W-:Y:S06]  /*ceb0*/  @!P2 BRA `(.L_x_13182) ;  /* 0x000000000004a947 */ /* 0x000fec0003800000 */
[----:B--2---:R4:W-:Y:S02]  /*cec0*/  REDG.E.ADD.F32.FTZ.RN.STRONG.GPU desc[UR30][R8.64+0xb80], R5 ;  /* 0x000b8005080079a6 */ /* 0x0049e4000c12f31e */
.L_x_13182:
[----:B------:R-:W-:Y:S05]  /*ced0*/  BSYNC.RECONVERGENT B0 ;  /* 0x0000000000007941 */ /* 0x000fea0003800200 */
.L_x_13181:
[----:B--2-4-:R2:W4:Y:S01]  /*cee0*/  LDS R5, [R200+0x1440] ;  /* 0x00144000c8057984 */ /* 0x0145220000000800 */
[----:B------:R-:W-:Y:S01]  /*cef0*/  BSSY.RECONVERGENT B0, `(.L_x_13183) ;  /* 0x0000005000007945 */ /* 0x000fe20003800200 */
[----:B------:R-:W-:Y:S02]  /*cf00*/  LEA.HI R114, R114, R133, RZ, 0x1b ;  /* 0x0000008572727211 */ /* 0x000fe400078fd8ff */
[----:B------:R-:W-:Y:S01]  /*cf10*/  LEA R202, R202, UR16, 0x2 ;  /* 0x00000010caca7c11 */ /* 0x000fe2000f8e10ff */
[----:B------:R-:W-:Y:S06]  /*cf20*/  @!P3 BRA `(.L_x_13184) ;  /* 0x000000000004b947 */ /* 0x000fec0003800000 */
[----:B----4-:R4:W-:Y:S02]  /*cf30*/  REDG.E.ADD.F32.FTZ.RN.STRONG.GPU desc[UR30][R8.64+0xc00], R5 ;  /* 0x000c0005080079a6 */ /* 0x0109e4000c12f31e */
.L_x_13184:
[----:B------:R-:W-:Y:S05]  /*cf40*/  BSYNC.RECONVERGENT B0 ;  /* 0x0000000000007941 */ /* 0x000fea0003800200 */
.L_x_13183:
[----:B----4-:R4:W1:Y:S01]  /*cf50*/  LDS R5, [R202+0x14c0] ;  /* 0x0014c000ca057984 */ /* 0x0108620000000800 */
[----:B------:R-:W-:Y:S01]  /*cf60*/  BSSY.RECONVERGENT B0, `(.L_x_13185) ;  /* 0x0000004000007945 */ /* 0x000fe20003800200 */
[----:B0-----:R-:W-:-:S03]  /*cf70*/  LEA R199, R114, UR16, 0x2 ;  /* 0x0000001072c77c11 */ /* 0x001fc6000f8e10ff */
[----:B------:R-:W-:Y:S05]  /*cf80*/  @!P4 BRA `(.L_x_13186) ;  /* 0x000000000004c947 */ /* 0x000fea0003800000 */
[----:B-1----:R0:W-:Y:S02]  /*cf90*/  REDG.E.ADD.F32.FTZ.RN.STRONG.GPU desc[UR30][R8.64+0xc80], R5 ;  /* 0x000c8005080079a6 */ /* 0x0021e4000c12f31e */
.L_x_13186:
[----:B------:R-:W-:Y:S05]  /*cfa0*/  BSYNC.RECONVERGENT B0 ;  /* 0x0000000000007941 */ /* 0x000fea0003800200 */
.L_x_13185:
[----:B01----:R0:W1:Y:S01]  /*cfb0*/  LDS R5, [R199+0x1540] ;  /* 0x00154000c7057984 */ /* 0x0030620000000800 */
[----:B------:R-:W-:Y:S01]  /*cfc0*/  BSSY.RECONVERGENT B0, `(.L_x_13187) ;  /* 0x0000005000007945 */ /* 0x000fe20003800200 */
[C---:B------:R-:W-:Y:S02]  /*cfd0*/  IADD3 R114, PT, PT, R133.reuse, 0x360, RZ ;  /* 0x0000036085727810 */ /* 0x040fe40007ffe0ff */
[----:B------:R-:W-:Y:S01]  /*cfe0*/  IADD3 R196, PT, PT, R133, 0x380, RZ ;  /* 0x0000038085c47810 */ /* 0x000fe20007ffe0ff */
[----:B------:R-:W-:Y:S06]  /*cff0*/  @!P5 BRA `(.L_x_13188) ;  /* 0x000000000004d947 */ /* 0x000fec0003800000 */
[----:B-1----:R1:W-:Y:S02]  /*d000*/  REDG.E.ADD.F32.FTZ.RN.STRONG.GPU desc[UR30][R8.64+0xd00], R5 ;  /* 0x000d0005080079a6 */ /* 0x0023e4000c12f31e */
.L_x_13188:
[----:B------:R-:W-:Y:S05]  /*d010*/  BSYNC.RECONVERGENT B0 ;  /* 0x0000000000007941 */ /* 0x000fea0003800200 */
.L_x_13187:
        /* <DEDUP_REMOVED lines=16> */
.L_x_13190:
[----:B------:R-:W-:Y:S05]  /*d120*/  BSYNC.RECONVERGENT B0 ;  /* 0x0000000000007941 */ /* 0x000fea0003800200 */
.L_x_13189:
[----:B-12---:R1:W2:Y:S01]  /*d130*/  LDS R5, [R196+0x1640] ;  /* 0x00164000c4057984 */ /* 0x0062a20000000800 */
[----:B------:R-:W-:Y:S01]  /*d140*/  BSSY.RECONVERGENT B0, `(.L_x_13191) ;  /* 0x0000006000007945 */ /* 0x000fe20003800200 */
[----:B------:R-:W-:Y:S02]  /*d150*/  IADD3 R114, PT, PT, R133, 0x3e0, RZ ;  /* 0x000003e085727810 */ /* 0x000fe40007ffe0ff */
[----:B------:R-:W-:Y:S02]  /*d160*/  LEA.HI R202, R202, R133, RZ, 0x1b ;  /* 0x00000085caca7211 */ /* 0x000fe400078fd8ff */
[----:B------:R-:W-:Y:S01]  /*d170*/  LEA R200, R200, UR16, 0x2 ;  /* 0x00000010c8c87c11 */ /* 0x000fe2000f8e10ff */
[----:B------:R-:W-:Y:S06]  /*d180*/  @!P2 BRA `(.L_x_13192) ;  /* 0x000000000004a947 */ /* 0x000fec0003800000 */
[----:B--2---:R4:W-:Y:S02]  /*d190*/  REDG.E.ADD.F32.FTZ.RN.STRONG.GPU desc[UR30][R8.64+0xe00], R5 ;  /* 0x000e0005080079a6 */ /* 0x0049e4000c12f31e */
.L_x_13192:
[----:B------:R-:W-:Y:S05]  /*d1a0*/  BSYNC.RECONVERGENT B0 ;  /* 0x0000000000007941 */ /* 0x000fea0003800200 */
.L_x_13191:
[----:B--2-4-:R2:W4:Y:S01]  /*d1b0*/  LDS R5, [R200+0x16c0] ;  /* 0x0016c000c8057984 */ /* 0x0145220000000800 */
[----:B------:R-:W-:Y:S01]  /*d1c0*/  BSSY.RECONVERGENT B0, `(.L_x_13193) ;  /* 0x0000005000007945 */ /* 0x000fe20003800200 */
[----:B------:R-:W-:Y:S02]  /*d1d0*/  LEA.HI R114, R114, R133, RZ, 0x1b ;  /* 0x0000008572727211 */ /* 0x000fe400078fd8ff */
[----:B------:R-:W-:Y:S01]  /*d1e0*/  LEA R202, R202, UR16, 0x2 ;  /* 0x00000010caca7c11 */ /* 0x000fe2000f8e10ff */
[----:B------:R-:W-:Y:S06]  /*d1f0*/  @!P3 BRA `(.L_x_13194) ;  /* 0x000000000004b947 */ /* 0x000fec0003800000 */
[----:B----4-:R4:W-:Y:S02]  /*d200*/  REDG.E.ADD.F32.FTZ.RN.STRONG.GPU desc[UR30][R8.64+0xe80], R5 ;  /* 0x000e8005080079a6 */ /* 0x0109e4000c12f31e */
.L_x_13194:
[----:B------:R-:W-:Y:S05]  /*d210*/  BSYNC.RECONVERGENT B0 ;  /* 0x0000000000007941 */ /* 0x000fea0003800200 */
.L_x_13193:
[----:B----4-:R4:W0:Y:S01]  /*d220*/  LDS R5, [R202+0x1740] ;  /* 0x00174000ca057984 */ /* 0x0108220000000800 */
[----:B------:R-:W-:Y:S01]  /*d230*/  BSSY.RECONVERGENT B0, `(.L_x_13195) ;  /* 0x0000004000007945 */ /* 0x000fe20003800200 */
[----:B------:R-:W-:-:S03]  /*d240*/  LEA R114, R114, UR16, 0x2 ;  /* 0x0000001072727c11 */ /* 0x000fc6000f8e10ff */
[----:B------:R-:W-:Y:S05]  /*d250*/  @!P4 BRA `(.L_x_13196) ;  /* 0x000000000004c947 */ /* 0x000fea0003800000 */
[----:B0-----:R0:W-:Y:S02]  /*d260*/  REDG.E.ADD.F32.FTZ.RN.STRONG.GPU desc[UR30][R8.64+0xf00], R5 ;  /* 0x000f0005080079a6 */ /* 0x0011e4000c12f31e */
.L_x_13196:
[----:B------:R-:W-:Y:S05]  /*d270*/  BSYNC.RECONVERGENT B0 ;  /* 0x0000000000007941 */ /* 0x000fea0003800200 */
.L_x_13195:
[----:B------:R1:W1:Y:S01]  /*d280*/  LDS R155, [R114+0x17c0] ;  /* 0x0017c000729b7984 */ /* 0x0002620000000800 */
[----:B------:R-:W-:Y:S01]  /*d290*/  BSSY.RECONVERGENT B0, `(.L_x_13197) ;  /* 0x0000004000007945 */ /* 0x000fe20003800200 */
[----:B0-----:R-:W-:-:S03]  /*d2a0*/  FADD.FTZ R5, R194, R183 ;  /* 0x000000b7c2057221 */ /* 0x001fc60000010000 */
[----:B------:R-:W-:Y:S05]  /*d2b0*/  @!P5 BRA `(.L_x_13198) ;  /* 0x000000000004d947 */ /* 0x000fea0003800000 */
[----:B-1----:R0:W-:Y:S02]  /*d2c0*/  REDG.E.ADD.F32.FTZ.RN.STRONG.GPU desc[UR30][R8.64+0xf80], R155 ;  /* 0x000f809b080079a6 */ /* 0x0021e4000c12f31e */
.L_x_13198:
[----:B------:R-:W-:Y:S05]  /*d2d0*/  BSYNC.RECONVERGENT B0 ;  /* 0x0000000000007941 */ /* 0x000fea0003800200 */
.L_x_13197:
[----:B0-----:R-:W-:Y:S01]  /*d2e0*/  FFMA.FTZ R8, R66, R163, R165 ;  /* 0x000000a342087223 */ /* 0x001fe200000100a5 */
[----:B-1----:R-:W0:Y:S01]  /*d2f0*/  SHFL.DOWN PT, R114, R5, 0x1, 0x1f ;  /* 0x08201f0005727f89 */ /* 0x002e2200000e0000 */
        /* <DEDUP_REMOVED lines=8> */
[----:B------:R-:W-:Y:S01]  /*d380*/  FADD.FTZ R89, R8, R89 ;  /* 0x0000005908597221 */ /* 0x000fe20000010000 */
[----:B------:R-:W-:Y:S01]  /*d390*/  FFMA.FTZ R141, R67, R164, R166 ;  /* 0x000000a4438d7223 */ /* 0x000fe200000100a6 */
[----:B------:R-:W-:Y:S01]  /*d3a0*/  FFMA.FTZ R220, R220, R161, R217 ;  /* 0x000000a1dcdc7223 */ /* 0x000fe200000100d9 */
[----:B------:R-:W2:Y:S01]  /*d3b0*/  SHFL.DOWN PT, R194, R7, 0x1, 0x1f ;  /* 0x08201f0007c27f89 */ /* 0x000ea200000e0000 */
[----:B------:R-:W-:Y:S01]  /*d3c0*/  FMUL.FTZ R8, R115, R187 ;  /* 0x000000bb73087220 */ /* 0x000fe20000410000 */
[-C--:B------:R-:W-:Y:S01]  /*d3d0*/  FFMA.FTZ R33, R48, R140.reuse, R33 ;  /* 0x0000008c30217223 */ /* 0x080fe20000010021 */
[----:B------:R-:W-:Y:S01]  /*d3e0*/  FFMA.FTZ R155, R65, R140, R220 ;  /* 0x0000008c419b7223 */ /* 0x000fe200000100dc */
[----:B------:R-:W-:Y:S01]  /*d3f0*/  FADD.FTZ R88, R141, R88 ;  /* 0x000000588d587221 */ /* 0x000fe20000010000 */
[----:B------:R-:W-:Y:S01]  /*d400*/  FFMA.FTZ R8, R117, R142, R8 ;  /* 0x0000008e75087223 */ /* 0x000fe20000010008 */
        /* <DEDUP_REMOVED lines=13> */
[----:B------:R-:W-:Y:S01]  /*d4e0*/  FMUL.FTZ R8, R119, R189 ;  /* 0x000000bd77087220 */ /* 0x000fe20000410000 */
[----:B-----5:R-:W-:Y:S01]  /*d4f0*/  @!P2 FADD.FTZ R6, R6, R183 ;  /* 0x000000b70606a221 */ /* 0x020fe20000010000 */
[----:B------:R-:W1:Y:S01]  /*d500*/  SHFL.DOWN PT, R117, R4, 0x2, 0x1f ;  /* 0x08401f0004757f89 */ /* 0x000e6200000e0000 */
[----:B------:R-:W-:Y:S01]  /*d510*/  FMUL.FTZ R223, R223, R184 ;  /* 0x000000b8dfdf7220 */ /* 0x000fe20000410000 */
[----:B------:R-:W-:Y:S01]  /*d520*/  FMUL.FTZ R198, R198, R157 ;  /* 0x0000009dc6c67220 */ /* 0x000fe20000410000 */
[----:B--2---:R-:W-:Y:S01]  /*d530*/  @!P2 FADD.FTZ R7, R7, R194 ;  /* 0x000000c20707a221 */ /* 0x004fe20000010000 */
[----:B------:R-:W2:Y:S01]  /*d540*/  SHFL.DOWN PT, R141, R6, 0x2, 0x1f ;  /* 0x08401f00068d7f89 */ /* 0x000ea200000e0000 */
[----:B------:R-:W-:Y:S01]  /*d550*/  ISETP.GT.AND P2, PT, R111, 0x1d, PT ;  /* 0x0000001d6f00780c */ /* 0x000fe20003f44270 */
[----:B------:R-:W-:Y:S01]  /*d560*/  FFMA.FTZ R197, R234, R197, R223 ;  /* 0x000000c5eac57223 */ /* 0x000fe200000100df */
[----:B------:R-:W-:Y:S01]  /*d570*/  FFMA.FTZ R137, R137, R154, R198 ;  /* 0x0000009a89897223 */ /* 0x000fe200000100c6 */
[----:B------:R-:W5:Y:S01]  /*d580*/  SHFL.DOWN PT, R140, R7, 0x2, 0x1f ;  /* 0x08401f00078c7f89 */ /* 0x000f6200000e0000 */
[----:B------:R-:W-:Y:S01]  /*d590*/  FFMA.FTZ R115, R63, R138, R12 ;  /* 0x0000008a3f737223 */ /* 0x000fe2000001000c */
[-C--:B------:R-:W-:Y:S01]  /*d5a0*/  FFMA.FTZ R114, R68, R9.reuse, R197 ;  /* 0x0000000944727223 */ /* 0x080fe200000100c5 */
[----:B------:R-:W-:Y:S01]  /*d5b0*/  FFMA.FTZ R36, R53, R9, R36 ;  /* 0x0000000935247223 */ /* 0x000fe20000010024 */
[----:B------:R-:W-:Y:S01]  /*d5c0*/  FMUL.FTZ R9, R120, R188 ;  /* 0x000000bc78097220 */ /* 0x000fe20000410000 */
[----:B------:R-:W-:Y:S01]  /*d5d0*/  FMUL.FTZ R231, R231, R178 ;  /* 0x000000b2e7e77220 */ /* 0x000fe20000410000 */
[----:B------:R-:W-:Y:S01]  /*d5e0*/  FADD.FTZ R87, R114, R87 ;  /* 0x0000005772577221 */ /* 0x000fe20000010000 */
[----:B------:R-:W-:Y:S01]  /*d5f0*/  FFMA.FTZ R114, R62, R153, R137 ;  /* 0x000000993e727223 */ /* 0x000fe20000010089 */
[----:B------:R-:W-:Y:S01]  /*d600*/  FADD.FTZ R92, R115, R92 ;  /* 0x0000005c735c7221 */ /* 0x000fe20000010000 */
[----:B------:R-:W-:Y:S01]  /*d610*/  FFMA.FTZ R9, R122, R143, R9 ;  /* 0x0000008f7a097223 */ /* 0x000fe20000010009 */
[----:B------:R-:W-:Y:S01]  /*d620*/  FFMA.FTZ R185, R222, R185, R231 ;  /* 0x000000b9deb97223 */ /* 0x000fe200000100e7 */
[----:B------:R-:W-:Y:S01]  /*d630*/  FADD.FTZ R93, R114, R93 ;  /* 0x0000005d725d7221 */ /* 0x000fe20000010000 */
[----:B0-----:R-:W-:Y:S01]  /*d640*/  @!P2 FADD.FTZ R5, R5, R118 ;  /* 0x000000760505a221 */ /* 0x001fe20000010000 */
[-C--:B------:R-:W-:Y:S01]  /*d650*/  FFMA.FTZ R38, R55, R9.reuse, R38 ;  /* 0x0000000937267223 */ /* 0x080fe20000010026 */
        /* <DEDUP_REMOVED lines=16> */
[----:B------:R-:W-:Y:S01]  /*d760*/  FADD.FTZ R86, R11, R86 ;  /* 0x000000560b567221 */ /* 0x000fe20000010000 */
[----:B------:R-:W-:Y:S01]  /*d770*/  FADD.FTZ R85, R12, R85 ;  /* 0x000000550c557221 */ /* 0x000fe20000010000 */
[-C--:B------:R-:W-:Y:S01]  /*d780*/  FFMA.FTZ R39, R54, R8.reuse, R39 ;  /* 0x0000000836277223 */ /* 0x080fe20000010027 */
[----:B------:R-:W-:Y:S01]  /*d790*/  FFMA.FTZ R11, R71, R8, R216 ;  /* 0x00000008470b7223 */ /* 0x000fe200000100d8 */
[-C--:B------:R-:W-:Y:S01]  /*d7a0*/  FFMA.FTZ R40, R57, R9.reuse, R40 ;  /* 0x0000000939287223 */ /* 0x080fe20000010028 */
[----:B------:R-:W-:Y:S01]  /*d7b0*/  FFMA.FTZ R12, R72, R9, R213 ;  /* 0x00000009480c7223 */ /* 0x000fe200000100d5 */
[----:B------:R-:W-:Y:S01]  /*d7c0*/  FMUL.FTZ R8, R123, R191 ;  /* 0x000000bf7b087220 */ /* 0x000fe20000410000 */
[----:B------:R-:W-:Y:S01]  /*d7d0*/  FMUL.FTZ R172, R229, R172 ;  /* 0x000000ace5ac7220 */ /* 0x000fe20000410000 */
[----:B------:R-:W-:Y:S01]  /*d7e0*/  FMUL.FTZ R9, R128, R192 ;  /* 0x000000c080097220 */ /* 0x000fe20000410000 */
[----:B------:R-:W-:Y:S01]  /*d7f0*/  FMUL.FTZ R175, R228, R175 ;  /* 0x000000afe4af7220 */ /* 0x000fe20000410000 */
[----:B------:R-:W-:Y:S01]  /*d800*/  ISETP.GT.AND P3, PT, R111, 0xf, PT ;  /* 0x0000000f6f00780c */ /* 0x000fe20003f64270 */
[----:B0-----:R-:W-:Y:S01]  /*d810*/  @!P2 FADD.FTZ R5, R5, R116 ;  /* 0x000000740505a221 */ /* 0x001fe20000010000 */
[----:B------:R-:W-:Y:S01]  /*d820*/  FFMA.FTZ R8, R125, R146, R8 ;  /* 0x000000927d087223 */ /* 0x000fe20000010008 */
[----:B------:R-:W-:Y:S01]  /*d830*/  FFMA.FTZ R170, R225, R170, R172 ;  /* 0x000000aae1aa7223 */ /* 0x000fe200000100ac */
[----:B------:R-:W-:Y:S01]  /*d840*/  FFMA.FTZ R9, R130, R147, R9 ;  /* 0x0000009382097223 */ /* 0x000fe20000010009 */
[----:B-1----:R-:W-:Y:S01]  /*d850*/  @!P2 FADD.FTZ R4, R4, R117 ;  /* 0x000000750404a221 */ /* 0x002fe20000010000 */
[----:B------:R-:W0:Y:S01]  /*d860*/  SHFL.DOWN PT, R114, R5, 0x8, 0x1f ;  /* 0x09001f0005727f89 */ /* 0x000e2200000e0000 */
[----:B------:R-:W-:Y:S01]  /*d870*/  FFMA.FTZ R173, R224, R173, R175 ;  /* 0x000000ade0ad7223 */ /* 0x000fe200000100af */
[----:B------:R-:W-:Y:S01]  /*d880*/  FADD.FTZ R84, R11, R84 ;  /* 0x000000540b547221 */ /* 0x000fe20000010000 */
[----:B--2---:R-:W-:Y:S01]  /*d890*/  @!P2 FADD.FTZ R6, R6, R119 ;  /* 0x000000770606a221 */ /* 0x004fe20000010000 */
[----:B------:R-:W1:Y:S01]  /*d8a0*/  SHFL.DOWN PT, R115, R4, 0x8, 0x1f ;  /* 0x09001f0004737f89 */ /* 0x000e6200000e0000 */
[----:B------:R-:W-:Y:S01]  /*d8b0*/  FADD.FTZ R83, R12, R83 ;  /* 0x000000530c537221 */ /* 0x000fe20000010000 */
[-C--:B------:R-:W-:Y:S01]  /*d8c0*/  FFMA.FTZ R11, R73, R8.reuse, R170 ;  /* 0x00000008490b7223 */ /* 0x080fe200000100aa */
        /* <DEDUP_REMOVED lines=8> */
[----:B------:R-:W-:Y:S01]  /*d950*/  FADD.FTZ R82, R11, R82 ;  /* 0x000000520b527221 */ /* 0x000fe20000010000 */
[----:B------:R-:W-:Y:S01]  /*d960*/  FMUL.FTZ R227, R227, R168 ;  /* 0x000000a8e3e37220 */ /* 0x000fe20000410000 */
[----:B------:R-:W-:Y:S01]  /*d970*/  FADD.FTZ R81, R12, R81 ;  /* 0x000000510c517221 */ /* 0x000fe20000010000 */
[----:B------:R-:W-:Y:S01]  /*d980*/  BSSY.RECONVERGENT B0, `(.L_x_13199) ;  /* 0x0000018000007945 */ /* 0x000fe20003800200 */
        /* <DEDUP_REMOVED lines=18> */
[----:B0-2---:R-:W-:Y:S01]  /*dab0*/  FADD.FTZ R4, R4, R9 ;  /* 0x0000000904047221 */ /* 0x005fe20000010000 */
[----:B-1----:R-:W-:Y:S01]  /*dac0*/  FADD.FTZ R5, R5, R12 ;  /* 0x0000000c05057221 */ /* 0x002fe20000010000 */
[----:B------:R-:W-:Y:S01]  /*dad0*/  FADD.FTZ R6, R6, R11 ;  /* 0x0000000b06067221 */ /* 0x000fe20000010000 */
[----:B------:R-:W-:-:S09]  /*dae0*/  FADD.FTZ R7, R7, R114 ;  /* 0x0000007207077221 */ /* 0x000fd20000010000 */
[----:B------:R0:W-:Y:S02]  /*daf0*/  @!P2 STS.128 [UR16+0x18d0], R4 ;  /* 0x0018d004ff00a988 */ /* 0x0001e40008000c10 */
.L_x_13200:
[----:B------:R-:W-:Y:S05]  /*db00*/  BSYNC.RECONVERGENT B0 ;  /* 0x0000000000007941 */ /* 0x000fea0003800200 */
.L_x_13199:
        /* <DEDUP_REMOVED lines=9> */
[----:B--2---:R-:W-:Y:S01]  /*dba0*/  FFMA.FTZ R9, R75, R8, R226 ;  /* 0x000000084b097223 */ /* 0x004fe200000100e2 */
        /* <DEDUP_REMOVED lines=14> */
[----:B------:R-:W0:Y:S04]  /*dc90*/  @P2 LDS.64 R2, [UR9+0x4610] ;  /* 0x00461009ff022984 */ /* 0x000e280008000a00 */
[----:B------:R-:W2:Y:S01]  /*dca0*/  @P2 LDS.64 R8, [UR9+0x3e10] ;  /* 0x003e1009ff082984 */ /* 0x000ea20008000a00 */
[----:B0-----:R-:W-:Y:S01]  /*dcb0*/  @P2 FADD.FTZ R6, R6, R2 ;  /* 0x0000000206062221 */ /* 0x001fe20000010000 */
[----:B------:R-:W-:Y:S01]  /*dcc0*/  @P2 FADD.FTZ R7, R7, R3 ;  /* 0x0000000307072221 */ /* 0x000fe20000010000 */
[----:B--2---:R-:W-:Y:S01]  /*dcd0*/  @P2 FADD.FTZ R4, R4, R8 ;  /* 0x0000000804042221 */ /* 0x004fe20000010000 */
[----:B------:R-:W-:-:S03]  /*dce0*/  @P2 FADD.FTZ R5, R5, R9 ;  /* 0x0000000905052221 */ /* 0x000fc60000010000 */
[----:B------:R2:W-:Y:S04]  /*dcf0*/  STS.64 [UR9+0x4610], R6 ;  /* 0x00461006ff007988 */ /* 0x0005e80008000a09 */
[----:B------:R2:W-:Y:S02]  /*dd00*/  STS.64 [UR9+0x3e10], R4 ;  /* 0x003e1004ff007988 */ /* 0x0005e40008000a09 */
.L_x_13202:
[----:B------:R-:W-:Y:S05]  /*dd10*/  BSYNC.RECONVERGENT B0 ;  /* 0x0000000000007941 */ /* 0x000fea0003800200 */
.L_x_13201:
[----:B------:R-:W-:-:S04]  /*dd20*/  UIADD3 UR8, UPT, UPT, UR8, 0x1, URZ ;  /* 0x0000000108087890 */ /* 0x000fc8000fffe0ff */
[----:B------:R-:W-:-:S09]  /*dd30*/  UISETP.GE.AND UP0, UPT, UR8, UR46, UPT ;  /* 0x0000002e0800728c */ /* 0x000fd2000bf06270 */
[----:B------:R-:W-:Y:S05]  /*dd40*/  BRA.U !UP0, `(.L_x_13203) ;  /* 0xffffff7108d87547 */ /* 0x000fea000b83ffff */
.L_x_13121:
        /* <DEDUP_REMOVED lines=9> */
[----:B------:R-:W-:Y:S01]  /*dde0*/  F2FP.F16.F32.PACK_AB R38, R38, R39 ;  /* 0x000000272626723e */ /* 0x000fe200000000ff */
[----:B------:R-:W5:Y:S01]  /*ddf0*/  LDCU.64 UR18, c[0x0][0x4f8] ;  /* 0x00009f00ff1277ac */ /* 0x000f620008000a00 */
[----:B------:R-:W-:-:S02]  /*de00*/  PRMT R0, R42, 0x7632, R0 ;  /* 0x000076322a007816 */ /* 0x000fc40000000000 */
[----:B------:R-:W-:Y:S01]  /*de10*/  PRMT R2, R40, 0x7632, R2 ;  /* 0x0000763228027816 */ /* 0x000fe20000000002 */
[----:B------:R-:W1:Y:S01]  /*de20*/  LDCU.64 UR32, c[0x0][0x500] ;  /* 0x0000a000ff2077ac */ /* 0x000e620008000a00 */
[----:B------:R-:W-:Y:S01]  /*de30*/  ISETP.NE.AND P6, PT, R232, RZ, PT ;  /* 0x000000ffe800720c */ /* 0x000fe20003fc5270 */
[----:B------:R-:W1:Y:S01]  /*de40*/  S2UR UR12, SR_CTAID.Y ;  /* 0x00000000000c79c3 */ /* 0x000e620000002600 */
[----:B------:R-:W-:Y:S01]  /*de50*/  F2FP.F16.F32.PACK_AB R36, R36, R37 ;  /* 0x000000252424723e */ /* 0x000fe200000000ff */
[----:B------:R-:W-:Y:S01]  /*de60*/  UIADD3 UR8, UPT, UPT, UR8, -0x200, URZ ;  /* 0xfffffe0008087890 */ /* 0x000fe2000fffe0ff */
[----:B------:R-:W-:Y:S01]  /*de70*/  F2FP.F16.F32.PACK_AB R34, R34, R35 ;  /* 0x000000232222723e */ /* 0x000fe200000000ff */
[----:B------:R-:W-:Y:S01]  /*de80*/  UMOV UR9, URZ ;  /* 0x000000ff00097c82 */ /* 0x000fe20008000000 */
[----:B------:R-:W-:Y:S01]  /*de90*/  F2FP.F16.F32.PACK_AB R32, R32, R33 ;  /* 0x000000212020723e */ /* 0x000fe200000000ff */
[----:B------:R-:W-:Y:S01]  /*dea0*/  UIADD3 UR28, UP0, UPT, UR28, -0x800, URZ ;  /* 0xfffff8001c1c7890 */ /* 0x000fe2000ff1e0ff */
[----:B------:R-:W-:Y:S01]  /*deb0*/  F2FP.F16.F32.PACK_AB R30, R30, R31 ;  /* 0x0000001f1e1e723e */ /* 0x000fe200000000ff */
[----:B------:R3:W-:Y:S01]  /*dec0*/  STS.U16 [R94+0x2], R47 ;  /* 0x0000022f5e007388 */ /* 0x0007e20000000400 */
[----:B------:R-:W-:Y:S01]  /*ded0*/  PRMT R3, R36, 0x7632, R3 ;  /* 0x0000763224037816 */ /* 0x000fe20000000003 */
[----:B------:R-:W-:Y:S01]  /*dee0*/  UIADD3.X UR27, UPT, UPT, UR27, -0x1, URZ, UP0, !UPT ;  /* 0xffffffff1b1b7890 */ /* 0x000fe200087fe4ff */
[----:B0-2---:R-:W-:Y:S01]  /*def0*/  MOV R6, UR29 ;  /* 0x0000001d00067c02 */ /* 0x005fe20008000f00 */
[----:B------:R0:W-:Y:S01]  /*df00*/  STS.U16 [R94+0x6], R0 ;  /* 0x000006005e007388 */ /* 0x0001e20000000400 */
[----:B------:R-:W-:Y:S01]  /*df10*/  LOP3.LUT R5, R133, 0x1f, RZ, 0xc0, !PT ;  /* 0x0000001f85057812 */ /* 0x000fe200078ec0ff */
[----:B------:R-:W-:-:S02]  /*df20*/  UISETP.GT.AND UP0, UPT, UR20, 0x1, UPT ;  /* 0x000000011400788c */ /* 0x000fc4000bf04270 */
[----:B------:R2:W-:Y:S01]  /*df30*/  STS.U16 [R94+0xa], R2 ;  /* 0x00000a025e007388 */ /* 0x0005e20000000400 */
[----:B-----5:R-:W-:Y:S01]  /*df40*/  UIMAD.WIDE.U32 UR14, UR34, UR18, UR8 ;  /* 0x00000012220e72a5 */ /* 0x020fe2000f8e0008 */
[----:B---3--:R-:W-:Y:S01]  /*df50*/  PRMT R47, R38, 0x7632, R47 ;  /* 0x00007632262f7816 */ /* 0x008fe2000000002f */
[----:B------:R-:W-:Y:S01]  /*df60*/  UIADD3 UR21, UP1, UPT, UR21, -0x400, URZ ;  /* 0xfffffc0015157890 */ /* 0x000fe2000ff3e0ff */
[----:B------:R-:W-:Y:S01]  /*df70*/  STS.U16 [R94], R44 ;  /* 0x0000002c5e007388 */ /* 0x000fe20000000400 */
[----:B------:R-:W-:Y:S01]  /*df80*/  UIMAD UR15, UR34, UR19, UR15 ;  /* 0x00000013220f72a4 */ /* 0x000fe2000f8e020f */
[----:B0-----:R-:W-:Y:S01]  /*df90*/  PRMT R0, R34, 0x7632, R0 ;  /* 0x0000763222007816 */ /* 0x001fe20000000000 */
[----:B------:R-:W0:Y:S01]  /*dfa0*/  LDCU.64 UR18, c[0x0][0x550] ;  /* 0x0000aa00ff1277ac */ /* 0x000e220008000a00 */
[----:B------:R3:W-:Y:S01]  /*dfb0*/  STS.U16 [R94+0xe], R47 ;  /* 0x00000e2f5e007388 */ /* 0x0007e20000000400 */
[----:B--2---:R-:W-:Y:S01]  /*dfc0*/  PRMT R2, R30, 0x7632, R2 ;  /* 0x000076321e027816 */ /* 0x004fe20000000002 */
[----:B-1----:R-:W-:-:S02]  /*dfd0*/  UIMAD UR13, UR12, UR33, URZ ;  /* 0x000000210c0d72a4 */ /* 0x002fc4000f8e02ff */
[----:B------:R-:W-:Y:S01]  /*dfe0*/  STS.U16 [R94+0x4], R42 ;  /* 0x0000042a5e007388 */ /* 0x000fe20000000400 */
[----:B------:R-:W-:Y:S02]  /*dff0*/  UIMAD.WIDE.U32 UR14, UR12, UR32, UR14 ;  /* 0x000000200c0e72a5 */ /* 0x000fe4000f8e000e */
[----:B------:R-:W-:Y:S01]  /*e000*/  UIADD3 UR23, UP2, UPT, UR23, -0x400, URZ ;  /* 0xfffffc0017177890 */ /* 0x000fe2000ff5e0ff */
[----:B------:R-:W-:Y:S01]  /*e010*/  STS.U16 [R94+0x8], R40 ;  /* 0x000008285e007388 */ /* 0x000fe20000000400 */
[----:B------:R-:W-:Y:S01]  /*e020*/  MOV R4, UR13 ;  /* 0x0000000d00047c02 */ /* 0x000fe20008000f00 */
[----:B------:R-:W-:Y:S01]  /*e030*/  UIADD3 UR25, UP3, UPT, UR25, -0x400, URZ ;  /* 0xfffffc0019197890 */ /* 0x000fe2000ff7e0ff */
[----:B---3--:R-:W-:Y:S01]  /*e040*/  PRMT R47, R32, 0x7632, R47 ;  /* 0x00007632202f7816 */ /* 0x008fe2000000002f */
        /* <DEDUP_REMOVED lines=13> */
[----:B------:R-:W-:Y:S01]  /*e120*/  LDS.U16 R7, [R110] ;  /* 0x000000006e077984 */ /* 0x000fe20000000400 */
[----:B-1----:R-:W-:-:S03]  /*e130*/  SHF.L.U32 R2, R133, 0x4, RZ ;  /* 0x0000000485027819 */ /* 0x002fc600000006ff */
[----:B------:R-:W-:Y:S01]  /*e140*/  LDS.U16 R11, [R109+0x40] ;  /* 0x000040006d0b7984 */ /* 0x000fe20000000400 */
[----:B------:R-:W-:-:S03]  /*e150*/  LOP3.LUT R9, R5, 0x3e00, R2, 0xf8, !PT ;  /* 0x00003e0005097812 */ /* 0x000fc600078ef802 */
[----:B------:R-:W-:Y:S01]  /*e160*/  LDS.U16 R13, [R108+0x80] ;  /* 0x000080006c0d7984 */ /* 0x000fe20000000400 */
[----:B------:R-:W-:-:S03]  /*e170*/  IADD3 R3, P0, PT, R9, UR14, RZ ;  /* 0x0000000e09037c10 */ /* 0x000fc6000ff1e0ff */
[----:B------:R-:W-:Y:S01]  /*e180*/  LDS.U16 R15, [R107+0xc0] ;  /* 0x0000c0006b0f7984 */ /* 0x000fe20000000400 */
[----:B------:R-:W-:Y:S02]  /*e190*/  LOP3.LUT R41, R9, 0x20, RZ, 0xfc, !PT ;  /* 0x0000002009297812 */ /* 0x000fe400078efcff */
[----:B------:R-:W-:Y:S01]  /*e1a0*/  IADD3.X R4, PT, PT, R4, UR15, RZ, P0, !PT ;  /* 0x0000000f04047c10 */ /* 0x000fe200087fe4ff */
[----:B------:R-:W-:Y:S01]  /*e1b0*/  LDS.U16 R17, [R106+0x100] ;  /* 0x000100006a117984 */ /* 0x000fe20000000400 */
[----:B0-----:R-:W-:Y:S01]  /*e1c0*/  LEA R2, P0, R3, UR18, 0x1 ;  /* 0x0000001203027c11 */ /* 0x001fe2000f8008ff */
[----:B------:R-:W0:Y:S01]  /*e1d0*/  LDCU.64 UR14, c[0x0][0x518] ;  /* 0x0000a300ff0e77ac */ /* 0x000e220008000a00 */
[----:B------:R-:W-:Y:S01]  /*e1e0*/  LOP3.LUT R43, R9, 0x40, RZ, 0xfc, !PT ;  /* 0x00000040092b7812 */ /* 0x000fe200078efcff */
[----:B------:R-:W-:Y:S01]  /*e1f0*/  LDS.U16 R19, [R105+0x140] ;  /* 0x0001400069137984 */ /* 0x000fe20000000400 */
[----:B------:R-:W-:Y:S02]  /*e200*/  LEA.HI.X R3, R3, UR19, R4, 0x1, P0 ;  /* 0x0000001303037c11 */ /* 0x000fe400080f0c04 */
        /* <DEDUP_REMOVED lines=77> */
[C---:B------:R-:W-:Y:S01]  /*e6e0*/  PRMT R13, R2.reuse, 0x7610, R13 ;  /* 0x00007610020d7816 */ /* 0x040fe2000000000d */
        /* <DEDUP_REMOVED lines=11> */
[----:B-1----:R-:W-:Y:S01]  /*e7a0*/  PRMT R4, R0, 0x7610, R4 ;  /* 0x0000761000047816 */ /* 0x002fe20000000004 */
        /* <DEDUP_REMOVED lines=45> */
[----:B------:R-:W5:Y:S02]  /*ea80*/  LDCU.64 UR16, c[0x0][0x520] ;  /* 0x0000a400ff1077ac */ /* 0x000f640008000a00 */
[----:B-----5:R-:W-:-:S04]  /*ea90*/  UIMAD.WIDE.U32 UR8, UR12, UR16, UR8 ;  /* 0x000000100c0872a5 */ /* 0x020fc8000f8e0008 */
        /* <DEDUP_REMOVED lines=40> */
.L_x_13119:
        /* <DEDUP_REMOVED lines=33> */
.L_x_13206:
[----:B------:R-:W-:Y:S05]  /*ef30*/  BSYNC.RECONVERGENT B0 ;  /* 0x0000000000007941 */ /* 0x000fea0003800200 */
.L_x_13205:
        /* <DEDUP_REMOVED lines=31> */
.L_x_13208:
[----:B------:R-:W-:Y:S05]  /*f130*/  BSYNC.RECONVERGENT B0 ;  /* 0x0000000000007941 */ /* 0x000fea0003800200 */
.L_x_13207:
        /* <DEDUP_REMOVED lines=16> */
.L_x_13210:
        /* <DEDUP_REMOVED lines=32> */
.L_x_13209:
[----:B------:R-:W-:Y:S05]  /*f440*/  EXIT ;  /* 0x000000000000794d */ /* 0x000fea0003800000 */
.L_x_13211:
        /* <DEDUP_REMOVED lines=11> */
.L_x_18736:


//--------------------- .text._Z25selective_scan_bwd_kernelI32Selective_Scan_bwd_kernel_traitsILi32ELi16ELb0ELb1ELb0ELb1ELb0EN3c104HalfENS1_7complexIfEEEEv12SSMParamsBwd --------------------------
	.section	.text._Z25selective_scan_bwd_kernelI32Selective_Scan_bwd_kernel_traitsILi32ELi16ELb0ELb1ELb0ELb1ELb0EN3c104HalfENS1_7complexIfEEEEv12SSMParamsBwd,"ax",@progbits
	.align	128
        .global         _Z25selective_scan_bwd_kernelI32Selective_Scan_bwd_kernel_traitsILi32ELi16ELb0ELb1ELb0ELb1ELb0EN3c104HalfENS1_7complexIfEEEEv12SSMParamsBwd
        .type           _Z25selective_scan_bwd_kernelI32Selective_Scan_bwd_kernel_traitsILi32ELi16ELb0ELb1ELb0ELb1ELb0EN3c104HalfENS1_7complexIfEEEEv12SSMParamsBwd,@function
        .size           _Z25selective_scan_bwd_kernelI32Selective_Scan_bwd_kernel_traitsILi32ELi16ELb0ELb1ELb0ELb1ELb0EN3c104HalfENS1_7complexIfEEEEv12SSMParamsBwd,(.L_x_18737 - _Z25selective_scan_bwd_kernelI32Selective_Scan_bwd_kernel_traitsILi32ELi16ELb0ELb1ELb0ELb1ELb0EN3c104HalfENS1_7complexIfEEEEv12SSMParamsBwd)
        .other          _Z25selective_scan_bwd_kernelI32Selective_Scan_bwd_kernel_traitsILi32ELi16ELb0ELb1ELb0ELb1ELb0EN3c104HalfENS1_7complexIfEEEEv12SSMParamsBwd,@"STO_CUDA_ENTRY STV_DEFAULT"
_Z25selective_scan_bwd_kernelI32Selective_Scan_bwd_kernel_traitsILi32ELi16ELb0ELb1ELb0ELb1ELb0EN3c104HalfENS1_7complexIfEEEEv12SSMParamsBwd:
.text._Z25selective_scan_bwd_kernelI32Selective_Scan_bwd_kernel_traitsILi32ELi16ELb0ELb1ELb0ELb1ELb0EN3c104HalfENS1_7complexIfEEEEv12SSMParamsBwd:
        /* <DEDUP_REMOVED lines=31> */
[----:B------:R-:W-:-:S02]  /*01f0*/  CS2R R14, SRZ ;  /* 0x00000000000e7805 */ /* 0x000fc4000001ff00 */
        /* <DEDUP_REMOVED lines=105> */
[----:B------:R-:W-:Y:S01]  /*0890*/  UMOV UR15, UR13 ;  /* 0x0000000d000f7c82 */ /* 0x000fe20008000000 */
[C---:B0-----:R-:W-:Y:S02]  /*08a0*/  SHF.L.U32 R3, R2.reuse, 0x4, RZ ;  /* 0x0000000402037819 */ /* 0x041fe400000006ff */
[----:B------:R-:W-:-:S04]  /*08b0*/  LOP3.LUT R2, R2, 0x1f, RZ, 0xc0, !PT ;  /* 0x0000001f02027812 */ /* 0x000fc800078ec0ff */
[----:B-1----:R-:W-:-:S07]  /*08c0*/  LOP3.LUT R0, R2, 0x3e00, R3, 0xf8, !PT ;  /* 0x00003e0002007812 */ /* 0x002fce00078ef803 */
.L_x_13328:
        /* <DEDUP_REMOVED lines=168> */
[----:B------:R-:W-:-:S03]  /*1350*/  LEA R29, R9, UR22, 0x1 ;  /* 0x00000016091d7c11 */ /* 0x000fc6000f8e08ff */
[----:B------:R2:W-:Y:S01]  /*1360*/  STS.U16 [R28+0x2c0], R33 ;  /* 0x0002c0211c007388 */ /* 0x0005e20000000400 */
[----:B-1----:R-:W-:Y:S02]  /*1370*/  LEA R31, R13, UR22, 0x1 ;  /* 0x000000160d1f7c11 */ /* 0x002fe4000f8e08ff */
[----:B0-----:R-:W-:Y:S02]  /*1380*/  LEA R30, R11, UR22, 0x1 ;  /* 0x000000160b1e7c11 */ /* 0x001fe4000f8e08ff */
[----:B--2---:R-:W-:Y:S01]  /*1390*/  LEA.HI.SX32 R33, R0, R0, 0x1b ;  /* 0x0000000000217211 */ /* 0x004fe200078fdaff */
        /* <DEDUP_REMOVED lines=90> */
[----:B--2---:R-:W-:Y:S04]  /*1940*/  STS.U16 [R26+0x240], R35 ;  /* 0x000240231a007388 */ /* 0x004fe80000000400 */
[----:B------:R-:W-:Y:S04]  /*1950*/  STS.U16 [R27+0x280], R36 ;  /* 0x000280241b007388 */ /* 0x000fe80000000400 */
[----:B------:R2:W-:Y:S04]  /*1960*/  STS.U16 [R28+0x2c0], R37 ;  /* 0x0002c0251c007388 */ /* 0x0005e80000000400 */
        /* <DEDUP_REMOVED lines=82> */
[----:B------:R-:W-:Y:S01]  /*1e90*/  FSETP.GTU.FTZ.AND P2, PT, R46, 20, PT ;  /* 0x41a000002e00780b */ /* 0x000fe20003f5c000 */
[----:B------:R-:W-:Y:S01]  /*1ea0*/  FADD.FTZ R54, R54, UR6 ;  /* 0x0000000636367e21 */ /* 0x000fe20008010000 */
[----:B------:R-:W-:Y:S02]  /*1eb0*/  FSETP.GTU.FTZ.AND P3, PT, R47, 20, PT ;  /* 0x41a000002f00780b */ /* 0x000fe40003f7c000 */
        /* <DEDUP_REMOVED lines=10> */
[----:B--2---:R0:W-:Y:S04]  /*1f60*/  STS.U16 [R25+0x200], R34 ;  /* 0x0002002219007388 */ /* 0x0041e80000000400 */
        /* <DEDUP_REMOVED lines=27> */
[----:B---3--:R-:W-:Y:S02]  /*2120*/  CS2R R40, SRZ ;  /* 0x0000000000287805 */ /* 0x008fe4000001ff00 */
[----:B----4-:R-:W-:Y:S01]  /*2130*/  CS2R R42, SRZ ;  /* 0x00000000002a7805 */ /* 0x010fe2000001ff00 */
        /* <DEDUP_REMOVED lines=31> */
.L_x_13214:
[----:B------:R-:W-:Y:S05]  /*2330*/  BSYNC.RECONVERGENT B0 ;  /* 0x0000000000007941 */ /* 0x000fea0003800200 */
.L_x_13213:
        /* <DEDUP_REMOVED lines=38> */
.L_x_13216:
[----:B------:R-:W-:Y:S05]  /*25a0*/  BSYNC.RECONVERGENT B0 ;  /* 0x0000000000007941 */ /* 0x000fea0003800200 */
.L_x_13215:
        /* <DEDUP_REMOVED lines=39> */
.L_x_13218:
[----:B------:R-:W-:Y:S05]  /*2820*/  BSYNC.RECONVERGENT B0 ;  /* 0x0000000000007941 */ /* 0x000fea0003800200 */
.L_x_13217:
        /* <DEDUP_REMOVED lines=39> */
.L_x_13220:
[----:B------:R-:W-:Y:S05]  /*2aa0*/  BSYNC.RECONVERGENT B0 ;  /* 0x0000000000007941 */ /* 0x000fea0003800200 */
.L_x_13219:
        /* <DEDUP_REMOVED lines=39> */
.L_x_13222:
[----:B------:R-:W-:Y:S05]  /*2d20*/  BSYNC.RECONVERGENT B0 ;  /* 0x0000000000007941 */ /* 0x000fea0003800200 */
.L_x_13221:
        /* <DEDUP_REMOVED lines=39> */
.L_x_13224:
[----:B------:R-:W-:Y:S05]  /*2fa0*/  BSYNC.RECONVERGENT B0 ;  /* 0x0000000000007941 */ /* 0x000fea0003800200 */
.L_x_13223:
        /* <DEDUP_REMOVED lines=39> */
.L_x_13226:
[----:B------:R-:W-:Y:S05]  /*3220*/  BSYNC.RECONVERGENT B0 ;  /* 0x0000000000007941 */ /* 0x000fea0003800200 */
.L_x_13225:
        /* <DEDUP_REMOVED lines=39> */
.L_x_13228:
[----:B------:R-:W-:Y:S05]  /*34a0*/  BSYNC.RECONVERGENT B0 ;  /* 0x0000000000007941 */ /* 0x000fea0003800200 */
.L_x_13227:
        /* <DEDUP_REMOVED lines=39> */
.L_x_13230:
[----:B------:R-:W-:Y:S05]  /*3720*/  BSYNC.RECONVERGENT B0 ;  /* 0x0000000000007941 */ /* 0x000fea0003800200 */
.L_x_13229:
        /* <DEDUP_REMOVED lines=39> */
.L_x_13232:
[----:B------:R-:W-:Y:S05]  /*39a0*/  BSYNC.RECONVERGENT B0 ;  /* 0x0000000000007941 */ /* 0x000fea0003800200 */
.L_x_13231:
        /* <DEDUP_REMOVED lines=44> */
.L_x_13234:
[----:B------:R-:W-:Y:S05]  /*3c70*/  BSYNC.RECONVERGENT B0 ;  /* 0x0000000000007941 */ /* 0x000fea0003800200 */
.L_x_13233:
        /* <DEDUP_REMOVED lines=32> */
.L_x_13236:
[----:B------:R-:W-:Y:S05]  /*3e80*/  BSYNC.RECONVERGENT B0 ;  /* 0x0000000000007941 */ /* 0x000fea0003800200 */
.L_x_13235:
        /* <DEDUP_REMOVED lines=32> */
.L_x_13238:
[----:B------:R-:W-:Y:S05]  /*4090*/  BSYNC.RECONVERGENT B0 ;  /* 0x0000000000007941 */ /* 0x000fea0003800200 */
.L_x_13237:
        /* <DEDUP_REMOVED lines=32> */
.L_x_13240:
[----:B------:R-:W-:Y:S05]  /*42a0*/  BSYNC.RECONVERGENT B0 ;  /* 0x0000000000007941 */ /* 0x000fea0003800200 */
.L_x_13239:
        /* <DEDUP_REMOVED lines=32> */
.L_x_13242:
[----:B------:R-:W-:Y:S05]  /*44b0*/  BSYNC.RECONVERGENT B0 ;  /* 0x0000000000007941 */ /* 0x000fea0003800200 */
.L_x_13241:
        /* <DEDUP_REMOVED lines=32> */
.L_x_13244:
[----:B------:R-:W-:Y:S05]  /*46c0*/  BSYNC.RECONVERGENT B0 ;  /* 0x0000000000007941 */ /* 0x000fea0003800200 */
.L_x_13243:
        /* <DEDUP_REMOVED lines=27> */
[----:B------:R-:W-:Y:S01]  /*4880*/  FADD.FTZ R104, R105, R105 ;  /* 0x0000006969687221 */ /* 0x000fe20000010000 */
[----:B------:R-:W-:Y:S01]  /*4890*/  HFMA2 R34, -RZ, RZ, 0, 0 ;  /* 0x00000000ff227431 */ /* 0x000fe200000001ff */
        /* <DEDUP_REMOVED lines=14> */
[----:B------:R-:W-:Y:S01]  /*4980*/  ISETP.GE.AND P1, PT, R0, UR41, PT ;  /* 0x0000002900007c0c */ /* 0x000fe2000bf26270 */
[----:B------:R-:W-:Y:S01]  /*4990*/  FADD.FTZ R0, R101, R101 ;  /* 0x0000006565007221 */ /* 0x000fe20000010000 */
[----:B------:R-:W-:Y:S01]  /*49a0*/  FADD.FTZ R101, R102, R102 ;  /* 0x0000006666657221 */ /* 0x000fe20000010000 */
[----:B------:R-:W-:Y:S01]  /*49b0*/  FADD.FTZ R102, R5, R5 ;  /* 0x0000000505667221 */ /* 0x000fe20000010000 */
[----:B------:R-:W-:Y:S01]  /*49c0*/  ISETP.EQ.AND P0, PT, R116, RZ, P0 ;  /* 0x000000ff7400720c */ /* 0x000fe20000702270 */
[----:B0-----:R-:W-:Y:S01]  /*49d0*/  UIMAD.WIDE.U32 UR12, UR43, UR26, URZ ;  /* 0x0000001a2b0c72a5 */ /* 0x001fe2000f8e00ff */
        /* <DEDUP_REMOVED lines=16> */
.L_x_13327:
[----:B------:R-:W-:Y:S01]  /*4ae0*/  LOP3.LUT R118, R99, 0x3e0, R2, 0xfe, !PT ;  /* 0x000003e063767812 */ /* 0x000fe200078efe02 */
[----:B0-----:R-:W5:Y:S01]  /*4af0*/  @!P1 LDC.64 R4, c[0x0][0x3c0] ;  /* 0x0000f000ff049b82 */ /* 0x001f620000000a00 */
[----:B------:R-:W-:Y:S02]  /*4b00*/  LOP3.LUT R2, R2, 0x7c00, R99, 0xf8, !PT ;  /* 0x00007c0002027812 */ /* 0x000fe400078ef863 */
[----:B------:R-:W-:Y:S02]  /*4b10*/  ISETP.GE.AND P2, PT, R118, UR41, PT ;  /* 0x0000002976007c0c */ /* 0x000fe4000bf46270 */
[C---:B------:R-:W-:Y:S02]  /*4b20*/  LOP3.LUT R10, R2.reuse, 0x20, RZ, 0xfc, !PT ;  /* 0x00000020020a7812 */ /* 0x040fe400078efcff */
[----:B------:R-:W-:Y:S02]  /*4b30*/  LOP3.LUT R12, R2, 0x40, RZ, 0xfc, !PT ;  /* 0x00000040020c7812 */ /* 0x000fe400078efcff */
[----:B------:R-:W-:-:S02]  /*4b40*/  ISETP.GE.AND P6, PT, R10, UR41, PT ;  /* 0x000000290a007c0c */ /* 0x000fc4000bfc6270 */
[----:B------:R-:W-:Y:S02]  /*4b50*/  ISETP.GE.AND P3, PT, R12, UR41, PT ;  /* 0x000000290c007c0c */ /* 0x000fe4000bf66270 */
[----:B------:R-:W-:Y:S02]  /*4b60*/  @!P1 MOV R3, RZ ;  /* 0x000000ff00039202 */ /* 0x000fe40000000f00 */
[----:B------:R-:W-:Y:S01]  /*4b70*/  LOP3.LUT R6, R2, 0x60, RZ, 0xfc, !PT ;  /* 0x0000006002067812 */ /* 0x000fe200078efcff */
[----:B-1----:R-:W1:Y:S01]  /*4b80*/  @!P2 LDC.64 R120, c[0x0][0x3c0] ;  /* 0x0000f000ff78ab82 */ /* 0x002e620000000a00 */
[----:B------:R-:W-:Y:S02]  /*4b90*/  @!P2 MOV R119, RZ ;  /* 0x000000ff0077a202 */ /* 0x000fe40000000f00 */
[----:B------:R-:W-:Y:S02]  /*4ba0*/  ISETP.GE.AND P4, PT, R6, UR41, PT ;  /* 0x0000002906007c0c */ /* 0x000fe4000bf86270 */
[----:B------:R-:W-:-:S02]  /*4bb0*/  PRMT R115, RZ, 0x7610, R115 ;  /* 0x00007610ff737816 */ /* 0x000fc40000000073 */
[----:B------:R-:W-:Y:S01]  /*4bc0*/  @!P6 MOV R11, RZ ;  /* 0x000000ff000be202 */ /* 0x000fe20000000f00 */
[----:B--2---:R-:W2:Y:S01]  /*4bd0*/  @!P6 LDC.64 R122, c[0x0][0x3c0] ;  /* 0x0000f000ff7aeb82 */ /* 0x004ea20000000a00 */
        /* <DEDUP_REMOVED lines=22> */
[----:B------:R-:W-:Y:S02]  /*4d40*/  @!P4 MOV R7, RZ ;  /* 0x000000ff0007c202 */ /* 0x000fe40000000f00 */
[----:B------:R-:W-:Y:S02]  /*4d50*/  @!P3 LEA.HI.X R123, R8, UR21, R3, 0x1, P6 ;  /* 0x00000015087bbc11 */ /* 0x000fe4000b0f0c03 */
[----:B------:R-:W-:Y:S01]  /*4d60*/  ISETP.GE.AND P6, PT, R12, UR41, PT ;  /* 0x000000290c007c0c */ /* 0x000fe2000bfc6270 */
[----:B---3--:R-:W3:Y:S01]  /*4d70*/  @!P5 LDC.64 R128, c[0x0][0x3c0] ;  /* 0x0000f000ff80db82 */ /* 0x008ee20000000a00 */
        /* <DEDUP_REMOVED lines=10> */
[----:B------:R-:W-:-:S02]  /*4e20*/  PRMT R137, RZ, 0x7610, R137 ;  /* 0x00007610ff897816 */ /* 0x000fc40000000089 */
[----:B------:R-:W-:-:S04]  /*4e30*/  @!P6 MOV R13, RZ ;  /* 0x000000ff000de202 */ /* 0x000fc80000000f00 */
[----:B------:R0:W5:Y:S01]  /*4e40*/  @!P4 LDG.E.U16 R137, desc[UR24][R124.64] ;  /* 0x000000187c89c981 */ /* 0x000162000c1e1500 */
[----:B---3--:R-:W-:-:S04]  /*4e50*/  @!P5 IMAD.WIDE.U32 R6, R128, UR8, R10 ;  /* 0x000000088006dc25 */ /* 0x008fc8000f8e000a */
[----:B--2---:R-:W2:Y:S01]  /*4e60*/  @!P3 LDC.64 R118, c[0x0][0x3c0] ;  /* 0x0000f000ff76bb82 */ /* 0x004ea20000000a00 */
[----:B------:R-:W-:Y:S01]  /*4e70*/  @!P5 IMAD R3, R129, UR8, R7 ;  /* 0x000000088103dc24 */ /* 0x000fe2000f8e0207 */
[----:B-1----:R-:W-:Y:S02]  /*4e80*/  @!P5 LEA R122, P4, R6, UR20, 0x1 ;  /* 0x00000014067adc11 */ /* 0x002fe4000f8808ff */
[----:B------:R-:W-:Y:S02]  /*4e90*/  LOP3.LUT R10, R2, 0xe0, RZ, 0xfc, !PT ;  /* 0x000000e0020a7812 */ /* 0x000fe400078efcff */
[----:B------:R-:W-:Y:S02]  /*4ea0*/  @!P5 LEA.HI.X R123, R6, UR21, R3, 0x1, P4 ;  /* 0x00000015067bdc11 */ /* 0x000fe4000a0f0c03 */
[----:B------:R-:W-:Y:S02]  /*4eb0*/  ISETP.GE.AND P4, PT, R10, UR41, PT ;  /* 0x000000290a007c0c */ /* 0x000fe4000bf86270 */
[----:B------:R-:W-:Y:S01]  /*4ec0*/  PRMT R138, RZ, 0x7610, R138 ;  /* 0x00007610ff8a7816 */ /* 0x000fe2000000008a */
[----:B----4-:R-:W-:Y:S01]  /*4ed0*/  @!P6 IMAD.WIDE.U32 R12, R126, UR8, R12 ;  /* 0x000000087e0cec25 */ /* 0x010fe2000f8e000c */
[----:B------:R-:W-:-:S03]  /*4ee0*/  LOP3.LUT R6, R2, 0x100, RZ, 0xfc, !PT ;  /* 0x0000010002067812 */ /* 0x000fc600078efcff */
[----:B------:R-:W-:Y:S01]  /*4ef0*/  @!P6 IMAD R3, R127, UR8, R13 ;  /* 0x000000087f03ec24 */ /* 0x000fe2000f8e020d */
[----:B------:R1:W3:Y:S01]  /*4f00*/  @!P5 LDG.E.U16 R138, desc[UR24][R122.64] ;  /* 0x000000187a8ad981 */ /* 0x0002e2000c1e1500 */
        /* <DEDUP_REMOVED lines=9> */
[----:B------:R2:W4:Y:S01]  /*4fa0*/  @!P6 LDG.E.U16 R135, desc[UR24][R124.64] ;  /* 0x000000187c87e981 */ /* 0x000522000c1e1500 */
[----:B------:R-:W-:-:S04]  /*4fb0*/  @!P3 LEA R118, P6, R12, UR20, 0x1 ;  /* 0x000000140c76bc11 */ /* 0x000fc8000f8c08ff */
[----:B------:R-:W-:Y:S01]  /*4fc0*/  @!P3 LEA.HI.X R119, R12, UR21, R119, 0x1, P6 ;  /* 0x000000150c77bc11 */ /* 0x000fe2000b0f0c77 */
[----:B------:R-:W2:Y:S01]  /*4fd0*/  @!P5 LDC.64 R128, c[0x0][0x3c0] ;  /* 0x0000f000ff80db82 */ /* 0x000ea20000000a00 */
[----:B------:R-:W-:Y:S02]  /*4fe0*/  ISETP.GE.AND P6, PT, R8, UR41, PT ;  /* 0x0000002908007c0c */ /* 0x000fe4000bfc6270 */
[----:B------:R-:W-:Y:S02]  /*4ff0*/  @!P4 MOV R11, RZ ;  /* 0x000000ff000bc202 */ /* 0x000fe40000000f00 */
[----:B------:R-:W-:Y:S01]  /*5000*/  PRMT R136, RZ, 0x7610, R136 ;  /* 0x00007610ff887816 */ /* 0x000fe20000000088 */
[----:B0-----:R-:W-:-:S05]  /*5010*/  @!P4 IMAD.WIDE.U32 R12, R126, UR8, R10 ;  /* 0x000000087e0ccc25 */ /* 0x001fca000f8e000a */
[----:B------:R0:W4:Y:S03]  /*5020*/  @!P3 LDG.E.U16 R136, desc[UR24][R118.64] ;  /* 0x000000187688b981 */ /* 0x000126000c1e1500 */
[----:B-1----:R-:W1:Y:S01]  /*5030*/  @!P6 LDC.64 R122, c[0x0][0x3c0] ;  /* 0x0000f000ff7aeb82 */ /* 0x002e620000000a00 */
[----:B------:R-:W-:Y:S01]  /*5040*/  @!P4 IMAD R3, R127, UR8, R13 ;  /* 0x000000087f03cc24 */ /* 0x000fe2000f8e020d */
[----:B--2---:R-:W-:Y:S02]  /*5050*/  @!P4 LEA R124, P3, R12, UR20, 0x1 ;  /* 0x000000140c7ccc11 */ /* 0x004fe4000f8608ff */
        /* <DEDUP_REMOVED lines=8> */
[----:B------:R-:W2:Y:S01]  /*50e0*/  @!P4 LDG.E.U16 R133, desc[UR24][R124.64] ;  /* 0x000000187c85c981 */ /* 0x000ea2000c1e1500 */
[C---:B------:R-:W-:Y:S02]  /*50f0*/  @!P5 LEA R126, P4, R6.reuse, UR20, 0x1 ;  /* 0x00000014067edc11 */ /* 0x040fe4000f8808ff */
[----:B------:R-:W-:Y:S02]  /*5100*/  @!P6 MOV R9, RZ ;  /* 0x000000ff0009e202 */ /* 0x000fe40000000f00 */
[----:B------:R-:W-:Y:S01]  /*5110*/  @!P5 LEA.HI.X R127, R6, UR21, R3, 0x1, P4 ;  /* 0x00000015067fdc11 */ /* 0x000fe2000a0f0c03 */
[----:B0-----:R-:W0:Y:S01]  /*5120*/  @!P3 LDC.64 R118, c[0x0][0x3c0] ;  /* 0x0000f000ff76bb82 */ /* 0x001e220000000a00 */
[----:B------:R-:W-:Y:S02]  /*5130*/  ISETP.GE.AND P4, PT, R12, UR41, PT ;  /* 0x000000290c007c0c */ /* 0x000fe4000bf86270 */
[----:B------:R-:W-:Y:S01]  /*5140*/  PRMT R134, RZ, 0x7610, R134 ;  /* 0x00007610ff867816 */ /* 0x000fe20000000086 */
[----:B-1----:R-:W-:Y:S01]  /*5150*/  @!P6 IMAD.WIDE.U32 R8, R122, UR8, R8 ;  /* 0x000000087a08ec25 */ /* 0x002fe2000f8e0008 */
        /* <DEDUP_REMOVED lines=13> */
[----:B-1----:R-:W-:Y:S02]  /*5230*/  @!P3 LEA R126, P6, R10, UR20, 0x1 ;  /* 0x000000140a7ebc11 */ /* 0x002fe4000f8c08ff */
        /* <DEDUP_REMOVED lines=29> */
[----:B0-----:R-:W-:Y:S02]  /*5410*/  @!P6 LEA R122, P5, R124, UR20, 0x1 ;  /* 0x000000147c7aec11 */ /* 0x001fe4000f8a08ff */
        /* <DEDUP_REMOVED lines=27> */
[----:B------:R-:W3:Y:S01]  /*55d0*/  @!P3 LDC.64 R12, c[0x0][0x3c0] ;  /* 0x0000f000ff0cbb82 */ /* 0x000ee20000000a00 */
[----:B------:R-:W-:Y:S01]  /*55e0*/  @!P5 IMAD R119, R119, UR8, R125 ;  /* 0x000000087777dc24 */ /* 0x000fe2000f8e027d */
[----:B-----5:R-:W-:Y:S02]  /*55f0*/  @!P5 LEA R126, P4, R124, UR20, 0x1 ;  /* 0x000000147c7edc11 */ /* 0x020fe4000f8808ff */
        /* <DEDUP_REMOVED lines=15> */
[----:B---3--:R-:W-:Y:S01]  /*56f0*/  @!P3 IMAD.WIDE.U32 R122, R12, UR8, R8 ;  /* 0x000000080c7abc25 */ /* 0x008fe2000f8e0008 */
        /* <DEDUP_REMOVED lines=11> */
[----:B------:R-:W4:Y:S01]  /*57b0*/  @!P6 LDC.64 R12, c[0x0][0x3c0] ;  /* 0x0000f000ff0ceb82 */ /* 0x000f220000000a00 */
[----:B------:R-:W-:Y:S01]  /*57c0*/  @!P4 IMAD R119, R119, UR8, R125 ;  /* 0x000000087777cc24 */ /* 0x000fe2000f8e027d */
[----:B---3--:R-:W-:Y:S02]  /*57d0*/  @!P4 LEA R128, P3, R124, UR20, 0x1 ;  /* 0x000000147c80cc11 */ /* 0x008fe4000f8608ff */
        /* <DEDUP_REMOVED lines=8> */
[----:B------:R-:W3:Y:S01]  /*5860*/  @!P4 LDG.E.U16 R145, desc[UR24][R128.64] ;  /* 0x000000188091c981 */ /* 0x000ee2000c1e1500 */
[C---:B-1----:R-:W-:Y:S02]  /*5870*/  @!P5 LEA R126, P4, R118.reuse, UR20, 0x1 ;  /* 0x00000014767edc11 */ /* 0x042fe4000f8808ff */
[----:B------:R-:W-:Y:S02]  /*5880*/  @!P6 MOV R9, RZ ;  /* 0x000000ff0009e202 */ /* 0x000fe40000000f00 */
[----:B------:R-:W-:Y:S02]  /*5890*/  @!P5 LEA.HI.X R127, R118, UR21, R123, 0x1, P4 ;  /* 0x00000015767fdc11 */ /* 0x000fe4000a0f0c7b */
[----:B------:R-:W-:Y:S01]  /*58a0*/  PRMT R147, RZ, 0x7610, R147 ;  /* 0x00007610ff937816 */ /* 0x000fe20000000093 */
[----:B------:R-:W0:Y:S01]  /*58b0*/  @!P3 LDC.64 R118, c[0x0][0x3c0] ;  /* 0x0000f000ff76bb82 */ /* 0x000e220000000a00 */
[----:B------:R-:W-:Y:S01]  /*58c0*/  ISETP.GE.AND P4, PT, R6, UR41, PT ;  /* 0x0000002906007c0c */ /* 0x000fe2000bf86270 */
[----:B----4-:R-:W-:Y:S01]  /*58d0*/  @!P6 IMAD.WIDE.U32 R8, R12, UR8, R8 ;  /* 0x000000080c08ec25 */ /* 0x010fe2000f8e0008 */
[----:B------:R-:W-:-:S02]  /*58e0*/  LOP3.LUT R12, R2, 0x300, RZ, 0xfc, !PT ;  /* 0x00000300020c7812 */ /* 0x000fc400078efcff */
[----:B------:R1:W4:Y:S01]  /*58f0*/  @!P5 LDG.E.U16 R147, desc[UR24][R126.64] ;  /* 0x000000187e93d981 */ /* 0x000322000c1e1500 */
[----:B------:R-:W-:Y:S01]  /*5900*/  @!P6 IMAD R13, R13, UR8, R9 ;  /* 0x000000080d0dec24 */ /* 0x000fe2000f8e0209 */
[----:B------:R-:W-:-:S04]  /*5910*/  @!P6 LEA R124, P5, R8, UR20, 0x1 ;  /* 0x00000014087cec11 */ /* 0x000fc8000f8a08ff */
[----:B------:R-:W-:Y:S02]  /*5920*/  @!P6 LEA.HI.X R125, R8, UR21, R13, 0x1, P5 ;  /* 0x00000015087dec11 */ /* 0x000fe4000a8f0c0d */
[----:B------:R-:W-:Y:S01]  /*5930*/  ISETP.GE.AND P5, PT, R12, UR41, PT ;  /* 0x000000290c007c0c */ /* 0x000fe2000bfa6270 */
[----:B------:R-:W1:Y:S01]  /*5940*/  @!P4 LDC.64 R122, c[0x0][0x3c0] ;  /* 0x0000f000ff7acb82 */ /* 0x000e620000000a00 */
[----:B------:R-:W-:Y:S02]  /*5950*/  @!P3 MOV R11, RZ ;  /* 0x000000ff000bb202 */ /* 0x000fe40000000f00 */
[----:B------:R-:W-:Y:S02]  /*5960*/  PRMT R148, RZ, 0x7610, R148 ;  /* 0x00007610ff947816 */ /* 0x000fe40000000094 */
[----:B------:R-:W-:-:S04]  /*5970*/  @!P4 MOV R7, RZ ;  /* 0x000000ff0007c202 */ /* 0x000fc80000000f00 */
[----:B------:R1:W4:Y:S01]  /*5980*/  @!P6 LDG.E.U16 R148, desc[UR24][R124.64] ;  /* 0x000000187c94e981 */ /* 0x000322000c1e1500 */
[----:B0-----:R-:W-:Y:S02]  /*5990*/  @!P3 IMAD.WIDE.U32 R8, R118, UR8, R10 ;  /* 0x000000087608bc25 */ /* 0x001fe4000f8e000a */
[----:B------:R-:W0:Y:S02]  /*59a0*/  @!P5 LDC.64 R10, c[0x0][0x3c0] ;  /* 0x0000f000ff0adb82 */ /* 0x000e240000000a00 */
[----:B------:R-:W-:Y:S01]  /*59b0*/  @!P3 IMAD R119, R119, UR8, R9 ;  /* 0x000000087777bc24 */ /* 0x000fe2000f8e0209 */
[C---:B-1----:R-:W-:Y:S02]  /*59c0*/  @!P3 LEA R126, P6, R8.reuse, UR20, 0x1 ;  /* 0x00000014087ebc11 */ /* 0x042fe4000f8c08ff */
[----:B------:R-:W-:Y:S02]  /*59d0*/  PRMT R149, RZ, 0x7610, R149 ;  /* 0x00007610ff957816 */ /* 0x000fe40000000095 */
[----:B------:R-:W-:-:S02]  /*59e0*/  @!P3 LEA.HI.X R127, R8, UR21, R119, 0x1, P6 ;  /* 0x00000015087fbc11 */ /* 0x000fc4000b0f0c77 */
[----:B------:R-:W-:Y:S01]  /*59f0*/  LOP3.LUT R8, R2, 0x320, RZ, 0xfc, !PT ;  /* 0x0000032002087812 */ /* 0x000fe200078efcff */
[----:B------:R-:W-:-:S03]  /*5a00*/  @!P4 IMAD.WIDE.U32 R6, R122, UR8, R6 ;  /* 0x000000087a06cc25 */ /* 0x000fc6000f8e0006 */
[----:B------:R-:W-:Y:S01]  /*5a10*/  ISETP.GE.AND P6, PT, R8, UR41, PT ;  /* 0x0000002908007c0c */ /* 0x000fe2000bfc6270 */
[----:B------:R1:W4:Y:S01]  /*5a20*/  @!P3 LDG.E.U16 R149, desc[UR24][R126.64] ;  /* 0x000000187e95b981 */ /* 0x000322000c1e1500 */
        /* <DEDUP_REMOVED lines=10> */
[----:B------:R0:W4:Y:S01]  /*5ad0*/  @!P4 LDG.E.U16 R150, desc[UR24][R128.64] ;  /* 0x000000188096c981 */ /* 0x000122000c1e1500 */
[----:B------:R-:W-:-:S02]  /*5ae0*/  @!P5 LEA R124, P4, R12, UR20, 0x1 ;  /* 0x000000140c7cdc11 */ /* 0x000fc4000f8808ff */
[----:B------:R-:W-:Y:S02]  /*5af0*/  LOP3.LUT R10, R2, 0x360, RZ, 0xfc, !PT ;  /* 0x00000360020a7812 */ /* 0x000fe400078efcff */
[----:B------:R-:W-:Y:S02]  /*5b00*/  @!P5 LEA.HI.X R125, R12, UR21, R11, 0x1, P4 ;  /* 0x000000150c7ddc11 */ /* 0x000fe4000a0f0c0b */
[----:B------:R-:W-:Y:S02]  /*5b10*/  ISETP.GE.AND P4, PT, R10, UR41, PT ;  /* 0x000000290a007c0c */ /* 0x000fe4000bf86270 */
[----:B------:R-:W0:Y:S01]  /*5b20*/  @!P3 LDC.64 R122, c[0x0][0x3c0] ;  /* 0x0000f000ff7abb82 */ /* 0x000e220000000a00 */
[----:B------:R-:W-:Y:S02]  /*5b30*/  @!P6 MOV R9, RZ ;  /* 0x000000ff0009e202 */ /* 0x000fe40000000f00 */
[----:B-1----:R-:W-:Y:S02]  /*5b40*/  PRMT R127, RZ, 0x7610, R127 ;  /* 0x00007610ff7f7816 */ /* 0x002fe4000000007f */
[----:B------:R-:W-:-:S04]  /*5b50*/  @!P3 MOV R7, RZ ;  /* 0x000000ff0007b202 */ /* 0x000fc80000000f00 */
[----:B------:R1:W4:Y:S02]  /*5b60*/  @!P5 LDG.E.U16 R127, desc[UR24][R124.64] ;  /* 0x000000187c7fd981 */ /* 0x000324000c1e1500 */
[----:B------:R-:W1:Y:S01]  /*5b70*/  @!P4 LDC.64 R12, c[0x0][0x3c0] ;  /* 0x0000f000ff0ccb82 */ /* 0x000e620000000a00 */
[----:B0-----:R-:W-:-:S04]  /*5b80*/  @!P6 IMAD.WIDE.U32 R8, R118, UR8, R8 ;  /* 0x000000087608ec25 */ /* 0x001fc8000f8e0008 */
[----:B------:R-:W-:Y:S01]  /*5b90*/  @!P6 IMAD R119, R119, UR8, R9 ;  /* 0x000000087777ec24 */ /* 0x000fe2000f8e0209 */
[C---:B------:R-:W-:Y:S02]  /*5ba0*/  @!P6 LEA R118, P5, R8.reuse, UR20, 0x1 ;  /* 0x000000140876ec11 */ /* 0x040fe4000f8a08ff */
[----:B------:R-:W-:Y:S02]  /*5bb0*/  PRMT R126, RZ, 0x7610, R126 ;  /* 0x00007610ff7e7816 */ /* 0x000fe4000000007e */
[----:B------:R-:W-:Y:S02]  /*5bc0*/  PRMT R128, RZ, 0x7610, R128 ;  /* 0x00007610ff807816 */ /* 0x000fe40000000080 */
[----:B------:R-:W-:Y:S01]  /*5bd0*/  @!P6 LEA.HI.X R119, R8, UR21, R119, 0x1, P5 ;  /* 0x000000150877ec11 */ /* 0x000fe2000a8f0c77 */
[----:B------:R-:W-:Y:S01]  /*5be0*/  @!P3 IMAD.WIDE.U32 R8, R122, UR8, R6 ;  /* 0x000000087a08bc25 */ /* 0x000fe2000f8e0006 */
[----:B------:R-:W-:Y:S01]  /*5bf0*/  @!P4 MOV R11, RZ ;  /* 0x000000ff000bc202 */ /* 0x000fe20000000f00 */
[----:B------:R0:W2:Y:S01]  /*5c00*/  @!P1 LDG.E.U16 R126, desc[UR24][R4.64] ;  /* 0x00000018047e9981 */ /* 0x0000a2000c1e1500 */
[----:B------:R-:W-:Y:S01]  /*5c10*/  LOP3.LUT R6, R2, 0x380, RZ, 0xfc, !PT ;  /* 0x0000038002067812 */ /* 0x000fe200078efcff */
[----:B------:R-:W-:-:S02]  /*5c20*/  @!P3 IMAD R123, R123, UR8, R9 ;  /* 0x000000087b7bbc24 */ /* 0x000fc4000f8e0209 */
[----:B------:R0:W4:Y:S01]  /*5c30*/  @!P6 LDG.E.U16 R128, desc[UR24][R118.64] ;  /* 0x000000187680e981 */ /* 0x000122000c1e1500 */
        /* <DEDUP_REMOVED lines=8> */
[----:B------:R0:W4:Y:S01]  /*5cc0*/  @!P3 LDG.E.U16 R124, desc[UR24][R4.64] ;  /* 0x00000018047cb981 */ /* 0x000122000c1e1500 */
[----:B------:R-:W-:Y:S01]  /*5cd0*/  LOP3.LUT R2, R2, 0x3c0, RZ, 0xfc, !PT ;  /* 0x000003c002027812 */ /* 0x000fe200078efcff */
[----:B------:R-:W1:Y:S01]  /*5ce0*/  @!P5 LDC.64 R122, c[0x0][0x3c0] ;  /* 0x0000f000ff7adb82 */ /* 0x000e620000000a00 */
[----:B------:R-:W-:Y:S02]  /*5cf0*/  ISETP.GE.AND P3, PT, R8, UR41, PT ;  /* 0x0000002908007c0c */ /* 0x000fe4000bf66270 */
[----:B------:R-:W-:-:S02]  /*5d00*/  @!P4 LEA.HI.X R13, R10, UR21, R13, 0x1, P6 ;  /* 0x000000150a0dcc11 */ /* 0x000fc4000b0f0c0d */
[----:B------:R-:W-:-:S09]  /*5d10*/  ISETP.GE.AND P6, PT, R2, UR41, PT ;  /* 0x0000002902007c0c */ /* 0x000fd2000bfc6270 */
[----:B------:R-:W0:Y:S08]  /*5d20*/  @!P3 LDC.64 R118, c[0x0][0x3c0] ;  /* 0x0000f000ff76bb82 */ /* 0x000e300000000a00 */
[----:B------:R-:W5:Y:S01]  /*5d30*/  @!P6 LDC.64 R10, c[0x0][0x3c0] ;  /* 0x0000f000ff0aeb82 */ /* 0x000f620000000a00 */
[----:B------:R-:W-:Y:S02]  /*5d40*/  @!P5 MOV R7, RZ ;  /* 0x000000ff0007d202 */ /* 0x000fe40000000f00 */
[----:B------:R-:W-:Y:S01]  /*5d50*/  PRMT R125, RZ, 0x7610, R125 ;  /* 0x00007610ff7d7816 */ /* 0x000fe2000000007d */
[----:B-1----:R-:W-:Y:S01]  /*5d60*/  @!P5 IMAD.WIDE.U32 R6, R122, UR8, R6 ;  /* 0x000000087a06dc25 */ /* 0x002fe2000f8e0006 */
[----:B------:R-:W-:-:S04]  /*5d70*/  @!P3 MOV R9, RZ ;  /* 0x000000ff0009b202 */ /* 0x000fc80000000f00 */
[----:B------:R1:W4:Y:S01]  /*5d80*/  @!P4 LDG.E.U16 R125, desc[UR24][R12.64] ;  /* 0x000000180c7dc981 */ /* 0x000322000c1e1500 */
        /* <DEDUP_REMOVED lines=8> */
[----:B-----5:R-:W-:-:S02]  /*5e10*/  @!P6 IMAD.WIDE.U32 R2, R10, UR8, R2 ;  /* 0x000000080a02ec25 */ /* 0x020fc4000f8e0002 */
        /* <DEDUP_REMOVED lines=20> */
[----:B------:R-:W3:Y:S01]  /*5f60*/  S2UR UR23, SR_CgaCtaId ;  /* 0x00000000001779c3 */ /* 0x000ee20000008800 */
[----:B------:R-:W-:Y:S01]  /*5f70*/  UMOV UR22, 0x400 ;  /* 0x0000040000167882 */ /* 0x000fe20000000000 */
[----:B0-----:R-:W-:-:S04]  /*5f80*/  IADD3 R5, PT, PT, R16, 0x200, RZ ;  /* 0x0000020010057810 */ /* 0x001fc80007ffe0ff */
[-C--:B------:R-:W-:Y:S02]  /*5f90*/  LEA.HI.SX32 R5, R5, R16.reuse, 0x1b ;  /* 0x0000001005057211 */ /* 0x080fe400078fdaff */
[C---:B-1----:R-:W-:Y:S02]  /*5fa0*/  IADD3 R7, PT, PT, R16.reuse, 0x220, RZ ;  /* 0x0000022010077810 */ /* 0x042fe40007ffe0ff */
[----:B------:R-:W-:Y:S02]  /*5fb0*/  IADD3 R11, PT, PT, R16, 0x240, RZ ;  /* 0x00000240100b7810 */ /* 0x000fe40007ffe0ff */
[----:B------:R-:W-:Y:S01]  /*5fc0*/  LEA.HI.SX32 R7, R7, R16, 0x1b ;  /* 0x0000001007077211 */ /* 0x000fe200078fdaff */
[----:B---3--:R-:W-:-:S06]  /*5fd0*/  ULEA UR22, UR23, UR22, 0x18 ;  /* 0x0000001617167291 */ /* 0x008fcc000f8ec0ff */
[----:B------:R-:W-:Y:S02]  /*5fe0*/  LEA R4, R5, UR22, 0x1 ;  /* 0x0000001605047c11 */ /* 0x000fe4000f8e08ff */
[C---:B------:R-:W-:Y:S02]  /*5ff0*/  IADD3 R5, PT, PT, R16.reuse, 0x260, RZ ;  /* 0x0000026010057810 */ /* 0x040fe40007ffe0ff */
[-C--:B------:R-:W-:Y:S02]  /*6000*/  LEA.HI.SX32 R11, R11, R16.reuse, 0x1b ;  /* 0x000000100b0b7211 */ /* 0x080fe400078fdaff */
[----:B------:R-:W-:Y:S02]  /*6010*/  LEA.HI.SX32 R5, R5, R16, 0x1b ;  /* 0x0000001005057211 */ /* 0x000fe400078fdaff */
[----:B------:R-:W-:Y:S02]  /*6020*/  IADD3 R13, PT, PT, R16, 0x280, RZ ;  /* 0x00000280100d7810 */ /* 0x000fe40007ffe0ff */
[----:B------:R-:W-:-:S02]  /*6030*/  LEA R7, R7, UR22, 0x1 ;  /* 0x0000001607077c11 */ /* 0x000fc4000f8e08ff */
[----:B------:R-:W-:Y:S01]  /*6040*/  LEA R11, R11, UR22, 0x1 ;  /* 0x000000160b0b7c11 */ /* 0x000fe2000f8e08ff */
[----:B------:R-:W-:Y:S01]  /*6050*/  UIMAD.WIDE.U32 UR26, UR43, UR36, URZ ;  /* 0x000000242b1a72a5 */ /* 0x000fe2000f8e00ff */
[-C--:B------:R-:W-:Y:S02]  /*6060*/  LEA.HI.SX32 R13, R13, R16.reuse, 0x1b ;  /* 0x000000100d0d7211 */ /* 0x080fe400078fdaff */
[C---:B------:R-:W-:Y:S01]  /*6070*/  IADD3 R119, PT, PT, R16.reuse, 0x2e0, RZ ;  /* 0x000002e010777810 */ /* 0x040fe20007ffe0ff */
[----:B------:R-:W-:Y:S01]  /*6080*/  UIMAD UR27, UR43, UR37, UR27 ;  /* 0x000000252b1b72a4 */ /* 0x000fe2000f8e021b */
[----:B------:R-:W-:Y:S02]  /*6090*/  LEA R6, R13, UR22, 0x1 ;  /* 0x000000160d067c11 */ /* 0x000fe4000f8e08ff */
[----:B------:R-:W-:Y:S02]  /*60a0*/  IADD3 R13, PT, PT, R16, 0x360, RZ ;  /* 0x00000360100d7810 */ /* 0x000fe40007ffe0ff */
[-C--:B------:R-:W-:Y:S01]  /*60b0*/  LEA.HI.SX32 R119, R119, R16.reuse, 0x1b ;  /* 0x0000001077777211 */ /* 0x080fe200078fdaff */
[----:B------:R-:W-:Y:S01]  /*60c0*/  UIMAD.WIDE.U32 UR26, UR8, UR34, UR26 ;  /* 0x00000022081a72a5 */ /* 0x000fe2000f8e001a */
[----:B------:R-:W-:-:S02]  /*60d0*/  LEA.HI.SX32 R13, R13, R16, 0x1b ;  /* 0x000000100d0d7211 */ /* 0x000fc400078fdaff */
[----:B------:R-:W-:Y:S01]  /*60e0*/  LEA R119, R119, UR22, 0x1 ;  /* 0x0000001677777c11 */ /* 0x000fe2000f8e08ff */
        /* <DEDUP_REMOVED lines=19> */
[----:B------:R2:W-:Y:S01]  /*6220*/  STS.U16 [R4+0x400], R143 ;  /* 0x0004008f04007388 */ /* 0x0005e20000000400 */
[----:B0-----:R-:W-:-:S02]  /*6230*/  IADD3 R115, PT, PT, R16, 0x2a0, RZ ;  /* 0x000002a010737810 */ /* 0x001fc40007ffe0ff */
[C---:B-1----:R-:W-:Y:S01]  /*6240*/  IADD3 R117, PT, PT, R16.reuse, 0x2c0, RZ ;  /* 0x000002c010757810 */ /* 0x042fe20007ffe0ff */
[----:B------:R0:W-:Y:S01]  /*6250*/  STS.U16 [R7+0x440], R144 ;  /* 0x0004409007007388 */ /* 0x0001e20000000400 */
[----:B--2---:R-:W-:Y:S02]  /*6260*/  LEA R4, R5, UR22, 0x1 ;  /* 0x0000001605047c11 */ /* 0x004fe4000f8e08ff */
[C---:B------:R-:W-:Y:S01]  /*6270*/  IADD3 R5, PT, PT, R16.reuse, 0x300, RZ ;  /* 0x0000030010057810 */ /* 0x040fe20007ffe0ff */
[----:B------:R1:W-:Y:S01]  /*6280*/  STS.U16 [R11+0x480], R146 ;  /* 0x000480920b007388 */ /* 0x0003e20000000400 */
[-C--:B------:R-:W-:Y:S02]  /*6290*/  LEA.HI.SX32 R115, R115, R16.reuse, 0x1b ;  /* 0x0000001073737211 */ /* 0x080fe400078fdaff */
[----:B------:R-:W-:Y:S01]  /*62a0*/  LEA.HI.SX32 R5, R5, R16, 0x1b ;  /* 0x0000001005057211 */ /* 0x000fe200078fdaff */
[----:B------:R2:W-:Y:S01]  /*62b0*/  STS.U16 [R4+0x4c0], R145 ;  /* 0x0004c09104007388 */ /* 0x0005e20000000400 */
[----:B0-----:R-:W-:-:S02]  /*62c0*/  IADD3 R7, PT, PT, R16, 0x320, RZ ;  /* 0x0000032010077810 */ /* 0x001fc40007ffe0ff */
[-C--:B------:R-:W-:Y:S02]  /*62d0*/  LEA.HI.SX32 R117, R117, R16.reuse, 0x1b ;  /* 0x0000001075757211 */ /* 0x080fe400078fdaff */
[----:B------:R-:W-:Y:S02]  /*62e0*/  LEA R115, R115, UR22, 0x1 ;  /* 0x0000001673737c11 */ /* 0x000fe4000f8e08ff */
[C---:B-1----:R-:W-:Y:S02]  /*62f0*/  IADD3 R11, PT, PT, R16.reuse, 0x340, RZ ;  /* 0x00000340100b7810 */ /* 0x042fe40007ffe0ff */
[----:B--2---:R-:W-:Y:S02]  /*6300*/  LEA R4, R5, UR22, 0x1 ;  /* 0x0000001605047c11 */ /* 0x004fe4000f8e08ff */
[----:B------:R-:W-:Y:S02]  /*6310*/  IADD3 R5, PT, PT, R16, 0x380, RZ ;  /* 0x0000038010057810 */ /* 0x000fe40007ffe0ff */
[----:B------:R-:W-:Y:S01]  /*6320*/  LEA.HI.SX32 R7, R7, R16, 0x1b ;  /* 0x0000001007077211 */ /* 0x000fe200078fdaff */
[----:B----4-:R0:W-:Y:S01]  /*6330*/  STS.U16 [R6+0x500], R147 ;  /* 0x0005009306007388 */ /* 0x0101e20000000400 */
[----:B------:R-:W-:-:S02]  /*6340*/  LEA R10, R117, UR22, 0x1 ;  /* 0x00000016750a7c11 */ /* 0x000fc4000f8e08ff */
[-C--:B------:R-:W-:Y:S01]  /*6350*/  LEA.HI.SX32 R5, R5, R16.reuse, 0x1b ;  /* 0x0000001005057211 */ /* 0x080fe200078fdaff */
[----:B------:R1:W-:Y:S01]  /*6360*/  STS.U16 [R115+0x540], R148 ;  /* 0x0005409473007388 */ /* 0x0003e20000000400 */
[----:B------:R-:W-:Y:S02]  /*6370*/  LEA.HI.SX32 R11, R11, R16, 0x1b ;  /* 0x000000100b0b7211 */ /* 0x000fe400078fdaff */
[----:B------:R-:W-:Y:S01]  /*6380*/  LEA R7, R7, UR22, 0x1 ;  /* 0x0000001607077c11 */ /* 0x000fe2000f8e08ff */
[----:B------:R-:W-:Y:S01]  /*6390*/  STS.U16 [R10+0x580], R149 ;  /* 0x000580950a007388 */ /* 0x000fe20000000400 */
[----:B------:R-:W-:Y:S02]  /*63a0*/  IADD3 R117, PT, PT, R16, 0x3c0, RZ ;  /* 0x000003c010757810 */ /* 0x000fe40007ffe0ff */
[----:B0-----:R-:W-:Y:S02]  /*63b0*/  LEA R6, R13, UR22, 0x1 ;  /* 0x000000160d067c11 */ /* 0x001fe4000f8e08ff */
[----:B------:R-:W-:-:S02]  /*63c0*/  LEA R13, R5, UR22, 0x1 ;  /* 0x00000016050d7c11 */ /* 0x000fc4000f8e08ff */
[C---:B-1----:R-:W-:Y:S01]  /*63d0*/  IADD3 R115, PT, PT, R16.reuse, 0x3a0, RZ ;  /* 0x000003a010737810 */ /* 0x042fe20007ffe0ff */
[----:B------:R-:W-:Y:S01]  /*63e0*/  STS.U16 [R119+0x5c0], R150 ;  /* 0x0005c09677007388 */ /* 0x000fe20000000400 */
[----:B------:R-:W-:Y:S02]  /*63f0*/  LEA R11, R11, UR22, 0x1 ;  /* 0x000000160b0b7c11 */ /* 0x000fe4000f8e08ff */
[----:B------:R-:W-:Y:S01]  /*6400*/  IADD3 R5, PT, PT, R16, 0x3e0, RZ ;  /* 0x000003e010057810 */ /* 0x000fe20007ffe0ff */
[----:B------:R-:W-:Y:S01]  /*6410*/  STS.U16 [R4+0x600], R127 ;  /* 0x0006007f04007388 */ /* 0x000fe20000000400 */
[-C--:B------:R-:W-:Y:S02]  /*6420*/  LEA.HI.SX32 R115, R115, R16.reuse, 0x1b ;  /* 0x0000001073737211 */ /* 0x080fe400078fdaff */
[----:B------:R-:W-:Y:S01]  /*6430*/  LEA.HI.SX32 R117, R117, R16, 0x1b ;  /* 0x0000001075757211 */ /* 0x000fe200078fdaff */
[----:B------:R0:W-:Y:S01]  /*6440*/  STS.U16 [R7+0x640], R128 ;  /* 0x0006408007007388 */ /* 0x0001e20000000400 */
[----:B------:R-:W-:-:S03]  /*6450*/  LEA R115, R115, UR22, 0x1 ;  /* 0x0000001673737c11 */ /* 0x000fc6000f8e08ff */
[----:B------:R-:W-:Y:S04]  /*6460*/  STS.U16 [R11+0x680], R124 ;  /* 0x0006807c0b007388 */ /* 0x000fe80000000400 */
[----:B------:R1:W-:Y:S01]  /*6470*/  STS.U16 [R6+0x6c0], R125 ;  /* 0x0006c07d06007388 */ /* 0x0003e20000000400 */
[----:B0-----:R-:W-:Y:S02]  /*6480*/  LEA.HI.SX32 R7, R5, R16, 0x1b ;  /* 0x0000001005077211 */ /* 0x001fe400078fdaff */
[----:B------:R-:W-:Y:S02]  /*6490*/  MOV R4, UR27 ;  /* 0x0000001b00047c02 */ /* 0x000fe40008000f00 */
[----:B------:R-:W-:Y:S01]  /*64a0*/  LEA R7, R7, UR22, 0x1 ;  /* 0x0000001607077c11 */ /* 0x000fe2000f8e08ff */
[----:B-----5:R-:W-:Y:S01]  /*64b0*/  STS.U16 [R13+0x700], R118 ;  /* 0x000700760d007388 */ /* 0x020fe20000000400 */
[----:B------:R-:W-:-:S02]  /*64c0*/  MOV R5, UR26 ;  /* 0x0000001a00057c02 */ /* 0x000fc40008000f00 */
[----:B-1----:R-:W-:Y:S01]  /*64d0*/  LEA R6, R117, UR22, 0x1 ;  /* 0x0000001675067c11 */ /* 0x002fe2000f8e08ff */
[----:B------:R0:W-:Y:S04]  /*64e0*/  STS.U16 [R115+0x740], R8 ;  /* 0x0007400873007388 */ /* 0x0001e80000000400 */
[----:B------:R1:W-:Y:S04]  /*64f0*/  STS.U16 [R6+0x780], R9 ;  /* 0x0007800906007388 */ /* 0x0003e80000000400 */
[----:B------:R2:W-:Y:S01]  /*6500*/  STS.U16 [R7+0x7c0], R12 ;  /* 0x0007c00c07007388 */ /* 0x0005e20000000400 */
[----:B------:R-:W-:-:S03]  /*6510*/  NOP ;  /* 0x0000000000007918 */ /* 0x000fc60000000000 */
[----:B------:R-:W3:Y:S01]  /*6520*/  LDG.E.64 R4, desc[UR24][R4.64] ;  /* 0x0000001804047981 */ /* 0x000ee2000c1e1b00 */
        /* <DEDUP_REMOVED lines=55> */
[----:B------:R-:W-:Y:S01]  /*68a0*/  MUFU.SIN R162, R6 ;  /* 0x0000000600a27308 */ /* 0x000fe20000000400 */
[----:B------:R-:W-:-:S07]  /*68b0*/  FMUL.FTZ R2, R3, 1.4426950216293334961 ;  /* 0x3fb8aa3b03027820 */ /* 0x000fce0000410000 */
[----:B------:R0:W-:Y:S01]  /*68c0*/  MUFU.COS R130, R6 ;  /* 0x0000000600827308 */ /* 0x0001e20000000000 */
[C---:B------:R-:W-:Y:S01]  /*68d0*/  FMUL.FTZ R3, R2.reuse, R45 ;  /* 0x0000002d02037220 */ /* 0x040fe20000410000 */
[----:B0-----:R-:W-:-:S06]  /*68e0*/  FMUL.FTZ R6, R2, R46 ;  /* 0x0000002e02067220 */ /* 0x001fcc0000410000 */
[----:B------:R-:W0:Y:S08]  /*68f0*/  MUFU.EX2 R3, R3 ;  /* 0x0000000300037308 */ /* 0x000e300000000800 */
[----:B------:R-:W1:Y:S01]  /*6900*/  MUFU.EX2 R6, R6 ;  /* 0x0000000600067308 */ /* 0x000e620000000800 */
[C---:B------:R-:W-:Y:S01]  /*6910*/  FMUL.FTZ R119, R2.reuse, R64 ;  /* 0x0000004002777220 */ /* 0x040fe20000410000 */
[C---:B------:R-:W-:Y:S01]  /*6920*/  FMUL.FTZ R121, R2.reuse, R68 ;  /* 0x0000004402797220 */ /* 0x040fe20000410000 */
[C---:B------:R-:W-:Y:S01]  /*6930*/  FMUL.FTZ R123, R2.reuse, R73 ;  /* 0x00000049027b7220 */ /* 0x040fe20000410000 */
        /* <DEDUP_REMOVED lines=8> */
[C---:B------:R-:W-:Y:S01]  /*69c0*/  FMUL.FTZ R125, R2.reuse, R77 ;  /* 0x0000004d027d7220 */ /* 0x040fe20000410000 */
[C---:B------:R-:W-:Y:S01]  /*69d0*/  FMUL.FTZ R127, R2.reuse, R79 ;  /* 0x0000004f027f7220 */ /* 0x040fe20000410000 */
[----:B------:R-:W-:-:S05]  /*69e0*/  FMUL.FTZ R7, R2, R83 ;  /* 0x0000005302077220 */ /* 0x000fca0000410000 */
        /* <DEDUP_REMOVED lines=10> */
[----:B------:R-:W1:Y:S08]  /*6a90*/  MUFU.COS R157, R8 ;  /* 0x00000008009d7308 */ /* 0x000e700000000000 */
[----:B------:R-:W2:Y:S08]  /*6aa0*/  MUFU.EX2 R152, R7 ;  /* 0x0000000700987308 */ /* 0x000eb00000000800 */
        /* <DEDUP_REMOVED lines=8> */
[----:B------:R-:W3:Y:S08]  /*6b30*/  MUFU.EX2 R117, R117 ;  /* 0x0000007500757308 */ /* 0x000ef00000000800 */
[----:B------:R-:W3:Y:S08]  /*6b40*/  MUFU.EX2 R119, R119 ;  /* 0x0000007700777308 */ /* 0x000ef00000000800 */
[----:B------:R-:W3:Y:S08]  /*6b50*/  MUFU.EX2 R121, R121 ;  /* 0x0000007900797308 */ /* 0x000ef00000000800 */
[----:B------:R-:W3:Y:S08]  /*6b60*/  MUFU.EX2 R123, R123 ;  /* 0x0000007b007b7308 */ /* 0x000ef00000000800 */
[----:B------:R-:W3:Y:S08]  /*6b70*/  MUFU.EX2 R125, R125 ;  /* 0x0000007d007d7308 */ /* 0x000ef00000000800 */
[----:B------:R-:W3:Y:S08]  /*6b80*/  MUFU.EX2 R127, R127 ;  /* 0x0000007f007f7308 */ /* 0x000ef00000000800 */
[----:B------:R-:W3:Y:S01]  /*6b90*/  MUFU.EX2 R3, R3 ;  /* 0x0000000300037308 */ /* 0x000ee20000000800 */
[----:B------:R-:W-:Y:S01]  /*6ba0*/  LEA.HI.SX32 R2, R2, R2, 0x1b ;  /* 0x0000000202027211 */ /* 0x000fe200078fdaff */
[C---:B0-----:R-:W-:Y:S01]  /*6bb0*/  FMUL.FTZ R155, R6.reuse, R155 ;  /* 0x0000009b069b7220 */ /* 0x041fe20000410000 */
[----:B------:R-:W-:-:S02]  /*6bc0*/  FMUL.FTZ R154, R6, R131 ;  /* 0x00000083069a7220 */ /* 0x000fc40000410000 */
[----:B------:R-:W-:Y:S01]  /*6bd0*/  LEA R6, R2, UR22, 0x1 ;  /* 0x0000001602067c11 */ /* 0x000fe2000f8e08ff */
[----:B-1----:R-:W-:Y:S01]  /*6be0*/  FMUL.FTZ R157, R156, R157 ;  /* 0x0000009d9c9d7220 */ /* 0x002fe20000410000 */
[----:B--2---:R-:W-:Y:S01]  /*6bf0*/  FMUL.FTZ R153, R152, R153 ;  /* 0x0000009998997220 */ /* 0x004fe20000410000 */
[----:B----4-:R-:W-:Y:S01]  /*6c00*/  FMUL.FTZ R173, R13, R120 ;  /* 0x000000780dad7220 */ /* 0x010fe20000410000 */
[----:B-----5:R-:W-:Y:S01]  /*6c10*/  FMUL.FTZ R171, R115, R122 ;  /* 0x0000007a73ab7220 */ /* 0x020fe20000410000 */
        /* <DEDUP_REMOVED lines=143> */
.L_x_13247:
[----:B------:R-:W-:-:S06]  /*7510*/  LEA R12, R116, UR22, 0x3 ;  /* 0x00000016740c7c11 */ /* 0x000fcc000f8e18ff */
[----:B------:R-:W0:Y:S02]  /*7520*/  LDS.64 R12, [R12+0x2d18] ;  /* 0x002d18000c0c7984 */ /* 0x000e240000000a00 */
.L_x_13248:
[----:B------:R-:W-:Y:S05]  /*7530*/  BSYNC.RECONVERGENT B0 ;  /* 0x0000000000007941 */ /* 0x000fea0003800200 */
.L_x_13246:
[----:B------:R-:W-:Y:S01]  /*7540*/  FMUL.FTZ R5, R3, R180 ;  /* 0x000000b403057220 */ /* 0x000fe20000410000 */
[-C--:B------:R-:W-:Y:S01]  /*7550*/  FMUL.FTZ R4, R141, R44.reuse ;  /* 0x0000002c8d047220 */ /* 0x080fe20000410000 */
        /* <DEDUP_REMOVED lines=8> */
[----:B------:R-:W-:Y:S01]  /*75e0*/  FMUL.FTZ R7, R180, R239 ;  /* 0x000000efb4077220 */ /* 0x000fe20000410000 */
[----:B------:R-:W-:Y:S01]  /*75f0*/  FMUL.FTZ R227, R126, R45 ;  /* 0x0000002d7ee37220 */ /* 0x000fe20000410000 */
[CC--:B------:R-:W-:Y:S01]  /*7600*/  FFMA.FTZ R6, R179.reuse, R8.reuse, R6 ;  /* 0x00000008b3067223 */ /* 0x0c0fe20000010006 */
[----:B------:R-:W-:Y:S01]  /*7610*/  FMUL.FTZ R8, R178, R8 ;  /* 0x00000008b2087220 */ /* 0x000fe20000410000 */
[----:B------:R-:W-:Y:S01]  /*7620*/  FFMA.FTZ R4, R182, R239, R4 ;  /* 0x000000efb6047223 */ /* 0x000fe20000010004 */
        /* <DEDUP_REMOVED lines=9> */
[-C--:B------:R-:W-:Y:S01]  /*76c0*/  FMUL.FTZ R116, R178, R7.reuse ;  /* 0x00000007b2747220 */ /* 0x080fe20000410000 */
        /* <DEDUP_REMOVED lines=13> */
[----:B------:R-:W-:Y:S01]  /*77a0*/  FMUL.FTZ R8, R172, R10 ;  /* 0x0000000aac087220 */ /* 0x000fe20000410000 */
[C---:B------:R-:W-:Y:S01]  /*77b0*/  FFMA.FTZ R9, R177.reuse, R116, R9 ;  /* 0x00000074b1097223 */ /* 0x040fe20000010009 */
[----:B------:R-:W-:Y:S01]  /*77c0*/  FMUL.FTZ R229, R122, R47 ;  /* 0x0000002f7ae57220 */ /* 0x000fe20000410000 */
[----:B------:R-:W-:Y:S01]  /*77d0*/  FFMA.FTZ R4, R177, R7, -R4 ;  /* 0x00000007b1047223 */ /* 0x000fe20000010804 */
[-C--:B------:R-:W-:Y:S01]  /*77e0*/  FMUL.FTZ R7, R172, R6.reuse ;  /* 0x00000006ac077220 */ /* 0x080fe20000410000 */
[C---:B------:R-:W-:Y:S01]  /*77f0*/  FFMA.FTZ R5, R173.reuse, R6, -R8 ;  /* 0x00000006ad057223 */ /* 0x040fe20000010808 */
[----:B------:R-:W-:Y:S01]  /*7800*/  FMUL.FTZ R233, R124, R47 ;  /* 0x0000002f7ce97220 */ /* 0x000fe20000410000 */
[----:B------:R-:W-:Y:S01]  /*7810*/  FFMA.FTZ R9, R62, R229, R9 ;  /* 0x000000e53e097223 */ /* 0x000fe20000010009 */
[----:B------:R-:W-:Y:S01]  /*7820*/  FFMA.FTZ R7, R173, R10, R7 ;  /* 0x0000000aad077223 */ /* 0x000fe20000010007 */
[----:B------:R-:W-:Y:S01]  /*7830*/  FMUL.FTZ R8, R170, R5 ;  /* 0x00000005aa087220 */ /* 0x000fe20000410000 */
[----:B------:R-:W-:Y:S01]  /*7840*/  FFMA.FTZ R4, R62, R233, R4 ;  /* 0x000000e93e047223 */ /* 0x000fe20000010004 */
[C---:B------:R-:W-:Y:S01]  /*7850*/  FMUL.FTZ R6, R174.reuse, R9 ;  /* 0x00000009ae067220 */ /* 0x040fe20000410000 */
[----:B------:R-:W-:Y:S01]  /*7860*/  FMUL.FTZ R236, R135, R48 ;  /* 0x0000003087ec7220 */ /* 0x000fe20000410000 */
[-C--:B------:R-:W-:Y:S01]  /*7870*/  FFMA.FTZ R10, R171, R7.reuse, R8 ;  /* 0x00000007ab0a7223 */ /* 0x080fe20000010008 */
[-C--:B------:R-:W-:Y:S01]  /*7880*/  FMUL.FTZ R8, R174, R4.reuse ;  /* 0x00000004ae087220 */ /* 0x080fe20000410000 */
[----:B------:R-:W-:Y:S01]  /*7890*/  FFMA.FTZ R6, R175, R4, -R6 ;  /* 0x00000004af067223 */ /* 0x000fe20000010806 */
        /* <DEDUP_REMOVED lines=12> */
[-C--:B------:R-:W-:Y:S01]  /*7960*/  FMUL.FTZ R231, R118, R49.reuse ;  /* 0x0000003176e77220 */ /* 0x080fe20000410000 */
        /* <DEDUP_REMOVED lines=12> */
[----:B------:R-:W-:Y:S01]  /*7a30*/  FFMA.FTZ R4, R171, R6, -R4 ;  /* 0x00000006ab047223 */ /* 0x000fe20000010804 */
[----:B------:R-:W-:Y:S01]  /*7a40*/  FMUL.FTZ R240, R131, R54 ;  /* 0x0000003683f07220 */ /* 0x000fe20000410000 */
[C---:B------:R-:W-:Y:S01]  /*7a50*/  FMUL.FTZ R6, R164.reuse, R10 ;  /* 0x0000000aa4067220 */ /* 0x040fe20000410000 */
[----:B------:R-:W-:Y:S01]  /*7a60*/  FFMA.FTZ R9, R171, R9, R8 ;  /* 0x00000009ab097223 */ /* 0x000fe20000010008 */
[----:B------:R-:W-:Y:S01]  /*7a70*/  FMUL.FTZ R238, R129, R54 ;  /* 0x0000003681ee7220 */ /* 0x000fe20000410000 */
[----:B------:R-:W-:Y:S01]  /*7a80*/  FFMA.FTZ R5, R65, R240, R4 ;  /* 0x000000f041057223 */ /* 0x000fe20000010004 */
[-C--:B------:R-:W-:Y:S01]  /*7a90*/  FFMA.FTZ R11, R165, R7.reuse, -R6 ;  /* 0x00000007a50b7223 */ /* 0x080fe20000010806 */
[----:B------:R-:W-:Y:S01]  /*7aa0*/  FMUL.FTZ R4, R164, R7 ;  /* 0x00000007a4047220 */ /* 0x000fe20000410000 */
[----:B------:R-:W-:Y:S01]  /*7ab0*/  MOV R7, UR11 ;  /* 0x0000000b00077c02 */ /* 0x000fe20008000f00 */
[----:B------:R-:W-:Y:S01]  /*7ac0*/  FFMA.FTZ R9, R65, R238, R9 ;  /* 0x000000ee41097223 */ /* 0x000fe20000010009 */
[C---:B------:R-:W-:Y:S01]  /*7ad0*/  FMUL.FTZ R8, R168.reuse, R5 ;  /* 0x00000005a8087220 */ /* 0x040fe20000410000 */
[----:B------:R-:W-:Y:S01]  /*7ae0*/  FFMA.FTZ R205, R165, R10, R4 ;  /* 0x0000000aa5cd7223 */ /* 0x000fe20000010004 */
[----:B------:R-:W-:Y:S01]  /*7af0*/  @P0 IADD3 R4, PT, PT, R7, -0x2, RZ ;  /* 0xfffffffe07040810 */ /* 0x000fe20007ffe0ff */
[----:B------:R-:W-:Y:S01]  /*7b00*/  FMUL.FTZ R6, R168, R9 ;  /* 0x00000009a8067220 */ /* 0x000fe20000410000 */
[----:B------:R-:W-:-:S02]  /*7b10*/  HFMA2 R7, -RZ, RZ, 0, 9.5367431640625e-07 ;  /* 0x00000010ff077431 */ /* 0x000fc400000001ff */
[----:B------:R-:W-:Y:S01]  /*7b20*/  FFMA.FTZ R8, R169, R9, R8 ;  /* 0x00000009a9087223 */ /* 0x000fe20000010008 */
[-C--:B------:R-:W-:Y:S01]  /*7b30*/  FMUL.FTZ R230, R125, R58.reuse ;  /* 0x0000003a7de67220 */ /* 0x080fe20000410000 */
[----:B------:R-:W-:Y:S01]  /*7b40*/  FFMA.FTZ R5, R169, R5, -R6 ;  /* 0x00000005a9057223 */ /* 0x000fe20000010806 */
[----:B------:R-:W-:Y:S01]  /*7b50*/  FMUL.FTZ R232, R127, R58 ;  /* 0x0000003a7fe87220 */ /* 0x000fe20000410000 */
[----:B--2---:R-:W-:Y:S02]  /*7b60*/  @P0 IMAD R6, R4, R207, UR8 ;  /* 0x0000000804060e24 */ /* 0x004fe4000f8e02cf */
[----:B------:R-:W-:Y:S01]  /*7b70*/  FFMA.FTZ R9, R67, R230, R8 ;  /* 0x000000e643097223 */ /* 0x000fe20000010008 */
[----:B------:R-:W-:Y:S01]  /*7b80*/  FMUL.FTZ R228, R123, R64 ;  /* 0x000000407be47220 */ /* 0x000fe20000410000 */
[----:B------:R-:W-:Y:S01]  /*7b90*/  FFMA.FTZ R8, R67, R232, R5 ;  /* 0x000000e843087223 */ /* 0x000fe20000010005 */
[----:B------:R-:W-:Y:S01]  /*7ba0*/  CS2R R4, SRZ ;  /* 0x0000000000047805 */ /* 0x000fe2000001ff00 */
[----:B------:R-:W-:-:S04]  /*7bb0*/  @P0 IMAD.WIDE R6, R6, R7, UR4 ;  /* 0x0000000406060e25 */ /* 0x000fc8000f8e0207 */
[CC--:B------:R-:W-:Y:S01]  /*7bc0*/  FMUL.FTZ R10, R166.reuse, R9.reuse ;  /* 0x00000009a60a7220 */ /* 0x0c0fe20000410000 */
[----:B------:R-:W-:Y:S01]  /*7bd0*/  FMUL.FTZ R116, R166, R8 ;  /* 0x00000008a6747220 */ /* 0x000fe20000410000 */
[----:B------:R-:W-:Y:S01]  /*7be0*/  FMUL.FTZ R224, R121, R64 ;  /* 0x0000004079e07220 */ /* 0x000fe20000410000 */
[----:B------:R2:W3:Y:S01]  /*7bf0*/  @P0 LDG.E.64 R4, desc[UR24][R6.64+0x8] ;  /* 0x0000081806040981 */ /* 0x0004e2000c1e1b00 */
[C---:B------:R-:W-:Y:S01]  /*7c00*/  FFMA.FTZ R10, R167.reuse, R8, -R10 ;  /* 0x00000008a70a7223 */ /* 0x040fe2000001080a */
[----:B------:R-:W-:Y:S01]  /*7c10*/  FFMA.FTZ R9, R167, R9, R116 ;  /* 0x00000009a7097223 */ /* 0x000fe20000010074 */
[C---:B------:R-:W-:Y:S02]  /*7c20*/  FMUL.FTZ R218, R162.reuse, R11 ;  /* 0x0000000ba2da7220 */ /* 0x040fe40000410000 */
[C---:B------:R-:W-:Y:S01]  /*7c30*/  FFMA.FTZ R10, R69.reuse, R228, R10 ;  /* 0x000000e4450a7223 */ /* 0x040fe2000001000a */
[-C--:B------:R-:W-:Y:S01]  /*7c40*/  FMUL.FTZ R116, R162, R205.reuse ;  /* 0x000000cda2747220 */ /* 0x080fe20000410000 */
[----:B------:R-:W-:Y:S01]  /*7c50*/  FFMA.FTZ R9, R69, R224, R9 ;  /* 0x000000e045097223 */ /* 0x000fe20000010009 */
[C---:B------:R-:W-:Y:S01]  /*7c60*/  FFMA.FTZ R218, R163.reuse, R205, R218 ;  /* 0x000000cda3da7223 */ /* 0x040fe200000100da */
[C---:B------:R-:W-:Y:S01]  /*7c70*/  FMUL.FTZ R8, R164.reuse, R10 ;  /* 0x0000000aa4087220 */ /* 0x040fe20000410000 */
[----:B------:R-:W-:Y:S01]  /*7c80*/  FFMA.FTZ R116, R163, R11, -R116 ;  /* 0x0000000ba3747223 */ /* 0x000fe20000010874 */
[-C--:B------:R-:W-:Y:S01]  /*7c90*/  FMUL.FTZ R11, R164, R9.reuse ;  /* 0x00000009a40b7220 */ /* 0x080fe20000410000 */
[----:B------:R-:W-:Y:S01]  /*7ca0*/  FMUL.FTZ R226, R117, R68 ;  /* 0x0000004475e27220 */ /* 0x000fe20000410000 */
[C---:B------:R-:W-:Y:S01]  /*7cb0*/  FFMA.FTZ R8, R165.reuse, R9, R8 ;  /* 0x00000009a5087223 */ /* 0x040fe20000010008 */
[C---:B--2---:R-:W-:Y:S01]  /*7cc0*/  FMUL.FTZ R6, R160.reuse, R218 ;  /* 0x000000daa0067220 */ /* 0x044fe20000410000 */
[----:B------:R-:W-:Y:S01]  /*7cd0*/  FMUL.FTZ R7, R160, R116 ;  /* 0x00000074a0077220 */ /* 0x000fe20000410000 */
[----:B------:R-:W-:Y:S01]  /*7ce0*/  FFMA.FTZ R11, R165, R10, -R11 ;  /* 0x0000000aa50b7223 */ /* 0x000fe2000001080b */
[----:B------:R-:W-:Y:S01]  /*7cf0*/  FMUL.FTZ R222, R119, R68 ;  /* 0x0000004477de7220 */ /* 0x000fe20000410000 */
[----:B------:R-:W-:Y:S01]  /*7d00*/  FFMA.FTZ R8, R71, R226, R8 ;  /* 0x000000e247087223 */ /* 0x000fe20000010008 */
[C---:B------:R-:W-:Y:S01]  /*7d10*/  FFMA.FTZ R116, R161.reuse, R116, -R6 ;  /* 0x00000074a1747223 */ /* 0x040fe20000010806 */
[----:B------:R-:W-:Y:S01]  /*7d20*/  FFMA.FTZ R218, R161, R218, R7 ;  /* 0x000000daa1da7223 */ /* 0x000fe20000010007 */
[----:B------:R-:W-:Y:S01]  /*7d30*/  FFMA.FTZ R11, R71, R222, R11 ;  /* 0x000000de470b7223 */ /* 0x000fe2000001000b */
[----:B------:R-:W-:Y:S01]  /*7d40*/  FMUL.FTZ R6, R162, R8 ;  /* 0x00000008a2067220 */ /* 0x000fe20000410000 */
[----:B------:R-:W-:Y:S01]  /*7d50*/  FMUL.FTZ R10, R158, R116 ;  /* 0x000000749e0a7220 */ /* 0x000fe20000410000 */
[----:B------:R-:W-:-:S02]  /*7d60*/  FMUL.FTZ R217, R216, R73 ;  /* 0x00000049d8d97220 */ /* 0x000fc40000410000 */
[-C--:B------:R-:W-:Y:S01]  /*7d70*/  FFMA.FTZ R7, R163, R11.reuse, -R6 ;  /* 0x0000000ba3077223 */ /* 0x080fe20000010806 */
[-C--:B------:R-:W-:Y:S01]  /*7d80*/  FFMA.FTZ R9, R159, R218.reuse, R10 ;  /* 0x000000da9f097223 */ /* 0x080fe2000001000a */
[----:B------:R-:W-:Y:S01]  /*7d90*/  FMUL.FTZ R6, R162, R11 ;  /* 0x0000000ba2067220 */ /* 0x000fe20000410000 */
[----:B------:R-:W-:Y:S01]  /*7da0*/  FMUL.FTZ R218, R158, R218 ;  /* 0x000000da9eda7220 */ /* 0x000fe20000410000 */
[----:B------:R-:W-:Y:S01]  /*7db0*/  FMUL.FTZ R205, R214, R73 ;  /* 0x00000049d6cd7220 */ /* 0x000fe20000410000 */
[----:B------:R-:W-:Y:S01]  /*7dc0*/  FFMA.FTZ R7, R70, R217, R7 ;  /* 0x000000d946077223 */ /* 0x000fe20000010007 */
[----:B------:R-:W-:Y:S01]  /*7dd0*/  FFMA.FTZ R6, R163, R8, R6 ;  /* 0x00000008a3067223 */ /* 0x000fe20000010006 */
[----:B------:R-:W-:Y:S01]  /*7de0*/  FFMA.FTZ R218, R159, R116, -R218 ;  /* 0x000000749fda7223 */ /* 0x000fe200000108da */
[----:B------:R-:W-:Y:S01]  /*7df0*/  FMUL.FTZ R8, R156, R9 ;  /* 0x000000099c087220 */ /* 0x000fe20000410000 */
[----:B------:R-:W-:Y:S01]  /*7e00*/  FMUL.FTZ R10, R160, R7 ;  /* 0x00000007a00a7220 */ /* 0x000fe20000410000 */
[----:B------:R-:W-:Y:S01]  /*7e10*/  FFMA.FTZ R6, R70, R205, R6 ;  /* 0x000000cd46067223 */ /* 0x000fe20000010006 */
[-C--:B------:R-:W-:Y:S01]  /*7e20*/  FMUL.FTZ R116, R156, R218.reuse ;  /* 0x000000da9c747220 */ /* 0x080fe20000410000 */
[C---:B------:R-:W-:Y:S01]  /*7e30*/  FFMA.FTZ R218, R157.reuse, R218, -R8 ;  /* 0x000000da9dda7223 */ /* 0x040fe20000010808 */
[----:B------:R-:W-:Y:S01]  /*7e40*/  FMUL.FTZ R219, R210, R77 ;  /* 0x0000004dd2db7220 */ /* 0x000fe20000410000 */
[-C--:B------:R-:W-:Y:S01]  /*7e50*/  FMUL.FTZ R8, R160, R6.reuse ;  /* 0x00000006a0087220 */ /* 0x080fe20000410000 */
[----:B------:R-:W-:Y:S01]  /*7e60*/  FFMA.FTZ R116, R157, R9, R116 ;  /* 0x000000099d747223 */ /* 0x000fe20000010074 */
[C---:B------:R-:W-:Y:S01]  /*7e70*/  FFMA.FTZ R9, R161.reuse, R6, R10 ;  /* 0x00000006a1097223 */ /* 0x040fe2000001000a */
[----:B------:R-:W-:Y:S01]  /*7e80*/  FMUL.FTZ R209, R212, R77 ;  /* 0x0000004dd4d17220 */ /* 0x000fe20000410000 */
[----:B------:R-:W-:Y:S01]  /*7e90*/  FFMA.FTZ R8, R161, R7, -R8 ;  /* 0x00000007a1087223 */ /* 0x000fe20000010808 */
[----:B------:R-:W-:Y:S01]  /*7ea0*/  FMUL.FTZ R6, R154, R116 ;  /* 0x000000749a067220 */ /* 0x000fe20000410000 */
[----:B------:R-:W-:Y:S01]  /*7eb0*/  FFMA.FTZ R9, R72, R219, R9 ;  /* 0x000000db48097223 */ /* 0x000fe20000010009 */
[-C--:B------:R-:W-:Y:S01]  /*7ec0*/  FMUL.FTZ R7, R154, R218.reuse ;  /* 0x000000da9a077220 */ /* 0x080fe20000410000 */
[----:B------:R-:W-:Y:S01]  /*7ed0*/  FFMA.FTZ R8, R72, R209, R8 ;  /* 0x000000d148087223 */ /* 0x000fe20000010008 */
[C---:B------:R-:W-:Y:S01]  /*7ee0*/  FFMA.FTZ R218, R155.reuse, R218, -R6 ;  /* 0x000000da9bda7223 */ /* 0x040fe20000010806 */
[C---:B------:R-:W-:Y:S01]  /*7ef0*/  FMUL.FTZ R6, R158.reuse, R9 ;  /* 0x000000099e067220 */ /* 0x040fe20000410000 */
[----:B------:R-:W-:Y:S01]  /*7f00*/  FFMA.FTZ R7, R155, R116, R7 ;  /* 0x000000749b077223 */ /* 0x000fe20000010007 */
        /* <DEDUP_REMOVED lines=10> */
[----:B------:R-:W-:-:S02]  /*7fb0*/  FMUL.FTZ R116, R156, R8 ;  /* 0x000000089c747220 */ /* 0x000fc40000410000 */
[----:B------:R-:W-:Y:S01]  /*7fc0*/  FFMA.FTZ R7, R153, R7, R218 ;  /* 0x0000000799077223 */ /* 0x000fe200000100da */
[-C--:B------:R-:W-:Y:S01]  /*7fd0*/  FMUL.FTZ R10, R156, R9.reuse ;  /* 0x000000099c0a7220 */ /* 0x080fe20000410000 */
[----:B------:R-:W-:Y:S01]  /*7fe0*/  FFMA.FTZ R116, R157, R9, R116 ;  /* 0x000000099d747223 */ /* 0x000fe20000010074 */
[-C--:B------:R-:W-:Y:S01]  /*7ff0*/  FMUL.FTZ R218, R199, R78.reuse ;  /* 0x0000004ec7da7220 */ /* 0x080fe20000410000 */
[----:B------:R-:W-:Y:S01]  /*8000*/  FMUL.FTZ R220, R201, R78 ;  /* 0x0000004ec9dc7220 */ /* 0x000fe20000410000 */
[----:B------:R-:W-:Y:S02]  /*8010*/  FFMA.FTZ R11, R157, R8, -R10 ;  /* 0x000000089d0b7223 */ /* 0x000fe4000001080a */
[C---:B------:R-:W-:Y:S02]  /*8020*/  FFMA.FTZ R116, R75.reuse, R218, R116 ;  /* 0x000000da4b747223 */ /* 0x040fe40000010074 */
[----:B------:R-:W-:Y:S02]  /*8030*/  FFMA.FTZ R11, R75, R220, R11 ;  /* 0x000000dc4b0b7223 */ /* 0x000fe4000001000b */
[----:B------:R-:W-:Y:S01]  /*8040*/  FMUL.FTZ R8, R154, R116 ;  /* 0x000000749a087220 */ /* 0x000fe20000410000 */
[----:B------:R-:W-:Y:S01]  /*8050*/  FMUL.FTZ R211, R204, R81 ;  /* 0x00000051ccd37220 */ /* 0x000fe20000410000 */
[----:B------:R-:W-:-:S02]  /*8060*/  FMUL.FTZ R9, R154, R11 ;  /* 0x0000000b9a097220 */ /* 0x000fc40000410000 */
[C---:B------:R-:W-:Y:S01]  /*8070*/  FFMA.FTZ R8, R155.reuse, R11, -R8 ;  /* 0x0000000b9b087223 */ /* 0x040fe20000010808 */
        /* <DEDUP_REMOVED lines=19> */
[CC--:B----4-:R-:W-:Y:S01]  /*81b0*/  FFMA.FTZ R243, R7.reuse, R116.reuse, R246 ;  /* 0x0000007407f37223 */ /* 0x0d0fe200000100f6 */
[----:B------:R-:W-:Y:S01]  /*81c0*/  FFMA.FTZ R246, R6, R116, -R241 ;  /* 0x0000007406f67223 */ /* 0x000fe200000108f1 */
[----:B-----5:R-:W-:-:S06]  /*81d0*/  FMUL.FTZ R241, R7, R11 ;  /* 0x0000000b07f17220 */ /* 0x020fcc0000410000 */
[----:B------:R-:W-:Y:S01]  /*81e0*/  @P3 FADD.FTZ R8, R8, R243 ;  /* 0x000000f308083221 */ /* 0x000fe20000010000 */
[C---:B------:R-:W-:Y:S01]  /*81f0*/  FMUL.FTZ R116, R6.reuse, R11 ;  /* 0x0000000b06747220 */ /* 0x040fe20000410000 */
[----:B------:R-:W-:Y:S01]  /*8200*/  @P3 FADD.FTZ R9, R9, R246 ;  /* 0x000000f609093221 */ /* 0x000fe20000010000 */
[-C--:B-1----:R-:W-:Y:S02]  /*8210*/  @P3 FFMA.FTZ R6, R6, R10.reuse, -R241 ;  /* 0x0000000a06063223 */ /* 0x082fe400000108f1 */
[----:B------:R-:W1:Y:S01]  /*8220*/  SHFL.UP PT, R241, R8, 0x2, RZ ;  /* 0x0440000008f17989 */ /* 0x000e6200000e00ff */
[----:B------:R-:W-:-:S03]  /*8230*/  @P3 FFMA.FTZ R7, R7, R10, R116 ;  /* 0x0000000a07073223 */ /* 0x000fc60000010074 */
[----:B------:R-:W2:Y:S04]  /*8240*/  SHFL.UP PT, R116, R9, 0x2, RZ ;  /* 0x0440000009747989 */ /* 0x000ea800000e00ff */
[----:B------:R-:W4:Y:S04]  /*8250*/  SHFL.UP PT, R11, R7, 0x2, RZ ;  /* 0x04400000070b7989 */ /* 0x000f2800000e00ff */
[----:B------:R-:W5:Y:S01]  /*8260*/  SHFL.UP PT, R10, R6, 0x2, RZ ;  /* 0x04400000060a7989 */ /* 0x000f6200000e00ff */
[----:B------:R-:W-:Y:S01]  /*8270*/  ISETP.GE.AND P3, PT, R16, 0x2, PT ;  /* 0x000000021000780c */ /* 0x000fe20003f66270 */
[-C--:B-1----:R-:W-:Y:S01]  /*8280*/  FMUL.FTZ R246, R6, R241.reuse ;  /* 0x000000f106f67220 */ /* 0x082fe20000410000 */
[----:B------:R-:W-:-:S03]  /*8290*/  FMUL.FTZ R241, R7, R241 ;  /* 0x000000f107f17220 */ /* 0x000fc60000410000 */
[CC--:B--2---:R-:W-:Y:S01]  /*82a0*/  FFMA.FTZ R243, R7.reuse, R116.reuse, R246 ;  /* 0x0000007407f37223 */ /* 0x0c4fe200000100f6 */
[----:B------:R-:W-:Y:S01]  /*82b0*/  FFMA.FTZ R246, R6, R116, -R241 ;  /* 0x0000007406f67223 */ /* 0x000fe200000108f1 */
[----:B----4-:R-:W-:-:S06]  /*82c0*/  FMUL.FTZ R241, R7, R11 ;  /* 0x0000000b07f17220 */ /* 0x010fcc0000410000 */
[----:B------:R-:W-:Y:S01]  /*82d0*/  @P3 FADD.FTZ R8, R8, R243 ;  /* 0x000000f308083221 */ /* 0x000fe20000010000 */
[C---:B------:R-:W-:Y:S01]  /*82e0*/  FMUL.FTZ R116, R6.reuse, R11 ;  /* 0x0000000b06747220 */ /* 0x040fe20000410000 */
[----:B------:R-:W-:Y:S01]  /*82f0*/  @P3 FADD.FTZ R9, R9, R246 ;  /* 0x000000f609093221 */ /* 0x000fe20000010000 */
[-C--:B-----5:R-:W-:Y:S02]  /*8300*/  @P3 FFMA.FTZ R6, R6, R10.reuse, -R241 ;  /* 0x0000000a06063223 */ /* 0x0a0fe400000108f1 */
        /* <DEDUP_REMOVED lines=24> */
[C---:B------:R-:W-:Y:S01]  /*8490*/  FFMA.FTZ R246, R6.reuse, R116, -R241 ;  /* 0x0000007406f67223 */ /* 0x040fe200000108f1 */
[-C--:B----4-:R-:W-:Y:S01]  /*84a0*/  FMUL.FTZ R116, R6, R11.reuse ;  /* 0x0000000b06747220 */ /* 0x090fe20000410000 */
[----:B------:R-:W-:-:S05]  /*84b0*/  FMUL.FTZ R241, R7, R11 ;  /* 0x0000000b07f17220 */ /* 0x000fca0000410000 */
[----:B------:R-:W-:Y:S01]  /*84c0*/  @P3 FADD.FTZ R8, R8, R243 ;  /* 0x000000f308083221 */ /* 0x000fe20000010000 */
[-C--:B-----5:R-:W-:Y:S01]  /*84d0*/  @P3 FFMA.FTZ R7, R7, R10.reuse, R116 ;  /* 0x0000000a07073223 */ /* 0x0a0fe20000010074 */
[----:B------:R-:W-:Y:S01]  /*84e0*/  @P3 FFMA.FTZ R6, R6, R10, -R241 ;  /* 0x0000000a06063223 */ /* 0x000fe200000108f1 */
[----:B------:R-:W-:Y:S02]  /*84f0*/  @P3 FADD.FTZ R9, R9, R246 ;  /* 0x000000f609093221 */ /* 0x000fe40000010000 */
[----:B------:R-:W1:Y:S04]  /*8500*/  SHFL.UP PT, R241, R8, 0x10, RZ ;  /* 0x0600000008f17989 */ /* 0x000e6800000e00ff */
[----:B------:R-:W2:Y:S04]  /*8510*/  SHFL.UP PT, R11, R7, 0x10, RZ ;  /* 0x06000000070b7989 */ /* 0x000ea800000e00ff */
[----:B------:R-:W4:Y:S04]  /*8520*/  SHFL.UP PT, R116, R9, 0x10, RZ ;  /* 0x0600000009747989 */ /* 0x000f2800000e00ff */
[----:B------:R-:W5:Y:S01]  /*8530*/  SHFL.UP PT, R10, R6, 0x10, RZ ;  /* 0x06000000060a7989 */ /* 0x000f6200000e00ff */
[----:B------:R-:W-:Y:S01]  /*8540*/  ISETP.GE.AND P3, PT, R16, 0x10, PT ;  /* 0x000000101000780c */ /* 0x000fe20003f66270 */
[CC--:B-1----:R-:W-:Y:S01]  /*8550*/  FMUL.FTZ R243, R7.reuse, R241.reuse ;  /* 0x000000f107f37220 */ /* 0x0c2fe20000410000 */
[C---:B------:R-:W-:Y:S01]  /*8560*/  FMUL.FTZ R248, R6.reuse, R241 ;  /* 0x000000f106f87220 */ /* 0x040fe20000410000 */
[CC--:B--2---:R-:W-:Y:S01]  /*8570*/  FMUL.FTZ R241, R6.reuse, R11.reuse ;  /* 0x0000000b06f17220 */ /* 0x0c4fe20000410000 */
[C---:B------:R-:W-:Y:S01]  /*8580*/  FMUL.FTZ R11, R7.reuse, R11 ;  /* 0x0000000b070b7220 */ /* 0x040fe20000410000 */
[-C--:B----4-:R-:W-:Y:S01]  /*8590*/  FFMA.FTZ R246, R6, R116.reuse, -R243 ;  /* 0x0000007406f67223 */ /* 0x090fe200000108f3 */
[----:B------:R-:W-:-:S07]  /*85a0*/  FFMA.FTZ R243, R7, R116, R248 ;  /* 0x0000007407f37223 */ /* 0x000fce00000100f8 */
[-C--:B-----5:R-:W-:Y:S01]  /*85b0*/  @P3 FFMA.FTZ R7, R7, R10.reuse, R241 ;  /* 0x0000000a07073223 */ /* 0x0a0fe200000100f1 */
[----:B------:R-:W-:Y:S01]  /*85c0*/  @P3 FFMA.FTZ R6, R6, R10, -R11 ;  /* 0x0000000a06063223 */ /* 0x000fe2000001080b */
[----:B------:R-:W-:-:S04]  /*85d0*/  @P3 FADD.FTZ R9, R9, R246 ;  /* 0x000000f609093221 */ /* 0x000fc80000010000 */
[----:B------:R-:W-:Y:S04]  /*85e0*/  SHFL.UP PT, R7, R7, 0x1, RZ ;  /* 0x0420000007077989 */ /* 0x000fe800000e00ff */
[----:B---3--:R-:W1:Y:S04]  /*85f0*/  SHFL.IDX PT, R5, R5, RZ, 0x1f ;  /* 0x00001fff05057589 */ /* 0x008e6800000e0000 */
[----:B------:R-:W2:Y:S04]  /*8600*/  SHFL.UP PT, R6, R6, 0x1, RZ ;  /* 0x0420000006067989 */ /* 0x000ea800000e00ff */
[----:B------:R-:W3:Y:S04]  /*8610*/  SHFL.IDX PT, R248, R4, RZ, 0x1f ;  /* 0x00001fff04f87589 */ /* 0x000ee800000e0000 */
[----:B------:R-:W4:Y:S01]  /*8620*/  SHFL.UP PT, R9, R9, 0x1, RZ ;  /* 0x0420000009097989 */ /* 0x000f2200000e00ff */
[----:B------:R-:W-:-:S06]  /*8630*/  @P3 FADD.FTZ R8, R8, R243 ;  /* 0x000000f308083221 */ /* 0x000fcc0000010000 */
[----:B------:R-:W5:Y:S01]  /*8640*/  SHFL.UP PT, R8, R8, 0x1, RZ ;  /* 0x0420000008087989 */ /* 0x000f6200000e00ff */
[-C--:B-1----:R-:W-:Y:S01]  /*8650*/  FMUL.FTZ R11, R7, R5.reuse ;  /* 0x00000005070b7220 */ /* 0x082fe20000410000 */
[----:B--2---:R-:W-:-:S03]  /*8660*/  FMUL.FTZ R116, R6, R5 ;  /* 0x0000000506747220 */ /* 0x004fc60000410000 */
[-C--:B---3--:R-:W-:Y:S01]  /*8670*/  FFMA.FTZ R10, R6, R248.reuse, -R11 ;  /* 0x000000f8060a7223 */ /* 0x088fe2000001080b */
[----:B------:R-:W-:Y:S01]  /*8680*/  FFMA.FTZ R11, R7, R248, R116 ;  /* 0x000000f8070b7223 */ /* 0x000fe20000010074 */
[-C--:B0-----:R-:W-:Y:S02]  /*8690*/  FMUL.FTZ R7, R153, R13.reuse ;  /* 0x0000000d99077220 */ /* 0x081fe40000410000 */
[----:B----4-:R-:W-:Y:S01]  /*86a0*/  @P2 FADD.FTZ R248, R9, R10 ;  /* 0x0000000a09f82221 */ /* 0x010fe20000010000 */
        /* <DEDUP_REMOVED lines=8> */
[----:B-----5:R-:W-:Y:S02]  /*8730*/  @P2 FADD.FTZ R5, R8, R11 ;  /* 0x0000000b08052221 */ /* 0x020fe40000010000 */
        /* <DEDUP_REMOVED lines=10> */
[C---:B------:R-:W-:Y:S01]  /*87e0*/  FMUL.FTZ R4, R152.reuse, R197 ;  /* 0x000000c598047220 */ /* 0x040fe20000410000 */
[----:B------:R-:W-:Y:S01]  /*87f0*/  FFMA.FTZ R6, R159, R6, R2 ;  /* 0x000000069f067223 */ /* 0x000fe20000010002 */
[-C--:B------:R-:W-:Y:S02]  /*8800*/  FMUL.FTZ R2, R152, R203.reuse ;  /* 0x000000cb98027220 */ /* 0x080fe40000410000 */
[C---:B------:R-:W-:Y:S02]  /*8810*/  FFMA.FTZ R4, R153.reuse, R203, -R4 ;  /* 0x000000cb99047223 */ /* 0x040fe40000010804 */
[----:B------:R-:W-:Y:S02]  /*8820*/  FFMA.FTZ R3, R153, R197, R2 ;  /* 0x000000c599037223 */ /* 0x000fe40000010002 */
[----:B------:R-:W-:Y:S02]  /*8830*/  FADD.FTZ R4, R181, R4 ;  /* 0x00000004b5047221 */ /* 0x000fe40000010000 */
[----:B------:R-:W-:-:S02]  /*8840*/  FADD.FTZ R3, R132, R3 ;  /* 0x0000000384037221 */ /* 0x000fc40000010000 */
[CC--:B------:R-:W-:Y:S02]  /*8850*/  FMUL.FTZ R2, R154.reuse, R4.reuse ;  /* 0x000000049a027220 */ /* 0x0c0fe40000410000 */
[-C--:B------:R-:W-:Y:S02]  /*8860*/  FMUL.FTZ R5, R154, R3.reuse ;  /* 0x000000039a057220 */ /* 0x080fe40000410000 */
[C---:B------:R-:W-:Y:S02]  /*8870*/  FFMA.FTZ R3, R155.reuse, R3, R2 ;  /* 0x000000039b037223 */ /* 0x040fe40000010002 */
[----:B------:R-:W-:Y:S01]  /*8880*/  FFMA.FTZ R4, R155, R4, -R5 ;  /* 0x000000049b047223 */ /* 0x000fe20000010805 */
[----:B------:R-:W-:Y:S01]  /*8890*/  FMUL.FTZ R2, R160, R7 ;  /* 0x00000007a0027220 */ /* 0x000fe20000410000 */
        /* <DEDUP_REMOVED lines=9> */
[----:B------:R-:W-:Y:S01]  /*8930*/  FMUL.FTZ R2, R162, R8 ;  /* 0x00000008a2027220 */ /* 0x000fe20000410000 */
[----:B------:R-:W-:Y:S01]  /*8940*/  FADD.FTZ R5, R184, R5 ;  /* 0x00000005b8057221 */ /* 0x000fe20000010000 */
[-C--:B------:R-:W-:Y:S01]  /*8950*/  FMUL.FTZ R7, R162, R6.reuse ;  /* 0x00000006a2077220 */ /* 0x080fe20000410000 */
[----:B------:R-:W-:Y:S01]  /*8960*/  FADD.FTZ R3, R136, R3 ;  /* 0x0000000388037221 */ /* 0x000fe20000010000 */
[C---:B------:R-:W-:Y:S01]  /*8970*/  FFMA.FTZ R6, R163.reuse, R6, R2 ;  /* 0x00000006a3067223 */ /* 0x040fe20000010002 */
[C---:B------:R-:W-:Y:S02]  /*8980*/  FMUL.FTZ R2, R158.reuse, R5 ;  /* 0x000000059e027220 */ /* 0x040fe40000410000 */
[-C--:B------:R-:W-:Y:S01]  /*8990*/  FMUL.FTZ R4, R158, R3.reuse ;  /* 0x000000039e047220 */ /* 0x080fe20000410000 */
[----:B------:R-:W-:Y:S01]  /*89a0*/  FFMA.FTZ R7, R163, R8, -R7 ;  /* 0x00000008a3077223 */ /* 0x000fe20000010807 */
[----:B------:R-:W-:-:S02]  /*89b0*/  FFMA.FTZ R3, R159, R3, R2 ;  /* 0x000000039f037223 */ /* 0x000fc40000010002 */
        /* <DEDUP_REMOVED lines=29> */
[C---:B------:R-:W-:Y:S01]  /*8b90*/  FFMA.FTZ R5, R165.reuse, R4, -R5 ;  /* 0x00000004a5057223 */ /* 0x040fe20000010805 */
[----:B------:R-:W-:Y:S01]  /*8ba0*/  FMUL.FTZ R4, R170, R8 ;  /* 0x00000008aa047220 */ /* 0x000fe20000410000 */
[----:B------:R-:W-:-:S02]  /*8bb0*/  FFMA.FTZ R2, R165, R3, R2 ;  /* 0x00000003a5027223 */ /* 0x000fc40000010002 */
[----:B------:R-:W-:Y:S01]  /*8bc0*/  FADD.FTZ R5, R188, R5 ;  /* 0x00000005bc057221 */ /* 0x000fe20000010000 */
[-C--:B------:R-:W-:Y:S01]  /*8bd0*/  FMUL.FTZ R3, R170, R6.reuse ;  /* 0x00000006aa037220 */ /* 0x080fe20000410000 */
[----:B------:R-:W-:Y:S01]  /*8be0*/  FADD.FTZ R2, R143, R2 ;  /* 0x000000028f027221 */ /* 0x000fe20000010000 */
[C---:B------:R-:W-:Y:S01]  /*8bf0*/  FFMA.FTZ R7, R171.reuse, R6, R4 ;  /* 0x00000006ab077223 */ /* 0x040fe20000010004 */
[CC--:B------:R-:W-:Y:S01]  /*8c00*/  FMUL.FTZ R4, R166.reuse, R5.reuse ;  /* 0x00000005a6047220 */ /* 0x0c0fe20000410000 */
[----:B------:R-:W-:Y:S01]  /*8c10*/  FFMA.FTZ R8, R171, R8, -R3 ;  /* 0x00000008ab087223 */ /* 0x000fe20000010803 */
[-C--:B------:R-:W-:Y:S02]  /*8c20*/  FMUL.FTZ R6, R166, R2.reuse ;  /* 0x00000002a6067220 */ /* 0x080fe40000410000 */
        /* <DEDUP_REMOVED lines=35> */
[----:B------:R-:W0:Y:S01]  /*8e60*/  S2R R116, SR_TID.X ;  /* 0x0000000000747919 */ /* 0x000e220000002100 */
[----:B------:R-:W-:Y:S01]  /*8e70*/  FFMA.FTZ R7, R179, R7, R4 ;  /* 0x00000007b3077223 */ /* 0x000fe20000010004 */
[----:B------:R-:W-:Y:S01]  /*8e80*/  FADD.FTZ R2, R147, R2 ;  /* 0x0000000293027221 */ /* 0x000fe20000010000 */
[----:B------:R-:W-:Y:S01]  /*8e90*/  FMUL.FTZ R4, R174, R5 ;  /* 0x00000005ae047220 */ /* 0x000fe20000410000 */
[----:B------:R-:W-:-:S02]  /*8ea0*/  FFMA.FTZ R9, R179, R8, -R3 ;  /* 0x00000008b3097223 */ /* 0x000fc40000010803 */
[-C--:B------:R-:W-:Y:S01]  /*8eb0*/  FMUL.FTZ R6, R174, R2.reuse ;  /* 0x00000002ae067220 */ /* 0x080fe20000410000 */
[----:B------:R-:W-:-:S03]  /*8ec0*/  FFMA.FTZ R3, R175, R2, R4 ;  /* 0x00000002af037223 */ /* 0x000fc60000010004 */
[----:B------:R-:W-:Y:S01]  /*8ed0*/  FFMA.FTZ R6, R175, R5, -R6 ;  /* 0x00000005af067223 */ /* 0x000fe20000010806 */
[----:B------:R-:W-:-:S03]  /*8ee0*/  FADD.FTZ R3, R148, R3 ;  /* 0x0000000394037221 */ /* 0x000fc60000010000 */
[----:B------:R-:W-:Y:S01]  /*8ef0*/  FADD.FTZ R6, R193, R6 ;  /* 0x00000006c1067221 */ /* 0x000fe20000010000 */
[----:B------:R-:W-:-:S03]  /*8f00*/  FMUL.FTZ R5, R176, R3 ;  /* 0x00000003b0057220 */ /* 0x000fc60000410000 */
[-C--:B------:R-:W-:Y:S01]  /*8f10*/  FMUL.FTZ R2, R176, R6.reuse ;  /* 0x00000006b0027220 */ /* 0x080fe20000410000 */
[C---:B------:R-:W-:Y:S01]  /*8f20*/  FFMA.FTZ R5, R177.reuse, R6, -R5 ;  /* 0x00000006b1057223 */ /* 0x040fe20000010805 */
[----:B------:R-:W-:Y:S02]  /*8f30*/  UISETP.GE.AND UP0, UPT, UR11, UR45, UPT ;  /* 0x0000002d0b00728c */ /* 0x000fe4000bf06270 */
        /* <DEDUP_REMOVED lines=11> */
[C---:B------:R-:W-:Y:S01]  /*8ff0*/  FMUL.FTZ R2, R180.reuse, R3 ;  /* 0x00000003b4027220 */ /* 0x040fe20000410000 */
[----:B------:R-:W-:-:S03]  /*9000*/  FMUL.FTZ R245, R180, R9 ;  /* 0x00000009b4f57220 */ /* 0x000fc60000410000 */
[----:B------:R-:W-:Y:S01]  /*9010*/  FFMA.FTZ R241, R182, R5, -R2 ;  /* 0x00000005b6f17223 */ /* 0x000fe20000010802 */
[----:B------:R-:W-:Y:S01]  /*9020*/  LOP3.LUT R2, R116, 0x1f, RZ, 0xc0, !PT ;  /* 0x0000001f74027812 */ /* 0x000fe200078ec0ff */
[-C--:B------:R-:W-:Y:S01]  /*9030*/  FMUL.FTZ R246, R180, R7.reuse ;  /* 0x00000007b4f67220 */ /* 0x080fe20000410000 */
[----:B------:R-:W-:Y:S01]  /*9040*/  FFMA.FTZ R245, R182, R7, R245 ;  /* 0x00000007b6f57223 */ /* 0x000fe200000100f5 */
[----:B------:R-:W-:Y:S01]  /*9050*/  VOTEU.ALL UP0, P2 ;  /* 0x0000000000ff7886 */ /* 0x000fe20001000000 */
[----:B------:R-:W-:Y:S01]  /*9060*/  FMUL.FTZ R7, R180, R5 ;  /* 0x00000005b4077220 */ /* 0x000fe20000410000 */
[----:B------:R-:W-:Y:S01]  /*9070*/  ISETP.NE.AND P3, PT, R2, 0x1f, PT ;  /* 0x0000001f0200780c */ /* 0x000fe20003f65270 */
[----:B------:R-:W-:Y:S02]  /*9080*/  HFMA2 R5, -RZ, RZ, 0, 0 ;  /* 0x00000000ff057431 */ /* 0x000fe400000001ff */
[----:B------:R-:W-:Y:S01]  /*9090*/  FFMA.FTZ R8, R182, R3, R7 ;  /* 0x00000003b6087223 */ /* 0x000fe20000010007 */
[----:B------:R-:W-:Y:S01]  /*90a0*/  @!UP0 ULEA UR23, UR8, UR22, 0x4 ;  /* 0x0000001608178291 */ /* 0x000fe2000f8e20ff */
[----:B------:R-:W-:-:S02]  /*90b0*/  MOV R4, 0x3f800000 ;  /* 0x3f80000000047802 */ /* 0x000fc40000000f00 */
[----:B------:R-:W-:Y:S01]  /*90c0*/  CS2R R6, SRZ ;  /* 0x0000000000067805 */ /* 0x000fe2000001ff00 */
[----:B------:R-:W-:Y:S01]  /*90d0*/  FFMA.FTZ R246, R182, R9, -R246 ;  /* 0x00000009b6f67223 */ /* 0x000fe200000108f6 */
        /* <DEDUP_REMOVED lines=11> */
[CC--:B---3--:R-:W-:Y:S02]  /*9190*/  FMUL.FTZ R10, R246.reuse, R11.reuse ;  /* 0x0000000bf60a7220 */ /* 0x0c8fe40000410000 */
[CC--:B----4-:R-:W-:Y:S01]  /*91a0*/  FFMA.FTZ R8, R245.reuse, R252.reuse, -R8 ;  /* 0x000000fcf5087223 */ /* 0x0d0fe20000010808 */
[----:B------:R-:W-:Y:S01]  /*91b0*/  FFMA.FTZ R252, R246, R252, R9 ;  /* 0x000000fcf6fc7223 */ /* 0x000fe20000010009 */
[----:B------:R-:W-:Y:S01]  /*91c0*/  FMUL.FTZ R9, R245, R11 ;  /* 0x0000000bf5097220 */ /* 0x000fe20000410000 */
[----:B-1----:R-:W-:Y:S01]  /*91d0*/  FFMA.FTZ R245, R3, R245, -R10 ;  /* 0x000000f503f57223 */ /* 0x002fe2000001080a */
[----:B------:R-:W-:Y:S01]  /*91e0*/  FADD.FTZ R243, R243, R8 ;  /* 0x00000008f3f37221 */ /* 0x000fe20000010000 */
[----:B------:R-:W-:Y:S01]  /*91f0*/  FADD.FTZ R241, R241, R252 ;  /* 0x000000fcf1f17221 */ /* 0x000fe20000010000 */
[----:B------:R-:W-:-:S07]  /*9200*/  FFMA.FTZ R246, R3, R246, R9 ;  /* 0x000000f603f67223 */ /* 0x000fce0000010009 */
.L_x_13250:
[----:B------:R-:W-:Y:S05]  /*9210*/  BSYNC.RECONVERGENT B0 ;  /* 0x0000000000007941 */ /* 0x000fea0003800200 */
.L_x_13249:
        /* <DEDUP_REMOVED lines=9> */
[CC--:B-1----:R-:W-:Y:S02]  /*92b0*/  FMUL.FTZ R10, R246.reuse, R11.reuse ;  /* 0x0000000bf60a7220 */ /* 0x0c2fe40000410000 */
[CC--:B----4-:R-:W-:Y:S01]  /*92c0*/  FFMA.FTZ R8, R245.reuse, R252.reuse, -R8 ;  /* 0x000000fcf5087223 */ /* 0x0d0fe20000010808 */
[C---:B------:R-:W-:Y:S01]  /*92d0*/  FFMA.FTZ R252, R246.reuse, R252, R9 ;  /* 0x000000fcf6fc7223 */ /* 0x040fe20000010009 */
[C---:B------:R-:W-:Y:S01]  /*92e0*/  FMUL.FTZ R9, R245.reuse, R11 ;  /* 0x0000000bf5097220 */ /* 0x040fe20000410000 */
[-C--:B------:R-:W-:Y:S01]  /*92f0*/  FFMA.FTZ R245, R245, R3.reuse, -R10 ;  /* 0x00000003f5f57223 */ /* 0x080fe2000001080a */
[----:B---3--:R-:W-:Y:S01]  /*9300*/  FADD.FTZ R243, R243, R8 ;  /* 0x00000008f3f37221 */ /* 0x008fe20000010000 */
[----:B------:R-:W-:Y:S01]  /*9310*/  FADD.FTZ R241, R241, R252 ;  /* 0x000000fcf1f17221 */ /* 0x000fe20000010000 */
[----:B------:R-:W-:-:S07]  /*9320*/  FFMA.FTZ R246, R246, R3, R9 ;  /* 0x00000003f6f67223 */ /* 0x000fce0000010009 */
.L_x_13252:
[----:B------:R-:W-:Y:S05]  /*9330*/  BSYNC.RECONVERGENT B0 ;  /* 0x0000000000007941 */ /* 0x000fea0003800200 */
.L_x_13251:
        /* <DEDUP_REMOVED lines=9> */
[CC--:B-1----:R-:W-:Y:S02]  /*93d0*/  FMUL.FTZ R10, R246.reuse, R11.reuse ;  /* 0x0000000bf60a7220 */ /* 0x0c2fe40000410000 */
[CC--:B------:R-:W-:Y:S01]  /*93e0*/  FFMA.FTZ R8, R245.reuse, R252.reuse, -R8 ;  /* 0x000000fcf5087223 */ /* 0x0c0fe20000010808 */
[C---:B------:R-:W-:Y:S01]  /*93f0*/  FFMA.FTZ R252, R246.reuse, R252, R9 ;  /* 0x000000fcf6fc7223 */ /* 0x040fe20000010009 */
[C---:B------:R-:W-:Y:S01]  /*9400*/  FMUL.FTZ R9, R245.reuse, R11 ;  /* 0x0000000bf5097220 */ /* 0x040fe20000410000 */
[-C--:B------:R-:W-:Y:S01]  /*9410*/  FFMA.FTZ R245, R245, R3.reuse, -R10 ;  /* 0x00000003f5f57223 */ /* 0x080fe2000001080a */
[----:B---34-:R-:W-:Y:S01]  /*9420*/  FADD.FTZ R243, R243, R8 ;  /* 0x00000008f3f37221 */ /* 0x018fe20000010000 */
[----:B------:R-:W-:Y:S01]  /*9430*/  FADD.FTZ R241, R241, R252 ;  /* 0x000000fcf1f17221 */ /* 0x000fe20000010000 */
[----:B------:R-:W-:-:S07]  /*9440*/  FFMA.FTZ R246, R246, R3, R9 ;  /* 0x00000003f6f67223 */ /* 0x000fce0000010009 */
.L_x_13254:
[----:B------:R-:W-:Y:S05]  /*9450*/  BSYNC.RECONVERGENT B0 ;  /* 0x0000000000007941 */ /* 0x000fea0003800200 */
.L_x_13253:
        /* <DEDUP_REMOVED lines=17> */
.L_x_13256:
[----:B------:R-:W-:Y:S05]  /*9570*/  BSYNC.RECONVERGENT B0 ;  /* 0x0000000000007941 */ /* 0x000fea0003800200 */
.L_x_13255:
        /* <DEDUP_REMOVED lines=17> */
.L_x_13258:
[----:B------:R-:W-:Y:S05]  /*9690*/  BSYNC.RECONVERGENT B0 ;  /* 0x0000000000007941 */ /* 0x000fea0003800200 */
.L_x_13257:
[----:B------:R-:W2:Y:S01]  /*96a0*/  SHFL.IDX PT, R247, R246, RZ, 0x1f ;  /* 0x00001ffff6f77589 */ /* 0x000ea200000e0000 */
[----:B------:R-:W-:Y:S01]  /*96b0*/  ISETP.NE.AND P2, PT, R116, RZ, PT ;  /* 0x000000ff7400720c */ /* 0x000fe20003f45270 */
[----:B------:R-:W-:Y:S01]  /*96c0*/  FADD.FTZ R235, R235, R248 ;  /* 0x000000f8ebeb7221 */ /* 0x000fe20000010000 */
[----:B------:R-:W-:Y:S01]  /*96d0*/  BSSY.RECONVERGENT B0, `(.L_x_13259) ;  /* 0x0000256000007945 */ /* 0x000fe20003800200 */
[----:B-1----:R-:W1:Y:S01]  /*96e0*/  SHFL.IDX PT, R3, R245, RZ, 0x1f ;  /* 0x00001ffff5037589 */ /* 0x002e6200000e0000 */
[----:B0-----:R-:W-:-:S03]  /*96f0*/  P2R R9, PR, RZ, 0x4 ;  /* 0x00000004ff097803 */ /* 0x001fc60000000000 */
[----:B------:R-:W0:Y:S04]  /*9700*/  SHFL.IDX PT, R10, R243, RZ, 0x1f ;  /* 0x00001ffff30a7589 */ /* 0x000e2800000e0000 */
[----:B------:R-:W5:Y:S02]  /*9710*/  SHFL.IDX PT, R11, R241, RZ, 0x1f ;  /* 0x00001ffff10b7589 */ /* 0x000f6400000e0000 */
[----:B------:R-:W-:Y:S02]  /*9720*/  VOTEU.ALL UP0, P2 ;  /* 0x0000000000ff7886 */ /* 0x000fe40001000000 */
[----:B---3--:R-:W-:Y:S03]  /*9730*/  SHFL.DOWN PT, R246, R246, 0x1, 0x1f ;  /* 0x08201f00f6f67f89 */ /* 0x008fe600000e0000 */
[----:B------:R-:W-:Y:S01]  /*9740*/  @!UP0 ULEA UR23, UR8, UR22, 0x4 ;  /* 0x0000001608178291 */ /* 0x000fe2000f8e20ff */
[----:B------:R-:W-:Y:S01]  /*9750*/  SHFL.DOWN PT, R245, R245, 0x1, 0x1f ;  /* 0x08201f00f5f57f89 */ /* 0x000fe200000e0000 */
[C---:B--2---:R-:W-:Y:S01]  /*9760*/  FMUL.FTZ R8, R247.reuse, R5 ;  /* 0x00000005f7087220 */ /* 0x044fe20000410000 */
[----:B------:R-:W-:-:S02]  /*9770*/  FMUL.FTZ R252, R247, R4 ;  /* 0x00000004f7fc7220 */ /* 0x000fc40000410000 */
[----:B----4-:R-:W-:Y:S01]  /*9780*/  SHFL.DOWN PT, R243, R243, 0x1, 0x1f ;  /* 0x08201f00f3f37f89 */ /* 0x010fe200000e0000 */
[C---:B-1----:R-:W-:Y:S01]  /*9790*/  FFMA.FTZ R8, R3.reuse, R4, -R8 ;  /* 0x0000000403087223 */ /* 0x042fe20000010808 */
[----:B------:R-:W-:Y:S01]  /*97a0*/  FFMA.FTZ R9, R3, R5, R252 ;  /* 0x0000000503097223 */ /* 0x000fe200000100fc */
[C---:B------:R-:W-:Y:S01]  /*97b0*/  FMUL.FTZ R4, R247.reuse, R7 ;  /* 0x00000007f7047220 */ /* 0x040fe20000410000 */
[----:B------:R-:W-:-:S03]  /*97c0*/  FMUL.FTZ R252, R247, R6 ;  /* 0x00000006f7fc7220 */ /* 0x000fc60000410000 */
[C---:B------:R-:W-:Y:S01]  /*97d0*/  FFMA.FTZ R5, R3.reuse, R6, -R4 ;  /* 0x0000000603057223 */ /* 0x040fe20000010804 */
[----:B------:R-:W-:Y:S01]  /*97e0*/  FFMA.FTZ R252, R3, R7, R252 ;  /* 0x0000000703fc7223 */ /* 0x000fe200000100fc */
[----:B------:R-:W-:Y:S01]  /*97f0*/  FADD.FTZ R3, R239, R250 ;  /* 0x000000faef037221 */ /* 0x000fe20000010000 */
[----:B------:R-:W-:Y:S01]  /*9800*/  FMUL.FTZ R4, R180, R235 ;  /* 0x000000ebb4047220 */ /* 0x000fe20000410000 */
[----:B0-----:R-:W-:Y:S01]  /*9810*/  FADD.FTZ R10, R10, R5 ;  /* 0x000000050a0a7221 */ /* 0x001fe20000010000 */
[----:B------:R-:W0:Y:S01]  /*9820*/  SHFL.IDX PT, R7, R7, RZ, 0x1f ;  /* 0x00001fff07077589 */ /* 0x000e2200000e0000 */
[-C--:B------:R-:W-:Y:S01]  /*9830*/  FMUL.FTZ R5, R180, R3.reuse ;  /* 0x00000003b4057220 */ /* 0x080fe20000410000 */
[C---:B------:R-:W-:Y:S01]  /*9840*/  FFMA.FTZ R4, R182.reuse, R3, R4 ;  /* 0x00000003b6047223 */ /* 0x040fe20000010004 */
[----:B-----5:R-:W-:Y:S01]  /*9850*/  FADD.FTZ R11, R11, R252 ;  /* 0x000000fc0b0b7221 */ /* 0x020fe20000010000 */
[----:B------:R-:W1:Y:S01]  /*9860*/  SHFL.IDX PT, R6, R6, RZ, 0x1f ;  /* 0x00001fff06067589 */ /* 0x000e6200000e0000 */
[----:B------:R-:W-:Y:S01]  /*9870*/  FFMA.FTZ R5, R182, R235, -R5 ;  /* 0x000000ebb6057223 */ /* 0x000fe20000010805 */
[----:B------:R-:W-:-:S02]  /*9880*/  FFMA.FTZ R227, R60, R227, R4 ;  /* 0x000000e33ce37223 */ /* 0x000fc40000010004 */
[----:B------:R0:W-:Y:S01]  /*9890*/  @!P2 STS.128 [UR23+0x2e10], R8 ;  /* 0x002e1008ff00a988 */ /* 0x0001e20008000c17 */
[----:B------:R-:W-:Y:S01]  /*98a0*/  FFMA.FTZ R237, R60, R237, R5 ;  /* 0x000000ed3ced7223 */ /* 0x000fe20000010005 */
[----:B------:R-:W-:Y:S01]  /*98b0*/  FMUL.FTZ R4, R178, R227 ;  /* 0x000000e3b2047220 */ /* 0x000fe20000410000 */
[----:B------:R-:W-:Y:S01]  /*98c0*/  ISETP.NE.AND P2, PT, R116, 0x1f, PT ;  /* 0x0000001f7400780c */ /* 0x000fe20003f45270 */
[----:B------:R-:W2:Y:S01]  /*98d0*/  SHFL.DOWN PT, R10, R241, 0x1, 0x1f ;  /* 0x08201f00f10a7f89 */ /* 0x000ea200000e0000 */
[----:B------:R-:W-:Y:S01]  /*98e0*/  ULEA UR23, UR11, 0xfffffc00, 0xa ;  /* 0xfffffc000b177891 */ /* 0x000fe2000f8e50ff */
[----:B------:R-:W-:-:S03]  /*98f0*/  FFMA.FTZ R4, R179, R237, -R4 ;  /* 0x000000edb3047223 */ /* 0x000fc60000010804 */
[----:B------:R-:W-:Y:S01]  /*9900*/  USHF.R.S32.HI UR26, URZ, 0x1f, UR23 ;  /* 0x0000001fff1a7899 */ /* 0x000fe20008011417 */
[----:B------:R-:W-:Y:S01]  /*9910*/  FFMA.FTZ R244, R61, R244, R4 ;  /* 0x000000f43df47223 */ /* 0x000fe20000010004 */
[----:B------:R-:W-:-:S04]  /*9920*/  FMUL.FTZ R4, R178, R237 ;  /* 0x000000edb2047220 */ /* 0x000fc80000410000 */
[----:B------:R-:W-:Y:S01]  /*9930*/  FFMA.FTZ R4, R179, R227, R4 ;  /* 0x000000e3b3047223 */ /* 0x000fe20000010004 */
[----:B0-----:R-:W-:-:S03]  /*9940*/  @P2 FMUL.FTZ R8, R246, R7 ;  /* 0x00000007f6082220 */ /* 0x001fc60000410000 */
[----:B------:R-:W-:Y:S01]  /*9950*/  FFMA.FTZ R242, R61, R242, R4 ;  /* 0x000000f23df27223 */ /* 0x000fe20000010004 */
[C---:B------:R-:W-:Y:S01]  /*9960*/  FMUL.FTZ R4, R176.reuse, R244 ;  /* 0x000000f4b0047220 */ /* 0x040fe20000410000 */
[C---:B-1----:R-:W-:Y:S01]  /*9970*/  @P2 FFMA.FTZ R8, R245.reuse, R6, -R8 ;  /* 0x00000006f5082223 */ /* 0x042fe20000010808 */
[----:B------:R-:W-:Y:S01]  /*9980*/  @P2 FMUL.FTZ R245, R245, R7 ;  /* 0x00000007f5f52220 */ /* 0x000fe20000410000 */
[-C--:B------:R-:W-:Y:S01]  /*9990*/  FMUL.FTZ R5, R176, R242.reuse ;  /* 0x000000f2b0057220 */ /* 0x080fe20000410000 */
[C---:B------:R-:W-:Y:S02]  /*99a0*/  FFMA.FTZ R9, R177.reuse, R242, R4 ;  /* 0x000000f2b1097223 */ /* 0x040fe40000010004 */
[----:B------:R-:W-:Y:S01]  /*99b0*/  @P2 FFMA.FTZ R245, R246, R6, R245 ;  /* 0x00000006f6f52223 */ /* 0x000fe200000100f5 */
[----:B------:R-:W-:Y:S01]  /*99c0*/  FFMA.FTZ R4, R177, R244, -R5 ;  /* 0x000000f4b1047223 */ /* 0x000fe20000010805 */
[----:B------:R-:W-:Y:S01]  /*99d0*/  FFMA.FTZ R229, R62, R229, R9 ;  /* 0x000000e53ee57223 */ /* 0x000fe20000010009 */
[----:B------:R-:W-:Y:S01]  /*99e0*/  @P2 FADD.FTZ R6, R243, R8 ;  /* 0x00000008f3062221 */ /* 0x000fe20000010000 */
[----:B--2---:R-:W-:Y:S01]  /*99f0*/  @P2 FADD.FTZ R7, R10, R245 ;  /* 0x000000f50a072221 */ /* 0x004fe20000010000 */
        /* <DEDUP_REMOVED lines=8> */
[----:B------:R-:W-:-:S04]  /*9a80*/  FMUL.FTZ R5, R7, R13 ;  /* 0x0000000d07057220 */ /* 0x000fc80000410000 */
[-C--:B------:R-:W-:Y:S01]  /*9a90*/  FFMA.FTZ R10, R6, R12.reuse, R5 ;  /* 0x0000000c060a7223 */ /* 0x080fe20000010005 */
[----:B------:R-:W-:Y:S01]  /*9aa0*/  FFMA.FTZ R12, R7, R12, -R4 ;  /* 0x0000000c070c7223 */ /* 0x000fe20000010804 */
[C---:B------:R-:W-:Y:S01]  /*9ab0*/  FMUL.FTZ R4, R172.reuse, R236 ;  /* 0x000000ecac047220 */ /* 0x040fe20000410000 */
[-C--:B------:R-:W-:Y:S01]  /*9ac0*/  FMUL.FTZ R5, R172, R234.reuse ;  /* 0x000000eaac057220 */ /* 0x080fe20000410000 */
[----:B------:R-:W-:Y:S02]  /*9ad0*/  FADD.FTZ R197, R197, R10 ;  /* 0x0000000ac5c57221 */ /* 0x000fe40000010000 */
[C---:B------:R-:W-:Y:S01]  /*9ae0*/  FFMA.FTZ R7, R173.reuse, R234, R4 ;  /* 0x000000eaad077223 */ /* 0x040fe20000010004 */
[----:B------:R-:W-:-:S03]  /*9af0*/  FFMA.FTZ R4, R173, R236, -R5 ;  /* 0x000000ecad047223 */ /* 0x000fc60000010805 */
[C---:B------:R-:W-:Y:S01]  /*9b00*/  FFMA.FTZ R231, R66.reuse, R231, R7 ;  /* 0x000000e742e77223 */ /* 0x040fe20000010007 */
[----:B------:R-:W-:Y:S01]  /*9b10*/  FFMA.FTZ R239, R66, R225, R4 ;  /* 0x000000e142ef7223 */ /* 0x000fe20000010004 */
[----:B------:R-:W-:Y:S02]  /*9b20*/  MOV R7, UR38 ;  /* 0x0000002600077c02 */ /* 0x000fe40008000f00 */
[C---:B------:R-:W-:Y:S01]  /*9b30*/  FMUL.FTZ R4, R170.reuse, R231 ;  /* 0x000000e7aa047220 */ /* 0x040fe20000410000 */
[----:B------:R-:W-:-:S03]  /*9b40*/  FMUL.FTZ R6, R170, R239 ;  /* 0x000000efaa067220 */ /* 0x000fc60000410000 */
[C---:B------:R-:W-:Y:S01]  /*9b50*/  FFMA.FTZ R4, R171.reuse, R239, -R4 ;  /* 0x000000efab047223 */ /* 0x040fe20000010804 */
[----:B------:R-:W-:-:S03]  /*9b60*/  FFMA.FTZ R5, R171, R231, R6 ;  /* 0x000000e7ab057223 */ /* 0x000fc60000010006 */
[C---:B------:R-:W-:Y:S01]  /*9b70*/  FFMA.FTZ R240, R65.reuse, R240, R4 ;  /* 0x000000f041f07223 */ /* 0x040fe20000010004 */
[----:B------:R-:W-:Y:S01]  /*9b80*/  FFMA.FTZ R238, R65, R238, R5 ;  /* 0x000000ee41ee7223 */ /* 0x000fe20000010005 */
[----:B------:R-:W-:Y:S01]  /*9b90*/  LOP3.LUT R4, R116, UR23, RZ, 0xfc, !PT ;  /* 0x0000001774047c12 */ /* 0x000fe2000f8efcff */
[----:B------:R-:W-:Y:S01]  /*9ba0*/  UMOV UR23, UR42 ;  /* 0x0000002a00177c82 */ /* 0x000fe20008000000 */
        /* <DEDUP_REMOVED lines=12> */
[----:B------:R-:W-:Y:S01]  /*9c70*/  FMUL.FTZ R230, R59, R44 ;  /* 0x0000002c3be67220 */ /* 0x000fe20000410000 */
[----:B------:R-:W-:-:S03]  /*9c80*/  FFMA.FTZ R5, R0, R235, RZ ;  /* 0x000000eb00057223 */ /* 0x000fc600000100ff */
[-C--:B------:R-:W-:Y:S01]  /*9c90*/  FFMA.FTZ R13, -R141, R230.reuse, R235 ;  /* 0x000000e68d0d7223 */ /* 0x080fe200000101eb */
[----:B------:R-:W-:Y:S01]  /*9ca0*/  FFMA.FTZ R11, R130, -R230, R3 ;  /* 0x800000e6820b7223 */ /* 0x000fe20000010003 */
[----:B------:R-:W-:Y:S01]  /*9cb0*/  FMUL.FTZ R230, R166, R6 ;  /* 0x00000006a6e67220 */ /* 0x000fe20000410000 */
[----:B------:R-:W-:Y:S01]  /*9cc0*/  FFMA.FTZ R3, R0, -R3, RZ ;  /* 0x8000000300037223 */ /* 0x000fe200000100ff */
[----:B------:R-:W-:Y:S01]  /*9cd0*/  FFMA.FTZ R232, R100, R237, R5 ;  /* 0x000000ed64e87223 */ /* 0x000fe20000010005 */
[----:B------:R-:W-:Y:S01]  /*9ce0*/  FMUL.FTZ R5, R60, R45 ;  /* 0x0000002d3c057220 */ /* 0x000fe20000410000 */
[----:B------:R-:W-:Y:S01]  /*9cf0*/  FFMA.FTZ R230, R167, R246, -R230 ;  /* 0x000000f6a7e67223 */ /* 0x000fe200000108e6 */
[----:B------:R-:W-:Y:S02]  /*9d00*/  FFMA.FTZ R250, R100, -R227, R3 ;  /* 0x800000e364fa7223 */ /* 0x000fe40000010003 */
[-C--:B------:R-:W-:Y:S01]  /*9d10*/  FFMA.FTZ R3, R126, -R5.reuse, R227 ;  /* 0x800000057e037223 */ /* 0x080fe200000100e3 */
[----:B------:R-:W-:Y:S01]  /*9d20*/  FFMA.FTZ R248, R69, R228, R230 ;  /* 0x000000e445f87223 */ /* 0x000fe200000100e6 */
[----:B------:R-:W-:Y:S01]  /*9d30*/  FMUL.FTZ R228, R166, R246 ;  /* 0x000000f6a6e47220 */ /* 0x000fe20000410000 */
[----:B------:R-:W-:Y:S01]  /*9d40*/  FMUL.FTZ R227, R61, R46 ;  /* 0x0000002e3de37220 */ /* 0x000fe20000410000 */
[----:B------:R-:W-:Y:S01]  /*9d50*/  FFMA.FTZ R7, R101, -R242, R250 ;  /* 0x800000f265077223 */ /* 0x000fe200000100fa */
[----:B------:R-:W-:Y:S01]  /*9d60*/  FFMA.FTZ R225, -R128, R5, R237 ;  /* 0x0000000580e17223 */ /* 0x000fe200000101ed */
[----:B------:R-:W-:Y:S01]  /*9d70*/  FFMA.FTZ R230, R167, R6, R228 ;  /* 0x00000006a7e67223 */ /* 0x000fe200000100e4 */
[-C--:B------:R-:W-:Y:S01]  /*9d80*/  FFMA.FTZ R228, -R139, R227.reuse, R244 ;  /* 0x000000e38be47223 */ /* 0x080fe200000101f4 */
[----:B------:R-:W-:Y:S01]  /*9d90*/  FFMA.FTZ R227, R137, -R227, R242 ;  /* 0x800000e389e37223 */ /* 0x000fe200000100f2 */
[----:B------:R-:W-:Y:S01]  /*9da0*/  FFMA.FTZ R5, R101, R244, R232 ;  /* 0x000000f465057223 */ /* 0x000fe200000100e8 */
[----:B------:R-:W-:Y:S01]  /*9db0*/  FFMA.FTZ R242, R69, R224, R230 ;  /* 0x000000e045f27223 */ /* 0x000fe200000100e6 */
[----:B------:R-:W-:Y:S01]  /*9dc0*/  FMUL.FTZ R224, R164, R248 ;  /* 0x000000f8a4e07220 */ /* 0x000fe20000410000 */
[C---:B------:R-:W-:Y:S01]  /*9dd0*/  FFMA.FTZ R250, R102.reuse, -R229, R7 ;  /* 0x800000e566fa7223 */ /* 0x040fe20000010007 */
[----:B------:R-:W-:Y:S01]  /*9de0*/  FFMA.FTZ R230, R102, R233, R5 ;  /* 0x000000e966e67223 */ /* 0x000fe20000010005 */
[----:B------:R-:W-:Y:S01]  /*9df0*/  FMUL.FTZ R5, R62, R47 ;  /* 0x0000002f3e057220 */ /* 0x000fe20000410000 */
[----:B------:R-:W-:Y:S01]  /*9e00*/  FFMA.FTZ R244, R165, R242, R224 ;  /* 0x000000f2a5f47223 */ /* 0x000fe200000100e0 */
[----:B------:R-:W-:Y:S01]  /*9e10*/  FFMA.FTZ R7, R103, -R234, R250 ;  /* 0x800000ea67077223 */ /* 0x000fe200000100fa */
[----:B------:R-:W-:Y:S01]  /*9e20*/  FMUL.FTZ R237, R65, R54 ;  /* 0x0000003641ed7220 */ /* 0x000fe20000410000 */
[-C--:B------:R-:W-:Y:S01]  /*9e30*/  FFMA.FTZ R224, -R124, R5.reuse, R233 ;  /* 0x000000057ce07223 */ /* 0x080fe200000101e9 */
[----:B------:R-:W-:Y:S01]  /*9e40*/  FFMA.FTZ R244, R71, R226, R244 ;  /* 0x000000e247f47223 */ /* 0x000fe200000100f4 */
[----:B------:R-:W-:Y:S01]  /*9e50*/  FMUL.FTZ R226, R164, R242 ;  /* 0x000000f2a4e27220 */ /* 0x000fe20000410000 */
[----:B------:R-:W-:Y:S01]  /*9e60*/  FFMA.FTZ R229, R122, -R5, R229 ;  /* 0x800000057ae57223 */ /* 0x000fe200000100e5 */
[----:B------:R-:W-:Y:S01]  /*9e70*/  FFMA.FTZ R5, R103, R236, R230 ;  /* 0x000000ec67057223 */ /* 0x000fe200000100e6 */
[----:B------:R-:W-:Y:S01]  /*9e80*/  FMUL.FTZ R230, R63, R48 ;  /* 0x000000303fe67220 */ /* 0x000fe20000410000 */
[----:B------:R-:W-:Y:S01]  /*9e90*/  FFMA.FTZ R232, R165, R248, -R226 ;  /* 0x000000f8a5e87223 */ /* 0x000fe200000108e2 */
[----:B------:R-:W-:-:S02]  /*9ea0*/  FMUL.FTZ R233, R66, R49 ;  /* 0x0000003142e97220 */ /* 0x000fc40000410000 */
[----:B------:R-:W-:Y:S01]  /*9eb0*/  FFMA.FTZ R226, -R135, R230, R236 ;  /* 0x000000e687e27223 */ /* 0x000fe200000101ec */
[----:B------:R-:W-:Y:S01]  /*9ec0*/  FFMA.FTZ R236, R71, R222, R232 ;  /* 0x000000de47ec7223 */ /* 0x000fe200000100e8 */
[----:B------:R-:W-:Y:S01]  /*9ed0*/  FMUL.FTZ R222, R162, R244 ;  /* 0x000000f4a2de7220 */ /* 0x000fe20000410000 */
[C---:B------:R-:W-:Y:S01]  /*9ee0*/  FFMA.FTZ R232, R104.reuse, R239, R5 ;  /* 0x000000ef68e87223 */ /* 0x040fe20000010005 */
[----:B------:R-:W-:Y:S01]  /*9ef0*/  FFMA.FTZ R230, R133, -R230, R234 ;  /* 0x800000e685e67223 */ /* 0x000fe200000100ea */
[----:B------:R-:W-:Y:S01]  /*9f00*/  FFMA.FTZ R234, R104, -R231, R7 ;  /* 0x800000e768ea7223 */ /* 0x000fe20000010007 */
[----:B------:R-:W-:Y:S01]  /*9f10*/  FFMA.FTZ R5, R163, R236, -R222 ;  /* 0x000000eca3057223 */ /* 0x000fe200000108de */
[-C--:B------:R-:W-:Y:S01]  /*9f20*/  FFMA.FTZ R222, -R120, R233.reuse, R239 ;  /* 0x000000e978de7223 */ /* 0x080fe200000101ef */
[----:B------:R-:W-:Y:S01]  /*9f30*/  FFMA.FTZ R231, R118, -R233, R231 ;  /* 0x800000e976e77223 */ /* 0x000fe200000100e7 */
[C---:B------:R-:W-:Y:S01]  /*9f40*/  FFMA.FTZ R233, R105.reuse, R240, R232 ;  /* 0x000000f069e97223 */ /* 0x040fe200000100e8 */
[----:B------:R-:W-:Y:S01]  /*9f50*/  FMUL.FTZ R232, R162, R236 ;  /* 0x000000eca2e87220 */ /* 0x000fe20000410000 */
[----:B------:R-:W-:Y:S01]  /*9f60*/  FFMA.FTZ R5, R70, R217, R5 ;  /* 0x000000d946057223 */ /* 0x000fe20000010005 */
[----:B------:R-:W-:Y:S01]  /*9f70*/  FFMA.FTZ R235, R105, -R238, R234 ;  /* 0x800000ee69eb7223 */ /* 0x000fe200000100ea */
[-C--:B------:R-:W-:Y:S01]  /*9f80*/  FFMA.FTZ R217, -R131, R237.reuse, R240 ;  /* 0x000000ed83d97223 */ /* 0x080fe200000101f0 */
[----:B------:R-:W-:Y:S01]  /*9f90*/  FFMA.FTZ R7, R163, R244, R232 ;  /* 0x000000f4a3077223 */ /* 0x000fe200000100e8 */
[----:B------:R-:W-:Y:S01]  /*9fa0*/  FFMA.FTZ R232, R129, -R237, R238 ;  /* 0x800000ed81e87223 */ /* 0x000fe200000100ee */
[----:B------:R-:W-:Y:S01]  /*9fb0*/  FFMA.FTZ R238, R106, R246, R233 ;  /* 0x000000f66aee7223 */ /* 0x000fe200000100e9 */
[----:B------:R-:W-:Y:S01]  /*9fc0*/  FMUL.FTZ R234, R160, R5 ;  /* 0x00000005a0ea7220 */ /* 0x000fe20000410000 */
[----:B------:R-:W-:Y:S01]  /*9fd0*/  FFMA.FTZ R7, R70, R205, R7 ;  /* 0x000000cd46077223 */ /* 0x000fe20000010007 */
[----:B------:R-:W-:-:S03]  /*9fe0*/  FMUL.FTZ R233, R67, R58 ;  /* 0x0000003a43e97220 */ /* 0x000fc60000410000 */
[----:B------:R-:W-:Y:S01]  /*9ff0*/  FFMA.FTZ R237, R161, R7, R234 ;  /* 0x00000007a1ed7223 */ /* 0x000fe200000100ea */
[-C--:B------:R-:W-:Y:S01]  /*a000*/  FFMA.FTZ R205, -R127, R233.reuse, R246 ;  /* 0x000000e97fcd7223 */ /* 0x080fe200000101f6 */
[----:B------:R-:W-:Y:S01]  /*a010*/  FFMA.FTZ R234, R106, -R6, R235 ;  /* 0x800000066aea7223 */ /* 0x000fe200000100eb */
[----:B------:R-:W-:Y:S01]  /*a020*/  FFMA.FTZ R233, R125, -R233, R6 ;  /* 0x800000e97de97223 */ /* 0x000fe20000010006 */
[----:B------:R-:W-:Y:S01]  /*a030*/  FMUL.FTZ R6, R160, R7 ;  /* 0x00000007a0067220 */ /* 0x000fe20000410000 */
[----:B------:R-:W-:Y:S01]  /*a040*/  FFMA.FTZ R237, R72, R219, R237 ;  /* 0x000000db48ed7223 */ /* 0x000fe200000100ed */
[----:B------:R-:W-:Y:S01]  /*a050*/  FFMA.FTZ R235, R107, R248, R238 ;  /* 0x000000f86beb7223 */ /* 0x000fe200000100ee */
[----:B------:R-:W-:Y:S01]  /*a060*/  FMUL.FTZ R238, R69, R64 ;  /* 0x0000004045ee7220 */ /* 0x000fe20000410000 */
[----:B------:R-:W-:Y:S01]  /*a070*/  FFMA.FTZ R239, R161, R5, -R6 ;  /* 0x00000005a1ef7223 */ /* 0x000fe20000010806 */
[----:B------:R-:W-:Y:S01]  /*a080*/  FMUL.FTZ R6, R158, R237 ;  /* 0x000000ed9e067220 */ /* 0x000fe20000410000 */
[----:B------:R-:W-:Y:S01]  /*a090*/  FFMA.FTZ R243, R107, -R242, R234 ;  /* 0x800000f26bf37223 */ /* 0x000fe200000100ea */
[-C--:B------:R-:W-:Y:S01]  /*a0a0*/  FFMA.FTZ R219, -R123, R238.reuse, R248 ;  /* 0x000000ee7bdb7223 */ /* 0x080fe200000101f8 */
[----:B------:R-:W-:Y:S01]  /*a0b0*/  FFMA.FTZ R239, R72, R209, R239 ;  /* 0x000000d148ef7223 */ /* 0x000fe200000100ef */
[----:B------:R-:W-:Y:S01]  /*a0c0*/  FFMA.FTZ R234, R121, -R238, R242 ;  /* 0x800000ee79ea7223 */ /* 0x000fe200000100f2 */
[C---:B------:R-:W-:Y:S01]  /*a0d0*/  FFMA.FTZ R238, R108.reuse, R236, R235 ;  /* 0x000000ec6cee7223 */ /* 0x040fe200000100eb */
[----:B------:R-:W-:Y:S01]  /*a0e0*/  FFMA.FTZ R240, R108, -R244, R243 ;  /* 0x800000f46cf07223 */ /* 0x000fe200000100f3 */
[-C--:B------:R-:W-:Y:S01]  /*a0f0*/  FFMA.FTZ R241, R159, R239.reuse, -R6 ;  /* 0x000000ef9ff17223 */ /* 0x080fe20000010806 */
[----:B------:R-:W-:Y:S01]  /*a100*/  FMUL.FTZ R6, R158, R239 ;  /* 0x000000ef9e067220 */ /* 0x000fe20000410000 */
[----:B------:R-:W-:Y:S01]  /*a110*/  FMUL.FTZ R235, R71, R68 ;  /* 0x0000004447eb7220 */ /* 0x000fe20000410000 */
[----:B------:R-:W-:Y:S01]  /*a120*/  FFMA.FTZ R247, R109, -R7, R240 ;  /* 0x800000076df77223 */ /* 0x000fe200000100f0 */
[----:B------:R-:W-:Y:S01]  /*a130*/  FFMA.FTZ R241, R74, R215, R241 ;  /* 0x000000d74af17223 */ /* 0x000fe200000100f1 */
[----:B------:R-:W-:Y:S01]  /*a140*/  FFMA.FTZ R243, R159, R237, R6 ;  /* 0x000000ed9ff37223 */ /* 0x000fe20000010006 */
[----:B------:R-:W-:Y:S01]  /*a150*/  FFMA.FTZ R209, -R119, R235, R236 ;  /* 0x000000eb77d17223 */ /* 0x000fe200000101ec */
[----:B------:R-:W-:Y:S01]  /*a160*/  FMUL.FTZ R236, R70, R73 ;  /* 0x0000004946ec7220 */ /* 0x000fe20000410000 */
[----:B------:R-:W-:Y:S01]  /*a170*/  FMUL.FTZ R6, R156, R241 ;  /* 0x000000f19c067220 */ /* 0x000fe20000410000 */
[----:B------:R-:W-:Y:S01]  /*a180*/  FFMA.FTZ R207, R74, R207, R243 ;  /* 0x000000cf4acf7223 */ /* 0x000fe200000100f3 */
[----:B------:R-:W-:Y:S01]  /*a190*/  FFMA.FTZ R245, R109, R5, R238 ;  /* 0x000000056df57223 */ /* 0x000fe200000100ee */
[----:B------:R-:W-:Y:S01]  /*a1a0*/  FFMA.FTZ R215, -R216, R236, R5 ;  /* 0x000000ecd8d77223 */ /* 0x000fe20000010105 */
[----:B------:R-:W-:Y:S01]  /*a1b0*/  FMUL.FTZ R5, R72, R77 ;  /* 0x0000004d48057220 */ /* 0x000fe20000410000 */
[----:B------:R-:W-:Y:S01]  /*a1c0*/  FFMA.FTZ R240, R157, R207, R6 ;  /* 0x000000cf9df07223 */ /* 0x000fe20000010006 */
[C---:B------:R-:W-:Y:S01]  /*a1d0*/  FFMA.FTZ R238, R110.reuse, R239, R245 ;  /* 0x000000ef6eee7223 */ /* 0x040fe200000100f5 */
[----:B------:R-:W-:Y:S01]  /*a1e0*/  FFMA.FTZ R242, R110, -R237, R247 ;  /* 0x800000ed6ef27223 */ /* 0x000fe200000100f7 */
[----:B------:R-:W-:Y:S01]  /*a1f0*/  FFMA.FTZ R6, -R212, R5, R239 ;  /* 0x00000005d4067223 */ /* 0x000fe200000101ef */
[----:B------:R-:W-:Y:S01]  /*a200*/  FFMA.FTZ R240, R75, R218, R240 ;  /* 0x000000da4bf07223 */ /* 0x000fe200000100f0 */
[----:B------:R-:W-:Y:S01]  /*a210*/  FMUL.FTZ R218, R156, R207 ;  /* 0x000000cf9cda7220 */ /* 0x000fe20000410000 */
[----:B------:R-:W-:Y:S01]  /*a220*/  FFMA.FTZ R5, R210, -R5, R237 ;  /* 0x80000005d2057223 */ /* 0x000fe200000100ed */
[-C--:B------:R-:W-:Y:S01]  /*a230*/  FFMA.FTZ R237, R111, R241.reuse, R238 ;  /* 0x000000f16fed7223 */ /* 0x080fe200000100ee */
[----:B------:R-:W-:Y:S01]  /*a240*/  FFMA.FTZ R236, R214, -R236, R7 ;  /* 0x800000ecd6ec7223 */ /* 0x000fe20000010007 */
[----:B------:R-:W-:Y:S01]  /*a250*/  FFMA.FTZ R238, R157, R241, -R218 ;  /* 0x000000f19dee7223 */ /* 0x000fe200000108da */
[----:B------:R-:W-:Y:S01]  /*a260*/  FMUL.FTZ R7, R74, R79 ;  /* 0x0000004f4a077220 */ /* 0x000fe20000410000 */
[----:B------:R-:W-:Y:S01]  /*a270*/  FFMA.FTZ R239, R111, -R207, R242 ;  /* 0x800000cf6fef7223 */ /* 0x000fe200000100f2 */
[----:B------:R-:W-:Y:S01]  /*a280*/  FFMA.FTZ R235, R117, -R235, R244 ;  /* 0x800000eb75eb7223 */ /* 0x000fe200000100f4 */
[----:B------:R-:W-:Y:S01]  /*a290*/  FFMA.FTZ R246, R75, R220, R238 ;  /* 0x000000dc4bf67223 */ /* 0x000fe200000100ee */
[-C--:B------:R-:W-:Y:S01]  /*a2a0*/  FFMA.FTZ R218, -R208, R7.reuse, R241 ;  /* 0x00000007d0da7223 */ /* 0x080fe200000101f1 */
[----:B------:R-:W-:Y:S01]  /*a2b0*/  FFMA.FTZ R207, R206, -R7, R207 ;  /* 0x80000007cecf7223 */ /* 0x000fe200000100cf */
[----:B------:R-:W-:Y:S01]  /*a2c0*/  FADD.FTZ R7, R203, R12 ;  /* 0x0000000ccb077221 */ /* 0x000fe20000010000 */
[C---:B------:R-:W-:Y:S01]  /*a2d0*/  FMUL.FTZ R12, R154.reuse, R240 ;  /* 0x000000f09a0c7220 */ /* 0x040fe20000410000 */
[----:B------:R-:W-:Y:S01]  /*a2e0*/  FMUL.FTZ R242, R154, R246 ;  /* 0x000000f69af27220 */ /* 0x000fe20000410000 */
[----:B------:R-:W-:Y:S01]  /*a2f0*/  FMUL.FTZ R244, R75, R78 ;  /* 0x0000004e4bf47220 */ /* 0x000fe20000410000 */
[C---:B------:R-:W-:Y:S01]  /*a300*/  FFMA.FTZ R238, R112.reuse, R246, R237 ;  /* 0x000000f670ee7223 */ /* 0x040fe200000100ed */
[----:B------:R-:W-:Y:S01]  /*a310*/  FFMA.FTZ R220, R112, -R240, R239 ;  /* 0x800000f070dc7223 */ /* 0x000fe200000100ef */
[C---:B------:R-:W-:Y:S01]  /*a320*/  FFMA.FTZ R237, R155.reuse, R246, -R12 ;  /* 0x000000f69bed7223 */ /* 0x040fe2000001080c */
[----:B------:R-:W-:Y:S01]  /*a330*/  FFMA.FTZ R239, R155, R240, R242 ;  /* 0x000000f09bef7223 */ /* 0x000fe200000100f2 */
[-C--:B------:R-:W-:Y:S01]  /*a340*/  FFMA.FTZ R203, R199, -R244.reuse, R240 ;  /* 0x800000f4c7cb7223 */ /* 0x080fe200000100f0 */
[C---:B------:R-:W-:Y:S01]  /*a350*/  FMUL.FTZ R10, R152.reuse, R7 ;  /* 0x00000007980a7220 */ /* 0x040fe20000410000 */
[----:B------:R-:W-:Y:S01]  /*a360*/  FMUL.FTZ R240, R152, R197 ;  /* 0x000000c598f07220 */ /* 0x000fe20000410000 */
[C---:B------:R-:W-:Y:S01]  /*a370*/  FFMA.FTZ R211, R76.reuse, R211, R237 ;  /* 0x000000d34cd37223 */ /* 0x040fe200000100ed */
[----:B------:R-:W-:Y:S01]  /*a380*/  FFMA.FTZ R213, R76, R213, R239 ;  /* 0x000000d54cd57223 */ /* 0x000fe200000100ef */
[C---:B------:R-:W-:Y:S01]  /*a390*/  FFMA.FTZ R237, R153.reuse, R197, R10 ;  /* 0x000000c599ed7223 */ /* 0x040fe2000001000a */
[----:B------:R-:W-:Y:S01]  /*a3a0*/  FFMA.FTZ R240, R153, R7, -R240 ;  /* 0x0000000799f07223 */ /* 0x000fe200000108f0 */
[----:B------:R-:W-:Y:S01]  /*a3b0*/  FFMA.FTZ R12, -R201, R244, R246 ;  /* 0x000000f4c90c7223 */ /* 0x000fe200000101f6 */
[----:B------:R-:W-:Y:S01]  /*a3c0*/  FMUL.FTZ R10, R152, R213 ;  /* 0x000000d5980a7220 */ /* 0x000fe20000410000 */
[----:B------:R-:W-:Y:S01]  /*a3d0*/  FADD.FTZ R132, R132, R237 ;  /* 0x000000ed84847221 */ /* 0x000fe20000010000 */
[-C--:B------:R-:W-:Y:S01]  /*a3e0*/  FMUL.FTZ R152, R152, R211.reuse ;  /* 0x000000d398987220 */ /* 0x080fe20000410000 */
[----:B------:R-:W-:Y:S01]  /*a3f0*/  FADD.FTZ R181, R181, R240 ;  /* 0x000000f0b5b57221 */ /* 0x000fe20000010000 */
[C---:B------:R-:W-:Y:S01]  /*a400*/  FFMA.FTZ R239, R153.reuse, R211, -R10 ;  /* 0x000000d399ef7223 */ /* 0x040fe2000001080a */
[CC--:B------:R-:W-:Y:S01]  /*a410*/  FMUL.FTZ R10, R154.reuse, R132.reuse ;  /* 0x000000849a0a7220 */ /* 0x0c0fe20000410000 */
[----:B------:R-:W-:Y:S01]  /*a420*/  FFMA.FTZ R237, R153, R213, R152 ;  /* 0x000000d599ed7223 */ /* 0x000fe20000010098 */
[----:B------:R-:W-:Y:S01]  /*a430*/  FMUL.FTZ R153, R154, R181 ;  /* 0x000000b59a997220 */ /* 0x000fe20000410000 */
[C---:B------:R-:W-:Y:S01]  /*a440*/  FFMA.FTZ R223, R80.reuse, R223, R239 ;  /* 0x000000df50df7223 */ /* 0x040fe200000100ef */
[C---:B------:R-:W-:Y:S01]  /*a450*/  FFMA.FTZ R10, R155.reuse, R181, -R10 ;  /* 0x000000b59b0a7223 */ /* 0x040fe2000001080a */
[----:B------:R-:W-:Y:S01]  /*a460*/  FFMA.FTZ R221, R80, R221, R237 ;  /* 0x000000dd50dd7223 */ /* 0x000fe200000100ed */
[----:B------:R-:W-:Y:S01]  /*a470*/  FFMA.FTZ R241, R155, R132, R153 ;  /* 0x000000849bf17223 */ /* 0x000fe20000010099 */
[----:B------:R-:W-:Y:S01]  /*a480*/  FFMA.FTZ R155, R113, R211, R238 ;  /* 0x000000d3719b7223 */ /* 0x000fe200000100ee */
[----:B------:R-:W-:Y:S01]  /*a490*/  FADD.FTZ R183, R183, R10 ;  /* 0x0000000ab7b77221 */ /* 0x000fe20000010000 */
[----:B------:R-:W-:Y:S01]  /*a4a0*/  FMUL.FTZ R10, R76, R81 ;  /* 0x000000514c0a7220 */ /* 0x000fe20000410000 */
[----:B------:R-:W-:Y:S01]  /*a4b0*/  FADD.FTZ R154, R134, R241 ;  /* 0x000000f1869a7221 */ /* 0x000fe20000010000 */
[----:B------:R-:W-:Y:S01]  /*a4c0*/  FFMA.FTZ R153, R113, -R213, R220 ;  /* 0x800000d571997223 */ /* 0x000fe200000100dc */
[----:B------:R-:W-:Y:S01]  /*a4d0*/  FMUL.FTZ R134, R156, R183 ;  /* 0x000000b79c867220 */ /* 0x000fe20000410000 */
[----:B------:R-:W-:Y:S01]  /*a4e0*/  FFMA.FTZ R152, -R204, R10, R211 ;  /* 0x0000000acc987223 */ /* 0x000fe200000101d3 */
[----:B------:R-:W-:Y:S01]  /*a4f0*/  FMUL.FTZ R156, R156, R154 ;  /* 0x0000009a9c9c7220 */ /* 0x000fe20000410000 */
[----:B------:R-:W-:Y:S01]  /*a500*/  FFMA.FTZ R10, R202, -R10, R213 ;  /* 0x8000000aca0a7223 */ /* 0x000fe200000100d5 */
[C---:B------:R-:W-:Y:S01]  /*a510*/  FFMA.FTZ R211, R157.reuse, R154, R134 ;  /* 0x0000009a9dd37223 */ /* 0x040fe20000010086 */
[----:B------:R-:W-:Y:S01]  /*a520*/  FMUL.FTZ R134, R80, R83 ;  /* 0x0000005350867220 */ /* 0x000fe20000410000 */
[----:B------:R-:W-:Y:S01]  /*a530*/  FFMA.FTZ R157, R157, R183, -R156 ;  /* 0x000000b79d9d7223 */ /* 0x000fe2000001089c */
[----:B------:R-:W-:Y:S01]  /*a540*/  FMUL.FTZ R156, R198, R7 ;  /* 0x00000007c69c7220 */ /* 0x000fe20000410000 */
[----:B------:R-:W-:Y:S01]  /*a550*/  FADD.FTZ R136, R136, R211 ;  /* 0x000000d388887221 */ /* 0x000fe20000010000 */
[-C--:B------:R-:W-:Y:S01]  /*a560*/  FFMA.FTZ R198, R198, -R134.reuse, R221 ;  /* 0x80000086c6c67223 */ /* 0x080fe200000100dd */
[----:B------:R-:W-:Y:S01]  /*a570*/  FADD.FTZ R184, R184, R157 ;  /* 0x0000009db8b87221 */ /* 0x000fe20000010000 */
[C---:B------:R-:W-:Y:S01]  /*a580*/  FFMA.FTZ R134, -R200.reuse, R134, R223 ;  /* 0x00000086c8867223 */ /* 0x040fe200000101df */
[----:B------:R-:W-:Y:S01]  /*a590*/  FFMA.FTZ R200, R200, R197, R156 ;  /* 0x000000c5c8c87223 */ /* 0x000fe2000001009c */
[----:B------:R-:W-:Y:S01]  /*a5a0*/  FMUL.FTZ R157, R202, R181 ;  /* 0x000000b5ca9d7220 */ /* 0x000fe20000410000 */
[C---:B------:R-:W-:Y:S01]  /*a5b0*/  FMUL.FTZ R156, R158.reuse, R184 ;  /* 0x000000b89e9c7220 */ /* 0x040fe20000410000 */
[----:B------:R-:W-:Y:S01]  /*a5c0*/  FMUL.FTZ R211, R158, R136 ;  /* 0x000000889ed37220 */ /* 0x000fe20000410000 */
[----:B------:R-:W-:Y:S01]  /*a5d0*/  FMUL.FTZ R158, R7, UR44 ;  /* 0x0000002c079e7c20 */ /* 0x000fe20008410000 */
[----:B------:R-:W-:Y:S01]  /*a5e0*/  FFMA.FTZ R157, R204, R132, R157 ;  /* 0x00000084cc9d7223 */ /* 0x000fe2000001009d */
[C---:B------:R-:W-:Y:S01]  /*a5f0*/  FFMA.FTZ R213, R159.reuse, R136, R156 ;  /* 0x000000889fd57223 */ /* 0x040fe2000001009c */
[----:B------:R-:W-:Y:S01]  /*a600*/  FFMA.FTZ R204, R159, R184, -R211 ;  /* 0x000000b89fcc7223 */ /* 0x000fe200000108d3 */
[----:B------:R-:W-:Y:S01]  /*a610*/  MOV R237, 0x84 ;  /* 0x0000008400ed7802 */ /* 0x000fe20000000f00 */
[C---:B------:R-:W-:Y:S01]  /*a620*/  FMUL.FTZ R211, R197.reuse, R83 ;  /* 0x00000053c5d37220 */ /* 0x040fe20000410000 */
[C---:B------:R-:W-:Y:S01]  /*a630*/  FFMA.FTZ R159, R197.reuse, UR27, R158 ;  /* 0x0000001bc59f7c23 */ /* 0x040fe2000801009e */
[----:B------:R-:W-:Y:S01]  /*a640*/  FMUL.FTZ R158, R197, UR44 ;  /* 0x0000002cc59e7c20 */ /* 0x000fe20008410000 */
[----:B------:R-:W-:Y:S01]  /*a650*/  FADD.FTZ R202, R138, R213 ;  /* 0x000000d58aca7221 */ /* 0x000fe20000010000 */
[----:B------:R-:W-:Y:S01]  /*a660*/  FMUL.FTZ R138, R199, R183 ;  /* 0x000000b7c78a7220 */ /* 0x000fe20000410000 */
[----:B------:R-:W-:-:S02]  /*a670*/  IMAD R156, R116, R237, UR22 ;  /* 0x00000016749c7e24 */ /* 0x000fc4000f8e02ed */
[----:B------:R-:W-:Y:S01]  /*a680*/  FMUL.FTZ R239, R80, R211 ;  /* 0x000000d350ef7220 */ /* 0x000fe20000410000 */
[----:B------:R-:W-:Y:S01]  /*a690*/  FADD.FTZ R204, R185, R204 ;  /* 0x000000ccb9cc7221 */ /* 0x000fe20000010000 */
[----:B------:R-:W-:Y:S01]  /*a6a0*/  FFMA.FTZ R197, R7, UR27, -R158 ;  /* 0x0000001b07c57c23 */ /* 0x000fe2000801089e */
[----:B------:R-:W-:Y:S01]  /*a6b0*/  FMUL.FTZ R199, R206, R184 ;  /* 0x000000b8cec77220 */ /* 0x000fe20000410000 */
[C---:B------:R-:W-:Y:S01]  /*a6c0*/  FMUL.FTZ R158, R160.reuse, R202 ;  /* 0x000000caa09e7220 */ /* 0x040fe20000410000 */
[----:B------:R-:W-:Y:S01]  /*a6d0*/  FFMA.FTZ R138, R201, R154, R138 ;  /* 0x0000009ac98a7223 */ /* 0x000fe2000001008a */
[----:B------:R-:W-:Y:S01]  /*a6e0*/  FMUL.FTZ R237, R181, UR44 ;  /* 0x0000002cb5ed7c20 */ /* 0x000fe20008410000 */
[----:B------:R-:W-:Y:S01]  /*a6f0*/  FMUL.FTZ R201, R160, R204 ;  /* 0x000000cca0c97220 */ /* 0x000fe20000410000 */
[----:B------:R0:W-:Y:S01]  /*a700*/  STS [R156+0x8b8], R239 ;  /* 0x0008b8ef9c007388 */ /* 0x0001e20000000800 */
[----:B------:R-:W-:Y:S01]  /*a710*/  FFMA.FTZ R185, R208, R136, R199 ;  /* 0x00000088d0b97223 */ /* 0x000fe200000100c7 */
[C---:B------:R-:W-:Y:S01]  /*a720*/  FFMA.FTZ R199, R132.reuse, UR27, R237 ;  /* 0x0000001b84c77c23 */ /* 0x040fe200080100ed */
[----:B------:R-:W-:Y:S01]  /*a730*/  FFMA.FTZ R237, R161, R202, R201 ;  /* 0x000000caa1ed7223 */ /* 0x000fe200000100c9 */
[CC--:B------:R-:W-:Y:S01]  /*a740*/  FMUL.FTZ R213, R132.reuse, R81.reuse ;  /* 0x0000005184d57220 */ /* 0x0c0fe20000410000 */
[----:B------:R-:W-:Y:S01]  /*a750*/  FMUL.FTZ R132, R132, UR44 ;  /* 0x0000002c84847c20 */ /* 0x000fe20008410000 */
[----:B------:R-:W-:Y:S01]  /*a760*/  FMUL.FTZ R201, R181, R81 ;  /* 0x00000051b5c97220 */ /* 0x000fe20000410000 */
[----:B------:R-:W-:Y:S01]  /*a770*/  FADD.FTZ R160, R140, R237 ;  /* 0x000000ed8ca07221 */ /* 0x000fe20000010000 */
[----:B------:R-:W-:Y:S01]  /*a780*/  FMUL.FTZ R7, R7, R83 ;  /* 0x0000005307077220 */ /* 0x000fe20000410000 */
[----:B------:R-:W-:Y:S01]  /*a790*/  FMUL.FTZ R241, R76, R213 ;  /* 0x000000d54cf17220 */ /* 0x000fe20000410000 */
[----:B0-----:R-:W-:Y:S01]  /*a7a0*/  FFMA.FTZ R239, R161, R204, -R158 ;  /* 0x000000cca1ef7223 */ /* 0x001fe2000001089e */
[----:B------:R-:W-:Y:S01]  /*a7b0*/  FFMA.FTZ R161, R181, UR27, -R132 ;  /* 0x0000001bb5a17c23 */ /* 0x000fe20008010884 */
[----:B------:R-:W-:Y:S01]  /*a7c0*/  FMUL.FTZ R132, R154, UR44 ;  /* 0x0000002c9a847c20 */ /* 0x000fe20008410000 */
[C---:B------:R-:W-:Y:S01]  /*a7d0*/  FMUL.FTZ R158, R183.reuse, R78 ;  /* 0x0000004eb79e7220 */ /* 0x040fe20000410000 */
[----:B------:R-:W-:Y:S01]  /*a7e0*/  FADD.FTZ R186, R186, R239 ;  /* 0x000000efbaba7221 */ /* 0x000fe20000010000 */
[C---:B------:R-:W-:Y:S01]  /*a7f0*/  FMUL.FTZ R239, R183.reuse, UR44 ;  /* 0x0000002cb7ef7c20 */ /* 0x040fe20008410000 */
[----:B------:R-:W-:Y:S01]  /*a800*/  FFMA.FTZ R132, R183, UR27, -R132 ;  /* 0x0000001bb7847c23 */ /* 0x000fe20008010884 */
[----:B------:R-:W-:Y:S01]  /*a810*/  FMUL.FTZ R183, R136, R79 ;  /* 0x0000004f88b77220 */ /* 0x000fe20000410000 */
[----:B------:R-:W-:Y:S01]  /*a820*/  FMUL.FTZ R140, R162, R186 ;  /* 0x000000baa28c7220 */ /* 0x000fe20000410000 */
[----:B------:R-:W-:Y:S01]  /*a830*/  FFMA.FTZ R181, R154, UR27, R239 ;  /* 0x0000001b9ab57c23 */ /* 0x000fe200080100ef */
[-C--:B------:R-:W-:Y:S01]  /*a840*/  FMUL.FTZ R239, R162, R160.reuse ;  /* 0x000000a0a2ef7220 */ /* 0x080fe20000410000 */
[----:B------:R-:W-:Y:S01]  /*a850*/  FMUL.FTZ R243, R80, R7 ;  /* 0x0000000750f37220 */ /* 0x000fe20000410000 */
[C---:B------:R-:W-:Y:S01]  /*a860*/  FFMA.FTZ R237, R163.reuse, R160, R140 ;  /* 0x000000a0a3ed7223 */ /* 0x040fe2000001008c */
[----:B------:R0:W-:Y:S01]  /*a870*/  STS [R156+0x8b0], R241 ;  /* 0x0008b0f19c007388 */ /* 0x0001e20000000800 */
[----:B------:R-:W-:Y:S01]  /*a880*/  FFMA.FTZ R140, R163, R186, -R239 ;  /* 0x000000baa38c7223 */ /* 0x000fe200000108ef */
[----:B------:R-:W-:Y:S01]  /*a890*/  FMUL.FTZ R154, R154, R78 ;  /* 0x0000004e9a9a7220 */ /* 0x000fe20000410000 */
[----:B------:R-:W-:Y:S01]  /*a8a0*/  FADD.FTZ R142, R142, R237 ;  /* 0x000000ed8e8e7221 */ /* 0x000fe20000010000 */
[----:B------:R1:W-:Y:S01]  /*a8b0*/  STS [R156+0x8bc], R243 ;  /* 0x0008bcf39c007388 */ /* 0x0003e20000000800 */
[----:B------:R-:W-:Y:S01]  /*a8c0*/  FADD.FTZ R187, R187, R140 ;  /* 0x0000008cbbbb7221 */ /* 0x000fe20000010000 */
[----:B------:R-:W-:Y:S01]  /*a8d0*/  FMUL.FTZ R245, R75, R158 ;  /* 0x0000009e4bf57220 */ /* 0x000fe20000410000 */
[----:B------:R-:W-:Y:S01]  /*a8e0*/  FMUL.FTZ R247, R76, R201 ;  /* 0x000000c94cf77220 */ /* 0x000fe20000410000 */
[----:B------:R-:W-:Y:S01]  /*a8f0*/  FMUL.FTZ R249, R204, R77 ;  /* 0x0000004dccf97220 */ /* 0x000fe20000410000 */
[C---:B------:R-:W-:Y:S01]  /*a900*/  FMUL.FTZ R140, R164.reuse, R187 ;  /* 0x000000bba48c7220 */ /* 0x040fe20000410000 */
[-C--:B------:R-:W-:Y:S01]  /*a910*/  FMUL.FTZ R164, R164, R142.reuse ;  /* 0x0000008ea4a47220 */ /* 0x080fe20000410000 */
[----:B0-----:R-:W-:Y:S01]  /*a920*/  FMUL.FTZ R241, R74, R183 ;  /* 0x000000b74af17220 */ /* 0x001fe20000410000 */
[----:B------:R0:W-:Y:S01]  /*a930*/  STS [R156+0x8ac], R245 ;  /* 0x0008acf59c007388 */ /* 0x0001e20000000800 */
[C---:B------:R-:W-:Y:S01]  /*a940*/  FFMA.FTZ R140, R165.reuse, R142, R140 ;  /* 0x0000008ea58c7223 */ /* 0x040fe2000001008c */
[----:B------:R-:W-:Y:S01]  /*a950*/  FFMA.FTZ R165, R165, R187, -R164 ;  /* 0x000000bba5a57223 */ /* 0x000fe200000108a4 */
[----:B-1----:R-:W-:Y:S01]  /*a960*/  FMUL.FTZ R243, R75, R154 ;  /* 0x0000009a4bf37220 */ /* 0x002fe20000410000 */
[----:B------:R1:W-:Y:S01]  /*a970*/  STS [R156+0x8a0], R241 ;  /* 0x0008a0f19c007388 */ /* 0x0003e20000000800 */
[----:B------:R-:W-:Y:S01]  /*a980*/  FADD.FTZ R143, R143, R140 ;  /* 0x0000008c8f8f7221 */ /* 0x000fe20000010000 */
[----:B------:R-:W-:Y:S01]  /*a990*/  FADD.FTZ R188, R188, R165 ;  /* 0x000000a5bcbc7221 */ /* 0x000fe20000010000 */
[----:B------:R-:W-:Y:S01]  /*a9a0*/  FMUL.FTZ R239, R210, R204 ;  /* 0x000000ccd2ef7220 */ /* 0x000fe20000410000 */
[----:B------:R2:W-:Y:S01]  /*a9b0*/  STS [R156+0x8a8], R243 ;  /* 0x0008a8f39c007388 */ /* 0x0005e20000000800 */
[----:B------:R-:W-:Y:S01]  /*a9c0*/  FMUL.FTZ R164, R72, R249 ;  /* 0x000000f948a47220 */ /* 0x000fe20000410000 */
[----:B------:R-:W-:Y:S01]  /*a9d0*/  FMUL.FTZ R140, R166, R188 ;  /* 0x000000bca68c7220 */ /* 0x000fe20000410000 */
[----:B0-----:R-:W-:Y:S01]  /*a9e0*/  FMUL.FTZ R245, R202, UR44 ;  /* 0x0000002ccaf57c20 */ /* 0x001fe20008410000 */
[----:B------:R0:W-:Y:S01]  /*a9f0*/  STS [R156+0x8b4], R247 ;  /* 0x0008b4f79c007388 */ /* 0x0001e20000000800 */
[----:B------:R-:W-:Y:S01]  /*aa00*/  FFMA.FTZ R239, R212, R202, R239 ;  /* 0x000000cad4ef7223 */ /* 0x000fe200000100ef */
[C---:B-1----:R-:W-:Y:S01]  /*aa10*/  FMUL.FTZ R241, R204.reuse, UR44 ;  /* 0x0000002cccf17c20 */ /* 0x042fe20008410000 */
[----:B------:R-:W-:Y:S01]  /*aa20*/  FFMA.FTZ R165, R167, R143, R140 ;  /* 0x0000008fa7a57223 */ /* 0x000fe2000001008c */
[----:B------:R-:W-:Y:S01]  /*aa30*/  FFMA.FTZ R162, R204, UR27, -R245 ;  /* 0x0000001bcca27c23 */ /* 0x000fe200080108f5 */
[----:B------:R-:W-:Y:S01]  /*aa40*/  FFMA.FTZ R94, R239, R77, R94 ;  /* 0x0000004def5e7223 */ /* 0x000fe2000001005e */
[----:B--2---:R-:W-:Y:S01]  /*aa50*/  FFMA.FTZ R243, R202, UR27, R241 ;  /* 0x0000001bcaf37c23 */ /* 0x004fe200080100f1 */
[----:B------:R-:W-:Y:S01]  /*aa60*/  FMUL.FTZ R241, R166, R143 ;  /* 0x0000008fa6f17220 */ /* 0x000fe20000410000 */
[----:B------:R-:W-:Y:S01]  /*aa70*/  FADD.FTZ R144, R144, R165 ;  /* 0x000000a590907221 */ /* 0x000fe20000010000 */
[----:B------:R-:W-:Y:S01]  /*aa80*/  FMUL.FTZ R245, R5, R162 ;  /* 0x000000a205f57220 */ /* 0x000fe20000410000 */
[----:B0-----:R-:W-:Y:S01]  /*aa90*/  FMUL.FTZ R247, R202, R77 ;  /* 0x0000004dcaf77220 */ /* 0x001fe20000410000 */
[----:B------:R-:W-:Y:S01]  /*aaa0*/  FFMA.FTZ R140, R167, R188, -R241 ;  /* 0x000000bca78c7223 */ /* 0x000fe200000108f1 */
[C---:B------:R-:W-:Y:S01]  /*aab0*/  FMUL.FTZ R167, R5.reuse, R249 ;  /* 0x000000f905a77220 */ /* 0x040fe20000410000 */
[----:B------:R-:W-:Y:S01]  /*aac0*/  FFMA.FTZ R243, R6, R243, R245 ;  /* 0x000000f306f37223 */ /* 0x000fe200000100f5 */
[-C--:B------:R-:W-:Y:S01]  /*aad0*/  FMUL.FTZ R241, R5, R247.reuse ;  /* 0x000000f705f17220 */ /* 0x080fe20000410000 */
[----:B------:R-:W-:Y:S01]  /*aae0*/  FADD.FTZ R189, R189, R140 ;  /* 0x0000008cbdbd7221 */ /* 0x000fe20000010000 */
[----:B------:R-:W-:Y:S01]  /*aaf0*/  FMUL.FTZ R140, R168, R144 ;  /* 0x00000090a88c7220 */ /* 0x000fe20000410000 */
[C---:B------:R-:W-:Y:S01]  /*ab00*/  FFMA.FTZ R5, R6.reuse, R247, R167 ;  /* 0x000000f706057223 */ /* 0x040fe200000100a7 */
[----:B------:R-:W-:Y:S01]  /*ab10*/  FFMA.FTZ R6, R6, R249, -R241 ;  /* 0x000000f906067223 */ /* 0x000fe200000108f1 */
[-C--:B------:R-:W-:Y:S01]  /*ab20*/  FMUL.FTZ R167, R168, R189.reuse ;  /* 0x000000bda8a77220 */ /* 0x080fe20000410000 */
[C---:B------:R-:W-:Y:S01]  /*ab30*/  FFMA.FTZ R241, R169.reuse, R189, -R140 ;  /* 0x000000bda9f17223 */ /* 0x040fe2000001088c */
[----:B------:R-:W-:Y:S01]  /*ab40*/  FMUL.FTZ R165, R214, R186 ;  /* 0x000000bad6a57220 */ /* 0x000fe20000410000 */
[----:B------:R-:W-:Y:S01]  /*ab50*/  FMUL.FTZ R245, R186, R73 ;  /* 0x00000049baf57220 */ /* 0x000fe20000410000 */
[----:B------:R-:W-:Y:S01]  /*ab60*/  FFMA.FTZ R140, R169, R144, R167 ;  /* 0x00000090a98c7223 */ /* 0x000fe200000100a7 */
[----:B------:R-:W-:Y:S01]  /*ab70*/  FADD.FTZ R190, R190, R241 ;  /* 0x000000f1bebe7221 */ /* 0x000fe20000010000 */
[----:B------:R-:W-:Y:S01]  /*ab80*/  FFMA.FTZ R167, R72, R239, R243 ;  /* 0x000000ef48a77223 */ /* 0x000fe200000100f3 */
[----:B------:R-:W-:Y:S01]  /*ab90*/  FMUL.FTZ R243, R186, UR44 ;  /* 0x0000002cbaf37c20 */ /* 0x000fe20008410000 */
[----:B------:R-:W-:Y:S01]  /*aba0*/  FADD.FTZ R145, R145, R140 ;  /* 0x0000008c91917221 */ /* 0x000fe20000010000 */
[----:B------:R-:W-:Y:S01]  /*abb0*/  FMUL.FTZ R140, R170, R190 ;  /* 0x000000beaa8c7220 */ /* 0x000fe20000410000 */
[----:B------:R-:W-:Y:S01]  /*abc0*/  FFMA.FTZ R165, R216, R160, R165 ;  /* 0x000000a0d8a57223 */ /* 0x000fe200000100a5 */
[----:B------:R-:W-:Y:S01]  /*abd0*/  FMUL.FTZ R169, R160, UR44 ;  /* 0x0000002ca0a97c20 */ /* 0x000fe20008410000 */
[-C--:B------:R-:W-:Y:S01]  /*abe0*/  FMUL.FTZ R241, R170, R145.reuse ;  /* 0x00000091aaf17220 */ /* 0x080fe20000410000 */
[C---:B------:R-:W-:Y:S01]  /*abf0*/  FFMA.FTZ R239, R171.reuse, R145, R140 ;  /* 0x00000091abef7223 */ /* 0x040fe2000001008c */
[C---:B------:R-:W-:Y:S01]  /*ac00*/  FFMA.FTZ R140, R160.reuse, UR27, R243 ;  /* 0x0000001ba08c7c23 */ /* 0x040fe200080100f3 */
[----:B------:R0:W-:Y:S01]  /*ac10*/  STS [R156+0x89c], R164 ;  /* 0x00089ca49c007388 */ /* 0x0001e20000000800 */
[----:B------:R-:W-:Y:S01]  /*ac20*/  FFMA.FTZ R162, R171, R190, -R241 ;  /* 0x000000beaba27223 */ /* 0x000fe200000108f1 */
[----:B------:R-:W-:Y:S01]  /*ac30*/  FMUL.FTZ R171, R160, R73 ;  /* 0x00000049a0ab7220 */ /* 0x000fe20000410000 */
[----:B------:R-:W-:Y:S01]  /*ac40*/  FADD.FTZ R146, R146, R239 ;  /* 0x000000ef92927221 */ /* 0x000fe20000010000 */
[----:B------:R-:W-:Y:S01]  /*ac50*/  FMUL.FTZ R160, R236, R245 ;  /* 0x000000f5eca07220 */ /* 0x000fe20000410000 */
[----:B------:R-:W-:Y:S01]  /*ac60*/  FADD.FTZ R191, R191, R162 ;  /* 0x000000a2bfbf7221 */ /* 0x000fe20000010000 */
[----:B------:R-:W-:Y:S01]  /*ac70*/  FMUL.FTZ R163, R184, UR44 ;  /* 0x0000002cb8a37c20 */ /* 0x000fe20008410000 */
[-C--:B------:R-:W-:Y:S01]  /*ac80*/  FMUL.FTZ R162, R236, R171.reuse ;  /* 0x000000abeca27220 */ /* 0x080fe20000410000 */
[-C--:B------:R-:W-:Y:S01]  /*ac90*/  FFMA.FTZ R160, R215, R171.reuse, R160 ;  /* 0x000000abd7a07223 */ /* 0x080fe200000100a0 */
[----:B------:R-:W-:Y:S01]  /*aca0*/  FMUL.FTZ R241, R70, R171 ;  /* 0x000000ab46f17220 */ /* 0x000fe20000410000 */
[-C--:B0-----:R-:W-:Y:S01]  /*acb0*/  FMUL.FTZ R164, R172, R146.reuse ;  /* 0x00000092aca47220 */ /* 0x081fe20000410000 */
[----:B------:R-:W-:Y:S01]  /*acc0*/  FMUL.FTZ R237, R136, UR44 ;  /* 0x0000002c88ed7c20 */ /* 0x000fe20008410000 */
[-C--:B------:R-:W-:Y:S01]  /*acd0*/  FMUL.FTZ R171, R172, R191.reuse ;  /* 0x000000bfacab7220 */ /* 0x080fe20000410000 */
[----:B------:R-:W-:Y:S01]  /*ace0*/  FFMA.FTZ R163, R136, UR27, R163 ;  /* 0x0000001b88a37c23 */ /* 0x000fe200080100a3 */
[C---:B------:R-:W-:Y:S01]  /*acf0*/  FFMA.FTZ R239, R173.reuse, R191, -R164 ;  /* 0x000000bfadef7223 */ /* 0x040fe200000108a4 */
[C---:B------:R-:W-:Y:S01]  /*ad00*/  FFMA.FTZ R136, R184.reuse, UR27, -R237 ;  /* 0x0000001bb8887c23 */ /* 0x040fe200080108ed */
[----:B------:R-:W-:Y:S01]  /*ad10*/  FFMA.FTZ R164, R173, R146, R171 ;  /* 0x00000092ada47223 */ /* 0x000fe200000100ab */
[----:B------:R-:W-:Y:S01]  /*ad20*/  FMUL.FTZ R237, R184, R79 ;  /* 0x0000004fb8ed7220 */ /* 0x000fe20000410000 */
[----:B------:R-:W-:Y:S01]  /*ad30*/  FADD.FTZ R192, R192, R239 ;  /* 0x000000efc0c07221 */ /* 0x000fe20000010000 */
[----:B------:R-:W-:Y:S01]  /*ad40*/  FMUL.FTZ R166, R207, R183 ;  /* 0x000000b7cfa67220 */ /* 0x000fe20000410000 */
[----:B------:R-:W-:Y:S01]  /*ad50*/  FADD.FTZ R147, R147, R164 ;  /* 0x000000a493937221 */ /* 0x000fe20000010000 */
[----:B------:R-:W-:Y:S01]  /*ad60*/  FMUL.FTZ R171, R207, R237 ;  /* 0x000000edcfab7220 */ /* 0x000fe20000410000 */
[C---:B------:R-:W-:Y:S01]  /*ad70*/  FMUL.FTZ R164, R174.reuse, R192 ;  /* 0x000000c0aea47220 */ /* 0x040fe20000410000 */
[----:B------:R-:W-:Y:S01]  /*ad80*/  FMUL.FTZ R170, R187, R68 ;  /* 0x00000044bbaa7220 */ /* 0x000fe20000410000 */
[----:B------:R-:W-:Y:S01]  /*ad90*/  FMUL.FTZ R173, R174, R147 ;  /* 0x00000093aead7220 */ /* 0x000fe20000410000 */
[----:B------:R-:W-:Y:S01]  /*ada0*/  FFMA.FTZ R183, R218, R183, R171 ;  /* 0x000000b7dab77223 */ /* 0x000fe200000100ab */
[C---:B------:R-:W-:Y:S01]  /*adb0*/  FFMA.FTZ R171, R175.reuse, R147, R164 ;  /* 0x00000093afab7223 */ /* 0x040fe200000100a4 */
[-C--:B------:R-:W-:Y:S01]  /*adc0*/  FMUL.FTZ R184, R74, R237.reuse ;  /* 0x000000ed4ab87220 */ /* 0x080fe20000410000 */
[----:B------:R-:W-:Y:S01]  /*add0*/  FFMA.FTZ R237, R218, R237, -R166 ;  /* 0x000000eddaed7223 */ /* 0x000fe200000108a6 */
[----:B------:R-:W-:Y:S01]  /*ade0*/  FFMA.FTZ R164, R175, R192, -R173 ;  /* 0x000000c0afa47223 */ /* 0x000fe200000108ad */
[----:B------:R-:W-:Y:S01]  /*adf0*/  FMUL.FTZ R166, R142, R68 ;  /* 0x000000448ea67220 */ /* 0x000fe20000410000 */
[----:B------:R-:W-:Y:S01]  /*ae00*/  FMUL.FTZ R168, R235, R170 ;  /* 0x000000aaeba87220 */ /* 0x000fe20000410000 */
[----:B------:R-:W-:Y:S01]  /*ae10*/  FADD.FTZ R148, R148, R171 ;  /* 0x000000ab94947221 */ /* 0x000fe20000010000 */
[----:B------:R-:W-:Y:S01]  /*ae20*/  FADD.FTZ R193, R193, R164 ;  /* 0x000000a4c1c17221 */ /* 0x000fe20000010000 */
[-C--:B------:R-:W-:Y:S01]  /*ae30*/  FMUL.FTZ R172, R235, R166.reuse ;  /* 0x000000a6ebac7220 */ /* 0x080fe20000410000 */
[----:B------:R-:W-:Y:S01]  /*ae40*/  FFMA.FTZ R164, R209, R166, R168 ;  /* 0x000000a6d1a47223 */ /* 0x000fe200000100a8 */
[C---:B------:R-:W-:Y:S01]  /*ae50*/  FMUL.FTZ R168, R176.reuse, R148 ;  /* 0x00000094b0a87220 */ /* 0x040fe20000410000 */
[-C--:B------:R-:W-:Y:S01]  /*ae60*/  FMUL.FTZ R171, R176, R193.reuse ;  /* 0x000000c1b0ab7220 */ /* 0x080fe20000410000 */
[----:B------:R-:W-:Y:S01]  /*ae70*/  FMUL.FTZ R175, R71, R166 ;  /* 0x000000a647af7220 */ /* 0x000fe20000410000 */
[----:B------:R-:W-:Y:S01]  /*ae80*/  FFMA.FTZ R166, R209, R170, -R172 ;  /* 0x000000aad1a67223 */ /* 0x000fe200000108ac */
[C---:B------:R-:W-:Y:S01]  /*ae90*/  FFMA.FTZ R173, R177.reuse, R193, -R168 ;  /* 0x000000c1b1ad7223 */ /* 0x040fe200000108a8 */
[----:B------:R-:W-:Y:S01]  /*aea0*/  FFMA.FTZ R168, R177, R148, R171 ;  /* 0x00000094b1a87223 */ /* 0x000fe200000100ab */
[C---:B------:R-:W-:Y:S01]  /*aeb0*/  FMUL.FTZ R171, R203.reuse, R158 ;  /* 0x0000009ecbab7220 */ /* 0x040fe20000410000 */
[----:B------:R-:W-:Y:S01]  /*aec0*/  FMUL.FTZ R174, R188, R64 ;  /* 0x00000040bcae7220 */ /* 0x000fe20000410000 */
[----:B------:R-:W-:Y:S01]  /*aed0*/  FADD.FTZ R194, R194, R173 ;  /* 0x000000adc2c27221 */ /* 0x000fe20000010000 */
[-C--:B------:R-:W-:Y:S01]  /*aee0*/  FMUL.FTZ R173, R203, R154.reuse ;  /* 0x0000009acbad7220 */ /* 0x080fe20000410000 */
[----:B------:R-:W-:Y:S01]  /*aef0*/  FADD.FTZ R149, R149, R168 ;  /* 0x000000a895957221 */ /* 0x000fe20000010000 */
[----:B------:R-:W-:Y:S01]  /*af00*/  FFMA.FTZ R154, R12, R154, R171 ;  /* 0x0000009a0c9a7223 */ /* 0x000fe200000100ab */
[----:B------:R-:W-:Y:S01]  /*af10*/  FMUL.FTZ R168, R178, R194 ;  /* 0x000000c2b2a87220 */ /* 0x000fe20000410000 */
[----:B------:R-:W-:Y:S01]  /*af20*/  FFMA.FTZ R158, R12, R158, -R173 ;  /* 0x0000009e0c9e7223 */ /* 0x000fe200000108ad */
[-C--:B------:R-:W-:Y:S01]  /*af30*/  FMUL.FTZ R173, R178, R149.reuse ;  /* 0x00000095b2ad7220 */ /* 0x080fe20000410000 */
[----:B------:R-:W-:Y:S01]  /*af40*/  FMUL.FTZ R172, R143, R64 ;  /* 0x000000408fac7220 */ /* 0x000fe20000410000 */
[----:B------:R-:W-:Y:S01]  /*af50*/  FFMA.FTZ R171, R179, R149, R168 ;  /* 0x00000095b3ab7223 */ /* 0x000fe200000100a8 */
[----:B------:R-:W-:Y:S01]  /*af60*/  FMUL.FTZ R239, R71, R170 ;  /* 0x000000aa47ef7220 */ /* 0x000fe20000410000 */
[----:B------:R-:W-:Y:S01]  /*af70*/  FFMA.FTZ R168, R179, R194, -R173 ;  /* 0x000000c2b3a87223 */ /* 0x000fe200000108ad */
[C---:B------:R-:W-:Y:S01]  /*af80*/  FMUL.FTZ R170, R234.reuse, R174 ;  /* 0x000000aeeaaa7220 */ /* 0x040fe20000410000 */
[-C--:B------:R-:W-:Y:S01]  /*af90*/  FMUL.FTZ R173, R234, R172.reuse ;  /* 0x000000aceaad7220 */ /* 0x080fe20000410000 */
[----:B------:R0:W-:Y:S01]  /*afa0*/  STS [R156+0x888], R175 ;  /* 0x000888af9c007388 */ /* 0x0001e20000000800 */
[----:B------:R-:W-:Y:S01]  /*afb0*/  FADD.FTZ R195, R195, R168 ;  /* 0x000000a8c3c37221 */ /* 0x000fe20000010000 */
[----:B------:R-:W-:Y:S01]  /*afc0*/  FADD.FTZ R171, R150, R171 ;  /* 0x000000ab96ab7221 */ /* 0x000fe20000010000 */
[----:B------:R-:W-:Y:S01]  /*afd0*/  FFMA.FTZ R170, R219, R172, R170 ;  /* 0x000000acdbaa7223 */ /* 0x000fe200000100aa */
[----:B------:R-:W-:Y:S01]  /*afe0*/  FMUL.FTZ R177, R69, R174 ;  /* 0x000000ae45b17220 */ /* 0x000fe20000410000 */
[----:B------:R1:W-:Y:S01]  /*aff0*/  STS [R156+0x8a4], R184 ;  /* 0x0008a4b89c007388 */ /* 0x0003e20000000800 */
[----:B------:R-:W-:Y:S01]  /*b000*/  FMUL.FTZ R179, R10, R201 ;  /* 0x000000c90ab37220 */ /* 0x000fe20000410000 */
[----:B------:R-:W-:Y:S01]  /*b010*/  FFMA.FTZ R169, R186, UR27, -R169 ;  /* 0x0000001bbaa97c23 */ /* 0x000fe200080108a9 */
[----:B------:R-:W-:Y:S01]  /*b020*/  FMUL.FTZ R186, R149, R46 ;  /* 0x0000002e95ba7220 */ /* 0x000fe20000410000 */
[----:B------:R2:W-:Y:S01]  /*b030*/  STS [R156+0x884], R177 ;  /* 0x000884b19c007388 */ /* 0x0005e20000000800 */
[----:B0-----:R-:W-:Y:S01]  /*b040*/  FMUL.FTZ R175, R69, R172 ;  /* 0x000000ac45af7220 */ /* 0x001fe20000410000 */
[----:B------:R-:W-:Y:S01]  /*b050*/  FFMA.FTZ R172, R219, R174, -R173 ;  /* 0x000000aedbac7223 */ /* 0x000fe200000108ad */
[C---:B------:R-:W-:Y:S01]  /*b060*/  FMUL.FTZ R173, R180.reuse, R195 ;  /* 0x000000c3b4ad7220 */ /* 0x040fe20000410000 */
[----:B------:R-:W-:Y:S01]  /*b070*/  FMUL.FTZ R180, R180, R171 ;  /* 0x000000abb4b47220 */ /* 0x000fe20000410000 */
[----:B------:R-:W-:Y:S01]  /*b080*/  FFMA.FTZ R174, R152, R213, R179 ;  /* 0x000000d598ae7223 */ /* 0x000fe200000100b3 */
[----:B------:R0:W-:Y:S01]  /*b090*/  STS [R156+0x880], R175 ;  /* 0x000880af9c007388 */ /* 0x0001e20000000800 */
[C---:B------:R-:W-:Y:S01]  /*b0a0*/  FFMA.FTZ R150, R182.reuse, R171, R173 ;  /* 0x000000abb6967223 */ /* 0x040fe200000100ad */
[----:B------:R-:W-:Y:S01]  /*b0b0*/  FFMA.FTZ R173, R182, R195, -R180 ;  /* 0x000000c3b6ad7223 */ /* 0x000fe200000108b4 */
[-C--:B------:R-:W-:Y:S01]  /*b0c0*/  FMUL.FTZ R180, R195, R45.reuse ;  /* 0x0000002dc3b47220 */ /* 0x080fe20000410000 */
[----:B------:R-:W-:Y:S01]  /*b0d0*/  FMUL.FTZ R182, R171, R45 ;  /* 0x0000002dabb67220 */ /* 0x000fe20000410000 */
[----:B------:R-:W-:Y:S01]  /*b0e0*/  FADD.FTZ R151, R151, R150 ;  /* 0x0000009697977221 */ /* 0x000fe20000010000 */
[----:B------:R-:W-:Y:S01]  /*b0f0*/  FADD.FTZ R173, R196, R173 ;  /* 0x000000adc4ad7221 */ /* 0x000fe20000010000 */
[----:B-1----:R-:W-:Y:S01]  /*b100*/  FMUL.FTZ R184, R194, R46 ;  /* 0x0000002ec2b87220 */ /* 0x002fe20000410000 */
[----:B------:R-:W-:Y:S01]  /*b110*/  FMUL.FTZ R168, R3, R180 ;  /* 0x000000b403a87220 */ /* 0x000fe20000410000 */
[-C--:B------:R-:W-:Y:S01]  /*b120*/  FMUL.FTZ R178, R151, R44.reuse ;  /* 0x0000002c97b27220 */ /* 0x080fe20000410000 */
[----:B------:R-:W-:Y:S01]  /*b130*/  FMUL.FTZ R176, R173, R44 ;  /* 0x0000002cadb07220 */ /* 0x000fe20000410000 */
[-C--:B------:R-:W-:Y:S01]  /*b140*/  FMUL.FTZ R196, R3, R182.reuse ;  /* 0x000000b603c47220 */ /* 0x080fe20000410000 */
[----:B--2---:R-:W-:Y:S01]  /*b150*/  FFMA.FTZ R177, R225, R182, R168 ;  /* 0x000000b6e1b17223 */ /* 0x004fe200000100a8 */
[C---:B0-----:R-:W-:Y:S01]  /*b160*/  FMUL.FTZ R175, R11.reuse, R178 ;  /* 0x000000b20baf7220 */ /* 0x041fe20000410000 */
[----:B------:R-:W-:Y:S01]  /*b170*/  FMUL.FTZ R150, R11, R176 ;  /* 0x000000b00b967220 */ /* 0x000fe20000410000 */
[----:B------:R-:W-:Y:S01]  /*b180*/  FMUL.FTZ R179, R227, R184 ;  /* 0x000000b8e3b37220 */ /* 0x000fe20000410000 */
[----:B------:R-:W-:Y:S01]  /*b190*/  FFMA.FTZ R196, R225, R180, -R196 ;  /* 0x000000b4e1c47223 */ /* 0x000fe200000108c4 */
[C---:B------:R-:W-:Y:S01]  /*b1a0*/  FFMA.FTZ R175, R13.reuse, R176, -R175 ;  /* 0x000000b00daf7223 */ /* 0x040fe200000108af */
[----:B------:R-:W-:Y:S01]  /*b1b0*/  FFMA.FTZ R150, R13, R178, R150 ;  /* 0x000000b20d967223 */ /* 0x000fe20000010096 */
[----:B------:R-:W-:Y:S01]  /*b1c0*/  FMUL.FTZ R213, R10, R213 ;  /* 0x000000d50ad57220 */ /* 0x000fe20000410000 */
[-C--:B------:R-:W-:Y:S01]  /*b1d0*/  FFMA.FTZ R179, R228, R186.reuse, R179 ;  /* 0x000000bae4b37223 */ /* 0x080fe200000100b3 */
[----:B------:R-:W-:Y:S01]  /*b1e0*/  FADD.FTZ R175, RZ, R175 ;  /* 0x000000afffaf7221 */ /* 0x000fe20000010000 */
[----:B------:R-:W-:Y:S01]  /*b1f0*/  FADD.FTZ R150, RZ, R150 ;  /* 0x00000096ff967221 */ /* 0x000fe20000010000 */
[----:B------:R-:W-:Y:S01]  /*b200*/  FFMA.FTZ R201, R152, R201, -R213 ;  /* 0x000000c998c97223 */ /* 0x000fe200000108d5 */
[----:B------:R-:W-:Y:S01]  /*b210*/  FMUL.FTZ R243, R70, R245 ;  /* 0x000000f546f37220 */ /* 0x000fe20000410000 */
[----:B------:R-:W-:Y:S01]  /*b220*/  FADD.FTZ R196, R175, R196 ;  /* 0x000000c4afc47221 */ /* 0x000fe20000010000 */
[----:B------:R-:W-:Y:S01]  /*b230*/  FADD.FTZ R150, R150, R177 ;  /* 0x000000b196967221 */ /* 0x000fe20000010000 */
[-C--:B------:R-:W-:Y:S01]  /*b240*/  FMUL.FTZ R175, R193, R47.reuse ;  /* 0x0000002fc1af7220 */ /* 0x080fe20000410000 */
[----:B------:R-:W-:Y:S01]  /*b250*/  FMUL.FTZ R177, R148, R47 ;  /* 0x0000002f94b17220 */ /* 0x000fe20000410000 */
[----:B------:R0:W-:Y:S01]  /*b260*/  STS [R156+0x88c], R239 ;  /* 0x00088cef9c007388 */ /* 0x0001e20000000800 */
[----:B------:R-:W-:Y:S01]  /*b270*/  FADD.FTZ R168, R150, R179 ;  /* 0x000000b396a87221 */ /* 0x000fe20000010000 */
[----:B------:R-:W-:Y:S01]  /*b280*/  FMUL.FTZ R179, R227, R186 ;  /* 0x000000bae3b37220 */ /* 0x000fe20000410000 */
[----:B------:R-:W-:Y:S01]  /*b290*/  FMUL.FTZ R213, R229, R175 ;  /* 0x000000afe5d57220 */ /* 0x000fe20000410000 */
[----:B------:R-:W-:Y:S01]  /*b2a0*/  FMUL.FTZ R150, R198, R211 ;  /* 0x000000d3c6967220 */ /* 0x000fe20000410000 */
[----:B------:R1:W-:Y:S01]  /*b2b0*/  STS [R156+0x890], R241 ;  /* 0x000890f19c007388 */ /* 0x0003e20000000800 */
[----:B------:R-:W-:Y:S01]  /*b2c0*/  FFMA.FTZ R179, R228, R184, -R179 ;  /* 0x000000b8e4b37223 */ /* 0x000fe200000108b3 */
[----:B------:R-:W-:Y:S01]  /*b2d0*/  FFMA.FTZ R213, R224, R177, R213 ;  /* 0x000000b1e0d57223 */ /* 0x000fe200000100d5 */
[-C--:B------:R-:W-:Y:S01]  /*b2e0*/  FFMA.FTZ R150, R134, R7.reuse, -R150 ;  /* 0x0000000786967223 */ /* 0x080fe20000010896 */
[----:B------:R2:W-:Y:S01]  /*b2f0*/  STS [R156+0x894], R243 ;  /* 0x000894f39c007388 */ /* 0x0005e20000000800 */
[----:B0-----:R-:W-:Y:S01]  /*b300*/  FMUL.FTZ R239, R198, R7 ;  /* 0x00000007c6ef7220 */ /* 0x001fe20000410000 */
[-C--:B------:R-:W-:Y:S01]  /*b310*/  FMUL.FTZ R7, R192, R48.reuse ;  /* 0x00000030c0077220 */ /* 0x080fe20000410000 */
[----:B------:R-:W-:Y:S01]  /*b320*/  FADD.FTZ R196, R196, R179 ;  /* 0x000000b3c4c47221 */ /* 0x000fe20000010000 */
[----:B------:R-:W-:Y:S01]  /*b330*/  FADD.FTZ R168, R168, R213 ;  /* 0x000000d5a8a87221 */ /* 0x000fe20000010000 */
[----:B------:R-:W-:Y:S01]  /*b340*/  FMUL.FTZ R179, R147, R48 ;  /* 0x0000003093b37220 */ /* 0x000fe20000410000 */
[----:B-1----:R-:W-:Y:S01]  /*b350*/  FMUL.FTZ R241, R229, R177 ;  /* 0x000000b1e5f17220 */ /* 0x002fe20000410000 */
[----:B------:R-:W-:Y:S01]  /*b360*/  FMUL.FTZ R213, R191, R49 ;  /* 0x00000031bfd57220 */ /* 0x000fe20000410000 */
[----:B------:R-:W-:Y:S01]  /*b370*/  FFMA.FTZ R162, R215, R245, -R162 ;  /* 0x000000f5d7a27223 */ /* 0x000fe200000108a2 */
[----:B------:R-:W-:Y:S01]  /*b380*/  FFMA.FTZ R211, R134, R211, R239 ;  /* 0x000000d386d37223 */ /* 0x000fe200000100ef */
[----:B--2---:R-:W-:Y:S01]  /*b390*/  FMUL.FTZ R243, R230, R7 ;  /* 0x00000007e6f37220 */ /* 0x004fe20000410000 */
[----:B------:R-:W-:Y:S01]  /*b3a0*/  FFMA.FTZ R241, R224, R175, -R241 ;  /* 0x000000afe0f17223 */ /* 0x000fe200000108f1 */
[----:B------:R-:W-:Y:S01]  /*b3b0*/  FMUL.FTZ R239, R146, R49 ;  /* 0x0000003192ef7220 */ /* 0x000fe20000410000 */
[-C--:B------:R-:W-:Y:S01]  /*b3c0*/  FMUL.FTZ R202, R230, R179.reuse ;  /* 0x000000b3e6ca7220 */ /* 0x080fe20000410000 */
[----:B------:R-:W-:Y:S01]  /*b3d0*/  FFMA.FTZ R243, R226, R179, R243 ;  /* 0x000000b3e2f37223 */ /* 0x000fe200000100f3 */
[----:B------:R-:W-:Y:S01]  /*b3e0*/  FMUL.FTZ R245, R231, R213 ;  /* 0x000000d5e7f57220 */ /* 0x000fe20000410000 */
[-C--:B------:R-:W-:Y:S01]  /*b3f0*/  FMUL.FTZ R208, R189, R58.reuse ;  /* 0x0000003abdd07220 */ /* 0x080fe20000410000 */
[----:B------:R-:W-:Y:S01]  /*b400*/  FADD.FTZ R196, R196, R241 ;  /* 0x000000f1c4c47221 */ /* 0x000fe20000010000 */
[----:B------:R-:W-:Y:S01]  /*b410*/  FFMA.FTZ R241, R226, R7, -R202 ;  /* 0x00000007e2f17223 */ /* 0x000fe200000108ca */
[----:B------:R-:W-:Y:S01]  /*b420*/  FADD.FTZ R168, R168, R243 ;  /* 0x000000f3a8a87221 */ /* 0x000fe20000010000 */
[----:B------:R-:W-:Y:S01]  /*b430*/  FFMA.FTZ R245, R222, R239, R245 ;  /* 0x000000efdef57223 */ /* 0x000fe200000100f5 */
[----:B------:R-:W-:Y:S01]  /*b440*/  FMUL.FTZ R202, R144, R58 ;  /* 0x0000003a90ca7220 */ /* 0x000fe20000410000 */
[----:B------:R-:W-:Y:S01]  /*b450*/  FMUL.FTZ R206, R233, R208 ;  /* 0x000000d0e9ce7220 */ /* 0x000fe20000410000 */
[----:B------:R-:W-:Y:S01]  /*b460*/  FMUL.FTZ R204, R190, R54 ;  /* 0x00000036becc7220 */ /* 0x000fe20000410000 */
[----:B------:R-:W-:Y:S01]  /*b470*/  FMUL.FTZ R251, R72, R247 ;  /* 0x000000f748fb7220 */ /* 0x000fe20000410000 */
[----:B------:R-:W-:Y:S01]  /*b480*/  FADD.FTZ R196, R196, R241 ;  /* 0x000000f1c4c47221 */ /* 0x000fe20000010000 */
[----:B------:R-:W-:Y:S01]  /*b490*/  FADD.FTZ R168, R168, R245 ;  /* 0x000000f5a8a87221 */ /* 0x000fe20000010000 */
[-C--:B------:R-:W-:Y:S01]  /*b4a0*/  FMUL.FTZ R245, R67, R202.reuse ;  /* 0x000000ca43f57220 */ /* 0x080fe20000410000 */
[-C--:B------:R-:W-:Y:S01]  /*b4b0*/  FMUL.FTZ R241, R233, R202.reuse ;  /* 0x000000cae9f17220 */ /* 0x080fe20000410000 */
[----:B------:R-:W-:Y:S01]  /*b4c0*/  FFMA.FTZ R247, R205, R202, R206 ;  /* 0x000000cacdf77223 */ /* 0x000fe200000100ce */
[----:B------:R-:W-:Y:S01]  /*b4d0*/  FMUL.FTZ R202, R145, R54 ;  /* 0x0000003691ca7220 */ /* 0x000fe20000410000 */
[----:B------:R-:W-:Y:S01]  /*b4e0*/  FMUL.FTZ R206, R232, R204 ;  /* 0x000000cce8ce7220 */ /* 0x000fe20000410000 */
[----:B------:R-:W-:Y:S01]  /*b4f0*/  FFMA.FTZ R249, R205, R208, -R241 ;  /* 0x000000d0cdf97223 */ /* 0x000fe200000108f1 */
[-C--:B------:R-:W-:Y:S01]  /*b500*/  FMUL.FTZ R243, R231, R239.reuse ;  /* 0x000000efe7f37220 */ /* 0x080fe20000410000 */
[----:B------:R-:W-:Y:S01]  /*b510*/  FMUL.FTZ R239, R66, R239 ;  /* 0x000000ef42ef7220 */ /* 0x000fe20000410000 */
[-C--:B------:R-:W-:Y:S01]  /*b520*/  FFMA.FTZ R241, R217, R202.reuse, R206 ;  /* 0x000000cad9f17223 */ /* 0x080fe200000100ce */
[----:B------:R-:W-:Y:S01]  /*b530*/  FMUL.FTZ R179, R63, R179 ;  /* 0x000000b33fb37220 */ /* 0x000fe20000410000 */
[-C--:B------:R-:W-:Y:S01]  /*b540*/  FFMA.FTZ R243, R222, R213.reuse, -R243 ;  /* 0x000000d5def37223 */ /* 0x080fe200000108f3 */
[----:B------:R-:W-:Y:S01]  /*b550*/  FMUL.FTZ R213, R66, R213 ;  /* 0x000000d542d57220 */ /* 0x000fe20000410000 */
[----:B------:R-:W-:Y:S01]  /*b560*/  FADD.FTZ R206, R168, R241 ;  /* 0x000000f1a8ce7221 */ /* 0x000fe20000010000 */
[----:B------:R-:W-:Y:S01]  /*b570*/  FMUL.FTZ R177, R62, R177 ;  /* 0x000000b13eb17220 */ /* 0x000fe20000410000 */
[----:B------:R-:W-:Y:S01]  /*b580*/  FADD.FTZ R196, R196, R243 ;  /* 0x000000f3c4c47221 */ /* 0x000fe20000010000 */
[-C--:B------:R-:W-:Y:S01]  /*b590*/  FMUL.FTZ R243, R65, R202.reuse ;  /* 0x000000ca41f37220 */ /* 0x080fe20000410000 */
[----:B------:R-:W-:Y:S01]  /*b5a0*/  FADD.FTZ R247, R206, R247 ;  /* 0x000000f7cef77221 */ /* 0x000fe20000010000 */
[----:B------:R-:W-:Y:S01]  /*b5b0*/  FMUL.FTZ R202, R232, R202 ;  /* 0x000000cae8ca7220 */ /* 0x000fe20000410000 */
[----:B------:R-:W-:Y:S01]  /*b5c0*/  FMUL.FTZ R175, R62, R175 ;  /* 0x000000af3eaf7220 */ /* 0x000fe20000410000 */
[----:B------:R0:W-:Y:S01]  /*b5d0*/  STS [R156+0x898], R251 ;  /* 0x000898fb9c007388 */ /* 0x0001e20000000800 */
[----:B------:R-:W-:Y:S01]  /*b5e0*/  FADD.FTZ R247, R247, R170 ;  /* 0x000000aaf7f77221 */ /* 0x000fe20000010000 */
[----:B------:R-:W-:Y:S01]  /*b5f0*/  FFMA.FTZ R241, R217, R204, -R202 ;  /* 0x000000ccd9f17223 */ /* 0x000fe200000108ca */
[----:B------:R-:W-:Y:S01]  /*b600*/  MOV R168, UR23 ;  /* 0x0000001700a87c02 */ /* 0x000fe20008000f00 */
[----:B------:R1:W-:Y:S01]  /*b610*/  STS [R156+0x878], R245 ;  /* 0x000878f59c007388 */ /* 0x0003e20000000800 */
[----:B------:R-:W-:Y:S01]  /*b620*/  FADD.FTZ R247, R247, R164 ;  /* 0x000000a4f7f77221 */ /* 0x000fe20000010000 */
[----:B------:R-:W-:Y:S01]  /*b630*/  FADD.FTZ R196, R196, R241 ;  /* 0x000000f1c4c47221 */ /* 0x000fe20000010000 */
[----:B------:R-:W-:Y:S01]  /*b640*/  FMUL.FTZ R241, R63, R7 ;  /* 0x000000073ff17220 */ /* 0x000fe20000410000 */
[----:B------:R2:W-:Y:S01]  /*b650*/  STS [R156+0x868], R239 ;  /* 0x000868ef9c007388 */ /* 0x0005e20000000800 */
[----:B------:R-:W-:Y:S01]  /*b660*/  FADD.FTZ R160, R247, R160 ;  /* 0x000000a0f7a07221 */ /* 0x000fe20000010000 */
[----:B0-----:R-:W-:Y:S01]  /*b670*/  FMUL.FTZ R251, R67, R208 ;  /* 0x000000d043fb7220 */ /* 0x001fe20000410000 */
[----:B------:R-:W-:Y:S01]  /*b680*/  FMUL.FTZ R7, R60, R182 ;  /* 0x000000b63c077220 */ /* 0x000fe20000410000 */
[----:B------:R0:W-:Y:S01]  /*b690*/  STS [R156+0x86c], R213 ;  /* 0x00086cd59c007388 */ /* 0x0001e20000000800 */
[----:B------:R-:W-:Y:S01]  /*b6a0*/  FADD.FTZ R160, R160, R5 ;  /* 0x00000005a0a07221 */ /* 0x000fe20000010000 */
[----:B-1----:R-:W-:Y:S01]  /*b6b0*/  FMUL.FTZ R245, R65, R204 ;  /* 0x000000cc41f57220 */ /* 0x002fe20000410000 */
[----:B------:R-:W-:Y:S01]  /*b6c0*/  LEA R168, R168, -R4, 0x1 ;  /* 0x80000004a8a87211 */ /* 0x000fe200078e08ff */
[----:B------:R1:W-:Y:S01]  /*b6d0*/  STS [R156+0x860], R179 ;  /* 0x000860b39c007388 */ /* 0x0003e20000000800 */
[----:B------:R-:W-:Y:S01]  /*b6e0*/  FADD.FTZ R183, R160, R183 ;  /* 0x000000b7a0b77221 */ /* 0x000fe20000010000 */
[----:B--2---:R-:W-:Y:S01]  /*b6f0*/  FMUL.FTZ R239, R61, R184 ;  /* 0x000000b83def7220 */ /* 0x004fe20000410000 */
[----:B------:R-:W-:Y:S01]  /*b700*/  FADD.FTZ R249, R196, R249 ;  /* 0x000000f9c4f97221 */ /* 0x000fe20000010000 */
[----:B------:R2:W-:Y:S01]  /*b710*/  STS [R156+0x858], R177 ;  /* 0x000858b19c007388 */ /* 0x0005e20000000800 */
[----:B------:R-:W-:Y:S01]  /*b720*/  FADD.FTZ R183, R183, R154 ;  /* 0x0000009ab7b77221 */ /* 0x000fe20000010000 */
[----:B0-----:R-:W-:Y:S01]  /*b730*/  FMUL.FTZ R213, R61, R186 ;  /* 0x000000ba3dd57220 */ /* 0x001fe20000410000 */
[----:B------:R-:W-:Y:S01]  /*b740*/  FADD.FTZ R249, R249, R172 ;  /* 0x000000acf9f97221 */ /* 0x000fe20000010000 */
[----:B------:R0:W-:Y:S01]  /*b750*/  STS [R156+0x85c], R175 ;  /* 0x00085caf9c007388 */ /* 0x0001e20000000800 */
[----:B------:R-:W-:Y:S01]  /*b760*/  FADD.FTZ R174, R183, R174 ;  /* 0x000000aeb7ae7221 */ /* 0x000fe20000010000 */
[----:B-1----:R-:W-:Y:S01]  /*b770*/  FMUL.FTZ R179, R60, R180 ;  /* 0x000000b43cb37220 */ /* 0x002fe20000410000 */
[----:B------:R-:W-:Y:S01]  /*b780*/  IADD3 R183, PT, PT, R116, 0x20, RZ ;  /* 0x0000002074b77810 */ /* 0x000fe20007ffe0ff */
[----:B------:R-:W-:Y:S01]  /*b790*/  STS [R156+0x87c], R251 ;  /* 0x00087cfb9c007388 */ /* 0x000fe20000000800 */
[----:B------:R-:W-:Y:S01]  /*b7a0*/  FADD.FTZ R4, R174, R211 ;  /* 0x000000d3ae047221 */ /* 0x000fe20000010000 */
[----:B--2---:R-:W-:Y:S01]  /*b7b0*/  FMUL.FTZ R177, R59, R176 ;  /* 0x000000b03bb17220 */ /* 0x004fe20000410000 */
[----:B------:R-:W-:Y:S01]  /*b7c0*/  LEA.HI R183, R183, R116, RZ, 0x1b ;  /* 0x00000074b7b77211 */ /* 0x000fe200078fd8ff */
[----:B------:R-:W-:Y:S01]  /*b7d0*/  STS [R156+0x870], R243 ;  /* 0x000870f39c007388 */ /* 0x000fe20000000800 */
[----:B------:R-:W-:Y:S01]  /*b7e0*/  FADD.FTZ R249, R249, R166 ;  /* 0x000000a6f9f97221 */ /* 0x000fe20000010000 */
[----:B0-----:R-:W-:Y:S01]  /*b7f0*/  FMUL.FTZ R175, R59, R178 ;  /* 0x000000b23baf7220 */ /* 0x001fe20000410000 */
[----:B------:R-:W-:Y:S01]  /*b800*/  LEA R211, R183, UR22, 0x2 ;  /* 0x00000016b7d37c11 */ /* 0x000fe2000f8e10ff */
[----:B------:R-:W-:Y:S01]  /*b810*/  STS [R156+0x874], R245 ;  /* 0x000874f59c007388 */ /* 0x000fe20000000800 */
[----:B------:R-:W-:Y:S01]  /*b820*/  FADD.FTZ R249, R249, R162 ;  /* 0x000000a2f9f97221 */ /* 0x000fe20000010000 */
[----:B------:R-:W-:Y:S01]  /*b830*/  ISETP.GE.AND P2, PT, R168, 0x1, PT ;  /* 0x00000001a800780c */ /* 0x000fe20003f46270 */
[----:B------:R-:W-:Y:S01]  /*b840*/  FMUL.FTZ R154, R192, UR44 ;  /* 0x0000002cc09a7c20 */ /* 0x000fe20008410000 */
[----:B------:R-:W-:Y:S01]  /*b850*/  STS [R156+0x864], R241 ;  /* 0x000864f19c007388 */ /* 0x000fe20000000800 */
[----:B------:R-:W-:Y:S01]  /*b860*/  FADD.FTZ R6, R249, R6 ;  /* 0x00000006f9067221 */ /* 0x000fe20000010000 */
[----:B------:R-:W-:Y:S01]  /*b870*/  FMUL.FTZ R180, R142, UR44 ;  /* 0x0000002c8eb47c20 */ /* 0x000fe20008410000 */
[----:B------:R-:W-:Y:S01]  /*b880*/  FMUL.FTZ R176, R188, UR44 ;  /* 0x0000002cbcb07c20 */ /* 0x000fe20008410000 */
[----:B------:R-:W-:Y:S01]  /*b890*/  STS [R156+0x850], R213 ;  /* 0x000850d59c007388 */ /* 0x000fe20000000800 */
[----:B------:R-:W-:Y:S01]  /*b8a0*/  FADD.FTZ R237, R6, R237 ;  /* 0x000000ed06ed7221 */ /* 0x000fe20000010000 */
[----:B------:R-:W-:Y:S01]  /*b8b0*/  FFMA.FTZ R6, R114, R223, R155 ;  /* 0x000000df72067223 */ /* 0x000fe2000001009b */
[----:B------:R-:W-:Y:S01]  /*b8c0*/  FMUL.FTZ R174, R144, UR44 ;  /* 0x0000002c90ae7c20 */ /* 0x000fe20008410000 */
[----:B------:R-:W-:Y:S01]  /*b8d0*/  STS [R156+0x854], R239 ;  /* 0x000854ef9c007388 */ /* 0x000fe20000000800 */
[----:B------:R-:W-:Y:S01]  /*b8e0*/  FADD.FTZ R158, R237, R158 ;  /* 0x0000009eed9e7221 */ /* 0x000fe20000010000 */
[----:B------:R-:W-:Y:S01]  /*b8f0*/  FMUL.FTZ R183, R145, UR44 ;  /* 0x0000002c91b77c20 */ /* 0x000fe20008410000 */
[----:B------:R-:W-:Y:S01]  /*b900*/  FMUL.FTZ R170, R190, UR44 ;  /* 0x0000002cbeaa7c20 */ /* 0x000fe20008410000 */
[----:B------:R0:W-:Y:S01]  /*b910*/  STS [R156+0x848], R7 ;  /* 0x000848079c007388 */ /* 0x0001e20000000800 */
[----:B------:R-:W-:Y:S01]  /*b920*/  FADD.FTZ R5, R158, R201 ;  /* 0x000000c99e057221 */ /* 0x000fe20000010000 */
[----:B------:R-:W-:Y:S01]  /*b930*/  FMUL.FTZ R201, R143, UR44 ;  /* 0x0000002c8fc97c20 */ /* 0x000fe20008410000 */
[----:B------:R-:W-:Y:S01]  /*b940*/  FMUL.FTZ R166, R146, UR44 ;  /* 0x0000002c92a67c20 */ /* 0x000fe20008410000 */
[----:B------:R1:W-:Y:S01]  /*b950*/  STS [R156+0x84c], R179 ;  /* 0x00084cb39c007388 */ /* 0x0003e20000000800 */
[----:B------:R-:W-:Y:S01]  /*b960*/  FMUL.FTZ R164, R148, UR44 ;  /* 0x0000002c94a47c20 */ /* 0x000fe20008410000 */
[----:B------:R-:W-:Y:S01]  /*b970*/  FMUL.FTZ R155, R193, UR44 ;  /* 0x0000002cc19b7c20 */ /* 0x000fe20008410000 */
[----:B------:R-:W-:Y:S01]  /*b980*/  FMUL.FTZ R158, R171, UR44 ;  /* 0x0000002cab9e7c20 */ /* 0x000fe20008410000 */
[----:B------:R2:W-:Y:S01]  /*b990*/  STS [R156+0x840], R175 ;  /* 0x000840af9c007388 */ /* 0x0005e20000000800 */
[----:B------:R-:W-:Y:S01]  /*b9a0*/  FMUL.FTZ R160, R151, UR44 ;  /* 0x0000002c97a07c20 */ /* 0x000fe20008410000 */
[----:B0-----:R-:W-:Y:S01]  /*b9b0*/  FFMA.FTZ R7, R114, -R221, R153 ;  /* 0x800000dd72077223 */ /* 0x001fe20000010099 */
[----:B------:R-:W-:Y:S01]  /*b9c0*/  FMUL.FTZ R153, R187, UR44 ;  /* 0x0000002cbb997c20 */ /* 0x000fe20008410000 */
[----:B------:R0:W-:Y:S01]  /*b9d0*/  STS [R156+0x844], R177 ;  /* 0x000844b19c007388 */ /* 0x0001e20000000800 */
[----:B------:R-:W-:Y:S01]  /*b9e0*/  IADD3 R213, PT, PT, R116, 0x40, RZ ;  /* 0x0000004074d57810 */ /* 0x000fe20007ffe0ff */
[----:B-1----:R-:W-:Y:S01]  /*b9f0*/  FMUL.FTZ R179, R191, UR44 ;  /* 0x0000002cbfb37c20 */ /* 0x002fe20008410000 */
[----:B------:R-:W-:Y:S01]  /*ba00*/  FFMA.FTZ R178, R142, UR27, R153 ;  /* 0x0000001b8eb27c23 */ /* 0x000fe20008010099 */
[----:B------:R-:W-:Y:S01]  /*ba10*/  BAR.SYNC.DEFER_BLOCKING 0x0 ;  /* 0x0000000000007b1d */ /* 0x000fe20000010000 */
[----:B------:R-:W-:Y:S01]  /*ba20*/  FMUL.FTZ R153, R189, UR44 ;  /* 0x0000002cbd997c20 */ /* 0x000fe20008410000 */
[----:B--2---:R-:W-:Y:S01]  /*ba30*/  FFMA.FTZ R175, R147, UR27, R154 ;  /* 0x0000001b93af7c23 */ /* 0x004fe2000801009a */
[----:B------:R-:W-:Y:S01]  /*ba40*/  FMUL.FTZ R154, R194, UR44 ;  /* 0x0000002cc29a7c20 */ /* 0x000fe20008410000 */
[----:B------:R-:W-:Y:S01]  /*ba50*/  IADD3 R221, PT, PT, R116, 0x60, RZ ;  /* 0x0000006074dd7810 */ /* 0x000fe20007ffe0ff */
[----:B------:R-:W-:Y:S01]  /*ba60*/  FFMA.FTZ R172, R144, UR27, R153 ;  /* 0x0000001b90ac7c23 */ /* 0x000fe20008010099 */
[----:B------:R-:W-:Y:S01]  /*ba70*/  FMUL.FTZ R153, R149, UR44 ;  /* 0x0000002c95997c20 */ /* 0x000fe20008410000 */
[----:B0-----:R-:W-:Y:S01]  /*ba80*/  FMUL.FTZ R177, R147, UR44 ;  /* 0x0000002c93b17c20 */ /* 0x001fe20008410000 */
[----:B------:R-:W-:Y:S01]  /*ba90*/  FMUL.FTZ R156, R173, UR44 ;  /* 0x0000002cad9c7c20 */ /* 0x000fe20008410000 */
[----:B------:R-:W-:Y:S01]  /*baa0*/  ISETP.GE.AND P3, PT, R168, 0x21, PT ;  /* 0x00000021a800780c */ /* 0x000fe20003f66270 */
[----:B------:R-:W-:Y:S01]  /*bab0*/  FFMA.FTZ R162, R194, UR27, -R153 ;  /* 0x0000001bc2a27c23 */ /* 0x000fe20008010899 */
[----:B------:R-:W-:Y:S01]  /*bac0*/  FFMA.FTZ R153, R149, UR27, R154 ;  /* 0x0000001b95997c23 */ /* 0x000fe2000801009a */
[----:B------:R-:W-:Y:S01]  /*bad0*/  FMUL.FTZ R154, R195, UR44 ;  /* 0x0000002cc39a7c20 */ /* 0x000fe20008410000 */
[----:B------:R-:W-:Y:S01]  /*bae0*/  FFMA.FTZ R180, R187, UR27, -R180 ;  /* 0x0000001bbbb47c23 */ /* 0x000fe200080108b4 */
[----:B------:R-:W-:Y:S01]  /*baf0*/  FFMA.FTZ R201, R188, UR27, -R201 ;  /* 0x0000001bbcc97c23 */ /* 0x000fe200080108c9 */
[----:B------:R-:W-:Y:S01]  /*bb00*/  FFMA.FTZ R176, R143, UR27, R176 ;  /* 0x0000001b8fb07c23 */ /* 0x000fe200080100b0 */
[----:B------:R-:W-:Y:S01]  /*bb10*/  FFMA.FTZ R174, R189, UR27, -R174 ;  /* 0x0000001bbdae7c23 */ /* 0x000fe200080108ae */
[----:B------:R-:W-:Y:S01]  /*bb20*/  FFMA.FTZ R183, R190, UR27, -R183 ;  /* 0x0000001bbeb77c23 */ /* 0x000fe200080108b7 */
[----:B------:R-:W-:Y:S01]  /*bb30*/  FFMA.FTZ R170, R145, UR27, R170 ;  /* 0x0000001b91aa7c23 */ /* 0x000fe200080100aa */
[----:B------:R-:W-:Y:S01]  /*bb40*/  FFMA.FTZ R166, R191, UR27, -R166 ;  /* 0x0000001bbfa67c23 */ /* 0x000fe200080108a6 */
[----:B------:R-:W-:Y:S01]  /*bb50*/  FFMA.FTZ R179, R146, UR27, R179 ;  /* 0x0000001b92b37c23 */ /* 0x000fe200080100b3 */
[----:B------:R-:W-:Y:S01]  /*bb60*/  FFMA.FTZ R177, R192, UR27, -R177 ;  /* 0x0000001bc0b17c23 */ /* 0x000fe200080108b1 */
[----:B------:R-:W-:Y:S01]  /*bb70*/  FFMA.FTZ R164, R193, UR27, -R164 ;  /* 0x0000001bc1a47c23 */ /* 0x000fe200080108a4 */
[----:B------:R-:W-:Y:S01]  /*bb80*/  FFMA.FTZ R155, R148, UR27, R155 ;  /* 0x0000001b949b7c23 */ /* 0x000fe2000801009b */
[----:B------:R-:W0:Y:S01]  /*bb90*/  LDS R211, [R211+0x8c0] ;  /* 0x0008c000d3d37984 */ /* 0x000e220000000800 */
        /* <DEDUP_REMOVED lines=9> */
.L_x_13260:
[----:B------:R-:W-:Y:S05]  /*bc30*/  BSYNC.RECONVERGENT B0 ;  /* 0x0000000000007941 */ /* 0x000fea0003800200 */
.L_x_13259:
[----:B------:R-:W-:Y:S04]  /*bc40*/  BSSY.RECONVERGENT B0, `(.L_x_13261) ;  /* 0x0000003000007945 */ /* 0x000fe80003800200 */
[----:B------:R-:W-:Y:S05]  /*bc50*/  @!P3 BRA `(.L_x_13262) ;  /* 0x000000000004b947 */ /* 0x000fea0003800000 */
[----:B0-----:R2:W-:Y:S02]  /*bc60*/  REDG.E.ADD.F32.FTZ.RN.STRONG.GPU desc[UR24][R8.64+0x80], R211 ;  /* 0x000080d3080079a6 */ /* 0x0015e4000c12f318 */
.L_x_13262:
[----:B------:R-:W-:Y:S05]  /*bc70*/  BSYNC.RECONVERGENT B0 ;  /* 0x0000000000007941 */ /* 0x000fea0003800200 */
.L_x_13261:
[----:B0-2---:R-:W-:Y:S01]  /*bc80*/  IADD3 R211, PT, PT, R116, 0x80, RZ ;  /* 0x0000008074d37810 */ /* 0x005fe20007ffe0ff */
        /* <DEDUP_REMOVED lines=15> */
.L_x_13264:
[----:B------:R-:W-:Y:S05]  /*bd80*/  BSYNC.RECONVERGENT B0 ;  /* 0x0000000000007941 */ /* 0x000fea0003800200 */
.L_x_13263:
[----:B01----:R0:W1:Y:S01]  /*bd90*/  LDS R211, [R221+0x9c0] ;  /* 0x0009c000ddd37984 */ /* 0x0030620000000800 */
[----:B------:R-:W-:Y:S01]  /*bda0*/  BSSY.RECONVERGENT B0, `(.L_x_13265) ;  /* 0x0000006000007945 */ /* 0x000fe20003800200 */
[----:B------:R-:W-:Y:S02]  /*bdb0*/  IADD3 R213, PT, PT, R116, 0xc0, RZ ;  /* 0x000000c074d57810 */ /* 0x000fe40007ffe0ff */
[----:B------:R-:W-:Y:S02]  /*bdc0*/  LEA.HI R223, R223, R116, RZ, 0x1b ;  /* 0x00000074dfdf7211 */ /* 0x000fe400078fd8ff */
[----:B------:R-:W-:Y:S01]  /*bdd0*/  LEA R182, R182, UR22, 0x2 ;  /* 0x00000016b6b67c11 */ /* 0x000fe2000f8e10ff */
[----:B------:R-:W-:Y:S06]  /*bde0*/  @!P2 BRA `(.L_x_13266) ;  /* 0x000000000004a947 */ /* 0x000fec0003800000 */
[----:B-1----:R2:W-:Y:S02]  /*bdf0*/  REDG.E.ADD.F32.FTZ.RN.STRONG.GPU desc[UR24][R8.64+0x180], R211 ;  /* 0x000180d3080079a6 */ /* 0x0025e4000c12f318 */
.L_x_13266:
[----:B------:R-:W-:Y:S05]  /*be00*/  BSYNC.RECONVERGENT B0 ;  /* 0x0000000000007941 */ /* 0x000fea0003800200 */
.L_x_13265:
[----:B-12---:R1:W2:Y:S01]  /*be10*/  LDS R211, [R182+0xa40] ;  /* 0x000a4000b6d37984 */ /* 0x0062a20000000800 */
[----:B------:R-:W-:Y:S01]  /*be20*/  BSSY.RECONVERGENT B0, `(.L_x_13267) ;  /* 0x0000005000007945 */ /* 0x000fe20003800200 */
[----:B------:R-:W-:Y:S02]  /*be30*/  LEA.HI R213, R213, R116, RZ, 0x1b ;  /* 0x00000074d5d57211 */ /* 0x000fe400078fd8ff */
[----:B------:R-:W-:Y:S01]  /*be40*/  LEA R223, R223, UR22, 0x2 ;  /* 0x00000016dfdf7c11 */ /* 0x000fe2000f8e10ff */
[----:B------:R-:W-:Y:S06]  /*be50*/  @!P3 BRA `(.L_x_13268) ;  /* 0x000000000004b947 */ /* 0x000fec0003800000 */
[----:B--2---:R3:W-:Y:S02]  /*be60*/  REDG.E.ADD.F32.FTZ.RN.STRONG.GPU desc[UR24][R8.64+0x200], R211 ;  /* 0x000200d3080079a6 */ /* 0x0047e4000c12f318 */
.L_x_13268:
[----:B------:R-:W-:Y:S05]  /*be70*/  BSYNC.RECONVERGENT B0 ;  /* 0x0000000000007941 */ /* 0x000fea0003800200 */
.L_x_13267:
[----:B--23--:R2:W3:Y:S01]  /*be80*/  LDS R211, [R223+0xac0] ;  /* 0x000ac000dfd37984 */ /* 0x00c4e20000000800 */
[----:B------:R-:W-:Y:S01]  /*be90*/  BSSY.RECONVERGENT B0, `(.L_x_13269) ;  /* 0x0000004000007945 */ /* 0x000fe20003800200 */
[----:B-1----:R-:W-:-:S03]  /*bea0*/  LEA R182, R213, UR22, 0x2 ;  /* 0x00000016d5b67c11 */ /* 0x002fc6000f8e10ff */
[----:B------:R-:W-:Y:S05]  /*beb0*/  @!P4 BRA `(.L_x_13270) ;  /* 0x000000000004c947 */ /* 0x000fea0003800000 */
[----:B---3--:R1:W-:Y:S02]  /*bec0*/  REDG.E.ADD.F32.FTZ.RN.STRONG.GPU desc[UR24][R8.64+0x280], R211 ;  /* 0x000280d3080079a6 */ /* 0x0083e4000c12f318 */
.L_x_13270:
[----:B------:R-:W-:Y:S05]  /*bed0*/  BSYNC.RECONVERGENT B0 ;  /* 0x0000000000007941 */ /* 0x000fea0003800200 */
.L_x_13269:
[----:B-1-3--:R1:W3:Y:S01]  /*bee0*/  LDS R211, [R182+0xb40] ;  /* 0x000b4000b6d37984 */ /* 0x00a2e20000000800 */
[----:B------:R-:W-:Y:S01]  /*bef0*/  BSSY.RECONVERGENT B0, `(.L_x_13271) ;  /* 0x0000005000007945 */ /* 0x000fe20003800200 */
[C---:B------:R-:W-:Y:S02]  /*bf00*/  IADD3 R213, PT, PT, R116.reuse, 0xe0, RZ ;  /* 0x000000e074d57810 */ /* 0x040fe40007ffe0ff */
[----:B0-----:R-:W-:Y:S01]  /*bf10*/  IADD3 R221, PT, PT, R116, 0x100, RZ ;  /* 0x0000010074dd7810 */ /* 0x001fe20007ffe0ff */
[----:B------:R-:W-:Y:S06]  /*bf20*/  @!P5 BRA `(.L_x_13272) ;  /* 0x000000000004d947 */ /* 0x000fec0003800000 */
[----:B---3--:R0:W-:Y:S02]  /*bf30*/  REDG.E.ADD.F32.FTZ.RN.STRONG.GPU desc[UR24][R8.64+0x300], R211 ;  /* 0x000300d3080079a6 */ /* 0x0081e4000c12f318 */
.L_x_13272:
[----:B------:R-:W-:Y:S05]  /*bf40*/  BSYNC.RECONVERGENT B0 ;  /* 0x0000000000007941 */ /* 0x000fea0003800200 */
.L_x_13271:
        /* <DEDUP_REMOVED lines=16> */
.L_x_13274:
[----:B------:R-:W-:Y:S05]  /*c050*/  BSYNC.RECONVERGENT B0 ;  /* 0x0000000000007941 */ /* 0x000fea0003800200 */
.L_x_13273:
[----:B01----:R0:W1:Y:S01]  /*c060*/  LDS R211, [R221+0xc40] ;  /* 0x000c4000ddd37984 */ /* 0x0030620000000800 */
[----:B------:R-:W-:Y:S01]  /*c070*/  BSSY.RECONVERGENT B0, `(.L_x_13275) ;  /* 0x0000006000007945 */ /* 0x000fe20003800200 */
[----:B------:R-:W-:Y:S02]  /*c080*/  IADD3 R213, PT, PT, R116, 0x160, RZ ;  /* 0x0000016074d57810 */ /* 0x000fe40007ffe0ff */
[----:B------:R-:W-:Y:S02]  /*c090*/  LEA.HI R223, R223, R116, RZ, 0x1b ;  /* 0x00000074dfdf7211 */ /* 0x000fe400078fd8ff */
[----:B------:R-:W-:Y:S01]  /*c0a0*/  LEA R182, R182, UR22, 0x2 ;  /* 0x00000016b6b67c11 */ /* 0x000fe2000f8e10ff */
[----:B------:R-:W-:Y:S06]  /*c0b0*/  @!P2 BRA `(.L_x_13276) ;  /* 0x000000000004a947 */ /* 0x000fec0003800000 */
[----:B-1----:R2:W-:Y:S02]  /*c0c0*/  REDG.E.ADD.F32.FTZ.RN.STRONG.GPU desc[UR24][R8.64+0x400], R211 ;  /* 0x000400d3080079a6 */ /* 0x0025e4000c12f318 */
.L_x_13276:
[----:B------:R-:W-:Y:S05]  /*c0d0*/  BSYNC.RECONVERGENT B0 ;  /* 0x0000000000007941 */ /* 0x000fea0003800200 */
.L_x_13275:
[----:B-12---:R1:W2:Y:S01]  /*c0e0*/  LDS R211, [R182+0xcc0] ;  /* 0x000cc000b6d37984 */ /* 0x0062a20000000800 */
[----:B------:R-:W-:Y:S01]  /*c0f0*/  BSSY.RECONVERGENT B0, `(.L_x_13277) ;  /* 0x0000005000007945 */ /* 0x000fe20003800200 */
[----:B------:R-:W-:Y:S02]  /*c100*/  LEA.HI R213, R213, R116, RZ, 0x1b ;  /* 0x00000074d5d57211 */ /* 0x000fe400078fd8ff */
[----:B------:R-:W-:Y:S01]  /*c110*/  LEA R223, R223, UR22, 0x2 ;  /* 0x00000016dfdf7c11 */ /* 0x000fe2000f8e10ff */
[----:B------:R-:W-:Y:S06]  /*c120*/  @!P3 BRA `(.L_x_13278) ;  /* 0x000000000004b947 */ /* 0x000fec0003800000 */
[----:B--2---:R3:W-:Y:S02]  /*c130*/  REDG.E.ADD.F32.FTZ.RN.STRONG.GPU desc[UR24][R8.64+0x480], R211 ;  /* 0x000480d3080079a6 */ /* 0x0047e4000c12f318 */
.L_x_13278:
[----:B------:R-:W-:Y:S05]  /*c140*/  BSYNC.RECONVERGENT B0 ;  /* 0x0000000000007941 */ /* 0x000fea0003800200 */
.L_x_13277:
[----:B--23--:R2:W3:Y:S01]  /*c150*/  LDS R211, [R223+0xd40] ;  /* 0x000d4000dfd37984 */ /* 0x00c4e20000000800 */
[----:B------:R-:W-:Y:S01]  /*c160*/  BSSY.RECONVERGENT B0, `(.L_x_13279) ;  /* 0x0000004000007945 */ /* 0x000fe20003800200 */
[----:B-1----:R-:W-:-:S03]  /*c170*/  LEA R182, R213, UR22, 0x2 ;  /* 0x00000016d5b67c11 */ /* 0x002fc6000f8e10ff */
[----:B------:R-:W-:Y:S05]  /*c180*/  @!P4 BRA `(.L_x_13280) ;  /* 0x000000000004c947 */ /* 0x000fea0003800000 */
[----:B---3--:R1:W-:Y:S02]  /*c190*/  REDG.E.ADD.F32.FTZ.RN.STRONG.GPU desc[UR24][R8.64+0x500], R211 ;  /* 0x000500d3080079a6 */ /* 0x0083e4000c12f318 */
.L_x_13280:
[----:B------:R-:W-:Y:S05]  /*c1a0*/  BSYNC.RECONVERGENT B0 ;  /* 0x0000000000007941 */ /* 0x000fea0003800200 */
.L_x_13279:
[----:B-1-3--:R1:W3:Y:S01]  /*c1b0*/  LDS R211, [R182+0xdc0] ;  /* 0x000dc000b6d37984 */ /* 0x00a2e20000000800 */
[----:B------:R-:W-:Y:S01]  /*c1c0*/  BSSY.RECONVERGENT B0, `(.L_x_13281) ;  /* 0x0000005000007945 */ /* 0x000fe20003800200 */
[C---:B------:R-:W-:Y:S02]  /*c1d0*/  IADD3 R213, PT, PT, R116.reuse, 0x180, RZ ;  /* 0x0000018074d57810 */ /* 0x040fe40007ffe0ff */
[----:B0-----:R-:W-:Y:S01]  /*c1e0*/  IADD3 R221, PT, PT, R116, 0x1a0, RZ ;  /* 0x000001a074dd7810 */ /* 0x001fe20007ffe0ff */
[----:B------:R-:W-:Y:S06]  /*c1f0*/  @!P5 BRA `(.L_x_13282) ;  /* 0x000000000004d947 */ /* 0x000fec0003800000 */
[----:B---3--:R0:W-:Y:S02]  /*c200*/  REDG.E.ADD.F32.FTZ.RN.STRONG.GPU desc[UR24][R8.64+0x580], R211 ;  /* 0x000580d3080079a6 */ /* 0x0081e4000c12f318 */
.L_x_13282:
[----:B------:R-:W-:Y:S05]  /*c210*/  BSYNC.RECONVERGENT B0 ;  /* 0x0000000000007941 */ /* 0x000fea0003800200 */
.L_x_13281:
        /* <DEDUP_REMOVED lines=16> */
.L_x_13284:
[----:B------:R-:W-:Y:S05]  /*c320*/  BSYNC.RECONVERGENT B0 ;  /* 0x0000000000007941 */ /* 0x000fea0003800200 */
.L_x_13283:
[----:B01----:R0:W1:Y:S01]  /*c330*/  LDS R211, [R221+0xec0] ;  /* 0x000ec000ddd37984 */ /* 0x0030620000000800 */
[----:B------:R-:W-:Y:S01]  /*c340*/  BSSY.RECONVERGENT B0, `(.L_x_13285) ;  /* 0x0000005000007945 */ /* 0x000fe20003800200 */
[----:B------:R-:W-:Y:S02]  /*c350*/  LEA.HI R223, R223, R116, RZ, 0x1b ;  /* 0x00000074dfdf7211 */ /* 0x000fe400078fd8ff */
[----:B------:R-:W-:Y:S01]  /*c360*/  LEA R184, R182, UR22, 0x2 ;  /* 0x00000016b6b87c11 */ /* 0x000fe2000f8e10ff */
[----:B------:R-:W-:Y:S06]  /*c370*/  @!P2 BRA `(.L_x_13286) ;  /* 0x000000000004a947 */ /* 0x000fec0003800000 */
[----:B-1----:R2:W-:Y:S02]  /*c380*/  REDG.E.ADD.F32.FTZ.RN.STRONG.GPU desc[UR24][R8.64+0x680], R211 ;  /* 0x000680d3080079a6 */ /* 0x0025e4000c12f318 */
.L_x_13286:
[----:B------:R-:W-:Y:S05]  /*c390*/  BSYNC.RECONVERGENT B0 ;  /* 0x0000000000007941 */ /* 0x000fea0003800200 */
.L_x_13285:
[----:B------:R-:W-:Y:S01]  /*c3a0*/  LEA.HI R182, R115, R116, RZ, 0x1b ;  /* 0x0000007473b67211 */ /* 0x000fe200078fd8ff */
[----:B------:R-:W-:Y:S01]  /*c3b0*/  BSSY.RECONVERGENT B0, `(.L_x_13287) ;  /* 0x0000005000007945 */ /* 0x000fe20003800200 */
[----:B------:R3:W4:Y:S01]  /*c3c0*/  LDS R115, [R184+0xf40] ;  /* 0x000f4000b8737984 */ /* 0x0007220000000800 */
[----:B------:R-:W-:Y:S02]  /*c3d0*/  LEA R223, R223, UR22, 0x2 ;  /* 0x00000016dfdf7c11 */ /* 0x000fe4000f8e10ff */
[----:B------:R-:W-:Y:S05]  /*c3e0*/  @!P3 BRA `(.L_x_13288) ;  /* 0x000000000004b947 */ /* 0x000fea0003800000 */
[----:B----4-:R4:W-:Y:S02]  /*c3f0*/  REDG.E.ADD.F32.FTZ.RN.STRONG.GPU desc[UR24][R8.64+0x700], R115 ;  /* 0x00070073080079a6 */ /* 0x0109e4000c12f318 */
.L_x_13288:
[----:B------:R-:W-:Y:S05]  /*c400*/  BSYNC.RECONVERGENT B0 ;  /* 0x0000000000007941 */ /* 0x000fea0003800200 */
.L_x_13287:
[----:B----4-:R4:W0:Y:S01]  /*c410*/  LDS R115, [R223+0xfc0] ;  /* 0x000fc000df737984 */ /* 0x0108220000000800 */
[----:B------:R-:W-:Y:S01]  /*c420*/  BSSY.RECONVERGENT B0, `(.L_x_13289) ;  /* 0x0000004000007945 */ /* 0x000fe20003800200 */
[----:B------:R-:W-:-:S03]  /*c430*/  LEA R182, R182, UR22, 0x2 ;  /* 0x00000016b6b67c11 */ /* 0x000fc6000f8e10ff */
[----:B------:R-:W-:Y:S05]  /*c440*/  @!P4 BRA `(.L_x_13290) ;  /* 0x000000000004c947 */ /* 0x000fea0003800000 */
[----:B0-----:R0:W-:Y:S02]  /*c450*/  REDG.E.ADD.F32.FTZ.RN.STRONG.GPU desc[UR24][R8.64+0x780], R115 ;  /* 0x00078073080079a6 */ /* 0x0011e4000c12f318 */
.L_x_13290:
[----:B------:R-:W-:Y:S05]  /*c460*/  BSYNC.RECONVERGENT B0 ;  /* 0x0000000000007941 */ /* 0x000fea0003800200 */
.L_x_13289:
[----:B0-----:R0:W0:Y:S01]  /*c470*/  LDS R115, [R182+0x1040] ;  /* 0x00104000b6737984 */ /* 0x0010220000000800 */
[----:B------:R-:W-:Y:S01]  /*c480*/  BSSY.RECONVERGENT B0, `(.L_x_13291) ;  /* 0x0000005000007945 */ /* 0x000fe20003800200 */
[C---:B-12---:R-:W-:Y:S02]  /*c490*/  IADD3 R211, PT, PT, R116.reuse, 0x220, RZ ;  /* 0x0000022074d37810 */ /* 0x046fe40007ffe0ff */
[----:B------:R-:W-:Y:S01]  /*c4a0*/  IADD3 R213, PT, PT, R116, 0x240, RZ ;  /* 0x0000024074d57810 */ /* 0x000fe20007ffe0ff */
[----:B------:R-:W-:Y:S06]  /*c4b0*/  @!P5 BRA `(.L_x_13292) ;  /* 0x000000000004d947 */ /* 0x000fec0003800000 */
[----:B0-----:R1:W-:Y:S02]  /*c4c0*/  REDG.E.ADD.F32.FTZ.RN.STRONG.GPU desc[UR24][R8.64+0x800], R115 ;  /* 0x00080073080079a6 */ /* 0x0013e4000c12f318 */
.L_x_13292:
[----:B------:R-:W-:Y:S05]  /*c4d0*/  BSYNC.RECONVERGENT B0 ;  /* 0x0000000000007941 */ /* 0x000fea0003800200 */
.L_x_13291:
        /* <DEDUP_REMOVED lines=16> */
.L_x_13294:
[----:B------:R-:W-:Y:S05]  /*c5e0*/  BSYNC.RECONVERGENT B0 ;  /* 0x0000000000007941 */ /* 0x000fea0003800200 */
.L_x_13293:
[----:B01----:R0:W1:Y:S01]  /*c5f0*/  LDS R115, [R213+0x1140] ;  /* 0x00114000d5737984 */ /* 0x0030620000000800 */
[----:B------:R-:W-:Y:S01]  /*c600*/  BSSY.RECONVERGENT B0, `(.L_x_13295) ;  /* 0x0000006000007945 */ /* 0x000fe20003800200 */
[----:B------:R-:W-:Y:S02]  /*c610*/  IADD3 R211, PT, PT, R116, 0x2a0, RZ ;  /* 0x000002a074d37810 */ /* 0x000fe40007ffe0ff */
[----:B------:R-:W-:Y:S02]  /*c620*/  LEA.HI R221, R221, R116, RZ, 0x1b ;  /* 0x00000074dddd7211 */ /* 0x000fe400078fd8ff */
[----:B------:R-:W-:Y:S01]  /*c630*/  LEA R182, R182, UR22, 0x2 ;  /* 0x00000016b6b67c11 */ /* 0x000fe2000f8e10ff */
[----:B------:R-:W-:Y:S06]  /*c640*/  @!P2 BRA `(.L_x_13296) ;  /* 0x000000000004a947 */ /* 0x000fec0003800000 */
[----:B-1----:R2:W-:Y:S02]  /*c650*/  REDG.E.ADD.F32.FTZ.RN.STRONG.GPU desc[UR24][R8.64+0x900], R115 ;  /* 0x00090073080079a6 */ /* 0x0025e4000c12f318 */
.L_x_13296:
[----:B------:R-:W-:Y:S05]  /*c660*/  BSYNC.RECONVERGENT B0 ;  /* 0x0000000000007941 */ /* 0x000fea0003800200 */
.L_x_13295:
[----:B-12---:R1:W2:Y:S01]  /*c670*/  LDS R115, [R182+0x11c0] ;  /* 0x0011c000b6737984 */ /* 0x0062a20000000800 */
[----:B------:R-:W-:Y:S01]  /*c680*/  BSSY.RECONVERGENT B0, `(.L_x_13297) ;  /* 0x0000005000007945 */ /* 0x000fe20003800200 */
[----:B------:R-:W-:Y:S02]  /*c690*/  LEA.HI R211, R211, R116, RZ, 0x1b ;  /* 0x00000074d3d37211 */ /* 0x000fe400078fd8ff */
[----:B------:R-:W-:Y:S01]  /*c6a0*/  LEA R221, R221, UR22, 0x2 ;  /* 0x00000016dddd7c11 */ /* 0x000fe2000f8e10ff */
[----:B------:R-:W-:Y:S06]  /*c6b0*/  @!P3 BRA `(.L_x_13298) ;  /* 0x000000000004b947 */ /* 0x000fec0003800000 */
[----:B--2---:R2:W-:Y:S02]  /*c6c0*/  REDG.E.ADD.F32.FTZ.RN.STRONG.GPU desc[UR24][R8.64+0x980], R115 ;  /* 0x00098073080079a6 */ /* 0x0045e4000c12f318 */
.L_x_13298:
[----:B------:R-:W-:Y:S05]  /*c6d0*/  BSYNC.RECONVERGENT B0 ;  /* 0x0000000000007941 */ /* 0x000fea0003800200 */
.L_x_13297:
[----:B--2---:R2:W0:Y:S01]  /*c6e0*/  LDS R115, [R221+0x1240] ;  /* 0x00124000dd737984 */ /* 0x0044220000000800 */
[----:B------:R-:W-:Y:S01]  /*c6f0*/  BSSY.RECONVERGENT B0, `(.L_x_13299) ;  /* 0x0000004000007945 */ /* 0x000fe20003800200 */
[----:B-1----:R-:W-:-:S03]  /*c700*/  LEA R182, R211, UR22, 0x2 ;  /* 0x00000016d3b67c11 */ /* 0x002fc6000f8e10ff */
[----:B------:R-:W-:Y:S05]  /*c710*/  @!P4 BRA `(.L_x_13300) ;  /* 0x000000000004c947 */ /* 0x000fea0003800000 */
[----:B0-----:R1:W-:Y:S02]  /*c720*/  REDG.E.ADD.F32.FTZ.RN.STRONG.GPU desc[UR24][R8.64+0xa00], R115 ;  /* 0x000a0073080079a6 */ /* 0x0013e4000c12f318 */
.L_x_13300:
[----:B------:R-:W-:Y:S05]  /*c730*/  BSYNC.RECONVERGENT B0 ;  /* 0x0000000000007941 */ /* 0x000fea0003800200 */
.L_x_13299:
[----:B01----:R0:W1:Y:S01]  /*c740*/  LDS R115, [R182+0x12c0] ;  /* 0x0012c000b6737984 */ /* 0x0030620000000800 */
[----:B------:R-:W-:Y:S01]  /*c750*/  BSSY.RECONVERGENT B0, `(.L_x_13301) ;  /* 0x0000005000007945 */ /* 0x000fe20003800200 */
[C---:B------:R-:W-:Y:S02]  /*c760*/  IADD3 R211, PT, PT, R116.reuse, 0x2c0, RZ ;  /* 0x000002c074d37810 */ /* 0x040fe40007ffe0ff */
[----:B------:R-:W-:Y:S01]  /*c770*/  IADD3 R213, PT, PT, R116, 0x2e0, RZ ;  /* 0x000002e074d57810 */ /* 0x000fe20007ffe0ff */
[----:B------:R-:W-:Y:S06]  /*c780*/  @!P5 BRA `(.L_x_13302) ;  /* 0x000000000004d947 */ /* 0x000fec0003800000 */
[----:B-1----:R1:W-:Y:S02]  /*c790*/  REDG.E.ADD.F32.FTZ.RN.STRONG.GPU desc[UR24][R8.64+0xa80], R115 ;  /* 0x000a8073080079a6 */ /* 0x0023e4000c12f318 */
.L_x_13302:
[----:B------:R-:W-:Y:S05]  /*c7a0*/  BSYNC.RECONVERGENT B0 ;  /* 0x0000000000007941 */ /* 0x000fea0003800200 */
.L_x_13301:
        /* <DEDUP_REMOVED lines=16> */
.L_x_13304:
[----:B------:R-:W-:Y:S05]  /*c8b0*/  BSYNC.RECONVERGENT B0 ;  /* 0x0000000000007941 */ /* 0x000fea0003800200 */
.L_x_13303:
[----:B01----:R0:W1:Y:S01]  /*c8c0*/  LDS R115, [R213+0x13c0] ;  /* 0x0013c000d5737984 */ /* 0x0030620000000800 */
[----:B------:R-:W-:Y:S01]  /*c8d0*/  BSSY.RECONVERGENT B0, `(.L_x_13305) ;  /* 0x0000006000007945 */ /* 0x000fe20003800200 */
[----:B------:R-:W-:Y:S02]  /*c8e0*/  IADD3 R211, PT, PT, R116, 0x340, RZ ;  /* 0x0000034074d37810 */ /* 0x000fe40007ffe0ff */
[----:B------:R-:W-:Y:S02]  /*c8f0*/  LEA.HI R221, R221, R116, RZ, 0x1b ;  /* 0x00000074dddd7211 */ /* 0x000fe400078fd8ff */
[----:B------:R-:W-:Y:S01]  /*c900*/  LEA R182, R182, UR22, 0x2 ;  /* 0x00000016b6b67c11 */ /* 0x000fe2000f8e10ff */
[----:B------:R-:W-:Y:S06]  /*c910*/  @!P2 BRA `(.L_x_13306) ;  /* 0x000000000004a947 */ /* 0x000fec0003800000 */
[----:B-1----:R2:W-:Y:S02]  /*c920*/  REDG.E.ADD.F32.FTZ.RN.STRONG.GPU desc[UR24][R8.64+0xb80], R115 ;  /* 0x000b8073080079a6 */ /* 0x0025e4000c12f318 */
.L_x_13306:
[----:B------:R-:W-:Y:S05]  /*c930*/  BSYNC.RECONVERGENT B0 ;  /* 0x0000000000007941 */ /* 0x000fea0003800200 */
.L_x_13305:
[----:B-12---:R1:W2:Y:S01]  /*c940*/  LDS R115, [R182+0x1440] ;  /* 0x00144000b6737984 */ /* 0x0062a20000000800 */
[----:B------:R-:W-:Y:S01]  /*c950*/  BSSY.RECONVERGENT B0, `(.L_x_13307) ;  /* 0x0000005000007945 */ /* 0x000fe20003800200 */
[----:B------:R-:W-:Y:S02]  /*c960*/  LEA.HI R211, R211, R116, RZ, 0x1b ;  /* 0x00000074d3d37211 */ /* 0x000fe400078fd8ff */
[----:B------:R-:W-:Y:S01]  /*c970*/  LEA R221, R221, UR22, 0x2 ;  /* 0x00000016dddd7c11 */ /* 0x000fe2000f8e10ff */
[----:B------:R-:W-:Y:S06]  /*c980*/  @!P3 BRA `(.L_x_13308) ;  /* 0x000000000004b947 */ /* 0x000fec0003800000 */
[----:B--2---:R2:W-:Y:S02]  /*c990*/  REDG.E.ADD.F32.FTZ.RN.STRONG.GPU desc[UR24][R8.64+0xc00], R115 ;  /* 0x000c0073080079a6 */ /* 0x0045e4000c12f318 */
.L_x_13308:
[----:B------:R-:W-:Y:S05]  /*c9a0*/  BSYNC.RECONVERGENT B0 ;  /* 0x0000000000007941 */ /* 0x000fea0003800200 */
.L_x_13307:
[----:B--2---:R2:W0:Y:S01]  /*c9b0*/  LDS R115, [R221+0x14c0] ;  /* 0x0014c000dd737984 */ /* 0x0044220000000800 */
[----:B------:R-:W-:Y:S01]  /*c9c0*/  BSSY.RECONVERGENT B0, `(.L_x_13309) ;  /* 0x0000004000007945 */ /* 0x000fe20003800200 */
[----:B-1----:R-:W-:-:S03]  /*c9d0*/  LEA R182, R211, UR22, 0x2 ;  /* 0x00000016d3b67c11 */ /* 0x002fc6000f8e10ff */
[----:B------:R-:W-:Y:S05]  /*c9e0*/  @!P4 BRA `(.L_x_13310) ;  /* 0x000000000004c947 */ /* 0x000fea0003800000 */
[----:B0-----:R1:W-:Y:S02]  /*c9f0*/  REDG.E.ADD.F32.FTZ.RN.STRONG.GPU desc[UR24][R8.64+0xc80], R115 ;  /* 0x000c8073080079a6 */ /* 0x0013e4000c12f318 */
.L_x_13310:
[----:B------:R-:W-:Y:S05]  /*ca00*/  BSYNC.RECONVERGENT B0 ;  /* 0x0000000000007941 */ /* 0x000fea0003800200 */
.L_x_13309:
[----:B01----:R0:W1:Y:S01]  /*ca10*/  LDS R115, [R182+0x1540] ;  /* 0x00154000b6737984 */ /* 0x0030620000000800 */
[----:B------:R-:W-:Y:S01]  /*ca20*/  BSSY.RECONVERGENT B0, `(.L_x_13311) ;  /* 0x0000005000007945 */ /* 0x000fe20003800200 */
[C---:B------:R-:W-:Y:S02]  /*ca30*/  IADD3 R211, PT, PT, R116.reuse, 0x360, RZ ;  /* 0x0000036074d37810 */ /* 0x040fe40007ffe0ff */
[----:B------:R-:W-:Y:S01]  /*ca40*/  IADD3 R213, PT, PT, R116, 0x380, RZ ;  /* 0x0000038074d57810 */ /* 0x000fe20007ffe0ff */
[----:B------:R-:W-:Y:S06]  /*ca50*/  @!P5 BRA `(.L_x_13312) ;  /* 0x000000000004d947 */ /* 0x000fec0003800000 */
[----:B-1----:R1:W-:Y:S02]  /*ca60*/  REDG.E.ADD.F32.FTZ.RN.STRONG.GPU desc[UR24][R8.64+0xd00], R115 ;  /* 0x000d0073080079a6 */ /* 0x0023e4000c12f318 */
.L_x_13312:
[----:B------:R-:W-:Y:S05]  /*ca70*/  BSYNC.RECONVERGENT B0 ;  /* 0x0000000000007941 */ /* 0x000fea0003800200 */
.L_x_13311:
        /* <DEDUP_REMOVED lines=16> */
.L_x_13314:
[----:B------:R-:W-:Y:S05]  /*cb80*/  BSYNC.RECONVERGENT B0 ;  /* 0x0000000000007941 */ /* 0x000fea0003800200 */
.L_x_13313:
[----:B01----:R0:W1:Y:S01]  /*cb90*/  LDS R115, [R213+0x1640] ;  /* 0x00164000d5737984 */ /* 0x0030620000000800 */
[----:B------:R-:W-:Y:S01]  /*cba0*/  BSSY.RECONVERGENT B0, `(.L_x_13315) ;  /* 0x0000006000007945 */ /* 0x000fe20003800200 */
[----:B------:R-:W-:Y:S02]  /*cbb0*/  IADD3 R211, PT, PT, R116, 0x3e0, RZ ;  /* 0x000003e074d37810 */ /* 0x000fe40007ffe0ff */
[----:B------:R-:W-:Y:S02]  /*cbc0*/  LEA.HI R221, R221, R116, RZ, 0x1b ;  /* 0x00000074dddd7211 */ /* 0x000fe400078fd8ff */
[----:B------:R-:W-:Y:S01]  /*cbd0*/  LEA R182, R182, UR22, 0x2 ;  /* 0x00000016b6b67c11 */ /* 0x000fe2000f8e10ff */
[----:B------:R-:W-:Y:S06]  /*cbe0*/  @!P2 BRA `(.L_x_13316) ;  /* 0x000000000004a947 */ /* 0x000fec0003800000 */
[----:B-1----:R2:W-:Y:S02]  /*cbf0*/  REDG.E.ADD.F32.FTZ.RN.STRONG.GPU desc[UR24][R8.64+0xe00], R115 ;  /* 0x000e0073080079a6 */ /* 0x0025e4000c12f318 */
.L_x_13316:
[----:B------:R-:W-:Y:S05]  /*cc00*/  BSYNC.RECONVERGENT B0 ;  /* 0x0000000000007941 */ /* 0x000fea0003800200 */
.L_x_13315:
[----:B-12---:R1:W2:Y:S01]  /*cc10*/  LDS R115, [R182+0x16c0] ;  /* 0x0016c000b6737984 */ /* 0x0062a20000000800 */
[----:B------:R-:W-:Y:S01]  /*cc20*/  BSSY.RECONVERGENT B0, `(.L_x_13317) ;  /* 0x0000005000007945 */ /* 0x000fe20003800200 */
[----:B------:R-:W-:Y:S02]  /*cc30*/  LEA.HI R211, R211, R116, RZ, 0x1b ;  /* 0x00000074d3d37211 */ /* 0x000fe400078fd8ff */
[----:B------:R-:W-:Y:S01]  /*cc40*/  LEA R221, R221, UR22, 0x2 ;  /* 0x00000016dddd7c11 */ /* 0x000fe2000f8e10ff */
[----:B------:R-:W-:Y:S06]  /*cc50*/  @!P3 BRA `(.L_x_13318) ;  /* 0x000000000004b947 */ /* 0x000fec0003800000 */
[----:B--2---:R2:W-:Y:S02]  /*cc60*/  REDG.E.ADD.F32.FTZ.RN.STRONG.GPU desc[UR24][R8.64+0xe80], R115 ;  /* 0x000e8073080079a6 */ /* 0x0045e4000c12f318 */
.L_x_13318:
[----:B------:R-:W-:Y:S05]  /*cc70*/  BSYNC.RECONVERGENT B0 ;  /* 0x0000000000007941 */ /* 0x000fea0003800200 */
.L_x_13317:
[----:B--2---:R2:W0:Y:S01]  /*cc80*/  LDS R115, [R221+0x1740] ;  /* 0x00174000dd737984 */ /* 0x0044220000000800 */
[----:B------:R-:W-:Y:S01]  /*cc90*/  BSSY.RECONVERGENT B0, `(.L_x_13319) ;  /* 0x0000004000007945 */ /* 0x000fe20003800200 */
[----:B------:R-:W-:-:S03]  /*cca0*/  LEA R211, R211, UR22, 0x2 ;  /* 0x00000016d3d37c11 */ /* 0x000fc6000f8e10ff */
[----:B------:R-:W-:Y:S05]  /*ccb0*/  @!P4 BRA `(.L_x_13320) ;  /* 0x000000000004c947 */ /* 0x000fea0003800000 */
[----:B0-----:R0:W-:Y:S02]  /*ccc0*/  REDG.E.ADD.F32.FTZ.RN.STRONG.GPU desc[UR24][R8.64+0xf00], R115 ;  /* 0x000f0073080079a6 */ /* 0x0011e4000c12f318 */
.L_x_13320:
[----:B------:R-:W-:Y:S05]  /*ccd0*/  BSYNC.RECONVERGENT B0 ;  /* 0x0000000000007941 */ /* 0x000fea0003800200 */
.L_x_13319:
[----:B0-----:R0:W0:Y:S01]  /*cce0*/  LDS R115, [R211+0x17c0] ;  /* 0x0017c000d3737984 */ /* 0x0010220000000800 */
[----:B------:R-:W-:Y:S01]  /*ccf0*/  BSSY.RECONVERGENT B0, `(.L_x_13321) ;  /* 0x0000004000007945 */ /* 0x000fe20003800200 */
[----:B------:R-:W-:-:S03]  /*cd00*/  FADD.FTZ R5, R5, R150 ;  /* 0x0000009605057221 */ /* 0x000fc60000010000 */
[----:B------:R-:W-:Y:S05]  /*cd10*/  @!P5 BRA `(.L_x_13322) ;  /* 0x000000000004d947 */ /* 0x000fea0003800000 */
[----:B0-----:R0:W-:Y:S02]  /*cd20*/  REDG.E.ADD.F32.FTZ.RN.STRONG.GPU desc[UR24][R8.64+0xf80], R115 ;  /* 0x000f8073080079a6 */ /* 0x0011e4000c12f318 */
.L_x_13322:
[----:B------:R-:W-:Y:S05]  /*cd30*/  BSYNC.RECONVERGENT B0 ;  /* 0x0000000000007941 */ /* 0x000fea0003800200 */
.L_x_13321:
[----:B0-----:R-:W0:Y:S01]  /*cd40*/  SHFL.DOWN PT, R9, R4, 0x1, 0x1f ;  /* 0x08201f0004097f89 */ /* 0x001e2200000e0000 */
[----:B------:R-:W-:Y:S01]  /*cd50*/  ISETP.GT.AND P2, PT, R16, 0x1e, PT ;  /* 0x0000001e1000780c */ /* 0x000fe20003f44270 */
[----:B------:R-:W-:Y:S01]  /*cd60*/  FMUL.FTZ R207, R207, R136 ;  /* 0x00000088cfcf7220 */ /* 0x000fe20000410000 */
[----:B------:R-:W-:Y:S01]  /*cd70*/  FMUL.FTZ R8, R117, R187 ;  /* 0x000000bb75087220 */ /* 0x000fe20000410000 */
[----:B------:R-:W5:Y:S01]  /*cd80*/  SHFL.DOWN PT, R150, R5, 0x1, 0x1f ;  /* 0x08201f0005967f89 */ /* 0x000f6200000e0000 */
[----:B------:R-:W-:Y:S01]  /*cd90*/  FMUL.FTZ R203, R203, R132 ;  /* 0x00000084cbcb7220 */ /* 0x000fe20000410000 */
[----:B------:R-:W-:Y:S01]  /*cda0*/  FFMA.FTZ R163, R218, R163, R207 ;  /* 0x000000a3daa37223 */ /* 0x000fe200000100cf */
[----:B------:R-:W-:Y:S01]  /*cdb0*/  FMUL.FTZ R161, R10, R161 ;  /* 0x000000a10aa17220 */ /* 0x000fe20000410000 */
[----:B------:R-:W1:Y:S01]  /*cdc0*/  SHFL.DOWN PT, R115, R6, 0x1, 0x1f ;  /* 0x08201f0006737f89 */ /* 0x000e6200000e0000 */
[----:B------:R-:W-:Y:S01]  /*cdd0*/  FFMA.FTZ R12, R12, R181, R203 ;  /* 0x000000b50c0c7223 */ /* 0x000fe200000100cb */
[----:B------:R-:W-:Y:S01]  /*cde0*/  FFMA.FTZ R136, R74, R185, R163 ;  /* 0x000000b94a887223 */ /* 0x000fe200000100a3 */
[----:B------:R-:W-:Y:S01]  /*cdf0*/  FMUL.FTZ R236, R236, R169 ;  /* 0x000000a9ecec7220 */ /* 0x000fe20000410000 */
[----:B------:R-:W2:Y:S01]  /*ce00*/  SHFL.DOWN PT, R168, R7, 0x1, 0x1f ;  /* 0x08201f0007a87f89 */ /* 0x000ea200000e0000 */
[----:B------:R-:W-:Y:S01]  /*ce10*/  FFMA.FTZ R119, R119, R142, R8 ;  /* 0x0000008e77777223 */ /* 0x000fe20000010008 */
[----:B------:R-:W-:Y:S01]  /*ce20*/  FADD.FTZ R39, R136, R39 ;  /* 0x0000002788277221 */ /* 0x000fe20000010000 */
[----:B------:R-:W-:Y:S01]  /*ce30*/  FFMA.FTZ R215, R215, R140, R236 ;  /* 0x0000008cd7d77223 */ /* 0x000fe200000100ec */
[----:B------:R-:W-:Y:S01]  /*ce40*/  FFMA.FTZ R161, R152, R199, R161 ;  /* 0x000000c798a17223 */ /* 0x000fe200000100a1 */
[----:B------:R-:W-:Y:S01]  /*ce50*/  ISETP.GT.AND P3, PT, R16, 0xf, PT ;  /* 0x0000000f1000780c */ /* 0x000fe20003f64270 */
[----:B------:R-:W-:Y:S01]  /*ce60*/  FMUL.FTZ R180, R235, R180 ;  /* 0x000000b4ebb47220 */ /* 0x000fe20000410000 */
[----:B------:R-:W-:Y:S01]  /*ce70*/  FFMA.FTZ R8, R70, R165, R215 ;  /* 0x000000a546087223 */ /* 0x000fe200000100d7 */
[----:B------:R-:W-:Y:S01]  /*ce80*/  FMUL.FTZ R188, R121, R188 ;  /* 0x000000bc79bc7220 */ /* 0x000fe20000410000 */
[----:B------:R-:W-:Y:S01]  /*ce90*/  FMUL.FTZ R234, R234, R201 ;  /* 0x000000c9eaea7220 */ /* 0x000fe20000410000 */
[----:B------:R-:W-:Y:S01]  /*cea0*/  FMUL.FTZ R174, R233, R174 ;  /* 0x000000aee9ae7220 */ /* 0x000fe20000410000 */
[----:B------:R-:W-:Y:S01]  /*ceb0*/  FADD.FTZ R41, R8, R41 ;  /* 0x0000002908297221 */ /* 0x000fe20000010000 */
[----:B0-----:R-:W-:Y:S01]  /*cec0*/  @!P2 FADD.FTZ R4, R4, R9 ;  /* 0x000000090404a221 */ /* 0x001fe20000010000 */
[----:B------:R-:W-:Y:S01]  /*ced0*/  FFMA.FTZ R9, R75, R138, R12 ;  /* 0x0000008a4b097223 */ /* 0x000fe2000001000c */
[----:B------:R-:W-:Y:S01]  /*cee0*/  FMUL.FTZ R8, R125, R189 ;  /* 0x000000bd7d087220 */ /* 0x000fe20000410000 */
[----:B------:R-:W-:Y:S01]  /*cef0*/  FMUL.FTZ R197, R198, R197 ;  /* 0x000000c5c6c57220 */ /* 0x000fe20000410000 */
[----:B-----5:R-:W-:Y:S01]  /*cf00*/  @!P2 FADD.FTZ R5, R5, R150 ;  /* 0x000000960505a221 */ /* 0x020fe20000010000 */
[----:B------:R-:W-:Y:S01]  /*cf10*/  FADD.FTZ R36, R9, R36 ;  /* 0x0000002409247221 */ /* 0x000fe20000010000 */
[----:B------:R-:W-:Y:S01]  /*cf20*/  FFMA.FTZ R127, R127, R144, R8 ;  /* 0x000000907f7f7223 */ /* 0x000fe20000010008 */
[----:B------:R-:W-:Y:S01]  /*cf30*/  FFMA.FTZ R8, R76, R157, R161 ;  /* 0x0000009d4c087223 */ /* 0x000fe200000100a1 */
[----:B-1----:R-:W-:Y:S01]  /*cf40*/  @!P2 FADD.FTZ R6, R6, R115 ;  /* 0x000000730606a221 */ /* 0x002fe20000010000 */
[----:B------:R-:W0:Y:S01]  /*cf50*/  SHFL.DOWN PT, R132, R5, 0x2, 0x1f ;  /* 0x08401f0005847f89 */ /* 0x000e2200000e0000 */
[----:B------:R-:W-:Y:S01]  /*cf60*/  FMUL.FTZ R190, R129, R190 ;  /* 0x000000be81be7220 */ /* 0x000fe20000410000 */
[----:B------:R-:W-:Y:S01]  /*cf70*/  FADD.FTZ R37, R8, R37 ;  /* 0x0000002508257221 */ /* 0x000fe20000010000 */
[----:B--2---:R-:W-:Y:S01]  /*cf80*/  @!P2 FADD.FTZ R7, R7, R168 ;  /* 0x000000a80707a221 */ /* 0x004fe20000010000 */
[----:B------:R-:W1:Y:S01]  /*cf90*/  SHFL.DOWN PT, R115, R4, 0x2, 0x1f ;  /* 0x08401f0004737f89 */ /* 0x000e6200000e0000 */
[----:B------:R-:W-:Y:S01]  /*cfa0*/  ISETP.GT.AND P2, PT, R16, 0x1d, PT ;  /* 0x0000001d1000780c */ /* 0x000fe20003f44270 */
[----:B------:R-:W-:Y:S01]  /*cfb0*/  FMUL.FTZ R232, R232, R183 ;  /* 0x000000b7e8e87220 */ /* 0x000fe20000410000 */
[----:B------:R-:W-:Y:S01]  /*cfc0*/  FMUL.FTZ R191, R118, R191 ;  /* 0x000000bf76bf7220 */ /* 0x000fe20000410000 */
[----:B------:R-:W2:Y:S01]  /*cfd0*/  SHFL.DOWN PT, R117, R6, 0x2, 0x1f ;  /* 0x08401f0006757f89 */ /* 0x000ea200000e0000 */
[----:B------:R-:W-:Y:S01]  /*cfe0*/  FMUL.FTZ R231, R231, R166 ;  /* 0x000000a6e7e77220 */ /* 0x000fe20000410000 */
[----:B------:R-:W-:Y:S01]  /*cff0*/  FMUL.FTZ R192, R133, R192 ;  /* 0x000000c085c07220 */ /* 0x000fe20000410000 */
        /* <DEDUP_REMOVED lines=39> */
[----:B------:R-:W-:Y:S01]  /*d270*/  FADD.FTZ R38, R167, R38 ;  /* 0x00000026a7267221 */ /* 0x000fe20000010000 */
[----:B------:R-:W-:Y:S01]  /*d280*/  FFMA.FTZ R92, R165, R73, R92 ;  /* 0x00000049a55c7223 */ /* 0x000fe2000001005c */
[----:B------:R-:W-:Y:S01]  /*d290*/  FFMA.FTZ R96, R185, R79, R96 ;  /* 0x0000004fb9607223 */ /* 0x000fe20000010060 */
        /* <DEDUP_REMOVED lines=13> */
[----:B------:R-:W2:Y:S01]  /*d370*/  SHFL.DOWN PT, R115, R6, 0x8, 0x1f ;  /* 0x09001f0006737f89 */ /* 0x000ea200000e0000 */
[----:B------:R-:W-:Y:S01]  /*d380*/  ISETP.GT.AND P2, PT, R16, 0x17, PT ;  /* 0x000000171000780c */ /* 0x000fe20003f44270 */
[----:B------:R-:W-:Y:S01]  /*d390*/  FADD.FTZ R34, R159, R34 ;  /* 0x000000229f227221 */ /* 0x000fe20000010000 */
[----:B------:R-:W-:Y:S01]  /*d3a0*/  FFMA.FTZ R91, R190, R54, R91 ;  /* 0x00000036be5b7223 */ /* 0x000fe2000001005b */
[----:B------:R-:W5:Y:S01]  /*d3b0*/  SHFL.DOWN PT, R10, R7, 0x8, 0x1f ;  /* 0x09001f00070a7f89 */ /* 0x000f6200000e0000 */
        /* <DEDUP_REMOVED lines=8> */
[----:B------:R-:W-:Y:S01]  /*d440*/  FFMA.FTZ R228, R228, R153, R227 ;  /* 0x00000099e4e47223 */ /* 0x000fe200000100e3 */
        /* <DEDUP_REMOVED lines=15> */
.L_x_13324:
[----:B------:R-:W-:Y:S05]  /*d540*/  BSYNC.RECONVERGENT B0 ;  /* 0x0000000000007941 */ /* 0x000fea0003800200 */
.L_x_13323:
        /* <DEDUP_REMOVED lines=24> */
[----:B-12---:R-:W1:Y:S04]  /*d6d0*/  @P2 LDS.64 R8, [UR26+0x4610] ;  /* 0x0046101aff082984 */ /* 0x006e680008000a00 */
[----:B0-----:R-:W0:Y:S01]  /*d6e0*/  @P2 LDS.64 R10, [UR26+0x3e10] ;  /* 0x003e101aff0a2984 */ /* 0x001e220008000a00 */
[----:B-1----:R-:W-:Y:S01]  /*d6f0*/  @P2 FADD.FTZ R6, R6, R8 ;  /* 0x0000000806062221 */ /* 0x002fe20000010000 */
[----:B------:R-:W-:Y:S01]  /*d700*/  @P2 FADD.FTZ R7, R7, R9 ;  /* 0x0000000907072221 */ /* 0x000fe20000010000 */
[----:B0-----:R-:W-:Y:S01]  /*d710*/  @P2 FADD.FTZ R4, R4, R10 ;  /* 0x0000000a04042221 */ /* 0x001fe20000010000 */
[----:B------:R-:W-:-:S03]  /*d720*/  @P2 FADD.FTZ R5, R5, R11 ;  /* 0x0000000b05052221 */ /* 0x000fc60000010000 */
[----:B------:R0:W-:Y:S04]  /*d730*/  STS.64 [UR26+0x4610], R6 ;  /* 0x00461006ff007988 */ /* 0x0001e80008000a1a */
[----:B------:R0:W-:Y:S02]  /*d740*/  STS.64 [UR26+0x3e10], R4 ;  /* 0x003e1004ff007988 */ /* 0x0001e40008000a1a */
.L_x_13326:
[----:B------:R-:W-:Y:S05]  /*d750*/  BSYNC.RECONVERGENT B0 ;  /* 0x0000000000007941 */ /* 0x000fea0003800200 */
.L_x_13325:
[----:B------:R-:W-:-:S04]  /*d760*/  UIADD3 UR8, UPT, UPT, UR8, 0x1, URZ ;  /* 0x0000000108087890 */ /* 0x000fc8000fffe0ff */
[----:B------:R-:W-:-:S09]  /*d770*/  UISETP.GE.AND UP0, UPT, UR8, UR46, UPT ;  /* 0x0000002e0800728c */ /* 0x000fd2000bf06270 */
[----:B------:R-:W-:Y:S05]  /*d780*/  BRA.U !UP0, `(.L_x_13327) ;  /* 0xffffff7108d47547 */ /* 0x000fea000b83ffff */
.L_x_13245:
[----:B------:R-:W-:Y:S01]  /*d790*/  BAR.SYNC.DEFER_BLOCKING 0x0 ;  /* 0x0000000000007b1d */ /* 0x000fe20000010000 */
[C---:B------:R-:W-:Y:S01]  /*d7a0*/  SHF.L.U32 R3, R116.reuse, 0x4, RZ ;  /* 0x0000000474037819 */ /* 0x040fe200000006ff */
[----:B------:R-:W-:Y:S01]  /*d7b0*/  UIMAD UR8, UR11, -0x200, UR23 ;  /* 0xfffffe000b0878a4 */ /* 0x000fe2000f8e0217 */
[----:B------:R-:W-:Y:S02]  /*d7c0*/  LOP3.LUT R2, R116, 0x1f, RZ, 0xc0, !PT ;  /* 0x0000001f74027812 */ /* 0x000fe400078ec0ff */
[----:B0-----:R-:W-:Y:S01]  /*d7d0*/  MOV R4, UR16 ;  /* 0x0000001000047c02 */ /* 0x001fe20008000f00 */
        /* <DEDUP_REMOVED lines=36> */
[----:B------:R-:W3:Y:S01]  /*da20*/  LDCU.64 UR30, c[0x0][0x500] ;  /* 0x0000a000ff1e77ac */ /* 0x000ee20008000a00 */
[----:B------:R-:W-:-:S02]  /*da30*/  LOP3.LUT R44, R0, 0x80, RZ, 0xfc, !PT ;  /* 0x00000080002c7812 */ /* 0x000fc400078efcff */
[C---:B------:R-:W-:Y:S02]  /*da40*/  LOP3.LUT R3, R0.reuse, 0xa0, RZ, 0xfc, !PT ;  /* 0x000000a000037812 */ /* 0x040fe400078efcff */
[C---:B------:R-:W-:Y:S02]  /*da50*/  LOP3.LUT R13, R0.reuse, 0xc0, RZ, 0xfc, !PT ;  /* 0x000000c0000d7812 */ /* 0x040fe400078efcff */
[----:B------:R-:W-:Y:S01]  /*da60*/  ISETP.GE.AND P0, PT, R45, UR8, PT ;  /* 0x000000082d007c0c */ /* 0x000fe2000bf06270 */
[----:B------:R-:W4:Y:S01]  /*da70*/  @!P1 LDG.E.U16 R47, desc[UR24][R48.64+0x40] ;  /* 0x00004018302f9981 */ /* 0x000f22000c1e1500 */
[----:B------:R-:W-:Y:S02]  /*da80*/  LOP3.LUT R12, R0, 0xe0, RZ, 0xfc, !PT ;  /* 0x000000e0000c7812 */ /* 0x000fe400078efcff */
[----:B------:R-:W-:Y:S02]  /*da90*/  ISETP.GE.AND P4, PT, R16, UR8, PT ;  /* 0x0000000810007c0c */ /* 0x000fe4000bf86270 */
[----:B------:R-:W-:-:S02]  /*daa0*/  LOP3.LUT R11, R0, 0x100, RZ, 0xfc, !PT ;  /* 0x00000100000b7812 */ /* 0x000fc400078efcff */
[----:B------:R-:W-:Y:S02]  /*dab0*/  ISETP.GE.AND P6, PT, R44, UR8, PT ;  /* 0x000000082c007c0c */ /* 0x000fe4000bfc6270 */
[----:B------:R-:W-:Y:S02]  /*dac0*/  ISETP.GE.AND P5, PT, R3, UR8, PT ;  /* 0x0000000803007c0c */ /* 0x000fe4000bfa6270 */
[----:B------:R-:W-:Y:S01]  /*dad0*/  ISETP.GE.AND P3, PT, R13, UR8, PT ;  /* 0x000000080d007c0c */ /* 0x000fe2000bf66270 */
[----:B------:R-:W3:Y:S01]  /*dae0*/  @!P0 LDG.E.U16 R58, desc[UR24][R48.64+0x80] ;  /* 0x00008018303a8981 */ /* 0x000ee2000c1e1500 */
[----:B------:R-:W-:Y:S02]  /*daf0*/  ISETP.GE.AND P2, PT, R12, UR8, PT ;  /* 0x000000080c007c0c */ /* 0x000fe4000bf46270 */
[----:B------:R-:W-:Y:S01]  /*db00*/  ISETP.GE.AND P1, PT, R11, UR8, PT ;  /* 0x000000080b007c0c */ /* 0x000fe2000bf26270 */
[----:B------:R-:W3:Y:S01]  /*db10*/  @!P4 LDG.E.U16 R59, desc[UR24][R48.64+0xc0] ;  /* 0x0000c018303bc981 */ /* 0x000ee2000c1e1500 */
[----:B------:R-:W-:-:S02]  /*db20*/  LOP3.LUT R10, R0, 0x120, RZ, 0xfc, !PT ;  /* 0x00000120000a7812 */ /* 0x000fc400078efcff */
[C---:B--2---:R-:W-:Y:S01]  /*db30*/  LOP3.LUT R9, R0.reuse, 0x140, RZ, 0xfc, !PT ;  /* 0x0000014000097812 */ /* 0x044fe200078efcff */
[----:B------:R-:W2:Y:S01]  /*db40*/  @!P6 LDG.E.U16 R60, desc[UR24][R48.64+0x100] ;  /* 0x00010018303ce981 */ /* 0x000ea2000c1e1500 */
[C---:B-1----:R-:W-:Y:S02]  /*db50*/  LOP3.LUT R8, R0.reuse, 0x160, RZ, 0xfc, !PT ;  /* 0x0000016000087812 */ /* 0x042fe400078efcff */
[C---:B------:R-:W-:Y:S01]  /*db60*/  LOP3.LUT R7, R0.reuse, 0x180, RZ, 0xfc, !PT ;  /* 0x0000018000077812 */ /* 0x040fe200078efcff */
[----:B------:R-:W2:Y:S01]  /*db70*/  @!P5 LDG.E.U16 R61, desc[UR24][R48.64+0x140] ;  /* 0x00014018303dd981 */ /* 0x000ea2000c1e1500 */
[----:B------:R-:W-:Y:S02]  /*db80*/  LOP3.LUT R6, R0, 0x1a0, RZ, 0xfc, !PT ;  /* 0x000001a000067812 */ /* 0x000fe400078efcff */
[----:B------:R-:W-:Y:S01]  /*db90*/  ISETP.GE.AND P0, PT, R10, UR8, PT ;  /* 0x000000080a007c0c */ /* 0x000fe2000bf06270 */
[----:B------:R-:W2:Y:S01]  /*dba0*/  @!P3 LDG.E.U16 R62, desc[UR24][R48.64+0x180] ;  /* 0x00018018303eb981 */ /* 0x000ea2000c1e1500 */
[----:B------:R-:W-:-:S02]  /*dbb0*/  LOP3.LUT R5, R0, 0x1c0, RZ, 0xfc, !PT ;  /* 0x000001c000057812 */ /* 0x000fc400078efcff */
[----:B------:R-:W-:Y:S01]  /*dbc0*/  ISETP.GE.AND P4, PT, R9, UR8, PT ;  /* 0x0000000809007c0c */ /* 0x000fe2000bf86270 */
[----:B------:R-:W2:Y:S01]  /*dbd0*/  @!P2 LDG.E.U16 R63, desc[UR24][R48.64+0x1c0] ;  /* 0x0001c018303fa981 */ /* 0x000ea2000c1e1500 */
[----:B------:R-:W-:Y:S02]  /*dbe0*/  LOP3.LUT R4, R0, 0x1e0, RZ, 0xfc, !PT ;  /* 0x000001e000047812 */ /* 0x000fe400078efcff */
[----:B------:R-:W-:Y:S01]  /*dbf0*/  ISETP.GE.AND P6, PT, R8, UR8, PT ;  /* 0x0000000808007c0c */ /* 0x000fe2000bfc6270 */
[----:B------:R-:W2:Y:S01]  /*dc00*/  @!P1 LDG.E.U16 R64, desc[UR24][R48.64+0x200] ;  /* 0x0002001830409981 */ /* 0x000ea2000c1e1500 */
[----:B------:R-:W-:Y:S02]  /*dc10*/  ISETP.GE.AND P5, PT, R7, UR8, PT ;  /* 0x0000000807007c0c */ /* 0x000fe4000bfa6270 */
[----:B------:R-:W-:Y:S01]  /*dc20*/  ISETP.GE.AND P3, PT, R6, UR8, PT ;  /* 0x0000000806007c0c */ /* 0x000fe2000bf66270 */
[----:B------:R-:W2:Y:S01]  /*dc30*/  @!P0 LDG.E.U16 R65, desc[UR24][R48.64+0x240] ;  /* 0x0002401830418981 */ /* 0x000ea2000c1e1500 */
[----:B------:R-:W-:-:S02]  /*dc40*/  ISETP.GE.AND P2, PT, R5, UR8, PT ;  /* 0x0000000805007c0c */ /* 0x000fc4000bf46270 */
[----:B------:R-:W-:Y:S01]  /*dc50*/  ISETP.GE.AND P1, PT, R4, UR8, PT ;  /* 0x0000000804007c0c */ /* 0x000fe2000bf26270 */
[----:B------:R-:W2:Y:S04]  /*dc60*/  @!P4 LDG.E.U16 R66, desc[UR24][R48.64+0x280] ;  /* 0x000280183042c981 */ /* 0x000ea8000c1e1500 */
[----:B------:R-:W2:Y:S04]  /*dc70*/  @!P6 LDG.E.U16 R67, desc[UR24][R48.64+0x2c0] ;  /* 0x0002c0183043e981 */ /* 0x000ea8000c1e1500 */
[----:B------:R-:W2:Y:S04]  /*dc80*/  @!P5 LDG.E.U16 R68, desc[UR24][R48.64+0x300] ;  /* 0x000300183044d981 */ /* 0x000ea8000c1e1500 */
[----:B------:R-:W2:Y:S04]  /*dc90*/  @!P3 LDG.E.U16 R69, desc[UR24][R48.64+0x340] ;  /* 0x000340183045b981 */ /* 0x000ea8000c1e1500 */
[----:B------:R-:W2:Y:S04]  /*dca0*/  @!P2 LDG.E.U16 R70, desc[UR24][R48.64+0x380] ;  /* 0x000380183046a981 */ /* 0x000ea8000c1e1500 */
[----:B------:R-:W2:Y:S01]  /*dcb0*/  @!P1 LDG.E.U16 R35, desc[UR24][R48.64+0x3c0] ;  /* 0x0003c01830239981 */ /* 0x000ea2000c1e1500 */
[----:B------:R-:W-:-:S03]  /*dcc0*/  UIADD3 UR23, UPT, UPT, -UR26, UR23, URZ ;  /* 0x000000171a177290 */ /* 0x000fc6000fffe1ff */
[----:B-----5:R-:W-:Y:S04]  /*dcd0*/  STS.U16 [R17], R54 ;  /* 0x0000003611007388 */ /* 0x020fe80000000400 */
[----:B----4-:R-:W-:Y:S04]  /*dce0*/  STS.U16 [R18+0x40], R47 ;  /* 0x0000402f12007388 */ /* 0x010fe80000000400 */
[----:B---3--:R-:W-:Y:S04]  /*dcf0*/  STS.U16 [R19+0x80], R58 ;  /* 0x0000803a13007388 */ /* 0x008fe80000000400 */
        /* <DEDUP_REMOVED lines=14> */
[----:B------:R-:W1:Y:S04]  /*dde0*/  LDS.U16 R48, [R33+0x2] ;  /* 0x0000020021307984 */ /* 0x000e680000000400 */
[----:B------:R-:W2:Y:S04]  /*ddf0*/  LDS.U16 R49, [R33+0x4] ;  /* 0x0000040021317984 */ /* 0x000ea80000000400 */
[----:B------:R-:W3:Y:S04]  /*de00*/  LDS.U16 R54, [R33+0x6] ;  /* 0x0000060021367984 */ /* 0x000ee80000000400 */
[----:B------:R-:W4:Y:S04]  /*de10*/  LDS.U16 R47, [R33] ;  /* 0x00000000212f7984 */ /* 0x000f280000000400 */
[----:B------:R-:W-:Y:S04]  /*de20*/  LDS.U16 R35, [R33+0xa] ;  /* 0x00000a0021237984 */ /* 0x000fe80000000400 */
[----:B------:R-:W-:Y:S01]  /*de30*/  LDS.U16 R58, [R33+0x12] ;  /* 0x00001200213a7984 */ /* 0x000fe20000000400 */
[----:B-1----:R-:W-:-:S05]  /*de40*/  HADD2.F32 R48, -RZ, R48.H0_H0 ;  /* 0x20000030ff307230 */ /* 0x002fca0000004100 */
[----:B------:R-:W-:Y:S01]  /*de50*/  FADD.FTZ R60, R48, UR6 ;  /* 0x00000006303c7e21 */ /* 0x000fe20008010000 */
[----:B--2---:R-:W-:Y:S01]  /*de60*/  HADD2.F32 R49, -RZ, R49.H0_H0 ;  /* 0x20000031ff317230 */ /* 0x004fe20000004100 */
[----:B------:R-:W-:Y:S01]  /*de70*/  LDS.U16 R48, [R33+0xc] ;  /* 0x00000c0021307984 */ /* 0x000fe20000000400 */
[----:B---3--:R-:W-:Y:S02]  /*de80*/  HADD2.F32 R54, -RZ, R54.H0_H0 ;  /* 0x20000036ff367230 */ /* 0x008fe40000004100 */
[----:B------:R-:W-:Y:S01]  /*de90*/  FSETP.GTU.FTZ.AND P5, PT, R60, 20, PT ;  /* 0x41a000003c00780b */ /* 0x000fe20003fbc000 */
[----:B----4-:R-:W-:Y:S02]  /*dea0*/  HADD2.F32 R47, -RZ, R47.H0_H0 ;  /* 0x2000002fff2f7230 */ /* 0x010fe40000004100 */
[----:B------:R-:W-:Y:S01]  /*deb0*/  FADD.FTZ R61, R49, UR6 ;  /* 0x00000006313d7e21 */ /* 0x000fe20008010000 */
[----:B------:R-:W-:Y:S01]  /*dec0*/  FADD.FTZ R62, R54, UR6 ;  /* 0x00000006363e7e21 */ /* 0x000fe20008010000 */
[----:B------:R-:W-:Y:S01]  /*ded0*/  LDS.U16 R49, [R33+0xe] ;  /* 0x00000e0021317984 */ /* 0x000fe20000000400 */
[----:B------:R-:W-:-:S03]  /*dee0*/  FADD.FTZ R59, R47, UR6 ;  /* 0x000000062f3b7e21 */ /* 0x000fc60008010000 */
[----:B------:R-:W1:Y:S01]  /*def0*/  LDS.U16 R54, [R33+0x10] ;  /* 0x0000100021367984 */ /* 0x000e620000000400 */
[----:B------:R-:W-:Y:S02]  /*df00*/  FSETP.GTU.FTZ.AND P6, PT, R61, 20, PT ;  /* 0x41a000003d00780b */ /* 0x000fe40003fdc000 */
[----:B------:R-:W-:Y:S01]  /*df10*/  FSETP.GTU.FTZ.AND P4, PT, R59, 20, PT ;  /* 0x41a000003b00780b */ /* 0x000fe20003f9c000 */
[----:B------:R-:W-:Y:S01]  /*df20*/  @!P5 FMUL.FTZ R60, R60, -1.4426950216293334961 ;  /* 0xbfb8aa3b3c3cd820 */ /* 0x000fe20000410000 */
[----:B------:R-:W2:Y:S05]  /*df30*/  LDS.U16 R47, [R33+0x8] ;  /* 0x00000800212f7984 */ /* 0x000eaa0000000400 */
[----:B------:R-:W3:Y:S04]  /*df40*/  @!P5 MUFU.EX2 R60, R60 ;  /* 0x0000003c003cd308 */ /* 0x000ee80000000800 */
[----:B------:R-:W-:-:S02]  /*df50*/  @!P6 FMUL.FTZ R61, R61, -1.4426950216293334961 ;  /* 0xbfb8aa3b3d3de820 */ /* 0x000fc40000410000 */
[----:B------:R-:W-:-:S04]  /*df60*/  @!P4 FMUL.FTZ R59, R59, -1.4426950216293334961 ;  /* 0xbfb8aa3b3b3bc820 */ /* 0x000fc80000410000 */
[----:B------:R-:W4:Y:S08]  /*df70*/  @!P6 MUFU.EX2 R61, R61 ;  /* 0x0000003d003de308 */ /* 0x000f300000000800 */
[----:B------:R-:W5:Y:S01]  /*df80*/  @!P4 MUFU.EX2 R59, R59 ;  /* 0x0000003b003bc308 */ /* 0x000f620000000800 */
[----:B---3--:R-:W-:-:S07]  /*df90*/  @!P5 FADD.FTZ R60, R60, 1 ;  /* 0x3f8000003c3cd421 */ /* 0x008fce0000010000 */
[----:B------:R-:W3:Y:S01]  /*dfa0*/  @!P5 MUFU.RCP R63, R60 ;  /* 0x0000003c003fd308 */ /* 0x000ee20000001000 */
[----:B----4-:R-:W-:Y:S01]  /*dfb0*/  @!P6 FADD.FTZ R61, R61, 1 ;  /* 0x3f8000003d3de421 */ /* 0x010fe20000010000 */
[----:B-1----:R-:W-:Y:S02]  /*dfc0*/  HADD2.F32 R54, -RZ, R54.H0_H0 ;  /* 0x20000036ff367230 */ /* 0x002fe40000004100 */
[----:B-----5:R-:W-:-:S04]  /*dfd0*/  @!P4 FADD.FTZ R59, R59, 1 ;  /* 0x3f8000003b3bc421 */ /* 0x020fc80000010000 */
[----:B------:R1:W-:Y:S01]  /*dfe0*/  @!P6 MUFU.RCP R66, R61 ;  /* 0x0000003d0042e308 */ /* 0x0003e20000001000 */
[----:B--2---:R-:W-:Y:S02]  /*dff0*/  HADD2.F32 R47, -RZ, R47.H0_H0 ;  /* 0x2000002fff2f7230 */ /* 0x004fe40000004100 */
[----:B------:R-:W-:-:S05]  /*e000*/  HADD2.F32 R35, -RZ, R35.H0_H0 ;  /* 0x20000023ff237230 */ /* 0x000fca0000004100 */
[----:B------:R2:W4:Y:S01]  /*e010*/  @!P4 MUFU.RCP R64, R59 ;  /* 0x0000003b0040c308 */ /* 0x0005220000001000 */
[----:B-1----:R-:W-:Y:S01]  /*e020*/  FADD.FTZ R61, R54, UR6 ;  /* 0x00000006363d7e21 */ /* 0x002fe20008010000 */
[----:B---3--:R-:W-:Y:S01]  /*e030*/  @!P5 FMUL.FTZ R56, R56, R63 ;  /* 0x0000003f3838d220 */ /* 0x008fe20000410000 */
[----:B------:R-:W-:-:S03]  /*e040*/  HADD2.F32 R49, -RZ, R49.H0_H0 ;  /* 0x20000031ff317230 */ /* 0x000fc60000004100 */
[----:B------:R-:W-:Y:S01]  /*e050*/  FSETP.GTU.FTZ.AND P5, PT, R61, 20, PT ;  /* 0x41a000003d00780b */ /* 0x000fe20003fbc000 */
[----:B------:R-:W-:Y:S01]  /*e060*/  FADD.FTZ R47, R47, UR6 ;  /* 0x000000062f2f7e21 */ /* 0x000fe20008010000 */
[----:B------:R-:W-:Y:S01]  /*e070*/  FADD.FTZ R65, R35, UR6 ;  /* 0x0000000623417e21 */ /* 0x000fe20008010000 */
[----:B------:R-:W-:Y:S02]  /*e080*/  HADD2.F32 R58, -RZ, R58.H0_H0 ;  /* 0x2000003aff3a7230 */ /* 0x000fe40000004100 */
[----:B------:R-:W-:Y:S01]  /*e090*/  FADD.FTZ R60, R49, UR6 ;  /* 0x00000006313c7e21 */ /* 0x000fe20008010000 */
[----:B------:R-:W-:Y:S01]  /*e0a0*/  HADD2.F32 R48, -RZ, R48.H0_H0 ;  /* 0x20000030ff307230 */ /* 0x000fe20000004100 */
[----:B------:R-:W-:Y:S02]  /*e0b0*/  FSETP.GTU.FTZ.AND P1, PT, R47, 20, PT ;  /* 0x41a000002f00780b */ /* 0x000fe40003f3c000 */
[----:B------:R-:W-:Y:S01]  /*e0c0*/  FSETP.GTU.FTZ.AND P2, PT, R65, 20, PT ;  /* 0x41a000004100780b */ /* 0x000fe20003f5c000 */
[----:B------:R-:W-:Y:S01]  /*e0d0*/  FADD.FTZ R63, R58, UR6 ;  /* 0x000000063a3f7e21 */ /* 0x000fe20008010000 */
[----:B--2---:R-:W-:Y:S01]  /*e0e0*/  FADD.FTZ R59, R48, UR6 ;  /* 0x00000006303b7e21 */ /* 0x004fe20008010000 */
[----:B----4-:R-:W-:Y:S01]  /*e0f0*/  @!P4 FMUL.FTZ R57, R57, R64 ;  /* 0x000000403939c220 */ /* 0x010fe20000410000 */
[----:B------:R-:W-:Y:S01]  /*e100*/  FSETP.GTU.FTZ.AND P4, PT, R60, 20, PT ;  /* 0x41a000003c00780b */ /* 0x000fe20003f9c000 */
[----:B------:R-:W-:Y:S01]  /*e110*/  @!P5 FMUL.FTZ R58, R61, -1.4426950216293334961 ;  /* 0xbfb8aa3b3d3ad820 */ /* 0x000fe20000410000 */
[----:B------:R-:W-:Y:S01]  /*e120*/  @!P6 FMUL.FTZ R55, R55, R66 ;  /* 0x000000423737e220 */ /* 0x000fe20000410000 */
[----:B------:R-:W-:-:S02]  /*e130*/  FSETP.GTU.FTZ.AND P3, PT, R59, 20, PT ;  /* 0x41a000003b00780b */ /* 0x000fc40003f7c000 */
[----:B------:R-:W-:Y:S02]  /*e140*/  FSETP.GTU.FTZ.AND P6, PT, R63, 20, PT ;  /* 0x41a000003f00780b */ /* 0x000fe40003fdc000 */
[----:B------:R-:W1:Y:S01]  /*e150*/  @!P5 MUFU.EX2 R58, R58 ;  /* 0x0000003a003ad308 */ /* 0x000e620000000800 */
[----:B------:R-:W-:Y:S01]  /*e160*/  @!P1 FMUL.FTZ R35, R47, -1.4426950216293334961 ;  /* 0xbfb8aa3b2f239820 */ /* 0x000fe20000410000 */
[----:B------:R-:W-:Y:S01]  /*e170*/  @!P2 FMUL.FTZ R47, R65, -1.4426950216293334961 ;  /* 0xbfb8aa3b412fa820 */ /* 0x000fe20000410000 */
[----:B------:R-:W-:-:S03]  /*e180*/  FSETP.GTU.FTZ.AND P0, PT, R62, 20, PT ;  /* 0x41a000003e00780b */ /* 0x000fc60003f1c000 */
[----:B------:R-:W-:Y:S02]  /*e190*/  @!P4 FMUL.FTZ R54, R60, -1.4426950216293334961 ;  /* 0xbfb8aa3b3c36c820 */ /* 0x000fe40000410000 */
[----:B------:R-:W2:Y:S01]  /*e1a0*/  @!P2 MUFU.EX2 R48, R47 ;  /* 0x0000002f0030a308 */ /* 0x000ea20000000800 */
[----:B------:R-:W-:Y:S02]  /*e1b0*/  @!P3 FMUL.FTZ R49, R59, -1.4426950216293334961 ;  /* 0xbfb8aa3b3b31b820 */ /* 0x000fe40000410000 */
[----:B------:R-:W-:-:S05]  /*e1c0*/  @!P6 FMUL.FTZ R59, R63, -1.4426950216293334961 ;  /* 0xbfb8aa3b3f3be820 */ /* 0x000fca0000410000 */
[----:B------:R-:W3:Y:S01]  /*e1d0*/  @!P1 MUFU.EX2 R35, R35 ;  /* 0x0000002300239308 */ /* 0x000ee20000000800 */
[----:B-1----:R-:W-:-:S07]  /*e1e0*/  @!P5 FADD.FTZ R58, R58, 1 ;  /* 0x3f8000003a3ad421 */ /* 0x002fce0000010000 */
[----:B------:R-:W1:Y:S01]  /*e1f0*/  @!P4 MUFU.EX2 R54, R54 ;  /* 0x000000360036c308 */ /* 0x000e620000000800 */
[----:B------:R-:W-:-:S07]  /*e200*/  @!P0 FMUL.FTZ R62, R62, -1.4426950216293334961 ;  /* 0xbfb8aa3b3e3e8820 */ /* 0x000fce0000410000 */
[----:B------:R-:W4:Y:S01]  /*e210*/  @!P3 MUFU.EX2 R49, R49 ;  /* 0x000000310031b308 */ /* 0x000f220000000800 */
[----:B--2---:R-:W-:-:S07]  /*e220*/  @!P2 FADD.FTZ R48, R48, 1 ;  /* 0x3f8000003030a421 */ /* 0x004fce0000010000 */
[----:B------:R-:W2:Y:S01]  /*e230*/  @!P6 MUFU.EX2 R59, R59 ;  /* 0x0000003b003be308 */ /* 0x000ea20000000800 */
[----:B---3--:R-:W-:Y:S02]  /*e240*/  @!P1 FADD.FTZ R47, R35, 1 ;  /* 0x3f800000232f9421 */ /* 0x008fe40000010000 */
[----:B------:R-:W3:Y:S05]  /*e250*/  LDS.U16 R35, [R33+0x14] ;  /* 0x0000140021237984 */ /* 0x000eea0000000400 */
[----:B------:R-:W5:Y:S01]  /*e260*/  @!P5 MUFU.RCP R58, R58 ;  /* 0x0000003a003ad308 */ /* 0x000f620000001000 */
[----:B-1----:R-:W-:Y:S01]  /*e270*/  @!P4 FADD.FTZ R54, R54, 1 ;  /* 0x3f8000003636c421 */ /* 0x002fe20000010000 */
[----:B----4-:R-:W-:-:S06]  /*e280*/  @!P3 FADD.FTZ R49, R49, 1 ;  /* 0x3f8000003131b421 */ /* 0x010fcc0000010000 */
[----:B------:R-:W1:Y:S01]  /*e290*/  @!P0 MUFU.EX2 R62, R62 ;  /* 0x0000003e003e8308 */ /* 0x000e620000000800 */
[----:B--2---:R-:W-:-:S07]  /*e2a0*/  @!P6 FADD.FTZ R59, R59, 1 ;  /* 0x3f8000003b3be421 */ /* 0x004fce0000010000 */
[----:B------:R2:W-:Y:S02]  /*e2b0*/  @!P2 MUFU.RCP R63, R48 ;  /* 0x00000030003fa308 */ /* 0x0005e40000001000 */
[----:B--2---:R-:W2:Y:S06]  /*e2c0*/  LDS.U16 R48, [R33+0x18] ;  /* 0x0000180021307984 */ /* 0x004eac0000000400 */
[----:B------:R4:W0:Y:S01]  /*e2d0*/  @!P1 MUFU.RCP R60, R47 ;  /* 0x0000002f003c9308 */ /* 0x0008220000001000 */
[----:B-----5:R-:W-:Y:S02]  /*e2e0*/  @!P5 FMUL.FTZ R43, R43, R58 ;  /* 0x0000003a2b2bd220 */ /* 0x020fe40000410000 */
[----:B------:R-:W-:Y:S05]  /*e2f0*/  LDS.U16 R58, [R33+0x1e] ;  /* 0x00001e00213a7984 */ /* 0x000fea0000000400 */
[----:B------:R5:W-:Y:S01]  /*e300*/  @!P4 MUFU.RCP R65, R54 ;  /* 0x000000360041c308 */ /* 0x000be20000001000 */
[----:B----4-:R-:W4:Y:S04]  /*e310*/  LDS.U16 R47, [R33+0x16] ;  /* 0x00001600212f7984 */ /* 0x010f280000000400 */
[----:B-----5:R-:W5:Y:S03]  /*e320*/  LDS.U16 R54, [R33+0x1c] ;  /* 0x00001c0021367984 */ /* 0x020f660000000400 */
[----:B------:R3:W-:Y:S01]  /*e330*/  @!P3 MUFU.RCP R64, R49 ;  /* 0x000000310040b308 */ /* 0x0007e20000001000 */
[----:B-1----:R-:W-:Y:S01]  /*e340*/  @!P0 FADD.FTZ R62, R62, 1 ;  /* 0x3f8000003e3e8421 */ /* 0x002fe20000010000 */
[----:B---3--:R-:W1:Y:S06]  /*e350*/  LDS.U16 R49, [R33+0x1a] ;  /* 0x00001a0021317984 */ /* 0x008e6c0000000400 */
[----:B------:R-:W3:Y:S01]  /*e360*/  @!P6 MUFU.RCP R59, R59 ;  /* 0x0000003b003be308 */ /* 0x000ee20000001000 */
[----:B------:R-:W-:Y:S07]  /*e370*/  BAR.SYNC.DEFER_BLOCKING 0x0 ;  /* 0x0000000000007b1d */ /* 0x000fee0000010000 */
[----:B------:R2:W4:Y:S01]  /*e380*/  @!P0 MUFU.RCP R61, R62 ;  /* 0x0000003e003d8308 */ /* 0x0005220000001000 */
[----:B0-----:R-:W-:Y:S01]  /*e390*/  @!P1 FMUL.FTZ R53, R53, R60 ;  /* 0x0000003c35359220 */ /* 0x001fe20000410000 */
[----:B------:R-:W-:Y:S01]  /*e3a0*/  PRMT R60, R84, 0x7632, R60 ;  /* 0x00007632543c7816 */ /* 0x000fe2000000003c */
[----:B---3--:R-:W-:Y:S01]  /*e3b0*/  @!P6 FMUL.FTZ R40, R40, R59 ;  /* 0x0000003b2828e220 */ /* 0x008fe20000410000 */
[----:B------:R-:W-:Y:S01]  /*e3c0*/  PRMT R59, R82, 0x7632, R59 ;  /* 0x00007632523b7816 */ /* 0x000fe2000000003b */
[----:B------:R-:W-:Y:S01]  /*e3d0*/  HADD2.F32 R35, -RZ, R35.H0_H0 ;  /* 0x20000023ff237230 */ /* 0x000fe20000004100 */
[----:B--2---:R-:W-:Y:S01]  /*e3e0*/  PRMT R62, R88, 0x7632, R62 ;  /* 0x00007632583e7816 */ /* 0x004fe2000000003e */
[----:B------:R-:W-:-:S02]  /*e3f0*/  HADD2.F32 R48, -RZ, R48.H0_H0 ;  /* 0x20000030ff307230 */ /* 0x000fc40000004100 */
[----:B----4-:R-:W-:Y:S01]  /*e400*/  @!P0 FMUL.FTZ R52, R52, R61 ;  /* 0x0000003d34348220 */ /* 0x010fe20000410000 */
[----:B------:R0:W-:Y:S01]  /*e410*/  STS.U16 [R33+0x2], R59 ;  /* 0x0000023b21007388 */ /* 0x0001e20000000400 */
[----:B------:R-:W-:-:S03]  /*e420*/  ISETP.NE.AND P0, PT, R116, RZ, PT ;  /* 0x000000ff7400720c */ /* 0x000fc60003f05270 */
[----:B------:R2:W-:Y:S01]  /*e430*/  STS.U16 [R33+0x6], R60 ;  /* 0x0000063c21007388 */ /* 0x0005e20000000400 */
[----:B0-----:R-:W-:Y:S02]  /*e440*/  PRMT R59, R90, 0x7632, R59 ;  /* 0x000076325a3b7816 */ /* 0x001fe4000000003b */
[----:B--2---:R-:W-:-:S03]  /*e450*/  PRMT R60, R92, 0x7632, R60 ;  /* 0x000076325c3c7816 */ /* 0x004fc6000000003c */
[----:B------:R0:W-:Y:S01]  /*e460*/  STS.U16 [R33+0x12], R59 ;  /* 0x0000123b21007388 */ /* 0x0001e20000000400 */
[----:B------:R-:W-:Y:S01]  /*e470*/  PRMT R61, R86, 0x7632, R61 ;  /* 0x00007632563d7816 */ /* 0x000fe2000000003d */
[----:B------:R-:W-:Y:S02]  /*e480*/  FADD.FTZ R35, R35, UR6 ;  /* 0x0000000623237e21 */ /* 0x000fe40008010000 */
[----:B------:R2:W-:Y:S01]  /*e490*/  STS.U16 [R33+0x16], R60 ;  /* 0x0000163c21007388 */ /* 0x0005e20000000400 */
[----:B------:R-:W-:Y:S02]  /*e4a0*/  HADD2.F32 R47, -RZ, R47.H0_H0 ;  /* 0x2000002fff2f7230 */ /* 0x000fe40000004100 */
[----:B------:R-:W-:Y:S01]  /*e4b0*/  FADD.FTZ R48, R48, UR6 ;  /* 0x0000000630307e21 */ /* 0x000fe20008010000 */
[----:B-----5:R-:W-:Y:S01]  /*e4c0*/  HADD2.F32 R54, -RZ, R54.H0_H0 ;  /* 0x20000036ff367230 */ /* 0x020fe20000004100 */
[----:B------:R3:W-:Y:S01]  /*e4d0*/  STS.U16 [R33+0xe], R62 ;  /* 0x00000e3e21007388 */ /* 0x0007e20000000400 */
[----:B0-----:R-:W-:-:S02]  /*e4e0*/  PRMT R59, R95, 0x7632, R59 ;  /* 0x000076325f3b7816 */ /* 0x001fc4000000003b */
[----:B--2---:R-:W-:Y:S01]  /*e4f0*/  PRMT R60, R97, 0x7632, R60 ;  /* 0x00007632613c7816 */ /* 0x004fe2000000003c */
[----:B------:R-:W-:Y:S01]  /*e500*/  STS.U16 [R33], R82 ;  /* 0x0000005221007388 */ /* 0x000fe20000000400 */
[----:B------:R-:W-:Y:S02]  /*e510*/  FSETP.GTU.FTZ.AND P6, PT, R35, 20, PT ;  /* 0x41a000002300780b */ /* 0x000fe40003fdc000 */
[----:B---3--:R-:W-:Y:S01]  /*e520*/  MOV R62, UR23 ;  /* 0x00000017003e7c02 */ /* 0x008fe20008000f00 */
[----:B------:R-:W-:Y:S01]  /*e530*/  STS.U16 [R33+0x4], R84 ;  /* 0x0000045421007388 */ /* 0x000fe20000000400 */
        /* <DEDUP_REMOVED lines=34> */
[----:B-1----:R-:W-:Y:S01]  /*e760*/  HADD2.F32 R49, -RZ, R49.H0_H0 ;  /* 0x20000031ff317230 */ /* 0x002fe20000004100 */
[----:B------:R-:W-:-:S02]  /*e770*/  FSETP.GTU.FTZ.AND P3, PT, R47, 20, PT ;  /* 0x41a000002f00780b */ /* 0x000fc40003f7c000 */
[----:B------:R-:W-:Y:S01]  /*e780*/  FSETP.GTU.FTZ.AND P1, PT, R54, 20, PT ;  /* 0x41a000003600780b */ /* 0x000fe20003f3c000 */
[----:B------:R-:W-:Y:S01]  /*e790*/  @!P6 FMUL.FTZ R35, R35, -1.4426950216293334961 ;  /* 0xbfb8aa3b2323e820 */ /* 0x000fe20000410000 */
[----:B------:R-:W-:Y:S01]  /*e7a0*/  FADD.FTZ R49, R49, UR6 ;  /* 0x0000000631317e21 */ /* 0x000fe20008010000 */
[----:B------:R-:W-:Y:S02]  /*e7b0*/  HADD2.F32 R58, -RZ, R58.H0_H0 ;  /* 0x2000003aff3a7230 */ /* 0x000fe40000004100 */
[----:B------:R-:W-:Y:S02]  /*e7c0*/  @!P2 FMUL.FTZ R48, R48, -1.4426950216293334961 ;  /* 0xbfb8aa3b3030a820 */ /* 0x000fe40000410000 */
[----:B------:R-:W-:Y:S01]  /*e7d0*/  FSETP.GTU.FTZ.AND P5, PT, R49, 20, PT ;  /* 0x41a000003100780b */ /* 0x000fe20003fbc000 */
[----:B------:R-:W1:Y:S01]  /*e7e0*/  @!P6 MUFU.EX2 R35, R35 ;  /* 0x000000230023e308 */ /* 0x000e620000000800 */
[----:B------:R-:W-:Y:S02]  /*e7f0*/  FADD.FTZ R58, R58, UR6 ;  /* 0x000000063a3a7e21 */ /* 0x000fe40008010000 */
[----:B------:R-:W-:-:S02]  /*e800*/  @!P3 FMUL.FTZ R47, R47, -1.4426950216293334961 ;  /* 0xbfb8aa3b2f2fb820 */ /* 0x000fc40000410000 */
[----:B------:R-:W-:Y:S01]  /*e810*/  @!P1 FMUL.FTZ R54, R54, -1.4426950216293334961 ;  /* 0xbfb8aa3b36369820 */ /* 0x000fe20000410000 */
[----:B------:R-:W-:Y:S02]  /*e820*/  FSETP.GTU.FTZ.AND P4, PT, R58, 20, PT ;  /* 0x41a000003a00780b */ /* 0x000fe40003f9c000 */
[----:B------:R-:W2:Y:S01]  /*e830*/  @!P2 MUFU.EX2 R48, R48 ;  /* 0x000000300030a308 */ /* 0x000ea20000000800 */
[----:B------:R-:W3:Y:S01]  /*e840*/  S2UR UR8, SR_CTAID.Y ;  /* 0x00000000000879c3 */ /* 0x000ee20000002600 */
[----:B------:R-:W4:Y:S02]  /*e850*/  LDS R91, [UR22+0x420] ;  /* 0x00042016ff5b7984 */ /* 0x000f240008000800 */
[----:B------:R-:W-:-:S04]  /*e860*/  @!P5 FMUL.FTZ R49, R49, -1.4426950216293334961 ;  /* 0xbfb8aa3b3131d820 */ /* 0x000fc80000410000 */
[----:B------:R-:W5:Y:S08]  /*e870*/  @!P3 MUFU.EX2 R47, R47 ;  /* 0x0000002f002fb308 */ /* 0x000f700000000800 */
[----:B------:R-:W3:Y:S01]  /*e880*/  @!P1 MUFU.EX2 R54, R54 ;  /* 0x0000003600369308 */ /* 0x000ee20000000800 */
[----:B-1----:R-:W-:Y:S01]  /*e890*/  @!P6 FADD.FTZ R35, R35, 1 ;  /* 0x3f8000002323e421 */ /* 0x002fe20000010000 */
[----:B------:R-:W-:Y:S01]  /*e8a0*/  USHF.R.S32.HI UR27, URZ, 0x1f, UR26 ;  /* 0x0000001fff1b7899 */ /* 0x000fe2000801141a */
[----:B------:R-:W-:Y:S01]  /*e8b0*/  @!P4 FMUL.FTZ R58, R58, -1.4426950216293334961 ;  /* 0xbfb8aa3b3a3ac820 */ /* 0x000fe20000410000 */
[----:B--2---:R-:W-:-:S04]  /*e8c0*/  @!P2 FADD.FTZ R48, R48, 1 ;  /* 0x3f8000003030a421 */ /* 0x004fc80000010000 */
[----:B------:R-:W1:Y:S01]  /*e8d0*/  @!P5 MUFU.EX2 R49, R49 ;  /* 0x000000310031d308 */ /* 0x000e620000000800 */
[----:B------:R-:W-:Y:S01]  /*e8e0*/  UIMAD.WIDE.U32 UR12, UR32, UR28, UR26 ;  /* 0x0000001c200c72a5 */ /* 0x000fe2000f8e001a */
[----:B-----5:R-:W-:-:S06]  /*e8f0*/  @!P3 FADD.FTZ R47, R47, 1 ;  /* 0x3f8000002f2fb421 */ /* 0x020fcc0000010000 */
[----:B0-----:R-:W0:Y:S01]  /*e900*/  @!P6 MUFU.RCP R60, R35 ;  /* 0x00000023003ce308 */ /* 0x001e220000001000 */
[----:B------:R-:W-:Y:S01]  /*e910*/  UIMAD UR13, UR32, UR29, UR13 ;  /* 0x0000001d200d72a4 */ /* 0x000fe2000f8e020d */
[----:B---3--:R-:W-:Y:S01]  /*e920*/  @!P1 FADD.FTZ R54, R54, 1 ;  /* 0x3f80000036369421 */ /* 0x008fe20000010000 */
[----:B------:R-:W2:Y:S05]  /*e930*/  LDCU.64 UR28, c[0x0][0x550] ;  /* 0x0000aa00ff1c77ac */ /* 0x000eaa0008000a00 */
[----:B------:R-:W3:Y:S01]  /*e940*/  @!P4 MUFU.EX2 R58, R58 ;  /* 0x0000003a003ac308 */ /* 0x000ee20000000800 */
[----:B------:R-:W-:-:S07]  /*e950*/  UIMAD UR23, UR8, UR31, URZ ;  /* 0x0000001f081772a4 */ /* 0x000fce000f8e02ff */
[----:B------:R-:W5:Y:S01]  /*e960*/  @!P2 MUFU.RCP R48, R48 ;  /* 0x000000300030a308 */ /* 0x000f620000001000 */
[----:B------:R-:W-:Y:S01]  /*e970*/  UIMAD.WIDE.U32 UR12, UR8, UR30, UR12 ;  /* 0x0000001e080c72a5 */ /* 0x000fe2000f8e000c */
[----:B-1----:R-:W-:-:S06]  /*e980*/  @!P5 FADD.FTZ R49, R49, 1 ;  /* 0x3f8000003131d421 */ /* 0x002fcc0000010000 */
[----:B------:R-:W1:Y:S01]  /*e990*/  @!P3 MUFU.RCP R47, R47 ;  /* 0x0000002f002fb308 */ /* 0x000e620000001000 */
[----:B0-----:R-:W-:-:S07]  /*e9a0*/  @!P6 FMUL.FTZ R41, R41, R60 ;  /* 0x0000003c2929e220 */ /* 0x001fce0000410000 */
[----:B------:R-:W0:Y:S01]  /*e9b0*/  @!P1 MUFU.RCP R54, R54 ;  /* 0x0000003600369308 */ /* 0x000e220000001000 */
[----:B------:R-:W-:Y:S01]  /*e9c0*/  MOV R60, UR23 ;  /* 0x00000017003c7c02 */ /* 0x000fe20008000f00 */
[----:B---3--:R-:W-:Y:S01]  /*e9d0*/  @!P4 FADD.FTZ R58, R58, 1 ;  /* 0x3f8000003a3ac421 */ /* 0x008fe20000010000 */
[----:B-----5:R-:W-:-:S05]  /*e9e0*/  @!P2 FMUL.FTZ R39, R39, R48 ;  /* 0x000000302727a220 */ /* 0x020fca0000410000 */
[----:B------:R3:W5:Y:S02]  /*e9f0*/  @!P5 MUFU.RCP R35, R49 ;  /* 0x000000310023d308 */ /* 0x0007640000001000 */
[----:B---3--:R-:W-:-:S06]  /*ea00*/  IADD3 R49, P6, PT, R0, UR12, RZ ;  /* 0x0000000c00317c10 */ /* 0x008fcc000ffde0ff */
[----:B------:R-:W3:Y:S01]  /*ea10*/  @!P4 MUFU.RCP R93, R58 ;  /* 0x0000003a005dc308 */ /* 0x000ee20000001000 */
[----:B------:R-:W-:Y:S01]  /*ea20*/  IADD3.X R60, PT, PT, R60, UR13, RZ, P6, !PT ;  /* 0x0000000d3c3c7c10 */ /* 0x000fe2000b7fe4ff */
[----:B-1----:R-:W-:Y:S01]  /*ea30*/  @!P3 FMUL.FTZ R38, R38, R47 ;  /* 0x0000002f2626b220 */ /* 0x002fe20000410000 */
[----:B--2---:R-:W-:Y:S01]  /*ea40*/  LEA R48, P6, R49, UR28, 0x1 ;  /* 0x0000001c31307c11 */ /* 0x004fe2000f8c08ff */
[----:B0-----:R-:W-:Y:S01]  /*ea50*/  @!P1 FMUL.FTZ R37, R37, R54 ;  /* 0x0000003625259220 */ /* 0x001fe20000410000 */
[----:B----4-:R-:W-:Y:S01]  /*ea60*/  ISETP.GE.AND P2, PT, R0, R91, PT ;  /* 0x0000005b0000720c */ /* 0x010fe20003f46270 */
[----:B-----5:R-:W-:Y:S01]  /*ea70*/  @!P5 FMUL.FTZ R36, R36, R35 ;  /* 0x000000232424d220 */ /* 0x020fe20000410000 */
[----:B------:R-:W-:Y:S01]  /*ea80*/  LEA.HI.X R49, R49, UR29, R60, 0x1, P6 ;  /* 0x0000001d31317c11 */ /* 0x000fe2000b0f0c3c */
[----:B------:R-:W0:Y:S01]  /*ea90*/  LDCU.64 UR12, c[0x0][0x518] ;  /* 0x0000a300ff0c77ac */ /* 0x000e220008000a00 */
[-C--:B------:R-:W-:Y:S02]  /*eaa0*/  ISETP.GE.AND P3, PT, R46, R91.reuse, PT ;  /* 0x0000005b2e00720c */ /* 0x080fe40003f66270 */
[-C--:B------:R-:W-:Y:S01]  /*eab0*/  ISETP.GE.AND P6, PT, R45, R91.reuse, PT ;  /* 0x0000005b2d00720c */ /* 0x080fe20003fc6270 */
[----:B------:R-:W1:Y:S01]  /*eac0*/  LDCU.64 UR28, c[0x0][0x560] ;  /* 0x0000ac00ff1c77ac */ /* 0x000e620008000a00 */
[----:B------:R-:W-:Y:S01]  /*ead0*/  ISETP.GE.AND P1, PT, R16, R91, PT ;  /* 0x0000005b1000720c */ /* 0x000fe20003f26270 */
[----:B---3--:R-:W-:Y:S01]  /*eae0*/  @!P4 FMUL.FTZ R34, R34, R93 ;  /* 0x0000005d2222c220 */ /* 0x008fe20000410000 */
        /* <DEDUP_REMOVED lines=51> */
[----:B------:R3:W-:Y:S04]  /*ee20*/  STS.U16 [R33+0x6], R59 ;  /* 0x0000063b21007388 */ /* 0x0007e80000000400 */
[----:B------:R4:W-:Y:S01]  /*ee30*/  STS.U16 [R33+0x8], R60 ;  /* 0x0000083c21007388 */ /* 0x0009e20000000400 */
[----:B--2---:R-:W-:-:S03]  /*ee40*/  PRMT R58, R48, 0x7632, R58 ;  /* 0x00007632303a7816 */ /* 0x004fc6000000003a */
[----:B------:R2:W-:Y:S01]  /*ee50*/  STS.U16 [R33+0xc], R54 ;  /* 0x00000c3621007388 */ /* 0x0005e20000000400 */
[C---:B---3--:R-:W-:Y:S02]  /*ee60*/  PRMT R59, R35.reuse, 0x7610, R59 ;  /* 0x00007610233b7816 */ /* 0x048fe4000000003b */
[----:B----4-:R-:W-:Y:S02]  /*ee70*/  PRMT R60, R35, 0x7632, R60 ;  /* 0x00007632233c7816 */ /* 0x010fe4000000003c */
[----:B--2---:R-:W-:Y:S01]  /*ee80*/  PRMT R54, R47, 0x7610, R54 ;  /* 0x000076102f367816 */ /* 0x004fe20000000036 */
        /* <DEDUP_REMOVED lines=30> */
[----:B------:R-:W4:Y:S01]  /*f070*/  LDCU.64 UR22, c[0x0][0x520] ;  /* 0x0000a400ff1677ac */ /* 0x000f220008000a00 */
[----:B0-----:R-:W-:-:S04]  /*f080*/  UIMAD.WIDE.U32 UR26, UR32, UR12, UR26 ;  /* 0x0000000c201a72a5 */ /* 0x001fc8000f8e001a */
[----:B------:R-:W-:-:S03]  /*f090*/  UIMAD UR13, UR32, UR13, UR27 ;  /* 0x0000000d200d72a4 */ /* 0x000fc6000f8e021b */
[----:B------:R-:W-:Y:S01]  /*f0a0*/  UMOV UR12, UR26 ;  /* 0x0000001a000c7c82 */ /* 0x000fe20008000000 */
[----:B------:R-:W-:Y:S01]  /*f0b0*/  FADD.FTZ R15, R57, R15 ;  /* 0x0000000f390f7221 */ /* 0x000fe20000010000 */
[----:B----4-:R-:W-:-:S03]  /*f0c0*/  UIMAD.WIDE.U32 UR12, UR8, UR22, UR12 ;  /* 0x00000016080c72a5 */ /* 0x010fc6000f8e000c */
[----:B------:R-:W-:Y:S01]  /*f0d0*/  FADD.FTZ R56, R15, R56 ;  /* 0x000000380f387221 */ /* 0x000fe20000010000 */
[----:B------:R-:W-:Y:S02]  /*f0e0*/  UIMAD UR13, UR8, UR23, UR13 ;  /* 0x00000017080d72a4 */ /* 0x000fe4000f8e020d */
[----:B------:R-:W-:-:S04]  /*f0f0*/  IADD3 R15, P0, PT, R0, UR12, RZ ;  /* 0x0000000c000f7c10 */ /* 0x000fc8000ff1e0ff */
[----:B--2---:R-:W-:Y:S02]  /*f100*/  IADD3.X R20, PT, PT, RZ, UR13, RZ, P0, !PT ;  /* 0x0000000dff147c10 */ /* 0x004fe400087fe4ff */
[C---:B-1----:R-:W-:Y:S02]  /*f110*/  LEA R18, P3, R15.reuse, UR28, 0x1 ;  /* 0x0000001c0f127c11 */ /* 0x042fe4000f8608ff */
[-C--:B---3--:R-:W-:Y:S02]  /*f120*/  ISETP.GE.AND P2, PT, R0, R69.reuse, PT ;  /* 0x000000450000720c */ /* 0x088fe40003f46270 */
        /* <DEDUP_REMOVED lines=58> */
.L_x_13212:
        /* <DEDUP_REMOVED lines=33> */
.L_x_13330:
[----:B------:R-:W-:Y:S05]  /*f6e0*/  BSYNC.RECONVERGENT B0 ;  /* 0x0000000000007941 */ /* 0x000fea0003800200 */
.L_x_13329:
        /* <DEDUP_REMOVED lines=31> */
.L_x_13332:
[----:B------:R-:W-:Y:S05]  /*f8e0*/  BSYNC.RECONVERGENT B0 ;  /* 0x0000000000007941 */ /* 0x000fea0003800200 */
.L_x_13331:
        /* <DEDUP_REMOVED lines=16> */
.L_x_13334:
        /* <DEDUP_REMOVED lines=32> */
.L_x_13333:
[----:B------:R-:W-:Y:S05]  /*fbf0*/  EXIT ;  /* 0x000000000000794d */ /* 0x000fea0003800000 */
.L_x_13335:
        /* <DEDUP_REMOVED lines=16> */
.L_x_18737:


//--------------------- .text._Z25selective_scan_bwd_kernelI32Selective_Scan_bwd_kernel_traitsILi32ELi16ELb0ELb1ELb0ELb1ELb1EN3c104HalfENS1_7complexIfEEEEv12SSMParamsBwd --------------------------
	.section	.text._Z25selective_scan_bwd_kernelI32Selective_Scan_bwd_kernel_traitsILi32ELi16ELb0ELb1ELb0ELb1ELb1EN3c104HalfENS1_7complexIfEEEEv12SSMParamsBwd,"ax",@progbits
	.align	128
        .global         _Z25selective_scan_bwd_kernelI32Selective_Scan_bwd_kernel_traitsILi32ELi16ELb0ELb1ELb0ELb1ELb1EN3c104HalfENS1_7complexIfEEEEv12SSMParamsBwd
        .type           _Z25selective_scan_bwd_kernelI32Selective_Scan_bwd_kernel_traitsILi32ELi16ELb0ELb1ELb0ELb1ELb1EN3c104HalfENS1_7complexIfEEEEv12SSMParamsBwd,@function
        .size           _Z25selective_scan_bwd_kernelI32Selective_Scan_bwd_kernel_traitsILi32ELi16ELb0ELb1ELb0ELb1ELb1EN3c104HalfENS1_7complexIfEEEEv12SSMParamsBwd,(.L_x_18738 - _Z25selective_scan_bwd_kernelI32Selective_Scan_bwd_kernel_traitsILi32ELi16ELb0ELb1ELb0ELb1ELb1EN3c104HalfENS1_7complexIfEEEEv12SSMParamsBwd)
        .other          _Z25selective_scan_bwd_kernelI32Selective_Scan_bwd_kernel_traitsILi32ELi16ELb0ELb1ELb0ELb1ELb1EN3c104HalfENS1_7complexIfEEEEv12SSMParamsBwd,@"STO_CUDA_ENTRY STV_DEFAULT"
_Z25selective_scan_bwd_kernelI32Selective_Scan_bwd_kernel_traitsILi32ELi16ELb0ELb1ELb0ELb1ELb1EN3c104HalfENS1_7complexIfEEEEv12SSMParamsBwd:
.text._Z25selective_scan_bwd_kernelI32Selective_Scan_bwd_kernel_traitsILi32ELi16ELb0ELb1ELb0ELb1ELb1EN3c104HalfENS1_7complexIfEEEEv12SSMParamsBwd:
        /* <DEDUP_REMOVED lines=32> */
[----:B------:R-:W-:Y:S01]  /*0200*/  HFMA2 R113, -RZ, RZ, 0, 0 ;  /* 0x00000000ff717431 */ /* 0x000fe200000001ff */
[----:B------:R-:W-:Y:S01]  /*0210*/  IABS R0, R0 ;  /* 0x0000000000007213 */ /* 0x000fe20000000000 */
[----:B------:R-:W2:Y:S01]  /*0220*/  LDCU.64 UR34, c[0x0][0x528] ;  /* 0x0000a500ff2277ac */ /* 0x000ea20008000a00 */
[----:B------:R-:W-:-:S02]  /*0230*/  MOV R114, RZ ;  /* 0x000000ff00727202 */ /* 0x000fc40000000f00 */
        /* <DEDUP_REMOVED lines=14> */
[----:B------:R-:W-:Y:S02]  /*0320*/  USHF.R.S32.HI UR22, URZ, 0x1f, UR13 ;  /* 0x0000001fff167899 */ /* 0x000fe4000801140d */
[----:B------:R-:W-:Y:S02]  /*0330*/  UIADD3 UR16, UP2, UPT, UR13, UR16, URZ ;  /* 0x000000100d107290 */ /* 0x000fe4000ff5e0ff */
[----:B------:R-:W-:Y:S01]  /*0340*/  UIADD3.X UR7, UPT, UPT, UR22, UR7, URZ, UP0, !UPT ;  /* 0x0000000716077290 */ /* 0x000fe200087fe4ff */
[----:B---3--:R-:W-:Y:S01]  /*0350*/  IADD3 R2, PT, PT, R0, 0xffffffe, RZ ;  /* 0x0ffffffe00027810 */ /* 0x008fe20007ffe0ff */
[----:B------:R-:W-:Y:S01]  /*0360*/  UIADD3.X UR23, UPT, UPT, UR22, UR23, URZ, UP2, !UPT ;  /* 0x0000001716177290 */ /* 0x000fe200097fe4ff */
[----:B------:R-:W-:Y:S01]  /*0370*/  MOV R0, UR12 ;  /* 0x0000000c00007c02 */ /* 0x000fe20008000f00 */
[----:B------:R-:W3:Y:S03]  /*0380*/  LDCU.64 UR20, c[0x0][0x4b8] ;  /* 0x00009700ff1477ac */ /* 0x000ee60008000a00 */
[----:B------:R-:W4:Y:S01]  /*0390*/  F2I.FTZ.U32.TRUNC.NTZ R2, R2 ;  /* 0x0000000200027305 */ /* 0x000f22000021f000 */
[----:B------:R-:W-:Y:S01]  /*03a0*/  IABS R0, R0 ;  /* 0x0000000000007213 */ /* 0x000fe20000000000 */
[----:B0-----:R-:W-:-:S03]  /*03b0*/  ULEA UR19, UP3, UR16, UR10, 0x1 ;  /* 0x0000000a10137291 */ /* 0x001fc6000f8608ff */
[----:B------:R-:W-:Y:S01]  /*03c0*/  R2UR UR27, R0 ;  /* 0x00000000001b72ca */ /* 0x000fe200000e0000 */
[----:B------:R-:W-:Y:S01]  /*03d0*/  ULEA.HI.X UR23, UR16, UR11, UR23, 0x1, UP3 ;  /* 0x0000000b10177291 */ /* 0x000fe200098f0c17 */
[----:B----4-:R-:W-:Y:S01]  /*03e0*/  R2UR UR5, R2 ;  /* 0x00000000020572ca */ /* 0x010fe200000e0000 */
[----:B---3--:R-:W-:-:S12]  /*03f0*/  USHF.R.U64 UR11, UR20, 0x1, UR21 ;  /* 0x00000001140b7899 */ /* 0x008fd80008001215 */
[----:B------:R-:W-:-:S04]  /*0400*/  UIADD3 UR17, UPT, UPT, URZ, -UR5, URZ ;  /* 0x80000005ff117290 */ /* 0x000fc8000fffe0ff */
[----:B------:R-:W-:-:S04]  /*0410*/  UIMAD UR17, UR17, UR31, URZ ;  /* 0x0000001f111172a4 */ /* 0x000fc8000f8e02ff */
[----:B------:R-:W-:Y:S02]  /*0420*/  UIMAD.WIDE.U32 UR4, UR5, UR17, UR4 ;  /* 0x00000011050472a5 */ /* 0x000fe4000f8e0004 */
[----:B------:R-:W-:Y:S02]  /*0430*/  ULEA UR17, UP1, UR18, UR8, 0x1 ;  /* 0x0000000812117291 */ /* 0x000fe4000f8208ff */
[----:B------:R-:W-:Y:S02]  /*0440*/  UIMAD.WIDE.U32 UR4, UR5, UR27, URZ ;  /* 0x0000001b050472a5 */ /* 0x000fe4000f8e00ff */
[----:B------:R-:W-:Y:S02]  /*0450*/  ULEA.HI.X UR18, UR18, UR9, UR7, 0x1, UP1 ;  /* 0x0000000912127291 */ /* 0x000fe400088f0c07 */
[----:B-1----:R-:W-:Y:S02]  /*0460*/  UIMAD.WIDE.U32 UR8, UR6, UR14, URZ ;  /* 0x0000000e060872a5 */ /* 0x002fe4000f8e00ff */
        /* <DEDUP_REMOVED lines=9> */
[----:B------:R-:W-:Y:S02]  /*0500*/  ULOP3.LUT UR5, UR12, UR30, URZ, 0x3c, !UPT ;  /* 0x0000001e0c057292 */ /* 0x000fe4000f8e3cff */
[----:B------:R-:W-:Y:S01]  /*0510*/  UISETP.NE.AND UP1, UPT, UR30, URZ, UPT ;  /* 0x000000ff1e00728c */ /* 0x000fe2000bf25270 */
[----:B------:R-:W0:Y:S04]  /*0520*/  LDCU.64 UR24, c[0x0][0x3c8] ;  /* 0x00007900ff1877ac */ /* 0x000e280008000a00 */
[----:B------:R-:W-:Y:S02]  /*0530*/  @!UP2 UIADD3 UR10, UPT, UPT, UR10, -UR31, URZ ;  /* 0x8000001f0a0aa290 */ /* 0x000fe4000fffe0ff */
[----:B------:R-:W-:Y:S02]  /*0540*/  @!UP2 UIADD3 UR7, UPT, UPT, UR7, 0x1, URZ ;  /* 0x000000010707a890 */ /* 0x000fe4000fffe0ff */
[----:B------:R-:W-:-:S02]  /*0550*/  UISETP.GE.U32.AND UP0, UPT, UR10, UR31, UPT ;  /* 0x0000001f0a00728c */ /* 0x000fc4000bf06070 */
[----:B------:R-:W-:Y:S01]  /*0560*/  UISETP.GE.AND UP2, UPT, UR5, URZ, UPT ;  /* 0x000000ff0500728c */ /* 0x000fe2000bf46270 */
[----:B------:R-:W1:Y:S01]  /*0570*/  LDCU.64 UR32, c[0x0][0x4c0] ;  /* 0x00009800ff2077ac */ /* 0x000e620008000a00 */
[----:B------:R-:W-:Y:S02]  /*0580*/  UIADD3 UR4, UP3, UPT, UR13, UR4, URZ ;  /* 0x000000040d047290 */ /* 0x000fe4000ff7e0ff */
[----:B------:R-:W-:-:S05]  /*0590*/  UIMAD UR9, UR6, UR15, UR9 ;  /* 0x0000000f060972a4 */ /* 0x000fca000f8e0209 */
[----:B------:R-:W-:Y:S02]  /*05a0*/  @UP0 UIADD3 UR7, UPT, UPT, UR7, 0x1, URZ ;  /* 0x0000000107070890 */ /* 0x000fe4000fffe0ff */
[----:B------:R-:W-:Y:S02]  /*05b0*/  UISETP.NE.U32.AND UP0, UPT, UR36, URZ, UPT ;  /* 0x000000ff2400728c */ /* 0x000fe4000bf05070 */
[----:B------:R-:W-:Y:S02]  /*05c0*/  @!UP2 UIADD3 UR7, UPT, UPT, -UR7, URZ, URZ ;  /* 0x000000ff0707a290 */ /* 0x000fe4000fffe1ff */
[----:B------:R-:W-:Y:S02]  /*05d0*/  UISETP.NE.AND.EX UP0, UPT, UR37, URZ, UPT, UP0 ;  /* 0x000000ff2500728c */ /* 0x000fe4000bf05300 */
[----:B------:R-:W-:Y:S02]  /*05e0*/  UIADD3.X UR21, UPT, UPT, UR22, UR21, URZ, UP3, !UPT ;  /* 0x0000001516157290 */ /* 0x000fe40009ffe4ff */
[----:B--2---:R-:W-:-:S02]  /*05f0*/  ULEA UR20, UP2, UR4, UR34, 0x1 ;  /* 0x0000002204147291 */ /* 0x004fc4000f8408ff */
[----:B------:R-:W-:Y:S02]  /*0600*/  @!UP1 ULOP3.LUT UR7, URZ, UR30, URZ, 0x33, !UPT ;  /* 0x0000001eff079292 */ /* 0x000fe4000f8e33ff */
[----:B------:R-:W-:Y:S02]  /*0610*/  ULEA.HI.X UR21, UR4, UR35, UR21, 0x1, UP2 ;  /* 0x0000002304157291 */ /* 0x000fe400090f0c15 */
[----:B------:R-:W-:Y:S01]  /*0620*/  USHF.R.S32.HI UR4, URZ, 0x1f, UR7 ;  /* 0x0000001fff047899 */ /* 0x000fe20008011407 */
[----:B------:R-:W2:Y:S03]  /*0630*/  @UP0 LDCU UR15, c[0x0][0x384] ;  /* 0x00007080ff0f07ac */ /* 0x000ea60008000800 */
[----:B0-----:R-:W-:Y:S01]  /*0640*/  UIMAD UR5, UR4, UR24, URZ ;  /* 0x00000018040572a4 */ /* 0x001fe2000f8e02ff */
[----:B------:R-:W0:Y:S01]  /*0650*/  LDCU.64 UR30, c[0x0][0x538] ;  /* 0x0000a700ff1e77ac */ /* 0x000e220008000a00 */
[----:B-1----:R-:W-:Y:S01]  /*0660*/  UIMAD UR13, UR4, UR32, URZ ;  /* 0x00000020040d72a4 */ /* 0x002fe2000f8e02ff */
[----:B------:R-:W1:Y:S01]  /*0670*/  @UP0 LDCU UR16, c[0x0][0x38c] ;  /* 0x00007180ff1007ac */ /* 0x000e620008000800 */
[----:B------:R-:W3:Y:S01]  /*0680*/  LDCU.64 UR34, c[0x0][0x448] ;  /* 0x00008900ff2277ac */ /* 0x000ee20008000a00 */
[----:B------:R-:W-:-:S02]  /*0690*/  UIMAD UR10, UR7, UR25, UR5 ;  /* 0x00000019070a72a4 */ /* 0x000fc4000f8e0205 */
[----:B------:R-:W-:Y:S02]  /*06a0*/  UIMAD.WIDE.U32 UR4, UR7, UR32, URZ ;  /* 0x00000020070472a5 */ /* 0x000fe4000f8e00ff */
[----:B------:R-:W-:Y:S02]  /*06b0*/  UIMAD UR13, UR7, UR33, UR13 ;  /* 0x00000021070d72a4 */ /* 0x000fe4000f8e020d */
[----:B------:R-:W-:Y:S01]  /*06c0*/  UIMAD.WIDE.U32 UR8, UR7, UR24, UR8 ;  /* 0x00000018070872a5 */ /* 0x000fe2000f8e0008 */
[----:B------:R-:W4:Y:S01]  /*06d0*/  @UP0 LDCU.64 UR32, c[0x0][0x480] ;  /* 0x00009000ff2007ac */ /* 0x000f220008000a00 */
[----:B------:R-:W-:Y:S02]  /*06e0*/  ULEA UR7, UR26, 0xfffffc00, 0xa ;  /* 0xfffffc001a077891 */ /* 0x000fe4000f8e50ff */
        /* <DEDUP_REMOVED lines=30> */
.L_x_13453:
        /* <DEDUP_REMOVED lines=17> */
[----:B------:R-:W-:Y:S02]  /*09e0*/  ISETP.GE.AND P0, PT, R2, UR8, PT ;  /* 0x0000000802007c0c */ /* 0x000fe4000bf06270 */
[----:B------:R-:W-:Y:S02]  /*09f0*/  PRMT R31, RZ, 0x7610, R31 ;  /* 0x00007610ff1f7816 */ /* 0x000fe4000000001f */
[----:B------:R-:W-:Y:S02]  /*0a00*/  P2R R68, PR, RZ, 0x1 ;  /* 0x00000001ff447803 */ /* 0x000fe40000000000 */
[----:B0-----:R-:W-:Y:S02]  /*0a10*/  SHF.L.U32 R3, R116, 0x4, RZ ;  /* 0x0000000474037819 */ /* 0x001fe400000006ff */
[----:B------:R-:W-:Y:S02]  /*0a20*/  PRMT R34, RZ, 0x7610, R34 ;  /* 0x00007610ff227816 */ /* 0x000fe40000000022 */
[----:B------:R-:W-:-:S02]  /*0a30*/  LOP3.LUT R0, R0, 0x3e00, R3, 0xf8, !PT ;  /* 0x00003e0000007812 */ /* 0x000fc400078ef803 */
[----:B------:R-:W-:Y:S02]  /*0a40*/  PRMT R33, RZ, 0x7610, R33 ;  /* 0x00007610ff217816 */ /* 0x000fe40000000021 */
[C---:B------:R-:W-:Y:S02]  /*0a50*/  LOP3.LUT R18, R0.reuse, 0x20, RZ, 0xfc, !PT ;  /* 0x0000002000127812 */ /* 0x040fe400078efcff */
[----:B------:R-:W-:Y:S02]  /*0a60*/  SHF.L.U32 R2, R0, 0x1, RZ ;  /* 0x0000000100027819 */ /* 0x000fe400000006ff */
[----:B------:R-:W-:Y:S02]  /*0a70*/  ISETP.GE.AND P0, PT, R18, UR8, PT ;  /* 0x0000000812007c0c */ /* 0x000fe4000bf06270 */
[----:B------:R-:W-:Y:S02]  /*0a80*/  IADD3 R20, P1, PT, R2, UR19, RZ ;  /* 0x0000001302147c10 */ /* 0x000fe4000ff3e0ff */
[----:B------:R-:W-:-:S02]  /*0a90*/  P2R R67, PR, RZ, 0x1 ;  /* 0x00000001ff437803 */ /* 0x000fc40000000000 */
[----:B------:R-:W-:Y:S02]  /*0aa0*/  IADD3 R2, P0, PT, R2, UR20, RZ ;  /* 0x0000001402027c10 */ /* 0x000fe4000ff1e0ff */
[----:B------:R-:W-:Y:S02]  /*0ab0*/  LOP3.LUT R9, R0, 0xe0, RZ, 0xfc, !PT ;  /* 0x000000e000097812 */ /* 0x000fe400078efcff */
[----:B------:R-:W-:Y:S02]  /*0ac0*/  IADD3.X R3, PT, PT, RZ, UR21, RZ, P0, !PT ;  /* 0x00000015ff037c10 */ /* 0x000fe400087fe4ff */
[----:B------:R-:W-:Y:S01]  /*0ad0*/  ISETP.NE.AND P0, PT, R68, RZ, PT ;  /* 0x000000ff4400720c */ /* 0x000fe20003f05270 */
[----:B------:R-:W-:Y:S01]  /*0ae0*/  BAR.SYNC.DEFER_BLOCKING 0x0 ;  /* 0x0000000000007b1d */ /* 0x000fe20000010000 */
[C---:B------:R-:W-:Y:S02]  /*0af0*/  LOP3.LUT R4, R0.reuse, 0x40, RZ, 0xfc, !PT ;  /* 0x0000004000047812 */ /* 0x040fe400078efcff */
[----:B------:R-:W-:-:S02]  /*0b00*/  LOP3.LUT R5, R0, 0x60, RZ, 0xfc, !PT ;  /* 0x0000006000057812 */ /* 0x000fc400078efcff */
[C---:B------:R-:W-:Y:S02]  /*0b10*/  LOP3.LUT R10, R0.reuse, 0x100, RZ, 0xfc, !PT ;  /* 0x00000100000a7812 */ /* 0x040fe400078efcff */
[----:B------:R-:W-:Y:S02]  /*0b20*/  IADD3.X R21, PT, PT, RZ, UR23, RZ, P1, !PT ;  /* 0x00000017ff157c10 */ /* 0x000fe40008ffe4ff */
[----:B------:R-:W-:Y:S02]  /*0b30*/  ISETP.NE.AND P1, PT, R67, RZ, PT ;  /* 0x000000ff4300720c */ /* 0x000fe40003f25270 */
[C---:B------:R-:W-:Y:S02]  /*0b40*/  LOP3.LUT R6, R0.reuse, 0x80, RZ, 0xfc, !PT ;  /* 0x0000008000067812 */ /* 0x040fe400078efcff */
[----:B------:R-:W-:Y:S02]  /*0b50*/  LOP3.LUT R8, R0, 0xc0, RZ, 0xfc, !PT ;  /* 0x000000c000087812 */ /* 0x000fe400078efcff */
[----:B------:R-:W-:-:S02]  /*0b60*/  ISETP.GE.AND P6, PT, R4, UR8, PT ;  /* 0x0000000804007c0c */ /* 0x000fc4000bfc6270 */
[----:B------:R-:W-:Y:S02]  /*0b70*/  LOP3.LUT R7, R0, 0xa0, RZ, 0xfc, !PT ;  /* 0x000000a000077812 */ /* 0x000fe400078efcff */
[----:B------:R-:W-:Y:S02]  /*0b80*/  ISETP.GE.AND P5, PT, R5, UR8, PT ;  /* 0x0000000805007c0c */ /* 0x000fe4000bfa6270 */
[----:B------:R-:W-:Y:S02]  /*0b90*/  ISETP.GE.AND P4, PT, R6, UR8, PT ;  /* 0x0000000806007c0c */ /* 0x000fe4000bf86270 */
[----:B------:R-:W-:Y:S01]  /*0ba0*/  ISETP.GE.AND P2, PT, R8, UR8, PT ;  /* 0x0000000808007c0c */ /* 0x000fe2000bf46270 */
[----:B------:R-:W2:Y:S01]  /*0bb0*/  @!P0 LDG.E.U16 R24, desc[UR28][R22.64] ;  /* 0x0000001c16188981 */ /* 0x000ea2000c1e1500 */
[----:B------:R-:W-:Y:S02]  /*0bc0*/  ISETP.GE.AND P0, PT, R9, UR8, PT ;  /* 0x0000000809007c0c */ /* 0x000fe4000bf06270 */
[----:B------:R-:W-:Y:S01]  /*0bd0*/  ISETP.GE.AND P3, PT, R7, UR8, PT ;  /* 0x0000000807007c0c */ /* 0x000fe2000bf66270 */
[----:B------:R-:W3:Y:S01]  /*0be0*/  @!P1 LDG.E.U16 R19, desc[UR28][R22.64+0x40] ;  /* 0x0000401c16139981 */ /* 0x000ee2000c1e1500 */
[----:B------:R-:W-:-:S02]  /*0bf0*/  P2R R73, PR, RZ, 0x1 ;  /* 0x00000001ff497803 */ /* 0x000fc40000000000 */
[C---:B------:R-:W-:Y:S01]  /*0c00*/  LOP3.LUT R11, R0.reuse, 0x120, RZ, 0xfc, !PT ;  /* 0x00000120000b7812 */ /* 0x040fe200078efcff */
[----:B------:R-:W4:Y:S01]  /*0c10*/  @!P6 LDG.E.U16 R26, desc[UR28][R22.64+0x80] ;  /* 0x0000801c161ae981 */ /* 0x000f22000c1e1500 */
[C---:B------:R-:W-:Y:S02]  /*0c20*/  LOP3.LUT R12, R0.reuse, 0x140, RZ, 0xfc, !PT ;  /* 0x00000140000c7812 */ /* 0x040fe400078efcff */
[C---:B------:R-:W-:Y:S01]  /*0c30*/  LOP3.LUT R13, R0.reuse, 0x160, RZ, 0xfc, !PT ;  /* 0x00000160000d7812 */ /* 0x040fe200078efcff */
[----:B------:R-:W5:Y:S01]  /*0c40*/  @!P5 LDG.E.U16 R25, desc[UR28][R22.64+0xc0] ;  /* 0x0000c01c1619d981 */ /* 0x000f62000c1e1500 */
[----:B------:R-:W-:Y:S02]  /*0c50*/  P2R R65, PR, RZ, 0x40 ;  /* 0x00000040ff417803 */ /* 0x000fe40000000000 */
[----:B------:R-:W-:Y:S01]  /*0c60*/  LOP3.LUT R14, R0, 0x180, RZ, 0xfc, !PT ;  /* 0x00000180000e7812 */ /* 0x000fe200078efcff */
[----:B------:R-:W5:Y:S01]  /*0c70*/  @!P0 LDG.E.U16 R29, desc[UR28][R22.64+0x1c0] ;  /* 0x0001c01c161d8981 */ /* 0x000f62000c1e1500 */
[----:B------:R-:W-:-:S02]  /*0c80*/  ISETP.GE.AND P0, PT, R10, UR8, PT ;  /* 0x000000080a007c0c */ /* 0x000fc4000bf06270 */
[----:B------:R-:W-:Y:S01]  /*0c90*/  P2R R61, PR, RZ, 0x20 ;  /* 0x00000020ff3d7803 */ /* 0x000fe20000000000 */
[----:B------:R-:W5:Y:S01]  /*0ca0*/  @!P4 LDG.E.U16 R28, desc[UR28][R22.64+0x100] ;  /* 0x0001001c161cc981 */ /* 0x000f62000c1e1500 */
[C---:B------:R-:W-:Y:S02]  /*0cb0*/  LOP3.LUT R15, R0.reuse, 0x1a0, RZ, 0xfc, !PT ;  /* 0x000001a0000f7812 */ /* 0x040fe400078efcff */
[----:B------:R-:W-:Y:S01]  /*0cc0*/  ISETP.GE.AND P6, PT, R11, UR8, PT ;  /* 0x000000080b007c0c */ /* 0x000fe2000bfc6270 */
[----:B------:R-:W5:Y:S01]  /*0cd0*/  @!P2 LDG.E.U16 R30, desc[UR28][R22.64+0x180] ;  /* 0x0001801c161ea981 */ /* 0x000f62000c1e1500 */
[----:B------:R-:W-:Y:S02]  /*0ce0*/  LOP3.LUT R16, R0, 0x1c0, RZ, 0xfc, !PT ;  /* 0x000001c000107812 */ /* 0x000fe400078efcff */
[----:B------:R-:W-:Y:S01]  /*0cf0*/  P2R R74, PR, RZ, 0x1 ;  /* 0x00000001ff4a7803 */ /* 0x000fe20000000000 */
[----:B------:R-:W5:Y:S01]  /*0d00*/  @!P3 LDG.E.U16 R27, desc[UR28][R22.64+0x140] ;  /* 0x0001401c161bb981 */ /* 0x000f62000c1e1500 */
[----:B------:R-:W-:-:S02]  /*0d10*/  ISETP.GE.AND P5, PT, R12, UR8, PT ;  /* 0x000000080c007c0c */ /* 0x000fc4000bfa6270 */
[----:B------:R-:W-:Y:S01]  /*0d20*/  LOP3.LUT R17, R0, 0x1e0, RZ, 0xfc, !PT ;  /* 0x000001e000117812 */ /* 0x000fe200078efcff */
[----:B------:R-:W5:Y:S01]  /*0d30*/  @!P0 LDG.E.U16 R32, desc[UR28][R22.64+0x200] ;  /* 0x0002001c16208981 */ /* 0x000f62000c1e1500 */
[----:B------:R-:W-:Y:S02]  /*0d40*/  ISETP.GE.AND P0, PT, R13, UR8, PT ;  /* 0x000000080d007c0c */ /* 0x000fe4000bf06270 */
[----:B------:R-:W-:Y:S01]  /*0d50*/  P2R R71, PR, RZ, 0x4 ;  /* 0x00000004ff477803 */ /* 0x000fe20000000000 */
[----:B------:R-:W5:Y:S01]  /*0d60*/  @!P6 LDG.E.U16 R31, desc[UR28][R22.64+0x240] ;  /* 0x0002401c161fe981 */ /* 0x000f62000c1e1500 */
[----:B------:R-:W-:Y:S02]  /*0d70*/  ISETP.GE.AND P1, PT, R14, UR8, PT ;  /* 0x000000080e007c0c */ /* 0x000fe4000bf26270 */
[----:B------:R-:W-:Y:S02]  /*0d80*/  P2R R70, PR, RZ, 0x8 ;  /* 0x00000008ff467803 */ /* 0x000fe40000000000 */
[----:B------:R-:W-:Y:S01]  /*0d90*/  ISETP.GE.AND P2, PT, R15, UR8, PT ;  /* 0x000000080f007c0c */ /* 0x000fe2000bf46270 */
[----:B------:R-:W5:Y:S01]  /*0da0*/  @!P5 LDG.E.U16 R34, desc[UR28][R22.64+0x280] ;  /* 0x0002801c1622d981 */ /* 0x000f62000c1e1500 */
[----:B------:R-:W-:-:S02]  /*0db0*/  P2R R59, PR, RZ, 0x10 ;  /* 0x00000010ff3b7803 */ /* 0x000fc40000000000 */
[----:B------:R-:W-:Y:S01]  /*0dc0*/  ISETP.GE.AND P3, PT, R16, UR8, PT ;  /* 0x0000000810007c0c */ /* 0x000fe2000bf66270 */
[----:B------:R-:W5:Y:S01]  /*0dd0*/  @!P0 LDG.E.U16 R33, desc[UR28][R22.64+0x2c0] ;  /* 0x0002c01c16218981 */ /* 0x000f62000c1e1500 */
[----:B------:R-:W-:Y:S02]  /*0de0*/  ISETP.GE.AND P4, PT, R17, UR8, PT ;  /* 0x0000000811007c0c */ /* 0x000fe4000bf86270 */
[----:B------:R-:W-:Y:S02]  /*0df0*/  PRMT R36, RZ, 0x7610, R36 ;  /* 0x00007610ff247816 */ /* 0x000fe40000000024 */
[----:B------:R-:W-:Y:S02]  /*0e00*/  PRMT R35, RZ, 0x7610, R35 ;  /* 0x00007610ff237816 */ /* 0x000fe40000000023 */
[----:B------:R-:W-:Y:S02]  /*0e10*/  PRMT R38, RZ, 0x7610, R38 ;  /* 0x00007610ff267816 */ /* 0x000fe40000000026 */
[----:B------:R-:W-:Y:S01]  /*0e20*/  PRMT R37, RZ, 0x7610, R37 ;  /* 0x00007610ff257816 */ /* 0x000fe20000000025 */
[----:B------:R-:W5:Y:S04]  /*0e30*/  @!P1 LDG.E.U16 R36, desc[UR28][R22.64+0x300] ;  /* 0x0003001c16249981 */ /* 0x000f68000c1e1500 */
        /* <DEDUP_REMOVED lines=12> */
[C---:B-1----:R-:W-:Y:S02]  /*0f00*/  IADD3 R39, PT, PT, R112.reuse, 0x20, RZ ;  /* 0x0000002070277810 */ /* 0x042fe40007ffe0ff */
[C---:B------:R-:W-:Y:S02]  /*0f10*/  IADD3 R23, PT, PT, R112.reuse, 0x80, RZ ;  /* 0x0000008070177810 */ /* 0x040fe40007ffe0ff */
[C---:B------:R-:W-:Y:S02]  /*0f20*/  LEA.HI.SX32 R111, R112.reuse, R112, 0x1b ;  /* 0x00000070706f7211 */ /* 0x040fe400078fdaff */
[----:B------:R-:W-:-:S02]  /*0f30*/  IADD3 R41, PT, PT, R112, 0x40, RZ ;  /* 0x0000004070297810 */ /* 0x000fc40007ffe0ff */
[C---:B------:R-:W-:Y:S02]  /*0f40*/  IADD3 R43, PT, PT, R112.reuse, 0x60, RZ ;  /* 0x00000060702b7810 */ /* 0x040fe40007ffe0ff */
[-C--:B------:R-:W-:Y:S02]  /*0f50*/  LEA.HI.SX32 R39, R39, R112.reuse, 0x1b ;  /* 0x0000007027277211 */ /* 0x080fe400078fdaff */
[-C--:B------:R-:W-:Y:S02]  /*0f60*/  LEA.HI.SX32 R23, R23, R112.reuse, 0x1b ;  /* 0x0000007017177211 */ /* 0x080fe400078fdaff */
[----:B------:R-:W-:Y:S02]  /*0f70*/  IADD3 R45, PT, PT, R112, 0xa0, RZ ;  /* 0x000000a0702d7810 */ /* 0x000fe40007ffe0ff */
[----:B------:R-:W-:Y:S02]  /*0f80*/  LEA R111, R111, UR25, 0x1 ;  /* 0x000000196f6f7c11 */ /* 0x000fe4000f8e08ff */
[----:B------:R-:W-:-:S02]  /*0f90*/  LEA.HI.SX32 R41, R41, R112, 0x1b ;  /* 0x0000007029297211 */ /* 0x000fc400078fdaff */
[-C--:B------:R-:W-:Y:S02]  /*0fa0*/  LEA.HI.SX32 R43, R43, R112.reuse, 0x1b ;  /* 0x000000702b2b7211 */ /* 0x080fe400078fdaff */
[----:B------:R-:W-:Y:S02]  /*0fb0*/  LEA R110, R39, UR25, 0x1 ;  /* 0x00000019276e7c11 */ /* 0x000fe4000f8e08ff */
[----:B------:R-:W-:Y:S02]  /*0fc0*/  LEA R107, R23, UR25, 0x1 ;  /* 0x00000019176b7c11 */ /* 0x000fe4000f8e08ff */
[----:B------:R-:W-:Y:S02]  /*0fd0*/  IADD3 R23, PT, PT, R112, 0xc0, RZ ;  /* 0x000000c070177810 */ /* 0x000fe40007ffe0ff */
[----:B------:R-:W-:Y:S02]  /*0fe0*/  LEA.HI.SX32 R45, R45, R112, 0x1b ;  /* 0x000000702d2d7211 */ /* 0x000fe400078fdaff */
[----:B------:R-:W-:-:S02]  /*0ff0*/  LEA R109, R41, UR25, 0x1 ;  /* 0x00000019296d7c11 */ /* 0x000fc4000f8e08ff */
[----:B------:R-:W-:Y:S02]  /*1000*/  LEA R108, R43, UR25, 0x1 ;  /* 0x000000192b6c7c11 */ /* 0x000fe4000f8e08ff */
[C---:B------:R-:W-:Y:S02]  /*1010*/  IADD3 R39, PT, PT, R112.reuse, 0xe0, RZ ;  /* 0x000000e070277810 */ /* 0x040fe40007ffe0ff */
[----:B------:R-:W-:Y:S02]  /*1020*/  LEA.HI.SX32 R23, R23, R112, 0x1b ;  /* 0x0000007017177211 */ /* 0x000fe400078fdaff */
[----:B------:R-:W-:Y:S02]  /*1030*/  LEA R106, R45, UR25, 0x1 ;  /* 0x000000192d6a7c11 */ /* 0x000fe4000f8e08ff */
[C---:B------:R-:W-:Y:S02]  /*1040*/  IADD3 R41, PT, PT, R112.reuse, 0x100, RZ ;  /* 0x0000010070297810 */ /* 0x040fe40007ffe0ff */
[----:B------:R-:W-:-:S02]  /*1050*/  IADD3 R43, PT, PT, R112, 0x120, RZ ;  /* 0x00000120702b7810 */ /* 0x000fc40007ffe0ff */
[----:B------:R-:W-:Y:S02]  /*1060*/  IADD3 R45, PT, PT, R112, 0x140, RZ ;  /* 0x00000140702d7810 */ /* 0x000fe40007ffe0ff */
[-C--:B------:R-:W-:Y:S02]  /*1070*/  LEA.HI.SX32 R39, R39, R112.reuse, 0x1b ;  /* 0x0000007027277211 */ /* 0x080fe400078fdaff */
[----:B------:R-:W-:Y:S02]  /*1080*/  P2R R58, PR, RZ, 0x40 ;  /* 0x00000040ff3a7803 */ /* 0x000fe40000000000 */
[----:B------:R-:W-:Y:S02]  /*1090*/  LEA R105, R23, UR25, 0x1 ;  /* 0x0000001917697c11 */ /* 0x000fe4000f8e08ff */
[----:B------:R-:W-:Y:S02]  /*10a0*/  ISETP.NE.AND P6, PT, R71, RZ, PT ;  /* 0x000000ff4700720c */ /* 0x000fe40003fc5270 */
[----:B------:R-:W-:-:S02]  /*10b0*/  LEA.HI.SX32 R41, R41, R112, 0x1b ;  /* 0x0000007029297211 */ /* 0x000fc400078fdaff */
[C---:B------:R-:W-:Y:S02]  /*10c0*/  IADD3 R23, PT, PT, R112.reuse, 0x180, RZ ;  /* 0x0000018070177810 */ /* 0x040fe40007ffe0ff */
[-C--:B------:R-:W-:Y:S02]  /*10d0*/  LEA.HI.SX32 R43, R43, R112.reuse, 0x1b ;  /* 0x000000702b2b7211 */ /* 0x080fe400078fdaff */
[----:B------:R-:W-:Y:S02]  /*10e0*/  LEA.HI.SX32 R45, R45, R112, 0x1b ;  /* 0x000000702d2d7211 */ /* 0x000fe400078fdaff */
[----:B------:R-:W-:Y:S02]  /*10f0*/  LEA R104, R39, UR25, 0x1 ;  /* 0x0000001927687c11 */ /* 0x000fe4000f8e08ff */
[----:B------:R-:W-:Y:S02]  /*1100*/  IADD3 R39, PT, PT, R112, 0x1e0, RZ ;  /* 0x000001e070277810 */ /* 0x000fe40007ffe0ff */
[----:B------:R-:W-:-:S02]  /*1110*/  P2R R56, PR, RZ, 0x40 ;  /* 0x00000040ff387803 */ /* 0x000fc40000000000 */
[----:B------:R-:W-:Y:S02]  /*1120*/  LEA R103, R41, UR25, 0x1 ;  /* 0x0000001929677c11 */ /* 0x000fe4000f8e08ff */
[-C--:B------:R-:W-:Y:S02]  /*1130*/  LEA.HI.SX32 R23, R23, R112.reuse, 0x1b ;  /* 0x0000007017177211 */ /* 0x080fe400078fdaff */
        /* <DEDUP_REMOVED lines=23> */
[----:B------:R-:W-:-:S03]  /*12b0*/  LEA.HI.SX32 R19, R19, R112, 0x1b ;  /* 0x0000007013137211 */ /* 0x000fc600078fdaff */
[----:B------:R-:W-:Y:S01]  /*12c0*/  STS.U16 [R107+0x100], R28 ;  /* 0x0001001c6b007388 */ /* 0x000fe20000000400 */
[----:B------:R-:W-:Y:S02]  /*12d0*/  LEA R100, R19, UR25, 0x1 ;  /* 0x0000001913647c11 */ /* 0x000fe4000f8e08ff */
[C---:B0-----:R-:W-:Y:S01]  /*12e0*/  IADD3 R25, PT, PT, R112.reuse, 0x1a0, RZ ;  /* 0x000001a070197810 */ /* 0x041fe20007ffe0ff */
[----:B------:R0:W-:Y:S03]  /*12f0*/  STS.U16 [R106+0x140], R27 ;  /* 0x0001401b6a007388 */ /* 0x0001e60000000400 */
[----:B------:R-:W-:Y:S02]  /*1300*/  LEA.HI.SX32 R25, R25, R112, 0x1b ;  /* 0x0000007019197211 */ /* 0x000fe400078fdaff */
[C---:B------:R-:W-:Y:S01]  /*1310*/  SHF.L.U32 R19, R112.reuse, 0x4, RZ ;  /* 0x0000000470137819 */ /* 0x040fe200000006ff */
[----:B------:R-:W-:Y:S01]  /*1320*/  STS.U16 [R105+0x180], R30 ;  /* 0x0001801e69007388 */ /* 0x000fe20000000400 */
[----:B0-----:R-:W-:-:S03]  /*1330*/  IADD3 R27, PT, PT, R112, 0x1c0, RZ ;  /* 0x000001c0701b7810 */ /* 0x001fc60007ffe0ff */
[----:B------:R0:W-:Y:S01]  /*1340*/  STS.U16 [R104+0x1c0], R29 ;  /* 0x0001c01d68007388 */ /* 0x0001e20000000400 */
[----:B------:R-:W-:-:S03]  /*1350*/  LEA.HI.SX32 R27, R27, R112, 0x1b ;  /* 0x000000701b1b7211 */ /* 0x000fc600078fdaff */
[----:B------:R-:W-:Y:S01]  /*1360*/  STS.U16 [R103+0x200], R32 ;  /* 0x0002002067007388 */ /* 0x000fe20000000400 */
[----:B------:R-:W-:Y:S02]  /*1370*/  LEA R98, R25, UR25, 0x1 ;  /* 0x0000001919627c11 */ /* 0x000fe4000f8e08ff */
[----:B------:R-:W-:Y:S01]  /*1380*/  LEA.HI.SX32 R95, R19, R19, 0x1b ;  /* 0x00000013135f7211 */ /* 0x000fe200078fdaff */
[----:B------:R1:W-:Y:S01]  /*1390*/  STS.U16 [R102+0x240], R31 ;  /* 0x0002401f66007388 */ /* 0x0003e20000000400 */
[----:B------:R-:W-:-:S03]  /*13a0*/  LEA R97, R27, UR25, 0x1 ;  /* 0x000000191b617c11 */ /* 0x000fc6000f8e08ff */
[----:B------:R-:W-:Y:S01]  /*13b0*/  STS.U16 [R101+0x280], R34 ;  /* 0x0002802265007388 */ /* 0x000fe20000000400 */
[----:B------:R-:W-:-:S03]  /*13c0*/  LEA R95, R95, UR25, 0x1 ;  /* 0x000000195f5f7c11 */ /* 0x000fc6000f8e08ff */
        /* <DEDUP_REMOVED lines=46> */
[----:B-1----:R-:W-:Y:S02]  /*16b0*/  PRMT R31, RZ, 0x7610, R31 ;  /* 0x00007610ff1f7816 */ /* 0x002fe4000000001f */
[----:B------:R-:W-:Y:S02]  /*16c0*/  PRMT R32, RZ, 0x7610, R32 ;  /* 0x00007610ff207816 */ /* 0x000fe40000000020 */
[----:B--2---:R-:W-:Y:S02]  /*16d0*/  PRMT R33, RZ, 0x7610, R33 ;  /* 0x00007610ff217816 */ /* 0x004fe40000000021 */
[----:B------:R-:W-:Y:S02]  /*16e0*/  PRMT R34, RZ, 0x7610, R34 ;  /* 0x00007610ff227816 */ /* 0x000fe40000000022 */
[----:B------:R-:W-:Y:S01]  /*16f0*/  PRMT R19, RZ, 0x7610, R19 ;  /* 0x00007610ff137816 */ /* 0x000fe20000000013 */
[----:B------:R-:W2:Y:S04]  /*1700*/  @!P5 LDG.E.U16 R32, desc[UR28][R20.64+0x280] ;  /* 0x0002801c1420d981 */ /* 0x000ea8000c1e1500 */
[----:B------:R-:W2:Y:S01]  /*1710*/  @!P6 LDG.E.U16 R30, desc[UR28][R20.64+0x200] ;  /* 0x0002001c141ee981 */ /* 0x000ea2000c1e1500 */
[----:B------:R-:W-:-:S02]  /*1720*/  ISETP.NE.AND P6, PT, R77, RZ, PT ;  /* 0x000000ff4d00720c */ /* 0x000fc40003fc5270 */
[----:B---3--:R-:W-:Y:S01]  /*1730*/  PRMT R36, RZ, 0x7610, R36 ;  /* 0x00007610ff247816 */ /* 0x008fe20000000024 */
[----:B------:R-:W3:Y:S01]  /*1740*/  @!P0 LDG.E.U16 R33, desc[UR28][R20.64+0x2c0] ;  /* 0x0002c01c14218981 */ /* 0x000ee2000c1e1500 */
[----:B----4-:R-:W-:-:S03]  /*1750*/  PRMT R35, RZ, 0x7610, R35 ;  /* 0x00007610ff237816 */ /* 0x010fc60000000023 */
[----:B------:R-:W4:Y:S04]  /*1760*/  @!P1 LDG.E.U16 R34, desc[UR28][R20.64+0x300] ;  /* 0x0003001c14229981 */ /* 0x000f28000c1e1500 */
[----:B------:R-:W4:Y:S04]  /*1770*/  @!P2 LDG.E.U16 R19, desc[UR28][R20.64+0x340] ;  /* 0x0003401c1413a981 */ /* 0x000f28000c1e1500 */
[----:B------:R-:W3:Y:S04]  /*1780*/  @!P6 LDG.E.U16 R31, desc[UR28][R20.64+0x240] ;  /* 0x0002401c141fe981 */ /* 0x000ee8000c1e1500 */
        /* <DEDUP_REMOVED lines=35> */
[----:B------:R-:W-:Y:S04]  /*19c0*/  STS.U16 [R101+0x280], R32 ;  /* 0x0002802065007388 */ /* 0x000fe80000000400 */
[----:B------:R-:W-:Y:S04]  /*19d0*/  STS.U16 [R100+0x2c0], R33 ;  /* 0x0002c02164007388 */ /* 0x000fe80000000400 */
[----:B----4-:R-:W-:Y:S04]  /*19e0*/  STS.U16 [R99+0x300], R34 ;  /* 0x0003002263007388 */ /* 0x010fe80000000400 */
        /* <DEDUP_REMOVED lines=140> */
.L_x_13338:
[----:B------:R-:W-:Y:S05]  /*22b0*/  BSYNC.RECONVERGENT B0 ;  /* 0x0000000000007941 */ /* 0x000fea0003800200 */
.L_x_13337:
        /* <DEDUP_REMOVED lines=33> */
.L_x_13340:
[----:B------:R-:W-:Y:S05]  /*24d0*/  BSYNC.RECONVERGENT B0 ;  /* 0x0000000000007941 */ /* 0x000fea0003800200 */
.L_x_13339:
        /* <DEDUP_REMOVED lines=33> */
.L_x_13342:
[----:B------:R-:W-:Y:S05]  /*26f0*/  BSYNC.RECONVERGENT B0 ;  /* 0x0000000000007941 */ /* 0x000fea0003800200 */
.L_x_13341:
        /* <DEDUP_REMOVED lines=33> */
.L_x_13344:
[----:B------:R-:W-:Y:S05]  /*2910*/  BSYNC.RECONVERGENT B0 ;  /* 0x0000000000007941 */ /* 0x000fea0003800200 */
.L_x_13343:
        /* <DEDUP_REMOVED lines=33> */
.L_x_13346:
[----:B------:R-:W-:Y:S05]  /*2b30*/  BSYNC.RECONVERGENT B0 ;  /* 0x0000000000007941 */ /* 0x000fea0003800200 */
.L_x_13345:
        /* <DEDUP_REMOVED lines=33> */
.L_x_13348:
[----:B------:R-:W-:Y:S05]  /*2d50*/  BSYNC.RECONVERGENT B0 ;  /* 0x0000000000007941 */ /* 0x000fea0003800200 */
.L_x_13347:
        /* <DEDUP_REMOVED lines=33> */
.L_x_13350:
[----:B------:R-:W-:Y:S05]  /*2f70*/  BSYNC.RECONVERGENT B0 ;  /* 0x0000000000007941 */ /* 0x000fea0003800200 */
.L_x_13349:
        /* <DEDUP_REMOVED lines=33> */
.L_x_13352:
[----:B------:R-:W-:Y:S05]  /*3190*/  BSYNC.RECONVERGENT B0 ;  /* 0x0000000000007941 */ /* 0x000fea0003800200 */
.L_x_13351:
        /* <DEDUP_REMOVED lines=33> */
.L_x_13354:
[----:B------:R-:W-:Y:S05]  /*33b0*/  BSYNC.RECONVERGENT B0 ;  /* 0x0000000000007941 */ /* 0x000fea0003800200 */
.L_x_13353:
        /* <DEDUP_REMOVED lines=33> */
.L_x_13356:
[----:B------:R-:W-:Y:S05]  /*35d0*/  BSYNC.RECONVERGENT B0 ;  /* 0x0000000000007941 */ /* 0x000fea0003800200 */
.L_x_13355:
        /* <DEDUP_REMOVED lines=33> */
.L_x_13358:
[----:B------:R-:W-:Y:S05]  /*37f0*/  BSYNC.RECONVERGENT B0 ;  /* 0x0000000000007941 */ /* 0x000fea0003800200 */
.L_x_13357:
        /* <DEDUP_REMOVED lines=33> */
.L_x_13360:
[----:B------:R-:W-:Y:S05]  /*3a10*/  BSYNC.RECONVERGENT B0 ;  /* 0x0000000000007941 */ /* 0x000fea0003800200 */
.L_x_13359:
        /* <DEDUP_REMOVED lines=33> */
.L_x_13362:
[----:B------:R-:W-:Y:S05]  /*3c30*/  BSYNC.RECONVERGENT B0 ;  /* 0x0000000000007941 */ /* 0x000fea0003800200 */
.L_x_13361:
        /* <DEDUP_REMOVED lines=33> */
.L_x_13364:
[----:B------:R-:W-:Y:S05]  /*3e50*/  BSYNC.RECONVERGENT B0 ;  /* 0x0000000000007941 */ /* 0x000fea0003800200 */
.L_x_13363:
        /* <DEDUP_REMOVED lines=33> */
.L_x_13366:
[----:B------:R-:W-:Y:S05]  /*4070*/  BSYNC.RECONVERGENT B0 ;  /* 0x0000000000007941 */ /* 0x000fea0003800200 */
.L_x_13365:
        /* <DEDUP_REMOVED lines=33> */
.L_x_13368:
[----:B------:R-:W-:Y:S05]  /*4290*/  BSYNC.RECONVERGENT B0 ;  /* 0x0000000000007941 */ /* 0x000fea0003800200 */
.L_x_13367:
        /* <DEDUP_REMOVED lines=14> */
[----:B------:R-:W-:Y:S01]  /*4380*/  LDS.U16 R120, [R95+0x8] ;  /* 0x000008005f787984 */ /* 0x000fe20000000400 */
[----:B------:R-:W-:Y:S02]  /*4390*/  ISETP.NE.AND P0, PT, R65, RZ, PT ;  /* 0x000000ff4100720c */ /* 0x000fe40003f05270 */
[----:B------:R-:W-:Y:S01]  /*43a0*/  PRMT R31, RZ, 0x7610, R31 ;  /* 0x00007610ff1f7816 */ /* 0x000fe2000000001f */
[----:B------:R-:W5:Y:S01]  /*43b0*/  LDS.U16 R77, [R95+0xa] ;  /* 0x00000a005f4d7984 */ /* 0x000f620000000400 */
        /* <DEDUP_REMOVED lines=148> */
[----:B------:R-:W1:Y:S04]  /*4d00*/  LDS.U16 R43, [R95+0x1c] ;  /* 0x00001c005f2b7984 */ /* 0x000e680000000400 */
[----:B------:R-:W-:Y:S01]  /*4d10*/  LDS.U16 R44, [R95+0x1e] ;  /* 0x00001e005f2c7984 */ /* 0x000fe20000000400 */
[----:B------:R-:W-:Y:S01]  /*4d20*/  BAR.SYNC.DEFER_BLOCKING 0x0 ;  /* 0x0000000000007b1d */ /* 0x000fe20000010000 */
[----:B0-----:R-:W-:-:S05]  /*4d30*/  PRMT R45, RZ, 0x7610, R45 ;  /* 0x00007610ff2d7816 */ /* 0x001fca000000002d */
[----:B------:R-:W5:Y:S01]  /*4d40*/  @!P5 LDG.E.U16 R68, desc[UR28][R2.64] ;  /* 0x0000001c0244d981 */ /* 0x000f62000c1e1500 */
[----:B------:R-:W-:Y:S02]  /*4d50*/  ISETP.NE.AND P5, PT, R53, RZ, PT ;  /* 0x000000ff3500720c */ /* 0x000fe40003fa5270 */
[----:B------:R-:W-:Y:S01]  /*4d60*/  PRMT R65, RZ, 0x7610, R65 ;  /* 0x00007610ff417816 */ /* 0x000fe20000000041 */
[----:B------:R-:W5:Y:S01]  /*4d70*/  @!P1 LDG.E.U16 R126, desc[UR28][R2.64+0x300] ;  /* 0x0003001c027e9981 */ /* 0x000f62000c1e1500 */
[----:B------:R-:W-:Y:S02]  /*4d80*/  PRMT R124, RZ, 0x7610, R124 ;  /* 0x00007610ff7c7816 */ /* 0x000fe4000000007c */
[----:B------:R-:W-:Y:S01]  /*4d90*/  PRMT R53, RZ, 0x7610, R53 ;  /* 0x00007610ff357816 */ /* 0x000fe20000000035 */
[----:B------:R-:W5:Y:S01]  /*4da0*/  @!P3 LDG.E.U16 R128, desc[UR28][R2.64+0x380] ;  /* 0x0003801c0280b981 */ /* 0x000f62000c1e1500 */
[----:B------:R-:W-:-:S03]  /*4db0*/  PRMT R67, RZ, 0x7610, R67 ;  /* 0x00007610ff437816 */ /* 0x000fc60000000043 */
[----:B------:R-:W5:Y:S04]  /*4dc0*/  @!P6 LDG.E.U16 R124, desc[UR28][R2.64+0x280] ;  /* 0x0002801c027ce981 */ /* 0x000f68000c1e1500 */
[----:B------:R-:W5:Y:S01]  /*4dd0*/  @!P5 LDG.E.U16 R45, desc[UR28][R2.64+0x40] ;  /* 0x0000401c022dd981 */ /* 0x000f62000c1e1500 */
[----:B------:R-:W-:-:S03]  /*4de0*/  ISETP.NE.AND P5, PT, R55, RZ, PT ;  /* 0x000000ff3700720c */ /* 0x000fc60003fa5270 */
[----:B------:R-:W5:Y:S10]  /*4df0*/  @!P0 LDG.E.U16 R67, desc[UR28][R2.64+0x2c0] ;  /* 0x0002c01c02438981 */ /* 0x000f74000c1e1500 */
        /* <DEDUP_REMOVED lines=13> */
[----:B------:R-:W-:-:S13]  /*4ed0*/  ISETP.NE.AND P5, PT, R117, RZ, PT ;  /* 0x000000ff7500720c */ /* 0x000fda0003fa5270 */
[----:B------:R-:W5:Y:S01]  /*4ee0*/  @!P5 LDG.E.U16 R122, desc[UR28][R2.64+0x200] ;  /* 0x0002001c027ad981 */ /* 0x000f62000c1e1500 */
[----:B------:R-:W-:Y:S02]  /*4ef0*/  ISETP.NE.AND P5, PT, R119, RZ, PT ;  /* 0x000000ff7700720c */ /* 0x000fe40003fa5270 */
[----:B------:R-:W-:Y:S02]  /*4f00*/  PRMT R71, RZ, 0x7610, R71 ;  /* 0x00007610ff477816 */ /* 0x000fe40000000047 */
[----:B------:R-:W-:-:S04]  /*4f10*/  PRMT R73, RZ, 0x7610, R73 ;  /* 0x00007610ff497816 */ /* 0x000fc80000000049 */
[----:B------:R-:W5:Y:S04]  /*4f20*/  @!P2 LDG.E.U16 R71, desc[UR28][R2.64+0x340] ;  /* 0x0003401c0247a981 */ /* 0x000f68000c1e1500 */
[----:B------:R-:W5:Y:S04]  /*4f30*/  @!P4 LDG.E.U16 R73, desc[UR28][R2.64+0x3c0] ;  /* 0x0003c01c0249c981 */ /* 0x000f68000c1e1500 */
[----:B------:R0:W5:Y:S01]  /*4f40*/  @!P5 LDG.E.U16 R65, desc[UR28][R2.64+0x240] ;  /* 0x0002401c0241d981 */ /* 0x000162000c1e1500 */
[----:B--2---:R-:W-:Y:S02]  /*4f50*/  HADD2.F32 R28, -RZ, R28.H0_H0 ;  /* 0x2000001cff1c7230 */ /* 0x004fe40000004100 */
[----:B---3--:R-:W-:-:S03]  /*4f60*/  HADD2.F32 R31, -RZ, R31.H0_H0 ;  /* 0x2000001fff1f7230 */ /* 0x008fc60000004100 */
[----:B------:R-:W-:Y:S02]  /*4f70*/  FMUL.FTZ R59, R28, -1.4426950216293334961 ;  /* 0xbfb8aa3b1c3b7820 */ /* 0x000fe40000410000 */
[----:B0-----:R-:W-:-:S04]  /*4f80*/  FMUL.FTZ R2, R31, -1.4426950216293334961 ;  /* 0xbfb8aa3b1f027820 */ /* 0x001fc80000410000 */
[----:B------:R-:W0:Y:S01]  /*4f90*/  MUFU.EX2 R59, R59 ;  /* 0x0000003b003b7308 */ /* 0x000e220000000800 */
[----:B----4-:R-:W-:-:S07]  /*4fa0*/  HADD2.F32 R32, -RZ, R32.H0_H0 ;  /* 0x20000020ff207230 */ /* 0x010fce0000004100 */
[----:B------:R-:W-:Y:S01]  /*4fb0*/  MUFU.EX2 R2, R2 ;  /* 0x0000000200027308 */ /* 0x000fe20000000800 */
[----:B------:R-:W-:Y:S01]  /*4fc0*/  FMUL.FTZ R3, R32, -1.4426950216293334961 ;  /* 0xbfb8aa3b20037820 */ /* 0x000fe20000410000 */
[----:B------:R-:W-:Y:S02]  /*4fd0*/  HADD2.F32 R30, -RZ, R30.H0_H0 ;  /* 0x2000001eff1e7230 */ /* 0x000fe40000004100 */
[----:B------:R-:W-:Y:S01]  /*4fe0*/  HADD2.F32 R29, -RZ, R29.H0_H0 ;  /* 0x2000001dff1d7230 */ /* 0x000fe20000004100 */
[----:B------:R-:W-:Y:S01]  /*4ff0*/  ISETP.NE.AND P6, PT, R116, RZ, PT ;  /* 0x000000ff7400720c */ /* 0x000fe20003fc5270 */
[----:B-----5:R-:W-:Y:S02]  /*5000*/  HADD2.F32 R33, -RZ, R33.H0_H0 ;  /* 0x20000021ff217230 */ /* 0x020fe40000004100 */
[----:B------:R-:W-:Y:S01]  /*5010*/  FMUL.FTZ R115, R30, -1.4426950216293334961 ;  /* 0xbfb8aa3b1e737820 */ /* 0x000fe20000410000 */
[----:B------:R-:W2:Y:S01]  /*5020*/  MUFU.EX2 R3, R3 ;  /* 0x0000000300037308 */ /* 0x000ea20000000800 */
[----:B0-----:R-:W-:Y:S01]  /*5030*/  FADD.FTZ R59, R59, 1 ;  /* 0x3f8000003b3b7421 */ /* 0x001fe20000010000 */
[----:B------:R-:W-:Y:S01]  /*5040*/  FMUL.FTZ R56, R29, -1.4426950216293334961 ;  /* 0xbfb8aa3b1d387820 */ /* 0x000fe20000410000 */
[----:B------:R-:W-:-:S05]  /*5050*/  FMUL.FTZ R117, R33, -1.4426950216293334961 ;  /* 0xbfb8aa3b21757820 */ /* 0x000fca0000410000 */
[----:B------:R-:W-:Y:S08]  /*5060*/  MUFU.RCP R59, R59 ;  /* 0x0000003b003b7308 */ /* 0x000ff00000001000 */
[----:B------:R-:W0:Y:S08]  /*5070*/  MUFU.EX2 R115, R115 ;  /* 0x0000007300737308 */ /* 0x000e300000000800 */
[----:B------:R-:W3:Y:S01]  /*5080*/  MUFU.EX2 R56, R56 ;  /* 0x0000003800387308 */ /* 0x000ee20000000800 */
[----:B-1----:R-:W-:-:S07]  /*5090*/  HADD2.F32 R34, -RZ, R34.H0_H0 ;  /* 0x20000022ff227230 */ /* 0x002fce0000004100 */
[----:B------:R-:W1:Y:S01]  /*50a0*/  MUFU.EX2 R117, R117 ;  /* 0x0000007500757308 */ /* 0x000e620000000800 */
[----:B--2---:R-:W-:Y:S01]  /*50b0*/  FADD.FTZ R3, R3, 1 ;  /* 0x3f80000003037421 */ /* 0x004fe20000010000 */
[----:B------:R-:W-:Y:S02]  /*50c0*/  HADD2.F32 R35, -RZ, R35.H0_H0 ;  /* 0x20000023ff237230 */ /* 0x000fe40000004100 */
[----:B------:R-:W-:Y:S01]  /*50d0*/  FMUL.FTZ R119, R34, -1.4426950216293334961 ;  /* 0xbfb8aa3b22777820 */ /* 0x000fe20000410000 */
[----:B------:R-:W-:Y:S02]  /*50e0*/  HADD2.F32 R36, -RZ, R36.H0_H0 ;  /* 0x20000024ff247230 */ /* 0x000fe40000004100 */
[----:B0-----:R-:W-:Y:S01]  /*50f0*/  FADD.FTZ R115, R115, 1 ;  /* 0x3f80000073737421 */ /* 0x001fe20000010000 */
[----:B------:R-:W-:Y:S02]  /*5100*/  FMUL.FTZ R121, R35, -1.4426950216293334961 ;  /* 0xbfb8aa3b23797820 */ /* 0x000fe40000410000 */
[----:B------:R-:W-:Y:S01]  /*5110*/  FMUL.FTZ R123, R36, -1.4426950216293334961 ;  /* 0xbfb8aa3b247b7820 */ /* 0x000fe20000410000 */
[----:B---3--:R-:W-:Y:S01]  /*5120*/  FADD.FTZ R56, R56, 1 ;  /* 0x3f80000038387421 */ /* 0x008fe20000010000 */
[----:B------:R-:W0:Y:S01]  /*5130*/  MUFU.EX2 R119, R119 ;  /* 0x0000007700777308 */ /* 0x000e220000000800 */
[----:B------:R-:W-:-:S02]  /*5140*/  HADD2.F32 R37, -RZ, R37.H0_H0 ;  /* 0x20000025ff257230 */ /* 0x000fc40000004100 */
[----:B------:R-:W-:-:S05]  /*5150*/  HADD2.F32 R38, -RZ, R38.H0_H0 ;  /* 0x20000026ff267230 */ /* 0x000fca0000004100 */
[----:B------:R-:W2:Y:S01]  /*5160*/  MUFU.EX2 R121, R121 ;  /* 0x0000007900797308 */ /* 0x000ea20000000800 */
[----:B------:R-:W-:-:S07]  /*5170*/  FMUL.FTZ R125, R37, -1.4426950216293334961 ;  /* 0xbfb8aa3b257d7820 */ /* 0x000fce0000410000 */
[----:B------:R-:W-:Y:S01]  /*5180*/  MUFU.EX2 R123, R123 ;  /* 0x0000007b007b7308 */ /* 0x000fe20000000800 */
[----:B------:R-:W-:-:S07]  /*5190*/  HADD2.F32 R43, -RZ, R43.H0_H0 ;  /* 0x2000002bff2b7230 */ /* 0x000fce0000004100 */
[----:B------:R-:W3:Y:S01]  /*51a0*/  MUFU.RCP R56, R56 ;  /* 0x0000003800387308 */ /* 0x000ee20000001000 */
[----:B------:R-:W-:Y:S01]  /*51b0*/  FMUL.FTZ R129, R38, -1.4426950216293334961 ;  /* 0xbfb8aa3b26817820 */ /* 0x000fe20000410000 */
[----:B------:R-:W-:Y:S02]  /*51c0*/  HADD2.F32 R41, -RZ, R41.H0_H0 ;  /* 0x20000029ff297230 */ /* 0x000fe40000004100 */
[----:B------:R-:W-:-:S04]  /*51d0*/  HADD2.F32 R64, -RZ, R64.H0_H0 ;  /* 0x20000040ff407230 */ /* 0x000fc80000004100 */
[----:B------:R-:W-:Y:S01]  /*51e0*/  MUFU.EX2 R127, R125 ;  /* 0x0000007d007f7308 */ /* 0x000fe20000000800 */
[----:B------:R-:W-:Y:S01]  /*51f0*/  FMUL.FTZ R131, R41, -1.4426950216293334961 ;  /* 0xbfb8aa3b29837820 */ /* 0x000fe20000410000 */
[----:B------:R4:W-:Y:S04]  /*5200*/  STS.U16 [R111], R68 ;  /* 0x000000446f007388 */ /* 0x0009e80000000400 */
        /* <DEDUP_REMOVED lines=8> */
[----:B----4-:R-:W-:Y:S01]  /*5290*/  FADD.FTZ R68, R2, 1 ;  /* 0x3f80000002447421 */ /* 0x010fe20000010000 */
[----:B------:R-:W-:-:S02]  /*52a0*/  MOV R2, UR26 ;  /* 0x0000001a00027c02 */ /* 0x000fc40008000f00 */
        /* <DEDUP_REMOVED lines=8> */
[----:B------:R-:W5:Y:S04]  /*5330*/  LDS.U16 R55, [R95+0x4] ;  /* 0x000004005f377984 */ /* 0x000f680000000400 */
[----:B------:R-:W5:Y:S01]  /*5340*/  LDS.U16 R45, [R95] ;  /* 0x000000005f2d7984 */ /* 0x000f620000000400 */
[----:B----4-:R-:W-:-:S03]  /*5350*/  MOV R71, UR16 ;  /* 0x0000001000477c02 */ /* 0x010fc60008000f00 */
[----:B------:R-:W4:Y:S02]  /*5360*/  LDS.U16 R53, [R95+0x2] ;  /* 0x000002005f357984 */ /* 0x000f240000000400 */
[----:B------:R-:W-:Y:S02]  /*5370*/  @!P6 IMAD R2, R71, -0x200, R2 ;  /* 0xfffffe004702e824 */ /* 0x000fe400078e0202 */
[----:B------:R-:W4:Y:S04]  /*5380*/  LDS.U16 R71, [R95+0x6] ;  /* 0x000006005f477984 */ /* 0x000f280000000400 */
[----:B------:R-:W4:Y:S01]  /*5390*/  LDS.U16 R76, [R95+0xa] ;  /* 0x00000a005f4c7984 */ /* 0x000f220000000400 */
[----:B------:R0:W-:Y:S01]  /*53a0*/  MUFU.RCP R65, R3 ;  /* 0x0000000300417308 */ /* 0x0001e20000001000 */
[----:B-1----:R-:W-:-:S02]  /*53b0*/  FADD.FTZ R70, R117, 1 ;  /* 0x3f80000075467421 */ /* 0x002fc40000010000 */
[----:B------:R-:W1:Y:S05]  /*53c0*/  LDS.U16 R73, [R95+0x8] ;  /* 0x000008005f497984 */ /* 0x000e6a0000000400 */
[----:B------:R-:W4:Y:S01]  /*53d0*/  MUFU.RCP R61, R115 ;  /* 0x00000073003d7308 */ /* 0x000f220000001000 */
[----:B0-----:R-:W-:Y:S01]  /*53e0*/  FADD.FTZ R3, -R59, 1 ;  /* 0x3f8000003b037421 */ /* 0x001fe20000010100 */
[----:B------:R-:W-:Y:S01]  /*53f0*/  FMUL.FTZ R125, R43, -1.4426950216293334961 ;  /* 0xbfb8aa3b2b7d7820 */ /* 0x000fe20000410000 */
[----:B------:R-:W-:Y:S01]  /*5400*/  FADD.FTZ R67, R119, 1 ;  /* 0x3f80000077437421 */ /* 0x000fe20000010000 */
[----:B--2---:R-:W-:Y:S01]  /*5410*/  FADD.FTZ R74, R121, 1 ;  /* 0x3f800000794a7421 */ /* 0x004fe20000010000 */
[----:B------:R-:W-:Y:S01]  /*5420*/  FFMA.FTZ R117, R28, R3, 1 ;  /* 0x3f8000001c757423 */ /* 0x000fe20000010003 */
[----:B------:R-:W-:Y:S04]  /*5430*/  LDS.U16 R121, [R95+0xe] ;  /* 0x00000e005f797984 */ /* 0x000fe80000000400 */
[----:B------:R-:W0:Y:S01]  /*5440*/  LDS.U16 R3, [R95+0xc] ;  /* 0x00000c005f037984 */ /* 0x000e220000000400 */
[----:B------:R-:W2:Y:S01]  /*5450*/  MUFU.RCP R68, R68 ;  /* 0x0000004400447308 */ /* 0x000ea20000001000 */
[----:B---3--:R-:W-:Y:S01]  /*5460*/  FADD.FTZ R122, -R56, 1 ;  /* 0x3f800000387a7421 */ /* 0x008fe20000010100 */
[----:B------:R-:W-:Y:S01]  /*5470*/  HADD2.F32 R39, -RZ, R39.H0_H0 ;  /* 0x20000027ff277230 */ /* 0x000fe20000004100 */
[----:B------:R-:W-:Y:S01]  /*5480*/  LDS.U16 R135, [R95+0x1a] ;  /* 0x00001a005f877984 */ /* 0x000fe20000000400 */
[----:B-----5:R-:W-:-:S02]  /*5490*/  HADD2.F32 R55, -RZ, R55.H0_H0 ;  /* 0x20000037ff377230 */ /* 0x020fc40000004100 */
[----:B------:R-:W-:Y:S01]  /*54a0*/  HADD2.F32 R44, -RZ, R44.H0_H0 ;  /* 0x2000002cff2c7230 */ /* 0x000fe20000004100 */
[----:B------:R-:W-:Y:S01]  /*54b0*/  LDS.U16 R137, [R95+0x1c] ;  /* 0x00001c005f897984 */ /* 0x000fe20000000400 */
[----:B------:R-:W3:Y:S01]  /*54c0*/  MUFU.RCP R70, R70 ;  /* 0x0000004600467308 */ /* 0x000ee20000001000 */
[----:B------:R-:W-:Y:S02]  /*54d0*/  HADD2.F32 R45, -RZ, R45.H0_H0 ;  /* 0x2000002dff2d7230 */ /* 0x000fe40000004100 */
[C---:B----4-:R-:W-:Y:S01]  /*54e0*/  FADD.FTZ R119, -R61.reuse, 1 ;  /* 0x3f8000003d777421 */ /* 0x050fe20000010100 */
[----:B------:R-:W-:Y:S01]  /*54f0*/  FMUL.FTZ R126, R64, R55 ;  /* 0x00000037407e7220 */ /* 0x000fe20000410000 */
[----:B------:R-:W-:Y:S01]  /*5500*/  HADD2.F32 R53, -RZ, R53.H0_H0 ;  /* 0x20000035ff357230 */ /* 0x000fe20000004100 */
[----:B------:R-:W-:Y:S01]  /*5510*/  LDS.U16 R139, [R95+0x1e] ;  /* 0x00001e005f8b7984 */ /* 0x000fe20000000400 */
[----:B------:R-:W-:Y:S01]  /*5520*/  FMUL.FTZ R115, R58, R45 ;  /* 0x0000002d3a737220 */ /* 0x000fe20000410000 */
[----:B------:R-:W4:Y:S02]  /*5530*/  MUFU.EX2 R129, R129 ;  /* 0x0000008100817308 */ /* 0x000f240000000800 */
[----:B------:R-:W-:Y:S01]  /*5540*/  FMUL.FTZ R124, R62, R53 ;  /* 0x000000353e7c7220 */ /* 0x000fe20000410000 */
[----:B------:R-:W-:Y:S01]  /*5550*/  FFMA.FTZ R119, R30, R119, 1 ;  /* 0x3f8000001e777423 */ /* 0x000fe20000010077 */
[----:B------:R-:W-:Y:S01]  /*5560*/  FMUL.FTZ R126, R61, R126 ;  /* 0x0000007e3d7e7220 */ /* 0x000fe20000410000 */
[----:B------:R-:W-:-:S03]  /*5570*/  FMUL.FTZ R115, R56, R115 ;  /* 0x0000007338737220 */ /* 0x000fc60000410000 */
[----:B------:R5:W-:Y:S01]  /*5580*/  MUFU.EX2 R134, R125 ;  /* 0x0000007d00867308 */ /* 0x000be20000000800 */
[----:B------:R-:W-:Y:S01]  /*5590*/  FFMA.FTZ R122, R29, R122, 1 ;  /* 0x3f8000001d7a7423 */ /* 0x000fe2000001007a */
[----:B------:R-:W-:Y:S01]  /*55a0*/  FMUL.FTZ R124, R59, R124 ;  /* 0x0000007c3b7c7220 */ /* 0x000fe20000410000 */
[----:B------:R-:W-:Y:S01]  /*55b0*/  FMUL.FTZ R140, R126, R119 ;  /* 0x000000777e8c7220 */ /* 0x000fe20000410000 */
[----:B------:R-:W-:Y:S02]  /*55c0*/  HADD2.F32 R71, -RZ, R71.H0_H0 ;  /* 0x20000047ff477230 */ /* 0x000fe40000004100 */
[----:B-----5:R-:W-:Y:S02]  /*55d0*/  FADD.FTZ R125, R123, 1 ;  /* 0x3f8000007b7d7421 */ /* 0x020fe40000010000 */
[----:B------:R-:W5:Y:S01]  /*55e0*/  LDS.U16 R123, [R95+0x10] ;  /* 0x000010005f7b7984 */ /* 0x000f620000000400 */
[----:B------:R-:W0:Y:S01]  /*55f0*/  MUFU.EX2 R131, R131 ;  /* 0x0000008300837308 */ /* 0x000e220000000800 */
[----:B------:R-:W-:Y:S01]  /*5600*/  FADD.FTZ R119, -R65, 1 ;  /* 0x3f80000041777421 */ /* 0x000fe20000010100 */
[----:B------:R-:W-:-:S02]  /*5610*/  HADD2.F32 R76, -RZ, R76.H0_H0 ;  /* 0x2000004cff4c7230 */ /* 0x000fc40000004100 */
[----:B------:R-:W-:Y:S01]  /*5620*/  FMUL.FTZ R136, R115, R122 ;  /* 0x0000007a73887220 */ /* 0x000fe20000410000 */
[----:B------:R-:W-:Y:S01]  /*5630*/  FMUL.FTZ R141, R124, R117 ;  /* 0x000000757c8d7220 */ /* 0x000fe20000410000 */
[----:B------:R-:W-:Y:S01]  /*5640*/  FMUL.FTZ R130, R39, -1.4426950216293334961 ;  /* 0xbfb8aa3b27827820 */ /* 0x000fe20000410000 */
[----:B--2---:R-:W-:Y:S01]  /*5650*/  FADD.FTZ R124, -R68, 1 ;  /* 0x3f800000447c7421 */ /* 0x004fe20000010100 */
[----:B------:R-:W-:Y:S01]  /*5660*/  FMUL.FTZ R117, R118, R71 ;  /* 0x0000004776757220 */ /* 0x000fe20000410000 */
[----:B------:R2:W-:Y:S01]  /*5670*/  MUFU.RCP R115, R125 ;  /* 0x0000007d00737308 */ /* 0x0005e20000001000 */
[----:B---3--:R-:W-:Y:S01]  /*5680*/  FADD.FTZ R128, -R70, 1 ;  /* 0x3f80000046807421 */ /* 0x008fe20000010100 */
[----:B------:R-:W-:Y:S01]  /*5690*/  FADD.FTZ R122, R127, 1 ;  /* 0x3f8000007f7a7421 */ /* 0x000fe20000010000 */
[----:B----4-:R-:W-:Y:S01]  /*56a0*/  FADD.FTZ R129, R129, 1 ;  /* 0x3f80000081817421 */ /* 0x010fe20000010000 */
[----:B------:R-:W-:Y:S01]  /*56b0*/  FFMA.FTZ R124, R31, R124, 1 ;  /* 0x3f8000001f7c7423 */ /* 0x000fe2000001007c */
[----:B------:R-:W-:Y:S01]  /*56c0*/  FMUL.FTZ R117, R68, R117 ;  /* 0x0000007544757220 */ /* 0x000fe20000410000 */
[----:B--2---:R-:W-:Y:S01]  /*56d0*/  FFMA.FTZ R125, R32, R119, 1 ;  /* 0x3f800000207d7423 */ /* 0x004fe20000010077 */
[----:B------:R-:W-:Y:S01]  /*56e0*/  FMUL.FTZ R119, R77, R76 ;  /* 0x0000004c4d777220 */ /* 0x000fe20000410000 */
[----:B------:R-:W2:Y:S01]  /*56f0*/  MUFU.RCP R67, R67 ;  /* 0x0000004300437308 */ /* 0x000ea20000001000 */
[----:B------:R-:W-:-:S02]  /*5700*/  FFMA.FTZ R128, R33, R128, 1 ;  /* 0x3f80000021807423 */ /* 0x000fc40000010080 */
[----:B------:R-:W-:Y:S01]  /*5710*/  FMUL.FTZ R127, R70, R119 ;  /* 0x00000077467f7220 */ /* 0x000fe20000410000 */
[----:B------:R-:W-:Y:S02]  /*5720*/  HADD2.F32 R42, -RZ, R42.H0_H0 ;  /* 0x2000002aff2a7230 */ /* 0x000fe40000004100 */
[----:B------:R-:W-:Y:S01]  /*5730*/  FMUL.FTZ R133, R44, -1.4426950216293334961 ;  /* 0xbfb8aa3b2c857820 */ /* 0x000fe20000410000 */
[----:B------:R-:W-:Y:S01]  /*5740*/  HADD2.F32 R120, -RZ, R120.H0_H0 ;  /* 0x20000078ff787230 */ /* 0x000fe20000004100 */
[----:B------:R-:W3:Y:S01]  /*5750*/  MUFU.EX2 R130, R130 ;  /* 0x0000008200827308 */ /* 0x000ee20000000800 */
[----:B-1----:R-:W-:Y:S02]  /*5760*/  HADD2.F32 R73, -RZ, R73.H0_H0 ;  /* 0x20000049ff497230 */ /* 0x002fe40000004100 */
[----:B------:R-:W-:Y:S01]  /*5770*/  FMUL.FTZ R143, R117, R124 ;  /* 0x0000007c758f7220 */ /* 0x000fe20000410000 */
[----:B------:R-:W-:Y:S01]  /*5780*/  FMUL.FTZ R145, R127, R128 ;  /* 0x000000807f917220 */ /* 0x000fe20000410000 */
[----:B------:R-:W-:-:S02]  /*5790*/  HADD2.F32 R117, -RZ, R40.H0_H0 ;  /* 0x20000028ff757230 */ /* 0x000fc40000004100 */
[----:B0-----:R-:W-:Y:S01]  /*57a0*/  FADD.FTZ R128, R131, 1 ;  /* 0x3f80000083807421 */ /* 0x001fe20000010000 */
[----:B------:R-:W-:Y:S01]  /*57b0*/  HADD2.F32 R40, -RZ, R3.H0_H0 ;  /* 0x20000003ff287230 */ /* 0x000fe20000004100 */
[----:B------:R-:W-:Y:S01]  /*57c0*/  LDS.U16 R131, [R95+0x16] ;  /* 0x000016005f837984 */ /* 0x000fe20000000400 */
[----:B------:R0:W-:Y:S01]  /*57d0*/  MUFU.RCP R119, R129 ;  /* 0x0000008100777308 */ /* 0x0001e20000001000 */
[----:B------:R-:W-:Y:S02]  /*57e0*/  FMUL.FTZ R132, R42, -1.4426950216293334961 ;  /* 0xbfb8aa3b2a847820 */ /* 0x000fe40000410000 */
[----:B------:R-:W-:Y:S01]  /*57f0*/  LDS.U16 R3, [R95+0x12] ;  /* 0x000012005f037984 */ /* 0x000fe20000000400 */
[----:B------:R-:W-:-:S03]  /*5800*/  FMUL.FTZ R126, R120, R73 ;  /* 0x00000049787e7220 */ /* 0x000fc60000410000 */
[----:B0-----:R-:W0:Y:S01]  /*5810*/  LDS.U16 R129, [R95+0x14] ;  /* 0x000014005f817984 */ /* 0x001e220000000400 */
[----:B------:R1:W-:Y:S01]  /*5820*/  MUFU.EX2 R138, R133 ;  /* 0x00000085008a7308 */ /* 0x0003e20000000800 */
[----:B------:R-:W-:Y:S02]  /*5830*/  FMUL.FTZ R126, R65, R126 ;  /* 0x0000007e417e7220 */ /* 0x000fe40000410000 */
[----:B-1----:R-:W1:Y:S05]  /*5840*/  LDS.U16 R133, [R95+0x18] ;  /* 0x000018005f857984 */ /* 0x002e6a0000000400 */
[----:B------:R-:W4:Y:S01]  /*5850*/  MUFU.EX2 R132, R132 ;  /* 0x0000008400847308 */ /* 0x000f220000000800 */
[----:B------:R-:W-:Y:S01]  /*5860*/  FMUL.FTZ R142, R126, R125 ;  /* 0x0000007d7e8e7220 */ /* 0x000fe20000410000 */
[----:B--2---:R-:W-:Y:S01]  /*5870*/  FADD.FTZ R125, -R67, 1 ;  /* 0x3f800000437d7421 */ /* 0x004fe20000010100 */
[----:B---3--:R-:W-:-:S05]  /*5880*/  FADD.FTZ R126, R130, 1 ;  /* 0x3f800000827e7421 */ /* 0x008fca0000010000 */
[----:B------:R-:W2:Y:S01]  /*5890*/  MUFU.RCP R74, R74 ;  /* 0x0000004a004a7308 */ /* 0x000ea20000001000 */
[----:B------:R-:W-:Y:S01]  /*58a0*/  FMUL.FTZ R124, R117, R40 ;  /* 0x00000028757c7220 */ /* 0x000fe20000410000 */
[----:B------:R-:W-:-:S03]  /*58b0*/  FFMA.FTZ R130, R34, R125, 1 ;  /* 0x3f80000022827423 */ /* 0x000fc6000001007d */
[----:B------:R-:W-:Y:S01]  /*58c0*/  FMUL.FTZ R125, R67, R124 ;  /* 0x0000007c437d7220 */ /* 0x000fe20000410000 */
[----:B------:R-:W-:Y:S02]  /*58d0*/  HADD2.F32 R124, -RZ, R27.H0_H0 ;  /* 0x2000001bff7c7230 */ /* 0x000fe40000004100 */
[----:B------:R-:W3:Y:S01]  /*58e0*/  MUFU.RCP R122, R122 ;  /* 0x0000007a007a7308 */ /* 0x000ee20000001000 */
[----:B------:R-:W-:Y:S02]  /*58f0*/  HADD2.F32 R27, -RZ, R121.H0_H0 ;  /* 0x20000079ff1b7230 */ /* 0x000fe40000004100 */
[----:B------:R-:W-:Y:S02]  /*5900*/  HADD2.F32 R121, -RZ, R26.H0_H0 ;  /* 0x2000001aff797230 */ /* 0x000fe40000004100 */
[----:B-----5:R-:W-:-:S03]  /*5910*/  HADD2.F32 R26, -RZ, R123.H0_H0 ;  /* 0x2000007bff1a7230 */ /* 0x020fc60000004100 */
[----:B------:R-:W5:Y:S01]  /*5920*/  MUFU.RCP R126, R126 ;  /* 0x0000007e007e7308 */ /* 0x000f620000001000 */
[----:B------:R-:W-:Y:S01]  /*5930*/  FMUL.FTZ R144, R125, R130 ;  /* 0x000000827d907220 */ /* 0x000fe20000410000 */
[----:B----4-:R-:W-:Y:S01]  /*5940*/  FADD.FTZ R127, R132, 1 ;  /* 0x3f800000847f7421 */ /* 0x010fe20000010000 */
[----:B--2---:R-:W-:Y:S01]  /*5950*/  FADD.FTZ R130, -R74, 1 ;  /* 0x3f8000004a827421 */ /* 0x004fe20000010100 */
[----:B------:R-:W-:Y:S01]  /*5960*/  FMUL.FTZ R125, R124, R27 ;  /* 0x0000001b7c7d7220 */ /* 0x000fe20000410000 */
[----:B------:R-:W-:-:S03]  /*5970*/  FADD.FTZ R123, -R115, 1 ;  /* 0x3f800000737b7421 */ /* 0x000fc60000010100 */
[----:B------:R-:W2:Y:S01]  /*5980*/  MUFU.RCP R128, R128 ;  /* 0x0000008000807308 */ /* 0x000ea20000001000 */
[----:B------:R-:W-:Y:S01]  /*5990*/  FMUL.FTZ R132, R121, R26 ;  /* 0x0000001a79847220 */ /* 0x000fe20000410000 */
[----:B------:R-:W-:Y:S01]  /*59a0*/  FFMA.FTZ R130, R35, R130, 1 ;  /* 0x3f80000023827423 */ /* 0x000fe20000010082 */
[----:B------:R-:W-:Y:S01]  /*59b0*/  FMUL.FTZ R125, R74, R125 ;  /* 0x0000007d4a7d7220 */ /* 0x000fe20000410000 */
[----:B------:R-:W-:Y:S01]  /*59c0*/  FFMA.FTZ R123, R36, R123, 1 ;  /* 0x3f800000247b7423 */ /* 0x000fe2000001007b */
[----:B------:R-:W-:Y:S02]  /*59d0*/  FMUL.FTZ R132, R115, R132 ;  /* 0x0000008473847220 */ /* 0x000fe40000410000 */
[----:B------:R-:W-:Y:S01]  /*59e0*/  FMUL.FTZ R147, R125, R130 ;  /* 0x000000827d937220 */ /* 0x000fe20000410000 */
[----:B------:R-:W-:Y:S02]  /*59f0*/  HADD2.F32 R125, -RZ, R23.H0_H0 ;  /* 0x20000017ff7d7230 */ /* 0x000fe40000004100 */
[----:B------:R-:W-:Y:S01]  /*5a00*/  FMUL.FTZ R146, R132, R123 ;  /* 0x0000007b84927220 */ /* 0x000fe20000410000 */
[----:B------:R-:W-:-:S02]  /*5a10*/  HADD2.F32 R130, -RZ, R24.H0_H0 ;  /* 0x20000018ff827230 */ /* 0x000fc40000004100 */
[----:B------:R-:W-:Y:S01]  /*5a20*/  FADD.FTZ R23, -R119, 1 ;  /* 0x3f80000077177421 */ /* 0x000fe20000010100 */
[----:B------:R-:W-:Y:S02]  /*5a30*/  HADD2.F32 R132, -RZ, R22.H0_H0 ;  /* 0x20000016ff847230 */ /* 0x000fe40000004100 */
[----:B---3--:R-:W-:Y:S01]  /*5a40*/  FADD.FTZ R22, -R122, 1 ;  /* 0x3f8000007a167421 */ /* 0x008fe20000010100 */
[----:B-----5:R-:W-:Y:S01]  /*5a50*/  FADD.FTZ R24, -R126, 1 ;  /* 0x3f8000007e187421 */ /* 0x020fe20000010100 */
[----:B------:R-:W-:Y:S01]  /*5a60*/  FADD.FTZ R134, R134, 1 ;  /* 0x3f80000086867421 */ /* 0x000fe20000010000 */
[----:B------:R-:W-:Y:S02]  /*5a70*/  HADD2.F32 R123, -RZ, R25.H0_H0 ;  /* 0x20000019ff7b7230 */ /* 0x000fe40000004100 */
[----:B------:R-:W-:Y:S01]  /*5a80*/  FADD.FTZ R25, R138, 1 ;  /* 0x3f8000008a197421 */ /* 0x000fe20000010000 */
[----:B------:R-:W-:Y:S01]  /*5a90*/  FFMA.FTZ R149, R38, R23, 1 ;  /* 0x3f80000026957423 */ /* 0x000fe20000010017 */
[----:B--2---:R-:W-:Y:S01]  /*5aa0*/  FADD.FTZ R148, -R128, 1 ;  /* 0x3f80000080947421 */ /* 0x004fe20000010100 */
[----:B------:R-:W-:Y:S01]  /*5ab0*/  FFMA.FTZ R138, R37, R22, 1 ;  /* 0x3f800000258a7423 */ /* 0x000fe20000010016 */
[----:B------:R-:W-:Y:S01]  /*5ac0*/  FFMA.FTZ R150, R39, R24, 1 ;  /* 0x3f80000027967423 */ /* 0x000fe20000010018 */
[----:B0-----:R-:W-:-:S02]  /*5ad0*/  HADD2.F32 R23, -RZ, R129.H0_H0 ;  /* 0x20000081ff177230 */ /* 0x001fc40000004100 */
[----:B------:R-:W-:Y:S02]  /*5ae0*/  HADD2.F32 R22, -RZ, R3.H0_H0 ;  /* 0x20000003ff167230 */ /* 0x000fe40000004100 */
[----:B------:R-:W-:Y:S01]  /*5af0*/  HADD2.F32 R24, -RZ, R131.H0_H0 ;  /* 0x20000083ff187230 */ /* 0x000fe20000004100 */
[----:B------:R1:W-:Y:S01]  /*5b00*/  MUFU.RCP R151, R25 ;  /* 0x0000001900977308 */ /* 0x0003e20000001000 */
[----:B------:R-:W-:Y:S01]  /*5b10*/  FFMA.FTZ R152, R41, R148, 1 ;  /* 0x3f80000029987423 */ /* 0x000fe20000010094 */
[----:B------:R-:W-:Y:S01]  /*5b20*/  FMUL.FTZ R148, R130, R23 ;  /* 0x0000001782947220 */ /* 0x000fe20000410000 */
[----:B------:R-:W-:Y:S01]  /*5b30*/  FMUL.FTZ R3, R123, R22 ;  /* 0x000000167b037220 */ /* 0x000fe20000410000 */
[----:B------:R-:W-:-:S04]  /*5b40*/  FMUL.FTZ R129, R125, R24 ;  /* 0x000000187d817220 */ /* 0x000fc80000410000 */
[----:B------:R-:W0:Y:S01]  /*5b50*/  MUFU.RCP R127, R127 ;  /* 0x0000007f007f7308 */ /* 0x000e220000001000 */
[----:B-1----:R-:W-:Y:S02]  /*5b60*/  HADD2.F32 R25, -RZ, R133.H0_H0 ;  /* 0x20000085ff197230 */ /* 0x002fe40000004100 */
[----:B------:R-:W-:-:S05]  /*5b70*/  FMUL.FTZ R148, R119, R148 ;  /* 0x0000009477947220 */ /* 0x000fca0000410000 */
[----:B------:R-:W1:Y:S01]  /*5b80*/  MUFU.RCP R134, R134 ;  /* 0x0000008600867308 */ /* 0x000e620000001000 */
        /* <DEDUP_REMOVED lines=33> */
[----:B------:R-:W-:-:S02]  /*5da0*/  PRMT R137, R149, 0x7632, R137 ;  /* 0x0000763295897816 */ /* 0x000fc40000000089 */
[----:B------:R-:W-:Y:S02]  /*5db0*/  PRMT R139, R140, 0x7632, R139 ;  /* 0x000076328c8b7816 */ /* 0x000fe4000000008b */
[----:B------:R-:W-:Y:S02]  /*5dc0*/  PRMT R141, R142, 0x7632, R141 ;  /* 0x000076328e8d7816 */ /* 0x000fe4000000008d */
[----:B------:R-:W-:Y:S02]  /*5dd0*/  F2FP.F16.F32.PACK_AB R144, R147, R144 ;  /* 0x000000909390723e */ /* 0x000fe400000000ff */
[----:B------:R-:W-:Y:S02]  /*5de0*/  F2FP.F16.F32.PACK_AB R3, R3, R146 ;  /* 0x000000920303723e */ /* 0x000fe400000000ff */
[----:B------:R-:W-:Y:S02]  /*5df0*/  F2FP.F16.F32.PACK_AB R131, R131, R148 ;  /* 0x000000948383723e */ /* 0x000fe400000000ff */
[----:B------:R-:W-:-:S02]  /*5e00*/  F2FP.F16.F32.PACK_AB R133, R150, R133 ;  /* 0x000000859685723e */ /* 0x000fc400000000ff */
[----:B------:R-:W-:Y:S01]  /*5e10*/  F2FP.F16.F32.PACK_AB R135, R154, R135 ;  /* 0x000000879a87723e */ /* 0x000fe200000000ff */
[----:B------:R0:W-:Y:S01]  /*5e20*/  STS.U16 [R95+0x2], R137 ;  /* 0x000002895f007388 */ /* 0x0001e20000000400 */
[----:B------:R-:W-:-:S03]  /*5e30*/  PRMT R143, R3, 0x7632, R143 ;  /* 0x00007632038f7816 */ /* 0x000fc6000000008f */
        /* <DEDUP_REMOVED lines=12> */
[----:B------:R-:W-:Y:S04]  /*5f00*/  STS.U16 [R95], R149 ;  /* 0x000000955f007388 */ /* 0x000fe80000000400 */
        /* <DEDUP_REMOVED lines=129> */
[----:B------:R-:W-:Y:S01]  /*6720*/  @!P6 IMAD R3, R22, -0x200, R3 ;  /* 0xfffffe001603e824 */ /* 0x000fe200078e0203 */
[----:B------:R-:W-:Y:S01]  /*6730*/  F2FP.F16.F32.PACK_AB R27, R27, R34 ;  /* 0x000000221b1b723e */ /* 0x000fe200000000ff */
[----:B------:R-:W0:Y:S01]  /*6740*/  LDCU.128 UR12, c[0x0][0x430] ;  /* 0x00008600ff0c77ac */ /* 0x000e220008000c00 */
[----:B------:R-:W-:Y:S01]  /*6750*/  PRMT R19, R2, 0x7632, R19 ;  /* 0x0000763202137816 */ /* 0x000fe20000000013 */
[----:B------:R1:W-:Y:S01]  /*6760*/  STS.U16 [R95], R2 ;  /* 0x000000025f007388 */ /* 0x0003e20000000400 */
        /* <DEDUP_REMOVED lines=9> */
[----:B-1----:R-:W-:-:S02]  /*6800*/  PRMT R2, R27, 0x7632, R2 ;  /* 0x000076321b027816 */ /* 0x002fc40000000002 */
[----:B------:R-:W-:Y:S01]  /*6810*/  PRMT R29, R32, 0x7632, R29 ;  /* 0x00007632201d7816 */ /* 0x000fe2000000001d */
[----:B------:R1:W-:Y:S01]  /*6820*/  STS.U16 [R95+0x8], R32 ;  /* 0x000008205f007388 */ /* 0x0003e20000000400 */
[----:B--2---:R-:W-:Y:S01]  /*6830*/  PRMT R19, R26, 0x7632, R19 ;  /* 0x000076321a137816 */ /* 0x004fe20000000013 */
[----:B0-----:R-:W-:Y:S01]  /*6840*/  UIMAD.WIDE.U32 UR8, UR32, UR12, UR8 ;  /* 0x0000000c200872a5 */ /* 0x001fe2000f8e0008 */
[C---:B------:R-:W-:Y:S01]  /*6850*/  PRMT R24, R25.reuse, 0x7610, R24 ;  /* 0x0000761019187816 */ /* 0x040fe20000000018 */
[----:B------:R0:W-:Y:S01]  /*6860*/  STS.U16 [R95+0xe], R2 ;  /* 0x00000e025f007388 */ /* 0x0001e20000000400 */
[----:B---3--:R-:W-:Y:S01]  /*6870*/  PRMT R30, R25, 0x7632, R30 ;  /* 0x00007632191e7816 */ /* 0x008fe2000000001e */
[----:B------:R-:W-:Y:S01]  /*6880*/  UIMAD UR9, UR32, UR13, UR9 ;  /* 0x0000000d200972a4 */ /* 0x000fe2000f8e0209 */
[----:B----4-:R-:W-:Y:S01]  /*6890*/  PRMT R22, R23, 0x7632, R22 ;  /* 0x0000763217167816 */ /* 0x010fe20000000016 */
[----:B------:R-:W-:Y:S01]  /*68a0*/  STS.U16 [R95+0xa], R29 ;  /* 0x00000a1d5f007388 */ /* 0x000fe20000000400 */
[----:B-1----:R-:W-:Y:S01]  /*68b0*/  PRMT R32, R20, 0x7632, R32 ;  /* 0x0000763214207816 */ /* 0x002fe20000000020 */
[----:B------:R-:W-:-:S02]  /*68c0*/  UIMAD.WIDE.U32 UR8, UR27, UR14, UR8 ;  /* 0x0000000e1b0872a5 */ /* 0x000fc4000f8e0008 */
[----:B------:R-:W-:Y:S01]  /*68d0*/  STS.U16 [R95+0xc], R27 ;  /* 0x00000c1b5f007388 */ /* 0x000fe20000000400 */
[----:B0-----:R-:W-:Y:S01]  /*68e0*/  @!P6 IADD3 R2, PT, PT, R3, 0x200, RZ ;  /* 0x000002000302e810 */ /* 0x001fe20007ffe0ff */
[----:B------:R-:W-:Y:S02]  /*68f0*/  UIMAD UR15, UR27, UR15, UR9 ;  /* 0x0000000f1b0f72a4 */ /* 0x000fe4000f8e0209 */
        /* <DEDUP_REMOVED lines=64> */
.L_x_13369:
        /* <DEDUP_REMOVED lines=40> */
[----:B------:R-:W-:Y:S01]  /*6f80*/  FMUL.FTZ R45, R28, UR6 ;  /* 0x000000061c2d7c20 */ /* 0x000fe20008410000 */
[----:B------:R-:W-:Y:S01]  /*6f90*/  FFMA.FTZ R0, R130, R51, R3 ;  /* 0x0000003382007223 */ /* 0x000fe20000010003 */
[----:B------:R-:W-:Y:S01]  /*6fa0*/  MOV R53, RZ ;  /* 0x000000ff00357202 */ /* 0x000fe20000000f00 */
        /* <DEDUP_REMOVED lines=18> */
[C---:B------:R-:W-:Y:S01]  /*70d0*/  FMUL.FTZ R30, R129.reuse, UR6 ;  /* 0x00000006811e7c20 */ /* 0x040fe20008410000 */
[----:B------:R-:W-:Y:S01]  /*70e0*/  FFMA.FTZ R113, R129, R46, R0 ;  /* 0x0000002e81717223 */ /* 0x000fe20000010000 */
[----:B------:R-:W-:Y:S06]  /*70f0*/  BAR.SYNC.DEFER_BLOCKING 0x0 ;  /* 0x0000000000007b1d */ /* 0x000fec0000010000 */
[----:B------:R-:W-:Y:S05]  /*7100*/  BRA.U !UP0, `(.L_x_13370) ;  /* 0x0000008d08d07547 */ /* 0x000fea000b800000 */
[----:B------:R-:W0:Y:S01]  /*7110*/  LDCU.64 UR8, c[0x0][0x3a0] ;  /* 0x00007400ff0877ac */ /* 0x000e220008000a00 */
[----:B------:R-:W-:Y:S01]  /*7120*/  SHF.L.U32 R29, R116, 0x5, RZ ;  /* 0x00000005741d7819 */ /* 0x000fe200000006ff */
[----:B------:R-:W-:Y:S01]  /*7130*/  FADD.FTZ R27, R115, R115 ;  /* 0x00000073731b7221 */ /* 0x000fe20000010000 */
[----:B------:R-:W-:Y:S01]  /*7140*/  FADD.FTZ R26, R118, R118 ;  /* 0x00000076761a7221 */ /* 0x000fe20000010000 */
        /* <DEDUP_REMOVED lines=11> */
[----:B------:R-:W-:Y:S01]  /*7200*/  ISETP.EQ.AND P0, PT, R116, RZ, P0 ;  /* 0x000000ff7400720c */ /* 0x000fe20000702270 */
[----:B------:R-:W-:Y:S01]  /*7210*/  FADD.FTZ R17, R132, R132 ;  /* 0x0000008484117221 */ /* 0x000fe20000010000 */
[----:B------:R-:W-:Y:S01]  /*7220*/  FADD.FTZ R16, R127, R127 ;  /* 0x0000007f7f107221 */ /* 0x000fe20000010000 */
[----:B0-----:R-:W-:Y:S01]  /*7230*/  UIMAD.WIDE.U32 UR12, UR27, UR8, URZ ;  /* 0x000000081b0c72a5 */ /* 0x001fe2000f8e00ff */
[----:B------:R-:W-:Y:S01]  /*7240*/  FADD.FTZ R15, R126, R126 ;  /* 0x0000007e7e0f7221 */ /* 0x000fe20000010000 */
[----:B------:R-:W-:Y:S01]  /*7250*/  USHF.L.U32 UR8, UR16, 0xa, URZ ;  /* 0x0000000a10087899 */ /* 0x000fe200080006ff */
[----:B------:R-:W-:Y:S01]  /*7260*/  FADD.FTZ R14, R129, R129 ;  /* 0x00000081810e7221 */ /* 0x000fe20000010000 */
[----:B------:R-:W-:Y:S01]  /*7270*/  MOV R76, RZ ;  /* 0x000000ff004c7202 */ /* 0x000fe20000000f00 */
[----:B------:R-:W-:Y:S01]  /*7280*/  UIMAD UR9, UR27, UR9, UR13 ;  /* 0x000000091b0972a4 */ /* 0x000fe2000f8e020d */
[----:B------:R-:W-:Y:S01]  /*7290*/  LOP3.LUT R2, R116, 0x1f, RZ, 0xc0, !PT ;  /* 0x0000001f74027812 */ /* 0x000fe200078ec0ff */
[----:B------:R-:W-:Y:S01]  /*72a0*/  ULEA UR8, UR26, -UR8, 0x1 ;  /* 0x800000081a087291 */ /* 0x000fe2000f8e08ff */
[----:B------:R-:W0:Y:S03]  /*72b0*/  LDCU UR43, c[0x0][0x394] ;  /* 0x00007280ff2b77ac */ /* 0x000e260008000800 */
[----:B------:R-:W-:Y:S01]  /*72c0*/  UIADD3 UR42, UPT, UPT, UR8, 0x400, URZ ;  /* 0x00000400082a7890 */ /* 0x000fe2000fffe0ff */
[----:B------:R-:W1:Y:S05]  /*72d0*/  LDCU UR44, c[0x0][0x38c] ;  /* 0x00007180ff2c77ac */ /* 0x000e6a0008000800 */
[----:B------:R-:W-:Y:S01]  /*72e0*/  ISETP.GE.AND P1, PT, R0, UR42, PT ;  /* 0x0000002a00007c0c */ /* 0x000fe2000bf26270 */
[----:B------:R-:W-:Y:S01]  /*72f0*/  FADD.FTZ R0, R28, R28 ;  /* 0x0000001c1c007221 */ /* 0x000fe20000010000 */
[----:B------:R-:W-:Y:S01]  /*7300*/  FADD.FTZ R28, R122, R122 ;  /* 0x0000007a7a1c7221 */ /* 0x000fe20000010000 */
        /* <DEDUP_REMOVED lines=8> */
.L_x_13452:
        /* <DEDUP_REMOVED lines=342> */
[----:B------:R-:W-:Y:S02]  /*88f0*/  LEA R11, R11, UR25, 0x1 ;  /* 0x000000190b0b7c11 */ /* 0x000fe4000f8e08ff */
[-C--:B------:R-:W-:Y:S01]  /*8900*/  LEA.HI.SX32 R13, R13, R112.reuse, 0x1b ;  /* 0x000000700d0d7211 */ /* 0x080fe200078fdaff */
[----:B------:R-:W-:Y:S01]  /*8910*/  UIMAD.WIDE.U32 UR14, UR27, UR38, URZ ;  /* 0x000000261b0e72a5 */ /* 0x000fe2000f8e00ff */
[C---:B------:R-:W-:Y:S02]  /*8920*/  IADD3 R119, PT, PT, R112.reuse, 0x2e0, RZ ;  /* 0x000002e070777810 */ /* 0x040fe40007ffe0ff */
[----:B------:R-:W-:Y:S01]  /*8930*/  LEA R6, R13, UR25, 0x1 ;  /* 0x000000190d067c11 */ /* 0x000fe2000f8e08ff */
[----:B------:R-:W-:Y:S01]  /*8940*/  UIMAD UR15, UR27, UR39, UR15 ;  /* 0x000000271b0f72a4 */ /* 0x000fe2000f8e020f */
        /* <DEDUP_REMOVED lines=164> */
[----:B------:R4:W-:Y:S08]  /*9390*/  MUFU.SIN R136, R8 ;  /* 0x0000000800887308 */ /* 0x0009f00000000400 */
[----:B------:R-:W5:Y:S01]  /*93a0*/  MUFU.EX2 R11, R11 ;  /* 0x0000000b000b7308 */ /* 0x000f620000000800 */
[----:B----4-:R-:W-:Y:S01]  /*93b0*/  FMUL.FTZ R8, R2, R91 ;  /* 0x0000005b02087220 */ /* 0x010fe20000410000 */
[----:B------:R-:W-:-:S06]  /*93c0*/  SHF.L.U32 R2, R112, 0x5, RZ ;  /* 0x0000000570027819 */ /* 0x000fcc00000006ff */
        /* <DEDUP_REMOVED lines=15> */
[----:B-----5:R-:W-:Y:S01]  /*94c0*/  FMUL.FTZ R163, R11, R120 ;  /* 0x000000780ba37220 */ /* 0x020fe20000410000 */
[----:B----4-:R-:W-:Y:S01]  /*94d0*/  FMUL.FTZ R165, R13, R122 ;  /* 0x0000007a0da57220 */ /* 0x010fe20000410000 */
        /* <DEDUP_REMOVED lines=51> */
[----:B------:R-:W-:-:S04]  /*9810*/  ULEA.HI UR15, UR14, UR14, URZ, 0x1 ;  /* 0x0000000e0e0f7291 */ /* 0x000fc8000f8f08ff */
[----:B------:R-:W-:-:S04]  /*9820*/  ULOP3.LUT UR15, UR15, 0xfffffe, URZ, 0xc0, !UPT ;  /* 0x00fffffe0f0f7892 */ /* 0x000fc8000f8ec0ff */
[----:B------:R-:W-:-:S04]  /*9830*/  UIADD3 UR14, UPT, UPT, UR14, -UR15, URZ ;  /* 0x8000000f0e0e7290 */ /* 0x000fc8000fffe0ff */
[----:B------:R-:W-:Y:S01]  /*9840*/  ULEA UR14, UR14, UR8, 0x8 ;  /* 0x000000080e0e7291 */ /* 0x000fe2000f8e40ff */
[C---:B------:R-:W-:Y:S02]  /*9850*/  ISETP.NE.AND P2, PT, R116.reuse, RZ, PT ;  /* 0x000000ff7400720c */ /* 0x040fe40003f45270 */
[----:B------:R-:W-:Y:S01]  /*9860*/  IADD3 R115, PT, PT, R116, 0x200, RZ ;  /* 0x0000020074737810 */ /* 0x000fe20007ffe0ff */
[C---:B0-----:R-:W-:Y:S01]  /*9870*/  FMUL.FTZ R175, R8.reuse, R175 ;  /* 0x000000af08af7220 */ /* 0x041fe20000410000 */
[----:B------:R-:W-:Y:S01]  /*9880*/  FMUL.FTZ R169, R8, R169 ;  /* 0x000000a908a97220 */ /* 0x000fe20000410000 */
[----:B------:R-:W-:Y:S02]  /*9890*/  MOV R8, UR14 ;  /* 0x0000000e00087c02 */ /* 0x000fe40008000f00 */
[----:B------:R-:W-:Y:S02]  /*98a0*/  ISETP.NE.AND P3, PT, R116, 0x1f, PT ;  /* 0x0000001f7400780c */ /* 0x000fe40003f65270 */
[----:B------:R-:W-:Y:S01]  /*98b0*/  SEL R7, R8, R115, !P2 ;  /* 0x0000007308077207 */ /* 0x000fe20005000000 */
[----:B------:R-:W-:-:S03]  /*98c0*/  FMUL.FTZ R3, R3, R10 ;  /* 0x0000000a03037220 */ /* 0x000fc60000410000 */
[----:B------:R-:W-:Y:S01]  /*98d0*/  LEA R7, R7, UR25, 0x3 ;  /* 0x0000001907077c11 */ /* 0x000fe2000f8e18ff */
[----:B------:R-:W-:Y:S04]  /*98e0*/  BSSY.RECONVERGENT B0, `(.L_x_13371) ;  /* 0x0000052000007945 */ /* 0x000fe80003800200 */
[----:B------:R0:W-:Y:S01]  /*98f0*/  STS.64 [R7+0x1d10], R2 ;  /* 0x001d100207007388 */ /* 0x0001e20000000a00 */
        /* <DEDUP_REMOVED lines=35> */
[----:B-1----:R-:W-:Y:S02]  /*9b30*/  HADD2.F32 R118, -RZ, R118.H0_H0 ;  /* 0x20000076ff767230 */ /* 0x002fe40000004100 */
        /* <DEDUP_REMOVED lines=42> */
.L_x_13372:
[----:B------:R-:W-:-:S06]  /*9de0*/  LEA R12, R116, UR25, 0x3 ;  /* 0x00000019740c7c11 */ /* 0x000fcc000f8e18ff */
[----:B------:R-:W0:Y:S02]  /*9df0*/  LDS.64 R12, [R12+0x2d18] ;  /* 0x002d18000c0c7984 */ /* 0x000e240000000a00 */
.L_x_13373:
[----:B------:R-:W-:Y:S05]  /*9e00*/  BSYNC.RECONVERGENT B0 ;  /* 0x0000000000007941 */ /* 0x000fea0003800200 */
.L_x_13371:
[----:B------:R-:W-:Y:S01]  /*9e10*/  FMUL.FTZ R5, R3, R172 ;  /* 0x000000ac03057220 */ /* 0x000fe20000410000 */
[-C--:B------:R-:W-:Y:S01]  /*9e20*/  FMUL.FTZ R243, R118, R94.reuse ;  /* 0x0000005e76f37220 */ /* 0x080fe20000410000 */
[----:B------:R-:W-:Y:S01]  /*9e30*/  FMUL.FTZ R245, R117, R94 ;  /* 0x0000005e75f57220 */ /* 0x000fe20000410000 */
[C---:B------:R-:W-:Y:S01]  /*9e40*/  FMUL.FTZ R4, R2.reuse, R172 ;  /* 0x000000ac02047220 */ /* 0x040fe20000410000 */
[-C--:B------:R-:W-:Y:S01]  /*9e50*/  FFMA.FTZ R5, R2, R160.reuse, -R5 ;  /* 0x000000a002057223 */ /* 0x080fe20000010805 */
[C---:B------:R-:W-:Y:S01]  /*9e60*/  FMUL.FTZ R243, R78.reuse, R243 ;  /* 0x000000f34ef37220 */ /* 0x040fe20000410000 */
[----:B------:R-:W-:Y:S01]  /*9e70*/  FMUL.FTZ R245, R78, R245 ;  /* 0x000000f54ef57220 */ /* 0x000fe20000410000 */
[----:B------:R-:W-:Y:S01]  /*9e80*/  FFMA.FTZ R7, R3, R160, R4 ;  /* 0x000000a003077223 */ /* 0x000fe20000010004 */
[----:B------:R-:W-:Y:S01]  /*9e90*/  FMUL.FTZ R11, R166, R5 ;  /* 0x00000005a60b7220 */ /* 0x000fe20000410000 */
[C---:B------:R-:W-:Y:S01]  /*9ea0*/  FMUL.FTZ R9, R172.reuse, R243 ;  /* 0x000000f3ac097220 */ /* 0x040fe20000410000 */
[----:B------:R-:W-:Y:S01]  /*9eb0*/  FMUL.FTZ R6, R172, R245 ;  /* 0x000000f5ac067220 */ /* 0x000fe20000410000 */
[----:B------:R-:W-:Y:S01]  /*9ec0*/  FMUL.FTZ R240, R120, R93 ;  /* 0x0000005d78f07220 */ /* 0x000fe20000410000 */
[----:B------:R-:W-:Y:S01]  /*9ed0*/  FFMA.FTZ R8, R158, R7, R11 ;  /* 0x000000079e087223 */ /* 0x000fe2000001000b */
        /* <DEDUP_REMOVED lines=17> */
[C---:B------:R-:W-:Y:S01]  /*9ff0*/  FMUL.FTZ R212, R157.reuse, R10 ;  /* 0x0000000a9dd47220 */ /* 0x040fe20000410000 */
[C---:B------:R-:W-:Y:S01]  /*a000*/  FFMA.FTZ R4, R72.reuse, R233, R5 ;  /* 0x000000e948047223 */ /* 0x040fe20000010005 */
[----:B------:R-:W-:Y:S01]  /*a010*/  FFMA.FTZ R6, R72, R235, R6 ;  /* 0x000000eb48067223 */ /* 0x000fe20000010006 */
[-C--:B------:R-:W-:Y:S01]  /*a020*/  FMUL.FTZ R5, R157, R8.reuse ;  /* 0x000000089d057220 */ /* 0x080fe20000410000 */
[----:B------:R-:W-:Y:S01]  /*a030*/  FFMA.FTZ R212, R163, R8, R212 ;  /* 0x00000008a3d47223 */ /* 0x000fe200000100d4 */
[C---:B------:R-:W-:Y:S01]  /*a040*/  FMUL.FTZ R116, R169.reuse, R4 ;  /* 0x00000004a9747220 */ /* 0x040fe20000410000 */
[----:B------:R-:W-:Y:S01]  /*a050*/  FMUL.FTZ R7, R169, R6 ;  /* 0x00000006a9077220 */ /* 0x000fe20000410000 */
[----:B------:R-:W-:Y:S01]  /*a060*/  FFMA.FTZ R10, R163, R10, -R5 ;  /* 0x0000000aa30a7223 */ /* 0x000fe20000010805 */
[----:B------:R-:W-:Y:S01]  /*a070*/  FMUL.FTZ R9, R165, R212 ;  /* 0x000000d4a5097220 */ /* 0x000fe20000410000 */
[-C--:B------:R-:W-:Y:S01]  /*a080*/  FMUL.FTZ R230, R126, R91.reuse ;  /* 0x0000005b7ee67220 */ /* 0x080fe20000410000 */
[C---:B------:R-:W-:Y:S01]  /*a090*/  FFMA.FTZ R4, R175.reuse, R4, R7 ;  /* 0x00000004af047223 */ /* 0x040fe20000010007 */
[----:B------:R-:W-:Y:S01]  /*a0a0*/  FFMA.FTZ R5, R175, R6, -R116 ;  /* 0x00000006af057223 */ /* 0x000fe20000010874 */
[-C--:B------:R-:W-:Y:S01]  /*a0b0*/  FMUL.FTZ R7, R165, R10.reuse ;  /* 0x0000000aa5077220 */ /* 0x080fe20000410000 */
[----:B------:R-:W-:Y:S01]  /*a0c0*/  FMUL.FTZ R228, R124, R91 ;  /* 0x0000005b7ce47220 */ /* 0x000fe20000410000 */
        /* <DEDUP_REMOVED lines=8> */
[-C--:B------:R-:W-:Y:S01]  /*a150*/  FFMA.FTZ R116, R153, R212.reuse, R116 ;  /* 0x000000d499747223 */ /* 0x080fe20000010074 */
[----:B------:R-:W-:Y:S01]  /*a160*/  FMUL.FTZ R212, R155, R212 ;  /* 0x000000d49bd47220 */ /* 0x000fe20000410000 */
[C---:B------:R-:W-:Y:S01]  /*a170*/  FFMA.FTZ R5, R163.reuse, R4, -R8 ;  /* 0x00000004a3057223 */ /* 0x040fe20000010808 */
[----:B------:R-:W-:Y:S01]  /*a180*/  FFMA.FTZ R6, R163, R6, R7 ;  /* 0x00000006a3067223 */ /* 0x000fe20000010007 */
[----:B------:R-:W-:Y:S01]  /*a190*/  FMUL.FTZ R237, R123, R90 ;  /* 0x0000005a7bed7220 */ /* 0x000fe20000410000 */
[----:B------:R-:W-:Y:S01]  /*a1a0*/  FFMA.FTZ R212, R153, R10, -R212 ;  /* 0x0000000a99d47223 */ /* 0x000fe200000108d4 */
[----:B------:R-:W-:Y:S01]  /*a1b0*/  FMUL.FTZ R4, R150, R116 ;  /* 0x0000007496047220 */ /* 0x000fe20000410000 */
[C---:B------:R-:W-:Y:S01]  /*a1c0*/  FFMA.FTZ R6, R66.reuse, R231, R6 ;  /* 0x000000e742067223 */ /* 0x040fe20000010006 */
        /* <DEDUP_REMOVED lines=10> */
[----:B------:R-:W2:Y:S01]  /*a270*/  @P0 LDC R201, c[0x0][0x38c] ;  /* 0x0000e300ffc90b82 */ /* 0x000ea20000000800 */
        /* <DEDUP_REMOVED lines=8> */
[-C--:B------:R-:W-:Y:S01]  /*a300*/  FMUL.FTZ R239, R129, R88.reuse ;  /* 0x0000005881ef7220 */ /* 0x080fe20000410000 */
[----:B------:R-:W-:Y:S01]  /*a310*/  FMUL.FTZ R241, R127, R88 ;  /* 0x000000587ff17220 */ /* 0x000fe20000410000 */
[C---:B------:R-:W-:Y:S01]  /*a320*/  FFMA.FTZ R6, R153.reuse, R6, R7 ;  /* 0x0000000699067223 */ /* 0x040fe20000010007 */
[----:B------:R-:W-:Y:S01]  /*a330*/  FFMA.FTZ R5, R153, R4, -R8 ;  /* 0x0000000499057223 */ /* 0x000fe20000010808 */
[----:B------:R-:W-:Y:S01]  /*a340*/  MOV R4, UR16 ;  /* 0x0000001000047c02 */ /* 0x000fe20008000f00 */
[----:B------:R-:W-:-:S02]  /*a350*/  HFMA2 R7, -RZ, RZ, 0, 9.5367431640625e-07 ;  /* 0x00000010ff077431 */ /* 0x000fc400000001ff */
[C---:B------:R-:W-:Y:S01]  /*a360*/  FFMA.FTZ R6, R60.reuse, R239, R6 ;  /* 0x000000ef3c067223 */ /* 0x040fe20000010006 */
[----:B------:R-:W-:Y:S01]  /*a370*/  FFMA.FTZ R5, R60, R241, R5 ;  /* 0x000000f13c057223 */ /* 0x000fe20000010005 */
[----:B------:R-:W-:Y:S01]  /*a380*/  @P0 IADD3 R4, PT, PT, R4, -0x2, RZ ;  /* 0xfffffffe04040810 */ /* 0x000fe20007ffe0ff */
[----:B------:R-:W-:Y:S01]  /*a390*/  FMUL.FTZ R226, R132, R87 ;  /* 0x0000005784e27220 */ /* 0x000fe20000410000 */
[CC--:B------:R-:W-:Y:S01]  /*a3a0*/  FMUL.FTZ R8, R150.reuse, R6.reuse ;  /* 0x0000000696087220 */ /* 0x0c0fe20000410000 */
[----:B------:R-:W-:Y:S01]  /*a3b0*/  FMUL.FTZ R10, R150, R5 ;  /* 0x00000005960a7220 */ /* 0x000fe20000410000 */
[----:B------:R-:W-:Y:S01]  /*a3c0*/  FMUL.FTZ R224, R134, R87 ;  /* 0x0000005786e07220 */ /* 0x000fe20000410000 */
[----:B------:R-:W-:Y:S01]  /*a3d0*/  FMUL.FTZ R199, R164, R11 ;  /* 0x0000000ba4c77220 */ /* 0x000fe20000410000 */
[C---:B------:R-:W-:Y:S01]  /*a3e0*/  FFMA.FTZ R5, R179.reuse, R5, -R8 ;  /* 0x00000005b3057223 */ /* 0x040fe20000010808 */
[----:B------:R-:W-:Y:S01]  /*a3f0*/  FFMA.FTZ R10, R179, R6, R10 ;  /* 0x00000006b30a7223 */ /* 0x000fe2000001000a */
[----:B--2---:R-:W-:-:S02]  /*a400*/  @P0 IMAD R6, R4, R201, UR8 ;  /* 0x0000000804060e24 */ /* 0x004fc4000f8e02c9 */
[----:B------:R-:W-:Y:S01]  /*a410*/  FFMA.FTZ R215, R178, R9, -R199 ;  /* 0x00000009b2d77223 */ /* 0x000fe200000108c7 */
[----:B------:R-:W-:Y:S01]  /*a420*/  FFMA.FTZ R8, R57, R226, R5 ;  /* 0x000000e239087223 */ /* 0x000fe20000010005 */
[----:B------:R-:W-:Y:S01]  /*a430*/  CS2R R4, SRZ ;  /* 0x0000000000047805 */ /* 0x000fe2000001ff00 */
[----:B------:R-:W-:-:S04]  /*a440*/  @P0 IMAD.WIDE R6, R6, R7, UR4 ;  /* 0x0000000406060e25 */ /* 0x000fc8000f8e0207 */
[----:B------:R-:W-:Y:S01]  /*a450*/  FFMA.FTZ R10, R57, R224, R10 ;  /* 0x000000e0390a7223 */ /* 0x000fe2000001000a */
[----:B------:R-:W-:Y:S01]  /*a460*/  FMUL.FTZ R9, R164, R9 ;  /* 0x00000009a4097220 */ /* 0x000fe20000410000 */
[-C--:B------:R-:W-:Y:S01]  /*a470*/  FMUL.FTZ R201, R131, R86.reuse ;  /* 0x0000005683c97220 */ /* 0x080fe20000410000 */
[----:B------:R-:W-:Y:S01]  /*a480*/  FMUL.FTZ R199, R133, R86 ;  /* 0x0000005685c77220 */ /* 0x000fe20000410000 */
[----:B------:R2:W3:Y:S01]  /*a490*/  @P0 LDG.E.64 R4, desc[UR28][R6.64+0x8] ;  /* 0x0000081c06040981 */ /* 0x0004e2000c1e1b00 */
[----:B------:R-:W-:Y:S01]  /*a4a0*/  FMUL.FTZ R116, R148, R10 ;  /* 0x0000000a94747220 */ /* 0x000fe20000410000 */
[----:B------:R-:W-:Y:S01]  /*a4b0*/  FFMA.FTZ R217, R178, R11, R9 ;  /* 0x0000000bb2d97223 */ /* 0x000fe20000010009 */
[-C--:B------:R-:W-:Y:S02]  /*a4c0*/  FMUL.FTZ R11, R148, R8.reuse ;  /* 0x00000008940b7220 */ /* 0x080fe40000410000 */
[C---:B------:R-:W-:Y:S02]  /*a4d0*/  FFMA.FTZ R9, R171.reuse, R8, -R116 ;  /* 0x00000008ab097223 */ /* 0x040fe40000010874 */
[----:B------:R-:W-:-:S02]  /*a4e0*/  FFMA.FTZ R10, R171, R10, R11 ;  /* 0x0000000aab0a7223 */ /* 0x000fc4000001000b */
[----:B------:R-:W-:Y:S01]  /*a4f0*/  FFMA.FTZ R9, R54, R201, R9 ;  /* 0x000000c936097223 */ /* 0x000fe20000010009 */
[----:B------:R-:W-:Y:S01]  /*a500*/  FMUL.FTZ R221, R146, R217 ;  /* 0x000000d992dd7220 */ /* 0x000fe20000410000 */
[----:B------:R-:W-:Y:S01]  /*a510*/  FFMA.FTZ R11, R54, R199, R10 ;  /* 0x000000c7360b7223 */ /* 0x000fe2000001000a */
[----:B------:R-:W-:Y:S01]  /*a520*/  FMUL.FTZ R116, R146, R215 ;  /* 0x000000d792747220 */ /* 0x000fe20000410000 */
[----:B------:R-:W-:Y:S01]  /*a530*/  FMUL.FTZ R219, R164, R9 ;  /* 0x00000009a4db7220 */ /* 0x000fe20000410000 */
[----:B------:R-:W-:Y:S01]  /*a540*/  FFMA.FTZ R10, R152, R215, -R221 ;  /* 0x000000d7980a7223 */ /* 0x000fe200000108dd */
[----:B------:R-:W-:Y:S01]  /*a550*/  FMUL.FTZ R8, R164, R11 ;  /* 0x0000000ba4087220 */ /* 0x000fe20000410000 */
[----:B------:R-:W-:Y:S01]  /*a560*/  FFMA.FTZ R116, R152, R217, R116 ;  /* 0x000000d998747223 */ /* 0x000fe20000010074 */
[----:B------:R-:W-:Y:S01]  /*a570*/  FFMA.FTZ R219, R178, R11, R219 ;  /* 0x0000000bb2db7223 */ /* 0x000fe200000100db */
[----:B------:R-:W-:Y:S01]  /*a580*/  FMUL.FTZ R215, R138, R85 ;  /* 0x000000558ad77220 */ /* 0x000fe20000410000 */
[----:B------:R-:W-:Y:S01]  /*a590*/  FFMA.FTZ R8, R178, R9, -R8 ;  /* 0x00000009b2087223 */ /* 0x000fe20000010808 */
[C---:B--2---:R-:W-:Y:S01]  /*a5a0*/  FMUL.FTZ R6, R143.reuse, R116 ;  /* 0x000000748f067220 */ /* 0x044fe20000410000 */
[----:B------:R-:W-:Y:S01]  /*a5b0*/  FMUL.FTZ R217, R136, R85 ;  /* 0x0000005588d97220 */ /* 0x000fe20000410000 */
[C---:B------:R-:W-:Y:S01]  /*a5c0*/  FFMA.FTZ R219, R52.reuse, R215, R219 ;  /* 0x000000d734db7223 */ /* 0x040fe200000100db */
[-C--:B------:R-:W-:Y:S01]  /*a5d0*/  FMUL.FTZ R221, R143, R10.reuse ;  /* 0x0000000a8fdd7220 */ /* 0x080fe20000410000 */
[C---:B------:R-:W-:Y:S01]  /*a5e0*/  FFMA.FTZ R11, R151.reuse, R10, -R6 ;  /* 0x0000000a970b7223 */ /* 0x040fe20000010806 */
[----:B------:R-:W-:Y:S01]  /*a5f0*/  FFMA.FTZ R7, R52, R217, R8 ;  /* 0x000000d934077223 */ /* 0x000fe20000010008 */
[----:B------:R-:W-:Y:S01]  /*a600*/  FMUL.FTZ R9, R146, R219 ;  /* 0x000000db92097220 */ /* 0x000fe20000410000 */
[----:B------:R-:W-:Y:S01]  /*a610*/  FFMA.FTZ R221, R151, R116, R221 ;  /* 0x0000007497dd7223 */ /* 0x000fe200000100dd */
[----:B------:R-:W-:-:S02]  /*a620*/  FMUL.FTZ R223, R168, R11 ;  /* 0x0000000ba8df7220 */ /* 0x000fc40000410000 */
[-C--:B------:R-:W-:Y:S01]  /*a630*/  FFMA.FTZ R6, R152, R7.reuse, -R9 ;  /* 0x0000000798067223 */ /* 0x080fe20000010809 */
[----:B------:R-:W-:Y:S01]  /*a640*/  FMUL.FTZ R7, R146, R7 ;  /* 0x0000000792077220 */ /* 0x000fe20000410000 */
[-C--:B------:R-:W-:Y:S01]  /*a650*/  FFMA.FTZ R223, R142, R221.reuse, R223 ;  /* 0x000000dd8edf7223 */ /* 0x080fe200000100df */
[----:B------:R-:W-:Y:S01]  /*a660*/  FMUL.FTZ R221, R168, R221 ;  /* 0x000000dda8dd7220 */ /* 0x000fe20000410000 */
[-C--:B------:R-:W-:Y:S01]  /*a670*/  FMUL.FTZ R214, R211, R84.reuse ;  /* 0x00000054d3d67220 */ /* 0x080fe20000410000 */
[----:B------:R-:W-:Y:S01]  /*a680*/  FFMA.FTZ R7, R152, R219, R7 ;  /* 0x000000db98077223 */ /* 0x000fe20000010007 */
[----:B------:R-:W-:Y:S01]  /*a690*/  FMUL.FTZ R212, R213, R84 ;  /* 0x00000054d5d47220 */ /* 0x000fe20000410000 */
[----:B------:R-:W-:Y:S02]  /*a6a0*/  FFMA.FTZ R221, R142, R11, -R221 ;  /* 0x0000000b8edd7223 */ /* 0x000fe400000108dd */
[C---:B------:R-:W-:Y:S01]  /*a6b0*/  FFMA.FTZ R8, R51.reuse, R214, R7 ;  /* 0x000000d633087223 */ /* 0x040fe20000010007 */
        /* <DEDUP_REMOVED lines=8> */
[-C--:B------:R-:W-:Y:S01]  /*a740*/  FMUL.FTZ R221, R204, R83.reuse ;  /* 0x00000053ccdd7220 */ /* 0x080fe20000410000 */
[----:B------:R-:W-:Y:S01]  /*a750*/  FFMA.FTZ R9, R151, R8, R10 ;  /* 0x0000000897097223 */ /* 0x000fe2000001000a */
[----:B------:R-:W-:Y:S01]  /*a760*/  FMUL.FTZ R219, R200, R83 ;  /* 0x00000053c8db7220 */ /* 0x000fe20000410000 */
[----:B------:R-:W-:Y:S01]  /*a770*/  FMUL.FTZ R225, R140, R223 ;  /* 0x000000df8ce17220 */ /* 0x000fe20000410000 */
[----:B------:R-:W-:Y:S01]  /*a780*/  FFMA.FTZ R7, R50, R221, R6 ;  /* 0x000000dd32077223 */ /* 0x000fe20000010006 */
[----:B------:R-:W-:Y:S01]  /*a790*/  FMUL.FTZ R8, R140, R11 ;  /* 0x0000000b8c087220 */ /* 0x000fe20000410000 */
[----:B------:R-:W-:Y:S01]  /*a7a0*/  FFMA.FTZ R9, R50, R219, R9 ;  /* 0x000000db32097223 */ /* 0x000fe20000010009 */
[----:B------:R-:W-:Y:S01]  /*a7b0*/  FFMA.FTZ R10, R144, R11, -R225 ;  /* 0x0000000b900a7223 */ /* 0x000fe200000108e1 */
[----:B------:R-:W-:Y:S01]  /*a7c0*/  FMUL.FTZ R6, R168, R7 ;  /* 0x00000007a8067220 */ /* 0x000fe20000410000 */
[----:B------:R-:W-:Y:S01]  /*a7d0*/  FFMA.FTZ R116, R144, R223, R8 ;  /* 0x000000df90747223 */ /* 0x000fe20000010008 */
[-C--:B------:R-:W-:Y:S01]  /*a7e0*/  FMUL.FTZ R11, R168, R9.reuse ;  /* 0x00000009a80b7220 */ /* 0x080fe20000410000 */
[-C--:B------:R-:W-:Y:S01]  /*a7f0*/  FMUL.FTZ R216, R207, R82.reuse ;  /* 0x00000052cfd87220 */ /* 0x080fe20000410000 */
[C---:B------:R-:W-:Y:S01]  /*a800*/  FFMA.FTZ R8, R142.reuse, R9, R6 ;  /* 0x000000098e087223 */ /* 0x040fe20000010006 */
[----:B------:R-:W-:Y:S01]  /*a810*/  FMUL.FTZ R218, R209, R82 ;  /* 0x00000052d1da7220 */ /* 0x000fe20000410000 */
[----:B------:R-:W-:Y:S01]  /*a820*/  FFMA.FTZ R11, R142, R7, -R11 ;  /* 0x000000078e0b7223 */ /* 0x000fe2000001080b */
[----:B------:R-:W-:Y:S01]  /*a830*/  FMUL.FTZ R220, R141, R116 ;  /* 0x000000748ddc7220 */ /* 0x000fe20000410000 */
[----:B------:R-:W-:-:S02]  /*a840*/  FFMA.FTZ R8, R49, R216, R8 ;  /* 0x000000d831087223 */ /* 0x000fc40000010008 */
[----:B------:R-:W-:Y:S01]  /*a850*/  FFMA.FTZ R11, R49, R218, R11 ;  /* 0x000000da310b7223 */ /* 0x000fe2000001000b */
[-C--:B------:R-:W-:Y:S01]  /*a860*/  FFMA.FTZ R6, R145, R10.reuse, -R220 ;  /* 0x0000000a91067223 */ /* 0x080fe200000108dc */
[----:B------:R-:W-:Y:S01]  /*a870*/  FMUL.FTZ R10, R141, R10 ;  /* 0x0000000a8d0a7220 */ /* 0x000fe20000410000 */
[C---:B------:R-:W-:Y:S01]  /*a880*/  FMUL.FTZ R9, R161.reuse, R8 ;  /* 0x00000008a1097220 */ /* 0x040fe20000410000 */
[-C--:B------:R-:W-:Y:S02]  /*a890*/  FMUL.FTZ R223, R161, R11.reuse ;  /* 0x0000000ba1df7220 */ /* 0x080fe40000410000 */
[----:B------:R-:W-:Y:S01]  /*a8a0*/  FFMA.FTZ R7, R145, R116, R10 ;  /* 0x0000007491077223 */ /* 0x000fe2000001000a */
[C---:B------:R-:W-:Y:S01]  /*a8b0*/  FFMA.FTZ R10, R162.reuse, R11, -R9 ;  /* 0x0000000ba20a7223 */ /* 0x040fe20000010809 */
[----:B------:R-:W-:Y:S01]  /*a8c0*/  FFMA.FTZ R9, R162, R8, R223 ;  /* 0x00000008a2097223 */ /* 0x000fe200000100df */
[-C--:B------:R-:W-:Y:S01]  /*a8d0*/  FMUL.FTZ R223, R206, R81.reuse ;  /* 0x00000051cedf7220 */ /* 0x080fe20000410000 */
[----:B------:R-:W-:-:S03]  /*a8e0*/  FMUL.FTZ R225, R208, R81 ;  /* 0x00000051d0e17220 */ /* 0x000fc60000410000 */
[C---:B------:R-:W-:Y:S01]  /*a8f0*/  FFMA.FTZ R11, R48.reuse, R223, R9 ;  /* 0x000000df300b7223 */ /* 0x040fe20000010009 */
[----:B------:R-:W-:-:S03]  /*a900*/  FFMA.FTZ R9, R48, R225, R10 ;  /* 0x000000e130097223 */ /* 0x000fc6000001000a */
[C---:B------:R-:W-:Y:S01]  /*a910*/  FMUL.FTZ R227, R140.reuse, R11 ;  /* 0x0000000b8ce37220 */ /* 0x040fe20000410000 */
[-C--:B------:R-:W-:Y:S01]  /*a920*/  FMUL.FTZ R8, R140, R9.reuse ;  /* 0x000000098c087220 */ /* 0x080fe20000410000 */
[-C--:B------:R-:W-:Y:S01]  /*a930*/  FMUL.FTZ R220, R203, R80.reuse ;  /* 0x00000050cbdc7220 */ /* 0x080fe20000410000 */
[----:B------:R-:W-:Y:S01]  /*a940*/  FMUL.FTZ R222, R205, R80 ;  /* 0x00000050cdde7220 */ /* 0x000fe20000410000 */
[C---:B------:R-:W-:Y:S01]  /*a950*/  FFMA.FTZ R227, R144.reuse, R9, -R227 ;  /* 0x0000000990e37223 */ /* 0x040fe200000108e3 */
[----:B------:R-:W-:-:S04]  /*a960*/  FFMA.FTZ R8, R144, R11, R8 ;  /* 0x0000000b90087223 */ /* 0x000fc80000010008 */
[C---:B------:R-:W-:Y:S01]  /*a970*/  FFMA.FTZ R10, R47.reuse, R220, R8 ;  /* 0x000000dc2f0a7223 */ /* 0x040fe20000010008 */
[----:B------:R-:W-:-:S04]  /*a980*/  FFMA.FTZ R8, R47, R222, R227 ;  /* 0x000000de2f087223 */ /* 0x000fc800000100e3 */
[C---:B------:R-:W-:Y:S01]  /*a990*/  FMUL.FTZ R9, R141.reuse, R8 ;  /* 0x000000088d097220 */ /* 0x040fe20000410000 */
[-C--:B------:R-:W-:Y:S01]  /*a9a0*/  FMUL.FTZ R116, R141, R10.reuse ;  /* 0x0000000a8d747220 */ /* 0x080fe20000410000 */
[-C--:B------:R-:W-:Y:S02]  /*a9b0*/  FMUL.FTZ R227, R210, R79.reuse ;  /* 0x0000004fd2e37220 */ /* 0x080fe40000410000 */
[C---:B------:R-:W-:Y:S01]  /*a9c0*/  FFMA.FTZ R9, R145.reuse, R10, R9 ;  /* 0x0000000a91097223 */ /* 0x040fe20000010009 */
[----:B------:R-:W-:Y:S01]  /*a9d0*/  FFMA.FTZ R116, R145, R8, -R116 ;  /* 0x0000000891747223 */ /* 0x000fe20000010874 */
[----:B------:R-:W-:Y:S02]  /*a9e0*/  FMUL.FTZ R229, R202, R79 ;  /* 0x0000004fcae57220 */ /* 0x000fe40000410000 */
        /* <DEDUP_REMOVED lines=75> */
[----:B------:R-:W-:Y:S01]  /*aea0*/  @P3 FADD.FTZ R9, R9, R236 ;  /* 0x000000ec09093221 */ /* 0x000fe20000010000 */
[----:B---3--:R-:W-:Y:S04]  /*aeb0*/  SHFL.IDX PT, R5, R5, RZ, 0x1f ;  /* 0x00001fff05057589 */ /* 0x008fe800000e0000 */
[----:B------:R-:W1:Y:S04]  /*aec0*/  SHFL.UP PT, R7, R7, 0x1, RZ ;  /* 0x0420000007077989 */ /* 0x000e6800000e00ff */
        /* <DEDUP_REMOVED lines=8> */
[----:B------:R-:W-:-:S03]  /*af50*/  FFMA.FTZ R11, R7, R242, R116 ;  /* 0x000000f2070b7223 */ /* 0x000fc60000010074 */
[----:B----4-:R-:W-:Y:S01]  /*af60*/  @P2 FADD.FTZ R242, R9, R10 ;  /* 0x0000000a09f22221 */ /* 0x010fe20000010000 */
[-C--:B0-----:R-:W-:Y:S01]  /*af70*/  FMUL.FTZ R10, R141, R13.reuse ;  /* 0x0000000d8d0a7220 */ /* 0x081fe20000410000 */
[----:B------:R-:W-:-:S03]  /*af80*/  FMUL.FTZ R4, R145, R13 ;  /* 0x0000000d91047220 */ /* 0x000fc60000410000 */
[-C--:B------:R-:W-:Y:S01]  /*af90*/  FFMA.FTZ R7, R145, R12.reuse, -R10 ;  /* 0x0000000c91077223 */ /* 0x080fe2000001080a */
[----:B------:R-:W-:-:S03]  /*afa0*/  FFMA.FTZ R9, -R141, R12, -R4 ;  /* 0x0000000c8d097223 */ /* 0x000fc60000010904 */
[C---:B------:R-:W-:Y:S01]  /*afb0*/  FMUL.FTZ R247, R140.reuse, R7 ;  /* 0x000000078cf77220 */ /* 0x040fe20000410000 */
[----:B------:R-:W-:-:S03]  /*afc0*/  FMUL.FTZ R4, R140, R9 ;  /* 0x000000098c047220 */ /* 0x000fc60000410000 */
[C---:B------:R-:W-:Y:S01]  /*afd0*/  FFMA.FTZ R247, R144.reuse, R9, -R247 ;  /* 0x0000000990f77223 */ /* 0x040fe200000108f7 */
[----:B------:R-:W-:Y:S01]  /*afe0*/  FFMA.FTZ R4, R144, R7, R4 ;  /* 0x0000000790047223 */ /* 0x000fe20000010004 */
[----:B-----5:R-:W-:Y:S02]  /*aff0*/  @P2 FADD.FTZ R5, R8, R11 ;  /* 0x0000000b08052221 */ /* 0x020fe40000010000 */
[C---:B------:R-:W-:Y:S01]  /*b000*/  FMUL.FTZ R7, R161.reuse, R247 ;  /* 0x000000f7a1077220 */ /* 0x040fe20000410000 */
[----:B------:R-:W-:Y:S01]  /*b010*/  FMUL.FTZ R6, R161, R4 ;  /* 0x00000004a1067220 */ /* 0x000fe20000410000 */
[C---:B------:R-:W-:Y:S02]  /*b020*/  FMUL.FTZ R250, R3.reuse, R242 ;  /* 0x000000f203fa7220 */ /* 0x040fe40000410000 */
[C---:B------:R-:W-:Y:S01]  /*b030*/  FFMA.FTZ R9, R162.reuse, R4, R7 ;  /* 0x00000004a2097223 */ /* 0x040fe20000010007 */
[----:B------:R-:W-:Y:S01]  /*b040*/  FMUL.FTZ R7, R3, R5 ;  /* 0x0000000503077220 */ /* 0x000fe20000410000 */
[----:B------:R-:W-:Y:S01]  /*b050*/  FFMA.FTZ R247, R162, R247, -R6 ;  /* 0x000000f7a2f77223 */ /* 0x000fe20000010806 */
[----:B------:R-:W-:-:S02]  /*b060*/  FFMA.FTZ R250, R2, R5, R250 ;  /* 0x0000000502fa7223 */ /* 0x000fc400000100fa */
[----:B------:R-:W-:Y:S01]  /*b070*/  FFMA.FTZ R242, R2, R242, -R7 ;  /* 0x000000f202f27223 */ /* 0x000fe20000010807 */
[C---:B------:R-:W-:Y:S01]  /*b080*/  FMUL.FTZ R2, R168.reuse, R9 ;  /* 0x00000009a8027220 */ /* 0x040fe20000410000 */
[----:B------:R-:W-:-:S03]  /*b090*/  FMUL.FTZ R3, R168, R247 ;  /* 0x000000f7a8037220 */ /* 0x000fc60000410000 */
[C---:B------:R-:W-:Y:S01]  /*b0a0*/  FFMA.FTZ R8, R142.reuse, R247, -R2 ;  /* 0x000000f78e087223 */ /* 0x040fe20000010802 */
[----:B------:R-:W-:Y:S01]  /*b0b0*/  FFMA.FTZ R6, R142, R9, R3 ;  /* 0x000000098e067223 */ /* 0x000fe20000010003 */
[C---:B------:R-:W-:Y:S01]  /*b0c0*/  FMUL.FTZ R2, R141.reuse, R182 ;  /* 0x000000b68d027220 */ /* 0x040fe20000410000 */
[----:B------:R-:W-:-:S03]  /*b0d0*/  FMUL.FTZ R3, R141, R198 ;  /* 0x000000c68d037220 */ /* 0x000fc60000410000 */
[C---:B------:R-:W-:Y:S01]  /*b0e0*/  FFMA.FTZ R4, R145.reuse, R198, -R2 ;  /* 0x000000c691047223 */ /* 0x040fe20000010802 */
[----:B------:R-:W-:-:S04]  /*b0f0*/  FFMA.FTZ R2, R145, R182, R3 ;  /* 0x000000b691027223 */ /* 0x000fc80000010003 */
        /* <DEDUP_REMOVED lines=8> */
[----:B------:R-:W-:Y:S01]  /*b180*/  FADD.FTZ R2, R137, R2 ;  /* 0x0000000289027221 */ /* 0x000fe20000010000 */
[-C--:B------:R-:W-:Y:S01]  /*b190*/  FFMA.FTZ R9, R151, R8.reuse, -R3 ;  /* 0x0000000897097223 */ /* 0x080fe20000010803 */
[----:B------:R-:W-:Y:S01]  /*b1a0*/  FMUL.FTZ R10, R143, R8 ;  /* 0x000000088f0a7220 */ /* 0x000fe20000410000 */
[C---:B------:R-:W-:Y:S01]  /*b1b0*/  FMUL.FTZ R3, R161.reuse, R4 ;  /* 0x00000004a1037220 */ /* 0x040fe20000410000 */
[----:B------:R-:W-:Y:S02]  /*b1c0*/  FMUL.FTZ R5, R161, R2 ;  /* 0x00000002a1057220 */ /* 0x000fe40000410000 */
[----:B------:R-:W-:Y:S01]  /*b1d0*/  FFMA.FTZ R7, R151, R6, R10 ;  /* 0x0000000697077223 */ /* 0x000fe2000001000a */
[----:B------:R-:W-:Y:S01]  /*b1e0*/  FFMA.FTZ R2, R162, R2, R3 ;  /* 0x00000002a2027223 */ /* 0x000fe20000010003 */
[----:B------:R-:W-:Y:S01]  /*b1f0*/  FMUL.FTZ R3, R146, R9 ;  /* 0x0000000992037220 */ /* 0x000fe20000410000 */
[----:B------:R-:W-:Y:S01]  /*b200*/  FFMA.FTZ R5, R162, R4, -R5 ;  /* 0x00000004a2057223 */ /* 0x000fe20000010805 */
[----:B------:R-:W-:-:S02]  /*b210*/  FMUL.FTZ R4, R146, R7 ;  /* 0x0000000792047220 */ /* 0x000fc40000410000 */
[----:B------:R-:W-:Y:S01]  /*b220*/  FFMA.FTZ R11, R152, R7, R3 ;  /* 0x00000007980b7223 */ /* 0x000fe20000010003 */
[----:B------:R-:W-:Y:S01]  /*b230*/  FADD.FTZ R3, R181, R2 ;  /* 0x00000002b5037221 */ /* 0x000fe20000010000 */
[----:B------:R-:W-:Y:S01]  /*b240*/  FADD.FTZ R5, R184, R5 ;  /* 0x00000005b8057221 */ /* 0x000fe20000010000 */
[----:B------:R-:W-:Y:S02]  /*b250*/  FFMA.FTZ R9, R152, R9, -R4 ;  /* 0x0000000998097223 */ /* 0x000fe40000010804 */
[C---:B------:R-:W-:Y:S01]  /*b260*/  FMUL.FTZ R4, R168.reuse, R3 ;  /* 0x00000003a8047220 */ /* 0x040fe20000410000 */
[----:B------:R-:W-:-:S03]  /*b270*/  FMUL.FTZ R7, R168, R5 ;  /* 0x00000005a8077220 */ /* 0x000fc60000410000 */
[----:B------:R-:W-:Y:S01]  /*b280*/  FFMA.FTZ R5, R142, R5, -R4 ;  /* 0x000000058e057223 */ /* 0x000fe20000010804 */
[----:B------:R-:W-:Y:S01]  /*b290*/  FMUL.FTZ R4, R164, R11 ;  /* 0x0000000ba4047220 */ /* 0x000fe20000410000 */
[----:B------:R-:W-:Y:S01]  /*b2a0*/  FFMA.FTZ R2, R142, R3, R7 ;  /* 0x000000038e027223 */ /* 0x000fe20000010007 */
[-C--:B------:R-:W-:Y:S02]  /*b2b0*/  FMUL.FTZ R3, R164, R9.reuse ;  /* 0x00000009a4037220 */ /* 0x080fe40000410000 */
[----:B------:R-:W-:Y:S01]  /*b2c0*/  FFMA.FTZ R9, R178, R9, -R4 ;  /* 0x00000009b2097223 */ /* 0x000fe20000010804 */
[----:B------:R-:W-:Y:S01]  /*b2d0*/  FADD.FTZ R4, R192, R5 ;  /* 0x00000005c0047221 */ /* 0x000fe20000010000 */
[----:B------:R-:W-:-:S03]  /*b2e0*/  FADD.FTZ R2, R149, R2 ;  /* 0x0000000295027221 */ /* 0x000fc60000010000 */
[C---:B------:R-:W-:Y:S01]  /*b2f0*/  FMUL.FTZ R6, R143.reuse, R4 ;  /* 0x000000048f067220 */ /* 0x040fe20000410000 */
[-C--:B------:R-:W-:Y:S01]  /*b300*/  FMUL.FTZ R5, R143, R2.reuse ;  /* 0x000000028f057220 */ /* 0x080fe20000410000 */
[----:B------:R-:W-:Y:S02]  /*b310*/  FFMA.FTZ R11, R178, R11, R3 ;  /* 0x0000000bb20b7223 */ /* 0x000fe40000010003 */
[C---:B------:R-:W-:Y:S01]  /*b320*/  FFMA.FTZ R3, R151.reuse, R2, R6 ;  /* 0x0000000297037223 */ /* 0x040fe20000010006 */
[----:B------:R-:W-:Y:S01]  /*b330*/  FFMA.FTZ R4, R151, R4, -R5 ;  /* 0x0000000497047223 */ /* 0x000fe20000010805 */
[----:B------:R-:W-:Y:S02]  /*b340*/  FMUL.FTZ R2, R148, R9 ;  /* 0x0000000994027220 */ /* 0x000fe40000410000 */
[----:B------:R-:W-:Y:S01]  /*b350*/  FADD.FTZ R3, R174, R3 ;  /* 0x00000003ae037221 */ /* 0x000fe20000010000 */
[----:B------:R-:W-:Y:S01]  /*b360*/  FADD.FTZ R5, R197, R4 ;  /* 0x00000004c5057221 */ /* 0x000fe20000010000 */
[-C--:B------:R-:W-:Y:S01]  /*b370*/  FMUL.FTZ R6, R148, R11.reuse ;  /* 0x0000000b94067220 */ /* 0x080fe20000410000 */
[C---:B------:R-:W-:Y:S01]  /*b380*/  FFMA.FTZ R11, R171.reuse, R11, R2 ;  /* 0x0000000bab0b7223 */ /* 0x040fe20000010002 */
[C---:B------:R-:W-:Y:S01]  /*b390*/  FMUL.FTZ R4, R146.reuse, R3 ;  /* 0x0000000392047220 */ /* 0x040fe20000410000 */
[----:B------:R-:W-:Y:S01]  /*b3a0*/  FMUL.FTZ R7, R146, R5 ;  /* 0x0000000592077220 */ /* 0x000fe20000410000 */
[----:B------:R-:W-:-:S02]  /*b3b0*/  FFMA.FTZ R6, R171, R9, -R6 ;  /* 0x00000009ab067223 */ /* 0x000fc40000010806 */
[C---:B------:R-:W-:Y:S01]  /*b3c0*/  FFMA.FTZ R5, R152.reuse, R5, -R4 ;  /* 0x0000000598057223 */ /* 0x040fe20000010804 */
[----:B------:R-:W-:Y:S01]  /*b3d0*/  FFMA.FTZ R2, R152, R3, R7 ;  /* 0x0000000398027223 */ /* 0x000fe20000010007 */
[C---:B------:R-:W-:Y:S01]  /*b3e0*/  FMUL.FTZ R3, R150.reuse, R11 ;  /* 0x0000000b96037220 */ /* 0x040fe20000410000 */
[-C--:B------:R-:W-:Y:S01]  /*b3f0*/  FMUL.FTZ R4, R150, R6.reuse ;  /* 0x0000000696047220 */ /* 0x080fe20000410000 */
[----:B------:R-:W-:Y:S02]  /*b400*/  FADD.FTZ R5, R190, R5 ;  /* 0x00000005be057221 */ /* 0x000fe40000010000 */
[----:B------:R-:W-:Y:S01]  /*b410*/  FFMA.FTZ R6, R179, R6, -R3 ;  /* 0x00000006b3067223 */ /* 0x000fe20000010803 */
[----:B------:R-:W-:Y:S01]  /*b420*/  FADD.FTZ R3, R147, R2 ;  /* 0x0000000293037221 */ /* 0x000fe20000010000 */
[----:B------:R-:W-:-:S03]  /*b430*/  FMUL.FTZ R7, R164, R5 ;  /* 0x00000005a4077220 */ /* 0x000fc60000410000 */
[-C--:B------:R-:W-:Y:S01]  /*b440*/  FMUL.FTZ R2, R164, R3.reuse ;  /* 0x00000003a4027220 */ /* 0x080fe20000410000 */
[C---:B------:R-:W-:Y:S01]  /*b450*/  FFMA.FTZ R7, R178.reuse, R3, R7 ;  /* 0x00000003b2077223 */ /* 0x040fe20000010007 */
[----:B------:R-:W-:Y:S02]  /*b460*/  FFMA.FTZ R4, R179, R11, R4 ;  /* 0x0000000bb3047223 */ /* 0x000fe40000010004 */
[----:B------:R-:W-:Y:S01]  /*b470*/  FFMA.FTZ R5, R178, R5, -R2 ;  /* 0x00000005b2057223 */ /* 0x000fe20000010802 */
[C---:B------:R-:W-:Y:S01]  /*b480*/  FMUL.FTZ R2, R155.reuse, R6 ;  /* 0x000000069b027220 */ /* 0x040fe20000410000 */
[----:B------:R-:W-:Y:S01]  /*b490*/  FADD.FTZ R7, R180, R7 ;  /* 0x00000007b4077221 */ /* 0x000fe20000010000 */
[-C--:B------:R-:W-:Y:S01]  /*b4a0*/  FMUL.FTZ R9, R155, R4.reuse ;  /* 0x000000049b097220 */ /* 0x080fe20000410000 */
[----:B------:R-:W-:Y:S01]  /*b4b0*/  FADD.FTZ R5, R196, R5 ;  /* 0x00000005c4057221 */ /* 0x000fe20000010000 */
[----:B------:R-:W-:Y:S01]  /*b4c0*/  FFMA.FTZ R3, R153, R4, R2 ;  /* 0x0000000499037223 */ /* 0x000fe20000010002 */
[----:B------:R-:W-:-:S02]  /*b4d0*/  FMUL.FTZ R4, R148, R7 ;  /* 0x0000000794047220 */ /* 0x000fc40000410000 */
[-C--:B------:R-:W-:Y:S01]  /*b4e0*/  FMUL.FTZ R2, R148, R5.reuse ;  /* 0x0000000594027220 */ /* 0x080fe20000410000 */
[----:B------:R-:W-:Y:S01]  /*b4f0*/  FFMA.FTZ R9, R153, R6, -R9 ;  /* 0x0000000699097223 */ /* 0x000fe20000010809 */
[----:B------:R-:W-:Y:S01]  /*b500*/  FFMA.FTZ R4, R171, R5, -R4 ;  /* 0x00000005ab047223 */ /* 0x000fe20000010804 */
[----:B------:R-:W-:Y:S01]  /*b510*/  FMUL.FTZ R6, R165, R3 ;  /* 0x00000003a5067220 */ /* 0x000fe20000410000 */
[----:B------:R-:W-:Y:S01]  /*b520*/  FFMA.FTZ R2, R171, R7, R2 ;  /* 0x00000007ab027223 */ /* 0x000fe20000010002 */
[-C--:B------:R-:W-:Y:S01]  /*b530*/  FMUL.FTZ R5, R165, R9.reuse ;  /* 0x00000009a5057220 */ /* 0x080fe20000410000 */
[----:B------:R-:W-:Y:S01]  /*b540*/  FADD.FTZ R4, R195, R4 ;  /* 0x00000004c3047221 */ /* 0x000fe20000010000 */
[C---:B------:R-:W-:Y:S01]  /*b550*/  FFMA.FTZ R10, R154.reuse, R9, -R6 ;  /* 0x000000099a0a7223 */ /* 0x040fe20000010806 */
[----:B------:R-:W-:Y:S01]  /*b560*/  FADD.FTZ R2, R135, R2 ;  /* 0x0000000287027221 */ /* 0x000fe20000010000 */
[----:B------:R-:W-:Y:S01]  /*b570*/  FFMA.FTZ R8, R154, R3, R5 ;  /* 0x000000039a087223 */ /* 0x000fe20000010005 */
[----:B------:R-:W-:-:S02]  /*b580*/  FMUL.FTZ R6, R150, R4 ;  /* 0x0000000496067220 */ /* 0x000fc40000410000 */
[-C--:B------:R-:W-:Y:S02]  /*b590*/  FMUL.FTZ R3, R150, R2.reuse ;  /* 0x0000000296037220 */ /* 0x080fe40000410000 */
[----:B------:R-:W-:Y:S01]  /*b5a0*/  FFMA.FTZ R6, R179, R2, R6 ;  /* 0x00000002b3067223 */ /* 0x000fe20000010006 */
[----:B------:R-:W-:Y:S01]  /*b5b0*/  FMUL.FTZ R2, R157, R10 ;  /* 0x0000000a9d027220 */ /* 0x000fe20000410000 */
[----:B------:R-:W-:Y:S01]  /*b5c0*/  FFMA.FTZ R3, R179, R4, -R3 ;  /* 0x00000004b3037223 */ /* 0x000fe20000010803 */
[-C--:B------:R-:W-:Y:S02]  /*b5d0*/  FMUL.FTZ R5, R157, R8.reuse ;  /* 0x000000089d057220 */ /* 0x080fe40000410000 */
[----:B------:R-:W-:Y:S01]  /*b5e0*/  FFMA.FTZ R8, R163, R8, R2 ;  /* 0x00000008a3087223 */ /* 0x000fe20000010002 */
[----:B------:R-:W-:Y:S01]  /*b5f0*/  FADD.FTZ R2, R194, R3 ;  /* 0x00000003c2027221 */ /* 0x000fe20000010000 */
[----:B------:R-:W-:Y:S01]  /*b600*/  FADD.FTZ R6, R177, R6 ;  /* 0x00000006b1067221 */ /* 0x000fe20000010000 */
[----:B------:R-:W-:-:S02]  /*b610*/  FFMA.FTZ R10, R163, R10, -R5 ;  /* 0x0000000aa30a7223 */ /* 0x000fc40000010805 */
[C---:B------:R-:W-:Y:S01]  /*b620*/  FMUL.FTZ R4, R155.reuse, R2 ;  /* 0x000000029b047220 */ /* 0x040fe20000410000 */
[----:B------:R-:W-:-:S03]  /*b630*/  FMUL.FTZ R5, R155, R6 ;  /* 0x000000069b057220 */ /* 0x000fc60000410000 */
        /* <DEDUP_REMOVED lines=10> */
[----:B------:R-:W-:-:S02]  /*b6e0*/  FMUL.FTZ R4, R166, R9 ;  /* 0x00000009a6047220 */ /* 0x000fc40000410000 */
[C---:B------:R-:W-:Y:S01]  /*b6f0*/  FFMA.FTZ R2, R154.reuse, R2, -R7 ;  /* 0x000000029a027223 */ /* 0x040fe20000010807 */
[----:B------:R-:W-:Y:S01]  /*b700*/  FFMA.FTZ R5, R154, R3, R5 ;  /* 0x000000039a057223 */ /* 0x000fe20000010005 */
[-C--:B------:R-:W-:Y:S01]  /*b710*/  FMUL.FTZ R3, R166, R11.reuse ;  /* 0x0000000ba6037220 */ /* 0x080fe20000410000 */
[----:B------:R-:W-:Y:S01]  /*b720*/  FFMA.FTZ R11, R158, R11, -R4 ;  /* 0x0000000b9e0b7223 */ /* 0x000fe20000010804 */
[----:B------:R-:W-:Y:S01]  /*b730*/  FADD.FTZ R4, R185, R2 ;  /* 0x00000002b9047221 */ /* 0x000fe20000010000 */
[----:B------:R-:W0:Y:S01]  /*b740*/  S2R R116, SR_TID.X ;  /* 0x0000000000747919 */ /* 0x000e220000002100 */
[----:B------:R-:W-:Y:S02]  /*b750*/  FADD.FTZ R2, R176, R5 ;  /* 0x00000005b0027221 */ /* 0x000fe40000010000 */
[C---:B------:R-:W-:Y:S01]  /*b760*/  FMUL.FTZ R6, R157.reuse, R4 ;  /* 0x000000049d067220 */ /* 0x040fe20000410000 */
[----:B------:R-:W-:Y:S01]  /*b770*/  FFMA.FTZ R9, R158, R9, R3 ;  /* 0x000000099e097223 */ /* 0x000fe20000010003 */
[----:B------:R-:W-:-:S02]  /*b780*/  FMUL.FTZ R3, R157, R2 ;  /* 0x000000029d037220 */ /* 0x000fc40000410000 */
[C---:B------:R-:W-:Y:S02]  /*b790*/  FFMA.FTZ R6, R163.reuse, R2, R6 ;  /* 0x00000002a3067223 */ /* 0x040fe40000010006 */
[----:B------:R-:W-:Y:S02]  /*b7a0*/  FFMA.FTZ R3, R163, R4, -R3 ;  /* 0x00000004a3037223 */ /* 0x000fe40000010803 */
[----:B------:R-:W-:Y:S02]  /*b7b0*/  FADD.FTZ R6, R167, R6 ;  /* 0x00000006a7067221 */ /* 0x000fe40000010000 */
[----:B------:R-:W-:Y:S02]  /*b7c0*/  FADD.FTZ R2, R186, R3 ;  /* 0x00000003ba027221 */ /* 0x000fe40000010000 */
[C---:B------:R-:W-:Y:S02]  /*b7d0*/  FMUL.FTZ R5, R169.reuse, R6 ;  /* 0x00000006a9057220 */ /* 0x040fe40000410000 */
[----:B------:R-:W-:-:S02]  /*b7e0*/  FMUL.FTZ R4, R169, R2 ;  /* 0x00000002a9047220 */ /* 0x000fc40000410000 */
[C---:B------:R-:W-:Y:S01]  /*b7f0*/  FFMA.FTZ R2, R175.reuse, R2, -R5 ;  /* 0x00000002af027223 */ /* 0x040fe20000010805 */
[----:B------:R-:W-:Y:S01]  /*b800*/  UISETP.GE.AND UP0, UPT, UR16, UR43, UPT ;  /* 0x0000002b1000728c */ /* 0x000fe2000bf06270 */
[----:B------:R-:W-:Y:S02]  /*b810*/  FFMA.FTZ R3, R175, R6, R4 ;  /* 0x00000006af037223 */ /* 0x000fe40000010004 */
[----:B------:R-:W-:Y:S02]  /*b820*/  FADD.FTZ R5, R189, R2 ;  /* 0x00000002bd057221 */ /* 0x000fe40000010000 */
[----:B------:R-:W-:Y:S02]  /*b830*/  FADD.FTZ R3, R156, R3 ;  /* 0x000000039c037221 */ /* 0x000fe40000010000 */
[C---:B------:R-:W-:Y:S01]  /*b840*/  FMUL.FTZ R7, R166.reuse, R5 ;  /* 0x00000005a6077220 */ /* 0x040fe20000410000 */
[----:B------:R-:W-:Y:S01]  /*b850*/  PLOP3.LUT P2, PT, PT, PT, UP0, 0x80, 0x8 ;  /* 0x000000000008781c */ /* 0x000fe20003f4f008 */
[----:B------:R-:W-:-:S02]  /*b860*/  FMUL.FTZ R4, R166, R3 ;  /* 0x00000003a6047220 */ /* 0x000fc40000410000 */
[----:B------:R-:W-:Y:S01]  /*b870*/  FFMA.FTZ R2, R158, R3, R7 ;  /* 0x000000039e027223 */ /* 0x000fe20000010007 */
[----:B0-----:R-:W-:Y:S01]  /*b880*/  ISETP.NE.OR P2, PT, R116, RZ, P2 ;  /* 0x000000ff7400720c */ /* 0x001fe20001745670 */
[----:B------:R-:W-:Y:S02]  /*b890*/  FFMA.FTZ R5, R158, R5, -R4 ;  /* 0x000000059e057223 */ /* 0x000fe40000010804 */
[----:B------:R-:W-:Y:S02]  /*b8a0*/  FADD.FTZ R3, R159, R2 ;  /* 0x000000029f037221 */ /* 0x000fe40000010000 */
[----:B------:R-:W-:Y:S02]  /*b8b0*/  FADD.FTZ R5, R188, R5 ;  /* 0x00000005bc057221 */ /* 0x000fe40000010000 */
[----:B------:R-:W-:-:S04]  /*b8c0*/  FMUL.FTZ R2, R172, R3 ;  /* 0x00000003ac027220 */ /* 0x000fc80000410000 */
[-C--:B------:R-:W-:Y:S01]  /*b8d0*/  FFMA.FTZ R244, R160, R5.reuse, -R2 ;  /* 0x00000005a0f47223 */ /* 0x080fe20000010802 */
[----:B------:R-:W-:Y:S01]  /*b8e0*/  LOP3.LUT R2, R116, 0x1f, RZ, 0xc0, !PT ;  /* 0x0000001f74027812 */ /* 0x000fe200078ec0ff */
[----:B------:R-:W-:Y:S01]  /*b8f0*/  VOTEU.ALL UP0, P2 ;  /* 0x0000000000ff7886 */ /* 0x000fe20001000000 */
[----:B------:R-:W-:Y:S02]  /*b900*/  FMUL.FTZ R7, R172, R5 ;  /* 0x00000005ac077220 */ /* 0x000fe40000410000 */
[----:B------:R-:W-:Y:S01]  /*b910*/  ISETP.NE.AND P3, PT, R2, 0x1f, PT ;  /* 0x0000001f0200780c */ /* 0x000fe20003f65270 */
[----:B------:R-:W-:Y:S02]  /*b920*/  HFMA2 R5, -RZ, RZ, 0, 0 ;  /* 0x00000000ff057431 */ /* 0x000fe400000001ff */
[C---:B------:R-:W-:Y:S01]  /*b930*/  FMUL.FTZ R247, R172.reuse, R11 ;  /* 0x0000000bacf77220 */ /* 0x040fe20000410000 */
[----:B------:R-:W-:Y:S01]  /*b940*/  FMUL.FTZ R248, R172, R9 ;  /* 0x00000009acf87220 */ /* 0x000fe20000410000 */
[----:B------:R-:W-:Y:S01]  /*b950*/  FFMA.FTZ R246, R160, R3, R7 ;  /* 0x00000003a0f67223 */ /* 0x000fe20000010007 */
[----:B------:R-:W-:Y:S01]  /*b960*/  @!UP0 ULEA UR14, UR8, UR25, 0x4 ;  /* 0x00000019080e8291 */ /* 0x000fe2000f8e20ff */
[----:B------:R-:W-:-:S02]  /*b970*/  MOV R4, 0x3f800000 ;  /* 0x3f80000000047802 */ /* 0x000fc40000000f00 */
[----:B------:R-:W-:Y:S01]  /*b980*/  CS2R R6, SRZ ;  /* 0x0000000000067805 */ /* 0x000fe2000001ff00 */
[C---:B------:R-:W-:Y:S01]  /*b990*/  FFMA.FTZ R247, R160.reuse, R9, R247 ;  /* 0x00000009a0f77223 */ /* 0x040fe200000100f7 */
[----:B------:R-:W-:Y:S01]  /*b9a0*/  FFMA.FTZ R248, R160, R11, -R248 ;  /* 0x0000000ba0f87223 */ /* 0x000fe200000108f8 */
[----:B------:R-:W-:Y:S01]  /*b9b0*/  FADD.FTZ R246, R173, R246 ;  /* 0x000000f6adf67221 */ /* 0x000fe20000010000 */
[----:B------:R-:W-:Y:S01]  /*b9c0*/  FADD.FTZ R244, R193, R244 ;  /* 0x000000f4c1f47221 */ /* 0x000fe20000010000 */
[----:B------:R-:W-:Y:S01]  /*b9d0*/  BSSY.RECONVERGENT B0, `(.L_x_13374) ;  /* 0x0000011000007945 */ /* 0x000fe20003800200 */
[----:B------:R0:W1:Y:S04]  /*b9e0*/  SHFL.DOWN PT, R3, R247, 0x1, 0x1f ;  /* 0x08201f00f7037f89 */ /* 0x00006800000e0000 */
        /* <DEDUP_REMOVED lines=13> */
[C---:B-1----:R-:W-:Y:S01]  /*bac0*/  FFMA.FTZ R247, R3.reuse, R247, -R8 ;  /* 0x000000f703f77223 */ /* 0x042fe20000010808 */
[----:B------:R-:W-:-:S07]  /*bad0*/  FFMA.FTZ R248, R3, R248, R11 ;  /* 0x000000f803f87223 */ /* 0x000fce000001000b */
.L_x_13375:
[----:B------:R-:W-:Y:S05]  /*bae0*/  BSYNC.RECONVERGENT B0 ;  /* 0x0000000000007941 */ /* 0x000fea0003800200 */
.L_x_13374:
[----:B------:R-:W-:Y:S01]  /*baf0*/  ISETP.GT.U32.AND P2, PT, R2, 0x1d, PT ;  /* 0x0000001d0200780c */ /* 0x000fe20003f44070 */
[----:B-1----:R1:W1:Y:S01]  /*bb00*/  SHFL.DOWN PT, R3, R247, 0x2, 0x1f ;  /* 0x08401f00f7037f89 */ /* 0x00226200000e0000 */
[----:B------:R-:W-:Y:S03]  /*bb10*/  BSSY.RECONVERGENT B0, `(.L_x_13376) ;  /* 0x000000f000007945 */ /* 0x000fe60003800200 */
[----:B---3--:R3:W1:Y:S04]  /*bb20*/  SHFL.DOWN PT, R10, R248, 0x2, 0x1f ;  /* 0x08401f00f80a7f89 */ /* 0x00866800000e0000 */
[----:B----4-:R3:W4:Y:S04]  /*bb30*/  SHFL.DOWN PT, R249, R246, 0x2, 0x1f ;  /* 0x08401f00f6f97f89 */ /* 0x01072800000e0000 */
[----:B0-----:R3:W0:Y:S01]  /*bb40*/  SHFL.DOWN PT, R11, R244, 0x2, 0x1f ;  /* 0x08401f00f40b7f89 */ /* 0x00162200000e0000 */
[----:B------:R-:W-:Y:S05]  /*bb50*/  @P2 BRA `(.L_x_13377) ;  /* 0x0000000000282947 */ /* 0x000fea0003800000 */
[-C--:B0-----:R-:W-:Y:S01]  /*bb60*/  FMUL.FTZ R8, R248, R11.reuse ;  /* 0x0000000bf8087220 */ /* 0x081fe20000410000 */
[----:B------:R-:W-:-:S03]  /*bb70*/  FMUL.FTZ R11, R247, R11 ;  /* 0x0000000bf70b7220 */ /* 0x000fc60000410000 */
[CC--:B----4-:R-:W-:Y:S01]  /*bb80*/  FFMA.FTZ R9, R247.reuse, R249.reuse, -R8 ;  /* 0x000000f9f7097223 */ /* 0x0d0fe20000010808 */
[C---:B------:R-:W-:Y:S01]  /*bb90*/  FFMA.FTZ R249, R248.reuse, R249, R11 ;  /* 0x000000f9f8f97223 */ /* 0x040fe2000001000b */
[-C--:B-1----:R-:W-:Y:S01]  /*bba0*/  FMUL.FTZ R8, R248, R10.reuse ;  /* 0x0000000af8087220 */ /* 0x082fe20000410000 */
[C---:B------:R-:W-:Y:S01]  /*bbb0*/  FMUL.FTZ R11, R247.reuse, R10 ;  /* 0x0000000af70b7220 */ /* 0x040fe20000410000 */
[----:B---3--:R-:W-:Y:S01]  /*bbc0*/  FADD.FTZ R246, R246, R9 ;  /* 0x00000009f6f67221 */ /* 0x008fe20000010000 */
[----:B------:R-:W-:Y:S01]  /*bbd0*/  FADD.FTZ R244, R244, R249 ;  /* 0x000000f9f4f47221 */ /* 0x000fe20000010000 */
[-C--:B------:R-:W-:Y:S01]  /*bbe0*/  FFMA.FTZ R247, R247, R3.reuse, -R8 ;  /* 0x00000003f7f77223 */ /* 0x080fe20000010808 */
[----:B------:R-:W-:-:S07]  /*bbf0*/  FFMA.FTZ R248, R248, R3, R11 ;  /* 0x00000003f8f87223 */ /* 0x000fce000001000b */
.L_x_13377:
[----:B------:R-:W-:Y:S05]  /*bc00*/  BSYNC.RECONVERGENT B0 ;  /* 0x0000000000007941 */ /* 0x000fea0003800200 */
.L_x_13376:
[----:B------:R-:W-:Y:S01]  /*bc10*/  ISETP.GT.U32.AND P2, PT, R2, 0x1b, PT ;  /* 0x0000001b0200780c */ /* 0x000fe20003f44070 */
[----:B-1----:R1:W1:Y:S01]  /*bc20*/  SHFL.DOWN PT, R3, R247, 0x4, 0x1f ;  /* 0x08801f00f7037f89 */ /* 0x00226200000e0000 */
[----:B------:R-:W-:Y:S03]  /*bc30*/  BSSY.RECONVERGENT B0, `(.L_x_13378) ;  /* 0x000000f000007945 */ /* 0x000fe60003800200 */
[----:B------:R0:W1:Y:S04]  /*bc40*/  SHFL.DOWN PT, R10, R248, 0x4, 0x1f ;  /* 0x08801f00f80a7f89 */ /* 0x00006800000e0000 */
[----:B----4-:R4:W1:Y:S04]  /*bc50*/  SHFL.DOWN PT, R249, R246, 0x4, 0x1f ;  /* 0x08801f00f6f97f89 */ /* 0x01086800000e0000 */
[----:B0-----:R4:W0:Y:S01]  /*bc60*/  SHFL.DOWN PT, R11, R244, 0x4, 0x1f ;  /* 0x08801f00f40b7f89 */ /* 0x00182200000e0000 */
[----:B------:R-:W-:Y:S05]  /*bc70*/  @P2 BRA `(.L_x_13379) ;  /* 0x0000000000282947 */ /* 0x000fea0003800000 */
[-C--:B0-----:R-:W-:Y:S01]  /*bc80*/  FMUL.FTZ R8, R248, R11.reuse ;  /* 0x0000000bf8087220 */ /* 0x081fe20000410000 */
[----:B------:R-:W-:-:S03]  /*bc90*/  FMUL.FTZ R11, R247, R11 ;  /* 0x0000000bf70b7220 */ /* 0x000fc60000410000 */
[CC--:B-1----:R-:W-:Y:S01]  /*bca0*/  FFMA.FTZ R9, R247.reuse, R249.reuse, -R8 ;  /* 0x000000f9f7097223 */ /* 0x0c2fe20000010808 */
[C---:B------:R-:W-:Y:S01]  /*bcb0*/  FFMA.FTZ R249, R248.reuse, R249, R11 ;  /* 0x000000f9f8f97223 */ /* 0x040fe2000001000b */
[-C--:B------:R-:W-:Y:S01]  /*bcc0*/  FMUL.FTZ R8, R248, R10.reuse ;  /* 0x0000000af8087220 */ /* 0x080fe20000410000 */
[C---:B------:R-:W-:Y:S01]  /*bcd0*/  FMUL.FTZ R11, R247.reuse, R10 ;  /* 0x0000000af70b7220 */ /* 0x040fe20000410000 */
[----:B---34-:R-:W-:Y:S01]  /*bce0*/  FADD.FTZ R246, R246, R9 ;  /* 0x00000009f6f67221 */ /* 0x018fe20000010000 */
[----:B------:R-:W-:Y:S01]  /*bcf0*/  FADD.FTZ R244, R244, R249 ;  /* 0x000000f9f4f47221 */ /* 0x000fe20000010000 */
[-C--:B------:R-:W-:Y:S01]  /*bd00*/  FFMA.FTZ R247, R247, R3.reuse, -R8 ;  /* 0x00000003f7f77223 */ /* 0x080fe20000010808 */
[----:B------:R-:W-:-:S07]  /*bd10*/  FFMA.FTZ R248, R248, R3, R11 ;  /* 0x00000003f8f87223 */ /* 0x000fce000001000b */
.L_x_13379:
[----:B------:R-:W-:Y:S05]  /*bd20*/  BSYNC.RECONVERGENT B0 ;  /* 0x0000000000007941 */ /* 0x000fea0003800200 */
.L_x_13378:
[----:B------:R-:W-:Y:S01]  /*bd30*/  ISETP.GT.U32.AND P2, PT, R2, 0x17, PT ;  /* 0x000000170200780c */ /* 0x000fe20003f44070 */
[----:B-1----:R1:W1:Y:S01]  /*bd40*/  SHFL.DOWN PT, R3, R247, 0x8, 0x1f ;  /* 0x09001f00f7037f89 */ /* 0x00226200000e0000 */
[----:B------:R-:W-:Y:S03]  /*bd50*/  BSSY.RECONVERGENT B0, `(.L_x_13380) ;  /* 0x000000f000007945 */ /* 0x000fe60003800200 */
[----:B------:R0:W1:Y:S04]  /*bd60*/  SHFL.DOWN PT, R10, R248, 0x8, 0x1f ;  /* 0x09001f00f80a7f89 */ /* 0x00006800000e0000 */
[----:B------:R1:W1:Y:S04]  /*bd70*/  SHFL.DOWN PT, R249, R246, 0x8, 0x1f ;  /* 0x09001f00f6f97f89 */ /* 0x00026800000e0000 */
        /* <DEDUP_REMOVED lines=12> */
.L_x_13381:
[----:B------:R-:W-:Y:S05]  /*be40*/  BSYNC.RECONVERGENT B0 ;  /* 0x0000000000007941 */ /* 0x000fea0003800200 */
.L_x_13380:
        /* <DEDUP_REMOVED lines=17> */
.L_x_13383:
[----:B------:R-:W-:Y:S05]  /*bf60*/  BSYNC.RECONVERGENT B0 ;  /* 0x0000000000007941 */ /* 0x000fea0003800200 */
.L_x_13382:
[----:B-1----:R-:W2:Y:S01]  /*bf70*/  SHFL.IDX PT, R249, R248, RZ, 0x1f ;  /* 0x00001ffff8f97589 */ /* 0x002ea200000e0000 */
[----:B------:R-:W-:Y:S01]  /*bf80*/  ISETP.NE.AND P2, PT, R116, RZ, PT ;  /* 0x000000ff7400720c */ /* 0x000fe20003f45270 */
[----:B------:R-:W-:Y:S01]  /*bf90*/  FADD.FTZ R242, R245, R242 ;  /* 0x000000f2f5f27221 */ /* 0x000fe20000010000 */
[----:B------:R-:W-:Y:S01]  /*bfa0*/  BSSY.RECONVERGENT B0, `(.L_x_13384) ;  /* 0x0000255000007945 */ /* 0x000fe20003800200 */
[----:B------:R-:W1:Y:S01]  /*bfb0*/  SHFL.IDX PT, R3, R247, RZ, 0x1f ;  /* 0x00001ffff7037589 */ /* 0x000e6200000e0000 */
[----:B------:R-:W-:-:S03]  /*bfc0*/  P2R R236, PR, RZ, 0x4 ;  /* 0x00000004ffec7803 */ /* 0x000fc60000000000 */
[----:B------:R-:W-:Y:S04]  /*bfd0*/  SHFL.IDX PT, R10, R246, RZ, 0x1f ;  /* 0x00001ffff60a7589 */ /* 0x000fe800000e0000 */
[----:B0-----:R-:W0:Y:S02]  /*bfe0*/  SHFL.IDX PT, R11, R244, RZ, 0x1f ;  /* 0x00001ffff40b7589 */ /* 0x001e2400000e0000 */
[----:B------:R-:W-:Y:S02]  /*bff0*/  VOTEU.ALL UP0, P2 ;  /* 0x0000000000ff7886 */ /* 0x000fe40001000000 */
[----:B---3--:R-:W-:Y:S03]  /*c000*/  SHFL.DOWN PT, R248, R248, 0x1, 0x1f ;  /* 0x08201f00f8f87f89 */ /* 0x008fe600000e0000 */
[----:B------:R-:W-:Y:S01]  /*c010*/  @!UP0 ULEA UR14, UR8, UR25, 0x4 ;  /* 0x00000019080e8291 */ /* 0x000fe2000f8e20ff */
[----:B------:R-:W-:Y:S01]  /*c020*/  SHFL.DOWN PT, R247, R247, 0x1, 0x1f ;  /* 0x08201f00f7f77f89 */ /* 0x000fe200000e0000 */
[C---:B--2---:R-:W-:Y:S01]  /*c030*/  FMUL.FTZ R252, R249.reuse, R4 ;  /* 0x00000004f9fc7220 */ /* 0x044fe20000410000 */
[----:B------:R-:W-:-:S02]  /*c040*/  FMUL.FTZ R8, R249, R5 ;  /* 0x00000005f9087220 */ /* 0x000fc40000410000 */
[----:B----4-:R-:W-:Y:S01]  /*c050*/  SHFL.DOWN PT, R244, R244, 0x1, 0x1f ;  /* 0x08201f00f4f47f89 */ /* 0x010fe200000e0000 */
[C---:B-1----:R-:W-:Y:S01]  /*c060*/  FFMA.FTZ R9, R3.reuse, R5, R252 ;  /* 0x0000000503097223 */ /* 0x042fe200000100fc */
[----:B------:R-:W-:Y:S01]  /*c070*/  FFMA.FTZ R8, R3, R4, -R8 ;  /* 0x0000000403087223 */ /* 0x000fe20000010808 */
[C---:B------:R-:W-:Y:S01]  /*c080*/  FMUL.FTZ R252, R249.reuse, R6 ;  /* 0x00000006f9fc7220 */ /* 0x040fe20000410000 */
[----:B------:R-:W-:-:S03]  /*c090*/  FMUL.FTZ R4, R249, R7 ;  /* 0x00000007f9047220 */ /* 0x000fc60000410000 */
[C---:B------:R-:W-:Y:S01]  /*c0a0*/  FFMA.FTZ R252, R3.reuse, R7, R252 ;  /* 0x0000000703fc7223 */ /* 0x040fe200000100fc */
[----:B------:R-:W-:Y:S01]  /*c0b0*/  FFMA.FTZ R5, R3, R6, -R4 ;  /* 0x0000000603057223 */ /* 0x000fe20000010804 */
[----:B------:R-:W1:Y:S01]  /*c0c0*/  SHFL.IDX PT, R7, R7, RZ, 0x1f ;  /* 0x00001fff07077589 */ /* 0x000e6200000e0000 */
[----:B------:R-:W-:Y:S01]  /*c0d0*/  FADD.FTZ R3, R243, R250 ;  /* 0x000000faf3037221 */ /* 0x000fe20000010000 */
[----:B0-----:R-:W-:Y:S01]  /*c0e0*/  FADD.FTZ R11, R11, R252 ;  /* 0x000000fc0b0b7221 */ /* 0x001fe20000010000 */
[----:B------:R-:W-:Y:S01]  /*c0f0*/  FADD.FTZ R10, R10, R5 ;  /* 0x000000050a0a7221 */ /* 0x000fe20000010000 */
[----:B------:R-:W0:Y:S01]  /*c100*/  SHFL.IDX PT, R6, R6, RZ, 0x1f ;  /* 0x00001fff06067589 */ /* 0x000e2200000e0000 */
[CC--:B------:R-:W-:Y:S01]  /*c110*/  FMUL.FTZ R250, R172.reuse, R242.reuse ;  /* 0x000000f2acfa7220 */ /* 0x0c0fe20000410000 */
[-C--:B------:R-:W-:Y:S02]  /*c120*/  FMUL.FTZ R5, R172, R3.reuse ;  /* 0x00000003ac057220 */ /* 0x080fe40000410000 */
[----:B------:R2:W-:Y:S01]  /*c130*/  @!P2 STS.128 [UR14+0x2e10], R8 ;  /* 0x002e1008ff00a988 */ /* 0x0005e20008000c0e */
[----:B------:R-:W-:Y:S01]  /*c140*/  FFMA.FTZ R243, R160, R3, R250 ;  /* 0x00000003a0f37223 */ /* 0x000fe200000100fa */
[----:B------:R-:W-:Y:S01]  /*c150*/  ISETP.NE.AND P2, PT, R116, 0x1f, PT ;  /* 0x0000001f7400780c */ /* 0x000fe20003f45270 */
[----:B------:R-:W-:Y:S01]  /*c160*/  FFMA.FTZ R4, R160, R242, -R5 ;  /* 0x000000f2a0047223 */ /* 0x000fe20000010805 */
[----:B------:R-:W3:Y:S01]  /*c170*/  SHFL.DOWN PT, R9, R246, 0x1, 0x1f ;  /* 0x08201f00f6097f89 */ /* 0x000ee200000e0000 */
[C---:B------:R-:W-:Y:S01]  /*c180*/  FFMA.FTZ R243, R75.reuse, R238, R243 ;  /* 0x000000ee4bf37223 */ /* 0x040fe200000100f3 */
[----:B------:R-:W-:Y:S01]  /*c190*/  ULEA UR14, UR16, 0xfffffc00, 0xa ;  /* 0xfffffc00100e7891 */ /* 0x000fe2000f8e50ff */
[----:B------:R-:W-:-:S02]  /*c1a0*/  FFMA.FTZ R245, R75, R240, R4 ;  /* 0x000000f04bf57223 */ /* 0x000fc40000010004 */
[----:B------:R-:W-:Y:S01]  /*c1b0*/  FMUL.FTZ R5, R166, R243 ;  /* 0x000000f3a6057220 */ /* 0x000fe20000410000 */
[----:B------:R-:W-:-:S03]  /*c1c0*/  USHF.R.S32.HI UR15, URZ, 0x1f, UR14 ;  /* 0x0000001fff0f7899 */ /* 0x000fc6000801140e */
[----:B------:R-:W-:Y:S01]  /*c1d0*/  FFMA.FTZ R5, R158, R245, -R5 ;  /* 0x000000f59e057223 */ /* 0x000fe20000010805 */
[----:B--2---:R-:W-:Y:S01]  /*c1e0*/  FMUL.FTZ R10, R78, R94 ;  /* 0x0000005e4e0a7220 */ /* 0x004fe20000410000 */
[----:B-1----:R-:W-:Y:S02]  /*c1f0*/  @P2 FMUL.FTZ R4, R248, R7 ;  /* 0x00000007f8042220 */ /* 0x002fe40000410000 */
[----:B------:R-:W-:Y:S01]  /*c200*/  FFMA.FTZ R240, R72, R235, R5 ;  /* 0x000000eb48f07223 */ /* 0x000fe20000010005 */
[----:B------:R-:W-:Y:S01]  /*c210*/  FMUL.FTZ R5, R166, R245 ;  /* 0x000000f5a6057220 */ /* 0x000fe20000410000 */
[CC--:B0-----:R-:W-:Y:S01]  /*c220*/  @P2 FFMA.FTZ R4, R247.reuse, R6.reuse, -R4 ;  /* 0x00000006f7042223 */ /* 0x0c1fe20000010804 */
[----:B------:R-:W-:Y:S02]  /*c230*/  @P2 FMUL.FTZ R247, R247, R7 ;  /* 0x00000007f7f72220 */ /* 0x000fe40000410000 */
[----:B------:R-:W-:Y:S02]  /*c240*/  FFMA.FTZ R5, R158, R243, R5 ;  /* 0x000000f39e057223 */ /* 0x000fe40000010005 */
[----:B------:R-:W-:-:S02]  /*c250*/  @P2 FFMA.FTZ R247, R248, R6, R247 ;  /* 0x00000006f8f72223 */ /* 0x000fc400000100f7 */
[----:B------:R-:W-:Y:S01]  /*c260*/  FFMA.FTZ R238, R72, R233, R5 ;  /* 0x000000e948ee7223 */ /* 0x000fe20000010005 */
[----:B---3--:R-:W-:Y:S01]  /*c270*/  @P2 FADD.FTZ R6, R9, R4 ;  /* 0x0000000409062221 */ /* 0x008fe20000010000 */
[C---:B------:R-:W-:Y:S02]  /*c280*/  FMUL.FTZ R4, R169.reuse, R240 ;  /* 0x000000f0a9047220 */ /* 0x040fe40000410000 */
[-C--:B------:R-:W-:Y:S01]  /*c290*/  FMUL.FTZ R5, R169, R238.reuse ;  /* 0x000000eea9057220 */ /* 0x080fe20000410000 */
[----:B------:R-:W-:Y:S01]  /*c2a0*/  @P2 FADD.FTZ R7, R244, R247 ;  /* 0x000000f7f4072221 */ /* 0x000fe20000010000 */
[C---:B------:R-:W-:Y:S02]  /*c2b0*/  FFMA.FTZ R4, R175.reuse, R238, R4 ;  /* 0x000000eeaf047223 */ /* 0x040fe40000010004 */
[----:B------:R-:W-:Y:S01]  /*c2c0*/  FFMA.FTZ R5, R175, R240, -R5 ;  /* 0x000000f0af057223 */ /* 0x000fe20000010805 */
[----:B------:R-:W-:Y:S01]  /*c2d0*/  FMUL.FTZ R11, R7, R13 ;  /* 0x0000000d070b7220 */ /* 0x000fe20000410000 */
[----:B------:R-:W-:-:S02]  /*c2e0*/  FFMA.FTZ R233, R69, R230, R4 ;  /* 0x000000e645e97223 */ /* 0x000fc40000010004 */
[----:B------:R-:W-:Y:S01]  /*c2f0*/  FFMA.FTZ R235, R69, R228, R5 ;  /* 0x000000e445eb7223 */ /* 0x000fe20000010005 */
[-C--:B------:R-:W-:Y:S01]  /*c300*/  FFMA.FTZ R11, R6, R12.reuse, R11 ;  /* 0x0000000c060b7223 */ /* 0x080fe2000001000b */
[C---:B------:R-:W-:Y:S02]  /*c310*/  FMUL.FTZ R4, R157.reuse, R233 ;  /* 0x000000e99d047220 */ /* 0x040fe40000410000 */
[-C--:B------:R-:W-:Y:S01]  /*c320*/  FMUL.FTZ R8, R157, R235.reuse ;  /* 0x000000eb9d087220 */ /* 0x080fe20000410000 */
[----:B------:R-:W-:Y:S01]  /*c330*/  FADD.FTZ R182, R182, R11 ;  /* 0x0000000bb6b67221 */ /* 0x000fe20000010000 */
[C---:B------:R-:W-:Y:S01]  /*c340*/  FFMA.FTZ R5, R163.reuse, R235, -R4 ;  /* 0x000000eba3057223 */ /* 0x040fe20000010804 */
[----:B------:R-:W-:Y:S01]  /*c350*/  FMUL.FTZ R4, R6, R13 ;  /* 0x0000000d06047220 */ /* 0x000fe20000410000 */
[----:B------:R-:W-:Y:S02]  /*c360*/  FFMA.FTZ R8, R163, R233, R8 ;  /* 0x000000e9a3087223 */ /* 0x000fe40000010008 */
[C---:B------:R-:W-:Y:S01]  /*c370*/  FFMA.FTZ R230, R66.reuse, R237, R5 ;  /* 0x000000ed42e67223 */ /* 0x040fe20000010005 */
[----:B------:R-:W-:Y:S01]  /*c380*/  FFMA.FTZ R13, R7, R12, -R4 ;  /* 0x0000000c070d7223 */ /* 0x000fe20000010804 */
[----:B------:R-:W-:Y:S01]  /*c390*/  FFMA.FTZ R228, R66, R231, R8 ;  /* 0x000000e742e47223 */ /* 0x000fe20000010008 */
[----:B------:R-:W-:Y:S01]  /*c3a0*/  FFMA.FTZ R12, -R117, R10, R242 ;  /* 0x0000000a750c7223 */ /* 0x000fe200000101f2 */
[C---:B------:R-:W-:Y:S01]  /*c3b0*/  FMUL.FTZ R7, R165.reuse, R230 ;  /* 0x000000e6a5077220 */ /* 0x040fe20000410000 */
[----:B------:R-:W-:Y:S01]  /*c3c0*/  FFMA.FTZ R10, R118, -R10, R3 ;  /* 0x8000000a760a7223 */ /* 0x000fe20000010003 */
[-C--:B------:R-:W-:Y:S01]  /*c3d0*/  FMUL.FTZ R5, R165, R228.reuse ;  /* 0x000000e4a5057220 */ /* 0x080fe20000410000 */
[----:B------:R-:W-:Y:S01]  /*c3e0*/  FFMA.FTZ R3, R0, -R3, RZ ;  /* 0x8000000300037223 */ /* 0x000fe200000100ff */
[C---:B------:R-:W-:Y:S01]  /*c3f0*/  FFMA.FTZ R4, R154.reuse, R228, R7 ;  /* 0x000000e49a047223 */ /* 0x040fe20000010007 */
[----:B------:R-:W-:Y:S01]  /*c400*/  MOV R7, UR40 ;  /* 0x0000002800077c02 */ /* 0x000fe20008000f00 */
[----:B------:R-:W-:-:S02]  /*c410*/  FFMA.FTZ R5, R154, R230, -R5 ;  /* 0x000000e69a057223 */ /* 0x000fc40000010805 */
[C---:B------:R-:W-:Y:S02]  /*c420*/  FFMA.FTZ R231, R63.reuse, R234, R4 ;  /* 0x000000ea3fe77223 */ /* 0x040fe40000010004 */
[----:B------:R-:W-:Y:S02]  /*c430*/  FFMA.FTZ R237, R63, R232, R5 ;  /* 0x000000e83fed7223 */ /* 0x000fe40000010005 */
[C---:B------:R-:W-:Y:S02]  /*c440*/  FMUL.FTZ R4, R155.reuse, R231 ;  /* 0x000000e79b047220 */ /* 0x040fe40000410000 */
[-C--:B------:R-:W-:Y:S02]  /*c450*/  FMUL.FTZ R6, R155, R237.reuse ;  /* 0x000000ed9b067220 */ /* 0x080fe40000410000 */
[C---:B------:R-:W-:Y:S01]  /*c460*/  FFMA.FTZ R5, R153.reuse, R237, -R4 ;  /* 0x000000ed99057223 */ /* 0x040fe20000010804 */
[----:B------:R-:W-:Y:S01]  /*c470*/  LOP3.LUT R4, R116, UR14, RZ, 0xfc, !PT ;  /* 0x0000000e74047c12 */ /* 0x000fe2000f8efcff */
[----:B------:R-:W-:-:S02]  /*c480*/  FFMA.FTZ R6, R153, R231, R6 ;  /* 0x000000e799067223 */ /* 0x000fc40000010006 */
[C---:B------:R-:W-:Y:S01]  /*c490*/  FFMA.FTZ R232, R60.reuse, R241, R5 ;  /* 0x000000f13ce87223 */ /* 0x040fe20000010005 */
[----:B------:R-:W-:Y:S01]  /*c4a0*/  MOV R5, UR15 ;  /* 0x0000000f00057c02 */ /* 0x000fe20008000f00 */
[----:B------:R-:W-:Y:S01]  /*c4b0*/  FFMA.FTZ R234, R60, R239, R6 ;  /* 0x000000ef3cea7223 */ /* 0x000fe20000010006 */
[----:B------:R-:W-:Y:S01]  /*c4c0*/  FFMA.FTZ R239, R0, R242, RZ ;  /* 0x000000f200ef7223 */ /* 0x000fe200000100ff */
[----:B------:R-:W-:Y:S01]  /*c4d0*/  FFMA.FTZ R242, R28, -R243, R3 ;  /* 0x800000f31cf27223 */ /* 0x000fe20000010003 */
[----:B------:R-:W-:Y:S01]  /*c4e0*/  IMAD.WIDE.U32 R6, R7, UR8, R4 ;  /* 0x0000000807067c25 */ /* 0x000fe2000f8e0004 */
[----:B------:R-:W-:-:S03]  /*c4f0*/  MOV R5, UR41 ;  /* 0x0000002900057c02 */ /* 0x000fc60008000f00 */
[----:B------:R-:W-:Y:S01]  /*c500*/  FFMA.FTZ R241, R27, -R238, R242 ;  /* 0x800000ee1bf17223 */ /* 0x000fe200000100f2 */
[----:B------:R-:W-:Y:S01]  /*c510*/  LEA R8, P2, R6, UR10, 0x2 ;  /* 0x0000000a06087c11 */ /* 0x000fe2000f8410ff */
[----:B------:R-:W-:Y:S02]  /*c520*/  IMAD R5, R5, UR8, R7 ;  /* 0x0000000805057c24 */ /* 0x000fe4000f8e0207 */
[----:B------:R-:W-:-:S03]  /*c530*/  FFMA.FTZ R244, R26, -R233, R241 ;  /* 0x800000e91af47223 */ /* 0x000fc600000100f1 */
[----:B------:R-:W-:Y:S01]  /*c540*/  LEA.HI.X R9, R6, UR11, R5, 0x2, P2 ;  /* 0x0000000b06097c11 */ /* 0x000fe200090f1405 */
[C---:B------:R-:W-:Y:S01]  /*c550*/  FMUL.FTZ R5, R150.reuse, R232 ;  /* 0x000000e896057220 */ /* 0x040fe20000410000 */
[----:B------:R-:W-:Y:S01]  /*c560*/  FMUL.FTZ R6, R150, R234 ;  /* 0x000000ea96067220 */ /* 0x000fe20000410000 */
[----:B------:R-:W-:Y:S02]  /*c570*/  FFMA.FTZ R241, R25, -R228, R244 ;  /* 0x800000e419f17223 */ /* 0x000fe400000100f4 */
[C---:B------:R-:W-:Y:S01]  /*c580*/  FFMA.FTZ R7, R179.reuse, R234, R5 ;  /* 0x000000eab3077223 */ /* 0x040fe20000010005 */
[----:B------:R-:W-:Y:S01]  /*c590*/  FFMA.FTZ R6, R179, R232, -R6 ;  /* 0x000000e8b3067223 */ /* 0x000fe20000010806 */
[----:B------:R-:W-:Y:S01]  /*c5a0*/  FFMA.FTZ R246, R24, -R231, R241 ;  /* 0x800000e718f67223 */ /* 0x000fe200000100f1 */
[----:B------:R-:W-:Y:S01]  /*c5b0*/  FMUL.FTZ R241, R51, R84 ;  /* 0x0000005433f17220 */ /* 0x000fe20000410000 */
[C---:B------:R-:W-:Y:S01]  /*c5c0*/  FFMA.FTZ R7, R57.reuse, R224, R7 ;  /* 0x000000e039077223 */ /* 0x040fe20000010007 */
[----:B------:R-:W-:Y:S01]  /*c5d0*/  FFMA.FTZ R5, R57, R226, R6 ;  /* 0x000000e239057223 */ /* 0x000fe20000010006 */
[----:B------:R-:W-:Y:S01]  /*c5e0*/  FFMA.FTZ R226, R28, R245, R239 ;  /* 0x000000f51ce27223 */ /* 0x000fe200000100ef */
[----:B------:R-:W-:Y:S01]  /*c5f0*/  FMUL.FTZ R224, R75, R93 ;  /* 0x0000005d4be07220 */ /* 0x000fe20000410000 */
[----:B------:R-:W-:-:S03]  /*c600*/  FMUL.FTZ R6, R148, R7 ;  /* 0x0000000794067220 */ /* 0x000fc60000410000 */
[-C--:B------:R-:W-:Y:S01]  /*c610*/  FFMA.FTZ R3, -R120, R224.reuse, R245 ;  /* 0x000000e078037223 */ /* 0x080fe200000101f5 */
[----:B------:R-:W-:Y:S01]  /*c620*/  FFMA.FTZ R239, R171, R5, -R6 ;  /* 0x00000005abef7223 */ /* 0x000fe20000010806 */
[----:B------:R-:W-:Y:S01]  /*c630*/  FFMA.FTZ R224, R122, -R224, R243 ;  /* 0x800000e07ae07223 */ /* 0x000fe200000100f3 */
[----:B------:R-:W-:Y:S02]  /*c640*/  FMUL.FTZ R243, R72, R92 ;  /* 0x0000005c48f37220 */ /* 0x000fe40000410000 */
[----:B------:R-:W-:Y:S01]  /*c650*/  FFMA.FTZ R6, R54, R201, R239 ;  /* 0x000000c936067223 */ /* 0x000fe200000100ef */
[----:B------:R-:W-:Y:S01]  /*c660*/  FFMA.FTZ R239, R27, R240, R226 ;  /* 0x000000f01bef7223 */ /* 0x000fe200000100e2 */
[----:B------:R-:W-:Y:S01]  /*c670*/  FMUL.FTZ R226, R148, R5 ;  /* 0x0000000594e27220 */ /* 0x000fe20000410000 */
[-C--:B------:R-:W-:Y:S01]  /*c680*/  FFMA.FTZ R240, -R119, R243.reuse, R240 ;  /* 0x000000f377f07223 */ /* 0x080fe200000101f0 */
[----:B------:R-:W-:Y:S01]  /*c690*/  FFMA.FTZ R238, R121, -R243, R238 ;  /* 0x800000f379ee7223 */ /* 0x000fe200000100ee */
[----:B------:R-:W-:Y:S01]  /*c6a0*/  FFMA.FTZ R242, R26, R235, R239 ;  /* 0x000000eb1af27223 */ /* 0x000fe200000100ef */
[----:B------:R-:W-:-:S04]  /*c6b0*/  FFMA.FTZ R201, R171, R7, R226 ;  /* 0x00000007abc97223 */ /* 0x000fc800000100e2 */
[----:B------:R-:W-:Y:S01]  /*c6c0*/  FFMA.FTZ R226, R54, R199, R201 ;  /* 0x000000c736e27223 */ /* 0x000fe200000100c9 */
[----:B------:R-:W-:Y:S01]  /*c6d0*/  FMUL.FTZ R199, R164, R6 ;  /* 0x00000006a4c77220 */ /* 0x000fe20000410000 */
[----:B------:R-:W-:-:S03]  /*c6e0*/  FMUL.FTZ R201, R69, R91 ;  /* 0x0000005b45c97220 */ /* 0x000fc60000410000 */
[----:B------:R-:W-:Y:S01]  /*c6f0*/  FFMA.FTZ R199, R178, R226, R199 ;  /* 0x000000e2b2c77223 */ /* 0x000fe200000100c7 */
[-C--:B------:R-:W-:Y:S01]  /*c700*/  FFMA.FTZ R235, -R124, R201.reuse, R235 ;  /* 0x000000c97ceb7223 */ /* 0x080fe200000101eb */
[----:B------:R-:W-:Y:S01]  /*c710*/  FFMA.FTZ R233, R126, -R201, R233 ;  /* 0x800000c97ee97223 */ /* 0x000fe200000100e9 */
[----:B------:R-:W-:Y:S01]  /*c720*/  FFMA.FTZ R201, R25, R230, R242 ;  /* 0x000000e619c97223 */ /* 0x000fe200000100f2 */
[----:B------:R-:W-:Y:S01]  /*c730*/  FFMA.FTZ R239, R52, R215, R199 ;  /* 0x000000d734ef7223 */ /* 0x000fe200000100c7 */
[----:B------:R-:W-:Y:S01]  /*c740*/  FMUL.FTZ R199, R164, R226 ;  /* 0x000000e2a4c77220 */ /* 0x000fe20000410000 */
[----:B------:R-:W-:Y:S01]  /*c750*/  FMUL.FTZ R215, R66, R90 ;  /* 0x0000005a42d77220 */ /* 0x000fe20000410000 */
[----:B------:R-:W-:Y:S01]  /*c760*/  FFMA.FTZ R244, R24, R237, R201 ;  /* 0x000000ed18f47223 */ /* 0x000fe200000100c9 */
[----:B------:R-:W-:Y:S01]  /*c770*/  FMUL.FTZ R201, R63, R89 ;  /* 0x000000593fc97220 */ /* 0x000fe20000410000 */
[----:B------:R-:W-:Y:S01]  /*c780*/  FFMA.FTZ R199, R178, R6, -R199 ;  /* 0x00000006b2c77223 */ /* 0x000fe200000108c7 */
[-C--:B------:R-:W-:Y:S01]  /*c790*/  FFMA.FTZ R230, -R123, R215.reuse, R230 ;  /* 0x000000d77be67223 */ /* 0x080fe200000101e6 */
[----:B------:R-:W-:Y:S01]  /*c7a0*/  FFMA.FTZ R228, R125, -R215, R228 ;  /* 0x800000d77de47223 */ /* 0x000fe200000100e4 */
[----:B------:R-:W-:Y:S01]  /*c7b0*/  FFMA.FTZ R237, -R128, R201, R237 ;  /* 0x000000c980ed7223 */ /* 0x000fe200000101ed */
[----:B------:R-:W-:Y:S01]  /*c7c0*/  FFMA.FTZ R215, R52, R217, R199 ;  /* 0x000000d934d77223 */ /* 0x000fe200000100c7 */
[----:B------:R-:W-:Y:S01]  /*c7d0*/  FMUL.FTZ R199, R146, R239 ;  /* 0x000000ef92c77220 */ /* 0x000fe20000410000 */
[----:B------:R-:W-:Y:S01]  /*c7e0*/  FFMA.FTZ R231, R130, -R201, R231 ;  /* 0x800000c982e77223 */ /* 0x000fe200000100e7 */
[----:B------:R-:W-:-:S02]  /*c7f0*/  FFMA.FTZ R201, R23, R232, R244 ;  /* 0x000000e817c97223 */ /* 0x000fc400000100f4 */
[-C--:B------:R-:W-:Y:S01]  /*c800*/  FFMA.FTZ R242, R152, R215.reuse, -R199 ;  /* 0x000000d798f27223 */ /* 0x080fe200000108c7 */
[----:B------:R-:W-:-:S03]  /*c810*/  FMUL.FTZ R199, R146, R215 ;  /* 0x000000d792c77220 */ /* 0x000fc60000410000 */
[----:B------:R-:W-:Y:S01]  /*c820*/  FFMA.FTZ R242, R51, R212, R242 ;  /* 0x000000d433f27223 */ /* 0x000fe200000100f2 */
[----:B------:R-:W-:Y:S01]  /*c830*/  FMUL.FTZ R212, R60, R88 ;  /* 0x000000583cd47220 */ /* 0x000fe20000410000 */
[----:B------:R-:W-:Y:S01]  /*c840*/  FFMA.FTZ R244, R152, R239, R199 ;  /* 0x000000ef98f47223 */ /* 0x000fe200000100c7 */
[----:B------:R-:W-:Y:S02]  /*c850*/  FFMA.FTZ R199, R23, -R234, R246 ;  /* 0x800000ea17c77223 */ /* 0x000fe400000100f6 */
[-C--:B------:R-:W-:Y:S01]  /*c860*/  FFMA.FTZ R232, -R127, R212.reuse, R232 ;  /* 0x000000d47fe87223 */ /* 0x080fe200000101e8 */
[----:B------:R-:W-:Y:S01]  /*c870*/  FFMA.FTZ R234, R129, -R212, R234 ;  /* 0x800000d481ea7223 */ /* 0x000fe200000100ea */
[----:B------:R-:W-:Y:S01]  /*c880*/  FFMA.FTZ R244, R51, R214, R244 ;  /* 0x000000d633f47223 */ /* 0x000fe200000100f4 */
[----:B------:R-:W-:Y:S01]  /*c890*/  FMUL.FTZ R212, R143, R242 ;  /* 0x000000f28fd47220 */ /* 0x000fe20000410000 */
[C---:B------:R-:W-:Y:S01]  /*c8a0*/  FFMA.FTZ R214, R22.reuse, R5, R201 ;  /* 0x0000000516d67223 */ /* 0x040fe200000100c9 */
[----:B------:R-:W-:Y:S01]  /*c8b0*/  FMUL.FTZ R201, R57, R87 ;  /* 0x0000005739c97220 */ /* 0x000fe20000410000 */
[----:B------:R-:W-:Y:S01]  /*c8c0*/  FFMA.FTZ R246, R22, -R7, R199 ;  /* 0x8000000716f67223 */ /* 0x000fe200000100c7 */
[-C--:B------:R-:W-:Y:S01]  /*c8d0*/  FFMA.FTZ R217, R151, R244.reuse, R212 ;  /* 0x000000f497d97223 */ /* 0x080fe200000100d4 */
[----:B------:R-:W-:Y:S01]  /*c8e0*/  FMUL.FTZ R212, R143, R244 ;  /* 0x000000f48fd47220 */ /* 0x000fe20000410000 */
[-C--:B------:R-:W-:Y:S01]  /*c8f0*/  FFMA.FTZ R199, -R132, R201.reuse, R5 ;  /* 0x000000c984c77223 */ /* 0x080fe20000010105 */
[----:B------:R-:W-:Y:S01]  /*c900*/  FFMA.FTZ R201, R134, -R201, R7 ;  /* 0x800000c986c97223 */ /* 0x000fe20000010007 */
[----:B------:R-:W-:Y:S01]  /*c910*/  FFMA.FTZ R7, R50, R219, R217 ;  /* 0x000000db32077223 */ /* 0x000fe200000100d9 */
[----:B------:R-:W-:Y:S01]  /*c920*/  FFMA.FTZ R217, R21, R6, R214 ;  /* 0x0000000615d97223 */ /* 0x000fe200000100d6 */
[----:B------:R-:W-:Y:S01]  /*c930*/  FMUL.FTZ R214, R54, R86 ;  /* 0x0000005636d67220 */ /* 0x000fe20000410000 */
[----:B------:R-:W-:Y:S01]  /*c940*/  FFMA.FTZ R5, R151, R242, -R212 ;  /* 0x000000f297057223 */ /* 0x000fe200000108d4 */
[----:B------:R-:W-:-:S02]  /*c950*/  FFMA.FTZ R219, R21, -R226, R246 ;  /* 0x800000e215db7223 */ /* 0x000fc400000100f6 */
[-C--:B------:R-:W-:Y:S01]  /*c960*/  FFMA.FTZ R212, -R131, R214.reuse, R6 ;  /* 0x000000d683d47223 */ /* 0x080fe20000010106 */
[----:B------:R-:W-:Y:S01]  /*c970*/  FFMA.FTZ R5, R50, R221, R5 ;  /* 0x000000dd32057223 */ /* 0x000fe20000010005 */
[----:B------:R-:W-:Y:S01]  /*c980*/  FFMA.FTZ R6, R20, R215, R217 ;  /* 0x000000d714067223 */ /* 0x000fe200000100d9 */
[----:B------:R-:W-:Y:S01]  /*c990*/  FMUL.FTZ R217, R168, R7 ;  /* 0x00000007a8d97220 */ /* 0x000fe20000410000 */
[----:B------:R-:W-:Y:S01]  /*c9a0*/  FMUL.FTZ R221, R52, R85 ;  /* 0x0000005534dd7220 */ /* 0x000fe20000410000 */
[----:B------:R-:W-:Y:S01]  /*c9b0*/  FFMA.FTZ R246, R20, -R239, R219 ;  /* 0x800000ef14f67223 */ /* 0x000fe200000100db */
[----:B------:R-:W-:Y:S01]  /*c9c0*/  FFMA.FTZ R214, R133, -R214, R226 ;  /* 0x800000d685d67223 */ /* 0x000fe200000100e2 */
[-C--:B------:R-:W-:Y:S01]  /*c9d0*/  FMUL.FTZ R219, R168, R5.reuse ;  /* 0x00000005a8db7220 */ /* 0x080fe20000410000 */
[----:B------:R-:W-:Y:S01]  /*c9e0*/  FFMA.FTZ R226, R142, R5, -R217 ;  /* 0x000000058ee27223 */ /* 0x000fe200000108d9 */
[-C--:B------:R-:W-:Y:S01]  /*c9f0*/  FFMA.FTZ R215, -R136, R221.reuse, R215 ;  /* 0x000000dd88d77223 */ /* 0x080fe200000101d7 */
[----:B------:R-:W-:Y:S01]  /*ca00*/  FFMA.FTZ R217, R138, -R221, R239 ;  /* 0x800000dd8ad97223 */ /* 0x000fe200000100ef */
[----:B------:R-:W-:Y:S01]  /*ca10*/  FFMA.FTZ R221, R19, R242, R6 ;  /* 0x000000f213dd7223 */ /* 0x000fe20000010006 */
[----:B------:R-:W-:Y:S01]  /*ca20*/  FFMA.FTZ R6, R142, R7, R219 ;  /* 0x000000078e067223 */ /* 0x000fe200000100db */
[----:B------:R-:W-:Y:S01]  /*ca30*/  FFMA.FTZ R226, R49, R218, R226 ;  /* 0x000000da31e27223 */ /* 0x000fe200000100e2 */
[----:B------:R-:W-:Y:S01]  /*ca40*/  FFMA.FTZ R218, -R213, R241, R242 ;  /* 0x000000f1d5da7223 */ /* 0x000fe200000101f2 */
[----:B------:R-:W-:Y:S01]  /*ca50*/  FFMA.FTZ R239, R19, -R244, R246 ;  /* 0x800000f413ef7223 */ /* 0x000fe200000100f6 */
[----:B------:R-:W-:Y:S01]  /*ca60*/  FFMA.FTZ R242, R49, R216, R6 ;  /* 0x000000d831f27223 */ /* 0x000fe20000010006 */
[----:B------:R-:W-:Y:S01]  /*ca70*/  FMUL.FTZ R6, R50, R83 ;  /* 0x0000005332067220 */ /* 0x000fe20000410000 */
[----:B------:R-:W-:Y:S01]  /*ca80*/  FFMA.FTZ R216, R18, R5, R221 ;  /* 0x0000000512d87223 */ /* 0x000fe200000100dd */
[----:B------:R-:W-:Y:S01]  /*ca90*/  FMUL.FTZ R221, R161, R226 ;  /* 0x000000e2a1dd7220 */ /* 0x000fe20000410000 */
[----:B------:R-:W-:Y:S01]  /*caa0*/  FFMA.FTZ R219, R211, -R241, R244 ;  /* 0x800000f1d3db7223 */ /* 0x000fe200000100f4 */
[-C--:B------:R-:W-:Y:S01]  /*cab0*/  FFMA.FTZ R5, -R204, R6.reuse, R5 ;  /* 0x00000006cc057223 */ /* 0x080fe20000010105 */
[----:B------:R-:W-:Y:S01]  /*cac0*/  FFMA.FTZ R244, R18, -R7, R239 ;  /* 0x8000000712f47223 */ /* 0x000fe200000100ef */
[----:B------:R-:W-:Y:S01]  /*cad0*/  FFMA.FTZ R6, R200, -R6, R7 ;  /* 0x80000006c8067223 */ /* 0x000fe20000010007 */
[-C--:B------:R-:W-:Y:S01]  /*cae0*/  FMUL.FTZ R7, R161, R242.reuse ;  /* 0x000000f2a1077220 */ /* 0x080fe20000410000 */
[CC--:B------:R-:W-:Y:S01]  /*caf0*/  FFMA.FTZ R221, R162.reuse, R242.reuse, R221 ;  /* 0x000000f2a2dd7223 */ /* 0x0c0fe200000100dd */
[C---:B------:R-:W-:Y:S01]  /*cb00*/  FFMA.FTZ R246, R17.reuse, -R242, R244 ;  /* 0x800000f211f67223 */ /* 0x040fe200000100f4 */
[-C--:B------:R-:W-:Y:S01]  /*cb10*/  FFMA.FTZ R239, R17, R226.reuse, R216 ;  /* 0x000000e211ef7223 */ /* 0x080fe200000100d8 */
[----:B------:R-:W-:Y:S01]  /*cb20*/  FFMA.FTZ R7, R162, R226, -R7 ;  /* 0x000000e2a2077223 */ /* 0x000fe20000010807 */
[----:B------:R-:W-:Y:S01]  /*cb30*/  FFMA.FTZ R223, R48, R223, R221 ;  /* 0x000000df30df7223 */ /* 0x000fe200000100dd */
[----:B------:R-:W-:-:S02]  /*cb40*/  FMUL.FTZ R221, R49, R82 ;  /* 0x0000005231dd7220 */ /* 0x000fc40000410000 */
[----:B------:R-:W-:Y:S01]  /*cb50*/  FFMA.FTZ R225, R48, R225, R7 ;  /* 0x000000e130e17223 */ /* 0x000fe20000010007 */
[----:B------:R-:W-:Y:S01]  /*cb60*/  FMUL.FTZ R7, R140, R223 ;  /* 0x000000df8c077220 */ /* 0x000fe20000410000 */
[-C--:B------:R-:W-:Y:S01]  /*cb70*/  FFMA.FTZ R216, -R209, R221.reuse, R226 ;  /* 0x000000ddd1d87223 */ /* 0x080fe200000101e2 */
[----:B------:R-:W-:Y:S01]  /*cb80*/  FFMA.FTZ R221, R207, -R221, R242 ;  /* 0x800000ddcfdd7223 */ /* 0x000fe200000100f2 */
[----:B------:R-:W-:Y:S01]  /*cb90*/  FFMA.FTZ R242, R16, -R223, R246 ;  /* 0x800000df10f27223 */ /* 0x000fe200000100f6 */
[-C--:B------:R-:W-:Y:S01]  /*cba0*/  FFMA.FTZ R246, R144, R225.reuse, -R7 ;  /* 0x000000e190f67223 */ /* 0x080fe20000010807 */
[----:B------:R-:W-:Y:S01]  /*cbb0*/  FADD.FTZ R226, R198, R13 ;  /* 0x0000000dc6e27221 */ /* 0x000fe20000010000 */
[----:B------:R-:W-:Y:S01]  /*cbc0*/  FMUL.FTZ R7, R140, R225 ;  /* 0x000000e18c077220 */ /* 0x000fe20000410000 */
[----:B------:R-:W-:Y:S01]  /*cbd0*/  FMUL.FTZ R13, R48, R81 ;  /* 0x00000051300d7220 */ /* 0x000fe20000410000 */
[----:B------:R-:W-:Y:S01]  /*cbe0*/  FFMA.FTZ R222, R47, R222, R246 ;  /* 0x000000de2fde7223 */ /* 0x000fe200000100f6 */
[----:B------:R-:W-:Y:S01]  /*cbf0*/  FMUL.FTZ R246, R141, R226 ;  /* 0x000000e28df67220 */ /* 0x000fe20000410000 */
[----:B------:R-:W-:Y:S01]  /*cc00*/  FFMA.FTZ R248, R144, R223, R7 ;  /* 0x000000df90f87223 */ /* 0x000fe20000010007 */
[-C--:B------:R-:W-:Y:S01]  /*cc10*/  FFMA.FTZ R198, -R208, R13.reuse, R225 ;  /* 0x0000000dd0c67223 */ /* 0x080fe200000101e1 */
[----:B------:R-:W-:Y:S01]  /*cc20*/  FFMA.FTZ R13, R206, -R13, R223 ;  /* 0x8000000dce0d7223 */ /* 0x000fe200000100df */
[----:B------:R-:W-:Y:S01]  /*cc30*/  FFMA.FTZ R246, R145, R182, R246 ;  /* 0x000000b691f67223 */ /* 0x000fe200000100f6 */
[----:B------:R-:W-:Y:S01]  /*cc40*/  FFMA.FTZ R220, R47, R220, R248 ;  /* 0x000000dc2fdc7223 */ /* 0x000fe200000100f8 */
[----:B------:R-:W-:Y:S01]  /*cc50*/  FFMA.FTZ R244, R16, R225, R239 ;  /* 0x000000e110f47223 */ /* 0x000fe200000100ef */
[----:B------:R-:W-:Y:S01]  /*cc60*/  MOV R225, 0x84 ;  /* 0x0000008400e17802 */ /* 0x000fe20000000f00 */
[----:B------:R-:W-:Y:S01]  /*cc70*/  FADD.FTZ R139, R139, R246 ;  /* 0x000000f68b8b7221 */ /* 0x000fe20000010000 */
[C---:B------:R-:W-:Y:S01]  /*cc80*/  FMUL.FTZ R246, R141.reuse, R182 ;  /* 0x000000b68df67220 */ /* 0x040fe20000410000 */
[C---:B------:R-:W-:Y:S01]  /*cc90*/  FMUL.FTZ R223, R141.reuse, R220 ;  /* 0x000000dc8ddf7220 */ /* 0x040fe20000410000 */
[----:B------:R-:W-:Y:S01]  /*cca0*/  FMUL.FTZ R141, R141, R222 ;  /* 0x000000de8d8d7220 */ /* 0x000fe20000410000 */
[----:B------:R-:W-:Y:S01]  /*ccb0*/  FMUL.FTZ R7, R140, R139 ;  /* 0x0000008b8c077220 */ /* 0x000fe20000410000 */
[C---:B------:R-:W-:Y:S01]  /*ccc0*/  FFMA.FTZ R246, R145.reuse, R226, -R246 ;  /* 0x000000e291f67223 */ /* 0x040fe200000108f6 */
[C---:B------:R-:W-:Y:S01]  /*ccd0*/  FFMA.FTZ R223, R145.reuse, R222, -R223 ;  /* 0x000000de91df7223 */ /* 0x040fe200000108df */
[----:B------:R-:W-:Y:S01]  /*cce0*/  FFMA.FTZ R145, R145, R220, R141 ;  /* 0x000000dc91917223 */ /* 0x000fe2000001008d */
[----:B------:R-:W-:Y:S01]  /*ccf0*/  FFMA.FTZ R141, R15, R222, R244 ;  /* 0x000000de0f8d7223 */ /* 0x000fe200000100f4 */
[----:B------:R-:W-:Y:S01]  /*cd00*/  FADD.FTZ R183, R183, R246 ;  /* 0x000000f6b7b77221 */ /* 0x000fe20000010000 */
[C---:B------:R-:W-:Y:S01]  /*cd10*/  FFMA.FTZ R229, R46.reuse, R229, R223 ;  /* 0x000000e52ee57223 */ /* 0x040fe200000100df */
[----:B------:R-:W-:Y:S01]  /*cd20*/  FFMA.FTZ R227, R46, R227, R145 ;  /* 0x000000e32ee37223 */ /* 0x000fe20000010091 */
[----:B------:R-:W-:Y:S01]  /*cd30*/  FMUL.FTZ R145, R210, R226 ;  /* 0x000000e2d2917220 */ /* 0x000fe20000410000 */
[-C--:B------:R-:W-:Y:S01]  /*cd40*/  FMUL.FTZ R140, R140, R183.reuse ;  /* 0x000000b78c8c7220 */ /* 0x080fe20000410000 */
[----:B------:R-:W-:Y:S01]  /*cd50*/  FFMA.FTZ R246, R144, R183, -R7 ;  /* 0x000000b790f67223 */ /* 0x000fe20000010807 */
[----:B------:R-:W-:Y:S01]  /*cd60*/  FFMA.FTZ R7, R15, -R220, R242 ;  /* 0x800000dc0f077223 */ /* 0x000fe200000100f2 */
[----:B------:R-:W-:Y:S01]  /*cd70*/  FFMA.FTZ R145, R202, R182, R145 ;  /* 0x000000b6ca917223 */ /* 0x000fe20000010091 */
[----:B------:R-:W-:Y:S01]  /*cd80*/  FFMA.FTZ R144, R144, R139, R140 ;  /* 0x0000008b90907223 */ /* 0x000fe2000001008c */
[----:B------:R-:W-:Y:S01]  /*cd90*/  FMUL.FTZ R140, R47, R80 ;  /* 0x000000502f8c7220 */ /* 0x000fe20000410000 */
[----:B------:R-:W-:Y:S01]  /*cda0*/  FADD.FTZ R191, R191, R246 ;  /* 0x000000f6bfbf7221 */ /* 0x000fe20000010000 */
[----:B------:R-:W-:Y:S01]  /*cdb0*/  FFMA.FTZ R7, R14, -R227, R7 ;  /* 0x800000e30e077223 */ /* 0x000fe20000010007 */
[----:B------:R-:W-:Y:S01]  /*cdc0*/  FADD.FTZ R137, R137, R144 ;  /* 0x0000009089897221 */ /* 0x000fe20000010000 */
[-C--:B------:R-:W-:Y:S01]  /*cdd0*/  FFMA.FTZ R11, -R205, R140.reuse, R222 ;  /* 0x0000008ccd0b7223 */ /* 0x080fe200000101de */
[----:B------:R-:W-:Y:S01]  /*cde0*/  FFMA.FTZ R140, R203, -R140, R220 ;  /* 0x8000008ccb8c7223 */ /* 0x000fe200000100dc */
[C---:B------:R-:W-:Y:S01]  /*cdf0*/  FMUL.FTZ R223, R161.reuse, R191 ;  /* 0x000000bfa1df7220 */ /* 0x040fe20000410000 */
[----:B------:R-:W-:-:S03]  /*ce00*/  FMUL.FTZ R220, R161, R137 ;  /* 0x00000089a1dc7220 */ /* 0x000fc60000410000 */
[C---:B------:R-:W-:Y:S01]  /*ce10*/  FFMA.FTZ R144, R162.reuse, R137, R223 ;  /* 0x00000089a2907223 */ /* 0x040fe200000100df */
[----:B------:R-:W-:Y:S01]  /*ce20*/  FFMA.FTZ R161, R162, R191, -R220 ;  /* 0x000000bfa2a17223 */ /* 0x000fe200000108dc */
[----:B------:R-:W-:Y:S01]  /*ce30*/  FMUL.FTZ R162, R203, R183 ;  /* 0x000000b7cba27220 */ /* 0x000fe20000410000 */
[----:B------:R-:W-:Y:S01]  /*ce40*/  FMUL.FTZ R223, R226, UR46 ;  /* 0x0000002ee2df7c20 */ /* 0x000fe20008410000 */
[----:B------:R-:W-:Y:S01]  /*ce50*/  FADD.FTZ R181, R181, R144 ;  /* 0x00000090b5b57221 */ /* 0x000fe20000010000 */
[----:B------:R-:W-:Y:S01]  /*ce60*/  FADD.FTZ R161, R184, R161 ;  /* 0x000000a1b8a17221 */ /* 0x000fe20000010000 */
[----:B------:R-:W-:Y:S01]  /*ce70*/  FMUL.FTZ R144, R46, R79 ;  /* 0x0000004f2e907220 */ /* 0x000fe20000410000 */
[----:B------:R-:W-:Y:S01]  /*ce80*/  FFMA.FTZ R162, R205, R139, R162 ;  /* 0x0000008bcda27223 */ /* 0x000fe200000100a2 */
[----:B------:R-:W-:Y:S01]  /*ce90*/  FMUL.FTZ R205, R182, R79 ;  /* 0x0000004fb6cd7220 */ /* 0x000fe20000410000 */
[C---:B------:R-:W-:Y:S01]  /*cea0*/  FMUL.FTZ R203, R168.reuse, R161 ;  /* 0x000000a1a8cb7220 */ /* 0x040fe20000410000 */
[-C--:B------:R-:W-:Y:S01]  /*ceb0*/  FMUL.FTZ R168, R168, R181.reuse ;  /* 0x000000b5a8a87220 */ /* 0x080fe20000410000 */
[-C--:B------:R-:W-:Y:S01]  /*cec0*/  FFMA.FTZ R210, R210, -R144.reuse, R227 ;  /* 0x80000090d2d27223 */ /* 0x080fe200000100e3 */
[----:B------:R-:W-:Y:S01]  /*ced0*/  FFMA.FTZ R144, -R202, R144, R229 ;  /* 0x00000090ca907223 */ /* 0x000fe200000101e5 */
[----:B------:R-:W-:Y:S01]  /*cee0*/  FFMA.FTZ R220, R142, R181, R203 ;  /* 0x000000b58edc7223 */ /* 0x000fe200000100cb */
[C---:B------:R-:W-:Y:S01]  /*cef0*/  FFMA.FTZ R203, R182.reuse, UR45, R223 ;  /* 0x0000002db6cb7c23 */ /* 0x040fe200080100df */
[----:B------:R-:W-:Y:S01]  /*cf00*/  FMUL.FTZ R223, R182, UR46 ;  /* 0x0000002eb6df7c20 */ /* 0x000fe20008410000 */
[----:B------:R-:W-:Y:S01]  /*cf10*/  FFMA.FTZ R239, R142, R161, -R168 ;  /* 0x000000a18eef7223 */ /* 0x000fe200000108a8 */
[----:B------:R-:W-:Y:S01]  /*cf20*/  FADD.FTZ R220, R149, R220 ;  /* 0x000000dc95dc7221 */ /* 0x000fe20000010000 */
[----:B------:R-:W-:Y:S01]  /*cf30*/  FMUL.FTZ R202, R183, UR46 ;  /* 0x0000002eb7ca7c20 */ /* 0x000fe20008410000 */
[----:B------:R-:W-:Y:S01]  /*cf40*/  FFMA.FTZ R149, R226, UR45, -R223 ;  /* 0x0000002de2957c23 */ /* 0x000fe200080108df */
[----:B------:R-:W-:Y:S01]  /*cf50*/  FMUL.FTZ R223, R206, R191 ;  /* 0x000000bfcedf7220 */ /* 0x000fe20000410000 */
[----:B------:R-:W-:Y:S01]  /*cf60*/  FMUL.FTZ R184, R143, R220 ;  /* 0x000000dc8fb87220 */ /* 0x000fe20000410000 */
[----:B------:R-:W-:Y:S01]  /*cf70*/  FMUL.FTZ R182, R207, R161 ;  /* 0x000000a1cfb67220 */ /* 0x000fe20000410000 */
[----:B------:R-:W-:Y:S01]  /*cf80*/  FMUL.FTZ R168, R139, R80 ;  /* 0x000000508ba87220 */ /* 0x000fe20000410000 */
[----:B------:R-:W-:Y:S01]  /*cf90*/  FFMA.FTZ R223, R208, R137, R223 ;  /* 0x00000089d0df7223 */ /* 0x000fe200000100df */
[----:B------:R-:W-:Y:S01]  /*cfa0*/  FADD.FTZ R208, R192, R239 ;  /* 0x000000efc0d07221 */ /* 0x000fe20000010000 */
[----:B------:R-:W-:Y:S01]  /*cfb0*/  FMUL.FTZ R206, R137, UR46 ;  /* 0x0000002e89ce7c20 */ /* 0x000fe20008410000 */
[----:B------:R-:W-:Y:S01]  /*cfc0*/  FFMA.FTZ R182, R209, R181, R182 ;  /* 0x000000b5d1b67223 */ /* 0x000fe200000100b6 */
[----:B------:R-:W-:-:S02]  /*cfd0*/  IMAD R142, R116, R225, UR25 ;  /* 0x00000019748e7e24 */ /* 0x000fc4000f8e02e1 */
[-C--:B------:R-:W-:Y:S01]  /*cfe0*/  FMUL.FTZ R143, R143, R208.reuse ;  /* 0x000000d08f8f7220 */ /* 0x080fe20000410000 */
[----:B------:R-:W-:Y:S01]  /*cff0*/  FFMA.FTZ R192, R151, R208, -R184 ;  /* 0x000000d097c07223 */ /* 0x000fe200000108b8 */
[C---:B------:R-:W-:Y:S01]  /*d000*/  FFMA.FTZ R184, R139.reuse, UR45, R202 ;  /* 0x0000002d8bb87c23 */ /* 0x040fe200080100ca */
[----:B------:R-:W-:Y:S01]  /*d010*/  FMUL.FTZ R202, R139, UR46 ;  /* 0x0000002e8bca7c20 */ /* 0x000fe20008410000 */
[----:B------:R-:W-:Y:S01]  /*d020*/  FFMA.FTZ R207, R151, R220, R143 ;  /* 0x000000dc97cf7223 */ /* 0x000fe2000001008f */
[----:B------:R-:W-:Y:S01]  /*d030*/  FADD.FTZ R197, R197, R192 ;  /* 0x000000c0c5c57221 */ /* 0x000fe20000010000 */
[----:B------:R-:W-:Y:S01]  /*d040*/  FMUL.FTZ R192, R191, UR46 ;  /* 0x0000002ebfc07c20 */ /* 0x000fe20008410000 */
[C---:B------:R-:W-:Y:S01]  /*d050*/  FFMA.FTZ R139, R183.reuse, UR45, -R202 ;  /* 0x0000002db78b7c23 */ /* 0x040fe200080108ca */
[----:B------:R-:W-:Y:S01]  /*d060*/  FADD.FTZ R207, R174, R207 ;  /* 0x000000cfaecf7221 */ /* 0x000fe20000010000 */
[----:B------:R-:W-:Y:S01]  /*d070*/  FMUL.FTZ R202, R183, R80 ;  /* 0x00000050b7ca7220 */ /* 0x000fe20000410000 */
[C---:B------:R-:W-:Y:S01]  /*d080*/  FFMA.FTZ R143, R137.reuse, UR45, R192 ;  /* 0x0000002d898f7c23 */ /* 0x040fe200080100c0 */
[C---:B------:R-:W-:Y:S01]  /*d090*/  FMUL.FTZ R151, R146.reuse, R197 ;  /* 0x000000c592977220 */ /* 0x040fe20000410000 */
[----:B------:R-:W-:Y:S01]  /*d0a0*/  FMUL.FTZ R137, R137, R81 ;  /* 0x0000005189897220 */ /* 0x000fe20000410000 */
[-C--:B------:R-:W-:Y:S01]  /*d0b0*/  FMUL.FTZ R174, R146, R207.reuse ;  /* 0x000000cf92ae7220 */ /* 0x080fe20000410000 */
[C---:B------:R-:W-:Y:S01]  /*d0c0*/  FMUL.FTZ R209, R47.reuse, R202 ;  /* 0x000000ca2fd17220 */ /* 0x040fe20000410000 */
[----:B------:R-:W-:Y:S01]  /*d0d0*/  FFMA.FTZ R146, R152, R207, R151 ;  /* 0x000000cf98927223 */ /* 0x000fe20000010097 */
[----:B------:R-:W-:Y:S01]  /*d0e0*/  FMUL.FTZ R183, R48, R137 ;  /* 0x0000008930b77220 */ /* 0x000fe20000410000 */
[----:B------:R-:W-:Y:S01]  /*d0f0*/  FFMA.FTZ R151, R152, R197, -R174 ;  /* 0x000000c598977223 */ /* 0x000fe200000108ae */
[----:B------:R-:W-:Y:S01]  /*d100*/  FMUL.FTZ R241, R47, R168 ;  /* 0x000000a82ff17220 */ /* 0x000fe20000410000 */
[----:B------:R-:W-:Y:S01]  /*d110*/  FFMA.FTZ R192, R191, UR45, -R206 ;  /* 0x0000002dbfc07c23 */ /* 0x000fe200080108ce */
[----:B------:R0:W-:Y:S01]  /*d120*/  STS [R142+0x8b4], R209 ;  /* 0x0008b4d18e007388 */ /* 0x0001e20000000800 */
[----:B------:R-:W-:Y:S01]  /*d130*/  FMUL.FTZ R152, R161, UR46 ;  /* 0x0000002ea1987c20 */ /* 0x000fe20008410000 */
[----:B------:R-:W-:Y:S01]  /*d140*/  FMUL.FTZ R191, R191, R81 ;  /* 0x00000051bfbf7220 */ /* 0x000fe20000410000 */
[----:B------:R-:W-:Y:S01]  /*d150*/  FMUL.FTZ R206, R181, R82 ;  /* 0x00000052b5ce7220 */ /* 0x000fe20000410000 */
[----:B------:R-:W-:Y:S01]  /*d160*/  FADD.FTZ R151, R190, R151 ;  /* 0x00000097be977221 */ /* 0x000fe20000010000 */
[----:B------:R1:W-:Y:S01]  /*d170*/  STS [R142+0x8a8], R183 ;  /* 0x0008a8b78e007388 */ /* 0x0003e20000000800 */
[----:B------:R-:W-:Y:S01]  /*d180*/  FADD.FTZ R147, R147, R146 ;  /* 0x0000009293937221 */ /* 0x000fe20000010000 */
[----:B------:R-:W-:Y:S01]  /*d190*/  FMUL.FTZ R146, R181, UR46 ;  /* 0x0000002eb5927c20 */ /* 0x000fe20008410000 */
[----:B------:R-:W-:Y:S01]  /*d1a0*/  FMUL.FTZ R239, R49, R206 ;  /* 0x000000ce31ef7220 */ /* 0x000fe20000410000 */
[----:B------:R2:W-:Y:S01]  /*d1b0*/  STS [R142+0x8b0], R241 ;  /* 0x0008b0f18e007388 */ /* 0x0005e20000000800 */
[----:B0-----:R-:W-:Y:S01]  /*d1c0*/  FMUL.FTZ R209, R200, R208 ;  /* 0x000000d0c8d17220 */ /* 0x001fe20000410000 */
[----:B------:R-:W-:Y:S01]  /*d1d0*/  FMUL.FTZ R243, R46, R205 ;  /* 0x000000cd2ef37220 */ /* 0x000fe20000410000 */
[C---:B------:R-:W-:Y:S01]  /*d1e0*/  FFMA.FTZ R146, R161.reuse, UR45, -R146 ;  /* 0x0000002da1927c23 */ /* 0x040fe20008010892 */
[----:B------:R0:W-:Y:S01]  /*d1f0*/  STS [R142+0x8a0], R239 ;  /* 0x0008a0ef8e007388 */ /* 0x0001e20000000800 */
[----:B------:R-:W-:Y:S01]  /*d200*/  FMUL.FTZ R174, R161, R82 ;  /* 0x00000052a1ae7220 */ /* 0x000fe20000410000 */
[----:B-1----:R-:W-:Y:S01]  /*d210*/  FFMA.FTZ R183, R181, UR45, R152 ;  /* 0x0000002db5b77c23 */ /* 0x002fe20008010098 */
[----:B------:R-:W-:Y:S01]  /*d220*/  FFMA.FTZ R181, R204, R220, R209 ;  /* 0x000000dcccb57223 */ /* 0x000fe200000100d1 */
[C---:B------:R-:W-:Y:S01]  /*d230*/  FMUL.FTZ R209, R164.reuse, R151 ;  /* 0x00000097a4d17220 */ /* 0x040fe20000410000 */
[----:B------:R-:W-:Y:S01]  /*d240*/  FMUL.FTZ R164, R164, R147 ;  /* 0x00000093a4a47220 */ /* 0x000fe20000410000 */
[----:B--2---:R-:W-:Y:S01]  /*d250*/  FMUL.FTZ R241, R48, R191 ;  /* 0x000000bf30f17220 */ /* 0x004fe20000410000 */
[----:B------:R1:W-:Y:S01]  /*d260*/  STS [R142+0x8b8], R243 ;  /* 0x0008b8f38e007388 */ /* 0x0003e20000000800 */
[----:B------:R-:W-:Y:S01]  /*d270*/  FMUL.FTZ R161, R220, R83 ;  /* 0x00000053dca17220 */ /* 0x000fe20000410000 */
[----:B------:R-:W-:Y:S01]  /*d280*/  FMUL.FTZ R190, R197, R84 ;  /* 0x00000054c5be7220 */ /* 0x000fe20000410000 */
[----:B0-----:R-:W-:Y:S01]  /*d290*/  FFMA.FTZ R239, R178, R147, R209 ;  /* 0x00000093b2ef7223 */ /* 0x001fe200000100d1 */
[----:B------:R0:W-:Y:S01]  /*d2a0*/  STS [R142+0x8ac], R241 ;  /* 0x0008acf18e007388 */ /* 0x0001e20000000800 */
[----:B------:R-:W-:Y:S01]  /*d2b0*/  FMUL.FTZ R209, R208, UR46 ;  /* 0x0000002ed0d17c20 */ /* 0x000fe20008410000 */
[----:B------:R-:W-:Y:S01]  /*d2c0*/  FMUL.FTZ R225, R226, R79 ;  /* 0x0000004fe2e17220 */ /* 0x000fe20000410000 */
[----:B------:R-:W-:Y:S01]  /*d2d0*/  FADD.FTZ R180, R180, R239 ;  /* 0x000000efb4b47221 */ /* 0x000fe20000010000 */
[-C--:B------:R-:W-:Y:S01]  /*d2e0*/  FFMA.FTZ R34, R181, R83.reuse, R34 ;  /* 0x00000053b5227223 */ /* 0x080fe20000010022 */
[----:B------:R-:W-:Y:S01]  /*d2f0*/  FMUL.FTZ R247, R49, R174 ;  /* 0x000000ae31f77220 */ /* 0x000fe20000410000 */
[----:B-1----:R-:W-:Y:S01]  /*d300*/  FMUL.FTZ R243, R220, UR46 ;  /* 0x0000002edcf37c20 */ /* 0x002fe20008410000 */
[----:B------:R-:W-:Y:S01]  /*d310*/  FMUL.FTZ R239, R148, R180 ;  /* 0x000000b494ef7220 */ /* 0x000fe20000410000 */
[----:B------:R-:W-:Y:S01]  /*d320*/  FFMA.FTZ R220, R220, UR45, R209 ;  /* 0x0000002ddcdc7c23 */ /* 0x000fe200080100d1 */
[----:B------:R-:W-:Y:S01]  /*d330*/  FMUL.FTZ R209, R208, R83 ;  /* 0x00000053d0d17220 */ /* 0x000fe20000410000 */
[----:B0-----:R-:W-:Y:S01]  /*d340*/  FFMA.FTZ R241, R178, R151, -R164 ;  /* 0x00000097b2f17223 */ /* 0x001fe200000108a4 */
[----:B------:R-:W-:Y:S01]  /*d350*/  FFMA.FTZ R243, R208, UR45, -R243 ;  /* 0x0000002dd0f37c23 */ /* 0x000fe200080108f3 */
[----:B------:R-:W-:Y:S01]  /*d360*/  FMUL.FTZ R178, R6, R161 ;  /* 0x000000a106b27220 */ /* 0x000fe20000410000 */
[----:B------:R-:W-:Y:S01]  /*d370*/  FMUL.FTZ R245, R46, R225 ;  /* 0x000000e12ef57220 */ /* 0x000fe20000410000 */
[----:B------:R-:W-:Y:S01]  /*d380*/  FADD.FTZ R196, R196, R241 ;  /* 0x000000f1c4c47221 */ /* 0x000fe20000010000 */
[----:B------:R-:W-:Y:S01]  /*d390*/  FMUL.FTZ R164, R6, R243 ;  /* 0x000000f306a47220 */ /* 0x000fe20000410000 */
[-C--:B------:R-:W-:Y:S01]  /*d3a0*/  FMUL.FTZ R241, R50, R209.reuse ;  /* 0x000000d132f17220 */ /* 0x080fe20000410000 */
[----:B------:R-:W-:Y:S01]  /*d3b0*/  STS [R142+0x8a4], R247 ;  /* 0x0008a4f78e007388 */ /* 0x000fe20000000800 */
[-C--:B------:R-:W-:Y:S01]  /*d3c0*/  FMUL.FTZ R152, R148, R196.reuse ;  /* 0x000000c494987220 */ /* 0x080fe20000410000 */
[----:B------:R-:W-:Y:S01]  /*d3d0*/  FFMA.FTZ R148, R171, R196, -R239 ;  /* 0x000000c4ab947223 */ /* 0x000fe200000108ef */
[----:B------:R-:W-:Y:S01]  /*d3e0*/  FFMA.FTZ R239, R5, R220, R164 ;  /* 0x000000dc05ef7223 */ /* 0x000fe200000100a4 */
[----:B------:R-:W-:Y:S01]  /*d3f0*/  FMUL.FTZ R164, R6, R209 ;  /* 0x000000d106a47220 */ /* 0x000fe20000410000 */
[----:B------:R-:W-:Y:S01]  /*d400*/  FFMA.FTZ R152, R171, R180, R152 ;  /* 0x000000b4ab987223 */ /* 0x000fe20000010098 */
[----:B------:R-:W-:Y:S01]  /*d410*/  FADD.FTZ R195, R195, R148 ;  /* 0x00000094c3c37221 */ /* 0x000fe20000010000 */
[----:B------:R0:W-:Y:S01]  /*d420*/  STS [R142+0x8bc], R245 ;  /* 0x0008bcf58e007388 */ /* 0x0001e20000000800 */
[----:B------:R-:W-:Y:S01]  /*d430*/  FFMA.FTZ R6, R5, R161, R164 ;  /* 0x000000a105067223 */ /* 0x000fe200000100a4 */
[----:B------:R-:W-:Y:S01]  /*d440*/  FADD.FTZ R135, R135, R152 ;  /* 0x0000009887877221 */ /* 0x000fe20000010000 */
[----:B------:R-:W-:Y:S01]  /*d450*/  FFMA.FTZ R5, R5, R209, -R178 ;  /* 0x000000d105057223 */ /* 0x000fe200000108b2 */
[----:B------:R-:W-:Y:S01]  /*d460*/  FMUL.FTZ R178, R197, UR46 ;  /* 0x0000002ec5b27c20 */ /* 0x000fe20008410000 */
[----:B------:R-:W-:Y:S01]  /*d470*/  FMUL.FTZ R148, R211, R197 ;  /* 0x000000c5d3947220 */ /* 0x000fe20000410000 */
[C---:B------:R-:W-:Y:S01]  /*d480*/  FMUL.FTZ R152, R150.reuse, R135 ;  /* 0x0000008796987220 */ /* 0x040fe20000410000 */
[----:B------:R-:W-:Y:S01]  /*d490*/  FMUL.FTZ R150, R150, R195 ;  /* 0x000000c396967220 */ /* 0x000fe20000410000 */
[----:B------:R-:W-:Y:S01]  /*d4a0*/  STS [R142+0x89c], R241 ;  /* 0x00089cf18e007388 */ /* 0x000fe20000000800 */
[----:B------:R-:W-:Y:S01]  /*d4b0*/  FFMA.FTZ R148, R213, R207, R148 ;  /* 0x000000cfd5947223 */ /* 0x000fe20000010094 */
[C---:B------:R-:W-:Y:S01]  /*d4c0*/  FFMA.FTZ R171, R179.reuse, R195, -R152 ;  /* 0x000000c3b3ab7223 */ /* 0x040fe20000010898 */
[----:B------:R-:W-:Y:S01]  /*d4d0*/  FFMA.FTZ R150, R179, R135, R150 ;  /* 0x00000087b3967223 */ /* 0x000fe20000010096 */
[C---:B0-----:R-:W-:Y:S01]  /*d4e0*/  FMUL.FTZ R245, R50.reuse, R161 ;  /* 0x000000a132f57220 */ /* 0x041fe20000410000 */
[----:B------:R-:W-:Y:S01]  /*d4f0*/  FFMA.FTZ R161, R50, R181, R239 ;  /* 0x000000b532a17223 */ /* 0x000fe200000100ef */
[----:B------:R-:W-:Y:S01]  /*d500*/  FADD.FTZ R194, R194, R171 ;  /* 0x000000abc2c27221 */ /* 0x000fe20000010000 */
[----:B------:R-:W-:Y:S01]  /*d510*/  FADD.FTZ R150, R177, R150 ;  /* 0x00000096b1967221 */ /* 0x000fe20000010000 */
[----:B------:R-:W-:Y:S01]  /*d520*/  FMUL.FTZ R181, R51, R190 ;  /* 0x000000be33b57220 */ /* 0x000fe20000410000 */
[----:B------:R-:W-:Y:S01]  /*d530*/  FMUL.FTZ R152, R207, UR46 ;  /* 0x0000002ecf987c20 */ /* 0x000fe20008410000 */
[C---:B------:R-:W-:Y:S01]  /*d540*/  FMUL.FTZ R164, R155.reuse, R194 ;  /* 0x000000c29ba47220 */ /* 0x040fe20000410000 */
[----:B------:R-:W-:Y:S01]  /*d550*/  FMUL.FTZ R171, R155, R150 ;  /* 0x000000969bab7220 */ /* 0x000fe20000410000 */
[----:B------:R-:W-:Y:S01]  /*d560*/  FMUL.FTZ R209, R194, R88 ;  /* 0x00000058c2d17220 */ /* 0x000fe20000410000 */
[----:B------:R-:W-:Y:S01]  /*d570*/  STS [R142+0x894], R181 ;  /* 0x000894b58e007388 */ /* 0x000fe20000000800 */
[C---:B------:R-:W-:Y:S01]  /*d580*/  FFMA.FTZ R155, R153.reuse, R150, R164 ;  /* 0x00000096999b7223 */ /* 0x040fe200000100a4 */
[----:B------:R-:W-:Y:S01]  /*d590*/  FFMA.FTZ R164, R153, R194, -R171 ;  /* 0x000000c299a47223 */ /* 0x000fe200000108ab */
[C---:B------:R-:W-:Y:S01]  /*d5a0*/  FFMA.FTZ R153, R207.reuse, UR45, R178 ;  /* 0x0000002dcf997c23 */ /* 0x040fe200080100b2 */
[----:B------:R-:W-:Y:S01]  /*d5b0*/  FMUL.FTZ R178, R207, R84 ;  /* 0x00000054cfb27220 */ /* 0x000fe20000410000 */
[----:B------:R-:W-:Y:S01]  /*d5c0*/  FMUL.FTZ R171, R219, R190 ;  /* 0x000000bedbab7220 */ /* 0x000fe20000410000 */
[----:B------:R-:W-:Y:S01]  /*d5d0*/  FADD.FTZ R170, R170, R155 ;  /* 0x0000009baaaa7221 */ /* 0x000fe20000010000 */
[----:B------:R-:W-:Y:S01]  /*d5e0*/  FADD.FTZ R187, R187, R164 ;  /* 0x000000a4bbbb7221 */ /* 0x000fe20000010000 */
[-C--:B------:R-:W-:Y:S01]  /*d5f0*/  FMUL.FTZ R177, R219, R178.reuse ;  /* 0x000000b2dbb17220 */ /* 0x080fe20000410000 */
[C---:B------:R-:W-:Y:S01]  /*d600*/  FFMA.FTZ R155, R218.reuse, R178, R171 ;  /* 0x000000b2da9b7223 */ /* 0x040fe200000100ab */
[C---:B------:R-:W-:Y:S01]  /*d610*/  FMUL.FTZ R171, R165.reuse, R170 ;  /* 0x000000aaa5ab7220 */ /* 0x040fe20000410000 */
[-C--:B------:R-:W-:Y:S01]  /*d620*/  FMUL.FTZ R165, R165, R187.reuse ;  /* 0x000000bba5a57220 */ /* 0x080fe20000410000 */
[----:B------:R-:W-:Y:S01]  /*d630*/  FMUL.FTZ R179, R51, R178 ;  /* 0x000000b233b37220 */ /* 0x000fe20000410000 */
[----:B------:R-:W-:Y:S01]  /*d640*/  FFMA.FTZ R164, R218, R190, -R177 ;  /* 0x000000bedaa47223 */ /* 0x000fe200000108b1 */
[C---:B------:R-:W-:Y:S01]  /*d650*/  FFMA.FTZ R178, R154.reuse, R187, -R171 ;  /* 0x000000bb9ab27223 */ /* 0x040fe200000108ab */
[----:B------:R-:W-:Y:S01]  /*d660*/  FFMA.FTZ R165, R154, R170, R165 ;  /* 0x000000aa9aa57223 */ /* 0x000fe200000100a5 */
[----:B------:R-:W-:Y:S01]  /*d670*/  FMUL.FTZ R171, R221, R174 ;  /* 0x000000aeddab7220 */ /* 0x000fe20000410000 */
[-C--:B------:R-:W-:Y:S01]  /*d680*/  FMUL.FTZ R190, R151, R85.reuse ;  /* 0x0000005597be7220 */ /* 0x080fe20000410000 */
[----:B------:R-:W-:Y:S01]  /*d690*/  FADD.FTZ R154, R185, R178 ;  /* 0x000000b2b99a7221 */ /* 0x000fe20000010000 */
[----:B------:R-:W-:Y:S01]  /*d6a0*/  FADD.FTZ R176, R176, R165 ;  /* 0x000000a5b0b07221 */ /* 0x000fe20000010000 */
[----:B------:R-:W-:Y:S01]  /*d6b0*/  FMUL.FTZ R165, R221, R206 ;  /* 0x000000cedda57220 */ /* 0x000fe20000410000 */
[----:B------:R-:W-:Y:S01]  /*d6c0*/  FMUL.FTZ R200, R217, R190 ;  /* 0x000000bed9c87220 */ /* 0x000fe20000410000 */
[C---:B------:R-:W-:Y:S01]  /*d6d0*/  FMUL.FTZ R178, R157.reuse, R154 ;  /* 0x0000009a9db27220 */ /* 0x040fe20000410000 */
[----:B------:R-:W-:Y:S01]  /*d6e0*/  FMUL.FTZ R157, R157, R176 ;  /* 0x000000b09d9d7220 */ /* 0x000fe20000410000 */
[C---:B------:R-:W-:Y:S01]  /*d6f0*/  FFMA.FTZ R165, R216.reuse, R174, -R165 ;  /* 0x000000aed8a57223 */ /* 0x040fe200000108a5 */
[----:B------:R-:W-:Y:S01]  /*d700*/  FFMA.FTZ R206, R216, R206, R171 ;  /* 0x000000ced8ce7223 */ /* 0x000fe200000100ab */
        /* <DEDUP_REMOVED lines=11> */
[----:B------:R0:W-:Y:S01]  /*d7c0*/  STS [R142+0x88c], R177 ;  /* 0x00088cb18e007388 */ /* 0x0001e20000000800 */
[----:B------:R-:W-:Y:S01]  /*d7d0*/  FFMA.FTZ R167, R215, R190, -R204 ;  /* 0x000000bed7a77223 */ /* 0x000fe200000108cc */
[C---:B------:R-:W-:Y:S01]  /*d7e0*/  FFMA.FTZ R178, R175.reuse, R186, -R178 ;  /* 0x000000baafb27223 */ /* 0x040fe200000108b2 */
[----:B------:R-:W-:Y:S01]  /*d7f0*/  FFMA.FTZ R157, R175, R174, R169 ;  /* 0x000000aeaf9d7223 */ /* 0x000fe200000100a9 */
[----:B------:R-:W-:Y:S01]  /*d800*/  FMUL.FTZ R169, R13, R191 ;  /* 0x000000bf0da97220 */ /* 0x000fe20000410000 */
[-C--:B------:R-:W-:Y:S01]  /*d810*/  FMUL.FTZ R175, R196, R86.reuse ;  /* 0x00000056c4af7220 */ /* 0x080fe20000410000 */
[----:B------:R-:W-:Y:S01]  /*d820*/  FADD.FTZ R189, R189, R178 ;  /* 0x000000b2bdbd7221 */ /* 0x000fe20000010000 */
[-C--:B------:R-:W-:Y:S01]  /*d830*/  FMUL.FTZ R178, R13, R137.reuse ;  /* 0x000000890db27220 */ /* 0x080fe20000410000 */
[----:B------:R-:W-:Y:S01]  /*d840*/  FADD.FTZ R157, R156, R157 ;  /* 0x0000009d9c9d7221 */ /* 0x000fe20000010000 */
[----:B------:R-:W-:Y:S01]  /*d850*/  FFMA.FTZ R156, R198, R137, R169 ;  /* 0x00000089c69c7223 */ /* 0x000fe200000100a9 */
[----:B------:R-:W-:Y:S01]  /*d860*/  FMUL.FTZ R137, R166, R189 ;  /* 0x000000bda6897220 */ /* 0x000fe20000410000 */
[----:B------:R-:W-:Y:S01]  /*d870*/  FFMA.FTZ R191, R198, R191, -R178 ;  /* 0x000000bfc6bf7223 */ /* 0x000fe200000108b2 */
[-C--:B------:R-:W-:Y:S01]  /*d880*/  FMUL.FTZ R178, R166, R157.reuse ;  /* 0x0000009da6b27220 */ /* 0x080fe20000410000 */
[----:B------:R1:W-:Y:S01]  /*d890*/  STS [R142+0x888], R171 ;  /* 0x000888ab8e007388 */ /* 0x0003e20000000800 */
[----:B------:R-:W-:Y:S01]  /*d8a0*/  FFMA.FTZ R166, R158, R157, R137 ;  /* 0x0000009d9ea67223 */ /* 0x000fe20000010089 */
[----:B------:R-:W-:Y:S01]  /*d8b0*/  FMUL.FTZ R169, R180, R86 ;  /* 0x00000056b4a97220 */ /* 0x000fe20000410000 */
[----:B------:R-:W-:Y:S01]  /*d8c0*/  FFMA.FTZ R137, R158, R189, -R178 ;  /* 0x000000bd9e897223 */ /* 0x000fe200000108b2 */
[----:B------:R-:W-:Y:S01]  /*d8d0*/  FMUL.FTZ R185, R54, R175 ;  /* 0x000000af36b97220 */ /* 0x000fe20000410000 */
[----:B------:R-:W-:Y:S01]  /*d8e0*/  FADD.FTZ R159, R159, R166 ;  /* 0x000000a69f9f7221 */ /* 0x000fe20000010000 */
[-C--:B------:R-:W-:Y:S01]  /*d8f0*/  FMUL.FTZ R158, R214, R169.reuse ;  /* 0x000000a9d69e7220 */ /* 0x080fe20000410000 */
[----:B------:R-:W-:Y:S01]  /*d900*/  FADD.FTZ R137, R188, R137 ;  /* 0x00000089bc897221 */ /* 0x000fe20000010000 */
[----:B0-----:R-:W-:Y:S01]  /*d910*/  FMUL.FTZ R177, R54, R169 ;  /* 0x000000a936b17220 */ /* 0x001fe20000410000 */
[----:B------:R-:W-:Y:S01]  /*d920*/  FMUL.FTZ R190, R140, R168 ;  /* 0x000000a88cbe7220 */ /* 0x000fe20000410000 */
[----:B-1----:R-:W-:Y:S01]  /*d930*/  FMUL.FTZ R171, R214, R175 ;  /* 0x000000afd6ab7220 */ /* 0x002fe20000410000 */
[----:B------:R-:W-:Y:S01]  /*d940*/  FFMA.FTZ R152, R197, UR45, -R152 ;  /* 0x0000002dc5987c23 */ /* 0x000fe20008010898 */
[----:B------:R0:W-:Y:S01]  /*d950*/  STS [R142+0x890], R179 ;  /* 0x000890b38e007388 */ /* 0x0001e20000000800 */
[----:B------:R-:W-:Y:S01]  /*d960*/  FMUL.FTZ R200, R210, R205 ;  /* 0x000000cdd2c87220 */ /* 0x000fe20000410000 */
[----:B------:R-:W-:Y:S01]  /*d970*/  FFMA.FTZ R166, R212, R169, R171 ;  /* 0x000000a9d4a67223 */ /* 0x000fe200000100ab */
[C---:B------:R-:W-:Y:S01]  /*d980*/  FMUL.FTZ R171, R172.reuse, R137 ;  /* 0x00000089acab7220 */ /* 0x040fe20000410000 */
[----:B------:R-:W-:Y:S01]  /*d990*/  FMUL.FTZ R172, R172, R159 ;  /* 0x0000009facac7220 */ /* 0x000fe20000410000 */
[----:B------:R-:W-:Y:S01]  /*d9a0*/  FFMA.FTZ R169, R212, R175, -R158 ;  /* 0x000000afd4a97223 */ /* 0x000fe2000001089e */
[----:B------:R1:W-:Y:S01]  /*d9b0*/  STS [R142+0x880], R177 ;  /* 0x000880b18e007388 */ /* 0x0003e20000000800 */
[C---:B------:R-:W-:Y:S01]  /*d9c0*/  FFMA.FTZ R158, R160.reuse, R159, R171 ;  /* 0x0000009fa09e7223 */ /* 0x040fe200000100ab */
[----:B------:R-:W-:Y:S01]  /*d9d0*/  FFMA.FTZ R172, R160, R137, -R172 ;  /* 0x00000089a0ac7223 */ /* 0x000fe200000108ac */
[----:B------:R-:W-:Y:S01]  /*d9e0*/  FMUL.FTZ R160, R140, R202 ;  /* 0x000000ca8ca07220 */ /* 0x000fe20000410000 */
[----:B0-----:R-:W-:Y:S01]  /*d9f0*/  FMUL.FTZ R179, R157, R92 ;  /* 0x0000005c9db37220 */ /* 0x001fe20000410000 */
[----:B------:R-:W-:Y:S01]  /*da00*/  FADD.FTZ R173, R173, R158 ;  /* 0x0000009eadad7221 */ /* 0x000fe20000010000 */
[----:B------:R-:W-:Y:S01]  /*da10*/  FADD.FTZ R193, R193, R172 ;  /* 0x000000acc1c17221 */ /* 0x000fe20000010000 */
[----:B------:R-:W-:Y:S01]  /*da20*/  FFMA.FTZ R160, R11, R168, R160 ;  /* 0x000000a80ba07223 */ /* 0x000fe200000100a0 */
[-C--:B------:R-:W-:Y:S01]  /*da30*/  FMUL.FTZ R168, R137, R93.reuse ;  /* 0x0000005d89a87220 */ /* 0x080fe20000410000 */
[-C--:B------:R-:W-:Y:S01]  /*da40*/  FMUL.FTZ R175, R173, R94.reuse ;  /* 0x0000005eadaf7220 */ /* 0x080fe20000410000 */
[----:B------:R-:W-:Y:S01]  /*da50*/  FMUL.FTZ R171, R193, R94 ;  /* 0x0000005ec1ab7220 */ /* 0x000fe20000410000 */
[----:B------:R-:W-:Y:S01]  /*da60*/  FMUL.FTZ R172, R159, R93 ;  /* 0x0000005d9fac7220 */ /* 0x000fe20000410000 */
[----:B-1----:R-:W-:Y:S01]  /*da70*/  FMUL.FTZ R177, R189, R92 ;  /* 0x0000005cbdb17220 */ /* 0x002fe20000410000 */
[C---:B------:R-:W-:Y:S01]  /*da80*/  FMUL.FTZ R158, R10.reuse, R175 ;  /* 0x000000af0a9e7220 */ /* 0x040fe20000410000 */
[-C--:B------:R-:W-:Y:S01]  /*da90*/  FMUL.FTZ R181, R10, R171.reuse ;  /* 0x000000ab0ab57220 */ /* 0x080fe20000410000 */
[C---:B------:R-:W-:Y:S01]  /*daa0*/  FMUL.FTZ R178, R224.reuse, R168 ;  /* 0x000000a8e0b27220 */ /* 0x040fe20000410000 */
[-C--:B------:R-:W-:Y:S01]  /*dab0*/  FMUL.FTZ R188, R224, R172.reuse ;  /* 0x000000ace0bc7220 */ /* 0x080fe20000410000 */
[C---:B------:R-:W-:Y:S01]  /*dac0*/  FFMA.FTZ R158, R12.reuse, R171, -R158 ;  /* 0x000000ab0c9e7223 */ /* 0x040fe2000001089e */
[----:B------:R-:W-:Y:S01]  /*dad0*/  FFMA.FTZ R181, R12, R175, R181 ;  /* 0x000000af0cb57223 */ /* 0x000fe200000100b5 */
[----:B------:R-:W-:Y:S01]  /*dae0*/  FFMA.FTZ R178, R3, R172, R178 ;  /* 0x000000ac03b27223 */ /* 0x000fe200000100b2 */
[----:B------:R-:W-:Y:S01]  /*daf0*/  FMUL.FTZ R197, R238, R177 ;  /* 0x000000b1eec57220 */ /* 0x000fe20000410000 */
[----:B------:R0:W-:Y:S01]  /*db00*/  STS [R142+0x884], R185 ;  /* 0x000884b98e007388 */ /* 0x0001e20000000800 */
[----:B------:R-:W-:Y:S01]  /*db10*/  FADD.FTZ R181, RZ, R181 ;  /* 0x000000b5ffb57221 */ /* 0x000fe20000010000 */
[----:B------:R-:W-:Y:S01]  /*db20*/  FADD.FTZ R158, RZ, R158 ;  /* 0x0000009eff9e7221 */ /* 0x000fe20000010000 */
[----:B------:R-:W-:Y:S01]  /*db30*/  FFMA.FTZ R202, R11, R202, -R190 ;  /* 0x000000ca0bca7223 */ /* 0x000fe200000108be */
[----:B------:R-:W-:Y:S01]  /*db40*/  FMUL.FTZ R211, R234, R209 ;  /* 0x000000d1ead37220 */ /* 0x000fe20000410000 */
[----:B------:R-:W-:Y:S01]  /*db50*/  FADD.FTZ R181, R181, R178 ;  /* 0x000000b2b5b57221 */ /* 0x000fe20000010000 */
[----:B------:R-:W-:Y:S01]  /*db60*/  FMUL.FTZ R178, R186, R91 ;  /* 0x0000005bbab27220 */ /* 0x000fe20000410000 */
[----:B------:R1:W-:Y:S01]  /*db70*/  STS [R142+0x898], R245 ;  /* 0x000898f58e007388 */ /* 0x0003e20000000800 */
[----:B------:R-:W-:Y:S01]  /*db80*/  FMUL.FTZ R243, R60, R209 ;  /* 0x000000d13cf37220 */ /* 0x000fe20000410000 */
[----:B------:R-:W-:Y:S01]  /*db90*/  FMUL.FTZ R175, R78, R175 ;  /* 0x000000af4eaf7220 */ /* 0x000fe20000410000 */
[----:B0-----:R-:W-:Y:S01]  /*dba0*/  FFMA.FTZ R185, R3, R168, -R188 ;  /* 0x000000a803b97223 */ /* 0x001fe200000108bc */
[----:B------:R-:W-:Y:S01]  /*dbb0*/  FFMA.FTZ R188, R240, R179, R197 ;  /* 0x000000b3f0bc7223 */ /* 0x000fe200000100c5 */
[----:B------:R-:W-:Y:S01]  /*dbc0*/  FMUL.FTZ R197, R210, R225 ;  /* 0x000000e1d2c57220 */ /* 0x000fe20000410000 */
[----:B------:R-:W-:Y:S01]  /*dbd0*/  FMUL.FTZ R190, R233, R178 ;  /* 0x000000b2e9be7220 */ /* 0x000fe20000410000 */
[----:B------:R-:W-:Y:S01]  /*dbe0*/  FADD.FTZ R158, R158, R185 ;  /* 0x000000b99e9e7221 */ /* 0x000fe20000010000 */
[----:B------:R-:W-:Y:S01]  /*dbf0*/  FADD.FTZ R185, R181, R188 ;  /* 0x000000bcb5b97221 */ /* 0x000fe20000010000 */
[----:B------:R-:W-:Y:S01]  /*dc00*/  FMUL.FTZ R181, R238, R179 ;  /* 0x000000b3eeb57220 */ /* 0x000fe20000410000 */
[----:B------:R-:W-:Y:S01]  /*dc10*/  FMUL.FTZ R188, R174, R91 ;  /* 0x0000005baebc7220 */ /* 0x000fe20000410000 */
[C---:B------:R-:W-:Y:S01]  /*dc20*/  FFMA.FTZ R205, R144.reuse, R205, R197 ;  /* 0x000000cd90cd7223 */ /* 0x040fe200000100c5 */
[----:B------:R-:W-:Y:S01]  /*dc30*/  FFMA.FTZ R225, R144, R225, -R200 ;  /* 0x000000e190e17223 */ /* 0x000fe200000108c8 */
[----:B------:R-:W-:Y:S01]  /*dc40*/  FFMA.FTZ R181, R240, R177, -R181 ;  /* 0x000000b1f0b57223 */ /* 0x000fe200000108b5 */
[-C--:B------:R-:W-:Y:S01]  /*dc50*/  FFMA.FTZ R190, R235, R188.reuse, R190 ;  /* 0x000000bcebbe7223 */ /* 0x080fe200000100be */
[----:B------:R-:W-:Y:S01]  /*dc60*/  FMUL.FTZ R200, R233, R188 ;  /* 0x000000bce9c87220 */ /* 0x000fe20000410000 */
[----:B------:R-:W-:Y:S01]  /*dc70*/  FMUL.FTZ R179, R72, R179 ;  /* 0x000000b348b37220 */ /* 0x000fe20000410000 */
[----:B------:R-:W-:Y:S01]  /*dc80*/  FADD.FTZ R197, R158, R181 ;  /* 0x000000b59ec57221 */ /* 0x000fe20000010000 */
[-C--:B------:R-:W-:Y:S01]  /*dc90*/  FMUL.FTZ R181, R154, R90.reuse ;  /* 0x0000005a9ab57220 */ /* 0x080fe20000410000 */
[----:B------:R-:W-:Y:S01]  /*dca0*/  FADD.FTZ R204, R185, R190 ;  /* 0x000000beb9cc7221 */ /* 0x000fe20000010000 */
[----:B------:R-:W-:Y:S01]  /*dcb0*/  FMUL.FTZ R185, R176, R90 ;  /* 0x0000005ab0b97220 */ /* 0x000fe20000410000 */
[----:B------:R-:W-:Y:S01]  /*dcc0*/  FMUL.FTZ R158, R187, R89 ;  /* 0x00000059bb9e7220 */ /* 0x000fe20000410000 */
[----:B------:R-:W-:Y:S01]  /*dcd0*/  FMUL.FTZ R207, R228, R181 ;  /* 0x000000b5e4cf7220 */ /* 0x000fe20000410000 */
[----:B------:R-:W-:Y:S01]  /*dce0*/  FMUL.FTZ R190, R170, R89 ;  /* 0x00000059aabe7220 */ /* 0x000fe20000410000 */
[----:B------:R-:W-:Y:S01]  /*dcf0*/  FFMA.FTZ R200, R235, R178, -R200 ;  /* 0x000000b2ebc87223 */ /* 0x000fe200000108c8 */
[----:B------:R-:W-:Y:S01]  /*dd00*/  FMUL.FTZ R220, R231, R158 ;  /* 0x0000009ee7dc7220 */ /* 0x000fe20000410000 */
[-C--:B------:R-:W-:Y:S01]  /*dd10*/  FFMA.FTZ R207, R230, R185.reuse, R207 ;  /* 0x000000b9e6cf7223 */ /* 0x080fe200000100cf */
[----:B------:R-:W-:Y:S01]  /*dd20*/  FMUL.FTZ R208, R228, R185 ;  /* 0x000000b9e4d07220 */ /* 0x000fe20000410000 */
[----:B------:R-:W-:Y:S01]  /*dd30*/  FADD.FTZ R197, R197, R200 ;  /* 0x000000c8c5c57221 */ /* 0x000fe20000010000 */
[-C--:B------:R-:W-:Y:S01]  /*dd40*/  FMUL.FTZ R200, R231, R190.reuse ;  /* 0x000000bee7c87220 */ /* 0x080fe20000410000 */
[----:B------:R-:W-:Y:S01]  /*dd50*/  FADD.FTZ R204, R204, R207 ;  /* 0x000000cfcccc7221 */ /* 0x000fe20000010000 */
[C---:B------:R-:W-:Y:S01]  /*dd60*/  FFMA.FTZ R207, R237.reuse, R190, R220 ;  /* 0x000000beedcf7223 */ /* 0x040fe200000100dc */
[----:B------:R-:W-:Y:S01]  /*dd70*/  FFMA.FTZ R208, R230, R181, -R208 ;  /* 0x000000b5e6d07223 */ /* 0x000fe200000108d0 */
[----:B------:R-:W-:Y:S01]  /*dd80*/  FFMA.FTZ R200, R237, R158, -R200 ;  /* 0x0000009eedc87223 */ /* 0x000fe200000108c8 */
[-C--:B------:R-:W-:Y:S01]  /*dd90*/  FMUL.FTZ R220, R195, R87.reuse ;  /* 0x00000057c3dc7220 */ /* 0x080fe20000410000 */
[----:B------:R-:W-:Y:S01]  /*dda0*/  FADD.FTZ R204, R204, R207 ;  /* 0x000000cfcccc7221 */ /* 0x000fe20000010000 */
[----:B------:R-:W-:Y:S01]  /*ddb0*/  FMUL.FTZ R207, R150, R88 ;  /* 0x0000005896cf7220 */ /* 0x000fe20000410000 */
[----:B------:R-:W-:Y:S01]  /*ddc0*/  FADD.FTZ R197, R197, R208 ;  /* 0x000000d0c5c57221 */ /* 0x000fe20000010000 */
[----:B------:R-:W-:Y:S01]  /*ddd0*/  FMUL.FTZ R208, R135, R87 ;  /* 0x0000005787d07220 */ /* 0x000fe20000410000 */
[----:B------:R-:W-:Y:S01]  /*dde0*/  FMUL.FTZ R222, R201, R220 ;  /* 0x000000dcc9de7220 */ /* 0x000fe20000410000 */
[-C--:B------:R-:W-:Y:S01]  /*ddf0*/  FFMA.FTZ R211, R232, R207.reuse, R211 ;  /* 0x000000cfe8d37223 */ /* 0x080fe200000100d3 */
[-C--:B------:R-:W-:Y:S01]  /*de00*/  FMUL.FTZ R241, R60, R207.reuse ;  /* 0x000000cf3cf17220 */ /* 0x080fe20000410000 */
[----:B------:R-:W-:Y:S01]  /*de10*/  FMUL.FTZ R207, R234, R207 ;  /* 0x000000cfeacf7220 */ /* 0x000fe20000410000 */
[----:B------:R-:W-:Y:S01]  /*de20*/  FADD.FTZ R200, R197, R200 ;  /* 0x000000c8c5c87221 */ /* 0x000fe20000010000 */
[-C--:B------:R-:W-:Y:S01]  /*de30*/  FMUL.FTZ R197, R201, R208.reuse ;  /* 0x000000d0c9c57220 */ /* 0x080fe20000410000 */
[C---:B-1----:R-:W-:Y:S01]  /*de40*/  FFMA.FTZ R245, R199.reuse, R208, R222 ;  /* 0x000000d0c7f57223 */ /* 0x042fe200000100de */
[----:B------:R-:W-:Y:S01]  /*de50*/  FFMA.FTZ R239, R232, R209, -R207 ;  /* 0x000000d1e8ef7223 */ /* 0x000fe200000108cf */
[----:B------:R-:W-:Y:S01]  /*de60*/  FADD.FTZ R204, R204, R211 ;  /* 0x000000d3cccc7221 */ /* 0x000fe20000010000 */
[----:B------:R-:W-:Y:S01]  /*de70*/  FFMA.FTZ R197, R199, R220, -R197 ;  /* 0x000000dcc7c57223 */ /* 0x000fe200000108c5 */
[----:B------:R-:W-:Y:S01]  /*de80*/  FMUL.FTZ R213, R57, R208 ;  /* 0x000000d039d57220 */ /* 0x000fe20000410000 */
[----:B------:R-:W-:Y:S01]  /*de90*/  FADD.FTZ R200, R200, R239 ;  /* 0x000000efc8c87221 */ /* 0x000fe20000010000 */
[----:B------:R-:W-:Y:S01]  /*dea0*/  FADD.FTZ R245, R204, R245 ;  /* 0x000000f5ccf57221 */ /* 0x000fe20000010000 */
[----:B------:R-:W-:Y:S01]  /*deb0*/  MOV R209, UR26 ;  /* 0x0000001a00d17c02 */ /* 0x000fe20008000f00 */
[----:B------:R-:W-:Y:S01]  /*dec0*/  FMUL.FTZ R207, R66, R185 ;  /* 0x000000b942cf7220 */ /* 0x000fe20000410000 */
[----:B------:R-:W-:Y:S01]  /*ded0*/  FADD.FTZ R200, R200, R197 ;  /* 0x000000c5c8c87221 */ /* 0x000fe20000010000 */
[----:B------:R-:W-:Y:S01]  /*dee0*/  FADD.FTZ R166, R245, R166 ;  /* 0x000000a6f5a67221 */ /* 0x000fe20000010000 */
[----:B------:R0:W-:Y:S01]  /*def0*/  STS [R142+0x878], R213 ;  /* 0x000878d58e007388 */ /* 0x0001e20000000800 */
        /* <DEDUP_REMOVED lines=10> */
[----:B0-----:R-:W-:Y:S01]  /*dfa0*/  FMUL.FTZ R213, R63, R158 ;  /* 0x0000009e3fd57220 */ /* 0x001fe20000410000 */
[----:B------:R-:W-:Y:S01]  /*dfb0*/  LEA R158, R209, -R4, 0x1 ;  /* 0x80000004d19e7211 */ /* 0x000fe200078e08ff */
[----:B------:R-:W-:Y:S01]  /*dfc0*/  FMUL.FTZ R209, R66, R181 ;  /* 0x000000b542d17220 */ /* 0x000fe20000410000 */
[----:B------:R-:W-:Y:S01]  /*dfd0*/  FADD.FTZ R164, R164, R5 ;  /* 0x00000005a4a47221 */ /* 0x000fe20000010000 */
[----:B------:R-:W-:Y:S01]  /*dfe0*/  FMUL.FTZ R181, R69, R188 ;  /* 0x000000bc45b57220 */ /* 0x000fe20000410000 */
[----:B------:R-:W-:Y:S01]  /*dff0*/  FMUL.FTZ R5, R75, R168 ;  /* 0x000000a84b057220 */ /* 0x000fe20000410000 */
[----:B------:R-:W-:Y:S01]  /*e000*/  FMUL.FTZ R171, R78, R171 ;  /* 0x000000ab4eab7220 */ /* 0x000fe20000410000 */
[----:B------:R-:W-:Y:S01]  /*e010*/  STS [R142+0x87c], R247 ;  /* 0x00087cf78e007388 */ /* 0x000fe20000000800 */
[----:B------:R-:W-:Y:S01]  /*e020*/  FADD.FTZ R163, R163, R6 ;  /* 0x00000006a3a37221 */ /* 0x000fe20000010000 */
[----:B------:R-:W-:Y:S01]  /*e030*/  ISETP.GE.AND P2, PT, R158, 0x1, PT ;  /* 0x000000019e00780c */ /* 0x000fe20003f46270 */
[----:B------:R-:W-:Y:S01]  /*e040*/  FADD.FTZ R164, R164, R165 ;  /* 0x000000a5a4a47221 */ /* 0x000fe20000010000 */
[----:B------:R-:W-:Y:S01]  /*e050*/  STS [R142+0x870], R241 ;  /* 0x000870f18e007388 */ /* 0x000fe20000000800 */
[----:B------:R-:W-:Y:S01]  /*e060*/  FADD.FTZ R163, R163, R206 ;  /* 0x000000cea3a37221 */ /* 0x000fe20000010000 */
[----:B------:R-:W-:Y:S01]  /*e070*/  FMUL.FTZ R190, R157, UR46 ;  /* 0x0000002e9dbe7c20 */ /* 0x000fe20008410000 */
[----:B------:R-:W-:Y:S01]  /*e080*/  FADD.FTZ R191, R164, R191 ;  /* 0x000000bfa4bf7221 */ /* 0x000fe20000010000 */
[----:B------:R-:W-:Y:S01]  /*e090*/  STS [R142+0x874], R243 ;  /* 0x000874f38e007388 */ /* 0x000fe20000000800 */
[----:B------:R-:W-:Y:S01]  /*e0a0*/  FADD.FTZ R163, R163, R156 ;  /* 0x0000009ca3a37221 */ /* 0x000fe20000010000 */
[----:B------:R-:W-:Y:S01]  /*e0b0*/  FFMA.FTZ R6, R14, R229, R141 ;  /* 0x000000e50e067223 */ /* 0x000fe2000001008d */
[----:B------:R-:W-:Y:S01]  /*e0c0*/  FMUL.FTZ R141, R174, UR46 ;  /* 0x0000002eae8d7c20 */ /* 0x000fe20008410000 */
[----:B------:R-:W-:Y:S01]  /*e0d0*/  STS [R142+0x868], R211 ;  /* 0x000868d38e007388 */ /* 0x000fe20000000800 */
[----:B------:R-:W-:Y:S01]  /*e0e0*/  FADD.FTZ R160, R163, R160 ;  /* 0x000000a0a3a07221 */ /* 0x000fe20000010000 */
[----:B------:R-:W-:Y:S01]  /*e0f0*/  FFMA.FTZ R165, R189, UR45, -R190 ;  /* 0x0000002dbda57c23 */ /* 0x000fe200080108be */
        /* <DEDUP_REMOVED lines=12> */
[----:B------:R-:W-:Y:S01]  /*e1c0*/  FADD.FTZ R4, R160, R205 ;  /* 0x000000cda0047221 */ /* 0x000fe20000010000 */
[----:B------:R0:W-:Y:S01]  /*e1d0*/  STS [R142+0x858], R181 ;  /* 0x000858b58e007388 */ /* 0x0001e20000000800 */
[----:B------:R-:W-:Y:S01]  /*e1e0*/  FADD.FTZ R202, R191, R202 ;  /* 0x000000cabfca7221 */ /* 0x000fe20000010000 */
[----:B------:R-:W-:Y:S01]  /*e1f0*/  FFMA.FTZ R160, R186, UR45, -R141 ;  /* 0x0000002dbaa07c23 */ /* 0x000fe2000801088d */
[C---:B------:R-:W-:Y:S01]  /*e200*/  IADD3 R191, PT, PT, R116.reuse, 0x40, RZ ;  /* 0x0000004074bf7810 */ /* 0x040fe20007ffe0ff */
[----:B------:R-:W-:Y:S01]  /*e210*/  STS [R142+0x85c], R185 ;  /* 0x00085cb98e007388 */ /* 0x000fe20000000800 */
[----:B------:R-:W-:Y:S01]  /*e220*/  IADD3 R197, PT, PT, R116, 0x60, RZ ;  /* 0x0000006074c57810 */ /* 0x000fe20007ffe0ff */
[----:B------:R-:W-:Y:S01]  /*e230*/  FFMA.FTZ R188, R151, UR45, -R188 ;  /* 0x0000002d97bc7c23 */ /* 0x000fe200080108bc */
[----:B------:R-:W-:Y:S01]  /*e240*/  ISETP.GE.AND P3, PT, R158, 0x21, PT ;  /* 0x000000219e00780c */ /* 0x000fe20003f66270 */
[----:B------:R1:W-:Y:S01]  /*e250*/  STS [R142+0x850], R179 ;  /* 0x000850b38e007388 */ /* 0x0003e20000000800 */
[----:B------:R-:W-:Y:S01]  /*e260*/  FFMA.FTZ R178, R147, UR45, R178 ;  /* 0x0000002d93b27c23 */ /* 0x000fe200080100b2 */
[----:B0-----:R-:W-:Y:S01]  /*e270*/  FMUL.FTZ R181, R180, UR46 ;  /* 0x0000002eb4b57c20 */ /* 0x001fe20008410000 */
[----:B------:R-:W-:Y:S01]  /*e280*/  FFMA.FTZ R172, R195, UR45, -R172 ;  /* 0x0000002dc3ac7c23 */ /* 0x000fe200080108ac */
        /* <DEDUP_REMOVED lines=8> */
[----:B------:R1:W-:Y:S01]  /*e310*/  STS [R142+0x84c], R5 ;  /* 0x00084c058e007388 */ /* 0x0003e20000000800 */
[----:B------:R-:W-:Y:S01]  /*e320*/  FFMA.FTZ R141, R173, UR45, R190 ;  /* 0x0000002dad8d7c23 */ /* 0x000fe200080100be */
[----:B0-----:R-:W-:Y:S01]  /*e330*/  FMUL.FTZ R177, R150, UR46 ;  /* 0x0000002e96b17c20 */ /* 0x001fe20008410000 */
[----:B------:R-:W-:Y:S01]  /*e340*/  FFMA.FTZ R179, R180, UR45, R179 ;  /* 0x0000002db4b37c23 */ /* 0x000fe200080100b3 */
[----:B------:R0:W-:Y:S01]  /*e350*/  STS [R142+0x840], R175 ;  /* 0x000840af8e007388 */ /* 0x0001e20000000800 */
[----:B--2---:R-:W-:Y:S01]  /*e360*/  IADD3 R155, PT, PT, R116, 0x20, RZ ;  /* 0x00000020749b7810 */ /* 0x004fe20007ffe0ff */
[----:B------:R-:W-:-:S02]  /*e370*/  FFMA.FTZ R177, R194, UR45, -R177 ;  /* 0x0000002dc2b17c23 */ /* 0x000fc400080108b1 */
[----:B------:R2:W-:Y:S01]  /*e380*/  STS [R142+0x844], R171 ;  /* 0x000844ab8e007388 */ /* 0x0005e20000000800 */
[----:B------:R-:W-:Y:S01]  /*e390*/  LEA.HI R155, R155, R116, RZ, 0x1b ;  /* 0x000000749b9b7211 */ /* 0x000fe200078fd8ff */
[----:B-1----:R-:W-:-:S03]  /*e3a0*/  FMUL.FTZ R5, R187, UR46 ;  /* 0x0000002ebb057c20 */ /* 0x002fc60008410000 */
[----:B------:R-:W-:Y:S01]  /*e3b0*/  LEA R155, R155, UR25, 0x2 ;  /* 0x000000199b9b7c11 */ /* 0x000fe2000f8e10ff */
[----:B------:R-:W-:Y:S01]  /*e3c0*/  BAR.SYNC.DEFER_BLOCKING 0x0 ;  /* 0x0000000000007b1d */ /* 0x000fe20000010000 */
[----:B------:R-:W-:Y:S01]  /*e3d0*/  FFMA.FTZ R164, R170, UR45, R5 ;  /* 0x0000002daaa47c23 */ /* 0x000fe20008010005 */
[----:B0-----:R-:W-:Y:S01]  /*e3e0*/  FMUL.FTZ R175, R194, UR46 ;  /* 0x0000002ec2af7c20 */ /* 0x001fe20008410000 */
[----:B--2---:R-:W-:Y:S01]  /*e3f0*/  FMUL.FTZ R142, R189, UR46 ;  /* 0x0000002ebd8e7c20 */ /* 0x004fe20008410000 */
[----:B------:R-:W-:Y:S01]  /*e400*/  FMUL.FTZ R171, R176, UR46 ;  /* 0x0000002eb0ab7c20 */ /* 0x000fe20008410000 */
[----:B------:R-:W-:Y:S01]  /*e410*/  FMUL.FTZ R5, R186, UR46 ;  /* 0x0000002eba057c20 */ /* 0x000fe20008410000 */
[----:B------:R-:W-:Y:S01]  /*e420*/  FFMA.FTZ R175, R150, UR45, R175 ;  /* 0x0000002d96af7c23 */ /* 0x000fe200080100af */
[----:B------:R-:W-:Y:S01]  /*e430*/  FFMA.FTZ R167, R157, UR45, R142 ;  /* 0x0000002d9da77c23 */ /* 0x000fe2000801008e */
[----:B------:R-:W-:Y:S01]  /*e440*/  FMUL.FTZ R142, R137, UR46 ;  /* 0x0000002e898e7c20 */ /* 0x000fe20008410000 */
[----:B------:R-:W-:Y:S01]  /*e450*/  FFMA.FTZ R171, R154, UR45, -R171 ;  /* 0x0000002d9aab7c23 */ /* 0x000fe200080108ab */
[----:B------:R-:W-:-:S02]  /*e460*/  FFMA.FTZ R156, R174, UR45, R5 ;  /* 0x0000002dae9c7c23 */ /* 0x000fc40008010005 */
[----:B------:R-:W-:Y:S01]  /*e470*/  FFMA.FTZ R142, R159, UR45, R142 ;  /* 0x0000002d9f8e7c23 */ /* 0x000fe2000801008e */
[----:B------:R0:W1:Y:S02]  /*e480*/  LDS R185, [R155+0x8c0] ;  /* 0x0008c0009bb97984 */ /* 0x0000640000000800 */
[----:B0-----:R-:W-:Y:S01]  /*e490*/  FFMA.FTZ R155, R137, UR45, -R204 ;  /* 0x0000002d899b7c23 */ /* 0x001fe200080108cc */
[----:B------:R-:W-:Y:S06]  /*e4a0*/  @!P2 BRA `(.L_x_13385) ;  /* 0x000000000010a947 */ /* 0x000fec0003800000 */
[----:B------:R-:W-:-:S04]  /*e4b0*/  LEA.HI R5, R116, R116, RZ, 0x1b ;  /* 0x0000007474057211 */ /* 0x000fc800078fd8ff */
[----:B------:R-:W-:-:S06]  /*e4c0*/  LEA R5, R5, UR25, 0x2 ;  /* 0x0000001905057c11 */ /* 0x000fcc000f8e10ff */
[----:B------:R-:W0:Y:S04]  /*e4d0*/  LDS R5, [R5+0x840] ;  /* 0x0008400005057984 */ /* 0x000e280000000800 */
[----:B0-----:R0:W-:Y:S02]  /*e4e0*/  REDG.E.ADD.F32.FTZ.RN.STRONG.GPU desc[UR28][R8.64], R5 ;  /* 0x00000005080079a6 */ /* 0x0011e4000c12f31c */
.L_x_13385:
[----:B------:R-:W-:Y:S05]  /*e4f0*/  BSYNC.RECONVERGENT B0 ;  /* 0x0000000000007941 */ /* 0x000fea0003800200 */
.L_x_13384:
[----:B------:R-:W-:Y:S04]  /*e500*/  BSSY.RECONVERGENT B0, `(.L_x_13386) ;  /* 0x0000003000007945 */ /* 0x000fe80003800200 */
[----:B------:R-:W-:Y:S05]  /*e510*/  @!P3 BRA `(.L_x_13387) ;  /* 0x000000000004b947 */ /* 0x000fea0003800000 */
[----:B-1----:R2:W-:Y:S02]  /*e520*/  REDG.E.ADD.F32.FTZ.RN.STRONG.GPU desc[UR28][R8.64+0x80], R185 ;  /* 0x000080b9080079a6 */ /* 0x0025e4000c12f31c */
.L_x_13387:
[----:B------:R-:W-:Y:S05]  /*e530*/  BSYNC.RECONVERGENT B0 ;  /* 0x0000000000007941 */ /* 0x000fea0003800200 */
.L_x_13386:
[----:B0-----:R-:W-:Y:S01]  /*e540*/  IADD3 R5, PT, PT, R116, 0x80, RZ ;  /* 0x0000008074057810 */ /* 0x001fe20007ffe0ff */
[----:B------:R-:W-:Y:S01]  /*e550*/  BSSY.RECONVERGENT B0, `(.L_x_13388) ;  /* 0x000000f000007945 */ /* 0x000fe20003800200 */
[-C--:B------:R-:W-:Y:S02]  /*e560*/  LEA.HI R191, R191, R116.reuse, RZ, 0x1b ;  /* 0x00000074bfbf7211 */ /* 0x080fe400078fd8ff */
[-C--:B-12---:R-:W-:Y:S02]  /*e570*/  LEA.HI R185, R5, R116.reuse, RZ, 0x1b ;  /* 0x0000007405b97211 */ /* 0x086fe400078fd8ff */
        /* <DEDUP_REMOVED lines=12> */
.L_x_13389:
[----:B------:R-:W-:Y:S05]  /*e640*/  BSYNC.RECONVERGENT B0 ;  /* 0x0000000000007941 */ /* 0x000fea0003800200 */
.L_x_13388:
[----:B01----:R0:W1:Y:S01]  /*e650*/  LDS R5, [R197+0x9c0] ;  /* 0x0009c000c5057984 */ /* 0x0030620000000800 */
[----:B------:R-:W-:Y:S01]  /*e660*/  BSSY.RECONVERGENT B0, `(.L_x_13390) ;  /* 0x0000006000007945 */ /* 0x000fe20003800200 */
[----:B------:R-:W-:Y:S02]  /*e670*/  IADD3 R191, PT, PT, R116, 0xc0, RZ ;  /* 0x000000c074bf7810 */ /* 0x000fe40007ffe0ff */
[----:B------:R-:W-:Y:S02]  /*e680*/  LEA.HI R205, R205, R116, RZ, 0x1b ;  /* 0x00000074cdcd7211 */ /* 0x000fe400078fd8ff */
[----:B------:R-:W-:Y:S01]  /*e690*/  LEA R185, R185, UR25, 0x2 ;  /* 0x00000019b9b97c11 */ /* 0x000fe2000f8e10ff */
[----:B------:R-:W-:Y:S06]  /*e6a0*/  @!P2 BRA `(.L_x_13391) ;  /* 0x000000000004a947 */ /* 0x000fec0003800000 */
[----:B-1----:R2:W-:Y:S02]  /*e6b0*/  REDG.E.ADD.F32.FTZ.RN.STRONG.GPU desc[UR28][R8.64+0x180], R5 ;  /* 0x00018005080079a6 */ /* 0x0025e4000c12f31c */
.L_x_13391:
[----:B------:R-:W-:Y:S05]  /*e6c0*/  BSYNC.RECONVERGENT B0 ;  /* 0x0000000000007941 */ /* 0x000fea0003800200 */
.L_x_13390:
[----:B-12---:R1:W2:Y:S01]  /*e6d0*/  LDS R5, [R185+0xa40] ;  /* 0x000a4000b9057984 */ /* 0x0062a20000000800 */
[----:B------:R-:W-:Y:S01]  /*e6e0*/  BSSY.RECONVERGENT B0, `(.L_x_13392) ;  /* 0x0000005000007945 */ /* 0x000fe20003800200 */
[----:B------:R-:W-:Y:S02]  /*e6f0*/  LEA.HI R191, R191, R116, RZ, 0x1b ;  /* 0x00000074bfbf7211 */ /* 0x000fe400078fd8ff */
[----:B------:R-:W-:Y:S01]  /*e700*/  LEA R205, R205, UR25, 0x2 ;  /* 0x00000019cdcd7c11 */ /* 0x000fe2000f8e10ff */
[----:B------:R-:W-:Y:S06]  /*e710*/  @!P3 BRA `(.L_x_13393) ;  /* 0x000000000004b947 */ /* 0x000fec0003800000 */
[----:B--2---:R3:W-:Y:S02]  /*e720*/  REDG.E.ADD.F32.FTZ.RN.STRONG.GPU desc[UR28][R8.64+0x200], R5 ;  /* 0x00020005080079a6 */ /* 0x0047e4000c12f31c */
.L_x_13393:
[----:B------:R-:W-:Y:S05]  /*e730*/  BSYNC.RECONVERGENT B0 ;  /* 0x0000000000007941 */ /* 0x000fea0003800200 */
.L_x_13392:
[----:B--23--:R2:W3:Y:S01]  /*e740*/  LDS R5, [R205+0xac0] ;  /* 0x000ac000cd057984 */ /* 0x00c4e20000000800 */
[----:B------:R-:W-:Y:S01]  /*e750*/  BSSY.RECONVERGENT B0, `(.L_x_13394) ;  /* 0x0000004000007945 */ /* 0x000fe20003800200 */
[----:B------:R-:W-:-:S03]  /*e760*/  LEA R190, R191, UR25, 0x2 ;  /* 0x00000019bfbe7c11 */ /* 0x000fc6000f8e10ff */
[----:B------:R-:W-:Y:S05]  /*e770*/  @!P4 BRA `(.L_x_13395) ;  /* 0x000000000004c947 */ /* 0x000fea0003800000 */
[----:B---3--:R4:W-:Y:S02]  /*e780*/  REDG.E.ADD.F32.FTZ.RN.STRONG.GPU desc[UR28][R8.64+0x280], R5 ;  /* 0x00028005080079a6 */ /* 0x0089e4000c12f31c */
.L_x_13395:
[----:B------:R-:W-:Y:S05]  /*e790*/  BSYNC.RECONVERGENT B0 ;  /* 0x0000000000007941 */ /* 0x000fea0003800200 */
.L_x_13394:
[----:B---34-:R3:W4:Y:S01]  /*e7a0*/  LDS R5, [R190+0xb40] ;  /* 0x000b4000be057984 */ /* 0x0187220000000800 */
[----:B------:R-:W-:Y:S01]  /*e7b0*/  BSSY.RECONVERGENT B0, `(.L_x_13396) ;  /* 0x0000005000007945 */ /* 0x000fe20003800200 */
[C---:B-1----:R-:W-:Y:S02]  /*e7c0*/  IADD3 R185, PT, PT, R116.reuse, 0xe0, RZ ;  /* 0x000000e074b97810 */ /* 0x042fe40007ffe0ff */
[----:B------:R-:W-:Y:S01]  /*e7d0*/  IADD3 R191, PT, PT, R116, 0x100, RZ ;  /* 0x0000010074bf7810 */ /* 0x000fe20007ffe0ff */
[----:B------:R-:W-:Y:S06]  /*e7e0*/  @!P5 BRA `(.L_x_13397) ;  /* 0x000000000004d947 */ /* 0x000fec0003800000 */
[----:B----4-:R1:W-:Y:S02]  /*e7f0*/  REDG.E.ADD.F32.FTZ.RN.STRONG.GPU desc[UR28][R8.64+0x300], R5 ;  /* 0x00030005080079a6 */ /* 0x0103e4000c12f31c */
.L_x_13397:
[----:B------:R-:W-:Y:S05]  /*e800*/  BSYNC.RECONVERGENT B0 ;  /* 0x0000000000007941 */ /* 0x000fea0003800200 */
.L_x_13396:
[----:B-1--4-:R-:W-:Y:S01]  /*e810*/  IADD3 R5, PT, PT, R116, 0x120, RZ ;  /* 0x0000012074057810 */ /* 0x012fe20007ffe0ff */
[----:B------:R-:W-:Y:S01]  /*e820*/  BSSY.RECONVERGENT B0, `(.L_x_13398) ;  /* 0x000000f000007945 */ /* 0x000fe20003800200 */
[-C--:B------:R-:W-:Y:S02]  /*e830*/  LEA.HI R185, R185, R116.reuse, RZ, 0x1b ;  /* 0x00000074b9b97211 */ /* 0x080fe400078fd8ff */
[-C--:B---3--:R-:W-:Y:S02]  /*e840*/  LEA.HI R190, R5, R116.reuse, RZ, 0x1b ;  /* 0x0000007405be7211 */ /* 0x088fe400078fd8ff */
        /* <DEDUP_REMOVED lines=12> */
.L_x_13399:
[----:B------:R-:W-:Y:S05]  /*e910*/  BSYNC.RECONVERGENT B0 ;  /* 0x0000000000007941 */ /* 0x000fea0003800200 */
.L_x_13398:
[----:B01----:R0:W1:Y:S01]  /*e920*/  LDS R5, [R191+0xc40] ;  /* 0x000c4000bf057984 */ /* 0x0030620000000800 */
[----:B------:R-:W-:Y:S01]  /*e930*/  BSSY.RECONVERGENT B0, `(.L_x_13400) ;  /* 0x0000006000007945 */ /* 0x000fe20003800200 */
[----:B------:R-:W-:Y:S02]  /*e940*/  IADD3 R185, PT, PT, R116, 0x160, RZ ;  /* 0x0000016074b97810 */ /* 0x000fe40007ffe0ff */
[----:B------:R-:W-:Y:S02]  /*e950*/  LEA.HI R197, R197, R116, RZ, 0x1b ;  /* 0x00000074c5c57211 */ /* 0x000fe400078fd8ff */
[----:B------:R-:W-:Y:S01]  /*e960*/  LEA R190, R190, UR25, 0x2 ;  /* 0x00000019bebe7c11 */ /* 0x000fe2000f8e10ff */
[----:B------:R-:W-:Y:S06]  /*e970*/  @!P2 BRA `(.L_x_13401) ;  /* 0x000000000004a947 */ /* 0x000fec0003800000 */
[----:B-1----:R3:W-:Y:S02]  /*e980*/  REDG.E.ADD.F32.FTZ.RN.STRONG.GPU desc[UR28][R8.64+0x400], R5 ;  /* 0x00040005080079a6 */ /* 0x0027e4000c12f31c */
.L_x_13401:
[----:B------:R-:W-:Y:S05]  /*e990*/  BSYNC.RECONVERGENT B0 ;  /* 0x0000000000007941 */ /* 0x000fea0003800200 */
.L_x_13400:
[----:B-1-3--:R1:W3:Y:S01]  /*e9a0*/  LDS R5, [R190+0xcc0] ;  /* 0x000cc000be057984 */ /* 0x00a2e20000000800 */
[----:B------:R-:W-:Y:S01]  /*e9b0*/  BSSY.RECONVERGENT B0, `(.L_x_13402) ;  /* 0x0000005000007945 */ /* 0x000fe20003800200 */
[----:B------:R-:W-:Y:S02]  /*e9c0*/  LEA.HI R185, R185, R116, RZ, 0x1b ;  /* 0x00000074b9b97211 */ /* 0x000fe400078fd8ff */
[----:B------:R-:W-:Y:S01]  /*e9d0*/  LEA R197, R197, UR25, 0x2 ;  /* 0x00000019c5c57c11 */ /* 0x000fe2000f8e10ff */
[----:B------:R-:W-:Y:S06]  /*e9e0*/  @!P3 BRA `(.L_x_13403) ;  /* 0x000000000004b947 */ /* 0x000fec0003800000 */
[----:B---3--:R4:W-:Y:S02]  /*e9f0*/  REDG.E.ADD.F32.FTZ.RN.STRONG.GPU desc[UR28][R8.64+0x480], R5 ;  /* 0x00048005080079a6 */ /* 0x0089e4000c12f31c */
.L_x_13403:
[----:B------:R-:W-:Y:S05]  /*ea00*/  BSYNC.RECONVERGENT B0 ;  /* 0x0000000000007941 */ /* 0x000fea0003800200 */
.L_x_13402:
[----:B---34-:R3:W4:Y:S01]  /*ea10*/  LDS R5, [R197+0xd40] ;  /* 0x000d4000c5057984 */ /* 0x0187220000000800 */
[----:B------:R-:W-:Y:S01]  /*ea20*/  BSSY.RECONVERGENT B0, `(.L_x_13404) ;  /* 0x0000004000007945 */ /* 0x000fe20003800200 */
[----:B-1----:R-:W-:-:S03]  /*ea30*/  LEA R190, R185, UR25, 0x2 ;  /* 0x00000019b9be7c11 */ /* 0x002fc6000f8e10ff */
[----:B------:R-:W-:Y:S05]  /*ea40*/  @!P4 BRA `(.L_x_13405) ;  /* 0x000000000004c947 */ /* 0x000fea0003800000 */
[----:B----4-:R1:W-:Y:S02]  /*ea50*/  REDG.E.ADD.F32.FTZ.RN.STRONG.GPU desc[UR28][R8.64+0x500], R5 ;  /* 0x00050005080079a6 */ /* 0x0103e4000c12f31c */
.L_x_13405:
[----:B------:R-:W-:Y:S05]  /*ea60*/  BSYNC.RECONVERGENT B0 ;  /* 0x0000000000007941 */ /* 0x000fea0003800200 */
.L_x_13404:
[----:B-1--4-:R1:W4:Y:S01]  /*ea70*/  LDS R5, [R190+0xdc0] ;  /* 0x000dc000be057984 */ /* 0x0123220000000800 */
[----:B------:R-:W-:Y:S01]  /*ea80*/  BSSY.RECONVERGENT B0, `(.L_x_13406) ;  /* 0x0000005000007945 */ /* 0x000fe20003800200 */
[C---:B------:R-:W-:Y:S02]  /*ea90*/  IADD3 R185, PT, PT, R116.reuse, 0x180, RZ ;  /* 0x0000018074b97810 */ /* 0x040fe40007ffe0ff */
[----:B0-----:R-:W-:Y:S01]  /*eaa0*/  IADD3 R191, PT, PT, R116, 0x1a0, RZ ;  /* 0x000001a074bf7810 */ /* 0x001fe20007ffe0ff */
[----:B------:R-:W-:Y:S06]  /*eab0*/  @!P5 BRA `(.L_x_13407) ;  /* 0x000000000004d947 */ /* 0x000fec0003800000 */
[----:B----4-:R0:W-:Y:S02]  /*eac0*/  REDG.E.ADD.F32.FTZ.RN.STRONG.GPU desc[UR28][R8.64+0x580], R5 ;  /* 0x00058005080079a6 */ /* 0x0101e4000c12f31c */
.L_x_13407:
[----:B------:R-:W-:Y:S05]  /*ead0*/  BSYNC.RECONVERGENT B0 ;  /* 0x0000000000007941 */ /* 0x000fea0003800200 */
.L_x_13406:
        /* <DEDUP_REMOVED lines=16> */
.L_x_13409:
[----:B------:R-:W-:Y:S05]  /*ebe0*/  BSYNC.RECONVERGENT B0 ;  /* 0x0000000000007941 */ /* 0x000fea0003800200 */
.L_x_13408:
[----:B01----:R0:W1:Y:S01]  /*ebf0*/  LDS R5, [R191+0xec0] ;  /* 0x000ec000bf057984 */ /* 0x0030620000000800 */
[----:B------:R-:W-:Y:S01]  /*ec00*/  BSSY.RECONVERGENT B0, `(.L_x_13410) ;  /* 0x0000005000007945 */ /* 0x000fe20003800200 */
[----:B------:R-:W-:Y:S02]  /*ec10*/  LEA.HI R197, R197, R116, RZ, 0x1b ;  /* 0x00000074c5c57211 */ /* 0x000fe400078fd8ff */
[----:B------:R-:W-:Y:S01]  /*ec20*/  LEA R190, R190, UR25, 0x2 ;  /* 0x00000019bebe7c11 */ /* 0x000fe2000f8e10ff */
[----:B------:R-:W-:Y:S06]  /*ec30*/  @!P2 BRA `(.L_x_13411) ;  /* 0x000000000004a947 */ /* 0x000fec0003800000 */
[----:B-1----:R3:W-:Y:S02]  /*ec40*/  REDG.E.ADD.F32.FTZ.RN.STRONG.GPU desc[UR28][R8.64+0x680], R5 ;  /* 0x00068005080079a6 */ /* 0x0027e4000c12f31c */
.L_x_13411:
[----:B------:R-:W-:Y:S05]  /*ec50*/  BSYNC.RECONVERGENT B0 ;  /* 0x0000000000007941 */ /* 0x000fea0003800200 */
.L_x_13410:
[----:B-1-3--:R1:W3:Y:S01]  /*ec60*/  LDS R5, [R190+0xf40] ;  /* 0x000f4000be057984 */ /* 0x00a2e20000000800 */
[----:B------:R-:W-:Y:S01]  /*ec70*/  BSSY.RECONVERGENT B0, `(.L_x_13412) ;  /* 0x0000005000007945 */ /* 0x000fe20003800200 */
[----:B------:R-:W-:Y:S02]  /*ec80*/  LEA.HI R115, R115, R116, RZ, 0x1b ;  /* 0x0000007473737211 */ /* 0x000fe400078fd8ff */
[----:B------:R-:W-:Y:S01]  /*ec90*/  LEA R197, R197, UR25, 0x2 ;  /* 0x00000019c5c57c11 */ /* 0x000fe2000f8e10ff */
[----:B------:R-:W-:Y:S06]  /*eca0*/  @!P3 BRA `(.L_x_13413) ;  /* 0x000000000004b947 */ /* 0x000fec0003800000 */
[----:B---3--:R4:W-:Y:S02]  /*ecb0*/  REDG.E.ADD.F32.FTZ.RN.STRONG.GPU desc[UR28][R8.64+0x700], R5 ;  /* 0x00070005080079a6 */ /* 0x0089e4000c12f31c */
.L_x_13413:
[----:B------:R-:W-:Y:S05]  /*ecc0*/  BSYNC.RECONVERGENT B0 ;  /* 0x0000000000007941 */ /* 0x000fea0003800200 */
.L_x_13412:
[----:B---34-:R3:W4:Y:S01]  /*ecd0*/  LDS R5, [R197+0xfc0] ;  /* 0x000fc000c5057984 */ /* 0x0187220000000800 */
[----:B------:R-:W-:Y:S01]  /*ece0*/  BSSY.RECONVERGENT B0, `(.L_x_13414) ;  /* 0x0000004000007945 */ /* 0x000fe20003800200 */
[----:B-1----:R-:W-:-:S03]  /*ecf0*/  LEA R190, R115, UR25, 0x2 ;  /* 0x0000001973be7c11 */ /* 0x002fc6000f8e10ff */
[----:B------:R-:W-:Y:S05]  /*ed00*/  @!P4 BRA `(.L_x_13415) ;  /* 0x000000000004c947 */ /* 0x000fea0003800000 */
[----:B----4-:R1:W-:Y:S02]  /*ed10*/  REDG.E.ADD.F32.FTZ.RN.STRONG.GPU desc[UR28][R8.64+0x780], R5 ;  /* 0x00078005080079a6 */ /* 0x0103e4000c12f31c */
.L_x_13415:
[----:B------:R-:W-:Y:S05]  /*ed20*/  BSYNC.RECONVERGENT B0 ;  /* 0x0000000000007941 */ /* 0x000fea0003800200 */
.L_x_13414:
[----:B-1--4-:R1:W4:Y:S01]  /*ed30*/  LDS R5, [R190+0x1040] ;  /* 0x00104000be057984 */ /* 0x0123220000000800 */
[----:B------:R-:W-:Y:S01]  /*ed40*/  BSSY.RECONVERGENT B0, `(.L_x_13416) ;  /* 0x0000005000007945 */ /* 0x000fe20003800200 */
[C---:B------:R-:W-:Y:S02]  /*ed50*/  IADD3 R115, PT, PT, R116.reuse, 0x220, RZ ;  /* 0x0000022074737810 */ /* 0x040fe40007ffe0ff */
[----:B------:R-:W-:Y:S01]  /*ed60*/  IADD3 R185, PT, PT, R116, 0x240, RZ ;  /* 0x0000024074b97810 */ /* 0x000fe20007ffe0ff */
[----:B------:R-:W-:Y:S06]  /*ed70*/  @!P5 BRA `(.L_x_13417) ;  /* 0x000000000004d947 */ /* 0x000fec0003800000 */
[----:B----4-:R4:W-:Y:S02]  /*ed80*/  REDG.E.ADD.F32.FTZ.RN.STRONG.GPU desc[UR28][R8.64+0x800], R5 ;  /* 0x00080005080079a6 */ /* 0x0109e4000c12f31c */
.L_x_13417:
[----:B------:R-:W-:Y:S05]  /*ed90*/  BSYNC.RECONVERGENT B0 ;  /* 0x0000000000007941 */ /* 0x000fea0003800200 */
.L_x_13416:
[----:B----4-:R-:W-:Y:S01]  /*eda0*/  IADD3 R5, PT, PT, R116, 0x260, RZ ;  /* 0x0000026074057810 */ /* 0x010fe20007ffe0ff */
        /* <DEDUP_REMOVED lines=15> */
.L_x_13419:
[----:B------:R-:W-:Y:S05]  /*eea0*/  BSYNC.RECONVERGENT B0 ;  /* 0x0000000000007941 */ /* 0x000fea0003800200 */
.L_x_13418:
[----:B01----:R0:W1:Y:S01]  /*eeb0*/  LDS R5, [R185+0x1140] ;  /* 0x00114000b9057984 */ /* 0x0030620000000800 */
[----:B------:R-:W-:Y:S01]  /*eec0*/  BSSY.RECONVERGENT B0, `(.L_x_13420) ;  /* 0x0000006000007945 */ /* 0x000fe20003800200 */
[----:B------:R-:W-:Y:S02]  /*eed0*/  IADD3 R115, PT, PT, R116, 0x2a0, RZ ;  /* 0x000002a074737810 */ /* 0x000fe40007ffe0ff */
[----:B------:R-:W-:Y:S02]  /*eee0*/  LEA.HI R191, R191, R116, RZ, 0x1b ;  /* 0x00000074bfbf7211 */ /* 0x000fe400078fd8ff */
[----:B------:R-:W-:Y:S01]  /*eef0*/  LEA R190, R190, UR25, 0x2 ;  /* 0x00000019bebe7c11 */ /* 0x000fe2000f8e10ff */
[----:B------:R-:W-:Y:S06]  /*ef00*/  @!P2 BRA `(.L_x_13421) ;  /* 0x000000000004a947 */ /* 0x000fec0003800000 */
[----:B-1----:R4:W-:Y:S02]  /*ef10*/  REDG.E.ADD.F32.FTZ.RN.STRONG.GPU desc[UR28][R8.64+0x900], R5 ;  /* 0x00090005080079a6 */ /* 0x0029e4000c12f31c */
.L_x_13421:
[----:B------:R-:W-:Y:S05]  /*ef20*/  BSYNC.RECONVERGENT B0 ;  /* 0x0000000000007941 */ /* 0x000fea0003800200 */
.L_x_13420:
[----:B-1--4-:R1:W4:Y:S01]  /*ef30*/  LDS R5, [R190+0x11c0] ;  /* 0x0011c000be057984 */ /* 0x0123220000000800 */
[----:B------:R-:W-:Y:S01]  /*ef40*/  BSSY.RECONVERGENT B0, `(.L_x_13422) ;  /* 0x0000005000007945 */ /* 0x000fe20003800200 */
[----:B------:R-:W-:Y:S02]  /*ef50*/  LEA.HI R115, R115, R116, RZ, 0x1b ;  /* 0x0000007473737211 */ /* 0x000fe400078fd8ff */
[----:B------:R-:W-:Y:S01]  /*ef60*/  LEA R191, R191, UR25, 0x2 ;  /* 0x00000019bfbf7c11 */ /* 0x000fe2000f8e10ff */
[----:B------:R-:W-:Y:S06]  /*ef70*/  @!P3 BRA `(.L_x_13423) ;  /* 0x000000000004b947 */ /* 0x000fec0003800000 */
[----:B----4-:R4:W-:Y:S02]  /*ef80*/  REDG.E.ADD.F32.FTZ.RN.STRONG.GPU desc[UR28][R8.64+0x980], R5 ;  /* 0x00098005080079a6 */ /* 0x0109e4000c12f31c */
.L_x_13423:
[----:B------:R-:W-:Y:S05]  /*ef90*/  BSYNC.RECONVERGENT B0 ;  /* 0x0000000000007941 */ /* 0x000fea0003800200 */
.L_x_13422:
[----:B----4-:R4:W0:Y:S01]  /*efa0*/  LDS R5, [R191+0x1240] ;  /* 0x00124000bf057984 */ /* 0x0108220000000800 */
[----:B------:R-:W-:Y:S01]  /*efb0*/  BSSY.RECONVERGENT B0, `(.L_x_13424) ;  /* 0x0000004000007945 */ /* 0x000fe20003800200 */
[----:B-1----:R-:W-:-:S03]  /*efc0*/  LEA R190, R115, UR25, 0x2 ;  /* 0x0000001973be7c11 */ /* 0x002fc6000f8e10ff */
[----:B------:R-:W-:Y:S05]  /*efd0*/  @!P4 BRA `(.L_x_13425) ;  /* 0x000000000004c947 */ /* 0x000fea0003800000 */
[----:B0-----:R1:W-:Y:S02]  /*efe0*/  REDG.E.ADD.F32.FTZ.RN.STRONG.GPU desc[UR28][R8.64+0xa00], R5 ;  /* 0x000a0005080079a6 */ /* 0x0013e4000c12f31c */
.L_x_13425:
[----:B------:R-:W-:Y:S05]  /*eff0*/  BSYNC.RECONVERGENT B0 ;  /* 0x0000000000007941 */ /* 0x000fea0003800200 */
.L_x_13424:
[----:B01----:R0:W1:Y:S01]  /*f000*/  LDS R5, [R190+0x12c0] ;  /* 0x0012c000be057984 */ /* 0x0030620000000800 */
[----:B------:R-:W-:Y:S01]  /*f010*/  BSSY.RECONVERGENT B0, `(.L_x_13426) ;  /* 0x0000005000007945 */ /* 0x000fe20003800200 */
[C---:B------:R-:W-:Y:S02]  /*f020*/  IADD3 R115, PT, PT, R116.reuse, 0x2c0, RZ ;  /* 0x000002c074737810 */ /* 0x040fe40007ffe0ff */
[----:B------:R-:W-:Y:S01]  /*f030*/  IADD3 R185, PT, PT, R116, 0x2e0, RZ ;  /* 0x000002e074b97810 */ /* 0x000fe20007ffe0ff */
[----:B------:R-:W-:Y:S06]  /*f040*/  @!P5 BRA `(.L_x_13427) ;  /* 0x000000000004d947 */ /* 0x000fec0003800000 */
[----:B-1----:R1:W-:Y:S02]  /*f050*/  REDG.E.ADD.F32.FTZ.RN.STRONG.GPU desc[UR28][R8.64+0xa80], R5 ;  /* 0x000a8005080079a6 */ /* 0x0023e4000c12f31c */
.L_x_13427:
[----:B------:R-:W-:Y:S05]  /*f060*/  BSYNC.RECONVERGENT B0 ;  /* 0x0000000000007941 */ /* 0x000fea0003800200 */
.L_x_13426:
        /* <DEDUP_REMOVED lines=16> */
.L_x_13429:
[----:B------:R-:W-:Y:S05]  /*f170*/  BSYNC.RECONVERGENT B0 ;  /* 0x0000000000007941 */ /* 0x000fea0003800200 */
.L_x_13428:
[----:B01----:R0:W1:Y:S01]  /*f180*/  LDS R5, [R185+0x13c0] ;  /* 0x0013c000b9057984 */ /* 0x0030620000000800 */
[----:B------:R-:W-:Y:S01]  /*f190*/  BSSY.RECONVERGENT B0, `(.L_x_13430) ;  /* 0x0000006000007945 */ /* 0x000fe20003800200 */
[----:B------:R-:W-:Y:S02]  /*f1a0*/  IADD3 R115, PT, PT, R116, 0x340, RZ ;  /* 0x0000034074737810 */ /* 0x000fe40007ffe0ff */
[----:B------:R-:W-:Y:S02]  /*f1b0*/  LEA.HI R191, R191, R116, RZ, 0x1b ;  /* 0x00000074bfbf7211 */ /* 0x000fe400078fd8ff */
[----:B------:R-:W-:Y:S01]  /*f1c0*/  LEA R190, R190, UR25, 0x2 ;  /* 0x00000019bebe7c11 */ /* 0x000fe2000f8e10ff */
[----:B------:R-:W-:Y:S06]  /*f1d0*/  @!P2 BRA `(.L_x_13431) ;  /* 0x000000000004a947 */ /* 0x000fec0003800000 */
[----:B-1----:R4:W-:Y:S02]  /*f1e0*/  REDG.E.ADD.F32.FTZ.RN.STRONG.GPU desc[UR28][R8.64+0xb80], R5 ;  /* 0x000b8005080079a6 */ /* 0x0029e4000c12f31c */
.L_x_13431:
[----:B------:R-:W-:Y:S05]  /*f1f0*/  BSYNC.RECONVERGENT B0 ;  /* 0x0000000000007941 */ /* 0x000fea0003800200 */
.L_x_13430:
[----:B-1--4-:R1:W4:Y:S01]  /*f200*/  LDS R5, [R190+0x1440] ;  /* 0x00144000be057984 */ /* 0x0123220000000800 */
[----:B------:R-:W-:Y:S01]  /*f210*/  BSSY.RECONVERGENT B0, `(.L_x_13432) ;  /* 0x0000005000007945 */ /* 0x000fe20003800200 */
[----:B------:R-:W-:Y:S02]  /*f220*/  LEA.HI R115, R115, R116, RZ, 0x1b ;  /* 0x0000007473737211 */ /* 0x000fe400078fd8ff */
[----:B------:R-:W-:Y:S01]  /*f230*/  LEA R191, R191, UR25, 0x2 ;  /* 0x00000019bfbf7c11 */ /* 0x000fe2000f8e10ff */
[----:B------:R-:W-:Y:S06]  /*f240*/  @!P3 BRA `(.L_x_13433) ;  /* 0x000000000004b947 */ /* 0x000fec0003800000 */
[----:B----4-:R4:W-:Y:S02]  /*f250*/  REDG.E.ADD.F32.FTZ.RN.STRONG.GPU desc[UR28][R8.64+0xc00], R5 ;  /* 0x000c0005080079a6 */ /* 0x0109e4000c12f31c */
.L_x_13433:
[----:B------:R-:W-:Y:S05]  /*f260*/  BSYNC.RECONVERGENT B0 ;  /* 0x0000000000007941 */ /* 0x000fea0003800200 */
.L_x_13432:
[----:B----4-:R4:W0:Y:S01]  /*f270*/  LDS R5, [R191+0x14c0] ;  /* 0x0014c000bf057984 */ /* 0x0108220000000800 */
[----:B------:R-:W-:Y:S01]  /*f280*/  BSSY.RECONVERGENT B0, `(.L_x_13434) ;  /* 0x0000004000007945 */ /* 0x000fe20003800200 */
[----:B-1----:R-:W-:-:S03]  /*f290*/  LEA R190, R115, UR25, 0x2 ;  /* 0x0000001973be7c11 */ /* 0x002fc6000f8e10ff */
[----:B------:R-:W-:Y:S05]  /*f2a0*/  @!P4 BRA `(.L_x_13435) ;  /* 0x000000000004c947 */ /* 0x000fea0003800000 */
[----:B0-----:R1:W-:Y:S02]  /*f2b0*/  REDG.E.ADD.F32.FTZ.RN.STRONG.GPU desc[UR28][R8.64+0xc80], R5 ;  /* 0x000c8005080079a6 */ /* 0x0013e4000c12f31c */
.L_x_13435:
[----:B------:R-:W-:Y:S05]  /*f2c0*/  BSYNC.RECONVERGENT B0 ;  /* 0x0000000000007941 */ /* 0x000fea0003800200 */
.L_x_13434:
[----:B01----:R0:W1:Y:S01]  /*f2d0*/  LDS R5, [R190+0x1540] ;  /* 0x00154000be057984 */ /* 0x0030620000000800 */
[----:B------:R-:W-:Y:S01]  /*f2e0*/  BSSY.RECONVERGENT B0, `(.L_x_13436) ;  /* 0x0000005000007945 */ /* 0x000fe20003800200 */
[C---:B------:R-:W-:Y:S02]  /*f2f0*/  IADD3 R115, PT, PT, R116.reuse, 0x360, RZ ;  /* 0x0000036074737810 */ /* 0x040fe40007ffe0ff */
[----:B------:R-:W-:Y:S01]  /*f300*/  IADD3 R185, PT, PT, R116, 0x380, RZ ;  /* 0x0000038074b97810 */ /* 0x000fe20007ffe0ff */
[----:B------:R-:W-:Y:S06]  /*f310*/  @!P5 BRA `(.L_x_13437) ;  /* 0x000000000004d947 */ /* 0x000fec0003800000 */
[----:B-1----:R1:W-:Y:S02]  /*f320*/  REDG.E.ADD.F32.FTZ.RN.STRONG.GPU desc[UR28][R8.64+0xd00], R5 ;  /* 0x000d0005080079a6 */ /* 0x0023e4000c12f31c */
.L_x_13437:
[----:B------:R-:W-:Y:S05]  /*f330*/  BSYNC.RECONVERGENT B0 ;  /* 0x0000000000007941 */ /* 0x000fea0003800200 */
.L_x_13436:
        /* <DEDUP_REMOVED lines=16> */
.L_x_13439:
[----:B------:R-:W-:Y:S05]  /*f440*/  BSYNC.RECONVERGENT B0 ;  /* 0x0000000000007941 */ /* 0x000fea0003800200 */
.L_x_13438:
[----:B01----:R0:W1:Y:S01]  /*f450*/  LDS R5, [R185+0x1640] ;  /* 0x00164000b9057984 */ /* 0x0030620000000800 */
[----:B------:R-:W-:Y:S01]  /*f460*/  BSSY.RECONVERGENT B0, `(.L_x_13440) ;  /* 0x0000006000007945 */ /* 0x000fe20003800200 */
[----:B------:R-:W-:Y:S02]  /*f470*/  IADD3 R115, PT, PT, R116, 0x3e0, RZ ;  /* 0x000003e074737810 */ /* 0x000fe40007ffe0ff */
[----:B------:R-:W-:Y:S02]  /*f480*/  LEA.HI R191, R191, R116, RZ, 0x1b ;  /* 0x00000074bfbf7211 */ /* 0x000fe400078fd8ff */
[----:B------:R-:W-:Y:S01]  /*f490*/  LEA R190, R190, UR25, 0x2 ;  /* 0x00000019bebe7c11 */ /* 0x000fe2000f8e10ff */
[----:B------:R-:W-:Y:S06]  /*f4a0*/  @!P2 BRA `(.L_x_13441) ;  /* 0x000000000004a947 */ /* 0x000fec0003800000 */
[----:B-1----:R4:W-:Y:S02]  /*f4b0*/  REDG.E.ADD.F32.FTZ.RN.STRONG.GPU desc[UR28][R8.64+0xe00], R5 ;  /* 0x000e0005080079a6 */ /* 0x0029e4000c12f31c */
.L_x_13441:
[----:B------:R-:W-:Y:S05]  /*f4c0*/  BSYNC.RECONVERGENT B0 ;  /* 0x0000000000007941 */ /* 0x000fea0003800200 */
.L_x_13440:
[----:B-1--4-:R1:W4:Y:S01]  /*f4d0*/  LDS R5, [R190+0x16c0] ;  /* 0x0016c000be057984 */ /* 0x0123220000000800 */
[----:B------:R-:W-:Y:S01]  /*f4e0*/  BSSY.RECONVERGENT B0, `(.L_x_13442) ;  /* 0x0000005000007945 */ /* 0x000fe20003800200 */
[----:B------:R-:W-:Y:S02]  /*f4f0*/  LEA.HI R115, R115, R116, RZ, 0x1b ;  /* 0x0000007473737211 */ /* 0x000fe400078fd8ff */
[----:B------:R-:W-:Y:S01]  /*f500*/  LEA R191, R191, UR25, 0x2 ;  /* 0x00000019bfbf7c11 */ /* 0x000fe2000f8e10ff */
[----:B------:R-:W-:Y:S06]  /*f510*/  @!P3 BRA `(.L_x_13443) ;  /* 0x000000000004b947 */ /* 0x000fec0003800000 */
[----:B----4-:R4:W-:Y:S02]  /*f520*/  REDG.E.ADD.F32.FTZ.RN.STRONG.GPU desc[UR28][R8.64+0xe80], R5 ;  /* 0x000e8005080079a6 */ /* 0x0109e4000c12f31c */
.L_x_13443:
[----:B------:R-:W-:Y:S05]  /*f530*/  BSYNC.RECONVERGENT B0 ;  /* 0x0000000000007941 */ /* 0x000fea0003800200 */
.L_x_13442:
[----:B----4-:R4:W0:Y:S01]  /*f540*/  LDS R5, [R191+0x1740] ;  /* 0x00174000bf057984 */ /* 0x0108220000000800 */
[----:B------:R-:W-:Y:S01]  /*f550*/  BSSY.RECONVERGENT B0, `(.L_x_13444) ;  /* 0x0000004000007945 */ /* 0x000fe20003800200 */
[----:B------:R-:W-:-:S03]  /*f560*/  LEA R115, R115, UR25, 0x2 ;  /* 0x0000001973737c11 */ /* 0x000fc6000f8e10ff */
[----:B------:R-:W-:Y:S05]  /*f570*/  @!P4 BRA `(.L_x_13445) ;  /* 0x000000000004c947 */ /* 0x000fea0003800000 */
[----:B0-----:R0:W-:Y:S02]  /*f580*/  REDG.E.ADD.F32.FTZ.RN.STRONG.GPU desc[UR28][R8.64+0xf00], R5 ;  /* 0x000f0005080079a6 */ /* 0x0011e4000c12f31c */
.L_x_13445:
[----:B------:R-:W-:Y:S05]  /*f590*/  BSYNC.RECONVERGENT B0 ;  /* 0x0000000000007941 */ /* 0x000fea0003800200 */
.L_x_13444:
[----:B------:R-:W1:Y:S01]  /*f5a0*/  LDS R115, [R115+0x17c0] ;  /* 0x0017c00073737984 */ /* 0x000e620000000800 */
[----:B------:R-:W-:Y:S01]  /*f5b0*/  BSSY.RECONVERGENT B0, `(.L_x_13446) ;  /* 0x0000004000007945 */ /* 0x000fe20003800200 */
[----:B0-----:R-:W-:-:S03]  /*f5c0*/  FADD.FTZ R5, R202, R225 ;  /* 0x000000e1ca057221 */ /* 0x001fc60000010000 */
[----:B------:R-:W-:Y:S05]  /*f5d0*/  @!P5 BRA `(.L_x_13447) ;  /* 0x000000000004d947 */ /* 0x000fea0003800000 */
[----:B-1----:R0:W-:Y:S02]  /*f5e0*/  REDG.E.ADD.F32.FTZ.RN.STRONG.GPU desc[UR28][R8.64+0xf80], R115 ;  /* 0x000f8073080079a6 */ /* 0x0021e4000c12f31c */
.L_x_13447:
[----:B------:R-:W-:Y:S05]  /*f5f0*/  BSYNC.RECONVERGENT B0 ;  /* 0x0000000000007941 */ /* 0x000fea0003800200 */
.L_x_13446:
[----:B0-----:R-:W0:Y:S01]  /*f600*/  SHFL.DOWN PT, R9, R4, 0x1, 0x1f ;  /* 0x08201f0004097f89 */ /* 0x001e2200000e0000 */
[----:B------:R-:W-:Y:S01]  /*f610*/  ISETP.GT.AND P2, PT, R112, 0x1e, PT ;  /* 0x0000001e7000780c */ /* 0x000fe20003f44270 */
[----:B------:R-:W-:Y:S01]  /*f620*/  FMUL.FTZ R151, R138, R151 ;  /* 0x000000978a977220 */ /* 0x000fe20000410000 */
[----:B------:R-:W-:Y:S01]  /*f630*/  FMUL.FTZ R140, R140, R139 ;  /* 0x0000008b8c8c7220 */ /* 0x000fe20000410000 */
[----:B------:R-:W5:Y:S01]  /*f640*/  SHFL.DOWN PT, R8, R5, 0x1, 0x1f ;  /* 0x08201f0005087f89 */ /* 0x000f6200000e0000 */
[----:B------:R-:W-:Y:S01]  /*f650*/  FMUL.FTZ R195, R134, R195 ;  /* 0x000000c386c37220 */ /* 0x000fe20000410000 */
[----:B------:R-:W-:Y:S01]  /*f660*/  FFMA.FTZ R151, R136, R147, R151 ;  /* 0x0000009388977223 */ /* 0x000fe20000010097 */
[----:B------:R-:W-:Y:S01]  /*f670*/  FFMA.FTZ R140, R11, R184, R140 ;  /* 0x000000b80b8c7223 */ /* 0x000fe2000001008c */
[----:B-1----:R-:W1:Y:S01]  /*f680*/  SHFL.DOWN PT, R115, R6, 0x1, 0x1f ;  /* 0x08201f0006737f89 */ /* 0x002e6200000e0000 */
[----:B------:R-:W-:Y:S01]  /*f690*/  FFMA.FTZ R195, R132, R135, R195 ;  /* 0x0000008784c37223 */ /* 0x000fe200000100c3 */
[----:B------:R-:W-:Y:S01]  /*f6a0*/  FMUL.FTZ R13, R13, R192 ;  /* 0x000000c00d0d7220 */ /* 0x000fe20000410000 */
[----:B------:R-:W-:Y:S01]  /*f6b0*/  FMUL.FTZ R187, R130, R187 ;  /* 0x000000bb82bb7220 */ /* 0x000fe20000410000 */
[----:B------:R-:W2:Y:S01]  /*f6c0*/  SHFL.DOWN PT, R158, R7, 0x1, 0x1f ;  /* 0x08201f00079e7f89 */ /* 0x000ea200000e0000 */
[----:B------:R-:W-:Y:S01]  /*f6d0*/  FMUL.FTZ R160, R233, R160 ;  /* 0x000000a0e9a07220 */ /* 0x000fe20000410000 */
[----:B------:R-:W-:Y:S01]  /*f6e0*/  FFMA.FTZ R13, R198, R143, R13 ;  /* 0x0000008fc60d7223 */ /* 0x000fe2000001000d */
[----:B------:R-:W-:Y:S01]  /*f6f0*/  FFMA.FTZ R187, R128, R170, R187 ;  /* 0x000000aa80bb7223 */ /* 0x000fe200000100bb */
[----:B------:R-:W-:Y:S01]  /*f700*/  ISETP.GT.AND P3, PT, R112, 0xf, PT ;  /* 0x0000000f7000780c */ /* 0x000fe20003f64270 */
[----:B------:R-:W-:Y:S01]  /*f710*/  FMUL.FTZ R196, R133, R196 ;  /* 0x000000c485c47220 */ /* 0x000fe20000410000 */
[----:B------:R-:W-:Y:S01]  /*f720*/  FFMA.FTZ R13, R48, R223, R13 ;  /* 0x000000df300d7223 */ /* 0x000fe2000001000d */
[----:B------:R-:W-:Y:S01]  /*f730*/  FMUL.FTZ R194, R129, R194 ;  /* 0x000000c281c27220 */ /* 0x000fe20000410000 */
[----:B------:R-:W-:Y:S01]  /*f740*/  FMUL.FTZ R154, R125, R154 ;  /* 0x0000009a7d9a7220 */ /* 0x000fe20000410000 */
[----:B------:R-:W-:Y:S01]  /*f750*/  FFMA.FTZ R156, R235, R156, R160 ;  /* 0x0000009ceb9c7223 */ /* 0x000fe200000100a0 */
[----:B------:R-:W-:Y:S01]  /*f760*/  FADD.FTZ R74, R13, R74 ;  /* 0x0000004a0d4a7221 */ /* 0x000fe20000010000 */
[----:B------:R-:W-:Y:S01]  /*f770*/  FMUL.FTZ R219, R219, R152 ;  /* 0x00000098dbdb7220 */ /* 0x000fe20000410000 */
        /* <DEDUP_REMOVED lines=56> */
[----:B------:R-:W-:Y:S01]  /*fb00*/  FFMA.FTZ R35, R148, R84, R35 ;  /* 0x0000005494237223 */ /* 0x000fe20000010023 */
[----:B------:R-:W-:Y:S01]  /*fb10*/  FFMA.FTZ R33, R182, R82, R33 ;  /* 0x00000052b6217223 */ /* 0x000fe20000010021 */
[----:B0-----:R-:W-:Y:S01]  /*fb20*/  @!P2 FADD.FTZ R4, R4, R9 ;  /* 0x000000090404a221 */ /* 0x001fe20000010000 */
[----:B------:R-:W-:Y:S01]  /*fb30*/  FMUL.FTZ R9, R126, R186 ;  /* 0x000000ba7e097220 */ /* 0x000fe20000410000 */
[----:B------:R-:W-:Y:S01]  /*fb40*/  FADD.FTZ R67, R218, R67 ;  /* 0x00000043da437221 */ /* 0x000fe20000010000 */
[----:B------:R-:W-:Y:S01]  /*fb50*/  FADD.FTZ R71, R216, R71 ;  /* 0x00000047d8477221 */ /* 0x000fe20000010000 */
[----:B-1----:R-:W-:Y:S01]  /*fb60*/  @!P2 FADD.FTZ R5, R5, R8 ;  /* 0x000000080505a221 */ /* 0x002fe20000010000 */
[----:B------:R-:W-:Y:S01]  /*fb70*/  FFMA.FTZ R9, R124, R174, R9 ;  /* 0x000000ae7c097223 */ /* 0x000fe20000010009 */
[----:B------:R-:W-:Y:S01]  /*fb80*/  FMUL.FTZ R8, R121, R189 ;  /* 0x000000bd79087220 */ /* 0x000fe20000410000 */
[----:B------:R-:W-:Y:S01]  /*fb90*/  FFMA.FTZ R36, R151, R85, R36 ;  /* 0x0000005597247223 */ /* 0x000fe20000010024 */
[----:B--2---:R-:W-:Y:S01]  /*fba0*/  @!P2 FADD.FTZ R6, R6, R11 ;  /* 0x0000000b0606a221 */ /* 0x004fe20000010000 */
[----:B------:R-:W0:Y:S01]  /*fbb0*/  SHFL.DOWN PT, R128, R5, 0x8, 0x1f ;  /* 0x09001f0005807f89 */ /* 0x000e2200000e0000 */
[----:B------:R-:W-:Y:S01]  /*fbc0*/  FFMA.FTZ R42, R9, R91, R42 ;  /* 0x0000005b092a7223 */ /* 0x000fe2000001002a */
[----:B------:R-:W-:Y:S01]  /*fbd0*/  FFMA.FTZ R9, R69, R9, R156 ;  /* 0x0000000945097223 */ /* 0x000fe2000001009c */
[----:B-----5:R-:W-:Y:S01]  /*fbe0*/  @!P2 FADD.FTZ R7, R7, R132 ;  /* 0x000000840707a221 */ /* 0x020fe20000010000 */
[----:B------:R-:W1:Y:S01]  /*fbf0*/  SHFL.DOWN PT, R11, R4, 0x8, 0x1f ;  /* 0x09001f00040b7f89 */ /* 0x000e6200000e0000 */
[----:B------:R-:W-:Y:S01]  /*fc00*/  ISETP.GT.AND P2, PT, R112, 0x17, PT ;  /* 0x000000177000780c */ /* 0x000fe20003f44270 */
[----:B------:R-:W-:Y:S01]  /*fc10*/  FADD.FTZ R58, R9, R58 ;  /* 0x0000003a093a7221 */ /* 0x000fe20000010000 */
[----:B------:R-:W-:Y:S01]  /*fc20*/  FFMA.FTZ R32, R223, R81, R32 ;  /* 0x00000051df207223 */ /* 0x000fe20000010020 */
[----:B------:R-:W2:Y:S01]  /*fc30*/  SHFL.DOWN PT, R13, R6, 0x8, 0x1f ;  /* 0x09001f00060d7f89 */ /* 0x000ea200000e0000 */
[----:B------:R-:W-:Y:S01]  /*fc40*/  FADD.FTZ R68, R215, R68 ;  /* 0x00000044d7447221 */ /* 0x000fe20000010000 */
        /* <DEDUP_REMOVED lines=10> */
[----:B------:R-:W-:Y:S01]  /*fcf0*/  FFMA.FTZ R8, R119, R157, R8 ;  /* 0x0000009d77087223 */ /* 0x000fe20000010008 */
        /* <DEDUP_REMOVED lines=16> */
.L_x_13449:
[----:B------:R-:W-:Y:S05]  /*fe00*/  BSYNC.RECONVERGENT B0 ;  /* 0x0000000000007941 */ /* 0x000fea0003800200 */
.L_x_13448:
        /* <DEDUP_REMOVED lines=20> */
[----:B------:R-:W-:Y:S06]  /*ff50*/  @P2 BRA `(.L_x_13451) ;  /* 0x00000000002c2947 */ /* 0x000fec0003800000 */
[----:B------:R-:W-:Y:S02]  /*ff60*/  UISETP.NE.AND UP0, UPT, UR16, UR43, UPT ;  /* 0x0000002b1000728c */ /* 0x000fe4000bf05270 */
[----:B------:R-:W-:-:S04]  /*ff70*/  ULEA UR14, UR8, UR25, 0x3 ;  /* 0x00000019080e7291 */ /* 0x000fc8000f8e18ff */
[----:B------:R-:W-:-:S13]  /*ff80*/  PLOP3.LUT P2, PT, PT, PT, UP0, 0x80, 0x8 ;  /* 0x000000000008781c */ /* 0x000fda0003f4f008 */
[----:B--2---:R-:W2:Y:S04]  /*ff90*/  @P2 LDS.64 R8, [UR14+0x4610] ;  /* 0x0046100eff082984 */ /* 0x004ea80008000a00 */
[----:B0-----:R-:W0:Y:S01]  /*ffa0*/  @P2 LDS.64 R10, [UR14+0x3e10] ;  /* 0x003e100eff0a2984 */ /* 0x001e220008000a00 */
[----:B--2---:R-:W-:Y:S01]  /*ffb0*/  @P2 FADD.FTZ R6, R6, R8 ;  /* 0x0000000806062221 */ /* 0x004fe20000010000 */
[----:B------:R-:W-:Y:S01]  /*ffc0*/  @P2 FADD.FTZ R7, R7, R9 ;  /* 0x0000000907072221 */ /* 0x000fe20000010000 */
[----:B0-----:R-:W-:Y:S01]  /*ffd0*/  @P2 FADD.FTZ R4, R4, R10 ;  /* 0x0000000a04042221 */ /* 0x001fe20000010000 */
[----:B------:R-:W-:-:S03]  /*ffe0*/  @P2 FADD.FTZ R5, R5, R11 ;  /* 0x0000000b05052221 */ /* 0x000fc60000010000 */
[----:B------:R0:W-:Y:S04]  /*fff0*/  STS.64 [UR14+0x4610], R6 ;  /* 0x00461006ff007988 */ /* 0x0001e80008000a0e */
[----:B------:R0:W-:Y:S02]  /*10000*/  STS.64 [UR14+0x3e10], R4 ;  /* 0x003e1004ff007988 */ /* 0x0001e40008000a0e */
.L_x_13451:
[----:B------:R-:W-:Y:S05]  /*10010*/  BSYNC.RECONVERGENT B0 ;  /* 0x0000000000007941 */ /* 0x000fea0003800200 */
.L_x_13450:
[----:B------:R-:W-:-:S04]  /*10020*/  UIADD3 UR8, UPT, UPT, UR8, 0x1, URZ ;  /* 0x0000000108087890 */ /* 0x000fc8000fffe0ff */
[----:B------:R-:W-:-:S09]  /*10030*/  UISETP.GE.AND UP0, UPT, UR8, UR44, UPT ;  /* 0x0000002c0800728c */ /* 0x000fd2000bf06270 */
[----:B------:R-:W-:Y:S05]  /*10040*/  BRA.U !UP0, `(.L_x_13452) ;  /* 0xffffff7108d07547 */ /* 0x000fea000b83ffff */
.L_x_13370:
[----:B------:R-:W-:Y:S01]  /*10050*/  BAR.SYNC.DEFER_BLOCKING 0x0 ;  /* 0x0000000000007b1d */ /* 0x000fe20000010000 */
[C---:B------:R-:W-:Y:S01]  /*10060*/  LOP3.LUT R0, R116.reuse, 0x1f, RZ, 0xc0, !PT ;  /* 0x0000001f74007812 */ /* 0x040fe200078ec0ff */
[----:B------:R-:W-:Y:S01]  /*10070*/  UIMAD UR26, UR16, -0x200, UR26 ;  /* 0xfffffe00101a78a4 */ /* 0x000fe2000f8e021a */
[----:B------:R-:W-:Y:S02]  /*10080*/  SHF.L.U32 R3, R116, 0x4, RZ ;  /* 0x0000000474037819 */ /* 0x000fe400000006ff */
        /* <DEDUP_REMOVED lines=25> */
[----:B------:R-:W-:Y:S02]  /*10220*/  ISETP.NE.AND P6, PT, R236, RZ, PT ;  /* 0x000000ffec00720c */ /* 0x000fe40003fc5270 */
[----:B------:R-:W-:Y:S02]  /*10230*/  F2FP.F16.F32.PACK_AB R40, R40, R41 ;  /* 0x000000292828723e */ /* 0x000fe400000000ff */
[----:B------:R-:W-:Y:S02]  /*10240*/  F2FP.F16.F32.PACK_AB R38, R38, R39 ;  /* 0x000000272626723e */ /* 0x000fe400000000ff */
[----:B------:R-:W-:Y:S02]  /*10250*/  F2FP.F16.F32.PACK_AB R32, R32, R33 ;  /* 0x000000212020723e */ /* 0x000fe400000000ff */
[----:B------:R-:W-:Y:S01]  /*10260*/  F2FP.F16.F32.PACK_AB R30, R30, R31 ;  /* 0x0000001f1e1e723e */ /* 0x000fe200000000ff */
[----:B------:R-:W0:Y:S01]  /*10270*/  S2UR UR32, SR_CTAID.X ;  /* 0x00000000002079c3 */ /* 0x000e220000002500 */
[C---:B------:R-:W-:Y:S01]  /*10280*/  LOP3.LUT R16, R2.reuse, 0x40, RZ, 0xfc, !PT ;  /* 0x0000004002107812 */ /* 0x040fe200078efcff */
[----:B------:R-:W0:Y:S01]  /*10290*/  LDCU.64 UR26, c[0x0][0x4f8] ;  /* 0x00009f00ff1a77ac */ /* 0x000e220008000a00 */
[----:B------:R-:W-:-:S02]  /*102a0*/  LOP3.LUT R14, R2, 0x60, RZ, 0xfc, !PT ;  /* 0x00000060020e7812 */ /* 0x000fc400078efcff */
[----:B------:R-:W-:Y:S01]  /*102b0*/  ISETP.GE.AND P1, PT, R2, UR8, PT ;  /* 0x0000000802007c0c */ /* 0x000fe2000bf26270 */
[----:B------:R-:W5:Y:S01]  /*102c0*/  LDCU.64 UR30, c[0x0][0x500] ;  /* 0x0000a000ff1e77ac */ /* 0x000f620008000a00 */
[----:B------:R-:W-:Y:S02]  /*102d0*/  ISETP.GE.AND P2, PT, R17, UR8, PT ;  /* 0x0000000811007c0c */ /* 0x000fe4000bf46270 */
[----:B------:R-:W-:Y:S02]  /*102e0*/  ISETP.GE.AND P3, PT, R16, UR8, PT ;  /* 0x0000000810007c0c */ /* 0x000fe4000bf66270 */
[----:B------:R-:W-:Y:S02]  /*102f0*/  ISETP.GE.AND P4, PT, R14, UR8, PT ;  /* 0x000000080e007c0c */ /* 0x000fe4000bf86270 */
[C---:B------:R-:W-:Y:S02]  /*10300*/  LOP3.LUT R15, R2.reuse, 0x80, RZ, 0xfc, !PT ;  /* 0x00000080020f7812 */ /* 0x040fe400078efcff */
[----:B------:R-:W-:-:S02]  /*10310*/  LOP3.LUT R3, R2, 0xa0, RZ, 0xfc, !PT ;  /* 0x000000a002037812 */ /* 0x000fc400078efcff */
[C---:B------:R-:W-:Y:S01]  /*10320*/  LOP3.LUT R13, R2.reuse, 0xc0, RZ, 0xfc, !PT ;  /* 0x000000c0020d7812 */ /* 0x040fe200078efcff */
[----:B------:R-:W3:Y:S01]  /*10330*/  @!P1 LDG.E.U16 R20, desc[UR28][R18.64] ;  /* 0x0000001c12149981 */ /* 0x000ee2000c1e1500 */
[C---:B------:R-:W-:Y:S02]  /*10340*/  LOP3.LUT R12, R2.reuse, 0xe0, RZ, 0xfc, !PT ;  /* 0x000000e0020c7812 */ /* 0x040fe400078efcff */
[C---:B------:R-:W-:Y:S01]  /*10350*/  LOP3.LUT R11, R2.reuse, 0x100, RZ, 0xfc, !PT ;  /* 0x00000100020b7812 */ /* 0x040fe200078efcff */
[----:B------:R-:W4:Y:S01]  /*10360*/  @!P2 LDG.E.U16 R21, desc[UR28][R18.64+0x40] ;  /* 0x0000401c1215a981 */ /* 0x000f22000c1e1500 */
[----:B------:R-:W-:Y:S02]  /*10370*/  ISETP.GE.AND P5, PT, R15, UR8, PT ;  /* 0x000000080f007c0c */ /* 0x000fe4000bfa6270 */
[----:B------:R-:W-:Y:S01]  /*10380*/  LOP3.LUT R10, R2, 0x120, RZ, 0xfc, !PT ;  /* 0x00000120020a7812 */ /* 0x000fe200078efcff */
[----:B------:R-:W5:Y:S01]  /*10390*/  @!P3 LDG.E.U16 R22, desc[UR28][R18.64+0x80] ;  /* 0x0000801c1216b981 */ /* 0x000f62000c1e1500 */
[----:B------:R-:W-:-:S02]  /*103a0*/  ISETP.GE.AND P0, PT, R3, UR8, PT ;  /* 0x0000000803007c0c */ /* 0x000fc4000bf06270 */
[----:B------:R-:W-:Y:S01]  /*103b0*/  ISETP.GE.AND P1, PT, R13, UR8, PT ;  /* 0x000000080d007c0c */ /* 0x000fe2000bf26270 */
[----:B------:R-:W5:Y:S01]  /*103c0*/  @!P4 LDG.E.U16 R23, desc[UR28][R18.64+0xc0] ;  /* 0x0000c01c1217c981 */ /* 0x000f62000c1e1500 */
[----:B------:R-:W-:Y:S02]  /*103d0*/  ISETP.GE.AND P2, PT, R12, UR8, PT ;  /* 0x000000080c007c0c */ /* 0x000fe4000bf46270 */
[----:B------:R-:W-:Y:S02]  /*103e0*/  ISETP.GE.AND P3, PT, R11, UR8, PT ;  /* 0x000000080b007c0c */ /* 0x000fe4000bf66270 */
[----:B------:R-:W-:Y:S01]  /*103f0*/  ISETP.GE.AND P4, PT, R10, UR8, PT ;  /* 0x000000080a007c0c */ /* 0x000fe2000bf86270 */
[----:B------:R-:W5:Y:S01]  /*10400*/  @!P5 LDG.E.U16 R24, desc[UR28][R18.64+0x100] ;  /* 0x0001001c1218d981 */ /* 0x000f62000c1e1500 */
[C---:B--2---:R-:W-:Y:S02]  /*10410*/  LOP3.LUT R9, R2.reuse, 0x140, RZ, 0xfc, !PT ;  /* 0x0000014002097812 */ /* 0x044fe400078efcff */
[C---:B------:R-:W-:Y:S01]  /*10420*/  LOP3.LUT R8, R2.reuse, 0x160, RZ, 0xfc, !PT ;  /* 0x0000016002087812 */ /* 0x040fe200078efcff */
[----:B------:R-:W2:Y:S01]  /*10430*/  @!P0 LDG.E.U16 R25, desc[UR28][R18.64+0x140] ;  /* 0x0001401c12198981 */ /* 0x000ea2000c1e1500 */
[----:B------:R-:W-:-:S02]  /*10440*/  LOP3.LUT R7, R2, 0x180, RZ, 0xfc, !PT ;  /* 0x0000018002077812 */ /* 0x000fc400078efcff */
[C---:B------:R-:W-:Y:S01]  /*10450*/  LOP3.LUT R6, R2.reuse, 0x1a0, RZ, 0xfc, !PT ;  /* 0x000001a002067812 */ /* 0x040fe200078efcff */
[----:B------:R-:W2:Y:S01]  /*10460*/  @!P1 LDG.E.U16 R26, desc[UR28][R18.64+0x180] ;  /* 0x0001801c121a9981 */ /* 0x000ea2000c1e1500 */
[C---:B------:R-:W-:Y:S02]  /*10470*/  LOP3.LUT R5, R2.reuse, 0x1c0, RZ, 0xfc, !PT ;  /* 0x000001c002057812 */ /* 0x040fe400078efcff */
[----:B------:R-:W-:Y:S01]  /*10480*/  ISETP.GE.AND P5, PT, R9, UR8, PT ;  /* 0x0000000809007c0c */ /* 0x000fe2000bfa6270 */
[----:B------:R-:W2:Y:S01]  /*10490*/  @!P2 LDG.E.U16 R27, desc[UR28][R18.64+0x1c0] ;  /* 0x0001c01c121ba981 */ /* 0x000ea2000c1e1500 */
[----:B------:R-:W-:Y:S02]  /*104a0*/  LOP3.LUT R4, R2, 0x1e0, RZ, 0xfc, !PT ;  /* 0x000001e002047812 */ /* 0x000fe400078efcff */
[----:B------:R-:W-:Y:S01]  /*104b0*/  ISETP.GE.AND P0, PT, R8, UR8, PT ;  /* 0x0000000808007c0c */ /* 0x000fe2000bf06270 */
[----:B------:R-:W2:Y:S01]  /*104c0*/  @!P3 LDG.E.U16 R28, desc[UR28][R18.64+0x200] ;  /* 0x0002001c121cb981 */ /* 0x000ea2000c1e1500 */
[----:B------:R-:W-:-:S02]  /*104d0*/  ISETP.GE.AND P1, PT, R7, UR8, PT ;  /* 0x0000000807007c0c */ /* 0x000fc4000bf26270 */
[----:B------:R-:W-:Y:S01]  /*104e0*/  ISETP.GE.AND P2, PT, R6, UR8, PT ;  /* 0x0000000806007c0c */ /* 0x000fe2000bf46270 */
[----:B------:R-:W2:Y:S01]  /*104f0*/  @!P4 LDG.E.U16 R29, desc[UR28][R18.64+0x240] ;  /* 0x0002401c121dc981 */ /* 0x000ea2000c1e1500 */
[----:B------:R-:W-:Y:S02]  /*10500*/  ISETP.GE.AND P3, PT, R5, UR8, PT ;  /* 0x0000000805007c0c */ /* 0x000fe4000bf66270 */
[----:B------:R-:W-:Y:S01]  /*10510*/  ISETP.GE.AND P4, PT, R4, UR8, PT ;  /* 0x0000000804007c0c */ /* 0x000fe2000bf86270 */
[----:B------:R-:W2:Y:S04]  /*10520*/  @!P5 LDG.E.U16 R46, desc[UR28][R18.64+0x280] ;  /* 0x0002801c122ed981 */ /* 0x000ea8000c1e1500 */
[----:B------:R-:W2:Y:S04]  /*10530*/  @!P0 LDG.E.U16 R47, desc[UR28][R18.64+0x2c0] ;  /* 0x0002c01c122f8981 */ /* 0x000ea8000c1e1500 */
[----:B------:R-:W2:Y:S04]  /*10540*/  @!P1 LDG.E.U16 R48, desc[UR28][R18.64+0x300] ;  /* 0x0003001c12309981 */ /* 0x000ea8000c1e1500 */
[----:B------:R-:W2:Y:S04]  /*10550*/  @!P2 LDG.E.U16 R49, desc[UR28][R18.64+0x340] ;  /* 0x0003401c1231a981 */ /* 0x000ea8000c1e1500 */
[----:B------:R-:W2:Y:S04]  /*10560*/  @!P3 LDG.E.U16 R50, desc[UR28][R18.64+0x380] ;  /* 0x0003801c1232b981 */ /* 0x000ea8000c1e1500 */
[----:B------:R-:W2:Y:S04]  /*10570*/  @!P4 LDG.E.U16 R77, desc[UR28][R18.64+0x3c0] ;  /* 0x0003c01c124dc981 */ /* 0x000ea8000c1e1500 */
[----:B---3--:R-:W-:Y:S04]  /*10580*/  STS.U16 [R111], R20 ;  /* 0x000000146f007388 */ /* 0x008fe80000000400 */
[----:B----4-:R-:W-:Y:S04]  /*10590*/  STS.U16 [R110+0x40], R21 ;  /* 0x000040156e007388 */ /* 0x010fe80000000400 */
[----:B-----5:R-:W-:Y:S04]  /*105a0*/  STS.U16 [R109+0x80], R22 ;  /* 0x000080166d007388 */ /* 0x020fe80000000400 */
        /* <DEDUP_REMOVED lines=22> */
[----:B------:R-:W2:Y:S01]  /*10710*/  LDS.U16 R18, [R95+0x8] ;  /* 0x000008005f127984 */ /* 0x000ea20000000400 */
        /* <DEDUP_REMOVED lines=10> */
[----:B------:R-:W3:Y:S01]  /*107c0*/  LDS.U16 R21, [R95+0xe] ;  /* 0x00000e005f157984 */ /* 0x000ee20000000400 */
[----:B------:R-:W-:-:S04]  /*107d0*/  @!P4 FMUL.FTZ R23, R23, -1.4426950216293334961 ;  /* 0xbfb8aa3b1717c820 */ /* 0x000fc80000410000 */
[----:B------:R-:W-:Y:S01]  /*107e0*/  @!P5 FMUL.FTZ R25, R25, -1.4426950216293334961 ;  /* 0xbfb8aa3b1919d820 */ /* 0x000fe20000410000 */
[----:B------:R4:W5:Y:S02]  /*107f0*/  @!P4 MUFU.EX2 R24, R23 ;  /* 0x000000170018c308 */ /* 0x0009640000000800 */
[----:B------:R-:W-:Y:S01]  /*10800*/  @!P0 FMUL.FTZ R26, R26, -1.4426950216293334961 ;  /* 0xbfb8aa3b1a1a8820 */ /* 0x000fe20000410000 */
[----:B------:R-:W-:-:S05]  /*10810*/  FSETP.GTU.FTZ.AND P1, PT, R27, 20, PT ;  /* 0x41a000001b00780b */ /* 0x000fca0003f3c000 */
[----:B------:R-:W1:Y:S01]  /*10820*/  @!P5 MUFU.EX2 R25, R25 ;  /* 0x000000190019d308 */ /* 0x000e620000000800 */
[----:B----4-:R-:W4:Y:S07]  /*10830*/  LDS.U16 R23, [R95+0x12] ;  /* 0x000012005f177984 */ /* 0x010f2e0000000400 */
[----:B------:R-:W0:Y:S01]  /*10840*/  @!P0 MUFU.EX2 R26, R26 ;  /* 0x0000001a001a8308 */ /* 0x000e220000000800 */
[----:B-----5:R-:W-:Y:S01]  /*10850*/  @!P4 FADD.FTZ R24, R24, 1 ;  /* 0x3f8000001818c421 */ /* 0x020fe20000010000 */
[----:B------:R-:W-:-:S06]  /*10860*/  @!P1 FMUL.FTZ R27, R27, -1.4426950216293334961 ;  /* 0xbfb8aa3b1b1b9820 */ /* 0x000fcc0000410000 */
[----:B------:R-:W5:Y:S01]  /*10870*/  @!P4 MUFU.RCP R24, R24 ;  /* 0x000000180018c308 */ /* 0x000f620000001000 */
[----:B-1----:R-:W-:Y:S01]  /*10880*/  @!P5 FADD.FTZ R25, R25, 1 ;  /* 0x3f8000001919d421 */ /* 0x002fe20000010000 */
[----:B--2---:R-:W-:-:S06]  /*10890*/  HADD2.F32 R18, -RZ, R18.H0_H0 ;  /* 0x20000012ff127230 */ /* 0x004fcc0000004100 */
[----:B------:R-:W1:Y:S01]  /*108a0*/  @!P1 MUFU.EX2 R27, R27 ;  /* 0x0000001b001b9308 */ /* 0x000e620000000800 */
[----:B0-----:R-:W-:-:S07]  /*108b0*/  @!P0 FADD.FTZ R26, R26, 1 ;  /* 0x3f8000001a1a8421 */ /* 0x001fce0000010000 */
[----:B------:R-:W0:Y:S01]  /*108c0*/  @!P5 MUFU.RCP R25, R25 ;  /* 0x000000190019d308 */ /* 0x000e220000001000 */
[----:B------:R-:W-:Y:S01]  /*108d0*/  FADD.FTZ R18, R18, UR7 ;  /* 0x0000000712127e21 */ /* 0x000fe20008010000 */
[----:B---3--:R-:W-:-:S06]  /*108e0*/  HADD2.F32 R21, -RZ, R21.H0_H0 ;  /* 0x20000015ff157230 */ /* 0x008fcc0000004100 */
[----:B------:R-:W2:Y:S01]  /*108f0*/  @!P0 MUFU.RCP R26, R26 ;  /* 0x0000001a001a8308 */ /* 0x000ea20000001000 */
[----:B------:R-:W-:Y:S01]  /*10900*/  HADD2.F32 R19, -RZ, R19.H0_H0 ;  /* 0x20000013ff137230 */ /* 0x000fe20000004100 */
[----:B------:R-:W-:Y:S01]  /*10910*/  FSETP.GTU.FTZ.AND P2, PT, R18, 20, PT ;  /* 0x41a000001200780b */ /* 0x000fe20003f5c000 */
[----:B-----5:R-:W-:Y:S01]  /*10920*/  @!P4 FMUL.FTZ R53, R53, R24 ;  /* 0x000000183535c220 */ /* 0x020fe20000410000 */
[----:B------:R-:W-:Y:S02]  /*10930*/  HADD2.F32 R20, -RZ, R20.H0_H0 ;  /* 0x20000014ff147230 */ /* 0x000fe40000004100 */
[----:B------:R-:W-:Y:S01]  /*10940*/  FADD.FTZ R24, R21, UR7 ;  /* 0x0000000715187e21 */ /* 0x000fe20008010000 */
[----:B------:R-:W-:Y:S02]  /*10950*/  HADD2.F32 R22, -RZ, R22.H0_H0 ;  /* 0x20000016ff167230 */ /* 0x000fe40000004100 */
[----:B------:R-:W-:Y:S01]  /*10960*/  FADD.FTZ R19, R19, UR7 ;  /* 0x0000000713137e21 */ /* 0x000fe20008010000 */
[----:B-1----:R-:W-:Y:S01]  /*10970*/  @!P1 FADD.FTZ R27, R27, 1 ;  /* 0x3f8000001b1b9421 */ /* 0x002fe20000010000 */
[----:B0-----:R-:W-:Y:S01]  /*10980*/  @!P5 FMUL.FTZ R56, R56, R25 ;  /* 0x000000193838d220 */ /* 0x001fe20000410000 */
[----:B------:R-:W-:Y:S01]  /*10990*/  FADD.FTZ R28, R20, UR7 ;  /* 0x00000007141c7e21 */ /* 0x000fe20008010000 */
[----:B------:R-:W-:Y:S01]  /*109a0*/  FADD.FTZ R25, R22, UR7 ;  /* 0x0000000716197e21 */ /* 0x000fe20008010000 */
[----:B------:R-:W-:-:S02]  /*109b0*/  FSETP.GTU.FTZ.AND P5, PT, R24, 20, PT ;  /* 0x41a000001800780b */ /* 0x000fc40003fbc000 */
[----:B------:R-:W-:Y:S01]  /*109c0*/  FSETP.GTU.FTZ.AND P3, PT, R19, 20, PT ;  /* 0x41a000001300780b */ /* 0x000fe20003f7c000 */
[----:B------:R-:W0:Y:S01]  /*109d0*/  @!P1 MUFU.RCP R27, R27 ;  /* 0x0000001b001b9308 */ /* 0x000e220000001000 */
[----:B------:R-:W-:Y:S01]  /*109e0*/  FSETP.GTU.FTZ.AND P4, PT, R28, 20, PT ;  /* 0x41a000001c00780b */ /* 0x000fe20003f9c000 */
[----:B--2---:R-:W-:Y:S01]  /*109f0*/  @!P0 FMUL.FTZ R55, R55, R26 ;  /* 0x0000001a37378220 */ /* 0x004fe20000410000 */
[----:B------:R-:W-:Y:S01]  /*10a00*/  FSETP.GTU.FTZ.AND P0, PT, R25, 20, PT ;  /* 0x41a000001900780b */ /* 0x000fe20003f1c000 */
[----:B------:R-:W-:Y:S01]  /*10a10*/  @!P2 FMUL.FTZ R18, R18, -1.4426950216293334961 ;  /* 0xbfb8aa3b1212a820 */ /* 0x000fe20000410000 */
[----:B----4-:R-:W-:-:S05]  /*10a20*/  HADD2.F32 R23, -RZ, R23.H0_H0 ;  /* 0x20000017ff177230 */ /* 0x010fca0000004100 */
[----:B------:R-:W1:Y:S01]  /*10a30*/  @!P2 MUFU.EX2 R18, R18 ;  /* 0x000000120012a308 */ /* 0x000e620000000800 */
[----:B------:R-:W-:Y:S01]  /*10a40*/  @!P5 FMUL.FTZ R22, R24, -1.4426950216293334961 ;  /* 0xbfb8aa3b1816d820 */ /* 0x000fe20000410000 */
[----:B------:R-:W-:Y:S01]  /*10a50*/  @!P3 FMUL.FTZ R19, R19, -1.4426950216293334961 ;  /* 0xbfb8aa3b1313b820 */ /* 0x000fe20000410000 */
[----:B------:R-:W-:Y:S01]  /*10a60*/  FADD.FTZ R26, R23, UR7 ;  /* 0x00000007171a7e21 */ /* 0x000fe20008010000 */
[----:B------:R-:W-:Y:S02]  /*10a70*/  @!P4 FMUL.FTZ R21, R28, -1.4426950216293334961 ;  /* 0xbfb8aa3b1c15c820 */ /* 0x000fe40000410000 */
[----:B------:R-:W-:Y:S01]  /*10a80*/  @!P0 FMUL.FTZ R23, R25, -1.4426950216293334961 ;  /* 0xbfb8aa3b19178820 */ /* 0x000fe20000410000 */
[----:B0-----:R-:W-:Y:S01]  /*10a90*/  @!P1 FMUL.FTZ R58, R58, R27 ;  /* 0x0000001b3a3a9220 */ /* 0x001fe20000410000 */
[----:B------:R1:W0:Y:S01]  /*10aa0*/  @!P3 MUFU.EX2 R20, R19 ;  /* 0x000000130014b308 */ /* 0x0002220000000800 */
[----:B------:R-:W-:-:S07]  /*10ab0*/  FSETP.GTU.FTZ.AND P1, PT, R26, 20, PT ;  /* 0x41a000001a00780b */ /* 0x000fce0003f3c000 */
[----:B------:R-:W2:Y:S01]  /*10ac0*/  @!P5 MUFU.EX2 R22, R22 ;  /* 0x000000160016d308 */ /* 0x000ea20000000800 */
[----:B-1----:R-:W-:Y:S02]  /*10ad0*/  @!P2 FADD.FTZ R19, R18, 1 ;  /* 0x3f8000001213a421 */ /* 0x002fe40000010000 */
[----:B------:R-:W1:Y:S05]  /*10ae0*/  LDS.U16 R18, [R95+0x14] ;  /* 0x000014005f127984 */ /* 0x000e6a0000000400 */
[----:B------:R-:W3:Y:S08]  /*10af0*/  @!P4 MUFU.EX2 R21, R21 ;  /* 0x000000150015c308 */ /* 0x000ef00000000800 */
[----:B------:R-:W4:Y:S01]  /*10b00*/  @!P0 MUFU.EX2 R23, R23 ;  /* 0x0000001700178308 */ /* 0x000f220000000800 */
[----:B------:R-:W-:Y:S01]  /*10b10*/  @!P1 FMUL.FTZ R24, R26, -1.4426950216293334961 ;  /* 0xbfb8aa3b1a189820 */ /* 0x000fe20000410000 */
[----:B0-----:R-:W-:Y:S01]  /*10b20*/  @!P3 FADD.FTZ R20, R20, 1 ;  /* 0x3f8000001414b421 */ /* 0x001fe20000010000 */
[----:B--2---:R-:W-:-:S05]  /*10b30*/  @!P5 FADD.FTZ R22, R22, 1 ;  /* 0x3f8000001616d421 */ /* 0x004fca0000010000 */
[----:B------:R0:W-:Y:S01]  /*10b40*/  @!P2 MUFU.RCP R26, R19 ;  /* 0x00000013001aa308 */ /* 0x0001e20000001000 */
[----:B---3--:R-:W-:Y:S01]  /*10b50*/  @!P4 FADD.FTZ R21, R21, 1 ;  /* 0x3f8000001515c421 */ /* 0x008fe20000010000 */
[----:B0-----:R-:W0:Y:S06]  /*10b60*/  LDS.U16 R19, [R95+0x16] ;  /* 0x000016005f137984 */ /* 0x001e2c0000000400 */
[----:B------:R2:W-:Y:S01]  /*10b70*/  @!P3 MUFU.RCP R25, R20 ;  /* 0x000000140019b308 */ /* 0x0005e20000001000 */
[----:B----4-:R-:W-:-:S07]  /*10b80*/  @!P0 FADD.FTZ R23, R23, 1 ;  /* 0x3f80000017178421 */ /* 0x010fce0000010000 */
[----:B------:R3:W-:Y:S01]  /*10b90*/  @!P5 MUFU.RCP R27, R22 ;  /* 0x00000016001bd308 */ /* 0x0007e20000001000 */
[----:B--2---:R-:W2:Y:S04]  /*10ba0*/  LDS.U16 R20, [R95+0x18] ;  /* 0x000018005f147984 */ /* 0x004ea80000000400 */
[----:B---3--:R-:W3:Y:S03]  /*10bb0*/  LDS.U16 R22, [R95+0x1c] ;  /* 0x00001c005f167984 */ /* 0x008ee60000000400 */
[----:B------:R-:W4:Y:S08]  /*10bc0*/  @!P1 MUFU.EX2 R24, R24 ;  /* 0x0000001800189308 */ /* 0x000f300000000800 */
[----:B------:R5:W2:Y:S08]  /*10bd0*/  @!P4 MUFU.RCP R28, R21 ;  /* 0x00000015001cc308 */ /* 0x000ab00000001000 */
[----:B------:R1:W-:Y:S01]  /*10be0*/  @!P0 MUFU.RCP R46, R23 ;  /* 0x00000017002e8308 */ /* 0x0003e20000001000 */
[----:B-----5:R-:W5:Y:S04]  /*10bf0*/  LDS.U16 R21, [R95+0x1a] ;  /* 0x00001a005f157984 */ /* 0x020f680000000400 */
[----:B-1----:R-:W1:Y:S01]  /*10c00*/  LDS.U16 R23, [R95+0x1e] ;  /* 0x00001e005f177984 */ /* 0x002e620000000400 */
[----:B------:R-:W-:Y:S01]  /*10c10*/  BAR.SYNC.DEFER_BLOCKING 0x0 ;  /* 0x0000000000007b1d */ /* 0x000fe20000010000 */
[----:B----4-:R-:W-:Y:S01]  /*10c20*/  @!P1 FADD.FTZ R24, R24, 1 ;  /* 0x3f80000018189421 */ /* 0x010fe20000010000 */
[----:B------:R-:W-:Y:S01]  /*10c30*/  @!P3 FMUL.FTZ R62, R62, R25 ;  /* 0x000000193e3eb220 */ /* 0x000fe20000410000 */
[----:B------:R-:W-:-:S03]  /*10c40*/  PRMT R25, R42, 0x7632, R25 ;  /* 0x000076322a197816 */ /* 0x000fc60000000019 */
[----:B------:R4:W3:Y:S01]  /*10c50*/  @!P1 MUFU.RCP R29, R24 ;  /* 0x00000018001d9308 */ /* 0x0008e20000001000 */
[----:B------:R-:W-:Y:S01]  /*10c60*/  HADD2.F32 R18, -RZ, R18.H0_H0 ;  /* 0x20000012ff127230 */ /* 0x000fe20000004100 */
[----:B----4-:R-:W-:Y:S01]  /*10c70*/  PRMT R24, R44, 0x7632, R24 ;  /* 0x000076322c187816 */ /* 0x010fe20000000018 */
[----:B0-----:R-:W-:-:S03]  /*10c80*/  HADD2.F32 R19, -RZ, R19.H0_H0 ;  /* 0x20000013ff137230 */ /* 0x001fc60000004100 */
[----:B------:R-:W-:Y:S01]  /*10c90*/  FADD.FTZ R18, R18, UR7 ;  /* 0x0000000712127e21 */ /* 0x000fe20008010000 */
[----:B------:R-:W-:Y:S01]  /*10ca0*/  @!P2 FMUL.FTZ R59, R59, R26 ;  /* 0x0000001a3b3ba220 */ /* 0x000fe20000410000 */
[----:B------:R0:W-:Y:S04]  /*10cb0*/  STS.U16 [R95+0x2], R24 ;  /* 0x000002185f007388 */ /* 0x0001e80000000400 */
[----:B------:R4:W-:Y:S01]  /*10cc0*/  STS.U16 [R95+0x6], R25 ;  /* 0x000006195f007388 */ /* 0x0009e20000000400 */
[----:B------:R-:W-:Y:S01]  /*10cd0*/  @!P5 FMUL.FTZ R64, R64, R27 ;  /* 0x0000001b4040d220 */ /* 0x000fe20000410000 */
[----:B0-----:R-:W-:Y:S02]  /*10ce0*/  PRMT R24, R36, 0x7632, R24 ;  /* 0x0000763224187816 */ /* 0x001fe40000000018 */
[----:B----4-:R-:W-:-:S03]  /*10cf0*/  PRMT R25, R34, 0x7632, R25 ;  /* 0x0000763222197816 */ /* 0x010fc60000000019 */
[----:B------:R0:W-:Y:S01]  /*10d00*/  STS.U16 [R95+0x12], R24 ;  /* 0x000012185f007388 */ /* 0x0001e20000000400 */
[----:B------:R-:W-:Y:S02]  /*10d10*/  PRMT R26, R40, 0x7632, R26 ;  /* 0x00007632281a7816 */ /* 0x000fe4000000001a */
[----:B------:R-:W-:Y:S01]  /*10d20*/  PRMT R27, R38, 0x7632, R27 ;  /* 0x00007632261b7816 */ /* 0x000fe2000000001b */
[----:B------:R4:W-:Y:S01]  /*10d30*/  STS.U16 [R95+0x16], R25 ;  /* 0x000016195f007388 */ /* 0x0009e20000000400 */
[----:B--2---:R-:W-:Y:S01]  /*10d40*/  @!P4 FMUL.FTZ R61, R61, R28 ;  /* 0x0000001c3d3dc220 */ /* 0x004fe20000410000 */
[----:B------:R-:W-:Y:S01]  /*10d50*/  FADD.FTZ R19, R19, UR7 ;  /* 0x0000000713137e21 */ /* 0x000fe20008010000 */
[----:B------:R-:W-:Y:S02]  /*10d60*/  FSETP.GTU.FTZ.AND P5, PT, R18, 20, PT ;  /* 0x41a000001200780b */ /* 0x000fe40003fbc000 */
[----:B0-----:R-:W-:Y:S01]  /*10d70*/  PRMT R24, R32, 0x7632, R24 ;  /* 0x0000763220187816 */ /* 0x001fe20000000018 */
[----:B------:R-:W-:Y:S01]  /*10d80*/  HADD2.F32 R20, -RZ, R20.H0_H0 ;  /* 0x20000014ff147230 */ /* 0x000fe20000004100 */
[----:B----4-:R-:W-:Y:S01]  /*10d90*/  PRMT R25, R30, 0x7632, R25 ;  /* 0x000076321e197816 */ /* 0x010fe20000000019 */
[----:B---3--:R-:W-:Y:S01]  /*10da0*/  HADD2.F32 R22, -RZ, R22.H0_H0 ;  /* 0x20000016ff167230 */ /* 0x008fe20000004100 */
[----:B------:R-:W-:Y:S01]  /*10db0*/  MOV R28, UR8 ;  /* 0x00000008001c7c02 */ /* 0x000fe20008000f00 */
[----:B------:R-:W-:Y:S01]  /*10dc0*/  STS.U16 [R95], R44 ;  /* 0x0000002c5f007388 */ /* 0x000fe20000000400 */
[----:B------:R-:W-:Y:S01]  /*10dd0*/  @!P1 FMUL.FTZ R68, R68, R29 ;  /* 0x0000001d44449220 */ /* 0x000fe20000410000 */
[----:B------:R-:W-:-:S02]  /*10de0*/  FSETP.GTU.FTZ.AND P2, PT, R19, 20, PT ;  /* 0x41a000001300780b */ /* 0x000fc40003f5c000 */
        /* <DEDUP_REMOVED lines=36> */
[----:B-----5:R-:W-:Y:S02]  /*11030*/  HADD2.F32 R21, -RZ, R21.H0_H0 ;  /* 0x20000015ff157230 */ /* 0x020fe40000004100 */
[----:B-1----:R-:W-:Y:S02]  /*11040*/  HADD2.F32 R23, -RZ, R23.H0_H0 ;  /* 0x20000017ff177230 */ /* 0x002fe40000004100 */
[----:B------:R-:W-:Y:S01]  /*11050*/  @!P2 FMUL.FTZ R19, R19, -1.4426950216293334961 ;  /* 0xbfb8aa3b1313a820 */ /* 0x000fe20000410000 */
[----:B------:R-:W1:Y:S01]  /*11060*/  @!P5 MUFU.EX2 R18, R18 ;  /* 0x000000120012d308 */ /* 0x000e620000000800 */
        /* <DEDUP_REMOVED lines=10> */
[----:B------:R-:W-:-:S07]  /*11110*/  USHF.L.U32 UR8, UR16, 0x9, URZ ;  /* 0x0000000910087899 */ /* 0x000fce00080006ff */
[----:B------:R-:W0:Y:S01]  /*11120*/  @!P0 MUFU.EX2 R22, R22 ;  /* 0x0000001600168308 */ /* 0x000e220000000800 */
[----:B-1----:R-:W-:Y:S01]  /*11130*/  @!P5 FADD.FTZ R18, R18, 1 ;  /* 0x3f8000001212d421 */ /* 0x002fe20000010000 */
[----:B------:R-:W-:Y:S01]  /*11140*/  @!P4 FMUL.FTZ R21, R21, -1.4426950216293334961 ;  /* 0xbfb8aa3b1515c820 */ /* 0x000fe20000410000 */
[----:B------:R-:W-:Y:S01]  /*11150*/  @!P3 FMUL.FTZ R23, R23, -1.4426950216293334961 ;  /* 0xbfb8aa3b1717b820 */ /* 0x000fe20000410000 */
[----:B------:R-:W-:Y:S01]  /*11160*/  UIADD3 UR8, UPT, UPT, UR8, -0x200, URZ ;  /* 0xfffffe0008087890 */ /* 0x000fe2000fffe0ff */
[----:B--2---:R-:W-:Y:S01]  /*11170*/  @!P2 FADD.FTZ R19, R19, 1 ;  /* 0x3f8000001313a421 */ /* 0x004fe20000010000 */
[----:B------:R-:W-:Y:S02]  /*11180*/  UMOV UR9, URZ ;  /* 0x000000ff00097c82 */ /* 0x000fe40008000000 */
[----:B------:R-:W1:Y:S01]  /*11190*/  @!P5 MUFU.RCP R18, R18 ;  /* 0x000000120012d308 */ /* 0x000e620000001000 */
[----:B------:R-:W-:Y:S01]  /*111a0*/  UIMAD.WIDE.U32 UR14, UR32, UR26, UR8 ;  /* 0x0000001a200e72a5 */ /* 0x000fe2000f8e0008 */
[----:B-----5:R-:W-:-:S03]  /*111b0*/  @!P1 FADD.FTZ R20, R20, 1 ;  /* 0x3f80000014149421 */ /* 0x020fc60000010000 */
[----:B------:R-:W-:Y:S01]  /*111c0*/  UIMAD UR15, UR32, UR27, UR15 ;  /* 0x0000001b200f72a4 */ /* 0x000fe2000f8e020f */
[----:B------:R-:W2:Y:S02]  /*111d0*/  LDCU.64 UR26, c[0x0][0x550] ;  /* 0x0000aa00ff1a77ac */ /* 0x000ea40008000a00 */
[----:B------:R-:W5:Y:S01]  /*111e0*/  @!P4 MUFU.EX2 R21, R21 ;  /* 0x000000150015c308 */ /* 0x000f620000000800 */
        /* <DEDUP_REMOVED lines=8> */
[----:B-----5:R-:W-:Y:S01]  /*11270*/  @!P4 FADD.FTZ R21, R21, 1 ;  /* 0x3f8000001515c421 */ /* 0x020fe20000010000 */
[----:B0-----:R-:W-:Y:S01]  /*11280*/  @!P3 FADD.FTZ R23, R23, 1 ;  /* 0x3f8000001717b421 */ /* 0x001fe20000010000 */
[----:B------:R-:W-:Y:S02]  /*11290*/  MOV R18, UR13 ;  /* 0x0000000d00127c02 */ /* 0x000fe40008000f00 */
[----:B------:R-:W-:Y:S01]  /*112a0*/  IADD3 R26, P5, PT, R2, UR14, RZ ;  /* 0x0000000e021a7c10 */ /* 0x000fe2000ffbe0ff */
[----:B----4-:R-:W-:-:S03]  /*112b0*/  @!P2 FMUL.FTZ R70, R70, R19 ;  /* 0x000000134646a220 */ /* 0x010fc60000410000 */
[----:B------:R-:W-:Y:S01]  /*112c0*/  IADD3.X R19, PT, PT, R18, UR15, RZ, P5, !PT ;  /* 0x0000000f12137c10 */ /* 0x000fe2000affe4ff */
[----:B------:R-:W0:Y:S01]  /*112d0*/  @!P4 MUFU.RCP R21, R21 ;  /* 0x000000150015c308 */ /* 0x000e220000001000 */
[----:B--2---:R-:W-:Y:S01]  /*112e0*/  LEA R18, P5, R26, UR26, 0x1 ;  /* 0x0000001a1a127c11 */ /* 0x004fe2000f8a08ff */
        /* <DEDUP_REMOVED lines=97> */
[----:B--2---:R-:W-:-:S05]  /*11900*/  UIMAD.WIDE.U32 UR8, UR32, UR14, UR8 ;  /* 0x0000000e200872a5 */ /* 0x004fca000f8e0008 */
[----:B------:R-:W2:Y:S01]  /*11910*/  LDS R20, [UR25+0x420] ;  /* 0x00042019ff147984 */ /* 0x000ea20008000800 */
[----:B------:R-:W-:Y:S01]  /*11920*/  UIMAD UR9, UR32, UR15, UR9 ;  /* 0x0000000f200972a4 */ /* 0x000fe2000f8e0209 */
[----:B------:R-:W3:Y:S03]  /*11930*/  LDCU.64 UR14, c[0x0][0x560] ;  /* 0x0000ac00ff0e77ac */ /* 0x000ee60008000a00 */
[----:B-1----:R-:W-:Y:S01]  /*11940*/  UIMAD.WIDE.U32 UR8, UR12, UR26, UR8 ;  /* 0x0000001a0c0872a5 */ /* 0x002fe2000f8e0008 */
        /* <DEDUP_REMOVED lines=9> */
[-C--:B--2---:R-:W-:Y:S02]  /*119e0*/  ISETP.GE.AND P2, PT, R2, R20.reuse, PT ;  /* 0x000000140200720c */ /* 0x084fe40003f46270 */
        /* <DEDUP_REMOVED lines=55> */
.L_x_13336:
        /* <DEDUP_REMOVED lines=33> */
.L_x_13455:
[----:B------:R-:W-:Y:S05]  /*11f70*/  BSYNC.RECONVERGENT B0 ;  /* 0x0000000000007941 */ /* 0x000fea0003800200 */
.L_x_13454:
[----:B------:R-:W-:Y:S01]  /*11f80*/  UISETP.NE.U32.AND UP0, UPT, UR8, URZ, UPT ;  /* 0x000000ff0800728c */ /* 0x000fe2000bf05070 */
[----:B-1----:R-:W-:-:S03]  /*11f90*/  ISETP.GE.AND P0, PT, R11, UR15, PT ;  /* 0x0000000f0b007c0c */ /* 0x002fc6000bf06270 */
[----:B------:R-:W-:-:S09]  /*11fa0*/  UISETP.NE.AND.EX UP0, UPT, UR9, URZ, UPT, UP0 ;  /* 0x000000ff0900728c */ /* 0x000fd2000bf05300 */
[----:B------:R-:W-:Y:S05]  /*11fb0*/  BRA.U !UP0, `(.L_x_13456) ;  /* 0x0000000108707547 */ /* 0x000fea000b800000 */
[----:B------:R-:W-:Y:S06]  /*11fc0*/  BAR.SYNC.DEFER_BLOCKING 0x0 ;  /* 0x0000000000007b1d */ /* 0x000fec0000010000 */
[----:B------:R-:W-:Y:S01]  /*11fd0*/  BSSY.RECONVERGENT B0, `(.L_x_13456) ;  /* 0x000001a000007945 */ /* 0x000fe20003800200 */
[----:B--2---:R-:W1:Y:S01]  /*11fe0*/  SHFL.DOWN P1, R3, R114, 0x1, 0x1f ;  /* 0x08201f0072037f89 */ /* 0x004e620000020000 */
[----:B0-----:R-:W0:Y:S01]  /*11ff0*/  S2R R4, SR_LANEID ;  /* 0x0000000000047919 */ /* 0x001e220000000000 */
[----:B------:R-:W2:Y:S01]  /*12000*/  S2R R6, SR_TID.X ;  /* 0x0000000000067919 */ /* 0x000ea20000002100 */
[----:B-1----:R-:W-:-:S05]  /*12010*/  @P1 FADD R3, R3, R114 ;  /* 0x0000007203031221 */ /* 0x002fca0000000000 */
[----:B------:R-:W1:Y:S01]  /*12020*/  SHFL.DOWN P1, R0, R3, 0x2, 0x1f ;  /* 0x08401f0003007f89 */ /* 0x000e620000020000 */
        /* <DEDUP_REMOVED lines=20> */
.L_x_13457:
[----:B------:R-:W-:Y:S05]  /*12170*/  BSYNC.RECONVERGENT B0 ;  /* 0x0000000000007941 */ /* 0x000fea0003800200 */
.L_x_13456:
        /* <DEDUP_REMOVED lines=16> */
.L_x_13459:
[----:B------:R-:W-:Y:S02]  /*12280*/  LEA R0, R11, UR9, 0x3 ;  /* 0x000000090b007c11 */ /* 0x000fe4000f8e18ff */
[----:B-12-4-:R-:W-:Y:S02]  /*12290*/  MOV R3, UR7 ;  /* 0x0000000700037c02 */ /* 0x016fe40008000f00 */
        /* <DEDUP_REMOVED lines=30> */
.L_x_13458:
[----:B------:R-:W-:Y:S05]  /*12480*/  EXIT ;  /* 0x000000000000794d */ /* 0x000fea0003800000 */
.L_x_13460:
        /* <DEDUP_REMOVED lines=15> */
.L_x_18738:


//--------------------- .text._Z25selective_scan_bwd_kernelI32Selective_Scan_bwd_kernel_traitsILi32ELi16ELb0ELb1ELb1ELb0ELb0EN3c104HalfENS1_7complexIfEEEEv12SSMParamsBwd --------------------------
	.section	.text._Z25selective_scan_bwd_kernelI32Selective_Scan_bwd_kernel_traitsILi32ELi16ELb0ELb1ELb1ELb0ELb0EN3c104HalfENS1_7complexIfEEEEv12SSMParamsBwd,"ax",@progbits
	.align	128
        .global         _Z25selective_scan_bwd_kernelI32Selective_Scan_bwd_kernel_traitsILi32ELi16ELb0ELb1ELb1ELb0ELb0EN3c104HalfENS1_7complexIfEEEEv12SSMParamsBwd
        .type           _Z25selective_scan_bwd_kernelI32Selective_Scan_bwd_kernel_traitsILi32ELi16ELb0ELb1ELb1ELb0ELb0EN3c104HalfENS1_7complexIfEEEEv12SSMParamsBwd,@function
        .size           _Z25selective_scan_bwd_kernelI32Selective_Scan_bwd_kernel_traitsILi32ELi16ELb0ELb1ELb1ELb0ELb0EN3c104HalfENS1_7complexIfEEEEv12SSMParamsBwd,(.L_x_18739 - _Z25selective_scan_bwd_kernelI32Selective_Scan_bwd_kernel_traitsILi32ELi16ELb0ELb1ELb1ELb0ELb0EN3c104HalfENS1_7complexIfEEEEv12SSMParamsBwd)
        .other          _Z25selective_scan_bwd_kernelI32Selective_Scan_bwd_kernel_traitsILi32ELi16ELb0ELb1ELb1ELb0ELb0EN3c104HalfENS1_7complexIfEEEEv12SSMParamsBwd,@"STO_CUDA_ENTRY STV_DEFAULT"
_Z25selective_scan_bwd_kernelI32Selective_Scan_bwd_kernel_traitsILi32ELi16ELb0ELb1ELb1ELb0ELb0EN3c104HalfENS1_7complexIfEEEEv12SSMParamsBwd:
.text._Z25selective_scan_bwd_kernelI32Selective_Scan_bwd_kernel_traitsILi32ELi16ELb0ELb1ELb1ELb0ELb0EN3c104HalfENS1_7complexIfEEEEv12SSMParamsBwd:
        /* <DEDUP_REMOVED lines=24> */
[----:B------:R-:W-:Y:S01]  /*0180*/  MOV R5, UR7 ;  /* 0x0000000700057c02 */ /* 0x000fe20008000f00 */
[----:B------:R-:W1:Y:S03]  /*0190*/  LDCU.64 UR30, c[0x0][0x4d8] ;  /* 0x00009b00ff1e77ac */ /* 0x000e660008000a00 */
[----:B---3--:R3:W3:Y:S01]  /*01a0*/  @P0 LDG.E R3, desc[UR28][R2.64] ;  /* 0x0000001c02030981 */ /* 0x0086e2000c1e1900 */
[----:B------:R-:W3:Y:S03]  /*01b0*/  LDCU.64 UR36, c[0x0][0x3b0] ;  /* 0x00007600ff2477ac */ /* 0x000ee60008000a00 */
[----:B------:R-:W3:Y:S01]  /*01c0*/  @P1 LDG.E R4, desc[UR28][R4.64] ;  /* 0x0000001c04041981 */ /* 0x000ee2000c1e1900 */
[----:B----4-:R-:W-:Y:S01]  /*01d0*/  MOV R0, UR34 ;  /* 0x0000002200007c02 */ /* 0x010fe20008000f00 */
[----:B------:R-:W5:Y:S01]  /*01e0*/  S2UR UR6, SR_CTAID.X ;  /* 0x00000000000679c3 */ /* 0x000f620000002500 */
[----:B--2---:R-:W-:-:S02]  /*01f0*/  ULEA UR22, UR33, 0xfffffe00, 0x9 ;  /* 0xfffffe0021167891 */ /* 0x004fc4000f8e48ff */
        /* <DEDUP_REMOVED lines=14> */
[----:B------:R-:W-:Y:S02]  /*02e0*/  UIADD3 UR11, UP0, UPT, UR22, UR4, URZ ;  /* 0x00000004160b7290 */ /* 0x000fe4000ff1e0ff */
[----:B------:R-:W-:Y:S02]  /*02f0*/  UIADD3 UR4, UP2, UPT, UR22, UR10, URZ ;  /* 0x0000000a16047290 */ /* 0x000fe4000ff5e0ff */
[----:B-1----:R-:W-:Y:S02]  /*0300*/  ULEA UR10, UP1, UR11, UR12, 0x1 ;  /* 0x0000000c0b0a7291 */ /* 0x002fe4000f8208ff */
[----:B------:R-:W-:Y:S02]  /*0310*/  UIADD3.X UR7, UPT, UPT, UR23, UR7, URZ, UP0, !UPT ;  /* 0x0000000717077290 */ /* 0x000fe400087fe4ff */
[----:B------:R-:W-:-:S02]  /*0320*/  ULEA UR9, UP3, UR4, UR14, 0x1 ;  /* 0x0000000e04097291 */ /* 0x000fc4000f8608ff */
[----:B------:R-:W-:Y:S01]  /*0330*/  ULEA.HI.X UR11, UR11, UR13, UR7, 0x1, UP1 ;  /* 0x0000000d0b0b7291 */ /* 0x000fe200088f0c07 */
[----:B---3--:R-:W-:Y:S01]  /*0340*/  IADD3 R2, PT, PT, R0, 0xffffffe, RZ ;  /* 0x0ffffffe00027810 */ /* 0x008fe20007ffe0ff */
[----:B------:R-:W-:Y:S01]  /*0350*/  UIADD3.X UR12, UPT, UPT, UR23, UR16, URZ, UP2, !UPT ;  /* 0x00000010170c7290 */ /* 0x000fe200097fe4ff */
[----:B------:R-:W-:Y:S01]  /*0360*/  MOV R0, UR8 ;  /* 0x0000000800007c02 */ /* 0x000fe20008000f00 */
[----:B------:R-:W0:Y:S03]  /*0370*/  LDCU.64 UR24, c[0x0][0x498] ;  /* 0x00009300ff1877ac */ /* 0x000e260008000a00 */
[----:B------:R-:W1:Y:S01]  /*0380*/  F2I.FTZ.U32.TRUNC.NTZ R2, R2 ;  /* 0x0000000200027305 */ /* 0x000e62000021f000 */
[----:B------:R-:W-:Y:S01]  /*0390*/  IABS R0, R0 ;  /* 0x0000000000007213 */ /* 0x000fe20000000000 */
[----:B------:R-:W-:Y:S01]  /*03a0*/  ULEA.HI.X UR12, UR4, UR15, UR12, 0x1, UP3 ;  /* 0x0000000f040c7291 */ /* 0x000fe200098f0c0c */
[----:B------:R-:W3:Y:S02]  /*03b0*/  LDCU.64 UR16, c[0x0][0x4b8] ;  /* 0x00009700ff1077ac */ /* 0x000ee40008000a00 */
[----:B------:R-:W-:Y:S01]  /*03c0*/  R2UR UR13, R0 ;  /* 0x00000000000d72ca */ /* 0x000fe200000e0000 */
[----:B------:R-:W-:Y:S01]  /*03d0*/  HFMA2 R0, -RZ, RZ, 0, 0 ;  /* 0x00000000ff007431 */ /* 0x000fe200000001ff */
[----:B------:R-:W-:Y:S01]  /*03e0*/  UMOV UR4, URZ ;  /* 0x000000ff00047c82 */ /* 0x000fe20008000000 */
[----:B------:R-:W4:Y:S01]  /*03f0*/  LDCU.64 UR26, c[0x0][0x4a0] ;  /* 0x00009400ff1a77ac */ /* 0x000f220008000a00 */
[----:B-1----:R-:W-:-:S02]  /*0400*/  R2UR UR5, R2 ;  /* 0x00000000020572ca */ /* 0x002fc400000e0000 */
[----:B------:R-:W-:Y:S01]  /*0410*/  MOV R2, RZ ;  /* 0x000000ff00027202 */ /* 0x000fe20000000f00 */
[----:B---3--:R-:W-:Y:S02]  /*0420*/  USHF.R.U64 UR15, UR16, 0x1, UR17 ;  /* 0x00000001100f7899 */ /* 0x008fe40008001211 */
[----:B------:R-:W-:Y:S02]  /*0430*/  USHF.R.U32.HI UR16, URZ, 0x1, UR17 ;  /* 0x00000001ff107899 */ /* 0x000fe40008011611 */
[----:B------:R-:W-:-:S06]  /*0440*/  USHF.R.U32.HI UR17, URZ, 0x1, UR31 ;  /* 0x00000001ff117899 */ /* 0x000fcc000801161f */
[----:B------:R-:W-:Y:S02]  /*0450*/  UIADD3 UR7, UPT, UPT, URZ, -UR5, URZ ;  /* 0x80000005ff077290 */ /* 0x000fe4000fffe0ff */
[----:B------:R-:W-:Y:S02]  /*0460*/  UIMAD UR16, UR16, UR6, URZ ;  /* 0x00000006101072a4 */ /* 0x000fe4000f8e02ff */
[----:B------:R-:W-:-:S04]  /*0470*/  UIMAD UR7, UR7, UR20, URZ ;  /* 0x00000014070772a4 */ /* 0x000fc8000f8e02ff */
[----:B------:R-:W-:Y:S02]  /*0480*/  UIMAD.WIDE.U32 UR4, UR5, UR7, UR4 ;  /* 0x00000007050472a5 */ /* 0x000fe4000f8e0004 */
[----:B------:R-:W-:Y:S02]  /*0490*/  USHF.R.U64 UR7, UR30, 0x1, UR31 ;  /* 0x000000011e077899 */ /* 0x000fe4000800121f */
[----:B------:R-:W-:Y:S02]  /*04a0*/  UIMAD.WIDE.U32 UR18, UR5, UR13, URZ ;  /* 0x0000000d051272a5 */ /* 0x000fe4000f8e00ff */
[----:B0-----:R-:W-:Y:S02]  /*04b0*/  UIMAD.WIDE.U32 UR4, UR6, UR24, URZ ;  /* 0x00000018060472a5 */ /* 0x001fe4000f8e00ff */
        /* <DEDUP_REMOVED lines=9> */
[----:B------:R-:W1:Y:S01]  /*0550*/  LDCU.64 UR24, c[0x0][0x4c0] ;  /* 0x00009800ff1877ac */ /* 0x000e620008000a00 */
[----:B----4-:R-:W-:-:S02]  /*0560*/  UIMAD.WIDE.U32 UR4, UR8, UR26, UR4 ;  /* 0x0000001a080472a5 */ /* 0x010fc4000f8e0004 */
        /* <DEDUP_REMOVED lines=10> */
[----:B------:R-:W4:Y:S05]  /*0610*/  LDCU.64 UR26, c[0x0][0x3c8] ;  /* 0x00007900ff1a77ac */ /* 0x000f2a0008000a00 */
[----:B------:R-:W-:-:S02]  /*0620*/  @!UP2 UIADD3 UR32, UPT, UPT, -UR32, URZ, URZ ;  /* 0x000000ff2020a290 */ /* 0x000fc4000fffe1ff */
[----:B------:R-:W-:Y:S02]  /*0630*/  @!UP1 ULOP3.LUT UR32, URZ, UR34, URZ, 0x33, !UPT ;  /* 0x00000022ff209292 */ /* 0x000fe4000f8e33ff */
[----:B------:R-:W-:Y:S02]  /*0640*/  UIADD3 UR4, UP2, UPT, UR22, UR4, URZ ;  /* 0x0000000416047290 */ /* 0x000fe4000ff5e0ff */
[----:B------:R-:W-:Y:S02]  /*0650*/  USHF.R.S32.HI UR37, URZ, 0x1f, UR32 ;  /* 0x0000001fff257899 */ /* 0x000fe40008011420 */
[----:B--2---:R-:W-:Y:S02]  /*0660*/  UISETP.NE.U32.AND UP0, UPT, UR40, URZ, UPT ;  /* 0x000000ff2800728c */ /* 0x004fe4000bf05070 */
[----:B------:R-:W-:Y:S02]  /*0670*/  UIADD3.X UR13, UPT, UPT, UR23, UR5, URZ, UP2, !UPT ;  /* 0x00000005170d7290 */ /* 0x000fe400097fe4ff */
[----:B0-----:R-:W-:-:S02]  /*0680*/  ULEA UR14, UP1, UR4, UR38, 0x1 ;  /* 0x00000026040e7291 */ /* 0x001fc4000f8208ff */
[----:B-1----:R-:W-:Y:S01]  /*0690*/  UIMAD UR34, UR37, UR24, URZ ;  /* 0x00000018252272a4 */ /* 0x002fe2000f8e02ff */
[----:B------:R-:W0:Y:S01]  /*06a0*/  LDCU.64 UR22, c[0x0][0x4e0] ;  /* 0x00009c00ff1677ac */ /* 0x000e220008000a00 */
[----:B------:R-:W-:Y:S02]  /*06b0*/  UISETP.NE.AND.EX UP0, UPT, UR41, URZ, UPT, UP0 ;  /* 0x000000ff2900728c */ /* 0x000fe4000bf05300 */
[----:B------:R-:W-:Y:S02]  /*06c0*/  ULEA.HI.X UR13, UR4, UR39, UR13, 0x1, UP1 ;  /* 0x00000027040d7291 */ /* 0x000fe400088f0c0d */
[----:B------:R-:W-:Y:S02]  /*06d0*/  UIMAD.WIDE.U32 UR4, UR32, UR24, URZ ;  /* 0x00000018200472a5 */ /* 0x000fe4000f8e00ff */
[----:B------:R-:W-:Y:S01]  /*06e0*/  UIMAD UR41, UR32, UR25, UR34 ;  /* 0x00000019202972a4 */ /* 0x000fe2000f8e0222 */
[----:B------:R-:W1:Y:S01]  /*06f0*/  LDCU.64 UR24, c[0x0][0x448] ;  /* 0x00008900ff1877ac */ /* 0x000e620008000a00 */
[----:B---3--:R-:W-:-:S02]  /*0700*/  UIMAD UR36, UR37, UR20, URZ ;  /* 0x00000014252472a4 */ /* 0x008fc4000f8e02ff */
[----:B----4-:R-:W-:Y:S02]  /*0710*/  UIMAD UR34, UR37, UR26, URZ ;  /* 0x0000001a252272a4 */ /* 0x010fe4000f8e02ff */
[----:B------:R-:W-:Y:S02]  /*0720*/  UIMAD UR40, UR32, UR21, UR36 ;  /* 0x00000015202872a4 */ /* 0x000fe4000f8e0224 */
[----:B------:R-:W-:Y:S02]  /*0730*/  UIMAD.WIDE.U32 UR30, UR32, UR26, UR30 ;  /* 0x0000001a201e72a5 */ /* 0x000fe4000f8e001e */
[----:B------:R-:W-:Y:S02]  /*0740*/  ULEA UR36, UR33, 0xfffffc00, 0xa ;  /* 0xfffffc0021247891 */ /* 0x000fe4000f8e50ff */
[----:B------:R-:W-:Y:S02]  /*0750*/  UIMAD UR39, UR32, UR27, UR34 ;  /* 0x0000001b202772a4 */ /* 0x000fe4000f8e0222 */
[----:B------:R-:W-:-:S02]  /*0760*/  UIMAD.WIDE.U32 UR34, UR32, UR20, UR18 ;  /* 0x00000014202272a5 */ /* 0x000fc4000f8e0012 */
[----:B------:R-:W-:Y:S02]  /*0770*/  UIADD3 UR30, UP1, UPT, UR36, UR30, URZ ;  /* 0x0000001e241e7290 */ /* 0x000fe4000ff3e0ff */
[----:B0-----:R-:W-:Y:S02]  /*0780*/  UIMAD.WIDE.U32 UR18, UR32, UR22, URZ ;  /* 0x00000016201272a5 */ /* 0x001fe4000f8e00ff */
[----:B------:R-:W-:Y:S02]  /*0790*/  UIMAD UR37, UR37, UR22, URZ ;  /* 0x00000016252572a4 */ /* 0x000fe4000f8e02ff */
[----:B------:R-:W-:Y:S02]  /*07a0*/  USHF.R.S32.HI UR38, URZ, 0x1f, UR36 ;  /* 0x0000001fff267899 */ /* 0x000fe40008011424 */
[----:B------:R-:W-:Y:S01]  /*07b0*/  UIADD3 UR22, UPT, UPT, UR31, UR39, URZ ;  /* 0x000000271f167290 */ /* 0x000fe2000fffe0ff */
[----:B------:R-:W0:Y:S01]  /*07c0*/  LDCU.64 UR20, c[0x0][0x538] ;  /* 0x0000a700ff1477ac */ /* 0x000e220008000a00 */
[----:B-1----:R-:W-:-:S02]  /*07d0*/  ULEA UR24, UP2, UR30, UR24, 0x1 ;  /* 0x000000181e187291 */ /* 0x002fc4000f8408ff */
[----:B------:R-:W-:Y:S02]  /*07e0*/  UIADD3.X UR22, UPT, UPT, UR38, UR22, URZ, UP1, !UPT ;  /* 0x0000001626167290 */ /* 0x000fe40008ffe4ff */
[----:B------:R-:W-:Y:S02]  /*07f0*/  UIMAD UR37, UR32, UR23, UR37 ;  /* 0x00000017202572a4 */ /* 0x000fe4000f8e0225 */
[----:B------:R-:W-:Y:S01]  /*0800*/  ULEA.HI.X UR25, UR30, UR25, UR22, 0x1, UP2 ;  /* 0x000000191e197291 */ /* 0x000fe200090f0c16 */
[----:B------:R-:W1:Y:S01]  /*0810*/  @UP0 LDCU UR30, c[0x0][0x384] ;  /* 0x00007080ff1e07ac */ /* 0x000e620008000800 */
[----:B------:R-:W-:-:S05]  /*0820*/  UIADD3 UR5, UPT, UPT, UR5, UR41, URZ ;  /* 0x0000002905057290 */ /* 0x000fca000fffe0ff */
[----:B------:R-:W2:Y:S01]  /*0830*/  LDCU.64 UR22, c[0x0][0x540] ;  /* 0x0000a800ff1677ac */ /* 0x000ea20008000a00 */
[----:B------:R-:W3:Y:S01]  /*0840*/  @UP0 LDCU UR31, c[0x0][0x38c] ;  /* 0x00007180ff1f07ac */ /* 0x000ee20008000800 */
[----:B------:R-:W-:Y:S02]  /*0850*/  UIMAD.WIDE.U32 UR4, UR6, UR15, UR4 ;  /* 0x0000000f060472a5 */ /* 0x000fe4000f8e0004 */
[----:B------:R-:W-:Y:S02]  /*0860*/  UIADD3 UR36, UP3, UPT, UR36, UR34, URZ ;  /* 0x0000002224247290 */ /* 0x000fe4000ff7e0ff */
[----:B------:R-:W-:Y:S01]  /*0870*/  UIADD3 UR40, UPT, UPT, UR35, UR40, URZ ;  /* 0x0000002823287290 */ /* 0x000fe2000fffe0ff */
[----:B------:R-:W4:Y:S01]  /*0880*/  @UP0 LDCU.64 UR34, c[0x0][0x480] ;  /* 0x00009000ff2207ac */ /* 0x000f220008000a00 */
[----:B------:R-:W-:Y:S02]  /*0890*/  UIADD3 UR16, UPT, UPT, UR5, UR16, URZ ;  /* 0x0000001005107290 */ /* 0x000fe4000fffe0ff */
[----:B0-----:R-:W-:-:S02]  /*08a0*/  ULEA UR15, UP1, UR4, UR20, 0x3 ;  /* 0x00000014040f7291 */ /* 0x001fc4000f8218ff */
[----:B------:R-:W-:Y:S02]  /*08b0*/  UIADD3 UR19, UPT, UPT, UR19, UR37, URZ ;  /* 0x0000002513137290 */ /* 0x000fe4000fffe0ff */
[----:B------:R-:W-:Y:S02]  /*08c0*/  ULEA.HI.X UR16, UR4, UR21, UR16, 0x3, UP1 ;  /* 0x0000001504107291 */ /* 0x000fe400088f1c10 */
[----:B------:R-:W-:Y:S02]  /*08d0*/  UIMAD UR5, UR17, UR6, URZ ;  /* 0x00000006110572a4 */ /* 0x000fe4000f8e02ff */
[----:B-1----:R-:W-:Y:S02]  /*08e0*/  @UP0 UIMAD UR4, UR6, UR30, UR8 ;  /* 0x0000001e060402a4 */ /* 0x002fe4000f8e0208 */
[----:B------:R-:W-:Y:S02]  /*08f0*/  UIMAD.WIDE.U32 UR18, UR6, UR7, UR18 ;  /* 0x00000007061272a5 */ /* 0x000fe4000f8e0012 */
[----:B------:R-:W-:-:S02]  /*0900*/  @UP0 UIMAD UR4, UR4, UR33, URZ ;  /* 0x00000021040402a4 */ /* 0x000fc4000f8e02ff */
[----:B------:R-:W-:Y:S01]  /*0910*/  UIADD3 UR5, UPT, UPT, UR19, UR5, URZ ;  /* 0x0000000513057290 */ /* 0x000fe2000fffe0ff */
[----:B------:R-:W0:Y:S01]  /*0920*/  LDCU.64 UR26, c[0x0][0x450] ;  /* 0x00008a00ff1a77ac */ /* 0x000e220008000a00 */
        /* <DEDUP_REMOVED lines=24> */
[----:B------:R-:W-:-:S04]  /*0ab0*/  LOP3.LUT R40, R40, 0x1f, RZ, 0xc0, !PT ;  /* 0x0000001f28287812 */ /* 0x000fc800078ec0ff */
[----:B-1----:R-:W-:-:S07]  /*0ac0*/  LOP3.LUT R37, R40, 0x3e00, R3, 0xf8, !PT ;  /* 0x00003e0028257812 */ /* 0x002fce00078ef803 */
.L_x_13543:
[----:B------:R-:W0:Y:S01]  /*0ad0*/  S2R R3, SR_TID.X ;  /* 0x0000000000037919 */ /* 0x000e220000002100 */
[----:B------:R-:W1:Y:S01]  /*0ae0*/  LDCU UR27, c[0x0][0x388] ;  /* 0x00007100ff1b77ac */ /* 0x000e620008000800 */
[----:B------:R-:W-:Y:S02]  /*0af0*/  MOV R4, UR20 ;  /* 0x0000001400047c02 */ /* 0x000fe40008000f00 */
        /* <DEDUP_REMOVED lines=20> */
[C---:B------:R-:W-:Y:S02]  /*0c40*/  LOP3.LUT R28, R32.reuse, 0x20, RZ, 0xfc, !PT ;  /* 0x00000020201c7812 */ /* 0x040fe400078efcff */
[C---:B------:R-:W-:Y:S01]  /*0c50*/  SHF.L.U32 R22, R32.reuse, 0x1, RZ ;  /* 0x0000000120167819 */ /* 0x040fe200000006ff */
[----:B------:R-:W-:Y:S01]  /*0c60*/  IMAD.WIDE.U32 R6, R37, 0x2, R4 ;  /* 0x0000000225067825 */ /* 0x000fe200078e0004 */
[----:B------:R-:W-:Y:S02]  /*0c70*/  LOP3.LUT R4, R32, 0x40, RZ, 0xfc, !PT ;  /* 0x0000004020047812 */ /* 0x000fe400078efcff */
[----:B------:R-:W-:-:S02]  /*0c80*/  ISETP.GE.AND P0, PT, R28, UR8, PT ;  /* 0x000000081c007c0c */ /* 0x000fc4000bf06270 */
[----:B------:R-:W-:Y:S01]  /*0c90*/  ISETP.GE.AND P6, PT, R4, UR8, PT ;  /* 0x0000000804007c0c */ /* 0x000fe2000bfc6270 */
[----:B------:R-:W-:Y:S01]  /*0ca0*/  BAR.SYNC.DEFER_BLOCKING 0x0 ;  /* 0x0000000000007b1d */ /* 0x000fe20000010000 */
[----:B------:R-:W-:Y:S02]  /*0cb0*/  LOP3.LUT R4, R32, 0xa0, RZ, 0xfc, !PT ;  /* 0x000000a020047812 */ /* 0x000fe400078efcff */
[----:B------:R-:W-:Y:S02]  /*0cc0*/  IADD3 R24, P1, PT, R22, UR9, RZ ;  /* 0x0000000916187c10 */ /* 0x000fe4000ff3e0ff */
[----:B------:R-:W-:Y:S02]  /*0cd0*/  P2R R67, PR, RZ, 0x1 ;  /* 0x00000001ff437803 */ /* 0x000fe40000000000 */
[----:B------:R-:W-:Y:S02]  /*0ce0*/  LOP3.LUT R5, R32, 0x60, RZ, 0xfc, !PT ;  /* 0x0000006020057812 */ /* 0x000fe400078efcff */
[----:B------:R-:W-:-:S02]  /*0cf0*/  IADD3 R22, P0, PT, R22, UR14, RZ ;  /* 0x0000000e16167c10 */ /* 0x000fc4000ff1e0ff */
[----:B------:R-:W-:Y:S02]  /*0d00*/  ISETP.GE.AND P3, PT, R4, UR8, PT ;  /* 0x0000000804007c0c */ /* 0x000fe4000bf66270 */
[----:B------:R-:W-:Y:S02]  /*0d10*/  LOP3.LUT R4, R32, 0xe0, RZ, 0xfc, !PT ;  /* 0x000000e020047812 */ /* 0x000fe400078efcff */
[----:B------:R-:W-:Y:S02]  /*0d20*/  IADD3.X R25, PT, PT, RZ, UR12, RZ, P1, !PT ;  /* 0x0000000cff197c10 */ /* 0x000fe40008ffe4ff */
[----:B------:R-:W-:Y:S02]  /*0d30*/  ISETP.NE.AND P1, PT, R66, RZ, PT ;  /* 0x000000ff4200720c */ /* 0x000fe40003f25270 */
[----:B------:R-:W-:Y:S02]  /*0d40*/  ISETP.GE.AND P5, PT, R5, UR8, PT ;  /* 0x0000000805007c0c */ /* 0x000fe4000bfa6270 */
[----:B------:R-:W-:-:S02]  /*0d50*/  IADD3.X R23, PT, PT, RZ, UR13, RZ, P0, !PT ;  /* 0x0000000dff177c10 */ /* 0x000fc400087fe4ff */
[----:B------:R-:W-:Y:S01]  /*0d60*/  LOP3.LUT R5, R32, 0xc0, RZ, 0xfc, !PT ;  /* 0x000000c020057812 */ /* 0x000fe200078efcff */
[----:B------:R-:W2:Y:S01]  /*0d70*/  @!P6 LDG.E.U16 R11, desc[UR28][R6.64+0x80] ;  /* 0x0000801c060be981 */ /* 0x000ea2000c1e1500 */
[----:B------:R-:W-:Y:S02]  /*0d80*/  ISETP.GE.AND P0, PT, R4, UR8, PT ;  /* 0x0000000804007c0c */ /* 0x000fe4000bf06270 */
[----:B------:R-:W-:Y:S01]  /*0d90*/  ISETP.GE.AND P2, PT, R5, UR8, PT ;  /* 0x0000000805007c0c */ /* 0x000fe2000bf46270 */
[----:B---3--:R-:W3:Y:S01]  /*0da0*/  @!P3 LDG.E.U16 R14, desc[UR28][R6.64+0x140] ;  /* 0x0001401c060eb981 */ /* 0x008ee2000c1e1500 */
[----:B------:R-:W-:Y:S02]  /*0db0*/  LOP3.LUT R8, R32, 0x80, RZ, 0xfc, !PT ;  /* 0x0000008020087812 */ /* 0x000fe400078efcff */
[----:B------:R-:W-:Y:S01]  /*0dc0*/  PRMT R5, RZ, 0x7610, R5 ;  /* 0x00007610ff057816 */ /* 0x000fe20000000005 */
[----:B------:R-:W4:Y:S01]  /*0dd0*/  @!P5 LDG.E.U16 R12, desc[UR28][R6.64+0xc0] ;  /* 0x0000c01c060cd981 */ /* 0x000f22000c1e1500 */
[----:B------:R-:W-:-:S02]  /*0de0*/  ISETP.GE.AND P4, PT, R8, UR8, PT ;  /* 0x0000000808007c0c */ /* 0x000fc4000bf86270 */
[----:B------:R-:W-:Y:S02]  /*0df0*/  LOP3.LUT R8, R32, 0x100, RZ, 0xfc, !PT ;  /* 0x0000010020087812 */ /* 0x000fe400078efcff */
[----:B------:R-:W5:Y:S01]  /*0e00*/  @!P1 LDG.E.U16 R5, desc[UR28][R6.64] ;  /* 0x0000001c06059981 */ /* 0x000f62000c1e1500 */
[----:B------:R-:W-:Y:S02]  /*0e10*/  ISETP.GE.AND P1, PT, R28, UR8, PT ;  /* 0x000000081c007c0c */ /* 0x000fe4000bf26270 */
[----:B------:R-:W-:Y:S01]  /*0e20*/  P2R R75, PR, RZ, 0x1 ;  /* 0x00000001ff4b7803 */ /* 0x000fe20000000000 */
[----:B------:R-:W3:Y:S01]  /*0e30*/  @!P0 LDG.E.U16 R16, desc[UR28][R6.64+0x1c0] ;  /* 0x0001c01c06108981 */ /* 0x000ee2000c1e1500 */
[----:B------:R-:W-:Y:S02]  /*0e40*/  ISETP.GE.AND P0, PT, R8, UR8, PT ;  /* 0x0000000808007c0c */ /* 0x000fe4000bf06270 */
[C---:B------:R-:W-:Y:S01]  /*0e50*/  LOP3.LUT R9, R32.reuse, 0x120, RZ, 0xfc, !PT ;  /* 0x0000012020097812 */ /* 0x040fe200078efcff */
[----:B------:R-:W3:Y:S01]  /*0e60*/  @!P2 LDG.E.U16 R15, desc[UR28][R6.64+0x180] ;  /* 0x0001801c060fa981 */ /* 0x000ee2000c1e1500 */
[----:B------:R-:W-:-:S02]  /*0e70*/  LOP3.LUT R19, R32, 0x140, RZ, 0xfc, !PT ;  /* 0x0000014020137812 */ /* 0x000fc400078efcff */
[C---:B------:R-:W-:Y:S01]  /*0e80*/  LOP3.LUT R20, R32.reuse, 0x160, RZ, 0xfc, !PT ;  /* 0x0000016020147812 */ /* 0x040fe200078efcff */
[----:B------:R-:W3:Y:S01]  /*0e90*/  @!P4 LDG.E.U16 R13, desc[UR28][R6.64+0x100] ;  /* 0x0001001c060dc981 */ /* 0x000ee2000c1e1500 */
[----:B------:R-:W-:Y:S02]  /*0ea0*/  P2R R72, PR, RZ, 0x1 ;  /* 0x00000001ff487803 */ /* 0x000fe40000000000 */
[C---:B------:R-:W-:Y:S01]  /*0eb0*/  LOP3.LUT R27, R32.reuse, 0x180, RZ, 0xfc, !PT ;  /* 0x00000180201b7812 */ /* 0x040fe200078efcff */
[----:B------:R-:W2:Y:S01]  /*0ec0*/  @!P1 LDG.E.U16 R10, desc[UR28][R6.64+0x40] ;  /* 0x0000401c060a9981 */ /* 0x000ea2000c1e1500 */
[----:B------:R-:W-:Y:S02]  /*0ed0*/  LOP3.LUT R28, R32, 0x1a0, RZ, 0xfc, !PT ;  /* 0x000001a0201c7812 */ /* 0x000fe400078efcff */
[----:B------:R-:W-:Y:S01]  /*0ee0*/  P2R R74, PR, RZ, 0x4 ;  /* 0x00000004ff4a7803 */ /* 0x000fe20000000000 */
[----:B------:R-:W3:Y:S01]  /*0ef0*/  @!P0 LDG.E.U16 R17, desc[UR28][R6.64+0x200] ;  /* 0x0002001c06118981 */ /* 0x000ee2000c1e1500 */
[----:B------:R-:W-:-:S02]  /*0f00*/  ISETP.GE.AND P0, PT, R9, UR8, PT ;  /* 0x0000000809007c0c */ /* 0x000fc4000bf06270 */
[C---:B------:R-:W-:Y:S02]  /*0f10*/  LOP3.LUT R31, R32.reuse, 0x1c0, RZ, 0xfc, !PT ;  /* 0x000001c0201f7812 */ /* 0x040fe400078efcff */
[----:B------:R-:W-:Y:S02]  /*0f20*/  ISETP.GE.AND P1, PT, R19, UR8, PT ;  /* 0x0000000813007c0c */ /* 0x000fe4000bf26270 */
[----:B------:R-:W-:Y:S02]  /*0f30*/  P2R R71, PR, RZ, 0x8 ;  /* 0x00000008ff477803 */ /* 0x000fe40000000000 */
[----:B------:R-:W-:Y:S02]  /*0f40*/  LOP3.LUT R32, R32, 0x1e0, RZ, 0xfc, !PT ;  /* 0x000001e020207812 */ /* 0x000fe400078efcff */
[----:B------:R-:W-:Y:S02]  /*0f50*/  ISETP.GE.AND P2, PT, R20, UR8, PT ;  /* 0x0000000814007c0c */ /* 0x000fe4000bf46270 */
[----:B------:R-:W-:Y:S01]  /*0f60*/  P2R R70, PR, RZ, 0x10 ;  /* 0x00000010ff467803 */ /* 0x000fe20000000000 */
[----:B------:R-:W3:Y:S01]  /*0f70*/  @!P0 LDG.E.U16 R18, desc[UR28][R6.64+0x240] ;  /* 0x0002401c06128981 */ /* 0x000ee2000c1e1500 */
[----:B------:R-:W-:-:S02]  /*0f80*/  ISETP.GE.AND P3, PT, R27, UR8, PT ;  /* 0x000000081b007c0c */ /* 0x000fc4000bf66270 */
[----:B------:R-:W-:Y:S01]  /*0f90*/  P2R R69, PR, RZ, 0x20 ;  /* 0x00000020ff457803 */ /* 0x000fe20000000000 */
[----:B------:R-:W3:Y:S01]  /*0fa0*/  @!P1 LDG.E.U16 R21, desc[UR28][R6.64+0x280] ;  /* 0x0002801c06159981 */ /* 0x000ee2000c1e1500 */
[----:B------:R-:W-:Y:S02]  /*0fb0*/  ISETP.GE.AND P4, PT, R28, UR8, PT ;  /* 0x000000081c007c0c */ /* 0x000fe4000bf86270 */
[----:B------:R-:W-:Y:S02]  /*0fc0*/  P2R R68, PR, RZ, 0x40 ;  /* 0x00000040ff447803 */ /* 0x000fe40000000000 */
[----:B------:R-:W-:Y:S01]  /*0fd0*/  ISETP.GE.AND P5, PT, R31, UR8, PT ;  /* 0x000000081f007c0c */ /* 0x000fe2000bfa6270 */
[----:B------:R-:W3:Y:S01]  /*0fe0*/  @!P2 LDG.E.U16 R26, desc[UR28][R6.64+0x2c0] ;  /* 0x0002c01c061aa981 */ /* 0x000ee2000c1e1500 */
[----:B------:R-:W-:Y:S02]  /*0ff0*/  ISETP.GE.AND P6, PT, R32, UR8, PT ;  /* 0x0000000820007c0c */ /* 0x000fe4000bfc6270 */
[----:B------:R-:W-:Y:S01]  /*1000*/  PRMT R33, RZ, 0x7610, R33 ;  /* 0x00007610ff217816 */ /* 0x000fe20000000021 */
[----:B------:R-:W3:Y:S01]  /*1010*/  @!P3 LDG.E.U16 R29, desc[UR28][R6.64+0x300] ;  /* 0x0003001c061db981 */ /* 0x000ee2000c1e1500 */
[----:B------:R-:W-:-:S03]  /*1020*/  PRMT R34, RZ, 0x7610, R34 ;  /* 0x00007610ff227816 */ /* 0x000fc60000000022 */
[----:B------:R-:W3:Y:S04]  /*1030*/  @!P4 LDG.E.U16 R30, desc[UR28][R6.64+0x340] ;  /* 0x0003401c061ec981 */ /* 0x000ee8000c1e1500 */
[----:B------:R-:W3:Y:S04]  /*1040*/  @!P5 LDG.E.U16 R33, desc[UR28][R6.64+0x380] ;  /* 0x0003801c0621d981 */ /* 0x000ee8000c1e1500 */
[----:B------:R0:W3:Y:S01]  /*1050*/  @!P6 LDG.E.U16 R34, desc[UR28][R6.64+0x3c0] ;  /* 0x0003c01c0622e981 */ /* 0x0000e2000c1e1500 */
[----:B------:R-:W1:Y:S01]  /*1060*/  S2R R38, SR_LANEID ;  /* 0x0000000000267919 */ /* 0x000e620000000000 */
[----:B------:R-:W0:Y:S01]  /*1070*/  S2UR UR8, SR_CgaCtaId ;  /* 0x00000000000879c3 */ /* 0x000e220000008800 */
[----:B------:R-:W-:Y:S01]  /*1080*/  UMOV UR25, 0x400 ;  /* 0x0000040000197882 */ /* 0x000fe20000000000 */
[----:B------:R-:W-:-:S02]  /*1090*/  P2R R65, PR, RZ, 0x1 ;  /* 0x00000001ff417803 */ /* 0x000fc40000000000 */
[----:B------:R-:W-:Y:S01]  /*10a0*/  ISETP.NE.AND P0, PT, R72, RZ, PT ;  /* 0x000000ff4800720c */ /* 0x000fe20003f05270 */
[----:B0-----:R-:W-:Y:S01]  /*10b0*/  ULEA UR25, UR8, UR25, 0x18 ;  /* 0x0000001908197291 */ /* 0x001fe2000f8ec0ff */
[C---:B-1----:R-:W-:Y:S01]  /*10c0*/  LEA.HI.SX32 R4, R38.reuse, R38, 0x1b ;  /* 0x0000002626047211 */ /* 0x042fe200078fdaff */
[----:B------:R-:W0:Y:S01]  /*10d0*/  LDCU UR8, c[0x0][0x38c] ;  /* 0x00007180ff0877ac */ /* 0x000e220008000800 */
[C---:B------:R-:W-:Y:S02]  /*10e0*/  IADD3 R8, PT, PT, R38.reuse, 0x20, RZ ;  /* 0x0000002026087810 */ /* 0x040fe40007ffe0ff */
[----:B------:R-:W-:Y:S02]  /*10f0*/  IADD3 R20, PT, PT, R38, 0x80, RZ ;  /* 0x0000008026147810 */ /* 0x000fe40007ffe0ff */
[----:B------:R-:W-:Y:S02]  /*1100*/  LEA R4, R4, UR25, 0x1 ;  /* 0x0000001904047c11 */ /* 0x000fe4000f8e08ff */
[----:B------:R-:W-:-:S02]  /*1110*/  IADD3 R9, PT, PT, R38, 0x40, RZ ;  /* 0x0000004026097810 */ /* 0x000fc40007ffe0ff */
[-C--:B------:R-:W-:Y:S02]  /*1120*/  LEA.HI.SX32 R8, R8, R38.reuse, 0x1b ;  /* 0x0000002608087211 */ /* 0x080fe400078fdaff */
[-C--:B------:R-:W-:Y:S02]  /*1130*/  LEA.HI.SX32 R20, R20, R38.reuse, 0x1b ;  /* 0x0000002614147211 */ /* 0x080fe400078fdaff */
[C---:B------:R-:W-:Y:S02]  /*1140*/  IADD3 R19, PT, PT, R38.reuse, 0x60, RZ ;  /* 0x0000006026137810 */ /* 0x040fe40007ffe0ff */
[-C--:B------:R-:W-:Y:S02]  /*1150*/  LEA.HI.SX32 R6, R9, R38.reuse, 0x1b ;  /* 0x0000002609067211 */ /* 0x080fe400078fdaff */
[----:B------:R-:W-:Y:S02]  /*1160*/  IADD3 R27, PT, PT, R38, 0xa0, RZ ;  /* 0x000000a0261b7810 */ /* 0x000fe40007ffe0ff */
[----:B------:R-:W-:-:S02]  /*1170*/  LEA.HI.SX32 R7, R19, R38, 0x1b ;  /* 0x0000002613077211 */ /* 0x000fc400078fdaff */
[----:B------:R-:W-:Y:S02]  /*1180*/  LEA R6, R6, UR25, 0x1 ;  /* 0x0000001906067c11 */ /* 0x000fe4000f8e08ff */
[C---:B------:R-:W-:Y:S02]  /*1190*/  IADD3 R19, PT, PT, R38.reuse, 0xc0, RZ ;  /* 0x000000c026137810 */ /* 0x040fe40007ffe0ff */
[-C--:B------:R-:W-:Y:S02]  /*11a0*/  LEA.HI.SX32 R9, R27, R38.reuse, 0x1b ;  /* 0x000000261b097211 */ /* 0x080fe400078fdaff */
[C---:B------:R-:W-:Y:S02]  /*11b0*/  IADD3 R27, PT, PT, R38.reuse, 0x100, RZ ;  /* 0x00000100261b7810 */ /* 0x040fe40007ffe0ff */
[----:B------:R-:W-:Y:S02]  /*11c0*/  IADD3 R28, PT, PT, R38, 0x120, RZ ;  /* 0x00000120261c7810 */ /* 0x000fe40007ffe0ff */
[----:B------:R-:W-:-:S02]  /*11d0*/  LEA.HI.SX32 R19, R19, R38, 0x1b ;  /* 0x0000002613137211 */ /* 0x000fc400078fdaff */
[----:B------:R-:W-:Y:S02]  /*11e0*/  P2R R64, PR, RZ, 0x1 ;  /* 0x00000001ff407803 */ /* 0x000fe40000000000 */
[----:B------:R-:W-:Y:S02]  /*11f0*/  LEA R7, R7, UR25, 0x1 ;  /* 0x0000001907077c11 */ /* 0x000fe4000f8e08ff */
[----:B------:R-:W-:Y:S02]  /*1200*/  IADD3 R31, PT, PT, R38, 0x140, RZ ;  /* 0x00000140261f7810 */ /* 0x000fe40007ffe0ff */
[----:B------:R-:W-:Y:S02]  /*1210*/  ISETP.NE.AND P0, PT, R75, RZ, PT ;  /* 0x000000ff4b00720c */ /* 0x000fe40003f05270 */
[----:B------:R-:W-:Y:S02]  /*1220*/  LEA R9, R9, UR25, 0x1 ;  /* 0x0000001909097c11 */ /* 0x000fe4000f8e08ff */
[----:B------:R-:W-:-:S02]  /*1230*/  LEA.HI.SX32 R27, R27, R38, 0x1b ;  /* 0x000000261b1b7211 */ /* 0x000fc400078fdaff */
[-C--:B------:R-:W-:Y:S02]  /*1240*/  LEA.HI.SX32 R28, R28, R38.reuse, 0x1b ;  /* 0x000000261c1c7211 */ /* 0x080fe400078fdaff */
[----:B------:R-:W-:Y:S02]  /*1250*/  LEA.HI.SX32 R31, R31, R38, 0x1b ;  /* 0x000000261f1f7211 */ /* 0x000fe400078fdaff */
        /* <DEDUP_REMOVED lines=15> */
[----:B-----5:R1:W-:Y:S02]  /*1350*/  STS.U16 [R4], R5 ;  /* 0x0000000504007388 */ /* 0x0203e40000000400 */
[----:B-1----:R-:W-:Y:S02]  /*1360*/  LEA R5, R8, UR25, 0x1 ;  /* 0x0000001908057c11 */ /* 0x002fe4000f8e08ff */
[----:B------:R-:W-:Y:S02]  /*1370*/  LEA R8, R20, UR25, 0x1 ;  /* 0x0000001914087c11 */ /* 0x000fe4000f8e08ff */
[----:B------:R-:W-:Y:S01]  /*1380*/  IADD3 R20, PT, PT, R38, 0xe0, RZ ;  /* 0x000000e026147810 */ /* 0x000fe20007ffe0ff */
[----:B--2---:R1:W-:Y:S03]  /*1390*/  STS.U16 [R5+0x40], R10 ;  /* 0x0000400a05007388 */ /* 0x0043e60000000400 */
[----:B------:R-:W-:Y:S01]  /*13a0*/  LEA.HI.SX32 R20, R20, R38, 0x1b ;  /* 0x0000002614147211 */ /* 0x000fe200078fdaff */
[----:B------:R2:W-:Y:S04]  /*13b0*/  STS.U16 [R6+0x80], R11 ;  /* 0x0000800b06007388 */ /* 0x0005e80000000400 */
[----:B----4-:R4:W-:Y:S01]  /*13c0*/  STS.U16 [R7+0xc0], R12 ;  /* 0x0000c00c07007388 */ /* 0x0109e20000000400 */
[----:B-1----:R-:W-:-:S02]  /*13d0*/  LEA R10, R19, UR25, 0x1 ;  /* 0x00000019130a7c11 */ /* 0x002fc4000f8e08ff */
[----:B--2---:R-:W-:Y:S02]  /*13e0*/  LEA R11, R20, UR25, 0x1 ;  /* 0x00000019140b7c11 */ /* 0x004fe4000f8e08ff */
[C---:B------:R-:W-:Y:S01]  /*13f0*/  IADD3 R20, PT, PT, R38.reuse, 0x180, RZ ;  /* 0x0000018026147810 */ /* 0x040fe20007ffe0ff */
[----:B---3--:R1:W-:Y:S01]  /*1400*/  STS.U16 [R8+0x100], R13 ;  /* 0x0001000d08007388 */ /* 0x0083e20000000400 */
[----:B------:R-:W-:Y:S02]  /*1410*/  IADD3 R19, PT, PT, R38, 0x160, RZ ;  /* 0x0000016026137810 */ /* 0x000fe40007ffe0ff */
[----:B----4-:R-:W-:Y:S01]  /*1420*/  LEA R12, R27, UR25, 0x1 ;  /* 0x000000191b0c7c11 */ /* 0x010fe2000f8e08ff */
[----:B------:R2:W-:Y:S01]  /*1430*/  STS.U16 [R9+0x140], R14 ;  /* 0x0001400e09007388 */ /* 0x0005e20000000400 */
[----:B------:R-:W-:Y:S02]  /*1440*/  LEA.HI.SX32 R20, R20, R38, 0x1b ;  /* 0x0000002614147211 */ /* 0x000fe400078fdaff */
[----:B------:R-:W-:Y:S01]  /*1450*/  IADD3 R27, PT, PT, R38, 0x1a0, RZ ;  /* 0x000001a0261b7810 */ /* 0x000fe20007ffe0ff */
[----:B------:R-:W-:Y:S01]  /*1460*/  STS.U16 [R10+0x180], R15 ;  /* 0x0001800f0a007388 */ /* 0x000fe20000000400 */
[----:B-1----:R-:W-:-:S02]  /*1470*/  LEA R13, R28, UR25, 0x1 ;  /* 0x000000191c0d7c11 */ /* 0x002fc4000f8e08ff */
[C---:B------:R-:W-:Y:S01]  /*1480*/  IADD3 R28, PT, PT, R38.reuse, 0x1c0, RZ ;  /* 0x000001c0261c7810 */ /* 0x040fe20007ffe0ff */
[----:B------:R1:W-:Y:S01]  /*1490*/  STS.U16 [R11+0x1c0], R16 ;  /* 0x0001c0100b007388 */ /* 0x0003e20000000400 */
[----:B--2---:R-:W-:Y:S02]  /*14a0*/  LEA R14, R31, UR25, 0x1 ;  /* 0x000000191f0e7c11 */ /* 0x004fe4000f8e08ff */
[----:B------:R-:W-:Y:S02]  /*14b0*/  IADD3 R31, PT, PT, R38, 0x1e0, RZ ;  /* 0x000001e0261f7810 */ /* 0x000fe40007ffe0ff */
[-C--:B------:R-:W-:Y:S02]  /*14c0*/  LEA.HI.SX32 R19, R19, R38.reuse, 0x1b ;  /* 0x0000002613137211 */ /* 0x080fe400078fdaff */
[----:B------:R-:W-:Y:S02]  /*14d0*/  LEA.HI.SX32 R27, R27, R38, 0x1b ;  /* 0x000000261b1b7211 */ /* 0x000fe400078fdaff */
[----:B-1----:R-:W-:-:S02]  /*14e0*/  LEA R16, R20, UR25, 0x1 ;  /* 0x0000001914107c11 */ /* 0x002fc4000f8e08ff */
[----:B------:R-:W-:Y:S02]  /*14f0*/  SHF.L.U32 R20, R38, 0x4, RZ ;  /* 0x0000000426147819 */ /* 0x000fe400000006ff */
[-C--:B------:R-:W-:Y:S01]  /*1500*/  LEA.HI.SX32 R28, R28, R38.reuse, 0x1b ;  /* 0x000000261c1c7211 */ /* 0x080fe200078fdaff */
[----:B------:R1:W-:Y:S01]  /*1510*/  STS.U16 [R12+0x200], R17 ;  /* 0x000200110c007388 */ /* 0x0003e20000000400 */
[----:B------:R-:W-:Y:S02]  /*1520*/  LEA.HI.SX32 R31, R31, R38, 0x1b ;  /* 0x000000261f1f7211 */ /* 0x000fe400078fdaff */
[----:B------:R-:W-:Y:S01]  /*1530*/  LEA R15, R19, UR25, 0x1 ;  /* 0x00000019130f7c11 */ /* 0x000fe2000f8e08ff */
[----:B------:R2:W-:Y:S01]  /*1540*/  STS.U16 [R13+0x240], R18 ;  /* 0x000240120d007388 */ /* 0x0005e20000000400 */
[----:B------:R-:W-:Y:S02]  /*1550*/  LEA.HI.SX32 R20, R20, R20, 0x1b ;  /* 0x0000001414147211 */ /* 0x000fe400078fdaff */
[----:B------:R-:W-:Y:S01]  /*1560*/  LEA R19, R31, UR25, 0x1 ;  /* 0x000000191f137c11 */ /* 0x000fe2000f8e08ff */
[----:B------:R3:W-:Y:S01]  /*1570*/  STS.U16 [R14+0x280], R21 ;  /* 0x000280150e007388 */ /* 0x0007e20000000400 */
[----:B-1----:R-:W-:-:S03]  /*1580*/  LEA R17, R27, UR25, 0x1 ;  /* 0x000000191b117c11 */ /* 0x002fc6000f8e08ff */
[----:B------:R1:W-:Y:S01]  /*1590*/  STS.U16 [R15+0x2c0], R26 ;  /* 0x0002c01a0f007388 */ /* 0x0003e20000000400 */
[----:B--2---:R-:W-:-:S03]  /*15a0*/  LEA R18, R28, UR25, 0x1 ;  /* 0x000000191c127c11 */ /* 0x004fc6000f8e08ff */
[----:B------:R2:W-:Y:S01]  /*15b0*/  STS.U16 [R16+0x300], R29 ;  /* 0x0003001d10007388 */ /* 0x0005e20000000400 */
[----:B------:R-:W-:-:S03]  /*15c0*/  LEA R20, R20, UR25, 0x1 ;  /* 0x0000001914147c11 */ /* 0x000fc6000f8e08ff */
        /* <DEDUP_REMOVED lines=20> */
[----:B---3--:R-:W-:Y:S01]  /*1710*/  PRMT R21, RZ, 0x7610, R21 ;  /* 0x00007610ff157816 */ /* 0x008fe20000000015 */
[----:B------:R-:W-:Y:S01]  /*1720*/  BAR.SYNC.DEFER_BLOCKING 0x0 ;  /* 0x0000000000007b1d */ /* 0x000fe20000010000 */
[----:B------:R-:W-:-:S05]  /*1730*/  PRMT R28, RZ, 0x7610, R28 ;  /* 0x00007610ff1c7816 */ /* 0x000fca000000001c */
[----:B------:R-:W3:Y:S01]  /*1740*/  @!P0 LDG.E.U16 R21, desc[UR28][R24.64] ;  /* 0x0000001c18158981 */ /* 0x000ee2000c1e1500 */
[----:B------:R-:W-:Y:S02]  /*1750*/  ISETP.NE.AND P0, PT, R57, RZ, PT ;  /* 0x000000ff3900720c */ /* 0x000fe40003f05270 */
[----:B------:R-:W-:-:S11]  /*1760*/  PRMT R27, RZ, 0x7610, R27 ;  /* 0x00007610ff1b7816 */ /* 0x000fd6000000001b */
[----:B------:R-:W3:Y:S01]  /*1770*/  @!P0 LDG.E.U16 R28, desc[UR28][R24.64+0x40] ;  /* 0x0000401c181c8981 */ /* 0x000ee2000c1e1500 */
[----:B------:R-:W-:-:S13]  /*1780*/  ISETP.NE.AND P0, PT, R58, RZ, PT ;  /* 0x000000ff3a00720c */ /* 0x000fda0003f05270 */
        /* <DEDUP_REMOVED lines=11> */
[----:B-1----:R-:W-:-:S11]  /*1840*/  PRMT R26, RZ, 0x7610, R26 ;  /* 0x00007610ff1a7816 */ /* 0x002fd6000000001a */
[----:B------:R-:W3:Y:S01]  /*1850*/  @!P0 LDG.E.U16 R35, desc[UR28][R24.64+0x180] ;  /* 0x0001801c18238981 */ /* 0x000ee2000c1e1500 */
[----:B------:R-:W-:Y:S02]  /*1860*/  ISETP.NE.AND P0, PT, R63, RZ, PT ;  /* 0x000000ff3f00720c */ /* 0x000fe40003f05270 */
[----:B--2---:R-:W-:-:S11]  /*1870*/  PRMT R29, RZ, 0x7610, R29 ;  /* 0x00007610ff1d7816 */ /* 0x004fd6000000001d */
[----:B------:R-:W2:Y:S01]  /*1880*/  @!P0 LDG.E.U16 R26, desc[UR28][R24.64+0x1c0] ;  /* 0x0001c01c181a8981 */ /* 0x000ea2000c1e1500 */
[----:B------:R-:W-:Y:S02]  /*1890*/  ISETP.NE.AND P0, PT, R64, RZ, PT ;  /* 0x000000ff4000720c */ /* 0x000fe40003f05270 */
[----:B----4-:R-:W-:Y:S02]  /*18a0*/  PRMT R30, RZ, 0x7610, R30 ;  /* 0x00007610ff1e7816 */ /* 0x010fe4000000001e */
[----:B-----5:R-:W-:Y:S02]  /*18b0*/  PRMT R33, RZ, 0x7610, R33 ;  /* 0x00007610ff217816 */ /* 0x020fe40000000021 */
[----:B0-----:R-:W-:Y:S02]  /*18c0*/  PRMT R34, RZ, 0x7610, R34 ;  /* 0x00007610ff227816 */ /* 0x001fe40000000022 */
        /* <DEDUP_REMOVED lines=33> */
[----:B---3--:R0:W-:Y:S04]  /*1ae0*/  STS.U16 [R4], R21 ;  /* 0x0000001504007388 */ /* 0x0081e80000000400 */
[----:B------:R-:W-:Y:S04]  /*1af0*/  STS.U16 [R5+0x40], R28 ;  /* 0x0000401c05007388 */ /* 0x000fe80000000400 */
[----:B------:R-:W-:Y:S04]  /*1b00*/  STS.U16 [R6+0x80], R27 ;  /* 0x0000801b06007388 */ /* 0x000fe80000000400 */
[----:B------:R-:W-:Y:S04]  /*1b10*/  STS.U16 [R7+0xc0], R32 ;  /* 0x0000c02007007388 */ /* 0x000fe80000000400 */
[----:B------:R-:W-:Y:S04]  /*1b20*/  STS.U16 [R8+0x100], R31 ;  /* 0x0001001f08007388 */ /* 0x000fe80000000400 */
[----:B------:R-:W-:Y:S04]  /*1b30*/  STS.U16 [R9+0x140], R36 ;  /* 0x0001402409007388 */ /* 0x000fe80000000400 */
[----:B------:R-:W-:Y:S04]  /*1b40*/  STS.U16 [R10+0x180], R35 ;  /* 0x000180230a007388 */ /* 0x000fe80000000400 */
[----:B--2---:R1:W-:Y:S04]  /*1b50*/  STS.U16 [R11+0x1c0], R26 ;  /* 0x0001c01a0b007388 */ /* 0x0043e80000000400 */
[----:B-----5:R2:W-:Y:S04]  /*1b60*/  STS.U16 [R12+0x200], R29 ;  /* 0x0002001d0c007388 */ /* 0x0205e80000000400 */
[----:B----4-:R3:W-:Y:S04]  /*1b70*/  STS.U16 [R13+0x240], R30 ;  /* 0x0002401e0d007388 */ /* 0x0107e80000000400 */
        /* <DEDUP_REMOVED lines=24> */
[----:B------:R-:W-:Y:S06]  /*1d00*/  BAR.SYNC.DEFER_BLOCKING 0x0 ;  /* 0x0000000000007b1d */ /* 0x000fec0000010000 */
        /* <DEDUP_REMOVED lines=22> */
[----:B------:R-:W-:Y:S02]  /*1e70*/  PRMT R32, RZ, 0x7610, R32 ;  /* 0x00007610ff207816 */ /* 0x000fe40000000020 */
[----:B----4-:R-:W-:Y:S02]  /*1e80*/  PRMT R33, RZ, 0x7610, R33 ;  /* 0x00007610ff217816 */ /* 0x010fe40000000021 */
        /* <DEDUP_REMOVED lines=31> */
[----:B0-----:R-:W-:Y:S01]  /*2080*/  CS2R R22, SRZ ;  /* 0x0000000000167805 */ /* 0x001fe2000001ff00 */
[----:B------:R-:W-:Y:S04]  /*2090*/  STS.U16 [R4], R21 ;  /* 0x0000001504007388 */ /* 0x000fe80000000400 */
[----:B------:R-:W-:Y:S04]  /*20a0*/  STS.U16 [R5+0x40], R24 ;  /* 0x0000401805007388 */ /* 0x000fe80000000400 */
[----:B------:R-:W-:Y:S04]  /*20b0*/  STS.U16 [R6+0x80], R25 ;  /* 0x0000801906007388 */ /* 0x000fe80000000400 */
[----:B------:R-:W-:Y:S04]  /*20c0*/  STS.U16 [R7+0xc0], R26 ;  /* 0x0000c01a07007388 */ /* 0x000fe80000000400 */
[----:B------:R-:W-:Y:S04]  /*20d0*/  STS.U16 [R8+0x100], R27 ;  /* 0x0001001b08007388 */ /* 0x000fe80000000400 */
[----:B--2---:R-:W-:Y:S04]  /*20e0*/  STS.U16 [R9+0x140], R28 ;  /* 0x0001401c09007388 */ /* 0x004fe80000000400 */
        /* <DEDUP_REMOVED lines=58> */
[----:B------:R-:W-:Y:S01]  /*2490*/  HFMA2 R21, -RZ, RZ, 0, 0 ;  /* 0x00000000ff157431 */ /* 0x000fe200000001ff */
        /* <DEDUP_REMOVED lines=32> */
[C---:B------:R-:W-:Y:S01]  /*26a0*/  SHF.L.U32 R94, R3.reuse, 0x5, RZ ;  /* 0x00000005035e7819 */ /* 0x040fe200000006ff */
[----:B------:R-:W-:Y:S01]  /*26b0*/  UISETP.NE.AND UP0, UPT, UR19, 0x1, UPT ;  /* 0x000000011300788c */ /* 0x000fe2000bf05270 */
[----:B------:R-:W-:Y:S01]  /*26c0*/  HADD2.F32 R64, -RZ, R64.H0_H0 ;  /* 0x20000040ff407230 */ /* 0x000fe20000004100 */
[----:B------:R-:W-:Y:S01]  /*26d0*/  ULEA UR41, UR27, -UR8, 0x1 ;  /* 0x800000081b297291 */ /* 0x000fe2000f8e08ff */
[----:B------:R-:W-:Y:S01]  /*26e0*/  HADD2.F32 R65, -RZ, R65.H0_H0 ;  /* 0x20000041ff417230 */ /* 0x000fe20000004100 */
[----:B------:R-:W-:Y:S01]  /*26f0*/  LOP3.LUT R174, R94, 0x7c1f, R3, 0xc8, !PT ;  /* 0x00007c1f5eae7812 */ /* 0x000fe200078ec803 */
[----:B------:R-:W-:Y:S01]  /*2700*/  HADD2.F32 R66, -RZ, R66.H0_H0 ;  /* 0x20000042ff427230 */ /* 0x000fe20000004100 */
[----:B------:R-:W-:Y:S01]  /*2710*/  UIADD3 UR8, UPT, UPT, UR41, 0x400, URZ ;  /* 0x0000040029087890 */ /* 0x000fe2000fffe0ff */
[----:B------:R-:W-:Y:S01]  /*2720*/  HADD2.F32 R67, -RZ, R67.H0_H0 ;  /* 0x20000043ff437230 */ /* 0x000fe20000004100 */
[----:B------:R-:W-:Y:S01]  /*2730*/  PLOP3.LUT P1, PT, PT, PT, UP0, 0x80, 0x8 ;  /* 0x000000000008781c */ /* 0x000fe20003f2f008 */
[----:B------:R-:W-:Y:S01]  /*2740*/  HADD2.F32 R68, -RZ, R68.H0_H0 ;  /* 0x20000044ff447230 */ /* 0x000fe20000004100 */
[----:B------:R-:W-:Y:S01]  /*2750*/  MOV R21, RZ ;  /* 0x000000ff00157202 */ /* 0x000fe20000000f00 */
[----:B------:R-:W-:Y:S01]  /*2760*/  HADD2.F32 R69, -RZ, R69.H0_H0 ;  /* 0x20000045ff457230 */ /* 0x000fe20000004100 */
[----:B------:R-:W-:Y:S01]  /*2770*/  LOP3.LUT R127, R3, 0x1f, RZ, 0xc0, !PT ;  /* 0x0000001f037f7812 */ /* 0x000fe200078ec0ff */
[----:B------:R-:W-:-:S02]  /*2780*/  HADD2.F32 R70, -RZ, R70.H0_H0 ;  /* 0x20000046ff467230 */ /* 0x000fc40000004100 */
[----:B------:R-:W-:Y:S01]  /*2790*/  FADD.FTZ R168, R66, UR6 ;  /* 0x0000000642a87e21 */ /* 0x000fe20008010000 */
[----:B------:R-:W-:Y:S02]  /*27a0*/  HADD2.F32 R71, -RZ, R71.H0_H0 ;  /* 0x20000047ff477230 */ /* 0x000fe40000004100 */
[----:B------:R-:W-:Y:S01]  /*27b0*/  FADD.FTZ R170, R68, UR6 ;  /* 0x0000000644aa7e21 */ /* 0x000fe20008010000 */
        /* <DEDUP_REMOVED lines=37> */
[----:B------:R-:W-:Y:S01]  /*2a10*/  ISETP.GE.AND P0, PT, R174, UR8, PT ;  /* 0x00000008ae007c0c */ /* 0x000fe2000bf06270 */
        /* <DEDUP_REMOVED lines=8> */
[----:B------:R-:W-:-:S05]  /*2aa0*/  UMOV UR8, URZ ;  /* 0x000000ff00087c82 */ /* 0x000fca0008000000 */
.L_x_13542:
[----:B------:R-:W-:Y:S01]  /*2ab0*/  LOP3.LUT R126, R127, 0x7c00, R94, 0xf8, !PT ;  /* 0x00007c007f7e7812 */ /* 0x000fe200078ef85e */
[----:B------:R-:W-:Y:S01]  /*2ac0*/  UIADD3 UR25, UPT, UPT, UR41, 0x400, URZ ;  /* 0x0000040029197890 */ /* 0x000fe2000fffe0ff */
[----:B------:R-:W5:Y:S01]  /*2ad0*/  @!P0 LDC.64 R66, c[0x0][0x3c0] ;  /* 0x0000f000ff428b82 */ /* 0x000f620000000a00 */
[----:B0-----:R-:W-:Y:S02]  /*2ae0*/  @!P0 MOV R64, R174 ;  /* 0x000000ae00408202 */ /* 0x001fe40000000f00 */
[C---:B------:R-:W-:Y:S02]  /*2af0*/  LOP3.LUT R148, R126.reuse, 0x20, RZ, 0xfc, !PT ;  /* 0x000000207e947812 */ /* 0x040fe400078efcff */
[----:B------:R-:W-:Y:S02]  /*2b00*/  LOP3.LUT R114, R126, 0x40, RZ, 0xfc, !PT ;  /* 0x000000407e727812 */ /* 0x000fe400078efcff */
[----:B------:R-:W-:Y:S02]  /*2b10*/  ISETP.GE.AND P2, PT, R148, UR25, PT ;  /* 0x0000001994007c0c */ /* 0x000fe4000bf46270 */
[----:B------:R-:W-:-:S02]  /*2b20*/  ISETP.GE.AND P3, PT, R114, UR25, PT ;  /* 0x0000001972007c0c */ /* 0x000fc4000bf66270 */
[----:B------:R-:W-:Y:S02]  /*2b30*/  LOP3.LUT R112, R126, 0x60, RZ, 0xfc, !PT ;  /* 0x000000607e707812 */ /* 0x000fe400078efcff */
[----:B------:R-:W-:Y:S02]  /*2b40*/  @!P0 MOV R65, RZ ;  /* 0x000000ff00418202 */ /* 0x000fe40000000f00 */
[----:B------:R-:W-:Y:S02]  /*2b50*/  ISETP.GE.AND P4, PT, R112, UR25, PT ;  /* 0x0000001970007c0c */ /* 0x000fe4000bf86270 */
[----:B------:R-:W-:Y:S02]  /*2b60*/  LOP3.LUT R110, R126, 0x80, RZ, 0xfc, !PT ;  /* 0x000000807e6e7812 */ /* 0x000fe400078efcff */
[----:B------:R-:W-:Y:S01]  /*2b70*/  PRMT R188, RZ, 0x7610, R188 ;  /* 0x00007610ffbc7816 */ /* 0x000fe200000000bc */
[----:B------:R-:W1:Y:S01]  /*2b80*/  @!P2 LDC.64 R68, c[0x0][0x3c0] ;  /* 0x0000f000ff44ab82 */ /* 0x000e620000000a00 */
[----:B------:R-:W-:-:S02]  /*2b90*/  @!P2 MOV R149, RZ ;  /* 0x000000ff0095a202 */ /* 0x000fc40000000f00 */
[----:B------:R-:W-:Y:S01]  /*2ba0*/  @!P3 MOV R115, RZ ;  /* 0x000000ff0073b202 */ /* 0x000fe20000000f00 */
[----:B-----5:R-:W-:Y:S01]  /*2bb0*/  @!P0 IMAD.WIDE.U32 R64, R66, UR8, R64 ;  /* 0x0000000842408c25 */ /* 0x020fe2000f8e0040 */
[----:B------:R-:W-:-:S03]  /*2bc0*/  LOP3.LUT R108, R126, 0xa0, RZ, 0xfc, !PT ;  /* 0x000000a07e6c7812 */ /* 0x000fc600078efcff */
[----:B------:R-:W5:Y:S01]  /*2bd0*/  @!P3 LDC.64 R70, c[0x0][0x3c0] ;  /* 0x0000f000ff46bb82 */ /* 0x000f620000000a00 */
[----:B------:R-:W-:Y:S01]  /*2be0*/  @!P0 IMAD R65, R67, UR8, R65 ;  /* 0x0000000843418c24 */ /* 0x000fe2000f8e0241 */
        /* <DEDUP_REMOVED lines=8> */
[----:B------:R-:W-:Y:S01]  /*2c70*/  @!P2 LEA.HI.X R65, R66, UR22, R65, 0x1, P6 ;  /* 0x000000164241ac11 */ /* 0x000fe2000b0f0c41 */
[----:B-----5:R-:W-:-:S04]  /*2c80*/  @!P3 IMAD.WIDE.U32 R66, R70, UR8, R114 ;  /* 0x000000084642bc25 */ /* 0x020fc8000f8e0072 */
[----:B------:R5:W4:Y:S01]  /*2c90*/  @!P2 LDG.E.U16 R188, desc[UR28][R64.64] ;  /* 0x0000001c40bca981 */ /* 0x000b22000c1e1500 */
[----:B------:R-:W-:Y:S01]  /*2ca0*/  ISETP.GE.AND P2, PT, R108, UR25, PT ;  /* 0x000000196c007c0c */ /* 0x000fe2000bf46270 */
[----:B------:R-:W-:Y:S01]  /*2cb0*/  @!P3 IMAD R67, R71, UR8, R67 ;  /* 0x000000084743bc24 */ /* 0x000fe2000f8e0243 */
[C---:B------:R-:W-:Y:S02]  /*2cc0*/  @!P3 LEA R70, P6, R66.reuse, UR24, 0x1 ;  /* 0x000000184246bc11 */ /* 0x040fe4000f8c08ff */
[----:B------:R-:W-:Y:S02]  /*2cd0*/  @!P4 MOV R113, RZ ;  /* 0x000000ff0071c202 */ /* 0x000fe40000000f00 */
[----:B------:R-:W-:Y:S02]  /*2ce0*/  PRMT R115, RZ, 0x7610, R115 ;  /* 0x00007610ff737816 */ /* 0x000fe40000000073 */
[----:B------:R-:W-:Y:S01]  /*2cf0*/  @!P3 LEA.HI.X R71, R66, UR22, R67, 0x1, P6 ;  /* 0x000000164247bc11 */ /* 0x000fe2000b0f0c43 */
[----:B--2---:R-:W-:Y:S01]  /*2d00*/  @!P4 IMAD.WIDE.U32 R98, R100, UR8, R112 ;  /* 0x000000086462cc25 */ /* 0x004fe2000f8e0070 */
[----:B------:R-:W-:-:S03]  /*2d10*/  LOP3.LUT R102, R126, 0xc0, RZ, 0xfc, !PT ;  /* 0x000000c07e667812 */ /* 0x000fc600078efcff */
[----:B------:R2:W4:Y:S01]  /*2d20*/  @!P3 LDG.E.U16 R115, desc[UR28][R70.64] ;  /* 0x0000001c4673b981 */ /* 0x000522000c1e1500 */
[----:B-----5:R-:W-:Y:S01]  /*2d30*/  @!P4 IMAD R65, R101, UR8, R99 ;  /* 0x000000086541cc24 */ /* 0x020fe2000f8e0263 */
[----:B------:R-:W5:Y:S01]  /*2d40*/  @!P2 LDC.64 R66, c[0x0][0x3c0] ;  /* 0x0000f000ff42ab82 */ /* 0x000f620000000a00 */
[----:B------:R-:W-:Y:S02]  /*2d50*/  ISETP.GE.AND P3, PT, R102, UR25, PT ;  /* 0x0000001966007c0c */ /* 0x000fe4000bf66270 */
[C---:B------:R-:W-:Y:S02]  /*2d60*/  @!P4 LEA R100, P6, R98.reuse, UR24, 0x1 ;  /* 0x000000186264cc11 */ /* 0x040fe4000f8c08ff */
[----:B------:R-:W-:Y:S02]  /*2d70*/  PRMT R190, RZ, 0x7610, R190 ;  /* 0x00007610ffbe7816 */ /* 0x000fe400000000be */
[----:B------:R-:W-:Y:S02]  /*2d80*/  @!P4 LEA.HI.X R101, R98, UR22, R65, 0x1, P6 ;  /* 0x000000166265cc11 */ /* 0x000fe4000b0f0c41 */
[----:B------:R-:W-:-:S02]  /*2d90*/  @!P5 MOV R111, RZ ;  /* 0x000000ff006fd202 */ /* 0x000fc40000000f00 */
[----:B------:R-:W-:Y:S01]  /*2da0*/  LOP3.LUT R106, R126, 0xe0, RZ, 0xfc, !PT ;  /* 0x000000e07e6a7812 */ /* 0x000fe200078efcff */
[----:B------:R-:W4:Y:S01]  /*2db0*/  @!P4 LDG.E.U16 R190, desc[UR28][R100.64] ;  /* 0x0000001c64bec981 */ /* 0x000f22000c1e1500 */
[----:B-1----:R-:W-:Y:S02]  /*2dc0*/  @!P5 IMAD.WIDE.U32 R98, R68, UR8, R110 ;  /* 0x000000084462dc25 */ /* 0x002fe4000f8e006e */
[----:B------:R-:W-:Y:S01]  /*2dd0*/  ISETP.GE.AND P4, PT, R106, UR25, PT ;  /* 0x000000196a007c0c */ /* 0x000fe2000bf86270 */
[----:B------:R-:W1:Y:S01]  /*2de0*/  @!P3 LDC.64 R64, c[0x0][0x3c0] ;  /* 0x0000f000ff40bb82 */ /* 0x000e620000000a00 */
[----:B------:R-:W-:Y:S01]  /*2df0*/  @!P5 IMAD R69, R69, UR8, R99 ;  /* 0x000000084545dc24 */ /* 0x000fe2000f8e0263 */
[----:B------:R-:W-:Y:S02]  /*2e00*/  @!P5 LEA R68, P6, R98, UR24, 0x1 ;  /* 0x000000186244dc11 */ /* 0x000fe4000f8c08ff */
[----:B------:R-:W-:Y:S02]  /*2e10*/  PRMT R111, RZ, 0x7610, R111 ;  /* 0x00007610ff6f7816 */ /* 0x000fe4000000006f */
[----:B------:R-:W-:-:S02]  /*2e20*/  @!P2 MOV R109, RZ ;  /* 0x000000ff006da202 */ /* 0x000fc40000000f00 */
[----:B------:R-:W-:Y:S02]  /*2e30*/  @!P5 LEA.HI.X R69, R98, UR22, R69, 0x1, P6 ;  /* 0x000000166245dc11 */ /* 0x000fe4000b0f0c45 */
[----:B--2---:R-:W-:Y:S02]  /*2e40*/  LOP3.LUT R70, R126, 0x100, RZ, 0xfc, !PT ;  /* 0x000001007e467812 */ /* 0x004fe400078efcff */
[----:B------:R-:W2:Y:S01]  /*2e50*/  @!P4 LDC.64 R98, c[0x0][0x3c0] ;  /* 0x0000f000ff62cb82 */ /* 0x000ea20000000a00 */
[----:B-----5:R-:W-:Y:S01]  /*2e60*/  @!P2 IMAD.WIDE.U32 R104, R66, UR8, R108 ;  /* 0x000000084268ac25 */ /* 0x020fe2000f8e006c */
[----:B------:R5:W4:Y:S01]  /*2e70*/  @!P5 LDG.E.U16 R111, desc[UR28][R68.64] ;  /* 0x0000001c446fd981 */ /* 0x000b22000c1e1500 */
[----:B------:R-:W-:Y:S02]  /*2e80*/  ISETP.GE.AND P5, PT, R70, UR25, PT ;  /* 0x0000001946007c0c */ /* 0x000fe4000bfa6270 */
[----:B------:R-:W-:Y:S01]  /*2e90*/  @!P2 IMAD R67, R67, UR8, R105 ;  /* 0x000000084343ac24 */ /* 0x000fe2000f8e0269 */
[----:B------:R-:W-:-:S02]  /*2ea0*/  @!P2 LEA R116, P6, R104, UR24, 0x1 ;  /* 0x000000186874ac11 */ /* 0x000fc4000f8c08ff */
[----:B------:R-:W-:Y:S02]  /*2eb0*/  PRMT R184, RZ, 0x7610, R184 ;  /* 0x00007610ffb87816 */ /* 0x000fe400000000b8 */
[----:B------:R-:W-:Y:S02]  /*2ec0*/  @!P3 MOV R103, RZ ;  /* 0x000000ff0067b202 */ /* 0x000fe40000000f00 */
[----:B------:R-:W-:Y:S02]  /*2ed0*/  @!P2 LEA.HI.X R117, R104, UR22, R67, 0x1, P6 ;  /* 0x000000166875ac11 */ /* 0x000fe4000b0f0c43 */
[----:B------:R-:W-:Y:S01]  /*2ee0*/  LOP3.LUT R140, R126, 0x120, RZ, 0xfc, !PT ;  /* 0x000001207e8c7812 */ /* 0x000fe200078efcff */
[----:B-1----:R-:W-:Y:S01]  /*2ef0*/  @!P3 IMAD.WIDE.U32 R66, R64, UR8, R102 ;  /* 0x000000084042bc25 */ /* 0x002fe2000f8e0066 */
[----:B-----5:R-:W1:Y:S01]  /*2f00*/  @!P5 LDC.64 R68, c[0x0][0x3c0] ;  /* 0x0000f000ff44db82 */ /* 0x020e620000000a00 */
[----:B------:R5:W4:Y:S01]  /*2f10*/  @!P2 LDG.E.U16 R184, desc[UR28][R116.64] ;  /* 0x0000001c74b8a981 */ /* 0x000b22000c1e1500 */
[----:B------:R-:W-:Y:S01]  /*2f20*/  ISETP.GE.AND P2, PT, R140, UR25, PT ;  /* 0x000000198c007c0c */ /* 0x000fe2000bf46270 */
[----:B------:R-:W-:Y:S01]  /*2f30*/  @!P3 IMAD R65, R65, UR8, R67 ;  /* 0x000000084141bc24 */ /* 0x000fe2000f8e0243 */
[----:B------:R-:W-:-:S02]  /*2f40*/  @!P3 LEA R118, P6, R66, UR24, 0x1 ;  /* 0x000000184276bc11 */ /* 0x000fc4000f8c08ff */
[----:B------:R-:W-:Y:S02]  /*2f50*/  @!P4 MOV R107, RZ ;  /* 0x000000ff006bc202 */ /* 0x000fe40000000f00 */
[----:B------:R-:W-:Y:S02]  /*2f60*/  PRMT R103, RZ, 0x7610, R103 ;  /* 0x00007610ff677816 */ /* 0x000fe40000000067 */
[----:B------:R-:W-:Y:S01]  /*2f70*/  @!P3 LEA.HI.X R119, R66, UR22, R65, 0x1, P6 ;  /* 0x000000164277bc11 */ /* 0x000fe2000b0f0c41 */
[----:B--2---:R-:W-:Y:S01]  /*2f80*/  @!P4 IMAD.WIDE.U32 R64, R98, UR8, R106 ;  /* 0x000000086240cc25 */ /* 0x004fe2000f8e006a */
[----:B------:R-:W-:-:S03]  /*2f90*/  LOP3.LUT R100, R126, 0x140, RZ, 0xfc, !PT ;  /* 0x000001407e647812 */ /* 0x000fc600078efcff */
[----:B------:R2:W4:Y:S01]  /*2fa0*/  @!P3 LDG.E.U16 R103, desc[UR28][R118.64] ;  /* 0x0000001c7667b981 */ /* 0x000522000c1e1500 */
[----:B------:R-:W-:Y:S01]  /*2fb0*/  @!P4 IMAD R99, R99, UR8, R65 ;  /* 0x000000086363cc24 */ /* 0x000fe2000f8e0241 */
[----:B---3--:R-:W3:Y:S01]  /*2fc0*/  @!P2 LDC.64 R66, c[0x0][0x3c0] ;  /* 0x0000f000ff42ab82 */ /* 0x008ee20000000a00 */
[----:B------:R-:W-:Y:S02]  /*2fd0*/  ISETP.GE.AND P3, PT, R100, UR25, PT ;  /* 0x0000001964007c0c */ /* 0x000fe4000bf66270 */
[C---:B-----5:R-:W-:Y:S02]  /*2fe0*/  @!P4 LEA R116, P6, R64.reuse, UR24, 0x1 ;  /* 0x000000184074cc11 */ /* 0x060fe4000f8c08ff */
[----:B------:R-:W-:Y:S02]  /*2ff0*/  PRMT R186, RZ, 0x7610, R186 ;  /* 0x00007610ffba7816 */ /* 0x000fe400000000ba */
[----:B------:R-:W-:Y:S02]  /*3000*/  @!P4 LEA.HI.X R117, R64, UR22, R99, 0x1, P6 ;  /* 0x000000164075cc11 */ /* 0x000fe4000b0f0c63 */
[----:B------:R-:W-:-:S02]  /*3010*/  @!P5 MOV R71, RZ ;  /* 0x000000ff0047d202 */ /* 0x000fc40000000f00 */
[----:B------:R-:W-:Y:S01]  /*3020*/  LOP3.LUT R98, R126, 0x160, RZ, 0xfc, !PT ;  /* 0x000001607e627812 */ /* 0x000fe200078efcff */
[----:B------:R5:W4:Y:S01]  /*3030*/  @!P4 LDG.E.U16 R186, desc[UR28][R116.64] ;  /* 0x0000001c74bac981 */ /* 0x000b22000c1e1500 */
[----:B-1----:R-:W-:Y:S02]  /*3040*/  @!P5 IMAD.WIDE.U32 R104, R68, UR8, R70 ;  /* 0x000000084468dc25 */ /* 0x002fe4000f8e0046 */
[----:B------:R-:W-:Y:S01]  /*3050*/  ISETP.GE.AND P4, PT, R98, UR25, PT ;  /* 0x0000001962007c0c */ /* 0x000fe2000bf86270 */
[----:B------:R-:W5:Y:S01]  /*3060*/  @!P3 LDC.64 R64, c[0x0][0x3c0] ;  /* 0x0000f000ff40bb82 */ /* 0x000f620000000a00 */
[----:B------:R-:W-:Y:S01]  /*3070*/  @!P5 IMAD R69, R69, UR8, R105 ;  /* 0x000000084545dc24 */ /* 0x000fe2000f8e0269 */
[----:B--2---:R-:W-:Y:S02]  /*3080*/  @!P5 LEA R118, P6, R104, UR24, 0x1 ;  /* 0x000000186876dc11 */ /* 0x004fe4000f8c08ff */
[----:B------:R-:W-:Y:S02]  /*3090*/  PRMT R71, RZ, 0x7610, R71 ;  /* 0x00007610ff477816 */ /* 0x000fe40000000047 */
[----:B------:R-:W-:-:S02]  /*30a0*/  @!P2 MOV R141, RZ ;  /* 0x000000ff008da202 */ /* 0x000fc40000000f00 */
[----:B------:R-:W-:Y:S02]  /*30b0*/  @!P5 LEA.HI.X R119, R104, UR22, R69, 0x1, P6 ;  /* 0x000000166877dc11 */ /* 0x000fe4000b0f0c45 */
[----:B------:R-:W-:Y:S02]  /*30c0*/  LOP3.LUT R124, R126, 0x180, RZ, 0xfc, !PT ;  /* 0x000001807e7c7812 */ /* 0x000fe400078efcff */
[----:B------:R-:W1:Y:S01]  /*30d0*/  @!P4 LDC.64 R68, c[0x0][0x3c0] ;  /* 0x0000f000ff44cb82 */ /* 0x000e620000000a00 */
[----:B---3--:R-:W-:Y:S01]  /*30e0*/  @!P2 IMAD.WIDE.U32 R104, R66, UR8, R140 ;  /* 0x000000084268ac25 */ /* 0x008fe2000f8e008c */
[----:B------:R2:W3:Y:S01]  /*30f0*/  @!P5 LDG.E.U16 R71, desc[UR28][R118.64] ;  /* 0x0000001c7647d981 */ /* 0x0004e2000c1e1500 */
[----:B------:R-:W-:Y:S02]  /*3100*/  ISETP.GE.AND P5, PT, R124, UR25, PT ;  /* 0x000000197c007c0c */ /* 0x000fe4000bfa6270 */
[----:B------:R-:W-:Y:S01]  /*3110*/  @!P2 IMAD R67, R67, UR8, R105 ;  /* 0x000000084343ac24 */ /* 0x000fe2000f8e0269 */
[----:B------:R-:W-:-:S02]  /*3120*/  @!P2 LEA R120, P6, R104, UR24, 0x1 ;  /* 0x000000186878ac11 */ /* 0x000fc4000f8c08ff */
[----:B------:R-:W-:Y:S02]  /*3130*/  PRMT R192, RZ, 0x7610, R192 ;  /* 0x00007610ffc07816 */ /* 0x000fe400000000c0 */
[----:B------:R-:W-:Y:S02]  /*3140*/  @!P3 MOV R101, RZ ;  /* 0x000000ff0065b202 */ /* 0x000fe40000000f00 */
[----:B------:R-:W-:Y:S02]  /*3150*/  @!P2 LEA.HI.X R121, R104, UR22, R67, 0x1, P6 ;  /* 0x000000166879ac11 */ /* 0x000fe4000b0f0c43 */
[----:B------:R-:W-:Y:S01]  /*3160*/  LOP3.LUT R104, R126, 0x1a0, RZ, 0xfc, !PT ;  /* 0x000001a07e687812 */ /* 0x000fe200078efcff */
[----:B-----5:R-:W-:Y:S01]  /*3170*/  @!P3 IMAD.WIDE.U32 R116, R64, UR8, R100 ;  /* 0x000000084074bc25 */ /* 0x020fe2000f8e0064 */
[----:B------:R-:W5:Y:S01]  /*3180*/  @!P5 LDC.64 R66, c[0x0][0x3c0] ;  /* 0x0000f000ff42db82 */ /* 0x000f620000000a00 */
[----:B------:R0:W3:Y:S01]  /*3190*/  @!P2 LDG.E.U16 R192, desc[UR28][R120.64] ;  /* 0x0000001c78c0a981 */ /* 0x0000e2000c1e1500 */
[----:B------:R-:W-:Y:S01]  /*31a0*/  ISETP.GE.AND P2, PT, R104, UR25, PT ;  /* 0x0000001968007c0c */ /* 0x000fe2000bf46270 */
[----:B------:R-:W-:Y:S01]  /*31b0*/  @!P3 IMAD R65, R65, UR8, R117 ;  /* 0x000000084141bc24 */ /* 0x000fe2000f8e0275 */
[----:B--2---:R-:W-:-:S02]  /*31c0*/  @!P3 LEA R118, P6, R116, UR24, 0x1 ;  /* 0x000000187476bc11 */ /* 0x004fc4000f8c08ff */
[----:B------:R-:W-:Y:S02]  /*31d0*/  @!P4 MOV R99, RZ ;  /* 0x000000ff0063c202 */ /* 0x000fe40000000f00 */
[----:B------:R-:W-:Y:S02]  /*31e0*/  PRMT R101, RZ, 0x7610, R101 ;  /* 0x00007610ff657816 */ /* 0x000fe40000000065 */
[----:B------:R-:W-:Y:S01]  /*31f0*/  @!P3 LEA.HI.X R119, R116, UR22, R65, 0x1, P6 ;  /* 0x000000167477bc11 */ /* 0x000fe2000b0f0c41 */
[----:B-1----:R-:W-:Y:S01]  /*3200*/  @!P4 IMAD.WIDE.U32 R116, R68, UR8, R98 ;  /* 0x000000084474cc25 */ /* 0x002fe2000f8e0062 */
[----:B------:R-:W-:-:S03]  /*3210*/  LOP3.LUT R132, R126, 0x1c0, RZ, 0xfc, !PT ;  /* 0x000001c07e847812 */ /* 0x000fc600078efcff */
[----:B------:R1:W2:Y:S01]  /*3220*/  @!P3 LDG.E.U16 R101, desc[UR28][R118.64] ;  /* 0x0000001c7665b981 */ /* 0x0002a2000c1e1500 */
[----:B------:R-:W-:Y:S01]  /*3230*/  @!P4 IMAD R69, R69, UR8, R117 ;  /* 0x000000084545cc24 */ /* 0x000fe2000f8e0275 */
[----:B------:R-:W1:Y:S01]  /*3240*/  @!P2 LDC.64 R64, c[0x0][0x3c0] ;  /* 0x0000f000ff40ab82 */ /* 0x000e620000000a00 */
[----:B------:R-:W-:Y:S02]  /*3250*/  ISETP.GE.AND P3, PT, R132, UR25, PT ;  /* 0x0000001984007c0c */ /* 0x000fe4000bf66270 */
[C---:B0-----:R-:W-:Y:S02]  /*3260*/  @!P4 LEA R120, P6, R116.reuse, UR24, 0x1 ;  /* 0x000000187478cc11 */ /* 0x041fe4000f8c08ff */
[----:B------:R-:W-:Y:S02]  /*3270*/  PRMT R194, RZ, 0x7610, R194 ;  /* 0x00007610ffc27816 */ /* 0x000fe400000000c2 */
[----:B------:R-:W-:Y:S02]  /*3280*/  @!P4 LEA.HI.X R121, R116, UR22, R69, 0x1, P6 ;  /* 0x000000167479cc11 */ /* 0x000fe4000b0f0c45 */
[----:B------:R-:W-:-:S02]  /*3290*/  @!P5 MOV R125, RZ ;  /* 0x000000ff007dd202 */ /* 0x000fc40000000f00 */
[----:B------:R-:W-:Y:S01]  /*32a0*/  LOP3.LUT R154, R126, 0x1e0, RZ, 0xfc, !PT ;  /* 0x000001e07e9a7812 */ /* 0x000fe200078efcff */
[----:B------:R0:W2:Y:S01]  /*32b0*/  @!P4 LDG.E.U16 R194, desc[UR28][R120.64] ;  /* 0x0000001c78c2c981 */ /* 0x0000a2000c1e1500 */
[----:B-----5:R-:W-:Y:S02]  /*32c0*/  @!P5 IMAD.WIDE.U32 R116, R66, UR8, R124 ;  /* 0x000000084274dc25 */ /* 0x020fe4000f8e007c */
[----:B------:R-:W-:Y:S01]  /*32d0*/  ISETP.GE.AND P4, PT, R154, UR25, PT ;  /* 0x000000199a007c0c */ /* 0x000fe2000bf86270 */
[----:B------:R-:W0:Y:S01]  /*32e0*/  @!P3 LDC.64 R68, c[0x0][0x3c0] ;  /* 0x0000f000ff44bb82 */ /* 0x000e220000000a00 */
[----:B------:R-:W-:Y:S01]  /*32f0*/  @!P5 IMAD R67, R67, UR8, R117 ;  /* 0x000000084343dc24 */ /* 0x000fe2000f8e0275 */
[----:B------:R-:W-:Y:S02]  /*3300*/  @!P5 LEA R130, P6, R116, UR24, 0x1 ;  /* 0x000000187482dc11 */ /* 0x000fe4000f8c08ff */
[----:B------:R-:W-:Y:S02]  /*3310*/  PRMT R99, RZ, 0x7610, R99 ;  /* 0x00007610ff637816 */ /* 0x000fe40000000063 */
[----:B------:R-:W-:-:S02]  /*3320*/  @!P2 MOV R105, RZ ;  /* 0x000000ff0069a202 */ /* 0x000fc40000000f00 */
[----:B------:R-:W-:Y:S02]  /*3330*/  @!P5 LEA.HI.X R131, R116, UR22, R67, 0x1, P6 ;  /* 0x000000167483dc11 */ /* 0x000fe4000b0f0c43 */
[----:B------:R-:W-:Y:S02]  /*3340*/  LOP3.LUT R116, R126, 0x200, RZ, 0xfc, !PT ;  /* 0x000002007e747812 */ /* 0x000fe400078efcff */
[----:B------:R-:W5:Y:S01]  /*3350*/  @!P4 LDC.64 R66, c[0x0][0x3c0] ;  /* 0x0000f000ff42cb82 */ /* 0x000f620000000a00 */
[----:B-1----:R-:W-:Y:S01]  /*3360*/  @!P2 IMAD.WIDE.U32 R118, R64, UR8, R104 ;  /* 0x000000084076ac25 */ /* 0x002fe2000f8e0068 */
[----:B------:R-:W2:Y:S01]  /*3370*/  @!P5 LDG.E.U16 R99, desc[UR28][R130.64] ;  /* 0x0000001c8263d981 */ /* 0x000ea2000c1e1500 */
[----:B------:R-:W-:Y:S02]  /*3380*/  ISETP.GE.AND P5, PT, R116, UR25, PT ;  /* 0x0000001974007c0c */ /* 0x000fe4000bfa6270 */
[----:B------:R-:W-:Y:S01]  /*3390*/  @!P2 IMAD R65, R65, UR8, R119 ;  /* 0x000000084141ac24 */ /* 0x000fe2000f8e0277 */
[----:B------:R-:W-:-:S02]  /*33a0*/  @!P2 LEA R122, P6, R118, UR24, 0x1 ;  /* 0x00000018767aac11 */ /* 0x000fc4000f8c08ff */
[----:B------:R-:W-:Y:S02]  /*33b0*/  PRMT R196, RZ, 0x7610, R196 ;  /* 0x00007610ffc47816 */ /* 0x000fe400000000c4 */
[----:B------:R-:W-:Y:S02]  /*33c0*/  @!P3 MOV R133, RZ ;  /* 0x000000ff0085b202 */ /* 0x000fe40000000f00 */
[----:B------:R-:W-:Y:S02]  /*33d0*/  @!P2 LEA.HI.X R123, R118, UR22, R65, 0x1, P6 ;  /* 0x00000016767bac11 */ /* 0x000fe4000b0f0c41 */
[----:B------:R-:W-:Y:S01]  /*33e0*/  LOP3.LUT R146, R126, 0x220, RZ, 0xfc, !PT ;  /* 0x000002207e927812 */ /* 0x000fe200078efcff */
[----:B0-----:R-:W-:Y:S01]  /*33f0*/  @!P3 IMAD.WIDE.U32 R120, R68, UR8, R132 ;  /* 0x000000084478bc25 */ /* 0x001fe2000f8e0084 */
[----:B------:R-:W0:Y:S01]  /*3400*/  @!P5 LDC.64 R64, c[0x0][0x3c0] ;  /* 0x0000f000ff40db82 */ /* 0x000e220000000a00 */
[----:B------:R-:W2:Y:S01]  /*3410*/  @!P2 LDG.E.U16 R196, desc[UR28][R122.64] ;  /* 0x0000001c7ac4a981 */ /* 0x000ea2000c1e1500 */
[----:B------:R-:W-:Y:S01]  /*3420*/  ISETP.GE.AND P2, PT, R146, UR25, PT ;  /* 0x0000001992007c0c */ /* 0x000fe2000bf46270 */
[----:B------:R-:W-:Y:S01]  /*3430*/  @!P3 IMAD R69, R69, UR8, R121 ;  /* 0x000000084545bc24 */ /* 0x000fe2000f8e0279 */
[----:B------:R-:W-:-:S02]  /*3440*/  @!P3 LEA R118, P6, R120, UR24, 0x1 ;  /* 0x000000187876bc11 */ /* 0x000fc4000f8c08ff */
[----:B------:R-:W-:Y:S02]  /*3450*/  @!P4 MOV R155, RZ ;  /* 0x000000ff009bc202 */ /* 0x000fe40000000f00 */
[----:B------:R-:W-:Y:S02]  /*3460*/  @!P3 LEA.HI.X R119, R120, UR22, R69, 0x1, P6 ;  /* 0x000000167877bc11 */ /* 0x000fe4000b0f0c45 */
[----:B------:R-:W-:Y:S01]  /*3470*/  PRMT R105, RZ, 0x7610, R105 ;  /* 0x00007610ff697816 */ /* 0x000fe20000000069 */
[----:B-----5:R-:W-:Y:S01]  /*3480*/  @!P4 IMAD.WIDE.U32 R68, R66, UR8, R154 ;  /* 0x000000084244cc25 */ /* 0x020fe2000f8e009a */
[----:B------:R-:W-:-:S03]  /*3490*/  LOP3.LUT R152, R126, 0x240, RZ, 0xfc, !PT ;  /* 0x000002407e987812 */ /* 0x000fc600078efcff */
[----:B------:R-:W-:Y:S01]  /*34a0*/  @!P4 IMAD R69, R67, UR8, R69 ;  /* 0x000000084345cc24 */ /* 0x000fe2000f8e0245 */
[----:B------:R1:W5:Y:S01]  /*34b0*/  @!P3 LDG.E.U16 R105, desc[UR28][R118.64] ;  /* 0x0000001c7669b981 */ /* 0x000362000c1e1500 */
[----:B------:R-:W1:Y:S01]  /*34c0*/  @!P2 LDC.64 R66, c[0x0][0x3c0] ;  /* 0x0000f000ff42ab82 */ /* 0x000e620000000a00 */
[----:B------:R-:W-:Y:S02]  /*34d0*/  ISETP.GE.AND P3, PT, R152, UR25, PT ;  /* 0x0000001998007c0c */ /* 0x000fe4000bf66270 */
[C---:B------:R-:W-:Y:S02]  /*34e0*/  @!P4 LEA R120, P6, R68.reuse, UR24, 0x1 ;  /* 0x000000184478cc11 */ /* 0x040fe4000f8c08ff */
[----:B------:R-:W-:Y:S02]  /*34f0*/  @!P5 MOV R117, RZ ;  /* 0x000000ff0075d202 */ /* 0x000fe40000000f00 */
[----:B------:R-:W-:Y:S02]  /*3500*/  PRMT R198, RZ, 0x7610, R198 ;  /* 0x00007610ffc67816 */ /* 0x000fe400000000c6 */
[----:B------:R-:W-:Y:S01]  /*3510*/  @!P4 LEA.HI.X R121, R68, UR22, R69, 0x1, P6 ;  /* 0x000000164479cc11 */ /* 0x000fe2000b0f0c45 */
[----:B0-----:R-:W-:Y:S01]  /*3520*/  @!P5 IMAD.WIDE.U32 R68, R64, UR8, R116 ;  /* 0x000000084044dc25 */ /* 0x001fe2000f8e0074 */
[----:B------:R-:W-:-:S03]  /*3530*/  LOP3.LUT R150, R126, 0x260, RZ, 0xfc, !PT ;  /* 0x000002607e967812 */ /* 0x000fc600078efcff */
[----:B------:R0:W5:Y:S01]  /*3540*/  @!P4 LDG.E.U16 R198, desc[UR28][R120.64] ;  /* 0x0000001c78c6c981 */ /* 0x000162000c1e1500 */
[----:B------:R-:W-:Y:S01]  /*3550*/  @!P5 IMAD R69, R65, UR8, R69 ;  /* 0x000000084145dc24 */ /* 0x000fe2000f8e0245 */
[----:B------:R-:W-:Y:S01]  /*3560*/  ISETP.GE.AND P4, PT, R150, UR25, PT ;  /* 0x0000001996007c0c */ /* 0x000fe2000bf86270 */
[----:B------:R-:W0:Y:S01]  /*3570*/  @!P3 LDC.64 R64, c[0x0][0x3c0] ;  /* 0x0000f000ff40bb82 */ /* 0x000e220000000a00 */
[C---:B-1----:R-:W-:Y:S02]  /*3580*/  @!P5 LEA R118, P6, R68.reuse, UR24, 0x1 ;  /* 0x000000184476dc11 */ /* 0x042fe4000f8c08ff */
[----:B------:R-:W-:Y:S02]  /*3590*/  @!P2 MOV R147, RZ ;  /* 0x000000ff0093a202 */ /* 0x000fe40000000f00 */
[----:B------:R-:W-:Y:S02]  /*35a0*/  @!P5 LEA.HI.X R119, R68, UR22, R69, 0x1, P6 ;  /* 0x000000164477dc11 */ /* 0x000fe4000b0f0c45 */
[----:B------:R-:W-:Y:S01]  /*35b0*/  PRMT R107, RZ, 0x7610, R107 ;  /* 0x00007610ff6b7816 */ /* 0x000fe2000000006b */
[----:B------:R-:W-:Y:S01]  /*35c0*/  @!P2 IMAD.WIDE.U32 R68, R66, UR8, R146 ;  /* 0x000000084244ac25 */ /* 0x000fe2000f8e0092 */
[----:B------:R-:W-:-:S03]  /*35d0*/  LOP3.LUT R134, R126, 0x280, RZ, 0xfc, !PT ;  /* 0x000002807e867812 */ /* 0x000fc600078efcff */
[----:B------:R-:W-:Y:S01]  /*35e0*/  @!P2 IMAD R69, R67, UR8, R69 ;  /* 0x000000084345ac24 */ /* 0x000fe2000f8e0245 */
[----:B------:R1:W5:Y:S01]  /*35f0*/  @!P5 LDG.E.U16 R107, desc[UR28][R118.64] ;  /* 0x0000001c766bd981 */ /* 0x000362000c1e1500 */
[----:B------:R-:W1:Y:S01]  /*3600*/  @!P4 LDC.64 R66, c[0x0][0x3c0] ;  /* 0x0000f000ff42cb82 */ /* 0x000e620000000a00 */
[----:B------:R-:W-:Y:S02]  /*3610*/  @!P2 LEA R122, P5, R68, UR24, 0x1 ;  /* 0x00000018447aac11 */ /* 0x000fe4000f8a08ff */
[----:B------:R-:W-:Y:S02]  /*3620*/  ISETP.GE.AND P6, PT, R134, UR25, PT ;  /* 0x0000001986007c0c */ /* 0x000fe4000bfc6270 */
        /* <DEDUP_REMOVED lines=9> */
[----:B------:R-:W0:Y:S01]  /*36c0*/  @!P6 LDC.64 R64, c[0x0][0x3c0] ;  /* 0x0000f000ff40eb82 */ /* 0x000e220000000a00 */
[C---:B------:R-:W-:Y:S02]  /*36d0*/  @!P3 LEA R120, P2, R68.reuse, UR24, 0x1 ;  /* 0x000000184478bc11 */ /* 0x040fe4000f8408ff */
[----:B------:R-:W-:Y:S02]  /*36e0*/  @!P4 MOV R151, RZ ;  /* 0x000000ff0097c202 */ /* 0x000fe40000000f00 */
[----:B------:R-:W-:Y:S02]  /*36f0*/  @!P3 LEA.HI.X R121, R68, UR22, R69, 0x1, P2 ;  /* 0x000000164479bc11 */ /* 0x000fe400090f0c45 */
[----:B------:R-:W-:Y:S01]  /*3700*/  ISETP.GE.AND P2, PT, R142, UR25, PT ;  /* 0x000000198e007c0c */ /* 0x000fe2000bf46270 */
[----:B------:R-:W4:Y:S01]  /*3710*/  @!P5 LDC.64 R68, c[0x0][0x3c0] ;  /* 0x0000f000ff44db82 */ /* 0x000f220000000a00 */
[----:B------:R-:W-:Y:S01]  /*3720*/  PRMT R113, RZ, 0x7610, R113 ;  /* 0x00007610ff717816 */ /* 0x000fe20000000071 */
[----:B-1----:R-:W-:-:S04]  /*3730*/  @!P4 IMAD.WIDE.U32 R118, R66, UR8, R150 ;  /* 0x000000084276cc25 */ /* 0x002fc8000f8e0096 */
[----:B------:R-:W-:Y:S01]  /*3740*/  @!P4 IMAD R67, R67, UR8, R119 ;  /* 0x000000084343cc24 */ /* 0x000fe2000f8e0277 */
[----:B------:R1:W5:Y:S01]  /*3750*/  @!P3 LDG.E.U16 R113, desc[UR28][R120.64] ;  /* 0x0000001c7871b981 */ /* 0x000362000c1e1500 */
[----:B------:R-:W-:Y:S02]  /*3760*/  @!P4 LEA R130, P3, R118, UR24, 0x1 ;  /* 0x000000187682cc11 */ /* 0x000fe4000f8608ff */
[----:B------:R-:W-:Y:S02]  /*3770*/  LOP3.LUT R138, R126, 0x2e0, RZ, 0xfc, !PT ;  /* 0x000002e07e8a7812 */ /* 0x000fe400078efcff */
[----:B------:R-:W-:Y:S02]  /*3780*/  @!P4 LEA.HI.X R131, R118, UR22, R67, 0x1, P3 ;  /* 0x000000167683cc11 */ /* 0x000fe400098f0c43 */
[----:B------:R-:W4:Y:S01]  /*3790*/  @!P2 LDC.64 R66, c[0x0][0x3c0] ;  /* 0x0000f000ff42ab82 */ /* 0x000f220000000a00 */
[----:B------:R-:W-:Y:S02]  /*37a0*/  @!P6 MOV R135, RZ ;  /* 0x000000ff0087e202 */ /* 0x000fe40000000f00 */
[----:B------:R-:W-:-:S02]  /*37b0*/  ISETP.GE.AND P3, PT, R138, UR25, PT ;  /* 0x000000198a007c0c */ /* 0x000fc4000bf66270 */
[----:B------:R-:W-:Y:S01]  /*37c0*/  PRMT R117, RZ, 0x7610, R117 ;  /* 0x00007610ff757816 */ /* 0x000fe20000000075 */
[----:B0-----:R-:W-:Y:S01]  /*37d0*/  @!P6 IMAD.WIDE.U32 R122, R64, UR8, R134 ;  /* 0x00000008407aec25 */ /* 0x001fe2000f8e0086 */
[----:B------:R-:W-:-:S03]  /*37e0*/  @!P5 MOV R145, RZ ;  /* 0x000000ff0091d202 */ /* 0x000fc60000000f00 */
[----:B------:R-:W-:Y:S01]  /*37f0*/  @!P6 IMAD R65, R65, UR8, R123 ;  /* 0x000000084141ec24 */ /* 0x000fe2000f8e027b */
[----:B------:R-:W5:Y:S01]  /*3800*/  @!P4 LDG.E.U16 R117, desc[UR28][R130.64] ;  /* 0x0000001c8275c981 */ /* 0x000f62000c1e1500 */
[----:B-1----:R-:W-:Y:S01]  /*3810*/  @!P6 LEA R120, P4, R122, UR24, 0x1 ;  /* 0x000000187a78ec11 */ /* 0x002fe2000f8808ff */
[----:B----4-:R-:W-:Y:S01]  /*3820*/  @!P5 IMAD.WIDE.U32 R118, R68, UR8, R144 ;  /* 0x000000084476dc25 */ /* 0x010fe2000f8e0090 */
[----:B------:R-:W-:Y:S02]  /*3830*/  LOP3.LUT R136, R126, 0x300, RZ, 0xfc, !PT ;  /* 0x000003007e887812 */ /* 0x000fe400078efcff */
[----:B------:R-:W-:Y:S01]  /*3840*/  @!P6 LEA.HI.X R121, R122, UR22, R65, 0x1, P4 ;  /* 0x000000167a79ec11 */ /* 0x000fe2000a0f0c41 */
[----:B------:R-:W-:Y:S01]  /*3850*/  @!P5 IMAD R69, R69, UR8, R119 ;  /* 0x000000084545dc24 */ /* 0x000fe2000f8e0277 */
[----:B------:R-:W0:Y:S01]  /*3860*/  @!P3 LDC.64 R64, c[0x0][0x3c0] ;  /* 0x0000f000ff40bb82 */ /* 0x000e220000000a00 */
[----:B------:R-:W-:Y:S02]  /*3870*/  @!P5 LEA R122, P4, R118, UR24, 0x1 ;  /* 0x00000018767adc11 */ /* 0x000fe4000f8808ff */
[----:B------:R-:W-:-:S02]  /*3880*/  @!P2 MOV R143, RZ ;  /* 0x000000ff008fa202 */ /* 0x000fc40000000f00 */
[----:B------:R-:W-:Y:S02]  /*3890*/  @!P5 LEA.HI.X R123, R118, UR22, R69, 0x1, P4 ;  /* 0x00000016767bdc11 */ /* 0x000fe4000a0f0c45 */
[----:B------:R-:W-:Y:S02]  /*38a0*/  ISETP.GE.AND P4, PT, R136, UR25, PT ;  /* 0x0000001988007c0c */ /* 0x000fe4000bf86270 */
[----:B------:R-:W-:Y:S01]  /*38b0*/  PRMT R125, RZ, 0x7610, R125 ;  /* 0x00007610ff7d7816 */ /* 0x000fe2000000007d */
[----:B------:R-:W-:Y:S01]  /*38c0*/  @!P2 IMAD.WIDE.U32 R68, R66, UR8, R142 ;  /* 0x000000084244ac25 */ /* 0x000fe2000f8e008e */
[----:B------:R-:W-:-:S03]  /*38d0*/  PRMT R135, RZ, 0x7610, R135 ;  /* 0x00007610ff877816 */ /* 0x000fc60000000087 */
[----:B------:R-:W-:Y:S01]  /*38e0*/  @!P2 IMAD R67, R67, UR8, R69 ;  /* 0x000000084343ac24 */ /* 0x000fe2000f8e0245 */
[----:B------:R1:W4:Y:S01]  /*38f0*/  @!P6 LDG.E.U16 R125, desc[UR28][R120.64] ;  /* 0x0000001c787de981 */ /* 0x000322000c1e1500 */
[----:B------:R-:W-:Y:S02]  /*3900*/  @!P2 LEA R156, P6, R68, UR24, 0x1 ;  /* 0x00000018449cac11 */ /* 0x000fe4000f8c08ff */
[----:B------:R-:W-:Y:S01]  /*3910*/  LOP3.LUT R118, R126, 0x320, RZ, 0xfc, !PT ;  /* 0x000003207e767812 */ /* 0x000fe200078efcff */
[----:B------:R0:W4:Y:S01]  /*3920*/  @!P5 LDG.E.U16 R135, desc[UR28][R122.64] ;  /* 0x0000001c7a87d981 */ /* 0x000122000c1e1500 */
[----:B------:R-:W-:Y:S02]  /*3930*/  @!P2 LEA.HI.X R157, R68, UR22, R67, 0x1, P6 ;  /* 0x00000016449dac11 */ /* 0x000fe4000b0f0c43 */
[----:B------:R-:W-:Y:S01]  /*3940*/  ISETP.GE.AND P5, PT, R118, UR25, PT ;  /* 0x0000001976007c0c */ /* 0x000fe2000bfa6270 */
[----:B------:R-:W3:Y:S01]  /*3950*/  @!P4 LDC.64 R66, c[0x0][0x3c0] ;  /* 0x0000f000ff42cb82 */ /* 0x000ee20000000a00 */
[----:B------:R-:W-:-:S02]  /*3960*/  @!P3 MOV R139, RZ ;  /* 0x000000ff008bb202 */ /* 0x000fc40000000f00 */
[----:B------:R-:W-:Y:S02]  /*3970*/  PRMT R133, RZ, 0x7610, R133 ;  /* 0x00007610ff857816 */ /* 0x000fe40000000085 */
[----:B-1----:R-:W-:Y:S01]  /*3980*/  LOP3.LUT R120, R126, 0x340, RZ, 0xfc, !PT ;  /* 0x000003407e787812 */ /* 0x002fe200078efcff */
[----:B0-----:R-:W-:Y:S01]  /*3990*/  @!P3 IMAD.WIDE.U32 R130, R64, UR8, R138 ;  /* 0x000000084082bc25 */ /* 0x001fe2000f8e008a */
[----:B------:R-:W-:Y:S02]  /*39a0*/  LOP3.LUT R122, R126, 0x360, RZ, 0xfc, !PT ;  /* 0x000003607e7a7812 */ /* 0x000fe400078efcff */
[----:B------:R3:W4:Y:S01]  /*39b0*/  @!P2 LDG.E.U16 R133, desc[UR28][R156.64] ;  /* 0x0000001c9c85a981 */ /* 0x000722000c1e1500 */
[----:B------:R-:W-:Y:S01]  /*39c0*/  @!P3 IMAD R65, R65, UR8, R131 ;  /* 0x000000084141bc24 */ /* 0x000fe2000f8e0283 */
[----:B------:R-:W-:Y:S01]  /*39d0*/  ISETP.GE.AND P6, PT, R120, UR25, PT ;  /* 0x0000001978007c0c */ /* 0x000fe2000bfc6270 */
[----:B------:R-:W0:Y:S01]  /*39e0*/  @!P5 LDC.64 R68, c[0x0][0x3c0] ;  /* 0x0000f000ff44db82 */ /* 0x000e220000000a00 */
[----:B------:R-:W-:-:S04]  /*39f0*/  @!P3 LEA R160, P2, R130, UR24, 0x1 ;  /* 0x0000001882a0bc11 */ /* 0x000fc8000f8408ff */
[----:B------:R-:W-:Y:S02]  /*3a00*/  @!P3 LEA.HI.X R161, R130, UR22, R65, 0x1, P2 ;  /* 0x0000001682a1bc11 */ /* 0x000fe400090f0c41 */
[----:B------:R-:W-:Y:S02]  /*3a10*/  ISETP.GE.AND P2, PT, R122, UR25, PT ;  /* 0x000000197a007c0c */ /* 0x000fe4000bf46270 */
[----:B------:R-:W-:-:S03]  /*3a20*/  @!P4 MOV R137, RZ ;  /* 0x000000ff0089c202 */ /* 0x000fc60000000f00 */
[----:B------:R-:W1:Y:S01]  /*3a30*/  @!P6 LDC.64 R64, c[0x0][0x3c0] ;  /* 0x0000f000ff40eb82 */ /* 0x000e620000000a00 */
[----:B---3--:R-:W-:Y:S01]  /*3a40*/  @!P4 IMAD.WIDE.U32 R156, R66, UR8, R136 ;  /* 0x00000008429ccc25 */ /* 0x008fe2000f8e0088 */
[----:B------:R-:W-:-:S03]  /*3a50*/  PRMT R200, RZ, 0x7610, R200 ;  /* 0x00007610ffc87816 */ /* 0x000fc600000000c8 */
[----:B------:R-:W-:-:S03]  /*3a60*/  @!P4 IMAD R121, R67, UR8, R157 ;  /* 0x000000084379cc24 */ /* 0x000fc6000f8e029d */
[----:B------:R-:W3:Y:S01]  /*3a70*/  @!P2 LDC.64 R66, c[0x0][0x3c0] ;  /* 0x0000f000ff42ab82 */ /* 0x000ee20000000a00 */
[----:B------:R-:W-:Y:S01]  /*3a80*/  @!P5 MOV R119, RZ ;  /* 0x000000ff0077d202 */ /* 0x000fe20000000f00 */
[----:B------:R-:W4:Y:S01]  /*3a90*/  @!P3 LDG.E.U16 R200, desc[UR28][R160.64] ;  /* 0x0000001ca0c8b981 */ /* 0x000f22000c1e1500 */
[----:B------:R-:W-:Y:S01]  /*3aa0*/  @!P4 LEA R158, P3, R156, UR24, 0x1 ;  /* 0x000000189c9ecc11 */ /* 0x000fe2000f8608ff */
[----:B0-----:R-:W-:-:S03]  /*3ab0*/  @!P5 IMAD.WIDE.U32 R130, R68, UR8, R118 ;  /* 0x000000084482dc25 */ /* 0x001fc6000f8e0076 */
[----:B------:R-:W-:Y:S02]  /*3ac0*/  @!P4 LEA.HI.X R159, R156, UR22, R121, 0x1, P3 ;  /* 0x000000169c9fcc11 */ /* 0x000fe400098f0c79 */
[----:B------:R-:W-:Y:S01]  /*3ad0*/  PRMT R202, RZ, 0x7610, R202 ;  /* 0x00007610ffca7816 */ /* 0x000fe200000000ca */
[----:B------:R-:W-:Y:S01]  /*3ae0*/  @!P5 IMAD R69, R69, UR8, R131 ;  /* 0x000000084545dc24 */ /* 0x000fe2000f8e0283 */
[----:B------:R-:W-:Y:S02]  /*3af0*/  PRMT R139, RZ, 0x7610, R139 ;  /* 0x00007610ff8b7816 */ /* 0x000fe4000000008b */
[----:B------:R-:W-:Y:S02]  /*3b00*/  @!P5 LEA R156, P3, R130, UR24, 0x1 ;  /* 0x00000018829cdc11 */ /* 0x000fe4000f8608ff */
[----:B------:R-:W-:Y:S01]  /*3b10*/  @!P6 MOV R121, RZ ;  /* 0x000000ff0079e202 */ /* 0x000fe20000000f00 */
[----:B------:R-:W4:Y:S01]  /*3b20*/  @!P4 LDG.E.U16 R202, desc[UR28][R158.64] ;  /* 0x0000001c9ecac981 */ /* 0x000f22000c1e1500 */
[----:B------:R-:W-:-:S02]  /*3b30*/  LOP3.LUT R68, R126, 0x380, RZ, 0xfc, !PT ;  /* 0x000003807e447812 */ /* 0x000fc400078efcff */
[----:B------:R-:W-:Y:S01]  /*3b40*/  PRMT R204, RZ, 0x7610, R204 ;  /* 0x00007610ffcc7816 */ /* 0x000fe200000000cc */
[----:B------:R0:W2:Y:S01]  /*3b50*/  @!P0 LDG.E.U16 R139, desc[UR28][R128.64] ;  /* 0x0000001c808b8981 */ /* 0x0000a2000c1e1500 */
[----:B------:R-:W-:Y:S01]  /*3b60*/  @!P5 LEA.HI.X R157, R130, UR22, R69, 0x1, P3 ;  /* 0x00000016829ddc11 */ /* 0x000fe200098f0c45 */
[----:B-1----:R-:W-:Y:S01]  /*3b70*/  @!P6 IMAD.WIDE.U32 R130, R64, UR8, R120 ;  /* 0x000000084082ec25 */ /* 0x002fe2000f8e0078 */
[----:B------:R-:W-:Y:S02]  /*3b80*/  ISETP.GE.AND P4, PT, R68, UR25, PT ;  /* 0x0000001944007c0c */ /* 0x000fe4000bf86270 */
[----:B------:R-:W-:Y:S01]  /*3b90*/  @!P2 MOV R123, RZ ;  /* 0x000000ff007ba202 */ /* 0x000fe20000000f00 */
[----:B------:R1:W4:Y:S01]  /*3ba0*/  @!P5 LDG.E.U16 R204, desc[UR28][R156.64] ;  /* 0x0000001c9cccd981 */ /* 0x000322000c1e1500 */
[----:B------:R-:W-:Y:S01]  /*3bb0*/  @!P6 IMAD R69, R65, UR8, R131 ;  /* 0x000000084145ec24 */ /* 0x000fe2000f8e0283 */
[----:B0-----:R-:W-:Y:S01]  /*3bc0*/  LOP3.LUT R128, R126, 0x3a0, RZ, 0xfc, !PT ;  /* 0x000003a07e807812 */ /* 0x001fe200078efcff */
[----:B---3--:R-:W-:Y:S01]  /*3bd0*/  @!P2 IMAD.WIDE.U32 R64, R66, UR8, R122 ;  /* 0x000000084240ac25 */ /* 0x008fe2000f8e007a */
[----:B------:R-:W-:-:S02]  /*3be0*/  @!P6 LEA R166, P5, R130, UR24, 0x1 ;  /* 0x0000001882a6ec11 */ /* 0x000fc4000f8a08ff */
[----:B------:R-:W-:Y:S02]  /*3bf0*/  ISETP.GE.AND P3, PT, R128, UR25, PT ;  /* 0x0000001980007c0c */ /* 0x000fe4000bf66270 */
[----:B------:R-:W-:Y:S01]  /*3c00*/  PRMT R206, RZ, 0x7610, R206 ;  /* 0x00007610ffce7816 */ /* 0x000fe200000000ce */
[----:B------:R-:W-:Y:S01]  /*3c10*/  @!P2 IMAD R67, R67, UR8, R65 ;  /* 0x000000084343ac24 */ /* 0x000fe2000f8e0241 */
[----:B------:R-:W-:Y:S01]  /*3c20*/  @!P6 LEA.HI.X R167, R130, UR22, R69, 0x1, P5 ;  /* 0x0000001682a7ec11 */ /* 0x000fe2000a8f0c45 */
[----:B------:R-:W0:Y:S01]  /*3c30*/  @!P4 LDC.64 R162, c[0x0][0x3c0] ;  /* 0x0000f000ffa2cb82 */ /* 0x000e220000000a00 */
[----:B-1----:R-:W-:Y:S02]  /*3c40*/  LOP3.LUT R156, R126, 0x3c0, RZ, 0xfc, !PT ;  /* 0x000003c07e9c7812 */ /* 0x002fe400078efcff */
[----:B------:R-:W-:Y:S01]  /*3c50*/  @!P2 LEA R164, P5, R64, UR24, 0x1 ;  /* 0x0000001840a4ac11 */ /* 0x000fe2000f8a08ff */
[----:B------:R1:W3:Y:S01]  /*3c60*/  @!P6 LDG.E.U16 R206, desc[UR28][R166.64] ;  /* 0x0000001ca6cee981 */ /* 0x0002e2000c1e1500 */
[----:B------:R-:W-:-:S02]  /*3c70*/  LOP3.LUT R130, R94, 0x3e0, R127, 0xfe, !PT ;  /* 0x000003e05e827812 */ /* 0x000fc400078efe7f */
[----:B------:R-:W-:Y:S01]  /*3c80*/  @!P2 LEA.HI.X R165, R64, UR22, R67, 0x1, P5 ;  /* 0x0000001640a5ac11 */ /* 0x000fe2000a8f0c43 */
[----:B------:R-:W1:Y:S01]  /*3c90*/  @!P3 LDC.64 R160, c[0x0][0x3c0] ;  /* 0x0000f000ffa0bb82 */ /* 0x000e620000000a00 */
[----:B------:R-:W-:Y:S02]  /*3ca0*/  ISETP.GE.AND P6, PT, R156, UR25, PT ;  /* 0x000000199c007c0c */ /* 0x000fe4000bfc6270 */
[----:B------:R-:W-:Y:S02]  /*3cb0*/  ISETP.GE.AND P5, PT, R130, UR25, PT ;  /* 0x0000001982007c0c */ /* 0x000fe4000bfa6270 */
[----:B------:R-:W-:-:S09]  /*3cc0*/  @!P4 MOV R69, RZ ;  /* 0x000000ff0045c202 */ /* 0x000fd20000000f00 */
[----:B------:R-:W1:Y:S01]  /*3cd0*/  @!P6 LDC.64 R66, c[0x0][0x3c0] ;  /* 0x0000f000ff42eb82 */ /* 0x000e620000000a00 */
[----:B------:R-:W-:-:S07]  /*3ce0*/  PRMT R208, RZ, 0x7610, R208 ;  /* 0x00007610ffd07816 */ /* 0x000fce00000000d0 */
[----:B------:R-:W1:Y:S01]  /*3cf0*/  @!P5 LDC.64 R64, c[0x0][0x3c0] ;  /* 0x0000f000ff40db82 */ /* 0x000e620000000a00 */
[----:B0-----:R-:W-:Y:S01]  /*3d00*/  @!P4 IMAD.WIDE.U32 R158, R162, UR8, R68 ;  /* 0x00000008a29ecc25 */ /* 0x001fe2000f8e0044 */
[----:B------:R-:W-:Y:S01]  /*3d10*/  @!P3 MOV R129, RZ ;  /* 0x000000ff0081b202 */ /* 0x000fe20000000f00 */
[----:B------:R0:W3:Y:S02]  /*3d20*/  @!P2 LDG.E.U16 R208, desc[UR28][R164.64] ;  /* 0x0000001ca4d0a981 */ /* 0x0000e4000c1e1500 */
[----:B------:R-:W-:Y:S01]  /*3d30*/  @!P4 IMAD R163, R163, UR8, R159 ;  /* 0x00000008a3a3cc24 */ /* 0x000fe2000f8e029f */
[----:B------:R-:W-:Y:S01]  /*3d40*/  @!P4 LEA R162, P2, R158, UR24, 0x1 ;  /* 0x000000189ea2cc11 */ /* 0x000fe2000f8408ff */
[----:B-1----:R-:W-:Y:S01]  /*3d50*/  @!P3 IMAD.WIDE.U32 R166, R160, UR8, R128 ;  /* 0x00000008a0a6bc25 */ /* 0x002fe2000f8e0080 */
[----:B------:R-:W-:Y:S02]  /*3d60*/  @!P6 MOV R157, RZ ;  /* 0x000000ff009de202 */ /* 0x000fe40000000f00 */
[----:B------:R-:W-:Y:S01]  /*3d70*/  @!P4 LEA.HI.X R163, R158, UR22, R163, 0x1, P2 ;  /* 0x000000169ea3cc11 */ /* 0x000fe200090f0ca3 */
[----:B------:R-:W-:Y:S01]  /*3d80*/  @!P3 IMAD R161, R161, UR8, R167 ;  /* 0x00000008a1a1bc24 */ /* 0x000fe2000f8e02a7 */
[----:B------:R-:W-:-:S02]  /*3d90*/  @!P3 LEA R158, P2, R166, UR24, 0x1 ;  /* 0x00000018a69ebc11 */ /* 0x000fc4000f8408ff */
[----:B------:R-:W-:Y:S02]  /*3da0*/  @!P5 MOV R131, RZ ;  /* 0x000000ff0083d202 */ /* 0x000fe40000000f00 */
[----:B------:R-:W-:Y:S01]  /*3db0*/  PRMT R210, RZ, 0x7610, R210 ;  /* 0x00007610ffd27816 */ /* 0x000fe200000000d2 */
[----:B0-----:R-:W-:Y:S01]  /*3dc0*/  @!P6 IMAD.WIDE.U32 R164, R66, UR8, R156 ;  /* 0x0000000842a4ec25 */ /* 0x001fe2000f8e009c */
[----:B------:R-:W-:-:S03]  /*3dd0*/  @!P3 LEA.HI.X R159, R166, UR22, R161, 0x1, P2 ;  /* 0x00000016a69fbc11 */ /* 0x000fc600090f0ca1 */
[----:B------:R-:W-:Y:S01]  /*3de0*/  @!P6 IMAD R69, R67, UR8, R165 ;  /* 0x000000084345ec24 */ /* 0x000fe2000f8e02a5 */
[----:B------:R-:W-:Y:S01]  /*3df0*/  PRMT R212, RZ, 0x7610, R212 ;  /* 0x00007610ffd47816 */ /* 0x000fe200000000d4 */
[----:B------:R-:W3:Y:S01]  /*3e00*/  @!P3 LDG.E.U16 R210, desc[UR28][R158.64] ;  /* 0x0000001c9ed2b981 */ /* 0x000ee2000c1e1500 */
[----:B------:R-:W-:Y:S01]  /*3e10*/  @!P5 IMAD.WIDE.U32 R160, R64, UR8, R130 ;  /* 0x0000000840a0dc25 */ /* 0x000fe2000f8e0082 */
[----:B------:R-:W-:-:S03]  /*3e20*/  @!P6 LEA R64, P2, R164, UR24, 0x1 ;  /* 0x00000018a440ec11 */ /* 0x000fc6000f8408ff */
[----:B------:R-:W-:Y:S01]  /*3e30*/  @!P5 IMAD R67, R65, UR8, R161 ;  /* 0x000000084143dc24 */ /* 0x000fe2000f8e02a1 */
[----:B------:R-:W-:Y:S01]  /*3e40*/  @!P5 LEA R66, P3, R160, UR24, 0x1 ;  /* 0x00000018a042dc11 */ /* 0x000fe2000f8608ff */
[----:B------:R-:W3:Y:S01]  /*3e50*/  @!P4 LDG.E.U16 R212, desc[UR28][R162.64] ;  /* 0x0000001ca2d4c981 */ /* 0x000ee2000c1e1500 */
[----:B------:R-:W-:Y:S02]  /*3e60*/  PRMT R214, RZ, 0x7610, R214 ;  /* 0x00007610ffd67816 */ /* 0x000fe400000000d6 */
[----:B------:R-:W-:Y:S02]  /*3e70*/  @!P6 LEA.HI.X R65, R164, UR22, R69, 0x1, P2 ;  /* 0x00000016a441ec11 */ /* 0x000fe400090f0c45 */
[----:B------:R-:W-:Y:S02]  /*3e80*/  PRMT R216, RZ, 0x7610, R216 ;  /* 0x00007610ffd87816 */ /* 0x000fe400000000d8 */
[----:B------:R-:W-:Y:S01]  /*3e90*/  @!P5 LEA.HI.X R67, R160, UR22, R67, 0x1, P3 ;  /* 0x00000016a043dc11 */ /* 0x000fe200098f0c43 */
[----:B------:R0:W3:Y:S04]  /*3ea0*/  @!P6 LDG.E.U16 R214, desc[UR28][R64.64] ;  /* 0x0000001c40d6e981 */ /* 0x0000e8000c1e1500 */
[----:B------:R1:W3:Y:S01]  /*3eb0*/  @!P5 LDG.E.U16 R216, desc[UR28][R66.64] ;  /* 0x0000001c42d8d981 */ /* 0x0002e2000c1e1500 */
[----:B------:R-:W0:Y:S01]  /*3ec0*/  S2R R69, SR_LANEID ;  /* 0x0000000000457919 */ /* 0x000e220000000000 */
[----:B------:R-:W1:Y:S01]  /*3ed0*/  S2UR UR27, SR_CgaCtaId ;  /* 0x00000000001b79c3 */ /* 0x000e620000008800 */
[----:B------:R-:W-:Y:S01]  /*3ee0*/  UMOV UR25, 0x400 ;  /* 0x0000040000197882 */ /* 0x000fe20000000000 */
[----:B------:R-:W-:-:S06]  /*3ef0*/  UIADD3 UR43, UPT, UPT, UR41, 0x400, URZ ;  /* 0x00000400292b7890 */ /* 0x000fcc000fffe0ff */
[----:B------:R-:W-:Y:S01]  /*3f00*/  ISETP.GE.AND P4, PT, R126, UR43, PT ;  /* 0x0000002b7e007c0c */ /* 0x000fe2000bf86270 */
[----:B-1----:R-:W-:Y:S01]  /*3f10*/  ULEA UR25, UR27, UR25, 0x18 ;  /* 0x000000191b197291 */ /* 0x002fe2000f8ec0ff */
[----:B0-----:R-:W-:-:S04]  /*3f20*/  IADD3 R64, PT, PT, R69, 0x200, RZ ;  /* 0x0000020045407810 */ /* 0x001fc80007ffe0ff */
[----:B------:R-:W-:Y:S02]  /*3f30*/  LEA.HI.SX32 R64, R64, R69, 0x1b ;  /* 0x0000004540407211 */ /* 0x000fe400078fdaff */
[----:B------:R-:W-:-:S04]  /*3f40*/  IADD3 R66, PT, PT, R69, 0x220, RZ ;  /* 0x0000022045427810 */ /* 0x000fc80007ffe0ff */
[-C--:B------:R-:W-:Y:S02]  /*3f50*/  LEA.HI.SX32 R66, R66, R69.reuse, 0x1b ;  /* 0x0000004542427211 */ /* 0x080fe400078fdaff */
[C---:B------:R-:W-:Y:S02]  /*3f60*/  IADD3 R158, PT, PT, R69.reuse, 0x240, RZ ;  /* 0x00000240459e7810 */ /* 0x040fe40007ffe0ff */
[----:B------:R-:W-:Y:S02]  /*3f70*/  LEA R162, R66, UR25, 0x1 ;  /* 0x0000001942a27c11 */ /* 0x000fe4000f8e08ff */
[----:B------:R-:W-:Y:S02]  /*3f80*/  IADD3 R66, PT, PT, R69, 0x2a0, RZ ;  /* 0x000002a045427810 */ /* 0x000fe40007ffe0ff */
[-C--:B------:R-:W-:Y:S02]  /*3f90*/  LEA.HI.SX32 R158, R158, R69.reuse, 0x1b ;  /* 0x000000459e9e7211 */ /* 0x080fe400078fdaff */
[----:B------:R-:W-:-:S02]  /*3fa0*/  LEA.HI.SX32 R66, R66, R69, 0x1b ;  /* 0x0000004542427211 */ /* 0x000fc400078fdaff */
[----:B------:R-:W-:Y:S02]  /*3fb0*/  ISETP.GE.AND P5, PT, R148, UR43, PT ;  /* 0x0000002b94007c0c */ /* 0x000fe4000bfa6270 */
[----:B------:R-:W-:Y:S02]  /*3fc0*/  LEA R166, R158, UR25, 0x1 ;  /* 0x000000199ea67c11 */ /* 0x000fe4000f8e08ff */
[C---:B------:R-:W-:Y:S02]  /*3fd0*/  IADD3 R158, PT, PT, R69.reuse, 0x2c0, RZ ;  /* 0x000002c0459e7810 */ /* 0x040fe40007ffe0ff */
[----:B------:R-:W-:Y:S02]  /*3fe0*/  IADD3 R160, PT, PT, R69, 0x260, RZ ;  /* 0x0000026045a07810 */ /* 0x000fe40007ffe0ff */
[-C--:B------:R-:W-:Y:S02]  /*3ff0*/  LEA.HI.SX32 R158, R158, R69.reuse, 0x1b ;  /* 0x000000459e9e7211 */ /* 0x080fe400078fdaff */
[----:B------:R-:W-:-:S02]  /*4000*/  LEA.HI.SX32 R160, R160, R69, 0x1b ;  /* 0x00000045a0a07211 */ /* 0x000fc400078fdaff */
[----:B------:R-:W-:Y:S02]  /*4010*/  @!P4 MOV R127, RZ ;  /* 0x000000ff007fc202 */ /* 0x000fe40000000f00 */
[----:B------:R-:W-:Y:S01]  /*4020*/  ISETP.GE.AND P6, PT, R114, UR43, PT ;  /* 0x0000002b72007c0c */ /* 0x000fe2000bfc6270 */
[----:B------:R-:W-:Y:S01]  /*4030*/  UMOV UR30, UR10 ;  /* 0x0000000a001e7c82 */ /* 0x000fe20008000000 */
[----:B------:R-:W-:Y:S01]  /*4040*/  LEA R164, R160, UR25, 0x1 ;  /* 0x00000019a0a47c11 */ /* 0x000fe2000f8e08ff */
[----:B------:R-:W-:Y:S01]  /*4050*/  UMOV UR31, UR40 ;  /* 0x00000028001f7c82 */ /* 0x000fe20008000000 */
[----:B------:R-:W-:Y:S01]  /*4060*/  IADD3 R160, PT, PT, R69, 0x2e0, RZ ;  /* 0x000002e045a07810 */ /* 0x000fe20007ffe0ff */
[----:B------:R-:W-:-:S04]  /*4070*/  UIMAD.WIDE.U32 UR30, UR8, UR32, UR30 ;  /* 0x00000020081e72a5 */ /* 0x000fc8000f8e001e */
[----:B------:R-:W-:Y:S02]  /*4080*/  UIMAD UR27, UR8, UR33, UR31 ;  /* 0x00000021081b72a4 */ /* 0x000fe4000f8e021f */
[----:B------:R-:W-:Y:S01]  /*4090*/  ULEA UR31, UP0, UR30, UR34, 0x3 ;  /* 0x000000221e1f7291 */ /* 0x000fe2000f8018ff */
[----:B------:R-:W-:-:S03]  /*40a0*/  ISETP.GE.AND P2, PT, R112, UR43, PT ;  /* 0x0000002b70007c0c */ /* 0x000fc6000bf46270 */
[----:B------:R-:W-:Y:S01]  /*40b0*/  ULEA.HI.X UR30, UR30, UR35, UR27, 0x3, UP0 ;  /* 0x000000231e1e7291 */ /* 0x000fe200080f1c1b */
[----:B------:R-:W-:Y:S02]  /*40c0*/  @!P5 MOV R161, RZ ;  /* 0x000000ff00a1d202 */ /* 0x000fe40000000f00 */
[----:B------:R-:W-:-:S03]  /*40d0*/  PRMT R121, RZ, 0x7610, R121 ;  /* 0x00007610ff797816 */ /* 0x000fc60000000079 */
[----:B------:R-:W-:Y:S02]  /*40e0*/  MOV R193, UR30 ;  /* 0x0000001e00c17c02 */ /* 0x000fe40008000f00 */
[----:B------:R-:W-:Y:S01]  /*40f0*/  PRMT R123, RZ, 0x7610, R123 ;  /* 0x00007610ff7b7816 */ /* 0x000fe2000000007b */
[----:B--2---:R-:W-:Y:S04]  /*4100*/  STS.U16 [R4], R139 ;  /* 0x0000008b04007388 */ /* 0x004fe80000000400 */
[----:B------:R-:W-:Y:S04]  /*4110*/  STS.U16 [R5+0x40], R188 ;  /* 0x000040bc05007388 */ /* 0x000fe80000000400 */
[----:B------:R-:W-:Y:S04]  /*4120*/  STS.U16 [R6+0x80], R115 ;  /* 0x0000807306007388 */ /* 0x000fe80000000400 */
[----:B------:R-:W-:Y:S04]  /*4130*/  STS.U16 [R7+0xc0], R190 ;  /* 0x0000c0be07007388 */ /* 0x000fe80000000400 */
[----:B------:R-:W-:Y:S04]  /*4140*/  STS.U16 [R8+0x100], R111 ;  /* 0x0001006f08007388 */ /* 0x000fe80000000400 */
[----:B------:R0:W-:Y:S02]  /*4150*/  STS.U16 [R9+0x140], R184 ;  /* 0x000140b809007388 */ /* 0x0001e40000000400 */
[----:B0-----:R-:W-:-:S02]  /*4160*/  LEA R184, R64, UR25, 0x1 ;  /* 0x0000001940b87c11 */ /* 0x001fc4000f8e08ff */
[----:B------:R-:W-:-:S04]  /*4170*/  IADD3 R64, PT, PT, R69, 0x280, RZ ;  /* 0x0000028045407810 */ /* 0x000fc80007ffe0ff */
[----:B------:R-:W-:Y:S01]  /*4180*/  LEA.HI.SX32 R64, R64, R69, 0x1b ;  /* 0x0000004540407211 */ /* 0x000fe200078fdaff */
[----:B------:R-:W-:Y:S03]  /*4190*/  STS.U16 [R10+0x180], R103 ;  /* 0x000180670a007388 */ /* 0x000fe60000000400 */
[----:B------:R-:W-:Y:S02]  /*41a0*/  LEA R188, R64, UR25, 0x1 ;  /* 0x0000001940bc7c11 */ /* 0x000fe4000f8e08ff */
[----:B------:R-:W0:Y:S01]  /*41b0*/  @!P4 LDC.64 R64, c[0x0][0x3e0] ;  /* 0x0000f800ff40cb82 */ /* 0x000e220000000a00 */
[----:B------:R1:W-:Y:S04]  /*41c0*/  STS.U16 [R11+0x1c0], R186 ;  /* 0x0001c0ba0b007388 */ /* 0x0003e80000000400 */
[----:B------:R-:W-:Y:S04]  /*41d0*/  STS.U16 [R12+0x200], R71 ;  /* 0x000200470c007388 */ /* 0x000fe80000000400 */
[----:B------:R-:W-:Y:S01]  /*41e0*/  STS.U16 [R13+0x240], R192 ;  /* 0x000240c00d007388 */ /* 0x000fe20000000400 */
[----:B-1----:R-:W-:-:S03]  /*41f0*/  IADD3 R186, PT, PT, R69, 0x300, RZ ;  /* 0x0000030045ba7810 */ /* 0x002fc60007ffe0ff */
[----:B------:R-:W-:Y:S04]  /*4200*/  STS.U16 [R14+0x280], R101 ;  /* 0x000280650e007388 */ /* 0x000fe80000000400 */
[----:B------:R-:W-:Y:S04]  /*4210*/  STS.U16 [R15+0x2c0], R194 ;  /* 0x0002c0c20f007388 */ /* 0x000fe80000000400 */
[----:B------:R1:W-:Y:S04]  /*4220*/  STS.U16 [R16+0x300], R99 ;  /* 0x0003006310007388 */ /* 0x0003e80000000400 */
[----:B------:R-:W-:Y:S01]  /*4230*/  STS.U16 [R17+0x340], R196 ;  /* 0x000340c411007388 */ /* 0x000fe20000000400 */
[----:B-1----:R-:W-:-:S02]  /*4240*/  LEA.HI.SX32 R99, R186, R69, 0x1b ;  /* 0x00000045ba637211 */ /* 0x002fc400078fdaff */
[----:B------:R-:W-:Y:S02]  /*4250*/  LEA R186, R66, UR25, 0x1 ;  /* 0x0000001942ba7c11 */ /* 0x000fe4000f8e08ff */
[----:B------:R-:W-:Y:S01]  /*4260*/  IADD3 R66, PT, PT, R69, 0x320, RZ ;  /* 0x0000032045427810 */ /* 0x000fe20007ffe0ff */
[----:B-----5:R-:W-:Y:S03]  /*4270*/  STS.U16 [R18+0x380], R105 ;  /* 0x0003806912007388 */ /* 0x020fe60000000400 */
[----:B------:R-:W-:Y:S01]  /*4280*/  LEA.HI.SX32 R66, R66, R69, 0x1b ;  /* 0x0000004542427211 */ /* 0x000fe200078fdaff */
[----:B------:R-:W-:Y:S01]  /*4290*/  STS.U16 [R19+0x3c0], R198 ;  /* 0x0003c0c613007388 */ /* 0x000fe20000000400 */
[----:B------:R-:W-:-:S03]  /*42a0*/  LEA R190, R158, UR25, 0x1 ;  /* 0x000000199ebe7c11 */ /* 0x000fc6000f8e08ff */
[----:B------:R-:W-:Y:S01]  /*42b0*/  STS.U16 [R184+0x400], R107 ;  /* 0x0004006bb8007388 */ /* 0x000fe20000000400 */
[----:B------:R-:W-:-:S03]  /*42c0*/  IADD3 R158, PT, PT, R69, 0x340, RZ ;  /* 0x00000340459e7810 */ /* 0x000fc60007ffe0ff */
[----:B------:R-:W-:Y:S04]  /*42d0*/  STS.U16 [R162+0x440], R109 ;  /* 0x0004406da2007388 */ /* 0x000fe80000000400 */
[----:B------:R1:W-:Y:S01]  /*42e0*/  STS.U16 [R166+0x480], R113 ;  /* 0x00048071a6007388 */ /* 0x0003e20000000400 */
[----:B0-----:R-:W-:Y:S01]  /*42f0*/  @!P4 IMAD.WIDE.U32 R126, R64, UR8, R126 ;  /* 0x00000008407ecc25 */ /* 0x001fe2000f8e007e */
[----:B------:R-:W-:Y:S02]  /*4300*/  IADD3 R64, PT, PT, R69, 0x3c0, RZ ;  /* 0x000003c045407810 */ /* 0x000fe40007ffe0ff */
[----:B-1----:R-:W-:Y:S02]  /*4310*/  LEA R113, R66, UR25, 0x1 ;  /* 0x0000001942717c11 */ /* 0x002fe4000f8e08ff */
[----:B------:R-:W0:Y:S01]  /*4320*/  @!P5 LDC.64 R66, c[0x0][0x3e0] ;  /* 0x0000f800ff42db82 */ /* 0x000e220000000a00 */
[----:B------:R-:W-:-:S02]  /*4330*/  LEA.HI.SX32 R109, R158, R69, 0x1b ;  /* 0x000000459e6d7211 */ /* 0x000fc400078fdaff */
[----:B------:R-:W-:Y:S01]  /*4340*/  IADD3 R158, PT, PT, R69, 0x3e0, RZ ;  /* 0x000003e0459e7810 */ /* 0x000fe20007ffe0ff */
[----:B------:R-:W-:Y:S01]  /*4350*/  @!P4 IMAD R65, R65, UR8, R127 ;  /* 0x000000084141cc24 */ /* 0x000fe2000f8e027f */
[-C--:B------:R-:W-:Y:S02]  /*4360*/  LEA.HI.SX32 R101, R160, R69.reuse, 0x1b ;  /* 0x00000045a0657211 */ /* 0x080fe400078fdaff */
[C---:B------:R-:W-:Y:S02]  /*4370*/  IADD3 R160, PT, PT, R69.reuse, 0x360, RZ ;  /* 0x0000036045a07810 */ /* 0x040fe40007ffe0ff */
[-C--:B------:R-:W-:Y:S02]  /*4380*/  LEA.HI.SX32 R64, R64, R69.reuse, 0x1b ;  /* 0x0000004540407211 */ /* 0x080fe400078fdaff */
[----:B------:R-:W-:Y:S02]  /*4390*/  LEA.HI.SX32 R119, R158, R69, 0x1b ;  /* 0x000000459e777211 */ /* 0x000fe400078fdaff */
[----:B------:R-:W-:-:S02]  /*43a0*/  IADD3 R192, PT, PT, R69, 0x380, RZ ;  /* 0x0000038045c07810 */ /* 0x000fc40007ffe0ff */
[----:B------:R-:W-:Y:S02]  /*43b0*/  @!P4 LEA R158, P3, R126, UR26, 0x1 ;  /* 0x0000001a7e9ecc11 */ /* 0x000fe4000f8608ff */
[----:B------:R-:W-:Y:S01]  /*43c0*/  IADD3 R194, PT, PT, R69, 0x3a0, RZ ;  /* 0x000003a045c27810 */ /* 0x000fe20007ffe0ff */
[----:B------:R1:W-:Y:S01]  /*43d0*/  STS.U16 [R164+0x4c0], R117 ;  /* 0x0004c075a4007388 */ /* 0x0003e20000000400 */
[----:B------:R-:W-:Y:S02]  /*43e0*/  LEA R101, R101, UR25, 0x1 ;  /* 0x0000001965657c11 */ /* 0x000fe4000f8e08ff */
[-C--:B------:R-:W-:Y:S01]  /*43f0*/  LEA.HI.SX32 R107, R160, R69.reuse, 0x1b ;  /* 0x00000045a06b7211 */ /* 0x080fe200078fdaff */
[----:B----4-:R2:W-:Y:S01]  /*4400*/  STS.U16 [R188+0x500], R125 ;  /* 0x0005007dbc007388 */ /* 0x0105e20000000400 */
[----:B------:R-:W-:Y:S02]  /*4410*/  LEA R99, R99, UR25, 0x1 ;  /* 0x0000001963637c11 */ /* 0x000fe4000f8e08ff */
[----:B------:R-:W-:-:S02]  /*4420*/  LEA.HI.SX32 R115, R192, R69, 0x1b ;  /* 0x00000045c0737211 */ /* 0x000fc400078fdaff */
[----:B------:R-:W-:Y:S02]  /*4430*/  @!P4 LEA.HI.X R159, R126, UR23, R65, 0x1, P3 ;  /* 0x000000177e9fcc11 */ /* 0x000fe400098f0c41 */
[----:B-1----:R-:W-:Y:S01]  /*4440*/  LEA R117, R64, UR25, 0x1 ;  /* 0x0000001940757c11 */ /* 0x002fe2000f8e08ff */
[----:B------:R-:W-:Y:S01]  /*4450*/  STS.U16 [R186+0x540], R135 ;  /* 0x00054087ba007388 */ /* 0x000fe20000000400 */
[----:B------:R-:W-:Y:S01]  /*4460*/  LEA.HI.SX32 R105, R194, R69, 0x1b ;  /* 0x00000045c2697211 */ /* 0x000fe200078fdaff */
[----:B------:R-:W1:Y:S01]  /*4470*/  @!P6 LDC.64 R64, c[0x0][0x3e0] ;  /* 0x0000f800ff40eb82 */ /* 0x000e620000000a00 */
[----:B------:R-:W-:Y:S01]  /*4480*/  LEA R109, R109, UR25, 0x1 ;  /* 0x000000196d6d7c11 */ /* 0x000fe2000f8e08ff */
[----:B------:R4:W-:Y:S01]  /*4490*/  STS.U16 [R190+0x580], R133 ;  /* 0x00058085be007388 */ /* 0x0009e20000000400 */
[----:B------:R-:W-:Y:S02]  /*44a0*/  LEA R107, R107, UR25, 0x1 ;  /* 0x000000196b6b7c11 */ /* 0x000fe4000f8e08ff */
[----:B------:R-:W-:Y:S01]  /*44b0*/  LEA R115, R115, UR25, 0x1 ;  /* 0x0000001973737c11 */ /* 0x000fe2000f8e08ff */
[----:B------:R5:W-:Y:S01]  /*44c0*/  STS.U16 [R101+0x5c0], R200 ;  /* 0x0005c0c865007388 */ /* 0x000be20000000400 */
[----:B------:R-:W-:Y:S01]  /*44d0*/  LEA R105, R105, UR25, 0x1 ;  /* 0x0000001969697c11 */ /* 0x000fe2000f8e08ff */
[----:B------:R-:W2:Y:S01]  /*44e0*/  @!P2 LDC.64 R126, c[0x0][0x3e0] ;  /* 0x0000f800ff7eab82 */ /* 0x000ea20000000a00 */
[----:B------:R-:W-:Y:S01]  /*44f0*/  @!P5 MOV R160, R148 ;  /* 0x0000009400a0d202 */ /* 0x000fe20000000f00 */
[----:B------:R-:W-:Y:S01]  /*4500*/  STS.U16 [R99+0x600], R202 ;  /* 0x000600ca63007388 */ /* 0x000fe20000000400 */
[----:B------:R-:W-:-:S02]  /*4510*/  LEA R119, R119, UR25, 0x1 ;  /* 0x0000001977777c11 */ /* 0x000fc4000f8e08ff */
[----:B------:R-:W-:Y:S01]  /*4520*/  MOV R192, UR31 ;  /* 0x0000001f00c07c02 */ /* 0x000fe20008000f00 */
[----:B------:R-:W-:Y:S01]  /*4530*/  STS.U16 [R113+0x640], R204 ;  /* 0x000640cc71007388 */ /* 0x000fe20000000400 */
[----:B0-----:R-:W-:-:S03]  /*4540*/  @!P5 IMAD.WIDE.U32 R160, R66, UR8, R160 ;  /* 0x0000000842a0dc25 */ /* 0x001fc6000f8e00a0 */
[----:B---3--:R0:W-:Y:S04]  /*4550*/  STS.U16 [R109+0x680], R206 ;  /* 0x000680ce6d007388 */ /* 0x0081e80000000400 */
[----:B------:R-:W-:Y:S04]  /*4560*/  STS.U16 [R107+0x6c0], R208 ;  /* 0x0006c0d06b007388 */ /* 0x000fe80000000400 */
[----:B------:R-:W-:Y:S04]  /*4570*/  STS.U16 [R115+0x700], R212 ;  /* 0x000700d473007388 */ /* 0x000fe80000000400 */
[----:B------:R-:W-:Y:S01]  /*4580*/  STS.U16 [R105+0x740], R210 ;  /* 0x000740d269007388 */ /* 0x000fe20000000400 */
[----:B------:R-:W-:-:S03]  /*4590*/  @!P5 IMAD R67, R67, UR8, R161 ;  /* 0x000000084343dc24 */ /* 0x000fc6000f8e02a1 */
[----:B------:R3:W-:Y:S04]  /*45a0*/  STS.U16 [R117+0x780], R214 ;  /* 0x000780d675007388 */ /* 0x0007e80000000400 */
[----:B------:R3:W-:Y:S04]  /*45b0*/  STS.U16 [R119+0x7c0], R216 ;  /* 0x0007c0d877007388 */ /* 0x0007e80000000400 */
[----:B------:R-:W3:Y:S01]  /*45c0*/  LDG.E.64 R148, desc[UR28][R192.64] ;  /* 0x0000001cc0947981 */ /* 0x000ee2000c1e1b00 */
[----:B------:R-:W-:-:S03]  /*45d0*/  NOP ;  /* 0x0000000000007918 */ /* 0x000fc60000000000 */
[----:B------:R4:W3:Y:S01]  /*45e0*/  @!P4 LDG.E.U16 R121, desc[UR28][R158.64] ;  /* 0x0000001c9e79c981 */ /* 0x0008e2000c1e1500 */
[----:B------:R-:W-:Y:S02]  /*45f0*/  @!P5 LEA R194, P4, R160, UR26, 0x1 ;  /* 0x0000001aa0c2dc11 */ /* 0x000fe4000f8808ff */
[----:B------:R-:W-:Y:S02]  /*4600*/  ISETP.GE.AND P3, PT, R110, UR43, PT ;  /* 0x0000002b6e007c0c */ /* 0x000fe4000bf66270 */
[----:B------:R-:W-:Y:S02]  /*4610*/  @!P5 LEA.HI.X R195, R160, UR23, R67, 0x1, P4 ;  /* 0x00000017a0c3dc11 */ /* 0x000fe4000a0f0c43 */
[----:B------:R-:W-:Y:S02]  /*4620*/  @!P6 MOV R160, R114 ;  /* 0x0000007200a0e202 */ /* 0x000fe40000000f00 */
[----:B------:R-:W-:Y:S02]  /*4630*/  @!P6 MOV R161, RZ ;  /* 0x000000ff00a1e202 */ /* 0x000fe40000000f00 */
[----:B------:R-:W-:Y:S01]  /*4640*/  PRMT R196, RZ, 0x7610, R196 ;  /* 0x00007610ffc47816 */ /* 0x000fe200000000c4 */
[----:B-1----:R-:W-:-:S04]  /*4650*/  @!P6 IMAD.WIDE.U32 R160, R64, UR8, R160 ;  /* 0x0000000840a0ec25 */ /* 0x002fc8000f8e00a0 */
[----:B------:R-:W1:Y:S01]  /*4660*/  @!P3 LDC.64 R66, c[0x0][0x3e0] ;  /* 0x0000f800ff42bb82 */ /* 0x000e620000000a00 */
[----:B------:R-:W3:Y:S01]  /*4670*/  @!P5 LDG.E.U16 R196, desc[UR28][R194.64] ;  /* 0x0000001cc2c4d981 */ /* 0x000ee2000c1e1500 */
[----:B------:R-:W-:Y:S01]  /*4680*/  @!P6 IMAD R65, R65, UR8, R161 ;  /* 0x000000084141ec24 */ /* 0x000fe2000f8e02a1 */
[----:B----4-:R-:W-:Y:S02]  /*4690*/  @!P6 LEA R158, P5, R160, UR26, 0x1 ;  /* 0x0000001aa09eec11 */ /* 0x010fe4000f8a08ff */
[----:B------:R-:W-:Y:S02]  /*46a0*/  ISETP.GE.AND P4, PT, R108, UR43, PT ;  /* 0x0000002b6c007c0c */ /* 0x000fe4000bf86270 */
[----:B------:R-:W-:Y:S02]  /*46b0*/  @!P6 LEA.HI.X R159, R160, UR23, R65, 0x1, P5 ;  /* 0x00000017a09fec11 */ /* 0x000fe4000a8f0c41 */
[----:B------:R-:W-:Y:S02]  /*46c0*/  @!P2 MOV R160, R112 ;  /* 0x0000007000a0a202 */ /* 0x000fe40000000f00 */
[----:B------:R-:W-:Y:S01]  /*46d0*/  @!P2 MOV R161, RZ ;  /* 0x000000ff00a1a202 */ /* 0x000fe20000000f00 */
[----:B------:R4:W3:Y:S02]  /*46e0*/  @!P6 LDG.E.U16 R123, desc[UR28][R158.64] ;  /* 0x0000001c9e7be981 */ /* 0x0008e4000c1e1500 */
[----:B--2---:R-:W-:Y:S01]  /*46f0*/  @!P2 IMAD.WIDE.U32 R160, R126, UR8, R160 ;  /* 0x000000087ea0ac25 */ /* 0x004fe2000f8e00a0 */
[----:B------:R-:W-:-:S03]  /*4700*/  ISETP.GE.AND P5, PT, R102, UR43, PT ;  /* 0x0000002b66007c0c */ /* 0x000fc6000bfa6270 */
[----:B------:R-:W2:Y:S01]  /*4710*/  @!P4 LDC.64 R64, c[0x0][0x3e0] ;  /* 0x0000f800ff40cb82 */ /* 0x000ea20000000a00 */
[----:B------:R-:W-:Y:S01]  /*4720*/  @!P2 IMAD R127, R127, UR8, R161 ;  /* 0x000000087f7fac24 */ /* 0x000fe2000f8e02a1 */
[C---:B------:R-:W-:Y:S02]  /*4730*/  @!P2 LEA R126, P6, R160.reuse, UR26, 0x1 ;  /* 0x0000001aa07eac11 */ /* 0x040fe4000f8c08ff */
[----:B------:R-:W-:Y:S02]  /*4740*/  @!P3 MOV R161, RZ ;  /* 0x000000ff00a1b202 */ /* 0x000fe40000000f00 */
[----:B------:R-:W-:Y:S02]  /*4750*/  @!P2 LEA.HI.X R127, R160, UR23, R127, 0x1, P6 ;  /* 0x00000017a07fac11 */ /* 0x000fe4000b0f0c7f */
[----:B------:R-:W-:Y:S02]  /*4760*/  @!P3 MOV R160, R110 ;  /* 0x0000006e00a0b202 */ /* 0x000fe40000000f00 */
[----:B------:R-:W-:Y:S01]  /*4770*/  PRMT R112, RZ, 0x7610, R112 ;  /* 0x00007610ff707816 */ /* 0x000fe20000000070 */
[----:B------:R-:W5:Y:S02]  /*4780*/  @!P5 LDC.64 R110, c[0x0][0x3e0] ;  /* 0x0000f800ff6edb82 */ /* 0x000f640000000a00 */
[----:B-1----:R-:W-:Y:S01]  /*4790*/  @!P3 IMAD.WIDE.U32 R160, R66, UR8, R160 ;  /* 0x0000000842a0bc25 */ /* 0x002fe2000f8e00a0 */
[----:B------:R-:W-:-:S02]  /*47a0*/  ISETP.GE.AND P6, PT, R106, UR43, PT ;  /* 0x0000002b6a007c0c */ /* 0x000fc4000bfc6270 */
[----:B------:R1:W3:Y:S01]  /*47b0*/  @!P2 LDG.E.U16 R112, desc[UR28][R126.64] ;  /* 0x0000001c7e70a981 */ /* 0x0002e2000c1e1500 */
[----:B------:R-:W-:Y:S01]  /*47c0*/  @!P3 IMAD R67, R67, UR8, R161 ;  /* 0x000000084343bc24 */ /* 0x000fe2000f8e02a1 */
[C---:B----4-:R-:W-:Y:S02]  /*47d0*/  @!P3 LEA R158, P2, R160.reuse, UR26, 0x1 ;  /* 0x0000001aa09ebc11 */ /* 0x050fe4000f8408ff */
[----:B------:R-:W-:Y:S02]  /*47e0*/  @!P4 MOV R161, RZ ;  /* 0x000000ff00a1c202 */ /* 0x000fe40000000f00 */
[----:B------:R-:W-:Y:S02]  /*47f0*/  @!P3 LEA.HI.X R159, R160, UR23, R67, 0x1, P2 ;  /* 0x00000017a09fbc11 */ /* 0x000fe400090f0c43 */
[----:B------:R-:W-:Y:S02]  /*4800*/  @!P4 MOV R160, R108 ;  /* 0x0000006c00a0c202 */ /* 0x000fe40000000f00 */
[----:B------:R-:W-:Y:S01]  /*4810*/  ISETP.GE.AND P2, PT, R70, UR43, PT ;  /* 0x0000002b46007c0c */ /* 0x000fe2000bf46270 */
[----:B------:R-:W4:Y:S01]  /*4820*/  @!P6 LDC.64 R66, c[0x0][0x3e0] ;  /* 0x0000f800ff42eb82 */ /* 0x000f220000000a00 */
[----:B------:R-:W-:Y:S01]  /*4830*/  PRMT R125, RZ, 0x7610, R125 ;  /* 0x00007610ff7d7816 */ /* 0x000fe2000000007d */
[----:B--2---:R-:W-:Y:S01]  /*4840*/  @!P4 IMAD.WIDE.U32 R160, R64, UR8, R160 ;  /* 0x0000000840a0cc25 */ /* 0x004fe2000f8e00a0 */
[----:B------:R-:W-:-:S03]  /*4850*/  @!P5 MOV R103, RZ ;  /* 0x000000ff0067d202 */ /* 0x000fc60000000f00 */
[----:B------:R-:W-:Y:S01]  /*4860*/  @!P4 IMAD R65, R65, UR8, R161 ;  /* 0x000000084141cc24 */ /* 0x000fe2000f8e02a1 */
[----:B------:R2:W3:Y:S01]  /*4870*/  @!P3 LDG.E.U16 R125, desc[UR28][R158.64] ;  /* 0x0000001c9e7db981 */ /* 0x0004e2000c1e1500 */
[C---:B-1----:R-:W-:Y:S02]  /*4880*/  @!P4 LEA R126, P3, R160.reuse, UR26, 0x1 ;  /* 0x0000001aa07ecc11 */ /* 0x042fe4000f8608ff */
[----:B------:R-:W-:Y:S02]  /*4890*/  PRMT R108, RZ, 0x7610, R108 ;  /* 0x00007610ff6c7816 */ /* 0x000fe4000000006c */
[----:B------:R-:W-:Y:S02]  /*48a0*/  @!P4 LEA.HI.X R127, R160, UR23, R65, 0x1, P3 ;  /* 0x00000017a07fcc11 */ /* 0x000fe400098f0c41 */
[----:B------:R-:W1:Y:S01]  /*48b0*/  @!P2 LDC.64 R64, c[0x0][0x3e0] ;  /* 0x0000f800ff40ab82 */ /* 0x000e620000000a00 */
[----:B-----5:R-:W-:Y:S01]  /*48c0*/  @!P5 IMAD.WIDE.U32 R102, R110, UR8, R102 ;  /* 0x000000086e66dc25 */ /* 0x020fe2000f8e0066 */
[----:B------:R-:W-:Y:S01]  /*48d0*/  ISETP.GE.AND P3, PT, R140, UR43, PT ;  /* 0x0000002b8c007c0c */ /* 0x000fe2000bf66270 */
[----:B------:R5:W3:Y:S02]  /*48e0*/  @!P4 LDG.E.U16 R108, desc[UR28][R126.64] ;  /* 0x0000001c7e6cc981 */ /* 0x000ae4000c1e1500 */
[----:B------:R-:W-:Y:S01]  /*48f0*/  @!P5 IMAD R111, R111, UR8, R103 ;  /* 0x000000086f6fdc24 */ /* 0x000fe2000f8e0267 */
[----:B------:R-:W-:-:S02]  /*4900*/  @!P5 LEA R110, P4, R102, UR26, 0x1 ;  /* 0x0000001a666edc11 */ /* 0x000fc4000f8808ff */
[----:B--2---:R-:W-:Y:S02]  /*4910*/  @!P6 MOV R158, R106 ;  /* 0x0000006a009ee202 */ /* 0x004fe40000000f00 */
[----:B------:R-:W-:Y:S02]  /*4920*/  @!P6 MOV R159, RZ ;  /* 0x000000ff009fe202 */ /* 0x000fe40000000f00 */
[----:B------:R-:W-:Y:S02]  /*4930*/  @!P5 LEA.HI.X R111, R102, UR23, R111, 0x1, P4 ;  /* 0x00000017666fdc11 */ /* 0x000fe4000a0f0c6f */
[----:B------:R-:W-:Y:S01]  /*4940*/  PRMT R129, RZ, 0x7610, R129 ;  /* 0x00007610ff817816 */ /* 0x000fe20000000081 */
[----:B----4-:R-:W-:Y:S01]  /*4950*/  @!P6 IMAD.WIDE.U32 R158, R66, UR8, R158 ;  /* 0x00000008429eec25 */ /* 0x010fe2000f8e009e */
[----:B------:R-:W-:Y:S01]  /*4960*/  ISETP.GE.AND P4, PT, R100, UR43, PT ;  /* 0x0000002b64007c0c */ /* 0x000fe2000bf86270 */
[----:B------:R-:W2:Y:S01]  /*4970*/  @!P3 LDC.64 R102, c[0x0][0x3e0] ;  /* 0x0000f800ff66bb82 */ /* 0x000ea20000000a00 */
[----:B------:R-:W-:Y:S01]  /*4980*/  @!P2 MOV R71, RZ ;  /* 0x000000ff0047a202 */ /* 0x000fe20000000f00 */
[----:B------:R-:W-:Y:S01]  /*4990*/  @!P6 IMAD R67, R67, UR8, R159 ;  /* 0x000000084343ec24 */ /* 0x000fe2000f8e029f */
[----:B------:R4:W3:Y:S01]  /*49a0*/  @!P5 LDG.E.U16 R129, desc[UR28][R110.64] ;  /* 0x0000001c6e81d981 */ /* 0x0008e2000c1e1500 */
[----:B-----5:R-:W-:-:S02]  /*49b0*/  @!P6 LEA R126, P5, R158, UR26, 0x1 ;  /* 0x0000001a9e7eec11 */ /* 0x020fc4000f8a08ff */
[----:B------:R-:W-:Y:S01]  /*49c0*/  PRMT R106, RZ, 0x7610, R106 ;  /* 0x00007610ff6a7816 */ /* 0x000fe2000000006a */
[----:B-1----:R-:W-:Y:S01]  /*49d0*/  @!P2 IMAD.WIDE.U32 R70, R64, UR8, R70 ;  /* 0x000000084046ac25 */ /* 0x002fe2000f8e0046 */
[----:B------:R-:W-:Y:S02]  /*49e0*/  @!P6 LEA.HI.X R127, R158, UR23, R67, 0x1, P5 ;  /* 0x000000179e7fec11 */ /* 0x000fe4000a8f0c43 */
[----:B------:R-:W-:Y:S02]  /*49f0*/  ISETP.GE.AND P5, PT, R98, UR43, PT ;  /* 0x0000002b62007c0c */ /* 0x000fe4000bfa6270 */
[----:B------:R-:W1:Y:S01]  /*4a00*/  @!P4 LDC.64 R66, c[0x0][0x3e0] ;  /* 0x0000f800ff42cb82 */ /* 0x000e620000000a00 */
[----:B------:R5:W3:Y:S01]  /*4a10*/  @!P6 LDG.E.U16 R106, desc[UR28][R126.64] ;  /* 0x0000001c7e6ae981 */ /* 0x000ae2000c1e1500 */
[----:B------:R-:W-:Y:S01]  /*4a20*/  @!P2 IMAD R65, R65, UR8, R71 ;  /* 0x000000084141ac24 */ /* 0x000fe2000f8e0247 */
[----:B----4-:R-:W-:Y:S02]  /*4a30*/  @!P2 LEA R110, P6, R70, UR26, 0x1 ;  /* 0x0000001a466eac11 */ /* 0x010fe4000f8c08ff */
[----:B------:R-:W-:-:S02]  /*4a40*/  @!P3 MOV R71, RZ ;  /* 0x000000ff0047b202 */ /* 0x000fc40000000f00 */
[----:B------:R-:W-:Y:S02]  /*4a50*/  @!P2 LEA.HI.X R111, R70, UR23, R65, 0x1, P6 ;  /* 0x00000017466fac11 */ /* 0x000fe4000b0f0c41 */
[----:B------:R-:W-:Y:S02]  /*4a60*/  @!P3 MOV R70, R140 ;  /* 0x0000008c0046b202 */ /* 0x000fe40000000f00 */
[----:B------:R-:W-:Y:S01]  /*4a70*/  PRMT R131, RZ, 0x7610, R131 ;  /* 0x00007610ff837816 */ /* 0x000fe20000000083 */
[----:B------:R-:W4:Y:S02]  /*4a80*/  @!P5 LDC.64 R64, c[0x0][0x3e0] ;  /* 0x0000f800ff40db82 */ /* 0x000f240000000a00 */
[----:B--2---:R-:W-:Y:S01]  /*4a90*/  @!P3 IMAD.WIDE.U32 R70, R102, UR8, R70 ;  /* 0x000000086646bc25 */ /* 0x004fe2000f8e0046 */
[----:B------:R-:W-:Y:S02]  /*4aa0*/  ISETP.GE.AND P6, PT, R124, UR43, PT ;  /* 0x0000002b7c007c0c */ /* 0x000fe4000bfc6270 */
[----:B------:R2:W3:Y:S01]  /*4ab0*/  @!P2 LDG.E.U16 R131, desc[UR28][R110.64] ;  /* 0x0000001c6e83a981 */ /* 0x0004e2000c1e1500 */
[----:B------:R-:W-:Y:S01]  /*4ac0*/  @!P3 IMAD R103, R103, UR8, R71 ;  /* 0x000000086767bc24 */ /* 0x000fe2000f8e0247 */
[----:B------:R-:W-:-:S02]  /*4ad0*/  @!P3 LEA R102, P2, R70, UR26, 0x1 ;  /* 0x0000001a4666bc11 */ /* 0x000fc4000f8408ff */
[----:B-----5:R-:W-:Y:S02]  /*4ae0*/  @!P4 MOV R126, R100 ;  /* 0x00000064007ec202 */ /* 0x020fe40000000f00 */
[----:B------:R-:W-:Y:S02]  /*4af0*/  @!P4 MOV R127, RZ ;  /* 0x000000ff007fc202 */ /* 0x000fe40000000f00 */
[----:B------:R-:W-:Y:S02]  /*4b00*/  PRMT R114, RZ, 0x7610, R114 ;  /* 0x00007610ff727816 */ /* 0x000fe40000000072 */
[----:B------:R-:W-:Y:S01]  /*4b10*/  @!P3 LEA.HI.X R103, R70, UR23, R103, 0x1, P2 ;  /* 0x000000174667bc11 */ /* 0x000fe200090f0c67 */
[----:B-1----:R-:W-:Y:S01]  /*4b20*/  @!P4 IMAD.WIDE.U32 R126, R66, UR8, R126 ;  /* 0x00000008427ecc25 */ /* 0x002fe2000f8e007e */
[----:B------:R-:W1:Y:S03]  /*4b30*/  @!P6 LDC.64 R70, c[0x0][0x3e0] ;  /* 0x0000f800ff46eb82 */ /* 0x000e660000000a00 */
[----:B------:R5:W3:Y:S01]  /*4b40*/  @!P3 LDG.E.U16 R114, desc[UR28][R102.64] ;  /* 0x0000001c6672b981 */ /* 0x000ae2000c1e1500 */
[----:B------:R-:W-:Y:S01]  /*4b50*/  @!P4 IMAD R67, R67, UR8, R127 ;  /* 0x000000084343cc24 */ /* 0x000fe2000f8e027f */
[----:B--2---:R-:W-:-:S02]  /*4b60*/  @!P4 LEA R110, P3, R126, UR26, 0x1 ;  /* 0x0000001a7e6ecc11 */ /* 0x004fc4000f8608ff */
[----:B------:R-:W-:Y:S02]  /*4b70*/  ISETP.GE.AND P2, PT, R104, UR43, PT ;  /* 0x0000002b68007c0c */ /* 0x000fe4000bf46270 */
[----:B------:R-:W-:Y:S02]  /*4b80*/  @!P4 LEA.HI.X R111, R126, UR23, R67, 0x1, P3 ;  /* 0x000000177e6fcc11 */ /* 0x000fe400098f0c43 */
[----:B------:R-:W-:Y:S02]  /*4b90*/  @!P5 MOV R126, R98 ;  /* 0x00000062007ed202 */ /* 0x000fe40000000f00 */
[----:B------:R-:W-:Y:S02]  /*4ba0*/  @!P5 MOV R127, RZ ;  /* 0x000000ff007fd202 */ /* 0x000fe40000000f00 */
[----:B------:R-:W-:Y:S01]  /*4bb0*/  PRMT R133, RZ, 0x7610, R133 ;  /* 0x00007610ff857816 */ /* 0x000fe20000000085 */
[----:B----4-:R-:W-:-:S04]  /*4bc0*/  @!P5 IMAD.WIDE.U32 R126, R64, UR8, R126 ;  /* 0x00000008407edc25 */ /* 0x010fc8000f8e007e */
[----:B------:R-:W2:Y:S01]  /*4bd0*/  @!P2 LDC.64 R66, c[0x0][0x3e0] ;  /* 0x0000f800ff42ab82 */ /* 0x000ea20000000a00 */
[----:B------:R4:W3:Y:S01]  /*4be0*/  @!P4 LDG.E.U16 R133, desc[UR28][R110.64] ;  /* 0x0000001c6e85c981 */ /* 0x0008e2000c1e1500 */
[----:B------:R-:W-:Y:S01]  /*4bf0*/  @!P5 IMAD R65, R65, UR8, R127 ;  /* 0x000000084141dc24 */ /* 0x000fe2000f8e027f */
[----:B-----5:R-:W-:Y:S02]  /*4c00*/  @!P5 LEA R102, P4, R126, UR26, 0x1 ;  /* 0x0000001a7e66dc11 */ /* 0x020fe4000f8808ff */
[----:B------:R-:W-:Y:S02]  /*4c10*/  ISETP.GE.AND P3, PT, R132, UR43, PT ;  /* 0x0000002b84007c0c */ /* 0x000fe4000bf66270 */
[----:B------:R-:W-:Y:S02]  /*4c20*/  @!P5 LEA.HI.X R103, R126, UR23, R65, 0x1, P4 ;  /* 0x000000177e67dc11 */ /* 0x000fe4000a0f0c41 */
[----:B------:R-:W-:Y:S02]  /*4c30*/  @!P6 MOV R126, R124 ;  /* 0x0000007c007ee202 */ /* 0x000fe40000000f00 */
[----:B------:R-:W-:-:S02]  /*4c40*/  @!P6 MOV R127, RZ ;  /* 0x000000ff007fe202 */ /* 0x000fc40000000f00 */
[----:B------:R-:W-:Y:S01]  /*4c50*/  PRMT R98, RZ, 0x7610, R98 ;  /* 0x00007610ff627816 */ /* 0x000fe20000000062 */
[----:B-1----:R-:W-:-:S04]  /*4c60*/  @!P6 IMAD.WIDE.U32 R126, R70, UR8, R126 ;  /* 0x00000008467eec25 */ /* 0x002fc8000f8e007e */
[----:B------:R-:W1:Y:S01]  /*4c70*/  @!P3 LDC.64 R64, c[0x0][0x3e0] ;  /* 0x0000f800ff40bb82 */ /* 0x000e620000000a00 */
[----:B------:R5:W3:Y:S01]  /*4c80*/  @!P5 LDG.E.U16 R98, desc[UR28][R102.64] ;  /* 0x0000001c6662d981 */ /* 0x000ae2000c1e1500 */
[----:B------:R-:W-:Y:S01]  /*4c90*/  @!P6 IMAD R71, R71, UR8, R127 ;  /* 0x000000084747ec24 */ /* 0x000fe2000f8e027f */
[----:B----4-:R-:W-:Y:S02]  /*4ca0*/  @!P6 LEA R110, P5, R126, UR26, 0x1 ;  /* 0x0000001a7e6eec11 */ /* 0x010fe4000f8a08ff */
[----:B------:R-:W-:Y:S02]  /*4cb0*/  ISETP.GE.AND P4, PT, R154, UR43, PT ;  /* 0x0000002b9a007c0c */ /* 0x000fe4000bf86270 */
[----:B------:R-:W-:Y:S02]  /*4cc0*/  @!P6 LEA.HI.X R111, R126, UR23, R71, 0x1, P5 ;  /* 0x000000177e6fec11 */ /* 0x000fe4000a8f0c47 */
[----:B------:R-:W-:Y:S02]  /*4cd0*/  @!P2 MOV R126, R104 ;  /* 0x00000068007ea202 */ /* 0x000fe40000000f00 */
[----:B------:R-:W-:-:S02]  /*4ce0*/  @!P2 MOV R127, RZ ;  /* 0x000000ff007fa202 */ /* 0x000fc40000000f00 */
[----:B------:R-:W-:Y:S01]  /*4cf0*/  PRMT R135, RZ, 0x7610, R135 ;  /* 0x00007610ff877816 */ /* 0x000fe20000000087 */
[----:B--2---:R-:W-:-:S04]  /*4d00*/  @!P2 IMAD.WIDE.U32 R126, R66, UR8, R126 ;  /* 0x00000008427eac25 */ /* 0x004fc8000f8e007e */
        /* <DEDUP_REMOVED lines=58> */
[----:B------:R-:W-:Y:S02]  /*50b0*/  PRMT R145, RZ, 0x7610, R145 ;  /* 0x00007610ff917816 */ /* 0x000fe40000000091 */
[----:B------:R-:W-:Y:S01]  /*50c0*/  ISETP.GE.AND P6, PT, R142, UR43, PT ;  /* 0x0000002b8e007c0c */ /* 0x000fe2000bfc6270 */
[----:B--2---:R-:W-:Y:S02]  /*50d0*/  @!P3 IMAD.WIDE.U32 R126, R66, UR8, R126 ;  /* 0x00000008427ebc25 */ /* 0x004fe4000f8e007e */
[----:B------:R-:W2:Y:S01]  /*50e0*/  @!P5 LDC.64 R70, c[0x0][0x3e0] ;  /* 0x0000f800ff46db82 */ /* 0x000ea20000000a00 */
[----:B------:R4:W3:Y:S01]  /*50f0*/  @!P2 LDG.E.U16 R145, desc[UR28][R110.64] ;  /* 0x0000001c6e91a981 */ /* 0x0008e2000c1e1500 */
[----:B------:R-:W-:Y:S01]  /*5100*/  @!P3 IMAD R67, R67, UR8, R127 ;  /* 0x000000084343bc24 */ /* 0x000fe2000f8e027f */
[----:B-----5:R-:W-:Y:S02]  /*5110*/  @!P3 LEA R102, P2, R126, UR26, 0x1 ;  /* 0x0000001a7e66bc11 */ /* 0x020fe4000f8408ff */
[----:B------:R-:W-:-:S02]  /*5120*/  @!P4 MOV R127, RZ ;  /* 0x000000ff007fc202 */ /* 0x000fc40000000f00 */
[----:B------:R-:W-:Y:S02]  /*5130*/  @!P3 LEA.HI.X R103, R126, UR23, R67, 0x1, P2 ;  /* 0x000000177e67bc11 */ /* 0x000fe400090f0c43 */
[----:B------:R-:W-:Y:S01]  /*5140*/  @!P4 MOV R126, R134 ;  /* 0x00000086007ec202 */ /* 0x000fe20000000f00 */
[----:B------:R-:W5:Y:S01]  /*5150*/  @!P6 LDC.64 R66, c[0x0][0x3e0] ;  /* 0x0000f800ff42eb82 */ /* 0x000f620000000a00 */
[----:B------:R-:W-:Y:S02]  /*5160*/  PRMT R147, RZ, 0x7610, R147 ;  /* 0x00007610ff937816 */ /* 0x000fe40000000093 */
[----:B------:R-:W-:Y:S01]  /*5170*/  ISETP.GE.AND P2, PT, R138, UR43, PT ;  /* 0x0000002b8a007c0c */ /* 0x000fe2000bf46270 */
[----:B-1----:R-:W-:-:S03]  /*5180*/  @!P4 IMAD.WIDE.U32 R126, R64, UR8, R126 ;  /* 0x00000008407ecc25 */ /* 0x002fc6000f8e007e */
[----:B------:R1:W3:Y:S01]  /*5190*/  @!P3 LDG.E.U16 R147, desc[UR28][R102.64] ;  /* 0x0000001c6693b981 */ /* 0x0002e2000c1e1500 */
[----:B------:R-:W-:Y:S01]  /*51a0*/  @!P4 IMAD R65, R65, UR8, R127 ;  /* 0x000000084141cc24 */ /* 0x000fe2000f8e027f */
[C---:B----4-:R-:W-:Y:S02]  /*51b0*/  @!P4 LEA R110, P3, R126.reuse, UR26, 0x1 ;  /* 0x0000001a7e6ecc11 */ /* 0x050fe4000f8608ff */
[----:B------:R-:W-:Y:S02]  /*51c0*/  @!P5 MOV R127, RZ ;  /* 0x000000ff007fd202 */ /* 0x000fe40000000f00 */
[----:B------:R-:W-:Y:S02]  /*51d0*/  @!P4 LEA.HI.X R111, R126, UR23, R65, 0x1, P3 ;  /* 0x000000177e6fcc11 */ /* 0x000fe400098f0c41 */
[----:B------:R-:W-:Y:S01]  /*51e0*/  @!P5 MOV R126, R144 ;  /* 0x00000090007ed202 */ /* 0x000fe20000000f00 */
[----:B------:R-:W4:Y:S01]  /*51f0*/  @!P2 LDC.64 R64, c[0x0][0x3e0] ;  /* 0x0000f800ff40ab82 */ /* 0x000f220000000a00 */
[----:B------:R-:W-:-:S02]  /*5200*/  PRMT R151, RZ, 0x7610, R151 ;  /* 0x00007610ff977816 */ /* 0x000fc40000000097 */
[----:B------:R-:W-:Y:S01]  /*5210*/  ISETP.GE.AND P3, PT, R136, UR43, PT ;  /* 0x0000002b88007c0c */ /* 0x000fe2000bf66270 */
[----:B--2---:R-:W-:Y:S01]  /*5220*/  @!P5 IMAD.WIDE.U32 R126, R70, UR8, R126 ;  /* 0x00000008467edc25 */ /* 0x004fe2000f8e007e */
[----:B-1----:R-:W-:Y:S02]  /*5230*/  @!P6 MOV R102, R142 ;  /* 0x0000008e0066e202 */ /* 0x002fe40000000f00 */
[----:B------:R-:W-:Y:S01]  /*5240*/  @!P6 MOV R103, RZ ;  /* 0x000000ff0067e202 */ /* 0x000fe20000000f00 */
[----:B------:R1:W2:Y:S01]  /*5250*/  @!P4 LDG.E.U16 R151, desc[UR28][R110.64] ;  /* 0x0000001c6e97c981 */ /* 0x0002a2000c1e1500 */
[----:B------:R-:W-:Y:S01]  /*5260*/  @!P5 IMAD R71, R71, UR8, R127 ;  /* 0x000000084747dc24 */ /* 0x000fe2000f8e027f */
[----:B------:R-:W-:Y:S01]  /*5270*/  @!P5 LEA R70, P4, R126, UR26, 0x1 ;  /* 0x0000001a7e46dc11 */ /* 0x000fe2000f8808ff */
[----:B-----5:R-:W-:Y:S01]  /*5280*/  @!P6 IMAD.WIDE.U32 R102, R66, UR8, R102 ;  /* 0x000000084266ec25 */ /* 0x020fe2000f8e0066 */
[----:B------:R-:W-:Y:S02]  /*5290*/  PRMT R153, RZ, 0x7610, R153 ;  /* 0x00007610ff997816 */ /* 0x000fe40000000099 */
[----:B------:R-:W-:Y:S01]  /*52a0*/  @!P5 LEA.HI.X R71, R126, UR23, R71, 0x1, P4 ;  /* 0x000000177e47dc11 */ /* 0x000fe2000a0f0c47 */
[----:B------:R-:W-:Y:S01]  /*52b0*/  @!P6 IMAD R103, R67, UR8, R103 ;  /* 0x000000084367ec24 */ /* 0x000fe2000f8e0267 */
[----:B-1----:R-:W-:Y:S01]  /*52c0*/  @!P6 LEA R110, P4, R102, UR26, 0x1 ;  /* 0x0000001a666eec11 */ /* 0x002fe2000f8808ff */
[----:B------:R-:W1:Y:S02]  /*52d0*/  @!P3 LDC.64 R66, c[0x0][0x3e0] ;  /* 0x0000f800ff42bb82 */ /* 0x000e640000000a00 */
[----:B------:R5:W2:Y:S01]  /*52e0*/  @!P5 LDG.E.U16 R153, desc[UR28][R70.64] ;  /* 0x0000001c4699d981 */ /* 0x000aa2000c1e1500 */
[----:B------:R-:W-:-:S02]  /*52f0*/  ISETP.GE.AND P5, PT, R118, UR43, PT ;  /* 0x0000002b76007c0c */ /* 0x000fc4000bfa6270 */
[----:B------:R-:W-:Y:S02]  /*5300*/  @!P6 LEA.HI.X R111, R102, UR23, R103, 0x1, P4 ;  /* 0x00000017666fec11 */ /* 0x000fe4000a0f0c67 */
[----:B------:R-:W-:Y:S02]  /*5310*/  @!P2 MOV R102, R138 ;  /* 0x0000008a0066a202 */ /* 0x000fe40000000f00 */
[----:B------:R-:W-:Y:S02]  /*5320*/  @!P2 MOV R103, RZ ;  /* 0x000000ff0067a202 */ /* 0x000fe40000000f00 */
[----:B------:R-:W-:Y:S01]  /*5330*/  PRMT R155, RZ, 0x7610, R155 ;  /* 0x00007610ff9b7816 */ /* 0x000fe2000000009b */
[----:B----4-:R-:W-:Y:S01]  /*5340*/  @!P2 IMAD.WIDE.U32 R102, R64, UR8, R102 ;  /* 0x000000084066ac25 */ /* 0x010fe2000f8e0066 */
[----:B------:R-:W-:-:S04]  /*5350*/  ISETP.GE.AND P4, PT, R120, UR43, PT ;  /* 0x0000002b78007c0c */ /* 0x000fc8000bf86270 */
[----:B------:R4:W2:Y:S01]  /*5360*/  @!P6 LDG.E.U16 R155, desc[UR28][R110.64] ;  /* 0x0000001c6e9be981 */ /* 0x0008a2000c1e1500 */
[----:B-----5:R-:W-:Y:S01]  /*5370*/  @!P2 IMAD R71, R65, UR8, R103 ;  /* 0x000000084147ac24 */ /* 0x020fe2000f8e0267 */
[C---:B------:R-:W-:Y:S01]  /*5380*/  @!P2 LEA R126, P6, R102.reuse, UR26, 0x1 ;  /* 0x0000001a667eac11 */ /* 0x040fe2000f8c08ff */
[----:B------:R-:W5:Y:S01]  /*5390*/  @!P5 LDC.64 R64, c[0x0][0x3e0] ;  /* 0x0000f800ff40db82 */ /* 0x000f620000000a00 */
[----:B------:R-:W-:Y:S02]  /*53a0*/  @!P3 MOV R103, RZ ;  /* 0x000000ff0067b202 */ /* 0x000fe40000000f00 */
[----:B------:R-:W-:Y:S02]  /*53b0*/  @!P2 LEA.HI.X R127, R102, UR23, R71, 0x1, P6 ;  /* 0x00000017667fac11 */ /* 0x000fe4000b0f0c47 */
[----:B------:R-:W-:Y:S02]  /*53c0*/  @!P3 MOV R102, R136 ;  /* 0x000000880066b202 */ /* 0x000fe40000000f00 */
[----:B------:R-:W-:Y:S01]  /*53d0*/  ISETP.GE.AND P6, PT, R122, UR43, PT ;  /* 0x0000002b7a007c0c */ /* 0x000fe2000bfc6270 */
[----:B------:R-:W0:Y:S01]  /*53e0*/  @!P4 LDC.64 R70, c[0x0][0x3e0] ;  /* 0x0000f800ff46cb82 */ /* 0x000e220000000a00 */
[----:B------:R-:W-:Y:S01]  /*53f0*/  PRMT R116, RZ, 0x7610, R116 ;  /* 0x00007610ff747816 */ /* 0x000fe20000000074 */
[----:B-1----:R-:W-:-:S04]  /*5400*/  @!P3 IMAD.WIDE.U32 R102, R66, UR8, R102 ;  /* 0x000000084266bc25 */ /* 0x002fc8000f8e0066 */
[----:B------:R-:W-:Y:S01]  /*5410*/  @!P3 IMAD R103, R67, UR8, R103 ;  /* 0x000000084367bc24 */ /* 0x000fe2000f8e0267 */
[----:B------:R1:W2:Y:S01]  /*5420*/  @!P2 LDG.E.U16 R116, desc[UR28][R126.64] ;  /* 0x0000001c7e74a981 */ /* 0x0002a2000c1e1500 */
[----:B----4-:R-:W-:-:S04]  /*5430*/  @!P3 LEA R110, P2, R102, UR26, 0x1 ;  /* 0x0000001a666ebc11 */ /* 0x010fc8000f8408ff */
[----:B------:R-:W-:Y:S01]  /*5440*/  @!P3 LEA.HI.X R111, R102, UR23, R103, 0x1, P2 ;  /* 0x00000017666fbc11 */ /* 0x000fe200090f0c67 */
[----:B------:R-:W4:Y:S01]  /*5450*/  @!P6 LDC.64 R66, c[0x0][0x3e0] ;  /* 0x0000f800ff42eb82 */ /* 0x000f220000000a00 */
[----:B------:R-:W-:Y:S02]  /*5460*/  @!P5 MOV R102, R118 ;  /* 0x000000760066d202 */ /* 0x000fe40000000f00 */
[----:B------:R-:W-:-:S03]  /*5470*/  @!P5 MOV R103, RZ ;  /* 0x000000ff0067d202 */ /* 0x000fc60000000f00 */
[----:B-----5:R-:W-:Y:S01]  /*5480*/  @!P5 IMAD.WIDE.U32 R102, R64, UR8, R102 ;  /* 0x000000084066dc25 */ /* 0x020fe2000f8e0066 */
[----:B------:R-:W-:-:S03]  /*5490*/  @!P4 MOV R64, R120 ;  /* 0x000000780040c202 */ /* 0x000fc60000000f00 */
[----:B------:R-:W-:Y:S01]  /*54a0*/  @!P5 IMAD R103, R65, UR8, R103 ;  /* 0x000000084167dc24 */ /* 0x000fe2000f8e0267 */
[----:B------:R-:W-:Y:S02]  /*54b0*/  @!P4 MOV R65, RZ ;  /* 0x000000ff0041c202 */ /* 0x000fe40000000f00 */
[----:B------:R-:W-:Y:S02]  /*54c0*/  PRMT R192, RZ, 0x7610, R192 ;  /* 0x00007610ffc07816 */ /* 0x000fe400000000c0 */
[----:B------:R-:W-:Y:S01]  /*54d0*/  ISETP.GE.AND P2, PT, R68, UR43, PT ;  /* 0x0000002b44007c0c */ /* 0x000fe2000bf46270 */
[----:B0-----:R-:W-:-:S03]  /*54e0*/  @!P4 IMAD.WIDE.U32 R64, R70, UR8, R64 ;  /* 0x000000084640cc25 */ /* 0x001fc6000f8e0040 */
[----:B------:R0:W5:Y:S01]  /*54f0*/  @!P3 LDG.E.U16 R192, desc[UR28][R110.64] ;  /* 0x0000001c6ec0b981 */ /* 0x000162000c1e1500 */
[C---:B------:R-:W-:Y:S01]  /*5500*/  @!P5 LEA R140, P3, R102.reuse, UR26, 0x1 ;  /* 0x0000001a668cdc11 */ /* 0x040fe2000f8608ff */
[----:B------:R-:W-:Y:S01]  /*5510*/  @!P4 IMAD R65, R71, UR8, R65 ;  /* 0x000000084741cc24 */ /* 0x000fe2000f8e0241 */
[----:B------:R-:W-:Y:S02]  /*5520*/  @!P6 MOV R70, R122 ;  /* 0x0000007a0046e202 */ /* 0x000fe40000000f00 */
[----:B------:R-:W-:Y:S02]  /*5530*/  @!P6 MOV R71, RZ ;  /* 0x000000ff0047e202 */ /* 0x000fe40000000f00 */
[----:B------:R-:W-:Y:S02]  /*5540*/  @!P5 LEA.HI.X R141, R102, UR23, R103, 0x1, P3 ;  /* 0x00000017668ddc11 */ /* 0x000fe400098f0c67 */
[----:B------:R-:W-:Y:S02]  /*5550*/  PRMT R194, RZ, 0x7610, R194 ;  /* 0x00007610ffc27816 */ /* 0x000fe400000000c2 */
[----:B-1----:R-:W-:Y:S01]  /*5560*/  @!P4 LEA R126, P3, R64, UR26, 0x1 ;  /* 0x0000001a407ecc11 */ /* 0x002fe2000f8608ff */
[----:B----4-:R-:W-:Y:S01]  /*5570*/  @!P6 IMAD.WIDE.U32 R70, R66, UR8, R70 ;  /* 0x000000084246ec25 */ /* 0x010fe2000f8e0046 */
[----:B------:R-:W-:-:S02]  /*5580*/  PRMT R198, RZ, 0x7610, R198 ;  /* 0x00007610ffc67816 */ /* 0x000fc400000000c6 */
[----:B------:R-:W-:Y:S01]  /*5590*/  @!P4 LEA.HI.X R127, R64, UR23, R65, 0x1, P3 ;  /* 0x00000017407fcc11 */ /* 0x000fe200098f0c41 */
[----:B------:R-:W4:Y:S01]  /*55a0*/  @!P5 LDG.E.U16 R194, desc[UR28][R140.64] ;  /* 0x0000001c8cc2d981 */ /* 0x000f22000c1e1500 */
[----:B------:R-:W1:Y:S01]  /*55b0*/  @!P2 LDC.64 R64, c[0x0][0x3e0] ;  /* 0x0000f800ff40ab82 */ /* 0x000e620000000a00 */
[----:B------:R-:W-:Y:S01]  /*55c0*/  @!P6 IMAD R67, R67, UR8, R71 ;  /* 0x000000084343ec24 */ /* 0x000fe2000f8e0247 */
[----:B------:R-:W-:Y:S01]  /*55d0*/  ISETP.GE.AND P3, PT, R128, UR43, PT ;  /* 0x0000002b80007c0c */ /* 0x000fe2000bf66270 */
[----:B------:R0:W4:Y:S02]  /*55e0*/  @!P4 LDG.E.U16 R198, desc[UR28][R126.64] ;  /* 0x0000001c7ec6c981 */ /* 0x000124000c1e1500 */
[----:B0-----:R-:W-:Y:S02]  /*55f0*/  @!P6 LEA R110, P5, R70, UR26, 0x1 ;  /* 0x0000001a466eec11 */ /* 0x001fe4000f8a08ff */
[----:B------:R-:W-:Y:S02]  /*5600*/  ISETP.GE.AND P4, PT, R156, UR43, PT ;  /* 0x0000002b9c007c0c */ /* 0x000fe4000bf86270 */
[----:B------:R-:W-:-:S02]  /*5610*/  @!P6 LEA.HI.X R111, R70, UR23, R67, 0x1, P5 ;  /* 0x00000017466fec11 */ /* 0x000fc4000a8f0c43 */
[----:B------:R-:W-:-:S04]  /*5620*/  ISETP.GE.AND P5, PT, R130, UR43, PT ;  /* 0x0000002b82007c0c */ /* 0x000fc8000bfa6270 */
[----:B------:R-:W0:Y:S01]  /*5630*/  @!P3 LDC.64 R66, c[0x0][0x3e0] ;  /* 0x0000f800ff42bb82 */ /* 0x000e220000000a00 */
[----:B------:R-:W-:Y:S02]  /*5640*/  @!P2 MOV R126, R68 ;  /* 0x00000044007ea202 */ /* 0x000fe40000000f00 */
[----:B------:R-:W-:Y:S02]  /*5650*/  @!P2 MOV R127, RZ ;  /* 0x000000ff007fa202 */ /* 0x000fe40000000f00 */
[----:B------:R-:W-:-:S03]  /*5660*/  PRMT R200, RZ, 0x7610, R200 ;  /* 0x00007610ffc87816 */ /* 0x000fc600000000c8 */
[----:B------:R-:W0:Y:S01]  /*5670*/  @!P4 LDC.64 R70, c[0x0][0x3e0] ;  /* 0x0000f800ff46cb82 */ /* 0x000e220000000a00 */
[----:B-1----:R-:W-:Y:S02]  /*5680*/  @!P2 IMAD.WIDE.U32 R140, R64, UR8, R126 ;  /* 0x00000008408cac25 */ /* 0x002fe4000f8e007e */
[----:B------:R1:W4:Y:S05]  /*5690*/  @!P6 LDG.E.U16 R200, desc[UR28][R110.64] ;  /* 0x0000001c6ec8e981 */ /* 0x00032a000c1e1500 */
[----:B------:R-:W3:Y:S01]  /*56a0*/  @!P5 LDC.64 R102, c[0x0][0x3e0] ;  /* 0x0000f800ff66db82 */ /* 0x000ee20000000a00 */
[----:B------:R-:W-:Y:S01]  /*56b0*/  @!P2 IMAD R65, R65, UR8, R141 ;  /* 0x000000084141ac24 */ /* 0x000fe2000f8e028d */
[----:B------:R-:W-:-:S02]  /*56c0*/  @!P2 LEA R64, P6, R140, UR26, 0x1 ;  /* 0x0000001a8c40ac11 */ /* 0x000fc4000f8c08ff */
[----:B------:R-:W-:Y:S02]  /*56d0*/  PRMT R206, RZ, 0x7610, R206 ;  /* 0x00007610ffce7816 */ /* 0x000fe400000000ce */
[----:B------:R-:W-:Y:S02]  /*56e0*/  @!P2 LEA.HI.X R65, R140, UR23, R65, 0x1, P6 ;  /* 0x000000178c41ac11 */ /* 0x000fe4000b0f0c41 */
[----:B------:R-:W-:Y:S02]  /*56f0*/  @!P3 MOV R126, R128 ;  /* 0x00000080007eb202 */ /* 0x000fe40000000f00 */
[----:B------:R-:W-:Y:S01]  /*5700*/  @!P3 MOV R127, RZ ;  /* 0x000000ff007fb202 */ /* 0x000fe20000000f00 */
[----:B------:R0:W4:Y:S01]  /*5710*/  @!P2 LDG.E.U16 R206, desc[UR28][R64.64] ;  /* 0x0000001c40cea981 */ /* 0x000122000c1e1500 */
[----:B-1----:R-:W-:Y:S02]  /*5720*/  @!P4 MOV R110, R156 ;  /* 0x0000009c006ec202 */ /* 0x002fe40000000f00 */
[----:B------:R-:W-:Y:S01]  /*5730*/  @!P4 MOV R111, RZ ;  /* 0x000000ff006fc202 */ /* 0x000fe20000000f00 */
[----:B0-----:R-:W-:Y:S01]  /*5740*/  @!P3 IMAD.WIDE.U32 R126, R66, UR8, R126 ;  /* 0x00000008427ebc25 */ /* 0x001fe2000f8e007e */
[----:B------:R-:W-:-:S02]  /*5750*/  @!P5 MOV R64, R130 ;  /* 0x000000820040d202 */ /* 0x000fc40000000f00 */
[----:B------:R-:W-:Y:S01]  /*5760*/  @!P5 MOV R65, RZ ;  /* 0x000000ff0041d202 */ /* 0x000fe20000000f00 */
[----:B------:R-:W-:Y:S01]  /*5770*/  @!P4 IMAD.WIDE.U32 R110, R70, UR8, R110 ;  /* 0x00000008466ecc25 */ /* 0x000fe2000f8e006e */
[----:B------:R-:W-:-:S03]  /*5780*/  @!P3 LEA R66, P2, R126, UR26, 0x1 ;  /* 0x0000001a7e42bc11 */ /* 0x000fc6000f8408ff */
[----:B------:R-:W-:Y:S02]  /*5790*/  @!P3 IMAD R67, R67, UR8, R127 ;  /* 0x000000084343bc24 */ /* 0x000fe4000f8e027f */
[----:B---3--:R-:W-:Y:S01]  /*57a0*/  @!P5 IMAD.WIDE.U32 R140, R102, UR8, R64 ;  /* 0x00000008668cdc25 */ /* 0x008fe2000f8e0040 */
[----:B------:R-:W-:Y:S02]  /*57b0*/  @!P4 LEA R64, P6, R110, UR26, 0x1 ;  /* 0x0000001a6e40cc11 */ /* 0x000fe4000f8c08ff */
[----:B------:R-:W-:Y:S01]  /*57c0*/  @!P3 LEA.HI.X R67, R126, UR23, R67, 0x1, P2 ;  /* 0x000000177e43bc11 */ /* 0x000fe200090f0c43 */
[----:B------:R-:W-:Y:S01]  /*57d0*/  @!P4 IMAD R71, R71, UR8, R111 ;  /* 0x000000084747cc24 */ /* 0x000fe2000f8e026f */
[----:B------:R-:W-:Y:S01]  /*57e0*/  @!P5 LEA R70, P2, R140, UR26, 0x1 ;  /* 0x0000001a8c46dc11 */ /* 0x000fe2000f8408ff */
[----:B------:R-:W-:Y:S01]  /*57f0*/  @!P5 IMAD R103, R103, UR8, R141 ;  /* 0x000000086767dc24 */ /* 0x000fe2000f8e028d */
[----:B------:R-:W-:Y:S02]  /*5800*/  PRMT R214, RZ, 0x7610, R214 ;  /* 0x00007610ffd67816 */ /* 0x000fe400000000d6 */
[----:B------:R-:W-:-:S02]  /*5810*/  PRMT R212, RZ, 0x7610, R212 ;  /* 0x00007610ffd47816 */ /* 0x000fc400000000d4 */
[----:B------:R-:W-:Y:S02]  /*5820*/  @!P4 LEA.HI.X R65, R110, UR23, R71, 0x1, P6 ;  /* 0x000000176e41cc11 */ /* 0x000fe4000b0f0c47 */
[----:B------:R-:W-:Y:S01]  /*5830*/  PRMT R216, RZ, 0x7610, R216 ;  /* 0x00007610ffd87816 */ /* 0x000fe200000000d8 */
[----:B------:R-:W3:Y:S01]  /*5840*/  @!P3 LDG.E.U16 R214, desc[UR28][R66.64] ;  /* 0x0000001c42d6b981 */ /* 0x000ee2000c1e1500 */
[----:B------:R-:W-:-:S03]  /*5850*/  @!P5 LEA.HI.X R71, R140, UR23, R103, 0x1, P2 ;  /* 0x000000178c47dc11 */ /* 0x000fc600090f0c67 */
[----:B------:R0:W3:Y:S04]  /*5860*/  @!P4 LDG.E.U16 R212, desc[UR28][R64.64] ;  /* 0x0000001c40d4c981 */ /* 0x0000e8000c1e1500 */
[----:B------:R1:W3:Y:S01]  /*5870*/  @!P5 LDG.E.U16 R216, desc[UR28][R70.64] ;  /* 0x0000001c46d8d981 */ /* 0x0002e2000c1e1500 */
        /* <DEDUP_REMOVED lines=8> */
[----:B-1----:R-:W-:Y:S01]  /*5900*/  FMUL.RZ R70, R64, 0.15915493667125701904 ;  /* 0x3e22f98340467820 */ /* 0x002fe2000040c000 */
[----:B------:R-:W-:Y:S01]  /*5910*/  FMUL.FTZ R64, R171, UR43 ;  /* 0x0000002bab407c20 */ /* 0x000fe20008410000 */
        /* <DEDUP_REMOVED lines=18> */
[----:B------:R-:W-:Y:S01]  /*5a40*/  MOV R213, UR31 ;  /* 0x0000001f00d57c02 */ /* 0x000fe20008000f00 */
[----:B0-----:R-:W-:Y:S01]  /*5a50*/  FMUL.RZ R70, R64, 0.15915493667125701904 ;  /* 0x3e22f98340467820 */ /* 0x001fe2000040c000 */
[----:B------:R-:W-:-:S04]  /*5a60*/  FMUL.FTZ R64, R175, UR43 ;  /* 0x0000002baf407c20 */ /* 0x000fc80008410000 */
[----:B------:R-:W-:Y:S08]  /*5a70*/  MUFU.SIN R167, R66 ;  /* 0x0000004200a77308 */ /* 0x000ff00000000400 */
[----:B------:R0:W-:Y:S01]  /*5a80*/  MUFU.COS R179, R66 ;  /* 0x0000004200b37308 */ /* 0x0001e20000000000 */
[----:B------:R-:W-:Y:S01]  /*5a90*/  FMUL.FTZ R213, R213, 1.4426950216293334961 ;  /* 0x3fb8aa3bd5d57820 */ /* 0x000fe20000410000 */
[----:B0-----:R-:W-:Y:S01]  /*5aa0*/  FMUL.RZ R66, R64, 0.15915493667125701904 ;  /* 0x3e22f98340427820 */ /* 0x001fe2000040c000 */
[----:B------:R-:W-:-:S05]  /*5ab0*/  FMUL.FTZ R64, R182, UR43 ;  /* 0x0000002bb6407c20 */ /* 0x000fca0008410000 */
[----:B------:R-:W-:Y:S01]  /*5ac0*/  MUFU.SIN R159, R118 ;  /* 0x00000076009f7308 */ /* 0x000fe20000000400 */
[----:B------:R-:W-:Y:S01]  /*5ad0*/  FMUL.RZ R71, R64, 0.15915493667125701904 ;  /* 0x3e22f98340477820 */ /* 0x000fe2000040c000 */
[----:B------:R-:W-:-:S06]  /*5ae0*/  FMUL.FTZ R64, R177, UR43 ;  /* 0x0000002bb1407c20 */ /* 0x000fcc0008410000 */
[----:B------:R0:W-:Y:S01]  /*5af0*/  MUFU.COS R160, R118 ;  /* 0x0000007600a07308 */ /* 0x0001e20000000000 */
[----:B------:R-:W-:Y:S01]  /*5b00*/  FMUL.RZ R195, R64, 0.15915493667125701904 ;  /* 0x3e22f98340c37820 */ /* 0x000fe2000040c000 */
[----:B------:R-:W-:Y:S01]  /*5b10*/  FMUL.FTZ R64, R93, R213 ;  /* 0x000000d55d407220 */ /* 0x000fe20000410000 */
[----:B0-----:R-:W-:Y:S01]  /*5b20*/  FMUL.RZ R118, R102, 0.15915493667125701904 ;  /* 0x3e22f98366767820 */ /* 0x001fe2000040c000 */
[----:B------:R-:W-:Y:S01]  /*5b30*/  FMUL.FTZ R102, R170, UR43 ;  /* 0x0000002baa667c20 */ /* 0x000fe20008410000 */
[----:B------:R-:W-:-:S03]  /*5b40*/  FMUL.FTZ R68, R168, UR43 ;  /* 0x0000002ba8447c20 */ /* 0x000fc60008410000 */
[----:B------:R-:W-:Y:S01]  /*5b50*/  FMUL.RZ R102, R102, 0.15915493667125701904 ;  /* 0x3e22f98366667820 */ /* 0x000fe2000040c000 */
[----:B------:R-:W-:Y:S01]  /*5b60*/  MUFU.SIN R181, R65 ;  /* 0x0000004100b57308 */ /* 0x000fe20000000400 */
[----:B------:R-:W-:-:S07]  /*5b70*/  FMUL.RZ R110, R68, 0.15915493667125701904 ;  /* 0x3e22f983446e7820 */ /* 0x000fce000040c000 */
[----:B------:R-:W-:Y:S08]  /*5b80*/  MUFU.SIN R150, R102 ;  /* 0x0000006600967308 */ /* 0x000ff00000000400 */
[----:B------:R0:W-:Y:S08]  /*5b90*/  MUFU.COS R152, R102 ;  /* 0x0000006600987308 */ /* 0x0001f00000000000 */
[----:B------:R1:W-:Y:S01]  /*5ba0*/  MUFU.COS R183, R65 ;  /* 0x0000004100b77308 */ /* 0x0003e20000000000 */
[-C--:B0-----:R-:W-:Y:S01]  /*5bb0*/  FMUL.FTZ R102, R169, R213.reuse ;  /* 0x000000d5a9667220 */ /* 0x081fe20000410000 */
[----:B-1----:R-:W-:-:S06]  /*5bc0*/  FMUL.FTZ R65, R168, R213 ;  /* 0x000000d5a8417220 */ /* 0x002fcc0000410000 */
[----:B------:R-:W0:Y:S08]  /*5bd0*/  MUFU.EX2 R64, R64 ;  /* 0x0000004000407308 */ /* 0x000e300000000800 */
[----:B------:R-:W-:Y:S08]  /*5be0*/  MUFU.SIN R68, R110 ;  /* 0x0000006e00447308 */ /* 0x000ff00000000400 */
[----:B------:R1:W-:Y:S08]  /*5bf0*/  MUFU.COS R158, R110 ;  /* 0x0000006e009e7308 */ /* 0x0003f00000000000 */
[----:B------:R-:W2:Y:S08]  /*5c00*/  MUFU.EX2 R65, R65 ;  /* 0x0000004100417308 */ /* 0x000eb00000000800 */
[----:B------:R-:W5:Y:S01]  /*5c10*/  MUFU.EX2 R102, R102 ;  /* 0x0000006600667308 */ /* 0x000f620000000800 */
[-C--:B-1----:R-:W-:Y:S01]  /*5c20*/  FMUL.FTZ R110, R176, R213.reuse ;  /* 0x000000d5b06e7220 */ /* 0x082fe20000410000 */
[-C--:B------:R-:W-:Y:S01]  /*5c30*/  FMUL.FTZ R120, R178, R213.reuse ;  /* 0x000000d5b2787220 */ /* 0x080fe20000410000 */
[----:B------:R-:W-:Y:S01]  /*5c40*/  FMUL.FTZ R122, R173, R213 ;  /* 0x000000d5ad7a7220 */ /* 0x000fe20000410000 */
[C---:B0-----:R-:W-:Y:S01]  /*5c50*/  FMUL.FTZ R160, R64.reuse, R160 ;  /* 0x000000a040a07220 */ /* 0x041fe20000410000 */
[----:B------:R-:W-:-:S03]  /*5c60*/  FMUL.FTZ R159, R64, R159 ;  /* 0x0000009f409f7220 */ /* 0x000fc60000410000 */
[----:B------:R-:W-:Y:S01]  /*5c70*/  MUFU.SIN R103, R118 ;  /* 0x0000007600677308 */ /* 0x000fe20000000400 */
[-C--:B------:R-:W-:Y:S01]  /*5c80*/  FMUL.FTZ R124, R180, R213.reuse ;  /* 0x000000d5b47c7220 */ /* 0x080fe20000410000 */
[-C--:B------:R-:W-:Y:S01]  /*5c90*/  FMUL.FTZ R126, R175, R213.reuse ;  /* 0x000000d5af7e7220 */ /* 0x080fe20000410000 */
[-C--:B------:R-:W-:Y:S01]  /*5ca0*/  FMUL.FTZ R128, R182, R213.reuse ;  /* 0x000000d5b6807220 */ /* 0x080fe20000410000 */
[----:B------:R-:W-:-:S04]  /*5cb0*/  FMUL.FTZ R64, R177, R213 ;  /* 0x000000d5b1407220 */ /* 0x000fc80000410000 */
[----:B------:R0:W-:Y:S01]  /*5cc0*/  MUFU.COS R111, R118 ;  /* 0x00000076006f7308 */ /* 0x0001e20000000000 */
[----:B--2---:R-:W-:-:S07]  /*5cd0*/  FMUL.FTZ R158, R65, R158 ;  /* 0x0000009e419e7220 */ /* 0x004fce0000410000 */
[----:B------:R-:W-:Y:S01]  /*5ce0*/  MUFU.SIN R208, R66 ;  /* 0x0000004200d07308 */ /* 0x000fe20000000400 */
[----:B0-----:R-:W-:-:S07]  /*5cf0*/  FMUL.FTZ R118, R171, R213 ;  /* 0x000000d5ab767220 */ /* 0x001fce0000410000 */
[----:B------:R0:W-:Y:S01]  /*5d00*/  MUFU.COS R210, R66 ;  /* 0x0000004200d27308 */ /* 0x0001e20000000000 */
[----:B------:R-:W-:Y:S01]  /*5d10*/  FMUL.FTZ R157, R65, R68 ;  /* 0x00000044419d7220 */ /* 0x000fe20000410000 */
[----:B-----5:R-:W-:-:S06]  /*5d20*/  FMUL.FTZ R142, R102, R161 ;  /* 0x000000a1668e7220 */ /* 0x020fcc0000410000 */
[----:B------:R-:W-:Y:S01]  /*5d30*/  MUFU.SIN R185, R67 ;  /* 0x0000004300b97308 */ /* 0x000fe20000000400 */
[----:B0-----:R-:W-:Y:S01]  /*5d40*/  FMUL.FTZ R66, R95, R213 ;  /* 0x000000d55f427220 */ /* 0x001fe20000410000 */
[----:B------:R-:W-:-:S06]  /*5d50*/  FMUL.FTZ R141, R102, R141 ;  /* 0x0000008d668d7220 */ /* 0x000fcc0000410000 */
        /* <DEDUP_REMOVED lines=8> */
[----:B------:R-:W0:Y:S08]  /*5de0*/  MUFU.EX2 R66, R66 ;  /* 0x0000004200427308 */ /* 0x000e300000000800 */
[----:B------:R-:W1:Y:S08]  /*5df0*/  MUFU.EX2 R110, R110 ;  /* 0x0000006e006e7308 */ /* 0x000e700000000800 */
[----:B------:R-:W2:Y:S08]  /*5e00*/  MUFU.EX2 R118, R118 ;  /* 0x0000007600767308 */ /* 0x000eb00000000800 */
[----:B------:R-:W5:Y:S08]  /*5e10*/  MUFU.EX2 R120, R120 ;  /* 0x0000007800787308 */ /* 0x000f700000000800 */
[----:B------:R-:W4:Y:S08]  /*5e20*/  MUFU.EX2 R122, R122 ;  /* 0x0000007a007a7308 */ /* 0x000f300000000800 */
[----:B------:R-:W-:Y:S08]  /*5e30*/  MUFU.COS R222, R195 ;  /* 0x000000c300de7308 */ /* 0x000ff00000000000 */
[----:B------:R-:W3:Y:S08]  /*5e40*/  MUFU.EX2 R67, R67 ;  /* 0x0000004300437308 */ /* 0x000ef00000000800 */
[----:B------:R-:W3:Y:S08]  /*5e50*/  MUFU.EX2 R70, R70 ;  /* 0x0000004600467308 */ /* 0x000ef00000000800 */
[----:B------:R-:W3:Y:S08]  /*5e60*/  MUFU.EX2 R71, R71 ;  /* 0x0000004700477308 */ /* 0x000ef00000000800 */
[----:B------:R-:W3:Y:S08]  /*5e70*/  MUFU.EX2 R189, R124 ;  /* 0x0000007c00bd7308 */ /* 0x000ef00000000800 */
[----:B------:R-:W3:Y:S08]  /*5e80*/  MUFU.EX2 R191, R126 ;  /* 0x0000007e00bf7308 */ /* 0x000ef00000000800 */
[----:B------:R-:W3:Y:S08]  /*5e90*/  MUFU.EX2 R193, R128 ;  /* 0x0000008000c17308 */ /* 0x000ef00000000800 */
[----:B------:R0:W3:Y:S08]  /*5ea0*/  MUFU.EX2 R65, R64 ;  /* 0x0000004000417308 */ /* 0x0000f00000000800 */
[----:B------:R-:W3:Y:S01]  /*5eb0*/  MUFU.SIN R102, R195 ;  /* 0x000000c300667308 */ /* 0x000ee20000000400 */
[----:B0-----:R-:W-:-:S04]  /*5ec0*/  SHF.L.U32 R64, R69, 0x5, RZ ;  /* 0x0000000545407819 */ /* 0x001fc800000006ff */
[----:B------:R-:W-:Y:S01]  /*5ed0*/  LEA.HI.SX32 R211, R64, R64, 0x1b ;  /* 0x0000004040d37211 */ /* 0x000fe200078fdaff */
[----:B------:R-:W-:-:S03]  /*5ee0*/  FMUL.FTZ R156, R66, R111 ;  /* 0x0000006f429c7220 */ /* 0x000fc60000410000 */
[----:B------:R-:W-:Y:S01]  /*5ef0*/  LEA R211, R211, UR25, 0x1 ;  /* 0x00000019d3d37c11 */ /* 0x000fe2000f8e08ff */
[----:B------:R-:W-:Y:S01]  /*5f00*/  FMUL.FTZ R154, R66, R103 ;  /* 0x00000067429a7220 */ /* 0x000fe20000410000 */
[C---:B-1----:R-:W-:Y:S01]  /*5f10*/  FMUL.FTZ R140, R110.reuse, R165 ;  /* 0x000000a56e8c7220 */ /* 0x042fe20000410000 */
[----:B------:R-:W-:Y:S01]  /*5f20*/  FMUL.FTZ R138, R110, R163 ;  /* 0x000000a36e8a7220 */ /* 0x000fe20000410000 */
[C---:B--2---:R-:W-:Y:S01]  /*5f30*/  FMUL.FTZ R136, R118.reuse, R179 ;  /* 0x000000b376887220 */ /* 0x044fe20000410000 */
        /* <DEDUP_REMOVED lines=48> */
[----:B------:R-:W1:Y:S04]  /*6240*/  LDS.U16 R66, [R211+0x3a] ;  /* 0x00003a00d3427984 */ /* 0x000e680000000400 */
[----:B------:R-:W-:Y:S04]  /*6250*/  LDS.U16 R65, [R211+0x3c] ;  /* 0x00003c00d3417984 */ /* 0x000fe80000000400 */
[----:B------:R-:W2:Y:S04]  /*6260*/  LDS.U16 R64, [R211+0x3e] ;  /* 0x00003e00d3407984 */ /* 0x000ea80000000400 */
[----:B------:R-:W-:Y:S04]  /*6270*/  STS.U16 [R4+0x840], R121 ;  /* 0x0008407904007388 */ /* 0x000fe80000000400 */
[----:B------:R3:W-:Y:S04]  /*6280*/  STS.U16 [R5+0x880], R196 ;  /* 0x000880c405007388 */ /* 0x0007e80000000400 */
[----:B------:R-:W-:Y:S04]  /*6290*/  STS.U16 [R6+0x8c0], R123 ;  /* 0x0008c07b06007388 */ /* 0x000fe80000000400 */
[----:B------:R-:W-:Y:S04]  /*62a0*/  STS.U16 [R7+0x900], R112 ;  /* 0x0009007007007388 */ /* 0x000fe80000000400 */
[----:B------:R-:W-:Y:S04]  /*62b0*/  STS.U16 [R8+0x940], R125 ;  /* 0x0009407d08007388 */ /* 0x000fe80000000400 */
[----:B------:R-:W-:Y:S01]  /*62c0*/  STS.U16 [R9+0x980], R108 ;  /* 0x0009806c09007388 */ /* 0x000fe20000000400 */
[----:B------:R-:W-:-:S03]  /*62d0*/  FMUL.FTZ R215, R96, UR43 ;  /* 0x0000002b60d77c20 */ /* 0x000fc60008410000 */
[----:B------:R-:W-:Y:S04]  /*62e0*/  STS.U16 [R10+0x9c0], R129 ;  /* 0x0009c0810a007388 */ /* 0x000fe80000000400 */
[----:B------:R-:W-:Y:S01]  /*62f0*/  STS.U16 [R11+0xa00], R106 ;  /* 0x000a006a0b007388 */ /* 0x000fe20000000400 */
[----:B------:R-:W-:-:S03]  /*6300*/  FMUL.FTZ R213, R96, R213 ;  /* 0x000000d560d57220 */ /* 0x000fc60000410000 */
[----:B------:R-:W-:Y:S01]  /*6310*/  STS.U16 [R12+0xa40], R131 ;  /* 0x000a40830c007388 */ /* 0x000fe20000000400 */
[----:B------:R-:W-:-:S03]  /*6320*/  USHF.L.U32 UR30, UR19, 0x8, URZ ;  /* 0x00000008131e7899 */ /* 0x000fc600080006ff */
[----:B------:R-:W-:Y:S01]  /*6330*/  STS.U16 [R13+0xa80], R114 ;  /* 0x000a80720d007388 */ /* 0x000fe20000000400 */
[----:B------:R-:W-:-:S03]  /*6340*/  FMUL.RZ R215, R215, 0.15915493667125701904 ;  /* 0x3e22f983d7d77820 */ /* 0x000fc6000040c000 */
[----:B------:R-:W-:Y:S04]  /*6350*/  STS.U16 [R14+0xac0], R133 ;  /* 0x000ac0850e007388 */ /* 0x000fe80000000400 */
[----:B------:R-:W-:Y:S01]  /*6360*/  STS.U16 [R15+0xb00], R98 ;  /* 0x000b00620f007388 */ /* 0x000fe20000000400 */
[----:B------:R-:W-:-:S03]  /*6370*/  UIADD3 UR27, UPT, UPT, UR30, -0x100, URZ ;  /* 0xffffff001e1b7890 */ /* 0x000fc6000fffe0ff */
[----:B------:R-:W-:Y:S04]  /*6380*/  STS.U16 [R16+0xb40], R135 ;  /* 0x000b408710007388 */ /* 0x000fe80000000400 */
[----:B------:R4:W-:Y:S01]  /*6390*/  STS.U16 [R17+0xb80], R100 ;  /* 0x000b806411007388 */ /* 0x0009e20000000400 */
[----:B---3--:R-:W-:Y:S03]  /*63a0*/  MUFU.COS R196, R215 ;  /* 0x000000d700c47308 */ /* 0x008fe60000000000 */
[----:B------:R-:W-:Y:S04]  /*63b0*/  STS.U16 [R18+0xbc0], R137 ;  /* 0x000bc08912007388 */ /* 0x000fe80000000400 */
[----:B------:R3:W-:Y:S01]  /*63c0*/  STS.U16 [R19+0xc00], R104 ;  /* 0x000c006813007388 */ /* 0x0007e20000000400 */
[----:B------:R-:W5:Y:S03]  /*63d0*/  MUFU.EX2 R213, R213 ;  /* 0x000000d500d57308 */ /* 0x000f660000000800 */
[----:B------:R-:W-:Y:S01]  /*63e0*/  STS.U16 [R184+0xc40], R139 ;  /* 0x000c408bb8007388 */ /* 0x000fe20000000400 */
[----:B------:R-:W-:-:S03]  /*63f0*/  ULOP3.LUT UR27, UR27, 0x100, URZ, 0xc0, !UPT ;  /* 0x000001001b1b7892 */ /* 0x000fc6000f8ec0ff */
[----:B------:R-:W-:Y:S01]  /*6400*/  STS.U16 [R162+0xc80], R143 ;  /* 0x000c808fa2007388 */ /* 0x000fe20000000400 */
[----:B----4-:R-:W4:Y:S03]  /*6410*/  MUFU.SIN R100, R215 ;  /* 0x000000d700647308 */ /* 0x010f260000000400 */
[----:B------:R-:W-:Y:S04]  /*6420*/  STS.U16 [R166+0xcc0], R145 ;  /* 0x000cc091a6007388 */ /* 0x000fe80000000400 */
[----:B------:R-:W-:Y:S01]  /*6430*/  STS.U16 [R164+0xd00], R147 ;  /* 0x000d0093a4007388 */ /* 0x000fe20000000400 */
[----:B------:R-:W-:-:S03]  /*6440*/  UIADD3 UR27, UPT, UPT, UR27, UR8, URZ ;  /* 0x000000081b1b7290 */ /* 0x000fc6000fffe0ff */
[----:B------:R-:W-:Y:S04]  /*6450*/  STS.U16 [R188+0xd40], R151 ;  /* 0x000d4097bc007388 */ /* 0x000fe80000000400 */
[----:B------:R-:W-:Y:S01]  /*6460*/  STS.U16 [R186+0xd80], R153 ;  /* 0x000d8099ba007388 */ /* 0x000fe20000000400 */
[----:B------:R-:W-:-:S03]  /*6470*/  ISETP.NE.AND P2, PT, R3, RZ, PT ;  /* 0x000000ff0300720c */ /* 0x000fc60003f45270 */
[----:B------:R-:W-:Y:S01]  /*6480*/  STS.U16 [R190+0xdc0], R155 ;  /* 0x000dc09bbe007388 */ /* 0x000fe20000000400 */
[----:B---3--:R-:W-:-:S03]  /*6490*/  IADD3 R104, PT, PT, R3, 0x200, RZ ;  /* 0x0000020003687810 */ /* 0x008fc60007ffe0ff */
[----:B------:R3:W-:Y:S04]  /*64a0*/  STS.U16 [R101+0xe00], R116 ;  /* 0x000e007465007388 */ /* 0x0007e80000000400 */
[----:B------:R4:W-:Y:S04]  /*64b0*/  STS.U16 [R99+0xe40], R192 ;  /* 0x000e40c063007388 */ /* 0x0009e80000000400 */
[----:B------:R-:W-:Y:S04]  /*64c0*/  STS.U16 [R113+0xe80], R194 ;  /* 0x000e80c271007388 */ /* 0x000fe80000000400 */
[----:B------:R-:W-:Y:S01]  /*64d0*/  STS.U16 [R109+0xec0], R198 ;  /* 0x000ec0c66d007388 */ /* 0x000fe20000000400 */
[----:B---3--:R-:W-:-:S03]  /*64e0*/  SEL R101, R104, UR27, P2 ;  /* 0x0000001b68657c07 */ /* 0x008fc60009000000 */
[----:B------:R3:W-:Y:S04]  /*64f0*/  STS.U16 [R107+0xf00], R200 ;  /* 0x000f00c86b007388 */ /* 0x0007e80000000400 */
[----:B------:R0:W-:Y:S04]  /*6500*/  STS.U16 [R115+0xf40], R206 ;  /* 0x000f40ce73007388 */ /* 0x0001e80000000400 */
[----:B------:R2:W-:Y:S04]  /*6510*/  STS.U16 [R105+0xf80], R214 ;  /* 0x000f80d669007388 */ /* 0x0005e80000000400 */
[----:B------:R-:W-:Y:S01]  /*6520*/  STS.U16 [R117+0xfc0], R212 ;  /* 0x000fc0d475007388 */ /* 0x000fe20000000400 */
[----:B-----5:R-:W-:-:S03]  /*6530*/  FMUL.FTZ R98, R213, R196 ;  /* 0x000000c4d5627220 */ /* 0x020fc60000410000 */
[----:B------:R-:W-:Y:S01]  /*6540*/  STS.U16 [R119+0x1000], R216 ;  /* 0x001000d877007388 */ /* 0x000fe20000000400 */
[----:B------:R-:W-:-:S03]  /*6550*/  NOP ;  /* 0x0000000000007918 */ /* 0x000fc60000000000 */
[----:B------:R-:W5:Y:S01]  /*6560*/  LDS.U16 R153, [R211+0x840] ;  /* 0x00084000d3997984 */ /* 0x000f620000000400 */
[----:B----4-:R-:W-:Y:S01]  /*6570*/  FMUL.FTZ R99, R213, R100 ;  /* 0x00000064d5637220 */ /* 0x010fe20000410000 */
[----:B---3--:R-:W-:Y:S02]  /*6580*/  LEA R107, R101, UR25, 0x3 ;  /* 0x00000019656b7c11 */ /* 0x008fe4000f8e18ff */
[----:B------:R-:W3:Y:S04]  /*6590*/  LDS.U16 R155, [R211+0x842] ;  /* 0x00084200d39b7984 */ /* 0x000ee80000000400 */
        /* <DEDUP_REMOVED lines=30> */
[----:B------:R-:W-:Y:S01]  /*6780*/  ISETP.NE.AND P3, PT, R3, 0x1f, PT ;  /* 0x0000001f0300780c */ /* 0x000fe20003f65270 */
[----:B0-----:R-:W-:-:S02]  /*6790*/  HADD2.F32 R115, -RZ, R210.H0_H0 ;  /* 0x200000d2ff737230 */ /* 0x001fc40000004100 */
[----:B-1----:R-:W-:Y:S01]  /*67a0*/  HADD2.F32 R113, -RZ, R66.H0_H0 ;  /* 0x20000042ff717230 */ /* 0x002fe20000004100 */
[----:B------:R0:W-:Y:S01]  /*67b0*/  STS.64 [R107+0x35d0], R98 ;  /* 0x0035d0626b007388 */ /* 0x0001e20000000a00 */
[----:B--2---:R-:W-:Y:S02]  /*67c0*/  HADD2.F32 R192, -RZ, R64.H0_H0 ;  /* 0x20000040ffc07230 */ /* 0x004fe40000004100 */
[----:B------:R-:W-:Y:S02]  /*67d0*/  HADD2.F32 R186, -RZ, R163.H0_H0 ;  /* 0x200000a3ffba7230 */ /* 0x000fe40000004100 */
[----:B------:R-:W-:Y:S02]  /*67e0*/  HADD2.F32 R105, -RZ, R127.H0_H0 ;  /* 0x2000007fff697230 */ /* 0x000fe40000004100 */
[----:B------:R-:W-:Y:S02]  /*67f0*/  HADD2.F32 R206, -RZ, R71.H0_H0 ;  /* 0x20000047ffce7230 */ /* 0x000fe40000004100 */
[----:B------:R-:W-:-:S02]  /*6800*/  HADD2.F32 R188, -RZ, R68.H0_H0 ;  /* 0x20000044ffbc7230 */ /* 0x000fc40000004100 */
[----:B------:R-:W-:Y:S02]  /*6810*/  HADD2.F32 R112, -RZ, R67.H0_H0 ;  /* 0x20000043ff707230 */ /* 0x000fe40000004100 */
[----:B-----5:R-:W-:Y:S02]  /*6820*/  HADD2.F32 R64, -RZ, R153.H0_H0 ;  /* 0x20000099ff407230 */ /* 0x020fe40000004100 */
[----:B---3--:R-:W-:Y:S02]  /*6830*/  HADD2.F32 R66, -RZ, R155.H0_H0 ;  /* 0x2000009bff427230 */ /* 0x008fe40000004100 */
[----:B----4-:R-:W-:Y:S02]  /*6840*/  HADD2.F32 R210, -RZ, R223.H0_H0 ;  /* 0x200000dfffd27230 */ /* 0x010fe40000004100 */
        /* <DEDUP_REMOVED lines=36> */
[----:B------:R-:W-:Y:S02]  /*6a90*/  HADD2.F32 R121, -RZ, R193.H0_H0 ;  /* 0x200000c1ff797230 */ /* 0x000fe40000004100 */
[----:B------:R-:W-:Y:S01]  /*6aa0*/  FMUL.FTZ R147, R85, -R210 ;  /* 0x800000d255937220 */ /* 0x000fe20000410000 */
        /* <DEDUP_REMOVED lines=35> */
[C---:B------:R-:W-:Y:S01]  /*6ce0*/  FMUL.FTZ R200, R84.reuse, R127 ;  /* 0x0000007f54c87220 */ /* 0x040fe20000410000 */
[----:B------:R-:W-:Y:S01]  /*6cf0*/  FMUL.FTZ R181, R84, -R181 ;  /* 0x800000b554b57220 */ /* 0x000fe20000410000 */
[----:B------:R-:W-:Y:S01]  /*6d00*/  FMUL.FTZ R198, R85, R222 ;  /* 0x000000de55c67220 */ /* 0x000fe20000410000 */
        /* <DEDUP_REMOVED lines=21> */
.L_x_13464:
[----:B------:R-:W-:-:S05]  /*6e60*/  LEA R3, R3, UR25, 0x3 ;  /* 0x0000001903037c11 */ /* 0x000fca000f8e18ff */
[----:B------:R0:W1:Y:S02]  /*6e70*/  LDS.64 R100, [R3+0x45d8] ;  /* 0x0045d80003647984 */ /* 0x0000640000000a00 */
.L_x_13465:
[----:B------:R-:W-:Y:S05]  /*6e80*/  BSYNC.RECONVERGENT B0 ;  /* 0x0000000000007941 */ /* 0x000fea0003800200 */
.L_x_13463:
[----:B0-----:R-:W-:Y:S01]  /*6e90*/  FMUL.FTZ R3, R99, R159 ;  /* 0x0000009f63037220 */ /* 0x001fe20000410000 */
[C---:B------:R-:W-:Y:S01]  /*6ea0*/  FMUL.FTZ R236, R96.reuse, R115 ;  /* 0x0000007360ec7220 */ /* 0x040fe20000410000 */
[----:B------:R-:W-:Y:S01]  /*6eb0*/  FMUL.FTZ R238, R96, R117 ;  /* 0x0000007560ee7220 */ /* 0x000fe20000410000 */
[C---:B------:R-:W-:Y:S01]  /*6ec0*/  FMUL.FTZ R64, R98.reuse, R159 ;  /* 0x0000009f62407220 */ /* 0x040fe20000410000 */
[----:B------:R-:W-:Y:S01]  /*6ed0*/  FFMA.FTZ R3, R98, R160, -R3 ;  /* 0x000000a062037223 */ /* 0x000fe20000010803 */
[C---:B------:R-:W-:Y:S01]  /*6ee0*/  FMUL.FTZ R236, R37.reuse, R236 ;  /* 0x000000ec25ec7220 */ /* 0x040fe20000410000 */
[----:B------:R-:W-:Y:S01]  /*6ef0*/  FMUL.FTZ R238, R37, R238 ;  /* 0x000000ee25ee7220 */ /* 0x000fe20000410000 */
[----:B------:R-:W-:Y:S01]  /*6f00*/  FFMA.FTZ R64, R99, R160, R64 ;  /* 0x000000a063407223 */ /* 0x000fe20000010040 */
[-C--:B------:R-:W-:Y:S01]  /*6f10*/  FMUL.FTZ R71, R157, R3.reuse ;  /* 0x000000039d477220 */ /* 0x080fe20000410000 */
[C---:B------:R-:W-:Y:S01]  /*6f20*/  FMUL.FTZ R67, R159.reuse, R236 ;  /* 0x000000ec9f437220 */ /* 0x040fe20000410000 */
[----:B------:R-:W-:Y:S01]  /*6f30*/  FMUL.FTZ R65, R159, R238 ;  /* 0x000000ee9f417220 */ /* 0x000fe20000410000 */
[----:B------:R-:W-:Y:S01]  /*6f40*/  FMUL.FTZ R241, R93, R116 ;  /* 0x000000745df17220 */ /* 0x000fe20000410000 */
[-C--:B------:R-:W-:Y:S01]  /*6f50*/  FFMA.FTZ R127, R158, R64.reuse, R71 ;  /* 0x000000409e7f7223 */ /* 0x080fe20000010047 */
[----:B------:R-:W-:Y:S01]  /*6f60*/  FMUL.FTZ R71, R157, R64 ;  /* 0x000000409d477220 */ /* 0x000fe20000410000 */
[C---:B------:R-:W-:Y:S01]  /*6f70*/  FFMA.FTZ R64, R160.reuse, R238, R67 ;  /* 0x000000eea0407223 */ /* 0x040fe20000010043 */
[----:B------:R-:W-:Y:S01]  /*6f80*/  FMUL.FTZ R239, R93, R114 ;  /* 0x000000725def7220 */ /* 0x000fe20000410000 */
[----:B------:R-:W-:Y:S01]  /*6f90*/  FFMA.FTZ R65, R160, R236, -R65 ;  /* 0x000000eca0417223 */ /* 0x000fe20000010841 */
[----:B------:R-:W-:Y:S01]  /*6fa0*/  FFMA.FTZ R71, R158, R3, -R71 ;  /* 0x000000039e477223 */ /* 0x000fe20000010847 */
[----:B------:R-:W-:Y:S01]  /*6fb0*/  FFMA.FTZ R64, R38, R241, R64 ;  /* 0x000000f126407223 */ /* 0x000fe20000010040 */
[----:B------:R-:W-:Y:S01]  /*6fc0*/  FMUL.FTZ R67, R154, R127 ;  /* 0x0000007f9a437220 */ /* 0x000fe20000410000 */
[----:B------:R-:W-:Y:S01]  /*6fd0*/  FFMA.FTZ R65, R38, R239, R65 ;  /* 0x000000ef26417223 */ /* 0x000fe20000010041 */
[----:B------:R-:W-:Y:S01]  /*6fe0*/  FMUL.FTZ R240, R168, R119 ;  /* 0x00000077a8f07220 */ /* 0x000fe20000410000 */
[CC--:B------:R-:W-:Y:S01]  /*6ff0*/  FMUL.FTZ R66, R157.reuse, R64.reuse ;  /* 0x000000409d427220 */ /* 0x0c0fe20000410000 */
[----:B------:R-:W-:Y:S01]  /*7000*/  FFMA.FTZ R67, R156, R71, -R67 ;  /* 0x000000479c437223 */ /* 0x000fe20000010843 */
[----:B------:R-:W-:Y:S01]  /*7010*/  FMUL.FTZ R3, R157, R65 ;  /* 0x000000419d037220 */ /* 0x000fe20000410000 */
[----:B------:R-:W-:Y:S01]  /*7020*/  FMUL.FTZ R71, R154, R71 ;  /* 0x000000479a477220 */ /* 0x000fe20000410000 */
[----:B------:R-:W-:Y:S01]  /*7030*/  FFMA.FTZ R65, R158, R65, -R66 ;  /* 0x000000419e417223 */ /* 0x000fe20000010842 */
[----:B------:R-:W-:Y:S01]  /*7040*/  FMUL.FTZ R242, R168, R121 ;  /* 0x00000079a8f27220 */ /* 0x000fe20000410000 */
[----:B------:R-:W-:Y:S01]  /*7050*/  FFMA.FTZ R64, R158, R64, R3 ;  /* 0x000000409e407223 */ /* 0x000fe20000010003 */
        /* <DEDUP_REMOVED lines=10> */
[C---:B------:R-:W-:Y:S01]  /*7100*/  FFMA.FTZ R3, R156.reuse, R3, R66 ;  /* 0x000000039c037223 */ /* 0x040fe20000010042 */
[C---:B------:R-:W-:Y:S01]  /*7110*/  FMUL.FTZ R235, R95.reuse, R164 ;  /* 0x000000a45feb7220 */ /* 0x040fe20000410000 */
[----:B------:R-:W-:Y:S01]  /*7120*/  FFMA.FTZ R64, R156, R65, -R127 ;  /* 0x000000419c407223 */ /* 0x000fe2000001087f */
[----:B------:R-:W-:Y:S01]  /*7130*/  FMUL.FTZ R237, R95, R162 ;  /* 0x000000a25fed7220 */ /* 0x000fe20000410000 */
[-C--:B------:R-:W-:Y:S01]  /*7140*/  FMUL.FTZ R66, R148, R67.reuse ;  /* 0x0000004394427220 */ /* 0x080fe20000410000 */
[C---:B------:R-:W-:Y:S01]  /*7150*/  FFMA.FTZ R71, R149.reuse, R67, -R68 ;  /* 0x0000004395477223 */ /* 0x040fe20000010844 */
[C---:B------:R-:W-:Y:S01]  /*7160*/  FFMA.FTZ R65, R40.reuse, R235, R3 ;  /* 0x000000eb28417223 */ /* 0x040fe20000010003 */
[----:B------:R-:W-:Y:S01]  /*7170*/  FFMA.FTZ R3, R40, R237, R64 ;  /* 0x000000ed28037223 */ /* 0x000fe20000010040 */
[----:B------:R-:W-:Y:S01]  /*7180*/  FFMA.FTZ R211, R149, R211, R66 ;  /* 0x000000d395d37223 */ /* 0x000fe20000010042 */
        /* <DEDUP_REMOVED lines=10> */
[----:B------:R-:W-:Y:S01]  /*7230*/  FFMA.FTZ R64, R41, R234, R64 ;  /* 0x000000ea29407223 */ /* 0x000fe20000010040 */
[----:B------:R-:W-:Y:S01]  /*7240*/  FMUL.FTZ R3, R141, R127 ;  /* 0x0000007f8d037220 */ /* 0x000fe20000410000 */
[----:B------:R-:W-:Y:S01]  /*7250*/  FFMA.FTZ R65, R41, R232, R65 ;  /* 0x000000e829417223 */ /* 0x000fe20000010041 */
[-C--:B------:R-:W-:Y:S01]  /*7260*/  FMUL.FTZ R68, R141, R211.reuse ;  /* 0x000000d38d447220 */ /* 0x080fe20000410000 */
[----:B------:R-:W-:Y:S01]  /*7270*/  FMUL.FTZ R66, R148, R64 ;  /* 0x0000004094427220 */ /* 0x000fe20000410000 */
[----:B------:R-:W-:Y:S01]  /*7280*/  FFMA.FTZ R211, R142, R211, -R3 ;  /* 0x000000d38ed37223 */ /* 0x000fe20000010803 */
[----:B------:R-:W-:Y:S01]  /*7290*/  FMUL.FTZ R3, R148, R65 ;  /* 0x0000004194037220 */ /* 0x000fe20000410000 */
[----:B------:R-:W-:Y:S01]  /*72a0*/  FFMA.FTZ R127, R142, R127, R68 ;  /* 0x0000007f8e7f7223 */ /* 0x000fe20000010044 */
[----:B------:R-:W-:Y:S01]  /*72b0*/  FFMA.FTZ R65, R149, R65, R66 ;  /* 0x0000004195417223 */ /* 0x000fe20000010042 */
[----:B------:R-:W-:Y:S01]  /*72c0*/  FMUL.FTZ R229, R97, R166 ;  /* 0x000000a661e57220 */ /* 0x000fe20000410000 */
[----:B------:R-:W-:Y:S01]  /*72d0*/  FFMA.FTZ R64, R149, R64, -R3 ;  /* 0x0000004095407223 */ /* 0x000fe20000010803 */
[----:B------:R-:W-:Y:S01]  /*72e0*/  FMUL.FTZ R227, R97, R184 ;  /* 0x000000b861e37220 */ /* 0x000fe20000410000 */
[----:B------:R-:W0:Y:S01]  /*72f0*/  @P1 LDC R68, c[0x0][0x38c] ;  /* 0x0000e300ff441b82 */ /* 0x000e220000000800 */
[----:B------:R-:W-:Y:S01]  /*7300*/  FFMA.FTZ R65, R42, R229, R65 ;  /* 0x000000e52a417223 */ /* 0x000fe20000010041 */
[C---:B------:R-:W-:Y:S01]  /*7310*/  FMUL.FTZ R66, R138.reuse, R127 ;  /* 0x0000007f8a427220 */ /* 0x040fe20000410000 */
[----:B------:R-:W-:Y:S01]  /*7320*/  FMUL.FTZ R71, R138, R211 ;  /* 0x000000d38a477220 */ /* 0x000fe20000410000 */
[----:B------:R-:W-:Y:S01]  /*7330*/  FFMA.FTZ R3, R42, R227, R64 ;  /* 0x000000e32a037223 */ /* 0x000fe20000010040 */
[----:B------:R-:W-:Y:S01]  /*7340*/  FMUL.FTZ R67, R144, R65 ;  /* 0x0000004190437220 */ /* 0x000fe20000410000 */
[C---:B------:R-:W-:Y:S01]  /*7350*/  FFMA.FTZ R211, R140.reuse, R211, -R66 ;  /* 0x000000d38cd37223 */ /* 0x040fe20000010842 */
[----:B------:R-:W-:Y:S01]  /*7360*/  FFMA.FTZ R127, R140, R127, R71 ;  /* 0x0000007f8c7f7223 */ /* 0x000fe20000010047 */
[-C--:B------:R-:W-:Y:S01]  /*7370*/  FMUL.FTZ R66, R144, R3.reuse ;  /* 0x0000000390427220 */ /* 0x080fe20000410000 */
[----:B------:R-:W-:Y:S01]  /*7380*/  FFMA.FTZ R64, R146, R3, -R67 ;  /* 0x0000000392407223 */ /* 0x000fe20000010843 */
[----:B------:R-:W-:Y:S01]  /*7390*/  FMUL.FTZ R224, R172, R191 ;  /* 0x000000bface07220 */ /* 0x000fe20000410000 */
[----:B------:R-:W-:Y:S01]  /*73a0*/  FMUL.FTZ R3, R134, R127 ;  /* 0x0000007f86037220 */ /* 0x000fe20000410000 */
[----:B------:R-:W-:Y:S01]  /*73b0*/  FFMA.FTZ R65, R146, R65, R66 ;  /* 0x0000004192417223 */ /* 0x000fe20000010042 */
[----:B------:R-:W-:Y:S01]  /*73c0*/  FMUL.FTZ R226, R172, R133 ;  /* 0x00000085ace27220 */ /* 0x000fe20000410000 */
[C---:B------:R-:W-:Y:S01]  /*73d0*/  FFMA.FTZ R64, R43.reuse, R224, R64 ;  /* 0x000000e02b407223 */ /* 0x040fe20000010040 */
[----:B------:R-:W-:Y:S01]  /*73e0*/  FFMA.FTZ R213, R136, R211, -R3 ;  /* 0x000000d388d57223 */ /* 0x000fe20000010803 */
[----:B------:R-:W-:Y:S01]  /*73f0*/  MOV R3, UR19 ;  /* 0x0000001300037c02 */ /* 0x000fe20008000f00 */
[----:B------:R-:W-:Y:S01]  /*7400*/  FFMA.FTZ R65, R43, R226, R65 ;  /* 0x000000e22b417223 */ /* 0x000fe20000010041 */
[----:B------:R-:W-:Y:S01]  /*7410*/  FMUL.FTZ R71, R141, R64 ;  /* 0x000000408d477220 */ /* 0x000fe20000410000 */
[----:B------:R-:W-:Y:S01]  /*7420*/  HFMA2 R66, -RZ, RZ, 0, 9.5367431640625e-07 ;  /* 0x00000010ff427431 */ /* 0x000fe200000001ff */
[----:B------:R-:W-:Y:S01]  /*7430*/  @P1 IADD3 R3, PT, PT, R3, -0x2, RZ ;  /* 0xfffffffe03031810 */ /* 0x000fe20007ffe0ff */
[----:B------:R-:W-:Y:S01]  /*7440*/  FMUL.FTZ R67, R141, R65 ;  /* 0x000000418d437220 */ /* 0x000fe20000410000 */
[----:B------:R-:W-:Y:S01]  /*7450*/  FMUL.FTZ R211, R134, R211 ;  /* 0x000000d386d37220 */ /* 0x000fe20000410000 */
[C---:B------:R-:W-:Y:S01]  /*7460*/  FFMA.FTZ R71, R142.reuse, R65, R71 ;  /* 0x000000418e477223 */ /* 0x040fe20000010047 */
[C---:B------:R-:W-:Y:S01]  /*7470*/  FMUL.FTZ R223, R169.reuse, R108 ;  /* 0x0000006ca9df7220 */ /* 0x040fe20000410000 */
[----:B------:R-:W-:Y:S01]  /*7480*/  FFMA.FTZ R64, R142, R64, -R67 ;  /* 0x000000408e407223 */ /* 0x000fe20000010843 */
[----:B------:R-:W-:Y:S01]  /*7490*/  FMUL.FTZ R225, R169, R186 ;  /* 0x000000baa9e17220 */ /* 0x000fe20000410000 */
[----:B------:R-:W-:Y:S01]  /*74a0*/  FFMA.FTZ R215, R136, R127, R211 ;  /* 0x0000007f88d77223 */ /* 0x000fe200000100d3 */
[----:B0-----:R-:W-:-:S02]  /*74b0*/  @P1 IMAD R3, R3, R68, UR8 ;  /* 0x0000000803031e24 */ /* 0x001fc4000f8e0244 */
[C---:B------:R-:W-:Y:S01]  /*74c0*/  FFMA.FTZ R127, R44.reuse, R223, R71 ;  /* 0x000000df2c7f7223 */ /* 0x040fe20000010047 */
[----:B------:R-:W-:Y:S01]  /*74d0*/  FFMA.FTZ R71, R44, R225, R64 ;  /* 0x000000e12c477223 */ /* 0x000fe20000010040 */
[----:B------:R-:W-:Y:S01]  /*74e0*/  CS2R R64, SRZ ;  /* 0x0000000000407805 */ /* 0x000fe2000001ff00 */
[----:B------:R-:W-:-:S04]  /*74f0*/  @P1 IMAD.WIDE R66, R3, R66, UR4 ;  /* 0x0000000403421e25 */ /* 0x000fc8000f8e0242 */
[C---:B------:R-:W-:Y:S01]  /*7500*/  FMUL.FTZ R211, R138.reuse, R127 ;  /* 0x0000007f8ad37220 */ /* 0x040fe20000410000 */
[----:B------:R-:W-:Y:S01]  /*7510*/  FMUL.FTZ R70, R138, R71 ;  /* 0x000000478a467220 */ /* 0x000fe20000410000 */
[C---:B------:R-:W-:Y:S01]  /*7520*/  FMUL.FTZ R222, R176.reuse, R105 ;  /* 0x00000069b0de7220 */ /* 0x040fe20000410000 */
[----:B------:R-:W-:Y:S01]  /*7530*/  FMUL.FTZ R220, R176, R201 ;  /* 0x000000c9b0dc7220 */ /* 0x000fe20000410000 */
[----:B------:R0:W3:Y:S01]  /*7540*/  @P1 LDG.E.64 R64, desc[UR28][R66.64+0x8] ;  /* 0x0000081c42401981 */ /* 0x0000e2000c1e1b00 */
[C---:B------:R-:W-:Y:S01]  /*7550*/  FFMA.FTZ R68, R140.reuse, R71, -R211 ;  /* 0x000000478c447223 */ /* 0x040fe200000108d3 */
[----:B------:R-:W-:-:S03]  /*7560*/  FFMA.FTZ R127, R140, R127, R70 ;  /* 0x0000007f8c7f7223 */ /* 0x000fc60000010046 */
[C---:B------:R-:W-:Y:S01]  /*7570*/  FFMA.FTZ R3, R45.reuse, R222, R68 ;  /* 0x000000de2d037223 */ /* 0x040fe20000010044 */
[----:B------:R-:W-:Y:S01]  /*7580*/  FFMA.FTZ R127, R45, R220, R127 ;  /* 0x000000dc2d7f7223 */ /* 0x000fe2000001007f */
[----:B------:R-:W-:Y:S02]  /*7590*/  FMUL.FTZ R70, R130, R213 ;  /* 0x000000d582467220 */ /* 0x000fe40000410000 */
[----:B------:R-:W-:Y:S01]  /*75a0*/  FMUL.FTZ R71, R134, R3 ;  /* 0x0000000386477220 */ /* 0x000fe20000410000 */
[----:B------:R-:W-:Y:S01]  /*75b0*/  FMUL.FTZ R211, R130, R215 ;  /* 0x000000d782d37220 */ /* 0x000fe20000410000 */
[----:B------:R-:W-:Y:S01]  /*75c0*/  FMUL.FTZ R68, R134, R127 ;  /* 0x0000007f86447220 */ /* 0x000fe20000410000 */
[----:B------:R-:W-:Y:S01]  /*75d0*/  FFMA.FTZ R215, R132, R215, R70 ;  /* 0x000000d784d77223 */ /* 0x000fe20000010046 */
[----:B------:R-:W-:Y:S01]  /*75e0*/  FFMA.FTZ R71, R136, R127, R71 ;  /* 0x0000007f88477223 */ /* 0x000fe20000010047 */
[C---:B------:R-:W-:Y:S01]  /*75f0*/  FMUL.FTZ R231, R171.reuse, R206 ;  /* 0x000000ceabe77220 */ /* 0x040fe20000410000 */
[----:B------:R-:W-:Y:S01]  /*7600*/  FFMA.FTZ R211, R132, R213, -R211 ;  /* 0x000000d584d37223 */ /* 0x000fe200000108d3 */
[----:B------:R-:W-:Y:S01]  /*7610*/  FFMA.FTZ R68, R136, R3, -R68 ;  /* 0x0000000388447223 */ /* 0x000fe20000010844 */
[----:B------:R-:W-:Y:S01]  /*7620*/  FMUL.FTZ R3, R126, R215 ;  /* 0x000000d77e037220 */ /* 0x000fe20000410000 */
[----:B------:R-:W-:Y:S01]  /*7630*/  FMUL.FTZ R233, R171, R208 ;  /* 0x000000d0abe97220 */ /* 0x000fe20000410000 */
[----:B------:R-:W-:Y:S01]  /*7640*/  FFMA.FTZ R71, R46, R231, R71 ;  /* 0x000000e72e477223 */ /* 0x000fe20000010047 */
[-C--:B0-----:R-:W-:Y:S01]  /*7650*/  FMUL.FTZ R66, R126, R211.reuse ;  /* 0x000000d37e427220 */ /* 0x081fe20000410000 */
[----:B------:R-:W-:Y:S01]  /*7660*/  FFMA.FTZ R211, R128, R211, -R3 ;  /* 0x000000d380d37223 */ /* 0x000fe20000010803 */
[----:B------:R-:W-:Y:S01]  /*7670*/  FFMA.FTZ R3, R46, R233, R68 ;  /* 0x000000e92e037223 */ /* 0x000fe20000010044 */
[----:B------:R-:W-:Y:S01]  /*7680*/  FMUL.FTZ R67, R130, R71 ;  /* 0x0000004782437220 */ /* 0x000fe20000410000 */
[----:B------:R-:W-:Y:S01]  /*7690*/  FFMA.FTZ R215, R128, R215, R66 ;  /* 0x000000d780d77223 */ /* 0x000fe20000010042 */
[----:B------:R-:W-:-:S02]  /*76a0*/  FMUL.FTZ R127, R122, R211 ;  /* 0x000000d37a7f7220 */ /* 0x000fc40000410000 */
[-C--:B------:R-:W-:Y:S01]  /*76b0*/  FFMA.FTZ R66, R132, R3.reuse, -R67 ;  /* 0x0000000384427223 */ /* 0x080fe20000010843 */
[----:B------:R-:W-:Y:S01]  /*76c0*/  FMUL.FTZ R3, R130, R3 ;  /* 0x0000000382037220 */ /* 0x000fe20000410000 */
[----:B------:R-:W-:Y:S01]  /*76d0*/  FFMA.FTZ R127, R124, R215, R127 ;  /* 0x000000d77c7f7223 */ /* 0x000fe2000001007f */
[----:B------:R-:W-:Y:S01]  /*76e0*/  FMUL.FTZ R228, R178, R107 ;  /* 0x0000006bb2e47220 */ /* 0x000fe20000410000 */
[----:B------:R-:W-:Y:S01]  /*76f0*/  FMUL.FTZ R215, R122, R215 ;  /* 0x000000d77ad77220 */ /* 0x000fe20000410000 */
[----:B------:R-:W-:Y:S01]  /*7700*/  FFMA.FTZ R3, R132, R71, R3 ;  /* 0x0000004784037223 */ /* 0x000fe20000010003 */
[----:B------:R-:W-:Y:S01]  /*7710*/  FMUL.FTZ R230, R178, R165 ;  /* 0x000000a5b2e67220 */ /* 0x000fe20000410000 */
[C---:B------:R-:W-:Y:S01]  /*7720*/  FFMA.FTZ R67, R47.reuse, R228, R66 ;  /* 0x000000e42f437223 */ /* 0x040fe20000010042 */
        /* <DEDUP_REMOVED lines=8> */
[C---:B------:R-:W-:Y:S01]  /*77b0*/  FMUL.FTZ R219, R173.reuse, R112 ;  /* 0x00000070addb7220 */ /* 0x040fe20000410000 */
[----:B------:R-:W-:Y:S01]  /*77c0*/  FFMA.FTZ R68, R120, R127, R68 ;  /* 0x0000007f78447223 */ /* 0x000fe20000010044 */
[----:B------:R-:W-:Y:S01]  /*77d0*/  FFMA.FTZ R66, R128, R67, -R66 ;  /* 0x0000004380427223 */ /* 0x000fe20000010842 */
[----:B------:R-:W-:Y:S01]  /*77e0*/  FMUL.FTZ R221, R173, R188 ;  /* 0x000000bcaddd7220 */ /* 0x000fe20000410000 */
[----:B------:R-:W-:Y:S01]  /*77f0*/  FMUL.FTZ R127, R110, R211 ;  /* 0x000000d36e7f7220 */ /* 0x000fe20000410000 */
[----:B------:R-:W-:Y:S01]  /*7800*/  FFMA.FTZ R71, R48, R219, R71 ;  /* 0x000000db30477223 */ /* 0x000fe20000010047 */
[-C--:B------:R-:W-:Y:S01]  /*7810*/  FMUL.FTZ R70, R110, R68.reuse ;  /* 0x000000446e467220 */ /* 0x080fe20000410000 */
[----:B------:R-:W-:Y:S01]  /*7820*/  FFMA.FTZ R3, R48, R221, R66 ;  /* 0x000000dd30037223 */ /* 0x000fe20000010042 */
[C---:B------:R-:W-:Y:S01]  /*7830*/  FFMA.FTZ R127, R111.reuse, R68, R127 ;  /* 0x000000446f7f7223 */ /* 0x040fe2000001007f */
[C---:B------:R-:W-:Y:S01]  /*7840*/  FMUL.FTZ R67, R122.reuse, R71 ;  /* 0x000000477a437220 */ /* 0x040fe20000410000 */
[----:B------:R-:W-:Y:S01]  /*7850*/  FFMA.FTZ R70, R111, R211, -R70 ;  /* 0x000000d36f467223 */ /* 0x000fe20000010846 */
[----:B------:R-:W-:Y:S01]  /*7860*/  FMUL.FTZ R66, R122, R3 ;  /* 0x000000037a427220 */ /* 0x000fe20000410000 */
[----:B------:R-:W-:Y:S01]  /*7870*/  FMUL.FTZ R68, R102, R127 ;  /* 0x0000007f66447220 */ /* 0x000fe20000410000 */
[----:B------:R-:W-:Y:S01]  /*7880*/  FFMA.FTZ R67, R124, R3, -R67 ;  /* 0x000000037c437223 */ /* 0x000fe20000010843 */
[----:B------:R-:W-:Y:S01]  /*7890*/  FMUL.FTZ R212, R180, R203 ;  /* 0x000000cbb4d47220 */ /* 0x000fe20000410000 */
[----:B------:R-:W-:Y:S01]  /*78a0*/  FFMA.FTZ R66, R124, R71, R66 ;  /* 0x000000477c427223 */ /* 0x000fe20000010042 */
[----:B------:R-:W-:Y:S01]  /*78b0*/  FMUL.FTZ R216, R180, R205 ;  /* 0x000000cdb4d87220 */ /* 0x000fe20000410000 */
[-C--:B------:R-:W-:Y:S01]  /*78c0*/  FFMA.FTZ R3, R103, R70.reuse, -R68 ;  /* 0x0000004667037223 */ /* 0x080fe20000010844 */
[----:B------:R-:W-:Y:S01]  /*78d0*/  FMUL.FTZ R70, R102, R70 ;  /* 0x0000004666467220 */ /* 0x000fe20000410000 */
[C---:B------:R-:W-:Y:S01]  /*78e0*/  FFMA.FTZ R67, R49.reuse, R212, R67 ;  /* 0x000000d431437223 */ /* 0x040fe20000010043 */
[----:B------:R-:W-:-:S02]  /*78f0*/  FFMA.FTZ R71, R49, R216, R66 ;  /* 0x000000d831477223 */ /* 0x000fc40000010042 */
[----:B------:R-:W-:Y:S01]  /*7900*/  FFMA.FTZ R66, R103, R127, R70 ;  /* 0x0000007f67427223 */ /* 0x000fe20000010046 */
[C---:B------:R-:W-:Y:S01]  /*7910*/  FMUL.FTZ R70, R118.reuse, R67 ;  /* 0x0000004376467220 */ /* 0x040fe20000410000 */
[-C--:B------:R-:W-:Y:S01]  /*7920*/  FMUL.FTZ R127, R118, R71.reuse ;  /* 0x00000047767f7220 */ /* 0x080fe20000410000 */
[C---:B------:R-:W-:Y:S02]  /*7930*/  FMUL.FTZ R211, R175.reuse, R204 ;  /* 0x000000ccafd37220 */ /* 0x040fe40000410000 */
[C---:B------:R-:W-:Y:S01]  /*7940*/  FFMA.FTZ R71, R120.reuse, R71, R70 ;  /* 0x0000004778477223 */ /* 0x040fe20000010046 */
[----:B------:R-:W-:Y:S01]  /*7950*/  FFMA.FTZ R68, R120, R67, -R127 ;  /* 0x0000004378447223 */ /* 0x000fe2000001087f */
[----:B------:R-:W-:Y:S02]  /*7960*/  FMUL.FTZ R213, R175, R202 ;  /* 0x000000caafd57220 */ /* 0x000fe40000410000 */
[C---:B------:R-:W-:Y:S02]  /*7970*/  FFMA.FTZ R71, R50.reuse, R211, R71 ;  /* 0x000000d332477223 */ /* 0x040fe40000010047 */
[----:B------:R-:W-:-:S02]  /*7980*/  FFMA.FTZ R68, R50, R213, R68 ;  /* 0x000000d532447223 */ /* 0x000fc40000010044 */
[C---:B------:R-:W-:Y:S02]  /*7990*/  FMUL.FTZ R70, R110.reuse, R71 ;  /* 0x000000476e467220 */ /* 0x040fe40000410000 */
[-C--:B------:R-:W-:Y:S01]  /*79a0*/  FMUL.FTZ R214, R110, R68.reuse ;  /* 0x000000446ed67220 */ /* 0x080fe20000410000 */
[C---:B------:R-:W-:Y:S01]  /*79b0*/  FMUL.FTZ R218, R182.reuse, R197 ;  /* 0x000000c5b6da7220 */ /* 0x040fe20000410000 */
[C---:B------:R-:W-:Y:S02]  /*79c0*/  FFMA.FTZ R67, R111.reuse, R68, -R70 ;  /* 0x000000446f437223 */ /* 0x040fe40000010846 */
[----:B------:R-:W-:Y:S01]  /*79d0*/  FFMA.FTZ R68, R111, R71, R214 ;  /* 0x000000476f447223 */ /* 0x000fe200000100d6 */
[----:B------:R-:W-:Y:S01]  /*79e0*/  FMUL.FTZ R214, R182, R113 ;  /* 0x00000071b6d67220 */ /* 0x000fe20000410000 */
[----:B------:R-:W-:-:S03]  /*79f0*/  FFMA.FTZ R67, R51, R218, R67 ;  /* 0x000000da33437223 */ /* 0x000fc60000010043 */
[----:B------:R-:W-:Y:S01]  /*7a00*/  FFMA.FTZ R68, R51, R214, R68 ;  /* 0x000000d633447223 */ /* 0x000fe20000010044 */
[CC--:B------:R-:W-:Y:S01]  /*7a10*/  FMUL.FTZ R71, R102.reuse, R67.reuse ;  /* 0x0000004366477220 */ /* 0x0c0fe20000410000 */
[----:B------:R-:W-:Y:S02]  /*7a20*/  FMUL.FTZ R215, R177, R192 ;  /* 0x000000c0b1d77220 */ /* 0x000fe40000410000 */
[-C--:B------:R-:W-:Y:S01]  /*7a30*/  FMUL.FTZ R70, R102, R68.reuse ;  /* 0x0000004466467220 */ /* 0x080fe20000410000 */
[----:B------:R-:W-:Y:S01]  /*7a40*/  FFMA.FTZ R71, R103, R68, R71 ;  /* 0x0000004467477223 */ /* 0x000fe20000010047 */
[----:B------:R-:W-:Y:S02]  /*7a50*/  FMUL.FTZ R217, R177, R190 ;  /* 0x000000beb1d97220 */ /* 0x000fe40000410000 */
[----:B------:R-:W-:Y:S01]  /*7a60*/  FFMA.FTZ R70, R103, R67, -R70 ;  /* 0x0000004367467223 */ /* 0x000fe20000010846 */
[----:B------:R-:W-:-:S03]  /*7a70*/  FFMA.FTZ R67, R52, R215, R71 ;  /* 0x000000d734437223 */ /* 0x000fc60000010047 */
[----:B------:R-:W-:Y:S02]  /*7a80*/  FFMA.FTZ R68, R52, R217, R70 ;  /* 0x000000d934447223 */ /* 0x000fe40000010046 */
[----:B------:R-:W0:Y:S04]  /*7a90*/  SHFL.UP PT, R243, R67, 0x1, RZ ;  /* 0x0420000043f37989 */ /* 0x000e2800000e00ff */
[----:B------:R-:W4:Y:S04]  /*7aa0*/  SHFL.UP PT, R127, R68, 0x1, RZ ;  /* 0x04200000447f7989 */ /* 0x000f2800000e00ff */
[----:B------:R-:W5:Y:S01]  /*7ab0*/  SHFL.UP PT, R71, R66, 0x1, RZ ;  /* 0x0420000042477989 */ /* 0x000f6200000e00ff */
[----:B------:R-:W-:-:S03]  /*7ac0*/  ISETP.GE.AND P3, PT, R69, 0x1, PT ;  /* 0x000000014500780c */ /* 0x000fc60003f66270 */
[----:B------:R-:W2:Y:S01]  /*7ad0*/  SHFL.UP PT, R70, R3, 0x1, RZ ;  /* 0x0420000003467989 */ /* 0x000ea200000e00ff */
[-C--:B0-----:R-:W-:Y:S01]  /*7ae0*/  FMUL.FTZ R245, R3, R243.reuse ;  /* 0x000000f303f57220 */ /* 0x081fe20000410000 */
[----:B------:R-:W-:-:S03]  /*7af0*/  FMUL.FTZ R244, R66, R243 ;  /* 0x000000f342f47220 */ /* 0x000fc60000410000 */
[-C--:B----4-:R-:W-:Y:S01]  /*7b00*/  FFMA.FTZ R246, R66, R127.reuse, R245 ;  /* 0x0000007f42f67223 */ /* 0x090fe200000100f5 */
[----:B------:R-:W-:-:S04]  /*7b10*/  FFMA.FTZ R127, R3, R127, -R244 ;  /* 0x0000007f037f7223 */ /* 0x000fc800000108f4 */
[----:B------:R-:W-:Y:S01]  /*7b20*/  @P3 FADD.FTZ R67, R67, R246 ;  /* 0x000000f643433221 */ /* 0x000fe20000010000 */
[----:B------:R-:W-:Y:S01]  /*7b30*/  @P3 FADD.FTZ R68, R68, R127 ;  /* 0x0000007f44443221 */ /* 0x000fe20000010000 */
[----:B-----5:R-:W-:-:S03]  /*7b40*/  FMUL.FTZ R244, R66, R71 ;  /* 0x0000004742f47220 */ /* 0x020fc60000410000 */
[----:B------:R-:W0:Y:S01]  /*7b50*/  SHFL.UP PT, R243, R67, 0x2, RZ ;  /* 0x0440000043f37989 */ /* 0x000e2200000e00ff */
[----:B------:R-:W-:-:S03]  /*7b60*/  FMUL.FTZ R71, R3, R71 ;  /* 0x0000004703477220 */ /* 0x000fc60000410000 */
[----:B------:R-:W4:Y:S01]  /*7b70*/  SHFL.UP PT, R127, R68, 0x2, RZ ;  /* 0x04400000447f7989 */ /* 0x000f2200000e00ff */
[-C--:B--2---:R-:W-:Y:S01]  /*7b80*/  @P3 FFMA.FTZ R66, R66, R70.reuse, R71 ;  /* 0x0000004642423223 */ /* 0x084fe20000010047 */
[----:B------:R-:W-:-:S04]  /*7b90*/  @P3 FFMA.FTZ R3, R3, R70, -R244 ;  /* 0x0000004603033223 */ /* 0x000fc800000108f4 */
[----:B------:R-:W2:Y:S01]  /*7ba0*/  SHFL.UP PT, R71, R66, 0x2, RZ ;  /* 0x0440000042477989 */ /* 0x000ea200000e00ff */
[----:B------:R-:W-:-:S03]  /*7bb0*/  ISETP.GE.AND P3, PT, R69, 0x2, PT ;  /* 0x000000024500780c */ /* 0x000fc60003f66270 */
[----:B------:R-:W5:Y:S01]  /*7bc0*/  SHFL.UP PT, R70, R3, 0x2, RZ ;  /* 0x0440000003467989 */ /* 0x000f6200000e00ff */
[-C--:B0-----:R-:W-:Y:S01]  /*7bd0*/  FMUL.FTZ R245, R3, R243.reuse ;  /* 0x000000f303f57220 */ /* 0x081fe20000410000 */
[----:B------:R-:W-:-:S03]  /*7be0*/  FMUL.FTZ R244, R66, R243 ;  /* 0x000000f342f47220 */ /* 0x000fc60000410000 */
[-C--:B----4-:R-:W-:Y:S01]  /*7bf0*/  FFMA.FTZ R246, R66, R127.reuse, R245 ;  /* 0x0000007f42f67223 */ /* 0x090fe200000100f5 */
[----:B------:R-:W-:-:S04]  /*7c00*/  FFMA.FTZ R127, R3, R127, -R244 ;  /* 0x0000007f037f7223 */ /* 0x000fc800000108f4 */
[----:B------:R-:W-:Y:S01]  /*7c10*/  @P3 FADD.FTZ R67, R67, R246 ;  /* 0x000000f643433221 */ /* 0x000fe20000010000 */
[----:B------:R-:W-:Y:S01]  /*7c20*/  @P3 FADD.FTZ R68, R68, R127 ;  /* 0x0000007f44443221 */ /* 0x000fe20000010000 */
[CC--:B--2---:R-:W-:Y:S01]  /*7c30*/  FMUL.FTZ R244, R66.reuse, R71.reuse ;  /* 0x0000004742f47220 */ /* 0x0c4fe20000410000 */
[C---:B------:R-:W-:Y:S02]  /*7c40*/  FMUL.FTZ R71, R3.reuse, R71 ;  /* 0x0000004703477220 */ /* 0x040fe40000410000 */
[----:B------:R-:W0:Y:S02]  /*7c50*/  SHFL.UP PT, R243, R67, 0x4, RZ ;  /* 0x0480000043f37989 */ /* 0x000e2400000e00ff */
[-C--:B-----5:R-:W-:Y:S02]  /*7c60*/  @P3 FFMA.FTZ R66, R66, R70.reuse, R71 ;  /* 0x0000004642423223 */ /* 0x0a0fe40000010047 */
[----:B------:R-:W2:Y:S01]  /*7c70*/  SHFL.UP PT, R127, R68, 0x4, RZ ;  /* 0x04800000447f7989 */ /* 0x000ea200000e00ff */
[----:B------:R-:W-:-:S03]  /*7c80*/  @P3 FFMA.FTZ R3, R3, R70, -R244 ;  /* 0x0000004603033223 */ /* 0x000fc600000108f4 */
[----:B------:R-:W4:Y:S04]  /*7c90*/  SHFL.UP PT, R71, R66, 0x4, RZ ;  /* 0x0480000042477989 */ /* 0x000f2800000e00ff */
[----:B------:R-:W5:Y:S01]  /*7ca0*/  SHFL.UP PT, R70, R3, 0x4, RZ ;  /* 0x0480000003467989 */ /* 0x000f6200000e00ff */
[----:B------:R-:W-:Y:S01]  /*7cb0*/  ISETP.GE.AND P3, PT, R69, 0x4, PT ;  /* 0x000000044500780c */ /* 0x000fe20003f66270 */
[-C--:B0-----:R-:W-:Y:S01]  /*7cc0*/  FMUL.FTZ R245, R3, R243.reuse ;  /* 0x000000f303f57220 */ /* 0x081fe20000410000 */
[----:B------:R-:W-:-:S03]  /*7cd0*/  FMUL.FTZ R244, R66, R243 ;  /* 0x000000f342f47220 */ /* 0x000fc60000410000 */
[-C--:B--2---:R-:W-:Y:S01]  /*7ce0*/  FFMA.FTZ R246, R66, R127.reuse, R245 ;  /* 0x0000007f42f67223 */ /* 0x084fe200000100f5 */
[----:B------:R-:W-:-:S07]  /*7cf0*/  FFMA.FTZ R127, R3, R127, -R244 ;  /* 0x0000007f037f7223 */ /* 0x000fce00000108f4 */
[----:B------:R-:W-:Y:S01]  /*7d00*/  @P3 FADD.FTZ R67, R67, R246 ;  /* 0x000000f643433221 */ /* 0x000fe20000010000 */
[-C--:B----4-:R-:W-:Y:S01]  /*7d10*/  FMUL.FTZ R244, R66, R71.reuse ;  /* 0x0000004742f47220 */ /* 0x090fe20000410000 */
[C---:B------:R-:W-:Y:S01]  /*7d20*/  FMUL.FTZ R71, R3.reuse, R71 ;  /* 0x0000004703477220 */ /* 0x040fe20000410000 */
[----:B------:R-:W-:Y:S02]  /*7d30*/  @P3 FADD.FTZ R68, R68, R127 ;  /* 0x0000007f44443221 */ /* 0x000fe40000010000 */
[----:B------:R-:W0:Y:S01]  /*7d40*/  SHFL.UP PT, R243, R67, 0x8, RZ ;  /* 0x0500000043f37989 */ /* 0x000e2200000e00ff */
[-C--:B-----5:R-:W-:Y:S01]  /*7d50*/  @P3 FFMA.FTZ R66, R66, R70.reuse, R71 ;  /* 0x0000004642423223 */ /* 0x0a0fe20000010047 */
[----:B------:R-:W-:Y:S02]  /*7d60*/  @P3 FFMA.FTZ R3, R3, R70, -R244 ;  /* 0x0000004603033223 */ /* 0x000fe400000108f4 */
[----:B------:R-:W2:Y:S04]  /*7d70*/  SHFL.UP PT, R127, R68, 0x8, RZ ;  /* 0x05000000447f7989 */ /* 0x000ea800000e00ff */
[----:B------:R-:W4:Y:S04]  /*7d80*/  SHFL.UP PT, R71, R66, 0x8, RZ ;  /* 0x0500000042477989 */ /* 0x000f2800000e00ff */
[----:B------:R-:W5:Y:S01]  /*7d90*/  SHFL.UP PT, R70, R3, 0x8, RZ ;  /* 0x0500000003467989 */ /* 0x000f6200000e00ff */
[----:B------:R-:W-:Y:S01]  /*7da0*/  ISETP.GE.AND P3, PT, R69, 0x8, PT ;  /* 0x000000084500780c */ /* 0x000fe20003f66270 */
[-C--:B0-----:R-:W-:Y:S01]  /*7db0*/  FMUL.FTZ R245, R3, R243.reuse ;  /* 0x000000f303f57220 */ /* 0x081fe20000410000 */
        /* <DEDUP_REMOVED lines=8> */
[----:B------:R-:W-:Y:S01]  /*7e40*/  @P3 FFMA.FTZ R3, R3, R70, -R244 ;  /* 0x0000004603033223 */ /* 0x000fe200000108f4 */
[----:B------:R-:W0:Y:S04]  /*7e50*/  SHFL.UP PT, R243, R67, 0x10, RZ ;  /* 0x0600000043f37989 */ /* 0x000e2800000e00ff */
[----:B------:R-:W2:Y:S04]  /*7e60*/  SHFL.UP PT, R71, R66, 0x10, RZ ;  /* 0x0600000042477989 */ /* 0x000ea800000e00ff */
[----:B------:R-:W4:Y:S04]  /*7e70*/  SHFL.UP PT, R127, R68, 0x10, RZ ;  /* 0x06000000447f7989 */ /* 0x000f2800000e00ff */
[----:B------:R-:W5:Y:S01]  /*7e80*/  SHFL.UP PT, R70, R3, 0x10, RZ ;  /* 0x0600000003467989 */ /* 0x000f6200000e00ff */
[----:B------:R-:W-:Y:S01]  /*7e90*/  ISETP.GE.AND P3, PT, R69, 0x10, PT ;  /* 0x000000104500780c */ /* 0x000fe20003f66270 */
[CC--:B0-----:R-:W-:Y:S01]  /*7ea0*/  FMUL.FTZ R244, R66.reuse, R243.reuse ;  /* 0x000000f342f47220 */ /* 0x0c1fe20000410000 */
[C---:B------:R-:W-:Y:S01]  /*7eb0*/  FMUL.FTZ R243, R3.reuse, R243 ;  /* 0x000000f303f37220 */ /* 0x040fe20000410000 */
[-C--:B--2---:R-:W-:Y:S01]  /*7ec0*/  FMUL.FTZ R69, R3, R71.reuse ;  /* 0x0000004703457220 */ /* 0x084fe20000410000 */
[----:B------:R-:W-:-:S02]  /*7ed0*/  FMUL.FTZ R71, R66, R71 ;  /* 0x0000004742477220 */ /* 0x000fc40000410000 */
[-C--:B----4-:R-:W-:Y:S01]  /*7ee0*/  FFMA.FTZ R246, R66, R127.reuse, R243 ;  /* 0x0000007f42f67223 */ /* 0x090fe200000100f3 */
[----:B------:R-:W-:-:S06]  /*7ef0*/  FFMA.FTZ R127, R3, R127, -R244 ;  /* 0x0000007f037f7223 */ /* 0x000fcc00000108f4 */
[-C--:B-----5:R-:W-:Y:S01]  /*7f00*/  @P3 FFMA.FTZ R66, R66, R70.reuse, R69 ;  /* 0x0000004642423223 */ /* 0x0a0fe20000010045 */
[----:B------:R-:W-:Y:S01]  /*7f10*/  @P3 FFMA.FTZ R3, R3, R70, -R71 ;  /* 0x0000004603033223 */ /* 0x000fe20000010847 */
[----:B------:R-:W-:-:S04]  /*7f20*/  @P3 FADD.FTZ R68, R68, R127 ;  /* 0x0000007f44443221 */ /* 0x000fc80000010000 */
[----:B------:R-:W-:Y:S04]  /*7f30*/  SHFL.UP PT, R66, R66, 0x1, RZ ;  /* 0x0420000042427989 */ /* 0x000fe800000e00ff */
[----:B---3--:R-:W0:Y:S04]  /*7f40*/  SHFL.IDX PT, R243, R65, RZ, 0x1f ;  /* 0x00001fff41f37589 */ /* 0x008e2800000e0000 */
[----:B------:R-:W-:Y:S04]  /*7f50*/  SHFL.IDX PT, R64, R64, RZ, 0x1f ;  /* 0x00001fff40407589 */ /* 0x000fe800000e0000 */
[----:B------:R-:W2:Y:S01]  /*7f60*/  SHFL.UP PT, R3, R3, 0x1, RZ ;  /* 0x0420000003037989 */ /* 0x000ea200000e00ff */
[----:B------:R-:W-:-:S03]  /*7f70*/  @P3 FADD.FTZ R67, R67, R246 ;  /* 0x000000f643433221 */ /* 0x000fc60000010000 */
[----:B------:R-:W3:Y:S01]  /*7f80*/  SHFL.UP PT, R68, R68, 0x1, RZ ;  /* 0x0420000044447989 */ /* 0x000ee200000e00ff */
[----:B-1----:R-:W-:-:S03]  /*7f90*/  FMUL.FTZ R244, R102, R101 ;  /* 0x0000006566f47220 */ /* 0x002fc60000410000 */
[----:B------:R-:W1:Y:S01]  /*7fa0*/  SHFL.UP PT, R67, R67, 0x1, RZ ;  /* 0x0420000043437989 */ /* 0x000e6200000e00ff */
[C---:B------:R-:W-:Y:S01]  /*7fb0*/  FMUL.FTZ R69, R103.reuse, R101 ;  /* 0x0000006567457220 */ /* 0x040fe20000410000 */
[----:B------:R-:W-:-:S03]  /*7fc0*/  FFMA.FTZ R244, R103, R100, -R244 ;  /* 0x0000006467f47223 */ /* 0x000fc600000108f4 */
[----:B------:R-:W-:Y:S01]  /*7fd0*/  FFMA.FTZ R69, -R102, R100, -R69 ;  /* 0x0000006466457223 */ /* 0x000fe20000010945 */
[----:B0-----:R-:W-:Y:S01]  /*7fe0*/  FMUL.FTZ R70, R66, R243 ;  /* 0x000000f342467220 */ /* 0x001fe20000410000 */
[----:B------:R-:W-:-:S03]  /*7ff0*/  FMUL.FTZ R246, R110, R244 ;  /* 0x000000f46ef67220 */ /* 0x000fc60000410000 */
[CC--:B--2---:R-:W-:Y:S01]  /*8000*/  FFMA.FTZ R65, R3.reuse, R64.reuse, -R70 ;  /* 0x0000004003417223 */ /* 0x0c4fe20000010846 */
[----:B------:R-:W-:Y:S01]  /*8010*/  FMUL.FTZ R3, R3, R243 ;  /* 0x000000f303037220 */ /* 0x000fe20000410000 */
[-C--:B------:R-:W-:Y:S01]  /*8020*/  FMUL.FTZ R70, R110, R69.reuse ;  /* 0x000000456e467220 */ /* 0x080fe20000410000 */
[C---:B------:R-:W-:Y:S02]  /*8030*/  FFMA.FTZ R69, R111.reuse, R69, -R246 ;  /* 0x000000456f457223 */ /* 0x040fe400000108f6 */
[----:B------:R-:W-:Y:S01]  /*8040*/  FFMA.FTZ R66, R66, R64, R3 ;  /* 0x0000004042427223 */ /* 0x000fe20000010003 */
[----:B------:R-:W-:Y:S01]  /*8050*/  FFMA.FTZ R71, R111, R244, R70 ;  /* 0x000000f46f477223 */ /* 0x000fe20000010046 */
[----:B---3--:R-:W-:Y:S01]  /*8060*/  @P2 FADD.FTZ R64, R68, R65 ;  /* 0x0000004144402221 */ /* 0x008fe20000010000 */
[C---:B------:R-:W-:Y:S02]  /*8070*/  FMUL.FTZ R68, R118.reuse, R69 ;  /* 0x0000004576447220 */ /* 0x040fe40000410000 */
[----:B------:R-:W-:-:S02]  /*8080*/  FMUL.FTZ R3, R118, R71 ;  /* 0x0000004776037220 */ /* 0x000fc40000410000 */
[C---:B------:R-:W-:Y:S01]  /*8090*/  FFMA.FTZ R71, R120.reuse, R71, R68 ;  /* 0x0000004778477223 */ /* 0x040fe20000010044 */
[----:B-1----:R-:W-:Y:S01]  /*80a0*/  @P2 FADD.FTZ R243, R67, R66 ;  /* 0x0000004243f32221 */ /* 0x002fe20000010000 */
[----:B------:R-:W-:Y:S02]  /*80b0*/  FFMA.FTZ R3, R120, R69, -R3 ;  /* 0x0000004578037223 */ /* 0x000fe40000010803 */
[----:B------:R-:W-:Y:S01]  /*80c0*/  FMUL.FTZ R66, R122, R71 ;  /* 0x000000477a427220 */ /* 0x000fe20000410000 */
[----:B------:R-:W-:-:S03]  /*80d0*/  FMUL.FTZ R68, R102, R155 ;  /* 0x0000009b66447220 */ /* 0x000fc60000410000 */
[----:B------:R-:W-:Y:S01]  /*80e0*/  FFMA.FTZ R67, R124, R3, -R66 ;  /* 0x000000037c437223 */ /* 0x000fe20000010842 */
[-C--:B------:R-:W-:Y:S01]  /*80f0*/  FMUL.FTZ R66, R102, R163.reuse ;  /* 0x000000a366427220 */ /* 0x080fe20000410000 */
[----:B------:R-:W-:-:S03]  /*8100*/  FFMA.FTZ R68, R103, R163, -R68 ;  /* 0x000000a367447223 */ /* 0x000fc60000010844 */
[----:B------:R-:W-:Y:S01]  /*8110*/  FFMA.FTZ R66, R103, R155, R66 ;  /* 0x0000009b67427223 */ /* 0x000fe20000010042 */
[----:B------:R-:W-:-:S03]  /*8120*/  FADD.FTZ R68, R179, R68 ;  /* 0x00000044b3447221 */ /* 0x000fc60000010000 */
[----:B------:R-:W-:Y:S01]  /*8130*/  FADD.FTZ R66, R153, R66 ;  /* 0x0000004299427221 */ /* 0x000fe20000010000 */
[----:B------:R-:W-:Y:S01]  /*8140*/  FMUL.FTZ R65, R122, R3 ;  /* 0x000000037a417220 */ /* 0x000fe20000410000 */
[C---:B------:R-:W-:Y:S02]  /*8150*/  FMUL.FTZ R70, R110.reuse, R68 ;  /* 0x000000446e467220 */ /* 0x040fe40000410000 */
[----:B------:R-:W-:Y:S01]  /*8160*/  FMUL.FTZ R3, R110, R66 ;  /* 0x000000426e037220 */ /* 0x000fe20000410000 */
[----:B------:R-:W-:Y:S01]  /*8170*/  FFMA.FTZ R65, R124, R71, R65 ;  /* 0x000000477c417223 */ /* 0x000fe20000010041 */
[C---:B------:R-:W-:Y:S02]  /*8180*/  FMUL.FTZ R69, R126.reuse, R67 ;  /* 0x000000437e457220 */ /* 0x040fe40000410000 */
[C---:B------:R-:W-:Y:S01]  /*8190*/  FFMA.FTZ R3, R111.reuse, R68, -R3 ;  /* 0x000000446f037223 */ /* 0x040fe20000010803 */
[----:B------:R-:W-:Y:S01]  /*81a0*/  FFMA.FTZ R70, R111, R66, R70 ;  /* 0x000000426f467223 */ /* 0x000fe20000010046 */
[-C--:B------:R-:W-:Y:S01]  /*81b0*/  FMUL.FTZ R66, R126, R65.reuse ;  /* 0x000000417e427220 */ /* 0x080fe20000410000 */
[----:B------:R-:W-:Y:S01]  /*81c0*/  FFMA.FTZ R69, R128, R65, R69 ;  /* 0x0000004180457223 */ /* 0x000fe20000010045 */
[----:B------:R-:W-:Y:S01]  /*81d0*/  FADD.FTZ R65, R210, R3 ;  /* 0x00000003d2417221 */ /* 0x000fe20000010000 */
[----:B------:R-:W-:Y:S01]  /*81e0*/  FADD.FTZ R3, R161, R70 ;  /* 0x00000046a1037221 */ /* 0x000fe20000010000 */
[----:B------:R-:W-:-:S02]  /*81f0*/  FFMA.FTZ R71, R128, R67, -R66 ;  /* 0x0000004380477223 */ /* 0x000fc40000010842 */
[C---:B------:R-:W-:Y:S01]  /*8200*/  FMUL.FTZ R67, R118.reuse, R65 ;  /* 0x0000004176437220 */ /* 0x040fe20000410000 */
[----:B------:R-:W-:-:S03]  /*8210*/  FMUL.FTZ R68, R118, R3 ;  /* 0x0000000376447220 */ /* 0x000fc60000410000 */
[----:B------:R-:W-:Y:S01]  /*8220*/  FFMA.FTZ R66, R120, R3, R67 ;  /* 0x0000000378427223 */ /* 0x000fe20000010043 */
[----:B------:R-:W-:Y:S01]  /*8230*/  FMUL.FTZ R3, R130, R71 ;  /* 0x0000004782037220 */ /* 0x000fe20000410000 */
[----:B------:R-:W-:Y:S01]  /*8240*/  FFMA.FTZ R68, R120, R65, -R68 ;  /* 0x0000004178447223 */ /* 0x000fe20000010844 */
[-C--:B------:R-:W-:Y:S02]  /*8250*/  FMUL.FTZ R70, R130, R69.reuse ;  /* 0x0000004582467220 */ /* 0x080fe40000410000 */
[----:B------:R-:W-:Y:S01]  /*8260*/  FFMA.FTZ R69, R132, R69, R3 ;  /* 0x0000004584457223 */ /* 0x000fe20000010003 */
[----:B------:R-:W-:Y:S01]  /*8270*/  FADD.FTZ R3, R207, R66 ;  /* 0x00000042cf037221 */ /* 0x000fe20000010000 */
[----:B------:R-:W-:-:S03]  /*8280*/  FADD.FTZ R65, R209, R68 ;  /* 0x00000044d1417221 */ /* 0x000fc60000010000 */
[C---:B------:R-:W-:Y:S01]  /*8290*/  FMUL.FTZ R68, R122.reuse, R3 ;  /* 0x000000037a447220 */ /* 0x040fe20000410000 */
[----:B------:R-:W-:Y:S01]  /*82a0*/  FMUL.FTZ R67, R122, R65 ;  /* 0x000000417a437220 */ /* 0x000fe20000410000 */
[----:B------:R-:W-:Y:S02]  /*82b0*/  FFMA.FTZ R71, R132, R71, -R70 ;  /* 0x0000004784477223 */ /* 0x000fe40000010846 */
[C---:B------:R-:W-:Y:S01]  /*82c0*/  FFMA.FTZ R68, R124.reuse, R65, -R68 ;  /* 0x000000417c447223 */ /* 0x040fe20000010844 */
[----:B------:R-:W-:Y:S01]  /*82d0*/  FFMA.FTZ R66, R124, R3, R67 ;  /* 0x000000037c427223 */ /* 0x000fe20000010043 */
[C---:B------:R-:W-:Y:S01]  /*82e0*/  FMUL.FTZ R3, R134.reuse, R71 ;  /* 0x0000004786037220 */ /* 0x040fe20000410000 */
[-C--:B------:R-:W-:Y:S01]  /*82f0*/  FMUL.FTZ R70, R134, R69.reuse ;  /* 0x0000004586467220 */ /* 0x080fe20000410000 */
[----:B------:R-:W-:Y:S02]  /*8300*/  FADD.FTZ R65, R151, R68 ;  /* 0x0000004497417221 */ /* 0x000fe40000010000 */
[----:B------:R-:W-:Y:S01]  /*8310*/  FFMA.FTZ R69, R136, R69, R3 ;  /* 0x0000004588457223 */ /* 0x000fe20000010003 */
[----:B------:R-:W-:Y:S01]  /*8320*/  FADD.FTZ R3, R183, R66 ;  /* 0x00000042b7037221 */ /* 0x000fe20000010000 */
[----:B------:R-:W-:Y:S01]  /*8330*/  FMUL.FTZ R67, R126, R65 ;  /* 0x000000417e437220 */ /* 0x000fe20000410000 */
[----:B------:R-:W-:-:S02]  /*8340*/  FFMA.FTZ R71, R136, R71, -R70 ;  /* 0x0000004788477223 */ /* 0x000fc40000010846 */
[-C--:B------:R-:W-:Y:S01]  /*8350*/  FMUL.FTZ R68, R126, R3.reuse ;  /* 0x000000037e447220 */ /* 0x080fe20000410000 */
[----:B------:R-:W-:Y:S01]  /*8360*/  FFMA.FTZ R66, R128, R3, R67 ;  /* 0x0000000380427223 */ /* 0x000fe20000010043 */
[C---:B------:R-:W-:Y:S01]  /*8370*/  FMUL.FTZ R3, R138.reuse, R71 ;  /* 0x000000478a037220 */ /* 0x040fe20000410000 */
[----:B------:R-:W-:Y:S01]  /*8380*/  FMUL.FTZ R70, R138, R69 ;  /* 0x000000458a467220 */ /* 0x000fe20000410000 */
[----:B------:R-:W-:Y:S02]  /*8390*/  FFMA.FTZ R68, R128, R65, -R68 ;  /* 0x0000004180447223 */ /* 0x000fe40000010844 */
[----:B------:R-:W-:Y:S01]  /*83a0*/  FFMA.FTZ R69, R140, R69, R3 ;  /* 0x000000458c457223 */ /* 0x000fe20000010003 */
[----:B------:R-:W-:Y:S01]  /*83b0*/  FADD.FTZ R3, R139, R66 ;  /* 0x000000428b037221 */ /* 0x000fe20000010000 */
[----:B------:R-:W-:-:S03]  /*83c0*/  FADD.FTZ R65, R185, R68 ;  /* 0x00000044b9417221 */ /* 0x000fc60000010000 */
[C---:B------:R-:W-:Y:S01]  /*83d0*/  FMUL.FTZ R68, R130.reuse, R3 ;  /* 0x0000000382447220 */ /* 0x040fe20000410000 */
[----:B------:R-:W-:Y:S01]  /*83e0*/  FMUL.FTZ R67, R130, R65 ;  /* 0x0000004182437220 */ /* 0x000fe20000410000 */
[----:B------:R-:W-:Y:S02]  /*83f0*/  FFMA.FTZ R70, R140, R71, -R70 ;  /* 0x000000478c467223 */ /* 0x000fe40000010846 */
[C---:B------:R-:W-:Y:S01]  /*8400*/  FFMA.FTZ R68, R132.reuse, R65, -R68 ;  /* 0x0000004184447223 */ /* 0x040fe20000010844 */
[C---:B------:R-:W-:Y:S01]  /*8410*/  FMUL.FTZ R65, R141.reuse, R69 ;  /* 0x000000458d417220 */ /* 0x040fe20000410000 */
[----:B------:R-:W-:Y:S01]  /*8420*/  FFMA.FTZ R66, R132, R3, R67 ;  /* 0x0000000384427223 */ /* 0x000fe20000010043 */
[-C--:B------:R-:W-:Y:S02]  /*8430*/  FMUL.FTZ R3, R141, R70.reuse ;  /* 0x000000468d037220 */ /* 0x080fe40000410000 */
[C---:B------:R-:W-:Y:S01]  /*8440*/  FFMA.FTZ R71, R142.reuse, R70, -R65 ;  /* 0x000000468e477223 */ /* 0x040fe20000010841 */
[----:B------:R-:W-:Y:S01]  /*8450*/  FADD.FTZ R65, R109, R68 ;  /* 0x000000446d417221 */ /* 0x000fe20000010000 */
[----:B------:R-:W-:Y:S01]  /*8460*/  FFMA.FTZ R69, R142, R69, R3 ;  /* 0x000000458e457223 */ /* 0x000fe20000010003 */
[----:B------:R-:W-:-:S02]  /*8470*/  FADD.FTZ R3, R143, R66 ;  /* 0x000000428f037221 */ /* 0x000fc40000010000 */
[C---:B------:R-:W-:Y:S02]  /*8480*/  FMUL.FTZ R67, R134.reuse, R65 ;  /* 0x0000004186437220 */ /* 0x040fe40000410000 */
[-C--:B------:R-:W-:Y:S02]  /*8490*/  FMUL.FTZ R66, R134, R3.reuse ;  /* 0x0000000386427220 */ /* 0x080fe40000410000 */
[----:B------:R-:W-:Y:S01]  /*84a0*/  FFMA.FTZ R67, R136, R3, R67 ;  /* 0x0000000388437223 */ /* 0x000fe20000010043 */
[----:B------:R-:W-:Y:S01]  /*84b0*/  FMUL.FTZ R3, R144, R71 ;  /* 0x0000004790037220 */ /* 0x000fe20000410000 */
[----:B------:R-:W-:Y:S01]  /*84c0*/  FFMA.FTZ R66, R136, R65, -R66 ;  /* 0x0000004188427223 */ /* 0x000fe20000010842 */
[-C--:B------:R-:W-:Y:S01]  /*84d0*/  FMUL.FTZ R68, R144, R69.reuse ;  /* 0x0000004590447220 */ /* 0x080fe20000410000 */
[----:B------:R-:W-:Y:S01]  /*84e0*/  FADD.FTZ R67, R198, R67 ;  /* 0x00000043c6437221 */ /* 0x000fe20000010000 */
[----:B------:R-:W-:Y:S01]  /*84f0*/  FFMA.FTZ R69, R146, R69, R3 ;  /* 0x0000004592457223 */ /* 0x000fe20000010003 */
[----:B------:R-:W-:-:S02]  /*8500*/  FADD.FTZ R3, R147, R66 ;  /* 0x0000004293037221 */ /* 0x000fc40000010000 */
[C---:B------:R-:W-:Y:S02]  /*8510*/  FMUL.FTZ R66, R138.reuse, R67 ;  /* 0x000000438a427220 */ /* 0x040fe40000410000 */
[-C--:B------:R-:W-:Y:S02]  /*8520*/  FMUL.FTZ R65, R138, R3.reuse ;  /* 0x000000038a417220 */ /* 0x080fe40000410000 */
[----:B------:R-:W-:Y:S01]  /*8530*/  FFMA.FTZ R66, R140, R3, -R66 ;  /* 0x000000038c427223 */ /* 0x000fe20000010842 */
[----:B------:R-:W-:Y:S01]  /*8540*/  FFMA.FTZ R68, R146, R71, -R68 ;  /* 0x0000004792447223 */ /* 0x000fe20000010844 */
[----:B------:R-:W-:Y:S01]  /*8550*/  FFMA.FTZ R65, R140, R67, R65 ;  /* 0x000000438c417223 */ /* 0x000fe20000010041 */
[CC--:B------:R-:W-:Y:S01]  /*8560*/  FMUL.FTZ R3, R148.reuse, R69.reuse ;  /* 0x0000004594037220 */ /* 0x0c0fe20000410000 */
[----:B------:R-:W-:Y:S01]  /*8570*/  FADD.FTZ R66, R181, R66 ;  /* 0x00000042b5427221 */ /* 0x000fe20000010000 */
[-C--:B------:R-:W-:Y:S01]  /*8580*/  FMUL.FTZ R70, R148, R68.reuse ;  /* 0x0000004494467220 */ /* 0x080fe20000410000 */
[----:B------:R-:W-:Y:S01]  /*8590*/  FADD.FTZ R65, R200, R65 ;  /* 0x00000041c8417221 */ /* 0x000fe20000010000 */
[----:B------:R-:W-:Y:S01]  /*85a0*/  FFMA.FTZ R71, R149, R68, -R3 ;  /* 0x0000004495477223 */ /* 0x000fe20000010803 */
[----:B------:R-:W-:Y:S01]  /*85b0*/  FMUL.FTZ R3, R141, R66 ;  /* 0x000000428d037220 */ /* 0x000fe20000410000 */
[----:B------:R-:W-:Y:S01]  /*85c0*/  FFMA.FTZ R69, R149, R69, R70 ;  /* 0x0000004595457223 */ /* 0x000fe20000010046 */
[----:B------:R-:W-:-:S02]  /*85d0*/  FMUL.FTZ R67, R141, R65 ;  /* 0x000000418d437220 */ /* 0x000fc40000410000 */
        /* <DEDUP_REMOVED lines=22> */
[----:B------:R-:W-:Y:S02]  /*8740*/  FMUL.FTZ R3, R157, R71 ;  /* 0x000000479d037220 */ /* 0x000fe40000410000 */
[----:B------:R-:W-:Y:S02]  /*8750*/  FADD.FTZ R67, R106, R67 ;  /* 0x000000436a437221 */ /* 0x000fe40000010000 */
[----:B------:R-:W-:Y:S01]  /*8760*/  FFMA.FTZ R248, R158, R69, R3 ;  /* 0x000000459ef87223 */ /* 0x000fe20000010003 */
[----:B------:R-:W-:Y:S01]  /*8770*/  FADD.FTZ R3, R195, R66 ;  /* 0x00000042c3037221 */ /* 0x000fe20000010000 */
[----:B------:R-:W-:-:S03]  /*8780*/  FMUL.FTZ R65, R150, R67 ;  /* 0x0000004396417220 */ /* 0x000fc60000410000 */
[-C--:B------:R-:W-:Y:S01]  /*8790*/  FMUL.FTZ R66, R150, R3.reuse ;  /* 0x0000000396427220 */ /* 0x080fe20000410000 */
[C---:B------:R-:W-:Y:S02]  /*87a0*/  FFMA.FTZ R68, R152.reuse, R3, -R65 ;  /* 0x0000000398447223 */ /* 0x040fe40000010841 */
[----:B------:R-:W0:Y:S01]  /*87b0*/  S2R R3, SR_TID.X ;  /* 0x0000000000037919 */ /* 0x000e220000002100 */
[----:B------:R-:W-:Y:S01]  /*87c0*/  FFMA.FTZ R67, R152, R67, R66 ;  /* 0x0000004398437223 */ /* 0x000fe20000010042 */
[----:B------:R-:W-:Y:S01]  /*87d0*/  FADD.FTZ R65, R129, R68 ;  /* 0x0000004481417221 */ /* 0x000fe20000010000 */
[----:B------:R-:W-:Y:S02]  /*87e0*/  FMUL.FTZ R244, R157, R69 ;  /* 0x000000459df47220 */ /* 0x000fe40000410000 */
[----:B------:R-:W-:Y:S01]  /*87f0*/  FADD.FTZ R67, R194, R67 ;  /* 0x00000043c2437221 */ /* 0x000fe20000010000 */
[----:B------:R-:W-:-:S03]  /*8800*/  FMUL.FTZ R69, R154, R65 ;  /* 0x000000419a457220 */ /* 0x000fc60000410000 */
[-C--:B------:R-:W-:Y:S01]  /*8810*/  FMUL.FTZ R68, R154, R67.reuse ;  /* 0x000000439a447220 */ /* 0x080fe20000410000 */
[----:B------:R-:W-:Y:S01]  /*8820*/  FFMA.FTZ R66, R156, R67, R69 ;  /* 0x000000439c427223 */ /* 0x000fe20000010045 */
[----:B------:R-:W-:Y:S01]  /*8830*/  FFMA.FTZ R244, R158, R71, -R244 ;  /* 0x000000479ef47223 */ /* 0x000fe200000108f4 */
[----:B------:R-:W-:Y:S01]  /*8840*/  FMUL.FTZ R67, R159, R248 ;  /* 0x000000f89f437220 */ /* 0x000fe20000410000 */
[----:B------:R-:W-:Y:S01]  /*8850*/  FFMA.FTZ R68, R156, R65, -R68 ;  /* 0x000000419c447223 */ /* 0x000fe20000010844 */
[----:B------:R-:W-:Y:S01]  /*8860*/  UISETP.GE.AND UP0, UPT, UR19, UR44, UPT ;  /* 0x0000002c1300728c */ /* 0x000fe2000bf06270 */
[----:B------:R-:W-:Y:S01]  /*8870*/  FADD.FTZ R66, R193, R66 ;  /* 0x00000042c1427221 */ /* 0x000fe20000010000 */
[-C--:B------:R-:W-:Y:S01]  /*8880*/  FMUL.FTZ R65, R159, R244.reuse ;  /* 0x000000f49f417220 */ /* 0x080fe20000410000 */
[C---:B------:R-:W-:Y:S01]  /*8890*/  FFMA.FTZ R244, R160.reuse, R244, -R67 ;  /* 0x000000f4a0f47223 */ /* 0x040fe20000010843 */
[----:B------:R-:W-:Y:S01]  /*88a0*/  FADD.FTZ R68, R131, R68 ;  /* 0x0000004483447221 */ /* 0x000fe20000010000 */
[C---:B------:R-:W-:Y:S01]  /*88b0*/  FMUL.FTZ R67, R157.reuse, R66 ;  /* 0x000000429d437220 */ /* 0x040fe20000410000 */
[----:B------:R-:W-:Y:S01]  /*88c0*/  PLOP3.LUT P2, PT, PT, PT, UP0, 0x80, 0x8 ;  /* 0x000000000008781c */ /* 0x000fe20003f4f008 */
[----:B------:R-:W-:Y:S01]  /*88d0*/  FFMA.FTZ R248, R160, R248, R65 ;  /* 0x000000f8a0f87223 */ /* 0x000fe20000010041 */
[-C--:B------:R-:W-:Y:S01]  /*88e0*/  FMUL.FTZ R65, R157, R68.reuse ;  /* 0x000000449d417220 */ /* 0x080fe20000410000 */
[----:B------:R-:W-:-:S03]  /*88f0*/  FFMA.FTZ R68, R158, R68, -R67 ;  /* 0x000000449e447223 */ /* 0x000fc60000010843 */
[----:B------:R-:W-:Y:S01]  /*8900*/  FFMA.FTZ R66, R158, R66, R65 ;  /* 0x000000429e427223 */ /* 0x000fe20000010041 */
[----:B------:R-:W-:Y:S01]  /*8910*/  FADD.FTZ R68, R135, R68 ;  /* 0x0000004487447221 */ /* 0x000fe20000010000 */
[----:B0-----:R-:W-:Y:S02]  /*8920*/  ISETP.NE.OR P2, PT, R3, RZ, P2 ;  /* 0x000000ff0300720c */ /* 0x001fe40001745670 */
[----:B------:R-:W-:Y:S01]  /*8930*/  FADD.FTZ R66, R189, R66 ;  /* 0x00000042bd427221 */ /* 0x000fe20000010000 */
[----:B------:R-:W-:Y:S01]  /*8940*/  FMUL.FTZ R65, R159, R68 ;  /* 0x000000449f417220 */ /* 0x000fe20000410000 */
[----:B------:R-:W-:-:S03]  /*8950*/  LOP3.LUT R127, R3, 0x1f, RZ, 0xc0, !PT ;  /* 0x0000001f037f7812 */ /* 0x000fc600078ec0ff */
[-C--:B------:R-:W-:Y:S01]  /*8960*/  FFMA.FTZ R70, R160, R66.reuse, R65 ;  /* 0x00000042a0467223 */ /* 0x080fe20000010041 */
[----:B------:R-:W-:Y:S01]  /*8970*/  FMUL.FTZ R65, R99, R243 ;  /* 0x000000f363417220 */ /* 0x000fe20000410000 */
[----:B------:R-:W-:Y:S01]  /*8980*/  FMUL.FTZ R67, R159, R66 ;  /* 0x000000429f437220 */ /* 0x000fe20000410000 */
[-C--:B------:R-:W-:Y:S01]  /*8990*/  FMUL.FTZ R245, R99, R64.reuse ;  /* 0x0000004063f57220 */ /* 0x080fe20000410000 */
[----:B------:R-:W-:Y:S02]  /*89a0*/  ISETP.NE.AND P3, PT, R127, 0x1f, PT ;  /* 0x0000001f7f00780c */ /* 0x000fe40003f65270 */
[----:B------:R-:W-:Y:S01]  /*89b0*/  VOTEU.ALL UP0, P2 ;  /* 0x0000000000ff7886 */ /* 0x000fe20001000000 */
[----:B------:R-:W-:Y:S01]  /*89c0*/  FFMA.FTZ R99, R98, R64, -R65 ;  /* 0x0000004062637223 */ /* 0x000fe20000010841 */
[----:B------:R-:W-:Y:S02]  /*89d0*/  HFMA2 R65, -RZ, RZ, 0, 0 ;  /* 0x00000000ff417431 */ /* 0x000fe400000001ff */
[----:B------:R-:W-:Y:S01]  /*89e0*/  FFMA.FTZ R68, R160, R68, -R67 ;  /* 0x00000044a0447223 */ /* 0x000fe20000010843 */
[----:B------:R-:W-:Y:S01]  /*89f0*/  @!UP0 ULEA UR27, UR8, UR25, 0x4 ;  /* 0x00000019081b8291 */ /* 0x000fe2000f8e20ff */
[----:B------:R-:W-:-:S02]  /*8a00*/  MOV R64, 0x3f800000 ;  /* 0x3f80000000407802 */ /* 0x000fc40000000f00 */
        /* <DEDUP_REMOVED lines=12> */
[-C--:B----4-:R-:W-:Y:S01]  /*8ad0*/  FFMA.FTZ R68, R248, R70.reuse, -R249 ;  /* 0x00000046f8447223 */ /* 0x090fe200000108f9 */
[C---:B------:R-:W-:Y:S01]  /*8ae0*/  FFMA.FTZ R251, R244.reuse, R70, R251 ;  /* 0x00000046f4fb7223 */ /* 0x040fe200000100fb */
[-C--:B---3--:R-:W-:Y:S01]  /*8af0*/  FMUL.FTZ R70, R244, R71.reuse ;  /* 0x00000047f4467220 */ /* 0x088fe20000410000 */
[----:B------:R-:W-:Y:S01]  /*8b00*/  FMUL.FTZ R71, R248, R71 ;  /* 0x00000047f8477220 */ /* 0x000fe20000410000 */
[----:B------:R-:W-:Y:S01]  /*8b10*/  FADD.FTZ R247, R247, R68 ;  /* 0x00000044f7f77221 */ /* 0x000fe20000010000 */
[----:B------:R-:W-:Y:S01]  /*8b20*/  FADD.FTZ R246, R246, R251 ;  /* 0x000000fbf6f67221 */ /* 0x000fe20000010000 */
[C---:B-1----:R-:W-:Y:S01]  /*8b30*/  FFMA.FTZ R248, R69.reuse, R248, -R70 ;  /* 0x000000f845f87223 */ /* 0x042fe20000010846 */
[----:B------:R-:W-:-:S07]  /*8b40*/  FFMA.FTZ R244, R69, R244, R71 ;  /* 0x000000f445f47223 */ /* 0x000fce0000010047 */
.L_x_13467:
[----:B------:R-:W-:Y:S05]  /*8b50*/  BSYNC.RECONVERGENT B0 ;  /* 0x0000000000007941 */ /* 0x000fea0003800200 */
.L_x_13466:
        /* <DEDUP_REMOVED lines=9> */
[-C--:B----4-:R-:W-:Y:S01]  /*8bf0*/  FFMA.FTZ R68, R248, R70.reuse, -R249 ;  /* 0x00000046f8447223 */ /* 0x090fe200000108f9 */
[CC--:B-1----:R-:W-:Y:S01]  /*8c00*/  FMUL.FTZ R249, R244.reuse, R71.reuse ;  /* 0x00000047f4f97220 */ /* 0x0c2fe20000410000 */
[----:B------:R-:W-:Y:S01]  /*8c10*/  FFMA.FTZ R251, R244, R70, R251 ;  /* 0x00000046f4fb7223 */ /* 0x000fe200000100fb */
[C---:B------:R-:W-:Y:S01]  /*8c20*/  FMUL.FTZ R71, R248.reuse, R71 ;  /* 0x00000047f8477220 */ /* 0x040fe20000410000 */
[----:B---3--:R-:W-:Y:S01]  /*8c30*/  FADD.FTZ R247, R247, R68 ;  /* 0x00000044f7f77221 */ /* 0x008fe20000010000 */
[-C--:B------:R-:W-:Y:S01]  /*8c40*/  FFMA.FTZ R248, R248, R69.reuse, -R249 ;  /* 0x00000045f8f87223 */ /* 0x080fe200000108f9 */
[----:B------:R-:W-:Y:S01]  /*8c50*/  FADD.FTZ R246, R246, R251 ;  /* 0x000000fbf6f67221 */ /* 0x000fe20000010000 */
[----:B------:R-:W-:-:S07]  /*8c60*/  FFMA.FTZ R244, R244, R69, R71 ;  /* 0x00000045f4f47223 */ /* 0x000fce0000010047 */
.L_x_13469:
[----:B------:R-:W-:Y:S05]  /*8c70*/  BSYNC.RECONVERGENT B0 ;  /* 0x0000000000007941 */ /* 0x000fea0003800200 */
.L_x_13468:
        /* <DEDUP_REMOVED lines=9> */
[-C--:B-1----:R-:W-:Y:S01]  /*8d10*/  FFMA.FTZ R68, R248, R70.reuse, -R249 ;  /* 0x00000046f8447223 */ /* 0x082fe200000108f9 */
[CC--:B------:R-:W-:Y:S01]  /*8d20*/  FMUL.FTZ R249, R244.reuse, R71.reuse ;  /* 0x00000047f4f97220 */ /* 0x0c0fe20000410000 */
[----:B------:R-:W-:Y:S01]  /*8d30*/  FFMA.FTZ R251, R244, R70, R251 ;  /* 0x00000046f4fb7223 */ /* 0x000fe200000100fb */
[C---:B------:R-:W-:Y:S01]  /*8d40*/  FMUL.FTZ R71, R248.reuse, R71 ;  /* 0x00000047f8477220 */ /* 0x040fe20000410000 */
[----:B---34-:R-:W-:Y:S01]  /*8d50*/  FADD.FTZ R247, R247, R68 ;  /* 0x00000044f7f77221 */ /* 0x018fe20000010000 */
[-C--:B------:R-:W-:Y:S01]  /*8d60*/  FFMA.FTZ R248, R248, R69.reuse, -R249 ;  /* 0x00000045f8f87223 */ /* 0x080fe200000108f9 */
[----:B------:R-:W-:Y:S01]  /*8d70*/  FADD.FTZ R246, R246, R251 ;  /* 0x000000fbf6f67221 */ /* 0x000fe20000010000 */
[----:B------:R-:W-:-:S07]  /*8d80*/  FFMA.FTZ R244, R244, R69, R71 ;  /* 0x00000045f4f47223 */ /* 0x000fce0000010047 */
.L_x_13471:
[----:B------:R-:W-:Y:S05]  /*8d90*/  BSYNC.RECONVERGENT B0 ;  /* 0x0000000000007941 */ /* 0x000fea0003800200 */
.L_x_13470:
        /* <DEDUP_REMOVED lines=17> */
.L_x_13473:
[----:B------:R-:W-:Y:S05]  /*8eb0*/  BSYNC.RECONVERGENT B0 ;  /* 0x0000000000007941 */ /* 0x000fea0003800200 */
.L_x_13472:
        /* <DEDUP_REMOVED lines=17> */
.L_x_13475:
[----:B------:R-:W-:Y:S05]  /*8fd0*/  BSYNC.RECONVERGENT B0 ;  /* 0x0000000000007941 */ /* 0x000fea0003800200 */
.L_x_13474:
[----:B-1----:R-:W1:Y:S01]  /*8fe0*/  SHFL.IDX PT, R70, R244, RZ, 0x1f ;  /* 0x00001ffff4467589 */ /* 0x002e6200000e0000 */
[C---:B------:R-:W-:Y:S01]  /*8ff0*/  ISETP.NE.AND P3, PT, R3.reuse, RZ, PT ;  /* 0x000000ff0300720c */ /* 0x040fe20003f65270 */
[----:B------:R-:W-:Y:S01]  /*9000*/  FFMA.FTZ R245, R98, R243, R245 ;  /* 0x000000f362f57223 */ /* 0x000fe200000100f5 */
[----:B------:R-:W-:Y:S01]  /*9010*/  ISETP.NE.AND P2, PT, R3, 0x1f, PT ;  /* 0x0000001f0300780c */ /* 0x000fe20003f45270 */
[----:B------:R-:W5:Y:S01]  /*9020*/  SHFL.IDX PT, R71, R248, RZ, 0x1f ;  /* 0x00001ffff8477589 */ /* 0x000f6200000e0000 */
[----:B------:R-:W-:Y:S01]  /*9030*/  P2R R249, PR, RZ, 0x8 ;  /* 0x00000008fff97803 */ /* 0x000fe20000000000 */
[----:B------:R-:W-:Y:S01]  /*9040*/  FADD.FTZ R98, R236, R99 ;  /* 0x00000063ec627221 */ /* 0x000fe20000010000 */
[----:B------:R-:W-:Y:S01]  /*9050*/  FADD.FTZ R238, R238, R245 ;  /* 0x000000f5eeee7221 */ /* 0x000fe20000010000 */
[----:B------:R-:W-:Y:S01]  /*9060*/  SHFL.DOWN PT, R248, R248, 0x1, 0x1f ;  /* 0x08201f00f8f87f89 */ /* 0x000fe200000e0000 */
[----:B------:R-:W-:Y:S03]  /*9070*/  BSSY.RECONVERGENT B0, `(.L_x_13476) ;  /* 0x0000327000007945 */ /* 0x000fe60003800200 */
[----:B---3--:R-:W-:Y:S02]  /*9080*/  SHFL.DOWN PT, R244, R244, 0x1, 0x1f ;  /* 0x08201f00f4f47f89 */ /* 0x008fe400000e0000 */
[----:B------:R-:W-:-:S02]  /*9090*/  VOTEU.ALL UP0, P3 ;  /* 0x0000000000ff7886 */ /* 0x000fc40001800000 */
[----:B--2---:R-:W-:Y:S03]  /*90a0*/  SHFL.IDX PT, R249, R66, RZ, 0x1f ;  /* 0x00001fff42f97589 */ /* 0x004fe600000e0000 */
[----:B------:R-:W-:Y:S01]  /*90b0*/  @!UP0 ULEA UR27, UR8, UR25, 0x4 ;  /* 0x00000019081b8291 */ /* 0x000fe2000f8e20ff */
[----:B0-----:R-:W-:Y:S01]  /*90c0*/  SHFL.DOWN PT, R251, R246, 0x1, 0x1f ;  /* 0x08201f00f6fb7f89 */ /* 0x001fe200000e0000 */
[C---:B-1----:R-:W-:Y:S01]  /*90d0*/  FMUL.FTZ R68, R70.reuse, R65 ;  /* 0x0000004146447220 */ /* 0x042fe20000410000 */
[----:B------:R-:W-:-:S03]  /*90e0*/  FMUL.FTZ R250, R70, R64 ;  /* 0x0000004046fa7220 */ /* 0x000fc60000410000 */
[C---:B-----5:R-:W-:Y:S01]  /*90f0*/  FFMA.FTZ R68, R71.reuse, R64, -R68 ;  /* 0x0000004047447223 */ /* 0x060fe20000010844 */
[C---:B------:R-:W-:Y:S01]  /*9100*/  FFMA.FTZ R69, R71.reuse, R65, R250 ;  /* 0x0000004147457223 */ /* 0x040fe200000100fa */
[CC--:B------:R-:W-:Y:S01]  /*9110*/  FMUL.FTZ R65, R70.reuse, R67.reuse ;  /* 0x0000004346417220 */ /* 0x0c0fe20000410000 */
[-C--:B------:R-:W-:Y:S01]  /*9120*/  FMUL.FTZ R64, R70, R66.reuse ;  /* 0x0000004246407220 */ /* 0x080fe20000410000 */
[----:B------:R-:W-:Y:S02]  /*9130*/  SHFL.DOWN PT, R250, R247, 0x1, 0x1f ;  /* 0x08201f00f7fa7f89 */ /* 0x000fe400000e0000 */
[C---:B------:R-:W-:Y:S01]  /*9140*/  FFMA.FTZ R70, R71.reuse, R66, -R65 ;  /* 0x0000004247467223 */ /* 0x040fe20000010841 */
[----:B------:R-:W-:Y:S01]  /*9150*/  FFMA.FTZ R71, R71, R67, R64 ;  /* 0x0000004347477223 */ /* 0x000fe20000010040 */
[----:B------:R-:W0:Y:S04]  /*9160*/  SHFL.IDX PT, R65, R247, RZ, 0x1f ;  /* 0x00001ffff7417589 */ /* 0x000e2800000e0000 */
[----:B------:R-:W1:Y:S04]  /*9170*/  SHFL.IDX PT, R64, R246, RZ, 0x1f ;  /* 0x00001ffff6407589 */ /* 0x000e6800000e0000 */
[----:B------:R-:W2:Y:S01]  /*9180*/  SHFL.IDX PT, R67, R67, RZ, 0x1f ;  /* 0x00001fff43437589 */ /* 0x000ea200000e0000 */
[----:B0-----:R-:W-:Y:S01]  /*9190*/  FADD.FTZ R70, R65, R70 ;  /* 0x0000004641467221 */ /* 0x001fe20000010000 */
[----:B-1----:R-:W-:Y:S01]  /*91a0*/  FADD.FTZ R71, R64, R71 ;  /* 0x0000004740477221 */ /* 0x002fe20000010000 */
[-C--:B--2---:R-:W-:Y:S01]  /*91b0*/  @P2 FMUL.FTZ R64, R248, R67.reuse ;  /* 0x00000043f8402220 */ /* 0x084fe20000410000 */
[----:B------:R-:W-:-:S03]  /*91c0*/  @P2 FMUL.FTZ R65, R244, R67 ;  /* 0x00000043f4412220 */ /* 0x000fc60000410000 */
[----:B------:R0:W-:Y:S01]  /*91d0*/  @!P3 STS.128 [UR27+0x46d0], R68 ;  /* 0x0046d044ff00b988 */ /* 0x0001e20008000c1b */
[----:B------:R-:W-:Y:S01]  /*91e0*/  USHF.L.U32 UR27, UR19, 0xa, URZ ;  /* 0x0000000a131b7899 */ /* 0x000fe200080006ff */
[-C--:B------:R-:W-:Y:S01]  /*91f0*/  @P2 FFMA.FTZ R64, R244, R249.reuse, R64 ;  /* 0x000000f9f4402223 */ /* 0x080fe20000010040 */
[----:B------:R-:W-:Y:S02]  /*9200*/  @P2 FFMA.FTZ R65, R248, R249, -R65 ;  /* 0x000000f9f8412223 */ /* 0x000fe40000010841 */
[----:B------:R-:W-:Y:S01]  /*9210*/  UIADD3 UR27, UPT, UPT, UR27, -0x400, URZ ;  /* 0xfffffc001b1b7890 */ /* 0x000fe2000fffe0ff */
[----:B------:R-:W-:Y:S01]  /*9220*/  @P2 FADD.FTZ R67, R251, R64 ;  /* 0x00000040fb432221 */ /* 0x000fe20000010000 */
[----:B------:R-:W-:Y:S01]  /*9230*/  @P2 FADD.FTZ R249, R250, R65 ;  /* 0x00000041faf92221 */ /* 0x000fe20000010000 */
[----:B------:R-:W-:Y:S01]  /*9240*/  FMUL.FTZ R65, R159, R98 ;  /* 0x000000629f417220 */ /* 0x000fe20000410000 */
[----:B------:R-:W-:Y:S01]  /*9250*/  USHF.R.S32.HI UR30, URZ, 0x1f, UR27 ;  /* 0x0000001fff1e7899 */ /* 0x000fe2000801141b */
[-C--:B------:R-:W-:Y:S01]  /*9260*/  FMUL.FTZ R236, R67, R101.reuse ;  /* 0x0000006543ec7220 */ /* 0x080fe20000410000 */
[----:B------:R-:W-:Y:S01]  /*9270*/  FMUL.FTZ R64, R249, R101 ;  /* 0x00000065f9407220 */ /* 0x000fe20000410000 */
[-C--:B------:R-:W-:Y:S01]  /*9280*/  FFMA.FTZ R99, R160, R238.reuse, R65 ;  /* 0x000000eea0637223 */ /* 0x080fe20000010041 */
[----:B------:R-:W-:Y:S01]  /*9290*/  FMUL.FTZ R65, R159, R238 ;  /* 0x000000ee9f417220 */ /* 0x000fe20000410000 */
[-C--:B------:R-:W-:Y:S01]  /*92a0*/  FFMA.FTZ R236, R249, R100.reuse, R236 ;  /* 0x00000064f9ec7223 */ /* 0x080fe200000100ec */
[----:B------:R-:W-:Y:S01]  /*92b0*/  FFMA.FTZ R100, R67, R100, -R64 ;  /* 0x0000006443647223 */ /* 0x000fe20000010840 */
[----:B------:R-:W-:Y:S01]  /*92c0*/  FFMA.FTZ R99, R38, R241, R99 ;  /* 0x000000f126637223 */ /* 0x000fe20000010063 */
[----:B------:R-:W-:Y:S01]  /*92d0*/  FFMA.FTZ R64, R160, R98, -R65 ;  /* 0x00000062a0407223 */ /* 0x000fe20000010841 */
[----:B0-----:R-:W-:Y:S01]  /*92e0*/  MOV R69, UR36 ;  /* 0x0000002400457c02 */ /* 0x001fe20008000f00 */
[----:B------:R-:W-:Y:S01]  /*92f0*/  FADD.FTZ R236, R155, R236 ;  /* 0x000000ec9bec7221 */ /* 0x000fe20000010000 */
[----:B------:R-:W-:Y:S01]  /*9300*/  FMUL.FTZ R65, R157, R99 ;  /* 0x000000639d417220 */ /* 0x000fe20000410000 */
[----:B------:R-:W-:Y:S01]  /*9310*/  FFMA.FTZ R101, R38, R239, R64 ;  /* 0x000000ef26657223 */ /* 0x000fe20000010040 */
[----:B------:R-:W-:-:S03]  /*9320*/  FADD.FTZ R100, R163, R100 ;  /* 0x00000064a3647221 */ /* 0x000fc60000010000 */
        /* <DEDUP_REMOVED lines=9> */
[----:B------:R-:W-:-:S03]  /*93c0*/  FFMA.FTZ R64, R156, R240, -R65 ;  /* 0x000000f09c407223 */ /* 0x000fc60000010841 */
[----:B------:R-:W-:Y:S01]  /*93d0*/  FMUL.FTZ R65, R150, R235 ;  /* 0x000000eb96417220 */ /* 0x000fe20000410000 */
[----:B------:R-:W-:-:S04]  /*93e0*/  FFMA.FTZ R237, R40, R237, R64 ;  /* 0x000000ed28ed7223 */ /* 0x000fc80000010040 */
        /* <DEDUP_REMOVED lines=33> */
[----:B------:R-:W-:Y:S01]  /*9600*/  FFMA.FTZ R64, R136, R222, -R65 ;  /* 0x000000de88407223 */ /* 0x000fe20000010841 */
[----:B------:R-:W-:Y:S02]  /*9610*/  MOV R67, UR30 ;  /* 0x0000001e00437c02 */ /* 0x000fe40008000f00 */
[----:B------:R-:W-:Y:S01]  /*9620*/  FMUL.FTZ R65, R130, R231 ;  /* 0x000000e782417220 */ /* 0x000fe20000410000 */
[----:B------:R-:W-:-:S04]  /*9630*/  FFMA.FTZ R233, R46, R233, R64 ;  /* 0x000000e92ee97223 */ /* 0x000fc80000010040 */
[-C--:B------:R-:W-:Y:S01]  /*9640*/  FMUL.FTZ R66, R130, R233.reuse ;  /* 0x000000e982427220 */ /* 0x080fe20000410000 */
[----:B------:R-:W-:-:S03]  /*9650*/  FFMA.FTZ R64, R132, R233, -R65 ;  /* 0x000000e984407223 */ /* 0x000fc60000010841 */
[----:B------:R-:W-:Y:S01]  /*9660*/  FFMA.FTZ R65, R132, R231, R66 ;  /* 0x000000e784417223 */ /* 0x000fe20000010042 */
[----:B------:R-:W-:Y:S01]  /*9670*/  LOP3.LUT R66, R3, UR27, RZ, 0xfc, !PT ;  /* 0x0000001b03427c12 */ /* 0x000fe2000f8efcff */
[C---:B------:R-:W-:Y:S01]  /*9680*/  FFMA.FTZ R228, R47.reuse, R228, R64 ;  /* 0x000000e42fe47223 */ /* 0x040fe20000010040 */
[----:B------:R-:W-:Y:S01]  /*9690*/  UMOV UR27, UR42 ;  /* 0x0000002a001b7c82 */ /* 0x000fe20008000000 */
[----:B------:R-:W-:Y:S01]  /*96a0*/  FFMA.FTZ R230, R47, R230, R65 ;  /* 0x000000e62fe67223 */ /* 0x000fe20000010041 */
[----:B------:R-:W-:Y:S01]  /*96b0*/  MOV R65, UR37 ;  /* 0x0000002500417c02 */ /* 0x000fe20008000f00 */
[----:B------:R-:W-:-:S04]  /*96c0*/  IMAD.WIDE.U32 R68, R69, UR8, R66 ;  /* 0x0000000845447c25 */ /* 0x000fc8000f8e0042 */
[----:B------:R-:W-:Y:S01]  /*96d0*/  FMUL.FTZ R71, R126, R228 ;  /* 0x000000e47e477220 */ /* 0x000fe20000410000 */
[----:B------:R-:W-:Y:S01]  /*96e0*/  IMAD R65, R65, UR8, R69 ;  /* 0x0000000841417c24 */ /* 0x000fe2000f8e0245 */
[----:B------:R-:W-:Y:S01]  /*96f0*/  LEA R64, P2, R68, UR15, 0x2 ;  /* 0x0000000f44407c11 */ /* 0x000fe2000f8410ff */
[----:B------:R-:W-:-:S03]  /*9700*/  FMUL.FTZ R69, R126, R230 ;  /* 0x000000e67e457220 */ /* 0x000fc60000410000 */
[----:B------:R-:W-:Y:S01]  /*9710*/  LEA.HI.X R65, R68, UR16, R65, 0x2, P2 ;  /* 0x0000001044417c11 */ /* 0x000fe200090f1441 */
[C---:B------:R-:W-:Y:S01]  /*9720*/  FFMA.FTZ R68, R128.reuse, R230, R71 ;  /* 0x000000e680447223 */ /* 0x040fe20000010047 */
[----:B------:R-:W-:Y:S01]  /*9730*/  MOV R71, UR38 ;  /* 0x0000002600477c02 */ /* 0x000fe20008000f00 */
[----:B------:R-:W-:Y:S02]  /*9740*/  FFMA.FTZ R69, R128, R228, -R69 ;  /* 0x000000e480457223 */ /* 0x000fe40000010845 */
[----:B------:R-:W-:Y:S02]  /*9750*/  FFMA.FTZ R219, R48, R219, R68 ;  /* 0x000000db30db7223 */ /* 0x000fe40000010044 */
[----:B------:R-:W-:Y:S01]  /*9760*/  IMAD.WIDE.U32 R70, R71, UR8, R66 ;  /* 0x0000000847467c25 */ /* 0x000fe2000f8e0042 */
[----:B------:R-:W-:-:S03]  /*9770*/  MOV R67, UR39 ;  /* 0x0000002700437c02 */ /* 0x000fc60008000f00 */
[----:B------:R-:W-:Y:S01]  /*9780*/  FFMA.FTZ R221, R48, R221, R69 ;  /* 0x000000dd30dd7223 */ /* 0x000fe20000010045 */
[----:B------:R-:W-:Y:S01]  /*9790*/  LEA R68, P2, R70, UR17, 0x2 ;  /* 0x0000001146447c11 */ /* 0x000fe2000f8410ff */
[----:B------:R-:W-:-:S05]  /*97a0*/  IMAD R67, R67, UR8, R71 ;  /* 0x0000000843437c24 */ /* 0x000fca000f8e0247 */
[----:B------:R-:W-:Y:S01]  /*97b0*/  LEA.HI.X R69, R70, UR18, R67, 0x2, P2 ;  /* 0x0000001246457c11 */ /* 0x000fe200090f1443 */
        /* <DEDUP_REMOVED lines=12> */
[C---:B------:R-:W-:Y:S01]  /*9880*/  FMUL.FTZ R70, R102.reuse, R236 ;  /* 0x000000ec66467220 */ /* 0x040fe20000410000 */
[----:B------:R-:W-:-:S03]  /*9890*/  FMUL.FTZ R67, R102, R100 ;  /* 0x0000006466437220 */ /* 0x000fc60000410000 */
[C---:B------:R-:W-:Y:S01]  /*98a0*/  FFMA.FTZ R244, R103.reuse, R100, -R70 ;  /* 0x0000006467f47223 */ /* 0x040fe20000010846 */
[----:B------:R-:W-:-:S03]  /*98b0*/  FFMA.FTZ R70, R103, R236, R67 ;  /* 0x000000ec67467223 */ /* 0x000fc60000010043 */
[----:B------:R-:W-:Y:S01]  /*98c0*/  FADD.FTZ R179, R179, R244 ;  /* 0x000000f4b3b37221 */ /* 0x000fe20000010000 */
[C---:B------:R-:W-:Y:S01]  /*98d0*/  FMUL.FTZ R244, R110.reuse, R213 ;  /* 0x000000d56ef47220 */ /* 0x040fe20000410000 */
[----:B------:R-:W-:Y:S01]  /*98e0*/  FADD.FTZ R153, R153, R70 ;  /* 0x0000004699997221 */ /* 0x000fe20000010000 */
[C---:B------:R-:W-:Y:S01]  /*98f0*/  FMUL.FTZ R70, R110.reuse, R211 ;  /* 0x000000d36e467220 */ /* 0x040fe20000410000 */
[C---:B----4-:R-:W-:Y:S01]  /*9900*/  FMUL.FTZ R246, R110.reuse, R179 ;  /* 0x000000b36ef67220 */ /* 0x050fe20000410000 */
[C---:B------:R-:W-:Y:S01]  /*9910*/  FFMA.FTZ R244, R111.reuse, R211, R244 ;  /* 0x000000d36ff47223 */ /* 0x040fe200000100f4 */
[----:B------:R-:W-:Y:S01]  /*9920*/  FMUL.FTZ R110, R110, R153 ;  /* 0x000000996e6e7220 */ /* 0x000fe20000410000 */
[C---:B------:R-:W-:Y:S01]  /*9930*/  FFMA.FTZ R67, R111.reuse, R213, -R70 ;  /* 0x000000d56f437223 */ /* 0x040fe20000010846 */
[----:B------:R-:W-:Y:S01]  /*9940*/  FFMA.FTZ R246, R111, R153, R246 ;  /* 0x000000996ff67223 */ /* 0x000fe200000100f6 */
[----:B------:R-:W-:Y:S01]  /*9950*/  FFMA.FTZ R214, R51, R214, R244 ;  /* 0x000000d633d67223 */ /* 0x000fe200000100f4 */
[----:B------:R-:W-:Y:S01]  /*9960*/  FFMA.FTZ R111, R111, R179, -R110 ;  /* 0x000000b36f6f7223 */ /* 0x000fe2000001086e */
[----:B------:R-:W-:Y:S01]  /*9970*/  FFMA.FTZ R218, R51, R218, R67 ;  /* 0x000000da33da7223 */ /* 0x000fe20000010043 */
[----:B------:R-:W-:Y:S01]  /*9980*/  FADD.FTZ R161, R161, R246 ;  /* 0x000000f6a1a17221 */ /* 0x000fe20000010000 */
[----:B------:R-:W-:Y:S01]  /*9990*/  FMUL.FTZ R70, R102, R214 ;  /* 0x000000d666467220 */ /* 0x000fe20000410000 */
[----:B------:R-:W-:Y:S01]  /*99a0*/  FADD.FTZ R111, R210, R111 ;  /* 0x0000006fd26f7221 */ /* 0x000fe20000010000 */
[----:B------:R-:W-:Y:S01]  /*99b0*/  FMUL.FTZ R71, R102, R218 ;  /* 0x000000da66477220 */ /* 0x000fe20000410000 */
[----:B------:R-:W-:Y:S01]  /*99c0*/  FMUL.FTZ R110, R175, R50 ;  /* 0x00000032af6e7220 */ /* 0x000fe20000410000 */
[C---:B------:R-:W-:Y:S01]  /*99d0*/  FFMA.FTZ R67, R103.reuse, R218, -R70 ;  /* 0x000000da67437223 */ /* 0x040fe20000010846 */
[C---:B------:R-:W-:Y:S01]  /*99e0*/  FMUL.FTZ R102, R204.reuse, R111 ;  /* 0x0000006fcc667220 */ /* 0x040fe20000410000 */
[----:B------:R-:W-:Y:S01]  /*99f0*/  FFMA.FTZ R70, R103, R214, R71 ;  /* 0x000000d667467223 */ /* 0x000fe20000010047 */
[----:B------:R-:W-:Y:S01]  /*9a00*/  FFMA.FTZ R204, R204, -R110, R211 ;  /* 0x8000006ecccc7223 */ /* 0x000fe200000100d3 */
[----:B------:R-:W-:Y:S01]  /*9a10*/  FFMA.FTZ R217, R52, R217, R67 ;  /* 0x000000d934d97223 */ /* 0x000fe20000010043 */
[C---:B------:R-:W-:Y:S01]  /*9a20*/  FMUL.FTZ R67, R118.reuse, R111 ;  /* 0x0000006f76437220 */ /* 0x040fe20000410000 */
[----:B------:R-:W-:Y:S01]  /*9a30*/  FMUL.FTZ R118, R118, R161 ;  /* 0x000000a176767220 */ /* 0x000fe20000410000 */
[----:B------:R-:W-:Y:S01]  /*9a40*/  FFMA.FTZ R215, R52, R215, R70 ;  /* 0x000000d734d77223 */ /* 0x000fe20000010046 */
[-C--:B------:R-:W-:Y:S01]  /*9a50*/  FFMA.FTZ R155, R202, R161.reuse, R102 ;  /* 0x000000a1ca9b7223 */ /* 0x080fe20000010066 */
[C---:B------:R-:W-:Y:S01]  /*9a60*/  FFMA.FTZ R70, R120.reuse, R161, R67 ;  /* 0x000000a178467223 */ /* 0x040fe20000010043 */
[----:B------:R-:W-:Y:S01]  /*9a70*/  FFMA.FTZ R118, R120, R111, -R118 ;  /* 0x0000006f78767223 */ /* 0x000fe20000010876 */
[----:B------:R-:W-:Y:S01]  /*9a80*/  FMUL.FTZ R103, R177, R52 ;  /* 0x00000034b1677220 */ /* 0x000fe20000410000 */
[----:B------:R-:W-:Y:S01]  /*9a90*/  FMUL.FTZ R67, R192, R100 ;  /* 0x00000064c0437220 */ /* 0x000fe20000410000 */
[----:B------:R-:W-:Y:S01]  /*9aa0*/  FADD.FTZ R207, R207, R70 ;  /* 0x00000046cfcf7221 */ /* 0x000fe20000010000 */
[----:B------:R-:W-:Y:S01]  /*9ab0*/  FADD.FTZ R209, R209, R118 ;  /* 0x00000076d1d17221 */ /* 0x000fe20000010000 */
[----:B------:R-:W-:Y:S01]  /*9ac0*/  FMUL.FTZ R70, R182, R51 ;  /* 0x00000033b6467220 */ /* 0x000fe20000410000 */
[C---:B------:R-:W-:Y:S01]  /*9ad0*/  FMUL.FTZ R118, R113.reuse, R179 ;  /* 0x000000b371767220 */ /* 0x040fe20000410000 */
[----:B------:R-:W-:Y:S01]  /*9ae0*/  FFMA.FTZ R192, R192, -R103, R215 ;  /* 0x80000067c0c07223 */ /* 0x000fe200000100d7 */
[C---:B------:R-:W-:Y:S01]  /*9af0*/  FMUL.FTZ R71, R122.reuse, R209 ;  /* 0x000000d17a477220 */ /* 0x040fe20000410000 */
[-C--:B------:R-:W-:Y:S01]  /*9b00*/  FMUL.FTZ R122, R122, R207.reuse ;  /* 0x000000cf7a7a7220 */ /* 0x080fe20000410000 */
[-C--:B------:R-:W-:Y:S01]  /*9b10*/  FFMA.FTZ R120, R113, -R70.reuse, R214 ;  /* 0x8000004671787223 */ /* 0x080fe200000100d6 */
[C---:B------:R-:W-:Y:S01]  /*9b20*/  FFMA.FTZ R113, -R197.reuse, R70, R218 ;  /* 0x00000046c5717223 */ /* 0x040fe200000101da */
[C---:B------:R-:W-:Y:S01]  /*9b30*/  FFMA.FTZ R70, R124.reuse, R207, R71 ;  /* 0x000000cf7c467223 */ /* 0x040fe20000010047 */
[----:B------:R-:W-:Y:S01]  /*9b40*/  FFMA.FTZ R124, R124, R209, -R122 ;  /* 0x000000d17c7c7223 */ /* 0x000fe2000001087a */
[----:B------:R-:W-:Y:S01]  /*9b50*/  FFMA.FTZ R118, R197, R153, R118 ;  /* 0x00000099c5767223 */ /* 0x000fe20000010076 */
[----:B------:R-:W-:Y:S01]  /*9b60*/  FFMA.FTZ R122, -R202, R110, R213 ;  /* 0x0000006eca7a7223 */ /* 0x000fe200000101d5 */
[----:B------:R-:W-:Y:S01]  /*9b70*/  FADD.FTZ R197, R183, R70 ;  /* 0x00000046b7c57221 */ /* 0x000fe20000010000 */
[----:B------:R-:W-:Y:S01]  /*9b80*/  FADD.FTZ R71, R151, R124 ;  /* 0x0000007c97477221 */ /* 0x000fe20000010000 */
[----:B------:R-:W-:Y:S01]  /*9b90*/  FMUL.FTZ R70, R205, R209 ;  /* 0x000000d1cd467220 */ /* 0x000fe20000410000 */
[----:B------:R-:W-:Y:S01]  /*9ba0*/  FMUL.FTZ R151, R180, R49 ;  /* 0x00000031b4977220 */ /* 0x000fe20000410000 */
[C---:B------:R-:W-:Y:S01]  /*9bb0*/  FMUL.FTZ R102, R126.reuse, R197 ;  /* 0x000000c57e667220 */ /* 0x040fe20000410000 */
[-C--:B------:R-:W-:Y:S01]  /*9bc0*/  FMUL.FTZ R163, R126, R71.reuse ;  /* 0x000000477ea37220 */ /* 0x080fe20000410000 */
[----:B------:R-:W-:Y:S01]  /*9bd0*/  FMUL.FTZ R110, R112, R71 ;  /* 0x00000047706e7220 */ /* 0x000fe20000410000 */
[----:B------:R-:W-:Y:S01]  /*9be0*/  FFMA.FTZ R126, R203, R207, R70 ;  /* 0x000000cfcb7e7223 */ /* 0x000fe20000010046 */
[----:B------:R-:W-:Y:S01]  /*9bf0*/  FMUL.FTZ R124, R173, R48 ;  /* 0x00000030ad7c7220 */ /* 0x000fe20000410000 */
[-C--:B------:R-:W-:Y:S01]  /*9c00*/  FFMA.FTZ R70, R128, R197.reuse, R163 ;  /* 0x000000c580467223 */ /* 0x080fe200000100a3 */
[----:B------:R-:W-:Y:S01]  /*9c10*/  FFMA.FTZ R183, R188, R197, R110 ;  /* 0x000000c5bcb77223 */ /* 0x000fe2000001006e */
[----:B------:R-:W-:Y:S01]  /*9c20*/  FMUL.FTZ R110, R197, UR43 ;  /* 0x0000002bc56e7c20 */ /* 0x000fe20008410000 */
[-C--:B------:R-:W-:Y:S01]  /*9c30*/  FFMA.FTZ R205, R205, -R151.reuse, R216 ;  /* 0x80000097cdcd7223 */ /* 0x080fe200000100d8 */
[----:B------:R-:W-:Y:S01]  /*9c40*/  FFMA.FTZ R151, -R203, R151, R212 ;  /* 0x00000097cb977223 */ /* 0x000fe200000101d4 */
[----:B------:R-:W-:Y:S01]  /*9c50*/  FADD.FTZ R163, R139, R70 ;  /* 0x000000468ba37221 */ /* 0x000fe20000010000 */
[-C--:B------:R-:W-:Y:S01]  /*9c60*/  FFMA.FTZ R112, R112, -R124.reuse, R219 ;  /* 0x8000007c70707223 */ /* 0x080fe200000100db */
[C---:B------:R-:W-:Y:S01]  /*9c70*/  FMUL.FTZ R70, R71.reuse, UR43 ;  /* 0x0000002b47467c20 */ /* 0x040fe20008410000 */
[----:B------:R-:W-:Y:S01]  /*9c80*/  FFMA.FTZ R203, R71, UR31, -R110 ;  /* 0x0000001f47cb7c23 */ /* 0x000fe2000801086e */
[----:B------:R-:W-:Y:S01]  /*9c90*/  FFMA.FTZ R124, -R188, R124, R221 ;  /* 0x0000007cbc7c7223 */ /* 0x000fe200000101dd */
[----:B------:R-:W-:Y:S01]  /*9ca0*/  FFMA.FTZ R102, R128, R71, -R102 ;  /* 0x0000004780667223 */ /* 0x000fe20000010866 */
[----:B------:R-:W-:Y:S01]  /*9cb0*/  FFMA.FTZ R139, R197, UR31, R70 ;  /* 0x0000001fc58b7c23 */ /* 0x000fe20008010046 */
[----:B------:R-:W-:Y:S01]  /*9cc0*/  FMUL.FTZ R203, R112, R203 ;  /* 0x000000cb70cb7220 */ /* 0x000fe20000410000 */
[----:B------:R-:W-:Y:S01]  /*9cd0*/  FMUL.FTZ R197, R173, R197 ;  /* 0x000000c5adc57220 */ /* 0x000fe20000410000 */
[----:B------:R-:W-:Y:S01]  /*9ce0*/  FADD.FTZ R185, R185, R102 ;  /* 0x00000066b9b97221 */ /* 0x000fe20000010000 */
[----:B------:R-:W-:Y:S01]  /*9cf0*/  FMUL.FTZ R110, R178, R47 ;  /* 0x0000002fb26e7220 */ /* 0x000fe20000410000 */
[----:B------:R-:W-:Y:S01]  /*9d00*/  FFMA.FTZ R203, R124, R139, R203 ;  /* 0x0000008b7ccb7223 */ /* 0x000fe200000100cb */
[C---:B------:R-:W-:Y:S01]  /*9d10*/  FMUL.FTZ R139, R173.reuse, R71 ;  /* 0x00000047ad8b7220 */ /* 0x040fe20000410000 */
[-C--:B------:R-:W-:Y:S01]  /*9d20*/  FMUL.FTZ R239, R48, R197.reuse ;  /* 0x000000c530ef7220 */ /* 0x080fe20000410000 */
[C---:B------:R-:W-:Y:S01]  /*9d30*/  FMUL.FTZ R102, R112.reuse, R197 ;  /* 0x000000c570667220 */ /* 0x040fe20000410000 */
[----:B------:R-:W-:Y:S01]  /*9d40*/  FFMA.FTZ R72, R173, R183, R72 ;  /* 0x000000b7ad487223 */ /* 0x000fe20000010048 */
[----:B------:R-:W-:Y:S01]  /*9d50*/  FMUL.FTZ R71, R112, R139 ;  /* 0x0000008b70477220 */ /* 0x000fe20000410000 */
[C---:B------:R-:W-:Y:S01]  /*9d60*/  FMUL.FTZ R128, R165.reuse, R185 ;  /* 0x000000b9a5807220 */ /* 0x040fe20000410000 */
[C---:B------:R-:W-:Y:S01]  /*9d70*/  FFMA.FTZ R102, R124.reuse, R139, -R102 ;  /* 0x0000008b7c667223 */ /* 0x040fe20000010866 */
[-C--:B------:R-:W-:Y:S01]  /*9d80*/  FFMA.FTZ R165, R165, -R110.reuse, R230 ;  /* 0x8000006ea5a57223 */ /* 0x080fe200000100e6 */
[----:B------:R-:W-:Y:S01]  /*9d90*/  FFMA.FTZ R71, R124, R197, R71 ;  /* 0x000000c57c477223 */ /* 0x000fe20000010047 */
[C---:B------:R-:W-:Y:S01]  /*9da0*/  FMUL.FTZ R197, R130.reuse, R185 ;  /* 0x000000b982c57220 */ /* 0x040fe20000410000 */
[-C--:B------:R-:W-:Y:S01]  /*9db0*/  FMUL.FTZ R130, R130, R163.reuse ;  /* 0x000000a382827220 */ /* 0x080fe20000410000 */
[----:B------:R-:W-:Y:S01]  /*9dc0*/  FMUL.FTZ R124, R163, UR43 ;  /* 0x0000002ba37c7c20 */ /* 0x000fe20008410000 */
[----:B------:R-:W-:Y:S01]  /*9dd0*/  MOV R70, 0x84 ;  /* 0x0000008400467802 */ /* 0x000fe20000000f00 */
[C---:B------:R-:W-:Y:S01]  /*9de0*/  FFMA.FTZ R112, R132.reuse, R163, R197 ;  /* 0x000000a384707223 */ /* 0x040fe200000100c5 */
[----:B------:R-:W-:Y:S01]  /*9df0*/  FFMA.FTZ R130, R132, R185, -R130 ;  /* 0x000000b984827223 */ /* 0x000fe20000010882 */
[----:B------:R-:W-:Y:S01]  /*9e00*/  FFMA.FTZ R132, R48, R183, R203 ;  /* 0x000000b730847223 */ /* 0x000fe200000100cb */
[----:B------:R-:W-:Y:S01]  /*9e10*/  FFMA.FTZ R124, R185, UR31, -R124 ;  /* 0x0000001fb97c7c23 */ /* 0x000fe2000801087c */
[----:B------:R-:W-:Y:S01]  /*9e20*/  FADD.FTZ R143, R143, R112 ;  /* 0x000000708f8f7221 */ /* 0x000fe20000010000 */
[----:B------:R-:W-:Y:S01]  /*9e30*/  FMUL.FTZ R112, R185, UR43 ;  /* 0x0000002bb9707c20 */ /* 0x000fe20008410000 */
[----:B------:R-:W-:Y:S01]  /*9e40*/  FADD.FTZ R183, R109, R130 ;  /* 0x000000826db77221 */ /* 0x000fe20000010000 */
[C---:B------:R-:W-:Y:S01]  /*9e50*/  FMUL.FTZ R130, R178.reuse, R185 ;  /* 0x000000b9b2827220 */ /* 0x040fe20000410000 */
[----:B------:R-:W-:Y:S01]  /*9e60*/  FFMA.FTZ R110, -R107, R110, R228 ;  /* 0x0000006e6b6e7223 */ /* 0x000fe200000101e4 */
[----:B------:R-:W-:Y:S01]  /*9e70*/  FFMA.FTZ R185, R163, UR31, R112 ;  /* 0x0000001fa3b97c23 */ /* 0x000fe20008010070 */
[-C--:B------:R-:W-:Y:S01]  /*9e80*/  FMUL.FTZ R112, R178, R163.reuse ;  /* 0x000000a3b2707220 */ /* 0x080fe20000410000 */
[----:B------:R-:W-:Y:S01]  /*9e90*/  FMUL.FTZ R109, R165, R130 ;  /* 0x00000082a56d7220 */ /* 0x000fe20000410000 */
[----:B------:R-:W-:Y:S01]  /*9ea0*/  FMUL.FTZ R188, R207, UR43 ;  /* 0x0000002bcfbc7c20 */ /* 0x000fe20008410000 */
[----:B------:R-:W-:Y:S01]  /*9eb0*/  FFMA.FTZ R128, R107, R163, R128 ;  /* 0x000000a36b807223 */ /* 0x000fe20000010080 */
[C---:B------:R-:W-:Y:S01]  /*9ec0*/  FMUL.FTZ R163, R165.reuse, R124 ;  /* 0x0000007ca5a37220 */ /* 0x040fe20000410000 */
[----:B------:R-:W-:Y:S01]  /*9ed0*/  FMUL.FTZ R107, R165, R112 ;  /* 0x00000070a56b7220 */ /* 0x000fe20000410000 */
[----:B------:R-:W-:Y:S01]  /*9ee0*/  FMUL.FTZ R202, R180, R207 ;  /* 0x000000cfb4ca7220 */ /* 0x000fe20000410000 */
[----:B------:R-:W-:-:S02]  /*9ef0*/  IMAD R70, R3, R70, UR25 ;  /* 0x0000001903467e24 */ /* 0x000fc4000f8e0246 */
[----:B------:R-:W-:Y:S01]  /*9f00*/  FADD.FTZ R25, R132, R25 ;  /* 0x0000001984197221 */ /* 0x000fe20000010000 */
[-C--:B------:R-:W-:Y:S01]  /*9f10*/  FFMA.FTZ R109, R110, R112.reuse, R109 ;  /* 0x000000706e6d7223 */ /* 0x080fe2000001006d */
[----:B------:R-:W-:Y:S01]  /*9f20*/  FMUL.FTZ R165, R47, R112 ;  /* 0x000000702fa57220 */ /* 0x000fe20000410000 */
[C---:B------:R-:W-:Y:S01]  /*9f30*/  FMUL.FTZ R132, R209.reuse, UR43 ;  /* 0x0000002bd1847c20 */ /* 0x040fe20008410000 */
[----:B------:R-:W-:Y:S01]  /*9f40*/  FFMA.FTZ R112, R209, UR31, -R188 ;  /* 0x0000001fd1707c23 */ /* 0x000fe200080108bc */
[----:B------:R-:W-:Y:S01]  /*9f50*/  FMUL.FTZ R210, R180, R209 ;  /* 0x000000d1b4d27220 */ /* 0x000fe20000410000 */
[----:B------:R-:W-:Y:S01]  /*9f60*/  FMUL.FTZ R203, R49, R202 ;  /* 0x000000ca31cb7220 */ /* 0x000fe20000410000 */
[----:B------:R-:W-:Y:S01]  /*9f70*/  FFMA.FTZ R188, R110, R185, R163 ;  /* 0x000000b96ebc7223 */ /* 0x000fe200000100a3 */
[----:B------:R-:W-:Y:S01]  /*9f80*/  FFMA.FTZ R132, R207, UR31, R132 ;  /* 0x0000001fcf847c23 */ /* 0x000fe20008010084 */
[----:B------:R0:W-:Y:S01]  /*9f90*/  STS [R70+0x10d0], R165 ;  /* 0x0010d0a546007388 */ /* 0x0001e20000000800 */
[C---:B------:R-:W-:Y:S01]  /*9fa0*/  FMUL.FTZ R112, R205.reuse, R112 ;  /* 0x00000070cd707220 */ /* 0x040fe20000410000 */
[----:B------:R-:W-:Y:S01]  /*9fb0*/  FMUL.FTZ R163, R205, R210 ;  /* 0x000000d2cda37220 */ /* 0x000fe20000410000 */
[C---:B------:R-:W-:Y:S01]  /*9fc0*/  FFMA.FTZ R103, -R190.reuse, R103, R217 ;  /* 0x00000067be677223 */ /* 0x040fe200000101d9 */
[----:B------:R-:W-:Y:S01]  /*9fd0*/  FFMA.FTZ R67, R190, R236, R67 ;  /* 0x000000ecbe437223 */ /* 0x000fe20000010043 */
[----:B------:R-:W-:Y:S01]  /*9fe0*/  FFMA.FTZ R107, R110, R130, -R107 ;  /* 0x000000826e6b7223 */ /* 0x000fe2000001086b */
[----:B------:R1:W-:Y:S01]  /*9ff0*/  STS [R70+0x10e0], R203 ;  /* 0x0010e0cb46007388 */ /* 0x0003e20000000800 */
[C---:B------:R-:W-:Y:S01]  /*a000*/  FFMA.FTZ R190, R151.reuse, R132, R112 ;  /* 0x0000008497be7223 */ /* 0x040fe20000010070 */
[----:B------:R-:W-:Y:S01]  /*a010*/  FFMA.FTZ R110, R151, R202, R163 ;  /* 0x000000ca976e7223 */ /* 0x000fe200000100a3 */
[----:B------:R-:W-:Y:S01]  /*a020*/  FMUL.FTZ R209, R100, UR43 ;  /* 0x0000002b64d17c20 */ /* 0x000fe20008410000 */
[----:B0-----:R-:W-:Y:S01]  /*a030*/  FMUL.FTZ R165, R236, UR43 ;  /* 0x0000002beca57c20 */ /* 0x001fe20008410000 */
[----:B------:R-:W-:Y:S01]  /*a040*/  FMUL.FTZ R163, R177, R100 ;  /* 0x00000064b1a37220 */ /* 0x000fe20000410000 */
[----:B------:R-:W-:Y:S01]  /*a050*/  FMUL.FTZ R132, R179, UR43 ;  /* 0x0000002bb3847c20 */ /* 0x000fe20008410000 */
[----:B------:R-:W-:Y:S01]  /*a060*/  FMUL.FTZ R241, R48, R139 ;  /* 0x0000008b30f17220 */ /* 0x000fe20000410000 */
[----:B------:R-:W-:Y:S01]  /*a070*/  FFMA.FTZ R165, R100, UR31, -R165 ;  /* 0x0000001f64a57c23 */ /* 0x000fe200080108a5 */
[----:B------:R-:W-:Y:S01]  /*a080*/  FMUL.FTZ R100, R153, UR43 ;  /* 0x0000002b99647c20 */ /* 0x000fe20008410000 */
[C---:B-1----:R-:W-:Y:S01]  /*a090*/  FMUL.FTZ R203, R134.reuse, R183 ;  /* 0x000000b786cb7220 */ /* 0x042fe20000410000 */
[-C--:B------:R-:W-:Y:S01]  /*a0a0*/  FMUL.FTZ R134, R134, R143.reuse ;  /* 0x0000008f86867220 */ /* 0x080fe20000410000 */
[----:B------:R-:W-:Y:S01]  /*a0b0*/  FMUL.FTZ R139, R177, R236 ;  /* 0x000000ecb18b7220 */ /* 0x000fe20000410000 */
[----:B------:R-:W-:Y:S01]  /*a0c0*/  FMUL.FTZ R197, R47, R130 ;  /* 0x000000822fc57220 */ /* 0x000fe20000410000 */
[C---:B------:R-:W-:Y:S01]  /*a0d0*/  FFMA.FTZ R203, R136.reuse, R143, R203 ;  /* 0x0000008f88cb7223 */ /* 0x040fe200000100cb */
[----:B------:R-:W-:Y:S01]  /*a0e0*/  FMUL.FTZ R205, R205, R202 ;  /* 0x000000cacdcd7220 */ /* 0x000fe20000410000 */
[----:B------:R-:W-:Y:S01]  /*a0f0*/  FFMA.FTZ R136, R136, R183, -R134 ;  /* 0x000000b788887223 */ /* 0x000fe20000010886 */
[----:B------:R-:W-:Y:S01]  /*a100*/  FFMA.FTZ R132, R153, UR31, R132 ;  /* 0x0000001f99847c23 */ /* 0x000fe20008010084 */
[----:B------:R-:W-:Y:S01]  /*a110*/  FMUL.FTZ R130, R182, R153 ;  /* 0x00000099b6827220 */ /* 0x000fe20000410000 */
[-C--:B------:R-:W-:Y:S01]  /*a120*/  FMUL.FTZ R207, R49, R210.reuse ;  /* 0x000000d231cf7220 */ /* 0x080fe20000410000 */
[----:B------:R-:W-:Y:S01]  /*a130*/  FFMA.FTZ R153, R179, UR31, -R100 ;  /* 0x0000001fb3997c23 */ /* 0x000fe20008010864 */
[----:B------:R-:W-:Y:S01]  /*a140*/  FMUL.FTZ R134, R111, UR43 ;  /* 0x0000002b6f867c20 */ /* 0x000fe20008410000 */
[----:B------:R-:W-:Y:S01]  /*a150*/  FMUL.FTZ R243, R52, R139 ;  /* 0x0000008b34f37220 */ /* 0x000fe20000410000 */
[----:B------:R-:W-:Y:S01]  /*a160*/  FMUL.FTZ R100, R182, R179 ;  /* 0x000000b3b6647220 */ /* 0x000fe20000410000 */
[C---:B------:R-:W-:Y:S01]  /*a170*/  FMUL.FTZ R185, R175.reuse, R161 ;  /* 0x000000a1afb97220 */ /* 0x040fe20000410000 */
[----:B------:R-:W-:Y:S01]  /*a180*/  FMUL.FTZ R179, R175, R111 ;  /* 0x0000006fafb37220 */ /* 0x000fe20000410000 */
[----:B------:R-:W-:Y:S01]  /*a190*/  FFMA.FTZ R112, R151, R210, -R205 ;  /* 0x000000d297707223 */ /* 0x000fe200000108cd */
[C---:B------:R-:W-:Y:S01]  /*a1a0*/  FMUL.FTZ R202, R161.reuse, UR43 ;  /* 0x0000002ba1ca7c20 */ /* 0x040fe20008410000 */
[----:B------:R-:W-:Y:S01]  /*a1b0*/  FFMA.FTZ R151, R161, UR31, R134 ;  /* 0x0000001fa1977c23 */ /* 0x000fe20008010086 */
[----:B------:R0:W-:Y:S01]  /*a1c0*/  STS [R70+0x10e4], R207 ;  /* 0x0010e4cf46007388 */ /* 0x0001e20000000800 */
[----:B------:R-:W-:Y:S01]  /*a1d0*/  FFMA.FTZ R124, R236, UR31, R209 ;  /* 0x0000001fec7c7c23 */ /* 0x000fe200080100d1 */
[----:B------:R-:W-:Y:S01]  /*a1e0*/  FMUL.FTZ R161, R50, R185 ;  /* 0x000000b932a17220 */ /* 0x000fe20000410000 */
[C---:B------:R-:W-:Y:S01]  /*a1f0*/  FMUL.FTZ R205, R51.reuse, R130 ;  /* 0x0000008233cd7220 */ /* 0x040fe20000410000 */
[----:B------:R1:W-:Y:S01]  /*a200*/  STS [R70+0x10dc], R241 ;  /* 0x0010dcf146007388 */ /* 0x0003e20000000800 */
[----:B------:R-:W-:Y:S01]  /*a210*/  FMUL.FTZ R209, R51, R100 ;  /* 0x0000006433d17220 */ /* 0x000fe20000410000 */
[----:B------:R-:W-:Y:S01]  /*a220*/  FFMA.FTZ R63, R178, R128, R63 ;  /* 0x00000080b23f7223 */ /* 0x000fe2000001003f */
[----:B------:R-:W-:Y:S01]  /*a230*/  FFMA.FTZ R73, R180, R126, R73 ;  /* 0x0000007eb4497223 */ /* 0x000fe20000010049 */
[----:B------:R2:W-:Y:S01]  /*a240*/  STS [R70+0x10f8], R243 ;  /* 0x0010f8f346007388 */ /* 0x0005e20000000800 */
[----:B------:R-:W-:Y:S01]  /*a250*/  FMUL.FTZ R134, R171, R46 ;  /* 0x0000002eab867220 */ /* 0x000fe20000410000 */
[----:B0-----:R-:W-:Y:S01]  /*a260*/  FMUL.FTZ R207, R50, R179 ;  /* 0x000000b332cf7220 */ /* 0x001fe20000410000 */
[----:B------:R-:W-:Y:S01]  /*a270*/  FFMA.FTZ R74, R175, R155, R74 ;  /* 0x0000009baf4a7223 */ /* 0x000fe2000001004a */
[----:B------:R0:W-:Y:S01]  /*a280*/  STS [R70+0x10d4], R197 ;  /* 0x0010d4c546007388 */ /* 0x0001e20000000800 */
[----:B------:R-:W-:Y:S01]  /*a290*/  FFMA.FTZ R75, R182, R118, R75 ;  /* 0x00000076b64b7223 */ /* 0x000fe2000001004b */
[----:B-1----:R-:W-:Y:S01]  /*a2a0*/  FFMA.FTZ R241, R47, R128, R188 ;  /* 0x000000802ff17223 */ /* 0x002fe200000100bc */
[----:B------:R-:W-:Y:S01]  /*a2b0*/  FMUL.FTZ R128, R143, UR43 ;  /* 0x0000002b8f807c20 */ /* 0x000fe20008410000 */
[----:B------:R1:W-:Y:S01]  /*a2c0*/  STS [R70+0x10e8], R161 ;  /* 0x0010e8a146007388 */ /* 0x0003e20000000800 */
[----:B------:R-:W-:Y:S01]  /*a2d0*/  FFMA.FTZ R76, R177, R67, R76 ;  /* 0x00000043b14c7223 */ /* 0x000fe2000001004c */
[----:B--2---:R-:W-:Y:S01]  /*a2e0*/  FFMA.FTZ R243, R49, R126, R190 ;  /* 0x0000007e31f37223 */ /* 0x004fe200000100be */
[----:B------:R-:W-:Y:S01]  /*a2f0*/  FMUL.FTZ R126, R183, UR43 ;  /* 0x0000002bb77e7c20 */ /* 0x000fe20008410000 */
[----:B------:R2:W-:Y:S01]  /*a300*/  STS [R70+0x10f0], R205 ;  /* 0x0010f0cd46007388 */ /* 0x0005e20000000800 */
[----:B------:R-:W-:Y:S01]  /*a310*/  IADD3 R210, PT, PT, R3, 0x3e0, RZ ;  /* 0x000003e003d27810 */ /* 0x000fe20007ffe0ff */
[----:B0-----:R-:W-:Y:S01]  /*a320*/  FFMA.FTZ R197, R111, UR31, -R202 ;  /* 0x0000001f6fc57c23 */ /* 0x001fe200080108ca */
[C---:B------:R-:W-:Y:S01]  /*a330*/  FMUL.FTZ R202, R206.reuse, R183 ;  /* 0x000000b7ceca7220 */ /* 0x040fe20000410000 */
[----:B------:R0:W-:Y:S01]  /*a340*/  STS [R70+0x10f4], R209 ;  /* 0x0010f4d146007388 */ /* 0x0001e20000000800 */
[-C--:B------:R-:W-:Y:S01]  /*a350*/  FFMA.FTZ R206, R206, -R134.reuse, R231 ;  /* 0x80000086cece7223 */ /* 0x080fe200000100e7 */
[----:B-1----:R-:W-:Y:S01]  /*a360*/  FADD.FTZ R161, R198, R203 ;  /* 0x000000cbc6a17221 */ /* 0x002fe20000010000 */
[----:B------:R-:W-:Y:S01]  /*a370*/  FFMA.FTZ R203, R143, UR31, R126 ;  /* 0x0000001f8fcb7c23 */ /* 0x000fe2000801007e */
[----:B------:R1:W-:Y:S01]  /*a380*/  STS [R70+0x10ec], R207 ;  /* 0x0010eccf46007388 */ /* 0x0003e20000000800 */
[C---:B------:R-:W-:Y:S01]  /*a390*/  FMUL.FTZ R197, R204.reuse, R197 ;  /* 0x000000c5ccc57220 */ /* 0x040fe20000410000 */
[----:B--2---:R-:W-:Y:S01]  /*a3a0*/  FFMA.FTZ R205, R183, UR31, -R128 ;  /* 0x0000001fb7cd7c23 */ /* 0x004fe20008010880 */
[C---:B------:R-:W-:Y:S01]  /*a3b0*/  FMUL.FTZ R126, R204.reuse, R179 ;  /* 0x000000b3cc7e7220 */ /* 0x040fe20000410000 */
[----:B------:R-:W-:Y:S01]  /*a3c0*/  FMUL.FTZ R204, R204, R185 ;  /* 0x000000b9cccc7220 */ /* 0x000fe20000410000 */
[C---:B------:R-:W-:Y:S01]  /*a3d0*/  FFMA.FTZ R111, R208.reuse, R143, R202 ;  /* 0x0000008fd06f7223 */ /* 0x040fe200000100ca */
[----:B0-----:R-:W-:Y:S01]  /*a3e0*/  FMUL.FTZ R209, R171, R183 ;  /* 0x000000b7abd17220 */ /* 0x001fe20000410000 */
[----:B------:R-:W-:Y:S01]  /*a3f0*/  FADD.FTZ R183, R147, R136 ;  /* 0x0000008893b77221 */ /* 0x000fe20000010000 */
[----:B------:R-:W-:Y:S01]  /*a400*/  FFMA.FTZ R134, -R208, R134, R233 ;  /* 0x00000086d0867223 */ /* 0x000fe200000101e9 */
[C---:B------:R-:W-:Y:S01]  /*a410*/  FMUL.FTZ R205, R206.reuse, R205 ;  /* 0x000000cdcecd7220 */ /* 0x040fe20000410000 */
[----:B-1----:R-:W-:Y:S01]  /*a420*/  FMUL.FTZ R207, R171, R143 ;  /* 0x0000008fabcf7220 */ /* 0x002fe20000410000 */
[----:B------:R-:W-:Y:S01]  /*a430*/  FMUL.FTZ R143, R206, R209 ;  /* 0x000000d1ce8f7220 */ /* 0x000fe20000410000 */
[C---:B------:R-:W-:Y:S01]  /*a440*/  FFMA.FTZ R197, R122.reuse, R151, R197 ;  /* 0x000000977ac57223 */ /* 0x040fe200000100c5 */
[----:B------:R-:W-:Y:S01]  /*a450*/  FFMA.FTZ R147, R122, R185, R126 ;  /* 0x000000b97a937223 */ /* 0x000fe2000001007e */
[----:B------:R-:W-:Y:S01]  /*a460*/  FMUL.FTZ R136, R206, R207 ;  /* 0x000000cfce887220 */ /* 0x000fe20000410000 */
[----:B------:R-:W-:Y:S01]  /*a470*/  FFMA.FTZ R151, R122, R179, -R204 ;  /* 0x000000b37a977223 */ /* 0x000fe200000108cc */
[----:B------:R-:W-:Y:S01]  /*a480*/  FMUL.FTZ R126, R176, R45 ;  /* 0x0000002db07e7220 */ /* 0x000fe20000410000 */
[----:B------:R-:W-:Y:S01]  /*a490*/  FMUL.FTZ R179, R138, R183 ;  /* 0x000000b78ab37220 */ /* 0x000fe20000410000 */
[C---:B------:R-:W-:Y:S01]  /*a4a0*/  FFMA.FTZ R143, R134.reuse, R207, R143 ;  /* 0x000000cf868f7223 */ /* 0x040fe2000001008f */
[C---:B------:R-:W-:Y:S01]  /*a4b0*/  FFMA.FTZ R136, R134.reuse, R209, -R136 ;  /* 0x000000d186887223 */ /* 0x040fe20000010888 */
[----:B------:R-:W-:Y:S01]  /*a4c0*/  FFMA.FTZ R203, R134, R203, R205 ;  /* 0x000000cb86cb7223 */ /* 0x000fe200000100cd */
[----:B------:R-:W-:Y:S01]  /*a4d0*/  FMUL.FTZ R138, R138, R161 ;  /* 0x000000a18a8a7220 */ /* 0x000fe20000410000 */
[-C--:B------:R-:W-:Y:S01]  /*a4e0*/  FMUL.FTZ R122, R201, R183.reuse ;  /* 0x000000b7c97a7220 */ /* 0x080fe20000410000 */
[----:B------:R-:W-:Y:S01]  /*a4f0*/  FMUL.FTZ R134, R161, UR43 ;  /* 0x0000002ba1867c20 */ /* 0x000fe20008410000 */
[----:B------:R-:W-:Y:S01]  /*a500*/  FMUL.FTZ R128, R183, UR43 ;  /* 0x0000002bb7807c20 */ /* 0x000fe20008410000 */
[-C--:B------:R-:W-:Y:S01]  /*a510*/  FFMA.FTZ R201, R201, -R126.reuse, R220 ;  /* 0x8000007ec9c97223 */ /* 0x080fe200000100dc */
[----:B------:R-:W-:Y:S01]  /*a520*/  FMUL.FTZ R188, R176, R183 ;  /* 0x000000b7b0bc7220 */ /* 0x000fe20000410000 */
[C---:B------:R-:W-:Y:S01]  /*a530*/  FFMA.FTZ R179, R140.reuse, R161, R179 ;  /* 0x000000a18cb37223 */ /* 0x040fe200000100b3 */
[----:B------:R-:W-:Y:S01]  /*a540*/  FFMA.FTZ R138, R140, R183, -R138 ;  /* 0x000000b78c8a7223 */ /* 0x000fe2000001088a */
[-C--:B------:R-:W-:Y:S01]  /*a550*/  FFMA.FTZ R62, R171, R111.reuse, R62 ;  /* 0x0000006fab3e7223 */ /* 0x080fe2000001003e */
[----:B------:R-:W-:Y:S01]  /*a560*/  FFMA.FTZ R190, R46, R111, R203 ;  /* 0x0000006f2ebe7223 */ /* 0x000fe200000100cb */
[C---:B------:R-:W-:Y:S01]  /*a570*/  FFMA.FTZ R126, -R105.reuse, R126, R222 ;  /* 0x0000007e697e7223 */ /* 0x040fe200000101de */
[-C--:B------:R-:W-:Y:S01]  /*a580*/  FFMA.FTZ R122, R105, R161.reuse, R122 ;  /* 0x000000a1697a7223 */ /* 0x080fe2000001007a */
[----:B------:R-:W-:Y:S01]  /*a590*/  FFMA.FTZ R134, R183, UR31, -R134 ;  /* 0x0000001fb7867c23 */ /* 0x000fe20008010886 */
[----:B------:R-:W-:Y:S01]  /*a5a0*/  FFMA.FTZ R111, R161, UR31, R128 ;  /* 0x0000001fa16f7c23 */ /* 0x000fe20008010080 */
[----:B------:R-:W-:Y:S01]  /*a5b0*/  FMUL.FTZ R128, R176, R161 ;  /* 0x000000a1b0807220 */ /* 0x000fe20000410000 */
[----:B------:R-:W-:Y:S01]  /*a5c0*/  FMUL.FTZ R105, R201, R188 ;  /* 0x000000bcc9697220 */ /* 0x000fe20000410000 */
[----:B------:R-:W-:Y:S01]  /*a5d0*/  FADD.FTZ R200, R200, R179 ;  /* 0x000000b3c8c87221 */ /* 0x000fe20000010000 */
[----:B------:R-:W-:Y:S01]  /*a5e0*/  FFMA.FTZ R198, R50, R155, R197 ;  /* 0x0000009b32c67223 */ /* 0x000fe200000100c5 */
[----:B------:R-:W-:Y:S01]  /*a5f0*/  FADD.FTZ R181, R181, R138 ;  /* 0x0000008ab5b57221 */ /* 0x000fe20000010000 */
[C---:B------:R-:W-:Y:S01]  /*a600*/  FMUL.FTZ R155, R201.reuse, R134 ;  /* 0x00000086c99b7220 */ /* 0x040fe20000410000 */
[-C--:B------:R-:W-:Y:S01]  /*a610*/  FMUL.FTZ R201, R201, R128.reuse ;  /* 0x00000080c9c97220 */ /* 0x080fe20000410000 */
[C---:B------:R-:W-:Y:S01]  /*a620*/  FFMA.FTZ R140, R126.reuse, R128, R105 ;  /* 0x000000807e8c7223 */ /* 0x040fe20000010069 */
        /* <DEDUP_REMOVED lines=8> */
[----:B------:R-:W-:Y:S01]  /*a6b0*/  FMUL.FTZ R134, R120, R153 ;  /* 0x0000009978867220 */ /* 0x000fe20000410000 */
[----:B------:R-:W-:Y:S01]  /*a6c0*/  FADD.FTZ R145, R145, R126 ;  /* 0x0000007e91917221 */ /* 0x000fe20000010000 */
[----:B------:R-:W-:Y:S01]  /*a6d0*/  FADD.FTZ R199, R199, R142 ;  /* 0x0000008ec7c77221 */ /* 0x000fe20000010000 */
[C---:B------:R-:W-:Y:S01]  /*a6e0*/  FFMA.FTZ R142, R113.reuse, R100, -R105 ;  /* 0x00000064718e7223 */ /* 0x040fe20000010869 */
[----:B------:R-:W-:Y:S01]  /*a6f0*/  FFMA.FTZ R132, R113, R132, R134 ;  /* 0x0000008471847223 */ /* 0x000fe20000010086 */
[C---:B------:R-:W-:Y:S01]  /*a700*/  FMUL.FTZ R105, R144.reuse, R145 ;  /* 0x0000009190697220 */ /* 0x040fe20000410000 */
[-C--:B------:R-:W-:Y:S01]  /*a710*/  FMUL.FTZ R144, R144, R199.reuse ;  /* 0x000000c790907220 */ /* 0x080fe20000410000 */
[----:B------:R-:W-:Y:S01]  /*a720*/  FMUL.FTZ R134, R120, R100 ;  /* 0x0000006478867220 */ /* 0x000fe20000410000 */
[----:B------:R-:W-:Y:S01]  /*a730*/  FMUL.FTZ R100, R169, R44 ;  /* 0x0000002ca9647220 */ /* 0x000fe20000410000 */
[C---:B------:R-:W-:Y:S01]  /*a740*/  FFMA.FTZ R105, R146.reuse, R199, R105 ;  /* 0x000000c792697223 */ /* 0x040fe20000010069 */
[----:B------:R-:W-:Y:S01]  /*a750*/  FFMA.FTZ R144, R146, R145, -R144 ;  /* 0x0000009192907223 */ /* 0x000fe20000010890 */
[----:B------:R-:W-:Y:S01]  /*a760*/  FFMA.FTZ R141, R113, R130, R134 ;  /* 0x00000082718d7223 */ /* 0x000fe20000010086 */
[----:B------:R-:W-:Y:S01]  /*a770*/  FMUL.FTZ R113, R108, R181 ;  /* 0x000000b56c717220 */ /* 0x000fe20000410000 */
[----:B------:R-:W-:Y:S01]  /*a780*/  FADD.FTZ R134, R196, R105 ;  /* 0x00000069c4867221 */ /* 0x000fe20000010000 */
[----:B------:R-:W-:Y:S01]  /*a790*/  FADD.FTZ R167, R167, R144 ;  /* 0x00000090a7a77221 */ /* 0x000fe20000010000 */
[-C--:B------:R-:W-:Y:S01]  /*a7a0*/  FFMA.FTZ R120, R108, -R100.reuse, R223 ;  /* 0x800000646c787223 */ /* 0x080fe200000100df */
[----:B------:R-:W-:Y:S01]  /*a7b0*/  FFMA.FTZ R108, -R186, R100, R225 ;  /* 0x00000064ba6c7223 */ /* 0x000fe200000101e1 */
[----:B------:R-:W-:Y:S01]  /*a7c0*/  FFMA.FTZ R111, R45, R122, R128 ;  /* 0x0000007a2d6f7223 */ /* 0x000fe20000010080 */
[CC--:B------:R-:W-:Y:S01]  /*a7d0*/  FMUL.FTZ R100, R148.reuse, R167.reuse ;  /* 0x000000a794647220 */ /* 0x0c0fe20000410000 */
[-C--:B------:R-:W-:Y:S01]  /*a7e0*/  FMUL.FTZ R148, R148, R134.reuse ;  /* 0x0000008694947220 */ /* 0x080fe20000410000 */
[----:B------:R0:W-:Y:S01]  /*a7f0*/  STS [R70+0x10c0], R161 ;  /* 0x0010c0a146007388 */ /* 0x0001e20000000800 */
[----:B------:R-:W-:Y:S01]  /*a800*/  FADD.FTZ R28, R111, R28 ;  /* 0x0000001c6f1c7221 */ /* 0x000fe20000010000 */
[C---:B------:R-:W-:Y:S01]  /*a810*/  FFMA.FTZ R105, R149.reuse, R134, R100 ;  /* 0x0000008695697223 */ /* 0x040fe20000010064 */
        /* <DEDUP_REMOVED lines=8> */
[C---:B------:R-:W-:Y:S01]  /*a8a0*/  FMUL.FTZ R111, R150.reuse, R195 ;  /* 0x000000c3966f7220 */ /* 0x040fe20000410000 */
[----:B------:R-:W-:Y:S01]  /*a8b0*/  FMUL.FTZ R150, R150, R105 ;  /* 0x0000006996967220 */ /* 0x000fe20000410000 */
[----:B------:R-:W-:Y:S01]  /*a8c0*/  FMUL.FTZ R149, R169, R200 ;  /* 0x000000c8a9957220 */ /* 0x000fe20000410000 */
[----:B0-----:R-:W-:Y:S01]  /*a8d0*/  FMUL.FTZ R161, R120, R181 ;  /* 0x000000b578a17220 */ /* 0x001fe20000410000 */
[C---:B------:R-:W-:Y:S01]  /*a8e0*/  FFMA.FTZ R111, R152.reuse, R105, R111 ;  /* 0x00000069986f7223 */ /* 0x040fe2000001006f */
[----:B------:R-:W-:Y:S01]  /*a8f0*/  FFMA.FTZ R150, R152, R195, -R150 ;  /* 0x000000c398967223 */ /* 0x000fe20000010896 */
[-C--:B------:R-:W-:Y:S01]  /*a900*/  FMUL.FTZ R146, R120, R149.reuse ;  /* 0x0000009578927220 */ /* 0x080fe20000410000 */
[-C--:B------:R-:W-:Y:S01]  /*a910*/  FFMA.FTZ R144, R108, R149.reuse, R161 ;  /* 0x000000956c907223 */ /* 0x080fe200000100a1 */
[----:B------:R-:W-:Y:S01]  /*a920*/  FADD.FTZ R111, R194, R111 ;  /* 0x0000006fc26f7221 */ /* 0x000fe20000010000 */
[----:B------:R-:W-:Y:S01]  /*a930*/  FADD.FTZ R129, R129, R150 ;  /* 0x0000009681817221 */ /* 0x000fe20000010000 */
[----:B------:R-:W-:Y:S01]  /*a940*/  FMUL.FTZ R161, R44, R149 ;  /* 0x000000952ca17220 */ /* 0x000fe20000410000 */
[----:B------:R-:W-:Y:S01]  /*a950*/  FMUL.FTZ R155, R120, R155 ;  /* 0x0000009b789b7220 */ /* 0x000fe20000410000 */
[----:B------:R-:W-:Y:S01]  /*a960*/  FMUL.FTZ R106, R192, R165 ;  /* 0x000000a5c06a7220 */ /* 0x000fe20000410000 */
[C---:B------:R-:W-:Y:S01]  /*a970*/  FMUL.FTZ R149, R154.reuse, R129 ;  /* 0x000000819a957220 */ /* 0x040fe20000410000 */
[----:B------:R-:W-:Y:S01]  /*a980*/  FMUL.FTZ R154, R154, R111 ;  /* 0x0000006f9a9a7220 */ /* 0x000fe20000410000 */
[----:B------:R-:W-:Y:S01]  /*a990*/  FFMA.FTZ R153, R108, R153, R155 ;  /* 0x000000996c997223 */ /* 0x000fe2000001009b */
[----:B------:R-:W-:Y:S01]  /*a9a0*/  FFMA.FTZ R155, R103, R124, R106 ;  /* 0x0000007c679b7223 */ /* 0x000fe2000001006a */
[C---:B------:R-:W-:Y:S01]  /*a9b0*/  FFMA.FTZ R100, R156.reuse, R111, R149 ;  /* 0x0000006f9c647223 */ /* 0x040fe20000010095 */
[----:B------:R-:W-:Y:S01]  /*a9c0*/  FFMA.FTZ R154, R156, R129, -R154 ;  /* 0x000000819c9a7223 */ /* 0x000fe2000001089a */
[C---:B------:R-:W-:Y:S01]  /*a9d0*/  FMUL.FTZ R148, R192.reuse, R163 ;  /* 0x000000a3c0947220 */ /* 0x040fe20000410000 */
[----:B------:R-:W-:Y:S01]  /*a9e0*/  FMUL.FTZ R192, R192, R139 ;  /* 0x0000008bc0c07220 */ /* 0x000fe20000410000 */
[----:B------:R-:W-:Y:S01]  /*a9f0*/  FADD.FTZ R193, R193, R100 ;  /* 0x00000064c1c17221 */ /* 0x000fe20000010000 */
[----:B------:R-:W-:Y:S01]  /*aa00*/  FADD.FTZ R131, R131, R154 ;  /* 0x0000009a83837221 */ /* 0x000fe20000010000 */
[----:B------:R0:W-:Y:S01]  /*aa10*/  STS [R70+0x10d8], R239 ;  /* 0x0010d8ef46007388 */ /* 0x0001e20000000800 */
[----:B------:R-:W-:Y:S01]  /*aa20*/  FMUL.FTZ R179, R45, R188 ;  /* 0x000000bc2db37220 */ /* 0x000fe20000410000 */
[C---:B------:R-:W-:Y:S01]  /*aa30*/  FMUL.FTZ R149, R157.reuse, R193 ;  /* 0x000000c19d957220 */ /* 0x040fe20000410000 */
[----:B------:R-:W-:Y:S01]  /*aa40*/  FMUL.FTZ R100, R157, R131 ;  /* 0x000000839d647220 */ /* 0x000fe20000410000 */
[----:B------:R-:W-:Y:S01]  /*aa50*/  FFMA.FTZ R148, R103, R139, R148 ;  /* 0x0000008b67947223 */ /* 0x000fe20000010094 */
[----:B------:R-:W-:Y:S01]  /*aa60*/  FFMA.FTZ R113, R186, R200, R113 ;  /* 0x000000c8ba717223 */ /* 0x000fe20000010071 */
[C---:B------:R-:W-:Y:S01]  /*aa70*/  FFMA.FTZ R106, R158.reuse, R131, -R149 ;  /* 0x000000839e6a7223 */ /* 0x040fe20000010895 */
[----:B------:R-:W-:Y:S01]  /*aa80*/  FFMA.FTZ R158, R158, R193, R100 ;  /* 0x000000c19e9e7223 */ /* 0x000fe20000010064 */
[----:B------:R1:W-:Y:S01]  /*aa90*/  STS [R70+0x10c4], R179 ;  /* 0x0010c4b346007388 */ /* 0x0003e20000000800 */
[----:B------:R-:W-:Y:S01]  /*aaa0*/  FFMA.FTZ R61, R176, R122, R61 ;  /* 0x0000007ab03d7223 */ /* 0x000fe2000001003d */
[----:B------:R-:W-:Y:S01]  /*aab0*/  FADD.FTZ R135, R135, R106 ;  /* 0x0000006a87877221 */ /* 0x000fe20000010000 */
[----:B------:R-:W-:Y:S01]  /*aac0*/  FADD.FTZ R189, R189, R158 ;  /* 0x0000009ebdbd7221 */ /* 0x000fe20000010000 */
[-C--:B0-----:R-:W-:Y:S01]  /*aad0*/  FMUL.FTZ R239, R52, R163.reuse ;  /* 0x000000a334ef7220 */ /* 0x081fe20000410000 */
[----:B------:R-:W-:Y:S01]  /*aae0*/  FFMA.FTZ R163, R103, R163, -R192 ;  /* 0x000000a367a37223 */ /* 0x000fe200000108c0 */
[C---:B------:R-:W-:Y:S01]  /*aaf0*/  FMUL.FTZ R103, R159.reuse, R135 ;  /* 0x000000879f677220 */ /* 0x040fe20000410000 */
[----:B------:R-:W-:Y:S01]  /*ab00*/  FMUL.FTZ R120, R159, R189 ;  /* 0x000000bd9f787220 */ /* 0x000fe20000410000 */
[----:B------:R-:W-:Y:S01]  /*ab10*/  FFMA.FTZ R146, R108, R181, -R146 ;  /* 0x000000b56c927223 */ /* 0x000fe20000010892 */
[----:B------:R-:W-:Y:S01]  /*ab20*/  FFMA.FTZ R122, R44, R113, R153 ;  /* 0x000000712c7a7223 */ /* 0x000fe20000010099 */
[----:B-1----:R-:W-:Y:S01]  /*ab30*/  FFMA.FTZ R179, R51, R118, R132 ;  /* 0x0000007633b37223 */ /* 0x002fe20000010084 */
[C---:B------:R-:W-:Y:S01]  /*ab40*/  FFMA.FTZ R118, R160.reuse, R189, R103 ;  /* 0x000000bda0767223 */ /* 0x040fe20000010067 */
[----:B------:R-:W-:Y:S01]  /*ab50*/  FFMA.FTZ R120, R160, R135, -R120 ;  /* 0x00000087a0787223 */ /* 0x000fe20000010878 */
[----:B------:R-:W-:Y:S01]  /*ab60*/  FMUL.FTZ R108, R172, R43 ;  /* 0x0000002bac6c7220 */ /* 0x000fe20000410000 */
[----:B------:R-:W-:Y:S01]  /*ab70*/  FMUL.FTZ R100, R133, R145 ;  /* 0x0000009185647220 */ /* 0x000fe20000410000 */
[----:B------:R-:W-:Y:S01]  /*ab80*/  FADD.FTZ R187, R187, R118 ;  /* 0x00000076bbbb7221 */ /* 0x000fe20000010000 */
[----:B------:R-:W-:Y:S01]  /*ab90*/  FADD.FTZ R29, R122, R29 ;  /* 0x0000001d7a1d7221 */ /* 0x000fe20000010000 */
[----:B------:R-:W-:Y:S01]  /*aba0*/  FADD.FTZ R137, R137, R120 ;  /* 0x0000007889897221 */ /* 0x000fe20000010000 */
[----:B------:R-:W-:Y:S01]  /*abb0*/  FMUL.FTZ R118, R145, UR43 ;  /* 0x0000002b91767c20 */ /* 0x000fe20008410000 */
[-C--:B------:R-:W-:Y:S01]  /*abc0*/  FFMA.FTZ R133, R133, -R108.reuse, R226 ;  /* 0x8000006c85857223 */ /* 0x080fe200000100e2 */
[----:B------:R-:W-:Y:S01]  /*abd0*/  FMUL.FTZ R128, R96, R37 ;  /* 0x0000002560807220 */ /* 0x000fe20000410000 */
[----:B------:R-:W-:Y:S01]  /*abe0*/  FMUL.FTZ R120, R199, UR43 ;  /* 0x0000002bc7787c20 */ /* 0x000fe20008410000 */
[----:B------:R-:W-:Y:S01]  /*abf0*/  FMUL.FTZ R122, R172, R145 ;  /* 0x00000091ac7a7220 */ /* 0x000fe20000410000 */
[----:B------:R-:W-:Y:S01]  /*ac00*/  FADD.FTZ R22, R179, R22 ;  /* 0x00000016b3167221 */ /* 0x000fe20000010000 */
[----:B------:R-:W-:Y:S01]  /*ac10*/  FFMA.FTZ R106, R52, R67, R155 ;  /* 0x00000043346a7223 */ /* 0x000fe2000001009b */
[----:B------:R-:W-:Y:S01]  /*ac20*/  FFMA.FTZ R179, R199, UR31, R118 ;  /* 0x0000001fc7b37c23 */ /* 0x000fe20008010076 */
[----:B------:R-:W-:Y:S01]  /*ac30*/  FFMA.FTZ R108, -R191, R108, R224 ;  /* 0x0000006cbf6c7223 */ /* 0x000fe200000101e0 */
[----:B------:R-:W-:Y:S01]  /*ac40*/  FMUL.FTZ R124, R93, R38 ;  /* 0x000000265d7c7220 */ /* 0x000fe20000410000 */
[----:B------:R-:W-:Y:S01]  /*ac50*/  FFMA.FTZ R130, -R115, R128, R98 ;  /* 0x0000008073827223 */ /* 0x000fe20000010162 */
[----:B------:R-:W-:Y:S01]  /*ac60*/  FFMA.FTZ R120, R145, UR31, -R120 ;  /* 0x0000001f91787c23 */ /* 0x000fe20008010878 */
[----:B------:R-:W-:Y:S01]  /*ac70*/  FMUL.FTZ R118, R172, R199 ;  /* 0x000000c7ac767220 */ /* 0x000fe20000410000 */
[----:B------:R-:W-:Y:S01]  /*ac80*/  FMUL.FTZ R67, R133, R122 ;  /* 0x0000007a85437220 */ /* 0x000fe20000410000 */
[----:B------:R-:W-:Y:S01]  /*ac90*/  FMUL.FTZ R181, R44, R181 ;  /* 0x000000b52cb57220 */ /* 0x000fe20000410000 */
[----:B------:R-:W-:Y:S01]  /*aca0*/  FFMA.FTZ R128, R117, -R128, R238 ;  /* 0x8000008075807223 */ /* 0x000fe200000100ee */
[----:B------:R-:W-:Y:S01]  /*acb0*/  FMUL.FTZ R145, R96, R137 ;  /* 0x0000008960917220 */ /* 0x000fe20000410000 */
[----:B------:R-:W-:Y:S01]  /*acc0*/  FFMA.FTZ R126, -R114, R124, R101 ;  /* 0x0000007c727e7223 */ /* 0x000fe20000010165 */
[----:B------:R-:W-:Y:S01]  /*acd0*/  FFMA.FTZ R152, R108, R118, R67 ;  /* 0x000000766c987223 */ /* 0x000fe20000010043 */
[----:B------:R-:W-:Y:S01]  /*ace0*/  FFMA.FTZ R124, R116, -R124, R99 ;  /* 0x8000007c747c7223 */ /* 0x000fe20000010063 */
[C---:B------:R-:W-:Y:S01]  /*acf0*/  FMUL.FTZ R153, R93.reuse, R135 ;  /* 0x000000875d997220 */ /* 0x040fe20000410000 */
[----:B------:R-:W-:Y:S01]  /*ad00*/  FMUL.FTZ R149, R96, R187 ;  /* 0x000000bb60957220 */ /* 0x000fe20000410000 */
[----:B------:R-:W-:Y:S01]  /*ad10*/  FMUL.FTZ R67, R128, R145 ;  /* 0x0000009180437220 */ /* 0x000fe20000410000 */
[----:B------:R0:W-:Y:S01]  /*ad20*/  STS [R70+0x10bc], R181 ;  /* 0x0010bcb546007388 */ /* 0x0001e20000000800 */
[----:B------:R-:W-:Y:S01]  /*ad30*/  FMUL.FTZ R155, R93, R189 ;  /* 0x000000bd5d9b7220 */ /* 0x000fe20000410000 */
[----:B------:R-:W-:Y:S01]  /*ad40*/  FMUL.FTZ R103, R124, R153 ;  /* 0x000000997c677220 */ /* 0x000fe20000410000 */
[----:B------:R-:W-:Y:S01]  /*ad50*/  FFMA.FTZ R67, R130, R149, R67 ;  /* 0x0000009582437223 */ /* 0x000fe20000010043 */
[----:B------:R1:W-:Y:S01]  /*ad60*/  STS [R70+0x10b8], R161 ;  /* 0x0010b8a146007388 */ /* 0x0003e20000000800 */
[----:B------:R-:W-:Y:S01]  /*ad70*/  FMUL.FTZ R139, R43, R118 ;  /* 0x000000762b8b7220 */ /* 0x000fe20000410000 */
[----:B------:R-:W-:Y:S01]  /*ad80*/  FFMA.FTZ R60, R169, R113, R60 ;  /* 0x00000071a93c7223 */ /* 0x000fe2000001003c */
[----:B------:R-:W-:Y:S01]  /*ad90*/  FADD.FTZ R67, RZ, R67 ;  /* 0x00000043ff437221 */ /* 0x000fe20000010000 */
[----:B------:R-:W-:Y:S01]  /*ada0*/  FMUL.FTZ R113, R95, R40 ;  /* 0x000000285f717220 */ /* 0x000fe20000410000 */
[C---:B------:R-:W-:Y:S01]  /*adb0*/  FMUL.FTZ R157, R168.reuse, R131 ;  /* 0x00000083a89d7220 */ /* 0x040fe20000410000 */
[C---:B0-----:R-:W-:Y:S01]  /*adc0*/  FMUL.FTZ R181, R133.reuse, R120 ;  /* 0x0000007885b57220 */ /* 0x041fe20000410000 */
[----:B------:R-:W-:Y:S01]  /*add0*/  FMUL.FTZ R133, R133, R118 ;  /* 0x0000007685857220 */ /* 0x000fe20000410000 */
[----:B------:R-:W-:Y:S01]  /*ade0*/  FMUL.FTZ R120, R168, R39 ;  /* 0x00000027a8787220 */ /* 0x000fe20000410000 */
[----:B------:R-:W-:Y:S01]  /*adf0*/  FFMA.FTZ R118, R126, R155, R103 ;  /* 0x0000009b7e767223 */ /* 0x000fe20000010067 */
[-C--:B-1----:R-:W-:Y:S01]  /*ae00*/  FMUL.FTZ R161, R43, R122.reuse ;  /* 0x0000007a2ba17220 */ /* 0x082fe20000410000 */
[----:B------:R-:W-:Y:S01]  /*ae10*/  FFMA.FTZ R150, R108, R122, -R133 ;  /* 0x0000007a6c967223 */ /* 0x000fe20000010885 */
[-C--:B------:R-:W-:Y:S01]  /*ae20*/  FFMA.FTZ R122, -R119, R120.reuse, R240 ;  /* 0x00000078777a7223 */ /* 0x080fe200000101f0 */
[----:B------:R-:W-:Y:S01]  /*ae30*/  FFMA.FTZ R120, R121, -R120, R242 ;  /* 0x8000007879787223 */ /* 0x000fe200000100f2 */
[----:B------:R0:W-:Y:S01]  /*ae40*/  STS [R70+0x10b0], R139 ;  /* 0x0010b08b46007388 */ /* 0x0001e20000000800 */
[----:B------:R-:W-:Y:S01]  /*ae50*/  FADD.FTZ R133, R67, R118 ;  /* 0x0000007643857221 */ /* 0x000fe20000010000 */
[----:B------:R-:W-:Y:S01]  /*ae60*/  FFMA.FTZ R118, -R162, R113, R237 ;  /* 0x00000071a2767223 */ /* 0x000fe200000101ed */
[----:B------:R-:W-:Y:S01]  /*ae70*/  FMUL.FTZ R67, R128, R149 ;  /* 0x0000009580437220 */ /* 0x000fe20000410000 */
[----:B------:R1:W-:Y:S01]  /*ae80*/  STS [R70+0x10b4], R161 ;  /* 0x0010b4a146007388 */ /* 0x0003e20000000800 */
[----:B------:R-:W-:Y:S01]  /*ae90*/  FMUL.FTZ R159, R168, R193 ;  /* 0x000000c1a89f7220 */ /* 0x000fe20000410000 */
[----:B------:R-:W-:Y:S01]  /*aea0*/  FFMA.FTZ R113, R164, -R113, R235 ;  /* 0x80000071a4717223 */ /* 0x000fe200000100eb */
[----:B------:R-:W-:Y:S01]  /*aeb0*/  FMUL.FTZ R103, R124, R155 ;  /* 0x0000009b7c677220 */ /* 0x000fe20000410000 */
[----:B------:R-:W-:Y:S01]  /*aec0*/  FFMA.FTZ R67, R130, R145, -R67 ;  /* 0x0000009182437223 */ /* 0x000fe20000010843 */
[C---:B------:R-:W-:Y:S01]  /*aed0*/  FMUL.FTZ R165, R95.reuse, R111 ;  /* 0x0000006f5fa57220 */ /* 0x040fe20000410000 */
[----:B0-----:R-:W-:Y:S01]  /*aee0*/  FMUL.FTZ R139, R120, R157 ;  /* 0x0000009d788b7220 */ /* 0x001fe20000410000 */
[----:B------:R-:W-:Y:S01]  /*aef0*/  FFMA.FTZ R132, R126, R153, -R103 ;  /* 0x000000997e847223 */ /* 0x000fe20000010867 */
[----:B------:R-:W-:Y:S01]  /*af00*/  FADD.FTZ R67, RZ, R67 ;  /* 0x00000043ff437221 */ /* 0x000fe20000010000 */
[----:B------:R-:W-:Y:S01]  /*af10*/  FMUL.FTZ R103, R120, R159 ;  /* 0x0000009f78677220 */ /* 0x000fe20000410000 */
[----:B-1----:R-:W-:Y:S01]  /*af20*/  FMUL.FTZ R161, R95, R129 ;  /* 0x000000815fa17220 */ /* 0x002fe20000410000 */
[C---:B------:R-:W-:Y:S01]  /*af30*/  FFMA.FTZ R154, R122.reuse, R159, R139 ;  /* 0x0000009f7a9a7223 */ /* 0x040fe2000001008b */
[----:B------:R-:W-:Y:S01]  /*af40*/  FADD.FTZ R67, R67, R132 ;  /* 0x0000008443437221 */ /* 0x000fe20000010000 */
[----:B------:R-:W-:Y:S01]  /*af50*/  FFMA.FTZ R132, R122, R157, -R103 ;  /* 0x0000009d7a847223 */ /* 0x000fe20000010867 */
[----:B------:R-:W-:Y:S01]  /*af60*/  FMUL.FTZ R139, R113, R161 ;  /* 0x000000a1718b7220 */ /* 0x000fe20000410000 */
[----:B------:R-:W-:Y:S01]  /*af70*/  FADD.FTZ R133, R133, R154 ;  /* 0x0000009a85857221 */ /* 0x000fe20000010000 */
[----:B------:R-:W-:Y:S01]  /*af80*/  FMUL.FTZ R160, R170, R195 ;  /* 0x000000c3aaa07220 */ /* 0x000fe20000410000 */
[----:B------:R-:W-:Y:S01]  /*af90*/  FADD.FTZ R154, R67, R132 ;  /* 0x00000084439a7221 */ /* 0x000fe20000010000 */
[----:B------:R-:W-:Y:S01]  /*afa0*/  FFMA.FTZ R156, R118, R165, R139 ;  /* 0x000000a5769c7223 */ /* 0x000fe2000001008b */
[C---:B------:R-:W-:Y:S01]  /*afb0*/  FMUL.FTZ R139, R170.reuse, R41 ;  /* 0x00000029aa8b7220 */ /* 0x040fe20000410000 */
[----:B------:R-:W-:Y:S01]  /*afc0*/  FMUL.FTZ R158, R170, R105 ;  /* 0x00000069aa9e7220 */ /* 0x000fe20000410000 */
[----:B------:R-:W-:Y:S01]  /*afd0*/  FFMA.FTZ R108, R108, R179, R181 ;  /* 0x000000b36c6c7223 */ /* 0x000fe200000100b5 */
[----:B------:R-:W-:Y:S01]  /*afe0*/  FADD.FTZ R156, R133, R156 ;  /* 0x0000009c859c7221 */ /* 0x000fe20000010000 */
[-C--:B------:R-:W-:Y:S01]  /*aff0*/  FFMA.FTZ R103, R125, -R139.reuse, R232 ;  /* 0x8000008b7d677223 */ /* 0x080fe200000100e8 */
[----:B------:R-:W-:Y:S01]  /*b000*/  FFMA.FTZ R67, -R123, R139, R234 ;  /* 0x0000008b7b437223 */ /* 0x000fe200000101ea */
[----:B------:R-:W-:Y:S01]  /*b010*/  FMUL.FTZ R133, R113, R165 ;  /* 0x000000a571857220 */ /* 0x000fe20000410000 */
[----:B------:R-:W-:Y:S01]  /*b020*/  FMUL.FTZ R181, R97, R42 ;  /* 0x0000002a61b57220 */ /* 0x000fe20000410000 */
[----:B------:R-:W-:Y:S01]  /*b030*/  FMUL.FTZ R132, R103, R160 ;  /* 0x000000a067847220 */ /* 0x000fe20000410000 */
[----:B------:R-:W-:Y:S01]  /*b040*/  FMUL.FTZ R139, R166, R167 ;  /* 0x000000a7a68b7220 */ /* 0x000fe20000410000 */
[----:B------:R-:W-:Y:S01]  /*b050*/  FFMA.FTZ R133, R118, R161, -R133 ;  /* 0x000000a176857223 */ /* 0x000fe20000010885 */
[-C--:B------:R-:W-:Y:S01]  /*b060*/  FFMA.FTZ R183, R166, -R181.reuse, R229 ;  /* 0x800000b5a6b77223 */ /* 0x080fe200000100e5 */
[-C--:B------:R-:W-:Y:S01]  /*b070*/  FFMA.FTZ R179, R67, R158.reuse, R132 ;  /* 0x0000009e43b37223 */ /* 0x080fe20000010084 */
[----:B------:R-:W-:Y:S01]  /*b080*/  FFMA.FTZ R132, -R184, R181, R227 ;  /* 0x000000b5b8847223 */ /* 0x000fe200000101e3 */
[----:B------:R-:W-:Y:S01]  /*b090*/  FADD.FTZ R133, R154, R133 ;  /* 0x000000859a857221 */ /* 0x000fe20000010000 */
[----:B------:R-:W-:Y:S01]  /*b0a0*/  FMUL.FTZ R181, R97, R167 ;  /* 0x000000a761b57220 */ /* 0x000fe20000410000 */
[----:B------:R-:W-:Y:S01]  /*b0b0*/  FADD.FTZ R156, R156, R179 ;  /* 0x000000b39c9c7221 */ /* 0x000fe20000010000 */
[----:B------:R-:W-:Y:S01]  /*b0c0*/  FMUL.FTZ R154, R103, R158 ;  /* 0x0000009e679a7220 */ /* 0x000fe20000410000 */
[-C--:B------:R-:W-:Y:S01]  /*b0d0*/  FMUL.FTZ R179, R97, R134.reuse ;  /* 0x0000008661b37220 */ /* 0x080fe20000410000 */
[----:B------:R-:W-:Y:S01]  /*b0e0*/  FFMA.FTZ R139, R184, R134, R139 ;  /* 0x00000086b88b7223 */ /* 0x000fe2000001008b */
[----:B------:R-:W-:Y:S01]  /*b0f0*/  FMUL.FTZ R185, R183, R181 ;  /* 0x000000b5b7b97220 */ /* 0x000fe20000410000 */
[----:B------:R-:W-:Y:S01]  /*b100*/  FFMA.FTZ R154, R67, R160, -R154 ;  /* 0x000000a0439a7223 */ /* 0x000fe2000001089a */
[----:B------:R-:W-:Y:S01]  /*b110*/  FMUL.FTZ R184, R183, R179 ;  /* 0x000000b3b7b87220 */ /* 0x000fe20000410000 */
[----:B------:R-:W-:Y:S01]  /*b120*/  FFMA.FTZ R100, R191, R199, R100 ;  /* 0x000000c7bf647223 */ /* 0x000fe20000010064 */
[C---:B------:R-:W-:Y:S01]  /*b130*/  FFMA.FTZ R185, R132.reuse, R179, R185 ;  /* 0x000000b384b97223 */ /* 0x040fe200000100b9 */
[----:B------:R-:W-:Y:S01]  /*b140*/  FADD.FTZ R154, R133, R154 ;  /* 0x0000009a859a7221 */ /* 0x000fe20000010000 */
[----:B------:R-:W-:Y:S01]  /*b150*/  FFMA.FTZ R191, R132, R181, -R184 ;  /* 0x000000b584bf7223 */ /* 0x000fe200000108b8 */
[----:B------:R-:W-:Y:S01]  /*b160*/  FMUL.FTZ R166, R134, UR43 ;  /* 0x0000002b86a67c20 */ /* 0x000fe20008410000 */
[----:B------:R-:W-:Y:S01]  /*b170*/  FADD.FTZ R185, R156, R185 ;  /* 0x000000b99cb97221 */ /* 0x000fe20000010000 */
[----:B------:R0:W-:Y:S01]  /*b180*/  STS [R70+0x10fc], R239 ;  /* 0x0010fcef46007388 */ /* 0x0001e20000000800 */
[----:B------:R-:W-:Y:S01]  /*b190*/  FADD.FTZ R191, R154, R191 ;  /* 0x000000bf9abf7221 */ /* 0x000fe20000010000 */
[----:B------:R-:W-:Y:S01]  /*b1a0*/  FFMA.FTZ R166, R167, UR31, -R166 ;  /* 0x0000001fa7a67c23 */ /* 0x000fe200080108a6 */
[----:B------:R-:W-:Y:S01]  /*b1b0*/  FADD.FTZ R185, R185, R152 ;  /* 0x00000098b9b97221 */ /* 0x000fe20000010000 */
[----:B------:R-:W-:Y:S01]  /*b1c0*/  FMUL.FTZ R167, R167, UR43 ;  /* 0x0000002ba7a77c20 */ /* 0x000fe20008410000 */
[----:B------:R-:W-:Y:S01]  /*b1d0*/  FADD.FTZ R191, R191, R150 ;  /* 0x00000096bfbf7221 */ /* 0x000fe20000010000 */
[----:B------:R-:W-:Y:S01]  /*b1e0*/  FMUL.FTZ R133, R183, R166 ;  /* 0x000000a6b7857220 */ /* 0x000fe20000410000 */
[----:B------:R-:W-:Y:S01]  /*b1f0*/  FADD.FTZ R185, R185, R144 ;  /* 0x00000090b9b97221 */ /* 0x000fe20000010000 */
[----:B------:R-:W-:Y:S01]  /*b200*/  FFMA.FTZ R134, R134, UR31, R167 ;  /* 0x0000001f86867c23 */ /* 0x000fe200080100a7 */
[----:B------:R-:W-:Y:S01]  /*b210*/  FADD.FTZ R191, R191, R146 ;  /* 0x00000092bfbf7221 */ /* 0x000fe20000010000 */
[----:B------:R-:W-:Y:S01]  /*b220*/  FMUL.FTZ R183, R42, R179 ;  /* 0x000000b32ab77220 */ /* 0x000fe20000410000 */
[----:B------:R-:W-:Y:S01]  /*b230*/  FADD.FTZ R140, R185, R140 ;  /* 0x0000008cb98c7221 */ /* 0x000fe20000010000 */
[C---:B------:R-:W-:Y:S01]  /*b240*/  FMUL.FTZ R207, R46.reuse, R207 ;  /* 0x000000cf2ecf7220 */ /* 0x040fe20000410000 */
[----:B------:R-:W-:Y:S01]  /*b250*/  FADD.FTZ R191, R191, R138 ;  /* 0x0000008abfbf7221 */ /* 0x000fe20000010000 */
[----:B0-----:R-:W-:Y:S01]  /*b260*/  FMUL.FTZ R239, R46, R209 ;  /* 0x000000d12eef7220 */ /* 0x001fe20000410000 */
        /* <DEDUP_REMOVED lines=20> */
[----:B------:R-:W-:Y:S01]  /*b3b0*/  LEA.HI R166, R104, R3, RZ, 0x1b ;  /* 0x0000000368a67211 */ /* 0x000fe200078fd8ff */
[----:B------:R-:W-:Y:S01]  /*b3c0*/  FADD.FTZ R110, R110, R147 ;  /* 0x000000936e6e7221 */ /* 0x000fe20000010000 */
[----:B------:R-:W-:Y:S01]  /*b3d0*/  FADD.FTZ R151, R112, R151 ;  /* 0x0000009770977221 */ /* 0x000fe20000010000 */
[----:B------:R-:W-:Y:S01]  /*b3e0*/  STS [R70+0x10cc], R239 ;  /* 0x0010ccef46007388 */ /* 0x000fe20000000800 */
[----:B------:R-:W-:Y:S01]  /*b3f0*/  IADD3 R150, PT, PT, R3, 0x160, RZ ;  /* 0x0000016003967810 */ /* 0x000fe20007ffe0ff */
[----:B------:R-:W-:Y:S01]  /*b400*/  FADD.FTZ R141, R110, R141 ;  /* 0x0000008d6e8d7221 */ /* 0x000fe20000010000 */
[----:B------:R-:W-:Y:S01]  /*b410*/  FADD.FTZ R142, R151, R142 ;  /* 0x0000008e978e7221 */ /* 0x000fe20000010000 */
[----:B------:R-:W-:Y:S01]  /*b420*/  STS [R70+0x10a8], R183 ;  /* 0x0010a8b746007388 */ /* 0x000fe20000000800 */
[----:B------:R-:W-:Y:S01]  /*b430*/  FADD.FTZ R27, R190, R27 ;  /* 0x0000001bbe1b7221 */ /* 0x000fe20000010000 */
[----:B------:R-:W-:Y:S01]  /*b440*/  FADD.FTZ R71, R141, R148 ;  /* 0x000000948d477221 */ /* 0x000fe20000010000 */
[----:B------:R-:W-:Y:S01]  /*b450*/  FADD.FTZ R102, R142, R163 ;  /* 0x000000a38e667221 */ /* 0x000fe20000010000 */
[----:B------:R-:W-:Y:S01]  /*b460*/  STS [R70+0x10ac], R181 ;  /* 0x0010acb546007388 */ /* 0x000fe20000000800 */
[C---:B------:R-:W-:Y:S01]  /*b470*/  IADD3 R148, PT, PT, R3.reuse, 0x140, RZ ;  /* 0x0000014003947810 */ /* 0x040fe20007ffe0ff */
[----:B------:R-:W-:Y:S01]  /*b480*/  FADD.FTZ R23, R198, R23 ;  /* 0x00000017c6177221 */ /* 0x000fe20000010000 */
[C---:B------:R-:W-:Y:S01]  /*b490*/  IADD3 R104, PT, PT, R3.reuse, 0x20, RZ ;  /* 0x0000002003687810 */ /* 0x040fe20007ffe0ff */
[----:B------:R-:W-:Y:S01]  /*b4a0*/  STS [R70+0x10a0], R167 ;  /* 0x0010a0a746007388 */ /* 0x000fe20000000800 */
[C---:B------:R-:W-:Y:S01]  /*b4b0*/  IADD3 R110, PT, PT, R3.reuse, 0x40, RZ ;  /* 0x00000040036e7810 */ /* 0x040fe20007ffe0ff */
[C---:B------:R-:W-:Y:S01]  /*b4c0*/  FMUL.FTZ R99, R78.reuse, -R99 ;  /* 0x800000634e637220 */ /* 0x040fe20000410000 */
[C---:B------:R-:W-:Y:S01]  /*b4d0*/  IADD3 R112, PT, PT, R3.reuse, 0x60, RZ ;  /* 0x0000006003707810 */ /* 0x040fe20007ffe0ff */
[----:B------:R-:W-:Y:S01]  /*b4e0*/  STS [R70+0x10a4], R179 ;  /* 0x0010a4b346007388 */ /* 0x000fe20000000800 */
[----:B------:R-:W-:Y:S01]  /*b4f0*/  IADD3 R136, PT, PT, R3, 0x80, RZ ;  /* 0x0000008003887810 */ /* 0x000fe20007ffe0ff */
[----:B------:R-:W-:Y:S01]  /*b500*/  FADD.FTZ R26, R241, R26 ;  /* 0x0000001af11a7221 */ /* 0x000fe20000010000 */
[C---:B------:R-:W-:Y:S01]  /*b510*/  IADD3 R138, PT, PT, R3.reuse, 0xa0, RZ ;  /* 0x000000a0038a7810 */ /* 0x040fe20007ffe0ff */
[----:B------:R0:W-:Y:S01]  /*b520*/  STS [R70+0x1098], R165 ;  /* 0x001098a546007388 */ /* 0x0001e20000000800 */
[----:B------:R-:W-:Y:S01]  /*b530*/  IADD3 R140, PT, PT, R3, 0xc0, RZ ;  /* 0x000000c0038c7810 */ /* 0x000fe20007ffe0ff */
[----:B------:R-:W-:Y:S01]  /*b540*/  FADD.FTZ R24, R243, R24 ;  /* 0x00000018f3187221 */ /* 0x000fe20000010000 */
[C---:B------:R-:W-:Y:S01]  /*b550*/  IADD3 R142, PT, PT, R3.reuse, 0xe0, RZ ;  /* 0x000000e0038e7810 */ /* 0x040fe20007ffe0ff */
[----:B------:R-:W-:Y:S01]  /*b560*/  STS [R70+0x109c], R161 ;  /* 0x00109ca146007388 */ /* 0x000fe20000000800 */
[C---:B------:R-:W-:Y:S01]  /*b570*/  IADD3 R144, PT, PT, R3.reuse, 0x100, RZ ;  /* 0x0000010003907810 */ /* 0x040fe20007ffe0ff */
[----:B------:R-:W-:Y:S01]  /*b580*/  FMUL.FTZ R101, R78, R101 ;  /* 0x000000654e657220 */ /* 0x000fe20000410000 */
[C---:B------:R-:W-:Y:S01]  /*b590*/  IADD3 R146, PT, PT, R3.reuse, 0x120, RZ ;  /* 0x0000012003927810 */ /* 0x040fe20007ffe0ff */
[----:B------:R-:W-:Y:S01]  /*b5a0*/  STS [R70+0x1090], R159 ;  /* 0x0010909f46007388 */ /* 0x000fe20000000800 */
[C---:B------:R-:W-:Y:S01]  /*b5b0*/  IADD3 R154, PT, PT, R3.reuse, 0x1a0, RZ ;  /* 0x000001a0039a7810 */ /* 0x040fe20007ffe0ff */
[----:B------:R-:W-:Y:S01]  /*b5c0*/  FMUL.FTZ R235, R80, -R235 ;  /* 0x800000eb50eb7220 */ /* 0x000fe20000410000 */
[C---:B------:R-:W-:Y:S01]  /*b5d0*/  IADD3 R158, PT, PT, R3.reuse, 0x1e0, RZ ;  /* 0x000001e0039e7810 */ /* 0x040fe20007ffe0ff */
[----:B------:R-:W-:Y:S01]  /*b5e0*/  STS [R70+0x1094], R157 ;  /* 0x0010949d46007388 */ /* 0x000fe20000000800 */
[C---:B------:R-:W-:Y:S01]  /*b5f0*/  IADD3 R152, PT, PT, R3.reuse, 0x180, RZ ;  /* 0x0000018003987810 */ /* 0x040fe20007ffe0ff */
[C---:B------:R-:W-:Y:S01]  /*b600*/  FMUL.FTZ R227, R82.reuse, R227 ;  /* 0x000000e352e37220 */ /* 0x040fe20000410000 */
        /* <DEDUP_REMOVED lines=9> */
[----:B------:R1:W-:Y:S01]  /*b6a0*/  STS [R70+0x1080], R149 ;  /* 0x0010809546007388 */ /* 0x0003e20000000800 */
[C---:B------:R-:W-:Y:S01]  /*b6b0*/  IADD3 R190, PT, PT, R3.reuse, 0x2a0, RZ ;  /* 0x000002a003be7810 */ /* 0x040fe20007ffe0ff */
[----:B------:R-:W-:Y:S01]  /*b6c0*/  FMUL.FTZ R223, R84, -R223 ;  /* 0x800000df54df7220 */ /* 0x000fe20000410000 */
[C---:B------:R-:W-:Y:S01]  /*b6d0*/  IADD3 R192, PT, PT, R3.reuse, 0x2c0, RZ ;  /* 0x000002c003c07810 */ /* 0x040fe20007ffe0ff */
[----:B------:R2:W-:Y:S01]  /*b6e0*/  STS [R70+0x1084], R145 ;  /* 0x0010849146007388 */ /* 0x0005e20000000800 */
[----:B------:R-:W-:Y:S01]  /*b6f0*/  IADD3 R194, PT, PT, R3, 0x2e0, RZ ;  /* 0x000002e003c27810 */ /* 0x000fe20007ffe0ff */
[----:B------:R-:W-:Y:S01]  /*b700*/  FMUL.FTZ R238, R77, -R238 ;  /* 0x800000ee4dee7220 */ /* 0x000fe20000410000 */
[----:B------:R-:W-:Y:S01]  /*b710*/  IADD3 R196, PT, PT, R3, 0x300, RZ ;  /* 0x0000030003c47810 */ /* 0x000fe20007ffe0ff */
[----:B------:R-:W-:Y:S01]  /*b720*/  FMUL.FTZ R240, R79, R240 ;  /* 0x000000f04ff07220 */ /* 0x000fe20000410000 */
[----:B------:R-:W-:Y:S01]  /*b730*/  IADD3 R198, PT, PT, R3, 0x320, RZ ;  /* 0x0000032003c67810 */ /* 0x000fe20007ffe0ff */
[----:B------:R-:W-:Y:S01]  /*b740*/  FMUL.FTZ R242, R79, -R242 ;  /* 0x800000f24ff27220 */ /* 0x000fe20000410000 */
[C---:B------:R-:W-:Y:S01]  /*b750*/  IADD3 R200, PT, PT, R3.reuse, 0x340, RZ ;  /* 0x0000034003c87810 */ /* 0x040fe20007ffe0ff */
[----:B------:R-:W-:Y:S01]  /*b760*/  FMUL.FTZ R237, R80, R237 ;  /* 0x000000ed50ed7220 */ /* 0x000fe20000410000 */
[----:B------:R-:W-:Y:S01]  /*b770*/  IADD3 R202, PT, PT, R3, 0x360, RZ ;  /* 0x0000036003ca7810 */ /* 0x000fe20007ffe0ff */
[----:B------:R-:W-:Y:S01]  /*b780*/  FMUL.FTZ R234, R81, R234 ;  /* 0x000000ea51ea7220 */ /* 0x000fe20000410000 */
[----:B------:R-:W-:Y:S01]  /*b790*/  IADD3 R204, PT, PT, R3, 0x380, RZ ;  /* 0x0000038003cc7810 */ /* 0x000fe20007ffe0ff */
[----:B------:R-:W-:Y:S01]  /*b7a0*/  FMUL.FTZ R232, R81, -R232 ;  /* 0x800000e851e87220 */ /* 0x000fe20000410000 */
[C---:B------:R-:W-:Y:S01]  /*b7b0*/  IADD3 R206, PT, PT, R3.reuse, 0x3a0, RZ ;  /* 0x000003a003ce7810 */ /* 0x040fe20007ffe0ff */
[C---:B------:R-:W-:Y:S01]  /*b7c0*/  FMUL.FTZ R233, R86.reuse, R233 ;  /* 0x000000e956e97220 */ /* 0x040fe20000410000 */
[----:B------:R-:W-:Y:S01]  /*b7d0*/  IADD3 R208, PT, PT, R3, 0x3c0, RZ ;  /* 0x000003c003d07810 */ /* 0x000fe20007ffe0ff */
[----:B------:R-:W-:Y:S01]  /*b7e0*/  FMUL.FTZ R231, R86, -R231 ;  /* 0x800000e756e77220 */ /* 0x000fe20000410000 */
[----:B------:R-:W-:Y:S01]  /*b7f0*/  LEA.HI R148, R148, R3, RZ, 0x1b ;  /* 0x0000000394947211 */ /* 0x000fe200078fd8ff */
[----:B------:R-:W-:Y:S01]  /*b800*/  FMUL.FTZ R221, R88, R221 ;  /* 0x000000dd58dd7220 */ /* 0x000fe20000410000 */
[----:B------:R-:W-:Y:S01]  /*b810*/  LEA.HI R150, R150, R3, RZ, 0x1b ;  /* 0x0000000396967211 */ /* 0x000fe200078fd8ff */
        /* <DEDUP_REMOVED lines=9> */
[----:B------:R-:W-:-:S02]  /*b8b0*/  LEA.HI R138, R138, R3, RZ, 0x1b ;  /* 0x000000038a8a7211 */ /* 0x000fc400078fd8ff */
[-C--:B------:R-:W-:Y:S02]  /*b8c0*/  LEA.HI R140, R140, R3.reuse, RZ, 0x1b ;  /* 0x000000038c8c7211 */ /* 0x080fe400078fd8ff */
[-C--:B------:R-:W-:Y:S02]  /*b8d0*/  LEA.HI R142, R142, R3.reuse, RZ, 0x1b ;  /* 0x000000038e8e7211 */ /* 0x080fe400078fd8ff */
[-C--:B------:R-:W-:Y:S02]  /*b8e0*/  LEA.HI R144, R144, R3.reuse, RZ, 0x1b ;  /* 0x0000000390907211 */ /* 0x080fe400078fd8ff */
[-C--:B------:R-:W-:Y:S02]  /*b8f0*/  LEA.HI R146, R146, R3.reuse, RZ, 0x1b ;  /* 0x0000000392927211 */ /* 0x080fe400078fd8ff */
[-C--:B------:R-:W-:Y:S02]  /*b900*/  LEA.HI R107, R154, R3.reuse, RZ, 0x1b ;  /* 0x000000039a6b7211 */ /* 0x080fe400078fd8ff */
[----:B------:R-:W-:-:S02]  /*b910*/  LEA.HI R109, R158, R3, RZ, 0x1b ;  /* 0x000000039e6d7211 */ /* 0x000fc400078fd8ff */
[-C--:B0-----:R-:W-:Y:S02]  /*b920*/  LEA.HI R165, R3, R3.reuse, RZ, 0x1b ;  /* 0x0000000303a57211 */ /* 0x081fe400078fd8ff */
[-C--:B------:R-:W-:Y:S02]  /*b930*/  LEA.HI R151, R152, R3.reuse, RZ, 0x1b ;  /* 0x0000000398977211 */ /* 0x080fe400078fd8ff */
[-C--:B-1----:R-:W-:Y:S02]  /*b940*/  LEA.HI R149, R156, R3.reuse, RZ, 0x1b ;  /* 0x000000039c957211 */ /* 0x082fe400078fd8ff */
[-C--:B------:R-:W-:Y:S02]  /*b950*/  LEA.HI R147, R160, R3.reuse, RZ, 0x1b ;  /* 0x00000003a0937211 */ /* 0x080fe400078fd8ff */
[-C--:B------:R-:W-:Y:S02]  /*b960*/  LEA.HI R184, R184, R3.reuse, RZ, 0x1b ;  /* 0x00000003b8b87211 */ /* 0x080fe400078fd8ff */
[----:B--2---:R-:W-:-:S02]  /*b970*/  LEA.HI R145, R186, R3, RZ, 0x1b ;  /* 0x00000003ba917211 */ /* 0x004fc400078fd8ff */
        /* <DEDUP_REMOVED lines=12> */
[----:B------:R-:W-:Y:S02]  /*ba40*/  LEA R153, R148, UR25, 0x2 ;  /* 0x0000001994997c11 */ /* 0x000fe4000f8e10ff */
[----:B------:R-:W-:Y:S02]  /*ba50*/  LEA R152, R150, UR25, 0x2 ;  /* 0x0000001996987c11 */ /* 0x000fe4000f8e10ff */
[----:B------:R-:W-:Y:S02]  /*ba60*/  LEA R163, R104, UR25, 0x2 ;  /* 0x0000001968a37c11 */ /* 0x000fe4000f8e10ff */
[----:B------:R-:W-:Y:S02]  /*ba70*/  LEA R161, R110, UR25, 0x2 ;  /* 0x000000196ea17c11 */ /* 0x000fe4000f8e10ff */
[----:B------:R-:W-:Y:S02]  /*ba80*/  LEA R160, R112, UR25, 0x2 ;  /* 0x0000001970a07c11 */ /* 0x000fe4000f8e10ff */
[----:B------:R-:W-:-:S02]  /*ba90*/  LEA R159, R136, UR25, 0x2 ;  /* 0x00000019889f7c11 */ /* 0x000fc4000f8e10ff */
        /* <DEDUP_REMOVED lines=30> */
[----:B------:R-:W-:Y:S01]  /*bc80*/  LEA R109, R206, UR25, 0x2 ;  /* 0x00000019ce6d7c11 */ /* 0x000fe2000f8e10ff */
[----:B------:R-:W-:Y:S01]  /*bc90*/  FMUL.FTZ R206, R77, R98 ;  /* 0x000000624dce7220 */ /* 0x000fe20000410000 */
[----:B------:R-:W-:Y:S01]  /*bca0*/  LEA R107, R208, UR25, 0x2 ;  /* 0x00000019d06b7c11 */ /* 0x000fe2000f8e10ff */
[----:B------:R-:W0:Y:S01]  /*bcb0*/  LDS R204, [R165+0x1080] ;  /* 0x00108000a5cc7984 */ /* 0x000e220000000800 */
[----:B------:R-:W-:Y:S01]  /*bcc0*/  LEA R104, R210, UR25, 0x2 ;  /* 0x00000019d2687c11 */ /* 0x000fe2000f8e10ff */
[----:B------:R-:W-:-:S02]  /*bcd0*/  FMUL.FTZ R208, R105, UR43 ;  /* 0x0000002b69d07c20 */ /* 0x000fc40008410000 */
[----:B------:R-:W0:Y:S02]  /*bce0*/  LDS R200, [R161+0x1180] ;  /* 0x00118000a1c87984 */ /* 0x000e240000000800 */
[----:B------:R-:W-:Y:S02]  /*bcf0*/  FFMA.FTZ R208, R195, UR31, -R208 ;  /* 0x0000001fc3d07c23 */ /* 0x000fe400080108d0 */
        /* <DEDUP_REMOVED lines=24> */
[----:B------:R5:W-:Y:S01]  /*be80*/  STS [R70+0x210c], R99 ;  /* 0x00210c6346007388 */ /* 0x000be20000000800 */
[----:B------:R-:W0:Y:S03]  /*be90*/  S2R R210, SR_LANEID ;  /* 0x0000000000d27919 */ /* 0x000e260000000000 */
[----:B------:R1:W-:Y:S01]  /*bea0*/  STS [R70+0x2108], R101 ;  /* 0x0021086546007388 */ /* 0x0003e20000000800 */
[----:B-----5:R-:W-:-:S03]  /*beb0*/  MOV R99, UR27 ;  /* 0x0000001b00637c02 */ /* 0x020fc60008000f00 */
[----:B------:R5:W-:Y:S01]  /*bec0*/  STS [R70+0x211c], R235 ;  /* 0x00211ceb46007388 */ /* 0x000be20000000800 */
[----:B------:R-:W-:Y:S01]  /*bed0*/  LEA R66, R99, -R66, 0x1 ;  /* 0x8000004263427211 */ /* 0x000fe200078e08ff */
[C---:B------:R-:W-:Y:S02]  /*bee0*/  FMUL.FTZ R99, R83.reuse, R224 ;  /* 0x000000e053637220 */ /* 0x040fe40000410000 */
[----:B------:R2:W-:Y:S01]  /*bef0*/  STS [R70+0x2128], R227 ;  /* 0x002128e346007388 */ /* 0x0005e20000000800 */
[----:B-1----:R-:W-:Y:S01]  /*bf00*/  FMUL.FTZ R101, R83, -R226 ;  /* 0x800000e253657220 */ /* 0x002fe20000410000 */
[C---:B------:R-:W-:Y:S02]  /*bf10*/  ISETP.GE.AND P2, PT, R66.reuse, 0x1, PT ;  /* 0x000000014200780c */ /* 0x040fe40003f46270 */
[----:B------:R1:W-:Y:S01]  /*bf20*/  STS [R70+0x2130], R99 ;  /* 0x0021306346007388 */ /* 0x0003e20000000800 */
[----:B------:R-:W-:Y:S01]  /*bf30*/  ISETP.GE.AND P3, PT, R66, 0x21, PT ;  /* 0x000000214200780c */ /* 0x000fe20003f66270 */
[----:B-----5:R-:W-:-:S02]  /*bf40*/  FMUL.FTZ R235, R85, -R220 ;  /* 0x800000dc55eb7220 */ /* 0x020fc40000410000 */
[----:B------:R5:W-:Y:S01]  /*bf50*/  STS [R70+0x212c], R229 ;  /* 0x00212ce546007388 */ /* 0x000be20000000800 */
[----:B--2---:R-:W-:-:S03]  /*bf60*/  FMUL.FTZ R227, R85, R222 ;  /* 0x000000de55e37220 */ /* 0x004fc60000410000 */
[----:B------:R2:W-:Y:S01]  /*bf70*/  STS [R70+0x2134], R101 ;  /* 0x0021346546007388 */ /* 0x0005e20000000800 */
[----:B-1----:R-:W-:-:S03]  /*bf80*/  FMUL.FTZ R99, R87, -R230 ;  /* 0x800000e657637220 */ /* 0x002fc60000410000 */
[----:B------:R1:W-:Y:S01]  /*bf90*/  STS [R70+0x2138], R225 ;  /* 0x002138e146007388 */ /* 0x0003e20000000800 */
[----:B-----5:R-:W-:-:S03]  /*bfa0*/  FMUL.FTZ R229, R87, R228 ;  /* 0x000000e457e57220 */ /* 0x020fc60000410000 */
[----:B------:R5:W-:Y:S01]  /*bfb0*/  STS [R70+0x213c], R223 ;  /* 0x00213cdf46007388 */ /* 0x000be20000000800 */
[----:B--2---:R-:W-:Y:S01]  /*bfc0*/  FMUL.FTZ R101, R89, R212 ;  /* 0x000000d459657220 */ /* 0x004fe20000410000 */
[----:B------:R-:W-:Y:S02]  /*bfd0*/  FMUL.FTZ R212, R131, UR43 ;  /* 0x0000002b83d47c20 */ /* 0x000fe40008410000 */
[----:B------:R2:W-:Y:S01]  /*bfe0*/  STS [R70+0x2154], R99 ;  /* 0x0021546346007388 */ /* 0x0005e20000000800 */
[----:B-1----:R-:W-:Y:S01]  /*bff0*/  FMUL.FTZ R225, R91, -R214 ;  /* 0x800000d65be17220 */ /* 0x002fe20000410000 */
[----:B------:R-:W-:Y:S02]  /*c000*/  FMUL.FTZ R214, R193, UR43 ;  /* 0x0000002bc1d67c20 */ /* 0x000fe40008410000 */
[----:B------:R1:W-:Y:S01]  /*c010*/  STS [R70+0x2100], R206 ;  /* 0x002100ce46007388 */ /* 0x0003e20000000800 */
[----:B-----5:R-:W-:Y:S01]  /*c020*/  FMUL.FTZ R223, R89, -R216 ;  /* 0x800000d859df7220 */ /* 0x020fe20000410000 */
[----:B------:R-:W-:-:S02]  /*c030*/  FMUL.FTZ R216, R129, UR43 ;  /* 0x0000002b81d87c20 */ /* 0x000fc40008410000 */
[----:B------:R-:W-:Y:S01]  /*c040*/  STS [R70+0x2104], R238 ;  /* 0x002104ee46007388 */ /* 0x000fe20000000800 */
[----:B--2---:R-:W-:Y:S01]  /*c050*/  FMUL.FTZ R99, R91, R218 ;  /* 0x000000da5b637220 */ /* 0x004fe20000410000 */
[----:B------:R-:W-:Y:S02]  /*c060*/  FMUL.FTZ R218, R111, UR43 ;  /* 0x0000002b6fda7c20 */ /* 0x000fe40008410000 */
[----:B------:R-:W-:Y:S01]  /*c070*/  STS [R70+0x2110], R240 ;  /* 0x002110f046007388 */ /* 0x000fe20000000800 */
[----:B-1----:R-:W-:-:S03]  /*c080*/  FMUL.FTZ R206, R195, UR43 ;  /* 0x0000002bc3ce7c20 */ /* 0x002fc60008410000 */
        /* <DEDUP_REMOVED lines=12> */
[----:B------:R2:W-:Y:S04]  /*c150*/  STS [R70+0x2160], R101 ;  /* 0x0021606546007388 */ /* 0x0005e80000000800 */
[----:B------:R-:W-:Y:S01]  /*c160*/  STS [R70+0x2164], R223 ;  /* 0x002164df46007388 */ /* 0x000fe20000000800 */
[----:B-1----:R-:W-:Y:S01]  /*c170*/  FFMA.FTZ R219, R111, UR31, R216 ;  /* 0x0000001f6fdb7c23 */ /* 0x002fe200080100d8 */
[----:B------:R-:W-:-:S02]  /*c180*/  FMUL.FTZ R216, R135, UR43 ;  /* 0x0000002b87d87c20 */ /* 0x000fc40008410000 */
[----:B------:R-:W-:Y:S02]  /*c190*/  STS [R70+0x2168], R213 ;  /* 0x002168d546007388 */ /* 0x000fe40000000800 */
[----:B--2---:R-:W-:Y:S02]  /*c1a0*/  FFMA.FTZ R101, R189, UR31, R216 ;  /* 0x0000001fbd657c23 */ /* 0x004fe400080100d8 */
[----:B------:R-:W-:Y:S04]  /*c1b0*/  STS [R70+0x216c], R211 ;  /* 0x00216cd346007388 */ /* 0x000fe80000000800 */
[----:B------:R-:W-:Y:S04]  /*c1c0*/  STS [R70+0x2170], R99 ;  /* 0x0021706346007388 */ /* 0x000fe80000000800 */
[----:B------:R-:W-:Y:S04]  /*c1d0*/  STS [R70+0x2174], R225 ;  /* 0x002174e146007388 */ /* 0x000fe80000000800 */
[----:B------:R1:W-:Y:S04]  /*c1e0*/  STS [R70+0x2178], R217 ;  /* 0x002178d946007388 */ /* 0x0003e80000000800 */
[----:B------:R2:W-:Y:S01]  /*c1f0*/  STS [R70+0x217c], R215 ;  /* 0x00217cd746007388 */ /* 0x0005e20000000800 */
[----:B-1----:R-:W-:Y:S01]  /*c200*/  FFMA.FTZ R217, R131, UR31, -R214 ;  /* 0x0000001f83d97c23 */ /* 0x002fe200080108d6 */
[----:B------:R-:W-:Y:S01]  /*c210*/  FMUL.FTZ R214, R187, UR43 ;  /* 0x0000002bbbd67c20 */ /* 0x000fe20008410000 */
[----:B--2---:R-:W-:Y:S01]  /*c220*/  FFMA.FTZ R70, R129, UR31, -R218 ;  /* 0x0000001f81467c23 */ /* 0x004fe200080108da */
[----:B------:R-:W-:Y:S01]  /*c230*/  FFMA.FTZ R215, R193, UR31, R212 ;  /* 0x0000001fc1d77c23 */ /* 0x000fe200080100d4 */
[----:B------:R-:W-:Y:S01]  /*c240*/  FMUL.FTZ R218, R189, UR43 ;  /* 0x0000002bbdda7c20 */ /* 0x000fe20008410000 */
[C---:B------:R-:W-:Y:S01]  /*c250*/  FMUL.FTZ R212, R137.reuse, UR43 ;  /* 0x0000002b89d47c20 */ /* 0x040fe20008410000 */
[----:B------:R-:W-:-:S02]  /*c260*/  FFMA.FTZ R211, R137, UR31, -R214 ;  /* 0x0000001f89d37c23 */ /* 0x000fc400080108d6 */
[----:B------:R-:W-:Y:S01]  /*c270*/  FFMA.FTZ R213, R135, UR31, -R218 ;  /* 0x0000001f87d57c23 */ /* 0x000fe200080108da */
[----:B------:R-:W-:Y:S01]  /*c280*/  FFMA.FTZ R99, R187, UR31, R212 ;  /* 0x0000001fbb637c23 */ /* 0x000fe200080100d4 */
[----:B------:R-:W-:Y:S06]  /*c290*/  BAR.SYNC.DEFER_BLOCKING 0x0 ;  /* 0x0000000000007b1d */ /* 0x000fec0000010000 */
[----:B0--34-:R-:W-:Y:S05]  /*c2a0*/  @!P2 BRA `(.L_x_13477) ;  /* 0x00000000000ca947 */ /* 0x019fea0003800000 */
[----:B------:R-:W0:Y:S04]  /*c2b0*/  LDS R165, [R165+0x2100] ;  /* 0x00210000a5a57984 */ /* 0x000e280000000800 */
[----:B------:R1:W-:Y:S04]  /*c2c0*/  REDG.E.ADD.F32.FTZ.RN.STRONG.GPU desc[UR28][R64.64], R204 ;  /* 0x000000cc400079a6 */ /* 0x0003e8000c12f31c */
[----:B0-----:R1:W-:Y:S02]  /*c2d0*/  REDG.E.ADD.F32.FTZ.RN.STRONG.GPU desc[UR28][R68.64], R165 ;  /* 0x000000a5440079a6 */ /* 0x0013e4000c12f31c */
.L_x_13477:
[----:B------:R-:W-:Y:S05]  /*c2e0*/  BSYNC.RECONVERGENT B0 ;  /* 0x0000000000007941 */ /* 0x000fea0003800200 */
.L_x_13476:
[----:B------:R-:W0:Y:S01]  /*c2f0*/  LDS R163, [R163+0x2180] ;  /* 0x00218000a3a37984 */ /* 0x000e220000000800 */
[----:B------:R-:W-:Y:S04]  /*c300*/  BSSY.RECONVERGENT B0, `(.L_x_13478) ;  /* 0x0000004000007945 */ /* 0x000fe80003800200 */
[----:B------:R-:W-:Y:S05]  /*c310*/  @!P3 BRA `(.L_x_13479) ;  /* 0x000000000008b947 */ /* 0x000fea0003800000 */
[----:B------:R2:W-:Y:S04]  /*c320*/  REDG.E.ADD.F32.FTZ.RN.STRONG.GPU desc[UR28][R64.64+0x80], R202 ;  /* 0x000080ca400079a6 */ /* 0x0005e8000c12f31c */
[----:B0-----:R2:W-:Y:S02]  /*c330*/  REDG.E.ADD.F32.FTZ.RN.STRONG.GPU desc[UR28][R68.64+0x80], R163 ;  /* 0x000080a3440079a6 */ /* 0x0015e4000c12f31c */
.L_x_13479:
[----:B------:R-:W-:Y:S05]  /*c340*/  BSYNC.RECONVERGENT B0 ;  /* 0x0000000000007941 */ /* 0x000fea0003800200 */
.L_x_13478:
[----:B------:R-:W3:Y:S01]  /*c350*/  LDS R161, [R161+0x2200] ;  /* 0x00220000a1a17984 */ /* 0x000ee20000000800 */
[C---:B------:R-:W-:Y:S01]  /*c360*/  ISETP.GE.AND P6, PT, R66.reuse, 0x41, PT ;  /* 0x000000414200780c */ /* 0x040fe20003fc6270 */
[----:B------:R-:W-:Y:S01]  /*c370*/  BSSY.RECONVERGENT B0, `(.L_x_13480) ;  /* 0x0000008000007945 */ /* 0x000fe20003800200 */
[C---:B------:R-:W-:Y:S02]  /*c380*/  ISETP.GE.AND P2, PT, R66.reuse, 0x61, PT ;  /* 0x000000614200780c */ /* 0x040fe40003f46270 */
[C---:B------:R-:W-:Y:S02]  /*c390*/  ISETP.GE.AND P3, PT, R66.reuse, 0x81, PT ;  /* 0x000000814200780c */ /* 0x040fe40003f66270 */
[C---:B------:R-:W-:Y:S02]  /*c3a0*/  ISETP.GE.AND P4, PT, R66.reuse, 0xa1, PT ;  /* 0x000000a14200780c */ /* 0x040fe40003f86270 */
[----:B------:R-:W-:-:S05]  /*c3b0*/  ISETP.GE.AND P5, PT, R66, 0xc1, PT ;  /* 0x000000c14200780c */ /* 0x000fca0003fa6270 */
[----:B------:R-:W-:Y:S08]  /*c3c0*/  @!P6 BRA `(.L_x_13481) ;  /* 0x000000000008e947 */ /* 0x000ff00003800000 */
[----:B------:R4:W-:Y:S04]  /*c3d0*/  REDG.E.ADD.F32.FTZ.RN.STRONG.GPU desc[UR28][R64.64+0x100], R200 ;  /* 0x000100c8400079a6 */ /* 0x0009e8000c12f31c */
[----:B---3--:R4:W-:Y:S02]  /*c3e0*/  REDG.E.ADD.F32.FTZ.RN.STRONG.GPU desc[UR28][R68.64+0x100], R161 ;  /* 0x000100a1440079a6 */ /* 0x0089e4000c12f31c */
.L_x_13481:
[----:B------:R-:W-:Y:S05]  /*c3f0*/  BSYNC.RECONVERGENT B0 ;  /* 0x0000000000007941 */ /* 0x000fea0003800200 */
.L_x_13480:
[----:B---34-:R3:W4:Y:S01]  /*c400*/  LDS R161, [R160+0x2280] ;  /* 0x00228000a0a17984 */ /* 0x0187220000000800 */
[----:B------:R-:W-:Y:S04]  /*c410*/  BSSY.RECONVERGENT B0, `(.L_x_13482) ;  /* 0x0000004000007945 */ /* 0x000fe80003800200 */
[----:B------:R-:W-:Y:S05]  /*c420*/  @!P2 BRA `(.L_x_13483) ;  /* 0x000000000008a947 */ /* 0x000fea0003800000 */
[----:B------:R0:W-:Y:S04]  /*c430*/  REDG.E.ADD.F32.FTZ.RN.STRONG.GPU desc[UR28][R64.64+0x180], R198 ;  /* 0x000180c6400079a6 */ /* 0x0001e8000c12f31c */
[----:B----4-:R4:W-:Y:S02]  /*c440*/  REDG.E.ADD.F32.FTZ.RN.STRONG.GPU desc[UR28][R68.64+0x180], R161 ;  /* 0x000180a1440079a6 */ /* 0x0109e4000c12f31c */
.L_x_13483:
[----:B------:R-:W-:Y:S05]  /*c450*/  BSYNC.RECONVERGENT B0 ;  /* 0x0000000000007941 */ /* 0x000fea0003800200 */
.L_x_13482:
[----:B------:R-:W0:Y:S01]  /*c460*/  LDS R159, [R159+0x2300] ;  /* 0x002300009f9f7984 */ /* 0x000e220000000800 */
[----:B------:R-:W-:Y:S04]  /*c470*/  BSSY.RECONVERGENT B0, `(.L_x_13484) ;  /* 0x0000004000007945 */ /* 0x000fe80003800200 */
[----:B------:R-:W-:Y:S05]  /*c480*/  @!P3 BRA `(.L_x_13485) ;  /* 0x000000000008b947 */ /* 0x000fea0003800000 */
[----:B------:R1:W-:Y:S04]  /*c490*/  REDG.E.ADD.F32.FTZ.RN.STRONG.GPU desc[UR28][R64.64+0x200], R196 ;  /* 0x000200c4400079a6 */ /* 0x0003e8000c12f31c */
[----:B0-----:R1:W-:Y:S02]  /*c4a0*/  REDG.E.ADD.F32.FTZ.RN.STRONG.GPU desc[UR28][R68.64+0x200], R159 ;  /* 0x0002009f440079a6 */ /* 0x0013e4000c12f31c */
.L_x_13485:
[----:B------:R-:W-:Y:S05]  /*c4b0*/  BSYNC.RECONVERGENT B0 ;  /* 0x0000000000007941 */ /* 0x000fea0003800200 */
.L_x_13484:
[----:B01----:R0:W1:Y:S01]  /*c4c0*/  LDS R159, [R158+0x2380] ;  /* 0x002380009e9f7984 */ /* 0x0030620000000800 */
[----:B------:R-:W-:Y:S04]  /*c4d0*/  BSSY.RECONVERGENT B0, `(.L_x_13486) ;  /* 0x0000004000007945 */ /* 0x000fe80003800200 */
[----:B------:R-:W-:Y:S05]  /*c4e0*/  @!P4 BRA `(.L_x_13487) ;  /* 0x000000000008c947 */ /* 0x000fea0003800000 */
[----:B------:R0:W-:Y:S04]  /*c4f0*/  REDG.E.ADD.F32.FTZ.RN.STRONG.GPU desc[UR28][R64.64+0x280], R194 ;  /* 0x000280c2400079a6 */ /* 0x0001e8000c12f31c */
[----:B-1----:R0:W-:Y:S02]  /*c500*/  REDG.E.ADD.F32.FTZ.RN.STRONG.GPU desc[UR28][R68.64+0x280], R159 ;  /* 0x0002809f440079a6 */ /* 0x0021e4000c12f31c */
.L_x_13487:
[----:B------:R-:W-:Y:S05]  /*c510*/  BSYNC.RECONVERGENT B0 ;  /* 0x0000000000007941 */ /* 0x000fea0003800200 */
.L_x_13486:
[----:B------:R-:W0:Y:S01]  /*c520*/  LDS R157, [R157+0x2400] ;  /* 0x002400009d9d7984 */ /* 0x000e220000000800 */
[----:B------:R-:W-:Y:S04]  /*c530*/  BSSY.RECONVERGENT B0, `(.L_x_13488) ;  /* 0x0000004000007945 */ /* 0x000fe80003800200 */
[----:B------:R-:W-:Y:S05]  /*c540*/  @!P5 BRA `(.L_x_13489) ;  /* 0x000000000008d947 */ /* 0x000fea0003800000 */
[----:B------:R1:W-:Y:S04]  /*c550*/  REDG.E.ADD.F32.FTZ.RN.STRONG.GPU desc[UR28][R64.64+0x300], R192 ;  /* 0x000300c0400079a6 */ /* 0x0003e8000c12f31c */
[----:B0-----:R0:W-:Y:S02]  /*c560*/  REDG.E.ADD.F32.FTZ.RN.STRONG.GPU desc[UR28][R68.64+0x300], R157 ;  /* 0x0003009d440079a6 */ /* 0x0011e4000c12f31c */
.L_x_13489:
[----:B------:R-:W-:Y:S05]  /*c570*/  BSYNC.RECONVERGENT B0 ;  /* 0x0000000000007941 */ /* 0x000fea0003800200 */
.L_x_13488:
[----:B0-----:R0:W0:Y:S01]  /*c580*/  LDS R157, [R156+0x2480] ;  /* 0x002480009c9d7984 */ /* 0x0010220000000800 */
        /* <DEDUP_REMOVED lines=8> */
[----:B0-----:R0:W-:Y:S02]  /*c610*/  REDG.E.ADD.F32.FTZ.RN.STRONG.GPU desc[UR28][R68.64+0x380], R157 ;  /* 0x0003809d440079a6 */ /* 0x0011e4000c12f31c */
.L_x_13491:
[----:B------:R-:W-:Y:S05]  /*c620*/  BSYNC.RECONVERGENT B0 ;  /* 0x0000000000007941 */ /* 0x000fea0003800200 */
.L_x_13490:
[----:B------:R-:W0:Y:S01]  /*c630*/  LDS R155, [R155+0x2500] ;  /* 0x002500009b9b7984 */ /* 0x000e220000000800 */
[----:B------:R-:W-:Y:S04]  /*c640*/  BSSY.RECONVERGENT B0, `(.L_x_13492) ;  /* 0x0000004000007945 */ /* 0x000fe80003800200 */
[----:B------:R-:W-:Y:S05]  /*c650*/  @!P2 BRA `(.L_x_13493) ;  /* 0x000000000008a947 */ /* 0x000fea0003800000 */
[----:B------:R1:W-:Y:S04]  /*c660*/  REDG.E.ADD.F32.FTZ.RN.STRONG.GPU desc[UR28][R64.64+0x400], R188 ;  /* 0x000400bc400079a6 */ /* 0x0003e8000c12f31c */
[----:B0-----:R0:W-:Y:S02]  /*c670*/  REDG.E.ADD.F32.FTZ.RN.STRONG.GPU desc[UR28][R68.64+0x400], R155 ;  /* 0x0004009b440079a6 */ /* 0x0011e4000c12f31c */
.L_x_13493:
[----:B------:R-:W-:Y:S05]  /*c680*/  BSYNC.RECONVERGENT B0 ;  /* 0x0000000000007941 */ /* 0x000fea0003800200 */
.L_x_13492:
[----:B0-----:R0:W0:Y:S01]  /*c690*/  LDS R155, [R154+0x2580] ;  /* 0x002580009a9b7984 */ /* 0x0010220000000800 */
[----:B------:R-:W-:Y:S04]  /*c6a0*/  BSSY.RECONVERGENT B0, `(.L_x_13494) ;  /* 0x0000004000007945 */ /* 0x000fe80003800200 */
[----:B------:R-:W-:Y:S05]  /*c6b0*/  @!P3 BRA `(.L_x_13495) ;  /* 0x000000000008b947 */ /* 0x000fea0003800000 */
[----:B------:R1:W-:Y:S04]  /*c6c0*/  REDG.E.ADD.F32.FTZ.RN.STRONG.GPU desc[UR28][R64.64+0x480], R186 ;  /* 0x000480ba400079a6 */ /* 0x0003e8000c12f31c */
[----:B0-----:R0:W-:Y:S02]  /*c6d0*/  REDG.E.ADD.F32.FTZ.RN.STRONG.GPU desc[UR28][R68.64+0x480], R155 ;  /* 0x0004809b440079a6 */ /* 0x0011e4000c12f31c */
.L_x_13495:
[----:B------:R-:W-:Y:S05]  /*c6e0*/  BSYNC.RECONVERGENT B0 ;  /* 0x0000000000007941 */ /* 0x000fea0003800200 */
.L_x_13494:
[----:B------:R-:W0:Y:S01]  /*c6f0*/  LDS R153, [R153+0x2600] ;  /* 0x0026000099997984 */ /* 0x000e220000000800 */
[----:B------:R-:W-:Y:S04]  /*c700*/  BSSY.RECONVERGENT B0, `(.L_x_13496) ;  /* 0x0000004000007945 */ /* 0x000fe80003800200 */
[----:B------:R-:W-:Y:S05]  /*c710*/  @!P4 BRA `(.L_x_13497) ;  /* 0x000000000008c947 */ /* 0x000fea0003800000 */
[----:B------:R1:W-:Y:S04]  /*c720*/  REDG.E.ADD.F32.FTZ.RN.STRONG.GPU desc[UR28][R64.64+0x500], R184 ;  /* 0x000500b8400079a6 */ /* 0x0003e8000c12f31c */
[----:B0-----:R0:W-:Y:S02]  /*c730*/  REDG.E.ADD.F32.FTZ.RN.STRONG.GPU desc[UR28][R68.64+0x500], R153 ;  /* 0x00050099440079a6 */ /* 0x0011e4000c12f31c */
.L_x_13497:
[----:B------:R-:W-:Y:S05]  /*c740*/  BSYNC.RECONVERGENT B0 ;  /* 0x0000000000007941 */ /* 0x000fea0003800200 */
.L_x_13496:
[----:B0-----:R0:W0:Y:S01]  /*c750*/  LDS R153, [R152+0x2680] ;  /* 0x0026800098997984 */ /* 0x0010220000000800 */
[----:B------:R-:W-:Y:S04]  /*c760*/  BSSY.RECONVERGENT B0, `(.L_x_13498) ;  /* 0x0000004000007945 */ /* 0x000fe80003800200 */
[----:B------:R-:W-:Y:S05]  /*c770*/  @!P5 BRA `(.L_x_13499) ;  /* 0x000000000008d947 */ /* 0x000fea0003800000 */
[----:B------:R1:W-:Y:S04]  /*c780*/  REDG.E.ADD.F32.FTZ.RN.STRONG.GPU desc[UR28][R64.64+0x580], R98 ;  /* 0x00058062400079a6 */ /* 0x0003e8000c12f31c */
[----:B0-----:R0:W-:Y:S02]  /*c790*/  REDG.E.ADD.F32.FTZ.RN.STRONG.GPU desc[UR28][R68.64+0x580], R153 ;  /* 0x00058099440079a6 */ /* 0x0011e4000c12f31c */
.L_x_13499:
[----:B------:R-:W-:Y:S05]  /*c7a0*/  BSYNC.RECONVERGENT B0 ;  /* 0x0000000000007941 */ /* 0x000fea0003800200 */
.L_x_13498:
[----:B------:R-:W0:Y:S01]  /*c7b0*/  LDS R151, [R151+0x2700] ;  /* 0x0027000097977984 */ /* 0x000e220000000800 */
        /* <DEDUP_REMOVED lines=9> */
.L_x_13501:
[----:B------:R-:W-:Y:S05]  /*c850*/  BSYNC.RECONVERGENT B0 ;  /* 0x0000000000007941 */ /* 0x000fea0003800200 */
.L_x_13500:
[----:B0-----:R0:W0:Y:S01]  /*c860*/  LDS R151, [R150+0x2780] ;  /* 0x0027800096977984 */ /* 0x0010220000000800 */
[----:B------:R-:W-:Y:S04]  /*c870*/  BSSY.RECONVERGENT B0, `(.L_x_13502) ;  /* 0x0000004000007945 */ /* 0x000fe80003800200 */
[----:B------:R-:W-:Y:S05]  /*c880*/  @!P2 BRA `(.L_x_13503) ;  /* 0x000000000008a947 */ /* 0x000fea0003800000 */
[----:B------:R1:W-:Y:S04]  /*c890*/  REDG.E.ADD.F32.FTZ.RN.STRONG.GPU desc[UR28][R64.64+0x680], R249 ;  /* 0x000680f9400079a6 */ /* 0x0003e8000c12f31c */
[----:B0-----:R0:W-:Y:S02]  /*c8a0*/  REDG.E.ADD.F32.FTZ.RN.STRONG.GPU desc[UR28][R68.64+0x680], R151 ;  /* 0x00068097440079a6 */ /* 0x0011e4000c12f31c */
.L_x_13503:
[----:B------:R-:W-:Y:S05]  /*c8b0*/  BSYNC.RECONVERGENT B0 ;  /* 0x0000000000007941 */ /* 0x000fea0003800200 */
.L_x_13502:
[----:B------:R-:W0:Y:S01]  /*c8c0*/  LDS R149, [R149+0x2800] ;  /* 0x0028000095957984 */ /* 0x000e220000000800 */
[----:B------:R-:W-:Y:S04]  /*c8d0*/  BSSY.RECONVERGENT B0, `(.L_x_13504) ;  /* 0x0000004000007945 */ /* 0x000fe80003800200 */
[----:B------:R-:W-:Y:S05]  /*c8e0*/  @!P3 BRA `(.L_x_13505) ;  /* 0x000000000008b947 */ /* 0x000fea0003800000 */
[----:B------:R1:W-:Y:S04]  /*c8f0*/  REDG.E.ADD.F32.FTZ.RN.STRONG.GPU desc[UR28][R64.64+0x700], R247 ;  /* 0x000700f7400079a6 */ /* 0x0003e8000c12f31c */
[----:B0-----:R0:W-:Y:S02]  /*c900*/  REDG.E.ADD.F32.FTZ.RN.STRONG.GPU desc[UR28][R68.64+0x700], R149 ;  /* 0x00070095440079a6 */ /* 0x0011e4000c12f31c */
.L_x_13505:
[----:B------:R-:W-:Y:S05]  /*c910*/  BSYNC.RECONVERGENT B0 ;  /* 0x0000000000007941 */ /* 0x000fea0003800200 */
.L_x_13504:
[----:B0-----:R0:W0:Y:S01]  /*c920*/  LDS R149, [R148+0x2880] ;  /* 0x0028800094957984 */ /* 0x0010220000000800 */
[----:B------:R-:W-:Y:S04]  /*c930*/  BSSY.RECONVERGENT B0, `(.L_x_13506) ;  /* 0x0000004000007945 */ /* 0x000fe80003800200 */
[----:B------:R-:W-:Y:S05]  /*c940*/  @!P4 BRA `(.L_x_13507) ;  /* 0x000000000008c947 */ /* 0x000fea0003800000 */
[----:B------:R1:W-:Y:S04]  /*c950*/  REDG.E.ADD.F32.FTZ.RN.STRONG.GPU desc[UR28][R64.64+0x780], R245 ;  /* 0x000780f5400079a6 */ /* 0x0003e8000c12f31c */
[----:B0-----:R0:W-:Y:S02]  /*c960*/  REDG.E.ADD.F32.FTZ.RN.STRONG.GPU desc[UR28][R68.64+0x780], R149 ;  /* 0x00078095440079a6 */ /* 0x0011e4000c12f31c */
.L_x_13507:
[----:B------:R-:W-:Y:S05]  /*c970*/  BSYNC.RECONVERGENT B0 ;  /* 0x0000000000007941 */ /* 0x000fea0003800200 */
.L_x_13506:
[----:B0-----:R0:W0:Y:S01]  /*c980*/  LDS R149, [R166+0x2900] ;  /* 0x00290000a6957984 */ /* 0x0010220000000800 */
[----:B------:R-:W-:Y:S04]  /*c990*/  BSSY.RECONVERGENT B0, `(.L_x_13508) ;  /* 0x0000004000007945 */ /* 0x000fe80003800200 */
[----:B------:R-:W-:Y:S05]  /*c9a0*/  @!P5 BRA `(.L_x_13509) ;  /* 0x000000000008d947 */ /* 0x000fea0003800000 */
[----:B------:R1:W-:Y:S04]  /*c9b0*/  REDG.E.ADD.F32.FTZ.RN.STRONG.GPU desc[UR28][R64.64+0x800], R243 ;  /* 0x000800f3400079a6 */ /* 0x0003e8000c12f31c */
[----:B0-----:R0:W-:Y:S02]  /*c9c0*/  REDG.E.ADD.F32.FTZ.RN.STRONG.GPU desc[UR28][R68.64+0x800], R149 ;  /* 0x00080095440079a6 */ /* 0x0011e4000c12f31c */
.L_x_13509:
[----:B------:R-:W-:Y:S05]  /*c9d0*/  BSYNC.RECONVERGENT B0 ;  /* 0x0000000000007941 */ /* 0x000fea0003800200 */
.L_x_13508:
        /* <DEDUP_REMOVED lines=10> */
.L_x_13511:
[----:B------:R-:W-:Y:S05]  /*ca80*/  BSYNC.RECONVERGENT B0 ;  /* 0x0000000000007941 */ /* 0x000fea0003800200 */
.L_x_13510:
[----:B0-----:R0:W0:Y:S01]  /*ca90*/  LDS R147, [R146+0x2a00] ;  /* 0x002a000092937984 */ /* 0x0010220000000800 */
[----:B------:R-:W-:Y:S04]  /*caa0*/  BSSY.RECONVERGENT B0, `(.L_x_13512) ;  /* 0x0000004000007945 */ /* 0x000fe80003800200 */
[----:B------:R-:W-:Y:S05]  /*cab0*/  @!P2 BRA `(.L_x_13513) ;  /* 0x000000000008a947 */ /* 0x000fea0003800000 */
[----:B------:R1:W-:Y:S04]  /*cac0*/  REDG.E.ADD.F32.FTZ.RN.STRONG.GPU desc[UR28][R64.64+0x900], R239 ;  /* 0x000900ef400079a6 */ /* 0x0003e8000c12f31c */
[----:B0-----:R0:W-:Y:S02]  /*cad0*/  REDG.E.ADD.F32.FTZ.RN.STRONG.GPU desc[UR28][R68.64+0x900], R147 ;  /* 0x00090093440079a6 */ /* 0x0011e4000c12f31c */
.L_x_13513:
[----:B------:R-:W-:Y:S05]  /*cae0*/  BSYNC.RECONVERGENT B0 ;  /* 0x0000000000007941 */ /* 0x000fea0003800200 */
.L_x_13512:
[----:B------:R-:W0:Y:S01]  /*caf0*/  LDS R145, [R145+0x2a80] ;  /* 0x002a800091917984 */ /* 0x000e220000000800 */
[----:B------:R-:W-:Y:S04]  /*cb00*/  BSSY.RECONVERGENT B0, `(.L_x_13514) ;  /* 0x0000004000007945 */ /* 0x000fe80003800200 */
[----:B------:R-:W-:Y:S05]  /*cb10*/  @!P3 BRA `(.L_x_13515) ;  /* 0x000000000008b947 */ /* 0x000fea0003800000 */
[----:B------:R1:W-:Y:S04]  /*cb20*/  REDG.E.ADD.F32.FTZ.RN.STRONG.GPU desc[UR28][R64.64+0x980], R209 ;  /* 0x000980d1400079a6 */ /* 0x0003e8000c12f31c */
[----:B0-----:R0:W-:Y:S02]  /*cb30*/  REDG.E.ADD.F32.FTZ.RN.STRONG.GPU desc[UR28][R68.64+0x980], R145 ;  /* 0x00098091440079a6 */ /* 0x0011e4000c12f31c */
.L_x_13515:
[----:B------:R-:W-:Y:S05]  /*cb40*/  BSYNC.RECONVERGENT B0 ;  /* 0x0000000000007941 */ /* 0x000fea0003800200 */
.L_x_13514:
[----:B0-----:R0:W0:Y:S01]  /*cb50*/  LDS R145, [R144+0x2b00] ;  /* 0x002b000090917984 */ /* 0x0010220000000800 */
[----:B------:R-:W-:Y:S04]  /*cb60*/  BSSY.RECONVERGENT B0, `(.L_x_13516) ;  /* 0x0000004000007945 */ /* 0x000fe80003800200 */
[----:B------:R-:W-:Y:S05]  /*cb70*/  @!P4 BRA `(.L_x_13517) ;  /* 0x000000000008c947 */ /* 0x000fea0003800000 */
[----:B------:R1:W-:Y:S04]  /*cb80*/  REDG.E.ADD.F32.FTZ.RN.STRONG.GPU desc[UR28][R64.64+0xa00], R207 ;  /* 0x000a00cf400079a6 */ /* 0x0003e8000c12f31c */
[----:B0-----:R0:W-:Y:S02]  /*cb90*/  REDG.E.ADD.F32.FTZ.RN.STRONG.GPU desc[UR28][R68.64+0xa00], R145 ;  /* 0x000a0091440079a6 */ /* 0x0011e4000c12f31c */
.L_x_13517:
[----:B------:R-:W-:Y:S05]  /*cba0*/  BSYNC.RECONVERGENT B0 ;  /* 0x0000000000007941 */ /* 0x000fea0003800200 */
.L_x_13516:
[----:B------:R-:W0:Y:S01]  /*cbb0*/  LDS R143, [R143+0x2b80] ;  /* 0x002b80008f8f7984 */ /* 0x000e220000000800 */
[----:B------:R-:W-:Y:S04]  /*cbc0*/  BSSY.RECONVERGENT B0, `(.L_x_13518) ;  /* 0x0000004000007945 */ /* 0x000fe80003800200 */
[----:B------:R-:W-:Y:S05]  /*cbd0*/  @!P5 BRA `(.L_x_13519) ;  /* 0x000000000008d947 */ /* 0x000fea0003800000 */
[----:B------:R1:W-:Y:S04]  /*cbe0*/  REDG.E.ADD.F32.FTZ.RN.STRONG.GPU desc[UR28][R64.64+0xa80], R205 ;  /* 0x000a80cd400079a6 */ /* 0x0003e8000c12f31c */
[----:B0-----:R0:W-:Y:S02]  /*cbf0*/  REDG.E.ADD.F32.FTZ.RN.STRONG.GPU desc[UR28][R68.64+0xa80], R143 ;  /* 0x000a808f440079a6 */ /* 0x0011e4000c12f31c */
.L_x_13519:
[----:B------:R-:W-:Y:S05]  /*cc00*/  BSYNC.RECONVERGENT B0 ;  /* 0x0000000000007941 */ /* 0x000fea0003800200 */
.L_x_13518:
        /* <DEDUP_REMOVED lines=10> */
.L_x_13521:
[----:B------:R-:W-:Y:S05]  /*ccb0*/  BSYNC.RECONVERGENT B0 ;  /* 0x0000000000007941 */ /* 0x000fea0003800200 */
.L_x_13520:
[----:B------:R-:W0:Y:S01]  /*ccc0*/  LDS R141, [R141+0x2c80] ;  /* 0x002c80008d8d7984 */ /* 0x000e220000000800 */
[----:B------:R-:W-:Y:S04]  /*ccd0*/  BSSY.RECONVERGENT B0, `(.L_x_13522) ;  /* 0x0000004000007945 */ /* 0x000fe80003800200 */
[----:B------:R-:W-:Y:S05]  /*cce0*/  @!P2 BRA `(.L_x_13523) ;  /* 0x000000000008a947 */ /* 0x000fea0003800000 */
[----:B------:R1:W-:Y:S04]  /*ccf0*/  REDG.E.ADD.F32.FTZ.RN.STRONG.GPU desc[UR28][R64.64+0xb80], R201 ;  /* 0x000b80c9400079a6 */ /* 0x0003e8000c12f31c */
[----:B0-----:R0:W-:Y:S02]  /*cd00*/  REDG.E.ADD.F32.FTZ.RN.STRONG.GPU desc[UR28][R68.64+0xb80], R141 ;  /* 0x000b808d440079a6 */ /* 0x0011e4000c12f31c */
.L_x_13523:
[----:B------:R-:W-:Y:S05]  /*cd10*/  BSYNC.RECONVERGENT B0 ;  /* 0x0000000000007941 */ /* 0x000fea0003800200 */
.L_x_13522:
[----:B0-----:R0:W0:Y:S01]  /*cd20*/  LDS R141, [R140+0x2d00] ;  /* 0x002d00008c8d7984 */ /* 0x0010220000000800 */
[----:B------:R-:W-:Y:S04]  /*cd30*/  BSSY.RECONVERGENT B0, `(.L_x_13524) ;  /* 0x0000004000007945 */ /* 0x000fe80003800200 */
[----:B------:R-:W-:Y:S05]  /*cd40*/  @!P3 BRA `(.L_x_13525) ;  /* 0x000000000008b947 */ /* 0x000fea0003800000 */
[----:B------:R1:W-:Y:S04]  /*cd50*/  REDG.E.ADD.F32.FTZ.RN.STRONG.GPU desc[UR28][R64.64+0xc00], R199 ;  /* 0x000c00c7400079a6 */ /* 0x0003e8000c12f31c */
[----:B0-----:R0:W-:Y:S02]  /*cd60*/  REDG.E.ADD.F32.FTZ.RN.STRONG.GPU desc[UR28][R68.64+0xc00], R141 ;  /* 0x000c008d440079a6 */ /* 0x0011e4000c12f31c */
.L_x_13525:
[----:B------:R-:W-:Y:S05]  /*cd70*/  BSYNC.RECONVERGENT B0 ;  /* 0x0000000000007941 */ /* 0x000fea0003800200 */
.L_x_13524:
[----:B0-----:R0:W0:Y:S01]  /*cd80*/  LDS R141, [R138+0x2d80] ;  /* 0x002d80008a8d7984 */ /* 0x0010220000000800 */
[----:B------:R-:W-:Y:S04]  /*cd90*/  BSSY.RECONVERGENT B0, `(.L_x_13526) ;  /* 0x0000004000007945 */ /* 0x000fe80003800200 */
[----:B------:R-:W-:Y:S05]  /*cda0*/  @!P4 BRA `(.L_x_13527) ;  /* 0x000000000008c947 */ /* 0x000fea0003800000 */
[----:B------:R1:W-:Y:S04]  /*cdb0*/  REDG.E.ADD.F32.FTZ.RN.STRONG.GPU desc[UR28][R64.64+0xc80], R197 ;  /* 0x000c80c5400079a6 */ /* 0x0003e8000c12f31c */
[----:B0-----:R0:W-:Y:S02]  /*cdc0*/  REDG.E.ADD.F32.FTZ.RN.STRONG.GPU desc[UR28][R68.64+0xc80], R141 ;  /* 0x000c808d440079a6 */ /* 0x0011e4000c12f31c */
.L_x_13527:
[----:B------:R-:W-:Y:S05]  /*cdd0*/  BSYNC.RECONVERGENT B0 ;  /* 0x0000000000007941 */ /* 0x000fea0003800200 */
.L_x_13526:
[----:B0-----:R0:W0:Y:S01]  /*cde0*/  LDS R141, [R136+0x2e00] ;  /* 0x002e0000888d7984 */ /* 0x0010220000000800 */
[----:B------:R-:W-:Y:S04]  /*cdf0*/  BSSY.RECONVERGENT B0, `(.L_x_13528) ;  /* 0x0000004000007945 */ /* 0x000fe80003800200 */
[----:B------:R-:W-:Y:S05]  /*ce00*/  @!P5 BRA `(.L_x_13529) ;  /* 0x000000000008d947 */ /* 0x000fea0003800000 */
[----:B------:R1:W-:Y:S04]  /*ce10*/  REDG.E.ADD.F32.FTZ.RN.STRONG.GPU desc[UR28][R64.64+0xd00], R191 ;  /* 0x000d00bf400079a6 */ /* 0x0003e8000c12f31c */
[----:B0-----:R0:W-:Y:S02]  /*ce20*/  REDG.E.ADD.F32.FTZ.RN.STRONG.GPU desc[UR28][R68.64+0xd00], R141 ;  /* 0x000d008d440079a6 */ /* 0x0011e4000c12f31c */
.L_x_13529:
[----:B------:R-:W-:Y:S05]  /*ce30*/  BSYNC.RECONVERGENT B0 ;  /* 0x0000000000007941 */ /* 0x000fea0003800200 */
.L_x_13528:
        /* <DEDUP_REMOVED lines=10> */
.L_x_13531:
[----:B------:R-:W-:Y:S05]  /*cee0*/  BSYNC.RECONVERGENT B0 ;  /* 0x0000000000007941 */ /* 0x000fea0003800200 */
.L_x_13530:
[----:B0-----:R0:W0:Y:S01]  /*cef0*/  LDS R141, [R110+0x2f00] ;  /* 0x002f00006e8d7984 */ /* 0x0010220000000800 */
[----:B------:R-:W-:Y:S04]  /*cf00*/  BSSY.RECONVERGENT B0, `(.L_x_13532) ;  /* 0x0000004000007945 */ /* 0x000fe80003800200 */
[----:B------:R-:W-:Y:S05]  /*cf10*/  @!P2 BRA `(.L_x_13533) ;  /* 0x000000000008a947 */ /* 0x000fea0003800000 */
[----:B------:R1:W-:Y:S04]  /*cf20*/  REDG.E.ADD.F32.FTZ.RN.STRONG.GPU desc[UR28][R64.64+0xe00], R183 ;  /* 0x000e00b7400079a6 */ /* 0x0003e8000c12f31c */
[----:B0-----:R0:W-:Y:S02]  /*cf30*/  REDG.E.ADD.F32.FTZ.RN.STRONG.GPU desc[UR28][R68.64+0xe00], R141 ;  /* 0x000e008d440079a6 */ /* 0x0011e4000c12f31c */
.L_x_13533:
[----:B------:R-:W-:Y:S05]  /*cf40*/  BSYNC.RECONVERGENT B0 ;  /* 0x0000000000007941 */ /* 0x000fea0003800200 */
.L_x_13532:
[----:B------:R-:W0:Y:S01]  /*cf50*/  LDS R109, [R109+0x2f80] ;  /* 0x002f80006d6d7984 */ /* 0x000e220000000800 */
[----:B------:R-:W-:Y:S04]  /*cf60*/  BSSY.RECONVERGENT B0, `(.L_x_13534) ;  /* 0x0000004000007945 */ /* 0x000fe80003800200 */
[----:B------:R-:W-:Y:S05]  /*cf70*/  @!P3 BRA `(.L_x_13535) ;  /* 0x000000000008b947 */ /* 0x000fea0003800000 */
[----:B------:R1:W-:Y:S04]  /*cf80*/  REDG.E.ADD.F32.FTZ.RN.STRONG.GPU desc[UR28][R64.64+0xe80], R181 ;  /* 0x000e80b5400079a6 */ /* 0x0003e8000c12f31c */
[----:B0-----:R0:W-:Y:S02]  /*cf90*/  REDG.E.ADD.F32.FTZ.RN.STRONG.GPU desc[UR28][R68.64+0xe80], R109 ;  /* 0x000e806d440079a6 */ /* 0x0011e4000c12f31c */
.L_x_13535:
[----:B------:R-:W-:Y:S05]  /*cfa0*/  BSYNC.RECONVERGENT B0 ;  /* 0x0000000000007941 */ /* 0x000fea0003800200 */
.L_x_13534:
[----:B------:R-:W0:Y:S01]  /*cfb0*/  LDS R107, [R107+0x3000] ;  /* 0x003000006b6b7984 */ /* 0x000e220000000800 */
[----:B------:R-:W-:Y:S04]  /*cfc0*/  BSSY.RECONVERGENT B0, `(.L_x_13536) ;  /* 0x0000004000007945 */ /* 0x000fe80003800200 */
[----:B------:R-:W-:Y:S05]  /*cfd0*/  @!P4 BRA `(.L_x_13537) ;  /* 0x000000000008c947 */ /* 0x000fea0003800000 */
[----:B------:R1:W-:Y:S04]  /*cfe0*/  REDG.E.ADD.F32.FTZ.RN.STRONG.GPU desc[UR28][R64.64+0xf00], R179 ;  /* 0x000f00b3400079a6 */ /* 0x0003e8000c12f31c */
[----:B0-----:R0:W-:Y:S02]  /*cff0*/  REDG.E.ADD.F32.FTZ.RN.STRONG.GPU desc[UR28][R68.64+0xf00], R107 ;  /* 0x000f006b440079a6 */ /* 0x0011e4000c12f31c */
.L_x_13537:
[----:B------:R-:W-:Y:S05]  /*d000*/  BSYNC.RECONVERGENT B0 ;  /* 0x0000000000007941 */ /* 0x000fea0003800200 */
.L_x_13536:
[----:B0-----:R0:W0:Y:S01]  /*d010*/  LDS R107, [R104+0x3080] ;  /* 0x00308000686b7984 */ /* 0x0010220000000800 */
[----:B------:R-:W-:Y:S04]  /*d020*/  BSSY.RECONVERGENT B0, `(.L_x_13538) ;  /* 0x0000004000007945 */ /* 0x000fe80003800200 */
[----:B------:R-:W-:Y:S05]  /*d030*/  @!P5 BRA `(.L_x_13539) ;  /* 0x000000000008d947 */ /* 0x000fea0003800000 */
[----:B------:R1:W-:Y:S04]  /*d040*/  REDG.E.ADD.F32.FTZ.RN.STRONG.GPU desc[UR28][R64.64+0xf80], R167 ;  /* 0x000f80a7400079a6 */ /* 0x0003e8000c12f31c */
[----:B0-----:R0:W-:Y:S02]  /*d050*/  REDG.E.ADD.F32.FTZ.RN.STRONG.GPU desc[UR28][R68.64+0xf80], R107 ;  /* 0x000f806b440079a6 */ /* 0x0011e4000c12f31c */
.L_x_13539:
[----:B------:R-:W-:Y:S05]  /*d060*/  BSYNC.RECONVERGENT B0 ;  /* 0x0000000000007941 */ /* 0x000fea0003800200 */
.L_x_13538:
[----:B-12---:R-:W1:Y:S01]  /*d070*/  SHFL.DOWN PT, R64, R71, 0x1, 0x1f ;  /* 0x08201f0047407f89 */ /* 0x006e6200000e0000 */
[----:B------:R-:W-:Y:S01]  /*d080*/  ISETP.GT.AND P2, PT, R210, 0x1e, PT ;  /* 0x0000001ed200780c */ /* 0x000fe20003f44270 */
[----:B------:R-:W-:Y:S01]  /*d090*/  FFMA.FTZ R133, R132, R134, R133 ;  /* 0x0000008684857223 */ /* 0x000fe20000010085 */
[----:B------:R-:W-:Y:S01]  /*d0a0*/  FMUL.FTZ R129, R164, R129 ;  /* 0x00000081a4817220 */ /* 0x000fe20000410000 */
[----:B------:R-:W2:Y:S01]  /*d0b0*/  SHFL.DOWN PT, R65, R102, 0x1, 0x1f ;  /* 0x08201f0066417f89 */ /* 0x000ea200000e0000 */
[----:B------:R-:W-:Y:S01]  /*d0c0*/  FMUL.FTZ R113, R113, R70 ;  /* 0x0000004671717220 */ /* 0x000fe20000410000 */
[----:B------:R-:W-:Y:S01]  /*d0d0*/  FMUL.FTZ R208, R103, R208 ;  /* 0x000000d067d07220 */ /* 0x000fe20000410000 */
[----:B------:R-:W-:Y:S01]  /*d0e0*/  FFMA.FTZ R66, R42, R139, R133 ;  /* 0x0000008b2a427223 */ /* 0x000fe20000010085 */
[----:B------:R-:W-:Y:S01]  /*d0f0*/  FFMA.FTZ R129, R162, R111, R129 ;  /* 0x0000006fa2817223 */ /* 0x000fe20000010081 */
[----:B------:R-:W-:Y:S01]  /*d100*/  FFMA.FTZ R113, R118, R219, R113 ;  /* 0x000000db76717223 */ /* 0x000fe20000010071 */
[----:B------:R-:W-:Y:S01]  /*d110*/  FFMA.FTZ R206, R67, R206, R208 ;  /* 0x000000ce43ce7223 */ /* 0x000fe200000100d0 */
[----:B------:R-:W-:Y:S01]  /*d120*/  FADD.FTZ R31, R66, R31 ;  /* 0x0000001f421f7221 */ /* 0x000fe20000010000 */
[----:B------:R-:W-:Y:S01]  /*d130*/  ISETP.NE.AND P3, PT, R210, RZ, PT ;  /* 0x000000ffd200720c */ /* 0x000fe20003f65270 */
[----:B------:R-:W-:Y:S01]  /*d140*/  FFMA.FTZ R66, R40, R129, R113 ;  /* 0x0000008128427223 */ /* 0x000fe20000010071 */
[----:B------:R-:W-:Y:S01]  /*d150*/  ISETP.NE.AND P4, PT, R3, RZ, PT ;  /* 0x000000ff0300720c */ /* 0x000fe20003f85270 */
[----:B------:R-:W-:Y:S01]  /*d160*/  FMUL.FTZ R217, R120, R217 ;  /* 0x000000d978d97220 */ /* 0x000fe20000410000 */
[----:B------:R-:W-:Y:S01]  /*d170*/  FMUL.FTZ R135, R116, R135 ;  /* 0x0000008774877220 */ /* 0x000fe20000410000 */
[----:B------:R-:W-:Y:S01]  /*d180*/  FADD.FTZ R33, R66, R33 ;  /* 0x0000002142217221 */ /* 0x000fe20000010000 */
[----:B------:R-:W-:Y:S01]  /*d190*/  FMUL.FTZ R213, R124, R213 ;  /* 0x000000d57cd57220 */ /* 0x000fe20000410000 */
[----:B------:R-:W-:Y:S01]  /*d1a0*/  FMUL.FTZ R66, R117, R137 ;  /* 0x0000008975427220 */ /* 0x000fe20000410000 */
[----:B------:R-:W-:Y:S01]  /*d1b0*/  FMUL.FTZ R211, R128, R211 ;  /* 0x000000d380d37220 */ /* 0x000fe20000410000 */
[----:B------:R-:W-:Y:S01]  /*d1c0*/  FFMA.FTZ R122, R122, R215, R217 ;  /* 0x000000d77a7a7223 */ /* 0x000fe200000100d9 */
[----:B------:R-:W-:Y:S01]  /*d1d0*/  FFMA.FTZ R135, R114, R189, R135 ;  /* 0x000000bd72877223 */ /* 0x000fe20000010087 */
[----:B------:R-:W-:Y:S01]  /*d1e0*/  FFMA.FTZ R101, R126, R101, R213 ;  /* 0x000000657e657223 */ /* 0x000fe200000100d5 */
[----:B-1----:R-:W-:Y:S01]  /*d1f0*/  @!P2 FADD.FTZ R71, R71, R64 ;  /* 0x000000404747a221 */ /* 0x002fe20000010000 */
[----:B------:R-:W-:Y:S01]  /*d200*/  FFMA.FTZ R66, R115, R187, R66 ;  /* 0x000000bb73427223 */ /* 0x000fe20000010042 */
[----:B------:R-:W-:Y:S01]  /*d210*/  FFMA.FTZ R130, R130, R99, R211 ;  /* 0x0000006382827223 */ /* 0x000fe200000100d3 */
[----:B------:R-:W-:Y:S01]  /*d220*/  BSSY.RECONVERGENT B0, `(.L_x_13540) ;  /* 0x0000038000007945 */ /* 0x000fe20003800200 */
[----:B--2---:R-:W-:Y:S01]  /*d230*/  @!P2 FADD.FTZ R102, R102, R65 ;  /* 0x000000416666a221 */ /* 0x004fe20000010000 */
[----:B------:R-:W1:Y:S01]  /*d240*/  SHFL.DOWN PT, R64, R71, 0x2, 0x1f ;  /* 0x08401f0047407f89 */ /* 0x000e6200000e0000 */
[----:B------:R-:W-:Y:S01]  /*d250*/  ISETP.GT.AND P2, PT, R210, 0x1d, PT ;  /* 0x0000001dd200780c */ /* 0x000fe20003f44270 */
[----:B------:R-:W-:Y:S01]  /*d260*/  FFMA.FTZ R67, R37, R66, R130 ;  /* 0x0000004225437223 */ /* 0x000fe20000010082 */
[----:B------:R-:W-:Y:S01]  /*d270*/  FADD.FTZ R21, R106, R21 ;  /* 0x000000156a157221 */ /* 0x000fe20000010000 */
[----:B------:R-:W2:Y:S01]  /*d280*/  SHFL.DOWN PT, R65, R102, 0x2, 0x1f ;  /* 0x08401f0066417f89 */ /* 0x000ea200000e0000 */
[----:B------:R-:W-:Y:S01]  /*d290*/  FFMA.FTZ R59, R172, R100, R59 ;  /* 0x00000064ac3b7223 */ /* 0x000fe2000001003b */
[----:B------:R-:W-:Y:S01]  /*d2a0*/  FFMA.FTZ R58, R97, R139, R58 ;  /* 0x0000008b613a7223 */ /* 0x000fe2000001003a */
[----:B------:R-:W-:Y:S01]  /*d2b0*/  FFMA.FTZ R56, R95, R129, R56 ;  /* 0x000000815f387223 */ /* 0x000fe20000010038 */
[----:B------:R-:W-:Y:S01]  /*d2c0*/  FFMA.FTZ R54, R93, R135, R54 ;  /* 0x000000875d367223 */ /* 0x000fe20000010036 */
[----:B------:R-:W-:Y:S01]  /*d2d0*/  FFMA.FTZ R53, R96, R66, R53 ;  /* 0x0000004260357223 */ /* 0x000fe20000010035 */
[----:B------:R-:W-:-:S04]  /*d2e0*/  FADD.FTZ R36, R67, R36 ;  /* 0x0000002443247221 */ /* 0x000fc80000010000 */
[----:B-1----:R-:W-:Y:S01]  /*d2f0*/  @!P2 FADD.FTZ R71, R71, R64 ;  /* 0x000000404747a221 */ /* 0x002fe20000010000 */
[----:B--2---:R-:W-:-:S04]  /*d300*/  @!P2 FADD.FTZ R102, R102, R65 ;  /* 0x000000416666a221 */ /* 0x004fc80000010000 */
[----:B------:R-:W1:Y:S01]  /*d310*/  SHFL.DOWN PT, R64, R71, 0x4, 0x1f ;  /* 0x08801f0047407f89 */ /* 0x000e6200000e0000 */
[----:B------:R-:W-:-:S03]  /*d320*/  ISETP.GT.AND P2, PT, R210, 0x1b, PT ;  /* 0x0000001bd200780c */ /* 0x000fc60003f44270 */
[----:B------:R-:W2:Y:S10]  /*d330*/  SHFL.DOWN PT, R65, R102, 0x4, 0x1f ;  /* 0x08801f0066417f89 */ /* 0x000eb400000e0000 */
        /* <DEDUP_REMOVED lines=8> */
[----:B------:R-:W1:Y:S01]  /*d3c0*/  SHFL.DOWN PT, R98, R71, 0x10, 0x1f ;  /* 0x0a001f0047627f89 */ /* 0x000e6200000e0000 */
[----:B------:R-:W-:Y:S01]  /*d3d0*/  FFMA.FTZ R65, R43, R100, R108 ;  /* 0x000000642b417223 */ /* 0x000fe2000001006c */
[----:B------:R-:W-:Y:S01]  /*d3e0*/  FFMA.FTZ R64, R123, R105, R64 ;  /* 0x000000697b407223 */ /* 0x000fe20000010040 */
[----:B------:R-:W-:Y:S01]  /*d3f0*/  ISETP.GT.AND P2, PT, R210, 0xf, PT ;  /* 0x0000000fd200780c */ /* 0x000fe20003f44270 */
[----:B0---4-:R-:W0:Y:S01]  /*d400*/  SHFL.DOWN PT, R69, R102, 0x10, 0x1f ;  /* 0x0a001f0066457f89 */ /* 0x011e2200000e0000 */
[----:B------:R-:W-:Y:S01]  /*d410*/  FADD.FTZ R30, R65, R30 ;  /* 0x0000001e411e7221 */ /* 0x000fe20000010000 */
[-C--:B------:R-:W-:Y:S01]  /*d420*/  FFMA.FTZ R57, R170, R64.reuse, R57 ;  /* 0x00000040aa397223 */ /* 0x080fe20000010039 */
[----:B------:R-:W-:Y:S01]  /*d430*/  FFMA.FTZ R65, R41, R64, R206 ;  /* 0x0000004029417223 */ /* 0x000fe200000100ce */
[----:B------:R-:W-:-:S03]  /*d440*/  FMUL.FTZ R64, R121, R131 ;  /* 0x0000008379407220 */ /* 0x000fc60000410000 */
[----:B------:R-:W-:Y:S01]  /*d450*/  FADD.FTZ R32, R65, R32 ;  /* 0x0000002041207221 */ /* 0x000fe20000010000 */
[----:B------:R-:W-:-:S04]  /*d460*/  FFMA.FTZ R68, R119, R193, R64 ;  /* 0x000000c177447223 */ /* 0x000fc80000010040 */
[-C--:B------:R-:W-:Y:S01]  /*d470*/  FFMA.FTZ R55, R168, R68.reuse, R55 ;  /* 0x00000044a8377223 */ /* 0x080fe20000010037 */
[----:B-1----:R-:W-:Y:S01]  /*d480*/  FADD.FTZ R64, R71, R98 ;  /* 0x0000006247407221 */ /* 0x002fe20000010000 */
[----:B0-----:R-:W-:Y:S01]  /*d490*/  FADD.FTZ R65, R102, R69 ;  /* 0x0000004566417221 */ /* 0x001fe20000010000 */
[----:B------:R-:W-:Y:S01]  /*d4a0*/  FFMA.FTZ R69, R39, R68, R122 ;  /* 0x0000004427457223 */ /* 0x000fe2000001007a */
[----:B------:R-:W-:-:S03]  /*d4b0*/  FFMA.FTZ R68, R38, R135, R101 ;  /* 0x0000008726447223 */ /* 0x000fc60000010065 */
[----:B------:R0:W-:Y:S01]  /*d4c0*/  @!P3 STS.64 [UR25+0x3188], R64 ;  /* 0x00318840ff00b988 */ /* 0x0001e20008000a19 */
[----:B------:R-:W-:Y:S01]  /*d4d0*/  FADD.FTZ R34, R69, R34 ;  /* 0x0000002245227221 */ /* 0x000fe20000010000 */
[----:B------:R-:W-:Y:S01]  /*d4e0*/  FADD.FTZ R35, R68, R35 ;  /* 0x0000002344237221 */ /* 0x000fe20000010000 */
[----:B0-----:R-:W-:Y:S02]  /*d4f0*/  FSEL R64, R71, R64, P2 ;  /* 0x0000004047407208 */ /* 0x001fe40001000000 */
[----:B------:R-:W-:Y:S01]  /*d500*/  FSEL R65, R102, R65, P2 ;  /* 0x0000004166417208 */ /* 0x000fe20001000000 */
[----:B------:R-:W-:Y:S06]  /*d510*/  BAR.SYNC.DEFER_BLOCKING 0x0 ;  /* 0x0000000000007b1d */ /* 0x000fec0000010000 */
[----:B------:R-:W-:Y:S05]  /*d520*/  @P4 BRA `(.L_x_13541) ;  /* 0x00000000001c4947 */ /* 0x000fea0003800000 */
[----:B------:R-:W-:Y:S02]  /*d530*/  UISETP.NE.AND UP0, UPT, UR19, UR44, UPT ;  /* 0x0000002c1300728c */ /* 0x000fe4000bf05270 */
[----:B------:R-:W-:-:S04]  /*d540*/  ULEA UR30, UR8, UR25, 0x3 ;  /* 0x00000019081e7291 */ /* 0x000fc8000f8e18ff */
[----:B------:R-:W-:-:S13]  /*d550*/  PLOP3.LUT P2, PT, PT, PT, UP0, 0x80, 0x8 ;  /* 0x000000000008781c */ /* 0x000fda0003f4f008 */
[----:B------:R-:W0:Y:S02]  /*d560*/  @P2 LDS.64 R66, [UR30+0x56d0] ;  /* 0x0056d01eff422984 */ /* 0x000e240008000a00 */
[----:B0-----:R-:W-:Y:S01]  /*d570*/  @P2 FADD.FTZ R64, R64, R66 ;  /* 0x0000004240402221 */ /* 0x001fe20000010000 */
[----:B------:R-:W-:-:S05]  /*d580*/  @P2 FADD.FTZ R65, R65, R67 ;  /* 0x0000004341412221 */ /* 0x000fca0000010000 */
[----:B------:R0:W-:Y:S02]  /*d590*/  STS.64 [UR30+0x56d0], R64 ;  /* 0x0056d040ff007988 */ /* 0x0001e40008000a1e */
.L_x_13541:
[----:B------:R-:W-:Y:S05]  /*d5a0*/  BSYNC.RECONVERGENT B0 ;  /* 0x0000000000007941 */ /* 0x000fea0003800200 */
.L_x_13540:
[----:B------:R-:W-:-:S04]  /*d5b0*/  UIADD3 UR8, UPT, UPT, UR8, 0x1, URZ ;  /* 0x0000000108087890 */ /* 0x000fc8000fffe0ff */
[----:B------:R-:W-:-:S09]  /*d5c0*/  UISETP.GE.AND UP0, UPT, UR8, UR45, UPT ;  /* 0x0000002d0800728c */ /* 0x000fd2000bf06270 */
[----:B------:R-:W-:Y:S05]  /*d5d0*/  BRA.U !UP0, `(.L_x_13542) ;  /* 0xffffff5508347547 */ /* 0x000fea000b83ffff */
.L_x_13462:
        /* <DEDUP_REMOVED lines=8> */
[----:B------:R-:W1:Y:S01]  /*d660*/  S2UR UR36, SR_CTAID.X ;  /* 0x00000000002479c3 */ /* 0x000e620000002500 */
[----:B------:R-:W-:Y:S01]  /*d670*/  F2FP.F16.F32.PACK_AB R59, R60, R59 ;  /* 0x0000003b3c3b723e */ /* 0x000fe200000000ff */
[----:B------:R-:W1:Y:S01]  /*d680*/  LDCU.64 UR32, c[0x0][0x4f8] ;  /* 0x00009f00ff2077ac */ /* 0x000e620008000a00 */
[----:B------:R-:W-:-:S02]  /*d690*/  PRMT R38, R55, 0x7632, R38 ;  /* 0x0000763237267816 */ /* 0x000fc40000000026 */
[----:B------:R-:W-:Y:S01]  /*d6a0*/  PRMT R39, R57, 0x7632, R39 ;  /* 0x0000763239277816 */ /* 0x000fe20000000027 */
[----:B------:R-:W2:Y:S01]  /*d6b0*/  LDCU.64 UR34, c[0x0][0x500] ;  /* 0x0000a000ff2277ac */ /* 0x000ea20008000a00 */
[----:B------:R-:W-:Y:S01]  /*d6c0*/  ISETP.NE.AND P0, PT, R3, RZ, PT ;  /* 0x000000ff0300720c */ /* 0x000fe20003f05270 */
[----:B------:R-:W2:Y:S01]  /*d6d0*/  S2UR UR8, SR_CTAID.Y ;  /* 0x00000000000879c3 */ /* 0x000ea20000002600 */
        /* <DEDUP_REMOVED lines=12> */
[----:B------:R-:W-:-:S02]  /*d7a0*/  UISETP.GT.AND UP0, UPT, UR19, 0x1, UPT ;  /* 0x000000011300788c */ /* 0x000fc4000bf04270 */
[----:B------:R-:W-:Y:S01]  /*d7b0*/  UIADD3 UR20, UP2, UPT, UR20, -0x400, URZ ;  /* 0xfffffc0014147890 */ /* 0x000fe2000ff5e0ff */
[----:B------:R0:W-:Y:S01]  /*d7c0*/  STS.U16 [R20+0xa], R39 ;  /* 0x00000a2714007388 */ /* 0x0001e20000000400 */
[----:B-1----:R-:W-:Y:S01]  /*d7d0*/  UIMAD.WIDE.U32 UR10, UR36, UR32, UR30 ;  /* 0x00000020240a72a5 */ /* 0x002fe2000f8e001e */
[----:B----4-:R-:W-:Y:S01]  /*d7e0*/  PRMT R37, R59, 0x7632, R37 ;  /* 0x000076323b257816 */ /* 0x010fe20000000025 */
[----:B------:R-:W-:Y:S01]  /*d7f0*/  UIADD3 UR9, UP3, UPT, UR9, -0x400, URZ ;  /* 0xfffffc0009097890 */ /* 0x000fe2000ff7e0ff */
[----:B------:R-:W-:Y:S01]  /*d800*/  STS.U16 [R20], R53 ;  /* 0x0000003514007388 */ /* 0x000fe20000000400 */
[----:B------:R-:W-:Y:S01]  /*d810*/  UIMAD UR11, UR36, UR33, UR11 ;  /* 0x00000021240b72a4 */ /* 0x000fe2000f8e020b */
[----:B-----5:R-:W-:Y:S01]  /*d820*/  PRMT R38, R63, 0x7632, R38 ;  /* 0x000076323f267816 */ /* 0x020fe20000000026 */
[----:B------:R-:W1:Y:S01]  /*d830*/  LDCU.64 UR32, c[0x0][0x550] ;  /* 0x0000aa00ff2077ac */ /* 0x000e620008000a00 */
[----:B------:R4:W-:Y:S01]  /*d840*/  STS.U16 [R20+0xe], R37 ;  /* 0x00000e2514007388 */ /* 0x0009e20000000400 */
[----:B0-----:R-:W-:Y:S01]  /*d850*/  PRMT R39, R73, 0x7632, R39 ;  /* 0x0000763249277816 */ /* 0x001fe20000000027 */
[----:B--2---:R-:W-:-:S02]  /*d860*/  UIMAD UR27, UR8, UR35, URZ ;  /* 0x00000023081b72a4 */ /* 0x004fc4000f8e02ff */
[----:B------:R-:W-:Y:S01]  /*d870*/  STS.U16 [R20+0x4], R55 ;  /* 0x0000043714007388 */ /* 0x000fe20000000400 */
[----:B------:R-:W-:Y:S01]  /*d880*/  UIMAD.WIDE.U32 UR10, UR8, UR34, UR10 ;  /* 0x00000022080a72a5 */ /* 0x000fe2000f8e000a */
[----:B------:R-:W0:Y:S02]  /*d890*/  LDCU.64 UR34, c[0x0][0x560] ;  /* 0x0000ac00ff2277ac */ /* 0x000e240008000a00 */
[----:B------:R-:W-:Y:S01]  /*d8a0*/  STS.U16 [R20+0x8], R57 ;  /* 0x0000083914007388 */ /* 0x000fe20000000400 */
[----:B------:R-:W-:Y:S02]  /*d8b0*/  MOV R44, UR27 ;  /* 0x0000001b002c7c02 */ /* 0x000fe40008000f00 */
[----:B----4-:R-:W-:Y:S01]  /*d8c0*/  PRMT R37, R75, 0x7632, R37 ;  /* 0x000076324b257816 */ /* 0x010fe20000000025 */
[----:B------:R-:W-:Y:S01]  /*d8d0*/  STS.U16 [R20+0xc], R59 ;  /* 0x00000c3b14007388 */ /* 0x000fe20000000400 */
[----:B------:R-:W-:Y:S02]  /*d8e0*/  UIADD3 UR14, UP4, UPT, UR14, -0x400, URZ ;  /* 0xfffffc000e0e7890 */ /* 0x000fe4000ff9e0ff */
[----:B------:R-:W-:Y:S01]  /*d8f0*/  UIADD3.X UR23, UPT, UPT, UR23, -0x1, URZ, UP1, !UPT ;  /* 0xffffffff17177890 */ /* 0x000fe20008ffe4ff */
[----:B------:R-:W-:Y:S01]  /*d900*/  STS.U16 [R20+0x10], R61 ;  /* 0x0000103d14007388 */ /* 0x000fe20000000400 */
[----:B------:R-:W-:-:S02]  /*d910*/  UIADD3.X UR21, UPT, UPT, UR21, -0x1, URZ, UP2, !UPT ;  /* 0xffffffff15157890 */ /* 0x000fc400097fe4ff */
[----:B------:R-:W-:Y:S01]  /*d920*/  UIADD3.X UR12, UPT, UPT, UR12, -0x1, URZ, UP3, !UPT ;  /* 0xffffffff0c0c7890 */ /* 0x000fe20009ffe4ff */
[----:B------:R2:W-:Y:S01]  /*d930*/  STS.U16 [R20+0x12], R40 ;  /* 0x0000122814007388 */ /* 0x0005e20000000400 */
[----:B------:R-:W-:-:S03]  /*d940*/  UIADD3.X UR13, UPT, UPT, UR13, -0x1, URZ, UP4, !UPT ;  /* 0xffffffff0d0d7890 */ /* 0x000fc6000a7fe4ff */
[----:B------:R-:W-:Y:S04]  /*d950*/  STS.U16 [R20+0x14], R63 ;  /* 0x0000143f14007388 */ /* 0x000fe80000000400 */
[----:B------:R-:W-:Y:S01]  /*d960*/  STS.U16 [R20+0x16], R38 ;  /* 0x0000162614007388 */ /* 0x000fe20000000400 */
[----:B--2---:R-:W-:-:S03]  /*d970*/  LOP3.LUT R40, R3, 0x1f, RZ, 0xc0, !PT ;  /* 0x0000001f03287812 */ /* 0x004fc600078ec0ff */
[----:B------:R-:W-:Y:S01]  /*d980*/  STS.U16 [R20+0x18], R73 ;  /* 0x0000184914007388 */ /* 0x000fe20000000400 */
[----:B------:R-:W-:-:S03]  /*d990*/  SHF.L.U32 R3, R3, 0x4, RZ ;  /* 0x0000000403037819 */ /* 0x000fc600000006ff */
[----:B------:R-:W-:Y:S04]  /*d9a0*/  STS.U16 [R20+0x1a], R39 ;  /* 0x00001a2714007388 */ /* 0x000fe80000000400 */
[----:B------:R-:W-:Y:S04]  /*d9b0*/  STS.U16 [R20+0x1c], R75 ;  /* 0x00001c4b14007388 */ /* 0x000fe80000000400 */
[----:B------:R2:W-:Y:S01]  /*d9c0*/  STS.U16 [R20+0x1e], R37 ;  /* 0x00001e2514007388 */ /* 0x0005e20000000400 */
[----:B------:R-:W-:-:S03]  /*d9d0*/  NOP ;  /* 0x0000000000007918 */ /* 0x000fc60000000000 */
[----:B------:R-:W-:Y:S01]  /*d9e0*/  LDS.U16 R41, [R4] ;  /* 0x0000000004297984 */ /* 0x000fe20000000400 */
[----:B--2---:R-:W-:-:S03]  /*d9f0*/  LOP3.LUT R37, R40, 0x3e00, R3, 0xf8, !PT ;  /* 0x00003e0028257812 */ /* 0x004fc600078ef803 */
[----:B------:R-:W-:Y:S01]  /*da00*/  LDS.U16 R43, [R5+0x40] ;  /* 0x00004000052b7984 */ /* 0x000fe20000000400 */
[----:B------:R-:W-:-:S03]  /*da10*/  IADD3 R3, P1, PT, R37, UR10, RZ ;  /* 0x0000000a25037c10 */ /* 0x000fc6000ff3e0ff */
[----:B------:R-:W-:Y:S01]  /*da20*/  LDS.U16 R45, [R6+0x80] ;  /* 0x00008000062d7984 */ /* 0x000fe20000000400 */
[----:B------:R-:W-:Y:S02]  /*da30*/  LOP3.LUT R73, R37, 0x20, RZ, 0xfc, !PT ;  /* 0x0000002025497812 */ /* 0x000fe400078efcff */
[----:B------:R-:W-:Y:S01]  /*da40*/  IADD3.X R44, PT, PT, R44, UR11, RZ, P1, !PT ;  /* 0x0000000b2c2c7c10 */ /* 0x000fe20008ffe4ff */
[----:B------:R-:W-:Y:S01]  /*da50*/  LDS.U16 R47, [R7+0xc0] ;  /* 0x0000c000072f7984 */ /* 0x000fe20000000400 */
[----:B-1----:R-:W-:Y:S01]  /*da60*/  LEA R38, P1, R3, UR32, 0x1 ;  /* 0x0000002003267c11 */ /* 0x002fe2000f8208ff */
[----:B------:R-:W1:Y:S01]  /*da70*/  LDCU.64 UR10, c[0x0][0x518] ;  /* 0x0000a300ff0a77ac */ /* 0x000e620008000a00 */
[----:B------:R-:W-:Y:S01]  /*da80*/  LOP3.LUT R75, R37, 0x40, RZ, 0xfc, !PT ;  /* 0x00000040254b7812 */ /* 0x000fe200078efcff */
[----:B------:R-:W-:Y:S01]  /*da90*/  LDS.U16 R49, [R8+0x100] ;  /* 0x0001000008317984 */ /* 0x000fe20000000400 */
[----:B------:R-:W-:Y:S01]  /*daa0*/  LEA.HI.X R39, R3, UR33, R44, 0x1, P1 ;  /* 0x0000002103277c11 */ /* 0x000fe200088f0c2c */
[----:B------:R-:W2:Y:S01]  /*dab0*/  LDCU.64 UR32, c[0x0][0x520] ;  /* 0x0000a400ff2077ac */ /* 0x000ea20008000a00 */
        /* <DEDUP_REMOVED lines=20> */
[----:B------:R-:W-:Y:S01]  /*dc00*/  UMOV UR10, UR30 ;  /* 0x0000001e000a7c82 */ /* 0x000fe20008000000 */
[----:B------:R-:W-:Y:S01]  /*dc10*/  LOP3.LUT R101, R37, 0x1e0, RZ, 0xfc, !PT ;  /* 0x000001e025657812 */ /* 0x000fe200078efcff */
[----:B------:R-:W-:Y:S01]  /*dc20*/  LDS.U16 R63, [R15+0x2c0] ;  /* 0x0002c0000f3f7984 */ /* 0x000fe20000000400 */
[----:B------:R-:W-:Y:S01]  /*dc30*/  F2FP.F16.F32.PACK_AB R3, R35, R36 ;  /* 0x000000242303723e */ /* 0x000fe200000000ff */
[----:B------:R-:W-:Y:S01]  /*dc40*/  FADD.FTZ R35, R2, R35 ;  /* 0x0000002302237221 */ /* 0x000fe20000010000 */
[----:B--2---:R-:W-:Y:S01]  /*dc50*/  UIMAD.WIDE.U32 UR10, UR8, UR32, UR10 ;  /* 0x00000020080a72a5 */ /* 0x004fe2000f8e000a */
[----:B------:R-:W-:Y:S03]  /*dc60*/  LDS.U16 R65, [R16+0x300] ;  /* 0x0003000010417984 */ /* 0x000fe60000000400 */
[----:B------:R-:W-:Y:S01]  /*dc70*/  UIMAD UR11, UR8, UR33, UR11 ;  /* 0x00000021080b72a4 */ /* 0x000fe2000f8e020b */
        /* <DEDUP_REMOVED lines=19> */
[-C--:B------:R-:W-:Y:S02]  /*ddb0*/  ISETP.GE.AND P4, PT, R95, R42.reuse, PT ;  /* 0x0000002a5f00720c */ /* 0x080fe40003f86270 */
[----:B-1----:R-:W-:Y:S01]  /*ddc0*/  PRMT R41, R3, 0x7610, R41 ;  /* 0x0000761003297816 */ /* 0x002fe20000000029 */
        /* <DEDUP_REMOVED lines=16> */
[C---:B--2---:R-:W-:Y:S02]  /*ded0*/  PRMT R45, R3.reuse, 0x7610, R45 ;  /* 0x00007610032d7816 */ /* 0x044fe4000000002d */
[----:B-1----:R-:W-:Y:S01]  /*dee0*/  PRMT R47, R3, 0x7632, R47 ;  /* 0x00007632032f7816 */ /* 0x002fe2000000002f */
        /* <DEDUP_REMOVED lines=30> */
[----:B----4-:R-:W-:Y:S01]  /*e0d0*/  PRMT R43, R39, 0x7632, R43 ;  /* 0x00007632272b7816 */ /* 0x010fe2000000002b */
[----:B------:R-:W-:Y:S02]  /*e0e0*/  FADD.FTZ R26, R27, R26 ;  /* 0x0000001a1b1a7221 */ /* 0x000fe40000010000 */
        /* <DEDUP_REMOVED lines=74> */
[----:B0-----:R-:W-:-:S04]  /*e590*/  FADD.FTZ R2, R23, R22 ;  /* 0x0000001617027221 */ /* 0x001fc80000010000 */
[----:B------:R-:W-:Y:S01]  /*e5a0*/  FADD.FTZ R2, R2, R21 ;  /* 0x0000001502027221 */ /* 0x000fe20000010000 */
[----:B------:R-:W-:Y:S06]  /*e5b0*/  BRA.U UP0, `(.L_x_13543) ;  /* 0xffffff2500447547 */ /* 0x000fec000b83ffff */
.L_x_13461:
[----:B------:R-:W0:Y:S01]  /*e5c0*/  LDCU.64 UR6, c[0x0][0x548] ;  /* 0x0000a900ff0677ac */ /* 0x000e220008000a00 */
[----:B------:R-:W1:Y:S01]  /*e5d0*/  S2R R10, SR_TID.X ;  /* 0x00000000000a7919 */ /* 0x000e620000002100 */
[----:B------:R-:W2:Y:S01]  /*e5e0*/  LDCU UR16, c[0x0][0x38c] ;  /* 0x00007180ff1077ac */ /* 0x000ea20008000800 */
[----:B------:R-:W4:Y:S01]  /*e5f0*/  LDCU.64 UR10, c[0x0][0x568] ;  /* 0x0000ad00ff0a77ac */ /* 0x000f220008000a00 */
[----:B0-----:R-:W-:-:S04]  /*e600*/  UISETP.NE.U32.AND UP0, UPT, UR6, URZ, UPT ;  /* 0x000000ff0600728c */ /* 0x001fc8000bf05070 */
[----:B------:R-:W-:-:S09]  /*e610*/  UISETP.NE.AND.EX UP0, UPT, UR7, URZ, UPT, UP0 ;  /* 0x000000ff0700728c */ /* 0x000fd2000bf05300 */
[----:B--2-4-:R-:W-:Y:S05]  /*e620*/  BRA.U !UP0, `(.L_x_13544) ;  /* 0x00000001086c7547 */ /* 0x014fea000b800000 */
[----:B------:R-:W0:Y:S01]  /*e630*/  SHFL.DOWN P0, R3, R0, 0x1, 0x1f ;  /* 0x08201f0000037f89 */ /* 0x000e220000000000 */
[----:B------:R-:W-:Y:S01]  /*e640*/  BSSY.RECONVERGENT B0, `(.L_x_13544) ;  /* 0x0000019000007945 */ /* 0x000fe20003800200 */
[----:B------:R-:W2:Y:S01]  /*e650*/  S2R R7, SR_LANEID ;  /* 0x0000000000077919 */ /* 0x000ea20000000000 */
[----:B------:R-:W4:Y:S01]  /*e660*/  S2R R8, SR_TID.X ;  /* 0x0000000000087919 */ /* 0x000f220000002100 */
[----:B0-----:R-:W-:-:S05]  /*e670*/  @P0 FADD R3, R3, R0 ;  /* 0x0000000003030221 */ /* 0x001fca0000000000 */
[----:B------:R-:W0:Y:S01]  /*e680*/  SHFL.DOWN P0, R4, R3, 0x2, 0x1f ;  /* 0x08401f0003047f89 */ /* 0x000e220000000000 */
[----:B--2---:R-:W-:-:S13]  /*e690*/  ISETP.NE.AND P1, PT, R7, RZ, PT ;  /* 0x000000ff0700720c */ /* 0x004fda0003f25270 */
[----:B------:R-:W2:Y:S01]  /*e6a0*/  @!P1 S2R R9, SR_CgaCtaId ;  /* 0x0000000000099919 */ /* 0x000ea20000008800 */
[----:B------:R-:W-:Y:S01]  /*e6b0*/  @!P1 MOV R0, 0x400 ;  /* 0x0000040000009802 */ /* 0x000fe20000000f00 */
[----:B0-----:R-:W-:-:S05]  /*e6c0*/  @P0 FADD R4, R3, R4 ;  /* 0x0000000403040221 */ /* 0x001fca0000000000 */
[----:B------:R-:W0:Y:S01]  /*e6d0*/  SHFL.DOWN P0, R5, R4, 0x4, 0x1f ;  /* 0x08801f0004057f89 */ /* 0x000e220000000000 */
[----:B--2---:R-:W-:Y:S01]  /*e6e0*/  @!P1 LEA R0, R9, R0, 0x18 ;  /* 0x0000000009009211 */ /* 0x004fe200078ec0ff */
[----:B0-----:R-:W-:-:S05]  /*e6f0*/  @P0 FADD R5, R4, R5 ;  /* 0x0000000504050221 */ /* 0x001fca0000000000 */
[----:B------:R-:W0:Y:S02]  /*e700*/  SHFL.DOWN P0, R6, R5, 0x8, 0x1f ;  /* 0x09001f0005067f89 */ /* 0x000e240000000000 */
[----:B0-----:R-:W-:-:S05]  /*e710*/  @P0 FADD R6, R5, R6 ;  /* 0x0000000605060221 */ /* 0x001fca0000000000 */
[----:B------:R-:W0:Y:S02]  /*e720*/  SHFL.DOWN P0, R7, R6, 0x10, 0x1f ;  /* 0x0a001f0006077f89 */ /* 0x000e240000000000 */
[----:B0-----:R-:W-:Y:S01]  /*e730*/  @P0 FADD R7, R6, R7 ;  /* 0x0000000706070221 */ /* 0x001fe20000000000 */
[----:B----4-:R-:W-:-:S04]  /*e740*/  ISETP.NE.AND P0, PT, R8, RZ, PT ;  /* 0x000000ff0800720c */ /* 0x010fc80003f05270 */
        /* <DEDUP_REMOVED lines=8> */
.L_x_13545:
[----:B------:R-:W-:Y:S05]  /*e7d0*/  BSYNC.RECONVERGENT B0 ;  /* 0x0000000000007941 */ /* 0x000fea0003800200 */
.L_x_13544:
[----:B------:R-:W-:Y:S01]  /*e7e0*/  UISETP.NE.U32.AND UP0, UPT, UR10, URZ, UPT ;  /* 0x000000ff0a00728c */ /* 0x000fe2000bf05070 */
[----:B-1----:R-:W-:-:S03]  /*e7f0*/  ISETP.GE.AND P0, PT, R10, UR16, PT ;  /* 0x000000100a007c0c */ /* 0x002fc6000bf06270 */
[----:B------:R-:W-:-:S09]  /*e800*/  UISETP.NE.AND.EX UP0, UPT, UR11, URZ, UPT, UP0 ;  /* 0x000000ff0b00728c */ /* 0x000fd2000bf05300 */
[----:B------:R-:W-:Y:S05]  /*e810*/  BRA.U !UP0, `(.L_x_13546) ;  /* 0x0000000108707547 */ /* 0x000fea000b800000 */
[----:B------:R-:W-:Y:S06]  /*e820*/  BAR.SYNC.DEFER_BLOCKING 0x0 ;  /* 0x0000000000007b1d */ /* 0x000fec0000010000 */
[----:B------:R-:W-:Y:S01]  /*e830*/  BSSY.RECONVERGENT B0, `(.L_x_13546) ;  /* 0x000001a000007945 */ /* 0x000fe20003800200 */
[----:B------:R-:W1:Y:S01]  /*e840*/  SHFL.DOWN P1, R3, R2, 0x1, 0x1f ;  /* 0x08201f0002037f89 */ /* 0x000e620000020000 */
[----:B------:R-:W4:Y:S01]  /*e850*/  S2R R6, SR_LANEID ;  /* 0x0000000000067919 */ /* 0x000f220000000000 */
[----:B-1----:R-:W-:-:S05]  /*e860*/  @P1 FADD R3, R3, R2 ;  /* 0x0000000203031221 */ /* 0x002fca0000000000 */
[----:B0-----:R-:W0:Y:S01]  /*e870*/  SHFL.DOWN P1, R0, R3, 0x2, 0x1f ;  /* 0x08401f0003007f89 */ /* 0x001e220000020000 */
[----:B----4-:R-:W-:Y:S02]  /*e880*/  ISETP.NE.AND P2, PT, R6, RZ, PT ;  /* 0x000000ff0600720c */ /* 0x010fe40003f45270 */
[----:B------:R-:W1:Y:S11]  /*e890*/  S2R R6, SR_TID.X ;  /* 0x0000000000067919 */ /* 0x000e760000002100 */
[----:B------:R-:W4:Y:S01]  /*e8a0*/  @!P2 S2R R9, SR_CgaCtaId ;  /* 0x000000000009a919 */ /* 0x000f220000008800 */
[----:B------:R-:W-:Y:S01]  /*e8b0*/  @!P2 MOV R2, 0x400 ;  /* 0x000004000002a802 */ /* 0x000fe20000000f00 */
[----:B0-----:R-:W-:-:S05]  /*e8c0*/  @P1 FADD R0, R3, R0 ;  /* 0x0000000003001221 */ /* 0x001fca0000000000 */
[----:B--2---:R-:W0:Y:S01]  /*e8d0*/  SHFL.DOWN P1, R5, R0, 0x4, 0x1f ;  /* 0x08801f0000057f89 */ /* 0x004e220000020000 */
[----:B----4-:R-:W-:Y:S01]  /*e8e0*/  @!P2 LEA R2, R9, R2, 0x18 ;  /* 0x000000020902a211 */ /* 0x010fe200078ec0ff */
[----:B0-----:R-:W-:-:S05]  /*e8f0*/  @P1 FADD R5, R0, R5 ;  /* 0x0000000500051221 */ /* 0x001fca0000000000 */
        /* <DEDUP_REMOVED lines=10> */
[----:B0-----:R-:W-:-:S04]  /*e9a0*/  MOV R2, UR4 ;  /* 0x0000000400027c02 */ /* 0x001fc80008000f00 */
[----:B------:R-:W-:-:S05]  /*e9b0*/  MOV R3, UR5 ;  /* 0x0000000500037c02 */ /* 0x000fca0008000f00 */
[----:B------:R1:W-:Y:S02]  /*e9c0*/  REDG.E.ADD.F32.FTZ.RN.STRONG.GPU desc[UR28][R2.64], R7 ;  /* 0x00000007020079a6 */ /* 0x0003e4000c12f31c */
.L_x_13547:
[----:B------:R-:W-:Y:S05]  /*e9d0*/  BSYNC.RECONVERGENT B0 ;  /* 0x0000000000007941 */ /* 0x000fea0003800200 */
.L_x_13546:
[----:B------:R-:W-:Y:S05]  /*e9e0*/  @P0 EXIT ;  /* 0x000000000000094d */ /* 0x000fea0003800000 */
[----:B------:R-:W4:Y:S01]  /*e9f0*/  S2UR UR9, SR_CgaCtaId ;  /* 0x00000000000979c3 */ /* 0x000f220000008800 */
[----:B------:R-:W5:Y:S01]  /*ea00*/  LDCU.64 UR6, c[0x0][0x4a8] ;  /* 0x00009500ff0677ac */ /* 0x000f620008000a00 */
[----:B012---:R-:W-:Y:S01]  /*ea10*/  MOV R7, R10 ;  /* 0x0000000a00077202 */ /* 0x007fe20000000f00 */
[----:B------:R-:W0:Y:S01]  /*ea20*/  LDCU UR10, c[0x0][0x360] ;  /* 0x00006c00ff0a77ac */ /* 0x000e220008000800 */
[----:B------:R-:W1:Y:S01]  /*ea30*/  LDCU.64 UR12, c[0x0][0x4b0] ;  /* 0x00009600ff0c77ac */ /* 0x000e620008000a00 */
[----:B------:R-:W2:Y:S01]  /*ea40*/  LDCU.64 UR14, c[0x0][0x530] ;  /* 0x0000a600ff0e77ac */ /* 0x000ea20008000a00 */
[----:B-----5:R-:W-:-:S03]  /*ea50*/  UIMAD.WIDE.U32 UR4, UR8, UR6, URZ ;  /* 0x00000006080472a5 */ /* 0x020fc6000f8e00ff */
[----:B------:R-:W-:Y:S01]  /*ea60*/  UMOV UR6, 0x400 ;  /* 0x0000040000067882 */ /* 0x000fe20000000000 */
[----:B------:R-:W-:Y:S02]  /*ea70*/  UIMAD UR8, UR8, UR7, UR5 ;  /* 0x00000007080872a4 */ /* 0x000fe4000f8e0205 */
[----:B012-4-:R-:W-:-:S12]  /*ea80*/  ULEA UR6, UR9, UR6, 0x18 ;  /* 0x0000000609067291 */ /* 0x017fd8000f8ec0ff */
.L_x_13548:
[C---:B------:R-:W-:Y:S02]  /*ea90*/  LEA R0, R7.reuse, UR6, 0x3 ;  /* 0x0000000607007c11 */ /* 0x040fe4000f8e18ff */
[----:B------:R-:W-:Y:S02]  /*eaa0*/  SHF.R.S32.HI R4, RZ, 0x1f, R7 ;  /* 0x0000001fff047819 */ /* 0x000fe40000011407 */
[----:B0-----:R-:W-:Y:S01]  /*eab0*/  MOV R2, UR4 ;  /* 0x0000000400027c02 */ /* 0x001fe20008000f00 */
        /* <DEDUP_REMOVED lines=16> */
.L_x_13549:
        /* <DEDUP_REMOVED lines=12> */
.L_x_18739:


//--------------------- .text._Z25selective_scan_bwd_kernelI32Selective_Scan_bwd_kernel_traitsILi32ELi16ELb0ELb1ELb1ELb0ELb1EN3c104HalfENS1_7complexIfEEEEv12SSMParamsBwd --------------------------
	.section	.text._Z25selective_scan_bwd_kernelI32Selective_Scan_bwd_kernel_traitsILi32ELi16ELb0ELb1ELb1ELb0ELb1EN3c104HalfENS1_7complexIfEEEEv12SSMParamsBwd,"ax",@progbits
	.align	128
        .global         _Z25selective_scan_bwd_kernelI32Selective_Scan_bwd_kernel_traitsILi32ELi16ELb0ELb1ELb1ELb0ELb1EN3c104HalfENS1_7complexIfEEEEv12SSMParamsBwd
        .type           _Z25selective_scan_bwd_kernelI32Selective_Scan_bwd_kernel_traitsILi32ELi16ELb0ELb1ELb1ELb0ELb1EN3c104HalfENS1_7complexIfEEEEv12SSMParamsBwd,@function
        .size           _Z25selective_scan_bwd_kernelI32Selective_Scan_bwd_kernel_traitsILi32ELi16ELb0ELb1ELb1ELb0ELb1EN3c104HalfENS1_7complexIfEEEEv12SSMParamsBwd,(.L_x_18740 - _Z25selective_scan_bwd_kernelI32Selective_Scan_bwd_kernel_traitsILi32ELi16ELb0ELb1ELb1ELb0ELb1EN3c104HalfENS1_7complexIfEEEEv12SSMParamsBwd)
        .other          _Z25selective_scan_bwd_kernelI32Selective_Scan_bwd_kernel_traitsILi32ELi16ELb0ELb1ELb1ELb0ELb1EN3c104HalfENS1_7complexIfEEEEv12SSMParamsBwd,@"STO_CUDA_ENTRY STV_DEFAULT"
_Z25selective_scan_bwd_kernelI32Selective_Scan_bwd_kernel_traitsILi32ELi16ELb0ELb1ELb1ELb0ELb1EN3c104HalfENS1_7complexIfEEEEv12SSMParamsBwd:
.text._Z25selective_scan_bwd_kernelI32Selective_Scan_bwd_kernel_traitsILi32ELi16ELb0ELb1ELb1ELb0ELb1EN3c104HalfENS1_7complexIfEEEEv12SSMParamsBwd:
        /* <DEDUP_REMOVED lines=27> */
[----:B------:R-:W5:Y:S03]  /*01b0*/  LDCU.64 UR22, c[0x0][0x4b8] ;  /* 0x00009700ff1677ac */ /* 0x000f660008000a00 */
[----:B------:R-:W3:Y:S01]  /*01c0*/  @P1 LDG.E R4, desc[UR34][R4.64] ;  /* 0x0000002204041981 */ /* 0x000ee2000c1e1900 */
[----:B----4-:R-:W-:Y:S01]  /*01d0*/  MOV R0, UR28 ;  /* 0x0000001c00007c02 */ /* 0x010fe20008000f00 */
[----:B------:R-:W4:Y:S03]  /*01e0*/  S2UR UR6, SR_CTAID.X ;  /* 0x00000000000679c3 */ /* 0x000f260000002500 */
[----:B------:R-:W-:-:S04]  /*01f0*/  IABS R0, R0 ;  /* 0x0000000000007213 */ /* 0x000fc80000000000 */
        /* <DEDUP_REMOVED lines=9> */
[----:B------:R-:W-:Y:S01]  /*0290*/  UIMAD.WIDE.U32 UR8, UR10, UR26, UR8 ;  /* 0x0000001a0a0872a5 */ /* 0x000fe2000f8e0008 */
[----:B-----5:R-:W3:Y:S01]  /*02a0*/  MUFU.RCP R0, R0 ;  /* 0x0000000000007308 */ /* 0x020ee20000001000 */
[----:B--2---:R-:W-:-:S02]  /*02b0*/  ULEA UR16, UR32, 0xfffffe00, 0x9 ;  /* 0xfffffe0020107891 */ /* 0x004fc4000f8e48ff */
[----:B------:R-:W-:Y:S02]  /*02c0*/  UIMAD UR19, UR10, UR19, UR5 ;  /* 0x000000130a1372a4 */ /* 0x000fe4000f8e0205 */
[----:B------:R-:W-:Y:S02]  /*02d0*/  UIMAD UR18, UR10, UR27, UR9 ;  /* 0x0000001b0a1272a4 */ /* 0x000fe4000f8e0209 */
[----:B------:R-:W-:Y:S02]  /*02e0*/  UIADD3 UR9, UP0, UPT, UR16, UR4, URZ ;  /* 0x0000000410097290 */ /* 0x000fe4000ff1e0ff */
[----:B------:R-:W-:Y:S02]  /*02f0*/  USHF.R.S32.HI UR17, URZ, 0x1f, UR16 ;  /* 0x0000001fff117899 */ /* 0x000fe40008011410 */
[----:B------:R-:W-:Y:S02]  /*0300*/  UIADD3 UR8, UP2, UPT, UR16, UR8, URZ ;  /* 0x0000000810087290 */ /* 0x000fe4000ff5e0ff */
[----:B-1----:R-:W-:-:S02]  /*0310*/  ULEA UR11, UP1, UR9, UR12, 0x1 ;  /* 0x0000000c090b7291 */ /* 0x002fc4000f8208ff */
[----:B------:R-:W-:Y:S01]  /*0320*/  UIADD3.X UR12, UPT, UPT, UR17, UR19, URZ, UP0, !UPT ;  /* 0x00000013110c7290 */ /* 0x000fe200087fe4ff */
[----:B---3--:R-:W-:Y:S01]  /*0330*/  IADD3 R2, PT, PT, R0, 0xffffffe, RZ ;  /* 0x0ffffffe00027810 */ /* 0x008fe20007ffe0ff */
[----:B------:R-:W-:Y:S01]  /*0340*/  ULEA UR7, UP3, UR8, UR14, 0x1 ;  /* 0x0000000e08077291 */ /* 0x000fe2000f8608ff */
[----:B------:R-:W-:Y:S01]  /*0350*/  MOV R0, UR10 ;  /* 0x0000000a00007c02 */ /* 0x000fe20008000f00 */
[----:B------:R-:W-:Y:S02]  /*0360*/  UIADD3.X UR4, UPT, UPT, UR17, UR18, URZ, UP2, !UPT ;  /* 0x0000001211047290 */ /* 0x000fe400097fe4ff */
[----:B------:R-:W-:Y:S01]  /*0370*/  ULEA.HI.X UR12, UR9, UR13, UR12, 0x1, UP1 ;  /* 0x0000000d090c7291 */ /* 0x000fe200088f0c0c */
[----:B------:R-:W0:Y:S01]  /*0380*/  F2I.FTZ.U32.TRUNC.NTZ R2, R2 ;  /* 0x0000000200027305 */ /* 0x000e22000021f000 */
[----:B------:R-:W-:Y:S01]  /*0390*/  IABS R0, R0 ;  /* 0x0000000000007213 */ /* 0x000fe20000000000 */
[----:B------:R-:W-:Y:S01]  /*03a0*/  ULEA.HI.X UR13, UR8, UR15, UR4, 0x1, UP3 ;  /* 0x0000000f080d7291 */ /* 0x000fe200098f0c04 */
[----:B------:R-:W1:Y:S02]  /*03b0*/  LDCU.64 UR14, c[0x0][0x498] ;  /* 0x00009300ff0e77ac */ /* 0x000e640008000a00 */
[----:B------:R-:W-:Y:S01]  /*03c0*/  R2UR UR20, R0 ;  /* 0x00000000001472ca */ /* 0x000fe200000e0000 */
[----:B------:R-:W-:Y:S01]  /*03d0*/  HFMA2 R0, -RZ, RZ, 0, 0 ;  /* 0x00000000ff007431 */ /* 0x000fe200000001ff */
[----:B------:R-:W-:Y:S01]  /*03e0*/  UMOV UR4, URZ ;  /* 0x000000ff00047c82 */ /* 0x000fe20008000000 */
[----:B------:R-:W2:Y:S01]  /*03f0*/  LDCU.64 UR18, c[0x0][0x4a0] ;  /* 0x00009400ff1277ac */ /* 0x000ea20008000a00 */
[----:B------:R-:W3:Y:S01]  /*0400*/  LDCU.64 UR26, c[0x0][0x4d8] ;  /* 0x00009b00ff1a77ac */ /* 0x000ee20008000a00 */
[----:B0-----:R-:W-:Y:S01]  /*0410*/  R2UR UR5, R2 ;  /* 0x00000000020572ca */ /* 0x001fe200000e0000 */
[----:B------:R-:W0:Y:S01]  /*0420*/  LDCU.64 UR24, c[0x0][0x3b0] ;  /* 0x00007600ff1877ac */ /* 0x000e220008000a00 */
[----:B------:R-:W-:-:S11]  /*0430*/  MOV R2, RZ ;  /* 0x000000ff00027202 */ /* 0x000fd60000000f00 */
[----:B------:R-:W-:-:S04]  /*0440*/  UIADD3 UR8, UPT, UPT, URZ, -UR5, URZ ;  /* 0x80000005ff087290 */ /* 0x000fc8000fffe0ff */
[----:B------:R-:W-:-:S04]  /*0450*/  UIMAD UR8, UR8, UR21, URZ ;  /* 0x00000015080872a4 */ /* 0x000fc8000f8e02ff */
[----:B------:R-:W-:-:S04]  /*0460*/  UIMAD.WIDE.U32 UR4, UR5, UR8, UR4 ;  /* 0x00000008050472a5 */ /* 0x000fc8000f8e0004 */
[----:B------:R-:W-:Y:S02]  /*0470*/  UIMAD.WIDE.U32 UR8, UR5, UR20, URZ ;  /* 0x00000014050872a5 */ /* 0x000fe4000f8e00ff */
[----:B-1----:R-:W-:Y:S02]  /*0480*/  UIMAD.WIDE.U32 UR4, UR6, UR14, URZ ;  /* 0x0000000e060472a5 */ /* 0x002fe4000f8e00ff */
[----:B---3--:R-:W-:Y:S02]  /*0490*/  USHF.R.U64 UR8, UR26, 0x1, UR27 ;  /* 0x000000011a087899 */ /* 0x008fe4000800121b */
[----:B------:R-:W-:Y:S01]  /*04a0*/  UIMAD UR5, UR6, UR15, UR5 ;  /* 0x0000000f060572a4 */ /* 0x000fe2000f8e0205 */
[----:B------:R-:W-:Y:S01]  /*04b0*/  UMOV UR30, UR9 ;  /* 0x00000009001e7c82 */ /* 0x000fe20008000000 */
[----:B------:R-:W-:Y:S02]  /*04c0*/  USHF.R.U32.HI UR9, URZ, 0x1, UR27 ;  /* 0x00000001ff097899 */ /* 0x000fe4000801161b */
[----:B------:R-:W-:-:S02]  /*04d0*/  UIADD3 UR14, UPT, UPT, -UR30, URZ, URZ ;  /* 0x000000ff1e0e7290 */ /* 0x000fc4000fffe1ff */
[----:B--2---:R-:W-:Y:S02]  /*04e0*/  UIMAD.WIDE.U32 UR4, UR10, UR18, UR4 ;  /* 0x000000120a0472a5 */ /* 0x004fe4000f8e0004 */
[----:B------:R-:W-:Y:S02]  /*04f0*/  UIMAD UR20, UR21, UR14, UR20 ;  /* 0x0000000e151472a4 */ /* 0x000fe4000f8e0214 */
[----:B------:R-:W-:Y:S02]  /*0500*/  UIMAD UR29, UR10, UR19, UR5 ;  /* 0x000000130a1d72a4 */ /* 0x000fe4000f8e0205 */
[----:B------:R-:W-:Y:S02]  /*0510*/  UISETP.GT.U32.AND UP1, UPT, UR21, UR20, UPT ;  /* 0x000000141500728c */ /* 0x000fe4000bf24070 */
[----:B------:R-:W-:Y:S02]  /*0520*/  ULOP3.LUT UR5, UR10, UR28, URZ, 0x3c, !UPT ;  /* 0x0000001c0a057292 */ /* 0x000fe4000f8e3cff */
[----:B0-----:R-:W-:-:S02]  /*0530*/  UIMAD.WIDE.U32 UR26, UR6, UR24, URZ ;  /* 0x00000018061a72a5 */ /* 0x001fc4000f8e00ff */
[----:B------:R-:W-:Y:S01]  /*0540*/  UISETP.GE.AND UP2, UPT, UR5, URZ, UPT ;  /* 0x000000ff0500728c */ /* 0x000fe2000bf46270 */
[----:B------:R-:W0:Y:S04]  /*0550*/  LDCU.64 UR18, c[0x0][0x4c0] ;  /* 0x00009800ff1277ac */ /* 0x000e280008000a00 */
[----:B------:R-:W-:Y:S02]  /*0560*/  @!UP1 UIADD3 UR20, UPT, UPT, UR20, -UR21, URZ ;  /* 0x8000001514149290 */ /* 0x000fe4000fffe0ff */
[----:B------:R-:W-:Y:S02]  /*0570*/  @!UP1 UIADD3 UR30, UPT, UPT, UR30, 0x1, URZ ;  /* 0x000000011e1e9890 */ /* 0x000fe4000fffe0ff */
[----:B------:R-:W-:Y:S02]  /*0580*/  UISETP.GE.U32.AND UP0, UPT, UR20, UR21, UPT ;  /* 0x000000151400728c */ /* 0x000fe4000bf06070 */
[----:B------:R-:W-:-:S02]  /*0590*/  UISETP.NE.AND UP1, UPT, UR28, URZ, UPT ;  /* 0x000000ff1c00728c */ /* 0x000fc4000bf25270 */
[----:B------:R-:W-:Y:S01]  /*05a0*/  UIMAD UR27, UR6, UR25, UR27 ;  /* 0x00000019061b72a4 */ /* 0x000fe2000f8e021b */
[----:B------:R-:W1:Y:S01]  /*05b0*/  LDCU.64 UR24, c[0x0][0x3c8] ;  /* 0x00007900ff1877ac */ /* 0x000e620008000a00 */
[----:B------:R-:W-:-:S05]  /*05c0*/  UIMAD.WIDE.U32 UR14, UR6, UR36, URZ ;  /* 0x00000024060e72a5 */ /* 0x000fca000f8e00ff */
[----:B------:R-:W-:Y:S02]  /*05d0*/  @UP0 UIADD3 UR30, UPT, UPT, UR30, 0x1, URZ ;  /* 0x000000011e1e0890 */ /* 0x000fe4000fffe0ff */
[----:B------:R-:W-:Y:S02]  /*05e0*/  UIMAD UR15, UR6, UR37, UR15 ;  /* 0x00000025060f72a4 */ /* 0x000fe4000f8e020f */
[----:B------:R-:W-:Y:S02]  /*05f0*/  @!UP2 UIADD3 UR30, UPT, UPT, -UR30, URZ, URZ ;  /* 0x000000ff1e1ea290 */ /* 0x000fe4000fffe1ff */
[----:B------:R-:W-:Y:S01]  /*0600*/  @!UP1 ULOP3.LUT UR30, URZ, UR28, URZ, 0x33, !UPT ;  /* 0x0000001cff1e9292 */ /* 0x000fe2000f8e33ff */
[----:B------:R-:W2:Y:S03]  /*0610*/  LDCU.64 UR36, c[0x0][0x528] ;  /* 0x0000a500ff2477ac */ /* 0x000ea60008000a00 */
[----:B------:R-:W-:Y:S01]  /*0620*/  USHF.R.S32.HI UR33, URZ, 0x1f, UR30 ;  /* 0x0000001fff217899 */ /* 0x000fe2000801141e */
[----:B------:R-:W3:Y:S01]  /*0630*/  LDCU.64 UR20, c[0x0][0x3e8] ;  /* 0x00007d00ff1477ac */ /* 0x000ee20008000a00 */
[----:B------:R-:W-:-:S02]  /*0640*/  UIADD3 UR4, UP2, UPT, UR16, UR4, URZ ;  /* 0x0000000410047290 */ /* 0x000fc4000ff5e0ff */
[----:B0-----:R-:W-:Y:S02]  /*0650*/  UIMAD UR31, UR33, UR18, URZ ;  /* 0x00000012211f72a4 */ /* 0x001fe4000f8e02ff */
[----:B------:R-:W-:Y:S02]  /*0660*/  UISETP.NE.U32.AND UP0, UPT, UR38, URZ, UPT ;  /* 0x000000ff2600728c */ /* 0x000fe4000bf05070 */
[----:B------:R-:W-:Y:S02]  /*0670*/  UIADD3.X UR29, UPT, UPT, UR17, UR29, URZ, UP2, !UPT ;  /* 0x0000001d111d7290 */ /* 0x000fe400097fe4ff */
[----:B------:R-:W-:Y:S01]  /*0680*/  UIMAD UR41, UR30, UR19, UR31 ;  /* 0x000000131e2972a4 */ /* 0x000fe2000f8e021f */
[----:B------:R-:W0:Y:S01]  /*0690*/  LDCU.64 UR16, c[0x0][0x4e0] ;  /* 0x00009c00ff1077ac */ /* 0x000e220008000a00 */
[----:B-1----:R-:W-:Y:S02]  /*06a0*/  UIMAD UR31, UR33, UR24, URZ ;  /* 0x00000018211f72a4 */ /* 0x002fe4000f8e02ff */
[----:B------:R-:W-:-:S02]  /*06b0*/  UISETP.NE.AND.EX UP0, UPT, UR39, URZ, UPT, UP0 ;  /* 0x000000ff2700728c */ /* 0x000fc4000bf05300 */
[----:B------:R-:W-:Y:S02]  /*06c0*/  UIMAD.WIDE.U32 UR26, UR30, UR24, UR26 ;  /* 0x000000181e1a72a5 */ /* 0x000fe4000f8e001a */
[----:B------:R-:W-:Y:S01]  /*06d0*/  UIMAD UR39, UR30, UR25, UR31 ;  /* 0x000000191e2772a4 */ /* 0x000fe2000f8e021f */
[----:B------:R-:W1:Y:S01]  /*06e0*/  LDCU.64 UR24, c[0x0][0x450] ;  /* 0x00008a00ff1877ac */ /* 0x000e620008000a00 */
[----:B--2---:R-:W-:Y:S02]  /*06f0*/  ULEA UR28, UP1, UR4, UR36, 0x1 ;  /* 0x00000024041c7291 */ /* 0x004fe4000f8208ff */
[----:B---3--:R-:W-:Y:S02]  /*0700*/  UIMAD UR31, UR33, UR20, URZ ;  /* 0x00000014211f72a4 */ /* 0x008fe4000f8e02ff */
[----:B------:R-:W-:Y:S02]  /*0710*/  ULEA.HI.X UR29, UR4, UR37, UR29, 0x1, UP1 ;  /* 0x00000025041d7291 */ /* 0x000fe400088f0c1d */
[----:B------:R-:W-:Y:S01]  /*0720*/  UIMAD.WIDE.U32 UR4, UR30, UR18, URZ ;  /* 0x000000121e0472a5 */ /* 0x000fe2000f8e00ff */
[----:B------:R-:W2:Y:S01]  /*0730*/  LDCU.64 UR18, c[0x0][0x448] ;  /* 0x00008900ff1277ac */ /* 0x000ea20008000a00 */
[----:B------:R-:W-:-:S02]  /*0740*/  UIMAD UR40, UR30, UR21, UR31 ;  /* 0x000000151e2872a4 */ /* 0x000fc4000f8e021f */
[----:B------:R-:W-:Y:S02]  /*0750*/  UIMAD.WIDE.U32 UR36, UR30, UR20, UR14 ;  /* 0x000000141e2472a5 */ /* 0x000fe4000f8e000e */
[----:B------:R-:W-:Y:S02]  /*0760*/  ULEA UR31, UR32, 0xfffffc00, 0xa ;  /* 0xfffffc00201f7891 */ /* 0x000fe4000f8e50ff */
[----:B0-----:R-:W-:Y:S02]  /*0770*/  UIMAD.WIDE.U32 UR14, UR30, UR16, URZ ;  /* 0x000000101e0e72a5 */ /* 0x001fe4000f8e00ff */
[----:B------:R-:W-:Y:S02]  /*0780*/  UIMAD UR42, UR33, UR16, URZ ;  /* 0x00000010212a72a4 */ /* 0x000fe4000f8e02ff */
[----:B------:R-:W-:Y:S02]  /*0790*/  UIADD3 UR16, UP3, UPT, UR31, UR36, URZ ;  /* 0x000000241f107290 */ /* 0x000fe4000ff7e0ff */
[----:B------:R-:W-:-:S02]  /*07a0*/  USHF.R.S32.HI UR38, URZ, 0x1f, UR31 ;  /* 0x0000001fff267899 */ /* 0x000fc4000801141f */
[----:B------:R-:W-:Y:S02]  /*07b0*/  UIADD3 UR26, UP1, UPT, UR31, UR26, URZ ;  /* 0x0000001a1f1a7290 */ /* 0x000fe4000ff3e0ff */
[----:B------:R-:W-:Y:S02]  /*07c0*/  UIADD3 UR39, UPT, UPT, UR27, UR39, URZ ;  /* 0x000000271b277290 */ /* 0x000fe4000fffe0ff */
[----:B-1----:R-:W-:Y:S02]  /*07d0*/  ULEA UR31, UP4, UR16, UR24, 0x1 ;  /* 0x00000018101f7291 */ /* 0x002fe4000f8808ff */
[----:B------:R-:W-:Y:S01]  /*07e0*/  UIADD3.X UR24, UPT, UPT, UR38, UR39, URZ, UP1, !UPT ;  /* 0x0000002726187290 */ /* 0x000fe20008ffe4ff */
[----:B------:R-:W0:Y:S01]  /*07f0*/  LDCU.64 UR20, c[0x0][0x538] ;  /* 0x0000a700ff1477ac */ /* 0x000e220008000a00 */
[----:B--2---:R-:W-:Y:S02]  /*0800*/  ULEA UR33, UP2, UR26, UR18, 0x1 ;  /* 0x000000121a217291 */ /* 0x004fe4000f8408ff */
[----:B------:R-:W-:-:S02]  /*0810*/  UIADD3 UR18, UPT, UPT, UR37, UR40, URZ ;  /* 0x0000002825127290 */ /* 0x000fc4000fffe0ff */
        /* <DEDUP_REMOVED lines=15> */
[----:B-1----:R-:W-:Y:S01]  /*0910*/  @UP0 UIMAD UR15, UR6, UR24, UR10 ;  /* 0x00000018060f02a4 */ /* 0x002fe2000f8e020a */
[----:B------:R-:W-:Y:S01]  /*0920*/  UMOV UR4, UR14 ;  /* 0x0000000e00047c82 */ /* 0x000fe20008000000 */
[----:B------:R-:W-:Y:S02]  /*0930*/  UIMAD UR23, UR9, UR6, URZ ;  /* 0x00000006091772a4 */ /* 0x000fe4000f8e02ff */
        /* <DEDUP_REMOVED lines=26> */
.L_x_13633:
[----:B------:R-:W0:Y:S01]  /*0ae0*/  S2R R3, SR_TID.X ;  /* 0x0000000000037919 */ /* 0x000e220000002100 */
        /* <DEDUP_REMOVED lines=10> */
[----:B------:R-:W3:Y:S01]  /*0b90*/  LDCU.128 UR16, c[0x0][0x420] ;  /* 0x00008400ff1077ac */ /* 0x000ee20008000c00 */
[----:B------:R-:W-:-:S02]  /*0ba0*/  PRMT R5, RZ, 0x7610, R5 ;  /* 0x00007610ff057816 */ /* 0x000fc40000000005 */
[----:B------:R-:W-:Y:S01]  /*0bb0*/  PRMT R17, RZ, 0x7610, R17 ;  /* 0x00007610ff117816 */ /* 0x000fe20000000011 */
[----:B------:R-:W4:Y:S01]  /*0bc0*/  LDCU.64 UR42, c[0x0][0x488] ;  /* 0x00009100ff2a77ac */ /* 0x000f220008000a00 */
        /* <DEDUP_REMOVED lines=19> */
[----:B------:R-:W-:Y:S01]  /*0d00*/  PRMT R45, RZ, 0x7610, R45 ;  /* 0x00007610ff2d7816 */ /* 0x000fe2000000002d */
[----:B------:R-:W-:Y:S01]  /*0d10*/  UMOV UR16, UR40 ;  /* 0x0000002800107c82 */ /* 0x000fe20008000000 */
[C---:B------:R-:W-:Y:S01]  /*0d20*/  SHF.L.U32 R26, R21.reuse, 0x1, RZ ;  /* 0x00000001151a7819 */ /* 0x040fe200000006ff */
[----:B------:R-:W-:Y:S01]  /*0d30*/  UIMAD UR15, UR36, UR15, UR13 ;  /* 0x0000000f240f72a4 */ /* 0x000fe2000f8e020d */
[C---:B------:R-:W-:Y:S01]  /*0d40*/  LOP3.LUT R42, R21.reuse, 0x20, RZ, 0xfc, !PT ;  /* 0x00000020152a7812 */ /* 0x040fe200078efcff */
[----:B------:R-:W-:Y:S01]  /*0d50*/  UIMAD.WIDE.U32 UR16, UR36, UR18, UR16 ;  /* 0x00000012241072a5 */ /* 0x000fe2000f8e0010 */
[C---:B------:R-:W-:Y:S01]  /*0d60*/  IADD3 R10, P0, PT, R21.reuse, UR12, RZ ;  /* 0x0000000c150a7c10 */ /* 0x040fe2000ff1e0ff */
[----:B-----5:R-:W-:Y:S01]  /*0d70*/  UIADD3 UR12, UPT, UPT, -UR6, UR10, URZ ;  /* 0x0000000a060c7290 */ /* 0x020fe2000fffe1ff */
[----:B------:R-:W-:Y:S01]  /*0d80*/  LOP3.LUT R33, R21, 0xe0, RZ, 0xfc, !PT ;  /* 0x000000e015217812 */ /* 0x000fe200078efcff */
[----:B------:R-:W-:Y:S01]  /*0d90*/  UIMAD UR19, UR36, UR19, UR17 ;  /* 0x00000013241372a4 */ /* 0x000fe2000f8e0211 */
[----:B------:R-:W-:-:S02]  /*0da0*/  IADD3.X R11, PT, PT, RZ, UR15, RZ, P0, !PT ;  /* 0x0000000fff0b7c10 */ /* 0x000fc400087fe4ff */
[C---:B----4-:R-:W-:Y:S02]  /*0db0*/  LEA R24, P0, R10.reuse, UR42, 0x1 ;  /* 0x0000002a0a187c11 */ /* 0x050fe4000f8008ff */
[----:B------:R-:W-:Y:S02]  /*0dc0*/  IADD3 R8, P1, PT, R21, UR16, RZ ;  /* 0x0000001015087c10 */ /* 0x000fe4000ff3e0ff */
[----:B------:R-:W-:Y:S01]  /*0dd0*/  PRMT R46, RZ, 0x7610, R46 ;  /* 0x00007610ff2e7816 */ /* 0x000fe2000000002e */
[----:B------:R-:W-:Y:S01]  /*0de0*/  BAR.SYNC.DEFER_BLOCKING 0x0 ;  /* 0x0000000000007b1d */ /* 0x000fe20000010000 */
[----:B------:R-:W-:Y:S02]  /*0df0*/  LEA.HI.X R25, R10, UR43, R11, 0x1, P0 ;  /* 0x0000002b0a197c11 */ /* 0x000fe400080f0c0b */
[----:B------:R-:W-:Y:S02]  /*0e00*/  IADD3 R54, P0, PT, R26, UR26, RZ ;  /* 0x0000001a1a367c10 */ /* 0x000fe4000ff1e0ff */
[----:B------:R-:W-:-:S02]  /*0e10*/  IADD3.X R9, PT, PT, RZ, UR19, RZ, P1, !PT ;  /* 0x00000013ff097c10 */ /* 0x000fc40008ffe4ff */
[----:B------:R-:W-:Y:S02]  /*0e20*/  ISETP.GE.AND P2, PT, R37, UR12, PT ;  /* 0x0000000c25007c0c */ /* 0x000fe4000bf46270 */
        /* <DEDUP_REMOVED lines=13> */
[----:B------:R-:W-:Y:S01]  /*0f00*/  IADD3.X R55, PT, PT, RZ, UR27, RZ, P0, !PT ;  /* 0x0000001bff377c10 */ /* 0x000fe200087fe4ff */
[----:B------:R-:W-:Y:S01]  /*0f10*/  UMOV UR16, 0x400 ;  /* 0x0000040000107882 */ /* 0x000fe20000000000 */
[----:B------:R-:W-:Y:S01]  /*0f20*/  ISETP.GE.AND P0, PT, R42, UR12, PT ;  /* 0x0000000c2a007c0c */ /* 0x000fe2000bf06270 */
[----:B------:R-:W1:Y:S01]  /*0f30*/  LDCU.64 UR14, c[0x0][0x508] ;  /* 0x0000a100ff0e77ac */ /* 0x000e620008000a00 */
[----:B------:R-:W-:Y:S02]  /*0f40*/  PRMT R10, RZ, 0x7610, R10 ;  /* 0x00007610ff0a7816 */ /* 0x000fe4000000000a */
[----:B------:R-:W-:Y:S01]  /*0f50*/  LEA R22, P1, R8, UR44, 0x1 ;  /* 0x0000002c08167c11 */ /* 0x000fe2000f8208ff */
[----:B------:R-:W2:Y:S01]  /*0f60*/  LDCU.64 UR18, c[0x0][0x510] ;  /* 0x0000a200ff1277ac */ /* 0x000ea20008000a00 */
[----:B------:R-:W-:-:S02]  /*0f70*/  P2R R113, PR, RZ, 0x4 ;  /* 0x00000004ff717803 */ /* 0x000fc40000000000 */
[----:B------:R-:W-:Y:S01]  /*0f80*/  LEA.HI.X R23, R8, UR45, R9, 0x1, P1 ;  /* 0x0000002d08177c11 */ /* 0x000fe200088f0c09 */
[----:B------:R-:W3:Y:S01]  /*0f90*/  LDCU UR17, c[0x0][0x38c] ;  /* 0x00007180ff1177ac */ /* 0x000ee20008000800 */
[----:B------:R-:W-:Y:S02]  /*0fa0*/  ISETP.GE.AND P1, PT, R42, UR12, PT ;  /* 0x0000000c2a007c0c */ /* 0x000fe4000bf26270 */
[----:B------:R-:W-:Y:S01]  /*0fb0*/  ISETP.GE.AND P2, PT, R32, UR12, PT ;  /* 0x0000000c20007c0c */ /* 0x000fe2000bf46270 */
[----:B------:R-:W4:Y:S01]  /*0fc0*/  @!P0 LDG.E.U16 R10, desc[UR34][R6.64+0x40] ;  /* 0x00004022060a8981 */ /* 0x000f22000c1e1500 */
[----:B------:R-:W-:Y:S02]  /*0fd0*/  ISETP.GE.AND P0, PT, R33, UR12, PT ;  /* 0x0000000c21007c0c */ /* 0x000fe4000bf06270 */
[----:B------:R-:W-:Y:S02]  /*0fe0*/  P2R R117, PR, RZ, 0x2 ;  /* 0x00000002ff757803 */ /* 0x000fe40000000000 */
[----:B------:R-:W-:-:S02]  /*0ff0*/  IADD3 R26, P1, PT, R26, UR28, RZ ;  /* 0x0000001c1a1a7c10 */ /* 0x000fc4000ff3e0ff */
[----:B------:R-:W-:Y:S02]  /*1000*/  ISETP.GE.AND P6, PT, R28, UR12, PT ;  /* 0x0000000c1c007c0c */ /* 0x000fe4000bfc6270 */
[----:B------:R-:W-:Y:S02]  /*1010*/  IADD3.X R27, PT, PT, RZ, UR29, RZ, P1, !PT ;  /* 0x0000001dff1b7c10 */ /* 0x000fe40008ffe4ff */
[----:B------:R-:W-:Y:S01]  /*1020*/  ISETP.NE.AND P1, PT, R113, RZ, PT ;  /* 0x000000ff7100720c */ /* 0x000fe20003f25270 */
[----:B------:R-:W5:Y:S01]  /*1030*/  @!P2 LDG.E.U16 R15, desc[UR34][R6.64+0x180] ;  /* 0x00018022060fa981 */ /* 0x000f62000c1e1500 */
[----:B------:R-:W-:Y:S02]  /*1040*/  P2R R123, PR, RZ, 0x1 ;  /* 0x00000001ff7b7803 */ /* 0x000fe40000000000 */
[----:B------:R-:W-:Y:S01]  /*1050*/  ISETP.GE.AND P5, PT, R29, UR12, PT ;  /* 0x0000000c1d007c0c */ /* 0x000fe2000bfa6270 */
[----:B------:R-:W2:Y:S01]  /*1060*/  @!P0 LDG.E.U16 R16, desc[UR34][R6.64+0x1c0] ;  /* 0x0001c02206108981 */ /* 0x000ea2000c1e1500 */
[----:B------:R-:W-:-:S02]  /*1070*/  ISETP.GE.AND P0, PT, R34, UR12, PT ;  /* 0x0000000c22007c0c */ /* 0x000fc4000bf06270 */
[----:B------:R-:W-:Y:S02]  /*1080*/  ISETP.GE.AND P4, PT, R30, UR12, PT ;  /* 0x0000000c1e007c0c */ /* 0x000fe4000bf86270 */
[----:B------:R-:W-:Y:S02]  /*1090*/  ISETP.GE.AND P3, PT, R31, UR12, PT ;  /* 0x0000000c1f007c0c */ /* 0x000fe4000bf66270 */
[----:B------:R-:W-:Y:S01]  /*10a0*/  LOP3.LUT R37, R21, 0x160, RZ, 0xfc, !PT ;  /* 0x0000016015257812 */ /* 0x000fe200078efcff */
[----:B------:R-:W3:Y:S01]  /*10b0*/  @!P1 LDG.E.U16 R5, desc[UR34][R6.64] ;  /* 0x0000002206059981 */ /* 0x000ee2000c1e1500 */
[----:B------:R-:W-:Y:S02]  /*10c0*/  PRMT R11, RZ, 0x7610, R11 ;  /* 0x00007610ff0b7816 */ /* 0x000fe4000000000b */
[----:B------:R-:W-:Y:S01]  /*10d0*/  P2R R111, PR, RZ, 0x1 ;  /* 0x00000001ff6f7803 */ /* 0x000fe20000000000 */
[----:B------:R-:W5:Y:S01]  /*10e0*/  @!P5 LDG.E.U16 R12, desc[UR34][R6.64+0xc0] ;  /* 0x0000c022060cd981 */ /* 0x000f62000c1e1500 */
[----:B------:R-:W-:-:S02]  /*10f0*/  P2R R122, PR, RZ, 0x4 ;  /* 0x00000004ff7a7803 */ /* 0x000fc40000000000 */
[----:B------:R-:W-:Y:S01]  /*1100*/  P2R R119, PR, RZ, 0x20 ;  /* 0x00000020ff777803 */ /* 0x000fe20000000000 */
[----:B------:R-:W2:Y:S01]  /*1110*/  @!P0 LDG.E.U16 R17, desc[UR34][R6.64+0x200] ;  /* 0x0002002206118981 */ /* 0x000ea2000c1e1500 */
[----:B------:R-:W-:Y:S02]  /*1120*/  ISETP.GE.AND P0, PT, R35, UR12, PT ;  /* 0x0000000c23007c0c */ /* 0x000fe4000bf06270 */
[----:B------:R-:W-:Y:S01]  /*1130*/  ISETP.GE.AND P1, PT, R36, UR12, PT ;  /* 0x0000000c24007c0c */ /* 0x000fe2000bf26270 */
[----:B------:R-:W5:Y:S01]  /*1140*/  @!P6 LDG.E.U16 R11, desc[UR34][R6.64+0x80] ;  /* 0x00008022060be981 */ /* 0x000f62000c1e1500 */
[----:B------:R-:W-:Y:S02]  /*1150*/  ISETP.GE.AND P2, PT, R37, UR12, PT ;  /* 0x0000000c25007c0c */ /* 0x000fe4000bf46270 */
[----:B------:R-:W-:Y:S01]  /*1160*/  P2R R121, PR, RZ, 0x8 ;  /* 0x00000008ff797803 */ /* 0x000fe20000000000 */
[----:B------:R-:W2:Y:S01]  /*1170*/  @!P4 LDG.E.U16 R13, desc[UR34][R6.64+0x100] ;  /* 0x00010022060dc981 */ /* 0x000ea2000c1e1500 */
[----:B------:R-:W-:-:S02]  /*1180*/  P2R R120, PR, RZ, 0x10 ;  /* 0x00000010ff787803 */ /* 0x000fc40000000000 */
[----:B------:R-:W-:Y:S01]  /*1190*/  P2R R118, PR, RZ, 0x40 ;  /* 0x00000040ff767803 */ /* 0x000fe20000000000 */
[----:B------:R-:W2:Y:S01]  /*11a0*/  @!P3 LDG.E.U16 R14, desc[UR34][R6.64+0x140] ;  /* 0x00014022060eb981 */ /* 0x000ea2000c1e1500 */
[----:B------:R-:W-:Y:S02]  /*11b0*/  ISETP.GE.AND P3, PT, R38, UR12, PT ;  /* 0x0000000c26007c0c */ /* 0x000fe4000bf66270 */
        /* <DEDUP_REMOVED lines=9> */
[----:B------:R1:W2:Y:S01]  /*1250*/  @!P6 LDG.E.U16 R46, desc[UR34][R6.64+0x3c0] ;  /* 0x0003c022062ee981 */ /* 0x0002a2000c1e1500 */
[----:B------:R-:W1:Y:S01]  /*1260*/  S2UR UR12, SR_CgaCtaId ;  /* 0x00000000000c79c3 */ /* 0x000e620000008800 */
[----:B0-----:R-:W-:-:S02]  /*1270*/  LEA.HI.SX32 R4, R52, R52, 0x1b ;  /* 0x0000003434047211 */ /* 0x001fc400078fdaff */
[C---:B------:R-:W-:Y:S02]  /*1280*/  IADD3 R8, PT, PT, R52.reuse, 0x20, RZ ;  /* 0x0000002034087810 */ /* 0x040fe40007ffe0ff */
[C---:B------:R-:W-:Y:S02]  /*1290*/  IADD3 R47, PT, PT, R52.reuse, 0x60, RZ ;  /* 0x00000060342f7810 */ /* 0x040fe40007ffe0ff */
[----:B------:R-:W-:Y:S02]  /*12a0*/  IADD3 R48, PT, PT, R52, 0x80, RZ ;  /* 0x0000008034307810 */ /* 0x000fe40007ffe0ff */
[-C--:B------:R-:W-:Y:S02]  /*12b0*/  LEA.HI.SX32 R8, R8, R52.reuse, 0x1b ;  /* 0x0000003408087211 */ /* 0x080fe400078fdaff */
[----:B------:R-:W-:Y:S02]  /*12c0*/  IADD3 R9, PT, PT, R52, 0x40, RZ ;  /* 0x0000004034097810 */ /* 0x000fe40007ffe0ff */
[-C--:B-1----:R-:W-:Y:S01]  /*12d0*/  LEA.HI.SX32 R7, R47, R52.reuse, 0x1b ;  /* 0x000000342f077211 */ /* 0x082fe200078fdaff */
[----:B------:R-:W-:Y:S01]  /*12e0*/  ULEA UR16, UR12, UR16, 0x18 ;  /* 0x000000100c107291 */ /* 0x000fe2000f8ec0ff */
[----:B------:R-:W-:-:S05]  /*12f0*/  LEA.HI.SX32 R48, R48, R52, 0x1b ;  /* 0x0000003430307211 */ /* 0x000fca00078fdaff */
[----:B------:R-:W-:Y:S02]  /*1300*/  LEA R4, R4, UR16, 0x1 ;  /* 0x0000001004047c11 */ /* 0x000fe4000f8e08ff */
[C---:B------:R-:W-:Y:S02]  /*1310*/  IADD3 R47, PT, PT, R52.reuse, 0xc0, RZ ;  /* 0x000000c0342f7810 */ /* 0x040fe40007ffe0ff */
[----:B------:R-:W-:Y:S02]  /*1320*/  IADD3 R49, PT, PT, R52, 0xa0, RZ ;  /* 0x000000a034317810 */ /* 0x000fe40007ffe0ff */
[-C--:B------:R-:W-:Y:S02]  /*1330*/  LEA.HI.SX32 R6, R9, R52.reuse, 0x1b ;  /* 0x0000003409067211 */ /* 0x080fe400078fdaff */
[-C--:B------:R-:W-:Y:S02]  /*1340*/  LEA.HI.SX32 R47, R47, R52.reuse, 0x1b ;  /* 0x000000342f2f7211 */ /* 0x080fe400078fdaff */
[----:B------:R-:W-:-:S02]  /*1350*/  LEA.HI.SX32 R9, R49, R52, 0x1b ;  /* 0x0000003431097211 */ /* 0x000fc400078fdaff */
[----:B------:R-:W-:Y:S02]  /*1360*/  IADD3 R49, PT, PT, R52, 0x100, RZ ;  /* 0x0000010034317810 */ /* 0x000fe40007ffe0ff */
[----:B------:R-:W-:Y:S02]  /*1370*/  P2R R85, PR, RZ, 0x1 ;  /* 0x00000001ff557803 */ /* 0x000fe40000000000 */
[----:B------:R-:W-:Y:S02]  /*1380*/  LEA R6, R6, UR16, 0x1 ;  /* 0x0000001006067c11 */ /* 0x000fe4000f8e08ff */
[----:B------:R-:W-:Y:S02]  /*1390*/  IADD3 R50, PT, PT, R52, 0x120, RZ ;  /* 0x0000012034327810 */ /* 0x000fe40007ffe0ff */
[----:B------:R-:W-:Y:S02]  /*13a0*/  ISETP.NE.AND P0, PT, R111, RZ, PT ;  /* 0x000000ff6f00720c */ /* 0x000fe40003f05270 */
[----:B------:R-:W-:-:S02]  /*13b0*/  LEA R7, R7, UR16, 0x1 ;  /* 0x0000001007077c11 */ /* 0x000fc4000f8e08ff */
[----:B------:R-:W-:Y:S02]  /*13c0*/  IADD3 R51, PT, PT, R52, 0x140, RZ ;  /* 0x0000014034337810 */ /* 0x000fe40007ffe0ff */
        /* <DEDUP_REMOVED lines=24> */
[----:B------:R-:W-:Y:S02]  /*1550*/  PRMT R59, RZ, 0x7610, R59 ;  /* 0x00007610ff3b7816 */ /* 0x000fe4000000003b */
[----:B------:R-:W-:Y:S01]  /*1560*/  PRMT R60, RZ, 0x7610, R60 ;  /* 0x00007610ff3c7816 */ /* 0x000fe2000000003c */
[----:B---3--:R0:W-:Y:S02]  /*1570*/  STS.U16 [R4], R5 ;  /* 0x0000000504007388 */ /* 0x0081e40000000400 */
[----:B0-----:R-:W-:Y:S02]  /*1580*/  LEA R5, R8, UR16, 0x1 ;  /* 0x0000001008057c11 */ /* 0x001fe4000f8e08ff */
[----:B------:R-:W-:Y:S02]  /*1590*/  LEA R8, R48, UR16, 0x1 ;  /* 0x0000001030087c11 */ /* 0x000fe4000f8e08ff */
[----:B------:R-:W-:Y:S01]  /*15a0*/  IADD3 R48, PT, PT, R52, 0xe0, RZ ;  /* 0x000000e034307810 */ /* 0x000fe20007ffe0ff */
[----:B----4-:R0:W-:Y:S03]  /*15b0*/  STS.U16 [R5+0x40], R10 ;  /* 0x0000400a05007388 */ /* 0x0101e60000000400 */
[----:B------:R-:W-:Y:S01]  /*15c0*/  LEA.HI.SX32 R48, R48, R52, 0x1b ;  /* 0x0000003430307211 */ /* 0x000fe200078fdaff */
[----:B-----5:R1:W-:Y:S01]  /*15d0*/  STS.U16 [R6+0x80], R11 ;  /* 0x0000800b06007388 */ /* 0x0203e20000000400 */
[----:B0-----:R-:W-:-:S02]  /*15e0*/  LEA R10, R47, UR16, 0x1 ;  /* 0x000000102f0a7c11 */ /* 0x001fc4000f8e08ff */
[----:B------:R-:W-:Y:S01]  /*15f0*/  IADD3 R47, PT, PT, R52, 0x160, RZ ;  /* 0x00000160342f7810 */ /* 0x000fe20007ffe0ff */
[----:B------:R0:W-:Y:S01]  /*1600*/  STS.U16 [R7+0xc0], R12 ;  /* 0x0000c00c07007388 */ /* 0x0001e20000000400 */
[----:B-1----:R-:W-:Y:S02]  /*1610*/  LEA R11, R48, UR16, 0x1 ;  /* 0x00000010300b7c11 */ /* 0x002fe4000f8e08ff */
[----:B------:R-:W-:Y:S01]  /*1620*/  LEA.HI.SX32 R47, R47, R52, 0x1b ;  /* 0x000000342f2f7211 */ /* 0x000fe200078fdaff */
[----:B--2---:R1:W-:Y:S01]  /*1630*/  STS.U16 [R8+0x100], R13 ;  /* 0x0001000d08007388 */ /* 0x0043e20000000400 */
        /* <DEDUP_REMOVED lines=139> */
[----:B------:R-:W4:Y:S01]  /*1ef0*/  @!P0 LDG.E.U16 R83, desc[UR34][R26.64] ;  /* 0x000000221a538981 */ /* 0x000f22000c1e1500 */
[----:B------:R-:W-:-:S13]  /*1f00*/  ISETP.NE.AND P0, PT, R91, RZ, PT ;  /* 0x000000ff5b00720c */ /* 0x000fda0003f05270 */
[----:B------:R-:W5:Y:S01]  /*1f10*/  @!P0 LDG.E.U16 R76, desc[UR34][R26.64+0x40] ;  /* 0x000040221a4c8981 */ /* 0x000f62000c1e1500 */
[----:B------:R-:W-:-:S13]  /*1f20*/  ISETP.NE.AND P0, PT, R92, RZ, PT ;  /* 0x000000ff5c00720c */ /* 0x000fda0003f05270 */
        /* <DEDUP_REMOVED lines=17> */
[----:B------:R-:W-:Y:S02]  /*2040*/  PRMT R84, RZ, 0x7610, R84 ;  /* 0x00007610ff547816 */ /* 0x000fe40000000054 */
[----:B---3--:R-:W-:Y:S02]  /*2050*/  PRMT R81, RZ, 0x7610, R81 ;  /* 0x00007610ff517816 */ /* 0x008fe40000000051 */
[----:B------:R-:W-:Y:S02]  /*2060*/  PRMT R86, RZ, 0x7610, R86 ;  /* 0x00007610ff567816 */ /* 0x000fe40000000056 */
[----:B------:R-:W-:Y:S02]  /*2070*/  PRMT R87, RZ, 0x7610, R87 ;  /* 0x00007610ff577816 */ /* 0x000fe40000000057 */
[----:B------:R-:W-:Y:S01]  /*2080*/  PRMT R88, RZ, 0x7610, R88 ;  /* 0x00007610ff587816 */ /* 0x000fe20000000058 */
[----:B------:R-:W3:Y:S04]  /*2090*/  @!P1 LDG.E.U16 R81, desc[UR34][R26.64+0x280] ;  /* 0x000280221a519981 */ /* 0x000ee8000c1e1500 */
[----:B------:R-:W3:Y:S01]  /*20a0*/  @!P0 LDG.E.U16 R79, desc[UR34][R26.64+0x200] ;  /* 0x000200221a4f8981 */ /* 0x000ee2000c1e1500 */
        /* <DEDUP_REMOVED lines=29> */
[----:B----4-:R0:W-:Y:S04]  /*2280*/  STS.U16 [R4], R83 ;  /* 0x0000005304007388 */ /* 0x0101e80000000400 */
[----:B-----5:R-:W-:Y:S04]  /*2290*/  STS.U16 [R5+0x40], R76 ;  /* 0x0000404c05007388 */ /* 0x020fe80000000400 */
[----:B------:R-:W-:Y:S04]  /*22a0*/  STS.U16 [R6+0x80], R85 ;  /* 0x0000805506007388 */ /* 0x000fe80000000400 */
[----:B------:R-:W-:Y:S04]  /*22b0*/  STS.U16 [R7+0xc0], R78 ;  /* 0x0000c04e07007388 */ /* 0x000fe80000000400 */
[----:B------:R-:W-:Y:S04]  /*22c0*/  STS.U16 [R8+0x100], R75 ;  /* 0x0001004b08007388 */ /* 0x000fe80000000400 */
[----:B------:R1:W-:Y:S04]  /*22d0*/  STS.U16 [R9+0x140], R80 ;  /* 0x0001405009007388 */ /* 0x0003e80000000400 */
[----:B------:R-:W-:Y:S04]  /*22e0*/  STS.U16 [R10+0x180], R77 ;  /* 0x0001804d0a007388 */ /* 0x000fe80000000400 */
[----:B--2---:R-:W-:Y:S04]  /*22f0*/  STS.U16 [R11+0x1c0], R82 ;  /* 0x0001c0520b007388 */ /* 0x004fe80000000400 */
[----:B---3--:R-:W-:Y:S04]  /*2300*/  STS.U16 [R12+0x200], R79 ;  /* 0x0002004f0c007388 */ /* 0x008fe80000000400 */
        /* <DEDUP_REMOVED lines=112> */
[----:B------:R-:W-:Y:S04]  /*2a10*/  LDS.U16 R91, [R20+0x16] ;  /* 0x00001600145b7984 */ /* 0x000fe80000000400 */
[----:B------:R-:W5:Y:S04]  /*2a20*/  LDS.U16 R92, [R20+0x18] ;  /* 0x00001800145c7984 */ /* 0x000f680000000400 */
        /* <DEDUP_REMOVED lines=58> */
[----:B------:R-:W-:Y:S01]  /*2dd0*/  MUFU.RCP R101, R101 ;  /* 0x0000006500657308 */ /* 0x000fe20000001000 */
[----:B----4-:R-:W-:Y:S02]  /*2de0*/  HADD2.F32 R85, -RZ, R85.H0_H0 ;  /* 0x20000055ff557230 */ /* 0x010fe40000004100 */
[----:B-----5:R-:W-:-:S05]  /*2df0*/  HADD2.F32 R86, -RZ, R86.H0_H0 ;  /* 0x20000056ff567230 */ /* 0x020fca0000004100 */
[----:B------:R-:W-:Y:S01]  /*2e00*/  MUFU.EX2 R119, R119 ;  /* 0x0000007700777308 */ /* 0x000fe20000000800 */
[----:B------:R-:W-:-:S07]  /*2e10*/  FMUL.FTZ R123, R85, -1.4426950216293334961 ;  /* 0xbfb8aa3b557b7820 */ /* 0x000fce0000410000 */
[----:B------:R-:W0:Y:S01]  /*2e20*/  MUFU.EX2 R96, R96 ;  /* 0x0000006000607308 */ /* 0x000e220000000800 */
[----:B-1----:R-:W-:Y:S01]  /*2e30*/  FADD.FTZ R23, R23, 1 ;  /* 0x3f80000017177421 */ /* 0x002fe20000010000 */
[----:B------:R-:W-:Y:S02]  /*2e40*/  HADD2.F32 R84, -RZ, R84.H0_H0 ;  /* 0x20000054ff547230 */ /* 0x000fe40000004100 */
[----:B------:R-:W-:-:S03]  /*2e50*/  FMUL.FTZ R124, R86, -1.4426950216293334961 ;  /* 0xbfb8aa3b567c7820 */ /* 0x000fc60000410000 */
[----:B------:R-:W-:Y:S01]  /*2e60*/  FMUL.FTZ R121, R84, -1.4426950216293334961 ;  /* 0xbfb8aa3b54797820 */ /* 0x000fe20000410000 */
[----:B------:R-:W1:Y:S01]  /*2e70*/  MUFU.EX2 R123, R123 ;  /* 0x0000007b007b7308 */ /* 0x000e620000000800 */
[----:B------:R-:W-:-:S07]  /*2e80*/  HADD2.F32 R87, -RZ, R87.H0_H0 ;  /* 0x20000057ff577230 */ /* 0x000fce0000004100 */
[----:B------:R-:W2:Y:S01]  /*2e90*/  MUFU.EX2 R124, R124 ;  /* 0x0000007c007c7308 */ /* 0x000ea20000000800 */
[----:B0-----:R-:W-:Y:S01]  /*2ea0*/  FADD.FTZ R96, R96, 1 ;  /* 0x3f80000060607421 */ /* 0x001fe20000010000 */
[----:B------:R-:W-:-:S06]  /*2eb0*/  FMUL.FTZ R125, R87, -1.4426950216293334961 ;  /* 0xbfb8aa3b577d7820 */ /* 0x000fcc0000410000 */
[----:B------:R-:W0:Y:S01]  /*2ec0*/  MUFU.EX2 R121, R121 ;  /* 0x0000007900797308 */ /* 0x000e220000000800 */
[----:B------:R-:W-:-:S07]  /*2ed0*/  HADD2.F32 R88, -RZ, R88.H0_H0 ;  /* 0x20000058ff587230 */ /* 0x000fce0000004100 */
[----:B------:R-:W-:Y:S01]  /*2ee0*/  MUFU.RCP R96, R96 ;  /* 0x0000006000607308 */ /* 0x000fe20000001000 */
[----:B------:R-:W-:Y:S02]  /*2ef0*/  HADD2.F32 R90, -RZ, R90.H0_H0 ;  /* 0x2000005aff5a7230 */ /* 0x000fe40000004100 */
[----:B------:R-:W-:Y:S02]  /*2f00*/  HADD2.F32 R92, -RZ, R92.H0_H0 ;  /* 0x2000005cff5c7230 */ /* 0x000fe40000004100 */
[----:B------:R-:W-:-:S03]  /*2f10*/  HADD2.F32 R91, -RZ, R91.H0_H0 ;  /* 0x2000005bff5b7230 */ /* 0x000fc60000004100 */
[----:B------:R-:W-:Y:S01]  /*2f20*/  MUFU.EX2 R125, R125 ;  /* 0x0000007d007d7308 */ /* 0x000fe20000000800 */
[----:B------:R-:W-:Y:S02]  /*2f30*/  HADD2.F32 R104, -RZ, R104.H0_H0 ;  /* 0x20000068ff687230 */ /* 0x000fe40000004100 */
[----:B------:R-:W-:Y:S01]  /*2f40*/  FMUL.FTZ R126, R88, -1.4426950216293334961 ;  /* 0xbfb8aa3b587e7820 */ /* 0x000fe20000410000 */
[----:B------:R-:W-:Y:S02]  /*2f50*/  HADD2.F32 R103, -RZ, R103.H0_H0 ;  /* 0x20000067ff677230 */ /* 0x000fe40000004100 */
[----:B------:R-:W-:Y:S01]  /*2f60*/  FMUL.FTZ R127, R90, -1.4426950216293334961 ;  /* 0xbfb8aa3b5a7f7820 */ /* 0x000fe20000410000 */
[----:B------:R-:W-:Y:S01]  /*2f70*/  FMUL.FTZ R130, R92, -1.4426950216293334961 ;  /* 0xbfb8aa3b5c827820 */ /* 0x000fe20000410000 */
[----:B------:R-:W-:Y:S01]  /*2f80*/  FMUL.FTZ R128, R91, -1.4426950216293334961 ;  /* 0xbfb8aa3b5b807820 */ /* 0x000fe20000410000 */
        /* <DEDUP_REMOVED lines=8> */
[----:B---3--:R-:W-:-:S03]  /*3010*/  FADD.FTZ R106, R22, 1 ;  /* 0x3f800000166a7421 */ /* 0x008fc60000010000 */
[----:B------:R-:W-:Y:S01]  /*3020*/  STS.U16 [R11+0x1c0], R110 ;  /* 0x0001c06e0b007388 */ /* 0x000fe20000000400 */
[----:B------:R-:W-:-:S03]  /*3030*/  MOV R22, UR24 ;  /* 0x0000001800167c02 */ /* 0x000fc60008000f00 */
        /* <DEDUP_REMOVED lines=9> */
[----:B------:R-:W4:Y:S01]  /*30d0*/  LDS.U16 R99, [R20+0x4] ;  /* 0x0000040014637984 */ /* 0x000f220000000400 */
[----:B---3--:R-:W-:-:S03]  /*30e0*/  MOV R109, 0xfffffe00 ;  /* 0xfffffe00006d7802 */ /* 0x008fc60000000f00 */
[----:B------:R-:W3:Y:S04]  /*30f0*/  LDS.U16 R98, [R20+0x2] ;  /* 0x0000020014627984 */ /* 0x000ee80000000400 */
[----:B------:R-:W5:Y:S01]  /*3100*/  LDS.U16 R97, [R20] ;  /* 0x0000000014617984 */ /* 0x000f620000000400 */
[----:B------:R-:W-:-:S03]  /*3110*/  @!P6 IMAD R22, R22, R109, UR10 ;  /* 0x0000000a1616ee24 */ /* 0x000fc6000f8e026d */
[----:B------:R-:W5:Y:S04]  /*3120*/  LDS.U16 R109, [R20+0x6] ;  /* 0x00000600146d7984 */ /* 0x000f680000000400 */
[----:B------:R-:W5:Y:S01]  /*3130*/  LDS.U16 R112, [R20+0x8] ;  /* 0x0000080014707984 */ /* 0x000f620000000400 */
[----:B------:R1:W-:Y:S01]  /*3140*/  MUFU.RCP R108, R23 ;  /* 0x00000017006c7308 */ /* 0x0003e20000001000 */
[----:B------:R-:W-:Y:S02]  /*3150*/  FADD.FTZ R105, R119, 1 ;  /* 0x3f80000077697421 */ /* 0x000fe40000010000 */
[----:B------:R-:W5:Y:S01]  /*3160*/  LDS.U16 R113, [R20+0xa] ;  /* 0x00000a0014717984 */ /* 0x000f620000000400 */
[----:B-1----:R-:W-:-:S04]  /*3170*/  FADD.FTZ R23, -R101, 1 ;  /* 0x3f80000065177421 */ /* 0x002fc80000010100 */
[----:B------:R-:W-:Y:S02]  /*3180*/  FFMA.FTZ R119, R24, R23, 1 ;  /* 0x3f80000018777423 */ /* 0x000fe40000010017 */
[----:B------:R-:W1:Y:S01]  /*3190*/  LDS.U16 R23, [R20+0xc] ;  /* 0x00000c0014177984 */ /* 0x000e620000000400 */
[----:B------:R-:W5:Y:S01]  /*31a0*/  MUFU.RCP R105, R105 ;  /* 0x0000006900697308 */ /* 0x000f620000001000 */
[----:B------:R-:W-:Y:S01]  /*31b0*/  FADD.FTZ R110, R123, 1 ;  /* 0x3f8000007b6e7421 */ /* 0x000fe20000010000 */
[----:B--2---:R-:W-:Y:S01]  /*31c0*/  FADD.FTZ R111, R124, 1 ;  /* 0x3f8000007c6f7421 */ /* 0x004fe20000010000 */
[----:B------:R-:W2:Y:S04]  /*31d0*/  LDS.U16 R123, [R20+0xe] ;  /* 0x00000e00147b7984 */ /* 0x000ea80000000400 */
[----:B------:R-:W2:Y:S01]  /*31e0*/  LDS.U16 R124, [R20+0x10] ;  /* 0x00001000147c7984 */ /* 0x000ea20000000400 */
[----:B------:R-:W1:Y:S01]  /*31f0*/  MUFU.RCP R106, R106 ;  /* 0x0000006a006a7308 */ /* 0x000e620000001000 */
[----:B----4-:R-:W-:-:S02]  /*3200*/  HADD2.F32 R99, -RZ, R99.H0_H0 ;  /* 0x20000063ff637230 */ /* 0x010fc40000004100 */
[----:B---3--:R-:W-:Y:S02]  /*3210*/  HADD2.F32 R98, -RZ, R98.H0_H0 ;  /* 0x20000062ff627230 */ /* 0x008fe40000004100 */
[----:B0-----:R-:W-:Y:S01]  /*3220*/  FADD.FTZ R107, R121, 1 ;  /* 0x3f800000796b7421 */ /* 0x001fe20000010000 */
[----:B-----5:R-:W-:Y:S02]  /*3230*/  HADD2.F32 R97, -RZ, R97.H0_H0 ;  /* 0x20000061ff617230 */ /* 0x020fe40000004100 */
[----:B------:R-:W-:Y:S01]  /*3240*/  FMUL.FTZ R122, R104, R99 ;  /* 0x00000063687a7220 */ /* 0x000fe20000410000 */
[----:B------:R-:W-:Y:S01]  /*3250*/  FADD.FTZ R121, -R105, 1 ;  /* 0x3f80000069797421 */ /* 0x000fe20000010100 */
[----:B------:R-:W-:Y:S01]  /*3260*/  FMUL.FTZ R120, R103, R98 ;  /* 0x0000006267787220 */ /* 0x000fe20000410000 */
[----:B------:R-:W-:Y:S01]  /*3270*/  MUFU.EX2 R129, R128 ;  /* 0x0000008000817308 */ /* 0x000fe20000000800 */
[----:B------:R-:W-:Y:S01]  /*3280*/  FADD.FTZ R118, -R96, 1 ;  /* 0x3f80000060767421 */ /* 0x000fe20000010100 */
[----:B------:R-:W-:Y:S01]  /*3290*/  FMUL.FTZ R117, R102, R97 ;  /* 0x0000006166757220 */ /* 0x000fe20000410000 */
[----:B------:R-:W-:-:S02]  /*32a0*/  HADD2.F32 R93, -RZ, R93.H0_H0 ;  /* 0x2000005dff5d7230 */ /* 0x000fc40000004100 */
[----:B------:R-:W-:Y:S01]  /*32b0*/  FFMA.FTZ R121, R80, R121, 1 ;  /* 0x3f80000050797423 */ /* 0x000fe20000010079 */
[----:B------:R-:W-:Y:S01]  /*32c0*/  FMUL.FTZ R122, R105, R122 ;  /* 0x0000007a697a7220 */ /* 0x000fe20000410000 */
[----:B------:R-:W-:Y:S01]  /*32d0*/  FMUL.FTZ R120, R101, R120 ;  /* 0x0000007865787220 */ /* 0x000fe20000410000 */
[----:B------:R-:W0:Y:S01]  /*32e0*/  MUFU.EX2 R126, R126 ;  /* 0x0000007e007e7308 */ /* 0x000e220000000800 */
[----:B------:R-:W-:Y:S02]  /*32f0*/  HADD2.F32 R114, -RZ, R114.H0_H0 ;  /* 0x20000072ff727230 */ /* 0x000fe40000004100 */
[----:B------:R-:W-:Y:S01]  /*3300*/  FFMA.FTZ R118, R25, R118, 1 ;  /* 0x3f80000019767423 */ /* 0x000fe20000010076 */
[----:B------:R-:W-:Y:S02]  /*3310*/  HADD2.F32 R115, -RZ, R115.H0_H0 ;  /* 0x20000073ff737230 */ /* 0x000fe40000004100 */
[----:B------:R-:W-:Y:S02]  /*3320*/  HADD2.F32 R109, -RZ, R109.H0_H0 ;  /* 0x2000006dff6d7230 */ /* 0x000fe40000004100 */
[----:B------:R-:W3:Y:S01]  /*3330*/  MUFU.EX2 R127, R127 ;  /* 0x0000007f007f7308 */ /* 0x000ee20000000800 */
[----:B------:R-:W-:-:S02]  /*3340*/  HADD2.F32 R112, -RZ, R112.H0_H0 ;  /* 0x20000070ff707230 */ /* 0x000fc40000004100 */
[----:B------:R-:W-:Y:S01]  /*3350*/  FMUL.FTZ R117, R96, R117 ;  /* 0x0000007560757220 */ /* 0x000fe20000410000 */
[----:B------:R-:W-:-:S04]  /*3360*/  FADD.FTZ R125, R125, 1 ;  /* 0x3f8000007d7d7421 */ /* 0x000fc80000010000 */
[----:B------:R-:W4:Y:S01]  /*3370*/  MUFU.EX2 R130, R130 ;  /* 0x0000008200827308 */ /* 0x000f220000000800 */
[----:B------:R-:W-:Y:S01]  /*3380*/  FMUL.FTZ R138, R122, R121 ;  /* 0x000000797a8a7220 */ /* 0x000fe20000410000 */
[----:B------:R-:W-:Y:S01]  /*3390*/  FMUL.FTZ R131, R93, -1.4426950216293334961 ;  /* 0xbfb8aa3b5d837820 */ /* 0x000fe20000410000 */
[----:B------:R-:W-:-:S05]  /*33a0*/  HADD2.F32 R94, -RZ, R94.H0_H0 ;  /* 0x2000005eff5e7230 */ /* 0x000fca0000004100 */
[----:B------:R-:W5:Y:S01]  /*33b0*/  MUFU.RCP R107, R107 ;  /* 0x0000006b006b7308 */ /* 0x000f620000001000 */
[----:B------:R-:W-:Y:S01]  /*33c0*/  FMUL.FTZ R137, R120, R119 ;  /* 0x0000007778897220 */ /* 0x000fe20000410000 */
[----:B------:R-:W-:Y:S01]  /*33d0*/  FADD.FTZ R122, -R108, 1 ;  /* 0x3f8000006c7a7421 */ /* 0x000fe20000010100 */
[----:B-1----:R-:W-:Y:S01]  /*33e0*/  FADD.FTZ R120, -R106, 1 ;  /* 0x3f8000006a787421 */ /* 0x002fe20000010100 */
[----:B------:R-:W-:Y:S01]  /*33f0*/  FMUL.FTZ R119, R114, R109 ;  /* 0x0000006d72777220 */ /* 0x000fe20000410000 */
[----:B------:R-:W-:Y:S01]  /*3400*/  FMUL.FTZ R121, R115, R112 ;  /* 0x0000007073797220 */ /* 0x000fe20000410000 */
[----:B------:R-:W-:Y:S02]  /*3410*/  FMUL.FTZ R136, R117, R118 ;  /* 0x0000007675887220 */ /* 0x000fe40000410000 */
[----:B------:R-:W1:Y:S01]  /*3420*/  MUFU.RCP R110, R110 ;  /* 0x0000006e006e7308 */ /* 0x000e620000001000 */
[----:B------:R-:W-:Y:S01]  /*3430*/  FMUL.FTZ R132, R94, -1.4426950216293334961 ;  /* 0xbfb8aa3b5e847820 */ /* 0x000fe20000410000 */
[----:B------:R-:W-:Y:S01]  /*3440*/  FFMA.FTZ R120, R81, R120, 1 ;  /* 0x3f80000051787423 */ /* 0x000fe20000010078 */
[----:B------:R-:W-:Y:S01]  /*3450*/  FMUL.FTZ R119, R106, R119 ;  /* 0x000000776a777220 */ /* 0x000fe20000410000 */
[----:B------:R-:W-:-:S04]  /*3460*/  HADD2.F32 R116, -RZ, R116.H0_H0 ;  /* 0x20000074ff747230 */ /* 0x000fc80000004100 */
[----:B------:R0:W-:Y:S01]  /*3470*/  MUFU.RCP R118, R125 ;  /* 0x0000007d00767308 */ /* 0x0001e20000001000 */
[----:B------:R-:W-:Y:S02]  /*3480*/  HADD2.F32 R113, -RZ, R113.H0_H0 ;  /* 0x20000071ff717230 */ /* 0x000fe40000004100 */
[----:B------:R-:W-:-:S05]  /*3490*/  FMUL.FTZ R139, R119, R120 ;  /* 0x00000078778b7220 */ /* 0x000fca0000410000 */
[----:B------:R-:W2:Y:S01]  /*34a0*/  MUFU.EX2 R133, R131 ;  /* 0x0000008300857308 */ /* 0x000ea20000000800 */
[----:B0-----:R-:W-:Y:S01]  /*34b0*/  FFMA.FTZ R125, R83, R122, 1 ;  /* 0x3f800000537d7423 */ /* 0x001fe2000001007a */
[----:B------:R-:W-:Y:S01]  /*34c0*/  FMUL.FTZ R122, R108, R121 ;  /* 0x000000796c7a7220 */ /* 0x000fe20000410000 */
[----:B------:R-:W-:Y:S02]  /*34d0*/  HADD2.F32 R119, -RZ, R100.H0_H0 ;  /* 0x20000064ff777230 */ /* 0x000fe40000004100 */
[----:B------:R-:W-:Y:S01]  /*34e0*/  FADD.FTZ R117, R126, 1 ;  /* 0x3f8000007e757421 */ /* 0x000fe20000010000 */
[----:B------:R-:W-:Y:S01]  /*34f0*/  FMUL.FTZ R140, R122, R125 ;  /* 0x0000007d7a8c7220 */ /* 0x000fe20000410000 */
[----:B------:R-:W-:Y:S01]  /*3500*/  FADD.FTZ R122, R129, 1 ;  /* 0x3f800000817a7421 */ /* 0x000fe20000010000 */
[----:B------:R0:W2:Y:S01]  /*3510*/  MUFU.EX2 R135, R132 ;  /* 0x0000008400877308 */ /* 0x0000a20000000800 */
[----:B------:R-:W-:Y:S02]  /*3520*/  HADD2.F32 R95, -RZ, R95.H0_H0 ;  /* 0x2000005fff5f7230 */ /* 0x000fe40000004100 */
[----:B---3--:R-:W-:Y:S01]  /*3530*/  FADD.FTZ R128, R127, 1 ;  /* 0x3f8000007f807421 */ /* 0x008fe20000010000 */
[----:B------:R-:W-:-:S02]  /*3540*/  HADD2.F32 R100, -RZ, R23.H0_H0 ;  /* 0x20000017ff647230 */ /* 0x000fc40000004100 */
[----:B----4-:R-:W-:Y:S01]  /*3550*/  FADD.FTZ R129, R130, 1 ;  /* 0x3f80000082817421 */ /* 0x010fe20000010000 */
[----:B-----5:R-:W-:Y:S01]  /*3560*/  FADD.FTZ R127, -R107, 1 ;  /* 0x3f8000006b7f7421 */ /* 0x020fe20000010100 */
[----:B------:R-:W-:Y:S01]  /*3570*/  FMUL.FTZ R126, R116, R113 ;  /* 0x00000071747e7220 */ /* 0x000fe20000410000 */
[----:B------:R-:W3:Y:S01]  /*3580*/  LDS.U16 R23, [R20+0x12] ;  /* 0x0000120014177984 */ /* 0x000ee20000000400 */
[----:B------:R-:W4:Y:S03]  /*3590*/  MUFU.RCP R111, R111 ;  /* 0x0000006f006f7308 */ /* 0x000f260000001000 */
[----:B------:R-:W5:Y:S01]  /*35a0*/  LDS.U16 R130, [R20+0x14] ;  /* 0x0000140014827984 */ /* 0x000f620000000400 */
[----:B------:R-:W-:Y:S01]  /*35b0*/  FMUL.FTZ R134, R95, -1.4426950216293334961 ;  /* 0xbfb8aa3b5f867820 */ /* 0x000fe20000410000 */
[----:B------:R-:W-:Y:S01]  /*35c0*/  FFMA.FTZ R127, R84, R127, 1 ;  /* 0x3f800000547f7423 */ /* 0x000fe2000001007f */
[----:B------:R-:W-:Y:S01]  /*35d0*/  FMUL.FTZ R126, R107, R126 ;  /* 0x0000007e6b7e7220 */ /* 0x000fe20000410000 */
[----:B0-----:R-:W0:Y:S01]  /*35e0*/  LDS.U16 R132, [R20+0x18] ;  /* 0x0000180014847984 */ /* 0x001e220000000400 */
[----:B-1----:R-:W-:Y:S01]  /*35f0*/  FADD.FTZ R120, -R110, 1 ;  /* 0x3f8000006e787421 */ /* 0x002fe20000010100 */
[----:B------:R1:W-:Y:S02]  /*3600*/  MUFU.EX2 R146, R134 ;  /* 0x0000008600927308 */ /* 0x0003e40000000800 */
[----:B------:R-:W0:Y:S01]  /*3610*/  LDS.U16 R131, [R20+0x16] ;  /* 0x0000160014837984 */ /* 0x000e220000000400 */
[----:B------:R-:W-:Y:S01]  /*3620*/  FMUL.FTZ R141, R126, R127 ;  /* 0x0000007f7e8d7220 */ /* 0x000fe20000410000 */
[----:B------:R-:W-:Y:S01]  /*3630*/  FFMA.FTZ R127, R85, R120, 1 ;  /* 0x3f800000557f7423 */ /* 0x000fe20000010078 */
[----:B------:R-:W-:-:S02]  /*3640*/  HADD2.F32 R120, -RZ, R89.H0_H0 ;  /* 0x20000059ff787230 */ /* 0x000fc40000004100 */
[----:B------:R-:W-:Y:S01]  /*3650*/  FMUL.FTZ R125, R119, R100 ;  /* 0x00000064777d7220 */ /* 0x000fe20000410000 */
[----:B--2---:R-:W-:Y:S02]  /*3660*/  HADD2.F32 R89, -RZ, R123.H0_H0 ;  /* 0x2000007bff597230 */ /* 0x004fe40000004100 */
[----:B-1----:R-:W-:Y:S01]  /*3670*/  FADD.FTZ R134, R133, 1 ;  /* 0x3f80000085867421 */ /* 0x002fe20000010000 */
[----:B------:R-:W-:Y:S02]  /*3680*/  HADD2.F32 R123, -RZ, R82.H0_H0 ;  /* 0x20000052ff7b7230 */ /* 0x000fe40000004100 */
[----:B------:R-:W-:Y:S01]  /*3690*/  FADD.FTZ R145, R135, 1 ;  /* 0x3f80000087917421 */ /* 0x000fe20000010000 */
[----:B------:R-:W-:Y:S02]  /*36a0*/  HADD2.F32 R82, -RZ, R124.H0_H0 ;  /* 0x2000007cff527230 */ /* 0x000fe40000004100 */
[----:B------:R-:W-:Y:S01]  /*36b0*/  FMUL.FTZ R126, R110, R125 ;  /* 0x0000007d6e7e7220 */ /* 0x000fe20000410000 */
[----:B------:R1:W-:Y:S01]  /*36c0*/  MUFU.RCP R124, R134 ;  /* 0x00000086007c7308 */ /* 0x0003e20000001000 */
[----:B------:R-:W2:Y:S04]  /*36d0*/  LDS.U16 R133, [R20+0x1a] ;  /* 0x00001a0014857984 */ /* 0x000ea80000000400 */
[----:B------:R-:W-:Y:S04]  /*36e0*/  LDS.U16 R135, [R20+0x1e] ;  /* 0x00001e0014877984 */ /* 0x000fe80000000400 */
[----:B-1----:R-:W1:Y:S01]  /*36f0*/  LDS.U16 R134, [R20+0x1c] ;  /* 0x00001c0014867984 */ /* 0x002e620000000400 */
[----:B------:R-:W-:Y:S01]  /*3700*/  MUFU.RCP R117, R117 ;  /* 0x0000007500757308 */ /* 0x000fe20000001000 */
[----:B------:R-:W-:Y:S01]  /*3710*/  FMUL.FTZ R142, R126, R127 ;  /* 0x0000007f7e8e7220 */ /* 0x000fe20000410000 */
[----:B----4-:R-:W-:Y:S01]  /*3720*/  FADD.FTZ R127, -R111, 1 ;  /* 0x3f8000006f7f7421 */ /* 0x010fe20000010100 */
[----:B------:R-:W-:-:S05]  /*3730*/  FMUL.FTZ R126, R120, R89 ;  /* 0x00000059787e7220 */ /* 0x000fca0000410000 */
[----:B------:R-:W4:Y:S01]  /*3740*/  MUFU.RCP R122, R122 ;  /* 0x0000007a007a7308 */ /* 0x000f220000001000 */
[----:B------:R-:W-:Y:S01]  /*3750*/  FFMA.FTZ R127, R86, R127, 1 ;  /* 0x3f800000567f7423 */ /* 0x000fe2000001007f */
[----:B------:R-:W-:-:S06]  /*3760*/  FMUL.FTZ R126, R111, R126 ;  /* 0x0000007e6f7e7220 */ /* 0x000fcc0000410000 */
[----:B------:R3:W5:Y:S01]  /*3770*/  MUFU.RCP R121, R128 ;  /* 0x0000008000797308 */ /* 0x0007620000001000 */
[----:B------:R-:W-:-:S07]  /*3780*/  FMUL.FTZ R143, R126, R127 ;  /* 0x0000007f7e8f7220 */ /* 0x000fce0000410000 */
[----:B------:R0:W2:Y:S01]  /*3790*/  MUFU.RCP R125, R129 ;  /* 0x00000081007d7308 */ /* 0x0000a20000001000 */
[----:B---3--:R-:W-:-:S04]  /*37a0*/  FADD.FTZ R128, -R118, 1 ;  /* 0x3f80000076807421 */ /* 0x008fc80000010100 */
[----:B------:R-:W-:Y:S01]  /*37b0*/  FFMA.FTZ R127, R87, R128, 1 ;  /* 0x3f800000577f7423 */ /* 0x000fe20000010080 */
[----:B0-----:R-:W-:-:S04]  /*37c0*/  FMUL.FTZ R129, R123, R82 ;  /* 0x000000527b817220 */ /* 0x001fc80000410000 */
[----:B------:R-:W-:Y:S01]  /*37d0*/  FMUL.FTZ R126, R118, R129 ;  /* 0x00000081767e7220 */ /* 0x000fe20000410000 */
[----:B------:R-:W-:Y:S02]  /*37e0*/  HADD2.F32 R128, -RZ, R76.H0_H0 ;  /* 0x2000004cff807230 */ /* 0x000fe40000004100 */
[----:B----4-:R-:W-:Y:S01]  /*37f0*/  FADD.FTZ R76, -R122, 1 ;  /* 0x3f8000007a4c7421 */ /* 0x010fe20000010100 */
[----:B------:R-:W-:Y:S01]  /*3800*/  FMUL.FTZ R144, R126, R127 ;  /* 0x0000007f7e907220 */ /* 0x000fe20000410000 */
[----:B------:R-:W-:Y:S02]  /*3810*/  HADD2.F32 R127, -RZ, R77.H0_H0 ;  /* 0x2000004dff7f7230 */ /* 0x000fe40000004100 */
[----:B------:R-:W-:Y:S01]  /*3820*/  FADD.FTZ R77, -R117, 1 ;  /* 0x3f800000754d7421 */ /* 0x000fe20000010100 */
[----:B------:R0:W3:Y:S01]  /*3830*/  MUFU.RCP R129, R145 ;  /* 0x0000009100817308 */ /* 0x0000e20000001000 */
[----:B------:R-:W-:Y:S02]  /*3840*/  HADD2.F32 R173, -RZ, R79.H0_H0 ;  /* 0x2000004fffad7230 */ /* 0x000fe40000004100 */
[----:B------:R-:W-:Y:S01]  /*3850*/  FADD.FTZ R148, R146, 1 ;  /* 0x3f80000092947421 */ /* 0x000fe20000010000 */
[----:B-----5:R-:W-:Y:S01]  /*3860*/  FADD.FTZ R79, -R121, 1 ;  /* 0x3f800000794f7421 */ /* 0x020fe20000010100 */
[----:B------:R-:W-:Y:S01]  /*3870*/  FFMA.FTZ R146, R91, R76, 1 ;  /* 0x3f8000005b927423 */ /* 0x000fe2000001004c */
[----:B------:R-:W-:-:S02]  /*3880*/  HADD2.F32 R126, -RZ, R78.H0_H0 ;  /* 0x2000004eff7e7230 */ /* 0x000fc40000004100 */
[----:B------:R-:W-:Y:S02]  /*3890*/  HADD2.F32 R76, -RZ, R23.H0_H0 ;  /* 0x20000017ff4c7230 */ /* 0x000fe40000004100 */
[----:B0-----:R-:W-:Y:S01]  /*38a0*/  FFMA.FTZ R145, R88, R77, 1 ;  /* 0x3f80000058917423 */ /* 0x001fe2000001004d */
[----:B------:R-:W-:Y:S01]  /*38b0*/  HADD2.F32 R77, -RZ, R130.H0_H0 ;  /* 0x20000082ff4d7230 */ /* 0x000fe20000004100 */
[----:B------:R0:W4:Y:S01]  /*38c0*/  MUFU.RCP R150, R148 ;  /* 0x0000009400967308 */ /* 0x0001220000001000 */
[----:B------:R-:W-:Y:S01]  /*38d0*/  FFMA.FTZ R147, R90, R79, 1 ;  /* 0x3f8000005a937423 */ /* 0x000fe2000001004f */
[----:B------:R-:W-:Y:S02]  /*38e0*/  HADD2.F32 R79, -RZ, R132.H0_H0 ;  /* 0x20000084ff4f7230 */ /* 0x000fe40000004100 */
[----:B------:R-:W-:Y:S01]  /*38f0*/  FMUL.FTZ R130, R173, R76 ;  /* 0x0000004cad827220 */ /* 0x000fe20000410000 */
[----:B------:R-:W-:Y:S01]  /*3900*/  FMUL.FTZ R132, R126, R77 ;  /* 0x0000004d7e847220 */ /* 0x000fe20000410000 */
[----:B------:R-:W-:-:S02]  /*3910*/  HADD2.F32 R78, -RZ, R131.H0_H0 ;  /* 0x20000083ff4e7230 */ /* 0x000fc40000004100 */
[----:B--2---:R-:W-:Y:S01]  /*3920*/  FADD.FTZ R149, -R125, 1 ;  /* 0x3f8000007d957421 */ /* 0x004fe20000010100 */
[----:B------:R-:W-:Y:S01]  /*3930*/  FMUL.FTZ R130, R117, R130 ;  /* 0x0000008275827220 */ /* 0x000fe20000410000 */
[----:B------:R-:W-:Y:S01]  /*3940*/  FMUL.FTZ R132, R121, R132 ;  /* 0x0000008479847220 */ /* 0x000fe20000410000 */
[----:B0-----:R-:W-:Y:S01]  /*3950*/  FMUL.FTZ R148, R128, R79 ;  /* 0x0000004f80947220 */ /* 0x001fe20000410000 */
[----:B------:R-:W-:Y:S01]  /*3960*/  FMUL.FTZ R23, R127, R78 ;  /* 0x0000004e7f177220 */ /* 0x000fe20000410000 */
[----:B------:R-:W-:Y:S01]  /*3970*/  FMUL.FTZ R145, R130, R145 ;  /* 0x0000009182917220 */ /* 0x000fe20000410000 */
[----:B------:R-:W-:Y:S01]  /*3980*/  FMUL.FTZ R147, R132, R147 ;  /* 0x0000009384937220 */ /* 0x000fe20000410000 */
[----:B------:R-:W-:Y:S01]  /*3990*/  FFMA.FTZ R149, R92, R149, 1 ;  /* 0x3f8000005c957423 */ /* 0x000fe20000010095 */
[----:B------:R-:W-:Y:S01]  /*39a0*/  FMUL.FTZ R148, R125, R148 ;  /* 0x000000947d947220 */ /* 0x000fe20000410000 */
[----:B------:R-:W-:Y:S02]  /*39b0*/  HADD2.F32 R131, -RZ, R75.H0_H0 ;  /* 0x2000004bff837230 */ /* 0x000fe40000004100 */
[----:B------:R-:W-:Y:S01]  /*39c0*/  FMUL.FTZ R23, R122, R23 ;  /* 0x000000177a177220 */ /* 0x000fe20000410000 */
[----:B------:R-:W-:-:S02]  /*39d0*/  HADD2.F32 R130, -RZ, R27.H0_H0 ;  /* 0x2000001bff827230 */ /* 0x000fc40000004100 */
[----:B------:R-:W-:Y:S02]  /*39e0*/  HADD2.F32 R132, -RZ, R26.H0_H0 ;  /* 0x2000001aff847230 */ /* 0x000fe40000004100 */
[----:B------:R-:W-:Y:S02]  /*39f0*/  HADD2.F32 R26, -RZ, R133.H0_H0 ;  /* 0x20000085ff1a7230 */ /* 0x000fe40000004100 */
[----:B-1----:R-:W-:Y:S02]  /*3a00*/  HADD2.F32 R27, -RZ, R134.H0_H0 ;  /* 0x20000086ff1b7230 */ /* 0x002fe40000004100 */
[----:B------:R-:W-:Y:S02]  /*3a10*/  HADD2.F32 R75, -RZ, R135.H0_H0 ;  /* 0x20000087ff4b7230 */ /* 0x000fe40000004100 */
[----:B------:R-:W-:Y:S01]  /*3a20*/  FMUL.FTZ R148, R148, R149 ;  /* 0x0000009594947220 */ /* 0x000fe20000410000 */
[----:B------:R-:W-:Y:S01]  /*3a30*/  FMUL.FTZ R146, R23, R146 ;  /* 0x0000009217927220 */ /* 0x000fe20000410000 */
[----:B------:R-:W-:Y:S01]  /*3a40*/  F2FP.F16.F32.PACK_AB R149, R137, R136 ;  /* 0x000000888995723e */ /* 0x000fe200000000ff */
[----:B------:R-:W-:Y:S01]  /*3a50*/  BAR.SYNC.DEFER_BLOCKING 0x0 ;  /* 0x0000000000007b1d */ /* 0x000fe20000010000 */
[----:B------:R-:W-:Y:S01]  /*3a60*/  FADD.FTZ R136, -R124, 1 ;  /* 0x3f8000007c887421 */ /* 0x000fe20000010100 */
[----:B---3--:R-:W-:Y:S01]  /*3a70*/  FADD.FTZ R137, -R129, 1 ;  /* 0x3f80000081897421 */ /* 0x008fe20000010100 */
        /* <DEDUP_REMOVED lines=25> */
[----:B------:R1:W-:Y:S01]  /*3c10*/  STS.U16 [R20+0x4], R138 ;  /* 0x0000048a14007388 */ /* 0x0003e20000000400 */
[----:B------:R-:W-:-:S03]  /*3c20*/  PRMT R134, R146, 0x7632, R134 ;  /* 0x0000763292867816 */ /* 0x000fc60000000086 */
        /* <DEDUP_REMOVED lines=124> */
[----:B------:R-:W-:Y:S01]  /*43f0*/  F2FP.F16.F32.PACK_AB R24, R24, R25 ;  /* 0x000000191818723e */ /* 0x000fe200000000ff */
        /* <DEDUP_REMOVED lines=34> */
[----:B---3--:R-:W-:Y:S01]  /*4620*/  PRMT R80, R27, 0x7610, R80 ;  /* 0x000076101b507816 */ /* 0x008fe20000000050 */
[----:B------:R-:W-:Y:S01]  /*4630*/  UIMAD UR7, UR37, UR13, UR7 ;  /* 0x0000000d250772a4 */ /* 0x000fe2000f8e0207 */
[----:B----4-:R-:W-:Y:S01]  /*4640*/  PRMT R76, R77, 0x7632, R76 ;  /* 0x000076324d4c7816 */ /* 0x010fe2000000004c */
[----:B------:R-:W-:Y:S01]  /*4650*/  STS.U16 [R20+0xc], R85 ;  /* 0x00000c5514007388 */ /* 0x000fe20000000400 */
[----:B------:R-:W-:Y:S01]  /*4660*/  PRMT R82, R27, 0x7632, R82 ;  /* 0x000076321b527816 */ /* 0x000fe20000000052 */
        /* <DEDUP_REMOVED lines=9> */
[----:B------:R0:W-:Y:S04]  /*4700*/  STS.U16 [R20+0x18], R26 ;  /* 0x0000181a14007388 */ /* 0x0001e80000000400 */
[----:B------:R-:W-:Y:S04]  /*4710*/  STS.U16 [R20+0x1a], R78 ;  /* 0x00001a4e14007388 */ /* 0x000fe80000000400 */
[----:B------:R-:W-:Y:S01]  /*4720*/  STS.U16 [R20+0x1c], R80 ;  /* 0x00001c5014007388 */ /* 0x000fe20000000400 */
[----:B0-----:R-:W-:-:S03]  /*4730*/  IADD3.X R26, PT, PT, RZ, UR15, RZ, P0, !PT ;  /* 0x0000000fff1a7c10 */ /* 0x001fc600087fe4ff */
        /* <DEDUP_REMOVED lines=55> */
.L_x_13551:
        /* <DEDUP_REMOVED lines=9> */
[----:B------:R-:W-:Y:S01]  /*4b40*/  FFMA.FTZ R63, R95, R38, R0 ;  /* 0x000000265f3f7223 */ /* 0x000fe20000010000 */
[----:B------:R-:W-:Y:S01]  /*4b50*/  HADD2.F32 R0, -RZ, R60.H0_H0 ;  /* 0x2000003cff007230 */ /* 0x000fe20000004100 */
[----:B0-----:R-:W-:Y:S01]  /*4b60*/  CS2R R22, SRZ ;  /* 0x0000000000167805 */ /* 0x001fe2000001ff00 */
        /* <DEDUP_REMOVED lines=22> */
[----:B------:R-:W-:Y:S01]  /*4cd0*/  FADD.FTZ R62, R0, UR9 ;  /* 0x00000009003e7e21 */ /* 0x000fe20008010000 */
[----:B------:R-:W-:Y:S02]  /*4ce0*/  HADD2.F32 R67, -RZ, R56.H0_H0 ;  /* 0x20000038ff437230 */ /* 0x000fe40000004100 */
[----:B------:R-:W-:Y:S01]  /*4cf0*/  FADD.FTZ R56, R72, UR9 ;  /* 0x0000000948387e21 */ /* 0x000fe20008010000 */
[----:B------:R-:W-:Y:S01]  /*4d00*/  FFMA.FTZ R0, R114, R45, R71 ;  /* 0x0000002d72007223 */ /* 0x000fe20000010047 */
[----:B------:R-:W-:Y:S01]  /*4d10*/  FADD.FTZ R72, R63, UR9 ;  /* 0x000000093f487e21 */ /* 0x000fe20008010000 */
[----:B------:R-:W-:-:S02]  /*4d20*/  HADD2.F32 R47, -RZ, R47.H0_H0 ;  /* 0x2000002fff2f7230 */ /* 0x000fc40000004100 */
[----:B------:R-:W-:Y:S01]  /*4d30*/  FADD.FTZ R63, R65, UR9 ;  /* 0x00000009413f7e21 */ /* 0x000fe20008010000 */
        /* <DEDUP_REMOVED lines=14> */
[----:B------:R-:W-:Y:S01]  /*4e20*/  MOV R36, RZ ;  /* 0x000000ff00247202 */ /* 0x000fe20000000f00 */
        /* <DEDUP_REMOVED lines=63> */
[----:B------:R-:W-:Y:S01]  /*5220*/  UIMAD UR17, UR36, UR17, UR13 ;  /* 0x00000011241172a4 */ /* 0x000fe2000f8e020d */
[----:B------:R-:W-:Y:S01]  /*5230*/  LOP3.LUT R125, R3, 0x1f, RZ, 0xc0, !PT ;  /* 0x0000001f037d7812 */ /* 0x000fe200078ec0ff */
[----:B------:R-:W0:Y:S01]  /*5240*/  LDCU UR45, c[0x0][0x394] ;  /* 0x00007280ff2d77ac */ /* 0x000e220008000800 */
[----:B------:R-:W-:Y:S01]  /*5250*/  ISETP.GE.AND P0, PT, R174, UR6, PT ;  /* 0x00000006ae007c0c */ /* 0x000fe2000bf06270 */
[----:B------:R-:W1:Y:S01]  /*5260*/  LDCU UR46, c[0x0][0x38c] ;  /* 0x00007180ff2e77ac */ /* 0x000e620008000800 */
[----:B------:R-:W2:Y:S01]  /*5270*/  LDCU UR43, c[0x0][0x388] ;  /* 0x00007100ff2b77ac */ /* 0x000ea20008000800 */
[----:B------:R-:W3:Y:S01]  /*5280*/  LDCU.64 UR18, c[0x0][0x3a8] ;  /* 0x00007500ff1277ac */ /* 0x000ee20008000a00 */
[----:B------:R-:W4:Y:S01]  /*5290*/  LDCU.64 UR36, c[0x0][0x440] ;  /* 0x00008800ff2477ac */ /* 0x000f220008000a00 */
[----:B------:R-:W0:Y:S01]  /*52a0*/  LDCU.64 UR38, c[0x0][0x4d0] ;  /* 0x00009a00ff2677ac */ /* 0x000e220008000a00 */
[----:B------:R-:W0:Y:S01]  /*52b0*/  LDCU.64 UR40, c[0x0][0x4f0] ;  /* 0x00009e00ff2877ac */ /* 0x000e220008000a00 */
[----:B------:R-:W-:-:S06]  /*52c0*/  UMOV UR6, URZ ;  /* 0x000000ff00067c82 */ /* 0x000fcc0008000000 */
.L_x_13632:
        /* <DEDUP_REMOVED lines=343> */
[----:B------:R-:W-:Y:S02]  /*6840*/  ISETP.GE.AND P6, PT, R112, UR44, PT ;  /* 0x0000002c70007c0c */ /* 0x000fe4000bfc6270 */
[----:B------:R-:W-:Y:S01]  /*6850*/  LEA R162, R158, UR16, 0x1 ;  /* 0x000000109ea27c11 */ /* 0x000fe2000f8e08ff */
[----:B------:R-:W-:Y:S01]  /*6860*/  UMOV UR14, UR12 ;  /* 0x0000000c000e7c82 */ /* 0x000fe20008000000 */
[----:B------:R-:W-:Y:S01]  /*6870*/  IADD3 R158, PT, PT, R69, 0x2e0, RZ ;  /* 0x000002e0459e7810 */ /* 0x000fe20007ffe0ff */
[----:B------:R-:W-:Y:S02]  /*6880*/  UMOV UR15, UR17 ;  /* 0x00000011000f7c82 */ /* 0x000fe40008000000 */
        /* <DEDUP_REMOVED lines=73> */
[----:B------:R5:W-:Y:S01]  /*6d20*/  STS.U16 [R97+0x600], R200 ;  /* 0x000600c861007388 */ /* 0x000be20000000400 */
[----:B------:R-:W-:-:S02]  /*6d30*/  LEA R117, R117, UR16, 0x1 ;  /* 0x0000001075757c11 */ /* 0x000fc4000f8e08ff */
[----:B------:R-:W-:Y:S01]  /*6d40*/  MOV R190, UR10 ;  /* 0x0000000a00be7c02 */ /* 0x000fe20008000f00 */
[----:B------:R-:W-:Y:S01]  /*6d50*/  STS.U16 [R111+0x640], R202 ;  /* 0x000640ca6f007388 */ /* 0x000fe20000000400 */
[----:B0-----:R-:W-:-:S03]  /*6d60*/  @!P5 IMAD.WIDE.U32 R158, R66, UR6, R158 ;  /* 0x00000006429edc25 */ /* 0x001fc6000f8e009e */
[----:B---3--:R-:W-:Y:S04]  /*6d70*/  STS.U16 [R107+0x680], R204 ;  /* 0x000680cc6b007388 */ /* 0x008fe80000000400 */
[----:B------:R-:W-:Y:S04]  /*6d80*/  STS.U16 [R105+0x6c0], R206 ;  /* 0x0006c0ce69007388 */ /* 0x000fe80000000400 */
[----:B------:R-:W-:Y:S04]  /*6d90*/  STS.U16 [R113+0x700], R210 ;  /* 0x000700d271007388 */ /* 0x000fe80000000400 */
[----:B------:R-:W-:Y:S01]  /*6da0*/  STS.U16 [R103+0x740], R208 ;  /* 0x000740d067007388 */ /* 0x000fe20000000400 */
[----:B------:R-:W-:-:S03]  /*6db0*/  @!P5 IMAD R67, R67, UR6, R159 ;  /* 0x000000064343dc24 */ /* 0x000fc6000f8e029f */
[----:B------:R-:W-:Y:S04]  /*6dc0*/  STS.U16 [R115+0x780], R212 ;  /* 0x000780d473007388 */ /* 0x000fe80000000400 */
        /* <DEDUP_REMOVED lines=441> */
[----:B------:R-:W-:Y:S04]  /*8960*/  LDS.U16 R161, [R211+0x1a] ;  /* 0x00001a00d3a17984 */ /* 0x000fe80000000400 */
[----:B------:R-:W-:Y:S04]  /*8970*/  LDS.U16 R159, [R211+0x1c] ;  /* 0x00001c00d39f7984 */ /* 0x000fe80000000400 */
[----:B------:R-:W-:Y:S04]  /*8980*/  LDS.U16 R125, [R211+0x1e] ;  /* 0x00001e00d37d7984 */ /* 0x000fe80000000400 */
[----:B------:R-:W1:Y:S04]  /*8990*/  LDS.U16 R71, [R211+0x20] ;  /* 0x00002000d3477984 */ /* 0x000e680000000400 */
        /* <DEDUP_REMOVED lines=12> */
[----:B------:R-:W2:Y:S04]  /*8a60*/  LDS.U16 R66, [R211+0x3a] ;  /* 0x00003a00d3427984 */ /* 0x000ea80000000400 */
[----:B------:R-:W-:Y:S04]  /*8a70*/  LDS.U16 R65, [R211+0x3c] ;  /* 0x00003c00d3417984 */ /* 0x000fe80000000400 */
[----:B------:R-:W-:Y:S04]  /*8a80*/  LDS.U16 R64, [R211+0x3e] ;  /* 0x00003e00d3407984 */ /* 0x000fe80000000400 */
        /* <DEDUP_REMOVED lines=83> */
[----:B------:R0:W-:Y:S01]  /*8fc0*/  STS.64 [R105+0x35d0], R96 ;  /* 0x0035d06069007388 */ /* 0x0001e20000000a00 */
[----:B-1----:R-:W-:Y:S02]  /*8fd0*/  HADD2.F32 R113, -RZ, R210.H0_H0 ;  /* 0x200000d2ff717230 */ /* 0x002fe40000004100 */
[----:B------:R-:W-:Y:S02]  /*8fe0*/  HADD2.F32 R123, -RZ, R183.H0_H0 ;  /* 0x200000b7ff7b7230 */ /* 0x000fe40000004100 */
[----:B--2---:R-:W-:Y:S02]  /*8ff0*/  HADD2.F32 R103, -RZ, R71.H0_H0 ;  /* 0x20000047ff677230 */ /* 0x004fe40000004100 */
[----:B------:R-:W-:Y:S02]  /*9000*/  HADD2.F32 R111, -RZ, R66.H0_H0 ;  /* 0x20000042ff6f7230 */ /* 0x000fe40000004100 */
[----:B-----5:R-:W-:Y:S02]  /*9010*/  HADD2.F32 R198, -RZ, R198.H0_H0 ;  /* 0x200000c6ffc67230 */ /* 0x020fe40000004100 */
[----:B---3--:R-:W-:-:S02]  /*9020*/  HADD2.F32 R165, -RZ, R216.H0_H0 ;  /* 0x200000d8ffa57230 */ /* 0x008fc40000004100 */
[----:B------:R-:W-:Y:S02]  /*9030*/  HADD2.F32 R160, -RZ, R189.H0_H0 ;  /* 0x200000bdffa07230 */ /* 0x000fe40000004100 */
[----:B------:R-:W-:Y:S02]  /*9040*/  HADD2.F32 R131, -RZ, R161.H0_H0 ;  /* 0x200000a1ff837230 */ /* 0x000fe40000004100 */
[----:B------:R-:W-:Y:S02]  /*9050*/  HADD2.F32 R184, -RZ, R159.H0_H0 ;  /* 0x2000009fffb87230 */ /* 0x000fe40000004100 */
[----:B------:R-:W-:Y:S02]  /*9060*/  HADD2.F32 R106, -RZ, R125.H0_H0 ;  /* 0x2000007dff6a7230 */ /* 0x000fe40000004100 */
[----:B0-----:R-:W-:Y:S02]  /*9070*/  HADD2.F32 R105, -RZ, R70.H0_H0 ;  /* 0x20000046ff697230 */ /* 0x001fe40000004100 */
[----:B------:R-:W-:-:S02]  /*9080*/  HADD2.F32 R186, -RZ, R68.H0_H0 ;  /* 0x20000044ffba7230 */ /* 0x000fc40000004100 */
[----:B------:R-:W-:Y:S02]  /*9090*/  HADD2.F32 R110, -RZ, R67.H0_H0 ;  /* 0x20000043ff6e7230 */ /* 0x000fe40000004100 */
[----:B------:R-:W-:Y:S02]  /*90a0*/  HADD2.F32 R190, -RZ, R65.H0_H0 ;  /* 0x20000041ffbe7230 */ /* 0x000fe40000004100 */
[----:B------:R-:W-:Y:S02]  /*90b0*/  HADD2.F32 R192, -RZ, R64.H0_H0 ;  /* 0x20000040ffc07230 */ /* 0x000fe40000004100 */
[----:B----4-:R-:W-:Y:S02]  /*90c0*/  HADD2.F32 R66, -RZ, R153.H0_H0 ;  /* 0x20000099ff427230 */ /* 0x010fe40000004100 */
        /* <DEDUP_REMOVED lines=31> */
[C---:B------:R-:W-:Y:S01]  /*92c0*/  FMUL.FTZ R129, R95.reuse, -R198 ;  /* 0x800000c65f817220 */ /* 0x040fe20000410000 */
[----:B------:R-:W-:Y:S02]  /*92d0*/  HADD2.F32 R115, -RZ, R209.H0_H0 ;  /* 0x200000d1ff737230 */ /* 0x000fe40000004100 */
[----:B------:R-:W-:Y:S01]  /*92e0*/  FMUL.FTZ R193, R95, R196 ;  /* 0x000000c45fc17220 */ /* 0x000fe20000410000 */
[----:B------:R-:W-:-:S02]  /*92f0*/  HADD2.F32 R112, -RZ, R207.H0_H0 ;  /* 0x200000cfff707230 */ /* 0x000fc40000004100 */
        /* <DEDUP_REMOVED lines=30> */
[----:B------:R-:W-:Y:S01]  /*94e0*/  FMUL.FTZ R145, R171, -R222 ;  /* 0x800000deab917220 */ /* 0x000fe20000410000 */
[C---:B------:R-:W-:Y:S01]  /*94f0*/  FMUL.FTZ R141, R173.reuse, R212 ;  /* 0x000000d4ad8d7220 */ /* 0x040fe20000410000 */
        /* <DEDUP_REMOVED lines=24> */
.L_x_13554:
[----:B------:R-:W-:-:S05]  /*9680*/  LEA R3, R3, UR16, 0x3 ;  /* 0x0000001003037c11 */ /* 0x000fca000f8e18ff */
[----:B------:R0:W1:Y:S02]  /*9690*/  LDS.64 R98, [R3+0x45d8] ;  /* 0x0045d80003627984 */ /* 0x0000640000000a00 */
.L_x_13555:
[----:B------:R-:W-:Y:S05]  /*96a0*/  BSYNC.RECONVERGENT B0 ;  /* 0x0000000000007941 */ /* 0x000fea0003800200 */
.L_x_13553:
        /* <DEDUP_REMOVED lines=265> */
[----:B------:R-:W-:-:S03]  /*a740*/  @P3 FADD.FTZ R68, R68, R125 ;  /* 0x0000007d44443221 */ /* 0x000fc60000010000 */
        /* <DEDUP_REMOVED lines=11> */
[----:B------:R-:W-:Y:S01]  /*a800*/  FMUL.FTZ R248, R108, R246 ;  /* 0x000000f66cf87220 */ /* 0x000fe20000410000 */
[----:B0-----:R-:W-:-:S04]  /*a810*/  FMUL.FTZ R70, R69, R244 ;  /* 0x000000f445467220 */ /* 0x001fc80000410000 */
[C---:B--2---:R-:W-:Y:S01]  /*a820*/  FFMA.FTZ R65, R3.reuse, R64, -R70 ;  /* 0x0000004003417223 */ /* 0x044fe20000010846 */
[----:B------:R-:W-:Y:S01]  /*a830*/  FMUL.FTZ R66, R3, R244 ;  /* 0x000000f403427220 */ /* 0x000fe20000410000 */
[-C--:B------:R-:W-:Y:S01]  /*a840*/  FMUL.FTZ R70, R108, R71.reuse ;  /* 0x000000476c467220 */ /* 0x080fe20000410000 */
[----:B------:R-:W-:Y:S02]  /*a850*/  FFMA.FTZ R71, R109, R71, -R248 ;  /* 0x000000476d477223 */ /* 0x000fe400000108f8 */
        /* <DEDUP_REMOVED lines=9> */
[----:B------:R-:W-:Y:S01]  /*a8f0*/  FMUL.FTZ R68, R100, R153 ;  /* 0x0000009964447220 */ /* 0x000fe20000410000 */
[-C--:B------:R-:W-:Y:S02]  /*a900*/  FMUL.FTZ R67, R120, R65.reuse ;  /* 0x0000004178437220 */ /* 0x080fe40000410000 */
[----:B------:R-:W-:Y:S01]  /*a910*/  FFMA.FTZ R65, R122, R65, -R66 ;  /* 0x000000417a417223 */ /* 0x000fe20000010842 */
[-C--:B------:R-:W-:Y:S01]  /*a920*/  FMUL.FTZ R66, R100, R161.reuse ;  /* 0x000000a164427220 */ /* 0x080fe20000410000 */
[----:B------:R-:W-:-:S03]  /*a930*/  FFMA.FTZ R68, R101, R161, -R68 ;  /* 0x000000a165447223 */ /* 0x000fc60000010844 */
[----:B------:R-:W-:Y:S01]  /*a940*/  FFMA.FTZ R66, R101, R153, R66 ;  /* 0x0000009965427223 */ /* 0x000fe20000010042 */
[----:B------:R-:W-:-:S03]  /*a950*/  FADD.FTZ R68, R181, R68 ;  /* 0x00000044b5447221 */ /* 0x000fc60000010000 */
[----:B------:R-:W-:Y:S01]  /*a960*/  FADD.FTZ R66, R151, R66 ;  /* 0x0000004297427221 */ /* 0x000fe20000010000 */
[----:B------:R-:W-:Y:S01]  /*a970*/  FMUL.FTZ R70, R108, R68 ;  /* 0x000000446c467220 */ /* 0x000fe20000410000 */
[----:B------:R-:W-:Y:S02]  /*a980*/  FFMA.FTZ R67, R122, R3, R67 ;  /* 0x000000037a437223 */ /* 0x000fe40000010043 */
[-C--:B------:R-:W-:Y:S01]  /*a990*/  FMUL.FTZ R3, R108, R66.reuse ;  /* 0x000000426c037220 */ /* 0x080fe20000410000 */
[C---:B------:R-:W-:Y:S01]  /*a9a0*/  FFMA.FTZ R70, R109.reuse, R66, R70 ;  /* 0x000000426d467223 */ /* 0x040fe20000010046 */
[C---:B------:R-:W-:Y:S02]  /*a9b0*/  FMUL.FTZ R66, R124.reuse, R67 ;  /* 0x000000437c427220 */ /* 0x040fe40000410000 */
[----:B------:R-:W-:Y:S01]  /*a9c0*/  FFMA.FTZ R3, R109, R68, -R3 ;  /* 0x000000446d037223 */ /* 0x000fe20000010803 */
[-C--:B------:R-:W-:Y:S01]  /*a9d0*/  FMUL.FTZ R69, R124, R65.reuse ;  /* 0x000000417c457220 */ /* 0x080fe20000410000 */
[----:B------:R-:W-:-:S02]  /*a9e0*/  FFMA.FTZ R71, R126, R65, -R66 ;  /* 0x000000417e477223 */ /* 0x000fc40000010842 */
[----:B------:R-:W-:Y:S01]  /*a9f0*/  FADD.FTZ R65, R210, R3 ;  /* 0x00000003d2417221 */ /* 0x000fe20000010000 */
[----:B------:R-:W-:Y:S01]  /*aa00*/  FFMA.FTZ R69, R126, R67, R69 ;  /* 0x000000437e457223 */ /* 0x000fe20000010045 */
[----:B------:R-:W-:Y:S02]  /*aa10*/  FADD.FTZ R3, R159, R70 ;  /* 0x000000469f037221 */ /* 0x000fe40000010000 */
[C---:B------:R-:W-:Y:S02]  /*aa20*/  FMUL.FTZ R67, R116.reuse, R65 ;  /* 0x0000004174437220 */ /* 0x040fe40000410000 */
[-C--:B------:R-:W-:Y:S02]  /*aa30*/  FMUL.FTZ R68, R116, R3.reuse ;  /* 0x0000000374447220 */ /* 0x080fe40000410000 */
[----:B------:R-:W-:Y:S01]  /*aa40*/  FFMA.FTZ R66, R118, R3, R67 ;  /* 0x0000000376427223 */ /* 0x000fe20000010043 */
[----:B------:R-:W-:Y:S01]  /*aa50*/  FMUL.FTZ R3, R128, R71 ;  /* 0x0000004780037220 */ /* 0x000fe20000410000 */
[----:B------:R-:W-:Y:S01]  /*aa60*/  FFMA.FTZ R68, R118, R65, -R68 ;  /* 0x0000004176447223 */ /* 0x000fe20000010844 */
[----:B------:R-:W-:-:S02]  /*aa70*/  FMUL.FTZ R70, R128, R69 ;  /* 0x0000004580467220 */ /* 0x000fc40000410000 */
        /* <DEDUP_REMOVED lines=78> */
[C---:B------:R-:W-:Y:S02]  /*af60*/  FMUL.FTZ R3, R155.reuse, R71 ;  /* 0x000000479b037220 */ /* 0x040fe40000410000 */
[----:B------:R-:W-:Y:S01]  /*af70*/  FADD.FTZ R67, R104, R67 ;  /* 0x0000004368437221 */ /* 0x000fe20000010000 */
[-C--:B------:R-:W-:Y:S01]  /*af80*/  FMUL.FTZ R68, R155, R69.reuse ;  /* 0x000000459b447220 */ /* 0x080fe20000410000 */
[----:B------:R-:W-:Y:S01]  /*af90*/  FFMA.FTZ R248, R156, R69, R3 ;  /* 0x000000459cf87223 */ /* 0x000fe20000010003 */
[----:B------:R-:W-:Y:S01]  /*afa0*/  FADD.FTZ R3, R195, R66 ;  /* 0x00000042c3037221 */ /* 0x000fe20000010000 */
[----:B------:R-:W-:Y:S01]  /*afb0*/  FMUL.FTZ R65, R148, R67 ;  /* 0x0000004394417220 */ /* 0x000fe20000410000 */
[----:B------:R-:W-:Y:S02]  /*afc0*/  FFMA.FTZ R239, R156, R71, -R68 ;  /* 0x000000479cef7223 */ /* 0x000fe40000010844 */
[-C--:B------:R-:W-:Y:S01]  /*afd0*/  FMUL.FTZ R66, R148, R3.reuse ;  /* 0x0000000394427220 */ /* 0x080fe20000410000 */
[----:B------:R-:W-:-:S02]  /*afe0*/  FFMA.FTZ R68, R150, R3, -R65 ;  /* 0x0000000396447223 */ /* 0x000fc40000010841 */
[----:B------:R-:W0:Y:S01]  /*aff0*/  S2R R3, SR_TID.X ;  /* 0x0000000000037919 */ /* 0x000e220000002100 */
[----:B------:R-:W-:Y:S01]  /*b000*/  FFMA.FTZ R67, R150, R67, R66 ;  /* 0x0000004396437223 */ /* 0x000fe20000010042 */
[----:B------:R-:W-:-:S03]  /*b010*/  FADD.FTZ R65, R127, R68 ;  /* 0x000000447f417221 */ /* 0x000fc60000010000 */
[----:B------:R-:W-:Y:S01]  /*b020*/  FADD.FTZ R67, R194, R67 ;  /* 0x00000043c2437221 */ /* 0x000fe20000010000 */
[----:B------:R-:W-:-:S03]  /*b030*/  FMUL.FTZ R69, R152, R65 ;  /* 0x0000004198457220 */ /* 0x000fc60000410000 */
[-C--:B------:R-:W-:Y:S01]  /*b040*/  FMUL.FTZ R68, R152, R67.reuse ;  /* 0x0000004398447220 */ /* 0x080fe20000410000 */
[C---:B------:R-:W-:Y:S01]  /*b050*/  FFMA.FTZ R66, R154.reuse, R67, R69 ;  /* 0x000000439a427223 */ /* 0x040fe20000010045 */
[----:B------:R-:W-:Y:S02]  /*b060*/  UISETP.GE.AND UP0, UPT, UR24, UR45, UPT ;  /* 0x0000002d1800728c */ /* 0x000fe4000bf06270 */
[----:B------:R-:W-:Y:S01]  /*b070*/  FFMA.FTZ R68, R154, R65, -R68 ;  /* 0x000000419a447223 */ /* 0x000fe20000010844 */
[----:B------:R-:W-:Y:S01]  /*b080*/  FADD.FTZ R66, R193, R66 ;  /* 0x00000042c1427221 */ /* 0x000fe20000010000 */
[----:B------:R-:W-:Y:S02]  /*b090*/  FMUL.FTZ R65, R157, R239 ;  /* 0x000000ef9d417220 */ /* 0x000fe40000410000 */
[----:B------:R-:W-:Y:S01]  /*b0a0*/  FADD.FTZ R68, R129, R68 ;  /* 0x0000004481447221 */ /* 0x000fe20000010000 */
[----:B------:R-:W-:Y:S01]  /*b0b0*/  FMUL.FTZ R67, R155, R66 ;  /* 0x000000429b437220 */ /* 0x000fe20000410000 */
[-C--:B------:R-:W-:Y:S01]  /*b0c0*/  FMUL.FTZ R70, R157, R248.reuse ;  /* 0x000000f89d467220 */ /* 0x080fe20000410000 */
        /* <DEDUP_REMOVED lines=10> */
[----:B------:R-:W-:Y:S01]  /*b170*/  FFMA.FTZ R69, R158, R66, R65 ;  /* 0x000000429e457223 */ /* 0x000fe20000010041 */
        /* <DEDUP_REMOVED lines=31> */
.L_x_13557:
[----:B------:R-:W-:Y:S05]  /*b370*/  BSYNC.RECONVERGENT B0 ;  /* 0x0000000000007941 */ /* 0x000fea0003800200 */
.L_x_13556:
        /* <DEDUP_REMOVED lines=12> */
[----:B------:R-:W-:Y:S01]  /*b440*/  FMUL.FTZ R70, R248, R70 ;  /* 0x00000046f8467220 */ /* 0x000fe20000410000 */
[----:B---3--:R-:W-:Y:S01]  /*b450*/  FADD.FTZ R246, R246, R69 ;  /* 0x00000045f6f67221 */ /* 0x008fe20000010000 */
[----:B------:R-:W-:Y:S01]  /*b460*/  FADD.FTZ R247, R247, R250 ;  /* 0x000000faf7f77221 */ /* 0x000fe20000010000 */
[-C--:B------:R-:W-:Y:S01]  /*b470*/  FFMA.FTZ R248, R248, R68.reuse, -R71 ;  /* 0x00000044f8f87223 */ /* 0x080fe20000010847 */
[----:B------:R-:W-:-:S07]  /*b480*/  FFMA.FTZ R239, R239, R68, R70 ;  /* 0x00000044efef7223 */ /* 0x000fce0000010046 */
.L_x_13559:
[----:B------:R-:W-:Y:S05]  /*b490*/  BSYNC.RECONVERGENT B0 ;  /* 0x0000000000007941 */ /* 0x000fea0003800200 */
.L_x_13558:
        /* <DEDUP_REMOVED lines=12> */
[----:B------:R-:W-:Y:S01]  /*b560*/  FMUL.FTZ R70, R248, R70 ;  /* 0x00000046f8467220 */ /* 0x000fe20000410000 */
[----:B---34-:R-:W-:Y:S01]  /*b570*/  FADD.FTZ R246, R246, R69 ;  /* 0x00000045f6f67221 */ /* 0x018fe20000010000 */
[----:B------:R-:W-:Y:S01]  /*b580*/  FADD.FTZ R247, R247, R250 ;  /* 0x000000faf7f77221 */ /* 0x000fe20000010000 */
[-C--:B------:R-:W-:Y:S01]  /*b590*/  FFMA.FTZ R248, R248, R68.reuse, -R71 ;  /* 0x00000044f8f87223 */ /* 0x080fe20000010847 */
[----:B------:R-:W-:-:S07]  /*b5a0*/  FFMA.FTZ R239, R239, R68, R70 ;  /* 0x00000044efef7223 */ /* 0x000fce0000010046 */
.L_x_13561:
[----:B------:R-:W-:Y:S05]  /*b5b0*/  BSYNC.RECONVERGENT B0 ;  /* 0x0000000000007941 */ /* 0x000fea0003800200 */
.L_x_13560:
        /* <DEDUP_REMOVED lines=17> */
.L_x_13563:
[----:B------:R-:W-:Y:S05]  /*b6d0*/  BSYNC.RECONVERGENT B0 ;  /* 0x0000000000007941 */ /* 0x000fea0003800200 */
.L_x_13562:
        /* <DEDUP_REMOVED lines=17> */
.L_x_13565:
[----:B------:R-:W-:Y:S05]  /*b7f0*/  BSYNC.RECONVERGENT B0 ;  /* 0x0000000000007941 */ /* 0x000fea0003800200 */
.L_x_13564:
[----:B-1----:R-:W1:Y:S01]  /*b800*/  SHFL.IDX PT, R70, R239, RZ, 0x1f ;  /* 0x00001fffef467589 */ /* 0x002e6200000e0000 */
[C---:B------:R-:W-:Y:S01]  /*b810*/  ISETP.NE.AND P2, PT, R3.reuse, 0x1f, PT ;  /* 0x0000001f0300780c */ /* 0x040fe20003f45270 */
[----:B------:R-:W-:Y:S01]  /*b820*/  FFMA.FTZ R245, R96, R244, R245 ;  /* 0x000000f460f57223 */ /* 0x000fe200000100f5 */
[----:B------:R-:W-:Y:S01]  /*b830*/  FADD.FTZ R96, R236, R97 ;  /* 0x00000061ec607221 */ /* 0x000fe20000010000 */
[----:B------:R-:W5:Y:S01]  /*b840*/  SHFL.IDX PT, R71, R248, RZ, 0x1f ;  /* 0x00001ffff8477589 */ /* 0x000f6200000e0000 */
[----:B------:R-:W-:Y:S01]  /*b850*/  ISETP.NE.AND P3, PT, R3, RZ, PT ;  /* 0x000000ff0300720c */ /* 0x000fe20003f65270 */
[----:B------:R-:W-:Y:S01]  /*b860*/  FADD.FTZ R238, R238, R245 ;  /* 0x000000f5eeee7221 */ /* 0x000fe20000010000 */
[----:B------:R-:W-:Y:S01]  /*b870*/  BSSY.RECONVERGENT B0, `(.L_x_13566) ;  /* 0x0000329000007945 */ /* 0x000fe20003800200 */
[----:B------:R-:W-:Y:S04]  /*b880*/  SHFL.DOWN PT, R248, R248, 0x1, 0x1f ;  /* 0x08201f00f8f87f89 */ /* 0x000fe800000e0000 */
[----:B--2---:R-:W-:Y:S04]  /*b890*/  SHFL.IDX PT, R249, R66, RZ, 0x1f ;  /* 0x00001fff42f97589 */ /* 0x004fe800000e0000 */
[----:B------:R-:W-:Y:S02]  /*b8a0*/  SHFL.DOWN PT, R252, R247, 0x1, 0x1f ;  /* 0x08201f00f7fc7f89 */ /* 0x000fe400000e0000 */
[----:B------:R-:W-:-:S02]  /*b8b0*/  VOTEU.ALL UP0, P3 ;  /* 0x0000000000ff7886 */ /* 0x000fc40001800000 */
[----:B------:R-:W-:Y:S03]  /*b8c0*/  SHFL.DOWN PT, R251, R246, 0x1, 0x1f ;  /* 0x08201f00f6fb7f89 */ /* 0x000fe600000e0000 */
[----:B------:R-:W-:Y:S01]  /*b8d0*/  @!UP0 ULEA UR7, UR6, UR16, 0x4 ;  /* 0x0000001006078291 */ /* 0x000fe2000f8e20ff */
[C---:B-1----:R-:W-:Y:S01]  /*b8e0*/  FMUL.FTZ R68, R70.reuse, R65 ;  /* 0x0000004146447220 */ /* 0x042fe20000410000 */
[----:B0-----:R-:W-:-:S03]  /*b8f0*/  FMUL.FTZ R250, R70, R64 ;  /* 0x0000004046fa7220 */ /* 0x001fc60000410000 */
[C---:B-----5:R-:W-:Y:S01]  /*b900*/  FFMA.FTZ R68, R71.reuse, R64, -R68 ;  /* 0x0000004047447223 */ /* 0x060fe20000010844 */
[C---:B------:R-:W-:Y:S01]  /*b910*/  FFMA.FTZ R69, R71.reuse, R65, R250 ;  /* 0x0000004147457223 */ /* 0x040fe200000100fa */
[CC--:B------:R-:W-:Y:S01]  /*b920*/  FMUL.FTZ R65, R70.reuse, R67.reuse ;  /* 0x0000004346417220 */ /* 0x0c0fe20000410000 */
[-C--:B------:R-:W-:Y:S01]  /*b930*/  FMUL.FTZ R64, R70, R66.reuse ;  /* 0x0000004246407220 */ /* 0x080fe20000410000 */
[----:B------:R3:W-:Y:S02]  /*b940*/  SHFL.DOWN PT, R250, R239, 0x1, 0x1f ;  /* 0x08201f00effa7f89 */ /* 0x0007e400000e0000 */
[C---:B------:R-:W-:Y:S01]  /*b950*/  FFMA.FTZ R70, R71.reuse, R66, -R65 ;  /* 0x0000004247467223 */ /* 0x040fe20000010841 */
[----:B------:R-:W-:Y:S01]  /*b960*/  FFMA.FTZ R71, R71, R67, R64 ;  /* 0x0000004347477223 */ /* 0x000fe20000010040 */
[----:B------:R-:W0:Y:S04]  /*b970*/  SHFL.IDX PT, R65, R246, RZ, 0x1f ;  /* 0x00001ffff6417589 */ /* 0x000e2800000e0000 */
[----:B------:R-:W1:Y:S01]  /*b980*/  SHFL.IDX PT, R64, R247, RZ, 0x1f ;  /* 0x00001ffff7407589 */ /* 0x000e6200000e0000 */
[----:B---3--:R-:W-:-:S03]  /*b990*/  P2R R239, PR, RZ, 0x8 ;  /* 0x00000008ffef7803 */ /* 0x008fc60000000000 */
        /* <DEDUP_REMOVED lines=8> */
[----:B------:R-:W-:Y:S01]  /*ba20*/  @P2 FFMA.FTZ R248, R248, R249, -R65 ;  /* 0x000000f9f8f82223 */ /* 0x000fe20000010841 */
[----:B------:R-:W-:Y:S01]  /*ba30*/  FMUL.FTZ R65, R157, R96 ;  /* 0x000000609d417220 */ /* 0x000fe20000410000 */
[----:B------:R-:W-:Y:S01]  /*ba40*/  UIADD3 UR7, UPT, UPT, UR7, -0x400, URZ ;  /* 0xfffffc0007077890 */ /* 0x000fe2000fffe0ff */
[----:B------:R-:W-:Y:S01]  /*ba50*/  @P2 FADD.FTZ R67, R252, R64 ;  /* 0x00000040fc432221 */ /* 0x000fe20000010000 */
[----:B------:R-:W-:Y:S01]  /*ba60*/  @P2 FADD.FTZ R249, R251, R248 ;  /* 0x000000f8fbf92221 */ /* 0x000fe20000010000 */
[-C--:B------:R-:W-:Y:S01]  /*ba70*/  FFMA.FTZ R97, R158, R238.reuse, R65 ;  /* 0x000000ee9e617223 */ /* 0x080fe20000010041 */
[----:B------:R-:W-:Y:S01]  /*ba80*/  FMUL.FTZ R65, R157, R238 ;  /* 0x000000ee9d417220 */ /* 0x000fe20000410000 */
[-C--:B------:R-:W-:Y:S01]  /*ba90*/  FMUL.FTZ R236, R67, R99.reuse ;  /* 0x0000006343ec7220 */ /* 0x080fe20000410000 */
[C---:B------:R-:W-:Y:S01]  /*baa0*/  FMUL.FTZ R64, R249.reuse, R99 ;  /* 0x00000063f9407220 */ /* 0x040fe20000410000 */
[----:B------:R-:W-:Y:S01]  /*bab0*/  FFMA.FTZ R97, R38, R243, R97 ;  /* 0x000000f326617223 */ /* 0x000fe20000010061 */
[----:B------:R-:W-:Y:S01]  /*bac0*/  USHF.R.S32.HI UR10, URZ, 0x1f, UR7 ;  /* 0x0000001fff0a7899 */ /* 0x000fe20008011407 */
[-C--:B------:R-:W-:Y:S01]  /*bad0*/  FFMA.FTZ R236, R249, R98.reuse, R236 ;  /* 0x00000062f9ec7223 */ /* 0x080fe200000100ec */
[----:B------:R-:W-:Y:S01]  /*bae0*/  FFMA.FTZ R98, R67, R98, -R64 ;  /* 0x0000006243627223 */ /* 0x000fe20000010840 */
[----:B------:R-:W-:Y:S01]  /*baf0*/  FFMA.FTZ R64, R158, R96, -R65 ;  /* 0x000000609e407223 */ /* 0x000fe20000010841 */
[----:B------:R-:W-:Y:S01]  /*bb00*/  FMUL.FTZ R65, R155, R97 ;  /* 0x000000619b417220 */ /* 0x000fe20000410000 */
[----:B0-----:R-:W-:Y:S01]  /*bb10*/  MOV R69, UR38 ;  /* 0x0000002600457c02 */ /* 0x001fe20008000f00 */
[----:B------:R-:W-:Y:S01]  /*bb20*/  FADD.FTZ R236, R153, R236 ;  /* 0x000000ec99ec7221 */ /* 0x000fe20000010000 */
        /* <DEDUP_REMOVED lines=48> */
[----:B------:R-:W-:Y:S01]  /*be30*/  MOV R67, UR10 ;  /* 0x0000000a00437c02 */ /* 0x000fe20008000f00 */
[----:B------:R-:W-:Y:S01]  /*be40*/  UMOV UR10, UR43 ;  /* 0x0000002b000a7c82 */ /* 0x000fe20008000000 */
[----:B------:R-:W-:Y:S01]  /*be50*/  FMUL.FTZ R65, R128, R233 ;  /* 0x000000e980417220 */ /* 0x000fe20000410000 */
[----:B------:R-:W-:-:S04]  /*be60*/  FFMA.FTZ R235, R46, R235, R64 ;  /* 0x000000eb2eeb7223 */ /* 0x000fc80000010040 */
[-C--:B------:R-:W-:Y:S01]  /*be70*/  FMUL.FTZ R66, R128, R235.reuse ;  /* 0x000000eb80427220 */ /* 0x080fe20000410000 */
[----:B------:R-:W-:-:S03]  /*be80*/  FFMA.FTZ R64, R130, R235, -R65 ;  /* 0x000000eb82407223 */ /* 0x000fc60000010841 */
[----:B------:R-:W-:Y:S01]  /*be90*/  FFMA.FTZ R65, R130, R233, R66 ;  /* 0x000000e982417223 */ /* 0x000fe20000010042 */
[----:B------:R-:W-:Y:S01]  /*bea0*/  LOP3.LUT R66, R3, UR7, RZ, 0xfc, !PT ;  /* 0x0000000703427c12 */ /* 0x000fe2000f8efcff */
[C---:B------:R-:W-:Y:S02]  /*beb0*/  FFMA.FTZ R232, R47.reuse, R232, R64 ;  /* 0x000000e82fe87223 */ /* 0x040fe40000010040 */
        /* <DEDUP_REMOVED lines=95> */
[----:B------:R-:W-:Y:S01]  /*c4b0*/  FFMA.FTZ R126, R126, R71, -R100 ;  /* 0x000000477e7e7223 */ /* 0x000fe20000010864 */
[----:B------:R-:W-:Y:S01]  /*c4c0*/  FFMA.FTZ R100, -R186, R122, R221 ;  /* 0x0000007aba647223 */ /* 0x000fe200000101dd */
[----:B------:R-:W-:Y:S01]  /*c4d0*/  FFMA.FTZ R137, R197, UR14, R70 ;  /* 0x0000000ec5897c23 */ /* 0x000fe20008010046 */
[----:B------:R-:W-:Y:S01]  /*c4e0*/  FMUL.FTZ R203, R110, R203 ;  /* 0x000000cb6ecb7220 */ /* 0x000fe20000410000 */
[----:B------:R-:W-:Y:S01]  /*c4f0*/  FMUL.FTZ R241, R63, R197 ;  /* 0x000000c53ff17220 */ /* 0x000fe20000410000 */
[----:B------:R-:W-:Y:S01]  /*c500*/  FADD.FTZ R187, R187, R126 ;  /* 0x0000007ebbbb7221 */ /* 0x000fe20000010000 */
[----:B------:R-:W-:Y:S01]  /*c510*/  FMUL.FTZ R108, R72, R47 ;  /* 0x0000002f486c7220 */ /* 0x000fe20000410000 */
[----:B------:R-:W-:Y:S01]  /*c520*/  FFMA.FTZ R197, R100, R137, R203 ;  /* 0x0000008964c57223 */ /* 0x000fe200000100cb */
[----:B------:R-:W-:Y:S01]  /*c530*/  FMUL.FTZ R137, R63, R71 ;  /* 0x000000473f897220 */ /* 0x000fe20000410000 */
[C---:B------:R-:W-:Y:S01]  /*c540*/  FMUL.FTZ R203, R128.reuse, R187 ;  /* 0x000000bb80cb7220 */ /* 0x040fe20000410000 */
[----:B------:R-:W-:Y:S01]  /*c550*/  FMUL.FTZ R128, R128, R161 ;  /* 0x000000a180807220 */ /* 0x000fe20000410000 */
[----:B------:R-:W-:Y:S01]  /*c560*/  FMUL.FTZ R122, R161, UR15 ;  /* 0x0000000fa17a7c20 */ /* 0x000fe20008410000 */
[C---:B------:R-:W-:Y:S01]  /*c570*/  FMUL.FTZ R71, R110.reuse, R137 ;  /* 0x000000896e477220 */ /* 0x040fe20000410000 */
[----:B------:R-:W-:Y:S01]  /*c580*/  FMUL.FTZ R110, R110, R241 ;  /* 0x000000f16e6e7220 */ /* 0x000fe20000410000 */
[----:B------:R-:W-:Y:S01]  /*c590*/  FFMA.FTZ R128, R130, R187, -R128 ;  /* 0x000000bb82807223 */ /* 0x000fe20000010880 */
[----:B------:R-:W-:Y:S01]  /*c5a0*/  FFMA.FTZ R88, R63, R185, R88 ;  /* 0x000000b93f587223 */ /* 0x000fe20000010058 */
[C---:B------:R-:W-:Y:S01]  /*c5b0*/  FFMA.FTZ R71, R100.reuse, R241, R71 ;  /* 0x000000f164477223 */ /* 0x040fe20000010047 */
[----:B------:R-:W-:Y:S01]  /*c5c0*/  FFMA.FTZ R100, R100, R137, -R110 ;  /* 0x0000008964647223 */ /* 0x000fe2000001086e */
[----:B------:R-:W-:Y:S01]  /*c5d0*/  FFMA.FTZ R110, R130, R161, R203 ;  /* 0x000000a1826e7223 */ /* 0x000fe200000100cb */
[----:B------:R-:W-:Y:S01]  /*c5e0*/  FFMA.FTZ R130, R48, R185, R197 ;  /* 0x000000b930827223 */ /* 0x000fe200000100c5 */
[-C--:B------:R-:W-:Y:S01]  /*c5f0*/  FMUL.FTZ R126, R163, R187.reuse ;  /* 0x000000bba37e7220 */ /* 0x080fe20000410000 */
[----:B------:R-:W-:Y:S01]  /*c600*/  FADD.FTZ R185, R107, R128 ;  /* 0x000000806bb97221 */ /* 0x000fe20000010000 */
[----:B------:R-:W-:Y:S01]  /*c610*/  FADD.FTZ R141, R141, R110 ;  /* 0x0000006e8d8d7221 */ /* 0x000fe20000010000 */
[----:B------:R-:W-:Y:S01]  /*c620*/  FMUL.FTZ R110, R187, UR15 ;  /* 0x0000000fbb6e7c20 */ /* 0x000fe20008410000 */
[-C--:B------:R-:W-:Y:S01]  /*c630*/  FFMA.FTZ R163, R163, -R108.reuse, R234 ;  /* 0x8000006ca3a37223 */ /* 0x080fe200000100ea */
[C---:B------:R-:W-:Y:S01]  /*c640*/  FMUL.FTZ R128, R72.reuse, R187 ;  /* 0x000000bb48807220 */ /* 0x040fe20000410000 */
[----:B------:R-:W-:Y:S01]  /*c650*/  FFMA.FTZ R122, R187, UR14, -R122 ;  /* 0x0000000ebb7a7c23 */ /* 0x000fe2000801087a */
[----:B------:R-:W-:Y:S01]  /*c660*/  FFMA.FTZ R187, R161, UR14, R110 ;  /* 0x0000000ea1bb7c23 */ /* 0x000fe2000801006e */
[----:B------:R-:W-:Y:S01]  /*c670*/  MOV R70, 0x84 ;  /* 0x0000008400467802 */ /* 0x000fe20000000f00 */
[-C--:B------:R-:W-:Y:S01]  /*c680*/  FMUL.FTZ R110, R72, R161.reuse ;  /* 0x000000a1486e7220 */ /* 0x080fe20000410000 */
[----:B------:R-:W-:Y:S01]  /*c690*/  FFMA.FTZ R108, -R105, R108, R232 ;  /* 0x0000006c696c7223 */ /* 0x000fe200000101e8 */
        /* <DEDUP_REMOVED lines=25> */
[----:B------:R-:W-:Y:S01]  /*c830*/  FMUL.FTZ R243, R48, R241 ;  /* 0x000000f130f37220 */ /* 0x000fe20000410000 */
[----:B0-----:R-:W-:Y:S01]  /*c840*/  FMUL.FTZ R163, R236, UR15 ;  /* 0x0000000feca37c20 */ /* 0x001fe20008410000 */
[C---:B------:R-:W-:Y:S01]  /*c850*/  FMUL.FTZ R209, R98.reuse, UR15 ;  /* 0x0000000f62d17c20 */ /* 0x040fe20008410000 */
[----:B------:R-:W-:Y:S01]  /*c860*/  FMUL.FTZ R161, R75, R98 ;  /* 0x000000624ba17220 */ /* 0x000fe20000410000 */
[----:B------:R-:W-:Y:S01]  /*c870*/  FMUL.FTZ R130, R181, UR15 ;  /* 0x0000000fb5827c20 */ /* 0x000fe20008410000 */
[----:B------:R-:W-:Y:S01]  /*c880*/  FFMA.FTZ R163, R98, UR14, -R163 ;  /* 0x0000000e62a37c23 */ /* 0x000fe200080108a3 */
[----:B------:R-:W-:Y:S01]  /*c890*/  FMUL.FTZ R241, R48, R137 ;  /* 0x0000008930f17220 */ /* 0x000fe20000410000 */
[C---:B-1----:R-:W-:Y:S01]  /*c8a0*/  FMUL.FTZ R203, R132.reuse, R185 ;  /* 0x000000b984cb7220 */ /* 0x042fe20000410000 */
[-C--:B------:R-:W-:Y:S01]  /*c8b0*/  FMUL.FTZ R132, R132, R141.reuse ;  /* 0x0000008d84847220 */ /* 0x080fe20000410000 */
[----:B------:R-:W-:Y:S01]  /*c8c0*/  FMUL.FTZ R98, R151, UR15 ;  /* 0x0000000f97627c20 */ /* 0x000fe20008410000 */
        /* <DEDUP_REMOVED lines=146> */
[----:B------:R-:W-:Y:S01]  /*d1f0*/  FMUL.FTZ R181, R45, R186 ;  /* 0x000000ba2db57220 */ /* 0x000fe20000410000 */
[----:B------:R-:W-:Y:S01]  /*d200*/  FFMA.FTZ R111, R184, R200, R111 ;  /* 0x000000c8b86f7223 */ /* 0x000fe2000001006f */
[----:B------:R-:W-:Y:S01]  /*d210*/  FADD.FTZ R193, R193, R98 ;  /* 0x00000062c1c17221 */ /* 0x000fe20000010000 */
[----:B------:R-:W-:Y:S01]  /*d220*/  FADD.FTZ R129, R129, R152 ;  /* 0x0000009881817221 */ /* 0x000fe20000010000 */
[C---:B------:R-:W-:Y:S01]  /*d230*/  FMUL.FTZ R146, R192.reuse, R161 ;  /* 0x000000a1c0927220 */ /* 0x040fe20000410000 */
[----:B------:R0:W-:Y:S01]  /*d240*/  STS [R70+0x10c4], R181 ;  /* 0x0010c4b546007388 */ /* 0x0001e20000000800 */
[C---:B------:R-:W-:Y:S01]  /*d250*/  FMUL.FTZ R147, R155.reuse, R193 ;  /* 0x000000c19b937220 */ /* 0x040fe20000410000 */
[----:B------:R-:W-:Y:S01]  /*d260*/  FMUL.FTZ R98, R155, R129 ;  /* 0x000000819b627220 */ /* 0x000fe20000410000 */
[----:B------:R-:W-:Y:S01]  /*d270*/  FMUL.FTZ R192, R192, R137 ;  /* 0x00000089c0c07220 */ /* 0x000fe20000410000 */
[----:B------:R1:W-:Y:S01]  /*d280*/  STS [R70+0x10dc], R241 ;  /* 0x0010dcf146007388 */ /* 0x0003e20000000800 */
[C---:B------:R-:W-:Y:S01]  /*d290*/  FFMA.FTZ R104, R156.reuse, R129, -R147 ;  /* 0x000000819c687223 */ /* 0x040fe20000010893 */
[----:B------:R-:W-:Y:S01]  /*d2a0*/  FFMA.FTZ R156, R156, R193, R98 ;  /* 0x000000c19c9c7223 */ /* 0x000fe20000010062 */
[----:B------:R-:W-:Y:S01]  /*d2b0*/  FFMA.FTZ R144, R106, R183, -R144 ;  /* 0x000000b76a907223 */ /* 0x000fe20000010890 */
[----:B------:R-:W-:Y:S01]  /*d2c0*/  FFMA.FTZ R118, R44, R111, R151 ;  /* 0x0000006f2c767223 */ /* 0x000fe20000010097 */
[----:B------:R-:W-:Y:S01]  /*d2d0*/  FADD.FTZ R133, R133, R104 ;  /* 0x0000006885857221 */ /* 0x000fe20000010000 */
[----:B------:R-:W-:Y:S01]  /*d2e0*/  FADD.FTZ R189, R189, R156 ;  /* 0x0000009cbdbd7221 */ /* 0x000fe20000010000 */
[----:B0-----:R-:W-:Y:S01]  /*d2f0*/  FFMA.FTZ R181, R51, R116, R130 ;  /* 0x0000007433b57223 */ /* 0x001fe20000010082 */
[----:B------:R-:W-:Y:S01]  /*d300*/  FFMA.FTZ R146, R101, R137, R146 ;  /* 0x0000008965927223 */ /* 0x000fe20000010092 */
[----:B------:R-:W-:Y:S01]  /*d310*/  FMUL.FTZ R106, R60, R43 ;  /* 0x0000002b3c6a7220 */ /* 0x000fe20000410000 */
[----:B------:R-:W-:Y:S01]  /*d320*/  FMUL.FTZ R116, R157, R189 ;  /* 0x000000bd9d747220 */ /* 0x000fe20000410000 */
[-C--:B-1----:R-:W-:Y:S01]  /*d330*/  FMUL.FTZ R241, R52, R161.reuse ;  /* 0x000000a134f17220 */ /* 0x082fe20000410000 */
[----:B------:R-:W-:Y:S01]  /*d340*/  FFMA.FTZ R161, R101, R161, -R192 ;  /* 0x000000a165a17223 */ /* 0x000fe200000108c0 */
[-C--:B------:R-:W-:Y:S01]  /*d350*/  FMUL.FTZ R101, R157, R133.reuse ;  /* 0x000000859d657220 */ /* 0x080fe20000410000 */
[----:B------:R-:W-:Y:S01]  /*d360*/  FFMA.FTZ R116, R158, R133, -R116 ;  /* 0x000000859e747223 */ /* 0x000fe20000010874 */
[----:B------:R-:W-:Y:S01]  /*d370*/  FFMA.FTZ R85, R62, R120, R85 ;  /* 0x000000783e557223 */ /* 0x000fe20000010055 */
[----:B------:R-:W-:Y:S01]  /*d380*/  FMUL.FTZ R98, R131, R143 ;  /* 0x0000008f83627220 */ /* 0x000fe20000410000 */
[----:B------:R-:W-:Y:S01]  /*d390*/  FADD.FTZ R29, R118, R29 ;  /* 0x0000001d761d7221 */ /* 0x000fe20000010000 */
[----:B------:R-:W-:Y:S01]  /*d3a0*/  FADD.FTZ R135, R135, R116 ;  /* 0x0000007487877221 */ /* 0x000fe20000010000 */
[----:B------:R-:W-:Y:S01]  /*d3b0*/  FMUL.FTZ R116, R143, UR15 ;  /* 0x0000000f8f747c20 */ /* 0x000fe20008410000 */
[-C--:B------:R-:W-:Y:S01]  /*d3c0*/  FFMA.FTZ R131, R131, -R106.reuse, R224 ;  /* 0x8000006a83837223 */ /* 0x080fe200000100e0 */
[----:B------:R-:W-:Y:S01]  /*d3d0*/  FMUL.FTZ R126, R54, R37 ;  /* 0x00000025367e7220 */ /* 0x000fe20000410000 */
[----:B------:R-:W-:Y:S01]  /*d3e0*/  FMUL.FTZ R118, R199, UR15 ;  /* 0x0000000fc7767c20 */ /* 0x000fe20008410000 */
[----:B------:R-:W-:Y:S01]  /*d3f0*/  FMUL.FTZ R120, R60, R143 ;  /* 0x0000008f3c787220 */ /* 0x000fe20000410000 */
[----:B------:R-:W-:Y:S01]  /*d400*/  FFMA.FTZ R101, R158, R189, R101 ;  /* 0x000000bd9e657223 */ /* 0x000fe20000010065 */
        /* <DEDUP_REMOVED lines=10> */
[----:B------:R-:W-:Y:S01]  /*d4b0*/  FADD.FTZ R188, R188, R101 ;  /* 0x00000065bcbc7221 */ /* 0x000fe20000010000 */
        /* <DEDUP_REMOVED lines=47> */
[----:B------:R-:W-:Y:S01]  /*d7b0*/  FFMA.FTZ R106, R106, R181, R183 ;  /* 0x000000b56a6a7223 */ /* 0x000fe200000100b7 */
[----:B------:R-:W-:Y:S01]  /*d7c0*/  FFMA.FTZ R154, R116, R163, R137 ;  /* 0x000000a3749a7223 */ /* 0x000fe20000010089 */
[C---:B------:R-:W-:Y:S01]  /*d7d0*/  FMUL.FTZ R137, R58.reuse, R41 ;  /* 0x000000293a897220 */ /* 0x040fe20000410000 */
[----:B------:R-:W-:Y:S01]  /*d7e0*/  FADD.FTZ R152, R67, R130 ;  /* 0x0000008243987221 */ /* 0x000fe20000010000 */
[----:B------:R-:W-:Y:S01]  /*d7f0*/  FMUL.FTZ R183, R57, R42 ;  /* 0x0000002a39b77220 */ /* 0x000fe20000410000 */
[----:B------:R-:W-:Y:S01]  /*d800*/  FADD.FTZ R154, R131, R154 ;  /* 0x0000009a839a7221 */ /* 0x000fe20000010000 */
[----:B------:R-:W-:Y:S01]  /*d810*/  FFMA.FTZ R101, R123, -R137, R228 ;  /* 0x800000897b657223 */ /* 0x000fe200000100e4 */
[----:B------:R-:W-:Y:S01]  /*d820*/  FMUL.FTZ R131, R111, R163 ;  /* 0x000000a36f837220 */ /* 0x000fe20000410000 */
[----:B------:R-:W-:Y:S01]  /*d830*/  FFMA.FTZ R67, -R121, R137, R226 ;  /* 0x0000008979437223 */ /* 0x000fe200000101e2 */
[----:B------:R-:W-:Y:S01]  /*d840*/  FMUL.FTZ R156, R58, R103 ;  /* 0x000000673a9c7220 */ /* 0x000fe20000410000 */
[----:B------:R-:W-:Y:S01]  /*d850*/  FMUL.FTZ R130, R101, R158 ;  /* 0x0000009e65827220 */ /* 0x000fe20000410000 */
[----:B------:R-:W-:Y:S01]  /*d860*/  FFMA.FTZ R131, R116, R159, -R131 ;  /* 0x0000009f74837223 */ /* 0x000fe20000010883 */
[C---:B------:R-:W-:Y:S01]  /*d870*/  FFMA.FTZ R184, R164.reuse, -R183, R227 ;  /* 0x800000b7a4b87223 */ /* 0x040fe200000100e3 */
[----:B------:R-:W-:Y:S01]  /*d880*/  FMUL.FTZ R137, R164, R165 ;  /* 0x000000a5a4897220 */ /* 0x000fe20000410000 */
[-C--:B------:R-:W-:Y:S01]  /*d890*/  FFMA.FTZ R181, R67, R156.reuse, R130 ;  /* 0x0000009c43b57223 */ /* 0x080fe20000010082 */
[----:B------:R-:W-:Y:S01]  /*d8a0*/  FFMA.FTZ R130, -R182, R183, R229 ;  /* 0x000000b7b6827223 */ /* 0x000fe200000101e5 */
[----:B------:R-:W-:Y:S01]  /*d8b0*/  FADD.FTZ R131, R152, R131 ;  /* 0x0000008398837221 */ /* 0x000fe20000010000 */
[----:B------:R-:W-:Y:S01]  /*d8c0*/  FMUL.FTZ R164, R132, UR15 ;  /* 0x0000000f84a47c20 */ /* 0x000fe20008410000 */
[----:B------:R-:W-:Y:S01]  /*d8d0*/  FMUL.FTZ R185, R57, R165 ;  /* 0x000000a539b97220 */ /* 0x000fe20000410000 */
[----:B------:R-:W-:Y:S01]  /*d8e0*/  FMUL.FTZ R152, R101, R156 ;  /* 0x0000009c65987220 */ /* 0x000fe20000410000 */
[----:B------:R-:W-:Y:S01]  /*d8f0*/  FMUL.FTZ R183, R57, R132 ;  /* 0x0000008439b77220 */ /* 0x000fe20000410000 */
[----:B------:R-:W-:Y:S01]  /*d900*/  FADD.FTZ R154, R154, R181 ;  /* 0x000000b59a9a7221 */ /* 0x000fe20000010000 */
[----:B------:R-:W-:Y:S01]  /*d910*/  FFMA.FTZ R181, R165, UR14, -R164 ;  /* 0x0000000ea5b57c23 */ /* 0x000fe200080108a4 */
[C---:B------:R-:W-:Y:S01]  /*d920*/  FMUL.FTZ R187, R184.reuse, R185 ;  /* 0x000000b9b8bb7220 */ /* 0x040fe20000410000 */
        /* <DEDUP_REMOVED lines=8> */
[----:B------:R-:W-:Y:S01]  /*d9b0*/  FFMA.FTZ R137, R182, R132, R137 ;  /* 0x00000084b6897223 */ /* 0x000fe20000010089 */
[----:B------:R-:W-:Y:S01]  /*d9c0*/  FADD.FTZ R191, R152, R191 ;  /* 0x000000bf98bf7221 */ /* 0x000fe20000010000 */
[----:B------:R0:W-:Y:S01]  /*d9d0*/  STS [R70+0x10fc], R241 ;  /* 0x0010fcf146007388 */ /* 0x0001e20000000800 */
[----:B------:R-:W-:Y:S01]  /*d9e0*/  FADD.FTZ R187, R187, R150 ;  /* 0x00000096bbbb7221 */ /* 0x000fe20000010000 */
[----:B------:R-:W-:Y:S01]  /*d9f0*/  FFMA.FTZ R132, R132, UR14, R165 ;  /* 0x0000000e84847c23 */ /* 0x000fe200080100a5 */
[----:B------:R-:W-:Y:S01]  /*da00*/  FADD.FTZ R191, R191, R148 ;  /* 0x00000094bfbf7221 */ /* 0x000fe20000010000 */
[----:B------:R-:W-:Y:S01]  /*da10*/  FMUL.FTZ R131, R184, R181 ;  /* 0x000000b5b8837220 */ /* 0x000fe20000410000 */
[----:B------:R-:W-:Y:S01]  /*da20*/  FADD.FTZ R187, R187, R142 ;  /* 0x0000008ebbbb7221 */ /* 0x000fe20000010000 */
[----:B------:R-:W-:Y:S01]  /*da30*/  FMUL.FTZ R207, R46, R207 ;  /* 0x000000cf2ecf7220 */ /* 0x000fe20000410000 */
[----:B------:R-:W-:Y:S01]  /*da40*/  FADD.FTZ R191, R191, R144 ;  /* 0x00000090bfbf7221 */ /* 0x000fe20000010000 */
[----:B------:R-:W-:Y:S01]  /*da50*/  FMUL.FTZ R183, R42, R183 ;  /* 0x000000b72ab77220 */ /* 0x000fe20000410000 */
[----:B------:R-:W-:Y:S01]  /*da60*/  FADD.FTZ R138, R187, R138 ;  /* 0x0000008abb8a7221 */ /* 0x000fe20000010000 */
[----:B0-----:R-:W-:Y:S01]  /*da70*/  FMUL.FTZ R241, R46, R209 ;  /* 0x000000d12ef17220 */ /* 0x001fe20000410000 */
        /* <DEDUP_REMOVED lines=44> */
[----:B------:R0:W-:Y:S01]  /*dd40*/  STS [R70+0x1098], R163 ;  /* 0x001098a346007388 */ /* 0x0001e20000000800 */
[----:B------:R-:W-:Y:S01]  /*dd50*/  IADD3 R138, PT, PT, R3, 0xc0, RZ ;  /* 0x000000c0038a7810 */ /* 0x000fe20007ffe0ff */
        /* <DEDUP_REMOVED lines=16> */
[----:B------:R-:W-:Y:S01]  /*de60*/  FMUL.FTZ R231, R166, R231 ;  /* 0x000000e7a6e77220 */ /* 0x000fe20000410000 */
        /* <DEDUP_REMOVED lines=10> */
[C---:B------:R-:W-:Y:S01]  /*df10*/  IADD3 R194, PT, PT, R3.reuse, 0x2e0, RZ ;  /* 0x000002e003c27810 */ /* 0x040fe20007ffe0ff */
[----:B------:R-:W-:Y:S01]  /*df20*/  FMUL.FTZ R219, R176, -R219 ;  /* 0x800000dbb0db7220 */ /* 0x000fe20000410000 */
[C---:B------:R-:W-:Y:S01]  /*df30*/  IADD3 R196, PT, PT, R3.reuse, 0x300, RZ ;  /* 0x0000030003c47810 */ /* 0x040fe20007ffe0ff */
[C---:B------:R-:W-:Y:S01]  /*df40*/  FMUL.FTZ R217, R180.reuse, R217 ;  /* 0x000000d9b4d97220 */ /* 0x040fe20000410000 */
[C---:B------:R-:W-:Y:S01]  /*df50*/  IADD3 R198, PT, PT, R3.reuse, 0x320, RZ ;  /* 0x0000032003c67810 */ /* 0x040fe20007ffe0ff */
[----:B------:R-:W-:Y:S01]  /*df60*/  FMUL.FTZ R215, R180, -R215 ;  /* 0x800000d7b4d77220 */ /* 0x000fe20000410000 */
[----:B------:R-:W-:Y:S01]  /*df70*/  IADD3 R200, PT, PT, R3, 0x340, RZ ;  /* 0x0000034003c87810 */ /* 0x000fe20007ffe0ff */
[----:B------:R-:W-:Y:S01]  /*df80*/  FMUL.FTZ R238, R93, -R238 ;  /* 0x800000ee5dee7220 */ /* 0x000fe20000410000 */
[----:B------:R-:W-:Y:S01]  /*df90*/  IADD3 R202, PT, PT, R3, 0x360, RZ ;  /* 0x0000036003ca7810 */ /* 0x000fe20007ffe0ff */
[----:B------:R-:W-:Y:S01]  /*dfa0*/  FMUL.FTZ R242, R95, R242 ;  /* 0x000000f25ff27220 */ /* 0x000fe20000410000 */
[----:B------:R-:W-:Y:S01]  /*dfb0*/  IADD3 R204, PT, PT, R3, 0x380, RZ ;  /* 0x0000038003cc7810 */ /* 0x000fe20007ffe0ff */
[----:B------:R-:W-:Y:S01]  /*dfc0*/  FMUL.FTZ R240, R95, -R240 ;  /* 0x800000f05ff07220 */ /* 0x000fe20000410000 */
[C---:B------:R-:W-:Y:S01]  /*dfd0*/  IADD3 R206, PT, PT, R3.reuse, 0x3a0, RZ ;  /* 0x000003a003ce7810 */ /* 0x040fe20007ffe0ff */
[----:B------:R-:W-:Y:S01]  /*dfe0*/  FMUL.FTZ R237, R166, -R237 ;  /* 0x800000eda6ed7220 */ /* 0x000fe20000410000 */
[----:B------:R-:W-:Y:S01]  /*dff0*/  IADD3 R208, PT, PT, R3, 0x3c0, RZ ;  /* 0x000003c003d07810 */ /* 0x000fe20007ffe0ff */
[C---:B------:R-:W-:Y:S01]  /*e000*/  FMUL.FTZ R226, R167.reuse, R226 ;  /* 0x000000e2a7e27220 */ /* 0x040fe20000410000 */
[-C--:B------:R-:W-:Y:S01]  /*e010*/  LEA.HI R146, R146, R3.reuse, RZ, 0x1b ;  /* 0x0000000392927211 */ /* 0x080fe200078fd8ff */
[----:B------:R-:W-:Y:S01]  /*e020*/  FMUL.FTZ R228, R167, -R228 ;  /* 0x800000e4a7e47220 */ /* 0x000fe20000410000 */
[----:B------:R-:W-:Y:S01]  /*e030*/  LEA.HI R148, R148, R3, RZ, 0x1b ;  /* 0x0000000394947211 */ /* 0x000fe200078fd8ff */
[C---:B------:R-:W-:Y:S01]  /*e040*/  FMUL.FTZ R235, R173.reuse, R235 ;  /* 0x000000ebadeb7220 */ /* 0x040fe20000410000 */
[----:B------:R-:W-:Y:S01]  /*e050*/  LEA.HI R102, R102, R3, RZ, 0x1b ;  /* 0x0000000366667211 */ /* 0x000fe200078fd8ff */
[----:B------:R-:W-:Y:S01]  /*e060*/  FMUL.FTZ R233, R173, -R233 ;  /* 0x800000e9ade97220 */ /* 0x000fe20000410000 */
[----:B------:R-:W-:Y:S01]  /*e070*/  LEA.HI R108, R108, R3, RZ, 0x1b ;  /* 0x000000036c6c7211 */ /* 0x000fe200078fd8ff */
[----:B------:R-:W-:Y:S01]  /*e080*/  FMUL.FTZ R221, R176, R221 ;  /* 0x000000ddb0dd7220 */ /* 0x000fe20000410000 */
        /* <DEDUP_REMOVED lines=70> */
[----:B------:R-:W-:Y:S01]  /*e4f0*/  FMUL.FTZ R208, R93, R96 ;  /* 0x000000605dd07220 */ /* 0x000fe20000410000 */
[----:B------:R-:W-:Y:S01]  /*e500*/  LEA R102, R210, UR16, 0x2 ;  /* 0x00000010d2667c11 */ /* 0x000fe2000f8e10ff */
[----:B------:R-:W0:Y:S01]  /*e510*/  LDS R206, [R163+0x1080] ;  /* 0x00108000a3ce7984 */ /* 0x000e220000000800 */
[----:B------:R-:W-:-:S03]  /*e520*/  FMUL.FTZ R210, R103, UR15 ;  /* 0x0000000f67d27c20 */ /* 0x000fc60008410000 */
[----:B------:R-:W0:Y:S01]  /*e530*/  LDS R204, [R161+0x1100] ;  /* 0x00110000a1cc7984 */ /* 0x000e220000000800 */
[----:B------:R-:W-:-:S03]  /*e540*/  FFMA.FTZ R210, R195, UR14, -R210 ;  /* 0x0000000ec3d27c23 */ /* 0x000fc600080108d2 */
        /* <DEDUP_REMOVED lines=26> */
[----:B-1----:R-:W-:-:S03]  /*e6f0*/  MOV R97, UR10 ;  /* 0x0000000a00617c02 */ /* 0x002fc60008000f00 */
[----:B------:R1:W-:Y:S01]  /*e700*/  STS [R70+0x2134], R99 ;  /* 0x0021346346007388 */ /* 0x0003e20000000800 */
[----:B------:R-:W-:Y:S01]  /*e710*/  LEA R66, R97, -R66, 0x1 ;  /* 0x8000004261427211 */ /* 0x000fe200078e08ff */
[----:B------:R-:W-:Y:S02]  /*e720*/  FMUL.FTZ R97, R169, R230 ;  /* 0x000000e6a9617220 */ /* 0x000fe40000410000 */
[----:B------:R3:W-:Y:S01]  /*e730*/  STS [R70+0x2118], R231 ;  /* 0x002118e746007388 */ /* 0x0007e20000000800 */
[----:B--2---:R-:W-:Y:S01]  /*e740*/  FMUL.FTZ R225, R179, -R214 ;  /* 0x800000d6b3e17220 */ /* 0x004fe20000410000 */
[C---:B------:R-:W-:Y:S01]  /*e750*/  ISETP.GE.AND P2, PT, R66.reuse, 0x1, PT ;  /* 0x000000014200780c */ /* 0x040fe20003f46270 */
[----:B-----5:R-:W-:Y:S01]  /*e760*/  FMUL.FTZ R223, R177, -R216 ;  /* 0x800000d8b1df7220 */ /* 0x020fe20000410000 */
[----:B------:R2:W-:Y:S01]  /*e770*/  STS [R70+0x2130], R97 ;  /* 0x0021306146007388 */ /* 0x0005e20000000800 */
[----:B------:R-:W-:Y:S01]  /*e780*/  FMUL.FTZ R216, R193, UR15 ;  /* 0x0000000fc1d87c20 */ /* 0x000fe20008410000 */
[----:B-1----:R-:W-:Y:S01]  /*e790*/  FMUL.FTZ R99, R177, R212 ;  /* 0x000000d4b1637220 */ /* 0x002fe20000410000 */
[----:B------:R-:W-:Y:S01]  /*e7a0*/  FMUL.FTZ R214, R129, UR15 ;  /* 0x0000000f81d67c20 */ /* 0x000fe20008410000 */
[----:B------:R-:W1:Y:S01]  /*e7b0*/  S2R R212, SR_LANEID ;  /* 0x0000000000d47919 */ /* 0x000e620000000000 */
[----:B------:R-:W-:Y:S01]  /*e7c0*/  ISETP.GE.AND P3, PT, R66, 0x21, PT ;  /* 0x000000214200780c */ /* 0x000fe20003f66270 */
[----:B---3--:R-:W-:Y:S01]  /*e7d0*/  FMUL.FTZ R231, R171, -R220 ;  /* 0x800000dcabe77220 */ /* 0x008fe20000410000 */
[----:B------:R-:W-:Y:S01]  /*e7e0*/  FMUL.FTZ R220, R109, UR15 ;  /* 0x0000000f6ddc7c20 */ /* 0x000fe20008410000 */
[----:B------:R3:W-:Y:S01]  /*e7f0*/  STS [R70+0x2128], R229 ;  /* 0x002128e546007388 */ /* 0x0007e20000000800 */
[----:B--2---:R-:W-:-:S03]  /*e800*/  FMUL.FTZ R97, R175, -R234 ;  /* 0x800000eaaf617220 */ /* 0x004fc60000410000 */
[----:B------:R2:W-:Y:S04]  /*e810*/  STS [R70+0x212c], R227 ;  /* 0x00212ce346007388 */ /* 0x0005e80000000800 */
[----:B------:R5:W-:Y:S01]  /*e820*/  STS [R70+0x2154], R97 ;  /* 0x0021546146007388 */ /* 0x000be20000000800 */
[----:B---3--:R-:W-:-:S03]  /*e830*/  FMUL.FTZ R229, R171, R222 ;  /* 0x000000deabe57220 */ /* 0x008fc60000410000 */
[----:B------:R3:W-:Y:S01]  /*e840*/  STS [R70+0x215c], R219 ;  /* 0x00215cdb46007388 */ /* 0x0007e20000000800 */
[----:B--2---:R-:W-:-:S03]  /*e850*/  FMUL.FTZ R227, R175, R232 ;  /* 0x000000e8afe37220 */ /* 0x004fc60000410000 */
[----:B------:R2:W-:Y:S01]  /*e860*/  STS [R70+0x2178], R217 ;  /* 0x002178d946007388 */ /* 0x0005e20000000800 */
[----:B-----5:R-:W-:Y:S01]  /*e870*/  FMUL.FTZ R97, R179, R218 ;  /* 0x000000dab3617220 */ /* 0x020fe20000410000 */
[----:B------:R-:W-:Y:S02]  /*e880*/  FMUL.FTZ R218, R127, UR15 ;  /* 0x0000000f7fda7c20 */ /* 0x000fe40008410000 */
[----:B------:R5:W-:Y:S02]  /*e890*/  STS [R70+0x217c], R215 ;  /* 0x00217cd746007388 */ /* 0x000be40000000800 */
[----:B---3--:R-:W-:Y:S02]  /*e8a0*/  FFMA.FTZ R219, R109, UR14, R218 ;  /* 0x0000000e6ddb7c23 */ /* 0x008fe400080100da */
[----:B------:R3:W-:Y:S01]  /*e8b0*/  STS [R70+0x2100], R208 ;  /* 0x002100d046007388 */ /* 0x0007e20000000800 */
[----:B------:R-:W-:Y:S01]  /*e8c0*/  FMUL.FTZ R218, R189, UR15 ;  /* 0x0000000fbdda7c20 */ /* 0x000fe20008410000 */
[----:B--2---:R-:W-:Y:S01]  /*e8d0*/  FFMA.FTZ R217, R129, UR14, -R216 ;  /* 0x0000000e81d97c23 */ /* 0x004fe200080108d8 */
[----:B------:R-:W-:Y:S01]  /*e8e0*/  FMUL.FTZ R216, R133, UR15 ;  /* 0x0000000f85d87c20 */ /* 0x000fe20008410000 */
[----:B------:R2:W-:Y:S01]  /*e8f0*/  STS [R70+0x2170], R97 ;  /* 0x0021706146007388 */ /* 0x0005e20000000800 */
[----:B-----5:R-:W-:Y:S01]  /*e900*/  FFMA.FTZ R215, R193, UR14, R214 ;  /* 0x0000000ec1d77c23 */ /* 0x020fe200080100d6 */
[----:B------:R-:W-:-:S02]  /*e910*/  FMUL.FTZ R214, R188, UR15 ;  /* 0x0000000fbcd67c20 */ /* 0x000fc40008410000 */
[----:B------:R-:W-:Y:S01]  /*e920*/  STS [R70+0x2104], R238 ;  /* 0x002104ee46007388 */ /* 0x000fe20000000800 */
[----:B---3--:R-:W-:-:S03]  /*e930*/  FMUL.FTZ R208, R195, UR15 ;  /* 0x0000000fc3d07c20 */ /* 0x008fc60008410000 */
[----:B------:R-:W-:Y:S01]  /*e940*/  STS [R70+0x2110], R242 ;  /* 0x002110f246007388 */ /* 0x000fe20000000800 */
[----:B--2---:R-:W-:Y:S01]  /*e950*/  FMUL.FTZ R97, R135, UR15 ;  /* 0x0000000f87617c20 */ /* 0x004fe20008410000 */
[----:B------:R-:W-:Y:S02]  /*e960*/  FFMA.FTZ R208, R103, UR14, R208 ;  /* 0x0000000e67d07c23 */ /* 0x000fe400080100d0 */
        /* <DEDUP_REMOVED lines=14> */
[----:B--2---:R-:W-:-:S03]  /*ea50*/  FFMA.FTZ R99, R189, UR14, R216 ;  /* 0x0000000ebd637c23 */ /* 0x004fc600080100d8 */
[----:B------:R2:W-:Y:S04]  /*ea60*/  STS [R70+0x216c], R211 ;  /* 0x00216cd346007388 */ /* 0x0005e80000000800 */
[----:B------:R5:W-:Y:S01]  /*ea70*/  STS [R70+0x2174], R225 ;  /* 0x002174e146007388 */ /* 0x000be20000000800 */
[----:B---3--:R-:W-:Y:S01]  /*ea80*/  FFMA.FTZ R213, R133, UR14, -R218 ;  /* 0x0000000e85d57c23 */ /* 0x008fe200080108da */
[----:B--2---:R-:W-:Y:S01]  /*ea90*/  FFMA.FTZ R211, R135, UR14, -R214 ;  /* 0x0000000e87d37c23 */ /* 0x004fe200080108d6 */
[----:B-----5:R-:W-:Y:S01]  /*eaa0*/  FFMA.FTZ R70, R127, UR14, -R220 ;  /* 0x0000000e7f467c23 */ /* 0x020fe200080108dc */
[----:B------:R-:W-:Y:S06]  /*eab0*/  BAR.SYNC.DEFER_BLOCKING 0x0 ;  /* 0x0000000000007b1d */ /* 0x000fec0000010000 */
[----:B01--4-:R-:W-:Y:S05]  /*eac0*/  @!P2 BRA `(.L_x_13567) ;  /* 0x00000000000ca947 */ /* 0x013fea0003800000 */
[----:B------:R-:W0:Y:S04]  /*ead0*/  LDS R163, [R163+0x2100] ;  /* 0x00210000a3a37984 */ /* 0x000e280000000800 */
[----:B------:R1:W-:Y:S04]  /*eae0*/  REDG.E.ADD.F32.FTZ.RN.STRONG.GPU desc[UR34][R64.64], R206 ;  /* 0x000000ce400079a6 */ /* 0x0003e8000c12f322 */
[----:B0-----:R1:W-:Y:S02]  /*eaf0*/  REDG.E.ADD.F32.FTZ.RN.STRONG.GPU desc[UR34][R68.64], R163 ;  /* 0x000000a3440079a6 */ /* 0x0013e4000c12f322 */
.L_x_13567:
[----:B------:R-:W-:Y:S05]  /*eb00*/  BSYNC.RECONVERGENT B0 ;  /* 0x0000000000007941 */ /* 0x000fea0003800200 */
.L_x_13566:
[----:B------:R-:W0:Y:S01]  /*eb10*/  LDS R161, [R161+0x2180] ;  /* 0x00218000a1a17984 */ /* 0x000e220000000800 */
[----:B------:R-:W-:Y:S04]  /*eb20*/  BSSY.RECONVERGENT B0, `(.L_x_13568) ;  /* 0x0000004000007945 */ /* 0x000fe80003800200 */
[----:B------:R-:W-:Y:S05]  /*eb30*/  @!P3 BRA `(.L_x_13569) ;  /* 0x000000000008b947 */ /* 0x000fea0003800000 */
[----:B------:R2:W-:Y:S04]  /*eb40*/  REDG.E.ADD.F32.FTZ.RN.STRONG.GPU desc[UR34][R64.64+0x80], R204 ;  /* 0x000080cc400079a6 */ /* 0x0005e8000c12f322 */
[----:B0-----:R2:W-:Y:S02]  /*eb50*/  REDG.E.ADD.F32.FTZ.RN.STRONG.GPU desc[UR34][R68.64+0x80], R161 ;  /* 0x000080a1440079a6 */ /* 0x0015e4000c12f322 */
.L_x_13569:
[----:B------:R-:W-:Y:S05]  /*eb60*/  BSYNC.RECONVERGENT B0 ;  /* 0x0000000000007941 */ /* 0x000fea0003800200 */
.L_x_13568:
        /* <DEDUP_REMOVED lines=10> */
.L_x_13571:
[----:B------:R-:W-:Y:S05]  /*ec10*/  BSYNC.RECONVERGENT B0 ;  /* 0x0000000000007941 */ /* 0x000fea0003800200 */
.L_x_13570:
[----:B---34-:R3:W4:Y:S01]  /*ec20*/  LDS R159, [R158+0x2280] ;  /* 0x002280009e9f7984 */ /* 0x0187220000000800 */
[----:B------:R-:W-:Y:S04]  /*ec30*/  BSSY.RECONVERGENT B0, `(.L_x_13572) ;  /* 0x0000004000007945 */ /* 0x000fe80003800200 */
[----:B------:R-:W-:Y:S05]  /*ec40*/  @!P2 BRA `(.L_x_13573) ;  /* 0x000000000008a947 */ /* 0x000fea0003800000 */
[----:B------:R0:W-:Y:S04]  /*ec50*/  REDG.E.ADD.F32.FTZ.RN.STRONG.GPU desc[UR34][R64.64+0x180], R200 ;  /* 0x000180c8400079a6 */ /* 0x0001e8000c12f322 */
[----:B----4-:R4:W-:Y:S02]  /*ec60*/  REDG.E.ADD.F32.FTZ.RN.STRONG.GPU desc[UR34][R68.64+0x180], R159 ;  /* 0x0001809f440079a6 */ /* 0x0109e4000c12f322 */
.L_x_13573:
[----:B------:R-:W-:Y:S05]  /*ec70*/  BSYNC.RECONVERGENT B0 ;  /* 0x0000000000007941 */ /* 0x000fea0003800200 */
.L_x_13572:
[----:B------:R-:W0:Y:S01]  /*ec80*/  LDS R157, [R157+0x2300] ;  /* 0x002300009d9d7984 */ /* 0x000e220000000800 */
[----:B------:R-:W-:Y:S04]  /*ec90*/  BSSY.RECONVERGENT B0, `(.L_x_13574) ;  /* 0x0000004000007945 */ /* 0x000fe80003800200 */
[----:B------:R-:W-:Y:S05]  /*eca0*/  @!P3 BRA `(.L_x_13575) ;  /* 0x000000000008b947 */ /* 0x000fea0003800000 */
[----:B------:R1:W-:Y:S04]  /*ecb0*/  REDG.E.ADD.F32.FTZ.RN.STRONG.GPU desc[UR34][R64.64+0x200], R198 ;  /* 0x000200c6400079a6 */ /* 0x0003e8000c12f322 */
[----:B0-----:R1:W-:Y:S02]  /*ecc0*/  REDG.E.ADD.F32.FTZ.RN.STRONG.GPU desc[UR34][R68.64+0x200], R157 ;  /* 0x0002009d440079a6 */ /* 0x0013e4000c12f322 */
.L_x_13575:
[----:B------:R-:W-:Y:S05]  /*ecd0*/  BSYNC.RECONVERGENT B0 ;  /* 0x0000000000007941 */ /* 0x000fea0003800200 */
.L_x_13574:
[----:B01----:R0:W1:Y:S01]  /*ece0*/  LDS R157, [R156+0x2380] ;  /* 0x002380009c9d7984 */ /* 0x0030620000000800 */
[----:B------:R-:W-:Y:S04]  /*ecf0*/  BSSY.RECONVERGENT B0, `(.L_x_13576) ;  /* 0x0000004000007945 */ /* 0x000fe80003800200 */
[----:B------:R-:W-:Y:S05]  /*ed00*/  @!P4 BRA `(.L_x_13577) ;  /* 0x000000000008c947 */ /* 0x000fea0003800000 */
[----:B------:R0:W-:Y:S04]  /*ed10*/  REDG.E.ADD.F32.FTZ.RN.STRONG.GPU desc[UR34][R64.64+0x280], R196 ;  /* 0x000280c4400079a6 */ /* 0x0001e8000c12f322 */
[----:B-1----:R0:W-:Y:S02]  /*ed20*/  REDG.E.ADD.F32.FTZ.RN.STRONG.GPU desc[UR34][R68.64+0x280], R157 ;  /* 0x0002809d440079a6 */ /* 0x0021e4000c12f322 */
.L_x_13577:
[----:B------:R-:W-:Y:S05]  /*ed30*/  BSYNC.RECONVERGENT B0 ;  /* 0x0000000000007941 */ /* 0x000fea0003800200 */
.L_x_13576:
[----:B------:R-:W0:Y:S01]  /*ed40*/  LDS R155, [R155+0x2400] ;  /* 0x002400009b9b7984 */ /* 0x000e220000000800 */
[----:B------:R-:W-:Y:S04]  /*ed50*/  BSSY.RECONVERGENT B0, `(.L_x_13578) ;  /* 0x0000004000007945 */ /* 0x000fe80003800200 */
[----:B------:R-:W-:Y:S05]  /*ed60*/  @!P5 BRA `(.L_x_13579) ;  /* 0x000000000008d947 */ /* 0x000fea0003800000 */
[----:B------:R1:W-:Y:S04]  /*ed70*/  REDG.E.ADD.F32.FTZ.RN.STRONG.GPU desc[UR34][R64.64+0x300], R194 ;  /* 0x000300c2400079a6 */ /* 0x0003e8000c12f322 */
[----:B0-----:R0:W-:Y:S02]  /*ed80*/  REDG.E.ADD.F32.FTZ.RN.STRONG.GPU desc[UR34][R68.64+0x300], R155 ;  /* 0x0003009b440079a6 */ /* 0x0011e4000c12f322 */
.L_x_13579:
[----:B------:R-:W-:Y:S05]  /*ed90*/  BSYNC.RECONVERGENT B0 ;  /* 0x0000000000007941 */ /* 0x000fea0003800200 */
.L_x_13578:
        /* <DEDUP_REMOVED lines=10> */
.L_x_13581:
[----:B------:R-:W-:Y:S05]  /*ee40*/  BSYNC.RECONVERGENT B0 ;  /* 0x0000000000007941 */ /* 0x000fea0003800200 */
.L_x_13580:
[----:B------:R-:W0:Y:S01]  /*ee50*/  LDS R153, [R153+0x2500] ;  /* 0x0025000099997984 */ /* 0x000e220000000800 */
[----:B------:R-:W-:Y:S04]  /*ee60*/  BSSY.RECONVERGENT B0, `(.L_x_13582) ;  /* 0x0000004000007945 */ /* 0x000fe80003800200 */
[----:B------:R-:W-:Y:S05]  /*ee70*/  @!P2 BRA `(.L_x_13583) ;  /* 0x000000000008a947 */ /* 0x000fea0003800000 */
[----:B------:R1:W-:Y:S04]  /*ee80*/  REDG.E.ADD.F32.FTZ.RN.STRONG.GPU desc[UR34][R64.64+0x400], R190 ;  /* 0x000400be400079a6 */ /* 0x0003e8000c12f322 */
[----:B0-----:R0:W-:Y:S02]  /*ee90*/  REDG.E.ADD.F32.FTZ.RN.STRONG.GPU desc[UR34][R68.64+0x400], R153 ;  /* 0x00040099440079a6 */ /* 0x0011e4000c12f322 */
.L_x_13583:
[----:B------:R-:W-:Y:S05]  /*eea0*/  BSYNC.RECONVERGENT B0 ;  /* 0x0000000000007941 */ /* 0x000fea0003800200 */
.L_x_13582:
[----:B0-----:R0:W0:Y:S01]  /*eeb0*/  LDS R153, [R152+0x2580] ;  /* 0x0025800098997984 */ /* 0x0010220000000800 */
[----:B------:R-:W-:Y:S04]  /*eec0*/  BSSY.RECONVERGENT B0, `(.L_x_13584) ;  /* 0x0000004000007945 */ /* 0x000fe80003800200 */
[----:B------:R-:W-:Y:S05]  /*eed0*/  @!P3 BRA `(.L_x_13585) ;  /* 0x000000000008b947 */ /* 0x000fea0003800000 */
[----:B------:R1:W-:Y:S04]  /*eee0*/  REDG.E.ADD.F32.FTZ.RN.STRONG.GPU desc[UR34][R64.64+0x480], R186 ;  /* 0x000480ba400079a6 */ /* 0x0003e8000c12f322 */
[----:B0-----:R0:W-:Y:S02]  /*eef0*/  REDG.E.ADD.F32.FTZ.RN.STRONG.GPU desc[UR34][R68.64+0x480], R153 ;  /* 0x00048099440079a6 */ /* 0x0011e4000c12f322 */
.L_x_13585:
[----:B------:R-:W-:Y:S05]  /*ef00*/  BSYNC.RECONVERGENT B0 ;  /* 0x0000000000007941 */ /* 0x000fea0003800200 */
.L_x_13584:
[----:B------:R-:W0:Y:S01]  /*ef10*/  LDS R151, [R151+0x2600] ;  /* 0x0026000097977984 */ /* 0x000e220000000800 */
[----:B------:R-:W-:Y:S04]  /*ef20*/  BSSY.RECONVERGENT B0, `(.L_x_13586) ;  /* 0x0000004000007945 */ /* 0x000fe80003800200 */
[----:B------:R-:W-:Y:S05]  /*ef30*/  @!P4 BRA `(.L_x_13587) ;  /* 0x000000000008c947 */ /* 0x000fea0003800000 */
[----:B------:R1:W-:Y:S04]  /*ef40*/  REDG.E.ADD.F32.FTZ.RN.STRONG.GPU desc[UR34][R64.64+0x500], R184 ;  /* 0x000500b8400079a6 */ /* 0x0003e8000c12f322 */
[----:B0-----:R0:W-:Y:S02]  /*ef50*/  REDG.E.ADD.F32.FTZ.RN.STRONG.GPU desc[UR34][R68.64+0x500], R151 ;  /* 0x00050097440079a6 */ /* 0x0011e4000c12f322 */
.L_x_13587:
[----:B------:R-:W-:Y:S05]  /*ef60*/  BSYNC.RECONVERGENT B0 ;  /* 0x0000000000007941 */ /* 0x000fea0003800200 */
.L_x_13586:
[----:B0-----:R0:W0:Y:S01]  /*ef70*/  LDS R151, [R150+0x2680] ;  /* 0x0026800096977984 */ /* 0x0010220000000800 */
[----:B------:R-:W-:Y:S04]  /*ef80*/  BSSY.RECONVERGENT B0, `(.L_x_13588) ;  /* 0x0000004000007945 */ /* 0x000fe80003800200 */
[----:B------:R-:W-:Y:S05]  /*ef90*/  @!P5 BRA `(.L_x_13589) ;  /* 0x000000000008d947 */ /* 0x000fea0003800000 */
[----:B------:R1:W-:Y:S04]  /*efa0*/  REDG.E.ADD.F32.FTZ.RN.STRONG.GPU desc[UR34][R64.64+0x580], R182 ;  /* 0x000580b6400079a6 */ /* 0x0003e8000c12f322 */
[----:B0-----:R0:W-:Y:S02]  /*efb0*/  REDG.E.ADD.F32.FTZ.RN.STRONG.GPU desc[UR34][R68.64+0x580], R151 ;  /* 0x00058097440079a6 */ /* 0x0011e4000c12f322 */
.L_x_13589:
[----:B------:R-:W-:Y:S05]  /*efc0*/  BSYNC.RECONVERGENT B0 ;  /* 0x0000000000007941 */ /* 0x000fea0003800200 */
.L_x_13588:
        /* <DEDUP_REMOVED lines=10> */
.L_x_13591:
[----:B------:R-:W-:Y:S05]  /*f070*/  BSYNC.RECONVERGENT B0 ;  /* 0x0000000000007941 */ /* 0x000fea0003800200 */
.L_x_13590:
[----:B0-----:R0:W0:Y:S01]  /*f080*/  LDS R149, [R148+0x2780] ;  /* 0x0027800094957984 */ /* 0x0010220000000800 */
[----:B------:R-:W-:Y:S04]  /*f090*/  BSSY.RECONVERGENT B0, `(.L_x_13592) ;  /* 0x0000004000007945 */ /* 0x000fe80003800200 */
[----:B------:R-:W-:Y:S05]  /*f0a0*/  @!P2 BRA `(.L_x_13593) ;  /* 0x000000000008a947 */ /* 0x000fea0003800000 */
[----:B------:R1:W-:Y:S04]  /*f0b0*/  REDG.E.ADD.F32.FTZ.RN.STRONG.GPU desc[UR34][R64.64+0x680], R251 ;  /* 0x000680fb400079a6 */ /* 0x0003e8000c12f322 */
[----:B0-----:R0:W-:Y:S02]  /*f0c0*/  REDG.E.ADD.F32.FTZ.RN.STRONG.GPU desc[UR34][R68.64+0x680], R149 ;  /* 0x00068095440079a6 */ /* 0x0011e4000c12f322 */
.L_x_13593:
[----:B------:R-:W-:Y:S05]  /*f0d0*/  BSYNC.RECONVERGENT B0 ;  /* 0x0000000000007941 */ /* 0x000fea0003800200 */
.L_x_13592:
[----:B------:R-:W0:Y:S01]  /*f0e0*/  LDS R147, [R147+0x2800] ;  /* 0x0028000093937984 */ /* 0x000e220000000800 */
[----:B------:R-:W-:Y:S04]  /*f0f0*/  BSSY.RECONVERGENT B0, `(.L_x_13594) ;  /* 0x0000004000007945 */ /* 0x000fe80003800200 */
[----:B------:R-:W-:Y:S05]  /*f100*/  @!P3 BRA `(.L_x_13595) ;  /* 0x000000000008b947 */ /* 0x000fea0003800000 */
[----:B------:R1:W-:Y:S04]  /*f110*/  REDG.E.ADD.F32.FTZ.RN.STRONG.GPU desc[UR34][R64.64+0x700], R249 ;  /* 0x000700f9400079a6 */ /* 0x0003e8000c12f322 */
[----:B0-----:R0:W-:Y:S02]  /*f120*/  REDG.E.ADD.F32.FTZ.RN.STRONG.GPU desc[UR34][R68.64+0x700], R147 ;  /* 0x00070093440079a6 */ /* 0x0011e4000c12f322 */
.L_x_13595:
[----:B------:R-:W-:Y:S05]  /*f130*/  BSYNC.RECONVERGENT B0 ;  /* 0x0000000000007941 */ /* 0x000fea0003800200 */
.L_x_13594:
[----:B0-----:R0:W0:Y:S01]  /*f140*/  LDS R147, [R146+0x2880] ;  /* 0x0028800092937984 */ /* 0x0010220000000800 */
[----:B------:R-:W-:Y:S04]  /*f150*/  BSSY.RECONVERGENT B0, `(.L_x_13596) ;  /* 0x0000004000007945 */ /* 0x000fe80003800200 */
[----:B------:R-:W-:Y:S05]  /*f160*/  @!P4 BRA `(.L_x_13597) ;  /* 0x000000000008c947 */ /* 0x000fea0003800000 */
[----:B------:R1:W-:Y:S04]  /*f170*/  REDG.E.ADD.F32.FTZ.RN.STRONG.GPU desc[UR34][R64.64+0x780], R247 ;  /* 0x000780f7400079a6 */ /* 0x0003e8000c12f322 */
[----:B0-----:R0:W-:Y:S02]  /*f180*/  REDG.E.ADD.F32.FTZ.RN.STRONG.GPU desc[UR34][R68.64+0x780], R147 ;  /* 0x00078093440079a6 */ /* 0x0011e4000c12f322 */
.L_x_13597:
[----:B------:R-:W-:Y:S05]  /*f190*/  BSYNC.RECONVERGENT B0 ;  /* 0x0000000000007941 */ /* 0x000fea0003800200 */
.L_x_13596:
[----:B0-----:R0:W0:Y:S01]  /*f1a0*/  LDS R147, [R164+0x2900] ;  /* 0x00290000a4937984 */ /* 0x0010220000000800 */
[----:B------:R-:W-:Y:S04]  /*f1b0*/  BSSY.RECONVERGENT B0, `(.L_x_13598) ;  /* 0x0000004000007945 */ /* 0x000fe80003800200 */
[----:B------:R-:W-:Y:S05]  /*f1c0*/  @!P5 BRA `(.L_x_13599) ;  /* 0x000000000008d947 */ /* 0x000fea0003800000 */
[----:B------:R1:W-:Y:S04]  /*f1d0*/  REDG.E.ADD.F32.FTZ.RN.STRONG.GPU desc[UR34][R64.64+0x800], R245 ;  /* 0x000800f5400079a6 */ /* 0x0003e8000c12f322 */
[----:B0-----:R0:W-:Y:S02]  /*f1e0*/  REDG.E.ADD.F32.FTZ.RN.STRONG.GPU desc[UR34][R68.64+0x800], R147 ;  /* 0x00080093440079a6 */ /* 0x0011e4000c12f322 */
.L_x_13599:
[----:B------:R-:W-:Y:S05]  /*f1f0*/  BSYNC.RECONVERGENT B0 ;  /* 0x0000000000007941 */ /* 0x000fea0003800200 */
.L_x_13598:
        /* <DEDUP_REMOVED lines=10> */
.L_x_13601:
[----:B------:R-:W-:Y:S05]  /*f2a0*/  BSYNC.RECONVERGENT B0 ;  /* 0x0000000000007941 */ /* 0x000fea0003800200 */
.L_x_13600:
[----:B0-----:R0:W0:Y:S01]  /*f2b0*/  LDS R145, [R144+0x2a00] ;  /* 0x002a000090917984 */ /* 0x0010220000000800 */
[----:B------:R-:W-:Y:S04]  /*f2c0*/  BSSY.RECONVERGENT B0, `(.L_x_13602) ;  /* 0x0000004000007945 */ /* 0x000fe80003800200 */
[----:B------:R-:W-:Y:S05]  /*f2d0*/  @!P2 BRA `(.L_x_13603) ;  /* 0x000000000008a947 */ /* 0x000fea0003800000 */
[----:B------:R1:W-:Y:S04]  /*f2e0*/  REDG.E.ADD.F32.FTZ.RN.STRONG.GPU desc[UR34][R64.64+0x900], R241 ;  /* 0x000900f1400079a6 */ /* 0x0003e8000c12f322 */
[----:B0-----:R0:W-:Y:S02]  /*f2f0*/  REDG.E.ADD.F32.FTZ.RN.STRONG.GPU desc[UR34][R68.64+0x900], R145 ;  /* 0x00090091440079a6 */ /* 0x0011e4000c12f322 */
.L_x_13603:
[----:B------:R-:W-:Y:S05]  /*f300*/  BSYNC.RECONVERGENT B0 ;  /* 0x0000000000007941 */ /* 0x000fea0003800200 */
.L_x_13602:
[----:B------:R-:W0:Y:S01]  /*f310*/  LDS R143, [R143+0x2a80] ;  /* 0x002a80008f8f7984 */ /* 0x000e220000000800 */
[----:B------:R-:W-:Y:S04]  /*f320*/  BSSY.RECONVERGENT B0, `(.L_x_13604) ;  /* 0x0000004000007945 */ /* 0x000fe80003800200 */
[----:B------:R-:W-:Y:S05]  /*f330*/  @!P3 BRA `(.L_x_13605) ;  /* 0x000000000008b947 */ /* 0x000fea0003800000 */
[----:B------:R1:W-:Y:S04]  /*f340*/  REDG.E.ADD.F32.FTZ.RN.STRONG.GPU desc[UR34][R64.64+0x980], R209 ;  /* 0x000980d1400079a6 */ /* 0x0003e8000c12f322 */
[----:B0-----:R0:W-:Y:S02]  /*f350*/  REDG.E.ADD.F32.FTZ.RN.STRONG.GPU desc[UR34][R68.64+0x980], R143 ;  /* 0x0009808f440079a6 */ /* 0x0011e4000c12f322 */
.L_x_13605:
[----:B------:R-:W-:Y:S05]  /*f360*/  BSYNC.RECONVERGENT B0 ;  /* 0x0000000000007941 */ /* 0x000fea0003800200 */
.L_x_13604:
[----:B0-----:R0:W0:Y:S01]  /*f370*/  LDS R143, [R142+0x2b00] ;  /* 0x002b00008e8f7984 */ /* 0x0010220000000800 */
[----:B------:R-:W-:Y:S04]  /*f380*/  BSSY.RECONVERGENT B0, `(.L_x_13606) ;  /* 0x0000004000007945 */ /* 0x000fe80003800200 */
[----:B------:R-:W-:Y:S05]  /*f390*/  @!P4 BRA `(.L_x_13607) ;  /* 0x000000000008c947 */ /* 0x000fea0003800000 */
[----:B------:R1:W-:Y:S04]  /*f3a0*/  REDG.E.ADD.F32.FTZ.RN.STRONG.GPU desc[UR34][R64.64+0xa00], R207 ;  /* 0x000a00cf400079a6 */ /* 0x0003e8000c12f322 */
[----:B0-----:R0:W-:Y:S02]  /*f3b0*/  REDG.E.ADD.F32.FTZ.RN.STRONG.GPU desc[UR34][R68.64+0xa00], R143 ;  /* 0x000a008f440079a6 */ /* 0x0011e4000c12f322 */
.L_x_13607:
[----:B------:R-:W-:Y:S05]  /*f3c0*/  BSYNC.RECONVERGENT B0 ;  /* 0x0000000000007941 */ /* 0x000fea0003800200 */
.L_x_13606:
[----:B------:R-:W0:Y:S01]  /*f3d0*/  LDS R141, [R141+0x2b80] ;  /* 0x002b80008d8d7984 */ /* 0x000e220000000800 */
[----:B------:R-:W-:Y:S04]  /*f3e0*/  BSSY.RECONVERGENT B0, `(.L_x_13608) ;  /* 0x0000004000007945 */ /* 0x000fe80003800200 */
[----:B------:R-:W-:Y:S05]  /*f3f0*/  @!P5 BRA `(.L_x_13609) ;  /* 0x000000000008d947 */ /* 0x000fea0003800000 */
[----:B------:R1:W-:Y:S04]  /*f400*/  REDG.E.ADD.F32.FTZ.RN.STRONG.GPU desc[UR34][R64.64+0xa80], R205 ;  /* 0x000a80cd400079a6 */ /* 0x0003e8000c12f322 */
[----:B0-----:R0:W-:Y:S02]  /*f410*/  REDG.E.ADD.F32.FTZ.RN.STRONG.GPU desc[UR34][R68.64+0xa80], R141 ;  /* 0x000a808d440079a6 */ /* 0x0011e4000c12f322 */
.L_x_13609:
[----:B------:R-:W-:Y:S05]  /*f420*/  BSYNC.RECONVERGENT B0 ;  /* 0x0000000000007941 */ /* 0x000fea0003800200 */
.L_x_13608:
        /* <DEDUP_REMOVED lines=10> */
.L_x_13611:
[----:B------:R-:W-:Y:S05]  /*f4d0*/  BSYNC.RECONVERGENT B0 ;  /* 0x0000000000007941 */ /* 0x000fea0003800200 */
.L_x_13610:
[----:B------:R-:W0:Y:S01]  /*f4e0*/  LDS R139, [R139+0x2c80] ;  /* 0x002c80008b8b7984 */ /* 0x000e220000000800 */
[----:B------:R-:W-:Y:S04]  /*f4f0*/  BSSY.RECONVERGENT B0, `(.L_x_13612) ;  /* 0x0000004000007945 */ /* 0x000fe80003800200 */
[----:B------:R-:W-:Y:S05]  /*f500*/  @!P2 BRA `(.L_x_13613) ;  /* 0x000000000008a947 */ /* 0x000fea0003800000 */
[----:B------:R1:W-:Y:S04]  /*f510*/  REDG.E.ADD.F32.FTZ.RN.STRONG.GPU desc[UR34][R64.64+0xb80], R201 ;  /* 0x000b80c9400079a6 */ /* 0x0003e8000c12f322 */
[----:B0-----:R0:W-:Y:S02]  /*f520*/  REDG.E.ADD.F32.FTZ.RN.STRONG.GPU desc[UR34][R68.64+0xb80], R139 ;  /* 0x000b808b440079a6 */ /* 0x0011e4000c12f322 */
.L_x_13613:
[----:B------:R-:W-:Y:S05]  /*f530*/  BSYNC.RECONVERGENT B0 ;  /* 0x0000000000007941 */ /* 0x000fea0003800200 */
.L_x_13612:
[----:B0-----:R0:W0:Y:S01]  /*f540*/  LDS R139, [R138+0x2d00] ;  /* 0x002d00008a8b7984 */ /* 0x0010220000000800 */
[----:B------:R-:W-:Y:S04]  /*f550*/  BSSY.RECONVERGENT B0, `(.L_x_13614) ;  /* 0x0000004000007945 */ /* 0x000fe80003800200 */
[----:B------:R-:W-:Y:S05]  /*f560*/  @!P3 BRA `(.L_x_13615) ;  /* 0x000000000008b947 */ /* 0x000fea0003800000 */
[----:B------:R1:W-:Y:S04]  /*f570*/  REDG.E.ADD.F32.FTZ.RN.STRONG.GPU desc[UR34][R64.64+0xc00], R199 ;  /* 0x000c00c7400079a6 */ /* 0x0003e8000c12f322 */
[----:B0-----:R0:W-:Y:S02]  /*f580*/  REDG.E.ADD.F32.FTZ.RN.STRONG.GPU desc[UR34][R68.64+0xc00], R139 ;  /* 0x000c008b440079a6 */ /* 0x0011e4000c12f322 */
.L_x_13615:
[----:B------:R-:W-:Y:S05]  /*f590*/  BSYNC.RECONVERGENT B0 ;  /* 0x0000000000007941 */ /* 0x000fea0003800200 */
.L_x_13614:
[----:B0-----:R0:W0:Y:S01]  /*f5a0*/  LDS R139, [R136+0x2d80] ;  /* 0x002d8000888b7984 */ /* 0x0010220000000800 */
[----:B------:R-:W-:Y:S04]  /*f5b0*/  BSSY.RECONVERGENT B0, `(.L_x_13616) ;  /* 0x0000004000007945 */ /* 0x000fe80003800200 */
[----:B------:R-:W-:Y:S05]  /*f5c0*/  @!P4 BRA `(.L_x_13617) ;  /* 0x000000000008c947 */ /* 0x000fea0003800000 */
[----:B------:R1:W-:Y:S04]  /*f5d0*/  REDG.E.ADD.F32.FTZ.RN.STRONG.GPU desc[UR34][R64.64+0xc80], R197 ;  /* 0x000c80c5400079a6 */ /* 0x0003e8000c12f322 */
[----:B0-----:R0:W-:Y:S02]  /*f5e0*/  REDG.E.ADD.F32.FTZ.RN.STRONG.GPU desc[UR34][R68.64+0xc80], R139 ;  /* 0x000c808b440079a6 */ /* 0x0011e4000c12f322 */
.L_x_13617:
[----:B------:R-:W-:Y:S05]  /*f5f0*/  BSYNC.RECONVERGENT B0 ;  /* 0x0000000000007941 */ /* 0x000fea0003800200 */
.L_x_13616:
[----:B0-----:R0:W0:Y:S01]  /*f600*/  LDS R139, [R134+0x2e00] ;  /* 0x002e0000868b7984 */ /* 0x0010220000000800 */
[----:B------:R-:W-:Y:S04]  /*f610*/  BSSY.RECONVERGENT B0, `(.L_x_13618) ;  /* 0x0000004000007945 */ /* 0x000fe80003800200 */
[----:B------:R-:W-:Y:S05]  /*f620*/  @!P5 BRA `(.L_x_13619) ;  /* 0x000000000008d947 */ /* 0x000fea0003800000 */
[----:B------:R1:W-:Y:S04]  /*f630*/  REDG.E.ADD.F32.FTZ.RN.STRONG.GPU desc[UR34][R64.64+0xd00], R191 ;  /* 0x000d00bf400079a6 */ /* 0x0003e8000c12f322 */
[----:B0-----:R0:W-:Y:S02]  /*f640*/  REDG.E.ADD.F32.FTZ.RN.STRONG.GPU desc[UR34][R68.64+0xd00], R139 ;  /* 0x000d008b440079a6 */ /* 0x0011e4000c12f322 */
.L_x_13619:
[----:B------:R-:W-:Y:S05]  /*f650*/  BSYNC.RECONVERGENT B0 ;  /* 0x0000000000007941 */ /* 0x000fea0003800200 */
.L_x_13618:
        /* <DEDUP_REMOVED lines=10> */
.L_x_13621:
[----:B------:R-:W-:Y:S05]  /*f700*/  BSYNC.RECONVERGENT B0 ;  /* 0x0000000000007941 */ /* 0x000fea0003800200 */
.L_x_13620:
[----:B0-----:R0:W0:Y:S01]  /*f710*/  LDS R139, [R108+0x2f00] ;  /* 0x002f00006c8b7984 */ /* 0x0010220000000800 */
[----:B------:R-:W-:Y:S04]  /*f720*/  BSSY.RECONVERGENT B0, `(.L_x_13622) ;  /* 0x0000004000007945 */ /* 0x000fe80003800200 */
[----:B------:R-:W-:Y:S05]  /*f730*/  @!P2 BRA `(.L_x_13623) ;  /* 0x000000000008a947 */ /* 0x000fea0003800000 */
[----:B------:R1:W-:Y:S04]  /*f740*/  REDG.E.ADD.F32.FTZ.RN.STRONG.GPU desc[UR34][R64.64+0xe00], R185 ;  /* 0x000e00b9400079a6 */ /* 0x0003e8000c12f322 */
[----:B0-----:R0:W-:Y:S02]  /*f750*/  REDG.E.ADD.F32.FTZ.RN.STRONG.GPU desc[UR34][R68.64+0xe00], R139 ;  /* 0x000e008b440079a6 */ /* 0x0011e4000c12f322 */
.L_x_13623:
[----:B------:R-:W-:Y:S05]  /*f760*/  BSYNC.RECONVERGENT B0 ;  /* 0x0000000000007941 */ /* 0x000fea0003800200 */
.L_x_13622:
[----:B------:R-:W0:Y:S01]  /*f770*/  LDS R107, [R107+0x2f80] ;  /* 0x002f80006b6b7984 */ /* 0x000e220000000800 */
[----:B------:R-:W-:Y:S04]  /*f780*/  BSSY.RECONVERGENT B0, `(.L_x_13624) ;  /* 0x0000004000007945 */ /* 0x000fe80003800200 */
[----:B------:R-:W-:Y:S05]  /*f790*/  @!P3 BRA `(.L_x_13625) ;  /* 0x000000000008b947 */ /* 0x000fea0003800000 */
[----:B------:R1:W-:Y:S04]  /*f7a0*/  REDG.E.ADD.F32.FTZ.RN.STRONG.GPU desc[UR34][R64.64+0xe80], R183 ;  /* 0x000e80b7400079a6 */ /* 0x0003e8000c12f322 */
[----:B0-----:R0:W-:Y:S02]  /*f7b0*/  REDG.E.ADD.F32.FTZ.RN.STRONG.GPU desc[UR34][R68.64+0xe80], R107 ;  /* 0x000e806b440079a6 */ /* 0x0011e4000c12f322 */
.L_x_13625:
[----:B------:R-:W-:Y:S05]  /*f7c0*/  BSYNC.RECONVERGENT B0 ;  /* 0x0000000000007941 */ /* 0x000fea0003800200 */
.L_x_13624:
[----:B------:R-:W0:Y:S01]  /*f7d0*/  LDS R105, [R105+0x3000] ;  /* 0x0030000069697984 */ /* 0x000e220000000800 */
[----:B------:R-:W-:Y:S04]  /*f7e0*/  BSSY.RECONVERGENT B0, `(.L_x_13626) ;  /* 0x0000004000007945 */ /* 0x000fe80003800200 */
[----:B------:R-:W-:Y:S05]  /*f7f0*/  @!P4 BRA `(.L_x_13627) ;  /* 0x000000000008c947 */ /* 0x000fea0003800000 */
[----:B------:R1:W-:Y:S04]  /*f800*/  REDG.E.ADD.F32.FTZ.RN.STRONG.GPU desc[UR34][R64.64+0xf00], R181 ;  /* 0x000f00b5400079a6 */ /* 0x0003e8000c12f322 */
[----:B0-----:R0:W-:Y:S02]  /*f810*/  REDG.E.ADD.F32.FTZ.RN.STRONG.GPU desc[UR34][R68.64+0xf00], R105 ;  /* 0x000f0069440079a6 */ /* 0x0011e4000c12f322 */
.L_x_13627:
[----:B------:R-:W-:Y:S05]  /*f820*/  BSYNC.RECONVERGENT B0 ;  /* 0x0000000000007941 */ /* 0x000fea0003800200 */
.L_x_13626:
[----:B0-----:R0:W0:Y:S01]  /*f830*/  LDS R105, [R102+0x3080] ;  /* 0x0030800066697984 */ /* 0x0010220000000800 */
[----:B------:R-:W-:Y:S04]  /*f840*/  BSSY.RECONVERGENT B0, `(.L_x_13628) ;  /* 0x0000004000007945 */ /* 0x000fe80003800200 */
[----:B------:R-:W-:Y:S05]  /*f850*/  @!P5 BRA `(.L_x_13629) ;  /* 0x000000000008d947 */ /* 0x000fea0003800000 */
[----:B------:R1:W-:Y:S04]  /*f860*/  REDG.E.ADD.F32.FTZ.RN.STRONG.GPU desc[UR34][R64.64+0xf80], R165 ;  /* 0x000f80a5400079a6 */ /* 0x0003e8000c12f322 */
[----:B0-----:R0:W-:Y:S02]  /*f870*/  REDG.E.ADD.F32.FTZ.RN.STRONG.GPU desc[UR34][R68.64+0xf80], R105 ;  /* 0x000f8069440079a6 */ /* 0x0011e4000c12f322 */
.L_x_13629:
[----:B------:R-:W-:Y:S05]  /*f880*/  BSYNC.RECONVERGENT B0 ;  /* 0x0000000000007941 */ /* 0x000fea0003800200 */
.L_x_13628:
        /* <DEDUP_REMOVED lines=83> */
.L_x_13631:
[----:B------:R-:W-:Y:S05]  /*fdc0*/  BSYNC.RECONVERGENT B0 ;  /* 0x0000000000007941 */ /* 0x000fea0003800200 */
.L_x_13630:
[----:B------:R-:W-:-:S04]  /*fdd0*/  UIADD3 UR6, UPT, UPT, UR6, 0x1, URZ ;  /* 0x0000000106067890 */ /* 0x000fc8000fffe0ff */
[----:B------:R-:W-:-:S09]  /*fde0*/  UISETP.GE.AND UP0, UPT, UR6, UR46, UPT ;  /* 0x0000002e0600728c */ /* 0x000fd2000bf06270 */
[----:B------:R-:W-:Y:S05]  /*fdf0*/  BRA.U !UP0, `(.L_x_13632) ;  /* 0xffffff5508347547 */ /* 0x000fea000b83ffff */
.L_x_13552:
        /* <DEDUP_REMOVED lines=8> */
[----:B------:R-:W1:Y:S01]  /*fe80*/  S2UR UR17, SR_CTAID.X ;  /* 0x00000000001179c3 */ /* 0x000e620000002500 */
[----:B------:R-:W-:Y:S01]  /*fe90*/  F2FP.F16.F32.PACK_AB R83, R84, R83 ;  /* 0x000000535453723e */ /* 0x000fe200000000ff */
[----:B------:R-:W1:Y:S01]  /*fea0*/  LDCU.64 UR14, c[0x0][0x4f8] ;  /* 0x00009f00ff0e77ac */ /* 0x000e620008000a00 */
[----:B------:R-:W-:Y:S01]  /*feb0*/  PRMT R38, R79, 0x7632, R38 ;  /* 0x000076324f267816 */ /* 0x000fe20000000026 */
[----:B------:R-:W-:Y:S01]  /*fec0*/  FADD.FTZ R2, R36, R2 ;  /* 0x0000000224027221 */ /* 0x000fe20000010000 */
[----:B------:R-:W-:Y:S01]  /*fed0*/  PRMT R39, R81, 0x7632, R39 ;  /* 0x0000763251277816 */ /* 0x000fe20000000027 */
[----:B------:R-:W2:Y:S01]  /*fee0*/  LDCU.64 UR18, c[0x0][0x500] ;  /* 0x0000a000ff1277ac */ /* 0x000ea20008000a00 */
[----:B------:R-:W-:-:S02]  /*fef0*/  ISETP.NE.AND P6, PT, R239, RZ, PT ;  /* 0x000000ffef00720c */ /* 0x000fc40003fc5270 */
[----:B------:R-:W-:Y:S01]  /*ff00*/  F2FP.F16.F32.PACK_AB R85, R86, R85 ;  /* 0x000000555655723e */ /* 0x000fe200000000ff */
[----:B------:R-:W-:Y:S01]  /*ff10*/  UIADD3 UR6, UPT, UPT, UR6, -0x200, URZ ;  /* 0xfffffe0006067890 */ /* 0x000fe2000fffe0ff */
[----:B------:R-:W-:Y:S01]  /*ff20*/  F2FP.F16.F32.PACK_AB R87, R88, R87 ;  /* 0x000000575857723e */ /* 0x000fe200000000ff */
[----:B------:R-:W-:Y:S01]  /*ff30*/  UMOV UR7, URZ ;  /* 0x000000ff00077c82 */ /* 0x000fe20008000000 */
[----:B------:R-:W-:Y:S01]  /*ff40*/  F2FP.F16.F32.PACK_AB R89, R90, R89 ;  /* 0x000000595a59723e */ /* 0x000fe200000000ff */
[----:B------:R-:W4:Y:S01]  /*ff50*/  LDCU.64 UR36, c[0x0][0x550] ;  /* 0x0000aa00ff2477ac */ /* 0x000f220008000a00 */
[----:B------:R-:W-:Y:S01]  /*ff60*/  F2FP.F16.F32.PACK_AB R91, R92, R91 ;  /* 0x0000005b5c5b723e */ /* 0x000fe200000000ff */
[----:B------:R5:W-:Y:S01]  /*ff70*/  STS.U16 [R20+0x2], R37 ;  /* 0x0000022514007388 */ /* 0x000be20000000400 */
[----:B------:R-:W-:Y:S01]  /*ff80*/  PRMT R40, R85, 0x7632, R40 ;  /* 0x0000763255287816 */ /* 0x000fe20000000028 */
[----:B------:R-:W-:Y:S01]  /*ff90*/  UIADD3 UR33, UP0, UPT, UR33, -0x800, URZ ;  /* 0xfffff80021217890 */ /* 0x000fe2000ff1e0ff */
[----:B------:R-:W-:Y:S01]  /*ffa0*/  MOV R46, UR10 ;  /* 0x0000000a002e7c02 */ /* 0x000fe20008000f00 */
[----:B------:R0:W-:Y:S01]  /*ffb0*/  STS.U16 [R20+0x6], R38 ;  /* 0x0000062614007388 */ /* 0x0001e20000000400 */
[----:B------:R-:W2:Y:S01]  /*ffc0*/  S2UR UR10, SR_CTAID.Y ;  /* 0x00000000000a79c3 */ /* 0x000ea20000002600 */
[----:B------:R-:W-:-:S02]  /*ffd0*/  UIADD3.X UR30, UPT, UPT, UR30, -0x1, URZ, UP0, !UPT ;  /* 0xffffffff1e1e7890 */ /* 0x000fc400087fe4ff */
[----:B------:R3:W-:Y:S01]  /*ffe0*/  STS.U16 [R20+0xa], R39 ;  /* 0x00000a2714007388 */ /* 0x0007e20000000400 */
[----:B-1----:R-:W-:Y:S01]  /*fff0*/  UIMAD.WIDE.U32 UR12, UR17, UR14, UR6 ;  /* 0x0000000e110c72a5 */ /* 0x002fe2000f8e0006 */
[----:B-----5:R-:W-:Y:S01]  /*10000*/  PRMT R37, R83, 0x7632, R37 ;  /* 0x0000763253257816 */ /* 0x020fe20000000025 */
[----:B------:R-:W-:Y:S01]  /*10010*/  UISETP.GT.AND UP0, UPT, UR24, 0x1, UPT ;  /* 0x000000011800788c */ /* 0x000fe2000bf04270 */
[----:B------:R-:W-:Y:S01]  /*10020*/  STS.U16 [R20], R77 ;  /* 0x0000004d14007388 */ /* 0x000fe20000000400 */
[----:B------:R-:W-:Y:S01]  /*10030*/  UIMAD UR13, UR17, UR15, UR13 ;  /* 0x0000000f110d72a4 */ /* 0x000fe2000f8e020d */
[----:B0-----:R-:W-:Y:S01]  /*10040*/  PRMT R38, R87, 0x7632, R38 ;  /* 0x0000763257267816 */ /* 0x001fe20000000026 */
[----:B------:R-:W-:Y:S01]  /*10050*/  UIADD3 UR31, UP1, UPT, UR31, -0x800, URZ ;  /* 0xfffff8001f1f7890 */ /* 0x000fe2000ff3e0ff */
[----:B------:R0:W-:Y:S01]  /*10060*/  STS.U16 [R20+0xe], R37 ;  /* 0x00000e2514007388 */ /* 0x0001e20000000400 */
[----:B------:R-:W-:Y:S01]  /*10070*/  UIADD3 UR11, UP2, UPT, UR11, -0x400, URZ ;  /* 0xfffffc000b0b7890 */ /* 0x000fe2000ff5e0ff */
[----:B---3--:R-:W-:Y:S01]  /*10080*/  PRMT R39, R91, 0x7632, R39 ;  /* 0x000076325b277816 */ /* 0x008fe20000000027 */
        /* <DEDUP_REMOVED lines=9> */
[----:B--2---:R-:W-:Y:S02]  /*10120*/  UIMAD UR14, UR10, UR19, URZ ;  /* 0x000000130a0e72a4 */ /* 0x004fe4000f8e02ff */
[----:B------:R-:W-:Y:S01]  /*10130*/  UIMAD.WIDE.U32 UR12, UR10, UR18, UR12 ;  /* 0x000000120a0c72a5 */ /* 0x000fe2000f8e000c */
[----:B------:R-:W-:Y:S01]  /*10140*/  STS.U16 [R20+0x10], R85 ;  /* 0x0000105514007388 */ /* 0x000fe20000000400 */
[----:B------:R-:W-:-:S02]  /*10150*/  UIADD3.X UR29, UPT, UPT, UR29, -0x1, URZ, UP4, !UPT ;  /* 0xffffffff1d1d7890 */ /* 0x000fc4000a7fe4ff */
[----:B------:R-:W-:Y:S01]  /*10160*/  MOV R44, UR14 ;  /* 0x0000000e002c7c02 */ /* 0x000fe20008000f00 */
[----:B------:R0:W-:Y:S04]  /*10170*/  STS.U16 [R20+0x12], R40 ;  /* 0x0000122814007388 */ /* 0x0001e80000000400 */
[----:B------:R-:W-:Y:S01]  /*10180*/  STS.U16 [R20+0x14], R87 ;  /* 0x0000145714007388 */ /* 0x000fe20000000400 */
[----:B------:R-:W1:Y:S03]  /*10190*/  LDCU.64 UR14, c[0x0][0x520] ;  /* 0x0000a400ff0e77ac */ /* 0x000e660008000a00 */
[----:B------:R-:W-:Y:S01]  /*101a0*/  STS.U16 [R20+0x16], R38 ;  /* 0x0000162614007388 */ /* 0x000fe20000000400 */
[----:B0-----:R-:W-:-:S03]  /*101b0*/  LOP3.LUT R40, R3, 0x1f, RZ, 0xc0, !PT ;  /* 0x0000001f03287812 */ /* 0x001fc600078ec0ff */
[----:B------:R-:W-:Y:S01]  /*101c0*/  STS.U16 [R20+0x18], R89 ;  /* 0x0000185914007388 */ /* 0x000fe20000000400 */
[----:B------:R-:W-:-:S03]  /*101d0*/  SHF.L.U32 R3, R3, 0x4, RZ ;  /* 0x0000000403037819 */ /* 0x000fc600000006ff */
[----:B------:R0:W-:Y:S04]  /*101e0*/  STS.U16 [R20+0x1a], R37 ;  /* 0x00001a2514007388 */ /* 0x0001e80000000400 */
[----:B------:R-:W-:Y:S04]  /*101f0*/  STS.U16 [R20+0x1c], R91 ;  /* 0x00001c5b14007388 */ /* 0x000fe80000000400 */
[----:B------:R2:W-:Y:S01]  /*10200*/  STS.U16 [R20+0x1e], R39 ;  /* 0x00001e2714007388 */ /* 0x0005e20000000400 */
[----:B------:R-:W-:-:S03]  /*10210*/  NOP ;  /* 0x0000000000007918 */ /* 0x000fc60000000000 */
[----:B------:R-:W-:Y:S01]  /*10220*/  LDS.U16 R41, [R4] ;  /* 0x0000000004297984 */ /* 0x000fe20000000400 */
[----:B0-----:R-:W-:-:S03]  /*10230*/  LOP3.LUT R37, R40, 0x3e00, R3, 0xf8, !PT ;  /* 0x00003e0028257812 */ /* 0x001fc600078ef803 */
[----:B------:R-:W-:Y:S01]  /*10240*/  LDS.U16 R43, [R5+0x40] ;  /* 0x00004000052b7984 */ /* 0x000fe20000000400 */
[C---:B------:R-:W-:Y:S02]  /*10250*/  IADD3 R3, P0, PT, R37.reuse, UR12, RZ ;  /* 0x0000000c25037c10 */ /* 0x040fe4000ff1e0ff */
[----:B------:R-:W-:Y:S01]  /*10260*/  LOP3.LUT R73, R37, 0x20, RZ, 0xfc, !PT ;  /* 0x0000002025497812 */ /* 0x000fe200078efcff */
[----:B------:R-:W-:Y:S01]  /*10270*/  LDS.U16 R45, [R6+0x80] ;  /* 0x00008000062d7984 */ /* 0x000fe20000000400 */
[----:B------:R-:W-:Y:S01]  /*10280*/  IADD3.X R44, PT, PT, R44, UR13, RZ, P0, !PT ;  /* 0x0000000d2c2c7c10 */ /* 0x000fe200087fe4ff */
[----:B------:R-:W0:Y:S01]  /*10290*/  LDCU.64 UR12, c[0x0][0x518] ;  /* 0x0000a300ff0c77ac */ /* 0x000e220008000a00 */
[----:B----4-:R-:W-:Y:S01]  /*102a0*/  LEA R38, P0, R3, UR36, 0x1 ;  /* 0x0000002403267c11 */ /* 0x010fe2000f8008ff */
[----:B------:R-:W-:Y:S01]  /*102b0*/  LDS.U16 R47, [R7+0xc0] ;  /* 0x0000c000072f7984 */ /* 0x000fe20000000400 */
[----:B------:R-:W-:Y:S02]  /*102c0*/  LOP3.LUT R75, R37, 0x40, RZ, 0xfc, !PT ;  /* 0x00000040254b7812 */ /* 0x000fe400078efcff */
[----:B--2---:R-:W-:Y:S01]  /*102d0*/  LEA.HI.X R39, R3, UR37, R44, 0x1, P0 ;  /* 0x0000002503277c11 */ /* 0x004fe200080f0c2c */
        /* <DEDUP_REMOVED lines=22> */
[----:B------:R-:W-:Y:S01]  /*10440*/  LOP3.LUT R101, R37, 0x1e0, RZ, 0xfc, !PT ;  /* 0x000001e025657812 */ /* 0x000fe200078efcff */
[----:B-1----:R-:W-:Y:S01]  /*10450*/  UIMAD.WIDE.U32 UR6, UR10, UR14, UR6 ;  /* 0x0000000e0a0672a5 */ /* 0x002fe2000f8e0006 */
[----:B------:R-:W-:Y:S01]  /*10460*/  F2FP.F16.F32.PACK_AB R3, R35, R36 ;  /* 0x000000242303723e */ /* 0x000fe200000000ff */
[----:B------:R-:W-:Y:S01]  /*10470*/  LDS.U16 R63, [R15+0x2c0] ;  /* 0x0002c0000f3f7984 */ /* 0x000fe20000000400 */
[----:B------:R-:W-:Y:S01]  /*10480*/  FADD.FTZ R35, R2, R35 ;  /* 0x0000002302237221 */ /* 0x000fe20000010000 */
[----:B------:R-:W-:-:S02]  /*10490*/  UIMAD UR7, UR10, UR15, UR7 ;  /* 0x0000000f0a0772a4 */ /* 0x000fc4000f8e0207 */
        /* <DEDUP_REMOVED lines=86> */
[----:B------:R-:W-:Y:S01]  /*10a00*/  STS.U16 [R20+0x1c], R38 ;  /* 0x00001c2614007388 */ /* 0x000fe20000000400 */
[----:B-1----:R-:W-:Y:S01]  /*10a10*/  IADD3 R3, P0, PT, R37, UR6, RZ ;  /* 0x0000000625037c10 */ /* 0x002fe2000ff1e0ff */
[----:B------:R-:W-:-:S02]  /*10a20*/  UIADD3 UR6, UPT, UPT, UR24, -0x1, URZ ;  /* 0xffffffff18067890 */ /* 0x000fc4000fffe0ff */
[----:B------:R-:W-:Y:S01]  /*10a30*/  STS.U16 [R20+0x1e], R47 ;  /* 0x00001e2f14007388 */ /* 0x000fe20000000400 */
[----:B------:R-:W-:-:S03]  /*10a40*/  NOP ;  /* 0x0000000000007918 */ /* 0x000fc60000000000 */
[----:B------:R-:W-:Y:S01]  /*10a50*/  LDS.U16 R39, [R4] ;  /* 0x0000000004277984 */ /* 0x000fe20000000400 */
[----:B0-----:R-:W-:Y:S01]  /*10a60*/  LEA R2, P3, R3, UR12, 0x1 ;  /* 0x0000000c03027c11 */ /* 0x001fe2000f8608ff */
[----:B------:R-:W-:Y:S02]  /*10a70*/  UMOV UR24, UR6 ;  /* 0x0000000600187c82 */ /* 0x000fe40008000000 */
[----:B------:R-:W-:Y:S04]  /*10a80*/  LDS.U16 R5, [R5+0x40] ;  /* 0x0000400005057984 */ /* 0x000fe80000000400 */
[----:B------:R0:W-:Y:S04]  /*10a90*/  LDS.U16 R41, [R6+0x80] ;  /* 0x0000800006297984 */ /* 0x0001e80000000400 */
[----:B------:R-:W-:Y:S04]  /*10aa0*/  LDS.U16 R7, [R7+0xc0] ;  /* 0x0000c00007077984 */ /* 0x000fe80000000400 */
[----:B------:R-:W-:Y:S01]  /*10ab0*/  LDS.U16 R43, [R8+0x100] ;  /* 0x00010000082b7984 */ /* 0x000fe20000000400 */
[----:B0-----:R-:W-:-:S03]  /*10ac0*/  IADD3.X R6, PT, PT, RZ, UR7, RZ, P0, !PT ;  /* 0x00000007ff067c10 */ /* 0x001fc600087fe4ff */
        /* <DEDUP_REMOVED lines=50> */
.L_x_13550:
        /* <DEDUP_REMOVED lines=33> */
.L_x_13635:
[----:B------:R-:W-:Y:S05]  /*11000*/  BSYNC.RECONVERGENT B0 ;  /* 0x0000000000007941 */ /* 0x000fea0003800200 */
.L_x_13634:
[----:B------:R-:W-:Y:S01]  /*11010*/  UISETP.NE.U32.AND UP0, UPT, UR8, URZ, UPT ;  /* 0x000000ff0800728c */ /* 0x000fe2000bf05070 */
[----:B-1----:R-:W-:-:S03]  /*11020*/  ISETP.GE.AND P0, PT, R10, UR11, PT ;  /* 0x0000000b0a007c0c */ /* 0x002fc6000bf06270 */
[----:B------:R-:W-:-:S09]  /*11030*/  UISETP.NE.AND.EX UP0, UPT, UR9, URZ, UPT, UP0 ;  /* 0x000000ff0900728c */ /* 0x000fd2000bf05300 */
[----:B------:R-:W-:Y:S05]  /*11040*/  BRA.U !UP0, `(.L_x_13636) ;  /* 0x0000000108707547 */ /* 0x000fea000b800000 */
[----:B------:R-:W-:Y:S06]  /*11050*/  BAR.SYNC.DEFER_BLOCKING 0x0 ;  /* 0x0000000000007b1d */ /* 0x000fec0000010000 */
[----:B------:R-:W-:Y:S01]  /*11060*/  BSSY.RECONVERGENT B0, `(.L_x_13636) ;  /* 0x000001a000007945 */ /* 0x000fe20003800200 */
[----:B------:R-:W1:Y:S01]  /*11070*/  SHFL.DOWN P1, R3, R2, 0x1, 0x1f ;  /* 0x08201f0002037f89 */ /* 0x000e620000020000 */
[----:B------:R-:W3:Y:S01]  /*11080*/  S2R R6, SR_LANEID ;  /* 0x0000000000067919 */ /* 0x000ee20000000000 */
[----:B-1----:R-:W-:-:S05]  /*11090*/  @P1 FADD R3, R3, R2 ;  /* 0x0000000203031221 */ /* 0x002fca0000000000 */
[----:B0-----:R-:W0:Y:S01]  /*110a0*/  SHFL.DOWN P1, R0, R3, 0x2, 0x1f ;  /* 0x08401f0003007f89 */ /* 0x001e220000020000 */
[----:B---3--:R-:W-:Y:S02]  /*110b0*/  ISETP.NE.AND P2, PT, R6, RZ, PT ;  /* 0x000000ff0600720c */ /* 0x008fe40003f45270 */
[----:B------:R-:W1:Y:S11]  /*110c0*/  S2R R6, SR_TID.X ;  /* 0x0000000000067919 */ /* 0x000e760000002100 */
[----:B------:R-:W3:Y:S01]  /*110d0*/  @!P2 S2R R9, SR_CgaCtaId ;  /* 0x000000000009a919 */ /* 0x000ee20000008800 */
[----:B------:R-:W-:Y:S01]  /*110e0*/  @!P2 MOV R2, 0x400 ;  /* 0x000004000002a802 */ /* 0x000fe20000000f00 */
[----:B0-----:R-:W-:-:S05]  /*110f0*/  @P1 FADD R0, R3, R0 ;  /* 0x0000000003001221 */ /* 0x001fca0000000000 */
[----:B--2---:R-:W0:Y:S01]  /*11100*/  SHFL.DOWN P1, R5, R0, 0x4, 0x1f ;  /* 0x08801f0000057f89 */ /* 0x004e220000020000 */
[----:B---3--:R-:W-:Y:S01]  /*11110*/  @!P2 LEA R2, R9, R2, 0x18 ;  /* 0x000000020902a211 */ /* 0x008fe200078ec0ff */
        /* <DEDUP_REMOVED lines=14> */
.L_x_13637:
[----:B------:R-:W-:Y:S05]  /*11200*/  BSYNC.RECONVERGENT B0 ;  /* 0x0000000000007941 */ /* 0x000fea0003800200 */
.L_x_13636:
[----:B------:R-:W-:Y:S05]  /*11210*/  @P0 EXIT ;  /* 0x000000000000094d */ /* 0x000fea0003800000 */
[----:B------:R-:W3:Y:S01]  /*11220*/  S2UR UR8, SR_CgaCtaId ;  /* 0x00000000000879c3 */ /* 0x000ee20000008800 */
[----:B------:R-:W4:Y:S01]  /*11230*/  LDCU.64 UR6, c[0x0][0x4a8] ;  /* 0x00009500ff0677ac */ /* 0x000f220008000a00 */
[----:B012---:R-:W-:Y:S01]  /*11240*/  MOV R7, R10 ;  /* 0x0000000a00077202 */ /* 0x007fe20000000f00 */
[----:B------:R-:W0:Y:S01]  /*11250*/  LDCU UR9, c[0x0][0x360] ;  /* 0x00006c00ff0977ac */ /* 0x000e220008000800 */
[----:B------:R-:W1:Y:S01]  /*11260*/  LDCU.64 UR12, c[0x0][0x4b0] ;  /* 0x00009600ff0c77ac */ /* 0x000e620008000a00 */
[----:B------:R-:W2:Y:S01]  /*11270*/  LDCU.64 UR14, c[0x0][0x530] ;  /* 0x0000a600ff0e77ac */ /* 0x000ea20008000a00 */
[----:B----4-:R-:W-:-:S03]  /*11280*/  UIMAD.WIDE.U32 UR4, UR10, UR6, URZ ;  /* 0x000000060a0472a5 */ /* 0x010fc6000f8e00ff */
[----:B------:R-:W-:Y:S01]  /*11290*/  UMOV UR6, 0x400 ;  /* 0x0000040000067882 */ /* 0x000fe20000000000 */
[----:B------:R-:W-:Y:S02]  /*112a0*/  UIMAD UR10, UR10, UR7, UR5 ;  /* 0x000000070a0a72a4 */ /* 0x000fe4000f8e0205 */
[----:B0123--:R-:W-:-:S12]  /*112b0*/  ULEA UR6, UR8, UR6, 0x18 ;  /* 0x0000000608067291 */ /* 0x00ffd8000f8ec0ff */
.L_x_13638:
        /* <DEDUP_REMOVED lines=19> */
.L_x_13639:
        /* <DEDUP_REMOVED lines=9> */
.L_x_18740:


//--------------------- .text._Z25selective_scan_bwd_kernelI32Selective_Scan_bwd_kernel_traitsILi32ELi16ELb0ELb1ELb1ELb1ELb0EN3c104HalfENS1_7complexIfEEEEv12SSMParamsBwd --------------------------
	.section	.text._Z25selective_scan_bwd_kernelI32Selective_Scan_bwd_kernel_traitsILi32ELi16ELb0ELb1ELb1ELb1ELb0EN3c104HalfENS1_7complexIfEEEEv12SSMParamsBwd,"ax",@progbits
	.align	128
        .global         _Z25selective_scan_bwd_kernelI32Selective_Scan_bwd_kernel_traitsILi32ELi16ELb0ELb1ELb1ELb1ELb0EN3c104HalfENS1_7complexIfEEEEv12SSMParamsBwd
        .type           _Z25selective_scan_bwd_kernelI32Selective_Scan_bwd_kernel_traitsILi32ELi16ELb0ELb1ELb1ELb1ELb0EN3c104HalfENS1_7complexIfEEEEv12SSMParamsBwd,@function
        .size           _Z25selective_scan_bwd_kernelI32Selective_Scan_bwd_kernel_traitsILi32ELi16ELb0ELb1ELb1ELb1ELb0EN3c104HalfENS1_7complexIfEEEEv12SSMParamsBwd,(.L_x_18741 - _Z25selective_scan_bwd_kernelI32Selective_Scan_bwd_kernel_traitsILi32ELi16ELb0ELb1ELb1ELb1ELb0EN3c104HalfENS1_7complexIfEEEEv12SSMParamsBwd)
        .other          _Z25selective_scan_bwd_kernelI32Selective_Scan_bwd_kernel_traitsILi32ELi16ELb0ELb1ELb1ELb1ELb0EN3c104HalfENS1_7complexIfEEEEv12SSMParamsBwd,@"STO_CUDA_ENTRY STV_DEFAULT"
_Z25selective_scan_bwd_kernelI32Selective_Scan_bwd_kernel_traitsILi32ELi16ELb0ELb1ELb1ELb1ELb0EN3c104HalfENS1_7complexIfEEEEv12SSMParamsBwd:
.text._Z25selective_scan_bwd_kernelI32Selective_Scan_bwd_kernel_traitsILi32ELi16ELb0ELb1ELb1ELb1ELb0EN3c104HalfENS1_7complexIfEEEEv12SSMParamsBwd:
        /* <DEDUP_REMOVED lines=173> */
.L_x_13754:
        /* <DEDUP_REMOVED lines=45> */
[----:B------:R-:W3:Y:S01]  /*0da0*/  @!P3 LDG.E.U16 R14, desc[UR28][R6.64+0x140] ;  /* 0x0001401c060eb981 */ /* 0x000ee2000c1e1500 */
        /* <DEDUP_REMOVED lines=49> */
[C---:B-1----:R-:W-:Y:S02]  /*10c0*/  LEA.HI.SX32 R4, R38.reuse, R38, 0x1b ;  /* 0x0000002626047211 */ /* 0x042fe400078fdaff */
        /* <DEDUP_REMOVED lines=40> */
[----:B0-----:R-:W-:Y:S02]  /*1350*/  LEA R5, R8, UR25, 0x1 ;  /* 0x0000001908057c11 */ /* 0x001fe4000f8e08ff */
[----:B------:R-:W-:Y:S02]  /*1360*/  LEA R8, R20, UR25, 0x1 ;  /* 0x0000001914087c11 */ /* 0x000fe4000f8e08ff */
[----:B------:R-:W-:Y:S01]  /*1370*/  IADD3 R20, PT, PT, R38, 0xe0, RZ ;  /* 0x000000e026147810 */ /* 0x000fe20007ffe0ff */
[----:B--2---:R0:W-:Y:S03]  /*1380*/  STS.U16 [R5+0x40], R10 ;  /* 0x0000400a05007388 */ /* 0x0041e60000000400 */
[----:B------:R-:W-:Y:S01]  /*1390*/  LEA.HI.SX32 R20, R20, R38, 0x1b ;  /* 0x0000002614147211 */ /* 0x000fe200078fdaff */
[----:B------:R1:W-:Y:S04]  /*13a0*/  STS.U16 [R6+0x80], R11 ;  /* 0x0000800b06007388 */ /* 0x0003e80000000400 */
[----:B----4-:R2:W-:Y:S01]  /*13b0*/  STS.U16 [R7+0xc0], R12 ;  /* 0x0000c00c07007388 */ /* 0x0105e20000000400 */
[----:B0-----:R-:W-:-:S02]  /*13c0*/  LEA R10, R19, UR25, 0x1 ;  /* 0x00000019130a7c11 */ /* 0x001fc4000f8e08ff */
[----:B-1----:R-:W-:Y:S02]  /*13d0*/  LEA R11, R20, UR25, 0x1 ;  /* 0x00000019140b7c11 */ /* 0x002fe4000f8e08ff */
[C---:B------:R-:W-:Y:S01]  /*13e0*/  IADD3 R20, PT, PT, R38.reuse, 0x180, RZ ;  /* 0x0000018026147810 */ /* 0x040fe20007ffe0ff */
[----:B---3--:R0:W-:Y:S01]  /*13f0*/  STS.U16 [R8+0x100], R13 ;  /* 0x0001000d08007388 */ /* 0x0081e20000000400 */
[----:B------:R-:W-:Y:S02]  /*1400*/  IADD3 R19, PT, PT, R38, 0x160, RZ ;  /* 0x0000016026137810 */ /* 0x000fe40007ffe0ff */
[----:B--2---:R-:W-:Y:S01]  /*1410*/  LEA R12, R27, UR25, 0x1 ;  /* 0x000000191b0c7c11 */ /* 0x004fe2000f8e08ff */
[----:B------:R1:W-:Y:S01]  /*1420*/  STS.U16 [R9+0x140], R14 ;  /* 0x0001400e09007388 */ /* 0x0003e20000000400 */
[----:B------:R-:W-:Y:S02]  /*1430*/  LEA.HI.SX32 R20, R20, R38, 0x1b ;  /* 0x0000002614147211 */ /* 0x000fe400078fdaff */
[----:B------:R-:W-:Y:S01]  /*1440*/  IADD3 R27, PT, PT, R38, 0x1a0, RZ ;  /* 0x000001a0261b7810 */ /* 0x000fe20007ffe0ff */
[----:B------:R-:W-:Y:S01]  /*1450*/  STS.U16 [R10+0x180], R15 ;  /* 0x0001800f0a007388 */ /* 0x000fe20000000400 */
[----:B0-----:R-:W-:-:S02]  /*1460*/  LEA R13, R28, UR25, 0x1 ;  /* 0x000000191c0d7c11 */ /* 0x001fc4000f8e08ff */
[C---:B------:R-:W-:Y:S01]  /*1470*/  IADD3 R28, PT, PT, R38.reuse, 0x1c0, RZ ;  /* 0x000001c0261c7810 */ /* 0x040fe20007ffe0ff */
[----:B------:R0:W-:Y:S01]  /*1480*/  STS.U16 [R11+0x1c0], R16 ;  /* 0x0001c0100b007388 */ /* 0x0001e20000000400 */
[----:B-1----:R-:W-:Y:S02]  /*1490*/  LEA R14, R31, UR25, 0x1 ;  /* 0x000000191f0e7c11 */ /* 0x002fe4000f8e08ff */
[----:B------:R-:W-:Y:S02]  /*14a0*/  IADD3 R31, PT, PT, R38, 0x1e0, RZ ;  /* 0x000001e0261f7810 */ /* 0x000fe40007ffe0ff */
[-C--:B------:R-:W-:Y:S02]  /*14b0*/  LEA.HI.SX32 R19, R19, R38.reuse, 0x1b ;  /* 0x0000002613137211 */ /* 0x080fe400078fdaff */
[----:B------:R-:W-:Y:S02]  /*14c0*/  LEA.HI.SX32 R27, R27, R38, 0x1b ;  /* 0x000000261b1b7211 */ /* 0x000fe400078fdaff */
[----:B0-----:R-:W-:-:S02]  /*14d0*/  LEA R16, R20, UR25, 0x1 ;  /* 0x0000001914107c11 */ /* 0x001fc4000f8e08ff */
        /* <DEDUP_REMOVED lines=9> */
[----:B0-----:R-:W-:-:S03]  /*1570*/  LEA R17, R27, UR25, 0x1 ;  /* 0x000000191b117c11 */ /* 0x001fc6000f8e08ff */
[----:B------:R0:W-:Y:S01]  /*1580*/  STS.U16 [R15+0x2c0], R26 ;  /* 0x0002c01a0f007388 */ /* 0x0001e20000000400 */
[----:B-1----:R-:W-:-:S03]  /*1590*/  LEA R18, R28, UR25, 0x1 ;  /* 0x000000191c127c11 */ /* 0x002fc6000f8e08ff */
        /* <DEDUP_REMOVED lines=22> */
[----:B--2---:R-:W-:Y:S01]  /*1700*/  PRMT R21, RZ, 0x7610, R21 ;  /* 0x00007610ff157816 */ /* 0x004fe20000000015 */
[----:B------:R-:W-:Y:S01]  /*1710*/  BAR.SYNC.DEFER_BLOCKING 0x0 ;  /* 0x0000000000007b1d */ /* 0x000fe20000010000 */
[----:B------:R-:W-:-:S05]  /*1720*/  PRMT R28, RZ, 0x7610, R28 ;  /* 0x00007610ff1c7816 */ /* 0x000fca000000001c */
        /* <DEDUP_REMOVED lines=16> */
[----:B0-----:R-:W-:-:S11]  /*1830*/  PRMT R26, RZ, 0x7610, R26 ;  /* 0x00007610ff1a7816 */ /* 0x001fd6000000001a */
[----:B------:R-:W2:Y:S01]  /*1840*/  @!P0 LDG.E.U16 R35, desc[UR28][R24.64+0x180] ;  /* 0x0001801c18238981 */ /* 0x000ea2000c1e1500 */
[----:B------:R-:W-:Y:S02]  /*1850*/  ISETP.NE.AND P0, PT, R56, RZ, PT ;  /* 0x000000ff3800720c */ /* 0x000fe40003f05270 */
[----:B-1----:R-:W-:-:S11]  /*1860*/  PRMT R29, RZ, 0x7610, R29 ;  /* 0x00007610ff1d7816 */ /* 0x002fd6000000001d */
[----:B------:R-:W2:Y:S01]  /*1870*/  @!P0 LDG.E.U16 R26, desc[UR28][R24.64+0x1c0] ;  /* 0x0001c01c181a8981 */ /* 0x000ea2000c1e1500 */
[----:B------:R-:W-:Y:S02]  /*1880*/  ISETP.NE.AND P0, PT, R61, RZ, PT ;  /* 0x000000ff3d00720c */ /* 0x000fe40003f05270 */
[----:B---3--:R-:W-:Y:S02]  /*1890*/  PRMT R30, RZ, 0x7610, R30 ;  /* 0x00007610ff1e7816 */ /* 0x008fe4000000001e */
[----:B----4-:R-:W-:Y:S02]  /*18a0*/  PRMT R33, RZ, 0x7610, R33 ;  /* 0x00007610ff217816 */ /* 0x010fe40000000021 */
[----:B-----5:R-:W-:Y:S02]  /*18b0*/  PRMT R34, RZ, 0x7610, R34 ;  /* 0x00007610ff227816 */ /* 0x020fe40000000022 */
[----:B------:R-:W-:Y:S02]  /*18c0*/  PRMT R37, RZ, 0x7610, R37 ;  /* 0x00007610ff257816 */ /* 0x000fe40000000025 */
[----:B------:R-:W-:Y:S01]  /*18d0*/  PRMT R38, RZ, 0x7610, R38 ;  /* 0x00007610ff267816 */ /* 0x000fe20000000026 */
[----:B------:R-:W3:Y:S04]  /*18e0*/  @!P1 LDG.E.U16 R33, desc[UR28][R24.64+0x280] ;  /* 0x0002801c18219981 */ /* 0x000ee8000c1e1500 */
[----:B------:R-:W4:Y:S01]  /*18f0*/  @!P0 LDG.E.U16 R29, desc[UR28][R24.64+0x200] ;  /* 0x0002001c181d8981 */ /* 0x000f22000c1e1500 */
[----:B------:R-:W-:-:S02]  /*1900*/  ISETP.NE.AND P0, PT, R64, RZ, PT ;  /* 0x000000ff4000720c */ /* 0x000fc40003f05270 */
[----:B------:R-:W-:Y:S01]  /*1910*/  PRMT R39, RZ, 0x7610, R39 ;  /* 0x00007610ff277816 */ /* 0x000fe20000000027 */
[----:B------:R-:W5:Y:S01]  /*1920*/  @!P2 LDG.E.U16 R34, desc[UR28][R24.64+0x2c0] ;  /* 0x0002c01c1822a981 */ /* 0x000f62000c1e1500 */
[----:B------:R-:W-:-:S03]  /*1930*/  PRMT R40, RZ, 0x7610, R40 ;  /* 0x00007610ff287816 */ /* 0x000fc60000000028 */
[----:B------:R-:W5:Y:S04]  /*1940*/  @!P3 LDG.E.U16 R37, desc[UR28][R24.64+0x300] ;  /* 0x0003001c1825b981 */ /* 0x000f68000c1e1500 */
[----:B------:R-:W5:Y:S04]  /*1950*/  @!P4 LDG.E.U16 R38, desc[UR28][R24.64+0x340] ;  /* 0x0003401c1826c981 */ /* 0x000f68000c1e1500 */
[----:B------:R-:W3:Y:S04]  /*1960*/  @!P0 LDG.E.U16 R30, desc[UR28][R24.64+0x240] ;  /* 0x0002401c181e8981 */ /* 0x000ee8000c1e1500 */
[----:B------:R-:W5:Y:S04]  /*1970*/  @!P5 LDG.E.U16 R39, desc[UR28][R24.64+0x380] ;  /* 0x0003801c1827d981 */ /* 0x000f68000c1e1500 */
[----:B------:R0:W5:Y:S01]  /*1980*/  @!P6 LDG.E.U16 R40, desc[UR28][R24.64+0x3c0] ;  /* 0x0003c01c1828e981 */ /* 0x000162000c1e1500 */
        /* <DEDUP_REMOVED lines=20> */
[----:B--2---:R0:W-:Y:S04]  /*1ad0*/  STS.U16 [R4], R21 ;  /* 0x0000001504007388 */ /* 0x0041e80000000400 */
[----:B------:R-:W-:Y:S04]  /*1ae0*/  STS.U16 [R5+0x40], R28 ;  /* 0x0000401c05007388 */ /* 0x000fe80000000400 */
[----:B------:R-:W-:Y:S04]  /*1af0*/  STS.U16 [R6+0x80], R27 ;  /* 0x0000801b06007388 */ /* 0x000fe80000000400 */
[----:B------:R-:W-:Y:S04]  /*1b00*/  STS.U16 [R7+0xc0], R32 ;  /* 0x0000c02007007388 */ /* 0x000fe80000000400 */
[----:B------:R-:W-:Y:S04]  /*1b10*/  STS.U16 [R8+0x100], R31 ;  /* 0x0001001f08007388 */ /* 0x000fe80000000400 */
[----:B------:R-:W-:Y:S04]  /*1b20*/  STS.U16 [R9+0x140], R36 ;  /* 0x0001402409007388 */ /* 0x000fe80000000400 */
[----:B------:R-:W-:Y:S04]  /*1b30*/  STS.U16 [R10+0x180], R35 ;  /* 0x000180230a007388 */ /* 0x000fe80000000400 */
[----:B------:R1:W-:Y:S04]  /*1b40*/  STS.U16 [R11+0x1c0], R26 ;  /* 0x0001c01a0b007388 */ /* 0x0003e80000000400 */
[----:B----4-:R2:W-:Y:S04]  /*1b50*/  STS.U16 [R12+0x200], R29 ;  /* 0x0002001d0c007388 */ /* 0x0105e80000000400 */
[----:B---3--:R3:W-:Y:S04]  /*1b60*/  STS.U16 [R13+0x240], R30 ;  /* 0x0002401e0d007388 */ /* 0x0087e80000000400 */
[----:B------:R-:W-:Y:S04]  /*1b70*/  STS.U16 [R14+0x280], R33 ;  /* 0x000280210e007388 */ /* 0x000fe80000000400 */
[----:B-----5:R-:W-:Y:S04]  /*1b80*/  STS.U16 [R15+0x2c0], R34 ;  /* 0x0002c0220f007388 */ /* 0x020fe80000000400 */
[----:B------:R-:W-:Y:S04]  /*1b90*/  STS.U16 [R16+0x300], R37 ;  /* 0x0003002510007388 */ /* 0x000fe80000000400 */
[----:B------:R-:W-:Y:S04]  /*1ba0*/  STS.U16 [R17+0x340], R38 ;  /* 0x0003402611007388 */ /* 0x000fe80000000400 */
[----:B------:R4:W-:Y:S04]  /*1bb0*/  STS.U16 [R18+0x380], R39 ;  /* 0x0003802712007388 */ /* 0x0009e80000000400 */
[----:B------:R5:W-:Y:S01]  /*1bc0*/  STS.U16 [R19+0x3c0], R40 ;  /* 0x0003c02813007388 */ /* 0x000be20000000400 */
[----:B------:R-:W-:-:S03]  /*1bd0*/  NOP ;  /* 0x0000000000007918 */ /* 0x000fc60000000000 */
[----:B------:R-:W5:Y:S04]  /*1be0*/  LDS.U16 R31, [R20] ;  /* 0x00000000141f7984 */ /* 0x000f680000000400 */
[----:B------:R-:W-:Y:S04]  /*1bf0*/  LDS.U16 R32, [R20+0x2] ;  /* 0x0000020014207984 */ /* 0x000fe80000000400 */
[----:B------:R-:W5:Y:S04]  /*1c00*/  LDS.U16 R35, [R20+0x4] ;  /* 0x0000040014237984 */ /* 0x000f680000000400 */
[----:B------:R-:W-:Y:S04]  /*1c10*/  LDS.U16 R33, [R20+0x6] ;  /* 0x0000060014217984 */ /* 0x000fe80000000400 */
[----:B------:R-:W-:Y:S04]  /*1c20*/  LDS.U16 R34, [R20+0x8] ;  /* 0x0000080014227984 */ /* 0x000fe80000000400 */
[----:B------:R-:W5:Y:S04]  /*1c30*/  LDS.U16 R36, [R20+0xa] ;  /* 0x00000a0014247984 */ /* 0x000f680000000400 */
[----:B------:R-:W5:Y:S04]  /*1c40*/  LDS.U16 R37, [R20+0xc] ;  /* 0x00000c0014257984 */ /* 0x000f680000000400 */
[----:B------:R-:W1:Y:S04]  /*1c50*/  LDS.U16 R42, [R20+0xe] ;  /* 0x00000e00142a7984 */ /* 0x000e680000000400 */
[----:B------:R-:W1:Y:S04]  /*1c60*/  LDS.U16 R51, [R20+0x10] ;  /* 0x0000100014337984 */ /* 0x000e680000000400 */
[----:B------:R-:W1:Y:S04]  /*1c70*/  LDS.U16 R56, [R20+0x12] ;  /* 0x0000120014387984 */ /* 0x000e680000000400 */
[----:B------:R-:W1:Y:S04]  /*1c80*/  LDS.U16 R61, [R20+0x14] ;  /* 0x00001400143d7984 */ /* 0x000e680000000400 */
[----:B------:R-:W1:Y:S04]  /*1c90*/  LDS.U16 R73, [R20+0x16] ;  /* 0x0000160014497984 */ /* 0x000e680000000400 */
[----:B------:R-:W2:Y:S04]  /*1ca0*/  LDS.U16 R72, [R20+0x18] ;  /* 0x0000180014487984 */ /* 0x000ea80000000400 */
[----:B------:R-:W2:Y:S04]  /*1cb0*/  LDS.U16 R66, [R20+0x1a] ;  /* 0x00001a0014427984 */ /* 0x000ea80000000400 */
[----:B------:R-:W2:Y:S04]  /*1cc0*/  LDS.U16 R65, [R20+0x1c] ;  /* 0x00001c0014417984 */ /* 0x000ea80000000400 */
[----:B------:R-:W2:Y:S01]  /*1cd0*/  LDS.U16 R64, [R20+0x1e] ;  /* 0x00001e0014407984 */ /* 0x000ea20000000400 */
        /* <DEDUP_REMOVED lines=24> */
[----:B------:R-:W-:Y:S02]  /*1e60*/  PRMT R38, RZ, 0x7610, R38 ;  /* 0x00007610ff267816 */ /* 0x000fe40000000026 */
[----:B------:R-:W-:Y:S02]  /*1e70*/  PRMT R41, RZ, 0x7610, R41 ;  /* 0x00007610ff297816 */ /* 0x000fe40000000029 */
[----:B-----5:R-:W-:Y:S02]  /*1e80*/  PRMT R40, RZ, 0x7610, R40 ;  /* 0x00007610ff287816 */ /* 0x020fe40000000028 */
        /* <DEDUP_REMOVED lines=13> */
[----:B------:R-:W-:-:S05]  /*1f60*/  HADD2.F32 R31, -RZ, R31.H0_H0 ;  /* 0x2000001fff1f7230 */ /* 0x000fca0000004100 */
[----:B------:R-:W-:Y:S01]  /*1f70*/  FADD.FTZ R31, R31, UR7 ;  /* 0x000000071f1f7e21 */ /* 0x000fe20008010000 */
[----:B------:R-:W-:-:S04]  /*1f80*/  HADD2.F32 R35, -RZ, R35.H0_H0 ;  /* 0x20000023ff237230 */ /* 0x000fc80000004100 */
[----:B------:R-:W-:Y:S01]  /*1f90*/  FSETP.GTU.FTZ.AND P0, PT, R31, 20, PT ;  /* 0x41a000001f00780b */ /* 0x000fe20003f1c000 */
[----:B------:R-:W-:Y:S02]  /*1fa0*/  HADD2.F32 R32, -RZ, R32.H0_H0 ;  /* 0x20000020ff207230 */ /* 0x000fe40000004100 */
[----:B------:R-:W-:Y:S01]  /*1fb0*/  HADD2.F32 R36, -RZ, R36.H0_H0 ;  /* 0x20000024ff247230 */ /* 0x000fe20000004100 */
[----:B------:R-:W-:Y:S02]  /*1fc0*/  BSSY.RECONVERGENT B0, `(.L_x_13641) ;  /* 0x0000059000007945 */ /* 0x000fe40003800200 */
[----:B------:R-:W-:Y:S02]  /*1fd0*/  FADD.FTZ R32, R32, UR7 ;  /* 0x0000000720207e21 */ /* 0x000fe40008010000 */
[----:B------:R-:W-:Y:S01]  /*1fe0*/  FADD.FTZ R36, R36, UR7 ;  /* 0x0000000724247e21 */ /* 0x000fe20008010000 */
[----:B0-----:R-:W-:Y:S02]  /*1ff0*/  PRMT R22, RZ, 0x7610, R22 ;  /* 0x00007610ff167816 */ /* 0x001fe40000000016 */
[----:B------:R-:W-:-:S02]  /*2000*/  MOV R23, RZ ;  /* 0x000000ff00177202 */ /* 0x000fc40000000f00 */
[----:B------:R-:W-:Y:S02]  /*2010*/  FSETP.GTU.FTZ.AND P1, PT, R32, 20, PT ;  /* 0x41a000002000780b */ /* 0x000fe40003f3c000 */
[----:B------:R-:W-:Y:S01]  /*2020*/  FSETP.GTU.FTZ.AND P5, PT, R36, 20, PT ;  /* 0x41a000002400780b */ /* 0x000fe20003fbc000 */
[----:B------:R-:W-:Y:S04]  /*2030*/  STS.U16 [R4], R21 ;  /* 0x0000001504007388 */ /* 0x000fe80000000400 */
[----:B------:R-:W-:Y:S04]  /*2040*/  STS.U16 [R5+0x40], R24 ;  /* 0x0000401805007388 */ /* 0x000fe80000000400 */
[----:B------:R-:W-:Y:S04]  /*2050*/  STS.U16 [R6+0x80], R25 ;  /* 0x0000801906007388 */ /* 0x000fe80000000400 */
[----:B------:R-:W-:Y:S04]  /*2060*/  STS.U16 [R7+0xc0], R26 ;  /* 0x0000c01a07007388 */ /* 0x000fe80000000400 */
[----:B------:R-:W-:Y:S04]  /*2070*/  STS.U16 [R8+0x100], R27 ;  /* 0x0001001b08007388 */ /* 0x000fe80000000400 */
[----:B--2---:R-:W-:Y:S04]  /*2080*/  STS.U16 [R9+0x140], R28 ;  /* 0x0001401c09007388 */ /* 0x004fe80000000400 */
[----:B---3--:R-:W-:Y:S04]  /*2090*/  STS.U16 [R10+0x180], R29 ;  /* 0x0001801d0a007388 */ /* 0x008fe80000000400 */
[----:B----4-:R-:W-:Y:S04]  /*20a0*/  STS.U16 [R11+0x1c0], R30 ;  /* 0x0001c01e0b007388 */ /* 0x010fe80000000400 */
[----:B-----5:R-:W-:Y:S04]  /*20b0*/  STS.U16 [R12+0x200], R39 ;  /* 0x000200270c007388 */ /* 0x020fe80000000400 */
        /* <DEDUP_REMOVED lines=14> */
[----:B------:R3:W1:Y:S04]  /*21a0*/  LDS.U16 R81, [R20+0xc] ;  /* 0x00000c0014517984 */ /* 0x0006680000000400 */
[----:B------:R3:W2:Y:S04]  /*21b0*/  LDS.U16 R77, [R20+0xe] ;  /* 0x00000e00144d7984 */ /* 0x0006a80000000400 */
[----:B------:R3:W2:Y:S04]  /*21c0*/  LDS.U16 R80, [R20+0x10] ;  /* 0x0000100014507984 */ /* 0x0006a80000000400 */
        /* <DEDUP_REMOVED lines=8> */
[----:B------:R-:W-:Y:S02]  /*2250*/  HADD2.F32 R39, -RZ, R34.H0_H0 ;  /* 0x20000022ff277230 */ /* 0x000fe40000004100 */
[----:B------:R-:W-:Y:S01]  /*2260*/  FADD.FTZ R33, R35, UR7 ;  /* 0x0000000723217e21 */ /* 0x000fe20008010000 */
[----:B-1----:R-:W-:Y:S02]  /*2270*/  HADD2.F32 R41, -RZ, R37.H0_H0 ;  /* 0x20000025ff297230 */ /* 0x002fe40000004100 */
[----:B------:R-:W-:Y:S01]  /*2280*/  FADD.FTZ R34, R38, UR7 ;  /* 0x0000000726227e21 */ /* 0x000fe20008010000 */
[----:B------:R-:W-:Y:S01]  /*2290*/  FADD.FTZ R35, R39, UR7 ;  /* 0x0000000727237e21 */ /* 0x000fe20008010000 */
[----:B------:R-:W-:Y:S02]  /*22a0*/  HFMA2 R21, -RZ, RZ, 0, 0 ;  /* 0x00000000ff157431 */ /* 0x000fe400000001ff */
[----:B------:R-:W-:Y:S02]  /*22b0*/  HFMA2 R30, -RZ, RZ, 0, 0 ;  /* 0x00000000ff1e7431 */ /* 0x000fe400000001ff */
[----:B--2---:R-:W-:Y:S01]  /*22c0*/  HFMA2 R40, -RZ, RZ, 0, 0 ;  /* 0x00000000ff287431 */ /* 0x004fe200000001ff */
[----:B------:R-:W-:-:S02]  /*22d0*/  CS2R R24, SRZ ;  /* 0x0000000000187805 */ /* 0x000fc4000001ff00 */
[----:B------:R-:W-:Y:S02]  /*22e0*/  CS2R R26, SRZ ;  /* 0x00000000001a7805 */ /* 0x000fe4000001ff00 */
[----:B------:R-:W-:Y:S02]  /*22f0*/  CS2R R28, SRZ ;  /* 0x00000000001c7805 */ /* 0x000fe4000001ff00 */
[----:B------:R-:W-:Y:S02]  /*2300*/  FSETP.GTU.FTZ.AND P2, PT, R33, 20, PT ;  /* 0x41a000002100780b */ /* 0x000fe40003f5c000 */
[----:B------:R-:W-:Y:S02]  /*2310*/  CS2R R38, SRZ ;  /* 0x0000000000267805 */ /* 0x000fe4000001ff00 */
[----:B------:R-:W-:Y:S01]  /*2320*/  FSETP.GTU.FTZ.AND P3, PT, R34, 20, PT ;  /* 0x41a000002200780b */ /* 0x000fe20003f7c000 */
[----:B------:R-:W-:Y:S01]  /*2330*/  FADD.FTZ R41, R41, UR7 ;  /* 0x0000000729297e21 */ /* 0x000fe20008010000 */
[----:B------:R-:W-:-:S02]  /*2340*/  FSETP.GTU.FTZ.AND P4, PT, R35, 20, PT ;  /* 0x41a000002300780b */ /* 0x000fc40003f9c000 */
[----:B------:R-:W-:Y:S01]  /*2350*/  MOV R37, RZ ;  /* 0x000000ff00257202 */ /* 0x000fe20000000f00 */
[----:B----4-:R-:W-:Y:S10]  /*2360*/  @P0 BRA `(.L_x_13642) ;  /* 0x0000000000780947 */ /* 0x010ff40003800000 */
        /* <DEDUP_REMOVED lines=30> */
.L_x_13642:
[----:B------:R-:W-:Y:S05]  /*2550*/  BSYNC.RECONVERGENT B0 ;  /* 0x0000000000007941 */ /* 0x000fea0003800200 */
.L_x_13641:
[----:B---3--:R-:W-:Y:S01]  /*2560*/  HADD2.F32 R46, -RZ, R42.H0_H0 ;  /* 0x2000002aff2e7230 */ /* 0x008fe20000004100 */
        /* <DEDUP_REMOVED lines=37> */
.L_x_13644:
[----:B------:R-:W-:Y:S05]  /*27c0*/  BSYNC.RECONVERGENT B0 ;  /* 0x0000000000007941 */ /* 0x000fea0003800200 */
.L_x_13643:
        /* <DEDUP_REMOVED lines=39> */
.L_x_13646:
[----:B------:R-:W-:Y:S05]  /*2a40*/  BSYNC.RECONVERGENT B0 ;  /* 0x0000000000007941 */ /* 0x000fea0003800200 */
.L_x_13645:
        /* <DEDUP_REMOVED lines=39> */
.L_x_13648:
[----:B------:R-:W-:Y:S05]  /*2cc0*/  BSYNC.RECONVERGENT B0 ;  /* 0x0000000000007941 */ /* 0x000fea0003800200 */
.L_x_13647:
        /* <DEDUP_REMOVED lines=39> */
.L_x_13650:
[----:B------:R-:W-:Y:S05]  /*2f40*/  BSYNC.RECONVERGENT B0 ;  /* 0x0000000000007941 */ /* 0x000fea0003800200 */
.L_x_13649:
        /* <DEDUP_REMOVED lines=39> */
.L_x_13652:
[----:B------:R-:W-:Y:S05]  /*31c0*/  BSYNC.RECONVERGENT B0 ;  /* 0x0000000000007941 */ /* 0x000fea0003800200 */
.L_x_13651:
        /* <DEDUP_REMOVED lines=39> */
.L_x_13654:
[----:B------:R-:W-:Y:S05]  /*3440*/  BSYNC.RECONVERGENT B0 ;  /* 0x0000000000007941 */ /* 0x000fea0003800200 */
.L_x_13653:
[----:B------:R-:W-:Y:S02]  /*3450*/  HADD2.F32 R66, -RZ, R75.H0_H0 ;  /* 0x2000004bff427230 */ /* 0x000fe40000004100 */
[----:B------:R-:W-:Y:S01]  /*3460*/  FFMA.FTZ R83, R97, R48, R86 ;  /* 0x0000003061537223 */ /* 0x000fe20000010056 */
[----:B------:R-:W-:Y:S01]  /*3470*/  BSSY.RECONVERGENT B0, `(.L_x_13655) ;  /* 0x0000025000007945 */ /* 0x000fe20003800200 */
[----:B------:R-:W-:Y:S02]  /*3480*/  HADD2.F32 R85, -RZ, R65.H0_H0 ;  /* 0x20000041ff557230 */ /* 0x000fe40000004100 */
[----:B------:R-:W-:Y:S01]  /*3490*/  FADD.FTZ R75, R84, UR7 ;  /* 0x00000007544b7e21 */ /* 0x000fe20008010000 */
[----:B------:R-:W-:Y:S01]  /*34a0*/  FSETP.GTU.FTZ.AND P0, PT, R73, 20, PT ;  /* 0x41a000004900780b */ /* 0x000fe20003f1c000 */
[----:B------:R-:W-:Y:S02]  /*34b0*/  HADD2.F32 R65, -RZ, R82.H0_H0 ;  /* 0x20000052ff417230 */ /* 0x000fe40000004100 */
        /* <DEDUP_REMOVED lines=32> */
.L_x_13656:
[----:B------:R-:W-:Y:S05]  /*36c0*/  BSYNC.RECONVERGENT B0 ;  /* 0x0000000000007941 */ /* 0x000fea0003800200 */
.L_x_13655:
        /* <DEDUP_REMOVED lines=39> */
.L_x_13658:
[----:B------:R-:W-:Y:S05]  /*3940*/  BSYNC.RECONVERGENT B0 ;  /* 0x0000000000007941 */ /* 0x000fea0003800200 */
.L_x_13657:
        /* <DEDUP_REMOVED lines=39> */
.L_x_13660:
[----:B------:R-:W-:Y:S05]  /*3bc0*/  BSYNC.RECONVERGENT B0 ;  /* 0x0000000000007941 */ /* 0x000fea0003800200 */
.L_x_13659:
        /* <DEDUP_REMOVED lines=44> */
.L_x_13662:
[----:B------:R-:W-:Y:S05]  /*3e90*/  BSYNC.RECONVERGENT B0 ;  /* 0x0000000000007941 */ /* 0x000fea0003800200 */
.L_x_13661:
        /* <DEDUP_REMOVED lines=32> */
.L_x_13664:
[----:B------:R-:W-:Y:S05]  /*40a0*/  BSYNC.RECONVERGENT B0 ;  /* 0x0000000000007941 */ /* 0x000fea0003800200 */
.L_x_13663:
        /* <DEDUP_REMOVED lines=32> */
.L_x_13666:
[----:B------:R-:W-:Y:S05]  /*42b0*/  BSYNC.RECONVERGENT B0 ;  /* 0x0000000000007941 */ /* 0x000fea0003800200 */
.L_x_13665:
        /* <DEDUP_REMOVED lines=32> */
.L_x_13668:
[----:B------:R-:W-:Y:S05]  /*44c0*/  BSYNC.RECONVERGENT B0 ;  /* 0x0000000000007941 */ /* 0x000fea0003800200 */
.L_x_13667:
        /* <DEDUP_REMOVED lines=32> */
.L_x_13670:
[----:B------:R-:W-:Y:S05]  /*46d0*/  BSYNC.RECONVERGENT B0 ;  /* 0x0000000000007941 */ /* 0x000fea0003800200 */
.L_x_13669:
        /* <DEDUP_REMOVED lines=32> */
.L_x_13672:
[----:B------:R-:W-:Y:S05]  /*48e0*/  BSYNC.RECONVERGENT B0 ;  /* 0x0000000000007941 */ /* 0x000fea0003800200 */
.L_x_13671:
        /* <DEDUP_REMOVED lines=48> */
[----:B0-----:R-:W-:Y:S01]  /*4bf0*/  UIMAD.WIDE.U32 UR10, UR40, UR30, URZ ;  /* 0x0000001e280a72a5 */ /* 0x001fe2000f8e00ff */
[----:B------:R-:W-:Y:S01]  /*4c00*/  FADD.FTZ R179, R69, R69 ;  /* 0x0000004545b37221 */ /* 0x000fe20000010000 */
[----:B------:R-:W-:Y:S01]  /*4c10*/  FADD.FTZ R180, R68, R68 ;  /* 0x0000004444b47221 */ /* 0x000fe20000010000 */
[----:B------:R-:W-:Y:S01]  /*4c20*/  FADD.FTZ R181, R67, R67 ;  /* 0x0000004343b57221 */ /* 0x000fe20000010000 */
[----:B------:R-:W-:Y:S01]  /*4c30*/  LOP3.LUT R125, R3, 0x1f, RZ, 0xc0, !PT ;  /* 0x0000001f037d7812 */ /* 0x000fe200078ec0ff */
[----:B------:R-:W-:Y:S01]  /*4c40*/  UIMAD UR40, UR40, UR31, UR11 ;  /* 0x0000001f282872a4 */ /* 0x000fe2000f8e020b */
[----:B------:R-:W-:Y:S01]  /*4c50*/  ISETP.GE.AND P0, PT, R176, UR8, PT ;  /* 0x00000008b0007c0c */ /* 0x000fe2000bf06270 */
        /* <DEDUP_REMOVED lines=8> */
.L_x_13753:
[----:B------:R-:W-:Y:S01]  /*4ce0*/  LOP3.LUT R124, R125, 0x7c00, R174, 0xf8, !PT ;  /* 0x00007c007d7c7812 */ /* 0x000fe200078ef8ae */
[----:B------:R-:W-:Y:S01]  /*4cf0*/  UIADD3 UR25, UPT, UPT, UR41, 0x400, URZ ;  /* 0x0000040029197890 */ /* 0x000fe2000fffe0ff */
[----:B------:R-:W5:Y:S01]  /*4d00*/  @!P0 LDC.64 R66, c[0x0][0x3c0] ;  /* 0x0000f000ff428b82 */ /* 0x000f620000000a00 */
[----:B-1----:R-:W-:Y:S02]  /*4d10*/  @!P0 MOV R64, R176 ;  /* 0x000000b000408202 */ /* 0x002fe40000000f00 */
        /* <DEDUP_REMOVED lines=18> */
[----:B--2---:R-:W2:Y:S01]  /*4e40*/  @!P4 LDC.64 R66, c[0x0][0x3c0] ;  /* 0x0000f000ff42cb82 */ /* 0x004ea20000000a00 */
[----:B------:R-:W-:Y:S01]  /*4e50*/  ISETP.GE.AND P5, PT, R108, UR25, PT ;  /* 0x000000196c007c0c */ /* 0x000fe2000bfa6270 */
[----:B01----:R-:W-:-:S04]  /*4e60*/  @!P2 IMAD.WIDE.U32 R68, R70, UR8, R146 ;  /* 0x000000084644ac25 */ /* 0x003fc8000f8e0092 */
[----:B------:R-:W-:Y:S01]  /*4e70*/  @!P2 IMAD R65, R71, UR8, R69 ;  /* 0x000000084741ac24 */ /* 0x000fe2000f8e0245 */
[----:B------:R-:W-:-:S04]  /*4e80*/  @!P2 LEA R70, P6, R68, UR24, 0x1 ;  /* 0x000000184446ac11 */ /* 0x000fc8000f8c08ff */
[----:B------:R-:W-:Y:S01]  /*4e90*/  @!P2 LEA.HI.X R71, R68, UR22, R65, 0x1, P6 ;  /* 0x000000164447ac11 */ /* 0x000fe2000b0f0c41 */
[----:B-----5:R-:W-:Y:S02]  /*4ea0*/  @!P3 IMAD.WIDE.U32 R68, R96, UR8, R112 ;  /* 0x000000086044bc25 */ /* 0x020fe4000f8e0070 */
[----:B------:R-:W1:Y:S02]  /*4eb0*/  @!P5 LDC.64 R64, c[0x0][0x3c0] ;  /* 0x0000f000ff40db82 */ /* 0x000e640000000a00 */
[----:B------:R1:W5:Y:S01]  /*4ec0*/  @!P2 LDG.E.U16 R186, desc[UR28][R70.64] ;  /* 0x0000001c46baa981 */ /* 0x000362000c1e1500 */
[----:B------:R-:W-:Y:S01]  /*4ed0*/  ISETP.GE.AND P2, PT, R106, UR25, PT ;  /* 0x000000196a007c0c */ /* 0x000fe2000bf46270 */
[----:B------:R-:W-:Y:S01]  /*4ee0*/  @!P3 IMAD R69, R97, UR8, R69 ;  /* 0x000000086145bc24 */ /* 0x000fe2000f8e0245 */
[----:B------:R-:W-:Y:S02]  /*4ef0*/  @!P3 LEA R96, P6, R68, UR24, 0x1 ;  /* 0x000000184460bc11 */ /* 0x000fe4000f8c08ff */
[----:B------:R-:W-:-:S02]  /*4f00*/  @!P4 MOV R111, RZ ;  /* 0x000000ff006fc202 */ /* 0x000fc40000000f00 */
[----:B------:R-:W-:Y:S02]  /*4f10*/  PRMT R113, RZ, 0x7610, R113 ;  /* 0x00007610ff717816 */ /* 0x000fe40000000071 */
[----:B------:R-:W-:Y:S01]  /*4f20*/  @!P3 LEA.HI.X R97, R68, UR22, R69, 0x1, P6 ;  /* 0x000000164461bc11 */ /* 0x000fe2000b0f0c45 */
[----:B--2---:R-:W-:Y:S01]  /*4f30*/  @!P4 IMAD.WIDE.U32 R98, R66, UR8, R110 ;  /* 0x000000084262cc25 */ /* 0x004fe2000f8e006e */
[----:B------:R-:W-:-:S03]  /*4f40*/  LOP3.LUT R100, R124, 0xc0, RZ, 0xfc, !PT ;  /* 0x000000c07c647812 */ /* 0x000fc600078efcff */
[----:B------:R2:W5:Y:S01]  /*4f50*/  @!P3 LDG.E.U16 R113, desc[UR28][R96.64] ;  /* 0x0000001c6071b981 */ /* 0x000562000c1e1500 */
[----:B------:R-:W-:Y:S01]  /*4f60*/  @!P4 IMAD R67, R67, UR8, R99 ;  /* 0x000000084343cc24 */ /* 0x000fe2000f8e0263 */
[----:B------:R-:W2:Y:S01]  /*4f70*/  @!P2 LDC.64 R68, c[0x0][0x3c0] ;  /* 0x0000f000ff44ab82 */ /* 0x000ea20000000a00 */
[----:B------:R-:W-:Y:S02]  /*4f80*/  ISETP.GE.AND P3, PT, R100, UR25, PT ;  /* 0x0000001964007c0c */ /* 0x000fe4000bf66270 */
[C---:B------:R-:W-:Y:S02]  /*4f90*/  @!P4 LEA R102, P6, R98.reuse, UR24, 0x1 ;  /* 0x000000186266cc11 */ /* 0x040fe4000f8c08ff */
[----:B------:R-:W-:Y:S02]  /*4fa0*/  PRMT R188, RZ, 0x7610, R188 ;  /* 0x00007610ffbc7816 */ /* 0x000fe400000000bc */
[----:B------:R-:W-:Y:S02]  /*4fb0*/  @!P4 LEA.HI.X R103, R98, UR22, R67, 0x1, P6 ;  /* 0x000000166267cc11 */ /* 0x000fe4000b0f0c43 */
[----:B------:R-:W-:-:S02]  /*4fc0*/  @!P5 MOV R109, RZ ;  /* 0x000000ff006dd202 */ /* 0x000fc40000000f00 */
[----:B------:R-:W-:Y:S01]  /*4fd0*/  LOP3.LUT R104, R124, 0xe0, RZ, 0xfc, !PT ;  /* 0x000000e07c687812 */ /* 0x000fe200078efcff */
[----:B------:R3:W5:Y:S01]  /*4fe0*/  @!P4 LDG.E.U16 R188, desc[UR28][R102.64] ;  /* 0x0000001c66bcc981 */ /* 0x000762000c1e1500 */
        /* <DEDUP_REMOVED lines=8> */
[----:B------:R-:W-:Y:S02]  /*5070*/  LOP3.LUT R70, R124, 0x100, RZ, 0xfc, !PT ;  /* 0x000001007c467812 */ /* 0x000fe400078efcff */
[----:B----4-:R-:W4:Y:S01]  /*5080*/  @!P4 LDC.64 R64, c[0x0][0x3c0] ;  /* 0x0000f000ff40cb82 */ /* 0x010f220000000a00 */
[----:B--2---:R-:W-:Y:S01]  /*5090*/  @!P2 IMAD.WIDE.U32 R96, R68, UR8, R106 ;  /* 0x000000084460ac25 */ /* 0x004fe2000f8e006a */
[----:B------:R2:W5:Y:S01]  /*50a0*/  @!P5 LDG.E.U16 R109, desc[UR28][R98.64] ;  /* 0x0000001c626dd981 */ /* 0x000562000c1e1500 */
[----:B------:R-:W-:Y:S02]  /*50b0*/  ISETP.GE.AND P5, PT, R70, UR25, PT ;  /* 0x0000001946007c0c */ /* 0x000fe4000bfa6270 */
[----:B------:R-:W-:Y:S01]  /*50c0*/  @!P2 IMAD R69, R69, UR8, R97 ;  /* 0x000000084545ac24 */ /* 0x000fe2000f8e0261 */
[----:B---3--:R-:W-:-:S02]  /*50d0*/  @!P2 LEA R102, P6, R96, UR24, 0x1 ;  /* 0x000000186066ac11 */ /* 0x008fc4000f8c08ff */
[----:B------:R-:W-:Y:S02]  /*50e0*/  PRMT R182, RZ, 0x7610, R182 ;  /* 0x00007610ffb67816 */ /* 0x000fe400000000b6 */
[----:B------:R-:W-:Y:S02]  /*50f0*/  @!P3 MOV R101, RZ ;  /* 0x000000ff0065b202 */ /* 0x000fe40000000f00 */
[----:B------:R-:W-:Y:S02]  /*5100*/  @!P2 LEA.HI.X R103, R96, UR22, R69, 0x1, P6 ;  /* 0x000000166067ac11 */ /* 0x000fe4000b0f0c45 */
[----:B------:R-:W-:Y:S01]  /*5110*/  LOP3.LUT R138, R124, 0x120, RZ, 0xfc, !PT ;  /* 0x000001207c8a7812 */ /* 0x000fe200078efcff */
[----:B-1----:R-:W-:Y:S01]  /*5120*/  @!P3 IMAD.WIDE.U32 R96, R66, UR8, R100 ;  /* 0x000000084260bc25 */ /* 0x002fe2000f8e0064 */
[----:B------:R-:W1:Y:S01]  /*5130*/  @!P5 LDC.64 R68, c[0x0][0x3c0] ;  /* 0x0000f000ff44db82 */ /* 0x000e620000000a00 */
[----:B------:R1:W3:Y:S01]  /*5140*/  @!P2 LDG.E.U16 R182, desc[UR28][R102.64] ;  /* 0x0000001c66b6a981 */ /* 0x0002e2000c1e1500 */
[----:B------:R-:W-:Y:S01]  /*5150*/  ISETP.GE.AND P2, PT, R138, UR25, PT ;  /* 0x000000198a007c0c */ /* 0x000fe2000bf46270 */
[----:B------:R-:W-:Y:S01]  /*5160*/  @!P3 IMAD R67, R67, UR8, R97 ;  /* 0x000000084343bc24 */ /* 0x000fe2000f8e0261 */
[----:B------:R-:W-:-:S02]  /*5170*/  @!P3 LEA R116, P6, R96, UR24, 0x1 ;  /* 0x000000186074bc11 */ /* 0x000fc4000f8c08ff */
[----:B------:R-:W-:Y:S02]  /*5180*/  @!P4 MOV R105, RZ ;  /* 0x000000ff0069c202 */ /* 0x000fe40000000f00 */
[----:B------:R-:W-:Y:S02]  /*5190*/  PRMT R101, RZ, 0x7610, R101 ;  /* 0x00007610ff657816 */ /* 0x000fe40000000065 */
[----:B------:R-:W-:Y:S01]  /*51a0*/  @!P3 LEA.HI.X R117, R96, UR22, R67, 0x1, P6 ;  /* 0x000000166075bc11 */ /* 0x000fe2000b0f0c43 */
[----:B----4-:R-:W-:Y:S01]  /*51b0*/  @!P4 IMAD.WIDE.U32 R96, R64, UR8, R104 ;  /* 0x000000084060cc25 */ /* 0x010fe2000f8e0068 */
[----:B--2---:R-:W-:-:S03]  /*51c0*/  LOP3.LUT R98, R124, 0x140, RZ, 0xfc, !PT ;  /* 0x000001407c627812 */ /* 0x004fc600078efcff */
[----:B------:R2:W4:Y:S01]  /*51d0*/  @!P3 LDG.E.U16 R101, desc[UR28][R116.64] ;  /* 0x0000001c7465b981 */ /* 0x000522000c1e1500 */
[----:B------:R-:W-:Y:S01]  /*51e0*/  @!P4 IMAD R65, R65, UR8, R97 ;  /* 0x000000084141cc24 */ /* 0x000fe2000f8e0261 */
[----:B------:R-:W0:Y:S01]  /*51f0*/  @!P2 LDC.64 R66, c[0x0][0x3c0] ;  /* 0x0000f000ff42ab82 */ /* 0x000e220000000a00 */
[----:B------:R-:W-:Y:S02]  /*5200*/  ISETP.GE.AND P3, PT, R98, UR25, PT ;  /* 0x0000001962007c0c */ /* 0x000fe4000bf66270 */
[C---:B------:R-:W-:Y:S02]  /*5210*/  @!P4 LEA R114, P6, R96.reuse, UR24, 0x1 ;  /* 0x000000186072cc11 */ /* 0x040fe4000f8c08ff */
[----:B------:R-:W-:Y:S02]  /*5220*/  PRMT R184, RZ, 0x7610, R184 ;  /* 0x00007610ffb87816 */ /* 0x000fe400000000b8 */
[----:B------:R-:W-:Y:S02]  /*5230*/  @!P4 LEA.HI.X R115, R96, UR22, R65, 0x1, P6 ;  /* 0x000000166073cc11 */ /* 0x000fe4000b0f0c41 */
[----:B------:R-:W-:-:S02]  /*5240*/  @!P5 MOV R71, RZ ;  /* 0x000000ff0047d202 */ /* 0x000fc40000000f00 */
[----:B------:R-:W-:Y:S01]  /*5250*/  LOP3.LUT R96, R124, 0x160, RZ, 0xfc, !PT ;  /* 0x000001607c607812 */ /* 0x000fe200078efcff */
[----:B------:R0:W4:Y:S01]  /*5260*/  @!P4 LDG.E.U16 R184, desc[UR28][R114.64] ;  /* 0x0000001c72b8c981 */ /* 0x000122000c1e1500 */
[----:B-1----:R-:W-:Y:S02]  /*5270*/  @!P5 IMAD.WIDE.U32 R102, R68, UR8, R70 ;  /* 0x000000084466dc25 */ /* 0x002fe4000f8e0046 */
[----:B------:R-:W-:Y:S01]  /*5280*/  ISETP.GE.AND P4, PT, R96, UR25, PT ;  /* 0x0000001960007c0c */ /* 0x000fe2000bf86270 */
[----:B------:R-:W1:Y:S01]  /*5290*/  @!P3 LDC.64 R64, c[0x0][0x3c0] ;  /* 0x0000f000ff40bb82 */ /* 0x000e620000000a00 */
[----:B------:R-:W-:Y:S01]  /*52a0*/  @!P5 IMAD R69, R69, UR8, R103 ;  /* 0x000000084545dc24 */ /* 0x000fe2000f8e0267 */
[----:B--2---:R-:W-:Y:S02]  /*52b0*/  @!P5 LEA R116, P6, R102, UR24, 0x1 ;  /* 0x000000186674dc11 */ /* 0x004fe4000f8c08ff */
[----:B------:R-:W-:Y:S02]  /*52c0*/  PRMT R71, RZ, 0x7610, R71 ;  /* 0x00007610ff477816 */ /* 0x000fe40000000047 */
[----:B------:R-:W-:-:S02]  /*52d0*/  @!P2 MOV R139, RZ ;  /* 0x000000ff008ba202 */ /* 0x000fc40000000f00 */
[----:B------:R-:W-:Y:S02]  /*52e0*/  @!P5 LEA.HI.X R117, R102, UR22, R69, 0x1, P6 ;  /* 0x000000166675dc11 */ /* 0x000fe4000b0f0c45 */
[----:B------:R-:W-:Y:S02]  /*52f0*/  LOP3.LUT R122, R124, 0x180, RZ, 0xfc, !PT ;  /* 0x000001807c7a7812 */ /* 0x000fe400078efcff */
[----:B------:R-:W2:Y:S01]  /*5300*/  @!P4 LDC.64 R68, c[0x0][0x3c0] ;  /* 0x0000f000ff44cb82 */ /* 0x000ea20000000a00 */
[----:B0-----:R-:W-:Y:S01]  /*5310*/  @!P2 IMAD.WIDE.U32 R102, R66, UR8, R138 ;  /* 0x000000084266ac25 */ /* 0x001fe2000f8e008a */
        /* <DEDUP_REMOVED lines=9> */
[----:B------:R-:W1:Y:S01]  /*53b0*/  @!P5 LDC.64 R66, c[0x0][0x3c0] ;  /* 0x0000f000ff42db82 */ /* 0x000e620000000a00 */
[----:B------:R2:W4:Y:S01]  /*53c0*/  @!P2 LDG.E.U16 R190, desc[UR28][R118.64] ;  /* 0x0000001c76bea981 */ /* 0x000522000c1e1500 */
[----:B------:R-:W-:Y:S01]  /*53d0*/  ISETP.GE.AND P2, PT, R102, UR25, PT ;  /* 0x0000001966007c0c */ /* 0x000fe2000bf46270 */
[----:B------:R-:W-:Y:S01]  /*53e0*/  @!P3 IMAD R65, R65, UR8, R115 ;  /* 0x000000084141bc24 */ /* 0x000fe2000f8e0273 */
[----:B0-----:R-:W-:-:S02]  /*53f0*/  @!P3 LEA R116, P6, R114, UR24, 0x1 ;  /* 0x000000187274bc11 */ /* 0x001fc4000f8c08ff */
[----:B------:R-:W-:Y:S02]  /*5400*/  @!P4 MOV R97, RZ ;  /* 0x000000ff0061c202 */ /* 0x000fe40000000f00 */
[----:B------:R-:W-:Y:S02]  /*5410*/  PRMT R99, RZ, 0x7610, R99 ;  /* 0x00007610ff637816 */ /* 0x000fe40000000063 */
[----:B------:R-:W-:Y:S01]  /*5420*/  @!P3 LEA.HI.X R117, R114, UR22, R65, 0x1, P6 ;  /* 0x000000167275bc11 */ /* 0x000fe2000b0f0c41 */
[----:B--2---:R-:W-:Y:S01]  /*5430*/  @!P4 IMAD.WIDE.U32 R114, R68, UR8, R96 ;  /* 0x000000084472cc25 */ /* 0x004fe2000f8e0060 */
[----:B------:R-:W-:-:S03]  /*5440*/  LOP3.LUT R130, R124, 0x1c0, RZ, 0xfc, !PT ;  /* 0x000001c07c827812 */ /* 0x000fc600078efcff */
[----:B------:R0:W2:Y:S01]  /*5450*/  @!P3 LDG.E.U16 R99, desc[UR28][R116.64] ;  /* 0x0000001c7463b981 */ /* 0x0000a2000c1e1500 */
        /* <DEDUP_REMOVED lines=8> */
[----:B------:R0:W2:Y:S01]  /*54e0*/  @!P4 LDG.E.U16 R192, desc[UR28][R118.64] ;  /* 0x0000001c76c0c981 */ /* 0x0000a2000c1e1500 */
        /* <DEDUP_REMOVED lines=9> */
[----:B------:R-:W1:Y:S01]  /*5580*/  @!P4 LDC.64 R66, c[0x0][0x3c0] ;  /* 0x0000f000ff42cb82 */ /* 0x000e620000000a00 */
[----:B0-----:R-:W-:Y:S01]  /*5590*/  @!P2 IMAD.WIDE.U32 R116, R64, UR8, R102 ;  /* 0x000000084074ac25 */ /* 0x001fe2000f8e0066 */
        /* <DEDUP_REMOVED lines=17> */
[----:B------:R-:W-:Y:S01]  /*56b0*/  @!P4 IMAD.WIDE.U32 R68, R66, UR8, R152 ;  /* 0x000000084244cc25 */ /* 0x000fe2000f8e0098 */
[----:B------:R-:W-:-:S03]  /*56c0*/  LOP3.LUT R150, R124, 0x240, RZ, 0xfc, !PT ;  /* 0x000002407c967812 */ /* 0x000fc600078efcff */
[----:B------:R-:W-:Y:S01]  /*56d0*/  @!P4 IMAD R69, R67, UR8, R69 ;  /* 0x000000084345cc24 */ /* 0x000fe2000f8e0245 */
[----:B------:R1:W2:Y:S01]  /*56e0*/  @!P3 LDG.E.U16 R103, desc[UR28][R116.64] ;  /* 0x0000001c7467b981 */ /* 0x0002a2000c1e1500 */
[----:B------:R-:W5:Y:S01]  /*56f0*/  @!P2 LDC.64 R66, c[0x0][0x3c0] ;  /* 0x0000f000ff42ab82 */ /* 0x000f620000000a00 */
[----:B------:R-:W-:Y:S02]  /*5700*/  ISETP.GE.AND P3, PT, R150, UR25, PT ;  /* 0x0000001996007c0c */ /* 0x000fe4000bf66270 */
[C---:B------:R-:W-:Y:S02]  /*5710*/  @!P4 LEA R118, P6, R68.reuse, UR24, 0x1 ;  /* 0x000000184476cc11 */ /* 0x040fe4000f8c08ff */
[----:B------:R-:W-:Y:S02]  /*5720*/  @!P5 MOV R115, RZ ;  /* 0x000000ff0073d202 */ /* 0x000fe40000000f00 */
[----:B------:R-:W-:Y:S02]  /*5730*/  PRMT R196, RZ, 0x7610, R196 ;  /* 0x00007610ffc47816 */ /* 0x000fe400000000c4 */
[----:B------:R-:W-:Y:S01]  /*5740*/  @!P4 LEA.HI.X R119, R68, UR22, R69, 0x1, P6 ;  /* 0x000000164477cc11 */ /* 0x000fe2000b0f0c45 */
[----:B0-----:R-:W-:Y:S01]  /*5750*/  @!P5 IMAD.WIDE.U32 R68, R64, UR8, R114 ;  /* 0x000000084044dc25 */ /* 0x001fe2000f8e0072 */
[----:B------:R-:W-:-:S03]  /*5760*/  LOP3.LUT R148, R124, 0x260, RZ, 0xfc, !PT ;  /* 0x000002607c947812 */ /* 0x000fc600078efcff */
[----:B------:R0:W2:Y:S01]  /*5770*/  @!P4 LDG.E.U16 R196, desc[UR28][R118.64] ;  /* 0x0000001c76c4c981 */ /* 0x0000a2000c1e1500 */
[----:B------:R-:W-:Y:S01]  /*5780*/  @!P5 IMAD R69, R65, UR8, R69 ;  /* 0x000000084145dc24 */ /* 0x000fe2000f8e0245 */
[----:B------:R-:W-:Y:S01]  /*5790*/  ISETP.GE.AND P4, PT, R148, UR25, PT ;  /* 0x0000001994007c0c */ /* 0x000fe2000bf86270 */
[----:B------:R-:W0:Y:S01]  /*57a0*/  @!P3 LDC.64 R64, c[0x0][0x3c0] ;  /* 0x0000f000ff40bb82 */ /* 0x000e220000000a00 */
[C---:B-1----:R-:W-:Y:S02]  /*57b0*/  @!P5 LEA R116, P6, R68.reuse, UR24, 0x1 ;  /* 0x000000184474dc11 */ /* 0x042fe4000f8c08ff */
        /* <DEDUP_REMOVED lines=24> */
[----:B------:R-:W3:Y:S01]  /*5940*/  @!P5 LDC.64 R68, c[0x0][0x3c0] ;  /* 0x0000f000ff44db82 */ /* 0x000ee20000000a00 */
[----:B------:R-:W-:Y:S01]  /*5950*/  PRMT R111, RZ, 0x7610, R111 ;  /* 0x00007610ff6f7816 */ /* 0x000fe2000000006f */
[----:B-1----:R-:W-:-:S04]  /*5960*/  @!P4 IMAD.WIDE.U32 R116, R66, UR8, R148 ;  /* 0x000000084274cc25 */ /* 0x002fc8000f8e0094 */
[----:B------:R-:W-:Y:S01]  /*5970*/  @!P4 IMAD R67, R67, UR8, R117 ;  /* 0x000000084343cc24 */ /* 0x000fe2000f8e0275 */
[----:B------:R1:W5:Y:S01]  /*5980*/  @!P3 LDG.E.U16 R111, desc[UR28][R118.64] ;  /* 0x0000001c766fb981 */ /* 0x000362000c1e1500 */
[----:B------:R-:W-:Y:S02]  /*5990*/  @!P4 LEA R128, P3, R116, UR24, 0x1 ;  /* 0x000000187480cc11 */ /* 0x000fe4000f8608ff */
[----:B------:R-:W-:Y:S02]  /*59a0*/  LOP3.LUT R136, R124, 0x2e0, RZ, 0xfc, !PT ;  /* 0x000002e07c887812 */ /* 0x000fe400078efcff */
[----:B------:R-:W-:Y:S02]  /*59b0*/  @!P4 LEA.HI.X R129, R116, UR22, R67, 0x1, P3 ;  /* 0x000000167481cc11 */ /* 0x000fe400098f0c43 */
[----:B------:R-:W3:Y:S01]  /*59c0*/  @!P2 LDC.64 R66, c[0x0][0x3c0] ;  /* 0x0000f000ff42ab82 */ /* 0x000ee20000000a00 */
        /* <DEDUP_REMOVED lines=8> */
[----:B---3--:R-:W-:Y:S01]  /*5a50*/  @!P5 IMAD.WIDE.U32 R116, R68, UR8, R142 ;  /* 0x000000084474dc25 */ /* 0x008fe2000f8e008e */
        /* <DEDUP_REMOVED lines=12> */
[----:B------:R1:W3:Y:S01]  /*5b20*/  @!P6 LDG.E.U16 R123, desc[UR28][R118.64] ;  /* 0x0000001c767be981 */ /* 0x0002e2000c1e1500 */
[----:B------:R-:W-:Y:S02]  /*5b30*/  @!P2 LEA R154, P6, R68, UR24, 0x1 ;  /* 0x00000018449aac11 */ /* 0x000fe4000f8c08ff */
[----:B------:R-:W-:Y:S01]  /*5b40*/  LOP3.LUT R116, R124, 0x320, RZ, 0xfc, !PT ;  /* 0x000003207c747812 */ /* 0x000fe200078efcff */
[----:B------:R0:W3:Y:S01]  /*5b50*/  @!P5 LDG.E.U16 R133, desc[UR28][R120.64] ;  /* 0x0000001c7885d981 */ /* 0x0000e2000c1e1500 */
[----:B------:R-:W-:Y:S02]  /*5b60*/  @!P2 LEA.HI.X R155, R68, UR22, R67, 0x1, P6 ;  /* 0x00000016449bac11 */ /* 0x000fe4000b0f0c43 */
[----:B------:R-:W-:Y:S01]  /*5b70*/  ISETP.GE.AND P5, PT, R116, UR25, PT ;  /* 0x0000001974007c0c */ /* 0x000fe2000bfa6270 */
[----:B------:R-:W4:Y:S01]  /*5b80*/  @!P4 LDC.64 R66, c[0x0][0x3c0] ;  /* 0x0000f000ff42cb82 */ /* 0x000f220000000a00 */
[----:B------:R-:W-:-:S02]  /*5b90*/  @!P3 MOV R137, RZ ;  /* 0x000000ff0089b202 */ /* 0x000fc40000000f00 */
[----:B------:R-:W-:Y:S02]  /*5ba0*/  PRMT R131, RZ, 0x7610, R131 ;  /* 0x00007610ff837816 */ /* 0x000fe40000000083 */
[----:B-1----:R-:W-:Y:S01]  /*5bb0*/  LOP3.LUT R118, R124, 0x340, RZ, 0xfc, !PT ;  /* 0x000003407c767812 */ /* 0x002fe200078efcff */
[----:B0-----:R-:W-:Y:S01]  /*5bc0*/  @!P3 IMAD.WIDE.U32 R128, R64, UR8, R136 ;  /* 0x000000084080bc25 */ /* 0x001fe2000f8e0088 */
[----:B------:R-:W-:Y:S02]  /*5bd0*/  LOP3.LUT R120, R124, 0x360, RZ, 0xfc, !PT ;  /* 0x000003607c787812 */ /* 0x000fe400078efcff */
[----:B------:R4:W3:Y:S01]  /*5be0*/  @!P2 LDG.E.U16 R131, desc[UR28][R154.64] ;  /* 0x0000001c9a83a981 */ /* 0x0008e2000c1e1500 */
        /* <DEDUP_REMOVED lines=8> */
[----:B----4-:R-:W-:Y:S01]  /*5c70*/  @!P4 IMAD.WIDE.U32 R154, R66, UR8, R134 ;  /* 0x00000008429acc25 */ /* 0x010fe2000f8e0086 */
[----:B------:R-:W-:-:S03]  /*5c80*/  PRMT R137, RZ, 0x7610, R137 ;  /* 0x00007610ff897816 */ /* 0x000fc60000000089 */
[----:B------:R-:W-:-:S03]  /*5c90*/  @!P4 IMAD R119, R67, UR8, R155 ;  /* 0x000000084377cc24 */ /* 0x000fc6000f8e029b */
[----:B------:R-:W4:Y:S01]  /*5ca0*/  @!P2 LDC.64 R66, c[0x0][0x3c0] ;  /* 0x0000f000ff42ab82 */ /* 0x000f220000000a00 */
[----:B------:R-:W-:Y:S01]  /*5cb0*/  @!P5 MOV R117, RZ ;  /* 0x000000ff0075d202 */ /* 0x000fe20000000f00 */
[----:B------:R-:W3:Y:S01]  /*5cc0*/  @!P3 LDG.E.U16 R137, desc[UR28][R158.64] ;  /* 0x0000001c9e89b981 */ /* 0x000ee2000c1e1500 */
        /* <DEDUP_REMOVED lines=8> */
[----:B------:R-:W3:Y:S01]  /*5d50*/  @!P4 LDG.E.U16 R198, desc[UR28][R156.64] ;  /* 0x0000001c9cc6c981 */ /* 0x000ee2000c1e1500 */
[----:B------:R-:W-:-:S02]  /*5d60*/  LOP3.LUT R68, R124, 0x380, RZ, 0xfc, !PT ;  /* 0x000003807c447812 */ /* 0x000fc400078efcff */
[----:B------:R-:W-:Y:S01]  /*5d70*/  PRMT R200, RZ, 0x7610, R200 ;  /* 0x00007610ffc87816 */ /* 0x000fe200000000c8 */
[----:B------:R0:W2:Y:S01]  /*5d80*/  @!P0 LDG.E.U16 R139, desc[UR28][R126.64] ;  /* 0x0000001c7e8b8981 */ /* 0x0000a2000c1e1500 */
[----:B------:R-:W-:Y:S01]  /*5d90*/  @!P5 LEA.HI.X R155, R128, UR22, R69, 0x1, P3 ;  /* 0x00000016809bdc11 */ /* 0x000fe200098f0c45 */
[----:B-1----:R-:W-:Y:S01]  /*5da0*/  @!P6 IMAD.WIDE.U32 R128, R64, UR8, R118 ;  /* 0x000000084080ec25 */ /* 0x002fe2000f8e0076 */
[----:B------:R-:W-:Y:S02]  /*5db0*/  ISETP.GE.AND P4, PT, R68, UR25, PT ;  /* 0x0000001944007c0c */ /* 0x000fe4000bf86270 */
[----:B------:R-:W-:Y:S01]  /*5dc0*/  @!P2 MOV R121, RZ ;  /* 0x000000ff0079a202 */ /* 0x000fe20000000f00 */
[----:B------:R1:W3:Y:S01]  /*5dd0*/  @!P5 LDG.E.U16 R200, desc[UR28][R154.64] ;  /* 0x0000001c9ac8d981 */ /* 0x0002e2000c1e1500 */
[----:B------:R-:W-:Y:S01]  /*5de0*/  @!P6 IMAD R69, R65, UR8, R129 ;  /* 0x000000084145ec24 */ /* 0x000fe2000f8e0281 */
[----:B0-----:R-:W-:Y:S01]  /*5df0*/  LOP3.LUT R126, R124, 0x3a0, RZ, 0xfc, !PT ;  /* 0x000003a07c7e7812 */ /* 0x001fe200078efcff */
[----:B----4-:R-:W-:Y:S01]  /*5e00*/  @!P2 IMAD.WIDE.U32 R64, R66, UR8, R120 ;  /* 0x000000084240ac25 */ /* 0x010fe2000f8e0078 */
        /* <DEDUP_REMOVED lines=8> */
[----:B------:R1:W4:Y:S01]  /*5e90*/  @!P6 LDG.E.U16 R202, desc[UR28][R164.64] ;  /* 0x0000001ca4cae981 */ /* 0x000322000c1e1500 */
        /* <DEDUP_REMOVED lines=11> */
[----:B------:R0:W4:Y:S02]  /*5f50*/  @!P2 LDG.E.U16 R204, desc[UR28][R162.64] ;  /* 0x0000001ca2cca981 */ /* 0x000124000c1e1500 */
        /* <DEDUP_REMOVED lines=13> */
[----:B------:R-:W4:Y:S01]  /*6030*/  @!P3 LDG.E.U16 R206, desc[UR28][R156.64] ;  /* 0x0000001c9cceb981 */ /* 0x000f22000c1e1500 */
[----:B------:R-:W-:Y:S01]  /*6040*/  @!P5 IMAD.WIDE.U32 R158, R64, UR8, R128 ;  /* 0x00000008409edc25 */ /* 0x000fe2000f8e0080 */
[----:B------:R-:W-:-:S03]  /*6050*/  @!P6 LEA R64, P2, R162, UR24, 0x1 ;  /* 0x00000018a240ec11 */ /* 0x000fc6000f8408ff */
[----:B------:R-:W-:Y:S01]  /*6060*/  @!P5 IMAD R67, R65, UR8, R159 ;  /* 0x000000084143dc24 */ /* 0x000fe2000f8e029f */
[----:B------:R-:W-:Y:S01]  /*6070*/  @!P5 LEA R66, P3, R158, UR24, 0x1 ;  /* 0x000000189e42dc11 */ /* 0x000fe2000f8608ff */
[----:B------:R-:W4:Y:S01]  /*6080*/  @!P4 LDG.E.U16 R208, desc[UR28][R160.64] ;  /* 0x0000001ca0d0c981 */ /* 0x000f22000c1e1500 */
[----:B------:R-:W-:Y:S02]  /*6090*/  PRMT R210, RZ, 0x7610, R210 ;  /* 0x00007610ffd27816 */ /* 0x000fe400000000d2 */
[----:B------:R-:W-:Y:S02]  /*60a0*/  @!P6 LEA.HI.X R65, R162, UR22, R69, 0x1, P2 ;  /* 0x00000016a241ec11 */ /* 0x000fe400090f0c45 */
[----:B------:R-:W-:Y:S02]  /*60b0*/  PRMT R212, RZ, 0x7610, R212 ;  /* 0x00007610ffd47816 */ /* 0x000fe400000000d4 */
[----:B------:R-:W-:Y:S01]  /*60c0*/  @!P5 LEA.HI.X R67, R158, UR22, R67, 0x1, P3 ;  /* 0x000000169e43dc11 */ /* 0x000fe200098f0c43 */
[----:B------:R0:W4:Y:S04]  /*60d0*/  @!P6 LDG.E.U16 R210, desc[UR28][R64.64] ;  /* 0x0000001c40d2e981 */ /* 0x000128000c1e1500 */
[----:B------:R1:W4:Y:S01]  /*60e0*/  @!P5 LDG.E.U16 R212, desc[UR28][R66.64] ;  /* 0x0000001c42d4d981 */ /* 0x000322000c1e1500 */
        /* <DEDUP_REMOVED lines=21> */
[----:B------:R-:W-:Y:S02]  /*6240*/  LEA R162, R158, UR25, 0x1 ;  /* 0x000000199ea27c11 */ /* 0x000fe4000f8e08ff */
[----:B------:R-:W-:Y:S02]  /*6250*/  @!P4 MOV R125, RZ ;  /* 0x000000ff007dc202 */ /* 0x000fe40000000f00 */
[----:B------:R-:W-:Y:S02]  /*6260*/  IADD3 R158, PT, PT, R69, 0x2e0, RZ ;  /* 0x000002e0459e7810 */ /* 0x000fe40007ffe0ff */
[----:B------:R-:W-:Y:S01]  /*6270*/  ISETP.GE.AND P6, PT, R112, UR43, PT ;  /* 0x0000002b70007c0c */ /* 0x000fe2000bfc6270 */
[----:B------:R-:W-:Y:S01]  /*6280*/  UMOV UR30, UR10 ;  /* 0x0000000a001e7c82 */ /* 0x000fe20008000000 */
[----:B------:R-:W-:Y:S01]  /*6290*/  LEA.HI.SX32 R158, R158, R69, 0x1b ;  /* 0x000000459e9e7211 */ /* 0x000fe200078fdaff */
        /* <DEDUP_REMOVED lines=33> */
[----:B------:R-:W-:Y:S03]  /*64b0*/  STS.U16 [R18+0x380], R103 ;  /* 0x0003806712007388 */ /* 0x000fe60000000400 */
[----:B------:R-:W-:Y:S01]  /*64c0*/  LEA.HI.SX32 R66, R66, R69, 0x1b ;  /* 0x0000004542427211 */ /* 0x000fe200078fdaff */
[----:B------:R-:W-:Y:S01]  /*64d0*/  STS.U16 [R19+0x3c0], R196 ;  /* 0x0003c0c413007388 */ /* 0x000fe20000000400 */
[----:B------:R-:W-:-:S03]  /*64e0*/  LEA R188, R156, UR25, 0x1 ;  /* 0x000000199cbc7c11 */ /* 0x000fc6000f8e08ff */
[----:B-----5:R-:W-:Y:S01]  /*64f0*/  STS.U16 [R182+0x400], R105 ;  /* 0x00040069b6007388 */ /* 0x020fe20000000400 */
[----:B------:R-:W-:-:S03]  /*6500*/  IADD3 R156, PT, PT, R69, 0x340, RZ ;  /* 0x00000340459c7810 */ /* 0x000fc60007ffe0ff */
[----:B------:R1:W-:Y:S01]  /*6510*/  STS.U16 [R160+0x440], R107 ;  /* 0x0004406ba0007388 */ /* 0x0003e20000000400 */
[----:B0-----:R-:W-:Y:S01]  /*6520*/  @!P4 IMAD.WIDE.U32 R124, R64, UR8, R124 ;  /* 0x00000008407ccc25 */ /* 0x001fe2000f8e007c */
[C---:B------:R-:W-:Y:S02]  /*6530*/  IADD3 R64, PT, PT, R69.reuse, 0x3c0, RZ ;  /* 0x000003c045407810 */ /* 0x040fe40007ffe0ff */
[----:B-1----:R-:W-:Y:S02]  /*6540*/  LEA R107, R66, UR25, 0x1 ;  /* 0x00000019426b7c11 */ /* 0x002fe4000f8e08ff */
[----:B------:R-:W0:Y:S01]  /*6550*/  @!P5 LDC.64 R66, c[0x0][0x3e0] ;  /* 0x0000f800ff42db82 */ /* 0x000e220000000a00 */
[-C--:B------:R-:W-:Y:S02]  /*6560*/  LEA.HI.SX32 R105, R156, R69.reuse, 0x1b ;  /* 0x000000459c697211 */ /* 0x080fe400078fdaff */
[----:B------:R-:W-:Y:S01]  /*6570*/  IADD3 R156, PT, PT, R69, 0x3e0, RZ ;  /* 0x000003e0459c7810 */ /* 0x000fe20007ffe0ff */
[----:B------:R-:W-:Y:S01]  /*6580*/  STS.U16 [R164+0x480], R111 ;  /* 0x0004806fa4007388 */ /* 0x000fe20000000400 */
[----:B------:R-:W-:Y:S01]  /*6590*/  LEA R190, R158, UR25, 0x1 ;  /* 0x000000199ebe7c11 */ /* 0x000fe2000f8e08ff */
[----:B------:R-:W-:Y:S01]  /*65a0*/  @!P4 IMAD R65, R65, UR8, R125 ;  /* 0x000000084141cc24 */ /* 0x000fe2000f8e027d */
[----:B------:R-:W-:Y:S01]  /*65b0*/  IADD3 R158, PT, PT, R69, 0x360, RZ ;  /* 0x00000360459e7810 */ /* 0x000fe20007ffe0ff */
[----:B------:R1:W-:Y:S01]  /*65c0*/  STS.U16 [R162+0x4c0], R115 ;  /* 0x0004c073a2007388 */ /* 0x0003e20000000400 */
[----:B------:R-:W-:-:S02]  /*65d0*/  LEA.HI.SX32 R64, R64, R69, 0x1b ;  /* 0x0000004540407211 */ /* 0x000fc400078fdaff */
[C---:B------:R-:W-:Y:S02]  /*65e0*/  IADD3 R192, PT, PT, R69.reuse, 0x380, RZ ;  /* 0x0000038045c07810 */ /* 0x040fe40007ffe0ff */
[----:B------:R-:W-:Y:S02]  /*65f0*/  IADD3 R194, PT, PT, R69, 0x3a0, RZ ;  /* 0x000003a045c27810 */ /* 0x000fe40007ffe0ff */
[-C--:B-1----:R-:W-:Y:S02]  /*6600*/  LEA.HI.SX32 R115, R156, R69.reuse, 0x1b ;  /* 0x000000459c737211 */ /* 0x082fe400078fdaff */
[----:B------:R-:W-:Y:S02]  /*6610*/  @!P4 LEA R156, P3, R124, UR26, 0x1 ;  /* 0x0000001a7c9ccc11 */ /* 0x000fe4000f8608ff */
[----:B------:R-:W-:Y:S01]  /*6620*/  LEA.HI.SX32 R103, R158, R69, 0x1b ;  /* 0x000000459e677211 */ /* 0x000fe200078fdaff */
[----:B---3--:R1:W-:Y:S01]  /*6630*/  STS.U16 [R186+0x500], R123 ;  /* 0x0005007bba007388 */ /* 0x0083e20000000400 */
[----:B------:R-:W-:-:S02]  /*6640*/  LEA R97, R97, UR25, 0x1 ;  /* 0x0000001961617c11 */ /* 0x000fc4000f8e08ff */
[-C--:B------:R-:W-:Y:S02]  /*6650*/  LEA.HI.SX32 R111, R192, R69.reuse, 0x1b ;  /* 0x00000045c06f7211 */ /* 0x080fe400078fdaff */
[----:B------:R-:W-:Y:S02]  /*6660*/  LEA R113, R64, UR25, 0x1 ;  /* 0x0000001940717c11 */ /* 0x000fe4000f8e08ff */
[----:B------:R-:W-:Y:S01]  /*6670*/  @!P4 LEA.HI.X R157, R124, UR23, R65, 0x1, P3 ;  /* 0x000000177c9dcc11 */ /* 0x000fe200098f0c41 */
[----:B------:R-:W-:Y:S01]  /*6680*/  STS.U16 [R184+0x540], R133 ;  /* 0x00054085b8007388 */ /* 0x000fe20000000400 */
[----:B------:R-:W-:Y:S01]  /*6690*/  LEA.HI.SX32 R99, R194, R69, 0x1b ;  /* 0x00000045c2637211 */ /* 0x000fe200078fdaff */
[----:B------:R-:W2:Y:S01]  /*66a0*/  @!P6 LDC.64 R64, c[0x0][0x3e0] ;  /* 0x0000f800ff40eb82 */ /* 0x000ea20000000a00 */
[----:B------:R-:W-:Y:S01]  /*66b0*/  LEA R105, R105, UR25, 0x1 ;  /* 0x0000001969697c11 */ /* 0x000fe2000f8e08ff */
[----:B------:R3:W-:Y:S01]  /*66c0*/  STS.U16 [R188+0x580], R131 ;  /* 0x00058083bc007388 */ /* 0x0007e20000000400 */
[----:B------:R-:W-:-:S02]  /*66d0*/  LEA R103, R103, UR25, 0x1 ;  /* 0x0000001967677c11 */ /* 0x000fc4000f8e08ff */
[----:B------:R-:W-:Y:S01]  /*66e0*/  LEA R111, R111, UR25, 0x1 ;  /* 0x000000196f6f7c11 */ /* 0x000fe2000f8e08ff */
[----:B------:R5:W-:Y:S01]  /*66f0*/  STS.U16 [R190+0x5c0], R137 ;  /* 0x0005c089be007388 */ /* 0x000be20000000400 */
[----:B------:R-:W-:Y:S01]  /*6700*/  LEA R99, R99, UR25, 0x1 ;  /* 0x0000001963637c11 */ /* 0x000fe2000f8e08ff */
[----:B------:R-:W1:Y:S01]  /*6710*/  @!P2 LDC.64 R124, c[0x0][0x3e0] ;  /* 0x0000f800ff7cab82 */ /* 0x000e620000000a00 */
[----:B------:R-:W-:Y:S01]  /*6720*/  @!P5 MOV R158, R146 ;  /* 0x00000092009ed202 */ /* 0x000fe20000000f00 */
[----:B------:R5:W-:Y:S01]  /*6730*/  STS.U16 [R97+0x600], R198 ;  /* 0x000600c661007388 */ /* 0x000be20000000400 */
[----:B------:R-:W-:Y:S02]  /*6740*/  LEA R115, R115, UR25, 0x1 ;  /* 0x0000001973737c11 */ /* 0x000fe4000f8e08ff */
[----:B------:R-:W-:Y:S01]  /*6750*/  MOV R192, UR31 ;  /* 0x0000001f00c07c02 */ /* 0x000fe20008000f00 */
[----:B------:R5:W-:Y:S01]  /*6760*/  STS.U16 [R107+0x640], R200 ;  /* 0x000640c86b007388 */ /* 0x000be20000000400 */
[----:B0-----:R-:W-:-:S03]  /*6770*/  @!P5 IMAD.WIDE.U32 R158, R66, UR8, R158 ;  /* 0x00000008429edc25 */ /* 0x001fc6000f8e009e */
[----:B----4-:R-:W-:Y:S04]  /*6780*/  STS.U16 [R105+0x680], R202 ;  /* 0x000680ca69007388 */ /* 0x010fe80000000400 */
[----:B------:R-:W-:Y:S04]  /*6790*/  STS.U16 [R103+0x6c0], R204 ;  /* 0x0006c0cc67007388 */ /* 0x000fe80000000400 */
[----:B------:R-:W-:Y:S04]  /*67a0*/  STS.U16 [R111+0x700], R208 ;  /* 0x000700d06f007388 */ /* 0x000fe80000000400 */
[----:B------:R0:W-:Y:S01]  /*67b0*/  STS.U16 [R99+0x740], R206 ;  /* 0x000740ce63007388 */ /* 0x0001e20000000400 */
[----:B------:R-:W-:-:S03]  /*67c0*/  @!P5 IMAD R67, R67, UR8, R159 ;  /* 0x000000084343dc24 */ /* 0x000fc6000f8e029f */
[----:B------:R4:W-:Y:S04]  /*67d0*/  STS.U16 [R113+0x780], R210 ;  /* 0x000780d271007388 */ /* 0x0009e80000000400 */
[----:B------:R4:W-:Y:S04]  /*67e0*/  STS.U16 [R115+0x7c0], R212 ;  /* 0x0007c0d473007388 */ /* 0x0009e80000000400 */
[----:B------:R-:W4:Y:S01]  /*67f0*/  LDG.E.64 R146, desc[UR28][R192.64] ;  /* 0x0000001cc0927981 */ /* 0x000f22000c1e1b00 */
[----:B------:R-:W-:-:S03]  /*6800*/  NOP ;  /* 0x0000000000007918 */ /* 0x000fc60000000000 */
[----:B------:R3:W4:Y:S01]  /*6810*/  @!P4 LDG.E.U16 R117, desc[UR28][R156.64] ;  /* 0x0000001c9c75c981 */ /* 0x000722000c1e1500 */
[----:B------:R-:W-:Y:S02]  /*6820*/  @!P5 LEA R194, P4, R158, UR26, 0x1 ;  /* 0x0000001a9ec2dc11 */ /* 0x000fe4000f8808ff */
[----:B------:R-:W-:Y:S02]  /*6830*/  ISETP.GE.AND P3, PT, R108, UR43, PT ;  /* 0x0000002b6c007c0c */ /* 0x000fe4000bf66270 */
[----:B------:R-:W-:Y:S02]  /*6840*/  @!P5 LEA.HI.X R195, R158, UR23, R67, 0x1, P4 ;  /* 0x000000179ec3dc11 */ /* 0x000fe4000a0f0c43 */
[----:B------:R-:W-:Y:S02]  /*6850*/  @!P6 MOV R158, R112 ;  /* 0x00000070009ee202 */ /* 0x000fe40000000f00 */
[----:B------:R-:W-:Y:S02]  /*6860*/  @!P6 MOV R159, RZ ;  /* 0x000000ff009fe202 */ /* 0x000fe40000000f00 */
[----:B------:R-:W-:Y:S01]  /*6870*/  PRMT R196, RZ, 0x7610, R196 ;  /* 0x00007610ffc47816 */ /* 0x000fe200000000c4 */
[----:B--2---:R-:W-:-:S04]  /*6880*/  @!P6 IMAD.WIDE.U32 R158, R64, UR8, R158 ;  /* 0x00000008409eec25 */ /* 0x004fc8000f8e009e */
[----:B------:R-:W2:Y:S01]  /*6890*/  @!P3 LDC.64 R66, c[0x0][0x3e0] ;  /* 0x0000f800ff42bb82 */ /* 0x000ea20000000a00 */
[----:B------:R-:W4:Y:S01]  /*68a0*/  @!P5 LDG.E.U16 R196, desc[UR28][R194.64] ;  /* 0x0000001cc2c4d981 */ /* 0x000f22000c1e1500 */
[----:B------:R-:W-:Y:S01]  /*68b0*/  @!P6 IMAD R65, R65, UR8, R159 ;  /* 0x000000084141ec24 */ /* 0x000fe2000f8e029f */
[----:B---3--:R-:W-:Y:S02]  /*68c0*/  @!P6 LEA R156, P5, R158, UR26, 0x1 ;  /* 0x0000001a9e9cec11 */ /* 0x008fe4000f8a08ff */
[----:B------:R-:W-:Y:S02]  /*68d0*/  ISETP.GE.AND P4, PT, R106, UR43, PT ;  /* 0x0000002b6a007c0c */ /* 0x000fe4000bf86270 */
[----:B------:R-:W-:Y:S02]  /*68e0*/  @!P6 LEA.HI.X R157, R158, UR23, R65, 0x1, P5 ;  /* 0x000000179e9dec11 */ /* 0x000fe4000a8f0c41 */
[----:B------:R-:W-:Y:S02]  /*68f0*/  @!P2 MOV R158, R110 ;  /* 0x0000006e009ea202 */ /* 0x000fe40000000f00 */
[----:B------:R-:W-:Y:S01]  /*6900*/  @!P2 MOV R159, RZ ;  /* 0x000000ff009fa202 */ /* 0x000fe20000000f00 */
[----:B------:R3:W4:Y:S02]  /*6910*/  @!P6 LDG.E.U16 R119, desc[UR28][R156.64] ;  /* 0x0000001c9c77e981 */ /* 0x000724000c1e1500 */
[----:B-1----:R-:W-:Y:S01]  /*6920*/  @!P2 IMAD.WIDE.U32 R158, R124, UR8, R158 ;  /* 0x000000087c9eac25 */ /* 0x002fe2000f8e009e */
[----:B------:R-:W-:-:S03]  /*6930*/  ISETP.GE.AND P5, PT, R100, UR43, PT ;  /* 0x0000002b64007c0c */ /* 0x000fc6000bfa6270 */
[----:B------:R-:W1:Y:S01]  /*6940*/  @!P4 LDC.64 R64, c[0x0][0x3e0] ;  /* 0x0000f800ff40cb82 */ /* 0x000e620000000a00 */
[----:B------:R-:W-:Y:S01]  /*6950*/  @!P2 IMAD R125, R125, UR8, R159 ;  /* 0x000000087d7dac24 */ /* 0x000fe2000f8e029f */
[C---:B------:R-:W-:Y:S02]  /*6960*/  @!P2 LEA R124, P6, R158.reuse, UR26, 0x1 ;  /* 0x0000001a9e7cac11 */ /* 0x040fe4000f8c08ff */
[----:B------:R-:W-:Y:S02]  /*6970*/  @!P3 MOV R159, RZ ;  /* 0x000000ff009fb202 */ /* 0x000fe40000000f00 */
[----:B------:R-:W-:Y:S02]  /*6980*/  @!P2 LEA.HI.X R125, R158, UR23, R125, 0x1, P6 ;  /* 0x000000179e7dac11 */ /* 0x000fe4000b0f0c7d */
[----:B------:R-:W-:Y:S02]  /*6990*/  @!P3 MOV R158, R108 ;  /* 0x0000006c009eb202 */ /* 0x000fe40000000f00 */
[----:B------:R-:W-:Y:S01]  /*69a0*/  PRMT R110, RZ, 0x7610, R110 ;  /* 0x00007610ff6e7816 */ /* 0x000fe2000000006e */
[----:B------:R-:W5:Y:S02]  /*69b0*/  @!P5 LDC.64 R108, c[0x0][0x3e0] ;  /* 0x0000f800ff6cdb82 */ /* 0x000f640000000a00 */
[----:B--2---:R-:W-:Y:S01]  /*69c0*/  @!P3 IMAD.WIDE.U32 R158, R66, UR8, R158 ;  /* 0x00000008429ebc25 */ /* 0x004fe2000f8e009e */
[----:B------:R-:W-:-:S02]  /*69d0*/  ISETP.GE.AND P6, PT, R104, UR43, PT ;  /* 0x0000002b68007c0c */ /* 0x000fc4000bfc6270 */
[----:B------:R2:W4:Y:S01]  /*69e0*/  @!P2 LDG.E.U16 R110, desc[UR28][R124.64] ;  /* 0x0000001c7c6ea981 */ /* 0x000522000c1e1500 */
[----:B------:R-:W-:Y:S01]  /*69f0*/  @!P3 IMAD R67, R67, UR8, R159 ;  /* 0x000000084343bc24 */ /* 0x000fe2000f8e029f */
[C---:B---3--:R-:W-:Y:S02]  /*6a00*/  @!P3 LEA R156, P2, R158.reuse, UR26, 0x1 ;  /* 0x0000001a9e9cbc11 */ /* 0x048fe4000f8408ff */
[----:B------:R-:W-:Y:S02]  /*6a10*/  @!P4 MOV R159, RZ ;  /* 0x000000ff009fc202 */ /* 0x000fe40000000f00 */
[----:B------:R-:W-:Y:S02]  /*6a20*/  @!P3 LEA.HI.X R157, R158, UR23, R67, 0x1, P2 ;  /* 0x000000179e9dbc11 */ /* 0x000fe400090f0c43 */
[----:B------:R-:W-:Y:S02]  /*6a30*/  @!P4 MOV R158, R106 ;  /* 0x0000006a009ec202 */ /* 0x000fe40000000f00 */
[----:B------:R-:W-:Y:S01]  /*6a40*/  ISETP.GE.AND P2, PT, R70, UR43, PT ;  /* 0x0000002b46007c0c */ /* 0x000fe2000bf46270 */
[----:B------:R-:W3:Y:S01]  /*6a50*/  @!P6 LDC.64 R66, c[0x0][0x3e0] ;  /* 0x0000f800ff42eb82 */ /* 0x000ee20000000a00 */
[----:B------:R-:W-:Y:S01]  /*6a60*/  PRMT R121, RZ, 0x7610, R121 ;  /* 0x00007610ff797816 */ /* 0x000fe20000000079 */
[----:B-1----:R-:W-:Y:S01]  /*6a70*/  @!P4 IMAD.WIDE.U32 R158, R64, UR8, R158 ;  /* 0x00000008409ecc25 */ /* 0x002fe2000f8e009e */
[----:B------:R-:W-:-:S03]  /*6a80*/  @!P5 MOV R101, RZ ;  /* 0x000000ff0065d202 */ /* 0x000fc60000000f00 */
[----:B------:R-:W-:Y:S01]  /*6a90*/  @!P4 IMAD R65, R65, UR8, R159 ;  /* 0x000000084141cc24 */ /* 0x000fe2000f8e029f */
[----:B------:R1:W4:Y:S01]  /*6aa0*/  @!P3 LDG.E.U16 R121, desc[UR28][R156.64] ;  /* 0x0000001c9c79b981 */ /* 0x000322000c1e1500 */
[C---:B--2---:R-:W-:Y:S02]  /*6ab0*/  @!P4 LEA R124, P3, R158.reuse, UR26, 0x1 ;  /* 0x0000001a9e7ccc11 */ /* 0x044fe4000f8608ff */
[----:B------:R-:W-:Y:S02]  /*6ac0*/  PRMT R106, RZ, 0x7610, R106 ;  /* 0x00007610ff6a7816 */ /* 0x000fe4000000006a */
[----:B------:R-:W-:Y:S02]  /*6ad0*/  @!P4 LEA.HI.X R125, R158, UR23, R65, 0x1, P3 ;  /* 0x000000179e7dcc11 */ /* 0x000fe400098f0c41 */
[----:B------:R-:W2:Y:S01]  /*6ae0*/  @!P2 LDC.64 R64, c[0x0][0x3e0] ;  /* 0x0000f800ff40ab82 */ /* 0x000ea20000000a00 */
[----:B-----5:R-:W-:Y:S01]  /*6af0*/  @!P5 IMAD.WIDE.U32 R100, R108, UR8, R100 ;  /* 0x000000086c64dc25 */ /* 0x020fe2000f8e0064 */
[----:B------:R-:W-:Y:S01]  /*6b00*/  ISETP.GE.AND P3, PT, R138, UR43, PT ;  /* 0x0000002b8a007c0c */ /* 0x000fe2000bf66270 */
[----:B------:R5:W4:Y:S02]  /*6b10*/  @!P4 LDG.E.U16 R106, desc[UR28][R124.64] ;  /* 0x0000001c7c6ac981 */ /* 0x000b24000c1e1500 */
[----:B------:R-:W-:Y:S01]  /*6b20*/  @!P5 IMAD R109, R109, UR8, R101 ;  /* 0x000000086d6ddc24 */ /* 0x000fe2000f8e0265 */
[----:B------:R-:W-:-:S02]  /*6b30*/  @!P5 LEA R108, P4, R100, UR26, 0x1 ;  /* 0x0000001a646cdc11 */ /* 0x000fc4000f8808ff */
[----:B-1----:R-:W-:Y:S02]  /*6b40*/  @!P6 MOV R156, R104 ;  /* 0x00000068009ce202 */ /* 0x002fe40000000f00 */
[----:B------:R-:W-:Y:S02]  /*6b50*/  @!P6 MOV R157, RZ ;  /* 0x000000ff009de202 */ /* 0x000fe40000000f00 */
[----:B------:R-:W-:Y:S02]  /*6b60*/  @!P5 LEA.HI.X R109, R100, UR23, R109, 0x1, P4 ;  /* 0x00000017646ddc11 */ /* 0x000fe4000a0f0c6d */
[----:B------:R-:W-:Y:S01]  /*6b70*/  PRMT R123, RZ, 0x7610, R123 ;  /* 0x00007610ff7b7816 */ /* 0x000fe2000000007b */
[----:B---3--:R-:W-:Y:S01]  /*6b80*/  @!P6 IMAD.WIDE.U32 R156, R66, UR8, R156 ;  /* 0x00000008429cec25 */ /* 0x008fe2000f8e009c */
[----:B------:R-:W-:Y:S01]  /*6b90*/  ISETP.GE.AND P4, PT, R98, UR43, PT ;  /* 0x0000002b62007c0c */ /* 0x000fe2000bf86270 */
[----:B------:R-:W1:Y:S01]  /*6ba0*/  @!P3 LDC.64 R100, c[0x0][0x3e0] ;  /* 0x0000f800ff64bb82 */ /* 0x000e620000000a00 */
[----:B------:R-:W-:Y:S01]  /*6bb0*/  @!P2 MOV R71, RZ ;  /* 0x000000ff0047a202 */ /* 0x000fe20000000f00 */
[----:B------:R-:W-:Y:S01]  /*6bc0*/  @!P6 IMAD R67, R67, UR8, R157 ;  /* 0x000000084343ec24 */ /* 0x000fe2000f8e029d */
[----:B------:R3:W4:Y:S01]  /*6bd0*/  @!P5 LDG.E.U16 R123, desc[UR28][R108.64] ;  /* 0x0000001c6c7bd981 */ /* 0x000722000c1e1500 */
[----:B-----5:R-:W-:-:S02]  /*6be0*/  @!P6 LEA R124, P5, R156, UR26, 0x1 ;  /* 0x0000001a9c7cec11 */ /* 0x020fc4000f8a08ff */
[----:B------:R-:W-:Y:S01]  /*6bf0*/  PRMT R104, RZ, 0x7610, R104 ;  /* 0x00007610ff687816 */ /* 0x000fe20000000068 */
[----:B--2---:R-:W-:Y:S01]  /*6c00*/  @!P2 IMAD.WIDE.U32 R70, R64, UR8, R70 ;  /* 0x000000084046ac25 */ /* 0x004fe2000f8e0046 */
[----:B------:R-:W-:Y:S02]  /*6c10*/  @!P6 LEA.HI.X R125, R156, UR23, R67, 0x1, P5 ;  /* 0x000000179c7dec11 */ /* 0x000fe4000a8f0c43 */
[----:B------:R-:W-:Y:S02]  /*6c20*/  ISETP.GE.AND P5, PT, R96, UR43, PT ;  /* 0x0000002b60007c0c */ /* 0x000fe4000bfa6270 */
[----:B------:R-:W2:Y:S01]  /*6c30*/  @!P4 LDC.64 R66, c[0x0][0x3e0] ;  /* 0x0000f800ff42cb82 */ /* 0x000ea20000000a00 */
[----:B------:R5:W4:Y:S01]  /*6c40*/  @!P6 LDG.E.U16 R104, desc[UR28][R124.64] ;  /* 0x0000001c7c68e981 */ /* 0x000b22000c1e1500 */
[----:B------:R-:W-:Y:S01]  /*6c50*/  @!P2 IMAD R65, R65, UR8, R71 ;  /* 0x000000084141ac24 */ /* 0x000fe2000f8e0247 */
[----:B---3--:R-:W-:Y:S02]  /*6c60*/  @!P2 LEA R108, P6, R70, UR26, 0x1 ;  /* 0x0000001a466cac11 */ /* 0x008fe4000f8c08ff */
[----:B------:R-:W-:-:S02]  /*6c70*/  @!P3 MOV R71, RZ ;  /* 0x000000ff0047b202 */ /* 0x000fc40000000f00 */
[----:B------:R-:W-:Y:S02]  /*6c80*/  @!P2 LEA.HI.X R109, R70, UR23, R65, 0x1, P6 ;  /* 0x00000017466dac11 */ /* 0x000fe4000b0f0c41 */
[----:B------:R-:W-:Y:S02]  /*6c90*/  @!P3 MOV R70, R138 ;  /* 0x0000008a0046b202 */ /* 0x000fe40000000f00 */
[----:B------:R-:W-:Y:S01]  /*6ca0*/  PRMT R127, RZ, 0x7610, R127 ;  /* 0x00007610ff7f7816 */ /* 0x000fe2000000007f */
[----:B------:R-:W3:Y:S02]  /*6cb0*/  @!P5 LDC.64 R64, c[0x0][0x3e0] ;  /* 0x0000f800ff40db82 */ /* 0x000ee40000000a00 */
[----:B-1----:R-:W-:Y:S01]  /*6cc0*/  @!P3 IMAD.WIDE.U32 R70, R100, UR8, R70 ;  /* 0x000000086446bc25 */ /* 0x002fe2000f8e0046 */
[----:B------:R-:W-:Y:S02]  /*6cd0*/  ISETP.GE.AND P6, PT, R122, UR43, PT ;  /* 0x0000002b7a007c0c */ /* 0x000fe4000bfc6270 */
[----:B------:R1:W4:Y:S01]  /*6ce0*/  @!P2 LDG.E.U16 R127, desc[UR28][R108.64] ;  /* 0x0000001c6c7fa981 */ /* 0x000322000c1e1500 */
[----:B------:R-:W-:Y:S01]  /*6cf0*/  @!P3 IMAD R101, R101, UR8, R71 ;  /* 0x000000086565bc24 */ /* 0x000fe2000f8e0247 */
[----:B------:R-:W-:-:S02]  /*6d00*/  @!P3 LEA R100, P2, R70, UR26, 0x1 ;  /* 0x0000001a4664bc11 */ /* 0x000fc4000f8408ff */
[----:B-----5:R-:W-:Y:S02]  /*6d10*/  @!P4 MOV R124, R98 ;  /* 0x00000062007cc202 */ /* 0x020fe40000000f00 */
[----:B------:R-:W-:Y:S02]  /*6d20*/  @!P4 MOV R125, RZ ;  /* 0x000000ff007dc202 */ /* 0x000fe40000000f00 */
[----:B------:R-:W-:Y:S02]  /*6d30*/  PRMT R112, RZ, 0x7610, R112 ;  /* 0x00007610ff707816 */ /* 0x000fe40000000070 */
[----:B------:R-:W-:Y:S01]  /*6d40*/  @!P3 LEA.HI.X R101, R70, UR23, R101, 0x1, P2 ;  /* 0x000000174665bc11 */ /* 0x000fe200090f0c65 */
[----:B--2---:R-:W-:Y:S01]  /*6d50*/  @!P4 IMAD.WIDE.U32 R124, R66, UR8, R124 ;  /* 0x00000008427ccc25 */ /* 0x004fe2000f8e007c */
[----:B------:R-:W2:Y:S03]  /*6d60*/  @!P6 LDC.64 R70, c[0x0][0x3e0] ;  /* 0x0000f800ff46eb82 */ /* 0x000ea60000000a00 */
[----:B------:R5:W4:Y:S01]  /*6d70*/  @!P3 LDG.E.U16 R112, desc[UR28][R100.64] ;  /* 0x0000001c6470b981 */ /* 0x000b22000c1e1500 */
[----:B------:R-:W-:Y:S01]  /*6d80*/  @!P4 IMAD R67, R67, UR8, R125 ;  /* 0x000000084343cc24 */ /* 0x000fe2000f8e027d */
[----:B-1----:R-:W-:-:S02]  /*6d90*/  @!P4 LEA R108, P3, R124, UR26, 0x1 ;  /* 0x0000001a7c6ccc11 */ /* 0x002fc4000f8608ff */
[----:B------:R-:W-:Y:S02]  /*6da0*/  ISETP.GE.AND P2, PT, R102, UR43, PT ;  /* 0x0000002b66007c0c */ /* 0x000fe4000bf46270 */
[----:B------:R-:W-:Y:S02]  /*6db0*/  @!P4 LEA.HI.X R109, R124, UR23, R67, 0x1, P3 ;  /* 0x000000177c6dcc11 */ /* 0x000fe400098f0c43 */
[----:B------:R-:W-:Y:S02]  /*6dc0*/  @!P5 MOV R124, R96 ;  /* 0x00000060007cd202 */ /* 0x000fe40000000f00 */
[----:B------:R-:W-:Y:S02]  /*6dd0*/  @!P5 MOV R125, RZ ;  /* 0x000000ff007dd202 */ /* 0x000fe40000000f00 */
[----:B------:R-:W-:Y:S01]  /*6de0*/  PRMT R129, RZ, 0x7610, R129 ;  /* 0x00007610ff817816 */ /* 0x000fe20000000081 */
[----:B---3--:R-:W-:-:S04]  /*6df0*/  @!P5 IMAD.WIDE.U32 R124, R64, UR8, R124 ;  /* 0x00000008407cdc25 */ /* 0x008fc8000f8e007c */
[----:B------:R-:W1:Y:S01]  /*6e00*/  @!P2 LDC.64 R66, c[0x0][0x3e0] ;  /* 0x0000f800ff42ab82 */ /* 0x000e620000000a00 */
[----:B------:R3:W4:Y:S01]  /*6e10*/  @!P4 LDG.E.U16 R129, desc[UR28][R108.64] ;  /* 0x0000001c6c81c981 */ /* 0x000722000c1e1500 */
[----:B------:R-:W-:Y:S01]  /*6e20*/  @!P5 IMAD R65, R65, UR8, R125 ;  /* 0x000000084141dc24 */ /* 0x000fe2000f8e027d */
[----:B-----5:R-:W-:Y:S02]  /*6e30*/  @!P5 LEA R100, P4, R124, UR26, 0x1 ;  /* 0x0000001a7c64dc11 */ /* 0x020fe4000f8808ff */
[----:B------:R-:W-:Y:S02]  /*6e40*/  ISETP.GE.AND P3, PT, R130, UR43, PT ;  /* 0x0000002b82007c0c */ /* 0x000fe4000bf66270 */
[----:B------:R-:W-:Y:S02]  /*6e50*/  @!P5 LEA.HI.X R101, R124, UR23, R65, 0x1, P4 ;  /* 0x000000177c65dc11 */ /* 0x000fe4000a0f0c41 */
[----:B------:R-:W-:Y:S02]  /*6e60*/  @!P6 MOV R124, R122 ;  /* 0x0000007a007ce202 */ /* 0x000fe40000000f00 */
[----:B------:R-:W-:-:S02]  /*6e70*/  @!P6 MOV R125, RZ ;  /* 0x000000ff007de202 */ /* 0x000fc40000000f00 */
[----:B------:R-:W-:Y:S01]  /*6e80*/  PRMT R96, RZ, 0x7610, R96 ;  /* 0x00007610ff607816 */ /* 0x000fe20000000060 */
[----:B--2---:R-:W-:-:S04]  /*6e90*/  @!P6 IMAD.WIDE.U32 R124, R70, UR8, R124 ;  /* 0x00000008467cec25 */ /* 0x004fc8000f8e007c */
[----:B------:R-:W2:Y:S01]  /*6ea0*/  @!P3 LDC.64 R64, c[0x0][0x3e0] ;  /* 0x0000f800ff40bb82 */ /* 0x000ea20000000a00 */
[----:B------:R5:W4:Y:S01]  /*6eb0*/  @!P5 LDG.E.U16 R96, desc[UR28][R100.64] ;  /* 0x0000001c6460d981 */ /* 0x000b22000c1e1500 */
[----:B------:R-:W-:Y:S01]  /*6ec0*/  @!P6 IMAD R71, R71, UR8, R125 ;  /* 0x000000084747ec24 */ /* 0x000fe2000f8e027d */
[----:B---3--:R-:W-:Y:S02]  /*6ed0*/  @!P6 LEA R108, P5, R124, UR26, 0x1 ;  /* 0x0000001a7c6cec11 */ /* 0x008fe4000f8a08ff */
[----:B------:R-:W-:Y:S02]  /*6ee0*/  ISETP.GE.AND P4, PT, R152, UR43, PT ;  /* 0x0000002b98007c0c */ /* 0x000fe4000bf86270 */
[----:B------:R-:W-:Y:S02]  /*6ef0*/  @!P6 LEA.HI.X R109, R124, UR23, R71, 0x1, P5 ;  /* 0x000000177c6dec11 */ /* 0x000fe4000a8f0c47 */
[----:B------:R-:W-:Y:S02]  /*6f00*/  @!P2 MOV R124, R102 ;  /* 0x00000066007ca202 */ /* 0x000fe40000000f00 */
[----:B------:R-:W-:-:S02]  /*6f10*/  @!P2 MOV R125, RZ ;  /* 0x000000ff007da202 */ /* 0x000fc40000000f00 */
[----:B------:R-:W-:Y:S01]  /*6f20*/  PRMT R131, RZ, 0x7610, R131 ;  /* 0x00007610ff837816 */ /* 0x000fe20000000083 */
[----:B-1----:R-:W-:-:S04]  /*6f30*/  @!P2 IMAD.WIDE.U32 R124, R66, UR8, R124 ;  /* 0x00000008427cac25 */ /* 0x002fc8000f8e007c */
        /* <DEDUP_REMOVED lines=58> */
[----:B------:R-:W-:Y:S02]  /*72e0*/  PRMT R141, RZ, 0x7610, R141 ;  /* 0x00007610ff8d7816 */ /* 0x000fe4000000008d */
[----:B------:R-:W-:Y:S01]  /*72f0*/  ISETP.GE.AND P6, PT, R140, UR43, PT ;  /* 0x0000002b8c007c0c */ /* 0x000fe2000bfc6270 */
[----:B-1----:R-:W-:Y:S02]  /*7300*/  @!P3 IMAD.WIDE.U32 R124, R66, UR8, R124 ;  /* 0x00000008427cbc25 */ /* 0x002fe4000f8e007c */
[----:B------:R-:W1:Y:S01]  /*7310*/  @!P5 LDC.64 R70, c[0x0][0x3e0] ;  /* 0x0000f800ff46db82 */ /* 0x000e620000000a00 */
[----:B------:R3:W4:Y:S01]  /*7320*/  @!P2 LDG.E.U16 R141, desc[UR28][R108.64] ;  /* 0x0000001c6c8da981 */ /* 0x000722000c1e1500 */
        /* <DEDUP_REMOVED lines=8> */
[----:B--2---:R-:W-:-:S03]  /*73b0*/  @!P4 IMAD.WIDE.U32 R124, R64, UR8, R124 ;  /* 0x00000008407ccc25 */ /* 0x004fc6000f8e007c */
[----:B------:R2:W4:Y:S01]  /*73c0*/  @!P3 LDG.E.U16 R143, desc[UR28][R100.64] ;  /* 0x0000001c648fb981 */ /* 0x000522000c1e1500 */
[----:B------:R-:W-:Y:S01]  /*73d0*/  @!P4 IMAD R65, R65, UR8, R125 ;  /* 0x000000084141cc24 */ /* 0x000fe2000f8e027d */
[C---:B---3--:R-:W-:Y:S02]  /*73e0*/  @!P4 LEA R108, P3, R124.reuse, UR26, 0x1 ;  /* 0x0000001a7c6ccc11 */ /* 0x048fe4000f8608ff */
[----:B------:R-:W-:Y:S02]  /*73f0*/  @!P5 MOV R125, RZ ;  /* 0x000000ff007dd202 */ /* 0x000fe40000000f00 */
[----:B------:R-:W-:Y:S02]  /*7400*/  @!P4 LEA.HI.X R109, R124, UR23, R65, 0x1, P3 ;  /* 0x000000177c6dcc11 */ /* 0x000fe400098f0c41 */
[----:B------:R-:W-:Y:S01]  /*7410*/  @!P5 MOV R124, R142 ;  /* 0x0000008e007cd202 */ /* 0x000fe20000000f00 */
[----:B------:R-:W3:Y:S01]  /*7420*/  @!P2 LDC.64 R64, c[0x0][0x3e0] ;  /* 0x0000f800ff40ab82 */ /* 0x000ee20000000a00 */
[----:B------:R-:W-:-:S02]  /*7430*/  PRMT R145, RZ, 0x7610, R145 ;  /* 0x00007610ff917816 */ /* 0x000fc40000000091 */
[----:B------:R-:W-:Y:S01]  /*7440*/  ISETP.GE.AND P3, PT, R134, UR43, PT ;  /* 0x0000002b86007c0c */ /* 0x000fe2000bf66270 */
[----:B-1----:R-:W-:Y:S01]  /*7450*/  @!P5 IMAD.WIDE.U32 R124, R70, UR8, R124 ;  /* 0x00000008467cdc25 */ /* 0x002fe2000f8e007c */
[----:B--2---:R-:W-:Y:S02]  /*7460*/  @!P6 MOV R100, R140 ;  /* 0x0000008c0064e202 */ /* 0x004fe40000000f00 */
        /* <DEDUP_REMOVED lines=16> */
[----:B---3--:R-:W-:Y:S01]  /*7570*/  @!P2 IMAD.WIDE.U32 R100, R64, UR8, R100 ;  /* 0x000000084064ac25 */ /* 0x008fe2000f8e0064 */
        /* <DEDUP_REMOVED lines=14> */
[----:B---3--:R-:W-:-:S04]  /*7660*/  @!P3 LEA R108, P2, R100, UR26, 0x1 ;  /* 0x0000001a646cbc11 */ /* 0x008fc8000f8408ff */
[----:B------:R-:W-:Y:S01]  /*7670*/  @!P3 LEA.HI.X R109, R100, UR23, R101, 0x1, P2 ;  /* 0x00000017646dbc11 */ /* 0x000fe200090f0c65 */
[----:B------:R-:W3:Y:S01]  /*7680*/  @!P6 LDC.64 R66, c[0x0][0x3e0] ;  /* 0x0000f800ff42eb82 */ /* 0x000ee20000000a00 */
[----:B------:R-:W-:Y:S02]  /*7690*/  @!P5 MOV R100, R116 ;  /* 0x000000740064d202 */ /* 0x000fe40000000f00 */
[----:B------:R-:W-:-:S03]  /*76a0*/  @!P5 MOV R101, RZ ;  /* 0x000000ff0065d202 */ /* 0x000fc60000000f00 */
[----:B-----5:R-:W-:Y:S01]  /*76b0*/  @!P5 IMAD.WIDE.U32 R100, R64, UR8, R100 ;  /* 0x000000084064dc25 */ /* 0x020fe2000f8e0064 */
[----:B------:R-:W-:Y:S02]  /*76c0*/  PRMT R158, RZ, 0x7610, R158 ;  /* 0x00007610ff9e7816 */ /* 0x000fe4000000009e */
[----:B------:R-:W-:Y:S01]  /*76d0*/  @!P4 MOV R64, R118 ;  /* 0x000000760040c202 */ /* 0x000fe20000000f00 */
[----:B------:R-:W-:Y:S01]  /*76e0*/  @!P5 IMAD R101, R65, UR8, R101 ;  /* 0x000000084165dc24 */ /* 0x000fe2000f8e0265 */
[----:B------:R-:W-:Y:S02]  /*76f0*/  @!P4 MOV R65, RZ ;  /* 0x000000ff0041c202 */ /* 0x000fe40000000f00 */
[----:B------:R5:W2:Y:S01]  /*7700*/  @!P3 LDG.E.U16 R158, desc[UR28][R108.64] ;  /* 0x0000001c6c9eb981 */ /* 0x000aa2000c1e1500 */
[----:B------:R-:W-:Y:S01]  /*7710*/  ISETP.GE.AND P2, PT, R68, UR43, PT ;  /* 0x0000002b44007c0c */ /* 0x000fe2000bf46270 */
[----:B0-----:R-:W-:Y:S01]  /*7720*/  @!P4 IMAD.WIDE.U32 R64, R70, UR8, R64 ;  /* 0x000000084640cc25 */ /* 0x001fe2000f8e0040 */
[----:B------:R-:W-:-:S02]  /*7730*/  @!P5 LEA R136, P3, R100, UR26, 0x1 ;  /* 0x0000001a6488dc11 */ /* 0x000fc4000f8608ff */
[----:B------:R-:W-:Y:S01]  /*7740*/  @!P6 MOV R70, R120 ;  /* 0x000000780046e202 */ /* 0x000fe20000000f00 */
[----:B------:R-:W-:Y:S01]  /*7750*/  @!P4 IMAD R65, R71, UR8, R65 ;  /* 0x000000084741cc24 */ /* 0x000fe2000f8e0241 */
[----:B------:R-:W-:Y:S02]  /*7760*/  @!P5 LEA.HI.X R137, R100, UR23, R101, 0x1, P3 ;  /* 0x000000176489dc11 */ /* 0x000fe400098f0c65 */
[----:B------:R-:W-:Y:S02]  /*7770*/  @!P6 MOV R71, RZ ;  /* 0x000000ff0047e202 */ /* 0x000fe40000000f00 */
[----:B-1----:R-:W-:Y:S02]  /*7780*/  @!P4 LEA R124, P3, R64, UR26, 0x1 ;  /* 0x0000001a407ccc11 */ /* 0x002fe4000f8608ff */
[----:B------:R-:W-:Y:S01]  /*7790*/  PRMT R192, RZ, 0x7610, R192 ;  /* 0x00007610ffc07816 */ /* 0x000fe200000000c0 */
[----:B---3--:R-:W-:Y:S01]  /*77a0*/  @!P6 IMAD.WIDE.U32 R70, R66, UR8, R70 ;  /* 0x000000084246ec25 */ /* 0x008fe2000f8e0046 */
[----:B------:R-:W-:-:S02]  /*77b0*/  PRMT R194, RZ, 0x7610, R194 ;  /* 0x00007610ffc27816 */ /* 0x000fc400000000c2 */
[----:B------:R-:W-:Y:S01]  /*77c0*/  @!P4 LEA.HI.X R125, R64, UR23, R65, 0x1, P3 ;  /* 0x00000017407dcc11 */ /* 0x000fe200098f0c41 */
[----:B------:R-:W-:Y:S01]  /*77d0*/  @!P6 IMAD R67, R67, UR8, R71 ;  /* 0x000000084343ec24 */ /* 0x000fe2000f8e0247 */
[----:B------:R-:W0:Y:S01]  /*77e0*/  @!P2 LDC.64 R64, c[0x0][0x3e0] ;  /* 0x0000f800ff40ab82 */ /* 0x000e220000000a00 */
[----:B------:R-:W3:Y:S01]  /*77f0*/  @!P5 LDG.E.U16 R192, desc[UR28][R136.64] ;  /* 0x0000001c88c0d981 */ /* 0x000ee2000c1e1500 */
[----:B-----5:R-:W-:-:S03]  /*7800*/  @!P6 LEA R108, P5, R70, UR26, 0x1 ;  /* 0x0000001a466cec11 */ /* 0x020fc6000f8a08ff */
[----:B------:R1:W5:Y:S01]  /*7810*/  @!P4 LDG.E.U16 R194, desc[UR28][R124.64] ;  /* 0x0000001c7cc2c981 */ /* 0x000362000c1e1500 */
[----:B------:R-:W-:Y:S02]  /*7820*/  ISETP.GE.AND P4, PT, R154, UR43, PT ;  /* 0x0000002b9a007c0c */ /* 0x000fe4000bf86270 */
[----:B------:R-:W-:Y:S02]  /*7830*/  ISETP.GE.AND P3, PT, R126, UR43, PT ;  /* 0x0000002b7e007c0c */ /* 0x000fe4000bf66270 */
[----:B------:R-:W-:Y:S02]  /*7840*/  @!P6 LEA.HI.X R109, R70, UR23, R67, 0x1, P5 ;  /* 0x00000017466dec11 */ /* 0x000fe4000a8f0c43 */
[----:B------:R-:W-:Y:S02]  /*7850*/  ISETP.GE.AND P5, PT, R128, UR43, PT ;  /* 0x0000002b80007c0c */ /* 0x000fe4000bfa6270 */
[----:B-1----:R-:W-:-:S05]  /*7860*/  @!P2 MOV R124, R68 ;  /* 0x00000044007ca202 */ /* 0x002fca0000000f00 */
[----:B------:R-:W1:Y:S01]  /*7870*/  @!P4 LDC.64 R70, c[0x0][0x3e0] ;  /* 0x0000f800ff46cb82 */ /* 0x000e620000000a00 */
[----:B------:R-:W-:Y:S02]  /*7880*/  @!P2 MOV R125, RZ ;  /* 0x000000ff007da202 */ /* 0x000fe40000000f00 */
[----:B------:R-:W-:-:S05]  /*7890*/  PRMT R198, RZ, 0x7610, R198 ;  /* 0x00007610ffc67816 */ /* 0x000fca00000000c6 */
[----:B------:R-:W1:Y:S01]  /*78a0*/  @!P3 LDC.64 R66, c[0x0][0x3e0] ;  /* 0x0000f800ff42bb82 */ /* 0x000e620000000a00 */
[----:B0-----:R-:W-:Y:S01]  /*78b0*/  @!P2 IMAD.WIDE.U32 R136, R64, UR8, R124 ;  /* 0x000000084088ac25 */ /* 0x001fe2000f8e007c */
[----:B------:R0:W5:Y:S06]  /*78c0*/  @!P6 LDG.E.U16 R198, desc[UR28][R108.64] ;  /* 0x0000001c6cc6e981 */ /* 0x00016c000c1e1500 */
[----:B------:R-:W4:Y:S01]  /*78d0*/  @!P5 LDC.64 R100, c[0x0][0x3e0] ;  /* 0x0000f800ff64db82 */ /* 0x000f220000000a00 */
[----:B------:R-:W-:Y:S01]  /*78e0*/  @!P2 IMAD R65, R65, UR8, R137 ;  /* 0x000000084141ac24 */ /* 0x000fe2000f8e0289 */
[----:B------:R-:W-:-:S02]  /*78f0*/  @!P2 LEA R64, P6, R136, UR26, 0x1 ;  /* 0x0000001a8840ac11 */ /* 0x000fc4000f8c08ff */
[----:B------:R-:W-:Y:S02]  /*7900*/  PRMT R200, RZ, 0x7610, R200 ;  /* 0x00007610ffc87816 */ /* 0x000fe400000000c8 */
[----:B------:R-:W-:Y:S02]  /*7910*/  @!P2 LEA.HI.X R65, R136, UR23, R65, 0x1, P6 ;  /* 0x000000178841ac11 */ /* 0x000fe4000b0f0c41 */
[----:B0-----:R-:W-:Y:S02]  /*7920*/  @!P4 MOV R108, R154 ;  /* 0x0000009a006cc202 */ /* 0x001fe40000000f00 */
[----:B------:R-:W-:Y:S01]  /*7930*/  @!P4 MOV R109, RZ ;  /* 0x000000ff006dc202 */ /* 0x000fe20000000f00 */
[----:B------:R0:W5:Y:S01]  /*7940*/  @!P2 LDG.E.U16 R200, desc[UR28][R64.64] ;  /* 0x0000001c40c8a981 */ /* 0x000162000c1e1500 */
[----:B------:R-:W-:Y:S02]  /*7950*/  @!P3 MOV R124, R126 ;  /* 0x0000007e007cb202 */ /* 0x000fe40000000f00 */
[----:B------:R-:W-:Y:S01]  /*7960*/  @!P3 MOV R125, RZ ;  /* 0x000000ff007db202 */ /* 0x000fe20000000f00 */
[----:B-1----:R-:W-:-:S04]  /*7970*/  @!P4 IMAD.WIDE.U32 R108, R70, UR8, R108 ;  /* 0x00000008466ccc25 */ /* 0x002fc8000f8e006c */
[----:B------:R-:W-:Y:S01]  /*7980*/  @!P3 IMAD.WIDE.U32 R124, R66, UR8, R124 ;  /* 0x00000008427cbc25 */ /* 0x000fe2000f8e007c */
[----:B0-----:R-:W-:Y:S02]  /*7990*/  @!P5 MOV R64, R128 ;  /* 0x000000800040d202 */ /* 0x001fe40000000f00 */
[----:B------:R-:W-:Y:S01]  /*79a0*/  @!P5 MOV R65, RZ ;  /* 0x000000ff0041d202 */ /* 0x000fe20000000f00 */
[----:B------:R-:W-:Y:S01]  /*79b0*/  @!P4 IMAD R71, R71, UR8, R109 ;  /* 0x000000084747cc24 */ /* 0x000fe2000f8e026d */
[----:B------:R-:W-:Y:S01]  /*79c0*/  @!P3 LEA R66, P2, R124, UR26, 0x1 ;  /* 0x0000001a7c42bc11 */ /* 0x000fe2000f8408ff */
[----:B------:R-:W-:Y:S02]  /*79d0*/  @!P3 IMAD R67, R67, UR8, R125 ;  /* 0x000000084343bc24 */ /* 0x000fe4000f8e027d */
[----:B----4-:R-:W-:Y:S01]  /*79e0*/  @!P5 IMAD.WIDE.U32 R136, R100, UR8, R64 ;  /* 0x000000086488dc25 */ /* 0x010fe2000f8e0040 */
[----:B------:R-:W-:Y:S02]  /*79f0*/  @!P4 LEA R64, P6, R108, UR26, 0x1 ;  /* 0x0000001a6c40cc11 */ /* 0x000fe4000f8c08ff */
[----:B------:R-:W-:-:S02]  /*7a00*/  @!P3 LEA.HI.X R67, R124, UR23, R67, 0x1, P2 ;  /* 0x000000177c43bc11 */ /* 0x000fc400090f0c43 */
[----:B------:R-:W-:Y:S01]  /*7a10*/  @!P4 LEA.HI.X R65, R108, UR23, R71, 0x1, P6 ;  /* 0x000000176c41cc11 */ /* 0x000fe2000b0f0c47 */
[----:B------:R-:W-:Y:S01]  /*7a20*/  @!P5 IMAD R71, R101, UR8, R137 ;  /* 0x000000086547dc24 */ /* 0x000fe2000f8e0289 */
[C---:B------:R-:W-:Y:S02]  /*7a30*/  @!P5 LEA R70, P2, R136.reuse, UR26, 0x1 ;  /* 0x0000001a8846dc11 */ /* 0x040fe4000f8408ff */
[----:B------:R-:W-:Y:S02]  /*7a40*/  PRMT R218, RZ, 0x7610, R218 ;  /* 0x00007610ffda7816 */ /* 0x000fe400000000da */
[----:B------:R-:W-:Y:S02]  /*7a50*/  PRMT R216, RZ, 0x7610, R216 ;  /* 0x00007610ffd87816 */ /* 0x000fe400000000d8 */
[----:B------:R-:W-:Y:S02]  /*7a60*/  PRMT R220, RZ, 0x7610, R220 ;  /* 0x00007610ffdc7816 */ /* 0x000fe400000000dc */
[----:B------:R-:W-:Y:S01]  /*7a70*/  @!P5 LEA.HI.X R71, R136, UR23, R71, 0x1, P2 ;  /* 0x000000178847dc11 */ /* 0x000fe200090f0c47 */
[----:B------:R-:W4:Y:S04]  /*7a80*/  @!P3 LDG.E.U16 R218, desc[UR28][R66.64] ;  /* 0x0000001c42dab981 */ /* 0x000f28000c1e1500 */
[----:B------:R0:W4:Y:S04]  /*7a90*/  @!P4 LDG.E.U16 R216, desc[UR28][R64.64] ;  /* 0x0000001c40d8c981 */ /* 0x000128000c1e1500 */
[----:B------:R1:W4:Y:S01]  /*7aa0*/  @!P5 LDG.E.U16 R220, desc[UR28][R70.64] ;  /* 0x0000001c46dcd981 */ /* 0x000322000c1e1500 */
[----:B------:R-:W-:-:S13]  /*7ab0*/  R2UR UR43, R147 ;  /* 0x00000000932b72ca */ /* 0x000fda00000e0000 */
[----:B------:R-:W-:-:S04]  /*7ac0*/  FMUL.FTZ R68, R32, UR43 ;  /* 0x0000002b20447c20 */ /* 0x000fc80008410000 */
[----:B------:R-:W-:Y:S01]  /*7ad0*/  FMUL.RZ R114, R68, 0.15915493667125701904 ;  /* 0x3e22f98344727820 */ /* 0x000fe2000040c000 */
[----:B------:R-:W-:Y:S01]  /*7ae0*/  FMUL.FTZ R68, R33, UR43 ;  /* 0x0000002b21447c20 */ /* 0x000fe20008410000 */
[----:B0-----:R-:W-:-:S03]  /*7af0*/  FMUL.FTZ R64, R41, UR43 ;  /* 0x0000002b29407c20 */ /* 0x001fc60008410000 */
[----:B------:R-:W-:Y:S01]  /*7b00*/  FMUL.RZ R100, R68, 0.15915493667125701904 ;  /* 0x3e22f98344647820 */ /* 0x000fe2000040c000 */
[----:B------:R-:W-:Y:S01]  /*7b10*/  FMUL.FTZ R68, R34, UR43 ;  /* 0x0000002b22447c20 */ /* 0x000fe20008410000 */
[----:B------:R-:W-:Y:S01]  /*7b20*/  FMUL.RZ R65, R64, 0.15915493667125701904 ;  /* 0x3e22f98340417820 */ /* 0x000fe2000040c000 */
[----:B------:R-:W-:Y:S02]  /*7b30*/  FMUL.FTZ R64, R46, UR43 ;  /* 0x0000002b2e407c20 */ /* 0x000fe40008410000 */
[----:B------:R-:W-:Y:S01]  /*7b40*/  FMUL.RZ R108, R68, 0.15915493667125701904 ;  /* 0x3e22f983446c7820 */ /* 0x000fe2000040c000 */
[----:B------:R-:W-:Y:S01]  /*7b50*/  FMUL.FTZ R68, R35, UR43 ;  /* 0x0000002b23447c20 */ /* 0x000fe20008410000 */
[----:B------:R-:W-:Y:S01]  /*7b60*/  FMUL.RZ R67, R64, 0.15915493667125701904 ;  /* 0x3e22f98340437820 */ /* 0x000fe2000040c000 */
[----:B------:R-:W-:Y:S01]  /*7b70*/  FMUL.FTZ R66, R36, UR43 ;  /* 0x0000002b24427c20 */ /* 0x000fe20008410000 */
[----:B------:R-:W-:Y:S01]  /*7b80*/  FMUL.FTZ R64, R51, UR43 ;  /* 0x0000002b33407c20 */ /* 0x000fe20008410000 */
[----:B------:R-:W-:-:S02]  /*7b90*/  FMUL.RZ R68, R68, 0.15915493667125701904 ;  /* 0x3e22f98344447820 */ /* 0x000fc4000040c000 */
[----:B------:R-:W-:Y:S02]  /*7ba0*/  FMUL.RZ R66, R66, 0.15915493667125701904 ;  /* 0x3e22f98342427820 */ /* 0x000fe4000040c000 */
[----:B------:R-:W-:Y:S08]  /*7bb0*/  MUFU.SIN R147, R68 ;  /* 0x0000004400937308 */ /* 0x000ff00000000400 */
[----:B------:R0:W-:Y:S02]  /*7bc0*/  MUFU.COS R109, R68 ;  /* 0x00000044006d7308 */ /* 0x0001e40000000000 */
[----:B0-----:R-:W-:Y:S01]  /*7bd0*/  FMUL.RZ R68, R64, 0.15915493667125701904 ;  /* 0x3e22f98340447820 */ /* 0x001fe2000040c000 */
[----:B------:R-:W-:-:S05]  /*7be0*/  FMUL.FTZ R64, R56, UR43 ;  /* 0x0000002b38407c20 */ /* 0x000fca0008410000 */
[----:B------:R-:W-:Y:S08]  /*7bf0*/  MUFU.SIN R125, R66 ;  /* 0x00000042007d7308 */ /* 0x000ff00000000400 */
[----:B-1----:R0:W-:Y:S02]  /*7c00*/  MUFU.COS R71, R66 ;  /* 0x0000004200477308 */ /* 0x0021e40000000000 */
        /* <DEDUP_REMOVED lines=25> */
[----:B------:R-:W-:Y:S01]  /*7da0*/  FMUL.FTZ R64, R65, 1.4426950216293334961 ;  /* 0x3fb8aa3b41407820 */ /* 0x000fe20000410000 */
[----:B------:R-:W-:Y:S03]  /*7db0*/  MUFU.SIN R193, R67 ;  /* 0x0000004300c17308 */ /* 0x000fe60000000400 */
[----:B------:R-:W-:-:S05]  /*7dc0*/  FMUL.FTZ R65, R64, R32 ;  /* 0x0000002040417220 */ /* 0x000fca0000410000 */
[----:B------:R0:W-:Y:S08]  /*7dd0*/  MUFU.COS R195, R67 ;  /* 0x0000004300c37308 */ /* 0x0001f00000000000 */
[----:B------:R-:W-:Y:S01]  /*7de0*/  MUFU.SIN R206, R66 ;  /* 0x0000004200ce7308 */ /* 0x000fe20000000400 */
[----:B0-----:R-:W-:-:S07]  /*7df0*/  FMUL.FTZ R67, R64, R34 ;  /* 0x0000002240437220 */ /* 0x001fce0000410000 */
[----:B------:R0:W-:Y:S02]  /*7e00*/  MUFU.COS R208, R66 ;  /* 0x0000004200d07308 */ /* 0x0001e40000000000 */
[----:B0-----:R-:W-:-:S06]  /*7e10*/  FMUL.FTZ R66, R64, R33 ;  /* 0x0000002140427220 */ /* 0x001fcc0000410000 */
[----:B------:R-:W-:Y:S08]  /*7e20*/  MUFU.SIN R156, R114 ;  /* 0x00000072009c7308 */ /* 0x000ff00000000400 */
[----:B------:R-:W-:Y:S08]  /*7e30*/  MUFU.COS R157, R114 ;  /* 0x00000072009d7308 */ /* 0x000ff00000000000 */
[----:B------:R-:W0:Y:S08]  /*7e40*/  MUFU.EX2 R65, R65 ;  /* 0x0000004100417308 */ /* 0x000e300000000800 */
[----:B------:R-:W-:Y:S08]  /*7e50*/  MUFU.SIN R101, R100 ;  /* 0x0000006400657308 */ /* 0x000ff00000000400 */
[----:B------:R1:W-:Y:S08]  /*7e60*/  MUFU.COS R155, R100 ;  /* 0x00000064009b7308 */ /* 0x0003f00000000000 */
[----:B------:R-:W-:Y:S08]  /*7e70*/  MUFU.SIN R150, R108 ;  /* 0x0000006c00967308 */ /* 0x000ff00000000400 */
[----:B------:R2:W-:Y:S08]  /*7e80*/  MUFU.COS R152, R108 ;  /* 0x0000006c00987308 */ /* 0x0005f00000000000 */
[----:B------:R-:W3:Y:S08]  /*7e90*/  MUFU.EX2 R66, R66 ;  /* 0x0000004200427308 */ /* 0x000ef00000000800 */
[----:B------:R-:W5:Y:S01]  /*7ea0*/  MUFU.EX2 R67, R67 ;  /* 0x0000004300437308 */ /* 0x000f620000000800 */
[C---:B-1----:R-:W-:Y:S01]  /*7eb0*/  FMUL.FTZ R100, R64.reuse, R41 ;  /* 0x0000002940647220 */ /* 0x042fe20000410000 */
[C---:B--2---:R-:W-:Y:S01]  /*7ec0*/  FMUL.FTZ R108, R64.reuse, R46 ;  /* 0x0000002e406c7220 */ /* 0x044fe20000410000 */
        /* <DEDUP_REMOVED lines=10> */
[C---:B------:R-:W-:Y:S01]  /*7f70*/  FMUL.FTZ R126, R64.reuse, R74 ;  /* 0x0000004a407e7220 */ /* 0x040fe20000410000 */
[----:B------:R-:W-:-:S06]  /*7f80*/  FMUL.FTZ R65, R64, R77 ;  /* 0x0000004d40417220 */ /* 0x000fcc0000410000 */
[----:B------:R-:W-:Y:S01]  /*7f90*/  MUFU.SIN R210, R70 ;  /* 0x0000004600d27308 */ /* 0x000fe20000000400 */
[----:B0-----:R-:W-:Y:S01]  /*7fa0*/  FMUL.FTZ R68, R64, R35 ;  /* 0x0000002340447220 */ /* 0x001fe20000410000 */
[----:B---3--:R-:W-:-:S06]  /*7fb0*/  FMUL.FTZ R155, R66, R155 ;  /* 0x0000009b429b7220 */ /* 0x008fcc0000410000 */
[----:B------:R0:W-:Y:S01]  /*7fc0*/  MUFU.COS R212, R70 ;  /* 0x0000004600d47308 */ /* 0x0001e20000000000 */
[----:B------:R-:W-:Y:S01]  /*7fd0*/  FMUL.FTZ R154, R66, R101 ;  /* 0x00000065429a7220 */ /* 0x000fe20000410000 */
[C---:B-----5:R-:W-:Y:S01]  /*7fe0*/  FMUL.FTZ R152, R67.reuse, R152 ;  /* 0x0000009843987220 */ /* 0x060fe20000410000 */
[----:B------:R-:W-:Y:S01]  /*7ff0*/  FMUL.FTZ R150, R67, R150 ;  /* 0x0000009643967220 */ /* 0x000fe20000410000 */
[----:B0-----:R-:W-:-:S04]  /*8000*/  FMUL.FTZ R70, R64, R36 ;  /* 0x0000002440467220 */ /* 0x001fc80000410000 */
[----:B------:R-:W0:Y:S08]  /*8010*/  MUFU.EX2 R100, R100 ;  /* 0x0000006400647308 */ /* 0x000e300000000800 */
[----:B------:R-:W1:Y:S08]  /*8020*/  MUFU.EX2 R68, R68 ;  /* 0x0000004400447308 */ /* 0x000e700000000800 */
[----:B------:R-:W2:Y:S08]  /*8030*/  MUFU.EX2 R108, R108 ;  /* 0x0000006c006c7308 */ /* 0x000eb00000000800 */
[----:B------:R-:W3:Y:S08]  /*8040*/  MUFU.EX2 R114, R114 ;  /* 0x0000007200727308 */ /* 0x000ef00000000800 */
[----:B------:R-:W5:Y:S08]  /*8050*/  MUFU.EX2 R116, R116 ;  /* 0x0000007400747308 */ /* 0x000f700000000800 */
[----:B------:R-:W4:Y:S08]  /*8060*/  MUFU.EX2 R118, R118 ;  /* 0x0000007600767308 */ /* 0x000f300000000800 */
[----:B------:R-:W4:Y:S08]  /*8070*/  MUFU.EX2 R120, R120 ;  /* 0x0000007800787308 */ /* 0x000f300000000800 */
[----:B------:R-:W-:Y:S08]  /*8080*/  MUFU.COS R203, R205 ;  /* 0x000000cd00cb7308 */ /* 0x000ff00000000000 */
[----:B------:R-:W4:Y:S08]  /*8090*/  MUFU.EX2 R70, R70 ;  /* 0x0000004600467308 */ /* 0x000f300000000800 */
[----:B------:R-:W4:Y:S08]  /*80a0*/  MUFU.EX2 R197, R122 ;  /* 0x0000007a00c57308 */ /* 0x000f300000000800 */
[----:B------:R-:W4:Y:S08]  /*80b0*/  MUFU.EX2 R199, R124 ;  /* 0x0000007c00c77308 */ /* 0x000f300000000800 */
[----:B------:R-:W4:Y:S08]  /*80c0*/  MUFU.EX2 R201, R126 ;  /* 0x0000007e00c97308 */ /* 0x000f300000000800 */
[----:B------:R0:W4:Y:S08]  /*80d0*/  MUFU.EX2 R66, R65 ;  /* 0x0000004100427308 */ /* 0x0001300000000800 */
[----:B------:R-:W4:Y:S01]  /*80e0*/  MUFU.SIN R67, R205 ;  /* 0x000000cd00437308 */ /* 0x000f220000000400 */
[----:B0-----:R-:W-:-:S04]  /*80f0*/  SHF.L.U32 R65, R69, 0x5, RZ ;  /* 0x0000000545417819 */ /* 0x001fc800000006ff */
[----:B------:R-:W-:Y:S01]  /*8100*/  LEA.HI.SX32 R214, R65, R65, 0x1b ;  /* 0x0000004141d67211 */ /* 0x000fe200078fdaff */
[----:B------:R-:W-:-:S03]  /*8110*/  FMUL.FTZ R140, R100, R137 ;  /* 0x00000089648c7220 */ /* 0x000fc60000410000 */
[----:B------:R-:W-:Y:S01]  /*8120*/  LEA R214, R214, UR25, 0x1 ;  /* 0x00000019d6d67c11 */ /* 0x000fe2000f8e08ff */
[----:B-1----:R-:W-:Y:S01]  /*8130*/  FMUL.FTZ R148, R68, R109 ;  /* 0x0000006d44947220 */ /* 0x002fe20000410000 */
        /* <DEDUP_REMOVED lines=23> */
[----:B------:R-:W0:Y:S04]  /*82b0*/  LDS.U16 R212, [R214+0x2] ;  /* 0x00000200d6d47984 */ /* 0x000e280000000400 */
[----:B------:R-:W-:Y:S04]  /*82c0*/  LDS.U16 R211, [R214+0x4] ;  /* 0x00000400d6d37984 */ /* 0x000fe80000000400 */
[----:B------:R-:W-:Y:S04]  /*82d0*/  LDS.U16 R210, [R214+0x6] ;  /* 0x00000600d6d27984 */ /* 0x000fe80000000400 */
[----:B------:R-:W-:Y:S04]  /*82e0*/  LDS.U16 R209, [R214+0x8] ;  /* 0x00000800d6d17984 */ /* 0x000fe80000000400 */
[----:B------:R-:W1:Y:S04]  /*82f0*/  LDS.U16 R208, [R214+0xa] ;  /* 0x00000a00d6d07984 */ /* 0x000e680000000400 */
[----:B------:R-:W-:Y:S04]  /*8300*/  LDS.U16 R207, [R214+0xc] ;  /* 0x00000c00d6cf7984 */ /* 0x000fe80000000400 */
[----:B------:R-:W2:Y:S04]  /*8310*/  LDS.U16 R206, [R214+0xe] ;  /* 0x00000e00d6ce7984 */ /* 0x000ea80000000400 */
[----:B------:R-:W3:Y:S04]  /*8320*/  LDS.U16 R202, [R214+0x10] ;  /* 0x00001000d6ca7984 */ /* 0x000ee80000000400 */
[----:B------:R-:W-:Y:S04]  /*8330*/  LDS.U16 R201, [R214+0x12] ;  /* 0x00001200d6c97984 */ /* 0x000fe80000000400 */
        /* <DEDUP_REMOVED lines=11> */
[----:B------:R-:W5:Y:S04]  /*83f0*/  LDS.U16 R165, [R214+0x2a] ;  /* 0x00002a00d6a57984 */ /* 0x000f680000000400 */
[----:B------:R-:W-:Y:S04]  /*8400*/  LDS.U16 R163, [R214+0x2c] ;  /* 0x00002c00d6a37984 */ /* 0x000fe80000000400 */
[----:B------:R-:W-:Y:S04]  /*8410*/  LDS.U16 R159, [R214+0x2e] ;  /* 0x00002e00d69f7984 */ /* 0x000fe80000000400 */
[----:B------:R-:W-:Y:S04]  /*8420*/  LDS.U16 R125, [R214+0x30] ;  /* 0x00003000d67d7984 */ /* 0x000fe80000000400 */
[----:B------:R-:W5:Y:S04]  /*8430*/  LDS.U16 R71, [R214+0x32] ;  /* 0x00003200d6477984 */ /* 0x000f680000000400 */
[----:B------:R-:W-:Y:S04]  /*8440*/  LDS.U16 R70, [R214+0x34] ;  /* 0x00003400d6467984 */ /* 0x000fe80000000400 */
[----:B------:R-:W-:Y:S04]  /*8450*/  LDS.U16 R204, [R214+0x36] ;  /* 0x00003600d6cc7984 */ /* 0x000fe80000000400 */
[----:B------:R-:W-:Y:S04]  /*8460*/  LDS.U16 R197, [R214+0x38] ;  /* 0x00003800d6c57984 */ /* 0x000fe80000000400 */
[----:B------:R-:W-:Y:S04]  /*8470*/  LDS.U16 R68, [R214+0x3a] ;  /* 0x00003a00d6447984 */ /* 0x000fe80000000400 */
[----:B------:R-:W5:Y:S04]  /*8480*/  LDS.U16 R67, [R214+0x3c] ;  /* 0x00003c00d6437984 */ /* 0x000f680000000400 */
[----:B------:R-:W5:Y:S04]  /*8490*/  LDS.U16 R66, [R214+0x3e] ;  /* 0x00003e00d6427984 */ /* 0x000f680000000400 */
[----:B------:R-:W-:Y:S04]  /*84a0*/  STS.U16 [R4+0x840], R117 ;  /* 0x0008407504007388 */ /* 0x000fe80000000400 */
[----:B------:R0:W-:Y:S04]  /*84b0*/  STS.U16 [R5+0x880], R196 ;  /* 0x000880c405007388 */ /* 0x0001e80000000400 */
[----:B------:R-:W-:Y:S04]  /*84c0*/  STS.U16 [R6+0x8c0], R119 ;  /* 0x0008c07706007388 */ /* 0x000fe80000000400 */
[----:B------:R-:W-:Y:S01]  /*84d0*/  STS.U16 [R7+0x900], R110 ;  /* 0x0009006e07007388 */ /* 0x000fe20000000400 */
[----:B------:R-:W-:-:S03]  /*84e0*/  FMUL.FTZ R65, R31, UR43 ;  /* 0x0000002b1f417c20 */ /* 0x000fc60008410000 */
[----:B------:R-:W-:Y:S04]  /*84f0*/  STS.U16 [R8+0x940], R121 ;  /* 0x0009407908007388 */ /* 0x000fe80000000400 */
[----:B------:R-:W-:Y:S01]  /*8500*/  STS.U16 [R9+0x980], R106 ;  /* 0x0009806a09007388 */ /* 0x000fe20000000400 */
[----:B------:R-:W-:-:S03]  /*8510*/  USHF.L.U32 UR30, UR19, 0x8, URZ ;  /* 0x00000008131e7899 */ /* 0x000fc600080006ff */
[----:B------:R-:W-:Y:S04]  /*8520*/  STS.U16 [R10+0x9c0], R123 ;  /* 0x0009c07b0a007388 */ /* 0x000fe80000000400 */
[----:B------:R-:W-:Y:S01]  /*8530*/  STS.U16 [R11+0xa00], R104 ;  /* 0x000a00680b007388 */ /* 0x000fe20000000400 */
[----:B------:R-:W-:-:S03]  /*8540*/  FMUL.RZ R215, R65, 0.15915493667125701904 ;  /* 0x3e22f98341d77820 */ /* 0x000fc6000040c000 */
[----:B------:R-:W-:Y:S01]  /*8550*/  STS.U16 [R12+0xa40], R127 ;  /* 0x000a407f0c007388 */ /* 0x000fe20000000400 */
[----:B------:R-:W-:-:S03]  /*8560*/  FMUL.FTZ R64, R64, R31 ;  /* 0x0000001f40407220 */ /* 0x000fc60000410000 */
[----:B------:R-:W-:Y:S01]  /*8570*/  STS.U16 [R13+0xa80], R112 ;  /* 0x000a80700d007388 */ /* 0x000fe20000000400 */
[----:B------:R-:W-:-:S03]  /*8580*/  UIADD3 UR27, UPT, UPT, UR30, -0x100, URZ ;  /* 0xffffff001e1b7890 */ /* 0x000fc6000fffe0ff */
[----:B------:R-:W-:Y:S04]  /*8590*/  STS.U16 [R14+0xac0], R129 ;  /* 0x000ac0810e007388 */ /* 0x000fe80000000400 */
[----:B------:R1:W-:Y:S01]  /*85a0*/  STS.U16 [R15+0xb00], R96 ;  /* 0x000b00600f007388 */ /* 0x0003e20000000400 */
[----:B0-----:R-:W-:Y:S03]  /*85b0*/  MUFU.COS R196, R215 ;  /* 0x000000d700c47308 */ /* 0x001fe60000000000 */
[----:B------:R-:W-:Y:S04]  /*85c0*/  STS.U16 [R16+0xb40], R131 ;  /* 0x000b408310007388 */ /* 0x000fe80000000400 */
[----:B------:R0:W-:Y:S01]  /*85d0*/  STS.U16 [R17+0xb80], R98 ;  /* 0x000b806211007388 */ /* 0x0001e20000000400 */
[----:B------:R-:W2:Y:S03]  /*85e0*/  MUFU.EX2 R65, R64 ;  /* 0x0000004000417308 */ /* 0x000ea60000000800 */
[----:B------:R-:W-:Y:S01]  /*85f0*/  STS.U16 [R18+0xbc0], R133 ;  /* 0x000bc08512007388 */ /* 0x000fe20000000400 */
[----:B------:R-:W-:-:S03]  /*8600*/  ULOP3.LUT UR27, UR27, 0x100, URZ, 0xc0, !UPT ;  /* 0x000001001b1b7892 */ /* 0x000fc6000f8ec0ff */
[----:B------:R-:W-:Y:S01]  /*8610*/  STS.U16 [R19+0xc00], R102 ;  /* 0x000c006613007388 */ /* 0x000fe20000000400 */
[----:B-1----:R-:W1:Y:S03]  /*8620*/  MUFU.SIN R96, R215 ;  /* 0x000000d700607308 */ /* 0x002e660000000400 */
[----:B------:R-:W-:Y:S04]  /*8630*/  STS.U16 [R182+0xc40], R135 ;  /* 0x000c4087b6007388 */ /* 0x000fe80000000400 */
[----:B------:R-:W-:Y:S01]  /*8640*/  STS.U16 [R160+0xc80], R139 ;  /* 0x000c808ba0007388 */ /* 0x000fe20000000400 */
[----:B------:R-:W-:-:S03]  /*8650*/  UIADD3 UR27, UPT, UPT, UR27, UR8, URZ ;  /* 0x000000081b1b7290 */ /* 0x000fc6000fffe0ff */
[----:B------:R-:W-:Y:S04]  /*8660*/  STS.U16 [R164+0xcc0], R141 ;  /* 0x000cc08da4007388 */ /* 0x000fe80000000400 */
[----:B------:R-:W-:Y:S01]  /*8670*/  STS.U16 [R162+0xd00], R143 ;  /* 0x000d008fa2007388 */ /* 0x000fe20000000400 */
[----:B------:R-:W-:-:S03]  /*8680*/  ISETP.NE.AND P2, PT, R3, RZ, PT ;  /* 0x000000ff0300720c */ /* 0x000fc60003f45270 */
[----:B------:R-:W-:Y:S01]  /*8690*/  STS.U16 [R186+0xd40], R145 ;  /* 0x000d4091ba007388 */ /* 0x000fe20000000400 */
[----:B0-----:R-:W-:-:S03]  /*86a0*/  IADD3 R98, PT, PT, R3, 0x200, RZ ;  /* 0x0000020003627810 */ /* 0x001fc60007ffe0ff */
[----:B------:R-:W-:Y:S04]  /*86b0*/  STS.U16 [R184+0xd80], R149 ;  /* 0x000d8095b8007388 */ /* 0x000fe80000000400 */
[----:B------:R-:W-:Y:S04]  /*86c0*/  STS.U16 [R188+0xdc0], R151 ;  /* 0x000dc097bc007388 */ /* 0x000fe80000000400 */
[----:B------:R-:W-:Y:S04]  /*86d0*/  STS.U16 [R190+0xe00], R153 ;  /* 0x000e0099be007388 */ /* 0x000fe80000000400 */
[----:B------:R0:W-:Y:S04]  /*86e0*/  STS.U16 [R97+0xe40], R158 ;  /* 0x000e409e61007388 */ /* 0x0001e80000000400 */
[----:B------:R-:W-:Y:S04]  /*86f0*/  STS.U16 [R107+0xe80], R192 ;  /* 0x000e80c06b007388 */ /* 0x000fe80000000400 */
[----:B------:R3:W-:Y:S01]  /*8700*/  STS.U16 [R105+0xec0], R194 ;  /* 0x000ec0c269007388 */ /* 0x0007e20000000400 */
[----:B0-----:R-:W-:-:S03]  /*8710*/  SEL R97, R98, UR27, P2 ;  /* 0x0000001b62617c07 */ /* 0x001fc60009000000 */
[----:B------:R0:W-:Y:S04]  /*8720*/  STS.U16 [R103+0xf00], R198 ;  /* 0x000f00c667007388 */ /* 0x0001e80000000400 */
[----:B------:R-:W-:Y:S01]  /*8730*/  STS.U16 [R111+0xf40], R200 ;  /* 0x000f40c86f007388 */ /* 0x000fe20000000400 */
[----:B--2---:R-:W-:-:S03]  /*8740*/  FMUL.FTZ R64, R65, R196 ;  /* 0x000000c441407220 */ /* 0x004fc60000410000 */
[----:B------:R-:W-:Y:S01]  /*8750*/  STS.U16 [R99+0xf80], R218 ;  /* 0x000f80da63007388 */ /* 0x000fe20000000400 */
[----:B---3--:R-:W-:-:S03]  /*8760*/  LEA R105, R97, UR25, 0x3 ;  /* 0x0000001961697c11 */ /* 0x008fc6000f8e18ff */
[----:B------:R2:W-:Y:S01]  /*8770*/  STS.U16 [R113+0xfc0], R216 ;  /* 0x000fc0d871007388 */ /* 0x0005e20000000400 */
[----:B-1----:R-:W-:-:S03]  /*8780*/  FMUL.FTZ R65, R65, R96 ;  /* 0x0000006041417220 */ /* 0x002fc60000410000 */
[----:B------:R-:W-:Y:S01]  /*8790*/  STS.U16 [R115+0x1000], R220 ;  /* 0x001000dc73007388 */ /* 0x000fe20000000400 */
[----:B------:R-:W-:-:S03]  /*87a0*/  NOP ;  /* 0x0000000000007918 */ /* 0x000fc60000000000 */
[----:B------:R-:W1:Y:S04]  /*87b0*/  LDS.U16 R143, [R214+0x840] ;  /* 0x00084000d68f7984 */ /* 0x000e680000000400 */
[----:B------:R-:W3:Y:S04]  /*87c0*/  LDS.U16 R145, [R214+0x842] ;  /* 0x00084200d6917984 */ /* 0x000ee80000000400 */
        /* <DEDUP_REMOVED lines=29> */
[----:B------:R-:W3:Y:S01]  /*89a0*/  LDS.U16 R139, [R214+0x87e] ;  /* 0x00087e00d68b7984 */ /* 0x000ee20000000400 */
[----:B------:R-:W-:Y:S01]  /*89b0*/  ISETP.NE.AND P3, PT, R3, 0x1f, PT ;  /* 0x0000001f0300780c */ /* 0x000fe20003f65270 */
[----:B------:R-:W-:-:S02]  /*89c0*/  HADD2.F32 R158, -RZ, R212.H0_H0 ;  /* 0x200000d4ff9e7230 */ /* 0x000fc40000004100 */
[----:B------:R1:W-:Y:S01]  /*89d0*/  STS.64 [R105+0x35d0], R64 ;  /* 0x0035d04069007388 */ /* 0x0003e20000000a00 */
[----:B------:R-:W-:Y:S02]  /*89e0*/  HADD2.F32 R162, -RZ, R208.H0_H0 ;  /* 0x200000d0ffa27230 */ /* 0x000fe40000004100 */
[----:B------:R-:W-:Y:S02]  /*89f0*/  HADD2.F32 R117, -RZ, R206.H0_H0 ;  /* 0x200000ceff757230 */ /* 0x000fe40000004100 */
[----:B------:R-:W-:Y:S02]  /*8a00*/  HADD2.F32 R164, -RZ, R202.H0_H0 ;  /* 0x200000caffa47230 */ /* 0x000fe40000004100 */
[----:B----4-:R-:W-:Y:S02]  /*8a10*/  HADD2.F32 R133, -RZ, R199.H0_H0 ;  /* 0x200000c7ff857230 */ /* 0x010fe40000004100 */
[----:B-----5:R-:W-:Y:S02]  /*8a20*/  HADD2.F32 R194, -RZ, R165.H0_H0 ;  /* 0x200000a5ffc27230 */ /* 0x020fe40000004100 */
[----:B0-----:R-:W-:-:S02]  /*8a30*/  HADD2.F32 R198, -RZ, R71.H0_H0 ;  /* 0x20000047ffc67230 */ /* 0x001fc40000004100 */
[----:B------:R-:W-:Y:S02]  /*8a40*/  HADD2.F32 R184, -RZ, R67.H0_H0 ;  /* 0x20000043ffb87230 */ /* 0x000fe40000004100 */
[----:B--2---:R-:W-:Y:S02]  /*8a50*/  HADD2.F32 R113, -RZ, R210.H0_H0 ;  /* 0x200000d2ff717230 */ /* 0x004fe40000004100 */
[----:B------:R-:W-:Y:S02]  /*8a60*/  HADD2.F32 R182, -RZ, R201.H0_H0 ;  /* 0x200000c9ffb67230 */ /* 0x000fe40000004100 */
[----:B------:R-:W-:Y:S02]  /*8a70*/  HADD2.F32 R129, -RZ, R195.H0_H0 ;  /* 0x200000c3ff817230 */ /* 0x000fe40000004100 */
[----:B------:R-:W-:Y:S02]  /*8a80*/  HADD2.F32 R151, -RZ, R189.H0_H0 ;  /* 0x200000bdff977230 */ /* 0x000fe40000004100 */
[----:B------:R-:W-:-:S02]  /*8a90*/  HADD2.F32 R123, -RZ, R159.H0_H0 ;  /* 0x2000009fff7b7230 */ /* 0x000fc40000004100 */
[----:B------:R-:W-:Y:S02]  /*8aa0*/  HADD2.F32 R110, -RZ, R125.H0_H0 ;  /* 0x2000007dff6e7230 */ /* 0x000fe40000004100 */
[----:B------:R-:W-:Y:S02]  /*8ab0*/  HADD2.F32 R190, -RZ, R70.H0_H0 ;  /* 0x20000046ffbe7230 */ /* 0x000fe40000004100 */
[----:B-1----:R-:W-:Y:S02]  /*8ac0*/  HADD2.F32 R105, -RZ, R68.H0_H0 ;  /* 0x20000044ff697230 */ /* 0x002fe40000004100 */
[----:B------:R-:W-:Y:S02]  /*8ad0*/  HADD2.F32 R196, -RZ, R66.H0_H0 ;  /* 0x20000042ffc47230 */ /* 0x000fe40000004100 */
[----:B------:R-:W-:Y:S02]  /*8ae0*/  HADD2.F32 R143, -RZ, R143.H0_H0 ;  /* 0x2000008fff8f7230 */ /* 0x000fe40000004100 */
[----:B---3--:R-:W-:-:S02]  /*8af0*/  HADD2.F32 R145, -RZ, R145.H0_H0 ;  /* 0x20000091ff917230 */ /* 0x008fc40000004100 */
        /* <DEDUP_REMOVED lines=29> */
[----:B------:R-:W-:Y:S01]  /*8cd0*/  HADD2.F32 R230, -RZ, R139.H0_H0 ;  /* 0x2000008bffe67230 */ /* 0x000fe20000004100 */
[----:B------:R-:W-:Y:S01]  /*8ce0*/  BSSY.RECONVERGENT B0, `(.L_x_13674) ;  /* 0x000003d000007945 */ /* 0x000fe20003800200 */
[----:B------:R-:W-:-:S02]  /*8cf0*/  HADD2.F32 R115, -RZ, R207.H0_H0 ;  /* 0x200000cfff737230 */ /* 0x000fc40000004100 */
[C---:B------:R-:W-:Y:S01]  /*8d00*/  FMUL.FTZ R153, R94.reuse, R143 ;  /* 0x0000008f5e997220 */ /* 0x040fe20000410000 */
[----:B------:R-:W-:Y:S02]  /*8d10*/  HADD2.F32 R188, -RZ, R193.H0_H0 ;  /* 0x200000c1ffbc7230 */ /* 0x000fe40000004100 */
[----:B------:R-:W-:Y:S01]  /*8d20*/  FMUL.FTZ R121, R94, -R145 ;  /* 0x800000915e797220 */ /* 0x000fe20000410000 */
[----:B------:R-:W-:Y:S02]  /*8d30*/  HADD2.F32 R160, -RZ, R209.H0_H0 ;  /* 0x200000d1ffa07230 */ /* 0x000fe40000004100 */
[----:B------:R-:W-:Y:S01]  /*8d40*/  FMUL.FTZ R193, R169, -R202 ;  /* 0x800000caa9c17220 */ /* 0x000fe20000410000 */
[----:B------:R-:W-:Y:S02]  /*8d50*/  HADD2.F32 R186, -RZ, R191.H0_H0 ;  /* 0x200000bfffba7230 */ /* 0x000fe40000004100 */
[----:B------:R-:W-:Y:S01]  /*8d60*/  FMUL.FTZ R104, R171, -R206 ;  /* 0x800000ceab687220 */ /* 0x000fe20000410000 */
[----:B------:R-:W-:-:S02]  /*8d70*/  HADD2.F32 R192, -RZ, R187.H0_H0 ;  /* 0x200000bbffc07230 */ /* 0x000fc40000004100 */
[----:B------:R-:W-:Y:S01]  /*8d80*/  FMUL.FTZ R207, R173, R208 ;  /* 0x000000d0adcf7220 */ /* 0x000fe20000410000 */
[----:B------:R-:W-:Y:S02]  /*8d90*/  HADD2.F32 R200, -RZ, R185.H0_H0 ;  /* 0x200000b9ffc87230 */ /* 0x000fe40000004100 */
[C---:B------:R-:W-:Y:S01]  /*8da0*/  FMUL.FTZ R135, R95.reuse, -R68 ;  /* 0x800000445f877220 */ /* 0x040fe20000410000 */
[----:B------:R-:W-:Y:S02]  /*8db0*/  HADD2.F32 R106, -RZ, R183.H0_H0 ;  /* 0x200000b7ff6a7230 */ /* 0x000fe40000004100 */
[----:B------:R-:W-:Y:S01]  /*8dc0*/  FMUL.FTZ R165, R166, R165 ;  /* 0x000000a5a6a57220 */ /* 0x000fe20000410000 */
        /* <DEDUP_REMOVED lines=16> */
[----:B------:R-:W-:Y:S01]  /*8ed0*/  FMUL.FTZ R195, R170, -R195 ;  /* 0x800000c3aac37220 */ /* 0x000fe20000410000 */
[----:B------:R-:W-:Y:S01]  /*8ee0*/  FMUL.FTZ R202, R171, R226 ;  /* 0x000000e2abca7220 */ /* 0x000fe20000410000 */
[C---:B------:R-:W-:Y:S01]  /*8ef0*/  FMUL.FTZ R102, R172.reuse, R71 ;  /* 0x00000047ac667220 */ /* 0x040fe20000410000 */
[----:B------:R-:W-:Y:S01]  /*8f00*/  FMUL.FTZ R127, R172, -R229 ;  /* 0x800000e5ac7f7220 */ /* 0x000fe20000410000 */
        /* <DEDUP_REMOVED lines=24> */
.L_x_13675:
[----:B------:R-:W-:-:S05]  /*9090*/  LEA R3, R3, UR25, 0x3 ;  /* 0x0000001903037c11 */ /* 0x000fca000f8e18ff */
[----:B------:R0:W1:Y:S02]  /*90a0*/  LDS.64 R96, [R3+0x45d8] ;  /* 0x0045d80003607984 */ /* 0x0000640000000a00 */
.L_x_13676:
[----:B------:R-:W-:Y:S05]  /*90b0*/  BSYNC.RECONVERGENT B0 ;  /* 0x0000000000007941 */ /* 0x000fea0003800200 */
.L_x_13674:
[-C--:B------:R-:W-:Y:S01]  /*90c0*/  FMUL.FTZ R68, R158, R31.reuse ;  /* 0x0000001f9e447220 */ /* 0x080fe20000410000 */
[----:B------:R-:W-:Y:S01]  /*90d0*/  FMUL.FTZ R66, R112, R31 ;  /* 0x0000001f70427220 */ /* 0x000fe20000410000 */
[-C--:B------:R-:W-:Y:S01]  /*90e0*/  FMUL.FTZ R232, R111, R32.reuse ;  /* 0x000000206fe87220 */ /* 0x080fe20000410000 */
[----:B------:R-:W-:Y:S01]  /*90f0*/  FMUL.FTZ R240, R113, R32 ;  /* 0x0000002071f07220 */ /* 0x000fe20000410000 */
[C---:B------:R-:W-:Y:S01]  /*9100*/  FMUL.FTZ R241, R45.reuse, R68 ;  /* 0x000000442df17220 */ /* 0x040fe20000410000 */
[----:B------:R-:W-:Y:S01]  /*9110*/  FMUL.FTZ R237, R45, R66 ;  /* 0x000000422ded7220 */ /* 0x000fe20000410000 */
[-C--:B------:R-:W-:Y:S01]  /*9120*/  FMUL.FTZ R243, R162, R33.reuse ;  /* 0x00000021a2f37220 */ /* 0x080fe20000410000 */
[----:B------:R-:W-:Y:S01]  /*9130*/  FMUL.FTZ R245, R160, R33 ;  /* 0x00000021a0f57220 */ /* 0x000fe20000410000 */
[C---:B------:R-:W-:Y:S01]  /*9140*/  FMUL.FTZ R66, R156.reuse, R241 ;  /* 0x000000f19c427220 */ /* 0x040fe20000410000 */
[-C--:B------:R-:W-:Y:S01]  /*9150*/  FMUL.FTZ R68, R156, R237.reuse ;  /* 0x000000ed9c447220 */ /* 0x080fe20000410000 */
[-C--:B------:R-:W-:Y:S01]  /*9160*/  FMUL.FTZ R236, R117, R34.reuse ;  /* 0x0000002275ec7220 */ /* 0x080fe20000410000 */
[----:B------:R-:W-:Y:S01]  /*9170*/  FMUL.FTZ R238, R115, R34 ;  /* 0x0000002273ee7220 */ /* 0x000fe20000410000 */
[C---:B0-----:R-:W-:Y:S01]  /*9180*/  FFMA.FTZ R3, R157.reuse, R237, -R66 ;  /* 0x000000ed9d037223 */ /* 0x041fe20000010842 */
        /* <DEDUP_REMOVED lines=9> */
[-C--:B------:R-:W-:Y:S01]  /*9220*/  FMUL.FTZ R229, R186, R41.reuse ;  /* 0x00000029bae57220 */ /* 0x080fe20000410000 */
[----:B------:R-:W-:Y:S01]  /*9230*/  FMUL.FTZ R227, R188, R41 ;  /* 0x00000029bce37220 */ /* 0x000fe20000410000 */
[C---:B------:R-:W-:Y:S01]  /*9240*/  FFMA.FTZ R67, R155.reuse, R68, R67 ;  /* 0x000000449b437223 */ /* 0x040fe20000010043 */
[----:B------:R-:W-:Y:S01]  /*9250*/  FFMA.FTZ R66, R155, R3, -R66 ;  /* 0x000000039b427223 */ /* 0x000fe20000010842 */
[----:B------:R-:W-:Y:S01]  /*9260*/  FMUL.FTZ R3, R65, R156 ;  /* 0x0000009c41037220 */ /* 0x000fe20000410000 */
[-C--:B------:R-:W-:Y:S01]  /*9270*/  FMUL.FTZ R220, R151, R46.reuse ;  /* 0x0000002e97dc7220 */ /* 0x080fe20000410000 */
[C---:B------:R-:W-:Y:S01]  /*9280*/  FFMA.FTZ R71, R48.reuse, R243, R67 ;  /* 0x000000f330477223 */ /* 0x040fe20000010043 */
[----:B------:R-:W-:Y:S01]  /*9290*/  FFMA.FTZ R67, R48, R245, R66 ;  /* 0x000000f530437223 */ /* 0x000fe20000010042 */
[----:B------:R-:W-:Y:S01]  /*92a0*/  FFMA.FTZ R3, R64, R157, -R3 ;  /* 0x0000009d40037223 */ /* 0x000fe20000010803 */
        /* <DEDUP_REMOVED lines=11> */
[----:B------:R-:W-:-:S02]  /*9360*/  FFMA.FTZ R66, R65, R157, R66 ;  /* 0x0000009d41427223 */ /* 0x000fc40000010042 */
[C---:B------:R-:W-:Y:S01]  /*9370*/  FMUL.FTZ R210, R147.reuse, R125 ;  /* 0x0000007d93d27220 */ /* 0x040fe20000410000 */
[----:B------:R-:W-:Y:S01]  /*9380*/  FMUL.FTZ R211, R147, R71 ;  /* 0x0000004793d37220 */ /* 0x000fe20000410000 */
[-C--:B------:R-:W-:Y:S01]  /*9390*/  FMUL.FTZ R68, R154, R66.reuse ;  /* 0x000000429a447220 */ /* 0x080fe20000410000 */
[----:B------:R-:W-:-:S03]  /*93a0*/  FFMA.FTZ R67, R155, R66, R70 ;  /* 0x000000429b437223 */ /* 0x000fc60000010046 */
[----:B------:R-:W-:Y:S01]  /*93b0*/  FFMA.FTZ R3, R155, R3, -R68 ;  /* 0x000000039b037223 */ /* 0x000fe20000010844 */
[C---:B------:R-:W-:Y:S01]  /*93c0*/  FFMA.FTZ R68, R148.reuse, R125, -R211 ;  /* 0x0000007d94447223 */ /* 0x040fe200000108d3 */
[----:B------:R-:W-:Y:S01]  /*93d0*/  FFMA.FTZ R125, R148, R71, R210 ;  /* 0x00000047947d7223 */ /* 0x000fe200000100d2 */
[C---:B------:R-:W-:Y:S01]  /*93e0*/  FMUL.FTZ R71, R150.reuse, R67 ;  /* 0x0000004396477220 */ /* 0x040fe20000410000 */
[----:B------:R-:W-:Y:S02]  /*93f0*/  FMUL.FTZ R66, R150, R3 ;  /* 0x0000000396427220 */ /* 0x000fe40000410000 */
[----:B------:R-:W-:Y:S01]  /*9400*/  FFMA.FTZ R125, R50, R235, R125 ;  /* 0x000000eb327d7223 */ /* 0x000fe2000001007d */
        /* <DEDUP_REMOVED lines=13> */
[----:B------:R-:W-:-:S03]  /*94e0*/  FMUL.FTZ R66, R144, R71 ;  /* 0x0000004790427220 */ /* 0x000fc60000410000 */
[C---:B------:R-:W-:Y:S01]  /*94f0*/  FFMA.FTZ R67, R146.reuse, R71, -R67 ;  /* 0x0000004792437223 */ /* 0x040fe20000010843 */
[----:B------:R-:W-:Y:S01]  /*9500*/  FFMA.FTZ R3, R146, R3, R66 ;  /* 0x0000000392037223 */ /* 0x000fe20000010042 */
[----:B------:R-:W-:Y:S01]  /*9510*/  FFMA.FTZ R71, R53, R228, R70 ;  /* 0x000000e435477223 */ /* 0x000fe20000010046 */
[C---:B------:R-:W-:Y:S01]  /*9520*/  FMUL.FTZ R70, R140.reuse, R211 ;  /* 0x000000d38c467220 */ /* 0x040fe20000410000 */
[C---:B------:R-:W-:Y:S01]  /*9530*/  FMUL.FTZ R125, R140.reuse, R67 ;  /* 0x000000438c7d7220 */ /* 0x040fe20000410000 */
[C---:B------:R-:W-:Y:S01]  /*9540*/  FMUL.FTZ R66, R140.reuse, R3 ;  /* 0x000000038c427220 */ /* 0x040fe20000410000 */
[-C--:B------:R-:W-:Y:S01]  /*9550*/  FMUL.FTZ R68, R140, R71.reuse ;  /* 0x000000478c447220 */ /* 0x080fe20000410000 */
[C---:B------:R-:W-:Y:S01]  /*9560*/  FFMA.FTZ R71, R142.reuse, R71, R70 ;  /* 0x000000478e477223 */ /* 0x040fe20000010046 */
[C---:B------:R-:W-:Y:S01]  /*9570*/  FFMA.FTZ R125, R142.reuse, R3, R125 ;  /* 0x000000038e7d7223 */ /* 0x040fe2000001007d */
[C---:B------:R-:W-:Y:S01]  /*9580*/  FFMA.FTZ R66, R142.reuse, R67, -R66 ;  /* 0x000000438e427223 */ /* 0x040fe20000010842 */
[----:B------:R-:W-:Y:S01]  /*9590*/  FFMA.FTZ R68, R142, R211, -R68 ;  /* 0x000000d38e447223 */ /* 0x000fe20000010844 */
[C---:B------:R-:W-:Y:S01]  /*95a0*/  FFMA.FTZ R71, R52.reuse, R229, R71 ;  /* 0x000000e534477223 */ /* 0x040fe20000010047 */
[C---:B------:R-:W-:Y:S01]  /*95b0*/  FMUL.FTZ R3, R137.reuse, R125 ;  /* 0x0000007d89037220 */ /* 0x040fe20000410000 */
[CC--:B------:R-:W-:Y:S01]  /*95c0*/  FMUL.FTZ R70, R137.reuse, R66.reuse ;  /* 0x0000004289467220 */ /* 0x0c0fe20000410000 */
[----:B------:R-:W-:Y:S01]  /*95d0*/  FFMA.FTZ R68, R52, R227, R68 ;  /* 0x000000e334447223 */ /* 0x000fe20000010044 */
[C---:B------:R-:W-:Y:S01]  /*95e0*/  FMUL.FTZ R67, R137.reuse, R71 ;  /* 0x0000004789437220 */ /* 0x040fe20000410000 */
[C---:B------:R-:W-:Y:S01]  /*95f0*/  FFMA.FTZ R3, R138.reuse, R66, -R3 ;  /* 0x000000428a037223 */ /* 0x040fe20000010803 */
[C---:B------:R-:W-:Y:S01]  /*9600*/  FFMA.FTZ R125, R138.reuse, R125, R70 ;  /* 0x0000007d8a7d7223 */ /* 0x040fe20000010046 */
[-C--:B------:R-:W-:Y:S01]  /*9610*/  FMUL.FTZ R66, R137, R68.reuse ;  /* 0x0000004489427220 */ /* 0x080fe20000410000 */
[----:B------:R-:W0:Y:S01]  /*9620*/  @P1 LDC R70, c[0x0][0x38c] ;  /* 0x0000e300ff461b82 */ /* 0x000e220000000800 */
[----:B------:R-:W-:Y:S01]  /*9630*/  FFMA.FTZ R67, R138, R68, -R67 ;  /* 0x000000448a437223 */ /* 0x000fe20000010843 */
[----:B------:R-:W-:Y:S01]  /*9640*/  FMUL.FTZ R211, R134, R125 ;  /* 0x0000007d86d37220 */ /* 0x000fe20000410000 */
[----:B------:R-:W-:Y:S01]  /*9650*/  MOV R68, UR19 ;  /* 0x0000001300447c02 */ /* 0x000fe20008000f00 */
[----:B------:R-:W-:Y:S01]  /*9660*/  FFMA.FTZ R66, R138, R71, R66 ;  /* 0x000000478a427223 */ /* 0x000fe20000010042 */
[C---:B------:R-:W-:Y:S01]  /*9670*/  FFMA.FTZ R67, R55.reuse, R218, R67 ;  /* 0x000000da37437223 */ /* 0x040fe20000010043 */
[-C--:B------:R-:W-:Y:S01]  /*9680*/  FFMA.FTZ R211, R136, R3.reuse, -R211 ;  /* 0x0000000388d37223 */ /* 0x080fe200000108d3 */
[C---:B------:R-:W-:Y:S01]  /*9690*/  FMUL.FTZ R3, R134.reuse, R3 ;  /* 0x0000000386037220 */ /* 0x040fe20000410000 */
[----:B------:R-:W-:Y:S01]  /*96a0*/  FFMA.FTZ R71, R55, R220, R66 ;  /* 0x000000dc37477223 */ /* 0x000fe20000010042 */
[----:B------:R-:W-:-:S02]  /*96b0*/  FMUL.FTZ R66, R134, R67 ;  /* 0x0000004386427220 */ /* 0x000fc40000410000 */
[----:B------:R-:W-:Y:S01]  /*96c0*/  FFMA.FTZ R125, R136, R125, R3 ;  /* 0x0000007d887d7223 */ /* 0x000fe20000010003 */
[----:B------:R-:W-:Y:S01]  /*96d0*/  @P1 IADD3 R3, PT, PT, R68, -0x2, RZ ;  /* 0xfffffffe44031810 */ /* 0x000fe20007ffe0ff */
[----:B------:R-:W-:Y:S01]  /*96e0*/  FMUL.FTZ R68, R130, R211 ;  /* 0x000000d382447220 */ /* 0x000fe20000410000 */
[----:B------:R-:W-:Y:S01]  /*96f0*/  FMUL.FTZ R213, R134, R71 ;  /* 0x0000004786d57220 */ /* 0x000fe20000410000 */
[----:B------:R-:W-:-:S04]  /*9700*/  FMUL.FTZ R215, R130, R125 ;  /* 0x0000007d82d77220 */ /* 0x000fc80000410000 */
[C---:B------:R-:W-:Y:S01]  /*9710*/  FFMA.FTZ R215, R132.reuse, R211, -R215 ;  /* 0x000000d384d77223 */ /* 0x040fe200000108d7 */
[----:B------:R-:W-:Y:S01]  /*9720*/  FFMA.FTZ R211, R132, R125, R68 ;  /* 0x0000007d84d37223 */ /* 0x000fe20000010044 */
[C---:B------:R-:W-:Y:S01]  /*9730*/  FFMA.FTZ R68, R136.reuse, R67, -R213 ;  /* 0x0000004388447223 */ /* 0x040fe200000108d5 */
[----:B------:R-:W-:Y:S01]  /*9740*/  FFMA.FTZ R125, R136, R71, R66 ;  /* 0x00000047887d7223 */ /* 0x000fe20000010042 */
[----:B------:R-:W-:Y:S01]  /*9750*/  CS2R R66, SRZ ;  /* 0x0000000000427805 */ /* 0x000fe2000001ff00 */
[----:B0-----:R-:W-:Y:S02]  /*9760*/  @P1 IMAD R3, R3, R70, UR8 ;  /* 0x0000000803031e24 */ /* 0x001fe4000f8e0246 */
[----:B------:R-:W-:Y:S02]  /*9770*/  HFMA2 R70, -RZ, RZ, 0, 9.5367431640625e-07 ;  /* 0x00000010ff467431 */ /* 0x000fe400000001ff */
[----:B------:R-:W-:Y:S01]  /*9780*/  FMUL.FTZ R213, R126, R211 ;  /* 0x000000d37ed57220 */ /* 0x000fe20000410000 */
[----:B------:R-:W-:-:S03]  /*9790*/  FFMA.FTZ R125, R54, R225, R125 ;  /* 0x000000e1367d7223 */ /* 0x000fc6000001007d */
[-C--:B------:R-:W-:Y:S01]  /*97a0*/  FFMA.FTZ R217, R128, R215.reuse, -R213 ;  /* 0x000000d780d97223 */ /* 0x080fe200000108d5 */
[----:B------:R-:W-:Y:S01]  /*97b0*/  FMUL.FTZ R215, R126, R215 ;  /* 0x000000d77ed77220 */ /* 0x000fe20000410000 */
[----:B------:R-:W-:Y:S01]  /*97c0*/  FMUL.FTZ R213, R130, R125 ;  /* 0x0000007d82d57220 */ /* 0x000fe20000410000 */
[----:B------:R-:W-:-:S04]  /*97d0*/  @P1 IMAD.WIDE R70, R3, R70, UR4 ;  /* 0x0000000403461e25 */ /* 0x000fc8000f8e0246 */
[----:B------:R-:W-:Y:S01]  /*97e0*/  FFMA.FTZ R3, R54, R223, R68 ;  /* 0x000000df36037223 */ /* 0x000fe20000010044 */
[----:B------:R0:W3:Y:S01]  /*97f0*/  @P1 LDG.E.64 R66, desc[UR28][R70.64+0x8] ;  /* 0x0000081c46421981 */ /* 0x0000e2000c1e1b00 */
[----:B------:R-:W-:Y:S02]  /*9800*/  FFMA.FTZ R215, R128, R211, R215 ;  /* 0x000000d380d77223 */ /* 0x000fe400000100d7 */
[-C--:B------:R-:W-:Y:S01]  /*9810*/  FMUL.FTZ R68, R130, R3.reuse ;  /* 0x0000000382447220 */ /* 0x080fe20000410000 */
[----:B------:R-:W-:Y:S01]  /*9820*/  FFMA.FTZ R213, R132, R3, -R213 ;  /* 0x0000000384d57223 */ /* 0x000fe200000108d5 */
[C---:B------:R-:W-:Y:S01]  /*9830*/  FMUL.FTZ R3, R122.reuse, R217 ;  /* 0x000000d97a037220 */ /* 0x040fe20000410000 */
[----:B------:R-:W-:Y:S01]  /*9840*/  FMUL.FTZ R210, R122, R215 ;  /* 0x000000d77ad27220 */ /* 0x000fe20000410000 */
[----:B------:R-:W-:Y:S01]  /*9850*/  FFMA.FTZ R68, R132, R125, R68 ;  /* 0x0000007d84447223 */ /* 0x000fe20000010044 */
[-C--:B------:R-:W-:Y:S01]  /*9860*/  FMUL.FTZ R226, R203, R56.reuse ;  /* 0x00000038cbe27220 */ /* 0x080fe20000410000 */
[----:B------:R-:W-:Y:S01]  /*9870*/  FMUL.FTZ R224, R205, R56 ;  /* 0x00000038cde07220 */ /* 0x000fe20000410000 */
[C---:B------:R-:W-:Y:S01]  /*9880*/  FFMA.FTZ R215, R124.reuse, R215, R3 ;  /* 0x000000d77cd77223 */ /* 0x040fe20000010003 */
[----:B------:R-:W-:Y:S01]  /*9890*/  FFMA.FTZ R217, R124, R217, -R210 ;  /* 0x000000d97cd97223 */ /* 0x000fe200000108d2 */
[C---:B------:R-:W-:Y:S01]  /*98a0*/  FFMA.FTZ R3, R57.reuse, R226, R68 ;  /* 0x000000e239037223 */ /* 0x040fe20000010044 */
[----:B------:R-:W-:Y:S01]  /*98b0*/  FFMA.FTZ R213, R57, R224, R213 ;  /* 0x000000e039d57223 */ /* 0x000fe200000100d5 */
[C---:B------:R-:W-:Y:S01]  /*98c0*/  FMUL.FTZ R125, R118.reuse, R215 ;  /* 0x000000d7767d7220 */ /* 0x040fe20000410000 */
[----:B------:R-:W-:Y:S01]  /*98d0*/  FMUL.FTZ R68, R118, R217 ;  /* 0x000000d976447220 */ /* 0x000fe20000410000 */
[C---:B0-----:R-:W-:Y:S01]  /*98e0*/  FMUL.FTZ R71, R126.reuse, R3 ;  /* 0x000000037e477220 */ /* 0x041fe20000410000 */
[----:B------:R-:W-:Y:S01]  /*98f0*/  FMUL.FTZ R70, R126, R213 ;  /* 0x000000d57e467220 */ /* 0x000fe20000410000 */
[C---:B------:R-:W-:Y:S01]  /*9900*/  FFMA.FTZ R125, R120.reuse, R217, -R125 ;  /* 0x000000d9787d7223 */ /* 0x040fe2000001087d */
[----:B------:R-:W-:Y:S01]  /*9910*/  FFMA.FTZ R215, R120, R215, R68 ;  /* 0x000000d778d77223 */ /* 0x000fe20000010044 */
[C---:B------:R-:W-:Y:S01]  /*9920*/  FFMA.FTZ R68, R128.reuse, R213, -R71 ;  /* 0x000000d580447223 */ /* 0x040fe20000010847 */
[----:B------:R-:W-:Y:S01]  /*9930*/  FFMA.FTZ R3, R128, R3, R70 ;  /* 0x0000000380037223 */ /* 0x000fe20000010046 */
[C---:B------:R-:W-:Y:S01]  /*9940*/  FMUL.FTZ R71, R114.reuse, R125 ;  /* 0x0000007d72477220 */ /* 0x040fe20000410000 */
[----:B------:R-:W-:Y:S01]  /*9950*/  FMUL.FTZ R70, R114, R215 ;  /* 0x000000d772467220 */ /* 0x000fe20000410000 */
[-C--:B------:R-:W-:Y:S01]  /*9960*/  FMUL.FTZ R233, R194, R61.reuse ;  /* 0x0000003dc2e97220 */ /* 0x080fe20000410000 */
[----:B------:R-:W-:Y:S01]  /*9970*/  FMUL.FTZ R231, R106, R61 ;  /* 0x0000003d6ae77220 */ /* 0x000fe20000410000 */
[C---:B------:R-:W-:Y:S01]  /*9980*/  FFMA.FTZ R215, R116.reuse, R215, R71 ;  /* 0x000000d774d77223 */ /* 0x040fe20000010047 */
[----:B------:R-:W-:Y:S01]  /*9990*/  FFMA.FTZ R70, R116, R125, -R70 ;  /* 0x0000007d74467223 */ /* 0x000fe20000010846 */
[C---:B------:R-:W-:Y:S01]  /*99a0*/  FFMA.FTZ R71, R58.reuse, R233, R3 ;  /* 0x000000e93a477223 */ /* 0x040fe20000010003 */
[----:B------:R-:W-:Y:S01]  /*99b0*/  FFMA.FTZ R3, R58, R231, R68 ;  /* 0x000000e73a037223 */ /* 0x000fe20000010044 */
[C---:B------:R-:W-:Y:S01]  /*99c0*/  FMUL.FTZ R210, R108.reuse, R215 ;  /* 0x000000d76cd27220 */ /* 0x040fe20000410000 */
[-C--:B------:R-:W-:Y:S01]  /*99d0*/  FMUL.FTZ R212, R108, R70.reuse ;  /* 0x000000466cd47220 */ /* 0x080fe20000410000 */
[C---:B------:R-:W-:Y:S01]  /*99e0*/  FMUL.FTZ R125, R122.reuse, R71 ;  /* 0x000000477a7d7220 */ /* 0x040fe20000410000 */
[----:B------:R-:W-:Y:S01]  /*99f0*/  FMUL.FTZ R68, R122, R3 ;  /* 0x000000037a447220 */ /* 0x000fe20000410000 */
[C---:B------:R-:W-:Y:S01]  /*9a00*/  FFMA.FTZ R210, R109.reuse, R70, -R210 ;  /* 0x000000466dd27223 */ /* 0x040fe200000108d2 */
[----:B------:R-:W-:Y:S01]  /*9a10*/  FFMA.FTZ R212, R109, R215, R212 ;  /* 0x000000d76dd47223 */ /* 0x000fe200000100d4 */
[C---:B------:R-:W-:Y:S01]  /*9a20*/  FFMA.FTZ R125, R124.reuse, R3, -R125 ;  /* 0x000000037c7d7223 */ /* 0x040fe2000001087d */
[----:B------:R-:W-:Y:S01]  /*9a30*/  FFMA.FTZ R68, R124, R71, R68 ;  /* 0x000000477c447223 */ /* 0x000fe20000010044 */
[-C--:B------:R-:W-:Y:S01]  /*9a40*/  FMUL.FTZ R214, R123, R72.reuse ;  /* 0x000000487bd67220 */ /* 0x080fe20000410000 */
[----:B------:R-:W-:Y:S01]  /*9a50*/  FMUL.FTZ R216, R149, R72 ;  /* 0x0000004895d87220 */ /* 0x000fe20000410000 */
[C---:B------:R-:W-:Y:S01]  /*9a60*/  FMUL.FTZ R70, R100.reuse, R212 ;  /* 0x000000d464467220 */ /* 0x040fe20000410000 */
[----:B------:R-:W-:Y:S01]  /*9a70*/  FMUL.FTZ R211, R100, R210 ;  /* 0x000000d264d37220 */ /* 0x000fe20000410000 */
[C---:B------:R-:W-:Y:S01]  /*9a80*/  FFMA.FTZ R71, R59.reuse, R214, R68 ;  /* 0x000000d63b477223 */ /* 0x040fe20000010044 */
[----:B------:R-:W-:Y:S01]  /*9a90*/  FFMA.FTZ R125, R59, R216, R125 ;  /* 0x000000d83b7d7223 */ /* 0x000fe2000001007d */
[C---:B------:R-:W-:Y:S01]  /*9aa0*/  FFMA.FTZ R3, R101.reuse, R210, -R70 ;  /* 0x000000d265037223 */ /* 0x040fe20000010846 */
[----:B------:R-:W-:Y:S01]  /*9ab0*/  FFMA.FTZ R68, R101, R212, R211 ;  /* 0x000000d465447223 */ /* 0x000fe200000100d3 */
[C---:B------:R-:W-:Y:S01]  /*9ac0*/  FMUL.FTZ R211, R118.reuse, R71 ;  /* 0x0000004776d37220 */ /* 0x040fe20000410000 */
[----:B------:R-:W-:Y:S01]  /*9ad0*/  FMUL.FTZ R210, R118, R125 ;  /* 0x0000007d76d27220 */ /* 0x000fe20000410000 */
[----:B------:R-:W-:-:S02]  /*9ae0*/  FMUL.FTZ R213, R198, R73 ;  /* 0x00000049c6d57220 */ /* 0x000fc40000410000 */
[C---:B------:R-:W-:Y:S01]  /*9af0*/  FFMA.FTZ R70, R120.reuse, R125, -R211 ;  /* 0x0000007d78467223 */ /* 0x040fe200000108d3 */
[----:B------:R-:W-:Y:S01]  /*9b00*/  FFMA.FTZ R71, R120, R71, R210 ;  /* 0x0000004778477223 */ /* 0x000fe200000100d2 */
[----:B------:R-:W-:-:S03]  /*9b10*/  FMUL.FTZ R211, R110, R73 ;  /* 0x000000496ed37220 */ /* 0x000fc60000410000 */
[C---:B------:R-:W-:Y:S01]  /*9b20*/  FFMA.FTZ R125, R60.reuse, R213, R71 ;  /* 0x000000d53c7d7223 */ /* 0x040fe20000010047 */
[----:B------:R-:W-:-:S04]  /*9b30*/  FFMA.FTZ R71, R60, R211, R70 ;  /* 0x000000d33c477223 */ /* 0x000fc80000010046 */
[C---:B------:R-:W-:Y:S01]  /*9b40*/  FMUL.FTZ R210, R114.reuse, R71 ;  /* 0x0000004772d27220 */ /* 0x040fe20000410000 */
[----:B------:R-:W-:Y:S01]  /*9b50*/  FMUL.FTZ R215, R114, R125 ;  /* 0x0000007d72d77220 */ /* 0x000fe20000410000 */
[----:B------:R-:W-:Y:S02]  /*9b60*/  FMUL.FTZ R219, R204, R75 ;  /* 0x0000004bccdb7220 */ /* 0x000fe40000410000 */
[C---:B------:R-:W-:Y:S01]  /*9b70*/  FFMA.FTZ R125, R116.reuse, R125, R210 ;  /* 0x0000007d747d7223 */ /* 0x040fe200000100d2 */
[----:B------:R-:W-:Y:S01]  /*9b80*/  FFMA.FTZ R70, R116, R71, -R215 ;  /* 0x0000004774467223 */ /* 0x000fe200000108d7 */
[----:B------:R-:W-:Y:S02]  /*9b90*/  FMUL.FTZ R215, R190, R75 ;  /* 0x0000004bbed77220 */ /* 0x000fe40000410000 */
[C---:B------:R-:W-:Y:S02]  /*9ba0*/  FFMA.FTZ R125, R62.reuse, R219, R125 ;  /* 0x000000db3e7d7223 */ /* 0x040fe4000001007d */
[----:B------:R-:W-:-:S02]  /*9bb0*/  FFMA.FTZ R70, R62, R215, R70 ;  /* 0x000000d73e467223 */ /* 0x000fc40000010046 */
[CC--:B------:R-:W-:Y:S02]  /*9bc0*/  FMUL.FTZ R210, R108.reuse, R125.reuse ;  /* 0x0000007d6cd27220 */ /* 0x0c0fe40000410000 */
[-C--:B------:R-:W-:Y:S02]  /*9bd0*/  FMUL.FTZ R212, R108, R70.reuse ;  /* 0x000000466cd47220 */ /* 0x080fe40000410000 */
[----:B------:R-:W-:Y:S01]  /*9be0*/  FFMA.FTZ R71, R109, R70, -R210 ;  /* 0x000000466d477223 */ /* 0x000fe200000108d2 */
[-C--:B------:R-:W-:Y:S01]  /*9bf0*/  FMUL.FTZ R210, R197, R74.reuse ;  /* 0x0000004ac5d27220 */ /* 0x080fe20000410000 */
[----:B------:R-:W-:Y:S01]  /*9c00*/  FFMA.FTZ R70, R109, R125, R212 ;  /* 0x0000007d6d467223 */ /* 0x000fe200000100d4 */
[----:B------:R-:W-:Y:S02]  /*9c10*/  FMUL.FTZ R212, R105, R74 ;  /* 0x0000004a69d47220 */ /* 0x000fe40000410000 */
[C---:B------:R-:W-:Y:S02]  /*9c20*/  FFMA.FTZ R71, R63.reuse, R210, R71 ;  /* 0x000000d23f477223 */ /* 0x040fe40000010047 */
[----:B------:R-:W-:-:S02]  /*9c30*/  FFMA.FTZ R70, R63, R212, R70 ;  /* 0x000000d43f467223 */ /* 0x000fc40000010046 */
[----:B------:R-:W-:Y:S01]  /*9c40*/  FMUL.FTZ R125, R100, R71 ;  /* 0x00000047647d7220 */ /* 0x000fe20000410000 */
[-C--:B------:R-:W-:Y:S01]  /*9c50*/  FMUL.FTZ R217, R196, R77.reuse ;  /* 0x0000004dc4d97220 */ /* 0x080fe20000410000 */
[-C--:B------:R-:W-:Y:S02]  /*9c60*/  FMUL.FTZ R230, R100, R70.reuse ;  /* 0x0000004664e67220 */ /* 0x080fe40000410000 */
[C---:B------:R-:W-:Y:S01]  /*9c70*/  FFMA.FTZ R125, R101.reuse, R70, R125 ;  /* 0x00000046657d7223 */ /* 0x040fe2000001007d */
[----:B------:R-:W-:Y:S01]  /*9c80*/  FMUL.FTZ R221, R184, R77 ;  /* 0x0000004db8dd7220 */ /* 0x000fe20000410000 */
[----:B------:R-:W-:Y:S02]  /*9c90*/  FFMA.FTZ R230, R101, R71, -R230 ;  /* 0x0000004765e67223 */ /* 0x000fe400000108e6 */
[C---:B------:R-:W-:Y:S02]  /*9ca0*/  FFMA.FTZ R70, R76.reuse, R217, R125 ;  /* 0x000000d94c467223 */ /* 0x040fe4000001007d */
[----:B------:R-:W-:-:S03]  /*9cb0*/  FFMA.FTZ R71, R76, R221, R230 ;  /* 0x000000dd4c477223 */ /* 0x000fc600000100e6 */
        /* <DEDUP_REMOVED lines=10> */
[CC--:B-----5:R-:W-:Y:S01]  /*9d60*/  FMUL.FTZ R234, R68.reuse, R230.reuse ;  /* 0x000000e644ea7220 */ /* 0x0e0fe20000410000 */
[----:B------:R-:W-:Y:S01]  /*9d70*/  @P3 FADD.FTZ R71, R71, R242 ;  /* 0x000000f247473221 */ /* 0x000fe20000010000 */
[C---:B------:R-:W-:Y:S02]  /*9d80*/  FMUL.FTZ R247, R3.reuse, R230 ;  /* 0x000000e603f77220 */ /* 0x040fe40000410000 */
[----:B------:R-:W0:Y:S01]  /*9d90*/  SHFL.UP PT, R242, R70, 0x2, RZ ;  /* 0x0440000046f27989 */ /* 0x000e2200000e00ff */
[-C--:B--2---:R-:W-:Y:S01]  /*9da0*/  @P3 FFMA.FTZ R3, R3, R125.reuse, -R234 ;  /* 0x0000007d03033223 */ /* 0x084fe200000108ea */
[----:B------:R-:W-:Y:S02]  /*9db0*/  @P3 FFMA.FTZ R68, R68, R125, R247 ;  /* 0x0000007d44443223 */ /* 0x000fe400000100f7 */
[----:B------:R-:W2:Y:S04]  /*9dc0*/  SHFL.UP PT, R234, R71, 0x2, RZ ;  /* 0x0440000047ea7989 */ /* 0x000ea800000e00ff */
[----:B------:R-:W4:Y:S01]  /*9dd0*/  SHFL.UP PT, R230, R68, 0x2, RZ ;  /* 0x0440000044e67989 */ /* 0x000f2200000e00ff */
[----:B------:R-:W-:-:S03]  /*9de0*/  ISETP.GE.AND P3, PT, R69, 0x2, PT ;  /* 0x000000024500780c */ /* 0x000fc60003f66270 */
[----:B------:R-:W5:Y:S01]  /*9df0*/  SHFL.UP PT, R125, R3, 0x2, RZ ;  /* 0x04400000037d7989 */ /* 0x000f6200000e00ff */
[-C--:B0-----:R-:W-:Y:S01]  /*9e00*/  FMUL.FTZ R247, R3, R242.reuse ;  /* 0x000000f203f77220 */ /* 0x081fe20000410000 */
[----:B------:R-:W-:-:S03]  /*9e10*/  FMUL.FTZ R242, R68, R242 ;  /* 0x000000f244f27220 */ /* 0x000fc60000410000 */
[-C--:B--2---:R-:W-:Y:S01]  /*9e20*/  FFMA.FTZ R247, R68, R234.reuse, R247 ;  /* 0x000000ea44f77223 */ /* 0x084fe200000100f7 */
[----:B------:R-:W-:-:S04]  /*9e30*/  FFMA.FTZ R242, R3, R234, -R242 ;  /* 0x000000ea03f27223 */ /* 0x000fc800000108f2 */
[----:B------:R-:W-:Y:S01]  /*9e40*/  @P3 FADD.FTZ R70, R70, R247 ;  /* 0x000000f746463221 */ /* 0x000fe20000010000 */
[CC--:B----4-:R-:W-:Y:S01]  /*9e50*/  FMUL.FTZ R234, R68.reuse, R230.reuse ;  /* 0x000000e644ea7220 */ /* 0x0d0fe20000410000 */
[----:B------:R-:W-:Y:S01]  /*9e60*/  @P3 FADD.FTZ R71, R71, R242 ;  /* 0x000000f247473221 */ /* 0x000fe20000010000 */
[C---:B------:R-:W-:Y:S02]  /*9e70*/  FMUL.FTZ R247, R3.reuse, R230 ;  /* 0x000000e603f77220 */ /* 0x040fe40000410000 */
[----:B------:R-:W0:Y:S01]  /*9e80*/  SHFL.UP PT, R242, R70, 0x4, RZ ;  /* 0x0480000046f27989 */ /* 0x000e2200000e00ff */
[-C--:B-----5:R-:W-:Y:S01]  /*9e90*/  @P3 FFMA.FTZ R3, R3, R125.reuse, -R234 ;  /* 0x0000007d03033223 */ /* 0x0a0fe200000108ea */
        /* <DEDUP_REMOVED lines=28> */
[-C--:B-----5:R-:W-:Y:S01]  /*a060*/  @P3 FFMA.FTZ R68, R68, R125.reuse, R247 ;  /* 0x0000007d44443223 */ /* 0x0a0fe200000100f7 */
[----:B------:R-:W0:Y:S01]  /*a070*/  SHFL.UP PT, R242, R70, 0x10, RZ ;  /* 0x0600000046f27989 */ /* 0x000e2200000e00ff */
[----:B------:R-:W-:-:S03]  /*a080*/  @P3 FFMA.FTZ R3, R3, R125, -R234 ;  /* 0x0000007d03033223 */ /* 0x000fc600000108ea */
[----:B------:R-:W2:Y:S04]  /*a090*/  SHFL.UP PT, R234, R71, 0x10, RZ ;  /* 0x0600000047ea7989 */ /* 0x000ea800000e00ff */
[----:B------:R-:W4:Y:S04]  /*a0a0*/  SHFL.UP PT, R230, R68, 0x10, RZ ;  /* 0x0600000044e67989 */ /* 0x000f2800000e00ff */
[----:B------:R-:W5:Y:S01]  /*a0b0*/  SHFL.UP PT, R125, R3, 0x10, RZ ;  /* 0x06000000037d7989 */ /* 0x000f6200000e00ff */
[----:B------:R-:W-:Y:S01]  /*a0c0*/  ISETP.GE.AND P3, PT, R69, 0x10, PT ;  /* 0x000000104500780c */ /* 0x000fe20003f66270 */
[-C--:B0-----:R-:W-:Y:S01]  /*a0d0*/  FMUL.FTZ R244, R68, R242.reuse ;  /* 0x000000f244f47220 */ /* 0x081fe20000410000 */
[----:B------:R-:W-:-:S03]  /*a0e0*/  FMUL.FTZ R69, R3, R242 ;  /* 0x000000f203457220 */ /* 0x000fc60000410000 */
[CC--:B--2---:R-:W-:Y:S01]  /*a0f0*/  FFMA.FTZ R244, R3.reuse, R234.reuse, -R244 ;  /* 0x000000ea03f47223 */ /* 0x0c4fe200000108f4 */
[C---:B------:R-:W-:Y:S01]  /*a100*/  FFMA.FTZ R69, R68.reuse, R234, R69 ;  /* 0x000000ea44457223 */ /* 0x040fe20000010045 */
[-C--:B----4-:R-:W-:Y:S01]  /*a110*/  FMUL.FTZ R234, R3, R230.reuse ;  /* 0x000000e603ea7220 */ /* 0x090fe20000410000 */
[----:B------:R-:W-:-:S05]  /*a120*/  FMUL.FTZ R230, R68, R230 ;  /* 0x000000e644e67220 */ /* 0x000fca0000410000 */
[-C--:B-----5:R-:W-:Y:S01]  /*a130*/  @P3 FFMA.FTZ R3, R3, R125.reuse, -R230 ;  /* 0x0000007d03033223 */ /* 0x0a0fe200000108e6 */
[----:B------:R-:W-:-:S05]  /*a140*/  @P3 FFMA.FTZ R68, R68, R125, R234 ;  /* 0x0000007d44443223 */ /* 0x000fca00000100ea */
[----:B------:R-:W-:Y:S04]  /*a150*/  SHFL.UP PT, R3, R3, 0x1, RZ ;  /* 0x0420000003037989 */ /* 0x000fe800000e00ff */
[----:B------:R-:W-:Y:S04]  /*a160*/  SHFL.UP PT, R68, R68, 0x1, RZ ;  /* 0x0420000044447989 */ /* 0x000fe800000e00ff */
[----:B---3--:R-:W0:Y:S04]  /*a170*/  SHFL.IDX PT, R67, R67, RZ, 0x1f ;  /* 0x00001fff43437589 */ /* 0x008e2800000e0000 */
[----:B------:R-:W2:Y:S01]  /*a180*/  SHFL.IDX PT, R230, R66, RZ, 0x1f ;  /* 0x00001fff42e67589 */ /* 0x000ea200000e0000 */
[----:B------:R-:W-:Y:S01]  /*a190*/  @P3 FADD.FTZ R70, R70, R69 ;  /* 0x0000004546463221 */ /* 0x000fe20000010000 */
[----:B------:R-:W-:-:S05]  /*a1a0*/  @P3 FADD.FTZ R71, R71, R244 ;  /* 0x000000f447473221 */ /* 0x000fca0000010000 */
[----:B------:R-:W3:Y:S04]  /*a1b0*/  SHFL.UP PT, R70, R70, 0x1, RZ ;  /* 0x0420000046467989 */ /* 0x000ee800000e00ff */
[----:B------:R-:W4:Y:S01]  /*a1c0*/  SHFL.UP PT, R71, R71, 0x1, RZ ;  /* 0x0420000047477989 */ /* 0x000f2200000e00ff */
[----:B-1----:R-:W-:Y:S01]  /*a1d0*/  FMUL.FTZ R125, R101, R97 ;  /* 0x00000061657d7220 */ /* 0x002fe20000410000 */
[-C--:B0-----:R-:W-:Y:S01]  /*a1e0*/  FMUL.FTZ R69, R3, R67.reuse ;  /* 0x0000004303457220 */ /* 0x081fe20000410000 */
[----:B------:R-:W-:-:S03]  /*a1f0*/  FMUL.FTZ R234, R68, R67 ;  /* 0x0000004344ea7220 */ /* 0x000fc60000410000 */
[----:B--2---:R-:W-:Y:S01]  /*a200*/  FFMA.FTZ R69, R68, R230, R69 ;  /* 0x000000e644457223 */ /* 0x004fe20000010045 */
[C---:B------:R-:W-:Y:S01]  /*a210*/  FMUL.FTZ R68, R100.reuse, R97 ;  /* 0x0000006164447220 */ /* 0x040fe20000410000 */
[----:B------:R-:W-:-:S03]  /*a220*/  FFMA.FTZ R125, -R100, R96, -R125 ;  /* 0x00000060647d7223 */ /* 0x000fc6000001097d */
[----:B------:R-:W-:Y:S01]  /*a230*/  FFMA.FTZ R68, R101, R96, -R68 ;  /* 0x0000006065447223 */ /* 0x000fe20000010844 */
[----:B------:R-:W-:-:S03]  /*a240*/  FFMA.FTZ R234, R3, R230, -R234 ;  /* 0x000000e603ea7223 */ /* 0x000fc600000108ea */
[C---:B------:R-:W-:Y:S01]  /*a250*/  FMUL.FTZ R66, R108.reuse, R68 ;  /* 0x000000446c427220 */ /* 0x040fe20000410000 */
[----:B------:R-:W-:-:S03]  /*a260*/  FMUL.FTZ R3, R108, R125 ;  /* 0x0000007d6c037220 */ /* 0x000fc60000410000 */
[C---:B------:R-:W-:Y:S01]  /*a270*/  FFMA.FTZ R125, R109.reuse, R125, -R66 ;  /* 0x0000007d6d7d7223 */ /* 0x040fe20000010842 */
[----:B---3--:R-:W-:Y:S01]  /*a280*/  @P2 FADD.FTZ R67, R70, R69 ;  /* 0x0000004546432221 */ /* 0x008fe20000010000 */
[----:B------:R-:W-:Y:S01]  /*a290*/  FFMA.FTZ R3, R109, R68, R3 ;  /* 0x000000446d037223 */ /* 0x000fe20000010003 */
[----:B----4-:R-:W-:Y:S01]  /*a2a0*/  @P2 FADD.FTZ R230, R71, R234 ;  /* 0x000000ea47e62221 */ /* 0x010fe20000010000 */
[C---:B------:R-:W-:Y:S02]  /*a2b0*/  FMUL.FTZ R69, R114.reuse, R125 ;  /* 0x0000007d72457220 */ /* 0x040fe40000410000 */
[-C--:B------:R-:W-:Y:S01]  /*a2c0*/  FMUL.FTZ R66, R114, R3.reuse ;  /* 0x0000000372427220 */ /* 0x080fe20000410000 */
[C---:B------:R-:W-:Y:S01]  /*a2d0*/  FMUL.FTZ R242, R65.reuse, R230 ;  /* 0x000000e641f27220 */ /* 0x040fe20000410000 */
[C---:B------:R-:W-:Y:S01]  /*a2e0*/  FFMA.FTZ R69, R116.reuse, R3, R69 ;  /* 0x0000000374457223 */ /* 0x040fe20000010045 */
[----:B------:R-:W-:Y:S01]  /*a2f0*/  FMUL.FTZ R3, R65, R67 ;  /* 0x0000004341037220 */ /* 0x000fe20000410000 */
[----:B------:R-:W-:Y:S01]  /*a300*/  FFMA.FTZ R125, R116, R125, -R66 ;  /* 0x0000007d747d7223 */ /* 0x000fe20000010842 */
[----:B------:R-:W-:-:S02]  /*a310*/  FFMA.FTZ R242, R64, R67, R242 ;  /* 0x0000004340f27223 */ /* 0x000fc400000100f2 */
[----:B------:R-:W-:Y:S01]  /*a320*/  FFMA.FTZ R230, R64, R230, -R3 ;  /* 0x000000e640e67223 */ /* 0x000fe20000010803 */
[C---:B------:R-:W-:Y:S01]  /*a330*/  FMUL.FTZ R64, R118.reuse, R69 ;  /* 0x0000004576407220 */ /* 0x040fe20000410000 */
[----:B------:R-:W-:-:S03]  /*a340*/  FMUL.FTZ R3, R118, R125 ;  /* 0x0000007d76037220 */ /* 0x000fc60000410000 */
[----:B------:R-:W-:Y:S01]  /*a350*/  FFMA.FTZ R125, R120, R125, -R64 ;  /* 0x0000007d787d7223 */ /* 0x000fe20000010840 */
[C---:B------:R-:W-:Y:S01]  /*a360*/  FMUL.FTZ R64, R100.reuse, R145 ;  /* 0x0000009164407220 */ /* 0x040fe20000410000 */
[----:B------:R-:W-:-:S03]  /*a370*/  FMUL.FTZ R66, R100, R141 ;  /* 0x0000008d64427220 */ /* 0x000fc60000410000 */
[C---:B------:R-:W-:Y:S01]  /*a380*/  FFMA.FTZ R64, R101.reuse, R141, R64 ;  /* 0x0000008d65407223 */ /* 0x040fe20000010040 */
[----:B------:R-:W-:-:S03]  /*a390*/  FFMA.FTZ R66, R101, R145, -R66 ;  /* 0x0000009165427223 */ /* 0x000fc60000010842 */
[----:B------:R-:W-:Y:S01]  /*a3a0*/  FADD.FTZ R64, R139, R64 ;  /* 0x000000408b407221 */ /* 0x000fe20000010000 */
[----:B------:R-:W-:Y:S01]  /*a3b0*/  FADD.FTZ R66, R201, R66 ;  /* 0x00000042c9427221 */ /* 0x000fe20000010000 */
[----:B------:R-:W-:Y:S02]  /*a3c0*/  FFMA.FTZ R69, R120, R69, R3 ;  /* 0x0000004578457223 */ /* 0x000fe40000010003 */
[C---:B------:R-:W-:Y:S01]  /*a3d0*/  FMUL.FTZ R3, R108.reuse, R64 ;  /* 0x000000406c037220 */ /* 0x040fe20000410000 */
[----:B------:R-:W-:-:S03]  /*a3e0*/  FMUL.FTZ R68, R108, R66 ;  /* 0x000000426c447220 */ /* 0x000fc60000410000 */
        /* <DEDUP_REMOVED lines=8> */
[C---:B------:R-:W-:Y:S02]  /*a470*/  FMUL.FTZ R67, R114.reuse, R65 ;  /* 0x0000004172437220 */ /* 0x040fe40000410000 */
[----:B------:R-:W-:-:S02]  /*a480*/  FMUL.FTZ R64, R114, R3 ;  /* 0x0000000372407220 */ /* 0x000fc40000410000 */
[----:B------:R-:W-:Y:S01]  /*a490*/  FFMA.FTZ R67, R116, R3, R67 ;  /* 0x0000000374437223 */ /* 0x000fe20000010043 */
[----:B------:R-:W-:Y:S01]  /*a4a0*/  FMUL.FTZ R3, R126, R125 ;  /* 0x0000007d7e037220 */ /* 0x000fe20000410000 */
[----:B------:R-:W-:Y:S01]  /*a4b0*/  FFMA.FTZ R64, R116, R65, -R64 ;  /* 0x0000004174407223 */ /* 0x000fe20000010840 */
[-C--:B------:R-:W-:Y:S01]  /*a4c0*/  FMUL.FTZ R66, R126, R69.reuse ;  /* 0x000000457e427220 */ /* 0x080fe20000410000 */
[----:B------:R-:W-:Y:S01]  /*a4d0*/  FADD.FTZ R67, R208, R67 ;  /* 0x00000043d0437221 */ /* 0x000fe20000010000 */
[C---:B------:R-:W-:Y:S01]  /*a4e0*/  FFMA.FTZ R69, R128.reuse, R69, R3 ;  /* 0x0000004580457223 */ /* 0x040fe20000010003 */
[----:B------:R-:W-:Y:S01]  /*a4f0*/  FADD.FTZ R3, R159, R64 ;  /* 0x000000409f037221 */ /* 0x000fe20000010000 */
[----:B------:R-:W-:Y:S01]  /*a500*/  FFMA.FTZ R125, R128, R125, -R66 ;  /* 0x0000007d807d7223 */ /* 0x000fe20000010842 */
[C---:B------:R-:W-:Y:S02]  /*a510*/  FMUL.FTZ R66, R118.reuse, R67 ;  /* 0x0000004376427220 */ /* 0x040fe40000410000 */
[----:B------:R-:W-:-:S02]  /*a520*/  FMUL.FTZ R65, R118, R3 ;  /* 0x0000000376417220 */ /* 0x000fc40000410000 */
[----:B------:R-:W-:Y:S01]  /*a530*/  FFMA.FTZ R66, R120, R3, -R66 ;  /* 0x0000000378427223 */ /* 0x000fe20000010842 */
[----:B------:R-:W-:Y:S01]  /*a540*/  FMUL.FTZ R3, R130, R125 ;  /* 0x0000007d82037220 */ /* 0x000fe20000410000 */
        /* <DEDUP_REMOVED lines=11> */
[-C--:B------:R-:W-:Y:S02]  /*a600*/  FMUL.FTZ R68, R134, R69.reuse ;  /* 0x0000004586447220 */ /* 0x080fe40000410000 */
[C---:B------:R-:W-:Y:S01]  /*a610*/  FFMA.FTZ R69, R136.reuse, R69, R3 ;  /* 0x0000004588457223 */ /* 0x040fe20000010003 */
[----:B------:R-:W-:Y:S01]  /*a620*/  FADD.FTZ R65, R183, R66 ;  /* 0x00000042b7417221 */ /* 0x000fe20000010000 */
[----:B------:R-:W-:Y:S01]  /*a630*/  FADD.FTZ R3, R99, R64 ;  /* 0x0000004063037221 */ /* 0x000fe20000010000 */
[----:B------:R-:W-:Y:S02]  /*a640*/  FFMA.FTZ R68, R136, R125, -R68 ;  /* 0x0000007d88447223 */ /* 0x000fe40000010844 */
[C---:B------:R-:W-:Y:S01]  /*a650*/  FMUL.FTZ R67, R126.reuse, R65 ;  /* 0x000000417e437220 */ /* 0x040fe20000410000 */
[----:B------:R-:W-:-:S03]  /*a660*/  FMUL.FTZ R66, R126, R3 ;  /* 0x000000037e427220 */ /* 0x000fc60000410000 */
[C---:B------:R-:W-:Y:S01]  /*a670*/  FFMA.FTZ R64, R128.reuse, R3, R67 ;  /* 0x0000000380407223 */ /* 0x040fe20000010043 */
[----:B------:R-:W-:Y:S01]  /*a680*/  FFMA.FTZ R65, R128, R65, -R66 ;  /* 0x0000004180417223 */ /* 0x000fe20000010842 */
[CC--:B------:R-:W-:Y:S01]  /*a690*/  FMUL.FTZ R3, R137.reuse, R68.reuse ;  /* 0x0000004489037220 */ /* 0x0c0fe20000410000 */
[-C--:B------:R-:W-:Y:S02]  /*a6a0*/  FMUL.FTZ R67, R137, R69.reuse ;  /* 0x0000004589437220 */ /* 0x080fe40000410000 */
        /* <DEDUP_REMOVED lines=16> */
[C---:B------:R-:W-:Y:S01]  /*a7b0*/  FFMA.FTZ R65, R136.reuse, R67, R65 ;  /* 0x0000004388417223 */ /* 0x040fe20000010041 */
[----:B------:R-:W-:Y:S01]  /*a7c0*/  FFMA.FTZ R3, R136, R3, -R64 ;  /* 0x0000000388037223 */ /* 0x000fe20000010840 */
[----:B------:R-:W-:Y:S02]  /*a7d0*/  FMUL.FTZ R67, R144, R71 ;  /* 0x0000004790437220 */ /* 0x000fe40000410000 */
[----:B------:R-:W-:Y:S01]  /*a7e0*/  FADD.FTZ R65, R202, R65 ;  /* 0x00000041ca417221 */ /* 0x000fe20000010000 */
[----:B------:R-:W-:Y:S01]  /*a7f0*/  FMUL.FTZ R64, R144, R69 ;  /* 0x0000004590407220 */ /* 0x000fe20000410000 */
[----:B------:R-:W-:-:S02]  /*a800*/  FADD.FTZ R3, R104, R3 ;  /* 0x0000000368037221 */ /* 0x000fc40000010000 */
[C---:B------:R-:W-:Y:S01]  /*a810*/  FMUL.FTZ R66, R137.reuse, R65 ;  /* 0x0000004189427220 */ /* 0x040fe20000410000 */
[C---:B------:R-:W-:Y:S01]  /*a820*/  FFMA.FTZ R69, R146.reuse, R69, R67 ;  /* 0x0000004592457223 */ /* 0x040fe20000010043 */
[----:B------:R-:W-:Y:S01]  /*a830*/  FFMA.FTZ R71, R146, R71, -R64 ;  /* 0x0000004792477223 */ /* 0x000fe20000010840 */
[-C--:B------:R-:W-:Y:S01]  /*a840*/  FMUL.FTZ R67, R137, R3.reuse ;  /* 0x0000000389437220 */ /* 0x080fe20000410000 */
[C---:B------:R-:W-:Y:S02]  /*a850*/  FFMA.FTZ R66, R138.reuse, R3, -R66 ;  /* 0x000000038a427223 */ /* 0x040fe40000010842 */
[----:B------:R-:W-:Y:S01]  /*a860*/  FMUL.FTZ R3, R147, R71 ;  /* 0x0000004793037220 */ /* 0x000fe20000410000 */
[----:B------:R-:W-:Y:S01]  /*a870*/  FFMA.FTZ R64, R138, R65, R67 ;  /* 0x000000418a407223 */ /* 0x000fe20000010043 */
[----:B------:R-:W-:Y:S01]  /*a880*/  FADD.FTZ R65, R195, R66 ;  /* 0x00000042c3417221 */ /* 0x000fe20000010000 */
[-C--:B------:R-:W-:Y:S01]  /*a890*/  FMUL.FTZ R68, R147, R69.reuse ;  /* 0x0000004593447220 */ /* 0x080fe20000410000 */
        /* <DEDUP_REMOVED lines=17> */
[C---:B------:R-:W-:Y:S02]  /*a9b0*/  FMUL.FTZ R3, R154.reuse, R69 ;  /* 0x000000459a037220 */ /* 0x040fe40000410000 */
[----:B------:R-:W-:Y:S01]  /*a9c0*/  FADD.FTZ R66, R189, R66 ;  /* 0x00000042bd427221 */ /* 0x000fe20000010000 */
[-C--:B------:R-:W-:Y:S01]  /*a9d0*/  FMUL.FTZ R70, R154, R68.reuse ;  /* 0x000000449a467220 */ /* 0x080fe20000410000 */
[----:B------:R-:W-:Y:S01]  /*a9e0*/  FFMA.FTZ R68, R155, R68, -R3 ;  /* 0x000000449b447223 */ /* 0x000fe20000010803 */
[----:B------:R-:W-:Y:S01]  /*a9f0*/  FADD.FTZ R64, R131, R64 ;  /* 0x0000004083407221 */ /* 0x000fe20000010000 */
[----:B------:R-:W-:-:S03]  /*aa00*/  FMUL.FTZ R3, R147, R66 ;  /* 0x0000004293037220 */ /* 0x000fc60000410000 */
[-C--:B------:R-:W-:Y:S01]  /*aa10*/  FMUL.FTZ R65, R147, R64.reuse ;  /* 0x0000004093417220 */ /* 0x080fe20000410000 */
[C---:B------:R-:W-:Y:S02]  /*aa20*/  FFMA.FTZ R64, R148.reuse, R64, R3 ;  /* 0x0000004094407223 */ /* 0x040fe40000010003 */
[----:B------:R-:W0:Y:S01]  /*aa30*/  S2R R3, SR_TID.X ;  /* 0x0000000000037919 */ /* 0x000e220000002100 */
[----:B------:R-:W-:Y:S01]  /*aa40*/  FFMA.FTZ R66, R148, R66, -R65 ;  /* 0x0000004294427223 */ /* 0x000fe20000010841 */
[----:B------:R-:W-:-:S03]  /*aa50*/  FADD.FTZ R65, R187, R64 ;  /* 0x00000040bb417221 */ /* 0x000fc60000010000 */
[----:B------:R-:W-:Y:S01]  /*aa60*/  FADD.FTZ R67, R185, R66 ;  /* 0x00000042b9437221 */ /* 0x000fe20000010000 */
[C---:B------:R-:W-:Y:S01]  /*aa70*/  FMUL.FTZ R66, R150.reuse, R65 ;  /* 0x0000004196427220 */ /* 0x040fe20000410000 */
[----:B------:R-:W-:Y:S01]  /*aa80*/  FFMA.FTZ R70, R155, R69, R70 ;  /* 0x000000459b467223 */ /* 0x000fe20000010046 */
[----:B------:R-:W-:Y:S01]  /*aa90*/  UISETP.GE.AND UP0, UPT, UR19, UR44, UPT ;  /* 0x0000002c1300728c */ /* 0x000fe2000bf06270 */
[-C--:B------:R-:W-:Y:S01]  /*aaa0*/  FMUL.FTZ R69, R150, R67.reuse ;  /* 0x0000004396457220 */ /* 0x080fe20000410000 */
[----:B------:R-:W-:Y:S01]  /*aab0*/  FFMA.FTZ R66, R152, R67, -R66 ;  /* 0x0000004398427223 */ /* 0x000fe20000010842 */
[----:B------:R-:W-:Y:S02]  /*aac0*/  FMUL.FTZ R247, R156, R70 ;  /* 0x000000469cf77220 */ /* 0x000fe40000410000 */
[----:B------:R-:W-:Y:S01]  /*aad0*/  FFMA.FTZ R64, R152, R65, R69 ;  /* 0x0000004198407223 */ /* 0x000fe20000010045 */
[----:B------:R-:W-:Y:S01]  /*aae0*/  FADD.FTZ R66, R119, R66 ;  /* 0x0000004277427221 */ /* 0x000fe20000010000 */
[----:B------:R-:W-:Y:S01]  /*aaf0*/  PLOP3.LUT P2, PT, PT, PT, UP0, 0x80, 0x8 ;  /* 0x000000000008781c */ /* 0x000fe20003f4f008 */
[-C--:B------:R-:W-:Y:S01]  /*ab00*/  FMUL.FTZ R246, R156, R68.reuse ;  /* 0x000000449cf67220 */ /* 0x080fe20000410000 */
[----:B------:R-:W-:Y:S01]  /*ab10*/  FADD.FTZ R64, R165, R64 ;  /* 0x00000040a5407221 */ /* 0x000fe20000010000 */
[----:B------:R-:W-:Y:S01]  /*ab20*/  FFMA.FTZ R247, R157, R68, -R247 ;  /* 0x000000449df77223 */ /* 0x000fe200000108f7 */
[----:B------:R-:W-:-:S02]  /*ab30*/  FMUL.FTZ R68, R154, R66 ;  /* 0x000000429a447220 */ /* 0x000fc40000410000 */
[-C--:B------:R-:W-:Y:S02]  /*ab40*/  FMUL.FTZ R65, R154, R64.reuse ;  /* 0x000000409a417220 */ /* 0x080fe40000410000 */
[C---:B------:R-:W-:Y:S02]  /*ab50*/  FFMA.FTZ R68, R155.reuse, R64, R68 ;  /* 0x000000409b447223 */ /* 0x040fe40000010044 */
[----:B------:R-:W-:Y:S01]  /*ab60*/  FFMA.FTZ R66, R155, R66, -R65 ;  /* 0x000000429b427223 */ /* 0x000fe20000010841 */
[----:B0-----:R-:W-:Y:S01]  /*ab70*/  ISETP.NE.OR P2, PT, R3, RZ, P2 ;  /* 0x000000ff0300720c */ /* 0x001fe20001745670 */
[----:B------:R-:W-:Y:S02]  /*ab80*/  FADD.FTZ R68, R163, R68 ;  /* 0x00000044a3447221 */ /* 0x000fe40000010000 */
[----:B------:R-:W-:Y:S01]  /*ab90*/  FADD.FTZ R66, R135, R66 ;  /* 0x0000004287427221 */ /* 0x000fe20000010000 */
[----:B------:R-:W-:Y:S01]  /*aba0*/  LOP3.LUT R125, R3, 0x1f, RZ, 0xc0, !PT ;  /* 0x0000001f037d7812 */ /* 0x000fe200078ec0ff */
[----:B------:R-:W-:-:S02]  /*abb0*/  FMUL.FTZ R65, R156, R68 ;  /* 0x000000449c417220 */ /* 0x000fc40000410000 */
[-C--:B------:R-:W-:Y:S01]  /*abc0*/  FMUL.FTZ R64, R156, R66.reuse ;  /* 0x000000429c407220 */ /* 0x080fe20000410000 */
[----:B------:R-:W-:Y:S01]  /*abd0*/  ISETP.NE.AND P3, PT, R125, 0x1f, PT ;  /* 0x0000001f7d00780c */ /* 0x000fe20003f65270 */
[----:B------:R-:W-:-:S04]  /*abe0*/  FFMA.FTZ R244, R157, R66, -R65 ;  /* 0x000000429df47223 */ /* 0x000fc80000010841 */
[----:B------:R-:W-:Y:S01]  /*abf0*/  VOTEU.ALL UP0, P2 ;  /* 0x0000000000ff7886 */ /* 0x000fe20001000000 */
[----:B------:R-:W-:Y:S02]  /*ac00*/  HFMA2 R65, -RZ, RZ, 0, 0 ;  /* 0x00000000ff417431 */ /* 0x000fe400000001ff */
[C---:B------:R-:W-:Y:S02]  /*ac10*/  FFMA.FTZ R68, R157.reuse, R68, R64 ;  /* 0x000000449d447223 */ /* 0x040fe40000010040 */
[----:B------:R-:W-:Y:S01]  /*ac20*/  @!UP0 ULEA UR27, UR8, UR25, 0x4 ;  /* 0x00000019081b8291 */ /* 0x000fe2000f8e20ff */
[----:B------:R-:W-:Y:S02]  /*ac30*/  MOV R64, 0x3f800000 ;  /* 0x3f80000000407802 */ /* 0x000fe40000000f00 */
[----:B------:R-:W-:Y:S01]  /*ac40*/  CS2R R66, SRZ ;  /* 0x0000000000427805 */ /* 0x000fe2000001ff00 */
[----:B------:R-:W-:Y:S01]  /*ac50*/  FFMA.FTZ R246, R157, R70, R246 ;  /* 0x000000469df67223 */ /* 0x000fe200000100f6 */
        /* <DEDUP_REMOVED lines=11> */
[CC--:B-1----:R-:W-:Y:S02]  /*ad10*/  FMUL.FTZ R71, R247.reuse, R248.reuse ;  /* 0x000000f8f7477220 */ /* 0x0c2fe40000410000 */
[CC--:B----4-:R-:W-:Y:S01]  /*ad20*/  FFMA.FTZ R69, R246.reuse, R249.reuse, -R69 ;  /* 0x000000f9f6457223 */ /* 0x0d0fe20000010845 */
[----:B------:R-:W-:Y:S01]  /*ad30*/  FFMA.FTZ R249, R247, R249, R70 ;  /* 0x000000f9f7f97223 */ /* 0x000fe20000010046 */
[----:B------:R-:W-:Y:S01]  /*ad40*/  FMUL.FTZ R70, R246, R248 ;  /* 0x000000f8f6467220 */ /* 0x000fe20000410000 */
[----:B---3--:R-:W-:Y:S01]  /*ad50*/  FFMA.FTZ R246, R68, R246, -R71 ;  /* 0x000000f644f67223 */ /* 0x008fe20000010847 */
[----:B------:R-:W-:Y:S01]  /*ad60*/  FADD.FTZ R234, R234, R69 ;  /* 0x00000045eaea7221 */ /* 0x000fe20000010000 */
[----:B------:R-:W-:Y:S01]  /*ad70*/  FADD.FTZ R244, R244, R249 ;  /* 0x000000f9f4f47221 */ /* 0x000fe20000010000 */
[----:B------:R-:W-:-:S07]  /*ad80*/  FFMA.FTZ R247, R68, R247, R70 ;  /* 0x000000f744f77223 */ /* 0x000fce0000010046 */
.L_x_13678:
[----:B------:R-:W-:Y:S05]  /*ad90*/  BSYNC.RECONVERGENT B0 ;  /* 0x0000000000007941 */ /* 0x000fea0003800200 */
.L_x_13677:
[----:B------:R-:W-:Y:S01]  /*ada0*/  ISETP.GT.U32.AND P2, PT, R125, 0x1d, PT ;  /* 0x0000001d7d00780c */ /* 0x000fe20003f44070 */
[----:B---3--:R3:W2:Y:S01]  /*adb0*/  SHFL.DOWN PT, R68, R246, 0x2, 0x1f ;  /* 0x08401f00f6447f89 */ /* 0x0086a200000e0000 */
[----:B------:R-:W-:Y:S03]  /*adc0*/  BSSY.RECONVERGENT B0, `(.L_x_13679) ;  /* 0x000000f000007945 */ /* 0x000fe60003800200 */
[----:B-1----:R3:W1:Y:S04]  /*add0*/  SHFL.DOWN PT, R248, R247, 0x2, 0x1f ;  /* 0x08401f00f7f87f89 */ /* 0x00266800000e0000 */
        /* <DEDUP_REMOVED lines=9> */
[-C--:B--23--:R-:W-:Y:S01]  /*ae70*/  FFMA.FTZ R246, R246, R68.reuse, -R71 ;  /* 0x00000044f6f67223 */ /* 0x08cfe20000010847 */
[----:B------:R-:W-:Y:S01]  /*ae80*/  FADD.FTZ R234, R234, R69 ;  /* 0x00000045eaea7221 */ /* 0x000fe20000010000 */
[----:B------:R-:W-:Y:S01]  /*ae90*/  FADD.FTZ R244, R244, R249 ;  /* 0x000000f9f4f47221 */ /* 0x000fe20000010000 */
[----:B------:R-:W-:-:S07]  /*aea0*/  FFMA.FTZ R247, R247, R68, R70 ;  /* 0x00000044f7f77223 */ /* 0x000fce0000010046 */
.L_x_13680:
[----:B------:R-:W-:Y:S05]  /*aeb0*/  BSYNC.RECONVERGENT B0 ;  /* 0x0000000000007941 */ /* 0x000fea0003800200 */
.L_x_13679:
[----:B------:R-:W-:Y:S01]  /*aec0*/  ISETP.GT.U32.AND P2, PT, R125, 0x1b, PT ;  /* 0x0000001b7d00780c */ /* 0x000fe20003f44070 */
[----:B--2---:R2:W2:Y:S01]  /*aed0*/  SHFL.DOWN PT, R68, R246, 0x4, 0x1f ;  /* 0x08801f00f6447f89 */ /* 0x0044a200000e0000 */
[----:B------:R-:W-:Y:S03]  /*aee0*/  BSSY.RECONVERGENT B0, `(.L_x_13681) ;  /* 0x000000f000007945 */ /* 0x000fe60003800200 */
[----:B-1----:R1:W1:Y:S04]  /*aef0*/  SHFL.DOWN PT, R248, R247, 0x4, 0x1f ;  /* 0x08801f00f7f87f89 */ /* 0x00226800000e0000 */
        /* <DEDUP_REMOVED lines=9> */
[-C--:B--23--:R-:W-:Y:S01]  /*af90*/  FFMA.FTZ R246, R246, R68.reuse, -R71 ;  /* 0x00000044f6f67223 */ /* 0x08cfe20000010847 */
[----:B----4-:R-:W-:Y:S01]  /*afa0*/  FADD.FTZ R234, R234, R69 ;  /* 0x00000045eaea7221 */ /* 0x010fe20000010000 */
[----:B------:R-:W-:Y:S01]  /*afb0*/  FADD.FTZ R244, R244, R249 ;  /* 0x000000f9f4f47221 */ /* 0x000fe20000010000 */
[----:B------:R-:W-:-:S07]  /*afc0*/  FFMA.FTZ R247, R247, R68, R70 ;  /* 0x00000044f7f77223 */ /* 0x000fce0000010046 */
.L_x_13682:
[----:B------:R-:W-:Y:S05]  /*afd0*/  BSYNC.RECONVERGENT B0 ;  /* 0x0000000000007941 */ /* 0x000fea0003800200 */
.L_x_13681:
        /* <DEDUP_REMOVED lines=17> */
.L_x_13684:
[----:B------:R-:W-:Y:S05]  /*b0f0*/  BSYNC.RECONVERGENT B0 ;  /* 0x0000000000007941 */ /* 0x000fea0003800200 */
.L_x_13683:
        /* <DEDUP_REMOVED lines=17> */
.L_x_13686:
[----:B------:R-:W-:Y:S05]  /*b210*/  BSYNC.RECONVERGENT B0 ;  /* 0x0000000000007941 */ /* 0x000fea0003800200 */
.L_x_13685:
[----:B0-----:R-:W0:Y:S01]  /*b220*/  SHFL.IDX PT, R70, R247, RZ, 0x1f ;  /* 0x00001ffff7467589 */ /* 0x001e2200000e0000 */
[----:B------:R-:W-:Y:S01]  /*b230*/  ISETP.NE.AND P2, PT, R3, 0x1f, PT ;  /* 0x0000001f0300780c */ /* 0x000fe20003f45270 */
[----:B------:R-:W-:Y:S01]  /*b240*/  FADD.FTZ R237, R237, R230 ;  /* 0x000000e6eded7221 */ /* 0x000fe20000010000 */
[----:B------:R-:W-:Y:S01]  /*b250*/  FADD.FTZ R241, R241, R242 ;  /* 0x000000f2f1f17221 */ /* 0x000fe20000010000 */
[----:B------:R-:W5:Y:S01]  /*b260*/  SHFL.IDX PT, R71, R246, RZ, 0x1f ;  /* 0x00001ffff6477589 */ /* 0x000f6200000e0000 */
[----:B------:R-:W-:Y:S01]  /*b270*/  ISETP.NE.AND P3, PT, R3, RZ, PT ;  /* 0x000000ff0300720c */ /* 0x000fe20003f65270 */
[----:B------:R-:W-:Y:S02]  /*b280*/  BSSY.RECONVERGENT B0, `(.L_x_13687) ;  /* 0x000032a000007945 */ /* 0x000fe40003800200 */
[----:B--23--:R-:W-:Y:S04]  /*b290*/  SHFL.DOWN PT, R246, R246, 0x1, 0x1f ;  /* 0x08201f00f6f67f89 */ /* 0x00cfe800000e0000 */
[----:B-1----:R-:W-:Y:S04]  /*b2a0*/  SHFL.IDX PT, R249, R66, RZ, 0x1f ;  /* 0x00001fff42f97589 */ /* 0x002fe800000e0000 */
[----:B------:R-:W-:Y:S02]  /*b2b0*/  SHFL.DOWN PT, R250, R234, 0x1, 0x1f ;  /* 0x08201f00eafa7f89 */ /* 0x000fe400000e0000 */
[----:B------:R-:W-:-:S02]  /*b2c0*/  VOTEU.ALL UP0, P3 ;  /* 0x0000000000ff7886 */ /* 0x000fc40001800000 */
[----:B------:R-:W-:Y:S03]  /*b2d0*/  SHFL.DOWN PT, R251, R244, 0x1, 0x1f ;  /* 0x08201f00f4fb7f89 */ /* 0x000fe600000e0000 */
[----:B------:R-:W-:Y:S01]  /*b2e0*/  @!UP0 ULEA UR27, UR8, UR25, 0x4 ;  /* 0x00000019081b8291 */ /* 0x000fe2000f8e20ff */
[C---:B0-----:R-:W-:Y:S01]  /*b2f0*/  FMUL.FTZ R248, R70.reuse, R64 ;  /* 0x0000004046f87220 */ /* 0x041fe20000410000 */
[----:B------:R-:W-:-:S03]  /*b300*/  FMUL.FTZ R68, R70, R65 ;  /* 0x0000004146447220 */ /* 0x000fc60000410000 */
[C---:B-----5:R-:W-:Y:S01]  /*b310*/  FFMA.FTZ R69, R71.reuse, R65, R248 ;  /* 0x0000004147457223 */ /* 0x060fe200000100f8 */
[CC--:B------:R-:W-:Y:S01]  /*b320*/  FMUL.FTZ R65, R70.reuse, R67.reuse ;  /* 0x0000004346417220 */ /* 0x0c0fe20000410000 */
[----:B------:R-:W-:Y:S01]  /*b330*/  FMUL.FTZ R70, R70, R66 ;  /* 0x0000004246467220 */ /* 0x000fe20000410000 */
[C---:B------:R-:W-:Y:S01]  /*b340*/  FFMA.FTZ R68, R71.reuse, R64, -R68 ;  /* 0x0000004047447223 */ /* 0x040fe20000010844 */
[----:B------:R0:W-:Y:S01]  /*b350*/  SHFL.DOWN PT, R248, R247, 0x1, 0x1f ;  /* 0x08201f00f7f87f89 */ /* 0x0001e200000e0000 */
[C---:B------:R-:W-:Y:S01]  /*b360*/  FFMA.FTZ R65, R71.reuse, R66, -R65 ;  /* 0x0000004247417223 */ /* 0x040fe20000010841 */
[----:B------:R-:W-:Y:S02]  /*b370*/  FFMA.FTZ R71, R71, R67, R70 ;  /* 0x0000004347477223 */ /* 0x000fe40000010046 */
[----:B------:R-:W1:Y:S04]  /*b380*/  SHFL.IDX PT, R70, R234, RZ, 0x1f ;  /* 0x00001fffea467589 */ /* 0x000e6800000e0000 */
[----:B------:R-:W2:Y:S01]  /*b390*/  SHFL.IDX PT, R64, R244, RZ, 0x1f ;  /* 0x00001ffff4407589 */ /* 0x000ea200000e0000 */
[----:B0-----:R-:W-:-:S03]  /*b3a0*/  P2R R247, PR, RZ, 0x8 ;  /* 0x00000008fff77803 */ /* 0x001fc60000000000 */
[----:B------:R-:W0:Y:S01]  /*b3b0*/  SHFL.IDX PT, R67, R67, RZ, 0x1f ;  /* 0x00001fff43437589 */ /* 0x000e2200000e0000 */
[----:B-1----:R-:W-:Y:S01]  /*b3c0*/  FADD.FTZ R70, R70, R65 ;  /* 0x0000004146467221 */ /* 0x002fe20000010000 */
[----:B--2---:R-:W-:Y:S01]  /*b3d0*/  FADD.FTZ R71, R64, R71 ;  /* 0x0000004740477221 */ /* 0x004fe20000010000 */
[-C--:B0-----:R-:W-:Y:S01]  /*b3e0*/  @P2 FMUL.FTZ R64, R246, R67.reuse ;  /* 0x00000043f6402220 */ /* 0x081fe20000410000 */
        /* <DEDUP_REMOVED lines=8> */
[C---:B------:R-:W-:Y:S01]  /*b470*/  FMUL.FTZ R64, R156.reuse, R237 ;  /* 0x000000ed9c407220 */ /* 0x040fe20000410000 */
[----:B------:R-:W-:Y:S01]  /*b480*/  USHF.R.S32.HI UR30, URZ, 0x1f, UR27 ;  /* 0x0000001fff1e7899 */ /* 0x000fe2000801141b */
[-C--:B------:R-:W-:Y:S01]  /*b490*/  FMUL.FTZ R230, R67, R97.reuse ;  /* 0x0000006143e67220 */ /* 0x080fe20000410000 */
[----:B----4-:R-:W-:Y:S01]  /*b4a0*/  FMUL.FTZ R234, R249, R97 ;  /* 0x00000061f9ea7220 */ /* 0x010fe20000410000 */
[-C--:B------:R-:W-:Y:S01]  /*b4b0*/  FFMA.FTZ R64, R157, R241.reuse, R64 ;  /* 0x000000f19d407223 */ /* 0x080fe20000010040 */
[----:B------:R-:W-:Y:S01]  /*b4c0*/  LOP3.LUT R66, R3, UR27, RZ, 0xfc, !PT ;  /* 0x0000001b03427c12 */ /* 0x000fe2000f8efcff */
[-C--:B------:R-:W-:Y:S01]  /*b4d0*/  FFMA.FTZ R230, R249, R96.reuse, R230 ;  /* 0x00000060f9e67223 */ /* 0x080fe200000100e6 */
[----:B------:R-:W-:Y:S01]  /*b4e0*/  FFMA.FTZ R234, R67, R96, -R234 ;  /* 0x0000006043ea7223 */ /* 0x000fe200000108ea */
[----:B------:R-:W-:Y:S01]  /*b4f0*/  FFMA.FTZ R96, R47, R240, R64 ;  /* 0x000000f02f607223 */ /* 0x000fe20000010040 */
[----:B------:R-:W-:Y:S01]  /*b500*/  FMUL.FTZ R64, R156, R241 ;  /* 0x000000f19c407220 */ /* 0x000fe20000410000 */
[----:B0-----:R-:W-:Y:S01]  /*b510*/  MOV R69, UR36 ;  /* 0x0000002400457c02 */ /* 0x001fe20008000f00 */
[----:B------:R-:W-:Y:S01]  /*b520*/  FADD.FTZ R230, R141, R230 ;  /* 0x000000e68de67221 */ /* 0x000fe20000010000 */
[----:B------:R-:W-:Y:S01]  /*b530*/  MOV R71, UR38 ;  /* 0x0000002600477c02 */ /* 0x000fe20008000f00 */
[----:B------:R-:W-:Y:S01]  /*b540*/  FFMA.FTZ R65, R157, R237, -R64 ;  /* 0x000000ed9d417223 */ /* 0x000fe20000010840 */
[----:B------:R-:W-:Y:S01]  /*b550*/  FMUL.FTZ R64, R154, R96 ;  /* 0x000000609a407220 */ /* 0x000fe20000410000 */
[----:B------:R-:W-:Y:S01]  /*b560*/  FADD.FTZ R234, R145, R234 ;  /* 0x000000ea91ea7221 */ /* 0x000fe20000010000 */
[----:B------:R-:W-:Y:S01]  /*b570*/  UMOV UR27, UR42 ;  /* 0x0000002a001b7c82 */ /* 0x000fe20008000000 */
        /* <DEDUP_REMOVED lines=16> */
[----:B------:R-:W-:Y:S01]  /*b680*/  FFMA.FTZ R64, R148, R236, R65 ;  /* 0x000000ec94407223 */ /* 0x000fe20000010041 */
[----:B------:R-:W-:-:S03]  /*b690*/  FMUL.FTZ R65, R144, R239 ;  /* 0x000000ef90417220 */ /* 0x000fc60000410000 */
        /* <DEDUP_REMOVED lines=27> */
[----:B------:R-:W-:-:S03]  /*b850*/  FMUL.FTZ R64, R130, R225 ;  /* 0x000000e182407220 */ /* 0x000fc60000410000 */
[----:B------:R-:W-:Y:S01]  /*b860*/  FMUL.FTZ R65, R126, R226 ;  /* 0x000000e27e417220 */ /* 0x000fe20000410000 */
[----:B------:R-:W-:-:S04]  /*b870*/  FFMA.FTZ R64, R132, R223, -R64 ;  /* 0x000000df84407223 */ /* 0x000fc80000010840 */
[----:B------:R-:W-:-:S04]  /*b880*/  FFMA.FTZ R224, R57, R224, R64 ;  /* 0x000000e039e07223 */ /* 0x000fc80000010040 */
[-C--:B------:R-:W-:Y:S01]  /*b890*/  FMUL.FTZ R67, R126, R224.reuse ;  /* 0x000000e07e437220 */ /* 0x080fe20000410000 */
[----:B------:R-:W-:-:S03]  /*b8a0*/  FFMA.FTZ R65, R128, R224, -R65 ;  /* 0x000000e080417223 */ /* 0x000fc60000010841 */
[----:B------:R-:W-:Y:S01]  /*b8b0*/  FFMA.FTZ R64, R128, R226, R67 ;  /* 0x000000e280407223 */ /* 0x000fe20000010043 */
[----:B------:R-:W-:Y:S01]  /*b8c0*/  MOV R67, UR30 ;  /* 0x0000001e00437c02 */ /* 0x000fe20008000f00 */
[C---:B------:R-:W-:Y:S01]  /*b8d0*/  FFMA.FTZ R231, R58.reuse, R231, R65 ;  /* 0x000000e73ae77223 */ /* 0x040fe20000010041 */
[----:B------:R-:W-:Y:S01]  /*b8e0*/  MOV R65, UR37 ;  /* 0x0000002500417c02 */ /* 0x000fe20008000f00 */
[----:B------:R-:W-:Y:S01]  /*b8f0*/  FFMA.FTZ R233, R58, R233, R64 ;  /* 0x000000e93ae97223 */ /* 0x000fe20000010040 */
[----:B------:R-:W-:-:S04]  /*b900*/  IMAD.WIDE.U32 R68, R69, UR8, R66 ;  /* 0x0000000845447c25 */ /* 0x000fc8000f8e0042 */
[----:B------:R-:W-:Y:S01]  /*b910*/  FMUL.FTZ R70, R122, R231 ;  /* 0x000000e77a467220 */ /* 0x000fe20000410000 */
[----:B------:R-:W-:Y:S01]  /*b920*/  IMAD R65, R65, UR8, R69 ;  /* 0x0000000841417c24 */ /* 0x000fe2000f8e0245 */
[----:B------:R-:W-:Y:S01]  /*b930*/  LEA R64, P2, R68, UR15, 0x2 ;  /* 0x0000000f44407c11 */ /* 0x000fe2000f8410ff */
[----:B------:R-:W-:-:S03]  /*b940*/  FMUL.FTZ R69, R122, R233 ;  /* 0x000000e97a457220 */ /* 0x000fc60000410000 */
[----:B------:R-:W-:Y:S01]  /*b950*/  LEA.HI.X R65, R68, UR16, R65, 0x2, P2 ;  /* 0x0000001044417c11 */ /* 0x000fe200090f1441 */
[C---:B------:R-:W-:Y:S01]  /*b960*/  FFMA.FTZ R68, R124.reuse, R231, -R69 ;  /* 0x000000e77c447223 */ /* 0x040fe20000010845 */
[----:B------:R-:W-:Y:S01]  /*b970*/  FFMA.FTZ R69, R124, R233, R70 ;  /* 0x000000e97c457223 */ /* 0x000fe20000010046 */
[----:B------:R-:W-:Y:S01]  /*b980*/  IMAD.WIDE.U32 R70, R71, UR8, R66 ;  /* 0x0000000847467c25 */ /* 0x000fe2000f8e0042 */
[----:B------:R-:W-:-:S03]  /*b990*/  MOV R67, UR39 ;  /* 0x0000002700437c02 */ /* 0x000fc60008000f00 */
[C---:B------:R-:W-:Y:S01]  /*b9a0*/  FFMA.FTZ R216, R59.reuse, R216, R68 ;  /* 0x000000d83bd87223 */ /* 0x040fe20000010044 */
[----:B------:R-:W-:Y:S01]  /*b9b0*/  FFMA.FTZ R214, R59, R214, R69 ;  /* 0x000000d63bd67223 */ /* 0x000fe20000010045 */
[----:B------:R-:W-:Y:S01]  /*b9c0*/  LEA R68, P2, R70, UR17, 0x2 ;  /* 0x0000001146447c11 */ /* 0x000fe2000f8410ff */
[----:B------:R-:W-:Y:S02]  /*b9d0*/  IMAD R67, R67, UR8, R71 ;  /* 0x0000000843437c24 */ /* 0x000fe4000f8e0247 */
[----:B------:R-:W-:-:S03]  /*b9e0*/  FMUL.FTZ R71, R118, R216 ;  /* 0x000000d876477220 */ /* 0x000fc60000410000 */
[----:B------:R-:W-:Y:S01]  /*b9f0*/  LEA.HI.X R69, R70, UR18, R67, 0x2, P2 ;  /* 0x0000001246457c11 */ /* 0x000fe200090f1443 */
        /* <DEDUP_REMOVED lines=9> */
[----:B------:R-:W-:Y:S01]  /*ba90*/  FFMA.FTZ R215, R62, R215, R67 ;  /* 0x000000d73ed77223 */ /* 0x000fe20000010043 */
[----:B------:R-:W-:Y:S02]  /*baa0*/  FMUL.FTZ R67, R100, R234 ;  /* 0x000000ea64437220 */ /* 0x000fe40000410000 */
[----:B------:R-:W-:Y:S01]  /*bab0*/  FFMA.FTZ R219, R62, R219, R70 ;  /* 0x000000db3edb7223 */ /* 0x000fe20000010046 */
[----:B------:R-:W-:-:S04]  /*bac0*/  FMUL.FTZ R70, R100, R230 ;  /* 0x000000e664467220 */ /* 0x000fc80000410000 */
[C---:B------:R-:W-:Y:S01]  /*bad0*/  FFMA.FTZ R240, R101.reuse, R234, -R70 ;  /* 0x000000ea65f07223 */ /* 0x040fe20000010846 */
[----:B------:R-:W-:-:S03]  /*bae0*/  FFMA.FTZ R70, R101, R230, R67 ;  /* 0x000000e665467223 */ /* 0x000fc60000010043 */
[----:B------:R-:W-:Y:S01]  /*baf0*/  FADD.FTZ R201, R201, R240 ;  /* 0x000000f0c9c97221 */ /* 0x000fe20000010000 */
[C---:B------:R-:W-:Y:S01]  /*bb00*/  FMUL.FTZ R240, R108.reuse, R215 ;  /* 0x000000d76cf07220 */ /* 0x040fe20000410000 */
[----:B------:R-:W-:Y:S01]  /*bb10*/  FADD.FTZ R139, R139, R70 ;  /* 0x000000468b8b7221 */ /* 0x000fe20000010000 */
[C---:B------:R-:W-:Y:S01]  /*bb20*/  FMUL.FTZ R70, R108.reuse, R219 ;  /* 0x000000db6c467220 */ /* 0x040fe20000410000 */
[C---:B------:R-:W-:Y:S01]  /*bb30*/  FMUL.FTZ R242, R108.reuse, R201 ;  /* 0x000000c96cf27220 */ /* 0x040fe20000410000 */
        /* <DEDUP_REMOVED lines=8> */
[C---:B------:R-:W-:Y:S01]  /*bbc0*/  FMUL.FTZ R70, R100.reuse, R212 ;  /* 0x000000d464467220 */ /* 0x040fe20000410000 */
        /* <DEDUP_REMOVED lines=11> */
[----:B------:R-:W-:Y:S01]  /*bc80*/  FFMA.FTZ R109, -R197, R109, R210 ;  /* 0x0000006dc56d7223 */ /* 0x000fe200000101d2 */
[C---:B------:R-:W-:Y:S01]  /*bc90*/  FFMA.FTZ R141, R116.reuse, R143, R67 ;  /* 0x0000008f748d7223 */ /* 0x040fe20000010043 */
[----:B------:R-:W-:Y:S01]  /*bca0*/  FFMA.FTZ R114, R116, R209, -R114 ;  /* 0x000000d174727223 */ /* 0x000fe20000010872 */
[----:B------:R-:W-:Y:S01]  /*bcb0*/  FMUL.FTZ R116, R62, R75 ;  /* 0x0000004b3e747220 */ /* 0x000fe20000410000 */
[----:B------:R-:W-:Y:S01]  /*bcc0*/  FMUL.FTZ R67, R196, R234 ;  /* 0x000000eac4437220 */ /* 0x000fe20000410000 */
[----:B------:R-:W-:Y:S01]  /*bcd0*/  FADD.FTZ R141, R208, R141 ;  /* 0x0000008dd08d7221 */ /* 0x000fe20000010000 */
[----:B------:R-:W-:Y:S01]  /*bce0*/  FADD.FTZ R159, R159, R114 ;  /* 0x000000729f9f7221 */ /* 0x000fe20000010000 */
[----:B------:R-:W-:Y:S01]  /*bcf0*/  FMUL.FTZ R114, R105, R201 ;  /* 0x000000c969727220 */ /* 0x000fe20000410000 */
[-C--:B------:R-:W-:Y:S01]  /*bd00*/  FFMA.FTZ R196, R196, -R100.reuse, R217 ;  /* 0x80000064c4c47223 */ /* 0x080fe200000100d9 */
[----:B------:R-:W-:Y:S01]  /*bd10*/  FFMA.FTZ R100, -R184, R100, R221 ;  /* 0x00000064b8647223 */ /* 0x000fe200000101dd */
[C---:B------:R-:W-:Y:S01]  /*bd20*/  FMUL.FTZ R71, R118.reuse, R159 ;  /* 0x0000009f76477220 */ /* 0x040fe20000410000 */
[----:B------:R-:W-:Y:S01]  /*bd30*/  FMUL.FTZ R118, R118, R141 ;  /* 0x0000008d76767220 */ /* 0x000fe20000410000 */
[----:B------:R-:W-:Y:S01]  /*bd40*/  FFMA.FTZ R114, R197, R139, R114 ;  /* 0x0000008bc5727223 */ /* 0x000fe20000010072 */
[----:B------:R-:W-:Y:S01]  /*bd50*/  FFMA.FTZ R67, R184, R230, R67 ;  /* 0x000000e6b8437223 */ /* 0x000fe20000010043 */
[C---:B------:R-:W-:Y:S01]  /*bd60*/  FFMA.FTZ R70, R120.reuse, R141, R71 ;  /* 0x0000008d78467223 */ /* 0x040fe20000010047 */
[----:B------:R-:W-:Y:S01]  /*bd70*/  FFMA.FTZ R118, R120, R159, -R118 ;  /* 0x0000009f78767223 */ /* 0x000fe20000010876 */
[C---:B------:R-:W-:Y:S01]  /*bd80*/  FMUL.FTZ R120, R204.reuse, R209 ;  /* 0x000000d1cc787220 */ /* 0x040fe20000410000 */
[-C--:B------:R-:W-:Y:S01]  /*bd90*/  FFMA.FTZ R204, R204, -R116.reuse, R219 ;  /* 0x80000074cccc7223 */ /* 0x080fe200000100db */
[----:B------:R-:W-:Y:S01]  /*bda0*/  FADD.FTZ R71, R103, R70 ;  /* 0x0000004667477221 */ /* 0x000fe20000010000 */
[----:B------:R-:W-:Y:S01]  /*bdb0*/  FADD.FTZ R107, R107, R118 ;  /* 0x000000766b6b7221 */ /* 0x000fe20000010000 */
[----:B------:R-:W-:Y:S01]  /*bdc0*/  FMUL.FTZ R70, R198, R159 ;  /* 0x0000009fc6467220 */ /* 0x000fe20000410000 */
[----:B------:R-:W-:Y:S01]  /*bdd0*/  FMUL.FTZ R118, R60, R73 ;  /* 0x000000493c767220 */ /* 0x000fe20000410000 */
[----:B------:R-:W-:Y:S01]  /*bde0*/  FFMA.FTZ R116, -R190, R116, R215 ;  /* 0x00000074be747223 */ /* 0x000fe200000101d7 */
[----:B------:R-:W-:Y:S01]  /*bdf0*/  FMUL.FTZ R101, R122, R107 ;  /* 0x0000006b7a657220 */ /* 0x000fe20000410000 */
[----:B------:R-:W-:Y:S01]  /*be00*/  FFMA.FTZ R197, R110, R141, R70 ;  /* 0x0000008d6ec57223 */ /* 0x000fe20000010046 */
[----:B------:R-:W-:Y:S01]  /*be10*/  FFMA.FTZ R190, R190, R143, R120 ;  /* 0x0000008fbebe7223 */ /* 0x000fe20000010078 */
[----:B------:R-:W-:Y:S01]  /*be20*/  FFMA.FTZ R198, R198, -R118, R213 ;  /* 0x80000076c6c67223 */ /* 0x000fe200000100d5 */
[----:B------:R-:W-:Y:S01]  /*be30*/  FFMA.FTZ R70, R124, R71, R101 ;  /* 0x000000477c467223 */ /* 0x000fe20000010065 */
[----:B------:R-:W-:Y:S01]  /*be40*/  FMUL.FTZ R101, R59, R72 ;  /* 0x000000483b657220 */ /* 0x000fe20000410000 */
[----:B------:R-:W-:Y:S01]  /*be50*/  FFMA.FTZ R118, -R110, R118, R211 ;  /* 0x000000766e767223 */ /* 0x000fe200000101d3 */
[----:B------:R-:W-:Y:S01]  /*be60*/  FMUL.FTZ R120, R71, UR43 ;  /* 0x0000002b47787c20 */ /* 0x000fe20008410000 */
[C---:B------:R-:W-:Y:S01]  /*be70*/  FMUL.FTZ R110, R123.reuse, R107 ;  /* 0x0000006b7b6e7220 */ /* 0x040fe20000410000 */
[-C--:B------:R-:W-:Y:S01]  /*be80*/  FFMA.FTZ R123, R123, -R101.reuse, R214 ;  /* 0x800000657b7b7223 */ /* 0x080fe200000100d6 */
[----:B------:R-:W-:Y:S01]  /*be90*/  FFMA.FTZ R105, -R149, R101, R216 ;  /* 0x0000006595697223 */ /* 0x000fe200000101d8 */
[----:B------:R-:W-:Y:S01]  /*bea0*/  FADD.FTZ R101, R99, R70 ;  /* 0x0000004663657221 */ /* 0x000fe20000010000 */
[-C--:B------:R-:W-:Y:S01]  /*beb0*/  FMUL.FTZ R122, R122, R71.reuse ;  /* 0x000000477a7a7220 */ /* 0x080fe20000410000 */
[C---:B------:R-:W-:Y:S01]  /*bec0*/  FMUL.FTZ R70, R107.reuse, UR43 ;  /* 0x0000002b6b467c20 */ /* 0x040fe20008410000 */
[----:B------:R-:W-:Y:S01]  /*bed0*/  FFMA.FTZ R120, R107, UR31, -R120 ;  /* 0x0000001f6b787c23 */ /* 0x000fe20008010878 */
[----:B------:R-:W-:Y:S01]  /*bee0*/  FFMA.FTZ R110, R149, R71, R110 ;  /* 0x00000047956e7223 */ /* 0x000fe2000001006e */
[----:B------:R-:W-:Y:S01]  /*bef0*/  FFMA.FTZ R122, R124, R107, -R122 ;  /* 0x0000006b7c7a7223 */ /* 0x000fe2000001087a */
[----:B------:R-:W-:Y:S01]  /*bf00*/  FFMA.FTZ R70, R71, UR31, R70 ;  /* 0x0000001f47467c23 */ /* 0x000fe20008010046 */
[----:B------:R-:W-:Y:S01]  /*bf10*/  FMUL.FTZ R120, R123, R120 ;  /* 0x000000787b787220 */ /* 0x000fe20000410000 */
[-C--:B------:R-:W-:Y:S01]  /*bf20*/  FFMA.FTZ R89, R110, R72.reuse, R89 ;  /* 0x000000486e597223 */ /* 0x080fe20000010059 */
[----:B------:R-:W-:Y:S01]  /*bf30*/  FADD.FTZ R103, R183, R122 ;  /* 0x0000007ab7677221 */ /* 0x000fe20000010000 */
[----:B------:R-:W-:Y:S01]  /*bf40*/  FMUL.FTZ R122, R107, R72 ;  /* 0x000000486b7a7220 */ /* 0x000fe20000410000 */
[----:B------:R-:W-:Y:S01]  /*bf50*/  FFMA.FTZ R124, R105, R70, R120 ;  /* 0x00000046697c7223 */ /* 0x000fe20000010078 */
[----:B------:R-:W-:Y:S01]  /*bf60*/  FMUL.FTZ R120, R71, R72 ;  /* 0x0000004847787220 */ /* 0x000fe20000410000 */
[----:B------:R-:W-:Y:S01]  /*bf70*/  MOV R70, 0x84 ;  /* 0x0000008400467802 */ /* 0x000fe20000000f00 */
[-C--:B------:R-:W-:Y:S01]  /*bf80*/  FMUL.FTZ R184, R123, R122.reuse ;  /* 0x0000007a7bb87220 */ /* 0x080fe20000410000 */
[----:B------:R-:W-:Y:S01]  /*bf90*/  FMUL.FTZ R145, R59, R122 ;  /* 0x0000007a3b917220 */ /* 0x000fe20000410000 */
[-C--:B------:R-:W-:Y:S01]  /*bfa0*/  FMUL.FTZ R99, R123, R120.reuse ;  /* 0x000000787b637220 */ /* 0x080fe20000410000 */
[-C--:B------:R-:W-:Y:S01]  /*bfb0*/  FMUL.FTZ R123, R59, R120.reuse ;  /* 0x000000783b7b7220 */ /* 0x080fe20000410000 */
[----:B------:R-:W-:Y:S01]  /*bfc0*/  FFMA.FTZ R71, R105, R120, R184 ;  /* 0x0000007869477223 */ /* 0x000fe200000100b8 */
[----:B------:R-:W-:-:S02]  /*bfd0*/  IMAD R70, R3, R70, UR25 ;  /* 0x0000001903467e24 */ /* 0x000fc4000f8e0246 */
[----:B------:R-:W-:Y:S01]  /*bfe0*/  FFMA.FTZ R99, R105, R122, -R99 ;  /* 0x0000007a69637223 */ /* 0x000fe20000010863 */
[----:B------:R-:W-:Y:S01]  /*bff0*/  FMUL.FTZ R105, R126, R103 ;  /* 0x000000677e697220 */ /* 0x000fe20000410000 */
[----:B------:R-:W-:Y:S01]  /*c000*/  FMUL.FTZ R107, R58, R61 ;  /* 0x0000003d3a6b7220 */ /* 0x000fe20000410000 */
[----:B------:R-:W-:Y:S01]  /*c010*/  FMUL.FTZ R122, R194, R103 ;  /* 0x00000067c27a7220 */ /* 0x000fe20000410000 */
[----:B------:R-:W-:Y:S01]  /*c020*/  FFMA.FTZ R124, R59, R110, R124 ;  /* 0x0000006e3b7c7223 */ /* 0x000fe2000001007c */
[-C--:B------:R-:W-:Y:S01]  /*c030*/  FMUL.FTZ R126, R126, R101.reuse ;  /* 0x000000657e7e7220 */ /* 0x080fe20000410000 */
[----:B------:R-:W-:Y:S01]  /*c040*/  FMUL.FTZ R110, R101, UR43 ;  /* 0x0000002b656e7c20 */ /* 0x000fe20008410000 */
[----:B------:R-:W-:Y:S01]  /*c050*/  FFMA.FTZ R120, R128, R101, R105 ;  /* 0x0000006580787223 */ /* 0x000fe20000010069 */
[----:B------:R0:W-:Y:S01]  /*c060*/  STS [R70+0x10d8], R123 ;  /* 0x0010d87b46007388 */ /* 0x0001e20000000800 */
[C---:B------:R-:W-:Y:S01]  /*c070*/  FFMA.FTZ R105, -R106.reuse, R107, R231 ;  /* 0x0000006b6a697223 */ /* 0x040fe200000101e7 */
[----:B------:R-:W-:Y:S01]  /*c080*/  FFMA.FTZ R183, R106, R101, R122 ;  /* 0x000000656ab77223 */ /* 0x000fe2000001007a */
[----:B------:R-:W-:Y:S01]  /*c090*/  FFMA.FTZ R245, R128, R103, -R126 ;  /* 0x0000006780f57223 */ /* 0x000fe2000001087e */
[----:B------:R-:W-:Y:S01]  /*c0a0*/  FFMA.FTZ R194, R194, -R107, R233 ;  /* 0x8000006bc2c27223 */ /* 0x000fe200000100e9 */
[C---:B------:R-:W-:Y:S01]  /*c0b0*/  FMUL.FTZ R106, R103.reuse, UR43 ;  /* 0x0000002b676a7c20 */ /* 0x040fe20008410000 */
[----:B------:R-:W-:Y:S01]  /*c0c0*/  FMUL.FTZ R247, R103, R61 ;  /* 0x0000003d67f77220 */ /* 0x000fe20000410000 */
[----:B------:R-:W-:Y:S01]  /*c0d0*/  FADD.FTZ R207, R207, R120 ;  /* 0x00000078cfcf7221 */ /* 0x000fe20000010000 */
[----:B------:R-:W-:Y:S01]  /*c0e0*/  FMUL.FTZ R107, R230, R77 ;  /* 0x0000004de66b7220 */ /* 0x000fe20000410000 */
[----:B------:R-:W-:Y:S01]  /*c0f0*/  FFMA.FTZ R106, R101, UR31, R106 ;  /* 0x0000001f656a7c23 */ /* 0x000fe2000801006a */
[----:B0-----:R-:W-:Y:S01]  /*c100*/  FFMA.FTZ R123, R103, UR31, -R110 ;  /* 0x0000001f677b7c23 */ /* 0x001fe2000801086e */
[----:B------:R-:W-:Y:S01]  /*c110*/  FMUL.FTZ R103, R101, R61 ;  /* 0x0000003d65677220 */ /* 0x000fe20000410000 */
[-C--:B------:R-:W-:Y:S01]  /*c120*/  FMUL.FTZ R120, R194, R247.reuse ;  /* 0x000000f7c2787220 */ /* 0x080fe20000410000 */
[----:B------:R-:W-:Y:S01]  /*c130*/  FMUL.FTZ R251, R58, R247 ;  /* 0x000000f73afb7220 */ /* 0x000fe20000410000 */
[C---:B------:R-:W-:Y:S01]  /*c140*/  FMUL.FTZ R110, R194.reuse, R123 ;  /* 0x0000007bc26e7220 */ /* 0x040fe20000410000 */
[-C--:B------:R-:W-:Y:S01]  /*c150*/  FMUL.FTZ R194, R194, R103.reuse ;  /* 0x00000067c2c27220 */ /* 0x080fe20000410000 */
[-C--:B------:R-:W-:Y:S01]  /*c160*/  FFMA.FTZ R101, R105, R103.reuse, R120 ;  /* 0x0000006769657223 */ /* 0x080fe20000010078 */
[----:B------:R-:W-:Y:S01]  /*c170*/  FMUL.FTZ R249, R58, R103 ;  /* 0x000000673af97220 */ /* 0x000fe20000410000 */
[----:B------:R-:W-:Y:S01]  /*c180*/  FMUL.FTZ R120, R159, UR43 ;  /* 0x0000002b9f787c20 */ /* 0x000fe20008410000 */
[C---:B------:R-:W-:Y:S01]  /*c190*/  FFMA.FTZ R103, R105.reuse, R247, -R194 ;  /* 0x000000f769677223 */ /* 0x040fe200000108c2 */
[----:B------:R-:W-:Y:S01]  /*c1a0*/  FFMA.FTZ R247, R105, R106, R110 ;  /* 0x0000006a69f77223 */ /* 0x000fe2000001006e */
[C---:B------:R-:W-:Y:S01]  /*c1b0*/  FMUL.FTZ R106, R141.reuse, UR43 ;  /* 0x0000002b8d6a7c20 */ /* 0x040fe20008410000 */
[C---:B------:R-:W-:Y:S01]  /*c1c0*/  FFMA.FTZ R105, R141.reuse, UR31, R120 ;  /* 0x0000001f8d697c23 */ /* 0x040fe20008010078 */
[----:B------:R-:W-:Y:S01]  /*c1d0*/  FMUL.FTZ R120, R141, R73 ;  /* 0x000000498d787220 */ /* 0x000fe20000410000 */
[----:B------:R-:W-:Y:S01]  /*c1e0*/  FMUL.FTZ R123, R234, R77 ;  /* 0x0000004dea7b7220 */ /* 0x000fe20000410000 */
[C---:B------:R-:W-:Y:S01]  /*c1f0*/  FFMA.FTZ R141, R159.reuse, UR31, -R106 ;  /* 0x0000001f9f8d7c23 */ /* 0x040fe2000801086a */
[----:B------:R-:W-:Y:S01]  /*c200*/  FMUL.FTZ R106, R159, R73 ;  /* 0x000000499f6a7220 */ /* 0x000fe20000410000 */
[----:B------:R-:W-:Y:S01]  /*c210*/  FMUL.FTZ R122, R76, R107 ;  /* 0x0000006b4c7a7220 */ /* 0x000fe20000410000 */
[----:B------:R0:W-:Y:S01]  /*c220*/  STS [R70+0x10d0], R249 ;  /* 0x0010d0f946007388 */ /* 0x0001e20000000800 */
[----:B------:R-:W-:Y:S01]  /*c230*/  FMUL.FTZ R141, R198, R141 ;  /* 0x0000008dc68d7220 */ /* 0x000fe20000410000 */
[----:B------:R-:W-:Y:S01]  /*c240*/  FADD.FTZ R25, R124, R25 ;  /* 0x000000197c197221 */ /* 0x000fe20000010000 */
[----:B------:R-:W-:Y:S01]  /*c250*/  FMUL.FTZ R124, R76, R123 ;  /* 0x0000007b4c7c7220 */ /* 0x000fe20000410000 */
[----:B------:R1:W-:Y:S01]  /*c260*/  STS [R70+0x10f8], R122 ;  /* 0x0010f87a46007388 */ /* 0x0003e20000000800 */
[----:B------:R-:W-:Y:S01]  /*c270*/  FFMA.FTZ R159, R118, R105, R141 ;  /* 0x00000069769f7223 */ /* 0x000fe2000001008d */
[----:B------:R-:W-:Y:S01]  /*c280*/  FADD.FTZ R245, R206, R245 ;  /* 0x000000f5cef57221 */ /* 0x000fe20000010000 */
[----:B------:R-:W-:Y:S01]  /*c290*/  FMUL.FTZ R110, R139, R74 ;  /* 0x0000004a8b6e7220 */ /* 0x000fe20000410000 */
[----:B------:R2:W-:Y:S01]  /*c2a0*/  STS [R70+0x10d4], R251 ;  /* 0x0010d4fb46007388 */ /* 0x0005e20000000800 */
[----:B------:R-:W-:Y:S01]  /*c2b0*/  FMUL.FTZ R128, R143, UR43 ;  /* 0x0000002b8f807c20 */ /* 0x000fe20008410000 */
[----:B0-----:R-:W-:Y:S01]  /*c2c0*/  FMUL.FTZ R249, R198, R106 ;  /* 0x0000006ac6f97220 */ /* 0x001fe20000410000 */
[----:B------:R-:W-:Y:S01]  /*c2d0*/  FMUL.FTZ R126, R63, R110 ;  /* 0x0000006e3f7e7220 */ /* 0x000fe20000410000 */
[----:B------:R0:W-:Y:S01]  /*c2e0*/  STS [R70+0x10fc], R124 ;  /* 0x0010fc7c46007388 */ /* 0x0001e20000000800 */
[----:B------:R-:W-:Y:S01]  /*c2f0*/  FFMA.FTZ R88, R183, R61, R88 ;  /* 0x0000003db7587223 */ /* 0x000fe20000010058 */
[-C--:B-1----:R-:W-:Y:S01]  /*c300*/  FMUL.FTZ R122, R60, R120.reuse ;  /* 0x000000783c7a7220 */ /* 0x082fe20000410000 */
[-C--:B------:R-:W-:Y:S01]  /*c310*/  FFMA.FTZ R105, R118, R120.reuse, R249 ;  /* 0x0000007876697223 */ /* 0x080fe200000100f9 */
[C---:B------:R-:W-:Y:S01]  /*c320*/  FMUL.FTZ R249, R130.reuse, R245 ;  /* 0x000000f582f97220 */ /* 0x040fe20000410000 */
[-C--:B------:R-:W-:Y:S01]  /*c330*/  FMUL.FTZ R130, R130, R207.reuse ;  /* 0x000000cf82827220 */ /* 0x080fe20000410000 */
[----:B--2---:R-:W-:Y:S01]  /*c340*/  FMUL.FTZ R251, R198, R120 ;  /* 0x00000078c6fb7220 */ /* 0x004fe20000410000 */
[----:B------:R-:W-:Y:S01]  /*c350*/  FMUL.FTZ R120, R201, UR43 ;  /* 0x0000002bc9787c20 */ /* 0x000fe20008410000 */
[----:B------:R1:W-:Y:S01]  /*c360*/  STS [R70+0x10e0], R122 ;  /* 0x0010e07a46007388 */ /* 0x0003e20000000800 */
[----:B------:R-:W-:Y:S01]  /*c370*/  FFMA.FTZ R249, R132, R207, R249 ;  /* 0x000000cf84f97223 */ /* 0x000fe200000100f9 */
[-C--:B0-----:R-:W-:Y:S01]  /*c380*/  FMUL.FTZ R124, R60, R106.reuse ;  /* 0x0000006a3c7c7220 */ /* 0x081fe20000410000 */
[----:B------:R-:W-:Y:S01]  /*c390*/  FFMA.FTZ R106, R118, R106, -R251 ;  /* 0x0000006a766a7223 */ /* 0x000fe200000108fb */
[C---:B------:R-:W-:Y:S01]  /*c3a0*/  FFMA.FTZ R118, R139.reuse, UR31, R120 ;  /* 0x0000001f8b767c23 */ /* 0x040fe20008010078 */
[----:B------:R-:W-:Y:S01]  /*c3b0*/  FMUL.FTZ R120, R139, UR43 ;  /* 0x0000002b8b787c20 */ /* 0x000fe20008410000 */
[----:B------:R0:W-:Y:S01]  /*c3c0*/  STS [R70+0x10f0], R126 ;  /* 0x0010f07e46007388 */ /* 0x0001e20000000800 */
[----:B------:R-:W-:Y:S01]  /*c3d0*/  FFMA.FTZ R132, R132, R245, -R130 ;  /* 0x000000f584847223 */ /* 0x000fe20000010882 */
[----:B------:R-:W-:Y:S01]  /*c3e0*/  FFMA.FTZ R247, R58, R183, R247 ;  /* 0x000000b73af77223 */ /* 0x000fe200000100f7 */
[C---:B------:R-:W-:Y:S01]  /*c3f0*/  FFMA.FTZ R139, R201.reuse, UR31, -R120 ;  /* 0x0000001fc98b7c23 */ /* 0x040fe20008010878 */
[----:B------:R-:W-:Y:S01]  /*c400*/  FMUL.FTZ R120, R201, R74 ;  /* 0x0000004ac9787220 */ /* 0x000fe20000410000 */
[----:B------:R2:W-:Y:S01]  /*c410*/  STS [R70+0x10e4], R124 ;  /* 0x0010e47c46007388 */ /* 0x0005e20000000800 */
[----:B-1----:R-:W-:Y:S01]  /*c420*/  FMUL.FTZ R122, R203, R245 ;  /* 0x000000f5cb7a7220 */ /* 0x002fe20000410000 */
[----:B------:R-:W-:Y:S01]  /*c430*/  FMUL.FTZ R201, R143, R75 ;  /* 0x0000004b8fc97220 */ /* 0x000fe20000410000 */
[----:B------:R-:W-:Y:S01]  /*c440*/  FMUL.FTZ R130, R63, R120 ;  /* 0x000000783f827220 */ /* 0x000fe20000410000 */
[----:B------:R-:W-:Y:S01]  /*c450*/  FFMA.FTZ R251, R60, R197, R159 ;  /* 0x000000c53cfb7223 */ /* 0x000fe2000001009f */
[----:B0-----:R-:W-:Y:S01]  /*c460*/  FMUL.FTZ R126, R209, UR43 ;  /* 0x0000002bd17e7c20 */ /* 0x001fe20008410000 */
[----:B------:R-:W-:Y:S01]  /*c470*/  FFMA.FTZ R122, R205, R207, R122 ;  /* 0x000000cfcd7a7223 */ /* 0x000fe2000001007a */
[----:B------:R-:W-:Y:S01]  /*c480*/  FADD.FTZ R159, R127, R132 ;  /* 0x000000847f9f7221 */ /* 0x000fe20000010000 */
[----:B------:R0:W-:Y:S01]  /*c490*/  STS [R70+0x10f4], R130 ;  /* 0x0010f48246007388 */ /* 0x0001e20000000800 */
[----:B------:R-:W-:Y:S01]  /*c4a0*/  FFMA.FTZ R141, R143, UR31, R126 ;  /* 0x0000001f8f8d7c23 */ /* 0x000fe2000801007e */
[-C--:B--2---:R-:W-:Y:S01]  /*c4b0*/  FMUL.FTZ R124, R57, R56.reuse ;  /* 0x00000038397c7220 */ /* 0x084fe20000410000 */
[----:B------:R-:W-:Y:S01]  /*c4c0*/  FMUL.FTZ R126, R245, UR43 ;  /* 0x0000002bf57e7c20 */ /* 0x000fe20008410000 */
[----:B------:R-:W-:Y:S01]  /*c4d0*/  FADD.FTZ R143, R102, R249 ;  /* 0x000000f9668f7221 */ /* 0x000fe20000010000 */
[----:B------:R-:W-:Y:S01]  /*c4e0*/  FMUL.FTZ R102, R207, R56 ;  /* 0x00000038cf667220 */ /* 0x000fe20000410000 */
[-C--:B------:R-:W-:Y:S01]  /*c4f0*/  FFMA.FTZ R203, R203, -R124.reuse, R226 ;  /* 0x8000007ccbcb7223 */ /* 0x080fe200000100e2 */
[----:B------:R-:W-:Y:S01]  /*c500*/  FFMA.FTZ R124, -R205, R124, R224 ;  /* 0x0000007ccd7c7223 */ /* 0x000fe200000101e0 */
[----:B------:R-:W-:Y:S01]  /*c510*/  FFMA.FTZ R205, R209, UR31, -R128 ;  /* 0x0000001fd1cd7c23 */ /* 0x000fe20008010880 */
[----:B------:R-:W-:Y:S01]  /*c520*/  FMUL.FTZ R128, R207, UR43 ;  /* 0x0000002bcf807c20 */ /* 0x000fe20008410000 */
[----:B0-----:R-:W-:Y:S01]  /*c530*/  FMUL.FTZ R130, R245, R56 ;  /* 0x00000038f5827220 */ /* 0x001fe20000410000 */
[----:B------:R-:W-:Y:S01]  /*c540*/  FFMA.FTZ R183, R207, UR31, R126 ;  /* 0x0000001fcfb77c23 */ /* 0x000fe2000801007e */
[----:B------:R-:W-:Y:S01]  /*c550*/  FMUL.FTZ R127, R203, R102 ;  /* 0x00000066cb7f7220 */ /* 0x000fe20000410000 */
[----:B------:R-:W-:Y:S01]  /*c560*/  FFMA.FTZ R128, R245, UR31, -R128 ;  /* 0x0000001ff5807c23 */ /* 0x000fe20008010880 */
[----:B------:R-:W-:Y:S01]  /*c570*/  FMUL.FTZ R207, R203, R130 ;  /* 0x00000082cbcf7220 */ /* 0x000fe20000410000 */
[----:B------:R-:W-:Y:S01]  /*c580*/  FMUL.FTZ R209, R209, R75 ;  /* 0x0000004bd1d17220 */ /* 0x000fe20000410000 */
[----:B------:R-:W-:Y:S01]  /*c590*/  FFMA.FTZ R90, R197, R73, R90 ;  /* 0x00000049c55a7223 */ /* 0x000fe2000001005a */
[----:B------:R-:W-:Y:S01]  /*c5a0*/  FMUL.FTZ R197, R203, R128 ;  /* 0x00000080cbc57220 */ /* 0x000fe20000410000 */
[----:B------:R-:W-:Y:S01]  /*c5b0*/  FMUL.FTZ R205, R204, R205 ;  /* 0x000000cdcccd7220 */ /* 0x000fe20000410000 */
[C---:B------:R-:W-:Y:S01]  /*c5c0*/  FFMA.FTZ R128, R124.reuse, R102, R207 ;  /* 0x000000667c807223 */ /* 0x040fe200000100cf */
[CC--:B------:R-:W-:Y:S01]  /*c5d0*/  FMUL.FTZ R207, R57.reuse, R130.reuse ;  /* 0x0000008239cf7220 */ /* 0x0c0fe20000410000 */
[----:B------:R-:W-:Y:S01]  /*c5e0*/  FFMA.FTZ R127, R124, R130, -R127 ;  /* 0x000000827c7f7223 */ /* 0x000fe2000001087f */
[C---:B------:R-:W-:Y:S01]  /*c5f0*/  FMUL.FTZ R130, R204.reuse, R209 ;  /* 0x000000d1cc827220 */ /* 0x040fe20000410000 */
[----:B------:R-:W-:Y:S01]  /*c600*/  FMUL.FTZ R132, R204, R201 ;  /* 0x000000c9cc847220 */ /* 0x000fe20000410000 */
[----:B------:R-:W-:Y:S01]  /*c610*/  FFMA.FTZ R205, R116, R141, R205 ;  /* 0x0000008d74cd7223 */ /* 0x000fe200000100cd */
[C---:B------:R-:W-:Y:S01]  /*c620*/  FMUL.FTZ R203, R57.reuse, R102 ;  /* 0x0000006639cb7220 */ /* 0x040fe20000410000 */
[----:B------:R-:W-:Y:S01]  /*c630*/  FFMA.FTZ R124, R124, R183, R197 ;  /* 0x000000b77c7c7223 */ /* 0x000fe200000100c5 */
[-C--:B------:R-:W-:Y:S01]  /*c640*/  FMUL.FTZ R141, R134, R159.reuse ;  /* 0x0000009f868d7220 */ /* 0x080fe20000410000 */
[----:B------:R-:W-:Y:S01]  /*c650*/  FMUL.FTZ R102, R200, R159 ;  /* 0x0000009fc8667220 */ /* 0x000fe20000410000 */
[C---:B------:R-:W-:Y:S01]  /*c660*/  FFMA.FTZ R130, R116.reuse, R201, R130 ;  /* 0x000000c974827223 */ /* 0x040fe20000010082 */
[----:B------:R-:W-:Y:S01]  /*c670*/  FFMA.FTZ R132, R116, R209, -R132 ;  /* 0x000000d174847223 */ /* 0x000fe20000010884 */
[----:B------:R-:W-:Y:S01]  /*c680*/  FMUL.FTZ R116, R54, R51 ;  /* 0x0000003336747220 */ /* 0x000fe20000410000 */
[-C--:B------:R-:W-:Y:S01]  /*c690*/  FMUL.FTZ R134, R134, R143.reuse ;  /* 0x0000008f86867220 */ /* 0x080fe20000410000 */
[-C--:B------:R-:W-:Y:S01]  /*c6a0*/  FFMA.FTZ R183, R136, R143.reuse, R141 ;  /* 0x0000008f88b77223 */ /* 0x080fe2000001008d */
[----:B------:R-:W-:Y:S01]  /*c6b0*/  FFMA.FTZ R87, R122, R56, R87 ;  /* 0x000000387a577223 */ /* 0x000fe20000010057 */
[----:B------:R-:W-:Y:S01]  /*c6c0*/  FFMA.FTZ R124, R57, R122, R124 ;  /* 0x0000007a397c7223 */ /* 0x000fe2000001007c */
[----:B------:R-:W-:Y:S01]  /*c6d0*/  FFMA.FTZ R141, R192, R143, R102 ;  /* 0x0000008fc08d7223 */ /* 0x000fe20000010066 */
[----:B------:R-:W-:Y:S01]  /*c6e0*/  FMUL.FTZ R122, R143, UR43 ;  /* 0x0000002b8f7a7c20 */ /* 0x000fe20008410000 */
[----:B------:R0:W-:Y:S01]  /*c6f0*/  STS [R70+0x10c8], R203 ;  /* 0x0010c8cb46007388 */ /* 0x0001e20000000800 */
[C---:B------:R-:W-:Y:S01]  /*c700*/  FMUL.FTZ R102, R159.reuse, UR43 ;  /* 0x0000002b9f667c20 */ /* 0x040fe20008410000 */
[-C--:B------:R-:W-:Y:S01]  /*c710*/  FFMA.FTZ R200, R200, -R116.reuse, R225 ;  /* 0x80000074c8c87223 */ /* 0x080fe200000100e1 */
[----:B------:R-:W-:Y:S01]  /*c720*/  FMUL.FTZ R184, R62, R201 ;  /* 0x000000c93eb87220 */ /* 0x000fe20000410000 */
[----:B------:R-:W-:Y:S01]  /*c730*/  FFMA.FTZ R197, R136, R159, -R134 ;  /* 0x0000009f88c57223 */ /* 0x000fe20000010886 */
[C---:B------:R-:W-:Y:S01]  /*c740*/  FFMA.FTZ R201, R159.reuse, UR31, -R122 ;  /* 0x0000001f9fc97c23 */ /* 0x040fe2000801087a */
[----:B------:R-:W-:Y:S01]  /*c750*/  FADD.FTZ R202, R202, R183 ;  /* 0x000000b7caca7221 */ /* 0x000fe20000010000 */
[----:B------:R-:W-:Y:S01]  /*c760*/  FFMA.FTZ R116, -R192, R116, R223 ;  /* 0x00000074c0747223 */ /* 0x000fe200000101df */
[----:B------:R-:W-:Y:S01]  /*c770*/  FADD.FTZ R104, R104, R197 ;  /* 0x000000c568687221 */ /* 0x000fe20000010000 */
[----:B------:R-:W-:Y:S01]  /*c780*/  FMUL.FTZ R201, R200, R201 ;  /* 0x000000c9c8c97220 */ /* 0x000fe20000410000 */
[-C--:B0-----:R-:W-:Y:S01]  /*c790*/  FMUL.FTZ R203, R159, R51.reuse ;  /* 0x000000339fcb7220 */ /* 0x081fe20000410000 */
[C---:B------:R-:W-:Y:S01]  /*c7a0*/  FFMA.FTZ R159, R143.reuse, UR31, R102 ;  /* 0x0000001f8f9f7c23 */ /* 0x040fe20008010066 */
[----:B------:R-:W-:Y:S01]  /*c7b0*/  FMUL.FTZ R143, R143, R51 ;  /* 0x000000338f8f7220 */ /* 0x000fe20000410000 */
[----:B------:R-:W-:Y:S01]  /*c7c0*/  FMUL.FTZ R102, R108, R139 ;  /* 0x0000008b6c667220 */ /* 0x000fe20000410000 */
[C---:B------:R-:W-:Y:S01]  /*c7d0*/  FMUL.FTZ R183, R200.reuse, R203 ;  /* 0x000000cbc8b77220 */ /* 0x040fe20000410000 */
[C---:B------:R-:W-:Y:S01]  /*c7e0*/  FMUL.FTZ R139, R137.reuse, R104 ;  /* 0x00000068898b7220 */ /* 0x040fe20000410000 */
[----:B------:R-:W-:Y:S01]  /*c7f0*/  FMUL.FTZ R134, R200, R143 ;  /* 0x0000008fc8867220 */ /* 0x000fe20000410000 */
[C---:B------:R-:W-:Y:S01]  /*c800*/  FFMA.FTZ R159, R116.reuse, R159, R201 ;  /* 0x0000009f749f7223 */ /* 0x040fe200000100c9 */
[-C--:B------:R-:W-:Y:S01]  /*c810*/  FFMA.FTZ R136, R116, R143.reuse, R183 ;  /* 0x0000008f74887223 */ /* 0x080fe200000100b7 */
[----:B------:R-:W-:Y:S01]  /*c820*/  FMUL.FTZ R183, R54, R143 ;  /* 0x0000008f36b77220 */ /* 0x000fe20000410000 */
[----:B------:R-:W-:Y:S01]  /*c830*/  FMUL.FTZ R143, R137, R202 ;  /* 0x000000ca898f7220 */ /* 0x000fe20000410000 */
[----:B------:R-:W-:Y:S01]  /*c840*/  FFMA.FTZ R134, R116, R203, -R134 ;  /* 0x000000cb74867223 */ /* 0x000fe20000010886 */
[C---:B------:R-:W-:Y:S01]  /*c850*/  FFMA.FTZ R118, R109.reuse, R118, R102 ;  /* 0x000000766d767223 */ /* 0x040fe20000010066 */
[----:B------:R-:W-:Y:S01]  /*c860*/  FMUL.FTZ R116, R108, R120 ;  /* 0x000000786c747220 */ /* 0x000fe20000410000 */
[----:B------:R-:W-:Y:S01]  /*c870*/  FFMA.FTZ R102, R138, R202, R139 ;  /* 0x000000ca8a667223 */ /* 0x000fe2000001008b */
[----:B------:R-:W-:Y:S01]  /*c880*/  FMUL.FTZ R122, R108, R110 ;  /* 0x0000006e6c7a7220 */ /* 0x000fe20000410000 */
        /* <DEDUP_REMOVED lines=8> */
[----:B------:R-:W-:Y:S01]  /*c910*/  FMUL.FTZ R140, R140, R195 ;  /* 0x000000c38c8c7220 */ /* 0x000fe20000410000 */
[----:B------:R-:W-:Y:S01]  /*c920*/  FFMA.FTZ R159, R54, R141, R159 ;  /* 0x0000008d369f7223 */ /* 0x000fe2000001009f */
[----:B------:R-:W-:Y:S01]  /*c930*/  FFMA.FTZ R108, R142, R195, -R109 ;  /* 0x000000c38e6c7223 */ /* 0x000fe2000001086d */
[----:B------:R-:W-:Y:S01]  /*c940*/  FMUL.FTZ R139, R202, UR43 ;  /* 0x0000002bca8b7c20 */ /* 0x000fe20008410000 */
[----:B------:R-:W-:Y:S01]  /*c950*/  FFMA.FTZ R140, R142, R199, R140 ;  /* 0x000000c78e8c7223 */ /* 0x000fe2000001008c */
[----:B------:R-:W-:Y:S01]  /*c960*/  FFMA.FTZ R116, R151, -R102, R220 ;  /* 0x8000006697747223 */ /* 0x000fe200000100dc */
[----:B------:R-:W-:Y:S01]  /*c970*/  FADD.FTZ R193, R193, R108 ;  /* 0x0000006cc1c17221 */ /* 0x000fe20000010000 */
[----:B------:R-:W-:Y:S01]  /*c980*/  FADD.FTZ R30, R159, R30 ;  /* 0x0000001e9f1e7221 */ /* 0x000fe20000010000 */
[----:B------:R-:W-:Y:S01]  /*c990*/  FADD.FTZ R191, R191, R140 ;  /* 0x0000008cbfbf7221 */ /* 0x000fe20000010000 */
[----:B------:R-:W-:Y:S01]  /*c9a0*/  FMUL.FTZ R151, R151, R104 ;  /* 0x0000006897977220 */ /* 0x000fe20000410000 */
[----:B------:R-:W-:Y:S01]  /*c9b0*/  FMUL.FTZ R109, R144, R193 ;  /* 0x000000c1906d7220 */ /* 0x000fe20000410000 */
[----:B------:R-:W-:Y:S01]  /*c9c0*/  FFMA.FTZ R139, R104, UR31, -R139 ;  /* 0x0000001f688b7c23 */ /* 0x000fe2000801088b */
[-C--:B------:R-:W-:Y:S01]  /*c9d0*/  FMUL.FTZ R144, R144, R191.reuse ;  /* 0x000000bf90907220 */ /* 0x080fe20000410000 */
[----:B------:R-:W-:Y:S01]  /*c9e0*/  FMUL.FTZ R159, R104, R46 ;  /* 0x0000002e689f7220 */ /* 0x000fe20000410000 */
[----:B------:R-:W-:Y:S01]  /*c9f0*/  FFMA.FTZ R108, R146, R191, R109 ;  /* 0x000000bf926c7223 */ /* 0x000fe2000001006d */
[----:B------:R-:W-:Y:S01]  /*ca00*/  FMUL.FTZ R109, R104, UR43 ;  /* 0x0000002b686d7c20 */ /* 0x000fe20008410000 */
[----:B------:R-:W-:Y:S01]  /*ca10*/  FFMA.FTZ R144, R146, R193, -R144 ;  /* 0x000000c192907223 */ /* 0x000fe20000010890 */
[----:B------:R-:W-:Y:S01]  /*ca20*/  FFMA.FTZ R110, -R161, R102, R218 ;  /* 0x00000066a16e7223 */ /* 0x000fe200000101da */
[----:B------:R-:W-:Y:S01]  /*ca30*/  FADD.FTZ R131, R131, R108 ;  /* 0x0000006c83837221 */ /* 0x000fe20000010000 */
[C---:B------:R-:W-:Y:S01]  /*ca40*/  FFMA.FTZ R141, R202.reuse, UR31, R109 ;  /* 0x0000001fca8d7c23 */ /* 0x040fe2000801006d */
[----:B------:R-:W-:Y:S01]  /*ca50*/  FADD.FTZ R189, R189, R144 ;  /* 0x00000090bdbd7221 */ /* 0x000fe20000010000 */
[----:B------:R-:W-:Y:S01]  /*ca60*/  FFMA.FTZ R102, R161, R202, R151 ;  /* 0x000000caa1667223 */ /* 0x000fe20000010097 */
[C---:B------:R-:W-:Y:S01]  /*ca70*/  FMUL.FTZ R108, R147.reuse, R131 ;  /* 0x00000083936c7220 */ /* 0x040fe20000410000 */
[-C--:B------:R-:W-:Y:S01]  /*ca80*/  FMUL.FTZ R151, R202, R46.reuse ;  /* 0x0000002eca977220 */ /* 0x080fe20000410000 */
[-C--:B------:R-:W-:Y:S01]  /*ca90*/  FMUL.FTZ R109, R147, R189.reuse ;  /* 0x000000bd936d7220 */ /* 0x080fe20000410000 */
[----:B------:R-:W-:Y:S01]  /*caa0*/  FMUL.FTZ R149, R230, UR43 ;  /* 0x0000002be6957c20 */ /* 0x000fe20008410000 */
[C---:B------:R-:W-:Y:S01]  /*cab0*/  FFMA.FTZ R108, R148.reuse, R189, -R108 ;  /* 0x000000bd946c7223 */ /* 0x040fe2000001086c */
[----:B------:R0:W-:Y:S01]  /*cac0*/  STS [R70+0x10c0], R183 ;  /* 0x0010c0b746007388 */ /* 0x0001e20000000800 */
[----:B------:R-:W-:Y:S01]  /*cad0*/  FFMA.FTZ R104, R148, R131, R109 ;  /* 0x0000008394687223 */ /* 0x000fe2000001006d */
[C---:B------:R-:W-:Y:S01]  /*cae0*/  FMUL.FTZ R161, R116.reuse, R159 ;  /* 0x0000009f74a17220 */ /* 0x040fe20000410000 */
[----:B------:R-:W-:Y:S01]  /*caf0*/  FADD.FTZ R185, R185, R108 ;  /* 0x0000006cb9b97221 */ /* 0x000fe20000010000 */
[----:B------:R1:W-:Y:S01]  /*cb00*/  STS [R70+0x10dc], R145 ;  /* 0x0010dc9146007388 */ /* 0x0003e20000000800 */
[----:B------:R-:W-:Y:S01]  /*cb10*/  FADD.FTZ R187, R187, R104 ;  /* 0x00000068bbbb7221 */ /* 0x000fe20000010000 */
[----:B------:R-:W-:Y:S01]  /*cb20*/  FMUL.FTZ R143, R116, R139 ;  /* 0x0000008b748f7220 */ /* 0x000fe20000410000 */
[----:B------:R-:W-:Y:S01]  /*cb30*/  FFMA.FTZ R149, R234, UR31, -R149 ;  /* 0x0000001fea957c23 */ /* 0x000fe20008010895 */
[----:B------:R-:W-:Y:S01]  /*cb40*/  FFMA.FTZ R139, R110, R151, R161 ;  /* 0x000000976e8b7223 */ /* 0x000fe200000100a1 */
[----:B------:R-:W-:Y:S01]  /*cb50*/  FMUL.FTZ R109, R150, R187 ;  /* 0x000000bb966d7220 */ /* 0x000fe20000410000 */
[----:B0-----:R-:W-:Y:S01]  /*cb60*/  FMUL.FTZ R183, R116, R151 ;  /* 0x0000009774b77220 */ /* 0x001fe20000410000 */
[----:B------:R-:W-:Y:S01]  /*cb70*/  FMUL.FTZ R150, R150, R185 ;  /* 0x000000b996967220 */ /* 0x000fe20000410000 */
[----:B------:R-:W-:Y:S01]  /*cb80*/  FMUL.FTZ R149, R196, R149 ;  /* 0x00000095c4957220 */ /* 0x000fe20000410000 */
[----:B------:R-:W-:Y:S01]  /*cb90*/  FFMA.FTZ R104, R152, R185, -R109 ;  /* 0x000000b998687223 */ /* 0x000fe2000001086d */
[----:B-1----:R-:W-:Y:S01]  /*cba0*/  FMUL.FTZ R145, R234, UR43 ;  /* 0x0000002bea917c20 */ /* 0x002fe20008410000 */
[----:B------:R-:W-:Y:S01]  /*cbb0*/  FFMA.FTZ R140, R110, R159, -R183 ;  /* 0x0000009f6e8c7223 */ /* 0x000fe200000108b7 */
[----:B------:R-:W-:Y:S01]  /*cbc0*/  FFMA.FTZ R150, R152, R187, R150 ;  /* 0x000000bb98967223 */ /* 0x000fe20000010096 */
[----:B------:R-:W-:Y:S01]  /*cbd0*/  FFMA.FTZ R110, R110, R141, R143 ;  /* 0x0000008d6e6e7223 */ /* 0x000fe2000001008f */
[----:B------:R-:W-:Y:S01]  /*cbe0*/  FFMA.FTZ R145, R230, UR31, R145 ;  /* 0x0000001fe6917c23 */ /* 0x000fe20008010091 */
[C---:B------:R-:W-:Y:S01]  /*cbf0*/  FMUL.FTZ R141, R196.reuse, R123 ;  /* 0x0000007bc48d7220 */ /* 0x040fe20000410000 */
[----:B------:R-:W-:Y:S01]  /*cc00*/  FMUL.FTZ R142, R196, R107 ;  /* 0x0000006bc48e7220 */ /* 0x000fe20000410000 */
[----:B------:R-:W-:Y:S01]  /*cc10*/  FADD.FTZ R119, R119, R104 ;  /* 0x0000006877777221 */ /* 0x000fe20000010000 */
[----:B------:R-:W-:Y:S01]  /*cc20*/  FADD.FTZ R165, R165, R150 ;  /* 0x00000096a5a57221 */ /* 0x000fe20000010000 */
[C---:B------:R-:W-:Y:S01]  /*cc30*/  FFMA.FTZ R145, R100.reuse, R145, R149 ;  /* 0x0000009164917223 */ /* 0x040fe20000010095 */
[C---:B------:R-:W-:Y:S01]  /*cc40*/  FFMA.FTZ R141, R100.reuse, R107, R141 ;  /* 0x0000006b648d7223 */ /* 0x040fe2000001008d */
[----:B------:R-:W-:Y:S01]  /*cc50*/  FFMA.FTZ R142, R100, R123, -R142 ;  /* 0x0000007b648e7223 */ /* 0x000fe2000001088e */
[C---:B------:R-:W-:Y:S01]  /*cc60*/  FMUL.FTZ R100, R154.reuse, R119 ;  /* 0x000000779a647220 */ /* 0x040fe20000410000 */
[-C--:B------:R-:W-:Y:S01]  /*cc70*/  FMUL.FTZ R154, R154, R165.reuse ;  /* 0x000000a59a9a7220 */ /* 0x080fe20000410000 */
[----:B------:R-:W-:Y:S01]  /*cc80*/  FFMA.FTZ R85, R102, R46, R85 ;  /* 0x0000002e66557223 */ /* 0x000fe20000010055 */
[----:B------:R-:W-:Y:S01]  /*cc90*/  FFMA.FTZ R110, R55, R102, R110 ;  /* 0x00000066376e7223 */ /* 0x000fe2000001006e */
[C---:B------:R-:W-:Y:S01]  /*cca0*/  FFMA.FTZ R100, R155.reuse, R165, R100 ;  /* 0x000000a59b647223 */ /* 0x040fe20000010064 */
[----:B------:R-:W-:Y:S01]  /*ccb0*/  FFMA.FTZ R154, R155, R119, -R154 ;  /* 0x000000779b9a7223 */ /* 0x000fe2000001089a */
[----:B------:R-:W-:Y:S01]  /*ccc0*/  FFMA.FTZ R102, R76, R67, R145 ;  /* 0x000000434c667223 */ /* 0x000fe20000010091 */
[----:B------:R-:W-:Y:S01]  /*ccd0*/  FFMA.FTZ R197, R63, R114, R118 ;  /* 0x000000723fc57223 */ /* 0x000fe20000010076 */
[----:B------:R-:W-:Y:S01]  /*cce0*/  FADD.FTZ R163, R163, R100 ;  /* 0x00000064a3a37221 */ /* 0x000fe20000010000 */
[----:B------:R-:W-:Y:S01]  /*ccf0*/  FADD.FTZ R135, R135, R154 ;  /* 0x0000009a87877221 */ /* 0x000fe20000010000 */
[----:B------:R-:W-:Y:S01]  /*cd00*/  FADD.FTZ R21, R102, R21 ;  /* 0x0000001566157221 */ /* 0x000fe20000010000 */
[----:B------:R-:W-:Y:S01]  /*cd10*/  FMUL.FTZ R109, R52, R41 ;  /* 0x00000029346d7220 */ /* 0x000fe20000410000 */
[----:B------:R-:W-:Y:S01]  /*cd20*/  FMUL.FTZ R118, R45, R31 ;  /* 0x0000001f2d767220 */ /* 0x000fe20000410000 */
[C---:B------:R-:W-:Y:S01]  /*cd30*/  FMUL.FTZ R100, R156.reuse, R135 ;  /* 0x000000879c647220 */ /* 0x040fe20000410000 */
[-C--:B------:R-:W-:Y:S01]  /*cd40*/  FMUL.FTZ R156, R156, R163.reuse ;  /* 0x000000a39c9c7220 */ /* 0x080fe20000410000 */
[----:B------:R-:W-:Y:S01]  /*cd50*/  FMUL.FTZ R102, R199, UR43 ;  /* 0x0000002bc7667c20 */ /* 0x000fe20008410000 */
[----:B------:R-:W-:Y:S01]  /*cd60*/  FFMA.FTZ R93, R114, R74, R93 ;  /* 0x0000004a725d7223 */ /* 0x000fe2000001005d */
[C---:B------:R-:W-:Y:S01]  /*cd70*/  FFMA.FTZ R100, R157.reuse, R163, R100 ;  /* 0x000000a39d647223 */ /* 0x040fe20000010064 */
[----:B------:R-:W-:Y:S01]  /*cd80*/  FFMA.FTZ R156, R157, R135, -R156 ;  /* 0x000000879d9c7223 */ /* 0x000fe2000001089c */
[C---:B------:R-:W-:Y:S01]  /*cd90*/  FMUL.FTZ R104, R186.reuse, R195 ;  /* 0x000000c3ba687220 */ /* 0x040fe20000410000 */
[----:B------:R-:W-:Y:S01]  /*cda0*/  FFMA.FTZ R92, R67, R77, R92 ;  /* 0x0000004d435c7223 */ /* 0x000fe2000001005c */
[----:B------:R-:W-:Y:S01]  /*cdb0*/  FFMA.FTZ R186, R186, -R109, R229 ;  /* 0x8000006dbaba7223 */ /* 0x000fe200000100e5 */
[----:B------:R-:W-:Y:S01]  /*cdc0*/  FADD.FTZ R121, R121, R156 ;  /* 0x0000009c79797221 */ /* 0x000fe20000010000 */
[----:B------:R-:W-:Y:S01]  /*cdd0*/  FMUL.FTZ R114, R47, R32 ;  /* 0x000000202f727220 */ /* 0x000fe20000410000 */
[-C--:B------:R-:W-:Y:S01]  /*cde0*/  FFMA.FTZ R120, -R112, R118.reuse, R237 ;  /* 0x0000007670787223 */ /* 0x080fe200000101ed */
[----:B------:R-:W-:Y:S01]  /*cdf0*/  FFMA.FTZ R67, R195, UR31, -R102 ;  /* 0x0000001fc3437c23 */ /* 0x000fe20008010866 */
[----:B------:R-:W-:Y:S01]  /*ce00*/  FADD.FTZ R153, R153, R100 ;  /* 0x0000006499997221 */ /* 0x000fe20000010000 */
[----:B------:R-:W-:Y:S01]  /*ce10*/  FFMA.FTZ R118, R158, -R118, R241 ;  /* 0x800000769e767223 */ /* 0x000fe200000100f1 */
[----:B------:R-:W-:Y:S01]  /*ce20*/  FMUL.FTZ R143, R121, R31 ;  /* 0x0000001f798f7220 */ /* 0x000fe20000410000 */
[-C--:B------:R-:W-:Y:S01]  /*ce30*/  FFMA.FTZ R116, -R111, R114.reuse, R232 ;  /* 0x000000726f747223 */ /* 0x080fe200000101e8 */
[----:B------:R-:W-:Y:S01]  /*ce40*/  FMUL.FTZ R126, R186, R67 ;  /* 0x00000043ba7e7220 */ /* 0x000fe20000410000 */
[----:B------:R-:W-:Y:S01]  /*ce50*/  FFMA.FTZ R114, R113, -R114, R96 ;  /* 0x8000007271727223 */ /* 0x000fe20000010060 */
[-C--:B------:R-:W-:Y:S01]  /*ce60*/  FMUL.FTZ R147, R135, R32.reuse ;  /* 0x0000002087937220 */ /* 0x080fe20000410000 */
[----:B------:R-:W-:Y:S01]  /*ce70*/  FMUL.FTZ R145, R153, R31 ;  /* 0x0000001f99917220 */ /* 0x000fe20000410000 */
[----:B------:R-:W-:Y:S01]  /*ce80*/  FMUL.FTZ R67, R118, R143 ;  /* 0x0000008f76437220 */ /* 0x000fe20000410000 */
[----:B------:R-:W-:Y:S01]  /*ce90*/  FMUL.FTZ R100, R195, UR43 ;  /* 0x0000002bc3647c20 */ /* 0x000fe20008410000 */
[----:B------:R-:W-:Y:S01]  /*cea0*/  FMUL.FTZ R149, R163, R32 ;  /* 0x00000020a3957220 */ /* 0x000fe20000410000 */
[----:B------:R-:W-:Y:S01]  /*ceb0*/  FMUL.FTZ R123, R114, R147 ;  /* 0x00000093727b7220 */ /* 0x000fe20000410000 */
[----:B------:R-:W-:Y:S01]  /*cec0*/  FFMA.FTZ R67, R120, R145, R67 ;  /* 0x0000009178437223 */ /* 0x000fe20000010043 */
[----:B------:R-:W-:Y:S01]  /*ced0*/  FADD.FTZ R27, R124, R27 ;  /* 0x0000001b7c1b7221 */ /* 0x000fe20000010000 */
[----:B------:R-:W-:Y:S01]  /*cee0*/  FFMA.FTZ R124, R199, UR31, R100 ;  /* 0x0000001fc77c7c23 */ /* 0x000fe20008010064 */
[----:B------:R-:W-:Y:S01]  /*cef0*/  FFMA.FTZ R100, R116, R149, R123 ;  /* 0x0000009574647223 */ /* 0x000fe2000001007b */
[----:B------:R-:W-:Y:S01]  /*cf00*/  FADD.FTZ R67, RZ, R67 ;  /* 0x00000043ff437221 */ /* 0x000fe20000010000 */
[----:B------:R-:W-:Y:S01]  /*cf10*/  FMUL.FTZ R151, R55, R151 ;  /* 0x0000009737977220 */ /* 0x000fe20000410000 */
[----:B------:R-:W-:Y:S01]  /*cf20*/  FMUL.FTZ R108, R48, R33 ;  /* 0x00000021306c7220 */ /* 0x000fe20000410000 */
[----:B------:R-:W-:Y:S01]  /*cf30*/  FFMA.FTZ R107, R188, R199, R104 ;  /* 0x000000c7bc6b7223 */ /* 0x000fe20000010068 */
[----:B------:R-:W-:Y:S01]  /*cf40*/  FADD.FTZ R122, R67, R100 ;  /* 0x00000064437a7221 */ /* 0x000fe20000010000 */
[----:B------:R-:W-:Y:S01]  /*cf50*/  FMUL.FTZ R67, R118, R145 ;  /* 0x0000009176437220 */ /* 0x000fe20000410000 */
[----:B------:R-:W-:Y:S01]  /*cf60*/  FADD.FTZ R29, R110, R29 ;  /* 0x0000001d6e1d7221 */ /* 0x000fe20000010000 */
[----:B------:R0:W-:Y:S01]  /*cf70*/  STS [R70+0x10b8], R151 ;  /* 0x0010b89746007388 */ /* 0x0001e20000000800 */
[-C--:B------:R-:W-:Y:S01]  /*cf80*/  FMUL.FTZ R195, R195, R41.reuse ;  /* 0x00000029c3c37220 */ /* 0x080fe20000410000 */
[----:B------:R-:W-:Y:S01]  /*cf90*/  FMUL.FTZ R199, R199, R41 ;  /* 0x00000029c7c77220 */ /* 0x000fe20000410000 */
[----:B------:R-:W-:Y:S01]  /*cfa0*/  FMUL.FTZ R102, R49, R34 ;  /* 0x0000002231667220 */ /* 0x000fe20000410000 */
[-C--:B------:R-:W-:Y:S01]  /*cfb0*/  FFMA.FTZ R110, -R160, R108.reuse, R97 ;  /* 0x0000006ca06e7223 */ /* 0x080fe20000010161 */
[----:B------:R-:W-:Y:S01]  /*cfc0*/  FMUL.FTZ R123, R114, R149 ;  /* 0x00000095727b7220 */ /* 0x000fe20000410000 */
[----:B------:R-:W-:Y:S01]  /*cfd0*/  FFMA.FTZ R67, R120, R143, -R67 ;  /* 0x0000008f78437223 */ /* 0x000fe20000010843 */
[----:B------:R-:W-:Y:S01]  /*cfe0*/  FFMA.FTZ R108, R162, -R108, R243 ;  /* 0x8000006ca26c7223 */ /* 0x000fe200000100f3 */
[----:B------:R-:W-:Y:S01]  /*cff0*/  FMUL.FTZ R155, R165, R33 ;  /* 0x00000021a59b7220 */ /* 0x000fe20000410000 */
[----:B------:R-:W-:Y:S01]  /*d000*/  FMUL.FTZ R159, R55, R159 ;  /* 0x0000009f379f7220 */ /* 0x000fe20000410000 */
[----:B0-----:R-:W-:Y:S01]  /*d010*/  FMUL.FTZ R151, R119, R33 ;  /* 0x0000002177977220 */ /* 0x001fe20000410000 */
[----:B------:R-:W-:Y:S01]  /*d020*/  FFMA.FTZ R109, -R188, R109, R227 ;  /* 0x0000006dbc6d7223 */ /* 0x000fe200000101e3 */
[C---:B------:R-:W-:Y:S01]  /*d030*/  FMUL.FTZ R146, R186.reuse, R195 ;  /* 0x000000c3ba927220 */ /* 0x040fe20000410000 */
[----:B------:R-:W-:Y:S01]  /*d040*/  FMUL.FTZ R144, R186, R199 ;  /* 0x000000c7ba907220 */ /* 0x000fe20000410000 */
[-C--:B------:R-:W-:Y:S01]  /*d050*/  FFMA.FTZ R104, -R115, R102.reuse, R238 ;  /* 0x0000006673687223 */ /* 0x080fe200000101ee */
[----:B------:R-:W-:Y:S01]  /*d060*/  FFMA.FTZ R100, R116, R147, -R123 ;  /* 0x0000009374647223 */ /* 0x000fe2000001087b */
[----:B------:R-:W-:Y:S01]  /*d070*/  FADD.FTZ R67, RZ, R67 ;  /* 0x00000043ff437221 */ /* 0x000fe20000010000 */
[----:B------:R-:W-:Y:S01]  /*d080*/  FFMA.FTZ R102, R117, -R102, R236 ;  /* 0x8000006675667223 */ /* 0x000fe200000100ec */
[C---:B------:R-:W-:Y:S01]  /*d090*/  FMUL.FTZ R161, R108.reuse, R151 ;  /* 0x000000976ca17220 */ /* 0x040fe20000410000 */
[----:B------:R-:W-:Y:S01]  /*d0a0*/  FMUL.FTZ R157, R185, R34 ;  /* 0x00000022b99d7220 */ /* 0x000fe20000410000 */
[----:B------:R-:W-:Y:S01]  /*d0b0*/  FMUL.FTZ R123, R108, R155 ;  /* 0x0000009b6c7b7220 */ /* 0x000fe20000410000 */
[----:B------:R0:W-:Y:S01]  /*d0c0*/  STS [R70+0x10bc], R159 ;  /* 0x0010bc9f46007388 */ /* 0x0001e20000000800 */
[C---:B------:R-:W-:Y:S01]  /*d0d0*/  FFMA.FTZ R146, R109.reuse, R199, R146 ;  /* 0x000000c76d927223 */ /* 0x040fe20000010092 */
[----:B------:R-:W-:Y:S01]  /*d0e0*/  FFMA.FTZ R144, R109, R195, -R144 ;  /* 0x000000c36d907223 */ /* 0x000fe20000010890 */
[----:B------:R-:W-:Y:S01]  /*d0f0*/  FADD.FTZ R67, R67, R100 ;  /* 0x0000006443437221 */ /* 0x000fe20000010000 */
[----:B------:R-:W-:Y:S01]  /*d100*/  FFMA.FTZ R161, R110, R155, R161 ;  /* 0x0000009b6ea17223 */ /* 0x000fe200000100a1 */
[----:B------:R-:W-:Y:S01]  /*d110*/  FMUL.FTZ R183, R102, R157 ;  /* 0x0000009d66b77220 */ /* 0x000fe20000410000 */
[----:B------:R-:W-:Y:S01]  /*d120*/  FFMA.FTZ R100, R110, R151, -R123 ;  /* 0x000000976e647223 */ /* 0x000fe2000001087b */
[----:B------:R-:W-:Y:S01]  /*d130*/  FFMA.FTZ R109, R109, R124, R126 ;  /* 0x0000007c6d6d7223 */ /* 0x000fe2000001007e */
[----:B------:R-:W-:Y:S01]  /*d140*/  FMUL.FTZ R124, R50, R35 ;  /* 0x00000023327c7220 */ /* 0x000fe20000410000 */
[----:B------:R-:W-:Y:S01]  /*d150*/  FMUL.FTZ R195, R52, R195 ;  /* 0x000000c334c37220 */ /* 0x000fe20000410000 */
[----:B0-----:R-:W-:Y:S01]  /*d160*/  FMUL.FTZ R159, R187, R34 ;  /* 0x00000022bb9f7220 */ /* 0x001fe20000410000 */
[----:B------:R-:W-:Y:S01]  /*d170*/  FADD.FTZ R24, R197, R24 ;  /* 0x00000018c5187221 */ /* 0x000fe20000010000 */
[----:B------:R-:W-:Y:S01]  /*d180*/  FADD.FTZ R122, R122, R161 ;  /* 0x000000a17a7a7221 */ /* 0x000fe20000010000 */
[----:B------:R-:W-:Y:S01]  /*d190*/  FADD.FTZ R123, R67, R100 ;  /* 0x00000064437b7221 */ /* 0x000fe20000010000 */
[----:B------:R-:W-:Y:S01]  /*d1a0*/  FFMA.FTZ R183, R104, R159, R183 ;  /* 0x0000009f68b77223 */ /* 0x000fe200000100b7 */
[-C--:B------:R-:W-:Y:S01]  /*d1b0*/  FFMA.FTZ R100, R182, -R124.reuse, R235 ;  /* 0x8000007cb6647223 */ /* 0x080fe200000100eb */
[----:B------:R-:W-:Y:S01]  /*d1c0*/  FMUL.FTZ R197, R189, R35 ;  /* 0x00000023bdc57220 */ /* 0x000fe20000410000 */
[----:B------:R0:W-:Y:S01]  /*d1d0*/  STS [R70+0x10b4], R195 ;  /* 0x0010b4c346007388 */ /* 0x0001e20000000800 */
[----:B------:R-:W-:Y:S01]  /*d1e0*/  FADD.FTZ R183, R122, R183 ;  /* 0x000000b77ab77221 */ /* 0x000fe20000010000 */
[----:B------:R-:W-:Y:S01]  /*d1f0*/  FMUL.FTZ R161, R102, R159 ;  /* 0x0000009f66a17220 */ /* 0x000fe20000410000 */
[----:B------:R-:W-:Y:S01]  /*d200*/  FFMA.FTZ R67, -R164, R124, R239 ;  /* 0x0000007ca4437223 */ /* 0x000fe200000101ef */
[----:B------:R-:W-:Y:S01]  /*d210*/  FMUL.FTZ R122, R100, R197 ;  /* 0x000000c5647a7220 */ /* 0x000fe20000410000 */
[-C--:B------:R-:W-:Y:S01]  /*d220*/  FMUL.FTZ R150, R53, R36.reuse ;  /* 0x0000002435967220 */ /* 0x080fe20000410000 */
[----:B------:R-:W-:Y:S01]  /*d230*/  FFMA.FTZ R124, R104, R157, -R161 ;  /* 0x0000009d687c7223 */ /* 0x000fe200000108a1 */
[----:B------:R-:W-:Y:S01]  /*d240*/  FMUL.FTZ R199, R52, R199 ;  /* 0x000000c734c77220 */ /* 0x000fe20000410000 */
[----:B------:R-:W-:Y:S01]  /*d250*/  FMUL.FTZ R161, R191, R36 ;  /* 0x00000024bfa17220 */ /* 0x000fe20000410000 */
[-C--:B------:R-:W-:Y:S01]  /*d260*/  FFMA.FTZ R152, R129, -R150.reuse, R228 ;  /* 0x8000009681987223 */ /* 0x080fe200000100e4 */
[----:B0-----:R-:W-:Y:S01]  /*d270*/  FMUL.FTZ R195, R131, R35 ;  /* 0x0000002383c37220 */ /* 0x001fe20000410000 */
[----:B------:R-:W-:Y:S01]  /*d280*/  FADD.FTZ R123, R123, R124 ;  /* 0x0000007c7b7b7221 */ /* 0x000fe20000010000 */
[----:B------:R0:W-:Y:S01]  /*d290*/  STS [R70+0x10b0], R199 ;  /* 0x0010b0c746007388 */ /* 0x0001e20000000800 */
[----:B------:R-:W-:Y:S01]  /*d2a0*/  FMUL.FTZ R154, R152, R161 ;  /* 0x000000a1989a7220 */ /* 0x000fe20000410000 */
[-C--:B------:R-:W-:Y:S01]  /*d2b0*/  FFMA.FTZ R148, R67, R195.reuse, R122 ;  /* 0x000000c343947223 */ /* 0x080fe2000001007a */
[----:B------:R-:W-:Y:S01]  /*d2c0*/  FMUL.FTZ R124, R100, R195 ;  /* 0x000000c3647c7220 */ /* 0x000fe20000410000 */
[----:B------:R-:W-:Y:S01]  /*d2d0*/  FFMA.FTZ R122, -R133, R150, R222 ;  /* 0x00000096857a7223 */ /* 0x000fe200000101de */
[----:B------:R-:W-:Y:S01]  /*d2e0*/  FMUL.FTZ R126, R129, R193 ;  /* 0x000000c1817e7220 */ /* 0x000fe20000410000 */
[----:B------:R-:W-:Y:S01]  /*d2f0*/  FADD.FTZ R148, R183, R148 ;  /* 0x00000094b7947221 */ /* 0x000fe20000010000 */
[----:B------:R-:W-:Y:S01]  /*d300*/  FMUL.FTZ R183, R193, R36 ;  /* 0x00000024c1b77220 */ /* 0x000fe20000410000 */
[----:B------:R-:W-:Y:S01]  /*d310*/  FFMA.FTZ R124, R67, R197, -R124 ;  /* 0x000000c5437c7223 */ /* 0x000fe2000001087c */
[----:B------:R-:W-:Y:S01]  /*d320*/  FMUL.FTZ R194, R62, R209 ;  /* 0x000000d13ec27220 */ /* 0x000fe20000410000 */
[----:B------:R-:W-:Y:S01]  /*d330*/  FMUL.FTZ R203, R54, R203 ;  /* 0x000000cb36cb7220 */ /* 0x000fe20000410000 */
[-C--:B0-----:R-:W-:Y:S01]  /*d340*/  FMUL.FTZ R199, R152, R183.reuse ;  /* 0x000000b798c77220 */ /* 0x081fe20000410000 */
[----:B------:R-:W-:Y:S01]  /*d350*/  FADD.FTZ R129, R123, R124 ;  /* 0x0000007c7b817221 */ /* 0x000fe20000010000 */
[CC--:B------:R-:W-:Y:S01]  /*d360*/  FFMA.FTZ R154, R122.reuse, R183.reuse, -R154 ;  /* 0x000000b77a9a7223 */ /* 0x0c0fe2000001089a */
[C---:B------:R-:W-:Y:S01]  /*d370*/  FMUL.FTZ R183, R53.reuse, R183 ;  /* 0x000000b735b77220 */ /* 0x040fe20000410000 */
        /* <DEDUP_REMOVED lines=23> */
[----:B------:R0:W-:Y:S01]  /*d4f0*/  STS [R70+0x10e8], R184 ;  /* 0x0010e8b846007388 */ /* 0x0001e20000000800 */
[----:B------:R-:W-:Y:S01]  /*d500*/  FADD.FTZ R128, R128, R101 ;  /* 0x0000006580807221 */ /* 0x000fe20000010000 */
[----:B------:R-:W-:Y:S01]  /*d510*/  FMUL.FTZ R150, R191, UR43 ;  /* 0x0000002bbf967c20 */ /* 0x000fe20008410000 */
[----:B------:R-:W-:Y:S01]  /*d520*/  FADD.FTZ R99, R134, R99 ;  /* 0x0000006386637221 */ /* 0x000fe20000010000 */
[----:B------:R1:W-:Y:S01]  /*d530*/  STS [R70+0x10ec], R194 ;  /* 0x0010ecc246007388 */ /* 0x0003e20000000800 */
[----:B------:R-:W-:Y:S01]  /*d540*/  FADD.FTZ R128, R128, R71 ;  /* 0x0000004780807221 */ /* 0x000fe20000010000 */
[----:B------:R-:W-:Y:S01]  /*d550*/  FFMA.FTZ R126, R133, R191, R126 ;  /* 0x000000bf857e7223 */ /* 0x000fe2000001007e */
[----:B------:R-:W-:Y:S01]  /*d560*/  FADD.FTZ R99, R99, R106 ;  /* 0x0000006a63637221 */ /* 0x000fe20000010000 */
[----:B------:R-:W-:Y:S01]  /*d570*/  STS [R70+0x10cc], R207 ;  /* 0x0010cccf46007388 */ /* 0x000fe20000000800 */
[----:B------:R-:W-:Y:S01]  /*d580*/  FADD.FTZ R105, R128, R105 ;  /* 0x0000006980697221 */ /* 0x000fe20000010000 */
[----:B------:R-:W-:Y:S01]  /*d590*/  FFMA.FTZ R91, R190, R75, R91 ;  /* 0x0000004bbe5b7223 */ /* 0x000fe2000001005b */
[----:B------:R-:W-:Y:S01]  /*d5a0*/  FADD.FTZ R99, R99, R132 ;  /* 0x0000008463637221 */ /* 0x000fe20000010000 */
[----:B------:R-:W-:Y:S01]  /*d5b0*/  STS [R70+0x10c4], R203 ;  /* 0x0010c4cb46007388 */ /* 0x000fe20000000800 */
[----:B------:R-:W-:Y:S01]  /*d5c0*/  FADD.FTZ R130, R105, R130 ;  /* 0x0000008269827221 */ /* 0x000fe20000010000 */
[----:B------:R-:W-:Y:S01]  /*d5d0*/  FFMA.FTZ R133, R193, UR31, -R150 ;  /* 0x0000001fc1857c23 */ /* 0x000fe20008010896 */
[----:B------:R-:W-:Y:S01]  /*d5e0*/  FADD.FTZ R99, R99, R138 ;  /* 0x0000008a63637221 */ /* 0x000fe20000010000 */
[----:B------:R-:W-:Y:S01]  /*d5f0*/  STS [R70+0x10a8], R161 ;  /* 0x0010a8a146007388 */ /* 0x000fe20000000800 */
[----:B------:R-:W-:Y:S01]  /*d600*/  FADD.FTZ R130, R130, R137 ;  /* 0x0000008982827221 */ /* 0x000fe20000010000 */
[----:B------:R-:W-:Y:S01]  /*d610*/  FFMA.FTZ R190, R62, R190, R205 ;  /* 0x000000be3ebe7223 */ /* 0x000fe200000100cd */
[----:B------:R-:W-:Y:S01]  /*d620*/  FMUL.FTZ R150, R193, UR43 ;  /* 0x0000002bc1967c20 */ /* 0x000fe20008410000 */
[----:B------:R-:W-:Y:S01]  /*d630*/  STS [R70+0x10ac], R183 ;  /* 0x0010acb746007388 */ /* 0x000fe20000000800 */
[----:B------:R-:W-:Y:S01]  /*d640*/  FADD.FTZ R106, R99, R142 ;  /* 0x0000008e636a7221 */ /* 0x000fe20000010000 */
[----:B------:R-:W-:Y:S01]  /*d650*/  FMUL.FTZ R123, R152, R133 ;  /* 0x00000085987b7220 */ /* 0x000fe20000410000 */
[----:B------:R-:W-:Y:S01]  /*d660*/  FADD.FTZ R71, R130, R141 ;  /* 0x0000008d82477221 */ /* 0x000fe20000010000 */
[----:B------:R-:W-:Y:S01]  /*d670*/  STS [R70+0x10a0], R195 ;  /* 0x0010a0c346007388 */ /* 0x000fe20000000800 */
[----:B------:R-:W-:Y:S01]  /*d680*/  LEA.HI R156, R98, R3, RZ, 0x1b ;  /* 0x00000003629c7211 */ /* 0x000fe200078fd8ff */
[----:B------:R-:W-:Y:S01]  /*d690*/  FADD.FTZ R23, R190, R23 ;  /* 0x00000017be177221 */ /* 0x000fe20000010000 */
[C---:B------:R-:W-:Y:S01]  /*d6a0*/  IADD3 R140, PT, PT, R3.reuse, 0x100, RZ ;  /* 0x00000100038c7810 */ /* 0x040fe20007ffe0ff */
[----:B------:R-:W-:Y:S01]  /*d6b0*/  STS [R70+0x10a4], R197 ;  /* 0x0010a4c546007388 */ /* 0x000fe20000000800 */
[----:B------:R-:W-:Y:S01]  /*d6c0*/  IADD3 R142, PT, PT, R3, 0x120, RZ ;  /* 0x00000120038e7810 */ /* 0x000fe20007ffe0ff */
[----:B------:R-:W-:Y:S01]  /*d6d0*/  FFMA.FTZ R124, R191, UR31, R150 ;  /* 0x0000001fbf7c7c23 */ /* 0x000fe20008010096 */
[C---:B------:R-:W-:Y:S01]  /*d6e0*/  IADD3 R98, PT, PT, R3.reuse, 0x20, RZ ;  /* 0x0000002003627810 */ /* 0x040fe20007ffe0ff */
[----:B------:R-:W-:Y:S01]  /*d6f0*/  STS [R70+0x1098], R159 ;  /* 0x0010989f46007388 */ /* 0x000fe20000000800 */
[C---:B------:R-:W-:Y:S01]  /*d700*/  IADD3 R128, PT, PT, R3.reuse, 0x40, RZ ;  /* 0x0000004003807810 */ /* 0x040fe20007ffe0ff */
[C---:B------:R-:W-:Y:S01]  /*d710*/  FMUL.FTZ R97, R166.reuse, R97 ;  /* 0x00000061a6617220 */ /* 0x040fe20000410000 */
        /* <DEDUP_REMOVED lines=22> */
[C---:B0-----:R-:W-:Y:S01]  /*d880*/  IADD3 R184, PT, PT, R3.reuse, 0x220, RZ ;  /* 0x0000022003b87810 */ /* 0x041fe20007ffe0ff */
[----:B------:R-:W-:Y:S01]  /*d890*/  FMUL.FTZ R235, R168, -R235 ;  /* 0x800000eba8eb7220 */ /* 0x000fe20000410000 */
[C---:B------:R-:W-:Y:S01]  /*d8a0*/  IADD3 R186, PT, PT, R3.reuse, 0x240, RZ ;  /* 0x0000024003ba7810 */ /* 0x040fe20007ffe0ff */
[----:B------:R0:W-:Y:S01]  /*d8b0*/  STS [R70+0x1084], R143 ;  /* 0x0010848f46007388 */ /* 0x0001e20000000800 */
[C---:B------:R-:W-:Y:S01]  /*d8c0*/  IADD3 R188, PT, PT, R3.reuse, 0x260, RZ ;  /* 0x0000026003bc7810 */ /* 0x040fe20007ffe0ff */
[C---:B------:R-:W-:Y:S01]  /*d8d0*/  FMUL.FTZ R227, R170.reuse, R227 ;  /* 0x000000e3aae37220 */ /* 0x040fe20000410000 */
[C---:B------:R-:W-:Y:S01]  /*d8e0*/  IADD3 R190, PT, PT, R3.reuse, 0x280, RZ ;  /* 0x0000028003be7810 */ /* 0x040fe20007ffe0ff */
[----:B------:R-:W-:Y:S01]  /*d8f0*/  FMUL.FTZ R229, R170, -R229 ;  /* 0x800000e5aae57220 */ /* 0x000fe20000410000 */
[C---:B------:R-:W-:Y:S01]  /*d900*/  IADD3 R192, PT, PT, R3.reuse, 0x2a0, RZ ;  /* 0x000002a003c07810 */ /* 0x040fe20007ffe0ff */
[C---:B------:R-:W-:Y:S01]  /*d910*/  FMUL.FTZ R223, R172.reuse, R223 ;  /* 0x000000dfacdf7220 */ /* 0x040fe20000410000 */
[C---:B-1----:R-:W-:Y:S01]  /*d920*/  IADD3 R194, PT, PT, R3.reuse, 0x2c0, RZ ;  /* 0x000002c003c27810 */ /* 0x042fe20007ffe0ff */
[----:B------:R-:W-:Y:S01]  /*d930*/  FMUL.FTZ R225, R172, -R225 ;  /* 0x800000e1ace17220 */ /* 0x000fe20000410000 */
[----:B------:R-:W-:Y:S01]  /*d940*/  IADD3 R196, PT, PT, R3, 0x2e0, RZ ;  /* 0x000002e003c47810 */ /* 0x000fe20007ffe0ff */
[----:B------:R-:W-:Y:S01]  /*d950*/  FMUL.FTZ R219, R179, -R219 ;  /* 0x800000dbb3db7220 */ /* 0x000fe20000410000 */
[----:B------:R-:W-:Y:S01]  /*d960*/  IADD3 R198, PT, PT, R3, 0x300, RZ ;  /* 0x0000030003c67810 */ /* 0x000fe20007ffe0ff */
[----:B------:R-:W-:Y:S01]  /*d970*/  FMUL.FTZ R221, R181, R221 ;  /* 0x000000ddb5dd7220 */ /* 0x000fe20000410000 */
[----:B------:R-:W-:Y:S01]  /*d980*/  IADD3 R200, PT, PT, R3, 0x320, RZ ;  /* 0x0000032003c87810 */ /* 0x000fe20007ffe0ff */
[----:B------:R-:W-:Y:S01]  /*d990*/  FMUL.FTZ R217, R181, -R217 ;  /* 0x800000d9b5d97220 */ /* 0x000fe20000410000 */
[----:B------:R-:W-:Y:S01]  /*d9a0*/  IADD3 R202, PT, PT, R3, 0x340, RZ ;  /* 0x0000034003ca7810 */ /* 0x000fe20007ffe0ff */
[----:B------:R-:W-:Y:S01]  /*d9b0*/  FMUL.FTZ R232, R95, R232 ;  /* 0x000000e85fe87220 */ /* 0x000fe20000410000 */
        /* <DEDUP_REMOVED lines=24> */
[-C--:B--2---:R-:W-:Y:S02]  /*db40*/  LEA.HI R155, R3, R3.reuse, RZ, 0x1b ;  /* 0x00000003039b7211 */ /* 0x084fe400078fd8ff */
[-C--:B------:R-:W-:Y:S02]  /*db50*/  LEA.HI R144, R144, R3.reuse, RZ, 0x1b ;  /* 0x0000000390907211 */ /* 0x080fe400078fd8ff */
[-C--:B0-----:R-:W-:Y:S02]  /*db60*/  LEA.HI R143, R146, R3.reuse, RZ, 0x1b ;  /* 0x00000003928f7211 */ /* 0x081fe400078fd8ff */
        /* <DEDUP_REMOVED lines=17> */
[----:B------:R-:W-:Y:S02]  /*dc80*/  LEA R146, R140, UR25, 0x2 ;  /* 0x000000198c927c11 */ /* 0x000fe4000f8e10ff */
[----:B------:R-:W-:Y:S02]  /*dc90*/  LEA R145, R142, UR25, 0x2 ;  /* 0x000000198e917c11 */ /* 0x000fe4000f8e10ff */
        /* <DEDUP_REMOVED lines=36> */
[----:B------:R-:W-:Y:S01]  /*dee0*/  LEA R101, R208, UR25, 0x2 ;  /* 0x00000019d0657c11 */ /* 0x000fe2000f8e10ff */
[----:B------:R-:W-:Y:S01]  /*def0*/  FMUL.FTZ R208, R94, R237 ;  /* 0x000000ed5ed07220 */ /* 0x000fe20000410000 */
[----:B------:R-:W-:Y:S01]  /*df00*/  LEA R99, R230, UR25, 0x2 ;  /* 0x00000019e6637c11 */ /* 0x000fe2000f8e10ff */
[----:B------:R-:W-:Y:S01]  /*df10*/  FMUL.FTZ R230, R94, -R241 ;  /* 0x800000f15ee67220 */ /* 0x000fe20000410000 */
        /* <DEDUP_REMOVED lines=33> */
[----:B------:R-:W-:Y:S01]  /*e130*/  FMUL.FTZ R96, R189, UR43 ;  /* 0x0000002bbd607c20 */ /* 0x000fe20008410000 */
[----:B--2---:R-:W2:Y:S02]  /*e140*/  S2R R208, SR_LANEID ;  /* 0x0000000000d07919 */ /* 0x004ea40000000000 */
[C---:B------:R-:W-:Y:S01]  /*e150*/  ISETP.GE.AND P2, PT, R66.reuse, 0x1, PT ;  /* 0x000000014200780c */ /* 0x040fe20003f46270 */
[----:B-----5:R-:W-:Y:S01]  /*e160*/  FMUL.FTZ R243, R171, R218 ;  /* 0x000000daabf37220 */ /* 0x020fe20000410000 */
[----:B------:R5:W-:Y:S01]  /*e170*/  STS [R70+0x2120], R239 ;  /* 0x002120ef46007388 */ /* 0x000be20000000800 */
[----:B------:R-:W-:Y:S01]  /*e180*/  ISETP.GE.AND P3, PT, R66, 0x21, PT ;  /* 0x000000214200780c */ /* 0x000fe20003f66270 */
[----:B-1----:R-:W-:Y:S01]  /*e190*/  FMUL.FTZ R97, R173, R224 ;  /* 0x000000e0ad617220 */ /* 0x002fe20000410000 */
[----:B------:R-:W-:Y:S01]  /*e1a0*/  FFMA.FTZ R96, R131, UR31, R96 ;  /* 0x0000001f83607c23 */ /* 0x000fe20008010060 */
[----:B------:R1:W-:Y:S04]  /*e1b0*/  STS [R70+0x2124], R235 ;  /* 0x002124eb46007388 */ /* 0x0003e80000000800 */
[----:B------:R3:W-:Y:S01]  /*e1c0*/  STS [R70+0x2148], R97 ;  /* 0x0021486146007388 */ /* 0x0007e20000000800 */
[----:B-----5:R-:W-:-:S03]  /*e1d0*/  FMUL.FTZ R239, R171, -R220 ;  /* 0x800000dcabef7220 */ /* 0x020fc60000410000 */
[----:B------:R5:W-:Y:S01]  /*e1e0*/  STS [R70+0x2130], R227 ;  /* 0x002130e346007388 */ /* 0x000be20000000800 */
[----:B-1----:R-:W-:-:S03]  /*e1f0*/  FMUL.FTZ R235, R173, -R226 ;  /* 0x800000e2adeb7220 */ /* 0x002fc60000410000 */
[----:B------:R1:W-:Y:S01]  /*e200*/  STS [R70+0x2134], R229 ;  /* 0x002134e546007388 */ /* 0x0003e20000000800 */
[C---:B---3--:R-:W-:Y:S01]  /*e210*/  FMUL.FTZ R97, R180.reuse, R210 ;  /* 0x000000d2b4617220 */ /* 0x048fe20000410000 */
[----:B------:R-:W-:Y:S02]  /*e220*/  FMUL.FTZ R210, R131, UR43 ;  /* 0x0000002b83d27c20 */ /* 0x000fe40008410000 */
[----:B------:R3:W-:Y:S01]  /*e230*/  STS [R70+0x2140], R223 ;  /* 0x002140df46007388 */ /* 0x0007e20000000800 */
[----:B-----5:R-:W-:Y:S01]  /*e240*/  FMUL.FTZ R227, R177, R216 ;  /* 0x000000d8b1e37220 */ /* 0x020fe20000410000 */
[----:B------:R-:W-:Y:S02]  /*e250*/  FMUL.FTZ R216, R187, UR43 ;  /* 0x0000002bbbd87c20 */ /* 0x000fe40008410000 */
[----:B------:R5:W-:Y:S01]  /*e260*/  STS [R70+0x2144], R225 ;  /* 0x002144e146007388 */ /* 0x000be20000000800 */
[----:B-1----:R-:W-:Y:S01]  /*e270*/  FMUL.FTZ R229, R180, -R212 ;  /* 0x800000d4b4e57220 */ /* 0x002fe20000410000 */
[----:B------:R-:W-:-:S02]  /*e280*/  FMUL.FTZ R212, R165, UR43 ;  /* 0x0000002ba5d47c20 */ /* 0x000fc40008410000 */
[----:B------:R1:W-:Y:S01]  /*e290*/  STS [R70+0x216c], R219 ;  /* 0x00216cdb46007388 */ /* 0x0003e20000000800 */
[----:B---3--:R-:W-:Y:S01]  /*e2a0*/  FMUL.FTZ R223, R177, -R214 ;  /* 0x800000d6b1df7220 */ /* 0x008fe20000410000 */
[----:B------:R-:W-:Y:S02]  /*e2b0*/  FMUL.FTZ R214, R185, UR43 ;  /* 0x0000002bb9d67c20 */ /* 0x000fe40008410000 */
[----:B------:R3:W-:Y:S01]  /*e2c0*/  STS [R70+0x2178], R221 ;  /* 0x002178dd46007388 */ /* 0x0007e20000000800 */
[----:B-----5:R-:W-:Y:S01]  /*e2d0*/  FFMA.FTZ R225, R189, UR31, -R210 ;  /* 0x0000001fbde17c23 */ /* 0x020fe200080108d2 */
[C---:B------:R-:W-:Y:S02]  /*e2e0*/  FMUL.FTZ R210, R119.reuse, UR43 ;  /* 0x0000002b77d27c20 */ /* 0x040fe40008410000 */
[----:B------:R5:W-:Y:S01]  /*e2f0*/  STS [R70+0x217c], R217 ;  /* 0x00217cd946007388 */ /* 0x000be20000000800 */
[----:B-1----:R-:W-:Y:S01]  /*e300*/  FFMA.FTZ R219, R119, UR31, -R212 ;  /* 0x0000001f77db7c23 */ /* 0x002fe200080108d4 */
[----:B------:R-:W-:-:S02]  /*e310*/  FMUL.FTZ R212, R135, UR43 ;  /* 0x0000002b87d47c20 */ /* 0x000fc40008410000 */
[----:B------:R-:W-:Y:S01]  /*e320*/  STS [R70+0x2104], R230 ;  /* 0x002104e646007388 */ /* 0x000fe20000000800 */
[----:B---3--:R-:W-:Y:S01]  /*e330*/  FFMA.FTZ R221, R187, UR31, R214 ;  /* 0x0000001fbbdd7c23 */ /* 0x008fe200080100d6 */
[----:B------:R-:W-:Y:S02]  /*e340*/  FMUL.FTZ R214, R163, UR43 ;  /* 0x0000002ba3d67c20 */ /* 0x000fe40008410000 */
[----:B------:R-:W-:Y:S01]  /*e350*/  STS [R70+0x2108], R232 ;  /* 0x002108e846007388 */ /* 0x000fe20000000800 */
[----:B-----5:R-:W-:Y:S01]  /*e360*/  FFMA.FTZ R217, R165, UR31, R210 ;  /* 0x0000001fa5d97c23 */ /* 0x020fe200080100d2 */
[----:B------:R-:W-:Y:S02]  /*e370*/  FMUL.FTZ R210, R153, UR43 ;  /* 0x0000002b99d27c20 */ /* 0x000fe40008410000 */
        /* <DEDUP_REMOVED lines=11> */
[----:B------:R5:W-:Y:S01]  /*e430*/  STS [R70+0x2164], R213 ;  /* 0x002164d546007388 */ /* 0x000be20000000800 */
[----:B-1----:R-:W-:-:S03]  /*e440*/  FFMA.FTZ R223, R185, UR31, -R216 ;  /* 0x0000001fb9df7c23 */ /* 0x002fc600080108d8 */
[----:B------:R1:W-:Y:S01]  /*e450*/  STS [R70+0x2168], R215 ;  /* 0x002168d746007388 */ /* 0x0003e20000000800 */
[----:B---3--:R-:W-:-:S03]  /*e460*/  FFMA.FTZ R211, R163, UR31, R212 ;  /* 0x0000001fa3d37c23 */ /* 0x008fc600080100d4 */
[----:B------:R-:W-:Y:S01]  /*e470*/  STS [R70+0x2170], R97 ;  /* 0x0021706146007388 */ /* 0x000fe20000000800 */
[----:B-----5:R-:W-:-:S03]  /*e480*/  FFMA.FTZ R213, R121, UR31, -R210 ;  /* 0x0000001f79d57c23 */ /* 0x020fc600080108d2 */
[----:B------:R3:W-:Y:S01]  /*e490*/  STS [R70+0x2174], R229 ;  /* 0x002174e546007388 */ /* 0x0007e20000000800 */
[----:B-1----:R-:W-:Y:S01]  /*e4a0*/  FFMA.FTZ R215, R135, UR31, -R214 ;  /* 0x0000001f87d77c23 */ /* 0x002fe200080108d6 */
[----:B---3--:R-:W-:-:S04]  /*e4b0*/  FMUL.FTZ R70, R121, UR43 ;  /* 0x0000002b79467c20 */ /* 0x008fc80008410000 */
[----:B------:R-:W-:Y:S01]  /*e4c0*/  FFMA.FTZ R97, R153, UR31, R70 ;  /* 0x0000001f99617c23 */ /* 0x000fe20008010046 */
[----:B------:R-:W-:Y:S06]  /*e4d0*/  BAR.SYNC.DEFER_BLOCKING 0x0 ;  /* 0x0000000000007b1d */ /* 0x000fec0000010000 */
[----:B0-2-4-:R-:W-:Y:S05]  /*e4e0*/  @!P2 BRA `(.L_x_13688) ;  /* 0x00000000000ca947 */ /* 0x015fea0003800000 */
[----:B------:R-:W0:Y:S04]  /*e4f0*/  LDS R155, [R155+0x2100] ;  /* 0x002100009b9b7984 */ /* 0x000e280000000800 */
[----:B------:R1:W-:Y:S04]  /*e500*/  REDG.E.ADD.F32.FTZ.RN.STRONG.GPU desc[UR28][R64.64], R206 ;  /* 0x000000ce400079a6 */ /* 0x0003e8000c12f31c */
[----:B0-----:R1:W-:Y:S02]  /*e510*/  REDG.E.ADD.F32.FTZ.RN.STRONG.GPU desc[UR28][R68.64], R155 ;  /* 0x0000009b440079a6 */ /* 0x0013e4000c12f31c */
.L_x_13688:
[----:B------:R-:W-:Y:S05]  /*e520*/  BSYNC.RECONVERGENT B0 ;  /* 0x0000000000007941 */ /* 0x000fea0003800200 */
.L_x_13687:
[----:B-1----:R0:W1:Y:S01]  /*e530*/  LDS R155, [R154+0x2180] ;  /* 0x002180009a9b7984 */ /* 0x0020620000000800 */
[----:B------:R-:W-:Y:S04]  /*e540*/  BSSY.RECONVERGENT B0, `(.L_x_13689) ;  /* 0x0000004000007945 */ /* 0x000fe80003800200 */
[----:B------:R-:W-:Y:S05]  /*e550*/  @!P3 BRA `(.L_x_13690) ;  /* 0x000000000008b947 */ /* 0x000fea0003800000 */
[----:B------:R2:W-:Y:S04]  /*e560*/  REDG.E.ADD.F32.FTZ.RN.STRONG.GPU desc[UR28][R64.64+0x80], R204 ;  /* 0x000080cc400079a6 */ /* 0x0005e8000c12f31c */
[----:B-1----:R2:W-:Y:S02]  /*e570*/  REDG.E.ADD.F32.FTZ.RN.STRONG.GPU desc[UR28][R68.64+0x80], R155 ;  /* 0x0000809b440079a6 */ /* 0x0025e4000c12f31c */
.L_x_13690:
[----:B------:R-:W-:Y:S05]  /*e580*/  BSYNC.RECONVERGENT B0 ;  /* 0x0000000000007941 */ /* 0x000fea0003800200 */
.L_x_13689:
[----:B-12---:R1:W2:Y:S01]  /*e590*/  LDS R155, [R152+0x2200] ;  /* 0x00220000989b7984 */ /* 0x0062a20000000800 */
        /* <DEDUP_REMOVED lines=8> */
[----:B--2---:R3:W-:Y:S02]  /*e620*/  REDG.E.ADD.F32.FTZ.RN.STRONG.GPU desc[UR28][R68.64+0x100], R155 ;  /* 0x0001009b440079a6 */ /* 0x0047e4000c12f31c */
.L_x_13692:
[----:B------:R-:W-:Y:S05]  /*e630*/  BSYNC.RECONVERGENT B0 ;  /* 0x0000000000007941 */ /* 0x000fea0003800200 */
.L_x_13691:
[----:B------:R-:W4:Y:S01]  /*e640*/  LDS R151, [R151+0x2280] ;  /* 0x0022800097977984 */ /* 0x000f220000000800 */
[----:B------:R-:W-:Y:S04]  /*e650*/  BSSY.RECONVERGENT B0, `(.L_x_13693) ;  /* 0x0000004000007945 */ /* 0x000fe80003800200 */
[----:B------:R-:W-:Y:S05]  /*e660*/  @!P2 BRA `(.L_x_13694) ;  /* 0x000000000008a947 */ /* 0x000fea0003800000 */
[----:B------:R0:W-:Y:S04]  /*e670*/  REDG.E.ADD.F32.FTZ.RN.STRONG.GPU desc[UR28][R64.64+0x180], R200 ;  /* 0x000180c8400079a6 */ /* 0x0001e8000c12f31c */
[----:B----4-:R0:W-:Y:S02]  /*e680*/  REDG.E.ADD.F32.FTZ.RN.STRONG.GPU desc[UR28][R68.64+0x180], R151 ;  /* 0x00018097440079a6 */ /* 0x0101e4000c12f31c */
.L_x_13694:
[----:B------:R-:W-:Y:S05]  /*e690*/  BSYNC.RECONVERGENT B0 ;  /* 0x0000000000007941 */ /* 0x000fea0003800200 */
.L_x_13693:
[----:B0---4-:R0:W4:Y:S01]  /*e6a0*/  LDS R151, [R150+0x2300] ;  /* 0x0023000096977984 */ /* 0x0111220000000800 */
[----:B------:R-:W-:Y:S04]  /*e6b0*/  BSSY.RECONVERGENT B0, `(.L_x_13695) ;  /* 0x0000004000007945 */ /* 0x000fe80003800200 */
[----:B------:R-:W-:Y:S05]  /*e6c0*/  @!P3 BRA `(.L_x_13696) ;  /* 0x000000000008b947 */ /* 0x000fea0003800000 */
[----:B------:R0:W-:Y:S04]  /*e6d0*/  REDG.E.ADD.F32.FTZ.RN.STRONG.GPU desc[UR28][R64.64+0x200], R198 ;  /* 0x000200c6400079a6 */ /* 0x0001e8000c12f31c */
[----:B----4-:R0:W-:Y:S02]  /*e6e0*/  REDG.E.ADD.F32.FTZ.RN.STRONG.GPU desc[UR28][R68.64+0x200], R151 ;  /* 0x00020097440079a6 */ /* 0x0101e4000c12f31c */
.L_x_13696:
[----:B------:R-:W-:Y:S05]  /*e6f0*/  BSYNC.RECONVERGENT B0 ;  /* 0x0000000000007941 */ /* 0x000fea0003800200 */
.L_x_13695:
[----:B------:R-:W0:Y:S01]  /*e700*/  LDS R149, [R149+0x2380] ;  /* 0x0023800095957984 */ /* 0x000e220000000800 */
[----:B------:R-:W-:Y:S04]  /*e710*/  BSSY.RECONVERGENT B0, `(.L_x_13697) ;  /* 0x0000004000007945 */ /* 0x000fe80003800200 */
[----:B------:R-:W-:Y:S05]  /*e720*/  @!P4 BRA `(.L_x_13698) ;  /* 0x000000000008c947 */ /* 0x000fea0003800000 */
[----:B------:R1:W-:Y:S04]  /*e730*/  REDG.E.ADD.F32.FTZ.RN.STRONG.GPU desc[UR28][R64.64+0x280], R196 ;  /* 0x000280c4400079a6 */ /* 0x0003e8000c12f31c */
[----:B0-----:R1:W-:Y:S02]  /*e740*/  REDG.E.ADD.F32.FTZ.RN.STRONG.GPU desc[UR28][R68.64+0x280], R149 ;  /* 0x00028095440079a6 */ /* 0x0013e4000c12f31c */
.L_x_13698:
[----:B------:R-:W-:Y:S05]  /*e750*/  BSYNC.RECONVERGENT B0 ;  /* 0x0000000000007941 */ /* 0x000fea0003800200 */
.L_x_13697:
[----:B01----:R0:W1:Y:S01]  /*e760*/  LDS R149, [R148+0x2400] ;  /* 0x0024000094957984 */ /* 0x0030620000000800 */
[----:B------:R-:W-:Y:S04]  /*e770*/  BSSY.RECONVERGENT B0, `(.L_x_13699) ;  /* 0x0000004000007945 */ /* 0x000fe80003800200 */
[----:B------:R-:W-:Y:S05]  /*e780*/  @!P5 BRA `(.L_x_13700) ;  /* 0x000000000008d947 */ /* 0x000fea0003800000 */
[----:B------:R0:W-:Y:S04]  /*e790*/  REDG.E.ADD.F32.FTZ.RN.STRONG.GPU desc[UR28][R64.64+0x300], R194 ;  /* 0x000300c2400079a6 */ /* 0x0001e8000c12f31c */
[----:B-1----:R0:W-:Y:S02]  /*e7a0*/  REDG.E.ADD.F32.FTZ.RN.STRONG.GPU desc[UR28][R68.64+0x300], R149 ;  /* 0x00030095440079a6 */ /* 0x0021e4000c12f31c */
.L_x_13700:
[----:B------:R-:W-:Y:S05]  /*e7b0*/  BSYNC.RECONVERGENT B0 ;  /* 0x0000000000007941 */ /* 0x000fea0003800200 */
.L_x_13699:
        /* <DEDUP_REMOVED lines=10> */
.L_x_13702:
[----:B------:R-:W-:Y:S05]  /*e860*/  BSYNC.RECONVERGENT B0 ;  /* 0x0000000000007941 */ /* 0x000fea0003800200 */
.L_x_13701:
[----:B0-----:R0:W0:Y:S01]  /*e870*/  LDS R147, [R146+0x2500] ;  /* 0x0025000092937984 */ /* 0x0010220000000800 */
[----:B------:R-:W-:Y:S04]  /*e880*/  BSSY.RECONVERGENT B0, `(.L_x_13703) ;  /* 0x0000004000007945 */ /* 0x000fe80003800200 */
[----:B------:R-:W-:Y:S05]  /*e890*/  @!P2 BRA `(.L_x_13704) ;  /* 0x000000000008a947 */ /* 0x000fea0003800000 */
[----:B------:R1:W-:Y:S04]  /*e8a0*/  REDG.E.ADD.F32.FTZ.RN.STRONG.GPU desc[UR28][R64.64+0x400], R190 ;  /* 0x000400be400079a6 */ /* 0x0003e8000c12f31c */
[----:B0-----:R0:W-:Y:S02]  /*e8b0*/  REDG.E.ADD.F32.FTZ.RN.STRONG.GPU desc[UR28][R68.64+0x400], R147 ;  /* 0x00040093440079a6 */ /* 0x0011e4000c12f31c */
.L_x_13704:
[----:B------:R-:W-:Y:S05]  /*e8c0*/  BSYNC.RECONVERGENT B0 ;  /* 0x0000000000007941 */ /* 0x000fea0003800200 */
.L_x_13703:
[----:B------:R-:W0:Y:S01]  /*e8d0*/  LDS R145, [R145+0x2580] ;  /* 0x0025800091917984 */ /* 0x000e220000000800 */
[----:B------:R-:W-:Y:S04]  /*e8e0*/  BSSY.RECONVERGENT B0, `(.L_x_13705) ;  /* 0x0000004000007945 */ /* 0x000fe80003800200 */
[----:B------:R-:W-:Y:S05]  /*e8f0*/  @!P3 BRA `(.L_x_13706) ;  /* 0x000000000008b947 */ /* 0x000fea0003800000 */
[----:B------:R1:W-:Y:S04]  /*e900*/  REDG.E.ADD.F32.FTZ.RN.STRONG.GPU desc[UR28][R64.64+0x480], R188 ;  /* 0x000480bc400079a6 */ /* 0x0003e8000c12f31c */
[----:B0-----:R0:W-:Y:S02]  /*e910*/  REDG.E.ADD.F32.FTZ.RN.STRONG.GPU desc[UR28][R68.64+0x480], R145 ;  /* 0x00048091440079a6 */ /* 0x0011e4000c12f31c */
.L_x_13706:
[----:B------:R-:W-:Y:S05]  /*e920*/  BSYNC.RECONVERGENT B0 ;  /* 0x0000000000007941 */ /* 0x000fea0003800200 */
.L_x_13705:
[----:B0-----:R0:W0:Y:S01]  /*e930*/  LDS R145, [R144+0x2600] ;  /* 0x0026000090917984 */ /* 0x0010220000000800 */
[----:B------:R-:W-:Y:S04]  /*e940*/  BSSY.RECONVERGENT B0, `(.L_x_13707) ;  /* 0x0000004000007945 */ /* 0x000fe80003800200 */
[----:B------:R-:W-:Y:S05]  /*e950*/  @!P4 BRA `(.L_x_13708) ;  /* 0x000000000008c947 */ /* 0x000fea0003800000 */
[----:B------:R1:W-:Y:S04]  /*e960*/  REDG.E.ADD.F32.FTZ.RN.STRONG.GPU desc[UR28][R64.64+0x500], R186 ;  /* 0x000500ba400079a6 */ /* 0x0003e8000c12f31c */
[----:B0-----:R0:W-:Y:S02]  /*e970*/  REDG.E.ADD.F32.FTZ.RN.STRONG.GPU desc[UR28][R68.64+0x500], R145 ;  /* 0x00050091440079a6 */ /* 0x0011e4000c12f31c */
.L_x_13708:
[----:B------:R-:W-:Y:S05]  /*e980*/  BSYNC.RECONVERGENT B0 ;  /* 0x0000000000007941 */ /* 0x000fea0003800200 */
.L_x_13707:
[----:B------:R-:W0:Y:S01]  /*e990*/  LDS R143, [R143+0x2680] ;  /* 0x002680008f8f7984 */ /* 0x000e220000000800 */
[----:B------:R-:W-:Y:S04]  /*e9a0*/  BSSY.RECONVERGENT B0, `(.L_x_13709) ;  /* 0x0000004000007945 */ /* 0x000fe80003800200 */
[----:B------:R-:W-:Y:S05]  /*e9b0*/  @!P5 BRA `(.L_x_13710) ;  /* 0x000000000008d947 */ /* 0x000fea0003800000 */
[----:B------:R1:W-:Y:S04]  /*e9c0*/  REDG.E.ADD.F32.FTZ.RN.STRONG.GPU desc[UR28][R64.64+0x580], R184 ;  /* 0x000580b8400079a6 */ /* 0x0003e8000c12f31c */
[----:B0-----:R0:W-:Y:S02]  /*e9d0*/  REDG.E.ADD.F32.FTZ.RN.STRONG.GPU desc[UR28][R68.64+0x580], R143 ;  /* 0x0005808f440079a6 */ /* 0x0011e4000c12f31c */
.L_x_13710:
[----:B------:R-:W-:Y:S05]  /*e9e0*/  BSYNC.RECONVERGENT B0 ;  /* 0x0000000000007941 */ /* 0x000fea0003800200 */
.L_x_13709:
        /* <DEDUP_REMOVED lines=10> */
.L_x_13712:
[----:B------:R-:W-:Y:S05]  /*ea90*/  BSYNC.RECONVERGENT B0 ;  /* 0x0000000000007941 */ /* 0x000fea0003800200 */
.L_x_13711:
[----:B------:R-:W0:Y:S01]  /*eaa0*/  LDS R141, [R141+0x2780] ;  /* 0x002780008d8d7984 */ /* 0x000e220000000800 */
[----:B------:R-:W-:Y:S04]  /*eab0*/  BSSY.RECONVERGENT B0, `(.L_x_13713) ;  /* 0x0000004000007945 */ /* 0x000fe80003800200 */
[----:B------:R-:W-:Y:S05]  /*eac0*/  @!P2 BRA `(.L_x_13714) ;  /* 0x000000000008a947 */ /* 0x000fea0003800000 */
[----:B------:R1:W-:Y:S04]  /*ead0*/  REDG.E.ADD.F32.FTZ.RN.STRONG.GPU desc[UR28][R64.64+0x680], R249 ;  /* 0x000680f9400079a6 */ /* 0x0003e8000c12f31c */
[----:B0-----:R0:W-:Y:S02]  /*eae0*/  REDG.E.ADD.F32.FTZ.RN.STRONG.GPU desc[UR28][R68.64+0x680], R141 ;  /* 0x0006808d440079a6 */ /* 0x0011e4000c12f31c */
.L_x_13714:
[----:B------:R-:W-:Y:S05]  /*eaf0*/  BSYNC.RECONVERGENT B0 ;  /* 0x0000000000007941 */ /* 0x000fea0003800200 */
.L_x_13713:
[----:B0-----:R0:W0:Y:S01]  /*eb00*/  LDS R141, [R140+0x2800] ;  /* 0x002800008c8d7984 */ /* 0x0010220000000800 */
[----:B------:R-:W-:Y:S04]  /*eb10*/  BSSY.RECONVERGENT B0, `(.L_x_13715) ;  /* 0x0000004000007945 */ /* 0x000fe80003800200 */
[----:B------:R-:W-:Y:S05]  /*eb20*/  @!P3 BRA `(.L_x_13716) ;  /* 0x000000000008b947 */ /* 0x000fea0003800000 */
[----:B------:R1:W-:Y:S04]  /*eb30*/  REDG.E.ADD.F32.FTZ.RN.STRONG.GPU desc[UR28][R64.64+0x700], R247 ;  /* 0x000700f7400079a6 */ /* 0x0003e8000c12f31c */
[----:B0-----:R0:W-:Y:S02]  /*eb40*/  REDG.E.ADD.F32.FTZ.RN.STRONG.GPU desc[UR28][R68.64+0x700], R141 ;  /* 0x0007008d440079a6 */ /* 0x0011e4000c12f31c */
.L_x_13716:
[----:B------:R-:W-:Y:S05]  /*eb50*/  BSYNC.RECONVERGENT B0 ;  /* 0x0000000000007941 */ /* 0x000fea0003800200 */
.L_x_13715:
[----:B------:R-:W0:Y:S01]  /*eb60*/  LDS R139, [R139+0x2880] ;  /* 0x002880008b8b7984 */ /* 0x000e220000000800 */
[----:B------:R-:W-:Y:S04]  /*eb70*/  BSSY.RECONVERGENT B0, `(.L_x_13717) ;  /* 0x0000004000007945 */ /* 0x000fe80003800200 */
[----:B------:R-:W-:Y:S05]  /*eb80*/  @!P4 BRA `(.L_x_13718) ;  /* 0x000000000008c947 */ /* 0x000fea0003800000 */
[----:B------:R1:W-:Y:S04]  /*eb90*/  REDG.E.ADD.F32.FTZ.RN.STRONG.GPU desc[UR28][R64.64+0x780], R245 ;  /* 0x000780f5400079a6 */ /* 0x0003e8000c12f31c */
[----:B0-----:R0:W-:Y:S02]  /*eba0*/  REDG.E.ADD.F32.FTZ.RN.STRONG.GPU desc[UR28][R68.64+0x780], R139 ;  /* 0x0007808b440079a6 */ /* 0x0011e4000c12f31c */
.L_x_13718:
[----:B------:R-:W-:Y:S05]  /*ebb0*/  BSYNC.RECONVERGENT B0 ;  /* 0x0000000000007941 */ /* 0x000fea0003800200 */
.L_x_13717:
[----:B0-----:R0:W0:Y:S01]  /*ebc0*/  LDS R139, [R156+0x2900] ;  /* 0x002900009c8b7984 */ /* 0x0010220000000800 */
[----:B------:R-:W-:Y:S04]  /*ebd0*/  BSSY.RECONVERGENT B0, `(.L_x_13719) ;  /* 0x0000004000007945 */ /* 0x000fe80003800200 */
[----:B------:R-:W-:Y:S05]  /*ebe0*/  @!P5 BRA `(.L_x_13720) ;  /* 0x000000000008d947 */ /* 0x000fea0003800000 */
[----:B------:R1:W-:Y:S04]  /*ebf0*/  REDG.E.ADD.F32.FTZ.RN.STRONG.GPU desc[UR28][R64.64+0x800], R241 ;  /* 0x000800f1400079a6 */ /* 0x0003e8000c12f31c */
[----:B0-----:R0:W-:Y:S02]  /*ec00*/  REDG.E.ADD.F32.FTZ.RN.STRONG.GPU desc[UR28][R68.64+0x800], R139 ;  /* 0x0008008b440079a6 */ /* 0x0011e4000c12f31c */
.L_x_13720:
[----:B------:R-:W-:Y:S05]  /*ec10*/  BSYNC.RECONVERGENT B0 ;  /* 0x0000000000007941 */ /* 0x000fea0003800200 */
.L_x_13719:
        /* <DEDUP_REMOVED lines=10> */
.L_x_13722:
[----:B------:R-:W-:Y:S05]  /*ecc0*/  BSYNC.RECONVERGENT B0 ;  /* 0x0000000000007941 */ /* 0x000fea0003800200 */
.L_x_13721:
[----:B------:R-:W0:Y:S01]  /*ecd0*/  LDS R137, [R137+0x2a00] ;  /* 0x002a000089897984 */ /* 0x000e220000000800 */
[----:B------:R-:W-:Y:S04]  /*ece0*/  BSSY.RECONVERGENT B0, `(.L_x_13723) ;  /* 0x0000004000007945 */ /* 0x000fe80003800200 */
[----:B------:R-:W-:Y:S05]  /*ecf0*/  @!P2 BRA `(.L_x_13724) ;  /* 0x000000000008a947 */ /* 0x000fea0003800000 */
[----:B------:R1:W-:Y:S04]  /*ed00*/  REDG.E.ADD.F32.FTZ.RN.STRONG.GPU desc[UR28][R64.64+0x900], R209 ;  /* 0x000900d1400079a6 */ /* 0x0003e8000c12f31c */
[----:B0-----:R0:W-:Y:S02]  /*ed10*/  REDG.E.ADD.F32.FTZ.RN.STRONG.GPU desc[UR28][R68.64+0x900], R137 ;  /* 0x00090089440079a6 */ /* 0x0011e4000c12f31c */
.L_x_13724:
[----:B------:R-:W-:Y:S05]  /*ed20*/  BSYNC.RECONVERGENT B0 ;  /* 0x0000000000007941 */ /* 0x000fea0003800200 */
.L_x_13723:
[----:B0-----:R0:W0:Y:S01]  /*ed30*/  LDS R137, [R136+0x2a80] ;  /* 0x002a800088897984 */ /* 0x0010220000000800 */
[----:B------:R-:W-:Y:S04]  /*ed40*/  BSSY.RECONVERGENT B0, `(.L_x_13725) ;  /* 0x0000004000007945 */ /* 0x000fe80003800200 */
[----:B------:R-:W-:Y:S05]  /*ed50*/  @!P3 BRA `(.L_x_13726) ;  /* 0x000000000008b947 */ /* 0x000fea0003800000 */
[----:B------:R1:W-:Y:S04]  /*ed60*/  REDG.E.ADD.F32.FTZ.RN.STRONG.GPU desc[UR28][R64.64+0x980], R207 ;  /* 0x000980cf400079a6 */ /* 0x0003e8000c12f31c */
[----:B0-----:R0:W-:Y:S02]  /*ed70*/  REDG.E.ADD.F32.FTZ.RN.STRONG.GPU desc[UR28][R68.64+0x980], R137 ;  /* 0x00098089440079a6 */ /* 0x0011e4000c12f31c */
.L_x_13726:
[----:B------:R-:W-:Y:S05]  /*ed80*/  BSYNC.RECONVERGENT B0 ;  /* 0x0000000000007941 */ /* 0x000fea0003800200 */
.L_x_13725:
[----:B0-----:R0:W0:Y:S01]  /*ed90*/  LDS R137, [R134+0x2b00] ;  /* 0x002b000086897984 */ /* 0x0010220000000800 */
[----:B------:R-:W-:Y:S04]  /*eda0*/  BSSY.RECONVERGENT B0, `(.L_x_13727) ;  /* 0x0000004000007945 */ /* 0x000fe80003800200 */
[----:B------:R-:W-:Y:S05]  /*edb0*/  @!P4 BRA `(.L_x_13728) ;  /* 0x000000000008c947 */ /* 0x000fea0003800000 */
[----:B------:R1:W-:Y:S04]  /*edc0*/  REDG.E.ADD.F32.FTZ.RN.STRONG.GPU desc[UR28][R64.64+0xa00], R205 ;  /* 0x000a00cd400079a6 */ /* 0x0003e8000c12f31c */
[----:B0-----:R0:W-:Y:S02]  /*edd0*/  REDG.E.ADD.F32.FTZ.RN.STRONG.GPU desc[UR28][R68.64+0xa00], R137 ;  /* 0x000a0089440079a6 */ /* 0x0011e4000c12f31c */
.L_x_13728:
[----:B------:R-:W-:Y:S05]  /*ede0*/  BSYNC.RECONVERGENT B0 ;  /* 0x0000000000007941 */ /* 0x000fea0003800200 */
.L_x_13727:
[----:B------:R-:W0:Y:S01]  /*edf0*/  LDS R133, [R133+0x2b80] ;  /* 0x002b800085857984 */ /* 0x000e220000000800 */
[----:B------:R-:W-:Y:S04]  /*ee00*/  BSSY.RECONVERGENT B0, `(.L_x_13729) ;  /* 0x0000004000007945 */ /* 0x000fe80003800200 */
[----:B------:R-:W-:Y:S05]  /*ee10*/  @!P5 BRA `(.L_x_13730) ;  /* 0x000000000008d947 */ /* 0x000fea0003800000 */
[----:B------:R1:W-:Y:S04]  /*ee20*/  REDG.E.ADD.F32.FTZ.RN.STRONG.GPU desc[UR28][R64.64+0xa80], R203 ;  /* 0x000a80cb400079a6 */ /* 0x0003e8000c12f31c */
[----:B0-----:R0:W-:Y:S02]  /*ee30*/  REDG.E.ADD.F32.FTZ.RN.STRONG.GPU desc[UR28][R68.64+0xa80], R133 ;  /* 0x000a8085440079a6 */ /* 0x0011e4000c12f31c */
.L_x_13730:
[----:B------:R-:W-:Y:S05]  /*ee40*/  BSYNC.RECONVERGENT B0 ;  /* 0x0000000000007941 */ /* 0x000fea0003800200 */
.L_x_13729:
        /* <DEDUP_REMOVED lines=10> */
.L_x_13732:
[----:B------:R-:W-:Y:S05]  /*eef0*/  BSYNC.RECONVERGENT B0 ;  /* 0x0000000000007941 */ /* 0x000fea0003800200 */
.L_x_13731:
[----:B0-----:R0:W0:Y:S01]  /*ef00*/  LDS R133, [R130+0x2c80] ;  /* 0x002c800082857984 */ /* 0x0010220000000800 */
[----:B------:R-:W-:Y:S04]  /*ef10*/  BSSY.RECONVERGENT B0, `(.L_x_13733) ;  /* 0x0000004000007945 */ /* 0x000fe80003800200 */
[----:B------:R-:W-:Y:S05]  /*ef20*/  @!P2 BRA `(.L_x_13734) ;  /* 0x000000000008a947 */ /* 0x000fea0003800000 */
[----:B------:R1:W-:Y:S04]  /*ef30*/  REDG.E.ADD.F32.FTZ.RN.STRONG.GPU desc[UR28][R64.64+0xb80], R199 ;  /* 0x000b80c7400079a6 */ /* 0x0003e8000c12f31c */
[----:B0-----:R0:W-:Y:S02]  /*ef40*/  REDG.E.ADD.F32.FTZ.RN.STRONG.GPU desc[UR28][R68.64+0xb80], R133 ;  /* 0x000b8085440079a6 */ /* 0x0011e4000c12f31c */
.L_x_13734:
[----:B------:R-:W-:Y:S05]  /*ef50*/  BSYNC.RECONVERGENT B0 ;  /* 0x0000000000007941 */ /* 0x000fea0003800200 */
.L_x_13733:
[----:B------:R-:W0:Y:S01]  /*ef60*/  LDS R129, [R129+0x2d00] ;  /* 0x002d000081817984 */ /* 0x000e220000000800 */
[----:B------:R-:W-:Y:S04]  /*ef70*/  BSSY.RECONVERGENT B0, `(.L_x_13735) ;  /* 0x0000004000007945 */ /* 0x000fe80003800200 */
[----:B------:R-:W-:Y:S05]  /*ef80*/  @!P3 BRA `(.L_x_13736) ;  /* 0x000000000008b947 */ /* 0x000fea0003800000 */
[----:B------:R1:W-:Y:S04]  /*ef90*/  REDG.E.ADD.F32.FTZ.RN.STRONG.GPU desc[UR28][R64.64+0xc00], R197 ;  /* 0x000c00c5400079a6 */ /* 0x0003e8000c12f31c */
[----:B0-----:R0:W-:Y:S02]  /*efa0*/  REDG.E.ADD.F32.FTZ.RN.STRONG.GPU desc[UR28][R68.64+0xc00], R129 ;  /* 0x000c0081440079a6 */ /* 0x0011e4000c12f31c */
.L_x_13736:
[----:B------:R-:W-:Y:S05]  /*efb0*/  BSYNC.RECONVERGENT B0 ;  /* 0x0000000000007941 */ /* 0x000fea0003800200 */
.L_x_13735:
[----:B0-----:R0:W0:Y:S01]  /*efc0*/  LDS R129, [R128+0x2d80] ;  /* 0x002d800080817984 */ /* 0x0010220000000800 */
[----:B------:R-:W-:Y:S04]  /*efd0*/  BSSY.RECONVERGENT B0, `(.L_x_13737) ;  /* 0x0000004000007945 */ /* 0x000fe80003800200 */
[----:B------:R-:W-:Y:S05]  /*efe0*/  @!P4 BRA `(.L_x_13738) ;  /* 0x000000000008c947 */ /* 0x000fea0003800000 */
[----:B------:R1:W-:Y:S04]  /*eff0*/  REDG.E.ADD.F32.FTZ.RN.STRONG.GPU desc[UR28][R64.64+0xc80], R195 ;  /* 0x000c80c3400079a6 */ /* 0x0003e8000c12f31c */
[----:B0-----:R0:W-:Y:S02]  /*f000*/  REDG.E.ADD.F32.FTZ.RN.STRONG.GPU desc[UR28][R68.64+0xc80], R129 ;  /* 0x000c8081440079a6 */ /* 0x0011e4000c12f31c */
.L_x_13738:
[----:B------:R-:W-:Y:S05]  /*f010*/  BSYNC.RECONVERGENT B0 ;  /* 0x0000000000007941 */ /* 0x000fea0003800200 */
.L_x_13737:
[----:B------:R-:W0:Y:S01]  /*f020*/  LDS R127, [R127+0x2e00] ;  /* 0x002e00007f7f7984 */ /* 0x000e220000000800 */
[----:B------:R-:W-:Y:S04]  /*f030*/  BSSY.RECONVERGENT B0, `(.L_x_13739) ;  /* 0x0000004000007945 */ /* 0x000fe80003800200 */
[----:B------:R-:W-:Y:S05]  /*f040*/  @!P5 BRA `(.L_x_13740) ;  /* 0x000000000008d947 */ /* 0x000fea0003800000 */
[----:B------:R1:W-:Y:S04]  /*f050*/  REDG.E.ADD.F32.FTZ.RN.STRONG.GPU desc[UR28][R64.64+0xd00], R193 ;  /* 0x000d00c1400079a6 */ /* 0x0003e8000c12f31c */
[----:B0-----:R0:W-:Y:S02]  /*f060*/  REDG.E.ADD.F32.FTZ.RN.STRONG.GPU desc[UR28][R68.64+0xd00], R127 ;  /* 0x000d007f440079a6 */ /* 0x0011e4000c12f31c */
.L_x_13740:
[----:B------:R-:W-:Y:S05]  /*f070*/  BSYNC.RECONVERGENT B0 ;  /* 0x0000000000007941 */ /* 0x000fea0003800200 */
.L_x_13739:
        /* <DEDUP_REMOVED lines=10> */
.L_x_13742:
[----:B------:R-:W-:Y:S05]  /*f120*/  BSYNC.RECONVERGENT B0 ;  /* 0x0000000000007941 */ /* 0x000fea0003800200 */
.L_x_13741:
[----:B------:R-:W0:Y:S01]  /*f130*/  LDS R103, [R103+0x2f00] ;  /* 0x002f000067677984 */ /* 0x000e220000000800 */
[----:B------:R-:W-:Y:S04]  /*f140*/  BSSY.RECONVERGENT B0, `(.L_x_13743) ;  /* 0x0000004000007945 */ /* 0x000fe80003800200 */
[----:B------:R-:W-:Y:S05]  /*f150*/  @!P2 BRA `(.L_x_13744) ;  /* 0x000000000008a947 */ /* 0x000fea0003800000 */
[----:B------:R1:W-:Y:S04]  /*f160*/  REDG.E.ADD.F32.FTZ.RN.STRONG.GPU desc[UR28][R64.64+0xe00], R183 ;  /* 0x000e00b7400079a6 */ /* 0x0003e8000c12f31c */
[----:B0-----:R0:W-:Y:S02]  /*f170*/  REDG.E.ADD.F32.FTZ.RN.STRONG.GPU desc[UR28][R68.64+0xe00], R103 ;  /* 0x000e0067440079a6 */ /* 0x0011e4000c12f31c */
.L_x_13744:
[----:B------:R-:W-:Y:S05]  /*f180*/  BSYNC.RECONVERGENT B0 ;  /* 0x0000000000007941 */ /* 0x000fea0003800200 */
.L_x_13743:
[----:B------:R-:W0:Y:S01]  /*f190*/  LDS R101, [R101+0x2f80] ;  /* 0x002f800065657984 */ /* 0x000e220000000800 */
[----:B------:R-:W-:Y:S04]  /*f1a0*/  BSSY.RECONVERGENT B0, `(.L_x_13745) ;  /* 0x0000004000007945 */ /* 0x000fe80003800200 */
[----:B------:R-:W-:Y:S05]  /*f1b0*/  @!P3 BRA `(.L_x_13746) ;  /* 0x000000000008b947 */ /* 0x000fea0003800000 */
[----:B------:R1:W-:Y:S04]  /*f1c0*/  REDG.E.ADD.F32.FTZ.RN.STRONG.GPU desc[UR28][R64.64+0xe80], R161 ;  /* 0x000e80a1400079a6 */ /* 0x0003e8000c12f31c */
[----:B0-----:R0:W-:Y:S02]  /*f1d0*/  REDG.E.ADD.F32.FTZ.RN.STRONG.GPU desc[UR28][R68.64+0xe80], R101 ;  /* 0x000e8065440079a6 */ /* 0x0011e4000c12f31c */
.L_x_13746:
[----:B------:R-:W-:Y:S05]  /*f1e0*/  BSYNC.RECONVERGENT B0 ;  /* 0x0000000000007941 */ /* 0x000fea0003800200 */
.L_x_13745:
[----:B------:R-:W0:Y:S01]  /*f1f0*/  LDS R99, [R99+0x3000] ;  /* 0x0030000063637984 */ /* 0x000e220000000800 */
[----:B------:R-:W-:Y:S04]  /*f200*/  BSSY.RECONVERGENT B0, `(.L_x_13747) ;  /* 0x0000004000007945 */ /* 0x000fe80003800200 */
[----:B------:R-:W-:Y:S05]  /*f210*/  @!P4 BRA `(.L_x_13748) ;  /* 0x000000000008c947 */ /* 0x000fea0003800000 */
[----:B------:R1:W-:Y:S04]  /*f220*/  REDG.E.ADD.F32.FTZ.RN.STRONG.GPU desc[UR28][R64.64+0xf00], R159 ;  /* 0x000f009f400079a6 */ /* 0x0003e8000c12f31c */
[----:B0-----:R0:W-:Y:S02]  /*f230*/  REDG.E.ADD.F32.FTZ.RN.STRONG.GPU desc[UR28][R68.64+0xf00], R99 ;  /* 0x000f0063440079a6 */ /* 0x0011e4000c12f31c */
.L_x_13748:
[----:B------:R-:W-:Y:S05]  /*f240*/  BSYNC.RECONVERGENT B0 ;  /* 0x0000000000007941 */ /* 0x000fea0003800200 */
.L_x_13747:
[----:B0-----:R0:W0:Y:S01]  /*f250*/  LDS R99, [R98+0x3080] ;  /* 0x0030800062637984 */ /* 0x0010220000000800 */
[----:B------:R-:W-:Y:S04]  /*f260*/  BSSY.RECONVERGENT B0, `(.L_x_13749) ;  /* 0x0000004000007945 */ /* 0x000fe80003800200 */
[----:B------:R-:W-:Y:S05]  /*f270*/  @!P5 BRA `(.L_x_13750) ;  /* 0x000000000008d947 */ /* 0x000fea0003800000 */
[----:B------:R1:W-:Y:S04]  /*f280*/  REDG.E.ADD.F32.FTZ.RN.STRONG.GPU desc[UR28][R64.64+0xf80], R157 ;  /* 0x000f809d400079a6 */ /* 0x0003e8000c12f31c */
[----:B0-----:R0:W-:Y:S02]  /*f290*/  REDG.E.ADD.F32.FTZ.RN.STRONG.GPU desc[UR28][R68.64+0xf80], R99 ;  /* 0x000f8063440079a6 */ /* 0x0011e4000c12f31c */
.L_x_13750:
[----:B------:R-:W-:Y:S05]  /*f2a0*/  BSYNC.RECONVERGENT B0 ;  /* 0x0000000000007941 */ /* 0x000fea0003800200 */
.L_x_13749:
[----:B-1-3--:R-:W1:Y:S01]  /*f2b0*/  SHFL.DOWN PT, R64, R71, 0x1, 0x1f ;  /* 0x08201f0047407f89 */ /* 0x00ae6200000e0000 */
[----:B------:R-:W-:Y:S01]  /*f2c0*/  ISETP.GT.AND P2, PT, R208, 0x1e, PT ;  /* 0x0000001ed000780c */ /* 0x000fe20003f44270 */
[----:B------:R-:W-:Y:S01]  /*f2d0*/  FMUL.FTZ R223, R102, R223 ;  /* 0x000000df66df7220 */ /* 0x000fe20000410000 */
[----:B------:R-:W-:Y:S01]  /*f2e0*/  ISETP.NE.AND P3, PT, R208, RZ, PT ;  /* 0x000000ffd000720c */ /* 0x000fe20003f65270 */
[----:B------:R-:W3:Y:S01]  /*f2f0*/  SHFL.DOWN PT, R65, R106, 0x1, 0x1f ;  /* 0x08201f006a417f89 */ /* 0x000ee200000e0000 */
[----:B------:R-:W-:Y:S01]  /*f300*/  FMUL.FTZ R189, R182, R189 ;  /* 0x000000bdb6bd7220 */ /* 0x000fe20000410000 */
[----:B------:R-:W-:Y:S01]  /*f310*/  FFMA.FTZ R104, R104, R221, R223 ;  /* 0x000000dd68687223 */ /* 0x000fe200000100df */
        /* <DEDUP_REMOVED lines=17> */
[----:B-1----:R-:W-:Y:S01]  /*f430*/  @!P2 FADD.FTZ R71, R71, R64 ;  /* 0x000000404747a221 */ /* 0x002fe20000010000 */
[----:B------:R-:W-:Y:S01]  /*f440*/  FFMA.FTZ R109, R52, R107, R109 ;  /* 0x0000006b346d7223 */ /* 0x000fe2000001006d */
[----:B------:R-:W-:Y:S01]  /*f450*/  FFMA.FTZ R124, R53, R126, R124 ;  /* 0x0000007e357c7223 */ /* 0x000fe2000001007c */
[----:B------:R-:W-:Y:S01]  /*f460*/  FFMA.FTZ R217, R48, R119, R217 ;  /* 0x0000007730d97223 */ /* 0x000fe200000100d9 */
[----:B---3--:R-:W-:Y:S01]  /*f470*/  @!P2 FADD.FTZ R106, R106, R65 ;  /* 0x000000416a6aa221 */ /* 0x008fe20000010000 */
[----:B------:R-:W1:Y:S01]  /*f480*/  SHFL.DOWN PT, R64, R71, 0x2, 0x1f ;  /* 0x08401f0047407f89 */ /* 0x000e6200000e0000 */
[----:B------:R-:W-:Y:S01]  /*f490*/  ISETP.GT.AND P2, PT, R208, 0x1d, PT ;  /* 0x0000001dd000780c */ /* 0x000fe20003f44270 */
[----:B------:R-:W-:Y:S01]  /*f4a0*/  FFMA.FTZ R67, R45, R121, R120 ;  /* 0x000000792d437223 */ /* 0x000fe20000010078 */
[----:B------:R-:W-:Y:S01]  /*f4b0*/  BSSY.RECONVERGENT B0, `(.L_x_13751) ;  /* 0x0000032000007945 */ /* 0x000fe20003800200 */
[----:B------:R-:W3:Y:S01]  /*f4c0*/  SHFL.DOWN PT, R65, R106, 0x2, 0x1f ;  /* 0x08401f006a417f89 */ /* 0x000ee200000e0000 */
        /* <DEDUP_REMOVED lines=9> */
[----:B-1----:R-:W-:Y:S01]  /*f560*/  @!P2 FADD.FTZ R71, R71, R64 ;  /* 0x000000404747a221 */ /* 0x002fe20000010000 */
[----:B---3--:R-:W-:-:S04]  /*f570*/  @!P2 FADD.FTZ R106, R106, R65 ;  /* 0x000000416a6aa221 */ /* 0x008fc80000010000 */
[----:B------:R-:W1:Y:S01]  /*f580*/  SHFL.DOWN PT, R64, R71, 0x4, 0x1f ;  /* 0x08801f0047407f89 */ /* 0x000e6200000e0000 */
[----:B------:R-:W-:-:S03]  /*f590*/  ISETP.GT.AND P2, PT, R208, 0x1b, PT ;  /* 0x0000001bd000780c */ /* 0x000fc60003f44270 */
[----:B------:R-:W3:Y:S10]  /*f5a0*/  SHFL.DOWN PT, R65, R106, 0x4, 0x1f ;  /* 0x08801f006a417f89 */ /* 0x000ef400000e0000 */
[----:B-1----:R-:W-:Y:S01]  /*f5b0*/  @!P2 FADD.FTZ R71, R71, R64 ;  /* 0x000000404747a221 */ /* 0x002fe20000010000 */
[----:B---3--:R-:W-:-:S04]  /*f5c0*/  @!P2 FADD.FTZ R106, R106, R65 ;  /* 0x000000416a6aa221 */ /* 0x008fc80000010000 */
[----:B------:R-:W1:Y:S01]  /*f5d0*/  SHFL.DOWN PT, R64, R71, 0x8, 0x1f ;  /* 0x09001f0047407f89 */ /* 0x000e6200000e0000 */
[----:B------:R-:W-:-:S03]  /*f5e0*/  ISETP.GT.AND P2, PT, R208, 0x17, PT ;  /* 0x00000017d000780c */ /* 0x000fc60003f44270 */
[----:B------:R-:W3:Y:S10]  /*f5f0*/  SHFL.DOWN PT, R65, R106, 0x8, 0x1f ;  /* 0x09001f006a417f89 */ /* 0x000ef400000e0000 */
[----:B-1----:R-:W-:Y:S01]  /*f600*/  @!P2 FADD.FTZ R71, R71, R64 ;  /* 0x000000404747a221 */ /* 0x002fe20000010000 */
[----:B------:R-:W-:Y:S01]  /*f610*/  FMUL.FTZ R64, R117, R185 ;  /* 0x000000b975407220 */ /* 0x000fe20000410000 */
[----:B---3--:R-:W-:-:S03]  /*f620*/  @!P2 FADD.FTZ R106, R106, R65 ;  /* 0x000000416a6aa221 */ /* 0x008fc60000010000 */
[----:B------:R-:W1:Y:S01]  /*f630*/  SHFL.DOWN PT, R66, R71, 0x10, 0x1f ;  /* 0x0a001f0047427f89 */ /* 0x000e6200000e0000 */
[----:B------:R-:W-:Y:S01]  /*f640*/  FFMA.FTZ R64, R115, R187, R64 ;  /* 0x000000bb73407223 */ /* 0x000fe20000010040 */
[----:B------:R-:W-:Y:S02]  /*f650*/  ISETP.GT.AND P2, PT, R208, 0xf, PT ;  /* 0x0000000fd000780c */ /* 0x000fe40003f44270 */
[----:B------:R-:W3:Y:S01]  /*f660*/  SHFL.DOWN PT, R65, R106, 0x10, 0x1f ;  /* 0x0a001f006a417f89 */ /* 0x000ee200000e0000 */
[----:B------:R-:W-:Y:S01]  /*f670*/  FFMA.FTZ R81, R64, R34, R81 ;  /* 0x0000002240517223 */ /* 0x000fe20000010051 */
[----:B------:R-:W-:-:S04]  /*f680*/  FFMA.FTZ R104, R49, R64, R104 ;  /* 0x0000004031687223 */ /* 0x000fc80000010068 */
[----:B------:R-:W-:Y:S01]  /*f690*/  FADD.FTZ R39, R104, R39 ;  /* 0x0000002768277221 */ /* 0x000fe20000010000 */
[----:B-1----:R-:W-:Y:S01]  /*f6a0*/  FADD.FTZ R64, R71, R66 ;  /* 0x0000004247407221 */ /* 0x002fe20000010000 */
[----:B------:R-:W-:Y:S01]  /*f6b0*/  FMUL.FTZ R66, R113, R135 ;  /* 0x0000008771427220 */ /* 0x000fe20000410000 */
[----:B---3--:R-:W-:-:S03]  /*f6c0*/  FADD.FTZ R65, R106, R65 ;  /* 0x000000416a417221 */ /* 0x008fc60000010000 */
[----:B------:R-:W-:Y:S02]  /*f6d0*/  FFMA.FTZ R66, R111, R163, R66 ;  /* 0x000000a36f427223 */ /* 0x000fe40000010042 */
[----:B------:R1:W-:Y:S02]  /*f6e0*/  @!P3 STS.64 [UR25+0x3188], R64 ;  /* 0x00318840ff00b988 */ /* 0x0003e40008000a19 */
[----:B------:R-:W-:Y:S01]  /*f6f0*/  FFMA.FTZ R116, R47, R66, R116 ;  /* 0x000000422f747223 */ /* 0x000fe20000010074 */
[----:B------:R-:W-:-:S03]  /*f700*/  FFMA.FTZ R79, R66, R32, R79 ;  /* 0x00000020424f7223 */ /* 0x000fc6000001004f */
[----:B------:R-:W-:Y:S01]  /*f710*/  FADD.FTZ R43, R116, R43 ;  /* 0x0000002b742b7221 */ /* 0x000fe20000010000 */
[----:B-1----:R-:W-:Y:S02]  /*f720*/  FSEL R64, R71, R64, P2 ;  /* 0x0000004047407208 */ /* 0x002fe40001000000 */
[----:B------:R-:W-:Y:S01]  /*f730*/  FSEL R65, R106, R65, P2 ;  /* 0x000000416a417208 */ /* 0x000fe20001000000 */
[----:B------:R-:W-:Y:S06]  /*f740*/  BAR.SYNC.DEFER_BLOCKING 0x0 ;  /* 0x0000000000007b1d */ /* 0x000fec0000010000 */
[----:B------:R-:W-:Y:S05]  /*f750*/  @P4 BRA `(.L_x_13752) ;  /* 0x00000000001c4947 */ /* 0x000fea0003800000 */
[----:B------:R-:W-:Y:S02]  /*f760*/  UISETP.NE.AND UP0, UPT, UR19, UR44, UPT ;  /* 0x0000002c1300728c */ /* 0x000fe4000bf05270 */
[----:B------:R-:W-:-:S04]  /*f770*/  ULEA UR30, UR8, UR25, 0x3 ;  /* 0x00000019081e7291 */ /* 0x000fc8000f8e18ff */
[----:B------:R-:W-:-:S13]  /*f780*/  PLOP3.LUT P2, PT, PT, PT, UP0, 0x80, 0x8 ;  /* 0x000000000008781c */ /* 0x000fda0003f4f008 */
[----:B------:R-:W1:Y:S02]  /*f790*/  @P2 LDS.64 R66, [UR30+0x56d0] ;  /* 0x0056d01eff422984 */ /* 0x000e640008000a00 */
[----:B-1----:R-:W-:Y:S01]  /*f7a0*/  @P2 FADD.FTZ R64, R64, R66 ;  /* 0x0000004240402221 */ /* 0x002fe20000010000 */
[----:B------:R-:W-:-:S05]  /*f7b0*/  @P2 FADD.FTZ R65, R65, R67 ;  /* 0x0000004341412221 */ /* 0x000fca0000010000 */
[----:B------:R1:W-:Y:S02]  /*f7c0*/  STS.64 [UR30+0x56d0], R64 ;  /* 0x0056d040ff007988 */ /* 0x0003e40008000a1e */
.L_x_13752:
[----:B------:R-:W-:Y:S05]  /*f7d0*/  BSYNC.RECONVERGENT B0 ;  /* 0x0000000000007941 */ /* 0x000fea0003800200 */
.L_x_13751:
[----:B------:R-:W-:-:S04]  /*f7e0*/  UIADD3 UR8, UPT, UPT, UR8, 0x1, URZ ;  /* 0x0000000108087890 */ /* 0x000fc8000fffe0ff */
[----:B------:R-:W-:-:S09]  /*f7f0*/  UISETP.GE.AND UP0, UPT, UR8, UR45, UPT ;  /* 0x0000002d0800728c */ /* 0x000fd2000bf06270 */
[----:B------:R-:W-:Y:S05]  /*f800*/  BRA.U !UP0, `(.L_x_13753) ;  /* 0xffffff5508347547 */ /* 0x000fea000b83ffff */
.L_x_13673:
[----:B------:R-:W-:Y:S01]  /*f810*/  BAR.SYNC.DEFER_BLOCKING 0x0 ;  /* 0x0000000000007b1d */ /* 0x000fe20000010000 */
[C---:B------:R-:W-:Y:S01]  /*f820*/  SHF.L.U32 R31, R3.reuse, 0x4, RZ ;  /* 0x00000004031f7819 */ /* 0x040fe200000006ff */
[----:B------:R-:W-:Y:S01]  /*f830*/  UIMAD UR8, UR19, -0x200, UR27 ;  /* 0xfffffe00130878a4 */ /* 0x000fe2000f8e021b */
[----:B------:R-:W-:Y:S02]  /*f840*/  LOP3.LUT R32, R3, 0x1f, RZ, 0xc0, !PT ;  /* 0x0000001f03207812 */ /* 0x000fe400078ec0ff */
        /* <DEDUP_REMOVED lines=13> */
[----:B-1----:R-:W-:Y:S02]  /*f920*/  PRMT R64, RZ, 0x7610, R64 ;  /* 0x00007610ff407816 */ /* 0x002fe40000000040 */
[----:B------:R-:W-:Y:S02]  /*f930*/  PRMT R65, RZ, 0x7610, R65 ;  /* 0x00007610ff417816 */ /* 0x000fe40000000041 */
[----:B------:R-:W-:Y:S02]  /*f940*/  PRMT R66, RZ, 0x7610, R66 ;  /* 0x00007610ff427816 */ /* 0x000fe40000000042 */
[----:B------:R-:W-:Y:S02]  /*f950*/  PRMT R67, RZ, 0x7610, R67 ;  /* 0x00007610ff437816 */ /* 0x000fe40000000043 */
[----:B0-----:R-:W-:-:S02]  /*f960*/  PRMT R68, RZ, 0x7610, R68 ;  /* 0x00007610ff447816 */ /* 0x001fc40000000044 */
[----:B------:R-:W-:Y:S02]  /*f970*/  PRMT R69, RZ, 0x7610, R69 ;  /* 0x00007610ff457816 */ /* 0x000fe40000000045 */
[----:B------:R-:W-:Y:S02]  /*f980*/  PRMT R70, RZ, 0x7610, R70 ;  /* 0x00007610ff467816 */ /* 0x000fe40000000046 */
[----:B------:R-:W-:Y:S02]  /*f990*/  PRMT R71, RZ, 0x7610, R71 ;  /* 0x00007610ff477816 */ /* 0x000fe40000000047 */
[----:B------:R-:W-:Y:S02]  /*f9a0*/  F2FP.F16.F32.PACK_AB R78, R79, R78 ;  /* 0x0000004e4f4e723e */ /* 0x000fe400000000ff */
[----:B------:R-:W-:Y:S02]  /*f9b0*/  F2FP.F16.F32.PACK_AB R80, R81, R80 ;  /* 0x000000505150723e */ /* 0x000fe400000000ff */
[----:B------:R-:W-:-:S02]  /*f9c0*/  F2FP.F16.F32.PACK_AB R82, R83, R82 ;  /* 0x000000525352723e */ /* 0x000fc400000000ff */
[----:B------:R-:W-:Y:S02]  /*f9d0*/  F2FP.F16.F32.PACK_AB R86, R87, R86 ;  /* 0x000000565756723e */ /* 0x000fe400000000ff */
[----:B------:R-:W-:Y:S01]  /*f9e0*/  F2FP.F16.F32.PACK_AB R88, R89, R88 ;  /* 0x000000585958723e */ /* 0x000fe200000000ff */
[----:B------:R-:W-:Y:S01]  /*f9f0*/  ULEA UR30, UR19, 0xfffffe00, 0x9 ;  /* 0xfffffe00131e7891 */ /* 0x000fe2000f8e48ff */
[----:B------:R-:W-:Y:S02]  /*fa00*/  ISETP.GE.AND P2, PT, R31, UR8, PT ;  /* 0x000000081f007c0c */ /* 0x000fe4000bf46270 */
[----:B------:R-:W-:Y:S02]  /*fa10*/  F2FP.F16.F32.PACK_AB R84, R85, R84 ;  /* 0x000000545554723e */ /* 0x000fe400000000ff */
[----:B------:R-:W-:Y:S02]  /*fa20*/  F2FP.F16.F32.PACK_AB R90, R91, R90 ;  /* 0x0000005a5b5a723e */ /* 0x000fe400000000ff */
[----:B------:R-:W-:Y:S01]  /*fa30*/  F2FP.F16.F32.PACK_AB R92, R92, R93 ;  /* 0x0000005d5c5c723e */ /* 0x000fe200000000ff */
[----:B------:R-:W0:Y:S01]  /*fa40*/  S2UR UR36, SR_CTAID.X ;  /* 0x00000000002479c3 */ /* 0x000e220000002500 */
[----:B------:R-:W-:Y:S01]  /*fa50*/  ISETP.GE.AND P1, PT, R54, UR8, PT ;  /* 0x0000000836007c0c */ /* 0x000fe2000bf26270 */
[----:B------:R-:W0:Y:S01]  /*fa60*/  LDCU.64 UR32, c[0x0][0x4f8] ;  /* 0x00009f00ff2077ac */ /* 0x000e220008000a00 */
[----:B------:R-:W-:-:S02]  /*fa70*/  LOP3.LUT R53, R31, 0x40, RZ, 0xfc, !PT ;  /* 0x000000401f357812 */ /* 0x000fc400078efcff */
[C---:B------:R-:W-:Y:S01]  /*fa80*/  LOP3.LUT R51, R31.reuse, 0x60, RZ, 0xfc, !PT ;  /* 0x000000601f337812 */ /* 0x040fe200078efcff */
[----:B------:R-:W3:Y:S01]  /*fa90*/  @!P2 LDG.E.U16 R55, desc[UR28][R56.64] ;  /* 0x0000001c3837a981 */ /* 0x000ee2000c1e1500 */
[C---:B------:R-:W-:Y:S01]  /*faa0*/  LOP3.LUT R52, R31.reuse, 0x80, RZ, 0xfc, !PT ;  /* 0x000000801f347812 */ /* 0x040fe200078efcff */
[----:B------:R-:W1:Y:S01]  /*fab0*/  LDCU.64 UR34, c[0x0][0x500] ;  /* 0x0000a000ff2277ac */ /* 0x000e620008000a00 */
[C---:B------:R-:W-:Y:S02]  /*fac0*/  LOP3.LUT R33, R31.reuse, 0xa0, RZ, 0xfc, !PT ;  /* 0x000000a01f217812 */ /* 0x040fe400078efcff */
[----:B------:R-:W-:Y:S02]  /*fad0*/  LOP3.LUT R50, R31, 0xc0, RZ, 0xfc, !PT ;  /* 0x000000c01f327812 */ /* 0x000fe400078efcff */
[----:B------:R-:W-:Y:S01]  /*fae0*/  ISETP.GE.AND P0, PT, R53, UR8, PT ;  /* 0x0000000835007c0c */ /* 0x000fe2000bf06270 */
[----:B------:R-:W5:Y:S01]  /*faf0*/  @!P1 LDG.E.U16 R58, desc[UR28][R56.64+0x40] ;  /* 0x0000401c383a9981 */ /* 0x000f62000c1e1500 */
[----:B------:R-:W-:-:S02]  /*fb00*/  LOP3.LUT R49, R31, 0xe0, RZ, 0xfc, !PT ;  /* 0x000000e01f317812 */ /* 0x000fc400078efcff */
        /* <DEDUP_REMOVED lines=35> */
[----:B------:R-:W-:-:S03]  /*fd40*/  UIADD3 UR27, UPT, UPT, -UR30, UR27, URZ ;  /* 0x0000001b1e1b7290 */ /* 0x000fc6000fffe1ff */
[----:B---3--:R-:W-:Y:S04]  /*fd50*/  STS.U16 [R4], R55 ;  /* 0x0000003704007388 */ /* 0x008fe80000000400 */
[----:B-----5:R-:W-:Y:S04]  /*fd60*/  STS.U16 [R5+0x40], R58 ;  /* 0x0000403a05007388 */ /* 0x020fe80000000400 */
[----:B--2---:R-:W-:Y:S04]  /*fd70*/  STS.U16 [R6+0x80], R59 ;  /* 0x0000803b06007388 */ /* 0x004fe80000000400 */
        /* <DEDUP_REMOVED lines=23> */
[----:B------:R-:W2:Y:S01]  /*fef0*/  LDS.U16 R55, [R20+0x8] ;  /* 0x0000080014377984 */ /* 0x000ea20000000400 */
[----:B----4-:R-:W-:Y:S02]  /*ff00*/  HADD2.F32 R57, -RZ, R57.H0_H0 ;  /* 0x20000039ff397230 */ /* 0x010fe40000004100 */
[----:B------:R-:W-:Y:S01]  /*ff10*/  FSETP.GTU.FTZ.AND P4, PT, R60, 20, PT ;  /* 0x41a000003c00780b */ /* 0x000fe20003f9c000 */
[----:B------:R-:W-:Y:S02]  /*ff20*/  FADD.FTZ R61, R56, UR7 ;  /* 0x00000007383d7e21 */ /* 0x000fe40008010000 */
[----:B------:R-:W-:Y:S01]  /*ff30*/  FADD.FTZ R62, R57, UR7 ;  /* 0x00000007393e7e21 */ /* 0x000fe20008010000 */
[----:B------:R-:W3:Y:S02]  /*ff40*/  LDS.U16 R56, [R20+0xc] ;  /* 0x00000c0014387984 */ /* 0x000ee40000000400 */
[----:B------:R-:W-:-:S02]  /*ff50*/  FSETP.GTU.FTZ.AND P5, PT, R61, 20, PT ;  /* 0x41a000003d00780b */ /* 0x000fc40003fbc000 */
[----:B------:R-:W4:Y:S01]  /*ff60*/  LDS.U16 R57, [R20+0xe] ;  /* 0x00000e0014397984 */ /* 0x000f220000000400 */
[----:B-----5:R-:W-:-:S04]  /*ff70*/  HADD2.F32 R58, -RZ, R58.H0_H0 ;  /* 0x2000003aff3a7230 */ /* 0x020fc80000004100 */
[----:B------:R-:W-:Y:S01]  /*ff80*/  @!P4 FMUL.FTZ R60, R60, -1.4426950216293334961 ;  /* 0xbfb8aa3b3c3cc820 */ /* 0x000fe20000410000 */
[----:B------:R-:W-:Y:S02]  /*ff90*/  FADD.FTZ R63, R58, UR7 ;  /* 0x000000073a3f7e21 */ /* 0x000fe40008010000 */
[----:B------:R-:W5:Y:S01]  /*ffa0*/  LDS.U16 R58, [R20+0x10] ;  /* 0x00001000143a7984 */ /* 0x000f620000000400 */
[----:B------:R-:W-:Y:S02]  /*ffb0*/  FSETP.GTU.FTZ.AND P6, PT, R62, 20, PT ;  /* 0x41a000003e00780b */ /* 0x000fe40003fdc000 */
[----:B------:R-:W0:Y:S01]  /*ffc0*/  @!P4 MUFU.EX2 R60, R60 ;  /* 0x0000003c003cc308 */ /* 0x000e220000000800 */
[----:B------:R-:W-:-:S07]  /*ffd0*/  @!P5 FMUL.FTZ R61, R61, -1.4426950216293334961 ;  /* 0xbfb8aa3b3d3dd820 */ /* 0x000fce0000410000 */
[----:B------:R-:W1:Y:S03]  /*ffe0*/  @!P5 MUFU.EX2 R61, R61 ;  /* 0x0000003d003dd308 */ /* 0x000e660000000800 */
[----:B------:R-:W-:Y:S01]  /*fff0*/  @!P6 FMUL.FTZ R62, R62, -1.4426950216293334961 ;  /* 0xbfb8aa3b3e3ee820 */ /* 0x000fe20000410000 */
[----:B------:R-:W-:Y:S01]  /*10000*/  FSETP.GTU.FTZ.AND P0, PT, R63, 20, PT ;  /* 0x41a000003f00780b */ /* 0x000fe20003f1c000 */
[----:B0-----:R-:W-:-:S04]  /*10010*/  @!P4 FADD.FTZ R60, R60, 1 ;  /* 0x3f8000003c3cc421 */ /* 0x001fc80000010000 */
[----:B------:R-:W0:Y:S01]  /*10020*/  @!P6 MUFU.EX2 R62, R62 ;  /* 0x0000003e003ee308 */ /* 0x000e220000000800 */
[----:B--2---:R-:W-:-:S07]  /*10030*/  HADD2.F32 R55, -RZ, R55.H0_H0 ;  /* 0x20000037ff377230 */ /* 0x004fce0000004100 */
[----:B------:R2:W5:Y:S01]  /*10040*/  @!P4 MUFU.RCP R65, R60 ;  /* 0x0000003c0041c308 */ /* 0x0005620000001000 */
[----:B-1----:R-:W-:Y:S01]  /*10050*/  @!P5 FADD.FTZ R61, R61, 1 ;  /* 0x3f8000003d3dd421 */ /* 0x002fe20000010000 */
[----:B---3--:R-:W-:Y:S02]  /*10060*/  HADD2.F32 R56, -RZ, R56.H0_H0 ;  /* 0x20000038ff387230 */ /* 0x008fe40000004100 */
[----:B----4-:R-:W-:Y:S02]  /*10070*/  HADD2.F32 R57, -RZ, R57.H0_H0 ;  /* 0x20000039ff397230 */ /* 0x010fe40000004100 */
[----:B------:R-:W-:Y:S01]  /*10080*/  FADD.FTZ R55, R55, UR7 ;  /* 0x0000000737377e21 */ /* 0x000fe20008010000 */
[----:B------:R-:W-:Y:S01]  /*10090*/  HADD2.F32 R22, -RZ, R22.H0_H0 ;  /* 0x20000016ff167230 */ /* 0x000fe20000004100 */
[----:B------:R1:W3:Y:S01]  /*100a0*/  @!P5 MUFU.RCP R64, R61 ;  /* 0x0000003d0040d308 */ /* 0x0002e20000001000 */
[----:B------:R-:W-:Y:S01]  /*100b0*/  @!P0 FMUL.FTZ R63, R63, -1.4426950216293334961 ;  /* 0xbfb8aa3b3f3f8820 */ /* 0x000fe20000410000 */
[----:B--2---:R-:W-:-:S02]  /*100c0*/  FADD.FTZ R60, R56, UR7 ;  /* 0x00000007383c7e21 */ /* 0x004fc40008010000 */
[----:B------:R-:W-:Y:S01]  /*100d0*/  FADD.FTZ R66, R22, UR7 ;  /* 0x0000000716427e21 */ /* 0x000fe20008010000 */
[----:B------:R-:W-:Y:S01]  /*100e0*/  FSETP.GTU.FTZ.AND P1, PT, R55, 20, PT ;  /* 0x41a000003700780b */ /* 0x000fe20003f3c000 */
[----:B0-----:R-:W-:Y:S01]  /*100f0*/  @!P6 FADD.FTZ R62, R62, 1 ;  /* 0x3f8000003e3ee421 */ /* 0x001fe20000010000 */
[----:B-----5:R-:W-:Y:S02]  /*10100*/  HADD2.F32 R58, -RZ, R58.H0_H0 ;  /* 0x2000003aff3a7230 */ /* 0x020fe40000004100 */
[----:B-1----:R-:W-:Y:S01]  /*10110*/  FADD.FTZ R61, R57, UR7 ;  /* 0x00000007393d7e21 */ /* 0x002fe20008010000 */
[----:B------:R-:W-:Y:S01]  /*10120*/  @!P4 FMUL.FTZ R44, R44, R65 ;  /* 0x000000412c2cc220 */ /* 0x000fe20000410000 */
[----:B------:R-:W-:Y:S01]  /*10130*/  FSETP.GTU.FTZ.AND P3, PT, R60, 20, PT ;  /* 0x41a000003c00780b */ /* 0x000fe20003f7c000 */
[----:B------:R-:W0:Y:S02]  /*10140*/  @!P0 MUFU.EX2 R63, R63 ;  /* 0x0000003f003f8308 */ /* 0x000e240000000800 */
[----:B------:R-:W-:-:S02]  /*10150*/  FSETP.GTU.FTZ.AND P4, PT, R61, 20, PT ;  /* 0x41a000003d00780b */ /* 0x000fc40003f9c000 */
[----:B------:R-:W-:-:S04]  /*10160*/  FSETP.GTU.FTZ.AND P2, PT, R66, 20, PT ;  /* 0x41a000004200780b */ /* 0x000fc80003f5c000 */
[----:B------:R1:W2:Y:S01]  /*10170*/  @!P6 MUFU.RCP R67, R62 ;  /* 0x0000003e0043e308 */ /* 0x0002a20000001000 */
[----:B---3--:R-:W-:Y:S01]  /*10180*/  @!P5 FMUL.FTZ R43, R43, R64 ;  /* 0x000000402b2bd220 */ /* 0x008fe20000410000 */
[----:B-1----:R-:W-:Y:S01]  /*10190*/  FADD.FTZ R62, R58, UR7 ;  /* 0x000000073a3e7e21 */ /* 0x002fe20008010000 */
[----:B------:R-:W-:-:S04]  /*101a0*/  @!P1 FMUL.FTZ R22, R55, -1.4426950216293334961 ;  /* 0xbfb8aa3b37169820 */ /* 0x000fc80000410000 */
[----:B------:R-:W-:Y:S01]  /*101b0*/  FSETP.GTU.FTZ.AND P5, PT, R62, 20, PT ;  /* 0x41a000003e00780b */ /* 0x000fe20003fbc000 */
[----:B------:R-:W-:Y:S01]  /*101c0*/  @!P3 FMUL.FTZ R57, R60, -1.4426950216293334961 ;  /* 0xbfb8aa3b3c39b820 */ /* 0x000fe20000410000 */
[----:B------:R-:W-:Y:S01]  /*101d0*/  @!P4 FMUL.FTZ R58, R61, -1.4426950216293334961 ;  /* 0xbfb8aa3b3d3ac820 */ /* 0x000fe20000410000 */
[----:B------:R-:W-:Y:S01]  /*101e0*/  @!P2 FMUL.FTZ R55, R66, -1.4426950216293334961 ;  /* 0xbfb8aa3b4237a820 */ /* 0x000fe20000410000 */
[----:B------:R-:W-:Y:S01]  /*101f0*/  HADD2.F32 R59, -RZ, R59.H0_H0 ;  /* 0x2000003bff3b7230 */ /* 0x000fe20000004100 */
[----:B------:R-:W1:Y:S01]  /*10200*/  @!P1 MUFU.EX2 R22, R22 ;  /* 0x0000001600169308 */ /* 0x000e620000000800 */
[----:B0-----:R-:W-:-:S03]  /*10210*/  @!P0 FADD.FTZ R63, R63, 1 ;  /* 0x3f8000003f3f8421 */ /* 0x001fc60000010000 */
[----:B------:R-:W-:-:S04]  /*10220*/  FADD.FTZ R64, R59, UR7 ;  /* 0x000000073b407e21 */ /* 0x000fc80008010000 */
[----:B------:R1:W0:Y:S01]  /*10230*/  @!P2 MUFU.EX2 R56, R55 ;  /* 0x000000370038a308 */ /* 0x0002220000000800 */
[----:B------:R-:W-:Y:S01]  /*10240*/  @!P5 FMUL.FTZ R59, R62, -1.4426950216293334961 ;  /* 0xbfb8aa3b3e3bd820 */ /* 0x000fe20000410000 */
[----:B--2---:R-:W-:-:S06]  /*10250*/  @!P6 FMUL.FTZ R42, R42, R67 ;  /* 0x000000432a2ae220 */ /* 0x004fcc0000410000 */
[----:B------:R-:W2:Y:S01]  /*10260*/  @!P3 MUFU.EX2 R57, R57 ;  /* 0x000000390039b308 */ /* 0x000ea20000000800 */
[----:B------:R-:W-:-:S07]  /*10270*/  FSETP.GTU.FTZ.AND P6, PT, R64, 20, PT ;  /* 0x41a000004000780b */ /* 0x000fce0003fdc000 */
[----:B------:R-:W3:Y:S08]  /*10280*/  @!P4 MUFU.EX2 R58, R58 ;  /* 0x0000003a003ac308 */ /* 0x000ef00000000800 */
[----:B------:R-:W4:Y:S01]  /*10290*/  @!P0 MUFU.RCP R62, R63 ;  /* 0x0000003f003e8308 */ /* 0x000f220000001000 */
[----:B-1----:R-:W-:Y:S01]  /*102a0*/  @!P1 FADD.FTZ R55, R22, 1 ;  /* 0x3f80000016379421 */ /* 0x002fe20000010000 */
[----:B0-----:R-:W-:Y:S01]  /*102b0*/  @!P2 FADD.FTZ R56, R56, 1 ;  /* 0x3f8000003838a421 */ /* 0x001fe20000010000 */
[----:B--2---:R-:W-:Y:S01]  /*102c0*/  @!P3 FADD.FTZ R57, R57, 1 ;  /* 0x3f8000003939b421 */ /* 0x004fe20000010000 */
[----:B------:R-:W-:Y:S01]  /*102d0*/  @!P6 FMUL.FTZ R60, R64, -1.4426950216293334961 ;  /* 0xbfb8aa3b403ce820 */ /* 0x000fe20000410000 */
[----:B------:R-:W0:Y:S01]  /*102e0*/  LDS.U16 R22, [R20+0x14] ;  /* 0x0000140014167984 */ /* 0x000e220000000400 */
[----:B---3--:R-:W-:-:S02]  /*102f0*/  @!P4 FADD.FTZ R58, R58, 1 ;  /* 0x3f8000003a3ac421 */ /* 0x008fc40000010000 */
[----:B------:R-:W1:Y:S01]  /*10300*/  @!P5 MUFU.EX2 R59, R59 ;  /* 0x0000003b003bd308 */ /* 0x000e620000000800 */
[----:B----4-:R-:W-:-:S07]  /*10310*/  @!P0 FMUL.FTZ R39, R39, R62 ;  /* 0x0000003e27278220 */ /* 0x010fce0000410000 */
[----:B------:R2:W-:Y:S01]  /*10320*/  @!P1 MUFU.RCP R61, R55 ;  /* 0x00000037003d9308 */ /* 0x0005e20000001000 */
[----:B------:R-:W-:Y:S02]  /*10330*/  ISETP.NE.AND P0, PT, R3, RZ, PT ;  /* 0x000000ff0300720c */ /* 0x000fe40003f05270 */
[----:B------:R-:W-:Y:S04]  /*10340*/  LDS.U16 R3, [R20+0x18] ;  /* 0x0000180014037984 */ /* 0x000fe80000000400 */
[----:B--2---:R-:W2:Y:S01]  /*10350*/  LDS.U16 R55, [R20+0x16] ;  /* 0x0000160014377984 */ /* 0x004ea20000000400 */
[----:B------:R-:W3:Y:S08]  /*10360*/  @!P2 MUFU.RCP R56, R56 ;  /* 0x000000380038a308 */ /* 0x000ef00000001000 */
[----:B------:R-:W4:Y:S08]  /*10370*/  @!P3 MUFU.RCP R57, R57 ;  /* 0x000000390039b308 */ /* 0x000f300000001000 */
[----:B------:R-:W5:Y:S08]  /*10380*/  @!P4 MUFU.RCP R58, R58 ;  /* 0x0000003a003ac308 */ /* 0x000f700000001000 */
[----:B------:R-:W0:Y:S01]  /*10390*/  @!P6 MUFU.EX2 R60, R60 ;  /* 0x0000003c003ce308 */ /* 0x000e220000000800 */
[----:B-1----:R-:W-:Y:S01]  /*103a0*/  @!P5 FADD.FTZ R59, R59, 1 ;  /* 0x3f8000003b3bd421 */ /* 0x002fe20000010000 */
[----:B---3--:R-:W-:Y:S01]  /*103b0*/  @!P2 FMUL.FTZ R37, R37, R56 ;  /* 0x000000382525a220 */ /* 0x008fe20000410000 */
[----:B----4-:R-:W-:Y:S01]  /*103c0*/  @!P3 FMUL.FTZ R38, R38, R57 ;  /* 0x000000392626b220 */ /* 0x010fe20000410000 */
[----:B------:R-:W-:Y:S04]  /*103d0*/  LDS.U16 R56, [R20+0x1a] ;  /* 0x00001a0014387984 */ /* 0x000fe80000000400 */
[----:B------:R-:W1:Y:S01]  /*103e0*/  LDS.U16 R57, [R20+0x1c] ;  /* 0x00001c0014397984 */ /* 0x000e620000000400 */
[----:B-----5:R-:W-:Y:S01]  /*103f0*/  @!P4 FMUL.FTZ R29, R29, R58 ;  /* 0x0000003a1d1dc220 */ /* 0x020fe20000410000 */
[----:B------:R-:W3:Y:S02]  /*10400*/  @!P5 MUFU.RCP R59, R59 ;  /* 0x0000003b003bd308 */ /* 0x000ee40000001000 */
[----:B------:R-:W4:Y:S01]  /*10410*/  LDS.U16 R58, [R20+0x1e] ;  /* 0x00001e00143a7984 */ /* 0x000f220000000400 */
[----:B------:R-:W-:Y:S01]  /*10420*/  BAR.SYNC.DEFER_BLOCKING 0x0 ;  /* 0x0000000000007b1d */ /* 0x000fe20000010000 */
[----:B0-----:R-:W-:-:S06]  /*10430*/  @!P6 FADD.FTZ R60, R60, 1 ;  /* 0x3f8000003c3ce421 */ /* 0x001fcc0000010000 */
[----:B------:R-:W0:Y:S01]  /*10440*/  @!P6 MUFU.RCP R60, R60 ;  /* 0x0000003c003ce308 */ /* 0x000e220000001000 */
[----:B------:R-:W-:Y:S02]  /*10450*/  HADD2.F32 R22, -RZ, R22.H0_H0 ;  /* 0x20000016ff167230 */ /* 0x000fe40000004100 */
[----:B--2---:R-:W-:Y:S02]  /*10460*/  HADD2.F32 R55, -RZ, R55.H0_H0 ;  /* 0x20000037ff377230 */ /* 0x004fe40000004100 */
[----:B---3--:R-:W-:Y:S01]  /*10470*/  @!P5 FMUL.FTZ R30, R30, R59 ;  /* 0x0000003b1e1ed220 */ /* 0x008fe20000410000 */
[----:B------:R-:W-:Y:S01]  /*10480*/  PRMT R59, R78, 0x7632, R59 ;  /* 0x000076324e3b7816 */ /* 0x000fe2000000003b */
[----:B------:R-:W-:Y:S02]  /*10490*/  HADD2.F32 R3, -RZ, R3.H0_H0 ;  /* 0x20000003ff037230 */ /* 0x000fe40000004100 */
[----:B------:R-:W-:Y:S01]  /*104a0*/  FADD.FTZ R22, R22, UR7 ;  /* 0x0000000716167e21 */ /* 0x000fe20008010000 */
[----:B------:R-:W-:Y:S01]  /*104b0*/  @!P1 FMUL.FTZ R40, R40, R61 ;  /* 0x0000003d28289220 */ /* 0x000fe20000410000 */
[----:B------:R-:W-:Y:S01]  /*104c0*/  FADD.FTZ R55, R55, UR7 ;  /* 0x0000000737377e21 */ /* 0x000fe20008010000 */
[----:B------:R-:W-:Y:S01]  /*104d0*/  PRMT R61, R82, 0x7632, R61 ;  /* 0x00007632523d7816 */ /* 0x000fe2000000003d */
[----:B0-----:R-:W-:Y:S01]  /*104e0*/  @!P6 FMUL.FTZ R27, R27, R60 ;  /* 0x0000003c1b1be220 */ /* 0x001fe20000410000 */
[----:B------:R0:W-:Y:S01]  /*104f0*/  STS.U16 [R20+0x2], R59 ;  /* 0x0000023b14007388 */ /* 0x0001e20000000400 */
[----:B------:R-:W-:-:S02]  /*10500*/  PRMT R60, R80, 0x7632, R60 ;  /* 0x00007632503c7816 */ /* 0x000fc4000000003c */
[----:B------:R-:W-:Y:S01]  /*10510*/  FSETP.GTU.FTZ.AND P6, PT, R22, 20, PT ;  /* 0x41a000001600780b */ /* 0x000fe20003fdc000 */
[----:B------:R2:W-:Y:S01]  /*10520*/  STS.U16 [R20+0xa], R61 ;  /* 0x00000a3d14007388 */ /* 0x0005e20000000400 */
[----:B------:R-:W-:Y:S01]  /*10530*/  FSETP.GTU.FTZ.AND P3, PT, R55, 20, PT ;  /* 0x41a000003700780b */ /* 0x000fe20003f7c000 */
[----:B0-----:R-:W-:Y:S02]  /*10540*/  FADD.FTZ R59, R3, UR7 ;  /* 0x00000007033b7e21 */ /* 0x001fe40008010000 */
[----:B------:R0:W-:Y:S01]  /*10550*/  STS.U16 [R20+0x6], R60 ;  /* 0x0000063c14007388 */ /* 0x0001e20000000400 */
[----:B--2---:R-:W-:Y:S02]  /*10560*/  PRMT R61, R88, 0x7632, R61 ;  /* 0x00007632583d7816 */ /* 0x004fe4000000003d */
[----:B------:R-:W-:Y:S02]  /*10570*/  FSETP.GTU.FTZ.AND P2, PT, R59, 20, PT ;  /* 0x41a000003b00780b */ /* 0x000fe40003f5c000 */
[----:B0-----:R-:W-:Y:S01]  /*10580*/  PRMT R60, R86, 0x7632, R60 ;  /* 0x00007632563c7816 */ /* 0x001fe2000000003c */
[----:B------:R0:W-:Y:S01]  /*10590*/  STS.U16 [R20+0x16], R61 ;  /* 0x0000163d14007388 */ /* 0x0001e20000000400 */
[----:B------:R-:W-:-:S03]  /*105a0*/  PRMT R62, R84, 0x7632, R62 ;  /* 0x00007632543e7816 */ /* 0x000fc6000000003e */
[----:B------:R2:W-:Y:S01]  /*105b0*/  STS.U16 [R20+0x12], R60 ;  /* 0x0000123c14007388 */ /* 0x0005e20000000400 */
[----:B------:R-:W-:Y:S01]  /*105c0*/  MOV R64, UR27 ;  /* 0x0000001b00407c02 */ /* 0x000fe20008000f00 */
[----:B------:R-:W-:Y:S01]  /*105d0*/  @!P6 FMUL.FTZ R3, R22, -1.4426950216293334961 ;  /* 0xbfb8aa3b1603e820 */ /* 0x000fe20000410000 */
[----:B0-----:R-:W-:Y:S02]  /*105e0*/  PRMT R61, R92, 0x7632, R61 ;  /* 0x000076325c3d7816 */ /* 0x001fe4000000003d */
[----:B--2---:R-:W-:Y:S01]  /*105f0*/  PRMT R60, R90, 0x7632, R60 ;  /* 0x000076325a3c7816 */ /* 0x004fe2000000003c */
[----:B------:R-:W-:Y:S01]  /*10600*/  STS.U16 [R20], R78 ;  /* 0x0000004e14007388 */ /* 0x000fe20000000400 */
[----:B------:R-:W-:Y:S01]  /*10610*/  @!P3 FMUL.FTZ R22, R55, -1.4426950216293334961 ;  /* 0xbfb8aa3b3716b820 */ /* 0x000fe20000410000 */
[----:B-1----:R-:W-:Y:S02]  /*10620*/  HADD2.F32 R57, -RZ, R57.H0_H0 ;  /* 0x20000039ff397230 */ /* 0x002fe40000004100 */
[----:B------:R-:W-:Y:S01]  /*10630*/  @!P2 FMUL.FTZ R55, R59, -1.4426950216293334961 ;  /* 0xbfb8aa3b3b37a820 */ /* 0x000fe20000410000 */
        /* <DEDUP_REMOVED lines=31> */
[----:B------:R-:W-:-:S02]  /*10830*/  HADD2.F32 R56, -RZ, R56.H0_H0 ;  /* 0x20000038ff387230 */ /* 0x000fc40000004100 */
[----:B----4-:R-:W-:Y:S02]  /*10840*/  HADD2.F32 R58, -RZ, R58.H0_H0 ;  /* 0x2000003aff3a7230 */ /* 0x010fe40000004100 */
[----:B------:R-:W1:Y:S01]  /*10850*/  @!P6 MUFU.EX2 R3, R3 ;  /* 0x000000030003e308 */ /* 0x000e620000000800 */
[----:B------:R-:W-:Y:S02]  /*10860*/  FADD.FTZ R56, R56, UR7 ;  /* 0x0000000738387e21 */ /* 0x000fe40008010000 */
[----:B------:R-:W-:-:S03]  /*10870*/  FADD.FTZ R58, R58, UR7 ;  /* 0x000000073a3a7e21 */ /* 0x000fc60008010000 */
[----:B------:R-:W-:Y:S02]  /*10880*/  FSETP.GTU.FTZ.AND P5, PT, R56, 20, PT ;  /* 0x41a000003800780b */ /* 0x000fe40003fbc000 */
[----:B------:R-:W2:Y:S01]  /*10890*/  @!P3 MUFU.EX2 R22, R22 ;  /* 0x000000160016b308 */ /* 0x000ea20000000800 */
[----:B------:R-:W-:Y:S01]  /*108a0*/  FSETP.GTU.FTZ.AND P4, PT, R58, 20, PT ;  /* 0x41a000003a00780b */ /* 0x000fe20003f9c000 */
[----:B------:R-:W-:Y:S01]  /*108b0*/  @!P1 FMUL.FTZ R57, R57, -1.4426950216293334961 ;  /* 0xbfb8aa3b39399820 */ /* 0x000fe20000410000 */
[----:B------:R-:W3:Y:S05]  /*108c0*/  S2UR UR8, SR_CTAID.Y ;  /* 0x00000000000879c3 */ /* 0x000eea0000002600 */
[----:B------:R-:W4:Y:S01]  /*108d0*/  @!P2 MUFU.EX2 R55, R55 ;  /* 0x000000370037a308 */ /* 0x000f220000000800 */
[----:B------:R-:W5:Y:S01]  /*108e0*/  LDS R60, [UR25+0x420] ;  /* 0x00042019ff3c7984 */ /* 0x000f620008000800 */
[----:B-1----:R-:W-:-:S06]  /*108f0*/  @!P6 FADD.FTZ R3, R3, 1 ;  /* 0x3f8000000303e421 */ /* 0x002fcc0000010000 */
[----:B------:R-:W1:Y:S01]  /*10900*/  @!P1 MUFU.EX2 R57, R57 ;  /* 0x0000003900399308 */ /* 0x000e620000000800 */
[----:B------:R-:W-:Y:S01]  /*10910*/  @!P5 FMUL.FTZ R56, R56, -1.4426950216293334961 ;  /* 0xbfb8aa3b3838d820 */ /* 0x000fe20000410000 */
[----:B------:R-:W-:Y:S01]  /*10920*/  @!P4 FMUL.FTZ R58, R58, -1.4426950216293334961 ;  /* 0xbfb8aa3b3a3ac820 */ /* 0x000fe20000410000 */
[----:B------:R-:W-:Y:S01]  /*10930*/  USHF.R.S32.HI UR31, URZ, 0x1f, UR30 ;  /* 0x0000001fff1f7899 */ /* 0x000fe2000801141e */
[----:B--2---:R-:W-:-:S03]  /*10940*/  @!P3 FADD.FTZ R22, R22, 1 ;  /* 0x3f8000001616b421 */ /* 0x004fc60000010000 */
[----:B------:R-:W-:Y:S01]  /*10950*/  UIMAD.WIDE.U32 UR10, UR36, UR32, UR30 ;  /* 0x00000020240a72a5 */ /* 0x000fe2000f8e001e */
[----:B------:R-:W2:Y:S01]  /*10960*/  @!P6 MUFU.RCP R3, R3 ;  /* 0x000000030003e308 */ /* 0x000ea20000001000 */
[----:B----4-:R-:W-:Y:S02]  /*10970*/  @!P2 FADD.FTZ R55, R55, 1 ;  /* 0x3f8000003737a421 */ /* 0x010fe40000010000 */
[----:B------:R-:W-:Y:S01]  /*10980*/  UIMAD UR11, UR36, UR33, UR11 ;  /* 0x00000021240b72a4 */ /* 0x000fe2000f8e020b */
[----:B------:R-:W4:Y:S04]  /*10990*/  LDCU.64 UR32, c[0x0][0x550] ;  /* 0x0000aa00ff2077ac */ /* 0x000f280008000a00 */
[----:B------:R-:W0:Y:S01]  /*109a0*/  @!P5 MUFU.EX2 R56, R56 ;  /* 0x000000380038d308 */ /* 0x000e220000000800 */
[----:B-1----:R-:W-:-:S07]  /*109b0*/  @!P1 FADD.FTZ R57, R57, 1 ;  /* 0x3f80000039399421 */ /* 0x002fce0000010000 */
[----:B------:R-:W1:Y:S08]  /*109c0*/  @!P4 MUFU.EX2 R58, R58 ;  /* 0x0000003a003ac308 */ /* 0x000e700000000800 */
[----:B------:R-:W4:Y:S01]  /*109d0*/  @!P3 MUFU.RCP R22, R22 ;  /* 0x000000160016b308 */ /* 0x000f220000001000 */
[----:B---3--:R-:W-:Y:S02]  /*109e0*/  UIMAD UR27, UR8, UR35, URZ ;  /* 0x00000023081b72a4 */ /* 0x008fe4000f8e02ff */
[----:B------:R-:W-:-:S05]  /*109f0*/  UIMAD.WIDE.U32 UR10, UR8, UR34, UR10 ;  /* 0x00000022080a72a5 */ /* 0x000fca000f8e000a */
[----:B------:R-:W3:Y:S01]  /*10a00*/  @!P2 MUFU.RCP R55, R55 ;  /* 0x000000370037a308 */ /* 0x000ee20000001000 */
[----:B--2---:R-:W-:-:S07]  /*10a10*/  @!P6 FMUL.FTZ R28, R28, R3 ;  /* 0x000000031c1ce220 */ /* 0x004fce0000410000 */
[----:B------:R-:W2:Y:S01]  /*10a20*/  @!P1 MUFU.RCP R91, R57 ;  /* 0x00000039005b9308 */ /* 0x000ea20000001000 */
[----:B0-----:R-:W-:Y:S01]  /*10a30*/  @!P5 FADD.FTZ R56, R56, 1 ;  /* 0x3f8000003838d421 */ /* 0x001fe20000010000 */
[----:B-1----:R-:W-:Y:S01]  /*10a40*/  @!P4 FADD.FTZ R58, R58, 1 ;  /* 0x3f8000003a3ac421 */ /* 0x002fe20000010000 */
[----:B------:R-:W-:Y:S01]  /*10a50*/  MOV R66, UR27 ;  /* 0x0000001b00427c02 */ /* 0x000fe20008000f00 */
[----:B----4-:R-:W-:Y:S01]  /*10a60*/  @!P3 FMUL.FTZ R25, R25, R22 ;  /* 0x000000161919b220 */ /* 0x010fe20000410000 */
[C---:B------:R-:W-:Y:S01]  /*10a70*/  IADD3 R3, P6, PT, R31.reuse, UR10, RZ ;  /* 0x0000000a1f037c10 */ /* 0x040fe2000ffde0ff */
[----:B------:R-:W-:Y:S01]  /*10a80*/  FADD.FTZ R2, R44, R2 ;  /* 0x000000022c027221 */ /* 0x000fe20000010000 */
[----:B------:R-:W0:Y:S01]  /*10a90*/  LDCU.64 UR34, c[0x0][0x560] ;  /* 0x0000ac00ff2277ac */ /* 0x000e220008000a00 */
[----:B------:R1:W4:Y:S01]  /*10aa0*/  @!P5 MUFU.RCP R62, R56 ;  /* 0x00000038003ed308 */ /* 0x0003220000001000 */
[----:B------:R-:W-:Y:S01]  /*10ab0*/  IADD3.X R22, PT, PT, R66, UR11, RZ, P6, !PT ;  /* 0x0000000b42167c10 */ /* 0x000fe2000b7fe4ff */
[----:B---3--:R-:W-:Y:S01]  /*10ac0*/  @!P2 FMUL.FTZ R26, R26, R55 ;  /* 0x000000371a1aa220 */ /* 0x008fe20000410000 */
[-C--:B-----5:R-:W-:Y:S01]  /*10ad0*/  ISETP.GE.AND P2, PT, R31, R60.reuse, PT ;  /* 0x0000003c1f00720c */ /* 0x0a0fe20003f46270 */
[----:B------:R-:W3:Y:S04]  /*10ae0*/  LDCU.64 UR10, c[0x0][0x518] ;  /* 0x0000a300ff0a77ac */ /* 0x000ee80008000a00 */
[----:B------:R-:W5:Y:S01]  /*10af0*/  @!P4 MUFU.RCP R58, R58 ;  /* 0x0000003a003ac308 */ /* 0x000f620000001000 */
[----:B-1----:R-:W-:Y:S01]  /*10b00*/  LEA R56, P6, R3, UR32, 0x1 ;  /* 0x0000002003387c11 */ /* 0x002fe2000f8c08ff */
[----:B--2---:R-:W-:Y:S01]  /*10b10*/  @!P1 FMUL.FTZ R24, R24, R91 ;  /* 0x0000005b18189220 */ /* 0x004fe20000410000 */
[----:B------:R-:W-:-:S02]  /*10b20*/  ISETP.GE.AND P3, PT, R54, R60, PT ;  /* 0x0000003c3600720c */ /* 0x000fc40003f66270 */
[----:B------:R-:W-:Y:S01]  /*10b30*/  LEA.HI.X R57, R3, UR33, R22, 0x1, P6 ;  /* 0x0000002103397c11 */ /* 0x000fe2000b0f0c16 */
[----:B------:R-:W1:Y:S01]  /*10b40*/  LDCU.64 UR32, c[0x0][0x520] ;  /* 0x0000a400ff2077ac */ /* 0x000e620008000a00 */
[-C--:B------:R-:W-:Y:S02]  /*10b50*/  ISETP.GE.AND P6, PT, R53, R60.reuse, PT ;  /* 0x0000003c3500720c */ /* 0x080fe40003fc6270 */
[----:B------:R-:W-:Y:S01]  /*10b60*/  ISETP.GE.AND P1, PT, R51, R60, PT ;  /* 0x0000003c3300720c */ /* 0x000fe20003f26270 */
[----:B----4-:R-:W-:Y:S01]  /*10b70*/  @!P5 FMUL.FTZ R23, R23, R62 ;  /* 0x0000003e1717d220 */ /* 0x010fe20000410000 */
[----:B------:R-:W-:Y:S01]  /*10b80*/  @!P2 STG.E.U16 desc[UR28][R56.64], R59 ;  /* 0x0000003b3800a986 */ /* 0x000fe2000c10151c */
[-C--:B------:R-:W-:Y:S02]  /*10b90*/  ISETP.GE.AND P2, PT, R52, R60.reuse, PT ;  /* 0x0000003c3400720c */ /* 0x080fe40003f46270 */
[----:B------:R-:W-:Y:S02]  /*10ba0*/  ISETP.GE.AND P5, PT, R49, R60, PT ;  /* 0x0000003c3100720c */ /* 0x000fe40003fa6270 */
        /* <DEDUP_REMOVED lines=47> */
[----:B------:R2:W-:Y:S04]  /*10ea0*/  STS.U16 [R20+0x4], R58 ;  /* 0x0000043a14007388 */ /* 0x0005e80000000400 */
[----:B------:R4:W-:Y:S04]  /*10eb0*/  STS.U16 [R20+0x8], R60 ;  /* 0x0000083c14007388 */ /* 0x0009e80000000400 */
[----:B------:R5:W-:Y:S01]  /*10ec0*/  STS.U16 [R20+0xc], R56 ;  /* 0x00000c3814007388 */ /* 0x000be20000000400 */
[----:B--2---:R-:W-:-:S02]  /*10ed0*/  PRMT R58, R55, 0x7632, R58 ;  /* 0x00007632373a7816 */ /* 0x004fc4000000003a */
        /* <DEDUP_REMOVED lines=33> */
[----:B---3--:R-:W-:Y:S01]  /*110f0*/  UIMAD.WIDE.U32 UR30, UR36, UR10, UR30 ;  /* 0x0000000a241e72a5 */ /* 0x008fe2000f8e001e */
[----:B------:R-:W-:-:S03]  /*11100*/  FADD.FTZ R43, R2, R43 ;  /* 0x0000002b022b7221 */ /* 0x000fc60000010000 */
[----:B------:R-:W-:Y:S01]  /*11110*/  UIMAD UR11, UR36, UR11, UR31 ;  /* 0x0000000b240b72a4 */ /* 0x000fe2000f8e021f */
[----:B------:R-:W-:Y:S02]  /*11120*/  FADD.FTZ R42, R43, R42 ;  /* 0x0000002a2b2a7221 */ /* 0x000fe40000010000 */
[----:B------:R-:W-:Y:S02]  /*11130*/  UMOV UR10, UR30 ;  /* 0x0000001e000a7c82 */ /* 0x000fe40008000000 */
[----:B-1----:R-:W-:Y:S01]  /*11140*/  UIMAD.WIDE.U32 UR10, UR8, UR32, UR10 ;  /* 0x00000020080a72a5 */ /* 0x002fe2000f8e000a */
[----:B------:R-:W-:-:S03]  /*11150*/  FADD.FTZ R39, R42, R39 ;  /* 0x000000272a277221 */ /* 0x000fc60000010000 */
[----:B------:R-:W-:Y:S02]  /*11160*/  UIMAD UR11, UR8, UR33, UR11 ;  /* 0x00000021080b72a4 */ /* 0x000fe4000f8e020b */
[----:B--2---:R-:W-:Y:S01]  /*11170*/  IADD3 R3, P0, PT, R31, UR10, RZ ;  /* 0x0000000a1f037c10 */ /* 0x004fe2000ff1e0ff */
[----:B------:R-:W-:-:S03]  /*11180*/  FADD.FTZ R40, R39, R40 ;  /* 0x0000002827287221 */ /* 0x000fc60000010000 */
[----:B----4-:R-:W-:Y:S02]  /*11190*/  IADD3.X R6, PT, PT, RZ, UR11, RZ, P0, !PT ;  /* 0x0000000bff067c10 */ /* 0x010fe400087fe4ff */
[----:B0-----:R-:W-:Y:S01]  /*111a0*/  LEA R2, P3, R3, UR34, 0x1 ;  /* 0x0000002203027c11 */ /* 0x001fe2000f8608ff */
[----:B------:R-:W-:-:S03]  /*111b0*/  FADD.FTZ R37, R40, R37 ;  /* 0x0000002528257221 */ /* 0x000fc60000010000 */
[----:B------:R-:W-:Y:S01]  /*111c0*/  LEA.HI.X R3, R3, UR35, R6, 0x1, P3 ;  /* 0x0000002303037c11 */ /* 0x000fe200098f0c06 */
[----:B------:R-:W-:Y:S01]  /*111d0*/  FADD.FTZ R38, R37, R38 ;  /* 0x0000002625267221 */ /* 0x000fe20000010000 */
[-C--:B-----5:R-:W-:Y:S02]  /*111e0*/  ISETP.GE.AND P2, PT, R31, R4.reuse, PT ;  /* 0x000000041f00720c */ /* 0x0a0fe40003f46270 */
[-C--:B------:R-:W-:Y:S01]  /*111f0*/  ISETP.GE.AND P1, PT, R54, R4.reuse, PT ;  /* 0x000000043600720c */ /* 0x080fe20003f26270 */
[----:B------:R-:W-:Y:S01]  /*11200*/  FADD.FTZ R29, R38, R29 ;  /* 0x0000001d261d7221 */ /* 0x000fe20000010000 */
[-C--:B------:R-:W-:Y:S02]  /*11210*/  ISETP.GE.AND P0, PT, R53, R4.reuse, PT ;  /* 0x000000043500720c */ /* 0x080fe40003f06270 */
[-C--:B------:R-:W-:Y:S02]  /*11220*/  ISETP.GE.AND P4, PT, R51, R4.reuse, PT ;  /* 0x000000043300720c */ /* 0x080fe40003f86270 */
[----:B------:R-:W-:-:S02]  /*11230*/  ISETP.GE.AND P6, PT, R52, R4, PT ;  /* 0x000000043400720c */ /* 0x000fc40003fc6270 */
[-C--:B------:R-:W-:Y:S02]  /*11240*/  ISETP.GE.AND P5, PT, R33, R4.reuse, PT ;  /* 0x000000042100720c */ /* 0x080fe40003fa6270 */
[-C--:B------:R-:W-:Y:S01]  /*11250*/  ISETP.GE.AND P3, PT, R50, R4.reuse, PT ;  /* 0x000000043200720c */ /* 0x080fe20003f66270 */
[----:B------:R-:W-:Y:S01]  /*11260*/  @!P2 STG.E.U16 desc[UR28][R2.64], R55 ;  /* 0x000000370200a986 */ /* 0x000fe2000c10151c */
[----:B------:R-:W-:-:S03]  /*11270*/  ISETP.GE.AND P2, PT, R49, R4, PT ;  /* 0x000000043100720c */ /* 0x000fc60003f46270 */
[----:B------:R-:W-:Y:S01]  /*11280*/  @!P1 STG.E.U16 desc[UR28][R2.64+0x40], R5 ;  /* 0x0000400502009986 */ /* 0x000fe2000c10151c */
[----:B------:R-:W-:Y:S01]  /*11290*/  ISETP.GE.AND P1, PT, R48, R4, PT ;  /* 0x000000043000720c */ /* 0x000fe20003f26270 */
[----:B------:R-:W-:Y:S01]  /*112a0*/  FADD.FTZ R30, R29, R30 ;  /* 0x0000001e1d1e7221 */ /* 0x000fe20000010000 */
[----:B------:R-:W-:-:S03]  /*112b0*/  UIADD3 UR24, UP0, UPT, UR24, -0x800, URZ ;  /* 0xfffff80018187890 */ /* 0x000fc6000ff1e0ff */
[----:B------:R-:W-:Y:S01]  /*112c0*/  FADD.FTZ R27, R30, R27 ;  /* 0x0000001b1e1b7221 */ /* 0x000fe20000010000 */
[----:B------:R-:W-:Y:S01]  /*112d0*/  @!P0 STG.E.U16 desc[UR28][R2.64+0x80], R57 ;  /* 0x0000803902008986 */ /* 0x000fe2000c10151c */
[-C--:B------:R-:W-:Y:S02]  /*112e0*/  ISETP.GE.AND P0, PT, R47, R4.reuse, PT ;  /* 0x000000042f00720c */ /* 0x080fe40003f06270 */
[----:B------:R-:W-:Y:S01]  /*112f0*/  FADD.FTZ R28, R27, R28 ;  /* 0x0000001c1b1c7221 */ /* 0x000fe20000010000 */
[----:B------:R-:W-:Y:S01]  /*11300*/  @!P4 STG.E.U16 desc[UR28][R2.64+0xc0], R7 ;  /* 0x0000c0070200c986 */ /* 0x000fe2000c10151c */
[-C--:B------:R-:W-:Y:S01]  /*11310*/  ISETP.GE.AND P4, PT, R46, R4.reuse, PT ;  /* 0x000000042e00720c */ /* 0x080fe20003f86270 */
[----:B------:R-:W-:Y:S02]  /*11320*/  UIADD3.X UR22, UPT, UPT, UR22, -0x1, URZ, UP0, !UPT ;  /* 0xffffffff16167890 */ /* 0x000fe400087fe4ff */
        /* <DEDUP_REMOVED lines=9> */
[----:B------:R-:W-:Y:S01]  /*113c0*/  ISETP.GE.AND P1, PT, R34, R4, PT ;  /* 0x000000042200720c */ /* 0x000fe20003f26270 */
[----:B------:R-:W-:Y:S01]  /*113d0*/  FADD.FTZ R25, R28, R25 ;  /* 0x000000191c197221 */ /* 0x000fe20000010000 */
[----:B------:R-:W-:-:S03]  /*113e0*/  UIADD3 UR9, UP0, UPT, UR9, -0x400, URZ ;  /* 0xfffffc0009097890 */ /* 0x000fc6000ff1e0ff */
[----:B------:R-:W-:Y:S01]  /*113f0*/  FADD.FTZ R26, R25, R26 ;  /* 0x0000001a191a7221 */ /* 0x000fe20000010000 */
[----:B------:R-:W-:Y:S02]  /*11400*/  UIADD3.X UR12, UPT, UPT, UR12, -0x1, URZ, UP0, !UPT ;  /* 0xffffffff0c0c7890 */ /* 0x000fe400087fe4ff */
[----:B------:R-:W-:Y:S01]  /*11410*/  UISETP.GT.AND UP0, UPT, UR19, 0x1, UPT ;  /* 0x000000011300788c */ /* 0x000fe2000bf04270 */
[----:B------:R-:W-:Y:S01]  /*11420*/  FADD.FTZ R23, R26, R23 ;  /* 0x000000171a177221 */ /* 0x000fe20000010000 */
[----:B------:R-:W-:Y:S01]  /*11430*/  @!P0 STG.E.U16 desc[UR28][R2.64+0x240], R13 ;  /* 0x0002400d02008986 */ /* 0x000fe2000c10151c */
[----:B------:R-:W-:-:S03]  /*11440*/  UIADD3 UR10, UPT, UPT, UR19, -0x1, URZ ;  /* 0xffffffff130a7890 */ /* 0x000fc6000fffe0ff */
[----:B------:R-:W-:Y:S04]  /*11450*/  @!P4 STG.E.U16 desc[UR28][R2.64+0x280], R65 ;  /* 0x000280410200c986 */ /* 0x000fe8000c10151c */
[----:B------:R-:W-:Y:S04]  /*11460*/  @!P6 STG.E.U16 desc[UR28][R2.64+0x2c0], R15 ;  /* 0x0002c00f0200e986 */ /* 0x000fe8000c10151c */
[----:B------:R-:W-:Y:S04]  /*11470*/  @!P5 STG.E.U16 desc[UR28][R2.64+0x300], R67 ;  /* 0x000300430200d986 */ /* 0x000fe8000c10151c */
[----:B------:R-:W-:Y:S04]  /*11480*/  @!P3 STG.E.U16 desc[UR28][R2.64+0x340], R17 ;  /* 0x000340110200b986 */ /* 0x000fe8000c10151c */
[----:B------:R-:W-:Y:S04]  /*11490*/  @!P2 STG.E.U16 desc[UR28][R2.64+0x380], R69 ;  /* 0x000380450200a986 */ /* 0x000fe8000c10151c */
[----:B------:R0:W-:Y:S01]  /*114a0*/  @!P1 STG.E.U16 desc[UR28][R2.64+0x3c0], R19 ;  /* 0x0003c01302009986 */ /* 0x0001e2000c10151c */
[----:B------:R-:W-:-:S02]  /*114b0*/  UIADD3 UR26, UP1, UPT, UR26, -0x800, URZ ;  /* 0xfffff8001a1a7890 */ /* 0x000fc4000ff3e0ff */
[----:B------:R-:W-:Y:S02]  /*114c0*/  UIADD3 UR20, UP2, UPT, UR20, -0x400, URZ ;  /* 0xfffffc0014147890 */ /* 0x000fe4000ff5e0ff */
[----:B------:R-:W-:Y:S01]  /*114d0*/  UIADD3 UR14, UP3, UPT, UR14, -0x400, URZ ;  /* 0xfffffc000e0e7890 */ /* 0x000fe2000ff7e0ff */
[----:B0-----:R-:W-:Y:S01]  /*114e0*/  FADD.FTZ R2, R23, R24 ;  /* 0x0000001817027221 */ /* 0x001fe20000010000 */
[----:B------:R-:W-:-:S03]  /*114f0*/  UIADD3.X UR23, UPT, UPT, UR23, -0x1, URZ, UP1, !UPT ;  /* 0xffffffff17177890 */ /* 0x000fc60008ffe4ff */
[----:B------:R-:W-:Y:S01]  /*11500*/  FADD.FTZ R2, R2, R21 ;  /* 0x0000001502027221 */ /* 0x000fe20000010000 */
[----:B------:R-:W-:Y:S02]  /*11510*/  UIADD3.X UR21, UPT, UPT, UR21, -0x1, URZ, UP2, !UPT ;  /* 0xffffffff15157890 */ /* 0x000fe400097fe4ff */
[----:B------:R-:W-:Y:S01]  /*11520*/  UIADD3.X UR13, UPT, UPT, UR13, -0x1, URZ, UP3, !UPT ;  /* 0xffffffff0d0d7890 */ /* 0x000fe20009ffe4ff */
[----:B------:R-:W-:Y:S01]  /*11530*/  UMOV UR19, UR10 ;  /* 0x0000000a00137c82 */ /* 0x000fe20008000000 */
[----:B------:R-:W-:Y:S10]  /*11540*/  BRA.U UP0, `(.L_x_13754) ;  /* 0xfffffef500607547 */ /* 0x000ff4000b83ffff */
.L_x_13640:
        /* <DEDUP_REMOVED lines=33> */
.L_x_13756:
[----:B------:R-:W-:Y:S05]  /*11760*/  BSYNC.RECONVERGENT B0 ;  /* 0x0000000000007941 */ /* 0x000fea0003800200 */
.L_x_13755:
        /* <DEDUP_REMOVED lines=31> */
.L_x_13758:
[----:B------:R-:W-:Y:S05]  /*11960*/  BSYNC.RECONVERGENT B0 ;  /* 0x0000000000007941 */ /* 0x000fea0003800200 */
.L_x_13757:
        /* <DEDUP_REMOVED lines=11> */
.L_x_13759:
        /* <DEDUP_REMOVED lines=19> */
.L_x_13760:
        /* <DEDUP_REMOVED lines=11> */
.L_x_18741:


//--------------------- .text._Z25selective_scan_bwd_kernelI32Selective_Scan_bwd_kernel_traitsILi32ELi16ELb0ELb1ELb1ELb1ELb1EN3c104HalfENS1_7complexIfEEEEv12SSMParamsBwd --------------------------
	.section	.text._Z25selective_scan_bwd_kernelI32Selective_Scan_bwd_kernel_traitsILi32ELi16ELb0ELb1ELb1ELb1ELb1EN3c104HalfENS1_7complexIfEEEEv12SSMParamsBwd,"ax",@progbits
	.align	128
        .global         _Z25selective_scan_bwd_kernelI32Selective_Scan_bwd_kernel_traitsILi32ELi16ELb0ELb1ELb1ELb1ELb1EN3c104HalfENS1_7complexIfEEEEv12SSMParamsBwd
        .type           _Z25selective_scan_bwd_kernelI32Selective_Scan_bwd_kernel_traitsILi32ELi16ELb0ELb1ELb1ELb1ELb1EN3c104HalfENS1_7complexIfEEEEv12SSMParamsBwd,@function
        .size           _Z25selective_scan_bwd_kernelI32Selective_Scan_bwd_kernel_traitsILi32ELi16ELb0ELb1ELb1ELb1ELb1EN3c104HalfENS1_7complexIfEEEEv12SSMParamsBwd,(.L_x_18742 - _Z25selective_scan_bwd_kernelI32Selective_Scan_bwd_kernel_traitsILi32ELi16ELb0ELb1ELb1ELb1ELb1EN3c104HalfENS1_7complexIfEEEEv12SSMParamsBwd)
        .other          _Z25selective_scan_bwd_kernelI32Selective_Scan_bwd_kernel_traitsILi32ELi16ELb0ELb1ELb1ELb1ELb1EN3c104HalfENS1_7complexIfEEEEv12SSMParamsBwd,@"STO_CUDA_ENTRY STV_DEFAULT"
_Z25selective_scan_bwd_kernelI32Selective_Scan_bwd_kernel_traitsILi32ELi16ELb0ELb1ELb1ELb1ELb1EN3c104HalfENS1_7complexIfEEEEv12SSMParamsBwd:
.text._Z25selective_scan_bwd_kernelI32Selective_Scan_bwd_kernel_traitsILi32ELi16ELb0ELb1ELb1ELb1ELb1EN3c104HalfENS1_7complexIfEEEEv12SSMParamsBwd:
        /* <DEDUP_REMOVED lines=31> */
[----:B------:R-:W4:Y:S02]  /*01f0*/  LDCU.64 UR38, c[0x0][0x480] ;  /* 0x00009000ff2677ac */ /* 0x000f240008000a00 */
[----:B------:R-:W-:-:S04]  /*0200*/  IABS R0, R0 ;  /* 0x0000000000007213 */ /* 0x000fc80000000000 */
        /* <DEDUP_REMOVED lines=9> */
[----:B------:R-:W-:-:S02]  /*02a0*/  ULEA UR18, UR34, 0xfffffe00, 0x9 ;  /* 0xfffffe0022127891 */ /* 0x000fc4000f8e48ff */
        /* <DEDUP_REMOVED lines=21> */
[----:B0-----:R-:W-:-:S02]  /*0400*/  R2UR UR5, R2 ;  /* 0x00000000020572ca */ /* 0x001fc400000e0000 */
[----:B------:R-:W-:-:S11]  /*0410*/  MOV R2, RZ ;  /* 0x000000ff00027202 */ /* 0x000fd60000000f00 */
[----:B------:R-:W-:Y:S02]  /*0420*/  UIADD3 UR8, UPT, UPT, URZ, -UR5, URZ ;  /* 0x80000005ff087290 */ /* 0x000fe4000fffe0ff */
[----:B---3--:R-:W-:Y:S02]  /*0430*/  USHF.R.U64 UR22, UR22, 0x1, UR23 ;  /* 0x0000000116167899 */ /* 0x008fe40008001217 */
[----:B------:R-:W-:Y:S02]  /*0440*/  UIMAD UR8, UR8, UR30, URZ ;  /* 0x0000001e080872a4 */ /* 0x000fe4000f8e02ff */
[----:B------:R-:W-:Y:S02]  /*0450*/  USHF.R.U32.HI UR23, URZ, 0x1, UR23 ;  /* 0x00000001ff177899 */ /* 0x000fe40008011617 */
[----:B------:R-:W-:-:S04]  /*0460*/  UIMAD.WIDE.U32 UR4, UR5, UR8, UR4 ;  /* 0x00000008050472a5 */ /* 0x000fc8000f8e0004 */
[----:B------:R-:W-:Y:S02]  /*0470*/  UIMAD.WIDE.U32 UR8, UR5, UR16, URZ ;  /* 0x00000010050872a5 */ /* 0x000fe4000f8e00ff */
[----:B-1----:R-:W-:Y:S02]  /*0480*/  UIMAD.WIDE.U32 UR4, UR6, UR14, URZ ;  /* 0x0000000e060472a5 */ /* 0x002fe4000f8e00ff */
[----:B------:R-:W-:Y:S02]  /*0490*/  USHF.R.U64 UR8, UR28, 0x1, UR29 ;  /* 0x000000011c087899 */ /* 0x000fe4000800121d */
        /* <DEDUP_REMOVED lines=11> */
[----:B------:R-:W-:Y:S01]  /*0550*/  UIMAD.WIDE.U32 UR14, UR6, UR36, URZ ;  /* 0x00000024060e72a5 */ /* 0x000fe2000f8e00ff */
[----:B------:R-:W0:Y:S02]  /*0560*/  LDCU.64 UR20, c[0x0][0x4c0] ;  /* 0x00009800ff1477ac */ /* 0x000e240008000a00 */
[----:B------:R-:W-:Y:S02]  /*0570*/  @!UP1 UIADD3 UR16, UPT, UPT, UR16, -UR30, URZ ;  /* 0x8000001e10109290 */ /* 0x000fe4000fffe0ff */
[----:B------:R-:W-:Y:S02]  /*0580*/  @!UP1 UIADD3 UR31, UPT, UPT, UR31, 0x1, URZ ;  /* 0x000000011f1f9890 */ /* 0x000fe4000fffe0ff */
[----:B------:R-:W-:Y:S02]  /*0590*/  UISETP.GE.U32.AND UP0, UPT, UR16, UR30, UPT ;  /* 0x0000001e1000728c */ /* 0x000fe4000bf06070 */
[----:B------:R-:W-:-:S02]  /*05a0*/  UISETP.NE.AND UP1, UPT, UR24, URZ, UPT ;  /* 0x000000ff1800728c */ /* 0x000fc4000bf25270 */
[----:B------:R-:W-:Y:S02]  /*05b0*/  UIMAD UR29, UR6, UR27, UR29 ;  /* 0x0000001b061d72a4 */ /* 0x000fe4000f8e021d */
[----:B------:R-:W-:Y:S01]  /*05c0*/  UIMAD UR15, UR6, UR37, UR15 ;  /* 0x00000025060f72a4 */ /* 0x000fe2000f8e020f */
[----:B------:R-:W1:Y:S01]  /*05d0*/  LDCU.64 UR26, c[0x0][0x3c8] ;  /* 0x00007900ff1a77ac */ /* 0x000e620008000a00 */
[----:B------:R-:W2:Y:S03]  /*05e0*/  LDCU.64 UR36, c[0x0][0x528] ;  /* 0x0000a500ff2477ac */ /* 0x000ea60008000a00 */
[----:B------:R-:W-:Y:S01]  /*05f0*/  @UP0 UIADD3 UR31, UPT, UPT, UR31, 0x1, URZ ;  /* 0x000000011f1f0890 */ /* 0x000fe2000fffe0ff */
[----:B------:R-:W3:Y:S03]  /*0600*/  LDCU.64 UR16, c[0x0][0x3e8] ;  /* 0x00007d00ff1077ac */ /* 0x000ee60008000a00 */
[----:B------:R-:W-:-:S02]  /*0610*/  @!UP2 UIADD3 UR31, UPT, UPT, -UR31, URZ, URZ ;  /* 0x000000ff1f1fa290 */ /* 0x000fc4000fffe1ff */
[----:B------:R-:W-:Y:S02]  /*0620*/  @!UP1 ULOP3.LUT UR31, URZ, UR24, URZ, 0x33, !UPT ;  /* 0x00000018ff1f9292 */ /* 0x000fe4000f8e33ff */
[----:B------:R-:W-:Y:S02]  /*0630*/  UIADD3 UR4, UP2, UPT, UR18, UR4, URZ ;  /* 0x0000000412047290 */ /* 0x000fe4000ff5e0ff */
[----:B------:R-:W-:Y:S02]  /*0640*/  USHF.R.S32.HI UR35, URZ, 0x1f, UR31 ;  /* 0x0000001fff237899 */ /* 0x000fe4000801141f */
[----:B------:R-:W-:Y:S02]  /*0650*/  UIADD3.X UR25, UPT, UPT, UR19, UR25, URZ, UP2, !UPT ;  /* 0x0000001913197290 */ /* 0x000fe400097fe4ff */
[----:B0-----:R-:W-:Y:S02]  /*0660*/  UIMAD UR30, UR35, UR20, URZ ;  /* 0x00000014231e72a4 */ /* 0x001fe4000f8e02ff */
[----:B--2---:R-:W-:-:S02]  /*0670*/  ULEA UR24, UP1, UR4, UR36, 0x1 ;  /* 0x0000002404187291 */ /* 0x004fc4000f8208ff */
[----:B------:R-:W-:Y:S01]  /*0680*/  UIMAD UR42, UR31, UR21, UR30 ;  /* 0x000000151f2a72a4 */ /* 0x000fe2000f8e021e */
[----:B------:R-:W0:Y:S01]  /*0690*/  LDCU.64 UR18, c[0x0][0x4e0] ;  /* 0x00009c00ff1277ac */ /* 0x000e220008000a00 */
[----:B-1----:R-:W-:Y:S02]  /*06a0*/  UIMAD UR30, UR35, UR26, URZ ;  /* 0x0000001a231e72a4 */ /* 0x002fe4000f8e02ff */
[----:B------:R-:W-:Y:S02]  /*06b0*/  ULEA.HI.X UR25, UR4, UR37, UR25, 0x1, UP1 ;  /* 0x0000002504197291 */ /* 0x000fe400088f0c19 */
[----:B------:R-:W-:Y:S02]  /*06c0*/  UIMAD.WIDE.U32 UR28, UR31, UR26, UR28 ;  /* 0x0000001a1f1c72a5 */ /* 0x000fe4000f8e001c */
[----:B------:R-:W-:Y:S02]  /*06d0*/  UIMAD UR40, UR31, UR27, UR30 ;  /* 0x0000001b1f2872a4 */ /* 0x000fe4000f8e021e */
[----:B------:R-:W-:Y:S01]  /*06e0*/  UIMAD.WIDE.U32 UR4, UR31, UR20, URZ ;  /* 0x000000141f0472a5 */ /* 0x000fe2000f8e00ff */
[----:B------:R-:W1:Y:S01]  /*06f0*/  LDCU.64 UR26, c[0x0][0x450] ;  /* 0x00008a00ff1a77ac */ /* 0x000e620008000a00 */
[----:B------:R-:W2:Y:S01]  /*0700*/  LDCU.64 UR20, c[0x0][0x448] ;  /* 0x00008900ff1477ac */ /* 0x000ea20008000a00 */
[----:B---3--:R-:W-:-:S02]  /*0710*/  UIMAD UR30, UR35, UR16, URZ ;  /* 0x00000010231e72a4 */ /* 0x008fc4000f8e02ff */
[----:B----4-:R-:W-:Y:S02]  /*0720*/  UISETP.NE.U32.AND UP0, UPT, UR38, URZ, UPT ;  /* 0x000000ff2600728c */ /* 0x010fe4000bf05070 */
[----:B------:R-:W-:Y:S02]  /*0730*/  UIMAD UR41, UR31, UR17, UR30 ;  /* 0x000000111f2972a4 */ /* 0x000fe4000f8e021e */
[----:B------:R-:W-:Y:S02]  /*0740*/  UIMAD.WIDE.U32 UR36, UR31, UR16, UR14 ;  /* 0x000000101f2472a5 */ /* 0x000fe4000f8e000e */
[----:B------:R-:W-:Y:S02]  /*0750*/  ULEA UR30, UR34, 0xfffffc00, 0xa ;  /* 0xfffffc00221e7891 */ /* 0x000fe4000f8e50ff */
[----:B------:R-:W-:Y:S02]  /*0760*/  UISETP.NE.AND.EX UP0, UPT, UR39, URZ, UPT, UP0 ;  /* 0x000000ff2700728c */ /* 0x000fe4000bf05300 */
[----:B0-----:R-:W-:-:S02]  /*0770*/  UIMAD.WIDE.U32 UR14, UR31, UR18, URZ ;  /* 0x000000121f0e72a5 */ /* 0x001fc4000f8e00ff */
[----:B------:R-:W-:Y:S02]  /*0780*/  UIMAD UR35, UR35, UR18, URZ ;  /* 0x00000012232372a4 */ /* 0x000fe4000f8e02ff */
[----:B------:R-:W-:Y:S02]  /*0790*/  UIADD3 UR18, UP3, UPT, UR30, UR36, URZ ;  /* 0x000000241e127290 */ /* 0x000fe4000ff7e0ff */
[----:B------:R-:W-:Y:S02]  /*07a0*/  USHF.R.S32.HI UR38, URZ, 0x1f, UR30 ;  /* 0x0000001fff267899 */ /* 0x000fe4000801141e */
[----:B------:R-:W-:Y:S02]  /*07b0*/  UIADD3 UR39, UP1, UPT, UR30, UR28, URZ ;  /* 0x0000001c1e277290 */ /* 0x000fe4000ff3e0ff */
[----:B------:R-:W-:Y:S01]  /*07c0*/  UIADD3 UR40, UPT, UPT, UR29, UR40, URZ ;  /* 0x000000281d287290 */ /* 0x000fe2000fffe0ff */
[----:B------:R-:W0:Y:S01]  /*07d0*/  LDCU.64 UR16, c[0x0][0x538] ;  /* 0x0000a700ff1077ac */ /* 0x000e220008000a00 */
[----:B-1----:R-:W-:-:S02]  /*07e0*/  ULEA UR30, UP4, UR18, UR26, 0x1 ;  /* 0x0000001a121e7291 */ /* 0x002fc4000f8808ff */
[----:B--2---:R-:W-:Y:S02]  /*07f0*/  ULEA UR28, UP2, UR39, UR20, 0x1 ;  /* 0x00000014271c7291 */ /* 0x004fe4000f8408ff */
[----:B------:R-:W-:Y:S02]  /*0800*/  UIADD3.X UR26, UPT, UPT, UR38, UR40, URZ, UP1, !UPT ;  /* 0x00000028261a7290 */ /* 0x000fe40008ffe4ff */
[----:B------:R-:W-:Y:S02]  /*0810*/  UIADD3 UR41, UPT, UPT, UR37, UR41, URZ ;  /* 0x0000002925297290 */ /* 0x000fe4000fffe0ff */
[----:B------:R-:W-:Y:S01]  /*0820*/  ULEA.HI.X UR26, UR39, UR21, UR26, 0x1, UP2 ;  /* 0x00000015271a7291 */ /* 0x000fe200090f0c1a */
[----:B------:R-:W1:Y:S01]  /*0830*/  @UP0 LDCU UR21, c[0x0][0x384] ;  /* 0x00007080ff1507ac */ /* 0x000e620008000800 */
[----:B------:R-:W-:Y:S02]  /*0840*/  UIADD3.X UR38, UPT, UPT, UR38, UR41, URZ, UP3, !UPT ;  /* 0x0000002926267290 */ /* 0x000fe40009ffe4ff */
[----:B------:R-:W-:-:S02]  /*0850*/  UIADD3 UR5, UPT, UPT, UR5, UR42, URZ ;  /* 0x0000002a05057290 */ /* 0x000fc4000fffe0ff */
[----:B------:R-:W-:Y:S02]  /*0860*/  UIMAD UR35, UR31, UR19, UR35 ;  /* 0x000000131f2372a4 */ /* 0x000fe4000f8e0223 */
[----:B------:R-:W-:Y:S02]  /*0870*/  UIMAD UR20, UR23, UR6, URZ ;  /* 0x00000006171472a4 */ /* 0x000fe4000f8e02ff */
[----:B------:R-:W-:Y:S02]  /*0880*/  ULEA.HI.X UR31, UR18, UR27, UR38, 0x1, UP4 ;  /* 0x0000001b121f7291 */ /* 0x000fe4000a0f0c26 */
[----:B------:R-:W-:Y:S01]  /*0890*/  UIMAD.WIDE.U32 UR22, UR6, UR22, UR4 ;  /* 0x00000016061672a5 */ /* 0x000fe2000f8e0004 */
[----:B------:R-:W2:Y:S01]  /*08a0*/  LDCU.64 UR18, c[0x0][0x540] ;  /* 0x0000a800ff1277ac */ /* 0x000ea20008000a00 */
[----:B------:R-:W3:Y:S02]  /*08b0*/  @UP0 LDCU UR27, c[0x0][0x38c] ;  /* 0x00007180ff1b07ac */ /* 0x000ee40008000800 */
[----:B------:R-:W-:-:S02]  /*08c0*/  UIADD3 UR4, UPT, UPT, UR23, UR20, URZ ;  /* 0x0000001417047290 */ /* 0x000fc4000fffe0ff */
[----:B0-----:R-:W-:Y:S01]  /*08d0*/  ULEA UR16, UP1, UR22, UR16, 0x3 ;  /* 0x0000001016107291 */ /* 0x001fe2000f8218ff */
[----:B------:R-:W0:Y:S01]  /*08e0*/  @UP0 LDCU.64 UR36, c[0x0][0x480] ;  /* 0x00009000ff2407ac */ /* 0x000e220008000a00 */
[----:B------:R-:W-:Y:S02]  /*08f0*/  UIADD3 UR5, UPT, UPT, UR15, UR35, URZ ;  /* 0x000000230f057290 */ /* 0x000fe4000fffe0ff */
[----:B------:R-:W-:Y:S02]  /*0900*/  ULEA.HI.X UR17, UR22, UR17, UR4, 0x3, UP1 ;  /* 0x0000001116117291 */ /* 0x000fe400088f1c04 */
[----:B------:R-:W-:Y:S01]  /*0910*/  UIMAD UR20, UR9, UR6, URZ ;  /* 0x00000006091472a4 */ /* 0x000fe2000f8e02ff */
[----:B------:R-:W-:Y:S01]  /*0920*/  UMOV UR4, UR14 ;  /* 0x0000000e00047c82 */ /* 0x000fe20008000000 */
[----:B-1----:R-:W-:Y:S02]  /*0930*/  @UP0 UIMAD UR15, UR6, UR21, UR10 ;  /* 0x00000015060f02a4 */ /* 0x002fe4000f8e020a */
[----:B------:R-:W-:-:S02]  /*0940*/  UIMAD.WIDE.U32 UR4, UR6, UR8, UR4 ;  /* 0x00000008060472a5 */ /* 0x000fc4000f8e0004 */
[----:B------:R-:W-:Y:S02]  /*0950*/  @UP0 UIMAD UR15, UR15, UR34, URZ ;  /* 0x000000220f0f02a4 */ /* 0x000fe4000f8e02ff */
[----:B------:R-:W-:Y:S02]  /*0960*/  UIADD3 UR5, UPT, UPT, UR5, UR20, URZ ;  /* 0x0000001405057290 */ /* 0x000fe4000fffe0ff */
[----:B--2---:R-:W-:Y:S02]  /*0970*/  ULEA UR18, UP1, UR4, UR18, 0x3 ;  /* 0x0000001204127291 */ /* 0x004fe4000f8218ff */
[----:B---3--:R-:W-:Y:S02]  /*0980*/  @UP0 UIMAD UR15, UR15, UR27, URZ ;  /* 0x0000001b0f0f02a4 */ /* 0x008fe4000f8e02ff */
[----:B------:R-:W-:Y:S01]  /*0990*/  ULEA.HI.X UR19, UR4, UR19, UR5, 0x3, UP1 ;  /* 0x0000001304137291 */ /* 0x000fe200088f1c05 */
[----:B------:R-:W-:Y:S02]  /*09a0*/  UMOV UR8, URZ ;  /* 0x000000ff00087c82 */ /* 0x000fe40008000000 */
[----:B------:R-:W-:Y:S01]  /*09b0*/  UMOV UR4, URZ ;  /* 0x000000ff00047c82 */ /* 0x000fe20008000000 */
[----:B------:R-:W-:Y:S01]  /*09c0*/  UMOV UR5, URZ ;  /* 0x000000ff00057c82 */ /* 0x000fe20008000000 */
[----:B0-----:R-:W-:-:S02]  /*09d0*/  @UP0 UIMAD.WIDE UR4, UR15, 0x10, UR36 ;  /* 0x000000100f0408a5 */ /* 0x001fc4000f8e0224 */
[----:B------:R-:W-:Y:S01]  /*09e0*/  UISETP.GE.AND UP0, UPT, UR34, 0x1, UPT ;  /* 0x000000012200788c */ /* 0x000fe2000bf06270 */
[----:B------:R-:W-:Y:S01]  /*09f0*/  UMOV UR9, URZ ;  /* 0x000000ff00097c82 */ /* 0x000fe20008000000 */
[----:B------:R-:W-:Y:S02]  /*0a00*/  @P0 R2UR UR8, R3 ;  /* 0x00000000030802ca */ /* 0x000fe400000e0000 */
[----:B------:R-:W-:-:S05]  /*0a10*/  @P1 R2UR UR9, R4 ;  /* 0x00000000040912ca */ /* 0x000fca00000e0000 */
[----:B------:R-:W-:Y:S10]  /*0a20*/  BRA.U !UP0, `(.L_x_13761) ;  /* 0x0000013108f07547 */ /* 0x000ff4000b800000 */
[----:B------:R-:W0:Y:S01]  /*0a30*/  S2R R22, SR_TID.X ;  /* 0x0000000000167919 */ /* 0x000e220000002100 */
[----:B------:R-:W-:Y:S01]  /*0a40*/  MOV R2, RZ ;  /* 0x000000ff00027202 */ /* 0x000fe20000000f00 */
[----:B------:R-:W-:Y:S01]  /*0a50*/  UMOV UR29, UR28 ;  /* 0x0000001c001d7c82 */ /* 0x000fe20008000000 */
[----:B------:R-:W-:Y:S01]  /*0a60*/  MOV R0, RZ ;  /* 0x000000ff00007202 */ /* 0x000fe20000000f00 */
[----:B------:R-:W1:Y:S01]  /*0a70*/  LDCU UR20, c[0x0][0x394] ;  /* 0x00007280ff1477ac */ /* 0x000e620008000800 */
[----:B------:R-:W-:Y:S01]  /*0a80*/  UMOV UR21, UR12 ;  /* 0x0000000c00157c82 */ /* 0x000fe20008000000 */
[----:B------:R-:W-:Y:S01]  /*0a90*/  UMOV UR22, UR7 ;  /* 0x0000000700167c82 */ /* 0x000fe20008000000 */
[----:B------:R-:W-:Y:S01]  /*0aa0*/  UMOV UR23, UR13 ;  /* 0x0000000d00177c82 */ /* 0x000fe20008000000 */
[----:B------:R-:W-:Y:S01]  /*0ab0*/  UMOV UR27, UR30 ;  /* 0x0000001e001b7c82 */ /* 0x000fe20008000000 */
[----:B------:R-:W-:Y:S01]  /*0ac0*/  UMOV UR28, UR31 ;  /* 0x0000001f001c7c82 */ /* 0x000fe20008000000 */
[----:B0-----:R-:W-:-:S02]  /*0ad0*/  SHF.L.U32 R21, R22, 0x4, RZ ;  /* 0x0000000416157819 */ /* 0x001fc400000006ff */
[----:B------:R-:W-:-:S04]  /*0ae0*/  LOP3.LUT R22, R22, 0x1f, RZ, 0xc0, !PT ;  /* 0x0000001f16167812 */ /* 0x000fc800078ec0ff */
[----:B-1----:R-:W-:-:S07]  /*0af0*/  LOP3.LUT R21, R22, 0x3e00, R21, 0xf8, !PT ;  /* 0x00003e0016157812 */ /* 0x002fce00078ef815 */
.L_x_13876:
        /* <DEDUP_REMOVED lines=31> */
[C---:B------:R-:W-:Y:S02]  /*0cf0*/  LOP3.LUT R46, R40.reuse, 0xe0, RZ, 0xfc, !PT ;  /* 0x000000e0282e7812 */ /* 0x040fe400078efcff */
        /* <DEDUP_REMOVED lines=17> */
[C---:B------:R-:W-:Y:S01]  /*0e10*/  LOP3.LUT R48, R40.reuse, 0x120, RZ, 0xfc, !PT ;  /* 0x0000012028307812 */ /* 0x040fe200078efcff */
        /* <DEDUP_REMOVED lines=33> */
[----:B------:R-:W-:-:S02]  /*1030*/  PRMT R21, RZ, 0x7610, R21 ;  /* 0x00007610ff157816 */ /* 0x000fc40000000015 */
        /* <DEDUP_REMOVED lines=17> */
[----:B------:R-:W-:Y:S02]  /*1150*/  IADD3 R30, PT, PT, R38, 0x80, RZ ;  /* 0x00000080261e7810 */ /* 0x000fe40007ffe0ff */
[-C--:B------:R-:W-:Y:S02]  /*1160*/  LEA.HI.SX32 R8, R8, R38.reuse, 0x1b ;  /* 0x0000002608087211 */ /* 0x080fe400078fdaff */
[----:B------:R-:W-:Y:S02]  /*1170*/  IADD3 R9, PT, PT, R38, 0x40, RZ ;  /* 0x0000004026097810 */ /* 0x000fe40007ffe0ff */
[-C--:B------:R-:W-:Y:S02]  /*1180*/  LEA.HI.SX32 R7, R29, R38.reuse, 0x1b ;  /* 0x000000261d077211 */ /* 0x080fe400078fdaff */
[----:B------:R-:W-:Y:S02]  /*1190*/  LEA.HI.SX32 R30, R30, R38, 0x1b ;  /* 0x000000261e1e7211 */ /* 0x000fe400078fdaff */
[----:B------:R-:W-:-:S02]  /*11a0*/  IADD3 R29, PT, PT, R38, 0xc0, RZ ;  /* 0x000000c0261d7810 */ /* 0x000fc40007ffe0ff */
[C---:B------:R-:W-:Y:S02]  /*11b0*/  IADD3 R31, PT, PT, R38.reuse, 0xa0, RZ ;  /* 0x000000a0261f7810 */ /* 0x040fe40007ffe0ff */
[-C--:B------:R-:W-:Y:S02]  /*11c0*/  LEA.HI.SX32 R6, R9, R38.reuse, 0x1b ;  /* 0x0000002609067211 */ /* 0x080fe400078fdaff */
[-C--:B------:R-:W-:Y:S02]  /*11d0*/  LEA.HI.SX32 R29, R29, R38.reuse, 0x1b ;  /* 0x000000261d1d7211 */ /* 0x080fe400078fdaff */
[----:B------:R-:W-:Y:S02]  /*11e0*/  LEA.HI.SX32 R9, R31, R38, 0x1b ;  /* 0x000000261f097211 */ /* 0x000fe400078fdaff */
[----:B------:R-:W-:Y:S02]  /*11f0*/  IADD3 R31, PT, PT, R38, 0x100, RZ ;  /* 0x00000100261f7810 */ /* 0x000fe40007ffe0ff */
[----:B------:R-:W-:-:S02]  /*1200*/  LEA R6, R6, UR30, 0x1 ;  /* 0x0000001e06067c11 */ /* 0x000fc4000f8e08ff */
[C---:B------:R-:W-:Y:S02]  /*1210*/  IADD3 R32, PT, PT, R38.reuse, 0x120, RZ ;  /* 0x0000012026207810 */ /* 0x040fe40007ffe0ff */
[----:B------:R-:W-:Y:S02]  /*1220*/  LEA R7, R7, UR30, 0x1 ;  /* 0x0000001e07077c11 */ /* 0x000fe4000f8e08ff */
[----:B------:R-:W-:Y:S02]  /*1230*/  IADD3 R33, PT, PT, R38, 0x140, RZ ;  /* 0x0000014026217810 */ /* 0x000fe40007ffe0ff */
[----:B------:R-:W-:Y:S02]  /*1240*/  LEA R9, R9, UR30, 0x1 ;  /* 0x0000001e09097c11 */ /* 0x000fe4000f8e08ff */
[-C--:B------:R-:W-:Y:S02]  /*1250*/  LEA.HI.SX32 R31, R31, R38.reuse, 0x1b ;  /* 0x000000261f1f7211 */ /* 0x080fe400078fdaff */
        /* <DEDUP_REMOVED lines=19> */
[----:B0-----:R-:W-:Y:S02]  /*1390*/  LEA R5, R8, UR30, 0x1 ;  /* 0x0000001e08057c11 */ /* 0x001fe4000f8e08ff */
[----:B------:R-:W-:Y:S02]  /*13a0*/  LEA R8, R30, UR30, 0x1 ;  /* 0x0000001e1e087c11 */ /* 0x000fe4000f8e08ff */
[----:B------:R-:W-:Y:S01]  /*13b0*/  IADD3 R30, PT, PT, R38, 0xe0, RZ ;  /* 0x000000e0261e7810 */ /* 0x000fe20007ffe0ff */
[----:B----4-:R0:W-:Y:S03]  /*13c0*/  STS.U16 [R5+0x40], R10 ;  /* 0x0000400a05007388 */ /* 0x0101e60000000400 */
[----:B------:R-:W-:Y:S01]  /*13d0*/  LEA.HI.SX32 R30, R30, R38, 0x1b ;  /* 0x000000261e1e7211 */ /* 0x000fe200078fdaff */
[----:B---3--:R1:W-:Y:S01]  /*13e0*/  STS.U16 [R6+0x80], R11 ;  /* 0x0000800b06007388 */ /* 0x0083e20000000400 */
[----:B0-----:R-:W-:-:S02]  /*13f0*/  LEA R10, R29, UR30, 0x1 ;  /* 0x0000001e1d0a7c11 */ /* 0x001fc4000f8e08ff */
[----:B------:R-:W-:Y:S01]  /*1400*/  IADD3 R29, PT, PT, R38, 0x160, RZ ;  /* 0x00000160261d7810 */ /* 0x000fe20007ffe0ff */
[----:B-----5:R0:W-:Y:S01]  /*1410*/  STS.U16 [R7+0xc0], R12 ;  /* 0x0000c00c07007388 */ /* 0x0201e20000000400 */
[----:B-1----:R-:W-:Y:S02]  /*1420*/  LEA R11, R30, UR30, 0x1 ;  /* 0x0000001e1e0b7c11 */ /* 0x002fe4000f8e08ff */
        /* <DEDUP_REMOVED lines=267> */
.L_x_13763:
[----:B------:R-:W-:Y:S05]  /*24e0*/  BSYNC.RECONVERGENT B0 ;  /* 0x0000000000007941 */ /* 0x000fea0003800200 */
.L_x_13762:
        /* <DEDUP_REMOVED lines=33> */
.L_x_13765:
[----:B------:R-:W-:Y:S05]  /*2700*/  BSYNC.RECONVERGENT B0 ;  /* 0x0000000000007941 */ /* 0x000fea0003800200 */
.L_x_13764:
        /* <DEDUP_REMOVED lines=33> */
.L_x_13767:
[----:B------:R-:W-:Y:S05]  /*2920*/  BSYNC.RECONVERGENT B0 ;  /* 0x0000000000007941 */ /* 0x000fea0003800200 */
.L_x_13766:
        /* <DEDUP_REMOVED lines=33> */
.L_x_13769:
[----:B------:R-:W-:Y:S05]  /*2b40*/  BSYNC.RECONVERGENT B0 ;  /* 0x0000000000007941 */ /* 0x000fea0003800200 */
.L_x_13768:
        /* <DEDUP_REMOVED lines=33> */
.L_x_13771:
[----:B------:R-:W-:Y:S05]  /*2d60*/  BSYNC.RECONVERGENT B0 ;  /* 0x0000000000007941 */ /* 0x000fea0003800200 */
.L_x_13770:
        /* <DEDUP_REMOVED lines=33> */
.L_x_13773:
[----:B------:R-:W-:Y:S05]  /*2f80*/  BSYNC.RECONVERGENT B0 ;  /* 0x0000000000007941 */ /* 0x000fea0003800200 */
.L_x_13772:
        /* <DEDUP_REMOVED lines=33> */
.L_x_13775:
[----:B------:R-:W-:Y:S05]  /*31a0*/  BSYNC.RECONVERGENT B0 ;  /* 0x0000000000007941 */ /* 0x000fea0003800200 */
.L_x_13774:
        /* <DEDUP_REMOVED lines=33> */
.L_x_13777:
[----:B------:R-:W-:Y:S05]  /*33c0*/  BSYNC.RECONVERGENT B0 ;  /* 0x0000000000007941 */ /* 0x000fea0003800200 */
.L_x_13776:
        /* <DEDUP_REMOVED lines=33> */
.L_x_13779:
[----:B------:R-:W-:Y:S05]  /*35e0*/  BSYNC.RECONVERGENT B0 ;  /* 0x0000000000007941 */ /* 0x000fea0003800200 */
.L_x_13778:
        /* <DEDUP_REMOVED lines=33> */
.L_x_13781:
[----:B------:R-:W-:Y:S05]  /*3800*/  BSYNC.RECONVERGENT B0 ;  /* 0x0000000000007941 */ /* 0x000fea0003800200 */
.L_x_13780:
        /* <DEDUP_REMOVED lines=33> */
.L_x_13783:
[----:B------:R-:W-:Y:S05]  /*3a20*/  BSYNC.RECONVERGENT B0 ;  /* 0x0000000000007941 */ /* 0x000fea0003800200 */
.L_x_13782:
        /* <DEDUP_REMOVED lines=33> */
.L_x_13785:
[----:B------:R-:W-:Y:S05]  /*3c40*/  BSYNC.RECONVERGENT B0 ;  /* 0x0000000000007941 */ /* 0x000fea0003800200 */
.L_x_13784:
        /* <DEDUP_REMOVED lines=33> */
.L_x_13787:
[----:B------:R-:W-:Y:S05]  /*3e60*/  BSYNC.RECONVERGENT B0 ;  /* 0x0000000000007941 */ /* 0x000fea0003800200 */
.L_x_13786:
        /* <DEDUP_REMOVED lines=33> */
.L_x_13789:
[----:B------:R-:W-:Y:S05]  /*4080*/  BSYNC.RECONVERGENT B0 ;  /* 0x0000000000007941 */ /* 0x000fea0003800200 */
.L_x_13788:
        /* <DEDUP_REMOVED lines=33> */
.L_x_13791:
[----:B------:R-:W-:Y:S05]  /*42a0*/  BSYNC.RECONVERGENT B0 ;  /* 0x0000000000007941 */ /* 0x000fea0003800200 */
.L_x_13790:
        /* <DEDUP_REMOVED lines=33> */
.L_x_13793:
[----:B------:R-:W-:Y:S05]  /*44c0*/  BSYNC.RECONVERGENT B0 ;  /* 0x0000000000007941 */ /* 0x000fea0003800200 */
.L_x_13792:
[----:B------:R-:W1:Y:S01]  /*44d0*/  S2UR UR34, SR_CTAID.X ;  /* 0x00000000002279c3 */ /* 0x000e620000002500 */
[----:B------:R-:W1:Y:S01]  /*44e0*/  LDCU.128 UR12, c[0x0][0x410] ;  /* 0x00008200ff0c77ac */ /* 0x000e620008000c00 */
[----:B------:R-:W-:Y:S01]  /*44f0*/  P2R R118, PR, RZ, 0x1 ;  /* 0x00000001ff767803 */ /* 0x000fe20000000000 */
[----:B------:R-:W-:Y:S01]  /*4500*/  LDS.U16 R102, [R20] ;  /* 0x0000000014667984 */ /* 0x000fe20000000400 */
[----:B------:R-:W-:Y:S01]  /*4510*/  ISETP.NE.AND P0, PT, R87, RZ, PT ;  /* 0x000000ff5700720c */ /* 0x000fe20003f05270 */
[----:B------:R-:W-:Y:S01]  /*4520*/  UMOV UR6, UR35 ;  /* 0x0000002300067c82 */ /* 0x000fe20008000000 */
[----:B------:R-:W-:Y:S01]  /*4530*/  UMOV UR7, URZ ;  /* 0x000000ff00077c82 */ /* 0x000fe20008000000 */
[----:B------:R-:W-:Y:S01]  /*4540*/  LDS.U16 R104, [R20+0x2] ;  /* 0x0000020014687984 */ /* 0x000fe20000000400 */
[----:B------:R-:W2:Y:S01]  /*4550*/  S2UR UR31, SR_CTAID.Y ;  /* 0x00000000001f79c3 */ /* 0x000ea20000002600 */
[----:B------:R-:W-:Y:S02]  /*4560*/  P2R R117, PR, RZ, 0x1 ;  /* 0x00000001ff757803 */ /* 0x000fe40000000000 */
[----:B------:R-:W-:Y:S01]  /*4570*/  ISETP.NE.AND P0, PT, R88, RZ, PT ;  /* 0x000000ff5800720c */ /* 0x000fe20003f05270 */
[----:B------:R-:W3:Y:S01]  /*4580*/  LDS.U16 R103, [R20+0x4] ;  /* 0x0000040014677984 */ /* 0x000ee20000000400 */
[----:B0-----:R-:W-:-:S02]  /*4590*/  PRMT R83, RZ, 0x7610, R83 ;  /* 0x00007610ff537816 */ /* 0x001fc40000000053 */
[----:B------:R-:W-:Y:S01]  /*45a0*/  P2R R113, PR, RZ, 0x1 ;  /* 0x00000001ff717803 */ /* 0x000fe20000000000 */
[----:B------:R-:W-:Y:S01]  /*45b0*/  LDS.U16 R115, [R20+0x6] ;  /* 0x0000060014737984 */ /* 0x000fe20000000400 */
[----:B------:R-:W-:Y:S02]  /*45c0*/  ISETP.NE.AND P0, PT, R89, RZ, PT ;  /* 0x000000ff5900720c */ /* 0x000fe40003f05270 */
[----:B------:R-:W-:Y:S01]  /*45d0*/  PRMT R82, RZ, 0x7610, R82 ;  /* 0x00007610ff527816 */ /* 0x000fe20000000052 */
[----:B------:R-:W0:Y:S01]  /*45e0*/  LDS.U16 R114, [R20+0x8] ;  /* 0x0000080014727984 */ /* 0x000e220000000400 */
        /* <DEDUP_REMOVED lines=10> */
[----:B--2---:R-:W-:Y:S01]  /*4690*/  UIMAD.WIDE.U32 UR12, UR31, UR14, UR12 ;  /* 0x0000000e1f0c72a5 */ /* 0x004fe2000f8e000c */
        /* <DEDUP_REMOVED lines=19> */
[----:B------:R-:W-:Y:S02]  /*47d0*/  ISETP.NE.AND P6, PT, R97, RZ, PT ;  /* 0x000000ff6100720c */ /* 0x000fe40003fc5270 */
        /* <DEDUP_REMOVED lines=17> */
[----:B---3--:R-:W-:Y:S01]  /*48f0*/  HADD2.F32 R103, -RZ, R103.H0_H0 ;  /* 0x20000067ff677230 */ /* 0x008fe20000004100 */
[----:B------:R-:W-:Y:S01]  /*4900*/  IADD3 R39, P5, PT, R40, UR12, RZ ;  /* 0x0000000c28277c10 */ /* 0x000fe2000ffbe0ff */
[----:B------:R-:W1:Y:S03]  /*4910*/  LDCU.64 UR12, c[0x0][0x488] ;  /* 0x00009100ff0c77ac */ /* 0x000e660008000a00 */
[----:B------:R-:W-:Y:S01]  /*4920*/  IADD3.X R66, PT, PT, RZ, UR15, RZ, P5, !PT ;  /* 0x0000000fff427c10 */ /* 0x000fe2000affe4ff */
[----:B------:R-:W-:Y:S01]  /*4930*/  HADD2.F32 R102, -RZ, R102.H0_H0 ;  /* 0x20000066ff667230 */ /* 0x000fe20000004100 */
        /* <DEDUP_REMOVED lines=59> */
[----:B-----5:R-:W-:Y:S04]  /*4cf0*/  STS.U16 [R6+0x80], R85 ;  /* 0x0000805506007388 */ /* 0x020fe80000000400 */
[----:B--2---:R-:W-:Y:S04]  /*4d00*/  STS.U16 [R7+0xc0], R84 ;  /* 0x0000c05407007388 */ /* 0x004fe80000000400 */
[----:B------:R1:W-:Y:S04]  /*4d10*/  STS.U16 [R8+0x100], R97 ;  /* 0x0001006108007388 */ /* 0x0003e80000000400 */
        /* <DEDUP_REMOVED lines=12> */
[----:B------:R-:W-:Y:S04]  /*4de0*/  LDS.U16 R81, [R20] ;  /* 0x0000000014517984 */ /* 0x000fe80000000400 */
[----:B------:R-:W0:Y:S04]  /*4df0*/  LDS.U16 R80, [R20+0x2] ;  /* 0x0000020014507984 */ /* 0x000e280000000400 */
        /* <DEDUP_REMOVED lines=56> */
[----:B0-----:R-:W-:-:S02]  /*5180*/  HADD2.F32 R80, -RZ, R80.H0_H0 ;  /* 0x20000050ff507230 */ /* 0x001fc40000004100 */
[----:B------:R-:W-:-:S03]  /*5190*/  HADD2.F32 R83, -RZ, R83.H0_H0 ;  /* 0x20000053ff537230 */ /* 0x000fc60000004100 */
[----:B------:R-:W-:Y:S02]  /*51a0*/  FMUL.FTZ R101, R80, -1.4426950216293334961 ;  /* 0xbfb8aa3b50657820 */ /* 0x000fe40000410000 */
[----:B-1----:R-:W-:-:S04]  /*51b0*/  FMUL.FTZ R38, R83, -1.4426950216293334961 ;  /* 0xbfb8aa3b53267820 */ /* 0x002fc80000410000 */
[----:B------:R-:W0:Y:S01]  /*51c0*/  MUFU.EX2 R101, R101 ;  /* 0x0000006500657308 */ /* 0x000e220000000800 */
[----:B------:R-:W-:-:S07]  /*51d0*/  HADD2.F32 R84, -RZ, R84.H0_H0 ;  /* 0x20000054ff547230 */ /* 0x000fce0000004100 */
[----:B------:R-:W-:Y:S01]  /*51e0*/  MUFU.EX2 R38, R38 ;  /* 0x0000002600267308 */ /* 0x000fe20000000800 */
[----:B------:R-:W-:Y:S01]  /*51f0*/  HADD2.F32 R82, -RZ, R82.H0_H0 ;  /* 0x20000052ff527230 */ /* 0x000fe20000004100 */
[----:B------:R-:W-:Y:S01]  /*5200*/  ISETP.NE.AND P6, PT, R3, RZ, PT ;  /* 0x000000ff0300720c */ /* 0x000fe20003fc5270 */
[----:B------:R-:W-:Y:S01]  /*5210*/  FMUL.FTZ R39, R84, -1.4426950216293334961 ;  /* 0xbfb8aa3b54277820 */ /* 0x000fe20000410000 */
[----:B------:R-:W-:Y:S02]  /*5220*/  HADD2.F32 R81, -RZ, R81.H0_H0 ;  /* 0x20000051ff517230 */ /* 0x000fe40000004100 */
[----:B------:R-:W-:Y:S01]  /*5230*/  FMUL.FTZ R119, R82, -1.4426950216293334961 ;  /* 0xbfb8aa3b52777820 */ /* 0x000fe20000410000 */
[----:B0-----:R-:W-:Y:S02]  /*5240*/  FADD.FTZ R101, R101, 1 ;  /* 0x3f80000065657421 */ /* 0x001fe40000010000 */
[----:B------:R-:W-:Y:S01]  /*5250*/  FMUL.FTZ R98, R81, -1.4426950216293334961 ;  /* 0xbfb8aa3b51627820 */ /* 0x000fe20000410000 */
[----:B------:R-:W0:Y:S08]  /*5260*/  MUFU.EX2 R39, R39 ;  /* 0x0000002700277308 */ /* 0x000e300000000800 */
[----:B------:R-:W-:Y:S01]  /*5270*/  MUFU.EX2 R119, R119 ;  /* 0x0000007700777308 */ /* 0x000fe20000000800 */
[----:B------:R-:W-:-:S07]  /*5280*/  HADD2.F32 R86, -RZ, R86.H0_H0 ;  /* 0x20000056ff567230 */ /* 0x000fce0000004100 */
[----:B------:R-:W-:Y:S08]  /*5290*/  MUFU.RCP R101, R101 ;  /* 0x0000006500657308 */ /* 0x000ff00000001000 */
[----:B------:R-:W1:Y:S01]  /*52a0*/  MUFU.EX2 R98, R98 ;  /* 0x0000006200627308 */ /* 0x000e620000000800 */
[----:B------:R-:W-:Y:S02]  /*52b0*/  HADD2.F32 R85, -RZ, R85.H0_H0 ;  /* 0x20000055ff557230 */ /* 0x000fe40000004100 */
[----:B------:R-:W-:-:S02]  /*52c0*/  HADD2.F32 R87, -RZ, R87.H0_H0 ;  /* 0x20000057ff577230 */ /* 0x000fc40000004100 */
[----:B------:R-:W-:Y:S01]  /*52d0*/  FMUL.FTZ R123, R86, -1.4426950216293334961 ;  /* 0xbfb8aa3b567b7820 */ /* 0x000fe20000410000 */
[----:B0-----:R-:W-:Y:S01]  /*52e0*/  FADD.FTZ R39, R39, 1 ;  /* 0x3f80000027277421 */ /* 0x001fe20000010000 */
[----:B------:R-:W-:Y:S01]  /*52f0*/  FMUL.FTZ R121, R85, -1.4426950216293334961 ;  /* 0xbfb8aa3b55797820 */ /* 0x000fe20000410000 */
[----:B------:R-:W-:Y:S01]  /*5300*/  FMUL.FTZ R124, R87, -1.4426950216293334961 ;  /* 0xbfb8aa3b577c7820 */ /* 0x000fe20000410000 */
[----:B------:R-:W-:Y:S02]  /*5310*/  HADD2.F32 R88, -RZ, R88.H0_H0 ;  /* 0x20000058ff587230 */ /* 0x000fe40000004100 */
[----:B------:R-:W0:Y:S01]  /*5320*/  MUFU.EX2 R123, R123 ;  /* 0x0000007b007b7308 */ /* 0x000e220000000800 */
[----:B-1----:R-:W-:-:S07]  /*5330*/  FADD.FTZ R98, R98, 1 ;  /* 0x3f80000062627421 */ /* 0x002fce0000010000 */
[----:B------:R-:W1:Y:S01]  /*5340*/  MUFU.EX2 R121, R121 ;  /* 0x0000007900797308 */ /* 0x000e620000000800 */
[----:B------:R-:W-:-:S07]  /*5350*/  FMUL.FTZ R125, R88, -1.4426950216293334961 ;  /* 0xbfb8aa3b587d7820 */ /* 0x000fce0000410000 */
[----:B------:R-:W1:Y:S01]  /*5360*/  MUFU.EX2 R124, R124 ;  /* 0x0000007c007c7308 */ /* 0x000e620000000800 */
[----:B------:R-:W-:-:S07]  /*5370*/  HADD2.F32 R92, -RZ, R92.H0_H0 ;  /* 0x2000005cff5c7230 */ /* 0x000fce0000004100 */
[----:B------:R-:W1:Y:S01]  /*5380*/  MUFU.RCP R98, R98 ;  /* 0x0000006200627308 */ /* 0x000e620000001000 */
[----:B------:R-:W-:Y:S02]  /*5390*/  HADD2.F32 R91, -RZ, R91.H0_H0 ;  /* 0x2000005bff5b7230 */ /* 0x000fe40000004100 */
[----:B------:R-:W-:-:S05]  /*53a0*/  FMUL.FTZ R130, R92, -1.4426950216293334961 ;  /* 0xbfb8aa3b5c827820 */ /* 0x000fca0000410000 */
[----:B------:R-:W-:Y:S01]  /*53b0*/  MUFU.EX2 R125, R125 ;  /* 0x0000007d007d7308 */ /* 0x000fe20000000800 */
[----:B------:R-:W-:Y:S02]  /*53c0*/  HADD2.F32 R89, -RZ, R89.H0_H0 ;  /* 0x20000059ff597230 */ /* 0x000fe40000004100 */
[----:B------:R-:W-:Y:S01]  /*53d0*/  FMUL.FTZ R128, R91, -1.4426950216293334961 ;  /* 0xbfb8aa3b5b807820 */ /* 0x000fe20000410000 */
[----:B------:R-:W-:Y:S01]  /*53e0*/  HADD2.F32 R90, -RZ, R90.H0_H0 ;  /* 0x2000005aff5a7230 */ /* 0x000fe20000004100 */
[----:B--2---:R-:W-:Y:S04]  /*53f0*/  STS.U16 [R4], R97 ;  /* 0x0000006104007388 */ /* 0x004fe80000000400 */
[----:B------:R-:W-:Y:S04]  /*5400*/  STS.U16 [R5+0x40], R100 ;  /* 0x0000406405007388 */ /* 0x000fe80000000400 */
[----:B---3--:R-:W-:Y:S04]  /*5410*/  STS.U16 [R6+0x80], R99 ;  /* 0x0000806306007388 */ /* 0x008fe80000000400 */
[----:B------:R2:W-:Y:S04]  /*5420*/  STS.U16 [R7+0xc0], R106 ;  /* 0x0000c06a07007388 */ /* 0x0005e80000000400 */
[----:B----4-:R-:W-:Y:S04]  /*5430*/  STS.U16 [R8+0x100], R105 ;  /* 0x0001006908007388 */ /* 0x010fe80000000400 */
[----:B------:R-:W-:Y:S01]  /*5440*/  STS.U16 [R9+0x140], R108 ;  /* 0x0001406c09007388 */ /* 0x000fe20000000400 */
[----:B--2---:R-:W-:-:S03]  /*5450*/  FADD.FTZ R106, R38, 1 ;  /* 0x3f800000266a7421 */ /* 0x004fc60000010000 */
[----:B-----5:R-:W-:Y:S01]  /*5460*/  STS.U16 [R10+0x180], R107 ;  /* 0x0001806b0a007388 */ /* 0x020fe20000000400 */
[----:B------:R-:W-:-:S03]  /*5470*/  MOV R38, UR20 ;  /* 0x0000001400267c02 */ /* 0x000fc60008000f00 */
        /* <DEDUP_REMOVED lines=10> */
[----:B------:R-:W4:Y:S01]  /*5520*/  LDS.U16 R100, [R20+0x4] ;  /* 0x0000040014647984 */ /* 0x000f220000000400 */
[----:B--2---:R-:W-:-:S03]  /*5530*/  MOV R111, 0xfffffe00 ;  /* 0xfffffe00006f7802 */ /* 0x004fc60000000f00 */
[----:B------:R-:W2:Y:S02]  /*5540*/  LDS.U16 R97, [R20] ;  /* 0x0000000014617984 */ /* 0x000ea40000000400 */
[----:B------:R-:W-:Y:S02]  /*5550*/  @!P6 IMAD R38, R38, R111, UR10 ;  /* 0x0000000a2626ee24 */ /* 0x000fe4000f8e026f */
[----:B------:R-:W5:Y:S04]  /*5560*/  LDS.U16 R99, [R20+0x2] ;  /* 0x0000020014637984 */ /* 0x000f680000000400 */
[----:B------:R-:W5:Y:S04]  /*5570*/  LDS.U16 R111, [R20+0x8] ;  /* 0x00000800146f7984 */ /* 0x000f680000000400 */
[----:B------:R-:W5:Y:S01]  /*5580*/  LDS.U16 R110, [R20+0x6] ;  /* 0x00000600146e7984 */ /* 0x000f620000000400 */
[----:B------:R-:W-:Y:S01]  /*5590*/  FADD.FTZ R105, R119, 1 ;  /* 0x3f80000077697421 */ /* 0x000fe20000010000 */
[----:B------:R3:W-:Y:S02]  /*55a0*/  MUFU.RCP R107, R39 ;  /* 0x00000027006b7308 */ /* 0x0007e40000001000 */
[----:B------:R-:W5:Y:S01]  /*55b0*/  LDS.U16 R113, [R20+0xa] ;  /* 0x00000a0014717984 */ /* 0x000f620000000400 */
[----:B0-----:R-:W-:Y:S01]  /*55c0*/  FADD.FTZ R109, R123, 1 ;  /* 0x3f8000007b6d7421 */ /* 0x001fe20000010000 */
[----:B-1----:R-:W-:Y:S01]  /*55d0*/  FADD.FTZ R108, R121, 1 ;  /* 0x3f800000796c7421 */ /* 0x002fe20000010000 */
[----:B------:R-:W-:Y:S01]  /*55e0*/  FADD.FTZ R112, R124, 1 ;  /* 0x3f8000007c707421 */ /* 0x000fe20000010000 */
[----:B------:R-:W-:Y:S01]  /*55f0*/  LDS.U16 R123, [R20+0xe] ;  /* 0x00000e00147b7984 */ /* 0x000fe20000000400 */
[----:B---3--:R-:W-:Y:S01]  /*5600*/  FADD.FTZ R39, -R101, 1 ;  /* 0x3f80000065277421 */ /* 0x008fe20000010100 */
[----:B------:R-:W0:Y:S02]  /*5610*/  MUFU.RCP R105, R105 ;  /* 0x0000006900697308 */ /* 0x000e240000001000 */
[----:B------:R-:W-:Y:S01]  /*5620*/  LDS.U16 R124, [R20+0x10] ;  /* 0x00001000147c7984 */ /* 0x000fe20000000400 */
[----:B------:R-:W-:-:S03]  /*5630*/  FFMA.FTZ R119, R80, R39, 1 ;  /* 0x3f80000050777423 */ /* 0x000fc60000010027 */
[----:B------:R-:W1:Y:S02]  /*5640*/  LDS.U16 R39, [R20+0xc] ;  /* 0x00000c0014277984 */ /* 0x000e640000000400 */
[----:B------:R-:W3:Y:S01]  /*5650*/  MUFU.RCP R106, R106 ;  /* 0x0000006a006a7308 */ /* 0x000ee20000001000 */
[----:B------:R-:W-:Y:S01]  /*5660*/  FMUL.FTZ R126, R89, -1.4426950216293334961 ;  /* 0xbfb8aa3b597e7820 */ /* 0x000fe20000410000 */
[----:B------:R-:W-:Y:S01]  /*5670*/  FADD.FTZ R118, -R98, 1 ;  /* 0x3f80000062767421 */ /* 0x000fe20000010100 */
[----:B------:R-:W-:Y:S01]  /*5680*/  FMUL.FTZ R127, R90, -1.4426950216293334961 ;  /* 0xbfb8aa3b5a7f7820 */ /* 0x000fe20000410000 */
[----:B----4-:R-:W-:-:S04]  /*5690*/  HADD2.F32 R100, -RZ, R100.H0_H0 ;  /* 0x20000064ff647230 */ /* 0x010fc80000004100 */
[----:B------:R-:W-:Y:S01]  /*56a0*/  MUFU.EX2 R130, R130 ;  /* 0x0000008200827308 */ /* 0x000fe20000000800 */
[----:B--2---:R-:W-:Y:S02]  /*56b0*/  HADD2.F32 R97, -RZ, R97.H0_H0 ;  /* 0x20000061ff617230 */ /* 0x004fe40000004100 */
[----:B0-----:R-:W-:Y:S01]  /*56c0*/  FADD.FTZ R121, -R105, 1 ;  /* 0x3f80000069797421 */ /* 0x001fe20000010100 */
[----:B------:R-:W-:Y:S01]  /*56d0*/  FMUL.FTZ R122, R103, R100 ;  /* 0x00000064677a7220 */ /* 0x000fe20000410000 */
[----:B-----5:R-:W-:Y:S02]  /*56e0*/  HADD2.F32 R99, -RZ, R99.H0_H0 ;  /* 0x20000063ff637230 */ /* 0x020fe40000004100 */
[----:B------:R-:W-:Y:S02]  /*56f0*/  HADD2.F32 R93, -RZ, R93.H0_H0 ;  /* 0x2000005dff5d7230 */ /* 0x000fe40000004100 */
[----:B------:R-:W-:Y:S01]  /*5700*/  FMUL.FTZ R117, R102, R97 ;  /* 0x0000006166757220 */ /* 0x000fe20000410000 */
[----:B------:R-:W0:Y:S01]  /*5710*/  MUFU.EX2 R129, R128 ;  /* 0x0000008000817308 */ /* 0x000e220000000800 */
[----:B------:R-:W-:Y:S01]  /*5720*/  FFMA.FTZ R121, R82, R121, 1 ;  /* 0x3f80000052797423 */ /* 0x000fe20000010079 */
[----:B------:R-:W-:Y:S01]  /*5730*/  FMUL.FTZ R122, R105, R122 ;  /* 0x0000007a697a7220 */ /* 0x000fe20000410000 */
[----:B------:R-:W-:-:S02]  /*5740*/  HADD2.F32 R111, -RZ, R111.H0_H0 ;  /* 0x2000006fff6f7230 */ /* 0x000fc40000004100 */
[----:B------:R-:W-:Y:S01]  /*5750*/  FMUL.FTZ R120, R104, R99 ;  /* 0x0000006368787220 */ /* 0x000fe20000410000 */
[----:B------:R-:W-:Y:S01]  /*5760*/  FMUL.FTZ R117, R98, R117 ;  /* 0x0000007562757220 */ /* 0x000fe20000410000 */
[----:B------:R-:W-:Y:S01]  /*5770*/  FFMA.FTZ R118, R81, R118, 1 ;  /* 0x3f80000051767423 */ /* 0x000fe20000010076 */
[----:B------:R-:W-:Y:S01]  /*5780*/  HADD2.F32 R94, -RZ, R94.H0_H0 ;  /* 0x2000005eff5e7230 */ /* 0x000fe20000004100 */
[----:B------:R-:W2:Y:S01]  /*5790*/  MUFU.EX2 R126, R126 ;  /* 0x0000007e007e7308 */ /* 0x000ea20000000800 */
[----:B------:R-:W-:Y:S01]  /*57a0*/  FADD.FTZ R125, R125, 1 ;  /* 0x3f8000007d7d7421 */ /* 0x000fe20000010000 */
[----:B------:R-:W-:Y:S01]  /*57b0*/  FMUL.FTZ R139, R122, R121 ;  /* 0x000000797a8b7220 */ /* 0x000fe20000410000 */
[----:B------:R-:W-:Y:S02]  /*57c0*/  HADD2.F32 R95, -RZ, R95.H0_H0 ;  /* 0x2000005fff5f7230 */ /* 0x000fe40000004100 */
[----:B------:R-:W-:Y:S01]  /*57d0*/  FADD.FTZ R121, -R107, 1 ;  /* 0x3f8000006b797421 */ /* 0x000fe20000010100 */
[----:B------:R-:W-:Y:S01]  /*57e0*/  FMUL.FTZ R122, R114, R111 ;  /* 0x0000006f727a7220 */ /* 0x000fe20000410000 */
[----:B------:R-:W-:Y:S01]  /*57f0*/  FMUL.FTZ R131, R93, -1.4426950216293334961 ;  /* 0xbfb8aa3b5d837820 */ /* 0x000fe20000410000 */
[----:B------:R-:W-:Y:S01]  /*5800*/  FMUL.FTZ R120, R101, R120 ;  /* 0x0000007865787220 */ /* 0x000fe20000410000 */
[----:B------:R-:W4:Y:S01]  /*5810*/  MUFU.RCP R108, R108 ;  /* 0x0000006c006c7308 */ /* 0x000f220000001000 */
[----:B------:R-:W-:-:S02]  /*5820*/  HADD2.F32 R115, -RZ, R115.H0_H0 ;  /* 0x20000073ff737230 */ /* 0x000fc40000004100 */
[----:B------:R-:W-:Y:S01]  /*5830*/  FMUL.FTZ R137, R117, R118 ;  /* 0x0000007675897220 */ /* 0x000fe20000410000 */
[----:B------:R-:W-:Y:S02]  /*5840*/  HADD2.F32 R110, -RZ, R110.H0_H0 ;  /* 0x2000006eff6e7230 */ /* 0x000fe40000004100 */
[----:B------:R-:W-:Y:S01]  /*5850*/  FMUL.FTZ R132, R94, -1.4426950216293334961 ;  /* 0xbfb8aa3b5e847820 */ /* 0x000fe20000410000 */
[----:B------:R-:W-:Y:S01]  /*5860*/  FMUL.FTZ R122, R107, R122 ;  /* 0x0000007a6b7a7220 */ /* 0x000fe20000410000 */
[----:B------:R-:W-:Y:S01]  /*5870*/  HADD2.F32 R116, -RZ, R116.H0_H0 ;  /* 0x20000074ff747230 */ /* 0x000fe20000004100 */
[----:B------:R-:W-:Y:S01]  /*5880*/  LDS.U16 R135, [R20+0x1c] ;  /* 0x00001c0014877984 */ /* 0x000fe20000000400 */
[----:B------:R-:W5:Y:S01]  /*5890*/  MUFU.EX2 R127, R127 ;  /* 0x0000007f007f7308 */ /* 0x000f620000000800 */
[----:B------:R-:W-:Y:S01]  /*58a0*/  FMUL.FTZ R133, R95, -1.4426950216293334961 ;  /* 0xbfb8aa3b5f857820 */ /* 0x000fe20000410000 */
[----:B------:R-:W-:Y:S01]  /*58b0*/  FMUL.FTZ R138, R120, R119 ;  /* 0x00000077788a7220 */ /* 0x000fe20000410000 */
[C---:B---3--:R-:W-:Y:S01]  /*58c0*/  FADD.FTZ R120, -R106.reuse, 1 ;  /* 0x3f8000006a787421 */ /* 0x048fe20000010100 */
[----:B------:R-:W-:Y:S01]  /*58d0*/  FMUL.FTZ R119, R115, R110 ;  /* 0x0000006e73777220 */ /* 0x000fe20000410000 */
[----:B------:R-:W-:Y:S03]  /*58e0*/  LDS.U16 R136, [R20+0x1e] ;  /* 0x00001e0014887984 */ /* 0x000fe60000000400 */
[----:B------:R3:W-:Y:S01]  /*58f0*/  MUFU.RCP R117, R125 ;  /* 0x0000007d00757308 */ /* 0x0007e20000001000 */
[----:B------:R-:W-:Y:S01]  /*5900*/  FFMA.FTZ R120, R83, R120, 1 ;  /* 0x3f80000053787423 */ /* 0x000fe20000010078 */
[----:B------:R-:W-:Y:S01]  /*5910*/  FMUL.FTZ R119, R106, R119 ;  /* 0x000000776a777220 */ /* 0x000fe20000410000 */
[----:B---3--:R-:W-:-:S05]  /*5920*/  FFMA.FTZ R125, R84, R121, 1 ;  /* 0x3f800000547d7423 */ /* 0x008fca0000010079 */
[----:B------:R-:W-:Y:S01]  /*5930*/  MUFU.EX2 R131, R131 ;  /* 0x0000008300837308 */ /* 0x000fe20000000800 */
[----:B------:R-:W-:Y:S01]  /*5940*/  FMUL.FTZ R141, R122, R125 ;  /* 0x0000007d7a8d7220 */ /* 0x000fe20000410000 */
[----:B0-----:R-:W-:Y:S01]  /*5950*/  FADD.FTZ R122, R129, 1 ;  /* 0x3f800000817a7421 */ /* 0x001fe20000010000 */
[----:B------:R-:W-:Y:S01]  /*5960*/  FADD.FTZ R129, R130, 1 ;  /* 0x3f80000082817421 */ /* 0x000fe20000010000 */
[----:B------:R-:W-:Y:S01]  /*5970*/  HADD2.F32 R113, -RZ, R113.H0_H0 ;  /* 0x20000071ff717230 */ /* 0x000fe20000004100 */
[----:B------:R-:W0:Y:S03]  /*5980*/  LDS.U16 R130, [R20+0x14] ;  /* 0x0000140014827984 */ /* 0x000e260000000400 */
[----:B------:R3:W-:Y:S01]  /*5990*/  MUFU.EX2 R134, R132 ;  /* 0x0000008400867308 */ /* 0x0007e20000000800 */
[----:B------:R-:W-:Y:S01]  /*59a0*/  FMUL.FTZ R140, R119, R120 ;  /* 0x00000078778c7220 */ /* 0x000fe20000410000 */
[----:B------:R-:W-:-:S06]  /*59b0*/  HADD2.F32 R119, -RZ, R96.H0_H0 ;  /* 0x20000060ff777230 */ /* 0x000fcc0000004100 */
[----:B------:R1:W-:Y:S01]  /*59c0*/  MUFU.EX2 R146, R133 ;  /* 0x0000008500927308 */ /* 0x0003e20000000800 */
[----:B---3--:R-:W3:Y:S01]  /*59d0*/  LDS.U16 R132, [R20+0x16] ;  /* 0x0000160014847984 */ /* 0x008ee20000000400 */
[----:B--2---:R-:W-:-:S06]  /*59e0*/  FADD.FTZ R118, R126, 1 ;  /* 0x3f8000007e767421 */ /* 0x004fcc0000010000 */
[----:B------:R-:W2:Y:S01]  /*59f0*/  MUFU.RCP R109, R109 ;  /* 0x0000006d006d7308 */ /* 0x000ea20000001000 */
[----:B-1----:R-:W1:Y:S01]  /*5a00*/  LDS.U16 R133, [R20+0x18] ;  /* 0x0000180014857984 */ /* 0x002e620000000400 */
[----:B------:R-:W-:Y:S02]  /*5a10*/  HADD2.F32 R96, -RZ, R39.H0_H0 ;  /* 0x20000027ff607230 */ /* 0x000fe40000004100 */
[----:B----4-:R-:W-:Y:S01]  /*5a20*/  FADD.FTZ R126, -R108, 1 ;  /* 0x3f8000006c7e7421 */ /* 0x010fe20000010100 */
[----:B------:R-:W-:Y:S01]  /*5a30*/  FMUL.FTZ R121, R116, R113 ;  /* 0x0000007174797220 */ /* 0x000fe20000410000 */
[----:B------:R-:W4:Y:S01]  /*5a40*/  LDS.U16 R39, [R20+0x12] ;  /* 0x0000120014277984 */ /* 0x000f220000000400 */
[----:B-----5:R-:W-:Y:S01]  /*5a50*/  FADD.FTZ R128, R127, 1 ;  /* 0x3f8000007f807421 */ /* 0x020fe20000010000 */
[----:B------:R-:W5:Y:S01]  /*5a60*/  MUFU.RCP R112, R112 ;  /* 0x0000007000707308 */ /* 0x000f620000001000 */
[----:B------:R-:W-:Y:S01]  /*5a70*/  FFMA.FTZ R127, R85, R126, 1 ;  /* 0x3f800000557f7423 */ /* 0x000fe2000001007e */
[----:B------:R-:W-:Y:S01]  /*5a80*/  FMUL.FTZ R126, R108, R121 ;  /* 0x000000796c7e7220 */ /* 0x000fe20000410000 */
[----:B------:R-:W-:-:S05]  /*5a90*/  FMUL.FTZ R120, R119, R96 ;  /* 0x0000006077787220 */ /* 0x000fca0000410000 */
[----:B------:R0:W3:Y:S01]  /*5aa0*/  MUFU.RCP R121, R128 ;  /* 0x0000008000797308 */ /* 0x0000e20000001000 */
[----:B------:R-:W-:Y:S01]  /*5ab0*/  FMUL.FTZ R142, R126, R127 ;  /* 0x0000007f7e8e7220 */ /* 0x000fe20000410000 */
[C---:B--2---:R-:W-:Y:S01]  /*5ac0*/  FADD.FTZ R125, -R109.reuse, 1 ;  /* 0x3f8000006d7d7421 */ /* 0x044fe20000010100 */
[----:B------:R-:W-:Y:S01]  /*5ad0*/  FMUL.FTZ R126, R109, R120 ;  /* 0x000000786d7e7220 */ /* 0x000fe20000410000 */
[----:B------:R-:W-:Y:S02]  /*5ae0*/  HADD2.F32 R120, -RZ, R79.H0_H0 ;  /* 0x2000004fff787230 */ /* 0x000fe40000004100 */
[----:B0-----:R-:W-:Y:S01]  /*5af0*/  FADD.FTZ R128, R131, 1 ;  /* 0x3f80000083807421 */ /* 0x001fe20000010000 */
[----:B------:R-:W-:Y:S02]  /*5b00*/  FADD.FTZ R131, R134, 1 ;  /* 0x3f80000086837421 */ /* 0x000fe40000010000 */
[----:B------:R-:W0:Y:S01]  /*5b10*/  LDS.U16 R134, [R20+0x1a] ;  /* 0x00001a0014867984 */ /* 0x000e220000000400 */
[----:B------:R-:W2:Y:S01]  /*5b20*/  MUFU.RCP R122, R122 ;  /* 0x0000007a007a7308 */ /* 0x000ea20000001000 */
[----:B------:R-:W-:-:S02]  /*5b30*/  HADD2.F32 R79, -RZ, R123.H0_H0 ;  /* 0x2000007bff4f7230 */ /* 0x000fc40000004100 */
[----:B------:R-:W-:Y:S01]  /*5b40*/  FFMA.FTZ R127, R86, R125, 1 ;  /* 0x3f800000567f7423 */ /* 0x000fe2000001007d */
[----:B------:R-:W-:Y:S02]  /*5b50*/  HADD2.F32 R123, -RZ, R78.H0_H0 ;  /* 0x2000004eff7b7230 */ /* 0x000fe40000004100 */
[----:B------:R-:W-:Y:S02]  /*5b60*/  HADD2.F32 R78, -RZ, R124.H0_H0 ;  /* 0x2000007cff4e7230 */ /* 0x000fe40000004100 */
[----:B------:R-:W-:Y:S01]  /*5b70*/  FMUL.FTZ R143, R126, R127 ;  /* 0x0000007f7e8f7220 */ /* 0x000fe20000410000 */
[----:B-----5:R-:W-:Y:S01]  /*5b80*/  FADD.FTZ R126, -R112, 1 ;  /* 0x3f800000707e7421 */ /* 0x020fe20000010100 */
[----:B------:R-:W5:Y:S01]  /*5b90*/  MUFU.RCP R118, R118 ;  /* 0x0000007600767308 */ /* 0x000f620000001000 */
[----:B------:R-:W-:Y:S01]  /*5ba0*/  FMUL.FTZ R127, R120, R79 ;  /* 0x0000004f787f7220 */ /* 0x000fe20000410000 */
[----:B------:R-:W-:Y:S01]  /*5bb0*/  FMUL.FTZ R124, R123, R78 ;  /* 0x0000004e7b7c7220 */ /* 0x000fe20000410000 */
[----:B------:R-:W-:-:S05]  /*5bc0*/  FFMA.FTZ R126, R87, R126, 1 ;  /* 0x3f800000577e7423 */ /* 0x000fca000001007e */
[----:B------:R3:W4:Y:S01]  /*5bd0*/  MUFU.RCP R125, R129 ;  /* 0x00000081007d7308 */ /* 0x0007220000001000 */
[----:B------:R-:W-:Y:S01]  /*5be0*/  FMUL.FTZ R127, R112, R127 ;  /* 0x0000007f707f7220 */ /* 0x000fe20000410000 */
[C---:B------:R-:W-:Y:S01]  /*5bf0*/  FMUL.FTZ R124, R117.reuse, R124 ;  /* 0x0000007c757c7220 */ /* 0x040fe20000410000 */
[----:B---3--:R-:W-:-:S04]  /*5c00*/  FADD.FTZ R129, -R117, 1 ;  /* 0x3f80000075817421 */ /* 0x008fc80000010100 */
[----:B------:R-:W-:Y:S01]  /*5c10*/  FFMA.FTZ R129, R88, R129, 1 ;  /* 0x3f80000058817423 */ /* 0x000fe20000010081 */
[----:B------:R-:W-:Y:S01]  /*5c20*/  FMUL.FTZ R144, R127, R126 ;  /* 0x0000007e7f907220 */ /* 0x000fe20000410000 */
[----:B------:R-:W-:Y:S02]  /*5c30*/  HADD2.F32 R127, -RZ, R71.H0_H0 ;  /* 0x20000047ff7f7230 */ /* 0x000fe40000004100 */
[----:B------:R-:W-:Y:S01]  /*5c40*/  FMUL.FTZ R145, R124, R129 ;  /* 0x000000817c917220 */ /* 0x000fe20000410000 */
[----:B------:R-:W-:Y:S02]  /*5c50*/  HADD2.F32 R124, -RZ, R70.H0_H0 ;  /* 0x20000046ff7c7230 */ /* 0x000fe40000004100 */
[----:B------:R-:W-:Y:S01]  /*5c60*/  FADD.FTZ R71, R146, 1 ;  /* 0x3f80000092477421 */ /* 0x000fe20000010000 */
[----:B------:R-:W-:Y:S02]  /*5c70*/  HADD2.F32 R129, -RZ, R69.H0_H0 ;  /* 0x20000045ff817230 */ /* 0x000fe40000004100 */
[----:B------:R-:W-:Y:S01]  /*5c80*/  FADD.FTZ R69, -R121, 1 ;  /* 0x3f80000079457421 */ /* 0x000fe20000010100 */
[----:B--2---:R-:W-:Y:S01]  /*5c90*/  FADD.FTZ R70, -R122, 1 ;  /* 0x3f8000007a467421 */ /* 0x004fe20000010100 */
[----:B------:R1:W-:Y:S01]  /*5ca0*/  MUFU.RCP R150, R71 ;  /* 0x0000004700967308 */ /* 0x0003e20000001000 */
[----:B------:R-:W-:-:S02]  /*5cb0*/  HADD2.F32 R126, -RZ, R68.H0_H0 ;  /* 0x20000044ff7e7230 */ /* 0x000fc40000004100 */
[----:B------:R-:W-:Y:S01]  /*5cc0*/  FFMA.FTZ R147, R90, R69, 1 ;  /* 0x3f8000005a937423 */ /* 0x000fe20000010045 */
[----:B------:R-:W-:Y:S01]  /*5cd0*/  FFMA.FTZ R148, R91, R70, 1 ;  /* 0x3f8000005b947423 */ /* 0x000fe20000010046 */
[----:B------:R-:W-:Y:S02]  /*5ce0*/  HADD2.F32 R69, -RZ, R130.H0_H0 ;  /* 0x20000082ff457230 */ /* 0x000fe40000004100 */
[----:B-----5:R-:W-:Y:S01]  /*5cf0*/  FADD.FTZ R68, -R118, 1 ;  /* 0x3f80000076447421 */ /* 0x020fe20000010100 */
[----:B------:R-:W-:Y:S02]  /*5d00*/  HADD2.F32 R70, -RZ, R132.H0_H0 ;  /* 0x20000084ff467230 */ /* 0x000fe40000004100 */
[----:B-1----:R-:W-:Y:S01]  /*5d10*/  HADD2.F32 R71, -RZ, R133.H0_H0 ;  /* 0x20000085ff477230 */ /* 0x002fe20000004100 */
[----:B------:R-:W1:Y:S01]  /*5d20*/  MUFU.RCP R128, R128 ;  /* 0x0000008000807308 */ /* 0x000e620000001000 */
[----:B----4-:R-:W-:Y:S01]  /*5d30*/  FADD.FTZ R149, -R125, 1 ;  /* 0x3f8000007d957421 */ /* 0x010fe20000010100 */
[----:B------:R-:W-:Y:S01]  /*5d40*/  FFMA.FTZ R146, R89, R68, 1 ;  /* 0x3f80000059927423 */ /* 0x000fe20000010044 */
[----:B------:R-:W-:Y:S01]  /*5d50*/  FMUL.FTZ R130, R124, R69 ;  /* 0x000000457c827220 */ /* 0x000fe20000410000 */
[----:B------:R-:W-:Y:S01]  /*5d60*/  FMUL.FTZ R133, R129, R70 ;  /* 0x0000004681857220 */ /* 0x000fe20000410000 */
[----:B------:R-:W-:-:S03]  /*5d70*/  FMUL.FTZ R132, R126, R71 ;  /* 0x000000477e847220 */ /* 0x000fc60000410000 */
[----:B------:R-:W2:Y:S01]  /*5d80*/  MUFU.RCP R131, R131 ;  /* 0x0000008300837308 */ /* 0x000ea20000001000 */
[----:B------:R-:W-:Y:S02]  /*5d90*/  HADD2.F32 R68, -RZ, R39.H0_H0 ;  /* 0x20000027ff447230 */ /* 0x000fe40000004100 */
        /* <DEDUP_REMOVED lines=10> */
[----:B------:R-:W-:Y:S02]  /*5e40*/  HADD2.F32 R133, -RZ, R66.H0_H0 ;  /* 0x20000042ff857230 */ /* 0x000fe40000004100 */
[----:B------:R-:W-:Y:S02]  /*5e50*/  HADD2.F32 R132, -RZ, R65.H0_H0 ;  /* 0x20000041ff847230 */ /* 0x000fe40000004100 */
[----:B0-----:R-:W-:Y:S02]  /*5e60*/  HADD2.F32 R65, -RZ, R134.H0_H0 ;  /* 0x20000086ff417230 */ /* 0x001fe40000004100 */
[----:B------:R-:W-:Y:S02]  /*5e70*/  HADD2.F32 R66, -RZ, R135.H0_H0 ;  /* 0x20000087ff427230 */ /* 0x000fe40000004100 */
[----:B------:R-:W-:Y:S02]  /*5e80*/  HADD2.F32 R67, -RZ, R136.H0_H0 ;  /* 0x20000088ff437230 */ /* 0x000fe40000004100 */
[----:B------:R-:W-:Y:S01]  /*5e90*/  FMUL.FTZ R146, R39, R146 ;  /* 0x0000009227927220 */ /* 0x000fe20000410000 */
[----:B------:R-:W-:Y:S01]  /*5ea0*/  F2FP.F16.F32.PACK_AB R151, R138, R137 ;  /* 0x000000898a97723e */ /* 0x000fe200000000ff */
[----:B------:R-:W-:Y:S01]  /*5eb0*/  BAR.SYNC.DEFER_BLOCKING 0x0 ;  /* 0x0000000000007b1d */ /* 0x000fe20000010000 */
[----:B-1----:R-:W-:Y:S01]  /*5ec0*/  FADD.FTZ R138, -R128, 1 ;  /* 0x3f800000808a7421 */ /* 0x002fe20000010100 */
        /* <DEDUP_REMOVED lines=27> */
[----:B------:R-:W-:Y:S02]  /*6080*/  PRMT R142, R138, 0x7632, R142 ;  /* 0x000076328a8e7816 */ /* 0x000fe4000000008e */
[----:B------:R-:W-:Y:S02]  /*6090*/  PRMT R144, R134, 0x7632, R144 ;  /* 0x0000763286907816 */ /* 0x000fe40000000090 */
[----:B0-----:R-:W-:-:S02]  /*60a0*/  PRMT R39, R143, 0x7632, R39 ;  /* 0x000076328f277816 */ /* 0x001fc40000000027 */
[----:B-1----:R-:W-:Y:S02]  /*60b0*/  PRMT R136, R147, 0x7632, R136 ;  /* 0x0000763293887816 */ /* 0x002fe40000000088 */
[----:B------:R-:W-:Y:S01]  /*60c0*/  @!P6 IADD3 R38, PT, PT, R38, 0x200, RZ ;  /* 0x000002002626e810 */ /* 0x000fe20007ffe0ff */
[----:B------:R-:W-:Y:S04]  /*60d0*/  STS.U16 [R20], R151 ;  /* 0x0000009714007388 */ /* 0x000fe80000000400 */
        /* <DEDUP_REMOVED lines=137> */
[----:B------:R-:W-:Y:S01]  /*6970*/  STS.U16 [R20], R80 ;  /* 0x0000005014007388 */ /* 0x000fe20000000400 */
        /* <DEDUP_REMOVED lines=14> */
[C---:B------:R-:W-:Y:S01]  /*6a60*/  PRMT R80, R38.reuse, 0x7610, R80 ;  /* 0x0000761026507816 */ /* 0x040fe20000000050 */
[----:B------:R-:W-:Y:S01]  /*6a70*/  STS.U16 [R20+0xa], R81 ;  /* 0x00000a5114007388 */ /* 0x000fe20000000400 */
[----:B--2---:R-:W-:Y:S01]  /*6a80*/  PRMT R82, R38, 0x7632, R82 ;  /* 0x0000763226527816 */ /* 0x004fe20000000052 */
[----:B------:R-:W-:Y:S01]  /*6a90*/  UIMAD UR7, UR34, UR13, UR7 ;  /* 0x0000000d220772a4 */ /* 0x000fe2000f8e0207 */
[----:B---3--:R-:W-:Y:S01]  /*6aa0*/  PRMT R68, R69, 0x7632, R68 ;  /* 0x0000763245447816 */ /* 0x008fe20000000044 */
[----:B------:R-:W-:Y:S01]  /*6ab0*/  STS.U16 [R20+0xc], R79 ;  /* 0x00000c4f14007388 */ /* 0x000fe20000000400 */
[----:B------:R-:W-:Y:S01]  /*6ac0*/  @!P6 IADD3 R38, PT, PT, R39, 0x200, RZ ;  /* 0x000002002726e810 */ /* 0x000fe20007ffe0ff */
[----:B------:R-:W-:Y:S01]  /*6ad0*/  UIMAD.WIDE.U32 UR6, UR31, UR14, UR6 ;  /* 0x0000000e1f0672a5 */ /* 0x000fe2000f8e0006 */
[----:B-1----:R-:W-:Y:S01]  /*6ae0*/  PRMT R84, R66, 0x7632, R84 ;  /* 0x0000763242547816 */ /* 0x002fe20000000054 */
[----:B------:R-:W-:Y:S02]  /*6af0*/  STS.U16 [R20+0xe], R65 ;  /* 0x00000e4114007388 */ /* 0x000fe40000000400 */
        /* <DEDUP_REMOVED lines=65> */
.L_x_13794:
[----:B------:R-:W-:Y:S02]  /*6f10*/  HADD2.F32 R41, -RZ, R64.H0_H0 ;  /* 0x20000040ff297230 */ /* 0x000fe40000004100 */
[----:B------:R-:W-:Y:S01]  /*6f20*/  FFMA.FTZ R43, R95, R37, R0 ;  /* 0x000000255f2b7223 */ /* 0x000fe20000010000 */
[----:B------:R-:W-:Y:S01]  /*6f30*/  HADD2.F32 R44, -RZ, R61.H0_H0 ;  /* 0x2000003dff2c7230 */ /* 0x000fe20000004100 */
[----:B------:R-:W1:Y:S01]  /*6f40*/  LDCU UR6, c[0x0][0x38c] ;  /* 0x00007180ff0677ac */ /* 0x000e620008000800 */
[----:B------:R-:W-:Y:S02]  /*6f50*/  HADD2.F32 R47, -RZ, R60.H0_H0 ;  /* 0x2000003cff2f7230 */ /* 0x000fe40000004100 */
[----:B------:R-:W-:Y:S01]  /*6f60*/  FFMA.FTZ R0, R108, R41, R43 ;  /* 0x000000296c007223 */ /* 0x000fe2000001002b */
[----:B------:R-:W-:Y:S02]  /*6f70*/  HADD2.F32 R50, -RZ, R58.H0_H0 ;  /* 0x2000003aff327230 */ /* 0x000fe40000004100 */
[----:B0-----:R-:W-:-:S02]  /*6f80*/  HFMA2 R39, -RZ, RZ, 0, 0 ;  /* 0x00000000ff277431 */ /* 0x001fc400000001ff */
        /* <DEDUP_REMOVED lines=22> */
[----:B------:R-:W-:Y:S02]  /*70f0*/  MOV R40, RZ ;  /* 0x000000ff00287202 */ /* 0x000fe40000000f00 */
[----:B------:R-:W-:Y:S02]  /*7100*/  CS2R R42, SRZ ;  /* 0x00000000002a7805 */ /* 0x000fe4000001ff00 */
[----:B------:R-:W-:Y:S01]  /*7110*/  MOV R46, RZ ;  /* 0x000000ff002e7202 */ /* 0x000fe20000000f00 */
[----:B------:R-:W-:Y:S01]  /*7120*/  FFMA.FTZ R65, R123, R62, R0 ;  /* 0x0000003e7b417223 */ /* 0x000fe20000010000 */
[----:B------:R-:W-:-:S02]  /*7130*/  CS2R R48, SRZ ;  /* 0x0000000000307805 */ /* 0x000fc4000001ff00 */
[----:B------:R-:W-:Y:S02]  /*7140*/  MOV R52, RZ ;  /* 0x000000ff00347202 */ /* 0x000fe40000000f00 */
[----:B------:R-:W-:Y:S01]  /*7150*/  CS2R R54, SRZ ;  /* 0x0000000000367805 */ /* 0x000fe2000001ff00 */
[----:B------:R-:W-:Y:S01]  /*7160*/  FFMA.FTZ R0, R106, R63, R65 ;  /* 0x0000003f6a007223 */ /* 0x000fe20000010041 */
[----:B------:R-:W-:Y:S02]  /*7170*/  MOV R58, RZ ;  /* 0x000000ff003a7202 */ /* 0x000fe40000000f00 */
[----:B------:R-:W-:Y:S01]  /*7180*/  CS2R R60, SRZ ;  /* 0x00000000003c7805 */ /* 0x000fe2000001ff00 */
        /* <DEDUP_REMOVED lines=42> */
[----:B0-----:R-:W-:Y:S01]  /*7430*/  UIMAD.WIDE.U32 UR12, UR31, UR6, URZ ;  /* 0x000000061f0c72a5 */ /* 0x001fe2000f8e00ff */
        /* <DEDUP_REMOVED lines=19> */
.L_x_13875:
        /* <DEDUP_REMOVED lines=24> */
[----:B-1----:R-:W-:-:S04]  /*76f0*/  @!P2 IMAD.WIDE.U32 R68, R70, UR6, R114 ;  /* 0x000000064644ac25 */ /* 0x002fc8000f8e0072 */
        /* <DEDUP_REMOVED lines=38> */
[----:B------:R-:W-:-:S02]  /*7960*/  @!P2 LEA R102, P6, R96, UR29, 0x1 ;  /* 0x0000001d6066ac11 */ /* 0x000fc4000f8c08ff */
[----:B------:R-:W-:Y:S02]  /*7970*/  PRMT R184, RZ, 0x7610, R184 ;  /* 0x00007610ffb87816 */ /* 0x000fe400000000b8 */
[----:B------:R-:W-:Y:S02]  /*7980*/  @!P3 MOV R105, RZ ;  /* 0x000000ff0069b202 */ /* 0x000fe40000000f00 */
[----:B------:R-:W-:Y:S02]  /*7990*/  @!P2 LEA.HI.X R103, R96, UR26, R69, 0x1, P6 ;  /* 0x0000001a6067ac11 */ /* 0x000fe4000b0f0c45 */
[----:B---3--:R-:W-:Y:S01]  /*79a0*/  LOP3.LUT R100, R126, 0x120, RZ, 0xfc, !PT ;  /* 0x000001207e647812 */ /* 0x008fe200078efcff */
[----:B-1----:R-:W-:Y:S01]  /*79b0*/  @!P3 IMAD.WIDE.U32 R96, R66, UR6, R104 ;  /* 0x000000064260bc25 */ /* 0x002fe2000f8e0068 */
[----:B------:R-:W1:Y:S01]  /*79c0*/  @!P5 LDC.64 R68, c[0x0][0x3c0] ;  /* 0x0000f000ff44db82 */ /* 0x000e620000000a00 */
[----:B------:R1:W3:Y:S01]  /*79d0*/  @!P2 LDG.E.U16 R184, desc[UR32][R102.64] ;  /* 0x0000002066b8a981 */ /* 0x0002e2000c1e1500 */
[----:B------:R-:W-:Y:S01]  /*79e0*/  ISETP.GE.AND P2, PT, R100, UR7, PT ;  /* 0x0000000764007c0c */ /* 0x000fe2000bf46270 */
[----:B------:R-:W-:Y:S01]  /*79f0*/  @!P3 IMAD R67, R67, UR6, R97 ;  /* 0x000000064343bc24 */ /* 0x000fe2000f8e0261 */
[----:B--2---:R-:W-:-:S02]  /*7a00*/  @!P3 LEA R116, P6, R96, UR29, 0x1 ;  /* 0x0000001d6074bc11 */ /* 0x004fc4000f8c08ff */
[----:B------:R-:W-:Y:S02]  /*7a10*/  @!P4 MOV R99, RZ ;  /* 0x000000ff0063c202 */ /* 0x000fe40000000f00 */
[----:B------:R-:W-:Y:S02]  /*7a20*/  PRMT R105, RZ, 0x7610, R105 ;  /* 0x00007610ff697816 */ /* 0x000fe40000000069 */
[----:B------:R-:W-:Y:S01]  /*7a30*/  @!P3 LEA.HI.X R117, R96, UR26, R67, 0x1, P6 ;  /* 0x0000001a6075bc11 */ /* 0x000fe2000b0f0c43 */
[----:B----4-:R-:W-:Y:S01]  /*7a40*/  @!P4 IMAD.WIDE.U32 R96, R64, UR6, R98 ;  /* 0x000000064060cc25 */ /* 0x010fe2000f8e0062 */
[----:B------:R-:W-:-:S03]  /*7a50*/  LOP3.LUT R140, R126, 0x140, RZ, 0xfc, !PT ;  /* 0x000001407e8c7812 */ /* 0x000fc600078efcff */
[----:B------:R2:W4:Y:S01]  /*7a60*/  @!P3 LDG.E.U16 R105, desc[UR32][R116.64] ;  /* 0x000000207469b981 */ /* 0x000522000c1e1500 */
        /* <DEDUP_REMOVED lines=19> */
[----:B--2---:R-:W-:Y:S01]  /*7ba0*/  @!P2 IMAD.WIDE.U32 R116, R66, UR6, R100 ;  /* 0x000000064274ac25 */ /* 0x004fe2000f8e0064 */
[----:B------:R2:W4:Y:S01]  /*7bb0*/  @!P5 LDG.E.U16 R71, desc[UR32][R120.64] ;  /* 0x000000207847d981 */ /* 0x000522000c1e1500 */
[----:B------:R-:W-:Y:S02]  /*7bc0*/  ISETP.GE.AND P5, PT, R102, UR7, PT ;  /* 0x0000000766007c0c */ /* 0x000fe4000bfa6270 */
[----:B------:R-:W-:Y:S01]  /*7bd0*/  @!P2 IMAD R67, R67, UR6, R117 ;  /* 0x000000064343ac24 */ /* 0x000fe2000f8e0275 */
[----:B0-----:R-:W-:-:S02]  /*7be0*/  @!P2 LEA R118, P6, R116, UR29, 0x1 ;  /* 0x0000001d7476ac11 */ /* 0x001fc4000f8c08ff */
[----:B------:R-:W-:Y:S02]  /*7bf0*/  PRMT R190, RZ, 0x7610, R190 ;  /* 0x00007610ffbe7816 */ /* 0x000fe400000000be */
[----:B------:R-:W-:Y:S02]  /*7c00*/  @!P3 MOV R141, RZ ;  /* 0x000000ff008db202 */ /* 0x000fe40000000f00 */
[----:B------:R-:W-:Y:S02]  /*7c10*/  @!P2 LEA.HI.X R119, R116, UR26, R67, 0x1, P6 ;  /* 0x0000001a7477ac11 */ /* 0x000fe4000b0f0c43 */
[----:B------:R-:W-:Y:S01]  /*7c20*/  LOP3.LUT R128, R126, 0x1a0, RZ, 0xfc, !PT ;  /* 0x000001a07e807812 */ /* 0x000fe200078efcff */
[----:B-1----:R-:W-:Y:S01]  /*7c30*/  @!P3 IMAD.WIDE.U32 R116, R64, UR6, R140 ;  /* 0x000000064074bc25 */ /* 0x002fe2000f8e008c */
[----:B------:R-:W0:Y:S01]  /*7c40*/  @!P5 LDC.64 R66, c[0x0][0x3c0] ;  /* 0x0000f000ff42db82 */ /* 0x000e220000000a00 */
[----:B------:R0:W4:Y:S01]  /*7c50*/  @!P2 LDG.E.U16 R190, desc[UR32][R118.64] ;  /* 0x0000002076bea981 */ /* 0x000122000c1e1500 */
[----:B------:R-:W-:Y:S01]  /*7c60*/  ISETP.GE.AND P2, PT, R128, UR7, PT ;  /* 0x0000000780007c0c */ /* 0x000fe2000bf46270 */
[----:B------:R-:W-:Y:S01]  /*7c70*/  @!P3 IMAD R65, R65, UR6, R117 ;  /* 0x000000064141bc24 */ /* 0x000fe2000f8e0275 */
[----:B------:R-:W-:-:S02]  /*7c80*/  @!P3 LEA R122, P6, R116, UR29, 0x1 ;  /* 0x0000001d747abc11 */ /* 0x000fc4000f8c08ff */
[----:B------:R-:W-:Y:S02]  /*7c90*/  @!P4 MOV R97, RZ ;  /* 0x000000ff0061c202 */ /* 0x000fe40000000f00 */
[----:B------:R-:W-:Y:S02]  /*7ca0*/  PRMT R99, RZ, 0x7610, R99 ;  /* 0x00007610ff637816 */ /* 0x000fe40000000063 */
[----:B------:R-:W-:Y:S01]  /*7cb0*/  @!P3 LEA.HI.X R123, R116, UR26, R65, 0x1, P6 ;  /* 0x0000001a747bbc11 */ /* 0x000fe2000b0f0c41 */
[----:B------:R-:W-:Y:S01]  /*7cc0*/  @!P4 IMAD.WIDE.U32 R116, R68, UR6, R96 ;  /* 0x000000064474cc25 */ /* 0x000fe2000f8e0060 */
[----:B------:R-:W-:-:S03]  /*7cd0*/  LOP3.LUT R124, R126, 0x1c0, RZ, 0xfc, !PT ;  /* 0x000001c07e7c7812 */ /* 0x000fc600078efcff */
[----:B------:R1:W4:Y:S01]  /*7ce0*/  @!P3 LDG.E.U16 R99, desc[UR32][R122.64] ;  /* 0x000000207a63b981 */ /* 0x000322000c1e1500 */
[----:B------:R-:W-:Y:S01]  /*7cf0*/  @!P4 IMAD R69, R69, UR6, R117 ;  /* 0x000000064545cc24 */ /* 0x000fe2000f8e0275 */
[----:B------:R-:W1:Y:S01]  /*7d00*/  @!P2 LDC.64 R64, c[0x0][0x3c0] ;  /* 0x0000f000ff40ab82 */ /* 0x000e620000000a00 */
[----:B------:R-:W-:Y:S02]  /*7d10*/  ISETP.GE.AND P3, PT, R124, UR7, PT ;  /* 0x000000077c007c0c */ /* 0x000fe4000bf66270 */
[C---:B--2---:R-:W-:Y:S02]  /*7d20*/  @!P4 LEA R120, P6, R116.reuse, UR29, 0x1 ;  /* 0x0000001d7478cc11 */ /* 0x044fe4000f8c08ff */
[----:B------:R-:W-:Y:S02]  /*7d30*/  PRMT R192, RZ, 0x7610, R192 ;  /* 0x00007610ffc07816 */ /* 0x000fe400000000c0 */
[----:B------:R-:W-:Y:S02]  /*7d40*/  @!P4 LEA.HI.X R121, R116, UR26, R69, 0x1, P6 ;  /* 0x0000001a7479cc11 */ /* 0x000fe4000b0f0c45 */
[----:B------:R-:W-:-:S02]  /*7d50*/  @!P5 MOV R103, RZ ;  /* 0x000000ff0067d202 */ /* 0x000fc40000000f00 */
[----:B------:R-:W-:Y:S01]  /*7d60*/  LOP3.LUT R116, R126, 0x1e0, RZ, 0xfc, !PT ;  /* 0x000001e07e747812 */ /* 0x000fe200078efcff */
[----:B------:R2:W4:Y:S01]  /*7d70*/  @!P4 LDG.E.U16 R192, desc[UR32][R120.64] ;  /* 0x0000002078c0c981 */ /* 0x000522000c1e1500 */
[----:B0-----:R-:W-:Y:S02]  /*7d80*/  @!P5 IMAD.WIDE.U32 R118, R66, UR6, R102 ;  /* 0x000000064276dc25 */ /* 0x001fe4000f8e0066 */
[----:B------:R-:W-:Y:S01]  /*7d90*/  ISETP.GE.AND P4, PT, R116, UR7, PT ;  /* 0x0000000774007c0c */ /* 0x000fe2000bf86270 */
[----:B------:R-:W2:Y:S01]  /*7da0*/  @!P3 LDC.64 R68, c[0x0][0x3c0] ;  /* 0x0000f000ff44bb82 */ /* 0x000ea20000000a00 */
[----:B------:R-:W-:Y:S01]  /*7db0*/  @!P5 IMAD R67, R67, UR6, R119 ;  /* 0x000000064343dc24 */ /* 0x000fe2000f8e0277 */
[----:B------:R-:W-:Y:S02]  /*7dc0*/  @!P5 LEA R134, P6, R118, UR29, 0x1 ;  /* 0x0000001d7686dc11 */ /* 0x000fe4000f8c08ff */
[----:B------:R-:W-:Y:S02]  /*7dd0*/  PRMT R97, RZ, 0x7610, R97 ;  /* 0x00007610ff617816 */ /* 0x000fe40000000061 */
[----:B------:R-:W-:-:S02]  /*7de0*/  @!P2 MOV R129, RZ ;  /* 0x000000ff0081a202 */ /* 0x000fc40000000f00 */
[----:B------:R-:W-:Y:S02]  /*7df0*/  @!P5 LEA.HI.X R135, R118, UR26, R67, 0x1, P6 ;  /* 0x0000001a7687dc11 */ /* 0x000fe4000b0f0c43 */
[----:B------:R-:W-:Y:S02]  /*7e00*/  LOP3.LUT R152, R126, 0x200, RZ, 0xfc, !PT ;  /* 0x000002007e987812 */ /* 0x000fe400078efcff */
[----:B------:R-:W0:Y:S01]  /*7e10*/  @!P4 LDC.64 R66, c[0x0][0x3c0] ;  /* 0x0000f000ff42cb82 */ /* 0x000e220000000a00 */
[----:B-1----:R-:W-:Y:S01]  /*7e20*/  @!P2 IMAD.WIDE.U32 R118, R64, UR6, R128 ;  /* 0x000000064076ac25 */ /* 0x002fe2000f8e0080 */
[----:B------:R-:W4:Y:S01]  /*7e30*/  @!P5 LDG.E.U16 R97, desc[UR32][R134.64] ;  /* 0x000000208661d981 */ /* 0x000f22000c1e1500 */
[----:B------:R-:W-:Y:S02]  /*7e40*/  ISETP.GE.AND P5, PT, R152, UR7, PT ;  /* 0x0000000798007c0c */ /* 0x000fe4000bfa6270 */
[----:B------:R-:W-:Y:S01]  /*7e50*/  @!P2 IMAD R65, R65, UR6, R119 ;  /* 0x000000064141ac24 */ /* 0x000fe2000f8e0277 */
[----:B------:R-:W-:-:S02]  /*7e60*/  @!P2 LEA R122, P6, R118, UR29, 0x1 ;  /* 0x0000001d767aac11 */ /* 0x000fc4000f8c08ff */
[----:B------:R-:W-:Y:S02]  /*7e70*/  PRMT R194, RZ, 0x7610, R194 ;  /* 0x00007610ffc27816 */ /* 0x000fe400000000c2 */
[----:B------:R-:W-:Y:S02]  /*7e80*/  @!P3 MOV R125, RZ ;  /* 0x000000ff007db202 */ /* 0x000fe40000000f00 */
[----:B------:R-:W-:Y:S02]  /*7e90*/  @!P2 LEA.HI.X R123, R118, UR26, R65, 0x1, P6 ;  /* 0x0000001a767bac11 */ /* 0x000fe4000b0f0c41 */
[----:B------:R-:W-:Y:S01]  /*7ea0*/  LOP3.LUT R132, R126, 0x220, RZ, 0xfc, !PT ;  /* 0x000002207e847812 */ /* 0x000fe200078efcff */
[----:B--2---:R-:W-:Y:S01]  /*7eb0*/  @!P3 IMAD.WIDE.U32 R120, R68, UR6, R124 ;  /* 0x000000064478bc25 */ /* 0x004fe2000f8e007c */
[----:B------:R-:W1:Y:S01]  /*7ec0*/  @!P5 LDC.64 R64, c[0x0][0x3c0] ;  /* 0x0000f000ff40db82 */ /* 0x000e620000000a00 */
[----:B------:R-:W2:Y:S01]  /*7ed0*/  @!P2 LDG.E.U16 R194, desc[UR32][R122.64] ;  /* 0x000000207ac2a981 */ /* 0x000ea2000c1e1500 */
[----:B------:R-:W-:Y:S01]  /*7ee0*/  ISETP.GE.AND P2, PT, R132, UR7, PT ;  /* 0x0000000784007c0c */ /* 0x000fe2000bf46270 */
[----:B------:R-:W-:Y:S01]  /*7ef0*/  @!P3 IMAD R69, R69, UR6, R121 ;  /* 0x000000064545bc24 */ /* 0x000fe2000f8e0279 */
[----:B------:R-:W-:-:S02]  /*7f00*/  @!P3 LEA R118, P6, R120, UR29, 0x1 ;  /* 0x0000001d7876bc11 */ /* 0x000fc4000f8c08ff */
[----:B------:R-:W-:Y:S02]  /*7f10*/  @!P4 MOV R117, RZ ;  /* 0x000000ff0075c202 */ /* 0x000fe40000000f00 */
[----:B------:R-:W-:Y:S02]  /*7f20*/  @!P3 LEA.HI.X R119, R120, UR26, R69, 0x1, P6 ;  /* 0x0000001a7877bc11 */ /* 0x000fe4000b0f0c45 */
[----:B------:R-:W-:Y:S01]  /*7f30*/  PRMT R101, RZ, 0x7610, R101 ;  /* 0x00007610ff657816 */ /* 0x000fe20000000065 */
[----:B0-----:R-:W-:Y:S01]  /*7f40*/  @!P4 IMAD.WIDE.U32 R68, R66, UR6, R116 ;  /* 0x000000064244cc25 */ /* 0x001fe2000f8e0074 */
        /* <DEDUP_REMOVED lines=9> */
[----:B-1----:R-:W-:Y:S01]  /*7fe0*/  @!P5 IMAD.WIDE.U32 R68, R64, UR6, R152 ;  /* 0x000000064044dc25 */ /* 0x002fe2000f8e0098 */
[----:B------:R-:W-:-:S03]  /*7ff0*/  LOP3.LUT R148, R126, 0x260, RZ, 0xfc, !PT ;  /* 0x000002607e947812 */ /* 0x000fc600078efcff */
[----:B------:R1:W2:Y:S01]  /*8000*/  @!P4 LDG.E.U16 R196, desc[UR32][R120.64] ;  /* 0x0000002078c4c981 */ /* 0x0002a2000c1e1500 */
[----:B------:R-:W-:Y:S01]  /*8010*/  @!P5 IMAD R69, R65, UR6, R69 ;  /* 0x000000064145dc24 */ /* 0x000fe2000f8e0245 */
[----:B------:R-:W-:Y:S01]  /*8020*/  ISETP.GE.AND P4, PT, R148, UR7, PT ;  /* 0x0000000794007c0c */ /* 0x000fe2000bf86270 */
[----:B------:R-:W3:Y:S01]  /*8030*/  @!P3 LDC.64 R64, c[0x0][0x3c0] ;  /* 0x0000f000ff40bb82 */ /* 0x000ee20000000a00 */
[C---:B0-----:R-:W-:Y:S02]  /*8040*/  @!P5 LEA R118, P6, R68.reuse, UR29, 0x1 ;  /* 0x0000001d4476dc11 */ /* 0x041fe4000f8c08ff */
[----:B------:R-:W-:Y:S02]  /*8050*/  @!P2 MOV R133, RZ ;  /* 0x000000ff0085a202 */ /* 0x000fe40000000f00 */
[----:B------:R-:W-:Y:S02]  /*8060*/  @!P5 LEA.HI.X R119, R68, UR26, R69, 0x1, P6 ;  /* 0x0000001a4477dc11 */ /* 0x000fe4000b0f0c45 */
[----:B------:R-:W-:Y:S01]  /*8070*/  PRMT R103, RZ, 0x7610, R103 ;  /* 0x00007610ff677816 */ /* 0x000fe20000000067 */
[----:B-----5:R-:W-:Y:S01]  /*8080*/  @!P2 IMAD.WIDE.U32 R68, R66, UR6, R132 ;  /* 0x000000064244ac25 */ /* 0x020fe2000f8e0084 */
[----:B------:R-:W-:-:S03]  /*8090*/  LOP3.LUT R146, R126, 0x280, RZ, 0xfc, !PT ;  /* 0x000002807e927812 */ /* 0x000fc600078efcff */
[----:B------:R-:W-:Y:S01]  /*80a0*/  @!P2 IMAD R69, R67, UR6, R69 ;  /* 0x000000064345ac24 */ /* 0x000fe2000f8e0245 */
[----:B------:R0:W5:Y:S01]  /*80b0*/  @!P5 LDG.E.U16 R103, desc[UR32][R118.64] ;  /* 0x000000207667d981 */ /* 0x000162000c1e1500 */
[----:B------:R-:W0:Y:S01]  /*80c0*/  @!P4 LDC.64 R66, c[0x0][0x3c0] ;  /* 0x0000f000ff42cb82 */ /* 0x000e220000000a00 */
[----:B-1----:R-:W-:Y:S02]  /*80d0*/  @!P2 LEA R120, P5, R68, UR29, 0x1 ;  /* 0x0000001d4478ac11 */ /* 0x002fe4000f8a08ff */
[----:B------:R-:W-:Y:S02]  /*80e0*/  ISETP.GE.AND P6, PT, R146, UR7, PT ;  /* 0x0000000792007c0c */ /* 0x000fe4000bfc6270 */
[----:B------:R-:W-:Y:S02]  /*80f0*/  LOP3.LUT R144, R126, 0x2a0, RZ, 0xfc, !PT ;  /* 0x000002a07e907812 */ /* 0x000fe400078efcff */
[----:B------:R-:W-:Y:S02]  /*8100*/  @!P3 MOV R151, RZ ;  /* 0x000000ff0097b202 */ /* 0x000fe40000000f00 */
[----:B------:R-:W-:-:S02]  /*8110*/  @!P2 LEA.HI.X R121, R68, UR26, R69, 0x1, P5 ;  /* 0x0000001a4479ac11 */ /* 0x000fc4000a8f0c45 */
[----:B------:R-:W-:Y:S02]  /*8120*/  ISETP.GE.AND P5, PT, R144, UR7, PT ;  /* 0x0000000790007c0c */ /* 0x000fe4000bfa6270 */
[----:B------:R-:W-:Y:S01]  /*8130*/  PRMT R107, RZ, 0x7610, R107 ;  /* 0x00007610ff6b7816 */ /* 0x000fe2000000006b */
[----:B---3--:R-:W-:Y:S01]  /*8140*/  @!P3 IMAD.WIDE.U32 R68, R64, UR6, R150 ;  /* 0x000000064044bc25 */ /* 0x008fe2000f8e0096 */
[----:B------:R-:W-:-:S03]  /*8150*/  LOP3.LUT R142, R126, 0x2c0, RZ, 0xfc, !PT ;  /* 0x000002c07e8e7812 */ /* 0x000fc600078efcff */
[----:B------:R-:W-:Y:S01]  /*8160*/  @!P3 IMAD R69, R65, UR6, R69 ;  /* 0x000000064145bc24 */ /* 0x000fe2000f8e0245 */
[----:B------:R1:W3:Y:S01]  /*8170*/  @!P2 LDG.E.U16 R107, desc[UR32][R120.64] ;  /* 0x00000020786ba981 */ /* 0x0002e2000c1e1500 */
[----:B------:R-:W1:Y:S01]  /*8180*/  @!P6 LDC.64 R64, c[0x0][0x3c0] ;  /* 0x0000f000ff40eb82 */ /* 0x000e620000000a00 */
[C---:B------:R-:W-:Y:S02]  /*8190*/  @!P3 LEA R122, P2, R68.reuse, UR29, 0x1 ;  /* 0x0000001d447abc11 */ /* 0x040fe4000f8408ff */
[----:B------:R-:W-:Y:S02]  /*81a0*/  @!P4 MOV R149, RZ ;  /* 0x000000ff0095c202 */ /* 0x000fe40000000f00 */
[----:B------:R-:W-:Y:S02]  /*81b0*/  @!P3 LEA.HI.X R123, R68, UR26, R69, 0x1, P2 ;  /* 0x0000001a447bbc11 */ /* 0x000fe400090f0c45 */
[----:B------:R-:W-:Y:S01]  /*81c0*/  ISETP.GE.AND P2, PT, R142, UR7, PT ;  /* 0x000000078e007c0c */ /* 0x000fe2000bf46270 */
[----:B------:R-:W1:Y:S01]  /*81d0*/  @!P5 LDC.64 R68, c[0x0][0x3c0] ;  /* 0x0000f000ff44db82 */ /* 0x000e620000000a00 */
[----:B------:R-:W-:Y:S01]  /*81e0*/  PRMT R111, RZ, 0x7610, R111 ;  /* 0x00007610ff6f7816 */ /* 0x000fe2000000006f */
[----:B0-----:R-:W-:-:S04]  /*81f0*/  @!P4 IMAD.WIDE.U32 R118, R66, UR6, R148 ;  /* 0x000000064276cc25 */ /* 0x001fc8000f8e0094 */
[----:B------:R-:W-:Y:S01]  /*8200*/  @!P4 IMAD R67, R67, UR6, R119 ;  /* 0x000000064343cc24 */ /* 0x000fe2000f8e0277 */
[----:B------:R0:W3:Y:S01]  /*8210*/  @!P3 LDG.E.U16 R111, desc[UR32][R122.64] ;  /* 0x000000207a6fb981 */ /* 0x0000e2000c1e1500 */
[----:B------:R-:W-:Y:S02]  /*8220*/  @!P4 LEA R136, P3, R118, UR29, 0x1 ;  /* 0x0000001d7688cc11 */ /* 0x000fe4000f8608ff */
[----:B-1----:R-:W-:Y:S02]  /*8230*/  LOP3.LUT R120, R126, 0x2e0, RZ, 0xfc, !PT ;  /* 0x000002e07e787812 */ /* 0x002fe400078efcff */
[----:B------:R-:W-:Y:S02]  /*8240*/  @!P4 LEA.HI.X R137, R118, UR26, R67, 0x1, P3 ;  /* 0x0000001a7689cc11 */ /* 0x000fe400098f0c43 */
[----:B------:R-:W1:Y:S01]  /*8250*/  @!P2 LDC.64 R66, c[0x0][0x3c0] ;  /* 0x0000f000ff42ab82 */ /* 0x000e620000000a00 */
[----:B------:R-:W-:Y:S02]  /*8260*/  @!P6 MOV R147, RZ ;  /* 0x000000ff0093e202 */ /* 0x000fe40000000f00 */
[----:B------:R-:W-:-:S02]  /*8270*/  ISETP.GE.AND P3, PT, R120, UR7, PT ;  /* 0x0000000778007c0c */ /* 0x000fc4000bf66270 */
[----:B------:R-:W-:Y:S01]  /*8280*/  PRMT R115, RZ, 0x7610, R115 ;  /* 0x00007610ff737816 */ /* 0x000fe20000000073 */
[----:B------:R-:W-:Y:S01]  /*8290*/  @!P6 IMAD.WIDE.U32 R118, R64, UR6, R146 ;  /* 0x000000064076ec25 */ /* 0x000fe2000f8e0092 */
[----:B------:R-:W-:-:S03]  /*82a0*/  @!P5 MOV R145, RZ ;  /* 0x000000ff0091d202 */ /* 0x000fc60000000f00 */
[----:B------:R-:W-:Y:S01]  /*82b0*/  @!P6 IMAD R65, R65, UR6, R119 ;  /* 0x000000064141ec24 */ /* 0x000fe2000f8e0277 */
[----:B------:R-:W3:Y:S01]  /*82c0*/  @!P4 LDG.E.U16 R115, desc[UR32][R136.64] ;  /* 0x000000208873c981 */ /* 0x000ee2000c1e1500 */
[----:B------:R-:W-:Y:S01]  /*82d0*/  @!P6 LEA R134, P4, R118, UR29, 0x1 ;  /* 0x0000001d7686ec11 */ /* 0x000fe2000f8808ff */
[----:B0-----:R-:W-:Y:S01]  /*82e0*/  @!P5 IMAD.WIDE.U32 R122, R68, UR6, R144 ;  /* 0x00000006447adc25 */ /* 0x001fe2000f8e0090 */
        /* <DEDUP_REMOVED lines=9> */
[----:B-1----:R-:W-:Y:S01]  /*8380*/  @!P2 IMAD.WIDE.U32 R68, R66, UR6, R142 ;  /* 0x000000064244ac25 */ /* 0x002fe2000f8e008e */
        /* <DEDUP_REMOVED lines=8> */
[----:B------:R-:W0:Y:S01]  /*8410*/  @!P4 LDC.64 R66, c[0x0][0x3c0] ;  /* 0x0000f000ff42cb82 */ /* 0x000e220000000a00 */
        /* <DEDUP_REMOVED lines=8> */
[----:B------:R-:W1:Y:S01]  /*84a0*/  @!P5 LDC.64 R68, c[0x0][0x3c0] ;  /* 0x0000f000ff44db82 */ /* 0x000e620000000a00 */
[----:B------:R-:W-:-:S04]  /*84b0*/  @!P3 LEA R160, P2, R136, UR29, 0x1 ;  /* 0x0000001d88a0bc11 */ /* 0x000fc8000f8408ff */
[----:B------:R-:W-:Y:S02]  /*84c0*/  @!P3 LEA.HI.X R161, R136, UR26, R65, 0x1, P2 ;  /* 0x0000001a88a1bc11 */ /* 0x000fe400090f0c41 */
[----:B------:R-:W-:Y:S02]  /*84d0*/  ISETP.GE.AND P2, PT, R118, UR7, PT ;  /* 0x0000000776007c0c */ /* 0x000fe4000bf46270 */
[----:B------:R-:W-:-:S03]  /*84e0*/  @!P4 MOV R139, RZ ;  /* 0x000000ff008bc202 */ /* 0x000fc60000000f00 */
[----:B------:R-:W4:Y:S01]  /*84f0*/  @!P6 LDC.64 R64, c[0x0][0x3c0] ;  /* 0x0000f000ff40eb82 */ /* 0x000f220000000a00 */
[----:B------:R-:W-:Y:S01]  /*8500*/  @!P4 IMAD.WIDE.U32 R136, R66, UR6, R138 ;  /* 0x000000064288cc25 */ /* 0x000fe2000f8e008a */
[----:B------:R-:W-:-:S03]  /*8510*/  PRMT R198, RZ, 0x7610, R198 ;  /* 0x00007610ffc67816 */ /* 0x000fc600000000c6 */
[----:B------:R-:W-:-:S03]  /*8520*/  @!P4 IMAD R119, R67, UR6, R137 ;  /* 0x000000064377cc24 */ /* 0x000fc6000f8e0289 */
[----:B------:R-:W4:Y:S01]  /*8530*/  @!P2 LDC.64 R66, c[0x0][0x3c0] ;  /* 0x0000f000ff42ab82 */ /* 0x000f220000000a00 */
[----:B------:R-:W-:Y:S01]  /*8540*/  @!P5 MOV R123, RZ ;  /* 0x000000ff007bd202 */ /* 0x000fe20000000f00 */
[----:B------:R-:W3:Y:S01]  /*8550*/  @!P3 LDG.E.U16 R198, desc[UR32][R160.64] ;  /* 0x00000020a0c6b981 */ /* 0x000ee2000c1e1500 */
[----:B------:R-:W-:Y:S01]  /*8560*/  @!P4 LEA R158, P3, R136, UR29, 0x1 ;  /* 0x0000001d889ecc11 */ /* 0x000fe2000f8608ff */
[----:B-1----:R-:W-:Y:S01]  /*8570*/  @!P5 IMAD.WIDE.U32 R156, R68, UR6, R122 ;  /* 0x00000006449cdc25 */ /* 0x002fe2000f8e007a */
[----:B------:R-:W-:Y:S02]  /*8580*/  PRMT R121, RZ, 0x7610, R121 ;  /* 0x00007610ff797816 */ /* 0x000fe40000000079 */
[----:B------:R-:W-:Y:S01]  /*8590*/  @!P4 LEA.HI.X R159, R136, UR26, R119, 0x1, P3 ;  /* 0x0000001a889fcc11 */ /* 0x000fe200098f0c77 */
[----:B------:R-:W-:Y:S01]  /*85a0*/  @!P5 IMAD R69, R69, UR6, R157 ;  /* 0x000000064545dc24 */ /* 0x000fe2000f8e029d */
[----:B------:R-:W-:Y:S02]  /*85b0*/  PRMT R202, RZ, 0x7610, R202 ;  /* 0x00007610ffca7816 */ /* 0x000fe400000000ca */
[----:B0-----:R-:W-:Y:S01]  /*85c0*/  @!P5 LEA R154, P3, R156, UR29, 0x1 ;  /* 0x0000001d9c9adc11 */ /* 0x001fe2000f8608ff */
[----:B------:R4:W2:Y:S01]  /*85d0*/  @!P0 LDG.E.U16 R121, desc[UR32][R130.64] ;  /* 0x0000002082798981 */ /* 0x0008a2000c1e1500 */
[----:B------:R-:W-:-:S02]  /*85e0*/  @!P6 MOV R135, RZ ;  /* 0x000000ff0087e202 */ /* 0x000fc40000000f00 */
[----:B------:R-:W-:Y:S01]  /*85f0*/  LOP3.LUT R136, R126, 0x380, RZ, 0xfc, !PT ;  /* 0x000003807e887812 */ /* 0x000fe200078efcff */
[----:B------:R-:W3:Y:S01]  /*8600*/  @!P4 LDG.E.U16 R202, desc[UR32][R158.64] ;  /* 0x000000209ecac981 */ /* 0x000ee2000c1e1500 */
[----:B------:R-:W-:Y:S02]  /*8610*/  PRMT R200, RZ, 0x7610, R200 ;  /* 0x00007610ffc87816 */ /* 0x000fe400000000c8 */
[----:B------:R-:W-:Y:S02]  /*8620*/  @!P5 LEA.HI.X R155, R156, UR26, R69, 0x1, P3 ;  /* 0x0000001a9c9bdc11 */ /* 0x000fe400098f0c45 */
[----:B------:R-:W-:Y:S01]  /*8630*/  ISETP.GE.AND P4, PT, R136, UR7, PT ;  /* 0x0000000788007c0c */ /* 0x000fe2000bf86270 */
[----:B----4-:R-:W-:Y:S01]  /*8640*/  @!P6 IMAD.WIDE.U32 R130, R64, UR6, R134 ;  /* 0x000000064082ec25 */ /* 0x010fe2000f8e0086 */
[----:B------:R-:W-:Y:S01]  /*8650*/  @!P2 MOV R119, RZ ;  /* 0x000000ff0077a202 */ /* 0x000fe20000000f00 */
[----:B------:R0:W4:Y:S01]  /*8660*/  @!P5 LDG.E.U16 R200, desc[UR32][R154.64] ;  /* 0x000000209ac8d981 */ /* 0x000122000c1e1500 */
[----:B------:R-:W-:Y:S01]  /*8670*/  LOP3.LUT R68, R126, 0x3a0, RZ, 0xfc, !PT ;  /* 0x000003a07e447812 */ /* 0x000fe200078efcff */
[----:B------:R-:W-:Y:S01]  /*8680*/  @!P6 IMAD R69, R65, UR6, R131 ;  /* 0x000000064145ec24 */ /* 0x000fe2000f8e0283 */
[----:B------:R-:W-:Y:S01]  /*8690*/  @!P6 LEA R164, P5, R130, UR29, 0x1 ;  /* 0x0000001d82a4ec11 */ /* 0x000fe2000f8a08ff */
[----:B------:R-:W-:Y:S01]  /*86a0*/  @!P2 IMAD.WIDE.U32 R64, R66, UR6, R118 ;  /* 0x000000064240ac25 */ /* 0x000fe2000f8e0076 */
[----:B------:R-:W-:-:S02]  /*86b0*/  ISETP.GE.AND P3, PT, R68, UR7, PT ;  /* 0x0000000744007c0c */ /* 0x000fc4000bf66270 */
[----:B------:R-:W-:Y:S01]  /*86c0*/  PRMT R204, RZ, 0x7610, R204 ;  /* 0x00007610ffcc7816 */ /* 0x000fe200000000cc */
[----:B------:R-:W-:Y:S01]  /*86d0*/  @!P2 IMAD R67, R67, UR6, R65 ;  /* 0x000000064343ac24 */ /* 0x000fe2000f8e0241 */
[----:B------:R-:W-:Y:S01]  /*86e0*/  @!P6 LEA.HI.X R165, R130, UR26, R69, 0x1, P5 ;  /* 0x0000001a82a5ec11 */ /* 0x000fe2000a8f0c45 */
[----:B------:R-:W1:Y:S01]  /*86f0*/  @!P4 LDC.64 R160, c[0x0][0x3c0] ;  /* 0x0000f000ffa0cb82 */ /* 0x000e620000000a00 */
[----:B0-----:R-:W-:Y:S02]  /*8700*/  LOP3.LUT R154, R126, 0x3c0, RZ, 0xfc, !PT ;  /* 0x000003c07e9a7812 */ /* 0x001fe400078efcff */
[----:B------:R-:W-:Y:S01]  /*8710*/  @!P2 LEA R162, P5, R64, UR29, 0x1 ;  /* 0x0000001d40a2ac11 */ /* 0x000fe2000f8a08ff */
[----:B------:R0:W4:Y:S01]  /*8720*/  @!P6 LDG.E.U16 R204, desc[UR32][R164.64] ;  /* 0x00000020a4cce981 */ /* 0x000122000c1e1500 */
[----:B------:R-:W-:Y:S02]  /*8730*/  LOP3.LUT R130, R174, 0x3e0, R127, 0xfe, !PT ;  /* 0x000003e0ae827812 */ /* 0x000fe400078efe7f */
[----:B------:R-:W-:Y:S01]  /*8740*/  @!P2 LEA.HI.X R163, R64, UR26, R67, 0x1, P5 ;  /* 0x0000001a40a3ac11 */ /* 0x000fe2000a8f0c43 */
[----:B------:R-:W0:Y:S01]  /*8750*/  @!P3 LDC.64 R158, c[0x0][0x3c0] ;  /* 0x0000f000ff9ebb82 */ /* 0x000e220000000a00 */
[----:B------:R-:W-:-:S02]  /*8760*/  ISETP.GE.AND P6, PT, R154, UR7, PT ;  /* 0x000000079a007c0c */ /* 0x000fc4000bfc6270 */
[----:B------:R-:W-:Y:S02]  /*8770*/  ISETP.GE.AND P5, PT, R130, UR7, PT ;  /* 0x0000000782007c0c */ /* 0x000fe4000bfa6270 */
[----:B------:R-:W-:-:S09]  /*8780*/  @!P4 MOV R137, RZ ;  /* 0x000000ff0089c202 */ /* 0x000fd20000000f00 */
[----:B------:R-:W5:Y:S01]  /*8790*/  @!P6 LDC.64 R66, c[0x0][0x3c0] ;  /* 0x0000f000ff42eb82 */ /* 0x000f620000000a00 */
[----:B------:R-:W-:-:S07]  /*87a0*/  PRMT R206, RZ, 0x7610, R206 ;  /* 0x00007610ffce7816 */ /* 0x000fce00000000ce */
[----:B------:R-:W5:Y:S01]  /*87b0*/  @!P5 LDC.64 R64, c[0x0][0x3c0] ;  /* 0x0000f000ff40db82 */ /* 0x000f620000000a00 */
[----:B-1----:R-:W-:Y:S01]  /*87c0*/  @!P4 IMAD.WIDE.U32 R156, R160, UR6, R136 ;  /* 0x00000006a09ccc25 */ /* 0x002fe2000f8e0088 */
[----:B------:R-:W-:Y:S01]  /*87d0*/  @!P3 MOV R69, RZ ;  /* 0x000000ff0045b202 */ /* 0x000fe20000000f00 */
[----:B------:R5:W4:Y:S02]  /*87e0*/  @!P2 LDG.E.U16 R206, desc[UR32][R162.64] ;  /* 0x00000020a2cea981 */ /* 0x000b24000c1e1500 */
[----:B------:R-:W-:Y:S01]  /*87f0*/  @!P4 IMAD R161, R161, UR6, R157 ;  /* 0x00000006a1a1cc24 */ /* 0x000fe2000f8e029d */
[----:B------:R-:W-:Y:S01]  /*8800*/  @!P4 LEA R160, P2, R156, UR29, 0x1 ;  /* 0x0000001d9ca0cc11 */ /* 0x000fe2000f8408ff */
[----:B0-----:R-:W-:Y:S01]  /*8810*/  @!P3 IMAD.WIDE.U32 R164, R158, UR6, R68 ;  /* 0x000000069ea4bc25 */ /* 0x001fe2000f8e0044 */
[----:B------:R-:W-:Y:S02]  /*8820*/  @!P6 MOV R155, RZ ;  /* 0x000000ff009be202 */ /* 0x000fe40000000f00 */
[----:B------:R-:W-:Y:S01]  /*8830*/  @!P4 LEA.HI.X R161, R156, UR26, R161, 0x1, P2 ;  /* 0x0000001a9ca1cc11 */ /* 0x000fe200090f0ca1 */
[----:B------:R-:W-:Y:S01]  /*8840*/  @!P3 IMAD R159, R159, UR6, R165 ;  /* 0x000000069f9fbc24 */ /* 0x000fe2000f8e02a5 */
[----:B------:R-:W-:-:S02]  /*8850*/  @!P3 LEA R156, P2, R164, UR29, 0x1 ;  /* 0x0000001da49cbc11 */ /* 0x000fc4000f8408ff */
[----:B------:R-:W-:Y:S02]  /*8860*/  @!P5 MOV R131, RZ ;  /* 0x000000ff0083d202 */ /* 0x000fe40000000f00 */
[----:B------:R-:W-:Y:S01]  /*8870*/  PRMT R210, RZ, 0x7610, R210 ;  /* 0x00007610ffd27816 */ /* 0x000fe200000000d2 */
[----:B-----5:R-:W-:Y:S01]  /*8880*/  @!P6 IMAD.WIDE.U32 R162, R66, UR6, R154 ;  /* 0x0000000642a2ec25 */ /* 0x020fe2000f8e009a */
[----:B------:R-:W-:-:S03]  /*8890*/  @!P3 LEA.HI.X R157, R164, UR26, R159, 0x1, P2 ;  /* 0x0000001aa49dbc11 */ /* 0x000fc600090f0c9f */
[----:B------:R-:W-:Y:S01]  /*88a0*/  @!P6 IMAD R69, R67, UR6, R163 ;  /* 0x000000064345ec24 */ /* 0x000fe2000f8e02a3 */
[----:B------:R-:W-:Y:S01]  /*88b0*/  PRMT R208, RZ, 0x7610, R208 ;  /* 0x00007610ffd07816 */ /* 0x000fe200000000d0 */
[----:B------:R-:W5:Y:S01]  /*88c0*/  @!P3 LDG.E.U16 R210, desc[UR32][R156.64] ;  /* 0x000000209cd2b981 */ /* 0x000f62000c1e1500 */
[----:B------:R-:W-:Y:S01]  /*88d0*/  @!P5 IMAD.WIDE.U32 R158, R64, UR6, R130 ;  /* 0x00000006409edc25 */ /* 0x000fe2000f8e0082 */
[----:B------:R-:W-:-:S03]  /*88e0*/  @!P6 LEA R64, P2, R162, UR29, 0x1 ;  /* 0x0000001da240ec11 */ /* 0x000fc6000f8408ff */
[----:B------:R-:W-:Y:S01]  /*88f0*/  @!P5 IMAD R67, R65, UR6, R159 ;  /* 0x000000064143dc24 */ /* 0x000fe2000f8e029f */
[----:B------:R-:W-:Y:S01]  /*8900*/  @!P5 LEA R66, P3, R158, UR29, 0x1 ;  /* 0x0000001d9e42dc11 */ /* 0x000fe2000f8608ff */
[----:B------:R-:W5:Y:S01]  /*8910*/  @!P4 LDG.E.U16 R208, desc[UR32][R160.64] ;  /* 0x00000020a0d0c981 */ /* 0x000f62000c1e1500 */
[----:B------:R-:W-:Y:S02]  /*8920*/  PRMT R212, RZ, 0x7610, R212 ;  /* 0x00007610ffd47816 */ /* 0x000fe400000000d4 */
[----:B------:R-:W-:Y:S02]  /*8930*/  @!P6 LEA.HI.X R65, R162, UR26, R69, 0x1, P2 ;  /* 0x0000001aa241ec11 */ /* 0x000fe400090f0c45 */
[----:B------:R-:W-:Y:S02]  /*8940*/  PRMT R214, RZ, 0x7610, R214 ;  /* 0x00007610ffd67816 */ /* 0x000fe400000000d6 */
[----:B------:R-:W-:Y:S01]  /*8950*/  @!P5 LEA.HI.X R67, R158, UR26, R67, 0x1, P3 ;  /* 0x0000001a9e43dc11 */ /* 0x000fe200098f0c43 */
[----:B------:R0:W5:Y:S04]  /*8960*/  @!P6 LDG.E.U16 R212, desc[UR32][R64.64] ;  /* 0x0000002040d4e981 */ /* 0x000168000c1e1500 */
[----:B------:R1:W5:Y:S01]  /*8970*/  @!P5 LDG.E.U16 R214, desc[UR32][R66.64] ;  /* 0x0000002042d6d981 */ /* 0x000362000c1e1500 */
[----:B------:R-:W0:Y:S01]  /*8980*/  S2R R69, SR_LANEID ;  /* 0x0000000000457919 */ /* 0x000e220000000000 */
[----:B------:R-:W1:Y:S01]  /*8990*/  S2UR UR7, SR_CgaCtaId ;  /* 0x00000000000779c3 */ /* 0x000e620000008800 */
[----:B------:R-:W-:Y:S01]  /*89a0*/  UMOV UR30, 0x400 ;  /* 0x00000400001e7882 */ /* 0x000fe20000000000 */
[----:B------:R-:W-:-:S06]  /*89b0*/  UIADD3 UR44, UPT, UPT, UR42, 0x400, URZ ;  /* 0x000004002a2c7890 */ /* 0x000fcc000fffe0ff */
[----:B------:R-:W-:Y:S01]  /*89c0*/  ISETP.GE.AND P2, PT, R126, UR44, PT ;  /* 0x0000002c7e007c0c */ /* 0x000fe2000bf46270 */
[----:B-1----:R-:W-:Y:S01]  /*89d0*/  ULEA UR30, UR7, UR30, 0x18 ;  /* 0x0000001e071e7291 */ /* 0x002fe2000f8ec0ff */
[----:B0-----:R-:W-:-:S04]  /*89e0*/  IADD3 R64, PT, PT, R69, 0x200, RZ ;  /* 0x0000020045407810 */ /* 0x001fc80007ffe0ff */
[----:B------:R-:W-:-:S04]  /*89f0*/  LEA.HI.SX32 R64, R64, R69, 0x1b ;  /* 0x0000004540407211 */ /* 0x000fc800078fdaff */
[----:B------:R-:W-:Y:S02]  /*8a00*/  LEA R164, R64, UR30, 0x1 ;  /* 0x0000001e40a47c11 */ /* 0x000fe4000f8e08ff */
[C---:B------:R-:W-:Y:S02]  /*8a10*/  IADD3 R64, PT, PT, R69.reuse, 0x280, RZ ;  /* 0x0000028045407810 */ /* 0x040fe40007ffe0ff */
[C---:B------:R-:W-:Y:S02]  /*8a20*/  IADD3 R66, PT, PT, R69.reuse, 0x220, RZ ;  /* 0x0000022045427810 */ /* 0x040fe40007ffe0ff */
[-C--:B------:R-:W-:Y:S02]  /*8a30*/  LEA.HI.SX32 R64, R64, R69.reuse, 0x1b ;  /* 0x0000004540407211 */ /* 0x080fe400078fdaff */
[----:B------:R-:W-:Y:S02]  /*8a40*/  IADD3 R158, PT, PT, R69, 0x260, RZ ;  /* 0x00000260459e7810 */ /* 0x000fe40007ffe0ff */
[----:B------:R-:W-:-:S02]  /*8a50*/  LEA.HI.SX32 R66, R66, R69, 0x1b ;  /* 0x0000004542427211 */ /* 0x000fc400078fdaff */
[-C--:B------:R-:W-:Y:S02]  /*8a60*/  LEA.HI.SX32 R160, R158, R69.reuse, 0x1b ;  /* 0x000000459ea07211 */ /* 0x080fe400078fdaff */
[----:B------:R-:W-:Y:S02]  /*8a70*/  LEA R158, R66, UR30, 0x1 ;  /* 0x0000001e429e7c11 */ /* 0x000fe4000f8e08ff */
[C---:B------:R-:W-:Y:S02]  /*8a80*/  IADD3 R156, PT, PT, R69.reuse, 0x240, RZ ;  /* 0x00000240459c7810 */ /* 0x040fe40007ffe0ff */
[----:B------:R-:W-:Y:S02]  /*8a90*/  IADD3 R66, PT, PT, R69, 0x2a0, RZ ;  /* 0x000002a045427810 */ /* 0x000fe40007ffe0ff */
[-C--:B------:R-:W-:Y:S02]  /*8aa0*/  LEA.HI.SX32 R156, R156, R69.reuse, 0x1b ;  /* 0x000000459c9c7211 */ /* 0x080fe400078fdaff */
[----:B------:R-:W-:-:S02]  /*8ab0*/  LEA.HI.SX32 R66, R66, R69, 0x1b ;  /* 0x0000004542427211 */ /* 0x000fc400078fdaff */
[----:B------:R-:W-:Y:S02]  /*8ac0*/  ISETP.GE.AND P3, PT, R114, UR44, PT ;  /* 0x0000002c72007c0c */ /* 0x000fe4000bf66270 */
[----:B------:R-:W-:Y:S02]  /*8ad0*/  LEA R162, R156, UR30, 0x1 ;  /* 0x0000001e9ca27c11 */ /* 0x000fe4000f8e08ff */
[----:B------:R-:W-:-:S04]  /*8ae0*/  IADD3 R156, PT, PT, R69, 0x2c0, RZ ;  /* 0x000002c0459c7810 */ /* 0x000fc80007ffe0ff */
[----:B------:R-:W-:Y:S02]  /*8af0*/  LEA.HI.SX32 R156, R156, R69, 0x1b ;  /* 0x000000459c9c7211 */ /* 0x000fe400078fdaff */
[----:B------:R-:W-:Y:S02]  /*8b00*/  @!P2 MOV R127, RZ ;  /* 0x000000ff007fa202 */ /* 0x000fe40000000f00 */
[----:B------:R-:W-:Y:S01]  /*8b10*/  ISETP.GE.AND P5, PT, R112, UR44, PT ;  /* 0x0000002c70007c0c */ /* 0x000fe2000bfa6270 */
[----:B------:R-:W-:Y:S01]  /*8b20*/  UMOV UR14, UR12 ;  /* 0x0000000c000e7c82 */ /* 0x000fe20008000000 */
[----:B------:R-:W-:Y:S01]  /*8b30*/  UMOV UR15, UR31 ;  /* 0x0000001f000f7c82 */ /* 0x000fe20008000000 */
[----:B------:R-:W-:Y:S01]  /*8b40*/  LEA R160, R160, UR30, 0x1 ;  /* 0x0000001ea0a07c11 */ /* 0x000fe2000f8e08ff */
[----:B------:R-:W-:-:S04]  /*8b50*/  UIMAD.WIDE.U32 UR14, UR6, UR34, UR14 ;  /* 0x00000022060e72a5 */ /* 0x000fc8000f8e000e */
[----:B------:R-:W-:Y:S02]  /*8b60*/  UIMAD UR7, UR6, UR35, UR15 ;  /* 0x00000023060772a4 */ /* 0x000fe4000f8e020f */
[----:B------:R-:W-:-:S04]  /*8b70*/  ULEA UR10, UP0, UR14, UR36, 0x3 ;  /* 0x000000240e0a7291 */ /* 0x000fc8000f8018ff */
[----:B------:R-:W-:Y:S01]  /*8b80*/  ULEA.HI.X UR14, UR14, UR37, UR7, 0x3, UP0 ;  /* 0x000000250e0e7291 */ /* 0x000fe200080f1c07 */
[----:B------:R-:W-:Y:S01]  /*8b90*/  PRMT R131, RZ, 0x7610, R131 ;  /* 0x00007610ff837816 */ /* 0x000fe20000000083 */
[----:B--2---:R-:W-:Y:S04]  /*8ba0*/  STS.U16 [R4], R121 ;  /* 0x0000007904007388 */ /* 0x004fe80000000400 */
        /* <DEDUP_REMOVED lines=8> */
[----:B0-----:R-:W-:-:S02]  /*8c30*/  IADD3 R184, PT, PT, R69, 0x300, RZ ;  /* 0x0000030045b87810 */ /* 0x001fc40007ffe0ff */
[----:B-1----:R-:W-:Y:S02]  /*8c40*/  LEA R186, R64, UR30, 0x1 ;  /* 0x0000001e40ba7c11 */ /* 0x002fe4000f8e08ff */
[----:B------:R-:W0:Y:S01]  /*8c50*/  @!P2 LDC.64 R64, c[0x0][0x3e0] ;  /* 0x0000f800ff40ab82 */ /* 0x000e220000000a00 */
[----:B------:R-:W-:Y:S04]  /*8c60*/  STS.U16 [R13+0x240], R190 ;  /* 0x000240be0d007388 */ /* 0x000fe80000000400 */
[----:B------:R-:W-:Y:S04]  /*8c70*/  STS.U16 [R14+0x280], R99 ;  /* 0x000280630e007388 */ /* 0x000fe80000000400 */
[----:B------:R-:W-:Y:S04]  /*8c80*/  STS.U16 [R15+0x2c0], R192 ;  /* 0x0002c0c00f007388 */ /* 0x000fe80000000400 */
[----:B------:R-:W-:Y:S04]  /*8c90*/  STS.U16 [R16+0x300], R97 ;  /* 0x0003006110007388 */ /* 0x000fe80000000400 */
[----:B------:R-:W-:Y:S04]  /*8ca0*/  STS.U16 [R17+0x340], R194 ;  /* 0x000340c211007388 */ /* 0x000fe80000000400 */
[----:B------:R1:W-:Y:S01]  /*8cb0*/  STS.U16 [R18+0x380], R101 ;  /* 0x0003806512007388 */ /* 0x0003e20000000400 */
[----:B------:R-:W-:-:S02]  /*8cc0*/  IADD3 R182, PT, PT, R69, 0x2e0, RZ ;  /* 0x000002e045b67810 */ /* 0x000fc40007ffe0ff */
[-C--:B-1----:R-:W-:Y:S02]  /*8cd0*/  LEA.HI.SX32 R101, R184, R69.reuse, 0x1b ;  /* 0x00000045b8657211 */ /* 0x082fe400078fdaff */
[----:B------:R-:W-:Y:S02]  /*8ce0*/  LEA R184, R66, UR30, 0x1 ;  /* 0x0000001e42b87c11 */ /* 0x000fe4000f8e08ff */
[----:B------:R-:W-:Y:S01]  /*8cf0*/  IADD3 R66, PT, PT, R69, 0x320, RZ ;  /* 0x0000032045427810 */ /* 0x000fe20007ffe0ff */
[----:B------:R-:W-:Y:S03]  /*8d00*/  STS.U16 [R19+0x3c0], R196 ;  /* 0x0003c0c413007388 */ /* 0x000fe60000000400 */
[----:B------:R-:W-:Y:S01]  /*8d10*/  LEA.HI.SX32 R66, R66, R69, 0x1b ;  /* 0x0000004542427211 */ /* 0x000fe200078fdaff */
[----:B------:R1:W-:Y:S03]  /*8d20*/  STS.U16 [R164+0x400], R103 ;  /* 0x00040067a4007388 */ /* 0x0003e60000000400 */
[----:B------:R-:W-:-:S02]  /*8d30*/  LEA R119, R66, UR30, 0x1 ;  /* 0x0000001e42777c11 */ /* 0x000fc4000f8e08ff */
[----:B------:R-:W2:Y:S01]  /*8d40*/  @!P3 LDC.64 R66, c[0x0][0x3e0] ;  /* 0x0000f800ff42bb82 */ /* 0x000ea20000000a00 */
[----:B-1----:R-:W-:Y:S02]  /*8d50*/  LEA.HI.SX32 R103, R182, R69, 0x1b ;  /* 0x00000045b6677211 */ /* 0x002fe400078fdaff */
[----:B------:R-:W-:Y:S02]  /*8d60*/  LEA R182, R156, UR30, 0x1 ;  /* 0x0000001e9cb67c11 */ /* 0x000fe4000f8e08ff */
[----:B------:R-:W-:Y:S01]  /*8d70*/  IADD3 R156, PT, PT, R69, 0x340, RZ ;  /* 0x00000340459c7810 */ /* 0x000fe20007ffe0ff */
[----:B0-----:R-:W-:-:S03]  /*8d80*/  @!P2 IMAD.WIDE.U32 R126, R64, UR6, R126 ;  /* 0x00000006407eac25 */ /* 0x001fc6000f8e007e */
[----:B------:R-:W-:Y:S02]  /*8d90*/  LEA.HI.SX32 R109, R156, R69, 0x1b ;  /* 0x000000459c6d7211 */ /* 0x000fe400078fdaff */
[----:B------:R-:W-:Y:S01]  /*8da0*/  IADD3 R156, PT, PT, R69, 0x3c0, RZ ;  /* 0x000003c0459c7810 */ /* 0x000fe20007ffe0ff */
[----:B------:R-:W-:-:S03]  /*8db0*/  @!P2 IMAD R65, R65, UR6, R127 ;  /* 0x000000064141ac24 */ /* 0x000fc6000f8e027f */
[----:B------:R-:W-:Y:S02]  /*8dc0*/  LEA.HI.SX32 R123, R156, R69, 0x1b ;  /* 0x000000459c7b7211 */ /* 0x000fe400078fdaff */
[C---:B------:R-:W-:Y:S01]  /*8dd0*/  @!P2 LEA R156, P4, R126.reuse, UR27, 0x1 ;  /* 0x0000001b7e9cac11 */ /* 0x040fe2000f8808ff */
[----:B---3--:R-:W-:Y:S01]  /*8de0*/  STS.U16 [R158+0x440], R107 ;  /* 0x0004406b9e007388 */ /* 0x008fe20000000400 */
[C---:B------:R-:W-:Y:S02]  /*8df0*/  IADD3 R188, PT, PT, R69.reuse, 0x360, RZ ;  /* 0x0000036045bc7810 */ /* 0x040fe40007ffe0ff */
[C---:B------:R-:W-:Y:S01]  /*8e00*/  IADD3 R190, PT, PT, R69.reuse, 0x380, RZ ;  /* 0x0000038045be7810 */ /* 0x040fe20007ffe0ff */
[----:B------:R-:W-:Y:S01]  /*8e10*/  STS.U16 [R162+0x480], R111 ;  /* 0x0004806fa2007388 */ /* 0x000fe20000000400 */
[----:B------:R-:W-:Y:S02]  /*8e20*/  @!P2 LEA.HI.X R157, R126, UR28, R65, 0x1, P4 ;  /* 0x0000001c7e9dac11 */ /* 0x000fe4000a0f0c41 */
[----:B------:R-:W-:Y:S01]  /*8e30*/  IADD3 R192, PT, PT, R69, 0x3a0, RZ ;  /* 0x000003a045c07810 */ /* 0x000fe20007ffe0ff */
[----:B------:R0:W-:Y:S01]  /*8e40*/  STS.U16 [R160+0x4c0], R115 ;  /* 0x0004c073a0007388 */ /* 0x0001e20000000400 */
[----:B------:R-:W-:-:S03]  /*8e50*/  @!P3 MOV R126, R114 ;  /* 0x00000072007eb202 */ /* 0x000fc60000000f00 */
[----:B------:R1:W-:Y:S01]  /*8e60*/  STS.U16 [R186+0x500], R117 ;  /* 0x00050075ba007388 */ /* 0x0003e20000000400 */
[----:B------:R-:W-:Y:S02]  /*8e70*/  LEA R103, R103, UR30, 0x1 ;  /* 0x0000001e67677c11 */ /* 0x000fe4000f8e08ff */
[----:B------:R-:W-:Y:S01]  /*8e80*/  LEA R101, R101, UR30, 0x1 ;  /* 0x0000001e65657c11 */ /* 0x000fe2000f8e08ff */
[----:B0-----:R-:W0:Y:S01]  /*8e90*/  @!P5 LDC.64 R114, c[0x0][0x3e0] ;  /* 0x0000f800ff72db82 */ /* 0x001e220000000a00 */
[-C--:B------:R-:W-:Y:S02]  /*8ea0*/  LEA.HI.SX32 R121, R190, R69.reuse, 0x1b ;  /* 0x00000045be797211 */ /* 0x080fe400078fdaff */
[-C--:B-1----:R-:W-:Y:S02]  /*8eb0*/  LEA.HI.SX32 R117, R188, R69.reuse, 0x1b ;  /* 0x00000045bc757211 */ /* 0x082fe400078fdaff */
[----:B------:R-:W-:Y:S02]  /*8ec0*/  IADD3 R188, PT, PT, R69, 0x3e0, RZ ;  /* 0x000003e045bc7810 */ /* 0x000fe40007ffe0ff */
[----:B------:R-:W-:Y:S01]  /*8ed0*/  ISETP.GE.AND P4, PT, R110, UR44, PT ;  /* 0x0000002c6e007c0c */ /* 0x000fe2000bf86270 */
[----:B------:R1:W-:Y:S01]  /*8ee0*/  STS.U16 [R184+0x540], R125 ;  /* 0x0005407db8007388 */ /* 0x0003e20000000400 */
[----:B------:R-:W-:-:S02]  /*8ef0*/  LEA.HI.SX32 R105, R192, R69, 0x1b ;  /* 0x00000045c0697211 */ /* 0x000fc400078fdaff */
[----:B------:R-:W-:Y:S01]  /*8f00*/  LEA R109, R109, UR30, 0x1 ;  /* 0x0000001e6d6d7c11 */ /* 0x000fe2000f8e08ff */
[----:B------:R3:W-:Y:S01]  /*8f10*/  STS.U16 [R182+0x580], R129 ;  /* 0x00058081b6007388 */ /* 0x0007e20000000400 */
[----:B------:R-:W-:Y:S02]  /*8f20*/  @!P3 MOV R127, RZ ;  /* 0x000000ff007fb202 */ /* 0x000fe40000000f00 */
[----:B------:R-:W-:Y:S01]  /*8f30*/  LEA R117, R117, UR30, 0x1 ;  /* 0x0000001e75757c11 */ /* 0x000fe2000f8e08ff */
[----:B------:R-:W-:Y:S01]  /*8f40*/  STS.U16 [R103+0x5c0], R198 ;  /* 0x0005c0c667007388 */ /* 0x000fe20000000400 */
[----:B------:R-:W-:Y:S02]  /*8f50*/  LEA R121, R121, UR30, 0x1 ;  /* 0x0000001e79797c11 */ /* 0x000fe4000f8e08ff */
[----:B-1----:R-:W-:Y:S01]  /*8f60*/  LEA.HI.SX32 R125, R188, R69, 0x1b ;  /* 0x00000045bc7d7211 */ /* 0x002fe200078fdaff */
[----:B------:R-:W-:Y:S01]  /*8f70*/  STS.U16 [R101+0x600], R202 ;  /* 0x000600ca65007388 */ /* 0x000fe20000000400 */
[----:B------:R-:W-:Y:S01]  /*8f80*/  LEA R105, R105, UR30, 0x1 ;  /* 0x0000001e69697c11 */ /* 0x000fe2000f8e08ff */
[----:B--2---:R-:W-:Y:S01]  /*8f90*/  @!P3 IMAD.WIDE.U32 R126, R66, UR6, R126 ;  /* 0x00000006427ebc25 */ /* 0x004fe2000f8e007e */
[----:B------:R-:W-:Y:S01]  /*8fa0*/  LEA R123, R123, UR30, 0x1 ;  /* 0x0000001e7b7b7c11 */ /* 0x000fe2000f8e08ff */
[----:B----4-:R1:W-:Y:S01]  /*8fb0*/  STS.U16 [R119+0x640], R200 ;  /* 0x000640c877007388 */ /* 0x0103e20000000400 */
[----:B------:R-:W-:-:S02]  /*8fc0*/  MOV R64, UR10 ;  /* 0x0000000a00407c02 */ /* 0x000fc40008000f00 */
[----:B------:R-:W-:Y:S01]  /*8fd0*/  MOV R65, UR14 ;  /* 0x0000000e00417c02 */ /* 0x000fe20008000f00 */
[----:B------:R-:W-:Y:S01]  /*8fe0*/  STS.U16 [R109+0x680], R204 ;  /* 0x000680cc6d007388 */ /* 0x000fe20000000400 */
[----:B------:R-:W-:Y:S02]  /*8ff0*/  LEA R125, R125, UR30, 0x1 ;  /* 0x0000001e7d7d7c11 */ /* 0x000fe4000f8e08ff */
[----:B---3--:R-:W-:Y:S01]  /*9000*/  PRMT R129, RZ, 0x7610, R129 ;  /* 0x00007610ff817816 */ /* 0x008fe20000000081 */
[----:B------:R-:W-:Y:S01]  /*9010*/  STS.U16 [R117+0x6c0], R206 ;  /* 0x0006c0ce75007388 */ /* 0x000fe20000000400 */
[----:B------:R-:W-:Y:S01]  /*9020*/  @!P3 IMAD R71, R67, UR6, R127 ;  /* 0x000000064347bc24 */ /* 0x000fe2000f8e027f */
[----:B------:R-:W-:Y:S01]  /*9030*/  @!P3 LEA R188, P6, R126, UR27, 0x1 ;  /* 0x0000001b7ebcbc11 */ /* 0x000fe2000f8c08ff */
[----:B------:R-:W2:Y:S01]  /*9040*/  @!P4 LDC.64 R66, c[0x0][0x3e0] ;  /* 0x0000f800ff42cb82 */ /* 0x000ea20000000a00 */
[----:B-----5:R-:W-:Y:S04]  /*9050*/  STS.U16 [R121+0x700], R208 ;  /* 0x000700d079007388 */ /* 0x020fe80000000400 */
[----:B------:R-:W-:Y:S04]  /*9060*/  STS.U16 [R105+0x740], R210 ;  /* 0x000740d269007388 */ /* 0x000fe80000000400 */
[----:B------:R-:W-:Y:S01]  /*9070*/  STS.U16 [R123+0x780], R212 ;  /* 0x000780d47b007388 */ /* 0x000fe20000000400 */
[----:B------:R-:W-:-:S03]  /*9080*/  PRMT R190, RZ, 0x7610, R190 ;  /* 0x00007610ffbe7816 */ /* 0x000fc600000000be */
[----:B------:R3:W-:Y:S04]  /*9090*/  STS.U16 [R125+0x7c0], R214 ;  /* 0x0007c0d67d007388 */ /* 0x0007e80000000400 */
[----:B------:R-:W4:Y:S01]  /*90a0*/  LDG.E.64 R64, desc[UR32][R64.64] ;  /* 0x0000002040407981 */ /* 0x000f22000c1e1b00 */
[----:B------:R-:W-:-:S03]  /*90b0*/  NOP ;  /* 0x0000000000007918 */ /* 0x000fc60000000000 */
[----:B------:R5:W4:Y:S01]  /*90c0*/  @!P2 LDG.E.U16 R129, desc[UR32][R156.64] ;  /* 0x000000209c81a981 */ /* 0x000b22000c1e1500 */
[----:B------:R-:W-:Y:S02]  /*90d0*/  ISETP.GE.AND P2, PT, R108, UR44, PT ;  /* 0x0000002c6c007c0c */ /* 0x000fe4000bf46270 */
[----:B------:R-:W-:Y:S02]  /*90e0*/  @!P3 LEA.HI.X R189, R126, UR28, R71, 0x1, P6 ;  /* 0x0000001c7ebdbc11 */ /* 0x000fe4000b0f0c47 */
[----:B------:R-:W-:Y:S02]  /*90f0*/  @!P5 MOV R126, R112 ;  /* 0x00000070007ed202 */ /* 0x000fe40000000f00 */
[----:B------:R-:W-:Y:S01]  /*9100*/  @!P5 MOV R127, RZ ;  /* 0x000000ff007fd202 */ /* 0x000fe20000000f00 */
[----:B------:R1:W4:Y:S01]  /*9110*/  @!P3 LDG.E.U16 R190, desc[UR32][R188.64] ;  /* 0x00000020bcbeb981 */ /* 0x000322000c1e1500 */
[----:B------:R-:W-:Y:S01]  /*9120*/  ISETP.GE.AND P3, PT, R106, UR44, PT ;  /* 0x0000002c6a007c0c */ /* 0x000fe2000bf66270 */
[----:B0-----:R-:W-:-:S04]  /*9130*/  @!P5 IMAD.WIDE.U32 R126, R114, UR6, R126 ;  /* 0x00000006727edc25 */ /* 0x001fc8000f8e007e */
[----:B------:R-:W0:Y:S01]  /*9140*/  @!P2 LDC.64 R112, c[0x0][0x3e0] ;  /* 0x0000f800ff70ab82 */ /* 0x000e220000000a00 */
[----:B------:R-:W-:Y:S01]  /*9150*/  @!P5 IMAD R115, R115, UR6, R127 ;  /* 0x000000067373dc24 */ /* 0x000fe2000f8e027f */
[C---:B------:R-:W-:Y:S02]  /*9160*/  @!P5 LEA R114, P6, R126.reuse, UR27, 0x1 ;  /* 0x0000001b7e72dc11 */ /* 0x040fe4000f8c08ff */
[----:B------:R-:W-:Y:S02]  /*9170*/  @!P4 MOV R127, RZ ;  /* 0x000000ff007fc202 */ /* 0x000fe40000000f00 */
[----:B------:R-:W-:Y:S02]  /*9180*/  @!P5 LEA.HI.X R115, R126, UR28, R115, 0x1, P6 ;  /* 0x0000001c7e73dc11 */ /* 0x000fe4000b0f0c73 */
[----:B------:R-:W-:Y:S02]  /*9190*/  @!P4 MOV R126, R110 ;  /* 0x0000006e007ec202 */ /* 0x000fe40000000f00 */
[----:B------:R-:W3:Y:S01]  /*91a0*/  @!P3 LDC.64 R110, c[0x0][0x3e0] ;  /* 0x0000f800ff6ebb82 */ /* 0x000ee20000000a00 */
[----:B------:R0:W4:Y:S01]  /*91b0*/  @!P5 LDG.E.U16 R131, desc[UR32][R114.64] ;  /* 0x000000207283d981 */ /* 0x000122000c1e1500 */
[----:B------:R-:W-:Y:S01]  /*91c0*/  ISETP.GE.AND P5, PT, R104, UR44, PT ;  /* 0x0000002c68007c0c */ /* 0x000fe2000bfa6270 */
[----:B--2---:R-:W-:-:S04]  /*91d0*/  @!P4 IMAD.WIDE.U32 R126, R66, UR6, R126 ;  /* 0x00000006427ecc25 */ /* 0x004fc8000f8e007e */
[----:B------:R-:W-:Y:S01]  /*91e0*/  @!P4 IMAD R67, R67, UR6, R127 ;  /* 0x000000064343cc24 */ /* 0x000fe2000f8e027f */
[C---:B-----5:R-:W-:Y:S02]  /*91f0*/  @!P4 LEA R156, P6, R126.reuse, UR27, 0x1 ;  /* 0x0000001b7e9ccc11 */ /* 0x060fe4000f8c08ff */
[----:B-1----:R-:W-:Y:S02]  /*9200*/  PRMT R188, RZ, 0x7610, R188 ;  /* 0x00007610ffbc7816 */ /* 0x002fe400000000bc */
[----:B------:R-:W-:Y:S02]  /*9210*/  @!P4 LEA.HI.X R157, R126, UR28, R67, 0x1, P6 ;  /* 0x0000001c7e9dcc11 */ /* 0x000fe4000b0f0c43 */
[----:B------:R-:W-:Y:S01]  /*9220*/  @!P2 MOV R126, R108 ;  /* 0x0000006c007ea202 */ /* 0x000fe20000000f00 */
[----:B------:R-:W1:Y:S01]  /*9230*/  @!P5 LDC.64 R66, c[0x0][0x3e0] ;  /* 0x0000f800ff42db82 */ /* 0x000e620000000a00 */
[----:B------:R-:W-:Y:S01]  /*9240*/  @!P2 MOV R127, RZ ;  /* 0x000000ff007fa202 */ /* 0x000fe20000000f00 */
[----:B------:R-:W2:Y:S01]  /*9250*/  @!P4 LDG.E.U16 R188, desc[UR32][R156.64] ;  /* 0x000000209cbcc981 */ /* 0x000ea2000c1e1500 */
[----:B------:R-:W-:Y:S01]  /*9260*/  ISETP.GE.AND P4, PT, R98, UR44, PT ;  /* 0x0000002c62007c0c */ /* 0x000fe2000bf86270 */
[----:B0-----:R-:W-:Y:S01]  /*9270*/  @!P2 IMAD.WIDE.U32 R126, R112, UR6, R126 ;  /* 0x00000006707eac25 */ /* 0x001fe2000f8e007e */
[----:B------:R-:W-:-:S02]  /*9280*/  @!P3 MOV R114, R106 ;  /* 0x0000006a0072b202 */ /* 0x000fc40000000f00 */
[----:B------:R-:W-:Y:S01]  /*9290*/  @!P3 MOV R115, RZ ;  /* 0x000000ff0073b202 */ /* 0x000fe20000000f00 */
[--C-:B------:R-:W-:Y:S01]  /*92a0*/  @!P2 IMAD R113, R113, UR6, R127.reuse ;  /* 0x000000067171ac24 */ /* 0x100fe2000f8e027f */
[----:B------:R-:W-:Y:S02]  /*92b0*/  @!P2 LEA R112, P6, R126, UR27, 0x1 ;  /* 0x0000001b7e70ac11 */ /* 0x000fe4000f8c08ff */
[----:B------:R-:W-:Y:S01]  /*92c0*/  PRMT R127, RZ, 0x7610, R127 ;  /* 0x00007610ff7f7816 */ /* 0x000fe2000000007f */
[----:B---3--:R-:W-:Y:S01]  /*92d0*/  @!P3 IMAD.WIDE.U32 R114, R110, UR6, R114 ;  /* 0x000000066e72bc25 */ /* 0x008fe2000f8e0072 */
[----:B------:R-:W-:-:S03]  /*92e0*/  @!P2 LEA.HI.X R113, R126, UR28, R113, 0x1, P6 ;  /* 0x0000001c7e71ac11 */ /* 0x000fc6000b0f0c71 */
[----:B------:R-:W0:Y:S01]  /*92f0*/  @!P4 LDC.64 R106, c[0x0][0x3e0] ;  /* 0x0000f800ff6acb82 */ /* 0x000e220000000a00 */
[----:B------:R-:W-:Y:S01]  /*9300*/  @!P3 IMAD R111, R111, UR6, R115 ;  /* 0x000000066f6fbc24 */ /* 0x000fe2000f8e0273 */
[----:B------:R-:W-:Y:S01]  /*9310*/  @!P3 LEA R110, P6, R114, UR27, 0x1 ;  /* 0x0000001b726ebc11 */ /* 0x000fe2000f8c08ff */
[----:B------:R3:W5:Y:S01]  /*9320*/  @!P2 LDG.E.U16 R127, desc[UR32][R112.64] ;  /* 0x00000020707fa981 */ /* 0x000762000c1e1500 */
[----:B------:R-:W-:Y:S02]  /*9330*/  ISETP.GE.AND P2, PT, R70, UR44, PT ;  /* 0x0000002c46007c0c */ /* 0x000fe4000bf46270 */
[----:B------:R-:W-:Y:S02]  /*9340*/  @!P3 LEA.HI.X R111, R114, UR28, R111, 0x1, P6 ;  /* 0x0000001c726fbc11 */ /* 0x000fe4000b0f0c6f */
[----:B------:R-:W-:Y:S02]  /*9350*/  @!P5 MOV R114, R104 ;  /* 0x000000680072d202 */ /* 0x000fe40000000f00 */
[----:B------:R-:W-:-:S02]  /*9360*/  @!P5 MOV R115, RZ ;  /* 0x000000ff0073d202 */ /* 0x000fc40000000f00 */
[----:B------:R-:W-:Y:S01]  /*9370*/  PRMT R108, RZ, 0x7610, R108 ;  /* 0x00007610ff6c7816 */ /* 0x000fe2000000006c */
[----:B-1----:R-:W-:-:S05]  /*9380*/  @!P5 IMAD.WIDE.U32 R114, R66, UR6, R114 ;  /* 0x000000064272dc25 */ /* 0x002fca000f8e0072 */
[----:B------:R1:W5:Y:S01]  /*9390*/  @!P3 LDG.E.U16 R108, desc[UR32][R110.64] ;  /* 0x000000206e6cb981 */ /* 0x000362000c1e1500 */
[----:B------:R-:W-:Y:S01]  /*93a0*/  @!P5 IMAD R71, R67, UR6, R115 ;  /* 0x000000064347dc24 */ /* 0x000fe2000f8e0273 */
[----:B---3--:R-:W-:Y:S01]  /*93b0*/  @!P5 LEA R112, P6, R114, UR27, 0x1 ;  /* 0x0000001b7270dc11 */ /* 0x008fe2000f8c08ff */
[----:B------:R-:W3:Y:S01]  /*93c0*/  @!P2 LDC.64 R66, c[0x0][0x3e0] ;  /* 0x0000f800ff42ab82 */ /* 0x000ee20000000a00 */
[----:B------:R-:W-:Y:S02]  /*93d0*/  ISETP.GE.AND P3, PT, R100, UR44, PT ;  /* 0x0000002c64007c0c */ /* 0x000fe4000bf66270 */
[----:B------:R-:W-:Y:S02]  /*93e0*/  @!P5 LEA.HI.X R113, R114, UR28, R71, 0x1, P6 ;  /* 0x0000001c7271dc11 */ /* 0x000fe4000b0f0c47 */
[----:B------:R-:W-:Y:S02]  /*93f0*/  @!P4 MOV R114, R98 ;  /* 0x000000620072c202 */ /* 0x000fe40000000f00 */
[----:B------:R-:W-:-:S02]  /*9400*/  @!P4 MOV R115, RZ ;  /* 0x000000ff0073c202 */ /* 0x000fc40000000f00 */
[----:B------:R-:W-:Y:S01]  /*9410*/  PRMT R133, RZ, 0x7610, R133 ;  /* 0x00007610ff857816 */ /* 0x000fe20000000085 */
[----:B0-----:R-:W-:-:S04]  /*9420*/  @!P4 IMAD.WIDE.U32 R114, R106, UR6, R114 ;  /* 0x000000066a72cc25 */ /* 0x001fc8000f8e0072 */
[----:B------:R-:W0:Y:S01]  /*9430*/  @!P3 LDC.64 R98, c[0x0][0x3e0] ;  /* 0x0000f800ff62bb82 */ /* 0x000e220000000a00 */
[----:B------:R3:W5:Y:S01]  /*9440*/  @!P5 LDG.E.U16 R133, desc[UR32][R112.64] ;  /* 0x000000207085d981 */ /* 0x000762000c1e1500 */
[----:B------:R-:W-:Y:S01]  /*9450*/  @!P4 IMAD R107, R107, UR6, R115 ;  /* 0x000000066b6bcc24 */ /* 0x000fe2000f8e0273 */
[----:B------:R-:W-:Y:S02]  /*9460*/  @!P4 LEA R106, P6, R114, UR27, 0x1 ;  /* 0x0000001b726acc11 */ /* 0x000fe4000f8c08ff */
[----:B------:R-:W-:Y:S02]  /*9470*/  ISETP.GE.AND P5, PT, R140, UR44, PT ;  /* 0x0000002c8c007c0c */ /* 0x000fe4000bfa6270 */
[----:B------:R-:W-:Y:S02]  /*9480*/  PRMT R104, RZ, 0x7610, R104 ;  /* 0x00007610ff687816 */ /* 0x000fe40000000068 */
[----:B------:R-:W-:Y:S02]  /*9490*/  @!P4 LEA.HI.X R107, R114, UR28, R107, 0x1, P6 ;  /* 0x0000001c726bcc11 */ /* 0x000fe4000b0f0c6b */
[----:B-1----:R-:W-:-:S02]  /*94a0*/  @!P2 MOV R110, R70 ;  /* 0x00000046006ea202 */ /* 0x002fc40000000f00 */
[----:B------:R-:W-:Y:S01]  /*94b0*/  @!P2 MOV R111, RZ ;  /* 0x000000ff006fa202 */ /* 0x000fe20000000f00 */
[----:B------:R1:W5:Y:S01]  /*94c0*/  @!P4 LDG.E.U16 R104, desc[UR32][R106.64] ;  /* 0x000000206a68c981 */ /* 0x000362000c1e1500 */
[----:B------:R-:W-:Y:S01]  /*94d0*/  ISETP.GE.AND P4, PT, R96, UR44, PT ;  /* 0x0000002c60007c0c */ /* 0x000fe2000bf86270 */
[----:B---3--:R-:W-:Y:S02]  /*94e0*/  @!P2 IMAD.WIDE.U32 R110, R66, UR6, R110 ;  /* 0x00000006426eac25 */ /* 0x008fe4000f8e006e */
[----:B------:R-:W3:Y:S02]  /*94f0*/  @!P5 LDC.64 R70, c[0x0][0x3e0] ;  /* 0x0000f800ff46db82 */ /* 0x000ee40000000a00 */
[----:B------:R-:W-:Y:S01]  /*9500*/  @!P2 IMAD R67, R67, UR6, R111 ;  /* 0x000000064343ac24 */ /* 0x000fe2000f8e026f */
[----:B------:R-:W-:Y:S02]  /*9510*/  @!P2 LEA R112, P6, R110, UR27, 0x1 ;  /* 0x0000001b6e70ac11 */ /* 0x000fe4000f8c08ff */
[----:B------:R-:W-:-:S02]  /*9520*/  PRMT R115, RZ, 0x7610, R115 ;  /* 0x00007610ff737816 */ /* 0x000fc40000000073 */
[----:B------:R-:W-:Y:S02]  /*9530*/  @!P2 LEA.HI.X R113, R110, UR28, R67, 0x1, P6 ;  /* 0x0000001c6e71ac11 */ /* 0x000fe4000b0f0c43 */
[----:B------:R-:W-:Y:S01]  /*9540*/  @!P3 MOV R110, R100 ;  /* 0x00000064006eb202 */ /* 0x000fe20000000f00 */
[----:B------:R-:W3:Y:S01]  /*9550*/  @!P4 LDC.64 R66, c[0x0][0x3e0] ;  /* 0x0000f800ff42cb82 */ /* 0x000ee20000000a00 */
[----:B------:R-:W-:Y:S01]  /*9560*/  @!P3 MOV R111, RZ ;  /* 0x000000ff006fb202 */ /* 0x000fe20000000f00 */
[----:B------:R3:W5:Y:S01]  /*9570*/  @!P2 LDG.E.U16 R115, desc[UR32][R112.64] ;  /* 0x000000207073a981 */ /* 0x000762000c1e1500 */
[----:B------:R-:W-:Y:S01]  /*9580*/  ISETP.GE.AND P2, PT, R102, UR44, PT ;  /* 0x0000002c66007c0c */ /* 0x000fe2000bf46270 */
[----:B0-----:R-:W-:-:S04]  /*9590*/  @!P3 IMAD.WIDE.U32 R110, R98, UR6, R110 ;  /* 0x00000006626ebc25 */ /* 0x001fc8000f8e006e */
[----:B------:R-:W-:Y:S01]  /*95a0*/  @!P3 IMAD R99, R99, UR6, R111 ;  /* 0x000000066363bc24 */ /* 0x000fe2000f8e026f */
[C---:B-1----:R-:W-:Y:S02]  /*95b0*/  @!P3 LEA R106, P6, R110.reuse, UR27, 0x1 ;  /* 0x0000001b6e6abc11 */ /* 0x042fe4000f8c08ff */
[----:B------:R-:W-:Y:S02]  /*95c0*/  PRMT R100, RZ, 0x7610, R100 ;  /* 0x00007610ff647816 */ /* 0x000fe40000000064 */
[----:B------:R-:W-:Y:S02]  /*95d0*/  @!P3 LEA.HI.X R107, R110, UR28, R99, 0x1, P6 ;  /* 0x0000001c6e6bbc11 */ /* 0x000fe4000b0f0c63 */
[----:B------:R-:W-:Y:S01]  /*95e0*/  @!P5 MOV R110, R140 ;  /* 0x0000008c006ed202 */ /* 0x000fe20000000f00 */
[----:B------:R-:W0:Y:S01]  /*95f0*/  @!P2 LDC.64 R98, c[0x0][0x3e0] ;  /* 0x0000f800ff62ab82 */ /* 0x000e220000000a00 */
[----:B------:R-:W-:Y:S01]  /*9600*/  @!P5 MOV R111, RZ ;  /* 0x000000ff006fd202 */ /* 0x000fe20000000f00 */
[----:B------:R1:W5:Y:S01]  /*9610*/  @!P3 LDG.E.U16 R100, desc[UR32][R106.64] ;  /* 0x000000206a64b981 */ /* 0x000362000c1e1500 */
[----:B------:R-:W-:Y:S01]  /*9620*/  ISETP.GE.AND P3, PT, R128, UR44, PT ;  /* 0x0000002c80007c0c */ /* 0x000fe2000bf66270 */
[----:B---3--:R-:W-:Y:S01]  /*9630*/  @!P5 IMAD.WIDE.U32 R110, R70, UR6, R110 ;  /* 0x00000006466edc25 */ /* 0x008fe2000f8e006e */
[----:B------:R-:W-:-:S03]  /*9640*/  @!P4 MOV R97, RZ ;  /* 0x000000ff0061c202 */ /* 0x000fc60000000f00 */
[----:B------:R-:W-:Y:S01]  /*9650*/  @!P5 IMAD R71, R71, UR6, R111 ;  /* 0x000000064747dc24 */ /* 0x000fe2000f8e026f */
[----:B------:R-:W-:Y:S01]  /*9660*/  @!P5 LEA R70, P6, R110, UR27, 0x1 ;  /* 0x0000001b6e46dc11 */ /* 0x000fe2000f8c08ff */
[----:B------:R-:W-:Y:S01]  /*9670*/  @!P4 IMAD.WIDE.U32 R96, R66, UR6, R96 ;  /* 0x000000064260cc25 */ /* 0x000fe2000f8e0060 */
[----:B------:R-:W-:Y:S02]  /*9680*/  PRMT R113, RZ, 0x7610, R113 ;  /* 0x00007610ff717816 */ /* 0x000fe40000000071 */
[----:B------:R-:W-:Y:S01]  /*9690*/  @!P5 LEA.HI.X R71, R110, UR28, R71, 0x1, P6 ;  /* 0x0000001c6e47dc11 */ /* 0x000fe2000b0f0c47 */
[----:B------:R-:W-:Y:S01]  /*96a0*/  @!P4 IMAD R97, R67, UR6, R97 ;  /* 0x000000064361cc24 */ /* 0x000fe2000f8e0261 */
[----:B-1----:R-:W-:Y:S01]  /*96b0*/  @!P4 LEA R106, P6, R96, UR27, 0x1 ;  /* 0x0000001b606acc11 */ /* 0x002fe2000f8c08ff */
[----:B------:R-:W1:Y:S02]  /*96c0*/  @!P3 LDC.64 R66, c[0x0][0x3e0] ;  /* 0x0000f800ff42bb82 */ /* 0x000e640000000a00 */
[----:B------:R3:W5:Y:S01]  /*96d0*/  @!P5 LDG.E.U16 R113, desc[UR32][R70.64] ;  /* 0x000000204671d981 */ /* 0x000762000c1e1500 */
[----:B------:R-:W-:-:S02]  /*96e0*/  ISETP.GE.AND P5, PT, R124, UR44, PT ;  /* 0x0000002c7c007c0c */ /* 0x000fc4000bfa6270 */
[----:B------:R-:W-:Y:S02]  /*96f0*/  @!P4 LEA.HI.X R107, R96, UR28, R97, 0x1, P6 ;  /* 0x0000001c606bcc11 */ /* 0x000fe4000b0f0c61 */
[----:B------:R-:W-:Y:S02]  /*9700*/  @!P2 MOV R96, R102 ;  /* 0x000000660060a202 */ /* 0x000fe40000000f00 */
[----:B------:R-:W-:Y:S02]  /*9710*/  @!P2 MOV R97, RZ ;  /* 0x000000ff0061a202 */ /* 0x000fe40000000f00 */
[----:B------:R-:W-:Y:S01]  /*9720*/  PRMT R112, RZ, 0x7610, R112 ;  /* 0x00007610ff707816 */ /* 0x000fe20000000070 */
[----:B0-----:R-:W-:-:S04]  /*9730*/  @!P2 IMAD.WIDE.U32 R96, R98, UR6, R96 ;  /* 0x000000066260ac25 */ /* 0x001fc8000f8e0060 */
[----:B---3--:R-:W0:Y:S01]  /*9740*/  @!P5 LDC.64 R70, c[0x0][0x3e0] ;  /* 0x0000f800ff46db82 */ /* 0x008e220000000a00 */
[----:B------:R3:W5:Y:S01]  /*9750*/  @!P4 LDG.E.U16 R112, desc[UR32][R106.64] ;  /* 0x000000206a70c981 */ /* 0x000762000c1e1500 */
[----:B------:R-:W-:Y:S01]  /*9760*/  @!P2 IMAD R99, R99, UR6, R97 ;  /* 0x000000066363ac24 */ /* 0x000fe2000f8e0261 */
[----:B------:R-:W-:Y:S02]  /*9770*/  @!P2 LEA R98, P6, R96, UR27, 0x1 ;  /* 0x0000001b6062ac11 */ /* 0x000fe4000f8c08ff */
[----:B------:R-:W-:Y:S02]  /*9780*/  ISETP.GE.AND P4, PT, R116, UR44, PT ;  /* 0x0000002c74007c0c */ /* 0x000fe4000bf86270 */
[----:B------:R-:W-:Y:S02]  /*9790*/  PRMT R135, RZ, 0x7610, R135 ;  /* 0x00007610ff877816 */ /* 0x000fe40000000087 */
[----:B------:R-:W-:Y:S02]  /*97a0*/  @!P2 LEA.HI.X R99, R96, UR28, R99, 0x1, P6 ;  /* 0x0000001c6063ac11 */ /* 0x000fe4000b0f0c63 */
[----:B------:R-:W-:-:S02]  /*97b0*/  @!P3 MOV R110, R128 ;  /* 0x00000080006eb202 */ /* 0x000fc40000000f00 */
[----:B------:R-:W-:Y:S01]  /*97c0*/  @!P3 MOV R111, RZ ;  /* 0x000000ff006fb202 */ /* 0x000fe20000000f00 */
[----:B------:R0:W5:Y:S01]  /*97d0*/  @!P2 LDG.E.U16 R135, desc[UR32][R98.64] ;  /* 0x000000206287a981 */ /* 0x000162000c1e1500 */
[----:B------:R-:W-:Y:S01]  /*97e0*/  ISETP.GE.AND P2, PT, R152, UR44, PT ;  /* 0x0000002c98007c0c */ /* 0x000fe2000bf46270 */
[----:B-1----:R-:W-:Y:S02]  /*97f0*/  @!P3 IMAD.WIDE.U32 R110, R66, UR6, R110 ;  /* 0x00000006426ebc25 */ /* 0x002fe4000f8e006e */
[----:B------:R-:W1:Y:S02]  /*9800*/  @!P4 LDC.64 R96, c[0x0][0x3e0] ;  /* 0x0000f800ff60cb82 */ /* 0x000e640000000a00 */
[----:B------:R-:W-:Y:S01]  /*9810*/  @!P3 IMAD R67, R67, UR6, R111 ;  /* 0x000000064343bc24 */ /* 0x000fe2000f8e026f */
[----:B---3--:R-:W-:Y:S02]  /*9820*/  @!P3 LEA R106, P6, R110, UR27, 0x1 ;  /* 0x0000001b6e6abc11 */ /* 0x008fe4000f8c08ff */
        /* <DEDUP_REMOVED lines=9> */
[C---:B------:R-:W-:Y:S02]  /*98c0*/  @!P5 LEA R98, P6, R110.reuse, UR27, 0x1 ;  /* 0x0000001b6e62dc11 */ /* 0x040fe4000f8c08ff */
[----:B------:R-:W-:Y:S02]  /*98d0*/  PRMT R137, RZ, 0x7610, R137 ;  /* 0x00007610ff897816 */ /* 0x000fe40000000089 */
[----:B------:R-:W-:Y:S02]  /*98e0*/  @!P5 LEA.HI.X R99, R110, UR28, R71, 0x1, P6 ;  /* 0x0000001c6e63dc11 */ /* 0x000fe4000b0f0c47 */
[----:B------:R-:W-:Y:S01]  /*98f0*/  @!P4 MOV R110, R116 ;  /* 0x00000074006ec202 */ /* 0x000fe20000000f00 */
[----:B------:R-:W0:Y:S01]  /*9900*/  @!P3 LDC.64 R70, c[0x0][0x3e0] ;  /* 0x0000f800ff46bb82 */ /* 0x000e220000000a00 */
[----:B------:R-:W-:Y:S01]  /*9910*/  @!P4 MOV R111, RZ ;  /* 0x000000ff006fc202 */ /* 0x000fe20000000f00 */
[----:B------:R3:W5:Y:S01]  /*9920*/  @!P5 LDG.E.U16 R137, desc[UR32][R98.64] ;  /* 0x000000206289d981 */ /* 0x000762000c1e1500 */
[----:B------:R-:W-:Y:S01]  /*9930*/  ISETP.GE.AND P5, PT, R150, UR44, PT ;  /* 0x0000002c96007c0c */ /* 0x000fe2000bfa6270 */
[----:B-1----:R-:W-:Y:S01]  /*9940*/  @!P4 IMAD.WIDE.U32 R110, R96, UR6, R110 ;  /* 0x00000006606ecc25 */ /* 0x002fe2000f8e006e */
[----:B------:R-:W-:-:S02]  /*9950*/  @!P2 MOV R106, R152 ;  /* 0x00000098006aa202 */ /* 0x000fc40000000f00 */
[----:B------:R-:W-:Y:S01]  /*9960*/  @!P2 MOV R107, RZ ;  /* 0x000000ff006ba202 */ /* 0x000fe20000000f00 */
[----:B------:R-:W-:Y:S01]  /*9970*/  @!P4 IMAD R97, R97, UR6, R111 ;  /* 0x000000066161cc24 */ /* 0x000fe2000f8e026f */
[----:B------:R-:W-:Y:S02]  /*9980*/  @!P4 LEA R96, P6, R110, UR27, 0x1 ;  /* 0x0000001b6e60cc11 */ /* 0x000fe4000f8c08ff */
[----:B------:R-:W-:Y:S01]  /*9990*/  PRMT R114, RZ, 0x7610, R114 ;  /* 0x00007610ff727816 */ /* 0x000fe20000000072 */
[----:B---3--:R-:W-:Y:S01]  /*99a0*/  @!P2 IMAD.WIDE.U32 R106, R66, UR6, R106 ;  /* 0x00000006426aac25 */ /* 0x008fe2000f8e006a */
[----:B------:R-:W-:-:S03]  /*99b0*/  @!P4 LEA.HI.X R97, R110, UR28, R97, 0x1, P6 ;  /* 0x0000001c6e61cc11 */ /* 0x000fc6000b0f0c61 */
[----:B------:R-:W-:Y:S01]  /*99c0*/  @!P2 IMAD R107, R67, UR6, R107 ;  /* 0x00000006436bac24 */ /* 0x000fe2000f8e026b */
[----:B------:R-:W-:Y:S01]  /*99d0*/  @!P2 LEA R98, P6, R106, UR27, 0x1 ;  /* 0x0000001b6a62ac11 */ /* 0x000fe2000f8c08ff */
[----:B------:R-:W1:Y:S01]  /*99e0*/  @!P5 LDC.64 R66, c[0x0][0x3e0] ;  /* 0x0000f800ff42db82 */ /* 0x000e620000000a00 */
[----:B------:R3:W5:Y:S01]  /*99f0*/  @!P4 LDG.E.U16 R114, desc[UR32][R96.64] ;  /* 0x000000206072c981 */ /* 0x000762000c1e1500 */
[----:B------:R-:W-:Y:S02]  /*9a00*/  ISETP.GE.AND P4, PT, R148, UR44, PT ;  /* 0x0000002c94007c0c */ /* 0x000fe4000bf86270 */
[----:B------:R-:W-:Y:S02]  /*9a10*/  @!P2 LEA.HI.X R99, R106, UR28, R107, 0x1, P6 ;  /* 0x0000001c6a63ac11 */ /* 0x000fe4000b0f0c6b */
[----:B------:R-:W-:Y:S02]  /*9a20*/  @!P3 MOV R106, R132 ;  /* 0x00000084006ab202 */ /* 0x000fe40000000f00 */
[----:B------:R-:W-:-:S02]  /*9a30*/  @!P3 MOV R107, RZ ;  /* 0x000000ff006bb202 */ /* 0x000fc40000000f00 */
[----:B------:R-:W-:Y:S01]  /*9a40*/  PRMT R141, RZ, 0x7610, R141 ;  /* 0x00007610ff8d7816 */ /* 0x000fe2000000008d */
[----:B0-----:R-:W-:-:S05]  /*9a50*/  @!P3 IMAD.WIDE.U32 R106, R70, UR6, R106 ;  /* 0x00000006466abc25 */ /* 0x001fca000f8e006a */
[----:B------:R0:W5:Y:S01]  /*9a60*/  @!P2 LDG.E.U16 R141, desc[UR32][R98.64] ;  /* 0x00000020628da981 */ /* 0x000162000c1e1500 */
[----:B------:R-:W-:Y:S01]  /*9a70*/  @!P3 IMAD R107, R71, UR6, R107 ;  /* 0x00000006476bbc24 */ /* 0x000fe2000f8e026b */
[----:B------:R-:W-:Y:S01]  /*9a80*/  @!P3 LEA R110, P6, R106, UR27, 0x1 ;  /* 0x0000001b6a6ebc11 */ /* 0x000fe2000f8c08ff */
[----:B------:R-:W4:Y:S01]  /*9a90*/  @!P4 LDC.64 R70, c[0x0][0x3e0] ;  /* 0x0000f800ff46cb82 */ /* 0x000f220000000a00 */
[----:B------:R-:W-:Y:S02]  /*9aa0*/  ISETP.GE.AND P2, PT, R146, UR44, PT ;  /* 0x0000002c92007c0c */ /* 0x000fe4000bf46270 */
[----:B------:R-:W-:Y:S02]  /*9ab0*/  @!P3 LEA.HI.X R111, R106, UR28, R107, 0x1, P6 ;  /* 0x0000001c6a6fbc11 */ /* 0x000fe4000b0f0c6b */
[----:B------:R-:W-:Y:S02]  /*9ac0*/  @!P5 MOV R106, R150 ;  /* 0x00000096006ad202 */ /* 0x000fe40000000f00 */
[----:B------:R-:W-:-:S02]  /*9ad0*/  @!P5 MOV R107, RZ ;  /* 0x000000ff006bd202 */ /* 0x000fc40000000f00 */
[----:B------:R-:W-:Y:S01]  /*9ae0*/  PRMT R143, RZ, 0x7610, R143 ;  /* 0x00007610ff8f7816 */ /* 0x000fe2000000008f */
[----:B-1----:R-:W-:-:S04]  /*9af0*/  @!P5 IMAD.WIDE.U32 R106, R66, UR6, R106 ;  /* 0x00000006426adc25 */ /* 0x002fc8000f8e006a */
[----:B---3--:R-:W1:Y:S01]  /*9b00*/  @!P2 LDC.64 R96, c[0x0][0x3e0] ;  /* 0x0000f800ff60ab82 */ /* 0x008e620000000a00 */
[----:B------:R3:W5:Y:S01]  /*9b10*/  @!P3 LDG.E.U16 R143, desc[UR32][R110.64] ;  /* 0x000000206e8fb981 */ /* 0x000762000c1e1500 */
[----:B------:R-:W-:Y:S01]  /*9b20*/  ISETP.GE.AND P3, PT, R144, UR44, PT ;  /* 0x0000002c90007c0c */ /* 0x000fe2000bf66270 */
[----:B------:R-:W-:Y:S01]  /*9b30*/  @!P5 IMAD R67, R67, UR6, R107 ;  /* 0x000000064343dc24 */ /* 0x000fe2000f8e026b */
[C---:B0-----:R-:W-:Y:S02]  /*9b40*/  @!P5 LEA R98, P6, R106.reuse, UR27, 0x1 ;  /* 0x0000001b6a62dc11 */ /* 0x041fe4000f8c08ff */
[----:B------:R-:W-:Y:S02]  /*9b50*/  @!P4 MOV R107, RZ ;  /* 0x000000ff006bc202 */ /* 0x000fe40000000f00 */
[----:B------:R-:W-:Y:S02]  /*9b60*/  @!P5 LEA.HI.X R99, R106, UR28, R67, 0x1, P6 ;  /* 0x0000001c6a63dc11 */ /* 0x000fe4000b0f0c43 */
[----:B------:R-:W-:-:S02]  /*9b70*/  @!P4 MOV R106, R148 ;  /* 0x00000094006ac202 */ /* 0x000fc40000000f00 */
[----:B------:R-:W-:-:S03]  /*9b80*/  PRMT R145, RZ, 0x7610, R145 ;  /* 0x00007610ff917816 */ /* 0x000fc60000000091 */
[----:B----4-:R-:W-:Y:S01]  /*9b90*/  @!P4 IMAD.WIDE.U32 R106, R70, UR6, R106 ;  /* 0x00000006466acc25 */ /* 0x010fe2000f8e006a */
[----:B------:R-:W0:Y:S02]  /*9ba0*/  @!P3 LDC.64 R66, c[0x0][0x3e0] ;  /* 0x0000f800ff42bb82 */ /* 0x000e240000000a00 */
[----:B------:R4:W5:Y:S01]  /*9bb0*/  @!P5 LDG.E.U16 R145, desc[UR32][R98.64] ;  /* 0x000000206291d981 */ /* 0x000962000c1e1500 */
[----:B------:R-:W-:Y:S01]  /*9bc0*/  ISETP.GE.AND P5, PT, R142, UR44, PT ;  /* 0x0000002c8e007c0c */ /* 0x000fe2000bfa6270 */
[----:B------:R-:W-:Y:S01]  /*9bd0*/  @!P4 IMAD R71, R71, UR6, R107 ;  /* 0x000000064747cc24 */ /* 0x000fe2000f8e026b */
[C---:B---3--:R-:W-:Y:S02]  /*9be0*/  @!P4 LEA R110, P6, R106.reuse, UR27, 0x1 ;  /* 0x0000001b6a6ecc11 */ /* 0x048fe4000f8c08ff */
[----:B------:R-:W-:Y:S02]  /*9bf0*/  @!P2 MOV R107, RZ ;  /* 0x000000ff006ba202 */ /* 0x000fe40000000f00 */
[----:B------:R-:W-:-:S02]  /*9c00*/  @!P4 LEA.HI.X R111, R106, UR28, R71, 0x1, P6 ;  /* 0x0000001c6a6fcc11 */ /* 0x000fc4000b0f0c47 */
[----:B------:R-:W-:Y:S02]  /*9c10*/  @!P2 MOV R106, R146 ;  /* 0x00000092006aa202 */ /* 0x000fe40000000f00 */
[----:B------:R-:W-:-:S03]  /*9c20*/  PRMT R147, RZ, 0x7610, R147 ;  /* 0x00007610ff937816 */ /* 0x000fc60000000093 */
[----:B-1----:R-:W-:Y:S01]  /*9c30*/  @!P2 IMAD.WIDE.U32 R106, R96, UR6, R106 ;  /* 0x00000006606aac25 */ /* 0x002fe2000f8e006a */
[----:B------:R-:W1:Y:S02]  /*9c40*/  @!P5 LDC.64 R70, c[0x0][0x3e0] ;  /* 0x0000f800ff46db82 */ /* 0x000e640000000a00 */
[----:B------:R-:W3:Y:S01]  /*9c50*/  @!P4 LDG.E.U16 R147, desc[UR32][R110.64] ;  /* 0x000000206e93c981 */ /* 0x000ee2000c1e1500 */
[----:B------:R-:W-:Y:S01]  /*9c60*/  ISETP.GE.AND P4, PT, R120, UR44, PT ;  /* 0x0000002c78007c0c */ /* 0x000fe2000bf86270 */
[----:B------:R-:W-:Y:S01]  /*9c70*/  @!P2 IMAD R97, R97, UR6, R107 ;  /* 0x000000066161ac24 */ /* 0x000fe2000f8e026b */
[----:B------:R-:W-:Y:S02]  /*9c80*/  @!P2 LEA R96, P6, R106, UR27, 0x1 ;  /* 0x0000001b6a60ac11 */ /* 0x000fe4000f8c08ff */
[----:B----4-:R-:W-:Y:S02]  /*9c90*/  @!P3 MOV R98, R144 ;  /* 0x000000900062b202 */ /* 0x010fe40000000f00 */
[----:B------:R-:W-:-:S02]  /*9ca0*/  @!P3 MOV R99, RZ ;  /* 0x000000ff0063b202 */ /* 0x000fc40000000f00 */
[----:B------:R-:W-:Y:S02]  /*9cb0*/  PRMT R149, RZ, 0x7610, R149 ;  /* 0x00007610ff957816 */ /* 0x000fe40000000095 */
[----:B------:R-:W-:Y:S01]  /*9cc0*/  @!P2 LEA.HI.X R97, R106, UR28, R97, 0x1, P6 ;  /* 0x0000001c6a61ac11 */ /* 0x000fe2000b0f0c61 */
[----:B0-----:R-:W-:-:S04]  /*9cd0*/  @!P3 IMAD.WIDE.U32 R98, R66, UR6, R98 ;  /* 0x000000064262bc25 */ /* 0x001fc8000f8e0062 */
[----:B------:R0:W4:Y:S01]  /*9ce0*/  @!P2 LDG.E.U16 R149, desc[UR32][R96.64] ;  /* 0x000000206095a981 */ /* 0x000122000c1e1500 */
[----:B------:R-:W-:Y:S01]  /*9cf0*/  @!P3 IMAD R99, R67, UR6, R99 ;  /* 0x000000064363bc24 */ /* 0x000fe2000f8e0263 */
[----:B------:R-:W-:Y:S01]  /*9d00*/  @!P3 LEA R106, P2, R98, UR27, 0x1 ;  /* 0x0000001b626abc11 */ /* 0x000fe2000f8408ff */
[----:B------:R-:W2:Y:S01]  /*9d10*/  @!P4 LDC.64 R66, c[0x0][0x3e0] ;  /* 0x0000f800ff42cb82 */ /* 0x000ea20000000a00 */
[----:B------:R-:W-:Y:S02]  /*9d20*/  ISETP.GE.AND P6, PT, R138, UR44, PT ;  /* 0x0000002c8a007c0c */ /* 0x000fe4000bfc6270 */
[----:B------:R-:W-:Y:S02]  /*9d30*/  @!P3 LEA.HI.X R107, R98, UR28, R99, 0x1, P2 ;  /* 0x0000001c626bbc11 */ /* 0x000fe400090f0c63 */
[----:B------:R-:W-:Y:S02]  /*9d40*/  @!P5 MOV R98, R142 ;  /* 0x0000008e0062d202 */ /* 0x000fe40000000f00 */
[----:B------:R-:W-:-:S02]  /*9d50*/  @!P5 MOV R99, RZ ;  /* 0x000000ff0063d202 */ /* 0x000fc40000000f00 */
[----:B------:R-:W-:Y:S01]  /*9d60*/  PRMT R151, RZ, 0x7610, R151 ;  /* 0x00007610ff977816 */ /* 0x000fe20000000097 */
[----:B-1----:R-:W-:Y:S01]  /*9d70*/  @!P5 IMAD.WIDE.U32 R98, R70, UR6, R98 ;  /* 0x000000064662dc25 */ /* 0x002fe2000f8e0062 */
[----:B------:R-:W-:-:S04]  /*9d80*/  ISETP.GE.AND P2, PT, R122, UR44, PT ;  /* 0x0000002c7a007c0c */ /* 0x000fc8000bf46270 */
[----:B------:R1:W4:Y:S01]  /*9d90*/  @!P3 LDG.E.U16 R151, desc[UR32][R106.64] ;  /* 0x000000206a97b981 */ /* 0x000322000c1e1500 */
[----:B0-----:R-:W-:Y:S01]  /*9da0*/  @!P5 IMAD R97, R71, UR6, R99 ;  /* 0x000000064761dc24 */ /* 0x001fe2000f8e0263 */
[C---:B------:R-:W-:Y:S01]  /*9db0*/  @!P5 LEA R110, P3, R98.reuse, UR27, 0x1 ;  /* 0x0000001b626edc11 */ /* 0x040fe2000f8608ff */
[----:B------:R-:W0:Y:S01]  /*9dc0*/  @!P6 LDC.64 R70, c[0x0][0x3e0] ;  /* 0x0000f800ff46eb82 */ /* 0x000e220000000a00 */
[----:B------:R-:W-:Y:S02]  /*9dd0*/  @!P4 MOV R99, RZ ;  /* 0x000000ff0063c202 */ /* 0x000fe40000000f00 */
[----:B------:R-:W-:Y:S02]  /*9de0*/  @!P5 LEA.HI.X R111, R98, UR28, R97, 0x1, P3 ;  /* 0x0000001c626fdc11 */ /* 0x000fe400098f0c61 */
[----:B------:R-:W-:Y:S02]  /*9df0*/  @!P4 MOV R98, R120 ;  /* 0x000000780062c202 */ /* 0x000fe40000000f00 */
[----:B------:R-:W-:Y:S01]  /*9e00*/  ISETP.GE.AND P3, PT, R134, UR44, PT ;  /* 0x0000002c86007c0c */ /* 0x000fe2000bf66270 */
[----:B------:R-:W0:Y:S01]  /*9e10*/  @!P2 LDC.64 R96, c[0x0][0x3e0] ;  /* 0x0000f800ff60ab82 */ /* 0x000e220000000a00 */
[----:B------:R-:W-:Y:S01]  /*9e20*/  PRMT R153, RZ, 0x7610, R153 ;  /* 0x00007610ff997816 */ /* 0x000fe20000000099 */
[----:B--2---:R-:W-:-:S04]  /*9e30*/  @!P4 IMAD.WIDE.U32 R98, R66, UR6, R98 ;  /* 0x000000064262cc25 */ /* 0x004fc8000f8e0062 */
[----:B------:R-:W-:Y:S01]  /*9e40*/  @!P4 IMAD R67, R67, UR6, R99 ;  /* 0x000000064343cc24 */ /* 0x000fe2000f8e0263 */
[----:B------:R2:W4:Y:S01]  /*9e50*/  @!P5 LDG.E.U16 R153, desc[UR32][R110.64] ;  /* 0x000000206e99d981 */ /* 0x000522000c1e1500 */
[C---:B-1----:R-:W-:Y:S02]  /*9e60*/  @!P4 LEA R106, P5, R98.reuse, UR27, 0x1 ;  /* 0x0000001b626acc11 */ /* 0x042fe4000f8a08ff */
[----:B------:R-:W-:Y:S02]  /*9e70*/  @!P6 MOV R139, RZ ;  /* 0x000000ff008be202 */ /* 0x000fe40000000f00 */
[----:B------:R-:W-:Y:S02]  /*9e80*/  @!P4 LEA.HI.X R107, R98, UR28, R67, 0x1, P5 ;  /* 0x0000001c626bcc11 */ /* 0x000fe4000a8f0c43 */
[----:B------:R-:W1:Y:S01]  /*9e90*/  @!P3 LDC.64 R66, c[0x0][0x3e0] ;  /* 0x0000f800ff42bb82 */ /* 0x000e620000000a00 */
[----:B------:R-:W-:Y:S02]  /*9ea0*/  ISETP.GE.AND P5, PT, R118, UR44, PT ;  /* 0x0000002c76007c0c */ /* 0x000fe4000bfa6270 */
[----:B------:R-:W-:Y:S01]  /*9eb0*/  PRMT R116, RZ, 0x7610, R116 ;  /* 0x00007610ff747816 */ /* 0x000fe20000000074 */
[----:B0-----:R-:W-:-:S04]  /*9ec0*/  @!P6 IMAD.WIDE.U32 R138, R70, UR6, R138 ;  /* 0x00000006468aec25 */ /* 0x001fc8000f8e008a */
[----:B------:R-:W-:Y:S01]  /*9ed0*/  @!P6 IMAD R71, R71, UR6, R139 ;  /* 0x000000064747ec24 */ /* 0x000fe2000f8e028b */
[----:B------:R0:W4:Y:S01]  /*9ee0*/  @!P4 LDG.E.U16 R116, desc[UR32][R106.64] ;  /* 0x000000206a74c981 */ /* 0x000122000c1e1500 */
[C---:B------:R-:W-:Y:S02]  /*9ef0*/  @!P6 LEA R98, P4, R138.reuse, UR27, 0x1 ;  /* 0x0000001b8a62ec11 */ /* 0x040fe4000f8808ff */
[----:B--2---:R-:W-:Y:S02]  /*9f00*/  @!P2 MOV R110, R122 ;  /* 0x0000007a006ea202 */ /* 0x004fe40000000f00 */
[----:B------:R-:W-:Y:S02]  /*9f10*/  @!P2 MOV R111, RZ ;  /* 0x000000ff006fa202 */ /* 0x000fe40000000f00 */
[----:B------:R-:W-:Y:S02]  /*9f20*/  @!P6 LEA.HI.X R99, R138, UR28, R71, 0x1, P4 ;  /* 0x0000001c8a63ec11 */ /* 0x000fe4000a0f0c47 */
[----:B------:R-:W2:Y:S01]  /*9f30*/  @!P5 LDC.64 R70, c[0x0][0x3e0] ;  /* 0x0000f800ff46db82 */ /* 0x000ea20000000a00 */
[----:B------:R-:W-:Y:S01]  /*9f40*/  @!P2 IMAD.WIDE.U32 R110, R96, UR6, R110 ;  /* 0x00000006606eac25 */ /* 0x000fe2000f8e006e */
[----:B0-----:R-:W-:-:S02]  /*9f50*/  @!P3 MOV R106, R134 ;  /* 0x00000086006ab202 */ /* 0x001fc40000000f00 */
[----:B------:R-:W-:Y:S01]  /*9f60*/  @!P3 MOV R107, RZ ;  /* 0x000000ff006bb202 */ /* 0x000fe20000000f00 */
[----:B------:R-:W-:Y:S01]  /*9f70*/  @!P2 IMAD R97, R97, UR6, R111 ;  /* 0x000000066161ac24 */ /* 0x000fe2000f8e026f */
[----:B------:R-:W-:Y:S02]  /*9f80*/  PRMT R192, RZ, 0x7610, R192 ;  /* 0x00007610ffc07816 */ /* 0x000fe400000000c0 */
[----:B------:R-:W-:Y:S01]  /*9f90*/  @!P2 LEA R96, P4, R110, UR27, 0x1 ;  /* 0x0000001b6e60ac11 */ /* 0x000fe2000f8808ff */
[----:B-1----:R-:W-:-:S03]  /*9fa0*/  @!P3 IMAD.WIDE.U32 R106, R66, UR6, R106 ;  /* 0x00000006426abc25 */ /* 0x002fc6000f8e006a */
[----:B------:R-:W-:Y:S01]  /*9fb0*/  @!P2 LEA.HI.X R97, R110, UR28, R97, 0x1, P4 ;  /* 0x0000001c6e61ac11 */ /* 0x000fe2000a0f0c61 */
[----:B------:R0:W4:Y:S01]  /*9fc0*/  @!P6 LDG.E.U16 R192, desc[UR32][R98.64] ;  /* 0x0000002062c0e981 */ /* 0x000122000c1e1500 */
[----:B------:R-:W-:Y:S01]  /*9fd0*/  ISETP.GE.AND P4, PT, R136, UR44, PT ;  /* 0x0000002c88007c0c */ /* 0x000fe2000bf86270 */
[----:B------:R-:W-:Y:S01]  /*9fe0*/  @!P3 IMAD R67, R67, UR6, R107 ;  /* 0x000000064343bc24 */ /* 0x000fe2000f8e026b */
[C---:B------:R-:W-:Y:S02]  /*9ff0*/  @!P3 LEA R110, P6, R106.reuse, UR27, 0x1 ;  /* 0x0000001b6a6ebc11 */ /* 0x040fe4000f8c08ff */
[----:B------:R-:W-:Y:S02]  /*a000*/  PRMT R194, RZ, 0x7610, R194 ;  /* 0x00007610ffc27816 */ /* 0x000fe400000000c2 */
[----:B------:R-:W-:Y:S02]  /*a010*/  PRMT R196, RZ, 0x7610, R196 ;  /* 0x00007610ffc47816 */ /* 0x000fe400000000c4 */
[----:B------:R-:W-:-:S02]  /*a020*/  @!P3 LEA.HI.X R111, R106, UR28, R67, 0x1, P6 ;  /* 0x0000001c6a6fbc11 */ /* 0x000fc4000b0f0c43 */
[----:B0-----:R-:W-:Y:S01]  /*a030*/  @!P5 MOV R98, R118 ;  /* 0x000000760062d202 */ /* 0x001fe20000000f00 */
[----:B------:R0:W4:Y:S01]  /*a040*/  @!P2 LDG.E.U16 R194, desc[UR32][R96.64] ;  /* 0x0000002060c2a981 */ /* 0x000122000c1e1500 */
[----:B------:R-:W-:Y:S01]  /*a050*/  @!P5 MOV R99, RZ ;  /* 0x000000ff0063d202 */ /* 0x000fe20000000f00 */
[----:B------:R-:W1:Y:S01]  /*a060*/  @!P4 LDC.64 R66, c[0x0][0x3e0] ;  /* 0x0000f800ff42cb82 */ /* 0x000e620000000a00 */
[----:B------:R-:W-:Y:S01]  /*a070*/  ISETP.GE.AND P2, PT, R68, UR44, PT ;  /* 0x0000002c44007c0c */ /* 0x000fe2000bf46270 */
[----:B------:R0:W4:Y:S01]  /*a080*/  @!P3 LDG.E.U16 R196, desc[UR32][R110.64] ;  /* 0x000000206ec4b981 */ /* 0x000122000c1e1500 */
[----:B------:R-:W-:Y:S01]  /*a090*/  ISETP.GE.AND P3, PT, R154, UR44, PT ;  /* 0x0000002c9a007c0c */ /* 0x000fe2000bf66270 */
[----:B--2---:R-:W-:-:S04]  /*a0a0*/  @!P5 IMAD.WIDE.U32 R98, R70, UR6, R98 ;  /* 0x000000064662dc25 */ /* 0x004fc8000f8e0062 */
[----:B------:R-:W-:Y:S01]  /*a0b0*/  @!P5 IMAD R71, R71, UR6, R99 ;  /* 0x000000064747dc24 */ /* 0x000fe2000f8e0263 */
[----:B------:R-:W-:-:S04]  /*a0c0*/  @!P5 LEA R106, P6, R98, UR27, 0x1 ;  /* 0x0000001b626adc11 */ /* 0x000fc8000f8c08ff */
[----:B------:R-:W-:Y:S01]  /*a0d0*/  @!P5 LEA.HI.X R107, R98, UR28, R71, 0x1, P6 ;  /* 0x0000001c626bdc11 */ /* 0x000fe2000b0f0c47 */
[----:B0-----:R-:W0:Y:S01]  /*a0e0*/  @!P2 LDC.64 R96, c[0x0][0x3e0] ;  /* 0x0000f800ff60ab82 */ /* 0x001e220000000a00 */
[----:B------:R-:W-:-:S07]  /*a0f0*/  ISETP.GE.AND P6, PT, R130, UR44, PT ;  /* 0x0000002c82007c0c */ /* 0x000fce000bfc6270 */
[----:B------:R-:W2:Y:S01]  /*a100*/  @!P3 LDC.64 R70, c[0x0][0x3e0] ;  /* 0x0000f800ff46bb82 */ /* 0x000ea20000000a00 */
[----:B------:R-:W-:Y:S02]  /*a110*/  @!P4 MOV R110, R136 ;  /* 0x00000088006ec202 */ /* 0x000fe40000000f00 */
[----:B------:R-:W-:-:S05]  /*a120*/  @!P4 MOV R111, RZ ;  /* 0x000000ff006fc202 */ /* 0x000fca0000000f00 */
[----:B------:R-:W2:Y:S01]  /*a130*/  @!P6 LDC.64 R98, c[0x0][0x3e0] ;  /* 0x0000f800ff62eb82 */ /* 0x000ea20000000a00 */
[----:B-1----:R-:W-:Y:S01]  /*a140*/  @!P4 IMAD.WIDE.U32 R110, R66, UR6, R110 ;  /* 0x00000006426ecc25 */ /* 0x002fe2000f8e006e */
[----:B------:R-:W-:Y:S02]  /*a150*/  PRMT R200, RZ, 0x7610, R200 ;  /* 0x00007610ffc87816 */ /* 0x000fe400000000c8 */
[----:B------:R-:W-:Y:S01]  /*a160*/  @!P2 MOV R66, R68 ;  /* 0x000000440042a202 */ /* 0x000fe20000000f00 */
[----:B------:R-:W-:Y:S01]  /*a170*/  @!P4 IMAD R111, R67, UR6, R111 ;  /* 0x00000006436fcc24 */ /* 0x000fe2000f8e026f */
[----:B------:R-:W-:Y:S02]  /*a180*/  @!P2 MOV R67, RZ ;  /* 0x000000ff0043a202 */ /* 0x000fe40000000f00 */
[----:B------:R-:W-:Y:S01]  /*a190*/  @!P3 MOV R155, RZ ;  /* 0x000000ff009bb202 */ /* 0x000fe20000000f00 */
[----:B------:R1:W4:Y:S01]  /*a1a0*/  @!P5 LDG.E.U16 R200, desc[UR32][R106.64] ;  /* 0x000000206ac8d981 */ /* 0x000322000c1e1500 */
[----:B------:R-:W-:Y:S01]  /*a1b0*/  @!P4 LEA R138, P5, R110, UR27, 0x1 ;  /* 0x0000001b6e8acc11 */ /* 0x000fe2000f8a08ff */
[----:B0-----:R-:W-:Y:S01]  /*a1c0*/  @!P2 IMAD.WIDE.U32 R66, R96, UR6, R66 ;  /* 0x000000066042ac25 */ /* 0x001fe2000f8e0042 */
[----:B------:R-:W-:-:S03]  /*a1d0*/  PRMT R214, RZ, 0x7610, R214 ;  /* 0x00007610ffd67816 */ /* 0x000fc600000000d6 */
[----:B--2---:R-:W-:Y:S01]  /*a1e0*/  @!P3 IMAD.WIDE.U32 R154, R70, UR6, R154 ;  /* 0x00000006469abc25 */ /* 0x004fe2000f8e009a */
[----:B------:R-:W-:-:S03]  /*a1f0*/  @!P4 LEA.HI.X R139, R110, UR28, R111, 0x1, P5 ;  /* 0x0000001c6e8bcc11 */ /* 0x000fc6000a8f0c6f */
[----:B------:R-:W-:Y:S01]  /*a200*/  @!P2 IMAD R97, R97, UR6, R67 ;  /* 0x000000066161ac24 */ /* 0x000fe2000f8e0243 */
[C---:B------:R-:W-:Y:S01]  /*a210*/  @!P2 LEA R96, P5, R66.reuse, UR27, 0x1 ;  /* 0x0000001b4260ac11 */ /* 0x040fe2000f8a08ff */
[----:B------:R-:W-:Y:S01]  /*a220*/  @!P3 IMAD R67, R71, UR6, R155 ;  /* 0x000000064743bc24 */ /* 0x000fe2000f8e029b */
[----:B------:R-:W-:Y:S01]  /*a230*/  @!P6 MOV R70, R130 ;  /* 0x000000820046e202 */ /* 0x000fe20000000f00 */
[----:B------:R-:W2:Y:S01]  /*a240*/  @!P4 LDG.E.U16 R214, desc[UR32][R138.64] ;  /* 0x000000208ad6c981 */ /* 0x000ea2000c1e1500 */
[----:B------:R-:W-:Y:S02]  /*a250*/  @!P6 MOV R71, RZ ;  /* 0x000000ff0047e202 */ /* 0x000fe40000000f00 */
[----:B------:R-:W-:Y:S02]  /*a260*/  @!P2 LEA.HI.X R97, R66, UR28, R97, 0x1, P5 ;  /* 0x0000001c4261ac11 */ /* 0x000fe4000a8f0c61 */
[----:B------:R-:W-:Y:S01]  /*a270*/  @!P3 LEA R66, P4, R154, UR27, 0x1 ;  /* 0x0000001b9a42bc11 */ /* 0x000fe2000f8808ff */
[----:B------:R-:W-:Y:S01]  /*a280*/  @!P6 IMAD.WIDE.U32 R70, R98, UR6, R70 ;  /* 0x000000066246ec25 */ /* 0x000fe2000f8e0046 */
[----:B------:R-:W-:-:S02]  /*a290*/  PRMT R216, RZ, 0x7610, R216 ;  /* 0x00007610ffd87816 */ /* 0x000fc400000000d8 */
[----:B------:R-:W-:Y:S01]  /*a2a0*/  @!P3 LEA.HI.X R67, R154, UR28, R67, 0x1, P4 ;  /* 0x0000001c9a43bc11 */ /* 0x000fe2000a0f0c43 */
[----:B------:R-:W-:Y:S01]  /*a2b0*/  @!P6 IMAD R99, R99, UR6, R71 ;  /* 0x000000066363ec24 */ /* 0x000fe2000f8e0247 */
[C---:B------:R-:W-:Y:S02]  /*a2c0*/  @!P6 LEA R98, P4, R70.reuse, UR27, 0x1 ;  /* 0x0000001b4662ec11 */ /* 0x040fe4000f8808ff */
[----:B------:R-:W-:Y:S01]  /*a2d0*/  PRMT R220, RZ, 0x7610, R220 ;  /* 0x00007610ffdc7816 */ /* 0x000fe200000000dc */
[----:B------:R0:W2:Y:S01]  /*a2e0*/  @!P2 LDG.E.U16 R216, desc[UR32][R96.64] ;  /* 0x0000002060d8a981 */ /* 0x0000a2000c1e1500 */
[----:B------:R-:W-:Y:S02]  /*a2f0*/  PRMT R218, RZ, 0x7610, R218 ;  /* 0x00007610ffda7816 */ /* 0x000fe400000000da */
[----:B------:R-:W-:Y:S02]  /*a300*/  @!P6 LEA.HI.X R99, R70, UR28, R99, 0x1, P4 ;  /* 0x0000001c4663ec11 */ /* 0x000fe4000a0f0c63 */
[----:B------:R5:W2:Y:S04]  /*a310*/  @!P3 LDG.E.U16 R220, desc[UR32][R66.64] ;  /* 0x0000002042dcb981 */ /* 0x000aa8000c1e1500 */
[----:B------:R3:W2:Y:S01]  /*a320*/  @!P6 LDG.E.U16 R218, desc[UR32][R98.64] ;  /* 0x0000002062dae981 */ /* 0x0006a2000c1e1500 */
[----:B------:R-:W-:-:S13]  /*a330*/  R2UR UR15, R65 ;  /* 0x00000000410f72ca */ /* 0x000fda00000e0000 */
[----:B------:R-:W-:-:S04]  /*a340*/  FMUL.FTZ R65, R22, UR15 ;  /* 0x0000000f16417c20 */ /* 0x000fc80008410000 */
[----:B------:R-:W-:Y:S01]  /*a350*/  FMUL.RZ R110, R65, 0.15915493667125701904 ;  /* 0x3e22f983416e7820 */ /* 0x000fe2000040c000 */
[----:B------:R-:W-:-:S04]  /*a360*/  FMUL.FTZ R65, R23, UR15 ;  /* 0x0000000f17417c20 */ /* 0x000fc80008410000 */
[----:B-1----:R-:W-:Y:S01]  /*a370*/  FMUL.RZ R106, R65, 0.15915493667125701904 ;  /* 0x3e22f983416a7820 */ /* 0x002fe2000040c000 */
[----:B------:R-:W-:-:S04]  /*a380*/  FMUL.FTZ R65, R24, UR15 ;  /* 0x0000000f18417c20 */ /* 0x000fc80008410000 */
[----:B------:R-:W-:Y:S01]  /*a390*/  FMUL.RZ R70, R65, 0.15915493667125701904 ;  /* 0x3e22f98341467820 */ /* 0x000fe2000040c000 */
[----:B------:R-:W-:-:S04]  /*a3a0*/  FMUL.FTZ R65, R25, UR15 ;  /* 0x0000000f19417c20 */ /* 0x000fc80008410000 */
[----:B0-----:R-:W-:Y:S01]  /*a3b0*/  FMUL.RZ R96, R65, 0.15915493667125701904 ;  /* 0x3e22f98341607820 */ /* 0x001fe2000040c000 */
[----:B------:R-:W-:Y:S01]  /*a3c0*/  FMUL.FTZ R65, R26, UR15 ;  /* 0x0000000f1a417c20 */ /* 0x000fe20008410000 */
[----:B------:R-:W-:Y:S08]  /*a3d0*/  MUFU.SIN R68, R106 ;  /* 0x0000006a00447308 */ /* 0x000ff00000000400 */
[----:B------:R0:W-:Y:S02]  /*a3e0*/  MUFU.COS R156, R106 ;  /* 0x0000006a009c7308 */ /* 0x0001e40000000000 */
[----:B0-----:R-:W-:Y:S01]  /*a3f0*/  FMUL.RZ R106, R65, 0.15915493667125701904 ;  /* 0x3e22f983416a7820 */ /* 0x001fe2000040c000 */
[----:B------:R-:W-:-:S04]  /*a400*/  FMUL.FTZ R65, R27, UR15 ;  /* 0x0000000f1b417c20 */ /* 0x000fc80008410000 */
[----:B-----5:R-:W-:Y:S01]  /*a410*/  FMUL.RZ R66, R65, 0.15915493667125701904 ;  /* 0x3e22f98341427820 */ /* 0x020fe2000040c000 */
        /* <DEDUP_REMOVED lines=17> */
[----:B------:R-:W-:Y:S01]  /*a530*/  MUFU.COS R159, R110 ;  /* 0x0000006e009f7308 */ /* 0x000fe20000000000 */
[----:B------:R-:W-:-:S07]  /*a540*/  FMUL.FTZ R64, R35, UR15 ;  /* 0x0000000f23407c20 */ /* 0x000fce0008410000 */
[----:B------:R-:W-:Y:S08]  /*a550*/  MUFU.SIN R138, R67 ;  /* 0x00000043008a7308 */ /* 0x000ff00000000400 */
[----:B------:R0:W-:Y:S02]  /*a560*/  MUFU.COS R110, R67 ;  /* 0x00000043006e7308 */ /* 0x0001e40000000000 */
[----:B0-----:R-:W-:Y:S01]  /*a570*/  FMUL.RZ R67, R65, 0.15915493667125701904 ;  /* 0x3e22f98341437820 */ /* 0x001fe2000040c000 */
[----:B------:R-:W-:-:S05]  /*a580*/  FMUL.FTZ R65, R33, UR15 ;  /* 0x0000000f21417c20 */ /* 0x000fca0008410000 */
[----:B------:R-:W-:Y:S01]  /*a590*/  MUFU.SIN R165, R70 ;  /* 0x0000004600a57308 */ /* 0x000fe20000000400 */
[----:B---3--:R-:W-:-:S07]  /*a5a0*/  FMUL.RZ R98, R64, 0.15915493667125701904 ;  /* 0x3e22f98340627820 */ /* 0x008fce000040c000 */
        /* <DEDUP_REMOVED lines=14> */
[----:B------:R-:W-:Y:S08]  /*a690*/  MUFU.SIN R199, R98 ;  /* 0x0000006200c77308 */ /* 0x000ff00000000400 */
[----:B------:R0:W-:Y:S08]  /*a6a0*/  MUFU.COS R201, R98 ;  /* 0x0000006200c97308 */ /* 0x0001f00000000000 */
[----:B------:R-:W1:Y:S01]  /*a6b0*/  MUFU.EX2 R67, R67 ;  /* 0x0000004300437308 */ /* 0x000e620000000800 */
[----:B0-----:R-:W-:-:S07]  /*a6c0*/  FMUL.FTZ R98, R64, R26 ;  /* 0x0000001a40627220 */ /* 0x001fce0000410000 */
[----:B------:R-:W-:Y:S08]  /*a6d0*/  MUFU.SIN R189, R66 ;  /* 0x0000004200bd7308 */ /* 0x000ff00000000400 */
[----:B------:R-:W-:Y:S08]  /*a6e0*/  MUFU.COS R191, R66 ;  /* 0x0000004200bf7308 */ /* 0x000ff00000000000 */
[----:B------:R0:W3:Y:S08]  /*a6f0*/  MUFU.EX2 R66, R65 ;  /* 0x0000004100427308 */ /* 0x0000f00000000800 */
[----:B------:R-:W-:Y:S01]  /*a700*/  MUFU.SIN R139, R106 ;  /* 0x0000006a008b7308 */ /* 0x000fe20000000400 */
[----:B0-----:R-:W-:-:S07]  /*a710*/  FMUL.FTZ R65, R64, R28 ;  /* 0x0000001c40417220 */ /* 0x001fce0000410000 */
[----:B------:R0:W-:Y:S08]  /*a720*/  MUFU.COS R99, R106 ;  /* 0x0000006a00637308 */ /* 0x0001f00000000000 */
[----:B------:R-:W5:Y:S01]  /*a730*/  MUFU.EX2 R98, R98 ;  /* 0x0000006200627308 */ /* 0x000f620000000800 */
[C---:B0-----:R-:W-:Y:S01]  /*a740*/  FMUL.FTZ R106, R64.reuse, R27 ;  /* 0x0000001b406a7220 */ /* 0x041fe20000410000 */
[----:B------:R-:W-:-:S06]  /*a750*/  FMUL.FTZ R118, R64, R29 ;  /* 0x0000001d40767220 */ /* 0x000fcc0000410000 */
[----:B------:R-:W0:Y:S01]  /*a760*/  MUFU.EX2 R65, R65 ;  /* 0x0000004100417308 */ /* 0x000e220000000800 */
[C---:B------:R-:W-:Y:S01]  /*a770*/  FMUL.FTZ R120, R64.reuse, R30 ;  /* 0x0000001e40787220 */ /* 0x040fe20000410000 */
[C---:B------:R-:W-:Y:S01]  /*a780*/  FMUL.FTZ R122, R64.reuse, R31 ;  /* 0x0000001f407a7220 */ /* 0x040fe20000410000 */
[C---:B-1----:R-:W-:Y:S01]  /*a790*/  FMUL.FTZ R156, R67.reuse, R156 ;  /* 0x0000009c439c7220 */ /* 0x042fe20000410000 */
[----:B------:R-:W-:Y:S01]  /*a7a0*/  FMUL.FTZ R155, R67, R68 ;  /* 0x00000044439b7220 */ /* 0x000fe20000410000 */
[----:B------:R-:W-:-:S03]  /*a7b0*/  FMUL.FTZ R67, R64, R36 ;  /* 0x0000002440437220 */ /* 0x000fc60000410000 */
[----:B------:R-:W-:Y:S01]  /*a7c0*/  MUFU.SIN R208, R96 ;  /* 0x0000006000d07308 */ /* 0x000fe20000000400 */
[C---:B------:R-:W-:Y:S01]  /*a7d0*/  FMUL.FTZ R124, R64.reuse, R32 ;  /* 0x00000020407c7220 */ /* 0x040fe20000410000 */
[C---:B------:R-:W-:Y:S01]  /*a7e0*/  FMUL.FTZ R126, R64.reuse, R33 ;  /* 0x00000021407e7220 */ /* 0x040fe20000410000 */
[C---:B------:R-:W-:Y:S01]  /*a7f0*/  FMUL.FTZ R128, R64.reuse, R34 ;  /* 0x0000002240807220 */ /* 0x040fe20000410000 */
[----:B------:R-:W-:-:S04]  /*a800*/  FMUL.FTZ R130, R64, R35 ;  /* 0x0000002340827220 */ /* 0x000fc80000410000 */
[----:B------:R1:W-:Y:S01]  /*a810*/  MUFU.COS R210, R96 ;  /* 0x0000006000d27308 */ /* 0x0003e20000000000 */
[C---:B---3--:R-:W-:Y:S01]  /*a820*/  FMUL.FTZ R159, R66.reuse, R159 ;  /* 0x0000009f429f7220 */ /* 0x048fe20000410000 */
[----:B------:R-:W-:-:S06]  /*a830*/  FMUL.FTZ R157, R66, R157 ;  /* 0x0000009d429d7220 */ /* 0x000fcc0000410000 */
[----:B------:R-:W-:Y:S01]  /*a840*/  MUFU.SIN R204, R70 ;  /* 0x0000004600cc7308 */ /* 0x000fe20000000400 */
[----:B-1----:R-:W-:Y:S01]  /*a850*/  FMUL.FTZ R96, R64, R25 ;  /* 0x0000001940607220 */ /* 0x002fe20000410000 */
[----:B-----5:R-:W-:-:S06]  /*a860*/  FMUL.FTZ R146, R98, R99 ;  /* 0x0000006362927220 */ /* 0x020fcc0000410000 */
[----:B------:R1:W-:Y:S01]  /*a870*/  MUFU.COS R206, R70 ;  /* 0x0000004600ce7308 */ /* 0x0003e20000000000 */
[----:B------:R-:W-:Y:S01]  /*a880*/  FMUL.FTZ R144, R98, R139 ;  /* 0x0000008b62907220 */ /* 0x000fe20000410000 */
[----:B-1----:R-:W-:-:S06]  /*a890*/  FMUL.FTZ R70, R64, R24 ;  /* 0x0000001840467220 */ /* 0x002fcc0000410000 */
[----:B------:R-:W1:Y:S01]  /*a8a0*/  MUFU.EX2 R96, R96 ;  /* 0x0000006000607308 */ /* 0x000e620000000800 */
[C---:B0-----:R-:W-:Y:S01]  /*a8b0*/  FMUL.FTZ R139, R65.reuse, R110 ;  /* 0x0000006e418b7220 */ /* 0x041fe20000410000 */
[----:B------:R-:W-:-:S06]  /*a8c0*/  FMUL.FTZ R138, R65, R138 ;  /* 0x0000008a418a7220 */ /* 0x000fcc0000410000 */
[----:B------:R-:W0:Y:S01]  /*a8d0*/  MUFU.EX2 R106, R106 ;  /* 0x0000006a006a7308 */ /* 0x000e220000000800 */
[----:B------:R-:W-:-:S07]  /*a8e0*/  SHF.L.U32 R65, R69, 0x5, RZ ;  /* 0x0000000545417819 */ /* 0x000fce00000006ff */
[----:B------:R-:W3:Y:S08]  /*a8f0*/  MUFU.EX2 R118, R118 ;  /* 0x0000007600767308 */ /* 0x000ef00000000800 */
[----:B------:R-:W5:Y:S08]  /*a900*/  MUFU.EX2 R120, R120 ;  /* 0x0000007800787308 */ /* 0x000f700000000800 */
[----:B------:R-:W4:Y:S08]  /*a910*/  MUFU.EX2 R122, R122 ;  /* 0x0000007a007a7308 */ /* 0x000f300000000800 */
[----:B------:R-:W-:Y:S08]  /*a920*/  MUFU.COS R212, R203 ;  /* 0x000000cb00d47308 */ /* 0x000ff00000000000 */
[----:B------:R-:W2:Y:S08]  /*a930*/  MUFU.EX2 R70, R70 ;  /* 0x0000004600467308 */ /* 0x000eb00000000800 */
[----:B------:R-:W2:Y:S08]  /*a940*/  MUFU.EX2 R193, R124 ;  /* 0x0000007c00c17308 */ /* 0x000eb00000000800 */
[----:B------:R-:W2:Y:S08]  /*a950*/  MUFU.EX2 R195, R126 ;  /* 0x0000007e00c37308 */ /* 0x000eb00000000800 */
[----:B------:R-:W2:Y:S08]  /*a960*/  MUFU.EX2 R197, R128 ;  /* 0x0000008000c57308 */ /* 0x000eb00000000800 */
[----:B------:R4:W2:Y:S08]  /*a970*/  MUFU.EX2 R66, R130 ;  /* 0x0000008200427308 */ /* 0x0008b00000000800 */
[----:B------:R-:W2:Y:S08]  /*a980*/  MUFU.EX2 R67, R67 ;  /* 0x0000004300437308 */ /* 0x000eb00000000800 */
[----:B------:R-:W2:Y:S01]  /*a990*/  MUFU.SIN R98, R203 ;  /* 0x000000cb00627308 */ /* 0x000ea20000000400 */
[----:B------:R-:W-:Y:S01]  /*a9a0*/  LEA.HI.SX32 R213, R65, R65, 0x1b ;  /* 0x0000004141d57211 */ /* 0x000fe200078fdaff */
[----:B-1----:R-:W-:-:S03]  /*a9b0*/  FMUL.FTZ R150, R96, R111 ;  /* 0x0000006f60967220 */ /* 0x002fc60000410000 */
[----:B------:R-:W-:Y:S01]  /*a9c0*/  LEA R213, R213, UR30, 0x1 ;  /* 0x0000001ed5d57c11 */ /* 0x000fe2000f8e08ff */
[----:B------:R-:W-:Y:S01]  /*a9d0*/  FMUL.FTZ R148, R96, R107 ;  /* 0x0000006b60947220 */ /* 0x000fe20000410000 */
[C---:B0-----:R-:W-:Y:S01]  /*a9e0*/  FMUL.FTZ R142, R106.reuse, R163 ;  /* 0x000000a36a8e7220 */ /* 0x041fe20000410000 */
[----:B------:R-:W-:Y:S01]  /*a9f0*/  FMUL.FTZ R140, R106, R161 ;  /* 0x000000a16a8c7220 */ /* 0x000fe20000410000 */
[C---:B---3--:R-:W-:Y:S01]  /*aa00*/  FMUL.FTZ R136, R118.reuse, R183 ;  /* 0x000000b776887220 */ /* 0x048fe20000410000 */
[----:B------:R-:W-:Y:S01]  /*aa10*/  FMUL.FTZ R134, R118, R165 ;  /* 0x000000a576867220 */ /* 0x000fe20000410000 */
[C---:B-----5:R-:W-:Y:S01]  /*aa20*/  FMUL.FTZ R132, R120.reuse, R187 ;  /* 0x000000bb78847220 */ /* 0x060fe20000410000 */
[----:B----4-:R-:W-:Y:S01]  /*aa30*/  FMUL.FTZ R130, R120, R185 ;  /* 0x000000b978827220 */ /* 0x010fe20000410000 */
[C---:B------:R-:W-:Y:S01]  /*aa40*/  FMUL.FTZ R128, R122.reuse, R191 ;  /* 0x000000bf7a807220 */ /* 0x040fe20000410000 */
        /* <DEDUP_REMOVED lines=17> */
[----:B------:R-:W0:Y:S04]  /*ab60*/  LDS.U16 R208, [R213+0x8] ;  /* 0x00000800d5d07984 */ /* 0x000e280000000400 */
[----:B------:R-:W1:Y:S04]  /*ab70*/  LDS.U16 R206, [R213+0xa] ;  /* 0x00000a00d5ce7984 */ /* 0x000e680000000400 */
[----:B------:R-:W2:Y:S04]  /*ab80*/  LDS.U16 R204, [R213+0xc] ;  /* 0x00000c00d5cc7984 */ /* 0x000ea80000000400 */
        /* <DEDUP_REMOVED lines=26> */
[----:B------:R-:W-:Y:S04]  /*ad30*/  STS.U16 [R5+0x880], R190 ;  /* 0x000880be05007388 */ /* 0x000fe80000000400 */
[----:B------:R-:W-:Y:S04]  /*ad40*/  STS.U16 [R6+0x8c0], R131 ;  /* 0x0008c08306007388 */ /* 0x000fe80000000400 */
[----:B------:R4:W-:Y:S01]  /*ad50*/  STS.U16 [R7+0x900], R188 ;  /* 0x000900bc07007388 */ /* 0x0009e20000000400 */
[----:B------:R-:W-:-:S03]  /*ad60*/  UIADD3 UR7, UPT, UPT, UR20, -0x1, URZ ;  /* 0xffffffff14077890 */ /* 0x000fc6000fffe0ff */
[----:B------:R-:W-:Y:S01]  /*ad70*/  STS.U16 [R8+0x940], R127 ;  /* 0x0009407f08007388 */ /* 0x000fe20000000400 */
[----:B------:R-:W-:-:S03]  /*ad80*/  FMUL.FTZ R65, R21, UR15 ;  /* 0x0000000f15417c20 */ /* 0x000fc60008410000 */
[----:B------:R-:W-:Y:S04]  /*ad90*/  STS.U16 [R9+0x980], R108 ;  /* 0x0009806c09007388 */ /* 0x000fe80000000400 */
[----:B------:R-:W-:Y:S04]  /*ada0*/  STS.U16 [R10+0x9c0], R133 ;  /* 0x0009c0850a007388 */ /* 0x000fe80000000400 */
[----:B------:R-:W-:Y:S01]  /*adb0*/  STS.U16 [R11+0xa00], R104 ;  /* 0x000a00680b007388 */ /* 0x000fe20000000400 */
[----:B------:R-:W-:-:S03]  /*adc0*/  ULEA.HI UR10, UR7, UR7, URZ, 0x1 ;  /* 0x00000007070a7291 */ /* 0x000fc6000f8f08ff */
[----:B------:R-:W-:Y:S01]  /*add0*/  STS.U16 [R12+0xa40], R115 ;  /* 0x000a40730c007388 */ /* 0x000fe20000000400 */
[----:B------:R-:W-:-:S03]  /*ade0*/  FMUL.RZ R215, R65, 0.15915493667125701904 ;  /* 0x3e22f98341d77820 */ /* 0x000fc6000040c000 */
[----:B------:R-:W-:Y:S01]  /*adf0*/  STS.U16 [R13+0xa80], R100 ;  /* 0x000a80640d007388 */ /* 0x000fe20000000400 */
[----:B------:R-:W-:-:S03]  /*ae00*/  FMUL.FTZ R64, R64, R21 ;  /* 0x0000001540407220 */ /* 0x000fc60000410000 */
[----:B------:R-:W-:Y:S04]  /*ae10*/  STS.U16 [R14+0xac0], R113 ;  /* 0x000ac0710e007388 */ /* 0x000fe80000000400 */
[----:B------:R-:W-:Y:S01]  /*ae20*/  STS.U16 [R15+0xb00], R112 ;  /* 0x000b00700f007388 */ /* 0x000fe20000000400 */
[----:B------:R-:W-:-:S03]  /*ae30*/  ULOP3.LUT UR10, UR10, 0xfffffe, URZ, 0xc0, !UPT ;  /* 0x00fffffe0a0a7892 */ /* 0x000fc6000f8ec0ff */
[----:B------:R-:W-:Y:S01]  /*ae40*/  STS.U16 [R16+0xb40], R135 ;  /* 0x000b408710007388 */ /* 0x000fe20000000400 */
[----:B----4-:R-:W-:Y:S03]  /*ae50*/  MUFU.COS R188, R215 ;  /* 0x000000d700bc7308 */ /* 0x010fe60000000000 */
[----:B------:R4:W-:Y:S04]  /*ae60*/  STS.U16 [R17+0xb80], R102 ;  /* 0x000b806611007388 */ /* 0x0009e80000000400 */
[----:B------:R-:W-:Y:S01]  /*ae70*/  STS.U16 [R18+0xbc0], R137 ;  /* 0x000bc08912007388 */ /* 0x000fe20000000400 */
[----:B------:R-:W5:Y:S03]  /*ae80*/  MUFU.EX2 R65, R64 ;  /* 0x0000004000417308 */ /* 0x000f660000000800 */
[----:B------:R-:W-:Y:S01]  /*ae90*/  STS.U16 [R19+0xc00], R114 ;  /* 0x000c007213007388 */ /* 0x000fe20000000400 */
[----:B------:R-:W-:-:S03]  /*aea0*/  UIADD3 UR7, UPT, UPT, UR7, -UR10, URZ ;  /* 0x8000000a07077290 */ /* 0x000fc6000fffe0ff */
[----:B------:R-:W-:Y:S01]  /*aeb0*/  STS.U16 [R164+0xc40], R141 ;  /* 0x000c408da4007388 */ /* 0x000fe20000000400 */
[----:B----4-:R-:W4:Y:S03]  /*aec0*/  MUFU.SIN R102, R215 ;  /* 0x000000d700667308 */ /* 0x010f260000000400 */
        /* <DEDUP_REMOVED lines=10> */
[----:B------:R0:W-:Y:S04]  /*af70*/  STS.U16 [R101+0xe40], R192 ;  /* 0x000e40c065007388 */ /* 0x0001e80000000400 */
[----:B------:R-:W-:Y:S04]  /*af80*/  STS.U16 [R119+0xe80], R194 ;  /* 0x000e80c277007388 */ /* 0x000fe80000000400 */
[----:B------:R-:W-:Y:S01]  /*af90*/  STS.U16 [R109+0xec0], R196 ;  /* 0x000ec0c46d007388 */ /* 0x000fe20000000400 */
[----:B0-----:R-:W-:-:S03]  /*afa0*/  SEL R101, R100, UR7, P2 ;  /* 0x0000000764657c07 */ /* 0x001fc60009000000 */
[----:B------:R-:W-:Y:S04]  /*afb0*/  STS.U16 [R117+0xf00], R200 ;  /* 0x000f00c875007388 */ /* 0x000fe80000000400 */
[----:B------:R-:W-:Y:S04]  /*afc0*/  STS.U16 [R121+0xf40], R214 ;  /* 0x000f40d679007388 */ /* 0x000fe80000000400 */
[----:B------:R-:W-:Y:S01]  /*afd0*/  STS.U16 [R105+0xf80], R216 ;  /* 0x000f80d869007388 */ /* 0x000fe20000000400 */
[----:B-----5:R-:W-:-:S03]  /*afe0*/  FMUL.FTZ R64, R65, R188 ;  /* 0x000000bc41407220 */ /* 0x020fc60000410000 */
[----:B------:R-:W-:Y:S01]  /*aff0*/  STS.U16 [R123+0xfc0], R220 ;  /* 0x000fc0dc7b007388 */ /* 0x000fe20000000400 */
[----:B----4-:R-:W-:-:S03]  /*b000*/  FMUL.FTZ R65, R65, R102 ;  /* 0x0000006641417220 */ /* 0x010fc60000410000 */
[----:B------:R-:W-:Y:S01]  /*b010*/  STS.U16 [R125+0x1000], R218 ;  /* 0x001000da7d007388 */ /* 0x000fe20000000400 */
[----:B------:R-:W-:-:S03]  /*b020*/  NOP ;  /* 0x0000000000007918 */ /* 0x000fc60000000000 */
[----:B------:R-:W0:Y:S01]  /*b030*/  LDS.U16 R216, [R213+0x84a] ;  /* 0x00084a00d5d87984 */ /* 0x000e220000000400 */
[----:B------:R-:W-:-:S03]  /*b040*/  LEA R108, R101, UR30, 0x3 ;  /* 0x0000001e656c7c11 */ /* 0x000fc6000f8e18ff */
        /* <DEDUP_REMOVED lines=32> */
[----:B------:R-:W-:-:S02]  /*b250*/  HADD2.F32 R160, -RZ, R208.H0_H0 ;  /* 0x200000d0ffa07230 */ /* 0x000fc40000004100 */
[----:B------:R4:W-:Y:S01]  /*b260*/  STS.64 [R108+0x35d0], R64 ;  /* 0x0035d0406c007388 */ /* 0x0009e20000000a00 */
[----:B-1----:R-:W-:Y:S02]  /*b270*/  HADD2.F32 R162, -RZ, R206.H0_H0 ;  /* 0x200000ceffa27230 */ /* 0x002fe40000004100 */
[----:B--2---:R-:W-:Y:S02]  /*b280*/  HADD2.F32 R115, -RZ, R204.H0_H0 ;  /* 0x200000ccff737230 */ /* 0x004fe40000004100 */
[----:B---3--:R-:W-:Y:S02]  /*b290*/  HADD2.F32 R112, -RZ, R71.H0_H0 ;  /* 0x20000047ff707230 */ /* 0x008fe40000004100 */
[----:B------:R-:W-:Y:S02]  /*b2a0*/  HADD2.F32 R137, -RZ, R197.H0_H0 ;  /* 0x200000c5ff897230 */ /* 0x000fe40000004100 */
[----:B------:R-:W-:Y:S02]  /*b2b0*/  HADD2.F32 R151, -RZ, R97.H0_H0 ;  /* 0x20000061ff977230 */ /* 0x000fe40000004100 */
[----:B0-----:R-:W-:-:S02]  /*b2c0*/  HADD2.F32 R71, -RZ, R216.H0_H0 ;  /* 0x200000d8ff477230 */ /* 0x001fc40000004100 */
[----:B----4-:R-:W-:Y:S02]  /*b2d0*/  HADD2.F32 R108, -RZ, R163.H0_H0 ;  /* 0x200000a3ff6c7230 */ /* 0x010fe40000004100 */
[----:B------:R-:W-:Y:S02]  /*b2e0*/  HADD2.F32 R163, -RZ, R228.H0_H0 ;  /* 0x200000e4ffa37230 */ /* 0x000fe40000004100 */
        /* <DEDUP_REMOVED lines=42> */
[----:B------:R-:W-:Y:S02]  /*b590*/  HADD2.F32 R200, -RZ, R183.H0_H0 ;  /* 0x200000b7ffc87230 */ /* 0x000fe40000004100 */
[----:B------:R-:W-:Y:S01]  /*b5a0*/  FMUL.FTZ R129, R172, -R163 ;  /* 0x800000a3ac817220 */ /* 0x000fe20000410000 */
[----:B------:R-:W-:Y:S02]  /*b5b0*/  HADD2.F32 R190, -RZ, R161.H0_H0 ;  /* 0x200000a1ffbe7230 */ /* 0x000fe40000004100 */
[----:B------:R-:W-:Y:S01]  /*b5c0*/  FMUL.FTZ R103, R177, R208 ;  /* 0x000000d0b1677220 */ /* 0x000fe20000410000 */
        /* <DEDUP_REMOVED lines=54> */
.L_x_13797:
[----:B------:R-:W-:-:S05]  /*b930*/  LEA R3, R3, UR30, 0x3 ;  /* 0x0000001e03037c11 */ /* 0x000fca000f8e18ff */
[----:B------:R0:W1:Y:S02]  /*b940*/  LDS.64 R96, [R3+0x45d8] ;  /* 0x0045d80003607984 */ /* 0x0000640000000a00 */
.L_x_13798:
[----:B------:R-:W-:Y:S05]  /*b950*/  BSYNC.RECONVERGENT B0 ;  /* 0x0000000000007941 */ /* 0x000fea0003800200 */
.L_x_13796:
        /* <DEDUP_REMOVED lines=9> */
[----:B0-----:R-:W-:Y:S01]  /*b9f0*/  FMUL.FTZ R3, R157, R246 ;  /* 0x000000f69d037220 */ /* 0x001fe20000410000 */
        /* <DEDUP_REMOVED lines=10> */
[CC--:B------:R-:W-:Y:S01]  /*baa0*/  FMUL.FTZ R67, R155.reuse, R66.reuse ;  /* 0x000000429b437220 */ /* 0x0c0fe20000410000 */
[----:B------:R-:W-:Y:S01]  /*bab0*/  FMUL.FTZ R71, R155, R3 ;  /* 0x000000039b477220 */ /* 0x000fe20000410000 */
[-C--:B------:R-:W-:Y:S01]  /*bac0*/  FMUL.FTZ R223, R186, R27.reuse ;  /* 0x0000001bbadf7220 */ /* 0x080fe20000410000 */
[----:B------:R-:W-:Y:S01]  /*bad0*/  FMUL.FTZ R225, R184, R27 ;  /* 0x0000001bb8e17220 */ /* 0x000fe20000410000 */
[C---:B------:R-:W-:Y:S01]  /*bae0*/  FFMA.FTZ R68, R156.reuse, R3, -R67 ;  /* 0x000000039c447223 */ /* 0x040fe20000010843 */
[----:B------:R-:W-:Y:S01]  /*baf0*/  FFMA.FTZ R71, R156, R66, R71 ;  /* 0x000000429c477223 */ /* 0x000fe20000010047 */
        /* <DEDUP_REMOVED lines=8> */
[-C--:B------:R-:W-:Y:S01]  /*bb80*/  FMUL.FTZ R221, R200, R29.reuse ;  /* 0x0000001dc8dd7220 */ /* 0x080fe20000410000 */
[----:B------:R-:W-:Y:S01]  /*bb90*/  FMUL.FTZ R219, R188, R29 ;  /* 0x0000001dbcdb7220 */ /* 0x000fe20000410000 */
[----:B------:R-:W-:Y:S01]  /*bba0*/  FFMA.FTZ R68, R154, R71, R66 ;  /* 0x000000479a447223 */ /* 0x000fe20000010042 */
[----:B------:R-:W-:Y:S01]  /*bbb0*/  FMUL.FTZ R66, R64, R157 ;  /* 0x0000009d40427220 */ /* 0x000fe20000410000 */
[----:B------:R-:W-:Y:S01]  /*bbc0*/  FFMA.FTZ R127, R154, R67, -R127 ;  /* 0x000000439a7f7223 */ /* 0x000fe2000001087f */
[----:B------:R-:W-:Y:S01]  /*bbd0*/  FMUL.FTZ R67, R155, R3 ;  /* 0x000000039b437220 */ /* 0x000fe20000410000 */
[----:B------:R-:W-:Y:S01]  /*bbe0*/  FFMA.FTZ R71, R47, R242, R68 ;  /* 0x000000f22f477223 */ /* 0x000fe20000010044 */
[----:B------:R-:W-:Y:S01]  /*bbf0*/  FFMA.FTZ R66, R65, R159, R66 ;  /* 0x0000009f41427223 */ /* 0x000fe20000010042 */
[----:B------:R-:W-:-:S02]  /*bc00*/  FFMA.FTZ R127, R47, R234, R127 ;  /* 0x000000ea2f7f7223 */ /* 0x000fc4000001007f */
[C---:B------:R-:W-:Y:S01]  /*bc10*/  FMUL.FTZ R211, R148.reuse, R71 ;  /* 0x0000004794d37220 */ /* 0x040fe20000410000 */
[-C--:B------:R-:W-:Y:S01]  /*bc20*/  FMUL.FTZ R68, R155, R66.reuse ;  /* 0x000000429b447220 */ /* 0x080fe20000410000 */
[----:B------:R-:W-:Y:S01]  /*bc30*/  FMUL.FTZ R70, R148, R127 ;  /* 0x0000007f94467220 */ /* 0x000fe20000410000 */
[C---:B------:R-:W-:Y:S02]  /*bc40*/  FFMA.FTZ R67, R156.reuse, R66, R67 ;  /* 0x000000429c437223 */ /* 0x040fe40000010043 */
        /* <DEDUP_REMOVED lines=17> */
[----:B------:R-:W-:Y:S01]  /*bd60*/  FFMA.FTZ R213, R53, R226, R213 ;  /* 0x000000e235d57223 */ /* 0x000fe200000100d5 */
[C---:B------:R-:W-:Y:S01]  /*bd70*/  FMUL.FTZ R67, R144.reuse, R3 ;  /* 0x0000000390437220 */ /* 0x040fe20000410000 */
[----:B------:R-:W-:-:S02]  /*bd80*/  FMUL.FTZ R66, R144, R71 ;  /* 0x0000004790427220 */ /* 0x000fc40000410000 */
[----:B------:R-:W-:Y:S01]  /*bd90*/  FMUL.FTZ R70, R140, R213 ;  /* 0x000000d58c467220 */ /* 0x000fe20000410000 */
[C---:B------:R-:W-:Y:S01]  /*bda0*/  FFMA.FTZ R67, R146.reuse, R71, -R67 ;  /* 0x0000004792437223 */ /* 0x040fe20000010843 */
[----:B------:R-:W-:Y:S01]  /*bdb0*/  FFMA.FTZ R3, R146, R3, R66 ;  /* 0x0000000392037223 */ /* 0x000fe20000010042 */
[----:B------:R-:W-:Y:S02]  /*bdc0*/  FFMA.FTZ R71, R53, R228, R68 ;  /* 0x000000e435477223 */ /* 0x000fe40000010044 */
[C---:B------:R-:W-:Y:S01]  /*bdd0*/  FMUL.FTZ R127, R140.reuse, R67 ;  /* 0x000000438c7f7220 */ /* 0x040fe20000410000 */
[C---:B------:R-:W-:Y:S01]  /*bde0*/  FMUL.FTZ R66, R140.reuse, R3 ;  /* 0x000000038c427220 */ /* 0x040fe20000410000 */
[-C--:B------:R-:W-:Y:S01]  /*bdf0*/  FMUL.FTZ R68, R140, R71.reuse ;  /* 0x000000478c447220 */ /* 0x080fe20000410000 */
[C---:B------:R-:W-:Y:S01]  /*be00*/  FFMA.FTZ R71, R142.reuse, R71, R70 ;  /* 0x000000478e477223 */ /* 0x040fe20000010046 */
[C---:B------:R-:W-:Y:S01]  /*be10*/  FFMA.FTZ R127, R142.reuse, R3, R127 ;  /* 0x000000038e7f7223 */ /* 0x040fe2000001007f */
[C---:B------:R-:W-:Y:S01]  /*be20*/  FFMA.FTZ R66, R142.reuse, R67, -R66 ;  /* 0x000000438e427223 */ /* 0x040fe20000010842 */
[----:B------:R-:W-:Y:S01]  /*be30*/  FFMA.FTZ R68, R142, R213, -R68 ;  /* 0x000000d58e447223 */ /* 0x000fe20000010844 */
[----:B------:R-:W-:Y:S01]  /*be40*/  FFMA.FTZ R71, R56, R225, R71 ;  /* 0x000000e138477223 */ /* 0x000fe20000010047 */
[C---:B------:R-:W-:Y:S01]  /*be50*/  FMUL.FTZ R70, R138.reuse, R127 ;  /* 0x0000007f8a467220 */ /* 0x040fe20000410000 */
[----:B------:R-:W-:Y:S01]  /*be60*/  FMUL.FTZ R210, R138, R66 ;  /* 0x000000428ad27220 */ /* 0x000fe20000410000 */
[----:B------:R-:W-:-:S02]  /*be70*/  FFMA.FTZ R68, R56, R223, R68 ;  /* 0x000000df38447223 */ /* 0x000fc40000010044 */
[C---:B------:R-:W-:Y:S01]  /*be80*/  FFMA.FTZ R3, R139.reuse, R66, -R70 ;  /* 0x000000428b037223 */ /* 0x040fe20000010846 */
[C---:B------:R-:W-:Y:S01]  /*be90*/  FFMA.FTZ R127, R139.reuse, R127, R210 ;  /* 0x0000007f8b7f7223 */ /* 0x040fe200000100d2 */
[CC--:B------:R-:W-:Y:S01]  /*bea0*/  FMUL.FTZ R70, R138.reuse, R68.reuse ;  /* 0x000000448a467220 */ /* 0x0c0fe20000410000 */
[----:B------:R-:W0:Y:S01]  /*beb0*/  @P1 LDC R210, c[0x0][0x38c] ;  /* 0x0000e300ffd21b82 */ /* 0x000e220000000800 */
[----:B------:R-:W-:Y:S01]  /*bec0*/  FMUL.FTZ R66, R138, R71 ;  /* 0x000000478a427220 */ /* 0x000fe20000410000 */
[----:B------:R-:W-:Y:S01]  /*bed0*/  FMUL.FTZ R211, R134, R127 ;  /* 0x0000007f86d37220 */ /* 0x000fe20000410000 */
[C---:B------:R-:W-:Y:S02]  /*bee0*/  FFMA.FTZ R70, R139.reuse, R71, R70 ;  /* 0x000000478b467223 */ /* 0x040fe40000010046 */
[----:B------:R-:W-:Y:S01]  /*bef0*/  FFMA.FTZ R67, R139, R68, -R66 ;  /* 0x000000448b437223 */ /* 0x000fe20000010842 */
[-C--:B------:R-:W-:Y:S01]  /*bf00*/  FFMA.FTZ R211, R136, R3.reuse, -R211 ;  /* 0x0000000388d37223 */ /* 0x080fe200000108d3 */
[----:B------:R-:W-:Y:S01]  /*bf10*/  FMUL.FTZ R3, R134, R3 ;  /* 0x0000000386037220 */ /* 0x000fe20000410000 */
[----:B------:R-:W-:Y:S01]  /*bf20*/  MOV R66, UR20 ;  /* 0x0000001400427c02 */ /* 0x000fe20008000f00 */
[C---:B------:R-:W-:Y:S01]  /*bf30*/  FFMA.FTZ R71, R59.reuse, R224, R70 ;  /* 0x000000e03b477223 */ /* 0x040fe20000010046 */
[----:B------:R-:W-:Y:S01]  /*bf40*/  FFMA.FTZ R67, R59, R222, R67 ;  /* 0x000000de3b437223 */ /* 0x000fe20000010043 */
[----:B------:R-:W-:Y:S01]  /*bf50*/  FFMA.FTZ R127, R136, R127, R3 ;  /* 0x0000007f887f7223 */ /* 0x000fe20000010003 */
[----:B------:R-:W-:Y:S01]  /*bf60*/  HFMA2 R70, -RZ, RZ, 0, 9.5367431640625e-07 ;  /* 0x00000010ff467431 */ /* 0x000fe200000001ff */
[----:B------:R-:W-:Y:S01]  /*bf70*/  @P1 IADD3 R3, PT, PT, R66, -0x2, RZ ;  /* 0xfffffffe42031810 */ /* 0x000fe20007ffe0ff */
[C---:B------:R-:W-:Y:S01]  /*bf80*/  FMUL.FTZ R68, R130.reuse, R211 ;  /* 0x000000d382447220 */ /* 0x040fe20000410000 */
[----:B------:R-:W-:Y:S01]  /*bf90*/  FMUL.FTZ R215, R130, R127 ;  /* 0x0000007f82d77220 */ /* 0x000fe20000410000 */
[C---:B------:R-:W-:Y:S01]  /*bfa0*/  FMUL.FTZ R213, R134.reuse, R71 ;  /* 0x0000004786d57220 */ /* 0x040fe20000410000 */
[----:B------:R-:W-:-:S02]  /*bfb0*/  FMUL.FTZ R66, R134, R67 ;  /* 0x0000004386427220 */ /* 0x000fc40000410000 */
[C---:B------:R-:W-:Y:S01]  /*bfc0*/  FFMA.FTZ R215, R132.reuse, R211, -R215 ;  /* 0x000000d384d77223 */ /* 0x040fe200000108d7 */
[----:B------:R-:W-:Y:S01]  /*bfd0*/  FFMA.FTZ R211, R132, R127, R68 ;  /* 0x0000007f84d37223 */ /* 0x000fe20000010044 */
[C---:B------:R-:W-:Y:S01]  /*bfe0*/  FFMA.FTZ R68, R136.reuse, R67, -R213 ;  /* 0x0000004388447223 */ /* 0x040fe200000108d5 */
[----:B------:R-:W-:Y:S01]  /*bff0*/  FFMA.FTZ R127, R136, R71, R66 ;  /* 0x00000047887f7223 */ /* 0x000fe20000010042 */
[----:B------:R-:W-:Y:S01]  /*c000*/  CS2R R66, SRZ ;  /* 0x0000000000427805 */ /* 0x000fe2000001ff00 */
[----:B0-----:R-:W-:Y:S02]  /*c010*/  @P1 IMAD R3, R3, R210, UR6 ;  /* 0x0000000603031e24 */ /* 0x001fe4000f8e02d2 */
[----:B------:R-:W-:Y:S01]  /*c020*/  FMUL.FTZ R213, R126, R211 ;  /* 0x000000d37ed57220 */ /* 0x000fe20000410000 */
[----:B------:R-:W-:Y:S01]  /*c030*/  FFMA.FTZ R127, R62, R221, R127 ;  /* 0x000000dd3e7f7223 */ /* 0x000fe2000001007f */
[----:B------:R-:W-:-:S04]  /*c040*/  @P1 IMAD.WIDE R70, R3, R70, UR4 ;  /* 0x0000000403461e25 */ /* 0x000fc8000f8e0246 */
[----:B------:R-:W-:Y:S01]  /*c050*/  FFMA.FTZ R217, R128, R215, -R213 ;  /* 0x000000d780d97223 */ /* 0x000fe200000108d5 */
[----:B------:R-:W-:Y:S01]  /*c060*/  FFMA.FTZ R3, R62, R219, R68 ;  /* 0x000000db3e037223 */ /* 0x000fe20000010044 */
[----:B------:R-:W-:Y:S01]  /*c070*/  FMUL.FTZ R215, R126, R215 ;  /* 0x000000d77ed77220 */ /* 0x000fe20000410000 */
[C---:B------:R-:W-:Y:S01]  /*c080*/  FMUL.FTZ R213, R130.reuse, R127 ;  /* 0x0000007f82d57220 */ /* 0x040fe20000410000 */
[----:B------:R0:W3:Y:S01]  /*c090*/  @P1 LDG.E.64 R66, desc[UR32][R70.64+0x8] ;  /* 0x0000082046421981 */ /* 0x0000e2000c1e1b00 */
[----:B------:R-:W-:Y:S01]  /*c0a0*/  FMUL.FTZ R68, R130, R3 ;  /* 0x0000000382447220 */ /* 0x000fe20000410000 */
[----:B------:R-:W-:Y:S01]  /*c0b0*/  FFMA.FTZ R215, R128, R211, R215 ;  /* 0x000000d380d77223 */ /* 0x000fe200000100d7 */
[----:B------:R-:W-:Y:S01]  /*c0c0*/  FFMA.FTZ R213, R132, R3, -R213 ;  /* 0x0000000384d57223 */ /* 0x000fe200000108d5 */
[C---:B------:R-:W-:Y:S02]  /*c0d0*/  FMUL.FTZ R3, R122.reuse, R217 ;  /* 0x000000d97a037220 */ /* 0x040fe40000410000 */
[-C--:B------:R-:W-:Y:S01]  /*c0e0*/  FMUL.FTZ R210, R122, R215.reuse ;  /* 0x000000d77ad27220 */ /* 0x080fe20000410000 */
[-C--:B------:R-:W-:Y:S01]  /*c0f0*/  FMUL.FTZ R230, R207, R30.reuse ;  /* 0x0000001ecfe67220 */ /* 0x080fe20000410000 */
[----:B------:R-:W-:Y:S01]  /*c100*/  FFMA.FTZ R215, R124, R215, R3 ;  /* 0x000000d77cd77223 */ /* 0x000fe20000010003 */
[----:B------:R-:W-:Y:S01]  /*c110*/  FFMA.FTZ R68, R132, R127, R68 ;  /* 0x0000007f84447223 */ /* 0x000fe20000010044 */
[----:B------:R-:W-:Y:S01]  /*c120*/  FMUL.FTZ R232, R205, R30 ;  /* 0x0000001ecde87220 */ /* 0x000fe20000410000 */
[----:B------:R-:W-:Y:S01]  /*c130*/  FFMA.FTZ R217, R124, R217, -R210 ;  /* 0x000000d97cd97223 */ /* 0x000fe200000108d2 */
[C---:B------:R-:W-:Y:S01]  /*c140*/  FMUL.FTZ R127, R118.reuse, R215 ;  /* 0x000000d7767f7220 */ /* 0x040fe20000410000 */
[C---:B------:R-:W-:Y:S01]  /*c150*/  FFMA.FTZ R213, R63.reuse, R230, R213 ;  /* 0x000000e63fd57223 */ /* 0x040fe200000100d5 */
[----:B------:R-:W-:Y:S01]  /*c160*/  FFMA.FTZ R3, R63, R232, R68 ;  /* 0x000000e83f037223 */ /* 0x000fe20000010044 */
[-C--:B------:R-:W-:Y:S01]  /*c170*/  FMUL.FTZ R68, R118, R217.reuse ;  /* 0x000000d976447220 */ /* 0x080fe20000410000 */
[----:B------:R-:W-:Y:S01]  /*c180*/  FFMA.FTZ R127, R120, R217, -R127 ;  /* 0x000000d9787f7223 */ /* 0x000fe2000001087f */
[C---:B0-----:R-:W-:Y:S01]  /*c190*/  FMUL.FTZ R70, R126.reuse, R213 ;  /* 0x000000d57e467220 */ /* 0x041fe20000410000 */
[----:B------:R-:W-:Y:S01]  /*c1a0*/  FMUL.FTZ R71, R126, R3 ;  /* 0x000000037e477220 */ /* 0x000fe20000410000 */
[----:B------:R-:W-:Y:S01]  /*c1b0*/  FFMA.FTZ R215, R120, R215, R68 ;  /* 0x000000d778d77223 */ /* 0x000fe20000010044 */
[----:B------:R-:W-:Y:S01]  /*c1c0*/  FMUL.FTZ R210, R110, R127 ;  /* 0x0000007f6ed27220 */ /* 0x000fe20000410000 */
[----:B------:R-:W-:Y:S01]  /*c1d0*/  FFMA.FTZ R3, R128, R3, R70 ;  /* 0x0000000380037223 */ /* 0x000fe20000010046 */
[----:B------:R-:W-:Y:S01]  /*c1e0*/  FMUL.FTZ R231, R190, R31 ;  /* 0x0000001fbee77220 */ /* 0x000fe20000410000 */
[----:B------:R-:W-:Y:S01]  /*c1f0*/  FFMA.FTZ R68, R128, R213, -R71 ;  /* 0x000000d580447223 */ /* 0x000fe20000010847 */
[----:B------:R-:W-:Y:S01]  /*c200*/  FMUL.FTZ R70, R110, R215 ;  /* 0x000000d76e467220 */ /* 0x000fe20000410000 */
[----:B------:R-:W-:Y:S01]  /*c210*/  FMUL.FTZ R229, R108, R31 ;  /* 0x0000001f6ce57220 */ /* 0x000fe20000410000 */
[C---:B------:R-:W-:Y:S01]  /*c220*/  FFMA.FTZ R210, R111.reuse, R215, R210 ;  /* 0x000000d76fd27223 */ /* 0x040fe200000100d2 */
[C---:B------:R-:W-:Y:S01]  /*c230*/  FFMA.FTZ R71, R72.reuse, R231, R3 ;  /* 0x000000e748477223 */ /* 0x040fe20000010003 */
[----:B------:R-:W-:Y:S01]  /*c240*/  FFMA.FTZ R70, R111, R127, -R70 ;  /* 0x0000007f6f467223 */ /* 0x000fe20000010846 */
[----:B------:R-:W-:Y:S01]  /*c250*/  FFMA.FTZ R3, R72, R229, R68 ;  /* 0x000000e548037223 */ /* 0x000fe20000010044 */
[----:B------:R-:W-:Y:S01]  /*c260*/  FMUL.FTZ R212, R106, R210 ;  /* 0x000000d26ad47220 */ /* 0x000fe20000410000 */
[----:B------:R-:W-:Y:S01]  /*c270*/  FMUL.FTZ R127, R122, R71 ;  /* 0x000000477a7f7220 */ /* 0x000fe20000410000 */
[-C--:B------:R-:W-:Y:S01]  /*c280*/  FMUL.FTZ R211, R106, R70.reuse ;  /* 0x000000466ad37220 */ /* 0x080fe20000410000 */
[-C--:B------:R-:W-:Y:S01]  /*c290*/  FMUL.FTZ R68, R122, R3.reuse ;  /* 0x000000037a447220 */ /* 0x080fe20000410000 */
[----:B------:R-:W-:Y:S01]  /*c2a0*/  FFMA.FTZ R212, R107, R70, -R212 ;  /* 0x000000466bd47223 */ /* 0x000fe200000108d4 */
[C---:B------:R-:W-:Y:S01]  /*c2b0*/  FFMA.FTZ R127, R124.reuse, R3, -R127 ;  /* 0x000000037c7f7223 */ /* 0x040fe2000001087f */
[----:B------:R-:W-:Y:S01]  /*c2c0*/  FMUL.FTZ R220, R151, R32 ;  /* 0x0000002097dc7220 */ /* 0x000fe20000410000 */
[----:B------:R-:W-:Y:S01]  /*c2d0*/  FFMA.FTZ R211, R107, R210, R211 ;  /* 0x000000d26bd37223 */ /* 0x000fe200000100d3 */
[----:B------:R-:W-:Y:S01]  /*c2e0*/  FFMA.FTZ R68, R124, R71, R68 ;  /* 0x000000477c447223 */ /* 0x000fe20000010044 */
[----:B------:R-:W-:Y:S01]  /*c2f0*/  FMUL.FTZ R218, R125, R32 ;  /* 0x000000207dda7220 */ /* 0x000fe20000410000 */
[----:B------:R-:W-:Y:S01]  /*c300*/  FMUL.FTZ R210, R98, R212 ;  /* 0x000000d462d27220 */ /* 0x000fe20000410000 */
[----:B------:R-:W-:-:S02]  /*c310*/  FFMA.FTZ R127, R73, R220, R127 ;  /* 0x000000dc497f7223 */ /* 0x000fc4000001007f */
[----:B------:R-:W-:Y:S01]  /*c320*/  FFMA.FTZ R71, R73, R218, R68 ;  /* 0x000000da49477223 */ /* 0x000fe20000010044 */
[C---:B------:R-:W-:Y:S01]  /*c330*/  FFMA.FTZ R68, R99.reuse, R211, R210 ;  /* 0x000000d363447223 */ /* 0x040fe200000100d2 */
[----:B------:R-:W-:Y:S01]  /*c340*/  FMUL.FTZ R210, R118, R127 ;  /* 0x0000007f76d27220 */ /* 0x000fe20000410000 */
[----:B------:R-:W-:Y:S01]  /*c350*/  FMUL.FTZ R70, R98, R211 ;  /* 0x000000d362467220 */ /* 0x000fe20000410000 */
[----:B------:R-:W-:Y:S01]  /*c360*/  FMUL.FTZ R211, R118, R71 ;  /* 0x0000004776d37220 */ /* 0x000fe20000410000 */
[----:B------:R-:W-:Y:S01]  /*c370*/  FMUL.FTZ R217, R192, R33 ;  /* 0x00000021c0d97220 */ /* 0x000fe20000410000 */
[C---:B------:R-:W-:Y:S01]  /*c380*/  FFMA.FTZ R71, R120.reuse, R71, R210 ;  /* 0x0000004778477223 */ /* 0x040fe200000100d2 */
[----:B------:R-:W-:Y:S01]  /*c390*/  FFMA.FTZ R3, R99, R212, -R70 ;  /* 0x000000d463037223 */ /* 0x000fe20000010846 */
[----:B------:R-:W-:Y:S01]  /*c3a0*/  FFMA.FTZ R70, R120, R127, -R211 ;  /* 0x0000007f78467223 */ /* 0x000fe200000108d3 */
[----:B------:R-:W-:Y:S01]  /*c3b0*/  FMUL.FTZ R213, R112, R33 ;  /* 0x0000002170d57220 */ /* 0x000fe20000410000 */
[----:B------:R-:W-:-:S03]  /*c3c0*/  FFMA.FTZ R71, R74, R217, R71 ;  /* 0x000000d94a477223 */ /* 0x000fc60000010047 */
[----:B------:R-:W-:Y:S01]  /*c3d0*/  FFMA.FTZ R70, R74, R213, R70 ;  /* 0x000000d54a467223 */ /* 0x000fe20000010046 */
[----:B------:R-:W-:-:S03]  /*c3e0*/  FMUL.FTZ R210, R110, R71 ;  /* 0x000000476ed27220 */ /* 0x000fc60000410000 */
[-C--:B------:R-:W-:Y:S01]  /*c3f0*/  FMUL.FTZ R212, R110, R70.reuse ;  /* 0x000000466ed47220 */ /* 0x080fe20000410000 */
[----:B------:R-:W-:Y:S01]  /*c400*/  FFMA.FTZ R127, R111, R70, -R210 ;  /* 0x000000466f7f7223 */ /* 0x000fe200000108d2 */
[-C--:B------:R-:W-:Y:S01]  /*c410*/  FMUL.FTZ R210, R133, R34.reuse ;  /* 0x0000002285d27220 */ /* 0x080fe20000410000 */
[----:B------:R-:W-:Y:S01]  /*c420*/  FMUL.FTZ R214, R203, R34 ;  /* 0x00000022cbd67220 */ /* 0x000fe20000410000 */
[----:B------:R-:W-:Y:S02]  /*c430*/  FFMA.FTZ R212, R111, R71, R212 ;  /* 0x000000476fd47223 */ /* 0x000fe400000100d4 */
[C---:B------:R-:W-:Y:S02]  /*c440*/  FFMA.FTZ R127, R75.reuse, R210, R127 ;  /* 0x000000d24b7f7223 */ /* 0x040fe4000001007f */
[----:B------:R-:W-:Y:S02]  /*c450*/  FFMA.FTZ R212, R75, R214, R212 ;  /* 0x000000d64bd47223 */ /* 0x000fe400000100d4 */
[----:B------:R-:W-:-:S02]  /*c460*/  FMUL.FTZ R71, R106, R127 ;  /* 0x0000007f6a477220 */ /* 0x000fc40000410000 */
[-C--:B------:R-:W-:Y:S01]  /*c470*/  FMUL.FTZ R70, R106, R212.reuse ;  /* 0x000000d46a467220 */ /* 0x080fe20000410000 */
[-C--:B------:R-:W-:Y:S01]  /*c480*/  FMUL.FTZ R215, R114, R35.reuse ;  /* 0x0000002372d77220 */ /* 0x080fe20000410000 */
[C---:B------:R-:W-:Y:S01]  /*c490*/  FFMA.FTZ R71, R107.reuse, R212, R71 ;  /* 0x000000d46b477223 */ /* 0x040fe20000010047 */
[----:B------:R-:W-:Y:S01]  /*c4a0*/  FMUL.FTZ R211, R198, R35 ;  /* 0x00000023c6d37220 */ /* 0x000fe20000410000 */
[----:B------:R-:W-:Y:S02]  /*c4b0*/  FFMA.FTZ R70, R107, R127, -R70 ;  /* 0x0000007f6b467223 */ /* 0x000fe40000010846 */
[C---:B------:R-:W-:Y:S02]  /*c4c0*/  FFMA.FTZ R71, R76.reuse, R215, R71 ;  /* 0x000000d74c477223 */ /* 0x040fe40000010047 */
[----:B------:R-:W-:Y:S02]  /*c4d0*/  FFMA.FTZ R70, R76, R211, R70 ;  /* 0x000000d34c467223 */ /* 0x000fe40000010046 */
[----:B------:R-:W-:-:S02]  /*c4e0*/  FMUL.FTZ R212, R98, R71 ;  /* 0x0000004762d47220 */ /* 0x000fc40000410000 */
[-C--:B------:R-:W-:Y:S02]  /*c4f0*/  FMUL.FTZ R216, R98, R70.reuse ;  /* 0x0000004662d87220 */ /* 0x080fe40000410000 */
[----:B------:R-:W-:Y:S01]  /*c500*/  FFMA.FTZ R127, R99, R70, -R212 ;  /* 0x00000046637f7223 */ /* 0x000fe200000108d4 */
[----:B------:R-:W-:Y:S01]  /*c510*/  FMUL.FTZ R212, R185, R36 ;  /* 0x00000024b9d47220 */ /* 0x000fe20000410000 */
[----:B------:R-:W-:-:S04]  /*c520*/  FFMA.FTZ R216, R99, R71, R216 ;  /* 0x0000004763d87223 */ /* 0x000fc800000100d8 */
[----:B------:R-:W-:Y:S01]  /*c530*/  FFMA.FTZ R70, R77, R212, R216 ;  /* 0x000000d44d467223 */ /* 0x000fe200000100d8 */
[----:B------:R-:W-:-:S04]  /*c540*/  FMUL.FTZ R216, R121, R36 ;  /* 0x0000002479d87220 */ /* 0x000fc80000410000 */
[----:B------:R-:W-:Y:S01]  /*c550*/  FFMA.FTZ R71, R77, R216, R127 ;  /* 0x000000d84d477223 */ /* 0x000fe2000001007f */
[----:B------:R-:W0:Y:S04]  /*c560*/  SHFL.UP PT, R240, R70, 0x1, RZ ;  /* 0x0420000046f07989 */ /* 0x000e2800000e00ff */
[----:B------:R-:W4:Y:S04]  /*c570*/  SHFL.UP PT, R237, R71, 0x1, RZ ;  /* 0x0420000047ed7989 */ /* 0x000f2800000e00ff */
[----:B------:R-:W5:Y:S04]  /*c580*/  SHFL.UP PT, R235, R68, 0x1, RZ ;  /* 0x0420000044eb7989 */ /* 0x000f6800000e00ff */
[----:B------:R-:W2:Y:S01]  /*c590*/  SHFL.UP PT, R127, R3, 0x1, RZ ;  /* 0x04200000037f7989 */ /* 0x000ea200000e00ff */
[----:B------:R-:W-:Y:S01]  /*c5a0*/  ISETP.GE.AND P3, PT, R69, 0x1, PT ;  /* 0x000000014500780c */ /* 0x000fe20003f66270 */
[-C--:B0-----:R-:W-:Y:S01]  /*c5b0*/  FMUL.FTZ R241, R3, R240.reuse ;  /* 0x000000f003f17220 */ /* 0x081fe20000410000 */
[----:B------:R-:W-:-:S03]  /*c5c0*/  FMUL.FTZ R240, R68, R240 ;  /* 0x000000f044f07220 */ /* 0x000fc60000410000 */
[CC--:B----4-:R-:W-:Y:S01]  /*c5d0*/  FFMA.FTZ R241, R68.reuse, R237.reuse, R241 ;  /* 0x000000ed44f17223 */ /* 0x0d0fe200000100f1 */
[----:B------:R-:W-:Y:S01]  /*c5e0*/  FFMA.FTZ R248, R3, R237, -R240 ;  /* 0x000000ed03f87223 */ /* 0x000fe200000108f0 */
[----:B-----5:R-:W-:-:S06]  /*c5f0*/  FMUL.FTZ R240, R68, R235 ;  /* 0x000000eb44f07220 */ /* 0x020fcc0000410000 */
[----:B------:R-:W-:Y:S01]  /*c600*/  @P3 FADD.FTZ R70, R70, R241 ;  /* 0x000000f146463221 */ /* 0x000fe20000010000 */
[----:B------:R-:W-:Y:S01]  /*c610*/  FMUL.FTZ R235, R3, R235 ;  /* 0x000000eb03eb7220 */ /* 0x000fe20000410000 */
[----:B------:R-:W-:Y:S01]  /*c620*/  @P3 FADD.FTZ R71, R71, R248 ;  /* 0x000000f847473221 */ /* 0x000fe20000010000 */
[-C--:B--2---:R-:W-:Y:S02]  /*c630*/  @P3 FFMA.FTZ R3, R3, R127.reuse, -R240 ;  /* 0x0000007f03033223 */ /* 0x084fe400000108f0 */
[----:B------:R-:W0:Y:S01]  /*c640*/  SHFL.UP PT, R240, R70, 0x2, RZ ;  /* 0x0440000046f07989 */ /* 0x000e2200000e00ff */
[----:B------:R-:W-:-:S03]  /*c650*/  @P3 FFMA.FTZ R68, R68, R127, R235 ;  /* 0x0000007f44443223 */ /* 0x000fc600000100eb */
[----:B------:R-:W2:Y:S04]  /*c660*/  SHFL.UP PT, R237, R71, 0x2, RZ ;  /* 0x0440000047ed7989 */ /* 0x000ea800000e00ff */
[----:B------:R-:W4:Y:S04]  /*c670*/  SHFL.UP PT, R235, R68, 0x2, RZ ;  /* 0x0440000044eb7989 */ /* 0x000f2800000e00ff */
[----:B------:R-:W5:Y:S01]  /*c680*/  SHFL.UP PT, R127, R3, 0x2, RZ ;  /* 0x04400000037f7989 */ /* 0x000f6200000e00ff */
[----:B------:R-:W-:Y:S01]  /*c690*/  ISETP.GE.AND P3, PT, R69, 0x2, PT ;  /* 0x000000024500780c */ /* 0x000fe20003f66270 */
[-C--:B0-----:R-:W-:Y:S01]  /*c6a0*/  FMUL.FTZ R241, R3, R240.reuse ;  /* 0x000000f003f17220 */ /* 0x081fe20000410000 */
[----:B------:R-:W-:-:S03]  /*c6b0*/  FMUL.FTZ R240, R68, R240 ;  /* 0x000000f044f07220 */ /* 0x000fc60000410000 */
[CC--:B--2---:R-:W-:Y:S01]  /*c6c0*/  FFMA.FTZ R241, R68.reuse, R237.reuse, R241 ;  /* 0x000000ed44f17223 */ /* 0x0c4fe200000100f1 */
[----:B------:R-:W-:Y:S01]  /*c6d0*/  FFMA.FTZ R248, R3, R237, -R240 ;  /* 0x000000ed03f87223 */ /* 0x000fe200000108f0 */
[----:B----4-:R-:W-:-:S06]  /*c6e0*/  FMUL.FTZ R240, R68, R235 ;  /* 0x000000eb44f07220 */ /* 0x010fcc0000410000 */
[----:B------:R-:W-:Y:S01]  /*c6f0*/  @P3 FADD.FTZ R70, R70, R241 ;  /* 0x000000f146463221 */ /* 0x000fe20000010000 */
[----:B------:R-:W-:Y:S01]  /*c700*/  FMUL.FTZ R235, R3, R235 ;  /* 0x000000eb03eb7220 */ /* 0x000fe20000410000 */
[----:B------:R-:W-:Y:S01]  /*c710*/  @P3 FADD.FTZ R71, R71, R248 ;  /* 0x000000f847473221 */ /* 0x000fe20000010000 */
[-C--:B-----5:R-:W-:Y:S02]  /*c720*/  @P3 FFMA.FTZ R3, R3, R127.reuse, -R240 ;  /* 0x0000007f03033223 */ /* 0x0a0fe400000108f0 */
        /* <DEDUP_REMOVED lines=30> */
[----:B------:R-:W-:Y:S01]  /*c910*/  @P3 FFMA.FTZ R68, R68, R127, R235 ;  /* 0x0000007f44443223 */ /* 0x000fe200000100eb */
[----:B------:R-:W0:Y:S04]  /*c920*/  SHFL.UP PT, R240, R70, 0x10, RZ ;  /* 0x0600000046f07989 */ /* 0x000e2800000e00ff */
        /* <DEDUP_REMOVED lines=10> */
[-C--:B-----5:R-:W-:Y:S01]  /*c9d0*/  @P3 FFMA.FTZ R68, R68, R127.reuse, R248 ;  /* 0x0000007f44443223 */ /* 0x0a0fe200000100f8 */
[----:B------:R-:W-:-:S05]  /*c9e0*/  @P3 FFMA.FTZ R3, R3, R127, -R240 ;  /* 0x0000007f03033223 */ /* 0x000fca00000108f0 */
[----:B------:R-:W-:Y:S04]  /*c9f0*/  SHFL.UP PT, R68, R68, 0x1, RZ ;  /* 0x0420000044447989 */ /* 0x000fe800000e00ff */
[----:B---3--:R-:W0:Y:S04]  /*ca00*/  SHFL.IDX PT, R67, R67, RZ, 0x1f ;  /* 0x00001fff43437589 */ /* 0x008e2800000e0000 */
[----:B------:R-:W-:Y:S04]  /*ca10*/  SHFL.IDX PT, R235, R66, RZ, 0x1f ;  /* 0x00001fff42eb7589 */ /* 0x000fe800000e0000 */
[----:B------:R-:W2:Y:S01]  /*ca20*/  SHFL.UP PT, R240, R3, 0x1, RZ ;  /* 0x0420000003f07989 */ /* 0x000ea200000e00ff */
[----:B------:R-:W-:Y:S01]  /*ca30*/  @P3 FADD.FTZ R71, R71, R250 ;  /* 0x000000fa47473221 */ /* 0x000fe20000010000 */
[----:B------:R-:W-:-:S05]  /*ca40*/  @P3 FADD.FTZ R70, R70, R69 ;  /* 0x0000004546463221 */ /* 0x000fca0000010000 */
[----:B------:R-:W3:Y:S04]  /*ca50*/  SHFL.UP PT, R71, R71, 0x1, RZ ;  /* 0x0420000047477989 */ /* 0x000ee800000e00ff */
[----:B------:R-:W4:Y:S01]  /*ca60*/  SHFL.UP PT, R70, R70, 0x1, RZ ;  /* 0x0420000046467989 */ /* 0x000f2200000e00ff */
[----:B0-----:R-:W-:Y:S01]  /*ca70*/  FMUL.FTZ R69, R68, R67 ;  /* 0x0000004344457220 */ /* 0x001fe20000410000 */
[----:B-1----:R-:W-:-:S03]  /*ca80*/  FMUL.FTZ R127, R99, R97 ;  /* 0x00000061637f7220 */ /* 0x002fc60000410000 */
[C---:B--2---:R-:W-:Y:S01]  /*ca90*/  FFMA.FTZ R248, R240.reuse, R235, -R69 ;  /* 0x000000ebf0f87223 */ /* 0x044fe20000010845 */
[----:B------:R-:W-:-:S04]  /*caa0*/  FMUL.FTZ R69, R240, R67 ;  /* 0x00000043f0457220 */ /* 0x000fc80000410000 */
[----:B------:R-:W-:Y:S01]  /*cab0*/  FFMA.FTZ R69, R68, R235, R69 ;  /* 0x000000eb44457223 */ /* 0x000fe20000010045 */
[C---:B------:R-:W-:Y:S01]  /*cac0*/  FMUL.FTZ R68, R98.reuse, R97 ;  /* 0x0000006162447220 */ /* 0x040fe20000410000 */
[----:B------:R-:W-:-:S03]  /*cad0*/  FFMA.FTZ R127, -R98, R96, -R127 ;  /* 0x00000060627f7223 */ /* 0x000fc6000001097f */
[----:B------:R-:W-:Y:S01]  /*cae0*/  FFMA.FTZ R68, R99, R96, -R68 ;  /* 0x0000006063447223 */ /* 0x000fe20000010844 */
[----:B------:R-:W-:-:S03]  /*caf0*/  FMUL.FTZ R3, R106, R127 ;  /* 0x0000007f6a037220 */ /* 0x000fc60000410000 */
[-C--:B------:R-:W-:Y:S01]  /*cb00*/  FMUL.FTZ R66, R106, R68.reuse ;  /* 0x000000446a427220 */ /* 0x080fe20000410000 */
[----:B------:R-:W-:-:S03]  /*cb10*/  FFMA.FTZ R3, R107, R68, R3 ;  /* 0x000000446b037223 */ /* 0x000fc60000010003 */
[----:B------:R-:W-:Y:S01]  /*cb20*/  FFMA.FTZ R66, R107, R127, -R66 ;  /* 0x0000007f6b427223 */ /* 0x000fe20000010842 */
[----:B---3--:R-:W-:Y:S01]  /*cb30*/  @P2 FADD.FTZ R235, R71, R248 ;  /* 0x000000f847eb2221 */ /* 0x008fe20000010000 */
[----:B------:R-:W-:Y:S01]  /*cb40*/  FMUL.FTZ R71, R110, R3 ;  /* 0x000000036e477220 */ /* 0x000fe20000410000 */
[----:B----4-:R-:W-:Y:S01]  /*cb50*/  @P2 FADD.FTZ R67, R70, R69 ;  /* 0x0000004546432221 */ /* 0x010fe20000010000 */
[-C--:B------:R-:W-:Y:S02]  /*cb60*/  FMUL.FTZ R68, R110, R66.reuse ;  /* 0x000000426e447220 */ /* 0x080fe40000410000 */
[----:B------:R-:W-:Y:S01]  /*cb70*/  FFMA.FTZ R71, R111, R66, -R71 ;  /* 0x000000426f477223 */ /* 0x000fe20000010847 */
[----:B------:R-:W-:Y:S01]  /*cb80*/  FMUL.FTZ R66, R65, R235 ;  /* 0x000000eb41427220 */ /* 0x000fe20000410000 */
[----:B------:R-:W-:Y:S01]  /*cb90*/  FFMA.FTZ R69, R111, R3, R68 ;  /* 0x000000036f457223 */ /* 0x000fe20000010044 */
[-C--:B------:R-:W-:Y:S02]  /*cba0*/  FMUL.FTZ R3, R65, R67.reuse ;  /* 0x0000004341037220 */ /* 0x080fe40000410000 */
[----:B------:R-:W-:-:S02]  /*cbb0*/  FFMA.FTZ R237, R64, R67, R66 ;  /* 0x0000004340ed7223 */ /* 0x000fc40000010042 */
[----:B------:R-:W-:Y:S01]  /*cbc0*/  FFMA.FTZ R235, R64, R235, -R3 ;  /* 0x000000eb40eb7223 */ /* 0x000fe20000010803 */
        /* <DEDUP_REMOVED lines=15> */
[----:B------:R-:W-:Y:S01]  /*ccc0*/  FADD.FTZ R68, R147, R68 ;  /* 0x0000004493447221 */ /* 0x000fe20000010000 */
[----:B------:R-:W-:-:S02]  /*ccd0*/  FMUL.FTZ R3, R122, R71 ;  /* 0x000000477a037220 */ /* 0x000fc40000410000 */
[----:B------:R-:W-:Y:S01]  /*cce0*/  FADD.FTZ R66, R209, R66 ;  /* 0x00000042d1427221 */ /* 0x000fe20000010000 */
[----:B------:R-:W-:Y:S01]  /*ccf0*/  FMUL.FTZ R65, R110, R68 ;  /* 0x000000446e417220 */ /* 0x000fe20000410000 */
[C---:B------:R-:W-:Y:S01]  /*cd00*/  FFMA.FTZ R71, R124.reuse, R71, -R64 ;  /* 0x000000477c477223 */ /* 0x040fe20000010840 */
[----:B------:R-:W-:Y:S01]  /*cd10*/  FFMA.FTZ R69, R124, R69, R3 ;  /* 0x000000457c457223 */ /* 0x000fe20000010003 */
[-C--:B------:R-:W-:Y:S01]  /*cd20*/  FMUL.FTZ R64, R110, R66.reuse ;  /* 0x000000426e407220 */ /* 0x080fe20000410000 */
[C---:B------:R-:W-:Y:S01]  /*cd30*/  FFMA.FTZ R66, R111.reuse, R66, -R65 ;  /* 0x000000426f427223 */ /* 0x040fe20000010841 */
[C---:B------:R-:W-:Y:S02]  /*cd40*/  FMUL.FTZ R65, R126.reuse, R71 ;  /* 0x000000477e417220 */ /* 0x040fe40000410000 */
        /* <DEDUP_REMOVED lines=20> */
[C---:B------:R-:W-:Y:S01]  /*ce90*/  FMUL.FTZ R3, R134.reuse, R71 ;  /* 0x0000004786037220 */ /* 0x040fe20000410000 */
[-C--:B------:R-:W-:Y:S02]  /*cea0*/  FMUL.FTZ R68, R134, R69.reuse ;  /* 0x0000004586447220 */ /* 0x080fe40000410000 */
[----:B------:R-:W-:Y:S01]  /*ceb0*/  FADD.FTZ R65, R189, R66 ;  /* 0x00000042bd417221 */ /* 0x000fe20000010000 */
[----:B------:R-:W-:Y:S01]  /*cec0*/  FFMA.FTZ R69, R136, R69, R3 ;  /* 0x0000004588457223 */ /* 0x000fe20000010003 */
[----:B------:R-:W-:Y:S02]  /*ced0*/  FADD.FTZ R3, R101, R64 ;  /* 0x0000004065037221 */ /* 0x000fe40000010000 */
[----:B------:R-:W-:Y:S01]  /*cee0*/  FMUL.FTZ R67, R126, R65 ;  /* 0x000000417e437220 */ /* 0x000fe20000410000 */
[----:B------:R-:W-:Y:S01]  /*cef0*/  FFMA.FTZ R68, R136, R71, -R68 ;  /* 0x0000004788447223 */ /* 0x000fe20000010844 */
[----:B------:R-:W-:-:S02]  /*cf00*/  FMUL.FTZ R64, R126, R3 ;  /* 0x000000037e407220 */ /* 0x000fc40000410000 */
[C---:B------:R-:W-:Y:S02]  /*cf10*/  FFMA.FTZ R67, R128.reuse, R3, R67 ;  /* 0x0000000380437223 */ /* 0x040fe40000010043 */
[----:B------:R-:W-:Y:S01]  /*cf20*/  FFMA.FTZ R65, R128, R65, -R64 ;  /* 0x0000004180417223 */ /* 0x000fe20000010840 */
[-C--:B------:R-:W-:Y:S01]  /*cf30*/  FMUL.FTZ R64, R138, R68.reuse ;  /* 0x000000448a407220 */ /* 0x080fe20000410000 */
[----:B------:R-:W-:Y:S01]  /*cf40*/  FADD.FTZ R67, R206, R67 ;  /* 0x00000043ce437221 */ /* 0x000fe20000010000 */
[-C--:B------:R-:W-:Y:S01]  /*cf50*/  FMUL.FTZ R3, R138, R69.reuse ;  /* 0x000000458a037220 */ /* 0x080fe20000410000 */
[----:B------:R-:W-:Y:S01]  /*cf60*/  FADD.FTZ R65, R204, R65 ;  /* 0x00000041cc417221 */ /* 0x000fe20000010000 */
[C---:B------:R-:W-:Y:S01]  /*cf70*/  FFMA.FTZ R69, R139.reuse, R69, R64 ;  /* 0x000000458b457223 */ /* 0x040fe20000010040 */
[C---:B------:R-:W-:Y:S01]  /*cf80*/  FMUL.FTZ R64, R130.reuse, R67 ;  /* 0x0000004382407220 */ /* 0x040fe20000410000 */
[----:B------:R-:W-:Y:S01]  /*cf90*/  FFMA.FTZ R71, R139, R68, -R3 ;  /* 0x000000448b477223 */ /* 0x000fe20000010803 */
[----:B------:R-:W-:-:S02]  /*cfa0*/  FMUL.FTZ R3, R130, R65 ;  /* 0x0000004182037220 */ /* 0x000fc40000410000 */
[----:B------:R-:W-:Y:S01]  /*cfb0*/  FFMA.FTZ R64, R132, R65, -R64 ;  /* 0x0000004184407223 */ /* 0x000fe20000010840 */
[C---:B------:R-:W-:Y:S01]  /*cfc0*/  FMUL.FTZ R65, R140.reuse, R71 ;  /* 0x000000478c417220 */ /* 0x040fe20000410000 */
[----:B------:R-:W-:Y:S01]  /*cfd0*/  FMUL.FTZ R66, R140, R69 ;  /* 0x000000458c427220 */ /* 0x000fe20000410000 */
[----:B------:R-:W-:Y:S02]  /*cfe0*/  FFMA.FTZ R3, R132, R67, R3 ;  /* 0x0000004384037223 */ /* 0x000fe40000010003 */
[----:B------:R-:W-:Y:S01]  /*cff0*/  FFMA.FTZ R69, R142, R69, R65 ;  /* 0x000000458e457223 */ /* 0x000fe20000010041 */
[----:B------:R-:W-:Y:S01]  /*d000*/  FADD.FTZ R65, R129, R64 ;  /* 0x0000004081417221 */ /* 0x000fe20000010000 */
[----:B------:R-:W-:-:S03]  /*d010*/  FADD.FTZ R3, R102, R3 ;  /* 0x0000000366037221 */ /* 0x000fc60000010000 */
[C---:B------:R-:W-:Y:S01]  /*d020*/  FMUL.FTZ R67, R134.reuse, R65 ;  /* 0x0000004186437220 */ /* 0x040fe20000410000 */
[----:B------:R-:W-:-:S03]  /*d030*/  FMUL.FTZ R64, R134, R3 ;  /* 0x0000000386407220 */ /* 0x000fc60000410000 */
[----:B------:R-:W-:Y:S01]  /*d040*/  FFMA.FTZ R67, R136, R3, R67 ;  /* 0x0000000388437223 */ /* 0x000fe20000010043 */
[----:B------:R-:W-:Y:S01]  /*d050*/  FFMA.FTZ R71, R142, R71, -R66 ;  /* 0x000000478e477223 */ /* 0x000fe20000010842 */
[----:B------:R-:W-:Y:S01]  /*d060*/  FFMA.FTZ R65, R136, R65, -R64 ;  /* 0x0000004188417223 */ /* 0x000fe20000010840 */
[----:B------:R-:W-:Y:S01]  /*d070*/  FMUL.FTZ R64, R144, R69 ;  /* 0x0000004590407220 */ /* 0x000fe20000410000 */
[----:B------:R-:W-:Y:S01]  /*d080*/  FADD.FTZ R67, R202, R67 ;  /* 0x00000043ca437221 */ /* 0x000fe20000010000 */
[-C--:B------:R-:W-:Y:S01]  /*d090*/  FMUL.FTZ R3, R144, R71.reuse ;  /* 0x0000004790037220 */ /* 0x080fe20000410000 */
[----:B------:R-:W-:Y:S01]  /*d0a0*/  FADD.FTZ R65, R104, R65 ;  /* 0x0000004168417221 */ /* 0x000fe20000010000 */
[----:B------:R-:W-:Y:S01]  /*d0b0*/  FFMA.FTZ R71, R146, R71, -R64 ;  /* 0x0000004792477223 */ /* 0x000fe20000010840 */
[----:B------:R-:W-:Y:S01]  /*d0c0*/  FMUL.FTZ R66, R138, R67 ;  /* 0x000000438a427220 */ /* 0x000fe20000410000 */
[----:B------:R-:W-:Y:S01]  /*d0d0*/  FFMA.FTZ R3, R146, R69, R3 ;  /* 0x0000004592037223 */ /* 0x000fe20000010003 */
[----:B------:R-:W-:-:S02]  /*d0e0*/  FMUL.FTZ R64, R138, R65 ;  /* 0x000000418a407220 */ /* 0x000fc40000410000 */
[C---:B------:R-:W-:Y:S01]  /*d0f0*/  FFMA.FTZ R66, R139.reuse, R65, -R66 ;  /* 0x000000418b427223 */ /* 0x040fe20000010842 */
[C---:B------:R-:W-:Y:S01]  /*d100*/  FMUL.FTZ R65, R148.reuse, R71 ;  /* 0x0000004794417220 */ /* 0x040fe20000410000 */
[----:B------:R-:W-:Y:S01]  /*d110*/  FFMA.FTZ R64, R139, R67, R64 ;  /* 0x000000438b407223 */ /* 0x000fe20000010040 */
[-C--:B------:R-:W-:Y:S02]  /*d120*/  FMUL.FTZ R68, R148, R3.reuse ;  /* 0x0000000394447220 */ /* 0x080fe40000410000 */
[C---:B------:R-:W-:Y:S01]  /*d130*/  FFMA.FTZ R69, R150.reuse, R3, R65 ;  /* 0x0000000396457223 */ /* 0x040fe20000010041 */
[----:B------:R-:W-:Y:S01]  /*d140*/  FADD.FTZ R65, R197, R66 ;  /* 0x00000042c5417221 */ /* 0x000fe20000010000 */
[----:B------:R-:W-:Y:S01]  /*d150*/  FADD.FTZ R3, R199, R64 ;  /* 0x00000040c7037221 */ /* 0x000fe20000010000 */
[----:B------:R-:W-:Y:S02]  /*d160*/  FFMA.FTZ R71, R150, R71, -R68 ;  /* 0x0000004796477223 */ /* 0x000fe40000010844 */
        /* <DEDUP_REMOVED lines=8> */
[----:B------:R-:W-:Y:S01]  /*d1f0*/  FADD.FTZ R65, R196, R65 ;  /* 0x00000041c4417221 */ /* 0x000fe20000010000 */
[----:B------:R-:W-:Y:S02]  /*d200*/  FFMA.FTZ R71, R154, R71, -R66 ;  /* 0x000000479a477223 */ /* 0x000fe40000010842 */
[C---:B------:R-:W-:Y:S01]  /*d210*/  FMUL.FTZ R66, R144.reuse, R3 ;  /* 0x0000000390427220 */ /* 0x040fe20000410000 */
[----:B------:R-:W-:-:S03]  /*d220*/  FMUL.FTZ R67, R144, R65 ;  /* 0x0000004190437220 */ /* 0x000fc60000410000 */
[C---:B------:R-:W-:Y:S01]  /*d230*/  FFMA.FTZ R65, R146.reuse, R65, -R66 ;  /* 0x0000004192417223 */ /* 0x040fe20000010842 */
[----:B------:R-:W-:Y:S01]  /*d240*/  FFMA.FTZ R64, R146, R3, R67 ;  /* 0x0000000392407223 */ /* 0x000fe20000010043 */
        /* <DEDUP_REMOVED lines=8> */
[----:B------:R-:W-:-:S02]  /*d2d0*/  FFMA.FTZ R64, R150, R3, R67 ;  /* 0x0000000396407223 */ /* 0x000fc40000010043 */
[----:B------:R-:W0:Y:S01]  /*d2e0*/  S2R R3, SR_TID.X ;  /* 0x0000000000037919 */ /* 0x000e220000002100 */
[----:B------:R-:W-:Y:S01]  /*d2f0*/  FFMA.FTZ R66, R150, R65, -R66 ;  /* 0x0000004196427223 */ /* 0x000fe20000010842 */
[C---:B------:R-:W-:Y:S01]  /*d300*/  FMUL.FTZ R65, R157.reuse, R248 ;  /* 0x000000f89d417220 */ /* 0x040fe20000410000 */
[----:B------:R-:W-:-:S03]  /*d310*/  FMUL.FTZ R68, R157, R250 ;  /* 0x000000fa9d447220 */ /* 0x000fc60000410000 */
[----:B------:R-:W-:Y:S01]  /*d320*/  FFMA.FTZ R250, R159, R250, -R65 ;  /* 0x000000fa9ffa7223 */ /* 0x000fe20000010841 */
[----:B------:R-:W-:Y:S01]  /*d330*/  FADD.FTZ R65, R193, R64 ;  /* 0x00000040c1417221 */ /* 0x000fe20000010000 */
[----:B------:R-:W-:Y:S01]  /*d340*/  FADD.FTZ R67, R191, R66 ;  /* 0x00000042bf437221 */ /* 0x000fe20000010000 */
[----:B------:R-:W-:Y:S02]  /*d350*/  UISETP.GE.AND UP0, UPT, UR20, UR45, UPT ;  /* 0x0000002d1400728c */ /* 0x000fe4000bf06270 */
[C---:B------:R-:W-:Y:S01]  /*d360*/  FMUL.FTZ R66, R152.reuse, R65 ;  /* 0x0000004198427220 */ /* 0x040fe20000410000 */
[----:B------:R-:W-:-:S03]  /*d370*/  FMUL.FTZ R69, R152, R67 ;  /* 0x0000004398457220 */ /* 0x000fc60000410000 */
[C---:B------:R-:W-:Y:S01]  /*d380*/  FFMA.FTZ R66, R154.reuse, R67, -R66 ;  /* 0x000000439a427223 */ /* 0x040fe20000010842 */
[----:B------:R-:W-:Y:S01]  /*d390*/  FFMA.FTZ R64, R154, R65, R69 ;  /* 0x000000419a407223 */ /* 0x000fe20000010045 */
[----:B------:R-:W-:Y:S02]  /*d3a0*/  PLOP3.LUT P2, PT, PT, PT, UP0, 0x80, 0x8 ;  /* 0x000000000008781c */ /* 0x000fe40003f4f008 */
[----:B------:R-:W-:Y:S01]  /*d3b0*/  FADD.FTZ R66, R119, R66 ;  /* 0x0000004277427221 */ /* 0x000fe20000010000 */
[----:B------:R-:W-:-:S03]  /*d3c0*/  FADD.FTZ R64, R187, R64 ;  /* 0x00000040bb407221 */ /* 0x000fc60000010000 */
[C---:B------:R-:W-:Y:S01]  /*d3d0*/  FMUL.FTZ R65, R155.reuse, R66 ;  /* 0x000000429b417220 */ /* 0x040fe20000410000 */
[----:B------:R-:W-:-:S03]  /*d3e0*/  FMUL.FTZ R67, R155, R64 ;  /* 0x000000409b437220 */ /* 0x000fc60000410000 */
[C---:B------:R-:W-:Y:S01]  /*d3f0*/  FFMA.FTZ R64, R156.reuse, R64, R65 ;  /* 0x000000409c407223 */ /* 0x040fe20000010041 */
[----:B0-----:R-:W-:Y:S01]  /*d400*/  ISETP.NE.OR P2, PT, R3, RZ, P2 ;  /* 0x000000ff0300720c */ /* 0x001fe20001745670 */
[----:B------:R-:W-:Y:S02]  /*d410*/  FFMA.FTZ R66, R156, R66, -R67 ;  /* 0x000000429c427223 */ /* 0x000fe40000010843 */
[----:B------:R-:W-:Y:S01]  /*d420*/  FADD.FTZ R64, R183, R64 ;  /* 0x00000040b7407221 */ /* 0x000fe20000010000 */
[----:B------:R-:W-:Y:S01]  /*d430*/  LOP3.LUT R127, R3, 0x1f, RZ, 0xc0, !PT ;  /* 0x0000001f037f7812 */ /* 0x000fe200078ec0ff */
[----:B------:R-:W-:Y:S02]  /*d440*/  FADD.FTZ R66, R141, R66 ;  /* 0x000000428d427221 */ /* 0x000fe40000010000 */
[----:B------:R-:W-:Y:S01]  /*d450*/  FMUL.FTZ R65, R157, R64 ;  /* 0x000000409d417220 */ /* 0x000fe20000410000 */
[----:B------:R-:W-:Y:S01]  /*d460*/  FFMA.FTZ R248, R159, R248, R68 ;  /* 0x000000f89ff87223 */ /* 0x000fe20000010044 */
[----:B------:R-:W-:Y:S01]  /*d470*/  ISETP.NE.AND P3, PT, R127, 0x1f, PT ;  /* 0x0000001f7f00780c */ /* 0x000fe20003f65270 */
[-C--:B------:R-:W-:Y:S01]  /*d480*/  FMUL.FTZ R68, R157, R66.reuse ;  /* 0x000000429d447220 */ /* 0x080fe20000410000 */
[----:B------:R-:W-:-:S02]  /*d490*/  FFMA.FTZ R70, R159, R66, -R65 ;  /* 0x000000429f467223 */ /* 0x000fc40000010841 */
[----:B------:R-:W-:Y:S01]  /*d4a0*/  VOTEU.ALL UP0, P2 ;  /* 0x0000000000ff7886 */ /* 0x000fe20001000000 */
[----:B------:R-:W-:Y:S02]  /*d4b0*/  HFMA2 R65, -RZ, RZ, 0, 0 ;  /* 0x00000000ff417431 */ /* 0x000fe400000001ff */
[----:B------:R-:W-:Y:S02]  /*d4c0*/  FFMA.FTZ R68, R159, R64, R68 ;  /* 0x000000409f447223 */ /* 0x000fe40000010044 */
        /* <DEDUP_REMOVED lines=13> */
[----:B------:R-:W-:Y:S01]  /*d5a0*/  FMUL.FTZ R241, R248, R241 ;  /* 0x000000f1f8f17220 */ /* 0x000fe20000410000 */
[-C--:B---3--:R-:W-:Y:S02]  /*d5b0*/  FMUL.FTZ R68, R250, R247.reuse ;  /* 0x000000f7fa447220 */ /* 0x088fe40000410000 */
[-C--:B----4-:R-:W-:Y:S01]  /*d5c0*/  FFMA.FTZ R71, R248, R70.reuse, -R71 ;  /* 0x00000046f8477223 */ /* 0x090fe20000010847 */
[----:B------:R-:W-:Y:S01]  /*d5d0*/  FFMA.FTZ R70, R250, R70, R241 ;  /* 0x00000046fa467223 */ /* 0x000fe200000100f1 */
[----:B------:R-:W-:Y:S01]  /*d5e0*/  FMUL.FTZ R241, R248, R247 ;  /* 0x000000f7f8f17220 */ /* 0x000fe20000410000 */
[----:B-1----:R-:W-:Y:S01]  /*d5f0*/  FFMA.FTZ R248, R69, R248, -R68 ;  /* 0x000000f845f87223 */ /* 0x002fe20000010844 */
[----:B------:R-:W-:Y:S01]  /*d600*/  FADD.FTZ R240, R240, R71 ;  /* 0x00000047f0f07221 */ /* 0x000fe20000010000 */
[----:B------:R-:W-:Y:S01]  /*d610*/  FADD.FTZ R245, R245, R70 ;  /* 0x00000046f5f57221 */ /* 0x000fe20000010000 */
[----:B------:R-:W-:-:S07]  /*d620*/  FFMA.FTZ R250, R69, R250, R241 ;  /* 0x000000fa45fa7223 */ /* 0x000fce00000100f1 */
.L_x_13800:
[----:B------:R-:W-:Y:S05]  /*d630*/  BSYNC.RECONVERGENT B0 ;  /* 0x0000000000007941 */ /* 0x000fea0003800200 */
.L_x_13799:
[----:B------:R-:W-:Y:S01]  /*d640*/  ISETP.GT.U32.AND P2, PT, R127, 0x1d, PT ;  /* 0x0000001d7f00780c */ /* 0x000fe20003f44070 */
[----:B-1----:R1:W1:Y:S01]  /*d650*/  SHFL.DOWN PT, R69, R248, 0x2, 0x1f ;  /* 0x08401f00f8457f89 */ /* 0x00226200000e0000 */
[----:B------:R-:W-:Y:S03]  /*d660*/  BSSY.RECONVERGENT B0, `(.L_x_13801) ;  /* 0x000000f000007945 */ /* 0x000fe60003800200 */
[----:B---3--:R3:W1:Y:S04]  /*d670*/  SHFL.DOWN PT, R247, R250, 0x2, 0x1f ;  /* 0x08401f00faf77f89 */ /* 0x00866800000e0000 */
[----:B------:R3:W1:Y:S04]  /*d680*/  SHFL.DOWN PT, R68, R240, 0x2, 0x1f ;  /* 0x08401f00f0447f89 */ /* 0x00066800000e0000 */
[----:B0-----:R3:W0:Y:S01]  /*d690*/  SHFL.DOWN PT, R241, R245, 0x2, 0x1f ;  /* 0x08401f00f5f17f89 */ /* 0x00162200000e0000 */
[----:B------:R-:W-:Y:S05]  /*d6a0*/  @P2 BRA `(.L_x_13802) ;  /* 0x0000000000282947 */ /* 0x000fea0003800000 */
[-C--:B0-----:R-:W-:Y:S01]  /*d6b0*/  FMUL.FTZ R71, R250, R241.reuse ;  /* 0x000000f1fa477220 */ /* 0x081fe20000410000 */
[----:B------:R-:W-:-:S03]  /*d6c0*/  FMUL.FTZ R241, R248, R241 ;  /* 0x000000f1f8f17220 */ /* 0x000fc60000410000 */
[-C--:B-1----:R-:W-:Y:S01]  /*d6d0*/  FFMA.FTZ R71, R248, R68.reuse, -R71 ;  /* 0x00000044f8477223 */ /* 0x082fe20000010847 */
[C---:B------:R-:W-:Y:S01]  /*d6e0*/  FFMA.FTZ R68, R250.reuse, R68, R241 ;  /* 0x00000044fa447223 */ /* 0x040fe200000100f1 */
[-C--:B------:R-:W-:Y:S01]  /*d6f0*/  FMUL.FTZ R241, R250, R247.reuse ;  /* 0x000000f7faf17220 */ /* 0x080fe20000410000 */
[----:B------:R-:W-:Y:S01]  /*d700*/  FMUL.FTZ R247, R248, R247 ;  /* 0x000000f7f8f77220 */ /* 0x000fe20000410000 */
[----:B---3--:R-:W-:Y:S01]  /*d710*/  FADD.FTZ R240, R240, R71 ;  /* 0x00000047f0f07221 */ /* 0x008fe20000010000 */
[----:B------:R-:W-:Y:S01]  /*d720*/  FADD.FTZ R245, R245, R68 ;  /* 0x00000044f5f57221 */ /* 0x000fe20000010000 */
[-C--:B------:R-:W-:Y:S01]  /*d730*/  FFMA.FTZ R248, R248, R69.reuse, -R241 ;  /* 0x00000045f8f87223 */ /* 0x080fe200000108f1 */
[----:B------:R-:W-:-:S07]  /*d740*/  FFMA.FTZ R250, R250, R69, R247 ;  /* 0x00000045fafa7223 */ /* 0x000fce00000100f7 */
.L_x_13802:
[----:B------:R-:W-:Y:S05]  /*d750*/  BSYNC.RECONVERGENT B0 ;  /* 0x0000000000007941 */ /* 0x000fea0003800200 */
.L_x_13801:
        /* <DEDUP_REMOVED lines=17> */
.L_x_13804:
[----:B------:R-:W-:Y:S05]  /*d870*/  BSYNC.RECONVERGENT B0 ;  /* 0x0000000000007941 */ /* 0x000fea0003800200 */
.L_x_13803:
        /* <DEDUP_REMOVED lines=17> */
.L_x_13806:
[----:B------:R-:W-:Y:S05]  /*d990*/  BSYNC.RECONVERGENT B0 ;  /* 0x0000000000007941 */ /* 0x000fea0003800200 */
.L_x_13805:
        /* <DEDUP_REMOVED lines=17> */
.L_x_13808:
[----:B------:R-:W-:Y:S05]  /*dab0*/  BSYNC.RECONVERGENT B0 ;  /* 0x0000000000007941 */ /* 0x000fea0003800200 */
.L_x_13807:
[----:B----4-:R-:W4:Y:S01]  /*dac0*/  SHFL.IDX PT, R70, R250, RZ, 0x1f ;  /* 0x00001ffffa467589 */ /* 0x010f2200000e0000 */
[C---:B------:R-:W-:Y:S01]  /*dad0*/  ISETP.NE.AND P2, PT, R3.reuse, 0x1f, PT ;  /* 0x0000001f0300780c */ /* 0x040fe20003f45270 */
[----:B------:R-:W-:Y:S01]  /*dae0*/  FADD.FTZ R235, R236, R235 ;  /* 0x000000ebeceb7221 */ /* 0x000fe20000010000 */
[----:B------:R-:W-:Y:S01]  /*daf0*/  FADD.FTZ R237, R246, R237 ;  /* 0x000000edf6ed7221 */ /* 0x000fe20000010000 */
[----:B------:R-:W5:Y:S01]  /*db00*/  SHFL.IDX PT, R71, R248, RZ, 0x1f ;  /* 0x00001ffff8477589 */ /* 0x000f6200000e0000 */
[----:B------:R-:W-:Y:S01]  /*db10*/  ISETP.NE.AND P3, PT, R3, RZ, PT ;  /* 0x000000ff0300720c */ /* 0x000fe20003f65270 */
[----:B------:R-:W-:Y:S02]  /*db20*/  BSSY.RECONVERGENT B0, `(.L_x_13809) ;  /* 0x000032a000007945 */ /* 0x000fe40003800200 */
[----:B-1----:R-:W-:Y:S01]  /*db30*/  SHFL.DOWN PT, R248, R248, 0x1, 0x1f ;  /* 0x08201f00f8f87f89 */ /* 0x002fe200000e0000 */
[----:B0-----:R-:W-:-:S03]  /*db40*/  P2R R241, PR, RZ, 0x8 ;  /* 0x00000008fff17803 */ /* 0x001fc60000000000 */
[----:B---3--:R-:W-:Y:S04]  /*db50*/  SHFL.DOWN PT, R250, R250, 0x1, 0x1f ;  /* 0x08201f00fafa7f89 */ /* 0x008fe800000e0000 */
[----:B--2---:R-:W-:Y:S02]  /*db60*/  SHFL.IDX PT, R247, R66, RZ, 0x1f ;  /* 0x00001fff42f77589 */ /* 0x004fe400000e0000 */
[----:B------:R-:W-:Y:S02]  /*db70*/  VOTEU.ALL UP0, P3 ;  /* 0x0000000000ff7886 */ /* 0x000fe40001800000 */
[----:B------:R-:W-:Y:S03]  /*db80*/  SHFL.DOWN PT, R249, R240, 0x1, 0x1f ;  /* 0x08201f00f0f97f89 */ /* 0x000fe600000e0000 */
[----:B------:R-:W-:Y:S01]  /*db90*/  @!UP0 ULEA UR7, UR6, UR30, 0x4 ;  /* 0x0000001e06078291 */ /* 0x000fe2000f8e20ff */
[CC--:B----4-:R-:W-:Y:S01]  /*dba0*/  FMUL.FTZ R68, R70.reuse, R65.reuse ;  /* 0x0000004146447220 */ /* 0x0d0fe20000410000 */
[CC--:B------:R-:W-:Y:S01]  /*dbb0*/  FMUL.FTZ R252, R70.reuse, R64.reuse ;  /* 0x0000004046fc7220 */ /* 0x0c0fe20000410000 */
[----:B------:R-:W-:Y:S02]  /*dbc0*/  SHFL.DOWN PT, R251, R245, 0x1, 0x1f ;  /* 0x08201f00f5fb7f89 */ /* 0x000fe400000e0000 */
[C---:B-----5:R-:W-:Y:S01]  /*dbd0*/  FFMA.FTZ R68, R71.reuse, R64, -R68 ;  /* 0x0000004047447223 */ /* 0x060fe20000010844 */
[----:B------:R-:W-:Y:S01]  /*dbe0*/  FFMA.FTZ R69, R71, R65, R252 ;  /* 0x0000004147457223 */ /* 0x000fe200000100fc */
[C---:B------:R-:W-:Y:S01]  /*dbf0*/  FMUL.FTZ R65, R70.reuse, R67 ;  /* 0x0000004346417220 */ /* 0x040fe20000410000 */
[----:B------:R-:W-:-:S03]  /*dc00*/  FMUL.FTZ R64, R70, R66 ;  /* 0x0000004246407220 */ /* 0x000fc60000410000 */
        /* <DEDUP_REMOVED lines=30> */
[----:B------:R-:W-:-:S03]  /*ddf0*/  FADD.FTZ R240, R149, R240 ;  /* 0x000000f095f07221 */ /* 0x000fc60000010000 */
        /* <DEDUP_REMOVED lines=57> */
[----:B------:R-:W-:Y:S01]  /*e190*/  UMOV UR10, UR43 ;  /* 0x0000002b000a7c82 */ /* 0x000fe20008000000 */
        /* <DEDUP_REMOVED lines=26> */
[C---:B------:R-:W-:Y:S02]  /*e340*/  FMUL.FTZ R70, R98.reuse, R236 ;  /* 0x000000ec62467220 */ /* 0x040fe40000410000 */
[----:B------:R-:W-:Y:S01]  /*e350*/  FFMA.FTZ R214, R75, R214, R67 ;  /* 0x000000d64bd67223 */ /* 0x000fe20000010043 */
[-C--:B------:R-:W-:Y:S01]  /*e360*/  FMUL.FTZ R67, R98, R240.reuse ;  /* 0x000000f062437220 */ /* 0x080fe20000410000 */
[----:B------:R-:W-:-:S03]  /*e370*/  FFMA.FTZ R244, R99, R240, -R70 ;  /* 0x000000f063f47223 */ /* 0x000fc60000010846 */
[----:B------:R-:W-:Y:S01]  /*e380*/  FFMA.FTZ R70, R99, R236, R67 ;  /* 0x000000ec63467223 */ /* 0x000fe20000010043 */
[C---:B------:R-:W-:Y:S01]  /*e390*/  FMUL.FTZ R67, R106.reuse, R214 ;  /* 0x000000d66a437220 */ /* 0x040fe20000410000 */
[----:B------:R-:W-:Y:S02]  /*e3a0*/  FADD.FTZ R201, R201, R244 ;  /* 0x000000f4c9c97221 */ /* 0x000fe40000010000 */
[----:B------:R-:W-:Y:S01]  /*e3b0*/  FADD.FTZ R143, R143, R70 ;  /* 0x000000468f8f7221 */ /* 0x000fe20000010000 */
[C---:B------:R-:W-:Y:S01]  /*e3c0*/  FMUL.FTZ R70, R106.reuse, R210 ;  /* 0x000000d26a467220 */ /* 0x040fe20000410000 */
[C---:B------:R-:W-:Y:S02]  /*e3d0*/  FMUL.FTZ R244, R106.reuse, R201 ;  /* 0x000000c96af47220 */ /* 0x040fe40000410000 */
[-C--:B------:R-:W-:Y:S01]  /*e3e0*/  FMUL.FTZ R106, R106, R143.reuse ;  /* 0x0000008f6a6a7220 */ /* 0x080fe20000410000 */
[C---:B------:R-:W-:Y:S01]  /*e3f0*/  FFMA.FTZ R71, R107.reuse, R214, R70 ;  /* 0x000000d66b477223 */ /* 0x040fe20000010046 */
[C---:B------:R-:W-:Y:S01]  /*e400*/  FFMA.FTZ R70, R107.reuse, R210, -R67 ;  /* 0x000000d26b467223 */ /* 0x040fe20000010843 */
[C---:B------:R-:W-:Y:S01]  /*e410*/  FFMA.FTZ R244, R107.reuse, R143, R244 ;  /* 0x0000008f6bf47223 */ /* 0x040fe200000100f4 */
[----:B------:R-:W-:Y:S01]  /*e420*/  FFMA.FTZ R106, R107, R201, -R106 ;  /* 0x000000c96b6a7223 */ /* 0x000fe2000001086a */
[C---:B------:R-:W-:Y:S01]  /*e430*/  FFMA.FTZ R215, R76.reuse, R215, R71 ;  /* 0x000000d74cd77223 */ /* 0x040fe20000010047 */
[----:B------:R-:W-:Y:S01]  /*e440*/  FFMA.FTZ R211, R76, R211, R70 ;  /* 0x000000d34cd37223 */ /* 0x000fe20000010046 */
[----:B------:R-:W-:Y:S01]  /*e450*/  FADD.FTZ R147, R147, R244 ;  /* 0x000000f493937221 */ /* 0x000fe20000010000 */
[----:B------:R-:W-:Y:S01]  /*e460*/  FADD.FTZ R209, R209, R106 ;  /* 0x0000006ad1d17221 */ /* 0x000fe20000010000 */
        /* <DEDUP_REMOVED lines=9> */
[C---:B------:R-:W-:Y:S01]  /*e500*/  FMUL.FTZ R70, R110.reuse, R209 ;  /* 0x000000d16e467220 */ /* 0x040fe20000410000 */
[-C--:B------:R-:W-:Y:S01]  /*e510*/  FMUL.FTZ R110, R110, R147.reuse ;  /* 0x000000936e6e7220 */ /* 0x080fe20000410000 */
[----:B------:R-:W-:Y:S01]  /*e520*/  FFMA.FTZ R212, R77, R212, R99 ;  /* 0x000000d44dd47223 */ /* 0x000fe20000010063 */
[----:B------:R-:W-:Y:S01]  /*e530*/  FMUL.FTZ R99, R185, R240 ;  /* 0x000000f0b9637220 */ /* 0x000fe20000410000 */
[C---:B------:R-:W-:Y:S01]  /*e540*/  FFMA.FTZ R71, R111.reuse, R147, R70 ;  /* 0x000000936f477223 */ /* 0x040fe20000010046 */
[----:B------:R-:W-:Y:S01]  /*e550*/  FFMA.FTZ R110, R111, R209, -R110 ;  /* 0x000000d16f6e7223 */ /* 0x000fe2000001086e */
[-C--:B------:R-:W-:Y:S01]  /*e560*/  FFMA.FTZ R185, R185, -R67.reuse, R212 ;  /* 0x80000043b9b97223 */ /* 0x080fe200000100d4 */
[C---:B------:R-:W-:Y:S01]  /*e570*/  FFMA.FTZ R67, -R121.reuse, R67, R216 ;  /* 0x0000004379437223 */ /* 0x040fe200000101d8 */
[----:B------:R-:W-:Y:S01]  /*e580*/  FFMA.FTZ R70, R121, R236, R99 ;  /* 0x000000ec79467223 */ /* 0x000fe20000010063 */
[----:B------:R-:W-:Y:S01]  /*e590*/  FADD.FTZ R163, R163, R110 ;  /* 0x0000006ea3a37221 */ /* 0x000fe20000010000 */
[----:B------:R-:W-:Y:S01]  /*e5a0*/  FADD.FTZ R121, R208, R71 ;  /* 0x00000047d0797221 */ /* 0x000fe20000010000 */
[----:B------:R-:W-:Y:S01]  /*e5b0*/  FFMA.FTZ R111, R198, R143, R98 ;  /* 0x0000008fc66f7223 */ /* 0x000fe20000010062 */
[----:B------:R-:W-:Y:S01]  /*e5c0*/  FMUL.FTZ R110, R203, R209 ;  /* 0x000000d1cb6e7220 */ /* 0x000fe20000410000 */
[C---:B------:R-:W-:Y:S01]  /*e5d0*/  FMUL.FTZ R71, R118.reuse, R163 ;  /* 0x000000a376477220 */ /* 0x040fe20000410000 */
[----:B------:R-:W-:Y:S01]  /*e5e0*/  FMUL.FTZ R118, R118, R121 ;  /* 0x0000007976767220 */ /* 0x000fe20000410000 */
[----:B------:R-:W-:Y:S01]  /*e5f0*/  FMUL.FTZ R99, R73, R32 ;  /* 0x0000002049637220 */ /* 0x000fe20000410000 */
[----:B------:R-:W-:Y:S01]  /*e600*/  FFMA.FTZ R110, R133, R147, R110 ;  /* 0x00000093856e7223 */ /* 0x000fe2000001006e */
[C---:B------:R-:W-:Y:S01]  /*e610*/  FFMA.FTZ R98, R120.reuse, R121, R71 ;  /* 0x0000007978627223 */ /* 0x040fe20000010047 */
[----:B------:R-:W-:Y:S01]  /*e620*/  FFMA.FTZ R120, R120, R163, -R118 ;  /* 0x000000a378787223 */ /* 0x000fe20000010876 */
[----:B------:R-:W-:Y:S01]  /*e630*/  FMUL.FTZ R118, R75, R34 ;  /* 0x000000224b767220 */ /* 0x000fe20000410000 */
[----:B------:R-:W-:Y:S01]  /*e640*/  FFMA.FTZ R114, R114, -R107, R215 ;  /* 0x8000006b72727223 */ /* 0x000fe200000100d7 */
[----:B------:R-:W-:Y:S01]  /*e650*/  FADD.FTZ R103, R103, R98 ;  /* 0x0000006267677221 */ /* 0x000fe20000010000 */
[----:B------:R-:W-:Y:S01]  /*e660*/  FADD.FTZ R105, R105, R120 ;  /* 0x0000007869697221 */ /* 0x000fe20000010000 */
[----:B------:R-:W-:Y:S01]  /*e670*/  FMUL.FTZ R98, R192, R163 ;  /* 0x000000a3c0627220 */ /* 0x000fe20000410000 */
[-C--:B------:R-:W-:Y:S01]  /*e680*/  FFMA.FTZ R203, R203, -R118.reuse, R214 ;  /* 0x80000076cbcb7223 */ /* 0x080fe200000100d6 */
[----:B------:R-:W-:Y:S01]  /*e690*/  FFMA.FTZ R118, -R133, R118, R210 ;  /* 0x0000007685767223 */ /* 0x000fe200000101d2 */
[----:B------:R-:W-:Y:S01]  /*e6a0*/  FMUL.FTZ R71, R122, R105 ;  /* 0x000000697a477220 */ /* 0x000fe20000410000 */
[----:B------:R-:W-:Y:S01]  /*e6b0*/  FFMA.FTZ R133, R112, R121, R98 ;  /* 0x0000007970857223 */ /* 0x000fe20000010062 */
[-C--:B------:R-:W-:Y:S01]  /*e6c0*/  FMUL.FTZ R122, R122, R103.reuse ;  /* 0x000000677a7a7220 */ /* 0x080fe20000410000 */
[----:B------:R-:W-:Y:S01]  /*e6d0*/  FMUL.FTZ R120, R103, UR15 ;  /* 0x0000000f67787c20 */ /* 0x000fe20008410000 */
[----:B------:R-:W-:Y:S01]  /*e6e0*/  FFMA.FTZ R98, R124, R103, R71 ;  /* 0x000000677c627223 */ /* 0x000fe20000010047 */
[-C--:B------:R-:W-:Y:S01]  /*e6f0*/  FFMA.FTZ R192, R192, -R106.reuse, R217 ;  /* 0x8000006ac0c07223 */ /* 0x080fe200000100d9 */
[----:B------:R-:W-:Y:S01]  /*e700*/  FFMA.FTZ R106, -R112, R106, R213 ;  /* 0x0000006a706a7223 */ /* 0x000fe200000101d5 */
[-C--:B------:R-:W-:Y:S01]  /*e710*/  FFMA.FTZ R122, R124, R105.reuse, -R122 ;  /* 0x000000697c7a7223 */ /* 0x080fe2000001087a */
[----:B------:R-:W-:Y:S01]  /*e720*/  FMUL.FTZ R112, R125, R105 ;  /* 0x000000697d707220 */ /* 0x000fe20000410000 */
[----:B------:R-:W-:Y:S01]  /*e730*/  FADD.FTZ R101, R101, R98 ;  /* 0x0000006265657221 */ /* 0x000fe20000010000 */
[-C--:B------:R-:W-:Y:S01]  /*e740*/  FFMA.FTZ R125, R125, -R99.reuse, R218 ;  /* 0x800000637d7d7223 */ /* 0x080fe200000100da */
[C---:B------:R-:W-:Y:S01]  /*e750*/  FMUL.FTZ R98, R105.reuse, UR15 ;  /* 0x0000000f69627c20 */ /* 0x040fe20008410000 */
[----:B------:R-:W-:Y:S01]  /*e760*/  FFMA.FTZ R120, R105, UR14, -R120 ;  /* 0x0000000e69787c23 */ /* 0x000fe20008010878 */
[----:B------:R-:W-:Y:S01]  /*e770*/  FADD.FTZ R189, R189, R122 ;  /* 0x0000007abdbd7221 */ /* 0x000fe20000010000 */
[----:B------:R-:W-:Y:S01]  /*e780*/  FFMA.FTZ R99, -R151, R99, R220 ;  /* 0x0000006397637223 */ /* 0x000fe200000101dc */
[----:B------:R-:W-:Y:S01]  /*e790*/  FFMA.FTZ R98, R103, UR14, R98 ;  /* 0x0000000e67627c23 */ /* 0x000fe20008010062 */
[----:B------:R-:W-:Y:S01]  /*e7a0*/  FMUL.FTZ R120, R125, R120 ;  /* 0x000000787d787220 */ /* 0x000fe20000410000 */
[----:B------:R-:W-:Y:S01]  /*e7b0*/  FFMA.FTZ R112, R151, R103, R112 ;  /* 0x0000006797707223 */ /* 0x000fe20000010070 */
[-C--:B------:R-:W-:Y:S01]  /*e7c0*/  FMUL.FTZ R124, R105, R32.reuse ;  /* 0x00000020697c7220 */ /* 0x080fe20000410000 */
[----:B------:R-:W-:Y:S01]  /*e7d0*/  FMUL.FTZ R122, R103, R32 ;  /* 0x00000020677a7220 */ /* 0x000fe20000410000 */
[----:B------:R-:W-:Y:S01]  /*e7e0*/  FFMA.FTZ R107, -R198, R107, R211 ;  /* 0x0000006bc66b7223 */ /* 0x000fe200000101d3 */
[----:B------:R-:W-:Y:S01]  /*e7f0*/  FMUL.FTZ R103, R126, R189 ;  /* 0x000000bd7e677220 */ /* 0x000fe20000410000 */
[----:B------:R-:W-:Y:S01]  /*e800*/  FFMA.FTZ R120, R99, R98, R120 ;  /* 0x0000006263787223 */ /* 0x000fe20000010078 */
[----:B------:R-:W-:Y:S01]  /*e810*/  MOV R198, 0x84 ;  /* 0x0000008400c67802 */ /* 0x000fe20000000f00 */
[----:B------:R-:W-:Y:S01]  /*e820*/  FMUL.FTZ R98, R125, R124 ;  /* 0x0000007c7d627220 */ /* 0x000fe20000410000 */
[----:B------:R-:W-:Y:S01]  /*e830*/  FFMA.FTZ R103, R128, R101, R103 ;  /* 0x0000006580677223 */ /* 0x000fe20000010067 */
[----:B------:R-:W-:Y:S01]  /*e840*/  FFMA.FTZ R120, R73, R112, R120 ;  /* 0x0000007049787223 */ /* 0x000fe20000010078 */
[----:B------:R-:W-:Y:S01]  /*e850*/  FMUL.FTZ R125, R125, R122 ;  /* 0x0000007a7d7d7220 */ /* 0x000fe20000410000 */
[----:B------:R-:W-:-:S02]  /*e860*/  IMAD R71, R3, R198, UR30 ;  /* 0x0000001e03477e24 */ /* 0x000fc4000f8e02c6 */
[-C--:B------:R-:W-:Y:S01]  /*e870*/  FFMA.FTZ R98, R99, R122.reuse, R98 ;  /* 0x0000007a63627223 */ /* 0x080fe20000010062 */
[----:B------:R-:W-:Y:S01]  /*e880*/  FMUL.FTZ R198, R73, R122 ;  /* 0x0000007a49c67220 */ /* 0x000fe20000410000 */
[----:B------:R-:W-:Y:S01]  /*e890*/  FMUL.FTZ R105, R72, R31 ;  /* 0x0000001f48697220 */ /* 0x000fe20000410000 */
[----:B------:R-:W-:Y:S01]  /*e8a0*/  FMUL.FTZ R122, R190, R189 ;  /* 0x000000bdbe7a7220 */ /* 0x000fe20000410000 */
[----:B------:R-:W-:Y:S01]  /*e8b0*/  FADD.FTZ R149, R206, R103 ;  /* 0x00000067ce957221 */ /* 0x000fe20000010000 */
[----:B------:R-:W-:Y:S01]  /*e8c0*/  FMUL.FTZ R103, R240, UR15 ;  /* 0x0000000ff0677c20 */ /* 0x000fe20008410000 */
[----:B------:R-:W-:Y:S01]  /*e8d0*/  FADD.FTZ R45, R120, R45 ;  /* 0x0000002d782d7221 */ /* 0x000fe20000010000 */
[----:B------:R-:W-:Y:S01]  /*e8e0*/  FMUL.FTZ R126, R126, R101 ;  /* 0x000000657e7e7220 */ /* 0x000fe20000410000 */
[----:B------:R-:W-:Y:S01]  /*e8f0*/  FMUL.FTZ R120, R101, UR15 ;  /* 0x0000000f65787c20 */ /* 0x000fe20008410000 */
[-C--:B------:R-:W-:Y:S01]  /*e900*/  FFMA.FTZ R190, R190, -R105.reuse, R231 ;  /* 0x80000069bebe7223 */ /* 0x080fe200000100e7 */
[----:B------:R-:W-:Y:S01]  /*e910*/  FFMA.FTZ R89, R112, R32, R89 ;  /* 0x0000002070597223 */ /* 0x000fe20000010059 */
[-C--:B------:R-:W-:Y:S01]  /*e920*/  FFMA.FTZ R99, R99, R124.reuse, -R125 ;  /* 0x0000007c63637223 */ /* 0x080fe2000001087d */
[C---:B------:R-:W-:Y:S01]  /*e930*/  FFMA.FTZ R105, -R108.reuse, R105, R229 ;  /* 0x000000696c697223 */ /* 0x040fe200000101e5 */
[----:B------:R-:W-:Y:S01]  /*e940*/  FFMA.FTZ R145, R108, R101, R122 ;  /* 0x000000656c917223 */ /* 0x000fe2000001007a */
[----:B------:R-:W-:Y:S01]  /*e950*/  FMUL.FTZ R112, R189, UR15 ;  /* 0x0000000fbd707c20 */ /* 0x000fe20008410000 */
[----:B------:R-:W-:Y:S01]  /*e960*/  FMUL.FTZ R124, R73, R124 ;  /* 0x0000007c497c7220 */ /* 0x000fe20000410000 */
[----:B------:R-:W-:Y:S01]  /*e970*/  FFMA.FTZ R108, R236, UR14, R103 ;  /* 0x0000000eec6c7c23 */ /* 0x000fe20008010067 */
[----:B------:R-:W-:Y:S01]  /*e980*/  FFMA.FTZ R151, R128, R189, -R126 ;  /* 0x000000bd80977223 */ /* 0x000fe2000001087e */
[C---:B------:R-:W-:Y:S01]  /*e990*/  FFMA.FTZ R103, R189.reuse, UR14, -R120 ;  /* 0x0000000ebd677c23 */ /* 0x040fe20008010878 */
[-C--:B------:R-:W-:Y:S01]  /*e9a0*/  FMUL.FTZ R189, R189, R31.reuse ;  /* 0x0000001fbdbd7220 */ /* 0x080fe20000410000 */
[C---:B------:R-:W-:Y:S01]  /*e9b0*/  FFMA.FTZ R120, R101.reuse, UR14, R112 ;  /* 0x0000000e65787c23 */ /* 0x040fe20008010070 */
[----:B------:R-:W-:Y:S01]  /*e9c0*/  FMUL.FTZ R101, R101, R31 ;  /* 0x0000001f65657220 */ /* 0x000fe20000410000 */
[----:B------:R0:W-:Y:S01]  /*e9d0*/  STS [R71+0x10dc], R124 ;  /* 0x0010dc7c47007388 */ /* 0x0001e20000000800 */
[----:B------:R-:W-:Y:S01]  /*e9e0*/  FMUL.FTZ R122, R190, R103 ;  /* 0x00000067be7a7220 */ /* 0x000fe20000410000 */
[----:B------:R-:W-:Y:S01]  /*e9f0*/  FMUL.FTZ R126, R72, R189 ;  /* 0x000000bd487e7220 */ /* 0x000fe20000410000 */
[----:B------:R-:W-:Y:S01]  /*ea00*/  FMUL.FTZ R128, R163, UR15 ;  /* 0x0000000fa3807c20 */ /* 0x000fe20008410000 */
[-C--:B------:R-:W-:Y:S01]  /*ea10*/  FMUL.FTZ R243, R121, R33.reuse ;  /* 0x0000002179f37220 */ /* 0x080fe20000410000 */
[----:B------:R-:W-:Y:S01]  /*ea20*/  FMUL.FTZ R125, R236, UR15 ;  /* 0x0000000fec7d7c20 */ /* 0x000fe20008410000 */
[----:B------:R-:W-:Y:S01]  /*ea30*/  FMUL.FTZ R245, R163, R33 ;  /* 0x00000021a3f57220 */ /* 0x000fe20000410000 */
[----:B------:R1:W-:Y:S01]  /*ea40*/  STS [R71+0x10d8], R198 ;  /* 0x0010d8c647007388 */ /* 0x0003e20000000800 */
[----:B------:R-:W-:Y:S01]  /*ea50*/  FADD.FTZ R151, R204, R151 ;  /* 0x00000097cc977221 */ /* 0x000fe20000010000 */
[----:B------:R-:W-:Y:S01]  /*ea60*/  FFMA.FTZ R112, R240, UR14, -R125 ;  /* 0x0000000ef0707c23 */ /* 0x000fe2000801087d */
[C---:B0-----:R-:W-:Y:S01]  /*ea70*/  FMUL.FTZ R124, R190.reuse, R189 ;  /* 0x000000bdbe7c7220 */ /* 0x041fe20000410000 */
[-C--:B------:R-:W-:Y:S01]  /*ea80*/  FMUL.FTZ R190, R190, R101.reuse ;  /* 0x00000065bebe7220 */ /* 0x080fe20000410000 */
[-C--:B------:R-:W-:Y:S01]  /*ea90*/  FMUL.FTZ R240, R240, R36.reuse ;  /* 0x00000024f0f07220 */ /* 0x080fe20000410000 */
[----:B------:R-:W-:Y:S01]  /*eaa0*/  FMUL.FTZ R236, R236, R36 ;  /* 0x00000024ecec7220 */ /* 0x000fe20000410000 */
[CC--:B------:R-:W-:Y:S01]  /*eab0*/  FFMA.FTZ R103, R105.reuse, R101.reuse, R124 ;  /* 0x0000006569677223 */ /* 0x0c0fe2000001007c */
[----:B------:R-:W-:Y:S01]  /*eac0*/  FMUL.FTZ R124, R72, R101 ;  /* 0x00000065487c7220 */ /* 0x000fe20000410000 */
[C---:B------:R-:W-:Y:S01]  /*ead0*/  FFMA.FTZ R101, R105.reuse, R189, -R190 ;  /* 0x000000bd69657223 */ /* 0x040fe200000108be */
[----:B------:R-:W-:Y:S01]  /*eae0*/  FFMA.FTZ R189, R105, R120, R122 ;  /* 0x0000007869bd7223 */ /* 0x000fe2000001007a */
[C---:B------:R-:W-:Y:S01]  /*eaf0*/  FMUL.FTZ R120, R121.reuse, UR15 ;  /* 0x0000000f79787c20 */ /* 0x040fe20008410000 */
[----:B------:R-:W-:Y:S01]  /*eb00*/  FFMA.FTZ R105, R121, UR14, R128 ;  /* 0x0000000e79697c23 */ /* 0x000fe20008010080 */
[----:B------:R-:W-:Y:S01]  /*eb10*/  FMUL.FTZ R122, R74, R243 ;  /* 0x000000f34a7a7220 */ /* 0x000fe20000410000 */
[----:B-1----:R-:W-:Y:S01]  /*eb20*/  FMUL.FTZ R198, R77, R240 ;  /* 0x000000f04dc67220 */ /* 0x002fe20000410000 */
[----:B------:R-:W-:Y:S01]  /*eb30*/  FFMA.FTZ R121, R163, UR14, -R120 ;  /* 0x0000000ea3797c23 */ /* 0x000fe20008010878 */
[C---:B------:R-:W-:Y:S01]  /*eb40*/  FMUL.FTZ R120, R192.reuse, R245 ;  /* 0x000000f5c0787220 */ /* 0x040fe20000410000 */
[----:B------:R0:W-:Y:S01]  /*eb50*/  STS [R71+0x10d0], R124 ;  /* 0x0010d07c47007388 */ /* 0x0001e20000000800 */
[----:B------:R-:W-:Y:S01]  /*eb60*/  FMUL.FTZ R190, R77, R236 ;  /* 0x000000ec4dbe7220 */ /* 0x000fe20000410000 */
[C---:B------:R-:W-:Y:S01]  /*eb70*/  FMUL.FTZ R121, R192.reuse, R121 ;  /* 0x00000079c0797220 */ /* 0x040fe20000410000 */
[----:B------:R-:W-:Y:S01]  /*eb80*/  FMUL.FTZ R192, R192, R243 ;  /* 0x000000f3c0c07220 */ /* 0x000fe20000410000 */
[----:B------:R1:W-:Y:S01]  /*eb90*/  STS [R71+0x10e0], R122 ;  /* 0x0010e07a47007388 */ /* 0x0003e20000000800 */
[----:B------:R-:W-:Y:S01]  /*eba0*/  FMUL.FTZ R125, R143, R35 ;  /* 0x000000238f7d7220 */ /* 0x000fe20000410000 */
[C---:B------:R-:W-:Y:S01]  /*ebb0*/  FFMA.FTZ R163, R106.reuse, R105, R121 ;  /* 0x000000696aa37223 */ /* 0x040fe20000010079 */
[----:B------:R-:W-:Y:S01]  /*ebc0*/  FFMA.FTZ R105, R106, R243, R120 ;  /* 0x000000f36a697223 */ /* 0x000fe20000010078 */
[----:B------:R-:W-:Y:S01]  /*ebd0*/  FMUL.FTZ R120, R201, UR15 ;  /* 0x0000000fc9787c20 */ /* 0x000fe20008410000 */
[----:B------:R2:W-:Y:S01]  /*ebe0*/  STS [R71+0x10fc], R198 ;  /* 0x0010fcc647007388 */ /* 0x0005e20000000800 */
[----:B0-----:R-:W-:Y:S01]  /*ebf0*/  FMUL.FTZ R124, R74, R245 ;  /* 0x000000f54a7c7220 */ /* 0x001fe20000410000 */
[----:B------:R-:W-:Y:S01]  /*ec00*/  FMUL.FTZ R243, R130, R151 ;  /* 0x0000009782f37220 */ /* 0x000fe20000410000 */
[----:B------:R-:W-:Y:S01]  /*ec10*/  FFMA.FTZ R106, R106, R245, -R192 ;  /* 0x000000f56a6a7223 */ /* 0x000fe200000108c0 */
[-C--:B------:R-:W-:Y:S01]  /*ec20*/  FMUL.FTZ R130, R130, R149.reuse ;  /* 0x0000009582827220 */ /* 0x080fe20000410000 */
[----:B-1----:R-:W-:Y:S01]  /*ec30*/  FMUL.FTZ R122, R143, UR15 ;  /* 0x0000000f8f7a7c20 */ /* 0x002fe20008410000 */
[----:B------:R0:W-:Y:S01]  /*ec40*/  STS [R71+0x10e4], R124 ;  /* 0x0010e47c47007388 */ /* 0x0001e20000000800 */
[----:B------:R-:W-:Y:S01]  /*ec50*/  FFMA.FTZ R243, R132, R149, R243 ;  /* 0x0000009584f37223 */ /* 0x000fe200000100f3 */
[----:B------:R-:W-:Y:S01]  /*ec60*/  FMUL.FTZ R192, R149, UR15 ;  /* 0x0000000f95c07c20 */ /* 0x000fe20008410000 */
[C---:B------:R-:W-:Y:S01]  /*ec70*/  FFMA.FTZ R121, R201.reuse, UR14, -R122 ;  /* 0x0000000ec9797c23 */ /* 0x040fe2000801087a */
[----:B------:R-:W-:Y:S01]  /*ec80*/  FMUL.FTZ R201, R201, R35 ;  /* 0x00000023c9c97220 */ /* 0x000fe20000410000 */
[----:B------:R-:W-:Y:S01]  /*ec90*/  FMUL.FTZ R122, R205, R151 ;  /* 0x00000097cd7a7220 */ /* 0x000fe20000410000 */
[----:B------:R1:W-:Y:S01]  /*eca0*/  STS [R71+0x10f8], R190 ;  /* 0x0010f8be47007388 */ /* 0x0003e20000000800 */
[C---:B------:R-:W-:Y:S01]  /*ecb0*/  FMUL.FTZ R128, R76.reuse, R125 ;  /* 0x0000007d4c807220 */ /* 0x040fe20000410000 */
[----:B--2---:R-:W-:Y:S01]  /*ecc0*/  FMUL.FTZ R198, R76, R201 ;  /* 0x000000c94cc67220 */ /* 0x004fe20000410000 */
[----:B------:R-:W-:Y:S01]  /*ecd0*/  FFMA.FTZ R88, R145, R31, R88 ;  /* 0x0000001f91587223 */ /* 0x000fe20000010058 */
[----:B0-----:R-:W-:Y:S01]  /*ece0*/  FMUL.FTZ R124, R63, R30 ;  /* 0x0000001e3f7c7220 */ /* 0x001fe20000410000 */
[----:B------:R-:W-:Y:S01]  /*ecf0*/  FFMA.FTZ R189, R72, R145, R189 ;  /* 0x0000009148bd7223 */ /* 0x000fe200000100bd */
[----:B------:R0:W-:Y:S01]  /*ed00*/  STS [R71+0x10d4], R126 ;  /* 0x0010d47e47007388 */ /* 0x0001e20000000800 */
[----:B------:R-:W-:Y:S01]  /*ed10*/  FFMA.FTZ R132, R132, R151, -R130 ;  /* 0x0000009784847223 */ /* 0x000fe20000010882 */
[-C--:B------:R-:W-:Y:S01]  /*ed20*/  FFMA.FTZ R205, R205, -R124.reuse, R232 ;  /* 0x8000007ccdcd7223 */ /* 0x080fe200000100e8 */
[C---:B------:R-:W-:Y:S01]  /*ed30*/  FFMA.FTZ R192, R151.reuse, UR14, -R192 ;  /* 0x0000000e97c07c23 */ /* 0x040fe200080108c0 */
[----:B------:R2:W-:Y:S01]  /*ed40*/  STS [R71+0x10f4], R198 ;  /* 0x0010f4c647007388 */ /* 0x0005e20000000800 */
[----:B-1----:R-:W-:Y:S01]  /*ed50*/  FMUL.FTZ R190, R151, UR15 ;  /* 0x0000000f97be7c20 */ /* 0x002fe20008410000 */
[----:B------:R-:W-:Y:S01]  /*ed60*/  FADD.FTZ R145, R102, R243 ;  /* 0x000000f366917221 */ /* 0x000fe20000010000 */
[----:B------:R-:W-:Y:S01]  /*ed70*/  FFMA.FTZ R124, -R207, R124, R230 ;  /* 0x0000007ccf7c7223 */ /* 0x000fe200000101e6 */
[-C--:B------:R-:W-:Y:S01]  /*ed80*/  FMUL.FTZ R102, R149, R30.reuse ;  /* 0x0000001e95667220 */ /* 0x080fe20000410000 */
[----:B------:R-:W-:Y:S01]  /*ed90*/  FMUL.FTZ R130, R147, UR15 ;  /* 0x0000000f93827c20 */ /* 0x000fe20008410000 */
[----:B0-----:R-:W-:Y:S01]  /*eda0*/  FMUL.FTZ R126, R209, UR15 ;  /* 0x0000000fd17e7c20 */ /* 0x001fe20008410000 */
[----:B------:R-:W-:Y:S01]  /*edb0*/  FFMA.FTZ R90, R133, R33, R90 ;  /* 0x00000021855a7223 */ /* 0x000fe2000001005a */
[----:B------:R-:W-:Y:S01]  /*edc0*/  FFMA.FTZ R204, R74, R133, R163 ;  /* 0x000000854acc7223 */ /* 0x000fe200000100a3 */
[----:B------:R-:W-:Y:S01]  /*edd0*/  FFMA.FTZ R122, R207, R149, R122 ;  /* 0x00000095cf7a7223 */ /* 0x000fe2000001007a */
[----:B--2---:R-:W-:Y:S01]  /*ede0*/  FMUL.FTZ R198, R151, R30 ;  /* 0x0000001e97c67220 */ /* 0x004fe20000410000 */
[----:B------:R-:W-:Y:S01]  /*edf0*/  FFMA.FTZ R133, R149, UR14, R190 ;  /* 0x0000000e95857c23 */ /* 0x000fe200080100be */
[----:B------:R0:W-:Y:S01]  /*ee00*/  STS [R71+0x10f0], R128 ;  /* 0x0010f08047007388 */ /* 0x0001e20000000800 */
[----:B------:R-:W-:Y:S01]  /*ee10*/  FFMA.FTZ R120, R143, UR14, R120 ;  /* 0x0000000e8f787c23 */ /* 0x000fe20008010078 */
[----:B------:R-:W-:Y:S01]  /*ee20*/  FMUL.FTZ R151, R205, R198 ;  /* 0x000000c6cd977220 */ /* 0x000fe20000410000 */
[----:B------:R-:W-:Y:S01]  /*ee30*/  FADD.FTZ R149, R129, R132 ;  /* 0x0000008481957221 */ /* 0x000fe20000010000 */
[----:B------:R-:W-:Y:S01]  /*ee40*/  FFMA.FTZ R143, R147, UR14, R126 ;  /* 0x0000000e938f7c23 */ /* 0x000fe2000801007e */
[-C--:B------:R-:W-:Y:S01]  /*ee50*/  FMUL.FTZ R129, R205, R102.reuse ;  /* 0x00000066cd817220 */ /* 0x080fe20000410000 */
[CC--:B------:R-:W-:Y:S01]  /*ee60*/  FFMA.FTZ R132, R124.reuse, R102.reuse, R151 ;  /* 0x000000667c847223 */ /* 0x0c0fe20000010097 */
[----:B------:R-:W-:Y:S01]  /*ee70*/  FFMA.FTZ R130, R209, UR14, -R130 ;  /* 0x0000000ed1827c23 */ /* 0x000fe20008010882 */
[----:B------:R-:W-:Y:S01]  /*ee80*/  FMUL.FTZ R102, R63, R102 ;  /* 0x000000663f667220 */ /* 0x000fe20000410000 */
[C---:B------:R-:W-:Y:S01]  /*ee90*/  FFMA.FTZ R129, R124.reuse, R198, -R129 ;  /* 0x000000c67c817223 */ /* 0x040fe20000010881 */
[----:B0-----:R-:W-:Y:S01]  /*eea0*/  FMUL.FTZ R128, R147, R34 ;  /* 0x0000002293807220 */ /* 0x001fe20000410000 */
[----:B------:R-:W-:Y:S01]  /*eeb0*/  FMUL.FTZ R147, R205, R192 ;  /* 0x000000c0cd937220 */ /* 0x000fe20000410000 */
[----:B------:R-:W-:Y:S01]  /*eec0*/  FMUL.FTZ R126, R209, R34 ;  /* 0x00000022d17e7220 */ /* 0x000fe20000410000 */
[C---:B------:R-:W-:Y:S01]  /*eed0*/  FMUL.FTZ R151, R203.reuse, R130 ;  /* 0x00000082cb977220 */ /* 0x040fe20000410000 */
[----:B------:R0:W-:Y:S01]  /*eee0*/  STS [R71+0x10c8], R102 ;  /* 0x0010c86647007388 */ /* 0x0001e20000000800 */
[----:B------:R-:W-:Y:S01]  /*eef0*/  FFMA.FTZ R124, R124, R133, R147 ;  /* 0x000000857c7c7223 */ /* 0x000fe20000010093 */
[----:B------:R-:W-:Y:S01]  /*ef00*/  FMUL.FTZ R147, R134, R149 ;  /* 0x0000009586937220 */ /* 0x000fe20000410000 */
[C---:B------:R-:W-:Y:S01]  /*ef10*/  FMUL.FTZ R163, R203.reuse, R126 ;  /* 0x0000007ecba37220 */ /* 0x040fe20000410000 */
[----:B------:R-:W-:Y:S01]  /*ef20*/  FFMA.FTZ R130, R118, R143, R151 ;  /* 0x0000008f76827223 */ /* 0x000fe20000010097 */
[----:B------:R-:W-:Y:S01]  /*ef30*/  FMUL.FTZ R203, R203, R128 ;  /* 0x00000080cbcb7220 */ /* 0x000fe20000410000 */
[-C--:B------:R-:W-:Y:S01]  /*ef40*/  FMUL.FTZ R134, R134, R145.reuse ;  /* 0x0000009186867220 */ /* 0x080fe20000410000 */
[----:B------:R-:W-:Y:S01]  /*ef50*/  FFMA.FTZ R151, R136, R145, R147 ;  /* 0x0000009188977223 */ /* 0x000fe20000010093 */
[----:B------:R-:W-:Y:S01]  /*ef60*/  FFMA.FTZ R87, R122, R30, R87 ;  /* 0x0000001e7a577223 */ /* 0x000fe20000010057 */
[----:B------:R-:W-:Y:S01]  /*ef70*/  FFMA.FTZ R205, R63, R122, R124 ;  /* 0x0000007a3fcd7223 */ /* 0x000fe2000001007c */
[----:B0-----:R-:W-:Y:S01]  /*ef80*/  FMUL.FTZ R102, R200, R149 ;  /* 0x00000095c8667220 */ /* 0x001fe20000410000 */
[----:B------:R-:W-:Y:S01]  /*ef90*/  FMUL.FTZ R122, R145, UR15 ;  /* 0x0000000f917a7c20 */ /* 0x000fe20008410000 */
[----:B------:R-:W-:Y:S01]  /*efa0*/  FFMA.FTZ R133, R118, R128, R163 ;  /* 0x0000008076857223 */ /* 0x000fe200000100a3 */
[----:B------:R-:W-:Y:S01]  /*efb0*/  FADD.FTZ R46, R189, R46 ;  /* 0x0000002ebd2e7221 */ /* 0x000fe20000010000 */
[----:B------:R-:W-:Y:S01]  /*efc0*/  FFMA.FTZ R147, R188, R145, R102 ;  /* 0x00000091bc937223 */ /* 0x000fe20000010066 */
[C---:B------:R-:W-:Y:S01]  /*efd0*/  FMUL.FTZ R102, R149.reuse, UR15 ;  /* 0x0000000f95667c20 */ /* 0x040fe20008410000 */
[----:B------:R-:W-:Y:S01]  /*efe0*/  FFMA.FTZ R143, R118, R126, -R203 ;  /* 0x0000007e768f7223 */ /* 0x000fe200000108cb */
[----:B------:R-:W-:Y:S01]  /*eff0*/  FFMA.FTZ R163, R136, R149, -R134 ;  /* 0x0000009588a37223 */ /* 0x000fe20000010886 */
[-C--:B------:R-:W-:Y:S01]  /*f000*/  FMUL.FTZ R118, R62, R29.reuse ;  /* 0x0000001d3e767220 */ /* 0x080fe20000410000 */
[C---:B------:R-:W-:Y:S01]  /*f010*/  FFMA.FTZ R189, R149.reuse, UR14, -R122 ;  /* 0x0000000e95bd7c23 */ /* 0x040fe2000801087a */
[-C--:B------:R-:W-:Y:S01]  /*f020*/  FMUL.FTZ R203, R149, R29.reuse ;  /* 0x0000001d95cb7220 */ /* 0x080fe20000410000 */
[C---:B------:R-:W-:Y:S01]  /*f030*/  FFMA.FTZ R149, R145.reuse, UR14, R102 ;  /* 0x0000000e91957c23 */ /* 0x040fe20008010066 */
[----:B------:R-:W-:Y:S01]  /*f040*/  FMUL.FTZ R145, R145, R29 ;  /* 0x0000001d91917220 */ /* 0x000fe20000410000 */
[----:B------:R-:W-:Y:S01]  /*f050*/  FADD.FTZ R104, R104, R163 ;  /* 0x000000a368687221 */ /* 0x000fe20000010000 */
[----:B------:R-:W-:Y:S01]  /*f060*/  FFMA.FTZ R200, R200, -R118, R221 ;  /* 0x80000076c8c87223 */ /* 0x000fe200000100dd */
[----:B------:R-:W-:Y:S01]  /*f070*/  FADD.FTZ R202, R202, R151 ;  /* 0x00000097caca7221 */ /* 0x000fe20000010000 */
[----:B------:R-:W-:Y:S01]  /*f080*/  FFMA.FTZ R91, R110, R34, R91 ;  /* 0x000000226e5b7223 */ /* 0x000fe2000001005b */
[----:B------:R-:W-:Y:S01]  /*f090*/  FFMA.FTZ R207, R75, R110, R130 ;  /* 0x0000006e4bcf7223 */ /* 0x000fe20000010082 */
[----:B------:R-:W-:Y:S01]  /*f0a0*/  FMUL.FTZ R110, R62, R145 ;  /* 0x000000913e6e7220 */ /* 0x000fe20000410000 */
[----:B------:R-:W-:Y:S01]  /*f0b0*/  FMUL.FTZ R124, R114, R121 ;  /* 0x00000079727c7220 */ /* 0x000fe20000410000 */
[----:B------:R-:W-:Y:S01]  /*f0c0*/  FMUL.FTZ R102, R138, R104 ;  /* 0x000000688a667220 */ /* 0x000fe20000410000 */
[----:B------:R-:W-:Y:S01]  /*f0d0*/  FFMA.FTZ R118, -R188, R118, R219 ;  /* 0x00000076bc767223 */ /* 0x000fe200000101db */
[C---:B------:R-:W-:Y:S01]  /*f0e0*/  FMUL.FTZ R151, R200.reuse, R203 ;  /* 0x000000cbc8977220 */ /* 0x040fe20000410000 */
[C---:B------:R-:W-:Y:S01]  /*f0f0*/  FMUL.FTZ R134, R200.reuse, R145 ;  /* 0x00000091c8867220 */ /* 0x040fe20000410000 */
[----:B------:R-:W-:Y:S01]  /*f100*/  FMUL.FTZ R189, R200, R189 ;  /* 0x000000bdc8bd7220 */ /* 0x000fe20000410000 */
[-C--:B------:R-:W-:Y:S01]  /*f110*/  FMUL.FTZ R121, R138, R202.reuse ;  /* 0x000000ca8a797220 */ /* 0x080fe20000410000 */
[----:B------:R0:W-:Y:S01]  /*f120*/  STS [R71+0x10c0], R110 ;  /* 0x0010c06e47007388 */ /* 0x0001e20000000800 */
[----:B------:R-:W-:Y:S01]  /*f130*/  FFMA.FTZ R102, R139, R202, R102 ;  /* 0x000000ca8b667223 */ /* 0x000fe20000010066 */
[C---:B------:R-:W-:Y:S01]  /*f140*/  FFMA.FTZ R136, R118.reuse, R145, R151 ;  /* 0x0000009176887223 */ /* 0x040fe20000010097 */
[C---:B------:R-:W-:Y:S01]  /*f150*/  FFMA.FTZ R134, R118.reuse, R203, -R134 ;  /* 0x000000cb76867223 */ /* 0x040fe20000010886 */
[----:B------:R-:W-:Y:S01]  /*f160*/  FFMA.FTZ R149, R118, R149, R189 ;  /* 0x0000009576957223 */ /* 0x000fe200000100bd */
[C---:B------:R-:W-:Y:S01]  /*f170*/  FMUL.FTZ R118, R114.reuse, R201 ;  /* 0x000000c972767220 */ /* 0x040fe20000410000 */
[-C--:B------:R-:W-:Y:S01]  /*f180*/  FMUL.FTZ R114, R114, R125.reuse ;  /* 0x0000007d72727220 */ /* 0x080fe20000410000 */
[----:B------:R-:W-:Y:S01]  /*f190*/  FADD.FTZ R199, R199, R102 ;  /* 0x00000066c7c77221 */ /* 0x000fe20000010000 */
[C---:B------:R-:W-:Y:S01]  /*f1a0*/  FFMA.FTZ R151, R107.reuse, R120, R124 ;  /* 0x000000786b977223 */ /* 0x040fe2000001007c */
[----:B------:R-:W-:Y:S01]  /*f1b0*/  FFMA.FTZ R138, R107, R125, R118 ;  /* 0x0000007d6b8a7223 */ /* 0x000fe20000010076 */
[----:B0-----:R-:W-:Y:S01]  /*f1c0*/  FFMA.FTZ R110, R139, R104, -R121 ;  /* 0x000000688b6e7223 */ /* 0x001fe20000010879 */
[----:B------:R-:W-:Y:S01]  /*f1d0*/  FFMA.FTZ R139, R107, R201, -R114 ;  /* 0x000000c96b8b7223 */ /* 0x000fe20000010872 */
[----:B------:R-:W-:Y:S01]  /*f1e0*/  FMUL.FTZ R107, R140, R199 ;  /* 0x000000c78c6b7220 */ /* 0x000fe20000410000 */
[----:B------:R-:W-:Y:S01]  /*f1f0*/  FMUL.FTZ R102, R59, R28 ;  /* 0x0000001c3b667220 */ /* 0x000fe20000410000 */
[----:B------:R-:W-:Y:S01]  /*f200*/  FADD.FTZ R197, R197, R110 ;  /* 0x0000006ec5c57221 */ /* 0x000fe20000010000 */
[----:B------:R-:W-:Y:S01]  /*f210*/  FFMA.FTZ R92, R111, R35, R92 ;  /* 0x000000236f5c7223 */ /* 0x000fe2000001005c */
[----:B------:R-:W-:Y:S01]  /*f220*/  FFMA.FTZ R163, R76, R111, R151 ;  /* 0x0000006f4ca37223 */ /* 0x000fe20000010097 */
[-C--:B------:R-:W-:Y:S01]  /*f230*/  FFMA.FTZ R118, R153, -R102.reuse, R224 ;  /* 0x8000006699767223 */ /* 0x080fe200000100e0 */
[-C--:B------:R-:W-:Y:S01]  /*f240*/  FMUL.FTZ R140, R140, R197.reuse ;  /* 0x000000c58c8c7220 */ /* 0x080fe20000410000 */
[----:B------:R-:W-:Y:S01]  /*f250*/  FFMA.FTZ R107, R142, R197, -R107 ;  /* 0x000000c58e6b7223 */ /* 0x000fe2000001086b */
[----:B------:R-:W-:Y:S01]  /*f260*/  FFMA.FTZ R114, -R165, R102, R222 ;  /* 0x00000066a5727223 */ /* 0x000fe200000101de */
[----:B------:R-:W-:Y:S01]  /*f270*/  FFMA.FTZ R102, R62, R147, R149 ;  /* 0x000000933e667223 */ /* 0x000fe20000010095 */
[----:B------:R-:W-:Y:S01]  /*f280*/  FFMA.FTZ R140, R142, R199, R140 ;  /* 0x000000c78e8c7223 */ /* 0x000fe2000001008c */
[----:B------:R-:W-:Y:S01]  /*f290*/  FADD.FTZ R145, R196, R107 ;  /* 0x0000006bc4917221 */ /* 0x000fe20000010000 */
[----:B------:R-:W-:Y:S01]  /*f2a0*/  FMUL.FTZ R121, R202, UR15 ;  /* 0x0000000fca797c20 */ /* 0x000fe20008410000 */
[----:B------:R-:W-:Y:S01]  /*f2b0*/  FADD.FTZ R49, R102, R49 ;  /* 0x0000003166317221 */ /* 0x000fe20000010000 */
[----:B------:R-:W-:Y:S01]  /*f2c0*/  FADD.FTZ R195, R195, R140 ;  /* 0x0000008cc3c37221 */ /* 0x000fe20000010000 */
[----:B------:R-:W-:Y:S01]  /*f2d0*/  FMUL.FTZ R107, R144, R145 ;  /* 0x00000091906b7220 */ /* 0x000fe20000410000 */
[C---:B------:R-:W-:Y:S01]  /*f2e0*/  FMUL.FTZ R111, R104.reuse, UR15 ;  /* 0x0000000f686f7c20 */ /* 0x040fe20008410000 */
[----:B------:R-:W-:Y:S01]  /*f2f0*/  FFMA.FTZ R125, R104, UR14, -R121 ;  /* 0x0000000e687d7c23 */ /* 0x000fe20008010879 */
[-C--:B------:R-:W-:Y:S01]  /*f300*/  FMUL.FTZ R144, R144, R195.reuse ;  /* 0x000000c390907220 */ /* 0x080fe20000410000 */
[----:B------:R-:W-:Y:S01]  /*f310*/  FFMA.FTZ R102, R146, R195, R107 ;  /* 0x000000c392667223 */ /* 0x000fe2000001006b */
[----:B------:R-:W-:Y:S01]  /*f320*/  FFMA.FTZ R121, R202, UR14, R111 ;  /* 0x0000000eca797c23 */ /* 0x000fe2000801006f */
[----:B------:R-:W-:Y:S01]  /*f330*/  FFMA.FTZ R86, R147, R29, R86 ;  /* 0x0000001d93567223 */ /* 0x000fe20000010056 */
[----:B------:R-:W-:Y:S01]  /*f340*/  FFMA.FTZ R107, R146, R145, -R144 ;  /* 0x00000091926b7223 */ /* 0x000fe20000010890 */
[----:B------:R-:W-:Y:S01]  /*f350*/  FADD.FTZ R135, R135, R102 ;  /* 0x0000006687877221 */ /* 0x000fe20000010000 */
[----:B------:R-:W-:Y:S01]  /*f360*/  FMUL.FTZ R147, R202, R28 ;  /* 0x0000001cca937220 */ /* 0x000fe20000410000 */
[----:B------:R-:W-:Y:S01]  /*f370*/  FMUL.FTZ R153, R153, R104 ;  /* 0x0000006899997220 */ /* 0x000fe20000410000 */
[----:B------:R-:W-:Y:S01]  /*f380*/  FADD.FTZ R107, R194, R107 ;  /* 0x0000006bc26b7221 */ /* 0x000fe20000010000 */
[----:B------:R-:W-:Y:S01]  /*f390*/  FMUL.FTZ R149, R104, R28 ;  /* 0x0000001c68957220 */ /* 0x000fe20000410000 */
[----:B------:R-:W-:Y:S01]  /*f3a0*/  FMUL.FTZ R104, R59, R147 ;  /* 0x000000933b687220 */ /* 0x000fe20000410000 */
[----:B------:R-:W-:Y:S01]  /*f3b0*/  FMUL.FTZ R112, R185, R112 ;  /* 0x00000070b9707220 */ /* 0x000fe20000410000 */
[C---:B------:R-:W-:Y:S01]  /*f3c0*/  FMUL.FTZ R111, R148.reuse, R107 ;  /* 0x0000006b946f7220 */ /* 0x040fe20000410000 */
[-C--:B------:R-:W-:Y:S01]  /*f3d0*/  FMUL.FTZ R148, R148, R135.reuse ;  /* 0x0000008794947220 */ /* 0x080fe20000410000 */
[----:B------:R-:W-:Y:S01]  /*f3e0*/  FFMA.FTZ R110, R165, R202, R153 ;  /* 0x000000caa56e7223 */ /* 0x000fe20000010099 */
[----:B------:R0:W-:Y:S01]  /*f3f0*/  STS [R71+0x10b8], R104 ;  /* 0x0010b86847007388 */ /* 0x0001e20000000800 */
[C---:B------:R-:W-:Y:S01]  /*f400*/  FFMA.FTZ R102, R150.reuse, R135, R111 ;  /* 0x0000008796667223 */ /* 0x040fe2000001006f */
[----:B------:R-:W-:Y:S01]  /*f410*/  FFMA.FTZ R148, R150, R107, -R148 ;  /* 0x0000006b96947223 */ /* 0x000fe20000010894 */
[----:B------:R-:W-:Y:S01]  /*f420*/  FFMA.FTZ R112, R67, R108, R112 ;  /* 0x0000006c43707223 */ /* 0x000fe20000010070 */
[----:B------:R-:W-:Y:S01]  /*f430*/  FMUL.FTZ R108, R184, R197 ;  /* 0x000000c5b86c7220 */ /* 0x000fe20000410000 */
[----:B------:R-:W-:Y:S01]  /*f440*/  FADD.FTZ R193, R193, R102 ;  /* 0x00000066c1c17221 */ /* 0x000fe20000010000 */
[----:B------:R-:W-:Y:S01]  /*f450*/  FADD.FTZ R191, R191, R148 ;  /* 0x00000094bfbf7221 */ /* 0x000fe20000010000 */
[C---:B------:R-:W-:Y:S01]  /*f460*/  FMUL.FTZ R151, R118.reuse, R149 ;  /* 0x0000009576977220 */ /* 0x040fe20000410000 */
[----:B------:R-:W-:Y:S01]  /*f470*/  FMUL.FTZ R153, R118, R147 ;  /* 0x0000009376997220 */ /* 0x000fe20000410000 */
[C---:B------:R-:W-:Y:S01]  /*f480*/  FMUL.FTZ R111, R152.reuse, R193 ;  /* 0x000000c1986f7220 */ /* 0x040fe20000410000 */
[-C--:B------:R-:W-:Y:S01]  /*f490*/  FMUL.FTZ R152, R152, R191.reuse ;  /* 0x000000bf98987220 */ /* 0x080fe20000410000 */
[C---:B0-----:R-:W-:Y:S01]  /*f4a0*/  FMUL.FTZ R104, R185.reuse, R240 ;  /* 0x000000f0b9687220 */ /* 0x041fe20000410000 */
[-C--:B------:R-:W-:Y:S01]  /*f4b0*/  FMUL.FTZ R185, R185, R236.reuse ;  /* 0x000000ecb9b97220 */ /* 0x080fe20000410000 */
[C---:B------:R-:W-:Y:S01]  /*f4c0*/  FFMA.FTZ R102, R154.reuse, R191, -R111 ;  /* 0x000000bf9a667223 */ /* 0x040fe2000001086f */
[----:B------:R-:W-:Y:S01]  /*f4d0*/  FFMA.FTZ R152, R154, R193, R152 ;  /* 0x000000c19a987223 */ /* 0x000fe20000010098 */
[C---:B------:R-:W-:Y:S01]  /*f4e0*/  FFMA.FTZ R236, R67.reuse, R236, R104 ;  /* 0x000000ec43ec7223 */ /* 0x040fe20000010068 */
[----:B------:R-:W-:Y:S01]  /*f4f0*/  FFMA.FTZ R240, R67, R240, -R185 ;  /* 0x000000f043f07223 */ /* 0x000fe200000108b9 */
[----:B------:R-:W-:Y:S01]  /*f500*/  FADD.FTZ R119, R119, R102 ;  /* 0x0000006677777221 */ /* 0x000fe20000010000 */
[----:B------:R-:W-:Y:S01]  /*f510*/  FADD.FTZ R187, R187, R152 ;  /* 0x00000098bbbb7221 */ /* 0x000fe20000010000 */
[----:B------:R-:W-:Y:S01]  /*f520*/  FMUL.FTZ R125, R118, R125 ;  /* 0x0000007d767d7220 */ /* 0x000fe20000410000 */
[C---:B------:R-:W-:Y:S01]  /*f530*/  FFMA.FTZ R140, R114.reuse, R147, R151 ;  /* 0x00000093728c7223 */ /* 0x040fe20000010097 */
[C---:B------:R-:W-:Y:S01]  /*f540*/  FMUL.FTZ R67, R155.reuse, R119 ;  /* 0x000000779b437220 */ /* 0x040fe20000410000 */
[----:B------:R-:W-:Y:S01]  /*f550*/  FMUL.FTZ R102, R155, R187 ;  /* 0x000000bb9b667220 */ /* 0x000fe20000410000 */
[C---:B------:R-:W-:Y:S01]  /*f560*/  FFMA.FTZ R142, R114.reuse, R149, -R153 ;  /* 0x00000095728e7223 */ /* 0x040fe20000010899 */
[----:B------:R-:W-:Y:S01]  /*f570*/  FFMA.FTZ R114, R114, R121, R125 ;  /* 0x0000007972727223 */ /* 0x000fe2000001007d */
[C---:B------:R-:W-:Y:S01]  /*f580*/  FFMA.FTZ R104, R156.reuse, R187, R67 ;  /* 0x000000bb9c687223 */ /* 0x040fe20000010043 */
[----:B------:R-:W-:Y:S01]  /*f590*/  FFMA.FTZ R102, R156, R119, -R102 ;  /* 0x000000779c667223 */ /* 0x000fe20000010866 */
[----:B------:R-:W-:Y:S01]  /*f5a0*/  FFMA.FTZ R67, R186, R199, R108 ;  /* 0x000000c7ba437223 */ /* 0x000fe2000001006c */
[----:B------:R-:W-:Y:S01]  /*f5b0*/  FFMA.FTZ R93, R70, R36, R93 ;  /* 0x00000024465d7223 */ /* 0x000fe2000001005d */
[----:B------:R-:W-:Y:S01]  /*f5c0*/  FADD.FTZ R104, R183, R104 ;  /* 0x00000068b7687221 */ /* 0x000fe20000010000 */
[----:B------:R-:W-:Y:S01]  /*f5d0*/  FADD.FTZ R102, R141, R102 ;  /* 0x000000668d667221 */ /* 0x000fe20000010000 */
[----:B------:R-:W-:Y:S01]  /*f5e0*/  FFMA.FTZ R112, R77, R70, R112 ;  /* 0x000000464d707223 */ /* 0x000fe20000010070 */
[----:B------:R-:W-:Y:S01]  /*f5f0*/  FFMA.FTZ R85, R110, R28, R85 ;  /* 0x0000001c6e557223 */ /* 0x000fe20000010055 */
[----:B------:R-:W-:Y:S01]  /*f600*/  FFMA.FTZ R114, R59, R110, R114 ;  /* 0x0000006e3b727223 */ /* 0x000fe20000010072 */
[C---:B------:R-:W-:Y:S01]  /*f610*/  FMUL.FTZ R108, R157.reuse, R102 ;  /* 0x000000669d6c7220 */ /* 0x040fe20000410000 */
[-C--:B------:R-:W-:Y:S01]  /*f620*/  FMUL.FTZ R157, R157, R104.reuse ;  /* 0x000000689d9d7220 */ /* 0x080fe20000410000 */
[----:B------:R-:W-:Y:S01]  /*f630*/  FMUL.FTZ R121, R56, R27 ;  /* 0x0000001b38797220 */ /* 0x000fe20000410000 */
[----:B------:R-:W-:Y:S01]  /*f640*/  FMUL.FTZ R111, R37, R21 ;  /* 0x00000015256f7220 */ /* 0x000fe20000410000 */
[C---:B------:R-:W-:Y:S01]  /*f650*/  FFMA.FTZ R108, R159.reuse, R104, R108 ;  /* 0x000000689f6c7223 */ /* 0x040fe2000001006c */
[----:B------:R-:W-:Y:S01]  /*f660*/  FFMA.FTZ R70, R159, R102, -R157 ;  /* 0x000000669f467223 */ /* 0x000fe2000001089d */
[----:B------:R-:W-:Y:S01]  /*f670*/  FMUL.FTZ R110, R199, UR15 ;  /* 0x0000000fc76e7c20 */ /* 0x000fe20008410000 */
[----:B------:R-:W-:Y:S01]  /*f680*/  FADD.FTZ R39, R112, R39 ;  /* 0x0000002770277221 */ /* 0x000fe20000010000 */
[----:B------:R-:W-:Y:S01]  /*f690*/  FADD.FTZ R161, R161, R108 ;  /* 0x0000006ca1a17221 */ /* 0x000fe20000010000 */
[----:B------:R-:W-:Y:S01]  /*f6a0*/  FADD.FTZ R123, R123, R70 ;  /* 0x000000467b7b7221 */ /* 0x000fe20000010000 */
[----:B------:R-:W-:Y:S01]  /*f6b0*/  FFMA.FTZ R184, R184, -R121, R225 ;  /* 0x80000079b8b87223 */ /* 0x000fe200000100e1 */
[----:B------:R-:W-:Y:S01]  /*f6c0*/  FMUL.FTZ R108, R41, R22 ;  /* 0x00000016296c7220 */ /* 0x000fe20000410000 */
[-C--:B------:R-:W-:Y:S01]  /*f6d0*/  FFMA.FTZ R112, -R116, R111.reuse, R235 ;  /* 0x0000006f74707223 */ /* 0x080fe200000101eb */
[----:B------:R-:W-:Y:S01]  /*f6e0*/  FFMA.FTZ R125, R197, UR14, -R110 ;  /* 0x0000000ec57d7c23 */ /* 0x000fe2000801086e */
[----:B------:R-:W-:Y:S01]  /*f6f0*/  FFMA.FTZ R111, R158, -R111, R237 ;  /* 0x8000006f9e6f7223 */ /* 0x000fe200000100ed */
[----:B------:R-:W-:Y:S01]  /*f700*/  FMUL.FTZ R144, R123, R21 ;  /* 0x000000157b907220 */ /* 0x000fe20000410000 */
[----:B------:R-:W-:Y:S01]  /*f710*/  FMUL.FTZ R206, R75, R128 ;  /* 0x000000804bce7220 */ /* 0x000fe20000410000 */
[C---:B------:R-:W-:Y:S01]  /*f720*/  FMUL.FTZ R70, R197.reuse, UR15 ;  /* 0x0000000fc5467c20 */ /* 0x040fe20008410000 */
[----:B------:R-:W-:Y:S01]  /*f730*/  FMUL.FTZ R197, R197, R27 ;  /* 0x0000001bc5c57220 */ /* 0x000fe20000410000 */
[-C--:B------:R-:W-:Y:S01]  /*f740*/  FFMA.FTZ R110, -R109, R108.reuse, R238 ;  /* 0x0000006c6d6e7223 */ /* 0x080fe200000101ee */
[----:B------:R-:W-:Y:S01]  /*f750*/  FMUL.FTZ R128, R184, R125 ;  /* 0x0000007db8807220 */ /* 0x000fe20000410000 */
[----:B------:R-:W-:Y:S01]  /*f760*/  FFMA.FTZ R108, R113, -R108, R96 ;  /* 0x8000006c716c7223 */ /* 0x000fe20000010060 */
[----:B------:R-:W-:Y:S01]  /*f770*/  FMUL.FTZ R141, R102, R22 ;  /* 0x00000016668d7220 */ /* 0x000fe20000410000 */
[----:B------:R-:W-:Y:S01]  /*f780*/  FMUL.FTZ R146, R161, R21 ;  /* 0x00000015a1927220 */ /* 0x000fe20000410000 */
[----:B------:R-:W-:Y:S01]  /*f790*/  FMUL.FTZ R125, R111, R144 ;  /* 0x000000906f7d7220 */ /* 0x000fe20000410000 */
[----:B------:R-:W-:Y:S01]  /*f7a0*/  FMUL.FTZ R208, R75, R126 ;  /* 0x0000007e4bd07220 */ /* 0x000fe20000410000 */
[C---:B------:R-:W-:Y:S01]  /*f7b0*/  FFMA.FTZ R126, R199.reuse, UR14, R70 ;  /* 0x0000000ec77e7c23 */ /* 0x040fe20008010046 */
[----:B------:R-:W-:Y:S01]  /*f7c0*/  FFMA.FTZ R121, -R186, R121, R223 ;  /* 0x00000079ba797223 */ /* 0x000fe200000101df */
[----:B------:R-:W-:Y:S01]  /*f7d0*/  FMUL.FTZ R199, R199, R27 ;  /* 0x0000001bc7c77220 */ /* 0x000fe20000410000 */
[----:B------:R-:W-:Y:S01]  /*f7e0*/  FMUL.FTZ R70, R184, R197 ;  /* 0x000000c5b8467220 */ /* 0x000fe20000410000 */
[----:B------:R-:W-:Y:S01]  /*f7f0*/  FMUL.FTZ R147, R104, R22 ;  /* 0x0000001668937220 */ /* 0x000fe20000410000 */
[----:B------:R-:W-:Y:S01]  /*f800*/  FMUL.FTZ R151, R108, R141 ;  /* 0x0000008d6c977220 */ /* 0x000fe20000410000 */
[----:B------:R-:W-:Y:S01]  /*f810*/  FFMA.FTZ R125, R112, R146, R125 ;  /* 0x00000092707d7223 */ /* 0x000fe2000001007d */
[----:B------:R-:W-:Y:S01]  /*f820*/  FMUL.FTZ R118, R59, R149 ;  /* 0x000000953b767220 */ /* 0x000fe20000410000 */
[----:B------:R-:W-:Y:S01]  /*f830*/  FFMA.FTZ R149, R121, R199, R70 ;  /* 0x000000c779957223 */ /* 0x000fe20000010046 */
[----:B------:R-:W-:Y:S01]  /*f840*/  FFMA.FTZ R70, R110, R147, R151 ;  /* 0x000000936e467223 */ /* 0x000fe20000010097 */
[----:B------:R-:W-:Y:S01]  /*f850*/  FADD.FTZ R125, RZ, R125 ;  /* 0x0000007dff7d7221 */ /* 0x000fe20000010000 */
[----:B------:R-:W-:Y:S01]  /*f860*/  FMUL.FTZ R124, R44, R23 ;  /* 0x000000172c7c7220 */ /* 0x000fe20000410000 */
[----:B------:R-:W-:Y:S01]  /*f870*/  FMUL.FTZ R122, R62, R203 ;  /* 0x000000cb3e7a7220 */ /* 0x000fe20000410000 */
[----:B------:R0:W-:Y:S01]  /*f880*/  STS [R71+0x10bc], R118 ;  /* 0x0010bc7647007388 */ /* 0x0001e20000000800 */
[-C--:B------:R-:W-:Y:S01]  /*f890*/  FMUL.FTZ R120, R47, R24.reuse ;  /* 0x000000182f787220 */ /* 0x080fe20000410000 */
[----:B------:R-:W-:Y:S01]  /*f8a0*/  FADD.FTZ R51, R114, R51 ;  /* 0x0000003372337221 */ /* 0x000fe20000010000 */
[----:B------:R-:W-:Y:S01]  /*f8b0*/  FMUL.FTZ R151, R119, R23 ;  /* 0x0000001777977220 */ /* 0x000fe20000410000 */
[----:B------:R-:W-:Y:S01]  /*f8c0*/  FMUL.FTZ R114, R56, R199 ;  /* 0x000000c738727220 */ /* 0x000fe20000410000 */
[----:B------:R1:W-:Y:S01]  /*f8d0*/  STS [R71+0x10c4], R122 ;  /* 0x0010c47a47007388 */ /* 0x0003e20000000800 */
[----:B------:R-:W-:Y:S01]  /*f8e0*/  FADD.FTZ R40, R163, R40 ;  /* 0x00000028a3287221 */ /* 0x000fe20000010000 */
[----:B------:R-:W-:Y:S01]  /*f8f0*/  FMUL.FTZ R159, R108, R147 ;  /* 0x000000936c9f7220 */ /* 0x000fe20000410000 */
[----:B------:R-:W-:Y:S01]  /*f900*/  FMUL.FTZ R153, R187, R23 ;  /* 0x00000017bb997220 */ /* 0x000fe20000410000 */
[----:B------:R-:W-:Y:S01]  /*f910*/  FMUL.FTZ R155, R191, R24 ;  /* 0x00000018bf9b7220 */ /* 0x000fe20000410000 */
[----:B0-----:R-:W-:Y:S01]  /*f920*/  FADD.FTZ R118, R125, R70 ;  /* 0x000000467d767221 */ /* 0x001fe20000010000 */
[-C--:B------:R-:W-:Y:S01]  /*f930*/  FFMA.FTZ R70, -R160, R124.reuse, R97 ;  /* 0x0000007ca0467223 */ /* 0x080fe20000010161 */
[----:B------:R-:W-:Y:S01]  /*f940*/  FFMA.FTZ R124, R162, -R124, R239 ;  /* 0x8000007ca27c7223 */ /* 0x000fe200000100ef */
[----:B------:R-:W-:Y:S01]  /*f950*/  FMUL.FTZ R125, R111, R146 ;  /* 0x000000926f7d7220 */ /* 0x000fe20000410000 */
[----:B------:R0:W-:Y:S01]  /*f960*/  STS [R71+0x10b0], R114 ;  /* 0x0010b07247007388 */ /* 0x0001e20000000800 */
[-C--:B-1----:R-:W-:Y:S01]  /*f970*/  FFMA.FTZ R122, -R115, R120.reuse, R234 ;  /* 0x00000078737a7223 */ /* 0x082fe200000101ea */
[----:B------:R-:W-:Y:S01]  /*f980*/  FFMA.FTZ R120, R117, -R120, R242 ;  /* 0x8000007875787223 */ /* 0x000fe200000100f2 */
[----:B------:R-:W-:Y:S01]  /*f990*/  FFMA.FTZ R125, R112, R144, -R125 ;  /* 0x00000090707d7223 */ /* 0x000fe2000001087d */
[----:B------:R-:W-:Y:S01]  /*f9a0*/  FMUL.FTZ R163, R124, R151 ;  /* 0x000000977ca37220 */ /* 0x000fe20000410000 */
[----:B------:R-:W-:Y:S01]  /*f9b0*/  FMUL.FTZ R157, R193, R24 ;  /* 0x00000018c19d7220 */ /* 0x000fe20000410000 */
[----:B------:R-:W-:Y:S01]  /*f9c0*/  FMUL.FTZ R165, R120, R155 ;  /* 0x0000009b78a57220 */ /* 0x000fe20000410000 */
[----:B------:R-:W-:Y:S01]  /*f9d0*/  FADD.FTZ R125, RZ, R125 ;  /* 0x0000007dff7d7221 */ /* 0x000fe20000010000 */
[----:B------:R-:W-:Y:S01]  /*f9e0*/  FFMA.FTZ R163, R70, R153, R163 ;  /* 0x0000009946a37223 */ /* 0x000fe200000100a3 */
[----:B------:R-:W-:Y:S01]  /*f9f0*/  FMUL.FTZ R148, R184, R199 ;  /* 0x000000c7b8947220 */ /* 0x000fe20000410000 */
[----:B0-----:R-:W-:Y:S01]  /*fa00*/  FFMA.FTZ R114, R110, R141, -R159 ;  /* 0x0000008d6e727223 */ /* 0x001fe2000001089f */
[----:B------:R-:W-:Y:S01]  /*fa10*/  FMUL.FTZ R159, R124, R153 ;  /* 0x000000997c9f7220 */ /* 0x000fe20000410000 */
[----:B------:R-:W-:Y:S01]  /*fa20*/  FADD.FTZ R118, R118, R163 ;  /* 0x000000a376767221 */ /* 0x000fe20000010000 */
[----:B------:R-:W-:Y:S01]  /*fa30*/  FFMA.FTZ R165, R122, R157, R165 ;  /* 0x0000009d7aa57223 */ /* 0x000fe200000100a5 */
[----:B------:R-:W-:Y:S01]  /*fa40*/  FADD.FTZ R114, R125, R114 ;  /* 0x000000727d727221 */ /* 0x000fe20000010000 */
[----:B------:R-:W-:Y:S01]  /*fa50*/  FFMA.FTZ R159, R70, R151, -R159 ;  /* 0x00000097469f7223 */ /* 0x000fe2000001089f */
[----:B------:R-:W-:Y:S01]  /*fa60*/  FMUL.FTZ R125, R50, R25 ;  /* 0x00000019327d7220 */ /* 0x000fe20000410000 */
[----:B------:R-:W-:Y:S01]  /*fa70*/  FADD.FTZ R165, R118, R165 ;  /* 0x000000a576a57221 */ /* 0x000fe20000010000 */
[----:B------:R-:W-:Y:S01]  /*fa80*/  FMUL.FTZ R130, R56, R197 ;  /* 0x000000c538827220 */ /* 0x000fe20000410000 */
[----:B------:R-:W-:Y:S01]  /*fa90*/  FADD.FTZ R159, R114, R159 ;  /* 0x0000009f729f7221 */ /* 0x000fe20000010000 */
[-C--:B------:R-:W-:Y:S01]  /*faa0*/  FFMA.FTZ R118, R182, -R125.reuse, R227 ;  /* 0x8000007db6767223 */ /* 0x080fe200000100e3 */
[----:B------:R-:W-:Y:S01]  /*fab0*/  FFMA.FTZ R114, -R164, R125, R233 ;  /* 0x0000007da4727223 */ /* 0x000fe200000101e9 */
[----:B------:R-:W-:Y:S01]  /*fac0*/  FMUL.FTZ R125, R120, R157 ;  /* 0x0000009d787d7220 */ /* 0x000fe20000410000 */
[----:B------:R-:W-:Y:S01]  /*fad0*/  FMUL.FTZ R150, R53, R26 ;  /* 0x0000001a35967220 */ /* 0x000fe20000410000 */
[----:B------:R-:W-:Y:S01]  /*fae0*/  FFMA.FTZ R148, R121, R197, -R148 ;  /* 0x000000c579947223 */ /* 0x000fe20000010894 */
[----:B------:R-:W-:Y:S01]  /*faf0*/  FMUL.FTZ R163, R135, R25 ;  /* 0x0000001987a37220 */ /* 0x000fe20000410000 */
[----:B------:R-:W-:Y:S01]  /*fb00*/  FFMA.FTZ R121, R121, R126, R128 ;  /* 0x0000007e79797223 */ /* 0x000fe20000010080 */
[----:B------:R0:W-:Y:S01]  /*fb10*/  STS [R71+0x10b4], R130 ;  /* 0x0010b48247007388 */ /* 0x0001e20000000800 */
[----:B------:R-:W-:Y:S01]  /*fb20*/  FFMA.FTZ R126, R122, R155, -R125 ;  /* 0x0000009b7a7e7223 */ /* 0x000fe2000001087d */
[-C--:B------:R-:W-:Y:S01]  /*fb30*/  FFMA.FTZ R152, R131, -R150.reuse, R228 ;  /* 0x8000009683987223 */ /* 0x080fe200000100e4 */
[----:B------:R-:W-:Y:S01]  /*fb40*/  FFMA.FTZ R125, -R137, R150, R226 ;  /* 0x00000096897d7223 */ /* 0x000fe200000101e2 */
[----:B------:R-:W-:Y:S01]  /*fb50*/  FMUL.FTZ R183, R107, R25 ;  /* 0x000000196bb77220 */ /* 0x000fe20000410000 */
[-C--:B------:R-:W-:Y:S01]  /*fb60*/  FMUL.FTZ R150, R195, R26.reuse ;  /* 0x0000001ac3967220 */ /* 0x080fe20000410000 */
[----:B------:R-:W-:Y:S01]  /*fb70*/  FADD.FTZ R126, R159, R126 ;  /* 0x0000007e9f7e7221 */ /* 0x000fe20000010000 */
[----:B------:R-:W-:Y:S01]  /*fb80*/  FMUL.FTZ R154, R145, R26 ;  /* 0x0000001a919a7220 */ /* 0x000fe20000410000 */
[----:B------:R-:W-:Y:S01]  /*fb90*/  FMUL.FTZ R185, R118, R183 ;  /* 0x000000b776b97220 */ /* 0x000fe20000410000 */
[----:B------:R-:W-:Y:S01]  /*fba0*/  FMUL.FTZ R159, R152, R150 ;  /* 0x00000096989f7220 */ /* 0x000fe20000410000 */
[----:B0-----:R-:W-:Y:S01]  /*fbb0*/  FMUL.FTZ R130, R131, R145 ;  /* 0x0000009183827220 */ /* 0x001fe20000410000 */
[-C--:B------:R-:W-:Y:S01]  /*fbc0*/  FMUL.FTZ R131, R118, R163.reuse ;  /* 0x000000a376837220 */ /* 0x080fe20000410000 */
[----:B------:R-:W-:Y:S01]  /*fbd0*/  FFMA.FTZ R128, R114, R163, R185 ;  /* 0x000000a372807223 */ /* 0x000fe200000100b9 */
[-C--:B------:R-:W-:Y:S01]  /*fbe0*/  FMUL.FTZ R156, R152, R154.reuse ;  /* 0x0000009a989c7220 */ /* 0x080fe20000410000 */
[----:B------:R-:W-:Y:S01]  /*fbf0*/  FFMA.FTZ R184, R125, R154, -R159 ;  /* 0x0000009a7db87223 */ /* 0x000fe2000001089f */
[----:B------:R-:W-:Y:S01]  /*fc00*/  FFMA.FTZ R131, R114, R183, -R131 ;  /* 0x000000b772837223 */ /* 0x000fe20000010883 */
[----:B------:R-:W-:Y:S01]  /*fc10*/  FADD.FTZ R165, R165, R128 ;  /* 0x00000080a5a57221 */ /* 0x000fe20000010000 */
[-C--:B------:R-:W-:Y:S01]  /*fc20*/  FFMA.FTZ R156, R125, R150.reuse, R156 ;  /* 0x000000967d9c7223 */ /* 0x080fe2000001009c */
        /* <DEDUP_REMOVED lines=25> */
[----:B------:R-:W-:Y:S01]  /*fdc0*/  FMUL.FTZ R128, R195, UR15 ;  /* 0x0000000fc3807c20 */ /* 0x000fe20008410000 */
[----:B0-----:R-:W-:Y:S01]  /*fdd0*/  FADD.FTZ R148, R134, R101 ;  /* 0x0000006586947221 */ /* 0x001fe20000010000 */
[----:B------:R0:W-:Y:S01]  /*fde0*/  STS [R71+0x1098], R136 ;  /* 0x0010988847007388 */ /* 0x0001e20000000800 */
[----:B------:R-:W-:Y:S01]  /*fdf0*/  FADD.FTZ R150, R103, R98 ;  /* 0x0000006267967221 */ /* 0x000fe20000010000 */
[----:B------:R-:W-:Y:S01]  /*fe00*/  FMUL.FTZ R134, R44, R151 ;  /* 0x000000972c867220 */ /* 0x000fe20000410000 */
[----:B------:R-:W-:Y:S01]  /*fe10*/  FADD.FTZ R99, R148, R99 ;  /* 0x0000006394637221 */ /* 0x000fe20000010000 */
[----:B------:R-:W-:Y:S01]  /*fe20*/  FMUL.FTZ R98, R41, R147 ;  /* 0x0000009329627220 */ /* 0x000fe20000410000 */
[----:B------:R-:W-:Y:S01]  /*fe30*/  FADD.FTZ R150, R150, R105 ;  /* 0x0000006996967221 */ /* 0x000fe20000010000 */
[----:B------:R-:W-:Y:S01]  /*fe40*/  STS [R71+0x10ec], R208 ;  /* 0x0010ecd047007388 */ /* 0x000fe20000000800 */
[----:B------:R-:W-:Y:S01]  /*fe50*/  FFMA.FTZ R130, R137, R195, R130 ;  /* 0x000000c389827223 */ /* 0x000fe20000010082 */
[----:B------:R-:W-:Y:S01]  /*fe60*/  FFMA.FTZ R137, R145, UR14, -R128 ;  /* 0x0000000e91897c23 */ /* 0x000fe20008010880 */
[----:B------:R-:W-:Y:S01]  /*fe70*/  FADD.FTZ R133, R150, R133 ;  /* 0x0000008596857221 */ /* 0x000fe20000010000 */
[----:B0-----:R-:W-:Y:S01]  /*fe80*/  FADD.FTZ R136, R99, R106 ;  /* 0x0000006a63887221 */ /* 0x001fe20000010000 */
[----:B------:R-:W-:Y:S01]  /*fe90*/  FMUL.FTZ R106, R41, R141 ;  /* 0x0000008d296a7220 */ /* 0x000fe20000410000 */
[----:B------:R-:W-:Y:S01]  /*fea0*/  STS [R71+0x10cc], R190 ;  /* 0x0010ccbe47007388 */ /* 0x000fe20000000800 */
[----:B------:R-:W-:Y:S01]  /*feb0*/  FADD.FTZ R133, R133, R138 ;  /* 0x0000008a85857221 */ /* 0x000fe20000010000 */
[----:B------:R-:W-:Y:S01]  /*fec0*/  FADD.FTZ R136, R136, R143 ;  /* 0x0000008f88887221 */ /* 0x000fe20000010000 */
[----:B------:R-:W-:Y:S01]  /*fed0*/  LEA.HI R157, R100, R3, RZ, 0x1b ;  /* 0x00000003649d7211 */ /* 0x000fe200078fd8ff */
[----:B------:R-:W-:Y:S01]  /*fee0*/  STS [R71+0x10ac], R154 ;  /* 0x0010ac9a47007388 */ /* 0x000fe20000000800 */
[----:B------:R-:W-:Y:S01]  /*fef0*/  FADD.FTZ R43, R204, R43 ;  /* 0x0000002bcc2b7221 */ /* 0x000fe20000010000 */
[----:B------:R-:W-:Y:S01]  /*ff00*/  FADD.FTZ R139, R136, R139 ;  /* 0x0000008b888b7221 */ /* 0x000fe20000010000 */
[----:B------:R-:W-:Y:S01]  /*ff10*/  FMUL.FTZ R126, R152, R137 ;  /* 0x00000089987e7220 */ /* 0x000fe20000410000 */
[----:B------:R0:W-:Y:S01]  /*ff20*/  STS [R71+0x10a4], R142 ;  /* 0x0010a48e47007388 */ /* 0x0001e20000000800 */
[----:B------:R-:W-:Y:S01]  /*ff30*/  FADD.FTZ R99, R133, R236 ;  /* 0x000000ec85637221 */ /* 0x000fe20000010000 */
[----:B------:R-:W-:Y:S01]  /*ff40*/  IADD3 R100, PT, PT, R3, 0x20, RZ ;  /* 0x0000002003647810 */ /* 0x000fe20007ffe0ff */
[----:B------:R-:W-:Y:S01]  /*ff50*/  FMUL.FTZ R128, R145, UR15 ;  /* 0x0000000f91807c20 */ /* 0x000fe20008410000 */
[----:B------:R1:W-:Y:S01]  /*ff60*/  STS [R71+0x109c], R140 ;  /* 0x00109c8c47007388 */ /* 0x0003e20000000800 */
[----:B------:R-:W-:Y:S01]  /*ff70*/  IADD3 R136, PT, PT, R3, 0xa0, RZ ;  /* 0x000000a003887810 */ /* 0x000fe20007ffe0ff */
[----:B------:R-:W-:Y:S01]  /*ff80*/  FADD.FTZ R48, R205, R48 ;  /* 0x00000030cd307221 */ /* 0x000fe20000010000 */
[C---:B------:R-:W-:Y:S01]  /*ff90*/  IADD3 R138, PT, PT, R3.reuse, 0xc0, RZ ;  /* 0x000000c0038a7810 */ /* 0x040fe20007ffe0ff */
[----:B------:R2:W-:Y:S01]  /*ffa0*/  STS [R71+0x1090], R132 ;  /* 0x0010908447007388 */ /* 0x0005e20000000800 */
[----:B------:R-:W-:Y:S01]  /*ffb0*/  IADD3 R150, PT, PT, R3, 0x180, RZ ;  /* 0x0000018003967810 */ /* 0x000fe20007ffe0ff */
[----:B------:R-:W-:Y:S01]  /*ffc0*/  FADD.FTZ R42, R207, R42 ;  /* 0x0000002acf2a7221 */ /* 0x000fe20000010000 */
[C---:B0-----:R-:W-:Y:S01]  /*ffd0*/  IADD3 R142, PT, PT, R3.reuse, 0x100, RZ ;  /* 0x00000100038e7810 */ /* 0x041fe20007ffe0ff */
[----:B------:R0:W-:Y:S01]  /*ffe0*/  STS [R71+0x1094], R134 ;  /* 0x0010948647007388 */ /* 0x0001e20000000800 */
[----:B------:R-:W-:Y:S01]  /*fff0*/  IADD3 R154, PT, PT, R3, 0x1c0, RZ ;  /* 0x000001c0039a7810 */ /* 0x000fe20007ffe0ff */
[----:B------:R-:W-:Y:S01]  /*10000*/  FFMA.FTZ R128, R195, UR14, R128 ;  /* 0x0000000ec3807c23 */ /* 0x000fe20008010080 */
[C---:B-1----:R-:W-:Y:S01]  /*10010*/  IADD3 R140, PT, PT, R3.reuse, 0xe0, RZ ;  /* 0x000000e0038c7810 */ /* 0x042fe20007ffe0ff */
[----:B------:R1:W-:Y:S01]  /*10020*/  STS [R71+0x1088], R98 ;  /* 0x0010886247007388 */ /* 0x0003e20000000800 */
[----:B------:R-:W-:Y:S01]  /*10030*/  IADD3 R148, PT, PT, R3, 0x160, RZ ;  /* 0x0000016003947810 */ /* 0x000fe20007ffe0ff */
[----:B------:R-:W-:Y:S01]  /*10040*/  FMUL.FTZ R96, R95, -R96 ;  /* 0x800000605f607220 */ /* 0x000fe20000410000 */
[C---:B--2---:R-:W-:Y:S01]  /*10050*/  IADD3 R132, PT, PT, R3.reuse, 0x40, RZ ;  /* 0x0000004003847810 */ /* 0x044fe20007ffe0ff */
[----:B------:R2:W-:Y:S01]  /*10060*/  STS [R71+0x108c], R106 ;  /* 0x00108c6a47007388 */ /* 0x0005e20000000800 */
[----:B------:R-:W-:Y:S01]  /*10070*/  IADD3 R152, PT, PT, R3, 0x1a0, RZ ;  /* 0x000001a003987810 */ /* 0x000fe20007ffe0ff */
[----:B------:R-:W-:Y:S01]  /*10080*/  FMUL.FTZ R226, R169, R226 ;  /* 0x000000e2a9e27220 */ /* 0x000fe20000410000 */
[C---:B0-----:R-:W-:Y:S01]  /*10090*/  IADD3 R134, PT, PT, R3.reuse, 0x60, RZ ;  /* 0x0000006003867810 */ /* 0x041fe20007ffe0ff */
[----:B------:R0:W-:Y:S01]  /*100a0*/  STS [R71+0x1080], R146 ;  /* 0x0010809247007388 */ /* 0x0001e20000000800 */
[----:B------:R-:W-:Y:S01]  /*100b0*/  IADD3 R184, PT, PT, R3, 0x1e0, RZ ;  /* 0x000001e003b87810 */ /* 0x000fe20007ffe0ff */
[----:B-1----:R-:W-:Y:S01]  /*100c0*/  FADD.FTZ R98, R139, R240 ;  /* 0x000000f08b627221 */ /* 0x002fe20000010000 */
[C---:B------:R-:W-:Y:S01]  /*100d0*/  IADD3 R186, PT, PT, R3.reuse, 0x220, RZ ;  /* 0x0000022003ba7810 */ /* 0x040fe20007ffe0ff */
[----:B------:R1:W-:Y:S01]  /*100e0*/  STS [R71+0x1084], R144 ;  /* 0x0010849047007388 */ /* 0x0003e20000000800 */
[----:B------:R-:W-:Y:S01]  /*100f0*/  IADD3 R188, PT, PT, R3, 0x240, RZ ;  /* 0x0000024003bc7810 */ /* 0x000fe20007ffe0ff */
[----:B------:R-:W-:Y:S01]  /*10100*/  FMUL.FTZ R234, R167, R234 ;  /* 0x000000eaa7ea7220 */ /* 0x000fe20000410000 */
[----:B--2---:R-:W-:Y:S01]  /*10110*/  IADD3 R106, PT, PT, R3, 0x80, RZ ;  /* 0x00000080036a7810 */ /* 0x004fe20007ffe0ff */
[----:B------:R-:W-:Y:S01]  /*10120*/  FMUL.FTZ R222, R171, R222 ;  /* 0x000000deabde7220 */ /* 0x000fe20000410000 */
[----:B------:R-:W-:Y:S01]  /*10130*/  IADD3 R190, PT, PT, R3, 0x260, RZ ;  /* 0x0000026003be7810 */ /* 0x000fe20007ffe0ff */
[----:B------:R-:W-:Y:S01]  /*10140*/  FMUL.FTZ R224, R171, -R224 ;  /* 0x800000e0abe07220 */ /* 0x000fe20000410000 */
[----:B0-----:R-:W-:Y:S01]  /*10150*/  IADD3 R146, PT, PT, R3, 0x140, RZ ;  /* 0x0000014003927810 */ /* 0x001fe20007ffe0ff */
[----:B------:R-:W-:Y:S01]  /*10160*/  FMUL.FTZ R220, R177, R220 ;  /* 0x000000dcb1dc7220 */ /* 0x000fe20000410000 */
[----:B------:R-:W-:Y:S01]  /*10170*/  IADD3 R192, PT, PT, R3, 0x280, RZ ;  /* 0x0000028003c07810 */ /* 0x000fe20007ffe0ff */
[----:B------:R-:W-:Y:S01]  /*10180*/  FMUL.FTZ R210, R179, R210 ;  /* 0x000000d2b3d27220 */ /* 0x000fe20000410000 */
[----:B-1----:R-:W-:Y:S01]  /*10190*/  IADD3 R144, PT, PT, R3, 0x120, RZ ;  /* 0x0000012003907810 */ /* 0x002fe20007ffe0ff */
[----:B------:R-:W-:Y:S01]  /*101a0*/  FMUL.FTZ R238, R95, R238 ;  /* 0x000000ee5fee7220 */ /* 0x000fe20000410000 */
[----:B------:R-:W-:Y:S01]  /*101b0*/  IADD3 R194, PT, PT, R3, 0x2a0, RZ ;  /* 0x000002a003c27810 */ /* 0x000fe20007ffe0ff */
        /* <DEDUP_REMOVED lines=8> */
[----:B------:R-:W-:Y:S01]  /*10240*/  FMUL.FTZ R218, R177, -R218 ;  /* 0x800000dab1da7220 */ /* 0x000fe20000410000 */
[----:B------:R-:W-:Y:S01]  /*10250*/  IADD3 R204, PT, PT, R3, 0x340, RZ ;  /* 0x0000034003cc7810 */ /* 0x000fe20007ffe0ff */
[----:B------:R-:W-:Y:S01]  /*10260*/  FMUL.FTZ R214, R179, -R214 ;  /* 0x800000d6b3d67220 */ /* 0x000fe20000410000 */
[----:B------:R-:W-:Y:S01]  /*10270*/  IADD3 R206, PT, PT, R3, 0x360, RZ ;  /* 0x0000036003ce7810 */ /* 0x000fe20007ffe0ff */
[----:B------:R-:W-:Y:S01]  /*10280*/  FMUL.FTZ R216, R181, R216 ;  /* 0x000000d8b5d87220 */ /* 0x000fe20000410000 */
        /* <DEDUP_REMOVED lines=31> */
[----:B------:R-:W-:Y:S01]  /*10480*/  LEA.HI R105, R208, R3, RZ, 0x1b ;  /* 0x00000003d0697211 */ /* 0x000fe200078fd8ff */
[----:B------:R-:W-:Y:S01]  /*10490*/  FMUL.FTZ R208, R94, -R237 ;  /* 0x800000ed5ed07220 */ /* 0x000fe20000410000 */
        /* <DEDUP_REMOVED lines=42> */
[----:B------:R-:W0:Y:S01]  /*10740*/  LDS R188, [R148+0x1480] ;  /* 0x0014800094bc7984 */ /* 0x000e220000000800 */
[----:B------:R-:W-:Y:S01]  /*10750*/  LEA R103, R236, UR30, 0x2 ;  /* 0x0000001eec677c11 */ /* 0x000fe2000f8e10ff */
[----:B------:R-:W-:Y:S01]  /*10760*/  FMUL.FTZ R236, R166, R97 ;  /* 0x00000061a6ec7220 */ /* 0x000fe20000410000 */
[----:B------:R-:W-:Y:S01]  /*10770*/  LEA R101, R240, UR30, 0x2 ;  /* 0x0000001ef0657c11 */ /* 0x000fe2000f8e10ff */
[----:B------:R-:W0:Y:S01]  /*10780*/  LDS R186, [R147+0x1500] ;  /* 0x0015000093ba7984 */ /* 0x000e220000000800 */
[----:B------:R-:W-:Y:S01]  /*10790*/  LEA R100, R244, UR30, 0x2 ;  /* 0x0000001ef4647c11 */ /* 0x000fe2000f8e10ff */
[----:B------:R-:W-:Y:S01]  /*107a0*/  FMUL.FTZ R240, R166, -R239 ;  /* 0x800000efa6f07220 */ /* 0x000fe20000410000 */
        /* <DEDUP_REMOVED lines=33> */
[----:B-1----:R-:W-:-:S03]  /*109c0*/  FMUL.FTZ R208, R168, -R227 ;  /* 0x800000e3a8d07220 */ /* 0x002fc60000410000 */
[----:B------:R1:W-:Y:S01]  /*109d0*/  STS [R71+0x2120], R206 ;  /* 0x002120ce47007388 */ /* 0x0003e20000000800 */
[----:B--2---:R-:W-:-:S03]  /*109e0*/  FMUL.FTZ R96, R170, R223 ;  /* 0x000000dfaa607220 */ /* 0x004fc60000410000 */
[----:B------:R2:W-:Y:S01]  /*109f0*/  STS [R71+0x2124], R208 ;  /* 0x002124d047007388 */ /* 0x0005e20000000800 */
[----:B-----5:R-:W-:-:S03]  /*10a00*/  FMUL.FTZ R226, R175, R229 ;  /* 0x000000e5afe27220 */ /* 0x020fc60000410000 */
[----:B------:R5:W-:Y:S01]  /*10a10*/  STS [R71+0x2130], R96 ;  /* 0x0021306047007388 */ /* 0x000be20000000800 */
[----:B-1----:R-:W-:-:S03]  /*10a20*/  FMUL.FTZ R206, R172, R219 ;  /* 0x000000dbacce7220 */ /* 0x002fc60000410000 */
[----:B------:R1:W-:Y:S01]  /*10a30*/  STS [R71+0x2118], R234 ;  /* 0x002118ea47007388 */ /* 0x0003e20000000800 */
[----:B--2---:R-:W-:-:S03]  /*10a40*/  FMUL.FTZ R208, R172, -R221 ;  /* 0x800000ddacd07220 */ /* 0x004fc60000410000 */
[----:B------:R2:W-:Y:S01]  /*10a50*/  STS [R71+0x2140], R206 ;  /* 0x002140ce47007388 */ /* 0x0005e20000000800 */
[----:B-----5:R-:W-:-:S03]  /*10a60*/  FMUL.FTZ R96, R175, -R231 ;  /* 0x800000e7af607220 */ /* 0x020fc60000410000 */
[----:B------:R5:W-:Y:S01]  /*10a70*/  STS [R71+0x2144], R208 ;  /* 0x002144d047007388 */ /* 0x000be20000000800 */
[----:B-1----:R-:W-:-:S03]  /*10a80*/  FMUL.FTZ R234, R170, -R225 ;  /* 0x800000e1aaea7220 */ /* 0x002fc60000410000 */
[----:B------:R1:W-:Y:S01]  /*10a90*/  STS [R71+0x2154], R96 ;  /* 0x0021546047007388 */ /* 0x0003e20000000800 */
[----:B--2---:R-:W-:-:S03]  /*10aa0*/  FMUL.FTZ R206, R178, R213 ;  /* 0x000000d5b2ce7220 */ /* 0x004fc60000410000 */
[----:B------:R2:W-:Y:S01]  /*10ab0*/  STS [R71+0x2138], R222 ;  /* 0x002138de47007388 */ /* 0x0005e20000000800 */
[----:B-----5:R-:W-:-:S03]  /*10ac0*/  FMUL.FTZ R208, R135, UR15 ;  /* 0x0000000f87d07c20 */ /* 0x020fc60008410000 */
[----:B------:R5:W-:Y:S01]  /*10ad0*/  STS [R71+0x2160], R206 ;  /* 0x002160ce47007388 */ /* 0x000be20000000800 */
[C---:B-1----:R-:W-:Y:S01]  /*10ae0*/  FMUL.FTZ R96, R107.reuse, UR15 ;  /* 0x0000000f6b607c20 */ /* 0x042fe20008410000 */
[----:B------:R-:W-:Y:S02]  /*10af0*/  FFMA.FTZ R223, R107, UR14, -R208 ;  /* 0x0000000e6bdf7c23 */ /* 0x000fe400080108d0 */
[----:B------:R1:W-:Y:S01]  /*10b00*/  STS [R71+0x213c], R224 ;  /* 0x00213ce047007388 */ /* 0x0003e20000000800 */
[----:B------:R-:W-:Y:S01]  /*10b10*/  FMUL.FTZ R208, R187, UR15 ;  /* 0x0000000fbbd07c20 */ /* 0x000fe20008410000 */
[----:B------:R-:W-:Y:S01]  /*10b20*/  FFMA.FTZ R221, R135, UR14, R96 ;  /* 0x0000000e87dd7c23 */ /* 0x000fe20008010060 */
[----:B--2---:R-:W-:Y:S01]  /*10b30*/  FMUL.FTZ R222, R178, -R217 ;  /* 0x800000d9b2de7220 */ /* 0x004fe20000410000 */
[----:B------:R2:W-:Y:S01]  /*10b40*/  STS [R71+0x2150], R226 ;  /* 0x002150e247007388 */ /* 0x0005e20000000800 */
[----:B------:R-:W-:Y:S01]  /*10b50*/  FMUL.FTZ R96, R119, UR15 ;  /* 0x0000000f77607c20 */ /* 0x000fe20008410000 */
[----:B-----5:R-:W0:Y:S03]  /*10b60*/  S2R R206, SR_LANEID ;  /* 0x0000000000ce7919 */ /* 0x020e260000000000 */
[----:B------:R-:W-:Y:S01]  /*10b70*/  FFMA.FTZ R213, R187, UR14, R96 ;  /* 0x0000000ebbd57c23 */ /* 0x000fe20008010060 */
[----:B-1----:R-:W-:Y:S01]  /*10b80*/  FMUL.FTZ R224, R180, R211 ;  /* 0x000000d3b4e07220 */ /* 0x002fe20000410000 */
[----:B------:R-:W-:Y:S01]  /*10b90*/  FMUL.FTZ R211, R104, UR15 ;  /* 0x0000000f68d37c20 */ /* 0x000fe20008410000 */
[----:B------:R1:W-:Y:S01]  /*10ba0*/  STS [R71+0x2158], R220 ;  /* 0x002158dc47007388 */ /* 0x0003e20000000800 */
[----:B------:R-:W-:Y:S01]  /*10bb0*/  FMUL.FTZ R96, R161, UR15 ;  /* 0x0000000fa1607c20 */ /* 0x000fe20008410000 */
[----:B--2---:R-:W-:Y:S01]  /*10bc0*/  FMUL.FTZ R226, R180, -R215 ;  /* 0x800000d7b4e27220 */ /* 0x004fe20000410000 */
[----:B------:R-:W-:Y:S01]  /*10bd0*/  FFMA.FTZ R215, R119, UR14, -R208 ;  /* 0x0000000e77d77c23 */ /* 0x000fe200080108d0 */
[----:B------:R2:W-:Y:S01]  /*10be0*/  STS [R71+0x2168], R210 ;  /* 0x002168d247007388 */ /* 0x0005e20000000800 */
[C---:B------:R-:W-:Y:S01]  /*10bf0*/  FMUL.FTZ R208, R123.reuse, UR15 ;  /* 0x0000000f7bd07c20 */ /* 0x040fe20008410000 */
[----:B------:R-:W-:Y:S01]  /*10c00*/  FFMA.FTZ R211, R102, UR14, -R211 ;  /* 0x0000000e66d37c23 */ /* 0x000fe200080108d3 */
[----:B------:R-:W-:Y:S01]  /*10c10*/  FFMA.FTZ R96, R123, UR14, -R96 ;  /* 0x0000000e7b607c23 */ /* 0x000fe20008010860 */
[----:B------:R-:W-:Y:S01]  /*10c20*/  STS [R71+0x2108], R238 ;  /* 0x002108ee47007388 */ /* 0x000fe20000000800 */
[----:B-1----:R-:W-:Y:S01]  /*10c30*/  FMUL.FTZ R220, R181, -R212 ;  /* 0x800000d4b5dc7220 */ /* 0x002fe20000410000 */
[----:B------:R-:W-:-:S02]  /*10c40*/  FMUL.FTZ R212, R193, UR15 ;  /* 0x0000000fc1d47c20 */ /* 0x000fc40008410000 */
[----:B------:R-:W-:Y:S01]  /*10c50*/  STS [R71+0x2110], R236 ;  /* 0x002110ec47007388 */ /* 0x000fe20000000800 */
[C---:B--2---:R-:W-:Y:S01]  /*10c60*/  FMUL.FTZ R210, R191.reuse, UR15 ;  /* 0x0000000fbfd27c20 */ /* 0x044fe20008410000 */
        /* <DEDUP_REMOVED lines=14> */
[----:B------:R1:W-:Y:S02]  /*10d50*/  STS [R71+0x217c], R220 ;  /* 0x00217cdc47007388 */ /* 0x0003e40000000800 */
[----:B-1----:R-:W-:Y:S01]  /*10d60*/  FFMA.FTZ R71, R161, UR14, R208 ;  /* 0x0000000ea1477c23 */ /* 0x002fe200080100d0 */
[----:B------:R-:W-:Y:S06]  /*10d70*/  BAR.SYNC.DEFER_BLOCKING 0x0 ;  /* 0x0000000000007b1d */ /* 0x000fec0000010000 */
[----:B0--34-:R-:W-:Y:S05]  /*10d80*/  @!P2 BRA `(.L_x_13810) ;  /* 0x00000000000ca947 */ /* 0x019fea0003800000 */
[----:B------:R-:W0:Y:S04]  /*10d90*/  LDS R225, [R156+0x2100] ;  /* 0x002100009ce17984 */ /* 0x000e280000000800 */
[----:B------:R1:W-:Y:S04]  /*10da0*/  REDG.E.ADD.F32.FTZ.RN.STRONG.GPU desc[UR32][R64.64], R204 ;  /* 0x000000cc400079a6 */ /* 0x0003e8000c12f320 */
[----:B0-----:R1:W-:Y:S02]  /*10db0*/  REDG.E.ADD.F32.FTZ.RN.STRONG.GPU desc[UR32][R68.64], R225 ;  /* 0x000000e1440079a6 */ /* 0x0013e4000c12f320 */
.L_x_13810:
[----:B------:R-:W-:Y:S05]  /*10dc0*/  BSYNC.RECONVERGENT B0 ;  /* 0x0000000000007941 */ /* 0x000fea0003800200 */
.L_x_13809:
[----:B------:R-:W0:Y:S01]  /*10dd0*/  LDS R155, [R155+0x2180] ;  /* 0x002180009b9b7984 */ /* 0x000e220000000800 */
[----:B------:R-:W-:Y:S04]  /*10de0*/  BSSY.RECONVERGENT B0, `(.L_x_13811) ;  /* 0x0000004000007945 */ /* 0x000fe80003800200 */
[----:B------:R-:W-:Y:S05]  /*10df0*/  @!P3 BRA `(.L_x_13812) ;  /* 0x000000000008b947 */ /* 0x000fea0003800000 */
[----:B------:R2:W-:Y:S04]  /*10e00*/  REDG.E.ADD.F32.FTZ.RN.STRONG.GPU desc[UR32][R64.64+0x80], R202 ;  /* 0x000080ca400079a6 */ /* 0x0005e8000c12f320 */
[----:B0-----:R2:W-:Y:S02]  /*10e10*/  REDG.E.ADD.F32.FTZ.RN.STRONG.GPU desc[UR32][R68.64+0x80], R155 ;  /* 0x0000809b440079a6 */ /* 0x0015e4000c12f320 */
.L_x_13812:
[----:B------:R-:W-:Y:S05]  /*10e20*/  BSYNC.RECONVERGENT B0 ;  /* 0x0000000000007941 */ /* 0x000fea0003800200 */
.L_x_13811:
[----:B0-2---:R0:W2:Y:S01]  /*10e30*/  LDS R155, [R154+0x2200] ;  /* 0x002200009a9b7984 */ /* 0x0050a20000000800 */
        /* <DEDUP_REMOVED lines=9> */
.L_x_13814:
[----:B------:R-:W-:Y:S05]  /*10ed0*/  BSYNC.RECONVERGENT B0 ;  /* 0x0000000000007941 */ /* 0x000fea0003800200 */
.L_x_13813:
[----:B------:R-:W4:Y:S01]  /*10ee0*/  LDS R153, [R153+0x2280] ;  /* 0x0022800099997984 */ /* 0x000f220000000800 */
[----:B------:R-:W-:Y:S04]  /*10ef0*/  BSSY.RECONVERGENT B0, `(.L_x_13815) ;  /* 0x0000004000007945 */ /* 0x000fe80003800200 */
[----:B------:R-:W-:Y:S05]  /*10f00*/  @!P2 BRA `(.L_x_13816) ;  /* 0x000000000008a947 */ /* 0x000fea0003800000 */
[----:B------:R0:W-:Y:S04]  /*10f10*/  REDG.E.ADD.F32.FTZ.RN.STRONG.GPU desc[UR32][R64.64+0x180], R198 ;  /* 0x000180c6400079a6 */ /* 0x0001e8000c12f320 */
[----:B----4-:R0:W-:Y:S02]  /*10f20*/  REDG.E.ADD.F32.FTZ.RN.STRONG.GPU desc[UR32][R68.64+0x180], R153 ;  /* 0x00018099440079a6 */ /* 0x0101e4000c12f320 */
.L_x_13816:
[----:B------:R-:W-:Y:S05]  /*10f30*/  BSYNC.RECONVERGENT B0 ;  /* 0x0000000000007941 */ /* 0x000fea0003800200 */
.L_x_13815:
[----:B0---4-:R0:W4:Y:S01]  /*10f40*/  LDS R153, [R152+0x2300] ;  /* 0x0023000098997984 */ /* 0x0111220000000800 */
[----:B------:R-:W-:Y:S04]  /*10f50*/  BSSY.RECONVERGENT B0, `(.L_x_13817) ;  /* 0x0000004000007945 */ /* 0x000fe80003800200 */
[----:B------:R-:W-:Y:S05]  /*10f60*/  @!P3 BRA `(.L_x_13818) ;  /* 0x000000000008b947 */ /* 0x000fea0003800000 */
[----:B------:R0:W-:Y:S04]  /*10f70*/  REDG.E.ADD.F32.FTZ.RN.STRONG.GPU desc[UR32][R64.64+0x200], R196 ;  /* 0x000200c4400079a6 */ /* 0x0001e8000c12f320 */
[----:B----4-:R0:W-:Y:S02]  /*10f80*/  REDG.E.ADD.F32.FTZ.RN.STRONG.GPU desc[UR32][R68.64+0x200], R153 ;  /* 0x00020099440079a6 */ /* 0x0101e4000c12f320 */
.L_x_13818:
[----:B------:R-:W-:Y:S05]  /*10f90*/  BSYNC.RECONVERGENT B0 ;  /* 0x0000000000007941 */ /* 0x000fea0003800200 */
.L_x_13817:
[----:B------:R-:W0:Y:S01]  /*10fa0*/  LDS R151, [R151+0x2380] ;  /* 0x0023800097977984 */ /* 0x000e220000000800 */
[----:B------:R-:W-:Y:S04]  /*10fb0*/  BSSY.RECONVERGENT B0, `(.L_x_13819) ;  /* 0x0000004000007945 */ /* 0x000fe80003800200 */
[----:B------:R-:W-:Y:S05]  /*10fc0*/  @!P4 BRA `(.L_x_13820) ;  /* 0x000000000008c947 */ /* 0x000fea0003800000 */
[----:B------:R1:W-:Y:S04]  /*10fd0*/  REDG.E.ADD.F32.FTZ.RN.STRONG.GPU desc[UR32][R64.64+0x280], R194 ;  /* 0x000280c2400079a6 */ /* 0x0003e8000c12f320 */
[----:B0-----:R1:W-:Y:S02]  /*10fe0*/  REDG.E.ADD.F32.FTZ.RN.STRONG.GPU desc[UR32][R68.64+0x280], R151 ;  /* 0x00028097440079a6 */ /* 0x0013e4000c12f320 */
.L_x_13820:
[----:B------:R-:W-:Y:S05]  /*10ff0*/  BSYNC.RECONVERGENT B0 ;  /* 0x0000000000007941 */ /* 0x000fea0003800200 */
.L_x_13819:
[----:B01----:R0:W1:Y:S01]  /*11000*/  LDS R151, [R150+0x2400] ;  /* 0x0024000096977984 */ /* 0x0030620000000800 */
[----:B------:R-:W-:Y:S04]  /*11010*/  BSSY.RECONVERGENT B0, `(.L_x_13821) ;  /* 0x0000004000007945 */ /* 0x000fe80003800200 */
[----:B------:R-:W-:Y:S05]  /*11020*/  @!P5 BRA `(.L_x_13822) ;  /* 0x000000000008d947 */ /* 0x000fea0003800000 */
[----:B------:R0:W-:Y:S04]  /*11030*/  REDG.E.ADD.F32.FTZ.RN.STRONG.GPU desc[UR32][R64.64+0x300], R192 ;  /* 0x000300c0400079a6 */ /* 0x0001e8000c12f320 */
[----:B-1----:R0:W-:Y:S02]  /*11040*/  REDG.E.ADD.F32.FTZ.RN.STRONG.GPU desc[UR32][R68.64+0x300], R151 ;  /* 0x00030097440079a6 */ /* 0x0021e4000c12f320 */
.L_x_13822:
[----:B------:R-:W-:Y:S05]  /*11050*/  BSYNC.RECONVERGENT B0 ;  /* 0x0000000000007941 */ /* 0x000fea0003800200 */
.L_x_13821:
        /* <DEDUP_REMOVED lines=10> */
.L_x_13824:
[----:B------:R-:W-:Y:S05]  /*11100*/  BSYNC.RECONVERGENT B0 ;  /* 0x0000000000007941 */ /* 0x000fea0003800200 */
.L_x_13823:
[----:B0-----:R0:W0:Y:S01]  /*11110*/  LDS R149, [R148+0x2500] ;  /* 0x0025000094957984 */ /* 0x0010220000000800 */
[----:B------:R-:W-:Y:S04]  /*11120*/  BSSY.RECONVERGENT B0, `(.L_x_13825) ;  /* 0x0000004000007945 */ /* 0x000fe80003800200 */
[----:B------:R-:W-:Y:S05]  /*11130*/  @!P2 BRA `(.L_x_13826) ;  /* 0x000000000008a947 */ /* 0x000fea0003800000 */
[----:B------:R1:W-:Y:S04]  /*11140*/  REDG.E.ADD.F32.FTZ.RN.STRONG.GPU desc[UR32][R64.64+0x400], R188 ;  /* 0x000400bc400079a6 */ /* 0x0003e8000c12f320 */
[----:B0-----:R0:W-:Y:S02]  /*11150*/  REDG.E.ADD.F32.FTZ.RN.STRONG.GPU desc[UR32][R68.64+0x400], R149 ;  /* 0x00040095440079a6 */ /* 0x0011e4000c12f320 */
.L_x_13826:
[----:B------:R-:W-:Y:S05]  /*11160*/  BSYNC.RECONVERGENT B0 ;  /* 0x0000000000007941 */ /* 0x000fea0003800200 */
.L_x_13825:
[----:B------:R-:W0:Y:S01]  /*11170*/  LDS R147, [R147+0x2580] ;  /* 0x0025800093937984 */ /* 0x000e220000000800 */
[----:B------:R-:W-:Y:S04]  /*11180*/  BSSY.RECONVERGENT B0, `(.L_x_13827) ;  /* 0x0000004000007945 */ /* 0x000fe80003800200 */
[----:B------:R-:W-:Y:S05]  /*11190*/  @!P3 BRA `(.L_x_13828) ;  /* 0x000000000008b947 */ /* 0x000fea0003800000 */
[----:B------:R1:W-:Y:S04]  /*111a0*/  REDG.E.ADD.F32.FTZ.RN.STRONG.GPU desc[UR32][R64.64+0x480], R186 ;  /* 0x000480ba400079a6 */ /* 0x0003e8000c12f320 */
[----:B0-----:R0:W-:Y:S02]  /*111b0*/  REDG.E.ADD.F32.FTZ.RN.STRONG.GPU desc[UR32][R68.64+0x480], R147 ;  /* 0x00048093440079a6 */ /* 0x0011e4000c12f320 */
.L_x_13828:
[----:B------:R-:W-:Y:S05]  /*111c0*/  BSYNC.RECONVERGENT B0 ;  /* 0x0000000000007941 */ /* 0x000fea0003800200 */
.L_x_13827:
[----:B0-----:R0:W0:Y:S01]  /*111d0*/  LDS R147, [R146+0x2600] ;  /* 0x0026000092937984 */ /* 0x0010220000000800 */
[----:B------:R-:W-:Y:S04]  /*111e0*/  BSSY.RECONVERGENT B0, `(.L_x_13829) ;  /* 0x0000004000007945 */ /* 0x000fe80003800200 */
[----:B------:R-:W-:Y:S05]  /*111f0*/  @!P4 BRA `(.L_x_13830) ;  /* 0x000000000008c947 */ /* 0x000fea0003800000 */
[----:B------:R1:W-:Y:S04]  /*11200*/  REDG.E.ADD.F32.FTZ.RN.STRONG.GPU desc[UR32][R64.64+0x500], R184 ;  /* 0x000500b8400079a6 */ /* 0x0003e8000c12f320 */
[----:B0-----:R0:W-:Y:S02]  /*11210*/  REDG.E.ADD.F32.FTZ.RN.STRONG.GPU desc[UR32][R68.64+0x500], R147 ;  /* 0x00050093440079a6 */ /* 0x0011e4000c12f320 */
.L_x_13830:
[----:B------:R-:W-:Y:S05]  /*11220*/  BSYNC.RECONVERGENT B0 ;  /* 0x0000000000007941 */ /* 0x000fea0003800200 */
.L_x_13829:
[----:B------:R-:W0:Y:S01]  /*11230*/  LDS R145, [R145+0x2680] ;  /* 0x0026800091917984 */ /* 0x000e220000000800 */
[----:B------:R-:W-:Y:S04]  /*11240*/  BSSY.RECONVERGENT B0, `(.L_x_13831) ;  /* 0x0000004000007945 */ /* 0x000fe80003800200 */
[----:B------:R-:W-:Y:S05]  /*11250*/  @!P5 BRA `(.L_x_13832) ;  /* 0x000000000008d947 */ /* 0x000fea0003800000 */
[----:B------:R1:W-:Y:S04]  /*11260*/  REDG.E.ADD.F32.FTZ.RN.STRONG.GPU desc[UR32][R64.64+0x580], R251 ;  /* 0x000580fb400079a6 */ /* 0x0003e8000c12f320 */
[----:B0-----:R0:W-:Y:S02]  /*11270*/  REDG.E.ADD.F32.FTZ.RN.STRONG.GPU desc[UR32][R68.64+0x580], R145 ;  /* 0x00058091440079a6 */ /* 0x0011e4000c12f320 */
.L_x_13832:
[----:B------:R-:W-:Y:S05]  /*11280*/  BSYNC.RECONVERGENT B0 ;  /* 0x0000000000007941 */ /* 0x000fea0003800200 */
.L_x_13831:
        /* <DEDUP_REMOVED lines=10> */
.L_x_13834:
[----:B------:R-:W-:Y:S05]  /*11330*/  BSYNC.RECONVERGENT B0 ;  /* 0x0000000000007941 */ /* 0x000fea0003800200 */
.L_x_13833:
[----:B------:R-:W0:Y:S01]  /*11340*/  LDS R143, [R143+0x2780] ;  /* 0x002780008f8f7984 */ /* 0x000e220000000800 */
[----:B------:R-:W-:Y:S04]  /*11350*/  BSSY.RECONVERGENT B0, `(.L_x_13835) ;  /* 0x0000004000007945 */ /* 0x000fe80003800200 */
[----:B------:R-:W-:Y:S05]  /*11360*/  @!P2 BRA `(.L_x_13836) ;  /* 0x000000000008a947 */ /* 0x000fea0003800000 */
[----:B------:R1:W-:Y:S04]  /*11370*/  REDG.E.ADD.F32.FTZ.RN.STRONG.GPU desc[UR32][R64.64+0x680], R247 ;  /* 0x000680f7400079a6 */ /* 0x0003e8000c12f320 */
[----:B0-----:R0:W-:Y:S02]  /*11380*/  REDG.E.ADD.F32.FTZ.RN.STRONG.GPU desc[UR32][R68.64+0x680], R143 ;  /* 0x0006808f440079a6 */ /* 0x0011e4000c12f320 */
.L_x_13836:
[----:B------:R-:W-:Y:S05]  /*11390*/  BSYNC.RECONVERGENT B0 ;  /* 0x0000000000007941 */ /* 0x000fea0003800200 */
.L_x_13835:
[----:B0-----:R0:W0:Y:S01]  /*113a0*/  LDS R143, [R142+0x2800] ;  /* 0x002800008e8f7984 */ /* 0x0010220000000800 */
[----:B------:R-:W-:Y:S04]  /*113b0*/  BSSY.RECONVERGENT B0, `(.L_x_13837) ;  /* 0x0000004000007945 */ /* 0x000fe80003800200 */
[----:B------:R-:W-:Y:S05]  /*113c0*/  @!P3 BRA `(.L_x_13838) ;  /* 0x000000000008b947 */ /* 0x000fea0003800000 */
[----:B------:R1:W-:Y:S04]  /*113d0*/  REDG.E.ADD.F32.FTZ.RN.STRONG.GPU desc[UR32][R64.64+0x700], R245 ;  /* 0x000700f5400079a6 */ /* 0x0003e8000c12f320 */
[----:B0-----:R0:W-:Y:S02]  /*113e0*/  REDG.E.ADD.F32.FTZ.RN.STRONG.GPU desc[UR32][R68.64+0x700], R143 ;  /* 0x0007008f440079a6 */ /* 0x0011e4000c12f320 */
.L_x_13838:
[----:B------:R-:W-:Y:S05]  /*113f0*/  BSYNC.RECONVERGENT B0 ;  /* 0x0000000000007941 */ /* 0x000fea0003800200 */
.L_x_13837:
[----:B------:R-:W0:Y:S01]  /*11400*/  LDS R141, [R141+0x2880] ;  /* 0x002880008d8d7984 */ /* 0x000e220000000800 */
[----:B------:R-:W-:Y:S04]  /*11410*/  BSSY.RECONVERGENT B0, `(.L_x_13839) ;  /* 0x0000004000007945 */ /* 0x000fe80003800200 */
[----:B------:R-:W-:Y:S05]  /*11420*/  @!P4 BRA `(.L_x_13840) ;  /* 0x000000000008c947 */ /* 0x000fea0003800000 */
[----:B------:R1:W-:Y:S04]  /*11430*/  REDG.E.ADD.F32.FTZ.RN.STRONG.GPU desc[UR32][R64.64+0x780], R243 ;  /* 0x000780f3400079a6 */ /* 0x0003e8000c12f320 */
[----:B0-----:R0:W-:Y:S02]  /*11440*/  REDG.E.ADD.F32.FTZ.RN.STRONG.GPU desc[UR32][R68.64+0x780], R141 ;  /* 0x0007808d440079a6 */ /* 0x0011e4000c12f320 */
.L_x_13840:
[----:B------:R-:W-:Y:S05]  /*11450*/  BSYNC.RECONVERGENT B0 ;  /* 0x0000000000007941 */ /* 0x000fea0003800200 */
.L_x_13839:
[----:B------:R-:W0:Y:S01]  /*11460*/  LDS R157, [R157+0x2900] ;  /* 0x002900009d9d7984 */ /* 0x000e220000000800 */
[----:B------:R-:W-:Y:S04]  /*11470*/  BSSY.RECONVERGENT B0, `(.L_x_13841) ;  /* 0x0000004000007945 */ /* 0x000fe80003800200 */
[----:B------:R-:W-:Y:S05]  /*11480*/  @!P5 BRA `(.L_x_13842) ;  /* 0x000000000008d947 */ /* 0x000fea0003800000 */
[----:B------:R1:W-:Y:S04]  /*11490*/  REDG.E.ADD.F32.FTZ.RN.STRONG.GPU desc[UR32][R64.64+0x800], R237 ;  /* 0x000800ed400079a6 */ /* 0x0003e8000c12f320 */
[----:B0-----:R0:W-:Y:S02]  /*114a0*/  REDG.E.ADD.F32.FTZ.RN.STRONG.GPU desc[UR32][R68.64+0x800], R157 ;  /* 0x0008009d440079a6 */ /* 0x0011e4000c12f320 */
.L_x_13842:
[----:B------:R-:W-:Y:S05]  /*114b0*/  BSYNC.RECONVERGENT B0 ;  /* 0x0000000000007941 */ /* 0x000fea0003800200 */
.L_x_13841:
        /* <DEDUP_REMOVED lines=10> */
.L_x_13844:
[----:B------:R-:W-:Y:S05]  /*11560*/  BSYNC.RECONVERGENT B0 ;  /* 0x0000000000007941 */ /* 0x000fea0003800200 */
.L_x_13843:
[----:B------:R-:W0:Y:S01]  /*11570*/  LDS R139, [R139+0x2a00] ;  /* 0x002a00008b8b7984 */ /* 0x000e220000000800 */
[----:B------:R-:W-:Y:S04]  /*11580*/  BSSY.RECONVERGENT B0, `(.L_x_13845) ;  /* 0x0000004000007945 */ /* 0x000fe80003800200 */
[----:B------:R-:W-:Y:S05]  /*11590*/  @!P2 BRA `(.L_x_13846) ;  /* 0x000000000008a947 */ /* 0x000fea0003800000 */
[----:B------:R1:W-:Y:S04]  /*115a0*/  REDG.E.ADD.F32.FTZ.RN.STRONG.GPU desc[UR32][R64.64+0x900], R209 ;  /* 0x000900d1400079a6 */ /* 0x0003e8000c12f320 */
[----:B0-----:R0:W-:Y:S02]  /*115b0*/  REDG.E.ADD.F32.FTZ.RN.STRONG.GPU desc[UR32][R68.64+0x900], R139 ;  /* 0x0009008b440079a6 */ /* 0x0011e4000c12f320 */
.L_x_13846:
[----:B------:R-:W-:Y:S05]  /*115c0*/  BSYNC.RECONVERGENT B0 ;  /* 0x0000000000007941 */ /* 0x000fea0003800200 */
.L_x_13845:
[----:B0-----:R0:W0:Y:S01]  /*115d0*/  LDS R139, [R138+0x2a80] ;  /* 0x002a80008a8b7984 */ /* 0x0010220000000800 */
[----:B------:R-:W-:Y:S04]  /*115e0*/  BSSY.RECONVERGENT B0, `(.L_x_13847) ;  /* 0x0000004000007945 */ /* 0x000fe80003800200 */
[----:B------:R-:W-:Y:S05]  /*115f0*/  @!P3 BRA `(.L_x_13848) ;  /* 0x000000000008b947 */ /* 0x000fea0003800000 */
[----:B------:R1:W-:Y:S04]  /*11600*/  REDG.E.ADD.F32.FTZ.RN.STRONG.GPU desc[UR32][R64.64+0x980], R207 ;  /* 0x000980cf400079a6 */ /* 0x0003e8000c12f320 */
[----:B0-----:R0:W-:Y:S02]  /*11610*/  REDG.E.ADD.F32.FTZ.RN.STRONG.GPU desc[UR32][R68.64+0x980], R139 ;  /* 0x0009808b440079a6 */ /* 0x0011e4000c12f320 */
.L_x_13848:
[----:B------:R-:W-:Y:S05]  /*11620*/  BSYNC.RECONVERGENT B0 ;  /* 0x0000000000007941 */ /* 0x000fea0003800200 */
.L_x_13847:
[----:B------:R-:W0:Y:S01]  /*11630*/  LDS R137, [R137+0x2b00] ;  /* 0x002b000089897984 */ /* 0x000e220000000800 */
[----:B------:R-:W-:Y:S04]  /*11640*/  BSSY.RECONVERGENT B0, `(.L_x_13849) ;  /* 0x0000004000007945 */ /* 0x000fe80003800200 */
[----:B------:R-:W-:Y:S05]  /*11650*/  @!P4 BRA `(.L_x_13850) ;  /* 0x000000000008c947 */ /* 0x000fea0003800000 */
[----:B------:R1:W-:Y:S04]  /*11660*/  REDG.E.ADD.F32.FTZ.RN.STRONG.GPU desc[UR32][R64.64+0xa00], R205 ;  /* 0x000a00cd400079a6 */ /* 0x0003e8000c12f320 */
[----:B0-----:R0:W-:Y:S02]  /*11670*/  REDG.E.ADD.F32.FTZ.RN.STRONG.GPU desc[UR32][R68.64+0xa00], R137 ;  /* 0x000a0089440079a6 */ /* 0x0011e4000c12f320 */
.L_x_13850:
[----:B------:R-:W-:Y:S05]  /*11680*/  BSYNC.RECONVERGENT B0 ;  /* 0x0000000000007941 */ /* 0x000fea0003800200 */
.L_x_13849:
[----:B0-----:R0:W0:Y:S01]  /*11690*/  LDS R137, [R136+0x2b80] ;  /* 0x002b800088897984 */ /* 0x0010220000000800 */
[----:B------:R-:W-:Y:S04]  /*116a0*/  BSSY.RECONVERGENT B0, `(.L_x_13851) ;  /* 0x0000004000007945 */ /* 0x000fe80003800200 */
[----:B------:R-:W-:Y:S05]  /*116b0*/  @!P5 BRA `(.L_x_13852) ;  /* 0x000000000008d947 */ /* 0x000fea0003800000 */
[----:B------:R1:W-:Y:S04]  /*116c0*/  REDG.E.ADD.F32.FTZ.RN.STRONG.GPU desc[UR32][R64.64+0xa80], R203 ;  /* 0x000a80cb400079a6 */ /* 0x0003e8000c12f320 */
[----:B0-----:R0:W-:Y:S02]  /*116d0*/  REDG.E.ADD.F32.FTZ.RN.STRONG.GPU desc[UR32][R68.64+0xa80], R137 ;  /* 0x000a8089440079a6 */ /* 0x0011e4000c12f320 */
.L_x_13852:
[----:B------:R-:W-:Y:S05]  /*116e0*/  BSYNC.RECONVERGENT B0 ;  /* 0x0000000000007941 */ /* 0x000fea0003800200 */
.L_x_13851:
        /* <DEDUP_REMOVED lines=10> */
.L_x_13854:
[----:B------:R-:W-:Y:S05]  /*11790*/  BSYNC.RECONVERGENT B0 ;  /* 0x0000000000007941 */ /* 0x000fea0003800200 */
.L_x_13853:
[----:B------:R-:W0:Y:S01]  /*117a0*/  LDS R133, [R133+0x2c80] ;  /* 0x002c800085857984 */ /* 0x000e220000000800 */
[----:B------:R-:W-:Y:S04]  /*117b0*/  BSSY.RECONVERGENT B0, `(.L_x_13855) ;  /* 0x0000004000007945 */ /* 0x000fe80003800200 */
[----:B------:R-:W-:Y:S05]  /*117c0*/  @!P2 BRA `(.L_x_13856) ;  /* 0x000000000008a947 */ /* 0x000fea0003800000 */
[----:B------:R1:W-:Y:S04]  /*117d0*/  REDG.E.ADD.F32.FTZ.RN.STRONG.GPU desc[UR32][R64.64+0xb80], R199 ;  /* 0x000b80c7400079a6 */ /* 0x0003e8000c12f320 */
[----:B0-----:R0:W-:Y:S02]  /*117e0*/  REDG.E.ADD.F32.FTZ.RN.STRONG.GPU desc[UR32][R68.64+0xb80], R133 ;  /* 0x000b8085440079a6 */ /* 0x0011e4000c12f320 */
.L_x_13856:
[----:B------:R-:W-:Y:S05]  /*117f0*/  BSYNC.RECONVERGENT B0 ;  /* 0x0000000000007941 */ /* 0x000fea0003800200 */
.L_x_13855:
[----:B0-----:R0:W0:Y:S01]  /*11800*/  LDS R133, [R132+0x2d00] ;  /* 0x002d000084857984 */ /* 0x0010220000000800 */
[----:B------:R-:W-:Y:S04]  /*11810*/  BSSY.RECONVERGENT B0, `(.L_x_13857) ;  /* 0x0000004000007945 */ /* 0x000fe80003800200 */
[----:B------:R-:W-:Y:S05]  /*11820*/  @!P3 BRA `(.L_x_13858) ;  /* 0x000000000008b947 */ /* 0x000fea0003800000 */
[----:B------:R1:W-:Y:S04]  /*11830*/  REDG.E.ADD.F32.FTZ.RN.STRONG.GPU desc[UR32][R64.64+0xc00], R197 ;  /* 0x000c00c5400079a6 */ /* 0x0003e8000c12f320 */
[----:B0-----:R0:W-:Y:S02]  /*11840*/  REDG.E.ADD.F32.FTZ.RN.STRONG.GPU desc[UR32][R68.64+0xc00], R133 ;  /* 0x000c0085440079a6 */ /* 0x0011e4000c12f320 */
.L_x_13858:
[----:B------:R-:W-:Y:S05]  /*11850*/  BSYNC.RECONVERGENT B0 ;  /* 0x0000000000007941 */ /* 0x000fea0003800200 */
.L_x_13857:
[----:B------:R-:W0:Y:S01]  /*11860*/  LDS R131, [R131+0x2d80] ;  /* 0x002d800083837984 */ /* 0x000e220000000800 */
[----:B------:R-:W-:Y:S04]  /*11870*/  BSSY.RECONVERGENT B0, `(.L_x_13859) ;  /* 0x0000004000007945 */ /* 0x000fe80003800200 */
[----:B------:R-:W-:Y:S05]  /*11880*/  @!P4 BRA `(.L_x_13860) ;  /* 0x000000000008c947 */ /* 0x000fea0003800000 */
[----:B------:R1:W-:Y:S04]  /*11890*/  REDG.E.ADD.F32.FTZ.RN.STRONG.GPU desc[UR32][R64.64+0xc80], R195 ;  /* 0x000c80c3400079a6 */ /* 0x0003e8000c12f320 */
[----:B0-----:R0:W-:Y:S02]  /*118a0*/  REDG.E.ADD.F32.FTZ.RN.STRONG.GPU desc[UR32][R68.64+0xc80], R131 ;  /* 0x000c8083440079a6 */ /* 0x0011e4000c12f320 */
.L_x_13860:
[----:B------:R-:W-:Y:S05]  /*118b0*/  BSYNC.RECONVERGENT B0 ;  /* 0x0000000000007941 */ /* 0x000fea0003800200 */
.L_x_13859:
[----:B------:R-:W0:Y:S01]  /*118c0*/  LDS R129, [R129+0x2e00] ;  /* 0x002e000081817984 */ /* 0x000e220000000800 */
[----:B------:R-:W-:Y:S04]  /*118d0*/  BSSY.RECONVERGENT B0, `(.L_x_13861) ;  /* 0x0000004000007945 */ /* 0x000fe80003800200 */
[----:B------:R-:W-:Y:S05]  /*118e0*/  @!P5 BRA `(.L_x_13862) ;  /* 0x000000000008d947 */ /* 0x000fea0003800000 */
[----:B------:R1:W-:Y:S04]  /*118f0*/  REDG.E.ADD.F32.FTZ.RN.STRONG.GPU desc[UR32][R64.64+0xd00], R189 ;  /* 0x000d00bd400079a6 */ /* 0x0003e8000c12f320 */
[----:B0-----:R0:W-:Y:S02]  /*11900*/  REDG.E.ADD.F32.FTZ.RN.STRONG.GPU desc[UR32][R68.64+0xd00], R129 ;  /* 0x000d0081440079a6 */ /* 0x0011e4000c12f320 */
.L_x_13862:
[----:B------:R-:W-:Y:S05]  /*11910*/  BSYNC.RECONVERGENT B0 ;  /* 0x0000000000007941 */ /* 0x000fea0003800200 */
.L_x_13861:
        /* <DEDUP_REMOVED lines=10> */
.L_x_13864:
[----:B------:R-:W-:Y:S05]  /*119c0*/  BSYNC.RECONVERGENT B0 ;  /* 0x0000000000007941 */ /* 0x000fea0003800200 */
.L_x_13863:
[----:B------:R-:W0:Y:S01]  /*119d0*/  LDS R105, [R105+0x2f00] ;  /* 0x002f000069697984 */ /* 0x000e220000000800 */
[----:B------:R-:W-:Y:S04]  /*119e0*/  BSSY.RECONVERGENT B0, `(.L_x_13865) ;  /* 0x0000004000007945 */ /* 0x000fe80003800200 */
[----:B------:R-:W-:Y:S05]  /*119f0*/  @!P2 BRA `(.L_x_13866) ;  /* 0x000000000008a947 */ /* 0x000fea0003800000 */
[----:B------:R1:W-:Y:S04]  /*11a00*/  REDG.E.ADD.F32.FTZ.RN.STRONG.GPU desc[UR32][R64.64+0xe00], R183 ;  /* 0x000e00b7400079a6 */ /* 0x0003e8000c12f320 */
[----:B0-----:R0:W-:Y:S02]  /*11a10*/  REDG.E.ADD.F32.FTZ.RN.STRONG.GPU desc[UR32][R68.64+0xe00], R105 ;  /* 0x000e0069440079a6 */ /* 0x0011e4000c12f320 */
.L_x_13866:
[----:B------:R-:W-:Y:S05]  /*11a20*/  BSYNC.RECONVERGENT B0 ;  /* 0x0000000000007941 */ /* 0x000fea0003800200 */
.L_x_13865:
[----:B------:R-:W0:Y:S01]  /*11a30*/  LDS R103, [R103+0x2f80] ;  /* 0x002f800067677984 */ /* 0x000e220000000800 */
[----:B------:R-:W-:Y:S04]  /*11a40*/  BSSY.RECONVERGENT B0, `(.L_x_13867) ;  /* 0x0000004000007945 */ /* 0x000fe80003800200 */
[----:B------:R-:W-:Y:S05]  /*11a50*/  @!P3 BRA `(.L_x_13868) ;  /* 0x000000000008b947 */ /* 0x000fea0003800000 */
[----:B------:R1:W-:Y:S04]  /*11a60*/  REDG.E.ADD.F32.FTZ.RN.STRONG.GPU desc[UR32][R64.64+0xe80], R165 ;  /* 0x000e80a5400079a6 */ /* 0x0003e8000c12f320 */
[----:B0-----:R0:W-:Y:S02]  /*11a70*/  REDG.E.ADD.F32.FTZ.RN.STRONG.GPU desc[UR32][R68.64+0xe80], R103 ;  /* 0x000e8067440079a6 */ /* 0x0011e4000c12f320 */
.L_x_13868:
[----:B------:R-:W-:Y:S05]  /*11a80*/  BSYNC.RECONVERGENT B0 ;  /* 0x0000000000007941 */ /* 0x000fea0003800200 */
.L_x_13867:
[----:B------:R-:W0:Y:S01]  /*11a90*/  LDS R101, [R101+0x3000] ;  /* 0x0030000065657984 */ /* 0x000e220000000800 */
[----:B------:R-:W-:Y:S04]  /*11aa0*/  BSSY.RECONVERGENT B0, `(.L_x_13869) ;  /* 0x0000004000007945 */ /* 0x000fe80003800200 */
[----:B------:R-:W-:Y:S05]  /*11ab0*/  @!P4 BRA `(.L_x_13870) ;  /* 0x000000000008c947 */ /* 0x000fea0003800000 */
[----:B------:R1:W-:Y:S04]  /*11ac0*/  REDG.E.ADD.F32.FTZ.RN.STRONG.GPU desc[UR32][R64.64+0xf00], R163 ;  /* 0x000f00a3400079a6 */ /* 0x0003e8000c12f320 */
[----:B0-----:R0:W-:Y:S02]  /*11ad0*/  REDG.E.ADD.F32.FTZ.RN.STRONG.GPU desc[UR32][R68.64+0xf00], R101 ;  /* 0x000f0065440079a6 */ /* 0x0011e4000c12f320 */
.L_x_13870:
[----:B------:R-:W-:Y:S05]  /*11ae0*/  BSYNC.RECONVERGENT B0 ;  /* 0x0000000000007941 */ /* 0x000fea0003800200 */
.L_x_13869:
[----:B0-----:R0:W0:Y:S01]  /*11af0*/  LDS R101, [R100+0x3080] ;  /* 0x0030800064657984 */ /* 0x0010220000000800 */
[----:B------:R-:W-:Y:S04]  /*11b00*/  BSSY.RECONVERGENT B0, `(.L_x_13871) ;  /* 0x0000004000007945 */ /* 0x000fe80003800200 */
[----:B------:R-:W-:Y:S05]  /*11b10*/  @!P5 BRA `(.L_x_13872) ;  /* 0x000000000008d947 */ /* 0x000fea0003800000 */
[----:B------:R1:W-:Y:S04]  /*11b20*/  REDG.E.ADD.F32.FTZ.RN.STRONG.GPU desc[UR32][R64.64+0xf80], R159 ;  /* 0x000f809f400079a6 */ /* 0x0003e8000c12f320 */
[----:B0-----:R0:W-:Y:S02]  /*11b30*/  REDG.E.ADD.F32.FTZ.RN.STRONG.GPU desc[UR32][R68.64+0xf80], R101 ;  /* 0x000f8065440079a6 */ /* 0x0011e4000c12f320 */
.L_x_13872:
[----:B------:R-:W-:Y:S05]  /*11b40*/  BSYNC.RECONVERGENT B0 ;  /* 0x0000000000007941 */ /* 0x000fea0003800200 */
.L_x_13871:
[----:B-1-3--:R-:W1:Y:S01]  /*11b50*/  SHFL.DOWN PT, R64, R99, 0x1, 0x1f ;  /* 0x08201f0063407f89 */ /* 0x00ae6200000e0000 */
[----:B------:R-:W-:Y:S01]  /*11b60*/  ISETP.GT.AND P2, PT, R206, 0x1e, PT ;  /* 0x0000001ece00780c */ /* 0x000fe20003f44270 */
[----:B------:R-:W-:Y:S01]  /*11b70*/  FFMA.FTZ R126, R125, R128, R126 ;  /* 0x000000807d7e7223 */ /* 0x000fe2000001007e */
[----:B------:R-:W-:Y:S01]  /*11b80*/  FMUL.FTZ R219, R120, R219 ;  /* 0x000000db78db7220 */ /* 0x000fe20000410000 */
[----:B------:R-:W3:Y:S01]  /*11b90*/  SHFL.DOWN PT, R65, R98, 0x1, 0x1f ;  /* 0x08201f0062417f89 */ /* 0x000ee200000e0000 */
[----:B------:R-:W-:Y:S01]  /*11ba0*/  ISETP.NE.AND P3, PT, R206, RZ, PT ;  /* 0x000000ffce00720c */ /* 0x000fe20003f65270 */
[----:B------:R-:W-:Y:S01]  /*11bb0*/  FMUL.FTZ R107, R182, R107 ;  /* 0x0000006bb66b7220 */ /* 0x000fe20000410000 */
[----:B------:R-:W-:Y:S01]  /*11bc0*/  ISETP.NE.AND P4, PT, R241, RZ, PT ;  /* 0x000000fff100720c */ /* 0x000fe20003f85270 */
        /* <DEDUP_REMOVED lines=24> */
[----:B------:R-:W-:Y:S01]  /*11d50*/  FFMA.FTZ R67, R41, R102, R110 ;  /* 0x0000006629437223 */ /* 0x000fe2000001006e */
[----:B------:R-:W3:Y:S01]  /*11d60*/  SHFL.DOWN PT, R65, R98, 0x2, 0x1f ;  /* 0x08401f0062417f89 */ /* 0x000ee200000e0000 */
[----:B------:R-:W-:Y:S01]  /*11d70*/  FFMA.FTZ R112, R37, R123, R112 ;  /* 0x0000007b25707223 */ /* 0x000fe20000010070 */
[----:B------:R-:W-:Y:S01]  /*11d80*/  BSSY.RECONVERGENT B0, `(.L_x_13873) ;  /* 0x000002f000007945 */ /* 0x000fe20003800200 */
[----:B------:R-:W-:Y:S01]  /*11d90*/  FFMA.FTZ R83, R130, R26, R83 ;  /* 0x0000001a82537223 */ /* 0x000fe20000010053 */
[----:B------:R-:W-:Y:S01]  /*11da0*/  FADD.FTZ R52, R121, R52 ;  /* 0x0000003479347221 */ /* 0x000fe20000010000 */
[----:B------:R-:W-:Y:S01]  /*11db0*/  FFMA.FTZ R82, R107, R25, R82 ;  /* 0x000000196b527223 */ /* 0x000fe20000010052 */
        /* <DEDUP_REMOVED lines=20> */
[----:B0-----:R-:W0:Y:S01]  /*11f00*/  SHFL.DOWN PT, R68, R99, 0x10, 0x1f ;  /* 0x0a001f0063447f89 */ /* 0x001e2200000e0000 */
[----:B------:R-:W-:Y:S01]  /*11f10*/  FFMA.FTZ R65, R53, R130, R126 ;  /* 0x0000008235417223 */ /* 0x000fe2000001007e */
[----:B------:R-:W-:Y:S01]  /*11f20*/  FFMA.FTZ R64, R115, R193, R64 ;  /* 0x000000c173407223 */ /* 0x000fe20000010040 */
[----:B------:R-:W-:Y:S01]  /*11f30*/  ISETP.GT.AND P2, PT, R206, 0xf, PT ;  /* 0x0000000fce00780c */ /* 0x000fe20003f44270 */
[----:B------:R-:W1:Y:S01]  /*11f40*/  SHFL.DOWN PT, R69, R98, 0x10, 0x1f ;  /* 0x0a001f0062457f89 */ /* 0x000e6200000e0000 */
[----:B------:R-:W-:Y:S01]  /*11f50*/  FADD.FTZ R54, R65, R54 ;  /* 0x0000003641367221 */ /* 0x000fe20000010000 */
[----:B------:R-:W-:Y:S01]  /*11f60*/  FFMA.FTZ R81, R64, R24, R81 ;  /* 0x0000001840517223 */ /* 0x000fe20000010051 */
[----:B------:R-:W-:-:S04]  /*11f70*/  FFMA.FTZ R122, R47, R64, R122 ;  /* 0x000000402f7a7223 */ /* 0x000fc8000001007a */
[----:B------:R-:W-:Y:S01]  /*11f80*/  FADD.FTZ R57, R122, R57 ;  /* 0x000000397a397221 */ /* 0x000fe20000010000 */
[----:B0-----:R-:W-:Y:S01]  /*11f90*/  FADD.FTZ R64, R99, R68 ;  /* 0x0000004463407221 */ /* 0x001fe20000010000 */
[----:B-1----:R-:W-:-:S05]  /*11fa0*/  FADD.FTZ R65, R98, R69 ;  /* 0x0000004562417221 */ /* 0x002fca0000010000 */
[----:B------:R0:W-:Y:S02]  /*11fb0*/  @!P3 STS.64 [UR30+0x3188], R64 ;  /* 0x00318840ff00b988 */ /* 0x0001e40008000a1e */
        /* <DEDUP_REMOVED lines=11> */
.L_x_13874:
[----:B------:R-:W-:Y:S05]  /*12070*/  BSYNC.RECONVERGENT B0 ;  /* 0x0000000000007941 */ /* 0x000fea0003800200 */
.L_x_13873:
[----:B------:R-:W-:-:S04]  /*12080*/  UIADD3 UR6, UPT, UPT, UR6, 0x1, URZ ;  /* 0x0000000106067890 */ /* 0x000fc8000fffe0ff */
[----:B------:R-:W-:-:S09]  /*12090*/  UISETP.GE.AND UP0, UPT, UR6, UR46, UPT ;  /* 0x0000002e0600728c */ /* 0x000fd2000bf06270 */
[----:B------:R-:W-:Y:S05]  /*120a0*/  BRA.U !UP0, `(.L_x_13875) ;  /* 0xffffff5508307547 */ /* 0x000fea000b83ffff */
.L_x_13795:
[C---:B------:R-:W-:Y:S01]  /*120b0*/  LOP3.LUT R22, R3.reuse, 0x1f, RZ, 0xc0, !PT ;  /* 0x0000001f03167812 */ /* 0x040fe200078ec0ff */
[----:B------:R-:W-:Y:S01]  /*120c0*/  BAR.SYNC.DEFER_BLOCKING 0x0 ;  /* 0x0000000000007b1d */ /* 0x000fe20000010000 */
[----:B------:R-:W-:Y:S01]  /*120d0*/  SHF.L.U32 R3, R3, 0x4, RZ ;  /* 0x0000000403037819 */ /* 0x000fe200000006ff */
[----:B------:R-:W-:Y:S01]  /*120e0*/  UIMAD UR10, UR20, -0x200, UR10 ;  /* 0xfffffe00140a78a4 */ /* 0x000fe2000f8e020a */
[----:B------:R-:W-:Y:S02]  /*120f0*/  MOV R24, UR22 ;  /* 0x0000001600187c02 */ /* 0x000fe40008000f00 */
[----:B------:R-:W-:Y:S01]  /*12100*/  LOP3.LUT R21, R22, 0x3e00, R3, 0xf8, !PT ;  /* 0x00003e0016157812 */ /* 0x000fe200078ef803 */
[----:B------:R-:W-:Y:S01]  /*12110*/  UIADD3 UR10, UPT, UPT, UR10, 0x200, URZ ;  /* 0x000002000a0a7890 */ /* 0x000fe2000fffe0ff */
        /* <DEDUP_REMOVED lines=10> */
[----:B0-----:R-:W-:Y:S02]  /*121c0*/  PRMT R64, RZ, 0x7610, R64 ;  /* 0x00007610ff407816 */ /* 0x001fe40000000040 */
        /* <DEDUP_REMOVED lines=21> */
[----:B------:R-:W1:Y:S01]  /*12320*/  LDCU.64 UR34, c[0x0][0x500] ;  /* 0x0000a000ff2277ac */ /* 0x000e620008000a00 */
[----:B------:R-:W-:Y:S02]  /*12330*/  ISETP.GE.AND P2, PT, R36, UR10, PT ;  /* 0x0000000a24007c0c */ /* 0x000fe4000bf46270 */
[----:B------:R-:W-:Y:S01]  /*12340*/  ISETP.GE.AND P3, PT, R35, UR10, PT ;  /* 0x0000000a23007c0c */ /* 0x000fe2000bf66270 */
[----:B------:R-:W-:Y:S01]  /*12350*/  USHF.L.U32 UR6, UR20, 0x9, URZ ;  /* 0x0000000914067899 */ /* 0x000fe200080006ff */
[----:B------:R-:W-:Y:S01]  /*12360*/  ISETP.GE.AND P4, PT, R33, UR10, PT ;  /* 0x0000000a21007c0c */ /* 0x000fe2000bf86270 */
[----:B------:R-:W-:Y:S01]  /*12370*/  UMOV UR7, URZ ;  /* 0x000000ff00077c82 */ /* 0x000fe20008000000 */
[C---:B------:R-:W-:Y:S01]  /*12380*/  LOP3.LUT R34, R21.reuse, 0x80, RZ, 0xfc, !PT ;  /* 0x0000008015227812 */ /* 0x040fe200078efcff */
[----:B------:R-:W3:Y:S01]  /*12390*/  LDCU.64 UR36, c[0x0][0x550] ;  /* 0x0000aa00ff2477ac */ /* 0x000ee20008000a00 */
[----:B------:R-:W-:-:S02]  /*123a0*/  LOP3.LUT R3, R21, 0xa0, RZ, 0xfc, !PT ;  /* 0x000000a015037812 */ /* 0x000fc400078efcff */
[C---:B------:R-:W-:Y:S01]  /*123b0*/  LOP3.LUT R32, R21.reuse, 0xc0, RZ, 0xfc, !PT ;  /* 0x000000c015207812 */ /* 0x040fe200078efcff */
[----:B------:R-:W5:Y:S01]  /*123c0*/  @!P1 LDG.E.U16 R37, desc[UR32][R62.64] ;  /* 0x000000203e259981 */ /* 0x000f62000c1e1500 */
[C---:B------:R-:W-:Y:S02]  /*123d0*/  LOP3.LUT R31, R21.reuse, 0xe0, RZ, 0xfc, !PT ;  /* 0x000000e0151f7812 */ /* 0x040fe400078efcff */
[C---:B------:R-:W-:Y:S01]  /*123e0*/  LOP3.LUT R30, R21.reuse, 0x100, RZ, 0xfc, !PT ;  /* 0x00000100151e7812 */ /* 0x040fe200078efcff */
[----:B------:R-:W2:Y:S01]  /*123f0*/  @!P2 LDG.E.U16 R44, desc[UR32][R62.64+0x40] ;  /* 0x000040203e2ca981 */ /* 0x000ea2000c1e1500 */
[----:B------:R-:W-:Y:S02]  /*12400*/  ISETP.GE.AND P5, PT, R34, UR10, PT ;  /* 0x0000000a22007c0c */ /* 0x000fe4000bfa6270 */
[----:B------:R-:W-:Y:S01]  /*12410*/  LOP3.LUT R29, R21, 0x120, RZ, 0xfc, !PT ;  /* 0x00000120151d7812 */ /* 0x000fe200078efcff */
[----:B------:R-:W4:Y:S01]  /*12420*/  @!P3 LDG.E.U16 R41, desc[UR32][R62.64+0x80] ;  /* 0x000080203e29b981 */ /* 0x000f22000c1e1500 */
[----:B------:R-:W-:-:S02]  /*12430*/  ISETP.GE.AND P0, PT, R3, UR10, PT ;  /* 0x0000000a03007c0c */ /* 0x000fc4000bf06270 */
[----:B------:R-:W-:Y:S01]  /*12440*/  ISETP.GE.AND P1, PT, R32, UR10, PT ;  /* 0x0000000a20007c0c */ /* 0x000fe2000bf26270 */
[----:B------:R-:W3:Y:S01]  /*12450*/  @!P4 LDG.E.U16 R50, desc[UR32][R62.64+0xc0] ;  /* 0x0000c0203e32c981 */ /* 0x000ee2000c1e1500 */
        /* <DEDUP_REMOVED lines=28> */
[----:B--2---:R-:W-:Y:S04]  /*12620*/  STS.U16 [R5+0x40], R44 ;  /* 0x0000402c05007388 */ /* 0x004fe80000000400 */
[----:B----4-:R-:W-:Y:S04]  /*12630*/  STS.U16 [R6+0x80], R41 ;  /* 0x0000802906007388 */ /* 0x010fe80000000400 */
        /* <DEDUP_REMOVED lines=14> */
[----:B------:R-:W2:Y:S04]  /*12720*/  LDS.U16 R47, [R20+0x6] ;  /* 0x00000600142f7984 */ /* 0x000ea80000000400 */
[----:B------:R-:W3:Y:S04]  /*12730*/  LDS.U16 R41, [R20+0x2] ;  /* 0x0000020014297984 */ /* 0x000ee80000000400 */
[----:B------:R-:W4:Y:S04]  /*12740*/  LDS.U16 R44, [R20+0x4] ;  /* 0x00000400142c7984 */ /* 0x000f280000000400 */
[----:B------:R-:W5:Y:S04]  /*12750*/  LDS.U16 R37, [R20] ;  /* 0x0000000014257984 */ /* 0x000f680000000400 */
[----:B------:R-:W0:Y:S01]  /*12760*/  LDS.U16 R38, [R20+0xa] ;  /* 0x00000a0014267984 */ /* 0x000e220000000400 */
[----:B--2---:R-:W-:-:S02]  /*12770*/  HADD2.F32 R47, -RZ, R47.H0_H0 ;  /* 0x2000002fff2f7230 */ /* 0x004fc40000004100 */
[----:B---3--:R-:W-:-:S03]  /*12780*/  HADD2.F32 R41, -RZ, R41.H0_H0 ;  /* 0x20000029ff297230 */ /* 0x008fc60000004100 */
[----:B------:R-:W-:Y:S01]  /*12790*/  FADD.FTZ R47, R47, UR9 ;  /* 0x000000092f2f7e21 */ /* 0x000fe20008010000 */
[----:B----4-:R-:W-:Y:S02]  /*127a0*/  HADD2.F32 R44, -RZ, R44.H0_H0 ;  /* 0x2000002cff2c7230 */ /* 0x010fe40000004100 */
[----:B------:R-:W-:Y:S02]  /*127b0*/  FADD.FTZ R41, R41, UR9 ;  /* 0x0000000929297e21 */ /* 0x000fe40008010000 */
[----:B------:R-:W-:Y:S01]  /*127c0*/  FSETP.GTU.FTZ.AND P1, PT, R47, 20, PT ;  /* 0x41a000002f00780b */ /* 0x000fe20003f3c000 */
[----:B------:R-:W-:Y:S02]  /*127d0*/  FADD.FTZ R44, R44, UR9 ;  /* 0x000000092c2c7e21 */ /* 0x000fe40008010000 */
[----:B------:R-:W-:Y:S01]  /*127e0*/  FSETP.GTU.FTZ.AND P5, PT, R41, 20, PT ;  /* 0x41a000002900780b */ /* 0x000fe20003fbc000 */
[----:B-----5:R-:W-:Y:S02]  /*127f0*/  HADD2.F32 R37, -RZ, R37.H0_H0 ;  /* 0x20000025ff257230 */ /* 0x020fe40000004100 */
[----:B------:R-:W-:-:S03]  /*12800*/  FSETP.GTU.FTZ.AND P0, PT, R44, 20, PT ;  /* 0x41a000002c00780b */ /* 0x000fc60003f1c000 */
[----:B------:R-:W-:Y:S02]  /*12810*/  FADD.FTZ R50, R37, UR9 ;  /* 0x0000000925327e21 */ /* 0x000fe40008010000 */
[----:B------:R-:W-:Y:S02]  /*12820*/  LDS.U16 R37, [R20+0x8] ;  /* 0x0000080014257984 */ /* 0x000fe40000000400 */
[----:B------:R-:W-:Y:S01]  /*12830*/  @!P1 FMUL.FTZ R62, R47, -1.4426950216293334961 ;  /* 0xbfb8aa3b2f3e9820 */ /* 0x000fe20000410000 */
[----:B------:R-:W-:Y:S01]  /*12840*/  FSETP.GTU.FTZ.AND P4, PT, R50, 20, PT ;  /* 0x41a000003200780b */ /* 0x000fe20003f9c000 */
[----:B------:R-:W2:Y:S01]  /*12850*/  LDS.U16 R47, [R20+0x10] ;  /* 0x00001000142f7984 */ /* 0x000ea20000000400 */
[----:B------:R-:W-:-:S03]  /*12860*/  @!P5 FMUL.FTZ R56, R41, -1.4426950216293334961 ;  /* 0xbfb8aa3b2938d820 */ /* 0x000fc60000410000 */
[----:B------:R-:W-:Y:S01]  /*12870*/  LDS.U16 R41, [R20+0xc] ;  /* 0x00000c0014297984 */ /* 0x000fe20000000400 */
[----:B------:R-:W-:Y:S02]  /*12880*/  @!P0 FMUL.FTZ R59, R44, -1.4426950216293334961 ;  /* 0xbfb8aa3b2c3b8820 */ /* 0x000fe40000410000 */
[----:B------:R-:W3:Y:S01]  /*12890*/  @!P5 MUFU.EX2 R56, R56 ;  /* 0x000000380038d308 */ /* 0x000ee20000000800 */
[----:B------:R-:W4:Y:S04]  /*128a0*/  LDS.U16 R44, [R20+0xe] ;  /* 0x00000e00142c7984 */ /* 0x000f280000000400 */
[----:B------:R-:W-:-:S03]  /*128b0*/  @!P4 FMUL.FTZ R50, R50, -1.4426950216293334961 ;  /* 0xbfb8aa3b3232c820 */ /* 0x000fc60000410000 */
[----:B------:R-:W5:Y:S08]  /*128c0*/  @!P0 MUFU.EX2 R59, R59 ;  /* 0x0000003b003b8308 */ /* 0x000f700000000800 */
[----:B------:R1:W-:Y:S01]  /*128d0*/  @!P4 MUFU.EX2 R53, R50 ;  /* 0x000000320035c308 */ /* 0x0003e20000000800 */
[----:B---3--:R-:W-:Y:S01]  /*128e0*/  @!P5 FADD.FTZ R56, R56, 1 ;  /* 0x3f8000003838d421 */ /* 0x008fe20000010000 */
[----:B-1----:R-:W1:Y:S01]  /*128f0*/  LDS.U16 R50, [R20+0x12] ;  /* 0x0000120014327984 */ /* 0x002e620000000400 */
[----:B-----5:R-:W-:-:S05]  /*12900*/  @!P0 FADD.FTZ R59, R59, 1 ;  /* 0x3f8000003b3b8421 */ /* 0x020fca0000010000 */
[----:B------:R-:W3:Y:S01]  /*12910*/  @!P5 MUFU.RCP R63, R56 ;  /* 0x00000038003fd308 */ /* 0x000ee20000001000 */
[----:B0-----:R-:W-:-:S07]  /*12920*/  HADD2.F32 R38, -RZ, R38.H0_H0 ;  /* 0x20000026ff267230 */ /* 0x001fce0000004100 */
[----:B------:R-:W0:Y:S01]  /*12930*/  @!P1 MUFU.EX2 R62, R62 ;  /* 0x0000003e003e9308 */ /* 0x000e220000000800 */
[----:B------:R-:W-:-:S07]  /*12940*/  FADD.FTZ R38, R38, UR9 ;  /* 0x0000000926267e21 */ /* 0x000fce0008010000 */
[----:B------:R-:W5:Y:S01]  /*12950*/  @!P0 MUFU.RCP R59, R59 ;  /* 0x0000003b003b8308 */ /* 0x000f620000001000 */
[----:B--2---:R-:W-:Y:S01]  /*12960*/  HADD2.F32 R47, -RZ, R47.H0_H0 ;  /* 0x2000002fff2f7230 */ /* 0x004fe20000004100 */
[----:B------:R-:W-:Y:S01]  /*12970*/  FSETP.GTU.FTZ.AND P3, PT, R38, 20, PT ;  /* 0x41a000002600780b */ /* 0x000fe20003f7c000 */
[----:B---3--:R-:W-:Y:S01]  /*12980*/  @!P5 FMUL.FTZ R60, R60, R63 ;  /* 0x0000003f3c3cd220 */ /* 0x008fe20000410000 */
[----:B------:R-:W-:Y:S02]  /*12990*/  @!P4 FADD.FTZ R53, R53, 1 ;  /* 0x3f8000003535c421 */ /* 0x000fe40000010000 */
[----:B------:R-:W-:Y:S01]  /*129a0*/  FADD.FTZ R63, R47, UR9 ;  /* 0x000000092f3f7e21 */ /* 0x000fe20008010000 */
[----:B------:R-:W-:Y:S02]  /*129b0*/  HADD2.F32 R37, -RZ, R37.H0_H0 ;  /* 0x20000025ff257230 */ /* 0x000fe40000004100 */
[----:B0-----:R-:W-:Y:S01]  /*129c0*/  @!P1 FADD.FTZ R62, R62, 1 ;  /* 0x3f8000003e3e9421 */ /* 0x001fe20000010000 */
[----:B------:R0:W2:Y:S01]  /*129d0*/  @!P4 MUFU.RCP R64, R53 ;  /* 0x000000350040c308 */ /* 0x0000a20000001000 */
[----:B----4-:R-:W-:-:S02]  /*129e0*/  HADD2.F32 R44, -RZ, R44.H0_H0 ;  /* 0x2000002cff2c7230 */ /* 0x010fc40000004100 */
[----:B------:R-:W-:Y:S01]  /*129f0*/  FADD.FTZ R37, R37, UR9 ;  /* 0x0000000925257e21 */ /* 0x000fe20008010000 */
[----:B-----5:R-:W-:Y:S01]  /*12a00*/  @!P0 FMUL.FTZ R58, R58, R59 ;  /* 0x0000003b3a3a8220 */ /* 0x020fe20000410000 */
[----:B------:R-:W-:-:S03]  /*12a10*/  FSETP.GTU.FTZ.AND P0, PT, R63, 20, PT ;  /* 0x41a000003f00780b */ /* 0x000fc60003f1c000 */
[----:B------:R-:W3:Y:S01]  /*12a20*/  @!P1 MUFU.RCP R62, R62 ;  /* 0x0000003e003e9308 */ /* 0x000ee20000001000 */
[----:B------:R-:W-:Y:S01]  /*12a30*/  HADD2.F32 R41, -RZ, R41.H0_H0 ;  /* 0x20000029ff297230 */ /* 0x000fe20000004100 */
[----:B------:R-:W-:Y:S01]  /*12a40*/  FSETP.GTU.FTZ.AND P2, PT, R37, 20, PT ;  /* 0x41a000002500780b */ /* 0x000fe20003f5c000 */
[----:B------:R-:W-:Y:S01]  /*12a50*/  @!P3 FMUL.FTZ R38, R38, -1.4426950216293334961 ;  /* 0xbfb8aa3b2626b820 */ /* 0x000fe20000410000 */
[----:B-1----:R-:W-:Y:S02]  /*12a60*/  HADD2.F32 R50, -RZ, R50.H0_H0 ;  /* 0x20000032ff327230 */ /* 0x002fe40000004100 */
[----:B------:R-:W-:Y:S01]  /*12a70*/  FADD.FTZ R56, R44, UR9 ;  /* 0x000000092c387e21 */ /* 0x000fe20008010000 */
[----:B0-----:R-:W-:Y:S02]  /*12a80*/  FADD.FTZ R53, R41, UR9 ;  /* 0x0000000929357e21 */ /* 0x001fe40008010000 */
[----:B------:R-:W0:Y:S01]  /*12a90*/  @!P3 MUFU.EX2 R41, R38 ;  /* 0x000000260029b308 */ /* 0x000e220000000800 */
[----:B------:R-:W-:Y:S01]  /*12aa0*/  FADD.FTZ R59, R50, UR9 ;  /* 0x00000009323b7e21 */ /* 0x000fe20008010000 */
[----:B------:R-:W-:Y:S01]  /*12ab0*/  FSETP.GTU.FTZ.AND P5, PT, R56, 20, PT ;  /* 0x41a000003800780b */ /* 0x000fe20003fbc000 */
[----:B------:R-:W-:Y:S01]  /*12ac0*/  @!P0 FMUL.FTZ R50, R63, -1.4426950216293334961 ;  /* 0xbfb8aa3b3f328820 */ /* 0x000fe20000410000 */
[----:B--2---:R-:W-:Y:S01]  /*12ad0*/  @!P4 FMUL.FTZ R61, R61, R64 ;  /* 0x000000403d3dc220 */ /* 0x004fe20000410000 */
[----:B------:R-:W-:Y:S01]  /*12ae0*/  FSETP.GTU.FTZ.AND P4, PT, R53, 20, PT ;  /* 0x41a000003500780b */ /* 0x000fe20003f9c000 */
[----:B------:R-:W-:Y:S01]  /*12af0*/  @!P2 FMUL.FTZ R37, R37, -1.4426950216293334961 ;  /* 0xbfb8aa3b2525a820 */ /* 0x000fe20000410000 */
[----:B---3--:R-:W-:-:S02]  /*12b00*/  @!P1 FMUL.FTZ R57, R57, R62 ;  /* 0x0000003e39399220 */ /* 0x008fc40000410000 */
[----:B------:R-:W1:Y:S01]  /*12b10*/  @!P0 MUFU.EX2 R50, R50 ;  /* 0x0000003200328308 */ /* 0x000e620000000800 */
[----:B------:R-:W-:-:S05]  /*12b20*/  FSETP.GTU.FTZ.AND P1, PT, R59, 20, PT ;  /* 0x41a000003b00780b */ /* 0x000fca0003f3c000 */
[----:B------:R-:W-:Y:S02]  /*12b30*/  @!P5 FMUL.FTZ R47, R56, -1.4426950216293334961 ;  /* 0xbfb8aa3b382fd820 */ /* 0x000fe40000410000 */
[----:B------:R-:W2:Y:S01]  /*12b40*/  @!P2 MUFU.EX2 R37, R37 ;  /* 0x000000250025a308 */ /* 0x000ea20000000800 */
[----:B0-----:R-:W-:Y:S01]  /*12b50*/  @!P3 FADD.FTZ R41, R41, 1 ;  /* 0x3f8000002929b421 */ /* 0x001fe20000010000 */
[----:B------:R-:W-:-:S04]  /*12b60*/  @!P4 FMUL.FTZ R44, R53, -1.4426950216293334961 ;  /* 0xbfb8aa3b352cc820 */ /* 0x000fc80000410000 */
[----:B------:R-:W-:Y:S02]  /*12b70*/  @!P1 FMUL.FTZ R53, R59, -1.4426950216293334961 ;  /* 0xbfb8aa3b3b359820 */ /* 0x000fe40000410000 */
[----:B------:R-:W0:Y:S01]  /*12b80*/  @!P5 MUFU.EX2 R47, R47 ;  /* 0x0000002f002fd308 */ /* 0x000e220000000800 */
[----:B-1----:R-:W-:-:S07]  /*12b90*/  @!P0 FADD.FTZ R50, R50, 1 ;  /* 0x3f80000032328421 */ /* 0x002fce0000010000 */
[----:B------:R-:W1:Y:S01]  /*12ba0*/  @!P3 MUFU.RCP R41, R41 ;  /* 0x000000290029b308 */ /* 0x000e620000001000 */
[----:B--2---:R-:W-:Y:S02]  /*12bb0*/  @!P2 FADD.FTZ R38, R37, 1 ;  /* 0x3f8000002526a421 */ /* 0x004fe40000010000 */
[----:B------:R-:W2:Y:S05]  /*12bc0*/  LDS.U16 R37, [R20+0x14] ;  /* 0x0000140014257984 */ /* 0x000eaa0000000400 */
[----:B------:R-:W3:Y:S08]  /*12bd0*/  @!P4 MUFU.EX2 R44, R44 ;  /* 0x0000002c002cc308 */ /* 0x000ef00000000800 */
[----:B------:R-:W4:Y:S01]  /*12be0*/  @!P1 MUFU.EX2 R53, R53 ;  /* 0x0000003500359308 */ /* 0x000f220000000800 */
[----:B0-----:R-:W-:-:S07]  /*12bf0*/  @!P5 FADD.FTZ R47, R47, 1 ;  /* 0x3f8000002f2fd421 */ /* 0x001fce0000010000 */
[----:B------:R-:W0:Y:S01]  /*12c00*/  @!P0 MUFU.RCP R50, R50 ;  /* 0x0000003200328308 */ /* 0x000e220000001000 */
[----:B-1----:R-:W-:Y:S02]  /*12c10*/  @!P3 FMUL.FTZ R54, R54, R41 ;  /* 0x000000293636b220 */ /* 0x002fe40000410000 */
[----:B------:R-:W-:Y:S05]  /*12c20*/  LDS.U16 R41, [R20+0x18] ;  /* 0x0000180014297984 */ /* 0x000fea0000000400 */
[----:B------:R1:W5:Y:S01]  /*12c30*/  @!P2 MUFU.RCP R56, R38 ;  /* 0x000000260038a308 */ /* 0x0003620000001000 */
[----:B---3--:R-:W-:Y:S01]  /*12c40*/  @!P4 FADD.FTZ R44, R44, 1 ;  /* 0x3f8000002c2cc421 */ /* 0x008fe20000010000 */
[----:B----4-:R-:W-:Y:S01]  /*12c50*/  @!P1 FADD.FTZ R53, R53, 1 ;  /* 0x3f80000035359421 */ /* 0x010fe20000010000 */
[----:B-1----:R-:W1:Y:S05]  /*12c60*/  LDS.U16 R38, [R20+0x16] ;  /* 0x0000160014267984 */ /* 0x002e6a0000000400 */
[----:B------:R3:W-:Y:S01]  /*12c70*/  @!P5 MUFU.RCP R62, R47 ;  /* 0x0000002f003ed308 */ /* 0x0007e20000001000 */
[----:B0-----:R-:W-:-:S02]  /*12c80*/  @!P0 FMUL.FTZ R49, R49, R50 ;  /* 0x0000003231318220 */ /* 0x001fc40000410000 */
[----:B------:R-:W-:Y:S04]  /*12c90*/  LDS.U16 R50, [R20+0x1e] ;  /* 0x00001e0014327984 */ /* 0x000fe80000000400 */
[----:B---3--:R-:W0:Y:S01]  /*12ca0*/  LDS.U16 R47, [R20+0x1c] ;  /* 0x00001c00142f7984 */ /* 0x008e220000000400 */
[----:B------:R3:W-:Y:S03]  /*12cb0*/  @!P4 MUFU.RCP R59, R44 ;  /* 0x0000002c003bc308 */ /* 0x0007e60000001000 */
[----:B---3--:R-:W3:Y:S05]  /*12cc0*/  LDS.U16 R44, [R20+0x1a] ;  /* 0x00001a00142c7984 */ /* 0x008eea0000000400 */
[----:B------:R-:W4:Y:S01]  /*12cd0*/  @!P1 MUFU.RCP R53, R53 ;  /* 0x0000003500359308 */ /* 0x000f220000001000 */
[----:B------:R-:W-:Y:S01]  /*12ce0*/  BAR.SYNC.DEFER_BLOCKING 0x0 ;  /* 0x0000000000007b1d */ /* 0x000fe20000010000 */
[----:B-----5:R-:W-:Y:S01]  /*12cf0*/  @!P2 FMUL.FTZ R55, R55, R56 ;  /* 0x000000383737a220 */ /* 0x020fe20000410000 */
[----:B------:R-:W-:Y:S01]  /*12d00*/  PRMT R56, R80, 0x7632, R56 ;  /* 0x0000763250387816 */ /* 0x000fe20000000038 */
[----:B--2---:R-:W-:-:S02]  /*12d10*/  HADD2.F32 R37, -RZ, R37.H0_H0 ;  /* 0x20000025ff257230 */ /* 0x004fc40000004100 */
[----:B----4-:R-:W-:Y:S01]  /*12d20*/  @!P1 FMUL.FTZ R48, R48, R53 ;  /* 0x0000003530309220 */ /* 0x010fe20000410000 */
[----:B------:R-:W-:Y:S01]  /*12d30*/  PRMT R53, R78, 0x7632, R53 ;  /* 0x000076324e357816 */ /* 0x000fe20000000035 */
[----:B-1----:R-:W-:Y:S02]  /*12d40*/  HADD2.F32 R38, -RZ, R38.H0_H0 ;  /* 0x20000026ff267230 */ /* 0x002fe40000004100 */
[----:B------:R-:W-:Y:S01]  /*12d50*/  FADD.FTZ R37, R37, UR9 ;  /* 0x0000000925257e21 */ /* 0x000fe20008010000 */
[----:B------:R-:W-:Y:S01]  /*12d60*/  @!P4 FMUL.FTZ R52, R52, R59 ;  /* 0x0000003b3434c220 */ /* 0x000fe20000410000 */
[----:B------:R1:W-:Y:S04]  /*12d70*/  STS.U16 [R20+0x2], R53 ;  /* 0x0000023514007388 */ /* 0x0003e80000000400 */
[----:B------:R2:W-:Y:S01]  /*12d80*/  STS.U16 [R20+0x6], R56 ;  /* 0x0000063814007388 */ /* 0x0005e20000000400 */
[----:B------:R-:W-:Y:S01]  /*12d90*/  @!P5 FMUL.FTZ R51, R51, R62 ;  /* 0x0000003e3333d220 */ /* 0x000fe20000410000 */
[----:B-1----:R-:W-:-:S02]  /*12da0*/  PRMT R53, R86, 0x7632, R53 ;  /* 0x0000763256357816 */ /* 0x002fc40000000035 */
[----:B--2---:R-:W-:-:S03]  /*12db0*/  PRMT R56, R88, 0x7632, R56 ;  /* 0x0000763258387816 */ /* 0x004fc60000000038 */
[----:B------:R1:W-:Y:S01]  /*12dc0*/  STS.U16 [R20+0x12], R53 ;  /* 0x0000123514007388 */ /* 0x0003e20000000400 */
[----:B------:R-:W-:Y:S01]  /*12dd0*/  PRMT R59, R82, 0x7632, R59 ;  /* 0x00007632523b7816 */ /* 0x000fe2000000003b */
[----:B------:R-:W-:Y:S01]  /*12de0*/  HADD2.F32 R41, -RZ, R41.H0_H0 ;  /* 0x20000029ff297230 */ /* 0x000fe20000004100 */
[----:B------:R-:W-:Y:S01]  /*12df0*/  PRMT R62, R84, 0x7632, R62 ;  /* 0x00007632543e7816 */ /* 0x000fe2000000003e */
[----:B------:R2:W-:Y:S01]  /*12e00*/  STS.U16 [R20+0x16], R56 ;  /* 0x0000163814007388 */ /* 0x0005e20000000400 */
[----:B------:R-:W-:Y:S01]  /*12e10*/  FADD.FTZ R38, R38, UR9 ;  /* 0x0000000926267e21 */ /* 0x000fe20008010000 */
[----:B------:R-:W-:Y:S01]  /*12e20*/  FSETP.GTU.FTZ.AND P5, PT, R37, 20, PT ;  /* 0x41a000002500780b */ /* 0x000fe20003fbc000 */
[----:B0-----:R-:W-:Y:S01]  /*12e30*/  HADD2.F32 R47, -RZ, R47.H0_H0 ;  /* 0x2000002fff2f7230 */ /* 0x001fe20000004100 */
[----:B-1----:R-:W-:Y:S02]  /*12e40*/  PRMT R53, R90, 0x7632, R53 ;  /* 0x000076325a357816 */ /* 0x002fe40000000035 */
[----:B--2---:R-:W-:-:S02]  /*12e50*/  PRMT R56, R92, 0x7632, R56 ;  /* 0x000076325c387816 */ /* 0x004fc40000000038 */
[----:B------:R-:W-:Y:S01]  /*12e60*/  MOV R64, UR10 ;  /* 0x0000000a00407c02 */ /* 0x000fe20008000f00 */
[----:B------:R-:W-:Y:S01]  /*12e70*/  STS.U16 [R20], R78 ;  /* 0x0000004e14007388 */ /* 0x000fe20000000400 */
[----:B------:R-:W-:Y:S01]  /*12e80*/  FADD.FTZ R41, R41, UR9 ;  /* 0x0000000929297e21 */ /* 0x000fe20008010000 */
[----:B------:R-:W-:Y:S02]  /*12e90*/  FSETP.GTU.FTZ.AND P2, PT, R38, 20, PT ;  /* 0x41a000002600780b */ /* 0x000fe40003f5c000 */
[----:B------:R-:W-:Y:S01]  /*12ea0*/  STS.U16 [R20+0x4], R80 ;  /* 0x0000045014007388 */ /* 0x000fe20000000400 */
[----:B------:R-:W-:-:S03]  /*12eb0*/  FADD.FTZ R47, R47, UR9 ;  /* 0x000000092f2f7e21 */ /* 0x000fc60008010000 */
        /* <DEDUP_REMOVED lines=31> */
[----:B------:R-:W-:Y:S01]  /*130b0*/  @!P5 FMUL.FTZ R37, R37, -1.4426950216293334961 ;  /* 0xbfb8aa3b2525d820 */ /* 0x000fe20000410000 */
[----:B------:R-:W-:-:S02]  /*130c0*/  HADD2.F32 R50, -RZ, R50.H0_H0 ;  /* 0x20000032ff327230 */ /* 0x000fc40000004100 */
[----:B------:R-:W-:Y:S01]  /*130d0*/  @!P2 FMUL.FTZ R38, R38, -1.4426950216293334961 ;  /* 0xbfb8aa3b2626a820 */ /* 0x000fe20000410000 */
[----:B---3--:R-:W-:Y:S02]  /*130e0*/  HADD2.F32 R44, -RZ, R44.H0_H0 ;  /* 0x2000002cff2c7230 */ /* 0x008fe40000004100 */
[----:B------:R-:W-:Y:S01]  /*130f0*/  @!P1 FMUL.FTZ R41, R41, -1.4426950216293334961 ;  /* 0xbfb8aa3b29299820 */ /* 0x000fe20000410000 */
[----:B------:R-:W1:Y:S01]  /*13100*/  @!P5 MUFU.EX2 R37, R37 ;  /* 0x000000250025d308 */ /* 0x000e620000000800 */
[----:B------:R-:W-:Y:S01]  /*13110*/  FADD.FTZ R50, R50, UR9 ;  /* 0x0000000932327e21 */ /* 0x000fe20008010000 */
[----:B------:R-:W-:-:S03]  /*13120*/  FADD.FTZ R44, R44, UR9 ;  /* 0x000000092c2c7e21 */ /* 0x000fc60008010000 */
[----:B------:R-:W-:Y:S01]  /*13130*/  @!P0 FMUL.FTZ R47, R47, -1.4426950216293334961 ;  /* 0xbfb8aa3b2f2f8820 */ /* 0x000fe20000410000 */
[----:B------:R-:W-:Y:S02]  /*13140*/  FSETP.GTU.FTZ.AND P3, PT, R50, 20, PT ;  /* 0x41a000003200780b */ /* 0x000fe40003f7c000 */
[----:B------:R-:W2:Y:S01]  /*13150*/  @!P2 MUFU.EX2 R38, R38 ;  /* 0x000000260026a308 */ /* 0x000ea20000000800 */
[----:B------:R-:W-:Y:S01]  /*13160*/  FSETP.GTU.FTZ.AND P4, PT, R44, 20, PT ;  /* 0x41a000002c00780b */ /* 0x000fe20003f9c000 */
[----:B------:R-:W3:Y:S06]  /*13170*/  S2UR UR10, SR_CTAID.Y ;  /* 0x00000000000a79c3 */ /* 0x000eec0000002600 */
[----:B------:R-:W4:Y:S01]  /*13180*/  @!P1 MUFU.EX2 R41, R41 ;  /* 0x0000002900299308 */ /* 0x000f220000000800 */
[----:B------:R-:W5:Y:S07]  /*13190*/  LDS R56, [UR30+0x420] ;  /* 0x0004201eff387984 */ /* 0x000f6e0008000800 */
[----:B------:R-:W0:Y:S01]  /*131a0*/  @!P0 MUFU.EX2 R47, R47 ;  /* 0x0000002f002f8308 */ /* 0x000e220000000800 */
[----:B-1----:R-:W-:Y:S01]  /*131b0*/  @!P5 FADD.FTZ R37, R37, 1 ;  /* 0x3f8000002525d421 */ /* 0x002fe20000010000 */
[----:B------:R-:W-:Y:S01]  /*131c0*/  @!P3 FMUL.FTZ R50, R50, -1.4426950216293334961 ;  /* 0xbfb8aa3b3232b820 */ /* 0x000fe20000410000 */
[----:B------:R-:W-:Y:S01]  /*131d0*/  @!P4 FMUL.FTZ R44, R44, -1.4426950216293334961 ;  /* 0xbfb8aa3b2c2cc820 */ /* 0x000fe20000410000 */
[----:B--2---:R-:W-:Y:S01]  /*131e0*/  @!P2 FADD.FTZ R38, R38, 1 ;  /* 0x3f8000002626a421 */ /* 0x004fe20000010000 */
[----:B------:R-:W-:-:S03]  /*131f0*/  UIADD3 UR6, UPT, UPT, UR6, -0x200, URZ ;  /* 0xfffffe0006067890 */ /* 0x000fc6000fffe0ff */
[----:B------:R-:W1:Y:S01]  /*13200*/  @!P5 MUFU.RCP R37, R37 ;  /* 0x000000250025d308 */ /* 0x000e620000001000 */
[----:B----4-:R-:W-:Y:S01]  /*13210*/  @!P1 FADD.FTZ R41, R41, 1 ;  /* 0x3f80000029299421 */ /* 0x010fe20000010000 */
[----:B------:R-:W-:-:S06]  /*13220*/  UIMAD.WIDE.U32 UR12, UR31, UR14, UR6 ;  /* 0x0000000e1f0c72a5 */ /* 0x000fcc000f8e0006 */
[----:B------:R-:W2:Y:S01]  /*13230*/  @!P3 MUFU.EX2 R50, R50 ;  /* 0x000000320032b308 */ /* 0x000ea20000000800 */
[----:B0-----:R-:W-:Y:S01]  /*13240*/  @!P0 FADD.FTZ R47, R47, 1 ;  /* 0x3f8000002f2f8421 */ /* 0x001fe20000010000 */
[----:B------:R-:W-:-:S06]  /*13250*/  UIMAD UR13, UR31, UR15, UR13 ;  /* 0x0000000f1f0d72a4 */ /* 0x000fcc000f8e020d */
[----:B------:R-:W0:Y:S08]  /*13260*/  @!P4 MUFU.EX2 R44, R44 ;  /* 0x0000002c002cc308 */ /* 0x000e300000000800 */
[----:B------:R-:W4:Y:S01]  /*13270*/  @!P2 MUFU.RCP R38, R38 ;  /* 0x000000260026a308 */ /* 0x000f220000001000 */
[----:B---3--:R-:W-:-:S07]  /*13280*/  UIMAD UR14, UR10, UR35, URZ ;  /* 0x000000230a0e72a4 */ /* 0x008fce000f8e02ff */
[----:B------:R3:W5:Y:S01]  /*13290*/  @!P1 MUFU.RCP R62, R41 ;  /* 0x00000029003e9308 */ /* 0x0007620000001000 */
[----:B------:R-:W-:-:S07]  /*132a0*/  UIMAD.WIDE.U32 UR12, UR10, UR34, UR12 ;  /* 0x000000220a0c72a5 */ /* 0x000fce000f8e000c */
[----:B------:R-:W5:Y:S01]  /*132b0*/  @!P0 MUFU.RCP R47, R47 ;  /* 0x0000002f002f8308 */ /* 0x000f620000001000 */
[----:B-1----:R-:W-:Y:S01]  /*132c0*/  @!P5 FMUL.FTZ R46, R46, R37 ;  /* 0x000000252e2ed220 */ /* 0x002fe20000410000 */
[----:B--2---:R-:W-:Y:S01]  /*132d0*/  @!P3 FADD.FTZ R50, R50, 1 ;  /* 0x3f8000003232b421 */ /* 0x004fe20000010000 */
[----:B---3--:R-:W-:Y:S01]  /*132e0*/  MOV R41, UR14 ;  /* 0x0000000e00297c02 */ /* 0x008fe20008000f00 */
[----:B0-----:R-:W-:Y:S01]  /*132f0*/  @!P4 FADD.FTZ R44, R44, 1 ;  /* 0x3f8000002c2cc421 */ /* 0x001fe20000010000 */
[----:B------:R-:W-:Y:S01]  /*13300*/  IADD3 R37, P5, PT, R21, UR12, RZ ;  /* 0x0000000c15257c10 */ /* 0x000fe2000ffbe0ff */
[----:B----4-:R-:W-:Y:S01]  /*13310*/  @!P2 FMUL.FTZ R45, R45, R38 ;  /* 0x000000262d2da220 */ /* 0x010fe20000410000 */
[----:B------:R-:W0:Y:S01]  /*13320*/  LDCU.64 UR14, c[0x0][0x520] ;  /* 0x0000a400ff0e77ac */ /* 0x000e220008000a00 */
[----:B-----5:R-:W-:Y:S01]  /*13330*/  @!P1 FMUL.FTZ R43, R43, R62 ;  /* 0x0000003e2b2b9220 */ /* 0x020fe20000410000 */
[----:B------:R-:W-:Y:S01]  /*13340*/  IADD3.X R38, PT, PT, R41, UR13, RZ, P5, !PT ;  /* 0x0000000d29267c10 */ /* 0x000fe2000affe4ff */
[----:B------:R-:W1:Y:S01]  /*13350*/  @!P4 MUFU.RCP R93, R44 ;  /* 0x0000002c005dc308 */ /* 0x000e620000001000 */
[----:B------:R-:W-:Y:S01]  /*13360*/  LEA R62, P5, R37, UR36, 0x1 ;  /* 0x00000024253e7c11 */ /* 0x000fe2000f8a08ff */
[----:B------:R-:W2:Y:S01]  /*13370*/  LDCU.64 UR12, c[0x0][0x518] ;  /* 0x0000a300ff0c77ac */ /* 0x000ea20008000a00 */
[----:B------:R-:W-:-:S02]  /*13380*/  ISETP.GE.AND P1, PT, R21, R56, PT ;  /* 0x000000381500720c */ /* 0x000fc40003f26270 */
[----:B------:R-:W-:-:S03]  /*13390*/  LEA.HI.X R63, R37, UR37, R38, 0x1, P5 ;  /* 0x00000025253f7c11 */ /* 0x000fc6000a8f0c26 */
[----:B------:R-:W3:Y:S01]  /*133a0*/  @!P3 MUFU.RCP R50, R50 ;  /* 0x000000320032b308 */ /* 0x000ee20000001000 */
[----:B------:R-:W-:Y:S01]  /*133b0*/  @!P0 FMUL.FTZ R40, R40, R47 ;  /* 0x0000002f28288220 */ /* 0x000fe20000410000 */
[-C--:B------:R-:W-:Y:S02]  /*133c0*/  ISETP.GE.AND P2, PT, R36, R56.reuse, PT ;  /* 0x000000382400720c */ /* 0x080fe40003f46270 */
[-C--:B------:R-:W-:Y:S02]  /*133d0*/  ISETP.GE.AND P5, PT, R35, R56.reuse, PT ;  /* 0x000000382300720c */ /* 0x080fe40003fa6270 */
[-C--:B------:R-:W-:Y:S02]  /*133e0*/  ISETP.GE.AND P0, PT, R33, R56.reuse, PT ;  /* 0x000000382100720c */ /* 0x080fe40003f06270 */
[----:B------:R4:W-:Y:S01]  /*133f0*/  @!P1 STG.E.U16 desc[UR32][R62.64], R53 ;  /* 0x000000353e009986 */ /* 0x0009e2000c101520 */
[----:B-1----:R-:W-:Y:S01]  /*13400*/  @!P4 FMUL.FTZ R42, R42, R93 ;  /* 0x0000005d2a2ac220 */ /* 0x002fe20000410000 */
[----:B------:R-:W-:-:S02]  /*13410*/  ISETP.GE.AND P1, PT, R34, R56, PT ;  /* 0x000000382200720c */ /* 0x000fc40003f26270 */
[----:B------:R-:W-:-:S03]  /*13420*/  ISETP.GE.AND P4, PT, R31, R56, PT ;  /* 0x000000381f00720c */ /* 0x000fc60003f86270 */
[----:B------:R1:W-:Y:S01]  /*13430*/  @!P2 STG.E.U16 desc[UR32][R62.64+0x40], R59 ;  /* 0x0000403b3e00a986 */ /* 0x0003e2000c101520 */
        /* <DEDUP_REMOVED lines=29> */
[----:B------:R-:W-:Y:S02]  /*13610*/  PRMT R44, R37, 0x7632, R44 ;  /* 0x00007632252c7816 */ /* 0x000fe4000000002c */
[----:B------:R-:W-:Y:S02]  /*13620*/  F2FP.F16.F32.PACK_AB R37, R54, R55 ;  /* 0x000000373625723e */ /* 0x000fe400000000ff */
[C---:B------:R-:W-:Y:S02]  /*13630*/  PRMT R47, R38.reuse, 0x7610, R47 ;  /* 0x00007610262f7816 */ /* 0x040fe4000000002f */
[----:B------:R-:W-:-:S02]  /*13640*/  PRMT R50, R38, 0x7632, R50 ;  /* 0x0000763226327816 */ /* 0x000fc40000000032 */
[C---:B----4-:R-:W-:Y:S02]  /*13650*/  PRMT R53, R37.reuse, 0x7610, R53 ;  /* 0x0000761025357816 */ /* 0x050fe40000000035 */
[----:B------:R-:W-:Y:S02]  /*13660*/  PRMT R56, R37, 0x7632, R56 ;  /* 0x0000763225387816 */ /* 0x000fe40000000038 */
[----:B------:R-:W-:Y:S02]  /*13670*/  F2FP.F16.F32.PACK_AB R37, R51, R52 ;  /* 0x000000343325723e */ /* 0x000fe400000000ff */
[----:B------:R-:W-:Y:S02]  /*13680*/  F2FP.F16.F32.PACK_AB R38, R48, R49 ;  /* 0x000000313026723e */ /* 0x000fe400000000ff */
[----:B-1----:R-:W-:Y:S02]  /*13690*/  PRMT R59, R37, 0x7610, R59 ;  /* 0x00007610253b7816 */ /* 0x002fe4000000003b */
[----:B---3--:R-:W-:-:S02]  /*136a0*/  PRMT R62, R38, 0x7610, R62 ;  /* 0x00007610263e7816 */ /* 0x008fc4000000003e */
[----:B------:R-:W-:Y:S01]  /*136b0*/  PRMT R63, R38, 0x7632, R63 ;  /* 0x00007632263f7816 */ /* 0x000fe2000000003f */
[----:B------:R1:W-:Y:S01]  /*136c0*/  STS.U16 [R20+0x2], R44 ;  /* 0x0000022c14007388 */ /* 0x0003e20000000400 */
[----:B------:R-:W-:-:S03]  /*136d0*/  F2FP.F16.F32.PACK_AB R38, R39, R40 ;  /* 0x000000282726723e */ /* 0x000fc600000000ff */
[----:B------:R3:W-:Y:S01]  /*136e0*/  STS.U16 [R20], R41 ;  /* 0x0000002914007388 */ /* 0x0007e20000000400 */
[----:B------:R-:W-:Y:S02]  /*136f0*/  PRMT R66, R38, 0x7632, R66 ;  /* 0x0000763226427816 */ /* 0x000fe40000000042 */
[----:B-1----:R-:W-:Y:S02]  /*13700*/  PRMT R44, R37, 0x7632, R44 ;  /* 0x00007632252c7816 */ /* 0x002fe4000000002c */
[----:B------:R-:W-:Y:S02]  /*13710*/  F2FP.F16.F32.PACK_AB R37, R42, R43 ;  /* 0x0000002b2a25723e */ /* 0x000fe400000000ff */
[----:B---3--:R-:W-:Y:S01]  /*13720*/  F2FP.F16.F32.PACK_AB R41, R45, R46 ;  /* 0x0000002e2d29723e */ /* 0x008fe200000000ff */
        /* <DEDUP_REMOVED lines=40> */
[----:B0-----:R-:W-:Y:S01]  /*139b0*/  UIMAD.WIDE.U32 UR6, UR10, UR14, UR6 ;  /* 0x0000000e0a0672a5 */ /* 0x001fe2000f8e0006 */
[----:B------:R-:W-:-:S03]  /*139c0*/  FADD.FTZ R61, R61, R2 ;  /* 0x000000023d3d7221 */ /* 0x000fc60000010000 */
[----:B------:R-:W-:Y:S02]  /*139d0*/  UIMAD UR7, UR10, UR15, UR7 ;  /* 0x0000000f0a0772a4 */ /* 0x000fe4000f8e0207 */
[----:B------:R-:W-:Y:S01]  /*139e0*/  IADD3 R2, P0, PT, R21, UR6, RZ ;  /* 0x0000000615027c10 */ /* 0x000fe2000ff1e0ff */
[----:B------:R-:W-:-:S03]  /*139f0*/  FADD.FTZ R61, R61, R60 ;  /* 0x0000003c3d3d7221 */ /* 0x000fc60000010000 */
[----:B-1----:R-:W-:Y:S02]  /*13a00*/  IADD3.X R5, PT, PT, RZ, UR7, RZ, P0, !PT ;  /* 0x00000007ff057c10 */ /* 0x002fe400087fe4ff */
        /* <DEDUP_REMOVED lines=56> */
[----:B------:R-:W-:Y:S02]  /*13d90*/  UIADD3 UR24, UP3, UPT, UR24, -0x400, URZ ;  /* 0xfffffc0018187890 */ /* 0x000fe4000ff7e0ff */
[----:B------:R-:W-:Y:S02]  /*13da0*/  UIADD3.X UR28, UPT, UPT, UR28, -0x1, URZ, UP1, !UPT ;  /* 0xffffffff1c1c7890 */ /* 0x000fe40008ffe4ff */
[----:B------:R-:W-:Y:S02]  /*13db0*/  UIADD3.X UR21, UPT, UPT, UR21, -0x1, URZ, UP2, !UPT ;  /* 0xffffffff15157890 */ /* 0x000fe400097fe4ff */
[----:B------:R-:W-:Y:S01]  /*13dc0*/  UIADD3.X UR25, UPT, UPT, UR25, -0x1, URZ, UP3, !UPT ;  /* 0xffffffff19197890 */ /* 0x000fe20009ffe4ff */
[----:B------:R-:W-:Y:S01]  /*13dd0*/  UMOV UR20, UR6 ;  /* 0x0000000600147c82 */ /* 0x000fe20008000000 */
[----:B0-----:R-:W-:Y:S10]  /*13de0*/  BRA.U UP0, `(.L_x_13876) ;  /* 0xfffffecd00447547 */ /* 0x001ff4000b83ffff */
.L_x_13761:
        /* <DEDUP_REMOVED lines=33> */
.L_x_13878:
[----:B------:R-:W-:Y:S05]  /*14000*/  BSYNC.RECONVERGENT B0 ;  /* 0x0000000000007941 */ /* 0x000fea0003800200 */
.L_x_13877:
        /* <DEDUP_REMOVED lines=31> */
.L_x_13880:
[----:B------:R-:W-:Y:S05]  /*14200*/  BSYNC.RECONVERGENT B0 ;  /* 0x0000000000007941 */ /* 0x000fea0003800200 */
.L_x_13879:
        /* <DEDUP_REMOVED lines=11> */
.L_x_13881:
        /* <DEDUP_REMOVED lines=19> */
.L_x_13882:
        /* <DEDUP_REMOVED lines=9> */
.L_x_18742:


//--------------------- .text._Z25selective_scan_bwd_kernelI32Selective_Scan_bwd_kernel_traitsILi32ELi16ELb1ELb0ELb0ELb0ELb0EN3c104HalfENS1_7complexIfEEEEv12SSMParamsBwd --------------------------
	.section	.text._Z25selective_scan_bwd_kernelI32Selective_Scan_bwd_kernel_traitsILi32ELi16ELb1ELb0ELb0ELb0ELb0EN3c104HalfENS1_7complexIfEEEEv12SSMParamsBwd,"ax",@progbits
	.align	128
        .global         _Z25selective_scan_bwd_kernelI32Selective_Scan_bwd_kernel_traitsILi32ELi16ELb1ELb0ELb0ELb0ELb0EN3c104HalfENS1_7complexIfEEEEv12SSMParamsBwd
        .type           _Z25selective_scan_bwd_kernelI32Selective_Scan_bwd_kernel_traitsILi32ELi16ELb1ELb0ELb0ELb0ELb0EN3c104HalfENS1_7complexIfEEEEv12SSMParamsBwd,@function
        .size           _Z25selective_scan_bwd_kernelI32Selective_Scan_bwd_kernel_traitsILi32ELi16ELb1ELb0ELb0ELb0ELb0EN3c104HalfENS1_7complexIfEEEEv12SSMParamsBwd,(.L_x_18743 - _Z25selective_scan_bwd_kernelI32Selective_Scan_bwd_kernel_traitsILi32ELi16ELb1ELb0ELb0ELb0ELb0EN3c104HalfENS1_7complexIfEEEEv12SSMParamsBwd)
        .other          _Z25selective_scan_bwd_kernelI32Selective_Scan_bwd_kernel_traitsILi32ELi16ELb1ELb0ELb0ELb0ELb0EN3c104HalfENS1_7complexIfEEEEv12SSMParamsBwd,@"STO_CUDA_ENTRY STV_DEFAULT"
_Z25selective_scan_bwd_kernelI32Selective_Scan_bwd_kernel_traitsILi32ELi16ELb1ELb0ELb0ELb0ELb0EN3c104HalfENS1_7complexIfEEEEv12SSMParamsBwd:
.text._Z25selective_scan_bwd_kernelI32Selective_Scan_bwd_kernel_traitsILi32ELi16ELb1ELb0ELb0ELb0ELb0EN3c104HalfENS1_7complexIfEEEEv12SSMParamsBwd:
        /* <DEDUP_REMOVED lines=42> */
[----:B-1----:R-:W-:Y:S02]  /*02a0*/  UIMAD.WIDE.U32 UR20, UR25, UR26, URZ ;  /* 0x0000001a191472a5 */ /* 0x002fe4000f8e00ff */
[----:B------:R-:W-:Y:S02]  /*02b0*/  UIADD3 UR31, UP1, UPT, UR19, UR6, URZ ;  /* 0x00000006131f7290 */ /* 0x000fe4000ff3e0ff */
[----:B------:R-:W-:Y:S02]  /*02c0*/  UIADD3 UR29, UP3, UPT, UR19, UR18, URZ ;  /* 0x00000012131d7290 */ /* 0x000fe4000ff7e0ff */
[----:B------:R-:W-:Y:S02]  /*02d0*/  USHF.R.S32.HI UR18, URZ, 0x1f, UR19 ;  /* 0x0000001fff127899 */ /* 0x000fe40008011413 */
[----:B------:R-:W-:Y:S01]  /*02e0*/  ULEA UR30, UP2, UR31, UR12, 0x1 ;  /* 0x0000000c1f1e7291 */ /* 0x000fe2000f8408ff */
[----:B------:R-:W1:Y:S01]  /*02f0*/  LDCU.64 UR32, c[0x0][0x3d8] ;  /* 0x00007b00ff2077ac */ /* 0x000e620008000a00 */
[----:B------:R-:W-:Y:S01]  /*0300*/  UIADD3.X UR12, UPT, UPT, UR18, UR7, URZ, UP1, !UPT ;  /* 0x00000007120c7290 */ /* 0x000fe20008ffe4ff */
[----:B------:R-:W2:Y:S03]  /*0310*/  @UP0 LDCU.64 UR34, c[0x0][0x480] ;  /* 0x00009000ff2207ac */ /* 0x000ea60008000a00 */
[----:B------:R-:W-:-:S02]  /*0320*/  ULEA.HI.X UR31, UR31, UR13, UR12, 0x1, UP2 ;  /* 0x0000000d1f1f7291 */ /* 0x000fc400090f0c0c */
[----:B------:R-:W-:Y:S01]  /*0330*/  UIMAD UR13, UR25, UR27, UR21 ;  /* 0x0000001b190d72a4 */ /* 0x000fe2000f8e0215 */
[----:B------:R-:W4:Y:S01]  /*0340*/  @UP0 LDCU UR21, c[0x0][0x384] ;  /* 0x00007080ff1507ac */ /* 0x000f220008000800 */
[----:B------:R-:W-:Y:S02]  /*0350*/  ULEA UR28, UP4, UR29, UR14, 0x1 ;  /* 0x0000000e1d1c7291 */ /* 0x000fe4000f8808ff */
[----:B------:R-:W-:Y:S01]  /*0360*/  UIADD3.X UR9, UPT, UPT, UR18, UR9, URZ, UP3, !UPT ;  /* 0x0000000912097290 */ /* 0x000fe20009ffe4ff */
[----:B------:R-:W3:Y:S03]  /*0370*/  LDCU.64 UR10, c[0x0][0x4a0] ;  /* 0x00009400ff0a77ac */ /* 0x000ee60008000a00 */
[----:B------:R-:W-:Y:S02]  /*0380*/  ULEA.HI.X UR29, UR29, UR15, UR9, 0x1, UP4 ;  /* 0x0000000f1d1d7291 */ /* 0x000fe4000a0f0c09 */
[----:B0-----:R-:W-:Y:S01]  /*0390*/  UIMAD.WIDE.U32 UR14, UR8, UR16, URZ ;  /* 0x00000010080e72a5 */ /* 0x001fe2000f8e00ff */
[----:B------:R-:W0:Y:S01]  /*03a0*/  @UP0 LDCU UR16, c[0x0][0x38c] ;  /* 0x00007180ff1007ac */ /* 0x000e220008000800 */
[----:B-1----:R-:W-:-:S04]  /*03b0*/  UIMAD.WIDE.U32 UR6, UR8, UR32, URZ ;  /* 0x00000020080672a5 */ /* 0x002fc8000f8e00ff */
[----:B------:R-:W-:Y:S02]  /*03c0*/  UIMAD UR9, UR8, UR33, UR7 ;  /* 0x00000021080972a4 */ /* 0x000fe4000f8e0207 */
[----:B------:R-:W-:Y:S02]  /*03d0*/  ULEA UR7, UP1, UR6, UR4, 0x3 ;  /* 0x0000000406077291 */ /* 0x000fe4000f8218ff */
[----:B----4-:R-:W-:Y:S01]  /*03e0*/  @UP0 UIMAD UR4, UR25, UR21, UR8 ;  /* 0x00000015190402a4 */ /* 0x010fe2000f8e0208 */
[----:B------:R-:W1:Y:S03]  /*03f0*/  LDCU.64 UR32, c[0x0][0x448] ;  /* 0x00008900ff2077ac */ /* 0x000e660008000a00 */
[----:B------:R-:W-:Y:S02]  /*0400*/  @UP0 UIMAD UR4, UR4, UR24, URZ ;  /* 0x00000018040402a4 */ /* 0x000fe4000f8e02ff */
[----:B------:R-:W-:-:S02]  /*0410*/  ULEA.HI.X UR9, UR6, UR5, UR9, 0x3, UP1 ;  /* 0x0000000506097291 */ /* 0x000fc400088f1c09 */
[----:B0-----:R-:W-:Y:S01]  /*0420*/  @UP0 UIMAD UR6, UR4, UR16, URZ ;  /* 0x00000010040602a4 */ /* 0x001fe2000f8e02ff */
[----:B------:R-:W-:Y:S02]  /*0430*/  UMOV UR5, URZ ;  /* 0x000000ff00057c82 */ /* 0x000fe40008000000 */
[----:B------:R-:W-:Y:S01]  /*0440*/  UMOV UR4, URZ ;  /* 0x000000ff00047c82 */ /* 0x000fe20008000000 */
[----:B------:R-:W-:Y:S01]  /*0450*/  UMOV UR12, UR20 ;  /* 0x00000014000c7c82 */ /* 0x000fe20008000000 */
[----:B--2---:R-:W-:Y:S02]  /*0460*/  @UP0 UIMAD.WIDE UR4, UR6, 0x10, UR34 ;  /* 0x00000010060408a5 */ /* 0x004fe4000f8e0222 */
[----:B------:R-:W-:Y:S02]  /*0470*/  UISETP.GE.AND UP0, UPT, UR24, 0x1, UPT ;  /* 0x000000011800788c */ /* 0x000fe4000bf06270 */
[----:B---3--:R-:W-:-:S04]  /*0480*/  UIMAD.WIDE.U32 UR12, UR8, UR10, UR12 ;  /* 0x0000000a080c72a5 */ /* 0x008fc8000f8e000c */
[----:B------:R-:W-:Y:S02]  /*0490*/  UIMAD UR11, UR8, UR11, UR13 ;  /* 0x0000000b080b72a4 */ /* 0x000fe4000f8e020d */
[----:B------:R-:W-:Y:S01]  /*04a0*/  UIADD3 UR19, UP2, UPT, UR19, UR12, URZ ;  /* 0x0000000c13137290 */ /* 0x000fe2000ff5e0ff */
[----:B------:R-:W-:Y:S01]  /*04b0*/  CS2R R22, SRZ ;  /* 0x0000000000167805 */ /* 0x000fe2000001ff00 */
[----:B------:R-:W-:Y:S02]  /*04c0*/  UIMAD UR17, UR8, UR17, UR15 ;  /* 0x00000011081172a4 */ /* 0x000fe4000f8e020f */
[----:B------:R-:W-:Y:S02]  /*04d0*/  UIADD3.X UR27, UPT, UPT, UR18, UR11, URZ, UP2, !UPT ;  /* 0x0000000b121b7290 */ /* 0x000fe400097fe4ff */
[----:B-1----:R-:W-:Y:S02]  /*04e0*/  ULEA UR12, UP1, UR14, UR32, 0x3 ;  /* 0x000000200e0c7291 */ /* 0x002fe4000f8218ff */
[----:B------:R-:W-:-:S02]  /*04f0*/  ULEA UR26, UP2, UR19, UR36, 0x1 ;  /* 0x00000024131a7291 */ /* 0x000fc4000f8408ff */
        /* <DEDUP_REMOVED lines=10> */
[----:B--2---:R-:W-:-:S04]  /*05a0*/  UIMAD.WIDE.U32 UR10, UR8, UR14, URZ ;  /* 0x0000000e080a72a5 */ /* 0x004fc8000f8e00ff */
[----:B------:R-:W-:Y:S02]  /*05b0*/  UIMAD UR14, UR8, UR15, UR11 ;  /* 0x0000000f080e72a4 */ /* 0x000fe4000f8e020b */
[----:B-1----:R-:W-:Y:S01]  /*05c0*/  ULEA UR24, UR24, UR6, 0x18 ;  /* 0x0000000618187291 */ /* 0x002fe2000f8ec0ff */
[----:B------:R-:W1:Y:S01]  /*05d0*/  LDCU UR15, c[0x0][0x394] ;  /* 0x00007280ff0f77ac */ /* 0x000e620008000800 */
[C---:B0-----:R-:W-:Y:S02]  /*05e0*/  SHF.L.U32 R0, R24.reuse, 0x1, RZ ;  /* 0x0000000118007819 */ /* 0x041fe400000006ff */
[----:B------:R-:W-:Y:S02]  /*05f0*/  LOP3.LUT R206, R24, 0x1f, RZ, 0xc0, !PT ;  /* 0x0000001f18ce7812 */ /* 0x000fe400078ec0ff */
[----:B------:R-:W-:Y:S02]  /*0600*/  LOP3.LUT R25, R0, 0x7c0, RZ, 0xc0, !PT ;  /* 0x000007c000197812 */ /* 0x000fe400078ec0ff */
[----:B------:R-:W-:-:S02]  /*0610*/  LEA R207, R24, UR24, 0x3 ;  /* 0x0000001818cf7c11 */ /* 0x000fc4000f8e18ff */
[----:B------:R-:W-:-:S07]  /*0620*/  LOP3.LUT R25, R25, 0x1f, R24, 0xf8, !PT ;  /* 0x0000001f19197812 */ /* 0x000fce00078ef818 */
.L_x_13903:
[----:B------:R-:W-:Y:S01]  /*0630*/  BAR.SYNC.DEFER_BLOCKING 0x0 ;  /* 0x0000000000007b1d */ /* 0x000fe20000010000 */
[----:B0-----:R-:W-:Y:S02]  /*0640*/  MOV R2, UR16 ;  /* 0x0000001000027c02 */ /* 0x001fe40008000f00 */
[----:B------:R-:W-:-:S03]  /*0650*/  MOV R3, UR17 ;  /* 0x0000001100037c02 */ /* 0x000fc60008000f00 */
[----:B------:R-:W0:Y:S01]  /*0660*/  S2R R26, SR_LANEID ;  /* 0x00000000001a7919 */ /* 0x000e220000000000 */
[----:B------:R-:W-:Y:S01]  /*0670*/  IMAD.WIDE.U32 R2, R25, 0x10, R2 ;  /* 0x0000001019027825 */ /* 0x000fe200078e0002 */
[----:B------:R-:W-:Y:S01]  /*0680*/  MOV R12, UR28 ;  /* 0x0000001c000c7c02 */ /* 0x000fe20008000f00 */
[----:B------:R-:W2:Y:S03]  /*0690*/  LDCU UR6, c[0x0][0x38c] ;  /* 0x00007180ff0677ac */ /* 0x000ea60008000800 */
[----:B------:R-:W3:Y:S04]  /*06a0*/  LDG.E.128 R4, desc[UR22][R2.64] ;  /* 0x0000001602047981 */ /* 0x000ee8000c1e1d00 */
[----:B------:R-:W4:Y:S01]  /*06b0*/  LDG.E.128 R8, desc[UR22][R2.64+0x200] ;  /* 0x0002001602087981 */ /* 0x000f22000c1e1d00 */
[----:B------:R-:W-:-:S03]  /*06c0*/  MOV R13, UR29 ;  /* 0x0000001d000d7c02 */ /* 0x000fc60008000f00 */
[----:B------:R-:W-:Y:S01]  /*06d0*/  IMAD.WIDE.U32 R12, R25, 0x10, R12 ;  /* 0x00000010190c7825 */ /* 0x000fe200078e000c */
[----:B0-----:R-:W-:-:S04]  /*06e0*/  LEA R27, R26, UR24, 0x4 ;  /* 0x000000181a1b7c11 */ /* 0x001fc8000f8e20ff */
[----:B------:R-:W-:Y:S01]  /*06f0*/  LEA R28, R26, R27, 0x4 ;  /* 0x0000001b1a1c7211 */ /* 0x000fe200078e20ff */
[----:B---3--:R-:W-:Y:S04]  /*0700*/  STS.128 [R27], R4 ;  /* 0x000000041b007388 */ /* 0x008fe80000000c00 */
[----:B----4-:R-:W-:Y:S01]  /*0710*/  STS.128 [R27+0x200], R8 ;  /* 0x000200081b007388 */ /* 0x010fe20000000c00 */
[----:B------:R-:W-:-:S03]  /*0720*/  NOP ;  /* 0x0000000000007918 */ /* 0x000fc60000000000 */
[----:B------:R-:W0:Y:S04]  /*0730*/  LDS.128 R16, [R28] ;  /* 0x000000001c107984 */ /* 0x000e280000000c00 */
[----:B------:R-:W3:Y:S01]  /*0740*/  LDS.128 R44, [R28+0x10] ;  /* 0x000010001c2c7984 */ /* 0x000ee20000000c00 */
[----:B------:R-:W-:Y:S06]  /*0750*/  BAR.SYNC.DEFER_BLOCKING 0x0 ;  /* 0x0000000000007b1d */ /* 0x000fec0000010000 */
[----:B------:R-:W4:Y:S04]  /*0760*/  LDG.E.128 R32, desc[UR22][R12.64] ;  /* 0x000000160c207981 */ /* 0x000f28000c1e1d00 */
[----:B------:R-:W2:Y:S01]  /*0770*/  LDG.E.128 R36, desc[UR22][R12.64+0x200] ;  /* 0x000200160c247981 */ /* 0x000ea2000c1e1d00 */
[----:B------:R-:W-:-:S02]  /*0780*/  MOV R2, UR26 ;  /* 0x0000001a00027c02 */ /* 0x000fc40008000f00 */
[----:B------:R-:W-:-:S03]  /*0790*/  MOV R3, UR27 ;  /* 0x0000001b00037c02 */ /* 0x000fc60008000f00 */
[----:B------:R-:W-:Y:S01]  /*07a0*/  IMAD.WIDE.U32 R2, R25, 0x10, R2 ;  /* 0x0000001019027825 */ /* 0x000fe200078e0002 */
[----:B----4-:R4:W-:Y:S04]  /*07b0*/  STS.128 [R27], R32 ;  /* 0x000000201b007388 */ /* 0x0109e80000000c00 */
[----:B--2---:R2:W-:Y:S01]  /*07c0*/  STS.128 [R27+0x200], R36 ;  /* 0x000200241b007388 */ /* 0x0045e20000000c00 */
[----:B------:R-:W-:-:S03]  /*07d0*/  NOP ;  /* 0x0000000000007918 */ /* 0x000fc60000000000 */
[----:B------:R-:W-:Y:S04]  /*07e0*/  LDS.128 R8, [R28] ;  /* 0x000000001c087984 */ /* 0x000fe80000000c00 */
[----:B------:R-:W-:Y:S01]  /*07f0*/  LDS.128 R4, [R28+0x10] ;  /* 0x000010001c047984 */ /* 0x000fe20000000c00 */
[----:B------:R-:W-:Y:S06]  /*0800*/  BAR.SYNC.DEFER_BLOCKING 0x0 ;  /* 0x0000000000007b1d */ /* 0x000fec0000010000 */
[----:B------:R-:W3:Y:S04]  /*0810*/  LDG.E.128 R40, desc[UR22][R2.64] ;  /* 0x0000001602287981 */ /* 0x000ee8000c1e1d00 */
[----:B------:R-:W3:Y:S01]  /*0820*/  LDG.E.128 R12, desc[UR22][R2.64+0x200] ;  /* 0x00020016020c7981 */ /* 0x000ee2000c1e1d00 */
[--C-:B0-----:R-:W-:Y:S01]  /*0830*/  HADD2.F32 R29, -RZ, R16.reuse.H0_H0 ;  /* 0x20000010ff1d7230 */ /* 0x101fe20000004100 */
[----:B------:R-:W-:Y:S01]  /*0840*/  UISETP.GE.AND UP0, UPT, UR6, 0x1, UPT ;  /* 0x000000010600788c */ /* 0x000fe2000bf06270 */
[----:B------:R-:W-:-:S02]  /*0850*/  HADD2.F32 R30, -RZ, R16.H1_H1 ;  /* 0x30000010ff1e7230 */ /* 0x000fc40000004100 */
[----:B------:R-:W-:Y:S02]  /*0860*/  HFMA2 R60, -RZ, RZ, 0, 0 ;  /* 0x00000000ff3c7431 */ /* 0x000fe400000001ff */
[--C-:B------:R-:W-:Y:S02]  /*0870*/  HADD2.F32 R31, -RZ, R17.reuse.H0_H0 ;  /* 0x20000011ff1f7230 */ /* 0x100fe40000004100 */
[----:B------:R-:W-:Y:S02]  /*0880*/  HFMA2 R68, -RZ, RZ, 0, 0 ;  /* 0x00000000ff447431 */ /* 0x000fe400000001ff */
[----:B----4-:R-:W-:Y:S02]  /*0890*/  HADD2.F32 R32, -RZ, R17.H1_H1 ;  /* 0x30000011ff207230 */ /* 0x010fe40000004100 */
[----:B------:R-:W-:Y:S02]  /*08a0*/  HFMA2 R17, -RZ, RZ, 0, 0 ;  /* 0x00000000ff117431 */ /* 0x000fe400000001ff */
[--C-:B------:R-:W-:Y:S01]  /*08b0*/  HADD2.F32 R33, -RZ, R18.reuse.H0_H0 ;  /* 0x20000012ff217230 */ /* 0x100fe20000004100 */
[----:B------:R-:W-:Y:S01]  /*08c0*/  MOV R66, RZ ;  /* 0x000000ff00427202 */ /* 0x000fe20000000f00 */
[----:B------:R-:W-:Y:S01]  /*08d0*/  HADD2.F32 R34, -RZ, R18.H1_H1 ;  /* 0x30000012ff227230 */ /* 0x000fe20000004100 */
[----:B------:R-:W-:Y:S01]  /*08e0*/  CS2R R70, SRZ ;  /* 0x0000000000467805 */ /* 0x000fe2000001ff00 */
[--C-:B------:R-:W-:Y:S01]  /*08f0*/  HADD2.F32 R35, -RZ, R19.reuse.H0_H0 ;  /* 0x20000013ff237230 */ /* 0x100fe20000004100 */
[----:B------:R-:W-:Y:S01]  /*0900*/  CS2R R58, SRZ ;  /* 0x00000000003a7805 */ /* 0x000fe2000001ff00 */
[----:B--2---:R-:W-:Y:S01]  /*0910*/  HADD2.F32 R36, -RZ, R19.H1_H1 ;  /* 0x30000013ff247230 */ /* 0x004fe20000004100 */
[----:B------:R-:W-:Y:S01]  /*0920*/  MOV R63, RZ ;  /* 0x000000ff003f7202 */ /* 0x000fe20000000f00 */
[----:B---3--:R-:W-:-:S02]  /*0930*/  HADD2.F32 R37, -RZ, R44.H0_H0 ;  /* 0x2000002cff257230 */ /* 0x008fc40000004100 */
[----:B------:R-:W-:Y:S02]  /*0940*/  HADD2.F32 R38, -RZ, R44.H1_H1 ;  /* 0x3000002cff267230 */ /* 0x000fe40000004100 */
[----:B------:R-:W-:Y:S02]  /*0950*/  HADD2.F32 R39, -RZ, R45.H0_H0 ;  /* 0x2000002dff277230 */ /* 0x000fe40000004100 */
[----:B------:R-:W-:Y:S01]  /*0960*/  HADD2.F32 R44, -RZ, R47.H1_H1 ;  /* 0x3000002fff2c7230 */ /* 0x000fe20000004100 */
[----:B------:R0:W-:Y:S04]  /*0970*/  STS.128 [R27], R40 ;  /* 0x000000281b007388 */ /* 0x0001e80000000c00 */
[----:B------:R-:W-:Y:S01]  /*0980*/  STS.128 [R27+0x200], R12 ;  /* 0x0002000c1b007388 */ /* 0x000fe20000000c00 */
[----:B------:R-:W-:-:S03]  /*0990*/  NOP ;  /* 0x0000000000007918 */ /* 0x000fc60000000000 */
[----:B------:R-:W2:Y:S04]  /*09a0*/  LDS.128 R48, [R28] ;  /* 0x000000001c307984 */ /* 0x000ea80000000c00 */
[----:B------:R-:W3:Y:S01]  /*09b0*/  LDS.128 R52, [R28+0x10] ;  /* 0x000010001c347984 */ /* 0x000ee20000000c00 */
[----:B0-----:R-:W-:Y:S02]  /*09c0*/  HADD2.F32 R40, -RZ, R45.H1_H1 ;  /* 0x3000002dff287230 */ /* 0x001fe40000004100 */
[--C-:B------:R-:W-:Y:S02]  /*09d0*/  HADD2.F32 R41, -RZ, R46.reuse.H0_H0 ;  /* 0x2000002eff297230 */ /* 0x100fe40000004100 */
[----:B------:R-:W-:Y:S02]  /*09e0*/  HADD2.F32 R42, -RZ, R46.H1_H1 ;  /* 0x3000002eff2a7230 */ /* 0x000fe40000004100 */
[----:B------:R-:W-:Y:S01]  /*09f0*/  HADD2.F32 R43, -RZ, R47.H0_H0 ;  /* 0x2000002fff2b7230 */ /* 0x000fe20000004100 */
[----:B------:R-:W-:Y:S01]  /*0a00*/  MOV R47, RZ ;  /* 0x000000ff002f7202 */ /* 0x000fe20000000f00 */
[----:B--2---:R-:W-:-:S02]  /*0a10*/  HADD2.F32 R3, -RZ, R48.H0_H0 ;  /* 0x20000030ff037230 */ /* 0x004fc40000004100 */
[----:B------:R-:W-:Y:S02]  /*0a20*/  HADD2.F32 R73, -RZ, R48.H1_H1 ;  /* 0x30000030ff497230 */ /* 0x000fe40000004100 */
[--C-:B------:R-:W-:Y:S02]  /*0a30*/  HADD2.F32 R74, -RZ, R49.reuse.H0_H0 ;  /* 0x20000031ff4a7230 */ /* 0x100fe40000004100 */
[----:B------:R-:W-:Y:S01]  /*0a40*/  FFMA.FTZ R22, R3, R29, R22 ;  /* 0x0000001d03167223 */ /* 0x000fe20000010016 */
[----:B------:R-:W-:Y:S01]  /*0a50*/  HADD2.F32 R75, -RZ, R49.H1_H1 ;  /* 0x30000031ff4b7230 */ /* 0x000fe20000004100 */
[----:B------:R-:W-:Y:S01]  /*0a60*/  MOV R49, RZ ;  /* 0x000000ff00317202 */ /* 0x000fe20000000f00 */
[--C-:B------:R-:W-:Y:S02]  /*0a70*/  HADD2.F32 R76, -RZ, R50.reuse.H0_H0 ;  /* 0x20000032ff4c7230 */ /* 0x100fe40000004100 */
[----:B------:R-:W-:Y:S01]  /*0a80*/  FFMA.FTZ R13, R73, R30, R22 ;  /* 0x0000001e490d7223 */ /* 0x000fe20000010016 */
[----:B------:R-:W-:-:S02]  /*0a90*/  HADD2.F32 R77, -RZ, R50.H1_H1 ;  /* 0x30000032ff4d7230 */ /* 0x000fc40000004100 */
[----:B------:R-:W-:Y:S02]  /*0aa0*/  HFMA2 R50, -RZ, RZ, 0, 0 ;  /* 0x00000000ff327431 */ /* 0x000fe400000001ff */
[--C-:B------:R-:W-:Y:S02]  /*0ab0*/  HADD2.F32 R78, -RZ, R51.reuse.H0_H0 ;  /* 0x20000033ff4e7230 */ /* 0x100fe40000004100 */
[----:B------:R-:W-:Y:S01]  /*0ac0*/  FFMA.FTZ R0, R74, R31, R13 ;  /* 0x0000001f4a007223 */ /* 0x000fe2000001000d */
[----:B------:R-:W-:Y:S02]  /*0ad0*/  HADD2.F32 R79, -RZ, R51.H1_H1 ;  /* 0x30000033ff4f7230 */ /* 0x000fe40000004100 */
[----:B-----5:R-:W-:Y:S01]  /*0ae0*/  FMUL.FTZ R56, R3, R20 ;  /* 0x0000001403387220 */ /* 0x020fe20000410000 */
[--C-:B---3--:R-:W-:Y:S02]  /*0af0*/  HADD2.F32 R80, -RZ, R52.reuse.H0_H0 ;  /* 0x20000034ff507230 */ /* 0x108fe40000004100 */
[----:B------:R-:W-:Y:S01]  /*0b00*/  FFMA.FTZ R13, R75, R32, R0 ;  /* 0x000000204b0d7223 */ /* 0x000fe20000010000 */
[----:B------:R-:W-:-:S02]  /*0b10*/  HADD2.F32 R81, -RZ, R52.H1_H1 ;  /* 0x30000034ff517230 */ /* 0x000fc40000004100 */
[----:B------:R-:W-:Y:S01]  /*0b20*/  FMUL.FTZ R57, R73, R20 ;  /* 0x0000001449397220 */ /* 0x000fe20000410000 */
[--C-:B------:R-:W-:Y:S02]  /*0b30*/  HADD2.F32 R82, -RZ, R53.reuse.H0_H0 ;  /* 0x20000035ff527230 */ /* 0x100fe40000004100 */
[----:B------:R-:W-:Y:S01]  /*0b40*/  FFMA.FTZ R0, R76, R33, R13 ;  /* 0x000000214c007223 */ /* 0x000fe2000001000d */
[----:B------:R-:W-:Y:S01]  /*0b50*/  HADD2.F32 R83, -RZ, R53.H1_H1 ;  /* 0x30000035ff537230 */ /* 0x000fe20000004100 */
[----:B------:R-:W-:Y:S01]  /*0b60*/  CS2R R52, SRZ ;  /* 0x0000000000347805 */ /* 0x000fe2000001ff00 */
[--C-:B------:R-:W-:Y:S02]  /*0b70*/  HADD2.F32 R84, -RZ, R54.reuse.H0_H0 ;  /* 0x20000036ff547230 */ /* 0x100fe40000004100 */
[----:B------:R-:W-:Y:S01]  /*0b80*/  FFMA.FTZ R13, R77, R34, R0 ;  /* 0x000000224d0d7223 */ /* 0x000fe20000010000 */
[----:B------:R-:W-:Y:S02]  /*0b90*/  HADD2.F32 R85, -RZ, R54.H1_H1 ;  /* 0x30000036ff557230 */ /* 0x000fe40000004100 */
[----:B------:R-:W-:Y:S01]  /*0ba0*/  FMUL.FTZ R62, R74, R20 ;  /* 0x000000144a3e7220 */ /* 0x000fe20000410000 */
[----:B------:R-:W-:-:S02]  /*0bb0*/  HADD2.F32 R86, -RZ, R55.H0_H0 ;  /* 0x20000037ff567230 */ /* 0x000fc40000004100 */
[----:B------:R-:W-:Y:S01]  /*0bc0*/  FFMA.FTZ R0, R78, R35, R13 ;  /* 0x000000234e007223 */ /* 0x000fe2000001000d */
[----:B------:R-:W-:Y:S01]  /*0bd0*/  HADD2.F32 R87, -RZ, R55.H1_H1 ;  /* 0x30000037ff577230 */ /* 0x000fe20000004100 */
[----:B------:R-:W-:Y:S01]  /*0be0*/  CS2R R54, SRZ ;  /* 0x0000000000367805 */ /* 0x000fe2000001ff00 */
[----:B------:R-:W-:Y:S01]  /*0bf0*/  FMUL.FTZ R51, R75, R20 ;  /* 0x000000144b337220 */ /* 0x000fe20000410000 */
[----:B------:R-:W-:Y:S01]  /*0c00*/  FFMA.FTZ R13, R79, R36, R0 ;  /* 0x000000244f0d7223 */ /* 0x000fe20000010000 */
[-C--:B------:R-:W-:Y:S01]  /*0c10*/  FMUL.FTZ R64, R76, R20.reuse ;  /* 0x000000144c407220 */ /* 0x080fe20000410000 */
[-C--:B------:R-:W-:Y:S01]  /*0c20*/  FMUL.FTZ R67, R77, R20.reuse ;  /* 0x000000144d437220 */ /* 0x080fe20000410000 */
[-C--:B------:R-:W-:Y:S01]  /*0c30*/  FMUL.FTZ R65, R78, R20.reuse ;  /* 0x000000144e417220 */ /* 0x080fe20000410000 */
[C---:B------:R-:W-:Y:S01]  /*0c40*/  FFMA.FTZ R0, R80.reuse, R37, R13 ;  /* 0x0000002550007223 */ /* 0x040fe2000001000d */
[-C--:B------:R-:W-:Y:S01]  /*0c50*/  FMUL.FTZ R72, R79, R20.reuse ;  /* 0x000000144f487220 */ /* 0x080fe20000410000 */
[-C--:B------:R-:W-:Y:S01]  /*0c60*/  FMUL.FTZ R48, R80, R20.reuse ;  /* 0x0000001450307220 */ /* 0x080fe20000410000 */
[C---:B------:R-:W-:Y:S01]  /*0c70*/  FMUL.FTZ R61, R81.reuse, R20 ;  /* 0x00000014513d7220 */ /* 0x040fe20000410000 */
        /* <DEDUP_REMOVED lines=8> */
[----:B------:R-:W-:-:S04]  /*0d00*/  FFMA.FTZ R13, R83, R40, R0 ;  /* 0x00000028530d7223 */ /* 0x000fc80000010000 */
[----:B------:R-:W-:-:S04]  /*0d10*/  FFMA.FTZ R0, R84, R41, R13 ;  /* 0x0000002954007223 */ /* 0x000fc8000001000d */
[----:B------:R-:W-:-:S04]  /*0d20*/  FFMA.FTZ R13, R85, R42, R0 ;  /* 0x0000002a550d7223 */ /* 0x000fc80000010000 */
[----:B------:R-:W-:-:S04]  /*0d30*/  FFMA.FTZ R22, R86, R43, R13 ;  /* 0x0000002b56167223 */ /* 0x000fc8000001000d */
[----:B------:R-:W-:Y:S01]  /*0d40*/  FFMA.FTZ R22, R87, R44, R22 ;  /* 0x0000002c57167223 */ /* 0x000fe20000010016 */
[----:B------:R-:W-:Y:S06]  /*0d50*/  BAR.SYNC.DEFER_BLOCKING 0x0 ;  /* 0x0000000000007b1d */ /* 0x000fec0000010000 */
[----:B------:R-:W-:Y:S05]  /*0d60*/  BRA.U !UP0, `(.L_x_13884) ;  /* 0x0000005508bc7547 */ /* 0x000fea000b800000 */
[--C-:B------:R-:W-:Y:S01]  /*0d70*/  HADD2.F32 R92, -RZ, R10.reuse.H0_H0 ;  /* 0x2000000aff5c7230 */ /* 0x100fe20000004100 */
[----:B------:R-:W0:Y:S01]  /*0d80*/  LDC.64 R126, c[0x0][0x3e0] ;  /* 0x0000f800ff7e7b82 */ /* 0x000e220000000a00 */
[----:B------:R-:W-:Y:S01]  /*0d90*/  HADD2.F32 R14, -RZ, R10.H1_H1 ;  /* 0x3000000aff0e7230 */ /* 0x000fe20000004100 */
[----:B-1----:R-:W-:Y:S01]  /*0da0*/  UISETP.NE.AND UP0, UPT, UR15, 0x1, UPT ;  /* 0x000000010f00788c */ /* 0x002fe2000bf05270 */
[--C-:B------:R-:W-:Y:S01]  /*0db0*/  HADD2.F32 R94, -RZ, R11.reuse.H0_H0 ;  /* 0x2000000bff5e7230 */ /* 0x100fe20000004100 */
[----:B------:R-:W-:Y:S01]  /*0dc0*/  UIADD3 UR6, UPT, UPT, UR15, -0x1, URZ ;  /* 0xffffffff0f067890 */ /* 0x000fe2000fffe0ff */
[----:B------:R-:W-:Y:S02]  /*0dd0*/  HADD2.F32 R96, -RZ, R11.H1_H1 ;  /* 0x3000000bff607230 */ /* 0x000fe40000004100 */
[----:B------:R-:W-:Y:S01]  /*0de0*/  FADD.FTZ R92, R92, R21 ;  /* 0x000000155c5c7221 */ /* 0x000fe20000010000 */
[----:B------:R-:W-:Y:S01]  /*0df0*/  HADD2.F32 R98, -RZ, R4.H0_H0 ;  /* 0x20000004ff627230 */ /* 0x000fe20000004100 */
[----:B------:R-:W1:Y:S01]  /*0e00*/  LDC.64 R124, c[0x0][0x3c0] ;  /* 0x0000f000ff7c7b82 */ /* 0x000e620000000a00 */
[----:B------:R-:W-:-:S02]  /*0e10*/  HADD2.F32 R88, -RZ, R8.H0_H0 ;  /* 0x20000008ff587230 */ /* 0x000fc40000004100 */
[--C-:B------:R-:W-:Y:S01]  /*0e20*/  FADD.FTZ R95, R96, R21.reuse ;  /* 0x00000015605f7221 */ /* 0x100fe20000010000 */
[--C-:B------:R-:W-:Y:S02]  /*0e30*/  HADD2.F32 R100, -RZ, R5.reuse.H0_H0 ;  /* 0x20000005ff647230 */ /* 0x100fe40000004100 */
[--C-:B------:R-:W-:Y:S01]  /*0e40*/  FADD.FTZ R96, R98, R21.reuse ;  /* 0x0000001562607221 */ /* 0x100fe20000010000 */
[----:B------:R-:W-:Y:S01]  /*0e50*/  HADD2.F32 R102, -RZ, R5.H1_H1 ;  /* 0x30000005ff667230 */ /* 0x000fe20000004100 */
[----:B------:R-:W-:Y:S01]  /*0e60*/  USHF.L.U32 UR6, UR6, 0x8, URZ ;  /* 0x0000000806067899 */ /* 0x000fe200080006ff */
[----:B------:R-:W-:Y:S01]  /*0e70*/  HADD2.F32 R104, -RZ, R6.H0_H0 ;  /* 0x20000006ff687230 */ /* 0x000fe20000004100 */
[----:B------:R-:W2:Y:S01]  /*0e80*/  LDC.64 R12, c[0x0][0x440] ;  /* 0x00011000ff0c7b82 */ /* 0x000ea20000000a00 */
[----:B------:R-:W-:Y:S02]  /*0e90*/  HADD2.F32 R8, -RZ, R8.H1_H1 ;  /* 0x30000008ff087230 */ /* 0x000fe40000004100 */
[----:B------:R-:W-:Y:S01]  /*0ea0*/  FADD.FTZ R98, R100, R21 ;  /* 0x0000001564627221 */ /* 0x000fe20000010000 */
[----:B------:R-:W-:-:S02]  /*0eb0*/  HADD2.F32 R90, -RZ, R9.H0_H0 ;  /* 0x20000009ff5a7230 */ /* 0x000fc40000004100 */
[--C-:B------:R-:W-:Y:S01]  /*0ec0*/  FADD.FTZ R99, R102, R21.reuse ;  /* 0x0000001566637221 */ /* 0x100fe20000010000 */
[----:B------:R-:W-:Y:S01]  /*0ed0*/  HADD2.F32 R2, -RZ, R9.H1_H1 ;  /* 0x30000009ff027230 */ /* 0x000fe20000004100 */
[----:B------:R-:W-:Y:S01]  /*0ee0*/  PLOP3.LUT P0, PT, PT, PT, UP0, 0x80, 0x8 ;  /* 0x000000000008781c */ /* 0x000fe20003f0f008 */
[----:B------:R-:W-:Y:S01]  /*0ef0*/  HADD2.F32 R4, -RZ, R4.H1_H1 ;  /* 0x30000004ff047230 */ /* 0x000fe20000004100 */
[----:B------:R-:W3:Y:S01]  /*0f00*/  LDC.64 R10, c[0x0][0x3a8] ;  /* 0x0000ea00ff0a7b82 */ /* 0x000ee20000000a00 */
[----:B------:R-:W-:Y:S02]  /*0f10*/  HADD2.F32 R6, -RZ, R6.H1_H1 ;  /* 0x30000006ff067230 */ /* 0x000fe40000004100 */
[--C-:B------:R-:W-:Y:S01]  /*0f20*/  FADD.FTZ R88, R88, R21.reuse ;  /* 0x0000001558587221 */ /* 0x100fe20000010000 */
[--C-:B------:R-:W-:Y:S02]  /*0f30*/  HADD2.F32 R106, -RZ, R7.reuse.H0_H0 ;  /* 0x20000007ff6a7230 */ /* 0x100fe40000004100 */
[----:B------:R-:W-:Y:S01]  /*0f40*/  FADD.FTZ R89, R8, R21 ;  /* 0x0000001508597221 */ /* 0x000fe20000010000 */
[----:B------:R-:W-:-:S02]  /*0f50*/  HADD2.F32 R108, -RZ, R7.H1_H1 ;  /* 0x30000007ff6c7230 */ /* 0x000fc40000004100 */
        /* <DEDUP_REMOVED lines=26> */
[----:B------:R-:W-:Y:S01]  /*1100*/  FMUL.FTZ R104, R88, R29 ;  /* 0x0000001d58687220 */ /* 0x000fe20000410000 */
        /* <DEDUP_REMOVED lines=20> */
.L_x_13902:
        /* <DEDUP_REMOVED lines=25> */
[-C--:B--2---:R-:W-:Y:S01]  /*13e0*/  FMUL.FTZ R120, R88, R9.reuse ;  /* 0x0000000958787220 */ /* 0x084fe20000410000 */
[-C--:B0-----:R-:W-:Y:S01]  /*13f0*/  FMUL.FTZ R7, R90, R9.reuse ;  /* 0x000000095a077220 */ /* 0x081fe20000410000 */
[-C--:B------:R-:W-:Y:S01]  /*1400*/  FMUL.FTZ R123, R89, R9.reuse ;  /* 0x00000009597b7220 */ /* 0x080fe20000410000 */
[----:B-1----:R-:W-:Y:S01]  /*1410*/  FMUL.FTZ R15, R91, R9 ;  /* 0x000000095b0f7220 */ /* 0x002fe20000410000 */
[----:B------:R-:W-:Y:S01]  /*1420*/  FMUL.RZ R130, R120, 0.15915493667125701904 ;  /* 0x3e22f98378827820 */ /* 0x000fe2000040c000 */
[----:B------:R-:W-:Y:S01]  /*1430*/  FMUL.FTZ R120, R8, 1.4426950216293334961 ;  /* 0x3fb8aa3b08787820 */ /* 0x000fe20000410000 */
[----:B------:R-:W-:Y:S01]  /*1440*/  FMUL.RZ R131, R7, 0.15915493667125701904 ;  /* 0x3e22f98307837820 */ /* 0x000fe2000040c000 */
[----:B------:R-:W-:Y:S01]  /*1450*/  FMUL.RZ R123, R123, 0.15915493667125701904 ;  /* 0x3e22f9837b7b7820 */ /* 0x000fe2000040c000 */
[----:B------:R-:W-:Y:S01]  /*1460*/  MUFU.SIN R129, R130 ;  /* 0x0000008200817308 */ /* 0x000fe20000000400 */
[-C--:B------:R-:W-:Y:S01]  /*1470*/  FMUL.FTZ R121, R88, R120.reuse ;  /* 0x0000007858797220 */ /* 0x080fe20000410000 */
[-C--:B------:R-:W-:Y:S01]  /*1480*/  FMUL.FTZ R6, R89, R120.reuse ;  /* 0x0000007859067220 */ /* 0x080fe20000410000 */
[-C--:B------:R-:W-:Y:S01]  /*1490*/  FMUL.FTZ R7, R90, R120.reuse ;  /* 0x000000785a077220 */ /* 0x080fe20000410000 */
[----:B------:R-:W-:Y:S01]  /*14a0*/  FMUL.RZ R137, R15, 0.15915493667125701904 ;  /* 0x3e22f9830f897820 */ /* 0x000fe2000040c000 */
[----:B------:R-:W-:-:S03]  /*14b0*/  FMUL.FTZ R15, R91, R120 ;  /* 0x000000785b0f7220 */ /* 0x000fc60000410000 */
[----:B------:R-:W-:Y:S08]  /*14c0*/  MUFU.EX2 R122, R121 ;  /* 0x00000079007a7308 */ /* 0x000ff00000000800 */
[----:B------:R0:W-:Y:S08]  /*14d0*/  MUFU.EX2 R133, R6 ;  /* 0x0000000600857308 */ /* 0x0001f00000000800 */
[----:B------:R1:W-:Y:S01]  /*14e0*/  MUFU.EX2 R121, R7 ;  /* 0x0000000700797308 */ /* 0x0003e20000000800 */
[----:B0-----:R-:W-:-:S04]  /*14f0*/  FMUL.FTZ R6, R92, R9 ;  /* 0x000000095c067220 */ /* 0x001fc80000410000 */
[----:B------:R-:W-:Y:S01]  /*1500*/  FMUL.RZ R139, R6, 0.15915493667125701904 ;  /* 0x3e22f983068b7820 */ /* 0x000fe2000040c000 */
[----:B------:R-:W-:Y:S02]  /*1510*/  FMUL.FTZ R6, R92, R120 ;  /* 0x000000785c067220 */ /* 0x000fe40000410000 */
[----:B------:R-:W-:Y:S01]  /*1520*/  MUFU.COS R141, R130 ;  /* 0x00000082008d7308 */ /* 0x000fe20000000000 */
[----:B-1----:R-:W-:-:S04]  /*1530*/  FMUL.FTZ R7, R93, R9 ;  /* 0x000000095d077220 */ /* 0x002fc80000410000 */
[----:B------:R-:W-:Y:S01]  /*1540*/  FMUL.RZ R143, R7, 0.15915493667125701904 ;  /* 0x3e22f983078f7820 */ /* 0x000fe2000040c000 */
[----:B------:R-:W-:Y:S02]  /*1550*/  FMUL.FTZ R7, R93, R120 ;  /* 0x000000785d077220 */ /* 0x000fe40000410000 */
[----:B------:R-:W-:Y:S08]  /*1560*/  MUFU.SIN R130, R131 ;  /* 0x0000008300827308 */ /* 0x000ff00000000400 */
[----:B------:R0:W1:Y:S08]  /*1570*/  MUFU.COS R144, R131 ;  /* 0x0000008300907308 */ /* 0x0000700000000000 */
[----:B------:R-:W-:Y:S01]  /*1580*/  MUFU.SIN R132, R137 ;  /* 0x0000008900847308 */ /* 0x000fe20000000400 */
[----:B0-----:R-:W-:-:S07]  /*1590*/  FMUL.FTZ R131, R94, R9 ;  /* 0x000000095e837220 */ /* 0x001fce0000410000 */
[----:B------:R0:W-:Y:S01]  /*15a0*/  MUFU.COS R134, R137 ;  /* 0x0000008900867308 */ /* 0x0001e20000000000 */
[C---:B-1----:R-:W-:Y:S01]  /*15b0*/  FMUL.FTZ R144, R121.reuse, R144 ;  /* 0x0000009079907220 */ /* 0x042fe20000410000 */
[----:B------:R-:W-:-:S06]  /*15c0*/  FMUL.FTZ R121, R121, R130 ;  /* 0x0000008279797220 */ /* 0x000fcc0000410000 */
[----:B------:R-:W-:Y:S01]  /*15d0*/  MUFU.SIN R128, R123 ;  /* 0x0000007b00807308 */ /* 0x000fe20000000400 */
[----:B0-----:R-:W-:Y:S01]  /*15e0*/  FMUL.RZ R137, R131, 0.15915493667125701904 ;  /* 0x3e22f98383897820 */ /* 0x001fe2000040c000 */
[----:B------:R-:W-:-:S06]  /*15f0*/  FMUL.FTZ R131, R94, R120 ;  /* 0x000000785e837220 */ /* 0x000fcc0000410000 */
        /* <DEDUP_REMOVED lines=16> */
[----:B------:R-:W-:Y:S01]  /*1700*/  MUFU.SIN R146, R137 ;  /* 0x0000008900927308 */ /* 0x000fe20000000400 */
[----:B0-----:R-:W-:-:S07]  /*1710*/  FMUL.FTZ R131, R97, R9 ;  /* 0x0000000961837220 */ /* 0x001fce0000410000 */
[----:B------:R0:W1:Y:S08]  /*1720*/  MUFU.COS R148, R137 ;  /* 0x0000008900947308 */ /* 0x0000700000000000 */
[----:B------:R2:W-:Y:S01]  /*1730*/  MUFU.EX2 R147, R6 ;  /* 0x0000000600937308 */ /* 0x0005e20000000800 */
[----:B0-----:R-:W-:Y:S01]  /*1740*/  FMUL.RZ R137, R131, 0.15915493667125701904 ;  /* 0x3e22f98383897820 */ /* 0x001fe2000040c000 */
[----:B------:R-:W-:-:S06]  /*1750*/  FMUL.FTZ R131, R97, R120 ;  /* 0x0000007861837220 */ /* 0x000fcc0000410000 */
[----:B------:R0:W-:Y:S01]  /*1760*/  MUFU.EX2 R183, R7 ;  /* 0x0000000700b77308 */ /* 0x0001e20000000800 */
[----:B--2---:R-:W-:Y:S01]  /*1770*/  FMUL.FTZ R6, R98, R9 ;  /* 0x0000000962067220 */ /* 0x004fe20000410000 */
[----:B-1----:R-:W-:-:S06]  /*1780*/  FMUL.FTZ R138, R139, R148 ;  /* 0x000000948b8a7220 */ /* 0x002fcc0000410000 */
[----:B------:R-:W-:Y:S01]  /*1790*/  MUFU.SIN R150, R145 ;  /* 0x0000009100967308 */ /* 0x000fe20000000400 */
[----:B0-----:R-:W-:-:S07]  /*17a0*/  FMUL.FTZ R7, R99, R9 ;  /* 0x0000000963077220 */ /* 0x001fce0000410000 */
[----:B------:R0:W1:Y:S08]  /*17b0*/  MUFU.COS R152, R145 ;  /* 0x0000009100987308 */ /* 0x0000700000000000 */
[----:B------:R-:W-:Y:S01]  /*17c0*/  MUFU.SIN R154, R143 ;  /* 0x0000008f009a7308 */ /* 0x000fe20000000400 */
[----:B0-----:R-:W-:Y:S01]  /*17d0*/  FMUL.RZ R145, R6, 0.15915493667125701904 ;  /* 0x3e22f98306917820 */ /* 0x001fe2000040c000 */
[----:B------:R-:W-:-:S06]  /*17e0*/  FMUL.FTZ R6, R98, R120 ;  /* 0x0000007862067220 */ /* 0x000fcc0000410000 */
[----:B------:R0:W2:Y:S01]  /*17f0*/  MUFU.COS R156, R143 ;  /* 0x0000008f009c7308 */ /* 0x0000a20000000000 */
[----:B-1----:R-:W-:-:S07]  /*1800*/  FMUL.FTZ R152, R147, R152 ;  /* 0x0000009893987220 */ /* 0x002fce0000410000 */
[----:B------:R1:W-:Y:S01]  /*1810*/  MUFU.EX2 R185, R131 ;  /* 0x0000008300b97308 */ /* 0x0003e20000000800 */
[----:B0-----:R-:W-:Y:S01]  /*1820*/  FMUL.RZ R143, R7, 0.15915493667125701904 ;  /* 0x3e22f983078f7820 */ /* 0x001fe2000040c000 */
[----:B------:R-:W-:-:S06]  /*1830*/  FMUL.FTZ R7, R99, R120 ;  /* 0x0000007863077220 */ /* 0x000fcc0000410000 */
[----:B------:R-:W-:Y:S01]  /*1840*/  MUFU.EX2 R15, R15 ;  /* 0x0000000f000f7308 */ /* 0x000fe20000000800 */
[CC--:B-1----:R-:W-:Y:S01]  /*1850*/  FMUL.FTZ R131, R100.reuse, R9.reuse ;  /* 0x0000000964837220 */ /* 0x0c2fe20000410000 */
[C---:B--2---:R-:W-:Y:S01]  /*1860*/  FMUL.FTZ R181, R183.reuse, R156 ;  /* 0x0000009cb7b57220 */ /* 0x044fe20000410000 */
[----:B------:R-:W-:Y:S02]  /*1870*/  FMUL.FTZ R183, R183, R154 ;  /* 0x0000009ab7b77220 */ /* 0x000fe40000410000 */
[----:B------:R-:W-:Y:S01]  /*1880*/  FMUL.RZ R155, R131, 0.15915493667125701904 ;  /* 0x3e22f983839b7820 */ /* 0x000fe2000040c000 */
[----:B------:R-:W-:Y:S02]  /*1890*/  FMUL.FTZ R131, R100, R120 ;  /* 0x0000007864837220 */ /* 0x000fe40000410000 */
[----:B------:R0:W-:Y:S08]  /*18a0*/  MUFU.EX2 R189, R6 ;  /* 0x0000000600bd7308 */ /* 0x0001f00000000800 */
[----:B------:R1:W-:Y:S01]  /*18b0*/  MUFU.EX2 R178, R7 ;  /* 0x0000000700b27308 */ /* 0x0003e20000000800 */
[----:B0-----:R-:W-:-:S04]  /*18c0*/  FMUL.FTZ R6, R101, R9 ;  /* 0x0000000965067220 */ /* 0x001fc80000410000 */
[----:B------:R-:W-:Y:S01]  /*18d0*/  FMUL.RZ R157, R6, 0.15915493667125701904 ;  /* 0x3e22f983069d7820 */ /* 0x000fe2000040c000 */
[-C--:B---3--:R-:W-:Y:S02]  /*18e0*/  FMUL.FTZ R6, R2, R5.reuse ;  /* 0x0000000502067220 */ /* 0x088fe40000410000 */
[----:B------:R-:W-:Y:S01]  /*18f0*/  MUFU.SIN R158, R137 ;  /* 0x00000089009e7308 */ /* 0x000fe20000000400 */
[C---:B-1----:R-:W-:Y:S01]  /*1900*/  FMUL.FTZ R7, R3.reuse, R5 ;  /* 0x0000000503077220 */ /* 0x042fe20000410000 */
[-C--:B------:R-:W-:Y:S01]  /*1910*/  FFMA.FTZ R6, R3, R4.reuse, R6 ;  /* 0x0000000403067223 */ /* 0x080fe20000010006 */
[----:B------:R-:W-:Y:S02]  /*1920*/  FMUL.FTZ R5, R122, R129 ;  /* 0x000000817a057220 */ /* 0x000fe40000410000 */
[----:B------:R-:W-:Y:S01]  /*1930*/  FFMA.FTZ R7, R2, R4, -R7 ;  /* 0x0000000402077223 */ /* 0x000fe20000010807 */
[----:B------:R-:W-:Y:S01]  /*1940*/  FMUL.FTZ R2, R103, R9 ;  /* 0x0000000967027220 */ /* 0x000fe20000410000 */
[----:B------:R-:W-:Y:S01]  /*1950*/  FMUL.FTZ R188, R79, -R6 ;  /* 0x800000064fbc7220 */ /* 0x000fe20000410000 */
[----:B------:R0:W1:Y:S01]  /*1960*/  MUFU.COS R160, R137 ;  /* 0x0000008900a07308 */ /* 0x0000620000000000 */
        /* <DEDUP_REMOVED lines=15> */
[----:B------:R0:W2:Y:S01]  /*1a60*/  MUFU.COS R164, R145 ;  /* 0x0000009100a47308 */ /* 0x0000a20000000000 */
[C---:B-1----:R-:W-:Y:S01]  /*1a70*/  FMUL.FTZ R179, R185.reuse, R160 ;  /* 0x000000a0b9b37220 */ /* 0x042fe20000410000 */
[----:B------:R-:W-:Y:S01]  /*1a80*/  FMUL.FTZ R185, R185, R158 ;  /* 0x0000009eb9b97220 */ /* 0x000fe20000410000 */
[-C--:B------:R-:W-:Y:S01]  /*1a90*/  FMUL.FTZ R175, R84, R7.reuse ;  /* 0x0000000754af7220 */ /* 0x080fe20000410000 */
[-C--:B------:R-:W-:Y:S01]  /*1aa0*/  FMUL.FTZ R172, R85, R7.reuse ;  /* 0x0000000755ac7220 */ /* 0x080fe20000410000 */
[----:B------:R-:W-:Y:S01]  /*1ab0*/  FMUL.FTZ R167, R86, R7 ;  /* 0x0000000756a77220 */ /* 0x000fe20000410000 */
        /* <DEDUP_REMOVED lines=8> */
[----:B------:R-:W-:-:S02]  /*1b40*/  FMUL.FTZ R171, R86, -R6 ;  /* 0x8000000656ab7220 */ /* 0x000fc40000410000 */
[----:B------:R0:W-:Y:S01]  /*1b50*/  MUFU.COS R153, R155 ;  /* 0x0000009b00997308 */ /* 0x0001e20000000000 */
[C---:B--2---:R-:W-:Y:S01]  /*1b60*/  FMUL.FTZ R187, R189.reuse, R164 ;  /* 0x000000a4bdbb7220 */ /* 0x044fe20000410000 */
[----:B------:R-:W-:-:S06]  /*1b70*/  FMUL.FTZ R189, R189, R162 ;  /* 0x000000a2bdbd7220 */ /* 0x000fcc0000410000 */
[----:B------:R1:W2:Y:S01]  /*1b80*/  MUFU.EX2 R182, R131 ;  /* 0x0000008300b67308 */ /* 0x0002a20000000800 */
[----:B0-----:R-:W-:Y:S01]  /*1b90*/  FMUL.FTZ R155, R103, R120 ;  /* 0x00000078679b7220 */ /* 0x001fe20000410000 */
[----:B------:R-:W-:-:S04]  /*1ba0*/  FMUL.FTZ R120, R102, R9 ;  /* 0x0000000966787220 */ /* 0x000fc80000410000 */
[----:B------:R-:W-:Y:S02]  /*1bb0*/  FMUL.RZ R120, R120, 0.15915493667125701904 ;  /* 0x3e22f98378787820 */ /* 0x000fe4000040c000 */
[----:B------:R0:W-:Y:S01]  /*1bc0*/  MUFU.EX2 R190, R145 ;  /* 0x0000009100be7308 */ /* 0x0001e20000000800 */
[----:B-1----:R-:W-:-:S07]  /*1bd0*/  FMUL.FTZ R131, R15, R132 ;  /* 0x000000840f837220 */ /* 0x002fce0000410000 */
[----:B------:R-:W-:Y:S01]  /*1be0*/  MUFU.SIN R149, R143 ;  /* 0x0000008f00957308 */ /* 0x000fe20000000400 */
[----:B0-----:R-:W-:Y:S01]  /*1bf0*/  FMUL.FTZ R145, R15, R134 ;  /* 0x000000860f917220 */ /* 0x001fe20000410000 */
[----:B------:R-:W-:Y:S01]  /*1c00*/  FMUL.FTZ R134, R139, R146 ;  /* 0x000000928b867220 */ /* 0x000fe20000410000 */
[C---:B--2---:R-:W-:Y:S01]  /*1c10*/  FMUL.FTZ R180, R182.reuse, R153 ;  /* 0x00000099b6b47220 */ /* 0x044fe20000410000 */
[----:B------:R-:W-:Y:S01]  /*1c20*/  FMUL.FTZ R139, R147, R150 ;  /* 0x00000096938b7220 */ /* 0x000fe20000410000 */
[----:B------:R-:W-:Y:S01]  /*1c30*/  FMUL.FTZ R182, R182, R151 ;  /* 0x00000097b6b67220 */ /* 0x000fe20000410000 */
[C---:B------:R-:W-:Y:S01]  /*1c40*/  FMUL.FTZ R147, R75.reuse, R7 ;  /* 0x000000074b937220 */ /* 0x040fe20000410000 */
[-C--:B------:R-:W-:Y:S01]  /*1c50*/  FMUL.FTZ R146, R75, -R6.reuse ;  /* 0x800000064b927220 */ /* 0x080fe20000410000 */
[----:B------:R0:W1:Y:S01]  /*1c60*/  MUFU.COS R177, R143 ;  /* 0x0000008f00b17308 */ /* 0x0000620000000000 */
[-C--:B------:R-:W-:Y:S01]  /*1c70*/  FMUL.FTZ R150, R77, -R6.reuse ;  /* 0x800000064d967220 */ /* 0x080fe20000410000 */
[----:B------:R-:W-:-:S06]  /*1c80*/  FMUL.FTZ R151, R78, -R6 ;  /* 0x800000064e977220 */ /* 0x000fcc0000410000 */
[----:B------:R-:W-:Y:S01]  /*1c90*/  MUFU.COS R168, R157 ;  /* 0x0000009d00a87308 */ /* 0x000fe20000000000 */
[C---:B0-----:R-:W-:Y:S01]  /*1ca0*/  FMUL.FTZ R143, R133.reuse, R14 ;  /* 0x0000000e858f7220 */ /* 0x041fe20000410000 */
[----:B------:R-:W-:Y:S01]  /*1cb0*/  FMUL.FTZ R133, R133, R128 ;  /* 0x0000008085857220 */ /* 0x000fe20000410000 */
[----:B------:R-:W-:-:S05]  /*1cc0*/  FMUL.FTZ R128, R74, -R6 ;  /* 0x800000064a807220 */ /* 0x000fca0000410000 */
[----:B------:R0:W2:Y:S01]  /*1cd0*/  MUFU.EX2 R193, R137 ;  /* 0x0000008900c17308 */ /* 0x0000a20000000800 */
[C---:B-1----:R-:W-:Y:S01]  /*1ce0*/  FMUL.FTZ R177, R178.reuse, R177 ;  /* 0x000000b1b2b17220 */ /* 0x042fe20000410000 */
[----:B------:R-:W-:Y:S01]  /*1cf0*/  FMUL.FTZ R178, R178, R149 ;  /* 0x00000095b2b27220 */ /* 0x000fe20000410000 */
[----:B------:R-:W-:-:S05]  /*1d00*/  FMUL.FTZ R149, R76, -R6 ;  /* 0x800000064c957220 */ /* 0x000fca0000410000 */
[----:B------:R-:W1:Y:S01]  /*1d10*/  MUFU.SIN R166, R157 ;  /* 0x0000009d00a67308 */ /* 0x000e620000000400 */
[C---:B0-----:R-:W-:Y:S01]  /*1d20*/  FMUL.FTZ R137, R123.reuse, R142 ;  /* 0x0000008e7b897220 */ /* 0x041fe20000410000 */
[----:B------:R-:W-:Y:S01]  /*1d30*/  FMUL.FTZ R123, R123, R140 ;  /* 0x0000008c7b7b7220 */ /* 0x000fe20000410000 */
[----:B------:R-:W-:Y:S01]  /*1d40*/  FMUL.FTZ R142, R0, R7 ;  /* 0x00000007008e7220 */ /* 0x000fe20000410000 */
[----:B------:R-:W-:-:S04]  /*1d50*/  FMUL.FTZ R140, R73, -R6 ;  /* 0x80000006498c7220 */ /* 0x000fc80000410000 */
[----:B------:R-:W0:Y:S01]  /*1d60*/  MUFU.COS R15, R120 ;  /* 0x00000078000f7308 */ /* 0x000e220000000000 */
[----:B--2---:R-:W-:Y:S01]  /*1d70*/  FMUL.FTZ R191, R193, R168 ;  /* 0x000000a8c1bf7220 */ /* 0x004fe20000410000 */
[----:B------:R-:W-:-:S06]  /*1d80*/  FMUL.FTZ R168, R87, -R6 ;  /* 0x8000000657a87220 */ /* 0x000fcc0000410000 */
[----:B------:R-:W-:Y:S01]  /*1d90*/  MUFU.EX2 R155, R155 ;  /* 0x0000009b009b7308 */ /* 0x000fe20000000800 */
[----:B-1----:R-:W-:Y:S01]  /*1da0*/  FMUL.FTZ R193, R193, R166 ;  /* 0x000000a6c1c17220 */ /* 0x002fe20000410000 */
[----:B------:R-:W-:-:S06]  /*1db0*/  FMUL.FTZ R166, R87, R7 ;  /* 0x0000000757a67220 */ /* 0x000fcc0000410000 */
[----:B------:R1:W2:Y:S01]  /*1dc0*/  MUFU.SIN R3, R120 ;  /* 0x0000007800037308 */ /* 0x0002a20000000400 */
[----:B0-----:R-:W-:-:S07]  /*1dd0*/  FMUL.FTZ R186, R190, R15 ;  /* 0x0000000fbeba7220 */ /* 0x001fce0000410000 */
[----:B------:R-:W0:Y:S01]  /*1de0*/  MUFU.COS R132, R4 ;  /* 0x0000000400847308 */ /* 0x000e220000000000 */
[----:B-1----:R-:W-:-:S07]  /*1df0*/  FMUL.FTZ R120, R74, R7 ;  /* 0x000000074a787220 */ /* 0x002fce0000410000 */
[----:B------:R1:W3:Y:S01]  /*1e00*/  MUFU.SIN R14, R4 ;  /* 0x00000004000e7308 */ /* 0x0002e20000000400 */
[----:B--2---:R-:W-:Y:S01]  /*1e10*/  FMUL.FTZ R190, R190, R3 ;  /* 0x00000003bebe7220 */ /* 0x004fe20000410000 */
[----:B-1----:R-:W-:Y:S01]  /*1e20*/  FMUL.FTZ R4, R122, R141 ;  /* 0x0000008d7a047220 */ /* 0x002fe20000410000 */
[----:B0-----:R-:W-:Y:S01]  /*1e30*/  FMUL.FTZ R132, R155, R132 ;  /* 0x000000849b847220 */ /* 0x001fe20000410000 */
[----:B------:R-:W-:Y:S01]  /*1e40*/  FMUL.FTZ R122, R77, R7 ;  /* 0x000000074d7a7220 */ /* 0x000fe20000410000 */
[----:B------:R-:W-:Y:S02]  /*1e50*/  FMUL.FTZ R141, R0, -R6 ;  /* 0x80000006008d7220 */ /* 0x000fe40000410000 */
[----:B------:R0:W-:Y:S01]  /*1e60*/  STS.64 [R2+0x880], R4 ;  /* 0x0008800402007388 */ /* 0x0001e20000000a00 */
[----:B---3--:R-:W-:Y:S01]  /*1e70*/  FMUL.FTZ R153, R155, R14 ;  /* 0x0000000e9b997220 */ /* 0x008fe20000410000 */
[----:B------:R-:W-:Y:S06]  /*1e80*/  BAR.SYNC.DEFER_BLOCKING 0x0 ;  /* 0x0000000000007b1d */ /* 0x000fec0000010000 */
[----:B------:R-:W-:Y:S05]  /*1e90*/  @P2 BRA `(.L_x_13886) ;  /* 0x0000000000282947 */ /* 0x000fea0003800000 */
        /* <DEDUP_REMOVED lines=8> */
[----:B------:R-:W3:Y:S01]  /*1f20*/  LDS.64 R14, [UR18+0x880] ;  /* 0x00088012ff0e7984 */ /* 0x000ee20008000a00 */
[----:B------:R-:W-:Y:S05]  /*1f30*/  BRA `(.L_x_13887) ;  /* 0x0000000000047947 */ /* 0x000fea0003800000 */
.L_x_13886:
[----:B------:R1:W2:Y:S02]  /*1f40*/  LDS.64 R14, [R207+0x1888] ;  /* 0x00188800cf0e7984 */ /* 0x0002a40000000a00 */
.L_x_13887:
[----:B----4-:R-:W-:Y:S05]  /*1f50*/  BSYNC.RECONVERGENT B0 ;  /* 0x0000000000007941 */ /* 0x010fea0003800200 */
.L_x_13885:
[-C--:B------:R-:W-:Y:S01]  /*1f60*/  FMUL.FTZ R3, RZ, R133.reuse ;  /* 0x00000085ff037220 */ /* 0x080fe20000410000 */
[C---:B0-----:R-:W-:Y:S01]  /*1f70*/  FMUL.FTZ R2, R104.reuse, R133 ;  /* 0x0000008568027220 */ /* 0x041fe20000410000 */
[----:B------:R-:W0:Y:S01]  /*1f80*/  @P0 LDC R157, c[0x0][0x38c] ;  /* 0x0000e300ff9d0b82 */ /* 0x000e220000000800 */
[----:B------:R-:W-:Y:S02]  /*1f90*/  HFMA2 R163, -RZ, RZ, 0, 9.5367431640625e-07 ;  /* 0x00000010ffa37431 */ /* 0x000fe400000001ff */
[-C--:B------:R-:W-:Y:S01]  /*1fa0*/  FFMA.FTZ R6, R104, R143.reuse, -R3 ;  /* 0x0000008f68067223 */ /* 0x080fe20000010803 */
[----:B------:R-:W-:-:S03]  /*1fb0*/  FFMA.FTZ R2, RZ, R143, R2 ;  /* 0x0000008fff027223 */ /* 0x000fc60000010002 */
[----:B------:R-:W-:Y:S01]  /*1fc0*/  FADD.FTZ R6, R105, R6 ;  /* 0x0000000669067221 */ /* 0x000fe20000010000 */
[----:B------:R-:W-:-:S03]  /*1fd0*/  FADD.FTZ R2, RZ, R2 ;  /* 0x00000002ff027221 */ /* 0x000fc60000010000 */
[C---:B------:R-:W-:Y:S01]  /*1fe0*/  FMUL.FTZ R7, R121.reuse, R6 ;  /* 0x0000000679077220 */ /* 0x040fe20000410000 */
[----:B------:R-:W-:-:S03]  /*1ff0*/  FMUL.FTZ R3, R121, R2 ;  /* 0x0000000279037220 */ /* 0x000fc60000410000 */
[C---:B------:R-:W-:Y:S01]  /*2000*/  FFMA.FTZ R7, R144.reuse, R2, R7 ;  /* 0x0000000290077223 */ /* 0x040fe20000010007 */
[----:B------:R-:W-:-:S03]  /*2010*/  FFMA.FTZ R3, R144, R6, -R3 ;  /* 0x0000000690037223 */ /* 0x000fc60000010803 */
[----:B------:R-:W-:Y:S01]  /*2020*/  FADD.FTZ R6, RZ, R7 ;  /* 0x00000007ff067221 */ /* 0x000fe20000010000 */
[----:B------:R-:W-:-:S03]  /*2030*/  FADD.FTZ R2, R106, R3 ;  /* 0x000000036a027221 */ /* 0x000fc60000010000 */
[C---:B------:R-:W-:Y:S01]  /*2040*/  FMUL.FTZ R154, R131.reuse, R6 ;  /* 0x00000006839a7220 */ /* 0x040fe20000410000 */
[----:B------:R-:W-:-:S03]  /*2050*/  FMUL.FTZ R3, R131, R2 ;  /* 0x0000000283037220 */ /* 0x000fc60000410000 */
[C---:B------:R-:W-:Y:S01]  /*2060*/  FFMA.FTZ R154, R145.reuse, R2, -R154 ;  /* 0x00000002919a7223 */ /* 0x040fe2000001089a */
[----:B------:R-:W-:Y:S01]  /*2070*/  FFMA.FTZ R3, R145, R6, R3 ;  /* 0x0000000691037223 */ /* 0x000fe20000010003 */
[----:B------:R-:W-:Y:S02]  /*2080*/  MOV R2, UR15 ;  /* 0x0000000f00027c02 */ /* 0x000fe40008000f00 */
[----:B------:R-:W-:Y:S01]  /*2090*/  FADD.FTZ R154, R107, R154 ;  /* 0x0000009a6b9a7221 */ /* 0x000fe20000010000 */
[----:B------:R-:W-:Y:S01]  /*20a0*/  FADD.FTZ R3, RZ, R3 ;  /* 0x00000003ff037221 */ /* 0x000fe20000010000 */
[----:B------:R-:W-:Y:S02]  /*20b0*/  @P0 IADD3 R2, PT, PT, R2, -0x2, RZ ;  /* 0xfffffffe02020810 */ /* 0x000fe40007ffe0ff */
[C---:B------:R-:W-:Y:S01]  /*20c0*/  FMUL.FTZ R155, R135.reuse, R154 ;  /* 0x0000009a879b7220 */ /* 0x040fe20000410000 */
[----:B------:R-:W-:-:S03]  /*20d0*/  FMUL.FTZ R7, R135, R3 ;  /* 0x0000000387077220 */ /* 0x000fc60000410000 */
[C---:B------:R-:W-:Y:S01]  /*20e0*/  FFMA.FTZ R155, R136.reuse, R3, R155 ;  /* 0x00000003889b7223 */ /* 0x040fe2000001009b */
[----:B------:R-:W-:-:S03]  /*20f0*/  FFMA.FTZ R7, R136, R154, -R7 ;  /* 0x0000009a88077223 */ /* 0x000fc60000010807 */
[----:B------:R-:W-:Y:S01]  /*2100*/  FADD.FTZ R154, RZ, R155 ;  /* 0x0000009bff9a7221 */ /* 0x000fe20000010000 */
[----:B------:R-:W-:Y:S01]  /*2110*/  FADD.FTZ R6, R108, R7 ;  /* 0x000000076c067221 */ /* 0x000fe20000010000 */
[----:B------:R-:W-:Y:S02]  /*2120*/  FMUL.FTZ R7, R5, R133 ;  /* 0x0000008505077220 */ /* 0x000fe40000410000 */
[C---:B------:R-:W-:Y:S01]  /*2130*/  FMUL.FTZ R156, R123.reuse, R154 ;  /* 0x0000009a7b9c7220 */ /* 0x040fe20000410000 */
[----:B------:R-:W-:-:S03]  /*2140*/  FMUL.FTZ R3, R123, R6 ;  /* 0x000000067b037220 */ /* 0x000fc60000410000 */
[C---:B------:R-:W-:Y:S01]  /*2150*/  FFMA.FTZ R156, R137.reuse, R6, -R156 ;  /* 0x00000006899c7223 */ /* 0x040fe2000001089c */
[----:B------:R-:W-:Y:S01]  /*2160*/  FFMA.FTZ R158, R137, R154, R3 ;  /* 0x0000009a899e7223 */ /* 0x000fe20000010003 */
[----:B------:R-:W-:Y:S01]  /*2170*/  FMUL.FTZ R154, R4, R133 ;  /* 0x00000085049a7220 */ /* 0x000fe20000410000 */
[----:B0-----:R-:W-:Y:S02]  /*2180*/  @P0 IMAD R6, R2, R157, UR6 ;  /* 0x0000000602060e24 */ /* 0x001fe4000f8e029d */
[----:B------:R-:W-:Y:S01]  /*2190*/  FADD.FTZ R159, R109, R156 ;  /* 0x0000009c6d9f7221 */ /* 0x000fe20000010000 */
[----:B------:R-:W-:Y:S01]  /*21a0*/  FADD.FTZ R161, RZ, R158 ;  /* 0x0000009effa17221 */ /* 0x000fe20000010000 */
[-C--:B------:R-:W-:Y:S01]  /*21b0*/  FFMA.FTZ R155, R5, R143.reuse, R154 ;  /* 0x0000008f059b7223 */ /* 0x080fe2000001009a */
[----:B------:R-:W-:Y:S01]  /*21c0*/  FFMA.FTZ R154, R4, R143, -R7 ;  /* 0x0000008f049a7223 */ /* 0x000fe20000010807 */
[----:B------:R-:W-:-:S04]  /*21d0*/  @P0 IMAD.WIDE R6, R6, R163, UR4 ;  /* 0x0000000406060e25 */ /* 0x000fc8000f8e02a3 */
[C---:B------:R-:W-:Y:S01]  /*21e0*/  FMUL.FTZ R163, R134.reuse, R159 ;  /* 0x0000009f86a37220 */ /* 0x040fe20000410000 */
[----:B------:R-:W-:Y:S01]  /*21f0*/  CS2R R2, SRZ ;  /* 0x0000000000027805 */ /* 0x000fe2000001ff00 */
[----:B------:R-:W-:Y:S01]  /*2200*/  FMUL.FTZ R160, R134, R161 ;  /* 0x000000a186a07220 */ /* 0x000fe20000410000 */
[C---:B------:R-:W-:Y:S01]  /*2210*/  FMUL.FTZ R157, R121.reuse, R155 ;  /* 0x0000009b799d7220 */ /* 0x040fe20000410000 */
[C---:B------:R-:W-:Y:S01]  /*2220*/  FFMA.FTZ R163, R138.reuse, R161, R163 ;  /* 0x000000a18aa37223 */ /* 0x040fe200000100a3 */
[-C--:B------:R-:W-:Y:S01]  /*2230*/  FMUL.FTZ R158, R121, R154.reuse ;  /* 0x0000009a799e7220 */ /* 0x080fe20000410000 */
[----:B------:R-:W-:Y:S01]  /*2240*/  FFMA.FTZ R159, R138, R159, -R160 ;  /* 0x0000009f8a9f7223 */ /* 0x000fe200000108a0 */
[----:B------:R0:W4:Y:S01]  /*2250*/  @P0 LDG.E.64 R2, desc[UR22][R6.64+0x8] ;  /* 0x0000081606020981 */ /* 0x000122000c1e1b00 */
[----:B------:R-:W-:Y:S01]  /*2260*/  FFMA.FTZ R156, R144, R154, -R157 ;  /* 0x0000009a909c7223 */ /* 0x000fe2000001089d */
[----:B------:R-:W-:Y:S01]  /*2270*/  FADD.FTZ R163, RZ, R163 ;  /* 0x000000a3ffa37221 */ /* 0x000fe20000010000 */
[----:B--23--:R-:W-:Y:S01]  /*2280*/  FMUL.FTZ R157, R153, R15 ;  /* 0x0000000f999d7220 */ /* 0x00cfe20000410000 */
[----:B------:R-:W-:Y:S01]  /*2290*/  FADD.FTZ R159, R110, R159 ;  /* 0x0000009f6e9f7221 */ /* 0x000fe20000010000 */
[----:B------:R-:W-:Y:S01]  /*22a0*/  FFMA.FTZ R158, R144, R155, R158 ;  /* 0x0000009b909e7223 */ /* 0x000fe2000001009e */
[C---:B------:R-:W-:Y:S01]  /*22b0*/  FMUL.FTZ R154, R132.reuse, R15 ;  /* 0x0000000f849a7220 */ /* 0x040fe20000410000 */
[C---:B------:R-:W-:Y:S01]  /*22c0*/  FMUL.FTZ R155, R139.reuse, R163 ;  /* 0x000000a38b9b7220 */ /* 0x040fe20000410000 */
[-C--:B------:R-:W-:Y:S01]  /*22d0*/  FFMA.FTZ R157, R132, R14.reuse, -R157 ;  /* 0x0000000e849d7223 */ /* 0x080fe2000001089d */
[-C--:B------:R-:W-:Y:S01]  /*22e0*/  FMUL.FTZ R160, R139, R159.reuse ;  /* 0x0000009f8ba07220 */ /* 0x080fe20000410000 */
[----:B------:R-:W-:Y:S01]  /*22f0*/  FFMA.FTZ R161, -R153, R14, -R154 ;  /* 0x0000000e99a17223 */ /* 0x000fe2000001099a */
[----:B------:R-:W-:Y:S01]  /*2300*/  FFMA.FTZ R154, R152, R159, -R155 ;  /* 0x0000009f989a7223 */ /* 0x000fe2000001089b */
[----:B------:R-:W-:Y:S01]  /*2310*/  FMUL.FTZ R164, R190, R157 ;  /* 0x0000009dbea47220 */ /* 0x000fe20000410000 */
[----:B------:R-:W-:-:S02]  /*2320*/  FFMA.FTZ R160, R152, R163, R160 ;  /* 0x000000a398a07223 */ /* 0x000fc400000100a0 */
[----:B------:R-:W-:Y:S01]  /*2330*/  FADD.FTZ R162, R111, R154 ;  /* 0x0000009a6fa27221 */ /* 0x000fe20000010000 */
[-C--:B------:R-:W-:Y:S01]  /*2340*/  FFMA.FTZ R154, R186, R161.reuse, -R164 ;  /* 0x000000a1ba9a7223 */ /* 0x080fe200000108a4 */
[----:B------:R-:W-:Y:S01]  /*2350*/  FADD.FTZ R164, RZ, R160 ;  /* 0x000000a0ffa47221 */ /* 0x000fe20000010000 */
[----:B------:R-:W-:Y:S01]  /*2360*/  FMUL.FTZ R160, R131, R158 ;  /* 0x0000009e83a07220 */ /* 0x000fe20000410000 */
[----:B------:R-:W-:Y:S01]  /*2370*/  FMUL.FTZ R174, R183, R162 ;  /* 0x000000a2b7ae7220 */ /* 0x000fe20000410000 */
[----:B0-----:R-:W-:Y:S01]  /*2380*/  FMUL.FTZ R7, R131, R156 ;  /* 0x0000009c83077220 */ /* 0x001fe20000410000 */
[-C--:B------:R-:W-:Y:S01]  /*2390*/  FMUL.FTZ R155, R183, R164.reuse ;  /* 0x000000a4b79b7220 */ /* 0x080fe20000410000 */
[----:B------:R-:W-:Y:S01]  /*23a0*/  FMUL.FTZ R165, R190, R161 ;  /* 0x000000a1bea57220 */ /* 0x000fe20000410000 */
[----:B------:R-:W-:Y:S01]  /*23b0*/  FFMA.FTZ R174, R181, R164, R174 ;  /* 0x000000a4b5ae7223 */ /* 0x000fe200000100ae */
[C---:B------:R-:W-:Y:S01]  /*23c0*/  FFMA.FTZ R160, R145.reuse, R156, -R160 ;  /* 0x0000009c91a07223 */ /* 0x040fe200000108a0 */
[----:B------:R-:W-:Y:S01]  /*23d0*/  FFMA.FTZ R7, R145, R158, R7 ;  /* 0x0000009e91077223 */ /* 0x000fe20000010007 */
[----:B------:R-:W-:Y:S01]  /*23e0*/  FFMA.FTZ R159, R181, R162, -R155 ;  /* 0x000000a2b59f7223 */ /* 0x000fe2000001089b */
[----:B------:R-:W-:Y:S01]  /*23f0*/  FFMA.FTZ R6, R186, R157, R165 ;  /* 0x0000009dba067223 */ /* 0x000fe200000100a5 */
[----:B------:R-:W-:Y:S01]  /*2400*/  FADD.FTZ R174, RZ, R174 ;  /* 0x000000aeffae7221 */ /* 0x000fe20000010000 */
[C---:B------:R-:W-:Y:S01]  /*2410*/  FMUL.FTZ R157, R135.reuse, R160 ;  /* 0x000000a0879d7220 */ /* 0x040fe20000410000 */
[-C--:B------:R-:W-:Y:S01]  /*2420*/  FMUL.FTZ R155, R135, R7.reuse ;  /* 0x00000007879b7220 */ /* 0x080fe20000410000 */
[----:B------:R-:W-:Y:S01]  /*2430*/  FADD.FTZ R162, R112, R159 ;  /* 0x0000009f70a27221 */ /* 0x000fe20000010000 */
[C---:B------:R-:W-:Y:S01]  /*2440*/  FMUL.FTZ R164, R185.reuse, R174 ;  /* 0x000000aeb9a47220 */ /* 0x040fe20000410000 */
[C---:B------:R-:W-:Y:S01]  /*2450*/  FFMA.FTZ R156, R136.reuse, R7, R157 ;  /* 0x00000007889c7223 */ /* 0x040fe2000001009d */
[----:B------:R-:W-:Y:S01]  /*2460*/  FFMA.FTZ R160, R136, R160, -R155 ;  /* 0x000000a088a07223 */ /* 0x000fe2000001089b */
[-C--:B------:R-:W-:Y:S01]  /*2470*/  FMUL.FTZ R7, R185, R162.reuse ;  /* 0x000000a2b9077220 */ /* 0x080fe20000410000 */
[----:B------:R-:W-:-:S02]  /*2480*/  FFMA.FTZ R164, R179, R162, -R164 ;  /* 0x000000a2b3a47223 */ /* 0x000fc400000108a4 */
[----:B------:R-:W-:Y:S01]  /*2490*/  FMUL.FTZ R155, R123, R160 ;  /* 0x000000a07b9b7220 */ /* 0x000fe20000410000 */
[----:B------:R-:W-:Y:S01]  /*24a0*/  FFMA.FTZ R174, R179, R174, R7 ;  /* 0x000000aeb3ae7223 */ /* 0x000fe20000010007 */
[-C--:B------:R-:W-:Y:S01]  /*24b0*/  FMUL.FTZ R158, R123, R156.reuse ;  /* 0x0000009c7b9e7220 */ /* 0x080fe20000410000 */
[----:B------:R-:W-:Y:S01]  /*24c0*/  FADD.FTZ R164, R113, R164 ;  /* 0x000000a471a47221 */ /* 0x000fe20000010000 */
[C---:B------:R-:W-:Y:S01]  /*24d0*/  FFMA.FTZ R155, R137.reuse, R156, R155 ;  /* 0x0000009c899b7223 */ /* 0x040fe2000001009b */
[----:B------:R-:W-:Y:S01]  /*24e0*/  FADD.FTZ R174, RZ, R174 ;  /* 0x000000aeffae7221 */ /* 0x000fe20000010000 */
[----:B------:R-:W-:Y:S01]  /*24f0*/  FFMA.FTZ R7, R137, R160, -R158 ;  /* 0x000000a089077223 */ /* 0x000fe2000001089e */
        /* <DEDUP_REMOVED lines=8> */
[----:B------:R-:W-:Y:S01]  /*2580*/  FADD.FTZ R155, RZ, R158 ;  /* 0x0000009eff9b7221 */ /* 0x000fe20000010000 */
[C---:B------:R-:W-:Y:S01]  /*2590*/  FMUL.FTZ R158, R139.reuse, R156 ;  /* 0x0000009c8b9e7220 */ /* 0x040fe20000410000 */
[----:B------:R-:W-:Y:S01]  /*25a0*/  FADD.FTZ R159, R114, R159 ;  /* 0x0000009f729f7221 */ /* 0x000fe20000010000 */
[----:B------:R-:W-:-:S02]  /*25b0*/  FMUL.FTZ R7, R139, R157 ;  /* 0x0000009d8b077220 */ /* 0x000fc40000410000 */
[----:B------:R-:W-:Y:S01]  /*25c0*/  FFMA.FTZ R158, R152, R157, R158 ;  /* 0x0000009d989e7223 */ /* 0x000fe2000001009e */
[----:B------:R-:W-:Y:S01]  /*25d0*/  FMUL.FTZ R164, R178, R159 ;  /* 0x0000009fb2a47220 */ /* 0x000fe20000410000 */
[----:B------:R-:W-:Y:S01]  /*25e0*/  FFMA.FTZ R156, R152, R156, -R7 ;  /* 0x0000009c989c7223 */ /* 0x000fe20000010807 */
[-C--:B------:R-:W-:Y:S01]  /*25f0*/  FMUL.FTZ R162, R178, R155.reuse ;  /* 0x0000009bb2a27220 */ /* 0x080fe20000410000 */
[----:B------:R-:W-:Y:S01]  /*2600*/  FMUL.FTZ R7, R183, R158 ;  /* 0x0000009eb7077220 */ /* 0x000fe20000410000 */
[----:B------:R-:W-:Y:S01]  /*2610*/  FFMA.FTZ R164, R177, R155, R164 ;  /* 0x0000009bb1a47223 */ /* 0x000fe200000100a4 */
[-C--:B------:R-:W-:Y:S01]  /*2620*/  FMUL.FTZ R160, R183, R156.reuse ;  /* 0x0000009cb7a07220 */ /* 0x080fe20000410000 */
[----:B------:R-:W-:Y:S01]  /*2630*/  FFMA.FTZ R162, R177, R159, -R162 ;  /* 0x0000009fb1a27223 */ /* 0x000fe200000108a2 */
[C---:B------:R-:W-:Y:S01]  /*2640*/  FFMA.FTZ R156, R181.reuse, R156, -R7 ;  /* 0x0000009cb59c7223 */ /* 0x040fe20000010807 */
[----:B------:R-:W-:Y:S01]  /*2650*/  FADD.FTZ R157, RZ, R164 ;  /* 0x000000a4ff9d7221 */ /* 0x000fe20000010000 */
[----:B------:R-:W-:Y:S01]  /*2660*/  FFMA.FTZ R160, R181, R158, R160 ;  /* 0x0000009eb5a07223 */ /* 0x000fe200000100a0 */
[----:B------:R-:W-:Y:S01]  /*2670*/  FADD.FTZ R155, R115, R162 ;  /* 0x000000a2739b7221 */ /* 0x000fe20000010000 */
        /* <DEDUP_REMOVED lines=9> */
[----:B------:R-:W-:Y:S01]  /*2710*/  FADD.FTZ R162, R116, R155 ;  /* 0x0000009b74a27221 */ /* 0x000fe20000010000 */
[-C--:B------:R-:W-:Y:S01]  /*2720*/  FMUL.FTZ R156, R189, R158.reuse ;  /* 0x0000009ebd9c7220 */ /* 0x080fe20000410000 */
[----:B------:R-:W-:Y:S01]  /*2730*/  FADD.FTZ R164, RZ, R159 ;  /* 0x0000009fffa47221 */ /* 0x000fe20000010000 */
[----:B------:R-:W-:Y:S01]  /*2740*/  FFMA.FTZ R7, R187, R158, -R7 ;  /* 0x0000009ebb077223 */ /* 0x000fe20000010807 */
[----:B------:R-:W-:Y:S01]  /*2750*/  FMUL.FTZ R157, R193, R162 ;  /* 0x000000a2c19d7220 */ /* 0x000fe20000410000 */
[----:B------:R-:W-:Y:S01]  /*2760*/  FFMA.FTZ R156, R187, R160, R156 ;  /* 0x000000a0bb9c7223 */ /* 0x000fe2000001009c */
[-C--:B------:R-:W-:Y:S01]  /*2770*/  FMUL.FTZ R160, R193, R164.reuse ;  /* 0x000000a4c1a07220 */ /* 0x080fe20000410000 */
[CC--:B------:R-:W-:Y:S01]  /*2780*/  FMUL.FTZ R155, R178.reuse, R7.reuse ;  /* 0x00000007b29b7220 */ /* 0x0c0fe20000410000 */
[C---:B------:R-:W-:Y:S01]  /*2790*/  FFMA.FTZ R157, R191.reuse, R164, R157 ;  /* 0x000000a4bf9d7223 */ /* 0x040fe2000001009d */
[----:B------:R-:W-:Y:S01]  /*27a0*/  FMUL.FTZ R158, R178, R156 ;  /* 0x0000009cb29e7220 */ /* 0x000fe20000410000 */
[----:B------:R-:W-:Y:S01]  /*27b0*/  FFMA.FTZ R160, R191, R162, -R160 ;  /* 0x000000a2bfa07223 */ /* 0x000fe200000108a0 */
[C---:B------:R-:W-:Y:S01]  /*27c0*/  FFMA.FTZ R155, R177.reuse, R156, R155 ;  /* 0x0000009cb19b7223 */ /* 0x040fe2000001009b */
[----:B------:R-:W-:Y:S01]  /*27d0*/  FADD.FTZ R161, RZ, R157 ;  /* 0x0000009dffa17221 */ /* 0x000fe20000010000 */
[----:B------:R-:W-:Y:S01]  /*27e0*/  FFMA.FTZ R7, R177, R7, -R158 ;  /* 0x00000007b1077223 */ /* 0x000fe2000001089e */
        /* <DEDUP_REMOVED lines=9> */
[C---:B------:R-:W-:Y:S01]  /*2880*/  FMUL.FTZ R7, R193.reuse, R156 ;  /* 0x0000009cc1077220 */ /* 0x040fe20000410000 */
[----:B------:R-:W-:Y:S01]  /*2890*/  FADD.FTZ R159, R118, R159 ;  /* 0x0000009f769f7221 */ /* 0x000fe20000010000 */
[-C--:B------:R-:W-:Y:S01]  /*28a0*/  FMUL.FTZ R160, R193, R158.reuse ;  /* 0x0000009ec1a07220 */ /* 0x080fe20000410000 */
[----:B------:R-:W-:Y:S01]  /*28b0*/  FADD.FTZ R163, RZ, R163 ;  /* 0x000000a3ffa37221 */ /* 0x000fe20000010000 */
[----:B------:R-:W-:Y:S01]  /*28c0*/  FFMA.FTZ R157, R191, R158, R7 ;  /* 0x0000009ebf9d7223 */ /* 0x000fe20000010007 */
[C---:B------:R-:W-:Y:S01]  /*28d0*/  FMUL.FTZ R158, R153.reuse, R159 ;  /* 0x0000009f999e7220 */ /* 0x040fe20000410000 */
[C---:B------:R-:W-:Y:S01]  /*28e0*/  FMUL.FTZ R7, R153.reuse, R168 ;  /* 0x000000a899077220 */ /* 0x040fe20000410000 */
[-C--:B------:R-:W-:Y:S01]  /*28f0*/  FMUL.FTZ R161, R153, R163.reuse ;  /* 0x000000a399a17220 */ /* 0x080fe20000410000 */
[----:B------:R-:W-:Y:S01]  /*2900*/  FFMA.FTZ R155, R191, R156, -R160 ;  /* 0x0000009cbf9b7223 */ /* 0x000fe200000108a0 */
[C---:B------:R-:W-:Y:S01]  /*2910*/  FFMA.FTZ R158, R132.reuse, R163, R158 ;  /* 0x000000a3849e7223 */ /* 0x040fe2000001009e */
[CC--:B------:R-:W-:Y:S01]  /*2920*/  FFMA.FTZ R160, R132.reuse, R166.reuse, R7 ;  /* 0x000000a684a07223 */ /* 0x0c0fe20000010007 */
[----:B------:R-:W-:Y:S01]  /*2930*/  FFMA.FTZ R156, R132, R159, -R161 ;  /* 0x0000009f849c7223 */ /* 0x000fe200000108a1 */
[----:B------:R-:W-:Y:S01]  /*2940*/  FMUL.FTZ R161, R153, R166 ;  /* 0x000000a699a17220 */ /* 0x000fe20000410000 */
[----:B------:R-:W-:Y:S01]  /*2950*/  FMUL.FTZ R159, R190, R157 ;  /* 0x0000009dbe9f7220 */ /* 0x000fe20000410000 */
[----:B------:R-:W-:-:S02]  /*2960*/  FADD.FTZ R7, RZ, R158 ;  /* 0x0000009eff077221 */ /* 0x000fc40000010000 */
[----:B------:R-:W-:Y:S01]  /*2970*/  FFMA.FTZ R164, R132, R168, -R161 ;  /* 0x000000a884a47223 */ /* 0x000fe200000108a1 */
[-C--:B------:R-:W-:Y:S01]  /*2980*/  FFMA.FTZ R159, R186, R155.reuse, -R159 ;  /* 0x0000009bba9f7223 */ /* 0x080fe2000001089f */
[----:B------:R-:W-:Y:S01]  /*2990*/  FMUL.FTZ R161, R190, R155 ;  /* 0x0000009bbea17220 */ /* 0x000fe20000410000 */
[----:B------:R-:W-:Y:S01]  /*29a0*/  FADD.FTZ R155, R119, R156 ;  /* 0x0000009c779b7221 */ /* 0x000fe20000010000 */
[----:B------:R-:W0:Y:S01]  /*29b0*/  SHFL.UP PT, R162, R7, 0x1, RZ ;  /* 0x0420000007a27989 */ /* 0x000e2200000e00ff */
[----:B------:R-:W-:Y:S01]  /*29c0*/  FADD.FTZ R163, R167, R160 ;  /* 0x000000a0a7a37221 */ /* 0x000fe20000010000 */
[----:B------:R-:W-:Y:S01]  /*29d0*/  FADD.FTZ R165, R171, R164 ;  /* 0x000000a4aba57221 */ /* 0x000fe20000010000 */
[----:B------:R-:W-:Y:S01]  /*29e0*/  FFMA.FTZ R157, R186, R157, R161 ;  /* 0x0000009dba9d7223 */ /* 0x000fe200000100a1 */
[----:B------:R-:W2:Y:S01]  /*29f0*/  SHFL.UP PT, R160, R155, 0x1, RZ ;  /* 0x042000009ba07989 */ /* 0x000ea200000e00ff */
[C---:B------:R-:W-:Y:S01]  /*2a00*/  FMUL.FTZ R169, R190.reuse, R163 ;  /* 0x000000a3bea97220 */ /* 0x040fe20000410000 */
[C---:B------:R-:W-:Y:S01]  /*2a10*/  FMUL.FTZ R158, R153.reuse, R159 ;  /* 0x0000009f999e7220 */ /* 0x040fe20000410000 */
        /* <DEDUP_REMOVED lines=8> */
[----:B------:R-:W3:Y:S01]  /*2aa0*/  SHFL.UP PT, R158, R157, 0x1, RZ ;  /* 0x042000009d9e7989 */ /* 0x000ee200000e00ff */
[C---:B------:R-:W-:Y:S01]  /*2ab0*/  FMUL.FTZ R159, R193.reuse, R6 ;  /* 0x00000006c19f7220 */ /* 0x040fe20000410000 */
[----:B------:R-:W-:Y:S01]  /*2ac0*/  FADD.FTZ R164, R172, R163 ;  /* 0x000000a3aca47221 */ /* 0x000fe20000010000 */
[----:B------:R-:W-:Y:S01]  /*2ad0*/  FMUL.FTZ R165, R193, R174 ;  /* 0x000000aec1a57220 */ /* 0x000fe20000410000 */
[C---:B------:R-:W-:Y:S01]  /*2ae0*/  FFMA.FTZ R161, R191.reuse, R6, R176 ;  /* 0x00000006bfa17223 */ /* 0x040fe200000100b0 */
[----:B------:R-:W-:Y:S01]  /*2af0*/  ISETP.GE.AND P2, PT, R26, 0x1, PT ;  /* 0x000000011a00780c */ /* 0x000fe20003f46270 */
[----:B------:R-:W5:Y:S01]  /*2b00*/  SHFL.UP PT, R6, R156, 0x1, RZ ;  /* 0x042000009c067989 */ /* 0x000f6200000e00ff */
[C---:B------:R-:W-:Y:S01]  /*2b10*/  FFMA.FTZ R163, R191.reuse, R154, -R159 ;  /* 0x0000009abfa37223 */ /* 0x040fe2000001089f */
[-C--:B------:R-:W-:Y:S01]  /*2b20*/  FFMA.FTZ R176, R191, R164.reuse, R165 ;  /* 0x000000a4bfb07223 */ /* 0x080fe200000100a5 */
[----:B------:R-:W-:Y:S01]  /*2b30*/  FMUL.FTZ R164, R193, R164 ;  /* 0x000000a4c1a47220 */ /* 0x000fe20000410000 */
[-C--:B0-----:R-:W-:Y:S01]  /*2b40*/  FMUL.FTZ R159, R157, R162.reuse ;  /* 0x000000a29d9f7220 */ /* 0x081fe20000410000 */
[----:B------:R-:W-:Y:S01]  /*2b50*/  FMUL.FTZ R162, R156, R162 ;  /* 0x000000a29ca27220 */ /* 0x000fe20000410000 */
[----:B------:R-:W-:Y:S01]  /*2b60*/  FMUL.FTZ R165, R182, R163 ;  /* 0x000000a3b6a57220 */ /* 0x000fe20000410000 */
[----:B------:R-:W-:-:S02]  /*2b70*/  FFMA.FTZ R164, R191, R174, -R164 ;  /* 0x000000aebfa47223 */ /* 0x000fc400000108a4 */
[-C--:B--2---:R-:W-:Y:S01]  /*2b80*/  FFMA.FTZ R162, R157, R160.reuse, R162 ;  /* 0x000000a09da27223 */ /* 0x084fe200000100a2 */
[-C--:B------:R-:W-:Y:S01]  /*2b90*/  FFMA.FTZ R169, R180, R161.reuse, R165 ;  /* 0x000000a1b4a97223 */ /* 0x080fe200000100a5 */
[----:B------:R-:W-:Y:S01]  /*2ba0*/  FADD.FTZ R165, R201, R164 ;  /* 0x000000a4c9a57221 */ /* 0x000fe20000010000 */
[----:B------:R-:W-:Y:S01]  /*2bb0*/  FMUL.FTZ R161, R182, R161 ;  /* 0x000000a1b6a17220 */ /* 0x000fe20000410000 */
[----:B------:R-:W-:Y:S01]  /*2bc0*/  FFMA.FTZ R154, R156, R160, -R159 ;  /* 0x000000a09c9a7223 */ /* 0x000fe2000001089f */
[----:B------:R-:W-:Y:S01]  /*2bd0*/  @P2 FADD.FTZ R7, R7, R162 ;  /* 0x000000a207072221 */ /* 0x000fe20000010000 */
[----:B------:R-:W-:Y:S01]  /*2be0*/  FMUL.FTZ R160, R182, R165 ;  /* 0x000000a5b6a07220 */ /* 0x000fe20000410000 */
[----:B------:R-:W-:Y:S01]  /*2bf0*/  FADD.FTZ R159, R175, R176 ;  /* 0x000000b0af9f7221 */ /* 0x000fe20000010000 */
[----:B------:R-:W-:Y:S01]  /*2c00*/  FFMA.FTZ R163, R180, R163, -R161 ;  /* 0x000000a3b4a37223 */ /* 0x000fe200000108a1 */
[----:B------:R-:W-:Y:S01]  /*2c10*/  @P2 FADD.FTZ R155, R155, R154 ;  /* 0x0000009a9b9b2221 */ /* 0x000fe20000010000 */
[----:B------:R-:W0:Y:S01]  /*2c20*/  SHFL.UP PT, R161, R7, 0x2, RZ ;  /* 0x0440000007a17989 */ /* 0x000e2200000e00ff */
[-C--:B---3--:R-:W-:Y:S01]  /*2c30*/  FMUL.FTZ R154, R156, R158.reuse ;  /* 0x0000009e9c9a7220 */ /* 0x088fe20000410000 */
[-C--:B------:R-:W-:Y:S01]  /*2c40*/  FFMA.FTZ R162, R180, R159.reuse, R160 ;  /* 0x0000009fb4a27223 */ /* 0x080fe200000100a0 */
[----:B------:R-:W-:Y:S01]  /*2c50*/  FMUL.FTZ R173, R182, R159 ;  /* 0x0000009fb6ad7220 */ /* 0x000fe20000410000 */
[----:B------:R-:W2:Y:S01]  /*2c60*/  SHFL.UP PT, R160, R155, 0x2, RZ ;  /* 0x044000009ba07989 */ /* 0x000ea200000e00ff */
[C---:B------:R-:W-:Y:S01]  /*2c70*/  FMUL.FTZ R159, R157.reuse, R158 ;  /* 0x0000009e9d9f7220 */ /* 0x040fe20000410000 */
[----:B-----5:R-:W-:Y:S01]  /*2c80*/  @P2 FFMA.FTZ R157, R157, R6, R154 ;  /* 0x000000069d9d2223 */ /* 0x020fe2000001009a */
[----:B------:R-:W-:-:S02]  /*2c90*/  FFMA.FTZ R173, R180, R165, -R173 ;  /* 0x000000a5b4ad7223 */ /* 0x000fc400000108ad */
[----:B------:R-:W-:Y:S01]  /*2ca0*/  @P2 FFMA.FTZ R156, R156, R6, -R159 ;  /* 0x000000069c9c2223 */ /* 0x000fe2000001089f */
[----:B------:R-:W-:Y:S01]  /*2cb0*/  FMUL.FTZ R6, R178, R169 ;  /* 0x000000a9b2067220 */ /* 0x000fe20000410000 */
[----:B------:R-:W3:Y:S01]  /*2cc0*/  SHFL.UP PT, R154, R157, 0x2, RZ ;  /* 0x044000009d9a7989 */ /* 0x000ee200000e00ff */
[----:B------:R-:W-:Y:S02]  /*2cd0*/  FADD.FTZ R173, R200, R173 ;  /* 0x000000adc8ad7221 */ /* 0x000fe40000010000 */
[----:B------:R-:W-:Y:S02]  /*2ce0*/  FFMA.FTZ R164, R177, R163, -R6 ;  /* 0x000000a3b1a47223 */ /* 0x000fe40000010806 */
[----:B------:R-:W5:Y:S01]  /*2cf0*/  SHFL.UP PT, R6, R156, 0x2, RZ ;  /* 0x044000009c067989 */ /* 0x000f6200000e00ff */
[----:B------:R-:W-:Y:S01]  /*2d00*/  FADD.FTZ R162, R199, R162 ;  /* 0x000000a2c7a27221 */ /* 0x000fe20000010000 */
[----:B------:R-:W-:Y:S01]  /*2d10*/  FMUL.FTZ R174, R178, R173 ;  /* 0x000000adb2ae7220 */ /* 0x000fe20000410000 */
[----:B------:R-:W-:Y:S01]  /*2d20*/  ISETP.GE.AND P2, PT, R26, 0x2, PT ;  /* 0x000000021a00780c */ /* 0x000fe20003f46270 */
[C---:B------:R-:W-:Y:S01]  /*2d30*/  FMUL.FTZ R158, R178.reuse, R163 ;  /* 0x000000a3b29e7220 */ /* 0x040fe20000410000 */
[-C--:B------:R-:W-:Y:S01]  /*2d40*/  FMUL.FTZ R176, R178, R162.reuse ;  /* 0x000000a2b2b07220 */ /* 0x080fe20000410000 */
[----:B------:R-:W-:Y:S01]  /*2d50*/  FFMA.FTZ R174, R177, R162, R174 ;  /* 0x000000a2b1ae7223 */ /* 0x000fe200000100ae */
[----:B------:R-:W-:Y:S01]  /*2d60*/  FMUL.FTZ R202, R189, R164 ;  /* 0x000000a4bdca7220 */ /* 0x000fe20000410000 */
[----:B0-----:R-:W-:Y:S01]  /*2d70*/  FMUL.FTZ R162, R156, R161 ;  /* 0x000000a19ca27220 */ /* 0x001fe20000410000 */
[C---:B------:R-:W-:Y:S01]  /*2d80*/  FFMA.FTZ R158, R177.reuse, R169, R158 ;  /* 0x000000a9b19e7223 */ /* 0x040fe2000001009e */
[----:B------:R-:W-:Y:S01]  /*2d90*/  FFMA.FTZ R173, R177, R173, -R176 ;  /* 0x000000adb1ad7223 */ /* 0x000fe200000108b0 */
[C---:B------:R-:W-:Y:S01]  /*2da0*/  FMUL.FTZ R159, R157.reuse, R161 ;  /* 0x000000a19d9f7220 */ /* 0x040fe20000410000 */
[----:B--2---:R-:W-:Y:S01]  /*2db0*/  FFMA.FTZ R162, R157, R160, R162 ;  /* 0x000000a09da27223 */ /* 0x004fe200000100a2 */
[-C--:B------:R-:W-:Y:S01]  /*2dc0*/  FFMA.FTZ R202, R187, R158.reuse, R202 ;  /* 0x0000009ebbca7223 */ /* 0x080fe200000100ca */
[----:B------:R-:W-:Y:S01]  /*2dd0*/  FMUL.FTZ R204, R189, R158 ;  /* 0x0000009ebdcc7220 */ /* 0x000fe20000410000 */
[----:B------:R-:W-:Y:S01]  /*2de0*/  FADD.FTZ R176, R198, R173 ;  /* 0x000000adc6b07221 */ /* 0x000fe20000010000 */
[C---:B------:R-:W-:Y:S01]  /*2df0*/  FFMA.FTZ R158, R156.reuse, R160, -R159 ;  /* 0x000000a09c9e7223 */ /* 0x040fe2000001089f */
[----:B------:R-:W-:Y:S01]  /*2e00*/  @P2 FADD.FTZ R7, R7, R162 ;  /* 0x000000a207072221 */ /* 0x000fe20000010000 */
[----:B------:R-:W-:Y:S01]  /*2e10*/  FADD.FTZ R174, R197, R174 ;  /* 0x000000aec5ae7221 */ /* 0x000fe20000010000 */
[----:B------:R-:W-:Y:S01]  /*2e20*/  FMUL.FTZ R159, R189, R176 ;  /* 0x000000b0bd9f7220 */ /* 0x000fe20000410000 */
[----:B------:R-:W-:Y:S01]  /*2e30*/  @P2 FADD.FTZ R155, R155, R158 ;  /* 0x0000009e9b9b2221 */ /* 0x000fe20000010000 */
[----:B---3--:R-:W-:Y:S01]  /*2e40*/  FMUL.FTZ R158, R156, R154 ;  /* 0x0000009a9c9e7220 */ /* 0x008fe20000410000 */
[----:B------:R-:W0:Y:S01]  /*2e50*/  SHFL.UP PT, R160, R7, 0x4, RZ ;  /* 0x0480000007a07989 */ /* 0x000e2200000e00ff */
[----:B------:R-:W-:Y:S01]  /*2e60*/  FFMA.FTZ R161, R187, R174, R159 ;  /* 0x000000aebba17223 */ /* 0x000fe2000001009f */
[C---:B------:R-:W-:Y:S01]  /*2e70*/  FMUL.FTZ R159, R157.reuse, R154 ;  /* 0x0000009a9d9f7220 */ /* 0x040fe20000410000 */
[----:B-----5:R-:W-:-:S02]  /*2e80*/  @P2 FFMA.FTZ R157, R157, R6, R158 ;  /* 0x000000069d9d2223 */ /* 0x020fc4000001009e */
[----:B------:R-:W2:Y:S01]  /*2e90*/  SHFL.UP PT, R158, R155, 0x4, RZ ;  /* 0x048000009b9e7989 */ /* 0x000ea200000e00ff */
[----:B------:R-:W-:Y:S01]  /*2ea0*/  FMUL.FTZ R174, R189, R174 ;  /* 0x000000aebdae7220 */ /* 0x000fe20000410000 */
[----:B------:R-:W-:Y:S02]  /*2eb0*/  @P2 FFMA.FTZ R156, R156, R6, -R159 ;  /* 0x000000069c9c2223 */ /* 0x000fe4000001089f */
[----:B------:R-:W3:Y:S01]  /*2ec0*/  SHFL.UP PT, R154, R157, 0x4, RZ ;  /* 0x048000009d9a7989 */ /* 0x000ee200000e00ff */
[C---:B------:R-:W-:Y:S01]  /*2ed0*/  FFMA.FTZ R163, R187.reuse, R176, -R174 ;  /* 0x000000b0bba37223 */ /* 0x040fe200000108ae */
[----:B------:R-:W-:Y:S01]  /*2ee0*/  FFMA.FTZ R204, R187, R164, -R204 ;  /* 0x000000a4bbcc7223 */ /* 0x000fe200000108cc */
[----:B------:R-:W-:Y:S01]  /*2ef0*/  FADD.FTZ R162, R184, R161 ;  /* 0x000000a1b8a27221 */ /* 0x000fe20000010000 */
[----:B------:R-:W5:Y:S01]  /*2f00*/  SHFL.UP PT, R6, R156, 0x4, RZ ;  /* 0x048000009c067989 */ /* 0x000f6200000e00ff */
[----:B------:R-:W-:Y:S01]  /*2f10*/  FADD.FTZ R164, R196, R163 ;  /* 0x000000a3c4a47221 */ /* 0x000fe20000010000 */
[----:B------:R-:W-:Y:S01]  /*2f20*/  ISETP.GE.AND P2, PT, R26, 0x4, PT ;  /* 0x000000041a00780c */ /* 0x000fe20003f46270 */
[----:B------:R-:W-:-:S02]  /*2f30*/  FMUL.FTZ R163, R185, R162 ;  /* 0x000000a2b9a37220 */ /* 0x000fc40000410000 */
[C---:B------:R-:W-:Y:S01]  /*2f40*/  FMUL.FTZ R161, R185.reuse, R164 ;  /* 0x000000a4b9a17220 */ /* 0x040fe20000410000 */
[----:B------:R-:W-:Y:S01]  /*2f50*/  FMUL.FTZ R159, R185, R204 ;  /* 0x000000ccb99f7220 */ /* 0x000fe20000410000 */
[C---:B------:R-:W-:Y:S02]  /*2f60*/  FFMA.FTZ R164, R179.reuse, R164, -R163 ;  /* 0x000000a4b3a47223 */ /* 0x040fe400000108a3 */
[----:B------:R-:W-:Y:S01]  /*2f70*/  FFMA.FTZ R161, R179, R162, R161 ;  /* 0x000000a2b3a17223 */ /* 0x000fe200000100a1 */
[----:B------:R-:W-:Y:S01]  /*2f80*/  FMUL.FTZ R174, R185, R202 ;  /* 0x000000cab9ae7220 */ /* 0x000fe20000410000 */
[----:B0-----:R-:W-:Y:S01]  /*2f90*/  FMUL.FTZ R162, R156, R160 ;  /* 0x000000a09ca27220 */ /* 0x001fe20000410000 */
[----:B------:R-:W-:Y:S01]  /*2fa0*/  FFMA.FTZ R202, R179, R202, R159 ;  /* 0x000000cab3ca7223 */ /* 0x000fe2000001009f */
[----:B------:R-:W-:Y:S01]  /*2fb0*/  FADD.FTZ R176, R195, R164 ;  /* 0x000000a4c3b07221 */ /* 0x000fe20000010000 */
[C---:B------:R-:W-:Y:S01]  /*2fc0*/  FMUL.FTZ R159, R157.reuse, R160 ;  /* 0x000000a09d9f7220 */ /* 0x040fe20000410000 */
[----:B------:R-:W-:Y:S01]  /*2fd0*/  FADD.FTZ R164, R194, R161 ;  /* 0x000000a1c2a47221 */ /* 0x000fe20000010000 */
[----:B--2---:R-:W-:Y:S01]  /*2fe0*/  FFMA.FTZ R162, R157, R158, R162 ;  /* 0x0000009e9da27223 */ /* 0x004fe200000100a2 */
[----:B------:R-:W-:Y:S01]  /*2ff0*/  FMUL.FTZ R161, R183, R176 ;  /* 0x000000b0b7a17220 */ /* 0x000fe20000410000 */
[----:B------:R-:W-:Y:S01]  /*3000*/  FFMA.FTZ R174, R179, R204, -R174 ;  /* 0x000000ccb3ae7223 */ /* 0x000fe200000108ae */
[C---:B------:R-:W-:Y:S01]  /*3010*/  FFMA.FTZ R160, R156.reuse, R158, -R159 ;  /* 0x0000009e9ca07223 */ /* 0x040fe2000001089f */
[----:B------:R-:W-:Y:S01]  /*3020*/  @P2 FADD.FTZ R7, R7, R162 ;  /* 0x000000a207072221 */ /* 0x000fe20000010000 */
[C---:B---3--:R-:W-:Y:S01]  /*3030*/  FMUL.FTZ R158, R156.reuse, R154 ;  /* 0x0000009a9c9e7220 */ /* 0x048fe20000410000 */
[----:B------:R-:W-:Y:S01]  /*3040*/  FFMA.FTZ R161, R181, R164, R161 ;  /* 0x000000a4b5a17223 */ /* 0x000fe200000100a1 */
[C---:B------:R-:W-:Y:S01]  /*3050*/  FMUL.FTZ R204, R183.reuse, R174 ;  /* 0x000000aeb7cc7220 */ /* 0x040fe20000410000 */
[----:B------:R-:W-:Y:S01]  /*3060*/  FMUL.FTZ R164, R183, R164 ;  /* 0x000000a4b7a47220 */ /* 0x000fe20000410000 */
[----:B------:R-:W-:Y:S01]  /*3070*/  FMUL.FTZ R159, R157, R154 ;  /* 0x0000009a9d9f7220 */ /* 0x000fe20000410000 */
[----:B------:R-:W-:Y:S01]  /*3080*/  @P2 FADD.FTZ R155, R155, R160 ;  /* 0x000000a09b9b2221 */ /* 0x000fe20000010000 */
[----:B-----5:R-:W-:Y:S01]  /*3090*/  @P2 FFMA.FTZ R157, R157, R6, R158 ;  /* 0x000000069d9d2223 */ /* 0x020fe2000001009e */
[----:B------:R-:W0:Y:S01]  /*30a0*/  SHFL.UP PT, R160, R7, 0x8, RZ ;  /* 0x0500000007a07989 */ /* 0x000e2200000e00ff */
[C---:B------:R-:W-:Y:S01]  /*30b0*/  FFMA.FTZ R204, R181.reuse, R202, R204 ;  /* 0x000000cab5cc7223 */ /* 0x040fe200000100cc */
[----:B------:R-:W-:Y:S01]  /*30c0*/  FFMA.FTZ R163, R181, R176, -R164 ;  /* 0x000000b0b5a37223 */ /* 0x000fe200000108a4 */
[----:B------:R-:W-:Y:S01]  /*30d0*/  FMUL.FTZ R202, R183, R202 ;  /* 0x000000cab7ca7220 */ /* 0x000fe20000410000 */
[----:B------:R-:W-:Y:S01]  /*30e0*/  @P2 FFMA.FTZ R156, R156, R6, -R159 ;  /* 0x000000069c9c2223 */ /* 0x000fe2000001089f */
[----:B------:R-:W2:Y:S01]  /*30f0*/  SHFL.UP PT, R158, R155, 0x8, RZ ;  /* 0x050000009b9e7989 */ /* 0x000ea200000e00ff */
[----:B------:R-:W-:Y:S01]  /*3100*/  FADD.FTZ R163, R188, R163 ;  /* 0x000000a3bca37221 */ /* 0x000fe20000010000 */
[----:B------:R-:W-:-:S02]  /*3110*/  FFMA.FTZ R202, R181, R174, -R202 ;  /* 0x000000aeb5ca7223 */ /* 0x000fc400000108ca */
[----:B------:R-:W3:Y:S01]  /*3120*/  SHFL.UP PT, R154, R157, 0x8, RZ ;  /* 0x050000009d9a7989 */ /* 0x000ee200000e00ff */
[----:B------:R-:W-:Y:S01]  /*3130*/  FADD.FTZ R161, R192, R161 ;  /* 0x000000a1c0a17221 */ /* 0x000fe20000010000 */
[C---:B------:R-:W-:Y:S02]  /*3140*/  FMUL.FTZ R162, R139.reuse, R163 ;  /* 0x000000a38ba27220 */ /* 0x040fe40000410000 */
[----:B------:R-:W5:Y:S01]  /*3150*/  SHFL.UP PT, R6, R156, 0x8, RZ ;  /* 0x050000009c067989 */ /* 0x000f6200000e00ff */
[C---:B------:R-:W-:Y:S01]  /*3160*/  FMUL.FTZ R159, R139.reuse, R202 ;  /* 0x000000ca8b9f7220 */ /* 0x040fe20000410000 */
[CC--:B------:R-:W-:Y:S01]  /*3170*/  FMUL.FTZ R164, R139.reuse, R161.reuse ;  /* 0x000000a18ba47220 */ /* 0x0c0fe20000410000 */
[C---:B------:R-:W-:Y:S01]  /*3180*/  FFMA.FTZ R162, R152.reuse, R161, R162 ;  /* 0x000000a198a27223 */ /* 0x040fe200000100a2 */
[-C--:B------:R-:W-:Y:S01]  /*3190*/  FMUL.FTZ R165, R139, R204.reuse ;  /* 0x000000cc8ba57220 */ /* 0x080fe20000410000 */
[C---:B------:R-:W-:Y:S01]  /*31a0*/  FFMA.FTZ R159, R152.reuse, R204, R159 ;  /* 0x000000cc989f7223 */ /* 0x040fe2000001009f */
[C---:B------:R-:W-:Y:S01]  /*31b0*/  FFMA.FTZ R164, R152.reuse, R163, -R164 ;  /* 0x000000a398a47223 */ /* 0x040fe200000108a4 */
[----:B------:R-:W-:Y:S01]  /*31c0*/  FADD.FTZ R161, R129, R162 ;  /* 0x000000a281a17221 */ /* 0x000fe20000010000 */
[----:B------:R-:W-:Y:S01]  /*31d0*/  FFMA.FTZ R165, R152, R202, -R165 ;  /* 0x000000ca98a57223 */ /* 0x000fe200000108a5 */
[----:B------:R-:W-:Y:S01]  /*31e0*/  ISETP.GE.AND P2, PT, R26, 0x8, PT ;  /* 0x000000081a00780c */ /* 0x000fe20003f46270 */
[----:B------:R-:W-:Y:S01]  /*31f0*/  FADD.FTZ R163, R151, R164 ;  /* 0x000000a497a37221 */ /* 0x000fe20000010000 */
[----:B------:R-:W-:-:S03]  /*3200*/  FMUL.FTZ R162, R134, R159 ;  /* 0x0000009f86a27220 */ /* 0x000fc60000410000 */
[----:B------:R-:W-:Y:S01]  /*3210*/  FMUL.FTZ R176, R134, R163 ;  /* 0x000000a386b07220 */ /* 0x000fe20000410000 */
[-C--:B------:R-:W-:Y:S01]  /*3220*/  FFMA.FTZ R174, R138, R165.reuse, -R162 ;  /* 0x000000a58aae7223 */ /* 0x080fe200000108a2 */
[-C--:B0-----:R-:W-:Y:S01]  /*3230*/  FMUL.FTZ R162, R156, R160.reuse ;  /* 0x000000a09ca27220 */ /* 0x081fe20000410000 */
[C---:B------:R-:W-:Y:S01]  /*3240*/  FMUL.FTZ R169, R134.reuse, R165 ;  /* 0x000000a586a97220 */ /* 0x040fe20000410000 */
[-C--:B------:R-:W-:Y:S01]  /*3250*/  FMUL.FTZ R202, R134, R161.reuse ;  /* 0x000000a186ca7220 */ /* 0x080fe20000410000 */
[----:B------:R-:W-:Y:S01]  /*3260*/  FFMA.FTZ R165, R138, R161, R176 ;  /* 0x000000a18aa57223 */ /* 0x000fe200000100b0 */
[C---:B------:R-:W-:Y:S01]  /*3270*/  FMUL.FTZ R161, R157.reuse, R160 ;  /* 0x000000a09da17220 */ /* 0x040fe20000410000 */
[C---:B--2---:R-:W-:Y:S01]  /*3280*/  FFMA.FTZ R162, R157.reuse, R158, R162 ;  /* 0x0000009e9da27223 */ /* 0x044fe200000100a2 */
[-C--:B---3--:R-:W-:Y:S01]  /*3290*/  FMUL.FTZ R160, R156, R154.reuse ;  /* 0x0000009a9ca07220 */ /* 0x088fe20000410000 */
[----:B------:R-:W-:Y:S01]  /*32a0*/  FFMA.FTZ R164, R138, R159, R169 ;  /* 0x0000009f8aa47223 */ /* 0x000fe200000100a9 */
[----:B------:R-:W-:Y:S01]  /*32b0*/  FMUL.FTZ R159, R157, R154 ;  /* 0x0000009a9d9f7220 */ /* 0x000fe20000410000 */
[C---:B------:R-:W-:Y:S01]  /*32c0*/  FFMA.FTZ R158, R156.reuse, R158, -R161 ;  /* 0x0000009e9c9e7223 */ /* 0x040fe200000108a1 */
[----:B------:R-:W-:Y:S01]  /*32d0*/  @P2 FADD.FTZ R7, R7, R162 ;  /* 0x000000a207072221 */ /* 0x000fe20000010000 */
[-C--:B-----5:R-:W-:Y:S01]  /*32e0*/  @P2 FFMA.FTZ R157, R157, R6.reuse, R160 ;  /* 0x000000069d9d2223 */ /* 0x0a0fe200000100a0 */
[----:B------:R-:W-:Y:S01]  /*32f0*/  @P2 FFMA.FTZ R156, R156, R6, -R159 ;  /* 0x000000069c9c2223 */ /* 0x000fe2000001089f */
[----:B------:R-:W-:-:S02]  /*3300*/  @P2 FADD.FTZ R155, R155, R158 ;  /* 0x0000009e9b9b2221 */ /* 0x000fc40000010000 */
[----:B------:R-:W0:Y:S04]  /*3310*/  SHFL.UP PT, R159, R7, 0x10, RZ ;  /* 0x06000000079f7989 */ /* 0x000e2800000e00ff */
[----:B------:R-:W2:Y:S01]  /*3320*/  SHFL.UP PT, R154, R157, 0x10, RZ ;  /* 0x060000009d9a7989 */ /* 0x000ea200000e00ff */
[----:B------:R-:W-:Y:S01]  /*3330*/  FFMA.FTZ R163, R138, R163, -R202 ;  /* 0x000000a38aa37223 */ /* 0x000fe200000108ca */
[----:B------:R-:W-:Y:S02]  /*3340*/  FADD.FTZ R160, R122, R165 ;  /* 0x000000a57aa07221 */ /* 0x000fe40000010000 */
[----:B------:R-:W3:Y:S04]  /*3350*/  SHFL.UP PT, R158, R155, 0x10, RZ ;  /* 0x060000009b9e7989 */ /* 0x000ee800000e00ff */
[----:B------:R-:W5:Y:S01]  /*3360*/  SHFL.UP PT, R6, R156, 0x10, RZ ;  /* 0x060000009c067989 */ /* 0x000f6200000e00ff */
[----:B------:R-:W-:Y:S01]  /*3370*/  FADD.FTZ R162, R150, R163 ;  /* 0x000000a396a27221 */ /* 0x000fe20000010000 */
[C---:B------:R-:W-:Y:S01]  /*3380*/  FMUL.FTZ R165, R123.reuse, R160 ;  /* 0x000000a07ba57220 */ /* 0x040fe20000410000 */
[----:B------:R-:W-:-:S02]  /*3390*/  FMUL.FTZ R176, R123, R174 ;  /* 0x000000ae7bb07220 */ /* 0x000fc40000410000 */
[-C--:B------:R-:W-:Y:S01]  /*33a0*/  FMUL.FTZ R163, R123, R162.reuse ;  /* 0x000000a27ba37220 */ /* 0x080fe20000410000 */
[----:B------:R-:W-:Y:S01]  /*33b0*/  FFMA.FTZ R162, R137, R162, -R165 ;  /* 0x000000a289a27223 */ /* 0x000fe200000108a5 */
[-C--:B------:R-:W-:Y:S01]  /*33c0*/  FMUL.FTZ R161, R123, R164.reuse ;  /* 0x000000a47ba17220 */ /* 0x080fe20000410000 */
[C---:B------:R-:W-:Y:S01]  /*33d0*/  FFMA.FTZ R176, R137.reuse, R164, R176 ;  /* 0x000000a489b07223 */ /* 0x040fe200000100b0 */
[----:B------:R-:W-:Y:S01]  /*33e0*/  ISETP.GE.AND P2, PT, R26, 0x10, PT ;  /* 0x000000101a00780c */ /* 0x000fe20003f46270 */
[----:B------:R-:W-:Y:S01]  /*33f0*/  FFMA.FTZ R163, R137, R160, R163 ;  /* 0x000000a089a37223 */ /* 0x000fe200000100a3 */
[----:B------:R-:W-:Y:S01]  /*3400*/  FADD.FTZ R162, R149, R162 ;  /* 0x000000a295a27221 */ /* 0x000fe20000010000 */
[----:B------:R-:W-:Y:S01]  /*3410*/  FFMA.FTZ R161, R137, R174, -R161 ;  /* 0x000000ae89a17223 */ /* 0x000fe200000108a1 */
[C---:B------:R-:W-:Y:S01]  /*3420*/  FMUL.FTZ R160, R135.reuse, R176 ;  /* 0x000000b087a07220 */ /* 0x040fe20000410000 */
[----:B------:R-:W-:Y:S01]  /*3430*/  FADD.FTZ R163, R148, R163 ;  /* 0x000000a394a37221 */ /* 0x000fe20000010000 */
[C---:B------:R-:W-:Y:S01]  /*3440*/  FMUL.FTZ R174, R135.reuse, R162 ;  /* 0x000000a287ae7220 */ /* 0x040fe20000410000 */
[CC--:B------:R-:W-:Y:S01]  /*3450*/  FMUL.FTZ R165, R135.reuse, R161.reuse ;  /* 0x000000a187a57220 */ /* 0x0c0fe20000410000 */
[----:B------:R-:W-:Y:S01]  /*3460*/  FFMA.FTZ R164, R136, R161, -R160 ;  /* 0x000000a188a47223 */ /* 0x000fe200000108a0 */
[C---:B0-----:R-:W-:Y:S01]  /*3470*/  FMUL.FTZ R160, R156.reuse, R159 ;  /* 0x0000009f9ca07220 */ /* 0x041fe20000410000 */
[-C--:B--2---:R-:W-:Y:S01]  /*3480*/  FMUL.FTZ R161, R156, R154.reuse ;  /* 0x0000009a9ca17220 */ /* 0x084fe20000410000 */
[-C--:B------:R-:W-:Y:S01]  /*3490*/  FMUL.FTZ R169, R135, R163.reuse ;  /* 0x000000a387a97220 */ /* 0x080fe20000410000 */
[----:B------:R-:W-:Y:S01]  /*34a0*/  FFMA.FTZ R174, R136, R163, R174 ;  /* 0x000000a388ae7223 */ /* 0x000fe200000100ae */
[C---:B------:R-:W-:Y:S01]  /*34b0*/  FMUL.FTZ R163, R157.reuse, R159 ;  /* 0x0000009f9da37220 */ /* 0x040fe20000410000 */
[C---:B------:R-:W-:Y:S01]  /*34c0*/  FMUL.FTZ R159, R157.reuse, R154 ;  /* 0x0000009a9d9f7220 */ /* 0x040fe20000410000 */
[C---:B---3--:R-:W-:Y:S01]  /*34d0*/  FFMA.FTZ R160, R157.reuse, R158, R160 ;  /* 0x0000009e9da07223 */ /* 0x048fe200000100a0 */
[----:B-----5:R-:W-:Y:S01]  /*34e0*/  @P2 FFMA.FTZ R157, R157, R6, R161 ;  /* 0x000000069d9d2223 */ /* 0x020fe200000100a1 */
[C---:B------:R-:W-:Y:S01]  /*34f0*/  FFMA.FTZ R158, R156.reuse, R158, -R163 ;  /* 0x0000009e9c9e7223 */ /* 0x040fe200000108a3 */
[----:B------:R-:W-:Y:S01]  /*3500*/  @P2 FFMA.FTZ R156, R156, R6, -R159 ;  /* 0x000000069c9c2223 */ /* 0x000fe2000001089f */
[----:B----4-:R-:W-:Y:S01]  /*3510*/  SHFL.IDX PT, R3, R3, RZ, 0x1f ;  /* 0x00001fff03037589 */ /* 0x010fe200000e0000 */
[----:B------:R-:W-:Y:S01]  /*3520*/  FFMA.FTZ R176, R136, R176, R165 ;  /* 0x000000b088b07223 */ /* 0x000fe200000100a5 */
[----:B------:R-:W-:-:S02]  /*3530*/  FMUL.FTZ R6, R131, R164 ;  /* 0x000000a483067220 */ /* 0x000fc40000410000 */
[----:B------:R-:W0:Y:S01]  /*3540*/  SHFL.UP PT, R157, R157, 0x1, RZ ;  /* 0x042000009d9d7989 */ /* 0x000e2200000e00ff */
[----:B------:R-:W-:Y:S01]  /*3550*/  FFMA.FTZ R169, R136, R162, -R169 ;  /* 0x000000a288a97223 */ /* 0x000fe200000108a9 */
[----:B------:R-:W-:Y:S02]  /*3560*/  FFMA.FTZ R154, R145, R176, R6 ;  /* 0x000000b0919a7223 */ /* 0x000fe40000010006 */
[----:B------:R-:W-:Y:S01]  /*3570*/  SHFL.IDX PT, R2, R2, RZ, 0x1f ;  /* 0x00001fff02027589 */ /* 0x000fe200000e0000 */
[----:B------:R-:W-:-:S03]  /*3580*/  FADD.FTZ R6, R146, R169 ;  /* 0x000000a992067221 */ /* 0x000fc60000010000 */
[----:B------:R-:W2:Y:S01]  /*3590*/  SHFL.UP PT, R156, R156, 0x1, RZ ;  /* 0x042000009c9c7989 */ /* 0x000ea200000e00ff */
[----:B------:R-:W-:Y:S01]  /*35a0*/  FADD.FTZ R174, R147, R174 ;  /* 0x000000ae93ae7221 */ /* 0x000fe20000010000 */
[C---:B------:R-:W-:Y:S01]  /*35b0*/  FMUL.FTZ R176, R131.reuse, R176 ;  /* 0x000000b083b07220 */ /* 0x040fe20000410000 */
[C---:B------:R-:W-:Y:S02]  /*35c0*/  FMUL.FTZ R159, R131.reuse, R6 ;  /* 0x00000006839f7220 */ /* 0x040fe40000410000 */
[----:B------:R-:W-:Y:S01]  /*35d0*/  FMUL.FTZ R161, R131, R174 ;  /* 0x000000ae83a17220 */ /* 0x000fe20000410000 */
[----:B------:R-:W-:Y:S01]  /*35e0*/  @P2 FADD.FTZ R7, R7, R160 ;  /* 0x000000a007072221 */ /* 0x000fe20000010000 */
[C---:B------:R-:W-:Y:S01]  /*35f0*/  FFMA.FTZ R176, R145.reuse, R164, -R176 ;  /* 0x000000a491b07223 */ /* 0x040fe200000108b0 */
[C---:B------:R-:W-:Y:S01]  /*3600*/  FFMA.FTZ R159, R145.reuse, R174, R159 ;  /* 0x000000ae919f7223 */ /* 0x040fe2000001009f */
[----:B------:R-:W-:Y:S01]  /*3610*/  FFMA.FTZ R161, R145, R6, -R161 ;  /* 0x0000000691a17223 */ /* 0x000fe200000108a1 */
[----:B------:R-:W-:Y:S01]  /*3620*/  @P2 FADD.FTZ R155, R155, R158 ;  /* 0x0000009e9b9b2221 */ /* 0x000fe20000010000 */
[C---:B------:R-:W-:Y:S01]  /*3630*/  FMUL.FTZ R163, R121.reuse, R176 ;  /* 0x000000b079a37220 */ /* 0x040fe20000410000 */
[----:B------:R-:W-:Y:S01]  /*3640*/  FADD.FTZ R6, R120, R159 ;  /* 0x0000009f78067221 */ /* 0x000fe20000010000 */
[----:B------:R-:W3:Y:S01]  /*3650*/  SHFL.UP PT, R7, R7, 0x1, RZ ;  /* 0x0420000007077989 */ /* 0x000ee200000e00ff */
[----:B------:R-:W-:Y:S01]  /*3660*/  FADD.FTZ R161, R128, R161 ;  /* 0x000000a180a17221 */ /* 0x000fe20000010000 */
[CC--:B------:R-:W-:Y:S01]  /*3670*/  FMUL.FTZ R165, R121.reuse, R154.reuse ;  /* 0x0000009a79a57220 */ /* 0x0c0fe20000410000 */
[C---:B------:R-:W-:Y:S01]  /*3680*/  FFMA.FTZ R154, R144.reuse, R154, R163 ;  /* 0x0000009a909a7223 */ /* 0x040fe200000100a3 */
[----:B------:R-:W4:Y:S01]  /*3690*/  SHFL.UP PT, R155, R155, 0x1, RZ ;  /* 0x042000009b9b7989 */ /* 0x000f2200000e00ff */
[C---:B------:R-:W-:Y:S01]  /*36a0*/  FMUL.FTZ R158, R121.reuse, R6 ;  /* 0x00000006799e7220 */ /* 0x040fe20000410000 */
[----:B------:R-:W-:Y:S01]  /*36b0*/  FMUL.FTZ R163, R121, R161 ;  /* 0x000000a179a37220 */ /* 0x000fe20000410000 */
[----:B0-----:R-:W-:Y:S01]  /*36c0*/  FMUL.FTZ R159, R157, R3 ;  /* 0x000000039d9f7220 */ /* 0x001fe20000410000 */
[C---:B------:R-:W-:Y:S01]  /*36d0*/  FFMA.FTZ R176, R144.reuse, R176, -R165 ;  /* 0x000000b090b07223 */ /* 0x040fe200000108a5 */
[C---:B------:R-:W-:Y:S01]  /*36e0*/  FFMA.FTZ R161, R144.reuse, R161, -R158 ;  /* 0x000000a190a17223 */ /* 0x040fe2000001089e */
[----:B------:R-:W-:Y:S01]  /*36f0*/  FFMA.FTZ R163, R144, R6, R163 ;  /* 0x0000000690a37223 */ /* 0x000fe200000100a3 */
[C---:B--2---:R-:W-:Y:S01]  /*3700*/  FFMA.FTZ R6, R156.reuse, R2, -R159 ;  /* 0x000000029c067223 */ /* 0x044fe2000001089f */
[C---:B------:R-:W-:Y:S01]  /*3710*/  FMUL.FTZ R202, R133.reuse, R176 ;  /* 0x000000b085ca7220 */ /* 0x040fe20000410000 */
[----:B------:R-:W-:Y:S01]  /*3720*/  FMUL.FTZ R156, R156, R3 ;  /* 0x000000039c9c7220 */ /* 0x000fe20000410000 */
[----:B------:R-:W-:Y:S01]  /*3730*/  FADD.FTZ R158, R140, R161 ;  /* 0x000000a18c9e7221 */ /* 0x000fe20000010000 */
[-C--:B------:R-:W-:Y:S01]  /*3740*/  FMUL.FTZ R160, R133, R154.reuse ;  /* 0x0000009a85a07220 */ /* 0x080fe20000410000 */
[----:B------:R-:W-:Y:S01]  /*3750*/  FFMA.FTZ R202, R143, R154, R202 ;  /* 0x0000009a8fca7223 */ /* 0x000fe200000100ca */
[----:B------:R-:W-:Y:S01]  /*3760*/  FFMA.FTZ R156, R157, R2, R156 ;  /* 0x000000029d9c7223 */ /* 0x000fe2000001009c */
[----:B------:R-:W-:Y:S01]  /*3770*/  FADD.FTZ R154, R130, R163 ;  /* 0x000000a3829a7221 */ /* 0x000fe20000010000 */
[----:B------:R-:W-:Y:S01]  /*3780*/  FMUL.FTZ R157, R133, R158 ;  /* 0x0000009e859d7220 */ /* 0x000fe20000410000 */
[----:B------:R-:W-:-:S03]  /*3790*/  ISETP.NE.AND P2, PT, R206, 0x1f, PT ;  /* 0x0000001fce00780c */ /* 0x000fc60003f45270 */
[-C--:B------:R-:W-:Y:S01]  /*37a0*/  FFMA.FTZ R157, R143, R154.reuse, R157 ;  /* 0x0000009a8f9d7223 */ /* 0x080fe2000001009d */
[----:B------:R-:W-:Y:S01]  /*37b0*/  FMUL.FTZ R154, R133, R154 ;  /* 0x0000009a859a7220 */ /* 0x000fe20000410000 */
[----:B---3--:R-:W-:Y:S01]  /*37c0*/  @P1 FADD.FTZ R3, R7, R156 ;  /* 0x0000009c07031221 */ /* 0x008fe20000010000 */
[----:B------:R-:W-:Y:S02]  /*37d0*/  UISETP.GE.AND UP0, UPT, UR15, UR20, UPT ;  /* 0x000000140f00728c */ /* 0x000fe4000bf06270 */
[----:B------:R-:W-:Y:S01]  /*37e0*/  FFMA.FTZ R154, R143, R158, -R154 ;  /* 0x0000009e8f9a7223 */ /* 0x000fe2000001089a */
[----:B----4-:R-:W-:Y:S01]  /*37f0*/  @P1 FADD.FTZ R2, R155, R6 ;  /* 0x000000069b021221 */ /* 0x010fe20000010000 */
[----:B------:R-:W-:Y:S01]  /*3800*/  FFMA.FTZ R203, R143, R176, -R160 ;  /* 0x000000b08fcb7223 */ /* 0x000fe200000108a0 */
[----:B------:R-:W-:Y:S01]  /*3810*/  FMUL.FTZ R7, R5, R3 ;  /* 0x0000000305077220 */ /* 0x000fe20000410000 */
[----:B------:R-:W-:Y:S01]  /*3820*/  FADD.FTZ R205, R142, R157 ;  /* 0x0000009d8ecd7221 */ /* 0x000fe20000010000 */
[----:B------:R-:W-:Y:S01]  /*3830*/  FADD.FTZ R204, R141, R154 ;  /* 0x0000009a8dcc7221 */ /* 0x000fe20000010000 */
[-C--:B------:R-:W-:Y:S01]  /*3840*/  FMUL.FTZ R6, R5, R2.reuse ;  /* 0x0000000205067220 */ /* 0x080fe20000410000 */
[----:B------:R-:W-:Y:S01]  /*3850*/  FFMA.FTZ R161, R4, R2, -R7 ;  /* 0x0000000204a17223 */ /* 0x000fe20000010807 */
[----:B------:R-:W-:Y:S01]  /*3860*/  PLOP3.LUT P1, PT, PT, PT, UP0, 0x80, 0x8 ;  /* 0x000000000008781c */ /* 0x000fe20003f2f008 */
[----:B------:R-:W-:Y:S01]  /*3870*/  ULEA UR18, UR6, UR24, 0x4 ;  /* 0x0000001806127291 */ /* 0x000fe2000f8e20ff */
[----:B------:R0:W2:Y:S01]  /*3880*/  SHFL.DOWN PT, R158, R202, 0x1, 0x1f ;  /* 0x08201f00ca9e7f89 */ /* 0x0000a200000e0000 */
[----:B------:R-:W-:Y:S01]  /*3890*/  BSSY.RECONVERGENT B0, `(.L_x_13888) ;  /* 0x0000014000007945 */ /* 0x000fe20003800200 */
[----:B------:R-:W-:-:S02]  /*38a0*/  HFMA2 R5, -RZ, RZ, 0, 0 ;  /* 0x00000000ff057431 */ /* 0x000fc400000001ff */
[----:B------:R0:W3:Y:S01]  /*38b0*/  SHFL.DOWN PT, R2, R203, 0x1, 0x1f ;  /* 0x08201f00cb027f89 */ /* 0x0000e200000e0000 */
[----:B------:R-:W-:-:S03]  /*38c0*/  FFMA.FTZ R3, R4, R3, R6 ;  /* 0x0000000304037223 */ /* 0x000fc60000010006 */
[----:B------:R0:W4:Y:S01]  /*38d0*/  SHFL.DOWN PT, R159, R205, 0x1, 0x1f ;  /* 0x08201f00cd9f7f89 */ /* 0x00012200000e0000 */
[----:B------:R-:W-:-:S03]  /*38e0*/  MOV R4, 0x3f800000 ;  /* 0x3f80000000047802 */ /* 0x000fc60000000f00 */
[----:B------:R0:W0:Y:S01]  /*38f0*/  SHFL.DOWN PT, R156, R204, 0x1, 0x1f ;  /* 0x08201f00cc9c7f89 */ /* 0x00002200000e0000 */
[----:B------:R-:W-:Y:S02]  /*3900*/  CS2R R6, SRZ ;  /* 0x0000000000067805 */ /* 0x000fe4000001ff00 */
[----:B------:R-:W-:Y:S01]  /*3910*/  ISETP.NE.OR P1, PT, R24, RZ, P1 ;  /* 0x000000ff1800720c */ /* 0x000fe20000f25670 */
[----:B------:R-:W-:-:S12]  /*3920*/  @!P2 BRA `(.L_x_13889) ;  /* 0x000000000028a947 */ /* 0x000fd80003800000 */
        /* <DEDUP_REMOVED lines=10> */
.L_x_13889:
[----:B------:R-:W-:Y:S05]  /*39d0*/  BSYNC.RECONVERGENT B0 ;  /* 0x0000000000007941 */ /* 0x000fea0003800200 */
.L_x_13888:
[----:B------:R-:W1:Y:S01]  /*39e0*/  @!P1 LDS.128 R4, [UR18+0x1980] ;  /* 0x00198012ff049984 */ /* 0x000e620008000c00 */
[----:B------:R-:W-:Y:S01]  /*39f0*/  ISETP.GT.U32.AND P2, PT, R206, 0x1d, PT ;  /* 0x0000001dce00780c */ /* 0x000fe20003f44070 */
[----:B------:R-:W-:Y:S01]  /*3a00*/  FADD.FTZ R3, RZ, R3 ;  /* 0x00000003ff037221 */ /* 0x000fe20000010000 */
[----:B------:R-:W-:Y:S01]  /*3a10*/  FADD.FTZ R161, R104, R161 ;  /* 0x000000a168a17221 */ /* 0x000fe20000010000 */
[----:B------:R1:W1:Y:S01]  /*3a20*/  SHFL.DOWN PT, R160, R202, 0x2, 0x1f ;  /* 0x08401f00caa07f89 */ /* 0x00026200000e0000 */
[----:B------:R-:W-:Y:S01]  /*3a30*/  BSSY.RECONVERGENT B0, `(.L_x_13890) ;  /* 0x0000013000007945 */ /* 0x000fe20003800200 */
[C---:B---3--:R-:W-:Y:S01]  /*3a40*/  FMUL.FTZ R2, R133.reuse, R3 ;  /* 0x0000000385027220 */ /* 0x048fe20000410000 */
[-C--:B------:R-:W-:Y:S01]  /*3a50*/  FMUL.FTZ R154, R133, R161.reuse ;  /* 0x000000a1859a7220 */ /* 0x080fe20000410000 */
[----:B0-----:R0:W3:Y:S02]  /*3a60*/  SHFL.DOWN PT, R156, R203, 0x2, 0x1f ;  /* 0x08401f00cb9c7f89 */ /* 0x0010e400000e0000 */
[C---:B------:R-:W-:Y:S01]  /*3a70*/  FFMA.FTZ R162, R143.reuse, R161, -R2 ;  /* 0x000000a18fa27223 */ /* 0x040fe20000010802 */
[----:B------:R-:W-:Y:S01]  /*3a80*/  FFMA.FTZ R2, R143, R3, R154 ;  /* 0x000000038f027223 */ /* 0x000fe2000001009a */
[----:B----4-:R0:W4:Y:S04]  /*3a90*/  SHFL.DOWN PT, R159, R205, 0x2, 0x1f ;  /* 0x08401f00cd9f7f89 */ /* 0x01012800000e0000 */
[----:B--2---:R0:W2:Y:S01]  /*3aa0*/  SHFL.DOWN PT, R158, R204, 0x2, 0x1f ;  /* 0x08401f00cc9e7f89 */ /* 0x0040a200000e0000 */
[----:B------:R-:W-:Y:S05]  /*3ab0*/  @P2 BRA `(.L_x_13891) ;  /* 0x0000000000282947 */ /* 0x000fea0003800000 */
[CC--:B--2---:R-:W-:Y:S01]  /*3ac0*/  FMUL.FTZ R157, R203.reuse, R158.reuse ;  /* 0x0000009ecb9d7220 */ /* 0x0c4fe20000410000 */
[C---:B------:R-:W-:Y:S01]  /*3ad0*/  FMUL.FTZ R158, R202.reuse, R158 ;  /* 0x0000009eca9e7220 */ /* 0x040fe20000410000 */
[CC--:B---3--:R-:W-:Y:S01]  /*3ae0*/  FMUL.FTZ R155, R203.reuse, R156.reuse ;  /* 0x0000009ccb9b7220 */ /* 0x0c8fe20000410000 */
[C---:B------:R-:W-:Y:S01]  /*3af0*/  FMUL.FTZ R154, R202.reuse, R156 ;  /* 0x0000009cca9a7220 */ /* 0x040fe20000410000 */
[CC--:B----4-:R-:W-:Y:S01]  /*3b00*/  FFMA.FTZ R156, R202.reuse, R159.reuse, -R157 ;  /* 0x0000009fca9c7223 */ /* 0x0d0fe2000001089d */
[C---:B------:R-:W-:Y:S01]  /*3b10*/  FFMA.FTZ R157, R203.reuse, R159, R158 ;  /* 0x0000009fcb9d7223 */ /* 0x040fe2000001009e */
[-C--:B-1----:R-:W-:Y:S01]  /*3b20*/  FFMA.FTZ R202, R202, R160.reuse, -R155 ;  /* 0x000000a0caca7223 */ /* 0x082fe2000001089b */
[----:B0-----:R-:W-:Y:S01]  /*3b30*/  FFMA.FTZ R203, R203, R160, R154 ;  /* 0x000000a0cbcb7223 */ /* 0x001fe2000001009a */
[----:B------:R-:W-:Y:S01]  /*3b40*/  FADD.FTZ R205, R205, R156 ;  /* 0x0000009ccdcd7221 */ /* 0x000fe20000010000 */
[----:B------:R-:W-:-:S07]  /*3b50*/  FADD.FTZ R204, R204, R157 ;  /* 0x0000009dcccc7221 */ /* 0x000fce0000010000 */
.L_x_13891:
[----:B------:R-:W-:Y:S05]  /*3b60*/  BSYNC.RECONVERGENT B0 ;  /* 0x0000000000007941 */ /* 0x000fea0003800200 */
.L_x_13890:
[----:B------:R-:W-:Y:S01]  /*3b70*/  ISETP.GT.U32.AND P1, PT, R206, 0x1b, PT ;  /* 0x0000001bce00780c */ /* 0x000fe20003f24070 */
[----:B------:R-:W-:Y:S01]  /*3b80*/  FADD.FTZ R2, RZ, R2 ;  /* 0x00000002ff027221 */ /* 0x000fe20000010000 */
[----:B------:R-:W-:Y:S01]  /*3b90*/  FADD.FTZ R162, R105, R162 ;  /* 0x000000a269a27221 */ /* 0x000fe20000010000 */
[----:B------:R0:W0:Y:S01]  /*3ba0*/  SHFL.DOWN PT, R164, R202, 0x4, 0x1f ;  /* 0x08801f00caa47f89 */ /* 0x00002200000e0000 */
[----:B------:R-:W-:Y:S01]  /*3bb0*/  BSSY.RECONVERGENT B0, `(.L_x_13892) ;  /* 0x0000013000007945 */ /* 0x000fe20003800200 */
[C---:B------:R-:W-:Y:S01]  /*3bc0*/  FMUL.FTZ R155, R121.reuse, R2 ;  /* 0x00000002799b7220 */ /* 0x040fe20000410000 */
[-C--:B------:R-:W-:Y:S01]  /*3bd0*/  FMUL.FTZ R157, R121, R162.reuse ;  /* 0x000000a2799d7220 */ /* 0x080fe20000410000 */
[----:B---3--:R3:W0:Y:S02]  /*3be0*/  SHFL.DOWN PT, R156, R203, 0x4, 0x1f ;  /* 0x08801f00cb9c7f89 */ /* 0x00862400000e0000 */
[C---:B------:R-:W-:Y:S01]  /*3bf0*/  FFMA.FTZ R155, R144.reuse, R162, -R155 ;  /* 0x000000a2909b7223 */ /* 0x040fe2000001089b */
[----:B------:R-:W-:Y:S01]  /*3c00*/  FFMA.FTZ R154, R144, R2, R157 ;  /* 0x00000002909a7223 */ /* 0x000fe2000001009d */
[----:B------:R3:W0:Y:S04]  /*3c10*/  SHFL.DOWN PT, R163, R205, 0x4, 0x1f ;  /* 0x08801f00cda37f89 */ /* 0x00062800000e0000 */
[----:B-1----:R3:W1:Y:S01]  /*3c20*/  SHFL.DOWN PT, R160, R204, 0x4, 0x1f ;  /* 0x08801f00cca07f89 */ /* 0x00266200000e0000 */
[----:B------:R-:W-:Y:S05]  /*3c30*/  @P1 BRA `(.L_x_13893) ;  /* 0x0000000000281947 */ /* 0x000fea0003800000 */
[CC--:B-1--4-:R-:W-:Y:S01]  /*3c40*/  FMUL.FTZ R159, R203.reuse, R160.reuse ;  /* 0x000000a0cb9f7220 */ /* 0x0d2fe20000410000 */
[C---:B------:R-:W-:Y:S01]  /*3c50*/  FMUL.FTZ R160, R202.reuse, R160 ;  /* 0x000000a0caa07220 */ /* 0x040fe20000410000 */
[CC--:B0-----:R-:W-:Y:S01]  /*3c60*/  FMUL.FTZ R157, R203.reuse, R156.reuse ;  /* 0x0000009ccb9d7220 */ /* 0x0c1fe20000410000 */
[C---:B------:R-:W-:Y:S01]  /*3c70*/  FMUL.FTZ R156, R202.reuse, R156 ;  /* 0x0000009cca9c7220 */ /* 0x040fe20000410000 */
[CC--:B--2---:R-:W-:Y:S01]  /*3c80*/  FFMA.FTZ R158, R202.reuse, R163.reuse, -R159 ;  /* 0x000000a3ca9e7223 */ /* 0x0c4fe2000001089f */
[C---:B------:R-:W-:Y:S01]  /*3c90*/  FFMA.FTZ R159, R203.reuse, R163, R160 ;  /* 0x000000a3cb9f7223 */ /* 0x040fe200000100a0 */
[-C--:B------:R-:W-:Y:S01]  /*3ca0*/  FFMA.FTZ R202, R202, R164.reuse, -R157 ;  /* 0x000000a4caca7223 */ /* 0x080fe2000001089d */
[----:B---3--:R-:W-:Y:S01]  /*3cb0*/  FFMA.FTZ R203, R203, R164, R156 ;  /* 0x000000a4cbcb7223 */ /* 0x008fe2000001009c */
[----:B------:R-:W-:Y:S01]  /*3cc0*/  FADD.FTZ R205, R205, R158 ;  /* 0x0000009ecdcd7221 */ /* 0x000fe20000010000 */
[----:B------:R-:W-:-:S07]  /*3cd0*/  FADD.FTZ R204, R204, R159 ;  /* 0x0000009fcccc7221 */ /* 0x000fce0000010000 */
.L_x_13893:
[----:B------:R-:W-:Y:S05]  /*3ce0*/  BSYNC.RECONVERGENT B0 ;  /* 0x0000000000007941 */ /* 0x000fea0003800200 */
.L_x_13892:
[----:B------:R-:W-:Y:S01]  /*3cf0*/  ISETP.GT.U32.AND P1, PT, R206, 0x17, PT ;  /* 0x00000017ce00780c */ /* 0x000fe20003f24070 */
[----:B------:R-:W-:Y:S01]  /*3d00*/  FADD.FTZ R154, RZ, R154 ;  /* 0x0000009aff9a7221 */ /* 0x000fe20000010000 */
[----:B----4-:R-:W-:Y:S01]  /*3d10*/  FADD.FTZ R159, R106, R155 ;  /* 0x0000009b6a9f7221 */ /* 0x010fe20000010000 */
[----:B------:R4:W1:Y:S01]  /*3d20*/  SHFL.DOWN PT, R174, R202, 0x8, 0x1f ;  /* 0x09001f00caae7f89 */ /* 0x00086200000e0000 */
[----:B------:R-:W-:Y:S01]  /*3d30*/  BSSY.RECONVERGENT B0, `(.L_x_13894) ;  /* 0x0000014000007945 */ /* 0x000fe20003800200 */
[CC--:B0-----:R-:W-:Y:S01]  /*3d40*/  FMUL.FTZ R156, R131.reuse, R154.reuse ;  /* 0x0000009a839c7220 */ /* 0x0c1fe20000410000 */
[-C--:B------:R-:W-:Y:S01]  /*3d50*/  FMUL.FTZ R155, R131, R159.reuse ;  /* 0x0000009f839b7220 */ /* 0x080fe20000410000 */
[----:B--2---:R4:W0:Y:S01]  /*3d60*/  SHFL.DOWN PT, R158, R203, 0x8, 0x1f ;  /* 0x09001f00cb9e7f89 */ /* 0x00482200000e0000 */
[----:B------:R-:W-:Y:S01]  /*3d70*/  ISETP.GT.U32.AND P2, PT, R206, 0xf, PT ;  /* 0x0000000fce00780c */ /* 0x000fe20003f44070 */
[C---:B------:R-:W-:Y:S01]  /*3d80*/  FFMA.FTZ R156, R145.reuse, R159, -R156 ;  /* 0x0000009f919c7223 */ /* 0x040fe2000001089c */
[----:B------:R-:W-:Y:S01]  /*3d90*/  FFMA.FTZ R155, R145, R154, R155 ;  /* 0x0000009a919b7223 */ /* 0x000fe2000001009b */
[----:B------:R4:W2:Y:S04]  /*3da0*/  SHFL.DOWN PT, R165, R205, 0x8, 0x1f ;  /* 0x09001f00cda57f89 */ /* 0x0008a800000e0000 */
[----:B------:R4:W0:Y:S01]  /*3db0*/  SHFL.DOWN PT, R164, R204, 0x8, 0x1f ;  /* 0x09001f00cca47f89 */ /* 0x00082200000e0000 */
[----:B------:R-:W-:Y:S05]  /*3dc0*/  @P1 BRA `(.L_x_13895) ;  /* 0x0000000000281947 */ /* 0x000fea0003800000 */
[CC--:B0-----:R-:W-:Y:S01]  /*3dd0*/  FMUL.FTZ R163, R203.reuse, R164.reuse ;  /* 0x000000a4cba37220 */ /* 0x0c1fe20000410000 */
[C---:B------:R-:W-:Y:S01]  /*3de0*/  FMUL.FTZ R164, R202.reuse, R164 ;  /* 0x000000a4caa47220 */ /* 0x040fe20000410000 */
[CC--:B------:R-:W-:Y:S01]  /*3df0*/  FMUL.FTZ R157, R203.reuse, R158.reuse ;  /* 0x0000009ecb9d7220 */ /* 0x0c0fe20000410000 */
[C---:B------:R-:W-:Y:S01]  /*3e00*/  FMUL.FTZ R158, R202.reuse, R158 ;  /* 0x0000009eca9e7220 */ /* 0x040fe20000410000 */
[CC--:B-12---:R-:W-:Y:S01]  /*3e10*/  FFMA.FTZ R160, R202.reuse, R165.reuse, -R163 ;  /* 0x000000a5caa07223 */ /* 0x0c6fe200000108a3 */
[C---:B------:R-:W-:Y:S01]  /*3e20*/  FFMA.FTZ R163, R203.reuse, R165, R164 ;  /* 0x000000a5cba37223 */ /* 0x040fe200000100a4 */
[-C--:B----4-:R-:W-:Y:S01]  /*3e30*/  FFMA.FTZ R202, R202, R174.reuse, -R157 ;  /* 0x000000aecaca7223 */ /* 0x090fe2000001089d */
[----:B---3--:R-:W-:Y:S01]  /*3e40*/  FFMA.FTZ R203, R203, R174, R158 ;  /* 0x000000aecbcb7223 */ /* 0x008fe2000001009e */
[----:B------:R-:W-:Y:S01]  /*3e50*/  FADD.FTZ R205, R205, R160 ;  /* 0x000000a0cdcd7221 */ /* 0x000fe20000010000 */
[----:B------:R-:W-:-:S07]  /*3e60*/  FADD.FTZ R204, R204, R163 ;  /* 0x000000a3cccc7221 */ /* 0x000fce0000010000 */
.L_x_13895:
[----:B------:R-:W-:Y:S05]  /*3e70*/  BSYNC.RECONVERGENT B0 ;  /* 0x0000000000007941 */ /* 0x000fea0003800200 */
.L_x_13894:
[----:B-1----:R-:W-:Y:S01]  /*3e80*/  FADD.FTZ R160, R107, R156 ;  /* 0x0000009c6ba07221 */ /* 0x002fe20000010000 */
[----:B------:R1:W1:Y:S01]  /*3e90*/  SHFL.DOWN PT, R176, R202, 0x10, 0x1f ;  /* 0x0a001f00cab07f89 */ /* 0x00026200000e0000 */
[----:B------:R-:W-:Y:S01]  /*3ea0*/  BSSY.RECONVERGENT B0, `(.L_x_13896) ;  /* 0x0000010000007945 */ /* 0x000fe20003800200 */
[----:B0-----:R-:W-:Y:S02]  /*3eb0*/  FADD.FTZ R158, RZ, R155 ;  /* 0x0000009bff9e7221 */ /* 0x001fe40000010000 */
[----:B------:R0:W0:Y:S04]  /*3ec0*/  SHFL.DOWN PT, R156, R203, 0x10, 0x1f ;  /* 0x0a001f00cb9c7f89 */ /* 0x00002800000e0000 */
        /* <DEDUP_REMOVED lines=9> */
[-C--:B-1--4-:R-:W-:Y:S01]  /*3f60*/  FFMA.FTZ R202, R202, R176.reuse, -R155 ;  /* 0x000000b0caca7223 */ /* 0x092fe2000001089b */
[----:B---3--:R-:W-:Y:S01]  /*3f70*/  FFMA.FTZ R203, R203, R176, R156 ;  /* 0x000000b0cbcb7223 */ /* 0x008fe2000001009c */
[----:B------:R-:W-:Y:S01]  /*3f80*/  FADD.FTZ R205, R205, R164 ;  /* 0x000000a4cdcd7221 */ /* 0x000fe20000010000 */
[----:B------:R-:W-:-:S07]  /*3f90*/  FADD.FTZ R204, R204, R157 ;  /* 0x0000009dcccc7221 */ /* 0x000fce0000010000 */
.L_x_13897:
[----:B------:R-:W-:Y:S05]  /*3fa0*/  BSYNC.RECONVERGENT B0 ;  /* 0x0000000000007941 */ /* 0x000fea0003800200 */
.L_x_13896:
[----:B------:R-:W-:Y:S01]  /*3fb0*/  SHFL.DOWN PT, R209, R203, 0x1, 0x1f ;  /* 0x08201f00cbd17f89 */ /* 0x000fe200000e0000 */
[C---:B------:R-:W-:Y:S01]  /*3fc0*/  FMUL.FTZ R155, R135.reuse, R158 ;  /* 0x0000009e879b7220 */ /* 0x040fe20000410000 */
[-C--:B------:R-:W-:Y:S01]  /*3fd0*/  FMUL.FTZ R157, R135, R160.reuse ;  /* 0x000000a0879d7220 */ /* 0x080fe20000410000 */
[----:B------:R-:W-:Y:S01]  /*3fe0*/  ISETP.NE.AND P1, PT, R24, 0x1f, PT ;  /* 0x0000001f1800780c */ /* 0x000fe20003f25270 */
[----:B------:R-:W1:Y:S01]  /*3ff0*/  SHFL.IDX PT, R173, R7, RZ, 0x1f ;  /* 0x00001fff07ad7589 */ /* 0x000e6200000e0000 */
[C---:B------:R-:W-:Y:S01]  /*4000*/  FFMA.FTZ R155, R136.reuse, R160, -R155 ;  /* 0x000000a0889b7223 */ /* 0x040fe2000001089b */
[----:B0-----:R-:W-:Y:S01]  /*4010*/  FFMA.FTZ R156, R136, R158, R157 ;  /* 0x0000009e889c7223 */ /* 0x001fe2000001009d */
[----:B------:R-:W-:Y:S01]  /*4020*/  ISETP.GT.AND P2, PT, R26, 0x1e, PT ;  /* 0x0000001e1a00780c */ /* 0x000fe20003f44270 */
[----:B--2---:R-:W0:Y:S01]  /*4030*/  SHFL.DOWN PT, R165, R202, 0x1, 0x1f ;  /* 0x08201f00caa57f89 */ /* 0x004e2200000e0000 */
[----:B------:R-:W-:Y:S01]  /*4040*/  FADD.FTZ R163, R108, R155 ;  /* 0x0000009b6ca37221 */ /* 0x000fe20000010000 */
[----:B------:R-:W-:Y:S01]  /*4050*/  FADD.FTZ R156, RZ, R156 ;  /* 0x0000009cff9c7221 */ /* 0x000fe20000010000 */
[----:B------:R-:W-:Y:S01]  /*4060*/  ISETP.GT.AND P3, PT, R26, 0xf, PT ;  /* 0x0000000f1a00780c */ /* 0x000fe20003f64270 */
[----:B------:R-:W2:Y:S01]  /*4070*/  SHFL.IDX PT, R169, R6, RZ, 0x1f ;  /* 0x00001fff06a97589 */ /* 0x000ea200000e0000 */
[CC--:B------:R-:W-:Y:S01]  /*4080*/  FMUL.FTZ R174, R123.reuse, R163.reuse ;  /* 0x000000a37bae7220 */ /* 0x0c0fe20000410000 */
[-C--:B------:R-:W-:Y:S01]  /*4090*/  FMUL.FTZ R164, R123, R156.reuse ;  /* 0x0000009c7ba47220 */ /* 0x080fe20000410000 */
[----:B------:R-:W-:Y:S01]  /*40a0*/  BSSY.RECONVERGENT B0, `(.L_x_13898) ;  /* 0x0000214000007945 */ /* 0x000fe20003800200 */
[----:B------:R-:W5:Y:S01]  /*40b0*/  SHFL.DOWN PT, R211, R205, 0x1, 0x1f ;  /* 0x08201f00cdd37f89 */ /* 0x000f6200000e0000 */
[C---:B------:R-:W-:Y:S01]  /*40c0*/  FFMA.FTZ R155, R137.reuse, R156, R174 ;  /* 0x0000009c899b7223 */ /* 0x040fe200000100ae */
[----:B------:R-:W-:-:S02]  /*40d0*/  FFMA.FTZ R164, R137, R163, -R164 ;  /* 0x000000a389a47223 */ /* 0x000fc400000108a4 */
[----:B------:R-:W5:Y:S01]  /*40e0*/  SHFL.DOWN PT, R213, R204, 0x1, 0x1f ;  /* 0x08201f00ccd57f89 */ /* 0x000f6200000e0000 */
[----:B------:R-:W-:Y:S01]  /*40f0*/  FADD.FTZ R155, RZ, R155 ;  /* 0x0000009bff9b7221 */ /* 0x000fe20000010000 */
[----:B------:R-:W-:Y:S02]  /*4100*/  FADD.FTZ R164, R109, R164 ;  /* 0x000000a46da47221 */ /* 0x000fe40000010000 */
[----:B---34-:R-:W3:Y:S01]  /*4110*/  SHFL.IDX PT, R203, R203, RZ, 0x1f ;  /* 0x00001fffcbcb7589 */ /* 0x018ee200000e0000 */
[C---:B------:R-:W-:Y:S01]  /*4120*/  FMUL.FTZ R157, R134.reuse, R155 ;  /* 0x0000009b869d7220 */ /* 0x040fe20000410000 */
[-C--:B------:R-:W-:Y:S01]  /*4130*/  FMUL.FTZ R174, R134, R164.reuse ;  /* 0x000000a486ae7220 */ /* 0x080fe20000410000 */
[----:B-1----:R-:W-:Y:S02]  /*4140*/  @P1 FMUL.FTZ R176, R209, R173 ;  /* 0x000000add1b01220 */ /* 0x002fe40000410000 */
[C---:B------:R-:W-:Y:S01]  /*4150*/  FFMA.FTZ R157, R138.reuse, R164, -R157 ;  /* 0x000000a48a9d7223 */ /* 0x040fe2000001089d */
[----:B------:R-:W-:Y:S01]  /*4160*/  FFMA.FTZ R174, R138, R155, R174 ;  /* 0x0000009b8aae7223 */ /* 0x000fe200000100ae */
[----:B------:R-:W1:Y:S01]  /*4170*/  SHFL.IDX PT, R202, R202, RZ, 0x1f ;  /* 0x00001fffcaca7589 */ /* 0x000e6200000e0000 */
[----:B0-----:R-:W-:-:S03]  /*4180*/  @P1 FMUL.FTZ R208, R165, R173 ;  /* 0x000000ada5d01220 */ /* 0x001fc60000410000 */
[----:B------:R-:W0:Y:S01]  /*4190*/  SHFL.IDX PT, R205, R205, RZ, 0x1f ;  /* 0x00001fffcdcd7589 */ /* 0x000e2200000e0000 */
[-C--:B--2---:R-:W-:Y:S01]  /*41a0*/  @P1 FFMA.FTZ R176, R165, R169.reuse, -R176 ;  /* 0x000000a9a5b01223 */ /* 0x084fe200000108b0 */
[----:B------:R-:W-:Y:S01]  /*41b0*/  @P1 FFMA.FTZ R208, R209, R169, R208 ;  /* 0x000000a9d1d01223 */ /* 0x000fe200000100d0 */
[----:B------:R-:W-:Y:S01]  /*41c0*/  FADD.FTZ R165, R110, R157 ;  /* 0x0000009d6ea57221 */ /* 0x000fe20000010000 */
[----:B------:R-:W-:Y:S01]  /*41d0*/  FADD.FTZ R157, RZ, R174 ;  /* 0x000000aeff9d7221 */ /* 0x000fe20000010000 */
[----:B-----5:R-:W-:Y:S01]  /*41e0*/  @P1 FADD.FTZ R169, R211, R176 ;  /* 0x000000b0d3a91221 */ /* 0x020fe20000010000 */
[----:B------:R-:W2:Y:S02]  /*41f0*/  SHFL.IDX PT, R204, R204, RZ, 0x1f ;  /* 0x00001fffcccc7589 */ /* 0x000ea400000e0000 */
[----:B------:R-:W-:Y:S01]  /*4200*/  FMUL.FTZ R174, R139, R157 ;  /* 0x0000009d8bae7220 */ /* 0x000fe20000410000 */
[----:B------:R-:W-:Y:S01]  /*4210*/  @P1 FADD.FTZ R173, R213, R208 ;  /* 0x000000d0d5ad1221 */ /* 0x000fe20000010000 */
[----:B------:R-:W-:Y:S01]  /*4220*/  FMUL.FTZ R208, R169, R15 ;  /* 0x0000000fa9d07220 */ /* 0x000fe20000410000 */
[----:B------:R-:W-:Y:S01]  /*4230*/  ISETP.NE.AND P1, PT, R24, RZ, PT ;  /* 0x000000ff1800720c */ /* 0x000fe20003f25270 */
[----:B------:R-:W-:Y:S01]  /*4240*/  FFMA.FTZ R174, R152, R165, -R174 ;  /* 0x000000a598ae7223 */ /* 0x000fe200000108ae */
[----:B------:R-:W-:Y:S01]  /*4250*/  FMUL.FTZ R176, R173, R15 ;  /* 0x0000000fadb07220 */ /* 0x000fe20000410000 */
[----:B------:R-:W-:Y:S01]  /*4260*/  FMUL.FTZ R15, R139, R165 ;  /* 0x000000a58b0f7220 */ /* 0x000fe20000410000 */
[----:B------:R-:W-:-:S02]  /*4270*/  FFMA.FTZ R209, R173, R14, -R208 ;  /* 0x0000000eadd17223 */ /* 0x000fc400000108d0 */
[----:B------:R-:W-:Y:S01]  /*4280*/  FFMA.FTZ R173, R169, R14, R176 ;  /* 0x0000000ea9ad7223 */ /* 0x000fe200000100b0 */
[----:B------:R-:W-:Y:S01]  /*4290*/  FFMA.FTZ R169, R152, R157, R15 ;  /* 0x0000009d98a97223 */ /* 0x000fe2000001000f */
[----:B------:R-:W-:Y:S01]  /*42a0*/  FADD.FTZ R14, R168, R209 ;  /* 0x000000d1a80e7221 */ /* 0x000fe20000010000 */
[----:B------:R-:W-:Y:S01]  /*42b0*/  FADD.FTZ R168, R111, R174 ;  /* 0x000000ae6fa87221 */ /* 0x000fe20000010000 */
        /* <DEDUP_REMOVED lines=13> */
[----:B------:R-:W-:Y:S01]  /*4390*/  FADD.FTZ R173, R112, R173 ;  /* 0x000000ad70ad7221 */ /* 0x000fe20000010000 */
        /* <DEDUP_REMOVED lines=49> */
[----:B------:R-:W-:-:S02]  /*46b0*/  FMUL.FTZ R180, R189, R210 ;  /* 0x000000d2bdb47220 */ /* 0x000fc40000410000 */
        /* <DEDUP_REMOVED lines=18> */
[----:B---3--:R-:W-:Y:S01]  /*47e0*/  FMUL.FTZ R191, R203, R7 ;  /* 0x00000007cbbf7220 */ /* 0x008fe20000410000 */
[----:B------:R-:W-:Y:S01]  /*47f0*/  FADD.FTZ R179, R194, R189 ;  /* 0x000000bdc2b37221 */ /* 0x000fe20000010000 */
[----:B------:R-:W-:Y:S01]  /*4800*/  FADD.FTZ R186, R195, R190 ;  /* 0x000000bec3ba7221 */ /* 0x000fe20000010000 */
[C---:B------:R-:W-:Y:S01]  /*4810*/  FMUL.FTZ R189, R203.reuse, R5 ;  /* 0x00000005cbbd7220 */ /* 0x040fe20000410000 */
[CC--:B-1----:R-:W-:Y:S01]  /*4820*/  FFMA.FTZ R190, R202.reuse, R6.reuse, -R191 ;  /* 0x00000006cabe7223 */ /* 0x0c2fe200000108bf */
[----:B------:R-:W-:Y:S01]  /*4830*/  FMUL.FTZ R194, R203, R6 ;  /* 0x00000006cbc27220 */ /* 0x000fe20000410000 */
[----:B------:R-:W-:Y:S01]  /*4840*/  FMUL.FTZ R196, R183, R186 ;  /* 0x000000bab7c47220 */ /* 0x000fe20000410000 */
[-C--:B------:R-:W-:Y:S01]  /*4850*/  FMUL.FTZ R6, R203, R4.reuse ;  /* 0x00000004cb067220 */ /* 0x080fe20000410000 */
[C---:B------:R-:W-:Y:S01]  /*4860*/  FFMA.FTZ R4, R202.reuse, R4, -R189 ;  /* 0x00000004ca047223 */ /* 0x040fe200000108bd */
[-C--:B------:R-:W-:Y:S01]  /*4870*/  FMUL.FTZ R189, R183, R179.reuse ;  /* 0x000000b3b7bd7220 */ /* 0x080fe20000410000 */
[C---:B------:R-:W-:Y:S01]  /*4880*/  FFMA.FTZ R183, R181.reuse, R179, R196 ;  /* 0x000000b3b5b77223 */ /* 0x040fe200000100c4 */
[C---:B------:R-:W-:Y:S01]  /*4890*/  FFMA.FTZ R7, R202.reuse, R7, R194 ;  /* 0x00000007ca077223 */ /* 0x040fe200000100c2 */
[----:B------:R-:W-:Y:S01]  /*48a0*/  FFMA.FTZ R5, R202, R5, R6 ;  /* 0x00000005ca057223 */ /* 0x000fe20000010006 */
        /* <DEDUP_REMOVED lines=10> */
[----:B0-----:R-:W-:Y:S01]  /*4950*/  FADD.FTZ R6, R205, R190 ;  /* 0x000000becd067221 */ /* 0x001fe20000010000 */
[----:B------:R-:W-:Y:S01]  /*4960*/  FFMA.FTZ R190, R132, R183, -R185 ;  /* 0x000000b784be7223 */ /* 0x000fe200000108b9 */
[----:B------:R-:W-:Y:S01]  /*4970*/  FFMA.FTZ R152, R152, R192, R139 ;  /* 0x000000c098987223 */ /* 0x000fe2000001008b */
[----:B------:R-:W-:Y:S01]  /*4980*/  FFMA.FTZ R132, R132, R181, R194 ;  /* 0x000000b584847223 */ /* 0x000fe200000100c2 */
[----:B------:R-:W-:Y:S01]  /*4990*/  FADD.FTZ R151, R151, R196 ;  /* 0x000000c497977221 */ /* 0x000fe20000010000 */
[----:B------:R-:W-:Y:S01]  /*49a0*/  FFMA.FTZ R194, R0, R161, RZ ;  /* 0x000000a100c27223 */ /* 0x000fe200000100ff */
[----:B------:R-:W-:Y:S01]  /*49b0*/  FADD.FTZ R129, R129, R152 ;  /* 0x0000009881817221 */ /* 0x000fe20000010000 */
[----:B--2---:R-:W-:Y:S01]  /*49c0*/  FADD.FTZ R7, R204, R7 ;  /* 0x00000007cc077221 */ /* 0x004fe20000010000 */
[----:B------:R-:W-:Y:S01]  /*49d0*/  FMUL.FTZ R139, R134, R151 ;  /* 0x00000097868b7220 */ /* 0x000fe20000410000 */
[C---:B------:R-:W-:Y:S01]  /*49e0*/  FFMA.FTZ R185, R73.reuse, R162, R194 ;  /* 0x000000a249b97223 */ /* 0x040fe200000100c2 */
[----:B------:R-:W-:Y:S01]  /*49f0*/  FFMA.FTZ R153, R0, -R3, RZ ;  /* 0x8000000300997223 */ /* 0x000fe200000100ff */
[-C--:B------:R-:W-:Y:S01]  /*4a00*/  FMUL.FTZ R134, R134, R129.reuse ;  /* 0x0000008186867220 */ /* 0x080fe20000410000 */
[----:B------:R0:W-:Y:S01]  /*4a10*/  @!P1 STS.128 [UR18+0x1980], R4 ;  /* 0x00198004ff009988 */ /* 0x0001e20008000c12 */
[----:B------:R-:W-:Y:S01]  /*4a20*/  FFMA.FTZ R139, R138, R129, R139 ;  /* 0x000000818a8b7223 */ /* 0x000fe2000001008b */
[----:B------:R-:W-:Y:S01]  /*4a30*/  FFMA.FTZ R153, R73, -R2, R153 ;  /* 0x8000000249997223 */ /* 0x000fe20000010099 */
[----:B------:R-:W-:Y:S01]  /*4a40*/  FMUL.FTZ R189, R9, R172 ;  /* 0x000000ac09bd7220 */ /* 0x000fe20000410000 */
[----:B------:R-:W-:Y:S01]  /*4a50*/  FMUL.FTZ R193, R101, R170 ;  /* 0x000000aa65c17220 */ /* 0x000fe20000410000 */
[----:B------:R-:W-:Y:S01]  /*4a60*/  FADD.FTZ R122, R122, R139 ;  /* 0x0000008b7a7a7221 */ /* 0x000fe20000010000 */
[----:B------:R-:W-:Y:S01]  /*4a70*/  FFMA.FTZ R153, R74, -R154, R153 ;  /* 0x8000009a4a997223 */ /* 0x000fe20000010099 */
[----:B------:R-:W-:Y:S01]  /*4a80*/  FMUL.FTZ R139, R100, R175 ;  /* 0x000000af648b7220 */ /* 0x000fe20000410000 */
[----:B------:R-:W-:Y:S01]  /*4a90*/  FMUL.FTZ R195, R182, R193 ;  /* 0x000000c1b6c37220 */ /* 0x000fe20000410000 */
[----:B------:R-:W-:Y:S01]  /*4aa0*/  FFMA.FTZ R191, R8, R170, -R189 ;  /* 0x000000aa08bf7223 */ /* 0x000fe200000108bd */
[----:B------:R-:W-:Y:S01]  /*4ab0*/  FFMA.FTZ R153, R75, -R158, R153 ;  /* 0x8000009e4b997223 */ /* 0x000fe20000010099 */
[----:B------:R-:W-:Y:S01]  /*4ac0*/  FADD.FTZ R16, R139, R16 ;  /* 0x000000108b107221 */ /* 0x000fe20000010000 */
[----:B------:R-:W-:Y:S01]  /*4ad0*/  FMUL.FTZ R189, R9, R170 ;  /* 0x000000aa09bd7220 */ /* 0x000fe20000410000 */
[----:B------:R-:W-:Y:S01]  /*4ae0*/  FMUL.FTZ R170, R102, R167 ;  /* 0x000000a766aa7220 */ /* 0x000fe20000410000 */
[----:B0-----:R-:W-:Y:S01]  /*4af0*/  FFMA.FTZ R4, R74, R159, R185 ;  /* 0x0000009f4a047223 */ /* 0x001fe200000100b9 */
[----:B------:R-:W-:Y:S01]  /*4b00*/  FFMA.FTZ R5, R138, R151, -R134 ;  /* 0x000000978a057223 */ /* 0x000fe20000010886 */
[----:B------:R-:W-:Y:S01]  /*4b10*/  FFMA.FTZ R134, R76, -R156, R153 ;  /* 0x8000009c4c867223 */ /* 0x000fe20000010099 */
[----:B------:R-:W-:Y:S01]  /*4b20*/  FADD.FTZ R159, -R106, R159 ;  /* 0x0000009f6a9f7221 */ /* 0x000fe20000010100 */
[----:B------:R-:W-:Y:S01]  /*4b30*/  FFMA.FTZ R7, R75, R160, R4 ;  /* 0x000000a04b077223 */ /* 0x000fe20000010004 */
[----:B------:R-:W-:Y:S01]  /*4b40*/  FADD.FTZ R150, R150, R5 ;  /* 0x0000000596967221 */ /* 0x000fe20000010000 */
[----:B------:R-:W-:Y:S01]  /*4b50*/  FMUL.FTZ R4, R123, R122 ;  /* 0x0000007a7b047220 */ /* 0x000fe20000410000 */
[----:B------:R-:W-:Y:S01]  /*4b60*/  FFMA.FTZ R134, R77, -R155, R134 ;  /* 0x8000009b4d867223 */ /* 0x000fe20000010086 */
[----:B------:R-:W-:Y:S01]  /*4b70*/  FFMA.FTZ R6, R76, R163, R7 ;  /* 0x000000a34c067223 */ /* 0x000fe20000010007 */
[-C--:B------:R-:W-:Y:S01]  /*4b80*/  FMUL.FTZ R123, R123, R150.reuse ;  /* 0x000000967b7b7220 */ /* 0x080fe20000410000 */
[----:B------:R-:W-:Y:S01]  /*4b90*/  FFMA.FTZ R4, R137, R150, -R4 ;  /* 0x0000009689047223 */ /* 0x000fe20000010804 */
[C---:B------:R-:W-:Y:S01]  /*4ba0*/  FFMA.FTZ R7, R78.reuse, -R157, R134 ;  /* 0x8000009d4e077223 */ /* 0x040fe20000010086 */
        /* <DEDUP_REMOVED lines=10> */
[----:B------:R-:W-:Y:S01]  /*4c50*/  FFMA.FTZ R134, R136, R148, R5 ;  /* 0x0000009488867223 */ /* 0x000fe20000010005 */
[----:B------:R-:W-:Y:S01]  /*4c60*/  FADD.FTZ R160, -R107, R160 ;  /* 0x000000a06ba07221 */ /* 0x000fe20000010100 */
[----:B------:R-:W-:Y:S01]  /*4c70*/  FFMA.FTZ R138, R80, R173, R123 ;  /* 0x000000ad508a7223 */ /* 0x000fe2000001007b */
[----:B------:R-:W-:Y:S01]  /*4c80*/  FFMA.FTZ R5, R136, R149, -R4 ;  /* 0x0000009588057223 */ /* 0x000fe20000010804 */
[----:B------:R-:W-:Y:S01]  /*4c90*/  FFMA.FTZ R4, R81, -R174, R7 ;  /* 0x800000ae51047223 */ /* 0x000fe20000010007 */
[----:B------:R-:W-:Y:S01]  /*4ca0*/  FMUL.FTZ R7, R9, R200 ;  /* 0x000000c809077220 */ /* 0x000fe20000410000 */
[----:B------:R-:W-:Y:S01]  /*4cb0*/  FFMA.FTZ R123, R81, R176, R138 ;  /* 0x000000b0517b7223 */ /* 0x000fe2000001008a */
[----:B------:R-:W-:Y:S01]  /*4cc0*/  FADD.FTZ R146, R146, R5 ;  /* 0x0000000592927221 */ /* 0x000fe20000010000 */
[----:B------:R-:W-:Y:S01]  /*4cd0*/  FMUL.FTZ R5, R9, R199 ;  /* 0x000000c709057220 */ /* 0x000fe20000410000 */
[C---:B------:R-:W-:Y:S01]  /*4ce0*/  FFMA.FTZ R4, R82.reuse, -R201, R4 ;  /* 0x800000c952047223 */ /* 0x040fe20000010004 */
[----:B------:R-:W-:Y:S01]  /*4cf0*/  FFMA.FTZ R6, R82, R211, R123 ;  /* 0x000000d352067223 */ /* 0x000fe2000001007b */
[----:B------:R-:W-:Y:S01]  /*4d00*/  FADD.FTZ R134, R147, R134 ;  /* 0x0000008693867221 */ /* 0x000fe20000010000 */
[CC--:B------:R-:W-:Y:S01]  /*4d10*/  FFMA.FTZ R138, R8.reuse, R200.reuse, -R5 ;  /* 0x000000c8088a7223 */ /* 0x0c0fe20000010805 */
[----:B------:R-:W-:Y:S01]  /*4d20*/  FMUL.FTZ R200, R99, R200 ;  /* 0x000000c863c87220 */ /* 0x000fe20000410000 */
[----:B------:R-:W-:Y:S01]  /*4d30*/  FFMA.FTZ R135, R83, R208, R6 ;  /* 0x000000d053877223 */ /* 0x000fe20000010006 */
[----:B------:R-:W-:Y:S01]  /*4d40*/  FADD.FTZ R5, -R115, R208 ;  /* 0x000000d073057221 */ /* 0x000fe20000010100 */
[-C--:B------:R-:W-:Y:S01]  /*4d50*/  FMUL.FTZ R6, R99, R199.reuse ;  /* 0x000000c763067220 */ /* 0x080fe20000410000 */
        /* <DEDUP_REMOVED lines=13> */
[----:B------:R-:W-:Y:S01]  /*4e30*/  FMUL.FTZ R138, R98, R210 ;  /* 0x000000d2628a7220 */ /* 0x000fe20000410000 */
[-C--:B------:R-:W-:Y:S01]  /*4e40*/  FMUL.FTZ R131, R9, R177.reuse ;  /* 0x000000b109837220 */ /* 0x080fe20000410000 */
[----:B------:R-:W-:Y:S01]  /*4e50*/  FADD.FTZ R120, R120, R7 ;  /* 0x0000000778787221 */ /* 0x000fe20000010000 */
[----:B------:R-:W-:Y:S01]  /*4e60*/  FADD.FTZ R211, -R114, R211 ;  /* 0x000000d372d37221 */ /* 0x000fe20000010100 */
[-C--:B------:R-:W-:Y:S01]  /*4e70*/  FMUL.FTZ R136, R98, R177.reuse ;  /* 0x000000b162887220 */ /* 0x080fe20000410000 */
[----:B------:R-:W-:Y:S01]  /*4e80*/  FMUL.FTZ R6, R201, R138 ;  /* 0x0000008ac9067220 */ /* 0x000fe20000410000 */
[-C--:B------:R-:W-:Y:S01]  /*4e90*/  FFMA.FTZ R152, R8, R210.reuse, -R131 ;  /* 0x000000d208987223 */ /* 0x080fe20000010883 */
[----:B------:R-:W-:Y:S01]  /*4ea0*/  FMUL.FTZ R131, R9, R210 ;  /* 0x000000d209837220 */ /* 0x000fe20000410000 */
[----:B------:R-:W-:Y:S01]  /*4eb0*/  FADD.FTZ R123, R128, R123 ;  /* 0x0000007b807b7221 */ /* 0x000fe20000010000 */
[----:B------:R-:W-:Y:S01]  /*4ec0*/  FMUL.FTZ R128, R121, R120 ;  /* 0x0000007879807220 */ /* 0x000fe20000410000 */
[----:B------:R-:W-:Y:S01]  /*4ed0*/  FADD.FTZ R18, R136, R18 ;  /* 0x0000001288127221 */ /* 0x000fe20000010000 */
[-C--:B------:R-:W-:Y:S01]  /*4ee0*/  FFMA.FTZ R6, R211, R136.reuse, R6 ;  /* 0x00000088d3067223 */ /* 0x080fe20000010006 */
[----:B------:R-:W-:Y:S01]  /*4ef0*/  FMUL.FTZ R194, R201, R136 ;  /* 0x00000088c9c27220 */ /* 0x000fe20000410000 */
[----:B------:R-:W-:Y:S01]  /*4f00*/  FFMA.FTZ R136, R8, R177, R131 ;  /* 0x000000b108887223 */ /* 0x000fe20000010083 */
[-C--:B------:R-:W-:Y:S01]  /*4f10*/  FMUL.FTZ R131, R121, R123.reuse ;  /* 0x0000007b79837220 */ /* 0x080fe20000410000 */
[----:B------:R-:W-:Y:S01]  /*4f20*/  FFMA.FTZ R121, R144, R123, -R128 ;  /* 0x0000007b90797223 */ /* 0x000fe20000010880 */
[----:B------:R-:W-:Y:S01]  /*4f30*/  FMUL.FTZ R128, R100, R209 ;  /* 0x000000d164807220 */ /* 0x000fe20000410000 */
[----:B------:R-:W-:Y:S01]  /*4f40*/  FFMA.FTZ R7, R211, R138, -R194 ;  /* 0x0000008ad3077223 */ /* 0x000fe200000108c2 */
[----:B------:R-:W-:Y:S01]  /*4f50*/  FFMA.FTZ R131, R144, R120, R131 ;  /* 0x0000007890837223 */ /* 0x000fe20000010083 */
[----:B------:R-:W-:Y:S01]  /*4f60*/  FFMA.FTZ R138, R84, R197, R135 ;  /* 0x000000c5548a7223 */ /* 0x000fe20000010087 */
[----:B------:R-:W-:Y:S01]  /*4f70*/  FADD.FTZ R197, -R116, R197 ;  /* 0x000000c574c57221 */ /* 0x000fe20000010100 */
[CC--:B------:R-:W-:Y:S01]  /*4f80*/  FMUL.FTZ R144, R198.reuse, R128.reuse ;  /* 0x00000080c6907220 */ /* 0x0c0fe20000410000 */
[----:B------:R-:W-:Y:S01]  /*4f90*/  FMUL.FTZ R194, R198, R139 ;  /* 0x0000008bc6c27220 */ /* 0x000fe20000410000 */
[----:B------:R-:W-:Y:S01]  /*4fa0*/  FADD.FTZ R140, R140, R121 ;  /* 0x000000798c8c7221 */ /* 0x000fe20000010000 */
[----:B------:R-:W-:Y:S01]  /*4fb0*/  FADD.FTZ R130, R130, R131 ;  /* 0x0000008382827221 */ /* 0x000fe20000010000 */
[----:B------:R-:W-:Y:S01]  /*4fc0*/  FMUL.FTZ R145, R9, R175 ;  /* 0x000000af09917220 */ /* 0x000fe20000410000 */
[C---:B------:R-:W-:Y:S01]  /*4fd0*/  FFMA.FTZ R135, R197.reuse, R139, R144 ;  /* 0x0000008bc5877223 */ /* 0x040fe20000010090 */
[----:B------:R-:W-:Y:S01]  /*4fe0*/  FFMA.FTZ R139, R197, R128, -R194 ;  /* 0x00000080c58b7223 */ /* 0x000fe200000108c2 */
[C---:B------:R-:W-:Y:S01]  /*4ff0*/  FMUL.FTZ R128, R133.reuse, R140 ;  /* 0x0000008c85807220 */ /* 0x040fe20000410000 */
[-C--:B------:R-:W-:Y:S01]  /*5000*/  FMUL.FTZ R133, R133, R130.reuse ;  /* 0x0000008285857220 */ /* 0x080fe20000410000 */
[CC--:B------:R-:W-:Y:S01]  /*5010*/  FFMA.FTZ R145, R8.reuse, R209.reuse, -R145 ;  /* 0x000000d108917223 */ /* 0x0c0fe20000010891 */
[----:B------:R-:W-:Y:S01]  /*5020*/  FMUL.FTZ R209, R9, R209 ;  /* 0x000000d109d17220 */ /* 0x000fe20000410000 */
[C---:B------:R-:W-:Y:S01]  /*5030*/  FFMA.FTZ R121, R143.reuse, R130, R128 ;  /* 0x000000828f797223 */ /* 0x040fe20000010080 */
[----:B------:R-:W-:Y:S01]  /*5040*/  FFMA.FTZ R128, R143, R140, -R133 ;  /* 0x0000008c8f807223 */ /* 0x000fe20000010885 */
[----:B------:R-:W-:Y:S01]  /*5050*/  FMUL.FTZ R136, R211, R136 ;  /* 0x00000088d3887220 */ /* 0x000fe20000410000 */
[----:B------:R-:W-:Y:S01]  /*5060*/  FFMA.FTZ R144, R8, R175, R209 ;  /* 0x000000af08907223 */ /* 0x000fe200000100d1 */
[----:B------:R-:W-:Y:S01]  /*5070*/  FADD.FTZ R142, R142, R121 ;  /* 0x000000798e8e7221 */ /* 0x000fe20000010000 */
[----:B------:R-:W-:Y:S01]  /*5080*/  FADD.FTZ R141, R141, R128 ;  /* 0x000000808d8d7221 */ /* 0x000fe20000010000 */
[----:B------:R-:W-:Y:S01]  /*5090*/  FFMA.FTZ R200, R201, R152, R136 ;  /* 0x00000098c9c87223 */ /* 0x000fe20000010088 */
[----:B------:R-:W-:Y:S01]  /*50a0*/  FMUL.FTZ R197, R197, R144 ;  /* 0x00000090c5c57220 */ /* 0x000fe20000410000 */
[----:B------:R-:W-:Y:S01]  /*50b0*/  FFMA.FTZ R144, R84, -R198, R137 ;  /* 0x800000c654907223 */ /* 0x000fe20000010089 */
[----:B------:R-:W-:Y:S01]  /*50c0*/  FMUL.FTZ R137, R88, R141 ;  /* 0x0000008d58897220 */ /* 0x000fe20000410000 */
[----:B------:R-:W-:Y:S01]  /*50d0*/  FADD.FTZ R136, -R104, R161 ;  /* 0x000000a168887221 */ /* 0x000fe20000010100 */
[----:B------:R-:W-:Y:S01]  /*50e0*/  FMUL.FTZ R147, R89, R140 ;  /* 0x0000008c59937220 */ /* 0x000fe20000410000 */
[----:B------:R-:W-:Y:S01]  /*50f0*/  FMUL.FTZ R121, R88, R142 ;  /* 0x0000008e58797220 */ /* 0x000fe20000410000 */
[----:B------:R-:W-:Y:S01]  /*5100*/  FMUL.FTZ R143, R3, R137 ;  /* 0x00000089038f7220 */ /* 0x000fe20000410000 */
[----:B------:R-:W-:Y:S01]  /*5110*/  FADD.FTZ R131, -R105, R162 ;  /* 0x000000a269837221 */ /* 0x000fe20000010100 */
[----:B------:R-:W-:Y:S01]  /*5120*/  FMUL.FTZ R128, R89, R130 ;  /* 0x0000008259807220 */ /* 0x000fe20000410000 */
[----:B------:R-:W-:Y:S01]  /*5130*/  FMUL.FTZ R152, R2, R147 ;  /* 0x0000009302987220 */ /* 0x000fe20000410000 */
[----:B------:R-:W-:Y:S01]  /*5140*/  FFMA.FTZ R143, R136, R121, R143 ;  /* 0x00000079888f7223 */ /* 0x000fe2000001008f */
[----:B------:R-:W-:Y:S01]  /*5150*/  FFMA.FTZ R202, R198, R145, R197 ;  /* 0x00000091c6ca7223 */ /* 0x000fe200000100c5 */
[C---:B------:R-:W-:Y:S01]  /*5160*/  FMUL.FTZ R133, R90.reuse, R120 ;  /* 0x000000785a857220 */ /* 0x040fe20000410000 */
[-C--:B------:R-:W-:Y:S01]  /*5170*/  FFMA.FTZ R152, R131, R128.reuse, R152 ;  /* 0x0000008083987223 */ /* 0x080fe20000010098 */
        /* <DEDUP_REMOVED lines=8> */
[----:B------:R-:W-:Y:S01]  /*5200*/  FMUL.FTZ R137, R91, R134 ;  /* 0x000000865b897220 */ /* 0x000fe20000410000 */
[----:B------:R-:W-:Y:S01]  /*5210*/  FFMA.FTZ R162, R131, R147, -R162 ;  /* 0x0000009383a27223 */ /* 0x000fe200000108a2 */
[C---:B------:R-:W-:Y:S01]  /*5220*/  FFMA.FTZ R194, R159.reuse, R153, -R194 ;  /* 0x000000999fc27223 */ /* 0x040fe200000108c2 */
[----:B------:R-:W-:Y:S01]  /*5230*/  FADD.FTZ R145, RZ, R145 ;  /* 0x00000091ff917221 */ /* 0x000fe20000010000 */
[----:B------:R-:W-:Y:S01]  /*5240*/  FFMA.FTZ R152, R159, R133, R152 ;  /* 0x000000859f987223 */ /* 0x000fe20000010098 */
[----:B------:R-:W-:Y:S01]  /*5250*/  FMUL.FTZ R147, R91, R146 ;  /* 0x000000925b937220 */ /* 0x000fe20000410000 */
[----:B------:R-:W-:Y:S01]  /*5260*/  FMUL.FTZ R153, R158, R137 ;  /* 0x000000899e997220 */ /* 0x000fe20000410000 */
[----:B------:R-:W-:Y:S01]  /*5270*/  FADD.FTZ R145, R145, R162 ;  /* 0x000000a291917221 */ /* 0x000fe20000010000 */
[----:B------:R-:W-:Y:S01]  /*5280*/  FADD.FTZ R152, R143, R152 ;  /* 0x000000988f987221 */ /* 0x000fe20000010000 */
[----:B------:R-:W-:Y:S01]  /*5290*/  FMUL.FTZ R143, R92, R148 ;  /* 0x000000945c8f7220 */ /* 0x000fe20000410000 */
[-C--:B------:R-:W-:Y:S01]  /*52a0*/  FFMA.FTZ R162, R160, R147.reuse, -R153 ;  /* 0x00000093a0a27223 */ /* 0x080fe20000010899 */
[----:B------:R-:W-:Y:S01]  /*52b0*/  FMUL.FTZ R147, R158, R147 ;  /* 0x000000939e937220 */ /* 0x000fe20000410000 */
[----:B------:R-:W-:Y:S01]  /*52c0*/  FFMA.FTZ R196, R40, R199, R213 ;  /* 0x000000c728c47223 */ /* 0x000fe200000100d5 */
[----:B------:R-:W-:Y:S01]  /*52d0*/  FMUL.FTZ R153, R92, R149 ;  /* 0x000000955c997220 */ /* 0x000fe20000410000 */
[----:B------:R-:W-:Y:S01]  /*52e0*/  FADD.FTZ R163, -R108, R163 ;  /* 0x000000a36ca37221 */ /* 0x000fe20000010100 */
[----:B------:R-:W-:Y:S01]  /*52f0*/  FMUL.FTZ R198, R156, R143 ;  /* 0x0000008f9cc67220 */ /* 0x000fe20000410000 */
[----:B------:R-:W-:Y:S01]  /*5300*/  FADD.FTZ R145, R145, R194 ;  /* 0x000000c291917221 */ /* 0x000fe20000010000 */
[----:B------:R-:W-:Y:S01]  /*5310*/  FFMA.FTZ R147, R160, R137, R147 ;  /* 0x00000089a0937223 */ /* 0x000fe20000010093 */
[----:B------:R-:W-:Y:S01]  /*5320*/  FADD.FTZ R17, R196, R17 ;  /* 0x00000011c4117221 */ /* 0x000fe20000010000 */
[-C--:B------:R-:W-:Y:S01]  /*5330*/  FFMA.FTZ R198, R163, R153.reuse, -R198 ;  /* 0x00000099a3c67223 */ /* 0x080fe200000108c6 */
[----:B------:R-:W-:Y:S01]  /*5340*/  FADD.FTZ R145, R145, R162 ;  /* 0x000000a291917221 */ /* 0x000fe20000010000 */
[----:B------:R-:W-:Y:S01]  /*5350*/  FMUL.FTZ R196, R156, R153 ;  /* 0x000000999cc47220 */ /* 0x000fe20000410000 */
[----:B------:R-:W-:Y:S01]  /*5360*/  FADD.FTZ R147, R152, R147 ;  /* 0x0000009398937221 */ /* 0x000fe20000010000 */
[----:B------:R-:W-:Y:S01]  /*5370*/  FMUL.FTZ R152, R93, R122 ;  /* 0x0000007a5d987220 */ /* 0x000fe20000410000 */
[----:B------:R-:W-:Y:S01]  /*5380*/  FADD.FTZ R198, R145, R198 ;  /* 0x000000c691c67221 */ /* 0x000fe20000010000 */
[----:B------:R-:W-:Y:S01]  /*5390*/  FFMA.FTZ R196, R163, R143, R196 ;  /* 0x0000008fa3c47223 */ /* 0x000fe200000100c4 */
[----:B------:R-:W-:Y:S01]  /*53a0*/  FFMA.FTZ R204, R41, R175, R202 ;  /* 0x000000af29cc7223 */ /* 0x000fe200000100ca */
[----:B------:R-:W-:Y:S01]  /*53b0*/  FADD.FTZ R145, -R109, R164 ;  /* 0x000000a46d917221 */ /* 0x000fe20000010100 */
[----:B------:R-:W-:Y:S01]  /*53c0*/  FMUL.FTZ R175, R97, R180 ;  /* 0x000000b461af7220 */ /* 0x000fe20000410000 */
[----:B------:R-:W-:Y:S01]  /*53d0*/  FMUL.FTZ R162, R93, R150 ;  /* 0x000000965da27220 */ /* 0x000fe20000410000 */
[----:B------:R-:W-:Y:S01]  /*53e0*/  FMUL.FTZ R164, R155, R152 ;  /* 0x000000989ba47220 */ /* 0x000fe20000410000 */
[----:B------:R-:W-:Y:S01]  /*53f0*/  FADD.FTZ R147, R147, R196 ;  /* 0x000000c493937221 */ /* 0x000fe20000010000 */
[----:B------:R-:W-:Y:S01]  /*5400*/  FMUL.FTZ R196, R97, R178 ;  /* 0x000000b261c47220 */ /* 0x000fe20000410000 */
[----:B------:R-:W-:Y:S01]  /*5410*/  FADD.FTZ R185, -R113, R176 ;  /* 0x000000b071b97221 */ /* 0x000fe20000010100 */
[----:B------:R-:W-:Y:S01]  /*5420*/  FMUL.FTZ R194, R174, R175 ;  /* 0x000000afaec27220 */ /* 0x000fe20000410000 */
[-C--:B------:R-:W-:Y:S01]  /*5430*/  FFMA.FTZ R153, R145, R162.reuse, -R164 ;  /* 0x000000a291997223 */ /* 0x080fe200000108a4 */
[----:B------:R-:W-:Y:S01]  /*5440*/  FMUL.FTZ R164, R155, R162 ;  /* 0x000000a29ba47220 */ /* 0x000fe20000410000 */
[----:B------:R-:W-:Y:S01]  /*5450*/  FMUL.FTZ R176, R94, R151 ;  /* 0x000000975eb07220 */ /* 0x000fe20000410000 */
[----:B------:R-:W-:Y:S01]  /*5460*/  FFMA.FTZ R187, R39, R177, R200 ;  /* 0x000000b127bb7223 */ /* 0x000fe200000100c8 */
[----:B------:R-:W-:Y:S01]  /*5470*/  FFMA.FTZ R200, R185, R196, R194 ;  /* 0x000000c4b9c87223 */ /* 0x000fe200000100c2 */
[----:B------:R-:W-:Y:S01]  /*5480*/  FADD.FTZ R165, -R110, R165 ;  /* 0x000000a56ea57221 */ /* 0x000fe20000010100 */
[----:B------:R-:W-:Y:S01]  /*5490*/  FMUL.FTZ R162, R94, R129 ;  /* 0x000000815ea27220 */ /* 0x000fe20000410000 */
[----:B------:R-:W-:Y:S01]  /*54a0*/  FFMA.FTZ R164, R145, R152, R164 ;  /* 0x0000009891a47223 */ /* 0x000fe200000100a4 */
[C---:B------:R-:W-:Y:S01]  /*54b0*/  FMUL.FTZ R194, R157.reuse, R176 ;  /* 0x000000b09dc27220 */ /* 0x040fe20000410000 */
[----:B------:R-:W-:Y:S01]  /*54c0*/  FADD.FTZ R61, R196, R61 ;  /* 0x0000003dc43d7221 */ /* 0x000fe20000010000 */
[-C--:B------:R-:W-:Y:S01]  /*54d0*/  FMUL.FTZ R161, R157, R162.reuse ;  /* 0x000000a29da17220 */ /* 0x080fe20000410000 */
[----:B------:R-:W-:Y:S01]  /*54e0*/  FADD.FTZ R147, R147, R164 ;  /* 0x000000a493937221 */ /* 0x000fe20000010000 */
[C---:B------:R-:W-:Y:S01]  /*54f0*/  FFMA.FTZ R194, R165.reuse, R162, R194 ;  /* 0x000000a2a5c27223 */ /* 0x040fe200000100c2 */
[----:B------:R-:W-:Y:S01]  /*5500*/  FMUL.FTZ R196, R174, R196 ;  /* 0x000000c4aec47220 */ /* 0x000fe20000410000 */
[----:B------:R-:W-:Y:S01]  /*5510*/  FFMA.FTZ R176, R165, R176, -R161 ;  /* 0x000000b0a5b07223 */ /* 0x000fe200000108a1 */
[----:B------:R-:W-:Y:S01]  /*5520*/  FADD.FTZ R153, R198, R153 ;  /* 0x00000099c6997221 */ /* 0x000fe20000010000 */
[----:B------:R-:W-:Y:S01]  /*5530*/  FADD.FTZ R194, R147, R194 ;  /* 0x000000c293c27221 */ /* 0x000fe20000010000 */
[----:B------:R-:W-:Y:S01]  /*5540*/  FMUL.FTZ R147, R95, R192 ;  /* 0x000000c05f937220 */ /* 0x000fe20000410000 */
[----:B------:R-:W-:Y:S01]  /*5550*/  FFMA.FTZ R202, R185, R175, -R196 ;  /* 0x000000afb9ca7223 */ /* 0x000fe200000108c4 */
[----:B------:R-:W-:Y:S01]  /*5560*/  FMUL.FTZ R177, R9, R178 ;  /* 0x000000b209b17220 */ /* 0x000fe20000410000 */
[----:B------:R-:W-:Y:S01]  /*5570*/  FADD.FTZ R168, -R111, R168 ;  /* 0x000000a86fa87221 */ /* 0x000fe20000010100 */
[----:B------:R-:W-:Y:S01]  /*5580*/  FMUL.FTZ R161, R95, R188 ;  /* 0x000000bc5fa17220 */ /* 0x000fe20000410000 */
[----:B------:R-:W-:Y:S01]  /*5590*/  FMUL.FTZ R175, R166, R147 ;  /* 0x00000093a6af7220 */ /* 0x000fe20000410000 */
[----:B------:R-:W-:Y:S01]  /*55a0*/  FADD.FTZ R176, R153, R176 ;  /* 0x000000b099b07221 */ /* 0x000fe20000010000 */
[-C--:B------:R-:W-:Y:S01]  /*55b0*/  FFMA.FTZ R153, R8, R180.reuse, -R177 ;  /* 0x000000b408997223 */ /* 0x080fe200000108b1 */
[----:B------:R-:W-:Y:S01]  /*55c0*/  FMUL.FTZ R177, R9, R180 ;  /* 0x000000b409b17220 */ /* 0x000fe20000410000 */
[-C--:B------:R-:W-:Y:S01]  /*55d0*/  FFMA.FTZ R175, R168, R161.reuse, -R175 ;  /* 0x000000a1a8af7223 */ /* 0x080fe200000108af */
[----:B------:R-:W-:Y:S01]  /*55e0*/  FMUL.FTZ R161, R166, R161 ;  /* 0x000000a1a6a17220 */ /* 0x000fe20000410000 */
[C---:B------:R-:W-:Y:S01]  /*55f0*/  FMUL.FTZ R196, R96.reuse, R186 ;  /* 0x000000ba60c47220 */ /* 0x040fe20000410000 */
[----:B------:R-:W-:Y:S01]  /*5600*/  FMUL.FTZ R164, R96, R179 ;  /* 0x000000b360a47220 */ /* 0x000fe20000410000 */
[----:B------:R-:W-:Y:S01]  /*5610*/  FFMA.FTZ R198, R8, R178, R177 ;  /* 0x000000b208c67223 */ /* 0x000fe200000100b1 */
[----:B------:R-:W-:Y:S01]  /*5620*/  FADD.FTZ R173, -R112, R173 ;  /* 0x000000ad70ad7221 */ /* 0x000fe20000010100 */
[----:B------:R-:W-:Y:S01]  /*5630*/  FFMA.FTZ R161, R168, R147, R161 ;  /* 0x00000093a8a17223 */ /* 0x000fe200000100a1 */
[C---:B------:R-:W-:Y:S01]  /*5640*/  FMUL.FTZ R180, R169.reuse, R196 ;  /* 0x000000c4a9b47220 */ /* 0x040fe20000410000 */
[-C--:B------:R-:W-:Y:S01]  /*5650*/  FMUL.FTZ R177, R169, R164.reuse ;  /* 0x000000a4a9b17220 */ /* 0x080fe20000410000 */
[----:B------:R-:W-:Y:S01]  /*5660*/  FADD.FTZ R175, R176, R175 ;  /* 0x000000afb0af7221 */ /* 0x000fe20000010000 */
[----:B------:R-:W-:Y:S01]  /*5670*/  FADD.FTZ R161, R194, R161 ;  /* 0x000000a1c2a17221 */ /* 0x000fe20000010000 */
[C---:B------:R-:W-:Y:S01]  /*5680*/  FFMA.FTZ R180, R173.reuse, R164, R180 ;  /* 0x000000a4adb47223 */ /* 0x040fe200000100b4 */
[----:B------:R-:W-:Y:S01]  /*5690*/  FFMA.FTZ R196, R173, R196, -R177 ;  /* 0x000000c4adc47223 */ /* 0x000fe200000108b1 */
[----:B------:R-:W-:Y:S01]  /*56a0*/  FFMA.FTZ R177, R85, R184, R138 ;  /* 0x000000b855b17223 */ /* 0x000fe2000001008a */
[----:B------:R-:W-:Y:S01]  /*56b0*/  FMUL.FTZ R176, R102, R171 ;  /* 0x000000ab66b07220 */ /* 0x000fe20000410000 */
[----:B------:R-:W-:Y:S01]  /*56c0*/  FADD.FTZ R161, R161, R180 ;  /* 0x000000b4a1a17221 */ /* 0x000fe20000010000 */
[----:B------:R-:W-:Y:S01]  /*56d0*/  FADD.FTZ R175, R175, R196 ;  /* 0x000000c4afaf7221 */ /* 0x000fe20000010000 */
[----:B------:R-:W-:Y:S01]  /*56e0*/  FADD.FTZ R66, R187, R66 ;  /* 0x00000042bb427221 */ /* 0x000fe20000010000 */
[----:B------:R-:W-:Y:S01]  /*56f0*/  FMUL.FTZ R187, R101, R172 ;  /* 0x000000ac65bb7220 */ /* 0x000fe20000410000 */
[----:B------:R-:W-:Y:S01]  /*5700*/  FADD.FTZ R161, R161, R200 ;  /* 0x000000c8a1a17221 */ /* 0x000fe20000010000 */
[----:B------:R-:W-:Y:S01]  /*5710*/  FADD.FTZ R202, R175, R202 ;  /* 0x000000caafca7221 */ /* 0x000fe20000010000 */
[----:B------:R-:W-:Y:S01]  /*5720*/  FADD.FTZ R184, -R117, R184 ;  /* 0x000000b875b87221 */ /* 0x000fe20000010100 */
[----:B------:R-:W-:Y:S01]  /*5730*/  FFMA.FTZ R138, R86, R183, R177 ;  /* 0x000000b7568a7223 */ /* 0x000fe200000100b1 */
[----:B------:R-:W-:Y:S01]  /*5740*/  FADD.FTZ R161, R161, R6 ;  /* 0x00000006a1a17221 */ /* 0x000fe20000010000 */
[----:B------:R-:W-:Y:S01]  /*5750*/  FADD.FTZ R202, R202, R7 ;  /* 0x00000007caca7221 */ /* 0x000fe20000010000 */
[----:B------:R-:W-:Y:S01]  /*5760*/  FADD.FTZ R183, -R118, R183 ;  /* 0x000000b776b77221 */ /* 0x000fe20000010100 */
[----:B------:R-:W-:Y:S01]  /*5770*/  FMUL.FTZ R180, R181, R176 ;  /* 0x000000b0b5b47220 */ /* 0x000fe20000410000 */
[----:B------:R-:W-:Y:S01]  /*5780*/  FADD.FTZ R69, R187, R69 ;  /* 0x00000045bb457221 */ /* 0x000fe20000010000 */
[-C--:B------:R-:W-:Y:S01]  /*5790*/  FFMA.FTZ R195, R184, R187.reuse, R195 ;  /* 0x000000bbb8c37223 */ /* 0x080fe200000100c3 */
[----:B------:R-:W-:Y:S01]  /*57a0*/  FMUL.FTZ R187, R182, R187 ;  /* 0x000000bbb6bb7220 */ /* 0x000fe20000410000 */
[----:B------:R-:W-:Y:S01]  /*57b0*/  FADD.FTZ R4, R161, R4 ;  /* 0x00000004a1047221 */ /* 0x000fe20000010000 */
[----:B------:R-:W-:Y:S01]  /*57c0*/  FADD.FTZ R202, R202, R5 ;  /* 0x00000005caca7221 */ /* 0x000fe20000010000 */
[-C--:B------:R-:W-:Y:S01]  /*57d0*/  FMUL.FTZ R161, R181, R170.reuse ;  /* 0x000000aab5a17220 */ /* 0x080fe20000410000 */
[----:B------:R-:W-:Y:S01]  /*57e0*/  FADD.FTZ R45, R170, R45 ;  /* 0x0000002daa2d7221 */ /* 0x000fe20000010000 */
[----:B------:R-:W-:Y:S01]  /*57f0*/  FFMA.FTZ R7, R183, R170, R180 ;  /* 0x000000aab7077223 */ /* 0x000fe200000100b4 */
[----:B------:R-:W-:Y:S01]  /*5800*/  FADD.FTZ R190, R119, R190 ;  /* 0x000000be77be7221 */ /* 0x000fe20000010000 */
[C---:B------:R-:W-:Y:S01]  /*5810*/  FMUL.FTZ R170, R103.reuse, R14 ;  /* 0x0000000e67aa7220 */ /* 0x040fe20000410000 */
[----:B------:R-:W-:Y:S01]  /*5820*/  FADD.FTZ R132, RZ, R132 ;  /* 0x00000084ff847221 */ /* 0x000fe20000010000 */
[----:B------:R-:W-:Y:S01]  /*5830*/  FFMA.FTZ R6, R184, R193, -R187 ;  /* 0x000000c1b8067223 */ /* 0x000fe200000108bb */
[----:B------:R-:W-:Y:S01]  /*5840*/  FADD.FTZ R4, R4, R135 ;  /* 0x0000008704047221 */ /* 0x000fe20000010000 */
[----:B------:R-:W-:Y:S01]  /*5850*/  FADD.FTZ R139, R202, R139 ;  /* 0x0000008bca8b7221 */ /* 0x000fe20000010000 */
[----:B------:R-:W-:Y:S01]  /*5860*/  FMUL.FTZ R177, R103, R15 ;  /* 0x0000000f67b17220 */ /* 0x000fe20000410000 */
[----:B------:R-:W-:Y:S01]  /*5870*/  FFMA.FTZ R135, R87, R190, R138 ;  /* 0x000000be57877223 */ /* 0x000fe2000001008a */
[----:B------:R-:W-:Y:S01]  /*5880*/  FADD.FTZ R175, -R119, R190 ;  /* 0x000000be77af7221 */ /* 0x000fe20000010100 */
[----:B------:R-:W-:Y:S01]  /*5890*/  FMUL.FTZ R138, R132, R170 ;  /* 0x000000aa848a7220 */ /* 0x000fe20000410000 */
[----:B------:R-:W-:Y:S01]  /*58a0*/  FFMA.FTZ R5, R85, -R182, R144 ;  /* 0x800000b655057223 */ /* 0x000fe20000010090 */
[----:B------:R-:W-:Y:S01]  /*58b0*/  FFMA.FTZ R161, R183, R176, -R161 ;  /* 0x000000b0b7a17223 */ /* 0x000fe200000108a1 */
[----:B------:R-:W-:Y:S01]  /*58c0*/  FADD.FTZ R4, R4, R195 ;  /* 0x000000c304047221 */ /* 0x000fe20000010000 */
[-C--:B------:R-:W-:Y:S01]  /*58d0*/  FMUL.FTZ R144, R132, R177.reuse ;  /* 0x000000b184907220 */ /* 0x080fe20000410000 */
[----:B------:R-:W-:Y:S01]  /*58e0*/  FADD.FTZ R6, R139, R6 ;  /* 0x000000068b067221 */ /* 0x000fe20000010000 */
[C---:B------:R-:W-:Y:S01]  /*58f0*/  FFMA.FTZ R187, R175.reuse, R177, R138 ;  /* 0x000000b1afbb7223 */ /* 0x040fe2000001008a */
        /* <DEDUP_REMOVED lines=8> */
[----:B------:R-:W-:Y:S01]  /*5980*/  FADD.FTZ R46, R177, R46 ;  /* 0x0000002eb12e7221 */ /* 0x000fe20000010000 */
[----:B------:R-:W-:Y:S01]  /*5990*/  FFMA.FTZ R153, R174, R153, R185 ;  /* 0x00000099ae997223 */ /* 0x000fe200000100b9 */
[----:B------:R0:W1:Y:S01]  /*59a0*/  SHFL.DOWN PT, R177, R135, 0x1, 0x1f ;  /* 0x08201f0087b17f89 */ /* 0x00006200000e0000 */
[C---:B------:R-:W-:Y:S01]  /*59b0*/  FMUL.FTZ R5, R9.reuse, R179 ;  /* 0x000000b309057220 */ /* 0x040fe20000410000 */
[C---:B------:R-:W-:Y:S01]  /*59c0*/  FMUL.FTZ R144, R9.reuse, R167 ;  /* 0x000000a709907220 */ /* 0x040fe20000410000 */
[C---:B------:R-:W-:Y:S01]  /*59d0*/  FFMA.FTZ R189, R8.reuse, R172, R189 ;  /* 0x000000ac08bd7223 */ /* 0x040fe200000100bd */
[----:B------:R-:W2:Y:S01]  /*59e0*/  SHFL.DOWN PT, R176, R7, 0x1, 0x1f ;  /* 0x08201f0007b07f89 */ /* 0x000ea200000e0000 */
[CC--:B------:R-:W-:Y:S01]  /*59f0*/  FFMA.FTZ R138, R8.reuse, R186.reuse, -R5 ;  /* 0x000000ba088a7223 */ /* 0x0c0fe20000010805 */
[----:B------:R-:W-:Y:S01]  /*5a00*/  FMUL.FTZ R5, R9, R186 ;  /* 0x000000ba09057220 */ /* 0x000fe20000410000 */
[----:B------:R-:W-:Y:S01]  /*5a10*/  FFMA.FTZ R170, R8, R171, -R144 ;  /* 0x000000ab08aa7223 */ /* 0x000fe20000010890 */
[----:B------:R-:W3:Y:S01]  /*5a20*/  SHFL.DOWN PT, R161, R4, 0x1, 0x1f ;  /* 0x08201f0004a17f89 */ /* 0x000ee200000e0000 */
[----:B------:R-:W-:Y:S01]  /*5a30*/  FMUL.FTZ R189, R184, R189 ;  /* 0x000000bdb8bd7220 */ /* 0x000fe20000410000 */
[----:B------:R-:W-:Y:S01]  /*5a40*/  FFMA.FTZ R6, R8, R179, R5 ;  /* 0x000000b308067223 */ /* 0x000fe20000010005 */
[----:B------:R-:W-:Y:S01]  /*5a50*/  MOV R5, R139 ;  /* 0x0000008b00057202 */ /* 0x000fe20000000f00 */
[----:B------:R4:W5:Y:S01]  /*5a60*/  SHFL.DOWN PT, R174, R139, 0x1, 0x1f ;  /* 0x08201f008bae7f89 */ /* 0x00096200000e0000 */
[----:B------:R-:W-:Y:S01]  /*5a70*/  FFMA.FTZ R189, R182, R191, R189 ;  /* 0x000000bfb6bd7223 */ /* 0x000fe200000100bd */
[----:B------:R-:W-:Y:S01]  /*5a80*/  FMUL.FTZ R144, R173, R6 ;  /* 0x00000006ad907220 */ /* 0x000fe20000410000 */
[----:B------:R-:W-:Y:S01]  /*5a90*/  MOV R6, R135 ;  /* 0x0000008700067202 */ /* 0x000fe20000000f00 */
[----:B0-----:R-:W-:Y:S01]  /*5aa0*/  FMUL.FTZ R135, R9, R192 ;  /* 0x000000c009877220 */ /* 0x001fe20000410000 */
[----:B------:R-:W-:Y:S01]  /*5ab0*/  FFMA.FTZ R189, R42, R172, R189 ;  /* 0x000000ac2abd7223 */ /* 0x000fe200000100bd */
[----:B------:R-:W-:Y:S01]  /*5ac0*/  FFMA.FTZ R138, R169, R138, R144 ;  /* 0x0000008aa98a7223 */ /* 0x000fe20000010090 */
[----:B------:R-:W-:Y:S01]  /*5ad0*/  FFMA.FTZ R178, R38, R178, R153 ;  /* 0x000000b226b27223 */ /* 0x000fe20000010099 */
[----:B----4-:R-:W-:Y:S01]  /*5ae0*/  FMUL.FTZ R139, R9, R15 ;  /* 0x0000000f098b7220 */ /* 0x010fe20000410000 */
[----:B------:R-:W-:Y:S01]  /*5af0*/  FADD.FTZ R72, R147, R72 ;  /* 0x0000004893487221 */ /* 0x000fe20000010000 */
[----:B------:R-:W-:Y:S01]  /*5b00*/  FFMA.FTZ R179, R37, R179, R138 ;  /* 0x000000b325b37223 */ /* 0x000fe2000001008a */
[----:B------:R-:W-:Y:S01]  /*5b10*/  FADD.FTZ R64, R143, R64 ;  /* 0x000000408f407221 */ /* 0x000fe20000010000 */
[----:B-1----:R-:W-:Y:S01]  /*5b20*/  @!P2 FADD.FTZ R6, R6, R177 ;  /* 0x000000b10606a221 */ /* 0x002fe20000010000 */
[C---:B------:R-:W-:Y:S01]  /*5b30*/  FFMA.FTZ R153, R8.reuse, R14, -R139 ;  /* 0x0000000e08997223 */ /* 0x040fe2000001088b */
[CC--:B------:R-:W-:Y:S01]  /*5b40*/  FFMA.FTZ R139, R8.reuse, R188.reuse, -R135 ;  /* 0x000000bc088b7223 */ /* 0x0c0fe20000010887 */
[----:B------:R-:W-:Y:S01]  /*5b50*/  FMUL.FTZ R135, R9, R188 ;  /* 0x000000bc09877220 */ /* 0x000fe20000410000 */
[----:B--2---:R-:W-:Y:S01]  /*5b60*/  @!P2 FADD.FTZ R7, R7, R176 ;  /* 0x000000b00707a221 */ /* 0x004fe20000010000 */
[----:B------:R-:W0:Y:S01]  /*5b70*/  SHFL.DOWN PT, R169, R6, 0x2, 0x1f ;  /* 0x08401f0006a97f89 */ /* 0x000e2200000e0000 */
[----:B------:R-:W-:Y:S01]  /*5b80*/  FMUL.FTZ R14, R9, R14 ;  /* 0x0000000e090e7220 */ /* 0x000fe20000410000 */
[C---:B------:R-:W-:Y:S01]  /*5b90*/  FFMA.FTZ R135, R8.reuse, R192, R135 ;  /* 0x000000c008877223 */ /* 0x040fe20000010087 */
[----:B---3--:R-:W-:Y:S01]  /*5ba0*/  @!P2 FADD.FTZ R4, R161, R4 ;  /* 0x00000004a104a221 */ /* 0x008fe20000010000 */
[----:B------:R-:W1:Y:S01]  /*5bb0*/  SHFL.DOWN PT, R172, R7, 0x2, 0x1f ;  /* 0x08401f0007ac7f89 */ /* 0x000e6200000e0000 */
[----:B------:R-:W-:Y:S01]  /*5bc0*/  FFMA.FTZ R14, R8, R15, R14 ;  /* 0x0000000f080e7223 */ /* 0x000fe2000001000e */
[----:B------:R-:W-:Y:S01]  /*5bd0*/  FMUL.FTZ R135, R168, R135 ;  /* 0x00000087a8877220 */ /* 0x000fe20000410000 */
[----:B-----5:R-:W-:Y:S01]  /*5be0*/  @!P2 FADD.FTZ R5, R5, R174 ;  /* 0x000000ae0505a221 */ /* 0x020fe20000010000 */
[----:B------:R-:W2:Y:S01]  /*5bf0*/  SHFL.DOWN PT, R161, R4, 0x2, 0x1f ;  /* 0x08401f0004a17f89 */ /* 0x000ea200000e0000 */
[----:B------:R-:W-:Y:S01]  /*5c00*/  ISETP.GT.AND P2, PT, R26, 0x1d, PT ;  /* 0x0000001d1a00780c */ /* 0x000fe20003f44270 */
[----:B------:R-:W-:Y:S01]  /*5c10*/  FMUL.FTZ R175, R175, R14 ;  /* 0x0000000eafaf7220 */ /* 0x000fe20000410000 */
[----:B------:R-:W-:Y:S01]  /*5c20*/  FFMA.FTZ R139, R166, R139, R135 ;  /* 0x0000008ba68b7223 */ /* 0x000fe20000010087 */
[----:B------:R-:W3:Y:S01]  /*5c30*/  SHFL.DOWN PT, R144, R5, 0x2, 0x1f ;  /* 0x08401f0005907f89 */ /* 0x000ee200000e0000 */
[C---:B------:R-:W-:Y:S01]  /*5c40*/  FMUL.FTZ R135, R9.reuse, R129 ;  /* 0x0000008109877220 */ /* 0x040fe20000410000 */
[----:B------:R-:W-:Y:S01]  /*5c50*/  FFMA.FTZ R153, R132, R153, R175 ;  /* 0x0000009984997223 */ /* 0x000fe200000100af */
[----:B------:R-:W-:Y:S01]  /*5c60*/  FFMA.FTZ R139, R36, R192, R139 ;  /* 0x000000c0248b7223 */ /* 0x000fe2000001008b */
[C---:B------:R-:W-:Y:S01]  /*5c70*/  FMUL.FTZ R171, R9.reuse, R171 ;  /* 0x000000ab09ab7220 */ /* 0x040fe20000410000 */
[-C--:B------:R-:W-:Y:S01]  /*5c80*/  FFMA.FTZ R132, R8, R151.reuse, -R135 ;  /* 0x0000009708847223 */ /* 0x080fe20000010887 */
[C---:B------:R-:W-:Y:S01]  /*5c90*/  FMUL.FTZ R151, R9.reuse, R151 ;  /* 0x0000009709977220 */ /* 0x040fe20000410000 */
[----:B------:R-:W-:Y:S01]  /*5ca0*/  FFMA.FTZ R153, R44, R15, R153 ;  /* 0x0000000f2c997223 */ /* 0x000fe20000010099 */
[C---:B------:R-:W-:Y:S01]  /*5cb0*/  FMUL.FTZ R15, R9.reuse, R150 ;  /* 0x00000096090f7220 */ /* 0x040fe20000410000 */
[----:B------:R-:W-:Y:S01]  /*5cc0*/  FMUL.FTZ R135, R9, R122 ;  /* 0x0000007a09877220 */ /* 0x000fe20000410000 */
[----:B------:R-:W-:Y:S01]  /*5cd0*/  FFMA.FTZ R14, R8, R129, R151 ;  /* 0x00000081080e7223 */ /* 0x000fe20000010097 */
[----:B------:R-:W-:Y:S01]  /*5ce0*/  FADD.FTZ R70, R139, R70 ;  /* 0x000000468b467221 */ /* 0x000fe20000010000 */
[----:B0-----:R-:W-:Y:S01]  /*5cf0*/  @!P2 FADD.FTZ R6, R6, R169 ;  /* 0x000000a90606a221 */ /* 0x001fe20000010000 */
[----:B------:R-:W-:Y:S01]  /*5d00*/  FFMA.FTZ R150, R8, R150, -R135 ;  /* 0x0000009608967223 */ /* 0x000fe20000010887 */
[----:B------:R-:W-:Y:S01]  /*5d10*/  FMUL.FTZ R14, R165, R14 ;  /* 0x0000000ea50e7220 */ /* 0x000fe20000410000 */
[----:B------:R-:W-:Y:S01]  /*5d20*/  FADD.FTZ R48, R164, R48 ;  /* 0x00000030a4307221 */ /* 0x000fe20000010000 */
[----:B-1----:R-:W-:Y:S01]  /*5d30*/  @!P2 FADD.FTZ R7, R7, R172 ;  /* 0x000000ac0707a221 */ /* 0x002fe20000010000 */
[C---:B------:R-:W-:Y:S01]  /*5d40*/  FFMA.FTZ R164, R8.reuse, R167, R171 ;  /* 0x000000a708a47223 */ /* 0x040fe200000100ab */
[----:B------:R-:W-:Y:S01]  /*5d50*/  FFMA.FTZ R132, R157, R132, R14 ;  /* 0x000000849d847223 */ /* 0x000fe2000001000e */
[----:B------:R-:W-:Y:S01]  /*5d60*/  FFMA.FTZ R14, R8, R122, R15 ;  /* 0x0000007a080e7223 */ /* 0x000fe2000001000f */
[----:B--2---:R-:W-:Y:S01]  /*5d70*/  @!P2 FADD.FTZ R4, R4, R161 ;  /* 0x000000a10404a221 */ /* 0x004fe20000010000 */
[----:B------:R-:W-:Y:S01]  /*5d80*/  FMUL.FTZ R15, R9, R148 ;  /* 0x00000094090f7220 */ /* 0x000fe20000410000 */
[----:B------:R-:W0:Y:S01]  /*5d90*/  SHFL.DOWN PT, R161, R6, 0x4, 0x1f ;  /* 0x08801f0006a17f89 */ /* 0x000e2200000e0000 */
[----:B------:R-:W-:Y:S01]  /*5da0*/  FMUL.FTZ R14, R145, R14 ;  /* 0x0000000e910e7220 */ /* 0x000fe20000410000 */
[----:B---3--:R-:W-:Y:S01]  /*5db0*/  @!P2 FADD.FTZ R5, R5, R144 ;  /* 0x000000900505a221 */ /* 0x008fe20000010000 */
[----:B------:R-:W-:Y:S01]  /*5dc0*/  ISETP.GT.AND P2, PT, R26, 0x1b, PT ;  /* 0x0000001b1a00780c */ /* 0x000fe20003f44270 */
[----:B------:R-:W1:Y:S01]  /*5dd0*/  SHFL.DOWN PT, R144, R7, 0x4, 0x1f ;  /* 0x08801f0007907f89 */ /* 0x000e6200000e0000 */
[----:B------:R-:W-:Y:S01]  /*5de0*/  FFMA.FTZ R132, R35, R129, R132 ;  /* 0x0000008123847223 */ /* 0x000fe20000010084 */
[----:B------:R-:W-:Y:S01]  /*5df0*/  FFMA.FTZ R155, R155, R150, R14 ;  /* 0x000000969b9b7223 */ /* 0x000fe2000001000e */
[-C--:B------:R-:W-:Y:S01]  /*5e00*/  FFMA.FTZ R135, R8, R149.reuse, -R15 ;  /* 0x0000009508877223 */ /* 0x080fe2000001080f */
[----:B------:R-:W2:Y:S01]  /*5e10*/  SHFL.DOWN PT, R147, R4, 0x4, 0x1f ;  /* 0x08801f0004937f89 */ /* 0x000ea200000e0000 */
[----:B------:R-:W-:Y:S01]  /*5e20*/  FADD.FTZ R59, R132, R59 ;  /* 0x0000003b843b7221 */ /* 0x000fe20000010000 */
[----:B------:R-:W-:Y:S01]  /*5e30*/  FFMA.FTZ R155, R34, R122, R155 ;  /* 0x0000007a229b7223 */ /* 0x000fe2000001009b */
[C---:B------:R-:W-:Y:S01]  /*5e40*/  FMUL.FTZ R149, R9.reuse, R149 ;  /* 0x0000009509957220 */ /* 0x040fe20000410000 */
[----:B------:R-:W3:Y:S01]  /*5e50*/  SHFL.DOWN PT, R138, R5, 0x4, 0x1f ;  /* 0x08801f00058a7f89 */ /* 0x000ee200000e0000 */
[C---:B------:R-:W-:Y:S01]  /*5e60*/  FMUL.FTZ R15, R9.reuse, R146 ;  /* 0x00000092090f7220 */ /* 0x040fe20000410000 */
[----:B------:R-:W-:Y:S01]  /*5e70*/  FMUL.FTZ R129, R9, R134 ;  /* 0x0000008609817220 */ /* 0x000fe20000410000 */
[C---:B------:R-:W-:Y:S01]  /*5e80*/  FFMA.FTZ R14, R8.reuse, R148, R149 ;  /* 0x00000094080e7223 */ /* 0x040fe20000010095 */
[----:B------:R-:W-:Y:S01]  /*5e90*/  FADD.FTZ R51, R137, R51 ;  /* 0x0000003389337221 */ /* 0x000fe20000010000 */
[----:B------:R-:W-:Y:S01]  /*5ea0*/  FFMA.FTZ R15, R8, R134, R15 ;  /* 0x00000086080f7223 */ /* 0x000fe2000001000f */
[----:B------:R-:W-:Y:S01]  /*5eb0*/  FMUL.FTZ R164, R183, R164 ;  /* 0x000000a4b7a47220 */ /* 0x000fe20000410000 */
[----:B------:R-:W-:Y:S01]  /*5ec0*/  FMUL.FTZ R163, R163, R14 ;  /* 0x0000000ea3a37220 */ /* 0x000fe20000410000 */
[----:B------:R-:W-:Y:S01]  /*5ed0*/  FADD.FTZ R47, R204, R47 ;  /* 0x0000002fcc2f7221 */ /* 0x000fe20000010000 */
[----:B------:R-:W-:Y:S01]  /*5ee0*/  FMUL.FTZ R15, R160, R15 ;  /* 0x0000000fa00f7220 */ /* 0x000fe20000410000 */
[----:B------:R-:W-:Y:S01]  /*5ef0*/  FFMA.FTZ R164, R181, R170, R164 ;  /* 0x000000aab5a47223 */ /* 0x000fe200000100a4 */
[----:B------:R-:W-:Y:S01]  /*5f00*/  FFMA.FTZ R156, R156, R135, R163 ;  /* 0x000000879c9c7223 */ /* 0x000fe200000100a3 */
[----:B0-----:R-:W-:Y:S01]  /*5f10*/  @!P2 FADD.FTZ R6, R6, R161 ;  /* 0x000000a10606a221 */ /* 0x001fe20000010000 */
[----:B------:R-:W-:Y:S01]  /*5f20*/  FFMA.FTZ R135, R8, R146, -R129 ;  /* 0x0000009208877223 */ /* 0x000fe20000010881 */
[----:B------:R-:W-:Y:S01]  /*5f30*/  FMUL.FTZ R129, R9, R120 ;  /* 0x0000007809817220 */ /* 0x000fe20000410000 */
[----:B------:R-:W-:Y:S01]  /*5f40*/  FFMA.FTZ R164, R43, R167, R164 ;  /* 0x000000a72ba47223 */ /* 0x000fe200000100a4 */
[----:B-1----:R-:W-:Y:S01]  /*5f50*/  @!P2 FADD.FTZ R7, R7, R144 ;  /* 0x000000900707a221 */ /* 0x002fe20000010000 */
[----:B------:R-:W0:Y:S01]  /*5f60*/  SHFL.DOWN PT, R143, R6, 0x8, 0x1f ;  /* 0x09001f00068f7f89 */ /* 0x000e2200000e0000 */
[----:B------:R-:W-:Y:S01]  /*5f70*/  FFMA.FTZ R137, R158, R135, R15 ;  /* 0x000000879e897223 */ /* 0x000fe2000001000f */
[-C--:B------:R-:W-:Y:S01]  /*5f80*/  FMUL.FTZ R15, R9, R123.reuse ;  /* 0x0000007b090f7220 */ /* 0x080fe20000410000 */
[----:B--2---:R-:W-:Y:S01]  /*5f90*/  @!P2 FADD.FTZ R4, R4, R147 ;  /* 0x000000930404a221 */ /* 0x004fe20000010000 */
[----:B------:R-:W1:Y:S01]  /*5fa0*/  SHFL.DOWN PT, R132, R7, 0x8, 0x1f ;  /* 0x09001f0007847f89 */ /* 0x000e6200000e0000 */
[----:B------:R-:W-:Y:S01]  /*5fb0*/  FFMA.FTZ R156, R33, R148, R156 ;  /* 0x00000094219c7223 */ /* 0x000fe2000001009c */
[----:B------:R-:W-:Y:S01]  /*5fc0*/  FFMA.FTZ R14, R8, R120, R15 ;  /* 0x00000078080e7223 */ /* 0x000fe2000001000f */
[----:B---3--:R-:W-:Y:S01]  /*5fd0*/  @!P2 FADD.FTZ R5, R5, R138 ;  /* 0x0000008a0505a221 */ /* 0x008fe20000010000 */
[----:B------:R-:W2:Y:S01]  /*5fe0*/  SHFL.DOWN PT, R139, R4, 0x8, 0x1f ;  /* 0x09001f00048b7f89 */ /* 0x000ea200000e0000 */
[----:B------:R-:W-:Y:S01]  /*5ff0*/  ISETP.GT.AND P2, PT, R26, 0x17, PT ;  /* 0x000000171a00780c */ /* 0x000fe20003f44270 */
[----:B------:R-:W-:Y:S01]  /*6000*/  FFMA.FTZ R135, R8, R123, -R129 ;  /* 0x0000007b08877223 */ /* 0x000fe20000010881 */
[----:B------:R-:W-:Y:S01]  /*6010*/  FMUL.FTZ R159, R159, R14 ;  /* 0x0000000e9f9f7220 */ /* 0x000fe20000410000 */
        /* <DEDUP_REMOVED lines=12> */
[----:B0-----:R-:W-:Y:S01]  /*60e0*/  @!P2 FADD.FTZ R6, R6, R143 ;  /* 0x0000008f0606a221 */ /* 0x001fe20000010000 */
[----:B------:R-:W-:Y:S01]  /*60f0*/  FMUL.FTZ R123, R9, R140 ;  /* 0x0000008c097b7220 */ /* 0x000fe20000410000 */
[----:B-1----:R-:W-:-:S03]  /*6100*/  @!P2 FADD.FTZ R7, R7, R132 ;  /* 0x000000840707a221 */ /* 0x002fc60000010000 */
[----:B------:R0:W1:Y:S01]  /*6110*/  SHFL.DOWN PT, R129, R6, 0x10, 0x1f ;  /* 0x0a001f0006817f89 */ /* 0x00006200000e0000 */
[----:B--2---:R-:W-:Y:S01]  /*6120*/  @!P2 FADD.FTZ R4, R4, R139 ;  /* 0x0000008b0404a221 */ /* 0x004fe20000010000 */
[----:B---3--:R-:W-:-:S04]  /*6130*/  @!P2 FADD.FTZ R5, R5, R122 ;  /* 0x0000007a0505a221 */ /* 0x008fc80000010000 */
[----:B------:R0:W2:Y:S04]  /*6140*/  SHFL.DOWN PT, R15, R4, 0x10, 0x1f ;  /* 0x0a001f00040f7f89 */ /* 0x0000a800000e0000 */
        /* <DEDUP_REMOVED lines=9> */
.L_x_13899:
[----:B------:R-:W-:Y:S05]  /*61e0*/  BSYNC.RECONVERGENT B0 ;  /* 0x0000000000007941 */ /* 0x000fea0003800200 */
.L_x_13898:
[CC--:B--2---:R-:W-:Y:S01]  /*61f0*/  FMUL.FTZ R15, R9.reuse, R141.reuse ;  /* 0x0000008d090f7220 */ /* 0x0c4fe20000410000 */
[CC--:B-1----:R-:W-:Y:S01]  /*6200*/  FMUL.FTZ R129, R9.reuse, R130.reuse ;  /* 0x0000008209817220 */ /* 0x0c2fe20000410000 */
[C---:B---3--:R-:W-:Y:S01]  /*6210*/  FFMA.FTZ R122, R8.reuse, R130, R123 ;  /* 0x00000082087a7223 */ /* 0x048fe2000001007b */
        /* <DEDUP_REMOVED lines=24> */
[----:B------:R-:W0:Y:S04]  /*63a0*/  @P1 LDS.64 R2, [UR18+0x3180] ;  /* 0x00318012ff021984 */ /* 0x000e280008000a00 */
[----:B------:R-:W1:Y:S01]  /*63b0*/  @P1 LDS.64 R8, [UR18+0x2980] ;  /* 0x00298012ff081984 */ /* 0x000e620008000a00 */
[----:B0-----:R-:W-:Y:S01]  /*63c0*/  @P1 FADD.FTZ R6, R6, R2 ;  /* 0x0000000206061221 */ /* 0x001fe20000010000 */
[----:B------:R-:W-:Y:S01]  /*63d0*/  @P1 FADD.FTZ R7, R7, R3 ;  /* 0x0000000307071221 */ /* 0x000fe20000010000 */
[----:B-1----:R-:W-:Y:S01]  /*63e0*/  @P1 FADD.FTZ R4, R4, R8 ;  /* 0x0000000804041221 */ /* 0x002fe20000010000 */
[----:B------:R-:W-:-:S03]  /*63f0*/  @P1 FADD.FTZ R5, R5, R9 ;  /* 0x0000000905051221 */ /* 0x000fc60000010000 */
[----:B------:R1:W-:Y:S04]  /*6400*/  STS.64 [UR18+0x3180], R6 ;  /* 0x00318006ff007988 */ /* 0x0003e80008000a12 */
[----:B------:R1:W-:Y:S02]  /*6410*/  STS.64 [UR18+0x2980], R4 ;  /* 0x00298004ff007988 */ /* 0x0003e40008000a12 */
.L_x_13901:
[----:B------:R-:W-:Y:S05]  /*6420*/  BSYNC.RECONVERGENT B0 ;  /* 0x0000000000007941 */ /* 0x000fea0003800200 */
.L_x_13900:
[----:B------:R-:W-:-:S04]  /*6430*/  UIADD3 UR6, UPT, UPT, UR6, 0x1, URZ ;  /* 0x0000000106067890 */ /* 0x000fc8000fffe0ff */
[----:B------:R-:W-:-:S09]  /*6440*/  UISETP.GE.AND UP0, UPT, UR6, UR21, UPT ;  /* 0x000000150600728c */ /* 0x000fd2000bf06270 */
[----:B------:R-:W-:Y:S05]  /*6450*/  BRA.U !UP0, `(.L_x_13902) ;  /* 0xffffffad087c7547 */ /* 0x000fea000b83ffff */
.L_x_13884:
[----:B------:R-:W-:Y:S01]  /*6460*/  BAR.SYNC.DEFER_BLOCKING 0x0 ;  /* 0x0000000000007b1d */ /* 0x000fe20000010000 */
[----:B01----:R-:W-:Y:S01]  /*6470*/  F2FP.F16.F32.PACK_AB R7, R72, R65 ;  /* 0x000000414807723e */ /* 0x003fe200000000ff */
[----:B------:R-:W-:Y:S01]  /*6480*/  UIADD3 UR36, UPT, UPT, UR15, -0x1, URZ ;  /* 0xffffffff0f247890 */ /* 0x000fe2000fffe0ff */
[----:B------:R-:W-:Y:S01]  /*6490*/  F2FP.F16.F32.PACK_AB R6, R67, R64 ;  /* 0x000000404306723e */ /* 0x000fe200000000ff */
[----:B------:R-:W-:Y:S01]  /*64a0*/  FADD.FTZ R23, R23, R55 ;  /* 0x0000003717177221 */ /* 0x000fe20000010000 */
[----:B------:R-:W-:Y:S01]  /*64b0*/  F2FP.F16.F32.PACK_AB R5, R51, R62 ;  /* 0x0000003e3305723e */ /* 0x000fe200000000ff */
[----:B------:R-:W0:Y:S01]  /*64c0*/  LDCU.64 UR30, c[0x0][0x4f8] ;  /* 0x00009f00ff1e77ac */ /* 0x000e220008000a00 */
[----:B------:R-:W-:Y:S01]  /*64d0*/  F2FP.F16.F32.PACK_AB R4, R57, R56 ;  /* 0x000000383904723e */ /* 0x000fe200000000ff */
[----:B------:R-:W-:Y:S01]  /*64e0*/  FADD.FTZ R0, R23, R54 ;  /* 0x0000003617007221 */ /* 0x000fe20000010000 */
[----:B------:R-:W-:Y:S01]  /*64f0*/  F2FP.F16.F32.PACK_AB R11, R46, R45 ;  /* 0x0000002d2e0b723e */ /* 0x000fe200000000ff */
[----:B------:R-:W1:Y:S01]  /*6500*/  LDCU.64 UR32, c[0x0][0x500] ;  /* 0x0000a000ff2077ac */ /* 0x000e620008000a00 */
[----:B------:R-:W-:-:S02]  /*6510*/  F2FP.F16.F32.PACK_AB R10, R69, R16 ;  /* 0x00000010450a723e */ /* 0x000fc400000000ff */
[----:B------:R-:W-:Y:S01]  /*6520*/  F2FP.F16.F32.PACK_AB R9, R19, R18 ;  /* 0x000000121309723e */ /* 0x000fe200000000ff */
[----:B------:R-:W-:Y:S01]  /*6530*/  USHF.L.U32 UR20, UR36, 0x9, URZ ;  /* 0x0000000924147899 */ /* 0x000fe200080006ff */
[----:B------:R-:W-:Y:S01]  /*6540*/  F2FP.F16.F32.PACK_AB R8, R61, R48 ;  /* 0x000000303d08723e */ /* 0x000fe200000000ff */
[----:B------:R-:W2:Y:S02]  /*6550*/  LDCU.64 UR34, c[0x0][0x550] ;  /* 0x0000aa00ff2277ac */ /* 0x000ea40008000a00 */
[----:B------:R-:W-:Y:S02]  /*6560*/  USHF.R.S32.HI UR21, URZ, 0x1f, UR20 ;  /* 0x0000001fff157899 */ /* 0x000fe40008011414 */
[----:B------:R-:W-:Y:S01]  /*6570*/  UIADD3 UR28, UP1, UPT, UR28, -0x400, URZ ;  /* 0xfffffc001c1c7890 */ /* 0x000fe2000ff3e0ff */
[----:B------:R3:W-:Y:S01]  /*6580*/  STS.128 [R28], R4 ;  /* 0x000000041c007388 */ /* 0x0007e20000000c00 */
[----:B0-----:R-:W-:Y:S02]  /*6590*/  UIMAD.WIDE.U32 UR18, UR25, UR30, UR20 ;  /* 0x0000001e191272a5 */ /* 0x001fe4000f8e0014 */
[----:B------:R-:W-:Y:S01]  /*65a0*/  UIADD3 UR16, UP2, UPT, UR16, -0x400, URZ ;  /* 0xfffffc0010107890 */ /* 0x000fe2000ff5e0ff */
[----:B------:R-:W-:Y:S01]  /*65b0*/  STS.128 [R28+0x10], R8 ;  /* 0x000010081c007388 */ /* 0x000fe20000000c00 */
[----:B------:R-:W-:-:S03]  /*65c0*/  NOP ;  /* 0x0000000000007918 */ /* 0x000fc60000000000 */
[----:B------:R-:W0:Y:S01]  /*65d0*/  LDS.128 R12, [R27] ;  /* 0x000000001b0c7984 */ /* 0x000e220000000c00 */
[----:B------:R-:W-:Y:S01]  /*65e0*/  UIMAD UR19, UR25, UR31, UR19 ;  /* 0x0000001f191372a4 */ /* 0x000fe2000f8e0213 */
[----:B------:R-:W4:Y:S02]  /*65f0*/  LDCU.64 UR30, c[0x0][0x520] ;  /* 0x0000a400ff1e77ac */ /* 0x000f240008000a00 */
[----:B------:R-:W5:Y:S01]  /*6600*/  LDS.128 R32, [R27+0x200] ;  /* 0x000200001b207984 */ /* 0x000f620000000c00 */
[----:B---3--:R-:W-:Y:S01]  /*6610*/  FADD.FTZ R5, R0, R53 ;  /* 0x0000003500057221 */ /* 0x008fe20000010000 */
[----:B------:R-:W-:Y:S01]  /*6620*/  F2FP.F16.F32.PACK_AB R53, R52, R53 ;  /* 0x000000353435723e */ /* 0x000fe200000000ff */
[----:B-1----:R-:W-:Y:S01]  /*6630*/  UIMAD.WIDE.U32 UR18, UR8, UR32, UR18 ;  /* 0x00000020081272a5 */ /* 0x002fe2000f8e0012 */
[----:B------:R-:W-:Y:S01]  /*6640*/  F2FP.F16.F32.PACK_AB R7, R50, R49 ;  /* 0x000000313207723e */ /* 0x000fe200000000ff */
[----:B------:R-:W-:Y:S01]  /*6650*/  FADD.FTZ R0, R5, R52 ;  /* 0x0000003405007221 */ /* 0x000fe20000010000 */
[----:B------:R-:W-:Y:S01]  /*6660*/  F2FP.F16.F32.PACK_AB R52, R54, R55 ;  /* 0x000000373634723e */ /* 0x000fe200000000ff */
[----:B------:R-:W-:Y:S01]  /*6670*/  UIMAD UR19, UR8, UR33, UR19 ;  /* 0x00000021081372a4 */ /* 0x000fe2000f8e0213 */
[----:B------:R-:W-:Y:S01]  /*6680*/  F2FP.F16.F32.PACK_AB R55, R70, R59 ;  /* 0x0000003b4637723e */ /* 0x000fe200000000ff */
[----:B--2---:R-:W-:Y:S01]  /*6690*/  ULEA UR6, UP0, UR18, UR34, 0x1 ;  /* 0x0000002212067291 */ /* 0x004fe2000f8008ff */
[----:B------:R-:W-:Y:S01]  /*66a0*/  F2FP.F16.F32.PACK_AB R54, R68, R63 ;  /* 0x0000003f4436723e */ /* 0x000fe200000000ff */
[----:B------:R-:W1:Y:S01]  /*66b0*/  LDCU.64 UR32, c[0x0][0x560] ;  /* 0x0000ac00ff2077ac */ /* 0x000e620008000a00 */
[----:B------:R-:W-:Y:S01]  /*66c0*/  F2FP.F16.F32.PACK_AB R6, R60, R47 ;  /* 0x0000002f3c06723e */ /* 0x000fe200000000ff */
[----:B------:R-:W-:Y:S01]  /*66d0*/  FADD.FTZ R63, R0, R63 ;  /* 0x0000003f003f7221 */ /* 0x000fe20000010000 */
[----:B------:R-:W-:Y:S01]  /*66e0*/  F2FP.F16.F32.PACK_AB R5, R17, R66 ;  /* 0x000000421105723e */ /* 0x000fe200000000ff */
[----:B------:R-:W-:Y:S01]  /*66f0*/  ULEA.HI.X UR18, UR18, UR35, UR19, 0x1, UP0 ;  /* 0x0000002312127291 */ /* 0x000fe200080f0c13 */
[----:B------:R-:W-:Y:S01]  /*6700*/  MOV R2, UR6 ;  /* 0x0000000600027c02 */ /* 0x000fe20008000f00 */
[----:B------:R-:W-:Y:S01]  /*6710*/  FADD.FTZ R68, R63, R68 ;  /* 0x000000443f447221 */ /* 0x000fe20000010000 */
[----:B------:R-:W-:Y:S01]  /*6720*/  F2FP.F16.F32.PACK_AB R4, R71, R58 ;  /* 0x0000003a4704723e */ /* 0x000fe200000000ff */
[----:B------:R-:W-:-:S02]  /*6730*/  UIADD3.X UR29, UPT, UPT, UR29, -0x1, URZ, UP1, !UPT ;  /* 0xffffffff1d1d7890 */ /* 0x000fc40008ffe4ff */
[----:B------:R-:W-:Y:S01]  /*6740*/  MOV R3, UR18 ;  /* 0x0000001200037c02 */ /* 0x000fe20008000f00 */
[----:B------:R-:W-:Y:S01]  /*6750*/  FADD.FTZ R59, R68, R59 ;  /* 0x0000003b443b7221 */ /* 0x000fe20000010000 */
[----:B------:R-:W-:Y:S01]  /*6760*/  UIADD3.X UR17, UPT, UPT, UR17, -0x1, URZ, UP2, !UPT ;  /* 0xffffffff11117890 */ /* 0x000fe200097fe4ff */
[----:B------:R-:W-:Y:S02]  /*6770*/  IMAD.WIDE.U32 R2, R25, 0x10, R2 ;  /* 0x0000001019027825 */ /* 0x000fe400078e0002 */
[----:B------:R-:W2:Y:S02]  /*6780*/  LDCU.64 UR18, c[0x0][0x518] ;  /* 0x0000a300ff1277ac */ /* 0x000ea40008000a00 */
[----:B------:R-:W-:-:S04]  /*6790*/  FADD.FTZ R59, R59, R70 ;  /* 0x000000463b3b7221 */ /* 0x000fc80000010000 */
[----:B------:R-:W-:Y:S01]  /*67a0*/  FADD.FTZ R58, R59, R58 ;  /* 0x0000003a3b3a7221 */ /* 0x000fe20000010000 */
[----:B0-----:R-:W-:Y:S03]  /*67b0*/  STG.E.128 desc[UR22][R2.64], R12 ;  /* 0x0000000c02007986 */ /* 0x001fe6000c101d16 */
[----:B------:R-:W-:Y:S01]  /*67c0*/  FADD.FTZ R71, R58, R71 ;  /* 0x000000473a477221 */ /* 0x000fe20000010000 */
[----:B-----5:R0:W-:Y:S03]  /*67d0*/  STG.E.128 desc[UR22][R2.64+0x200], R32 ;  /* 0x0002002002007986 */ /* 0x0201e6000c101d16 */
[----:B------:R-:W-:Y:S01]  /*67e0*/  FADD.FTZ R66, R71, R66 ;  /* 0x0000004247427221 */ /* 0x000fe20000010000 */
[----:B------:R-:W-:Y:S01]  /*67f0*/  BAR.SYNC.DEFER_BLOCKING 0x0 ;  /* 0x0000000000007b1d */ /* 0x000fe20000010000 */
[----:B--2---:R-:W-:-:S02]  /*6800*/  UIMAD.WIDE.U32 UR20, UR25, UR18, UR20 ;  /* 0x00000012191472a5 */ /* 0x004fc4000f8e0014 */
[----:B------:R-:W-:Y:S02]  /*6810*/  FADD.FTZ R66, R66, R17 ;  /* 0x0000001142427221 */ /* 0x000fe40000010000 */
[----:B------:R-:W-:Y:S02]  /*6820*/  UIMAD UR19, UR25, UR19, UR21 ;  /* 0x00000013191372a4 */ /* 0x000fe4000f8e0215 */
[----:B------:R-:W-:Y:S01]  /*6830*/  FADD.FTZ R47, R66, R47 ;  /* 0x0000002f422f7221 */ /* 0x000fe20000010000 */
[----:B------:R-:W-:Y:S02]  /*6840*/  UMOV UR18, UR20 ;  /* 0x0000001400127c82 */ /* 0x000fe40008000000 */
[----:B----4-:R-:W-:Y:S01]  /*6850*/  UIMAD.WIDE.U32 UR18, UR8, UR30, UR18 ;  /* 0x0000001e081272a5 */ /* 0x010fe2000f8e0012 */
[----:B------:R-:W-:-:S03]  /*6860*/  FADD.FTZ R60, R47, R60 ;  /* 0x0000003c2f3c7221 */ /* 0x000fc60000010000 */
[----:B------:R-:W-:Y:S01]  /*6870*/  UIMAD UR19, UR8, UR31, UR19 ;  /* 0x0000001f081372a4 */ /* 0x000fe2000f8e0213 */
[----:B------:R-:W-:Y:S01]  /*6880*/  FADD.FTZ R23, R60, R49 ;  /* 0x000000313c177221 */ /* 0x000fe20000010000 */
[----:B-1----:R-:W-:-:S03]  /*6890*/  ULEA UR6, UP0, UR18, UR32, 0x1 ;  /* 0x0000002012067291 */ /* 0x002fc6000f8008ff */
[----:B------:R-:W-:Y:S01]  /*68a0*/  FADD.FTZ R23, R23, R50 ;  /* 0x0000003217177221 */ /* 0x000fe20000010000 */
[----:B------:R-:W-:Y:S02]  /*68b0*/  ULEA.HI.X UR18, UR18, UR33, UR19, 0x1, UP0 ;  /* 0x0000002112127291 */ /* 0x000fe400080f0c13 */
[----:B0-----:R-:W-:Y:S01]  /*68c0*/  MOV R2, UR6 ;  /* 0x0000000600027c02 */ /* 0x001fe20008000f00 */
        /* <DEDUP_REMOVED lines=14> */
.L_x_13883:
        /* <DEDUP_REMOVED lines=33> */
.L_x_13905:
[----:B------:R-:W-:Y:S05]  /*6bc0*/  BSYNC.RECONVERGENT B0 ;  /* 0x0000000000007941 */ /* 0x000fea0003800200 */
.L_x_13904:
        /* <DEDUP_REMOVED lines=31> */
.L_x_13907:
[----:B------:R-:W-:Y:S05]  /*6dc0*/  BSYNC.RECONVERGENT B0 ;  /* 0x0000000000007941 */ /* 0x000fea0003800200 */
.L_x_13906:
        /* <DEDUP_REMOVED lines=22> */
.L_x_13909:
        /* <DEDUP_REMOVED lines=26> */
[----:B---3-5:R-:W-:Y:S01]  /*70d0*/  IMAD R20, R10, UR42, RZ ;  /* 0x0000002a0a147c24 */ /* 0x028fe2000f8e02ff */
        /* <DEDUP_REMOVED lines=39> */
.L_x_13908:
[----:B------:R-:W-:Y:S05]  /*7350*/  EXIT ;  /* 0x000000000000794d */ /* 0x000fea0003800000 */
.L_x_13910:
        /* <DEDUP_REMOVED lines=10> */
.L_x_18743:


//--------------------- .text._Z25selective_scan_bwd_kernelI32Selective_Scan_bwd_kernel_traitsILi32ELi16ELb1ELb0ELb0ELb0ELb1EN3c104HalfENS1_7complexIfEEEEv12SSMParamsBwd --------------------------
	.section	.text._Z25selective_scan_bwd_kernelI32Selective_Scan_bwd_kernel_traitsILi32ELi16ELb1ELb0ELb0ELb0ELb1EN3c104HalfENS1_7complexIfEEEEv12SSMParamsBwd,"ax",@progbits
	.align	128
        .global         _Z25selective_scan_bwd_kernelI32Selective_Scan_bwd_kernel_traitsILi32ELi16ELb1ELb0ELb0ELb0ELb1EN3c104HalfENS1_7complexIfEEEEv12SSMParamsBwd
        .type           _Z25selective_scan_bwd_kernelI32Selective_Scan_bwd_kernel_traitsILi32ELi16ELb1ELb0ELb0ELb0ELb1EN3c104HalfENS1_7complexIfEEEEv12SSMParamsBwd,@function
        .size           _Z25selective_scan_bwd_kernelI32Selective_Scan_bwd_kernel_traitsILi32ELi16ELb1ELb0ELb0ELb0ELb1EN3c104HalfENS1_7complexIfEEEEv12SSMParamsBwd,(.L_x_18744 - _Z25selective_scan_bwd_kernelI32Selective_Scan_bwd_kernel_traitsILi32ELi16ELb1ELb0ELb0ELb0ELb1EN3c104HalfENS1_7complexIfEEEEv12SSMParamsBwd)
        .other          _Z25selective_scan_bwd_kernelI32Selective_Scan_bwd_kernel_traitsILi32ELi16ELb1ELb0ELb0ELb0ELb1EN3c104HalfENS1_7complexIfEEEEv12SSMParamsBwd,@"STO_CUDA_ENTRY STV_DEFAULT"
_Z25selective_scan_bwd_kernelI32Selective_Scan_bwd_kernel_traitsILi32ELi16ELb1ELb0ELb0ELb0ELb1EN3c104HalfENS1_7complexIfEEEEv12SSMParamsBwd:
.text._Z25selective_scan_bwd_kernelI32Selective_Scan_bwd_kernel_traitsILi32ELi16ELb1ELb0ELb0ELb0ELb1EN3c104HalfENS1_7complexIfEEEEv12SSMParamsBwd:
[----:B------:R-:W-:Y:S01]  /*0000*/  LDC R1, c[0x0][0x37c] ;  /* 0x0000df00ff017b82 */ /* 0x000fe20000000800 */
[----:B------:R-:W0:Y:S07]  /*0010*/  LDCU.64 UR8, c[0x0][0x470] ;  /* 0x00008e00ff0877ac */ /* 0x000e2e0008000a00 */
[----:B------:R-:W1:Y:S01]  /*0020*/  S2UR UR12, SR_CTAID.Y ;  /* 0x00000000000c79c3 */ /* 0x000e620000002600 */
[----:B------:R-:W-:Y:S01]  /*0030*/  CS2R R16, SRZ ;  /* 0x0000000000107805 */ /* 0x000fe2000001ff00 */
[----:B------:R-:W2:Y:S01]  /*0040*/  LDCU.128 UR4, c[0x0][0x450] ;  /* 0x00008a00ff0477ac */ /* 0x000ea20008000c00 */
[----:B------:R-:W3:Y:S05]  /*0050*/  LDCU.64 UR30, c[0x0][0x358] ;  /* 0x00006b00ff1e77ac */ /* 0x000eea0008000a00 */
[----:B------:R-:W4:Y:S01]  /*0060*/  S2UR UR29, SR_CTAID.X ;  /* 0x00000000001d79c3 */ /* 0x000f220000002500 */
[----:B------:R-:W3:Y:S01]  /*0070*/  LDCU.64 UR36, c[0x0][0x480] ;  /* 0x00009000ff2477ac */ /* 0x000ee20008000a00 */
[----:B------:R-:W4:Y:S01]  /*0080*/  LDCU.128 UR20, c[0x0][0x3f0] ;  /* 0x00007e00ff1477ac */ /* 0x000f220008000c00 */
        /* <DEDUP_REMOVED lines=19> */
[----:B------:R-:W-:Y:S01]  /*01c0*/  UISETP.NE.U32.AND UP0, UPT, UR36, URZ, UPT ;  /* 0x000000ff2400728c */ /* 0x000fe2000bf05070 */
[----:B------:R-:W3:Y:S02]  /*01d0*/  LDCU.128 UR8, c[0x0][0x460] ;  /* 0x00008c00ff0877ac */ /* 0x000ee40008000c00 */
[----:B------:R1:W5:Y:S01]  /*01e0*/  @P0 LDG.E R16, desc[UR30][R2.64] ;  /* 0x0000001e02100981 */ /* 0x000362000c1e1900 */
[----:B----4-:R-:W-:Y:S02]  /*01f0*/  UIMAD.WIDE.U32 UR6, UR29, UR20, URZ ;  /* 0x000000141d0672a5 */ /* 0x010fe4000f8e00ff */
[----:B------:R-:W-:Y:S02]  /*0200*/  UISETP.NE.AND.EX UP0, UPT, UR37, URZ, UPT, UP0 ;  /* 0x000000ff2500728c */ /* 0x000fe4000bf05300 */
[----:B0-----:R-:W-:Y:S01]  /*0210*/  UIMAD.WIDE.U32 UR14, UR29, UR24, URZ ;  /* 0x000000181d0e72a5 */ /* 0x001fe2000f8e00ff */
[----:B------:R-:W0:Y:S01]  /*0220*/  LDCU.64 UR36, c[0x0][0x3d8] ;  /* 0x00007b00ff2477ac */ /* 0x000e220008000a00 */
[----:B------:R-:W-:-:S02]  /*0230*/  UIMAD UR7, UR29, UR21, UR7 ;  /* 0x000000151d0772a4 */ /* 0x000fc4000f8e0207 */
[----:B------:R-:W-:Y:S02]  /*0240*/  UIMAD UR15, UR29, UR25, UR15 ;  /* 0x000000191d0f72a4 */ /* 0x000fe4000f8e020f */
[----:B------:R-:W-:Y:S02]  /*0250*/  UIMAD.WIDE.U32 UR16, UR12, UR22, UR6 ;  /* 0x000000160c1072a5 */ /* 0x000fe4000f8e0006 */
[----:B------:R-:W-:Y:S02]  /*0260*/  UIMAD.WIDE.U32 UR18, UR12, UR26, UR14 ;  /* 0x0000001a0c1272a5 */ /* 0x000fe4000f8e000e */
[----:B--2---:R-:W-:Y:S02]  /*0270*/  ULEA UR22, UR32, 0xfffffe00, 0x9 ;  /* 0xfffffe0020167891 */ /* 0x004fe4000f8e48ff */
[----:B------:R-:W-:Y:S02]  /*0280*/  UIMAD UR17, UR12, UR23, UR17 ;  /* 0x000000170c1172a4 */ /* 0x000fe4000f8e0211 */
[----:B------:R-:W-:-:S02]  /*0290*/  UIADD3 UR18, UP3, UPT, UR22, UR18, URZ ;  /* 0x0000001216127290 */ /* 0x000fc4000ff7e0ff */
[----:B------:R-:W-:Y:S02]  /*02a0*/  UIADD3 UR25, UP1, UPT, UR22, UR16, URZ ;  /* 0x0000001016197290 */ /* 0x000fe4000ff3e0ff */
[----:B------:R-:W-:Y:S02]  /*02b0*/  USHF.R.S32.HI UR23, URZ, 0x1f, UR22 ;  /* 0x0000001fff177899 */ /* 0x000fe40008011416 */
[----:B---3--:R-:W-:Y:S02]  /*02c0*/  ULEA UR26, UP4, UR18, UR10, 0x1 ;  /* 0x0000000a121a7291 */ /* 0x008fe4000f8808ff */
[----:B------:R-:W-:Y:S01]  /*02d0*/  UIADD3.X UR10, UPT, UPT, UR23, UR17, URZ, UP1, !UPT ;  /* 0x00000011170a7290 */ /* 0x000fe20008ffe4ff */
[----:B------:R-:W2:Y:S01]  /*02e0*/  LDCU.64 UR14, c[0x0][0x3b8] ;  /* 0x00007700ff0e77ac */ /* 0x000ea20008000a00 */
[----:B0-----:R-:W-:Y:S02]  /*02f0*/  UIMAD.WIDE.U32 UR16, UR12, UR36, URZ ;  /* 0x000000240c1072a5 */ /* 0x001fe4000f8e00ff */
[----:B------:R-:W-:-:S02]  /*0300*/  ULEA UR24, UP2, UR25, UR8, 0x1 ;  /* 0x0000000819187291 */ /* 0x000fc4000f8408ff */
[----:B------:R-:W-:Y:S02]  /*0310*/  UIMAD UR13, UR12, UR27, UR19 ;  /* 0x0000001b0c0d72a4 */ /* 0x000fe4000f8e0213 */
[----:B------:R-:W-:Y:S02]  /*0320*/  ULEA.HI.X UR25, UR25, UR9, UR10, 0x1, UP2 ;  /* 0x0000000919197291 */ /* 0x000fe400090f0c0a */
[----:B------:R-:W-:Y:S02]  /*0330*/  UIMAD UR10, UR12, UR37, UR17 ;  /* 0x000000250c0a72a4 */ /* 0x000fe4000f8e0211 */
[----:B------:R-:W-:Y:S01]  /*0340*/  UIADD3.X UR8, UPT, UPT, UR23, UR13, URZ, UP3, !UPT ;  /* 0x0000000d17087290 */ /* 0x000fe20009ffe4ff */
[----:B------:R-:W0:Y:S03]  /*0350*/  @UP0 LDCU UR17, c[0x0][0x384] ;  /* 0x00007080ff1107ac */ /* 0x000e260008000800 */
[----:B------:R-:W-:Y:S01]  /*0360*/  ULEA.HI.X UR11, UR18, UR11, UR8, 0x1, UP4 ;  /* 0x0000000b120b7291 */ /* 0x000fe2000a0f0c08 */
[----:B------:R-:W3:Y:S01]  /*0370*/  LDCU.64 UR6, c[0x0][0x4a0] ;  /* 0x00009400ff0677ac */ /* 0x000ee20008000a00 */
[----:B--2---:R-:W-:Y:S01]  /*0380*/  UIMAD.WIDE.U32 UR18, UR12, UR14, URZ ;  /* 0x0000000e0c1272a5 */ /* 0x004fe2000f8e00ff */
[----:B------:R-:W2:Y:S01]  /*0390*/  @UP0 LDCU UR14, c[0x0][0x38c] ;  /* 0x00007180ff0e07ac */ /* 0x000ea20008000800 */
[----:B------:R-:W4:Y:S01]  /*03a0*/  @UP0 LDCU.64 UR36, c[0x0][0x480] ;  /* 0x00009000ff2407ac */ /* 0x000f220008000a00 */
[----:B-1----:R-:W-:-:S02]  /*03b0*/  UIMAD.WIDE.U32 UR20, UR29, UR34, URZ ;  /* 0x000000221d1472a5 */ /* 0x002fc4000f8e00ff */
[----:B------:R-:W-:Y:S02]  /*03c0*/  ULEA UR13, UP1, UR16, UR4, 0x3 ;  /* 0x00000004100d7291 */ /* 0x000fe4000f8218ff */
[----:B0-----:R-:W-:Y:S02]  /*03d0*/  @UP0 UIMAD UR4, UR29, UR17, UR12 ;  /* 0x000000111d0402a4 */ /* 0x001fe4000f8e020c */
[----:B------:R-:W-:Y:S02]  /*03e0*/  UIMAD UR9, UR29, UR35, UR21 ;  /* 0x000000231d0972a4 */ /* 0x000fe4000f8e0215 */
[----:B------:R-:W-:Y:S01]  /*03f0*/  @UP0 UIMAD UR4, UR4, UR32, URZ ;  /* 0x00000020040402a4 */ /* 0x000fe2000f8e02ff */
[----:B------:R-:W0:Y:S01]  /*0400*/  LDCU.64 UR34, c[0x0][0x448] ;  /* 0x00008900ff2277ac */ /* 0x000e220008000a00 */
[----:B------:R-:W-:Y:S02]  /*0410*/  UMOV UR8, UR20 ;  /* 0x0000001400087c82 */ /* 0x000fe40008000000 */
[----:B---3--:R-:W-:-:S02]  /*0420*/  UIMAD.WIDE.U32 UR8, UR12, UR6, UR8 ;  /* 0x000000060c0872a5 */ /* 0x008fc4000f8e0008 */
[----:B--2---:R-:W-:Y:S02]  /*0430*/  @UP0 UIMAD UR6, UR4, UR14, URZ ;  /* 0x0000000e040602a4 */ /* 0x004fe4000f8e02ff */
[----:B------:R-:W-:Y:S01]  /*0440*/  ULEA.HI.X UR16, UR16, UR5, UR10, 0x3, UP1 ;  /* 0x0000000510107291 */ /* 0x000fe200088f1c0a */
[----:B------:R-:W-:Y:S02]  /*0450*/  UMOV UR4, URZ ;  /* 0x000000ff00047c82 */ /* 0x000fe40008000000 */
[----:B------:R-:W-:Y:S01]  /*0460*/  UMOV UR5, URZ ;  /* 0x000000ff00057c82 */ /* 0x000fe20008000000 */
[----:B----4-:R-:W-:Y:S02]  /*0470*/  @UP0 UIMAD.WIDE UR4, UR6, 0x10, UR36 ;  /* 0x00000010060408a5 */ /* 0x010fe4000f8e0224 */
[----:B------:R-:W-:Y:S02]  /*0480*/  UISETP.GE.AND UP0, UPT, UR32, 0x1, UPT ;  /* 0x000000012000788c */ /* 0x000fe4000bf06270 */
[----:B------:R-:W-:-:S02]  /*0490*/  UIMAD UR7, UR12, UR7, UR9 ;  /* 0x000000070c0772a4 */ /* 0x000fc4000f8e0209 */
[----:B------:R-:W-:Y:S01]  /*04a0*/  UIADD3 UR8, UP2, UPT, UR22, UR8, URZ ;  /* 0x0000000816087290 */ /* 0x000fe2000ff5e0ff */
[----:B------:R-:W-:Y:S01]  /*04b0*/  CS2R R18, SRZ ;  /* 0x0000000000127805 */ /* 0x000fe2000001ff00 */
[----:B------:R-:W-:Y:S02]  /*04c0*/  UIMAD UR15, UR12, UR15, UR19 ;  /* 0x0000000f0c0f72a4 */ /* 0x000fe4000f8e0213 */
[----:B------:R-:W-:Y:S02]  /*04d0*/  UIADD3.X UR21, UPT, UPT, UR23, UR7, URZ, UP2, !UPT ;  /* 0x0000000717157290 */ /* 0x000fe400097fe4ff */
[----:B0-----:R-:W-:Y:S02]  /*04e0*/  ULEA UR17, UP1, UR18, UR34, 0x3 ;  /* 0x0000002212117291 */ /* 0x001fe4000f8218ff */
[----:B------:R-:W-:Y:S02]  /*04f0*/  ULEA UR28, UP2, UR8, UR38, 0x1 ;  /* 0x00000026081c7291 */ /* 0x000fe4000f8408ff */
[----:B------:R-:W-:-:S02]  /*0500*/  ULEA.HI.X UR18, UR18, UR35, UR15, 0x3, UP1 ;  /* 0x0000002312127291 */ /* 0x000fc400088f1c0f */
[----:B------:R-:W-:Y:S01]  /*0510*/  ULEA.HI.X UR21, UR8, UR39, UR21, 0x1, UP2 ;  /* 0x0000002708157291 */ /* 0x000fe200090f0c15 */
[----:B------:R-:W-:Y:S11]  /*0520*/  BRA.U !UP0, `(.L_x_13911) ;  /* 0x0000007908287547 */ /* 0x000ff6000b800000 */
[----:B------:R-:W0:Y:S01]  /*0530*/  S2R R20, SR_TID.X ;  /* 0x0000000000147919 */ /* 0x000e220000002100 */
[----:B------:R-:W1:Y:S01]  /*0540*/  S2UR UR6, SR_CgaCtaId ;  /* 0x00000000000679c3 */ /* 0x000e620000008800 */
[----:B------:R-:W2:Y:S01]  /*0550*/  LDCU.64 UR8, c[0x0][0x3a0] ;  /* 0x00007400ff0877ac */ /* 0x000ea20008000a00 */
[----:B------:R-:W-:Y:S01]  /*0560*/  CS2R R18, SRZ ;  /* 0x0000000000127805 */ /* 0x000fe2000001ff00 */
[----:B------:R-:W-:Y:S01]  /*0570*/  UMOV UR23, UR24 ;  /* 0x0000001800177c82 */ /* 0x000fe20008000000 */
[----:B------:R-:W-:Y:S01]  /*0580*/  UMOV UR24, 0x400 ;  /* 0x0000040000187882 */ /* 0x000fe20000000000 */
[----:B------:R-:W3:Y:S01]  /*0590*/  LDCU UR22, c[0x0][0x394] ;  /* 0x00007280ff1677ac */ /* 0x000ee20008000800 */
[----:B------:R-:W-:Y:S01]  /*05a0*/  UMOV UR20, UR11 ;  /* 0x0000000b00147c82 */ /* 0x000fe20008000000 */
[----:B--2---:R-:W-:-:S04]  /*05b0*/  UIMAD.WIDE.U32 UR14, UR12, UR8, URZ ;  /* 0x000000080c0e72a5 */ /* 0x004fc8000f8e00ff */
[----:B------:R-:W-:Y:S02]  /*05c0*/  UIMAD UR19, UR12, UR9, UR15 ;  /* 0x000000090c1372a4 */ /* 0x000fe4000f8e020f */
[----:B-1----:R-:W-:Y:S01]  /*05d0*/  ULEA UR24, UR6, UR24, 0x18 ;  /* 0x0000001806187291 */ /* 0x002fe2000f8ec0ff */
[C---:B0-----:R-:W-:Y:S02]  /*05e0*/  SHF.L.U32 R0, R20.reuse, 0x1, RZ ;  /* 0x0000000114007819 */ /* 0x041fe400000006ff */
[----:B------:R-:W-:Y:S02]  /*05f0*/  LOP3.LUT R182, R20, 0x1f, RZ, 0xc0, !PT ;  /* 0x0000001f14b67812 */ /* 0x000fe400078ec0ff */
[----:B------:R-:W-:Y:S02]  /*0600*/  LOP3.LUT R21, R0, 0x7c0, RZ, 0xc0, !PT ;  /* 0x000007c000157812 */ /* 0x000fe400078ec0ff */
[----:B------:R-:W-:Y:S02]  /*0610*/  LEA R184, R20, UR24, 0x3 ;  /* 0x0000001814b87c11 */ /* 0x000fe4000f8e18ff */
[----:B---3--:R-:W-:-:S07]  /*0620*/  LOP3.LUT R21, R21, 0x1f, R20, 0xf8, !PT ;  /* 0x0000001f15157812 */ /* 0x008fce00078ef814 */
.L_x_13932:
[----:B------:R-:W-:Y:S01]  /*0630*/  BAR.SYNC.DEFER_BLOCKING 0x0 ;  /* 0x0000000000007b1d */ /* 0x000fe20000010000 */
[----:B0-----:R-:W-:Y:S02]  /*0640*/  MOV R2, UR23 ;  /* 0x0000001700027c02 */ /* 0x001fe40008000f00 */
[----:B------:R-:W-:-:S03]  /*0650*/  MOV R3, UR25 ;  /* 0x0000001900037c02 */ /* 0x000fc60008000f00 */
[----:B------:R-:W0:Y:S01]  /*0660*/  S2R R22, SR_LANEID ;  /* 0x0000000000167919 */ /* 0x000e220000000000 */
[C---:B------:R-:W-:Y:S01]  /*0670*/  IMAD.WIDE.U32 R2, R21.reuse, 0x10, R2 ;  /* 0x0000001015027825 */ /* 0x040fe200078e0002 */
[----:B------:R-:W-:Y:S01]  /*0680*/  MOV R26, UR26 ;  /* 0x0000001a001a7c02 */ /* 0x000fe20008000f00 */
[----:B-1----:R-:W1:Y:S01]  /*0690*/  LDCU.128 UR8, c[0x0][0x410] ;  /* 0x00008200ff0877ac */ /* 0x002e620008000c00 */
[----:B------:R-:W-:Y:S01]  /*06a0*/  MOV R27, UR20 ;  /* 0x00000014001b7c02 */ /* 0x000fe20008000f00 */
[----:B------:R-:W-:Y:S01]  /*06b0*/  UIADD3 UR27, UPT, UPT, UR22, -0x1, URZ ;  /* 0xffffffff161b7890 */ /* 0x000fe2000fffe0ff */
[----:B------:R-:W2:Y:S01]  /*06c0*/  LDCU.64 UR34, c[0x0][0x488] ;  /* 0x00009100ff2277ac */ /* 0x000ea20008000a00 */
[----:B------:R-:W3:Y:S04]  /*06d0*/  LDG.E.128 R4, desc[UR30][R2.64] ;  /* 0x0000001e02047981 */ /* 0x000ee8000c1e1d00 */
[----:B------:R-:W4:Y:S01]  /*06e0*/  LDG.E.128 R8, desc[UR30][R2.64+0x200] ;  /* 0x0002001e02087981 */ /* 0x000f22000c1e1d00 */
[----:B------:R-:W-:Y:S01]  /*06f0*/  IMAD.WIDE.U32 R26, R21, 0x10, R26 ;  /* 0x00000010151a7825 */ /* 0x000fe200078e001a */
[----:B0-----:R-:W-:-:S04]  /*0700*/  LEA R23, R22, UR24, 0x4 ;  /* 0x0000001816177c11 */ /* 0x001fc8000f8e20ff */
[----:B------:R-:W-:Y:S01]  /*0710*/  LEA R24, R22, R23, 0x4 ;  /* 0x0000001716187211 */ /* 0x000fe200078e20ff */
[----:B---3--:R-:W-:Y:S04]  /*0720*/  STS.128 [R23], R4 ;  /* 0x0000000417007388 */ /* 0x008fe80000000c00 */
[----:B----4-:R-:W-:Y:S01]  /*0730*/  STS.128 [R23+0x200], R8 ;  /* 0x0002000817007388 */ /* 0x010fe20000000c00 */
[----:B------:R-:W-:-:S03]  /*0740*/  NOP ;  /* 0x0000000000007918 */ /* 0x000fc60000000000 */
[----:B------:R-:W-:Y:S04]  /*0750*/  LDS.128 R32, [R24] ;  /* 0x0000000018207984 */ /* 0x000fe80000000c00 */
[----:B------:R-:W-:Y:S01]  /*0760*/  LDS.128 R12, [R24+0x10] ;  /* 0x00001000180c7984 */ /* 0x000fe20000000c00 */
[----:B------:R-:W-:Y:S06]  /*0770*/  BAR.SYNC.DEFER_BLOCKING 0x0 ;  /* 0x0000000000007b1d */ /* 0x000fec0000010000 */
[----:B------:R-:W3:Y:S04]  /*0780*/  LDG.E.128 R28, desc[UR30][R26.64] ;  /* 0x0000001e1a1c7981 */ /* 0x000ee8000c1e1d00 */
[----:B------:R-:W4:Y:S01]  /*0790*/  LDG.E.128 R36, desc[UR30][R26.64+0x200] ;  /* 0x0002001e1a247981 */ /* 0x000f22000c1e1d00 */
[----:B------:R-:W-:-:S02]  /*07a0*/  MOV R2, UR28 ;  /* 0x0000001c00027c02 */ /* 0x000fc40008000f00 */
[----:B------:R-:W-:-:S03]  /*07b0*/  MOV R3, UR21 ;  /* 0x0000001500037c02 */ /* 0x000fc60008000f00 */
[----:B------:R-:W-:Y:S01]  /*07c0*/  IMAD.WIDE.U32 R2, R21, 0x10, R2 ;  /* 0x0000001015027825 */ /* 0x000fe200078e0002 */
[----:B---3--:R-:W-:Y:S04]  /*07d0*/  STS.128 [R23], R28 ;  /* 0x0000001c17007388 */ /* 0x008fe80000000c00 */
[----:B----4-:R-:W-:Y:S01]  /*07e0*/  STS.128 [R23+0x200], R36 ;  /* 0x0002002417007388 */ /* 0x010fe20000000c00 */
[----:B------:R-:W-:-:S03]  /*07f0*/  NOP ;  /* 0x0000000000007918 */ /* 0x000fc60000000000 */
[----:B------:R-:W-:Y:S04]  /*0800*/  LDS.128 R8, [R24] ;  /* 0x0000000018087984 */ /* 0x000fe80000000c00 */
[----:B------:R-:W-:Y:S01]  /*0810*/  LDS.128 R4, [R24+0x10] ;  /* 0x0000100018047984 */ /* 0x000fe20000000c00 */
[----:B------:R-:W-:Y:S06]  /*0820*/  BAR.SYNC.DEFER_BLOCKING 0x0 ;  /* 0x0000000000007b1d */ /* 0x000fec0000010000 */
[----:B------:R-:W3:Y:S04]  /*0830*/  LDG.E.128 R48, desc[UR30][R2.64] ;  /* 0x0000001e02307981 */ /* 0x000ee8000c1e1d00 */
[----:B------:R0:W4:Y:S01]  /*0840*/  LDG.E.128 R52, desc[UR30][R2.64+0x200] ;  /* 0x0002001e02347981 */ /* 0x000122000c1e1d00 */
[----:B------:R-:W-:Y:S01]  /*0850*/  USHF.L.U32 UR6, UR27, 0x9, URZ ;  /* 0x000000091b067899 */ /* 0x000fe200080006ff */
[----:B------:R-:W-:-:S03]  /*0860*/  UMOV UR7, URZ ;  /* 0x000000ff00077c82 */ /* 0x000fc60008000000 */
[----:B-1----:R-:W-:-:S04]  /*0870*/  UIMAD.WIDE.U32 UR32, UR29, UR8, UR6 ;  /* 0x000000081d2072a5 */ /* 0x002fc8000f8e0006 */
[----:B------:R-:W-:-:S03]  /*0880*/  UIMAD UR9, UR29, UR9, UR33 ;  /* 0x000000091d0972a4 */ /* 0x000fc6000f8e0221 */
[----:B------:R-:W-:Y:S02]  /*0890*/  UMOV UR8, UR32 ;  /* 0x0000002000087c82 */ /* 0x000fe40008000000 */
[----:B------:R-:W-:-:S04]  /*08a0*/  UIMAD.WIDE.U32 UR8, UR12, UR10, UR8 ;  /* 0x0000000a0c0872a5 */ /* 0x000fc8000f8e0008 */
[----:B------:R-:W-:Y:S02]  /*08b0*/  UIMAD UR11, UR12, UR11, UR9 ;  /* 0x0000000b0c0b72a4 */ /* 0x000fe4000f8e0209 */
[----:B--2---:R-:W-:-:S04]  /*08c0*/  ULEA UR9, UP0, UR8, UR34, 0x1 ;  /* 0x0000002208097291 */ /* 0x004fc8000f8008ff */
[----:B------:R-:W-:Y:S02]  /*08d0*/  ULEA.HI.X UR8, UR8, UR35, UR11, 0x1, UP0 ;  /* 0x0000002308087291 */ /* 0x000fe400080f0c0b */
[----:B0-----:R-:W-:Y:S01]  /*08e0*/  MOV R2, UR9 ;  /* 0x0000000900027c02 */ /* 0x001fe20008000f00 */
[----:B------:R-:W0:Y:S03]  /*08f0*/  LDCU.64 UR34, c[0x0][0x478] ;  /* 0x00008f00ff2277ac */ /* 0x000e260008000a00 */
[----:B------:R-:W-:-:S03]  /*0900*/  MOV R3, UR8 ;  /* 0x0000000800037c02 */ /* 0x000fc60008000f00 */
[----:B------:R-:W-:Y:S02]  /*0910*/  IMAD.WIDE.U32 R2, R21, 0x10, R2 ;  /* 0x0000001015027825 */ /* 0x000fe400078e0002 */
[----:B------:R-:W1:Y:S01]  /*0920*/  LDCU.128 UR8, c[0x0][0x420] ;  /* 0x00008400ff0877ac */ /* 0x000e620008000c00 */
[----:B---3--:R-:W-:Y:S04]  /*0930*/  STS.128 [R23], R48 ;  /* 0x0000003017007388 */ /* 0x008fe80000000c00 */
[----:B----4-:R-:W-:Y:S01]  /*0940*/  STS.128 [R23+0x200], R52 ;  /* 0x0002003417007388 */ /* 0x010fe20000000c00 */
[----:B------:R-:W-:-:S03]  /*0950*/  NOP ;  /* 0x0000000000007918 */ /* 0x000fc60000000000 */
[----:B------:R-:W-:Y:S04]  /*0960*/  LDS.128 R44, [R24] ;  /* 0x00000000182c7984 */ /* 0x000fe80000000c00 */
[----:B------:R-:W2:Y:S01]  /*0970*/  LDS.128 R40, [R24+0x10] ;  /* 0x0000100018287984 */ /* 0x000ea20000000c00 */
[----:B------:R-:W-:Y:S06]  /*0980*/  BAR.SYNC.DEFER_BLOCKING 0x0 ;  /* 0x0000000000007b1d */ /* 0x000fec0000010000 */
[----:B------:R-:W3:Y:S04]  /*0990*/  LDG.E.128 R56, desc[UR30][R2.64] ;  /* 0x0000001e02387981 */ /* 0x000ee8000c1e1d00 */
[----:B------:R-:W4:Y:S01]  /*09a0*/  LDG.E.128 R68, desc[UR30][R2.64+0x200] ;  /* 0x0002001e02447981 */ /* 0x000f22000c1e1d00 */
[----:B-1----:R-:W-:-:S04]  /*09b0*/  UIMAD.WIDE.U32 UR32, UR29, UR8, UR6 ;  /* 0x000000081d2072a5 */ /* 0x002fc8000f8e0006 */
[----:B------:R-:W-:-:S03]  /*09c0*/  UIMAD UR9, UR29, UR9, UR33 ;  /* 0x000000091d0972a4 */ /* 0x000fc6000f8e0221 */
[----:B------:R-:W-:Y:S02]  /*09d0*/  UMOV UR8, UR32 ;  /* 0x0000002000087c82 */ /* 0x000fe40008000000 */
[----:B------:R-:W-:Y:S01]  /*09e0*/  UIMAD.WIDE.U32 UR8, UR12, UR10, UR8 ;  /* 0x0000000a0c0872a5 */ /* 0x000fe2000f8e0008 */
[----:B--2---:R-:W-:Y:S01]  /*09f0*/  HADD2.F32 R77, -RZ, R41.H1_H1 ;  /* 0x30000029ff4d7230 */ /* 0x004fe20000004100 */
        /* <DEDUP_REMOVED lines=9> */
[----:B------:R-:W2:Y:S01]  /*0a90*/  LDCU.64 UR10, c[0x0][0x508] ;  /* 0x0000a100ff0a77ac */ /* 0x000ea20008000a00 */
        /* <DEDUP_REMOVED lines=9> */
[----:B------:R-:W-:Y:S01]  /*0b30*/  HADD2.F32 R89, -RZ, R44.H1_H1 ;  /* 0x3000002cff597230 */ /* 0x000fe20000004100 */
[----:B--2---:R-:W-:Y:S01]  /*0b40*/  UIMAD.WIDE.U32 UR8, UR29, UR10, UR6 ;  /* 0x0000000a1d0872a5 */ /* 0x004fe2000f8e0006 */
[----:B------:R-:W-:-:S02]  /*0b50*/  HADD2.F32 R82, -RZ, R45.H1_H1 ;  /* 0x3000002dff527230 */ /* 0x000fc40000004100 */
[--C-:B---3--:R-:W-:Y:S01]  /*0b60*/  HADD2.F32 R63, -RZ, R52.reuse.H1_H1 ;  /* 0x30000034ff3f7230 */ /* 0x108fe20000004100 */
[----:B------:R-:W-:Y:S01]  /*0b70*/  UIMAD UR9, UR29, UR11, UR9 ;  /* 0x0000000b1d0972a4 */ /* 0x000fe2000f8e0209 */
[--C-:B------:R-:W-:Y:S01]  /*0b80*/  HADD2.F32 R0, -RZ, R53.reuse.H0_H0 ;  /* 0x20000035ff007230 */ /* 0x100fe20000004100 */
[----:B------:R-:W2:Y:S01]  /*0b90*/  LDCU.64 UR10, c[0x0][0x510] ;  /* 0x0000a200ff0a77ac */ /* 0x000ea20008000a00 */
[----:B------:R-:W-:Y:S02]  /*0ba0*/  HADD2.F32 R2, -RZ, R53.H1_H1 ;  /* 0x30000035ff027230 */ /* 0x000fe40000004100 */
[----:B------:R-:W-:Y:S02]  /*0bb0*/  HADD2.F32 R64, -RZ, R52.H0_H0 ;  /* 0x20000034ff407230 */ /* 0x000fe40000004100 */
[----:B------:R-:W-:Y:S01]  /*0bc0*/  FMUL.FTZ R52, R63, -1.4426950216293334961 ;  /* 0xbfb8aa3b3f347820 */ /* 0x000fe20000410000 */
[----:B------:R-:W-:Y:S02]  /*0bd0*/  HADD2.F32 R3, -RZ, R54.H0_H0 ;  /* 0x20000036ff037230 */ /* 0x000fe40000004100 */
[----:B------:R-:W-:Y:S01]  /*0be0*/  FMUL.FTZ R56, R0, -1.4426950216293334961 ;  /* 0xbfb8aa3b00387820 */ /* 0x000fe20000410000 */
[--C-:B------:R-:W-:Y:S01]  /*0bf0*/  HADD2.F32 R53, -RZ, R55.reuse.H0_H0 ;  /* 0x20000037ff357230 */ /* 0x100fe20000004100 */
[----:B------:R3:W0:Y:S01]  /*0c00*/  MUFU.EX2 R65, R52 ;  /* 0x0000003400417308 */ /* 0x0006220000000800 */
[----:B------:R-:W-:-:S02]  /*0c10*/  HADD2.F32 R58, -RZ, R55.H1_H1 ;  /* 0x30000037ff3a7230 */ /* 0x000fc40000004100 */
[----:B------:R-:W-:Y:S01]  /*0c20*/  FMUL.FTZ R25, R64, -1.4426950216293334961 ;  /* 0xbfb8aa3b40197820 */ /* 0x000fe20000410000 */
[----:B------:R-:W-:Y:S02]  /*0c30*/  HADD2.F32 R54, -RZ, R54.H1_H1 ;  /* 0x30000036ff367230 */ /* 0x000fe40000004100 */
[----:B-1----:R-:W-:Y:S01]  /*0c40*/  FMUL.FTZ R27, R3, -1.4426950216293334961 ;  /* 0xbfb8aa3b031b7820 */ /* 0x002fe20000410000 */
[--C-:B----4-:R-:W-:Y:S02]  /*0c50*/  HADD2.F32 R55, -RZ, R36.reuse.H1_H1 ;  /* 0x30000024ff377230 */ /* 0x110fe40000004100 */
[----:B------:R-:W-:Y:S01]  /*0c60*/  FMUL.FTZ R61, R58, -1.4426950216293334961 ;  /* 0xbfb8aa3b3a3d7820 */ /* 0x000fe20000410000 */
[----:B------:R-:W-:Y:S01]  /*0c70*/  HADD2.F32 R57, -RZ, R36.H0_H0 ;  /* 0x20000024ff397230 */ /* 0x000fe20000004100 */
[----:B------:R1:W4:Y:S01]  /*0c80*/  MUFU.EX2 R66, R56 ;  /* 0x0000003800427308 */ /* 0x0003220000000800 */
[----:B------:R-:W-:Y:S01]  /*0c90*/  FMUL.FTZ R59, R54, -1.4426950216293334961 ;  /* 0xbfb8aa3b363b7820 */ /* 0x000fe20000410000 */
[----:B------:R-:W-:Y:S01]  /*0ca0*/  FMUL.FTZ R62, R55, -1.4426950216293334961 ;  /* 0xbfb8aa3b373e7820 */ /* 0x000fe20000410000 */
[----:B---3--:R-:W-:-:S02]  /*0cb0*/  HADD2.F32 R52, -RZ, R37.H0_H0 ;  /* 0x20000025ff347230 */ /* 0x008fc40000004100 */
[----:B------:R-:W-:Y:S01]  /*0cc0*/  FMUL.FTZ R36, R57, -1.4426950216293334961 ;  /* 0xbfb8aa3b39247820 */ /* 0x000fe20000410000 */
[----:B------:R-:W-:Y:S02]  /*0cd0*/  HADD2.F32 R60, -RZ, R37.H1_H1 ;  /* 0x30000025ff3c7230 */ /* 0x000fe40000004100 */
[----:B------:R-:W-:Y:S01]  /*0ce0*/  FMUL.FTZ R26, R2, -1.4426950216293334961 ;  /* 0xbfb8aa3b021a7820 */ /* 0x000fe20000410000 */
[--C-:B------:R-:W-:Y:S01]  /*0cf0*/  HADD2.F32 R83, -RZ, R46.reuse.H0_H0 ;  /* 0x2000002eff537230 */ /* 0x100fe20000004100 */
[----:B------:R3:W4:Y:S01]  /*0d00*/  MUFU.EX2 R70, R59 ;  /* 0x0000003b00467308 */ /* 0x0007220000000800 */
[----:B-1----:R-:W-:Y:S01]  /*0d10*/  FMUL.FTZ R56, R53, -1.4426950216293334961 ;  /* 0xbfb8aa3b35387820 */ /* 0x002fe20000410000 */
[----:B------:R-:W-:Y:S01]  /*0d20*/  FMUL.FTZ R37, R52, -1.4426950216293334961 ;  /* 0xbfb8aa3b34257820 */ /* 0x000fe20000410000 */
[----:B------:R-:W-:Y:S01]  /*0d30*/  FMUL.FTZ R67, R60, -1.4426950216293334961 ;  /* 0xbfb8aa3b3c437820 */ /* 0x000fe20000410000 */
[----:B0-----:R-:W-:Y:S01]  /*0d40*/  FADD.FTZ R68, R65, 1 ;  /* 0x3f80000041447421 */ /* 0x001fe20000010000 */
[----:B------:R-:W-:Y:S01]  /*0d50*/  HADD2.F32 R81, -RZ, R45.H0_H0 ;  /* 0x2000002dff517230 */ /* 0x000fe20000004100 */
[----:B--2---:R-:W-:Y:S01]  /*0d60*/  UIMAD.WIDE.U32 UR8, UR12, UR10, UR8 ;  /* 0x0000000a0c0872a5 */ /* 0x004fe2000f8e0008 */
[----:B------:R-:W-:Y:S01]  /*0d70*/  HADD2.F32 R84, -RZ, R46.H1_H1 ;  /* 0x3000002eff547230 */ /* 0x000fe20000004100 */
[----:B------:R0:W1:Y:S01]  /*0d80*/  MUFU.EX2 R72, R56 ;  /* 0x0000003800487308 */ /* 0x0000620000000800 */
[----:B---3--:R-:W-:-:S02]  /*0d90*/  HADD2.F32 R59, -RZ, R38.H1_H1 ;  /* 0x30000026ff3b7230 */ /* 0x008fc40000004100 */
[----:B----4-:R-:W-:Y:S01]  /*0da0*/  FADD.FTZ R65, R66, 1 ;  /* 0x3f80000042417421 */ /* 0x010fe20000010000 */
[----:B------:R-:W-:Y:S01]  /*0db0*/  HADD2.F32 R85, -RZ, R47.H1_H1 ;  /* 0x3000002fff557230 */ /* 0x000fe20000004100 */
[----:B------:R-:W-:Y:S01]  /*0dc0*/  UIMAD UR10, UR12, UR11, UR9 ;  /* 0x0000000b0c0a72a4 */ /* 0x000fe2000f8e0209 */
[--C-:B------:R-:W-:Y:S01]  /*0dd0*/  HADD2.F32 R122, -RZ, R4.reuse.H0_H0 ;  /* 0x20000004ff7a7230 */ /* 0x100fe20000004100 */
[----:B------:R-:W-:Y:S01]  /*0de0*/  ULEA UR9, UP0, UR8, UR32, 0x1 ;  /* 0x0000002008097291 */ /* 0x000fe2000f8008ff */
[----:B------:R-:W-:Y:S01]  /*0df0*/  HADD2.F32 R124, -RZ, R4.H1_H1 ;  /* 0x30000004ff7c7230 */ /* 0x000fe20000004100 */
[----:B------:R2:W3:Y:S01]  /*0e00*/  MUFU.EX2 R73, R61 ;  /* 0x0000003d00497308 */ /* 0x0004e20000000800 */
[----:B0-----:R-:W-:Y:S02]  /*0e10*/  HADD2.F32 R56, -RZ, R39.H0_H0 ;  /* 0x20000027ff387230 */ /* 0x001fe40000004100 */
[----:B------:R-:W-:Y:S01]  /*0e20*/  FADD.FTZ R70, R70, 1 ;  /* 0x3f80000046467421 */ /* 0x000fe20000010000 */
[--C-:B------:R-:W-:Y:S01]  /*0e30*/  HADD2.F32 R126, -RZ, R5.reuse.H0_H0 ;  /* 0x20000005ff7e7230 */ /* 0x100fe20000004100 */
[----:B------:R-:W-:Y:S01]  /*0e40*/  ULEA.HI.X UR8, UR8, UR33, UR10, 0x1, UP0 ;  /* 0x0000002108087291 */ /* 0x000fe200080f0c0a */
[----:B------:R-:W-:Y:S01]  /*0e50*/  HADD2.F32 R128, -RZ, R5.H1_H1 ;  /* 0x30000005ff807230 */ /* 0x000fe20000004100 */
[----:B------:R-:W-:Y:S01]  /*0e60*/  UISETP.NE.U32.AND UP0, UPT, UR34, URZ, UPT ;  /* 0x000000ff2200728c */ /* 0x000fe2000bf05070 */
[----:B------:R-:W-:Y:S01]  /*0e70*/  HADD2.F32 R130, -RZ, R6.H0_H0 ;  /* 0x20000006ff827230 */ /* 0x000fe20000004100 */
[----:B------:R0:W-:Y:S01]  /*0e80*/  MUFU.EX2 R75, R62 ;  /* 0x0000003e004b7308 */ /* 0x0001e20000000800 */
[----:B--2---:R-:W-:-:S02]  /*0e90*/  HADD2.F32 R61, -RZ, R38.H0_H0 ;  /* 0x20000026ff3d7230 */ /* 0x004fc40000004100 */
[----:B------:R-:W-:Y:S01]  /*0ea0*/  FMUL.FTZ R38, R59, -1.4426950216293334961 ;  /* 0xbfb8aa3b3b267820 */ /* 0x000fe20000410000 */
[----:B-1----:R-:W-:Y:S01]  /*0eb0*/  FADD.FTZ R72, R72, 1 ;  /* 0x3f80000048487421 */ /* 0x002fe20000010000 */
[----:B------:R-:W-:Y:S01]  /*0ec0*/  HADD2.F32 R132, -RZ, R6.H1_H1 ;  /* 0x30000006ff847230 */ /* 0x000fe20000004100 */
[----:B------:R-:W-:Y:S01]  /*0ed0*/  UISETP.NE.AND.EX UP0, UPT, UR35, URZ, UPT, UP0 ;  /* 0x000000ff2300728c */ /* 0x000fe2000bf05300 */
[----:B------:R-:W-:Y:S01]  /*0ee0*/  HADD2.F32 R134, -RZ, R7.H0_H0 ;  /* 0x20000007ff867230 */ /* 0x000fe20000004100 */
[----:B------:R1:W2:Y:S01]  /*0ef0*/  MUFU.EX2 R74, R36 ;  /* 0x00000024004a7308 */ /* 0x0002a20000000800 */
[----:B0-----:R-:W-:Y:S02]  /*0f00*/  HADD2.F32 R62, -RZ, R39.H1_H1 ;  /* 0x30000027ff3e7230 */ /* 0x001fe40000004100 */
[----:B---3--:R-:W-:Y:S01]  /*0f10*/  FADD.FTZ R73, R73, 1 ;  /* 0x3f80000049497421 */ /* 0x008fe20000010000 */
[----:B------:R-:W-:Y:S02]  /*0f20*/  HADD2.F32 R136, -RZ, R7.H1_H1 ;  /* 0x30000007ff887230 */ /* 0x000fe40000004100 */
[----:B------:R-:W-:-:S02]  /*0f30*/  HADD2.F32 R104, -RZ, R9.H1_H1 ;  /* 0x30000009ff687230 */ /* 0x000fc40000004100 */
[----:B------:R-:W-:Y:S01]  /*0f40*/  FMUL.FTZ R39, R62, -1.4426950216293334961 ;  /* 0xbfb8aa3b3e277820 */ /* 0x000fe20000410000 */
[--C-:B------:R-:W-:Y:S01]  /*0f50*/  HADD2.F32 R106, -RZ, R10.reuse.H0_H0 ;  /* 0x2000000aff6a7230 */ /* 0x100fe20000004100 */
[----:B------:R0:W-:Y:S01]  /*0f60*/  MUFU.EX2 R76, R37 ;  /* 0x00000025004c7308 */ /* 0x0001e20000000800 */
[----:B-1----:R-:W-:Y:S01]  /*0f70*/  FMUL.FTZ R36, R61, -1.4426950216293334961 ;  /* 0xbfb8aa3b3d247820 */ /* 0x002fe20000410000 */
[----:B------:R-:W-:Y:S02]  /*0f80*/  HADD2.F32 R110, -RZ, R10.H1_H1 ;  /* 0x3000000aff6e7230 */ /* 0x000fe40000004100 */
[--C-:B------:R-:W-:Y:S02]  /*0f90*/  HADD2.F32 R116, -RZ, R11.reuse.H0_H0 ;  /* 0x2000000bff747230 */ /* 0x100fe40000004100 */
[----:B------:R-:W-:Y:S02]  /*0fa0*/  HADD2.F32 R118, -RZ, R11.H1_H1 ;  /* 0x3000000bff767230 */ /* 0x000fe40000004100 */
        /* <DEDUP_REMOVED lines=8> */
[----:B------:R-:W0:Y:S01]  /*1030*/  MUFU.EX2 R25, R25 ;  /* 0x0000001900197308 */ /* 0x000e220000000800 */
[----:B--2---:R-:W-:-:S07]  /*1040*/  FADD.FTZ R100, R100, 1 ;  /* 0x3f80000064647421 */ /* 0x004fce0000010000 */
[----:B------:R-:W2:Y:S01]  /*1050*/  MUFU.EX2 R27, R27 ;  /* 0x0000001b001b7308 */ /* 0x000ea20000000800 */
[----:B-1----:R-:W-:-:S07]  /*1060*/  FADD.FTZ R102, R102, 1 ;  /* 0x3f80000066667421 */ /* 0x002fce0000010000 */
[----:B------:R-:W1:Y:S01]  /*1070*/  MUFU.EX2 R26, R26 ;  /* 0x0000001a001a7308 */ /* 0x000e620000000800 */
[----:B0-----:R-:W-:-:S07]  /*1080*/  FADD.FTZ R25, R25, 1 ;  /* 0x3f80000019197421 */ /* 0x001fce0000010000 */
[----:B------:R-:W-:Y:S01]  /*1090*/  MUFU.EX2 R78, R67 ;  /* 0x00000043004e7308 */ /* 0x000fe20000000800 */
[----:B--2---:R-:W-:-:S07]  /*10a0*/  FADD.FTZ R27, R27, 1 ;  /* 0x3f8000001b1b7421 */ /* 0x004fce0000010000 */
[----:B------:R0:W-:Y:S01]  /*10b0*/  MUFU.RCP R69, R25 ;  /* 0x0000001900457308 */ /* 0x0001e20000001000 */
[----:B-1----:R-:W-:-:S07]  /*10c0*/  FADD.FTZ R26, R26, 1 ;  /* 0x3f8000001a1a7421 */ /* 0x002fce0000010000 */
[----:B------:R1:W2:Y:S01]  /*10d0*/  MUFU.RCP R66, R27 ;  /* 0x0000001b00427308 */ /* 0x0002a20000001000 */
[----:B0-----:R-:W-:-:S07]  /*10e0*/  HADD2.F32 R25, -RZ, R32.H0_H0 ;  /* 0x20000020ff197230 */ /* 0x001fce0000004100 */
[----:B------:R0:W-:Y:S01]  /*10f0*/  MUFU.RCP R67, R26 ;  /* 0x0000001a00437308 */ /* 0x0001e20000001000 */
[----:B-1----:R-:W-:Y:S02]  /*1100*/  HADD2.F32 R27, -RZ, R32.H1_H1 ;  /* 0x30000020ff1b7230 */ /* 0x002fe40000004100 */
[----:B------:R-:W-:-:S05]  /*1110*/  HADD2.F32 R32, -RZ, R35.H1_H1 ;  /* 0x30000023ff207230 */ /* 0x000fca0000004100 */
[----:B------:R1:W-:Y:S01]  /*1120*/  MUFU.RCP R71, R70 ;  /* 0x0000004600477308 */ /* 0x0003e20000001000 */
[----:B0-----:R-:W-:Y:S02]  /*1130*/  HADD2.F32 R26, -RZ, R33.H0_H0 ;  /* 0x20000021ff1a7230 */ /* 0x001fe40000004100 */
[----:B--2---:R-:W-:-:S04]  /*1140*/  FADD.FTZ R44, -R66, 1 ;  /* 0x3f800000422c7421 */ /* 0x004fc80000010100 */
[----:B------:R-:W-:Y:S01]  /*1150*/  FFMA.FTZ R44, R3, R44, 1 ;  /* 0x3f800000032c7423 */ /* 0x000fe2000001002c */
[----:B------:R0:W-:Y:S01]  /*1160*/  MUFU.RCP R94, R72 ;  /* 0x00000048005e7308 */ /* 0x0001e20000001000 */
[----:B-1----:R-:W-:-:S07]  /*1170*/  HADD2.F32 R70, -RZ, R42.H0_H0 ;  /* 0x2000002aff467230 */ /* 0x002fce0000004100 */
[----:B------:R1:W-:Y:S01]  /*1180*/  MUFU.RCP R98, R74 ;  /* 0x0000004a00627308 */ /* 0x0003e20000001000 */
[----:B0-----:R-:W-:-:S07]  /*1190*/  HADD2.F32 R72, -RZ, R43.H0_H0 ;  /* 0x2000002bff487230 */ /* 0x001fce0000004100 */
[----:B------:R-:W-:Y:S01]  /*11a0*/  MUFU.RCP R68, R68 ;  /* 0x0000004400447308 */ /* 0x000fe20000001000 */
[----:B-1----:R-:W-:-:S07]  /*11b0*/  HADD2.F32 R74, -RZ, R40.H0_H0 ;  /* 0x20000028ff4a7230 */ /* 0x002fce0000004100 */
[----:B------:R-:W-:Y:S08]  /*11c0*/  MUFU.RCP R65, R65 ;  /* 0x0000004100417308 */ /* 0x000ff00000001000 */
[----:B------:R0:W1:Y:S08]  /*11d0*/  MUFU.RCP R95, R73 ;  /* 0x00000049005f7308 */ /* 0x0000700000001000 */
[----:B------:R-:W-:Y:S01]  /*11e0*/  MUFU.RCP R112, R97 ;  /* 0x0000006100707308 */ /* 0x000fe20000001000 */
[----:B0-----:R-:W-:-:S07]  /*11f0*/  HADD2.F32 R73, -RZ, R47.H0_H0 ;  /* 0x2000002fff497230 */ /* 0x001fce0000004100 */
[----:B------:R-:W-:Y:S01]  /*1200*/  MUFU.RCP R114, R99 ;  /* 0x0000006300727308 */ /* 0x000fe20000001000 */
[----:B-1----:R-:W-:-:S07]  /*1210*/  FADD.FTZ R47, -R95, 1 ;  /* 0x3f8000005f2f7421 */ /* 0x002fce0000010100 */
[----:B------:R-:W-:Y:S08]  /*1220*/  MUFU.RCP R113, R100 ;  /* 0x0000006400717308 */ /* 0x000ff00000001000 */
[----:B------:R0:W-:Y:S02]  /*1230*/  MUFU.RCP R117, R102 ;  /* 0x0000006600757308 */ /* 0x0001e40000001000 */
[----:B0-----:R-:W-:Y:S01]  /*1240*/  HADD2.F32 R102, -RZ, R9.H0_H0 ;  /* 0x20000009ff667230 */ /* 0x001fe20000004100 */
[----:B------:R0:W-:Y:S04]  /*1250*/  STS.128 [R23], R28 ;  /* 0x0000001c17007388 */ /* 0x0001e80000000c00 */
[----:B------:R1:W-:Y:S01]  /*1260*/  STS.128 [R23+0x200], R48 ;  /* 0x0002003017007388 */ /* 0x0003e20000000c00 */
[----:B------:R-:W-:-:S03]  /*1270*/  NOP ;  /* 0x0000000000007918 */ /* 0x000fc60000000000 */
[----:B------:R-:W2:Y:S01]  /*1280*/  LDS.128 R36, [R24] ;  /* 0x0000000018247984 */ /* 0x000ea20000000c00 */
[----:B0-----:R-:W-:Y:S02]  /*1290*/  HADD2.F32 R29, -RZ, R33.H1_H1 ;  /* 0x30000021ff1d7230 */ /* 0x001fe40000004100 */
[----:B------:R-:W-:Y:S01]  /*12a0*/  FADD.FTZ R33, R75, 1 ;  /* 0x3f8000004b217421 */ /* 0x000fe20000010000 */
[--C-:B------:R-:W-:Y:S02]  /*12b0*/  HADD2.F32 R28, -RZ, R34.reuse.H0_H0 ;  /* 0x20000022ff1c7230 */ /* 0x100fe40000004100 */
[----:B------:R-:W-:Y:S02]  /*12c0*/  HADD2.F32 R31, -RZ, R34.H1_H1 ;  /* 0x30000022ff1f7230 */ /* 0x000fe40000004100 */
[----:B------:R-:W-:Y:S01]  /*12d0*/  FADD.FTZ R34, R76, 1 ;  /* 0x3f8000004c227421 */ /* 0x000fe20000010000 */
[----:B------:R-:W-:Y:S02]  /*12e0*/  HADD2.F32 R30, -RZ, R35.H0_H0 ;  /* 0x20000023ff1e7230 */ /* 0x000fe40000004100 */
[----:B------:R-:W-:Y:S01]  /*12f0*/  FADD.FTZ R35, R78, 1 ;  /* 0x3f8000004e237421 */ /* 0x000fe20000010000 */
[----:B------:R-:W-:Y:S01]  /*1300*/  HADD2.F32 R75, -RZ, R40.H1_H1 ;  /* 0x30000028ff4b7230 */ /* 0x000fe20000004100 */
[----:B------:R0:W3:Y:S01]  /*1310*/  MUFU.RCP R108, R33 ;  /* 0x00000021006c7308 */ /* 0x0000e20000001000 */
[----:B------:R-:W-:-:S02]  /*1320*/  HADD2.F32 R76, -RZ, R41.H0_H0 ;  /* 0x20000029ff4c7230 */ /* 0x000fc40000004100 */
[C---:B-1----:R-:W-:Y:S01]  /*1330*/  FFMA.FTZ R49, R58.reuse, R47, 1 ;  /* 0x3f8000003a317423 */ /* 0x042fe2000001002f */
[----:B------:R-:W-:Y:S02]  /*1340*/  HADD2.F32 R78, -RZ, R42.H1_H1 ;  /* 0x3000002aff4e7230 */ /* 0x000fe40000004100 */
[----:B------:R-:W-:Y:S01]  /*1350*/  FMUL.FTZ R58, R58, R95 ;  /* 0x0000005f3a3a7220 */ /* 0x000fe20000410000 */
[----:B------:R-:W1:Y:S01]  /*1360*/  LDS.128 R40, [R24+0x10] ;  /* 0x0000100018287984 */ /* 0x000e620000000c00 */
[----:B------:R4:W3:Y:S01]  /*1370*/  MUFU.RCP R101, R34 ;  /* 0x0000002200657308 */ /* 0x0008e20000001000 */
[----:B0-----:R-:W-:-:S04]  /*1380*/  FADD.FTZ R33, -R69, 1 ;  /* 0x3f80000045217421 */ /* 0x001fc80000010100 */
[C---:B------:R-:W-:Y:S01]  /*1390*/  FFMA.FTZ R33, R64.reuse, R33, 1 ;  /* 0x3f80000040217423 */ /* 0x040fe20000010021 */
[----:B------:R-:W-:Y:S02]  /*13a0*/  FMUL.FTZ R64, R64, R69 ;  /* 0x0000004540407220 */ /* 0x000fe40000410000 */
[----:B------:R0:W3:Y:S01]  /*13b0*/  MUFU.RCP R105, R35 ;  /* 0x0000002300697308 */ /* 0x0000e20000001000 */
[--C-:B--2---:R-:W-:Y:S02]  /*13c0*/  HADD2.F32 R80, -RZ, R36.reuse.H0_H0 ;  /* 0x20000024ff507230 */ /* 0x104fe40000004100 */
[----:B------:R-:W-:Y:S02]  /*13d0*/  HADD2.F32 R86, -RZ, R36.H1_H1 ;  /* 0x30000024ff567230 */ /* 0x000fe40000004100 */
[----:B------:R-:W-:Y:S01]  /*13e0*/  FADD.FTZ R36, -R68, 1 ;  /* 0x3f80000044247421 */ /* 0x000fe20000010100 */
[--C-:B------:R-:W-:Y:S02]  /*13f0*/  HADD2.F32 R91, -RZ, R37.reuse.H1_H1 ;  /* 0x30000025ff5b7230 */ /* 0x100fe40000004100 */
[----:B----4-:R-:W-:Y:S01]  /*1400*/  FMUL.FTZ R34, R87, R80 ;  /* 0x0000005057227220 */ /* 0x010fe20000410000 */
[----:B------:R-:W-:-:S02]  /*1410*/  HADD2.F32 R88, -RZ, R37.H0_H0 ;  /* 0x20000025ff587230 */ /* 0x000fc40000004100 */
[----:B0-----:R-:W-:Y:S01]  /*1420*/  FMUL.FTZ R35, R89, R86 ;  /* 0x0000005659237220 */ /* 0x001fe20000410000 */
[--C-:B------:R-:W-:Y:S02]  /*1430*/  HADD2.F32 R90, -RZ, R38.reuse.H0_H0 ;  /* 0x20000026ff5a7230 */ /* 0x100fe40000004100 */
[----:B------:R-:W-:Y:S01]  /*1440*/  FFMA.FTZ R36, R63, R36, 1 ;  /* 0x3f8000003f247423 */ /* 0x000fe20000010024 */
[----:B------:R-:W-:Y:S02]  /*1450*/  HADD2.F32 R93, -RZ, R38.H1_H1 ;  /* 0x30000026ff5d7230 */ /* 0x000fe40000004100 */
[----:B------:R-:W-:Y:S01]  /*1460*/  FMUL.FTZ R34, R69, R34 ;  /* 0x0000002245227220 */ /* 0x000fe20000410000 */
[----:B------:R-:W-:Y:S01]  /*1470*/  FMUL.FTZ R35, R68, R35 ;  /* 0x0000002344237220 */ /* 0x000fe20000410000 */
[----:B------:R-:W-:Y:S01]  /*1480*/  FADD.FTZ R37, -R67, 1 ;  /* 0x3f80000043257421 */ /* 0x000fe20000010100 */
[----:B------:R-:W-:Y:S01]  /*1490*/  FMUL.FTZ R38, R82, R91 ;  /* 0x0000005b52267220 */ /* 0x000fe20000410000 */
[----:B------:R-:W-:-:S02]  /*14a0*/  HADD2.F32 R92, -RZ, R39.H0_H0 ;  /* 0x20000027ff5c7230 */ /* 0x000fc40000004100 */
[----:B------:R-:W-:Y:S01]  /*14b0*/  FMUL.FTZ R33, R34, R33 ;  /* 0x0000002122217220 */ /* 0x000fe20000410000 */
[----:B------:R-:W-:Y:S02]  /*14c0*/  HADD2.F32 R96, -RZ, R39.H1_H1 ;  /* 0x30000027ff607230 */ /* 0x000fe40000004100 */
        /* <DEDUP_REMOVED lines=12> */
[----:B-1----:R-:W-:-:S02]  /*1590*/  HADD2.F32 R97, -RZ, R40.H0_H0 ;  /* 0x20000028ff617230 */ /* 0x002fc40000004100 */
[----:B------:R-:W-:Y:S01]  /*15a0*/  FMUL.FTZ R34, R34, R35 ;  /* 0x0000002322227220 */ /* 0x000fe20000410000 */
[----:B------:R-:W-:Y:S01]  /*15b0*/  FFMA.FTZ R44, R53, R38, 1 ;  /* 0x3f800000352c7423 */ /* 0x000fe20000010026 */
[C---:B------:R-:W-:Y:S01]  /*15c0*/  FADD.FTZ R35, -R71.reuse, 1 ;  /* 0x3f80000047237421 */ /* 0x040fe20000010100 */
[----:B------:R-:W-:Y:S01]  /*15d0*/  FMUL.FTZ R38, R84, R93 ;  /* 0x0000005d54267220 */ /* 0x000fe20000410000 */
[----:B------:R-:W-:Y:S02]  /*15e0*/  HADD2.F32 R99, -RZ, R40.H1_H1 ;  /* 0x30000028ff637230 */ /* 0x000fe40000004100 */
[----:B------:R-:W-:Y:S01]  /*15f0*/  FADD.FTZ R40, -R98, 1 ;  /* 0x3f80000062287421 */ /* 0x000fe20000010100 */
[----:B------:R-:W-:Y:S01]  /*1600*/  FFMA.FTZ R35, R54, R35, 1 ;  /* 0x3f80000036237423 */ /* 0x000fe20000010023 */
[----:B------:R-:W-:Y:S01]  /*1610*/  FMUL.FTZ R38, R71, R38 ;  /* 0x0000002647267220 */ /* 0x000fe20000410000 */
[--C-:B------:R-:W-:Y:S02]  /*1620*/  HADD2.F32 R103, -RZ, R41.reuse.H0_H0 ;  /* 0x20000029ff677230 */ /* 0x100fe40000004100 */
[----:B------:R-:W-:Y:S01]  /*1630*/  FMUL.FTZ R45, R73, R92 ;  /* 0x0000005c492d7220 */ /* 0x000fe20000410000 */
[----:B------:R-:W-:-:S02]  /*1640*/  HADD2.F32 R107, -RZ, R41.H1_H1 ;  /* 0x30000029ff6b7230 */ /* 0x000fc40000004100 */
[----:B------:R-:W-:Y:S01]  /*1650*/  FMUL.FTZ R38, R38, R35 ;  /* 0x0000002326267220 */ /* 0x000fe20000410000 */
[--C-:B------:R-:W-:Y:S02]  /*1660*/  HADD2.F32 R109, -RZ, R42.reuse.H0_H0 ;  /* 0x2000002aff6d7230 */ /* 0x100fe40000004100 */
[----:B------:R-:W-:Y:S01]  /*1670*/  FMUL.FTZ R35, R74, R97 ;  /* 0x000000614a237220 */ /* 0x000fe20000410000 */
[----:B------:R-:W-:Y:S02]  /*1680*/  HADD2.F32 R111, -RZ, R42.H1_H1 ;  /* 0x3000002aff6f7230 */ /* 0x000fe40000004100 */
[----:B---3--:R-:W-:Y:S01]  /*1690*/  FADD.FTZ R42, -R108, 1 ;  /* 0x3f8000006c2a7421 */ /* 0x008fe20000010100 */
        /* <DEDUP_REMOVED lines=14> */
[----:B------:R-:W-:-:S02]  /*1780*/  HADD2.F32 R115, -RZ, R43.H0_H0 ;  /* 0x2000002bff737230 */ /* 0x000fc40000004100 */
[----:B------:R-:W-:Y:S01]  /*1790*/  FADD.FTZ R46, -R112, 1 ;  /* 0x3f800000702e7421 */ /* 0x000fe20000010100 */
[----:B------:R-:W-:Y:S02]  /*17a0*/  HADD2.F32 R120, -RZ, R43.H1_H1 ;  /* 0x3000002bff787230 */ /* 0x000fe40000004100 */
[----:B------:R-:W-:Y:S01]  /*17b0*/  FFMA.FTZ R41, R52, R41, 1 ;  /* 0x3f80000034297423 */ /* 0x000fe20000010029 */
[----:B------:R-:W-:Y:S01]  /*17c0*/  FMUL.FTZ R40, R101, R40 ;  /* 0x0000002865287220 */ /* 0x000fe20000410000 */
        /* <DEDUP_REMOVED lines=8> */
[----:B------:R-:W-:Y:S01]  /*1850*/  FADD.FTZ R41, -R113, 1 ;  /* 0x3f80000071297421 */ /* 0x000fe20000010100 */
[----:B------:R-:W-:Y:S01]  /*1860*/  FMUL.FTZ R50, R45, R46 ;  /* 0x0000002e2d327220 */ /* 0x000fe20000410000 */
[----:B------:R-:W-:Y:S01]  /*1870*/  FADD.FTZ R49, -R117, 1 ;  /* 0x3f80000075317421 */ /* 0x000fe20000010100 */
[----:B------:R-:W-:Y:S01]  /*1880*/  FMUL.FTZ R43, R44, R43 ;  /* 0x0000002b2c2b7220 */ /* 0x000fe20000410000 */
[----:B------:R-:W-:Y:S01]  /*1890*/  FFMA.FTZ R45, R56, R41, 1 ;  /* 0x3f800000382d7423 */ /* 0x000fe20000010029 */
        /* <DEDUP_REMOVED lines=16> */
[--C-:B------:R-:W-:Y:S01]  /*19a0*/  HADD2.F32 R34, -RZ, R13.reuse.H0_H0 ;  /* 0x2000000dff227230 */ /* 0x100fe20000004100 */
[----:B------:R-:W-:Y:S01]  /*19b0*/  F2FP.F16.F32.PACK_AB R46, R38, R39 ;  /* 0x00000027262e723e */ /* 0x000fe200000000ff */
[----:B------:R-:W-:Y:S01]  /*19c0*/  BAR.SYNC.DEFER_BLOCKING 0x0 ;  /* 0x0000000000007b1d */ /* 0x000fe20000010000 */
[----:B------:R-:W-:Y:S01]  /*19d0*/  F2FP.F16.F32.PACK_AB R48, R42, R35 ;  /* 0x000000232a30723e */ /* 0x000fe200000000ff */
[----:B------:R-:W-:Y:S01]  /*19e0*/  HADD2.F32 R35, -RZ, R12.H1_H1 ;  /* 0x3000000cff237230 */ /* 0x000fe20000004100 */
[----:B------:R-:W-:Y:S01]  /*19f0*/  F2FP.F16.F32.PACK_AB R49, R43, R40 ;  /* 0x000000282b31723e */ /* 0x000fe200000000ff */
[----:B------:R-:W-:Y:S01]  /*1a00*/  HADD2.F32 R37, -RZ, R13.H1_H1 ;  /* 0x3000000dff257230 */ /* 0x000fe20000004100 */
[----:B------:R-:W-:Y:S01]  /*1a10*/  F2FP.F16.F32.PACK_AB R50, R41, R50 ;  /* 0x000000322932723e */ /* 0x000fe200000000ff */
[--C-:B------:R-:W-:Y:S01]  /*1a20*/  HADD2.F32 R36, -RZ, R14.reuse.H0_H0 ;  /* 0x2000000eff247230 */ /* 0x100fe20000004100 */
[----:B------:R-:W-:Y:S01]  /*1a30*/  F2FP.F16.F32.PACK_AB R51, R100, R51 ;  /* 0x000000336433723e */ /* 0x000fe200000000ff */
[----:B------:R-:W-:-:S02]  /*1a40*/  HADD2.F32 R39, -RZ, R14.H1_H1 ;  /* 0x3000000eff277230 */ /* 0x000fc40000004100 */
[----:B------:R-:W-:Y:S01]  /*1a50*/  FMUL.FTZ R67, R2, R67 ;  /* 0x0000004302437220 */ /* 0x000fe20000410000 */
[--C-:B------:R-:W-:Y:S02]  /*1a60*/  HADD2.F32 R38, -RZ, R15.reuse.H0_H0 ;  /* 0x2000000fff267230 */ /* 0x100fe40000004100 */
[----:B------:R-:W-:Y:S01]  /*1a70*/  FMUL.FTZ R66, R3, R66 ;  /* 0x0000004203427220 */ /* 0x000fe20000410000 */
        /* <DEDUP_REMOVED lines=12> */
[----:B------:R-:W-:Y:S01]  /*1b40*/  STS.128 [R24], R44 ;  /* 0x0000002c18007388 */ /* 0x000fe20000000c00 */
[----:B------:R-:W-:Y:S01]  /*1b50*/  FMUL.FTZ R61, R61, R112 ;  /* 0x000000703d3d7220 */ /* 0x000fe20000410000 */
[----:B------:R-:W-:Y:S01]  /*1b60*/  FMUL.FTZ R59, R59, R114 ;  /* 0x000000723b3b7220 */ /* 0x000fe20000410000 */
[----:B------:R-:W-:Y:S01]  /*1b70*/  FMUL.FTZ R113, R56, R113 ;  /* 0x0000007138717220 */ /* 0x000fe20000410000 */
[----:B------:R-:W-:Y:S01]  /*1b80*/  STS.128 [R24+0x10], R48 ;  /* 0x0000103018007388 */ /* 0x000fe20000000c00 */
[----:B------:R-:W-:-:S03]  /*1b90*/  NOP ;  /* 0x0000000000007918 */ /* 0x000fc60000000000 */
[----:B------:R-:W0:Y:S01]  /*1ba0*/  LDS.128 R12, [R23] ;  /* 0x00000000170c7984 */ /* 0x000e220000000c00 */
[----:B------:R-:W-:Y:S01]  /*1bb0*/  FMUL.FTZ R62, R62, R117 ;  /* 0x000000753e3e7220 */ /* 0x000fe20000410000 */
[--C-:B------:R-:W-:Y:S02]  /*1bc0*/  HADD2.F32 R42, -RZ, R8.reuse.H0_H0 ;  /* 0x20000008ff2a7230 */ /* 0x100fe40000004100 */
[----:B------:R-:W-:Y:S01]  /*1bd0*/  FMUL.FTZ R87, R87, R64 ;  /* 0x0000004057577220 */ /* 0x000fe20000410000 */
[----:B------:R-:W1:Y:S01]  /*1be0*/  LDS.128 R4, [R23+0x200] ;  /* 0x0002000017047984 */ /* 0x000e620000000c00 */
        /* <DEDUP_REMOVED lines=16> */
[----:B0-----:R0:W-:Y:S04]  /*1cf0*/  STG.E.128 desc[UR30][R2.64], R12 ;  /* 0x0000000c02007986 */ /* 0x0011e8000c101d1e */
[----:B-1----:R0:W-:Y:S01]  /*1d00*/  STG.E.128 desc[UR30][R2.64+0x200], R4 ;  /* 0x0002000402007986 */ /* 0x0021e2000c101d1e */
        /* <DEDUP_REMOVED lines=44> */
.L_x_13912:
[----:B------:R-:W-:Y:S01]  /*1fd0*/  FFMA.FTZ R18, R87, R25, R18 ;  /* 0x0000001957127223 */ /* 0x000fe20000010012 */
[----:B------:R-:W1:Y:S01]  /*1fe0*/  LDCU UR8, c[0x0][0x38c] ;  /* 0x00007180ff0877ac */ /* 0x000e620008000800 */
[----:B------:R-:W-:Y:S02]  /*1ff0*/  HFMA2 R46, -RZ, RZ, 0, 0 ;  /* 0x00000000ff2e7431 */ /* 0x000fe400000001ff */
[--C-:B-----5:R-:W-:Y:S01]  /*2000*/  FADD.FTZ R52, R42, R17.reuse ;  /* 0x000000112a347221 */ /* 0x120fe20000010000 */
[----:B------:R-:W-:Y:S01]  /*2010*/  FFMA.FTZ R18, R89, R27, R18 ;  /* 0x0000001b59127223 */ /* 0x000fe20000010012 */
[----:B------:R-:W-:Y:S02]  /*2020*/  HFMA2 R43, -RZ, RZ, 0, 0 ;  /* 0x00000000ff2b7431 */ /* 0x000fe400000001ff */
[--C-:B------:R-:W-:Y:S01]  /*2030*/  FADD.FTZ R55, R106, R17.reuse ;  /* 0x000000116a377221 */ /* 0x100fe20000010000 */
[----:B------:R-:W-:Y:S02]  /*2040*/  HFMA2 R120, -RZ, RZ, 0, 0 ;  /* 0x00000000ff787431 */ /* 0x000fe400000001ff */
[----:B0-2---:R-:W-:Y:S01]  /*2050*/  FFMA.FTZ R3, R81, R26, R18 ;  /* 0x0000001a51037223 */ /* 0x005fe20000010012 */
[--C-:B------:R-:W-:Y:S01]  /*2060*/  FADD.FTZ R58, R110, R17.reuse ;  /* 0x000000116e3a7221 */ /* 0x100fe20000010000 */
[--C-:B------:R-:W-:Y:S01]  /*2070*/  FADD.FTZ R57, R116, R17.reuse ;  /* 0x0000001174397221 */ /* 0x100fe20000010000 */
[----:B------:R-:W-:Y:S01]  /*2080*/  FADD.FTZ R59, R118, R17 ;  /* 0x00000011763b7221 */ /* 0x000fe20000010000 */
[----:B------:R-:W-:Y:S01]  /*2090*/  FFMA.FTZ R0, R82, R29, R3 ;  /* 0x0000001d52007223 */ /* 0x000fe20000010003 */
[----:B------:R-:W-:-:S02]  /*20a0*/  MOV R45, RZ ;  /* 0x000000ff002d7202 */ /* 0x000fc40000000f00 */
[----:B------:R-:W-:Y:S02]  /*20b0*/  CS2R R108, SRZ ;  /* 0x00000000006c7805 */ /* 0x000fe4000001ff00 */
[----:B------:R-:W-:Y:S01]  /*20c0*/  CS2R R72, SRZ ;  /* 0x0000000000487805 */ /* 0x000fe2000001ff00 */
[----:B------:R-:W-:Y:S01]  /*20d0*/  FFMA.FTZ R3, R83, R28, R0 ;  /* 0x0000001c53037223 */ /* 0x000fe20000010000 */
[----:B------:R-:W-:Y:S02]  /*20e0*/  MOV R112, RZ ;  /* 0x000000ff00707202 */ /* 0x000fe40000000f00 */
[----:B------:R-:W-:Y:S01]  /*20f0*/  CS2R R114, SRZ ;  /* 0x0000000000727805 */ /* 0x000fe2000001ff00 */
[----:B-1----:R-:W-:Y:S01]  /*2100*/  UISETP.GE.AND UP0, UPT, UR8, 0x1, UPT ;  /* 0x000000010800788c */ /* 0x002fe2000bf06270 */
[----:B------:R-:W-:Y:S01]  /*2110*/  FFMA.FTZ R0, R84, R31, R3 ;  /* 0x0000001f54007223 */ /* 0x000fe20000010003 */
[----:B------:R-:W-:Y:S02]  /*2120*/  MOV R71, RZ ;  /* 0x000000ff00477202 */ /* 0x000fe40000000f00 */
[----:B------:R-:W-:-:S02]  /*2130*/  CS2R R48, SRZ ;  /* 0x0000000000307805 */ /* 0x000fc4000001ff00 */
[----:B------:R-:W-:Y:S01]  /*2140*/  CS2R R50, SRZ ;  /* 0x0000000000327805 */ /* 0x000fe2000001ff00 */
        /* <DEDUP_REMOVED lines=14> */
[----:B------:R-:W-:Y:S01]  /*2230*/  FADD.FTZ R67, R136, R17 ;  /* 0x0000001188437221 */ /* 0x000fe20000010000 */
        /* <DEDUP_REMOVED lines=69> */
.L_x_13931:
[----:B0-2---:R-:W-:Y:S02]  /*2690*/  MOV R4, UR14 ;  /* 0x0000000e00047c02 */ /* 0x005fe40008000f00 */
        /* <DEDUP_REMOVED lines=8> */
[----:B0-----:R-:W-:-:S04]  /*2720*/  IMAD.WIDE.U32 R2, R124, UR8, RZ ;  /* 0x000000087c027c25 */ /* 0x001fc8000f8e00ff */
[----:B-1----:R-:W-:Y:S01]  /*2730*/  IMAD.WIDE.U32 R4, R126, UR8, RZ ;  /* 0x000000087e047c25 */ /* 0x002fe2000f8e00ff */
        /* <DEDUP_REMOVED lines=17> */
[----:B------:R-:W-:Y:S01]  /*2850*/  FMUL.FTZ R130, R56, R9 ;  /* 0x0000000938827220 */ /* 0x000fe20000410000 */
[----:B------:R-:W-:Y:S01]  /*2860*/  FMUL.RZ R128, R119, 0.15915493667125701904 ;  /* 0x3e22f98377807820 */ /* 0x000fe2000040c000 */
[----:B------:R-:W-:Y:S01]  /*2870*/  FMUL.FTZ R119, R8, 1.4426950216293334961 ;  /* 0x3fb8aa3b08777820 */ /* 0x000fe20000410000 */
[----:B------:R-:W-:Y:S01]  /*2880*/  FMUL.RZ R132, R7, 0.15915493667125701904 ;  /* 0x3e22f98307847820 */ /* 0x000fe2000040c000 */
[----:B------:R-:W-:Y:S01]  /*2890*/  FMUL.RZ R131, R123, 0.15915493667125701904 ;  /* 0x3e22f9837b837820 */ /* 0x000fe2000040c000 */
[----:B------:R-:W-:Y:S01]  /*28a0*/  FMUL.RZ R133, R130, 0.15915493667125701904 ;  /* 0x3e22f98382857820 */ /* 0x000fe2000040c000 */
[-C--:B------:R-:W-:Y:S01]  /*28b0*/  FMUL.FTZ R6, R54, R119.reuse ;  /* 0x0000007736067220 */ /* 0x080fe20000410000 */
[-C--:B------:R-:W-:Y:S01]  /*28c0*/  FMUL.FTZ R121, R52, R119.reuse ;  /* 0x0000007734797220 */ /* 0x080fe20000410000 */
[----:B------:R-:W-:Y:S01]  /*28d0*/  FMUL.FTZ R7, R53, R119 ;  /* 0x0000007735077220 */ /* 0x000fe20000410000 */
[----:B------:R-:W-:Y:S01]  /*28e0*/  MUFU.SIN R123, R131 ;  /* 0x00000083007b7308 */ /* 0x000fe20000000400 */
[----:B------:R-:W-:Y:S01]  /*28f0*/  FMUL.FTZ R137, R57, R9 ;  /* 0x0000000939897220 */ /* 0x000fe20000410000 */
[-C--:B------:R-:W-:Y:S01]  /*2900*/  FMUL.FTZ R130, R56, R119.reuse ;  /* 0x0000007738827220 */ /* 0x080fe20000410000 */
[-C--:B------:R-:W-:Y:S01]  /*2910*/  FMUL.FTZ R161, R65, R119.reuse ;  /* 0x0000007741a17220 */ /* 0x080fe20000410000 */
[-C--:B------:R-:W-:Y:S01]  /*2920*/  FMUL.FTZ R162, R67, R119.reuse ;  /* 0x0000007743a27220 */ /* 0x080fe20000410000 */
[----:B------:R-:W-:Y:S01]  /*2930*/  FMUL.RZ R144, R137, 0.15915493667125701904 ;  /* 0x3e22f98389907820 */ /* 0x000fe2000040c000 */
[----:B------:R-:W-:-:S02]  /*2940*/  FMUL.FTZ R137, R57, R119 ;  /* 0x0000007739897220 */ /* 0x000fc40000410000 */
[----:B------:R0:W-:Y:S08]  /*2950*/  MUFU.EX2 R134, R6 ;  /* 0x0000000600867308 */ /* 0x0001f00000000800 */
[----:B------:R-:W-:Y:S01]  /*2960*/  MUFU.EX2 R122, R121 ;  /* 0x00000079007a7308 */ /* 0x000fe20000000800 */
        /* <DEDUP_REMOVED lines=8> */
[----:B-1----:R-:W-:Y:S01]  /*29f0*/  MUFU.COS R15, R131 ;  /* 0x00000083000f7308 */ /* 0x002fe20000000000 */
[----:B--2---:R-:W-:-:S04]  /*2a00*/  FMUL.FTZ R6, R59, R9 ;  /* 0x000000093b067220 */ /* 0x004fc80000410000 */
[----:B------:R-:W-:Y:S01]  /*2a10*/  FMUL.RZ R150, R6, 0.15915493667125701904 ;  /* 0x3e22f98306967820 */ /* 0x000fe2000040c000 */
[----:B------:R-:W-:Y:S02]  /*2a20*/  FMUL.FTZ R6, R59, R119 ;  /* 0x000000773b067220 */ /* 0x000fe40000410000 */
[----:B------:R-:W-:Y:S08]  /*2a30*/  MUFU.SIN R131, R133 ;  /* 0x0000008500837308 */ /* 0x000ff00000000400 */
[----:B------:R-:W-:Y:S08]  /*2a40*/  MUFU.COS R145, R133 ;  /* 0x0000008500917308 */ /* 0x000ff00000000000 */
[----:B------:R0:W-:Y:S08]  /*2a50*/  MUFU.EX2 R133, R7 ;  /* 0x0000000700857308 */ /* 0x0001f00000000800 */
[----:B------:R-:W-:Y:S01]  /*2a60*/  MUFU.SIN R138, R143 ;  /* 0x0000008f008a7308 */ /* 0x000fe20000000400 */
[----:B0-----:R-:W-:-:S07]  /*2a70*/  FMUL.FTZ R7, R60, R9 ;  /* 0x000000093c077220 */ /* 0x001fce0000410000 */
[----:B------:R0:W-:Y:S08]  /*2a80*/  MUFU.COS R140, R143 ;  /* 0x0000008f008c7308 */ /* 0x0001f00000000000 */
[----:B------:R1:W-:Y:S01]  /*2a90*/  MUFU.EX2 R147, R6 ;  /* 0x0000000600937308 */ /* 0x0003e20000000800 */
[----:B0-----:R-:W-:Y:S01]  /*2aa0*/  FMUL.RZ R143, R7, 0.15915493667125701904 ;  /* 0x3e22f983078f7820 */ /* 0x001fe2000040c000 */
[----:B------:R-:W-:-:S06]  /*2ab0*/  FMUL.FTZ R7, R60, R119 ;  /* 0x000000773c077220 */ /* 0x000fcc0000410000 */
[----:B------:R-:W-:Y:S01]  /*2ac0*/  MUFU.SIN R129, R128 ;  /* 0x0000008000817308 */ /* 0x000fe20000000400 */
[----:B-1----:R-:W-:-:S04]  /*2ad0*/  FMUL.FTZ R6, R61, R9 ;  /* 0x000000093d067220 */ /* 0x002fc80000410000 */
[----:B------:R-:W-:Y:S01]  /*2ae0*/  FMUL.RZ R157, R6, 0.15915493667125701904 ;  /* 0x3e22f983069d7820 */ /* 0x000fe2000040c000 */
[----:B------:R-:W-:Y:S02]  /*2af0*/  FMUL.FTZ R6, R61, R119 ;  /* 0x000000773d067220 */ /* 0x000fe40000410000 */
[----:B------:R-:W-:Y:S08]  /*2b00*/  MUFU.COS R141, R128 ;  /* 0x00000080008d7308 */ /* 0x000ff00000000000 */
[----:B------:R-:W-:Y:S08]  /*2b10*/  MUFU.SIN R14, R132 ;  /* 0x00000084000e7308 */ /* 0x000ff00000000400 */
[----:B------:R-:W-:Y:S08]  /*2b20*/  MUFU.COS R128, R132 ;  /* 0x0000008400807308 */ /* 0x000ff00000000000 */
[----:B------:R-:W-:Y:S08]  /*2b30*/  MUFU.SIN R132, R139 ;  /* 0x0000008b00847308 */ /* 0x000ff00000000400 */
[----:B------:R-:W0:Y:S08]  /*2b40*/  MUFU.COS R136, R139 ;  /* 0x0000008b00887308 */ /* 0x000e300000000000 */
[----:B------:R1:W-:Y:S08]  /*2b50*/  MUFU.EX2 R139, R137 ;  /* 0x00000089008b7308 */ /* 0x0003f00000000800 */
[----:B------:R2:W-:Y:S01]  /*2b60*/  MUFU.EX2 R188, R7 ;  /* 0x0000000700bc7308 */ /* 0x0005e20000000800 */
[----:B-1----:R-:W-:Y:S01]  /*2b70*/  FMUL.FTZ R137, R62, R9 ;  /* 0x000000093e897220 */ /* 0x002fe20000410000 */
[C---:B0-----:R-:W-:Y:S01]  /*2b80*/  FMUL.FTZ R136, R135.reuse, R136 ;  /* 0x0000008887887220 */ /* 0x041fe20000410000 */
[----:B------:R-:W-:-:S05]  /*2b90*/  FMUL.FTZ R135, R135, R132 ;  /* 0x0000008487877220 */ /* 0x000fca0000410000 */
[----:B------:R-:W-:Y:S01]  /*2ba0*/  MUFU.SIN R142, R144 ;  /* 0x00000090008e7308 */ /* 0x000fe20000000400 */
[----:B--2---:R-:W-:-:S07]  /*2bb0*/  FMUL.FTZ R7, R64, R9 ;  /* 0x0000000940077220 */ /* 0x004fce0000410000 */
[----:B------:R0:W-:Y:S08]  /*2bc0*/  MUFU.COS R146, R144 ;  /* 0x0000009000927308 */ /* 0x0001f00000000000 */
[----:B------:R-:W-:Y:S01]  /*2bd0*/  MUFU.SIN R149, R143 ;  /* 0x0000008f00957308 */ /* 0x000fe20000000400 */
[----:B0-----:R-:W-:Y:S01]  /*2be0*/  FMUL.RZ R144, R137, 0.15915493667125701904 ;  /* 0x3e22f98389907820 */ /* 0x001fe2000040c000 */
[----:B------:R-:W-:-:S06]  /*2bf0*/  FMUL.FTZ R137, R62, R119 ;  /* 0x000000773e897220 */ /* 0x000fcc0000410000 */
[----:B------:R0:W1:Y:S08]  /*2c00*/  MUFU.COS R151, R143 ;  /* 0x0000008f00977308 */ /* 0x0000700000000000 */
[----:B------:R-:W-:Y:S01]  /*2c10*/  MUFU.COS R155, R157 ;  /* 0x0000009d009b7308 */ /* 0x000fe20000000000 */
[----:B0-----:R-:W-:Y:S01]  /*2c20*/  FMUL.RZ R143, R7, 0.15915493667125701904 ;  /* 0x3e22f983078f7820 */ /* 0x001fe2000040c000 */
[----:B------:R-:W-:-:S06]  /*2c30*/  FMUL.FTZ R7, R64, R119 ;  /* 0x0000007740077220 */ /* 0x000fcc0000410000 */
[----:B------:R0:W2:Y:S01]  /*2c40*/  MUFU.EX2 R180, R6 ;  /* 0x0000000600b47308 */ /* 0x0000a20000000800 */
[C---:B-1----:R-:W-:Y:S01]  /*2c50*/  FMUL.FTZ R186, R188.reuse, R151 ;  /* 0x00000097bcba7220 */ /* 0x042fe20000410000 */
[----:B------:R-:W-:-:S06]  /*2c60*/  FMUL.FTZ R188, R188, R149 ;  /* 0x00000095bcbc7220 */ /* 0x000fcc0000410000 */
[----:B------:R-:W1:Y:S01]  /*2c70*/  MUFU.SIN R153, R157 ;  /* 0x0000009d00997308 */ /* 0x000e620000000400 */
[----:B0-----:R-:W-:-:S04]  /*2c80*/  FMUL.FTZ R6, R66, R9 ;  /* 0x0000000942067220 */ /* 0x001fc80000410000 */
[----:B------:R-:W-:Y:S01]  /*2c90*/  FMUL.RZ R163, R6, 0.15915493667125701904 ;  /* 0x3e22f98306a37820 */ /* 0x000fe2000040c000 */
[----:B---3--:R-:W-:Y:S02]  /*2ca0*/  FMUL.FTZ R6, R2, R5 ;  /* 0x0000000502067220 */ /* 0x008fe40000410000 */
[----:B------:R0:W-:Y:S01]  /*2cb0*/  MUFU.EX2 R187, R137 ;  /* 0x0000008900bb7308 */ /* 0x0001e20000000800 */
[----:B--2---:R-:W-:-:S07]  /*2cc0*/  FMUL.FTZ R178, R180, R155 ;  /* 0x0000009bb4b27220 */ /* 0x004fce0000410000 */
[----:B------:R2:W-:Y:S01]  /*2cd0*/  MUFU.EX2 R179, R7 ;  /* 0x0000000700b37308 */ /* 0x0005e20000000800 */
[----:B0-----:R-:W-:Y:S01]  /*2ce0*/  FMUL.FTZ R137, R63, R9 ;  /* 0x000000093f897220 */ /* 0x001fe20000410000 */
[----:B-1----:R-:W-:-:S06]  /*2cf0*/  FMUL.FTZ R180, R180, R153 ;  /* 0x00000099b4b47220 */ /* 0x002fcc0000410000 */
[----:B------:R-:W-:Y:S01]  /*2d00*/  MUFU.SIN R148, R150 ;  /* 0x0000009600947308 */ /* 0x000fe20000000400 */
[C---:B--2---:R-:W-:Y:S01]  /*2d10*/  FMUL.FTZ R7, R3.reuse, R5 ;  /* 0x0000000503077220 */ /* 0x044fe20000410000 */
[-C--:B------:R-:W-:Y:S01]  /*2d20*/  FFMA.FTZ R3, R3, R4.reuse, R6 ;  /* 0x0000000403037223 */ /* 0x080fe20000010006 */
[----:B------:R-:W-:Y:S02]  /*2d30*/  FMUL.FTZ R5, R122, R129 ;  /* 0x000000817a057220 */ /* 0x000fe40000410000 */
[----:B------:R-:W-:Y:S01]  /*2d40*/  FFMA.FTZ R7, R2, R4, -R7 ;  /* 0x0000000402077223 */ /* 0x000fe20000010807 */
[----:B------:R-:W-:Y:S01]  /*2d50*/  FMUL.FTZ R2, R67, R9 ;  /* 0x0000000943027220 */ /* 0x000fe20000410000 */
[----:B------:R-:W-:Y:S01]  /*2d60*/  FMUL.FTZ R149, R77, -R3 ;  /* 0x800000034d957220 */ /* 0x000fe20000410000 */
        /* <DEDUP_REMOVED lines=15> */
[-C--:B------:R-:W-:Y:S01]  /*2e60*/  FMUL.FTZ R166, R87, R7.reuse ;  /* 0x0000000757a67220 */ /* 0x080fe20000410000 */
[----:B------:R1:W2:Y:S01]  /*2e70*/  MUFU.COS R154, R144 ;  /* 0x00000090009a7308 */ /* 0x0002a20000000000 */
[----:B0-----:R-:W-:Y:S01]  /*2e80*/  FMUL.FTZ R152, R147, R152 ;  /* 0x0000009893987220 */ /* 0x001fe20000410000 */
[----:B------:R-:W-:Y:S01]  /*2e90*/  FMUL.FTZ R167, R88, R7 ;  /* 0x0000000758a77220 */ /* 0x000fe20000410000 */
[-C--:B------:R-:W-:Y:S01]  /*2ea0*/  FMUL.FTZ R151, R79, -R3.reuse ;  /* 0x800000034f977220 */ /* 0x080fe20000410000 */
[-C--:B------:R-:W-:Y:S01]  /*2eb0*/  FMUL.FTZ R191, R80, -R3.reuse ;  /* 0x8000000350bf7220 */ /* 0x080fe20000410000 */
[-C--:B------:R-:W-:Y:S01]  /*2ec0*/  FMUL.FTZ R196, R81, -R3.reuse ;  /* 0x8000000351c47220 */ /* 0x080fe20000410000 */
[-C--:B------:R-:W-:Y:S01]  /*2ed0*/  FMUL.FTZ R198, R82, -R3.reuse ;  /* 0x8000000352c67220 */ /* 0x080fe20000410000 */
[----:B------:R-:W-:Y:S01]  /*2ee0*/  FMUL.FTZ R200, R83, -R3 ;  /* 0x8000000353c87220 */ /* 0x000fe20000410000 */
[----:B------:R-:W-:Y:S01]  /*2ef0*/  MUFU.SIN R156, R143 ;  /* 0x0000008f009c7308 */ /* 0x000fe20000000400 */
[----:B-1----:R-:W-:Y:S01]  /*2f00*/  FMUL.RZ R144, R137, 0.15915493667125701904 ;  /* 0x3e22f98389907820 */ /* 0x002fe2000040c000 */
[----:B------:R-:W-:Y:S01]  /*2f10*/  FMUL.FTZ R137, R63, R119 ;  /* 0x000000773f897220 */ /* 0x000fe20000410000 */
[-C--:B------:R-:W-:Y:S01]  /*2f20*/  FMUL.FTZ R202, R84, -R3.reuse ;  /* 0x8000000354ca7220 */ /* 0x080fe20000410000 */
[-C--:B------:R-:W-:Y:S01]  /*2f30*/  FMUL.FTZ R203, R85, -R3.reuse ;  /* 0x8000000355cb7220 */ /* 0x080fe20000410000 */
[-C--:B------:R-:W-:Y:S01]  /*2f40*/  FMUL.FTZ R171, R86, -R3.reuse ;  /* 0x8000000356ab7220 */ /* 0x080fe20000410000 */
[-C--:B------:R-:W-:Y:S01]  /*2f50*/  FMUL.FTZ R170, R87, -R3.reuse ;  /* 0x8000000357aa7220 */ /* 0x080fe20000410000 */
[-C--:B------:R-:W-:Y:S01]  /*2f60*/  FMUL.FTZ R168, R88, -R3.reuse ;  /* 0x8000000358a87220 */ /* 0x080fe20000410000 */
[----:B------:R0:W1:Y:S01]  /*2f70*/  MUFU.COS R176, R143 ;  /* 0x0000008f00b07308 */ /* 0x0000620000000000 */
[C---:B--2---:R-:W-:Y:S01]  /*2f80*/  FMUL.FTZ R185, R187.reuse, R154 ;  /* 0x0000009abbb97220 */ /* 0x044fe20000410000 */
[----:B------:R-:W-:Y:S01]  /*2f90*/  FMUL.FTZ R187, R187, R150 ;  /* 0x00000096bbbb7220 */ /* 0x000fe20000410000 */
[----:B------:R-:W-:-:S05]  /*2fa0*/  FMUL.FTZ R150, R78, -R3 ;  /* 0x800000034e967220 */ /* 0x000fca0000410000 */
[----:B------:R-:W-:Y:S01]  /*2fb0*/  MUFU.SIN R158, R144 ;  /* 0x00000090009e7308 */ /* 0x000fe20000000400 */
[----:B0-----:R-:W-:Y:S01]  /*2fc0*/  FMUL.FTZ R143, R66, R119 ;  /* 0x00000077428f7220 */ /* 0x001fe20000410000 */
[----:B------:R-:W-:-:S04]  /*2fd0*/  FMUL.FTZ R119, R65, R9 ;  /* 0x0000000941777220 */ /* 0x000fc80000410000 */
[----:B------:R-:W-:Y:S02]  /*2fe0*/  FMUL.RZ R119, R119, 0.15915493667125701904 ;  /* 0x3e22f98377777820 */ /* 0x000fe4000040c000 */
[----:B------:R0:W-:Y:S01]  /*2ff0*/  MUFU.EX2 R192, R143 ;  /* 0x0000008f00c07308 */ /* 0x0001e20000000800 */
[C---:B-1----:R-:W-:Y:S01]  /*3000*/  FMUL.FTZ R176, R179.reuse, R176 ;  /* 0x000000b0b3b07220 */ /* 0x042fe20000410000 */
[----:B------:R-:W-:-:S06]  /*3010*/  FMUL.FTZ R179, R179, R156 ;  /* 0x0000009cb3b37220 */ /* 0x000fcc0000410000 */
[----:B------:R1:W-:Y:S01]  /*3020*/  MUFU.COS R160, R144 ;  /* 0x0000009000a07308 */ /* 0x0003e20000000000 */
[C---:B0-----:R-:W-:Y:S01]  /*3030*/  FMUL.FTZ R143, R121.reuse, R128 ;  /* 0x00000080798f7220 */ /* 0x041fe20000410000 */
[----:B------:R-:W-:Y:S01]  /*3040*/  FMUL.FTZ R121, R121, R14 ;  /* 0x0000000e79797220 */ /* 0x000fe20000410000 */
[----:B------:R-:W-:-:S05]  /*3050*/  FMUL.FTZ R128, R75, -R3 ;  /* 0x800000034b807220 */ /* 0x000fca0000410000 */
[----:B------:R-:W0:Y:S01]  /*3060*/  MUFU.EX2 R130, R130 ;  /* 0x0000008200827308 */ /* 0x000e220000000800 */
[C---:B-1----:R-:W-:Y:S01]  /*3070*/  FMUL.FTZ R144, R134.reuse, R15 ;  /* 0x0000000f86907220 */ /* 0x042fe20000410000 */
[----:B------:R-:W-:Y:S01]  /*3080*/  FMUL.FTZ R134, R134, R123 ;  /* 0x0000007b86867220 */ /* 0x000fe20000410000 */
[----:B------:R-:W-:Y:S01]  /*3090*/  FMUL.FTZ R123, R133, R138 ;  /* 0x0000008a857b7220 */ /* 0x000fe20000410000 */
[----:B------:R-:W-:Y:S01]  /*30a0*/  FMUL.FTZ R138, R139, R146 ;  /* 0x000000928b8a7220 */ /* 0x000fe20000410000 */
[----:B------:R-:W-:-:S03]  /*30b0*/  FMUL.FTZ R146, R76, -R3 ;  /* 0x800000034c927220 */ /* 0x000fc60000410000 */
[----:B------:R1:W2:Y:S08]  /*30c0*/  MUFU.EX2 R183, R137 ;  /* 0x0000008900b77308 */ /* 0x0002b00000000800 */
[----:B------:R-:W3:Y:S01]  /*30d0*/  MUFU.COS R159, R163 ;  /* 0x000000a3009f7308 */ /* 0x000ee20000000000 */
[----:B-1----:R-:W-:Y:S01]  /*30e0*/  FMUL.FTZ R137, R133, R140 ;  /* 0x0000008c85897220 */ /* 0x002fe20000410000 */
[----:B------:R-:W-:Y:S01]  /*30f0*/  FMUL.FTZ R133, R139, R142 ;  /* 0x0000008e8b857220 */ /* 0x000fe20000410000 */
[C---:B0-----:R-:W-:Y:S01]  /*3100*/  FMUL.FTZ R145, R130.reuse, R145 ;  /* 0x0000009182917220 */ /* 0x041fe20000410000 */
[----:B------:R-:W-:Y:S01]  /*3110*/  FMUL.FTZ R131, R130, R131 ;  /* 0x0000008382837220 */ /* 0x000fe20000410000 */
[----:B------:R-:W-:Y:S01]  /*3120*/  FMUL.FTZ R139, R147, R148 ;  /* 0x00000094938b7220 */ /* 0x000fe20000410000 */
[-C--:B------:R-:W-:Y:S01]  /*3130*/  FMUL.FTZ R142, R0, R7.reuse ;  /* 0x00000007008e7220 */ /* 0x080fe20000410000 */
[-C--:B------:R-:W-:Y:S01]  /*3140*/  FMUL.FTZ R130, R74, R7.reuse ;  /* 0x000000074a827220 */ /* 0x080fe20000410000 */
[----:B------:R-:W0:Y:S01]  /*3150*/  MUFU.SIN R157, R163 ;  /* 0x000000a3009d7308 */ /* 0x000e220000000400 */
[C---:B--2---:R-:W-:Y:S01]  /*3160*/  FMUL.FTZ R181, R183.reuse, R160 ;  /* 0x000000a0b7b57220 */ /* 0x044fe20000410000 */
[----:B------:R-:W-:Y:S01]  /*3170*/  FMUL.FTZ R183, R183, R158 ;  /* 0x0000009eb7b77220 */ /* 0x000fe20000410000 */
[-C--:B------:R-:W-:Y:S01]  /*3180*/  FMUL.FTZ R147, R76, R7.reuse ;  /* 0x000000074c937220 */ /* 0x080fe20000410000 */
[----:B------:R-:W-:Y:S01]  /*3190*/  FMUL.FTZ R148, R77, R7 ;  /* 0x000000074d947220 */ /* 0x000fe20000410000 */
[----:B------:R-:W-:-:S03]  /*31a0*/  FMUL.FTZ R140, R74, -R3 ;  /* 0x800000034a8c7220 */ /* 0x000fc60000410000 */
[----:B------:R-:W-:Y:S01]  /*31b0*/  MUFU.EX2 R161, R161 ;  /* 0x000000a100a17308 */ /* 0x000fe20000000800 */
[----:B---3--:R-:W-:-:S07]  /*31c0*/  FMUL.FTZ R190, R192, R159 ;  /* 0x0000009fc0be7220 */ /* 0x008fce0000410000 */
[----:B------:R-:W-:Y:S01]  /*31d0*/  MUFU.EX2 R162, R162 ;  /* 0x000000a200a27308 */ /* 0x000fe20000000800 */
[----:B0-----:R-:W-:-:S07]  /*31e0*/  FMUL.FTZ R192, R192, R157 ;  /* 0x0000009dc0c07220 */ /* 0x001fce0000410000 */
[----:B------:R-:W0:Y:S08]  /*31f0*/  MUFU.SIN R6, R119 ;  /* 0x0000007700067308 */ /* 0x000e300000000400 */
[----:B------:R1:W2:Y:S08]  /*3200*/  MUFU.COS R14, R119 ;  /* 0x00000077000e7308 */ /* 0x0002b00000000000 */
[----:B------:R-:W3:Y:S01]  /*3210*/  MUFU.COS R15, R4 ;  /* 0x00000004000f7308 */ /* 0x000ee20000000000 */
[----:B0-----:R-:W-:Y:S01]  /*3220*/  FMUL.FTZ R193, R161, R6 ;  /* 0x00000006a1c17220 */ /* 0x001fe20000410000 */
[----:B-1----:R-:W-:-:S06]  /*3230*/  FMUL.FTZ R119, R75, R7 ;  /* 0x000000074b777220 */ /* 0x002fcc0000410000 */
[----:B------:R0:W1:Y:S01]  /*3240*/  MUFU.SIN R153, R4 ;  /* 0x0000000400997308 */ /* 0x0000620000000400 */
[----:B--2---:R-:W-:Y:S01]  /*3250*/  FMUL.FTZ R189, R161, R14 ;  /* 0x0000000ea1bd7220 */ /* 0x004fe20000410000 */
[----:B0-----:R-:W-:Y:S01]  /*3260*/  FMUL.FTZ R4, R122, R141 ;  /* 0x0000008d7a047220 */ /* 0x001fe20000410000 */
[----:B---3--:R-:W-:Y:S01]  /*3270*/  FMUL.FTZ R132, R162, R15 ;  /* 0x0000000fa2847220 */ /* 0x008fe20000410000 */
[----:B------:R-:W-:Y:S01]  /*3280*/  FMUL.FTZ R122, R78, R7 ;  /* 0x000000074e7a7220 */ /* 0x000fe20000410000 */
[----:B------:R-:W-:Y:S02]  /*3290*/  FMUL.FTZ R141, R0, -R3 ;  /* 0x80000003008d7220 */ /* 0x000fe40000410000 */
[----:B------:R0:W-:Y:S01]  /*32a0*/  STS.64 [R2+0x880], R4 ;  /* 0x0008800402007388 */ /* 0x0001e20000000a00 */
[----:B-1----:R-:W-:Y:S01]  /*32b0*/  FMUL.FTZ R153, R162, R153 ;  /* 0x00000099a2997220 */ /* 0x002fe20000410000 */
        /* <DEDUP_REMOVED lines=12> */
.L_x_13915:
[----:B------:R1:W2:Y:S02]  /*3380*/  LDS.64 R14, [R184+0x1888] ;  /* 0x00188800b80e7984 */ /* 0x0002a40000000a00 */
.L_x_13916:
[----:B----4-:R-:W-:Y:S05]  /*3390*/  BSYNC.RECONVERGENT B0 ;  /* 0x0000000000007941 */ /* 0x010fea0003800200 */
.L_x_13914:
[CC--:B0-----:R-:W-:Y:S01]  /*33a0*/  FMUL.FTZ R2, R89.reuse, R134.reuse ;  /* 0x0000008659027220 */ /* 0x0c1fe20000410000 */
[----:B------:R-:W-:Y:S01]  /*33b0*/  FMUL.FTZ R6, RZ, R134 ;  /* 0x00000086ff067220 */ /* 0x000fe20000410000 */
[----:B------:R-:W0:Y:S01]  /*33c0*/  @P0 LDC R159, c[0x0][0x38c] ;  /* 0x0000e300ff9f0b82 */ /* 0x000e220000000800 */
[----:B------:R-:W-:Y:S02]  /*33d0*/  HFMA2 R161, -RZ, RZ, 0, 9.5367431640625e-07 ;  /* 0x00000010ffa17431 */ /* 0x000fe400000001ff */
[-C--:B------:R-:W-:Y:S01]  /*33e0*/  FFMA.FTZ R2, RZ, R144.reuse, R2 ;  /* 0x00000090ff027223 */ /* 0x080fe20000010002 */
        /* <DEDUP_REMOVED lines=19> */
[----:B------:R-:W-:Y:S02]  /*3520*/  FMUL.FTZ R7, R5, R134 ;  /* 0x0000008605077220 */ /* 0x000fe40000410000 */
[----:B------:R-:W-:Y:S01]  /*3530*/  FADD.FTZ R6, R93, R2 ;  /* 0x000000025d067221 */ /* 0x000fe20000010000 */
[----:B------:R-:W-:Y:S01]  /*3540*/  FADD.FTZ R154, RZ, R155 ;  /* 0x0000009bff9a7221 */ /* 0x000fe20000010000 */
[----:B------:R-:W-:Y:S02]  /*3550*/  MOV R2, UR22 ;  /* 0x0000001600027c02 */ /* 0x000fe40008000f00 */
[C---:B------:R-:W-:Y:S01]  /*3560*/  FMUL.FTZ R3, R123.reuse, R6 ;  /* 0x000000067b037220 */ /* 0x040fe20000410000 */
[----:B------:R-:W-:Y:S01]  /*3570*/  FMUL.FTZ R156, R123, R154 ;  /* 0x0000009a7b9c7220 */ /* 0x000fe20000410000 */
[----:B------:R-:W-:-:S02]  /*3580*/  @P0 IADD3 R2, PT, PT, R2, -0x2, RZ ;  /* 0xfffffffe02020810 */ /* 0x000fc40007ffe0ff */
[C---:B------:R-:W-:Y:S01]  /*3590*/  FFMA.FTZ R157, R137.reuse, R154, R3 ;  /* 0x0000009a899d7223 */ /* 0x040fe20000010003 */
[----:B------:R-:W-:Y:S01]  /*35a0*/  FFMA.FTZ R155, R137, R6, -R156 ;  /* 0x00000006899b7223 */ /* 0x000fe2000001089c */
[----:B------:R-:W-:Y:S01]  /*35b0*/  FMUL.FTZ R154, R4, R134 ;  /* 0x00000086049a7220 */ /* 0x000fe20000410000 */
[----:B0-----:R-:W-:Y:S02]  /*35c0*/  @P0 IMAD R6, R2, R159, UR8 ;  /* 0x0000000802060e24 */ /* 0x001fe4000f8e029f */
[----:B------:R-:W-:Y:S01]  /*35d0*/  FADD.FTZ R157, RZ, R157 ;  /* 0x0000009dff9d7221 */ /* 0x000fe20000010000 */
[----:B------:R-:W-:Y:S01]  /*35e0*/  FADD.FTZ R159, R94, R155 ;  /* 0x0000009b5e9f7221 */ /* 0x000fe20000010000 */
[-C--:B------:R-:W-:Y:S01]  /*35f0*/  FFMA.FTZ R156, R5, R144.reuse, R154 ;  /* 0x00000090059c7223 */ /* 0x080fe2000001009a */
[----:B------:R-:W-:Y:S01]  /*3600*/  FFMA.FTZ R154, R4, R144, -R7 ;  /* 0x00000090049a7223 */ /* 0x000fe20000010807 */
[----:B------:R-:W-:Y:S01]  /*3610*/  CS2R R2, SRZ ;  /* 0x0000000000027805 */ /* 0x000fe2000001ff00 */
[----:B------:R-:W-:-:S04]  /*3620*/  @P0 IMAD.WIDE R6, R6, R161, UR4 ;  /* 0x0000000406060e25 */ /* 0x000fc8000f8e02a1 */
[C---:B------:R-:W-:Y:S01]  /*3630*/  FMUL.FTZ R160, R133.reuse, R157 ;  /* 0x0000009d85a07220 */ /* 0x040fe20000410000 */
[-C--:B------:R-:W-:Y:S01]  /*3640*/  FMUL.FTZ R161, R133, R159.reuse ;  /* 0x0000009f85a17220 */ /* 0x080fe20000410000 */
[C---:B------:R-:W-:Y:S01]  /*3650*/  FMUL.FTZ R158, R121.reuse, R156 ;  /* 0x0000009c799e7220 */ /* 0x040fe20000410000 */
[-C--:B------:R-:W-:Y:S01]  /*3660*/  FMUL.FTZ R155, R121, R154.reuse ;  /* 0x0000009a799b7220 */ /* 0x080fe20000410000 */
[C---:B------:R-:W-:Y:S01]  /*3670*/  FFMA.FTZ R160, R138.reuse, R159, -R160 ;  /* 0x0000009f8aa07223 */ /* 0x040fe200000108a0 */
[----:B------:R-:W-:Y:S01]  /*3680*/  FFMA.FTZ R161, R138, R157, R161 ;  /* 0x0000009d8aa17223 */ /* 0x000fe200000100a1 */
[----:B------:R-:W-:Y:S01]  /*3690*/  FFMA.FTZ R158, R143, R154, -R158 ;  /* 0x0000009a8f9e7223 */ /* 0x000fe2000001089e */
[----:B------:R0:W4:Y:S01]  /*36a0*/  @P0 LDG.E.64 R2, desc[UR30][R6.64+0x8] ;  /* 0x0000081e06020981 */ /* 0x000122000c1e1b00 */
[CC--:B--23--:R-:W-:Y:S01]  /*36b0*/  FMUL.FTZ R154, R132.reuse, R15.reuse ;  /* 0x0000000f849a7220 */ /* 0x0ccfe20000410000 */
[----:B------:R-:W-:Y:S01]  /*36c0*/  FADD.FTZ R160, R95, R160 ;  /* 0x000000a05fa07221 */ /* 0x000fe20000010000 */
[----:B------:R-:W-:Y:S01]  /*36d0*/  FADD.FTZ R161, RZ, R161 ;  /* 0x000000a1ffa17221 */ /* 0x000fe20000010000 */
[C---:B------:R-:W-:Y:S01]  /*36e0*/  FMUL.FTZ R157, R153.reuse, R15 ;  /* 0x0000000f999d7220 */ /* 0x040fe20000410000 */
[----:B------:R-:W-:Y:S01]  /*36f0*/  FFMA.FTZ R164, -R153, R14, -R154 ;  /* 0x0000000e99a47223 */ /* 0x000fe2000001099a */
[----:B------:R-:W-:Y:S01]  /*3700*/  FFMA.FTZ R156, R143, R156, R155 ;  /* 0x0000009c8f9c7223 */ /* 0x000fe2000001009b */
[C---:B------:R-:W-:Y:S01]  /*3710*/  FMUL.FTZ R154, R139.reuse, R160 ;  /* 0x000000a08b9a7220 */ /* 0x040fe20000410000 */
[----:B------:R-:W-:Y:S01]  /*3720*/  FMUL.FTZ R155, R139, R161 ;  /* 0x000000a18b9b7220 */ /* 0x000fe20000410000 */
[----:B------:R-:W-:-:S02]  /*3730*/  FFMA.FTZ R162, R132, R14, -R157 ;  /* 0x0000000e84a27223 */ /* 0x000fc4000001089d */
[C---:B------:R-:W-:Y:S01]  /*3740*/  FFMA.FTZ R154, R152.reuse, R161, R154 ;  /* 0x000000a1989a7223 */ /* 0x040fe2000001009a */
[----:B------:R-:W-:Y:S01]  /*3750*/  FFMA.FTZ R155, R152, R160, -R155 ;  /* 0x000000a0989b7223 */ /* 0x000fe2000001089b */
[----:B------:R-:W-:Y:S02]  /*3760*/  FMUL.FTZ R157, R193, R162 ;  /* 0x000000a2c19d7220 */ /* 0x000fe40000410000 */
[----:B------:R-:W-:Y:S01]  /*3770*/  FADD.FTZ R161, RZ, R154 ;  /* 0x0000009affa17221 */ /* 0x000fe20000010000 */
[----:B------:R-:W-:Y:S01]  /*3780*/  FADD.FTZ R159, R96, R155 ;  /* 0x0000009b609f7221 */ /* 0x000fe20000010000 */
[----:B------:R-:W-:Y:S01]  /*3790*/  FFMA.FTZ R155, R189, R164, -R157 ;  /* 0x000000a4bd9b7223 */ /* 0x000fe2000001089d */
[C---:B0-----:R-:W-:Y:S01]  /*37a0*/  FMUL.FTZ R6, R131.reuse, R156 ;  /* 0x0000009c83067220 */ /* 0x041fe20000410000 */
        /* <DEDUP_REMOVED lines=9> */
[----:B------:R-:W-:Y:S01]  /*3840*/  FADD.FTZ R158, R97, R154 ;  /* 0x0000009a619e7221 */ /* 0x000fe20000010000 */
[----:B------:R-:W-:Y:S01]  /*3850*/  FMUL.FTZ R172, R193, R164 ;  /* 0x000000a4c1ac7220 */ /* 0x000fe20000410000 */
[----:B------:R-:W-:Y:S01]  /*3860*/  FADD.FTZ R160, RZ, R163 ;  /* 0x000000a3ffa07221 */ /* 0x000fe20000010000 */
[C---:B------:R-:W-:Y:S01]  /*3870*/  FFMA.FTZ R154, R136.reuse, R157, R161 ;  /* 0x0000009d889a7223 */ /* 0x040fe200000100a1 */
        /* <DEDUP_REMOVED lines=11> */
[----:B------:R-:W-:Y:S01]  /*3930*/  FADD.FTZ R163, R98, R159 ;  /* 0x0000009f62a37221 */ /* 0x000fe20000010000 */
[C---:B------:R-:W-:Y:S01]  /*3940*/  FMUL.FTZ R159, R133.reuse, R157 ;  /* 0x0000009d859f7220 */ /* 0x040fe20000410000 */
[C---:B------:R-:W-:Y:S01]  /*3950*/  FMUL.FTZ R6, R180.reuse, R165 ;  /* 0x000000a5b4067220 */ /* 0x040fe20000410000 */
[-C--:B------:R-:W-:Y:S01]  /*3960*/  FMUL.FTZ R161, R133, R156.reuse ;  /* 0x0000009c85a17220 */ /* 0x080fe20000410000 */
[-C--:B------:R-:W-:Y:S01]  /*3970*/  FMUL.FTZ R169, R180, R163.reuse ;  /* 0x000000a3b4a97220 */ /* 0x080fe20000410000 */
[----:B------:R-:W-:Y:S01]  /*3980*/  FFMA.FTZ R159, R138, R156, -R159 ;  /* 0x0000009c8a9f7223 */ /* 0x000fe2000001089f */
[----:B------:R-:W-:Y:S01]  /*3990*/  FFMA.FTZ R154, R178, R163, -R6 ;  /* 0x000000a3b29a7223 */ /* 0x000fe20000010806 */
[----:B------:R-:W-:Y:S01]  /*39a0*/  FFMA.FTZ R161, R138, R157, R161 ;  /* 0x0000009d8aa17223 */ /* 0x000fe200000100a1 */
[----:B------:R-:W-:Y:S01]  /*39b0*/  FFMA.FTZ R169, R178, R165, R169 ;  /* 0x000000a5b2a97223 */ /* 0x000fe200000100a9 */
[----:B------:R-:W-:Y:S01]  /*39c0*/  FMUL.FTZ R6, R139, R159 ;  /* 0x0000009f8b067220 */ /* 0x000fe20000410000 */
[----:B------:R-:W-:Y:S01]  /*39d0*/  FADD.FTZ R154, R99, R154 ;  /* 0x0000009a639a7221 */ /* 0x000fe20000010000 */
[-C--:B------:R-:W-:Y:S01]  /*39e0*/  FMUL.FTZ R157, R139, R161.reuse ;  /* 0x000000a18b9d7220 */ /* 0x080fe20000410000 */
[----:B------:R-:W-:Y:S01]  /*39f0*/  FADD.FTZ R169, RZ, R169 ;  /* 0x000000a9ffa97221 */ /* 0x000fe20000010000 */
[C---:B------:R-:W-:Y:S01]  /*3a00*/  FFMA.FTZ R161, R152.reuse, R161, R6 ;  /* 0x000000a198a17223 */ /* 0x040fe20000010006 */
[CC--:B------:R-:W-:Y:S01]  /*3a10*/  FMUL.FTZ R156, R179.reuse, R154.reuse ;  /* 0x0000009ab39c7220 */ /* 0x0c0fe20000410000 */
[----:B------:R-:W-:Y:S01]  /*3a20*/  FFMA.FTZ R157, R152, R159, -R157 ;  /* 0x0000009f989d7223 */ /* 0x000fe2000001089d */
[----:B------:R-:W-:Y:S01]  /*3a30*/  FMUL.FTZ R163, R179, R169 ;  /* 0x000000a9b3a37220 */ /* 0x000fe20000410000 */
        /* <DEDUP_REMOVED lines=8> */
[----:B------:R-:W-:Y:S01]  /*3ac0*/  FMUL.FTZ R159, R187, R6 ;  /* 0x00000006bb9f7220 */ /* 0x000fe20000410000 */
[----:B------:R-:W-:Y:S01]  /*3ad0*/  FMUL.FTZ R161, R183, R160 ;  /* 0x000000a0b7a17220 */ /* 0x000fe20000410000 */
[----:B------:R-:W-:Y:S01]  /*3ae0*/  FMUL.FTZ R156, R187, R154 ;  /* 0x0000009abb9c7220 */ /* 0x000fe20000410000 */
[----:B------:R-:W-:Y:S01]  /*3af0*/  FMUL.FTZ R162, R183, R158 ;  /* 0x0000009eb7a27220 */ /* 0x000fe20000410000 */
[----:B------:R-:W-:Y:S01]  /*3b00*/  FFMA.FTZ R159, R185, R154, R159 ;  /* 0x0000009ab99f7223 */ /* 0x000fe2000001009f */
[----:B------:R-:W-:Y:S01]  /*3b10*/  FFMA.FTZ R158, R181, R158, -R161 ;  /* 0x0000009eb59e7223 */ /* 0x000fe200000108a1 */
        /* <DEDUP_REMOVED lines=30> */
[C---:B------:R-:W-:Y:S01]  /*3d00*/  FFMA.FTZ R156, R190.reuse, R159, R6 ;  /* 0x0000009fbe9c7223 */ /* 0x040fe20000010006 */
[C---:B------:R-:W-:Y:S01]  /*3d10*/  FMUL.FTZ R159, R153.reuse, R158 ;  /* 0x0000009e999f7220 */ /* 0x040fe20000410000 */
[----:B------:R-:W-:Y:S01]  /*3d20*/  FFMA.FTZ R154, R190, R157, -R161 ;  /* 0x0000009dbe9a7223 */ /* 0x000fe200000108a1 */
[C---:B------:R-:W-:Y:S01]  /*3d30*/  FMUL.FTZ R157, R153.reuse, R162 ;  /* 0x000000a2999d7220 */ /* 0x040fe20000410000 */
[----:B------:R-:W-:Y:S01]  /*3d40*/  FMUL.FTZ R6, R153, R168 ;  /* 0x000000a899067220 */ /* 0x000fe20000410000 */
[----:B------:R-:W-:-:S02]  /*3d50*/  FFMA.FTZ R159, R132, R162, R159 ;  /* 0x000000a2849f7223 */ /* 0x000fc4000001009f */
[C---:B------:R-:W-:Y:S01]  /*3d60*/  FFMA.FTZ R157, R132.reuse, R158, -R157 ;  /* 0x0000009e849d7223 */ /* 0x040fe2000001089d */
[-C--:B------:R-:W-:Y:S01]  /*3d70*/  FFMA.FTZ R161, R132, R167.reuse, R6 ;  /* 0x000000a784a17223 */ /* 0x080fe20000010006 */
[----:B------:R-:W-:Y:S01]  /*3d80*/  FMUL.FTZ R158, R193, R156 ;  /* 0x0000009cc19e7220 */ /* 0x000fe20000410000 */
[----:B------:R-:W-:Y:S01]  /*3d90*/  FADD.FTZ R6, RZ, R159 ;  /* 0x0000009fff067221 */ /* 0x000fe20000010000 */
[----:B------:R-:W-:Y:S01]  /*3da0*/  FMUL.FTZ R163, R153, R167 ;  /* 0x000000a799a37220 */ /* 0x000fe20000410000 */
[-C--:B------:R-:W-:Y:S01]  /*3db0*/  FMUL.FTZ R160, R193, R154.reuse ;  /* 0x0000009ac1a07220 */ /* 0x080fe20000410000 */
[C---:B------:R-:W-:Y:S01]  /*3dc0*/  FFMA.FTZ R158, R189.reuse, R154, -R158 ;  /* 0x0000009abd9e7223 */ /* 0x040fe2000001089e */
[----:B------:R-:W-:Y:S01]  /*3dd0*/  FADD.FTZ R154, R104, R157 ;  /* 0x0000009d689a7221 */ /* 0x000fe20000010000 */
[----:B------:R-:W0:Y:S01]  /*3de0*/  SHFL.UP PT, R162, R6, 0x1, RZ ;  /* 0x0420000006a27989 */ /* 0x000e2200000e00ff */
[----:B------:R-:W-:Y:S01]  /*3df0*/  FFMA.FTZ R163, R132, R168, -R163 ;  /* 0x000000a884a37223 */ /* 0x000fe200000108a3 */
[----:B------:R-:W-:Y:S01]  /*3e00*/  FADD.FTZ R164, R166, R161 ;  /* 0x000000a1a6a47221 */ /* 0x000fe20000010000 */
[----:B------:R-:W-:Y:S01]  /*3e10*/  FFMA.FTZ R160, R189, R156, R160 ;  /* 0x0000009cbda07223 */ /* 0x000fe200000100a0 */
[----:B------:R-:W2:Y:S01]  /*3e20*/  SHFL.UP PT, R161, R154, 0x1, RZ ;  /* 0x042000009aa17989 */ /* 0x000ea200000e00ff */
[----:B------:R-:W-:Y:S01]  /*3e30*/  FADD.FTZ R172, R170, R163 ;  /* 0x000000a3aaac7221 */ /* 0x000fe20000010000 */
[----:B------:R-:W-:Y:S01]  /*3e40*/  FMUL.FTZ R156, R193, R164 ;  /* 0x000000a4c19c7220 */ /* 0x000fe20000410000 */
[C---:B------:R-:W-:Y:S01]  /*3e50*/  FMUL.FTZ R157, R153.reuse, R160 ;  /* 0x000000a0999d7220 */ /* 0x040fe20000410000 */
[----:B------:R-:W-:Y:S01]  /*3e60*/  FMUL.FTZ R159, R153, R158 ;  /* 0x0000009e999f7220 */ /* 0x000fe20000410000 */
[-C--:B------:R-:W-:Y:S01]  /*3e70*/  FMUL.FTZ R163, R193, R172.reuse ;  /* 0x000000acc1a37220 */ /* 0x080fe20000410000 */
[C---:B------:R-:W-:Y:S01]  /*3e80*/  FFMA.FTZ R172, R189.reuse, R172, -R156 ;  /* 0x000000acbdac7223 */ /* 0x040fe2000001089c */
[C---:B------:R-:W-:Y:S01]  /*3e90*/  FFMA.FTZ R156, R132.reuse, R158, -R157 ;  /* 0x0000009e849c7223 */ /* 0x040fe2000001089d */
[----:B------:R-:W-:Y:S01]  /*3ea0*/  FFMA.FTZ R157, R132, R160, R159 ;  /* 0x000000a0849d7223 */ /* 0x000fe2000001009f */
[----:B------:R-:W-:Y:S01]  /*3eb0*/  FFMA.FTZ R164, R189, R164, R163 ;  /* 0x000000a4bda47223 */ /* 0x000fe200000100a3 */
[----:B------:R-:W-:Y:S01]  /*3ec0*/  FADD.FTZ R163, R171, R172 ;  /* 0x000000acaba37221 */ /* 0x000fe20000010000 */
[----:B------:R-:W-:-:S02]  /*3ed0*/  FMUL.FTZ R165, R192, R155 ;  /* 0x0000009bc0a57220 */ /* 0x000fc40000410000 */
[----:B------:R-:W3:Y:S01]  /*3ee0*/  SHFL.UP PT, R158, R157, 0x1, RZ ;  /* 0x042000009d9e7989 */ /* 0x000ee200000e00ff */
[----:B------:R-:W-:Y:S01]  /*3ef0*/  FADD.FTZ R159, R173, R164 ;  /* 0x000000a4ad9f7221 */ /* 0x000fe20000010000 */
[C---:B------:R-:W-:Y:S01]  /*3f00*/  FMUL.FTZ R172, R192.reuse, R7 ;  /* 0x00000007c0ac7220 */ /* 0x040fe20000410000 */
[----:B------:R-:W-:Y:S01]  /*3f10*/  FMUL.FTZ R164, R192, R163 ;  /* 0x000000a3c0a47220 */ /* 0x000fe20000410000 */
[----:B------:R-:W-:Y:S01]  /*3f20*/  FFMA.FTZ R160, R190, R7, R165 ;  /* 0x00000007bea07223 */ /* 0x000fe200000100a5 */
[----:B------:R-:W-:Y:S01]  /*3f30*/  ISETP.GE.AND P2, PT, R22, 0x1, PT ;  /* 0x000000011600780c */ /* 0x000fe20003f46270 */
[----:B------:R-:W5:Y:S01]  /*3f40*/  SHFL.UP PT, R7, R156, 0x1, RZ ;  /* 0x042000009c077989 */ /* 0x000f6200000e00ff */
[C---:B------:R-:W-:Y:S01]  /*3f50*/  FFMA.FTZ R172, R190.reuse, R155, -R172 ;  /* 0x0000009bbeac7223 */ /* 0x040fe200000108ac */
[-C--:B------:R-:W-:Y:S01]  /*3f60*/  FFMA.FTZ R165, R190, R159.reuse, R164 ;  /* 0x0000009fbea57223 */ /* 0x080fe200000100a4 */
[----:B------:R-:W-:Y:S01]  /*3f70*/  FMUL.FTZ R159, R192, R159 ;  /* 0x0000009fc09f7220 */ /* 0x000fe20000410000 */
[-C--:B0-----:R-:W-:Y:S01]  /*3f80*/  FMUL.FTZ R155, R157, R162.reuse ;  /* 0x000000a29d9b7220 */ /* 0x081fe20000410000 */
[----:B------:R-:W-:-:S02]  /*3f90*/  FMUL.FTZ R162, R156, R162 ;  /* 0x000000a29ca27220 */ /* 0x000fc40000410000 */
[----:B------:R-:W-:Y:S01]  /*3fa0*/  FFMA.FTZ R164, R190, R163, -R159 ;  /* 0x000000a3bea47223 */ /* 0x000fe2000001089f */
[-C--:B--2---:R-:W-:Y:S01]  /*3fb0*/  FFMA.FTZ R155, R156, R161.reuse, -R155 ;  /* 0x000000a19c9b7223 */ /* 0x084fe2000001089b */
[----:B------:R-:W-:Y:S01]  /*3fc0*/  FFMA.FTZ R161, R157, R161, R162 ;  /* 0x000000a19da17223 */ /* 0x000fe200000100a2 */
[----:B------:R-:W-:Y:S01]  /*3fd0*/  FMUL.FTZ R204, R183, R172 ;  /* 0x000000acb7cc7220 */ /* 0x000fe20000410000 */
[----:B------:R-:W-:Y:S02]  /*3fe0*/  FADD.FTZ R164, R203, R164 ;  /* 0x000000a4cba47221 */ /* 0x000fe40000010000 */
[----:B------:R-:W-:Y:S01]  /*3ff0*/  @P2 FADD.FTZ R6, R6, R161 ;  /* 0x000000a106062221 */ /* 0x000fe20000010000 */
[-C--:B------:R-:W-:Y:S01]  /*4000*/  FFMA.FTZ R204, R181, R160.reuse, R204 ;  /* 0x000000a0b5cc7223 */ /* 0x080fe200000100cc */
[C---:B------:R-:W-:Y:S01]  /*4010*/  FMUL.FTZ R162, R183.reuse, R160 ;  /* 0x000000a0b7a27220 */ /* 0x040fe20000410000 */
[----:B------:R-:W-:Y:S01]  /*4020*/  FADD.FTZ R160, R174, R165 ;  /* 0x000000a5aea07221 */ /* 0x000fe20000010000 */
[----:B------:R-:W-:Y:S01]  /*4030*/  FMUL.FTZ R159, R183, R164 ;  /* 0x000000a4b79f7220 */ /* 0x000fe20000410000 */
[----:B------:R-:W-:Y:S01]  /*4040*/  @P2 FADD.FTZ R154, R154, R155 ;  /* 0x0000009b9a9a2221 */ /* 0x000fe20000010000 */
[----:B------:R-:W0:Y:S01]  /*4050*/  SHFL.UP PT, R161, R6, 0x2, RZ ;  /* 0x0440000006a17989 */ /* 0x000e2200000e00ff */
[C---:B------:R-:W-:Y:S01]  /*4060*/  FFMA.FTZ R162, R181.reuse, R172, -R162 ;  /* 0x000000acb5a27223 */ /* 0x040fe200000108a2 */
[-C--:B------:R-:W-:Y:S01]  /*4070*/  FFMA.FTZ R172, R181, R160.reuse, R159 ;  /* 0x000000a0b5ac7223 */ /* 0x080fe2000001009f */
[----:B------:R-:W-:Y:S01]  /*4080*/  FMUL.FTZ R206, R183, R160 ;  /* 0x000000a0b7ce7220 */ /* 0x000fe20000410000 */
[-C--:B---3--:R-:W-:Y:S01]  /*4090*/  FMUL.FTZ R160, R156, R158.reuse ;  /* 0x0000009e9ca07220 */ /* 0x088fe20000410000 */
[----:B------:R-:W2:Y:S01]  /*40a0*/  SHFL.UP PT, R159, R154, 0x2, RZ ;  /* 0x044000009a9f7989 */ /* 0x000ea200000e00ff */
[----:B------:R-:W-:-:S02]  /*40b0*/  FMUL.FTZ R155, R157, R158 ;  /* 0x0000009e9d9b7220 */ /* 0x000fc40000410000 */
[-C--:B-----5:R-:W-:Y:S01]  /*40c0*/  @P2 FFMA.FTZ R157, R157, R7.reuse, R160 ;  /* 0x000000079d9d2223 */ /* 0x0a0fe200000100a0 */
[----:B------:R-:W-:Y:S01]  /*40d0*/  FFMA.FTZ R163, R181, R164, -R206 ;  /* 0x000000a4b5a37223 */ /* 0x000fe200000108ce */
[----:B------:R-:W-:Y:S01]  /*40e0*/  @P2 FFMA.FTZ R156, R156, R7, -R155 ;  /* 0x000000079c9c2223 */ /* 0x000fe2000001089b */
[----:B------:R-:W-:Y:S02]  /*40f0*/  FMUL.FTZ R7, R179, R204 ;  /* 0x000000ccb3077220 */ /* 0x000fe40000410000 */
[----:B------:R-:W3:Y:S01]  /*4100*/  SHFL.UP PT, R155, R157, 0x2, RZ ;  /* 0x044000009d9b7989 */ /* 0x000ee200000e00ff */
[----:B------:R-:W-:Y:S01]  /*4110*/  FADD.FTZ R163, R202, R163 ;  /* 0x000000a3caa37221 */ /* 0x000fe20000010000 */
[----:B------:R-:W-:Y:S01]  /*4120*/  FADD.FTZ R172, R201, R172 ;  /* 0x000000acc9ac7221 */ /* 0x000fe20000010000 */
[----:B------:R-:W-:Y:S02]  /*4130*/  FFMA.FTZ R169, R176, R162, -R7 ;  /* 0x000000a2b0a97223 */ /* 0x000fe40000010807 */
[----:B------:R-:W5:Y:S01]  /*4140*/  SHFL.UP PT, R7, R156, 0x2, RZ ;  /* 0x044000009c077989 */ /* 0x000f6200000e00ff */
[C---:B------:R-:W-:Y:S01]  /*4150*/  FMUL.FTZ R175, R179.reuse, R163 ;  /* 0x000000a3b3af7220 */ /* 0x040fe20000410000 */
[----:B------:R-:W-:Y:S01]  /*4160*/  FMUL.FTZ R158, R179, R172 ;  /* 0x000000acb39e7220 */ /* 0x000fe20000410000 */
[----:B------:R-:W-:-:S02]  /*4170*/  ISETP.GE.AND P2, PT, R22, 0x2, PT ;  /* 0x000000021600780c */ /* 0x000fc40003f46270 */
[C---:B------:R-:W-:Y:S01]  /*4180*/  FFMA.FTZ R172, R176.reuse, R172, R175 ;  /* 0x000000acb0ac7223 */ /* 0x040fe200000100af */
[----:B------:R-:W-:Y:S01]  /*4190*/  FFMA.FTZ R175, R176, R163, -R158 ;  /* 0x000000a3b0af7223 */ /* 0x000fe2000001089e */
[CC--:B0-----:R-:W-:Y:S01]  /*41a0*/  FMUL.FTZ R163, R157.reuse, R161.reuse ;  /* 0x000000a19da37220 */ /* 0x0c1fe20000410000 */
[----:B------:R-:W-:Y:S02]  /*41b0*/  FMUL.FTZ R158, R156, R161 ;  /* 0x000000a19c9e7220 */ /* 0x000fe40000410000 */
[----:B------:R-:W-:Y:S01]  /*41c0*/  FADD.FTZ R175, R200, R175 ;  /* 0x000000afc8af7221 */ /* 0x000fe20000010000 */
[-C--:B--2---:R-:W-:Y:S01]  /*41d0*/  FFMA.FTZ R163, R156, R159.reuse, -R163 ;  /* 0x0000009f9ca37223 */ /* 0x084fe200000108a3 */
[----:B------:R-:W-:Y:S01]  /*41e0*/  FFMA.FTZ R159, R157, R159, R158 ;  /* 0x0000009f9d9f7223 */ /* 0x000fe2000001009e */
[----:B------:R-:W-:Y:S01]  /*41f0*/  FADD.FTZ R161, R199, R172 ;  /* 0x000000acc7a17221 */ /* 0x000fe20000010000 */
[----:B------:R-:W-:Y:S02]  /*4200*/  FMUL.FTZ R158, R180, R175 ;  /* 0x000000afb49e7220 */ /* 0x000fe40000410000 */
[----:B------:R-:W-:Y:S01]  /*4210*/  @P2 FADD.FTZ R6, R6, R159 ;  /* 0x0000009f06062221 */ /* 0x000fe20000010000 */
[----:B------:R-:W-:Y:S01]  /*4220*/  FMUL.FTZ R165, R179, R162 ;  /* 0x000000a2b3a57220 */ /* 0x000fe20000410000 */
[----:B------:R-:W-:Y:S01]  /*4230*/  FFMA.FTZ R164, R178, R161, R158 ;  /* 0x000000a1b2a47223 */ /* 0x000fe2000001009e */
[----:B---3--:R-:W-:Y:S01]  /*4240*/  FMUL.FTZ R158, R156, R155 ;  /* 0x0000009b9c9e7220 */ /* 0x008fe20000410000 */
[----:B------:R-:W-:Y:S01]  /*4250*/  @P2 FADD.FTZ R154, R154, R163 ;  /* 0x000000a39a9a2221 */ /* 0x000fe20000010000 */
[----:B------:R-:W0:Y:S01]  /*4260*/  SHFL.UP PT, R159, R6, 0x4, RZ ;  /* 0x04800000069f7989 */ /* 0x000e2200000e00ff */
[----:B------:R-:W-:Y:S01]  /*4270*/  FFMA.FTZ R165, R176, R204, R165 ;  /* 0x000000ccb0a57223 */ /* 0x000fe200000100a5 */
[----:B------:R-:W-:Y:S01]  /*4280*/  FMUL.FTZ R177, R180, R169 ;  /* 0x000000a9b4b17220 */ /* 0x000fe20000410000 */
[C---:B------:R-:W-:Y:S01]  /*4290*/  FMUL.FTZ R155, R157.reuse, R155 ;  /* 0x0000009b9d9b7220 */ /* 0x040fe20000410000 */
[----:B-----5:R-:W-:-:S02]  /*42a0*/  @P2 FFMA.FTZ R157, R157, R7, R158 ;  /* 0x000000079d9d2223 */ /* 0x020fc4000001009e */
[----:B------:R-:W2:Y:S01]  /*42b0*/  SHFL.UP PT, R158, R154, 0x4, RZ ;  /* 0x048000009a9e7989 */ /* 0x000ea200000e00ff */
[----:B------:R-:W-:Y:S01]  /*42c0*/  FFMA.FTZ R160, R178, R165, R177 ;  /* 0x000000a5b2a07223 */ /* 0x000fe200000100b1 */
[C---:B------:R-:W-:Y:S01]  /*42d0*/  FMUL.FTZ R161, R180.reuse, R161 ;  /* 0x000000a1b4a17220 */ /* 0x040fe20000410000 */
[----:B------:R-:W-:Y:S01]  /*42e0*/  FMUL.FTZ R165, R180, R165 ;  /* 0x000000a5b4a57220 */ /* 0x000fe20000410000 */
[----:B------:R-:W-:Y:S02]  /*42f0*/  @P2 FFMA.FTZ R156, R156, R7, -R155 ;  /* 0x000000079c9c2223 */ /* 0x000fe4000001089b */
[----:B------:R-:W3:Y:S01]  /*4300*/  SHFL.UP PT, R155, R157, 0x4, RZ ;  /* 0x048000009d9b7989 */ /* 0x000ee200000e00ff */
[C---:B------:R-:W-:Y:S01]  /*4310*/  FFMA.FTZ R161, R178.reuse, R175, -R161 ;  /* 0x000000afb2a17223 */ /* 0x040fe200000108a1 */
[----:B------:R-:W-:Y:S02]  /*4320*/  FFMA.FTZ R162, R178, R169, -R165 ;  /* 0x000000a9b2a27223 */ /* 0x000fe400000108a5 */
[----:B------:R-:W5:Y:S01]  /*4330*/  SHFL.UP PT, R7, R156, 0x4, RZ ;  /* 0x048000009c077989 */ /* 0x000f6200000e00ff */
[----:B------:R-:W-:Y:S01]  /*4340*/  FADD.FTZ R172, R198, R161 ;  /* 0x000000a1c6ac7221 */ /* 0x000fe20000010000 */
[----:B------:R-:W-:Y:S01]  /*4350*/  FMUL.FTZ R163, R187, R162 ;  /* 0x000000a2bba37220 */ /* 0x000fe20000410000 */
[----:B------:R-:W-:Y:S01]  /*4360*/  FADD.FTZ R164, R197, R164 ;  /* 0x000000a4c5a47221 */ /* 0x000fe20000010000 */
[C---:B------:R-:W-:Y:S01]  /*4370*/  FMUL.FTZ R204, R187.reuse, R160 ;  /* 0x000000a0bbcc7220 */ /* 0x040fe20000410000 */
[----:B------:R-:W-:Y:S01]  /*4380*/  FMUL.FTZ R165, R187, R172 ;  /* 0x000000acbba57220 */ /* 0x000fe20000410000 */
[----:B------:R-:W-:Y:S01]  /*4390*/  FFMA.FTZ R163, R185, R160, R163 ;  /* 0x000000a0b9a37223 */ /* 0x000fe200000100a3 */
[----:B------:R-:W-:Y:S01]  /*43a0*/  ISETP.GE.AND P2, PT, R22, 0x4, PT ;  /* 0x000000041600780c */ /* 0x000fe20003f46270 */
[-C--:B------:R-:W-:Y:S01]  /*43b0*/  FMUL.FTZ R169, R187, R164.reuse ;  /* 0x000000a4bba97220 */ /* 0x080fe20000410000 */
[C---:B------:R-:W-:Y:S01]  /*43c0*/  FFMA.FTZ R164, R185.reuse, R164, R165 ;  /* 0x000000a4b9a47223 */ /* 0x040fe200000100a5 */
[C---:B------:R-:W-:Y:S01]  /*43d0*/  FFMA.FTZ R161, R185.reuse, R162, -R204 ;  /* 0x000000a2b9a17223 */ /* 0x040fe200000108cc */
[----:B------:R-:W-:Y:S01]  /*43e0*/  FMUL.FTZ R165, R188, R163 ;  /* 0x000000a3bca57220 */ /* 0x000fe20000410000 */
[----:B0-----:R-:W-:Y:S01]  /*43f0*/  FMUL.FTZ R160, R156, R159 ;  /* 0x0000009f9ca07220 */ /* 0x001fe20000410000 */
[----:B------:R-:W-:Y:S01]  /*4400*/  FFMA.FTZ R169, R185, R172, -R169 ;  /* 0x000000acb9a97223 */ /* 0x000fe200000108a9 */
[-C--:B------:R-:W-:Y:S01]  /*4410*/  FMUL.FTZ R175, R188, R161.reuse ;  /* 0x000000a1bcaf7220 */ /* 0x080fe20000410000 */
[----:B------:R-:W-:Y:S01]  /*4420*/  FFMA.FTZ R165, R186, R161, -R165 ;  /* 0x000000a1baa57223 */ /* 0x000fe200000108a5 */
[C---:B------:R-:W-:Y:S01]  /*4430*/  FMUL.FTZ R159, R157.reuse, R159 ;  /* 0x0000009f9d9f7220 */ /* 0x040fe20000410000 */
[----:B--2---:R-:W-:Y:S01]  /*4440*/  FFMA.FTZ R161, R157, R158, R160 ;  /* 0x0000009e9da17223 */ /* 0x004fe200000100a0 */
[----:B------:R-:W-:-:S02]  /*4450*/  FADD.FTZ R169, R196, R169 ;  /* 0x000000a9c4a97221 */ /* 0x000fc40000010000 */
[----:B------:R-:W-:Y:S01]  /*4460*/  FFMA.FTZ R159, R156, R158, -R159 ;  /* 0x0000009e9c9f7223 */ /* 0x000fe2000001089f */
[----:B------:R-:W-:Y:S01]  /*4470*/  @P2 FADD.FTZ R6, R6, R161 ;  /* 0x000000a106062221 */ /* 0x000fe20000010000 */
[----:B------:R-:W-:Y:S01]  /*4480*/  FFMA.FTZ R175, R186, R163, R175 ;  /* 0x000000a3baaf7223 */ /* 0x000fe200000100af */
[----:B---3--:R-:W-:Y:S01]  /*4490*/  FMUL.FTZ R158, R156, R155 ;  /* 0x0000009b9c9e7220 */ /* 0x008fe20000410000 */
[----:B------:R-:W-:Y:S01]  /*44a0*/  FADD.FTZ R163, R195, R164 ;  /* 0x000000a4c3a37221 */ /* 0x000fe20000010000 */
[----:B------:R-:W-:Y:S01]  /*44b0*/  FMUL.FTZ R162, R188, R169 ;  /* 0x000000a9bca27220 */ /* 0x000fe20000410000 */
[C---:B------:R-:W-:Y:S01]  /*44c0*/  FMUL.FTZ R155, R157.reuse, R155 ;  /* 0x0000009b9d9b7220 */ /* 0x040fe20000410000 */
[----:B------:R-:W-:Y:S01]  /*44d0*/  @P2 FADD.FTZ R154, R154, R159 ;  /* 0x0000009f9a9a2221 */ /* 0x000fe20000010000 */
[----:B-----5:R-:W-:Y:S01]  /*44e0*/  @P2 FFMA.FTZ R157, R157, R7, R158 ;  /* 0x000000079d9d2223 */ /* 0x020fe2000001009e */
[----:B------:R-:W0:Y:S01]  /*44f0*/  SHFL.UP PT, R159, R6, 0x8, RZ ;  /* 0x05000000069f7989 */ /* 0x000e2200000e00ff */
[-C--:B------:R-:W-:Y:S01]  /*4500*/  FFMA.FTZ R177, R186, R163.reuse, R162 ;  /* 0x000000a3bab17223 */ /* 0x080fe200000100a2 */
[----:B------:R-:W-:Y:S01]  /*4510*/  FMUL.FTZ R163, R188, R163 ;  /* 0x000000a3bca37220 */ /* 0x000fe20000410000 */
[----:B------:R-:W-:Y:S01]  /*4520*/  @P2 FFMA.FTZ R156, R156, R7, -R155 ;  /* 0x000000079c9c2223 */ /* 0x000fe2000001089b */
[----:B------:R-:W2:Y:S01]  /*4530*/  SHFL.UP PT, R158, R154, 0x8, RZ ;  /* 0x050000009a9e7989 */ /* 0x000ea200000e00ff */
[----:B------:R-:W-:Y:S01]  /*4540*/  FADD.FTZ R177, R194, R177 ;  /* 0x000000b1c2b17221 */ /* 0x000fe20000010000 */
[----:B------:R-:W-:-:S02]  /*4550*/  FFMA.FTZ R160, R186, R169, -R163 ;  /* 0x000000a9baa07223 */ /* 0x000fc400000108a3 */
[----:B------:R-:W3:Y:S01]  /*4560*/  SHFL.UP PT, R155, R157, 0x8, RZ ;  /* 0x050000009d9b7989 */ /* 0x000ee200000e00ff */
[----:B------:R-:W-:Y:S01]  /*4570*/  FMUL.FTZ R162, R139, R175 ;  /* 0x000000af8ba27220 */ /* 0x000fe20000410000 */
[----:B------:R-:W-:Y:S02]  /*4580*/  FADD.FTZ R160, R191, R160 ;  /* 0x000000a0bfa07221 */ /* 0x000fe40000010000 */
[----:B------:R-:W5:Y:S01]  /*4590*/  SHFL.UP PT, R7, R156, 0x8, RZ ;  /* 0x050000009c077989 */ /* 0x000f6200000e00ff */
        /* <DEDUP_REMOVED lines=8> */
[----:B------:R-:W-:Y:S01]  /*4620*/  ISETP.GE.AND P2, PT, R22, 0x8, PT ;  /* 0x000000081600780c */ /* 0x000fe20003f46270 */
[----:B------:R-:W-:Y:S01]  /*4630*/  FADD.FTZ R163, R151, R160 ;  /* 0x000000a097a37221 */ /* 0x000fe20000010000 */
[-C--:B------:R-:W-:Y:S01]  /*4640*/  FMUL.FTZ R169, R133, R161.reuse ;  /* 0x000000a185a97220 */ /* 0x080fe20000410000 */
[----:B------:R-:W-:Y:S01]  /*4650*/  FFMA.FTZ R172, R138, R161, R165 ;  /* 0x000000a18aac7223 */ /* 0x000fe200000100a5 */
[----:B------:R-:W-:Y:S01]  /*4660*/  FADD.FTZ R164, R129, R164 ;  /* 0x000000a481a47221 */ /* 0x000fe20000010000 */
[----:B------:R-:W-:Y:S01]  /*4670*/  FMUL.FTZ R161, R133, R163 ;  /* 0x000000a385a17220 */ /* 0x000fe20000410000 */
[-C--:B0-----:R-:W-:Y:S01]  /*4680*/  FMUL.FTZ R160, R156, R159.reuse ;  /* 0x0000009f9ca07220 */ /* 0x081fe20000410000 */
[----:B------:R-:W-:-:S02]  /*4690*/  FMUL.FTZ R159, R157, R159 ;  /* 0x0000009f9d9f7220 */ /* 0x000fc40000410000 */
[----:B------:R-:W-:Y:S01]  /*46a0*/  FFMA.FTZ R165, R138, R164, R161 ;  /* 0x000000a48aa57223 */ /* 0x000fe200000100a1 */
[CC--:B--2---:R-:W-:Y:S01]  /*46b0*/  FFMA.FTZ R161, R157.reuse, R158.reuse, R160 ;  /* 0x0000009e9da17223 */ /* 0x0c4fe200000100a0 */
[CC--:B---3--:R-:W-:Y:S01]  /*46c0*/  FMUL.FTZ R160, R156.reuse, R155.reuse ;  /* 0x0000009b9ca07220 */ /* 0x0c8fe20000410000 */
[----:B------:R-:W-:Y:S01]  /*46d0*/  FFMA.FTZ R159, R156, R158, -R159 ;  /* 0x0000009e9c9f7223 */ /* 0x000fe2000001089f */
[C---:B------:R-:W-:Y:S01]  /*46e0*/  FMUL.FTZ R155, R157.reuse, R155 ;  /* 0x0000009b9d9b7220 */ /* 0x040fe20000410000 */
[----:B------:R-:W-:Y:S01]  /*46f0*/  @P2 FADD.FTZ R6, R6, R161 ;  /* 0x000000a106062221 */ /* 0x000fe20000010000 */
[-C--:B-----5:R-:W-:Y:S01]  /*4700*/  @P2 FFMA.FTZ R157, R157, R7.reuse, R160 ;  /* 0x000000079d9d2223 */ /* 0x0a0fe200000100a0 */
[----:B------:R-:W-:Y:S01]  /*4710*/  FMUL.FTZ R204, R133, R164 ;  /* 0x000000a485cc7220 */ /* 0x000fe20000410000 */
[----:B------:R-:W-:Y:S01]  /*4720*/  @P2 FADD.FTZ R154, R154, R159 ;  /* 0x0000009f9a9a2221 */ /* 0x000fe20000010000 */
[----:B------:R-:W-:Y:S01]  /*4730*/  @P2 FFMA.FTZ R156, R156, R7, -R155 ;  /* 0x000000079c9c2223 */ /* 0x000fe2000001089b */
[----:B------:R-:W0:Y:S01]  /*4740*/  SHFL.UP PT, R159, R6, 0x10, RZ ;  /* 0x06000000069f7989 */ /* 0x000e2200000e00ff */
[----:B------:R-:W-:Y:S01]  /*4750*/  FFMA.FTZ R163, R138, R163, -R204 ;  /* 0x000000a38aa37223 */ /* 0x000fe200000108cc */
[----:B------:R-:W-:-:S02]  /*4760*/  FADD.FTZ R160, R122, R165 ;  /* 0x000000a57aa07221 */ /* 0x000fc40000010000 */
[----:B------:R-:W2:Y:S01]  /*4770*/  SHFL.UP PT, R155, R157, 0x10, RZ ;  /* 0x060000009d9b7989 */ /* 0x000ea200000e00ff */
[----:B------:R-:W-:-:S03]  /*4780*/  FADD.FTZ R164, R150, R163 ;  /* 0x000000a396a47221 */ /* 0x000fc60000010000 */
[----:B------:R-:W3:Y:S01]  /*4790*/  SHFL.UP PT, R158, R154, 0x10, RZ ;  /* 0x060000009a9e7989 */ /* 0x000ee200000e00ff */
[----:B------:R-:W-:-:S03]  /*47a0*/  FMUL.FTZ R165, R123, R160 ;  /* 0x000000a07ba57220 */ /* 0x000fc60000410000 */
[----:B------:R-:W5:Y:S01]  /*47b0*/  SHFL.UP PT, R7, R156, 0x10, RZ ;  /* 0x060000009c077989 */ /* 0x000f6200000e00ff */
[----:B------:R-:W-:Y:S01]  /*47c0*/  FFMA.FTZ R162, R138, R162, -R169 ;  /* 0x000000a28aa27223 */ /* 0x000fe200000108a9 */
[-C--:B------:R-:W-:Y:S01]  /*47d0*/  FMUL.FTZ R163, R123, R164.reuse ;  /* 0x000000a47ba37220 */ /* 0x080fe20000410000 */
[----:B------:R-:W-:Y:S02]  /*47e0*/  FFMA.FTZ R164, R137, R164, -R165 ;  /* 0x000000a489a47223 */ /* 0x000fe400000108a5 */
[C---:B------:R-:W-:Y:S01]  /*47f0*/  FMUL.FTZ R204, R123.reuse, R162 ;  /* 0x000000a27bcc7220 */ /* 0x040fe20000410000 */
[----:B------:R-:W-:Y:S01]  /*4800*/  FMUL.FTZ R161, R123, R172 ;  /* 0x000000ac7ba17220 */ /* 0x000fe20000410000 */
[----:B------:R-:W-:Y:S01]  /*4810*/  FFMA.FTZ R163, R137, R160, R163 ;  /* 0x000000a089a37223 */ /* 0x000fe200000100a3 */
[----:B------:R-:W-:Y:S01]  /*4820*/  FADD.FTZ R164, R149, R164 ;  /* 0x000000a495a47221 */ /* 0x000fe20000010000 */
[C---:B------:R-:W-:Y:S01]  /*4830*/  FFMA.FTZ R204, R137.reuse, R172, R204 ;  /* 0x000000ac89cc7223 */ /* 0x040fe200000100cc */
[----:B------:R-:W-:Y:S01]  /*4840*/  ISETP.GE.AND P2, PT, R22, 0x10, PT ;  /* 0x000000101600780c */ /* 0x000fe20003f46270 */
[----:B------:R-:W-:Y:S01]  /*4850*/  FFMA.FTZ R161, R137, R162, -R161 ;  /* 0x000000a289a17223 */ /* 0x000fe200000108a1 */
[----:B------:R-:W-:Y:S01]  /*4860*/  FADD.FTZ R163, R148, R163 ;  /* 0x000000a394a37221 */ /* 0x000fe20000010000 */
[C---:B------:R-:W-:Y:S01]  /*4870*/  FMUL.FTZ R162, R135.reuse, R164 ;  /* 0x000000a487a27220 */ /* 0x040fe20000410000 */
[----:B------:R-:W-:-:S03]  /*4880*/  FMUL.FTZ R160, R135, R204 ;  /* 0x000000cc87a07220 */ /* 0x000fc60000410000 */
[C---:B------:R-:W-:Y:S01]  /*4890*/  FFMA.FTZ R206, R136.reuse, R163, R162 ;  /* 0x000000a388ce7223 */ /* 0x040fe200000100a2 */
[----:B------:R-:W-:Y:S01]  /*48a0*/  FFMA.FTZ R172, R136, R161, -R160 ;  /* 0x000000a188ac7223 */ /* 0x000fe200000108a0 */
[C---:B0-----:R-:W-:Y:S01]  /*48b0*/  FMUL.FTZ R162, R156.reuse, R159 ;  /* 0x0000009f9ca27220 */ /* 0x041fe20000410000 */
[C---:B--2---:R-:W-:Y:S01]  /*48c0*/  FMUL.FTZ R160, R156.reuse, R155 ;  /* 0x0000009b9ca07220 */ /* 0x044fe20000410000 */
[----:B------:R-:W-:Y:S01]  /*48d0*/  FMUL.FTZ R165, R135, R161 ;  /* 0x000000a187a57220 */ /* 0x000fe20000410000 */
[C---:B------:R-:W-:Y:S01]  /*48e0*/  FMUL.FTZ R159, R157.reuse, R159 ;  /* 0x0000009f9d9f7220 */ /* 0x040fe20000410000 */
[C---:B------:R-:W-:Y:S01]  /*48f0*/  FMUL.FTZ R155, R157.reuse, R155 ;  /* 0x0000009b9d9b7220 */ /* 0x040fe20000410000 */
[CC--:B---3--:R-:W-:Y:S01]  /*4900*/  FFMA.FTZ R161, R157.reuse, R158.reuse, R162 ;  /* 0x0000009e9da17223 */ /* 0x0c8fe200000100a2 */
[----:B-----5:R-:W-:Y:S01]  /*4910*/  @P2 FFMA.FTZ R157, R157, R7, R160 ;  /* 0x000000079d9d2223 */ /* 0x020fe200000100a0 */
[C---:B------:R-:W-:Y:S01]  /*4920*/  FFMA.FTZ R159, R156.reuse, R158, -R159 ;  /* 0x0000009e9c9f7223 */ /* 0x040fe2000001089f */
[----:B------:R-:W-:Y:S01]  /*4930*/  FMUL.FTZ R169, R135, R163 ;  /* 0x000000a387a97220 */ /* 0x000fe20000410000 */
        /* <DEDUP_REMOVED lines=13> */
[-C--:B------:R-:W-:Y:S01]  /*4a10*/  FMUL.FTZ R155, R131, R206.reuse ;  /* 0x000000ce839b7220 */ /* 0x080fe20000410000 */
[C---:B------:R-:W-:Y:S01]  /*4a20*/  FFMA.FTZ R206, R145.reuse, R206, R7 ;  /* 0x000000ce91ce7223 */ /* 0x040fe20000010007 */
[----:B------:R-:W-:Y:S01]  /*4a30*/  @P2 FADD.FTZ R6, R6, R161 ;  /* 0x000000a106062221 */ /* 0x000fe20000010000 */
[----:B------:R-:W-:Y:S01]  /*4a40*/  @P2 FADD.FTZ R154, R154, R159 ;  /* 0x0000009f9a9a2221 */ /* 0x000fe20000010000 */
[----:B------:R-:W-:Y:S01]  /*4a50*/  FFMA.FTZ R155, R145, R158, -R155 ;  /* 0x0000009e919b7223 */ /* 0x000fe2000001089b */
[----:B------:R-:W-:Y:S01]  /*4a60*/  FADD.FTZ R206, R119, R206 ;  /* 0x000000ce77ce7221 */ /* 0x000fe20000010000 */
[----:B------:R-:W-:Y:S01]  /*4a70*/  FFMA.FTZ R204, R145, R172, -R204 ;  /* 0x000000ac91cc7223 */ /* 0x000fe200000108cc */
[C---:B------:R-:W-:Y:S01]  /*4a80*/  FMUL.FTZ R7, R121.reuse, R160 ;  /* 0x000000a079077220 */ /* 0x040fe20000410000 */
[----:B------:R-:W3:Y:S01]  /*4a90*/  SHFL.UP PT, R6, R6, 0x1, RZ ;  /* 0x0420000006067989 */ /* 0x000ee200000e00ff */
[----:B------:R-:W-:Y:S01]  /*4aa0*/  FADD.FTZ R158, R128, R155 ;  /* 0x0000009b809e7221 */ /* 0x000fe20000010000 */
[----:B------:R-:W-:Y:S01]  /*4ab0*/  FMUL.FTZ R161, R121, R206 ;  /* 0x000000ce79a17220 */ /* 0x000fe20000410000 */
[----:B------:R-:W-:Y:S01]  /*4ac0*/  FFMA.FTZ R205, R143, R204, -R7 ;  /* 0x000000cc8fcd7223 */ /* 0x000fe20000010807 */
[----:B------:R-:W4:Y:S01]  /*4ad0*/  SHFL.UP PT, R154, R154, 0x1, RZ ;  /* 0x042000009a9a7989 */ /* 0x000f2200000e00ff */
[----:B0-----:R-:W-:Y:S01]  /*4ae0*/  FMUL.FTZ R7, R157, R3 ;  /* 0x000000039d077220 */ /* 0x001fe20000410000 */
[-C--:B------:R-:W-:Y:S01]  /*4af0*/  FMUL.FTZ R159, R121, R158.reuse ;  /* 0x0000009e799f7220 */ /* 0x080fe20000410000 */
[----:B------:R-:W-:-:S02]  /*4b00*/  FFMA.FTZ R161, R143, R158, -R161 ;  /* 0x0000009e8fa17223 */ /* 0x000fc400000108a1 */
[C---:B--2---:R-:W-:Y:S01]  /*4b10*/  FFMA.FTZ R7, R156.reuse, R2, -R7 ;  /* 0x000000029c077223 */ /* 0x044fe20000010807 */
[----:B------:R-:W-:Y:S01]  /*4b20*/  FMUL.FTZ R156, R156, R3 ;  /* 0x000000039c9c7220 */ /* 0x000fe20000410000 */
[----:B------:R-:W-:Y:S01]  /*4b30*/  FFMA.FTZ R159, R143, R206, R159 ;  /* 0x000000ce8f9f7223 */ /* 0x000fe2000001009f */
[----:B------:R-:W-:Y:S01]  /*4b40*/  FADD.FTZ R161, R140, R161 ;  /* 0x000000a18ca17221 */ /* 0x000fe20000010000 */
[----:B------:R-:W-:Y:S01]  /*4b50*/  FMUL.FTZ R162, R121, R204 ;  /* 0x000000cc79a27220 */ /* 0x000fe20000410000 */
[----:B------:R-:W-:Y:S01]  /*4b60*/  FFMA.FTZ R157, R157, R2, R156 ;  /* 0x000000029d9d7223 */ /* 0x000fe2000001009c */
[----:B------:R-:W-:Y:S01]  /*4b70*/  FADD.FTZ R159, R130, R159 ;  /* 0x0000009f829f7221 */ /* 0x000fe20000010000 */
[C---:B------:R-:W-:Y:S01]  /*4b80*/  FMUL.FTZ R156, R134.reuse, R161 ;  /* 0x000000a1869c7220 */ /* 0x040fe20000410000 */
[----:B------:R-:W-:Y:S01]  /*4b90*/  FFMA.FTZ R155, R143, R160, R162 ;  /* 0x000000a08f9b7223 */ /* 0x000fe200000100a2 */
[----:B------:R-:W-:Y:S02]  /*4ba0*/  FMUL.FTZ R163, R134, R205 ;  /* 0x000000cd86a37220 */ /* 0x000fe40000410000 */
[-C--:B------:R-:W-:Y:S01]  /*4bb0*/  FFMA.FTZ R207, R144, R159.reuse, R156 ;  /* 0x0000009f90cf7223 */ /* 0x080fe2000001009c */
[----:B------:R-:W-:Y:S01]  /*4bc0*/  FMUL.FTZ R159, R134, R159 ;  /* 0x0000009f869f7220 */ /* 0x000fe20000410000 */
[----:B------:R-:W-:Y:S01]  /*4bd0*/  ISETP.NE.AND P2, PT, R182, 0x1f, PT ;  /* 0x0000001fb600780c */ /* 0x000fe20003f45270 */
[-C--:B------:R-:W-:Y:S01]  /*4be0*/  FFMA.FTZ R204, R144, R155.reuse, R163 ;  /* 0x0000009b90cc7223 */ /* 0x080fe200000100a3 */
[----:B------:R-:W-:Y:S01]  /*4bf0*/  FMUL.FTZ R155, R134, R155 ;  /* 0x0000009b869b7220 */ /* 0x000fe20000410000 */
[----:B------:R-:W-:Y:S01]  /*4c00*/  FFMA.FTZ R206, R144, R161, -R159 ;  /* 0x000000a190ce7223 */ /* 0x000fe2000001089f */
[----:B------:R-:W-:Y:S01]  /*4c10*/  UISETP.GE.AND UP0, UPT, UR22, UR11, UPT ;  /* 0x0000000b1600728c */ /* 0x000fe2000bf06270 */
[----:B---3--:R-:W-:Y:S01]  /*4c20*/  @P1 FADD.FTZ R3, R6, R157 ;  /* 0x0000009d06031221 */ /* 0x008fe20000010000 */
[----:B----4-:R-:W-:Y:S01]  /*4c30*/  @P1 FADD.FTZ R2, R154, R7 ;  /* 0x000000079a021221 */ /* 0x010fe20000010000 */
[----:B------:R-:W-:Y:S01]  /*4c40*/  FFMA.FTZ R205, R144, R205, -R155 ;  /* 0x000000cd90cd7223 */ /* 0x000fe2000001089b */
[----:B------:R-:W-:Y:S01]  /*4c50*/  FADD.FTZ R207, R142, R207 ;  /* 0x000000cf8ecf7221 */ /* 0x000fe20000010000 */
[----:B------:R-:W-:Y:S01]  /*4c60*/  FADD.FTZ R206, R141, R206 ;  /* 0x000000ce8dce7221 */ /* 0x000fe20000010000 */
[C---:B------:R-:W-:Y:S01]  /*4c70*/  FMUL.FTZ R7, R5.reuse, R3 ;  /* 0x0000000305077220 */ /* 0x040fe20000410000 */
[----:B------:R-:W-:Y:S01]  /*4c80*/  FMUL.FTZ R6, R5, R2 ;  /* 0x0000000205067220 */ /* 0x000fe20000410000 */
[----:B------:R-:W-:Y:S01]  /*4c90*/  PLOP3.LUT P1, PT, PT, PT, UP0, 0x80, 0x8 ;  /* 0x000000000008781c */ /* 0x000fe20003f2f008 */
[----:B------:R-:W-:Y:S01]  /*4ca0*/  ULEA UR9, UR8, UR24, 0x4 ;  /* 0x0000001808097291 */ /* 0x000fe2000f8e20ff */
[----:B------:R0:W2:Y:S01]  /*4cb0*/  SHFL.DOWN PT, R160, R204, 0x1, 0x1f ;  /* 0x08201f00cca07f89 */ /* 0x0000a200000e0000 */
[----:B------:R-:W-:Y:S01]  /*4cc0*/  BSSY.RECONVERGENT B0, `(.L_x_13917) ;  /* 0x0000015000007945 */ /* 0x000fe20003800200 */
[----:B------:R-:W-:-:S02]  /*4cd0*/  HFMA2 R5, -RZ, RZ, 0, 0 ;  /* 0x00000000ff057431 */ /* 0x000fc400000001ff */
[----:B------:R0:W3:Y:S01]  /*4ce0*/  SHFL.DOWN PT, R154, R205, 0x1, 0x1f ;  /* 0x08201f00cd9a7f89 */ /* 0x0000e200000e0000 */
[C---:B------:R-:W-:Y:S01]  /*4cf0*/  FFMA.FTZ R2, R4.reuse, R2, -R7 ;  /* 0x0000000204027223 */ /* 0x040fe20000010807 */
[----:B------:R-:W-:Y:S02]  /*4d00*/  FFMA.FTZ R3, R4, R3, R6 ;  /* 0x0000000304037223 */ /* 0x000fe40000010006 */
        /* <DEDUP_REMOVED lines=16> */
.L_x_13918:
[----:B------:R-:W-:Y:S05]  /*4e10*/  BSYNC.RECONVERGENT B0 ;  /* 0x0000000000007941 */ /* 0x000fea0003800200 */
.L_x_13917:
[----:B------:R-:W1:Y:S01]  /*4e20*/  @!P1 LDS.128 R4, [UR9+0x1980] ;  /* 0x00198009ff049984 */ /* 0x000e620008000c00 */
[----:B------:R-:W-:Y:S01]  /*4e30*/  ISETP.GT.U32.AND P2, PT, R182, 0x1d, PT ;  /* 0x0000001db600780c */ /* 0x000fe20003f44070 */
[----:B------:R-:W-:Y:S01]  /*4e40*/  FADD.FTZ R3, RZ, R3 ;  /* 0x00000003ff037221 */ /* 0x000fe20000010000 */
[----:B------:R-:W-:Y:S01]  /*4e50*/  FADD.FTZ R163, R89, R2 ;  /* 0x0000000259a37221 */ /* 0x000fe20000010000 */
[----:B--2---:R2:W1:Y:S01]  /*4e60*/  SHFL.DOWN PT, R160, R204, 0x2, 0x1f ;  /* 0x08401f00cca07f89 */ /* 0x00446200000e0000 */
[----:B------:R-:W-:Y:S01]  /*4e70*/  BSSY.RECONVERGENT B0, `(.L_x_13919) ;  /* 0x0000013000007945 */ /* 0x000fe20003800200 */
[C---:B------:R-:W-:Y:S01]  /*4e80*/  FMUL.FTZ R155, R134.reuse, R3 ;  /* 0x00000003869b7220 */ /* 0x040fe20000410000 */
[-C--:B------:R-:W-:Y:S01]  /*4e90*/  FMUL.FTZ R2, R134, R163.reuse ;  /* 0x000000a386027220 */ /* 0x080fe20000410000 */
[----:B---3--:R2:W3:Y:S02]  /*4ea0*/  SHFL.DOWN PT, R154, R205, 0x2, 0x1f ;  /* 0x08401f00cd9a7f89 */ /* 0x0084e400000e0000 */
[C---:B------:R-:W-:Y:S01]  /*4eb0*/  FFMA.FTZ R155, R144.reuse, R163, -R155 ;  /* 0x000000a3909b7223 */ /* 0x040fe2000001089b */
[----:B------:R-:W-:Y:S01]  /*4ec0*/  FFMA.FTZ R2, R144, R3, R2 ;  /* 0x0000000390027223 */ /* 0x000fe20000010002 */
        /* <DEDUP_REMOVED lines=13> */
.L_x_13920:
[----:B------:R-:W-:Y:S05]  /*4fa0*/  BSYNC.RECONVERGENT B0 ;  /* 0x0000000000007941 */ /* 0x000fea0003800200 */
.L_x_13919:
[----:B------:R-:W-:Y:S01]  /*4fb0*/  ISETP.GT.U32.AND P1, PT, R182, 0x1b, PT ;  /* 0x0000001bb600780c */ /* 0x000fe20003f24070 */
[----:B------:R-:W-:Y:S01]  /*4fc0*/  FADD.FTZ R2, RZ, R2 ;  /* 0x00000002ff027221 */ /* 0x000fe20000010000 */
[----:B-1----:R-:W-:Y:S01]  /*4fd0*/  FADD.FTZ R161, R90, R155 ;  /* 0x0000009b5aa17221 */ /* 0x002fe20000010000 */
[----:B------:R1:W0:Y:S01]  /*4fe0*/  SHFL.DOWN PT, R164, R204, 0x4, 0x1f ;  /* 0x08801f00cca47f89 */ /* 0x00022200000e0000 */
[----:B------:R-:W-:Y:S01]  /*4ff0*/  BSSY.RECONVERGENT B0, `(.L_x_13921) ;  /* 0x0000013000007945 */ /* 0x000fe20003800200 */
[CC--:B---3--:R-:W-:Y:S01]  /*5000*/  FMUL.FTZ R154, R121.reuse, R2.reuse ;  /* 0x00000002799a7220 */ /* 0x0c8fe20000410000 */
[-C--:B------:R-:W-:Y:S01]  /*5010*/  FMUL.FTZ R155, R121, R161.reuse ;  /* 0x000000a1799b7220 */ /* 0x080fe20000410000 */
[----:B------:R1:W3:Y:S02]  /*5020*/  SHFL.DOWN PT, R156, R205, 0x4, 0x1f ;  /* 0x08801f00cd9c7f89 */ /* 0x0002e400000e0000 */
[C---:B------:R-:W-:Y:S01]  /*5030*/  FFMA.FTZ R160, R143.reuse, R161, -R154 ;  /* 0x000000a18fa07223 */ /* 0x040fe2000001089a */
[----:B------:R-:W-:Y:S01]  /*5040*/  FFMA.FTZ R154, R143, R2, R155 ;  /* 0x000000028f9a7223 */ /* 0x000fe2000001009b */
[----:B----4-:R1:W4:Y:S04]  /*5050*/  SHFL.DOWN PT, R159, R207, 0x4, 0x1f ;  /* 0x08801f00cf9f7f89 */ /* 0x01032800000e0000 */
[----:B------:R1:W0:Y:S01]  /*5060*/  SHFL.DOWN PT, R162, R206, 0x4, 0x1f ;  /* 0x08801f00cea27f89 */ /* 0x00022200000e0000 */
[----:B------:R-:W-:Y:S05]  /*5070*/  @P1 BRA `(.L_x_13922) ;  /* 0x0000000000281947 */ /* 0x000fea0003800000 */
        /* <DEDUP_REMOVED lines=10> */
.L_x_13922:
[----:B------:R-:W-:Y:S05]  /*5120*/  BSYNC.RECONVERGENT B0 ;  /* 0x0000000000007941 */ /* 0x000fea0003800200 */
.L_x_13921:
[C---:B------:R-:W-:Y:S01]  /*5130*/  ISETP.GT.U32.AND P1, PT, R182.reuse, 0x17, PT ;  /* 0x00000017b600780c */ /* 0x040fe20003f24070 */
[----:B------:R-:W-:Y:S01]  /*5140*/  FADD.FTZ R154, RZ, R154 ;  /* 0x0000009aff9a7221 */ /* 0x000fe20000010000 */
[----:B------:R-:W-:Y:S01]  /*5150*/  FADD.FTZ R160, R91, R160 ;  /* 0x000000a05ba07221 */ /* 0x000fe20000010000 */
[----:B0-----:R0:W0:Y:S01]  /*5160*/  SHFL.DOWN PT, R164, R204, 0x8, 0x1f ;  /* 0x09001f00cca47f89 */ /* 0x00102200000e0000 */
[----:B------:R-:W-:Y:S01]  /*5170*/  BSSY.RECONVERGENT B0, `(.L_x_13923) ;  /* 0x0000014000007945 */ /* 0x000fe20003800200 */
[C---:B---3--:R-:W-:Y:S01]  /*5180*/  FMUL.FTZ R156, R131.reuse, R154 ;  /* 0x0000009a839c7220 */ /* 0x048fe20000410000 */
[-C--:B------:R-:W-:Y:S01]  /*5190*/  FMUL.FTZ R155, R131, R160.reuse ;  /* 0x000000a0839b7220 */ /* 0x080fe20000410000 */
[----:B------:R3:W0:Y:S01]  /*51a0*/  SHFL.DOWN PT, R158, R205, 0x8, 0x1f ;  /* 0x09001f00cd9e7f89 */ /* 0x00062200000e0000 */
[----:B------:R-:W-:Y:S01]  /*51b0*/  ISETP.GT.U32.AND P2, PT, R182, 0xf, PT ;  /* 0x0000000fb600780c */ /* 0x000fe20003f44070 */
[C---:B----4-:R-:W-:Y:S01]  /*51c0*/  FFMA.FTZ R159, R145.reuse, R160, -R156 ;  /* 0x000000a0919f7223 */ /* 0x050fe2000001089c */
[----:B------:R-:W-:Y:S01]  /*51d0*/  FFMA.FTZ R155, R145, R154, R155 ;  /* 0x0000009a919b7223 */ /* 0x000fe2000001009b */
[----:B------:R3:W4:Y:S04]  /*51e0*/  SHFL.DOWN PT, R169, R207, 0x8, 0x1f ;  /* 0x09001f00cfa97f89 */ /* 0x00072800000e0000 */
[----:B------:R3:W0:Y:S01]  /*51f0*/  SHFL.DOWN PT, R162, R206, 0x8, 0x1f ;  /* 0x09001f00cea27f89 */ /* 0x00062200000e0000 */
[----:B------:R-:W-:Y:S05]  /*5200*/  @P1 BRA `(.L_x_13924) ;  /* 0x0000000000281947 */ /* 0x000fea0003800000 */
[CC--:B0-----:R-:W-:Y:S01]  /*5210*/  FMUL.FTZ R165, R205.reuse, R162.reuse ;  /* 0x000000a2cda57220 */ /* 0x0c1fe20000410000 */
[C---:B------:R-:W-:Y:S01]  /*5220*/  FMUL.FTZ R162, R204.reuse, R162 ;  /* 0x000000a2cca27220 */ /* 0x040fe20000410000 */
[CC--:B------:R-:W-:Y:S01]  /*5230*/  FMUL.FTZ R157, R205.reuse, R158.reuse ;  /* 0x0000009ecd9d7220 */ /* 0x0c0fe20000410000 */
[C---:B------:R-:W-:Y:S01]  /*5240*/  FMUL.FTZ R156, R204.reuse, R158 ;  /* 0x0000009ecc9c7220 */ /* 0x040fe20000410000 */
[CC--:B----4-:R-:W-:Y:S01]  /*5250*/  FFMA.FTZ R158, R204.reuse, R169.reuse, -R165 ;  /* 0x000000a9cc9e7223 */ /* 0x0d0fe200000108a5 */
[C---:B------:R-:W-:Y:S01]  /*5260*/  FFMA.FTZ R165, R205.reuse, R169, R162 ;  /* 0x000000a9cda57223 */ /* 0x040fe200000100a2 */
[-C--:B-12---:R-:W-:Y:S01]  /*5270*/  FFMA.FTZ R204, R204, R164.reuse, -R157 ;  /* 0x000000a4cccc7223 */ /* 0x086fe2000001089d */
[----:B---3--:R-:W-:Y:S01]  /*5280*/  FFMA.FTZ R205, R205, R164, R156 ;  /* 0x000000a4cdcd7223 */ /* 0x008fe2000001009c */
[----:B------:R-:W-:Y:S01]  /*5290*/  FADD.FTZ R207, R207, R158 ;  /* 0x0000009ecfcf7221 */ /* 0x000fe20000010000 */
[----:B------:R-:W-:-:S07]  /*52a0*/  FADD.FTZ R206, R206, R165 ;  /* 0x000000a5cece7221 */ /* 0x000fce0000010000 */
.L_x_13924:
[----:B------:R-:W-:Y:S05]  /*52b0*/  BSYNC.RECONVERGENT B0 ;  /* 0x0000000000007941 */ /* 0x000fea0003800200 */
.L_x_13923:
[----:B0-----:R0:W0:Y:S01]  /*52c0*/  SHFL.DOWN PT, R164, R204, 0x10, 0x1f ;  /* 0x0a001f00cca47f89 */ /* 0x00102200000e0000 */
[----:B------:R-:W-:Y:S01]  /*52d0*/  BSSY.RECONVERGENT B0, `(.L_x_13925) ;  /* 0x0000011000007945 */ /* 0x000fe20003800200 */
[----:B------:R-:W-:Y:S01]  /*52e0*/  FADD.FTZ R159, R92, R159 ;  /* 0x0000009f5c9f7221 */ /* 0x000fe20000010000 */
[----:B------:R-:W-:Y:S01]  /*52f0*/  FADD.FTZ R155, RZ, R155 ;  /* 0x0000009bff9b7221 */ /* 0x000fe20000010000 */
[----:B------:R0:W0:Y:S04]  /*5300*/  SHFL.DOWN PT, R156, R205, 0x10, 0x1f ;  /* 0x0a001f00cd9c7f89 */ /* 0x00002800000e0000 */
[----:B----4-:R4:W0:Y:S04]  /*5310*/  SHFL.DOWN PT, R169, R207, 0x10, 0x1f ;  /* 0x0a001f00cfa97f89 */ /* 0x01082800000e0000 */
        /* <DEDUP_REMOVED lines=12> */
.L_x_13926:
[----:B------:R-:W-:Y:S05]  /*53e0*/  BSYNC.RECONVERGENT B0 ;  /* 0x0000000000007941 */ /* 0x000fea0003800200 */
.L_x_13925:
[----:B------:R-:W-:Y:S01]  /*53f0*/  SHFL.DOWN PT, R208, R205, 0x1, 0x1f ;  /* 0x08201f00cdd07f89 */ /* 0x000fe200000e0000 */
[C---:B------:R-:W-:Y:S01]  /*5400*/  FMUL.FTZ R157, R135.reuse, R155 ;  /* 0x0000009b879d7220 */ /* 0x040fe20000410000 */
[-C--:B0-----:R-:W-:Y:S01]  /*5410*/  FMUL.FTZ R156, R135, R159.reuse ;  /* 0x0000009f879c7220 */ /* 0x081fe20000410000 */
[----:B------:R-:W-:Y:S01]  /*5420*/  ISETP.NE.AND P1, PT, R20, 0x1f, PT ;  /* 0x0000001f1400780c */ /* 0x000fe20003f25270 */
[----:B------:R-:W0:Y:S01]  /*5430*/  SHFL.IDX PT, R175, R7, RZ, 0x1f ;  /* 0x00001fff07af7589 */ /* 0x000e2200000e0000 */
[C---:B------:R-:W-:Y:S01]  /*5440*/  FFMA.FTZ R162, R136.reuse, R159, -R157 ;  /* 0x0000009f88a27223 */ /* 0x040fe2000001089d */
[----:B------:R-:W-:Y:S01]  /*5450*/  FFMA.FTZ R156, R136, R155, R156 ;  /* 0x0000009b889c7223 */ /* 0x000fe2000001009c */
[C---:B------:R-:W-:Y:S01]  /*5460*/  ISETP.GT.AND P2, PT, R22.reuse, 0x1e, PT ;  /* 0x0000001e1600780c */ /* 0x040fe20003f44270 */
[----:B------:R-:W5:Y:S01]  /*5470*/  SHFL.DOWN PT, R164, R204, 0x1, 0x1f ;  /* 0x08201f00cca47f89 */ /* 0x000f6200000e0000 */
[----:B------:R-:W-:Y:S01]  /*5480*/  FADD.FTZ R162, R93, R162 ;  /* 0x000000a25da27221 */ /* 0x000fe20000010000 */
[----:B------:R-:W-:Y:S01]  /*5490*/  FADD.FTZ R156, RZ, R156 ;  /* 0x0000009cff9c7221 */ /* 0x000fe20000010000 */
[----:B------:R-:W-:Y:S01]  /*54a0*/  ISETP.GT.AND P3, PT, R22, 0xf, PT ;  /* 0x0000000f1600780c */ /* 0x000fe20003f64270 */
[----:B------:R-:W4:Y:S01]  /*54b0*/  SHFL.IDX PT, R172, R6, RZ, 0x1f ;  /* 0x00001fff06ac7589 */ /* 0x000f2200000e0000 */
[C---:B------:R-:W-:Y:S01]  /*54c0*/  FMUL.FTZ R158, R123.reuse, R162 ;  /* 0x000000a27b9e7220 */ /* 0x040fe20000410000 */
[-C--:B------:R-:W-:Y:S01]  /*54d0*/  FMUL.FTZ R157, R123, R156.reuse ;  /* 0x0000009c7b9d7220 */ /* 0x080fe20000410000 */
[----:B------:R-:W-:Y:S01]  /*54e0*/  BSSY.RECONVERGENT B0, `(.L_x_13927) ;  /* 0x0000215000007945 */ /* 0x000fe20003800200 */
[----:B------:R-:W4:Y:S01]  /*54f0*/  SHFL.DOWN PT, R210, R207, 0x1, 0x1f ;  /* 0x08201f00cfd27f89 */ /* 0x000f2200000e0000 */
[C---:B------:R-:W-:Y:S01]  /*5500*/  FFMA.FTZ R158, R137.reuse, R156, R158 ;  /* 0x0000009c899e7223 */ /* 0x040fe2000001009e */
[----:B------:R-:W-:-:S02]  /*5510*/  FFMA.FTZ R165, R137, R162, -R157 ;  /* 0x000000a289a57223 */ /* 0x000fc4000001089d */
[----:B------:R-:W4:Y:S01]  /*5520*/  SHFL.DOWN PT, R212, R206, 0x1, 0x1f ;  /* 0x08201f00ced47f89 */ /* 0x000f2200000e0000 */
[----:B------:R-:W-:Y:S01]  /*5530*/  FADD.FTZ R157, RZ, R158 ;  /* 0x0000009eff9d7221 */ /* 0x000fe20000010000 */
[----:B------:R-:W-:Y:S02]  /*5540*/  FADD.FTZ R165, R94, R165 ;  /* 0x000000a55ea57221 */ /* 0x000fe40000010000 */
[----:B-123--:R-:W1:Y:S01]  /*5550*/  SHFL.IDX PT, R205, R205, RZ, 0x1f ;  /* 0x00001fffcdcd7589 */ /* 0x00ee6200000e0000 */
[C---:B------:R-:W-:Y:S01]  /*5560*/  FMUL.FTZ R169, R133.reuse, R157 ;  /* 0x0000009d85a97220 */ /* 0x040fe20000410000 */
[----:B------:R-:W-:Y:S01]  /*5570*/  FMUL.FTZ R158, R133, R165 ;  /* 0x000000a5859e7220 */ /* 0x000fe20000410000 */
[----:B0-----:R-:W-:Y:S01]  /*5580*/  @P1 FMUL.FTZ R177, R208, R175 ;  /* 0x000000afd0b11220 */ /* 0x001fe20000410000 */
[----:B------:R-:W0:Y:S02]  /*5590*/  SHFL.IDX PT, R204, R204, RZ, 0x1f ;  /* 0x00001fffcccc7589 */ /* 0x000e2400000e0000 */
[----:B------:R-:W-:Y:S01]  /*55a0*/  FFMA.FTZ R158, R138, R157, R158 ;  /* 0x0000009d8a9e7223 */ /* 0x000fe2000001009e */
[C---:B-----5:R-:W-:Y:S01]  /*55b0*/  @P1 FMUL.FTZ R209, R164.reuse, R175 ;  /* 0x000000afa4d11220 */ /* 0x060fe20000410000 */
[----:B----4-:R-:W2:Y:S02]  /*55c0*/  SHFL.IDX PT, R207, R207, RZ, 0x1f ;  /* 0x00001fffcfcf7589 */ /* 0x010ea400000e0000 */
[----:B------:R-:W-:Y:S01]  /*55d0*/  FADD.FTZ R158, RZ, R158 ;  /* 0x0000009eff9e7221 */ /* 0x000fe20000010000 */
[-C--:B------:R-:W-:Y:S01]  /*55e0*/  @P1 FFMA.FTZ R177, R164, R172.reuse, -R177 ;  /* 0x000000aca4b11223 */ /* 0x080fe200000108b1 */
[----:B------:R-:W-:Y:S01]  /*55f0*/  @P1 FFMA.FTZ R209, R208, R172, R209 ;  /* 0x000000acd0d11223 */ /* 0x000fe200000100d1 */
[----:B------:R-:W-:Y:S01]  /*5600*/  FFMA.FTZ R164, R138, R165, -R169 ;  /* 0x000000a58aa47223 */ /* 0x000fe200000108a9 */
[----:B------:R-:W3:Y:S01]  /*5610*/  SHFL.IDX PT, R206, R206, RZ, 0x1f ;  /* 0x00001fffcece7589 */ /* 0x000ee200000e0000 */
[----:B------:R-:W-:-:S02]  /*5620*/  @P1 FADD.FTZ R172, R210, R177 ;  /* 0x000000b1d2ac1221 */ /* 0x000fc40000010000 */
[----:B------:R-:W-:Y:S01]  /*5630*/  FADD.FTZ R164, R95, R164 ;  /* 0x000000a45fa47221 */ /* 0x000fe20000010000 */
[----:B------:R-:W-:Y:S01]  /*5640*/  @P1 FADD.FTZ R175, R212, R209 ;  /* 0x000000d1d4af1221 */ /* 0x000fe20000010000 */
[-C--:B------:R-:W-:Y:S02]  /*5650*/  FMUL.FTZ R208, R172, R15.reuse ;  /* 0x0000000facd07220 */ /* 0x080fe40000410000 */
[----:B------:R-:W-:Y:S01]  /*5660*/  FMUL.FTZ R169, R139, R164 ;  /* 0x000000a48ba97220 */ /* 0x000fe20000410000 */
[----:B------:R-:W-:Y:S01]  /*5670*/  ISETP.NE.AND P1, PT, R20, RZ, PT ;  /* 0x000000ff1400720c */ /* 0x000fe20003f25270 */
[----:B------:R-:W-:Y:S01]  /*5680*/  FMUL.FTZ R177, R175, R15 ;  /* 0x0000000fafb17220 */ /* 0x000fe20000410000 */
[----:B------:R-:W-:Y:S01]  /*5690*/  FMUL.FTZ R15, R139, R158 ;  /* 0x0000009e8b0f7220 */ /* 0x000fe20000410000 */
[-C--:B------:R-:W-:Y:S02]  /*56a0*/  FFMA.FTZ R175, R175, R14.reuse, -R208 ;  /* 0x0000000eafaf7223 */ /* 0x080fe400000108d0 */
[----:B------:R-:W-:Y:S01]  /*56b0*/  FFMA.FTZ R208, R172, R14, R177 ;  /* 0x0000000eacd07223 */ /* 0x000fe200000100b1 */
[C---:B------:R-:W-:Y:S01]  /*56c0*/  FFMA.FTZ R172, R152.reuse, R158, R169 ;  /* 0x0000009e98ac7223 */ /* 0x040fe200000100a9 */
[----:B------:R-:W-:Y:S01]  /*56d0*/  FFMA.FTZ R169, R152, R164, -R15 ;  /* 0x000000a498a97223 */ /* 0x000fe2000001080f */
[----:B------:R-:W-:Y:S01]  /*56e0*/  FADD.FTZ R14, R168, R175 ;  /* 0x000000afa80e7221 */ /* 0x000fe20000010000 */
[----:B------:R-:W-:Y:S01]  /*56f0*/  FADD.FTZ R15, R167, R208 ;  /* 0x000000d0a70f7221 */ /* 0x000fe20000010000 */
[----:B------:R-:W-:Y:S01]  /*5700*/  FADD.FTZ R167, RZ, R172 ;  /* 0x000000acffa77221 */ /* 0x000fe20000010000 */
[----:B------:R-:W-:Y:S01]  /*5710*/  FADD.FTZ R169, R96, R169 ;  /* 0x000000a960a97221 */ /* 0x000fe20000010000 */
[CC--:B------:R-:W-:Y:S01]  /*5720*/  FMUL.FTZ R177, R153.reuse, R14.reuse ;  /* 0x0000000e99b17220 */ /* 0x0c0fe20000410000 */
        /* <DEDUP_REMOVED lines=79> */
[----:B-1----:R-:W-:Y:S01]  /*5c20*/  FMUL.FTZ R189, R205, R7 ;  /* 0x00000007cdbd7220 */ /* 0x002fe20000410000 */
[----:B------:R-:W-:Y:S01]  /*5c30*/  FADD.FTZ R185, R196, R185 ;  /* 0x000000b9c4b97221 */ /* 0x000fe20000010000 */
[----:B------:R-:W-:Y:S01]  /*5c40*/  FADD.FTZ R180, R195, R198 ;  /* 0x000000c6c3b47221 */ /* 0x000fe20000010000 */
[CC--:B------:R-:W-:Y:S01]  /*5c50*/  FMUL.FTZ R198, R205.reuse, R6.reuse ;  /* 0x00000006cdc67220 */ /* 0x0c0fe20000410000 */
[----:B0-----:R-:W-:Y:S01]  /*5c60*/  FFMA.FTZ R196, R204, R6, -R189 ;  /* 0x00000006ccc47223 */ /* 0x001fe200000108bd */
[C---:B------:R-:W-:Y:S01]  /*5c70*/  FMUL.FTZ R189, R188.reuse, R185 ;  /* 0x000000b9bcbd7220 */ /* 0x040fe20000410000 */
[----:B------:R-:W-:Y:S01]  /*5c80*/  FMUL.FTZ R188, R188, R180 ;  /* 0x000000b4bcbc7220 */ /* 0x000fe20000410000 */
[C---:B------:R-:W-:Y:S01]  /*5c90*/  FMUL.FTZ R6, R205.reuse, R4 ;  /* 0x00000004cd067220 */ /* 0x040fe20000410000 */
[----:B------:R-:W-:Y:S01]  /*5ca0*/  FMUL.FTZ R187, R205, R5 ;  /* 0x00000005cdbb7220 */ /* 0x000fe20000410000 */
[C---:B------:R-:W-:Y:S01]  /*5cb0*/  FFMA.FTZ R189, R186.reuse, R180, R189 ;  /* 0x000000b4babd7223 */ /* 0x040fe200000100bd */
[----:B------:R-:W-:Y:S01]  /*5cc0*/  FFMA.FTZ R188, R186, R185, -R188 ;  /* 0x000000b9babc7223 */ /* 0x000fe200000108bc */
[----:B------:R-:W-:Y:S01]  /*5cd0*/  FFMA.FTZ R5, R204, R5, R6 ;  /* 0x00000005cc057223 */ /* 0x000fe20000010006 */
[----:B------:R-:W-:Y:S01]  /*5ce0*/  FADD.FTZ R186, RZ, R192 ;  /* 0x000000c0ffba7221 */ /* 0x000fe20000010000 */
[----:B------:R-:W-:Y:S01]  /*5cf0*/  FADD.FTZ R194, R194, R189 ;  /* 0x000000bdc2c27221 */ /* 0x000fe20000010000 */
[----:B------:R-:W-:Y:S01]  /*5d00*/  FADD.FTZ R188, R191, R188 ;  /* 0x000000bcbfbc7221 */ /* 0x000fe20000010000 */
[----:B--2---:R-:W-:Y:S01]  /*5d10*/  FADD.FTZ R6, R207, R196 ;  /* 0x000000c4cf067221 */ /* 0x004fe20000010000 */
[----:B------:R-:W-:Y:S01]  /*5d20*/  FFMA.FTZ R4, R204, R4, -R187 ;  /* 0x00000004cc047223 */ /* 0x000fe200000108bb */
[C---:B------:R-:W-:Y:S01]  /*5d30*/  FMUL.FTZ R191, R139.reuse, R194 ;  /* 0x000000c28bbf7220 */ /* 0x040fe20000410000 */
[----:B------:R-:W-:Y:S01]  /*5d40*/  FMUL.FTZ R139, R139, R188 ;  /* 0x000000bc8b8b7220 */ /* 0x000fe20000410000 */
[----:B------:R-:W-:Y:S01]  /*5d50*/  FADD.FTZ R190, R103, R190 ;  /* 0x000000be67be7221 */ /* 0x000fe20000010000 */
[C---:B------:R-:W-:Y:S01]  /*5d60*/  FMUL.FTZ R187, R153.reuse, R186 ;  /* 0x000000ba99bb7220 */ /* 0x040fe20000410000 */
[----:B------:R-:W-:Y:S01]  /*5d70*/  FFMA.FTZ R196, R152, R188, -R191 ;  /* 0x000000bc98c47223 */ /* 0x000fe200000108bf */
[----:B------:R-:W-:Y:S01]  /*5d80*/  FFMA.FTZ R7, R204, R7, R198 ;  /* 0x00000007cc077223 */ /* 0x000fe200000100c6 */
[----:B------:R-:W-:Y:S01]  /*5d90*/  FFMA.FTZ R192, R152, R194, R139 ;  /* 0x000000c298c07223 */ /* 0x000fe2000001008b */
[-C--:B------:R-:W-:Y:S01]  /*5da0*/  FMUL.FTZ R189, R153, R190.reuse ;  /* 0x000000be99bd7220 */ /* 0x080fe20000410000 */
[----:B------:R-:W-:Y:S01]  /*5db0*/  FADD.FTZ R152, R151, R196 ;  /* 0x000000c497987221 */ /* 0x000fe20000010000 */
[----:B------:R-:W-:Y:S01]  /*5dc0*/  FFMA.FTZ R151, R0, R163, RZ ;  /* 0x000000a300977223 */ /* 0x000fe200000100ff */
[----:B------:R-:W-:Y:S01]  /*5dd0*/  FFMA.FTZ R153, R132, R190, -R187 ;  /* 0x000000be84997223 */ /* 0x000fe200000108bb */
[----:B---3--:R-:W-:Y:S01]  /*5de0*/  FADD.FTZ R7, R206, R7 ;  /* 0x00000007ce077221 */ /* 0x008fe20000010000 */
[----:B------:R-:W-:Y:S01]  /*5df0*/  FFMA.FTZ R187, R0, -R3, RZ ;  /* 0x8000000300bb7223 */ /* 0x000fe200000100ff */
[----:B------:R-:W-:Y:S01]  /*5e00*/  FADD.FTZ R129, R129, R192 ;  /* 0x000000c081817221 */ /* 0x000fe20000010000 */
[C---:B------:R-:W-:Y:S01]  /*5e10*/  FMUL.FTZ R139, R133.reuse, R152 ;  /* 0x00000098858b7220 */ /* 0x040fe20000410000 */
[C---:B------:R-:W-:Y:S01]  /*5e20*/  FFMA.FTZ R192, R74.reuse, R161, R151 ;  /* 0x000000a14ac07223 */ /* 0x040fe20000010097 */
[----:B------:R-:W-:Y:S01]  /*5e30*/  FFMA.FTZ R187, R74, -R2, R187 ;  /* 0x800000024abb7223 */ /* 0x000fe200000100bb */
[-C--:B------:R-:W-:Y:S01]  /*5e40*/  FMUL.FTZ R133, R133, R129.reuse ;  /* 0x0000008185857220 */ /* 0x080fe20000410000 */
[----:B------:R0:W-:Y:S01]  /*5e50*/  @!P1 STS.128 [UR9+0x1980], R4 ;  /* 0x00198004ff009988 */ /* 0x0001e20008000c09 */
[----:B------:R-:W-:Y:S01]  /*5e60*/  FFMA.FTZ R139, R138, R129, R139 ;  /* 0x000000818a8b7223 */ /* 0x000fe2000001008b */
[----:B------:R-:W-:Y:S01]  /*5e70*/  FADD.FTZ R161, -R90, R161 ;  /* 0x000000a15aa17221 */ /* 0x000fe20000010100 */
[----:B------:R-:W-:Y:S01]  /*5e80*/  FFMA.FTZ R133, R138, R152, -R133 ;  /* 0x000000988a857223 */ /* 0x000fe20000010885 */
[----:B------:R-:W-:Y:S01]  /*5e90*/  FFMA.FTZ R132, R132, R186, R189 ;  /* 0x000000ba84847223 */ /* 0x000fe200000100bd */
[----:B------:R-:W-:Y:S01]  /*5ea0*/  FADD.FTZ R122, R122, R139 ;  /* 0x0000008b7a7a7221 */ /* 0x000fe20000010000 */
[----:B------:R-:W-:Y:S01]  /*5eb0*/  FADD.FTZ R153, R104, R153 ;  /* 0x0000009968997221 */ /* 0x000fe20000010000 */
[----:B------:R-:W-:Y:S01]  /*5ec0*/  FADD.FTZ R150, R150, R133 ;  /* 0x0000008596967221 */ /* 0x000fe20000010000 */
[----:B------:R-:W-:-:S04]  /*5ed0*/  FMUL.FTZ R133, R9, R201 ;  /* 0x000000c909857220 */ /* 0x000fc80000410000 */
[----:B------:R-:W-:Y:S01]  /*5ee0*/  FFMA.FTZ R133, R8, R203, -R133 ;  /* 0x000000cb08857223 */ /* 0x000fe20000010885 */
[C---:B0-----:R-:W-:Y:S01]  /*5ef0*/  FFMA.FTZ R5, R75.reuse, R160, R192 ;  /* 0x000000a04b057223 */ /* 0x041fe200000100c0 */
[----:B------:R-:W-:Y:S01]  /*5f00*/  FFMA.FTZ R4, R75, -R154, R187 ;  /* 0x8000009a4b047223 */ /* 0x000fe200000100bb */
[----:B------:R-:W-:Y:S01]  /*5f10*/  FADD.FTZ R160, -R91, R160 ;  /* 0x000000a05ba07221 */ /* 0x000fe20000010100 */
[----:B------:R-:W-:Y:S01]  /*5f20*/  FADD.FTZ R187, -R98, R177 ;  /* 0x000000b162bb7221 */ /* 0x000fe20000010100 */
[C---:B------:R-:W-:Y:S01]  /*5f30*/  FFMA.FTZ R6, R76.reuse, R159, R5 ;  /* 0x0000009f4c067223 */ /* 0x040fe20000010005 */
[----:B------:R-:W-:Y:S01]  /*5f40*/  FFMA.FTZ R5, R76, -R155, R4 ;  /* 0x8000009b4c057223 */ /* 0x000fe20000010004 */
[C---:B------:R-:W-:Y:S01]  /*5f50*/  FMUL.FTZ R4, R123.reuse, R122 ;  /* 0x0000007a7b047220 */ /* 0x040fe20000410000 */
[----:B------:R-:W-:Y:S01]  /*5f60*/  FMUL.FTZ R123, R123, R150 ;  /* 0x000000967b7b7220 */ /* 0x000fe20000410000 */
        /* <DEDUP_REMOVED lines=11> */
[-C--:B------:R-:W-:Y:S01]  /*6020*/  FMUL.FTZ R135, R135, R148.reuse ;  /* 0x0000009487877220 */ /* 0x080fe20000410000 */
[C---:B------:R-:W-:Y:S01]  /*6030*/  FFMA.FTZ R6, R80.reuse, R169, R7 ;  /* 0x000000a950067223 */ /* 0x040fe20000010007 */
[----:B------:R-:W-:Y:S01]  /*6040*/  FFMA.FTZ R7, R80, -R167, R4 ;  /* 0x800000a750077223 */ /* 0x000fe20000010004 */
[C---:B------:R-:W-:Y:S01]  /*6050*/  FFMA.FTZ R4, R136.reuse, R148, R5 ;  /* 0x0000009488047223 */ /* 0x040fe20000010005 */
[----:B------:R-:W-:Y:S01]  /*6060*/  FFMA.FTZ R135, R136, R138, -R135 ;  /* 0x0000008a88877223 */ /* 0x000fe20000010887 */
[C---:B------:R-:W-:Y:S01]  /*6070*/  FFMA.FTZ R5, R81.reuse, R172, R6 ;  /* 0x000000ac51057223 */ /* 0x040fe20000010006 */
[----:B------:R-:W-:Y:S01]  /*6080*/  FFMA.FTZ R6, R81, -R168, R7 ;  /* 0x800000a851067223 */ /* 0x000fe20000010007 */
[----:B------:R-:W-:Y:S01]  /*6090*/  FADD.FTZ R136, R147, R4 ;  /* 0x0000000493887221 */ /* 0x000fe20000010000 */
[----:B------:R-:W-:Y:S01]  /*60a0*/  FMUL.FTZ R123, R9, R203 ;  /* 0x000000cb097b7220 */ /* 0x000fe20000410000 */
        /* <DEDUP_REMOVED lines=8> */
[----:B------:R-:W-:Y:S01]  /*6130*/  FFMA.FTZ R198, R84, R209, R7 ;  /* 0x000000d154c67223 */ /* 0x000fe20000010007 */
[----:B------:R-:W-:Y:S01]  /*6140*/  FADD.FTZ R209, -R100, R209 ;  /* 0x000000d164d17221 */ /* 0x000fe20000010100 */
[----:B------:R-:W-:Y:S01]  /*6150*/  FMUL.FTZ R7, R64, R201 ;  /* 0x000000c940077220 */ /* 0x000fe20000410000 */
[----:B------:R-:W-:Y:S01]  /*6160*/  FFMA.FTZ R204, R84, -R202, R5 ;  /* 0x800000ca54cc7223 */ /* 0x000fe20000010005 */
[----:B------:R-:W-:Y:S01]  /*6170*/  FADD.FTZ R212, -R99, R212 ;  /* 0x000000d463d47221 */ /* 0x000fe20000010100 */
[C---:B------:R-:W-:Y:S01]  /*6180*/  FMUL.FTZ R5, R209.reuse, R4 ;  /* 0x00000004d1057220 */ /* 0x040fe20000410000 */
[-C--:B------:R-:W-:Y:S01]  /*6190*/  FFMA.FTZ R4, R209, R7.reuse, R6 ;  /* 0x00000007d1047223 */ /* 0x080fe20000010006 */
[C---:B------:R-:W-:Y:S01]  /*61a0*/  FMUL.FTZ R192, R202.reuse, R7 ;  /* 0x00000007cac07220 */ /* 0x040fe20000410000 */
[C---:B------:R-:W-:Y:S01]  /*61b0*/  FMUL.FTZ R6, R131.reuse, R146 ;  /* 0x0000009283067220 */ /* 0x040fe20000410000 */
[----:B------:R-:W-:Y:S01]  /*61c0*/  FFMA.FTZ R202, R202, R133, R5 ;  /* 0x00000085caca7223 */ /* 0x000fe20000010005 */
[----:B------:R-:W-:Y:S01]  /*61d0*/  FMUL.FTZ R131, R131, R136 ;  /* 0x0000008883837220 */ /* 0x000fe20000410000 */
[----:B------:R-:W-:Y:S01]  /*61e0*/  FMUL.FTZ R133, R61, R211 ;  /* 0x000000d33d857220 */ /* 0x000fe20000410000 */
[----:B------:R-:W-:Y:S01]  /*61f0*/  FADD.FTZ R70, R7, R70 ;  /* 0x0000004607467221 */ /* 0x000fe20000010000 */
[----:B------:R-:W-:Y:S01]  /*6200*/  FMUL.FTZ R7, R61, R176 ;  /* 0x000000b03d077220 */ /* 0x000fe20000410000 */
[C---:B------:R-:W-:Y:S01]  /*6210*/  FFMA.FTZ R131, R145.reuse, R146, -R131 ;  /* 0x0000009291837223 */ /* 0x040fe20000010883 */
[----:B------:R-:W-:Y:S01]  /*6220*/  FMUL.FTZ R135, R208, R133 ;  /* 0x00000085d0877220 */ /* 0x000fe20000410000 */
[----:B------:R-:W-:Y:S01]  /*6230*/  FFMA.FTZ R196, R145, R136, R6 ;  /* 0x0000008891c47223 */ /* 0x000fe20000010006 */
[----:B------:R-:W-:Y:S01]  /*6240*/  FFMA.FTZ R5, R209, R203, -R192 ;  /* 0x000000cbd1057223 */ /* 0x000fe200000108c0 */
[----:B------:R-:W-:Y:S01]  /*6250*/  FADD.FTZ R105, R7, R105 ;  /* 0x0000006907697221 */ /* 0x000fe20000010000 */
[-C--:B------:R-:W-:Y:S01]  /*6260*/  FFMA.FTZ R6, R212, R7.reuse, R135 ;  /* 0x00000007d4067223 */ /* 0x080fe20000010087 */
[----:B------:R-:W-:Y:S01]  /*6270*/  FADD.FTZ R192, R128, R131 ;  /* 0x0000008380c07221 */ /* 0x000fe20000010000 */
[----:B------:R-:W-:Y:S01]  /*6280*/  FMUL.FTZ R7, R208, R7 ;  /* 0x00000007d0077220 */ /* 0x000fe20000410000 */
[----:B------:R-:W-:Y:S01]  /*6290*/  FADD.FTZ R128, R119, R196 ;  /* 0x000000c477807221 */ /* 0x000fe20000010000 */
[----:B------:R-:W-:Y:S01]  /*62a0*/  FMUL.FTZ R123, R9, R176 ;  /* 0x000000b0097b7220 */ /* 0x000fe20000410000 */
[----:B------:R-:W-:Y:S01]  /*62b0*/  FMUL.FTZ R137, R63, R210 ;  /* 0x000000d23f897220 */ /* 0x000fe20000410000 */
[C---:B------:R-:W-:Y:S01]  /*62c0*/  FMUL.FTZ R196, R121.reuse, R192 ;  /* 0x000000c079c47220 */ /* 0x040fe20000410000 */
[----:B------:R-:W-:Y:S01]  /*62d0*/  FFMA.FTZ R7, R212, R133, -R7 ;  /* 0x00000085d4077223 */ /* 0x000fe20000010807 */
[----:B------:R-:W-:Y:S01]  /*62e0*/  FMUL.FTZ R121, R121, R128 ;  /* 0x0000008079797220 */ /* 0x000fe20000410000 */
[----:B------:R-:W-:Y:S01]  /*62f0*/  FFMA.FTZ R139, R8, R211, -R123 ;  /* 0x000000d3088b7223 */ /* 0x000fe2000001087b */
[----:B------:R-:W-:Y:S01]  /*6300*/  FFMA.FTZ R133, R85, R200, R198 ;  /* 0x000000c855857223 */ /* 0x000fe200000100c6 */
[----:B------:R-:W-:Y:S01]  /*6310*/  FMUL.FTZ R123, R63, R174 ;  /* 0x000000ae3f7b7220 */ /* 0x000fe20000410000 */
[----:B------:R-:W-:Y:S01]  /*6320*/  FADD.FTZ R200, -R101, R200 ;  /* 0x000000c865c87221 */ /* 0x000fe20000010100 */
[----:B------:R-:W-:Y:S01]  /*6330*/  FMUL.FTZ R135, R199, R137 ;  /* 0x00000089c7877220 */ /* 0x000fe20000410000 */
[C---:B------:R-:W-:Y:S01]  /*6340*/  FFMA.FTZ R121, R143.reuse, R192, -R121 ;  /* 0x000000c08f797223 */ /* 0x040fe20000010879 */
[----:B------:R-:W-:Y:S01]  /*6350*/  FFMA.FTZ R119, R143, R128, R196 ;  /* 0x000000808f777223 */ /* 0x000fe200000100c4 */
[----:B------:R-:W-:Y:S01]  /*6360*/  FADD.FTZ R106, R123, R106 ;  /* 0x0000006a7b6a7221 */ /* 0x000fe20000010000 */
[-C--:B------:R-:W-:Y:S01]  /*6370*/  FFMA.FTZ R135, R200, R123.reuse, R135 ;  /* 0x0000007bc8877223 */ /* 0x080fe20000010087 */
        /* <DEDUP_REMOVED lines=8> */
[-C--:B------:R-:W-:Y:S01]  /*6400*/  FFMA.FTZ R196, R8, R210.reuse, -R131 ;  /* 0x000000d208c47223 */ /* 0x080fe20000010883 */
[----:B------:R-:W-:Y:S01]  /*6410*/  FMUL.FTZ R131, R9, R210 ;  /* 0x000000d209837220 */ /* 0x000fe20000410000 */
[C---:B------:R-:W-:Y:S01]  /*6420*/  FFMA.FTZ R134, R144.reuse, R121, -R134 ;  /* 0x0000007990867223 */ /* 0x040fe20000010886 */
[----:B------:R-:W-:Y:S01]  /*6430*/  FFMA.FTZ R123, R144, R119, R123 ;  /* 0x00000077907b7223 */ /* 0x000fe2000001007b */
[C---:B------:R-:W-:Y:S01]  /*6440*/  FFMA.FTZ R211, R8.reuse, R176, R211 ;  /* 0x000000b008d37223 */ /* 0x040fe200000100d3 */
[----:B------:R-:W-:Y:S01]  /*6450*/  FFMA.FTZ R131, R8, R174, R131 ;  /* 0x000000ae08837223 */ /* 0x000fe20000010083 */
[----:B------:R-:W-:Y:S01]  /*6460*/  FADD.FTZ R141, R141, R134 ;  /* 0x000000868d8d7221 */ /* 0x000fe20000010000 */
[----:B------:R-:W-:Y:S01]  /*6470*/  FADD.FTZ R142, R142, R123 ;  /* 0x0000007b8e8e7221 */ /* 0x000fe20000010000 */
[----:B------:R-:W-:Y:S01]  /*6480*/  FMUL.FTZ R211, R212, R211 ;  /* 0x000000d3d4d37220 */ /* 0x000fe20000410000 */
[----:B------:R-:W-:Y:S01]  /*6490*/  FMUL.FTZ R200, R200, R131 ;  /* 0x00000083c8c87220 */ /* 0x000fe20000410000 */
[----:B------:R-:W-:Y:S01]  /*64a0*/  FMUL.FTZ R140, R52, R141 ;  /* 0x0000008d348c7220 */ /* 0x000fe20000410000 */
[----:B------:R-:W-:Y:S01]  /*64b0*/  FADD.FTZ R134, -R89, R163 ;  /* 0x000000a359867221 */ /* 0x000fe20000010100 */
[----:B------:R-:W-:Y:S01]  /*64c0*/  FMUL.FTZ R144, R54, R121 ;  /* 0x0000007936907220 */ /* 0x000fe20000410000 */
[----:B------:R-:W-:Y:S01]  /*64d0*/  FMUL.FTZ R123, R52, R142 ;  /* 0x0000008e347b7220 */ /* 0x000fe20000410000 */
[----:B------:R-:W-:Y:S01]  /*64e0*/  FMUL.FTZ R143, R3, R140 ;  /* 0x0000008c038f7220 */ /* 0x000fe20000410000 */
[----:B------:R-:W-:Y:S01]  /*64f0*/  FFMA.FTZ R211, R208, R139, R211 ;  /* 0x0000008bd0d37223 */ /* 0x000fe200000100d3 */
[----:B------:R-:W-:Y:S01]  /*6500*/  FFMA.FTZ R139, R85, -R199, R204 ;  /* 0x800000c7558b7223 */ /* 0x000fe200000100cc */
[----:B------:R-:W-:Y:S01]  /*6510*/  FFMA.FTZ R199, R199, R196, R200 ;  /* 0x000000c4c7c77223 */ /* 0x000fe200000100c8 */
[----:B------:R-:W-:Y:S01]  /*6520*/  FMUL.FTZ R130, R54, R119 ;  /* 0x0000007736827220 */ /* 0x000fe20000410000 */
[----:B------:R-:W-:Y:S01]  /*6530*/  FMUL.FTZ R196, R2, R144 ;  /* 0x0000009002c47220 */ /* 0x000fe20000410000 */
[CC--:B------:R-:W-:Y:S01]  /*6540*/  FFMA.FTZ R143, R134.reuse, R123.reuse, R143 ;  /* 0x0000007b868f7223 */ /* 0x0c0fe2000001008f */
[----:B------:R-:W-:Y:S01]  /*6550*/  FMUL.FTZ R145, R3, R123 ;  /* 0x0000007b03917220 */ /* 0x000fe20000410000 */
[----:B------:R-:W-:Y:S01]  /*6560*/  FMUL.FTZ R131, R53, R128 ;  /* 0x0000008035837220 */ /* 0x000fe20000410000 */
[----:B------:R-:W-:Y:S01]  /*6570*/  FFMA.FTZ R202, R37, R201, R202 ;  /* 0x000000c925ca7223 */ /* 0x000fe200000100ca */
[----:B------:R-:W-:Y:S01]  /*6580*/  FFMA.FTZ R196, R161, R130, R196 ;  /* 0x00000082a1c47223 */ /* 0x000fe200000100c4 */
[----:B------:R-:W-:Y:S01]  /*6590*/  FADD.FTZ R143, RZ, R143 ;  /* 0x0000008fff8f7221 */ /* 0x000fe20000010000 */
[----:B------:R-:W-:Y:S01]  /*65a0*/  FFMA.FTZ R145, R134, R140, -R145 ;  /* 0x0000008c86917223 */ /* 0x000fe20000010891 */
[----:B------:R-:W-:Y:S01]  /*65b0*/  FMUL.FTZ R147, R53, R192 ;  /* 0x000000c035937220 */ /* 0x000fe20000410000 */
[----:B------:R-:W-:Y:S01]  /*65c0*/  FMUL.FTZ R149, R154, R131 ;  /* 0x000000839a957220 */ /* 0x000fe20000410000 */
[----:B------:R-:W-:Y:S01]  /*65d0*/  FMUL.FTZ R140, R56, R136 ;  /* 0x00000088388c7220 */ /* 0x000fe20000410000 */
[----:B------:R-:W-:Y:S01]  /*65e0*/  FADD.FTZ R73, R202, R73 ;  /* 0x00000049ca497221 */ /* 0x000fe20000010000 */
[----:B------:R-:W-:Y:S01]  /*65f0*/  FADD.FTZ R143, R143, R196 ;  /* 0x000000c48f8f7221 */ /* 0x000fe20000010000 */
[----:B------:R-:W-:Y:S01]  /*6600*/  FMUL.FTZ R198, R2, R130 ;  /* 0x0000008202c67220 */ /* 0x000fe20000410000 */
[-C--:B------:R-:W-:Y:S01]  /*6610*/  FFMA.FTZ R196, R160, R147.reuse, -R149 ;  /* 0x00000093a0c47223 */ /* 0x080fe20000010895 */
[----:B------:R-:W-:Y:S01]  /*6620*/  FADD.FTZ R159, -R92, R159 ;  /* 0x0000009f5c9f7221 */ /* 0x000fe20000010100 */
[----:B------:R-:W-:Y:S01]  /*6630*/  FMUL.FTZ R200, R56, R146 ;  /* 0x0000009238c87220 */ /* 0x000fe20000410000 */
[----:B------:R-:W-:Y:S01]  /*6640*/  FMUL.FTZ R202, R155, R140 ;  /* 0x0000008c9bca7220 */ /* 0x000fe20000410000 */
[----:B------:R-:W-:Y:S01]  /*6650*/  FMUL.FTZ R147, R154, R147 ;  /* 0x000000939a937220 */ /* 0x000fe20000410000 */
[----:B------:R-:W-:Y:S01]  /*6660*/  FFMA.FTZ R198, R161, R144, -R198 ;  /* 0x00000090a1c67223 */ /* 0x000fe200000108c6 */
[----:B------:R-:W-:Y:S01]  /*6670*/  FADD.FTZ R145, RZ, R145 ;  /* 0x00000091ff917221 */ /* 0x000fe20000010000 */
        /* <DEDUP_REMOVED lines=8> */
[----:B------:R-:W-:Y:S01]  /*6700*/  FADD.FTZ R162, -R93, R162 ;  /* 0x000000a25da27221 */ /* 0x000fe20000010100 */
[----:B------:R-:W-:Y:S01]  /*6710*/  FMUL.FTZ R198, R156, R149 ;  /* 0x000000959cc67220 */ /* 0x000fe20000410000 */
[----:B------:R-:W-:Y:S01]  /*6720*/  FADD.FTZ R144, R144, R147 ;  /* 0x0000009390907221 */ /* 0x000fe20000010000 */
[-C--:B------:R-:W-:Y:S01]  /*6730*/  FMUL.FTZ R151, R156, R143.reuse ;  /* 0x0000008f9c977220 */ /* 0x080fe20000410000 */
[----:B------:R-:W-:Y:S01]  /*6740*/  FFMA.FTZ R211, R34, R176, R211 ;  /* 0x000000b022d37223 */ /* 0x000fe200000100d3 */
[----:B------:R-:W-:Y:S01]  /*6750*/  FFMA.FTZ R147, R162, R143, R198 ;  /* 0x0000008fa2937223 */ /* 0x000fe200000100c6 */
[----:B------:R-:W-:Y:S01]  /*6760*/  FFMA.FTZ R208, R36, R174, R199 ;  /* 0x000000ae24d07223 */ /* 0x000fe200000100c7 */
[----:B------:R-:W-:Y:S01]  /*6770*/  FADD.FTZ R145, R145, R196 ;  /* 0x000000c491917221 */ /* 0x000fe20000010000 */
[----:B------:R-:W-:Y:S01]  /*6780*/  FADD.FTZ R165, -R94, R165 ;  /* 0x000000a55ea57221 */ /* 0x000fe20000010100 */
[----:B------:R-:W-:Y:S01]  /*6790*/  FADD.FTZ R147, R144, R147 ;  /* 0x0000009390937221 */ /* 0x000fe20000010000 */
[C---:B------:R-:W-:Y:S01]  /*67a0*/  FMUL.FTZ R144, R58.reuse, R122 ;  /* 0x0000007a3a907220 */ /* 0x040fe20000410000 */
[----:B------:R-:W-:Y:S01]  /*67b0*/  FMUL.FTZ R174, R58, R150 ;  /* 0x000000963aae7220 */ /* 0x000fe20000410000 */
[----:B------:R-:W-:Y:S01]  /*67c0*/  FFMA.FTZ R196, R162, R149, -R151 ;  /* 0x00000095a2c47223 */ /* 0x000fe20000010897 */
[----:B------:R-:W-:Y:S01]  /*67d0*/  FADD.FTZ R145, R145, R202 ;  /* 0x000000ca91917221 */ /* 0x000fe20000010000 */
[----:B------:R-:W-:Y:S01]  /*67e0*/  FMUL.FTZ R176, R157, R144 ;  /* 0x000000909db07220 */ /* 0x000fe20000410000 */
[----:B------:R-:W-:Y:S01]  /*67f0*/  FMUL.FTZ R151, R57, R152 ;  /* 0x0000009839977220 */ /* 0x000fe20000410000 */
[----:B------:R-:W-:Y:S01]  /*6800*/  FMUL.FTZ R200, R62, R179 ;  /* 0x000000b33ec87220 */ /* 0x000fe20000410000 */
[----:B------:R-:W-:Y:S01]  /*6810*/  FADD.FTZ R196, R145, R196 ;  /* 0x000000c491c47221 */ /* 0x000fe20000010000 */
[-C--:B------:R-:W-:Y:S01]  /*6820*/  FFMA.FTZ R149, R165, R174.reuse, -R176 ;  /* 0x000000aea5957223 */ /* 0x080fe200000108b0 */
[----:B------:R-:W-:Y:S01]  /*6830*/  FMUL.FTZ R174, R157, R174 ;  /* 0x000000ae9dae7220 */ /* 0x000fe20000410000 */
[----:B------:R-:W-:Y:S01]  /*6840*/  FMUL.FTZ R145, R57, R129 ;  /* 0x0000008139917220 */ /* 0x000fe20000410000 */
[----:B------:R-:W-:Y:S01]  /*6850*/  FADD.FTZ R164, -R95, R164 ;  /* 0x000000a45fa47221 */ /* 0x000fe20000010100 */
[----:B------:R-:W-:Y:S01]  /*6860*/  FMUL.FTZ R163, R158, R151 ;  /* 0x000000979ea37220 */ /* 0x000fe20000410000 */
[----:B------:R-:W-:Y:S01]  /*6870*/  FFMA.FTZ R174, R165, R144, R174 ;  /* 0x00000090a5ae7223 */ /* 0x000fe200000100ae */
[----:B------:R-:W-:Y:S01]  /*6880*/  FMUL.FTZ R198, R62, R178 ;  /* 0x000000b23ec67220 */ /* 0x000fe20000410000 */
[----:B------:R-:W-:Y:S01]  /*6890*/  FMUL.FTZ R202, R175, R200 ;  /* 0x000000c8afca7220 */ /* 0x000fe20000410000 */
[-C--:B------:R-:W-:Y:S01]  /*68a0*/  FMUL.FTZ R176, R158, R145.reuse ;  /* 0x000000919eb07220 */ /* 0x080fe20000410000 */
[----:B------:R-:W-:Y:S01]  /*68b0*/  FADD.FTZ R147, R147, R174 ;  /* 0x000000ae93937221 */ /* 0x000fe20000010000 */
[----:B------:R-:W-:Y:S01]  /*68c0*/  FFMA.FTZ R174, R164, R145, R163 ;  /* 0x00000091a4ae7223 */ /* 0x000fe200000100a3 */
[----:B------:R-:W-:Y:S01]  /*68d0*/  FADD.FTZ R107, R198, R107 ;  /* 0x0000006bc66b7221 */ /* 0x000fe20000010000 */
[-C--:B------:R-:W-:Y:S01]  /*68e0*/  FFMA.FTZ R204, R187, R198.reuse, R202 ;  /* 0x000000c6bbcc7223 */ /* 0x080fe200000100ca */
[----:B------:R-:W-:Y:S01]  /*68f0*/  FFMA.FTZ R176, R164, R151, -R176 ;  /* 0x00000097a4b07223 */ /* 0x000fe200000108b0 */
        /* <DEDUP_REMOVED lines=9> */
[----:B------:R-:W-:Y:S01]  /*6990*/  FADD.FTZ R149, R149, R176 ;  /* 0x000000b095957221 */ /* 0x000fe20000010000 */
[----:B------:R-:W-:Y:S01]  /*69a0*/  FMUL.FTZ R163, R60, R185 ;  /* 0x000000b93ca37220 */ /* 0x000fe20000410000 */
[-C--:B------:R-:W-:Y:S01]  /*69b0*/  FFMA.FTZ R198, R169, R196.reuse, -R198 ;  /* 0x000000c4a9c67223 */ /* 0x080fe200000108c6 */
[----:B------:R-:W-:Y:S01]  /*69c0*/  FMUL.FTZ R196, R167, R196 ;  /* 0x000000c4a7c47220 */ /* 0x000fe20000410000 */
[----:B------:R-:W-:Y:S01]  /*69d0*/  FFMA.FTZ R176, R8, R179, -R147 ;  /* 0x000000b308b07223 */ /* 0x000fe20000010893 */
[----:B------:R-:W-:Y:S01]  /*69e0*/  FMUL.FTZ R147, R60, R180 ;  /* 0x000000b43c937220 */ /* 0x000fe20000410000 */
        /* <DEDUP_REMOVED lines=8> */
[----:B------:R-:W-:Y:S01]  /*6a70*/  FADD.FTZ R43, R208, R43 ;  /* 0x0000002bd02b7221 */ /* 0x000fe20000010000 */
[----:B------:R-:W-:Y:S01]  /*6a80*/  FMUL.FTZ R163, R9, R173 ;  /* 0x000000ad09a37220 */ /* 0x000fe20000410000 */
[----:B------:R-:W-:Y:S01]  /*6a90*/  FADD.FTZ R151, R151, R196 ;  /* 0x000000c497977221 */ /* 0x000fe20000010000 */
[----:B------:R-:W-:Y:S01]  /*6aa0*/  FADD.FTZ R149, R149, R200 ;  /* 0x000000c895957221 */ /* 0x000fe20000010000 */
[----:B------:R-:W-:Y:S01]  /*6ab0*/  FFMA.FTZ R196, R86, R183, R133 ;  /* 0x000000b756c47223 */ /* 0x000fe20000010085 */
[C---:B------:R-:W-:Y:S01]  /*6ac0*/  FMUL.FTZ R198, R66.reuse, R173 ;  /* 0x000000ad42c67220 */ /* 0x040fe20000410000 */
[----:B------:R-:W-:Y:S01]  /*6ad0*/  FADD.FTZ R151, R151, R204 ;  /* 0x000000cc97977221 */ /* 0x000fe20000010000 */
[----:B------:R-:W-:Y:S01]  /*6ae0*/  FADD.FTZ R206, R149, R206 ;  /* 0x000000ce95ce7221 */ /* 0x000fe20000010000 */
[----:B------:R-:W-:Y:S01]  /*6af0*/  FMUL.FTZ R204, R66, R171 ;  /* 0x000000ab42cc7220 */ /* 0x000fe20000410000 */
[----:B------:R-:W-:Y:S01]  /*6b00*/  FMUL.FTZ R149, R65, R170 ;  /* 0x000000aa41957220 */ /* 0x000fe20000410000 */
[----:B------:R-:W-:Y:S01]  /*6b10*/  FADD.FTZ R151, R151, R6 ;  /* 0x0000000697977221 */ /* 0x000fe20000010000 */
[----:B------:R-:W-:Y:S01]  /*6b20*/  FADD.FTZ R206, R206, R7 ;  /* 0x00000007cece7221 */ /* 0x000fe20000010000 */
[----:B------:R-:W-:Y:S01]  /*6b30*/  FADD.FTZ R183, -R102, R183 ;  /* 0x000000b766b77221 */ /* 0x000fe20000010100 */
[----:B------:R-:W-:Y:S01]  /*6b40*/  FMUL.FTZ R208, R181, R204 ;  /* 0x000000ccb5d07220 */ /* 0x000fe20000410000 */
[----:B------:R-:W-:Y:S01]  /*6b50*/  FADD.FTZ R4, R151, R4 ;  /* 0x0000000497047221 */ /* 0x000fe20000010000 */
[----:B------:R-:W-:Y:S01]  /*6b60*/  FFMA.FTZ R7, R87, R190, R196 ;  /* 0x000000be57077223 */ /* 0x000fe200000100c4 */
[----:B------:R-:W-:Y:S01]  /*6b70*/  FMUL.FTZ R133, R65, R166 ;  /* 0x000000a641857220 */ /* 0x000fe20000410000 */
[----:B------:R-:W-:Y:S01]  /*6b80*/  FADD.FTZ R190, -R103, R190 ;  /* 0x000000be67be7221 */ /* 0x000fe20000010100 */
[----:B------:R-:W-:Y:S01]  /*6b90*/  FMUL.FTZ R151, R186, R149 ;  /* 0x00000095ba977220 */ /* 0x000fe20000410000 */
[----:B------:R-:W-:Y:S01]  /*6ba0*/  FADD.FTZ R206, R206, R5 ;  /* 0x00000005cece7221 */ /* 0x000fe20000010000 */
[----:B------:R-:W-:Y:S01]  /*6bb0*/  FFMA.FTZ R200, R8, R171, -R163 ;  /* 0x000000ab08c87223 */ /* 0x000fe200000108a3 */
[-C--:B------:R-:W-:Y:S01]  /*6bc0*/  FFMA.FTZ R163, R183, R198.reuse, R208 ;  /* 0x000000c6b7a37223 */ /* 0x080fe200000100d0 */
[----:B------:R-:W-:Y:S01]  /*6bd0*/  FMUL.FTZ R208, R181, R198 ;  /* 0x000000c6b5d07220 */ /* 0x000fe20000410000 */
[-C--:B------:R-:W-:Y:S01]  /*6be0*/  FMUL.FTZ R196, R186, R133.reuse ;  /* 0x00000085bac47220 */ /* 0x080fe20000410000 */
[----:B------:R-:W-:Y:S01]  /*6bf0*/  FADD.FTZ R41, R133, R41 ;  /* 0x0000002985297221 */ /* 0x000fe20000010000 */
[----:B------:R-:W-:Y:S01]  /*6c00*/  FFMA.FTZ R6, R190, R133, R151 ;  /* 0x00000085be067223 */ /* 0x000fe20000010097 */
[----:B------:R-:W-:Y:S01]  /*6c10*/  FADD.FTZ R137, R206, R137 ;  /* 0x00000089ce897221 */ /* 0x000fe20000010000 */
[----:B------:R-:W-:Y:S01]  /*6c20*/  FMUL.FTZ R206, R67, R14 ;  /* 0x0000000e43ce7220 */ /* 0x000fe20000410000 */
[----:B------:R-:W-:Y:S01]  /*6c30*/  FADD.FTZ R133, RZ, R132 ;  /* 0x00000084ff857221 */ /* 0x000fe20000010000 */
[----:B------:R-:W-:Y:S01]  /*6c40*/  FFMA.FTZ R208, R183, R204, -R208 ;  /* 0x000000ccb7d07223 */ /* 0x000fe200000108d0 */
[----:B------:R-:W-:Y:S01]  /*6c50*/  FFMA.FTZ R196, R190, R149, -R196 ;  /* 0x00000095bec47223 */ /* 0x000fe200000108c4 */
[----:B------:R-:W-:Y:S01]  /*6c60*/  FADD.FTZ R4, R4, R135 ;  /* 0x0000008704047221 */ /* 0x000fe20000010000 */
[----:B------:R-:W-:Y:S01]  /*6c70*/  FMUL.FTZ R204, R67, R15 ;  /* 0x0000000f43cc7220 */ /* 0x000fe20000410000 */
[----:B------:R-:W-:Y:S01]  /*6c80*/  FADD.FTZ R149, -R104, R153 ;  /* 0x0000009968957221 */ /* 0x000fe20000010100 */
[----:B------:R-:W-:Y:S01]  /*6c90*/  FMUL.FTZ R210, R133, R206 ;  /* 0x000000ce85d27220 */ /* 0x000fe20000410000 */
[----:B------:R-:W-:Y:S01]  /*6ca0*/  FFMA.FTZ R132, R88, R153, R7 ;  /* 0x0000009958847223 */ /* 0x000fe20000010007 */
[----:B------:R-:W-:Y:S01]  /*6cb0*/  FMUL.FTZ R179, R9, R179 ;  /* 0x000000b309b37220 */ /* 0x000fe20000410000 */
[----:B------:R-:W-:Y:S01]  /*6cc0*/  FADD.FTZ R163, R4, R163 ;  /* 0x000000a304a37221 */ /* 0x000fe20000010000 */
[----:B------:R-:W-:Y:S01]  /*6cd0*/  FADD.FTZ R42, R204, R42 ;  /* 0x0000002acc2a7221 */ /* 0x000fe20000010000 */
[-C--:B------:R-:W-:Y:S01]  /*6ce0*/  FFMA.FTZ R7, R149, R204.reuse, R210 ;  /* 0x000000cc95077223 */ /* 0x080fe200000100d2 */
[----:B------:R-:W-:Y:S01]  /*6cf0*/  FFMA.FTZ R4, R86, -R181, R139 ;  /* 0x800000b556047223 */ /* 0x000fe2000001008b */
[----:B------:R-:W-:Y:S01]  /*6d00*/  FMUL.FTZ R204, R133, R204 ;  /* 0x000000cc85cc7220 */ /* 0x000fe20000410000 */
[----:B------:R-:W-:Y:S01]  /*6d10*/  FADD.FTZ R137, R137, R208 ;  /* 0x000000d089897221 */ /* 0x000fe20000010000 */
[----:B------:R-:W-:Y:S01]  /*6d20*/  FFMA.FTZ R202, R8, R178, R179 ;  /* 0x000000b208ca7223 */ /* 0x000fe200000100b3 */
        /* <DEDUP_REMOVED lines=11> */
[----:B------:R-:W-:Y:S01]  /*6de0*/  FMUL.FTZ R7, R9, R166 ;  /* 0x000000a609077220 */ /* 0x000fe20000410000 */
[----:B------:R-:W-:Y:S01]  /*6df0*/  MOV R6, R132 ;  /* 0x0000008400067202 */ /* 0x000fe20000000f00 */
[----:B------:R1:W2:Y:S01]  /*6e00*/  SHFL.DOWN PT, R202, R139, 0x1, 0x1f ;  /* 0x08201f008bca7f89 */ /* 0x0002a200000e0000 */
[CC--:B------:R-:W-:Y:S01]  /*6e10*/  FFMA.FTZ R135, R8.reuse, R185.reuse, -R5 ;  /* 0x000000b908877223 */ /* 0x0c0fe20000010805 */
[----:B------:R-:W-:Y:S01]  /*6e20*/  FFMA.FTZ R5, R35, R178, R176 ;  /* 0x000000b223057223 */ /* 0x000fe200000100b0 */
[CC--:B------:R-:W-:Y:S01]  /*6e30*/  FFMA.FTZ R137, R8.reuse, R170.reuse, -R7 ;  /* 0x000000aa08897223 */ /* 0x0c0fe20000010807 */
[----:B------:R-:W3:Y:S01]  /*6e40*/  SHFL.DOWN PT, R151, R4, 0x1, 0x1f ;  /* 0x08201f0004977f89 */ /* 0x000ee200000e0000 */
[----:B------:R-:W-:Y:S01]  /*6e50*/  FMUL.FTZ R7, R9, R170 ;  /* 0x000000aa09077220 */ /* 0x000fe20000410000 */
[----:B------:R-:W-:Y:S01]  /*6e60*/  FADD.FTZ R120, R5, R120 ;  /* 0x0000007805787221 */ /* 0x000fe20000010000 */
[C---:B------:R-:W-:Y:S01]  /*6e70*/  FMUL.FTZ R185, R9.reuse, R185 ;  /* 0x000000b909b97220 */ /* 0x040fe20000410000 */
[----:B------:R-:W4:Y:S01]  /*6e80*/  SHFL.DOWN PT, R196, R204, 0x1, 0x1f ;  /* 0x08201f00ccc47f89 */ /* 0x000f2200000e0000 */
[C---:B------:R-:W-:Y:S01]  /*6e90*/  FFMA.FTZ R5, R8.reuse, R166, R7 ;  /* 0x000000a608057223 */ /* 0x040fe20000010007 */
[----:B------:R-:W-:Y:S01]  /*6ea0*/  MOV R7, R139 ;  /* 0x0000008b00077202 */ /* 0x000fe20000000f00 */
[----:B------:R-:W-:Y:S01]  /*6eb0*/  FFMA.FTZ R185, R8, R180, R185 ;  /* 0x000000b408b97223 */ /* 0x000fe200000100b9 */
[----:B------:R-:W-:Y:S01]  /*6ec0*/  FMUL.FTZ R170, R9, R14 ;  /* 0x0000000e09aa7220 */ /* 0x000fe20000410000 */
[----:B-1----:R-:W-:Y:S01]  /*6ed0*/  FMUL.FTZ R139, R190, R5 ;  /* 0x00000005be8b7220 */ /* 0x002fe20000410000 */
[----:B------:R-:W-:Y:S01]  /*6ee0*/  MOV R5, R204 ;  /* 0x000000cc00057202 */ /* 0x000fe20000000f00 */
[----:B------:R-:W-:Y:S01]  /*6ef0*/  FMUL.FTZ R185, R172, R185 ;  /* 0x000000b9acb97220 */ /* 0x000fe20000410000 */
[----:B------:R-:W-:Y:S01]  /*6f00*/  FADD.FTZ R44, R147, R44 ;  /* 0x0000002c932c7221 */ /* 0x000fe20000010000 */
[CC--:B------:R-:W-:Y:S01]  /*6f10*/  FMUL.FTZ R147, R9.reuse, R15.reuse ;  /* 0x0000000f09937220 */ /* 0x0c0fe20000410000 */
[----:B------:R-:W-:Y:S01]  /*6f20*/  FFMA.FTZ R170, R8, R15, R170 ;  /* 0x0000000f08aa7223 */ /* 0x000fe200000100aa */
[----:B------:R-:W-:Y:S01]  /*6f30*/  FFMA.FTZ R168, R168, R135, R185 ;  /* 0x00000087a8a87223 */ /* 0x000fe200000100b9 */
[----:B0-----:R-:W-:Y:S01]  /*6f40*/  @!P2 FADD.FTZ R6, R6, R153 ;  /* 0x000000990606a221 */ /* 0x001fe20000010000 */
[----:B------:R-:W-:Y:S01]  /*6f50*/  FMUL.FTZ R135, R9, R194 ;  /* 0x000000c209877220 */ /* 0x000fe20000410000 */
[----:B------:R-:W-:Y:S01]  /*6f60*/  FFMA.FTZ R137, R186, R137, R139 ;  /* 0x00000089ba897223 */ /* 0x000fe2000001008b */
[C---:B------:R-:W-:Y:S01]  /*6f70*/  FFMA.FTZ R172, R8.reuse, R14, -R147 ;  /* 0x0000000e08ac7223 */ /* 0x040fe20000010893 */
[----:B--2---:R-:W-:Y:S01]  /*6f80*/  @!P2 FADD.FTZ R7, R7, R202 ;  /* 0x000000ca0707a221 */ /* 0x004fe20000010000 */
[----:B------:R-:W0:Y:S01]  /*6f90*/  SHFL.DOWN PT, R153, R6, 0x2, 0x1f ;  /* 0x08401f0006997f89 */ /* 0x000e2200000e0000 */
[CC--:B------:R-:W-:Y:S01]  /*6fa0*/  FFMA.FTZ R132, R8.reuse, R188.reuse, -R135 ;  /* 0x000000bc08847223 */ /* 0x0c0fe20000010887 */
[----:B------:R-:W-:Y:S01]  /*6fb0*/  FMUL.FTZ R135, R9, R188 ;  /* 0x000000bc09877220 */ /* 0x000fe20000410000 */
[----:B---3--:R-:W-:Y:S01]  /*6fc0*/  @!P2 FADD.FTZ R4, R151, R4 ;  /* 0x000000049704a221 */ /* 0x008fe20000010000 */
[----:B------:R-:W1:Y:S01]  /*6fd0*/  SHFL.DOWN PT, R178, R7, 0x2, 0x1f ;  /* 0x08401f0007b27f89 */ /* 0x000e6200000e0000 */
[----:B------:R-:W-:Y:S01]  /*6fe0*/  FMUL.FTZ R170, R149, R170 ;  /* 0x000000aa95aa7220 */ /* 0x000fe20000410000 */
[----:B------:R-:W-:Y:S01]  /*6ff0*/  FFMA.FTZ R14, R8, R194, R135 ;  /* 0x000000c2080e7223 */ /* 0x000fe20000010087 */
[----:B----4-:R-:W-:Y:S01]  /*7000*/  @!P2 FADD.FTZ R5, R5, R196 ;  /* 0x000000c40505a221 */ /* 0x010fe20000010000 */
[----:B------:R-:W2:Y:S01]  /*7010*/  SHFL.DOWN PT, R151, R4, 0x2, 0x1f ;  /* 0x08401f0004977f89 */ /* 0x000ea200000e0000 */
[----:B------:R-:W-:Y:S01]  /*7020*/  ISETP.GT.AND P2, PT, R22, 0x1d, PT ;  /* 0x0000001d1600780c */ /* 0x000fe20003f44270 */
[----:B------:R-:W-:Y:S01]  /*7030*/  FFMA.FTZ R166, R38, R166, R137 ;  /* 0x000000a626a67223 */ /* 0x000fe20000010089 */
[----:B------:R-:W-:Y:S01]  /*7040*/  FFMA.FTZ R137, R133, R172, R170 ;  /* 0x000000ac85897223 */ /* 0x000fe200000100aa */
[----:B------:R-:W3:Y:S01]  /*7050*/  SHFL.DOWN PT, R176, R5, 0x2, 0x1f ;  /* 0x08401f0005b07f89 */ /* 0x000ee200000e0000 */
[----:B------:R-:W-:Y:S01]  /*7060*/  FMUL.FTZ R133, R9, R129 ;  /* 0x0000008109857220 */ /* 0x000fe20000410000 */
[----:B------:R-:W-:Y:S01]  /*7070*/  FMUL.FTZ R14, R169, R14 ;  /* 0x0000000ea90e7220 */ /* 0x000fe20000410000 */
[----:B------:R-:W-:Y:S01]  /*7080*/  FFMA.FTZ R137, R40, R15, R137 ;  /* 0x0000000f28897223 */ /* 0x000fe20000010089 */
[----:B------:R-:W-:Y:S01]  /*7090*/  FMUL.FTZ R15, R9, R150 ;  /* 0x00000096090f7220 */ /* 0x000fe20000410000 */
[C---:B------:R-:W-:Y:S01]  /*70a0*/  FFMA.FTZ R135, R8.reuse, R152, -R133 ;  /* 0x0000009808877223 */ /* 0x040fe20000010885 */
[----:B------:R-:W-:Y:S01]  /*70b0*/  FFMA.FTZ R167, R167, R132, R14 ;  /* 0x00000084a7a77223 */ /* 0x000fe2000001000e */
[C---:B------:R-:W-:Y:S01]  /*70c0*/  FMUL.FTZ R133, R9.reuse, R152 ;  /* 0x0000009809857220 */ /* 0x040fe20000410000 */
[C---:B------:R-:W-:Y:S01]  /*70d0*/  FFMA.FTZ R14, R8.reuse, R122, R15 ;  /* 0x0000007a080e7223 */ /* 0x040fe2000001000f */
[----:B------:R-:W-:Y:S01]  /*70e0*/  FMUL.FTZ R15, R9, R148 ;  /* 0x00000094090f7220 */ /* 0x000fe20000410000 */
[----:B------:R-:W-:Y:S01]  /*70f0*/  FADD.FTZ R46, R137, R46 ;  /* 0x0000002e892e7221 */ /* 0x000fe20000010000 */
[----:B------:R-:W-:Y:S01]  /*7100*/  FFMA.FTZ R133, R8, R129, R133 ;  /* 0x0000008108857223 */ /* 0x000fe20000010085 */
[----:B0-----:R-:W-:Y:S01]  /*7110*/  @!P2 FADD.FTZ R6, R6, R153 ;  /* 0x000000990606a221 */ /* 0x001fe20000010000 */
[----:B------:R-:W-:Y:S01]  /*7120*/  FMUL.FTZ R14, R165, R14 ;  /* 0x0000000ea50e7220 */ /* 0x000fe20000410000 */
        /* <DEDUP_REMOVED lines=13> */
[C---:B------:R-:W-:Y:S01]  /*7200*/  FFMA.FTZ R150, R8.reuse, R150, -R133 ;  /* 0x0000009608967223 */ /* 0x040fe20000010885 */
[CC--:B------:R-:W-:Y:S01]  /*7210*/  FFMA.FTZ R133, R8.reuse, R138.reuse, -R15 ;  /* 0x0000008a08857223 */ /* 0x0c0fe2000001080f */
[----:B------:R-:W3:Y:S01]  /*7220*/  SHFL.DOWN PT, R132, R5, 0x4, 0x1f ;  /* 0x08801f0005847f89 */ /* 0x000ee200000e0000 */
[----:B------:R-:W-:Y:S01]  /*7230*/  FMUL.FTZ R15, R9, R138 ;  /* 0x0000008a090f7220 */ /* 0x000fe20000410000 */
[----:B------:R-:W-:Y:S01]  /*7240*/  FFMA.FTZ R14, R157, R150, R14 ;  /* 0x000000969d0e7223 */ /* 0x000fe2000001000e */
[----:B------:R-:W-:Y:S01]  /*7250*/  FADD.FTZ R72, R135, R72 ;  /* 0x0000004887487221 */ /* 0x000fe20000010000 */
[C---:B------:R-:W-:Y:S01]  /*7260*/  FFMA.FTZ R198, R8.reuse, R173, R171 ;  /* 0x000000ad08c67223 */ /* 0x040fe200000100ab */
[----:B------:R-:W-:Y:S01]  /*7270*/  FFMA.FTZ R15, R8, R148, R15 ;  /* 0x00000094080f7223 */ /* 0x000fe2000001000f */
[----:B------:R-:W-:Y:S01]  /*7280*/  FFMA.FTZ R129, R31, R122, R14 ;  /* 0x0000007a1f817223 */ /* 0x000fe2000001000e */
[----:B------:R-:W-:Y:S01]  /*7290*/  FADD.FTZ R110, R131, R110 ;  /* 0x0000006e836e7221 */ /* 0x000fe20000010000 */
[----:B------:R-:W-:Y:S01]  /*72a0*/  FMUL.FTZ R198, R183, R198 ;  /* 0x000000c6b7c67220 */ /* 0x000fe20000410000 */
[----:B------:R-:W-:Y:S01]  /*72b0*/  FMUL.FTZ R135, R162, R15 ;  /* 0x0000000fa2877220 */ /* 0x000fe20000410000 */
[----:B------:R-:W-:Y:S01]  /*72c0*/  FMUL.FTZ R15, R9, R146 ;  /* 0x00000092090f7220 */ /* 0x000fe20000410000 */
[----:B------:R-:W-:Y:S01]  /*72d0*/  FADD.FTZ R114, R129, R114 ;  /* 0x0000007281727221 */ /* 0x000fe20000010000 */
[----:B0-----:R-:W-:Y:S01]  /*72e0*/  @!P2 FADD.FTZ R6, R6, R147 ;  /* 0x000000930606a221 */ /* 0x001fe20000010000 */
[CC--:B------:R-:W-:Y:S01]  /*72f0*/  FMUL.FTZ R129, R9.reuse, R136.reuse ;  /* 0x0000008809817220 */ /* 0x0c0fe20000410000 */
[C---:B------:R-:W-:Y:S01]  /*7300*/  FFMA.FTZ R14, R8.reuse, R136, R15 ;  /* 0x00000088080e7223 */ /* 0x040fe2000001000f */
[----:B------:R-:W-:Y:S01]  /*7310*/  FMUL.FTZ R15, R9, R192 ;  /* 0x000000c0090f7220 */ /* 0x000fe20000410000 */
[----:B-1----:R-:W-:Y:S01]  /*7320*/  @!P2 FADD.FTZ R7, R7, R152 ;  /* 0x000000980707a221 */ /* 0x002fe20000010000 */
[C---:B------:R-:W-:Y:S01]  /*7330*/  FFMA.FTZ R146, R8.reuse, R146, -R129 ;  /* 0x0000009208927223 */ /* 0x040fe20000010881 */
[----:B------:R-:W-:Y:S01]  /*7340*/  FMUL.FTZ R14, R159, R14 ;  /* 0x0000000e9f0e7220 */ /* 0x000fe20000410000 */
[----:B------:R-:W-:Y:S01]  /*7350*/  FFMA.FTZ R15, R8, R128, R15 ;  /* 0x00000080080f7223 */ /* 0x000fe2000001000f */
[----:B--2---:R-:W-:Y:S01]  /*7360*/  @!P2 FADD.FTZ R4, R4, R139 ;  /* 0x0000008b0404a221 */ /* 0x004fe20000010000 */
[----:B------:R-:W-:Y:S01]  /*7370*/  FFMA.FTZ R198, R181, R200, R198 ;  /* 0x000000c8b5c67223 */ /* 0x000fe200000100c6 */
[----:B------:R-:W0:Y:S01]  /*7380*/  SHFL.DOWN PT, R139, R6, 0x8, 0x1f ;  /* 0x09001f00068b7f89 */ /* 0x000e2200000e0000 */
[----:B------:R-:W-:Y:S01]  /*7390*/  FFMA.FTZ R14, R155, R146, R14 ;  /* 0x000000929b0e7223 */ /* 0x000fe2000001000e */
[----:B---3--:R-:W-:Y:S01]  /*73a0*/  @!P2 FADD.FTZ R5, R5, R132 ;  /* 0x000000840505a221 */ /* 0x008fe20000010000 */
[----:B------:R-:W-:Y:S01]  /*73b0*/  ISETP.GT.AND P2, PT, R22, 0x17, PT ;  /* 0x000000171600780c */ /* 0x000fe20003f44270 */
[----:B------:R-:W1:Y:S01]  /*73c0*/  SHFL.DOWN PT, R132, R7, 0x8, 0x1f ;  /* 0x09001f0007847f89 */ /* 0x000e6200000e0000 */
[----:B------:R-:W-:Y:S01]  /*73d0*/  FFMA.FTZ R133, R156, R133, R135 ;  /* 0x000000859c857223 */ /* 0x000fe20000010087 */
[----:B------:R-:W-:Y:S01]  /*73e0*/  FMUL.FTZ R129, R9, R128 ;  /* 0x0000008009817220 */ /* 0x000fe20000410000 */
[----:B------:R-:W-:Y:S01]  /*73f0*/  FFMA.FTZ R173, R39, R173, R198 ;  /* 0x000000ad27ad7223 */ /* 0x000fe200000100c6 */
[----:B------:R-:W2:Y:S01]  /*7400*/  SHFL.DOWN PT, R137, R4, 0x8, 0x1f ;  /* 0x09001f0004897f89 */ /* 0x000ea200000e0000 */
[----:B------:R-:W-:Y:S01]  /*7410*/  FFMA.FTZ R168, R33, R180, R168 ;  /* 0x000000b421a87223 */ /* 0x000fe200000100a8 */
[----:B------:R-:W-:Y:S01]  /*7420*/  FFMA.FTZ R194, R32, R194, R167 ;  /* 0x000000c220c27223 */ /* 0x000fe200000100a7 */
[----:B------:R-:W-:Y:S01]  /*7430*/  FFMA.FTZ R148, R28, R148, R133 ;  /* 0x000000941c947223 */ /* 0x000fe20000010085 */
[----:B------:R-:W3:Y:S01]  /*7440*/  SHFL.DOWN PT, R122, R5, 0x8, 0x1f ;  /* 0x09001f00057a7f89 */ /* 0x000ee200000e0000 */
[----:B------:R-:W-:Y:S01]  /*7450*/  FFMA.FTZ R135, R29, R136, R14 ;  /* 0x000000881d877223 */ /* 0x000fe2000001000e */
[----:B------:R-:W-:Y:S01]  /*7460*/  FMUL.FTZ R131, R160, R15 ;  /* 0x0000000fa0837220 */ /* 0x000fe20000410000 */
[----:B------:R-:W-:Y:S01]  /*7470*/  FFMA.FTZ R133, R8, R192, -R129 ;  /* 0x000000c008857223 */ /* 0x000fe20000010881 */
        /* <DEDUP_REMOVED lines=13> */
[----:B------:R-:W-:Y:S01]  /*7550*/  FMUL.FTZ R129, R9, R121 ;  /* 0x0000007909817220 */ /* 0x000fe20000410000 */
[----:B--2---:R-:W-:-:S02]  /*7560*/  @!P2 FADD.FTZ R4, R4, R137 ;  /* 0x000000890404a221 */ /* 0x004fc40000010000 */
[----:B------:R0:W1:Y:S01]  /*7570*/  SHFL.DOWN PT, R137, R6, 0x10, 0x1f ;  /* 0x0a001f0006897f89 */ /* 0x00006200000e0000 */
[----:B---3--:R-:W-:-:S03]  /*7580*/  @!P2 FADD.FTZ R5, R5, R122 ;  /* 0x0000007a0505a221 */ /* 0x008fc60000010000 */
[----:B------:R0:W2:Y:S04]  /*7590*/  SHFL.DOWN PT, R122, R7, 0x10, 0x1f ;  /* 0x0a001f00077a7f89 */ /* 0x0000a800000e0000 */
        /* <DEDUP_REMOVED lines=9> */
.L_x_13928:
[----:B------:R-:W-:Y:S05]  /*7630*/  BSYNC.RECONVERGENT B0 ;  /* 0x0000000000007941 */ /* 0x000fea0003800200 */
.L_x_13927:
        /* <DEDUP_REMOVED lines=35> */
.L_x_13930:
[----:B------:R-:W-:Y:S05]  /*7870*/  BSYNC.RECONVERGENT B0 ;  /* 0x0000000000007941 */ /* 0x000fea0003800200 */
.L_x_13929:
[----:B------:R-:W-:-:S04]  /*7880*/  UIADD3 UR8, UPT, UPT, UR8, 0x1, URZ ;  /* 0x0000000108087890 */ /* 0x000fc8000fffe0ff */
[----:B------:R-:W-:-:S09]  /*7890*/  UISETP.GE.AND UP0, UPT, UR8, UR32, UPT ;  /* 0x000000200800728c */ /* 0x000fd2000bf06270 */
[----:B------:R-:W-:Y:S05]  /*78a0*/  BRA.U !UP0, `(.L_x_13931) ;  /* 0xffffffad08787547 */ /* 0x000fea000b83ffff */
.L_x_13913:
[----:B------:R-:W-:Y:S01]  /*78b0*/  BAR.SYNC.DEFER_BLOCKING 0x0 ;  /* 0x0000000000007b1d */ /* 0x000fe20000010000 */
[----:B0-2---:R-:W-:Y:S01]  /*78c0*/  F2FP.F16.F32.PACK_AB R7, R118, R113 ;  /* 0x000000717607723e */ /* 0x005fe200000000ff */
        /* <DEDUP_REMOVED lines=8> */
[----:B------:R-:W2:Y:S01]  /*7950*/  LDCU.64 UR32, c[0x0][0x500] ;  /* 0x0000a000ff2077ac */ /* 0x000ea20008000a00 */
[----:B------:R-:W-:-:S02]  /*7960*/  F2FP.F16.F32.PACK_AB R10, R117, R106 ;  /* 0x0000006a750a723e */ /* 0x000fc400000000ff */
[----:B------:R-:W-:Y:S01]  /*7970*/  F2FP.F16.F32.PACK_AB R9, R70, R105 ;  /* 0x000000694609723e */ /* 0x000fe200000000ff */
[----:B------:R-:W3:Y:S01]  /*7980*/  LDCU.64 UR34, c[0x0][0x550] ;  /* 0x0000aa00ff2277ac */ /* 0x000ee20008000a00 */
[----:B------:R-:W-:Y:S01]  /*7990*/  F2FP.F16.F32.PACK_AB R8, R107, R44 ;  /* 0x0000002c6b08723e */ /* 0x000fe200000000ff */
[----:B------:R-:W-:Y:S01]  /*79a0*/  UMOV UR7, URZ ;  /* 0x000000ff00077c82 */ /* 0x000fe20008000000 */
[----:B------:R-:W-:Y:S02]  /*79b0*/  UIADD3 UR23, UP2, UPT, UR23, -0x400, URZ ;  /* 0xfffffc0017177890 */ /* 0x000fe4000ff5e0ff */
[----:B------:R-:W-:Y:S02]  /*79c0*/  UIADD3.X UR20, UPT, UPT, UR20, -0x1, URZ, UP1, !UPT ;  /* 0xffffffff14147890 */ /* 0x000fe40008ffe4ff */
[----:B------:R-:W-:Y:S01]  /*79d0*/  UIADD3.X UR25, UPT, UPT, UR25, -0x1, URZ, UP2, !UPT ;  /* 0xffffffff19197890 */ /* 0x000fe200097fe4ff */
[----:B------:R4:W-:Y:S01]  /*79e0*/  STS.128 [R24], R4 ;  /* 0x0000000418007388 */ /* 0x0009e20000000c00 */
[----:B0-----:R-:W-:-:S03]  /*79f0*/  UIMAD.WIDE.U32 UR8, UR29, UR10, UR6 ;  /* 0x0000000a1d0872a5 */ /* 0x001fc6000f8e0006 */
[----:B------:R-:W-:Y:S01]  /*7a00*/  STS.128 [R24+0x10], R8 ;  /* 0x0000100818007388 */ /* 0x000fe20000000c00 */
[----:B------:R-:W-:-:S03]  /*7a10*/  NOP ;  /* 0x0000000000007918 */ /* 0x000fc60000000000 */
[----:B------:R-:W0:Y:S01]  /*7a20*/  LDS.128 R12, [R23] ;  /* 0x00000000170c7984 */ /* 0x000e220000000c00 */
[----:B------:R-:W-:-:S03]  /*7a30*/  UIMAD UR9, UR29, UR11, UR9 ;  /* 0x0000000b1d0972a4 */ /* 0x000fc6000f8e0209 */
[----:B------:R-:W5:Y:S01]  /*7a40*/  LDS.128 R28, [R23+0x200] ;  /* 0x00020000171c7984 */ /* 0x000f620000000c00 */
[----:B--2---:R-:W-:Y:S01]  /*7a50*/  UIMAD.WIDE.U32 UR8, UR12, UR32, UR8 ;  /* 0x000000200c0872a5 */ /* 0x004fe2000f8e0008 */
[----:B----4-:R-:W-:Y:S01]  /*7a60*/  FADD.FTZ R5, R0, R49 ;  /* 0x0000003100057221 */ /* 0x010fe20000010000 */
[----:B------:R-:W-:Y:S02]  /*7a70*/  F2FP.F16.F32.PACK_AB R49, R48, R49 ;  /* 0x000000313031723e */ /* 0x000fe400000000ff */
[----:B------:R-:W-:Y:S01]  /*7a80*/  UIMAD UR10, UR12, UR33, UR9 ;  /* 0x000000210c0a72a4 */ /* 0x000fe2000f8e0209 */
[----:B------:R-:W-:Y:S01]  /*7a90*/  FADD.FTZ R0, R5, R48 ;  /* 0x0000003005007221 */ /* 0x000fe20000010000 */
[----:B---3--:R-:W-:Y:S01]  /*7aa0*/  ULEA UR9, UP0, UR8, UR34, 0x1 ;  /* 0x0000002208097291 */ /* 0x008fe2000f8008ff */
[----:B------:R-:W-:Y:S01]  /*7ab0*/  F2FP.F16.F32.PACK_AB R48, R50, R51 ;  /* 0x000000333230723e */ /* 0x000fe200000000ff */
[----:B------:R-:W2:Y:S01]  /*7ac0*/  LDCU.64 UR32, c[0x0][0x560] ;  /* 0x0000ac00ff2077ac */ /* 0x000ea20008000a00 */
[----:B------:R-:W-:-:S02]  /*7ad0*/  F2FP.F16.F32.PACK_AB R51, R115, R72 ;  /* 0x000000487333723e */ /* 0x000fc400000000ff */
[----:B------:R-:W-:Y:S01]  /*7ae0*/  F2FP.F16.F32.PACK_AB R50, R114, R109 ;  /* 0x0000006d7232723e */ /* 0x000fe200000000ff */
[----:B------:R-:W-:Y:S01]  /*7af0*/  ULEA.HI.X UR8, UR8, UR35, UR10, 0x1, UP0 ;  /* 0x0000002308087291 */ /* 0x000fe200080f0c0a */
[----:B------:R-:W-:Y:S01]  /*7b00*/  MOV R2, UR9 ;  /* 0x0000000900027c02 */ /* 0x000fe20008000f00 */
[----:B------:R-:W-:Y:S01]  /*7b10*/  FADD.FTZ R109, R0, R109 ;  /* 0x0000006d006d7221 */ /* 0x000fe20000010000 */
[----:B------:R-:W-:Y:S01]  /*7b20*/  F2FP.F16.F32.PACK_AB R7, R46, R45 ;  /* 0x0000002d2e07723e */ /* 0x000fe200000000ff */
[----:B------:R-:W3:Y:S01]  /*7b30*/  LDCU.64 UR10, c[0x0][0x520] ;  /* 0x0000a400ff0a77ac */ /* 0x000ee20008000a00 */
[----:B------:R-:W-:Y:S01]  /*7b40*/  F2FP.F16.F32.PACK_AB R6, R108, R43 ;  /* 0x0000002b6c06723e */ /* 0x000fe200000000ff */
[----:B------:R-:W-:Y:S01]  /*7b50*/  FADD.FTZ R109, R109, R114 ;  /* 0x000000726d6d7221 */ /* 0x000fe20000010000 */
[----:B------:R-:W-:Y:S02]  /*7b60*/  MOV R3, UR8 ;  /* 0x0000000800037c02 */ /* 0x000fe40008000f00 */
[----:B------:R-:W-:Y:S01]  /*7b70*/  F2FP.F16.F32.PACK_AB R5, R73, R112 ;  /* 0x000000704905723e */ /* 0x000fe200000000ff */
[----:B------:R-:W-:Y:S01]  /*7b80*/  FADD.FTZ R72, R109, R72 ;  /* 0x000000486d487221 */ /* 0x000fe20000010000 */
[----:B------:R-:W4:Y:S01]  /*7b90*/  LDCU.64 UR8, c[0x0][0x518] ;  /* 0x0000a300ff0877ac */ /* 0x000f220008000a00 */
[----:B------:R-:W-:Y:S01]  /*7ba0*/  IMAD.WIDE.U32 R2, R21, 0x10, R2 ;  /* 0x0000001015027825 */ /* 0x000fe200078e0002 */
[----:B------:R-:W-:-:S03]  /*7bb0*/  F2FP.F16.F32.PACK_AB R4, R120, R71 ;  /* 0x000000477804723e */ /* 0x000fc600000000ff */
[----:B------:R-:W-:-:S04]  /*7bc0*/  FADD.FTZ R72, R72, R115 ;  /* 0x0000007348487221 */ /* 0x000fc80000010000 */
[----:B------:R-:W-:-:S04]  /*7bd0*/  FADD.FTZ R71, R72, R71 ;  /* 0x0000004748477221 */ /* 0x000fc80000010000 */
[----:B------:R-:W-:Y:S01]  /*7be0*/  FADD.FTZ R71, R71, R120 ;  /* 0x0000007847477221 */ /* 0x000fe20000010000 */
[----:B0-----:R-:W-:Y:S03]  /*7bf0*/  STG.E.128 desc[UR30][R2.64], R12 ;  /* 0x0000000c02007986 */ /* 0x001fe6000c101d1e */
[----:B------:R-:W-:Y:S01]  /*7c00*/  FADD.FTZ R112, R71, R112 ;  /* 0x0000007047707221 */ /* 0x000fe20000010000 */
[----:B-----5:R0:W-:Y:S01]  /*7c10*/  STG.E.128 desc[UR30][R2.64+0x200], R28 ;  /* 0x0002001c02007986 */ /* 0x0201e2000c101d1e */
[----:B----4-:R-:W-:Y:S02]  /*7c20*/  UIMAD.WIDE.U32 UR6, UR29, UR8, UR6 ;  /* 0x000000081d0672a5 */ /* 0x010fe4000f8e0006 */
[----:B------:R-:W-:Y:S01]  /*7c30*/  FADD.FTZ R112, R112, R73 ;  /* 0x0000004970707221 */ /* 0x000fe20000010000 */
[----:B------:R-:W-:Y:S01]  /*7c40*/  BAR.SYNC.DEFER_BLOCKING 0x0 ;  /* 0x0000000000007b1d */ /* 0x000fe20000010000 */
[----:B------:R-:W-:-:S02]  /*7c50*/  UIMAD UR7, UR29, UR9, UR7 ;  /* 0x000000091d0772a4 */ /* 0x000fc4000f8e0207 */
[----:B------:R-:W-:Y:S02]  /*7c60*/  FADD.FTZ R43, R112, R43 ;  /* 0x0000002b702b7221 */ /* 0x000fe40000010000 */
[----:B---3--:R-:W-:Y:S02]  /*7c70*/  UIMAD.WIDE.U32 UR6, UR12, UR10, UR6 ;  /* 0x0000000a0c0672a5 */ /* 0x008fe4000f8e0006 */
[----:B------:R-:W-:Y:S02]  /*7c80*/  FADD.FTZ R108, R43, R108 ;  /* 0x0000006c2b6c7221 */ /* 0x000fe40000010000 */
[----:B------:R-:W-:Y:S02]  /*7c90*/  UIMAD UR8, UR12, UR11, UR7 ;  /* 0x0000000b0c0872a4 */ /* 0x000fe4000f8e0207 */
[----:B------:R-:W-:Y:S01]  /*7ca0*/  FADD.FTZ R19, R108, R45 ;  /* 0x0000002d6c137221 */ /* 0x000fe20000010000 */
[----:B--2---:R-:W-:-:S03]  /*7cb0*/  ULEA UR7, UP0, UR6, UR32, 0x1 ;  /* 0x0000002006077291 */ /* 0x004fc6000f8008ff */
[----:B------:R-:W-:Y:S01]  /*7cc0*/  FADD.FTZ R19, R19, R46 ;  /* 0x0000002e13137221 */ /* 0x000fe20000010000 */
[----:B------:R-:W-:Y:S02]  /*7cd0*/  ULEA.HI.X UR6, UR6, UR33, UR8, 0x1, UP0 ;  /* 0x0000002106067291 */ /* 0x000fe400080f0c08 */
[----:B0-----:R-:W-:Y:S01]  /*7ce0*/  MOV R2, UR7 ;  /* 0x0000000700027c02 */ /* 0x001fe20008000f00 */
        /* <DEDUP_REMOVED lines=10> */
[----:B------:R-:W2:Y:S04]  /*7d90*/  LDS.128 R12, [R23+0x200] ;  /* 0x00020000170c7984 */ /* 0x000ea80000000c00 */
[----:B0-----:R0:W-:Y:S04]  /*7da0*/  STG.E.128 desc[UR30][R2.64], R8 ;  /* 0x0000000802007986 */ /* 0x0011e8000c101d1e */
[----:B--2---:R0:W-:Y:S01]  /*7db0*/  STG.E.128 desc[UR30][R2.64+0x200], R12 ;  /* 0x0002000c02007986 */ /* 0x0041e2000c101d1e */
[----:B------:R-:W-:Y:S05]  /*7dc0*/  BRA.U UP0, `(.L_x_13932) ;  /* 0xffffff8900187547 */ /* 0x000fea000b83ffff */
.L_x_13911:
        /* <DEDUP_REMOVED lines=10> */
[----:B------:R-:W4:Y:S01]  /*7e70*/  S2R R6, SR_TID.X ;  /* 0x0000000000067919 */ /* 0x000f220000002100 */
[----:B--2---:R-:W-:-:S05]  /*7e80*/  @P0 FADD R3, R3, R18 ;  /* 0x0000001203030221 */ /* 0x004fca0000000000 */
[----:B------:R-:W2:Y:S01]  /*7e90*/  SHFL.DOWN P0, R0, R3, 0x2, 0x1f ;  /* 0x08401f0003007f89 */ /* 0x000ea20000000000 */
[----:B---3--:R-:W-:-:S13]  /*7ea0*/  ISETP.NE.AND P1, PT, R4, RZ, PT ;  /* 0x000000ff0400720c */ /* 0x008fda0003f25270 */
[----:B------:R-:W3:Y:S01]  /*7eb0*/  @!P1 S2R R4, SR_CgaCtaId ;  /* 0x0000000000049919 */ /* 0x000ee20000008800 */
[----:B--2---:R-:W-:Y:S01]  /*7ec0*/  @P0 FADD R0, R3, R0 ;  /* 0x0000000003000221 */ /* 0x004fe20000000000 */
[----:B------:R-:W-:-:S04]  /*7ed0*/  @!P1 MOV R3, 0x400 ;  /* 0x0000040000039802 */ /* 0x000fc80000000f00 */
[----:B------:R-:W2:Y:S01]  /*7ee0*/  SHFL.DOWN P0, R5, R0, 0x4, 0x1f ;  /* 0x08801f0000057f89 */ /* 0x000ea20000000000 */
[----:B---3--:R-:W-:Y:S01]  /*7ef0*/  @!P1 LEA R4, R4, R3, 0x18 ;  /* 0x0000000304049211 */ /* 0x008fe200078ec0ff */
[----:B--2---:R-:W-:-:S05]  /*7f00*/  @P0 FADD R5, R0, R5 ;  /* 0x0000000500050221 */ /* 0x004fca0000000000 */
[----:B------:R-:W2:Y:S02]  /*7f10*/  SHFL.DOWN P0, R2, R5, 0x8, 0x1f ;  /* 0x09001f0005027f89 */ /* 0x000ea40000000000 */
[----:B--2---:R-:W-:-:S05]  /*7f20*/  @P0 FADD R2, R5, R2 ;  /* 0x0000000205020221 */ /* 0x004fca0000000000 */
[----:B------:R-:W2:Y:S02]  /*7f30*/  SHFL.DOWN P0, R7, R2, 0x10, 0x1f ;  /* 0x0a001f0002077f89 */ /* 0x000ea40000000000 */
[----:B--2---:R-:W-:Y:S01]  /*7f40*/  @P0 FADD R7, R2, R7 ;  /* 0x0000000702070221 */ /* 0x004fe20000000000 */
        /* <DEDUP_REMOVED lines=9> */
.L_x_13934:
[----:B------:R-:W-:Y:S05]  /*7fe0*/  BSYNC.RECONVERGENT B0 ;  /* 0x0000000000007941 */ /* 0x000fea0003800200 */
.L_x_13933:
[----:B------:R-:W-:Y:S01]  /*7ff0*/  UISETP.NE.U32.AND UP0, UPT, UR8, URZ, UPT ;  /* 0x000000ff0800728c */ /* 0x000fe2000bf05070 */
[----:B0-----:R-:W-:-:S03]  /*8000*/  ISETP.GE.AND P0, PT, R11, UR23, PT ;  /* 0x000000170b007c0c */ /* 0x001fc6000bf06270 */
[----:B------:R-:W-:-:S09]  /*8010*/  UISETP.NE.AND.EX UP0, UPT, UR9, URZ, UPT, UP0 ;  /* 0x000000ff0900728c */ /* 0x000fd2000bf05300 */
[----:B------:R-:W-:Y:S05]  /*8020*/  BRA.U !UP0, `(.L_x_13935) ;  /* 0x0000000108707547 */ /* 0x000fea000b800000 */
[----:B------:R-:W-:Y:S06]  /*8030*/  BAR.SYNC.DEFER_BLOCKING 0x0 ;  /* 0x0000000000007b1d */ /* 0x000fec0000010000 */
[----:B------:R-:W-:Y:S01]  /*8040*/  BSSY.RECONVERGENT B0, `(.L_x_13935) ;  /* 0x000001a000007945 */ /* 0x000fe20003800200 */
[----:B------:R-:W0:Y:S01]  /*8050*/  SHFL.DOWN P1, R0, R19, 0x1, 0x1f ;  /* 0x08201f0013007f89 */ /* 0x000e220000020000 */
[----:B--2---:R-:W2:Y:S01]  /*8060*/  S2R R4, SR_LANEID ;  /* 0x0000000000047919 */ /* 0x004ea20000000000 */
[----:B------:R-:W4:Y:S01]  /*8070*/  S2R R6, SR_TID.X ;  /* 0x0000000000067919 */ /* 0x000f220000002100 */
[----:B0-----:R-:W-:-:S05]  /*8080*/  @P1 FADD R0, R0, R19 ;  /* 0x0000001300001221 */ /* 0x001fca0000000000 */
[----:B---3--:R-:W0:Y:S01]  /*8090*/  SHFL.DOWN P1, R3, R0, 0x2, 0x1f ;  /* 0x08401f0000037f89 */ /* 0x008e220000020000 */
        /* <DEDUP_REMOVED lines=20> */
.L_x_13936:
[----:B------:R-:W-:Y:S05]  /*81e0*/  BSYNC.RECONVERGENT B0 ;  /* 0x0000000000007941 */ /* 0x000fea0003800200 */
.L_x_13935:
        /* <DEDUP_REMOVED lines=22> */
.L_x_13938:
        /* <DEDUP_REMOVED lines=22> */
[----:B-----5:R3:W1:Y:S01]  /*84b0*/  LDG.E.64 R16, desc[UR30][R8.64] ;  /* 0x0000001e08107981 */ /* 0x020662000c1e1b00 */
        /* <DEDUP_REMOVED lines=43> */
.L_x_13937:
[----:B------:R-:W-:Y:S05]  /*8770*/  EXIT ;  /* 0x000000000000794d */ /* 0x000fea0003800000 */
.L_x_13939:
        /* <DEDUP_REMOVED lines=16> */
.L_x_18744:


//--------------------- .text._Z25selective_scan_bwd_kernelI32Selective_Scan_bwd_kernel_traitsILi32ELi16ELb1ELb0ELb0ELb1ELb0EN3c104HalfENS1_7complexIfEEEEv12SSMParamsBwd --------------------------
	.section	.text._Z25selective_scan_bwd_kernelI32Selective_Scan_bwd_kernel_traitsILi32ELi16ELb1ELb0ELb0ELb1ELb0EN3c104HalfENS1_7complexIfEEEEv12SSMParamsBwd,"ax",@progbits
	.align	128
        .global         _Z25selective_scan_bwd_kernelI32Selective_Scan_bwd_kernel_traitsILi32ELi16ELb1ELb0ELb0ELb1ELb0EN3c104HalfENS1_7complexIfEEEEv12SSMParamsBwd
        .type           _Z25selective_scan_bwd_kernelI32Selective_Scan_bwd_kernel_traitsILi32ELi16ELb1ELb0ELb0ELb1ELb0EN3c104HalfENS1_7complexIfEEEEv12SSMParamsBwd,@function
        .size           _Z25selective_scan_bwd_kernelI32Selective_Scan_bwd_kernel_traitsILi32ELi16ELb1ELb0ELb0ELb1ELb0EN3c104HalfENS1_7complexIfEEEEv12SSMParamsBwd,(.L_x_18745 - _Z25selective_scan_bwd_kernelI32Selective_Scan_bwd_kernel_traitsILi32ELi16ELb1ELb0ELb0ELb1ELb0EN3c104HalfENS1_7complexIfEEEEv12SSMParamsBwd)
        .other          _Z25selective_scan_bwd_kernelI32Selective_Scan_bwd_kernel_traitsILi32ELi16ELb1ELb0ELb0ELb1ELb0EN3c104HalfENS1_7complexIfEEEEv12SSMParamsBwd,@"STO_CUDA_ENTRY STV_DEFAULT"
_Z25selective_scan_bwd_kernelI32Selective_Scan_bwd_kernel_traitsILi32ELi16ELb1ELb0ELb0ELb1ELb0EN3c104HalfENS1_7complexIfEEEEv12SSMParamsBwd:
.text._Z25selective_scan_bwd_kernelI32Selective_Scan_bwd_kernel_traitsILi32ELi16ELb1ELb0ELb0ELb1ELb0EN3c104HalfENS1_7complexIfEEEEv12SSMParamsBwd:
        /* <DEDUP_REMOVED lines=76> */
[----:B------:R-:W-:Y:S01]  /*04c0*/  HFMA2 R39, -RZ, RZ, 0, 0 ;  /* 0x00000000ff277431 */ /* 0x000fe200000001ff */
        /* <DEDUP_REMOVED lines=10> */
[----:B------:R-:W-:Y:S02]  /*0570*/  MOV R39, RZ ;  /* 0x000000ff00277202 */ /* 0x000fe40000000f00 */
[----:B------:R-:W-:Y:S01]  /*0580*/  MOV R40, RZ ;  /* 0x000000ff00287202 */ /* 0x000fe20000000f00 */
        /* <DEDUP_REMOVED lines=12> */
.L_x_13992:
[----:B------:R-:W-:Y:S01]  /*0650*/  BAR.SYNC.DEFER_BLOCKING 0x0 ;  /* 0x0000000000007b1d */ /* 0x000fe20000010000 */
[----:B0-----:R-:W-:Y:S02]  /*0660*/  MOV R2, UR16 ;  /* 0x0000001000027c02 */ /* 0x001fe40008000f00 */
[----:B------:R-:W-:-:S03]  /*0670*/  MOV R3, UR17 ;  /* 0x0000001100037c02 */ /* 0x000fc60008000f00 */
[----:B------:R-:W-:-:S05]  /*0680*/  IMAD.WIDE.U32 R2, R37, 0x10, R2 ;  /* 0x0000001025027825 */ /* 0x000fca00078e0002 */
[----:B------:R-:W2:Y:S04]  /*0690*/  LDG.E.128 R4, desc[UR22][R2.64] ;  /* 0x0000001602047981 */ /* 0x000ea8000c1e1d00 */
[----:B------:R-:W3:Y:S01]  /*06a0*/  LDG.E.128 R8, desc[UR22][R2.64+0x200] ;  /* 0x0002001602087981 */ /* 0x000ee2000c1e1d00 */
[----:B------:R-:W-:Y:S02]  /*06b0*/  MOV R14, UR28 ;  /* 0x0000001c000e7c02 */ /* 0x000fe40008000f00 */
[----:B------:R-:W-:Y:S01]  /*06c0*/  MOV R15, UR29 ;  /* 0x0000001d000f7c02 */ /* 0x000fe20008000f00 */
[----:B------:R-:W0:Y:S02]  /*06d0*/  S2R R36, SR_LANEID ;  /* 0x0000000000247919 */ /* 0x000e240000000000 */
[----:B------:R-:W-:Y:S01]  /*06e0*/  IMAD.WIDE.U32 R14, R37, 0x10, R14 ;  /* 0x00000010250e7825 */ /* 0x000fe200078e000e */
[----:B0-----:R-:W-:-:S04]  /*06f0*/  LEA R35, R36, UR24, 0x4 ;  /* 0x0000001824237c11 */ /* 0x001fc8000f8e20ff */
        /* <DEDUP_REMOVED lines=15> */
[----:B------:R-:W2:Y:S04]  /*07f0*/  LDS.128 R44, [R34] ;  /* 0x00000000222c7984 */ /* 0x000ea80000000c00 */
[----:B------:R3:W4:Y:S01]  /*0800*/  LDS.128 R52, [R34+0x10] ;  /* 0x0000100022347984 */ /* 0x0007220000000c00 */
[----:B------:R-:W-:Y:S06]  /*0810*/  BAR.SYNC.DEFER_BLOCKING 0x0 ;  /* 0x0000000000007b1d */ /* 0x000fec0000010000 */
[----:B------:R-:W3:Y:S04]  /*0820*/  LDG.E.128 R56, desc[UR22][R2.64] ;  /* 0x0000001602387981 */ /* 0x000ee8000c1e1d00 */
[----:B------:R-:W4:Y:S01]  /*0830*/  LDG.E.128 R60, desc[UR22][R2.64+0x200] ;  /* 0x00020016023c7981 */ /* 0x000f22000c1e1d00 */
[--C-:B0-----:R-:W-:Y:S01]  /*0840*/  HADD2.F32 R25, -RZ, R18.reuse.H0_H0 ;  /* 0x20000012ff197230 */ /* 0x101fe20000004100 */
[----:B-1----:R-:W-:Y:S01]  /*0850*/  UIADD3 UR6, UPT, UPT, UR15, -0x1, URZ ;  /* 0xffffffff0f067890 */ /* 0x002fe2000fffe0ff */
[----:B------:R-:W-:Y:S01]  /*0860*/  HADD2.F32 R23, -RZ, R18.H1_H1 ;  /* 0x30000012ff177230 */ /* 0x000fe20000004100 */
[----:B------:R-:W-:Y:S01]  /*0870*/  BSSY.RECONVERGENT B0, `(.L_x_13941) ;  /* 0x0000041000007945 */ /* 0x000fe20003800200 */
[----:B--2---:R-:W-:-:S02]  /*0880*/  HADD2.F32 R32, -RZ, R44.H0_H0 ;  /* 0x2000002cff207230 */ /* 0x004fc40000004100 */
[----:B------:R-:W-:Y:S02]  /*0890*/  HADD2.F32 R30, -RZ, R44.H1_H1 ;  /* 0x3000002cff1e7230 */ /* 0x000fe40000004100 */
[--C-:B------:R-:W-:Y:S02]  /*08a0*/  HADD2.F32 R28, -RZ, R45.reuse.H0_H0 ;  /* 0x2000002dff1c7230 */ /* 0x100fe40000004100 */
[--C-:B-----5:R-:W-:Y:S01]  /*08b0*/  FADD.FTZ R32, R32, R41.reuse ;  /* 0x0000002920207221 */ /* 0x120fe20000010000 */
[----:B------:R-:W-:Y:S02]  /*08c0*/  HADD2.F32 R26, -RZ, R45.H1_H1 ;  /* 0x3000002dff1a7230 */ /* 0x000fe40000004100 */
[--C-:B------:R-:W-:Y:S01]  /*08d0*/  FADD.FTZ R30, R30, R41.reuse ;  /* 0x000000291e1e7221 */ /* 0x100fe20000010000 */
[--C-:B------:R-:W-:Y:S02]  /*08e0*/  HADD2.F32 R24, -RZ, R46.reuse.H0_H0 ;  /* 0x2000002eff187230 */ /* 0x100fe40000004100 */
[----:B------:R-:W-:Y:S01]  /*08f0*/  FADD.FTZ R28, R28, R41 ;  /* 0x000000291c1c7221 */ /* 0x000fe20000010000 */
[----:B------:R-:W-:Y:S01]  /*0900*/  FSETP.GTU.FTZ.AND P0, PT, R32, 20, PT ;  /* 0x41a000002000780b */ /* 0x000fe20003f1c000 */
[----:B------:R-:W-:-:S02]  /*0910*/  HADD2.F32 R22, -RZ, R46.H1_H1 ;  /* 0x3000002eff167230 */ /* 0x000fc40000004100 */
[--C-:B------:R-:W-:Y:S01]  /*0920*/  FADD.FTZ R26, R26, R41.reuse ;  /* 0x000000291a1a7221 */ /* 0x100fe20000010000 */
[--C-:B------:R-:W-:Y:S01]  /*0930*/  FADD.FTZ R24, R24, R41.reuse ;  /* 0x0000002918187221 */ /* 0x100fe20000010000 */
[----:B------:R-:W-:Y:S01]  /*0940*/  HADD2.F32 R18, -RZ, R47.H0_H0 ;  /* 0x2000002fff127230 */ /* 0x000fe20000004100 */
[----:B------:R-:W-:Y:S01]  /*0950*/  FSETP.GTU.FTZ.AND P1, PT, R30, 20, PT ;  /* 0x41a000001e00780b */ /* 0x000fe20003f3c000 */
[----:B------:R-:W-:Y:S01]  /*0960*/  FADD.FTZ R22, R22, R41 ;  /* 0x0000002916167221 */ /* 0x000fe20000010000 */
[--C-:B------:R-:W-:Y:S01]  /*0970*/  HADD2.F32 R21, -RZ, R19.reuse.H0_H0 ;  /* 0x20000013ff157230 */ /* 0x100fe20000004100 */
[----:B------:R-:W-:Y:S01]  /*0980*/  FSETP.GTU.FTZ.AND P2, PT, R28, 20, PT ;  /* 0x41a000001c00780b */ /* 0x000fe20003f5c000 */
[----:B------:R-:W-:Y:S01]  /*0990*/  HADD2.F32 R20, -RZ, R19.H1_H1 ;  /* 0x30000013ff147230 */ /* 0x000fe20000004100 */
[----:B------:R-:W-:Y:S01]  /*09a0*/  FSETP.GTU.FTZ.AND P3, PT, R26, 20, PT ;  /* 0x41a000001a00780b */ /* 0x000fe20003f7c000 */
[--C-:B------:R-:W-:Y:S01]  /*09b0*/  HADD2.F32 R33, -RZ, R16.reuse.H0_H0 ;  /* 0x20000010ff217230 */ /* 0x100fe20000004100 */
[----:B------:R-:W-:Y:S01]  /*09c0*/  FSETP.GTU.FTZ.AND P4, PT, R24, 20, PT ;  /* 0x41a000001800780b */ /* 0x000fe20003f9c000 */
[----:B------:R-:W-:Y:S01]  /*09d0*/  HADD2.F32 R31, -RZ, R16.H1_H1 ;  /* 0x30000010ff1f7230 */ /* 0x000fe20000004100 */
[----:B------:R-:W-:Y:S01]  /*09e0*/  FSETP.GTU.FTZ.AND P5, PT, R22, 20, PT ;  /* 0x41a000001600780b */ /* 0x000fe20003fbc000 */
[----:B------:R-:W-:-:S02]  /*09f0*/  HADD2.F32 R29, -RZ, R17.H0_H0 ;  /* 0x20000011ff1d7230 */ /* 0x000fc40000004100 */
[----:B------:R-:W-:Y:S01]  /*0a00*/  FADD.FTZ R18, R18, R41 ;  /* 0x0000002912127221 */ /* 0x000fe20000010000 */
[----:B------:R-:W-:Y:S02]  /*0a10*/  HADD2.F32 R27, -RZ, R17.H1_H1 ;  /* 0x30000011ff1b7230 */ /* 0x000fe40000004100 */
[----:B------:R-:W-:Y:S02]  /*0a20*/  HADD2.F32 R12, -RZ, R47.H1_H1 ;  /* 0x3000002fff0c7230 */ /* 0x000fe40000004100 */
[----:B------:R-:W-:Y:S01]  /*0a30*/  HADD2.F32 R19, -RZ, R48.H0_H0 ;  /* 0x20000030ff137230 */ /* 0x000fe20000004100 */
[----:B---3--:R0:W-:Y:S04]  /*0a40*/  STS.128 [R35], R56 ;  /* 0x0000003823007388 */ /* 0x0081e80000000c00 */
[----:B----4-:R0:W-:Y:S01]  /*0a50*/  STS.128 [R35+0x200], R60 ;  /* 0x0002003c23007388 */ /* 0x0101e20000000c00 */
[----:B------:R-:W-:-:S03]  /*0a60*/  NOP ;  /* 0x0000000000007918 */ /* 0x000fc60000000000 */
[----:B------:R0:W1:Y:S04]  /*0a70*/  LDS.128 R8, [R34] ;  /* 0x0000000022087984 */ /* 0x0000680000000c00 */
[----:B------:R0:W2:Y:S01]  /*0a80*/  LDS.128 R4, [R34+0x10] ;  /* 0x0000100022047984 */ /* 0x0000a20000000c00 */
[----:B------:R-:W-:Y:S05]  /*0a90*/  @P0 BRA `(.L_x_13942) ;  /* 0x0000000000780947 */ /* 0x000fea0003800000 */
        /* <DEDUP_REMOVED lines=30> */
.L_x_13942:
[----:B------:R-:W-:Y:S05]  /*0c80*/  BSYNC.RECONVERGENT B0 ;  /* 0x0000000000007941 */ /* 0x000fea0003800200 */
.L_x_13941:
[----:B------:R-:W-:Y:S01]  /*0c90*/  BSSY.RECONVERGENT B0, `(.L_x_13943) ;  /* 0x0000027000007945 */ /* 0x000fe20003800200 */
[----:B------:R-:W-:Y:S01]  /*0ca0*/  HADD2.F32 R44, -RZ, R48.H1_H1 ;  /* 0x30000030ff2c7230 */ /* 0x000fe20000004100 */
[----:B------:R-:W-:Y:S01]  /*0cb0*/  FSETP.GTU.FTZ.AND P0, PT, R18, 20, PT ;  /* 0x41a000001200780b */ /* 0x000fe20003f1c000 */
[--C-:B------:R-:W-:Y:S02]  /*0cc0*/  HADD2.F32 R43, -RZ, R49.reuse.H0_H0 ;  /* 0x20000031ff2b7230 */ /* 0x100fe40000004100 */
[----:B------:R-:W-:Y:S01]  /*0cd0*/  FADD.FTZ R48, R12, R41 ;  /* 0x000000290c307221 */ /* 0x000fe20000010000 */
        /* <DEDUP_REMOVED lines=34> */
.L_x_13944:
[----:B------:R-:W-:Y:S05]  /*0f00*/  BSYNC.RECONVERGENT B0 ;  /* 0x0000000000007941 */ /* 0x000fea0003800200 */
.L_x_13943:
[--C-:B------:R-:W-:Y:S01]  /*0f10*/  HADD2.F32 R0, -RZ, R52.reuse.H0_H0 ;  /* 0x20000034ff007230 */ /* 0x100fe20000004100 */
[----:B------:R-:W-:Y:S01]  /*0f20*/  BSSY.RECONVERGENT B0, `(.L_x_13945) ;  /* 0x0000026000007945 */ /* 0x000fe20003800200 */
[----:B------:R-:W-:Y:S01]  /*0f30*/  HADD2.F32 R12, -RZ, R52.H1_H1 ;  /* 0x30000034ff0c7230 */ /* 0x000fe20000004100 */
[----:B------:R-:W-:Y:S01]  /*0f40*/  FSETP.GTU.FTZ.AND P1, PT, R48, 20, PT ;  /* 0x41a000003000780b */ /* 0x000fe20003f3c000 */
[--C-:B------:R-:W-:Y:S02]  /*0f50*/  HADD2.F32 R47, -RZ, R51.reuse.H0_H0 ;  /* 0x20000033ff2f7230 */ /* 0x100fe40000004100 */
[----:B------:R-:W-:Y:S01]  /*0f60*/  FADD.FTZ R52, R0, R41 ;  /* 0x0000002900347221 */ /* 0x000fe20000010000 */
[----:B------:R-:W-:Y:S02]  /*0f70*/  HADD2.F32 R50, -RZ, R51.H1_H1 ;  /* 0x30000033ff327230 */ /* 0x000fe40000004100 */
[----:B------:R-:W-:Y:S01]  /*0f80*/  HADD2.F32 R16, -RZ, R53.H0_H0 ;  /* 0x20000035ff107230 */ /* 0x000fe20000004100 */
[----:B------:R-:W-:Y:S06]  /*0f90*/  @P2 BRA `(.L_x_13946) ;  /* 0x0000000000782947 */ /* 0x000fec0003800000 */
        /* <DEDUP_REMOVED lines=30> */
.L_x_13946:
[----:B------:R-:W-:Y:S05]  /*1180*/  BSYNC.RECONVERGENT B0 ;  /* 0x0000000000007941 */ /* 0x000fea0003800200 */
.L_x_13945:
[----:B------:R-:W-:Y:S01]  /*1190*/  BSSY.RECONVERGENT B0, `(.L_x_13947) ;  /* 0x0000027000007945 */ /* 0x000fe20003800200 */
[----:B------:R-:W-:Y:S01]  /*11a0*/  FSETP.GTU.FTZ.AND P2, PT, R52, 20, PT ;  /* 0x41a000003400780b */ /* 0x000fe20003f5c000 */
[----:B0-----:R-:W-:Y:S02]  /*11b0*/  HADD2.F32 R56, -RZ, R53.H1_H1 ;  /* 0x30000035ff387230 */ /* 0x001fe40000004100 */
[----:B------:R-:W-:Y:S01]  /*11c0*/  FADD.FTZ R51, R12, R41 ;  /* 0x000000290c337221 */ /* 0x000fe20000010000 */
        /* <DEDUP_REMOVED lines=35> */
.L_x_13948:
[----:B------:R-:W-:Y:S05]  /*1400*/  BSYNC.RECONVERGENT B0 ;  /* 0x0000000000007941 */ /* 0x000fea0003800200 */
.L_x_13947:
[----:B------:R-:W-:Y:S01]  /*1410*/  BSSY.RECONVERGENT B0, `(.L_x_13949) ;  /* 0x000002a000007945 */ /* 0x000fe20003800200 */
[----:B-1----:R-:W-:Y:S01]  /*1420*/  HADD2.F32 R3, -RZ, R8.H0_H0 ;  /* 0x20000008ff037230 */ /* 0x002fe20000004100 */
[----:B------:R-:W-:Y:S01]  /*1430*/  FSETP.GTU.FTZ.AND P3, PT, R51, 20, PT ;  /* 0x41a000003300780b */ /* 0x000fe20003f7c000 */
[----:B------:R-:W-:Y:S02]  /*1440*/  HADD2.F32 R91, -RZ, R9.H0_H0 ;  /* 0x20000009ff5b7230 */ /* 0x000fe40000004100 */
[----:B------:R-:W-:Y:S01]  /*1450*/  FADD.FTZ R54, R16, R41 ;  /* 0x0000002910367221 */ /* 0x000fe20000010000 */
[----:B------:R-:W-:Y:S02]  /*1460*/  HADD2.F32 R94, -RZ, R10.H0_H0 ;  /* 0x2000000aff5e7230 */ /* 0x000fe40000004100 */
[----:B------:R-:W-:Y:S02]  /*1470*/  HADD2.F32 R96, -RZ, R11.H0_H0 ;  /* 0x2000000bff607230 */ /* 0x000fe40000004100 */
[----:B------:R-:W-:-:S02]  /*1480*/  HADD2.F32 R8, -RZ, R8.H1_H1 ;  /* 0x30000008ff087230 */ /* 0x000fc40000004100 */
[----:B------:R-:W-:Y:S02]  /*1490*/  HADD2.F32 R9, -RZ, R9.H1_H1 ;  /* 0x30000009ff097230 */ /* 0x000fe40000004100 */
        /* <DEDUP_REMOVED lines=33> */
.L_x_13950:
[----:B------:R-:W-:Y:S05]  /*16b0*/  BSYNC.RECONVERGENT B0 ;  /* 0x0000000000007941 */ /* 0x000fea0003800200 */
.L_x_13949:
[----:B------:R-:W-:Y:S01]  /*16c0*/  BSSY.RECONVERGENT B0, `(.L_x_13951) ;  /* 0x000002c000007945 */ /* 0x000fe20003800200 */
[----:B------:R-:W-:Y:S02]  /*16d0*/  HFMA2 R92, -RZ, RZ, 0, 0 ;  /* 0x00000000ff5c7431 */ /* 0x000fe400000001ff */
[----:B--2---:R-:W-:Y:S01]  /*16e0*/  HADD2.F32 R100, -RZ, R5.H0_H0 ;  /* 0x20000005ff647230 */ /* 0x004fe20000004100 */
[----:B------:R-:W-:Y:S01]  /*16f0*/  FSETP.GTU.FTZ.AND P4, PT, R54, 20, PT ;  /* 0x41a000003600780b */ /* 0x000fe20003f9c000 */
[----:B------:R-:W-:Y:S02]  /*1700*/  HADD2.F32 R102, -RZ, R6.H0_H0 ;  /* 0x20000006ff667230 */ /* 0x000fe40000004100 */
[----:B------:R-:W-:Y:S01]  /*1710*/  FADD.FTZ R87, R56, R41 ;  /* 0x0000002938577221 */ /* 0x000fe20000010000 */
[----:B------:R-:W-:Y:S02]  /*1720*/  HADD2.F32 R104, -RZ, R7.H0_H0 ;  /* 0x20000007ff687230 */ /* 0x000fe40000004100 */
[----:B------:R-:W-:Y:S01]  /*1730*/  FFMA.FTZ R17, R3, R33, R40 ;  /* 0x0000002103117223 */ /* 0x000fe20000010028 */
[----:B------:R-:W-:-:S02]  /*1740*/  HADD2.F32 R98, -RZ, R4.H0_H0 ;  /* 0x20000004ff627230 */ /* 0x000fc40000004100 */
[----:B------:R-:W-:Y:S02]  /*1750*/  HADD2.F32 R99, -RZ, R4.H1_H1 ;  /* 0x30000004ff637230 */ /* 0x000fe40000004100 */
[----:B------:R-:W-:Y:S02]  /*1760*/  HADD2.F32 R5, -RZ, R5.H1_H1 ;  /* 0x30000005ff057230 */ /* 0x000fe40000004100 */
        /* <DEDUP_REMOVED lines=33> */
.L_x_13952:
[----:B------:R-:W-:Y:S05]  /*1980*/  BSYNC.RECONVERGENT B0 ;  /* 0x0000000000007941 */ /* 0x000fea0003800200 */
.L_x_13951:
[----:B------:R-:W-:Y:S01]  /*1990*/  FFMA.FTZ R0, R8, R31, R17 ;  /* 0x0000001f08007223 */ /* 0x000fe20000010011 */
[----:B------:R-:W-:Y:S01]  /*19a0*/  BSSY.RECONVERGENT B0, `(.L_x_13953) ;  /* 0x0000026000007945 */ /* 0x000fe20003800200 */
[----:B------:R-:W-:Y:S01]  /*19b0*/  HFMA2 R90, -RZ, RZ, 0, 0 ;  /* 0x00000000ff5a7431 */ /* 0x000fe200000001ff */
[----:B------:R-:W-:Y:S01]  /*19c0*/  FSETP.GTU.FTZ.AND P5, PT, R87, 20, PT ;  /* 0x41a000005700780b */ /* 0x000fe20003fbc000 */
[----:B------:R-:W-:Y:S01]  /*19d0*/  FADD.FTZ R88, R88, R41 ;  /* 0x0000002958587221 */ /* 0x000fe20000010000 */
        /* <DEDUP_REMOVED lines=34> */
.L_x_13954:
[----:B------:R-:W-:Y:S05]  /*1c00*/  BSYNC.RECONVERGENT B0 ;  /* 0x0000000000007941 */ /* 0x000fea0003800200 */
.L_x_13953:
[----:B------:R-:W-:Y:S01]  /*1c10*/  FFMA.FTZ R13, R9, R27, R12 ;  /* 0x0000001b090d7223 */ /* 0x000fe2000001000c */
[----:B------:R-:W-:Y:S01]  /*1c20*/  BSSY.RECONVERGENT B0, `(.L_x_13955) ;  /* 0x0000026000007945 */ /* 0x000fe20003800200 */
[----:B------:R-:W-:Y:S01]  /*1c30*/  HFMA2 R86, -RZ, RZ, 0, 0 ;  /* 0x00000000ff567431 */ /* 0x000fe200000001ff */
[----:B------:R-:W-:Y:S01]  /*1c40*/  FSETP.GTU.FTZ.AND P0, PT, R88, 20, PT ;  /* 0x41a000005800780b */ /* 0x000fe20003f1c000 */
[----:B------:R-:W-:Y:S01]  /*1c50*/  HFMA2 R84, -RZ, RZ, 0, 0 ;  /* 0x00000000ff547431 */ /* 0x000fe200000001ff */
[----:B------:R-:W-:Y:S01]  /*1c60*/  MOV R81, RZ ;  /* 0x000000ff00517202 */ /* 0x000fe20000000f00 */
[----:B------:R-:W-:Y:S01]  /*1c70*/  FADD.FTZ R82, R82, R41 ;  /* 0x0000002952527221 */ /* 0x000fe20000010000 */
        /* <DEDUP_REMOVED lines=32> */
.L_x_13956:
[----:B------:R-:W-:Y:S05]  /*1e80*/  BSYNC.RECONVERGENT B0 ;  /* 0x0000000000007941 */ /* 0x000fea0003800200 */
.L_x_13955:
        /* <DEDUP_REMOVED lines=39> */
.L_x_13958:
[----:B------:R-:W-:Y:S05]  /*2100*/  BSYNC.RECONVERGENT B0 ;  /* 0x0000000000007941 */ /* 0x000fea0003800200 */
.L_x_13957:
[----:B------:R-:W-:Y:S01]  /*2110*/  FFMA.FTZ R13, R11, R20, R12 ;  /* 0x000000140b0d7223 */ /* 0x000fe2000001000c */
[----:B------:R-:W-:Y:S01]  /*2120*/  BSSY.RECONVERGENT B0, `(.L_x_13959) ;  /* 0x0000025000007945 */ /* 0x000fe20003800200 */
[----:B------:R-:W-:Y:S01]  /*2130*/  HFMA2 R76, -RZ, RZ, 0, 0 ;  /* 0x00000000ff4c7431 */ /* 0x000fe200000001ff */
[----:B------:R-:W-:Y:S02]  /*2140*/  FSETP.GTU.FTZ.AND P2, PT, R78, 20, PT ;  /* 0x41a000004e00780b */ /* 0x000fe40003f5c000 */
[----:B------:R-:W-:Y:S01]  /*2150*/  CS2R R74, SRZ ;  /* 0x00000000004a7805 */ /* 0x000fe2000001ff00 */
        /* <DEDUP_REMOVED lines=33> */
.L_x_13960:
[----:B------:R-:W-:Y:S05]  /*2370*/  BSYNC.RECONVERGENT B0 ;  /* 0x0000000000007941 */ /* 0x000fea0003800200 */
.L_x_13959:
[----:B------:R-:W-:Y:S01]  /*2380*/  FFMA.FTZ R13, R99, R44, R12 ;  /* 0x0000002c630d7223 */ /* 0x000fe2000001000c */
[----:B------:R-:W-:Y:S01]  /*2390*/  BSSY.RECONVERGENT B0, `(.L_x_13961) ;  /* 0x0000026000007945 */ /* 0x000fe20003800200 */
[----:B------:R-:W-:Y:S01]  /*23a0*/  HFMA2 R69, -RZ, RZ, 0, 0 ;  /* 0x00000000ff457431 */ /* 0x000fe200000001ff */
[----:B------:R-:W-:Y:S01]  /*23b0*/  FSETP.GTU.FTZ.AND P3, PT, R73, 20, PT ;  /* 0x41a000004900780b */ /* 0x000fe20003f7c000 */
[----:B------:R-:W-:Y:S01]  /*23c0*/  FMUL.FTZ R70, R3, R42 ;  /* 0x0000002a03467220 */ /* 0x000fe20000410000 */
        /* <DEDUP_REMOVED lines=34> */
.L_x_13962:
[----:B------:R-:W-:Y:S05]  /*25f0*/  BSYNC.RECONVERGENT B0 ;  /* 0x0000000000007941 */ /* 0x000fea0003800200 */
.L_x_13961:
        /* <DEDUP_REMOVED lines=32> */
.L_x_13964:
[----:B------:R-:W-:Y:S05]  /*2800*/  BSYNC.RECONVERGENT B0 ;  /* 0x0000000000007941 */ /* 0x000fea0003800200 */
.L_x_13963:
        /* <DEDUP_REMOVED lines=32> */
.L_x_13966:
[----:B------:R-:W-:Y:S05]  /*2a10*/  BSYNC.RECONVERGENT B0 ;  /* 0x0000000000007941 */ /* 0x000fea0003800200 */
.L_x_13965:
        /* <DEDUP_REMOVED lines=32> */
.L_x_13968:
[----:B------:R-:W-:Y:S05]  /*2c20*/  BSYNC.RECONVERGENT B0 ;  /* 0x0000000000007941 */ /* 0x000fea0003800200 */
.L_x_13967:
        /* <DEDUP_REMOVED lines=32> */
.L_x_13970:
[----:B------:R-:W-:Y:S05]  /*2e30*/  BSYNC.RECONVERGENT B0 ;  /* 0x0000000000007941 */ /* 0x000fea0003800200 */
.L_x_13969:
        /* <DEDUP_REMOVED lines=32> */
.L_x_13972:
[----:B------:R-:W-:Y:S05]  /*3040*/  BSYNC.RECONVERGENT B0 ;  /* 0x0000000000007941 */ /* 0x000fea0003800200 */
.L_x_13971:
        /* <DEDUP_REMOVED lines=24> */
[----:B------:R-:W-:Y:S01]  /*31d0*/  FADD.FTZ R95, R10, R10 ;  /* 0x0000000a0a5f7221 */ /* 0x000fe20000010000 */
[----:B------:R-:W-:Y:S01]  /*31e0*/  FADD.FTZ R97, R11, R11 ;  /* 0x0000000b0b617221 */ /* 0x000fe20000010000 */
        /* <DEDUP_REMOVED lines=43> */
.L_x_13991:
        /* <DEDUP_REMOVED lines=26> */
[C---:B------:R-:W-:Y:S01]  /*3640*/  FMUL.FTZ R122, R9.reuse, R32 ;  /* 0x00000020097a7220 */ /* 0x040fe20000410000 */
[C---:B0-----:R-:W-:Y:S01]  /*3650*/  FMUL.FTZ R7, R9.reuse, R28 ;  /* 0x0000001c09077220 */ /* 0x041fe20000410000 */
[-C--:B------:R-:W-:Y:S01]  /*3660*/  FMUL.FTZ R128, R9, R30.reuse ;  /* 0x0000001e09807220 */ /* 0x080fe20000410000 */
[----:B------:R-:W-:Y:S01]  /*3670*/  FMUL.FTZ R6, R123, R30 ;  /* 0x0000001e7b067220 */ /* 0x000fe20000410000 */
[----:B------:R-:W-:Y:S01]  /*3680*/  FMUL.RZ R129, R122, 0.15915493667125701904 ;  /* 0x3e22f9837a817820 */ /* 0x000fe2000040c000 */
[----:B------:R-:W-:Y:S01]  /*3690*/  FMUL.RZ R133, R7, 0.15915493667125701904 ;  /* 0x3e22f98307857820 */ /* 0x000fe2000040c000 */
[C---:B------:R-:W-:Y:S01]  /*36a0*/  FMUL.FTZ R7, R123.reuse, R28 ;  /* 0x0000001c7b077220 */ /* 0x040fe20000410000 */
[----:B------:R0:W-:Y:S01]  /*36b0*/  MUFU.EX2 R135, R6 ;  /* 0x0000000600877308 */ /* 0x0001e20000000800 */
[----:B------:R-:W-:Y:S01]  /*36c0*/  FMUL.RZ R132, R128, 0.15915493667125701904 ;  /* 0x3e22f98380847820 */ /* 0x000fe2000040c000 */
[----:B------:R-:W-:-:S06]  /*36d0*/  FMUL.FTZ R122, R123, R32 ;  /* 0x000000207b7a7220 */ /* 0x000fcc0000410000 */
[----:B------:R-:W-:Y:S01]  /*36e0*/  MUFU.SIN R131, R129 ;  /* 0x0000008100837308 */ /* 0x000fe20000000400 */
[----:B0-----:R-:W-:-:S04]  /*36f0*/  FMUL.FTZ R6, R9, R24 ;  /* 0x0000001809067220 */ /* 0x001fc80000410000 */
[----:B------:R-:W-:Y:S01]  /*3700*/  FMUL.RZ R142, R6, 0.15915493667125701904 ;  /* 0x3e22f983068e7820 */ /* 0x000fe2000040c000 */
[----:B------:R-:W-:Y:S02]  /*3710*/  FMUL.FTZ R6, R123, R24 ;  /* 0x000000187b067220 */ /* 0x000fe40000410000 */
[----:B------:R0:W-:Y:S08]  /*3720*/  MUFU.COS R143, R129 ;  /* 0x00000081008f7308 */ /* 0x0001f00000000000 */
[----:B-1----:R1:W-:Y:S01]  /*3730*/  MUFU.EX2 R17, R7 ;  /* 0x0000000700117308 */ /* 0x0023e20000000800 */
[----:B0-----:R-:W-:-:S04]  /*3740*/  FMUL.FTZ R129, R9, R26 ;  /* 0x0000001a09817220 */ /* 0x001fc80000410000 */
[----:B------:R-:W-:Y:S01]  /*3750*/  FMUL.RZ R139, R129, 0.15915493667125701904 ;  /* 0x3e22f983818b7820 */ /* 0x000fe2000040c000 */
[----:B------:R-:W-:Y:S02]  /*3760*/  FMUL.FTZ R129, R123, R26 ;  /* 0x0000001a7b817220 */ /* 0x000fe40000410000 */
        /* <DEDUP_REMOVED lines=8> */
[----:B------:R0:W1:Y:S08]  /*37f0*/  MUFU.COS R146, R133 ;  /* 0x0000008500927308 */ /* 0x0000700000000000 */
[----:B------:R-:W-:Y:S01]  /*3800*/  MUFU.SIN R128, R132 ;  /* 0x0000008400807308 */ /* 0x000fe20000000400 */
[----:B0-----:R-:W-:-:S04]  /*3810*/  FMUL.FTZ R133, R9, R18 ;  /* 0x0000001209857220 */ /* 0x001fc80000410000 */
[----:B------:R-:W-:Y:S01]  /*3820*/  FMUL.RZ R145, R133, 0.15915493667125701904 ;  /* 0x3e22f98385917820 */ /* 0x000fe2000040c000 */
[----:B------:R-:W-:Y:S02]  /*3830*/  FMUL.FTZ R133, R123, R18 ;  /* 0x000000127b857220 */ /* 0x000fe40000410000 */
[----:B------:R-:W-:Y:S01]  /*3840*/  MUFU.COS R16, R132 ;  /* 0x0000008400107308 */ /* 0x000fe20000000000 */
[----:B-1----:R-:W-:-:S07]  /*3850*/  FMUL.FTZ R146, R17, R146 ;  /* 0x0000009211927220 */ /* 0x002fce0000410000 */
[----:B------:R-:W-:Y:S08]  /*3860*/  MUFU.SIN R132, R139 ;  /* 0x0000008b00847308 */ /* 0x000ff00000000400 */
[----:B------:R-:W-:Y:S08]  /*3870*/  MUFU.COS R134, R139 ;  /* 0x0000008b00867308 */ /* 0x000ff00000000000 */
[----:B------:R-:W-:Y:S08]  /*3880*/  MUFU.SIN R141, R144 ;  /* 0x00000090008d7308 */ /* 0x000ff00000000400 */
[----:B------:R-:W-:Y:S08]  /*3890*/  MUFU.COS R139, R144 ;  /* 0x00000090008b7308 */ /* 0x000ff00000000000 */
[----:B------:R0:W1:Y:S08]  /*38a0*/  MUFU.EX2 R140, R7 ;  /* 0x00000007008c7308 */ /* 0x0000700000000800 */
[----:B------:R2:W-:Y:S01]  /*38b0*/  MUFU.EX2 R144, R6 ;  /* 0x0000000600907308 */ /* 0x0005e20000000800 */
[----:B0-----:R-:W-:-:S04]  /*38c0*/  FMUL.FTZ R7, R9, R52 ;  /* 0x0000003409077220 */ /* 0x001fc80000410000 */
[----:B------:R-:W-:Y:S01]  /*38d0*/  FMUL.RZ R154, R7, 0.15915493667125701904 ;  /* 0x3e22f983079a7820 */ /* 0x000fe2000040c000 */
[----:B------:R-:W-:Y:S02]  /*38e0*/  FMUL.FTZ R7, R123, R52 ;  /* 0x000000347b077220 */ /* 0x000fe40000410000 */
[----:B------:R-:W-:Y:S01]  /*38f0*/  MUFU.SIN R136, R142 ;  /* 0x0000008e00887308 */ /* 0x000fe20000000400 */
[----:B--2---:R-:W-:Y:S01]  /*3900*/  FMUL.FTZ R6, R9, R54 ;  /* 0x0000003609067220 */ /* 0x004fe20000410000 */
[----:B-1----:R-:W-:-:S06]  /*3910*/  FMUL.FTZ R139, R140, R139 ;  /* 0x0000008b8c8b7220 */ /* 0x002fcc0000410000 */
[----:B------:R-:W0:Y:S08]  /*3920*/  MUFU.COS R138, R142 ;  /* 0x0000008e008a7308 */ /* 0x000e300000000000 */
[----:B------:R1:W-:Y:S08]  /*3930*/  MUFU.EX2 R142, R133 ;  /* 0x00000085008e7308 */ /* 0x0003f00000000800 */
[----:B------:R-:W-:Y:S01]  /*3940*/  MUFU.SIN R153, R147 ;  /* 0x0000009300997308 */ /* 0x000fe20000000400 */
[----:B-1----:R-:W-:Y:S01]  /*3950*/  FMUL.FTZ R133, R9, R51 ;  /* 0x0000003309857220 */ /* 0x002fe20000410000 */
[C---:B0-----:R-:W-:Y:S01]  /*3960*/  FMUL.FTZ R138, R137.reuse, R138 ;  /* 0x0000008a898a7220 */ /* 0x041fe20000410000 */
[----:B------:R-:W-:-:S05]  /*3970*/  FMUL.FTZ R137, R137, R136 ;  /* 0x0000008889897220 */ /* 0x000fca0000410000 */
[----:B------:R0:W-:Y:S08]  /*3980*/  MUFU.COS R155, R147 ;  /* 0x00000093009b7308 */ /* 0x0001f00000000000 */
[----:B------:R-:W1:Y:S01]  /*3990*/  MUFU.SIN R149, R145 ;  /* 0x0000009100957308 */ /* 0x000e620000000400 */
[----:B0-----:R-:W-:Y:S01]  /*39a0*/  FMUL.RZ R147, R6, 0.15915493667125701904 ;  /* 0x3e22f98306937820 */ /* 0x001fe2000040c000 */
[----:B------:R-:W-:-:S06]  /*39b0*/  FMUL.FTZ R6, R123, R54 ;  /* 0x000000367b067220 */ /* 0x000fcc0000410000 */
[----:B------:R0:W-:Y:S08]  /*39c0*/  MUFU.COS R151, R145 ;  /* 0x0000009100977308 */ /* 0x0001f00000000000 */
[----:B------:R2:W-:Y:S01]  /*39d0*/  MUFU.EX2 R189, R7 ;  /* 0x0000000700bd7308 */ /* 0x0005e20000000800 */
[----:B0-----:R-:W-:Y:S01]  /*39e0*/  FMUL.RZ R145, R133, 0.15915493667125701904 ;  /* 0x3e22f98385917820 */ /* 0x001fe2000040c000 */
[----:B------:R-:W-:Y:S01]  /*39f0*/  FMUL.FTZ R133, R123, R51 ;  /* 0x000000337b857220 */ /* 0x000fe20000410000 */
[----:B-1----:R-:W-:-:S05]  /*3a00*/  FMUL.FTZ R136, R142, R149 ;  /* 0x000000958e887220 */ /* 0x002fca0000410000 */
[----:B------:R0:W-:Y:S01]  /*3a10*/  MUFU.EX2 R193, R6 ;  /* 0x0000000600c17308 */ /* 0x0001e20000000800 */
[----:B--2---:R-:W-:-:S07]  /*3a20*/  FMUL.FTZ R7, R9, R87 ;  /* 0x0000005709077220 */ /* 0x004fce0000410000 */
[----:B------:R-:W-:Y:S01]  /*3a30*/  MUFU.SIN R148, R154 ;  /* 0x0000009a00947308 */ /* 0x000fe20000000400 */
[----:B0-----:R-:W-:-:S04]  /*3a40*/  FMUL.FTZ R6, R9, R82 ;  /* 0x0000005209067220 */ /* 0x001fc80000410000 */
[----:B------:R-:W-:Y:S01]  /*3a50*/  FMUL.RZ R165, R6, 0.15915493667125701904 ;  /* 0x3e22f98306a57820 */ /* 0x000fe2000040c000 */
[----:B---3--:R-:W-:Y:S02]  /*3a60*/  FMUL.FTZ R6, R2, R5 ;  /* 0x0000000502067220 */ /* 0x008fe40000410000 */
[----:B------:R0:W1:Y:S02]  /*3a70*/  MUFU.COS R188, R154 ;  /* 0x0000009a00bc7308 */ /* 0x0000640000000000 */
[----:B------:R-:W-:-:S04]  /*3a80*/  FFMA.FTZ R6, R3, R4, R6 ;  /* 0x0000000403067223 */ /* 0x000fc80000010006 */
[-C--:B------:R-:W-:Y:S01]  /*3a90*/  FMUL.FTZ R187, R97, -R6.reuse ;  /* 0x8000000661bb7220 */ /* 0x080fe20000410000 */
[-C--:B------:R-:W-:Y:S01]  /*3aa0*/  FMUL.FTZ R199, R98, -R6.reuse ;  /* 0x8000000662c77220 */ /* 0x080fe20000410000 */
[----:B------:R2:W-:Y:S01]  /*3ab0*/  MUFU.EX2 R185, R133 ;  /* 0x0000008500b97308 */ /* 0x0005e20000000800 */
[----:B0-----:R-:W-:Y:S01]  /*3ac0*/  FMUL.RZ R154, R7, 0.15915493667125701904 ;  /* 0x3e22f983079a7820 */ /* 0x001fe2000040c000 */
[----:B------:R-:W-:Y:S01]  /*3ad0*/  FMUL.FTZ R7, R123, R87 ;  /* 0x000000577b077220 */ /* 0x000fe20000410000 */
[-C--:B------:R-:W-:Y:S01]  /*3ae0*/  FMUL.FTZ R201, R99, -R6.reuse ;  /* 0x8000000663c97220 */ /* 0x080fe20000410000 */
[-C--:B------:R-:W-:Y:S01]  /*3af0*/  FMUL.FTZ R203, R100, -R6.reuse ;  /* 0x8000000664cb7220 */ /* 0x080fe20000410000 */
[-C--:B------:R-:W-:Y:S01]  /*3b00*/  FMUL.FTZ R205, R101, -R6.reuse ;  /* 0x8000000665cd7220 */ /* 0x080fe20000410000 */
[-C--:B------:R-:W-:Y:S01]  /*3b10*/  FMUL.FTZ R181, R102, -R6.reuse ;  /* 0x8000000666b57220 */ /* 0x080fe20000410000 */
[----:B------:R-:W-:Y:S01]  /*3b20*/  FMUL.FTZ R177, R103, -R6 ;  /* 0x8000000667b17220 */ /* 0x000fe20000410000 */
[----:B------:R-:W-:Y:S01]  /*3b30*/  MUFU.SIN R150, R145 ;  /* 0x0000009100967308 */ /* 0x000fe20000000400 */
[----:B--2---:R-:W-:Y:S01]  /*3b40*/  FMUL.FTZ R133, R9, R88 ;  /* 0x0000005809857220 */ /* 0x004fe20000410000 */
[C---:B-1----:R-:W-:Y:S01]  /*3b50*/  FMUL.FTZ R188, R189.reuse, R188 ;  /* 0x000000bcbdbc7220 */ /* 0x042fe20000410000 */
[----:B------:R-:W-:Y:S01]  /*3b60*/  FMUL.FTZ R189, R189, R148 ;  /* 0x00000094bdbd7220 */ /* 0x000fe20000410000 */
[----:B------:R-:W-:Y:S01]  /*3b70*/  FMUL.FTZ R148, R93, -R6 ;  /* 0x800000065d947220 */ /* 0x000fe20000410000 */
[----:B------:R-:W-:Y:S01]  /*3b80*/  FMUL.RZ R164, R133, 0.15915493667125701904 ;  /* 0x3e22f98385a47820 */ /* 0x000fe2000040c000 */
[----:B------:R-:W-:Y:S01]  /*3b90*/  FMUL.FTZ R133, R123, R88 ;  /* 0x000000587b857220 */ /* 0x000fe20000410000 */
[-C--:B------:R-:W-:Y:S01]  /*3ba0*/  FMUL.FTZ R173, R104, -R6.reuse ;  /* 0x8000000668ad7220 */ /* 0x080fe20000410000 */
[----:B------:R0:W1:Y:S01]  /*3bb0*/  MUFU.COS R152, R145 ;  /* 0x0000009100987308 */ /* 0x0000620000000000 */
[----:B------:R-:W-:-:S07]  /*3bc0*/  FMUL.FTZ R170, R105, -R6 ;  /* 0x8000000669aa7220 */ /* 0x000fce0000410000 */
[----:B------:R-:W-:Y:S01]  /*3bd0*/  MUFU.SIN R156, R147 ;  /* 0x00000093009c7308 */ /* 0x000fe20000000400 */
[----:B0-----:R-:W-:-:S07]  /*3be0*/  FMUL.FTZ R145, R123, R82 ;  /* 0x000000527b917220 */ /* 0x001fce0000410000 */
[----:B------:R0:W2:Y:S01]  /*3bf0*/  MUFU.COS R158, R147 ;  /* 0x00000093009e7308 */ /* 0x0000a20000000000 */
[C---:B-1----:R-:W-:Y:S01]  /*3c00*/  FMUL.FTZ R183, R185.reuse, R152 ;  /* 0x00000098b9b77220 */ /* 0x042fe20000410000 */
[----:B------:R-:W-:Y:S01]  /*3c10*/  FMUL.FTZ R185, R185, R150 ;  /* 0x00000096b9b97220 */ /* 0x000fe20000410000 */
[----:B------:R-:W-:-:S05]  /*3c20*/  FMUL.FTZ R152, R95, -R6 ;  /* 0x800000065f987220 */ /* 0x000fca0000410000 */
[----:B------:R-:W-:Y:S01]  /*3c30*/  MUFU.SIN R157, R154 ;  /* 0x0000009a009d7308 */ /* 0x000fe20000000400 */
[----:B0-----:R-:W-:-:S07]  /*3c40*/  FMUL.FTZ R147, R123, R78 ;  /* 0x0000004e7b937220 */ /* 0x001fce0000410000 */
[----:B------:R0:W-:Y:S01]  /*3c50*/  MUFU.COS R159, R154 ;  /* 0x0000009a009f7308 */ /* 0x0001e20000000000 */
[C---:B--2---:R-:W-:Y:S01]  /*3c60*/  FMUL.FTZ R191, R193.reuse, R158 ;  /* 0x0000009ec1bf7220 */ /* 0x044fe20000410000 */
[----:B------:R-:W-:-:S06]  /*3c70*/  FMUL.FTZ R193, R193, R156 ;  /* 0x0000009cc1c17220 */ /* 0x000fcc0000410000 */
[----:B------:R1:W2:Y:S01]  /*3c80*/  MUFU.EX2 R184, R7 ;  /* 0x0000000700b87308 */ /* 0x0002a20000000800 */
[----:B0-----:R-:W-:Y:S01]  /*3c90*/  FMUL.FTZ R154, R123, R73 ;  /* 0x000000497b9a7220 */ /* 0x001fe20000410000 */
[----:B------:R-:W-:-:S06]  /*3ca0*/  FMUL.FTZ R123, R9, R78 ;  /* 0x0000004e097b7220 */ /* 0x000fcc0000410000 */
[----:B------:R-:W-:Y:S01]  /*3cb0*/  MUFU.EX2 R122, R122 ;  /* 0x0000007a007a7308 */ /* 0x000fe20000000800 */
[----:B-1----:R-:W-:Y:S01]  /*3cc0*/  FMUL.FTZ R7, R3, R5 ;  /* 0x0000000503077220 */ /* 0x002fe20000410000 */
[----:B------:R-:W-:Y:S01]  /*3cd0*/  FMUL.FTZ R3, R9, R73 ;  /* 0x0000004909037220 */ /* 0x000fe20000410000 */
[----:B------:R-:W-:Y:S01]  /*3ce0*/  FMUL.RZ R5, R123, 0.15915493667125701904 ;  /* 0x3e22f9837b057820 */ /* 0x000fe2000040c000 */
[----:B------:R-:W-:Y:S01]  /*3cf0*/  FMUL.FTZ R123, R17, R130 ;  /* 0x00000082117b7220 */ /* 0x000fe20000410000 */
[----:B------:R-:W-:Y:S01]  /*3d00*/  FFMA.FTZ R2, R2, R4, -R7 ;  /* 0x0000000402027223 */ /* 0x000fe20000010807 */
[----:B------:R-:W-:Y:S01]  /*3d10*/  FMUL.RZ R4, R3, 0.15915493667125701904 ;  /* 0x3e22f98303047820 */ /* 0x000fe2000040c000 */
[----:B------:R-:W-:Y:S01]  /*3d20*/  MOV R3, UR6 ;  /* 0x0000000600037c02 */ /* 0x000fe20008000f00 */
[----:B------:R-:W0:Y:S01]  /*3d30*/  MUFU.EX2 R129, R129 ;  /* 0x0000008100817308 */ /* 0x000e220000000800 */
[C---:B--2---:R-:W-:Y:S01]  /*3d40*/  FMUL.FTZ R180, R184.reuse, R159 ;  /* 0x0000009fb8b47220 */ /* 0x044fe20000410000 */
[----:B------:R-:W-:Y:S01]  /*3d50*/  FMUL.FTZ R184, R184, R157 ;  /* 0x0000009db8b87220 */ /* 0x000fe20000410000 */
[----:B------:R-:W-:Y:S01]  /*3d60*/  IADD3 R3, PT, PT, R3, UR19, RZ ;  /* 0x0000001303037c10 */ /* 0x000fe2000fffe0ff */
[-C--:B------:R-:W-:Y:S01]  /*3d70*/  FMUL.FTZ R150, R94, R2.reuse ;  /* 0x000000025e967220 */ /* 0x080fe20000410000 */
[----:B------:R-:W-:Y:S01]  /*3d80*/  @P1 IADD3 R3, PT, PT, R38, 0x200, RZ ;  /* 0x0000020026031810 */ /* 0x000fe20007ffe0ff */
[-C--:B------:R-:W-:Y:S01]  /*3d90*/  FMUL.FTZ R197, R97, R2.reuse ;  /* 0x0000000261c57220 */ /* 0x080fe20000410000 */
[-C--:B------:R-:W-:Y:S01]  /*3da0*/  FMUL.FTZ R198, R98, R2.reuse ;  /* 0x0000000262c67220 */ /* 0x080fe20000410000 */
[----:B------:R-:W-:Y:S01]  /*3db0*/  MUFU.SIN R160, R164 ;  /* 0x000000a400a07308 */ /* 0x000fe20000000400 */
[----:B------:R-:W-:Y:S01]  /*3dc0*/  LEA R3, R3, UR24, 0x3 ;  /* 0x0000001803037c11 */ /* 0x000fe2000f8e18ff */
[-C--:B------:R-:W-:Y:S01]  /*3dd0*/  FMUL.FTZ R200, R99, R2.reuse ;  /* 0x0000000263c87220 */ /* 0x080fe20000410000 */
[-C--:B------:R-:W-:Y:S01]  /*3de0*/  FMUL.FTZ R202, R100, R2.reuse ;  /* 0x0000000264ca7220 */ /* 0x080fe20000410000 */
[-C--:B------:R-:W-:Y:S01]  /*3df0*/  FMUL.FTZ R204, R101, R2.reuse ;  /* 0x0000000265cc7220 */ /* 0x080fe20000410000 */
[-C--:B------:R-:W-:Y:S01]  /*3e00*/  FMUL.FTZ R178, R102, R2.reuse ;  /* 0x0000000266b27220 */ /* 0x080fe20000410000 */
[-C--:B------:R-:W-:Y:S01]  /*3e10*/  FMUL.FTZ R172, R103, R2.reuse ;  /* 0x0000000267ac7220 */ /* 0x080fe20000410000 */
[-C--:B------:R-:W-:Y:S01]  /*3e20*/  FMUL.FTZ R169, R104, R2.reuse ;  /* 0x0000000268a97220 */ /* 0x080fe20000410000 */
[----:B------:R-:W-:Y:S01]  /*3e30*/  MUFU.COS R162, R164 ;  /* 0x000000a400a27308 */ /* 0x000fe20000000000 */
[----:B------:R-:W-:Y:S01]  /*3e40*/  FMUL.FTZ R168, R105, R2 ;  /* 0x0000000269a87220 */ /* 0x000fe20000410000 */
[----:B------:R-:W-:-:S06]  /*3e50*/  FMUL.FTZ R130, R91, -R6 ;  /* 0x800000065b827220 */ /* 0x000fcc0000410000 */
[----:B------:R1:W-:Y:S08]  /*3e60*/  MUFU.EX2 R164, R154 ;  /* 0x0000009a00a47308 */ /* 0x0003f00000000800 */
[----:B------:R0:W2:Y:S01]  /*3e70*/  MUFU.EX2 R195, R133 ;  /* 0x0000008500c37308 */ /* 0x0000a20000000800 */
[----:B-1----:R-:W-:-:S07]  /*3e80*/  FMUL.FTZ R154, R144, R155 ;  /* 0x0000009b909a7220 */ /* 0x002fce0000410000 */
[----:B------:R-:W-:Y:S01]  /*3e90*/  MUFU.COS R163, R165 ;  /* 0x000000a500a37308 */ /* 0x000fe20000000000 */
[----:B0-----:R-:W-:Y:S01]  /*3ea0*/  FMUL.FTZ R133, R129, R132 ;  /* 0x0000008481857220 */ /* 0x001fe20000410000 */
[----:B------:R-:W-:-:S06]  /*3eb0*/  FMUL.FTZ R132, R89, R2 ;  /* 0x0000000259847220 */ /* 0x000fcc0000410000 */
[----:B------:R0:W1:Y:S01]  /*3ec0*/  MUFU.EX2 R186, R145 ;  /* 0x0000009100ba7308 */ /* 0x0000620000000800 */
[C---:B--2---:R-:W-:Y:S01]  /*3ed0*/  FMUL.FTZ R179, R195.reuse, R162 ;  /* 0x000000a2c3b37220 */ /* 0x044fe20000410000 */
[----:B------:R-:W-:-:S06]  /*3ee0*/  FMUL.FTZ R195, R195, R160 ;  /* 0x000000a0c3c37220 */ /* 0x000fcc0000410000 */
[----:B------:R2:W-:Y:S01]  /*3ef0*/  MUFU.EX2 R196, R147 ;  /* 0x0000009300c47308 */ /* 0x0005e20000000800 */
[C---:B0-----:R-:W-:Y:S01]  /*3f00*/  FMUL.FTZ R145, R135.reuse, R16 ;  /* 0x0000001087917220 */ /* 0x041fe20000410000 */
[----:B------:R-:W-:Y:S01]  /*3f10*/  FMUL.FTZ R135, R135, R128 ;  /* 0x0000008087877220 */ /* 0x000fe20000410000 */
[----:B------:R-:W-:-:S05]  /*3f20*/  FMUL.FTZ R128, R95, R2 ;  /* 0x000000025f807220 */ /* 0x000fca0000410000 */
[----:B------:R-:W0:Y:S01]  /*3f30*/  MUFU.COS R17, R5 ;  /* 0x0000000500117308 */ /* 0x000e220000000000 */
[----:B--2---:R-:W-:Y:S01]  /*3f40*/  FMUL.FTZ R147, R129, R134 ;  /* 0x0000008681937220 */ /* 0x004fe20000410000 */
[----:B------:R-:W-:Y:S01]  /*3f50*/  FMUL.FTZ R129, R140, R141 ;  /* 0x0000008d8c817220 */ /* 0x000fe20000410000 */
[----:B------:R-:W-:Y:S01]  /*3f60*/  FMUL.FTZ R140, R142, R151 ;  /* 0x000000978e8c7220 */ /* 0x000fe20000410000 */
[----:B------:R-:W-:Y:S01]  /*3f70*/  FMUL.FTZ R141, R144, R153 ;  /* 0x00000099908d7220 */ /* 0x000fe20000410000 */
[----:B-1----:R-:W-:Y:S01]  /*3f80*/  FMUL.FTZ R182, R186, R163 ;  /* 0x000000a3bab67220 */ /* 0x002fe20000410000 */
[----:B------:R-:W-:Y:S01]  /*3f90*/  FMUL.FTZ R144, R0, R2 ;  /* 0x0000000200907220 */ /* 0x000fe20000410000 */
[-C--:B------:R-:W-:Y:S01]  /*3fa0*/  FMUL.FTZ R142, R89, -R6.reuse ;  /* 0x80000006598e7220 */ /* 0x080fe20000410000 */
[----:B------:R-:W1:Y:S01]  /*3fb0*/  MUFU.COS R149, R4 ;  /* 0x0000000400957308 */ /* 0x000e620000000000 */
[-C--:B------:R-:W-:Y:S01]  /*3fc0*/  FMUL.FTZ R151, R94, -R6.reuse ;  /* 0x800000065e977220 */ /* 0x080fe20000410000 */
[----:B------:R-:W-:-:S06]  /*3fd0*/  FMUL.FTZ R153, R96, -R6 ;  /* 0x8000000660997220 */ /* 0x000fcc0000410000 */
[----:B------:R-:W2:Y:S01]  /*3fe0*/  MUFU.SIN R161, R165 ;  /* 0x000000a500a17308 */ /* 0x000ea20000000400 */
[----:B0-----:R-:W-:-:S07]  /*3ff0*/  FMUL.FTZ R194, R196, R17 ;  /* 0x00000011c4c27220 */ /* 0x001fce0000410000 */
[----:B------:R0:W3:Y:S01]  /*4000*/  MUFU.SIN R7, R5 ;  /* 0x0000000500077308 */ /* 0x0000e20000000400 */
[----:B-1----:R-:W-:Y:S01]  /*4010*/  FMUL.FTZ R134, R164, R149 ;  /* 0x00000095a4867220 */ /* 0x002fe20000410000 */
[----:B------:R-:W-:-:S06]  /*4020*/  FMUL.FTZ R149, R93, R2 ;  /* 0x000000025d957220 */ /* 0x000fcc0000410000 */
[----:B------:R1:W5:Y:S01]  /*4030*/  MUFU.SIN R155, R4 ;  /* 0x00000004009b7308 */ /* 0x0003620000000400 */
[----:B0-----:R-:W-:Y:S01]  /*4040*/  FMUL.FTZ R5, R122, R131 ;  /* 0x000000837a057220 */ /* 0x001fe20000410000 */
[----:B--2---:R-:W-:Y:S01]  /*4050*/  FMUL.FTZ R186, R186, R161 ;  /* 0x000000a1baba7220 */ /* 0x004fe20000410000 */
[-C--:B------:R-:W-:Y:S01]  /*4060*/  FMUL.FTZ R131, R96, R2.reuse ;  /* 0x0000000260837220 */ /* 0x080fe20000410000 */
[----:B-1----:R-:W-:Y:S01]  /*4070*/  FMUL.FTZ R4, R122, R143 ;  /* 0x0000008f7a047220 */ /* 0x002fe20000410000 */
[----:B---3--:R-:W-:Y:S01]  /*4080*/  FMUL.FTZ R196, R196, R7 ;  /* 0x00000007c4c47220 */ /* 0x008fe20000410000 */
[----:B------:R-:W-:Y:S01]  /*4090*/  FMUL.FTZ R122, R91, R2 ;  /* 0x000000025b7a7220 */ /* 0x000fe20000410000 */
[----:B------:R-:W-:Y:S02]  /*40a0*/  FMUL.FTZ R143, R0, -R6 ;  /* 0x80000006008f7220 */ /* 0x000fe40000410000 */
[----:B------:R0:W-:Y:S01]  /*40b0*/  STS.64 [R3+0x880], R4 ;  /* 0x0008800403007388 */ /* 0x0001e20000000a00 */
[----:B-----5:R-:W-:Y:S01]  /*40c0*/  FMUL.FTZ R155, R164, R155 ;  /* 0x0000009ba49b7220 */ /* 0x020fe20000410000 */
        /* <DEDUP_REMOVED lines=12> */
.L_x_13975:
[----:B------:R1:W2:Y:S02]  /*4190*/  LDS.64 R16, [R190+0x1888] ;  /* 0x00188800be107984 */ /* 0x0002a40000000a00 */
.L_x_13976:
[----:B----4-:R-:W-:Y:S05]  /*41a0*/  BSYNC.RECONVERGENT B0 ;  /* 0x0000000000007941 */ /* 0x010fea0003800200 */
.L_x_13974:
[-C--:B0-----:R-:W-:Y:S01]  /*41b0*/  FMUL.FTZ R3, RZ, R135.reuse ;  /* 0x00000087ff037220 */ /* 0x081fe20000410000 */
[C---:B------:R-:W-:Y:S01]  /*41c0*/  FMUL.FTZ R2, R106.reuse, R135 ;  /* 0x000000876a027220 */ /* 0x040fe20000410000 */
        /* <DEDUP_REMOVED lines=46> */
[----:B------:R-:W-:Y:S01]  /*44b0*/  FADD.FTZ R165, RZ, R165 ;  /* 0x000000a5ffa57221 */ /* 0x000fe20000010000 */
[----:B------:R-:W-:Y:S01]  /*44c0*/  FFMA.FTZ R156, R146, R156, -R159 ;  /* 0x0000009c929c7223 */ /* 0x000fe2000001089f */
[----:B------:R-:W-:Y:S01]  /*44d0*/  FADD.FTZ R161, R112, R161 ;  /* 0x000000a170a17221 */ /* 0x000fe20000010000 */
[----:B------:R-:W-:Y:S01]  /*44e0*/  FFMA.FTZ R158, R146, R157, R158 ;  /* 0x0000009d929e7223 */ /* 0x000fe2000001009e */
[CC--:B--23--:R-:W-:Y:S01]  /*44f0*/  FMUL.FTZ R160, R134.reuse, R17.reuse ;  /* 0x0000001186a07220 */ /* 0x0ccfe20000410000 */
[----:B------:R-:W-:Y:S01]  /*4500*/  FMUL.FTZ R159, R155, R17 ;  /* 0x000000119b9f7220 */ /* 0x000fe20000410000 */
[C---:B------:R-:W-:Y:S01]  /*4510*/  FMUL.FTZ R157, R141.reuse, R165 ;  /* 0x000000a58d9d7220 */ /* 0x040fe20000410000 */
[-C--:B------:R-:W-:Y:S01]  /*4520*/  FMUL.FTZ R162, R141, R161.reuse ;  /* 0x000000a18da27220 */ /* 0x080fe20000410000 */
[-C--:B------:R-:W-:Y:S01]  /*4530*/  FFMA.FTZ R163, -R155, R16.reuse, -R160 ;  /* 0x000000109ba37223 */ /* 0x080fe200000109a0 */
[----:B------:R-:W-:Y:S01]  /*4540*/  FFMA.FTZ R159, R134, R16, -R159 ;  /* 0x00000010869f7223 */ /* 0x000fe2000001089f */
[C---:B------:R-:W-:Y:S01]  /*4550*/  FFMA.FTZ R160, R154.reuse, R161, -R157 ;  /* 0x000000a19aa07223 */ /* 0x040fe2000001089d */
[----:B------:R-:W-:Y:S01]  /*4560*/  FFMA.FTZ R162, R154, R165, R162 ;  /* 0x000000a59aa27223 */ /* 0x000fe200000100a2 */
[C---:B------:R-:W-:Y:S01]  /*4570*/  FMUL.FTZ R167, R196.reuse, R163 ;  /* 0x000000a3c4a77220 */ /* 0x040fe20000410000 */
[-C--:B0-----:R-:W-:Y:S01]  /*4580*/  FMUL.FTZ R6, R196, R159.reuse ;  /* 0x0000009fc4067220 */ /* 0x081fe20000410000 */
[----:B------:R-:W-:Y:S01]  /*4590*/  FADD.FTZ R160, R113, R160 ;  /* 0x000000a071a07221 */ /* 0x000fe20000010000 */
[----:B------:R-:W-:Y:S01]  /*45a0*/  FADD.FTZ R162, RZ, R162 ;  /* 0x000000a2ffa27221 */ /* 0x000fe20000010000 */
[C---:B------:R-:W-:Y:S01]  /*45b0*/  FFMA.FTZ R7, R194.reuse, R159, R167 ;  /* 0x0000009fc2077223 */ /* 0x040fe200000100a7 */
[----:B------:R-:W-:Y:S01]  /*45c0*/  FFMA.FTZ R157, R194, R163, -R6 ;  /* 0x000000a3c29d7223 */ /* 0x000fe20000010806 */
[----:B------:R-:W-:Y:S01]  /*45d0*/  FMUL.FTZ R6, R133, R158 ;  /* 0x0000009e85067220 */ /* 0x000fe20000410000 */
[----:B------:R-:W-:Y:S01]  /*45e0*/  FMUL.FTZ R163, R189, R160 ;  /* 0x000000a0bda37220 */ /* 0x000fe20000410000 */
[----:B------:R-:W-:Y:S01]  /*45f0*/  FMUL.FTZ R159, R133, R156 ;  /* 0x0000009c859f7220 */ /* 0x000fe20000410000 */
[----:B------:R-:W-:Y:S01]  /*4600*/  FMUL.FTZ R161, R189, R162 ;  /* 0x000000a2bda17220 */ /* 0x000fe20000410000 */
[C---:B------:R-:W-:Y:S01]  /*4610*/  FFMA.FTZ R6, R147.reuse, R156, -R6 ;  /* 0x0000009c93067223 */ /* 0x040fe20000010806 */
[C---:B------:R-:W-:Y:S01]  /*4620*/  FFMA.FTZ R162, R188.reuse, R162, R163 ;  /* 0x000000a2bca27223 */ /* 0x040fe200000100a3 */
[----:B------:R-:W-:Y:S01]  /*4630*/  FFMA.FTZ R159, R147, R158, R159 ;  /* 0x0000009e939f7223 */ /* 0x000fe2000001009f */
        /* <DEDUP_REMOVED lines=13> */
[----:B------:R-:W-:Y:S01]  /*4710*/  FFMA.FTZ R159, R139, R6, -R158 ;  /* 0x000000068b9f7223 */ /* 0x000fe2000001089e */
[----:B------:R-:W-:Y:S01]  /*4720*/  FADD.FTZ R164, R115, R164 ;  /* 0x000000a473a47221 */ /* 0x000fe20000010000 */
[----:B------:R-:W-:Y:S01]  /*4730*/  FFMA.FTZ R161, R139, R156, R161 ;  /* 0x0000009c8ba17223 */ /* 0x000fe200000100a1 */
[----:B------:R-:W-:Y:S01]  /*4740*/  FADD.FTZ R162, RZ, R162 ;  /* 0x000000a2ffa27221 */ /* 0x000fe20000010000 */
[C---:B------:R-:W-:Y:S01]  /*4750*/  FMUL.FTZ R163, R136.reuse, R159 ;  /* 0x0000009f88a37220 */ /* 0x040fe20000410000 */
[C---:B------:R-:W-:Y:S01]  /*4760*/  FMUL.FTZ R156, R193.reuse, R164 ;  /* 0x000000a4c19c7220 */ /* 0x040fe20000410000 */
[-C--:B------:R-:W-:Y:S01]  /*4770*/  FMUL.FTZ R6, R136, R161.reuse ;  /* 0x000000a188067220 */ /* 0x080fe20000410000 */
[-C--:B------:R-:W-:Y:S01]  /*4780*/  FMUL.FTZ R165, R193, R162.reuse ;  /* 0x000000a2c1a57220 */ /* 0x080fe20000410000 */
[C---:B------:R-:W-:Y:S01]  /*4790*/  FFMA.FTZ R163, R140.reuse, R161, R163 ;  /* 0x000000a18ca37223 */ /* 0x040fe200000100a3 */
[C---:B------:R-:W-:Y:S01]  /*47a0*/  FFMA.FTZ R156, R191.reuse, R162, R156 ;  /* 0x000000a2bf9c7223 */ /* 0x040fe2000001009c */
[----:B------:R-:W-:Y:S01]  /*47b0*/  FFMA.FTZ R6, R140, R159, -R6 ;  /* 0x0000009f8c067223 */ /* 0x000fe20000010806 */
[----:B------:R-:W-:Y:S01]  /*47c0*/  FFMA.FTZ R165, R191, R164, -R165 ;  /* 0x000000a4bfa57223 */ /* 0x000fe200000108a5 */
[C---:B------:R-:W-:Y:S01]  /*47d0*/  FMUL.FTZ R159, R141.reuse, R163 ;  /* 0x000000a38d9f7220 */ /* 0x040fe20000410000 */
[----:B------:R-:W-:Y:S01]  /*47e0*/  FADD.FTZ R167, RZ, R156 ;  /* 0x0000009cffa77221 */ /* 0x000fe20000010000 */
[-C--:B------:R-:W-:Y:S01]  /*47f0*/  FMUL.FTZ R156, R141, R6.reuse ;  /* 0x000000068d9c7220 */ /* 0x080fe20000410000 */
[----:B------:R-:W-:Y:S01]  /*4800*/  FADD.FTZ R165, R116, R165 ;  /* 0x000000a574a57221 */ /* 0x000fe20000010000 */
[----:B------:R-:W-:Y:S01]  /*4810*/  FFMA.FTZ R159, R154, R6, -R159 ;  /* 0x000000069a9f7223 */ /* 0x000fe2000001089f */
[----:B------:R-:W-:Y:S01]  /*4820*/  FMUL.FTZ R171, R184, R167 ;  /* 0x000000a7b8ab7220 */ /* 0x000fe20000410000 */
[----:B------:R-:W-:Y:S01]  /*4830*/  FFMA.FTZ R156, R154, R163, R156 ;  /* 0x000000a39a9c7223 */ /* 0x000fe2000001009c */
[----:B------:R-:W-:Y:S01]  /*4840*/  FMUL.FTZ R160, R184, R165 ;  /* 0x000000a5b8a07220 */ /* 0x000fe20000410000 */
[C---:B------:R-:W-:Y:S01]  /*4850*/  FMUL.FTZ R161, R189.reuse, R159 ;  /* 0x0000009fbda17220 */ /* 0x040fe20000410000 */
[C---:B------:R-:W-:Y:S01]  /*4860*/  FFMA.FTZ R158, R180.reuse, R165, -R171 ;  /* 0x000000a5b49e7223 */ /* 0x040fe200000108ab */
[-C--:B------:R-:W-:Y:S01]  /*4870*/  FMUL.FTZ R6, R189, R156.reuse ;  /* 0x0000009cbd067220 */ /* 0x080fe20000410000 */
[----:B------:R-:W-:Y:S01]  /*4880*/  FFMA.FTZ R160, R180, R167, R160 ;  /* 0x000000a7b4a07223 */ /* 0x000fe200000100a0 */
[C---:B------:R-:W-:Y:S01]  /*4890*/  FFMA.FTZ R156, R188.reuse, R156, R161 ;  /* 0x0000009cbc9c7223 */ /* 0x040fe200000100a1 */
[----:B------:R-:W-:Y:S01]  /*48a0*/  FADD.FTZ R162, R117, R158 ;  /* 0x0000009e75a27221 */ /* 0x000fe20000010000 */
[----:B------:R-:W-:Y:S01]  /*48b0*/  FFMA.FTZ R6, R188, R159, -R6 ;  /* 0x0000009fbc067223 */ /* 0x000fe20000010806 */
[----:B------:R-:W-:Y:S01]  /*48c0*/  FADD.FTZ R160, RZ, R160 ;  /* 0x000000a0ffa07221 */ /* 0x000fe20000010000 */
        /* <DEDUP_REMOVED lines=20> */
[C---:B------:R-:W-:Y:S01]  /*4a10*/  FFMA.FTZ R6, R180.reuse, R159, -R163 ;  /* 0x0000009fb4067223 */ /* 0x040fe200000108a3 */
[----:B------:R-:W-:Y:S01]  /*4a20*/  FADD.FTZ R163, R119, R158 ;  /* 0x0000009e77a37221 */ /* 0x000fe20000010000 */
[----:B------:R-:W-:Y:S01]  /*4a30*/  FFMA.FTZ R156, R180, R161, R156 ;  /* 0x000000a1b49c7223 */ /* 0x000fe2000001009c */
[----:B------:R-:W-:-:S02]  /*4a40*/  FADD.FTZ R167, RZ, R167 ;  /* 0x000000a7ffa77221 */ /* 0x000fc40000010000 */
[C---:B------:R-:W-:Y:S01]  /*4a50*/  FMUL.FTZ R165, R196.reuse, R163 ;  /* 0x000000a3c4a57220 */ /* 0x040fe20000410000 */
[C---:B------:R-:W-:Y:S01]  /*4a60*/  FMUL.FTZ R159, R195.reuse, R156 ;  /* 0x0000009cc39f7220 */ /* 0x040fe20000410000 */
[-C--:B------:R-:W-:Y:S01]  /*4a70*/  FMUL.FTZ R160, R196, R167.reuse ;  /* 0x000000a7c4a07220 */ /* 0x080fe20000410000 */
[-C--:B------:R-:W-:Y:S01]  /*4a80*/  FMUL.FTZ R158, R195, R6.reuse ;  /* 0x00000006c39e7220 */ /* 0x080fe20000410000 */
[C---:B------:R-:W-:Y:S01]  /*4a90*/  FFMA.FTZ R167, R194.reuse, R167, R165 ;  /* 0x000000a7c2a77223 */ /* 0x040fe200000100a5 */
[C---:B------:R-:W-:Y:S01]  /*4aa0*/  FFMA.FTZ R159, R179.reuse, R6, -R159 ;  /* 0x00000006b39f7223 */ /* 0x040fe2000001089f */
[----:B------:R-:W-:Y:S01]  /*4ab0*/  FFMA.FTZ R165, R194, R163, -R160 ;  /* 0x000000a3c2a57223 */ /* 0x000fe200000108a0 */
[----:B------:R-:W-:Y:S02]  /*4ac0*/  FFMA.FTZ R161, R179, R156, R158 ;  /* 0x0000009cb3a17223 */ /* 0x000fe4000001009e */
[----:B------:R-:W-:Y:S01]  /*4ad0*/  FMUL.FTZ R6, R186, R159 ;  /* 0x0000009fba067220 */ /* 0x000fe20000410000 */
[----:B------:R-:W-:Y:S01]  /*4ae0*/  FADD.FTZ R165, R120, R165 ;  /* 0x000000a578a57221 */ /* 0x000fe20000010000 */
[-C--:B------:R-:W-:Y:S01]  /*4af0*/  FMUL.FTZ R163, R186, R161.reuse ;  /* 0x000000a1baa37220 */ /* 0x080fe20000410000 */
[----:B------:R-:W-:Y:S01]  /*4b00*/  FADD.FTZ R167, RZ, R167 ;  /* 0x000000a7ffa77221 */ /* 0x000fe20000010000 */
[C---:B------:R-:W-:Y:S01]  /*4b10*/  FFMA.FTZ R161, R182.reuse, R161, R6 ;  /* 0x000000a1b6a17223 */ /* 0x040fe20000010006 */
[C---:B------:R-:W-:Y:S01]  /*4b20*/  FMUL.FTZ R6, R155.reuse, R165 ;  /* 0x000000a59b067220 */ /* 0x040fe20000410000 */
[----:B------:R-:W-:Y:S01]  /*4b30*/  FFMA.FTZ R163, R182, R159, -R163 ;  /* 0x0000009fb6a37223 */ /* 0x000fe200000108a3 */
[----:B------:R-:W-:-:S02]  /*4b40*/  FMUL.FTZ R159, R155, R167 ;  /* 0x000000a79b9f7220 */ /* 0x000fc40000410000 */
[C---:B------:R-:W-:Y:S02]  /*4b50*/  FFMA.FTZ R6, R134.reuse, R167, R6 ;  /* 0x000000a786067223 */ /* 0x040fe40000010006 */
[----:B------:R-:W-:Y:S01]  /*4b60*/  FFMA.FTZ R156, R134, R165, -R159 ;  /* 0x000000a5869c7223 */ /* 0x000fe2000001089f */
[C---:B------:R-:W-:Y:S01]  /*4b70*/  FMUL.FTZ R165, R155.reuse, R168 ;  /* 0x000000a89ba57220 */ /* 0x040fe20000410000 */
[----:B------:R-:W-:Y:S01]  /*4b80*/  FMUL.FTZ R159, R196, R161 ;  /* 0x000000a1c49f7220 */ /* 0x000fe20000410000 */
[-C--:B------:R-:W-:Y:S01]  /*4b90*/  FMUL.FTZ R171, R155, R170.reuse ;  /* 0x000000aa9bab7220 */ /* 0x080fe20000410000 */
[----:B------:R-:W-:Y:S01]  /*4ba0*/  FADD.FTZ R6, RZ, R6 ;  /* 0x00000006ff067221 */ /* 0x000fe20000010000 */
[----:B------:R-:W-:Y:S01]  /*4bb0*/  FFMA.FTZ R160, R134, R170, -R165 ;  /* 0x000000aa86a07223 */ /* 0x000fe200000108a5 */
[-C--:B------:R-:W-:Y:S01]  /*4bc0*/  FFMA.FTZ R159, R194, R163.reuse, -R159 ;  /* 0x000000a3c29f7223 */ /* 0x080fe2000001089f */
[----:B------:R-:W-:Y:S01]  /*4bd0*/  FFMA.FTZ R158, R134, R168, R171 ;  /* 0x000000a8869e7223 */ /* 0x000fe200000100ab */
        /* <DEDUP_REMOVED lines=16> */
[----:B------:R-:W-:Y:S01]  /*4ce0*/  FADD.FTZ R161, R177, R166 ;  /* 0x000000a6b1a17221 */ /* 0x000fe20000010000 */
[----:B------:R-:W-:-:S02]  /*4cf0*/  FMUL.FTZ R174, R186, R7 ;  /* 0x00000007baae7220 */ /* 0x000fc40000410000 */
[----:B------:R-:W3:Y:S01]  /*4d00*/  SHFL.UP PT, R160, R159, 0x1, RZ ;  /* 0x042000009fa07989 */ /* 0x000ee200000e00ff */
[----:B------:R-:W-:Y:S01]  /*4d10*/  FADD.FTZ R165, R172, R165 ;  /* 0x000000a5aca57221 */ /* 0x000fe20000010000 */
        /* <DEDUP_REMOVED lines=9> */
[----:B------:R-:W-:Y:S02]  /*4db0*/  FFMA.FTZ R176, R182, R161, -R165 ;  /* 0x000000a1b6b07223 */ /* 0x000fe400000108a5 */
[-C--:B--2---:R-:W-:Y:S01]  /*4dc0*/  FFMA.FTZ R161, R159, R162.reuse, R164 ;  /* 0x000000a29fa17223 */ /* 0x084fe200000100a4 */
[----:B------:R-:W-:Y:S01]  /*4dd0*/  FFMA.FTZ R157, R158, R162, -R157 ;  /* 0x000000a29e9d7223 */ /* 0x000fe2000001089d */
[----:B------:R-:W-:Y:S02]  /*4de0*/  FADD.FTZ R176, R181, R176 ;  /* 0x000000b0b5b07221 */ /* 0x000fe40000010000 */
[----:B------:R-:W-:Y:S01]  /*4df0*/  @P2 FADD.FTZ R6, R6, R161 ;  /* 0x000000a106062221 */ /* 0x000fe20000010000 */
[C---:B------:R-:W-:Y:S01]  /*4e00*/  FMUL.FTZ R206, R195.reuse, R174 ;  /* 0x000000aec3ce7220 */ /* 0x040fe20000410000 */
[----:B------:R-:W-:Y:S01]  /*4e10*/  FADD.FTZ R162, R178, R163 ;  /* 0x000000a3b2a27221 */ /* 0x000fe20000010000 */
[----:B------:R-:W-:Y:S01]  /*4e20*/  FMUL.FTZ R161, R195, R176 ;  /* 0x000000b0c3a17220 */ /* 0x000fe20000410000 */
[----:B------:R-:W-:Y:S01]  /*4e30*/  @P2 FADD.FTZ R156, R156, R157 ;  /* 0x0000009d9c9c2221 */ /* 0x000fe20000010000 */
[----:B------:R-:W0:Y:S01]  /*4e40*/  SHFL.UP PT, R163, R6, 0x2, RZ ;  /* 0x0440000006a37989 */ /* 0x000e2200000e00ff */
[-C--:B------:R-:W-:Y:S01]  /*4e50*/  FFMA.FTZ R165, R179, R166.reuse, R206 ;  /* 0x000000a6b3a57223 */ /* 0x080fe200000100ce */
[----:B------:R-:W-:Y:S01]  /*4e60*/  FMUL.FTZ R166, R195, R166 ;  /* 0x000000a6c3a67220 */ /* 0x000fe20000410000 */
[-C--:B------:R-:W-:Y:S01]  /*4e70*/  FFMA.FTZ R171, R179, R162.reuse, R161 ;  /* 0x000000a2b3ab7223 */ /* 0x080fe200000100a1 */
[----:B------:R-:W-:Y:S01]  /*4e80*/  FMUL.FTZ R164, R195, R162 ;  /* 0x000000a2c3a47220 */ /* 0x000fe20000410000 */
[----:B---3--:R-:W-:Y:S01]  /*4e90*/  FMUL.FTZ R162, R158, R160 ;  /* 0x000000a09ea27220 */ /* 0x008fe20000410000 */
[----:B------:R-:W2:Y:S01]  /*4ea0*/  SHFL.UP PT, R161, R156, 0x2, RZ ;  /* 0x044000009ca17989 */ /* 0x000ea200000e00ff */
[----:B------:R-:W-:Y:S01]  /*4eb0*/  FFMA.FTZ R167, R179, R174, -R166 ;  /* 0x000000aeb3a77223 */ /* 0x000fe200000108a6 */
[C---:B------:R-:W-:Y:S01]  /*4ec0*/  FMUL.FTZ R157, R159.reuse, R160 ;  /* 0x000000a09f9d7220 */ /* 0x040fe20000410000 */
[----:B-----5:R-:W-:Y:S01]  /*4ed0*/  @P2 FFMA.FTZ R159, R159, R7, R162 ;  /* 0x000000079f9f2223 */ /* 0x020fe200000100a2 */
[----:B------:R-:W-:Y:S01]  /*4ee0*/  FFMA.FTZ R164, R179, R176, -R164 ;  /* 0x000000b0b3a47223 */ /* 0x000fe200000108a4 */
[----:B------:R-:W-:Y:S01]  /*4ef0*/  FMUL.FTZ R175, R184, R167 ;  /* 0x000000a7b8af7220 */ /* 0x000fe20000410000 */
[----:B------:R-:W-:Y:S01]  /*4f00*/  @P2 FFMA.FTZ R158, R158, R7, -R157 ;  /* 0x000000079e9e2223 */ /* 0x000fe2000001089d */
[-C--:B------:R-:W-:Y:S01]  /*4f10*/  FMUL.FTZ R7, R184, R165.reuse ;  /* 0x000000a5b8077220 */ /* 0x080fe20000410000 */
[----:B------:R-:W3:Y:S01]  /*4f20*/  SHFL.UP PT, R157, R159, 0x2, RZ ;  /* 0x044000009f9d7989 */ /* 0x000ee200000e00ff */
[----:B------:R-:W-:Y:S01]  /*4f30*/  FFMA.FTZ R162, R180, R165, R175 ;  /* 0x000000a5b4a27223 */ /* 0x000fe200000100af */
[----:B------:R-:W-:Y:S01]  /*4f40*/  FADD.FTZ R165, R205, R164 ;  /* 0x000000a4cda57221 */ /* 0x000fe20000010000 */
[----:B------:R-:W-:Y:S01]  /*4f50*/  FADD.FTZ R171, R204, R171 ;  /* 0x000000abccab7221 */ /* 0x000fe20000010000 */
[----:B------:R-:W-:-:S02]  /*4f60*/  FFMA.FTZ R164, R180, R167, -R7 ;  /* 0x000000a7b4a47223 */ /* 0x000fc40000010807 */
[----:B------:R-:W5:Y:S01]  /*4f70*/  SHFL.UP PT, R7, R158, 0x2, RZ ;  /* 0x044000009e077989 */ /* 0x000f6200000e00ff */
[----:B------:R-:W-:Y:S01]  /*4f80*/  FMUL.FTZ R160, R184, R171 ;  /* 0x000000abb8a07220 */ /* 0x000fe20000410000 */
[----:B------:R-:W-:Y:S01]  /*4f90*/  ISETP.GE.AND P2, PT, R36, 0x2, PT ;  /* 0x000000022400780c */ /* 0x000fe20003f46270 */
[-C--:B------:R-:W-:Y:S02]  /*4fa0*/  FMUL.FTZ R167, R184, R165.reuse ;  /* 0x000000a5b8a77220 */ /* 0x080fe40000410000 */
[----:B------:R-:W-:Y:S01]  /*4fb0*/  FFMA.FTZ R166, R180, R165, -R160 ;  /* 0x000000a5b4a67223 */ /* 0x000fe200000108a0 */
[-C--:B0-----:R-:W-:Y:S01]  /*4fc0*/  FMUL.FTZ R165, R159, R163.reuse ;  /* 0x000000a39fa57220 */ /* 0x081fe20000410000 */
[----:B------:R-:W-:Y:S01]  /*4fd0*/  FMUL.FTZ R174, R193, R164 ;  /* 0x000000a4c1ae7220 */ /* 0x000fe20000410000 */
[----:B------:R-:W-:Y:S01]  /*4fe0*/  FMUL.FTZ R160, R158, R163 ;  /* 0x000000a39ea07220 */ /* 0x000fe20000410000 */
[----:B------:R-:W-:Y:S01]  /*4ff0*/  FFMA.FTZ R167, R180, R171, R167 ;  /* 0x000000abb4a77223 */ /* 0x000fe200000100a7 */
[----:B------:R-:W-:Y:S01]  /*5000*/  FADD.FTZ R166, R203, R166 ;  /* 0x000000a6cba67221 */ /* 0x000fe20000010000 */
[-C--:B--2---:R-:W-:Y:S01]  /*5010*/  FFMA.FTZ R165, R158, R161.reuse, -R165 ;  /* 0x000000a19ea57223 */ /* 0x084fe200000108a5 */
[-C--:B------:R-:W-:Y:S01]  /*5020*/  FFMA.FTZ R174, R191, R162.reuse, R174 ;  /* 0x000000a2bfae7223 */ /* 0x080fe200000100ae */
[----:B------:R-:W-:Y:S01]  /*5030*/  FFMA.FTZ R161, R159, R161, R160 ;  /* 0x000000a19fa17223 */ /* 0x000fe200000100a0 */
[C---:B------:R-:W-:Y:S01]  /*5040*/  FMUL.FTZ R162, R193.reuse, R162 ;  /* 0x000000a2c1a27220 */ /* 0x040fe20000410000 */
[----:B------:R-:W-:Y:S01]  /*5050*/  FADD.FTZ R160, R202, R167 ;  /* 0x000000a7caa07221 */ /* 0x000fe20000010000 */
[----:B------:R-:W-:Y:S01]  /*5060*/  FMUL.FTZ R163, R193, R166 ;  /* 0x000000a6c1a37220 */ /* 0x000fe20000410000 */
[----:B------:R-:W-:Y:S01]  /*5070*/  @P2 FADD.FTZ R6, R6, R161 ;  /* 0x000000a106062221 */ /* 0x000fe20000010000 */
[----:B------:R-:W-:Y:S01]  /*5080*/  FFMA.FTZ R162, R191, R164, -R162 ;  /* 0x000000a4bfa27223 */ /* 0x000fe200000108a2 */
[-C--:B------:R-:W-:Y:S01]  /*5090*/  FMUL.FTZ R164, R193, R160.reuse ;  /* 0x000000a0c1a47220 */ /* 0x080fe20000410000 */
[----:B------:R-:W-:Y:S01]  /*50a0*/  FFMA.FTZ R163, R191, R160, R163 ;  /* 0x000000a0bfa37223 */ /* 0x000fe200000100a3 */
[-C--:B---3--:R-:W-:Y:S01]  /*50b0*/  FMUL.FTZ R160, R158, R157.reuse ;  /* 0x0000009d9ea07220 */ /* 0x088fe20000410000 */
[----:B------:R-:W-:Y:S01]  /*50c0*/  @P2 FADD.FTZ R156, R156, R165 ;  /* 0x000000a59c9c2221 */ /* 0x000fe20000010000 */
[----:B------:R-:W0:Y:S01]  /*50d0*/  SHFL.UP PT, R161, R6, 0x4, RZ ;  /* 0x0480000006a17989 */ /* 0x000e2200000e00ff */
[C---:B------:R-:W-:Y:S01]  /*50e0*/  FMUL.FTZ R157, R159.reuse, R157 ;  /* 0x0000009d9f9d7220 */ /* 0x040fe20000410000 */
[----:B-----5:R-:W-:-:S02]  /*50f0*/  @P2 FFMA.FTZ R159, R159, R7, R160 ;  /* 0x000000079f9f2223 */ /* 0x020fc400000100a0 */
[----:B------:R-:W2:Y:S01]  /*5100*/  SHFL.UP PT, R160, R156, 0x4, RZ ;  /* 0x048000009ca07989 */ /* 0x000ea200000e00ff */
[----:B------:R-:W-:Y:S01]  /*5110*/  FFMA.FTZ R164, R191, R166, -R164 ;  /* 0x000000a6bfa47223 */ /* 0x000fe200000108a4 */
[----:B------:R-:W-:Y:S01]  /*5120*/  FADD.FTZ R166, R200, R163 ;  /* 0x000000a3c8a67221 */ /* 0x000fe20000010000 */
[----:B------:R-:W-:Y:S02]  /*5130*/  @P2 FFMA.FTZ R158, R158, R7, -R157 ;  /* 0x000000079e9e2223 */ /* 0x000fe4000001089d */
[----:B------:R-:W3:Y:S01]  /*5140*/  SHFL.UP PT, R157, R159, 0x4, RZ ;  /* 0x048000009f9d7989 */ /* 0x000ee200000e00ff */
[----:B------:R-:W-:Y:S01]  /*5150*/  FADD.FTZ R164, R201, R164 ;  /* 0x000000a4c9a47221 */ /* 0x000fe20000010000 */
[C---:B------:R-:W-:Y:S02]  /*5160*/  FMUL.FTZ R167, R185.reuse, R166 ;  /* 0x000000a6b9a77220 */ /* 0x040fe40000410000 */
[----:B------:R-:W5:Y:S01]  /*5170*/  SHFL.UP PT, R7, R158, 0x4, RZ ;  /* 0x048000009e077989 */ /* 0x000f6200000e00ff */
[-C--:B------:R-:W-:Y:S01]  /*5180*/  FMUL.FTZ R163, R185, R164.reuse ;  /* 0x000000a4b9a37220 */ /* 0x080fe20000410000 */
[----:B------:R-:W-:Y:S01]  /*5190*/  FFMA.FTZ R164, R183, R164, -R167 ;  /* 0x000000a4b7a47223 */ /* 0x000fe200000108a7 */
[----:B------:R-:W-:Y:S01]  /*51a0*/  FMUL.FTZ R176, R185, R174 ;  /* 0x000000aeb9b07220 */ /* 0x000fe20000410000 */
[----:B------:R-:W-:Y:S01]  /*51b0*/  ISETP.GE.AND P2, PT, R36, 0x4, PT ;  /* 0x000000042400780c */ /* 0x000fe20003f46270 */
[----:B------:R-:W-:Y:S01]  /*51c0*/  FFMA.FTZ R163, R183, R166, R163 ;  /* 0x000000a6b7a37223 */ /* 0x000fe200000100a3 */
[----:B------:R-:W-:Y:S01]  /*51d0*/  FADD.FTZ R166, R199, R164 ;  /* 0x000000a4c7a67221 */ /* 0x000fe20000010000 */
[-C--:B------:R-:W-:Y:S01]  /*51e0*/  FMUL.FTZ R165, R185, R162.reuse ;  /* 0x000000a2b9a57220 */ /* 0x080fe20000410000 */
[----:B------:R-:W-:Y:S01]  /*51f0*/  FFMA.FTZ R176, R183, R162, -R176 ;  /* 0x000000a2b7b07223 */ /* 0x000fe200000108b0 */
[----:B------:R-:W-:Y:S01]  /*5200*/  FADD.FTZ R164, R198, R163 ;  /* 0x000000a3c6a47221 */ /* 0x000fe20000010000 */
[----:B------:R-:W-:Y:S01]  /*5210*/  FMUL.FTZ R163, R189, R166 ;  /* 0x000000a6bda37220 */ /* 0x000fe20000410000 */
[-C--:B0-----:R-:W-:Y:S01]  /*5220*/  FMUL.FTZ R162, R158, R161.reuse ;  /* 0x000000a19ea27220 */ /* 0x081fe20000410000 */
[----:B------:R-:W-:Y:S01]  /*5230*/  FFMA.FTZ R165, R183, R174, R165 ;  /* 0x000000aeb7a57223 */ /* 0x000fe200000100a5 */
[C---:B------:R-:W-:Y:S01]  /*5240*/  FMUL.FTZ R161, R159.reuse, R161 ;  /* 0x000000a19fa17220 */ /* 0x040fe20000410000 */
[----:B------:R-:W-:Y:S01]  /*5250*/  FFMA.FTZ R174, R188, R164, R163 ;  /* 0x000000a4bcae7223 */ /* 0x000fe200000100a3 */
[----:B--2---:R-:W-:-:S02]  /*5260*/  FFMA.FTZ R163, R159, R160, R162 ;  /* 0x000000a09fa37223 */ /* 0x004fc400000100a2 */
[----:B------:R-:W-:Y:S02]  /*5270*/  FFMA.FTZ R161, R158, R160, -R161 ;  /* 0x000000a09ea17223 */ /* 0x000fe400000108a1 */
[----:B------:R-:W-:Y:S01]  /*5280*/  @P2 FADD.FTZ R6, R6, R163 ;  /* 0x000000a306062221 */ /* 0x000fe20000010000 */
[-C--:B---3--:R-:W-:Y:S01]  /*5290*/  FMUL.FTZ R160, R158, R157.reuse ;  /* 0x0000009d9ea07220 */ /* 0x088fe20000410000 */
[----:B------:R-:W-:Y:S01]  /*52a0*/  FMUL.FTZ R167, R189, R176 ;  /* 0x000000b0bda77220 */ /* 0x000fe20000410000 */
[C---:B------:R-:W-:Y:S01]  /*52b0*/  FMUL.FTZ R157, R159.reuse, R157 ;  /* 0x0000009d9f9d7220 */ /* 0x040fe20000410000 */
[----:B------:R-:W-:Y:S01]  /*52c0*/  @P2 FADD.FTZ R156, R156, R161 ;  /* 0x000000a19c9c2221 */ /* 0x000fe20000010000 */
[----:B-----5:R-:W-:Y:S01]  /*52d0*/  @P2 FFMA.FTZ R159, R159, R7, R160 ;  /* 0x000000079f9f2223 */ /* 0x020fe200000100a0 */
[----:B------:R-:W0:Y:S01]  /*52e0*/  SHFL.UP PT, R161, R6, 0x8, RZ ;  /* 0x0500000006a17989 */ /* 0x000e2200000e00ff */
[-C--:B------:R-:W-:Y:S01]  /*52f0*/  FFMA.FTZ R167, R188, R165.reuse, R167 ;  /* 0x000000a5bca77223 */ /* 0x080fe200000100a7 */
[C---:B------:R-:W-:Y:S01]  /*5300*/  FMUL.FTZ R165, R189.reuse, R165 ;  /* 0x000000a5bda57220 */ /* 0x040fe20000410000 */
[----:B------:R-:W-:Y:S01]  /*5310*/  @P2 FFMA.FTZ R158, R158, R7, -R157 ;  /* 0x000000079e9e2223 */ /* 0x000fe2000001089d */
[----:B------:R-:W2:Y:S01]  /*5320*/  SHFL.UP PT, R160, R156, 0x8, RZ ;  /* 0x050000009ca07989 */ /* 0x000ea200000e00ff */
[----:B------:R-:W-:Y:S01]  /*5330*/  FMUL.FTZ R171, R189, R164 ;  /* 0x000000a4bdab7220 */ /* 0x000fe20000410000 */
[----:B------:R-:W-:-:S02]  /*5340*/  FFMA.FTZ R165, R188, R176, -R165 ;  /* 0x000000b0bca57223 */ /* 0x000fc400000108a5 */
[----:B------:R-:W3:Y:S01]  /*5350*/  SHFL.UP PT, R157, R159, 0x8, RZ ;  /* 0x050000009f9d7989 */ /* 0x000ee200000e00ff */
[----:B------:R-:W-:Y:S01]  /*5360*/  FFMA.FTZ R166, R188, R166, -R171 ;  /* 0x000000a6bca67223 */ /* 0x000fe200000108ab */
[----:B------:R-:W-:Y:S02]  /*5370*/  FADD.FTZ R174, R197, R174 ;  /* 0x000000aec5ae7221 */ /* 0x000fe40000010000 */
[----:B------:R-:W5:Y:S01]  /*5380*/  SHFL.UP PT, R7, R158, 0x8, RZ ;  /* 0x050000009e077989 */ /* 0x000f6200000e00ff */
[----:B------:R-:W-:Y:S01]  /*5390*/  FMUL.FTZ R163, R141, R165 ;  /* 0x000000a58da37220 */ /* 0x000fe20000410000 */
[----:B------:R-:W-:Y:S01]  /*53a0*/  FADD.FTZ R166, R187, R166 ;  /* 0x000000a6bba67221 */ /* 0x000fe20000010000 */
[CC--:B------:R-:W-:Y:S01]  /*53b0*/  FMUL.FTZ R162, R141.reuse, R167.reuse ;  /* 0x000000a78da27220 */ /* 0x0c0fe20000410000 */
[C---:B------:R-:W-:Y:S01]  /*53c0*/  FMUL.FTZ R175, R141.reuse, R174 ;  /* 0x000000ae8daf7220 */ /* 0x040fe20000410000 */
[C---:B------:R-:W-:Y:S01]  /*53d0*/  FFMA.FTZ R163, R154.reuse, R167, R163 ;  /* 0x000000a79aa37223 */ /* 0x040fe200000100a3 */
[-C--:B------:R-:W-:Y:S01]  /*53e0*/  FMUL.FTZ R171, R141, R166.reuse ;  /* 0x000000a68dab7220 */ /* 0x080fe20000410000 */
[C---:B------:R-:W-:Y:S01]  /*53f0*/  FFMA.FTZ R165, R154.reuse, R165, -R162 ;  /* 0x000000a59aa57223 */ /* 0x040fe200000108a2 */
[----:B------:R-:W-:Y:S01]  /*5400*/  FFMA.FTZ R166, R154, R166, -R175 ;  /* 0x000000a69aa67223 */ /* 0x000fe200000108af */
[----:B------:R-:W-:Y:S01]  /*5410*/  ISETP.GE.AND P2, PT, R36, 0x8, PT ;  /* 0x000000082400780c */ /* 0x000fe20003f46270 */
[----:B------:R-:W-:Y:S01]  /*5420*/  FMUL.FTZ R162, R136, R163 ;  /* 0x000000a388a27220 */ /* 0x000fe20000410000 */
[----:B------:R-:W-:Y:S01]  /*5430*/  FFMA.FTZ R174, R154, R174, R171 ;  /* 0x000000ae9aae7223 */ /* 0x000fe200000100ab */
[----:B------:R-:W-:Y:S01]  /*5440*/  FADD.FTZ R171, R153, R166 ;  /* 0x000000a699ab7221 */ /* 0x000fe20000010000 */
[-C--:B------:R-:W-:Y:S01]  /*5450*/  FMUL.FTZ R175, R136, R165.reuse ;  /* 0x000000a588af7220 */ /* 0x080fe20000410000 */
[----:B------:R-:W-:Y:S01]  /*5460*/  FFMA.FTZ R166, R140, R165, -R162 ;  /* 0x000000a58ca67223 */ /* 0x000fe200000108a2 */
[-C--:B0-----:R-:W-:Y:S01]  /*5470*/  FMUL.FTZ R162, R158, R161.reuse ;  /* 0x000000a19ea27220 */ /* 0x081fe20000410000 */
[----:B------:R-:W-:Y:S01]  /*5480*/  FMUL.FTZ R161, R159, R161 ;  /* 0x000000a19fa17220 */ /* 0x000fe20000410000 */
[----:B------:R-:W-:-:S02]  /*5490*/  FFMA.FTZ R164, R140, R163, R175 ;  /* 0x000000a38ca47223 */ /* 0x000fc400000100af */
[-C--:B--2---:R-:W-:Y:S01]  /*54a0*/  FFMA.FTZ R163, R159, R160.reuse, R162 ;  /* 0x000000a09fa37223 */ /* 0x084fe200000100a2 */
[C---:B---3--:R-:W-:Y:S01]  /*54b0*/  FMUL.FTZ R162, R158.reuse, R157 ;  /* 0x0000009d9ea27220 */ /* 0x048fe20000410000 */
[----:B------:R-:W-:Y:S01]  /*54c0*/  FADD.FTZ R167, R131, R174 ;  /* 0x000000ae83a77221 */ /* 0x000fe20000010000 */
[----:B------:R-:W-:Y:S01]  /*54d0*/  FFMA.FTZ R161, R158, R160, -R161 ;  /* 0x000000a09ea17223 */ /* 0x000fe200000108a1 */
[----:B------:R-:W-:Y:S01]  /*54e0*/  FMUL.FTZ R174, R136, R171 ;  /* 0x000000ab88ae7220 */ /* 0x000fe20000410000 */
[C---:B------:R-:W-:Y:S01]  /*54f0*/  FMUL.FTZ R157, R159.reuse, R157 ;  /* 0x0000009d9f9d7220 */ /* 0x040fe20000410000 */
[----:B------:R-:W-:Y:S01]  /*5500*/  @P2 FADD.FTZ R6, R6, R163 ;  /* 0x000000a306062221 */ /* 0x000fe20000010000 */
[----:B-----5:R-:W-:Y:S01]  /*5510*/  @P2 FFMA.FTZ R159, R159, R7, R162 ;  /* 0x000000079f9f2223 */ /* 0x020fe200000100a2 */
[-C--:B------:R-:W-:Y:S01]  /*5520*/  FMUL.FTZ R176, R136, R167.reuse ;  /* 0x000000a788b07220 */ /* 0x080fe20000410000 */
[----:B------:R-:W-:Y:S01]  /*5530*/  FFMA.FTZ R167, R140, R167, R174 ;  /* 0x000000a78ca77223 */ /* 0x000fe200000100ae */
        /* <DEDUP_REMOVED lines=10> */
[-C--:B------:R-:W-:Y:S01]  /*55e0*/  FMUL.FTZ R165, R129, R174.reuse ;  /* 0x000000ae81a57220 */ /* 0x080fe20000410000 */
[----:B------:R-:W-:Y:S01]  /*55f0*/  FFMA.FTZ R174, R139, R174, -R167 ;  /* 0x000000ae8bae7223 */ /* 0x000fe200000108a7 */
[C---:B------:R-:W-:Y:S01]  /*5600*/  FMUL.FTZ R176, R129.reuse, R166 ;  /* 0x000000a681b07220 */ /* 0x040fe20000410000 */
[----:B------:R-:W-:Y:S01]  /*5610*/  FMUL.FTZ R163, R129, R164 ;  /* 0x000000a481a37220 */ /* 0x000fe20000410000 */
[----:B------:R-:W-:Y:S01]  /*5620*/  FFMA.FTZ R165, R139, R162, R165 ;  /* 0x000000a28ba57223 */ /* 0x000fe200000100a5 */
[----:B------:R-:W-:Y:S01]  /*5630*/  FADD.FTZ R174, R151, R174 ;  /* 0x000000ae97ae7221 */ /* 0x000fe20000010000 */
[----:B------:R-:W-:Y:S01]  /*5640*/  FFMA.FTZ R176, R139, R164, R176 ;  /* 0x000000a48bb07223 */ /* 0x000fe200000100b0 */
[----:B------:R-:W-:Y:S01]  /*5650*/  ISETP.GE.AND P2, PT, R36, 0x10, PT ;  /* 0x000000102400780c */ /* 0x000fe20003f46270 */
[----:B------:R-:W-:Y:S01]  /*5660*/  FADD.FTZ R165, R150, R165 ;  /* 0x000000a596a57221 */ /* 0x000fe20000010000 */
[----:B------:R-:W-:Y:S01]  /*5670*/  FMUL.FTZ R164, R137, R174 ;  /* 0x000000ae89a47220 */ /* 0x000fe20000410000 */
[----:B------:R-:W-:Y:S01]  /*5680*/  FFMA.FTZ R163, R139, R166, -R163 ;  /* 0x000000a68ba37223 */ /* 0x000fe200000108a3 */
[----:B------:R-:W-:-:S02]  /*5690*/  FMUL.FTZ R162, R137, R176 ;  /* 0x000000b089a27220 */ /* 0x000fc40000410000 */
[----:B------:R-:W-:Y:S01]  /*56a0*/  FFMA.FTZ R206, R138, R165, R164 ;  /* 0x000000a58ace7223 */ /* 0x000fe200000100a4 */
[----:B0-----:R-:W-:Y:S01]  /*56b0*/  FMUL.FTZ R164, R158, R161 ;  /* 0x000000a19ea47220 */ /* 0x001fe20000410000 */
[----:B------:R-:W-:Y:S01]  /*56c0*/  FFMA.FTZ R166, R138, R163, -R162 ;  /* 0x000000a38aa67223 */ /* 0x000fe200000108a2 */
[C---:B--2---:R-:W-:Y:S01]  /*56d0*/  FMUL.FTZ R162, R158.reuse, R157 ;  /* 0x0000009d9ea27220 */ /* 0x044fe20000410000 */
[----:B------:R-:W-:Y:S01]  /*56e0*/  FMUL.FTZ R167, R137, R163 ;  /* 0x000000a389a77220 */ /* 0x000fe20000410000 */
[C---:B------:R-:W-:Y:S01]  /*56f0*/  FMUL.FTZ R161, R159.reuse, R161 ;  /* 0x000000a19fa17220 */ /* 0x040fe20000410000 */
[C---:B------:R-:W-:Y:S01]  /*5700*/  FMUL.FTZ R157, R159.reuse, R157 ;  /* 0x0000009d9f9d7220 */ /* 0x040fe20000410000 */
[CC--:B---3--:R-:W-:Y:S01]  /*5710*/  FFMA.FTZ R163, R159.reuse, R160.reuse, R164 ;  /* 0x000000a09fa37223 */ /* 0x0c8fe200000100a4 */
[-C--:B-----5:R-:W-:Y:S01]  /*5720*/  @P2 FFMA.FTZ R159, R159, R7.reuse, R162 ;  /* 0x000000079f9f2223 */ /* 0x0a0fe200000100a2 */
[C---:B------:R-:W-:Y:S01]  /*5730*/  FFMA.FTZ R161, R158.reuse, R160, -R161 ;  /* 0x000000a09ea17223 */ /* 0x040fe200000108a1 */
[----:B------:R-:W-:Y:S01]  /*5740*/  @P2 FFMA.FTZ R158, R158, R7, -R157 ;  /* 0x000000079e9e2223 */ /* 0x000fe2000001089d */
[----:B------:R-:W-:Y:S01]  /*5750*/  FMUL.FTZ R171, R137, R165 ;  /* 0x000000a589ab7220 */ /* 0x000fe20000410000 */
        /* <DEDUP_REMOVED lines=11> */
[C---:B------:R-:W-:Y:S01]  /*5810*/  FMUL.FTZ R157, R133.reuse, R160 ;  /* 0x000000a0859d7220 */ /* 0x040fe20000410000 */
[----:B------:R-:W-:Y:S01]  /*5820*/  @P2 FADD.FTZ R6, R6, R163 ;  /* 0x000000a306062221 */ /* 0x000fe20000010000 */
[----:B------:R-:W-:Y:S01]  /*5830*/  FMUL.FTZ R163, R133, R206 ;  /* 0x000000ce85a37220 */ /* 0x000fe20000410000 */
[C---:B------:R-:W-:Y:S01]  /*5840*/  FFMA.FTZ R176, R147.reuse, R166, -R176 ;  /* 0x000000a693b07223 */ /* 0x040fe200000108b0 */
[C---:B------:R-:W-:Y:S01]  /*5850*/  FFMA.FTZ R157, R147.reuse, R206, R157 ;  /* 0x000000ce939d7223 */ /* 0x040fe2000001009d */
[----:B------:R-:W-:Y:S01]  /*5860*/  @P2 FADD.FTZ R156, R156, R161 ;  /* 0x000000a19c9c2221 */ /* 0x000fe20000010000 */
[----:B------:R-:W-:Y:S01]  /*5870*/  FFMA.FTZ R163, R147, R160, -R163 ;  /* 0x000000a093a37223 */ /* 0x000fe200000108a3 */
[C---:B------:R-:W-:Y:S01]  /*5880*/  FMUL.FTZ R161, R123.reuse, R176 ;  /* 0x000000b07ba17220 */ /* 0x040fe20000410000 */
[----:B------:R-:W-:Y:S01]  /*5890*/  FADD.FTZ R157, R122, R157 ;  /* 0x0000009d7a9d7221 */ /* 0x000fe20000010000 */
[----:B------:R-:W3:Y:S01]  /*58a0*/  SHFL.UP PT, R6, R6, 0x1, RZ ;  /* 0x0420000006067989 */ /* 0x000ee200000e00ff */
[----:B------:R-:W-:Y:S01]  /*58b0*/  FADD.FTZ R163, R130, R163 ;  /* 0x000000a382a37221 */ /* 0x000fe20000010000 */
[CC--:B------:R-:W-:Y:S01]  /*58c0*/  FMUL.FTZ R165, R123.reuse, R7.reuse ;  /* 0x000000077ba57220 */ /* 0x0c0fe20000410000 */
[----:B------:R-:W-:Y:S01]  /*58d0*/  FFMA.FTZ R160, R146, R7, R161 ;  /* 0x0000000792a07223 */ /* 0x000fe200000100a1 */
[----:B------:R-:W4:Y:S01]  /*58e0*/  SHFL.UP PT, R156, R156, 0x1, RZ ;  /* 0x042000009c9c7989 */ /* 0x000f2200000e00ff */
[----:B------:R-:W-:Y:S01]  /*58f0*/  FMUL.FTZ R164, R123, R157 ;  /* 0x0000009d7ba47220 */ /* 0x000fe20000410000 */
[----:B0-----:R-:W-:Y:S01]  /*5900*/  FMUL.FTZ R7, R159, R3 ;  /* 0x000000039f077220 */ /* 0x001fe20000410000 */
[----:B------:R-:W-:-:S02]  /*5910*/  FMUL.FTZ R162, R123, R163 ;  /* 0x000000a37ba27220 */ /* 0x000fc40000410000 */
[----:B------:R-:W-:Y:S01]  /*5920*/  FFMA.FTZ R163, R146, R163, -R164 ;  /* 0x000000a392a37223 */ /* 0x000fe200000108a4 */
[CC--:B--2---:R-:W-:Y:S01]  /*5930*/  FFMA.FTZ R7, R158.reuse, R2.reuse, -R7 ;  /* 0x000000029e077223 */ /* 0x0c4fe20000010807 */
[----:B------:R-:W-:Y:S01]  /*5940*/  FMUL.FTZ R158, R158, R3 ;  /* 0x000000039e9e7220 */ /* 0x000fe20000410000 */
[----:B------:R-:W-:Y:S01]  /*5950*/  FFMA.FTZ R157, R146, R157, R162 ;  /* 0x0000009d929d7223 */ /* 0x000fe200000100a2 */
[----:B------:R-:W-:Y:S02]  /*5960*/  FADD.FTZ R162, R142, R163 ;  /* 0x000000a38ea27221 */ /* 0x000fe40000010000 */
[----:B------:R-:W-:Y:S01]  /*5970*/  FFMA.FTZ R159, R159, R2, R158 ;  /* 0x000000029f9f7223 */ /* 0x000fe2000001009e */
[----:B------:R-:W-:Y:S01]  /*5980*/  FADD.FTZ R158, R132, R157 ;  /* 0x0000009d849e7221 */ /* 0x000fe20000010000 */
[----:B------:R-:W-:Y:S01]  /*5990*/  FFMA.FTZ R176, R146, R176, -R165 ;  /* 0x000000b092b07223 */ /* 0x000fe200000108a5 */
[----:B------:R-:W-:Y:S01]  /*59a0*/  FMUL.FTZ R157, R135, R162 ;  /* 0x000000a2879d7220 */ /* 0x000fe20000410000 */
[----:B------:R-:W-:-:S02]  /*59b0*/  ISETP.NE.AND P2, PT, R192, 0x1f, PT ;  /* 0x0000001fc000780c */ /* 0x000fc40003f45270 */
[----:B------:R-:W-:Y:S01]  /*59c0*/  FMUL.FTZ R206, R135, R176 ;  /* 0x000000b087ce7220 */ /* 0x000fe20000410000 */
[-C--:B------:R-:W-:Y:S01]  /*59d0*/  FFMA.FTZ R157, R145, R158.reuse, R157 ;  /* 0x0000009e919d7223 */ /* 0x080fe2000001009d */
[----:B------:R-:W-:Y:S01]  /*59e0*/  FMUL.FTZ R158, R135, R158 ;  /* 0x0000009e879e7220 */ /* 0x000fe20000410000 */
[----:B---3--:R-:W-:Y:S01]  /*59f0*/  @P1 FADD.FTZ R3, R6, R159 ;  /* 0x0000009f06031221 */ /* 0x008fe20000010000 */
[-C--:B------:R-:W-:Y:S01]  /*5a00*/  FFMA.FTZ R206, R145, R160.reuse, R206 ;  /* 0x000000a091ce7223 */ /* 0x080fe200000100ce */
[----:B------:R-:W-:Y:S01]  /*5a10*/  FMUL.FTZ R160, R135, R160 ;  /* 0x000000a087a07220 */ /* 0x000fe20000410000 */
[C---:B------:R-:W-:Y:S01]  /*5a20*/  FFMA.FTZ R158, R145.reuse, R162, -R158 ;  /* 0x000000a2919e7223 */ /* 0x040fe2000001089e */
[----:B------:R-:W-:Y:S01]  /*5a30*/  UISETP.GE.AND UP0, UPT, UR15, UR20, UPT ;  /* 0x000000140f00728c */ /* 0x000fe2000bf06270 */
        /* <DEDUP_REMOVED lines=30> */
.L_x_13978:
[----:B------:R-:W-:Y:S05]  /*5c20*/  BSYNC.RECONVERGENT B0 ;  /* 0x0000000000007941 */ /* 0x000fea0003800200 */
.L_x_13977:
        /* <DEDUP_REMOVED lines=9> */
[C---:B----4-:R-:W-:Y:S01]  /*5cc0*/  FFMA.FTZ R162, R145.reuse, R161, -R2 ;  /* 0x000000a191a27223 */ /* 0x050fe20000010802 */
[----:B------:R-:W-:Y:S01]  /*5cd0*/  FFMA.FTZ R2, R145, R3, R156 ;  /* 0x0000000391027223 */ /* 0x000fe2000001009c */
[----:B------:R0:W4:Y:S04]  /*5ce0*/  SHFL.DOWN PT, R163, R209, 0x2, 0x1f ;  /* 0x08401f00d1a37f89 */ /* 0x00012800000e0000 */
        /* <DEDUP_REMOVED lines=12> */
.L_x_13980:
[----:B------:R-:W-:Y:S05]  /*5db0*/  BSYNC.RECONVERGENT B0 ;  /* 0x0000000000007941 */ /* 0x000fea0003800200 */
.L_x_13979:
        /* <DEDUP_REMOVED lines=23> */
.L_x_13982:
[----:B------:R-:W-:Y:S05]  /*5f30*/  BSYNC.RECONVERGENT B0 ;  /* 0x0000000000007941 */ /* 0x000fea0003800200 */
.L_x_13981:
[----:B------:R-:W-:Y:S01]  /*5f40*/  ISETP.GT.U32.AND P1, PT, R192, 0x17, PT ;  /* 0x00000017c000780c */ /* 0x000fe20003f24070 */
[----:B------:R-:W-:Y:S01]  /*5f50*/  FADD.FTZ R156, RZ, R156 ;  /* 0x0000009cff9c7221 */ /* 0x000fe20000010000 */
[----:B-1----:R-:W-:Y:S01]  /*5f60*/  FADD.FTZ R164, R108, R157 ;  /* 0x0000009d6ca47221 */ /* 0x002fe20000010000 */
[----:B------:R1:W1:Y:S01]  /*5f70*/  SHFL.DOWN PT, R176, R206, 0x8, 0x1f ;  /* 0x09001f00ceb07f89 */ /* 0x00026200000e0000 */
[----:B------:R-:W-:Y:S01]  /*5f80*/  BSSY.RECONVERGENT B0, `(.L_x_13983) ;  /* 0x0000014000007945 */ /* 0x000fe20003800200 */
[C---:B0-----:R-:W-:Y:S01]  /*5f90*/  FMUL.FTZ R158, R133.reuse, R156 ;  /* 0x0000009c859e7220 */ /* 0x041fe20000410000 */
[-C--:B------:R-:W-:Y:S01]  /*5fa0*/  FMUL.FTZ R157, R133, R164.reuse ;  /* 0x000000a4859d7220 */ /* 0x080fe20000410000 */
[----:B--2---:R0:W2:Y:S01]  /*5fb0*/  SHFL.DOWN PT, R160, R207, 0x8, 0x1f ;  /* 0x09001f00cfa07f89 */ /* 0x0040a200000e0000 */
[----:B------:R-:W-:Y:S01]  /*5fc0*/  ISETP.GT.U32.AND P2, PT, R192, 0xf, PT ;  /* 0x0000000fc000780c */ /* 0x000fe20003f44070 */
[C---:B------:R-:W-:Y:S01]  /*5fd0*/  FFMA.FTZ R158, R147.reuse, R164, -R158 ;  /* 0x000000a4939e7223 */ /* 0x040fe2000001089e */
[----:B------:R-:W-:Y:S01]  /*5fe0*/  FFMA.FTZ R157, R147, R156, R157 ;  /* 0x0000009c939d7223 */ /* 0x000fe2000001009d */
[----:B------:R0:W0:Y:S04]  /*5ff0*/  SHFL.DOWN PT, R165, R209, 0x8, 0x1f ;  /* 0x09001f00d1a57f89 */ /* 0x00002800000e0000 */
[----:B------:R0:W0:Y:S01]  /*6000*/  SHFL.DOWN PT, R174, R208, 0x8, 0x1f ;  /* 0x09001f00d0ae7f89 */ /* 0x00002200000e0000 */
[----:B------:R-:W-:Y:S05]  /*6010*/  @P1 BRA `(.L_x_13984) ;  /* 0x0000000000281947 */ /* 0x000fea0003800000 */
[CC--:B0---4-:R-:W-:Y:S01]  /*6020*/  FMUL.FTZ R163, R207.reuse, R174.reuse ;  /* 0x000000aecfa37220 */ /* 0x0d1fe20000410000 */
[C---:B------:R-:W-:Y:S01]  /*6030*/  FMUL.FTZ R174, R206.reuse, R174 ;  /* 0x000000aeceae7220 */ /* 0x040fe20000410000 */
[CC--:B--2---:R-:W-:Y:S01]  /*6040*/  FMUL.FTZ R159, R207.reuse, R160.reuse ;  /* 0x000000a0cf9f7220 */ /* 0x0c4fe20000410000 */
[C---:B------:R-:W-:Y:S01]  /*6050*/  FMUL.FTZ R160, R206.reuse, R160 ;  /* 0x000000a0cea07220 */ /* 0x040fe20000410000 */
[CC--:B------:R-:W-:Y:S01]  /*6060*/  FFMA.FTZ R166, R206.reuse, R165.reuse, -R163 ;  /* 0x000000a5cea67223 */ /* 0x0c0fe200000108a3 */
[C---:B------:R-:W-:Y:S01]  /*6070*/  FFMA.FTZ R163, R207.reuse, R165, R174 ;  /* 0x000000a5cfa37223 */ /* 0x040fe200000100ae */
[-C--:B-1----:R-:W-:Y:S01]  /*6080*/  FFMA.FTZ R206, R206, R176.reuse, -R159 ;  /* 0x000000b0cece7223 */ /* 0x082fe2000001089f */
[----:B---3--:R-:W-:Y:S01]  /*6090*/  FFMA.FTZ R207, R207, R176, R160 ;  /* 0x000000b0cfcf7223 */ /* 0x008fe200000100a0 */
[----:B------:R-:W-:Y:S01]  /*60a0*/  FADD.FTZ R209, R209, R166 ;  /* 0x000000a6d1d17221 */ /* 0x000fe20000010000 */
[----:B------:R-:W-:-:S07]  /*60b0*/  FADD.FTZ R208, R208, R163 ;  /* 0x000000a3d0d07221 */ /* 0x000fce0000010000 */
.L_x_13984:
[----:B------:R-:W-:Y:S05]  /*60c0*/  BSYNC.RECONVERGENT B0 ;  /* 0x0000000000007941 */ /* 0x000fea0003800200 */
.L_x_13983:
[----:B------:R-:W-:Y:S01]  /*60d0*/  FADD.FTZ R166, R109, R158 ;  /* 0x0000009e6da67221 */ /* 0x000fe20000010000 */
[----:B------:R0:W0:Y:S01]  /*60e0*/  SHFL.DOWN PT, R210, R206, 0x10, 0x1f ;  /* 0x0a001f00ced27f89 */ /* 0x00002200000e0000 */
[----:B------:R-:W-:Y:S01]  /*60f0*/  BSSY.RECONVERGENT B0, `(.L_x_13985) ;  /* 0x0000010000007945 */ /* 0x000fe20003800200 */
[----:B--2---:R-:W-:Y:S02]  /*6100*/  FADD.FTZ R160, RZ, R157 ;  /* 0x0000009dffa07221 */ /* 0x004fe40000010000 */
[----:B------:R2:W0:Y:S04]  /*6110*/  SHFL.DOWN PT, R158, R207, 0x10, 0x1f ;  /* 0x0a001f00cf9e7f89 */ /* 0x00042800000e0000 */
[----:B----4-:R2:W4:Y:S04]  /*6120*/  SHFL.DOWN PT, R163, R209, 0x10, 0x1f ;  /* 0x0a001f00d1a37f89 */ /* 0x01052800000e0000 */
[----:B-1----:R2:W1:Y:S01]  /*6130*/  SHFL.DOWN PT, R176, R208, 0x10, 0x1f ;  /* 0x0a001f00d0b07f89 */ /* 0x00246200000e0000 */
[----:B------:R-:W-:Y:S05]  /*6140*/  @P2 BRA `(.L_x_13986) ;  /* 0x0000000000282947 */ /* 0x000fea0003800000 */
[CC--:B-1----:R-:W-:Y:S01]  /*6150*/  FMUL.FTZ R159, R207.reuse, R176.reuse ;  /* 0x000000b0cf9f7220 */ /* 0x0c2fe20000410000 */
[C---:B------:R-:W-:Y:S01]  /*6160*/  FMUL.FTZ R176, R206.reuse, R176 ;  /* 0x000000b0ceb07220 */ /* 0x040fe20000410000 */
[CC--:B0-----:R-:W-:Y:S01]  /*6170*/  FMUL.FTZ R157, R207.reuse, R158.reuse ;  /* 0x0000009ecf9d7220 */ /* 0x0c1fe20000410000 */
[C---:B------:R-:W-:Y:S01]  /*6180*/  FMUL.FTZ R158, R206.reuse, R158 ;  /* 0x0000009ece9e7220 */ /* 0x040fe20000410000 */
[CC--:B----4-:R-:W-:Y:S01]  /*6190*/  FFMA.FTZ R174, R206.reuse, R163.reuse, -R159 ;  /* 0x000000a3ceae7223 */ /* 0x0d0fe2000001089f */
[C---:B------:R-:W-:Y:S01]  /*61a0*/  FFMA.FTZ R159, R207.reuse, R163, R176 ;  /* 0x000000a3cf9f7223 */ /* 0x040fe200000100b0 */
[-C--:B------:R-:W-:Y:S01]  /*61b0*/  FFMA.FTZ R206, R206, R210.reuse, -R157 ;  /* 0x000000d2cece7223 */ /* 0x080fe2000001089d */
[----:B--23--:R-:W-:Y:S01]  /*61c0*/  FFMA.FTZ R207, R207, R210, R158 ;  /* 0x000000d2cfcf7223 */ /* 0x00cfe2000001009e */
[----:B------:R-:W-:Y:S01]  /*61d0*/  FADD.FTZ R209, R209, R174 ;  /* 0x000000aed1d17221 */ /* 0x000fe20000010000 */
[----:B------:R-:W-:-:S07]  /*61e0*/  FADD.FTZ R208, R208, R159 ;  /* 0x0000009fd0d07221 */ /* 0x000fce0000010000 */
.L_x_13986:
[----:B------:R-:W-:Y:S05]  /*61f0*/  BSYNC.RECONVERGENT B0 ;  /* 0x0000000000007941 */ /* 0x000fea0003800200 */
.L_x_13985:
[----:B------:R-:W-:Y:S01]  /*6200*/  SHFL.DOWN PT, R211, R207, 0x1, 0x1f ;  /* 0x08201f00cfd37f89 */ /* 0x000fe200000e0000 */
[C---:B------:R-:W-:Y:S01]  /*6210*/  FMUL.FTZ R157, R137.reuse, R160 ;  /* 0x000000a0899d7220 */ /* 0x040fe20000410000 */
[-C--:B------:R-:W-:Y:S01]  /*6220*/  FMUL.FTZ R159, R137, R166.reuse ;  /* 0x000000a6899f7220 */ /* 0x080fe20000410000 */
[----:B------:R-:W-:Y:S01]  /*6230*/  ISETP.NE.AND P1, PT, R38, 0x1f, PT ;  /* 0x0000001f2600780c */ /* 0x000fe20003f25270 */
[----:B------:R-:W5:Y:S01]  /*6240*/  SHFL.IDX PT, R175, R7, RZ, 0x1f ;  /* 0x00001fff07af7589 */ /* 0x000f6200000e0000 */
[C---:B------:R-:W-:Y:S01]  /*6250*/  FFMA.FTZ R157, R138.reuse, R166, -R157 ;  /* 0x000000a68a9d7223 */ /* 0x040fe2000001089d */
[----:B0-----:R-:W-:Y:S01]  /*6260*/  FFMA.FTZ R158, R138, R160, R159 ;  /* 0x000000a08a9e7223 */ /* 0x001fe2000001009f */
[----:B------:R-:W-:Y:S01]  /*6270*/  ISETP.GT.AND P2, PT, R36, 0x1e, PT ;  /* 0x0000001e2400780c */ /* 0x000fe20003f44270 */
[----:B------:R-:W0:Y:S01]  /*6280*/  SHFL.DOWN PT, R167, R206, 0x1, 0x1f ;  /* 0x08201f00cea77f89 */ /* 0x000e2200000e0000 */
[----:B----4-:R-:W-:Y:S01]  /*6290*/  FADD.FTZ R163, R110, R157 ;  /* 0x0000009d6ea37221 */ /* 0x010fe20000010000 */
[----:B------:R-:W-:Y:S01]  /*62a0*/  FADD.FTZ R158, RZ, R158 ;  /* 0x0000009eff9e7221 */ /* 0x000fe20000010000 */
[----:B------:R-:W-:Y:S01]  /*62b0*/  ISETP.GT.AND P3, PT, R36, 0xf, PT ;  /* 0x0000000f2400780c */ /* 0x000fe20003f64270 */
[----:B------:R-:W4:Y:S01]  /*62c0*/  SHFL.IDX PT, R171, R6, RZ, 0x1f ;  /* 0x00001fff06ab7589 */ /* 0x000f2200000e0000 */
[CC--:B-1----:R-:W-:Y:S01]  /*62d0*/  FMUL.FTZ R176, R129.reuse, R163.reuse ;  /* 0x000000a381b07220 */ /* 0x0c2fe20000410000 */
[-C--:B------:R-:W-:Y:S01]  /*62e0*/  FMUL.FTZ R174, R129, R158.reuse ;  /* 0x0000009e81ae7220 */ /* 0x080fe20000410000 */
[----:B------:R-:W-:Y:S01]  /*62f0*/  BSSY.RECONVERGENT B0, `(.L_x_13987) ;  /* 0x0000214000007945 */ /* 0x000fe20003800200 */
[----:B------:R-:W1:Y:S01]  /*6300*/  SHFL.DOWN PT, R213, R209, 0x1, 0x1f ;  /* 0x08201f00d1d57f89 */ /* 0x000e6200000e0000 */
[C---:B------:R-:W-:Y:S01]  /*6310*/  FFMA.FTZ R157, R139.reuse, R158, R176 ;  /* 0x0000009e8b9d7223 */ /* 0x040fe200000100b0 */
[----:B------:R-:W-:-:S02]  /*6320*/  FFMA.FTZ R174, R139, R163, -R174 ;  /* 0x000000a38bae7223 */ /* 0x000fc400000108ae */
[----:B------:R-:W1:Y:S01]  /*6330*/  SHFL.DOWN PT, R215, R208, 0x1, 0x1f ;  /* 0x08201f00d0d77f89 */ /* 0x000e6200000e0000 */
[----:B------:R-:W-:Y:S01]  /*6340*/  FADD.FTZ R157, RZ, R157 ;  /* 0x0000009dff9d7221 */ /* 0x000fe20000010000 */
[----:B------:R-:W-:Y:S02]  /*6350*/  FADD.FTZ R165, R111, R174 ;  /* 0x000000ae6fa57221 */ /* 0x000fe40000010000 */
[----:B--23--:R-:W2:Y:S01]  /*6360*/  SHFL.IDX PT, R207, R207, RZ, 0x1f ;  /* 0x00001fffcfcf7589 */ /* 0x00cea200000e0000 */
[C---:B------:R-:W-:Y:S01]  /*6370*/  FMUL.FTZ R159, R136.reuse, R157 ;  /* 0x0000009d889f7220 */ /* 0x040fe20000410000 */
[----:B------:R-:W-:Y:S01]  /*6380*/  FMUL.FTZ R174, R136, R165 ;  /* 0x000000a588ae7220 */ /* 0x000fe20000410000 */
[----:B-----5:R-:W-:Y:S02]  /*6390*/  @P1 FMUL.FTZ R176, R211, R175 ;  /* 0x000000afd3b01220 */ /* 0x020fe40000410000 */
[C---:B------:R-:W-:Y:S01]  /*63a0*/  FFMA.FTZ R159, R140.reuse, R165, -R159 ;  /* 0x000000a58c9f7223 */ /* 0x040fe2000001089f */
[----:B------:R-:W-:Y:S01]  /*63b0*/  FFMA.FTZ R174, R140, R157, R174 ;  /* 0x0000009d8cae7223 */ /* 0x000fe200000100ae */
[----:B------:R-:W3:Y:S01]  /*63c0*/  SHFL.IDX PT, R206, R206, RZ, 0x1f ;  /* 0x00001fffcece7589 */ /* 0x000ee200000e0000 */
[----:B0-----:R-:W-:-:S03]  /*63d0*/  @P1 FMUL.FTZ R210, R167, R175 ;  /* 0x000000afa7d21220 */ /* 0x001fc60000410000 */
[----:B------:R-:W0:Y:S01]  /*63e0*/  SHFL.IDX PT, R209, R209, RZ, 0x1f ;  /* 0x00001fffd1d17589 */ /* 0x000e2200000e0000 */
[-C--:B----4-:R-:W-:Y:S01]  /*63f0*/  @P1 FFMA.FTZ R176, R167, R171.reuse, -R176 ;  /* 0x000000aba7b01223 */ /* 0x090fe200000108b0 */
[----:B------:R-:W-:Y:S01]  /*6400*/  @P1 FFMA.FTZ R210, R211, R171, R210 ;  /* 0x000000abd3d21223 */ /* 0x000fe200000100d2 */
[----:B------:R-:W-:Y:S01]  /*6410*/  FADD.FTZ R167, R112, R159 ;  /* 0x0000009f70a77221 */ /* 0x000fe20000010000 */
[----:B------:R-:W-:Y:S01]  /*6420*/  FADD.FTZ R159, RZ, R174 ;  /* 0x000000aeff9f7221 */ /* 0x000fe20000010000 */
[----:B-1----:R-:W-:Y:S01]  /*6430*/  @P1 FADD.FTZ R171, R213, R176 ;  /* 0x000000b0d5ab1221 */ /* 0x002fe20000010000 */
[----:B------:R-:W1:Y:S02]  /*6440*/  SHFL.IDX PT, R208, R208, RZ, 0x1f ;  /* 0x00001fffd0d07589 */ /* 0x000e6400000e0000 */
        /* <DEDUP_REMOVED lines=22> */
[----:B------:R-:W-:-:S02]  /*65b0*/  FADD.FTZ R169, R169, R176 ;  /* 0x000000b0a9a97221 */ /* 0x000fc40000010000 */
        /* <DEDUP_REMOVED lines=70> */
[----:B--2---:R-:W-:Y:S01]  /*6a20*/  FMUL.FTZ R201, R207, R7 ;  /* 0x00000007cfc97220 */ /* 0x004fe20000410000 */
[----:B------:R-:W-:Y:S01]  /*6a30*/  FFMA.FTZ R193, R194, R184, R193 ;  /* 0x000000b8c2c17223 */ /* 0x000fe200000100c1 */
[----:B------:R-:W-:Y:S01]  /*6a40*/  FADD.FTZ R185, R199, R196 ;  /* 0x000000c4c7b97221 */ /* 0x000fe20000010000 */
[----:B------:R-:W-:Y:S01]  /*6a50*/  FADD.FTZ R183, R198, R215 ;  /* 0x000000d7c6b77221 */ /* 0x000fe20000010000 */
[-C--:B---3--:R-:W-:Y:S01]  /*6a60*/  FFMA.FTZ R194, R206, R6.reuse, -R201 ;  /* 0x00000006cec27223 */ /* 0x088fe200000108c9 */
[----:B------:R-:W-:Y:S01]  /*6a70*/  FMUL.FTZ R199, R207, R5 ;  /* 0x00000005cfc77220 */ /* 0x000fe20000410000 */
        /* <DEDUP_REMOVED lines=10> */
[----:B------:R-:W-:Y:S01]  /*6b20*/  FADD.FTZ R189, RZ, R193 ;  /* 0x000000c1ffbd7221 */ /* 0x000fe20000010000 */
[----:B------:R-:W-:Y:S01]  /*6b30*/  FADD.FTZ R191, R120, R191 ;  /* 0x000000bf78bf7221 */ /* 0x000fe20000010000 */
[C---:B------:R-:W-:Y:S01]  /*6b40*/  FMUL.FTZ R199, R141.reuse, R197 ;  /* 0x000000c58dc77220 */ /* 0x040fe20000410000 */
[----:B------:R-:W-:Y:S01]  /*6b50*/  FMUL.FTZ R196, R141, R187 ;  /* 0x000000bb8dc47220 */ /* 0x000fe20000410000 */
[----:B------:R-:W-:Y:S01]  /*6b60*/  FFMA.FTZ R5, R206, R5, R6 ;  /* 0x00000005ce057223 */ /* 0x000fe20000010006 */
[----:B0-----:R-:W-:Y:S01]  /*6b70*/  FADD.FTZ R6, R209, R194 ;  /* 0x000000c2d1067221 */ /* 0x001fe20000010000 */
[C---:B------:R-:W-:Y:S01]  /*6b80*/  FFMA.FTZ R198, R154.reuse, R187, -R199 ;  /* 0x000000bb9ac67223 */ /* 0x040fe200000108c7 */
[----:B------:R-:W-:Y:S01]  /*6b90*/  FFMA.FTZ R196, R154, R197, R196 ;  /* 0x000000c59ac47223 */ /* 0x000fe200000100c4 */
[----:B------:R-:W-:Y:S01]  /*6ba0*/  FFMA.FTZ R154, R0, R161, RZ ;  /* 0x000000a1009a7223 */ /* 0x000fe200000100ff */
[----:B-1----:R-:W-:Y:S01]  /*6bb0*/  FADD.FTZ R7, R208, R7 ;  /* 0x00000007d0077221 */ /* 0x002fe20000010000 */
[----:B------:R-:W-:Y:S01]  /*6bc0*/  FADD.FTZ R153, R153, R198 ;  /* 0x000000c699997221 */ /* 0x000fe20000010000 */
[----:B------:R-:W-:Y:S01]  /*6bd0*/  FADD.FTZ R131, R131, R196 ;  /* 0x000000c483837221 */ /* 0x000fe20000010000 */
[C---:B------:R-:W-:Y:S01]  /*6be0*/  FMUL.FTZ R193, R155.reuse, R189 ;  /* 0x000000bd9bc17220 */ /* 0x040fe20000410000 */
[----:B------:R-:W-:Y:S01]  /*6bf0*/  FMUL.FTZ R194, R155, R191 ;  /* 0x000000bf9bc27220 */ /* 0x000fe20000410000 */
[----:B------:R-:W-:Y:S01]  /*6c00*/  FMUL.FTZ R141, R136, R153 ;  /* 0x00000099888d7220 */ /* 0x000fe20000410000 */
[----:B------:R-:W-:Y:S01]  /*6c10*/  FFMA.FTZ R154, R89, R162, R154 ;  /* 0x000000a2599a7223 */ /* 0x000fe2000001009a */
[----:B------:R-:W-:Y:S01]  /*6c20*/  FFMA.FTZ R155, R0, -R3, RZ ;  /* 0x80000003009b7223 */ /* 0x000fe200000100ff */
[-C--:B------:R-:W-:Y:S01]  /*6c30*/  FMUL.FTZ R136, R136, R131.reuse ;  /* 0x0000008388887220 */ /* 0x080fe20000410000 */
[----:B------:R-:W-:Y:S01]  /*6c40*/  FFMA.FTZ R141, R140, R131, R141 ;  /* 0x000000838c8d7223 */ /* 0x000fe2000001008d */
[----:B------:R0:W-:Y:S01]  /*6c50*/  @!P1 STS.128 [UR18+0x1980], R4 ;  /* 0x00198004ff009988 */ /* 0x0001e20008000c12 */
[----:B------:R-:W-:Y:S01]  /*6c60*/  FFMA.FTZ R154, R91, R164, R154 ;  /* 0x000000a45b9a7223 */ /* 0x000fe2000001009a */
[----:B------:R-:W-:Y:S01]  /*6c70*/  FFMA.FTZ R155, R89, -R2, R155 ;  /* 0x80000002599b7223 */ /* 0x000fe2000001009b */
[----:B------:R-:W-:Y:S01]  /*6c80*/  FADD.FTZ R128, R128, R141 ;  /* 0x0000008d80807221 */ /* 0x000fe20000010000 */
[C---:B------:R-:W-:Y:S01]  /*6c90*/  FFMA.FTZ R188, R134.reuse, R191, -R193 ;  /* 0x000000bf86bc7223 */ /* 0x040fe200000108c1 */
[----:B------:R-:W-:Y:S01]  /*6ca0*/  FFMA.FTZ R134, R134, R189, R194 ;  /* 0x000000bd86867223 */ /* 0x000fe200000100c2 */
[----:B------:R-:W-:Y:S01]  /*6cb0*/  FFMA.FTZ R155, R91, -R156, R155 ;  /* 0x8000009c5b9b7223 */ /* 0x000fe2000001009b */
[----:B------:R-:W-:Y:S01]  /*6cc0*/  FMUL.FTZ R196, R210, R88 ;  /* 0x00000058d2c47220 */ /* 0x000fe20000410000 */
[----:B------:R-:W-:Y:S01]  /*6cd0*/  FMUL.FTZ R141, R9, R178 ;  /* 0x000000b2098d7220 */ /* 0x000fe20000410000 */
[----:B------:R-:W-:Y:S01]  /*6ce0*/  FADD.FTZ R164, -R108, R164 ;  /* 0x000000a46ca47221 */ /* 0x000fe20000010100 */
[----:B------:R-:W-:Y:S01]  /*6cf0*/  FFMA.FTZ R155, R93, -R160, R155 ;  /* 0x800000a05d9b7223 */ /* 0x000fe2000001009b */
[-C--:B------:R-:W-:Y:S01]  /*6d00*/  FMUL.FTZ R199, R177, R82.reuse ;  /* 0x00000052b1c77220 */ /* 0x080fe20000410000 */
[----:B------:R-:W-:Y:S01]  /*6d10*/  FMUL.FTZ R193, R172, R82 ;  /* 0x00000052acc17220 */ /* 0x000fe20000410000 */
[----:B------:R-:W-:Y:S01]  /*6d20*/  FADD.FTZ R188, R121, R188 ;  /* 0x000000bc79bc7221 */ /* 0x000fe20000010000 */
[----:B0-----:R-:W-:Y:S01]  /*6d30*/  FFMA.FTZ R5, R140, R153, -R136 ;  /* 0x000000998c057223 */ /* 0x001fe20000010888 */
[----:B------:R-:W-:Y:S01]  /*6d40*/  FFMA.FTZ R7, R93, R166, R154 ;  /* 0x000000a65d077223 */ /* 0x000fe2000001009a */
[----:B------:R-:W-:Y:S01]  /*6d50*/  FMUL.FTZ R4, R129, R128 ;  /* 0x0000008081047220 */ /* 0x000fe20000410000 */
[----:B------:R-:W-:Y:S01]  /*6d60*/  FFMA.FTZ R136, R94, -R158, R155 ;  /* 0x8000009e5e887223 */ /* 0x000fe2000001009b */
[----:B------:R-:W-:Y:S01]  /*6d70*/  FADD.FTZ R152, R152, R5 ;  /* 0x0000000598987221 */ /* 0x000fe20000010000 */
[----:B------:R-:W-:Y:S01]  /*6d80*/  FFMA.FTZ R6, R94, R163, R7 ;  /* 0x000000a35e067223 */ /* 0x000fe20000010007 */
[----:B------:R-:W-:Y:S01]  /*6d90*/  FADD.FTZ R166, -R109, R166 ;  /* 0x000000a66da67221 */ /* 0x000fe20000010100 */
[----:B------:R-:W-:Y:S01]  /*6da0*/  FFMA.FTZ R136, R95, -R157, R136 ;  /* 0x8000009d5f887223 */ /* 0x000fe20000010088 */
[-C--:B------:R-:W-:Y:S01]  /*6db0*/  FMUL.FTZ R129, R129, R152.reuse ;  /* 0x0000009881817220 */ /* 0x080fe20000410000 */
[----:B------:R-:W-:Y:S01]  /*6dc0*/  FFMA.FTZ R4, R139, R152, -R4 ;  /* 0x000000988b047223 */ /* 0x000fe20000010804 */
[----:B------:R-:W-:Y:S01]  /*6dd0*/  FFMA.FTZ R5, R95, R165, R6 ;  /* 0x000000a55f057223 */ /* 0x000fe20000010006 */
[C---:B------:R-:W-:Y:S01]  /*6de0*/  FFMA.FTZ R7, R96.reuse, -R159, R136 ;  /* 0x8000009f60077223 */ /* 0x040fe20000010088 */
[----:B------:R-:W-:Y:S01]  /*6df0*/  FFMA.FTZ R129, R139, R128, R129 ;  /* 0x000000808b817223 */ /* 0x000fe20000010081 */
[----:B------:R-:W-:Y:S01]  /*6e00*/  FADD.FTZ R151, R151, R4 ;  /* 0x0000000497977221 */ /* 0x000fe20000010000 */
[----:B------:R-:W-:Y:S01]  /*6e10*/  FFMA.FTZ R4, R96, R167, R5 ;  /* 0x000000a760047223 */ /* 0x000fe20000010005 */
[----:B------:R-:W-:Y:S01]  /*6e20*/  FFMA.FTZ R6, R97, -R168, R7 ;  /* 0x800000a861067223 */ /* 0x000fe20000010007 */
[----:B------:R-:W-:Y:S01]  /*6e30*/  FADD.FTZ R150, R150, R129 ;  /* 0x0000008196967221 */ /* 0x000fe20000010000 */
[----:B------:R-:W-:Y:S01]  /*6e40*/  FMUL.FTZ R5, R137, R151 ;  /* 0x0000009789057220 */ /* 0x000fe20000410000 */
[----:B------:R-:W-:Y:S01]  /*6e50*/  FFMA.FTZ R129, R97, R170, R4 ;  /* 0x000000aa61817223 */ /* 0x000fe20000010004 */
[----:B------:R-:W-:Y:S01]  /*6e60*/  FFMA.FTZ R7, R98, -R171, R6 ;  /* 0x800000ab62077223 */ /* 0x000fe20000010006 */
[-C--:B------:R-:W-:Y:S01]  /*6e70*/  FMUL.FTZ R4, R137, R150.reuse ;  /* 0x0000009689047220 */ /* 0x080fe20000410000 */
[----:B------:R-:W-:Y:S01]  /*6e80*/  FFMA.FTZ R136, R138, R150, R5 ;  /* 0x000000968a887223 */ /* 0x000fe20000010005 */
[----:B------:R-:W-:Y:S01]  /*6e90*/  FFMA.FTZ R140, R98, R175, R129 ;  /* 0x000000af628c7223 */ /* 0x000fe20000010081 */
[----:B------:R-:W-:Y:S01]  /*6ea0*/  FADD.FTZ R163, -R110, R163 ;  /* 0x000000a36ea37221 */ /* 0x000fe20000010100 */
[----:B------:R-:W-:Y:S01]  /*6eb0*/  FFMA.FTZ R5, R138, R151, -R4 ;  /* 0x000000978a057223 */ /* 0x000fe20000010804 */
[C---:B------:R-:W-:Y:S01]  /*6ec0*/  FFMA.FTZ R4, R99.reuse, -R174, R7 ;  /* 0x800000ae63047223 */ /* 0x040fe20000010007 */
[----:B------:R-:W-:Y:S01]  /*6ed0*/  FFMA.FTZ R129, R99, R176, R140 ;  /* 0x000000b063817223 */ /* 0x000fe2000001008c */
[C---:B------:R-:W-:Y:S01]  /*6ee0*/  FMUL.FTZ R7, R9.reuse, R213 ;  /* 0x000000d509077220 */ /* 0x040fe20000410000 */
[----:B------:R-:W-:Y:S01]  /*6ef0*/  FADD.FTZ R148, R148, R5 ;  /* 0x0000000594947221 */ /* 0x000fe20000010000 */
[----:B------:R-:W-:Y:S01]  /*6f00*/  FMUL.FTZ R5, R9, R205 ;  /* 0x000000cd09057220 */ /* 0x000fe20000410000 */
[C---:B------:R-:W-:Y:S01]  /*6f10*/  FFMA.FTZ R6, R100.reuse, R211, R129 ;  /* 0x000000d364067223 */ /* 0x040fe20000010081 */
[----:B------:R-:W-:Y:S01]  /*6f20*/  FFMA.FTZ R4, R100, -R181, R4 ;  /* 0x800000b564047223 */ /* 0x000fe20000010004 */
[C---:B------:R-:W-:Y:S01]  /*6f30*/  FFMA.FTZ R138, R8.reuse, R205, R7 ;  /* 0x000000cd088a7223 */ /* 0x040fe20000010007 */
[----:B------:R-:W-:Y:S01]  /*6f40*/  FFMA.FTZ R129, R8, R213, -R5 ;  /* 0x000000d508817223 */ /* 0x000fe20000010805 */
[-C--:B------:R-:W-:Y:S01]  /*6f50*/  FMUL.FTZ R213, R213, R87.reuse ;  /* 0x00000057d5d57220 */ /* 0x080fe20000410000 */
[----:B------:R-:W-:Y:S01]  /*6f60*/  FFMA.FTZ R137, R101, R212, R6 ;  /* 0x000000d465897223 */ /* 0x000fe20000010006 */
[----:B------:R-:W-:Y:S01]  /*6f70*/  FADD.FTZ R5, -R117, R212 ;  /* 0x000000d475057221 */ /* 0x000fe20000010100 */
[----:B------:R-:W-:Y:S01]  /*6f80*/  FMUL.FTZ R6, R205, R87 ;  /* 0x00000057cd067220 */ /* 0x000fe20000410000 */
[----:B------:R-:W-:Y:S01]  /*6f90*/  FMUL.FTZ R140, R204, R213 ;  /* 0x000000d5cc8c7220 */ /* 0x000fe20000410000 */
[----:B------:R-:W-:Y:S01]  /*6fa0*/  FADD.FTZ R136, R149, R136 ;  /* 0x0000008895887221 */ /* 0x000fe20000010000 */
[----:B------:R-:W-:Y:S01]  /*6fb0*/  FFMA.FTZ R139, R101, -R204, R4 ;  /* 0x800000cc658b7223 */ /* 0x000fe20000010004 */
[C---:B------:R-:W-:Y:S01]  /*6fc0*/  FMUL.FTZ R7, R5.reuse, R138 ;  /* 0x0000008a05077220 */ /* 0x040fe20000410000 */
[----:B------:R-:W-:Y:S01]  /*6fd0*/  FADD.FTZ R57, R6, R57 ;  /* 0x0000003906397221 */ /* 0x000fe20000010000 */
[-C--:B------:R-:W-:Y:S01]  /*6fe0*/  FFMA.FTZ R4, R5, R6.reuse, R140 ;  /* 0x0000000605047223 */ /* 0x080fe2000001008c */
[C---:B------:R-:W-:Y:S01]  /*6ff0*/  FMUL.FTZ R138, R204.reuse, R6 ;  /* 0x00000006cc8a7220 */ /* 0x040fe20000410000 */
[C---:B------:R-:W-:Y:S01]  /*7000*/  FMUL.FTZ R6, R133.reuse, R148 ;  /* 0x0000009485067220 */ /* 0x040fe20000410000 */
[----:B------:R-:W-:Y:S01]  /*7010*/  FMUL.FTZ R133, R133, R136 ;  /* 0x0000008885857220 */ /* 0x000fe20000410000 */
[----:B------:R-:W-:Y:S01]  /*7020*/  FFMA.FTZ R7, R204, R129, R7 ;  /* 0x00000081cc077223 */ /* 0x000fe20000010007 */
[----:B------:R-:W-:Y:S01]  /*7030*/  FMUL.FTZ R140, R202, R54 ;  /* 0x00000036ca8c7220 */ /* 0x000fe20000410000 */
[----:B------:R-:W-:Y:S01]  /*7040*/  FFMA.FTZ R5, R5, R213, -R138 ;  /* 0x000000d505057223 */ /* 0x000fe2000001088a */
[----:B------:R-:W-:Y:S01]  /*7050*/  FFMA.FTZ R129, R147, R148, -R133 ;  /* 0x0000009493817223 */ /* 0x000fe20000010885 */
[----:B------:R-:W-:Y:S01]  /*7060*/  FMUL.FTZ R133, R9, R179 ;  /* 0x000000b309857220 */ /* 0x000fe20000410000 */
[----:B------:R-:W-:Y:S01]  /*7070*/  FFMA.FTZ R205, R46, R205, R7 ;  /* 0x000000cd2ecd7223 */ /* 0x000fe20000010007 */
[----:B------:R-:W-:Y:S01]  /*7080*/  FFMA.FTZ R7, R147, R136, R6 ;  /* 0x0000008893077223 */ /* 0x000fe20000010006 */
[----:B------:R-:W-:Y:S01]  /*7090*/  FADD.FTZ R211, -R116, R211 ;  /* 0x000000d374d37221 */ /* 0x000fe20000010100 */
[----:B------:R-:W-:Y:S01]  /*70a0*/  FMUL.FTZ R138, R179, R54 ;  /* 0x00000036b38a7220 */ /* 0x000fe20000410000 */
[----:B------:R-:W-:Y:S01]  /*70b0*/  FMUL.FTZ R6, R181, R140 ;  /* 0x0000008cb5067220 */ /* 0x000fe20000410000 */
[-C--:B------:R-:W-:Y:S01]  /*70c0*/  FFMA.FTZ R154, R8, R202.reuse, -R133 ;  /* 0x000000ca089a7223 */ /* 0x080fe20000010885 */
[----:B------:R-:W-:Y:S01]  /*70d0*/  FMUL.FTZ R133, R9, R202 ;  /* 0x000000ca09857220 */ /* 0x000fe20000410000 */
[----:B------:R-:W-:Y:S01]  /*70e0*/  FADD.FTZ R129, R130, R129 ;  /* 0x0000008182817221 */ /* 0x000fe20000010000 */
[----:B------:R-:W-:Y:S01]  /*70f0*/  FADD.FTZ R122, R122, R7 ;  /* 0x000000077a7a7221 */ /* 0x000fe20000010000 */
[----:B------:R-:W-:Y:S01]  /*7100*/  FADD.FTZ R60, R138, R60 ;  /* 0x0000003c8a3c7221 */ /* 0x000fe20000010000 */
[-C--:B------:R-:W-:Y:S01]  /*7110*/  FFMA.FTZ R6, R211, R138.reuse, R6 ;  /* 0x0000008ad3067223 */ /* 0x080fe20000010006 */
[----:B------:R-:W-:Y:S01]  /*7120*/  FMUL.FTZ R194, R181, R138 ;  /* 0x0000008ab5c27220 */ /* 0x000fe20000410000 */
[----:B------:R-:W-:Y:S01]  /*7130*/  FFMA.FTZ R138, R8, R179, R133 ;  /* 0x000000b3088a7223 */ /* 0x000fe20000010085 */
[C---:B------:R-:W-:Y:S01]  /*7140*/  FMUL.FTZ R133, R123.reuse, R129 ;  /* 0x000000817b857220 */ /* 0x040fe20000410000 */
[----:B------:R-:W-:Y:S01]  /*7150*/  FMUL.FTZ R130, R123, R122 ;  /* 0x0000007a7b827220 */ /* 0x000fe20000410000 */
[----:B------:R-:W-:Y:S01]  /*7160*/  FFMA.FTZ R7, R211, R140, -R194 ;  /* 0x0000008cd3077223 */ /* 0x000fe200000108c2 */
[----:B------:R-:W-:Y:S01]  /*7170*/  FFMA.FTZ R140, R102, R203, R137 ;  /* 0x000000cb668c7223 */ /* 0x000fe20000010089 */
[C---:B------:R-:W-:Y:S01]  /*7180*/  FFMA.FTZ R133, R146.reuse, R122, R133 ;  /* 0x0000007a92857223 */ /* 0x040fe20000010085 */
[----:B------:R-:W-:Y:S01]  /*7190*/  FFMA.FTZ R123, R146, R129, -R130 ;  /* 0x00000081927b7223 */ /* 0x000fe20000010882 */
[----:B------:R-:W-:Y:S01]  /*71a0*/  FMUL.FTZ R130, R178, R88 ;  /* 0x00000058b2827220 */ /* 0x000fe20000410000 */
[----:B------:R-:W-:Y:S01]  /*71b0*/  FADD.FTZ R203, -R118, R203 ;  /* 0x000000cb76cb7221 */ /* 0x000fe20000010100 */
[----:B------:R-:W-:Y:S01]  /*71c0*/  FMUL.FTZ R146, R195, R196 ;  /* 0x000000c4c3927220 */ /* 0x000fe20000410000 */
[-C--:B------:R-:W-:Y:S01]  /*71d0*/  FFMA.FTZ R194, R8, R210.reuse, -R141 ;  /* 0x000000d208c27223 */ /* 0x080fe2000001088d */
[----:B------:R-:W-:Y:S01]  /*71e0*/  FMUL.FTZ R141, R9, R210 ;  /* 0x000000d2098d7220 */ /* 0x000fe20000410000 */
[----:B------:R-:W-:Y:S01]  /*71f0*/  FADD.FTZ R58, R130, R58 ;  /* 0x0000003a823a7221 */ /* 0x000fe20000010000 */
[-C--:B------:R-:W-:Y:S01]  /*7200*/  FFMA.FTZ R137, R203, R130.reuse, R146 ;  /* 0x00000082cb897223 */ /* 0x080fe20000010092 */
[----:B------:R-:W-:Y:S01]  /*7210*/  FMUL.FTZ R130, R195, R130 ;  /* 0x00000082c3827220 */ /* 0x000fe20000410000 */
[----:B------:R-:W-:Y:S01]  /*7220*/  FADD.FTZ R142, R142, R123 ;  /* 0x0000007b8e8e7221 */ /* 0x000fe20000010000 */
[----:B------:R-:W-:Y:S01]  /*7230*/  FADD.FTZ R132, R132, R133 ;  /* 0x0000008584847221 */ /* 0x000fe20000010000 */
[----:B------:R-:W-:Y:S01]  /*7240*/  FFMA.FTZ R146, R8, R178, R141 ;  /* 0x000000b208927223 */ /* 0x000fe2000001008d */
[----:B------:R-:W-:Y:S01]  /*7250*/  FFMA.FTZ R141, R203, R196, -R130 ;  /* 0x000000c4cb8d7223 */ /* 0x000fe20000010882 */
[C---:B------:R-:W-:Y:S01]  /*7260*/  FMUL.FTZ R130, R135.reuse, R142 ;  /* 0x0000008e87827220 */ /* 0x040fe20000410000 */
[----:B------:R-:W-:Y:S01]  /*7270*/  FMUL.FTZ R135, R135, R132 ;  /* 0x0000008487877220 */ /* 0x000fe20000410000 */
[----:B------:R-:W-:Y:S01]  /*7280*/  FMUL.FTZ R196, R203, R146 ;  /* 0x00000092cbc47220 */ /* 0x000fe20000410000 */
[----:B------:R-:W-:Y:S01]  /*7290*/  FMUL.FTZ R138, R211, R138 ;  /* 0x0000008ad38a7220 */ /* 0x000fe20000410000 */
[C---:B------:R-:W-:Y:S01]  /*72a0*/  FFMA.FTZ R123, R145.reuse, R132, R130 ;  /* 0x00000084917b7223 */ /* 0x040fe20000010082 */
[----:B------:R-:W-:Y:S01]  /*72b0*/  FFMA.FTZ R130, R145, R142, -R135 ;  /* 0x0000008e91827223 */ /* 0x000fe20000010887 */
[----:B------:R-:W-:Y:S01]  /*72c0*/  FFMA.FTZ R146, R102, -R195, R139 ;  /* 0x800000c366927223 */ /* 0x000fe2000001008b */
[----:B------:R-:W-:Y:S01]  /*72d0*/  FFMA.FTZ R200, R181, R154, R138 ;  /* 0x0000009ab5c87223 */ /* 0x000fe2000001008a */
[----:B------:R-:W-:Y:S01]  /*72e0*/  FADD.FTZ R144, R144, R123 ;  /* 0x0000007b90907221 */ /* 0x000fe20000010000 */
[----:B------:R-:W-:Y:S01]  /*72f0*/  FADD.FTZ R143, R143, R130 ;  /* 0x000000828f8f7221 */ /* 0x000fe20000010000 */
[----:B------:R-:W-:Y:S01]  /*7300*/  FADD.FTZ R138, -R106, R161 ;  /* 0x000000a16a8a7221 */ /* 0x000fe20000010100 */
[----:B------:R-:W-:Y:S01]  /*7310*/  FMUL.FTZ R135, R122, R28 ;  /* 0x0000001c7a877220 */ /* 0x000fe20000410000 */
[----:B------:R-:W-:Y:S01]  /*7320*/  FMUL.FTZ R149, R142, R30 ;  /* 0x0000001e8e957220 */ /* 0x000fe20000410000 */
[-C--:B------:R-:W-:Y:S01]  /*7330*/  FMUL.FTZ R139, R143, R32.reuse ;  /* 0x000000208f8b7220 */ /* 0x080fe20000410000 */
[----:B------:R-:W-:Y:S01]  /*7340*/  FMUL.FTZ R123, R144, R32 ;  /* 0x00000020907b7220 */ /* 0x000fe20000410000 */
[----:B------:R-:W-:Y:S01]  /*7350*/  FADD.FTZ R133, -R107, R162 ;  /* 0x000000a26b857221 */ /* 0x000fe20000010100 */
[----:B------:R-:W-:Y:S01]  /*7360*/  FMUL.FTZ R130, R132, R30 ;  /* 0x0000001e84827220 */ /* 0x000fe20000410000 */
[----:B------:R-:W-:Y:S01]  /*7370*/  FMUL.FTZ R145, R3, R139 ;  /* 0x0000008b03917220 */ /* 0x000fe20000410000 */
[----:B------:R-:W-:Y:S01]  /*7380*/  FMUL.FTZ R154, R2, R149 ;  /* 0x00000095029a7220 */ /* 0x000fe20000410000 */
[----:B------:R-:W-:Y:S01]  /*7390*/  FMUL.FTZ R155, R129, R28 ;  /* 0x0000001c819b7220 */ /* 0x000fe20000410000 */
[----:B------:R-:W-:Y:S01]  /*73a0*/  FMUL.FTZ R161, R156, R135 ;  /* 0x000000879ca17220 */ /* 0x000fe20000410000 */
[-C--:B------:R-:W-:Y:S01]  /*73b0*/  FFMA.FTZ R145, R138, R123.reuse, R145 ;  /* 0x0000007b8a917223 */ /* 0x080fe20000010091 */
[----:B------:R-:W-:Y:S01]  /*73c0*/  FMUL.FTZ R147, R3, R123 ;  /* 0x0000007b03937220 */ /* 0x000fe20000410000 */
[----:B------:R-:W-:Y:S01]  /*73d0*/  FFMA.FTZ R202, R195, R194, R196 ;  /* 0x000000c2c3ca7223 */ /* 0x000fe200000100c4 */
[-C--:B------:R-:W-:Y:S01]  /*73e0*/  FFMA.FTZ R154, R133, R130.reuse, R154 ;  /* 0x00000082859a7223 */ /* 0x080fe2000001009a */
[----:B------:R-:W-:Y:S01]  /*73f0*/  FADD.FTZ R145, RZ, R145 ;  /* 0x00000091ff917221 */ /* 0x000fe20000010000 */
[----:B------:R-:W-:Y:S01]  /*7400*/  FFMA.FTZ R194, R164, R155, -R161 ;  /* 0x0000009ba4c27223 */ /* 0x000fe200000108a1 */
[----:B------:R-:W-:Y:S01]  /*7410*/  FMUL.FTZ R162, R2, R130 ;  /* 0x0000008202a27220 */ /* 0x000fe20000410000 */
[----:B------:R-:W-:Y:S01]  /*7420*/  FFMA.FTZ R147, R138, R139, -R147 ;  /* 0x0000008b8a937223 */ /* 0x000fe20000010893 */
[----:B------:R-:W-:Y:S01]  /*7430*/  FMUL.FTZ R155, R156, R155 ;  /* 0x0000009b9c9b7220 */ /* 0x000fe20000410000 */
[-C--:B------:R-:W-:Y:S01]  /*7440*/  FMUL.FTZ R139, R136, R26.reuse ;  /* 0x0000001a888b7220 */ /* 0x080fe20000410000 */
[----:B------:R-:W-:Y:S01]  /*7450*/  FADD.FTZ R145, R145, R154 ;  /* 0x0000009a91917221 */ /* 0x000fe20000010000 */
[----:B------:R-:W-:Y:S01]  /*7460*/  FFMA.FTZ R162, R133, R149, -R162 ;  /* 0x0000009585a27223 */ /* 0x000fe200000108a2 */
[----:B------:R-:W-:Y:S01]  /*7470*/  FADD.FTZ R147, RZ, R147 ;  /* 0x00000093ff937221 */ /* 0x000fe20000010000 */
[----:B------:R-:W-:Y:S01]  /*7480*/  FFMA.FTZ R154, R164, R135, R155 ;  /* 0x00000087a49a7223 */ /* 0x000fe2000001009b */
[----:B------:R-:W-:Y:S01]  /*7490*/  FMUL.FTZ R149, R148, R26 ;  /* 0x0000001a94957220 */ /* 0x000fe20000410000 */
[----:B------:R-:W-:Y:S01]  /*74a0*/  FMUL.FTZ R155, R160, R139 ;  /* 0x0000008ba09b7220 */ /* 0x000fe20000410000 */
[----:B------:R-:W-:Y:S01]  /*74b0*/  FADD.FTZ R147, R147, R162 ;  /* 0x000000a293937221 */ /* 0x000fe20000010000 */
[----:B------:R-:W-:Y:S01]  /*74c0*/  FADD.FTZ R154, R145, R154 ;  /* 0x0000009a919a7221 */ /* 0x000fe20000010000 */
[-C--:B------:R-:W-:Y:S01]  /*74d0*/  FMUL.FTZ R145, R150, R24.reuse ;  /* 0x0000001896917220 */ /* 0x080fe20000410000 */
[-C--:B------:R-:W-:Y:S01]  /*74e0*/  FFMA.FTZ R162, R166, R149.reuse, -R155 ;  /* 0x00000095a6a27223 */ /* 0x080fe2000001089b */
[----:B------:R-:W-:Y:S01]  /*74f0*/  FMUL.FTZ R149, R160, R149 ;  /* 0x00000095a0957220 */ /* 0x000fe20000410000 */
[----:B------:R-:W-:Y:S01]  /*7500*/  FMUL.FTZ R155, R151, R24 ;  /* 0x00000018979b7220 */ /* 0x000fe20000410000 */
[----:B------:R-:W-:Y:S01]  /*7510*/  FMUL.FTZ R198, R158, R145 ;  /* 0x000000919ec67220 */ /* 0x000fe20000410000 */
[----:B------:R-:W-:Y:S01]  /*7520*/  FADD.FTZ R147, R147, R194 ;  /* 0x000000c293937221 */ /* 0x000fe20000010000 */
[----:B------:R-:W-:Y:S01]  /*7530*/  FFMA.FTZ R149, R166, R139, R149 ;  /* 0x0000008ba6957223 */ /* 0x000fe20000010095 */
[-C--:B------:R-:W-:Y:S01]  /*7540*/  FMUL.FTZ R196, R158, R155.reuse ;  /* 0x0000009b9ec47220 */ /* 0x080fe20000410000 */
[----:B------:R-:W-:Y:S01]  /*7550*/  FFMA.FTZ R198, R163, R155, -R198 ;  /* 0x0000009ba3c67223 */ /* 0x000fe200000108c6 */
[----:B------:R-:W-:Y:S01]  /*7560*/  FADD.FTZ R147, R147, R162 ;  /* 0x000000a293937221 */ /* 0x000fe20000010000 */
[----:B------:R-:W-:Y:S01]  /*7570*/  FADD.FTZ R149, R154, R149 ;  /* 0x000000959a957221 */ /* 0x000fe20000010000 */
[----:B------:R-:W-:Y:S01]  /*7580*/  FMUL.FTZ R154, R128, R22 ;  /* 0x00000016809a7220 */ /* 0x000fe20000410000 */
[----:B------:R-:W-:Y:S01]  /*7590*/  FFMA.FTZ R196, R163, R145, R196 ;  /* 0x00000091a3c47223 */ /* 0x000fe200000100c4 */
[----:B------:R-:W-:Y:S01]  /*75a0*/  FFMA.FTZ R206, R45, R178, R202 ;  /* 0x000000b22dce7223 */ /* 0x000fe200000100ca */
[----:B------:R-:W-:Y:S01]  /*75b0*/  FADD.FTZ R165, -R111, R165 ;  /* 0x000000a56fa57221 */ /* 0x000fe20000010100 */
[-C--:B------:R-:W-:Y:S01]  /*75c0*/  FMUL.FTZ R161, R182, R51.reuse ;  /* 0x00000033b6a17220 */ /* 0x080fe20000410000 */
[----:B------:R-:W-:Y:S01]  /*75d0*/  FMUL.FTZ R162, R152, R22 ;  /* 0x0000001698a27220 */ /* 0x000fe20000410000 */
[----:B------:R-:W-:Y:S01]  /*75e0*/  FMUL.FTZ R178, R157, R154 ;  /* 0x0000009a9db27220 */ /* 0x000fe20000410000 */
[----:B------:R-:W-:Y:S01]  /*75f0*/  FADD.FTZ R149, R149, R196 ;  /* 0x000000c495957221 */ /* 0x000fe20000010000 */
[----:B------:R-:W-:Y:S01]  /*7600*/  FADD.FTZ R147, R147, R198 ;  /* 0x000000c693937221 */ /* 0x000fe20000010000 */
[----:B------:R-:W-:Y:S01]  /*7610*/  FADD.FTZ R181, -R115, R176 ;  /* 0x000000b073b57221 */ /* 0x000fe20000010100 */
[----:B------:R-:W-:Y:S01]  /*7620*/  FMUL.FTZ R198, R180, R51 ;  /* 0x00000033b4c67220 */ /* 0x000fe20000410000 */
[----:B------:R-:W-:Y:S01]  /*7630*/  FMUL.FTZ R196, R174, R161 ;  /* 0x000000a1aec47220 */ /* 0x000fe20000410000 */
[-C--:B------:R-:W-:Y:S01]  /*7640*/  FFMA.FTZ R178, R165, R162.reuse, -R178 ;  /* 0x000000a2a5b27223 */ /* 0x080fe200000108b2 */
[----:B------:R-:W-:Y:S01]  /*7650*/  FMUL.FTZ R176, R157, R162 ;  /* 0x000000a29db07220 */ /* 0x000fe20000410000 */
[-C--:B------:R-:W-:Y:S01]  /*7660*/  FMUL.FTZ R194, R153, R18.reuse ;  /* 0x0000001299c27220 */ /* 0x080fe20000410000 */
[----:B------:R-:W-:Y:S01]  /*7670*/  FMUL.FTZ R162, R131, R18 ;  /* 0x0000001283a27220 */ /* 0x000fe20000410000 */
[----:B------:R-:W-:Y:S01]  /*7680*/  FFMA.FTZ R204, R43, R179, R200 ;  /* 0x000000b32bcc7223 */ /* 0x000fe200000100c8 */
[----:B------:R-:W-:Y:S01]  /*7690*/  FADD.FTZ R59, R198, R59 ;  /* 0x0000003bc63b7221 */ /* 0x000fe20000010000 */
[----:B------:R-:W-:Y:S01]  /*76a0*/  FFMA.FTZ R200, R181, R198, R196 ;  /* 0x000000c6b5c87223 */ /* 0x000fe200000100c4 */
[----:B------:R-:W-:Y:S01]  /*76b0*/  FADD.FTZ R167, -R112, R167 ;  /* 0x000000a770a77221 */ /* 0x000fe20000010100 */
[----:B------:R-:W-:Y:S01]  /*76c0*/  FFMA.FTZ R176, R165, R154, R176 ;  /* 0x0000009aa5b07223 */ /* 0x000fe200000100b0 */
[C---:B------:R-:W-:Y:S01]  /*76d0*/  FMUL.FTZ R196, R159.reuse, R194 ;  /* 0x000000c29fc47220 */ /* 0x040fe20000410000 */
[----:B------:R-:W-:Y:S01]  /*76e0*/  FMUL.FTZ R198, R174, R198 ;  /* 0x000000c6aec67220 */ /* 0x000fe20000410000 */
[----:B------:R-:W-:Y:S01]  /*76f0*/  FMUL.FTZ R155, R159, R162 ;  /* 0x000000a29f9b7220 */ /* 0x000fe20000410000 */
[----:B------:R-:W-:Y:S01]  /*7700*/  FADD.FTZ R178, R147, R178 ;  /* 0x000000b293b27221 */ /* 0x000fe20000010000 */
[----:B------:R-:W-:Y:S01]  /*7710*/  FMUL.FTZ R147, R197, R48 ;  /* 0x00000030c5937220 */ /* 0x000fe20000410000 */
[----:B------:R-:W-:Y:S01]  /*7720*/  FADD.FTZ R149, R149, R176 ;  /* 0x000000b095957221 */ /* 0x000fe20000010000 */
[----:B------:R-:W-:Y:S01]  /*7730*/  FFMA.FTZ R196, R167, R162, R196 ;  /* 0x000000a2a7c47223 */ /* 0x000fe200000100c4 */
[----:B------:R-:W-:Y:S01]  /*7740*/  FFMA.FTZ R202, R181, R161, -R198 ;  /* 0x000000a1b5ca7223 */ /* 0x000fe200000108c6 */
[----:B------:R-:W-:Y:S01]  /*7750*/  FFMA.FTZ R155, R167, R194, -R155 ;  /* 0x000000c2a79b7223 */ /* 0x000fe2000001089b */
[----:B------:R-:W-:Y:S01]  /*7760*/  FADD.FTZ R170, -R113, R170 ;  /* 0x000000aa71aa7221 */ /* 0x000fe20000010100 */
[----:B------:R-:W-:Y:S01]  /*7770*/  FMUL.FTZ R161, R187, R48 ;  /* 0x00000030bba17220 */ /* 0x000fe20000410000 */
[----:B------:R-:W-:Y:S01]  /*7780*/  FMUL.FTZ R179, R168, R147 ;  /* 0x00000093a8b37220 */ /* 0x000fe20000410000 */
[----:B------:R-:W-:Y:S01]  /*7790*/  FADD.FTZ R196, R149, R196 ;  /* 0x000000c495c47221 */ /* 0x000fe20000010000 */
[----:B------:R-:W-:Y:S01]  /*77a0*/  FADD.FTZ R155, R178, R155 ;  /* 0x0000009bb29b7221 */ /* 0x000fe20000010000 */
[----:B------:R-:W-:Y:S01]  /*77b0*/  FMUL.FTZ R149, R9, R180 ;  /* 0x000000b409957220 */ /* 0x000fe20000410000 */
[-C--:B------:R-:W-:Y:S01]  /*77c0*/  FFMA.FTZ R178, R170, R161.reuse, -R179 ;  /* 0x000000a1aab27223 */ /* 0x080fe200000108b3 */
[----:B------:R-:W-:Y:S01]  /*77d0*/  FMUL.FTZ R161, R168, R161 ;  /* 0x000000a1a8a17220 */ /* 0x000fe20000410000 */
[----:B------:R-:W-:Y:S01]  /*77e0*/  FMUL.FTZ R194, R185, R52 ;  /* 0x00000034b9c27220 */ /* 0x000fe20000410000 */
[-C--:B------:R-:W-:Y:S01]  /*77f0*/  FMUL.FTZ R179, R9, R182.reuse ;  /* 0x000000b609b37220 */ /* 0x080fe20000410000 */
[----:B------:R-:W-:Y:S01]  /*7800*/  FFMA.FTZ R149, R8, R182, -R149 ;  /* 0x000000b608957223 */ /* 0x000fe20000010895 */
[----:B------:R-:W-:Y:S01]  /*7810*/  FMUL.FTZ R176, R183, R52 ;  /* 0x00000034b7b07220 */ /* 0x000fe20000410000 */
[----:B------:R-:W-:Y:S01]  /*7820*/  FADD.FTZ R175, -R114, R175 ;  /* 0x000000af72af7221 */ /* 0x000fe20000010100 */
[----:B------:R-:W-:Y:S01]  /*7830*/  FFMA.FTZ R161, R170, R147, R161 ;  /* 0x00000093aaa17223 */ /* 0x000fe200000100a1 */
[C---:B------:R-:W-:Y:S01]  /*7840*/  FMUL.FTZ R182, R171.reuse, R194 ;  /* 0x000000c2abb67220 */ /* 0x040fe20000410000 */
[----:B------:R-:W-:Y:S01]  /*7850*/  FFMA.FTZ R198, R8, R180, R179 ;  /* 0x000000b408c67223 */ /* 0x000fe200000100b3 */
[-C--:B------:R-:W-:Y:S01]  /*7860*/  FMUL.FTZ R179, R171, R176.reuse ;  /* 0x000000b0abb37220 */ /* 0x080fe20000410000 */
[----:B------:R-:W-:Y:S01]  /*7870*/  FADD.FTZ R161, R196, R161 ;  /* 0x000000a1c4a17221 */ /* 0x000fe20000010000 */
[----:B------:R-:W-:Y:S01]  /*7880*/  FFMA.FTZ R182, R175, R176, R182 ;  /* 0x000000b0afb67223 */ /* 0x000fe200000100b6 */
[----:B------:R-:W-:Y:S01]  /*7890*/  FADD.FTZ R155, R155, R178 ;  /* 0x000000b29b9b7221 */ /* 0x000fe20000010000 */
[----:B------:R-:W-:Y:S01]  /*78a0*/  FFMA.FTZ R194, R175, R194, -R179 ;  /* 0x000000c2afc27223 */ /* 0x000fe200000108b3 */
[----:B------:R-:W-:Y:S01]  /*78b0*/  FMUL.FTZ R195, R9, R172 ;  /* 0x000000ac09c37220 */ /* 0x000fe20000410000 */
[----:B------:R-:W-:Y:S01]  /*78c0*/  FADD.FTZ R161, R161, R182 ;  /* 0x000000b6a1a17221 */ /* 0x000fe20000010000 */
[----:B------:R-:W-:Y:S01]  /*78d0*/  FFMA.FTZ R179, R103, R186, R140 ;  /* 0x000000ba67b37223 */ /* 0x000fe2000001008c */
[----:B------:R-:W-:Y:S01]  /*78e0*/  FADD.FTZ R155, R155, R194 ;  /* 0x000000c29b9b7221 */ /* 0x000fe20000010000 */
[----:B------:R-:W-:Y:S01]  /*78f0*/  FADD.FTZ R186, -R119, R186 ;  /* 0x000000ba77ba7221 */ /* 0x000fe20000010100 */
        /* <DEDUP_REMOVED lines=10> */
[-C--:B------:R-:W-:Y:S01]  /*79a0*/  FMUL.FTZ R182, R173, R78.reuse ;  /* 0x0000004eadb67220 */ /* 0x080fe20000410000 */
[----:B------:R-:W-:Y:S01]  /*79b0*/  FADD.FTZ R202, R202, R7 ;  /* 0x00000007caca7221 */ /* 0x000fe20000010000 */
[C---:B------:R-:W-:Y:S01]  /*79c0*/  FFMA.FTZ R6, R186.reuse, R199, -R193 ;  /* 0x000000c7ba067223 */ /* 0x040fe200000108c1 */
[----:B------:R-:W-:Y:S01]  /*79d0*/  FMUL.FTZ R177, R186, R177 ;  /* 0x000000b1bab17220 */ /* 0x000fe20000410000 */
[----:B------:R-:W-:Y:S01]  /*79e0*/  FADD.FTZ R4, R161, R4 ;  /* 0x00000004a1047221 */ /* 0x000fe20000010000 */
[----:B------:R-:W-:Y:S01]  /*79f0*/  FFMA.FTZ R140, R104, R191, R179 ;  /* 0x000000bf688c7223 */ /* 0x000fe200000100b3 */
[----:B------:R-:W-:Y:S01]  /*7a00*/  FMUL.FTZ R178, R169, R78 ;  /* 0x0000004ea9b27220 */ /* 0x000fe20000410000 */
[----:B------:R-:W-:Y:S01]  /*7a10*/  FADD.FTZ R191, -R120, R191 ;  /* 0x000000bf78bf7221 */ /* 0x000fe20000010100 */
[C---:B------:R-:W-:Y:S01]  /*7a20*/  FMUL.FTZ R186, R189.reuse, R182 ;  /* 0x000000b6bdba7220 */ /* 0x040fe20000410000 */
[-C--:B------:R-:W-:Y:S01]  /*7a30*/  FMUL.FTZ R179, R16, R73.reuse ;  /* 0x0000004910b37220 */ /* 0x080fe20000410000 */
[----:B------:R-:W-:Y:S01]  /*7a40*/  FADD.FTZ R134, RZ, R134 ;  /* 0x00000086ff867221 */ /* 0x000fe20000010000 */
[----:B------:R-:W-:Y:S01]  /*7a50*/  FADD.FTZ R202, R202, R5 ;  /* 0x00000005caca7221 */ /* 0x000fe20000010000 */
[----:B------:R-:W-:Y:S01]  /*7a60*/  FADD.FTZ R4, R4, R137 ;  /* 0x0000008904047221 */ /* 0x000fe20000010000 */
[-C--:B------:R-:W-:Y:S01]  /*7a70*/  FMUL.FTZ R155, R189, R178.reuse ;  /* 0x000000b2bd9b7220 */ /* 0x080fe20000410000 */
[----:B------:R-:W-:Y:S01]  /*7a80*/  FADD.FTZ R56, R178, R56 ;  /* 0x00000038b2387221 */ /* 0x000fe20000010000 */
[----:B------:R-:W-:Y:S01]  /*7a90*/  FFMA.FTZ R7, R191, R178, R186 ;  /* 0x000000b2bf077223 */ /* 0x000fe200000100ba */
[----:B------:R-:W-:Y:S01]  /*7aa0*/  FFMA.FTZ R137, R105, R188, R140 ;  /* 0x000000bc69897223 */ /* 0x000fe2000001008c */
[----:B------:R-:W-:Y:S01]  /*7ab0*/  FMUL.FTZ R178, R17, R73 ;  /* 0x0000004911b27220 */ /* 0x000fe20000410000 */
[----:B------:R-:W-:Y:S01]  /*7ac0*/  FADD.FTZ R161, -R121, R188 ;  /* 0x000000bc79a17221 */ /* 0x000fe20000010100 */
        /* <DEDUP_REMOVED lines=18> */
[----:B------:R-:W-:Y:S01]  /*7bf0*/  FFMA.FTZ R184, R184, R195, R177 ;  /* 0x000000c3b8b87223 */ /* 0x000fe200000100b1 */
[----:B------:R-:W2:Y:S01]  /*7c00*/  SHFL.DOWN PT, R182, R7, 0x1, 0x1f ;  /* 0x08201f0007b67f89 */ /* 0x000ea200000e0000 */
[----:B------:R-:W-:Y:S01]  /*7c10*/  FMUL.FTZ R181, R181, R198 ;  /* 0x000000c6b5b57220 */ /* 0x000fe20000410000 */
[CC--:B------:R-:W-:Y:S01]  /*7c20*/  FFMA.FTZ R140, R8.reuse, R185.reuse, -R5 ;  /* 0x000000b9088c7223 */ /* 0x0c0fe20000010805 */
[C---:B------:R-:W-:Y:S01]  /*7c30*/  FMUL.FTZ R185, R9.reuse, R185 ;  /* 0x000000b909b97220 */ /* 0x040fe20000410000 */
[----:B------:R-:W3:Y:S01]  /*7c40*/  SHFL.DOWN PT, R141, R4, 0x1, 0x1f ;  /* 0x08201f00048d7f89 */ /* 0x000ee200000e0000 */
[----:B------:R-:W-:Y:S01]  /*7c50*/  FMUL.FTZ R146, R9, R169 ;  /* 0x000000a909927220 */ /* 0x000fe20000410000 */
[----:B------:R-:W-:Y:S01]  /*7c60*/  FFMA.FTZ R5, R49, R172, R184 ;  /* 0x000000ac31057223 */ /* 0x000fe200000100b8 */
[----:B------:R-:W-:Y:S01]  /*7c70*/  FFMA.FTZ R6, R8, R183, R185 ;  /* 0x000000b708067223 */ /* 0x000fe200000100b9 */
[----:B------:R-:W4:Y:S01]  /*7c80*/  SHFL.DOWN PT, R178, R179, 0x1, 0x1f ;  /* 0x08201f00b3b27f89 */ /* 0x000f2200000e0000 */
[----:B------:R-:W-:Y:S01]  /*7c90*/  FFMA.FTZ R149, R174, R149, R181 ;  /* 0x00000095ae957223 */ /* 0x000fe200000100b5 */
[----:B------:R-:W-:Y:S01]  /*7ca0*/  FFMA.FTZ R174, R8, R173, -R146 ;  /* 0x000000ad08ae7223 */ /* 0x000fe20000010892 */
[----:B------:R-:W-:Y:S01]  /*7cb0*/  FMUL.FTZ R146, R175, R6 ;  /* 0x00000006af927220 */ /* 0x000fe20000410000 */
[----:B------:R-:W-:Y:S01]  /*7cc0*/  FADD.FTZ R90, R5, R90 ;  /* 0x0000005a055a7221 */ /* 0x000fe20000010000 */
[----:B------:R-:W-:Y:S01]  /*7cd0*/  MOV R6, R137 ;  /* 0x0000008900067202 */ /* 0x000fe20000000f00 */
[----:B------:R-:W-:Y:S01]  /*7ce0*/  FFMA.FTZ R149, R44, R180, R149 ;  /* 0x000000b42c957223 */ /* 0x000fe20000010095 */
[----:B------:R-:W-:Y:S01]  /*7cf0*/  MOV R5, R179 ;  /* 0x000000b300057202 */ /* 0x000fe20000000f00 */
[----:B------:R-:W-:Y:S01]  /*7d00*/  FADD.FTZ R62, R176, R62 ;  /* 0x0000003eb03e7221 */ /* 0x000fe20000010000 */
[----:B------:R-:W-:Y:S01]  /*7d10*/  FFMA.FTZ R146, R171, R140, R146 ;  /* 0x0000008cab927223 */ /* 0x000fe20000010092 */
[----:B------:R-:W-:Y:S01]  /*7d20*/  FADD.FTZ R84, R149, R84 ;  /* 0x0000005495547221 */ /* 0x000fe20000010000 */
[C---:B0-----:R-:W-:Y:S01]  /*7d30*/  FMUL.FTZ R137, R9.reuse, R17 ;  /* 0x0000001109897220 */ /* 0x041fe20000410000 */
[----:B-1----:R-:W-:Y:S01]  /*7d40*/  @!P2 FADD.FTZ R6, R6, R155 ;  /* 0x0000009b0606a221 */ /* 0x002fe20000010000 */
[----:B------:R-:W-:Y:S01]  /*7d50*/  FMUL.FTZ R140, R9, R197 ;  /* 0x000000c5098c7220 */ /* 0x000fe20000410000 */
[----:B------:R-:W-:Y:S01]  /*7d60*/  FFMA.FTZ R146, R19, R183, R146 ;  /* 0x000000b713927223 */ /* 0x000fe20000010092 */
[----:B------:R-:W-:Y:S01]  /*7d70*/  FADD.FTZ R61, R147, R61 ;  /* 0x0000003d933d7221 */ /* 0x000fe20000010000 */
[----:B--2---:R-:W-:Y:S01]  /*7d80*/  @!P2 FADD.FTZ R7, R7, R182 ;  /* 0x000000b60707a221 */ /* 0x004fe20000010000 */
[----:B------:R-:W0:Y:S01]  /*7d90*/  SHFL.DOWN PT, R155, R6, 0x2, 0x1f ;  /* 0x08401f00069b7f89 */ /* 0x000e2200000e0000 */
[----:B------:R-:W-:Y:S01]  /*7da0*/  FADD.FTZ R79, R146, R79 ;  /* 0x0000004f924f7221 */ /* 0x000fe20000010000 */
[----:B------:R-:W-:Y:S01]  /*7db0*/  FADD.FTZ R66, R145, R66 ;  /* 0x0000004291427221 */ /* 0x000fe20000010000 */
[----:B---3--:R-:W-:Y:S01]  /*7dc0*/  @!P2 FADD.FTZ R4, R141, R4 ;  /* 0x000000048d04a221 */ /* 0x008fe20000010000 */
[CC--:B------:R-:W-:Y:S01]  /*7dd0*/  FFMA.FTZ R141, R8.reuse, R16.reuse, -R137 ;  /* 0x00000010088d7223 */ /* 0x0c0fe20000010889 */
[-C--:B------:R-:W-:Y:S01]  /*7de0*/  FFMA.FTZ R137, R8, R187.reuse, -R140 ;  /* 0x000000bb08897223 */ /* 0x080fe2000001088c */
[----:B------:R-:W-:Y:S01]  /*7df0*/  FMUL.FTZ R187, R9, R187 ;  /* 0x000000bb09bb7220 */ /* 0x000fe20000410000 */
[----:B----4-:R-:W-:Y:S01]  /*7e00*/  @!P2 FADD.FTZ R5, R5, R178 ;  /* 0x000000b20505a221 */ /* 0x010fe20000010000 */
[----:B------:R-:W1:Y:S01]  /*7e10*/  SHFL.DOWN PT, R149, R4, 0x2, 0x1f ;  /* 0x08401f0004957f89 */ /* 0x000e6200000e0000 */
[----:B------:R-:W-:Y:S01]  /*7e20*/  ISETP.GT.AND P2, PT, R36, 0x1d, PT ;  /* 0x0000001d2400780c */ /* 0x000fe20003f44270 */
[C---:B------:R-:W-:Y:S01]  /*7e30*/  FMUL.FTZ R16, R9.reuse, R16 ;  /* 0x0000001009107220 */ /* 0x040fe20000410000 */
[C---:B------:R-:W-:Y:S01]  /*7e40*/  FFMA.FTZ R187, R8.reuse, R197, R187 ;  /* 0x000000c508bb7223 */ /* 0x040fe200000100bb */
[----:B------:R-:W2:Y:S01]  /*7e50*/  SHFL.DOWN PT, R178, R7, 0x2, 0x1f ;  /* 0x08401f0007b27f89 */ /* 0x000ea200000e0000 */
[----:B------:R-:W-:Y:S01]  /*7e60*/  FMUL.FTZ R173, R9, R173 ;  /* 0x000000ad09ad7220 */ /* 0x000fe20000410000 */
[----:B------:R-:W-:Y:S01]  /*7e70*/  FFMA.FTZ R16, R8, R17, R16 ;  /* 0x0000001108107223 */ /* 0x000fe20000010010 */
[----:B------:R-:W-:Y:S01]  /*7e80*/  FMUL.FTZ R187, R170, R187 ;  /* 0x000000bbaabb7220 */ /* 0x000fe20000410000 */
[----:B------:R-:W3:Y:S01]  /*7e90*/  SHFL.DOWN PT, R176, R5, 0x2, 0x1f ;  /* 0x08401f0005b07f89 */ /* 0x000ee200000e0000 */
[----:B------:R-:W-:Y:S01]  /*7ea0*/  FFMA.FTZ R172, R8, R169, R173 ;  /* 0x000000a908ac7223 */ /* 0x000fe200000100ad */
[----:B------:R-:W-:Y:S01]  /*7eb0*/  FMUL.FTZ R161, R161, R16 ;  /* 0x00000010a1a17220 */ /* 0x000fe20000410000 */
[----:B------:R-:W-:Y:S01]  /*7ec0*/  FFMA.FTZ R187, R168, R137, R187 ;  /* 0x00000089a8bb7223 */ /* 0x000fe200000100bb */
[----:B------:R-:W-:Y:S01]  /*7ed0*/  FMUL.FTZ R137, R9, R131 ;  /* 0x0000008309897220 */ /* 0x000fe20000410000 */
[----:B------:R-:W-:Y:S01]  /*7ee0*/  FMUL.FTZ R172, R191, R172 ;  /* 0x000000acbfac7220 */ /* 0x000fe20000410000 */
[----:B------:R-:W-:Y:S01]  /*7ef0*/  FFMA.FTZ R141, R134, R141, R161 ;  /* 0x0000008d868d7223 */ /* 0x000fe200000100a1 */
[----:B------:R-:W-:Y:S01]  /*7f00*/  FADD.FTZ R68, R135, R68 ;  /* 0x0000004487447221 */ /* 0x000fe20000010000 */
[----:B0-----:R-:W-:Y:S01]  /*7f10*/  @!P2 FADD.FTZ R6, R6, R155 ;  /* 0x0000009b0606a221 */ /* 0x001fe20000010000 */
[-C--:B------:R-:W-:Y:S01]  /*7f20*/  FFMA.FTZ R134, R8, R153.reuse, -R137 ;  /* 0x0000009908867223 */ /* 0x080fe20000010889 */
[C---:B------:R-:W-:Y:S01]  /*7f30*/  FMUL.FTZ R153, R9.reuse, R153 ;  /* 0x0000009909997220 */ /* 0x040fe20000410000 */
[----:B------:R-:W-:Y:S01]  /*7f40*/  FFMA.FTZ R141, R50, R17, R141 ;  /* 0x00000011328d7223 */ /* 0x000fe2000001008d */
[C---:B------:R-:W-:Y:S01]  /*7f50*/  FMUL.FTZ R17, R9.reuse, R152 ;  /* 0x0000009809117220 */ /* 0x040fe20000410000 */
[----:B------:R-:W-:Y:S01]  /*7f60*/  FMUL.FTZ R137, R9, R128 ;  /* 0x0000008009897220 */ /* 0x000fe20000410000 */
[-C--:B------:R-:W-:Y:S01]  /*7f70*/  FFMA.FTZ R16, R8, R131.reuse, R153 ;  /* 0x0000008308107223 */ /* 0x080fe20000010099 */
[----:B------:R-:W-:Y:S01]  /*7f80*/  FADD.FTZ R92, R141, R92 ;  /* 0x0000005c8d5c7221 */ /* 0x000fe20000010000 */
[----:B-1----:R-:W-:Y:S01]  /*7f90*/  @!P2 FADD.FTZ R4, R4, R149 ;  /* 0x000000950404a221 */ /* 0x002fe20000010000 */
[----:B------:R-:W-:Y:S01]  /*7fa0*/  FFMA.FTZ R152, R8, R152, -R137 ;  /* 0x0000009808987223 */ /* 0x000fe20000010889 */
[----:B------:R-:W0:Y:S01]  /*7fb0*/  SHFL.DOWN PT, R149, R6, 0x4, 0x1f ;  /* 0x08801f0006957f89 */ /* 0x000e2200000e0000 */
[----:B------:R-:W-:Y:S01]  /*7fc0*/  FMUL.FTZ R16, R167, R16 ;  /* 0x00000010a7107220 */ /* 0x000fe20000410000 */
[----:B--2---:R-:W-:Y:S01]  /*7fd0*/  @!P2 FADD.FTZ R7, R7, R178 ;  /* 0x000000b20707a221 */ /* 0x004fe20000010000 */
[----:B------:R-:W-:Y:S01]  /*7fe0*/  FFMA.FTZ R172, R189, R174, R172 ;  /* 0x000000aebdac7223 */ /* 0x000fe200000100ac */
[----:B------:R-:W1:Y:S01]  /*7ff0*/  SHFL.DOWN PT, R147, R4, 0x4, 0x1f ;  /* 0x08801f0004937f89 */ /* 0x000e6200000e0000 */
[----:B------:R-:W-:Y:S01]  /*8000*/  FFMA.FTZ R134, R159, R134, R16 ;  /* 0x000000869f867223 */ /* 0x000fe20000010010 */
[----:B---3--:R-:W-:Y:S01]  /*8010*/  @!P2 FADD.FTZ R5, R5, R176 ;  /* 0x000000b00505a221 */ /* 0x008fe20000010000 */
[----:B------:R-:W-:Y:S01]  /*8020*/  ISETP.GT.AND P2, PT, R36, 0x1b, PT ;  /* 0x0000001b2400780c */ /* 0x000fe20003f44270 */
[----:B------:R-:W2:Y:S01]  /*8030*/  SHFL.DOWN PT, R146, R7, 0x4, 0x1f ;  /* 0x08801f0007927f89 */ /* 0x000ea200000e0000 */
[C---:B------:R-:W-:Y:S01]  /*8040*/  FFMA.FTZ R16, R8.reuse, R128, R17 ;  /* 0x0000008008107223 */ /* 0x040fe20000010011 */
[----:B------:R-:W-:Y:S01]  /*8050*/  FMUL.FTZ R17, R9, R150 ;  /* 0x0000009609117220 */ /* 0x000fe20000410000 */
[----:B------:R-:W-:Y:S01]  /*8060*/  FFMA.FTZ R134, R21, R131, R134 ;  /* 0x0000008315867223 */ /* 0x000fe20000010086 */
[----:B------:R-:W3:Y:S01]  /*8070*/  SHFL.DOWN PT, R140, R5, 0x4, 0x1f ;  /* 0x08801f00058c7f89 */ /* 0x000ee200000e0000 */
[----:B------:R-:W-:Y:S01]  /*8080*/  FMUL.FTZ R16, R165, R16 ;  /* 0x00000010a5107220 */ /* 0x000fe20000410000 */
[-C--:B------:R-:W-:Y:S01]  /*8090*/  FFMA.FTZ R137, R8, R151.reuse, -R17 ;  /* 0x0000009708897223 */ /* 0x080fe20000010811 */
[----:B------:R-:W-:Y:S01]  /*80a0*/  FMUL.FTZ R151, R9, R151 ;  /* 0x0000009709977220 */ /* 0x000fe20000410000 */
[----:B------:R-:W-:Y:S01]  /*80b0*/  FADD.FTZ R77, R134, R77 ;  /* 0x0000004d864d7221 */ /* 0x000fe20000010000 */
[----:B------:R-:W-:Y:S01]  /*80c0*/  FFMA.FTZ R152, R157, R152, R16 ;  /* 0x000000989d987223 */ /* 0x000fe20000010010 */
[----:B------:R-:W-:Y:S01]  /*80d0*/  FMUL.FTZ R17, R9, R148 ;  /* 0x0000009409117220 */ /* 0x000fe20000410000 */
[C---:B------:R-:W-:Y:S01]  /*80e0*/  FFMA.FTZ R16, R8.reuse, R150, R151 ;  /* 0x0000009608107223 */ /* 0x040fe20000010097 */
[----:B------:R-:W-:Y:S01]  /*80f0*/  FFMA.FTZ R172, R47, R169, R172 ;  /* 0x000000a92fac7223 */ /* 0x000fe200000100ac */
[----:B------:R-:W-:Y:S01]  /*8100*/  FFMA.FTZ R131, R23, R128, R152 ;  /* 0x0000008017837223 */ /* 0x000fe20000010098 */
[----:B------:R-:W-:Y:S01]  /*8110*/  FFMA.FTZ R17, R8, R136, R17 ;  /* 0x0000008808117223 */ /* 0x000fe20000010011 */
[----:B------:R-:W-:Y:S01]  /*8120*/  FMUL.FTZ R163, R163, R16 ;  /* 0x00000010a3a37220 */ /* 0x000fe20000410000 */
[----:B0-----:R-:W-:Y:S01]  /*8130*/  @!P2 FADD.FTZ R6, R6, R149 ;  /* 0x000000950606a221 */ /* 0x001fe20000010000 */
[----:B------:R-:W-:Y:S01]  /*8140*/  FADD.FTZ R76, R131, R76 ;  /* 0x0000004c834c7221 */ /* 0x000fe20000010000 */
[----:B------:R-:W-:Y:S01]  /*8150*/  FMUL.FTZ R131, R9, R136 ;  /* 0x0000008809837220 */ /* 0x000fe20000410000 */
[----:B------:R-:W-:Y:S01]  /*8160*/  FFMA.FTZ R158, R158, R137, R163 ;  /* 0x000000899e9e7223 */ /* 0x000fe200000100a3 */
[----:B-1----:R-:W-:Y:S01]  /*8170*/  @!P2 FADD.FTZ R4, R4, R147 ;  /* 0x000000930404a221 */ /* 0x002fe20000010000 */
[----:B------:R-:W0:Y:S01]  /*8180*/  SHFL.DOWN PT, R145, R6, 0x8, 0x1f ;  /* 0x09001f0006917f89 */ /* 0x000e2200000e0000 */
[----:B------:R-:W-:Y:S01]  /*8190*/  FFMA.FTZ R137, R8, R148, -R131 ;  /* 0x0000009408897223 */ /* 0x000fe20000010883 */
        /* <DEDUP_REMOVED lines=8> */
[----:B------:R-:W-:Y:S01]  /*8220*/  FMUL.FTZ R17, R9, R129 ;  /* 0x0000008109117220 */ /* 0x000fe20000410000 */
[----:B------:R-:W-:Y:S01]  /*8230*/  FFMA.FTZ R187, R20, R197, R187 ;  /* 0x000000c514bb7223 */ /* 0x000fe200000100bb */
[----:B------:R-:W3:Y:S01]  /*8240*/  SHFL.DOWN PT, R16, R5, 0x8, 0x1f ;  /* 0x09001f0005107f89 */ /* 0x000ee200000e0000 */
[----:B------:R-:W-:Y:S01]  /*8250*/  FFMA.FTZ R158, R25, R150, R158 ;  /* 0x00000096199e7223 */ /* 0x000fe2000001009e */
[C---:B------:R-:W-:Y:S01]  /*8260*/  FFMA.FTZ R17, R8.reuse, R122, R17 ;  /* 0x0000007a08117223 */ /* 0x040fe20000010011 */
[----:B------:R-:W-:Y:S01]  /*8270*/  FFMA.FTZ R137, R8, R129, -R131 ;  /* 0x0000008108897223 */ /* 0x000fe20000010883 */
[----:B------:R-:W-:Y:S01]  /*8280*/  FADD.FTZ R65, R139, R65 ;  /* 0x000000418b417221 */ /* 0x000fe20000010000 */
        /* <DEDUP_REMOVED lines=10> */
[----:B------:R-:W-:Y:S01]  /*8330*/  FFMA.FTZ R139, R27, R136, R160 ;  /* 0x000000881b8b7223 */ /* 0x000fe200000100a0 */
        /* <DEDUP_REMOVED lines=15> */
.L_x_13988:
[----:B------:R-:W-:Y:S05]  /*8430*/  BSYNC.RECONVERGENT B0 ;  /* 0x0000000000007941 */ /* 0x000fea0003800200 */
.L_x_13987:
        /* <DEDUP_REMOVED lines=35> */
.L_x_13990:
[----:B------:R-:W-:Y:S05]  /*8670*/  BSYNC.RECONVERGENT B0 ;  /* 0x0000000000007941 */ /* 0x000fea0003800200 */
.L_x_13989:
[----:B------:R-:W-:-:S04]  /*8680*/  UIADD3 UR6, UPT, UPT, UR6, 0x1, URZ ;  /* 0x0000000106067890 */ /* 0x000fc8000fffe0ff */
[----:B------:R-:W-:-:S09]  /*8690*/  UISETP.GE.AND UP0, UPT, UR6, UR21, UPT ;  /* 0x000000150600728c */ /* 0x000fd2000bf06270 */
[----:B------:R-:W-:Y:S05]  /*86a0*/  BRA.U !UP0, `(.L_x_13991) ;  /* 0xffffffad087c7547 */ /* 0x000fea000b83ffff */
.L_x_13973:
[----:B------:R-:W-:Y:S06]  /*86b0*/  BAR.SYNC.DEFER_BLOCKING 0x0 ;  /* 0x0000000000007b1d */ /* 0x000fec0000010000 */
[----:B------:R-:W2:Y:S01]  /*86c0*/  LDCU.64 UR30, c[0x0][0x4f8] ;  /* 0x00009f00ff1e77ac */ /* 0x000ea20008000a00 */
[----:B------:R-:W-:Y:S01]  /*86d0*/  UIADD3 UR36, UPT, UPT, UR15, -0x1, URZ ;  /* 0xffffffff0f247890 */ /* 0x000fe2000fffe0ff */
[----:B------:R-:W3:Y:S01]  /*86e0*/  LDCU.64 UR32, c[0x0][0x500] ;  /* 0x0000a000ff2077ac */ /* 0x000ee20008000a00 */
[----:B------:R-:W4:Y:S01]  /*86f0*/  LDCU.64 UR34, c[0x0][0x550] ;  /* 0x0000aa00ff2277ac */ /* 0x000f220008000a00 */
[----:B01----:R-:W5:Y:S04]  /*8700*/  LDG.E.128 R4, desc[UR22][R14.64] ;  /* 0x000000160e047981 */ /* 0x003f68000c1e1d00 */
[----:B------:R-:W5:Y:S01]  /*8710*/  LDG.E.128 R16, desc[UR22][R14.64+0x200] ;  /* 0x000200160e107981 */ /* 0x000f62000c1e1d00 */
[----:B------:R-:W-:-:S02]  /*8720*/  USHF.L.U32 UR20, UR36, 0x9, URZ ;  /* 0x0000000924147899 */ /* 0x000fc400080006ff */
[----:B------:R-:W-:Y:S02]  /*8730*/  UIADD3 UR16, UP1, UPT, UR16, -0x400, URZ ;  /* 0xfffffc0010107890 */ /* 0x000fe4000ff3e0ff */
[----:B------:R-:W-:Y:S02]  /*8740*/  USHF.R.S32.HI UR21, URZ, 0x1f, UR20 ;  /* 0x0000001fff157899 */ /* 0x000fe40008011414 */
[----:B------:R-:W-:Y:S02]  /*8750*/  UIADD3 UR28, UP2, UPT, UR28, -0x400, URZ ;  /* 0xfffffc001c1c7890 */ /* 0x000fe4000ff5e0ff */
[----:B--2---:R-:W-:Y:S02]  /*8760*/  UIMAD.WIDE.U32 UR18, UR25, UR30, UR20 ;  /* 0x0000001e191272a5 */ /* 0x004fe4000f8e0014 */
[----:B------:R-:W-:Y:S02]  /*8770*/  UIADD3.X UR17, UPT, UPT, UR17, -0x1, URZ, UP1, !UPT ;  /* 0xffffffff11117890 */ /* 0x000fe40008ffe4ff */
[----:B------:R-:W-:Y:S01]  /*8780*/  UIMAD UR19, UR25, UR31, UR19 ;  /* 0x0000001f191372a4 */ /* 0x000fe2000f8e0213 */
[----:B------:R-:W0:Y:S03]  /*8790*/  LDCU.64 UR30, c[0x0][0x520] ;  /* 0x0000a400ff1e77ac */ /* 0x000e260008000a00 */
[----:B---3--:R-:W-:-:S02]  /*87a0*/  UIMAD.WIDE.U32 UR18, UR8, UR32, UR18 ;  /* 0x00000020081272a5 */ /* 0x008fc4000f8e0012 */
[----:B------:R-:W-:Y:S02]  /*87b0*/  UIADD3.X UR29, UPT, UPT, UR29, -0x1, URZ, UP2, !UPT ;  /* 0xffffffff1d1d7890 */ /* 0x000fe400097fe4ff */
[----:B------:R-:W-:Y:S02]  /*87c0*/  UIMAD UR19, UR8, UR33, UR19 ;  /* 0x00000021081372a4 */ /* 0x000fe4000f8e0213 */
[----:B----4-:R-:W-:Y:S01]  /*87d0*/  ULEA UR6, UP0, UR18, UR34, 0x1 ;  /* 0x0000002212067291 */ /* 0x010fe2000f8008ff */
[----:B------:R-:W1:Y:S03]  /*87e0*/  LDCU.64 UR32, c[0x0][0x560] ;  /* 0x0000ac00ff2077ac */ /* 0x000e660008000a00 */
[----:B------:R-:W-:Y:S01]  /*87f0*/  ULEA.HI.X UR18, UR18, UR35, UR19, 0x1, UP0 ;  /* 0x0000002312127291 */ /* 0x000fe200080f0c13 */
[----:B-----5:R-:W-:Y:S04]  /*8800*/  STS.128 [R35], R4 ;  /* 0x0000000423007388 */ /* 0x020fe80000000c00 */
[----:B------:R2:W-:Y:S01]  /*8810*/  STS.128 [R35+0x200], R16 ;  /* 0x0002001023007388 */ /* 0x0005e20000000c00 */
[----:B------:R-:W-:-:S03]  /*8820*/  NOP ;  /* 0x0000000000007918 */ /* 0x000fc60000000000 */
[----:B------:R-:W3:Y:S04]  /*8830*/  LDS.128 R8, [R34] ;  /* 0x0000000022087984 */ /* 0x000ee80000000c00 */
[----:B------:R-:W4:Y:S01]  /*8840*/  LDS.128 R4, [R34+0x10] ;  /* 0x0000100022047984 */ /* 0x000f220000000c00 */
[----:B--2---:R-:W-:Y:S02]  /*8850*/  F2FP.F16.F32.PACK_AB R19, R53, R56 ;  /* 0x000000383513723e */ /* 0x004fe400000000ff */
[----:B------:R-:W-:Y:S02]  /*8860*/  F2FP.F16.F32.PACK_AB R18, R55, R58 ;  /* 0x0000003a3712723e */ /* 0x000fe400000000ff */
[----:B------:R-:W-:Y:S01]  /*8870*/  F2FP.F16.F32.PACK_AB R17, R57, R60 ;  /* 0x0000003c3911723e */ /* 0x000fe200000000ff */
[----:B---3--:R-:W-:-:S02]  /*8880*/  HADD2.F32 R0, -RZ, R8.H0_H0 ;  /* 0x20000008ff007230 */ /* 0x008fc40000004100 */
[----:B------:R-:W-:Y:S02]  /*8890*/  HADD2.F32 R8, -RZ, R8.H1_H1 ;  /* 0x30000008ff087230 */ /* 0x000fe40000004100 */
[--C-:B------:R-:W-:Y:S02]  /*88a0*/  HADD2.F32 R2, -RZ, R9.reuse.H1_H1 ;  /* 0x30000009ff027230 */ /* 0x100fe40000004100 */
[--C-:B------:R-:W-:Y:S01]  /*88b0*/  FADD.FTZ R3, R0, R41.reuse ;  /* 0x0000002900037221 */ /* 0x100fe20000010000 */
[----:B------:R-:W-:Y:S02]  /*88c0*/  HADD2.F32 R0, -RZ, R9.H0_H0 ;  /* 0x20000009ff007230 */ /* 0x000fe40000004100 */
[--C-:B------:R-:W-:Y:S01]  /*88d0*/  FADD.FTZ R8, R8, R41.reuse ;  /* 0x0000002908087221 */ /* 0x100fe20000010000 */
[--C-:B------:R-:W-:Y:S02]  /*88e0*/  HADD2.F32 R12, -RZ, R10.reuse.H0_H0 ;  /* 0x2000000aff0c7230 */ /* 0x100fe40000004100 */
[--C-:B------:R-:W-:Y:S01]  /*88f0*/  FADD.FTZ R2, R2, R41.reuse ;  /* 0x0000002902027221 */ /* 0x100fe20000010000 */
[----:B------:R-:W-:Y:S01]  /*8900*/  BAR.SYNC.DEFER_BLOCKING 0x0 ;  /* 0x0000000000007b1d */ /* 0x000fe20000010000 */
[----:B------:R-:W-:Y:S01]  /*8910*/  FSETP.GTU.FTZ.AND P2, PT, R3, 20, PT ;  /* 0x41a000000300780b */ /* 0x000fe20003f5c000 */
[--C-:B------:R-:W-:Y:S01]  /*8920*/  FADD.FTZ R9, R0, R41.reuse ;  /* 0x0000002900097221 */ /* 0x100fe20000010000 */
[----:B------:R-:W-:Y:S01]  /*8930*/  FSETP.GTU.FTZ.AND P1, PT, R8, 20, PT ;  /* 0x41a000000800780b */ /* 0x000fe20003f3c000 */
[----:B------:R-:W-:Y:S01]  /*8940*/  FADD.FTZ R14, R12, R41 ;  /* 0x000000290c0e7221 */ /* 0x000fe20000010000 */
[----:B------:R-:W-:Y:S01]  /*8950*/  FSETP.GTU.FTZ.AND P4, PT, R2, 20, PT ;  /* 0x41a000000200780b */ /* 0x000fe20003f9c000 */
[----:B------:R-:W-:Y:S01]  /*8960*/  HADD2.F32 R10, -RZ, R10.H1_H1 ;  /* 0x3000000aff0a7230 */ /* 0x000fe20000004100 */
[----:B------:R-:W-:-:S02]  /*8970*/  FSETP.GTU.FTZ.AND P0, PT, R9, 20, PT ;  /* 0x41a000000900780b */ /* 0x000fc40003f1c000 */
[----:B------:R-:W-:Y:S02]  /*8980*/  FSETP.GTU.FTZ.AND P6, PT, R14, 20, PT ;  /* 0x41a000000e00780b */ /* 0x000fe40003fdc000 */
[--C-:B------:R-:W-:Y:S01]  /*8990*/  FADD.FTZ R15, R10, R41.reuse ;  /* 0x000000290a0f7221 */ /* 0x100fe20000010000 */
[--C-:B----4-:R-:W-:Y:S02]  /*89a0*/  HADD2.F32 R10, -RZ, R4.reuse.H0_H0 ;  /* 0x20000004ff0a7230 */ /* 0x110fe40000004100 */
[----:B------:R-:W-:Y:S01]  /*89b0*/  @!P2 FMUL.FTZ R0, R3, -1.4426950216293334961 ;  /* 0xbfb8aa3b0300a820 */ /* 0x000fe20000410000 */
[----:B------:R-:W-:Y:S02]  /*89c0*/  HADD2.F32 R4, -RZ, R4.H1_H1 ;  /* 0x30000004ff047230 */ /* 0x000fe40000004100 */
[----:B------:R-:W-:Y:S01]  /*89d0*/  @!P1 FMUL.FTZ R3, R8, -1.4426950216293334961 ;  /* 0xbfb8aa3b08039820 */ /* 0x000fe20000410000 */
[----:B------:R-:W-:Y:S01]  /*89e0*/  FSETP.GTU.FTZ.AND P5, PT, R15, 20, PT ;  /* 0x41a000000f00780b */ /* 0x000fe20003fbc000 */
[----:B------:R-:W-:Y:S01]  /*89f0*/  FADD.FTZ R10, R10, R41 ;  /* 0x000000290a0a7221 */ /* 0x000fe20000010000 */
[----:B------:R-:W2:Y:S01]  /*8a00*/  @!P2 MUFU.EX2 R0, R0 ;  /* 0x000000000000a308 */ /* 0x000ea20000000800 */
[----:B------:R-:W-:Y:S01]  /*8a10*/  @!P0 FMUL.FTZ R8, R9, -1.4426950216293334961 ;  /* 0xbfb8aa3b09088820 */ /* 0x000fe20000410000 */
[----:B------:R-:W-:-:S06]  /*8a20*/  @!P4 FMUL.FTZ R9, R2, -1.4426950216293334961 ;  /* 0xbfb8aa3b0209c820 */ /* 0x000fcc0000410000 */
[----:B------:R-:W3:Y:S08]  /*8a30*/  @!P1 MUFU.EX2 R3, R3 ;  /* 0x0000000300039308 */ /* 0x000ef00000000800 */
[----:B------:R-:W4:Y:S01]  /*8a40*/  @!P0 MUFU.EX2 R8, R8 ;  /* 0x0000000800088308 */ /* 0x000f220000000800 */
[----:B--2---:R-:W-:Y:S01]  /*8a50*/  @!P2 FADD.FTZ R2, R0, 1 ;  /* 0x3f8000000002a421 */ /* 0x004fe20000010000 */
[----:B------:R-:W-:-:S05]  /*8a60*/  HADD2.F32 R0, -RZ, R11.H0_H0 ;  /* 0x2000000bff007230 */ /* 0x000fca0000004100 */
[----:B------:R-:W-:Y:S01]  /*8a70*/  FADD.FTZ R16, R0, R41 ;  /* 0x0000002900107221 */ /* 0x000fe20000010000 */
[----:B------:R2:W5:Y:S01]  /*8a80*/  @!P2 MUFU.RCP R13, R2 ;  /* 0x00000002000da308 */ /* 0x0005620000001000 */
[----:B---3--:R-:W-:Y:S01]  /*8a90*/  @!P1 FADD.FTZ R3, R3, 1 ;  /* 0x3f80000003039421 */ /* 0x008fe20000010000 */
[----:B------:R-:W-:Y:S02]  /*8aa0*/  @!P6 FMUL.FTZ R0, R14, -1.4426950216293334961 ;  /* 0xbfb8aa3b0e00e820 */ /* 0x000fe40000410000 */
[----:B------:R-:W-:-:S04]  /*8ab0*/  FSETP.GTU.FTZ.AND P3, PT, R16, 20, PT ;  /* 0x41a000001000780b */ /* 0x000fc80003f7c000 */
[----:B------:R3:W0:Y:S01]  /*8ac0*/  @!P1 MUFU.RCP R12, R3 ;  /* 0x00000003000c9308 */ /* 0x0006220000001000 */
[----:B--2---:R-:W-:Y:S02]  /*8ad0*/  HADD2.F32 R2, -RZ, R11.H1_H1 ;  /* 0x3000000bff027230 */ /* 0x004fe40000004100 */
[----:B----4-:R-:W-:-:S03]  /*8ae0*/  @!P0 FADD.FTZ R8, R8, 1 ;  /* 0x3f80000008088421 */ /* 0x010fc60000010000 */
[----:B------:R-:W-:Y:S01]  /*8af0*/  FADD.FTZ R11, R2, R41 ;  /* 0x00000029020b7221 */ /* 0x000fe20000010000 */
[----:B------:R-:W-:Y:S02]  /*8b00*/  @!P5 FMUL.FTZ R2, R15, -1.4426950216293334961 ;  /* 0xbfb8aa3b0f02d820 */ /* 0x000fe40000410000 */
[----:B------:R-:W2:Y:S01]  /*8b10*/  @!P0 MUFU.RCP R8, R8 ;  /* 0x0000000800088308 */ /* 0x000ea20000001000 */
[----:B-----5:R-:W-:Y:S01]  /*8b20*/  @!P2 FMUL.FTZ R72, R72, R13 ;  /* 0x0000000d4848a220 */ /* 0x020fe20000410000 */
[----:B---3--:R-:W-:Y:S01]  /*8b30*/  @!P3 FMUL.FTZ R3, R16, -1.4426950216293334961 ;  /* 0xbfb8aa3b1003b820 */ /* 0x008fe20000410000 */
[----:B------:R-:W-:Y:S02]  /*8b40*/  FSETP.GTU.FTZ.AND P2, PT, R11, 20, PT ;  /* 0x41a000000b00780b */ /* 0x000fe40003f5c000 */
[----:B------:R-:W-:-:S03]  /*8b50*/  F2FP.F16.F32.PACK_AB R15, R61, R64 ;  /* 0x000000403d0f723e */ /* 0x000fc600000000ff */
[----:B------:R-:W3:Y:S01]  /*8b60*/  @!P4 MUFU.EX2 R9, R9 ;  /* 0x000000090009c308 */ /* 0x000ee20000000800 */
[----:B0-----:R-:W-:Y:S01]  /*8b70*/  @!P1 FMUL.FTZ R69, R69, R12 ;  /* 0x0000000c45459220 */ /* 0x001fe20000410000 */
[----:B------:R-:W-:Y:S01]  /*8b80*/  FSETP.GTU.FTZ.AND P1, PT, R10, 20, PT ;  /* 0x41a000000a00780b */ /* 0x000fe20003f3c000 */
[----:B------:R-:W-:-:S05]  /*8b90*/  FADD.FTZ R12, R4, R41 ;  /* 0x00000029040c7221 */ /* 0x000fca0000010000 */
[----:B------:R-:W0:Y:S01]  /*8ba0*/  @!P6 MUFU.EX2 R0, R0 ;  /* 0x000000000000e308 */ /* 0x000e220000000800 */
[----:B------:R-:W-:Y:S01]  /*8bb0*/  @!P2 FMUL.FTZ R4, R11, -1.4426950216293334961 ;  /* 0xbfb8aa3b0b04a820 */ /* 0x000fe20000410000 */
[----:B--2---:R-:W-:Y:S01]  /*8bc0*/  @!P0 FMUL.FTZ R71, R71, R8 ;  /* 0x0000000847478220 */ /* 0x004fe20000410000 */
[----:B------:R-:W-:-:S04]  /*8bd0*/  FSETP.GTU.FTZ.AND P0, PT, R12, 20, PT ;  /* 0x41a000000c00780b */ /* 0x000fc80003f1c000 */
[----:B------:R-:W-:Y:S01]  /*8be0*/  @!P1 FMUL.FTZ R8, R10, -1.4426950216293334961 ;  /* 0xbfb8aa3b0a089820 */ /* 0x000fe20000410000 */
[----:B------:R-:W2:Y:S01]  /*8bf0*/  @!P2 MUFU.EX2 R4, R4 ;  /* 0x000000040004a308 */ /* 0x000ea20000000800 */
[----:B---3--:R-:W-:-:S07]  /*8c00*/  @!P4 FADD.FTZ R9, R9, 1 ;  /* 0x3f8000000909c421 */ /* 0x008fce0000010000 */
[----:B------:R-:W3:Y:S01]  /*8c10*/  @!P3 MUFU.EX2 R3, R3 ;  /* 0x000000030003b308 */ /* 0x000ee20000000800 */
[----:B0-----:R-:W-:Y:S01]  /*8c20*/  @!P6 FADD.FTZ R0, R0, 1 ;  /* 0x3f8000000000e421 */ /* 0x001fe20000010000 */
[----:B------:R-:W-:Y:S01]  /*8c30*/  @!P0 FMUL.FTZ R10, R12, -1.4426950216293334961 ;  /* 0xbfb8aa3b0c0a8820 */ /* 0x000fe20000410000 */
[----:B------:R-:W-:-:S05]  /*8c40*/  HADD2.F32 R12, -RZ, R5.H0_H0 ;  /* 0x20000005ff0c7230 */ /* 0x000fca0000004100 */
[----:B------:R-:W0:Y:S01]  /*8c50*/  @!P5 MUFU.EX2 R2, R2 ;  /* 0x000000020002d308 */ /* 0x000e220000000800 */
[----:B--2---:R-:W-:Y:S01]  /*8c60*/  @!P2 FADD.FTZ R4, R4, 1 ;  /* 0x3f8000000404a421 */ /* 0x004fe20000010000 */
[----:B------:R-:W-:Y:S01]  /*8c70*/  FADD.FTZ R13, R12, R41 ;  /* 0x000000290c0d7221 */ /* 0x000fe20000010000 */
[----:B------:R-:W-:-:S05]  /*8c80*/  HADD2.F32 R12, -RZ, R5.H1_H1 ;  /* 0x30000005ff0c7230 */ /* 0x000fca0000004100 */
[----:B------:R-:W2:Y:S01]  /*8c90*/  @!P1 MUFU.EX2 R8, R8 ;  /* 0x0000000800089308 */ /* 0x000ea20000000800 */
[----:B---3--:R-:W-:Y:S01]  /*8ca0*/  @!P3 FADD.FTZ R3, R3, 1 ;  /* 0x3f8000000303b421 */ /* 0x008fe20000010000 */
[----:B------:R-:W-:-:S06]  /*8cb0*/  FADD.FTZ R12, R12, R41 ;  /* 0x000000290c0c7221 */ /* 0x000fcc0000010000 */
[----:B------:R-:W3:Y:S01]  /*8cc0*/  @!P4 MUFU.RCP R9, R9 ;  /* 0x000000090009c308 */ /* 0x000ee20000001000 */
[----:B0-----:R-:W-:-:S07]  /*8cd0*/  @!P5 FADD.FTZ R2, R2, 1 ;  /* 0x3f8000000202d421 */ /* 0x001fce0000010000 */
[----:B------:R0:W4:Y:S01]  /*8ce0*/  @!P6 MUFU.RCP R14, R0 ;  /* 0x00000000000ee308 */ /* 0x0001220000001000 */
[----:B--2---:R-:W-:-:S07]  /*8cf0*/  @!P1 FADD.FTZ R8, R8, 1 ;  /* 0x3f80000008089421 */ /* 0x004fce0000010000 */
[----:B------:R2:W5:Y:S01]  /*8d00*/  @!P2 MUFU.RCP R5, R4 ;  /* 0x000000040005a308 */ /* 0x0005620000001000 */
[--C-:B0-----:R-:W-:Y:S02]  /*8d10*/  HADD2.F32 R0, -RZ, R6.reuse.H0_H0 ;  /* 0x20000006ff007230 */ /* 0x101fe40000004100 */
[----:B---3--:R-:W-:Y:S01]  /*8d20*/  @!P4 FMUL.FTZ R74, R74, R9 ;  /* 0x000000094a4ac220 */ /* 0x008fe20000410000 */
[----:B------:R-:W-:Y:S01]  /*8d30*/  HADD2.F32 R6, -RZ, R6.H1_H1 ;  /* 0x30000006ff067230 */ /* 0x000fe20000004100 */
[----:B------:R-:W-:-:S03]  /*8d40*/  FSETP.GTU.FTZ.AND P4, PT, R13, 20, PT ;  /* 0x41a000000d00780b */ /* 0x000fc60003f9c000 */
[----:B------:R0:W3:Y:S01]  /*8d50*/  @!P3 MUFU.RCP R16, R3 ;  /* 0x000000030010b308 */ /* 0x0000e20000001000 */
[--C-:B--2---:R-:W-:Y:S02]  /*8d60*/  HADD2.F32 R4, -RZ, R7.reuse.H0_H0 ;  /* 0x20000007ff047230 */ /* 0x104fe40000004100 */
[----:B----4-:R-:W-:Y:S01]  /*8d70*/  @!P6 FMUL.FTZ R75, R75, R14 ;  /* 0x0000000e4b4be220 */ /* 0x010fe20000410000 */
[--C-:B------:R-:W-:Y:S01]  /*8d80*/  FADD.FTZ R9, R6, R41.reuse ;  /* 0x0000002906097221 */ /* 0x100fe20000010000 */
[----:B------:R-:W-:Y:S01]  /*8d90*/  FSETP.GTU.FTZ.AND P6, PT, R12, 20, PT ;  /* 0x41a000000c00780b */ /* 0x000fe20003fdc000 */
[----:B------:R-:W-:Y:S02]  /*8da0*/  HADD2.F32 R6, -RZ, R7.H1_H1 ;  /* 0x30000007ff067230 */ /* 0x000fe40000004100 */
[--C-:B------:R-:W-:Y:S01]  /*8db0*/  FADD.FTZ R7, R4, R41.reuse ;  /* 0x0000002904077221 */ /* 0x100fe20000010000 */
[----:B------:R-:W-:Y:S01]  /*8dc0*/  F2FP.F16.F32.PACK_AB R14, R63, R66 ;  /* 0x000000423f0e723e */ /* 0x000fe200000000ff */
[----:B------:R2:W4:Y:S01]  /*8dd0*/  @!P5 MUFU.RCP R11, R2 ;  /* 0x00000002000bd308 */ /* 0x0005220000001000 */
[--C-:B0-----:R-:W-:Y:S01]  /*8de0*/  FADD.FTZ R3, R0, R41.reuse ;  /* 0x0000002900037221 */ /* 0x101fe20000010000 */
[----:B-----5:R-:W-:Y:S01]  /*8df0*/  @!P2 FMUL.FTZ R80, R80, R5 ;  /* 0x000000055050a220 */ /* 0x020fe20000410000 */
[----:B------:R-:W-:Y:S01]  /*8e00*/  FSETP.GTU.FTZ.AND P2, PT, R7, 20, PT ;  /* 0x41a000000700780b */ /* 0x000fe20003f5c000 */
[----:B------:R-:W-:Y:S01]  /*8e10*/  @!P4 FMUL.FTZ R0, R13, -1.4426950216293334961 ;  /* 0xbfb8aa3b0d00c820 */ /* 0x000fe20000410000 */
[----:B------:R-:W-:Y:S01]  /*8e20*/  FADD.FTZ R6, R6, R41 ;  /* 0x0000002906067221 */ /* 0x000fe20000010000 */
[----:B------:R-:W-:-:S02]  /*8e30*/  F2FP.F16.F32.PACK_AB R13, R65, R68 ;  /* 0x00000044410d723e */ /* 0x000fc400000000ff */
[----:B------:R-:W0:Y:S01]  /*8e40*/  @!P0 MUFU.EX2 R10, R10 ;  /* 0x0000000a000a8308 */ /* 0x000e220000000800 */
[----:B---3--:R-:W-:Y:S01]  /*8e50*/  @!P3 FMUL.FTZ R77, R77, R16 ;  /* 0x000000104d4db220 */ /* 0x008fe20000410000 */
[----:B------:R-:W-:Y:S01]  /*8e60*/  FSETP.GTU.FTZ.AND P3, PT, R9, 20, PT ;  /* 0x41a000000900780b */ /* 0x000fe20003f7c000 */
[----:B--2---:R-:W-:Y:S01]  /*8e70*/  @!P6 FMUL.FTZ R2, R12, -1.4426950216293334961 ;  /* 0xbfb8aa3b0c02e820 */ /* 0x004fe20000410000 */
[----:B------:R-:W-:Y:S02]  /*8e80*/  F2FP.F16.F32.PACK_AB R12, R67, R70 ;  /* 0x00000046430c723e */ /* 0x000fe400000000ff */
[----:B------:R-:W-:Y:S02]  /*8e90*/  F2FP.F16.F32.PACK_AB R16, R59, R62 ;  /* 0x0000003e3b10723e */ /* 0x000fe400000000ff */
[----:B------:R-:W2:Y:S01]  /*8ea0*/  @!P1 MUFU.RCP R8, R8 ;  /* 0x0000000800089308 */ /* 0x000ea20000001000 */
[----:B----4-:R-:W-:Y:S01]  /*8eb0*/  @!P5 FMUL.FTZ R76, R76, R11 ;  /* 0x0000000b4c4cd220 */ /* 0x010fe20000410000 */
[----:B------:R-:W-:Y:S01]  /*8ec0*/  FSETP.GTU.FTZ.AND P5, PT, R3, 20, PT ;  /* 0x41a000000300780b */ /* 0x000fe20003fbc000 */
[----:B------:R-:W-:Y:S01]  /*8ed0*/  @!P2 FMUL.FTZ R5, R7, -1.4426950216293334961 ;  /* 0xbfb8aa3b0705a820 */ /* 0x000fe20000410000 */
[----:B------:R-:W-:Y:S03]  /*8ee0*/  STS.128 [R34], R12 ;  /* 0x0000000c22007388 */ /* 0x000fe60000000c00 */
[----:B------:R-:W-:Y:S01]  /*8ef0*/  @!P3 FMUL.FTZ R4, R9, -1.4426950216293334961 ;  /* 0xbfb8aa3b0904b820 */ /* 0x000fe20000410000 */
[----:B------:R3:W-:Y:S01]  /*8f00*/  STS.128 [R34+0x10], R16 ;  /* 0x0000101022007388 */ /* 0x0007e20000000c00 */
[----:B0-----:R-:W-:Y:S01]  /*8f10*/  @!P0 FADD.FTZ R10, R10, 1 ;  /* 0x3f8000000a0a8421 */ /* 0x001fe20000010000 */
[----:B------:R-:W-:-:S03]  /*8f20*/  NOP ;  /* 0x0000000000007918 */ /* 0x000fc60000000000 */
[----:B------:R0:W4:Y:S01]  /*8f30*/  @!P0 MUFU.RCP R7, R10 ;  /* 0x0000000a00078308 */ /* 0x0001220000001000 */
[----:B--2---:R-:W-:Y:S01]  /*8f40*/  @!P1 FMUL.FTZ R79, R79, R8 ;  /* 0x000000084f4f9220 */ /* 0x004fe20000410000 */
[----:B------:R-:W-:Y:S01]  /*8f50*/  FSETP.GTU.FTZ.AND P1, PT, R6, 20, PT ;  /* 0x41a000000600780b */ /* 0x000fe20003f3c000 */
[----:B------:R-:W-:Y:S01]  /*8f60*/  LDS.128 R12, [R35+0x200] ;  /* 0x00020000230c7984 */ /* 0x000fe20000000c00 */
[----:B------:R-:W-:-:S04]  /*8f70*/  @!P5 FMUL.FTZ R3, R3, -1.4426950216293334961 ;  /* 0xbfb8aa3b0303d820 */ /* 0x000fc80000410000 */
[----:B------:R-:W2:Y:S01]  /*8f80*/  @!P6 MUFU.EX2 R2, R2 ;  /* 0x000000020002e308 */ /* 0x000ea20000000800 */
[----:B0-----:R-:W0:Y:S01]  /*8f90*/  LDS.128 R8, [R35] ;  /* 0x0000000023087984 */ /* 0x001e220000000c00 */
[----:B---3--:R-:W-:-:S05]  /*8fa0*/  F2FP.F16.F32.PACK_AB R18, R76, R75 ;  /* 0x0000004b4c12723e */ /* 0x008fca00000000ff */
[----:B------:R-:W-:Y:S01]  /*8fb0*/  @!P1 FMUL.FTZ R6, R6, -1.4426950216293334961 ;  /* 0xbfb8aa3b06069820 */ /* 0x000fe20000410000 */
[----:B------:R-:W3:Y:S01]  /*8fc0*/  @!P5 MUFU.EX2 R3, R3 ;  /* 0x000000030003d308 */ /* 0x000ee20000000800 */
[----:B----4-:R-:W-:-:S07]  /*8fd0*/  @!P0 FMUL.FTZ R84, R84, R7 ;  /* 0x0000000754548220 */ /* 0x010fce0000410000 */
[----:B------:R-:W4:Y:S01]  /*8fe0*/  @!P4 MUFU.EX2 R0, R0 ;  /* 0x000000000000c308 */ /* 0x000f220000000800 */
[----:B--2---:R-:W-:-:S07]  /*8ff0*/  @!P6 FADD.FTZ R2, R2, 1 ;  /* 0x3f8000000202e421 */ /* 0x004fce0000010000 */
        /* <DEDUP_REMOVED lines=9> */
[----:B--2---:R-:W-:Y:S01]  /*9090*/  MOV R2, UR6 ;  /* 0x0000000600027c02 */ /* 0x004fe20008000f00 */
[----:B----4-:R-:W-:-:S06]  /*90a0*/  @!P1 FADD.FTZ R6, R6, 1 ;  /* 0x3f80000006069421 */ /* 0x010fcc0000010000 */
[----:B------:R-:W2:Y:S01]  /*90b0*/  @!P4 MUFU.RCP R0, R0 ;  /* 0x000000000000c308 */ /* 0x000ea20000001000 */
[----:B---3--:R-:W-:Y:S01]  /*90c0*/  MOV R3, UR18 ;  /* 0x0000001200037c02 */ /* 0x008fe20008000f00 */
[----:B-----5:R-:W-:Y:S01]  /*90d0*/  @!P6 FMUL.FTZ R86, R86, R21 ;  /* 0x000000155656e220 */ /* 0x020fe20000410000 */
[----:B------:R-:W3:Y:S01]  /*90e0*/  LDCU.64 UR18, c[0x0][0x518] ;  /* 0x0000a300ff1277ac */ /* 0x000ee20008000a00 */
[----:B------:R-:W-:-:S04]  /*90f0*/  IMAD.WIDE.U32 R2, R37, 0x10, R2 ;  /* 0x0000001025027825 */ /* 0x000fc800078e0002 */
[----:B------:R-:W4:Y:S01]  /*9100*/  @!P3 MUFU.RCP R17, R4 ;  /* 0x000000040011b308 */ /* 0x000f220000001000 */
[----:B-1----:R-:W-:Y:S01]  /*9110*/  @!P5 FMUL.FTZ R83, R83, R20 ;  /* 0x000000145353d220 */ /* 0x002fe20000410000 */
[----:B------:R-:W-:Y:S01]  /*9120*/  F2FP.F16.F32.PACK_AB R20, R84, R79 ;  /* 0x0000004f5414723e */ /* 0x000fe200000000ff */
[----:B0-----:R-:W-:Y:S04]  /*9130*/  STG.E.128 desc[UR22][R2.64], R8 ;  /* 0x0000000802007986 */ /* 0x001fe8000c101d16 */
[----:B------:R0:W-:Y:S01]  /*9140*/  STG.E.128 desc[UR22][R2.64+0x200], R12 ;  /* 0x0002000c02007986 */ /* 0x0001e2000c101d16 */
[----:B------:R1:W5:Y:S01]  /*9150*/  @!P2 MUFU.RCP R16, R5 ;  /* 0x000000050010a308 */ /* 0x0003620000001000 */
[----:B--2---:R-:W-:Y:S01]  /*9160*/  @!P4 FMUL.FTZ R81, R81, R0 ;  /* 0x000000005151c220 */ /* 0x004fe20000410000 */
[----:B------:R-:W-:Y:S01]  /*9170*/  FADD.FTZ R0, R72, R39 ;  /* 0x0000002748007221 */ /* 0x000fe20000010000 */
[----:B---3--:R-:W-:-:S03]  /*9180*/  UIMAD.WIDE.U32 UR20, UR25, UR18, UR20 ;  /* 0x00000012191472a5 */ /* 0x008fc6000f8e0014 */
[----:B------:R-:W-:Y:S01]  /*9190*/  F2FP.F16.F32.PACK_AB R21, R86, R81 ;  /* 0x000000515615723e */ /* 0x000fe200000000ff */
[----:B------:R-:W-:Y:S01]  /*91a0*/  FADD.FTZ R0, R0, R69 ;  /* 0x0000004500007221 */ /* 0x000fe20000010000 */
        /* <DEDUP_REMOVED lines=10> */
[----:B------:R-:W-:Y:S01]  /*9250*/  FADD.FTZ R75, R74, R75 ;  /* 0x0000004b4a4b7221 */ /* 0x000fe20000010000 */
[----:B------:R-:W-:-:S03]  /*9260*/  UIMAD.WIDE.U32 UR18, UR8, UR30, UR18 ;  /* 0x0000001e081272a5 */ /* 0x000fc6000f8e0012 */
[----:B------:R-:W-:Y:S01]  /*9270*/  FADD.FTZ R76, R75, R76 ;  /* 0x0000004c4b4c7221 */ /* 0x000fe20000010000 */
[----:B------:R-:W-:Y:S01]  /*9280*/  UIMAD UR19, UR8, UR31, UR19 ;  /* 0x0000001f081372a4 */ /* 0x000fe2000f8e0213 */
[----:B--2---:R-:W-:Y:S01]  /*9290*/  @!P1 FMUL.FTZ R92, R92, R19 ;  /* 0x000000135c5c9220 */ /* 0x004fe20000410000 */
[----:B------:R-:W-:Y:S01]  /*92a0*/  F2FP.F16.F32.PACK_AB R19, R80, R77 ;  /* 0x0000004d5013723e */ /* 0x000fe200000000ff */
[----:B------:R-:W-:Y:S01]  /*92b0*/  BAR.SYNC.DEFER_BLOCKING 0x0 ;  /* 0x0000000000007b1d */ /* 0x000fe20000010000 */
[----:B------:R-:W-:Y:S01]  /*92c0*/  ULEA UR6, UP0, UR18, UR32, 0x1 ;  /* 0x0000002012067291 */ /* 0x000fe2000f8008ff */
[----:B------:R-:W-:Y:S01]  /*92d0*/  FADD.FTZ R77, R76, R77 ;  /* 0x0000004d4c4d7221 */ /* 0x000fe20000010000 */
[----:B------:R-:W-:Y:S02]  /*92e0*/  F2FP.F16.F32.PACK_AB R23, R92, R85 ;  /* 0x000000555c17723e */ /* 0x000fe400000000ff */
[----:B------:R-:W-:Y:S01]  /*92f0*/  ULEA.HI.X UR18, UR18, UR33, UR19, 0x1, UP0 ;  /* 0x0000002112127291 */ /* 0x000fe200080f0c13 */
[----:B------:R-:W-:Y:S01]  /*9300*/  FADD.FTZ R80, R77, R80 ;  /* 0x000000504d507221 */ /* 0x000fe20000010000 */
[----:B0-----:R-:W-:Y:S01]  /*9310*/  MOV R2, UR6 ;  /* 0x0000000600027c02 */ /* 0x001fe20008000f00 */
[----:B------:R-:W-:-:S02]  /*9320*/  UIADD3 UR26, UP0, UPT, UR26, -0x400, URZ ;  /* 0xfffffc001a1a7890 */ /* 0x000fc4000ff1e0ff */
        /* <DEDUP_REMOVED lines=8> */
[----:B------:R-:W-:Y:S01]  /*93b0*/  FADD.FTZ R86, R81, R86 ;  /* 0x0000005651567221 */ /* 0x000fe20000010000 */
[----:B------:R-:W-:Y:S03]  /*93c0*/  STS.128 [R34], R16 ;  /* 0x0000001022007388 */ /* 0x000fe60000000c00 */
[----:B------:R-:W-:Y:S01]  /*93d0*/  FADD.FTZ R83, R86, R83 ;  /* 0x0000005356537221 */ /* 0x000fe20000010000 */
[----:B------:R-:W-:Y:S01]  /*93e0*/  STS.128 [R34+0x10], R20 ;  /* 0x0000101422007388 */ /* 0x000fe20000000c00 */
[----:B------:R-:W-:-:S03]  /*93f0*/  NOP ;  /* 0x0000000000007918 */ /* 0x000fc60000000000 */
[----:B------:R-:W0:Y:S01]  /*9400*/  LDS.128 R8, [R35] ;  /* 0x0000000023087984 */ /* 0x000e220000000c00 */
[----:B------:R-:W-:-:S03]  /*9410*/  FADD.FTZ R90, R83, R90 ;  /* 0x0000005a535a7221 */ /* 0x000fc60000010000 */
[----:B------:R-:W1:Y:S01]  /*9420*/  LDS.128 R24, [R35+0x200] ;  /* 0x0002000023187984 */ /* 0x000e620000000c00 */
[----:B------:R-:W-:-:S04]  /*9430*/  FADD.FTZ R39, R90, R85 ;  /* 0x000000555a277221 */ /* 0x000fc80000010000 */
[----:B------:R-:W-:Y:S01]  /*9440*/  FADD.FTZ R39, R39, R92 ;  /* 0x0000005c27277221 */ /* 0x000fe20000010000 */
[----:B0-----:R0:W-:Y:S04]  /*9450*/  STG.E.128 desc[UR22][R2.64], R8 ;  /* 0x0000000802007986 */ /* 0x0011e8000c101d16 */
[----:B-1----:R0:W-:Y:S01]  /*9460*/  STG.E.128 desc[UR22][R2.64+0x200], R24 ;  /* 0x0002001802007986 */ /* 0x0021e2000c101d16 */
[----:B------:R-:W-:Y:S05]  /*9470*/  BRA.U UP0, `(.L_x_13992) ;  /* 0xffffff7100747547 */ /* 0x000fea000b83ffff */
.L_x_13940:
        /* <DEDUP_REMOVED lines=33> */
.L_x_13994:
[----:B------:R-:W-:Y:S05]  /*9690*/  BSYNC.RECONVERGENT B0 ;  /* 0x0000000000007941 */ /* 0x000fea0003800200 */
.L_x_13993:
        /* <DEDUP_REMOVED lines=31> */
.L_x_13996:
[----:B------:R-:W-:Y:S05]  /*9890*/  BSYNC.RECONVERGENT B0 ;  /* 0x0000000000007941 */ /* 0x000fea0003800200 */
.L_x_13995:
        /* <DEDUP_REMOVED lines=22> */
.L_x_13998:
        /* <DEDUP_REMOVED lines=66> */
.L_x_13997:
[----:B------:R-:W-:Y:S05]  /*9e20*/  EXIT ;  /* 0x000000000000794d */ /* 0x000fea0003800000 */
.L_x_13999:
        /* <DEDUP_REMOVED lines=13> */
.L_x_18745:


//--------------------- .text._Z25selective_scan_bwd_kernelI32Selective_Scan_bwd_kernel_traitsILi32ELi16ELb1ELb0ELb0ELb1ELb1EN3c104HalfENS1_7complexIfEEEEv12SSMParamsBwd --------------------------
	.section	.text._Z25selective_scan_bwd_kernelI32Selective_Scan_bwd_kernel_traitsILi32ELi16ELb1ELb0ELb0ELb1ELb1EN3c104HalfENS1_7complexIfEEEEv12SSMParamsBwd,"ax",@progbits
	.align	128
        .global         _Z25selective_scan_bwd_kernelI32Selective_Scan_bwd_kernel_traitsILi32ELi16ELb1ELb0ELb0ELb1ELb1EN3c104HalfENS1_7complexIfEEEEv12SSMParamsBwd
        .type           _Z25selective_scan_bwd_kernelI32Selective_Scan_bwd_kernel_traitsILi32ELi16ELb1ELb0ELb0ELb1ELb1EN3c104HalfENS1_7complexIfEEEEv12SSMParamsBwd,@function
        .size           _Z25selective_scan_bwd_kernelI32Selective_Scan_bwd_kernel_traitsILi32ELi16ELb1ELb0ELb0ELb1ELb1EN3c104HalfENS1_7complexIfEEEEv12SSMParamsBwd,(.L_x_18746 - _Z25selective_scan_bwd_kernelI32Selective_Scan_bwd_kernel_traitsILi32ELi16ELb1ELb0ELb0ELb1ELb1EN3c104HalfENS1_7complexIfEEEEv12SSMParamsBwd)
        .other          _Z25selective_scan_bwd_kernelI32Selective_Scan_bwd_kernel_traitsILi32ELi16ELb1ELb0ELb0ELb1ELb1EN3c104HalfENS1_7complexIfEEEEv12SSMParamsBwd,@"STO_CUDA_ENTRY STV_DEFAULT"
_Z25selective_scan_bwd_kernelI32Selective_Scan_bwd_kernel_traitsILi32ELi16ELb1ELb0ELb0ELb1ELb1EN3c104HalfENS1_7complexIfEEEEv12SSMParamsBwd:
.text._Z25selective_scan_bwd_kernelI32Selective_Scan_bwd_kernel_traitsILi32ELi16ELb1ELb0ELb0ELb1ELb1EN3c104HalfENS1_7complexIfEEEEv12SSMParamsBwd:
        /* <DEDUP_REMOVED lines=36> */
[----:B--2---:R-:W-:Y:S02]  /*0240*/  ULEA UR22, UR32, 0xfffffe00, 0x9 ;  /* 0xfffffe0020167891 */ /* 0x004fe4000f8e48ff */
[----:B------:R-:W-:Y:S02]  /*0250*/  UIMAD.WIDE.U32 UR18, UR12, UR26, UR14 ;  /* 0x0000001a0c1272a5 */ /* 0x000fe4000f8e000e */
[----:B------:R-:W-:Y:S02]  /*0260*/  UISETP.NE.AND.EX UP0, UPT, UR37, URZ, UPT, UP0 ;  /* 0x000000ff2500728c */ /* 0x000fe4000bf05300 */
[----:B------:R-:W-:Y:S01]  /*0270*/  UIMAD UR13, UR12, UR23, UR17 ;  /* 0x000000170c0d72a4 */ /* 0x000fe2000f8e0211 */
[----:B------:R-:W0:Y:S01]  /*0280*/  LDCU.64 UR36, c[0x0][0x3d8] ;  /* 0x00007b00ff2477ac */ /* 0x000e220008000a00 */
[----:B------:R-:W2:Y:S01]  /*0290*/  LDCU.64 UR14, c[0x0][0x3b8] ;  /* 0x00007700ff0e77ac */ /* 0x000ea20008000a00 */
[----:B-1----:R-:W-:-:S02]  /*02a0*/  UIMAD.WIDE.U32 UR20, UR29, UR34, URZ ;  /* 0x000000221d1472a5 */ /* 0x002fc4000f8e00ff */
[----:B------:R-:W-:Y:S02]  /*02b0*/  UIADD3 UR24, UP1, UPT, UR22, UR16, URZ ;  /* 0x0000001016187290 */ /* 0x000fe4000ff3e0ff */
[----:B------:R-:W-:Y:S02]  /*02c0*/  USHF.R.S32.HI UR23, URZ, 0x1f, UR22 ;  /* 0x0000001fff177899 */ /* 0x000fe40008011416 */
[----:B----4-:R-:W-:Y:S02]  /*02d0*/  ULEA UR26, UP2, UR24, UR8, 0x1 ;  /* 0x00000008181a7291 */ /* 0x010fe4000f8408ff */
[----:B------:R-:W-:Y:S02]  /*02e0*/  UIADD3.X UR13, UPT, UPT, UR23, UR13, URZ, UP1, !UPT ;  /* 0x0000000d170d7290 */ /* 0x000fe40008ffe4ff */
[----:B------:R-:W-:Y:S02]  /*02f0*/  UIMAD UR17, UR12, UR27, UR19 ;  /* 0x0000001b0c1172a4 */ /* 0x000fe4000f8e0213 */
[----:B------:R-:W-:-:S02]  /*0300*/  UIADD3 UR18, UP3, UPT, UR22, UR18, URZ ;  /* 0x0000001216127290 */ /* 0x000fc4000ff7e0ff */
[----:B------:R-:W-:Y:S02]  /*0310*/  ULEA.HI.X UR24, UR24, UR9, UR13, 0x1, UP2 ;  /* 0x0000000918187291 */ /* 0x000fe400090f0c0d */
[----:B------:R-:W-:Y:S01]  /*0320*/  UIMAD UR9, UR29, UR35, UR21 ;  /* 0x000000231d0972a4 */ /* 0x000fe2000f8e0215 */
[----:B------:R-:W1:Y:S01]  /*0330*/  @UP0 LDCU UR21, c[0x0][0x384] ;  /* 0x00007080ff1507ac */ /* 0x000e620008000800 */
[----:B------:R-:W-:Y:S02]  /*0340*/  ULEA UR10, UP4, UR18, UR10, 0x1 ;  /* 0x0000000a120a7291 */ /* 0x000fe4000f8808ff */
        /* <DEDUP_REMOVED lines=24> */
[----:B------:R-:W-:Y:S01]  /*04d0*/  UIADD3.X UR23, UPT, UPT, UR23, UR7, URZ, UP2, !UPT ;  /* 0x0000000717177290 */ /* 0x000fe200097fe4ff */
[----:B------:R-:W-:Y:S01]  /*04e0*/  MOV R20, RZ ;  /* 0x000000ff00147202 */ /* 0x000fe20000000f00 */
[----:B-1----:R-:W-:Y:S02]  /*04f0*/  ULEA UR17, UP1, UR18, UR34, 0x3 ;  /* 0x0000002212117291 */ /* 0x002fe4000f8218ff */
        /* <DEDUP_REMOVED lines=9> */
[----:B------:R-:W-:Y:S01]  /*0590*/  UMOV UR20, UR24 ;  /* 0x0000001800147c82 */ /* 0x000fe20008000000 */
[----:B------:R-:W-:Y:S01]  /*05a0*/  UMOV UR24, 0x400 ;  /* 0x0000040000187882 */ /* 0x000fe20000000000 */
[----:B------:R-:W3:Y:S01]  /*05b0*/  LDCU UR25, c[0x0][0x394] ;  /* 0x00007280ff1977ac */ /* 0x000ee20008000800 */
[----:B------:R-:W-:Y:S01]  /*05c0*/  UMOV UR21, UR10 ;  /* 0x0000000a00157c82 */ /* 0x000fe20008000000 */
[----:B------:R-:W-:Y:S01]  /*05d0*/  UMOV UR22, UR11 ;  /* 0x0000000b00167c82 */ /* 0x000fe20008000000 */
[----:B--2---:R-:W-:-:S04]  /*05e0*/  UIMAD.WIDE.U32 UR14, UR12, UR8, URZ ;  /* 0x000000080c0e72a5 */ /* 0x004fc8000f8e00ff */
[----:B------:R-:W-:Y:S02]  /*05f0*/  UIMAD UR19, UR12, UR9, UR15 ;  /* 0x000000090c1372a4 */ /* 0x000fe4000f8e020f */
[----:B-1----:R-:W-:Y:S01]  /*0600*/  ULEA UR24, UR6, UR24, 0x18 ;  /* 0x0000001806187291 */ /* 0x002fe2000f8ec0ff */
[C---:B0-----:R-:W-:Y:S02]  /*0610*/  SHF.L.U32 R0, R21.reuse, 0x1, RZ ;  /* 0x0000000115007819 */ /* 0x041fe400000006ff */
[C---:B------:R-:W-:Y:S02]  /*0620*/  LOP3.LUT R184, R21.reuse, 0x1f, RZ, 0xc0, !PT ;  /* 0x0000001f15b87812 */ /* 0x040fe400078ec0ff */
[----:B------:R-:W-:Y:S02]  /*0630*/  LOP3.LUT R0, R0, 0x7c0, RZ, 0xc0, !PT ;  /* 0x000007c000007812 */ /* 0x000fe400078ec0ff */
[----:B------:R-:W-:Y:S02]  /*0640*/  LEA R186, R21, UR24, 0x3 ;  /* 0x0000001815ba7c11 */ /* 0x000fe4000f8e18ff */
[----:B---3--:R-:W-:-:S07]  /*0650*/  LOP3.LUT R22, R0, 0x1f, R21, 0xf8, !PT ;  /* 0x0000001f00167812 */ /* 0x008fce00078ef815 */
.L_x_14053:
        /* <DEDUP_REMOVED lines=27> */
[----:B------:R-:W2:Y:S01]  /*0810*/  LDS.128 R52, [R25+0x10] ;  /* 0x0000100019347984 */ /* 0x000ea20000000c00 */
[----:B------:R-:W-:Y:S06]  /*0820*/  BAR.SYNC.DEFER_BLOCKING 0x0 ;  /* 0x0000000000007b1d */ /* 0x000fec0000010000 */
[----:B0-----:R-:W3:Y:S04]  /*0830*/  LDG.E.128 R32, desc[UR30][R2.64] ;  /* 0x0000001e02207981 */ /* 0x001ee8000c1e1d00 */
[----:B------:R-:W4:Y:S01]  /*0840*/  LDG.E.128 R44, desc[UR30][R2.64+0x200] ;  /* 0x0002001e022c7981 */ /* 0x000f22000c1e1d00 */
[----:B------:R-:W-:Y:S01]  /*0850*/  BSSY.RECONVERGENT B0, `(.L_x_14001) ;  /* 0x0000037000007945 */ /* 0x000fe20003800200 */
[----:B-1----:R-:W-:-:S02]  /*0860*/  HADD2.F32 R26, -RZ, R28.H0_H0 ;  /* 0x2000001cff1a7230 */ /* 0x002fc40000004100 */
[----:B------:R-:W-:Y:S02]  /*0870*/  HADD2.F32 R28, -RZ, R28.H1_H1 ;  /* 0x3000001cff1c7230 */ /* 0x000fe40000004100 */
[--C-:B------:R-:W-:Y:S02]  /*0880*/  HADD2.F32 R0, -RZ, R29.reuse.H0_H0 ;  /* 0x2000001dff007230 */ /* 0x100fe40000004100 */
[--C-:B-----5:R-:W-:Y:S01]  /*0890*/  FADD.FTZ R26, R26, R19.reuse ;  /* 0x000000131a1a7221 */ /* 0x120fe20000010000 */
[----:B------:R-:W-:Y:S02]  /*08a0*/  HADD2.F32 R10, -RZ, R29.H1_H1 ;  /* 0x3000001dff0a7230 */ /* 0x000fe40000004100 */
[----:B------:R-:W-:Y:S01]  /*08b0*/  FADD.FTZ R28, R28, R19 ;  /* 0x000000131c1c7221 */ /* 0x000fe20000010000 */
[--C-:B------:R-:W-:Y:S01]  /*08c0*/  HADD2.F32 R16, -RZ, R30.reuse.H0_H0 ;  /* 0x2000001eff107230 */ /* 0x100fe20000004100 */
[----:B------:R-:W-:Y:S01]  /*08d0*/  FSETP.GTU.FTZ.AND P0, PT, R26, 20, PT ;  /* 0x41a000001a00780b */ /* 0x000fe20003f1c000 */
[----:B------:R-:W-:-:S02]  /*08e0*/  HADD2.F32 R36, -RZ, R30.H1_H1 ;  /* 0x3000001eff247230 */ /* 0x000fc40000004100 */
[--C-:B------:R-:W-:Y:S01]  /*08f0*/  FADD.FTZ R30, R0, R19.reuse ;  /* 0x00000013001e7221 */ /* 0x100fe20000010000 */
[----:B------:R-:W-:Y:S01]  /*0900*/  HADD2.F32 R38, -RZ, R31.H0_H0 ;  /* 0x2000001fff267230 */ /* 0x000fe20000004100 */
[----:B------:R-:W-:Y:S01]  /*0910*/  FSETP.GTU.FTZ.AND P1, PT, R28, 20, PT ;  /* 0x41a000001c00780b */ /* 0x000fe20003f3c000 */
[--C-:B------:R-:W-:Y:S02]  /*0920*/  FADD.FTZ R36, R36, R19.reuse ;  /* 0x0000001324247221 */ /* 0x100fe40000010000 */
[----:B------:R-:W-:Y:S01]  /*0930*/  FSETP.GTU.FTZ.AND P2, PT, R30, 20, PT ;  /* 0x41a000001e00780b */ /* 0x000fe20003f5c000 */
[--C-:B------:R-:W-:Y:S02]  /*0940*/  FADD.FTZ R38, R38, R19.reuse ;  /* 0x0000001326267221 */ /* 0x100fe40000010000 */
[----:B------:R-:W-:Y:S01]  /*0950*/  FSETP.GTU.FTZ.AND P5, PT, R36, 20, PT ;  /* 0x41a000002400780b */ /* 0x000fe20003fbc000 */
[----:B---3--:R0:W-:Y:S04]  /*0960*/  STS.128 [R24], R32 ;  /* 0x0000002018007388 */ /* 0x0081e80000000c00 */
[----:B----4-:R1:W-:Y:S01]  /*0970*/  STS.128 [R24+0x200], R44 ;  /* 0x0002002c18007388 */ /* 0x0103e20000000c00 */
[--C-:B0-----:R-:W-:Y:S01]  /*0980*/  FADD.FTZ R32, R10, R19.reuse ;  /* 0x000000130a207221 */ /* 0x101fe20000010000 */
[----:B------:R-:W-:-:S04]  /*0990*/  FADD.FTZ R34, R16, R19 ;  /* 0x0000001310227221 */ /* 0x000fc80000010000 */
[----:B------:R-:W-:Y:S02]  /*09a0*/  FSETP.GTU.FTZ.AND P3, PT, R32, 20, PT ;  /* 0x41a000002000780b */ /* 0x000fe40003f7c000 */
[----:B------:R-:W-:Y:S01]  /*09b0*/  FSETP.GTU.FTZ.AND P4, PT, R34, 20, PT ;  /* 0x41a000002200780b */ /* 0x000fe20003f9c000 */
[----:B------:R-:W-:Y:S01]  /*09c0*/  NOP ;  /* 0x0000000000007918 */ /* 0x000fe20000000000 */
[----:B-12---:R-:W-:Y:S11]  /*09d0*/  @P0 BRA `(.L_x_14002) ;  /* 0x0000000000780947 */ /* 0x006ff60003800000 */
        /* <DEDUP_REMOVED lines=30> */
.L_x_14002:
[----:B------:R-:W-:Y:S05]  /*0bc0*/  BSYNC.RECONVERGENT B0 ;  /* 0x0000000000007941 */ /* 0x000fea0003800200 */
.L_x_14001:
[----:B------:R-:W-:Y:S01]  /*0bd0*/  HADD2.F32 R40, -RZ, R31.H1_H1 ;  /* 0x3000001fff287230 */ /* 0x000fe20000004100 */
[----:B------:R-:W-:Y:S01]  /*0be0*/  BSSY.RECONVERGENT B0, `(.L_x_14003) ;  /* 0x0000022000007945 */ /* 0x000fe20003800200 */
[----:B------:R-:W-:-:S03]  /*0bf0*/  FSETP.GTU.FTZ.AND P0, PT, R38, 20, PT ;  /* 0x41a000002600780b */ /* 0x000fc60003f1c000 */
[----:B------:R-:W-:Y:S01]  /*0c00*/  FADD.FTZ R40, R40, R19 ;  /* 0x0000001328287221 */ /* 0x000fe20000010000 */
        /* <DEDUP_REMOVED lines=31> */
.L_x_14004:
[----:B------:R-:W-:Y:S05]  /*0e00*/  BSYNC.RECONVERGENT B0 ;  /* 0x0000000000007941 */ /* 0x000fea0003800200 */
.L_x_14003:
[----:B------:R-:W-:Y:S01]  /*0e10*/  HADD2.F32 R42, -RZ, R52.H0_H0 ;  /* 0x20000034ff2a7230 */ /* 0x000fe20000004100 */
        /* <DEDUP_REMOVED lines=34> */
.L_x_14006:
[----:B------:R-:W-:Y:S05]  /*1040*/  BSYNC.RECONVERGENT B0 ;  /* 0x0000000000007941 */ /* 0x000fea0003800200 */
.L_x_14005:
        /* <DEDUP_REMOVED lines=35> */
.L_x_14008:
[----:B------:R-:W-:Y:S05]  /*1280*/  BSYNC.RECONVERGENT B0 ;  /* 0x0000000000007941 */ /* 0x000fea0003800200 */
.L_x_14007:
        /* <DEDUP_REMOVED lines=35> */
.L_x_14010:
[----:B------:R-:W-:Y:S05]  /*14c0*/  BSYNC.RECONVERGENT B0 ;  /* 0x0000000000007941 */ /* 0x000fea0003800200 */
.L_x_14009:
        /* <DEDUP_REMOVED lines=35> */
.L_x_14012:
[----:B------:R-:W-:Y:S05]  /*1700*/  BSYNC.RECONVERGENT B0 ;  /* 0x0000000000007941 */ /* 0x000fea0003800200 */
.L_x_14011:
        /* <DEDUP_REMOVED lines=35> */
.L_x_14014:
[----:B------:R-:W-:Y:S05]  /*1940*/  BSYNC.RECONVERGENT B0 ;  /* 0x0000000000007941 */ /* 0x000fea0003800200 */
.L_x_14013:
        /* <DEDUP_REMOVED lines=35> */
.L_x_14016:
[----:B------:R-:W-:Y:S05]  /*1b80*/  BSYNC.RECONVERGENT B0 ;  /* 0x0000000000007941 */ /* 0x000fea0003800200 */
.L_x_14015:
        /* <DEDUP_REMOVED lines=35> */
.L_x_14018:
[----:B------:R-:W-:Y:S05]  /*1dc0*/  BSYNC.RECONVERGENT B0 ;  /* 0x0000000000007941 */ /* 0x000fea0003800200 */
.L_x_14017:
        /* <DEDUP_REMOVED lines=35> */
.L_x_14020:
[----:B------:R-:W-:Y:S05]  /*2000*/  BSYNC.RECONVERGENT B0 ;  /* 0x0000000000007941 */ /* 0x000fea0003800200 */
.L_x_14019:
        /* <DEDUP_REMOVED lines=33> */
.L_x_14022:
[----:B------:R-:W-:Y:S05]  /*2220*/  BSYNC.RECONVERGENT B0 ;  /* 0x0000000000007941 */ /* 0x000fea0003800200 */
.L_x_14021:
        /* <DEDUP_REMOVED lines=32> */
.L_x_14024:
[----:B------:R-:W-:Y:S05]  /*2430*/  BSYNC.RECONVERGENT B0 ;  /* 0x0000000000007941 */ /* 0x000fea0003800200 */
.L_x_14023:
        /* <DEDUP_REMOVED lines=32> */
.L_x_14026:
[----:B------:R-:W-:Y:S05]  /*2640*/  BSYNC.RECONVERGENT B0 ;  /* 0x0000000000007941 */ /* 0x000fea0003800200 */
.L_x_14025:
        /* <DEDUP_REMOVED lines=32> */
.L_x_14028:
[----:B------:R-:W-:Y:S05]  /*2850*/  BSYNC.RECONVERGENT B0 ;  /* 0x0000000000007941 */ /* 0x000fea0003800200 */
.L_x_14027:
        /* <DEDUP_REMOVED lines=32> */
.L_x_14030:
[----:B------:R-:W-:Y:S05]  /*2a60*/  BSYNC.RECONVERGENT B0 ;  /* 0x0000000000007941 */ /* 0x000fea0003800200 */
.L_x_14029:
        /* <DEDUP_REMOVED lines=32> */
.L_x_14032:
[----:B------:R-:W-:Y:S05]  /*2c70*/  BSYNC.RECONVERGENT B0 ;  /* 0x0000000000007941 */ /* 0x000fea0003800200 */
.L_x_14031:
[----:B------:R-:W0:Y:S01]  /*2c80*/  LDCU.128 UR8, c[0x0][0x410] ;  /* 0x00008200ff0877ac */ /* 0x000e220008000c00 */
[----:B------:R-:W1:Y:S01]  /*2c90*/  LDS.128 R68, [R25] ;  /* 0x0000000019447984 */ /* 0x000e620000000c00 */
[----:B------:R-:W-:-:S03]  /*2ca0*/  UIADD3 UR27, UPT, UPT, UR25, -0x1, URZ ;  /* 0xffffffff191b7890 */ /* 0x000fc6000fffe0ff */
[----:B------:R-:W2:Y:S01]  /*2cb0*/  LDS.128 R60, [R25+0x10] ;  /* 0x00001000193c7984 */ /* 0x000ea20000000c00 */
[----:B------:R-:W3:Y:S01]  /*2cc0*/  LDCU.64 UR34, c[0x0][0x488] ;  /* 0x00009100ff2277ac */ /* 0x000ee20008000a00 */
[----:B------:R-:W-:Y:S01]  /*2cd0*/  USHF.L.U32 UR6, UR27, 0x9, URZ ;  /* 0x000000091b067899 */ /* 0x000fe200080006ff */
[----:B------:R-:W-:Y:S01]  /*2ce0*/  UMOV UR7, URZ ;  /* 0x000000ff00077c82 */ /* 0x000fe20008000000 */
[----:B------:R-:W4:Y:S02]  /*2cf0*/  LDCU.64 UR36, c[0x0][0x490] ;  /* 0x00009200ff2477ac */ /* 0x000f240008000a00 */
        /* <DEDUP_REMOVED lines=13> */
[----:B------:R-:W5:Y:S04]  /*2dd0*/  LDG.E.128 R88, desc[UR30][R2.64] ;  /* 0x0000001e02587981 */ /* 0x000f68000c1e1d00 */
[----:B------:R4:W2:Y:S01]  /*2de0*/  LDG.E.128 R92, desc[UR30][R2.64+0x200] ;  /* 0x0002001e025c7981 */ /* 0x0008a2000c1e1d00 */
[----:B---3--:R-:W-:-:S04]  /*2df0*/  UIMAD.WIDE.U32 UR32, UR29, UR8, UR6 ;  /* 0x000000081d2072a5 */ /* 0x008fc8000f8e0006 */
[----:B------:R-:W-:-:S03]  /*2e00*/  UIMAD UR9, UR29, UR9, UR33 ;  /* 0x000000091d0972a4 */ /* 0x000fc6000f8e0221 */
[----:B------:R-:W-:Y:S02]  /*2e10*/  UMOV UR8, UR32 ;  /* 0x0000002000087c82 */ /* 0x000fe40008000000 */
[----:B------:R-:W-:Y:S02]  /*2e20*/  UIMAD.WIDE.U32 UR8, UR12, UR10, UR8 ;  /* 0x0000000a0c0872a5 */ /* 0x000fe4000f8e0008 */
[----:B------:R-:W3:Y:S02]  /*2e30*/  LDCU.64 UR32, c[0x0][0x510] ;  /* 0x0000a200ff2077ac */ /* 0x000ee40008000a00 */
[----:B------:R-:W-:Y:S02]  /*2e40*/  UIMAD UR11, UR12, UR11, UR9 ;  /* 0x0000000b0c0b72a4 */ /* 0x000fe4000f8e0209 */
[----:B0-----:R-:W-:-:S04]  /*2e50*/  ULEA UR9, UP0, UR8, UR34, 0x1 ;  /* 0x0000002208097291 */ /* 0x001fc8000f8008ff */
[----:B------:R-:W-:Y:S02]  /*2e60*/  ULEA.HI.X UR8, UR8, UR35, UR11, 0x1, UP0 ;  /* 0x0000002308087291 */ /* 0x000fe400080f0c0b */
[----:B------:R-:W-:Y:S01]  /*2e70*/  MOV R10, UR9 ;  /* 0x00000009000a7c02 */ /* 0x000fe20008000f00 */
[----:B------:R-:W0:Y:S03]  /*2e80*/  LDCU.64 UR34, c[0x0][0x558] ;  /* 0x0000ab00ff2277ac */ /* 0x000e260008000a00 */
[----:B------:R-:W-:Y:S01]  /*2e90*/  MOV R11, UR8 ;  /* 0x00000008000b7c02 */ /* 0x000fe20008000f00 */
[----:B------:R-:W3:Y:S02]  /*2ea0*/  LDCU.64 UR10, c[0x0][0x508] ;  /* 0x0000a100ff0a77ac */ /* 0x000ee40008000a00 */
[----:B----4-:R-:W-:Y:S01]  /*2eb0*/  IMAD.WIDE.U32 R2, R22, 0x10, R10 ;  /* 0x0000001016027825 */ /* 0x010fe200078e000a */
[----:B-----5:R-:W-:Y:S04]  /*2ec0*/  STS.128 [R24], R88 ;  /* 0x0000005818007388 */ /* 0x020fe80000000c00 */
[----:B--2---:R1:W-:Y:S01]  /*2ed0*/  STS.128 [R24+0x200], R92 ;  /* 0x0002005c18007388 */ /* 0x0043e20000000c00 */
[----:B------:R-:W-:-:S03]  /*2ee0*/  NOP ;  /* 0x0000000000007918 */ /* 0x000fc60000000000 */
[----:B------:R-:W2:Y:S04]  /*2ef0*/  LDS.128 R96, [R25] ;  /* 0x0000000019607984 */ /* 0x000ea80000000c00 */
[----:B------:R-:W4:Y:S01]  /*2f00*/  LDS.128 R64, [R25+0x10] ;  /* 0x0000100019407984 */ /* 0x000f220000000c00 */
[----:B------:R-:W-:Y:S06]  /*2f10*/  BAR.SYNC.DEFER_BLOCKING 0x0 ;  /* 0x0000000000007b1d */ /* 0x000fec0000010000 */
[----:B------:R-:W5:Y:S04]  /*2f20*/  LDG.E.128 R72, desc[UR30][R2.64] ;  /* 0x0000001e02487981 */ /* 0x000f68000c1e1d00 */
[----:B------:R0:W5:Y:S01]  /*2f30*/  LDG.E.128 R76, desc[UR30][R2.64+0x200] ;  /* 0x0002001e024c7981 */ /* 0x000162000c1e1d00 */
[----:B-1----:R-:W-:Y:S01]  /*2f40*/  HADD2.F32 R95, -RZ, R68.H0_H0 ;  /* 0x20000044ff5f7230 */ /* 0x002fe20000004100 */
[----:B---3--:R-:W-:Y:S01]  /*2f50*/  UIMAD.WIDE.U32 UR8, UR29, UR10, UR6 ;  /* 0x0000000a1d0872a5 */ /* 0x008fe2000f8e0006 */
[----:B------:R-:W-:-:S02]  /*2f60*/  HADD2.F32 R89, -RZ, R61.H1_H1 ;  /* 0x3000003dff597230 */ /* 0x000fc40000004100 */
[--C-:B--2---:R-:W-:Y:S01]  /*2f70*/  HADD2.F32 R84, -RZ, R96.reuse.H0_H0 ;  /* 0x20000060ff547230 */ /* 0x104fe20000004100 */
[----:B------:R-:W-:Y:S01]  /*2f80*/  UIMAD UR9, UR29, UR11, UR9 ;  /* 0x0000000b1d0972a4 */ /* 0x000fe2000f8e0209 */
[----:B------:R-:W-:Y:S02]  /*2f90*/  HADD2.F32 R83, -RZ, R96.H1_H1 ;  /* 0x30000060ff537230 */ /* 0x000fe40000004100 */
[--C-:B------:R-:W-:Y:S02]  /*2fa0*/  HADD2.F32 R82, -RZ, R97.reuse.H0_H0 ;  /* 0x20000061ff527230 */ /* 0x100fe40000004100 */
[----:B------:R-:W-:Y:S01]  /*2fb0*/  FMUL.FTZ R10, R84, -1.4426950216293334961 ;  /* 0xbfb8aa3b540a7820 */ /* 0x000fe20000410000 */
[----:B------:R-:W-:Y:S02]  /*2fc0*/  HADD2.F32 R86, -RZ, R97.H1_H1 ;  /* 0x30000061ff567230 */ /* 0x000fe40000004100 */
[----:B------:R-:W-:Y:S01]  /*2fd0*/  FMUL.FTZ R11, R83, -1.4426950216293334961 ;  /* 0xbfb8aa3b530b7820 */ /* 0x000fe20000410000 */
[--C-:B------:R-:W-:Y:S01]  /*2fe0*/  HADD2.F32 R87, -RZ, R98.reuse.H0_H0 ;  /* 0x20000062ff577230 */ /* 0x100fe20000004100 */
[----:B------:R1:W2:Y:S01]  /*2ff0*/  MUFU.EX2 R29, R10 ;  /* 0x0000000a001d7308 */ /* 0x0002a20000000800 */
[----:B------:R-:W-:-:S02]  /*3000*/  HADD2.F32 R0, -RZ, R98.H1_H1 ;  /* 0x30000062ff007230 */ /* 0x000fc40000004100 */
[----:B------:R-:W-:Y:S01]  /*3010*/  FMUL.FTZ R16, R82, -1.4426950216293334961 ;  /* 0xbfb8aa3b52107820 */ /* 0x000fe20000410000 */
[----:B0-----:R-:W-:Y:S01]  /*3020*/  FMUL.FTZ R2, R86, -1.4426950216293334961 ;  /* 0xbfb8aa3b56027820 */ /* 0x001fe20000410000 */
[----:B------:R-:W-:Y:S01]  /*3030*/  FMUL.FTZ R3, R87, -1.4426950216293334961 ;  /* 0xbfb8aa3b57037820 */ /* 0x000fe20000410000 */
[----:B----4-:R-:W-:Y:S02]  /*3040*/  HADD2.F32 R58, -RZ, R65.H1_H1 ;  /* 0x30000041ff3a7230 */ /* 0x010fe40000004100 */
[----:B------:R-:W-:Y:S01]  /*3050*/  FMUL.FTZ R17, R0, -1.4426950216293334961 ;  /* 0xbfb8aa3b00117820 */ /* 0x000fe20000410000 */
[----:B------:R-:W-:Y:S01]  /*3060*/  HADD2.F32 R81, -RZ, R67.H0_H0 ;  /* 0x20000043ff517230 */ /* 0x000fe20000004100 */
[----:B------:R0:W3:Y:S01]  /*3070*/  MUFU.EX2 R31, R11 ;  /* 0x0000000b001f7308 */ /* 0x0000e20000000800 */
[----:B-1----:R-:W-:Y:S02]  /*3080*/  HADD2.F32 R10, -RZ, R99.H0_H0 ;  /* 0x20000063ff0a7230 */ /* 0x002fe40000004100 */
[----:B------:R-:W-:Y:S01]  /*3090*/  FMUL.FTZ R51, R58, -1.4426950216293334961 ;  /* 0xbfb8aa3b3a337820 */ /* 0x000fe20000410000 */
[----:B------:R-:W-:-:S02]  /*30a0*/  HADD2.F32 R85, -RZ, R67.H1_H1 ;  /* 0x30000043ff557230 */ /* 0x000fc40000004100 */
[----:B------:R-:W-:Y:S01]  /*30b0*/  FMUL.FTZ R57, R81, -1.4426950216293334961 ;  /* 0xbfb8aa3b51397820 */ /* 0x000fe20000410000 */
[----:B------:R-:W-:Y:S01]  /*30c0*/  HADD2.F32 R80, -RZ, R99.H1_H1 ;  /* 0x30000063ff507230 */ /* 0x000fe20000004100 */
[----:B------:R-:W-:Y:S01]  /*30d0*/  UIMAD.WIDE.U32 UR8, UR12, UR32, UR8 ;  /* 0x000000200c0872a5 */ /* 0x000fe2000f8e0008 */
[----:B------:R-:W-:Y:S01]  /*30e0*/  HADD2.F32 R90, -RZ, R63.H1_H1 ;  /* 0x3000003fff5a7230 */ /* 0x000fe20000004100 */
[----:B------:R1:W4:Y:S01]  /*30f0*/  MUFU.EX2 R33, R16 ;  /* 0x0000001000217308 */ /* 0x0003220000000800 */
[----:B0-----:R-:W-:Y:S01]  /*3100*/  FMUL.FTZ R11, R10, -1.4426950216293334961 ;  /* 0xbfb8aa3b0a0b7820 */ /* 0x001fe20000410000 */
[----:B--2---:R-:W-:Y:S01]  /*3110*/  FADD.FTZ R29, R29, 1 ;  /* 0x3f8000001d1d7421 */ /* 0x004fe20000010000 */
[----:B------:R-:W-:Y:S01]  /*3120*/  FMUL.FTZ R43, R80, -1.4426950216293334961 ;  /* 0xbfb8aa3b502b7820 */ /* 0x000fe20000410000 */
[----:B------:R-:W-:Y:S01]  /*3130*/  FMUL.FTZ R59, R85, -1.4426950216293334961 ;  /* 0xbfb8aa3b553b7820 */ /* 0x000fe20000410000 */
[----:B------:R-:W-:Y:S01]  /*3140*/  HADD2.F32 R91, -RZ, R68.H1_H1 ;  /* 0x30000044ff5b7230 */ /* 0x000fe20000004100 */
[----:B------:R-:W-:Y:S01]  /*3150*/  UIMAD UR10, UR12, UR33, UR9 ;  /* 0x000000210c0a72a4 */ /* 0x000fe2000f8e0209 */
[----:B------:R-:W-:Y:S01]  /*3160*/  HADD2.F32 R92, -RZ, R69.H0_H0 ;  /* 0x20000045ff5c7230 */ /* 0x000fe20000004100 */
[----:B------:R0:W2:Y:S01]  /*3170*/  MUFU.EX2 R35, R2 ;  /* 0x0000000200237308 */ /* 0x0000a20000000800 */
[----:B-1----:R-:W-:-:S02]  /*3180*/  HADD2.F32 R16, -RZ, R64.H0_H0 ;  /* 0x20000040ff107230 */ /* 0x002fc40000004100 */
[----:B---3--:R-:W-:Y:S01]  /*3190*/  FADD.FTZ R31, R31, 1 ;  /* 0x3f8000001f1f7421 */ /* 0x008fe20000010000 */
[----:B------:R-:W-:Y:S01]  /*31a0*/  HADD2.F32 R93, -RZ, R69.H1_H1 ;  /* 0x30000045ff5d7230 */ /* 0x000fe20000004100 */
[----:B------:R-:W-:Y:S01]  /*31b0*/  ULEA UR9, UP0, UR8, UR34, 0x1 ;  /* 0x0000002208097291 */ /* 0x000fe2000f8008ff */
[----:B------:R-:W-:Y:S02]  /*31c0*/  HADD2.F32 R94, -RZ, R70.H1_H1 ;  /* 0x30000046ff5e7230 */ /* 0x000fe40000004100 */
[----:B------:R-:W-:Y:S01]  /*31d0*/  FMUL.FTZ R45, R16, -1.4426950216293334961 ;  /* 0xbfb8aa3b102d7820 */ /* 0x000fe20000410000 */
[----:B------:R-:W-:Y:S01]  /*31e0*/  HADD2.F32 R88, -RZ, R71.H1_H1 ;  /* 0x30000047ff587230 */ /* 0x000fe20000004100 */
[----:B------:R1:W3:Y:S01]  /*31f0*/  MUFU.EX2 R37, R3 ;  /* 0x0000000300257308 */ /* 0x0002e20000000800 */
[----:B0-----:R-:W-:Y:S02]  /*3200*/  HADD2.F32 R2, -RZ, R64.H1_H1 ;  /* 0x30000040ff027230 */ /* 0x001fe40000004100 */
[----:B----4-:R-:W-:Y:S01]  /*3210*/  FADD.FTZ R33, R33, 1 ;  /* 0x3f80000021217421 */ /* 0x010fe20000010000 */
[----:B------:R-:W-:-:S02]  /*3220*/  ULEA.HI.X UR8, UR8, UR35, UR10, 0x1, UP0 ;  /* 0x0000002308087291 */ /* 0x000fc400080f0c0a */
[----:B------:R-:W-:Y:S01]  /*3230*/  UISETP.NE.U32.AND UP0, UPT, UR36, URZ, UPT ;  /* 0x000000ff2400728c */ /* 0x000fe2000bf05070 */
[----:B------:R-:W-:Y:S01]  /*3240*/  FMUL.FTZ R47, R2, -1.4426950216293334961 ;  /* 0xbfb8aa3b022f7820 */ /* 0x000fe20000410000 */
[----:B------:R0:W4:Y:S01]  /*3250*/  MUFU.EX2 R39, R17 ;  /* 0x0000001100277308 */ /* 0x0001220000000800 */
[----:B-1----:R-:W-:Y:S02]  /*3260*/  HADD2.F32 R3, -RZ, R65.H0_H0 ;  /* 0x20000041ff037230 */ /* 0x002fe40000004100 */
[----:B--2---:R-:W-:Y:S01]  /*3270*/  FADD.FTZ R35, R35, 1 ;  /* 0x3f80000023237421 */ /* 0x004fe20000010000 */
[----:B------:R-:W-:Y:S02]  /*3280*/  UISETP.NE.AND.EX UP0, UPT, UR37, URZ, UPT, UP0 ;  /* 0x000000ff2500728c */ /* 0x000fe4000bf05300 */
[----:B------:R-:W-:Y:S02]  /*3290*/  FMUL.FTZ R49, R3, -1.4426950216293334961 ;  /* 0xbfb8aa3b03317820 */ /* 0x000fe40000410000 */
[----:B------:R1:W2:Y:S01]  /*32a0*/  MUFU.EX2 R41, R11 ;  /* 0x0000000b00297308 */ /* 0x0002a20000000800 */
[----:B0-----:R-:W-:-:S02]  /*32b0*/  HADD2.F32 R17, -RZ, R66.H0_H0 ;  /* 0x20000042ff117230 */ /* 0x001fc40000004100 */
[----:B---3--:R-:W-:-:S03]  /*32c0*/  FADD.FTZ R37, R37, 1 ;  /* 0x3f80000025257421 */ /* 0x008fc60000010000 */
[----:B------:R-:W-:Y:S02]  /*32d0*/  FMUL.FTZ R53, R17, -1.4426950216293334961 ;  /* 0xbfb8aa3b11357820 */ /* 0x000fe40000410000 */
[----:B------:R-:W0:Y:S01]  /*32e0*/  MUFU.RCP R97, R29 ;  /* 0x0000001d00617308 */ /* 0x000e220000001000 */
[----:B-1----:R-:W-:Y:S02]  /*32f0*/  HADD2.F32 R11, -RZ, R66.H1_H1 ;  /* 0x30000042ff0b7230 */ /* 0x002fe40000004100 */
[----:B----4-:R-:W-:-:S03]  /*3300*/  FADD.FTZ R39, R39, 1 ;  /* 0x3f80000027277421 */ /* 0x010fc60000010000 */
[----:B------:R-:W-:Y:S02]  /*3310*/  FMUL.FTZ R55, R11, -1.4426950216293334961 ;  /* 0xbfb8aa3b0b377820 */ /* 0x000fe40000410000 */
[----:B------:R-:W-:Y:S01]  /*3320*/  MUFU.RCP R100, R31 ;  /* 0x0000001f00647308 */ /* 0x000fe20000001000 */
[----:B--2---:R-:W-:-:S07]  /*3330*/  FADD.FTZ R41, R41, 1 ;  /* 0x3f80000029297421 */ /* 0x004fce0000010000 */
[----:B------:R-:W1:Y:S01]  /*3340*/  MUFU.EX2 R43, R43 ;  /* 0x0000002b002b7308 */ /* 0x000e620000000800 */
[----:B0-----:R-:W-:-:S07]  /*3350*/  FADD.FTZ R29, -R97, 1 ;  /* 0x3f800000611d7421 */ /* 0x001fce0000010100 */
[----:B------:R-:W0:Y:S08]  /*3360*/  MUFU.EX2 R49, R49 ;  /* 0x0000003100317308 */ /* 0x000e300000000800 */
[----:B------:R-:W2:Y:S01]  /*3370*/  MUFU.EX2 R51, R51 ;  /* 0x0000003300337308 */ /* 0x000ea20000000800 */
[----:B-1----:R-:W-:-:S07]  /*3380*/  FADD.FTZ R43, R43, 1 ;  /* 0x3f8000002b2b7421 */ /* 0x002fce0000010000 */
[----:B------:R-:W1:Y:S01]  /*3390*/  MUFU.EX2 R45, R45 ;  /* 0x0000002d002d7308 */ /* 0x000e620000000800 */
[----:B0-----:R-:W-:-:S07]  /*33a0*/  FADD.FTZ R49, R49, 1 ;  /* 0x3f80000031317421 */ /* 0x001fce0000010000 */
[----:B------:R-:W0:Y:S01]  /*33b0*/  MUFU.EX2 R47, R47 ;  /* 0x0000002f002f7308 */ /* 0x000e220000000800 */
[----:B--2---:R-:W-:-:S07]  /*33c0*/  FADD.FTZ R51, R51, 1 ;  /* 0x3f80000033337421 */ /* 0x004fce0000010000 */
[----:B------:R-:W-:Y:S01]  /*33d0*/  MUFU.RCP R106, R37 ;  /* 0x00000025006a7308 */ /* 0x000fe20000001000 */
[----:B-1----:R-:W-:-:S07]  /*33e0*/  FADD.FTZ R45, R45, 1 ;  /* 0x3f8000002d2d7421 */ /* 0x002fce0000010000 */
[----:B------:R-:W-:Y:S01]  /*33f0*/  MUFU.RCP R105, R33 ;  /* 0x0000002100697308 */ /* 0x000fe20000001000 */
[----:B0-----:R-:W-:-:S07]  /*3400*/  FADD.FTZ R47, R47, 1 ;  /* 0x3f8000002f2f7421 */ /* 0x001fce0000010000 */
[----:B------:R-:W0:Y:S08]  /*3410*/  MUFU.RCP R109, R35 ;  /* 0x00000023006d7308 */ /* 0x000e300000001000 */
[----:B------:R-:W1:Y:S08]  /*3420*/  MUFU.EX2 R53, R53 ;  /* 0x0000003500357308 */ /* 0x000e700000000800 */
[----:B------:R-:W2:Y:S01]  /*3430*/  MUFU.EX2 R55, R55 ;  /* 0x0000003700377308 */ /* 0x000ea20000000800 */
[----:B0-----:R-:W-:-:S04]  /*3440*/  FADD.FTZ R33, -R109, 1 ;  /* 0x3f8000006d217421 */ /* 0x001fc80000010100 */
[C---:B------:R-:W-:Y:S01]  /*3450*/  FFMA.FTZ R33, R86.reuse, R33, 1 ;  /* 0x3f80000056217423 */ /* 0x040fe20000010021 */
[----:B------:R-:W-:Y:S02]  /*3460*/  FMUL.FTZ R86, R86, R109 ;  /* 0x0000006d56567220 */ /* 0x000fe40000410000 */
[----:B------:R-:W0:Y:S01]  /*3470*/  MUFU.EX2 R57, R57 ;  /* 0x0000003900397308 */ /* 0x000e220000000800 */
[----:B-1----:R-:W-:-:S07]  /*3480*/  FADD.FTZ R53, R53, 1 ;  /* 0x3f80000035357421 */ /* 0x002fce0000010000 */
[----:B------:R-:W1:Y:S01]  /*3490*/  MUFU.EX2 R59, R59 ;  /* 0x0000003b003b7308 */ /* 0x000e620000000800 */
[----:B--2---:R-:W-:-:S07]  /*34a0*/  FADD.FTZ R55, R55, 1 ;  /* 0x3f80000037377421 */ /* 0x004fce0000010000 */
[----:B------:R-:W2:Y:S01]  /*34b0*/  MUFU.RCP R113, R41 ;  /* 0x0000002900717308 */ /* 0x000ea20000001000 */
[----:B0-----:R-:W-:-:S07]  /*34c0*/  FADD.FTZ R57, R57, 1 ;  /* 0x3f80000039397421 */ /* 0x001fce0000010000 */
[----:B------:R-:W-:Y:S01]  /*34d0*/  MUFU.RCP R111, R39 ;  /* 0x00000027006f7308 */ /* 0x000fe20000001000 */
[----:B-1----:R-:W-:-:S07]  /*34e0*/  FADD.FTZ R59, R59, 1 ;  /* 0x3f8000003b3b7421 */ /* 0x002fce0000010000 */
[----:B------:R-:W0:Y:S01]  /*34f0*/  MUFU.RCP R115, R43 ;  /* 0x0000002b00737308 */ /* 0x000e220000001000 */
[----:B--2---:R-:W-:-:S04]  /*3500*/  FADD.FTZ R37, -R113, 1 ;  /* 0x3f80000071257421 */ /* 0x004fc80000010100 */
[----:B------:R-:W-:-:S03]  /*3510*/  FFMA.FTZ R37, R10, R37, 1 ;  /* 0x3f8000000a257423 */ /* 0x000fc60000010025 */
[----:B------:R1:W-:Y:S08]  /*3520*/  MUFU.RCP R114, R49 ;  /* 0x0000003100727308 */ /* 0x0003f00000001000 */
[----:B------:R2:W3:Y:S01]  /*3530*/  MUFU.RCP R121, R51 ;  /* 0x0000003300797308 */ /* 0x0004e20000001000 */
[----:B0-----:R-:W-:Y:S01]  /*3540*/  FADD.FTZ R39, -R115, 1 ;  /* 0x3f80000073277421 */ /* 0x001fe20000010100 */
[----:B-1----:R-:W-:-:S03]  /*3550*/  HADD2.F32 R49, -RZ, R4.H1_H1 ;  /* 0x30000004ff317230 */ /* 0x002fc60000004100 */
[----:B------:R-:W-:-:S03]  /*3560*/  FFMA.FTZ R39, R80, R39, 1 ;  /* 0x3f80000050277423 */ /* 0x000fc60000010027 */
[----:B------:R-:W-:Y:S01]  /*3570*/  MUFU.RCP R117, R45 ;  /* 0x0000002d00757308 */ /* 0x000fe20000001000 */
[----:B--2---:R-:W-:-:S07]  /*3580*/  HADD2.F32 R51, -RZ, R5.H1_H1 ;  /* 0x30000005ff337230 */ /* 0x004fce0000004100 */
[----:B------:R-:W-:Y:S01]  /*3590*/  MUFU.RCP R119, R47 ;  /* 0x0000002f00777308 */ /* 0x000fe20000001000 */
[----:B---3--:R-:W-:-:S04]  /*35a0*/  FADD.FTZ R41, -R121, 1 ;  /* 0x3f80000079297421 */ /* 0x008fc80000010100 */
[C---:B------:R-:W-:Y:S01]  /*35b0*/  FFMA.FTZ R43, R58.reuse, R41, 1 ;  /* 0x3f8000003a2b7423 */ /* 0x040fe20000010029 */
[----:B------:R-:W-:Y:S02]  /*35c0*/  FMUL.FTZ R58, R58, R121 ;  /* 0x000000793a3a7220 */ /* 0x000fe40000410000 */
[----:B------:R0:W-:Y:S08]  /*35d0*/  MUFU.RCP R122, R53 ;  /* 0x00000035007a7308 */ /* 0x0001f00000001000 */
[----:B------:R1:W-:Y:S01]  /*35e0*/  MUFU.RCP R124, R55 ;  /* 0x00000037007c7308 */ /* 0x0003e20000001000 */
[----:B0-----:R-:W-:-:S07]  /*35f0*/  HADD2.F32 R53, -RZ, R6.H0_H0 ;  /* 0x20000006ff357230 */ /* 0x001fce0000004100 */
[----:B------:R0:W2:Y:S01]  /*3600*/  MUFU.RCP R126, R57 ;  /* 0x00000039007e7308 */ /* 0x0000a20000001000 */
[----:B-1----:R-:W-:-:S07]  /*3610*/  HADD2.F32 R55, -RZ, R6.H1_H1 ;  /* 0x30000006ff377230 */ /* 0x002fce0000004100 */
[----:B------:R1:W3:Y:S01]  /*3620*/  MUFU.RCP R130, R59 ;  /* 0x0000003b00827308 */ /* 0x0002e20000001000 */
[--C-:B0-----:R-:W-:Y:S02]  /*3630*/  HADD2.F32 R57, -RZ, R7.reuse.H0_H0 ;  /* 0x20000007ff397230 */ /* 0x101fe40000004100 */
[----:B--2---:R-:W-:Y:S01]  /*3640*/  FADD.FTZ R128, -R126, 1 ;  /* 0x3f8000007e807421 */ /* 0x004fe20000010100 */
[----:B-1----:R-:W-:-:S03]  /*3650*/  HADD2.F32 R59, -RZ, R7.H1_H1 ;  /* 0x30000007ff3b7230 */ /* 0x002fc60000004100 */
[----:B------:R-:W-:Y:S01]  /*3660*/  FFMA.FTZ R128, R81, R128, 1 ;  /* 0x3f80000051807423 */ /* 0x000fe20000010080 */
[----:B---3--:R-:W-:-:S04]  /*3670*/  FADD.FTZ R132, -R130, 1 ;  /* 0x3f80000082847421 */ /* 0x008fc80000010100 */
        /* <DEDUP_REMOVED lines=8> */
[--C-:B-1----:R-:W-:Y:S02]  /*3700*/  HADD2.F32 R78, -RZ, R60.reuse.H0_H0 ;  /* 0x2000003cff4e7230 */ /* 0x102fe40000004100 */
[----:B------:R-:W-:Y:S02]  /*3710*/  HADD2.F32 R79, -RZ, R60.H1_H1 ;  /* 0x3000003cff4f7230 */ /* 0x000fe40000004100 */
[----:B------:R-:W-:-:S02]  /*3720*/  HADD2.F32 R73, -RZ, R61.H0_H0 ;  /* 0x2000003dff497230 */ /* 0x000fc40000004100 */
[----:B------:R-:W-:Y:S02]  /*3730*/  HADD2.F32 R74, -RZ, R63.H0_H0 ;  /* 0x2000003fff4a7230 */ /* 0x000fe40000004100 */
[----:B------:R-:W-:Y:S02]  /*3740*/  HADD2.F32 R76, -RZ, R70.H0_H0 ;  /* 0x20000046ff4c7230 */ /* 0x000fe40000004100 */
[----:B------:R-:W-:Y:S01]  /*3750*/  FADD.FTZ R70, -R106, 1 ;  /* 0x3f8000006a467421 */ /* 0x000fe20000010100 */
[----:B------:R-:W-:-:S03]  /*3760*/  HADD2.F32 R77, -RZ, R71.H0_H0 ;  /* 0x20000047ff4d7230 */ /* 0x000fc60000004100 */
[C---:B------:R-:W-:Y:S01]  /*3770*/  FFMA.FTZ R70, R87.reuse, R70, 1 ;  /* 0x3f80000057467423 */ /* 0x040fe20000010046 */
[----:B------:R-:W-:Y:S01]  /*3780*/  FMUL.FTZ R87, R87, R106 ;  /* 0x0000006a57577220 */ /* 0x000fe20000410000 */
[--C-:B--2---:R-:W-:Y:S02]  /*3790*/  HADD2.F32 R96, -RZ, R64.reuse.H0_H0 ;  /* 0x20000040ff607230 */ /* 0x104fe40000004100 */
[----:B------:R-:W-:Y:S02]  /*37a0*/  HADD2.F32 R98, -RZ, R64.H1_H1 ;  /* 0x30000040ff627230 */ /* 0x000fe40000004100 */
[----:B------:R-:W-:Y:S01]  /*37b0*/  FFMA.FTZ R64, R84, R29, 1 ;  /* 0x3f80000054407423 */ /* 0x000fe2000001001d */
[--C-:B------:R-:W-:Y:S02]  /*37c0*/  HADD2.F32 R101, -RZ, R66.reuse.H0_H0 ;  /* 0x20000042ff657230 */ /* 0x100fe40000004100 */
[----:B------:R-:W-:Y:S01]  /*37d0*/  FMUL.FTZ R60, R95, R96 ;  /* 0x000000605f3c7220 */ /* 0x000fe20000410000 */
[----:B------:R-:W-:-:S02]  /*37e0*/  HADD2.F32 R103, -RZ, R66.H1_H1 ;  /* 0x30000042ff677230 */ /* 0x000fc40000004100 */
[----:B------:R-:W-:Y:S01]  /*37f0*/  FFMA.FTZ R66, R83, R62, 1 ;  /* 0x3f80000053427423 */ /* 0x000fe2000001003e */
[----:B------:R-:W-:Y:S01]  /*3800*/  FMUL.FTZ R31, R91, R98 ;  /* 0x000000625b1f7220 */ /* 0x000fe20000410000 */
[----:B------:R-:W-:Y:S01]  /*3810*/  FMUL.FTZ R29, R97, R60 ;  /* 0x0000003c611d7220 */ /* 0x000fe20000410000 */
[--C-:B------:R-:W-:Y:S01]  /*3820*/  HADD2.F32 R99, -RZ, R65.reuse.H0_H0 ;  /* 0x20000041ff637230 */ /* 0x100fe20000004100 */
[----:B------:R-:W0:Y:S01]  /*3830*/  LDS.128 R60, [R25+0x10] ;  /* 0x00001000193c7984 */ /* 0x000e220000000c00 */
        /* <DEDUP_REMOVED lines=9> */
[----:B------:R-:W-:Y:S01]  /*38d0*/  FMUL.FTZ R35, R106, R35 ;  /* 0x000000236a237220 */ /* 0x000fe20000410000 */
[----:B------:R-:W-:Y:S02]  /*38e0*/  HADD2.F32 R107, -RZ, R67.H1_H1 ;  /* 0x30000043ff6b7230 */ /* 0x000fe40000004100 */
        /* <DEDUP_REMOVED lines=18> */
[----:B------:R-:W-:Y:S01]  /*3a10*/  FADD.FTZ R33, -R117, 1 ;  /* 0x3f80000075217421 */ /* 0x000fe20000010100 */
[----:B------:R-:W-:Y:S01]  /*3a20*/  FADD.FTZ R39, -R119, 1 ;  /* 0x3f80000077277421 */ /* 0x000fe20000010100 */
[----:B------:R-:W-:Y:S01]  /*3a30*/  F2FP.F16.F32.PACK_AB R64, R31, R64 ;  /* 0x000000401f40723e */ /* 0x000fe200000000ff */
[----:B------:R-:W-:-:S02]  /*3a40*/  HADD2.F32 R29, -RZ, R12.H0_H0 ;  /* 0x2000000cff1d7230 */ /* 0x000fc40000004100 */
[----:B------:R-:W-:Y:S01]  /*3a50*/  FFMA.FTZ R33, R16, R33, 1 ;  /* 0x3f80000010217423 */ /* 0x000fe20000010021 */
[----:B------:R-:W-:Y:S01]  /*3a60*/  FFMA.FTZ R39, R2, R39, 1 ;  /* 0x3f80000002277423 */ /* 0x000fe20000010027 */
[----:B------:R-:W-:Y:S01]  /*3a70*/  F2FP.F16.F32.PACK_AB R66, R66, R35 ;  /* 0x000000234242723e */ /* 0x000fe200000000ff */
[----:B------:R-:W-:Y:S01]  /*3a80*/  HADD2.F32 R31, -RZ, R12.H1_H1 ;  /* 0x3000000cff1f7230 */ /* 0x000fe20000004100 */
[----:B------:R-:W-:Y:S01]  /*3a90*/  F2FP.F16.F32.PACK_AB R67, R108, R37 ;  /* 0x000000256c43723e */ /* 0x000fe200000000ff */
[----:B------:R-:W-:Y:S01]  /*3aa0*/  BAR.SYNC.DEFER_BLOCKING 0x0 ;  /* 0x0000000000007b1d */ /* 0x000fe20000010000 */
[--C-:B0-----:R-:W-:Y:S01]  /*3ab0*/  HADD2.F32 R110, -RZ, R60.reuse.H0_H0 ;  /* 0x2000003cff6e7230 */ /* 0x101fe20000004100 */
[----:B------:R-:W-:Y:S01]  /*3ac0*/  MOV R12, UR9 ;  /* 0x00000009000c7c02 */ /* 0x000fe20008000f00 */
[----:B------:R-:W-:Y:S02]  /*3ad0*/  HADD2.F32 R112, -RZ, R60.H1_H1 ;  /* 0x3000003cff707230 */ /* 0x000fe40000004100 */
[----:B------:R-:W-:Y:S01]  /*3ae0*/  FADD.FTZ R60, -R114, 1 ;  /* 0x3f800000723c7421 */ /* 0x000fe20000010100 */
[----:B------:R-:W-:-:S02]  /*3af0*/  HADD2.F32 R116, -RZ, R61.H0_H0 ;  /* 0x2000003dff747230 */ /* 0x000fc40000004100 */
[----:B------:R-:W-:Y:S01]  /*3b00*/  FMUL.FTZ R84, R84, R97 ;  /* 0x0000006154547220 */ /* 0x000fe20000410000 */
[----:B------:R-:W-:Y:S02]  /*3b10*/  HADD2.F32 R118, -RZ, R61.H1_H1 ;  /* 0x3000003dff767230 */ /* 0x000fe40000004100 */
[----:B------:R-:W-:Y:S01]  /*3b20*/  FFMA.FTZ R70, R3, R60, 1 ;  /* 0x3f80000003467423 */ /* 0x000fe2000001003c */
[--C-:B------:R-:W-:Y:S02]  /*3b30*/  HADD2.F32 R123, -RZ, R62.reuse.H0_H0 ;  /* 0x2000003eff7b7230 */ /* 0x100fe40000004100 */
[----:B------:R-:W-:Y:S01]  /*3b40*/  FMUL.FTZ R60, R78, R110 ;  /* 0x0000006e4e3c7220 */ /* 0x000fe20000410000 */
[----:B------:R-:W-:Y:S02]  /*3b50*/  HADD2.F32 R125, -RZ, R62.H1_H1 ;  /* 0x3000003eff7d7230 */ /* 0x000fe40000004100 */
[----:B------:R-:W-:Y:S01]  /*3b60*/  FMUL.FTZ R62, R79, R112 ;  /* 0x000000704f3e7220 */ /* 0x000fe20000410000 */
[----:B------:R-:W-:Y:S01]  /*3b70*/  FMUL.FTZ R41, R73, R116 ;  /* 0x0000007449297220 */ /* 0x000fe20000410000 */
[----:B------:R-:W-:Y:S01]  /*3b80*/  FMUL.FTZ R120, R89, R118 ;  /* 0x0000007659787220 */ /* 0x000fe20000410000 */
[----:B------:R-:W-:-:S02]  /*3b90*/  HADD2.F32 R127, -RZ, R63.H0_H0 ;  /* 0x2000003fff7f7230 */ /* 0x000fc40000004100 */
        /* <DEDUP_REMOVED lines=28> */
[----:B------:R-:W-:Y:S01]  /*3d60*/  HADD2.F32 R47, -RZ, R5.H0_H0 ;  /* 0x20000005ff2f7230 */ /* 0x000fe20000004100 */
[----:B------:R-:W-:Y:S01]  /*3d70*/  F2FP.F16.F32.PACK_AB R70, R70, R39 ;  /* 0x000000274646723e */ /* 0x000fe200000000ff */
[----:B------:R-:W-:Y:S01]  /*3d80*/  HADD2.F32 R33, -RZ, R13.H0_H0 ;  /* 0x2000000dff217230 */ /* 0x000fe20000004100 */
[----:B------:R-:W-:Y:S01]  /*3d90*/  F2FP.F16.F32.PACK_AB R71, R132, R45 ;  /* 0x0000002d8447723e */ /* 0x000fe200000000ff */
[----:B------:R-:W-:-:S02]  /*3da0*/  HADD2.F32 R45, -RZ, R4.H0_H0 ;  /* 0x20000004ff2d7230 */ /* 0x000fc40000004100 */
[----:B------:R-:W-:Y:S01]  /*3db0*/  FMUL.FTZ R114, R3, R114 ;  /* 0x0000007203727220 */ /* 0x000fe20000410000 */
[----:B------:R-:W-:Y:S01]  /*3dc0*/  HADD2.F32 R37, -RZ, R13.H1_H1 ;  /* 0x3000000dff257230 */ /* 0x000fe20000004100 */
[----:B------:R-:W-:Y:S01]  /*3dd0*/  MOV R13, UR8 ;  /* 0x00000008000d7c02 */ /* 0x000fe20008000f00 */
[----:B------:R-:W-:Y:S01]  /*3de0*/  STS.128 [R25+0x10], R68 ;  /* 0x0000104419007388 */ /* 0x000fe20000000c00 */
[----:B------:R-:W-:-:S03]  /*3df0*/  NOP ;  /* 0x0000000000007918 */ /* 0x000fc60000000000 */
[----:B------:R-:W0:Y:S01]  /*3e00*/  LDS.128 R60, [R24] ;  /* 0x00000000183c7984 */ /* 0x000e220000000c00 */
[--C-:B------:R-:W-:Y:S02]  /*3e10*/  HADD2.F32 R35, -RZ, R14.reuse.H0_H0 ;  /* 0x2000000eff237230 */ /* 0x100fe40000004100 */
[----:B------:R-:W-:Y:S01]  /*3e20*/  FMUL.FTZ R111, R0, R111 ;  /* 0x0000006f006f7220 */ /* 0x000fe20000410000 */
[----:B------:R-:W-:Y:S01]  /*3e30*/  HADD2.F32 R39, -RZ, R14.H1_H1 ;  /* 0x3000000eff277230 */ /* 0x000fe20000004100 */
[----:B------:R-:W1:Y:S01]  /*3e40*/  LDS.128 R4, [R24+0x200] ;  /* 0x0002000018047984 */ /* 0x000e620000000c00 */
[----:B------:R-:W-:Y:S01]  /*3e50*/  FMUL.FTZ R14, R2, R119 ;  /* 0x00000077020e7220 */ /* 0x000fe20000410000 */
[----:B------:R-:W-:-:S04]  /*3e60*/  IMAD.WIDE.U32 R2, R22, 0x10, R12 ;  /* 0x0000001016027825 */ /* 0x000fc800078e000c */
[----:B------:R-:W-:Y:S01]  /*3e70*/  FMUL.FTZ R83, R83, R100 ;  /* 0x0000006453537220 */ /* 0x000fe20000410000 */
[----:B------:R-:W-:Y:S01]  /*3e80*/  FMUL.FTZ R0, R95, R84 ;  /* 0x000000545f007220 */ /* 0x000fe20000410000 */
[----:B------:R-:W-:Y:S01]  /*3e90*/  FMUL.FTZ R82, R82, R105 ;  /* 0x0000006952527220 */ /* 0x000fe20000410000 */
[--C-:B------:R-:W-:Y:S02]  /*3ea0*/  HADD2.F32 R41, -RZ, R15.reuse.H0_H0 ;  /* 0x2000000fff297230 */ /* 0x100fe40000004100 */
[----:B------:R-:W-:Y:S01]  /*3eb0*/  FMUL.FTZ R91, R91, R83 ;  /* 0x000000535b5b7220 */ /* 0x000fe20000410000 */
[----:B------:R-:W-:Y:S01]  /*3ec0*/  FFMA.FTZ R12, R0, R29, R27 ;  /* 0x0000001d000c7223 */ /* 0x000fe2000001001b */
[----:B------:R-:W-:Y:S01]  /*3ed0*/  FMUL.FTZ R92, R92, R82 ;  /* 0x000000525c5c7220 */ /* 0x000fe20000410000 */
[----:B------:R-:W-:Y:S02]  /*3ee0*/  HADD2.F32 R43, -RZ, R15.H1_H1 ;  /* 0x3000000fff2b7230 */ /* 0x000fe40000004100 */
        /* <DEDUP_REMOVED lines=69> */
.L_x_14033:
[----:B------:R-:W-:Y:S01]  /*4340*/  FFMA.FTZ R27, R10, R35, R27 ;  /* 0x000000230a1b7223 */ /* 0x000fe2000001001b */
[----:B------:R-:W1:Y:S01]  /*4350*/  LDCU UR8, c[0x0][0x38c] ;  /* 0x00007180ff0877ac */ /* 0x000e620008000800 */
[----:B------:R-:W-:Y:S01]  /*4360*/  HFMA2 R64, -RZ, RZ, 0, 0 ;  /* 0x00000000ff407431 */ /* 0x000fe200000001ff */
[----:B0-----:R-:W-:Y:S01]  /*4370*/  MOV R63, RZ ;  /* 0x000000ff003f7202 */ /* 0x001fe20000000f00 */
[----:B--2---:R-:W-:Y:S01]  /*4380*/  FFMA.FTZ R2, R80, R39, R27 ;  /* 0x0000002750027223 */ /* 0x004fe2000001001b */
[----:B------:R-:W-:Y:S01]  /*4390*/  HFMA2 R111, -RZ, RZ, 0, 0 ;  /* 0x00000000ff6f7431 */ /* 0x000fe200000001ff */
[----:B------:R-:W-:Y:S01]  /*43a0*/  MOV R60, RZ ;  /* 0x000000ff003c7202 */ /* 0x000fe20000000f00 */
[----:B------:R-:W-:Y:S02]  /*43b0*/  HFMA2 R120, -RZ, RZ, 0, 0 ;  /* 0x00000000ff787431 */ /* 0x000fe400000001ff */
[----:B------:R-:W-:Y:S01]  /*43c0*/  FFMA.FTZ R3, R81, R41, R2 ;  /* 0x0000002951037223 */ /* 0x000fe20000010002 */
[----:B------:R-:W-:Y:S01]  /*43d0*/  HFMA2 R117, -RZ, RZ, 0, 0 ;  /* 0x00000000ff757431 */ /* 0x000fe200000001ff */
[----:B------:R-:W-:-:S02]  /*43e0*/  CS2R R74, SRZ ;  /* 0x00000000004a7805 */ /* 0x000fc4000001ff00 */
[----:B------:R-:W-:Y:S01]  /*43f0*/  CS2R R114, SRZ ;  /* 0x0000000000727805 */ /* 0x000fe2000001ff00 */
[----:B------:R-:W-:Y:S01]  /*4400*/  FFMA.FTZ R2, R88, R43, R3 ;  /* 0x0000002b58027223 */ /* 0x000fe20000010003 */
[----:B------:R-:W-:Y:S02]  /*4410*/  MOV R73, RZ ;  /* 0x000000ff00497202 */ /* 0x000fe40000000f00 */
[----:B------:R-:W-:Y:S02]  /*4420*/  CS2R R66, SRZ ;  /* 0x0000000000427805 */ /* 0x000fe4000001ff00 */
[----:B------:R-:W-:Y:S01]  /*4430*/  MOV R112, RZ ;  /* 0x000000ff00707202 */ /* 0x000fe20000000f00 */
[----:B------:R-:W-:Y:S01]  /*4440*/  FFMA.FTZ R3, R11, R45, R2 ;  /* 0x0000002d0b037223 */ /* 0x000fe20000010002 */
[----:B------:R-:W-:Y:S01]  /*4450*/  CS2R R68, SRZ ;  /* 0x0000000000447805 */ /* 0x000fe2000001ff00 */
[-C--:B------:R-:W-:Y:S01]  /*4460*/  FMUL.FTZ R70, R0, R18.reuse ;  /* 0x0000001200467220 */ /* 0x080fe20000410000 */
        /* <DEDUP_REMOVED lines=13> */
[C---:B------:R-:W-:Y:S01]  /*4540*/  FFMA.FTZ R2, R94.reuse, R53, R3 ;  /* 0x000000355e027223 */ /* 0x040fe20000010003 */
        /* <DEDUP_REMOVED lines=56> */
.L_x_14052:
        /* <DEDUP_REMOVED lines=28> */
[----:B------:R-:W-:Y:S01]  /*4a90*/  FMUL.FTZ R122, R11, R26 ;  /* 0x0000001a0b7a7220 */ /* 0x000fe20000410000 */
[----:B------:R-:W-:Y:S01]  /*4aa0*/  FMUL.FTZ R6, R123, R28 ;  /* 0x0000001c7b067220 */ /* 0x000fe20000410000 */
[----:B------:R-:W-:Y:S01]  /*4ab0*/  FMUL.RZ R134, R7, 0.15915493667125701904 ;  /* 0x3e22f98307867820 */ /* 0x000fe2000040c000 */
[----:B------:R-:W-:Y:S01]  /*4ac0*/  FMUL.FTZ R7, R123, R30 ;  /* 0x0000001e7b077220 */ /* 0x000fe20000410000 */
[----:B------:R-:W-:Y:S01]  /*4ad0*/  FMUL.RZ R132, R128, 0.15915493667125701904 ;  /* 0x3e22f98380847820 */ /* 0x000fe2000040c000 */
[----:B------:R0:W-:Y:S01]  /*4ae0*/  MUFU.EX2 R136, R6 ;  /* 0x0000000600887308 */ /* 0x0001e20000000800 */
[----:B------:R-:W-:Y:S01]  /*4af0*/  FMUL.FTZ R128, R11, R32 ;  /* 0x000000200b807220 */ /* 0x000fe20000410000 */
[----:B------:R-:W-:Y:S01]  /*4b00*/  FMUL.RZ R130, R122, 0.15915493667125701904 ;  /* 0x3e22f9837a827820 */ /* 0x000fe2000040c000 */
[----:B------:R-:W-:-:S02]  /*4b10*/  FMUL.FTZ R122, R123, R26 ;  /* 0x0000001a7b7a7220 */ /* 0x000fc40000410000 */
[----:B------:R-:W-:Y:S01]  /*4b20*/  FMUL.RZ R139, R128, 0.15915493667125701904 ;  /* 0x3e22f983808b7820 */ /* 0x000fe2000040c000 */
[----:B------:R-:W-:Y:S02]  /*4b30*/  FMUL.FTZ R128, R123, R32 ;  /* 0x000000207b807220 */ /* 0x000fe40000410000 */
[----:B-1----:R1:W-:Y:S01]  /*4b40*/  MUFU.EX2 R16, R7 ;  /* 0x0000000700107308 */ /* 0x0023e20000000800 */
        /* <DEDUP_REMOVED lines=18> */
[----:B------:R-:W-:Y:S08]  /*4c70*/  MUFU.SIN R133, R134 ;  /* 0x0000008600857308 */ /* 0x000ff00000000400 */
[----:B------:R0:W1:Y:S08]  /*4c80*/  MUFU.COS R145, R134 ;  /* 0x0000008600917308 */ /* 0x0000700000000000 */
[----:B------:R-:W-:Y:S01]  /*4c90*/  MUFU.SIN R130, R140 ;  /* 0x0000008c00827308 */ /* 0x000fe20000000400 */
[----:B0-----:R-:W-:-:S04]  /*4ca0*/  FMUL.FTZ R134, R11, R38 ;  /* 0x000000260b867220 */ /* 0x001fc80000410000 */
[----:B------:R-:W-:Y:S01]  /*4cb0*/  FMUL.RZ R144, R134, 0.15915493667125701904 ;  /* 0x3e22f98386907820 */ /* 0x000fe2000040c000 */
[----:B------:R-:W-:Y:S02]  /*4cc0*/  FMUL.FTZ R134, R123, R38 ;  /* 0x000000267b867220 */ /* 0x000fe40000410000 */
[----:B------:R0:W2:Y:S01]  /*4cd0*/  MUFU.COS R138, R140 ;  /* 0x0000008c008a7308 */ /* 0x0000a20000000000 */
[----:B-1----:R-:W-:-:S07]  /*4ce0*/  FMUL.FTZ R145, R16, R145 ;  /* 0x0000009110917220 */ /* 0x002fce0000410000 */
[----:B------:R-:W-:Y:S01]  /*4cf0*/  MUFU.SIN R135, R139 ;  /* 0x0000008b00877308 */ /* 0x000fe20000000400 */
[----:B0-----:R-:W-:-:S04]  /*4d00*/  FMUL.FTZ R140, R11, R44 ;  /* 0x0000002c0b8c7220 */ /* 0x001fc80000410000 */
[----:B------:R-:W-:Y:S01]  /*4d10*/  FMUL.RZ R150, R140, 0.15915493667125701904 ;  /* 0x3e22f9838c967820 */ /* 0x000fe2000040c000 */
[----:B------:R-:W-:Y:S02]  /*4d20*/  FMUL.FTZ R140, R123, R44 ;  /* 0x0000002c7b8c7220 */ /* 0x000fe40000410000 */
[----:B------:R-:W-:Y:S01]  /*4d30*/  MUFU.COS R147, R139 ;  /* 0x0000008b00937308 */ /* 0x000fe20000000000 */
[C---:B--2---:R-:W-:Y:S01]  /*4d40*/  FMUL.FTZ R138, R137.reuse, R138 ;  /* 0x0000008a898a7220 */ /* 0x044fe20000410000 */
[----:B------:R-:W-:-:S06]  /*4d50*/  FMUL.FTZ R137, R137, R130 ;  /* 0x0000008289897220 */ /* 0x000fcc0000410000 */
[----:B------:R-:W-:Y:S08]  /*4d60*/  MUFU.SIN R141, R142 ;  /* 0x0000008e008d7308 */ /* 0x000ff00000000400 */
[----:B------:R-:W0:Y:S08]  /*4d70*/  MUFU.COS R139, R142 ;  /* 0x0000008e008b7308 */ /* 0x000e300000000000 */
[----:B------:R1:W-:Y:S08]  /*4d80*/  MUFU.EX2 R142, R6 ;  /* 0x00000006008e7308 */ /* 0x0003f00000000800 */
[----:B------:R2:W-:Y:S01]  /*4d90*/  MUFU.EX2 R192, R7 ;  /* 0x0000000700c07308 */ /* 0x0005e20000000800 */
[----:B-1----:R-:W-:Y:S01]  /*4da0*/  FMUL.FTZ R6, R11, R46 ;  /* 0x0000002e0b067220 */ /* 0x002fe20000410000 */
[----:B0-----:R-:W-:-:S06]  /*4db0*/  FMUL.FTZ R139, R132, R139 ;  /* 0x0000008b848b7220 */ /* 0x001fcc0000410000 */
[----:B------:R-:W-:Y:S01]  /*4dc0*/  MUFU.SIN R153, R146 ;  /* 0x0000009200997308 */ /* 0x000fe20000000400 */
[----:B--2---:R-:W-:-:S04]  /*4dd0*/  FMUL.FTZ R7, R11, R48 ;  /* 0x000000300b077220 */ /* 0x004fc80000410000 */
[----:B------:R-:W-:Y:S01]  /*4de0*/  FMUL.RZ R154, R7, 0.15915493667125701904 ;  /* 0x3e22f983079a7820 */ /* 0x000fe2000040c000 */
[C---:B------:R-:W-:Y:S02]  /*4df0*/  FMUL.FTZ R7, R123.reuse, R48 ;  /* 0x000000307b077220 */ /* 0x040fe40000410000 */
[----:B------:R0:W-:Y:S08]  /*4e00*/  MUFU.COS R155, R146 ;  /* 0x00000092009b7308 */ /* 0x0001f00000000000 */
[----:B------:R-:W1:Y:S01]  /*4e10*/  MUFU.EX2 R128, R128 ;  /* 0x0000008000807308 */ /* 0x000e620000000800 */
[----:B0-----:R-:W-:Y:S01]  /*4e20*/  FMUL.RZ R146, R6, 0.15915493667125701904 ;  /* 0x3e22f98306927820 */ /* 0x001fe2000040c000 */
[----:B------:R-:W-:-:S06]  /*4e30*/  FMUL.FTZ R6, R123, R46 ;  /* 0x0000002e7b067220 */ /* 0x000fcc0000410000 */
[----:B------:R0:W-:Y:S08]  /*4e40*/  MUFU.EX2 R189, R140 ;  /* 0x0000008c00bd7308 */ /* 0x0001f00000000800 */
[----:B------:R-:W-:Y:S01]  /*4e50*/  MUFU.SIN R149, R144 ;  /* 0x0000009000957308 */ /* 0x000fe20000000400 */
[----:B0-----:R-:W-:Y:S01]  /*4e60*/  FMUL.FTZ R140, R11, R50 ;  /* 0x000000320b8c7220 */ /* 0x001fe20000410000 */
[----:B-1----:R-:W-:-:S03]  /*4e70*/  FMUL.FTZ R147, R128, R147 ;  /* 0x0000009380937220 */ /* 0x002fc60000410000 */
[----:B------:R-:W-:Y:S01]  /*4e80*/  FMUL.RZ R162, R140, 0.15915493667125701904 ;  /* 0x3e22f9838ca27820 */ /* 0x000fe2000040c000 */
[----:B------:R-:W-:Y:S02]  /*4e90*/  FMUL.FTZ R140, R123, R50 ;  /* 0x000000327b8c7220 */ /* 0x000fe40000410000 */
[----:B------:R-:W-:Y:S08]  /*4ea0*/  MUFU.EX2 R134, R134 ;  /* 0x0000008600867308 */ /* 0x000ff00000000800 */
[----:B------:R0:W-:Y:S08]  /*4eb0*/  MUFU.EX2 R196, R6 ;  /* 0x0000000600c47308 */ /* 0x0001f00000000800 */
[----:B------:R1:W-:Y:S01]  /*4ec0*/  MUFU.EX2 R185, R7 ;  /* 0x0000000700b97308 */ /* 0x0003e20000000800 */
[----:B0-----:R-:W-:-:S04]  /*4ed0*/  FMUL.FTZ R6, R11, R52 ;  /* 0x000000340b067220 */ /* 0x001fc80000410000 */
[----:B------:R-:W-:Y:S01]  /*4ee0*/  FMUL.RZ R164, R6, 0.15915493667125701904 ;  /* 0x3e22f98306a47820 */ /* 0x000fe2000040c000 */
[-C--:B---3--:R-:W-:Y:S02]  /*4ef0*/  FMUL.FTZ R6, R2, R5.reuse ;  /* 0x0000000502067220 */ /* 0x088fe40000410000 */
[----:B------:R-:W-:Y:S01]  /*4f00*/  MUFU.COS R151, R144 ;  /* 0x0000009000977308 */ /* 0x000fe20000000000 */
[C---:B-1----:R-:W-:Y:S01]  /*4f10*/  FMUL.FTZ R7, R3.reuse, R5 ;  /* 0x0000000503077220 */ /* 0x042fe20000410000 */
[----:B------:R-:W-:-:S03]  /*4f20*/  FFMA.FTZ R3, R3, R4, R6 ;  /* 0x0000000403037223 */ /* 0x000fc60000010006 */
[----:B------:R-:W-:Y:S01]  /*4f30*/  FFMA.FTZ R7, R2, R4, -R7 ;  /* 0x0000000402077223 */ /* 0x000fe20000010807 */
[----:B------:R-:W-:Y:S01]  /*4f40*/  FMUL.FTZ R2, R11, R56 ;  /* 0x000000380b027220 */ /* 0x000fe20000410000 */
[----:B------:R-:W-:Y:S01]  /*4f50*/  FMUL.FTZ R130, R77, -R3 ;  /* 0x800000034d827220 */ /* 0x000fe20000410000 */
[----:B------:R-:W-:Y:S01]  /*4f60*/  MUFU.SIN R157, R148 ;  /* 0x00000094009d7308 */ /* 0x000fe20000000400 */
[-C--:B------:R-:W-:Y:S01]  /*4f70*/  FMUL.FTZ R195, R82, R7.reuse ;  /* 0x0000000752c37220 */ /* 0x080fe20000410000 */
[----:B------:R-:W-:Y:S01]  /*4f80*/  FMUL.RZ R4, R2, 0.15915493667125701904 ;  /* 0x3e22f98302047820 */ /* 0x000fe2000040c000 */
[----:B------:R-:W-:Y:S01]  /*4f90*/  MOV R2, UR8 ;  /* 0x0000000800027c02 */ /* 0x000fe20008000f00 */
[-C--:B------:R-:W-:Y:S01]  /*4fa0*/  FMUL.FTZ R197, R83, R7.reuse ;  /* 0x0000000753c57220 */ /* 0x080fe20000410000 */
[-C--:B------:R-:W-:Y:S01]  /*4fb0*/  FMUL.FTZ R201, R84, R7.reuse ;  /* 0x0000000754c97220 */ /* 0x080fe20000410000 */
[-C--:B------:R-:W-:Y:S01]  /*4fc0*/  FMUL.FTZ R178, R85, R7.reuse ;  /* 0x0000000755b27220 */ /* 0x080fe20000410000 */
[----:B------:R-:W-:Y:S01]  /*4fd0*/  IADD3 R2, PT, PT, R2, UR10, RZ ;  /* 0x0000000a02027c10 */ /* 0x000fe2000fffe0ff */
[----:B------:R-:W0:Y:S01]  /*4fe0*/  MUFU.COS R159, R148 ;  /* 0x00000094009f7308 */ /* 0x000e220000000000 */
[----:B------:R-:W-:Y:S01]  /*4ff0*/  @P1 IADD3 R2, PT, PT, R21, 0x200, RZ ;  /* 0x0000020015021810 */ /* 0x000fe20007ffe0ff */
[-C--:B------:R-:W-:Y:S01]  /*5000*/  FMUL.FTZ R204, R86, R7.reuse ;  /* 0x0000000756cc7220 */ /* 0x080fe20000410000 */
[-C--:B------:R-:W-:Y:S01]  /*5010*/  FMUL.FTZ R176, R87, R7.reuse ;  /* 0x0000000757b07220 */ /* 0x080fe20000410000 */
[-C--:B------:R-:W-:Y:S01]  /*5020*/  FMUL.FTZ R174, R88, R7.reuse ;  /* 0x0000000758ae7220 */ /* 0x080fe20000410000 */
[----:B------:R-:W-:Y:S01]  /*5030*/  LEA R2, R2, UR24, 0x3 ;  /* 0x0000001802027c11 */ /* 0x000fe2000f8e18ff */
[-C--:B------:R-:W-:Y:S01]  /*5040*/  FMUL.FTZ R169, R89, R7.reuse ;  /* 0x0000000759a97220 */ /* 0x080fe20000410000 */
[----:B------:R-:W-:Y:S01]  /*5050*/  FMUL.FTZ R167, R90, R7 ;  /* 0x000000075aa77220 */ /* 0x000fe20000410000 */
[----:B------:R-:W-:Y:S01]  /*5060*/  MUFU.SIN R144, R150 ;  /* 0x0000009600907308 */ /* 0x000fe20000000400 */
[-C--:B------:R-:W-:Y:S01]  /*5070*/  FMUL.FTZ R188, R82, -R3.reuse ;  /* 0x8000000352bc7220 */ /* 0x080fe20000410000 */
[-C--:B------:R-:W-:Y:S01]  /*5080*/  FMUL.FTZ R199, R83, -R3.reuse ;  /* 0x8000000353c77220 */ /* 0x080fe20000410000 */
[-C--:B------:R-:W-:Y:S01]  /*5090*/  FMUL.FTZ R202, R84, -R3.reuse ;  /* 0x8000000354ca7220 */ /* 0x080fe20000410000 */
[-C--:B------:R-:W-:Y:S01]  /*50a0*/  FMUL.FTZ R203, R85, -R3.reuse ;  /* 0x8000000355cb7220 */ /* 0x080fe20000410000 */
[-C--:B------:R-:W-:Y:S01]  /*50b0*/  FMUL.FTZ R205, R86, -R3.reuse ;  /* 0x8000000356cd7220 */ /* 0x080fe20000410000 */
[-C--:B------:R-:W-:Y:S01]  /*50c0*/  FMUL.FTZ R180, R87, -R3.reuse ;  /* 0x8000000357b47220 */ /* 0x080fe20000410000 */
[----:B------:R-:W-:Y:S01]  /*50d0*/  FMUL.FTZ R175, R88, -R3 ;  /* 0x8000000358af7220 */ /* 0x000fe20000410000 */
[----:B------:R-:W1:Y:S01]  /*50e0*/  MUFU.COS R182, R150 ;  /* 0x0000009600b67308 */ /* 0x000e620000000000 */
[C---:B0-----:R-:W-:Y:S01]  /*50f0*/  FMUL.FTZ R190, R192.reuse, R159 ;  /* 0x0000009fc0be7220 */ /* 0x041fe20000410000 */
[----:B------:R-:W-:Y:S01]  /*5100*/  FMUL.FTZ R192, R192, R157 ;  /* 0x0000009dc0c07220 */ /* 0x000fe20000410000 */
[-C--:B------:R-:W-:Y:S01]  /*5110*/  FMUL.FTZ R173, R89, -R3.reuse ;  /* 0x8000000359ad7220 */ /* 0x080fe20000410000 */
[----:B------:R-:W-:-:S04]  /*5120*/  FMUL.FTZ R170, R90, -R3 ;  /* 0x800000035aaa7220 */ /* 0x000fc80000410000 */
[----:B------:R-:W-:Y:S08]  /*5130*/  MUFU.SIN R161, R146 ;  /* 0x0000009200a17308 */ /* 0x000ff00000000400 */
[----:B------:R0:W2:Y:S01]  /*5140*/  MUFU.COS R163, R146 ;  /* 0x0000009200a37308 */ /* 0x0000a20000000000 */
[C---:B-1----:R-:W-:Y:S01]  /*5150*/  FMUL.FTZ R182, R189.reuse, R182 ;  /* 0x000000b6bdb67220 */ /* 0x042fe20000410000 */
[----:B------:R-:W-:Y:S01]  /*5160*/  FMUL.FTZ R189, R189, R144 ;  /* 0x00000090bdbd7220 */ /* 0x000fe20000410000 */
[----:B------:R-:W-:-:S05]  /*5170*/  FMUL.FTZ R144, R0, R7 ;  /* 0x0000000700907220 */ /* 0x000fca0000410000 */
[----:B------:R-:W-:Y:S01]  /*5180*/  MUFU.SIN R148, R154 ;  /* 0x0000009a00947308 */ /* 0x000fe20000000400 */
[----:B0-----:R-:W-:-:S07]  /*5190*/  FMUL.FTZ R146, R123, R52 ;  /* 0x000000347b927220 */ /* 0x001fce0000410000 */
[----:B------:R0:W1:Y:S01]  /*51a0*/  MUFU.COS R150, R154 ;  /* 0x0000009a00967308 */ /* 0x0000620000000000 */
[C---:B--2---:R-:W-:Y:S01]  /*51b0*/  FMUL.FTZ R194, R196.reuse, R163 ;  /* 0x000000a3c4c27220 */ /* 0x044fe20000410000 */
[----:B------:R-:W-:-:S06]  /*51c0*/  FMUL.FTZ R196, R196, R161 ;  /* 0x000000a1c4c47220 */ /* 0x000fcc0000410000 */
[----:B------:R-:W-:Y:S01]  /*51d0*/  MUFU.SIN R152, R162 ;  /* 0x000000a200987308 */ /* 0x000fe20000000400 */
[----:B0-----:R-:W-:-:S07]  /*51e0*/  FMUL.FTZ R154, R123, R54 ;  /* 0x000000367b9a7220 */ /* 0x001fce0000410000 */
[----:B------:R0:W-:Y:S01]  /*51f0*/  MUFU.COS R156, R162 ;  /* 0x000000a2009c7308 */ /* 0x0001e20000000000 */
[C---:B-1----:R-:W-:Y:S01]  /*5200*/  FMUL.FTZ R181, R185.reuse, R150 ;  /* 0x00000096b9b57220 */ /* 0x042fe20000410000 */
[----:B------:R-:W-:Y:S01]  /*5210*/  FMUL.FTZ R185, R185, R148 ;  /* 0x00000094b9b97220 */ /* 0x000fe20000410000 */
[----:B------:R-:W-:Y:S01]  /*5220*/  FMUL.FTZ R150, R79, R7 ;  /* 0x000000074f967220 */ /* 0x000fe20000410000 */
[----:B------:R-:W-:-:S04]  /*5230*/  FMUL.FTZ R148, R78, -R3 ;  /* 0x800000034e947220 */ /* 0x000fc80000410000 */
[----:B------:R-:W-:Y:S01]  /*5240*/  MUFU.EX2 R122, R122 ;  /* 0x0000007a007a7308 */ /* 0x000fe20000000800 */
[----:B0-----:R-:W-:Y:S01]  /*5250*/  FMUL.FTZ R162, R123, R56 ;  /* 0x000000387ba27220 */ /* 0x001fe20000410000 */
[----:B------:R-:W-:-:S04]  /*5260*/  FMUL.FTZ R123, R11, R54 ;  /* 0x000000360b7b7220 */ /* 0x000fc80000410000 */
[----:B------:R-:W-:Y:S01]  /*5270*/  FMUL.RZ R5, R123, 0.15915493667125701904 ;  /* 0x3e22f9837b057820 */ /* 0x000fe2000040c000 */
[----:B------:R-:W-:Y:S01]  /*5280*/  FMUL.FTZ R123, R16, R133 ;  /* 0x00000085107b7220 */ /* 0x000fe20000410000 */
[----:B------:R-:W-:Y:S01]  /*5290*/  FMUL.FTZ R133, R128, R135 ;  /* 0x0000008780857220 */ /* 0x000fe20000410000 */
[----:B------:R0:W1:Y:S01]  /*52a0*/  MUFU.EX2 R193, R140 ;  /* 0x0000008c00c17308 */ /* 0x0000620000000800 */
[----:B------:R-:W-:Y:S01]  /*52b0*/  FMUL.FTZ R135, R134, R149 ;  /* 0x0000009586877220 */ /* 0x000fe20000410000 */
[----:B------:R-:W-:-:S06]  /*52c0*/  FMUL.FTZ R128, R80, R7 ;  /* 0x0000000750807220 */ /* 0x000fcc0000410000 */
[----:B------:R2:W-:Y:S01]  /*52d0*/  MUFU.EX2 R191, R146 ;  /* 0x0000009200bf7308 */ /* 0x0005e20000000800 */
[----:B0-----:R-:W-:Y:S01]  /*52e0*/  FMUL.FTZ R140, R134, R151 ;  /* 0x00000097868c7220 */ /* 0x001fe20000410000 */
[----:B------:R-:W-:-:S06]  /*52f0*/  FMUL.FTZ R151, R79, -R3 ;  /* 0x800000034f977220 */ /* 0x000fcc0000410000 */
[----:B------:R0:W-:Y:S01]  /*5300*/  MUFU.EX2 R200, R154 ;  /* 0x0000009a00c87308 */ /* 0x0001e20000000800 */
[C---:B--2---:R-:W-:Y:S01]  /*5310*/  FMUL.FTZ R146, R136.reuse, R17 ;  /* 0x0000001188927220 */ /* 0x044fe20000410000 */
[----:B------:R-:W-:Y:S01]  /*5320*/  FMUL.FTZ R136, R136, R129 ;  /* 0x0000008188887220 */ /* 0x000fe20000410000 */
[----:B------:R-:W-:Y:S01]  /*5330*/  FMUL.FTZ R129, R132, R141 ;  /* 0x0000008d84817220 */ /* 0x000fe20000410000 */
[C---:B-1----:R-:W-:Y:S01]  /*5340*/  FMUL.FTZ R187, R193.reuse, R156 ;  /* 0x0000009cc1bb7220 */ /* 0x042fe20000410000 */
[----:B------:R-:W-:Y:S01]  /*5350*/  FMUL.FTZ R141, R142, R153 ;  /* 0x000000998e8d7220 */ /* 0x000fe20000410000 */
[----:B------:R-:W-:Y:S01]  /*5360*/  FMUL.FTZ R193, R193, R152 ;  /* 0x00000098c1c17220 */ /* 0x000fe20000410000 */
[----:B------:R-:W-:Y:S01]  /*5370*/  FMUL.FTZ R132, R76, R7 ;  /* 0x000000074c847220 */ /* 0x000fe20000410000 */
[----:B------:R-:W1:Y:S01]  /*5380*/  MUFU.COS R160, R164 ;  /* 0x000000a400a07308 */ /* 0x000e620000000000 */
[----:B0-----:R-:W-:Y:S01]  /*5390*/  FMUL.FTZ R154, R142, R155 ;  /* 0x0000009b8e9a7220 */ /* 0x001fe20000410000 */
[-C--:B------:R-:W-:Y:S01]  /*53a0*/  FMUL.FTZ R142, R76, -R3.reuse ;  /* 0x800000034c8e7220 */ /* 0x080fe20000410000 */
[-C--:B------:R-:W-:Y:S01]  /*53b0*/  FMUL.FTZ R152, R80, -R3.reuse ;  /* 0x8000000350987220 */ /* 0x080fe20000410000 */
[----:B------:R-:W-:-:S04]  /*53c0*/  FMUL.FTZ R153, R81, -R3 ;  /* 0x8000000351997220 */ /* 0x000fc80000410000 */
[----:B------:R-:W-:Y:S08]  /*53d0*/  MUFU.EX2 R162, R162 ;  /* 0x000000a200a27308 */ /* 0x000ff00000000800 */
[----:B------:R-:W0:Y:S01]  /*53e0*/  MUFU.COS R165, R5 ;  /* 0x0000000500a57308 */ /* 0x000e220000000000 */
[----:B-1----:R-:W-:-:S07]  /*53f0*/  FMUL.FTZ R183, R191, R160 ;  /* 0x000000a0bfb77220 */ /* 0x002fce0000410000 */
[----:B------:R-:W1:Y:S08]  /*5400*/  MUFU.COS R149, R4 ;  /* 0x0000000400957308 */ /* 0x000e700000000000 */
[----:B------:R-:W2:Y:S01]  /*5410*/  MUFU.SIN R158, R164 ;  /* 0x000000a4009e7308 */ /* 0x000ea20000000400 */
[----:B0-----:R-:W-:-:S07]  /*5420*/  FMUL.FTZ R198, R200, R165 ;  /* 0x000000a5c8c67220 */ /* 0x001fce0000410000 */
[----:B------:R0:W3:Y:S01]  /*5430*/  MUFU.SIN R17, R5 ;  /* 0x0000000500117308 */ /* 0x0000e20000000400 */
[----:B-1----:R-:W-:Y:S01]  /*5440*/  FMUL.FTZ R134, R162, R149 ;  /* 0x00000095a2867220 */ /* 0x002fe20000410000 */
[----:B------:R-:W-:-:S06]  /*5450*/  FMUL.FTZ R149, R78, R7 ;  /* 0x000000074e957220 */ /* 0x000fcc0000410000 */
[----:B------:R1:W5:Y:S01]  /*5460*/  MUFU.SIN R155, R4 ;  /* 0x00000004009b7308 */ /* 0x0003620000000400 */
[C---:B0-----:R-:W-:Y:S01]  /*5470*/  FMUL.FTZ R5, R122.reuse, R131 ;  /* 0x000000837a057220 */ /* 0x041fe20000410000 */
[----:B--2---:R-:W-:Y:S01]  /*5480*/  FMUL.FTZ R191, R191, R158 ;  /* 0x0000009ebfbf7220 */ /* 0x004fe20000410000 */
[----:B------:R-:W-:Y:S01]  /*5490*/  FMUL.FTZ R131, R81, R7 ;  /* 0x0000000751837220 */ /* 0x000fe20000410000 */
        /* <DEDUP_REMOVED lines=18> */
.L_x_14036:
[----:B------:R1:W2:Y:S02]  /*55c0*/  LDS.64 R16, [R186+0x1888] ;  /* 0x00188800ba107984 */ /* 0x0002a40000000a00 */
.L_x_14037:
[----:B----4-:R-:W-:Y:S05]  /*55d0*/  BSYNC.RECONVERGENT B0 ;  /* 0x0000000000007941 */ /* 0x010fea0003800200 */
.L_x_14035:
        /* <DEDUP_REMOVED lines=23> */
[----:B------:R-:W-:Y:S01]  /*5750*/  FFMA.FTZ R2, R138, R3, -R2 ;  /* 0x000000038a027223 */ /* 0x000fe20000010802 */
[----:B------:R-:W-:Y:S02]  /*5760*/  FMUL.FTZ R7, R5, R136 ;  /* 0x0000008805077220 */ /* 0x000fe40000410000 */
[----:B------:R-:W-:Y:S01]  /*5770*/  FADD.FTZ R156, RZ, R157 ;  /* 0x0000009dff9c7221 */ /* 0x000fe20000010000 */
[----:B------:R-:W-:Y:S01]  /*5780*/  FADD.FTZ R6, R95, R2 ;  /* 0x000000025f067221 */ /* 0x000fe20000010000 */
[----:B------:R-:W-:Y:S02]  /*5790*/  MOV R2, UR25 ;  /* 0x0000001900027c02 */ /* 0x000fe40008000f00 */
[C---:B------:R-:W-:Y:S01]  /*57a0*/  FMUL.FTZ R158, R129.reuse, R156 ;  /* 0x0000009c819e7220 */ /* 0x040fe20000410000 */
[----:B------:R-:W-:Y:S01]  /*57b0*/  FMUL.FTZ R3, R129, R6 ;  /* 0x0000000681037220 */ /* 0x000fe20000410000 */
[----:B------:R-:W-:-:S02]  /*57c0*/  @P0 IADD3 R2, PT, PT, R2, -0x2, RZ ;  /* 0xfffffffe02020810 */ /* 0x000fc40007ffe0ff */
        /* <DEDUP_REMOVED lines=10> */
[-C--:B------:R-:W-:Y:S01]  /*5870*/  FMUL.FTZ R162, R135, R159.reuse ;  /* 0x0000009f87a27220 */ /* 0x080fe20000410000 */
[C---:B------:R-:W-:Y:S01]  /*5880*/  FMUL.FTZ R160, R123.reuse, R158 ;  /* 0x0000009e7ba07220 */ /* 0x040fe20000410000 */
[----:B------:R-:W-:Y:S01]  /*5890*/  CS2R R2, SRZ ;  /* 0x0000000000027805 */ /* 0x000fe2000001ff00 */
[C---:B------:R-:W-:Y:S01]  /*58a0*/  FFMA.FTZ R163, R140.reuse, R159, R163 ;  /* 0x0000009f8ca37223 */ /* 0x040fe200000100a3 */
[----:B------:R-:W-:Y:S01]  /*58b0*/  FFMA.FTZ R162, R140, R161, -R162 ;  /* 0x000000a18ca27223 */ /* 0x000fe200000108a2 */
[-C--:B------:R-:W-:Y:S01]  /*58c0*/  FMUL.FTZ R157, R123, R156.reuse ;  /* 0x0000009c7b9d7220 */ /* 0x080fe20000410000 */
[----:B------:R-:W-:Y:S01]  /*58d0*/  FFMA.FTZ R160, R145, R156, -R160 ;  /* 0x0000009c91a07223 */ /* 0x000fe200000108a0 */
[----:B------:R-:W-:Y:S01]  /*58e0*/  FADD.FTZ R163, RZ, R163 ;  /* 0x000000a3ffa37221 */ /* 0x000fe20000010000 */
[CC--:B--23--:R-:W-:Y:S01]  /*58f0*/  FMUL.FTZ R156, R134.reuse, R17.reuse ;  /* 0x00000011869c7220 */ /* 0x0ccfe20000410000 */
[----:B------:R-:W-:Y:S01]  /*5900*/  FMUL.FTZ R159, R155, R17 ;  /* 0x000000119b9f7220 */ /* 0x000fe20000410000 */
[----:B------:R-:W-:Y:S01]  /*5910*/  FADD.FTZ R162, R97, R162 ;  /* 0x000000a261a27221 */ /* 0x000fe20000010000 */
[----:B------:R-:W-:Y:S01]  /*5920*/  FFMA.FTZ R158, R145, R158, R157 ;  /* 0x0000009e919e7223 */ /* 0x000fe2000001009d */
[----:B------:R0:W2:Y:S01]  /*5930*/  @P0 LDG.E.64 R2, desc[UR30][R6.64+0x8] ;  /* 0x0000081e06020981 */ /* 0x0000a2000c1e1b00 */
[----:B------:R-:W-:Y:S01]  /*5940*/  FMUL.FTZ R157, R141, R163 ;  /* 0x000000a38d9d7220 */ /* 0x000fe20000410000 */
[-C--:B------:R-:W-:Y:S01]  /*5950*/  FFMA.FTZ R161, -R155, R16.reuse, -R156 ;  /* 0x000000109ba17223 */ /* 0x080fe2000001099c */
[----:B------:R-:W-:Y:S01]  /*5960*/  FFMA.FTZ R159, R134, R16, -R159 ;  /* 0x00000010869f7223 */ /* 0x000fe2000001089f */
[-C--:B------:R-:W-:Y:S01]  /*5970*/  FMUL.FTZ R156, R141, R162.reuse ;  /* 0x000000a28d9c7220 */ /* 0x080fe20000410000 */
[----:B------:R-:W-:Y:S01]  /*5980*/  FFMA.FTZ R157, R154, R162, -R157 ;  /* 0x000000a29a9d7223 */ /* 0x000fe2000001089d */
[C---:B------:R-:W-:Y:S01]  /*5990*/  FMUL.FTZ R165, R200.reuse, R161 ;  /* 0x000000a1c8a57220 */ /* 0x040fe20000410000 */
[----:B------:R-:W-:Y:S01]  /*59a0*/  FMUL.FTZ R162, R200, R159 ;  /* 0x0000009fc8a27220 */ /* 0x000fe20000410000 */
[----:B------:R-:W-:Y:S01]  /*59b0*/  FFMA.FTZ R163, R154, R163, R156 ;  /* 0x000000a39aa37223 */ /* 0x000fe2000001009c */
[----:B------:R-:W-:Y:S01]  /*59c0*/  FADD.FTZ R157, R98, R157 ;  /* 0x0000009d629d7221 */ /* 0x000fe20000010000 */
[C---:B0-----:R-:W-:Y:S01]  /*59d0*/  FFMA.FTZ R6, R198.reuse, R159, R165 ;  /* 0x0000009fc6067223 */ /* 0x041fe200000100a5 */
[----:B------:R-:W-:Y:S01]  /*59e0*/  FFMA.FTZ R156, R198, R161, -R162 ;  /* 0x000000a1c69c7223 */ /* 0x000fe200000108a2 */
[----:B------:R-:W-:Y:S01]  /*59f0*/  FADD.FTZ R163, RZ, R163 ;  /* 0x000000a3ffa37221 */ /* 0x000fe20000010000 */
[C---:B------:R-:W-:Y:S01]  /*5a00*/  FMUL.FTZ R162, R133.reuse, R158 ;  /* 0x0000009e85a27220 */ /* 0x040fe20000410000 */
[C---:B------:R-:W-:Y:S01]  /*5a10*/  FMUL.FTZ R159, R192.reuse, R157 ;  /* 0x0000009dc09f7220 */ /* 0x040fe20000410000 */
[-C--:B------:R-:W-:Y:S01]  /*5a20*/  FMUL.FTZ R7, R133, R160.reuse ;  /* 0x000000a085077220 */ /* 0x080fe20000410000 */
[-C--:B------:R-:W-:Y:S01]  /*5a30*/  FMUL.FTZ R164, R192, R163.reuse ;  /* 0x000000a3c0a47220 */ /* 0x080fe20000410000 */
[C---:B------:R-:W-:Y:S01]  /*5a40*/  FFMA.FTZ R162, R147.reuse, R160, -R162 ;  /* 0x000000a093a27223 */ /* 0x040fe200000108a2 */
[C---:B------:R-:W-:Y:S01]  /*5a50*/  FFMA.FTZ R163, R190.reuse, R163, R159 ;  /* 0x000000a3bea37223 */ /* 0x040fe2000001009f */
[----:B------:R-:W-:Y:S01]  /*5a60*/  FFMA.FTZ R7, R147, R158, R7 ;  /* 0x0000009e93077223 */ /* 0x000fe20000010007 */
[----:B------:R-:W-:Y:S01]  /*5a70*/  FFMA.FTZ R164, R190, R157, -R164 ;  /* 0x0000009dbea47223 */ /* 0x000fe200000108a4 */
[CC--:B------:R-:W-:Y:S01]  /*5a80*/  FMUL.FTZ R159, R137.reuse, R162.reuse ;  /* 0x000000a2899f7220 */ /* 0x0c0fe20000410000 */
[----:B------:R-:W-:Y:S01]  /*5a90*/  FADD.FTZ R163, RZ, R163 ;  /* 0x000000a3ffa37221 */ /* 0x000fe20000010000 */
[-C--:B------:R-:W-:Y:S01]  /*5aa0*/  FMUL.FTZ R157, R137, R7.reuse ;  /* 0x00000007899d7220 */ /* 0x080fe20000410000 */
[----:B------:R-:W-:Y:S01]  /*5ab0*/  FADD.FTZ R164, R99, R164 ;  /* 0x000000a463a47221 */ /* 0x000fe20000010000 */
[C---:B------:R-:W-:Y:S01]  /*5ac0*/  FFMA.FTZ R158, R138.reuse, R7, R159 ;  /* 0x000000078a9e7223 */ /* 0x040fe2000001009f */
[CC--:B------:R-:W-:Y:S01]  /*5ad0*/  FMUL.FTZ R7, R189.reuse, R163.reuse ;  /* 0x000000a3bd077220 */ /* 0x0c0fe20000410000 */
[----:B------:R-:W-:Y:S01]  /*5ae0*/  FFMA.FTZ R162, R138, R162, -R157 ;  /* 0x000000a28aa27223 */ /* 0x000fe2000001089d */
        /* <DEDUP_REMOVED lines=8> */
[----:B------:R-:W-:Y:S01]  /*5b70*/  FADD.FTZ R163, RZ, R166 ;  /* 0x000000a6ffa37221 */ /* 0x000fe20000010000 */
[CC--:B------:R-:W-:Y:S01]  /*5b80*/  FMUL.FTZ R159, R135.reuse, R160.reuse ;  /* 0x000000a0879f7220 */ /* 0x0c0fe20000410000 */
[C---:B------:R-:W-:Y:S01]  /*5b90*/  FMUL.FTZ R165, R196.reuse, R161 ;  /* 0x000000a1c4a57220 */ /* 0x040fe20000410000 */
[----:B------:R-:W-:Y:S01]  /*5ba0*/  FMUL.FTZ R157, R135, R7 ;  /* 0x00000007879d7220 */ /* 0x000fe20000410000 */
[----:B------:R-:W-:Y:S01]  /*5bb0*/  FMUL.FTZ R158, R196, R163 ;  /* 0x000000a3c49e7220 */ /* 0x000fe20000410000 */
[----:B------:R-:W-:Y:S01]  /*5bc0*/  FFMA.FTZ R159, R140, R7, R159 ;  /* 0x000000078c9f7223 */ /* 0x000fe2000001009f */
[----:B------:R-:W-:Y:S01]  /*5bd0*/  FFMA.FTZ R165, R194, R163, R165 ;  /* 0x000000a3c2a57223 */ /* 0x000fe200000100a5 */
[----:B------:R-:W-:Y:S01]  /*5be0*/  FFMA.FTZ R157, R140, R160, -R157 ;  /* 0x000000a08c9d7223 */ /* 0x000fe2000001089d */
        /* <DEDUP_REMOVED lines=13> */
[----:B------:R-:W-:Y:S01]  /*5cc0*/  FFMA.FTZ R157, R190, R159, R157 ;  /* 0x0000009fbe9d7223 */ /* 0x000fe2000001009d */
[----:B------:R-:W-:Y:S01]  /*5cd0*/  FADD.FTZ R162, R102, R161 ;  /* 0x000000a166a27221 */ /* 0x000fe20000010000 */
[----:B------:R-:W-:Y:S01]  /*5ce0*/  FFMA.FTZ R158, R190, R7, -R158 ;  /* 0x00000007be9e7223 */ /* 0x000fe2000001089e */
[----:B------:R-:W-:Y:S01]  /*5cf0*/  FADD.FTZ R164, RZ, R163 ;  /* 0x000000a3ffa47221 */ /* 0x000fe20000010000 */
[-C--:B------:R-:W-:Y:S01]  /*5d00*/  FMUL.FTZ R7, R189, R157.reuse ;  /* 0x0000009dbd077220 */ /* 0x080fe20000410000 */
        /* <DEDUP_REMOVED lines=38> */
[C---:B------:R-:W-:Y:S01]  /*5f70*/  FMUL.FTZ R158, R155.reuse, R164 ;  /* 0x000000a49b9e7220 */ /* 0x040fe20000410000 */
[C---:B------:R-:W-:Y:S01]  /*5f80*/  FMUL.FTZ R7, R155.reuse, R167 ;  /* 0x000000a79b077220 */ /* 0x040fe20000410000 */
[----:B------:R-:W-:Y:S01]  /*5f90*/  FMUL.FTZ R160, R155, R170 ;  /* 0x000000aa9ba07220 */ /* 0x000fe20000410000 */
[C---:B------:R-:W-:Y:S01]  /*5fa0*/  FFMA.FTZ R165, R134.reuse, R164, -R163 ;  /* 0x000000a486a57223 */ /* 0x040fe200000108a3 */
[C---:B------:R-:W-:Y:S01]  /*5fb0*/  FFMA.FTZ R158, R134.reuse, R161, R158 ;  /* 0x000000a1869e7223 */ /* 0x040fe2000001009e */
[----:B------:R-:W-:Y:S01]  /*5fc0*/  FFMA.FTZ R162, R134, R170, -R7 ;  /* 0x000000aa86a27223 */ /* 0x000fe20000010807 */
[C---:B------:R-:W-:Y:S01]  /*5fd0*/  FMUL.FTZ R161, R200.reuse, R159 ;  /* 0x0000009fc8a17220 */ /* 0x040fe20000410000 */
[----:B------:R-:W-:Y:S01]  /*5fe0*/  FMUL.FTZ R163, R200, R157 ;  /* 0x0000009dc8a37220 */ /* 0x000fe20000410000 */
[----:B------:R-:W-:Y:S01]  /*5ff0*/  FADD.FTZ R7, RZ, R158 ;  /* 0x0000009eff077221 */ /* 0x000fe20000010000 */
[----:B------:R-:W-:Y:S01]  /*6000*/  FFMA.FTZ R160, R134, R167, R160 ;  /* 0x000000a786a07223 */ /* 0x000fe200000100a0 */
[----:B------:R-:W-:Y:S01]  /*6010*/  FFMA.FTZ R161, R198, R157, -R161 ;  /* 0x0000009dc6a17223 */ /* 0x000fe200000108a1 */
[----:B------:R-:W-:Y:S01]  /*6020*/  FADD.FTZ R157, R106, R165 ;  /* 0x000000a56a9d7221 */ /* 0x000fe20000010000 */
[----:B------:R-:W-:Y:S01]  /*6030*/  FADD.FTZ R165, R173, R162 ;  /* 0x000000a2ada57221 */ /* 0x000fe20000010000 */
[----:B------:R-:W0:Y:S01]  /*6040*/  SHFL.UP PT, R164, R7, 0x1, RZ ;  /* 0x0420000007a47989 */ /* 0x000e2200000e00ff */
[----:B------:R-:W-:Y:S01]  /*6050*/  FADD.FTZ R171, R169, R160 ;  /* 0x000000a0a9ab7221 */ /* 0x000fe20000010000 */
[----:B------:R-:W-:Y:S01]  /*6060*/  FFMA.FTZ R159, R198, R159, R163 ;  /* 0x0000009fc69f7223 */ /* 0x000fe200000100a3 */
[C---:B------:R-:W-:Y:S01]  /*6070*/  FMUL.FTZ R160, R155.reuse, R161 ;  /* 0x000000a19ba07220 */ /* 0x040fe20000410000 */
[----:B------:R-:W3:Y:S01]  /*6080*/  SHFL.UP PT, R162, R157, 0x1, RZ ;  /* 0x042000009da27989 */ /* 0x000ee200000e00ff */
[C---:B------:R-:W-:Y:S01]  /*6090*/  FMUL.FTZ R177, R200.reuse, R171 ;  /* 0x000000abc8b17220 */ /* 0x040fe20000410000 */
[----:B------:R-:W-:Y:S01]  /*60a0*/  FMUL.FTZ R158, R200, R165 ;  /* 0x000000a5c89e7220 */ /* 0x000fe20000410000 */
[-C--:B------:R-:W-:Y:S01]  /*60b0*/  FMUL.FTZ R163, R155, R159.reuse ;  /* 0x0000009f9ba37220 */ /* 0x080fe20000410000 */
[----:B------:R-:W-:Y:S01]  /*60c0*/  FFMA.FTZ R159, R134, R159, R160 ;  /* 0x0000009f869f7223 */ /* 0x000fe200000100a0 */
[C---:B------:R-:W-:Y:S01]  /*60d0*/  FFMA.FTZ R166, R198.reuse, R165, -R177 ;  /* 0x000000a5c6a67223 */ /* 0x040fe200000108b1 */
[----:B------:R-:W-:Y:S01]  /*60e0*/  FFMA.FTZ R171, R198, R171, R158 ;  /* 0x000000abc6ab7223 */ /* 0x000fe2000001009e */
[----:B------:R-:W-:Y:S01]  /*60f0*/  FFMA.FTZ R158, R134, R161, -R163 ;  /* 0x000000a1869e7223 */ /* 0x000fe200000108a3 */
[----:B------:R-:W-:Y:S01]  /*6100*/  FMUL.FTZ R172, R191, R156 ;  /* 0x0000009cbfac7220 */ /* 0x000fe20000410000 */
[----:B------:R-:W-:Y:S01]  /*6110*/  FADD.FTZ R168, R175, R166 ;  /* 0x000000a6afa87221 */ /* 0x000fe20000010000 */
[----:B------:R-:W4:Y:S01]  /*6120*/  SHFL.UP PT, R160, R159, 0x1, RZ ;  /* 0x042000009fa07989 */ /* 0x000f2200000e00ff */
[-C--:B------:R-:W-:Y:S01]  /*6130*/  FMUL.FTZ R161, R191, R6.reuse ;  /* 0x00000006bfa17220 */ /* 0x080fe20000410000 */
[----:B------:R-:W-:Y:S01]  /*6140*/  FFMA.FTZ R172, R183, R6, R172 ;  /* 0x00000006b7ac7223 */ /* 0x000fe200000100ac */
[----:B------:R-:W-:Y:S01]  /*6150*/  FADD.FTZ R166, R174, R171 ;  /* 0x000000abaea67221 */ /* 0x000fe20000010000 */
[----:B------:R-:W-:Y:S01]  /*6160*/  FMUL.FTZ R163, R191, R168 ;  /* 0x000000a8bfa37220 */ /* 0x000fe20000410000 */
[----:B------:R-:W-:Y:S01]  /*6170*/  ISETP.GE.AND P2, PT, R23, 0x1, PT ;  /* 0x000000011700780c */ /* 0x000fe20003f46270 */
[----:B------:R-:W5:Y:S01]  /*6180*/  SHFL.UP PT, R6, R158, 0x1, RZ ;  /* 0x042000009e067989 */ /* 0x000f6200000e00ff */
[C---:B------:R-:W-:Y:S01]  /*6190*/  FFMA.FTZ R206, R183.reuse, R156, -R161 ;  /* 0x0000009cb7ce7223 */ /* 0x040fe200000108a1 */
[-C--:B------:R-:W-:Y:S01]  /*61a0*/  FFMA.FTZ R163, R183, R166.reuse, R163 ;  /* 0x000000a6b7a37223 */ /* 0x080fe200000100a3 */
[----:B------:R-:W-:Y:S01]  /*61b0*/  FMUL.FTZ R166, R191, R166 ;  /* 0x000000a6bfa67220 */ /* 0x000fe20000410000 */
[-C--:B0-----:R-:W-:Y:S01]  /*61c0*/  FMUL.FTZ R161, R159, R164.reuse ;  /* 0x000000a49fa17220 */ /* 0x081fe20000410000 */
[C---:B------:R-:W-:Y:S01]  /*61d0*/  FMUL.FTZ R164, R158.reuse, R164 ;  /* 0x000000a49ea47220 */ /* 0x040fe20000410000 */
[----:B------:R-:W-:Y:S01]  /*61e0*/  FMUL.FTZ R208, R193, R206 ;  /* 0x000000cec1d07220 */ /* 0x000fe20000410000 */
[----:B------:R-:W-:Y:S01]  /*61f0*/  FFMA.FTZ R165, R183, R168, -R166 ;  /* 0x000000a8b7a57223 */ /* 0x000fe200000108a6 */
[-C--:B---3--:R-:W-:Y:S01]  /*6200*/  FFMA.FTZ R156, R158, R162.reuse, -R161 ;  /* 0x000000a29e9c7223 */ /* 0x088fe200000108a1 */
[----:B------:R-:W-:Y:S01]  /*6210*/  FFMA.FTZ R164, R159, R162, R164 ;  /* 0x000000a29fa47223 */ /* 0x000fe200000100a4 */
[----:B------:R-:W-:Y:S01]  /*6220*/  FADD.FTZ R162, R176, R163 ;  /* 0x000000a3b0a27221 */ /* 0x000fe20000010000 */
[----:B------:R-:W-:Y:S01]  /*6230*/  FADD.FTZ R166, R180, R165 ;  /* 0x000000a5b4a67221 */ /* 0x000fe20000010000 */
[----:B------:R-:W-:Y:S01]  /*6240*/  @P2 FADD.FTZ R157, R157, R156 ;  /* 0x0000009c9d9d2221 */ /* 0x000fe20000010000 */
[----:B------:R-:W-:Y:S01]  /*6250*/  @P2 FADD.FTZ R7, R7, R164 ;  /* 0x000000a407072221 */ /* 0x000fe20000010000 */
[----:B------:R-:W-:Y:S01]  /*6260*/  FFMA.FTZ R208, R187, R172, R208 ;  /* 0x000000acbbd07223 */ /* 0x000fe200000100d0 */
[C---:B------:R-:W-:Y:S01]  /*6270*/  FMUL.FTZ R161, R193.reuse, R166 ;  /* 0x000000a6c1a17220 */ /* 0x040fe20000410000 */
[C---:B------:R-:W-:Y:S01]  /*6280*/  FMUL.FTZ R172, R193.reuse, R172 ;  /* 0x000000acc1ac7220 */ /* 0x040fe20000410000 */
[----:B------:R-:W-:Y:S01]  /*6290*/  FMUL.FTZ R164, R193, R162 ;  /* 0x000000a2c1a47220 */ /* 0x000fe20000410000 */
[----:B------:R-:W0:Y:S01]  /*62a0*/  SHFL.UP PT, R163, R7, 0x2, RZ ;  /* 0x0440000007a37989 */ /* 0x000e2200000e00ff */
[C---:B----4-:R-:W-:Y:S01]  /*62b0*/  FMUL.FTZ R156, R158.reuse, R160 ;  /* 0x000000a09e9c7220 */ /* 0x050fe20000410000 */
[----:B------:R-:W-:Y:S01]  /*62c0*/  FFMA.FTZ R165, R187, R162, R161 ;  /* 0x000000a2bba57223 */ /* 0x000fe200000100a1 */
[----:B------:R-:W-:Y:S01]  /*62d0*/  FMUL.FTZ R161, R159, R160 ;  /* 0x000000a09fa17220 */ /* 0x000fe20000410000 */
[----:B------:R-:W3:Y:S01]  /*62e0*/  SHFL.UP PT, R162, R157, 0x2, RZ ;  /* 0x044000009da27989 */ /* 0x000ee200000e00ff */
[----:B------:R-:W-:Y:S01]  /*62f0*/  FFMA.FTZ R172, R187, R206, -R172 ;  /* 0x000000cebbac7223 */ /* 0x000fe200000108ac */
[----:B-----5:R-:W-:Y:S01]  /*6300*/  @P2 FFMA.FTZ R159, R159, R6, R156 ;  /* 0x000000069f9f2223 */ /* 0x020fe2000001009c */
[----:B------:R-:W-:Y:S01]  /*6310*/  FFMA.FTZ R164, R187, R166, -R164 ;  /* 0x000000a6bba47223 */ /* 0x000fe200000108a4 */
[----:B------:R-:W-:Y:S01]  /*6320*/  @P2 FFMA.FTZ R158, R158, R6, -R161 ;  /* 0x000000069e9e2223 */ /* 0x000fe200000108a1 */
[----:B------:R-:W-:Y:S01]  /*6330*/  FMUL.FTZ R160, R185, R172 ;  /* 0x000000acb9a07220 */ /* 0x000fe20000410000 */
[----:B------:R-:W-:Y:S01]  /*6340*/  ISETP.GE.AND P2, PT, R23, 0x2, PT ;  /* 0x000000021700780c */ /* 0x000fe20003f46270 */
[----:B------:R-:W4:Y:S01]  /*6350*/  SHFL.UP PT, R156, R159, 0x2, RZ ;  /* 0x044000009f9c7989 */ /* 0x000f2200000e00ff */
[----:B------:R-:W-:Y:S01]  /*6360*/  FADD.FTZ R164, R205, R164 ;  /* 0x000000a4cda47221 */ /* 0x000fe20000010000 */
[----:B------:R-:W-:Y:S01]  /*6370*/  FFMA.FTZ R171, R181, R208, R160 ;  /* 0x000000d0b5ab7223 */ /* 0x000fe200000100a0 */
[----:B------:R-:W-:Y:S01]  /*6380*/  FADD.FTZ R160, R204, R165 ;  /* 0x000000a5cca07221 */ /* 0x000fe20000010000 */
[----:B------:R-:W5:Y:S01]  /*6390*/  SHFL.UP PT, R6, R158, 0x2, RZ ;  /* 0x044000009e067989 */ /* 0x000f6200000e00ff */
[C---:B------:R-:W-:Y:S01]  /*63a0*/  FMUL.FTZ R166, R185.reuse, R164 ;  /* 0x000000a4b9a67220 */ /* 0x040fe20000410000 */
[C---:B------:R-:W-:Y:S01]  /*63b0*/  FMUL.FTZ R208, R185.reuse, R208 ;  /* 0x000000d0b9d07220 */ /* 0x040fe20000410000 */
[-C--:B------:R-:W-:Y:S01]  /*63c0*/  FMUL.FTZ R161, R185, R160.reuse ;  /* 0x000000a0b9a17220 */ /* 0x080fe20000410000 */
[----:B------:R-:W-:Y:S01]  /*63d0*/  UISETP.GE.AND UP0, UPT, UR25, UR11, UPT ;  /* 0x0000000b1900728c */ /* 0x000fe2000bf06270 */
[C---:B------:R-:W-:Y:S01]  /*63e0*/  FFMA.FTZ R177, R181.reuse, R160, R166 ;  /* 0x000000a0b5b17223 */ /* 0x040fe200000100a6 */
[C---:B------:R-:W-:Y:S01]  /*63f0*/  FFMA.FTZ R165, R181.reuse, R172, -R208 ;  /* 0x000000acb5a57223 */ /* 0x040fe200000108d0 */
[----:B------:R-:W-:Y:S01]  /*6400*/  FFMA.FTZ R160, R181, R164, -R161 ;  /* 0x000000a4b5a07223 */ /* 0x000fe200000108a1 */
[----:B------:R-:W-:Y:S01]  /*6410*/  ULEA UR9, UR8, UR24, 0x4 ;  /* 0x0000001808097291 */ /* 0x000fe2000f8e20ff */
[-C--:B0-----:R-:W-:Y:S01]  /*6420*/  FMUL.FTZ R164, R158, R163.reuse ;  /* 0x000000a39ea47220 */ /* 0x081fe20000410000 */
[----:B------:R-:W-:Y:S01]  /*6430*/  FMUL.FTZ R161, R159, R163 ;  /* 0x000000a39fa17220 */ /* 0x000fe20000410000 */
[----:B------:R-:W-:Y:S01]  /*6440*/  FADD.FTZ R163, R203, R160 ;  /* 0x000000a0cba37221 */ /* 0x000fe20000010000 */
[----:B------:R-:W-:Y:S01]  /*6450*/  FADD.FTZ R177, R178, R177 ;  /* 0x000000b1b2b17221 */ /* 0x000fe20000010000 */
[-C--:B---3--:R-:W-:Y:S01]  /*6460*/  FFMA.FTZ R164, R159, R162.reuse, R164 ;  /* 0x000000a29fa47223 */ /* 0x088fe200000100a4 */
[----:B------:R-:W-:Y:S01]  /*6470*/  FFMA.FTZ R160, R158, R162, -R161 ;  /* 0x000000a29ea07223 */ /* 0x000fe200000108a1 */
[C---:B------:R-:W-:Y:S01]  /*6480*/  FMUL.FTZ R162, R196.reuse, R163 ;  /* 0x000000a3c4a27220 */ /* 0x040fe20000410000 */
[----:B------:R-:W-:Y:S01]  /*6490*/  FMUL.FTZ R179, R196, R165 ;  /* 0x000000a5c4b37220 */ /* 0x000fe20000410000 */
[----:B------:R-:W-:Y:S01]  /*64a0*/  @P2 FADD.FTZ R7, R7, R164 ;  /* 0x000000a407072221 */ /* 0x000fe20000010000 */
[----:B------:R-:W-:Y:S01]  /*64b0*/  @P2 FADD.FTZ R157, R157, R160 ;  /* 0x000000a09d9d2221 */ /* 0x000fe20000010000 */
[-C--:B------:R-:W-:Y:S01]  /*64c0*/  FFMA.FTZ R164, R194, R177.reuse, R162 ;  /* 0x000000b1c2a47223 */ /* 0x080fe200000100a2 */
[-C--:B----4-:R-:W-:Y:S01]  /*64d0*/  FMUL.FTZ R160, R158, R156.reuse ;  /* 0x0000009c9ea07220 */ /* 0x090fe20000410000 */
[C---:B------:R-:W-:Y:S01]  /*64e0*/  FMUL.FTZ R161, R159.reuse, R156 ;  /* 0x0000009c9fa17220 */ /* 0x040fe20000410000 */
[----:B------:R-:W0:Y:S01]  /*64f0*/  SHFL.UP PT, R162, R7, 0x4, RZ ;  /* 0x0480000007a27989 */ /* 0x000e2200000e00ff */
[----:B------:R-:W-:Y:S01]  /*6500*/  FMUL.FTZ R177, R196, R177 ;  /* 0x000000b1c4b17220 */ /* 0x000fe20000410000 */
[-C--:B-----5:R-:W-:Y:S01]  /*6510*/  @P2 FFMA.FTZ R159, R159, R6.reuse, R160 ;  /* 0x000000069f9f2223 */ /* 0x0a0fe200000100a0 */
[-C--:B------:R-:W-:Y:S01]  /*6520*/  FFMA.FTZ R179, R194, R171.reuse, R179 ;  /* 0x000000abc2b37223 */ /* 0x080fe200000100b3 */
[----:B------:R-:W3:Y:S01]  /*6530*/  SHFL.UP PT, R160, R157, 0x4, RZ ;  /* 0x048000009da07989 */ /* 0x000ee200000e00ff */
[----:B------:R-:W-:Y:S01]  /*6540*/  FMUL.FTZ R171, R196, R171 ;  /* 0x000000abc4ab7220 */ /* 0x000fe20000410000 */
[----:B------:R-:W-:Y:S01]  /*6550*/  FFMA.FTZ R177, R194, R163, -R177 ;  /* 0x000000a3c2b17223 */ /* 0x000fe200000108b1 */
[----:B------:R-:W-:Y:S01]  /*6560*/  @P2 FFMA.FTZ R158, R158, R6, -R161 ;  /* 0x000000069e9e2223 */ /* 0x000fe200000108a1 */
[----:B------:R-:W-:Y:S01]  /*6570*/  FMUL.FTZ R161, R189, R179 ;  /* 0x000000b3bda17220 */ /* 0x000fe20000410000 */
[----:B------:R-:W-:Y:S01]  /*6580*/  FFMA.FTZ R171, R194, R165, -R171 ;  /* 0x000000a5c2ab7223 */ /* 0x000fe200000108ab */
[----:B------:R-:W4:Y:S01]  /*6590*/  SHFL.UP PT, R156, R159, 0x4, RZ ;  /* 0x048000009f9c7989 */ /* 0x000f2200000e00ff */
[----:B------:R-:W-:Y:S01]  /*65a0*/  FADD.FTZ R177, R202, R177 ;  /* 0x000000b1cab17221 */ /* 0x000fe20000010000 */
[----:B------:R-:W-:Y:S01]  /*65b0*/  FADD.FTZ R164, R201, R164 ;  /* 0x000000a4c9a47221 */ /* 0x000fe20000010000 */
[CC--:B------:R-:W-:Y:S01]  /*65c0*/  FMUL.FTZ R166, R189.reuse, R171.reuse ;  /* 0x000000abbda67220 */ /* 0x0c0fe20000410000 */
[C---:B------:R-:W-:Y:S01]  /*65d0*/  FFMA.FTZ R161, R182.reuse, R171, -R161 ;  /* 0x000000abb6a17223 */ /* 0x040fe200000108a1 */
[----:B------:R-:W5:Y:S01]  /*65e0*/  SHFL.UP PT, R6, R158, 0x4, RZ ;  /* 0x048000009e067989 */ /* 0x000f6200000e00ff */
[C---:B------:R-:W-:Y:S01]  /*65f0*/  FMUL.FTZ R163, R189.reuse, R177 ;  /* 0x000000b1bda37220 */ /* 0x040fe20000410000 */
[----:B------:R-:W-:Y:S01]  /*6600*/  FFMA.FTZ R179, R182, R179, R166 ;  /* 0x000000b3b6b37223 */ /* 0x000fe200000100a6 */
[----:B------:R-:W-:Y:S01]  /*6610*/  FMUL.FTZ R171, R192, R161 ;  /* 0x000000a1c0ab7220 */ /* 0x000fe20000410000 */
[-C--:B------:R-:W-:Y:S01]  /*6620*/  FMUL.FTZ R168, R189, R164.reuse ;  /* 0x000000a4bda87220 */ /* 0x080fe20000410000 */
[----:B------:R-:W-:Y:S01]  /*6630*/  FFMA.FTZ R164, R182, R164, R163 ;  /* 0x000000a4b6a47223 */ /* 0x000fe200000100a3 */
[----:B------:R-:W-:Y:S01]  /*6640*/  ISETP.GE.AND P2, PT, R23, 0x4, PT ;  /* 0x000000041700780c */ /* 0x000fe20003f46270 */
[-C--:B------:R-:W-:Y:S01]  /*6650*/  FFMA.FTZ R171, R190, R179.reuse, R171 ;  /* 0x000000b3beab7223 */ /* 0x080fe200000100ab */
[----:B------:R-:W-:Y:S01]  /*6660*/  FMUL.FTZ R179, R192, R179 ;  /* 0x000000b3c0b37220 */ /* 0x000fe20000410000 */
[----:B------:R-:W-:Y:S01]  /*6670*/  FFMA.FTZ R168, R182, R177, -R168 ;  /* 0x000000b1b6a87223 */ /* 0x000fe200000108a8 */
[----:B------:R-:W-:Y:S01]  /*6680*/  FADD.FTZ R163, R197, R164 ;  /* 0x000000a4c5a37221 */ /* 0x000fe20000010000 */
[-C--:B0-----:R-:W-:Y:S01]  /*6690*/  FMUL.FTZ R164, R158, R162.reuse ;  /* 0x000000a29ea47220 */ /* 0x081fe20000410000 */
[----:B------:R-:W-:Y:S01]  /*66a0*/  FFMA.FTZ R179, R190, R161, -R179 ;  /* 0x000000a1beb37223 */ /* 0x000fe200000108b3 */
[----:B------:R-:W-:Y:S01]  /*66b0*/  FADD.FTZ R165, R199, R168 ;  /* 0x000000a8c7a57221 */ /* 0x000fe20000010000 */
[C---:B------:R-:W-:Y:S01]  /*66c0*/  FMUL.FTZ R161, R159.reuse, R162 ;  /* 0x000000a29fa17220 */ /* 0x040fe20000410000 */
[-C--:B---3--:R-:W-:Y:S01]  /*66d0*/  FFMA.FTZ R164, R159, R160.reuse, R164 ;  /* 0x000000a09fa47223 */ /* 0x088fe200000100a4 */
[----:B------:R-:W-:Y:S01]  /*66e0*/  BSSY.RECONVERGENT B0, `(.L_x_14038) ;  /* 0x0000097000007945 */ /* 0x000fe20003800200 */
[----:B------:R-:W-:Y:S01]  /*66f0*/  FMUL.FTZ R166, R192, R165 ;  /* 0x000000a5c0a67220 */ /* 0x000fe20000410000 */
[C---:B------:R-:W-:Y:S01]  /*6700*/  FFMA.FTZ R162, R158.reuse, R160, -R161 ;  /* 0x000000a09ea27223 */ /* 0x040fe200000108a1 */
[----:B------:R-:W-:Y:S01]  /*6710*/  @P2 FADD.FTZ R7, R7, R164 ;  /* 0x000000a407072221 */ /* 0x000fe20000010000 */
[-C--:B----4-:R-:W-:Y:S01]  /*6720*/  FMUL.FTZ R160, R158, R156.reuse ;  /* 0x0000009c9ea07220 */ /* 0x090fe20000410000 */
[-C--:B------:R-:W-:Y:S01]  /*6730*/  FFMA.FTZ R166, R190, R163.reuse, R166 ;  /* 0x000000a3bea67223 */ /* 0x080fe200000100a6 */
[----:B------:R-:W-:Y:S01]  /*6740*/  FMUL.FTZ R163, R192, R163 ;  /* 0x000000a3c0a37220 */ /* 0x000fe20000410000 */
[----:B------:R-:W-:Y:S01]  /*6750*/  @P2 FADD.FTZ R157, R157, R162 ;  /* 0x000000a29d9d2221 */ /* 0x000fe20000010000 */
[C---:B------:R-:W-:Y:S01]  /*6760*/  FMUL.FTZ R161, R159.reuse, R156 ;  /* 0x0000009c9fa17220 */ /* 0x040fe20000410000 */
[----:B------:R-:W0:Y:S01]  /*6770*/  SHFL.UP PT, R162, R7, 0x8, RZ ;  /* 0x0500000007a27989 */ /* 0x000e2200000e00ff */
[-C--:B-----5:R-:W-:Y:S01]  /*6780*/  @P2 FFMA.FTZ R159, R159, R6.reuse, R160 ;  /* 0x000000069f9f2223 */ /* 0x0a0fe200000100a0 */
[----:B------:R-:W-:Y:S01]  /*6790*/  FFMA.FTZ R163, R190, R165, -R163 ;  /* 0x000000a5bea37223 */ /* 0x000fe200000108a3 */
[----:B------:R-:W-:Y:S01]  /*67a0*/  @P2 FFMA.FTZ R158, R158, R6, -R161 ;  /* 0x000000069e9e2223 */ /* 0x000fe200000108a1 */
[----:B------:R-:W3:Y:S01]  /*67b0*/  SHFL.UP PT, R160, R157, 0x8, RZ ;  /* 0x050000009da07989 */ /* 0x000ee200000e00ff */
[----:B------:R-:W-:Y:S01]  /*67c0*/  FADD.FTZ R166, R195, R166 ;  /* 0x000000a6c3a67221 */ /* 0x000fe20000010000 */
[----:B------:R-:W-:Y:S01]  /*67d0*/  FADD.FTZ R163, R188, R163 ;  /* 0x000000a3bca37221 */ /* 0x000fe20000010000 */
[C---:B------:R-:W-:Y:S01]  /*67e0*/  FMUL.FTZ R164, R141.reuse, R171 ;  /* 0x000000ab8da47220 */ /* 0x040fe20000410000 */
[----:B------:R-:W4:Y:S01]  /*67f0*/  SHFL.UP PT, R156, R159, 0x8, RZ ;  /* 0x050000009f9c7989 */ /* 0x000f2200000e00ff */
[C---:B------:R-:W-:Y:S01]  /*6800*/  FMUL.FTZ R161, R141.reuse, R179 ;  /* 0x000000b38da17220 */ /* 0x040fe20000410000 */
[C---:B------:R-:W-:Y:S01]  /*6810*/  FMUL.FTZ R165, R141.reuse, R163 ;  /* 0x000000a38da57220 */ /* 0x040fe20000410000 */
[-C--:B------:R-:W-:Y:S01]  /*6820*/  FMUL.FTZ R168, R141, R166.reuse ;  /* 0x000000a68da87220 */ /* 0x080fe20000410000 */
[----:B------:R-:W5:Y:S01]  /*6830*/  SHFL.UP PT, R6, R158, 0x8, RZ ;  /* 0x050000009e067989 */ /* 0x000f6200000e00ff */
[C---:B------:R-:W-:Y:S01]  /*6840*/  FFMA.FTZ R164, R154.reuse, R179, -R164 ;  /* 0x000000b39aa47223 */ /* 0x040fe200000108a4 */
[C---:B------:R-:W-:Y:S01]  /*6850*/  FFMA.FTZ R161, R154.reuse, R171, R161 ;  /* 0x000000ab9aa17223 */ /* 0x040fe200000100a1 */
[C---:B------:R-:W-:Y:S01]  /*6860*/  FFMA.FTZ R166, R154.reuse, R166, R165 ;  /* 0x000000a69aa67223 */ /* 0x040fe200000100a5 */
[----:B------:R-:W-:Y:S01]  /*6870*/  FFMA.FTZ R168, R154, R163, -R168 ;  /* 0x000000a39aa87223 */ /* 0x000fe200000108a8 */
[----:B------:R-:W-:Y:S01]  /*6880*/  FMUL.FTZ R163, R135, R164 ;  /* 0x000000a487a37220 */ /* 0x000fe20000410000 */
[----:B------:R-:W-:Y:S01]  /*6890*/  ISETP.GE.AND P2, PT, R23, 0x8, PT ;  /* 0x000000081700780c */ /* 0x000fe20003f46270 */
[----:B------:R-:W-:Y:S01]  /*68a0*/  FADD.FTZ R166, R131, R166 ;  /* 0x000000a683a67221 */ /* 0x000fe20000010000 */
[-C--:B------:R-:W-:Y:S01]  /*68b0*/  FMUL.FTZ R165, R135, R161.reuse ;  /* 0x000000a187a57220 */ /* 0x080fe20000410000 */
[----:B------:R-:W-:Y:S01]  /*68c0*/  FADD.FTZ R168, R153, R168 ;  /* 0x000000a899a87221 */ /* 0x000fe20000010000 */
[C---:B------:R-:W-:Y:S01]  /*68d0*/  FFMA.FTZ R172, R140.reuse, R161, R163 ;  /* 0x000000a18cac7223 */ /* 0x040fe200000100a3 */
[C---:B------:R-:W-:Y:S01]  /*68e0*/  FMUL.FTZ R163, R135.reuse, R166 ;  /* 0x000000a687a37220 */ /* 0x040fe20000410000 */
[----:B------:R-:W-:Y:S01]  /*68f0*/  FFMA.FTZ R206, R140, R164, -R165 ;  /* 0x000000a48cce7223 */ /* 0x000fe200000108a5 */
[----:B0-----:R-:W-:Y:S01]  /*6900*/  FMUL.FTZ R164, R158, R162 ;  /* 0x000000a29ea47220 */ /* 0x001fe20000410000 */
[-C--:B------:R-:W-:Y:S01]  /*6910*/  FMUL.FTZ R161, R135, R168.reuse ;  /* 0x000000a887a17220 */ /* 0x080fe20000410000 */
[C---:B------:R-:W-:Y:S01]  /*6920*/  FFMA.FTZ R171, R140.reuse, R168, -R163 ;  /* 0x000000a88cab7223 */ /* 0x040fe200000108a3 */
[C---:B------:R-:W-:Y:S01]  /*6930*/  FMUL.FTZ R163, R159.reuse, R162 ;  /* 0x000000a29fa37220 */ /* 0x040fe20000410000 */
[----:B---3--:R-:W-:Y:S01]  /*6940*/  FFMA.FTZ R164, R159, R160, R164 ;  /* 0x000000a09fa47223 */ /* 0x008fe200000100a4 */
[----:B------:R-:W-:Y:S01]  /*6950*/  FFMA.FTZ R165, R140, R166, R161 ;  /* 0x000000a68ca57223 */ /* 0x000fe200000100a1 */
[----:B------:R-:W-:Y:S01]  /*6960*/  FMUL.FTZ R166, R129, R206 ;  /* 0x000000ce81a67220 */ /* 0x000fe20000410000 */
[CC--:B----4-:R-:W-:Y:S01]  /*6970*/  FMUL.FTZ R162, R158.reuse, R156.reuse ;  /* 0x0000009c9ea27220 */ /* 0x0d0fe20000410000 */
[----:B------:R-:W-:Y:S01]  /*6980*/  FMUL.FTZ R161, R159, R156 ;  /* 0x0000009c9fa17220 */ /* 0x000fe20000410000 */
[C---:B------:R-:W-:Y:S01]  /*6990*/  FFMA.FTZ R160, R158.reuse, R160, -R163 ;  /* 0x000000a09ea07223 */ /* 0x040fe200000108a3 */
[----:B------:R-:W-:Y:S01]  /*69a0*/  @P2 FADD.FTZ R7, R7, R164 ;  /* 0x000000a407072221 */ /* 0x000fe20000010000 */
[-C--:B-----5:R-:W-:Y:S01]  /*69b0*/  @P2 FFMA.FTZ R159, R159, R6.reuse, R162 ;  /* 0x000000069f9f2223 */ /* 0x0a0fe200000100a2 */
[----:B------:R-:W-:Y:S01]  /*69c0*/  @P2 FFMA.FTZ R158, R158, R6, -R161 ;  /* 0x000000069e9e2223 */ /* 0x000fe200000108a1 */
[----:B------:R-:W-:Y:S01]  /*69d0*/  @P2 FADD.FTZ R157, R157, R160 ;  /* 0x000000a09d9d2221 */ /* 0x000fe20000010000 */
[----:B------:R-:W-:Y:S01]  /*69e0*/  FADD.FTZ R162, R128, R165 ;  /* 0x000000a580a27221 */ /* 0x000fe20000010000 */
[----:B------:R-:W0:Y:S01]  /*69f0*/  SHFL.UP PT, R161, R7, 0x10, RZ ;  /* 0x0600000007a17989 */ /* 0x000e2200000e00ff */
[----:B------:R-:W-:Y:S01]  /*6a00*/  FADD.FTZ R164, R152, R171 ;  /* 0x000000ab98a47221 */ /* 0x000fe20000010000 */
[C---:B------:R-:W-:Y:S01]  /*6a10*/  FMUL.FTZ R163, R129.reuse, R172 ;  /* 0x000000ac81a37220 */ /* 0x040fe20000410000 */
[C---:B------:R-:W-:Y:S01]  /*6a20*/  FMUL.FTZ R171, R129.reuse, R162 ;  /* 0x000000a281ab7220 */ /* 0x040fe20000410000 */
[----:B------:R-:W3:Y:S01]  /*6a30*/  SHFL.UP PT, R156, R159, 0x10, RZ ;  /* 0x060000009f9c7989 */ /* 0x000ee200000e00ff */
[----:B------:R-:W-:Y:S01]  /*6a40*/  FMUL.FTZ R165, R129, R164 ;  /* 0x000000a481a57220 */ /* 0x000fe20000410000 */
[C---:B------:R-:W-:Y:S01]  /*6a50*/  FFMA.FTZ R166, R139.reuse, R172, R166 ;  /* 0x000000ac8ba67223 */ /* 0x040fe200000100a6 */
[C---:B------:R-:W-:Y:S01]  /*6a60*/  FFMA.FTZ R164, R139.reuse, R164, -R171 ;  /* 0x000000a48ba47223 */ /* 0x040fe200000108ab */
[----:B------:R-:W4:Y:S01]  /*6a70*/  SHFL.UP PT, R160, R157, 0x10, RZ ;  /* 0x060000009da07989 */ /* 0x000f2200000e00ff */
[----:B------:R-:W-:Y:S01]  /*6a80*/  FFMA.FTZ R165, R139, R162, R165 ;  /* 0x000000a28ba57223 */ /* 0x000fe200000100a5 */
[----:B------:R-:W-:Y:S01]  /*6a90*/  ISETP.GE.AND P2, PT, R23, 0x10, PT ;  /* 0x000000101700780c */ /* 0x000fe20003f46270 */
[----:B------:R-:W-:Y:S01]  /*6aa0*/  FADD.FTZ R164, R151, R164 ;  /* 0x000000a497a47221 */ /* 0x000fe20000010000 */
[----:B------:R-:W5:Y:S01]  /*6ab0*/  SHFL.UP PT, R6, R158, 0x10, RZ ;  /* 0x060000009e067989 */ /* 0x000f6200000e00ff */
[----:B------:R-:W-:Y:S01]  /*6ac0*/  FFMA.FTZ R163, R139, R206, -R163 ;  /* 0x000000ce8ba37223 */ /* 0x000fe200000108a3 */
[C---:B------:R-:W-:Y:S01]  /*6ad0*/  FMUL.FTZ R162, R137.reuse, R166 ;  /* 0x000000a689a27220 */ /* 0x040fe20000410000 */
[----:B------:R-:W-:Y:S01]  /*6ae0*/  FADD.FTZ R165, R150, R165 ;  /* 0x000000a596a57221 */ /* 0x000fe20000010000 */
[C---:B------:R-:W-:Y:S01]  /*6af0*/  FMUL.FTZ R172, R137.reuse, R164 ;  /* 0x000000a489ac7220 */ /* 0x040fe20000410000 */
[CC--:B------:R-:W-:Y:S01]  /*6b00*/  FMUL.FTZ R171, R137.reuse, R163.reuse ;  /* 0x000000a389ab7220 */ /* 0x0c0fe20000410000 */
[C---:B------:R-:W-:Y:S01]  /*6b10*/  FFMA.FTZ R168, R138.reuse, R163, -R162 ;  /* 0x000000a38aa87223 */ /* 0x040fe200000108a2 */
[-C--:B------:R-:W-:Y:S01]  /*6b20*/  FMUL.FTZ R177, R137, R165.reuse ;  /* 0x000000a589b17220 */ /* 0x080fe20000410000 */
[C---:B------:R-:W-:Y:S01]  /*6b30*/  FFMA.FTZ R172, R138.reuse, R165, R172 ;  /* 0x000000a58aac7223 */ /* 0x040fe200000100ac */
[----:B------:R-:W-:-:S02]  /*6b40*/  FFMA.FTZ R166, R138, R166, R171 ;  /* 0x000000a68aa67223 */ /* 0x000fc400000100ab */
[----:B------:R-:W-:Y:S01]  /*6b50*/  FFMA.FTZ R177, R138, R164, -R177 ;  /* 0x000000a48ab17223 */ /* 0x000fe200000108b1 */
[CC--:B0-----:R-:W-:Y:S01]  /*6b60*/  FMUL.FTZ R162, R158.reuse, R161.reuse ;  /* 0x000000a19ea27220 */ /* 0x0c1fe20000410000 */
[----:B------:R-:W-:Y:S01]  /*6b70*/  FMUL.FTZ R165, R159, R161 ;  /* 0x000000a19fa57220 */ /* 0x000fe20000410000 */
[----:B------:R-:W-:Y:S01]  /*6b80*/  FADD.FTZ R172, R149, R172 ;  /* 0x000000ac95ac7221 */ /* 0x000fe20000010000 */
[CC--:B---3--:R-:W-:Y:S01]  /*6b90*/  FMUL.FTZ R163, R158.reuse, R156.reuse ;  /* 0x0000009c9ea37220 */ /* 0x0c8fe20000410000 */
[C---:B------:R-:W-:Y:S01]  /*6ba0*/  FMUL.FTZ R161, R159.reuse, R156 ;  /* 0x0000009c9fa17220 */ /* 0x040fe20000410000 */
[CC--:B----4-:R-:W-:Y:S01]  /*6bb0*/  FFMA.FTZ R162, R159.reuse, R160.reuse, R162 ;  /* 0x000000a09fa27223 */ /* 0x0d0fe200000100a2 */
[C---:B------:R-:W-:Y:S01]  /*6bc0*/  FFMA.FTZ R160, R158.reuse, R160, -R165 ;  /* 0x000000a09ea07223 */ /* 0x040fe200000108a5 */
[----:B--2---:R-:W-:Y:S01]  /*6bd0*/  SHFL.IDX PT, R3, R3, RZ, 0x1f ;  /* 0x00001fff03037589 */ /* 0x004fe200000e0000 */
[-C--:B-----5:R-:W-:Y:S01]  /*6be0*/  @P2 FFMA.FTZ R159, R159, R6.reuse, R163 ;  /* 0x000000069f9f2223 */ /* 0x0a0fe200000100a3 */
[----:B------:R-:W-:Y:S01]  /*6bf0*/  @P2 FFMA.FTZ R158, R158, R6, -R161 ;  /* 0x000000069e9e2223 */ /* 0x000fe200000108a1 */
[C---:B------:R-:W-:Y:S01]  /*6c00*/  FMUL.FTZ R6, R133.reuse, R168 ;  /* 0x000000a885067220 */ /* 0x040fe20000410000 */
[----:B------:R-:W-:Y:S01]  /*6c10*/  SHFL.IDX PT, R2, R2, RZ, 0x1f ;  /* 0x00001fff02027589 */ /* 0x000fe200000e0000 */
[----:B------:R-:W-:Y:S01]  /*6c20*/  FMUL.FTZ R163, R133, R172 ;  /* 0x000000ac85a37220 */ /* 0x000fe20000410000 */
[----:B------:R-:W-:Y:S01]  /*6c30*/  @P2 FADD.FTZ R7, R7, R162 ;  /* 0x000000a207072221 */ /* 0x000fe20000010000 */
[-C--:B------:R-:W-:Y:S01]  /*6c40*/  FFMA.FTZ R156, R147, R166.reuse, R6 ;  /* 0x000000a6939c7223 */ /* 0x080fe20000010006 */
[----:B------:R-:W-:Y:S01]  /*6c50*/  FADD.FTZ R6, R148, R177 ;  /* 0x000000b194067221 */ /* 0x000fe20000010000 */
[----:B------:R-:W0:Y:S01]  /*6c60*/  SHFL.UP PT, R159, R159, 0x1, RZ ;  /* 0x042000009f9f7989 */ /* 0x000e2200000e00ff */
[----:B------:R-:W-:Y:S01]  /*6c70*/  @P2 FADD.FTZ R157, R157, R160 ;  /* 0x000000a09d9d2221 */ /* 0x000fe20000010000 */
[C---:B------:R-:W-:Y:S01]  /*6c80*/  FMUL.FTZ R166, R133.reuse, R166 ;  /* 0x000000a685a67220 */ /* 0x040fe20000410000 */
[-C--:B------:R-:W-:Y:S01]  /*6c90*/  FMUL.FTZ R161, R133, R6.reuse ;  /* 0x0000000685a17220 */ /* 0x080fe20000410000 */
[----:B------:R-:W2:Y:S01]  /*6ca0*/  SHFL.UP PT, R158, R158, 0x1, RZ ;  /* 0x042000009e9e7989 */ /* 0x000ea200000e00ff */
[C---:B------:R-:W-:Y:S01]  /*6cb0*/  FFMA.FTZ R163, R147.reuse, R6, -R163 ;  /* 0x0000000693a37223 */ /* 0x040fe200000108a3 */
[C---:B------:R-:W-:Y:S01]  /*6cc0*/  FFMA.FTZ R166, R147.reuse, R168, -R166 ;  /* 0x000000a893a67223 */ /* 0x040fe200000108a6 */
[----:B------:R-:W-:Y:S01]  /*6cd0*/  FFMA.FTZ R161, R147, R172, R161 ;  /* 0x000000ac93a17223 */ /* 0x000fe200000100a1 */
[----:B------:R-:W3:Y:S01]  /*6ce0*/  SHFL.UP PT, R7, R7, 0x1, RZ ;  /* 0x0420000007077989 */ /* 0x000ee200000e00ff */
[----:B------:R-:W-:Y:S01]  /*6cf0*/  FADD.FTZ R160, R130, R163 ;  /* 0x000000a382a07221 */ /* 0x000fe20000010000 */
[C---:B------:R-:W-:Y:S01]  /*6d00*/  FMUL.FTZ R162, R123.reuse, R166 ;  /* 0x000000a67ba27220 */ /* 0x040fe20000410000 */
[----:B------:R-:W-:Y:S01]  /*6d10*/  FADD.FTZ R6, R122, R161 ;  /* 0x000000a17a067221 */ /* 0x000fe20000010000 */
[----:B------:R-:W4:Y:S01]  /*6d20*/  SHFL.UP PT, R157, R157, 0x1, RZ ;  /* 0x042000009d9d7989 */ /* 0x000f2200000e00ff */
[C---:B------:R-:W-:Y:S01]  /*6d30*/  FMUL.FTZ R171, R123.reuse, R160 ;  /* 0x000000a07bab7220 */ /* 0x040fe20000410000 */
[C---:B------:R-:W-:Y:S01]  /*6d40*/  FMUL.FTZ R165, R123.reuse, R156 ;  /* 0x0000009c7ba57220 */ /* 0x040fe20000410000 */
[----:B------:R-:W-:Y:S01]  /*6d50*/  FMUL.FTZ R177, R123, R6 ;  /* 0x000000067bb17220 */ /* 0x000fe20000410000 */
[C---:B------:R-:W-:Y:S01]  /*6d60*/  FFMA.FTZ R163, R145.reuse, R156, R162 ;  /* 0x0000009c91a37223 */ /* 0x040fe200000100a2 */
[C---:B------:R-:W-:Y:S01]  /*6d70*/  FFMA.FTZ R171, R145.reuse, R6, R171 ;  /* 0x0000000691ab7223 */ /* 0x040fe200000100ab */
[C---:B------:R-:W-:Y:S01]  /*6d80*/  FFMA.FTZ R165, R145.reuse, R166, -R165 ;  /* 0x000000a691a57223 */ /* 0x040fe200000108a5 */
[----:B------:R-:W-:Y:S01]  /*6d90*/  FFMA.FTZ R177, R145, R160, -R177 ;  /* 0x000000a091b17223 */ /* 0x000fe200000108b1 */
[----:B------:R-:W-:Y:S01]  /*6da0*/  ISETP.NE.AND P2, PT, R184, 0x1f, PT ;  /* 0x0000001fb800780c */ /* 0x000fe20003f45270 */
[----:B------:R-:W-:Y:S01]  /*6db0*/  FADD.FTZ R171, R132, R171 ;  /* 0x000000ab84ab7221 */ /* 0x000fe20000010000 */
[----:B------:R-:W-:Y:S01]  /*6dc0*/  FMUL.FTZ R179, R136, R165 ;  /* 0x000000a588b37220 */ /* 0x000fe20000410000 */
[----:B------:R-:W-:Y:S01]  /*6dd0*/  FADD.FTZ R177, R142, R177 ;  /* 0x000000b18eb17221 */ /* 0x000fe20000010000 */
[----:B0-----:R-:W-:-:S02]  /*6de0*/  FMUL.FTZ R161, R159, R3 ;  /* 0x000000039fa17220 */ /* 0x001fc40000410000 */
[----:B------:R-:W-:Y:S01]  /*6df0*/  FFMA.FTZ R206, R146, R163, R179 ;  /* 0x000000a392ce7223 */ /* 0x000fe200000100b3 */
[----:B------:R-:W-:Y:S01]  /*6e00*/  FMUL.FTZ R156, R136, R177 ;  /* 0x000000b1889c7220 */ /* 0x000fe20000410000 */
[CC--:B--2---:R-:W-:Y:S01]  /*6e10*/  FFMA.FTZ R6, R158.reuse, R2.reuse, -R161 ;  /* 0x000000029e067223 */ /* 0x0c4fe200000108a1 */
[----:B------:R-:W-:Y:S01]  /*6e20*/  FMUL.FTZ R158, R158, R3 ;  /* 0x000000039e9e7220 */ /* 0x000fe20000410000 */
[----:B------:R-:W-:Y:S01]  /*6e30*/  FMUL.FTZ R163, R136, R163 ;  /* 0x000000a388a37220 */ /* 0x000fe20000410000 */
[-C--:B------:R-:W-:Y:S01]  /*6e40*/  FFMA.FTZ R209, R146, R171.reuse, R156 ;  /* 0x000000ab92d17223 */ /* 0x080fe2000001009c */
[----:B------:R-:W-:Y:S01]  /*6e50*/  FMUL.FTZ R171, R136, R171 ;  /* 0x000000ab88ab7220 */ /* 0x000fe20000410000 */
[----:B------:R-:W-:Y:S01]  /*6e60*/  FFMA.FTZ R158, R159, R2, R158 ;  /* 0x000000029f9e7223 */ /* 0x000fe2000001009e */
[----:B------:R-:W-:Y:S01]  /*6e70*/  FFMA.FTZ R207, R146, R165, -R163 ;  /* 0x000000a592cf7223 */ /* 0x000fe200000108a3 */
[----:B------:R-:W-:Y:S01]  /*6e80*/  FADD.FTZ R209, R144, R209 ;  /* 0x000000d190d17221 */ /* 0x000fe20000010000 */
[----:B------:R-:W-:Y:S01]  /*6e90*/  FFMA.FTZ R208, R146, R177, -R171 ;  /* 0x000000b192d07223 */ /* 0x000fe200000108ab */
[----:B---3--:R-:W-:Y:S01]  /*6ea0*/  @P1 FADD.FTZ R3, R7, R158 ;  /* 0x0000009e07031221 */ /* 0x008fe20000010000 */
[----:B----4-:R-:W-:Y:S01]  /*6eb0*/  @P1 FADD.FTZ R2, R157, R6 ;  /* 0x000000069d021221 */ /* 0x010fe20000010000 */
[----:B------:R-:W-:Y:S01]  /*6ec0*/  PLOP3.LUT P1, PT, PT, PT, UP0, 0x80, 0x8 ;  /* 0x000000000008781c */ /* 0x000fe20003f2f008 */
[----:B------:R-:W-:Y:S01]  /*6ed0*/  FADD.FTZ R208, R143, R208 ;  /* 0x000000d08fd07221 */ /* 0x000fe20000010000 */
[C---:B------:R-:W-:Y:S01]  /*6ee0*/  FMUL.FTZ R7, R5.reuse, R3 ;  /* 0x0000000305077220 */ /* 0x040fe20000410000 */
[----:B------:R-:W-:Y:S01]  /*6ef0*/  FMUL.FTZ R6, R5, R2 ;  /* 0x0000000205067220 */ /* 0x000fe20000410000 */
[----:B------:R0:W2:Y:S01]  /*6f00*/  SHFL.DOWN PT, R162, R206, 0x1, 0x1f ;  /* 0x08201f00cea27f89 */ /* 0x0000a200000e0000 */
[----:B------:R-:W-:-:S02]  /*6f10*/  HFMA2 R5, -RZ, RZ, 0, 0 ;  /* 0x00000000ff057431 */ /* 0x000fc400000001ff */
[C---:B------:R-:W-:Y:S01]  /*6f20*/  FFMA.FTZ R2, R4.reuse, R2, -R7 ;  /* 0x0000000204027223 */ /* 0x040fe20000010807 */
[----:B------:R-:W-:Y:S01]  /*6f30*/  FFMA.FTZ R3, R4, R3, R6 ;  /* 0x0000000304037223 */ /* 0x000fe20000010006 */
[----:B------:R0:W3:Y:S01]  /*6f40*/  SHFL.DOWN PT, R156, R207, 0x1, 0x1f ;  /* 0x08201f00cf9c7f89 */ /* 0x0000e200000e0000 */
[----:B------:R-:W-:Y:S02]  /*6f50*/  MOV R4, 0x3f800000 ;  /* 0x3f80000000047802 */ /* 0x000fe40000000f00 */
[----:B------:R-:W-:Y:S02]  /*6f60*/  CS2R R6, SRZ ;  /* 0x0000000000067805 */ /* 0x000fe4000001ff00 */
[----:B------:R-:W-:Y:S01]  /*6f70*/  ISETP.NE.OR P1, PT, R21, RZ, P1 ;  /* 0x000000ff1500720c */ /* 0x000fe20000f25670 */
[----:B------:R0:W4:Y:S04]  /*6f80*/  SHFL.DOWN PT, R161, R209, 0x1, 0x1f ;  /* 0x08201f00d1a17f89 */ /* 0x00012800000e0000 */
[----:B------:R0:W0:Y:S01]  /*6f90*/  SHFL.DOWN PT, R160, R208, 0x1, 0x1f ;  /* 0x08201f00d0a07f89 */ /* 0x00002200000e0000 */
[----:B------:R-:W-:Y:S07]  /*6fa0*/  @!P2 BRA `(.L_x_14039) ;  /* 0x000000000028a947 */ /* 0x000fee0003800000 */
        /* <DEDUP_REMOVED lines=10> */
.L_x_14039:
[----:B------:R-:W-:Y:S05]  /*7050*/  BSYNC.RECONVERGENT B0 ;  /* 0x0000000000007941 */ /* 0x000fea0003800200 */
.L_x_14038:
[----:B------:R-:W1:Y:S01]  /*7060*/  @!P1 LDS.128 R4, [UR9+0x1980] ;  /* 0x00198009ff049984 */ /* 0x000e620008000c00 */
[----:B------:R-:W-:Y:S01]  /*7070*/  ISETP.GT.U32.AND P2, PT, R184, 0x1d, PT ;  /* 0x0000001db800780c */ /* 0x000fe20003f44070 */
[----:B------:R-:W-:Y:S01]  /*7080*/  FADD.FTZ R3, RZ, R3 ;  /* 0x00000003ff037221 */ /* 0x000fe20000010000 */
[----:B----4-:R-:W-:Y:S01]  /*7090*/  FADD.FTZ R161, R91, R2 ;  /* 0x000000025ba17221 */ /* 0x010fe20000010000 */
[----:B--2---:R2:W4:Y:S01]  /*70a0*/  SHFL.DOWN PT, R162, R206, 0x2, 0x1f ;  /* 0x08401f00cea27f89 */ /* 0x00452200000e0000 */
        /* <DEDUP_REMOVED lines=9> */
[CC--:B0-----:R-:W-:Y:S01]  /*7140*/  FMUL.FTZ R163, R207.reuse, R160.reuse ;  /* 0x000000a0cfa37220 */ /* 0x0c1fe20000410000 */
[C---:B------:R-:W-:Y:S01]  /*7150*/  FMUL.FTZ R160, R206.reuse, R160 ;  /* 0x000000a0cea07220 */ /* 0x040fe20000410000 */
[CC--:B---3--:R-:W-:Y:S01]  /*7160*/  FMUL.FTZ R159, R207.reuse, R156.reuse ;  /* 0x0000009ccf9f7220 */ /* 0x0c8fe20000410000 */
[C---:B------:R-:W-:Y:S01]  /*7170*/  FMUL.FTZ R156, R206.reuse, R156 ;  /* 0x0000009cce9c7220 */ /* 0x040fe20000410000 */
[CC--:B-1----:R-:W-:Y:S01]  /*7180*/  FFMA.FTZ R158, R206.reuse, R164.reuse, -R163 ;  /* 0x000000a4ce9e7223 */ /* 0x0c2fe200000108a3 */
[C---:B------:R-:W-:Y:S01]  /*7190*/  FFMA.FTZ R163, R207.reuse, R164, R160 ;  /* 0x000000a4cfa37223 */ /* 0x040fe200000100a0 */
[-C--:B--2-4-:R-:W-:Y:S01]  /*71a0*/  FFMA.FTZ R206, R206, R162.reuse, -R159 ;  /* 0x000000a2cece7223 */ /* 0x094fe2000001089f */
[----:B------:R-:W-:Y:S01]  /*71b0*/  FFMA.FTZ R207, R207, R162, R156 ;  /* 0x000000a2cfcf7223 */ /* 0x000fe2000001009c */
[----:B------:R-:W-:Y:S01]  /*71c0*/  FADD.FTZ R209, R209, R158 ;  /* 0x0000009ed1d17221 */ /* 0x000fe20000010000 */
[----:B------:R-:W-:-:S07]  /*71d0*/  FADD.FTZ R208, R208, R163 ;  /* 0x000000a3d0d07221 */ /* 0x000fce0000010000 */
.L_x_14041:
[----:B------:R-:W-:Y:S05]  /*71e0*/  BSYNC.RECONVERGENT B0 ;  /* 0x0000000000007941 */ /* 0x000fea0003800200 */
.L_x_14040:
[----:B------:R-:W-:Y:S01]  /*71f0*/  ISETP.GT.U32.AND P1, PT, R184, 0x1b, PT ;  /* 0x0000001bb800780c */ /* 0x000fe20003f24070 */
[----:B------:R-:W-:Y:S01]  /*7200*/  FADD.FTZ R2, RZ, R2 ;  /* 0x00000002ff027221 */ /* 0x000fe20000010000 */
[----:B----4-:R-:W-:Y:S01]  /*7210*/  FADD.FTZ R162, R92, R157 ;  /* 0x0000009d5ca27221 */ /* 0x010fe20000010000 */
[----:B------:R4:W0:Y:S01]  /*7220*/  SHFL.DOWN PT, R168, R206, 0x4, 0x1f ;  /* 0x08801f00cea87f89 */ /* 0x00082200000e0000 */
[----:B------:R-:W-:Y:S01]  /*7230*/  BSSY.RECONVERGENT B0, `(.L_x_14042) ;  /* 0x0000013000007945 */ /* 0x000fe20003800200 */
[C---:B---3--:R-:W-:Y:S01]  /*7240*/  FMUL.FTZ R156, R123.reuse, R2 ;  /* 0x000000027b9c7220 */ /* 0x048fe20000410000 */
[-C--:B------:R-:W-:Y:S01]  /*7250*/  FMUL.FTZ R157, R123, R162.reuse ;  /* 0x000000a27b9d7220 */ /* 0x080fe20000410000 */
[----:B------:R4:W3:Y:S02]  /*7260*/  SHFL.DOWN PT, R158, R207, 0x4, 0x1f ;  /* 0x08801f00cf9e7f89 */ /* 0x0008e400000e0000 */
[C---:B-1----:R-:W-:Y:S01]  /*7270*/  FFMA.FTZ R164, R145.reuse, R162, -R156 ;  /* 0x000000a291a47223 */ /* 0x042fe2000001089c */
[----:B------:R-:W-:Y:S01]  /*7280*/  FFMA.FTZ R156, R145, R2, R157 ;  /* 0x00000002919c7223 */ /* 0x000fe2000001009d */
[----:B------:R4:W1:Y:S04]  /*7290*/  SHFL.DOWN PT, R163, R209, 0x4, 0x1f ;  /* 0x08801f00d1a37f89 */ /* 0x00086800000e0000 */
[----:B------:R4:W0:Y:S01]  /*72a0*/  SHFL.DOWN PT, R166, R208, 0x4, 0x1f ;  /* 0x08801f00d0a67f89 */ /* 0x00082200000e0000 */
        /* <DEDUP_REMOVED lines=11> */
.L_x_14043:
[----:B------:R-:W-:Y:S05]  /*7360*/  BSYNC.RECONVERGENT B0 ;  /* 0x0000000000007941 */ /* 0x000fea0003800200 */
.L_x_14042:
        /* <DEDUP_REMOVED lines=9> */
[C---:B-1----:R-:W-:Y:S01]  /*7400*/  FFMA.FTZ R163, R147.reuse, R164, -R158 ;  /* 0x000000a493a37223 */ /* 0x042fe2000001089e */
[----:B------:R-:W-:Y:S01]  /*7410*/  FFMA.FTZ R157, R147, R156, R157 ;  /* 0x0000009c939d7223 */ /* 0x000fe2000001009d */
[----:B------:R3:W1:Y:S04]  /*7420*/  SHFL.DOWN PT, R171, R209, 0x8, 0x1f ;  /* 0x09001f00d1ab7f89 */ /* 0x00066800000e0000 */
        /* <DEDUP_REMOVED lines=8> */
[-C--:B--2-4-:R-:W-:Y:S01]  /*74b0*/  FFMA.FTZ R206, R206, R168.reuse, -R159 ;  /* 0x000000a8cece7223 */ /* 0x094fe2000001089f */
[----:B---3--:R-:W-:Y:S01]  /*74c0*/  FFMA.FTZ R207, R207, R168, R158 ;  /* 0x000000a8cfcf7223 */ /* 0x008fe2000001009e */
[----:B------:R-:W-:Y:S01]  /*74d0*/  FADD.FTZ R209, R209, R160 ;  /* 0x000000a0d1d17221 */ /* 0x000fe20000010000 */
[----:B------:R-:W-:-:S07]  /*74e0*/  FADD.FTZ R208, R208, R165 ;  /* 0x000000a5d0d07221 */ /* 0x000fce0000010000 */
.L_x_14045:
[----:B------:R-:W-:Y:S05]  /*74f0*/  BSYNC.RECONVERGENT B0 ;  /* 0x0000000000007941 */ /* 0x000fea0003800200 */
.L_x_14044:
[----:B0-----:R0:W0:Y:S01]  /*7500*/  SHFL.DOWN PT, R168, R206, 0x10, 0x1f ;  /* 0x0a001f00cea87f89 */ /* 0x00102200000e0000 */
[----:B------:R-:W-:Y:S01]  /*7510*/  BSSY.RECONVERGENT B0, `(.L_x_14046) ;  /* 0x0000011000007945 */ /* 0x000fe20003800200 */
[----:B------:R-:W-:Y:S01]  /*7520*/  FADD.FTZ R163, R94, R163 ;  /* 0x000000a35ea37221 */ /* 0x000fe20000010000 */
[----:B------:R-:W-:Y:S01]  /*7530*/  FADD.FTZ R157, RZ, R157 ;  /* 0x0000009dff9d7221 */ /* 0x000fe20000010000 */
[----:B------:R0:W0:Y:S04]  /*7540*/  SHFL.DOWN PT, R158, R207, 0x10, 0x1f ;  /* 0x0a001f00cf9e7f89 */ /* 0x00002800000e0000 */
[----:B-1----:R1:W0:Y:S04]  /*7550*/  SHFL.DOWN PT, R171, R209, 0x10, 0x1f ;  /* 0x0a001f00d1ab7f89 */ /* 0x00222800000e0000 */
        /* <DEDUP_REMOVED lines=8> */
[-C--:B--2-4-:R-:W-:Y:S01]  /*75e0*/  FFMA.FTZ R206, R206, R168.reuse, -R159 ;  /* 0x000000a8cece7223 */ /* 0x094fe2000001089f */
[----:B---3--:R-:W-:Y:S01]  /*75f0*/  FFMA.FTZ R207, R207, R168, R158 ;  /* 0x000000a8cfcf7223 */ /* 0x008fe2000001009e */
[----:B-1----:R-:W-:Y:S01]  /*7600*/  FADD.FTZ R209, R209, R160 ;  /* 0x000000a0d1d17221 */ /* 0x002fe20000010000 */
[----:B------:R-:W-:-:S07]  /*7610*/  FADD.FTZ R208, R208, R165 ;  /* 0x000000a5d0d07221 */ /* 0x000fce0000010000 */
.L_x_14047:
[----:B------:R-:W-:Y:S05]  /*7620*/  BSYNC.RECONVERGENT B0 ;  /* 0x0000000000007941 */ /* 0x000fea0003800200 */
.L_x_14046:
[----:B------:R-:W-:Y:S01]  /*7630*/  SHFL.DOWN PT, R210, R207, 0x1, 0x1f ;  /* 0x08201f00cfd27f89 */ /* 0x000fe200000e0000 */
[C---:B------:R-:W-:Y:S01]  /*7640*/  FMUL.FTZ R159, R137.reuse, R157 ;  /* 0x0000009d899f7220 */ /* 0x040fe20000410000 */
[-C--:B0-----:R-:W-:Y:S01]  /*7650*/  FMUL.FTZ R158, R137, R163.reuse ;  /* 0x000000a3899e7220 */ /* 0x081fe20000410000 */
[----:B------:R-:W-:Y:S01]  /*7660*/  ISETP.NE.AND P1, PT, R21, 0x1f, PT ;  /* 0x0000001f1500780c */ /* 0x000fe20003f25270 */
[----:B------:R-:W0:Y:S01]  /*7670*/  SHFL.IDX PT, R177, R7, RZ, 0x1f ;  /* 0x00001fff07b17589 */ /* 0x000e2200000e0000 */
[C---:B------:R-:W-:Y:S01]  /*7680*/  FFMA.FTZ R166, R138.reuse, R163, -R159 ;  /* 0x000000a38aa67223 */ /* 0x040fe2000001089f */
[----:B------:R-:W-:Y:S01]  /*7690*/  FFMA.FTZ R158, R138, R157, R158 ;  /* 0x0000009d8a9e7223 */ /* 0x000fe2000001009e */
[----:B------:R-:W-:Y:S01]  /*76a0*/  ISETP.GT.AND P2, PT, R23, 0x1e, PT ;  /* 0x0000001e1700780c */ /* 0x000fe20003f44270 */
[----:B------:R-:W5:Y:S01]  /*76b0*/  SHFL.DOWN PT, R168, R206, 0x1, 0x1f ;  /* 0x08201f00cea87f89 */ /* 0x000f6200000e0000 */
[----:B------:R-:W-:Y:S01]  /*76c0*/  FADD.FTZ R166, R95, R166 ;  /* 0x000000a65fa67221 */ /* 0x000fe20000010000 */
[----:B------:R-:W-:Y:S01]  /*76d0*/  FADD.FTZ R158, RZ, R158 ;  /* 0x0000009eff9e7221 */ /* 0x000fe20000010000 */
[----:B------:R-:W-:Y:S01]  /*76e0*/  ISETP.GT.AND P3, PT, R23, 0xf, PT ;  /* 0x0000000f1700780c */ /* 0x000fe20003f64270 */
[----:B------:R-:W1:Y:S01]  /*76f0*/  SHFL.IDX PT, R172, R6, RZ, 0x1f ;  /* 0x00001fff06ac7589 */ /* 0x000e6200000e0000 */
[C---:B------:R-:W-:Y:S01]  /*7700*/  FMUL.FTZ R160, R129.reuse, R166 ;  /* 0x000000a681a07220 */ /* 0x040fe20000410000 */
        /* <DEDUP_REMOVED lines=8> */
[----:B--234-:R-:W2:Y:S01]  /*7790*/  SHFL.IDX PT, R207, R207, RZ, 0x1f ;  /* 0x00001fffcfcf7589 */ /* 0x01cea200000e0000 */
[C---:B------:R-:W-:Y:S01]  /*77a0*/  FMUL.FTZ R171, R135.reuse, R159 ;  /* 0x0000009f87ab7220 */ /* 0x040fe20000410000 */
[----:B------:R-:W-:Y:S01]  /*77b0*/  FMUL.FTZ R160, R135, R165 ;  /* 0x000000a587a07220 */ /* 0x000fe20000410000 */
[----:B0-----:R-:W-:Y:S01]  /*77c0*/  @P1 FMUL.FTZ R179, R210, R177 ;  /* 0x000000b1d2b31220 */ /* 0x001fe20000410000 */
[----:B------:R-:W0:Y:S02]  /*77d0*/  SHFL.IDX PT, R206, R206, RZ, 0x1f ;  /* 0x00001fffcece7589 */ /* 0x000e2400000e0000 */
[----:B------:R-:W-:Y:S01]  /*77e0*/  FFMA.FTZ R160, R140, R159, R160 ;  /* 0x0000009f8ca07223 */ /* 0x000fe200000100a0 */
[C---:B-----5:R-:W-:Y:S01]  /*77f0*/  @P1 FMUL.FTZ R211, R168.reuse, R177 ;  /* 0x000000b1a8d31220 */ /* 0x060fe20000410000 */
[----:B-1----:R-:W1:Y:S02]  /*7800*/  SHFL.IDX PT, R209, R209, RZ, 0x1f ;  /* 0x00001fffd1d17589 */ /* 0x002e6400000e0000 */
        /* <DEDUP_REMOVED lines=8> */
[CC--:B------:R-:W-:Y:S02]  /*7890*/  FMUL.FTZ R210, R172.reuse, R17.reuse ;  /* 0x00000011acd27220 */ /* 0x0c0fe40000410000 */
        /* <DEDUP_REMOVED lines=86> */
[----:B--2---:R-:W-:Y:S01]  /*7e00*/  FMUL.FTZ R193, R207, R7 ;  /* 0x00000007cfc17220 */ /* 0x004fe20000410000 */
[----:B------:R-:W-:Y:S01]  /*7e10*/  FMUL.FTZ R189, R200, R185 ;  /* 0x000000b9c8bd7220 */ /* 0x000fe20000410000 */
[C---:B------:R-:W-:Y:S01]  /*7e20*/  FFMA.FTZ R202, R182.reuse, R183, -R194 ;  /* 0x000000b7b6ca7223 */ /* 0x040fe200000108c2 */
[----:B------:R-:W-:Y:S01]  /*7e30*/  FFMA.FTZ R196, R182, R181, R191 ;  /* 0x000000b5b6c47223 */ /* 0x000fe200000100bf */
[-C--:B------:R-:W-:Y:S01]  /*7e40*/  FMUL.FTZ R200, R200, R187.reuse ;  /* 0x000000bbc8c87220 */ /* 0x080fe20000410000 */
[----:B------:R-:W-:Y:S01]  /*7e50*/  FFMA.FTZ R194, R198, R187, -R189 ;  /* 0x000000bbc6c27223 */ /* 0x000fe200000108bd */
[----:B------:R-:W-:Y:S01]  /*7e60*/  FADD.FTZ R189, R199, R202 ;  /* 0x000000cac7bd7221 */ /* 0x000fe20000010000 */
[----:B------:R-:W-:Y:S01]  /*7e70*/  FADD.FTZ R182, R197, R196 ;  /* 0x000000c4c5b67221 */ /* 0x000fe20000010000 */
[----:B0-----:R-:W-:Y:S01]  /*7e80*/  FFMA.FTZ R196, R206, R6, -R193 ;  /* 0x00000006cec47223 */ /* 0x001fe200000108c1 */
[C---:B------:R-:W-:Y:S01]  /*7e90*/  FMUL.FTZ R191, R207.reuse, R5 ;  /* 0x00000005cfbf7220 */ /* 0x040fe20000410000 */
[----:B------:R-:W-:Y:S01]  /*7ea0*/  FMUL.FTZ R193, R192, R189 ;  /* 0x000000bdc0c17220 */ /* 0x000fe20000410000 */
[----:B------:R-:W-:Y:S01]  /*7eb0*/  FFMA.FTZ R200, R198, R185, R200 ;  /* 0x000000b9c6c87223 */ /* 0x000fe200000100c8 */
[----:B------:R-:W-:Y:S01]  /*7ec0*/  FMUL.FTZ R202, R192, R182 ;  /* 0x000000b6c0ca7220 */ /* 0x000fe20000410000 */
[C---:B------:R-:W-:Y:S01]  /*7ed0*/  FMUL.FTZ R198, R207.reuse, R6 ;  /* 0x00000006cfc67220 */ /* 0x040fe20000410000 */
[----:B------:R-:W-:Y:S01]  /*7ee0*/  FFMA.FTZ R192, R190, R182, R193 ;  /* 0x000000b6bec07223 */ /* 0x000fe200000100c1 */
[-C--:B------:R-:W-:Y:S01]  /*7ef0*/  FMUL.FTZ R6, R207, R4.reuse ;  /* 0x00000004cf067220 */ /* 0x080fe20000410000 */
[----:B------:R-:W-:Y:S01]  /*7f00*/  FFMA.FTZ R4, R206, R4, -R191 ;  /* 0x00000004ce047223 */ /* 0x000fe200000108bf */
[----:B------:R-:W-:Y:S01]  /*7f10*/  FFMA.FTZ R191, R190, R189, -R202 ;  /* 0x000000bdbebf7223 */ /* 0x000fe200000108ca */
[----:B------:R-:W-:Y:S01]  /*7f20*/  FADD.FTZ R195, R195, R192 ;  /* 0x000000c0c3c37221 */ /* 0x000fe20000010000 */
[----:B------:R-:W-:Y:S01]  /*7f30*/  FADD.FTZ R190, RZ, R200 ;  /* 0x000000c8ffbe7221 */ /* 0x000fe20000010000 */
[----:B------:R-:W-:Y:S01]  /*7f40*/  FFMA.FTZ R7, R206, R7, R198 ;  /* 0x00000007ce077223 */ /* 0x000fe200000100c6 */
[----:B------:R-:W-:Y:S01]  /*7f50*/  FADD.FTZ R191, R188, R191 ;  /* 0x000000bfbcbf7221 */ /* 0x000fe20000010000 */
        /* <DEDUP_REMOVED lines=8> */
[----:B------:R-:W-:Y:S01]  /*7fe0*/  FADD.FTZ R153, R153, R194 ;  /* 0x000000c299997221 */ /* 0x000fe20000010000 */
[----:B------:R-:W-:Y:S01]  /*7ff0*/  FFMA.FTZ R193, R0, R161, RZ ;  /* 0x000000a100c17223 */ /* 0x000fe200000100ff */
[----:B------:R-:W-:Y:S01]  /*8000*/  FFMA.FTZ R5, R206, R5, R6 ;  /* 0x00000005ce057223 */ /* 0x000fe20000010006 */
[----:B------:R-:W-:Y:S01]  /*8010*/  FFMA.FTZ R134, R134, R190, R197 ;  /* 0x000000be86867223 */ /* 0x000fe200000100c5 */
[----:B-1----:R-:W-:Y:S01]  /*8020*/  FADD.FTZ R6, R209, R196 ;  /* 0x000000c4d1067221 */ /* 0x002fe20000010000 */
        /* <DEDUP_REMOVED lines=9> */
[----:B------:R-:W-:Y:S01]  /*80c0*/  FMUL.FTZ R135, R11, R204 ;  /* 0x000000cc0b877220 */ /* 0x000fe20000410000 */
[----:B------:R-:W-:Y:S01]  /*80d0*/  FADD.FTZ R161, -R91, R161 ;  /* 0x000000a15ba17221 */ /* 0x000fe20000010100 */
[----:B------:R-:W-:Y:S01]  /*80e0*/  FADD.FTZ R162, -R92, R162 ;  /* 0x000000a25ca27221 */ /* 0x000fe20000010100 */
[----:B------:R-:W-:Y:S01]  /*80f0*/  FADD.FTZ R128, R128, R141 ;  /* 0x0000008d80807221 */ /* 0x000fe20000010000 */
[----:B------:R-:W-:Y:S01]  /*8100*/  FFMA.FTZ R135, R10, R214, -R135 ;  /* 0x000000d60a877223 */ /* 0x000fe20000010887 */
[----:B------:R-:W-:Y:S01]  /*8110*/  FMUL.FTZ R141, R11, R210 ;  /* 0x000000d20b8d7220 */ /* 0x000fe20000410000 */
[----:B------:R-:W-:Y:S01]  /*8120*/  FMUL.FTZ R196, R175, R52 ;  /* 0x00000034afc47220 */ /* 0x000fe20000410000 */
[----:B------:R-:W-:-:S02]  /*8130*/  FADD.FTZ R155, R106, R155 ;  /* 0x0000009b6a9b7221 */ /* 0x000fc40000010000 */
[----:B------:R-:W-:Y:S01]  /*8140*/  FFMA.FTZ R141, R10, R176, R141 ;  /* 0x000000b00a8d7223 */ /* 0x000fe2000001008d */
[----:B------:R-:W-:Y:S01]  /*8150*/  FMUL.FTZ R198, R185, R196 ;  /* 0x000000c4b9c67220 */ /* 0x000fe20000410000 */
[C---:B0-----:R-:W-:Y:S01]  /*8160*/  FFMA.FTZ R7, R77.reuse, R164, R192 ;  /* 0x000000a44d077223 */ /* 0x041fe200000100c0 */
[----:B------:R-:W-:Y:S01]  /*8170*/  FFMA.FTZ R4, R77, -R156, R197 ;  /* 0x8000009c4d047223 */ /* 0x000fe200000100c5 */
[----:B------:R-:W-:Y:S01]  /*8180*/  FFMA.FTZ R5, R140, R153, -R154 ;  /* 0x000000998c057223 */ /* 0x000fe2000001089a */
[----:B------:R-:W-:Y:S01]  /*8190*/  FADD.FTZ R164, -R93, R164 ;  /* 0x000000a45da47221 */ /* 0x000fe20000010100 */
[C---:B------:R-:W-:Y:S01]  /*81a0*/  FFMA.FTZ R6, R78.reuse, R163, R7 ;  /* 0x000000a34e067223 */ /* 0x040fe20000010007 */
[----:B------:R-:W-:Y:S01]  /*81b0*/  FFMA.FTZ R7, R78, -R157, R4 ;  /* 0x8000009d4e077223 */ /* 0x000fe20000010004 */
[----:B------:R-:W-:Y:S01]  /*81c0*/  FADD.FTZ R152, R152, R5 ;  /* 0x0000000598987221 */ /* 0x000fe20000010000 */
[----:B------:R-:W-:Y:S01]  /*81d0*/  FMUL.FTZ R4, R129, R128 ;  /* 0x0000008081047220 */ /* 0x000fe20000410000 */
        /* <DEDUP_REMOVED lines=22> */
[----:B------:R-:W-:Y:S01]  /*8340*/  FADD.FTZ R148, R148, R5 ;  /* 0x0000000594947221 */ /* 0x000fe20000010000 */
[----:B------:R-:W-:Y:S01]  /*8350*/  FMUL.FTZ R129, R11, R214 ;  /* 0x000000d60b817220 */ /* 0x000fe20000410000 */
[C---:B------:R-:W-:Y:S01]  /*8360*/  FFMA.FTZ R5, R85.reuse, R212, R4 ;  /* 0x000000d455057223 */ /* 0x040fe20000010004 */
[----:B------:R-:W-:Y:S01]  /*8370*/  FMUL.FTZ R214, R214, R48 ;  /* 0x00000030d6d67220 */ /* 0x000fe20000410000 */
[----:B------:R-:W-:Y:S01]  /*8380*/  FFMA.FTZ R7, R85, -R180, R7 ;  /* 0x800000b455077223 */ /* 0x000fe20000010007 */
[----:B------:R-:W-:Y:S01]  /*8390*/  FFMA.FTZ R4, R10, R204, R129 ;  /* 0x000000cc0a047223 */ /* 0x000fe20000010081 */
[----:B------:R-:W-:Y:S01]  /*83a0*/  FFMA.FTZ R154, R86, R205, R5 ;  /* 0x000000cd569a7223 */ /* 0x000fe20000010005 */
[----:B------:R-:W-:Y:S01]  /*83b0*/  FADD.FTZ R5, -R102, R205 ;  /* 0x000000cd66057221 */ /* 0x000fe20000010100 */
[----:B------:R-:W-:Y:S01]  /*83c0*/  FMUL.FTZ R129, R204, R48 ;  /* 0x00000030cc817220 */ /* 0x000fe20000410000 */
[----:B------:R-:W-:Y:S01]  /*83d0*/  FMUL.FTZ R6, R216, R214 ;  /* 0x000000d6d8067220 */ /* 0x000fe20000410000 */
[----:B------:R-:W-:Y:S01]  /*83e0*/  FFMA.FTZ R194, R86, -R216, R7 ;  /* 0x800000d856c27223 */ /* 0x000fe20000010007 */
[----:B------:R-:W-:Y:S01]  /*83f0*/  FMUL.FTZ R7, R5, R4 ;  /* 0x0000000405077220 */ /* 0x000fe20000410000 */
[----:B------:R-:W-:Y:S01]  /*8400*/  FMUL.FTZ R137, R203, R46 ;  /* 0x0000002ecb897220 */ /* 0x000fe20000410000 */
[-C--:B------:R-:W-:Y:S01]  /*8410*/  FFMA.FTZ R4, R5, R129.reuse, R6 ;  /* 0x0000008105047223 */ /* 0x080fe20000010006 */
[C---:B------:R-:W-:Y:S01]  /*8420*/  FMUL.FTZ R6, R133.reuse, R148 ;  /* 0x0000009485067220 */ /* 0x040fe20000410000 */
[----:B------:R-:W-:Y:S01]  /*8430*/  FMUL.FTZ R133, R133, R138 ;  /* 0x0000008a85857220 */ /* 0x000fe20000410000 */
[----:B------:R-:W-:Y:S01]  /*8440*/  FADD.FTZ R72, R129, R72 ;  /* 0x0000004881487221 */ /* 0x000fe20000010000 */
[----:B------:R-:W-:Y:S01]  /*8450*/  FMUL.FTZ R140, R216, R129 ;  /* 0x00000081d88c7220 */ /* 0x000fe20000410000 */
[----:B------:R-:W-:Y:S01]  /*8460*/  FADD.FTZ R212, -R101, R212 ;  /* 0x000000d465d47221 */ /* 0x000fe20000010100 */
[----:B------:R-:W-:Y:S01]  /*8470*/  FMUL.FTZ R129, R178, R46 ;  /* 0x0000002eb2817220 */ /* 0x000fe20000410000 */
[----:B------:R-:W-:Y:S01]  /*8480*/  FMUL.FTZ R139, R180, R137 ;  /* 0x00000089b48b7220 */ /* 0x000fe20000410000 */
[----:B------:R-:W-:Y:S01]  /*8490*/  FFMA.FTZ R216, R216, R135, R7 ;  /* 0x00000087d8d87223 */ /* 0x000fe20000010007 */
[C---:B------:R-:W-:Y:S01]  /*84a0*/  FFMA.FTZ R7, R147.reuse, R138, R6 ;  /* 0x0000008a93077223 */ /* 0x040fe20000010006 */
[----:B------:R-:W-:Y:S01]  /*84b0*/  FFMA.FTZ R133, R147, R148, -R133 ;  /* 0x0000009493857223 */ /* 0x000fe20000010885 */
[----:B------:R-:W-:Y:S01]  /*84c0*/  FADD.FTZ R107, R129, R107 ;  /* 0x0000006b816b7221 */ /* 0x000fe20000010000 */
[-C--:B------:R-:W-:Y:S01]  /*84d0*/  FFMA.FTZ R6, R212, R129.reuse, R139 ;  /* 0x00000081d4067223 */ /* 0x080fe2000001008b */
[----:B------:R-:W-:Y:S01]  /*84e0*/  FMUL.FTZ R129, R180, R129 ;  /* 0x00000081b4817220 */ /* 0x000fe20000410000 */
[----:B------:R-:W-:Y:S01]  /*84f0*/  FADD.FTZ R130, R130, R133 ;  /* 0x0000008582827221 */ /* 0x000fe20000010000 */
[----:B------:R-:W-:Y:S01]  /*8500*/  FADD.FTZ R122, R122, R7 ;  /* 0x000000077a7a7221 */ /* 0x000fe20000010000 */
[----:B------:R-:W-:Y:S01]  /*8510*/  FMUL.FTZ R147, R210, R50 ;  /* 0x00000032d2937220 */ /* 0x000fe20000410000 */
[----:B------:R-:W-:Y:S01]  /*8520*/  FFMA.FTZ R5, R5, R214, -R140 ;  /* 0x000000d605057223 */ /* 0x000fe2000001088c */
[----:B------:R-:W-:Y:S01]  /*8530*/  FFMA.FTZ R7, R212, R137, -R129 ;  /* 0x00000089d4077223 */ /* 0x000fe20000010881 */
[C---:B------:R-:W-:Y:S01]  /*8540*/  FMUL.FTZ R140, R123.reuse, R130 ;  /* 0x000000827b8c7220 */ /* 0x040fe20000410000 */
[----:B------:R-:W-:Y:S01]  /*8550*/  FMUL.FTZ R129, R123, R122 ;  /* 0x0000007a7b817220 */ /* 0x000fe20000410000 */
[----:B------:R-:W-:Y:S01]  /*8560*/  FMUL.FTZ R139, R11, R176 ;  /* 0x000000b00b8b7220 */ /* 0x000fe20000410000 */
[----:B------:R-:W-:Y:S01]  /*8570*/  FFMA.FTZ R137, R87, R220, R154 ;  /* 0x000000dc57897223 */ /* 0x000fe2000001009a */
[----:B------:R-:W-:Y:S01]  /*8580*/  FMUL.FTZ R133, R176, R50 ;  /* 0x00000032b0857220 */ /* 0x000fe20000410000 */
[----:B------:R-:W-:Y:S01]  /*8590*/  FADD.FTZ R220, -R103, R220 ;  /* 0x000000dc67dc7221 */ /* 0x000fe20000010100 */
[----:B------:R-:W-:Y:S01]  /*85a0*/  FMUL.FTZ R149, R218, R147 ;  /* 0x00000093da957220 */ /* 0x000fe20000410000 */
[C---:B------:R-:W-:Y:S01]  /*85b0*/  FFMA.FTZ R123, R145.reuse, R122, R140 ;  /* 0x0000007a917b7223 */ /* 0x040fe2000001008c */
[----:B------:R-:W-:Y:S01]  /*85c0*/  FFMA.FTZ R129, R145, R130, -R129 ;  /* 0x0000008291817223 */ /* 0x000fe20000010881 */
[----:B------:R-:W-:Y:S01]  /*85d0*/  FFMA.FTZ R145, R10, R210, -R139 ;  /* 0x000000d20a917223 */ /* 0x000fe2000001088b */
[----:B------:R-:W-:Y:S01]  /*85e0*/  FADD.FTZ R108, R133, R108 ;  /* 0x0000006c856c7221 */ /* 0x000fe20000010000 */
[-C--:B------:R-:W-:Y:S01]  /*85f0*/  FFMA.FTZ R139, R220, R133.reuse, R149 ;  /* 0x00000085dc8b7223 */ /* 0x080fe20000010095 */
[----:B------:R-:W-:Y:S01]  /*8600*/  FMUL.FTZ R133, R218, R133 ;  /* 0x00000085da857220 */ /* 0x000fe20000410000 */
[----:B------:R-:W-:Y:S01]  /*8610*/  FADD.FTZ R129, R142, R129 ;  /* 0x000000818e817221 */ /* 0x000fe20000010000 */
[----:B------:R-:W-:Y:S01]  /*8620*/  FADD.FTZ R123, R132, R123 ;  /* 0x0000007b847b7221 */ /* 0x000fe20000010000 */
[CC--:B------:R-:W-:Y:S01]  /*8630*/  FMUL.FTZ R135, R11.reuse, R178.reuse ;  /* 0x000000b20b877220 */ /* 0x0c0fe20000410000 */
[----:B------:R-:W-:Y:S01]  /*8640*/  FFMA.FTZ R140, R220, R147, -R133 ;  /* 0x00000093dc8c7223 */ /* 0x000fe20000010885 */
[C---:B------:R-:W-:Y:S01]  /*8650*/  FMUL.FTZ R133, R136.reuse, R129 ;  /* 0x0000008188857220 */ /* 0x040fe20000410000 */
[----:B------:R-:W-:Y:S01]  /*8660*/  FMUL.FTZ R136, R136, R123 ;  /* 0x0000007b88887220 */ /* 0x000fe20000410000 */
[-C--:B------:R-:W-:Y:S01]  /*8670*/  FFMA.FTZ R135, R10, R203.reuse, -R135 ;  /* 0x000000cb0a877223 */ /* 0x080fe20000010887 */
[----:B------:R-:W-:Y:S01]  /*8680*/  FMUL.FTZ R203, R11, R203 ;  /* 0x000000cb0bcb7220 */ /* 0x000fe20000410000 */
[C---:B------:R-:W-:Y:S01]  /*8690*/  FFMA.FTZ R133, R146.reuse, R123, R133 ;  /* 0x0000007b92857223 */ /* 0x040fe20000010085 */
[----:B------:R-:W-:Y:S01]  /*86a0*/  FFMA.FTZ R136, R146, R129, -R136 ;  /* 0x0000008192887223 */ /* 0x000fe20000010888 */
[----:B------:R-:W-:Y:S01]  /*86b0*/  FMUL.FTZ R147, R220, R141 ;  /* 0x0000008ddc937220 */ /* 0x000fe20000410000 */
[----:B------:R-:W-:Y:S01]  /*86c0*/  FFMA.FTZ R203, R10, R178, R203 ;  /* 0x000000b20acb7223 */ /* 0x000fe200000100cb */
[----:B------:R-:W-:Y:S01]  /*86d0*/  FADD.FTZ R144, R144, R133 ;  /* 0x0000008590907221 */ /* 0x000fe20000010000 */
[----:B------:R-:W-:Y:S01]  /*86e0*/  FADD.FTZ R143, R143, R136 ;  /* 0x000000888f8f7221 */ /* 0x000fe20000010000 */
[----:B------:R-:W-:Y:S01]  /*86f0*/  FFMA.FTZ R141, R87, -R218, R194 ;  /* 0x800000da578d7223 */ /* 0x000fe200000100c2 */
[----:B------:R-:W-:Y:S01]  /*8700*/  FMUL.FTZ R203, R212, R203 ;  /* 0x000000cbd4cb7220 */ /* 0x000fe20000410000 */
[-C--:B------:R-:W-:Y:S01]  /*8710*/  FMUL.FTZ R132, R144, R26.reuse ;  /* 0x0000001a90847220 */ /* 0x080fe20000410000 */
        /* <DEDUP_REMOVED lines=11> */
[C---:B------:R-:W-:Y:S01]  /*87d0*/  FFMA.FTZ R142, R161.reuse, R132, R142 ;  /* 0x00000084a18e7223 */ /* 0x040fe2000001008e */
[----:B------:R-:W-:Y:S01]  /*87e0*/  FMUL.FTZ R149, R2, R133 ;  /* 0x0000008502957220 */ /* 0x000fe20000410000 */
[----:B------:R-:W-:Y:S01]  /*87f0*/  FFMA.FTZ R146, R161, R136, -R146 ;  /* 0x00000088a1927223 */ /* 0x000fe20000010892 */
[----:B------:R-:W-:Y:S01]  /*8800*/  FFMA.FTZ R197, R164, R193, -R197 ;  /* 0x000000c1a4c57223 */ /* 0x000fe200000108c5 */
[-C--:B------:R-:W-:Y:S01]  /*8810*/  FMUL.FTZ R136, R138, R32.reuse ;  /* 0x000000208a887220 */ /* 0x080fe20000410000 */
[----:B------:R-:W-:Y:S01]  /*8820*/  FFMA.FTZ R147, R162, R133, R147 ;  /* 0x00000085a2937223 */ /* 0x000fe20000010093 */
[----:B------:R-:W-:Y:S01]  /*8830*/  FADD.FTZ R142, RZ, R142 ;  /* 0x0000008eff8e7221 */ /* 0x000fe20000010000 */
[----:B------:R-:W-:Y:S01]  /*8840*/  FMUL.FTZ R193, R156, R193 ;  /* 0x000000c19cc17220 */ /* 0x000fe20000410000 */
[----:B------:R-:W-:Y:S01]  /*8850*/  FFMA.FTZ R149, R162, R145, -R149 ;  /* 0x00000091a2957223 */ /* 0x000fe20000010895 */
[----:B------:R-:W-:Y:S01]  /*8860*/  FADD.FTZ R146, RZ, R146 ;  /* 0x00000092ff927221 */ /* 0x000fe20000010000 */
[----:B------:R-:W-:Y:S01]  /*8870*/  FADD.FTZ R163, -R94, R163 ;  /* 0x000000a35ea37221 */ /* 0x000fe20000010100 */
[----:B------:R-:W-:Y:S01]  /*8880*/  FMUL.FTZ R154, R148, R32 ;  /* 0x00000020949a7220 */ /* 0x000fe20000410000 */
[----:B------:R-:W-:Y:S01]  /*8890*/  FMUL.FTZ R180, R157, R136 ;  /* 0x000000889db47220 */ /* 0x000fe20000410000 */
[----:B------:R-:W-:Y:S01]  /*88a0*/  FADD.FTZ R142, R142, R147 ;  /* 0x000000938e8e7221 */ /* 0x000fe20000010000 */
[----:B------:R-:W-:Y:S01]  /*88b0*/  FFMA.FTZ R193, R164, R135, R193 ;  /* 0x00000087a4c17223 */ /* 0x000fe200000100c1 */
[----:B------:R-:W-:Y:S01]  /*88c0*/  FADD.FTZ R146, R146, R149 ;  /* 0x0000009592927221 */ /* 0x000fe20000010000 */
[-C--:B------:R-:W-:Y:S01]  /*88d0*/  FFMA.FTZ R149, R163, R154.reuse, -R180 ;  /* 0x0000009aa3957223 */ /* 0x080fe200000108b4 */
[----:B------:R-:W-:Y:S01]  /*88e0*/  FMUL.FTZ R154, R157, R154 ;  /* 0x0000009a9d9a7220 */ /* 0x000fe20000410000 */
[----:B------:R-:W-:Y:S01]  /*88f0*/  FADD.FTZ R142, R142, R193 ;  /* 0x000000c18e8e7221 */ /* 0x000fe20000010000 */
[-C--:B------:R-:W-:Y:S01]  /*8900*/  FMUL.FTZ R193, R151, R34.reuse ;  /* 0x0000002297c17220 */ /* 0x080fe20000410000 */
[----:B------:R-:W-:Y:S01]  /*8910*/  FMUL.FTZ R145, R150, R34 ;  /* 0x0000002296917220 */ /* 0x000fe20000410000 */
[----:B------:R-:W-:Y:S01]  /*8920*/  FFMA.FTZ R147, R163, R136, R154 ;  /* 0x00000088a3937223 */ /* 0x000fe2000001009a */
[----:B------:R-:W-:Y:S01]  /*8930*/  FADD.FTZ R166, -R95, R166 ;  /* 0x000000a65fa67221 */ /* 0x000fe20000010100 */
[----:B------:R-:W-:Y:S01]  /*8940*/  FMUL.FTZ R154, R158, R193 ;  /* 0x000000c19e9a7220 */ /* 0x000fe20000410000 */
[----:B------:R-:W-:Y:S01]  /*8950*/  FADD.FTZ R146, R146, R197 ;  /* 0x000000c592927221 */ /* 0x000fe20000010000 */
[----:B------:R-:W-:Y:S01]  /*8960*/  FADD.FTZ R142, R142, R147 ;  /* 0x000000938e8e7221 */ /* 0x000fe20000010000 */
[-C--:B------:R-:W-:Y:S01]  /*8970*/  FMUL.FTZ R199, R158, R145.reuse ;  /* 0x000000919ec77220 */ /* 0x080fe20000410000 */
[----:B------:R-:W-:Y:S01]  /*8980*/  FFMA.FTZ R147, R166, R145, R154 ;  /* 0x00000091a6937223 */ /* 0x000fe2000001009a */
[----:B------:R-:W-:Y:S01]  /*8990*/  FADD.FTZ R146, R146, R149 ;  /* 0x0000009592927221 */ /* 0x000fe20000010000 */
[----:B------:R-:W-:Y:S01]  /*89a0*/  FFMA.FTZ R207, R53, R176, R218 ;  /* 0x000000b035cf7223 */ /* 0x000fe200000100da */
[----:B------:R-:W-:Y:S01]  /*89b0*/  FADD.FTZ R165, -R96, R165 ;  /* 0x000000a560a57221 */ /* 0x000fe20000010100 */
[----:B------:R-:W-:Y:S01]  /*89c0*/  FADD.FTZ R149, R142, R147 ;  /* 0x000000938e957221 */ /* 0x000fe20000010000 */
[-C--:B------:R-:W-:Y:S01]  /*89d0*/  FMUL.FTZ R142, R128, R36.reuse ;  /* 0x00000024808e7220 */ /* 0x080fe20000410000 */
[----:B------:R-:W-:Y:S01]  /*89e0*/  FMUL.FTZ R154, R152, R36 ;  /* 0x00000024989a7220 */ /* 0x000fe20000410000 */
[----:B------:R-:W-:Y:S01]  /*89f0*/  FMUL.FTZ R180, R183, R44 ;  /* 0x0000002cb7b47220 */ /* 0x000fe20000410000 */
[----:B------:R-:W-:Y:S01]  /*8a00*/  FFMA.FTZ R199, R166, R193, -R199 ;  /* 0x000000c1a6c77223 */ /* 0x000fe200000108c7 */
[----:B------:R-:W-:Y:S01]  /*8a10*/  FMUL.FTZ R176, R159, R142 ;  /* 0x0000008e9fb07220 */ /* 0x000fe20000410000 */
[----:B------:R-:W-:Y:S01]  /*8a20*/  FADD.FTZ R194, -R100, R179 ;  /* 0x000000b364c27221 */ /* 0x000fe20000010100 */
[----:B------:R-:W-:Y:S01]  /*8a30*/  FFMA.FTZ R205, R47, R178, R192 ;  /* 0x000000b22fcd7223 */ /* 0x000fe200000100c0 */
[----:B------:R-:W-:Y:S01]  /*8a40*/  FMUL.FTZ R178, R181, R44 ;  /* 0x0000002cb5b27220 */ /* 0x000fe20000410000 */
[----:B------:R-:W-:Y:S01]  /*8a50*/  FFMA.FTZ R179, R165, R154, -R176 ;  /* 0x0000009aa5b37223 */ /* 0x000fe200000108b0 */
[----:B------:R-:W-:Y:S01]  /*8a60*/  FMUL.FTZ R147, R177, R180 ;  /* 0x000000b4b1937220 */ /* 0x000fe20000410000 */
[----:B------:R-:W-:Y:S01]  /*8a70*/  FMUL.FTZ R154, R159, R154 ;  /* 0x0000009a9f9a7220 */ /* 0x000fe20000410000 */
[----:B------:R-:W-:Y:S01]  /*8a80*/  FADD.FTZ R146, R146, R199 ;  /* 0x000000c792927221 */ /* 0x000fe20000010000 */
[----:B------:R-:W-:Y:S01]  /*8a90*/  FMUL.FTZ R193, R153, R38 ;  /* 0x0000002699c17220 */ /* 0x000fe20000410000 */
        /* <DEDUP_REMOVED lines=8> */
[----:B------:R-:W-:Y:S01]  /*8b20*/  FADD.FTZ R149, R149, R154 ;  /* 0x0000009a95957221 */ /* 0x000fe20000010000 */
[-C--:B------:R-:W-:Y:S01]  /*8b30*/  FMUL.FTZ R176, R160, R147.reuse ;  /* 0x00000093a0b07220 */ /* 0x080fe20000410000 */
[----:B------:R-:W-:Y:S01]  /*8b40*/  FFMA.FTZ R154, R168, R147, R197 ;  /* 0x00000093a89a7223 */ /* 0x000fe200000100c5 */
[----:B------:R-:W-:Y:S01]  /*8b50*/  FFMA.FTZ R203, R194, R180, -R199 ;  /* 0x000000b4c2cb7223 */ /* 0x000fe200000108c7 */
[----:B------:R-:W-:Y:S01]  /*8b60*/  FADD.FTZ R171, -R98, R171 ;  /* 0x000000ab62ab7221 */ /* 0x000fe20000010100 */
[----:B------:R-:W-:Y:S01]  /*8b70*/  FMUL.FTZ R180, R191, R40 ;  /* 0x00000028bfb47220 */ /* 0x000fe20000410000 */
[----:B------:R-:W-:Y:S01]  /*8b80*/  FMUL.FTZ R192, R167, R146 ;  /* 0x00000092a7c07220 */ /* 0x000fe20000410000 */
[----:B------:R-:W-:Y:S01]  /*8b90*/  FADD.FTZ R109, R178, R109 ;  /* 0x0000006db26d7221 */ /* 0x000fe20000010000 */
[----:B------:R-:W-:Y:S01]  /*8ba0*/  FFMA.FTZ R176, R168, R193, -R176 ;  /* 0x000000c1a8b07223 */ /* 0x000fe200000108b0 */
[----:B------:R-:W-:Y:S01]  /*8bb0*/  FADD.FTZ R178, R149, R154 ;  /* 0x0000009a95b27221 */ /* 0x000fe20000010000 */
[----:B------:R-:W-:Y:S01]  /*8bc0*/  FMUL.FTZ R149, R11, R181 ;  /* 0x000000b50b957220 */ /* 0x000fe20000410000 */
[-C--:B------:R-:W-:Y:S01]  /*8bd0*/  FFMA.FTZ R193, R171, R180.reuse, -R192 ;  /* 0x000000b4abc17223 */ /* 0x080fe200000108c0 */
[----:B------:R-:W-:Y:S01]  /*8be0*/  FMUL.FTZ R180, R167, R180 ;  /* 0x000000b4a7b47220 */ /* 0x000fe20000410000 */
[-C--:B------:R-:W-:Y:S01]  /*8bf0*/  FMUL.FTZ R197, R189, R42.reuse ;  /* 0x0000002abdc57220 */ /* 0x080fe20000410000 */
[----:B------:R-:W-:Y:S01]  /*8c00*/  FADD.FTZ R176, R179, R176 ;  /* 0x000000b0b3b07221 */ /* 0x000fe20000010000 */
[-C--:B------:R-:W-:Y:S01]  /*8c10*/  FFMA.FTZ R154, R10, R183.reuse, -R149 ;  /* 0x000000b70a9a7223 */ /* 0x080fe20000010895 */
[----:B------:R-:W-:Y:S01]  /*8c20*/  FMUL.FTZ R199, R11, R183 ;  /* 0x000000b70bc77220 */ /* 0x000fe20000410000 */
[----:B------:R-:W-:Y:S01]  /*8c30*/  FADD.FTZ R172, -R99, R172 ;  /* 0x000000ac63ac7221 */ /* 0x000fe20000010100 */
[----:B------:R-:W-:Y:S01]  /*8c40*/  FMUL.FTZ R149, R182, R42 ;  /* 0x0000002ab6957220 */ /* 0x000fe20000410000 */
        /* <DEDUP_REMOVED lines=8> */
[----:B------:R-:W-:Y:S01]  /*8cd0*/  FMUL.FTZ R180, R174, R52 ;  /* 0x00000034aeb47220 */ /* 0x000fe20000410000 */
[----:B------:R-:W-:Y:S01]  /*8ce0*/  FADD.FTZ R178, R178, R183 ;  /* 0x000000b7b2b27221 */ /* 0x000fe20000010000 */
[-C--:B------:R-:W-:Y:S01]  /*8cf0*/  FFMA.FTZ R192, R10, R175.reuse, -R179 ;  /* 0x000000af0ac07223 */ /* 0x080fe200000108b3 */
[----:B------:R-:W-:Y:S01]  /*8d00*/  FADD.FTZ R176, R176, R197 ;  /* 0x000000c5b0b07221 */ /* 0x000fe20000010000 */
[----:B------:R-:W-:Y:S01]  /*8d10*/  FMUL.FTZ R175, R11, R175 ;  /* 0x000000af0baf7220 */ /* 0x000fe20000410000 */
[----:B------:R-:W-:Y:S01]  /*8d20*/  FADD.FTZ R201, R178, R201 ;  /* 0x000000c9b2c97221 */ /* 0x000fe20000010000 */
[----:B------:R-:W-:Y:S01]  /*8d30*/  FFMA.FTZ R178, R88, R187, R137 ;  /* 0x000000bb58b27223 */ /* 0x000fe20000010089 */
[----:B------:R-:W-:Y:S01]  /*8d40*/  FADD.FTZ R187, -R104, R187 ;  /* 0x000000bb68bb7221 */ /* 0x000fe20000010100 */
[----:B------:R-:W-:Y:S01]  /*8d50*/  FADD.FTZ R119, R180, R119 ;  /* 0x00000077b4777221 */ /* 0x000fe20000010000 */
[----:B------:R-:W-:Y:S01]  /*8d60*/  FADD.FTZ R176, R176, R203 ;  /* 0x000000cbb0b07221 */ /* 0x000fe20000010000 */
[----:B------:R-:W-:Y:S01]  /*8d70*/  FMUL.FTZ R137, R169, R54 ;  /* 0x00000036a9897220 */ /* 0x000fe20000410000 */
[-C--:B------:R-:W-:Y:S01]  /*8d80*/  FFMA.FTZ R179, R187, R180.reuse, R198 ;  /* 0x000000b4bbb37223 */ /* 0x080fe200000100c6 */
[----:B------:R-:W-:Y:S01]  /*8d90*/  FMUL.FTZ R198, R185, R180 ;  /* 0x000000b4b9c67220 */ /* 0x000fe20000410000 */
[----:B------:R-:W-:Y:S01]  /*8da0*/  FFMA.FTZ R180, R10, R174, R175 ;  /* 0x000000ae0ab47223 */ /* 0x000fe200000100af */
[----:B------:R-:W-:Y:S01]  /*8db0*/  FMUL.FTZ R175, R173, R54 ;  /* 0x00000036adaf7220 */ /* 0x000fe20000410000 */
[----:B------:R-:W-:Y:S01]  /*8dc0*/  FADD.FTZ R176, R176, R7 ;  /* 0x00000007b0b07221 */ /* 0x000fe20000010000 */
[----:B------:R-:W-:Y:S01]  /*8dd0*/  FFMA.FTZ R7, R89, R188, R178 ;  /* 0x000000bc59077223 */ /* 0x000fe200000100b2 */
[----:B------:R-:W-:Y:S01]  /*8de0*/  FADD.FTZ R188, -R105, R188 ;  /* 0x000000bc69bc7221 */ /* 0x000fe20000010100 */
[C---:B------:R-:W-:Y:S01]  /*8df0*/  FMUL.FTZ R183, R190.reuse, R175 ;  /* 0x000000afbeb77220 */ /* 0x040fe20000410000 */
[----:B------:R-:W-:Y:S01]  /*8e00*/  FADD.FTZ R201, R201, R6 ;  /* 0x00000006c9c97221 */ /* 0x000fe20000010000 */
[-C--:B------:R-:W-:Y:S01]  /*8e10*/  FMUL.FTZ R178, R190, R137.reuse ;  /* 0x00000089beb27220 */ /* 0x080fe20000410000 */
[----:B------:R-:W-:Y:S01]  /*8e20*/  FADD.FTZ R5, R176, R5 ;  /* 0x00000005b0057221 */ /* 0x000fe20000010000 */
[----:B------:R-:W-:Y:S01]  /*8e30*/  FADD.FTZ R58, R137, R58 ;  /* 0x0000003a893a7221 */ /* 0x000fe20000010000 */
[----:B------:R-:W-:Y:S01]  /*8e40*/  FFMA.FTZ R6, R188, R137, R183 ;  /* 0x00000089bc067223 */ /* 0x000fe200000100b7 */
[----:B------:R-:W-:Y:S01]  /*8e50*/  FADD.FTZ R4, R201, R4 ;  /* 0x00000004c9047221 */ /* 0x000fe20000010000 */
[----:B------:R-:W-:Y:S01]  /*8e60*/  FMUL.FTZ R176, R17, R56 ;  /* 0x0000003811b07220 */ /* 0x000fe20000410000 */
[----:B------:R-:W-:Y:S01]  /*8e70*/  FADD.FTZ R137, RZ, R134 ;  /* 0x00000086ff897221 */ /* 0x000fe20000010000 */
[----:B------:R-:W-:Y:S01]  /*8e80*/  FFMA.FTZ R198, R187, R196, -R198 ;  /* 0x000000c4bbc67223 */ /* 0x000fe200000108c6 */
[----:B------:R-:W-:Y:S01]  /*8e90*/  FADD.FTZ R5, R5, R140 ;  /* 0x0000008c05057221 */ /* 0x000fe20000010000 */
[----:B------:R-:W-:Y:S01]  /*8ea0*/  FFMA.FTZ R134, R90, R155, R7 ;  /* 0x0000009b5a867223 */ /* 0x000fe20000010007 */
[----:B------:R-:W-:Y:S01]  /*8eb0*/  FADD.FTZ R4, R4, R139 ;  /* 0x0000008b04047221 */ /* 0x000fe20000010000 */
[----:B------:R-:W-:Y:S01]  /*8ec0*/  FMUL.FTZ R140, R16, R56 ;  /* 0x00000038108c7220 */ /* 0x000fe20000410000 */
[----:B------:R-:W-:Y:S01]  /*8ed0*/  FADD.FTZ R155, -R106, R155 ;  /* 0x0000009b6a9b7221 */ /* 0x000fe20000010100 */
[----:B------:R-:W-:Y:S01]  /*8ee0*/  FMUL.FTZ R196, R137, R176 ;  /* 0x000000b089c47220 */ /* 0x000fe20000410000 */
[----:B------:R-:W-:Y:S01]  /*8ef0*/  FADD.FTZ R179, R4, R179 ;  /* 0x000000b304b37221 */ /* 0x000fe20000010000 */
[----:B------:R-:W-:Y:S01]  /*8f00*/  FADD.FTZ R61, R140, R61 ;  /* 0x0000003d8c3d7221 */ /* 0x000fe20000010000 */
[----:B------:R-:W-:Y:S01]  /*8f10*/  FFMA.FTZ R178, R188, R175, -R178 ;  /* 0x000000afbcb27223 */ /* 0x000fe200000108b2 */
        /* <DEDUP_REMOVED lines=14> */
[C---:B------:R-:W-:Y:S01]  /*9000*/  FMUL.FTZ R5, R11.reuse, R182 ;  /* 0x000000b60b057220 */ /* 0x040fe20000410000 */
[----:B------:R0:W1:Y:S01]  /*9010*/  SHFL.DOWN PT, R177, R134, 0x1, 0x1f ;  /* 0x08201f0086b17f89 */ /* 0x00006200000e0000 */
[----:B------:R-:W-:Y:S01]  /*9020*/  FMUL.FTZ R6, R11, R169 ;  /* 0x000000a90b067220 */ /* 0x000fe20000410000 */
[----:B------:R-:W-:Y:S01]  /*9030*/  FMUL.FTZ R180, R187, R180 ;  /* 0x000000b4bbb47220 */ /* 0x000fe20000410000 */
[C---:B------:R-:W-:Y:S01]  /*9040*/  FFMA.FTZ R139, R10.reuse, R189, -R5 ;  /* 0x000000bd0a8b7223 */ /* 0x040fe20000010805 */
[----:B------:R-:W2:Y:S01]  /*9050*/  SHFL.DOWN PT, R178, R7, 0x1, 0x1f ;  /* 0x08201f0007b27f89 */ /* 0x000ea200000e0000 */
[C---:B------:R-:W-:Y:S01]  /*9060*/  FFMA.FTZ R141, R10.reuse, R173, -R6 ;  /* 0x000000ad0a8d7223 */ /* 0x040fe20000010806 */
[----:B------:R-:W-:Y:S01]  /*9070*/  MOV R6, R134 ;  /* 0x0000008600067202 */ /* 0x000fe20000000f00 */
[----:B------:R-:W-:Y:S01]  /*9080*/  FMUL.FTZ R189, R11, R189 ;  /* 0x000000bd0bbd7220 */ /* 0x000fe20000410000 */
[----:B------:R-:W3:Y:S01]  /*9090*/  SHFL.DOWN PT, R175, R4, 0x1, 0x1f ;  /* 0x08201f0004af7f89 */ /* 0x000ee200000e0000 */
[----:B------:R-:W-:Y:S01]  /*90a0*/  MOV R5, R140 ;  /* 0x0000008c00057202 */ /* 0x000fe20000000f00 */
[----:B------:R-:W-:Y:S01]  /*90b0*/  FFMA.FTZ R180, R185, R192, R180 ;  /* 0x000000c0b9b47223 */ /* 0x000fe200000100b4 */
[----:B------:R-:W-:Y:S01]  /*90c0*/  FFMA.FTZ R189, R10, R182, R189 ;  /* 0x000000b60abd7223 */ /* 0x000fe200000100bd */
[----:B------:R4:W5:Y:S01]  /*90d0*/  SHFL.DOWN PT, R176, R140, 0x1, 0x1f ;  /* 0x08201f008cb07f89 */ /* 0x00096200000e0000 */
[----:B------:R-:W-:Y:S01]  /*90e0*/  FADD.FTZ R62, R149, R62 ;  /* 0x0000003e953e7221 */ /* 0x000fe20000010000 */
[----:B------:R-:W-:Y:S01]  /*90f0*/  FFMA.FTZ R180, R55, R174, R180 ;  /* 0x000000ae37b47223 */ /* 0x000fe200000100b4 */
[----:B------:R-:W-:Y:S01]  /*9100*/  FMUL.FTZ R189, R172, R189 ;  /* 0x000000bdacbd7220 */ /* 0x000fe20000410000 */
[----:B0-----:R-:W-:Y:S01]  /*9110*/  FMUL.FTZ R134, R11, R195 ;  /* 0x000000c30b867220 */ /* 0x001fe20000410000 */
[----:B------:R-:W-:Y:S01]  /*9120*/  FFMA.FTZ R181, R49, R181, R154 ;  /* 0x000000b531b57223 */ /* 0x000fe2000001009a */
[C---:B------:R-:W-:Y:S01]  /*9130*/  FMUL.FTZ R173, R11.reuse, R173 ;  /* 0x000000ad0bad7220 */ /* 0x040fe20000410000 */
[----:B------:R-:W-:Y:S01]  /*9140*/  FFMA.FTZ R170, R170, R139, R189 ;  /* 0x0000008baaaa7223 */ /* 0x000fe200000100bd */
[CC--:B------:R-:W-:Y:S01]  /*9150*/  FMUL.FTZ R139, R11.reuse, R16.reuse ;  /* 0x000000100b8b7220 */ /* 0x0c0fe20000410000 */
[-C--:B----4-:R-:W-:Y:S01]  /*9160*/  FFMA.FTZ R140, R10, R191.reuse, -R134 ;  /* 0x000000bf0a8c7223 */ /* 0x090fe20000010886 */
[C---:B------:R-:W-:Y:S01]  /*9170*/  FMUL.FTZ R191, R11.reuse, R191 ;  /* 0x000000bf0bbf7220 */ /* 0x040fe20000410000 */
[----:B------:R-:W-:Y:S01]  /*9180*/  FADD.FTZ R121, R146, R121 ;  /* 0x0000007992797221 */ /* 0x000fe20000010000 */
[----:B-1----:R-:W-:Y:S01]  /*9190*/  @!P2 FADD.FTZ R6, R6, R177 ;  /* 0x000000b10606a221 */ /* 0x002fe20000010000 */
[CC--:B------:R-:W-:Y:S01]  /*91a0*/  FFMA.FTZ R154, R10.reuse, R17.reuse, -R139 ;  /* 0x000000110a9a7223 */ /* 0x0c0fe2000001088b */
[----:B------:R-:W-:Y:S01]  /*91b0*/  FMUL.FTZ R17, R11, R17 ;  /* 0x000000110b117220 */ /* 0x000fe20000410000 */
[C---:B------:R-:W-:Y:S01]  /*91c0*/  FFMA.FTZ R173, R10.reuse, R169, R173 ;  /* 0x000000a90aad7223 */ /* 0x040fe200000100ad */
[----:B--2---:R-:W-:Y:S01]  /*91d0*/  @!P2 FADD.FTZ R7, R7, R178 ;  /* 0x000000b20707a221 */ /* 0x004fe20000010000 */
[C---:B------:R-:W-:Y:S01]  /*91e0*/  FFMA.FTZ R134, R10.reuse, R195, R191 ;  /* 0x000000c30a867223 */ /* 0x040fe200000100bf */
[----:B------:R-:W-:Y:S01]  /*91f0*/  FFMA.FTZ R146, R10, R16, R17 ;  /* 0x000000100a927223 */ /* 0x000fe20000010011 */
[----:B------:R-:W-:Y:S01]  /*9200*/  FMUL.FTZ R173, R188, R173 ;  /* 0x000000adbcad7220 */ /* 0x000fe20000410000 */
[----:B---3--:R-:W-:Y:S01]  /*9210*/  @!P2 FADD.FTZ R4, R175, R4 ;  /* 0x00000004af04a221 */ /* 0x008fe20000010000 */
[----:B------:R-:W0:Y:S01]  /*9220*/  SHFL.DOWN PT, R174, R7, 0x2, 0x1f ;  /* 0x08401f0007ae7f89 */ /* 0x000e2200000e0000 */
[----:B------:R-:W-:Y:S01]  /*9230*/  FMUL.FTZ R134, R171, R134 ;  /* 0x00000086ab867220 */ /* 0x000fe20000410000 */
[----:B------:R-:W-:Y:S01]  /*9240*/  FMUL.FTZ R146, R155, R146 ;  /* 0x000000929b927220 */ /* 0x000fe20000410000 */
[----:B-----5:R-:W-:Y:S01]  /*9250*/  @!P2 FADD.FTZ R5, R5, R176 ;  /* 0x000000b00505a221 */ /* 0x020fe20000010000 */
[----:B------:R-:W1:Y:S01]  /*9260*/  SHFL.DOWN PT, R175, R6, 0x2, 0x1f ;  /* 0x08401f0006af7f89 */ /* 0x000e6200000e0000 */
[----:B------:R-:W-:Y:S01]  /*9270*/  ISETP.GT.AND P2, PT, R23, 0x1d, PT ;  /* 0x0000001d1700780c */ /* 0x000fe20003f44270 */
[----:B------:R-:W-:Y:S01]  /*9280*/  FMUL.FTZ R17, R11, R131 ;  /* 0x000000830b117220 */ /* 0x000fe20000410000 */
[----:B------:R-:W-:Y:S01]  /*9290*/  FFMA.FTZ R190, R190, R141, R173 ;  /* 0x0000008dbebe7223 */ /* 0x000fe200000100ad */
[----:B------:R-:W2:Y:S01]  /*92a0*/  SHFL.DOWN PT, R149, R4, 0x2, 0x1f ;  /* 0x08401f0004957f89 */ /* 0x000ea200000e0000 */
[----:B------:R-:W-:Y:S01]  /*92b0*/  FFMA.FTZ R134, R167, R140, R134 ;  /* 0x0000008ca7867223 */ /* 0x000fe20000010086 */
[----:B------:R-:W-:Y:S01]  /*92c0*/  FFMA.FTZ R146, R137, R154, R146 ;  /* 0x0000009a89927223 */ /* 0x000fe20000010092 */
[CC--:B------:R-:W-:Y:S01]  /*92d0*/  FFMA.FTZ R137, R10.reuse, R153.reuse, -R17 ;  /* 0x000000990a897223 */ /* 0x0c0fe20000010811 */
[----:B------:R-:W3:Y:S01]  /*92e0*/  SHFL.DOWN PT, R172, R5, 0x2, 0x1f ;  /* 0x08401f0005ac7f89 */ /* 0x000ee200000e0000 */
[C---:B------:R-:W-:Y:S01]  /*92f0*/  FMUL.FTZ R153, R11.reuse, R153 ;  /* 0x000000990b997220 */ /* 0x040fe20000410000 */
[----:B------:R-:W-:Y:S01]  /*9300*/  FMUL.FTZ R17, R11, R152 ;  /* 0x000000980b117220 */ /* 0x000fe20000410000 */
[----:B------:R-:W-:Y:S01]  /*9310*/  FFMA.FTZ R139, R59, R16, R146 ;  /* 0x000000103b8b7223 */ /* 0x000fe20000010092 */
[----:B------:R-:W-:Y:S01]  /*9320*/  FFMA.FTZ R134, R43, R195, R134 ;  /* 0x000000c32b867223 */ /* 0x000fe20000010086 */
[C---:B------:R-:W-:Y:S01]  /*9330*/  FFMA.FTZ R153, R10.reuse, R131, R153 ;  /* 0x000000830a997223 */ /* 0x040fe20000010099 */
[----:B------:R-:W-:Y:S01]  /*9340*/  FFMA.FTZ R16, R10, R128, R17 ;  /* 0x000000800a107223 */ /* 0x000fe20000010011 */
[----:B------:R-:W-:Y:S01]  /*9350*/  FMUL.FTZ R17, R11, R150 ;  /* 0x000000960b117220 */ /* 0x000fe20000410000 */
[----:B------:R-:W-:Y:S01]  /*9360*/  FADD.FTZ R117, R134, R117 ;  /* 0x0000007586757221 */ /* 0x000fe20000010000 */
[----:B------:R-:W-:Y:S01]  /*9370*/  FMUL.FTZ R153, R168, R153 ;  /* 0x00000099a8997220 */ /* 0x000fe20000410000 */
[----:B------:R-:W-:Y:S01]  /*9380*/  FMUL.FTZ R16, R165, R16 ;  /* 0x00000010a5107220 */ /* 0x000fe20000410000 */
[----:B------:R-:W-:Y:S01]  /*9390*/  FADD.FTZ R113, R145, R113 ;  /* 0x0000007191717221 */ /* 0x000fe20000010000 */
[----:B0-----:R-:W-:Y:S01]  /*93a0*/  @!P2 FADD.FTZ R7, R7, R174 ;  /* 0x000000ae0707a221 */ /* 0x001fe20000010000 */
[----:B------:R-:W-:Y:S01]  /*93b0*/  FFMA.FTZ R160, R160, R137, R153 ;  /* 0x00000089a0a07223 */ /* 0x000fe20000010099 */
[----:B------:R-:W-:Y:S01]  /*93c0*/  FMUL.FTZ R137, R11, R128 ;  /* 0x000000800b897220 */ /* 0x000fe20000410000 */
[----:B------:R-:W-:Y:S01]  /*93d0*/  FADD.FTZ R64, R139, R64 ;  /* 0x000000408b407221 */ /* 0x000fe20000010000 */
[----:B-1----:R-:W-:Y:S01]  /*93e0*/  @!P2 FADD.FTZ R6, R6, R175 ;  /* 0x000000af0606a221 */ /* 0x002fe20000010000 */
[----:B------:R-:W0:Y:S01]  /*93f0*/  SHFL.DOWN PT, R154, R7, 0x4, 0x1f ;  /* 0x08801f00079a7f89 */ /* 0x000e2200000e0000 */
[C---:B------:R-:W-:Y:S01]  /*9400*/  FFMA.FTZ R152, R10.reuse, R152, -R137 ;  /* 0x000000980a987223 */ /* 0x040fe20000010889 */
[-C--:B------:R-:W-:Y:S01]  /*9410*/  FFMA.FTZ R137, R10, R151.reuse, -R17 ;  /* 0x000000970a897223 */ /* 0x080fe20000010811 */
        /* <DEDUP_REMOVED lines=8> */
[----:B------:R-:W-:Y:S01]  /*94a0*/  FFMA.FTZ R151, R10, R150, R151 ;  /* 0x000000960a977223 */ /* 0x000fe20000010097 */
[----:B------:R-:W-:Y:S01]  /*94b0*/  FMUL.FTZ R17, R11, R148 ;  /* 0x000000940b117220 */ /* 0x000fe20000410000 */
[----:B------:R-:W3:Y:S01]  /*94c0*/  SHFL.DOWN PT, R140, R5, 0x4, 0x1f ;  /* 0x08801f00058c7f89 */ /* 0x000ee200000e0000 */
[----:B------:R-:W-:Y:S01]  /*94d0*/  FFMA.FTZ R131, R41, R131, R160 ;  /* 0x0000008329837223 */ /* 0x000fe200000100a0 */
[----:B------:R-:W-:Y:S01]  /*94e0*/  FMUL.FTZ R151, R166, R151 ;  /* 0x00000097a6977220 */ /* 0x000fe20000410000 */
[----:B------:R-:W-:Y:S01]  /*94f0*/  FADD.FTZ R115, R16, R115 ;  /* 0x0000007310737221 */ /* 0x000fe20000010000 */
[-C--:B------:R-:W-:Y:S01]  /*9500*/  FFMA.FTZ R16, R10, R138.reuse, R17 ;  /* 0x0000008a0a107223 */ /* 0x080fe20000010011 */
[----:B------:R-:W-:Y:S01]  /*9510*/  FADD.FTZ R74, R131, R74 ;  /* 0x0000004a834a7221 */ /* 0x000fe20000010000 */
[----:B------:R-:W-:Y:S01]  /*9520*/  FFMA.FTZ R158, R158, R137, R151 ;  /* 0x000000899e9e7223 */ /* 0x000fe20000010097 */
[----:B------:R-:W-:Y:S01]  /*9530*/  FMUL.FTZ R131, R11, R138 ;  /* 0x0000008a0b837220 */ /* 0x000fe20000410000 */
[----:B------:R-:W-:Y:S01]  /*9540*/  FMUL.FTZ R16, R163, R16 ;  /* 0x00000010a3107220 */ /* 0x000fe20000410000 */
[----:B------:R-:W-:Y:S01]  /*9550*/  FADD.FTZ R110, R135, R110 ;  /* 0x0000006e876e7221 */ /* 0x000fe20000010000 */
[----:B------:R-:W-:Y:S01]  /*9560*/  FFMA.FTZ R17, R35, R150, R158 ;  /* 0x0000009623117223 */ /* 0x000fe2000001009e */
[----:B0-----:R-:W-:Y:S01]  /*9570*/  @!P2 FADD.FTZ R7, R7, R154 ;  /* 0x0000009a0707a221 */ /* 0x001fe20000010000 */
[----:B------:R-:W-:Y:S01]  /*9580*/  FFMA.FTZ R148, R10, R148, -R131 ;  /* 0x000000940a947223 */ /* 0x000fe20000010883 */
[----:B------:R-:W-:Y:S01]  /*9590*/  FMUL.FTZ R131, R11, R122 ;  /* 0x0000007a0b837220 */ /* 0x000fe20000410000 */
[----:B------:R-:W-:Y:S01]  /*95a0*/  FADD.FTZ R112, R17, R112 ;  /* 0x0000007011707221 */ /* 0x000fe20000010000 */
[----:B------:R-:W-:Y:S01]  /*95b0*/  FMUL.FTZ R17, R11, R130 ;  /* 0x000000820b117220 */ /* 0x000fe20000410000 */
        /* <DEDUP_REMOVED lines=8> */
[----:B---3--:R-:W-:Y:S01]  /*9640*/  @!P2 FADD.FTZ R5, R5, R140 ;  /* 0x0000008c0505a221 */ /* 0x008fe20000010000 */
[----:B------:R-:W2:Y:S01]  /*9650*/  SHFL.DOWN PT, R141, R4, 0x8, 0x1f ;  /* 0x09001f00048d7f89 */ /* 0x000ea200000e0000 */
[----:B------:R-:W-:Y:S01]  /*9660*/  ISETP.GT.AND P2, PT, R23, 0x17, PT ;  /* 0x000000171700780c */ /* 0x000fe20003f44270 */
[----:B------:R-:W-:Y:S01]  /*9670*/  FFMA.FTZ R190, R57, R169, R190 ;  /* 0x000000a939be7223 */ /* 0x000fe200000100be */
[----:B------:R-:W-:Y:S01]  /*9680*/  FFMA.FTZ R139, R37, R138, R16 ;  /* 0x0000008a258b7223 */ /* 0x000fe20000010010 */
[----:B------:R-:W3:Y:S01]  /*9690*/  SHFL.DOWN PT, R128, R5, 0x8, 0x1f ;  /* 0x09001f0005807f89 */ /* 0x000ee200000e0000 */
        /* <DEDUP_REMOVED lines=13> */
[----:B------:R-:W-:Y:S01]  /*9770*/  FMUL.FTZ R131, R11, R129 ;  /* 0x000000810b837220 */ /* 0x000fe20000410000 */
[----:B-1----:R-:W-:Y:S01]  /*9780*/  @!P2 FADD.FTZ R6, R6, R145 ;  /* 0x000000910606a221 */ /* 0x002fe20000010000 */
[----:B--2---:R-:W-:-:S04]  /*9790*/  @!P2 FADD.FTZ R4, R4, R141 ;  /* 0x0000008d0404a221 */ /* 0x004fc80000010000 */
        /* <DEDUP_REMOVED lines=12> */
.L_x_14049:
[----:B------:R-:W-:Y:S05]  /*9860*/  BSYNC.RECONVERGENT B0 ;  /* 0x0000000000007941 */ /* 0x000fea0003800200 */
.L_x_14048:
[C---:B---3--:R-:W-:Y:S01]  /*9870*/  FMUL.FTZ R17, R11.reuse, R143 ;  /* 0x0000008f0b117220 */ /* 0x048fe20000410000 */
[CC--:B------:R-:W-:Y:S01]  /*9880*/  FMUL.FTZ R130, R11.reuse, R123.reuse ;  /* 0x0000007b0b827220 */ /* 0x0c0fe20000410000 */
[C---:B------:R-:W-:Y:S01]  /*9890*/  FFMA.FTZ R131, R10.reuse, R123, R131 ;  /* 0x0000007b0a837223 */ /* 0x040fe20000010083 */
[-C--:B--2---:R-:W-:Y:S01]  /*98a0*/  FMUL.FTZ R128, R11, R144.reuse ;  /* 0x000000900b807220 */ /* 0x084fe20000410000 */
[C---:B----4-:R-:W-:Y:S01]  /*98b0*/  FFMA.FTZ R16, R10.reuse, R144, R17 ;  /* 0x000000900a107223 */ /* 0x050fe20000010011 */
        /* <DEDUP_REMOVED lines=30> */
.L_x_14051:
[----:B------:R-:W-:Y:S05]  /*9aa0*/  BSYNC.RECONVERGENT B0 ;  /* 0x0000000000007941 */ /* 0x000fea0003800200 */
.L_x_14050:
[----:B------:R-:W-:-:S04]  /*9ab0*/  UIADD3 UR8, UPT, UPT, UR8, 0x1, URZ ;  /* 0x0000000108087890 */ /* 0x000fc8000fffe0ff */
[----:B------:R-:W-:-:S09]  /*9ac0*/  UISETP.GE.AND UP0, UPT, UR8, UR32, UPT ;  /* 0x000000200800728c */ /* 0x000fd2000bf06270 */
[----:B------:R-:W-:Y:S05]  /*9ad0*/  BRA.U !UP0, `(.L_x_14052) ;  /* 0xffffffad087c7547 */ /* 0x000fea000b83ffff */
.L_x_14034:
[----:B------:R-:W-:Y:S06]  /*9ae0*/  BAR.SYNC.DEFER_BLOCKING 0x0 ;  /* 0x0000000000007b1d */ /* 0x000fec0000010000 */
[----:B------:R-:W3:Y:S01]  /*9af0*/  LDCU.64 UR10, c[0x0][0x4f8] ;  /* 0x00009f00ff0a77ac */ /* 0x000ee20008000a00 */
[----:B------:R-:W4:Y:S01]  /*9b00*/  LDCU.64 UR32, c[0x0][0x500] ;  /* 0x0000a000ff2077ac */ /* 0x000f220008000a00 */
[----:B------:R-:W5:Y:S01]  /*9b10*/  LDCU.64 UR34, c[0x0][0x550] ;  /* 0x0000aa00ff2277ac */ /* 0x000f620008000a00 */
[----:B0-2---:R-:W2:Y:S04]  /*9b20*/  LDG.E.128 R4, desc[UR30][R8.64] ;  /* 0x0000001e08047981 */ /* 0x005ea8000c1e1d00 */
[----:B------:R-:W2:Y:S01]  /*9b30*/  LDG.E.128 R28, desc[UR30][R8.64+0x200] ;  /* 0x0002001e081c7981 */ /* 0x000ea2000c1e1d00 */
[----:B------:R-:W-:Y:S01]  /*9b40*/  UMOV UR7, URZ ;  /* 0x000000ff00077c82 */ /* 0x000fe20008000000 */
[----:B------:R-:W-:-:S02]  /*9b50*/  UIADD3 UR26, UP1, UPT, UR26, -0x400, URZ ;  /* 0xfffffc001a1a7890 */ /* 0x000fc4000ff3e0ff */
[----:B---3--:R-:W-:Y:S02]  /*9b60*/  UIMAD.WIDE.U32 UR8, UR29, UR10, UR6 ;  /* 0x0000000a1d0872a5 */ /* 0x008fe4000f8e0006 */
[----:B------:R-:W-:Y:S02]  /*9b70*/  UIADD3 UR21, UP2, UPT, UR21, -0x400, URZ ;  /* 0xfffffc0015157890 */ /* 0x000fe4000ff5e0ff */
[----:B------:R-:W-:Y:S02]  /*9b80*/  UIMAD UR9, UR29, UR11, UR9 ;  /* 0x0000000b1d0972a4 */ /* 0x000fe4000f8e0209 */
[----:B------:R-:W-:Y:S02]  /*9b90*/  UIADD3.X UR20, UPT, UPT, UR20, -0x1, URZ, UP1, !UPT ;  /* 0xffffffff14147890 */ /* 0x000fe40008ffe4ff */
[----:B----4-:R-:W-:Y:S02]  /*9ba0*/  UIMAD.WIDE.U32 UR8, UR12, UR32, UR8 ;  /* 0x000000200c0872a5 */ /* 0x010fe4000f8e0008 */
[----:B------:R-:W-:-:S02]  /*9bb0*/  UIADD3.X UR22, UPT, UPT, UR22, -0x1, URZ, UP2, !UPT ;  /* 0xffffffff16167890 */ /* 0x000fc400097fe4ff */
[----:B------:R-:W-:Y:S02]  /*9bc0*/  UIMAD UR10, UR12, UR33, UR9 ;  /* 0x000000210c0a72a4 */ /* 0x000fe4000f8e0209 */
[----:B-----5:R-:W-:Y:S01]  /*9bd0*/  ULEA UR9, UP0, UR8, UR34, 0x1 ;  /* 0x0000002208097291 */ /* 0x020fe2000f8008ff */
[----:B------:R-:W0:Y:S03]  /*9be0*/  LDCU.64 UR32, c[0x0][0x560] ;  /* 0x0000ac00ff2077ac */ /* 0x000e260008000a00 */
[----:B------:R-:W-:-:S05]  /*9bf0*/  ULEA.HI.X UR8, UR8, UR35, UR10, 0x1, UP0 ;  /* 0x0000002308087291 */ /* 0x000fca00080f0c0a */
[----:B------:R-:W3:Y:S01]  /*9c00*/  LDCU.64 UR10, c[0x0][0x520] ;  /* 0x0000a400ff0a77ac */ /* 0x000ee20008000a00 */
[----:B--2---:R-:W-:Y:S04]  /*9c10*/  STS.128 [R24], R4 ;  /* 0x0000000418007388 */ /* 0x004fe80000000c00 */
[----:B------:R2:W-:Y:S01]  /*9c20*/  STS.128 [R24+0x200], R28 ;  /* 0x0002001c18007388 */ /* 0x0005e20000000c00 */
        /* <DEDUP_REMOVED lines=9> */
[----:B------:R2:W-:Y:S01]  /*9cc0*/  STS.128 [R25+0x10], R28 ;  /* 0x0000101c19007388 */ /* 0x0005e20000000c00 */
[----:B------:R-:W-:Y:S02]  /*9cd0*/  HADD2.F32 R12, -RZ, R12.H1_H1 ;  /* 0x3000000cff0c7230 */ /* 0x000fe40000004100 */
[--C-:B------:R-:W-:Y:S02]  /*9ce0*/  HADD2.F32 R2, -RZ, R13.reuse.H1_H1 ;  /* 0x3000000dff027230 */ /* 0x100fe40000004100 */
[--C-:B------:R-:W-:Y:S01]  /*9cf0*/  FADD.FTZ R3, R0, R19.reuse ;  /* 0x0000001300037221 */ /* 0x100fe20000010000 */
[----:B------:R-:W-:Y:S02]  /*9d00*/  HADD2.F32 R0, -RZ, R13.H0_H0 ;  /* 0x2000000dff007230 */ /* 0x000fe40000004100 */
[--C-:B------:R-:W-:Y:S01]  /*9d10*/  FADD.FTZ R12, R12, R19.reuse ;  /* 0x000000130c0c7221 */ /* 0x100fe20000010000 */
[--C-:B------:R-:W-:Y:S02]  /*9d20*/  HADD2.F32 R10, -RZ, R14.reuse.H0_H0 ;  /* 0x2000000eff0a7230 */ /* 0x100fe40000004100 */
[--C-:B------:R-:W-:Y:S01]  /*9d30*/  FADD.FTZ R2, R2, R19.reuse ;  /* 0x0000001302027221 */ /* 0x100fe20000010000 */
        /* <DEDUP_REMOVED lines=8> */
[----:B------:R-:W-:-:S03]  /*9dc0*/  FADD.FTZ R14, R14, R19 ;  /* 0x000000130e0e7221 */ /* 0x000fc60000010000 */
[----:B------:R-:W-:Y:S02]  /*9dd0*/  @!P2 FMUL.FTZ R0, R3, -1.4426950216293334961 ;  /* 0xbfb8aa3b0300a820 */ /* 0x000fe40000410000 */
[----:B------:R-:W-:Y:S01]  /*9de0*/  @!P1 FMUL.FTZ R3, R12, -1.4426950216293334961 ;  /* 0xbfb8aa3b0c039820 */ /* 0x000fe20000410000 */
[----:B------:R-:W-:Y:S01]  /*9df0*/  FSETP.GTU.FTZ.AND P5, PT, R14, 20, PT ;  /* 0x41a000000e00780b */ /* 0x000fe20003fbc000 */
[----:B------:R-:W-:Y:S02]  /*9e00*/  @!P4 FMUL.FTZ R9, R2, -1.4426950216293334961 ;  /* 0xbfb8aa3b0209c820 */ /* 0x000fe40000410000 */
[----:B------:R-:W4:Y:S01]  /*9e10*/  @!P2 MUFU.EX2 R0, R0 ;  /* 0x000000000000a308 */ /* 0x000f220000000800 */
[----:B------:R-:W-:-:S07]  /*9e20*/  @!P0 FMUL.FTZ R8, R8, -1.4426950216293334961 ;  /* 0xbfb8aa3b08088820 */ /* 0x000fce0000410000 */
[----:B------:R-:W1:Y:S08]  /*9e30*/  @!P1 MUFU.EX2 R3, R3 ;  /* 0x0000000300039308 */ /* 0x000e700000000800 */
[----:B------:R-:W0:Y:S01]  /*9e40*/  @!P0 MUFU.EX2 R8, R8 ;  /* 0x0000000800088308 */ /* 0x000e220000000800 */
[----:B----4-:R-:W-:Y:S01]  /*9e50*/  @!P2 FADD.FTZ R2, R0, 1 ;  /* 0x3f8000000002a421 */ /* 0x010fe20000010000 */
[----:B------:R-:W-:-:S05]  /*9e60*/  HADD2.F32 R0, -RZ, R15.H0_H0 ;  /* 0x2000000fff007230 */ /* 0x000fca0000004100 */
[----:B------:R-:W-:Y:S01]  /*9e70*/  FADD.FTZ R11, R0, R19 ;  /* 0x00000013000b7221 */ /* 0x000fe20000010000 */
[----:B------:R4:W3:Y:S01]  /*9e80*/  @!P2 MUFU.RCP R12, R2 ;  /* 0x00000002000ca308 */ /* 0x0008e20000001000 */
[----:B-1----:R-:W-:Y:S01]  /*9e90*/  @!P1 FADD.FTZ R3, R3, 1 ;  /* 0x3f80000003039421 */ /* 0x002fe20000010000 */
[----:B------:R-:W-:Y:S01]  /*9ea0*/  @!P6 FMUL.FTZ R0, R10, -1.4426950216293334961 ;  /* 0xbfb8aa3b0a00e820 */ /* 0x000fe20000410000 */
[--C-:B-----5:R-:W-:Y:S01]  /*9eb0*/  HADD2.F32 R10, -RZ, R4.reuse.H0_H0 ;  /* 0x20000004ff0a7230 */ /* 0x120fe20000004100 */
[----:B------:R-:W-:Y:S01]  /*9ec0*/  FSETP.GTU.FTZ.AND P3, PT, R11, 20, PT ;  /* 0x41a000000b00780b */ /* 0x000fe20003f7c000 */
[----:B------:R-:W-:-:S03]  /*9ed0*/  HADD2.F32 R4, -RZ, R4.H1_H1 ;  /* 0x30000004ff047230 */ /* 0x000fc60000004100 */
[----:B------:R-:W1:Y:S01]  /*9ee0*/  @!P1 MUFU.RCP R3, R3 ;  /* 0x0000000300039308 */ /* 0x000e620000001000 */
[----:B----4-:R-:W-:Y:S02]  /*9ef0*/  HADD2.F32 R2, -RZ, R15.H1_H1 ;  /* 0x3000000fff027230 */ /* 0x010fe40000004100 */
[----:B0-----:R-:W-:Y:S01]  /*9f00*/  @!P0 FADD.FTZ R8, R8, 1 ;  /* 0x3f80000008088421 */ /* 0x001fe20000010000 */
[--C-:B------:R-:W-:Y:S01]  /*9f10*/  FADD.FTZ R10, R10, R19.reuse ;  /* 0x000000130a0a7221 */ /* 0x100fe20000010000 */
[----:B------:R-:W-:Y:S01]  /*9f20*/  F2FP.F16.F32.PACK_AB R15, R121, R116 ;  /* 0x00000074790f723e */ /* 0x000fe200000000ff */
[--C-:B------:R-:W-:Y:S01]  /*9f30*/  FADD.FTZ R13, R2, R19.reuse ;  /* 0x00000013020d7221 */ /* 0x100fe20000010000 */
[----:B------:R-:W-:Y:S02]  /*9f40*/  @!P5 FMUL.FTZ R2, R14, -1.4426950216293334961 ;  /* 0xbfb8aa3b0e02d820 */ /* 0x000fe40000410000 */
[----:B------:R-:W0:Y:S01]  /*9f50*/  @!P0 MUFU.RCP R8, R8 ;  /* 0x0000000800088308 */ /* 0x000e220000001000 */
[----:B---3--:R-:W-:Y:S01]  /*9f60*/  @!P2 FMUL.FTZ R69, R69, R12 ;  /* 0x0000000c4545a220 */ /* 0x008fe20000410000 */
[----:B------:R-:W-:Y:S01]  /*9f70*/  FADD.FTZ R12, R4, R19 ;  /* 0x00000013040c7221 */ /* 0x000fe20000010000 */
[----:B------:R-:W-:-:S05]  /*9f80*/  FSETP.GTU.FTZ.AND P2, PT, R13, 20, PT ;  /* 0x41a000000d00780b */ /* 0x000fca0003f5c000 */
[----:B------:R-:W3:Y:S01]  /*9f90*/  @!P4 MUFU.EX2 R9, R9 ;  /* 0x000000090009c308 */ /* 0x000ee20000000800 */
[----:B-1----:R-:W-:Y:S01]  /*9fa0*/  @!P1 FMUL.FTZ R68, R68, R3 ;  /* 0x0000000344449220 */ /* 0x002fe20000410000 */
[----:B------:R-:W-:Y:S01]  /*9fb0*/  FSETP.GTU.FTZ.AND P1, PT, R10, 20, PT ;  /* 0x41a000000a00780b */ /* 0x000fe20003f3c000 */
[----:B------:R-:W-:-:S05]  /*9fc0*/  @!P3 FMUL.FTZ R3, R11, -1.4426950216293334961 ;  /* 0xbfb8aa3b0b03b820 */ /* 0x000fca0000410000 */
[----:B------:R-:W1:Y:S01]  /*9fd0*/  @!P6 MUFU.EX2 R0, R0 ;  /* 0x000000000000e308 */ /* 0x000e620000000800 */
[----:B------:R-:W-:Y:S01]  /*9fe0*/  @!P2 FMUL.FTZ R4, R13, -1.4426950216293334961 ;  /* 0xbfb8aa3b0d04a820 */ /* 0x000fe20000410000 */
[----:B0-----:R-:W-:Y:S01]  /*9ff0*/  @!P0 FMUL.FTZ R67, R67, R8 ;  /* 0x0000000843438220 */ /* 0x001fe20000410000 */
[----:B------:R-:W-:-:S04]  /*a000*/  FSETP.GTU.FTZ.AND P0, PT, R12, 20, PT ;  /* 0x41a000000c00780b */ /* 0x000fc80003f1c000 */
[----:B------:R-:W-:Y:S01]  /*a010*/  @!P1 FMUL.FTZ R8, R10, -1.4426950216293334961 ;  /* 0xbfb8aa3b0a089820 */ /* 0x000fe20000410000 */
[----:B------:R-:W0:Y:S01]  /*a020*/  @!P5 MUFU.EX2 R2, R2 ;  /* 0x000000020002d308 */ /* 0x000e220000000800 */
[----:B---3--:R-:W-:-:S07]  /*a030*/  @!P4 FADD.FTZ R9, R9, 1 ;  /* 0x3f8000000909c421 */ /* 0x008fce0000010000 */
[----:B------:R-:W3:Y:S01]  /*a040*/  @!P3 MUFU.EX2 R3, R3 ;  /* 0x000000030003b308 */ /* 0x000ee20000000800 */
[----:B-1----:R-:W-:Y:S01]  /*a050*/  @!P6 FADD.FTZ R0, R0, 1 ;  /* 0x3f8000000000e421 */ /* 0x002fe20000010000 */
[----:B------:R-:W-:Y:S01]  /*a060*/  @!P0 FMUL.FTZ R10, R12, -1.4426950216293334961 ;  /* 0xbfb8aa3b0c0a8820 */ /* 0x000fe20000410000 */
[----:B------:R-:W-:-:S05]  /*a070*/  HADD2.F32 R12, -RZ, R5.H0_H0 ;  /* 0x20000005ff0c7230 */ /* 0x000fca0000004100 */
[----:B------:R-:W1:Y:S01]  /*a080*/  @!P2 MUFU.EX2 R4, R4 ;  /* 0x000000040004a308 */ /* 0x000e620000000800 */
[----:B0-----:R-:W-:Y:S01]  /*a090*/  @!P5 FADD.FTZ R2, R2, 1 ;  /* 0x3f8000000202d421 */ /* 0x001fe20000010000 */
[----:B------:R-:W-:Y:S01]  /*a0a0*/  FADD.FTZ R13, R12, R19 ;  /* 0x000000130c0d7221 */ /* 0x000fe20000010000 */
[----:B------:R-:W-:-:S05]  /*a0b0*/  HADD2.F32 R12, -RZ, R5.H1_H1 ;  /* 0x30000005ff0c7230 */ /* 0x000fca0000004100 */
[----:B------:R-:W0:Y:S01]  /*a0c0*/  @!P1 MUFU.EX2 R8, R8 ;  /* 0x0000000800089308 */ /* 0x000e220000000800 */
[----:B---3--:R-:W-:Y:S01]  /*a0d0*/  @!P3 FADD.FTZ R3, R3, 1 ;  /* 0x3f8000000303b421 */ /* 0x008fe20000010000 */
[----:B------:R-:W-:-:S06]  /*a0e0*/  FADD.FTZ R12, R12, R19 ;  /* 0x000000130c0c7221 */ /* 0x000fcc0000010000 */
[----:B------:R-:W3:Y:S01]  /*a0f0*/  @!P4 MUFU.RCP R9, R9 ;  /* 0x000000090009c308 */ /* 0x000ee20000001000 */
[----:B-1----:R-:W-:-:S07]  /*a100*/  @!P2 FADD.FTZ R4, R4, 1 ;  /* 0x3f8000000404a421 */ /* 0x002fce0000010000 */
[----:B------:R1:W4:Y:S01]  /*a110*/  @!P6 MUFU.RCP R11, R0 ;  /* 0x00000000000be308 */ /* 0x0003220000001000 */
[----:B0-----:R-:W-:-:S07]  /*a120*/  @!P1 FADD.FTZ R8, R8, 1 ;  /* 0x3f80000008089421 */ /* 0x001fce0000010000 */
[----:B------:R-:W0:Y:S01]  /*a130*/  @!P5 MUFU.RCP R2, R2 ;  /* 0x000000020002d308 */ /* 0x000e220000001000 */
[--C-:B-1----:R-:W-:Y:S02]  /*a140*/  HADD2.F32 R0, -RZ, R6.reuse.H0_H0 ;  /* 0x20000006ff007230 */ /* 0x102fe40000004100 */
[----:B---3--:R-:W-:Y:S01]  /*a150*/  @!P4 FMUL.FTZ R66, R66, R9 ;  /* 0x000000094242c220 */ /* 0x008fe20000410000 */
[----:B------:R-:W-:Y:S01]  /*a160*/  HADD2.F32 R6, -RZ, R6.H1_H1 ;  /* 0x30000006ff067230 */ /* 0x000fe20000004100 */
[----:B------:R-:W-:Y:S01]  /*a170*/  FSETP.GTU.FTZ.AND P4, PT, R13, 20, PT ;  /* 0x41a000000d00780b */ /* 0x000fe20003f9c000 */
[--C-:B------:R-:W-:Y:S02]  /*a180*/  FADD.FTZ R5, R0, R19.reuse ;  /* 0x0000001300057221 */ /* 0x100fe40000010000 */
[----:B------:R1:W3:Y:S01]  /*a190*/  @!P2 MUFU.RCP R14, R4 ;  /* 0x00000004000ea308 */ /* 0x0002e20000001000 */
[----:B----4-:R-:W-:Y:S01]  /*a1a0*/  @!P6 FMUL.FTZ R112, R112, R11 ;  /* 0x0000000b7070e220 */ /* 0x010fe20000410000 */
[----:B------:R-:W-:Y:S01]  /*a1b0*/  FADD.FTZ R9, R6, R19 ;  /* 0x0000001306097221 */ /* 0x000fe20000010000 */
[----:B------:R-:W-:Y:S01]  /*a1c0*/  FSETP.GTU.FTZ.AND P6, PT, R12, 20, PT ;  /* 0x41a000000c00780b */ /* 0x000fe20003fdc000 */
[----:B------:R-:W-:-:S04]  /*a1d0*/  HADD2.F32 R6, -RZ, R7.H1_H1 ;  /* 0x30000007ff067230 */ /* 0x000fc80000004100 */
[----:B------:R-:W4:Y:S01]  /*a1e0*/  @!P3 MUFU.RCP R3, R3 ;  /* 0x000000030003b308 */ /* 0x000f220000001000 */
[----:B-1----:R-:W-:Y:S02]  /*a1f0*/  HADD2.F32 R4, -RZ, R7.H0_H0 ;  /* 0x20000007ff047230 */ /* 0x002fe40000004100 */
[----:B0-----:R-:W-:Y:S01]  /*a200*/  @!P5 FMUL.FTZ R115, R115, R2 ;  /* 0x000000027373d220 */ /* 0x001fe20000410000 */
[----:B------:R-:W-:Y:S01]  /*a210*/  FSETP.GTU.FTZ.AND P5, PT, R5, 20, PT ;  /* 0x41a000000500780b */ /* 0x000fe20003fbc000 */
[----:B------:R-:W-:Y:S01]  /*a220*/  @!P4 FMUL.FTZ R0, R13, -1.4426950216293334961 ;  /* 0xbfb8aa3b0d00c820 */ /* 0x000fe20000410000 */
[--C-:B------:R-:W-:Y:S01]  /*a230*/  FADD.FTZ R6, R6, R19.reuse ;  /* 0x0000001306067221 */ /* 0x100fe20000010000 */
[----:B------:R-:W-:Y:S01]  /*a240*/  FADD.FTZ R7, R4, R19 ;  /* 0x0000001304077221 */ /* 0x000fe20000010000 */
[----:B------:R-:W-:Y:S01]  /*a250*/  F2FP.F16.F32.PACK_AB R13, R65, R110 ;  /* 0x0000006e410d723e */ /* 0x000fe200000000ff */
[----:B------:R-:W0:Y:S01]  /*a260*/  @!P0 MUFU.EX2 R10, R10 ;  /* 0x0000000a000a8308 */ /* 0x000e220000000800 */
[----:B---3--:R-:W-:Y:S01]  /*a270*/  @!P2 FMUL.FTZ R117, R117, R14 ;  /* 0x0000000e7575a220 */ /* 0x008fe20000410000 */
[----:B------:R-:W-:Y:S01]  /*a280*/  @!P6 FMUL.FTZ R2, R12, -1.4426950216293334961 ;  /* 0xbfb8aa3b0c02e820 */ /* 0x000fe20000410000 */
[----:B------:R-:W-:-:S02]  /*a290*/  FSETP.GTU.FTZ.AND P2, PT, R7, 20, PT ;  /* 0x41a000000700780b */ /* 0x000fc40003f5c000 */
[----:B------:R-:W-:Y:S02]  /*a2a0*/  F2FP.F16.F32.PACK_AB R14, R118, R113 ;  /* 0x00000071760e723e */ /* 0x000fe400000000ff */
[----:B------:R-:W-:Y:S01]  /*a2b0*/  F2FP.F16.F32.PACK_AB R12, R71, R70 ;  /* 0x00000046470c723e */ /* 0x000fe200000000ff */
[----:B------:R-:W1:Y:S01]  /*a2c0*/  @!P1 MUFU.RCP R8, R8 ;  /* 0x0000000800089308 */ /* 0x000e620000001000 */
[----:B----4-:R-:W-:Y:S01]  /*a2d0*/  @!P3 FMUL.FTZ R74, R74, R3 ;  /* 0x000000034a4ab220 */ /* 0x010fe20000410000 */
[----:B------:R-:W-:Y:S01]  /*a2e0*/  FSETP.GTU.FTZ.AND P3, PT, R9, 20, PT ;  /* 0x41a000000900780b */ /* 0x000fe20003f7c000 */
[----:B------:R-:W-:Y:S01]  /*a2f0*/  @!P5 FMUL.FTZ R3, R5, -1.4426950216293334961 ;  /* 0xbfb8aa3b0503d820 */ /* 0x000fe20000410000 */
[----:B------:R-:W-:Y:S01]  /*a300*/  STS.128 [R25], R12 ;  /* 0x0000000c19007388 */ /* 0x000fe20000000c00 */
[----:B------:R-:W-:Y:S01]  /*a310*/  NOP ;  /* 0x0000000000007918 */ /* 0x000fe20000000000 */
[----:B0-----:R-:W-:Y:S02]  /*a320*/  @!P0 FADD.FTZ R10, R10, 1 ;  /* 0x3f8000000a0a8421 */ /* 0x001fe40000010000 */
[----:B------:R-:W-:Y:S01]  /*a330*/  @!P2 FMUL.FTZ R5, R7, -1.4426950216293334961 ;  /* 0xbfb8aa3b0705a820 */ /* 0x000fe20000410000 */
[----:B------:R-:W-:Y:S01]  /*a340*/  LDS.128 R12, [R24+0x200] ;  /* 0x00020000180c7984 */ /* 0x000fe20000000c00 */
[----:B------:R-:W0:Y:S05]  /*a350*/  @!P6 MUFU.EX2 R2, R2 ;  /* 0x000000020002e308 */ /* 0x000e2a0000000800 */
[----:B------:R-:W-:Y:S01]  /*a360*/  @!P3 FMUL.FTZ R4, R9, -1.4426950216293334961 ;  /* 0xbfb8aa3b0904b820 */ /* 0x000fe20000410000 */
[----:B------:R-:W-:Y:S01]  /*a370*/  F2FP.F16.F32.PACK_AB R71, R117, R74 ;  /* 0x0000004a7547723e */ /* 0x000fe200000000ff */
[----:B-1----:R-:W-:Y:S01]  /*a380*/  @!P1 FMUL.FTZ R73, R73, R8 ;  /* 0x0000000849499220 */ /* 0x002fe20000410000 */
[----:B------:R-:W-:-:S02]  /*a390*/  FSETP.GTU.FTZ.AND P1, PT, R6, 20, PT ;  /* 0x41a000000600780b */ /* 0x000fc40003f3c000 */
[----:B------:R-:W-:Y:S01]  /*a3a0*/  F2FP.F16.F32.PACK_AB R70, R115, R112 ;  /* 0x000000707346723e */ /* 0x000fe200000000ff */
[----:B------:R1:W3:Y:S08]  /*a3b0*/  @!P0 MUFU.RCP R7, R10 ;  /* 0x0000000a00078308 */ /* 0x0002f00000001000 */
[----:B------:R-:W4:Y:S01]  /*a3c0*/  @!P5 MUFU.EX2 R3, R3 ;  /* 0x000000030003d308 */ /* 0x000f220000000800 */
[----:B-1----:R-:W1:Y:S01]  /*a3d0*/  LDS.128 R8, [R24] ;  /* 0x0000000018087984 */ /* 0x002e620000000c00 */
[----:B------:R-:W-:Y:S01]  /*a3e0*/  @!P1 FMUL.FTZ R6, R6, -1.4426950216293334961 ;  /* 0xbfb8aa3b06069820 */ /* 0x000fe20000410000 */
[----:B0-----:R-:W-:-:S05]  /*a3f0*/  @!P6 FADD.FTZ R2, R2, 1 ;  /* 0x3f8000000202e421 */ /* 0x001fca0000010000 */
[----:B------:R-:W0:Y:S01]  /*a400*/  @!P4 MUFU.EX2 R0, R0 ;  /* 0x000000000000c308 */ /* 0x000e220000000800 */
[----:B---3--:R-:W-:-:S05]  /*a410*/  @!P0 FMUL.FTZ R120, R120, R7 ;  /* 0x0000000778788220 */ /* 0x008fca0000410000 */
[----:B--2---:R-:W-:Y:S02]  /*a420*/  F2FP.F16.F32.PACK_AB R28, R120, R73 ;  /* 0x00000049781c723e */ /* 0x004fe400000000ff */
[----:B------:R-:W2:Y:S01]  /*a430*/  @!P3 MUFU.EX2 R4, R4 ;  /* 0x000000040004b308 */ /* 0x000ea20000000800 */
[----:B----4-:R-:W-:-:S07]  /*a440*/  @!P5 FADD.FTZ R3, R3, 1 ;  /* 0x3f8000000303d421 */ /* 0x010fce0000010000 */
[----:B------:R-:W3:Y:S01]  /*a450*/  @!P2 MUFU.EX2 R5, R5 ;  /* 0x000000050005a308 */ /* 0x000ee20000000800 */
[----:B0-----:R-:W-:-:S07]  /*a460*/  @!P4 FADD.FTZ R0, R0, 1 ;  /* 0x3f8000000000c421 */ /* 0x001fce0000010000 */
[----:B------:R-:W0:Y:S01]  /*a470*/  @!P1 MUFU.EX2 R6, R6 ;  /* 0x0000000600069308 */ /* 0x000e220000000800 */
[----:B--2---:R-:W-:-:S07]  /*a480*/  @!P3 FADD.FTZ R4, R4, 1 ;  /* 0x3f8000000404b421 */ /* 0x004fce0000010000 */
[----:B------:R2:W4:Y:S01]  /*a490*/  @!P6 MUFU.RCP R16, R2 ;  /* 0x000000020010e308 */ /* 0x0005220000001000 */
[----:B---3--:R-:W-:-:S07]  /*a4a0*/  @!P2 FADD.FTZ R5, R5, 1 ;  /* 0x3f8000000505a421 */ /* 0x008fce0000010000 */
[----:B------:R3:W5:Y:S01]  /*a4b0*/  @!P5 MUFU.RCP R23, R3 ;  /* 0x000000030017d308 */ /* 0x0007620000001000 */
[----:B--2---:R-:W-:Y:S01]  /*a4c0*/  MOV R2, UR9 ;  /* 0x0000000900027c02 */ /* 0x004fe20008000f00 */
[----:B0-----:R-:W-:-:S06]  /*a4d0*/  @!P1 FADD.FTZ R6, R6, 1 ;  /* 0x3f80000006069421 */ /* 0x001fcc0000010000 */
[----:B------:R-:W0:Y:S01]  /*a4e0*/  @!P4 MUFU.RCP R17, R0 ;  /* 0x000000000011c308 */ /* 0x000e220000001000 */
[----:B---3--:R-:W-:Y:S01]  /*a4f0*/  MOV R3, UR8 ;  /* 0x0000000800037c02 */ /* 0x008fe20008000f00 */
[----:B----4-:R-:W-:Y:S01]  /*a500*/  @!P6 FMUL.FTZ R75, R75, R16 ;  /* 0x000000104b4be220 */ /* 0x010fe20000410000 */
[----:B------:R-:W2:Y:S01]  /*a510*/  LDCU.64 UR8, c[0x0][0x518] ;  /* 0x0000a300ff0877ac */ /* 0x000ea20008000a00 */
[----:B------:R-:W-:-:S04]  /*a520*/  IMAD.WIDE.U32 R2, R22, 0x10, R2 ;  /* 0x0000001016027825 */ /* 0x000fc800078e0002 */
[----:B------:R-:W3:Y:S01]  /*a530*/  @!P3 MUFU.RCP R4, R4 ;  /* 0x000000040004b308 */ /* 0x000ee20000001000 */
[----:B-----5:R-:W-:Y:S01]  /*a540*/  @!P5 FMUL.FTZ R60, R60, R23 ;  /* 0x000000173c3cd220 */ /* 0x020fe20000410000 */
[----:B-1----:R-:W-:Y:S04]  /*a550*/  STG.E.128 desc[UR30][R2.64], R8 ;  /* 0x0000000802007986 */ /* 0x002fe8000c101d1e */
[----:B------:R1:W-:Y:S02]  /*a560*/  STG.E.128 desc[UR30][R2.64+0x200], R12 ;  /* 0x0002000c02007986 */ /* 0x0003e4000c101d1e */
[----:B------:R4:W5:Y:S01]  /*a570*/  @!P2 MUFU.RCP R0, R5 ;  /* 0x000000050000a308 */ /* 0x0009620000001000 */
[----:B0-----:R-:W-:Y:S01]  /*a580*/  @!P4 FMUL.FTZ R114, R114, R17 ;  /* 0x000000117272c220 */ /* 0x001fe20000410000 */
[----:B--2---:R-:W-:-:S06]  /*a590*/  UIMAD.WIDE.U32 UR6, UR29, UR8, UR6 ;  /* 0x000000081d0672a5 */ /* 0x004fcc000f8e0006 */
[----:B------:R-:W0:Y:S01]  /*a5a0*/  @!P1 MUFU.RCP R29, R6 ;  /* 0x00000006001d9308 */ /* 0x000e220000001000 */
[----:B----4-:R-:W-:Y:S01]  /*a5b0*/  FADD.FTZ R5, R69, R20 ;  /* 0x0000001445057221 */ /* 0x010fe20000010000 */
[----:B---3--:R-:W-:Y:S01]  /*a5c0*/  @!P3 FMUL.FTZ R111, R111, R4 ;  /* 0x000000046f6fb220 */ /* 0x008fe20000410000 */
[----:B------:R-:W-:-:S04]  /*a5d0*/  UIMAD UR7, UR29, UR9, UR7 ;  /* 0x000000091d0772a4 */ /* 0x000fc8000f8e0207 */
[----:B------:R-:W-:Y:S01]  /*a5e0*/  F2FP.F16.F32.PACK_AB R30, R111, R60 ;  /* 0x0000003c6f1e723e */ /* 0x000fe200000000ff */
[----:B------:R-:W-:Y:S01]  /*a5f0*/  UIMAD.WIDE.U32 UR6, UR12, UR10, UR6 ;  /* 0x0000000a0c0672a5 */ /* 0x000fe2000f8e0006 */
[----:B-----5:R-:W-:Y:S01]  /*a600*/  @!P2 FMUL.FTZ R63, R63, R0 ;  /* 0x000000003f3fa220 */ /* 0x020fe20000410000 */
[----:B------:R-:W-:Y:S01]  /*a610*/  FADD.FTZ R0, R5, R68 ;  /* 0x0000004405007221 */ /* 0x000fe20000010000 */
[----:B------:R-:W-:Y:S01]  /*a620*/  F2FP.F16.F32.PACK_AB R68, R68, R69 ;  /* 0x000000454444723e */ /* 0x000fe200000000ff */
[----:B------:R-:W-:Y:S01]  /*a630*/  UIMAD UR8, UR12, UR11, UR7 ;  /* 0x0000000b0c0872a4 */ /* 0x000fe2000f8e0207 */
[----:B------:R-:W-:Y:S01]  /*a640*/  F2FP.F16.F32.PACK_AB R69, R66, R67 ;  /* 0x000000434245723e */ /* 0x000fe200000000ff */
[----:B------:R-:W-:Y:S01]  /*a650*/  BAR.SYNC.DEFER_BLOCKING 0x0 ;  /* 0x0000000000007b1d */ /* 0x000fe20000010000 */
[----:B------:R-:W-:Y:S01]  /*a660*/  FADD.FTZ R5, R0, R67 ;  /* 0x0000004300057221 */ /* 0x000fe20000010000 */
[----:B------:R-:W-:Y:S01]  /*a670*/  ULEA UR7, UP0, UR6, UR32, 0x1 ;  /* 0x0000002006077291 */ /* 0x000fe2000f8008ff */
[----:B0-----:R-:W-:Y:S01]  /*a680*/  @!P1 FMUL.FTZ R64, R64, R29 ;  /* 0x0000001d40409220 */ /* 0x001fe20000410000 */
[----:B------:R-:W-:Y:S01]  /*a690*/  F2FP.F16.F32.PACK_AB R29, R75, R114 ;  /* 0x000000724b1d723e */ /* 0x000fe200000000ff */
[----:B------:R-:W-:Y:S01]  /*a6a0*/  FADD.FTZ R5, R5, R66 ;  /* 0x0000004205057221 */ /* 0x000fe20000010000 */
[----:B------:R-:W-:-:S02]  /*a6b0*/  ULEA.HI.X UR6, UR6, UR33, UR8, 0x1, UP0 ;  /* 0x0000002106067291 */ /* 0x000fc400080f0c08 */
[----:B------:R-:W-:Y:S01]  /*a6c0*/  F2FP.F16.F32.PACK_AB R31, R64, R63 ;  /* 0x0000003f401f723e */ /* 0x000fe200000000ff */
[----:B------:R-:W-:Y:S01]  /*a6d0*/  FADD.FTZ R112, R5, R112 ;  /* 0x0000007005707221 */ /* 0x000fe20000010000 */
[----:B-1----:R-:W-:Y:S01]  /*a6e0*/  MOV R2, UR7 ;  /* 0x0000000700027c02 */ /* 0x002fe20008000f00 */
[----:B------:R-:W-:Y:S01]  /*a6f0*/  UIADD3 UR28, UP0, UPT, UR28, -0x400, URZ ;  /* 0xfffffc001c1c7890 */ /* 0x000fe2000ff1e0ff */
[----:B------:R-:W-:Y:S01]  /*a700*/  MOV R3, UR6 ;  /* 0x0000000600037c02 */ /* 0x000fe20008000f00 */
[----:B------:R-:W-:Y:S02]  /*a710*/  FADD.FTZ R115, R112, R115 ;  /* 0x0000007370737221 */ /* 0x000fe40000010000 */
[----:B------:R-:W-:Y:S02]  /*a720*/  UIADD3.X UR23, UPT, UPT, UR23, -0x1, URZ, UP0, !UPT ;  /* 0xffffffff17177890 */ /* 0x000fe400087fe4ff */
[----:B------:R-:W-:Y:S01]  /*a730*/  FADD.FTZ R74, R115, R74 ;  /* 0x0000004a734a7221 */ /* 0x000fe20000010000 */
[----:B------:R-:W-:Y:S01]  /*a740*/  IMAD.WIDE.U32 R2, R22, 0x10, R2 ;  /* 0x0000001016027825 */ /* 0x000fe200078e0002 */
[----:B------:R-:W-:-:S03]  /*a750*/  UISETP.GT.AND UP0, UPT, UR25, 0x1, UPT ;  /* 0x000000011900788c */ /* 0x000fc6000bf04270 */
        /* <DEDUP_REMOVED lines=18> */
.L_x_14000:
        /* <DEDUP_REMOVED lines=33> */
.L_x_14055:
[----:B------:R-:W-:Y:S05]  /*aa90*/  BSYNC.RECONVERGENT B0 ;  /* 0x0000000000007941 */ /* 0x000fea0003800200 */
.L_x_14054:
        /* <DEDUP_REMOVED lines=31> */
.L_x_14057:
[----:B------:R-:W-:Y:S05]  /*ac90*/  BSYNC.RECONVERGENT B0 ;  /* 0x0000000000007941 */ /* 0x000fea0003800200 */
.L_x_14056:
        /* <DEDUP_REMOVED lines=22> */
.L_x_14059:
        /* <DEDUP_REMOVED lines=24> */
[C---:B----45:R-:W-:Y:S01]  /*af80*/  IMAD R18, R10.reuse, UR32, RZ ;  /* 0x000000200a127c24 */ /* 0x070fe2000f8e02ff */
        /* <DEDUP_REMOVED lines=41> */
.L_x_14058:
[----:B------:R-:W-:Y:S05]  /*b220*/  EXIT ;  /* 0x000000000000794d */ /* 0x000fea0003800000 */
.L_x_14060:
        /* <DEDUP_REMOVED lines=13> */
.L_x_18746:


//--------------------- .text._Z25selective_scan_bwd_kernelI32Selective_Scan_bwd_kernel_traitsILi32ELi16ELb1ELb0ELb1ELb0ELb0EN3c104HalfENS1_7complexIfEEEEv12SSMParamsBwd --------------------------
	.section	.text._Z25selective_scan_bwd_kernelI32Selective_Scan_bwd_kernel_traitsILi32ELi16ELb1ELb0ELb1ELb0ELb0EN3c104HalfENS1_7complexIfEEEEv12SSMParamsBwd,"ax",@progbits
	.align	128
        .global         _Z25selective_scan_bwd_kernelI32Selective_Scan_bwd_kernel_traitsILi32ELi16ELb1ELb0ELb1ELb0ELb0EN3c104HalfENS1_7complexIfEEEEv12SSMParamsBwd
        .type           _Z25selective_scan_bwd_kernelI32Selective_Scan_bwd_kernel_traitsILi32ELi16ELb1ELb0ELb1ELb0ELb0EN3c104HalfENS1_7complexIfEEEEv12SSMParamsBwd,@function
        .size           _Z25selective_scan_bwd_kernelI32Selective_Scan_bwd_kernel_traitsILi32ELi16ELb1ELb0ELb1ELb0ELb0EN3c104HalfENS1_7complexIfEEEEv12SSMParamsBwd,(.L_x_18747 - _Z25selective_scan_bwd_kernelI32Selective_Scan_bwd_kernel_traitsILi32ELi16ELb1ELb0ELb1ELb0ELb0EN3c104HalfENS1_7complexIfEEEEv12SSMParamsBwd)
        .other          _Z25selective_scan_bwd_kernelI32Selective_Scan_bwd_kernel_traitsILi32ELi16ELb1ELb0ELb1ELb0ELb0EN3c104HalfENS1_7complexIfEEEEv12SSMParamsBwd,@"STO_CUDA_ENTRY STV_DEFAULT"
_Z25selective_scan_bwd_kernelI32Selective_Scan_bwd_kernel_traitsILi32ELi16ELb1ELb0ELb1ELb0ELb0EN3c104HalfENS1_7complexIfEEEEv12SSMParamsBwd:
.text._Z25selective_scan_bwd_kernelI32Selective_Scan_bwd_kernel_traitsILi32ELi16ELb1ELb0ELb1ELb0ELb0EN3c104HalfENS1_7complexIfEEEEv12SSMParamsBwd:
        /* <DEDUP_REMOVED lines=165> */
[C---:B------:R-:W-:Y:S02]  /*0a50*/  LOP3.LUT R190, R83.reuse, 0x1f, RZ, 0xc0, !PT ;  /* 0x0000001f53be7812 */ /* 0x040fe400078ec0ff */
[----:B------:R-:W-:-:S02]  /*0a60*/  IADD3 R84, PT, PT, R83, 0x200, RZ ;  /* 0x0000020053547810 */ /* 0x000fc40007ffe0ff */
        /* <DEDUP_REMOVED lines=10> */
[----:B--2---:R-:W-:-:S07]  /*0b10*/  LEA R72, R20, UR8, 0x2 ;  /* 0x0000000814487c11 */ /* 0x004fce000f8e10ff */
.L_x_14145:
        /* <DEDUP_REMOVED lines=9> */
[----:B------:R0:W3:Y:S01]  /*0bb0*/  LDG.E.128 R16, desc[UR22][R2.64+0x200] ;  /* 0x0002001602107981 */ /* 0x0000e2000c1e1d00 */
[----:B------:R-:W1:Y:S01]  /*0bc0*/  S2UR UR20, SR_CgaCtaId ;  /* 0x00000000001479c3 */ /* 0x000e620000008800 */
[----:B------:R-:W-:Y:S01]  /*0bd0*/  UMOV UR8, 0x400 ;  /* 0x0000040000087882 */ /* 0x000fe20000000000 */
[----:B------:R-:W-:Y:S01]  /*0be0*/  MOV R4, UR14 ;  /* 0x0000000e00047c02 */ /* 0x000fe20008000f00 */
[----:B------:R-:W4:Y:S01]  /*0bf0*/  S2R R70, SR_LANEID ;  /* 0x0000000000467919 */ /* 0x000f220000000000 */
[----:B------:R-:W-:-:S03]  /*0c00*/  MOV R5, UR16 ;  /* 0x0000001000057c02 */ /* 0x000fc60008000f00 */
[----:B0-----:R-:W-:Y:S01]  /*0c10*/  IMAD.WIDE.U32 R2, R7, 0x10, R4 ;  /* 0x0000001007027825 */ /* 0x001fe200078e0004 */
[----:B-1----:R-:W-:-:S06]  /*0c20*/  ULEA UR8, UR20, UR8, 0x18 ;  /* 0x0000000814087291 */ /* 0x002fcc000f8ec0ff */
[----:B----4-:R-:W-:-:S05]  /*0c30*/  LEA R69, R70, UR8, 0x4 ;  /* 0x0000000846457c11 */ /* 0x010fca000f8e20ff */
        /* <DEDUP_REMOVED lines=35> */
[----:B------:R-:W-:-:S02]  /*0e70*/  HADD2.F32 R60, -RZ, R23.H1_H1 ;  /* 0x30000017ff3c7230 */ /* 0x000fc40000004100 */
[--C-:B---3--:R-:W-:Y:S02]  /*0e80*/  HADD2.F32 R59, -RZ, R24.reuse.H0_H0 ;  /* 0x20000018ff3b7230 */ /* 0x108fe40000004100 */
[----:B------:R-:W-:Y:S02]  /*0e90*/  HADD2.F32 R58, -RZ, R24.H1_H1 ;  /* 0x30000018ff3a7230 */ /* 0x000fe40000004100 */
[--C-:B------:R-:W-:Y:S02]  /*0ea0*/  HADD2.F32 R57, -RZ, R25.reuse.H0_H0 ;  /* 0x20000019ff397230 */ /* 0x100fe40000004100 */
[----:B------:R-:W-:Y:S02]  /*0eb0*/  HADD2.F32 R56, -RZ, R25.H1_H1 ;  /* 0x30000019ff387230 */ /* 0x000fe40000004100 */
[--C-:B------:R-:W-:Y:S02]  /*0ec0*/  HADD2.F32 R55, -RZ, R26.reuse.H0_H0 ;  /* 0x2000001aff377230 */ /* 0x100fe40000004100 */
[----:B------:R-:W-:-:S02]  /*0ed0*/  HADD2.F32 R54, -RZ, R26.H1_H1 ;  /* 0x3000001aff367230 */ /* 0x000fc40000004100 */
[--C-:B------:R-:W-:Y:S02]  /*0ee0*/  HADD2.F32 R53, -RZ, R27.reuse.H0_H0 ;  /* 0x2000001bff357230 */ /* 0x100fe40000004100 */
[----:B------:R-:W-:Y:S01]  /*0ef0*/  HADD2.F32 R52, -RZ, R27.H1_H1 ;  /* 0x3000001bff347230 */ /* 0x000fe20000004100 */
[----:B----4-:R-:W-:Y:S04]  /*0f00*/  STS.128 [R69], R16 ;  /* 0x0000001045007388 */ /* 0x010fe80000000c00 */
[----:B-----5:R0:W-:Y:S01]  /*0f10*/  STS.128 [R69+0x200], R36 ;  /* 0x0002002445007388 */ /* 0x0201e20000000c00 */
[----:B------:R-:W-:-:S03]  /*0f20*/  NOP ;  /* 0x0000000000007918 */ /* 0x000fc60000000000 */
[----:B------:R-:W1:Y:S04]  /*0f30*/  LDS.128 R28, [R68] ;  /* 0x00000000441c7984 */ /* 0x000e680000000c00 */
[----:B------:R-:W2:Y:S01]  /*0f40*/  LDS.128 R32, [R68+0x10] ;  /* 0x0000100044207984 */ /* 0x000ea20000000c00 */
[----:B0-----:R-:W-:Y:S02]  /*0f50*/  CS2R R38, SRZ ;  /* 0x0000000000267805 */ /* 0x001fe4000001ff00 */
[----:B------:R-:W-:Y:S01]  /*0f60*/  CS2R R36, SRZ ;  /* 0x0000000000247805 */ /* 0x000fe2000001ff00 */
[--C-:B-1----:R-:W-:Y:S02]  /*0f70*/  HADD2.F32 R3, -RZ, R28.reuse.H0_H0 ;  /* 0x2000001cff037230 */ /* 0x102fe40000004100 */
[----:B------:R-:W-:-:S02]  /*0f80*/  HADD2.F32 R117, -RZ, R28.H1_H1 ;  /* 0x3000001cff757230 */ /* 0x000fc40000004100 */
[--C-:B------:R-:W-:Y:S02]  /*0f90*/  HADD2.F32 R116, -RZ, R29.reuse.H0_H0 ;  /* 0x2000001dff747230 */ /* 0x100fe40000004100 */
[----:B------:R-:W-:Y:S01]  /*0fa0*/  FFMA.FTZ R86, R3, R67, R86 ;  /* 0x0000004303567223 */ /* 0x000fe20000010056 */
[----:B------:R-:W-:Y:S02]  /*0fb0*/  HADD2.F32 R115, -RZ, R29.H1_H1 ;  /* 0x3000001dff737230 */ /* 0x000fe40000004100 */
[--C-:B------:R-:W-:Y:S02]  /*0fc0*/  HADD2.F32 R114, -RZ, R30.reuse.H0_H0 ;  /* 0x2000001eff727230 */ /* 0x100fe40000004100 */
[----:B------:R-:W-:Y:S01]  /*0fd0*/  FFMA.FTZ R13, R117, R66, R86 ;  /* 0x00000042750d7223 */ /* 0x000fe20000010056 */
[----:B------:R-:W-:Y:S02]  /*0fe0*/  HADD2.F32 R113, -RZ, R30.H1_H1 ;  /* 0x3000001eff717230 */ /* 0x000fe40000004100 */
[----:B------:R-:W-:-:S02]  /*0ff0*/  HADD2.F32 R112, -RZ, R31.H0_H0 ;  /* 0x2000001fff707230 */ /* 0x000fc40000004100 */
[----:B------:R-:W-:Y:S01]  /*1000*/  FFMA.FTZ R0, R116, R65, R13 ;  /* 0x0000004174007223 */ /* 0x000fe2000001000d */
[----:B------:R-:W-:Y:S02]  /*1010*/  HADD2.F32 R111, -RZ, R31.H1_H1 ;  /* 0x3000001fff6f7230 */ /* 0x000fe40000004100 */
[----:B------:R-:W-:Y:S01]  /*1020*/  FMUL.FTZ R31, R114, UR7 ;  /* 0x00000007721f7c20 */ /* 0x000fe20008410000 */
[--C-:B--2---:R-:W-:Y:S02]  /*1030*/  HADD2.F32 R110, -RZ, R32.reuse.H0_H0 ;  /* 0x20000020ff6e7230 */ /* 0x104fe40000004100 */
[C---:B------:R-:W-:Y:S01]  /*1040*/  FFMA.FTZ R13, R115.reuse, R64, R0 ;  /* 0x00000040730d7223 */ /* 0x040fe20000010000 */
[----:B------:R-:W-:Y:S02]  /*1050*/  HADD2.F32 R109, -RZ, R32.H1_H1 ;  /* 0x30000020ff6d7230 */ /* 0x000fe40000004100 */
[----:B------:R-:W-:Y:S01]  /*1060*/  FMUL.FTZ R32, R115, UR7 ;  /* 0x0000000773207c20 */ /* 0x000fe20008410000 */
[----:B------:R-:W-:-:S02]  /*1070*/  HADD2.F32 R108, -RZ, R33.H0_H0 ;  /* 0x20000021ff6c7230 */ /* 0x000fc40000004100 */
        /* <DEDUP_REMOVED lines=25> */
[----:B------:R-:W-:-:S03]  /*1210*/  FMUL.FTZ R20, R103, UR7 ;  /* 0x0000000767147c20 */ /* 0x000fc60008410000 */
        /* <DEDUP_REMOVED lines=16> */
[--C-:B------:R-:W-:Y:S01]  /*1320*/  HADD2.F32 R98, -RZ, R6.reuse.H0_H0 ;  /* 0x20000006ff627230 */ /* 0x100fe20000004100 */
[----:B------:R-:W-:Y:S01]  /*1330*/  ISETP.EQ.AND P0, PT, R71, RZ, P0 ;  /* 0x000000ff4700720c */ /* 0x000fe20000702270 */
[----:B------:R-:W-:Y:S02]  /*1340*/  HADD2.F32 R97, -RZ, R6.H1_H1 ;  /* 0x30000006ff617230 */ /* 0x000fe40000004100 */
[----:B------:R-:W-:Y:S01]  /*1350*/  FADD.FTZ R116, R116, R116 ;  /* 0x0000007474747221 */ /* 0x000fe20000010000 */
[--C-:B------:R-:W-:Y:S02]  /*1360*/  HADD2.F32 R96, -RZ, R7.reuse.H0_H0 ;  /* 0x20000007ff607230 */ /* 0x100fe40000004100 */
[----:B------:R-:W-:Y:S01]  /*1370*/  FADD.FTZ R115, R115, R115 ;  /* 0x0000007373737221 */ /* 0x000fe20000010000 */
[----:B------:R-:W-:Y:S02]  /*1380*/  HADD2.F32 R95, -RZ, R7.H1_H1 ;  /* 0x30000007ff5f7230 */ /* 0x000fe40000004100 */
[----:B------:R-:W-:Y:S01]  /*1390*/  FADD.FTZ R114, R114, R114 ;  /* 0x0000007272727221 */ /* 0x000fe20000010000 */
        /* <DEDUP_REMOVED lines=44> */
.L_x_14144:
        /* <DEDUP_REMOVED lines=16> */
[----:B0--3--:R-:W-:-:S04]  /*1760*/  SHF.L.U32 R2, R71, 0x2, RZ ;  /* 0x0000000247027819 */ /* 0x009fc800000006ff */
[----:B------:R-:W-:-:S04]  /*1770*/  LOP3.LUT R2, R2, 0xf80, RZ, 0xc0, !PT ;  /* 0x00000f8002027812 */ /* 0x000fc800078ec0ff */
[----:B------:R-:W-:-:S05]  /*1780*/  LOP3.LUT R3, R2, 0x1f, R83, 0xf8, !PT ;  /* 0x0000001f02037812 */ /* 0x000fca00078ef853 */
[----:B------:R-:W-:-:S05]  /*1790*/  IMAD.WIDE.U32 R120, R3, 0x10, R120 ;  /* 0x0000001003787825 */ /* 0x000fca00078e0078 */
[----:B------:R-:W2:Y:S04]  /*17a0*/  LDG.E.128 R12, desc[UR22][R120.64+0x400] ;  /* 0x00040016780c7981 */ /* 0x000ea8000c1e1d00 */
        /* <DEDUP_REMOVED lines=12> */
[----:B------:R-:W-:Y:S01]  /*1870*/  LEA R148, R70, R68, 0x5 ;  /* 0x0000004446947211 */ /* 0x000fe200078e28ff */
        /* <DEDUP_REMOVED lines=8> */
[----:B----4-:R-:W-:Y:S01]  /*1900*/  ULEA UR21, UR42, UR21, 0x18 ;  /* 0x000000152a157291 */ /* 0x010fe2000f8ec0ff */
        /* <DEDUP_REMOVED lines=38> */
[----:B------:R-:W-:-:S07]  /*1b70*/  FMUL.FTZ R118, R88, UR46 ;  /* 0x0000002e58767c20 */ /* 0x000fce0008410000 */
        /* <DEDUP_REMOVED lines=9> */
[----:B0-----:R-:W-:-:S06]  /*1c10*/  FMUL.RZ R129, R119, 0.15915493667125701904 ;  /* 0x3e22f98377817820 */ /* 0x001fcc000040c000 */
[----:B------:R-:W-:Y:S01]  /*1c20*/  MUFU.SIN R153, R121 ;  /* 0x0000007900997308 */ /* 0x000fe20000000400 */
[-C--:B------:R-:W-:Y:S01]  /*1c30*/  FMUL.FTZ R118, R101, R147.reuse ;  /* 0x0000009365767220 */ /* 0x080fe20000410000 */
[----:B--2---:R0:W-:Y:S06]  /*1c40*/  STS.128 [R69+0x400], R12 ;  /* 0x0004000c45007388 */ /* 0x0041ec0000000c00 */
[----:B------:R2:W-:Y:S08]  /*1c50*/  MUFU.COS R155, R121 ;  /* 0x00000079009b7308 */ /* 0x0005f00000000000 */
[----:B------:R-:W-:Y:S01]  /*1c60*/  MUFU.SIN R165, R129 ;  /* 0x0000008100a57308 */ /* 0x000fe20000000400 */
[----:B--2---:R-:W-:-:S07]  /*1c70*/  FMUL.FTZ R121, R99, R147 ;  /* 0x0000009363797220 */ /* 0x004fce0000410000 */
[----:B------:R2:W-:Y:S01]  /*1c80*/  MUFU.COS R167, R129 ;  /* 0x0000008100a77308 */ /* 0x0005e20000000000 */
[-C--:B0-----:R-:W-:Y:S01]  /*1c90*/  FMUL.FTZ R12, R87, R147.reuse ;  /* 0x00000093570c7220 */ /* 0x081fe20000410000 */
[----:B--2---:R-:W-:-:S06]  /*1ca0*/  FMUL.FTZ R129, R97, R147 ;  /* 0x0000009361817220 */ /* 0x004fcc0000410000 */
[----:B------:R-:W-:Y:S01]  /*1cb0*/  MUFU.SIN R157, R125 ;  /* 0x0000007d009d7308 */ /* 0x000fe20000000400 */
[----:B------:R0:W-:Y:S07]  /*1cc0*/  STS.128 [R69+0x600], R16 ;  /* 0x0006001045007388 */ /* 0x0001ee0000000c00 */
[----:B------:R2:W-:Y:S08]  /*1cd0*/  MUFU.COS R159, R125 ;  /* 0x0000007d009f7308 */ /* 0x0005f00000000000 */
[----:B------:R-:W-:Y:S01]  /*1ce0*/  MUFU.SIN R173, R130 ;  /* 0x0000008200ad7308 */ /* 0x000fe20000000400 */
[----:B--2---:R-:W-:-:S07]  /*1cf0*/  FMUL.FTZ R125, R98, R147 ;  /* 0x00000093627d7220 */ /* 0x004fce0000410000 */
[----:B------:R2:W-:Y:S01]  /*1d00*/  MUFU.COS R175, R130 ;  /* 0x0000008200af7308 */ /* 0x0005e20000000000 */
[----:B------:R-:W-:Y:S07]  /*1d10*/  STS.128 [R69], R4 ;  /* 0x0000000445007388 */ /* 0x000fee0000000c00 */
[----:B------:R4:W-:Y:S01]  /*1d20*/  MUFU.EX2 R132, R129 ;  /* 0x0000008100847308 */ /* 0x0009e20000000800 */
[-C--:B--2---:R-:W-:Y:S01]  /*1d30*/  FMUL.FTZ R130, R96, R147.reuse ;  /* 0x0000009360827220 */ /* 0x084fe20000410000 */
[----:B------:R-:W-:Y:S01]  /*1d40*/  STS.128 [R69+0x200], R8 ;  /* 0x0002000845007388 */ /* 0x000fe20000000c00 */
[----:B------:R-:W-:Y:S01]  /*1d50*/  NOP ;  /* 0x0000000000007918 */ /* 0x000fe20000000000 */
[----:B----4-:R-:W-:-:S04]  /*1d60*/  FMUL.FTZ R129, R91, R147 ;  /* 0x000000935b817220 */ /* 0x010fc80000410000 */
[----:B------:R-:W-:Y:S01]  /*1d70*/  MUFU.SIN R161, R126 ;  /* 0x0000007e00a17308 */ /* 0x000fe20000000400 */
[----:B------:R-:W-:Y:S01]  /*1d80*/  FMUL.FTZ R119, R89, UR46 ;  /* 0x0000002e59777c20 */ /* 0x000fe20008410000 */
[----:B------:R-:W2:Y:S01]  /*1d90*/  LDS.128 R4, [R148] ;  /* 0x0000000094047984 */ /* 0x000ea20000000c00 */
[-C--:B------:R-:W-:Y:S01]  /*1da0*/  FMUL.FTZ R138, R94, R147.reuse ;  /* 0x000000935e8a7220 */ /* 0x080fe20000410000 */
[-C--:B------:R-:W-:Y:S01]  /*1db0*/  FMUL.FTZ R136, R95, R147.reuse ;  /* 0x000000935f887220 */ /* 0x080fe20000410000 */
[----:B------:R-:W-:Y:S01]  /*1dc0*/  FMUL.FTZ R150, R89, R147 ;  /* 0x0000009359967220 */ /* 0x000fe20000410000 */
[----:B------:R-:W4:Y:S02]  /*1dd0*/  LDS.128 R8, [R148+0x10] ;  /* 0x0000100094087984 */ /* 0x000f240000000c00 */
[----:B------:R-:W-:Y:S08]  /*1de0*/  MUFU.COS R163, R126 ;  /* 0x0000007e00a37308 */ /* 0x000ff00000000000 */
[----:B------:R-:W5:Y:S08]  /*1df0*/  MUFU.EX2 R121, R121 ;  /* 0x0000007900797308 */ /* 0x000f700000000800 */
[----:B-1----:R1:W-:Y:S08]  /*1e00*/  MUFU.EX2 R126, R125 ;  /* 0x0000007d007e7308 */ /* 0x0023f00000000800 */
[----:B------:R-:W-:Y:S08]  /*1e10*/  MUFU.EX2 R134, R130 ;  /* 0x0000008200867308 */ /* 0x000ff00000000800 */
[----:B------:R-:W-:Y:S01]  /*1e20*/  MUFU.EX2 R144, R129 ;  /* 0x0000008100907308 */ /* 0x000fe20000000800 */
[----:B------:R-:W-:-:S07]  /*1e30*/  FMUL.RZ R119, R119, 0.15915493667125701904 ;  /* 0x3e22f98377777820 */ /* 0x000fce000040c000 */
[----:B------:R-:W-:Y:S08]  /*1e40*/  MUFU.COS R177, R154 ;  /* 0x0000009a00b17308 */ /* 0x000ff00000000000 */
[----:B------:R-:W3:Y:S08]  /*1e50*/  MUFU.EX2 R118, R118 ;  /* 0x0000007600767308 */ /* 0x000ef00000000800 */
[----:B0-----:R-:W0:Y:S08]  /*1e60*/  MUFU.EX2 R16, R12 ;  /* 0x0000000c00107308 */ /* 0x001e300000000800 */
[----:B------:R-:W2:Y:S01]  /*1e70*/  MUFU.SIN R17, R154 ;  /* 0x0000009a00117308 */ /* 0x000ea20000000400 */
[----:B-1----:R-:W-:Y:S01]  /*1e80*/  FMUL.FTZ R125, R92, R147 ;  /* 0x000000935c7d7220 */ /* 0x002fe20000410000 */
[----:B-----5:R-:W-:-:S06]  /*1e90*/  FMUL.FTZ R122, R121, R122 ;  /* 0x0000007a797a7220 */ /* 0x020fcc0000410000 */
[----:B------:R-:W-:Y:S01]  /*1ea0*/  MUFU.SIN R169, R119 ;  /* 0x0000007700a97308 */ /* 0x000fe20000000400 */
[C---:B---3--:R-:W-:Y:S01]  /*1eb0*/  FMUL.FTZ R123, R118.reuse, R123 ;  /* 0x0000007b767b7220 */ /* 0x048fe20000410000 */
[----:B------:R-:W-:-:S06]  /*1ec0*/  FMUL.FTZ R127, R118, R127 ;  /* 0x0000007f767f7220 */ /* 0x000fcc0000410000 */
[----:B------:R1:W-:Y:S01]  /*1ed0*/  MUFU.COS R171, R119 ;  /* 0x0000007700ab7308 */ /* 0x0003e20000000000 */
[----:B0-----:R-:W-:Y:S01]  /*1ee0*/  FMUL.FTZ R164, R16, R177 ;  /* 0x000000b110a47220 */ /* 0x001fe20000410000 */
[-C--:B------:R-:W-:Y:S01]  /*1ef0*/  FMUL.FTZ R118, R88, R147.reuse ;  /* 0x0000009358767220 */ /* 0x080fe20000410000 */
[----:B------:R-:W0:Y:S05]  /*1f00*/  LDS.128 R12, [R148+0x20] ;  /* 0x00002000940c7984 */ /* 0x000e2a0000000c00 */
[----:B------:R3:W-:Y:S01]  /*1f10*/  MUFU.EX2 R142, R125 ;  /* 0x0000007d008e7308 */ /* 0x0007e20000000800 */
[----:B-1----:R-:W-:Y:S01]  /*1f20*/  FMUL.FTZ R119, R100, R147 ;  /* 0x0000009364777220 */ /* 0x002fe20000410000 */
[----:B---3--:R-:W-:Y:S01]  /*1f30*/  FMUL.FTZ R125, R121, R124 ;  /* 0x0000007c797d7220 */ /* 0x008fe20000410000 */
[C---:B------:R-:W-:Y:S01]  /*1f40*/  FMUL.FTZ R124, R126.reuse, R133 ;  /* 0x000000857e7c7220 */ /* 0x040fe20000410000 */
[----:B------:R-:W-:Y:S01]  /*1f50*/  FMUL.FTZ R121, R126, R131 ;  /* 0x000000837e797220 */ /* 0x000fe20000410000 */
[----:B------:R-:W-:Y:S01]  /*1f60*/  FMUL.FTZ R126, R134, R139 ;  /* 0x0000008b867e7220 */ /* 0x000fe20000410000 */
[----:B------:R-:W-:Y:S01]  /*1f70*/  FMUL.FTZ R139, R144, R163 ;  /* 0x000000a3908b7220 */ /* 0x000fe20000410000 */
[----:B--2---:R-:W-:Y:S01]  /*1f80*/  FMUL.FTZ R163, R16, R17 ;  /* 0x0000001110a37220 */ /* 0x004fe20000410000 */
[----:B------:R-:W1:Y:S01]  /*1f90*/  MUFU.EX2 R119, R119 ;  /* 0x0000007700777308 */ /* 0x000e620000000800 */
[----:B------:R-:W2:Y:S01]  /*1fa0*/  LDS.128 R16, [R148+0x30] ;  /* 0x0000300094107984 */ /* 0x000ea20000000c00 */
[----:B------:R-:W-:-:S06]  /*1fb0*/  FMUL.FTZ R130, R90, R147 ;  /* 0x000000935a827220 */ /* 0x000fcc0000410000 */
[----:B------:R-:W3:Y:S08]  /*1fc0*/  MUFU.EX2 R138, R138 ;  /* 0x0000008a008a7308 */ /* 0x000ef00000000800 */
[----:B------:R-:W5:Y:S08]  /*1fd0*/  MUFU.EX2 R136, R136 ;  /* 0x0000008800887308 */ /* 0x000f700000000800 */
[----:B------:R-:W4:Y:S08]  /*1fe0*/  MUFU.EX2 R152, R118 ;  /* 0x0000007600987308 */ /* 0x000f300000000800 */
[----:B------:R0:W2:Y:S08]  /*1ff0*/  MUFU.EX2 R146, R130 ;  /* 0x0000008200927308 */ /* 0x0000b00000000800 */
[----:B------:R-:W2:Y:S01]  /*2000*/  MUFU.EX2 R150, R150 ;  /* 0x0000009600967308 */ /* 0x000ea20000000800 */
[----:B------:R-:W-:Y:S01]  /*2010*/  FMUL.FTZ R140, R93, R147 ;  /* 0x000000935d8c7220 */ /* 0x000fe20000410000 */
[----:B-1----:R-:W-:Y:S01]  /*2020*/  FMUL.FTZ R129, R119, R120 ;  /* 0x0000007877817220 */ /* 0x002fe20000410000 */
[----:B------:R-:W-:Y:S01]  /*2030*/  R2UR UR48, R3 ;  /* 0x00000000033072ca */ /* 0x000fe200000e0000 */
[C---:B0-----:R-:W-:Y:S01]  /*2040*/  FMUL.FTZ R130, R132.reuse, R137 ;  /* 0x0000008984827220 */ /* 0x041fe20000410000 */
[----:B------:R-:W-:Y:S01]  /*2050*/  FMUL.FTZ R120, R132, R135 ;  /* 0x0000008784787220 */ /* 0x000fe20000410000 */
[----:B------:R-:W-:Y:S01]  /*2060*/  FMUL.FTZ R3, R102, UR46 ;  /* 0x0000002e66037c20 */ /* 0x000fe20008410000 */
[C---:B---3--:R-:W-:Y:S01]  /*2070*/  FMUL.FTZ R132, R138.reuse, R151 ;  /* 0x000000978a847220 */ /* 0x048fe20000410000 */
[----:B------:R-:W-:Y:S01]  /*2080*/  FMUL.FTZ R133, R138, R149 ;  /* 0x000000958a857220 */ /* 0x000fe20000410000 */
[----:B------:R-:W-:Y:S01]  /*2090*/  R2UR UR47, R2 ;  /* 0x00000000022f72ca */ /* 0x000fe200000e0000 */
[----:B-----5:R-:W-:Y:S01]  /*20a0*/  FMUL.FTZ R118, R136, R145 ;  /* 0x0000009188767220 */ /* 0x020fe20000410000 */
[----:B------:R-:W-:Y:S01]  /*20b0*/  FMUL.FTZ R138, R144, R161 ;  /* 0x000000a1908a7220 */ /* 0x000fe20000410000 */
[----:B------:R-:W-:Y:S01]  /*20c0*/  FMUL.FTZ R2, R102, R147 ;  /* 0x0000009366027220 */ /* 0x000fe20000410000 */
[----:B------:R-:W-:Y:S01]  /*20d0*/  FMUL.FTZ R128, R119, R128 ;  /* 0x0000008077807220 */ /* 0x000fe20000410000 */
[C---:B----4-:R-:W-:Y:S01]  /*20e0*/  FMUL.FTZ R145, R152.reuse, R175 ;  /* 0x000000af98917220 */ /* 0x050fe20000410000 */
[----:B------:R-:W-:Y:S01]  /*20f0*/  FMUL.FTZ R144, R152, R173 ;  /* 0x000000ad98907220 */ /* 0x000fe20000410000 */
[----:B------:R-:W-:Y:S01]  /*2100*/  FMUL.FTZ R119, R136, R143 ;  /* 0x0000008f88777220 */ /* 0x000fe20000410000 */
[----:B------:R-:W-:Y:S01]  /*2110*/  FMUL.RZ R152, R3, 0.15915493667125701904 ;  /* 0x3e22f98303987820 */ /* 0x000fe2000040c000 */
[----:B------:R-:W0:Y:S01]  /*2120*/  MUFU.EX2 R140, R140 ;  /* 0x0000008c008c7308 */ /* 0x000e220000000800 */
[----:B------:R-:W-:Y:S01]  /*2130*/  FMUL.FTZ R131, R134, R141 ;  /* 0x0000008d86837220 */ /* 0x000fe20000410000 */
[C---:B------:R-:W-:Y:S01]  /*2140*/  FMUL.FTZ R136, R142.reuse, R159 ;  /* 0x0000009f8e887220 */ /* 0x040fe20000410000 */
[----:B------:R-:W-:Y:S01]  /*2150*/  FMUL.FTZ R137, R142, R157 ;  /* 0x0000009d8e897220 */ /* 0x000fe20000410000 */
[----:B--2---:R-:W-:Y:S01]  /*2160*/  FMUL.FTZ R141, R146, R167 ;  /* 0x000000a7928d7220 */ /* 0x004fe20000410000 */
[----:B------:R-:W-:Y:S01]  /*2170*/  FMUL.FTZ R142, R150, R169 ;  /* 0x000000a9968e7220 */ /* 0x000fe20000410000 */
[----:B------:R-:W-:-:S02]  /*2180*/  HADD2.F32 R167, -RZ, R5.H0_H0 ;  /* 0x20000005ffa77230 */ /* 0x000fc40000004100 */
[----:B------:R-:W-:Y:S01]  /*2190*/  HADD2.F32 R169, -RZ, R5.H1_H1 ;  /* 0x30000005ffa97230 */ /* 0x000fe20000004100 */
[----:B------:R-:W-:Y:S08]  /*21a0*/  MUFU.COS R3, R152 ;  /* 0x0000009800037308 */ /* 0x000ff00000000000 */
[----:B------:R-:W-:Y:S08]  /*21b0*/  MUFU.EX2 R2, R2 ;  /* 0x0000000200027308 */ /* 0x000ff00000000800 */
[----:B------:R-:W1:Y:S01]  /*21c0*/  MUFU.SIN R5, R152 ;  /* 0x0000009800057308 */ /* 0x000e620000000400 */
[----:B------:R-:W-:-:S02]  /*21d0*/  HADD2.F32 R147, -RZ, R7.H0_H0 ;  /* 0x20000007ff937230 */ /* 0x000fc40000004100 */
[----:B------:R-:W-:Y:S01]  /*21e0*/  HADD2.F32 R207, -RZ, R7.H1_H1 ;  /* 0x30000007ffcf7230 */ /* 0x000fe20000004100 */
[----:B------:R-:W-:Y:S01]  /*21f0*/  MOV R7, UR20 ;  /* 0x0000001400077c02 */ /* 0x000fe20008000f00 */
[--C-:B------:R-:W-:Y:S02]  /*2200*/  HADD2.F32 R168, -RZ, R6.reuse.H0_H0 ;  /* 0x20000006ffa87230 */ /* 0x100fe40000004100 */
[----:B------:R-:W-:Y:S01]  /*2210*/  FMUL.FTZ R143, R150, R171 ;  /* 0x000000ab968f7220 */ /* 0x000fe20000410000 */
[----:B------:R-:W-:Y:S01]  /*2220*/  HADD2.F32 R194, -RZ, R6.H1_H1 ;  /* 0x30000006ffc27230 */ /* 0x000fe20000004100 */
[----:B------:R-:W-:Y:S01]  /*2230*/  SEL R6, R7, R84, !P1 ;  /* 0x0000005407067207 */ /* 0x000fe20004800000 */
[C---:B0-----:R-:W-:Y:S01]  /*2240*/  FMUL.FTZ R134, R140.reuse, R155 ;  /* 0x0000009b8c867220 */ /* 0x041fe20000410000 */
[----:B------:R-:W-:Y:S01]  /*2250*/  FMUL.FTZ R135, R140, R153 ;  /* 0x000000998c877220 */ /* 0x000fe20000410000 */
        /* <DEDUP_REMOVED lines=14> */
[----:B-1----:R-:W-:Y:S01]  /*2340*/  FMUL.FTZ R5, R2, R5 ;  /* 0x0000000502057220 */ /* 0x002fe20000410000 */
[----:B------:R-:W-:-:S02]  /*2350*/  HADD2.F32 R146, -RZ, R4.H0_H0 ;  /* 0x20000004ff927230 */ /* 0x000fc40000004100 */
[----:B------:R-:W-:Y:S01]  /*2360*/  FMUL.FTZ R4, R2, R3 ;  /* 0x0000000302047220 */ /* 0x000fe20000410000 */
[----:B------:R-:W-:Y:S01]  /*2370*/  LEA R6, R6, UR21, 0x3 ;  /* 0x0000001506067c11 */ /* 0x000fe2000f8e18ff */
        /* <DEDUP_REMOVED lines=72> */
.L_x_14064:
[----:B------:R-:W-:-:S06]  /*2800*/  LEA R8, R71, UR21, 0x3 ;  /* 0x0000001547087c11 */ /* 0x000fcc000f8e18ff */
[----:B------:R-:W0:Y:S02]  /*2810*/  LDS.64 R8, [R8+0x2d18] ;  /* 0x002d180008087984 */ /* 0x000e240000000a00 */
.L_x_14065:
[----:B------:R-:W-:Y:S05]  /*2820*/  BSYNC.RECONVERGENT B0 ;  /* 0x0000000000007941 */ /* 0x000fea0003800200 */
.L_x_14063:
[----:B------:R-:W-:Y:S01]  /*2830*/  FMUL.FTZ R16, R102, R67 ;  /* 0x0000004366107220 */ /* 0x000fe20000410000 */
[-C--:B------:R-:W-:Y:S01]  /*2840*/  FMUL.FTZ R6, RZ, R127.reuse ;  /* 0x0000007fff067220 */ /* 0x080fe20000410000 */
[----:B------:R-:W-:Y:S01]  /*2850*/  FMUL.FTZ R3, R5, R127 ;  /* 0x0000007f05037220 */ /* 0x000fe20000410000 */
[----:B------:R-:W2:Y:S01]  /*2860*/  @P0 LDC R157, c[0x0][0x38c] ;  /* 0x0000e300ff9d0b82 */ /* 0x000ea20000000800 */
[-C--:B------:R-:W-:Y:S01]  /*2870*/  FMUL.FTZ R2, R127, R16.reuse ;  /* 0x000000107f027220 */ /* 0x080fe20000410000 */
[----:B------:R-:W-:Y:S01]  /*2880*/  FFMA.FTZ R6, R123, R16, -R6 ;  /* 0x000000107b067223 */ /* 0x000fe20000010806 */
[-C--:B------:R-:W-:Y:S02]  /*2890*/  FFMA.FTZ R3, R4, R123.reuse, -R3 ;  /* 0x0000007b04037223 */ /* 0x080fe40000010803 */
[----:B------:R-:W-:Y:S01]  /*28a0*/  FFMA.FTZ R2, RZ, R123, R2 ;  /* 0x0000007bff027223 */ /* 0x000fe20000010002 */
[----:B------:R-:W-:-:S03]  /*28b0*/  FFMA.FTZ R6, R101, R66, R6 ;  /* 0x0000004265067223 */ /* 0x000fc60000010006 */
[----:B------:R-:W-:Y:S01]  /*28c0*/  FADD.FTZ R7, RZ, R2 ;  /* 0x00000002ff077221 */ /* 0x000fe20000010000 */
[CC--:B------:R-:W-:Y:S01]  /*28d0*/  FMUL.FTZ R19, R129.reuse, R6.reuse ;  /* 0x0000000681137220 */ /* 0x0c0fe20000410000 */
[----:B------:R-:W-:Y:S02]  /*28e0*/  FMUL.FTZ R2, R4, R127 ;  /* 0x0000007f04027220 */ /* 0x000fe40000410000 */
[-C--:B------:R-:W-:Y:S01]  /*28f0*/  FMUL.FTZ R17, R129, R7.reuse ;  /* 0x0000000781117220 */ /* 0x080fe20000410000 */
[C---:B------:R-:W-:Y:S01]  /*2900*/  FFMA.FTZ R153, R128.reuse, R7, R19 ;  /* 0x0000000780997223 */ /* 0x040fe20000010013 */
[----:B------:R-:W-:Y:S02]  /*2910*/  FFMA.FTZ R2, R5, R123, R2 ;  /* 0x0000007b05027223 */ /* 0x000fe40000010002 */
[----:B------:R-:W-:Y:S01]  /*2920*/  FFMA.FTZ R19, R128, R6, -R17 ;  /* 0x0000000680137223 */ /* 0x000fe20000010811 */
[----:B------:R-:W-:Y:S01]  /*2930*/  FADD.FTZ R153, RZ, R153 ;  /* 0x00000099ff997221 */ /* 0x000fe20000010000 */
[CC--:B------:R-:W-:Y:S01]  /*2940*/  FMUL.FTZ R7, R129.reuse, R2.reuse ;  /* 0x0000000281077220 */ /* 0x0c0fe20000410000 */
[----:B------:R-:W-:Y:S01]  /*2950*/  FMUL.FTZ R17, R129, R3 ;  /* 0x0000000381117220 */ /* 0x000fe20000410000 */
[----:B------:R-:W-:Y:S01]  /*2960*/  FFMA.FTZ R19, R100, R65, R19 ;  /* 0x0000004164137223 */ /* 0x000fe20000010013 */
[----:B------:R-:W-:Y:S01]  /*2970*/  FMUL.FTZ R156, R122, R153 ;  /* 0x000000997a9c7220 */ /* 0x000fe20000410000 */
[C---:B------:R-:W-:Y:S01]  /*2980*/  FFMA.FTZ R7, R128.reuse, R3, -R7 ;  /* 0x0000000380077223 */ /* 0x040fe20000010807 */
[----:B------:R-:W-:Y:S01]  /*2990*/  FFMA.FTZ R17, R128, R2, R17 ;  /* 0x0000000280117223 */ /* 0x000fe20000010011 */
[CC--:B------:R-:W-:Y:S01]  /*29a0*/  FMUL.FTZ R158, R122.reuse, R19.reuse ;  /* 0x000000137a9e7220 */ /* 0x0c0fe20000410000 */
        /* <DEDUP_REMOVED lines=8> */
[C---:B------:R-:W-:Y:S01]  /*2a30*/  FMUL.FTZ R19, R121.reuse, R156 ;  /* 0x0000009c79137220 */ /* 0x040fe20000410000 */
[C---:B------:R-:W-:Y:S01]  /*2a40*/  FMUL.FTZ R3, R121.reuse, R6 ;  /* 0x0000000679037220 */ /* 0x040fe20000410000 */
[C---:B------:R-:W-:Y:S01]  /*2a50*/  FMUL.FTZ R7, R121.reuse, R2 ;  /* 0x0000000279077220 */ /* 0x040fe20000410000 */
[-C--:B------:R-:W-:Y:S01]  /*2a60*/  FMUL.FTZ R17, R121, R158.reuse ;  /* 0x0000009e79117220 */ /* 0x080fe20000410000 */
[C---:B------:R-:W-:Y:S01]  /*2a70*/  FFMA.FTZ R19, R124.reuse, R158, R19 ;  /* 0x0000009e7c137223 */ /* 0x040fe20000010013 */
[C---:B------:R-:W-:Y:S01]  /*2a80*/  FFMA.FTZ R3, R124.reuse, R2, -R3 ;  /* 0x000000027c037223 */ /* 0x040fe20000010803 */
[C---:B------:R-:W-:Y:S01]  /*2a90*/  FFMA.FTZ R7, R124.reuse, R6, R7 ;  /* 0x000000067c077223 */ /* 0x040fe20000010007 */
[----:B------:R-:W-:Y:S01]  /*2aa0*/  FFMA.FTZ R17, R124, R156, -R17 ;  /* 0x0000009c7c117223 */ /* 0x000fe20000010811 */
[----:B------:R-:W-:Y:S01]  /*2ab0*/  FADD.FTZ R19, RZ, R19 ;  /* 0x00000013ff137221 */ /* 0x000fe20000010000 */
[C---:B------:R-:W-:Y:S01]  /*2ac0*/  FMUL.FTZ R2, R120.reuse, R3 ;  /* 0x0000000378027220 */ /* 0x040fe20000410000 */
[----:B------:R-:W-:Y:S01]  /*2ad0*/  FMUL.FTZ R153, R120, R7 ;  /* 0x0000000778997220 */ /* 0x000fe20000410000 */
[----:B------:R-:W-:Y:S01]  /*2ae0*/  FFMA.FTZ R17, R98, R63, R17 ;  /* 0x0000003f62117223 */ /* 0x000fe20000010011 */
[----:B------:R-:W-:Y:S01]  /*2af0*/  FMUL.FTZ R155, R120, R19 ;  /* 0x00000013789b7220 */ /* 0x000fe20000410000 */
[C---:B------:R-:W-:Y:S01]  /*2b00*/  FFMA.FTZ R7, R130.reuse, R7, R2 ;  /* 0x0000000782077223 */ /* 0x040fe20000010002 */
[----:B------:R-:W-:Y:S01]  /*2b10*/  FFMA.FTZ R153, R130, R3, -R153 ;  /* 0x0000000382997223 */ /* 0x000fe20000010899 */
[-C--:B------:R-:W-:Y:S01]  /*2b20*/  FMUL.FTZ R156, R120, R17.reuse ;  /* 0x00000011789c7220 */ /* 0x080fe20000410000 */
[----:B------:R-:W-:Y:S01]  /*2b30*/  MOV R3, UR11 ;  /* 0x0000000b00037c02 */ /* 0x000fe20008000f00 */
[----:B------:R-:W-:Y:S01]  /*2b40*/  FFMA.FTZ R6, R130, R17, -R155 ;  /* 0x0000001182067223 */ /* 0x000fe2000001089b */
[----:B------:R-:W-:Y:S01]  /*2b50*/  FMUL.FTZ R160, R126, R153 ;  /* 0x000000997ea07220 */ /* 0x000fe20000410000 */
[----:B------:R-:W-:Y:S01]  /*2b60*/  FFMA.FTZ R156, R130, R19, R156 ;  /* 0x00000013829c7223 */ /* 0x000fe2000001009c */
[----:B------:R-:W-:Y:S01]  /*2b70*/  @P0 IADD3 R2, PT, PT, R3, -0x2, RZ ;  /* 0xfffffffe03020810 */ /* 0x000fe20007ffe0ff */
[----:B------:R-:W-:Y:S01]  /*2b80*/  FFMA.FTZ R6, R97, R62, R6 ;  /* 0x0000003e61067223 */ /* 0x000fe20000010006 */
[CC--:B------:R-:W-:Y:S01]  /*2b90*/  FMUL.FTZ R158, R126.reuse, R7.reuse ;  /* 0x000000077e9e7220 */ /* 0x0c0fe20000410000 */
[----:B------:R-:W-:Y:S01]  /*2ba0*/  FADD.FTZ R156, RZ, R156 ;  /* 0x0000009cff9c7221 */ /* 0x000fe20000010000 */
[C---:B------:R-:W-:Y:S01]  /*2bb0*/  FFMA.FTZ R160, R131.reuse, R7, R160 ;  /* 0x0000000783a07223 */ /* 0x040fe200000100a0 */
[C---:B------:R-:W-:Y:S01]  /*2bc0*/  FMUL.FTZ R17, R126.reuse, R6 ;  /* 0x000000067e117220 */ /* 0x040fe20000410000 */
[----:B------:R-:W-:Y:S01]  /*2bd0*/  FFMA.FTZ R158, R131, R153, -R158 ;  /* 0x00000099839e7223 */ /* 0x000fe2000001089e */
[----:B------:R-:W-:-:S02]  /*2be0*/  FMUL.FTZ R3, R126, R156 ;  /* 0x0000009c7e037220 */ /* 0x000fc40000410000 */
[----:B------:R-:W-:Y:S01]  /*2bf0*/  FFMA.FTZ R17, R131, R156, R17 ;  /* 0x0000009c83117223 */ /* 0x000fe20000010011 */
[----:B------:R-:W-:Y:S01]  /*2c00*/  FMUL.FTZ R153, R119, R158 ;  /* 0x0000009e77997220 */ /* 0x000fe20000410000 */
[----:B------:R-:W-:Y:S01]  /*2c10*/  FFMA.FTZ R7, R131, R6, -R3 ;  /* 0x0000000683077223 */ /* 0x000fe20000010803 */
[----:B--2---:R-:W-:Y:S02]  /*2c20*/  @P0 IMAD R6, R2, R157, UR8 ;  /* 0x0000000802060e24 */ /* 0x004fe4000f8e029d */
[----:B------:R-:W-:Y:S01]  /*2c30*/  HFMA2 R157, -RZ, RZ, 0, 9.5367431640625e-07 ;  /* 0x00000010ff9d7431 */ /* 0x000fe200000001ff */
[----:B------:R-:W-:Y:S01]  /*2c40*/  CS2R R2, SRZ ;  /* 0x0000000000027805 */ /* 0x000fe2000001ff00 */
[----:B------:R-:W-:Y:S01]  /*2c50*/  FFMA.FTZ R19, R96, R61, R7 ;  /* 0x0000003d60137223 */ /* 0x000fe20000010007 */
[CC--:B------:R-:W-:Y:S01]  /*2c60*/  FFMA.FTZ R155, R118.reuse, R160.reuse, R153 ;  /* 0x000000a0769b7223 */ /* 0x0c0fe20000010099 */
[C---:B------:R-:W-:Y:S01]  /*2c70*/  FMUL.FTZ R153, R119.reuse, R160 ;  /* 0x000000a077997220 */ /* 0x040fe20000410000 */
[----:B------:R-:W-:Y:S01]  /*2c80*/  FADD.FTZ R17, RZ, R17 ;  /* 0x00000011ff117221 */ /* 0x000fe20000010000 */
[----:B------:R-:W-:Y:S01]  /*2c90*/  FMUL.FTZ R156, R119, R19 ;  /* 0x00000013779c7220 */ /* 0x000fe20000410000 */
[----:B------:R-:W-:Y:S01]  /*2ca0*/  FMUL.FTZ R159, R133, R155 ;  /* 0x0000009b859f7220 */ /* 0x000fe20000410000 */
[----:B------:R-:W-:Y:S01]  /*2cb0*/  FFMA.FTZ R153, R118, R158, -R153 ;  /* 0x0000009e76997223 */ /* 0x000fe20000010899 */
[----:B------:R-:W-:-:S04]  /*2cc0*/  @P0 IMAD.WIDE R6, R6, R157, UR4 ;  /* 0x0000000406060e25 */ /* 0x000fc8000f8e029d */
[-C--:B------:R-:W-:Y:S01]  /*2cd0*/  FFMA.FTZ R157, R118, R17.reuse, R156 ;  /* 0x00000011769d7223 */ /* 0x080fe2000001009c */
[----:B------:R-:W-:Y:S01]  /*2ce0*/  FMUL.FTZ R17, R119, R17 ;  /* 0x0000001177117220 */ /* 0x000fe20000410000 */
[----:B------:R2:W3:Y:S01]  /*2cf0*/  @P0 LDG.E.64 R2, desc[UR22][R6.64+0x8] ;  /* 0x0000081606020981 */ /* 0x0004e2000c1e1b00 */
[-C--:B------:R-:W-:Y:S01]  /*2d00*/  FMUL.FTZ R158, R133, R153.reuse ;  /* 0x00000099859e7220 */ /* 0x080fe20000410000 */
[----:B------:R-:W-:Y:S01]  /*2d10*/  FFMA.FTZ R159, R132, R153, -R159 ;  /* 0x00000099849f7223 */ /* 0x000fe2000001089f */
        /* <DEDUP_REMOVED lines=11> */
[C---:B--2---:R-:W-:Y:S01]  /*2dd0*/  FMUL.FTZ R7, R137.reuse, R19 ;  /* 0x0000001389077220 */ /* 0x044fe20000410000 */
[----:B------:R-:W-:Y:S01]  /*2de0*/  FFMA.FTZ R160, R132, R157, R160 ;  /* 0x0000009d84a07223 */ /* 0x000fe200000100a0 */
[----:B------:R-:W-:Y:S01]  /*2df0*/  FFMA.FTZ R17, R94, R59, R17 ;  /* 0x0000003b5e117223 */ /* 0x000fe20000010011 */
[-C--:B------:R-:W-:Y:S01]  /*2e00*/  FMUL.FTZ R6, R137, R166.reuse ;  /* 0x000000a689067220 */ /* 0x080fe20000410000 */
[C---:B------:R-:W-:Y:S01]  /*2e10*/  FFMA.FTZ R166, R136.reuse, R166, -R7 ;  /* 0x000000a688a67223 */ /* 0x040fe20000010807 */
[----:B------:R-:W-:Y:S01]  /*2e20*/  FADD.FTZ R160, RZ, R160 ;  /* 0x000000a0ffa07221 */ /* 0x000fe20000010000 */
[C---:B------:R-:W-:Y:S01]  /*2e30*/  FMUL.FTZ R7, R135.reuse, R17 ;  /* 0x0000001187077220 */ /* 0x040fe20000410000 */
[----:B------:R-:W-:Y:S01]  /*2e40*/  FFMA.FTZ R19, R136, R19, R6 ;  /* 0x0000001388137223 */ /* 0x000fe20000010006 */
[----:B------:R-:W-:Y:S01]  /*2e50*/  FMUL.FTZ R156, R138, R166 ;  /* 0x000000a68a9c7220 */ /* 0x000fe20000410000 */
[-C--:B------:R-:W-:Y:S01]  /*2e60*/  FMUL.FTZ R6, R135, R160.reuse ;  /* 0x000000a087067220 */ /* 0x080fe20000410000 */
[----:B------:R-:W-:Y:S01]  /*2e70*/  FFMA.FTZ R7, R134, R160, R7 ;  /* 0x000000a086077223 */ /* 0x000fe20000010007 */
[-C--:B------:R-:W-:Y:S01]  /*2e80*/  FMUL.FTZ R153, R138, R19.reuse ;  /* 0x000000138a997220 */ /* 0x080fe20000410000 */
[C---:B------:R-:W-:Y:S01]  /*2e90*/  FFMA.FTZ R19, R139.reuse, R19, R156 ;  /* 0x000000138b137223 */ /* 0x040fe2000001009c */
[----:B------:R-:W-:Y:S01]  /*2ea0*/  FFMA.FTZ R6, R134, R17, -R6 ;  /* 0x0000001186067223 */ /* 0x000fe20000010806 */
[----:B------:R-:W-:Y:S01]  /*2eb0*/  FADD.FTZ R7, RZ, R7 ;  /* 0x00000007ff077221 */ /* 0x000fe20000010000 */
[----:B------:R-:W-:Y:S01]  /*2ec0*/  FFMA.FTZ R153, R139, R166, -R153 ;  /* 0x000000a68b997223 */ /* 0x000fe20000010899 */
[C---:B------:R-:W-:Y:S01]  /*2ed0*/  FMUL.FTZ R158, R140.reuse, R19 ;  /* 0x000000138c9e7220 */ /* 0x040fe20000410000 */
[----:B------:R-:W-:Y:S01]  /*2ee0*/  FFMA.FTZ R6, R93, R58, R6 ;  /* 0x0000003a5d067223 */ /* 0x000fe20000010006 */
[----:B------:R-:W-:Y:S01]  /*2ef0*/  FMUL.FTZ R17, R137, R7 ;  /* 0x0000000789117220 */ /* 0x000fe20000410000 */
[-C--:B------:R-:W-:Y:S01]  /*2f00*/  FMUL.FTZ R160, R140, R153.reuse ;  /* 0x000000998ca07220 */ /* 0x080fe20000410000 */
[----:B------:R-:W-:Y:S01]  /*2f10*/  FFMA.FTZ R158, R141, R153, -R158 ;  /* 0x000000998d9e7223 */ /* 0x000fe2000001089e */
[-C--:B------:R-:W-:Y:S01]  /*2f20*/  FMUL.FTZ R156, R137, R6.reuse ;  /* 0x00000006899c7220 */ /* 0x080fe20000410000 */
[----:B------:R-:W-:Y:S01]  /*2f30*/  FFMA.FTZ R17, R136, R6, -R17 ;  /* 0x0000000688117223 */ /* 0x000fe20000010811 */
[----:B------:R-:W-:Y:S01]  /*2f40*/  FFMA.FTZ R160, R141, R19, R160 ;  /* 0x000000138da07223 */ /* 0x000fe200000100a0 */
[----:B01----:R-:W-:Y:S01]  /*2f50*/  FMUL.FTZ R176, R164, R9 ;  /* 0x00000009a4b07220 */ /* 0x003fe20000410000 */
[----:B------:R-:W-:Y:S01]  /*2f60*/  FFMA.FTZ R156, R136, R7, R156 ;  /* 0x00000007889c7223 */ /* 0x000fe2000001009c */
[----:B------:R-:W-:Y:S01]  /*2f70*/  FFMA.FTZ R17, R92, R57, R17 ;  /* 0x000000395c117223 */ /* 0x000fe20000010011 */
[----:B------:R-:W-:Y:S01]  /*2f80*/  FMUL.FTZ R166, R142, R160 ;  /* 0x000000a08ea67220 */ /* 0x000fe20000410000 */
[----:B------:R-:W-:Y:S01]  /*2f90*/  FMUL.FTZ R7, R163, R9 ;  /* 0x00000009a3077220 */ /* 0x000fe20000410000 */
[----:B------:R-:W-:Y:S01]  /*2fa0*/  FADD.FTZ R156, RZ, R156 ;  /* 0x0000009cff9c7221 */ /* 0x000fe20000010000 */
[-C--:B------:R-:W-:Y:S01]  /*2fb0*/  FMUL.FTZ R6, R138, R17.reuse ;  /* 0x000000118a067220 */ /* 0x080fe20000410000 */
[----:B------:R-:W-:Y:S01]  /*2fc0*/  FFMA.FTZ R166, R143, R158, -R166 ;  /* 0x0000009e8fa67223 */ /* 0x000fe200000108a6 */
[----:B------:R-:W-:Y:S01]  /*2fd0*/  FFMA.FTZ R176, -R163, R8, -R176 ;  /* 0x00000008a3b07223 */ /* 0x000fe200000109b0 */
[----:B------:R-:W-:Y:S01]  /*2fe0*/  FMUL.FTZ R158, R142, R158 ;  /* 0x0000009e8e9e7220 */ /* 0x000fe20000410000 */
[CC--:B------:R-:W-:Y:S01]  /*2ff0*/  FFMA.FTZ R6, R139.reuse, R156.reuse, R6 ;  /* 0x0000009c8b067223 */ /* 0x0c0fe20000010006 */
[----:B------:R-:W-:Y:S01]  /*3000*/  FMUL.FTZ R156, R138, R156 ;  /* 0x0000009c8a9c7220 */ /* 0x000fe20000410000 */
[----:B------:R-:W-:Y:S01]  /*3010*/  FFMA.FTZ R7, R164, R8, -R7 ;  /* 0x00000008a4077223 */ /* 0x000fe20000010807 */
[C---:B------:R-:W-:Y:S01]  /*3020*/  FMUL.FTZ R180, R144.reuse, R176 ;  /* 0x000000b090b47220 */ /* 0x040fe20000410000 */
[----:B------:R-:W-:Y:S01]  /*3030*/  FADD.FTZ R6, RZ, R6 ;  /* 0x00000006ff067221 */ /* 0x000fe20000010000 */
[----:B------:R-:W-:Y:S01]  /*3040*/  FFMA.FTZ R156, R139, R17, -R156 ;  /* 0x000000118b9c7223 */ /* 0x000fe2000001089c */
[----:B------:R-:W-:Y:S01]  /*3050*/  FFMA.FTZ R160, R143, R160, R158 ;  /* 0x000000a08fa07223 */ /* 0x000fe2000001009e */
[-C--:B------:R-:W-:Y:S01]  /*3060*/  FMUL.FTZ R182, R144, R7.reuse ;  /* 0x0000000790b67220 */ /* 0x080fe20000410000 */
[----:B------:R-:W-:Y:S01]  /*3070*/  FMUL.FTZ R158, R140, R6 ;  /* 0x000000068c9e7220 */ /* 0x000fe20000410000 */
[----:B------:R-:W-:Y:S01]  /*3080*/  FFMA.FTZ R156, R91, R56, R156 ;  /* 0x000000385b9c7223 */ /* 0x000fe2000001009c */
[C---:B------:R-:W-:Y:S01]  /*3090*/  FFMA.FTZ R180, R145.reuse, R7, R180 ;  /* 0x0000000791b47223 */ /* 0x040fe200000100b4 */
[----:B------:R-:W-:Y:S01]  /*30a0*/  FFMA.FTZ R182, R145, R176, -R182 ;  /* 0x000000b091b67223 */ /* 0x000fe200000108b6 */
[----:B------:R-:W-:Y:S01]  /*30b0*/  FMUL.FTZ R19, R144, R160 ;  /* 0x000000a090137220 */ /* 0x000fe20000410000 */
[-C--:B------:R-:W-:Y:S01]  /*30c0*/  FMUL.FTZ R17, R140, R156.reuse ;  /* 0x0000009c8c117220 */ /* 0x080fe20000410000 */
[----:B------:R-:W-:Y:S01]  /*30d0*/  FFMA.FTZ R7, R141, R156, -R158 ;  /* 0x0000009c8d077223 */ /* 0x000fe2000001089e */
[----:B------:R-:W-:Y:S01]  /*30e0*/  FMUL.FTZ R188, R193, UR48 ;  /* 0x00000030c1bc7c20 */ /* 0x000fe20008410000 */
[----:B------:R-:W-:Y:S01]  /*30f0*/  FFMA.FTZ R19, R145, R166, -R19 ;  /* 0x000000a691137223 */ /* 0x000fe20000010813 */
[----:B------:R-:W-:Y:S01]  /*3100*/  FFMA.FTZ R17, R141, R6, R17 ;  /* 0x000000068d117223 */ /* 0x000fe20000010011 */
[----:B------:R-:W-:Y:S01]  /*3110*/  FFMA.FTZ R7, R90, R55, R7 ;  /* 0x000000375a077223 */ /* 0x000fe20000010007 */
[----:B------:R-:W-:Y:S01]  /*3120*/  FMUL.FTZ R6, R142, R182 ;  /* 0x000000b68e067220 */ /* 0x000fe20000410000 */
[----:B------:R-:W-:Y:S01]  /*3130*/  FMUL.FTZ R166, R144, R166 ;  /* 0x000000a690a67220 */ /* 0x000fe20000410000 */
[----:B------:R-:W-:Y:S01]  /*3140*/  FADD.FTZ R17, RZ, R17 ;  /* 0x00000011ff117221 */ /* 0x000fe20000010000 */
[C---:B------:R-:W-:Y:S01]  /*3150*/  FMUL.FTZ R156, R142.reuse, R7 ;  /* 0x000000078e9c7220 */ /* 0x040fe20000410000 */
[----:B------:R-:W-:Y:S01]  /*3160*/  FFMA.FTZ R161, R143, R180, R6 ;  /* 0x000000b48fa17223 */ /* 0x000fe20000010006 */
[----:B------:R-:W-:Y:S01]  /*3170*/  FFMA.FTZ R166, R145, R160, R166 ;  /* 0x000000a091a67223 */ /* 0x000fe200000100a6 */
[CC--:B------:R-:W-:Y:S01]  /*3180*/  FMUL.FTZ R6, R142.reuse, R17.reuse ;  /* 0x000000118e067220 */ /* 0x0c0fe20000410000 */
[----:B------:R-:W-:Y:S01]  /*3190*/  FFMA.FTZ R17, R143, R17, R156 ;  /* 0x000000118f117223 */ /* 0x000fe2000001009c */
[----:B------:R-:W-:Y:S01]  /*31a0*/  FMUL.FTZ R155, R142, R180 ;  /* 0x000000b48e9b7220 */ /* 0x000fe20000410000 */
[----:B------:R-:W-:Y:S01]  /*31b0*/  FMUL.FTZ R153, R163, R166 ;  /* 0x000000a6a3997220 */ /* 0x000fe20000410000 */
[----:B------:R-:W-:Y:S01]  /*31c0*/  FFMA.FTZ R156, R143, R7, -R6 ;  /* 0x000000078f9c7223 */ /* 0x000fe20000010806 */
[----:B------:R-:W-:Y:S01]  /*31d0*/  FADD.FTZ R17, RZ, R17 ;  /* 0x00000011ff117221 */ /* 0x000fe20000010000 */
[-C--:B------:R-:W-:Y:S01]  /*31e0*/  FMUL.FTZ R7, R163, R19.reuse ;  /* 0x00000013a3077220 */ /* 0x080fe20000410000 */
[----:B------:R-:W-:Y:S01]  /*31f0*/  FFMA.FTZ R6, R164, R19, -R153 ;  /* 0x00000013a4067223 */ /* 0x000fe20000010899 */
[----:B------:R-:W-:Y:S01]  /*3200*/  FFMA.FTZ R156, R89, R54, R156 ;  /* 0x00000036599c7223 */ /* 0x000fe2000001009c */
[C---:B------:R-:W-:Y:S01]  /*3210*/  FMUL.FTZ R158, R144.reuse, R17 ;  /* 0x00000011909e7220 */ /* 0x040fe20000410000 */
[----:B------:R-:W-:Y:S01]  /*3220*/  FFMA.FTZ R188, R185, UR47, -R188 ;  /* 0x0000002fb9bc7c23 */ /* 0x000fe200080108bc */
[----:B------:R-:W-:Y:S01]  /*3230*/  FFMA.FTZ R175, R143, R182, -R155 ;  /* 0x000000b68faf7223 */ /* 0x000fe2000001089b */
[-C--:B------:R-:W-:Y:S01]  /*3240*/  FMUL.FTZ R160, R144, R156.reuse ;  /* 0x0000009c90a07220 */ /* 0x080fe20000410000 */
[----:B------:R-:W-:Y:S01]  /*3250*/  FFMA.FTZ R19, R145, R156, -R158 ;  /* 0x0000009c91137223 */ /* 0x000fe2000001089e */
[----:B------:R-:W-:Y:S01]  /*3260*/  FMUL.FTZ R153, R103, R188 ;  /* 0x000000bc67997220 */ /* 0x000fe20000410000 */
[----:B------:R-:W-:Y:S01]  /*3270*/  FMUL.FTZ R155, R163, R195 ;  /* 0x000000c3a39b7220 */ /* 0x000fe20000410000 */
[----:B------:R-:W-:Y:S01]  /*3280*/  FFMA.FTZ R160, R145, R17, R160 ;  /* 0x0000001191a07223 */ /* 0x000fe200000100a0 */
[----:B------:R-:W-:Y:S01]  /*3290*/  FFMA.FTZ R19, R88, R53, R19 ;  /* 0x0000003558137223 */ /* 0x000fe20000010013 */
[----:B------:R-:W-:Y:S01]  /*32a0*/  FMUL.FTZ R187, R205, UR48 ;  /* 0x00000030cdbb7c20 */ /* 0x000fe20008410000 */
[C---:B------:R-:W-:Y:S01]  /*32b0*/  FMUL.FTZ R158, R163.reuse, R153 ;  /* 0x00000099a39e7220 */ /* 0x040fe20000410000 */
[----:B------:R-:W-:Y:S01]  /*32c0*/  FADD.FTZ R160, RZ, R160 ;  /* 0x000000a0ffa07221 */ /* 0x000fe20000010000 */
[C---:B------:R-:W-:Y:S01]  /*32d0*/  FMUL.FTZ R17, R163.reuse, R19 ;  /* 0x00000013a3117220 */ /* 0x040fe20000410000 */
[----:B------:R-:W-:Y:S01]  /*32e0*/  FFMA.FTZ R155, R164, R153, R155 ;  /* 0x00000099a49b7223 */ /* 0x000fe2000001009b */
[----:B------:R-:W-:Y:S01]  /*32f0*/  FFMA.FTZ R187, R204, UR47, -R187 ;  /* 0x0000002fccbb7c23 */ /* 0x000fe200080108bb */
[-C--:B------:R-:W-:Y:S01]  /*3300*/  FMUL.FTZ R156, R163, R160.reuse ;  /* 0x000000a0a39c7220 */ /* 0x080fe20000410000 */
[C---:B------:R-:W-:Y:S01]  /*3310*/  FFMA.FTZ R17, R164.reuse, R160, R17 ;  /* 0x000000a0a4117223 */ /* 0x040fe20000010011 */
[----:B------:R-:W-:Y:S01]  /*3320*/  FFMA.FTZ R153, R164, R195, -R158 ;  /* 0x000000c3a4997223 */ /* 0x000fe2000001089e */
[----:B------:R-:W-:Y:S01]  /*3330*/  FFMA.FTZ R158, R104, R187, R155 ;  /* 0x000000bb689e7223 */ /* 0x000fe2000001009b */
[----:B------:R-:W-:Y:S01]  /*3340*/  FFMA.FTZ R156, R164, R19, -R156 ;  /* 0x00000013a49c7223 */ /* 0x000fe2000001089c */
[----:B------:R-:W-:Y:S01]  /*3350*/  FADD.FTZ R19, RZ, R17 ;  /* 0x00000011ff137221 */ /* 0x000fe20000010000 */
[----:B------:R-:W-:Y:S01]  /*3360*/  FADD.FTZ R153, R184, R153 ;  /* 0x00000099b8997221 */ /* 0x000fe20000010000 */
[----:B------:R-:W-:Y:S01]  /*3370*/  FMUL.FTZ R160, R144, R158 ;  /* 0x0000009e90a07220 */ /* 0x000fe20000410000 */
[----:B------:R-:W-:Y:S01]  /*3380*/  FFMA.FTZ R17, R87, R52, R156 ;  /* 0x0000003457117223 */ /* 0x000fe2000001009c */
[----:B------:R-:W-:Y:S01]  /*3390*/  FFMA.FTZ R7, R164, R166, R7 ;  /* 0x000000a6a4077223 */ /* 0x000fe20000010007 */
[----:B------:R-:W0:Y:S01]  /*33a0*/  SHFL.UP PT, R157, R19, 0x1, RZ ;  /* 0x04200000139d7989 */ /* 0x000e2200000e00ff */
[CC--:B------:R-:W-:Y:S01]  /*33b0*/  FFMA.FTZ R166, R145.reuse, R153.reuse, -R160 ;  /* 0x0000009991a67223 */ /* 0x0c0fe200000108a0 */
[----:B------:R-:W-:Y:S01]  /*33c0*/  FMUL.FTZ R160, R144, R153 ;  /* 0x0000009990a07220 */ /* 0x000fe20000410000 */
[----:B------:R-:W-:Y:S01]  /*33d0*/  FMUL.FTZ R159, R200, UR48 ;  /* 0x00000030c89f7c20 */ /* 0x000fe20008410000 */
[----:B------:R-:W1:Y:S01]  /*33e0*/  SHFL.UP PT, R156, R17, 0x1, RZ ;  /* 0x04200000119c7989 */ /* 0x000e6200000e00ff */
[C---:B------:R-:W-:Y:S01]  /*33f0*/  FMUL.FTZ R176, R140.reuse, R175 ;  /* 0x000000af8cb07220 */ /* 0x040fe20000410000 */
[----:B------:R-:W-:Y:S01]  /*3400*/  FFMA.FTZ R160, R145, R158, R160 ;  /* 0x0000009e91a07223 */ /* 0x000fe200000100a0 */
[-C--:B------:R-:W-:Y:S01]  /*3410*/  FMUL.FTZ R158, R140, R161.reuse ;  /* 0x000000a18c9e7220 */ /* 0x080fe20000410000 */
[----:B------:R-:W2:Y:S01]  /*3420*/  SHFL.UP PT, R155, R7, 0x1, RZ ;  /* 0x04200000079b7989 */ /* 0x000ea200000e00ff */
[----:B------:R-:W-:Y:S01]  /*3430*/  FFMA.FTZ R182, R198, UR47, -R159 ;  /* 0x0000002fc6b67c23 */ /* 0x000fe2000801089f */
[C---:B------:R-:W-:Y:S01]  /*3440*/  FFMA.FTZ R176, R141.reuse, R161, R176 ;  /* 0x000000a18db07223 */ /* 0x040fe200000100b0 */
[----:B------:R-:W-:Y:S01]  /*3450*/  FFMA.FTZ R175, R141, R175, -R158 ;  /* 0x000000af8daf7223 */ /* 0x000fe2000001089e */
[----:B------:R-:W4:Y:S01]  /*3460*/  SHFL.UP PT, R153, R6, 0x1, RZ ;  /* 0x0420000006997989 */ /* 0x000f2200000e00ff */
[----:B------:R-:W-:Y:S01]  /*3470*/  ISETP.GE.AND P2, PT, R70, 0x1, PT ;  /* 0x000000014600780c */ /* 0x000fe20003f46270 */
[----:B------:R-:W-:Y:S01]  /*3480*/  FFMA.FTZ R160, R105, R182, R160 ;  /* 0x000000b669a07223 */ /* 0x000fe200000100a0 */
[CC--:B------:R-:W-:Y:S01]  /*3490*/  FMUL.FTZ R180, R138.reuse, R175.reuse ;  /* 0x000000af8ab47220 */ /* 0x0c0fe20000410000 */
[----:B------:R-:W-:Y:S01]  /*34a0*/  FMUL.FTZ R196, R138, R176 ;  /* 0x000000b08ac47220 */ /* 0x000fe20000410000 */
[----:B------:R-:W-:Y:S01]  /*34b0*/  FADD.FTZ R166, R181, R166 ;  /* 0x000000a6b5a67221 */ /* 0x000fe20000010000 */
[C---:B------:R-:W-:Y:S01]  /*34c0*/  FMUL.FTZ R159, R142.reuse, R160 ;  /* 0x000000a08e9f7220 */ /* 0x040fe20000410000 */
[C---:B------:R-:W-:Y:S01]  /*34d0*/  FFMA.FTZ R179, R139.reuse, R176, R180 ;  /* 0x000000b08bb37223 */ /* 0x040fe200000100b4 */
[----:B------:R-:W-:Y:S01]  /*34e0*/  FFMA.FTZ R196, R139, R175, -R196 ;  /* 0x000000af8bc47223 */ /* 0x000fe200000108c4 */
[-C--:B------:R-:W-:Y:S01]  /*34f0*/  FMUL.FTZ R158, R142, R166.reuse ;  /* 0x000000a68e9e7220 */ /* 0x080fe20000410000 */
[----:B------:R-:W-:Y:S01]  /*3500*/  FFMA.FTZ R175, R143, R166, -R159 ;  /* 0x000000a68faf7223 */ /* 0x000fe2000001089f */
[----:B------:R-:W-:Y:S01]  /*3510*/  FMUL.FTZ R183, R206, UR48 ;  /* 0x00000030ceb77c20 */ /* 0x000fe20008410000 */
[-C--:B0-----:R-:W-:Y:S01]  /*3520*/  FMUL.FTZ R176, R6, R157.reuse ;  /* 0x0000009d06b07220 */ /* 0x081fe20000410000 */
[----:B------:R-:W-:Y:S01]  /*3530*/  FMUL.FTZ R159, R7, R157 ;  /* 0x0000009d079f7220 */ /* 0x000fe20000410000 */
[----:B------:R-:W-:Y:S01]  /*3540*/  FFMA.FTZ R161, R143, R160, R158 ;  /* 0x000000a08fa17223 */ /* 0x000fe2000001009e */
[----:B------:R-:W-:Y:S01]  /*3550*/  FFMA.FTZ R183, R202, UR47, -R183 ;  /* 0x0000002fcab77c23 */ /* 0x000fe200080108b7 */
[-C--:B-1----:R-:W-:Y:S01]  /*3560*/  FFMA.FTZ R176, R7, R156.reuse, R176 ;  /* 0x0000009c07b07223 */ /* 0x082fe200000100b0 */
[----:B------:R-:W-:Y:S01]  /*3570*/  FFMA.FTZ R166, R6, R156, -R159 ;  /* 0x0000009c06a67223 */ /* 0x000fe2000001089f */
[----:B------:R-:W-:Y:S01]  /*3580*/  FADD.FTZ R175, R178, R175 ;  /* 0x000000afb2af7221 */ /* 0x000fe20000010000 */
[----:B------:R-:W-:Y:S01]  /*3590*/  FMUL.FTZ R180, R199, UR48 ;  /* 0x00000030c7b47c20 */ /* 0x000fe20008410000 */
[----:B------:R-:W-:Y:S01]  /*35a0*/  @P2 FADD.FTZ R19, R19, R176 ;  /* 0x000000b013132221 */ /* 0x000fe20000010000 */
[----:B------:R-:W-:Y:S01]  /*35b0*/  @P2 FADD.FTZ R17, R17, R166 ;  /* 0x000000a611112221 */ /* 0x000fe20000010000 */
[CC--:B--2---:R-:W-:Y:S01]  /*35c0*/  FMUL.FTZ R158, R7.reuse, R155.reuse ;  /* 0x0000009b079e7220 */ /* 0x0c4fe20000410000 */
[----:B------:R-:W-:Y:S01]  /*35d0*/  FMUL.FTZ R160, R6, R155 ;  /* 0x0000009b06a07220 */ /* 0x000fe20000410000 */
[----:B------:R-:W-:Y:S01]  /*35e0*/  FFMA.FTZ R161, R106, R183, R161 ;  /* 0x000000b76aa17223 */ /* 0x000fe200000100a1 */
[----:B------:R-:W0:Y:S01]  /*35f0*/  SHFL.UP PT, R157, R19, 0x2, RZ ;  /* 0x04400000139d7989 */ /* 0x000e2200000e00ff */
[-C--:B----4-:R-:W-:Y:S01]  /*3600*/  @P2 FFMA.FTZ R6, R6, R153.reuse, -R158 ;  /* 0x0000009906062223 */ /* 0x090fe2000001089e */
[----:B------:R-:W-:Y:S01]  /*3610*/  @P2 FFMA.FTZ R7, R7, R153, R160 ;  /* 0x0000009907072223 */ /* 0x000fe200000100a0 */
[CC--:B------:R-:W-:Y:S01]  /*3620*/  FMUL.FTZ R153, R137.reuse, R196.reuse ;  /* 0x000000c489997220 */ /* 0x0c0fe20000410000 */
[----:B------:R-:W1:Y:S01]  /*3630*/  SHFL.UP PT, R156, R17, 0x2, RZ ;  /* 0x04400000119c7989 */ /* 0x000e6200000e00ff */
[C---:B------:R-:W-:Y:S01]  /*3640*/  FMUL.FTZ R158, R140.reuse, R175 ;  /* 0x000000af8c9e7220 */ /* 0x040fe20000410000 */
[----:B------:R-:W-:Y:S01]  /*3650*/  FMUL.FTZ R160, R140, R161 ;  /* 0x000000a18ca07220 */ /* 0x000fe20000410000 */
[CC--:B------:R-:W-:Y:S01]  /*3660*/  FFMA.FTZ R176, R136.reuse, R179.reuse, R153 ;  /* 0x000000b388b07223 */ /* 0x0c0fe20000010099 */
[----:B------:R-:W2:Y:S01]  /*3670*/  SHFL.UP PT, R155, R7, 0x2, RZ ;  /* 0x04400000079b7989 */ /* 0x000ea200000e00ff */
[----:B------:R-:W-:Y:S01]  /*3680*/  FMUL.FTZ R179, R137, R179 ;  /* 0x000000b389b37220 */ /* 0x000fe20000410000 */
[----:B------:R-:W-:Y:S01]  /*3690*/  FFMA.FTZ R158, R141, R161, R158 ;  /* 0x000000a18d9e7223 */ /* 0x000fe2000001009e */
[----:B------:R-:W-:Y:S01]  /*36a0*/  FFMA.FTZ R180, R201, UR47, -R180 ;  /* 0x0000002fc9b47c23 */ /* 0x000fe200080108b4 */
[----:B------:R-:W4:Y:S01]  /*36b0*/  SHFL.UP PT, R153, R6, 0x2, RZ ;  /* 0x0440000006997989 */ /* 0x000f2200000e00ff */
[----:B------:R-:W-:Y:S01]  /*36c0*/  FFMA.FTZ R179, R136, R196, -R179 ;  /* 0x000000c488b37223 */ /* 0x000fe200000108b3 */
[----:B------:R-:W-:Y:S01]  /*36d0*/  FFMA.FTZ R160, R141, R175, -R160 ;  /* 0x000000af8da07223 */ /* 0x000fe200000108a0 */
[----:B------:R-:W-:Y:S01]  /*36e0*/  ISETP.GE.AND P2, PT, R70, 0x2, PT ;  /* 0x000000024600780c */ /* 0x000fe20003f46270 */
[----:B------:R-:W-:Y:S01]  /*36f0*/  FFMA.FTZ R158, R107, R180, R158 ;  /* 0x000000b46b9e7223 */ /* 0x000fe2000001009e */
[-C--:B------:R-:W-:Y:S01]  /*3700*/  FMUL.FTZ R161, R135, R179.reuse ;  /* 0x000000b387a17220 */ /* 0x080fe20000410000 */
[----:B------:R-:W-:Y:S01]  /*3710*/  FADD.FTZ R160, R177, R160 ;  /* 0x000000a0b1a07221 */ /* 0x000fe20000010000 */
[----:B------:R-:W-:Y:S01]  /*3720*/  FMUL.FTZ R208, R135, R176 ;  /* 0x000000b087d07220 */ /* 0x000fe20000410000 */
[----:B------:R-:W-:Y:S01]  /*3730*/  FMUL.FTZ R159, R138, R158 ;  /* 0x0000009e8a9f7220 */ /* 0x000fe20000410000 */
[----:B------:R-:W-:Y:S01]  /*3740*/  FFMA.FTZ R196, R134, R176, R161 ;  /* 0x000000b086c47223 */ /* 0x000fe200000100a1 */
[-C--:B------:R-:W-:Y:S01]  /*3750*/  FMUL.FTZ R166, R138, R160.reuse ;  /* 0x000000a08aa67220 */ /* 0x080fe20000410000 */
[----:B------:R-:W-:Y:S01]  /*3760*/  FFMA.FTZ R208, R134, R179, -R208 ;  /* 0x000000b386d07223 */ /* 0x000fe200000108d0 */
[-C--:B0-----:R-:W-:Y:S01]  /*3770*/  FMUL.FTZ R176, R6, R157.reuse ;  /* 0x0000009d06b07220 */ /* 0x081fe20000410000 */
[----:B------:R-:W-:Y:S01]  /*3780*/  FFMA.FTZ R175, R139, R160, -R159 ;  /* 0x000000a08baf7223 */ /* 0x000fe2000001089f */
[----:B------:R-:W-:Y:S01]  /*3790*/  FMUL.FTZ R159, R7, R157 ;  /* 0x0000009d079f7220 */ /* 0x000fe20000410000 */
[----:B------:R-:W-:Y:S01]  /*37a0*/  FFMA.FTZ R161, R139, R158, R166 ;  /* 0x0000009e8ba17223 */ /* 0x000fe200000100a6 */
[-C--:B-1----:R-:W-:Y:S01]  /*37b0*/  FFMA.FTZ R176, R7, R156.reuse, R176 ;  /* 0x0000009c07b07223 */ /* 0x082fe200000100b0 */
[----:B------:R-:W-:Y:S01]  /*37c0*/  FADD.FTZ R175, R174, R175 ;  /* 0x000000afaeaf7221 */ /* 0x000fe20000010000 */
[----:B------:R-:W-:Y:S01]  /*37d0*/  FFMA.FTZ R166, R6, R156, -R159 ;  /* 0x0000009c06a67223 */ /* 0x000fe2000001089f */
[----:B------:R-:W-:Y:S01]  /*37e0*/  FMUL.FTZ R156, R192, UR48 ;  /* 0x00000030c09c7c20 */ /* 0x000fe20008410000 */
[----:B------:R-:W-:Y:S01]  /*37f0*/  @P2 FADD.FTZ R19, R19, R176 ;  /* 0x000000b013132221 */ /* 0x000fe20000010000 */
[CC--:B--2---:R-:W-:Y:S01]  /*3800*/  FMUL.FTZ R160, R6.reuse, R155.reuse ;  /* 0x0000009b06a07220 */ /* 0x0c4fe20000410000 */
[----:B------:R-:W-:Y:S01]  /*3810*/  @P2 FADD.FTZ R17, R17, R166 ;  /* 0x000000a611112221 */ /* 0x000fe20000010000 */
[----:B------:R-:W-:Y:S01]  /*3820*/  FMUL.FTZ R158, R7, R155 ;  /* 0x0000009b079e7220 */ /* 0x000fe20000410000 */
[----:B------:R-:W-:Y:S01]  /*3830*/  FFMA.FTZ R179, R191, UR47, -R156 ;  /* 0x0000002fbfb37c23 */ /* 0x000fe2000801089c */
[----:B------:R-:W0:Y:S01]  /*3840*/  SHFL.UP PT, R157, R19, 0x4, RZ ;  /* 0x04800000139d7989 */ /* 0x000e2200000e00ff */
[-C--:B----4-:R-:W-:Y:S01]  /*3850*/  @P2 FFMA.FTZ R7, R7, R153.reuse, R160 ;  /* 0x0000009907072223 */ /* 0x090fe200000100a0 */
[----:B------:R-:W-:Y:S01]  /*3860*/  @P2 FFMA.FTZ R6, R6, R153, -R158 ;  /* 0x0000009906062223 */ /* 0x000fe2000001089e */
[----:B------:R-:W-:Y:S01]  /*3870*/  FMUL.FTZ R153, R133, R208 ;  /* 0x000000d085997220 */ /* 0x000fe20000410000 */
[----:B------:R-:W1:Y:S01]  /*3880*/  SHFL.UP PT, R156, R17, 0x4, RZ ;  /* 0x04800000119c7989 */ /* 0x000e6200000e00ff */
[----:B------:R-:W-:Y:S01]  /*3890*/  FFMA.FTZ R161, R108, R179, R161 ;  /* 0x000000b36ca17223 */ /* 0x000fe200000100a1 */
[----:B------:R-:W-:Y:S01]  /*38a0*/  FMUL.FTZ R176, R203, UR48 ;  /* 0x00000030cbb07c20 */ /* 0x000fe20008410000 */
[-C--:B------:R-:W-:Y:S01]  /*38b0*/  FFMA.FTZ R166, R132, R196.reuse, R153 ;  /* 0x000000c484a67223 */ /* 0x080fe20000010099 */
[----:B------:R-:W2:Y:S01]  /*38c0*/  SHFL.UP PT, R155, R7, 0x4, RZ ;  /* 0x04800000079b7989 */ /* 0x000ea200000e00ff */
[C---:B------:R-:W-:Y:S01]  /*38d0*/  FMUL.FTZ R159, R137.reuse, R161 ;  /* 0x000000a1899f7220 */ /* 0x040fe20000410000 */
[-C--:B------:R-:W-:Y:S01]  /*38e0*/  FMUL.FTZ R158, R137, R175.reuse ;  /* 0x000000af899e7220 */ /* 0x080fe20000410000 */
[----:B------:R-:W-:Y:S01]  /*38f0*/  FMUL.FTZ R209, R133, R196 ;  /* 0x000000c485d17220 */ /* 0x000fe20000410000 */
[----:B------:R-:W4:Y:S01]  /*3900*/  SHFL.UP PT, R153, R6, 0x4, RZ ;  /* 0x0480000006997989 */ /* 0x000f2200000e00ff */
[C---:B------:R-:W-:Y:S01]  /*3910*/  FFMA.FTZ R160, R136.reuse, R175, -R159 ;  /* 0x000000af88a07223 */ /* 0x040fe2000001089f */
[----:B------:R-:W-:Y:S01]  /*3920*/  FFMA.FTZ R158, R136, R161, R158 ;  /* 0x000000a1889e7223 */ /* 0x000fe2000001009e */
[----:B------:R-:W-:Y:S01]  /*3930*/  FFMA.FTZ R176, R197, UR47, -R176 ;  /* 0x0000002fc5b07c23 */ /* 0x000fe200080108b0 */
[----:B------:R-:W-:Y:S01]  /*3940*/  FFMA.FTZ R209, R132, R208, -R209 ;  /* 0x000000d084d17223 */ /* 0x000fe200000108d1 */
[----:B------:R-:W-:Y:S01]  /*3950*/  ISETP.GE.AND P2, PT, R70, 0x4, PT ;  /* 0x000000044600780c */ /* 0x000fe20003f46270 */
[----:B------:R-:W-:Y:S01]  /*3960*/  FADD.FTZ R160, R173, R160 ;  /* 0x000000a0ada07221 */ /* 0x000fe20000010000 */
[----:B------:R-:W-:Y:S01]  /*3970*/  FMUL.FTZ R196, R119, R166 ;  /* 0x000000a677c47220 */ /* 0x000fe20000410000 */
[----:B------:R-:W-:Y:S01]  /*3980*/  FFMA.FTZ R158, R109, R176, R158 ;  /* 0x000000b06d9e7223 */ /* 0x000fe2000001009e */
[-C--:B------:R-:W-:Y:S01]  /*3990*/  FMUL.FTZ R161, R119, R209.reuse ;  /* 0x000000d177a17220 */ /* 0x080fe20000410000 */
[C---:B------:R-:W-:Y:S01]  /*39a0*/  FMUL.FTZ R159, R135.reuse, R160 ;  /* 0x000000a0879f7220 */ /* 0x040fe20000410000 */
[----:B------:R-:W-:Y:S01]  /*39b0*/  FFMA.FTZ R209, R118, R209, -R196 ;  /* 0x000000d176d17223 */ /* 0x000fe200000108c4 */
[-C--:B0-----:R-:W-:Y:S01]  /*39c0*/  FMUL.FTZ R196, R6, R157.reuse ;  /* 0x0000009d06c47220 */ /* 0x081fe20000410000 */
[----:B------:R-:W-:Y:S01]  /*39d0*/  FMUL.FTZ R175, R135, R158 ;  /* 0x0000009e87af7220 */ /* 0x000fe20000410000 */
[----:B------:R-:W-:Y:S01]  /*39e0*/  FFMA.FTZ R210, R118, R166, R161 ;  /* 0x000000a676d27223 */ /* 0x000fe200000100a1 */
[C---:B------:R-:W-:Y:S01]  /*39f0*/  FFMA.FTZ R161, R134.reuse, R158, R159 ;  /* 0x0000009e86a17223 */ /* 0x040fe2000001009f */
[C---:B------:R-:W-:Y:S01]  /*3a00*/  FMUL.FTZ R159, R7.reuse, R157 ;  /* 0x0000009d079f7220 */ /* 0x040fe20000410000 */
[----:B-1----:R-:W-:Y:S01]  /*3a10*/  FFMA.FTZ R196, R7, R156, R196 ;  /* 0x0000009c07c47223 */ /* 0x002fe200000100c4 */
[----:B------:R-:W-:Y:S01]  /*3a20*/  FFMA.FTZ R208, R134, R160, -R175 ;  /* 0x000000a086d07223 */ /* 0x000fe200000108af */
[----:B------:R-:W-:Y:S01]  /*3a30*/  FMUL.FTZ R175, R186, UR48 ;  /* 0x00000030baaf7c20 */ /* 0x000fe20008410000 */
[CC--:B--2---:R-:W-:Y:S01]  /*3a40*/  FMUL.FTZ R160, R6.reuse, R155.reuse ;  /* 0x0000009b06a07220 */ /* 0x0c4fe20000410000 */
[----:B------:R-:W-:Y:S01]  /*3a50*/  FFMA.FTZ R166, R6, R156, -R159 ;  /* 0x0000009c06a67223 */ /* 0x000fe2000001089f */
[----:B------:R-:W-:Y:S01]  /*3a60*/  @P2 FADD.FTZ R19, R19, R196 ;  /* 0x000000c413132221 */ /* 0x000fe20000010000 */
[C---:B------:R-:W-:Y:S01]  /*3a70*/  FMUL.FTZ R158, R7.reuse, R155 ;  /* 0x0000009b079e7220 */ /* 0x040fe20000410000 */
[-C--:B----4-:R-:W-:Y:S01]  /*3a80*/  @P2 FFMA.FTZ R7, R7, R153.reuse, R160 ;  /* 0x0000009907072223 */ /* 0x090fe200000100a0 */
[----:B------:R-:W-:Y:S01]  /*3a90*/  @P2 FADD.FTZ R17, R17, R166 ;  /* 0x000000a611112221 */ /* 0x000fe20000010000 */
[----:B------:R-:W-:Y:S01]  /*3aa0*/  FFMA.FTZ R175, R154, UR47, -R175 ;  /* 0x0000002f9aaf7c23 */ /* 0x000fe200080108af */
[----:B------:R-:W0:Y:S01]  /*3ab0*/  SHFL.UP PT, R157, R19, 0x8, RZ ;  /* 0x05000000139d7989 */ /* 0x000e2200000e00ff */
[----:B------:R-:W-:Y:S01]  /*3ac0*/  @P2 FFMA.FTZ R6, R6, R153, -R158 ;  /* 0x0000009906062223 */ /* 0x000fe2000001089e */
[----:B------:R-:W-:Y:S01]  /*3ad0*/  FADD.FTZ R208, R165, R208 ;  /* 0x000000d0a5d07221 */ /* 0x000fe20000010000 */
[----:B------:R-:W-:Y:S01]  /*3ae0*/  FFMA.FTZ R161, R110, R175, R161 ;  /* 0x000000af6ea17223 */ /* 0x000fe200000100a1 */
[----:B------:R-:W1:Y:S01]  /*3af0*/  SHFL.UP PT, R155, R7, 0x8, RZ ;  /* 0x05000000079b7989 */ /* 0x000e6200000e00ff */
[----:B------:R-:W-:Y:S01]  /*3b00*/  FMUL.FTZ R166, R189, UR48 ;  /* 0x00000030bda67c20 */ /* 0x000fe20008410000 */
[CC--:B------:R-:W-:Y:S01]  /*3b10*/  FMUL.FTZ R158, R133.reuse, R208.reuse ;  /* 0x000000d0859e7220 */ /* 0x0c0fe20000410000 */
[----:B------:R-:W-:Y:S01]  /*3b20*/  FMUL.FTZ R159, R133, R161 ;  /* 0x000000a1859f7220 */ /* 0x000fe20000410000 */
[----:B------:R-:W2:Y:S01]  /*3b30*/  SHFL.UP PT, R156, R17, 0x8, RZ ;  /* 0x05000000119c7989 */ /* 0x000ea200000e00ff */
[----:B------:R-:W-:Y:S01]  /*3b40*/  FMUL.FTZ R160, R126, R209 ;  /* 0x000000d17ea07220 */ /* 0x000fe20000410000 */
[C---:B------:R-:W-:Y:S01]  /*3b50*/  FFMA.FTZ R158, R132.reuse, R161, R158 ;  /* 0x000000a1849e7223 */ /* 0x040fe2000001009e */
[----:B------:R-:W-:Y:S01]  /*3b60*/  FFMA.FTZ R166, R151, UR47, -R166 ;  /* 0x0000002f97a67c23 */ /* 0x000fe200080108a6 */
[----:B------:R-:W4:Y:S01]  /*3b70*/  SHFL.UP PT, R153, R6, 0x8, RZ ;  /* 0x0500000006997989 */ /* 0x000f2200000e00ff */
[----:B------:R-:W-:Y:S01]  /*3b80*/  FFMA.FTZ R159, R132, R208, -R159 ;  /* 0x000000d0849f7223 */ /* 0x000fe2000001089f */
[-C--:B------:R-:W-:Y:S01]  /*3b90*/  FFMA.FTZ R211, R131, R210.reuse, R160 ;  /* 0x000000d283d37223 */ /* 0x080fe200000100a0 */
[----:B------:R-:W-:Y:S01]  /*3ba0*/  FMUL.FTZ R210, R126, R210 ;  /* 0x000000d27ed27220 */ /* 0x000fe20000410000 */
[----:B------:R-:W-:Y:S01]  /*3bb0*/  FFMA.FTZ R158, R111, R166, R158 ;  /* 0x000000a66f9e7223 */ /* 0x000fe2000001009e */
[----:B------:R-:W-:Y:S01]  /*3bc0*/  ISETP.GE.AND P2, PT, R70, 0x8, PT ;  /* 0x000000084600780c */ /* 0x000fe20003f46270 */
[----:B------:R-:W-:Y:S01]  /*3bd0*/  FADD.FTZ R159, R152, R159 ;  /* 0x0000009f989f7221 */ /* 0x000fe20000010000 */
[----:B------:R-:W-:Y:S01]  /*3be0*/  FFMA.FTZ R209, R131, R209, -R210 ;  /* 0x000000d183d17223 */ /* 0x000fe200000108d2 */
[C---:B------:R-:W-:Y:S01]  /*3bf0*/  FMUL.FTZ R196, R120.reuse, R211 ;  /* 0x000000d378c47220 */ /* 0x040fe20000410000 */
[CC--:B------:R-:W-:Y:S01]  /*3c00*/  FMUL.FTZ R160, R119.reuse, R158.reuse ;  /* 0x0000009e77a07220 */ /* 0x0c0fe20000410000 */
[----:B------:R-:W-:Y:S01]  /*3c10*/  FMUL.FTZ R161, R119, R159 ;  /* 0x0000009f77a17220 */ /* 0x000fe20000410000 */
[-C--:B------:R-:W-:Y:S01]  /*3c20*/  FMUL.FTZ R213, R120, R209.reuse ;  /* 0x000000d178d57220 */ /* 0x080fe20000410000 */
[----:B------:R-:W-:Y:S01]  /*3c30*/  FFMA.FTZ R210, R130, R209, -R196 ;  /* 0x000000d182d27223 */ /* 0x000fe200000108c4 */
[----:B0-----:R-:W-:Y:S01]  /*3c40*/  FMUL.FTZ R208, R6, R157 ;  /* 0x0000009d06d07220 */ /* 0x001fe20000410000 */
[C---:B------:R-:W-:Y:S01]  /*3c50*/  FFMA.FTZ R209, R118.reuse, R159, -R160 ;  /* 0x0000009f76d17223 */ /* 0x040fe200000108a0 */
[----:B------:R-:W-:Y:S01]  /*3c60*/  FFMA.FTZ R161, R118, R158, R161 ;  /* 0x0000009e76a17223 */ /* 0x000fe200000100a1 */
[C---:B------:R-:W-:Y:S01]  /*3c70*/  FMUL.FTZ R159, R7.reuse, R157 ;  /* 0x0000009d079f7220 */ /* 0x040fe20000410000 */
[CC--:B-1----:R-:W-:Y:S01]  /*3c80*/  FMUL.FTZ R158, R7.reuse, R155.reuse ;  /* 0x0000009b079e7220 */ /* 0x0c2fe20000410000 */
[----:B------:R-:W-:Y:S01]  /*3c90*/  FMUL.FTZ R160, R6, R155 ;  /* 0x0000009b06a07220 */ /* 0x000fe20000410000 */
[----:B------:R-:W-:Y:S01]  /*3ca0*/  FMUL.FTZ R157, R172, UR48 ;  /* 0x00000030ac9d7c20 */ /* 0x000fe20008410000 */
[CC--:B--2---:R-:W-:Y:S01]  /*3cb0*/  FFMA.FTZ R208, R7.reuse, R156.reuse, R208 ;  /* 0x0000009c07d07223 */ /* 0x0c4fe200000100d0 */
[----:B------:R-:W-:Y:S01]  /*3cc0*/  FFMA.FTZ R196, R6, R156, -R159 ;  /* 0x0000009c06c47223 */ /* 0x000fe2000001089f */
[----:B------:R-:W-:Y:S01]  /*3cd0*/  FFMA.FTZ R213, R130, R211, R213 ;  /* 0x000000d382d57223 */ /* 0x000fe200000100d5 */
[----:B------:R-:W-:Y:S01]  /*3ce0*/  FFMA.FTZ R157, R150, UR47, -R157 ;  /* 0x0000002f969d7c23 */ /* 0x000fe2000801089d */
[-C--:B----4-:R-:W-:Y:S01]  /*3cf0*/  @P2 FFMA.FTZ R6, R6, R153.reuse, -R158 ;  /* 0x0000009906062223 */ /* 0x090fe2000001089e */
[----:B------:R-:W-:Y:S01]  /*3d00*/  @P2 FFMA.FTZ R7, R7, R153, R160 ;  /* 0x0000009907072223 */ /* 0x000fe200000100a0 */
[----:B------:R-:W-:Y:S01]  /*3d10*/  @P2 FADD.FTZ R19, R19, R208 ;  /* 0x000000d013132221 */ /* 0x000fe20000010000 */
[----:B------:R-:W-:Y:S01]  /*3d20*/  FMUL.FTZ R153, R121, R210 ;  /* 0x000000d279997220 */ /* 0x000fe20000410000 */
[----:B------:R-:W-:Y:S01]  /*3d30*/  @P2 FADD.FTZ R17, R17, R196 ;  /* 0x000000c411112221 */ /* 0x000fe20000010000 */
[----:B------:R-:W-:Y:S01]  /*3d40*/  FFMA.FTZ R161, R112, R157, R161 ;  /* 0x0000009d70a17223 */ /* 0x000fe200000100a1 */
[----:B------:R-:W-:Y:S01]  /*3d50*/  FADD.FTZ R209, R18, R209 ;  /* 0x000000d112d17221 */ /* 0x000fe20000010000 */
[----:B------:R-:W-:Y:S01]  /*3d60*/  FFMA.FTZ R212, R124, R213, R153 ;  /* 0x000000d57cd47223 */ /* 0x000fe20000010099 */
[----:B------:R-:W0:Y:S01]  /*3d70*/  SHFL.UP PT, R159, R19, 0x10, RZ ;  /* 0x06000000139f7989 */ /* 0x000e2200000e00ff */
[C---:B------:R-:W-:Y:S01]  /*3d80*/  FMUL.FTZ R160, R126.reuse, R161 ;  /* 0x000000a17ea07220 */ /* 0x040fe20000410000 */
[-C--:B------:R-:W-:Y:S01]  /*3d90*/  FMUL.FTZ R156, R126, R209.reuse ;  /* 0x000000d17e9c7220 */ /* 0x080fe20000410000 */
[----:B------:R-:W-:Y:S01]  /*3da0*/  FMUL.FTZ R208, R171, UR48 ;  /* 0x00000030abd07c20 */ /* 0x000fe20008410000 */
[----:B------:R-:W1:Y:S01]  /*3db0*/  SHFL.UP PT, R153, R7, 0x10, RZ ;  /* 0x0600000007997989 */ /* 0x000e6200000e00ff */
[C---:B------:R-:W-:Y:S01]  /*3dc0*/  FFMA.FTZ R196, R131.reuse, R209, -R160 ;  /* 0x000000d183c47223 */ /* 0x040fe200000108a0 */
[----:B------:R-:W-:Y:S01]  /*3dd0*/  FFMA.FTZ R160, R131, R161, R156 ;  /* 0x000000a183a07223 */ /* 0x000fe2000001009c */
[----:B------:R-:W-:Y:S01]  /*3de0*/  FFMA.FTZ R156, R149, UR47, -R208 ;  /* 0x0000002f959c7c23 */ /* 0x000fe200080108d0 */
[----:B------:R-:W2:Y:S01]  /*3df0*/  SHFL.UP PT, R158, R17, 0x10, RZ ;  /* 0x06000000119e7989 */ /* 0x000ea200000e00ff */
[----:B------:R-:W-:Y:S01]  /*3e00*/  FMUL.FTZ R213, R121, R213 ;  /* 0x000000d579d57220 */ /* 0x000fe20000410000 */
[----:B------:R-:W-:Y:S01]  /*3e10*/  FADD.FTZ R209, R15, R196 ;  /* 0x000000c40fd17221 */ /* 0x000fe20000010000 */
[----:B------:R-:W-:Y:S01]  /*3e20*/  ISETP.GE.AND P2, PT, R70, 0x10, PT ;  /* 0x000000104600780c */ /* 0x000fe20003f46270 */
[----:B------:R-:W4:Y:S01]  /*3e30*/  SHFL.UP PT, R155, R6, 0x10, RZ ;  /* 0x06000000069b7989 */ /* 0x000f2200000e00ff */
[----:B------:R-:W-:Y:S01]  /*3e40*/  FFMA.FTZ R161, R113, R156, R160 ;  /* 0x0000009c71a17223 */ /* 0x000fe200000100a0 */
[----:B------:R-:W-:Y:S01]  /*3e50*/  FFMA.FTZ R213, R124, R210, -R213 ;  /* 0x000000d27cd57223 */ /* 0x000fe200000108d5 */
        /* <DEDUP_REMOVED lines=8> */
[----:B------:R-:W-:Y:S01]  /*3ee0*/  FMUL.FTZ R213, R170, UR48 ;  /* 0x00000030aad57c20 */ /* 0x000fe20008410000 */
[-C--:B0-----:R-:W-:Y:S01]  /*3ef0*/  FMUL.FTZ R161, R7, R159.reuse ;  /* 0x0000009f07a17220 */ /* 0x081fe20000410000 */
[----:B------:R-:W-:Y:S01]  /*3f00*/  FMUL.FTZ R210, R6, R159 ;  /* 0x0000009f06d27220 */ /* 0x000fe20000410000 */
[----:B------:R-:W-:Y:S01]  /*3f10*/  FADD.FTZ R209, R14, R209 ;  /* 0x000000d10ed17221 */ /* 0x000fe20000010000 */
[----:B------:R-:W-:Y:S01]  /*3f20*/  FMUL.FTZ R159, R129, R214 ;  /* 0x000000d6819f7220 */ /* 0x000fe20000410000 */
[CC--:B-1----:R-:W-:Y:S01]  /*3f30*/  FMUL.FTZ R160, R7.reuse, R153.reuse ;  /* 0x0000009907a07220 */ /* 0x0c2fe20000410000 */
[----:B------:R-:W-:Y:S01]  /*3f40*/  FMUL.FTZ R196, R6, R153 ;  /* 0x0000009906c47220 */ /* 0x000fe20000410000 */
[----:B------:R-:W-:Y:S01]  /*3f50*/  FFMA.FTZ R153, R148, UR47, -R213 ;  /* 0x0000002f94997c23 */ /* 0x000fe200080108d5 */
[----:B------:R-:W-:Y:S01]  /*3f60*/  UISETP.GE.AND UP0, UPT, UR11, UR44, UPT ;  /* 0x0000002c0b00728c */ /* 0x000fe2000bf06270 */
[-C--:B--2---:R-:W-:Y:S01]  /*3f70*/  FFMA.FTZ R208, R6, R158.reuse, -R161 ;  /* 0x0000009e06d07223 */ /* 0x084fe200000108a1 */
[----:B------:R-:W-:Y:S01]  /*3f80*/  FFMA.FTZ R210, R7, R158, R210 ;  /* 0x0000009e07d27223 */ /* 0x000fe200000100d2 */
[----:B------:R-:W-:Y:S01]  /*3f90*/  FFMA.FTZ R211, R114, R153, R211 ;  /* 0x0000009972d37223 */ /* 0x000fe200000100d3 */
[----:B------:R-:W-:Y:S01]  /*3fa0*/  FMUL.FTZ R158, R121, R209 ;  /* 0x000000d1799e7220 */ /* 0x000fe20000410000 */
[-C--:B----4-:R-:W-:Y:S01]  /*3fb0*/  @P2 FFMA.FTZ R6, R6, R155.reuse, -R160 ;  /* 0x0000009b06062223 */ /* 0x090fe200000108a0 */
[----:B------:R-:W-:Y:S01]  /*3fc0*/  @P2 FFMA.FTZ R7, R7, R155, R196 ;  /* 0x0000009b07072223 */ /* 0x000fe200000100c4 */
[----:B---3--:R-:W-:Y:S01]  /*3fd0*/  SHFL.IDX PT, R3, R3, RZ, 0x1f ;  /* 0x00001fff03037589 */ /* 0x008fe200000e0000 */
[----:B------:R-:W-:Y:S01]  /*3fe0*/  @P2 FADD.FTZ R19, R19, R210 ;  /* 0x000000d213132221 */ /* 0x000fe20000010000 */
[----:B------:R-:W-:Y:S01]  /*3ff0*/  @P2 FADD.FTZ R17, R17, R208 ;  /* 0x000000d011112221 */ /* 0x000fe20000010000 */
[-C--:B------:R-:W-:Y:S01]  /*4000*/  FMUL.FTZ R155, R121, R211.reuse ;  /* 0x000000d3799b7220 */ /* 0x080fe20000410000 */
[----:B------:R-:W0:Y:S01]  /*4010*/  SHFL.UP PT, R6, R6, 0x1, RZ ;  /* 0x0420000006067989 */ /* 0x000e2200000e00ff */
[----:B------:R-:W-:Y:S01]  /*4020*/  FMUL.FTZ R208, R207, UR48 ;  /* 0x00000030cfd07c20 */ /* 0x000fe20008410000 */
[C---:B------:R-:W-:Y:S01]  /*4030*/  FFMA.FTZ R160, R124.reuse, R211, R158 ;  /* 0x000000d37ca07223 */ /* 0x040fe2000001009e */
[----:B------:R-:W-:Y:S01]  /*4040*/  FFMA.FTZ R196, R124, R209, -R155 ;  /* 0x000000d17cc47223 */ /* 0x000fe2000001089b */
[----:B------:R-:W1:Y:S01]  /*4050*/  SHFL.UP PT, R7, R7, 0x1, RZ ;  /* 0x0420000007077989 */ /* 0x000e6200000e00ff */
[----:B------:R-:W-:Y:S01]  /*4060*/  FFMA.FTZ R158, R147, UR47, -R208 ;  /* 0x0000002f939e7c23 */ /* 0x000fe200080108d0 */
[----:B------:R-:W-:Y:S01]  /*4070*/  FMUL.FTZ R155, R194, UR48 ;  /* 0x00000030c29b7c20 */ /* 0x000fe20008410000 */
[----:B------:R-:W-:Y:S01]  /*4080*/  FADD.FTZ R196, R13, R196 ;  /* 0x000000c40dc47221 */ /* 0x000fe20000010000 */
[----:B------:R-:W2:Y:S01]  /*4090*/  SHFL.IDX PT, R2, R2, RZ, 0x1f ;  /* 0x00001fff02027589 */ /* 0x000ea200000e0000 */
[----:B------:R-:W-:Y:S01]  /*40a0*/  FFMA.FTZ R160, R115, R158, R160 ;  /* 0x0000009e73a07223 */ /* 0x000fe200000100a0 */
[----:B------:R-:W-:Y:S01]  /*40b0*/  FFMA.FTZ R210, R128, R212, R159 ;  /* 0x000000d480d27223 */ /* 0x000fe2000001009f */
[C---:B------:R-:W-:Y:S01]  /*40c0*/  FMUL.FTZ R208, R122.reuse, R196 ;  /* 0x000000c47ad07220 */ /* 0x040fe20000410000 */
[----:B------:R-:W3:Y:S01]  /*40d0*/  SHFL.UP PT, R19, R19, 0x1, RZ ;  /* 0x0420000013137989 */ /* 0x000ee200000e00ff */
[-C--:B------:R-:W-:Y:S01]  /*40e0*/  FMUL.FTZ R161, R122, R160.reuse ;  /* 0x000000a07aa17220 */ /* 0x080fe20000410000 */
[----:B------:R-:W-:Y:S01]  /*40f0*/  FFMA.FTZ R155, R168, UR47, -R155 ;  /* 0x0000002fa89b7c23 */ /* 0x000fe2000801089b */
[C---:B------:R-:W-:Y:S01]  /*4100*/  FFMA.FTZ R159, R125.reuse, R160, R208 ;  /* 0x000000a07d9f7223 */ /* 0x040fe200000100d0 */
[----:B------:R-:W4:Y:S01]  /*4110*/  SHFL.UP PT, R17, R17, 0x1, RZ ;  /* 0x0420000011117989 */ /* 0x000f2200000e00ff */
[----:B------:R-:W-:Y:S01]  /*4120*/  FFMA.FTZ R161, R125, R196, -R161 ;  /* 0x000000c47da17223 */ /* 0x000fe200000108a1 */
[C---:B------:R-:W-:Y:S01]  /*4130*/  FMUL.FTZ R209, R129.reuse, R212 ;  /* 0x000000d481d17220 */ /* 0x040fe20000410000 */
[----:B------:R-:W-:Y:S01]  /*4140*/  FFMA.FTZ R196, R116, R155, R159 ;  /* 0x0000009b74c47223 */ /* 0x000fe2000001009f */
[----:B------:R-:W-:Y:S01]  /*4150*/  ISETP.NE.AND P2, PT, R190, 0x1f, PT ;  /* 0x0000001fbe00780c */ /* 0x000fe20003f45270 */
[----:B------:R-:W-:Y:S01]  /*4160*/  FADD.FTZ R161, R12, R161 ;  /* 0x000000a10ca17221 */ /* 0x000fe20000010000 */
[----:B------:R-:W-:Y:S01]  /*4170*/  FFMA.FTZ R208, R128, R214, -R209 ;  /* 0x000000d680d07223 */ /* 0x000fe200000108d1 */
[----:B------:R-:W-:Y:S01]  /*4180*/  FMUL.FTZ R209, R129, R196 ;  /* 0x000000c481d17220 */ /* 0x000fe20000410000 */
[----:B0-----:R-:W-:Y:S01]  /*4190*/  FMUL.FTZ R160, R6, R3 ;  /* 0x0000000306a07220 */ /* 0x001fe20000410000 */
[----:B------:R-:W-:Y:S01]  /*41a0*/  BSSY.RECONVERGENT B0, `(.L_x_14066) ;  /* 0x00000cf000007945 */ /* 0x000fe20003800200 */
[----:B------:R-:W-:Y:S01]  /*41b0*/  ISETP.GT.U32.AND P3, PT, R190, 0x1d, PT ;  /* 0x0000001dbe00780c */ /* 0x000fe20003f64070 */
[----:B------:R-:W-:Y:S01]  /*41c0*/  FFMA.FTZ R212, R128, R161, -R209 ;  /* 0x000000a180d47223 */ /* 0x000fe200000108d1 */
[----:B-1----:R-:W-:Y:S01]  /*41d0*/  FMUL.FTZ R159, R7, R3 ;  /* 0x00000003079f7220 */ /* 0x002fe20000410000 */
[----:B------:R-:W-:-:S02]  /*41e0*/  ISETP.GT.U32.AND P4, PT, R190, 0x1b, PT ;  /* 0x0000001bbe00780c */ /* 0x000fc40003f84070 */
[----:B------:R-:W-:Y:S01]  /*41f0*/  FADD.FTZ R212, R11, R212 ;  /* 0x000000d40bd47221 */ /* 0x000fe20000010000 */
[-C--:B--2---:R-:W-:Y:S01]  /*4200*/  FFMA.FTZ R160, R7, R2.reuse, R160 ;  /* 0x0000000207a07223 */ /* 0x084fe200000100a0 */
[----:B------:R-:W-:Y:S01]  /*4210*/  FFMA.FTZ R6, R6, R2, -R159 ;  /* 0x0000000206067223 */ /* 0x000fe2000001089f */
[----:B------:R-:W-:Y:S01]  /*4220*/  FMUL.FTZ R7, R129, R161 ;  /* 0x000000a181077220 */ /* 0x000fe20000410000 */
[----:B------:R-:W-:Y:S01]  /*4230*/  FMUL.FTZ R161, R162, UR48 ;  /* 0x00000030a2a17c20 */ /* 0x000fe20008410000 */
[----:B---3--:R-:W-:Y:S01]  /*4240*/  @P1 FADD.FTZ R3, R19, R160 ;  /* 0x000000a013031221 */ /* 0x008fe20000010000 */
[----:B------:R-:W-:Y:S01]  /*4250*/  FMUL.FTZ R160, R169, UR48 ;  /* 0x00000030a9a07c20 */ /* 0x000fe20008410000 */
[----:B------:R-:W-:Y:S01]  /*4260*/  FFMA.FTZ R196, R128, R196, R7 ;  /* 0x000000c480c47223 */ /* 0x000fe20000010007 */
[----:B------:R-:W-:Y:S01]  /*4270*/  FFMA.FTZ R161, R146, UR47, -R161 ;  /* 0x0000002f92a17c23 */ /* 0x000fe200080108a1 */
[----:B----4-:R-:W-:Y:S01]  /*4280*/  @P1 FADD.FTZ R2, R17, R6 ;  /* 0x0000000611021221 */ /* 0x010fe20000010000 */
[-C--:B------:R-:W-:Y:S01]  /*4290*/  FMUL.FTZ R7, R5, R3.reuse ;  /* 0x0000000305077220 */ /* 0x080fe20000410000 */
[----:B------:R-:W-:Y:S01]  /*42a0*/  FMUL.FTZ R6, R127, R208 ;  /* 0x000000d07f067220 */ /* 0x000fe20000410000 */
[----:B------:R-:W-:Y:S01]  /*42b0*/  FFMA.FTZ R160, R167, UR47, -R160 ;  /* 0x0000002fa7a07c23 */ /* 0x000fe200080108a0 */
[-C--:B------:R-:W-:Y:S01]  /*42c0*/  FMUL.FTZ R5, R5, R2.reuse ;  /* 0x0000000205057220 */ /* 0x080fe20000410000 */
[C---:B------:R-:W-:Y:S01]  /*42d0*/  FFMA.FTZ R7, R4.reuse, R2, -R7 ;  /* 0x0000000204077223 */ /* 0x040fe20000010807 */
[----:B------:R-:W-:Y:S01]  /*42e0*/  FFMA.FTZ R2, R123, R210, R6 ;  /* 0x000000d27b027223 */ /* 0x000fe20000010006 */
[----:B------:R-:W-:Y:S01]  /*42f0*/  FFMA.FTZ R196, R117, R160, R196 ;  /* 0x000000a075c47223 */ /* 0x000fe200000100c4 */
[----:B------:R-:W-:Y:S01]  /*4300*/  FFMA.FTZ R5, R4, R3, R5 ;  /* 0x0000000304057223 */ /* 0x000fe20000010005 */
[----:B------:R-:W-:Y:S01]  /*4310*/  FADD.FTZ R159, R16, R7 ;  /* 0x00000007109f7221 */ /* 0x000fe20000010000 */
[C---:B------:R-:W-:Y:S01]  /*4320*/  FMUL.FTZ R209, R127.reuse, R212 ;  /* 0x000000d47fd17220 */ /* 0x040fe20000410000 */
[----:B------:R-:W-:Y:S01]  /*4330*/  PLOP3.LUT P1, PT, PT, PT, UP0, 0x80, 0x8 ;  /* 0x000000000008781c */ /* 0x000fe20003f2f008 */
[----:B------:R-:W-:Y:S01]  /*4340*/  FADD.FTZ R16, RZ, R5 ;  /* 0x00000005ff107221 */ /* 0x000fe20000010000 */
[-C--:B------:R-:W-:Y:S01]  /*4350*/  FMUL.FTZ R3, R127, R159.reuse ;  /* 0x0000009f7f037220 */ /* 0x080fe20000410000 */
[CC--:B------:R-:W-:Y:S01]  /*4360*/  FMUL.FTZ R7, R162.reuse, R159.reuse ;  /* 0x0000009fa2077220 */ /* 0x0c0fe20000410000 */
[----:B------:R-:W-:Y:S01]  /*4370*/  FFMA.FTZ R209, R123, R196, R209 ;  /* 0x000000c47bd17223 */ /* 0x000fe200000100d1 */
[-C--:B------:R-:W-:Y:S01]  /*4380*/  FMUL.FTZ R4, R127, R16.reuse ;  /* 0x000000107f047220 */ /* 0x080fe20000410000 */
[-C--:B------:R-:W-:Y:S01]  /*4390*/  FFMA.FTZ R3, R123, R16.reuse, R3 ;  /* 0x000000107b037223 */ /* 0x080fe20000010003 */
[----:B------:R-:W-:Y:S01]  /*43a0*/  FMUL.FTZ R5, R162, R16 ;  /* 0x00000010a2057220 */ /* 0x000fe20000410000 */
[----:B------:R-:W-:Y:S01]  /*43b0*/  FMUL.FTZ R196, R127, R196 ;  /* 0x000000c47fc47220 */ /* 0x000fe20000410000 */
[-C--:B------:R-:W-:Y:S01]  /*43c0*/  FFMA.FTZ R4, R123, R159.reuse, -R4 ;  /* 0x0000009f7b047223 */ /* 0x080fe20000010804 */
[----:B------:R-:W-:Y:S01]  /*43d0*/  FADD.FTZ R17, RZ, R3 ;  /* 0x00000003ff117221 */ /* 0x000fe20000010000 */
[C---:B------:R-:W-:Y:S01]  /*43e0*/  FFMA.FTZ R3, R146.reuse, R16, R7 ;  /* 0x0000001092037223 */ /* 0x040fe20000010007 */
[----:B------:R-:W-:Y:S01]  /*43f0*/  FFMA.FTZ R19, R146, R159, -R5 ;  /* 0x0000009f92137223 */ /* 0x000fe20000010805 */
[----:B------:R-:W-:Y:S01]  /*4400*/  FFMA.FTZ R162, R101, R66, R4 ;  /* 0x0000004265a27223 */ /* 0x000fe20000010004 */
[-C--:B------:R-:W-:Y:S01]  /*4410*/  FMUL.FTZ R4, R169, R17.reuse ;  /* 0x00000011a9047220 */ /* 0x080fe20000410000 */
[-C--:B------:R-:W-:Y:S01]  /*4420*/  FMUL.FTZ R5, R129, R17.reuse ;  /* 0x0000001181057220 */ /* 0x080fe20000410000 */
[----:B------:R-:W-:Y:S01]  /*4430*/  FFMA.FTZ R211, R123, R212, -R196 ;  /* 0x000000d47bd37223 */ /* 0x000fe200000108c4 */
[-C--:B------:R-:W-:Y:S01]  /*4440*/  FMUL.FTZ R7, R129, R162.reuse ;  /* 0x000000a281077220 */ /* 0x080fe20000410000 */
[-C--:B------:R-:W-:Y:S01]  /*4450*/  FMUL.FTZ R6, R169, R162.reuse ;  /* 0x000000a2a9067220 */ /* 0x080fe20000410000 */
[CC--:B------:R-:W-:Y:S01]  /*4460*/  FFMA.FTZ R146, R167.reuse, R162.reuse, -R4 ;  /* 0x000000a2a7927223 */ /* 0x0c0fe20000010804 */
[C---:B------:R-:W-:Y:S01]  /*4470*/  FFMA.FTZ R5, R128.reuse, R162, -R5 ;  /* 0x000000a280057223 */ /* 0x040fe20000010805 */
[----:B------:R-:W-:Y:S01]  /*4480*/  FFMA.FTZ R7, R128, R17, R7 ;  /* 0x0000001180077223 */ /* 0x000fe20000010007 */
[C---:B------:R-:W-:Y:S01]  /*4490*/  FFMA.FTZ R4, R0.reuse, R19, RZ ;  /* 0x0000001300047223 */ /* 0x040fe200000100ff */
[----:B------:R-:W-:Y:S01]  /*44a0*/  FFMA.FTZ R169, R167, R17, R6 ;  /* 0x00000011a7a97223 */ /* 0x000fe20000010006 */
[----:B------:R-:W-:Y:S01]  /*44b0*/  FFMA.FTZ R6, -R0, R3, RZ ;  /* 0x0000000300067223 */ /* 0x000fe200000101ff */
[----:B------:R-:W-:Y:S01]  /*44c0*/  FADD.FTZ R19, RZ, R7 ;  /* 0x00000007ff137221 */ /* 0x000fe20000010000 */
[----:B------:R-:W-:Y:S01]  /*44d0*/  FFMA.FTZ R167, R100, R65, R5 ;  /* 0x0000004164a77223 */ /* 0x000fe20000010005 */
[C---:B------:R-:W-:Y:S01]  /*44e0*/  FFMA.FTZ R3, R117.reuse, R146, R4 ;  /* 0x0000009275037223 */ /* 0x040fe20000010004 */
        /* <DEDUP_REMOVED lines=11> */
[C---:B------:R-:W-:Y:S01]  /*45a0*/  FFMA.FTZ R4, R116.reuse, R5, R3 ;  /* 0x0000000574047223 */ /* 0x040fe20000010003 */
[----:B------:R-:W-:Y:S01]  /*45b0*/  FFMA.FTZ R194, -R116, R194, R169 ;  /* 0x000000c274c27223 */ /* 0x000fe200000101a9 */
        /* <DEDUP_REMOVED lines=72> */
[----:B------:R-:W-:Y:S01]  /*4a40*/  FMUL.FTZ R5, R137, R194 ;  /* 0x000000c289057220 */ /* 0x000fe20000410000 */
[-C--:B------:R-:W-:Y:S01]  /*4a50*/  FMUL.FTZ R186, R203, R154.reuse ;  /* 0x0000009acbba7220 */ /* 0x080fe20000410000 */
[----:B------:R-:W-:Y:S01]  /*4a60*/  FMUL.FTZ R3, R137, R154 ;  /* 0x0000009a89037220 */ /* 0x000fe20000410000 */
[----:B------:R-:W-:Y:S01]  /*4a70*/  FMUL.FTZ R203, R203, R194 ;  /* 0x000000c2cbcb7220 */ /* 0x000fe20000410000 */
[C---:B------:R-:W-:Y:S01]  /*4a80*/  FFMA.FTZ R5, R136.reuse, R154, R5 ;  /* 0x0000009a88057223 */ /* 0x040fe20000010005 */
[CC--:B------:R-:W-:Y:S01]  /*4a90*/  FFMA.FTZ R7, R197.reuse, R194.reuse, -R186 ;  /* 0x000000c2c5077223 */ /* 0x0c0fe200000108ba */
[----:B------:R-:W-:Y:S01]  /*4aa0*/  FFMA.FTZ R3, R136, R194, -R3 ;  /* 0x000000c288037223 */ /* 0x000fe20000010803 */
[----:B------:R-:W-:Y:S01]  /*4ab0*/  FFMA.FTZ R203, R197, R154, R203 ;  /* 0x0000009ac5cb7223 */ /* 0x000fe200000100cb */
[----:B------:R-:W-:Y:S01]  /*4ac0*/  FADD.FTZ R186, RZ, R5 ;  /* 0x00000005ffba7221 */ /* 0x000fe20000010000 */
[C---:B------:R-:W-:Y:S01]  /*4ad0*/  FFMA.FTZ R7, R109.reuse, R7, R4 ;  /* 0x000000076d077223 */ /* 0x040fe20000010004 */
[----:B------:R-:W-:Y:S01]  /*4ae0*/  FFMA.FTZ R197, R92, R57, R3 ;  /* 0x000000395cc57223 */ /* 0x000fe20000010003 */
[----:B------:R-:W-:Y:S01]  /*4af0*/  FFMA.FTZ R203, -R109, R203, R6 ;  /* 0x000000cb6dcb7223 */ /* 0x000fe20000010106 */
[-C--:B------:R-:W-:Y:S01]  /*4b00*/  FMUL.FTZ R4, R138, R186.reuse ;  /* 0x000000ba8a047220 */ /* 0x080fe20000410000 */
[-C--:B------:R-:W-:Y:S01]  /*4b10*/  FMUL.FTZ R6, R192, R186.reuse ;  /* 0x000000bac0067220 */ /* 0x080fe20000410000 */
[-C--:B------:R-:W-:Y:S01]  /*4b20*/  FMUL.FTZ R3, R138, R197.reuse ;  /* 0x000000c58a037220 */ /* 0x080fe20000410000 */
[-C--:B------:R-:W-:Y:S01]  /*4b30*/  FMUL.FTZ R192, R192, R197.reuse ;  /* 0x000000c5c0c07220 */ /* 0x080fe20000410000 */
[-C--:B------:R-:W-:Y:S01]  /*4b40*/  FFMA.FTZ R4, R139, R197.reuse, -R4 ;  /* 0x000000c58b047223 */ /* 0x080fe20000010804 */
[----:B------:R-:W-:Y:S01]  /*4b50*/  FFMA.FTZ R6, R191, R197, -R6 ;  /* 0x000000c5bf067223 */ /* 0x000fe20000010806 */
[-C--:B------:R-:W-:Y:S01]  /*4b60*/  FFMA.FTZ R3, R139, R186.reuse, R3 ;  /* 0x000000ba8b037223 */ /* 0x080fe20000010003 */
[----:B------:R-:W-:Y:S01]  /*4b70*/  FFMA.FTZ R191, R191, R186, R192 ;  /* 0x000000babfbf7223 */ /* 0x000fe200000100c0 */
[----:B------:R-:W-:Y:S01]  /*4b80*/  FFMA.FTZ R196, R91, R56, R4 ;  /* 0x000000385bc47223 */ /* 0x000fe20000010004 */
[----:B------:R-:W-:Y:S01]  /*4b90*/  FMUL.FTZ R210, R127, R210 ;  /* 0x000000d27fd27220 */ /* 0x000fe20000410000 */
[----:B------:R-:W-:Y:S01]  /*4ba0*/  FADD.FTZ R192, RZ, R3 ;  /* 0x00000003ffc07221 */ /* 0x000fe20000010000 */
[----:B------:R-:W-:Y:S01]  /*4bb0*/  ISETP.NE.OR P1, PT, R71, RZ, P1 ;  /* 0x000000ff4700720c */ /* 0x000fe20000f25670 */
[C---:B------:R-:W-:Y:S01]  /*4bc0*/  FMUL.FTZ R4, R140.reuse, R196 ;  /* 0x000000c48c047220 */ /* 0x040fe20000410000 */
[----:B------:R-:W-:Y:S01]  /*4bd0*/  FFMA.FTZ R208, R123, R208, -R210 ;  /* 0x000000d07bd07223 */ /* 0x000fe200000108d2 */
[-C--:B------:R-:W-:Y:S01]  /*4be0*/  FMUL.FTZ R3, R140, R192.reuse ;  /* 0x000000c08c037220 */ /* 0x080fe20000410000 */
[C---:B------:R-:W-:Y:S01]  /*4bf0*/  FFMA.FTZ R210, -R108.reuse, R191, R203 ;  /* 0x000000bf6cd27223 */ /* 0x040fe200000101cb */
[-C--:B------:R-:W-:Y:S01]  /*4c00*/  FFMA.FTZ R4, R141, R192.reuse, R4 ;  /* 0x000000c08d047223 */ /* 0x080fe20000010004 */
[----:B------:R-:W-:Y:S01]  /*4c10*/  FMUL.FTZ R212, R199, R192 ;  /* 0x000000c0c7d47220 */ /* 0x000fe20000410000 */
[-C--:B------:R-:W-:Y:S01]  /*4c20*/  FFMA.FTZ R3, R141, R196.reuse, -R3 ;  /* 0x000000c48d037223 */ /* 0x080fe20000010803 */
[----:B------:R-:W-:Y:S01]  /*4c30*/  FMUL.FTZ R5, R199, R196 ;  /* 0x000000c4c7057220 */ /* 0x000fe20000410000 */
[----:B------:R-:W-:Y:S01]  /*4c40*/  FADD.FTZ R191, RZ, R4 ;  /* 0x00000004ffbf7221 */ /* 0x000fe20000010000 */
[----:B------:R-:W-:Y:S01]  /*4c50*/  FFMA.FTZ R6, R108, R6, R7 ;  /* 0x000000066c067223 */ /* 0x000fe20000010007 */
[----:B------:R-:W-:Y:S01]  /*4c60*/  FFMA.FTZ R199, R90, R55, R3 ;  /* 0x000000375ac77223 */ /* 0x000fe20000010003 */
[C---:B------:R-:W-:Y:S01]  /*4c70*/  FFMA.FTZ R212, R201.reuse, R196, -R212 ;  /* 0x000000c4c9d47223 */ /* 0x040fe200000108d4 */
[C---:B------:R-:W-:Y:S01]  /*4c80*/  FMUL.FTZ R7, R206.reuse, R191 ;  /* 0x000000bfce077220 */ /* 0x040fe20000410000 */
[----:B------:R-:W-:Y:S01]  /*4c90*/  FFMA.FTZ R3, R201, R192, R5 ;  /* 0x000000c0c9037223 */ /* 0x000fe20000010005 */
[-C--:B------:R-:W-:Y:S01]  /*4ca0*/  FMUL.FTZ R206, R206, R199.reuse ;  /* 0x000000c7cece7220 */ /* 0x080fe20000410000 */
[C---:B------:R-:W-:Y:S01]  /*4cb0*/  FFMA.FTZ R5, R107.reuse, R212, R6 ;  /* 0x000000d46b057223 */ /* 0x040fe20000010006 */
[C---:B------:R-:W-:Y:S01]  /*4cc0*/  FFMA.FTZ R7, R202.reuse, R199, -R7 ;  /* 0x000000c7ca077223 */ /* 0x040fe20000010807 */
[----:B------:R-:W-:Y:S01]  /*4cd0*/  VOTEU.ALL UP0, P1 ;  /* 0x0000000000ff7886 */ /* 0x000fe20000800000 */
[----:B------:R-:W-:Y:S01]  /*4ce0*/  FFMA.FTZ R202, R202, R191, R206 ;  /* 0x000000bfcaca7223 */ /* 0x000fe200000100ce */
[----:B------:R-:W-:Y:S01]  /*4cf0*/  MOV R4, 0x3f800000 ;  /* 0x3f80000000047802 */ /* 0x000fe20000000f00 */
[----:B------:R-:W-:Y:S01]  /*4d00*/  FFMA.FTZ R206, R106, R7, R5 ;  /* 0x000000076ace7223 */ /* 0x000fe20000010005 */
[----:B------:R-:W-:Y:S01]  /*4d10*/  HFMA2 R5, -RZ, RZ, 0, 0 ;  /* 0x00000000ff057431 */ /* 0x000fe200000001ff */
[----:B------:R-:W-:Y:S01]  /*4d20*/  @!UP0 ULEA UR20, UR8, UR21, 0x4 ;  /* 0x0000001508148291 */ /* 0x000fe2000f8e20ff */
[----:B------:R-:W-:Y:S01]  /*4d30*/  CS2R R6, SRZ ;  /* 0x0000000000067805 */ /* 0x000fe2000001ff00 */
[----:B------:R-:W-:Y:S01]  /*4d40*/  FFMA.FTZ R209, R0, R161, R209 ;  /* 0x000000a100d17223 */ /* 0x000fe200000100d1 */
[----:B------:R-:W-:Y:S01]  /*4d50*/  FADD.FTZ R211, R10, R211 ;  /* 0x000000d30ad37221 */ /* 0x000fe20000010000 */
[----:B------:R0:W1:Y:S01]  /*4d60*/  SHFL.DOWN PT, R214, R2, 0x1, 0x1f ;  /* 0x08201f0002d67f89 */ /* 0x00006200000e0000 */
[----:B------:R-:W-:Y:S01]  /*4d70*/  FFMA.FTZ R3, -R107, R3, R210 ;  /* 0x000000036b037223 */ /* 0x000fe200000101d2 */
[----:B------:R-:W-:-:S02]  /*4d80*/  ISETP.GT.U32.AND P5, PT, R190, 0x17, PT ;  /* 0x00000017be00780c */ /* 0x000fc40003fa4070 */
[----:B------:R0:W2:Y:S01]  /*4d90*/  SHFL.DOWN PT, R203, R208, 0x1, 0x1f ;  /* 0x08201f00d0cb7f89 */ /* 0x0000a200000e0000 */
[----:B------:R-:W-:-:S03]  /*4da0*/  ISETP.GT.U32.AND P6, PT, R190, 0xf, PT ;  /* 0x0000000fbe00780c */ /* 0x000fc60003fc4070 */
[----:B------:R-:W3:Y:S04]  /*4db0*/  @!P1 LDS.128 R4, [UR20+0x2e10] ;  /* 0x002e1014ff049984 */ /* 0x000ee80008000c00 */
[----:B------:R0:W4:Y:S04]  /*4dc0*/  SHFL.DOWN PT, R212, R209, 0x1, 0x1f ;  /* 0x08201f00d1d47f89 */ /* 0x00012800000e0000 */
[----:B------:R0:W0:Y:S01]  /*4dd0*/  SHFL.DOWN PT, R213, R211, 0x1, 0x1f ;  /* 0x08201f00d3d57f89 */ /* 0x00002200000e0000 */
[----:B------:R-:W-:Y:S05]  /*4de0*/  @!P2 BRA `(.L_x_14067) ;  /* 0x000000000028a947 */ /* 0x000fea0003800000 */
[-C--:B0-----:R-:W-:Y:S01]  /*4df0*/  FMUL.FTZ R207, R208, R213.reuse ;  /* 0x000000d5d0cf7220 */ /* 0x081fe20000410000 */
[----:B------:R-:W-:Y:S01]  /*4e00*/  FMUL.FTZ R213, R2, R213 ;  /* 0x000000d502d57220 */ /* 0x000fe20000410000 */
[-C--:B--2---:R-:W-:Y:S01]  /*4e10*/  FMUL.FTZ R201, R208, R203.reuse ;  /* 0x000000cbd0c97220 */ /* 0x084fe20000410000 */
[C---:B------:R-:W-:Y:S01]  /*4e20*/  FMUL.FTZ R203, R2.reuse, R203 ;  /* 0x000000cb02cb7220 */ /* 0x040fe20000410000 */
[-C--:B----4-:R-:W-:Y:S01]  /*4e30*/  FFMA.FTZ R210, R2, R212.reuse, -R207 ;  /* 0x000000d402d27223 */ /* 0x090fe200000108cf */
[----:B------:R-:W-:Y:S01]  /*4e40*/  FFMA.FTZ R212, R208, R212, R213 ;  /* 0x000000d4d0d47223 */ /* 0x000fe200000100d5 */
[C---:B-1----:R-:W-:Y:S01]  /*4e50*/  FFMA.FTZ R2, R214.reuse, R2, -R201 ;  /* 0x00000002d6027223 */ /* 0x042fe200000108c9 */
[----:B------:R-:W-:Y:S01]  /*4e60*/  FFMA.FTZ R208, R214, R208, R203 ;  /* 0x000000d0d6d07223 */ /* 0x000fe200000100cb */
[----:B------:R-:W-:Y:S01]  /*4e70*/  FADD.FTZ R209, R209, R210 ;  /* 0x000000d2d1d17221 */ /* 0x000fe20000010000 */
[----:B------:R-:W-:-:S07]  /*4e80*/  FADD.FTZ R211, R211, R212 ;  /* 0x000000d4d3d37221 */ /* 0x000fce0000010000 */
.L_x_14067:
[----:B------:R-:W-:Y:S05]  /*4e90*/  BSYNC.RECONVERGENT B0 ;  /* 0x0000000000007941 */ /* 0x000fea0003800200 */
.L_x_14066:
[----:B-1----:R1:W1:Y:S01]  /*4ea0*/  SHFL.DOWN PT, R214, R2, 0x2, 0x1f ;  /* 0x08401f0002d67f89 */ /* 0x00226200000e0000 */
[----:B------:R-:W-:Y:S03]  /*4eb0*/  BSSY.RECONVERGENT B0, `(.L_x_14068) ;  /* 0x000000f000007945 */ /* 0x000fe60003800200 */
[----:B--2---:R2:W1:Y:S04]  /*4ec0*/  SHFL.DOWN PT, R203, R208, 0x2, 0x1f ;  /* 0x08401f00d0cb7f89 */ /* 0x00446800000e0000 */
[----:B----4-:R2:W4:Y:S04]  /*4ed0*/  SHFL.DOWN PT, R212, R209, 0x2, 0x1f ;  /* 0x08401f00d1d47f89 */ /* 0x01052800000e0000 */
[----:B0-----:R2:W0:Y:S01]  /*4ee0*/  SHFL.DOWN PT, R213, R211, 0x2, 0x1f ;  /* 0x08401f00d3d57f89 */ /* 0x00142200000e0000 */
[----:B------:R-:W-:Y:S05]  /*4ef0*/  @P3 BRA `(.L_x_14069) ;  /* 0x0000000000283947 */ /* 0x000fea0003800000 */
[-C--:B0-----:R-:W-:Y:S01]  /*4f00*/  FMUL.FTZ R207, R208, R213.reuse ;  /* 0x000000d5d0cf7220 */ /* 0x081fe20000410000 */
[----:B------:R-:W-:Y:S01]  /*4f10*/  FMUL.FTZ R213, R2, R213 ;  /* 0x000000d502d57220 */ /* 0x000fe20000410000 */
[-C--:B-1----:R-:W-:Y:S01]  /*4f20*/  FMUL.FTZ R201, R208, R203.reuse ;  /* 0x000000cbd0c97220 */ /* 0x082fe20000410000 */
[C---:B------:R-:W-:Y:S01]  /*4f30*/  FMUL.FTZ R203, R2.reuse, R203 ;  /* 0x000000cb02cb7220 */ /* 0x040fe20000410000 */
[-C--:B----4-:R-:W-:Y:S01]  /*4f40*/  FFMA.FTZ R210, R2, R212.reuse, -R207 ;  /* 0x000000d402d27223 */ /* 0x090fe200000108cf */
[----:B------:R-:W-:Y:S01]  /*4f50*/  FFMA.FTZ R212, R208, R212, R213 ;  /* 0x000000d4d0d47223 */ /* 0x000fe200000100d5 */
[-C--:B------:R-:W-:Y:S01]  /*4f60*/  FFMA.FTZ R2, R2, R214.reuse, -R201 ;  /* 0x000000d602027223 */ /* 0x080fe200000108c9 */
[----:B--2---:R-:W-:Y:S01]  /*4f70*/  FFMA.FTZ R208, R208, R214, R203 ;  /* 0x000000d6d0d07223 */ /* 0x004fe200000100cb */
[----:B------:R-:W-:Y:S01]  /*4f80*/  FADD.FTZ R209, R209, R210 ;  /* 0x000000d2d1d17221 */ /* 0x000fe20000010000 */
[----:B------:R-:W-:-:S07]  /*4f90*/  FADD.FTZ R211, R211, R212 ;  /* 0x000000d4d3d37221 */ /* 0x000fce0000010000 */
.L_x_14069:
[----:B------:R-:W-:Y:S05]  /*4fa0*/  BSYNC.RECONVERGENT B0 ;  /* 0x0000000000007941 */ /* 0x000fea0003800200 */
.L_x_14068:
[----:B-1----:R1:W1:Y:S01]  /*4fb0*/  SHFL.DOWN PT, R214, R2, 0x4, 0x1f ;  /* 0x08801f0002d67f89 */ /* 0x00226200000e0000 */
[----:B------:R-:W-:Y:S03]  /*4fc0*/  BSSY.RECONVERGENT B0, `(.L_x_14070) ;  /* 0x000000f000007945 */ /* 0x000fe60003800200 */
[----:B------:R0:W1:Y:S04]  /*4fd0*/  SHFL.DOWN PT, R203, R208, 0x4, 0x1f ;  /* 0x08801f00d0cb7f89 */ /* 0x00006800000e0000 */
[----:B----4-:R4:W1:Y:S04]  /*4fe0*/  SHFL.DOWN PT, R212, R209, 0x4, 0x1f ;  /* 0x08801f00d1d47f89 */ /* 0x01086800000e0000 */
[----:B0-----:R4:W0:Y:S01]  /*4ff0*/  SHFL.DOWN PT, R213, R211, 0x4, 0x1f ;  /* 0x08801f00d3d57f89 */ /* 0x00182200000e0000 */
[----:B------:R-:W-:Y:S05]  /*5000*/  @P4 BRA `(.L_x_14071) ;  /* 0x0000000000284947 */ /* 0x000fea0003800000 */
[-C--:B0-----:R-:W-:Y:S01]  /*5010*/  FMUL.FTZ R207, R208, R213.reuse ;  /* 0x000000d5d0cf7220 */ /* 0x081fe20000410000 */
[----:B------:R-:W-:Y:S01]  /*5020*/  FMUL.FTZ R213, R2, R213 ;  /* 0x000000d502d57220 */ /* 0x000fe20000410000 */
[-C--:B-1----:R-:W-:Y:S01]  /*5030*/  FMUL.FTZ R201, R208, R203.reuse ;  /* 0x000000cbd0c97220 */ /* 0x082fe20000410000 */
[C---:B------:R-:W-:Y:S01]  /*5040*/  FMUL.FTZ R203, R2.reuse, R203 ;  /* 0x000000cb02cb7220 */ /* 0x040fe20000410000 */
[-C--:B------:R-:W-:Y:S01]  /*5050*/  FFMA.FTZ R210, R2, R212.reuse, -R207 ;  /* 0x000000d402d27223 */ /* 0x080fe200000108cf */
[----:B------:R-:W-:Y:S01]  /*5060*/  FFMA.FTZ R212, R208, R212, R213 ;  /* 0x000000d4d0d47223 */ /* 0x000fe200000100d5 */
[-C--:B------:R-:W-:Y:S01]  /*5070*/  FFMA.FTZ R2, R2, R214.reuse, -R201 ;  /* 0x000000d602027223 */ /* 0x080fe200000108c9 */
[----:B--2---:R-:W-:Y:S01]  /*5080*/  FFMA.FTZ R208, R208, R214, R203 ;  /* 0x000000d6d0d07223 */ /* 0x004fe200000100cb */
[----:B----4-:R-:W-:Y:S01]  /*5090*/  FADD.FTZ R209, R209, R210 ;  /* 0x000000d2d1d17221 */ /* 0x010fe20000010000 */
[----:B------:R-:W-:-:S07]  /*50a0*/  FADD.FTZ R211, R211, R212 ;  /* 0x000000d4d3d37221 */ /* 0x000fce0000010000 */
.L_x_14071:
[----:B------:R-:W-:Y:S05]  /*50b0*/  BSYNC.RECONVERGENT B0 ;  /* 0x0000000000007941 */ /* 0x000fea0003800200 */
.L_x_14070:
[----:B-1----:R1:W1:Y:S01]  /*50c0*/  SHFL.DOWN PT, R214, R2, 0x8, 0x1f ;  /* 0x09001f0002d67f89 */ /* 0x00226200000e0000 */
[----:B------:R-:W-:Y:S03]  /*50d0*/  BSSY.RECONVERGENT B0, `(.L_x_14072) ;  /* 0x000000f000007945 */ /* 0x000fe60003800200 */
[----:B------:R0:W1:Y:S04]  /*50e0*/  SHFL.DOWN PT, R203, R208, 0x8, 0x1f ;  /* 0x09001f00d0cb7f89 */ /* 0x00006800000e0000 */
[----:B------:R1:W1:Y:S04]  /*50f0*/  SHFL.DOWN PT, R212, R209, 0x8, 0x1f ;  /* 0x09001f00d1d47f89 */ /* 0x00026800000e0000 */
        /* <DEDUP_REMOVED lines=12> */
.L_x_14073:
[----:B------:R-:W-:Y:S05]  /*51c0*/  BSYNC.RECONVERGENT B0 ;  /* 0x0000000000007941 */ /* 0x000fea0003800200 */
.L_x_14072:
        /* <DEDUP_REMOVED lines=16> */
.L_x_14075:
[----:B------:R-:W-:Y:S05]  /*52d0*/  BSYNC.RECONVERGENT B0 ;  /* 0x0000000000007941 */ /* 0x000fea0003800200 */
.L_x_14074:
[----:B-1----:R-:W-:Y:S01]  /*52e0*/  FFMA.FTZ R214, -R106, R202, R3 ;  /* 0x000000ca6ad67223 */ /* 0x002fe20000010103 */
[C---:B------:R-:W-:Y:S01]  /*52f0*/  FMUL.FTZ R202, R142.reuse, R191 ;  /* 0x000000bf8eca7220 */ /* 0x040fe20000410000 */
[-C--:B------:R-:W-:Y:S01]  /*5300*/  FMUL.FTZ R210, R142, R199.reuse ;  /* 0x000000c78ed27220 */ /* 0x080fe20000410000 */
[----:B------:R-:W-:Y:S01]  /*5310*/  SHFL.DOWN PT, R223, R208, 0x1, 0x1f ;  /* 0x08201f00d0df7f89 */ /* 0x000fe200000e0000 */
[----:B------:R-:W-:Y:S01]  /*5320*/  ISETP.NE.AND P1, PT, R71, 0x1f, PT ;  /* 0x0000001f4700780c */ /* 0x000fe20003f25270 */
[C---:B------:R-:W-:Y:S01]  /*5330*/  FFMA.FTZ R202, R143.reuse, R199, -R202 ;  /* 0x000000c78fca7223 */ /* 0x040fe200000108ca */
[----:B------:R-:W-:Y:S01]  /*5340*/  FFMA.FTZ R201, R143, R191, R210 ;  /* 0x000000bf8fc97223 */ /* 0x000fe200000100d2 */
[----:B---3--:R-:W1:Y:S01]  /*5350*/  SHFL.IDX PT, R207, R7, RZ, 0x1f ;  /* 0x00001fff07cf7589 */ /* 0x008e6200000e0000 */
[----:B------:R-:W-:Y:S01]  /*5360*/  ISETP.NE.AND P2, PT, R71, RZ, PT ;  /* 0x000000ff4700720c */ /* 0x000fe20003f45270 */
[----:B------:R-:W-:Y:S01]  /*5370*/  FFMA.FTZ R202, R89, R54, R202 ;  /* 0x0000003659ca7223 */ /* 0x000fe200000100ca */
[----:B------:R-:W-:Y:S01]  /*5380*/  FADD.FTZ R201, RZ, R201 ;  /* 0x000000c9ffc97221 */ /* 0x000fe20000010000 */
[----:B------:R-:W3:Y:S01]  /*5390*/  SHFL.DOWN PT, R221, R2, 0x1, 0x1f ;  /* 0x08201f0002dd7f89 */ /* 0x000ee200000e0000 */
[----:B------:R-:W-:Y:S01]  /*53a0*/  BSSY.RECONVERGENT B0, `(.L_x_14076) ;  /* 0x00001f6000007945 */ /* 0x000fe20003800200 */
[CC--:B------:R-:W-:Y:S01]  /*53b0*/  FMUL.FTZ R210, R144.reuse, R202.reuse ;  /* 0x000000ca90d27220 */ /* 0x0c0fe20000410000 */
[-C--:B------:R-:W-:Y:S01]  /*53c0*/  FMUL.FTZ R203, R144, R201.reuse ;  /* 0x000000c990cb7220 */ /* 0x080fe20000410000 */
[----:B0-----:R2:W0:Y:S01]  /*53d0*/  SHFL.IDX PT, R213, R208, RZ, 0x1f ;  /* 0x00001fffd0d57589 */ /* 0x00142200000e0000 */
[-C--:B------:R-:W-:Y:S01]  /*53e0*/  FMUL.FTZ R215, R200, R201.reuse ;  /* 0x000000c9c8d77220 */ /* 0x080fe20000410000 */
[C---:B------:R-:W-:Y:S01]  /*53f0*/  FFMA.FTZ R210, R145.reuse, R201, R210 ;  /* 0x000000c991d27223 */ /* 0x040fe200000100d2 */
[-C--:B------:R-:W-:Y:S01]  /*5400*/  FFMA.FTZ R203, R145, R202.reuse, -R203 ;  /* 0x000000ca91cb7223 */ /* 0x080fe200000108cb */
[----:B------:R-:W5:Y:S01]  /*5410*/  SHFL.IDX PT, R3, R6, RZ, 0x1f ;  /* 0x00001fff06037589 */ /* 0x000f6200000e0000 */
[-C--:B------:R-:W-:Y:S01]  /*5420*/  FFMA.FTZ R215, R198, R202.reuse, -R215 ;  /* 0x000000cac6d77223 */ /* 0x080fe200000108d7 */
[----:B------:R-:W-:Y:S01]  /*5430*/  VOTEU.ALL UP0, P2 ;  /* 0x0000000000ff7886 */ /* 0x000fe20001000000 */
[----:B------:R-:W-:Y:S01]  /*5440*/  FFMA.FTZ R203, R88, R53, R203 ;  /* 0x0000003558cb7223 */ /* 0x000fe200000100cb */
[----:B------:R1:W5:Y:S01]  /*5450*/  SHFL.IDX PT, R212, R2, RZ, 0x1f ;  /* 0x00001fff02d47589 */ /* 0x00036200000e0000 */
[----:B--2---:R-:W-:Y:S01]  /*5460*/  FMUL.FTZ R208, R200, R202 ;  /* 0x000000cac8d07220 */ /* 0x004fe20000410000 */
[----:B------:R-:W-:Y:S01]  /*5470*/  FADD.FTZ R200, RZ, R210 ;  /* 0x000000d2ffc87221 */ /* 0x000fe20000010000 */
[----:B------:R-:W-:Y:S01]  /*5480*/  FFMA.FTZ R215, R105, R215, R206 ;  /* 0x000000d769d77223 */ /* 0x000fe200000100ce */
[----:B------:R-:W2:Y:S01]  /*5490*/  SHFL.DOWN PT, R225, R209, 0x1, 0x1f ;  /* 0x08201f00d1e17f89 */ /* 0x000ea200000e0000 */
[----:B------:R-:W-:Y:S01]  /*54a0*/  FFMA.FTZ R217, R198, R201, R208 ;  /* 0x000000c9c6d97223 */ /* 0x000fe200000100d0 */
[CC--:B------:R-:W-:Y:S01]  /*54b0*/  FMUL.FTZ R219, R205.reuse, R200.reuse ;  /* 0x000000c8cddb7220 */ /* 0x0c0fe20000410000 */
[----:B------:R-:W-:Y:S01]  /*54c0*/  FMUL.FTZ R205, R205, R203 ;  /* 0x000000cbcdcd7220 */ /* 0x000fe20000410000 */
[----:B------:R-:W2:Y:S01]  /*54d0*/  SHFL.DOWN PT, R227, R211, 0x1, 0x1f ;  /* 0x08201f00d3e37f89 */ /* 0x000ea200000e0000 */
[----:B-1----:R-:W-:Y:S01]  /*54e0*/  @P1 FMUL.FTZ R2, R223, R207 ;  /* 0x000000cfdf021220 */ /* 0x002fe20000410000 */
[----:B------:R-:W-:Y:S01]  /*54f0*/  FFMA.FTZ R217, -R105, R217, R214 ;  /* 0x000000d969d97223 */ /* 0x000fe200000101d6 */
[C---:B------:R-:W-:Y:S01]  /*5500*/  FFMA.FTZ R198, R204.reuse, R200, R205 ;  /* 0x000000c8ccc67223 */ /* 0x040fe200000100cd */
[----:B---3--:R-:W-:Y:S01]  /*5510*/  @P1 FMUL.FTZ R208, R221, R207 ;  /* 0x000000cfddd01220 */ /* 0x008fe20000410000 */
[----:B----4-:R-:W1:Y:S01]  /*5520*/  SHFL.IDX PT, R209, R209, RZ, 0x1f ;  /* 0x00001fffd1d17589 */ /* 0x010e6200000e0000 */
[----:B------:R-:W-:Y:S01]  /*5530*/  @!UP0 ULEA UR20, UR8, UR21, 0x4 ;  /* 0x0000001508148291 */ /* 0x000fe2000f8e20ff */
[----:B------:R-:W-:Y:S01]  /*5540*/  FFMA.FTZ R219, R204, R203, -R219 ;  /* 0x000000cbccdb7223 */ /* 0x000fe200000108db */
[----:B0-----:R-:W-:Y:S01]  /*5550*/  FMUL.FTZ R205, R213, R7 ;  /* 0x00000007d5cd7220 */ /* 0x001fe20000410000 */
[----:B------:R-:W0:Y:S01]  /*5560*/  SHFL.IDX PT, R211, R211, RZ, 0x1f ;  /* 0x00001fffd3d37589 */ /* 0x000e2200000e0000 */
[C---:B------:R-:W-:Y:S01]  /*5570*/  FFMA.FTZ R198, -R104.reuse, R198, R217 ;  /* 0x000000c668c67223 */ /* 0x040fe200000101d9 */
[----:B------:R-:W-:Y:S01]  /*5580*/  FFMA.FTZ R204, R104, R219, R215 ;  /* 0x000000db68cc7223 */ /* 0x000fe200000100d7 */
[-C--:B-----5:R-:W-:Y:S01]  /*5590*/  @P1 FFMA.FTZ R206, R221, R3.reuse, -R2 ;  /* 0x00000003ddce1223 */ /* 0x0a0fe20000010802 */
[----:B------:R-:W-:Y:S01]  /*55a0*/  @P1 FFMA.FTZ R208, R223, R3, R208 ;  /* 0x00000003dfd01223 */ /* 0x000fe200000100d0 */
[C---:B------:R-:W-:Y:S01]  /*55b0*/  FMUL.FTZ R2, R213.reuse, R4 ;  /* 0x00000004d5027220 */ /* 0x040fe20000410000 */
[CC--:B------:R-:W-:Y:S01]  /*55c0*/  FFMA.FTZ R210, R212.reuse, R6.reuse, -R205 ;  /* 0x00000006d4d27223 */ /* 0x0c0fe200000108cd */
[CC--:B------:R-:W-:Y:S01]  /*55d0*/  FMUL.FTZ R205, R213.reuse, R5.reuse ;  /* 0x00000005d5cd7220 */ /* 0x0c0fe20000410000 */
[----:B------:R-:W-:Y:S01]  /*55e0*/  FMUL.FTZ R6, R213, R6 ;  /* 0x00000006d5067220 */ /* 0x000fe20000410000 */
[C---:B------:R-:W-:Y:S01]  /*55f0*/  FFMA.FTZ R5, R212.reuse, R5, R2 ;  /* 0x00000005d4057223 */ /* 0x040fe20000010002 */
[----:B--2---:R-:W-:Y:S01]  /*5600*/  @P1 FADD.FTZ R3, R225, R206 ;  /* 0x000000cee1031221 */ /* 0x004fe20000010000 */
[C---:B------:R-:W-:Y:S01]  /*5610*/  FFMA.FTZ R4, R212.reuse, R4, -R205 ;  /* 0x00000004d4047223 */ /* 0x040fe200000108cd */
[----:B------:R-:W-:Y:S01]  /*5620*/  FFMA.FTZ R212, R212, R7, R6 ;  /* 0x00000007d4d47223 */ /* 0x000fe20000010006 */
[----:B------:R-:W-:Y:S01]  /*5630*/  FMUL.FTZ R7, R163, R203 ;  /* 0x000000cba3077220 */ /* 0x000fe20000410000 */
[----:B------:R-:W-:Y:S01]  /*5640*/  @P1 FADD.FTZ R207, R227, R208 ;  /* 0x000000d0e3cf1221 */ /* 0x000fe20000010000 */
[-C--:B------:R-:W-:Y:S01]  /*5650*/  FMUL.FTZ R206, R3, R9.reuse ;  /* 0x0000000903ce7220 */ /* 0x080fe20000410000 */
[----:B------:R-:W-:Y:S01]  /*5660*/  P2R R2, PR, RZ, 0x4 ;  /* 0x00000004ff027803 */ /* 0x000fe20000000000 */
[----:B------:R-:W-:Y:S01]  /*5670*/  FFMA.FTZ R7, R164, R200, R7 ;  /* 0x000000c8a4077223 */ /* 0x000fe20000010007 */
[C---:B------:R-:W-:Y:S01]  /*5680*/  FMUL.FTZ R6, R207.reuse, R9 ;  /* 0x00000009cf067220 */ /* 0x040fe20000410000 */
[----:B------:R-:W-:Y:S01]  /*5690*/  FFMA.FTZ R208, R207, R8, -R206 ;  /* 0x00000008cfd07223 */ /* 0x000fe200000108ce */
[----:B------:R-:W-:-:S02]  /*56a0*/  FMUL.FTZ R2, R163, R200 ;  /* 0x000000c8a3027220 */ /* 0x000fc40000410000 */
[----:B------:R-:W-:Y:S01]  /*56b0*/  FFMA.FTZ R214, R3, R8, R6 ;  /* 0x0000000803d67223 */ /* 0x000fe20000010006 */
[----:B------:R-:W-:Y:S01]  /*56c0*/  FADD.FTZ R208, R195, R208 ;  /* 0x000000d0c3d07221 */ /* 0x000fe20000010000 */
[----:B------:R-:W-:Y:S01]  /*56d0*/  FADD.FTZ R8, RZ, R7 ;  /* 0x00000007ff087221 */ /* 0x000fe20000010000 */
[----:B-1----:R-:W-:Y:S01]  /*56e0*/  FADD.FTZ R6, R209, R210 ;  /* 0x000000d2d1067221 */ /* 0x002fe20000010000 */
[----:B------:R-:W-:Y:S01]  /*56f0*/  FFMA.FTZ R188, R103, R188, R214 ;  /* 0x000000bc67bc7223 */ /* 0x000fe200000100d6 */
[----:B------:R-:W-:Y:S01]  /*5700*/  FMUL.FTZ R3, R163, R208 ;  /* 0x000000d0a3037220 */ /* 0x000fe20000410000 */
[----:B0-----:R-:W-:Y:S01]  /*5710*/  FADD.FTZ R7, R211, R212 ;  /* 0x000000d4d3077221 */ /* 0x001fe20000010000 */
[C---:B------:R-:W-:Y:S01]  /*5720*/  FFMA.FTZ R2, R164.reuse, R203, -R2 ;  /* 0x000000cba4027223 */ /* 0x040fe20000010802 */
[-C--:B------:R-:W-:Y:S01]  /*5730*/  FMUL.FTZ R163, R163, R188.reuse ;  /* 0x000000bca3a37220 */ /* 0x080fe20000410000 */
[C---:B------:R-:W-:Y:S01]  /*5740*/  FFMA.FTZ R3, R164.reuse, R188, R3 ;  /* 0x000000bca4037223 */ /* 0x040fe20000010003 */
[----:B------:R-:W-:Y:S01]  /*5750*/  FMUL.FTZ R195, R17, UR47 ;  /* 0x0000002f11c37c20 */ /* 0x000fe20008410000 */
[----:B------:R-:W-:Y:S01]  /*5760*/  FFMA.FTZ R206, R87, R52, R2 ;  /* 0x0000003457ce7223 */ /* 0x000fe20000010002 */
[----:B------:R-:W-:Y:S01]  /*5770*/  FFMA.FTZ R163, R164, R208, -R163 ;  /* 0x000000d0a4a37223 */ /* 0x000fe200000108a3 */
[----:B------:R0:W-:Y:S01]  /*5780*/  @!P2 STS.128 [UR20+0x2e10], R4 ;  /* 0x002e1004ff00a988 */ /* 0x0001e20008000c14 */
[C---:B------:R-:W-:Y:S01]  /*5790*/  FMUL.FTZ R2, R193.reuse, R8 ;  /* 0x00000008c1027220 */ /* 0x040fe20000410000 */
[----:B------:R-:W-:Y:S01]  /*57a0*/  ULEA UR20, UR11, 0xfffffc00, 0xa ;  /* 0xfffffc000b147891 */ /* 0x000fe2000f8e50ff */
[----:B------:R-:W-:Y:S01]  /*57b0*/  FADD.FTZ R163, R184, R163 ;  /* 0x000000a3b8a37221 */ /* 0x000fe20000010000 */
[----:B------:R-:W-:Y:S01]  /*57c0*/  FFMA.FTZ R187, R104, R187, R3 ;  /* 0x000000bb68bb7223 */ /* 0x000fe20000010003 */
[-C--:B------:R-:W-:Y:S01]  /*57d0*/  FMUL.FTZ R193, R193, R206.reuse ;  /* 0x000000cec1c17220 */ /* 0x080fe20000410000 */
[C---:B------:R-:W-:Y:S01]  /*57e0*/  FFMA.FTZ R9, R185.reuse, R206, -R2 ;  /* 0x000000ceb9097223 */ /* 0x040fe20000010802 */
[----:B------:R-:W-:Y:S01]  /*57f0*/  USHF.R.S32.HI UR42, URZ, 0x1f, UR20 ;  /* 0x0000001fff2a7899 */ /* 0x000fe20008011414 */
[C---:B------:R-:W-:Y:S01]  /*5800*/  FMUL.FTZ R2, R16.reuse, UR48 ;  /* 0x0000003010027c20 */ /* 0x040fe20008410000 */
[----:B------:R-:W-:Y:S01]  /*5810*/  FFMA.FTZ R185, R185, R8, R193 ;  /* 0x00000008b9b97223 */ /* 0x000fe200000100c1 */
[----:B------:R-:W-:Y:S01]  /*5820*/  FMUL.FTZ R184, R16, UR47 ;  /* 0x0000002f10b87c20 */ /* 0x000fe20008410000 */
[----:B------:R-:W-:Y:S01]  /*5830*/  MOV R164, 0x84 ;  /* 0x0000008400a47802 */ /* 0x000fe20000000f00 */
[----:B------:R-:W-:Y:S01]  /*5840*/  FFMA.FTZ R193, R159, UR47, -R2 ;  /* 0x0000002f9fc17c23 */ /* 0x000fe20008010802 */
[----:B------:R-:W-:Y:S01]  /*5850*/  LOP3.LUT R2, R71, UR20, RZ, 0xfc, !PT ;  /* 0x0000001447027c12 */ /* 0x000fe2000f8efcff */
[C---:B0-----:R-:W-:Y:S01]  /*5860*/  FMUL.FTZ R6, R144.reuse, R163 ;  /* 0x000000a390067220 */ /* 0x041fe20000410000 */
[----:B------:R-:W-:Y:S01]  /*5870*/  FMUL.FTZ R144, R144, R187 ;  /* 0x000000bb90907220 */ /* 0x000fe20000410000 */
[----:B------:R-:W-:Y:S01]  /*5880*/  MOV R3, UR42 ;  /* 0x0000002a00037c02 */ /* 0x000fe20008000f00 */
[----:B------:R-:W-:Y:S01]  /*5890*/  FMUL.FTZ R7, R17, UR48 ;  /* 0x0000003011077c20 */ /* 0x000fe20008410000 */
[----:B------:R-:W-:Y:S01]  /*58a0*/  MOV R5, UR40 ;  /* 0x0000002800057c02 */ /* 0x000fe20008000f00 */
[C---:B------:R-:W-:Y:S01]  /*58b0*/  FFMA.FTZ R144, R145.reuse, R163, -R144 ;  /* 0x000000a391907223 */ /* 0x040fe20000010890 */
[----:B------:R-:W-:Y:S01]  /*58c0*/  FFMA.FTZ R6, R145, R187, R6 ;  /* 0x000000bb91067223 */ /* 0x000fe20000010006 */
[----:B------:R-:W-:-:S02]  /*58d0*/  IMAD R164, R71, R164, UR21 ;  /* 0x0000001547a47e24 */ /* 0x000fc4000f8e02a4 */
[----:B------:R-:W-:Y:S01]  /*58e0*/  FFMA.FTZ R210, R162, UR48, R195 ;  /* 0x00000030a2d27c23 */ /* 0x000fe200080100c3 */
[----:B------:R-:W-:Y:S01]  /*58f0*/  FADD.FTZ R144, R181, R144 ;  /* 0x00000090b5907221 */ /* 0x000fe20000010000 */
[----:B------:R-:W-:Y:S01]  /*5900*/  FFMA.FTZ R182, R105, R182, R6 ;  /* 0x000000b669b67223 */ /* 0x000fe20000010006 */
[----:B------:R-:W-:-:S04]  /*5910*/  IMAD.WIDE.U32 R4, R5, UR8, R2 ;  /* 0x0000000805047c25 */ /* 0x000fc8000f8e0002 */
[----:B------:R-:W-:Y:S01]  /*5920*/  FFMA.FTZ R3, R159, UR48, R184 ;  /* 0x000000309f037c23 */ /* 0x000fe200080100b8 */
[----:B------:R-:W-:Y:S01]  /*5930*/  FFMA.FTZ R184, R162, UR47, -R7 ;  /* 0x0000002fa2b87c23 */ /* 0x000fe20008010807 */
[C---:B------:R-:W-:Y:S01]  /*5940*/  FMUL.FTZ R6, R142.reuse, R144 ;  /* 0x000000908e067220 */ /* 0x040fe20000410000 */
[-C--:B------:R-:W-:Y:S01]  /*5950*/  FMUL.FTZ R7, R142, R182.reuse ;  /* 0x000000b68e077220 */ /* 0x080fe20000410000 */
[----:B------:R-:W-:Y:S01]  /*5960*/  FMUL.FTZ R145, R0, -R3 ;  /* 0x8000000300917220 */ /* 0x000fe20000410000 */
[----:B------:R-:W-:Y:S01]  /*5970*/  FMUL.FTZ R142, R19, UR48 ;  /* 0x00000030138e7c20 */ /* 0x000fe20008410000 */
[C---:B------:R-:W-:Y:S01]  /*5980*/  FFMA.FTZ R3, R143.reuse, R182, R6 ;  /* 0x000000b68f037223 */ /* 0x040fe20000010006 */
[----:B------:R-:W-:Y:S01]  /*5990*/  FFMA.FTZ R7, R143, R144, -R7 ;  /* 0x000000908f077223 */ /* 0x000fe20000010807 */
[----:B------:R-:W-:Y:S01]  /*59a0*/  FMUL.FTZ R181, R117, R184 ;  /* 0x000000b875b57220 */ /* 0x000fe20000410000 */
[----:B------:R0:W-:Y:S01]  /*59b0*/  STS [R164+0x844], R145 ;  /* 0x00084491a4007388 */ /* 0x0001e20000000800 */
[----:B------:R-:W-:Y:S01]  /*59c0*/  FFMA.FTZ R183, R106, R183, R3 ;  /* 0x000000b76ab77223 */ /* 0x000fe20000010003 */
[----:B------:R-:W-:Y:S01]  /*59d0*/  FADD.FTZ R3, R178, R7 ;  /* 0x00000007b2037221 */ /* 0x000fe20000010000 */
[----:B------:R-:W-:Y:S01]  /*59e0*/  FFMA.FTZ R7, R167, UR47, -R142 ;  /* 0x0000002fa7077c23 */ /* 0x000fe2000801088e */
[----:B------:R-:W-:Y:S01]  /*59f0*/  FMUL.FTZ R184, R19, UR47 ;  /* 0x0000002f13b87c20 */ /* 0x000fe20008410000 */
[C---:B------:R-:W-:Y:S01]  /*5a00*/  FMUL.FTZ R6, R140.reuse, R183 ;  /* 0x000000b78c067220 */ /* 0x040fe20000410000 */
[-C--:B------:R-:W-:Y:S01]  /*5a10*/  FMUL.FTZ R140, R140, R3.reuse ;  /* 0x000000038c8c7220 */ /* 0x080fe20000410000 */
[----:B------:R1:W-:Y:S01]  /*5a20*/  STS [R164+0x848], R181 ;  /* 0x000848b5a4007388 */ /* 0x0003e20000000800 */
[----:B------:R-:W-:Y:S01]  /*5a30*/  FFMA.FTZ R143, R167, UR48, R184 ;  /* 0x00000030a78f7c23 */ /* 0x000fe200080100b8 */
[C---:B------:R-:W-:Y:S01]  /*5a40*/  FFMA.FTZ R142, R141.reuse, R3, -R6 ;  /* 0x000000038d8e7223 */ /* 0x040fe20000010806 */
[----:B------:R-:W-:Y:S01]  /*5a50*/  FFMA.FTZ R6, R141, R183, R140 ;  /* 0x000000b78d067223 */ /* 0x000fe2000001008c */
[----:B0-----:R-:W-:Y:S01]  /*5a60*/  FMUL.FTZ R145, R116, R7 ;  /* 0x0000000774917220 */ /* 0x001fe20000410000 */
[----:B------:R-:W-:Y:S01]  /*5a70*/  FMUL.FTZ R7, R146, UR48 ;  /* 0x0000003092077c20 */ /* 0x000fe20008410000 */
[----:B------:R-:W-:Y:S01]  /*5a80*/  FADD.FTZ R140, R177, R142 ;  /* 0x0000008eb18c7221 */ /* 0x000fe20000010000 */
[----:B------:R-:W-:Y:S01]  /*5a90*/  FFMA.FTZ R180, R107, R180, R6 ;  /* 0x000000b46bb47223 */ /* 0x000fe20000010006 */
[----:B------:R-:W-:Y:S01]  /*5aa0*/  FMUL.FTZ R143, R116, -R143 ;  /* 0x8000008f748f7220 */ /* 0x000fe20000410000 */
[----:B------:R-:W-:Y:S01]  /*5ab0*/  FFMA.FTZ R142, R168, UR47, -R7 ;  /* 0x0000002fa88e7c23 */ /* 0x000fe20008010807 */
[C---:B------:R-:W-:Y:S01]  /*5ac0*/  FMUL.FTZ R6, R138.reuse, R140 ;  /* 0x0000008c8a067220 */ /* 0x040fe20000410000 */
[-C--:B------:R-:W-:Y:S01]  /*5ad0*/  FMUL.FTZ R141, R138, R180.reuse ;  /* 0x000000b48a8d7220 */ /* 0x080fe20000410000 */
[----:B------:R-:W-:Y:S01]  /*5ae0*/  FMUL.FTZ R177, R146, UR47 ;  /* 0x0000002f92b17c20 */ /* 0x000fe20008410000 */
[----:B------:R-:W-:Y:S01]  /*5af0*/  FMUL.FTZ R138, R147, UR48 ;  /* 0x00000030938a7c20 */ /* 0x000fe20008410000 */
[C---:B------:R-:W-:Y:S01]  /*5b00*/  FFMA.FTZ R7, R139.reuse, R180, R6 ;  /* 0x000000b48b077223 */ /* 0x040fe20000010006 */
[----:B------:R-:W-:Y:S01]  /*5b10*/  FFMA.FTZ R139, R139, R140, -R141 ;  /* 0x0000008c8b8b7223 */ /* 0x000fe2000001088d */
[----:B------:R0:W-:Y:S01]  /*5b20*/  STS [R164+0x854], R143 ;  /* 0x0008548fa4007388 */ /* 0x0001e20000000800 */
[----:B------:R-:W-:Y:S01]  /*5b30*/  FFMA.FTZ R6, R168, UR48, R177 ;  /* 0x00000030a8067c23 */ /* 0x000fe200080100b1 */
[----:B------:R-:W-:Y:S01]  /*5b40*/  FFMA.FTZ R179, R108, R179, R7 ;  /* 0x000000b36cb37223 */ /* 0x000fe20000010007 */
[----:B------:R-:W-:Y:S01]  /*5b50*/  FADD.FTZ R139, R174, R139 ;  /* 0x0000008bae8b7221 */ /* 0x000fe20000010000 */
[C---:B-1----:R-:W-:Y:S01]  /*5b60*/  FMUL.FTZ R181, R115.reuse, R142 ;  /* 0x0000008e73b57220 */ /* 0x042fe20000410000 */
[----:B------:R-:W-:Y:S01]  /*5b70*/  FMUL.FTZ R141, R115, -R6 ;  /* 0x80000006738d7220 */ /* 0x000fe20000410000 */
[----:B------:R-:W-:Y:S01]  /*5b80*/  FMUL.FTZ R142, R147, UR47 ;  /* 0x0000002f938e7c20 */ /* 0x000fe20008410000 */
[----:B------:R-:W-:Y:S01]  /*5b90*/  FMUL.FTZ R7, R137, R139 ;  /* 0x0000008b89077220 */ /* 0x000fe20000410000 */
[----:B------:R1:W-:Y:S01]  /*5ba0*/  STS [R164+0x850], R145 ;  /* 0x00085091a4007388 */ /* 0x0003e20000000800 */
[----:B------:R-:W-:Y:S01]  /*5bb0*/  FFMA.FTZ R159, -R102, R67, R159 ;  /* 0x00000043669f7223 */ /* 0x000fe2000001019f */
[----:B0-----:R-:W-:Y:S01]  /*5bc0*/  FFMA.FTZ R143, R169, UR47, -R138 ;  /* 0x0000002fa98f7c23 */ /* 0x001fe2000801088a */
[-C--:B------:R-:W-:Y:S01]  /*5bd0*/  FMUL.FTZ R138, R137, R179.reuse ;  /* 0x000000b3898a7220 */ /* 0x080fe20000410000 */
[----:B------:R-:W-:Y:S01]  /*5be0*/  FFMA.FTZ R6, R136, R179, R7 ;  /* 0x000000b388067223 */ /* 0x000fe20000010007 */
[----:B------:R-:W-:Y:S01]  /*5bf0*/  FMUL.FTZ R7, R148, UR48 ;  /* 0x0000003094077c20 */ /* 0x000fe20008410000 */
[----:B------:R-:W-:Y:S01]  /*5c00*/  FMUL.FTZ R143, R114, R143 ;  /* 0x0000008f728f7220 */ /* 0x000fe20000410000 */
[----:B------:R-:W-:Y:S01]  /*5c10*/  FFMA.FTZ R136, R136, R139, -R138 ;  /* 0x0000008b88887223 */ /* 0x000fe2000001088a */
[----:B------:R-:W-:Y:S01]  /*5c20*/  FFMA.FTZ R176, R109, R176, R6 ;  /* 0x000000b06db07223 */ /* 0x000fe20000010006 */
[----:B------:R-:W-:Y:S01]  /*5c30*/  FFMA.FTZ R6, R170, UR47, -R7 ;  /* 0x0000002faa067c23 */ /* 0x000fe20008010807 */
[----:B------:R-:W-:Y:S01]  /*5c40*/  FMUL.FTZ R137, R148, UR47 ;  /* 0x0000002f94897c20 */ /* 0x000fe20008410000 */
[----:B------:R-:W-:Y:S01]  /*5c50*/  FADD.FTZ R136, R173, R136 ;  /* 0x00000088ad887221 */ /* 0x000fe20000010000 */
[----:B------:R0:W-:Y:S01]  /*5c60*/  STS [R164+0x860], R143 ;  /* 0x0008608fa4007388 */ /* 0x0001e20000000800 */
[----:B-1----:R-:W-:Y:S01]  /*5c70*/  FFMA.FTZ R145, R169, UR48, R142 ;  /* 0x00000030a9917c23 */ /* 0x002fe2000801008e */
[----:B------:R-:W-:Y:S01]  /*5c80*/  FFMA.FTZ R162, -R101, R66, R162 ;  /* 0x0000004265a27223 */ /* 0x000fe200000101a2 */
[C---:B------:R-:W-:Y:S01]  /*5c90*/  FMUL.FTZ R7, R135.reuse, R136 ;  /* 0x0000008887077220 */ /* 0x040fe20000410000 */
[-C--:B------:R-:W-:Y:S01]  /*5ca0*/  FMUL.FTZ R135, R135, R176.reuse ;  /* 0x000000b087877220 */ /* 0x080fe20000410000 */
[----:B------:R1:W-:Y:S01]  /*5cb0*/  STS [R164+0x85c], R141 ;  /* 0x00085c8da4007388 */ /* 0x0003e20000000800 */
[----:B------:R-:W-:Y:S01]  /*5cc0*/  FMUL.FTZ R145, R114, -R145 ;  /* 0x8000009172917220 */ /* 0x000fe20000410000 */
[C---:B------:R-:W-:Y:S01]  /*5cd0*/  FFMA.FTZ R7, R134.reuse, R176, R7 ;  /* 0x000000b086077223 */ /* 0x040fe20000010007 */
[----:B------:R-:W-:Y:S01]  /*5ce0*/  FFMA.FTZ R134, R134, R136, -R135 ;  /* 0x0000008886867223 */ /* 0x000fe20000010887 */
[----:B------:R-:W-:Y:S01]  /*5cf0*/  FFMA.FTZ R167, -R100, R65, R167 ;  /* 0x0000004164a77223 */ /* 0x000fe200000101a7 */
[----:B0-----:R-:W-:Y:S01]  /*5d00*/  MOV R143, UR41 ;  /* 0x00000029008f7c02 */ /* 0x001fe20008000f00 */
[----:B------:R-:W-:Y:S01]  /*5d10*/  FFMA.FTZ R175, R110, R175, R7 ;  /* 0x000000af6eaf7223 */ /* 0x000fe20000010007 */
[----:B------:R-:W-:Y:S01]  /*5d20*/  FADD.FTZ R165, R165, R134 ;  /* 0x00000086a5a57221 */ /* 0x000fe20000010000 */
[----:B------:R-:W-:Y:S01]  /*5d30*/  STS [R164+0x864], R145 ;  /* 0x00086491a4007388 */ /* 0x000fe20000000800 */
[----:B------:R-:W-:Y:S01]  /*5d40*/  FFMA.FTZ R168, -R99, R64, R168 ;  /* 0x0000004063a87223 */ /* 0x000fe200000101a8 */
[----:B------:R-:W-:-:S02]  /*5d50*/  IMAD R7, R143, UR8, R5 ;  /* 0x000000088f077c24 */ /* 0x000fc4000f8e0205 */
[C---:B------:R-:W-:Y:S01]  /*5d60*/  FMUL.FTZ R5, R133.reuse, R175 ;  /* 0x000000af85057220 */ /* 0x040fe20000410000 */
[-C--:B------:R-:W-:Y:S01]  /*5d70*/  FMUL.FTZ R134, R133, R165.reuse ;  /* 0x000000a585867220 */ /* 0x080fe20000410000 */
[----:B-1----:R-:W-:Y:S01]  /*5d80*/  FMUL.FTZ R141, R113, R6 ;  /* 0x00000006718d7220 */ /* 0x002fe20000410000 */
[----:B------:R-:W-:Y:S01]  /*5d90*/  FFMA.FTZ R6, R170, UR48, R137 ;  /* 0x00000030aa067c23 */ /* 0x000fe20008010089 */
[C---:B------:R-:W-:Y:S01]  /*5da0*/  FFMA.FTZ R5, R132.reuse, R165, -R5 ;  /* 0x000000a584057223 */ /* 0x040fe20000010805 */
[----:B------:R-:W-:Y:S01]  /*5db0*/  FFMA.FTZ R134, R132, R175, R134 ;  /* 0x000000af84867223 */ /* 0x000fe20000010086 */
[----:B------:R-:W-:Y:S01]  /*5dc0*/  FMUL.FTZ R132, R149, UR47 ;  /* 0x0000002f95847c20 */ /* 0x000fe20008410000 */
[----:B------:R-:W-:Y:S01]  /*5dd0*/  FMUL.FTZ R135, R113, -R6 ;  /* 0x8000000671877220 */ /* 0x000fe20000410000 */
[----:B------:R-:W-:Y:S01]  /*5de0*/  FADD.FTZ R152, R152, R5 ;  /* 0x0000000598987221 */ /* 0x000fe20000010000 */
[----:B------:R-:W-:Y:S01]  /*5df0*/  FFMA.FTZ R166, R111, R166, R134 ;  /* 0x000000a66fa67223 */ /* 0x000fe20000010086 */
[C---:B------:R-:W-:Y:S01]  /*5e00*/  LEA R6, P1, R4.reuse, UR9, 0x2 ;  /* 0x0000000904067c11 */ /* 0x040fe2000f8210ff */
[----:B------:R0:W-:Y:S01]  /*5e10*/  STS [R164+0x868], R141 ;  /* 0x0008688da4007388 */ /* 0x0001e20000000800 */
[C---:B------:R-:W-:Y:S01]  /*5e20*/  FMUL.FTZ R5, R119.reuse, R152 ;  /* 0x0000009877057220 */ /* 0x040fe20000410000 */
[-C--:B------:R-:W-:Y:S01]  /*5e30*/  FMUL.FTZ R133, R119, R166.reuse ;  /* 0x000000a677857220 */ /* 0x080fe20000410000 */
[----:B------:R-:W-:Y:S01]  /*5e40*/  LEA.HI.X R7, R4, UR10, R7, 0x2, P1 ;  /* 0x0000000a04077c11 */ /* 0x000fe200088f1407 */
[----:B------:R1:W-:Y:S01]  /*5e50*/  STS [R164+0x86c], R135 ;  /* 0x00086c87a4007388 */ /* 0x0003e20000000800 */
[----:B------:R-:W-:Y:S01]  /*5e60*/  FMUL.FTZ R4, R149, UR48 ;  /* 0x0000003095047c20 */ /* 0x000fe20008410000 */
[C---:B------:R-:W-:Y:S01]  /*5e70*/  FFMA.FTZ R119, R118.reuse, R166, R5 ;  /* 0x000000a676777223 */ /* 0x040fe20000010005 */
[----:B------:R-:W-:Y:S01]  /*5e80*/  FFMA.FTZ R5, R118, R152, -R133 ;  /* 0x0000009876057223 */ /* 0x000fe20000010885 */
[----:B------:R-:W-:Y:S01]  /*5e90*/  FMUL.FTZ R118, R151, UR48 ;  /* 0x0000003097767c20 */ /* 0x000fe20008410000 */
[C---:B------:R-:W-:Y:S01]  /*5ea0*/  FFMA.FTZ R137, R171.reuse, UR47, -R4 ;  /* 0x0000002fab897c23 */ /* 0x040fe20008010804 */
[----:B------:R-:W-:Y:S01]  /*5eb0*/  FFMA.FTZ R157, R112, R157, R119 ;  /* 0x0000009d709d7223 */ /* 0x000fe20000010077 */
[----:B------:R-:W-:Y:S01]  /*5ec0*/  FADD.FTZ R5, R18, R5 ;  /* 0x0000000512057221 */ /* 0x000fe20000010000 */
[C---:B------:R-:W-:Y:S01]  /*5ed0*/  FMUL.FTZ R119, R150.reuse, UR47 ;  /* 0x0000002f96777c20 */ /* 0x040fe20008410000 */
[----:B0-----:R-:W-:Y:S01]  /*5ee0*/  FFMA.FTZ R141, R171, UR48, R132 ;  /* 0x00000030ab8d7c23 */ /* 0x001fe20008010084 */
[----:B-1----:R-:W-:Y:S01]  /*5ef0*/  FMUL.FTZ R135, R150, UR48 ;  /* 0x0000003096877c20 */ /* 0x002fe20008410000 */
[----:B------:R-:W-:Y:S01]  /*5f00*/  FMUL.FTZ R137, R112, R137 ;  /* 0x0000008970897220 */ /* 0x000fe20000410000 */
[----:B------:R-:W-:Y:S01]  /*5f10*/  FFMA.FTZ R18, R172, UR48, R119 ;  /* 0x00000030ac127c23 */ /* 0x000fe20008010077 */
[----:B------:R-:W-:Y:S01]  /*5f20*/  FMUL.FTZ R141, R112, -R141 ;  /* 0x8000008d708d7220 */ /* 0x000fe20000410000 */
[----:B------:R-:W-:Y:S01]  /*5f30*/  FFMA.FTZ R4, R172, UR47, -R135 ;  /* 0x0000002fac047c23 */ /* 0x000fe20008010887 */
[----:B------:R-:W-:Y:S01]  /*5f40*/  FMUL.FTZ R143, R154, UR48 ;  /* 0x000000309a8f7c20 */ /* 0x000fe20008410000 */
[----:B------:R0:W-:Y:S01]  /*5f50*/  STS [R164+0x870], R137 ;  /* 0x00087089a4007388 */ /* 0x0001e20000000800 */
[C---:B------:R-:W-:Y:S01]  /*5f60*/  FMUL.FTZ R135, R111.reuse, -R18 ;  /* 0x800000126f877220 */ /* 0x040fe20000410000 */
[----:B------:R-:W-:Y:S01]  /*5f70*/  FMUL.FTZ R133, R111, R4 ;  /* 0x000000046f857220 */ /* 0x000fe20000410000 */
[C---:B------:R-:W-:Y:S01]  /*5f80*/  FMUL.FTZ R4, R126.reuse, R5 ;  /* 0x000000057e047220 */ /* 0x040fe20000410000 */
[-C--:B------:R-:W-:Y:S01]  /*5f90*/  FMUL.FTZ R126, R126, R157.reuse ;  /* 0x0000009d7e7e7220 */ /* 0x080fe20000410000 */
[----:B------:R1:W-:Y:S01]  /*5fa0*/  STS [R164+0x874], R141 ;  /* 0x0008748da4007388 */ /* 0x0003e20000000800 */
[----:B------:R-:W-:Y:S01]  /*5fb0*/  FFMA.FTZ R18, R194, UR47, -R143 ;  /* 0x0000002fc2127c23 */ /* 0x000fe2000801088f */
[C---:B------:R-:W-:Y:S01]  /*5fc0*/  FFMA.FTZ R4, R131.reuse, R157, R4 ;  /* 0x0000009d83047223 */ /* 0x040fe20000010004 */
[----:B------:R-:W-:Y:S01]  /*5fd0*/  FFMA.FTZ R126, R131, R5, -R126 ;  /* 0x00000005837e7223 */ /* 0x000fe2000001087e */
[----:B------:R2:W-:Y:S01]  /*5fe0*/  STS [R164+0x878], R133 ;  /* 0x00087885a4007388 */ /* 0x0005e20000000800 */
[----:B0-----:R-:W-:Y:S01]  /*5ff0*/  FFMA.FTZ R137, R189, UR47, -R118 ;  /* 0x0000002fbd897c23 */ /* 0x001fe20008010876 */
[----:B------:R-:W-:Y:S01]  /*6000*/  FFMA.FTZ R119, R113, R156, R4 ;  /* 0x0000009c71777223 */ /* 0x000fe20000010004 */
[----:B------:R-:W-:Y:S01]  /*6010*/  FADD.FTZ R15, R15, R126 ;  /* 0x0000007e0f0f7221 */ /* 0x000fe20000010000 */
[----:B------:R-:W-:Y:S01]  /*6020*/  FMUL.FTZ R4, R151, UR47 ;  /* 0x0000002f97047c20 */ /* 0x000fe20008410000 */
[----:B------:R-:W-:Y:S01]  /*6030*/  FMUL.FTZ R145, R154, UR47 ;  /* 0x0000002f9a917c20 */ /* 0x000fe20008410000 */
[----:B-1----:R-:W-:Y:S01]  /*6040*/  FMUL.FTZ R141, R110, R137 ;  /* 0x000000896e8d7220 */ /* 0x002fe20000410000 */
[C---:B------:R-:W-:Y:S01]  /*6050*/  FMUL.FTZ R131, R120.reuse, R15 ;  /* 0x0000000f78837220 */ /* 0x040fe20000410000 */
[-C--:B------:R-:W-:Y:S01]  /*6060*/  FMUL.FTZ R120, R120, R119.reuse ;  /* 0x0000007778787220 */ /* 0x080fe20000410000 */
[----:B------:R-:W-:Y:S01]  /*6070*/  FFMA.FTZ R137, R189, UR48, R4 ;  /* 0x00000030bd897c23 */ /* 0x000fe20008010004 */
[----:B------:R-:W-:Y:S01]  /*6080*/  FFMA.FTZ R118, R194, UR48, R145 ;  /* 0x00000030c2767c23 */ /* 0x000fe20008010091 */
[C---:B------:R-:W-:Y:S01]  /*6090*/  FFMA.FTZ R131, R130.reuse, R119, R131 ;  /* 0x0000007782837223 */ /* 0x040fe20000010083 */
[----:B--2---:R-:W-:Y:S01]  /*60a0*/  FFMA.FTZ R133, R130, R15, -R120 ;  /* 0x0000000f82857223 */ /* 0x004fe20000010878 */
[----:B------:R0:W-:Y:S01]  /*60b0*/  STS [R164+0x880], R141 ;  /* 0x0008808da4007388 */ /* 0x0001e20000000800 */
[----:B------:R-:W-:Y:S01]  /*60c0*/  FMUL.FTZ R137, R110, -R137 ;  /* 0x800000896e897220 */ /* 0x000fe20000410000 */
[----:B------:R-:W-:Y:S01]  /*60d0*/  FFMA.FTZ R153, R114, R153, R131 ;  /* 0x0000009972997223 */ /* 0x000fe20000010083 */
[----:B------:R-:W-:Y:S01]  /*60e0*/  FADD.FTZ R131, R14, R133 ;  /* 0x000000850e837221 */ /* 0x000fe20000010000 */
[----:B------:R1:W-:Y:S01]  /*60f0*/  STS [R164+0x87c], R135 ;  /* 0x00087c87a4007388 */ /* 0x0003e20000000800 */
[----:B------:R-:W-:Y:S01]  /*6100*/  FMUL.FTZ R120, R191, UR47 ;  /* 0x0000002fbf787c20 */ /* 0x000fe20008410000 */
[C---:B------:R-:W-:Y:S01]  /*6110*/  FMUL.FTZ R4, R121.reuse, R153 ;  /* 0x0000009979047220 */ /* 0x040fe20000410000 */
[----:B------:R-:W-:Y:S01]  /*6120*/  FMUL.FTZ R133, R121, R131 ;  /* 0x0000008379857220 */ /* 0x000fe20000410000 */
[----:B------:R2:W-:Y:S01]  /*6130*/  STS [R164+0x884], R137 ;  /* 0x00088489a4007388 */ /* 0x0005e20000000800 */
[----:B------:R-:W-:Y:S01]  /*6140*/  FFMA.FTZ R169, -R98, R63, R169 ;  /* 0x0000003f62a97223 */ /* 0x000fe200000101a9 */
[C---:B------:R-:W-:Y:S01]  /*6150*/  FFMA.FTZ R4, R124.reuse, R131, -R4 ;  /* 0x000000837c047223 */ /* 0x040fe20000010804 */
[----:B------:R-:W-:Y:S01]  /*6160*/  FFMA.FTZ R14, R124, R153, R133 ;  /* 0x000000997c0e7223 */ /* 0x000fe20000010085 */
[----:B0-----:R-:W-:Y:S01]  /*6170*/  FMUL.FTZ R141, R192, UR48 ;  /* 0x00000030c08d7c20 */ /* 0x001fe20008410000 */
[----:B------:R-:W-:Y:S01]  /*6180*/  FMUL.FTZ R133, R109, R18 ;  /* 0x000000126d857220 */ /* 0x000fe20000410000 */
[----:B------:R-:W-:Y:S01]  /*6190*/  FADD.FTZ R4, R13, R4 ;  /* 0x000000040d047221 */ /* 0x000fe20000010000 */
[----:B------:R-:W-:Y:S01]  /*61a0*/  FFMA.FTZ R158, R115, R158, R14 ;  /* 0x0000009e739e7223 */ /* 0x000fe2000001000e */
[----:B-1----:R-:W-:Y:S01]  /*61b0*/  FMUL.FTZ R135, R109, -R118 ;  /* 0x800000766d877220 */ /* 0x002fe20000410000 */
[----:B------:R-:W-:Y:S01]  /*61c0*/  FMUL.FTZ R118, R186, UR47 ;  /* 0x0000002fba767c20 */ /* 0x000fe20008410000 */
[C---:B------:R-:W-:Y:S01]  /*61d0*/  FMUL.FTZ R14, R122.reuse, R4 ;  /* 0x000000047a0e7220 */ /* 0x040fe20000410000 */
[-C--:B------:R-:W-:Y:S01]  /*61e0*/  FMUL.FTZ R13, R122, R158.reuse ;  /* 0x0000009e7a0d7220 */ /* 0x080fe20000410000 */
[----:B------:R0:W-:Y:S01]  /*61f0*/  STS [R164+0x888], R133 ;  /* 0x00088885a4007388 */ /* 0x0001e20000000800 */
[----:B--2---:R-:W-:Y:S01]  /*6200*/  FFMA.FTZ R137, R197, UR48, R118 ;  /* 0x00000030c5897c23 */ /* 0x004fe20008010076 */
        /* <DEDUP_REMOVED lines=9> */
[----:B------:R-:W-:Y:S01]  /*62a0*/  FMUL.FTZ R121, R129, R13 ;  /* 0x0000000d81797220 */ /* 0x000fe20000410000 */
[----:B0-----:R-:W-:Y:S01]  /*62b0*/  FMUL.FTZ R133, R107, R12 ;  /* 0x0000000c6b857220 */ /* 0x001fe20000410000 */
[----:B------:R-:W-:Y:S01]  /*62c0*/  FMUL.FTZ R125, R108, R125 ;  /* 0x0000007d6c7d7220 */ /* 0x000fe20000410000 */
[C---:B------:R-:W-:Y:S01]  /*62d0*/  FFMA.FTZ R14, R128.reuse, R13, -R14 ;  /* 0x0000000d800e7223 */ /* 0x040fe2000001080e */
[----:B------:R-:W-:Y:S01]  /*62e0*/  FFMA.FTZ R12, R128, R155, R121 ;  /* 0x0000009b800c7223 */ /* 0x000fe20000010079 */
[----:B------:R-:W-:Y:S01]  /*62f0*/  FMUL.FTZ R121, R192, UR47 ;  /* 0x0000002fc0797c20 */ /* 0x000fe20008410000 */
[----:B------:R0:W-:Y:S01]  /*6300*/  STS [R164+0x898], R133 ;  /* 0x00089885a4007388 */ /* 0x0001e20000000800 */
[----:B------:R-:W-:Y:S01]  /*6310*/  FMUL.FTZ R124, R98, R131 ;  /* 0x00000083627c7220 */ /* 0x000fe20000410000 */
[----:B------:R-:W-:Y:S01]  /*6320*/  FFMA.FTZ R160, R117, R160, R12 ;  /* 0x000000a075a07223 */ /* 0x000fe2000001000c */
[----:B------:R-:W-:Y:S01]  /*6330*/  FADD.FTZ R12, R11, R14 ;  /* 0x0000000e0b0c7221 */ /* 0x000fe20000010000 */
[C---:B------:R-:W-:Y:S01]  /*6340*/  FFMA.FTZ R11, R199.reuse, UR47, -R118 ;  /* 0x0000002fc70b7c23 */ /* 0x040fe20008010876 */
[----:B------:R-:W-:Y:S01]  /*6350*/  FFMA.FTZ R18, R196, UR48, R121 ;  /* 0x00000030c4127c23 */ /* 0x000fe20008010079 */
[----:B------:R-:W-:Y:S01]  /*6360*/  FFMA.FTZ R121, R199, UR48, R120 ;  /* 0x00000030c7797c23 */ /* 0x000fe20008010078 */
[C---:B------:R-:W-:Y:S01]  /*6370*/  FMUL.FTZ R14, R127.reuse, R12 ;  /* 0x0000000c7f0e7220 */ /* 0x040fe20000410000 */
[C---:B------:R-:W-:Y:S01]  /*6380*/  FMUL.FTZ R129, R106.reuse, R11 ;  /* 0x0000000b6a817220 */ /* 0x040fe20000410000 */
[-C--:B------:R-:W-:Y:S01]  /*6390*/  FMUL.FTZ R127, R127, R160.reuse ;  /* 0x000000a07f7f7220 */ /* 0x080fe20000410000 */
[----:B0-----:R-:W-:Y:S01]  /*63a0*/  FMUL.FTZ R133, R106, -R121 ;  /* 0x800000796a857220 */ /* 0x001fe20000410000 */
[C---:B------:R-:W-:Y:S01]  /*63b0*/  FFMA.FTZ R11, R123.reuse, R160, R14 ;  /* 0x000000a07b0b7223 */ /* 0x040fe2000001000e */
[----:B------:R0:W-:Y:S01]  /*63c0*/  STS [R164+0x890], R125 ;  /* 0x0008907da4007388 */ /* 0x0001e20000000800 */
[-C--:B------:R-:W-:Y:S01]  /*63d0*/  FFMA.FTZ R121, R123, R12.reuse, -R127 ;  /* 0x0000000c7b797223 */ /* 0x080fe2000001087f */
[C---:B------:R-:W-:Y:S01]  /*63e0*/  FMUL.FTZ R118, R101.reuse, R12 ;  /* 0x0000000c65767220 */ /* 0x040fe20000410000 */
[----:B------:R-:W-:Y:S01]  /*63f0*/  FFMA.FTZ R161, R0, R161, R11 ;  /* 0x000000a100a17223 */ /* 0x000fe2000001000b */
[----:B------:R-:W-:Y:S01]  /*6400*/  FMUL.FTZ R11, R101, R160 ;  /* 0x000000a0650b7220 */ /* 0x000fe20000410000 */
[----:B------:R-:W-:Y:S01]  /*6410*/  FADD.FTZ R121, R10, R121 ;  /* 0x000000790a797221 */ /* 0x000fe20000010000 */
[----:B------:R-:W-:Y:S01]  /*6420*/  FMUL.FTZ R127, R201, UR48 ;  /* 0x00000030c97f7c20 */ /* 0x000fe20008410000 */
[C---:B------:R-:W-:Y:S01]  /*6430*/  FMUL.FTZ R10, R102.reuse, R161 ;  /* 0x000000a1660a7220 */ /* 0x040fe20000410000 */
[----:B------:R-:W-:Y:S01]  /*6440*/  FMUL.FTZ R123, R17, R11 ;  /* 0x0000000b117b7220 */ /* 0x000fe20000410000 */
[----:B------:R-:W-:Y:S01]  /*6450*/  FMUL.FTZ R14, R102, R121 ;  /* 0x00000079660e7220 */ /* 0x000fe20000410000 */
[----:B0-----:R-:W-:Y:S01]  /*6460*/  FMUL.FTZ R125, R107, -R18 ;  /* 0x800000126b7d7220 */ /* 0x001fe20000410000 */
[----:B------:R-:W-:Y:S01]  /*6470*/  FMUL.FTZ R18, R16, R10 ;  /* 0x0000000a10127220 */ /* 0x000fe20000410000 */
[----:B------:R-:W-:Y:S01]  /*6480*/  FFMA.FTZ R122, R202, UR47, -R127 ;  /* 0x0000002fca7a7c23 */ /* 0x000fe2000801087f */
[----:B------:R-:W-:Y:S01]  /*6490*/  FMUL.FTZ R120, R100, R13 ;  /* 0x0000000d64787220 */ /* 0x000fe20000410000 */
[----:B------:R0:W-:Y:S01]  /*64a0*/  STS [R164+0x8a4], R133 ;  /* 0x0008a485a4007388 */ /* 0x0001e20000000800 */
[CC--:B------:R-:W-:Y:S01]  /*64b0*/  FFMA.FTZ R18, R159.reuse, R14.reuse, -R18 ;  /* 0x0000000e9f127223 */ /* 0x0c0fe20000010812 */
[----:B------:R-:W-:Y:S01]  /*64c0*/  FMUL.FTZ R14, R16, R14 ;  /* 0x0000000e100e7220 */ /* 0x000fe20000410000 */
[----:B------:R-:W-:Y:S01]  /*64d0*/  FMUL.FTZ R137, R108, -R137 ;  /* 0x800000896c897220 */ /* 0x000fe20000410000 */
[----:B------:R1:W-:Y:S01]  /*64e0*/  STS [R164+0x89c], R125 ;  /* 0x00089c7da4007388 */ /* 0x0003e20000000800 */
[----:B------:R-:W-:Y:S01]  /*64f0*/  FADD.FTZ R18, RZ, R18 ;  /* 0x00000012ff127221 */ /* 0x000fe20000010000 */
[----:B------:R-:W-:Y:S01]  /*6500*/  FFMA.FTZ R14, R159, R10, R14 ;  /* 0x0000000a9f0e7223 */ /* 0x000fe2000001000e */
[----:B------:R-:W-:Y:S01]  /*6510*/  FFMA.FTZ R170, -R97, R62, R170 ;  /* 0x0000003e61aa7223 */ /* 0x000fe200000101aa */
[----:B------:R2:W-:Y:S01]  /*6520*/  STS [R164+0x8a0], R129 ;  /* 0x0008a081a4007388 */ /* 0x0005e20000000800 */
[----:B------:R-:W-:Y:S01]  /*6530*/  FFMA.FTZ R171, -R96, R61, R171 ;  /* 0x0000003d60ab7223 */ /* 0x000fe200000101ab */
[----:B0-----:R-:W-:Y:S01]  /*6540*/  FMUL.FTZ R133, R105, R122 ;  /* 0x0000007a69857220 */ /* 0x001fe20000410000 */
[----:B------:R-:W-:Y:S01]  /*6550*/  FMUL.FTZ R122, R19, R120 ;  /* 0x00000078137a7220 */ /* 0x000fe20000410000 */
[----:B------:R-:W-:Y:S01]  /*6560*/  STS [R164+0x88c], R135 ;  /* 0x00088c87a4007388 */ /* 0x000fe20000000800 */
[----:B------:R-:W-:Y:S01]  /*6570*/  FFMA.FTZ R189, -R94, R59, R189 ;  /* 0x0000003b5ebd7223 */ /* 0x000fe200000101bd */
[-C--:B-1----:R-:W-:Y:S01]  /*6580*/  FFMA.FTZ R125, R162, R118.reuse, -R123 ;  /* 0x00000076a27d7223 */ /* 0x082fe2000001087b */
[----:B------:R-:W-:Y:S01]  /*6590*/  FMUL.FTZ R123, R17, R118 ;  /* 0x00000076117b7220 */ /* 0x000fe20000410000 */
[----:B------:R-:W-:Y:S01]  /*65a0*/  FADD.FTZ R118, RZ, R14 ;  /* 0x0000000eff767221 */ /* 0x000fe20000010000 */
[----:B------:R-:W-:Y:S01]  /*65b0*/  FMUL.FTZ R14, R100, R155 ;  /* 0x0000009b640e7220 */ /* 0x000fe20000410000 */
[----:B------:R-:W-:Y:S01]  /*65c0*/  FADD.FTZ R125, R18, R125 ;  /* 0x0000007d127d7221 */ /* 0x000fe20000010000 */
[----:B------:R-:W-:Y:S01]  /*65d0*/  FFMA.FTZ R123, R162, R11, R123 ;  /* 0x0000000ba27b7223 */ /* 0x000fe2000001007b */
[----:B------:R-:W-:Y:S01]  /*65e0*/  FMUL.FTZ R18, R98, R153 ;  /* 0x0000009962127220 */ /* 0x000fe20000410000 */
[-C--:B------:R-:W-:Y:S01]  /*65f0*/  FMUL.FTZ R127, R19, R14.reuse ;  /* 0x0000000e137f7220 */ /* 0x080fe20000410000 */
[----:B------:R0:W-:Y:S01]  /*6600*/  STS [R164+0x8a8], R133 ;  /* 0x0008a885a4007388 */ /* 0x0001e20000000800 */
[----:B------:R-:W-:Y:S01]  /*6610*/  FADD.FTZ R118, R118, R123 ;  /* 0x0000007b76767221 */ /* 0x000fe20000010000 */
[C---:B------:R-:W-:Y:S01]  /*6620*/  FFMA.FTZ R123, R167.reuse, R14, R122 ;  /* 0x0000000ea77b7223 */ /* 0x040fe2000001007a */
[----:B------:R-:W-:Y:S01]  /*6630*/  FFMA.FTZ R120, R167, R120, -R127 ;  /* 0x00000078a7787223 */ /* 0x000fe2000001087f */
[----:B------:R-:W-:Y:S01]  /*6640*/  FMUL.FTZ R127, R99, R4 ;  /* 0x00000004637f7220 */ /* 0x000fe20000410000 */
[----:B------:R-:W-:Y:S01]  /*6650*/  FMUL.FTZ R126, R147, R18 ;  /* 0x00000012937e7220 */ /* 0x000fe20000410000 */
[----:B------:R-:W-:Y:S01]  /*6660*/  FADD.FTZ R118, R118, R123 ;  /* 0x0000007b76767221 */ /* 0x000fe20000010000 */
[----:B------:R-:W-:Y:S01]  /*6670*/  FMUL.FTZ R123, R99, R158 ;  /* 0x0000009e637b7220 */ /* 0x000fe20000410000 */
[C---:B--2---:R-:W-:Y:S01]  /*6680*/  FMUL.FTZ R129, R146.reuse, R127 ;  /* 0x0000007f92817220 */ /* 0x044fe20000410000 */
[----:B------:R-:W-:Y:S01]  /*6690*/  FADD.FTZ R120, R125, R120 ;  /* 0x000000787d787221 */ /* 0x000fe20000010000 */
[C---:B------:R-:W-:Y:S01]  /*66a0*/  FMUL.FTZ R125, R97.reuse, R119 ;  /* 0x00000077617d7220 */ /* 0x040fe20000410000 */
[-C--:B------:R-:W-:Y:S01]  /*66b0*/  FMUL.FTZ R122, R146, R123.reuse ;  /* 0x0000007b927a7220 */ /* 0x080fe20000410000 */
[C---:B------:R-:W-:Y:S01]  /*66c0*/  FFMA.FTZ R129, R168.reuse, R123, R129 ;  /* 0x0000007ba8817223 */ /* 0x040fe20000010081 */
[----:B------:R1:W-:Y:S01]  /*66d0*/  STS [R164+0x894], R137 ;  /* 0x00089489a4007388 */ /* 0x0003e20000000800 */
[----:B0-----:R-:W-:Y:S01]  /*66e0*/  FMUL.FTZ R133, R97, R15 ;  /* 0x0000000f61857220 */ /* 0x001fe20000410000 */
[----:B------:R-:W-:Y:S01]  /*66f0*/  FFMA.FTZ R127, R168, R127, -R122 ;  /* 0x0000007fa87f7223 */ /* 0x000fe2000001087a */
[----:B------:R-:W-:Y:S01]  /*6700*/  FADD.FTZ R118, R118, R129 ;  /* 0x0000008176767221 */ /* 0x000fe20000010000 */
[-C--:B------:R-:W-:Y:S01]  /*6710*/  FFMA.FTZ R129, R169, R124.reuse, -R126 ;  /* 0x0000007ca9817223 */ /* 0x080fe2000001087e */
[----:B------:R-:W-:Y:S01]  /*6720*/  FMUL.FTZ R124, R147, R124 ;  /* 0x0000007c937c7220 */ /* 0x000fe20000410000 */
[----:B------:R-:W-:Y:S01]  /*6730*/  FADD.FTZ R120, R120, R127 ;  /* 0x0000007f78787221 */ /* 0x000fe20000010000 */
[----:B------:R-:W-:Y:S01]  /*6740*/  FMUL.FTZ R135, R148, R125 ;  /* 0x0000007d94877220 */ /* 0x000fe20000410000 */
[----:B------:R-:W-:Y:S01]  /*6750*/  FMUL.FTZ R128, R94, R165 ;  /* 0x000000a55e807220 */ /* 0x000fe20000410000 */
[----:B------:R-:W-:Y:S01]  /*6760*/  FFMA.FTZ R127, R169, R18, R124 ;  /* 0x00000012a97f7223 */ /* 0x000fe2000001007c */
[----:B-1----:R-:W-:Y:S01]  /*6770*/  FMUL.FTZ R137, R201, UR47 ;  /* 0x0000002fc9897c20 */ /* 0x002fe20008410000 */
[-C--:B------:R-:W-:Y:S01]  /*6780*/  FFMA.FTZ R135, R170, R133.reuse, -R135 ;  /* 0x00000085aa877223 */ /* 0x080fe20000010887 */
[----:B------:R-:W-:Y:S01]  /*6790*/  FMUL.FTZ R133, R148, R133 ;  /* 0x0000008594857220 */ /* 0x000fe20000410000 */
[----:B------:R-:W-:Y:S01]  /*67a0*/  FADD.FTZ R127, R118, R127 ;  /* 0x0000007f767f7221 */ /* 0x000fe20000010000 */
[----:B------:R-:W-:Y:S01]  /*67b0*/  FFMA.FTZ R118, R202, UR48, R137 ;  /* 0x00000030ca767c23 */ /* 0x000fe20008010089 */
[----:B------:R-:W-:Y:S01]  /*67c0*/  FMUL.FTZ R124, R96, R5 ;  /* 0x00000005607c7220 */ /* 0x000fe20000410000 */
[----:B------:R-:W-:Y:S01]  /*67d0*/  FFMA.FTZ R122, R170, R125, R133 ;  /* 0x0000007daa7a7223 */ /* 0x000fe20000010085 */
[----:B------:R-:W-:Y:S01]  /*67e0*/  FADD.FTZ R120, R120, R129 ;  /* 0x0000008178787221 */ /* 0x000fe20000010000 */
[----:B------:R-:W-:Y:S01]  /*67f0*/  FMUL.FTZ R137, R105, -R118 ;  /* 0x8000007669897220 */ /* 0x000fe20000410000 */
[----:B------:R-:W-:Y:S01]  /*6800*/  FMUL.FTZ R118, R96, R157 ;  /* 0x0000009d60767220 */ /* 0x000fe20000410000 */
[----:B------:R-:W-:Y:S01]  /*6810*/  FMUL.FTZ R126, R149, R124 ;  /* 0x0000007c957e7220 */ /* 0x000fe20000410000 */
[----:B------:R-:W-:Y:S01]  /*6820*/  FADD.FTZ R122, R127, R122 ;  /* 0x0000007a7f7a7221 */ /* 0x000fe20000010000 */
[----:B------:R-:W-:Y:S01]  /*6830*/  FADD.FTZ R135, R120, R135 ;  /* 0x0000008778877221 */ /* 0x000fe20000010000 */
[----:B------:R-:W-:Y:S01]  /*6840*/  FMUL.FTZ R120, R94, R175 ;  /* 0x000000af5e787220 */ /* 0x000fe20000410000 */
[-C--:B------:R-:W-:Y:S01]  /*6850*/  FFMA.FTZ R127, R171, R118.reuse, R126 ;  /* 0x00000076ab7f7223 */ /* 0x080fe2000001007e */
[----:B------:R-:W-:Y:S01]  /*6860*/  FMUL.FTZ R129, R149, R118 ;  /* 0x0000007695817220 */ /* 0x000fe20000410000 */
[----:B------:R0:W-:Y:S01]  /*6870*/  STS [R164+0x8ac], R137 ;  /* 0x0008ac89a4007388 */ /* 0x0001e20000000800 */
[----:B------:R-:W-:Y:S01]  /*6880*/  FMUL.FTZ R126, R151, R120 ;  /* 0x00000078977e7220 */ /* 0x000fe20000410000 */
[----:B------:R-:W-:Y:S01]  /*6890*/  FADD.FTZ R122, R122, R127 ;  /* 0x0000007f7a7a7221 */ /* 0x000fe20000010000 */
[----:B------:R-:W-:Y:S01]  /*68a0*/  FMUL.FTZ R127, R95, R166 ;  /* 0x000000a65f7f7220 */ /* 0x000fe20000410000 */
[----:B------:R-:W-:Y:S01]  /*68b0*/  FFMA.FTZ R124, R171, R124, -R129 ;  /* 0x0000007cab7c7223 */ /* 0x000fe20000010881 */
[C---:B------:R-:W-:Y:S01]  /*68c0*/  FMUL.FTZ R129, R95.reuse, R152 ;  /* 0x000000985f817220 */ /* 0x040fe20000410000 */
[----:B------:R-:W-:Y:S01]  /*68d0*/  FFMA.FTZ R172, -R95, R60, R172 ;  /* 0x0000003c5fac7223 */ /* 0x000fe200000101ac */
[----:B------:R-:W-:Y:S01]  /*68e0*/  FMUL.FTZ R130, R200, UR48 ;  /* 0x00000030c8827c20 */ /* 0x000fe20008410000 */
[----:B------:R-:W-:Y:S01]  /*68f0*/  FADD.FTZ R124, R135, R124 ;  /* 0x0000007c877c7221 */ /* 0x000fe20000010000 */
[C---:B------:R-:W-:Y:S01]  /*6900*/  FMUL.FTZ R133, R150.reuse, R129 ;  /* 0x0000008196857220 */ /* 0x040fe20000410000 */
[-C--:B0-----:R-:W-:Y:S01]  /*6910*/  FFMA.FTZ R137, R189, R128.reuse, -R126 ;  /* 0x00000080bd897223 */ /* 0x081fe2000001087e */
[-C--:B------:R-:W-:Y:S01]  /*6920*/  FMUL.FTZ R126, R150, R127.reuse ;  /* 0x0000007f967e7220 */ /* 0x080fe20000410000 */
[----:B------:R-:W-:Y:S01]  /*6930*/  FFMA.FTZ R141, R203, UR47, -R130 ;  /* 0x0000002fcb8d7c23 */ /* 0x000fe20008010882 */
[C---:B------:R-:W-:Y:S01]  /*6940*/  FFMA.FTZ R133, R172.reuse, R127, R133 ;  /* 0x0000007fac857223 */ /* 0x040fe20000010085 */
[----:B------:R-:W-:Y:S01]  /*6950*/  FMUL.FTZ R128, R151, R128 ;  /* 0x0000008097807220 */ /* 0x000fe20000410000 */
[----:B------:R-:W-:Y:S01]  /*6960*/  FFMA.FTZ R129, R172, R129, -R126 ;  /* 0x00000081ac817223 */ /* 0x000fe2000001087e */
[----:B------:R-:W-:Y:S01]  /*6970*/  FMUL.FTZ R143, R104, R141 ;  /* 0x0000008d688f7220 */ /* 0x000fe20000410000 */
[----:B------:R-:W-:Y:S01]  /*6980*/  FADD.FTZ R122, R122, R133 ;  /* 0x000000857a7a7221 */ /* 0x000fe20000010000 */
[----:B------:R-:W-:Y:S01]  /*6990*/  FFMA.FTZ R133, R189, R120, R128 ;  /* 0x00000078bd857223 */ /* 0x000fe20000010080 */
        /* <DEDUP_REMOVED lines=8> */
[----:B------:R0:W-:Y:S01]  /*6a20*/  STS [R164+0x8b0], R143 ;  /* 0x0008b08fa4007388 */ /* 0x0001e20000000800 */
[-C--:B------:R-:W-:Y:S01]  /*6a30*/  FFMA.FTZ R141, R194, R135.reuse, -R141 ;  /* 0x00000087c28d7223 */ /* 0x080fe2000001088d */
[----:B------:R-:W-:Y:S01]  /*6a40*/  FMUL.FTZ R135, R154, R135 ;  /* 0x000000879a877220 */ /* 0x000fe20000410000 */
[----:B------:R-:W-:Y:S01]  /*6a50*/  FADD.FTZ R124, R124, R137 ;  /* 0x000000897c7c7221 */ /* 0x000fe20000010000 */
[C---:B------:R-:W-:Y:S01]  /*6a60*/  FFMA.FTZ R196, -R91.reuse, R56, R196 ;  /* 0x000000385bc47223 */ /* 0x040fe200000101c4 */
[----:B------:R-:W-:Y:S01]  /*6a70*/  FMUL.FTZ R137, R192, R133 ;  /* 0x00000085c0897220 */ /* 0x000fe20000410000 */
[----:B------:R-:W-:Y:S01]  /*6a80*/  FFMA.FTZ R135, R194, R129, R135 ;  /* 0x00000081c2877223 */ /* 0x000fe20000010087 */
[C---:B------:R-:W-:Y:S01]  /*6a90*/  FFMA.FTZ R197, -R92.reuse, R57, R197 ;  /* 0x000000395cc57223 */ /* 0x040fe200000101c5 */
[----:B------:R-:W-:Y:S01]  /*6aa0*/  FMUL.FTZ R128, R92, R139 ;  /* 0x0000008b5c807220 */ /* 0x000fe20000410000 */
[----:B------:R-:W-:Y:S01]  /*6ab0*/  FMUL.FTZ R130, R186, R122 ;  /* 0x0000007aba827220 */ /* 0x000fe20000410000 */
[----:B0-----:R-:W-:Y:S01]  /*6ac0*/  FMUL.FTZ R143, R91, R140 ;  /* 0x0000008c5b8f7220 */ /* 0x001fe20000410000 */
[----:B------:R-:W-:Y:S01]  /*6ad0*/  FADD.FTZ R126, R126, R135 ;  /* 0x000000877e7e7221 */ /* 0x000fe20000010000 */
[----:B------:R-:W-:Y:S01]  /*6ae0*/  FMUL.FTZ R135, R8, UR48 ;  /* 0x0000003008877c20 */ /* 0x000fe20008410000 */
[----:B------:R-:W-:Y:S01]  /*6af0*/  FMUL.FTZ R134, R200, UR47 ;  /* 0x0000002fc8867c20 */ /* 0x000fe20008410000 */
[-C--:B------:R-:W-:Y:S01]  /*6b00*/  FFMA.FTZ R132, R196, R143.reuse, -R137 ;  /* 0x0000008fc4847223 */ /* 0x080fe20000010889 */
[-C--:B------:R-:W-:Y:S01]  /*6b10*/  FFMA.FTZ R137, R197, R128.reuse, -R130 ;  /* 0x00000080c5897223 */ /* 0x080fe20000010882 */
[----:B------:R-:W-:Y:S01]  /*6b20*/  FMUL.FTZ R128, R186, R128 ;  /* 0x00000080ba807220 */ /* 0x000fe20000410000 */
[----:B------:R-:W-:Y:S01]  /*6b30*/  FFMA.FTZ R130, R206, UR47, -R135 ;  /* 0x0000002fce827c23 */ /* 0x000fe20008010887 */
[----:B------:R-:W-:Y:S01]  /*6b40*/  FMUL.FTZ R143, R192, R143 ;  /* 0x0000008fc08f7220 */ /* 0x000fe20000410000 */
[----:B------:R-:W-:Y:S01]  /*6b50*/  FFMA.FTZ R145, R203, UR48, R134 ;  /* 0x00000030cb917c23 */ /* 0x000fe20008010086 */
[----:B------:R-:W-:Y:S01]  /*6b60*/  FFMA.FTZ R135, R197, R122, R128 ;  /* 0x0000007ac5877223 */ /* 0x000fe20000010080 */
[----:B------:R-:W-:Y:S01]  /*6b70*/  FADD.FTZ R124, R124, R141 ;  /* 0x0000008d7c7c7221 */ /* 0x000fe20000010000 */
[----:B------:R-:W-:Y:S01]  /*6b80*/  FFMA.FTZ R143, R196, R133, R143 ;  /* 0x00000085c48f7223 */ /* 0x000fe2000001008f */
[----:B------:R-:W-:Y:S01]  /*6b90*/  FMUL.FTZ R173, R103, R130 ;  /* 0x0000008267ad7220 */ /* 0x000fe20000410000 */
[----:B------:R-:W-:Y:S01]  /*6ba0*/  FADD.FTZ R126, R126, R135 ;  /* 0x000000877e7e7221 */ /* 0x000fe20000010000 */
[C---:B------:R-:W-:Y:S01]  /*6bb0*/  FMUL.FTZ R141, R89.reuse, R182 ;  /* 0x000000b6598d7220 */ /* 0x040fe20000410000 */
[----:B------:R-:W-:Y:S01]  /*6bc0*/  FMUL.FTZ R145, R104, -R145 ;  /* 0x8000009168917220 */ /* 0x000fe20000410000 */
[C---:B------:R-:W-:Y:S01]  /*6bd0*/  FMUL.FTZ R134, R89.reuse, R144 ;  /* 0x0000009059867220 */ /* 0x040fe20000410000 */
[----:B------:R-:W-:Y:S01]  /*6be0*/  FADD.FTZ R126, R126, R143 ;  /* 0x0000008f7e7e7221 */ /* 0x000fe20000010000 */
[----:B------:R-:W-:Y:S01]  /*6bf0*/  FFMA.FTZ R202, -R89, R54, R202 ;  /* 0x0000003659ca7223 */ /* 0x000fe200000101ca */
[----:B------:R-:W-:Y:S01]  /*6c00*/  FMUL.FTZ R143, R201, R141 ;  /* 0x0000008dc98f7220 */ /* 0x000fe20000410000 */
[----:B------:R0:W-:Y:S01]  /*6c10*/  STS [R164+0x8b8], R173 ;  /* 0x0008b8ada4007388 */ /* 0x0001e20000000800 */
[----:B------:R-:W-:Y:S01]  /*6c20*/  FMUL.FTZ R193, R0, R193 ;  /* 0x000000c100c17220 */ /* 0x000fe20000410000 */
[----:B------:R-:W-:Y:S01]  /*6c30*/  FADD.FTZ R137, R124, R137 ;  /* 0x000000897c897221 */ /* 0x000fe20000010000 */
[C---:B------:R-:W-:Y:S01]  /*6c40*/  FMUL.FTZ R124, R90.reuse, R183 ;  /* 0x000000b75a7c7220 */ /* 0x040fe20000410000 */
[----:B------:R1:W-:Y:S01]  /*6c50*/  STS [R164+0x8b4], R145 ;  /* 0x0008b491a4007388 */ /* 0x0003e20000000800 */
[----:B------:R-:W2:Y:S01]  /*6c60*/  LDC R177, c[0x0][0x388] ;  /* 0x0000e200ffb17b82 */ /* 0x000ea20000000800 */
[C---:B------:R-:W-:Y:S01]  /*6c70*/  FMUL.FTZ R128, R90.reuse, R3 ;  /* 0x000000035a807220 */ /* 0x040fe20000410000 */
[----:B------:R-:W-:Y:S01]  /*6c80*/  FFMA.FTZ R199, -R90, R55, R199 ;  /* 0x000000375ac77223 */ /* 0x000fe200000101c7 */
[----:B------:R3:W-:Y:S01]  /*6c90*/  STS [R164+0x840], R193 ;  /* 0x000840c1a4007388 */ /* 0x0007e20000000800 */
[----:B------:R-:W-:Y:S01]  /*6ca0*/  FMUL.FTZ R130, R191, R124 ;  /* 0x0000007cbf827220 */ /* 0x000fe20000410000 */
[----:B0-----:R-:W-:Y:S01]  /*6cb0*/  FMUL.FTZ R173, R8, UR47 ;  /* 0x0000002f08ad7c20 */ /* 0x001fe20008410000 */
[----:B------:R-:W-:Y:S01]  /*6cc0*/  FADD.FTZ R132, R137, R132 ;  /* 0x0000008489847221 */ /* 0x000fe20000010000 */
[----:B------:R0:W-:Y:S01]  /*6cd0*/  STS [R164+0x858], R181 ;  /* 0x000858b5a4007388 */ /* 0x0001e20000000800 */
[----:B------:R-:W-:Y:S01]  /*6ce0*/  FFMA.FTZ R137, R199, R128, -R130 ;  /* 0x00000080c7897223 */ /* 0x000fe20000010882 */
[-C--:B-1----:R-:W-:Y:S01]  /*6cf0*/  FFMA.FTZ R145, R202, R134.reuse, -R143 ;  /* 0x00000086ca917223 */ /* 0x082fe2000001088f */
[----:B------:R-:W-:Y:S01]  /*6d00*/  FMUL.FTZ R143, R201, R134 ;  /* 0x00000086c98f7220 */ /* 0x000fe20000410000 */
[----:B------:R-:W-:Y:S01]  /*6d10*/  FFMA.FTZ R134, R206, UR48, R173 ;  /* 0x00000030ce867c23 */ /* 0x000fe200080100ad */
[----:B------:R-:W-:Y:S01]  /*6d20*/  FMUL.FTZ R130, R191, R128 ;  /* 0x00000080bf827220 */ /* 0x000fe20000410000 */
[----:B---3--:R-:W-:Y:S01]  /*6d30*/  FMUL.FTZ R193, R117, -R210 ;  /* 0x800000d275c17220 */ /* 0x008fe20000410000 */
[C---:B------:R-:W-:Y:S01]  /*6d40*/  FMUL.FTZ R128, R88.reuse, R187 ;  /* 0x000000bb58807220 */ /* 0x040fe20000410000 */
[C---:B------:R-:W-:Y:S01]  /*6d50*/  FMUL.FTZ R138, R88.reuse, R163 ;  /* 0x000000a3588a7220 */ /* 0x040fe20000410000 */
[----:B------:R-:W-:Y:S01]  /*6d60*/  FFMA.FTZ R135, R199, R124, R130 ;  /* 0x0000007cc7877223 */ /* 0x000fe20000010082 */
[----:B0-----:R-:W-:Y:S01]  /*6d70*/  FMUL.FTZ R181, R103, -R134 ;  /* 0x8000008667b57220 */ /* 0x001fe20000410000 */
[----:B------:R0:W-:Y:S01]  /*6d80*/  STS [R164+0x84c], R193 ;  /* 0x00084cc1a4007388 */ /* 0x0001e20000000800 */
[----:B------:R-:W-:Y:S01]  /*6d90*/  FFMA.FTZ R203, -R88, R53, R203 ;  /* 0x0000003558cb7223 */ /* 0x000fe200000101cb */
[----:B------:R-:W-:Y:S01]  /*6da0*/  FMUL.FTZ R130, R200, R128 ;  /* 0x00000080c8827220 */ /* 0x000fe20000410000 */
[----:B------:R-:W-:Y:S01]  /*6db0*/  FADD.FTZ R126, R126, R135 ;  /* 0x000000877e7e7221 */ /* 0x000fe20000010000 */
[----:B------:R1:W-:Y:S01]  /*6dc0*/  STS [R164+0x8bc], R181 ;  /* 0x0008bcb5a4007388 */ /* 0x0003e20000000800 */
[----:B------:R-:W-:Y:S01]  /*6dd0*/  FFMA.FTZ R143, R202, R141, R143 ;  /* 0x0000008dca8f7223 */ /* 0x000fe2000001008f */
[CC--:B------:R-:W-:Y:S01]  /*6de0*/  FFMA.FTZ R173, R203.reuse, R138.reuse, -R130 ;  /* 0x0000008acbad7223 */ /* 0x0c0fe20000010882 */
[----:B------:R-:W-:Y:S01]  /*6df0*/  FMUL.FTZ R138, R200, R138 ;  /* 0x0000008ac88a7220 */ /* 0x000fe20000410000 */
[----:B------:R-:W-:Y:S01]  /*6e00*/  BAR.SYNC.DEFER_BLOCKING 0x0 ;  /* 0x0000000000007b1d */ /* 0x000fe20000010000 */
[----:B------:R-:W-:Y:S01]  /*6e10*/  FADD.FTZ R132, R132, R137 ;  /* 0x0000008984847221 */ /* 0x000fe20000010000 */
[----:B------:R-:W-:Y:S01]  /*6e20*/  FADD.FTZ R126, R126, R143 ;  /* 0x0000008f7e7e7221 */ /* 0x000fe20000010000 */
[----:B------:R-:W-:Y:S01]  /*6e30*/  FFMA.FTZ R135, R203, R128, R138 ;  /* 0x00000080cb877223 */ /* 0x000fe2000001008a */
[----:B------:R-:W-:Y:S01]  /*6e40*/  FMUL.FTZ R143, R182, UR46 ;  /* 0x0000002eb68f7c20 */ /* 0x000fe20008410000 */
[----:B------:R-:W-:Y:S01]  /*6e50*/  FADD.FTZ R132, R132, R145 ;  /* 0x0000009184847221 */ /* 0x000fe20000010000 */
[----:B------:R-:W-:Y:S01]  /*6e60*/  FMUL.FTZ R134, R179, UR46 ;  /* 0x0000002eb3867c20 */ /* 0x000fe20008410000 */
[----:B0-----:R-:W-:Y:S01]  /*6e70*/  FMUL.FTZ R193, R180, UR46 ;  /* 0x0000002eb4c17c20 */ /* 0x001fe20008410000 */
[----:B--2---:R-:W-:Y:S01]  /*6e80*/  LEA R145, R177, -R2, 0x1 ;  /* 0x80000002b1917211 */ /* 0x004fe200078e08ff */
[----:B------:R-:W-:Y:S01]  /*6e90*/  FADD.FTZ R156, R126, R135 ;  /* 0x000000877e9c7221 */ /* 0x000fe20000010000 */
[----:B------:R-:W-:Y:S01]  /*6ea0*/  FADD.FTZ R173, R132, R173 ;  /* 0x000000ad84ad7221 */ /* 0x000fe20000010000 */
[----:B------:R-:W-:Y:S01]  /*6eb0*/  FMUL.FTZ R126, R187, UR46 ;  /* 0x0000002ebb7e7c20 */ /* 0x000fe20008410000 */
[----:B------:R-:W-:Y:S01]  /*6ec0*/  FMUL.FTZ R132, R183, UR46 ;  /* 0x0000002eb7847c20 */ /* 0x000fe20008410000 */
[----:B------:R-:W-:Y:S01]  /*6ed0*/  FFMA.FTZ R130, R144, UR45, -R143 ;  /* 0x0000002d90827c23 */ /* 0x000fe2000801088f */
[----:B------:R-:W-:Y:S01]  /*6ee0*/  FMUL.FTZ R135, R208, UR46 ;  /* 0x0000002ed0877c20 */ /* 0x000fe20008410000 */
[----:B------:R-:W-:Y:S01]  /*6ef0*/  FMUL.FTZ R143, R144, UR46 ;  /* 0x0000002e908f7c20 */ /* 0x000fe20008410000 */
[C---:B-1----:R-:W-:Y:S01]  /*6f00*/  FFMA.FTZ R181, R139.reuse, UR45, -R134 ;  /* 0x0000002d8bb57c23 */ /* 0x042fe20008010886 */
[----:B------:R-:W-:Y:S01]  /*6f10*/  FMUL.FTZ R184, R139, UR46 ;  /* 0x0000002e8bb87c20 */ /* 0x000fe20008410000 */
[----:B------:R-:W-:Y:S01]  /*6f20*/  FMUL.FTZ R177, R188, UR46 ;  /* 0x0000002ebcb17c20 */ /* 0x000fe20008410000 */
[C---:B------:R-:W-:Y:S01]  /*6f30*/  FFMA.FTZ R193, R140.reuse, UR45, -R193 ;  /* 0x0000002d8cc17c23 */ /* 0x040fe200080108c1 */
[----:B------:R-:W-:Y:S01]  /*6f40*/  FMUL.FTZ R205, R140, UR46 ;  /* 0x0000002e8ccd7c20 */ /* 0x000fe20008410000 */
[----:B------:R-:W-:Y:S01]  /*6f50*/  FMUL.FTZ R139, R166, UR46 ;  /* 0x0000002ea68b7c20 */ /* 0x000fe20008410000 */
[----:B------:R-:W-:Y:S01]  /*6f60*/  FMUL.FTZ R134, R119, UR46 ;  /* 0x0000002e77867c20 */ /* 0x000fe20008410000 */
[----:B------:R-:W-:Y:S01]  /*6f70*/  ISETP.GE.AND P1, PT, R145, 0x1, PT ;  /* 0x000000019100780c */ /* 0x000fe20003f26270 */
[----:B------:R0:W1:Y:S01]  /*6f80*/  LDS R207, [R82+0x8c0] ;  /* 0x0008c00052cf7984 */ /* 0x0000620000000800 */
[----:B------:R-:W-:Y:S01]  /*6f90*/  FMUL.FTZ R140, R157, UR46 ;  /* 0x0000002e9d8c7c20 */ /* 0x000fe20008410000 */
[----:B------:R-:W-:Y:S01]  /*6fa0*/  FFMA.FTZ R137, R163, UR45, -R126 ;  /* 0x0000002da3897c23 */ /* 0x000fe2000801087e */
[C---:B------:R-:W-:Y:S01]  /*6fb0*/  FFMA.FTZ R132, R3.reuse, UR45, -R132 ;  /* 0x0000002d03847c23 */ /* 0x040fe20008010884 */
[----:B------:R-:W-:Y:S01]  /*6fc0*/  FMUL.FTZ R174, R3, UR46 ;  /* 0x0000002e03ae7c20 */ /* 0x000fe20008410000 */
[----:B------:R-:W-:Y:S01]  /*6fd0*/  FFMA.FTZ R2, R188, UR45, R135 ;  /* 0x0000002dbc027c23 */ /* 0x000fe20008010087 */
[----:B------:R-:W-:Y:S01]  /*6fe0*/  FMUL.FTZ R126, R163, UR46 ;  /* 0x0000002ea37e7c20 */ /* 0x000fe20008410000 */
[----:B------:R-:W-:Y:S01]  /*6ff0*/  FFMA.FTZ R3, R182, UR45, R143 ;  /* 0x0000002db6037c23 */ /* 0x000fe2000801008f */
[----:B------:R-:W-:Y:S01]  /*7000*/  FFMA.FTZ R135, R208, UR45, -R177 ;  /* 0x0000002dd0877c23 */ /* 0x000fe200080108b1 */
[C---:B------:R-:W-:Y:S01]  /*7010*/  FFMA.FTZ R139, R152.reuse, UR45, -R139 ;  /* 0x0000002d988b7c23 */ /* 0x040fe2000801088b */
[----:B------:R-:W-:Y:S01]  /*7020*/  FMUL.FTZ R163, R152, UR46 ;  /* 0x0000002e98a37c20 */ /* 0x000fe20008410000 */
[----:B------:R-:W-:Y:S01]  /*7030*/  FMUL.FTZ R138, R153, UR46 ;  /* 0x0000002e998a7c20 */ /* 0x000fe20008410000 */
[----:B------:R-:W-:Y:S01]  /*7040*/  FFMA.FTZ R143, R15, UR45, -R134 ;  /* 0x0000002d0f8f7c23 */ /* 0x000fe20008010886 */
        /* <DEDUP_REMOVED lines=9> */
[C---:B------:R-:W-:Y:S01]  /*70e0*/  FFMA.FTZ R177, R136.reuse, UR45, -R177 ;  /* 0x0000002d88b17c23 */ /* 0x040fe200080108b1 */
[----:B------:R-:W-:Y:S01]  /*70f0*/  FMUL.FTZ R195, R136, UR46 ;  /* 0x0000002e88c37c20 */ /* 0x000fe20008410000 */
[C---:B------:R-:W-:Y:S01]  /*7100*/  FFMA.FTZ R142, R165.reuse, UR45, -R142 ;  /* 0x0000002da58e7c23 */ /* 0x040fe2000801088e */
[----:B------:R-:W-:Y:S01]  /*7110*/  FMUL.FTZ R178, R165, UR46 ;  /* 0x0000002ea5b27c20 */ /* 0x000fe20008410000 */
[----:B------:R-:W-:Y:S01]  /*7120*/  FFMA.FTZ R131, R119, UR45, R134 ;  /* 0x0000002d77837c23 */ /* 0x000fe20008010086 */
[----:B------:R-:W-:Y:S01]  /*7130*/  FMUL.FTZ R134, R155, UR46 ;  /* 0x0000002e9b867c20 */ /* 0x000fe20008410000 */
[C---:B------:R-:W-:Y:S01]  /*7140*/  FFMA.FTZ R15, R4.reuse, UR45, -R15 ;  /* 0x0000002d040f7c23 */ /* 0x040fe2000801080f */
[----:B------:R-:W-:Y:S01]  /*7150*/  FMUL.FTZ R165, R4, UR46 ;  /* 0x0000002e04a57c20 */ /* 0x000fe20008410000 */
[C---:B------:R-:W-:Y:S01]  /*7160*/  FFMA.FTZ R136, R12.reuse, UR45, -R5 ;  /* 0x0000002d0c887c23 */ /* 0x040fe20008010805 */
[----:B------:R-:W-:Y:S01]  /*7170*/  FMUL.FTZ R4, R161, UR46 ;  /* 0x0000002ea1047c20 */ /* 0x000fe20008410000 */
[----:B------:R-:W-:Y:S01]  /*7180*/  FMUL.FTZ R5, R12, UR46 ;  /* 0x0000002e0c057c20 */ /* 0x000fe20008410000 */
[----:B------:R-:W-:Y:S01]  /*7190*/  FMUL.FTZ R164, R13, UR46 ;  /* 0x0000002e0da47c20 */ /* 0x000fe20008410000 */
[----:B------:R-:W-:Y:S01]  /*71a0*/  FMUL.FTZ R12, R121, UR46 ;  /* 0x0000002e790c7c20 */ /* 0x000fe20008410000 */
[----:B------:R-:W-:Y:S01]  /*71b0*/  FFMA.FTZ R134, R13, UR45, -R134 ;  /* 0x0000002d0d867c23 */ /* 0x000fe20008010886 */
        /* <DEDUP_REMOVED lines=20> */
.L_x_14077:
[----:B------:R-:W-:Y:S05]  /*7300*/  BSYNC.RECONVERGENT B0 ;  /* 0x0000000000007941 */ /* 0x000fea0003800200 */
.L_x_14076:
[----:B------:R-:W-:Y:S04]  /*7310*/  BSSY.RECONVERGENT B0, `(.L_x_14078) ;  /* 0x0000003000007945 */ /* 0x000fe80003800200 */
[----:B------:R-:W-:Y:S05]  /*7320*/  @!P2 BRA `(.L_x_14079) ;  /* 0x000000000004a947 */ /* 0x000fea0003800000 */
[----:B------:R1:W-:Y:S02]  /*7330*/  REDG.E.ADD.F32.FTZ.RN.STRONG.GPU desc[UR22][R6.64+0x80], R207 ;  /* 0x000080cf060079a6 */ /* 0x0003e4000c12f316 */
.L_x_14079:
[----:B------:R-:W-:Y:S05]  /*7340*/  BSYNC.RECONVERGENT B0 ;  /* 0x0000000000007941 */ /* 0x000fea0003800200 */
.L_x_14078:
        /* <DEDUP_REMOVED lines=10> */
.L_x_14081:
[----:B------:R-:W-:Y:S05]  /*73f0*/  BSYNC.RECONVERGENT B0 ;  /* 0x0000000000007941 */ /* 0x000fea0003800200 */
.L_x_14080:
[----:B0-2---:R0:W2:Y:S01]  /*7400*/  LDS R5, [R80+0x9c0] ;  /* 0x0009c00050057984 */ /* 0x0050a20000000800 */
[----:B------:R-:W-:Y:S04]  /*7410*/  BSSY.RECONVERGENT B0, `(.L_x_14082) ;  /* 0x0000003000007945 */ /* 0x000fe80003800200 */
[----:B------:R-:W-:Y:S05]  /*7420*/  @!P1 BRA `(.L_x_14083) ;  /* 0x0000000000049947 */ /* 0x000fea0003800000 */
[----:B--2---:R3:W-:Y:S02]  /*7430*/  REDG.E.ADD.F32.FTZ.RN.STRONG.GPU desc[UR22][R6.64+0x180], R5 ;  /* 0x00018005060079a6 */ /* 0x0047e4000c12f316 */
.L_x_14083:
[----:B------:R-:W-:Y:S05]  /*7440*/  BSYNC.RECONVERGENT B0 ;  /* 0x0000000000007941 */ /* 0x000fea0003800200 */
.L_x_14082:
[----:B--23--:R2:W3:Y:S01]  /*7450*/  LDS R5, [R79+0xa40] ;  /* 0x000a40004f057984 */ /* 0x00c4e20000000800 */
[----:B------:R-:W-:Y:S04]  /*7460*/  BSSY.RECONVERGENT B0, `(.L_x_14084) ;  /* 0x0000003000007945 */ /* 0x000fe80003800200 */
[----:B------:R-:W-:Y:S05]  /*7470*/  @!P2 BRA `(.L_x_14085) ;  /* 0x000000000004a947 */ /* 0x000fea0003800000 */
[----:B---3--:R4:W-:Y:S02]  /*7480*/  REDG.E.ADD.F32.FTZ.RN.STRONG.GPU desc[UR22][R6.64+0x200], R5 ;  /* 0x00020005060079a6 */ /* 0x0089e4000c12f316 */
.L_x_14085:
[----:B------:R-:W-:Y:S05]  /*7490*/  BSYNC.RECONVERGENT B0 ;  /* 0x0000000000007941 */ /* 0x000fea0003800200 */
.L_x_14084:
[----:B---34-:R3:W4:Y:S01]  /*74a0*/  LDS R5, [R78+0xac0] ;  /* 0x000ac0004e057984 */ /* 0x0187220000000800 */
[----:B------:R-:W-:Y:S04]  /*74b0*/  BSSY.RECONVERGENT B0, `(.L_x_14086) ;  /* 0x0000003000007945 */ /* 0x000fe80003800200 */
[----:B------:R-:W-:Y:S05]  /*74c0*/  @!P3 BRA `(.L_x_14087) ;  /* 0x000000000004b947 */ /* 0x000fea0003800000 */
[----:B----4-:R4:W-:Y:S02]  /*74d0*/  REDG.E.ADD.F32.FTZ.RN.STRONG.GPU desc[UR22][R6.64+0x280], R5 ;  /* 0x00028005060079a6 */ /* 0x0109e4000c12f316 */
.L_x_14087:
[----:B------:R-:W-:Y:S05]  /*74e0*/  BSYNC.RECONVERGENT B0 ;  /* 0x0000000000007941 */ /* 0x000fea0003800200 */
.L_x_14086:
[----:B----4-:R4:W0:Y:S01]  /*74f0*/  LDS R5, [R77+0xb40] ;  /* 0x000b40004d057984 */ /* 0x0108220000000800 */
[----:B------:R-:W-:Y:S01]  /*7500*/  BSSY.RECONVERGENT B0, `(.L_x_14088) ;  /* 0x0000004000007945 */ /* 0x000fe20003800200 */
[----:B------:R-:W-:-:S03]  /*7510*/  IADD3 R4, PT, PT, R71, 0x120, RZ ;  /* 0x0000012047047810 */ /* 0x000fc60007ffe0ff */
[----:B------:R-:W-:Y:S05]  /*7520*/  @!P4 BRA `(.L_x_14089) ;  /* 0x000000000004c947 */ /* 0x000fea0003800000 */
[----:B0-----:R0:W-:Y:S02]  /*7530*/  REDG.E.ADD.F32.FTZ.RN.STRONG.GPU desc[UR22][R6.64+0x300], R5 ;  /* 0x00030005060079a6 */ /* 0x0011e4000c12f316 */
.L_x_14089:
[----:B------:R-:W-:Y:S05]  /*7540*/  BSYNC.RECONVERGENT B0 ;  /* 0x0000000000007941 */ /* 0x000fea0003800200 */
.L_x_14088:
[----:B0-----:R0:W0:Y:S01]  /*7550*/  LDS R5, [R76+0xbc0] ;  /* 0x000bc0004c057984 */ /* 0x0010220000000800 */
[----:B------:R-:W-:Y:S01]  /*7560*/  BSSY.RECONVERGENT B0, `(.L_x_14090) ;  /* 0x0000004000007945 */ /* 0x000fe20003800200 */
[----:B------:R-:W-:-:S03]  /*7570*/  LEA.HI R4, R4, R71, RZ, 0x1b ;  /* 0x0000004704047211 */ /* 0x000fc600078fd8ff */
[----:B------:R-:W-:Y:S05]  /*7580*/  @!P5 BRA `(.L_x_14091) ;  /* 0x000000000004d947 */ /* 0x000fea0003800000 */
[----:B0-----:R0:W-:Y:S02]  /*7590*/  REDG.E.ADD.F32.FTZ.RN.STRONG.GPU desc[UR22][R6.64+0x380], R5 ;  /* 0x00038005060079a6 */ /* 0x0011e4000c12f316 */
.L_x_14091:
[----:B------:R-:W-:Y:S05]  /*75a0*/  BSYNC.RECONVERGENT B0 ;  /* 0x0000000000007941 */ /* 0x000fea0003800200 */
.L_x_14090:
[----:B0-----:R0:W0:Y:S01]  /*75b0*/  LDS R5, [R75+0xc40] ;  /* 0x000c40004b057984 */ /* 0x0010220000000800 */
[C---:B------:R-:W-:Y:S01]  /*75c0*/  ISETP.GE.AND P6, PT, R145.reuse, 0x101, PT ;  /* 0x000001019100780c */ /* 0x040fe20003fc6270 */
[----:B------:R-:W-:Y:S01]  /*75d0*/  BSSY.RECONVERGENT B0, `(.L_x_14092) ;  /* 0x0000009000007945 */ /* 0x000fe20003800200 */
[----:B-1----:R-:W-:Y:S02]  /*75e0*/  LEA R207, R4, UR21, 0x2 ;  /* 0x0000001504cf7c11 */ /* 0x002fe4000f8e10ff */
[C---:B------:R-:W-:Y:S02]  /*75f0*/  ISETP.GE.AND P1, PT, R145.reuse, 0x121, PT ;  /* 0x000001219100780c */ /* 0x040fe40003f26270 */
[C---:B------:R-:W-:Y:S02]  /*7600*/  ISETP.GE.AND P2, PT, R145.reuse, 0x141, PT ;  /* 0x000001419100780c */ /* 0x040fe40003f46270 */
[C---:B------:R-:W-:Y:S02]  /*7610*/  ISETP.GE.AND P3, PT, R145.reuse, 0x161, PT ;  /* 0x000001619100780c */ /* 0x040fe40003f66270 */
[----:B------:R-:W-:-:S02]  /*7620*/  ISETP.GE.AND P4, PT, R145, 0x181, PT ;  /* 0x000001819100780c */ /* 0x000fc40003f86270 */
[----:B------:R-:W-:Y:S01]  /*7630*/  ISETP.GE.AND P5, PT, R145, 0x1a1, PT ;  /* 0x000001a19100780c */ /* 0x000fe20003fa6270 */
[----:B------:R-:W-:-:S12]  /*7640*/  @!P6 BRA `(.L_x_14093) ;  /* 0x000000000004e947 */ /* 0x000fd80003800000 */
[----:B0-----:R1:W-:Y:S02]  /*7650*/  REDG.E.ADD.F32.FTZ.RN.STRONG.GPU desc[UR22][R6.64+0x400], R5 ;  /* 0x00040005060079a6 */ /* 0x0013e4000c12f316 */
.L_x_14093:
[----:B------:R-:W-:Y:S05]  /*7660*/  BSYNC.RECONVERGENT B0 ;  /* 0x0000000000007941 */ /* 0x000fea0003800200 */
.L_x_14092:
[----:B01----:R0:W1:Y:S01]  /*7670*/  LDS R5, [R207+0xcc0] ;  /* 0x000cc000cf057984 */ /* 0x0030620000000800 */
[----:B------:R-:W-:Y:S01]  /*7680*/  BSSY.RECONVERGENT B0, `(.L_x_14094) ;  /* 0x0000004000007945 */ /* 0x000fe20003800200 */
[----:B------:R-:W-:-:S03]  /*7690*/  IADD3 R4, PT, PT, R71, 0x180, RZ ;  /* 0x0000018047047810 */ /* 0x000fc60007ffe0ff */
[----:B------:R-:W-:Y:S05]  /*76a0*/  @!P1 BRA `(.L_x_14095) ;  /* 0x0000000000049947 */ /* 0x000fea0003800000 */
[----:B-1----:R1:W-:Y:S02]  /*76b0*/  REDG.E.ADD.F32.FTZ.RN.STRONG.GPU desc[UR22][R6.64+0x480], R5 ;  /* 0x00048005060079a6 */ /* 0x0023e4000c12f316 */
.L_x_14095:
[----:B------:R-:W-:Y:S05]  /*76c0*/  BSYNC.RECONVERGENT B0 ;  /* 0x0000000000007941 */ /* 0x000fea0003800200 */
.L_x_14094:
[----:B-1----:R1:W0:Y:S01]  /*76d0*/  LDS R5, [R74+0xd40] ;  /* 0x000d40004a057984 */ /* 0x0022220000000800 */
[----:B------:R-:W-:Y:S01]  /*76e0*/  BSSY.RECONVERGENT B0, `(.L_x_14096) ;  /* 0x0000005000007945 */ /* 0x000fe20003800200 */
[----:B------:R-:W-:Y:S02]  /*76f0*/  IADD3 R210, PT, PT, R71, 0x1a0, RZ ;  /* 0x000001a047d27810 */ /* 0x000fe40007ffe0ff */
[----:B------:R-:W-:Y:S01]  /*7700*/  LEA.HI R4, R4, R71, RZ, 0x1b ;  /* 0x0000004704047211 */ /* 0x000fe200078fd8ff */
[----:B------:R-:W-:Y:S06]  /*7710*/  @!P2 BRA `(.L_x_14097) ;  /* 0x000000000004a947 */ /* 0x000fec0003800000 */
[----:B0-----:R0:W-:Y:S02]  /*7720*/  REDG.E.ADD.F32.FTZ.RN.STRONG.GPU desc[UR22][R6.64+0x500], R5 ;  /* 0x00050005060079a6 */ /* 0x0011e4000c12f316 */
.L_x_14097:
[----:B------:R-:W-:Y:S05]  /*7730*/  BSYNC.RECONVERGENT B0 ;  /* 0x0000000000007941 */ /* 0x000fea0003800200 */
.L_x_14096:
[----:B0-----:R0:W0:Y:S01]  /*7740*/  LDS R5, [R73+0xdc0] ;  /* 0x000dc00049057984 */ /* 0x0010220000000800 */
[----:B------:R-:W-:Y:S01]  /*7750*/  BSSY.RECONVERGENT B0, `(.L_x_14098) ;  /* 0x0000005000007945 */ /* 0x000fe20003800200 */
[----:B------:R-:W-:Y:S02]  /*7760*/  LEA.HI R210, R210, R71, RZ, 0x1b ;  /* 0x00000047d2d27211 */ /* 0x000fe400078fd8ff */
[----:B------:R-:W-:Y:S01]  /*7770*/  LEA R207, R4, UR21, 0x2 ;  /* 0x0000001504cf7c11 */ /* 0x000fe2000f8e10ff */
[----:B------:R-:W-:Y:S06]  /*7780*/  @!P3 BRA `(.L_x_14099) ;  /* 0x000000000004b947 */ /* 0x000fec0003800000 */
[----:B0-----:R0:W-:Y:S02]  /*7790*/  REDG.E.ADD.F32.FTZ.RN.STRONG.GPU desc[UR22][R6.64+0x580], R5 ;  /* 0x00058005060079a6 */ /* 0x0011e4000c12f316 */
.L_x_14099:
[----:B------:R-:W-:Y:S05]  /*77a0*/  BSYNC.RECONVERGENT B0 ;  /* 0x0000000000007941 */ /* 0x000fea0003800200 */
.L_x_14098:
[----:B0-----:R0:W0:Y:S01]  /*77b0*/  LDS R5, [R207+0xe40] ;  /* 0x000e4000cf057984 */ /* 0x0010220000000800 */
[----:B------:R-:W-:Y:S01]  /*77c0*/  BSSY.RECONVERGENT B0, `(.L_x_14100) ;  /* 0x0000006000007945 */ /* 0x000fe20003800200 */
[C---:B------:R-:W-:Y:S02]  /*77d0*/  IADD3 R4, PT, PT, R71.reuse, 0x1c0, RZ ;  /* 0x000001c047047810 */ /* 0x040fe40007ffe0ff */
[----:B------:R-:W-:Y:S02]  /*77e0*/  IADD3 R212, PT, PT, R71, 0x1e0, RZ ;  /* 0x000001e047d47810 */ /* 0x000fe40007ffe0ff */
[----:B------:R-:W-:Y:S01]  /*77f0*/  LEA R210, R210, UR21, 0x2 ;  /* 0x00000015d2d27c11 */ /* 0x000fe2000f8e10ff */
[----:B------:R-:W-:Y:S06]  /*7800*/  @!P4 BRA `(.L_x_14101) ;  /* 0x000000000004c947 */ /* 0x000fec0003800000 */
[----:B0-----:R0:W-:Y:S02]  /*7810*/  REDG.E.ADD.F32.FTZ.RN.STRONG.GPU desc[UR22][R6.64+0x600], R5 ;  /* 0x00060005060079a6 */ /* 0x0011e4000c12f316 */
.L_x_14101:
[----:B------:R-:W-:Y:S05]  /*7820*/  BSYNC.RECONVERGENT B0 ;  /* 0x0000000000007941 */ /* 0x000fea0003800200 */
.L_x_14100:
[----:B0-----:R0:W0:Y:S01]  /*7830*/  LDS R5, [R210+0xec0] ;  /* 0x000ec000d2057984 */ /* 0x0010220000000800 */
[----:B------:R-:W-:Y:S01]  /*7840*/  BSSY.RECONVERGENT B0, `(.L_x_14102) ;  /* 0x0000005000007945 */ /* 0x000fe20003800200 */
[-C--:B------:R-:W-:Y:S02]  /*7850*/  LEA.HI R4, R4, R71.reuse, RZ, 0x1b ;  /* 0x0000004704047211 */ /* 0x080fe400078fd8ff */
[----:B------:R-:W-:Y:S01]  /*7860*/  LEA.HI R212, R212, R71, RZ, 0x1b ;  /* 0x00000047d4d47211 */ /* 0x000fe200078fd8ff */
[----:B------:R-:W-:Y:S06]  /*7870*/  @!P5 BRA `(.L_x_14103) ;  /* 0x000000000004d947 */ /* 0x000fec0003800000 */
[----:B0-----:R0:W-:Y:S02]  /*7880*/  REDG.E.ADD.F32.FTZ.RN.STRONG.GPU desc[UR22][R6.64+0x680], R5 ;  /* 0x00068005060079a6 */ /* 0x0011e4000c12f316 */
.L_x_14103:
[----:B------:R-:W-:Y:S05]  /*7890*/  BSYNC.RECONVERGENT B0 ;  /* 0x0000000000007941 */ /* 0x000fea0003800200 */
.L_x_14102:
[----:B------:R-:W-:Y:S01]  /*78a0*/  LEA R4, R4, UR21, 0x2 ;  /* 0x0000001504047c11 */ /* 0x000fe2000f8e10ff */
[----:B------:R-:W-:Y:S01]  /*78b0*/  BSSY.RECONVERGENT B0, `(.L_x_14104) ;  /* 0x000000c000007945 */ /* 0x000fe20003800200 */
[C---:B------:R-:W-:Y:S02]  /*78c0*/  ISETP.GE.AND P6, PT, R145.reuse, 0x1c1, PT ;  /* 0x000001c19100780c */ /* 0x040fe40003fc6270 */
        /* <DEDUP_REMOVED lines=10> */
.L_x_14105:
[----:B------:R-:W-:Y:S05]  /*7970*/  BSYNC.RECONVERGENT B0 ;  /* 0x0000000000007941 */ /* 0x000fea0003800200 */
.L_x_14104:
[----:B0-----:R0:W0:Y:S01]  /*7980*/  LDS R5, [R212+0xfc0] ;  /* 0x000fc000d4057984 */ /* 0x0010220000000800 */
[----:B------:R-:W-:Y:S01]  /*7990*/  BSSY.RECONVERGENT B0, `(.L_x_14106) ;  /* 0x0000005000007945 */ /* 0x000fe20003800200 */
[----:B------:R-:W-:Y:S02]  /*79a0*/  IADD3 R4, PT, PT, R71, 0x240, RZ ;  /* 0x0000024047047810 */ /* 0x000fe40007ffe0ff */
[----:B------:R-:W-:Y:S01]  /*79b0*/  LEA R207, R207, UR21, 0x2 ;  /* 0x00000015cfcf7c11 */ /* 0x000fe2000f8e10ff */
[----:B------:R-:W-:Y:S06]  /*79c0*/  @!P1 BRA `(.L_x_14107) ;  /* 0x0000000000049947 */ /* 0x000fec0003800000 */
[----:B0-----:R0:W-:Y:S02]  /*79d0*/  REDG.E.ADD.F32.FTZ.RN.STRONG.GPU desc[UR22][R6.64+0x780], R5 ;  /* 0x00078005060079a6 */ /* 0x0011e4000c12f316 */
.L_x_14107:
[----:B------:R-:W-:Y:S05]  /*79e0*/  BSYNC.RECONVERGENT B0 ;  /* 0x0000000000007941 */ /* 0x000fea0003800200 */
.L_x_14106:
[----:B0-----:R0:W0:Y:S01]  /*79f0*/  LDS R5, [R207+0x1040] ;  /* 0x00104000cf057984 */ /* 0x0010220000000800 */
[----:B------:R-:W-:Y:S01]  /*7a00*/  BSSY.RECONVERGENT B0, `(.L_x_14108) ;  /* 0x0000005000007945 */ /* 0x000fe20003800200 */
[----:B------:R-:W-:Y:S02]  /*7a10*/  IADD3 R210, PT, PT, R71, 0x260, RZ ;  /* 0x0000026047d27810 */ /* 0x000fe40007ffe0ff */
[----:B------:R-:W-:Y:S01]  /*7a20*/  LEA.HI R4, R4, R71, RZ, 0x1b ;  /* 0x0000004704047211 */ /* 0x000fe200078fd8ff */
[----:B------:R-:W-:Y:S06]  /*7a30*/  @!P2 BRA `(.L_x_14109) ;  /* 0x000000000004a947 */ /* 0x000fec0003800000 */
[----:B0-----:R0:W-:Y:S02]  /*7a40*/  REDG.E.ADD.F32.FTZ.RN.STRONG.GPU desc[UR22][R6.64+0x800], R5 ;  /* 0x00080005060079a6 */ /* 0x0011e4000c12f316 */
.L_x_14109:
[----:B------:R-:W-:Y:S05]  /*7a50*/  BSYNC.RECONVERGENT B0 ;  /* 0x0000000000007941 */ /* 0x000fea0003800200 */
.L_x_14108:
[----:B0-----:R0:W0:Y:S01]  /*7a60*/  LDS R5, [R72+0x10c0] ;  /* 0x0010c00048057984 */ /* 0x0010220000000800 */
[----:B------:R-:W-:Y:S01]  /*7a70*/  BSSY.RECONVERGENT B0, `(.L_x_14110) ;  /* 0x0000005000007945 */ /* 0x000fe20003800200 */
[----:B------:R-:W-:Y:S02]  /*7a80*/  LEA.HI R210, R210, R71, RZ, 0x1b ;  /* 0x00000047d2d27211 */ /* 0x000fe400078fd8ff */
[----:B------:R-:W-:Y:S01]  /*7a90*/  LEA R4, R4, UR21, 0x2 ;  /* 0x0000001504047c11 */ /* 0x000fe2000f8e10ff */
[----:B------:R-:W-:Y:S06]  /*7aa0*/  @!P3 BRA `(.L_x_14111) ;  /* 0x000000000004b947 */ /* 0x000fec0003800000 */
[----:B0-----:R0:W-:Y:S02]  /*7ab0*/  REDG.E.ADD.F32.FTZ.RN.STRONG.GPU desc[UR22][R6.64+0x880], R5 ;  /* 0x00088005060079a6 */ /* 0x0011e4000c12f316 */
.L_x_14111:
[----:B------:R-:W-:Y:S05]  /*7ac0*/  BSYNC.RECONVERGENT B0 ;  /* 0x0000000000007941 */ /* 0x000fea0003800200 */
.L_x_14110:
[----:B0-----:R0:W0:Y:S01]  /*7ad0*/  LDS R5, [R4+0x1140] ;  /* 0x0011400004057984 */ /* 0x0010220000000800 */
[----:B------:R-:W-:Y:S01]  /*7ae0*/  BSSY.RECONVERGENT B0, `(.L_x_14112) ;  /* 0x0000004000007945 */ /* 0x000fe20003800200 */
[----:B------:R-:W-:-:S03]  /*7af0*/  LEA R207, R210, UR21, 0x2 ;  /* 0x00000015d2cf7c11 */ /* 0x000fc6000f8e10ff */
[----:B------:R-:W-:Y:S05]  /*7b00*/  @!P4 BRA `(.L_x_14113) ;  /* 0x000000000004c947 */ /* 0x000fea0003800000 */
[----:B0-----:R0:W-:Y:S02]  /*7b10*/  REDG.E.ADD.F32.FTZ.RN.STRONG.GPU desc[UR22][R6.64+0x900], R5 ;  /* 0x00090005060079a6 */ /* 0x0011e4000c12f316 */
.L_x_14113:
[----:B------:R-:W-:Y:S05]  /*7b20*/  BSYNC.RECONVERGENT B0 ;  /* 0x0000000000007941 */ /* 0x000fea0003800200 */
.L_x_14112:
[----:B0-----:R0:W0:Y:S01]  /*7b30*/  LDS R5, [R207+0x11c0] ;  /* 0x0011c000cf057984 */ /* 0x0010220000000800 */
[----:B------:R-:W-:Y:S01]  /*7b40*/  BSSY.RECONVERGENT B0, `(.L_x_14114) ;  /* 0x0000005000007945 */ /* 0x000fe20003800200 */
[C---:B------:R-:W-:Y:S02]  /*7b50*/  IADD3 R4, PT, PT, R71.reuse, 0x280, RZ ;  /* 0x0000028047047810 */ /* 0x040fe40007ffe0ff */
[----:B------:R-:W-:Y:S01]  /*7b60*/  IADD3 R210, PT, PT, R71, 0x2a0, RZ ;  /* 0x000002a047d27810 */ /* 0x000fe20007ffe0ff */
[----:B------:R-:W-:Y:S06]  /*7b70*/  @!P5 BRA `(.L_x_14115) ;  /* 0x000000000004d947 */ /* 0x000fec0003800000 */
[----:B0-----:R0:W-:Y:S02]  /*7b80*/  REDG.E.ADD.F32.FTZ.RN.STRONG.GPU desc[UR22][R6.64+0x980], R5 ;  /* 0x00098005060079a6 */ /* 0x0011e4000c12f316 */
.L_x_14115:
[----:B------:R-:W-:Y:S05]  /*7b90*/  BSYNC.RECONVERGENT B0 ;  /* 0x0000000000007941 */ /* 0x000fea0003800200 */
.L_x_14114:
[-C--:B------:R-:W-:Y:S01]  /*7ba0*/  LEA.HI R4, R4, R71.reuse, RZ, 0x1b ;  /* 0x0000004704047211 */ /* 0x080fe200078fd8ff */
[----:B------:R-:W-:Y:S01]  /*7bb0*/  BSSY.RECONVERGENT B0, `(.L_x_14116) ;  /* 0x0000010000007945 */ /* 0x000fe20003800200 */
[----:B------:R-:W-:Y:S02]  /*7bc0*/  ISETP.GE.AND P6, PT, R145, 0x281, PT ;  /* 0x000002819100780c */ /* 0x000fe40003fc6270 */
[----:B------:R-:W-:Y:S02]  /*7bd0*/  LEA R4, R4, UR21, 0x2 ;  /* 0x0000001504047c11 */ /* 0x000fe4000f8e10ff */
[C---:B------:R-:W-:Y:S02]  /*7be0*/  IADD3 R212, PT, PT, R71.reuse, 0x2c0, RZ ;  /* 0x000002c047d47810 */ /* 0x040fe40007ffe0ff */
[----:B------:R-:W-:Y:S01]  /*7bf0*/  LEA.HI R210, R210, R71, RZ, 0x1b ;  /* 0x00000047d2d27211 */ /* 0x000fe200078fd8ff */
[----:B0-----:R0:W0:Y:S01]  /*7c00*/  LDS R5, [R4+0x1240] ;  /* 0x0012400004057984 */ /* 0x0010220000000800 */
        /* <DEDUP_REMOVED lines=10> */
.L_x_14117:
[----:B------:R-:W-:Y:S05]  /*7cb0*/  BSYNC.RECONVERGENT B0 ;  /* 0x0000000000007941 */ /* 0x000fea0003800200 */
.L_x_14116:
[----:B0-----:R0:W0:Y:S01]  /*7cc0*/  LDS R5, [R210+0x12c0] ;  /* 0x0012c000d2057984 */ /* 0x0010220000000800 */
[----:B------:R-:W-:Y:S01]  /*7cd0*/  BSSY.RECONVERGENT B0, `(.L_x_14118) ;  /* 0x0000006000007945 */ /* 0x000fe20003800200 */
[----:B------:R-:W-:Y:S02]  /*7ce0*/  IADD3 R4, PT, PT, R71, 0x300, RZ ;  /* 0x0000030047047810 */ /* 0x000fe40007ffe0ff */
[----:B------:R-:W-:Y:S02]  /*7cf0*/  LEA.HI R214, R214, R71, RZ, 0x1b ;  /* 0x00000047d6d67211 */ /* 0x000fe400078fd8ff */
[----:B------:R-:W-:Y:S01]  /*7d00*/  LEA R212, R212, UR21, 0x2 ;  /* 0x00000015d4d47c11 */ /* 0x000fe2000f8e10ff */
[----:B------:R-:W-:Y:S06]  /*7d10*/  @!P1 BRA `(.L_x_14119) ;  /* 0x0000000000049947 */ /* 0x000fec0003800000 */
[----:B0-----:R0:W-:Y:S02]  /*7d20*/  REDG.E.ADD.F32.FTZ.RN.STRONG.GPU desc[UR22][R6.64+0xa80], R5 ;  /* 0x000a8005060079a6 */ /* 0x0011e4000c12f316 */
.L_x_14119:
[----:B------:R-:W-:Y:S05]  /*7d30*/  BSYNC.RECONVERGENT B0 ;  /* 0x0000000000007941 */ /* 0x000fea0003800200 */
.L_x_14118:
[----:B0-----:R0:W0:Y:S01]  /*7d40*/  LDS R5, [R212+0x1340] ;  /* 0x00134000d4057984 */ /* 0x0010220000000800 */
[----:B------:R-:W-:Y:S01]  /*7d50*/  BSSY.RECONVERGENT B0, `(.L_x_14120) ;  /* 0x0000006000007945 */ /* 0x000fe20003800200 */
[----:B------:R-:W-:Y:S02]  /*7d60*/  IADD3 R210, PT, PT, R71, 0x320, RZ ;  /* 0x0000032047d27810 */ /* 0x000fe40007ffe0ff */
[----:B------:R-:W-:Y:S02]  /*7d70*/  LEA.HI R4, R4, R71, RZ, 0x1b ;  /* 0x0000004704047211 */ /* 0x000fe400078fd8ff */
[----:B------:R-:W-:Y:S01]  /*7d80*/  LEA R214, R214, UR21, 0x2 ;  /* 0x00000015d6d67c11 */ /* 0x000fe2000f8e10ff */
[----:B------:R-:W-:Y:S06]  /*7d90*/  @!P2 BRA `(.L_x_14121) ;  /* 0x000000000004a947 */ /* 0x000fec0003800000 */
[----:B0-----:R0:W-:Y:S02]  /*7da0*/  REDG.E.ADD.F32.FTZ.RN.STRONG.GPU desc[UR22][R6.64+0xb00], R5 ;  /* 0x000b0005060079a6 */ /* 0x0011e4000c12f316 */
.L_x_14121:
[----:B------:R-:W-:Y:S05]  /*7db0*/  BSYNC.RECONVERGENT B0 ;  /* 0x0000000000007941 */ /* 0x000fea0003800200 */
.L_x_14120:
[----:B0-----:R0:W0:Y:S01]  /*7dc0*/  LDS R5, [R214+0x13c0] ;  /* 0x0013c000d6057984 */ /* 0x0010220000000800 */
[----:B------:R-:W-:Y:S01]  /*7dd0*/  BSSY.RECONVERGENT B0, `(.L_x_14122) ;  /* 0x0000005000007945 */ /* 0x000fe20003800200 */
[----:B------:R-:W-:Y:S02]  /*7de0*/  LEA.HI R210, R210, R71, RZ, 0x1b ;  /* 0x00000047d2d27211 */ /* 0x000fe400078fd8ff */
[----:B------:R-:W-:Y:S01]  /*7df0*/  LEA R207, R4, UR21, 0x2 ;  /* 0x0000001504cf7c11 */ /* 0x000fe2000f8e10ff */
[----:B------:R-:W-:Y:S06]  /*7e00*/  @!P3 BRA `(.L_x_14123) ;  /* 0x000000000004b947 */ /* 0x000fec0003800000 */
[----:B0-----:R0:W-:Y:S02]  /*7e10*/  REDG.E.ADD.F32.FTZ.RN.STRONG.GPU desc[UR22][R6.64+0xb80], R5 ;  /* 0x000b8005060079a6 */ /* 0x0011e4000c12f316 */
.L_x_14123:
[----:B------:R-:W-:Y:S05]  /*7e20*/  BSYNC.RECONVERGENT B0 ;  /* 0x0000000000007941 */ /* 0x000fea0003800200 */
.L_x_14122:
[----:B0-----:R0:W0:Y:S01]  /*7e30*/  LDS R5, [R207+0x1440] ;  /* 0x00144000cf057984 */ /* 0x0010220000000800 */
[----:B------:R-:W-:Y:S01]  /*7e40*/  BSSY.RECONVERGENT B0, `(.L_x_14124) ;  /* 0x0000006000007945 */ /* 0x000fe20003800200 */
[C---:B------:R-:W-:Y:S02]  /*7e50*/  IADD3 R4, PT, PT, R71.reuse, 0x340, RZ ;  /* 0x0000034047047810 */ /* 0x040fe40007ffe0ff */
[----:B------:R-:W-:Y:S02]  /*7e60*/  IADD3 R212, PT, PT, R71, 0x360, RZ ;  /* 0x0000036047d47810 */ /* 0x000fe40007ffe0ff */
[----:B------:R-:W-:Y:S01]  /*7e70*/  LEA R209, R210, UR21, 0x2 ;  /* 0x00000015d2d17c11 */ /* 0x000fe2000f8e10ff */
[----:B------:R-:W-:Y:S06]  /*7e80*/  @!P4 BRA `(.L_x_14125) ;  /* 0x000000000004c947 */ /* 0x000fec0003800000 */
[----:B0-----:R0:W-:Y:S02]  /*7e90*/  REDG.E.ADD.F32.FTZ.RN.STRONG.GPU desc[UR22][R6.64+0xc00], R5 ;  /* 0x000c0005060079a6 */ /* 0x0011e4000c12f316 */
.L_x_14125:
[----:B------:R-:W-:Y:S05]  /*7ea0*/  BSYNC.RECONVERGENT B0 ;  /* 0x0000000000007941 */ /* 0x000fea0003800200 */
.L_x_14124:
[----:B0-----:R0:W0:Y:S01]  /*7eb0*/  LDS R5, [R209+0x14c0] ;  /* 0x0014c000d1057984 */ /* 0x0010220000000800 */
[----:B------:R-:W-:Y:S01]  /*7ec0*/  BSSY.RECONVERGENT B0, `(.L_x_14126) ;  /* 0x0000006000007945 */ /* 0x000fe20003800200 */
[----:B------:R-:W-:Y:S02]  /*7ed0*/  IADD3 R210, PT, PT, R71, 0x380, RZ ;  /* 0x0000038047d27810 */ /* 0x000fe40007ffe0ff */
[-C--:B------:R-:W-:Y:S02]  /*7ee0*/  LEA.HI R4, R4, R71.reuse, RZ, 0x1b ;  /* 0x0000004704047211 */ /* 0x080fe400078fd8ff */
[----:B------:R-:W-:Y:S01]  /*7ef0*/  LEA.HI R212, R212, R71, RZ, 0x1b ;  /* 0x00000047d4d47211 */ /* 0x000fe200078fd8ff */
[----:B------:R-:W-:Y:S06]  /*7f00*/  @!P5 BRA `(.L_x_14127) ;  /* 0x000000000004d947 */ /* 0x000fec0003800000 */
[----:B0-----:R0:W-:Y:S02]  /*7f10*/  REDG.E.ADD.F32.FTZ.RN.STRONG.GPU desc[UR22][R6.64+0xc80], R5 ;  /* 0x000c8005060079a6 */ /* 0x0011e4000c12f316 */
.L_x_14127:
[----:B------:R-:W-:Y:S05]  /*7f20*/  BSYNC.RECONVERGENT B0 ;  /* 0x0000000000007941 */ /* 0x000fea0003800200 */
.L_x_14126:
        /* <DEDUP_REMOVED lines=13> */
.L_x_14129:
[----:B------:R-:W-:Y:S05]  /*8000*/  BSYNC.RECONVERGENT B0 ;  /* 0x0000000000007941 */ /* 0x000fea0003800200 */
.L_x_14128:
[----:B0-----:R0:W0:Y:S01]  /*8010*/  LDS R5, [R212+0x15c0] ;  /* 0x0015c000d4057984 */ /* 0x0010220000000800 */
[----:B------:R-:W-:Y:S01]  /*8020*/  BSSY.RECONVERGENT B0, `(.L_x_14130) ;  /* 0x0000004000007945 */ /* 0x000fe20003800200 */
[----:B------:R-:W-:-:S03]  /*8030*/  LEA R210, R210, UR21, 0x2 ;  /* 0x00000015d2d27c11 */ /* 0x000fc6000f8e10ff */
[----:B------:R-:W-:Y:S05]  /*8040*/  @!P1 BRA `(.L_x_14131) ;  /* 0x0000000000049947 */ /* 0x000fea0003800000 */
[----:B0-----:R0:W-:Y:S02]  /*8050*/  REDG.E.ADD.F32.FTZ.RN.STRONG.GPU desc[UR22][R6.64+0xd80], R5 ;  /* 0x000d8005060079a6 */ /* 0x0011e4000c12f316 */
.L_x_14131:
[----:B------:R-:W-:Y:S05]  /*8060*/  BSYNC.RECONVERGENT B0 ;  /* 0x0000000000007941 */ /* 0x000fea0003800200 */
.L_x_14130:
[----:B0-----:R0:W0:Y:S01]  /*8070*/  LDS R5, [R210+0x1640] ;  /* 0x00164000d2057984 */ /* 0x0010220000000800 */
[----:B------:R-:W-:Y:S01]  /*8080*/  BSSY.RECONVERGENT B0, `(.L_x_14132) ;  /* 0x0000004000007945 */ /* 0x000fe20003800200 */
[----:B------:R-:W-:-:S03]  /*8090*/  IADD3 R4, PT, PT, R71, 0x3a0, RZ ;  /* 0x000003a047047810 */ /* 0x000fc60007ffe0ff */
[----:B------:R-:W-:Y:S05]  /*80a0*/  @!P2 BRA `(.L_x_14133) ;  /* 0x000000000004a947 */ /* 0x000fea0003800000 */
[----:B0-----:R0:W-:Y:S02]  /*80b0*/  REDG.E.ADD.F32.FTZ.RN.STRONG.GPU desc[UR22][R6.64+0xe00], R5 ;  /* 0x000e0005060079a6 */ /* 0x0011e4000c12f316 */
.L_x_14133:
[----:B------:R-:W-:Y:S05]  /*80c0*/  BSYNC.RECONVERGENT B0 ;  /* 0x0000000000007941 */ /* 0x000fea0003800200 */
.L_x_14132:
[----:B0-----:R-:W-:Y:S01]  /*80d0*/  LEA.HI R5, R4, R71, RZ, 0x1b ;  /* 0x0000004704057211 */ /* 0x001fe200078fd8ff */
[----:B------:R-:W-:Y:S01]  /*80e0*/  FMUL.FTZ R207, R87, R188 ;  /* 0x000000bc57cf7220 */ /* 0x000fe20000410000 */
[----:B------:R-:W-:Y:S01]  /*80f0*/  IADD3 R210, PT, PT, R71, 0x3c0, RZ ;  /* 0x000003c047d27810 */ /* 0x000fe20007ffe0ff */
[----:B------:R-:W-:Y:S01]  /*8100*/  FMUL.FTZ R208, R87, R208 ;  /* 0x000000d057d07220 */ /* 0x000fe20000410000 */
[----:B------:R-:W-:Y:S01]  /*8110*/  LEA R5, R5, UR21, 0x2 ;  /* 0x0000001505057c11 */ /* 0x000fe2000f8e10ff */
[----:B------:R-:W-:Y:S01]  /*8120*/  FFMA.FTZ R145, -R87, R52, R206 ;  /* 0x0000003457917223 */ /* 0x000fe200000101ce */
[----:B------:R-:W-:Y:S01]  /*8130*/  FMUL.FTZ R4, R8, R207 ;  /* 0x000000cf08047220 */ /* 0x000fe20000410000 */
[----:B------:R-:W-:Y:S01]  /*8140*/  IADD3 R212, PT, PT, R71, 0x3e0, RZ ;  /* 0x000003e047d47810 */ /* 0x000fe20007ffe0ff */
        /* <DEDUP_REMOVED lines=9> */
.L_x_14135:
[----:B------:R-:W-:Y:S05]  /*81e0*/  BSYNC.RECONVERGENT B0 ;  /* 0x0000000000007941 */ /* 0x000fea0003800200 */
.L_x_14134:
[----:B------:R-:W1:Y:S01]  /*81f0*/  LDS R209, [R209+0x1740] ;  /* 0x00174000d1d17984 */ /* 0x000e620000000800 */
[----:B------:R-:W-:Y:S01]  /*8200*/  BSSY.RECONVERGENT B0, `(.L_x_14136) ;  /* 0x0000005000007945 */ /* 0x000fe20003800200 */
[----:B------:R-:W-:Y:S01]  /*8210*/  LEA R212, R212, UR21, 0x2 ;  /* 0x00000015d4d47c11 */ /* 0x000fe2000f8e10ff */
[----:B0-----:R-:W-:Y:S02]  /*8220*/  FFMA.FTZ R5, R145, R207, R208 ;  /* 0x000000cf91057223 */ /* 0x001fe400000100d0 */
[----:B------:R-:W-:Y:S05]  /*8230*/  @!P4 BRA `(.L_x_14137) ;  /* 0x000000000004c947 */ /* 0x000fea0003800000 */
[----:B-1----:R0:W-:Y:S02]  /*8240*/  REDG.E.ADD.F32.FTZ.RN.STRONG.GPU desc[UR22][R6.64+0xf00], R209 ;  /* 0x000f00d1060079a6 */ /* 0x0021e4000c12f316 */
.L_x_14137:
[----:B------:R-:W-:Y:S05]  /*8250*/  BSYNC.RECONVERGENT B0 ;  /* 0x0000000000007941 */ /* 0x000fea0003800200 */
.L_x_14136:
[----:B------:R-:W-:Y:S01]  /*8260*/  FADD.FTZ R4, R156, R5 ;  /* 0x000000059c047221 */ /* 0x000fe20000010000 */
[----:B------:R-:W-:Y:S01]  /*8270*/  BSSY.RECONVERGENT B0, `(.L_x_14138) ;  /* 0x0000004000007945 */ /* 0x000fe20003800200 */
[----:B------:R0:W0:Y:S03]  /*8280*/  LDS R5, [R212+0x17c0] ;  /* 0x0017c000d4057984 */ /* 0x0000260000000800 */
[----:B------:R-:W-:Y:S05]  /*8290*/  @!P5 BRA `(.L_x_14139) ;  /* 0x000000000004d947 */ /* 0x000fea0003800000 */
[----:B0-----:R0:W-:Y:S02]  /*82a0*/  REDG.E.ADD.F32.FTZ.RN.STRONG.GPU desc[UR22][R6.64+0xf80], R5 ;  /* 0x000f8005060079a6 */ /* 0x0011e4000c12f316 */
.L_x_14139:
[----:B------:R-:W-:Y:S05]  /*82b0*/  BSYNC.RECONVERGENT B0 ;  /* 0x0000000000007941 */ /* 0x000fea0003800200 */
.L_x_14138:
[----:B0-----:R-:W-:Y:S01]  /*82c0*/  FADD.FTZ R5, R173, R206 ;  /* 0x000000cead057221 */ /* 0x001fe20000010000 */
[C---:B------:R-:W-:Y:S01]  /*82d0*/  FFMA.FTZ R6, R103.reuse, R9, R204 ;  /* 0x0000000967067223 */ /* 0x040fe200000100cc */
[----:B------:R-:W-:Y:S01]  /*82e0*/  FFMA.FTZ R7, -R103, R185, R198 ;  /* 0x000000b967077223 */ /* 0x000fe200000101c6 */
[----:B------:R-:W0:Y:S01]  /*82f0*/  SHFL.DOWN PT, R9, R4, 0x1, 0x1f ;  /* 0x08201f0004097f89 */ /* 0x000e2200000e0000 */
[----:B------:R-:W-:Y:S01]  /*8300*/  ISETP.GT.AND P1, PT, R70, 0x1e, PT ;  /* 0x0000001e4600780c */ /* 0x000fe20003f24270 */
[----:B------:R-:W-:Y:S01]  /*8310*/  FADD.FTZ R21, R128, R21 ;  /* 0x0000001580157221 */ /* 0x000fe20000010000 */
[----:B------:R-:W-:Y:S01]  /*8320*/  FADD.FTZ R22, R141, R22 ;  /* 0x000000168d167221 */ /* 0x000fe20000010000 */
[----:B------:R-:W5:Y:S01]  /*8330*/  SHFL.DOWN PT, R156, R5, 0x1, 0x1f ;  /* 0x08201f00059c7f89 */ /* 0x000f6200000e0000 */
[----:B------:R-:W-:Y:S01]  /*8340*/  FADD.FTZ R25, R122, R25 ;  /* 0x000000197a197221 */ /* 0x000fe20000010000 */
[----:B------:R-:W-:Y:S01]  /*8350*/  FMUL.FTZ R202, R202, R3 ;  /* 0x00000003caca7220 */ /* 0x000fe20000410000 */
[----:B------:R-:W-:Y:S01]  /*8360*/  FADD.FTZ R27, R120, R27 ;  /* 0x0000001b781b7221 */ /* 0x000fe20000010000 */
[----:B------:R-:W2:Y:S01]  /*8370*/  SHFL.DOWN PT, R173, R6, 0x1, 0x1f ;  /* 0x08201f0006ad7f89 */ /* 0x000ea200000e0000 */
[----:B------:R-:W-:Y:S01]  /*8380*/  FMUL.FTZ R145, R145, R2 ;  /* 0x0000000291917220 */ /* 0x000fe20000410000 */
[----:B------:R-:W-:Y:S01]  /*8390*/  FADD.FTZ R29, R118, R29 ;  /* 0x0000001d761d7221 */ /* 0x000fe20000010000 */
[----:B------:R-:W-:Y:S01]  /*83a0*/  FMUL.FTZ R131, R170, R131 ;  /* 0x00000083aa837220 */ /* 0x000fe20000410000 */
[----:B------:R-:W3:Y:S01]  /*83b0*/  SHFL.DOWN PT, R198, R7, 0x1, 0x1f ;  /* 0x08201f0007c67f89 */ /* 0x000ee200000e0000 */
[----:B------:R-:W-:Y:S01]  /*83c0*/  FFMA.FTZ R135, R8, R135, R145 ;  /* 0x0000008708877223 */ /* 0x000fe20000010091 */
[----:B------:R-:W-:Y:S01]  /*83d0*/  ISETP.GT.AND P2, PT, R70, 0xf, PT ;  /* 0x0000000f4600780c */ /* 0x000fe20003f44270 */
        /* <DEDUP_REMOVED lines=17> */
[----:B--2---:R-:W-:Y:S01]  /*84f0*/  @!P1 FADD.FTZ R6, R6, R173 ;  /* 0x000000ad06069221 */ /* 0x004fe20000010000 */
[----:B------:R-:W2:Y:S01]  /*8500*/  SHFL.DOWN PT, R128, R5, 0x2, 0x1f ;  /* 0x08401f0005807f89 */ /* 0x000ea200000e0000 */
[----:B------:R-:W-:Y:S01]  /*8510*/  FFMA.FTZ R177, R154, R177, R195 ;  /* 0x000000b19ab17223 */ /* 0x000fe200000100c3 */
[----:B------:R-:W-:Y:S01]  /*8520*/  FFMA.FTZ R201, R201, R130, R202 ;  /* 0x00000082c9c97223 */ /* 0x000fe200000100ca */
[----:B---3--:R-:W-:Y:S01]  /*8530*/  @!P1 FADD.FTZ R7, R7, R198 ;  /* 0x000000c607079221 */ /* 0x008fe20000010000 */
[----:B------:R-:W3:Y:S01]  /*8540*/  SHFL.DOWN PT, R141, R6, 0x2, 0x1f ;  /* 0x08401f00068d7f89 */ /* 0x000ee200000e0000 */
        /* <DEDUP_REMOVED lines=21> */
[----:B------:R-:W-:Y:S01]  /*86a0*/  FADD.FTZ R41, R2, R41 ;  /* 0x0000002902297221 */ /* 0x000fe20000010000 */
[----:B------:R-:W-:Y:S01]  /*86b0*/  FMUL.FTZ R165, R168, R165 ;  /* 0x000000a5a8a57220 */ /* 0x000fe20000410000 */
[----:B---3--:R-:W-:Y:S01]  /*86c0*/  @!P1 FADD.FTZ R6, R6, R141 ;  /* 0x0000008d06069221 */ /* 0x008fe20000010000 */
[----:B------:R-:W2:Y:S01]  /*86d0*/  SHFL.DOWN PT, R120, R5, 0x4, 0x1f ;  /* 0x08801f0005787f89 */ /* 0x000ea200000e0000 */
        /* <DEDUP_REMOVED lines=27> */
[----:B---3--:R-:W-:Y:S01]  /*8890*/  @!P1 FADD.FTZ R6, R6, R9 ;  /* 0x0000000906069221 */ /* 0x008fe20000010000 */
[----:B------:R-:W2:Y:S01]  /*88a0*/  SHFL.DOWN PT, R8, R5, 0x8, 0x1f ;  /* 0x09001f0005087f89 */ /* 0x000ea200000e0000 */
[----:B------:R-:W-:Y:S01]  /*88b0*/  FFMA.FTZ R15, R146, R15, R165 ;  /* 0x0000000f920f7223 */ /* 0x000fe200000100a5 */
[----:B-----5:R-:W-:-:S02]  /*88c0*/  @!P1 FADD.FTZ R7, R7, R122 ;  /* 0x0000007a07079221 */ /* 0x020fc40000010000 */
[----:B------:R-:W3:Y:S01]  /*88d0*/  SHFL.DOWN PT, R9, R6, 0x8, 0x1f ;  /* 0x09001f0006097f89 */ /* 0x000ee200000e0000 */
[----:B------:R-:W-:-:S03]  /*88e0*/  ISETP.GT.AND P1, PT, R70, 0x17, PT ;  /* 0x000000174600780c */ /* 0x000fc60003f24270 */
[----:B------:R-:W5:Y:S10]  /*88f0*/  SHFL.DOWN PT, R118, R7, 0x8, 0x1f ;  /* 0x09001f0007767f89 */ /* 0x000f7400000e0000 */
[----:B0-----:R-:W-:Y:S01]  /*8900*/  @!P1 FADD.FTZ R4, R4, R3 ;  /* 0x0000000304049221 */ /* 0x001fe20000010000 */
[----:B--2---:R-:W-:-:S04]  /*8910*/  @!P1 FADD.FTZ R5, R5, R8 ;  /* 0x0000000805059221 */ /* 0x004fc80000010000 */
[----:B------:R0:W2:Y:S01]  /*8920*/  SHFL.DOWN PT, R3, R4, 0x10, 0x1f ;  /* 0x0a001f0004037f89 */ /* 0x0000a200000e0000 */
[----:B---3--:R-:W-:-:S03]  /*8930*/  @!P1 FADD.FTZ R6, R6, R9 ;  /* 0x0000000906069221 */ /* 0x008fc60000010000 */
[----:B------:R0:W3:Y:S01]  /*8940*/  SHFL.DOWN PT, R2, R5, 0x10, 0x1f ;  /* 0x0a001f0005027f89 */ /* 0x0000e200000e0000 */
[----:B-----5:R-:W-:-:S03]  /*8950*/  @!P1 FADD.FTZ R7, R7, R118 ;  /* 0x0000007607079221 */ /* 0x020fc60000010000 */
[----:B------:R0:W0:Y:S04]  /*8960*/  SHFL.DOWN PT, R9, R6, 0x10, 0x1f ;  /* 0x0a001f0006097f89 */ /* 0x00002800000e0000 */
[----:B------:R0:W0:Y:S01]  /*8970*/  SHFL.DOWN PT, R8, R7, 0x10, 0x1f ;  /* 0x0a001f0007087f89 */ /* 0x00002200000e0000 */
[----:B------:R-:W-:Y:S05]  /*8980*/  @P2 BRA `(.L_x_14141) ;  /* 0x0000000000182947 */ /* 0x000fea0003800000 */
[----:B------:R-:W-:Y:S01]  /*8990*/  ISETP.NE.AND P1, PT, R70, RZ, PT ;  /* 0x000000ff4600720c */ /* 0x000fe20003f25270 */
[----:B0-2---:R-:W-:Y:S01]  /*89a0*/  FADD.FTZ R4, R4, R3 ;  /* 0x0000000304047221 */ /* 0x005fe20000010000 */
[----:B---3--:R-:W-:Y:S01]  /*89b0*/  FADD.FTZ R5, R5, R2 ;  /* 0x0000000205057221 */ /* 0x008fe20000010000 */
[----:B------:R-:W-:Y:S01]  /*89c0*/  FADD.FTZ R6, R6, R9 ;  /* 0x0000000906067221 */ /* 0x000fe20000010000 */
[----:B------:R-:W-:-:S09]  /*89d0*/  FADD.FTZ R7, R7, R8 ;  /* 0x0000000807077221 */ /* 0x000fd20000010000 */
[----:B------:R0:W-:Y:S02]  /*89e0*/  @!P1 STS.128 [UR21+0x18d0], R4 ;  /* 0x0018d004ff009988 */ /* 0x0001e40008000c15 */
.L_x_14141:
[----:B------:R-:W-:Y:S05]  /*89f0*/  BSYNC.RECONVERGENT B0 ;  /* 0x0000000000007941 */ /* 0x000fea0003800200 */
.L_x_14140:
        /* <DEDUP_REMOVED lines=24> */
[----:B--23--:R-:W2:Y:S04]  /*8b80*/  @P1 LDS.64 R2, [UR20+0x4610] ;  /* 0x00461014ff021984 */ /* 0x00cea80008000a00 */
[----:B0-----:R-:W0:Y:S01]  /*8b90*/  @P1 LDS.64 R8, [UR20+0x3e10] ;  /* 0x003e1014ff081984 */ /* 0x001e220008000a00 */
[----:B--2---:R-:W-:Y:S01]  /*8ba0*/  @P1 FADD.FTZ R6, R6, R2 ;  /* 0x0000000206061221 */ /* 0x004fe20000010000 */
[----:B------:R-:W-:Y:S01]  /*8bb0*/  @P1 FADD.FTZ R7, R7, R3 ;  /* 0x0000000307071221 */ /* 0x000fe20000010000 */
[----:B0-----:R-:W-:Y:S01]  /*8bc0*/  @P1 FADD.FTZ R4, R4, R8 ;  /* 0x0000000804041221 */ /* 0x001fe20000010000 */
[----:B------:R-:W-:-:S03]  /*8bd0*/  @P1 FADD.FTZ R5, R5, R9 ;  /* 0x0000000905051221 */ /* 0x000fc60000010000 */
[----:B------:R0:W-:Y:S04]  /*8be0*/  STS.64 [UR20+0x4610], R6 ;  /* 0x00461006ff007988 */ /* 0x0001e80008000a14 */
[----:B------:R0:W-:Y:S02]  /*8bf0*/  STS.64 [UR20+0x3e10], R4 ;  /* 0x003e1004ff007988 */ /* 0x0001e40008000a14 */
.L_x_14143:
[----:B------:R-:W-:Y:S05]  /*8c00*/  BSYNC.RECONVERGENT B0 ;  /* 0x0000000000007941 */ /* 0x000fea0003800200 */
.L_x_14142:
[----:B------:R-:W-:-:S04]  /*8c10*/  UIADD3 UR8, UPT, UPT, UR8, 0x1, URZ ;  /* 0x0000000108087890 */ /* 0x000fc8000fffe0ff */
[----:B------:R-:W-:-:S09]  /*8c20*/  UISETP.GE.AND UP0, UPT, UR8, UR43, UPT ;  /* 0x0000002b0800728c */ /* 0x000fd2000bf06270 */
[----:B------:R-:W-:Y:S05]  /*8c30*/  BRA.U !UP0, `(.L_x_14144) ;  /* 0xffffff8908887547 */ /* 0x000fea000b83ffff */
.L_x_14062:
[----:B------:R-:W-:Y:S01]  /*8c40*/  BAR.SYNC.DEFER_BLOCKING 0x0 ;  /* 0x0000000000007b1d */ /* 0x000fe20000010000 */
[----:B0-----:R-:W-:Y:S01]  /*8c50*/  F2FP.F16.F32.PACK_AB R7, R28, R29 ;  /* 0x0000001d1c07723e */ /* 0x001fe200000000ff */
[----:B------:R-:W-:Y:S01]  /*8c60*/  UIADD3 UR8, UPT, UPT, UR11, -0x1, URZ ;  /* 0xffffffff0b087890 */ /* 0x000fe2000fffe0ff */
[----:B------:R-:W-:Y:S01]  /*8c70*/  F2FP.F16.F32.PACK_AB R6, R30, R31 ;  /* 0x0000001f1e06723e */ /* 0x000fe200000000ff */
[----:B------:R-:W-:Y:S01]  /*8c80*/  FADD.FTZ R0, R85, R36 ;  /* 0x0000002455007221 */ /* 0x000fe20000010000 */
[----:B------:R-:W-:Y:S01]  /*8c90*/  F2FP.F16.F32.PACK_AB R5, R32, R33 ;  /* 0x000000212005723e */ /* 0x000fe200000000ff */
[----:B------:R-:W0:Y:S01]  /*8ca0*/  LDCU.64 UR26, c[0x0][0x4f8] ;  /* 0x00009f00ff1a77ac */ /* 0x000e220008000a00 */
[----:B------:R-:W-:Y:S02]  /*8cb0*/  F2FP.F16.F32.PACK_AB R4, R34, R35 ;  /* 0x000000232204723e */ /* 0x000fe400000000ff */
[----:B------:R-:W-:Y:S01]  /*8cc0*/  F2FP.F16.F32.PACK_AB R11, R20, R21 ;  /* 0x00000015140b723e */ /* 0x000fe200000000ff */
[----:B------:R-:W5:Y:S01]  /*8cd0*/  LDCU.64 UR28, c[0x0][0x500] ;  /* 0x0000a000ff1c77ac */ /* 0x000f620008000a00 */
[----:B------:R-:W-:-:S02]  /*8ce0*/  F2FP.F16.F32.PACK_AB R10, R22, R23 ;  /* 0x00000017160a723e */ /* 0x000fc400000000ff */
[----:B------:R-:W-:Y:S01]  /*8cf0*/  F2FP.F16.F32.PACK_AB R9, R24, R25 ;  /* 0x000000191809723e */ /* 0x000fe200000000ff */
[----:B------:R-:W-:Y:S01]  /*8d00*/  USHF.L.U32 UR24, UR8, 0x9, URZ ;  /* 0x0000000908187899 */ /* 0x000fe200080006ff */
[----:B------:R-:W-:Y:S01]  /*8d10*/  F2FP.F16.F32.PACK_AB R8, R26, R27 ;  /* 0x0000001b1a08723e */ /* 0x000fe200000000ff */
[----:B------:R-:W1:Y:S01]  /*8d20*/  LDCU.64 UR30, c[0x0][0x550] ;  /* 0x0000aa00ff1e77ac */ /* 0x000e620008000a00 */
[----:B------:R-:W-:Y:S02]  /*8d30*/  SHF.L.U32 R71, R71, 0x1, RZ ;  /* 0x0000000147477819 */ /* 0x000fe400000006ff */
[----:B------:R-:W-:Y:S01]  /*8d40*/  F2FP.F16.F32.PACK_AB R23, R51, R50 ;  /* 0x000000323317723e */ /* 0x000fe200000000ff */
[----:B------:R-:W-:Y:S01]  /*8d50*/  USHF.R.S32.HI UR25, URZ, 0x1f, UR24 ;  /* 0x0000001fff197899 */ /* 0x000fe20008011418 */
[----:B------:R-:W-:Y:S01]  /*8d60*/  F2FP.F16.F32.PACK_AB R22, R49, R48 ;  /* 0x000000303116723e */ /* 0x000fe200000000ff */
[----:B------:R-:W-:Y:S01]  /*8d70*/  UIADD3 UR17, UP1, UPT, UR17, -0x400, URZ ;  /* 0xfffffc0011117890 */ /* 0x000fe2000ff3e0ff */
[----:B------:R-:W-:Y:S01]  /*8d80*/  F2FP.F16.F32.PACK_AB R21, R47, R46 ;  /* 0x0000002e2f15723e */ /* 0x000fe200000000ff */
[----:B------:R2:W-:Y:S01]  /*8d90*/  STS.128 [R68], R4 ;  /* 0x0000000444007388 */ /* 0x0005e20000000c00 */
[----:B0-----:R-:W-:Y:S01]  /*8da0*/  UIMAD.WIDE.U32 UR20, UR33, UR26, UR24 ;  /* 0x0000001a211472a5 */ /* 0x001fe2000f8e0018 */
[----:B------:R-:W-:Y:S01]  /*8db0*/  F2FP.F16.F32.PACK_AB R20, R45, R44 ;  /* 0x0000002c2d14723e */ /* 0x000fe200000000ff */
[----:B------:R-:W-:Y:S01]  /*8dc0*/  UIADD3 UR14, UP2, UPT, UR14, -0x400, URZ ;  /* 0xfffffc000e0e7890 */ /* 0x000fe2000ff5e0ff */
[----:B------:R0:W-:Y:S01]  /*8dd0*/  STS.128 [R68+0x10], R8 ;  /* 0x0000100844007388 */ /* 0x0001e20000000c00 */
[----:B------:R-:W-:-:S03]  /*8de0*/  NOP ;  /* 0x0000000000007918 */ /* 0x000fc60000000000 */
[----:B------:R-:W4:Y:S01]  /*8df0*/  LDS.128 R12, [R69] ;  /* 0x00000000450c7984 */ /* 0x000f220000000c00 */
[----:B------:R-:W-:Y:S02]  /*8e00*/  UIMAD UR21, UR33, UR27, UR21 ;  /* 0x0000001b211572a4 */ /* 0x000fe4000f8e0215 */
[----:B------:R-:W-:Y:S01]  /*8e10*/  UIADD3 UR12, UP3, UPT, UR12, -0x400, URZ ;  /* 0xfffffc000c0c7890 */ /* 0x000fe2000ff7e0ff */
[----:B------:R-:W4:Y:S01]  /*8e20*/  LDS.128 R16, [R69+0x200] ;  /* 0x0002000045107984 */ /* 0x000f220000000c00 */
[----:B-----5:R-:W-:Y:S01]  /*8e30*/  UIMAD.WIDE.U32 UR20, UR32, UR28, UR20 ;  /* 0x0000001c201472a5 */ /* 0x020fe2000f8e0014 */
[----:B--2---:R-:W-:Y:S01]  /*8e40*/  LOP3.LUT R4, R71, 0x7c0, RZ, 0xc0, !PT ;  /* 0x000007c047047812 */ /* 0x004fe200078ec0ff */
[----:B------:R-:W-:Y:S01]  /*8e50*/  FADD.FTZ R5, R0, R37 ;  /* 0x0000002500057221 */ /* 0x000fe20000010000 */
[----:B------:R-:W-:Y:S01]  /*8e60*/  UIADD3.X UR15, UPT, UPT, UR15, -0x1, URZ, UP1, !UPT ;  /* 0xffffffff0f0f7890 */ /* 0x000fe20008ffe4ff */
[----:B0-----:R-:W-:Y:S01]  /*8e70*/  F2FP.F16.F32.PACK_AB R9, R39, R38 ;  /* 0x000000262709723e */ /* 0x001fe200000000ff */
[----:B------:R-:W-:Y:S01]  /*8e80*/  UIMAD UR26, UR32, UR29, UR21 ;  /* 0x0000001d201a72a4 */ /* 0x000fe2000f8e0215 */
[----:B------:R-:W-:Y:S01]  /*8e90*/  LOP3.LUT R7, R4, 0x1f, R83, 0xf8, !PT ;  /* 0x0000001f04077812 */ /* 0x000fe200078ef853 */
[----:B-1----:R-:W-:Y:S01]  /*8ea0*/  ULEA UR21, UP0, UR20, UR30, 0x1 ;  /* 0x0000001e14157291 */ /* 0x002fe2000f8008ff */
[----:B------:R-:W-:Y:S01]  /*8eb0*/  F2FP.F16.F32.PACK_AB R8, R37, R36 ;  /* 0x000000242508723e */ /* 0x000fe200000000ff */
[----:B------:R-:W0:Y:S01]  /*8ec0*/  LDCU.64 UR28, c[0x0][0x560] ;  /* 0x0000ac00ff1c77ac */ /* 0x000e220008000a00 */
[----:B------:R-:W-:Y:S01]  /*8ed0*/  F2FP.F16.F32.PACK_AB R11, R43, R42 ;  /* 0x0000002a2b0b723e */ /* 0x000fe200000000ff */
[----:B------:R-:W-:Y:S01]  /*8ee0*/  FADD.FTZ R0, R5, R38 ;  /* 0x0000002605007221 */ /* 0x000fe20000010000 */
[----:B------:R-:W-:Y:S01]  /*8ef0*/  F2FP.F16.F32.PACK_AB R10, R41, R40 ;  /* 0x00000028290a723e */ /* 0x000fe200000000ff */
[----:B------:R-:W-:Y:S01]  /*8f00*/  ULEA.HI.X UR20, UR20, UR31, UR26, 0x1, UP0 ;  /* 0x0000001f14147291 */ /* 0x000fe200080f0c1a */
[----:B---3--:R-:W-:Y:S01]  /*8f10*/  MOV R2, UR21 ;  /* 0x0000001500027c02 */ /* 0x008fe20008000f00 */
[----:B------:R-:W-:Y:S01]  /*8f20*/  FADD.FTZ R5, R0, R39 ;  /* 0x0000002700057221 */ /* 0x000fe20000010000 */
[----:B------:R-:W1:Y:S03]  /*8f30*/  LDCU.64 UR26, c[0x0][0x520] ;  /* 0x0000a400ff1a77ac */ /* 0x000e660008000a00 */
[----:B------:R-:W-:Y:S01]  /*8f40*/  MOV R3, UR20 ;  /* 0x0000001400037c02 */ /* 0x000fe20008000f00 */
[----:B------:R-:W-:Y:S01]  /*8f50*/  FADD.FTZ R40, R5, R40 ;  /* 0x0000002805287221 */ /* 0x000fe20000010000 */
[----:B------:R-:W-:-:S02]  /*8f60*/  UIADD3.X UR16, UPT, UPT, UR16, -0x1, URZ, UP2, !UPT ;  /* 0xffffffff10107890 */ /* 0x000fc400097fe4ff */
[----:B------:R-:W-:Y:S01]  /*8f70*/  UIADD3.X UR13, UPT, UPT, UR13, -0x1, URZ, UP3, !UPT ;  /* 0xffffffff0d0d7890 */ /* 0x000fe20009ffe4ff */
[----:B------:R-:W-:Y:S01]  /*8f80*/  IMAD.WIDE.U32 R2, R7, 0x10, R2 ;  /* 0x0000001007027825 */ /* 0x000fe200078e0002 */
[----:B------:R-:W2:Y:S03]  /*8f90*/  LDCU.64 UR20, c[0x0][0x518] ;  /* 0x0000a300ff1477ac */ /* 0x000ea60008000a00 */
[----:B------:R-:W-:-:S04]  /*8fa0*/  FADD.FTZ R41, R40, R41 ;  /* 0x0000002928297221 */ /* 0x000fc80000010000 */
[----:B------:R-:W-:-:S04]  /*8fb0*/  FADD.FTZ R42, R41, R42 ;  /* 0x0000002a292a7221 */ /* 0x000fc80000010000 */
[----:B------:R-:W-:Y:S01]  /*8fc0*/  FADD.FTZ R43, R42, R43 ;  /* 0x0000002b2a2b7221 */ /* 0x000fe20000010000 */
[----:B----4-:R-:W-:Y:S03]  /*8fd0*/  STG.E.128 desc[UR22][R2.64], R12 ;  /* 0x0000000c02007986 */ /* 0x010fe6000c101d16 */
[----:B------:R-:W-:Y:S01]  /*8fe0*/  FADD.FTZ R44, R43, R44 ;  /* 0x0000002c2b2c7221 */ /* 0x000fe20000010000 */
[----:B------:R3:W-:Y:S03]  /*8ff0*/  STG.E.128 desc[UR22][R2.64+0x200], R16 ;  /* 0x0002001002007986 */ /* 0x0007e6000c101d16 */
[----:B------:R-:W-:Y:S01]  /*9000*/  FADD.FTZ R45, R44, R45 ;  /* 0x0000002d2c2d7221 */ /* 0x000fe20000010000 */
[----:B------:R-:W-:Y:S01]  /*9010*/  BAR.SYNC.DEFER_BLOCKING 0x0 ;  /* 0x0000000000007b1d */ /* 0x000fe20000010000 */
[----:B--2---:R-:W-:-:S02]  /*9020*/  UIMAD.WIDE.U32 UR24, UR33, UR20, UR24 ;  /* 0x00000014211872a5 */ /* 0x004fc4000f8e0018 */
[----:B------:R-:W-:Y:S02]  /*9030*/  FADD.FTZ R46, R45, R46 ;  /* 0x0000002e2d2e7221 */ /* 0x000fe40000010000 */
[----:B------:R-:W-:Y:S02]  /*9040*/  UIMAD UR21, UR33, UR21, UR25 ;  /* 0x00000015211572a4 */ /* 0x000fe4000f8e0219 */
[----:B------:R-:W-:Y:S01]  /*9050*/  FADD.FTZ R47, R46, R47 ;  /* 0x0000002f2e2f7221 */ /* 0x000fe20000010000 */
[----:B------:R-:W-:Y:S02]  /*9060*/  UMOV UR20, UR24 ;  /* 0x0000001800147c82 */ /* 0x000fe40008000000 */
[----:B-1----:R-:W-:Y:S01]  /*9070*/  UIMAD.WIDE.U32 UR20, UR32, UR26, UR20 ;  /* 0x0000001a201472a5 */ /* 0x002fe2000f8e0014 */
[----:B------:R-:W-:-:S03]  /*9080*/  FADD.FTZ R48, R47, R48 ;  /* 0x000000302f307221 */ /* 0x000fc60000010000 */
[----:B------:R-:W-:Y:S01]  /*9090*/  UIMAD UR24, UR32, UR27, UR21 ;  /* 0x0000001b201872a4 */ /* 0x000fe2000f8e0215 */
[----:B------:R-:W-:Y:S01]  /*90a0*/  FADD.FTZ R49, R48, R49 ;  /* 0x0000003130317221 */ /* 0x000fe20000010000 */
[----:B0-----:R-:W-:-:S03]  /*90b0*/  ULEA UR21, UP0, UR20, UR28, 0x1 ;  /* 0x0000001c14157291 */ /* 0x001fc6000f8008ff */
[----:B------:R-:W-:Y:S01]  /*90c0*/  FADD.FTZ R50, R49, R50 ;  /* 0x0000003231327221 */ /* 0x000fe20000010000 */
[----:B------:R-:W-:Y:S02]  /*90d0*/  ULEA.HI.X UR20, UR20, UR29, UR24, 0x1, UP0 ;  /* 0x0000001d14147291 */ /* 0x000fe400080f0c18 */
[----:B---3--:R-:W-:Y:S01]  /*90e0*/  MOV R2, UR21 ;  /* 0x0000001500027c02 */ /* 0x008fe20008000f00 */
        /* <DEDUP_REMOVED lines=15> */
.L_x_14061:
        /* <DEDUP_REMOVED lines=10> */
[----:B------:R-:W3:Y:S01]  /*9280*/  S2R R6, SR_TID.X ;  /* 0x0000000000067919 */ /* 0x000ee20000002100 */
        /* <DEDUP_REMOVED lines=22> */
.L_x_14147:
[----:B------:R-:W-:Y:S05]  /*93f0*/  BSYNC.RECONVERGENT B0 ;  /* 0x0000000000007941 */ /* 0x000fea0003800200 */
.L_x_14146:
        /* <DEDUP_REMOVED lines=31> */
.L_x_14149:
[----:B------:R-:W-:Y:S05]  /*95f0*/  BSYNC.RECONVERGENT B0 ;  /* 0x0000000000007941 */ /* 0x000fea0003800200 */
.L_x_14148:
        /* <DEDUP_REMOVED lines=17> */
.L_x_14151:
        /* <DEDUP_REMOVED lines=26> */
.L_x_14150:
[----:B------:R-:W-:Y:S05]  /*98b0*/  EXIT ;  /* 0x000000000000794d */ /* 0x000fea0003800000 */
.L_x_14152:
        /* <DEDUP_REMOVED lines=12> */
.L_x_18747:


//--------------------- .text._Z25selective_scan_bwd_kernelI32Selective_Scan_bwd_kernel_traitsILi32ELi16ELb1ELb0ELb1ELb0ELb1EN3c104HalfENS1_7complexIfEEEEv12SSMParamsBwd --------------------------
	.section	.text._Z25selective_scan_bwd_kernelI32Selective_Scan_bwd_kernel_traitsILi32ELi16ELb1ELb0ELb1ELb0ELb1EN3c104HalfENS1_7complexIfEEEEv12SSMParamsBwd,"ax",@progbits
	.align	128
        .global         _Z25selective_scan_bwd_kernelI32Selective_Scan_bwd_kernel_traitsILi32ELi16ELb1ELb0ELb1ELb0ELb1EN3c104HalfENS1_7complexIfEEEEv12SSMParamsBwd
        .type           _Z25selective_scan_bwd_kernelI32Selective_Scan_bwd_kernel_traitsILi32ELi16ELb1ELb0ELb1ELb0ELb1EN3c104HalfENS1_7complexIfEEEEv12SSMParamsBwd,@function
        .size           _Z25selective_scan_bwd_kernelI32Selective_Scan_bwd_kernel_traitsILi32ELi16ELb1ELb0ELb1ELb0ELb1EN3c104HalfENS1_7complexIfEEEEv12SSMParamsBwd,(.L_x_18748 - _Z25selective_scan_bwd_kernelI32Selective_Scan_bwd_kernel_traitsILi32ELi16ELb1ELb0ELb1ELb0ELb1EN3c104HalfENS1_7complexIfEEEEv12SSMParamsBwd)
        .other          _Z25selective_scan_bwd_kernelI32Selective_Scan_bwd_kernel_traitsILi32ELi16ELb1ELb0ELb1ELb0ELb1EN3c104HalfENS1_7complexIfEEEEv12SSMParamsBwd,@"STO_CUDA_ENTRY STV_DEFAULT"
_Z25selective_scan_bwd_kernelI32Selective_Scan_bwd_kernel_traitsILi32ELi16ELb1ELb0ELb1ELb0ELb1EN3c104HalfENS1_7complexIfEEEEv12SSMParamsBwd:
.text._Z25selective_scan_bwd_kernelI32Selective_Scan_bwd_kernel_traitsILi32ELi16ELb1ELb0ELb1ELb0ELb1EN3c104HalfENS1_7complexIfEEEEv12SSMParamsBwd:
        /* <DEDUP_REMOVED lines=30> */
[----:B----4-:R-:W-:-:S02]  /*01e0*/  MOV R0, UR30 ;  /* 0x0000001e00007c02 */ /* 0x010fc40008000f00 */
[----:B------:R-:W-:Y:S01]  /*01f0*/  CS2R R38, SRZ ;  /* 0x0000000000267805 */ /* 0x000fe2000001ff00 */
[----:B-----5:R-:W-:Y:S01]  /*0200*/  UIMAD.WIDE.U32 UR4, UR32, UR8, URZ ;  /* 0x00000008200472a5 */ /* 0x020fe2000f8e00ff */
[----:B------:R-:W-:Y:S01]  /*0210*/  IABS R0, R0 ;  /* 0x0000000000007213 */ /* 0x000fe20000000000 */
[----:B0-----:R-:W-:Y:S02]  /*0220*/  UIMAD.WIDE.U32 UR6, UR32, UR20, URZ ;  /* 0x00000014200672a5 */ /* 0x001fe4000f8e00ff */
[----:B------:R-:W-:Y:S01]  /*0230*/  UIMAD UR17, UR32, UR9, UR5 ;  /* 0x00000009201172a4 */ /* 0x000fe2000f8e0205 */
[----:B------:R-:W-:Y:S02]  /*0240*/  R2UR UR31, R0 ;  /* 0x00000000001f72ca */ /* 0x000fe400000e0000 */
[----:B------:R-:W-:Y:S01]  /*0250*/  UMOV UR16, UR4 ;  /* 0x0000000400107c82 */ /* 0x000fe20008000000 */
[----:B------:R-:W-:Y:S02]  /*0260*/  UIMAD UR7, UR32, UR21, UR7 ;  /* 0x00000015200772a4 */ /* 0x000fe4000f8e0207 */
[----:B------:R-:W-:Y:S01]  /*0270*/  UIMAD.WIDE.U32 UR16, UR25, UR10, UR16 ;  /* 0x0000000a191072a5 */ /* 0x000fe2000f8e0010 */
[----:B------:R-:W-:Y:S01]  /*0280*/  UMOV UR4, URZ ;  /* 0x000000ff00047c82 */ /* 0x000fe20008000000 */
[----:B--2---:R-:W-:-:S02]  /*0290*/  ULEA UR21, UR28, 0xfffffe00, 0x9 ;  /* 0xfffffe001c157891 */ /* 0x004fc4000f8e48ff */
[----:B------:R-:W-:Y:S01]  /*02a0*/  UIMAD UR24, UR25, UR11, UR17 ;  /* 0x0000000b191872a4 */ /* 0x000fe2000f8e0211 */
[----:B------:R-:W0:Y:S03]  /*02b0*/  LDCU.128 UR8, c[0x0][0x460] ;  /* 0x00008c00ff0877ac */ /* 0x000e260008000c00 */
[----:B------:R-:W2:Y:S01]  /*02c0*/  I2F.RP R0, UR31 ;  /* 0x0000001f00007d06 */ /* 0x000ea20008209400 */
[----:B------:R-:W-:Y:S02]  /*02d0*/  UIMAD.WIDE.U32 UR18, UR25, UR22, UR6 ;  /* 0x00000016191272a5 */ /* 0x000fe4000f8e0006 */
[----:B------:R-:W-:Y:S02]  /*02e0*/  UIADD3 UR16, UP0, UPT, UR21, UR16, URZ ;  /* 0x0000001015107290 */ /* 0x000fe4000ff1e0ff */
[----:B------:R-:W-:Y:S02]  /*02f0*/  UIMAD UR23, UR25, UR23, UR19 ;  /* 0x00000017191772a4 */ /* 0x000fe4000f8e0213 */
[----:B------:R-:W-:-:S02]  /*0300*/  USHF.R.S32.HI UR22, URZ, 0x1f, UR21 ;  /* 0x0000001fff167899 */ /* 0x000fc40008011415 */
[----:B------:R-:W-:Y:S01]  /*0310*/  UIADD3 UR20, UP2, UPT, UR21, UR18, URZ ;  /* 0x0000001215147290 */ /* 0x000fe2000ff5e0ff */
[----:B------:R-:W4:Y:S01]  /*0320*/  LDCU.64 UR6, c[0x0][0x3d0] ;  /* 0x00007a00ff0677ac */ /* 0x000f220008000a00 */
[----:B--2---:R-:W3:Y:S02]  /*0330*/  MUFU.RCP R0, R0 ;  /* 0x0000000000007308 */ /* 0x004ee40000001000 */
[----:B0-----:R-:W-:Y:S02]  /*0340*/  ULEA UR19, UP3, UR20, UR10, 0x1 ;  /* 0x0000000a14137291 */ /* 0x001fe4000f8608ff */
[----:B------:R-:W-:Y:S02]  /*0350*/  UIADD3.X UR18, UPT, UPT, UR22, UR24, URZ, UP0, !UPT ;  /* 0x0000001816127290 */ /* 0x000fe400087fe4ff */
[----:B-1----:R-:W-:Y:S02]  /*0360*/  USHF.R.U64 UR12, UR12, 0x1, UR13 ;  /* 0x000000010c0c7899 */ /* 0x002fe4000800120d */
[----:B------:R-:W-:Y:S01]  /*0370*/  USHF.R.U32.HI UR13, URZ, 0x1, UR13 ;  /* 0x00000001ff0d7899 */ /* 0x000fe2000801160d */
[----:B---3--:R-:W-:-:S02]  /*0380*/  IADD3 R2, PT, PT, R0, 0xffffffe, RZ ;  /* 0x0ffffffe00027810 */ /* 0x008fc40007ffe0ff */
        /* <DEDUP_REMOVED lines=104> */
[C---:B------:R-:W-:Y:S02]  /*0a10*/  LOP3.LUT R150, R36.reuse, 0x1f, RZ, 0xc0, !PT ;  /* 0x0000001f24967812 */ /* 0x040fe400078ec0ff */
[----:B------:R-:W-:Y:S02]  /*0a20*/  IADD3 R37, PT, PT, R36, 0x200, RZ ;  /* 0x0000020024257810 */ /* 0x000fe40007ffe0ff */
        /* <DEDUP_REMOVED lines=10> */
[----:B--2---:R-:W-:-:S07]  /*0ad0*/  LEA R25, R23, UR8, 0x2 ;  /* 0x0000000817197c11 */ /* 0x004fce000f8e10ff */
.L_x_14238:
[----:B0-----:R-:W0:Y:S01]  /*0ae0*/  S2R R24, SR_TID.X ;  /* 0x0000000000187919 */ /* 0x001e220000002100 */
[----:B------:R-:W-:Y:S02]  /*0af0*/  MOV R2, UR17 ;  /* 0x0000001100027c02 */ /* 0x000fe40008000f00 */
[----:B------:R-:W-:Y:S01]  /*0b00*/  MOV R3, UR18 ;  /* 0x0000001200037c02 */ /* 0x000fe20008000f00 */
[----:B------:R-:W-:Y:S08]  /*0b10*/  BAR.SYNC.DEFER_BLOCKING 0x0 ;  /* 0x0000000000007b1d */ /* 0x000ff00000010000 */
[----:B------:R-:W1:Y:S01]  /*0b20*/  S2UR UR9, SR_CgaCtaId ;  /* 0x00000000000979c3 */ /* 0x000e620000008800 */
[----:B------:R-:W2:Y:S01]  /*0b30*/  S2R R23, SR_LANEID ;  /* 0x0000000000177919 */ /* 0x000ea20000000000 */
[----:B------:R-:W-:Y:S01]  /*0b40*/  UMOV UR8, 0x400 ;  /* 0x0000040000087882 */ /* 0x000fe20000000000 */
[----:B------:R-:W-:Y:S01]  /*0b50*/  MOV R4, UR19 ;  /* 0x0000001300047c02 */ /* 0x000fe20008000f00 */
[----:B------:R-:W3:Y:S01]  /*0b60*/  LDCU.128 UR12, c[0x0][0x410] ;  /* 0x00008200ff0c77ac */ /* 0x000ee20008000c00 */
[----:B------:R-:W-:-:S02]  /*0b70*/  MOV R16, UR21 ;  /* 0x0000001500107c02 */ /* 0x000fc40008000f00 */
[----:B------:R-:W-:Y:S01]  /*0b80*/  MOV R17, UR22 ;  /* 0x0000001600117c02 */ /* 0x000fe20008000f00 */
[----:B------:R-:W4:Y:S01]  /*0b90*/  LDCU.64 UR30, c[0x0][0x488] ;  /* 0x00009100ff1e77ac */ /* 0x000f220008000a00 */
[----:B0-----:R-:W-:-:S04]  /*0ba0*/  SHF.L.U32 R0, R24, 0x1, RZ ;  /* 0x0000000118007819 */ /* 0x001fc800000006ff */
[----:B------:R-:W-:-:S04]  /*0bb0*/  LOP3.LUT R5, R0, 0x7c0, RZ, 0xc0, !PT ;  /* 0x000007c000057812 */ /* 0x000fc800078ec0ff */
[----:B------:R-:W-:-:S05]  /*0bc0*/  LOP3.LUT R0, R5, 0x1f, R36, 0xf8, !PT ;  /* 0x0000001f05007812 */ /* 0x000fca00078ef824 */
[----:B------:R-:W-:-:S05]  /*0bd0*/  IMAD.WIDE.U32 R2, R0, 0x10, R2 ;  /* 0x0000001000027825 */ /* 0x000fca00078e0002 */
[----:B------:R-:W5:Y:S04]  /*0be0*/  LDG.E.128 R8, desc[UR26][R2.64] ;  /* 0x0000001a02087981 */ /* 0x000f68000c1e1d00 */
[----:B------:R0:W3:Y:S01]  /*0bf0*/  LDG.E.128 R40, desc[UR26][R2.64+0x200] ;  /* 0x0002001a02287981 */ /* 0x0000e2000c1e1d00 */
[----:B-1----:R-:W-:Y:S01]  /*0c00*/  ULEA UR8, UR9, UR8, 0x18 ;  /* 0x0000000809087291 */ /* 0x002fe2000f8ec0ff */
[----:B------:R-:W-:-:S05]  /*0c10*/  MOV R5, UR20 ;  /* 0x0000001400057c02 */ /* 0x000fca0008000f00 */
[----:B--2---:R-:W-:Y:S01]  /*0c20*/  LEA R22, R23, UR8, 0x4 ;  /* 0x0000000817167c11 */ /* 0x004fe2000f8e20ff */
[----:B0-----:R-:W-:-:S03]  /*0c30*/  IMAD.WIDE.U32 R2, R0, 0x10, R4 ;  /* 0x0000001000027825 */ /* 0x001fc600078e0004 */
[----:B------:R-:W-:Y:S01]  /*0c40*/  LEA R21, R23, R22, 0x4 ;  /* 0x0000001617157211 */ /* 0x000fe200078e20ff */
[----:B-----5:R-:W-:Y:S04]  /*0c50*/  STS.128 [R22], R8 ;  /* 0x0000000816007388 */ /* 0x020fe80000000c00 */
[----:B---3--:R0:W-:Y:S01]  /*0c60*/  STS.128 [R22+0x200], R40 ;  /* 0x0002002816007388 */ /* 0x0081e20000000c00 */
[----:B------:R-:W-:-:S03]  /*0c70*/  NOP ;  /* 0x0000000000007918 */ /* 0x000fc60000000000 */
[----:B------:R-:W-:Y:S04]  /*0c80*/  LDS.128 R44, [R21] ;  /* 0x00000000152c7984 */ /* 0x000fe80000000c00 */
[----:B------:R-:W-:Y:S01]  /*0c90*/  LDS.128 R12, [R21+0x10] ;  /* 0x00001000150c7984 */ /* 0x000fe20000000c00 */
[----:B------:R-:W-:Y:S06]  /*0ca0*/  BAR.SYNC.DEFER_BLOCKING 0x0 ;  /* 0x0000000000007b1d */ /* 0x000fec0000010000 */
[----:B------:R-:W2:Y:S04]  /*0cb0*/  LDG.E.128 R48, desc[UR26][R2.64] ;  /* 0x0000001a02307981 */ /* 0x000ea8000c1e1d00 */
[----:B------:R-:W3:Y:S01]  /*0cc0*/  LDG.E.128 R52, desc[UR26][R2.64+0x200] ;  /* 0x0002001a02347981 */ /* 0x000ee2000c1e1d00 */
[----:B------:R-:W-:-:S03]  /*0cd0*/  IMAD.WIDE.U32 R16, R0, 0x10, R16 ;  /* 0x0000001000107825 */ /* 0x000fc600078e0010 */
[----:B--2---:R-:W-:Y:S04]  /*0ce0*/  STS.128 [R22], R48 ;  /* 0x0000003016007388 */ /* 0x004fe80000000c00 */
[----:B---3--:R-:W-:Y:S01]  /*0cf0*/  STS.128 [R22+0x200], R52 ;  /* 0x0002003416007388 */ /* 0x008fe20000000c00 */
[----:B------:R-:W-:-:S03]  /*0d00*/  NOP ;  /* 0x0000000000007918 */ /* 0x000fc60000000000 */
[----:B------:R-:W-:Y:S04]  /*0d10*/  LDS.128 R8, [R21] ;  /* 0x0000000015087984 */ /* 0x000fe80000000c00 */
[----:B------:R-:W-:Y:S01]  /*0d20*/  LDS.128 R4, [R21+0x10] ;  /* 0x0000100015047984 */ /* 0x000fe20000000c00 */
[----:B------:R-:W-:Y:S06]  /*0d30*/  BAR.SYNC.DEFER_BLOCKING 0x0 ;  /* 0x0000000000007b1d */ /* 0x000fec0000010000 */
[----:B0-----:R-:W2:Y:S04]  /*0d40*/  LDG.E.128 R40, desc[UR26][R16.64] ;  /* 0x0000001a10287981 */ /* 0x001ea8000c1e1d00 */
[----:B------:R-:W3:Y:S01]  /*0d50*/  LDG.E.128 R56, desc[UR26][R16.64+0x200] ;  /* 0x0002001a10387981 */ /* 0x000ee2000c1e1d00 */
        /* <DEDUP_REMOVED lines=9> */
[----:B------:R-:W-:Y:S01]  /*0df0*/  MOV R2, UR13 ;  /* 0x0000000d00027c02 */ /* 0x000fe20008000f00 */
[----:B------:R-:W0:Y:S03]  /*0e00*/  LDCU.64 UR30, c[0x0][0x478] ;  /* 0x00008f00ff1e77ac */ /* 0x000e260008000a00 */
[----:B------:R-:W-:-:S03]  /*0e10*/  MOV R3, UR12 ;  /* 0x0000000c00037c02 */ /* 0x000fc60008000f00 */
[----:B------:R-:W-:Y:S02]  /*0e20*/  IMAD.WIDE.U32 R2, R0, 0x10, R2 ;  /* 0x0000001000027825 */ /* 0x000fe400078e0002 */
[----:B------:R-:W1:Y:S01]  /*0e30*/  LDCU.128 UR12, c[0x0][0x420] ;  /* 0x00008400ff0c77ac */ /* 0x000e620008000c00 */
[----:B--2---:R-:W-:Y:S04]  /*0e40*/  STS.128 [R22], R40 ;  /* 0x0000002816007388 */ /* 0x004fe80000000c00 */
[----:B---3--:R-:W-:Y:S01]  /*0e50*/  STS.128 [R22+0x200], R56 ;  /* 0x0002003816007388 */ /* 0x008fe20000000c00 */
        /* <DEDUP_REMOVED lines=32> */
[----:B------:R-:W-:-:S02]  /*1060*/  HADD2.F32 R90, -RZ, R54.H1_H1 ;  /* 0x30000036ff5a7230 */ /* 0x000fc40000004100 */
[----:B---3--:R-:W-:Y:S01]  /*1070*/  HADD2.F32 R75, -RZ, R80.H1_H1 ;  /* 0x30000050ff4b7230 */ /* 0x008fe20000004100 */
[----:B------:R-:W-:Y:S01]  /*1080*/  UIMAD UR13, UR32, UR15, UR13 ;  /* 0x0000000f200d72a4 */ /* 0x000fe2000f8e020d */
[--C-:B------:R-:W-:Y:S01]  /*1090*/  HADD2.F32 R2, -RZ, R81.reuse.H0_H0 ;  /* 0x20000051ff027230 */ /* 0x100fe20000004100 */
[----:B------:R-:W2:Y:S01]  /*10a0*/  LDCU.64 UR14, c[0x0][0x510] ;  /* 0x0000a200ff0e77ac */ /* 0x000ea20008000a00 */
[----:B------:R-:W-:Y:S02]  /*10b0*/  HADD2.F32 R64, -RZ, R81.H1_H1 ;  /* 0x30000051ff407230 */ /* 0x000fe40000004100 */
[----:B------:R-:W-:Y:S01]  /*10c0*/  FMUL.FTZ R50, R75, -1.4426950216293334961 ;  /* 0xbfb8aa3b4b327820 */ /* 0x000fe20000410000 */
[--C-:B------:R-:W-:Y:S02]  /*10d0*/  HADD2.F32 R3, -RZ, R82.reuse.H0_H0 ;  /* 0x20000052ff037230 */ /* 0x100fe40000004100 */
[----:B------:R-:W-:Y:S01]  /*10e0*/  FMUL.FTZ R51, R2, -1.4426950216293334961 ;  /* 0xbfb8aa3b02337820 */ /* 0x000fe20000410000 */
[----:B------:R-:W-:-:S02]  /*10f0*/  HADD2.F32 R65, -RZ, R82.H1_H1 ;  /* 0x30000052ff417230 */ /* 0x000fc40000004100 */
[----:B-1----:R-:W-:Y:S01]  /*1100*/  FMUL.FTZ R48, R64, -1.4426950216293334961 ;  /* 0xbfb8aa3b40307820 */ /* 0x002fe20000410000 */
[----:B----4-:R-:W-:Y:S02]  /*1110*/  HADD2.F32 R73, -RZ, R41.H1_H1 ;  /* 0x30000029ff497230 */ /* 0x010fe40000004100 */
[----:B------:R-:W-:Y:S01]  /*1120*/  FMUL.FTZ R49, R3, -1.4426950216293334961 ;  /* 0xbfb8aa3b03317820 */ /* 0x000fe20000410000 */
[----:B------:R-:W1:Y:S01]  /*1130*/  MUFU.EX2 R50, R50 ;  /* 0x0000003200327308 */ /* 0x000e620000000800 */
[----:B------:R-:W-:Y:S01]  /*1140*/  FMUL.FTZ R68, R65, -1.4426950216293334961 ;  /* 0xbfb8aa3b41447820 */ /* 0x000fe20000410000 */
[--C-:B------:R-:W-:Y:S02]  /*1150*/  HADD2.F32 R66, -RZ, R83.reuse.H0_H0 ;  /* 0x20000053ff427230 */ /* 0x100fe40000004100 */
[----:B------:R-:W-:Y:S01]  /*1160*/  FMUL.FTZ R78, R73, -1.4426950216293334961 ;  /* 0xbfb8aa3b494e7820 */ /* 0x000fe20000410000 */
[----:B------:R-:W-:Y:S02]  /*1170*/  HADD2.F32 R71, -RZ, R83.H1_H1 ;  /* 0x30000053ff477230 */ /* 0x000fe40000004100 */
[----:B------:R-:W-:-:S02]  /*1180*/  HADD2.F32 R70, -RZ, R40.H0_H0 ;  /* 0x20000028ff467230 */ /* 0x000fc40000004100 */
[----:B------:R-:W-:Y:S01]  /*1190*/  FMUL.FTZ R69, R66, -1.4426950216293334961 ;  /* 0xbfb8aa3b42457820 */ /* 0x000fe20000410000 */
[----:B------:R-:W3:Y:S01]  /*11a0*/  MUFU.EX2 R51, R51 ;  /* 0x0000003300337308 */ /* 0x000ee20000000800 */
[----:B------:R-:W-:Y:S02]  /*11b0*/  HADD2.F32 R76, -RZ, R80.H0_H0 ;  /* 0x20000050ff4c7230 */ /* 0x000fe40000004100 */
[----:B------:R-:W-:Y:S01]  /*11c0*/  FMUL.FTZ R72, R71, -1.4426950216293334961 ;  /* 0xbfb8aa3b47487820 */ /* 0x000fe20000410000 */
[----:B------:R-:W-:Y:S02]  /*11d0*/  HADD2.F32 R67, -RZ, R40.H1_H1 ;  /* 0x30000028ff437230 */ /* 0x000fe40000004100 */
[----:B------:R-:W-:Y:S01]  /*11e0*/  FMUL.FTZ R40, R70, -1.4426950216293334961 ;  /* 0xbfb8aa3b46287820 */ /* 0x000fe20000410000 */
[----:B------:R-:W-:Y:S02]  /*11f0*/  HADD2.F32 R77, -RZ, R42.H0_H0 ;  /* 0x2000002aff4d7230 */ /* 0x000fe40000004100 */
[----:B------:R-:W-:Y:S01]  /*1200*/  FMUL.FTZ R20, R76, -1.4426950216293334961 ;  /* 0xbfb8aa3b4c147820 */ /* 0x000fe20000410000 */
[----:B------:R-:W-:Y:S01]  /*1210*/  HADD2.F32 R123, -RZ, R4.H1_H1 ;  /* 0x30000004ff7b7230 */ /* 0x000fe20000004100 */
[----:B------:R-:W4:Y:S01]  /*1220*/  MUFU.EX2 R48, R48 ;  /* 0x0000003000307308 */ /* 0x000f220000000800 */
[----:B-1----:R-:W-:Y:S01]  /*1230*/  FADD.FTZ R50, R50, 1 ;  /* 0x3f80000032327421 */ /* 0x002fe20000010000 */
[----:B------:R-:W-:Y:S01]  /*1240*/  FMUL.FTZ R74, R67, -1.4426950216293334961 ;  /* 0xbfb8aa3b434a7820 */ /* 0x000fe20000410000 */
[--C-:B------:R-:W-:Y:S01]  /*1250*/  HADD2.F32 R124, -RZ, R5.reuse.H0_H0 ;  /* 0x20000005ff7c7230 */ /* 0x100fe20000004100 */
[----:B--2---:R-:W-:Y:S01]  /*1260*/  UIMAD.WIDE.U32 UR12, UR25, UR14, UR12 ;  /* 0x0000000e190c72a5 */ /* 0x004fe2000f8e000c */
[----:B------:R-:W-:-:S02]  /*1270*/  HADD2.F32 R125, -RZ, R5.H1_H1 ;  /* 0x30000005ff7d7230 */ /* 0x000fc40000004100 */
[--C-:B------:R-:W-:Y:S01]  /*1280*/  HADD2.F32 R126, -RZ, R6.reuse.H0_H0 ;  /* 0x20000006ff7e7230 */ /* 0x100fe20000004100 */
[----:B------:R-:W1:Y:S01]  /*1290*/  MUFU.EX2 R49, R49 ;  /* 0x0000003100317308 */ /* 0x000e620000000800 */
[----:B---3--:R-:W-:Y:S01]  /*12a0*/  FADD.FTZ R51, R51, 1 ;  /* 0x3f80000033337421 */ /* 0x008fe20000010000 */
[----:B------:R-:W-:Y:S01]  /*12b0*/  HADD2.F32 R127, -RZ, R6.H1_H1 ;  /* 0x30000006ff7f7230 */ /* 0x000fe20000004100 */
[----:B------:R-:W-:Y:S01]  /*12c0*/  UIMAD UR14, UR25, UR15, UR13 ;  /* 0x0000000f190e72a4 */ /* 0x000fe2000f8e020d */
[--C-:B------:R-:W-:Y:S01]  /*12d0*/  HADD2.F32 R128, -RZ, R7.reuse.H0_H0 ;  /* 0x20000007ff807230 */ /* 0x100fe20000004100 */
[----:B------:R-:W-:Y:S01]  /*12e0*/  ULEA UR13, UP0, UR12, UR28, 0x1 ;  /* 0x0000001c0c0d7291 */ /* 0x000fe2000f8008ff */
[----:B------:R-:W-:Y:S02]  /*12f0*/  HADD2.F32 R129, -RZ, R7.H1_H1 ;  /* 0x30000007ff817230 */ /* 0x000fe40000004100 */
[----:B------:R2:W3:Y:S01]  /*1300*/  MUFU.EX2 R82, R68 ;  /* 0x0000004400527308 */ /* 0x0004e20000000800 */
[----:B----4-:R-:W-:Y:S01]  /*1310*/  FADD.FTZ R81, R48, 1 ;  /* 0x3f80000030517421 */ /* 0x010fe20000010000 */
[----:B------:R-:W-:Y:S01]  /*1320*/  ULEA.HI.X UR12, UR12, UR29, UR14, 0x1, UP0 ;  /* 0x0000001d0c0c7291 */ /* 0x000fe200080f0c0e */
[----:B------:R-:W-:Y:S01]  /*1330*/  HADD2.F32 R122, -RZ, R10.H0_H0 ;  /* 0x2000000aff7a7230 */ /* 0x000fe20000004100 */
[----:B0-----:R-:W-:-:S04]  /*1340*/  UISETP.NE.U32.AND UP0, UPT, UR30, URZ, UPT ;  /* 0x000000ff1e00728c */ /* 0x001fc8000bf05070 */
[----:B------:R1:W0:Y:S01]  /*1350*/  MUFU.EX2 R92, R78 ;  /* 0x0000004e005c7308 */ /* 0x0002220000000800 */
[----:B--2---:R-:W-:Y:S01]  /*1360*/  HADD2.F32 R68, -RZ, R41.H0_H0 ;  /* 0x20000029ff447230 */ /* 0x004fe20000004100 */
[----:B------:R-:W-:-:S04]  /*1370*/  UISETP.NE.AND.EX UP0, UPT, UR31, URZ, UPT, UP0 ;  /* 0x000000ff1f00728c */ /* 0x000fc8000bf05300 */
[----:B------:R-:W-:Y:S02]  /*1380*/  FMUL.FTZ R41, R68, -1.4426950216293334961 ;  /* 0xbfb8aa3b44297820 */ /* 0x000fe40000410000 */
[----:B------:R-:W-:Y:S01]  /*1390*/  MUFU.RCP R80, R50 ;  /* 0x0000003200507308 */ /* 0x000fe20000001000 */
[----:B-1----:R-:W-:Y:S01]  /*13a0*/  FADD.FTZ R78, R49, 1 ;  /* 0x3f800000314e7421 */ /* 0x002fe20000010000 */
[----:B---3--:R-:W-:-:S06]  /*13b0*/  FADD.FTZ R82, R82, 1 ;  /* 0x3f80000052527421 */ /* 0x008fcc0000010000 */
[----:B------:R-:W-:Y:S01]  /*13c0*/  MUFU.RCP R79, R51 ;  /* 0x00000033004f7308 */ /* 0x000fe20000001000 */
[----:B0-----:R-:W-:Y:S01]  /*13d0*/  FADD.FTZ R108, R92, 1 ;  /* 0x3f8000005c6c7421 */ /* 0x001fe20000010000 */
[----:B------:R-:W-:-:S06]  /*13e0*/  HADD2.F32 R92, -RZ, R19.H1_H1 ;  /* 0x30000013ff5c7230 */ /* 0x000fcc0000004100 */
[----:B------:R0:W1:Y:S08]  /*13f0*/  MUFU.EX2 R84, R69 ;  /* 0x0000004500547308 */ /* 0x0000700000000800 */
[----:B------:R2:W3:Y:S01]  /*1400*/  MUFU.EX2 R85, R72 ;  /* 0x0000004800557308 */ /* 0x0004e20000000800 */
[----:B0-----:R-:W-:-:S07]  /*1410*/  HADD2.F32 R69, -RZ, R43.H0_H0 ;  /* 0x2000002bff457230 */ /* 0x001fce0000004100 */
[----:B------:R0:W4:Y:S01]  /*1420*/  MUFU.EX2 R86, R40 ;  /* 0x0000002800567308 */ /* 0x0001220000000800 */
[----:B-1----:R-:W-:Y:S01]  /*1430*/  FADD.FTZ R84, R84, 1 ;  /* 0x3f80000054547421 */ /* 0x002fe20000010000 */
[----:B--2---:R-:W-:-:S05]  /*1440*/  HADD2.F32 R72, -RZ, R42.H1_H1 ;  /* 0x3000002aff487230 */ /* 0x004fca0000004100 */
[----:B------:R-:W-:Y:S01]  /*1450*/  FMUL.FTZ R42, R72, -1.4426950216293334961 ;  /* 0xbfb8aa3b482a7820 */ /* 0x000fe20000410000 */
[----:B------:R-:W1:Y:S01]  /*1460*/  MUFU.EX2 R20, R20 ;  /* 0x0000001400147308 */ /* 0x000e620000000800 */
[----:B---3--:R-:W-:Y:S01]  /*1470*/  FADD.FTZ R85, R85, 1 ;  /* 0x3f80000055557421 */ /* 0x008fe20000010000 */
[----:B0-----:R-:W-:-:S06]  /*1480*/  FMUL.FTZ R40, R77, -1.4426950216293334961 ;  /* 0xbfb8aa3b4d287820 */ /* 0x001fcc0000410000 */
[----:B------:R0:W2:Y:S01]  /*1490*/  MUFU.EX2 R91, R41 ;  /* 0x00000029005b7308 */ /* 0x0000a20000000800 */
[----:B----4-:R-:W-:-:S07]  /*14a0*/  FADD.FTZ R86, R86, 1 ;  /* 0x3f80000056567421 */ /* 0x010fce0000010000 */
[----:B------:R3:W-:Y:S01]  /*14b0*/  MUFU.RCP R103, R84 ;  /* 0x0000005400677308 */ /* 0x0007e20000001000 */
[----:B-1----:R-:W-:Y:S01]  /*14c0*/  FADD.FTZ R20, R20, 1 ;  /* 0x3f80000014147421 */ /* 0x002fe20000010000 */
[----:B0-----:R-:W-:-:S06]  /*14d0*/  FMUL.FTZ R41, R69, -1.4426950216293334961 ;  /* 0xbfb8aa3b45297820 */ /* 0x001fcc0000410000 */
[----:B------:R0:W-:Y:S01]  /*14e0*/  MUFU.RCP R102, R85 ;  /* 0x0000005500667308 */ /* 0x0001e20000001000 */
[----:B--2---:R-:W-:Y:S01]  /*14f0*/  FADD.FTZ R107, R91, 1 ;  /* 0x3f8000005b6b7421 */ /* 0x004fe20000010000 */
[----:B------:R-:W-:Y:S02]  /*1500*/  HADD2.F32 R91, -RZ, R55.H1_H1 ;  /* 0x30000037ff5b7230 */ /* 0x000fe40000004100 */
[----:B---3--:R-:W-:-:S04]  /*1510*/  HADD2.F32 R84, -RZ, R17.H1_H1 ;  /* 0x30000011ff547230 */ /* 0x008fc80000004100 */
[----:B------:R1:W-:Y:S01]  /*1520*/  MUFU.RCP R105, R86 ;  /* 0x0000005600697308 */ /* 0x0003e20000001000 */
[----:B0-----:R-:W-:-:S07]  /*1530*/  HADD2.F32 R85, -RZ, R18.H1_H1 ;  /* 0x30000012ff557230 */ /* 0x001fce0000004100 */
[----:B------:R0:W-:Y:S01]  /*1540*/  MUFU.RCP R83, R20 ;  /* 0x0000001400537308 */ /* 0x0001e20000001000 */
[----:B-1----:R-:W-:-:S07]  /*1550*/  HADD2.F32 R86, -RZ, R19.H0_H0 ;  /* 0x20000013ff567230 */ /* 0x002fce0000004100 */
[----:B------:R1:W2:Y:S01]  /*1560*/  MUFU.EX2 R87, R74 ;  /* 0x0000004a00577308 */ /* 0x0002a20000000800 */
[----:B0-----:R-:W-:-:S07]  /*1570*/  HADD2.F32 R20, -RZ, R44.H0_H0 ;  /* 0x2000002cff147230 */ /* 0x001fce0000004100 */
[----:B------:R-:W0:Y:S01]  /*1580*/  MUFU.RCP R78, R78 ;  /* 0x0000004e004e7308 */ /* 0x000e220000001000 */
[----:B-1----:R-:W-:-:S05]  /*1590*/  HADD2.F32 R74, -RZ, R43.H1_H1 ;  /* 0x3000002bff4a7230 */ /* 0x002fca0000004100 */
[----:B------:R-:W-:Y:S02]  /*15a0*/  FMUL.FTZ R43, R74, -1.4426950216293334961 ;  /* 0xbfb8aa3b4a2b7820 */ /* 0x000fe40000410000 */
[----:B------:R1:W3:Y:S01]  /*15b0*/  MUFU.EX2 R109, R40 ;  /* 0x00000028006d7308 */ /* 0x0002e20000000800 */
[----:B--2---:R-:W-:Y:S01]  /*15c0*/  FADD.FTZ R106, R87, 1 ;  /* 0x3f800000576a7421 */ /* 0x004fe20000010000 */
[----:B------:R-:W-:-:S06]  /*15d0*/  HADD2.F32 R87, -RZ, R53.H0_H0 ;  /* 0x20000035ff577230 */ /* 0x000fcc0000004100 */
[----:B------:R2:W-:Y:S01]  /*15e0*/  MUFU.EX2 R115, R43 ;  /* 0x0000002b00737308 */ /* 0x0005e20000000800 */
[----:B-1----:R-:W-:Y:S02]  /*15f0*/  HADD2.F32 R40, -RZ, R45.H0_H0 ;  /* 0x2000002dff287230 */ /* 0x002fe40000004100 */
[----:B0-----:R-:W-:-:S04]  /*1600*/  FADD.FTZ R54, -R78, 1 ;  /* 0x3f8000004e367421 */ /* 0x001fc80000010100 */
[----:B------:R-:W-:Y:S01]  /*1610*/  FFMA.FTZ R54, R3, R54, 1 ;  /* 0x3f80000003367423 */ /* 0x000fe20000010036 */
[----:B------:R0:W1:Y:S01]  /*1620*/  MUFU.EX2 R110, R42 ;  /* 0x0000002a006e7308 */ /* 0x0000620000000800 */
[----:B--2---:R-:W-:Y:S02]  /*1630*/  HADD2.F32 R43, -RZ, R45.H1_H1 ;  /* 0x3000002dff2b7230 */ /* 0x004fe40000004100 */
[----:B---3--:R-:W-:Y:S01]  /*1640*/  FADD.FTZ R109, R109, 1 ;  /* 0x3f8000006d6d7421 */ /* 0x008fe20000010000 */
[----:B------:R-:W-:-:S04]  /*1650*/  HADD2.F32 R45, -RZ, R46.H1_H1 ;  /* 0x3000002eff2d7230 */ /* 0x000fc80000004100 */
[----:B------:R2:W3:Y:S01]  /*1660*/  MUFU.EX2 R111, R41 ;  /* 0x00000029006f7308 */ /* 0x0004e20000000800 */
[----:B0-----:R-:W-:Y:S02]  /*1670*/  HADD2.F32 R42, -RZ, R46.H0_H0 ;  /* 0x2000002eff2a7230 */ /* 0x001fe40000004100 */
[----:B------:R-:W-:-:S05]  /*1680*/  HADD2.F32 R46, -RZ, R47.H1_H1 ;  /* 0x3000002fff2e7230 */ /* 0x000fca0000004100 */
[----:B------:R-:W-:Y:S01]  /*1690*/  MUFU.RCP R81, R81 ;  /* 0x0000005100517308 */ /* 0x000fe20000001000 */
[----:B--2---:R-:W-:Y:S02]  /*16a0*/  HADD2.F32 R41, -RZ, R44.H1_H1 ;  /* 0x3000002cff297230 */ /* 0x004fe40000004100 */
[----:B-1----:R-:W-:Y:S01]  /*16b0*/  FADD.FTZ R110, R110, 1 ;  /* 0x3f8000006e6e7421 */ /* 0x002fe20000010000 */
[----:B------:R-:W-:Y:S02]  /*16c0*/  HADD2.F32 R44, -RZ, R47.H0_H0 ;  /* 0x2000002fff2c7230 */ /* 0x000fe40000004100 */
[----:B------:R-:W-:-:S04]  /*16d0*/  FADD.FTZ R47, -R83, 1 ;  /* 0x3f800000532f7421 */ /* 0x000fc80000010100 */
[C---:B------:R-:W-:Y:S01]  /*16e0*/  FFMA.FTZ R47, R76.reuse, R47, 1 ;  /* 0x3f8000004c2f7423 */ /* 0x040fe2000001002f */
[----:B------:R-:W-:Y:S01]  /*16f0*/  MUFU.RCP R82, R82 ;  /* 0x0000005200527308 */ /* 0x000fe20000001000 */
[----:B------:R-:W-:-:S07]  /*1700*/  FMUL.FTZ R76, R76, R83 ;  /* 0x000000534c4c7220 */ /* 0x000fce0000410000 */
[----:B------:R-:W-:Y:S08]  /*1710*/  MUFU.RCP R106, R106 ;  /* 0x0000006a006a7308 */ /* 0x000ff00000001000 */
[----:B------:R-:W-:Y:S08]  /*1720*/  MUFU.RCP R107, R107 ;  /* 0x0000006b006b7308 */ /* 0x000ff00000001000 */
[----:B------:R-:W0:Y:S08]  /*1730*/  MUFU.RCP R114, R109 ;  /* 0x0000006d00727308 */ /* 0x000e300000001000 */
[----:B------:R-:W1:Y:S08]  /*1740*/  MUFU.RCP R108, R108 ;  /* 0x0000006c006c7308 */ /* 0x000e700000001000 */
[----:B------:R-:W2:Y:S01]  /*1750*/  MUFU.RCP R117, R110 ;  /* 0x0000006e00757308 */ /* 0x000ea20000001000 */
[----:B-----5:R3:W-:Y:S04]  /*1760*/  STS.128 [R22], R56 ;  /* 0x0000003816007388 */ /* 0x0207e80000000c00 */
[----:B------:R4:W-:Y:S01]  /*1770*/  STS.128 [R22+0x200], R60 ;  /* 0x0002003c16007388 */ /* 0x0009e20000000c00 */
[----:B------:R-:W-:-:S03]  /*1780*/  NOP ;  /* 0x0000000000007918 */ /* 0x000fc60000000000 */
[----:B------:R-:W5:Y:S01]  /*1790*/  LDS.128 R48, [R21] ;  /* 0x0000000015307984 */ /* 0x000f620000000c00 */
[----:B---3--:R-:W-:Y:S01]  /*17a0*/  FADD.FTZ R58, R111, 1 ;  /* 0x3f8000006f3a7421 */ /* 0x008fe20000010000 */
[----:B------:R-:W-:Y:S01]  /*17b0*/  FADD.FTZ R56, -R102, 1 ;  /* 0x3f80000066387421 */ /* 0x000fe20000010100 */
[----:B----4-:R-:W-:-:S03]  /*17c0*/  HADD2.F32 R60, -RZ, R55.H0_H0 ;  /* 0x20000037ff3c7230 */ /* 0x010fc60000004100 */
[C---:B------:R-:W-:Y:S01]  /*17d0*/  FFMA.FTZ R56, R71.reuse, R56, 1 ;  /* 0x3f80000047387423 */ /* 0x040fe20000010038 */
[--C-:B------:R-:W-:Y:S01]  /*17e0*/  HADD2.F32 R61, -RZ, R16.reuse.H0_H0 ;  /* 0x20000010ff3d7230 */ /* 0x100fe20000004100 */
[----:B------:R0:W3:Y:S01]  /*17f0*/  MUFU.RCP R130, R58 ;  /* 0x0000003a00827308 */ /* 0x0000e20000001000 */
[----:B------:R-:W-:Y:S02]  /*1800*/  HADD2.F32 R62, -RZ, R16.H1_H1 ;  /* 0x30000010ff3e7230 */ /* 0x000fe40000004100 */
[----:B------:R-:W-:Y:S01]  /*1810*/  FMUL.FTZ R71, R71, R102 ;  /* 0x0000006647477220 */ /* 0x000fe20000410000 */
[----:B------:R-:W-:Y:S02]  /*1820*/  HADD2.F32 R63, -RZ, R17.H0_H0 ;  /* 0x20000011ff3f7230 */ /* 0x000fe40000004100 */
[----:B------:R-:W-:Y:S02]  /*1830*/  HADD2.F32 R55, -RZ, R18.H0_H0 ;  /* 0x20000012ff377230 */ /* 0x000fe40000004100 */
[----:B------:R-:W-:Y:S01]  /*1840*/  FMUL.FTZ R135, R91, R71 ;  /* 0x000000475b877220 */ /* 0x000fe20000410000 */
[----:B------:R-:W4:Y:S01]  /*1850*/  LDS.128 R16, [R21+0x10] ;  /* 0x0000100015107984 */ /* 0x000f220000000c00 */
[----:B0-----:R-:W-:Y:S01]  /*1860*/  FADD.FTZ R58, -R114, 1 ;  /* 0x3f800000723a7421 */ /* 0x001fe20000010100 */
[----:B-----5:R-:W-:-:S02]  /*1870*/  HADD2.F32 R94, -RZ, R48.H0_H0 ;  /* 0x20000030ff5e7230 */ /* 0x020fc40000004100 */
[----:B------:R-:W-:Y:S02]  /*1880*/  HADD2.F32 R96, -RZ, R48.H1_H1 ;  /* 0x30000030ff607230 */ /* 0x000fe40000004100 */
[--C-:B------:R-:W-:Y:S02]  /*1890*/  HADD2.F32 R98, -RZ, R49.reuse.H0_H0 ;  /* 0x20000031ff627230 */ /* 0x100fe40000004100 */
[----:B------:R-:W-:Y:S01]  /*18a0*/  FMUL.FTZ R48, R93, R94 ;  /* 0x0000005e5d307220 */ /* 0x000fe20000410000 */
[----:B------:R-:W-:Y:S02]  /*18b0*/  HADD2.F32 R97, -RZ, R49.H1_H1 ;  /* 0x30000031ff617230 */ /* 0x000fe40000004100 */
[----:B------:R-:W-:Y:S01]  /*18c0*/  FMUL.FTZ R49, R95, R96 ;  /* 0x000000605f317220 */ /* 0x000fe20000410000 */
[--C-:B------:R-:W-:Y:S02]  /*18d0*/  HADD2.F32 R100, -RZ, R50.reuse.H0_H0 ;  /* 0x20000032ff647230 */ /* 0x100fe40000004100 */
[----:B------:R-:W-:Y:S01]  /*18e0*/  FMUL.FTZ R48, R83, R48 ;  /* 0x0000003053307220 */ /* 0x000fe20000410000 */
[----:B------:R-:W-:-:S02]  /*18f0*/  HADD2.F32 R101, -RZ, R50.H1_H1 ;  /* 0x30000032ff657230 */ /* 0x000fc40000004100 */
[C---:B------:R-:W-:Y:S01]  /*1900*/  FADD.FTZ R50, -R80.reuse, 1 ;  /* 0x3f80000050327421 */ /* 0x040fe20000010100 */
[----:B------:R-:W-:Y:S01]  /*1910*/  FMUL.FTZ R49, R80, R49 ;  /* 0x0000003150317220 */ /* 0x000fe20000410000 */
[----:B------:R-:W-:Y:S01]  /*1920*/  FMUL.FTZ R47, R48, R47 ;  /* 0x0000002f302f7220 */ /* 0x000fe20000410000 */
[----:B------:R-:W-:Y:S01]  /*1930*/  FMUL.FTZ R48, R87, R98 ;  /* 0x0000006257307220 */ /* 0x000fe20000410000 */
[----:B------:R-:W-:Y:S01]  /*1940*/  FFMA.FTZ R50, R75, R50, 1 ;  /* 0x3f8000004b327423 */ /* 0x000fe20000010032 */
[----:B------:R-:W-:Y:S01]  /*1950*/  FMUL.FTZ R53, R89, R100 ;  /* 0x0000006459357220 */ /* 0x000fe20000410000 */
[--C-:B------:R-:W-:Y:S02]  /*1960*/  HADD2.F32 R99, -RZ, R51.reuse.H0_H0 ;  /* 0x20000033ff637230 */ /* 0x100fe40000004100 */
[----:B------:R-:W-:Y:S01]  /*1970*/  FMUL.FTZ R48, R79, R48 ;  /* 0x000000304f307220 */ /* 0x000fe20000410000 */
[----:B------:R-:W-:Y:S01]  /*1980*/  FMUL.FTZ R50, R49, R50 ;  /* 0x0000003231327220 */ /* 0x000fe20000410000 */
[----:B------:R-:W-:Y:S01]  /*1990*/  FADD.FTZ R49, -R79, 1 ;  /* 0x3f8000004f317421 */ /* 0x000fe20000010100 */
[----:B------:R-:W-:-:S02]  /*19a0*/  HADD2.F32 R104, -RZ, R51.H1_H1 ;  /* 0x30000033ff687230 */ /* 0x000fc40000004100 */
[C---:B------:R-:W-:Y:S01]  /*19b0*/  FADD.FTZ R51, -R81.reuse, 1 ;  /* 0x3f80000051337421 */ /* 0x040fe20000010100 */
[----:B------:R-:W-:Y:S01]  /*19c0*/  FMUL.FTZ R52, R88, R97 ;  /* 0x0000006158347220 */ /* 0x000fe20000410000 */
[----:B------:R-:W-:Y:S01]  /*19d0*/  FFMA.FTZ R49, R2, R49, 1 ;  /* 0x3f80000002317423 */ /* 0x000fe20000010031 */
        /* <DEDUP_REMOVED lines=9> */
[----:B----4-:R-:W-:-:S02]  /*1a70*/  HADD2.F32 R109, -RZ, R16.H0_H0 ;  /* 0x20000010ff6d7230 */ /* 0x010fc40000004100 */
[----:B------:R-:W-:Y:S01]  /*1a80*/  FADD.FTZ R52, -R82, 1 ;  /* 0x3f80000052347421 */ /* 0x000fe20000010100 */
[----:B------:R-:W-:Y:S01]  /*1a90*/  FMUL.FTZ R49, R90, R101 ;  /* 0x000000655a317220 */ /* 0x000fe20000410000 */
[----:B------:R-:W-:Y:S01]  /*1aa0*/  FMUL.FTZ R54, R103, R54 ;  /* 0x0000003667367220 */ /* 0x000fe20000410000 */
[----:B------:R-:W-:Y:S01]  /*1ab0*/  FMUL.FTZ R59, R91, R104 ;  /* 0x000000685b3b7220 */ /* 0x000fe20000410000 */
[----:B------:R-:W-:Y:S02]  /*1ac0*/  HADD2.F32 R110, -RZ, R16.H1_H1 ;  /* 0x30000010ff6e7230 */ /* 0x000fe40000004100 */
[----:B------:R-:W-:Y:S01]  /*1ad0*/  FFMA.FTZ R52, R65, R52, 1 ;  /* 0x3f80000041347423 */ /* 0x000fe20000010034 */
[--C-:B------:R-:W-:Y:S02]  /*1ae0*/  HADD2.F32 R111, -RZ, R17.reuse.H0_H0 ;  /* 0x20000011ff6f7230 */ /* 0x100fe40000004100 */
[----:B------:R-:W-:Y:S01]  /*1af0*/  FMUL.FTZ R49, R82, R49 ;  /* 0x0000003152317220 */ /* 0x000fe20000410000 */
[----:B------:R-:W-:-:S02]  /*1b00*/  HADD2.F32 R112, -RZ, R17.H1_H1 ;  /* 0x30000011ff707230 */ /* 0x000fc40000004100 */
[----:B------:R-:W-:Y:S01]  /*1b10*/  FADD.FTZ R17, -R105, 1 ;  /* 0x3f80000069117421 */ /* 0x000fe20000010100 */
[----:B------:R-:W-:Y:S01]  /*1b20*/  FMUL.FTZ R16, R61, R109 ;  /* 0x0000006d3d107220 */ /* 0x000fe20000410000 */
[----:B------:R-:W-:Y:S01]  /*1b30*/  FMUL.FTZ R54, R54, R57 ;  /* 0x0000003936367220 */ /* 0x000fe20000410000 */
[----:B------:R-:W-:Y:S01]  /*1b40*/  FADD.FTZ R57, R115, 1 ;  /* 0x3f80000073397421 */ /* 0x000fe20000010000 */
[----:B------:R-:W-:Y:S01]  /*1b50*/  FMUL.FTZ R59, R102, R59 ;  /* 0x0000003b663b7220 */ /* 0x000fe20000410000 */
[----:B------:R-:W-:Y:S01]  /*1b60*/  FMUL.FTZ R52, R49, R52 ;  /* 0x0000003431347220 */ /* 0x000fe20000410000 */
[--C-:B------:R-:W-:Y:S02]  /*1b70*/  HADD2.F32 R113, -RZ, R18.reuse.H0_H0 ;  /* 0x20000012ff717230 */ /* 0x100fe40000004100 */
[----:B------:R-:W-:Y:S01]  /*1b80*/  FFMA.FTZ R17, R70, R17, 1 ;  /* 0x3f80000046117423 */ /* 0x000fe20000010011 */
[----:B------:R-:W-:Y:S02]  /*1b90*/  HADD2.F32 R119, -RZ, R18.H1_H1 ;  /* 0x30000012ff777230 */ /* 0x000fe40000004100 */
[----:B------:R-:W-:Y:S01]  /*1ba0*/  FMUL.FTZ R16, R105, R16 ;  /* 0x0000001069107220 */ /* 0x000fe20000410000 */
[----:B------:R-:W-:Y:S01]  /*1bb0*/  FADD.FTZ R18, -R106, 1 ;  /* 0x3f8000006a127421 */ /* 0x000fe20000010100 */
[----:B------:R-:W-:Y:S01]  /*1bc0*/  FMUL.FTZ R49, R62, R110 ;  /* 0x0000006e3e317220 */ /* 0x000fe20000410000 */
[----:B------:R0:W4:Y:S01]  /*1bd0*/  MUFU.RCP R131, R57 ;  /* 0x0000003900837308 */ /* 0x0001220000001000 */
[----:B------:R-:W-:Y:S01]  /*1be0*/  FMUL.FTZ R59, R59, R56 ;  /* 0x000000383b3b7220 */ /* 0x000fe20000410000 */
[----:B------:R-:W-:Y:S01]  /*1bf0*/  FMUL.FTZ R56, R16, R17 ;  /* 0x0000001110387220 */ /* 0x000fe20000410000 */
[----:B------:R-:W-:Y:S01]  /*1c00*/  FFMA.FTZ R18, R67, R18, 1 ;  /* 0x3f80000043127423 */ /* 0x000fe20000010012 */
[----:B------:R-:W-:Y:S01]  /*1c10*/  FMUL.FTZ R49, R106, R49 ;  /* 0x000000316a317220 */ /* 0x000fe20000410000 */
[----:B------:R-:W-:Y:S01]  /*1c20*/  FADD.FTZ R17, -R107, 1 ;  /* 0x3f8000006b117421 */ /* 0x000fe20000010100 */
[----:B------:R-:W-:Y:S01]  /*1c30*/  FMUL.FTZ R16, R63, R111 ;  /* 0x0000006f3f107220 */ /* 0x000fe20000410000 */
[----:B------:R-:W-:-:S02]  /*1c40*/  HADD2.F32 R139, -RZ, R19.H0_H0 ;  /* 0x20000013ff8b7230 */ /* 0x000fc40000004100 */
[----:B------:R-:W-:Y:S01]  /*1c50*/  FMUL.FTZ R49, R49, R18 ;  /* 0x0000001231317220 */ /* 0x000fe20000410000 */
[----:B------:R-:W-:Y:S02]  /*1c60*/  HADD2.F32 R140, -RZ, R19.H1_H1 ;  /* 0x30000013ff8c7230 */ /* 0x000fe40000004100 */
[----:B------:R-:W-:Y:S01]  /*1c70*/  FFMA.FTZ R17, R68, R17, 1 ;  /* 0x3f80000044117423 */ /* 0x000fe20000010011 */
[----:B------:R-:W-:Y:S01]  /*1c80*/  FMUL.FTZ R16, R107, R16 ;  /* 0x000000106b107220 */ /* 0x000fe20000410000 */
[----:B-1----:R-:W-:Y:S01]  /*1c90*/  FADD.FTZ R18, -R108, 1 ;  /* 0x3f8000006c127421 */ /* 0x002fe20000010100 */
[----:B------:R-:W-:Y:S01]  /*1ca0*/  FMUL.FTZ R19, R84, R112 ;  /* 0x0000007054137220 */ /* 0x000fe20000410000 */
[----:B------:R-:W-:Y:S01]  /*1cb0*/  FMUL.FTZ R115, R55, R113 ;  /* 0x0000007137737220 */ /* 0x000fe20000410000 */
[----:B0-----:R-:W-:Y:S01]  /*1cc0*/  FMUL.FTZ R57, R16, R17 ;  /* 0x0000001110397220 */ /* 0x001fe20000410000 */
[----:B------:R-:W-:Y:S01]  /*1cd0*/  FFMA.FTZ R18, R73, R18, 1 ;  /* 0x3f80000049127423 */ /* 0x000fe20000010012 */
[----:B------:R-:W-:Y:S01]  /*1ce0*/  FMUL.FTZ R19, R108, R19 ;  /* 0x000000136c137220 */ /* 0x000fe20000410000 */
[----:B------:R-:W-:Y:S01]  /*1cf0*/  FFMA.FTZ R16, R77, R58, 1 ;  /* 0x3f8000004d107423 */ /* 0x000fe2000001003a */
[----:B------:R-:W-:Y:S01]  /*1d00*/  FMUL.FTZ R115, R114, R115 ;  /* 0x0000007372737220 */ /* 0x000fe20000410000 */
[----:B--2---:R-:W-:Y:S01]  /*1d10*/  FADD.FTZ R17, -R117, 1 ;  /* 0x3f80000075117421 */ /* 0x004fe20000010100 */
[----:B------:R-:W-:Y:S01]  /*1d20*/  FMUL.FTZ R58, R19, R18 ;  /* 0x00000012133a7220 */ /* 0x000fe20000410000 */
[----:B---3--:R-:W-:Y:S01]  /*1d30*/  FADD.FTZ R18, -R130, 1 ;  /* 0x3f80000082127421 */ /* 0x008fe20000010100 */
[----:B------:R-:W-:Y:S01]  /*1d40*/  FMUL.FTZ R115, R115, R16 ;  /* 0x0000001073737220 */ /* 0x000fe20000410000 */
[----:B----4-:R-:W-:Y:S01]  /*1d50*/  FADD.FTZ R121, -R131, 1 ;  /* 0x3f80000083797421 */ /* 0x010fe20000010100 */
[----:B------:R-:W-:Y:S01]  /*1d60*/  FMUL.FTZ R16, R85, R119 ;  /* 0x0000007755107220 */ /* 0x000fe20000410000 */
[----:B------:R-:W-:Y:S01]  /*1d70*/  FMUL.FTZ R19, R86, R139 ;  /* 0x0000008b56137220 */ /* 0x000fe20000410000 */
[----:B------:R-:W-:Y:S01]  /*1d80*/  FMUL.FTZ R116, R92, R140 ;  /* 0x0000008c5c747220 */ /* 0x000fe20000410000 */
[----:B------:R-:W-:Y:S01]  /*1d90*/  FFMA.FTZ R17, R72, R17, 1 ;  /* 0x3f80000048117423 */ /* 0x000fe20000010011 */
        /* <DEDUP_REMOVED lines=10> */
[----:B------:R-:W-:Y:S01]  /*1e40*/  HADD2.F32 R54, -RZ, R15.H1_H1 ;  /* 0x3000000fff367230 */ /* 0x000fe20000004100 */
        /* <DEDUP_REMOVED lines=11> */
[----:B------:R-:W-:-:S02]  /*1f00*/  HADD2.F32 R50, -RZ, R14.H0_H0 ;  /* 0x2000000eff327230 */ /* 0x000fc40000004100 */
[----:B------:R-:W-:Y:S01]  /*1f10*/  FMUL.FTZ R79, R2, R79 ;  /* 0x0000004f024f7220 */ /* 0x000fe20000410000 */
[----:B------:R-:W-:Y:S02]  /*1f20*/  HADD2.F32 R53, -RZ, R14.H1_H1 ;  /* 0x3000000eff357230 */ /* 0x000fe40000004100 */
[----:B------:R-:W-:Y:S01]  /*1f30*/  FMUL.FTZ R78, R3, R78 ;  /* 0x0000004e034e7220 */ /* 0x000fe20000410000 */
[----:B------:R-:W-:Y:S01]  /*1f40*/  HADD2.F32 R52, -RZ, R15.H0_H0 ;  /* 0x2000000fff347230 */ /* 0x000fe20000004100 */
[----:B------:R-:W-:Y:S01]  /*1f50*/  MOV R2, UR13 ;  /* 0x0000000d00027c02 */ /* 0x000fe20008000f00 */
[--C-:B------:R-:W-:Y:S01]  /*1f60*/  HADD2.F32 R120, -RZ, R9.reuse.H0_H0 ;  /* 0x20000009ff787230 */ /* 0x100fe20000004100 */
[----:B------:R-:W-:Y:S01]  /*1f70*/  MOV R3, UR12 ;  /* 0x0000000c00037c02 */ /* 0x000fe20008000f00 */
[----:B------:R-:W-:Y:S02]  /*1f80*/  HADD2.F32 R121, -RZ, R9.H1_H1 ;  /* 0x30000009ff797230 */ /* 0x000fe40000004100 */
        /* <DEDUP_REMOVED lines=18> */
[--C-:B------:R-:W-:Y:S02]  /*20b0*/  HADD2.F32 R116, -RZ, R8.reuse.H0_H0 ;  /* 0x20000008ff747230 */ /* 0x100fe40000004100 */
[----:B------:R-:W-:Y:S01]  /*20c0*/  FMUL.FTZ R64, R93, R76 ;  /* 0x0000004c5d407220 */ /* 0x000fe20000410000 */
[----:B------:R-:W-:Y:S02]  /*20d0*/  HADD2.F32 R118, -RZ, R8.H1_H1 ;  /* 0x30000008ff767230 */ /* 0x000fe40000004100 */
[----:B------:R-:W-:Y:S01]  /*20e0*/  FMUL.FTZ R66, R95, R75 ;  /* 0x0000004b5f427220 */ /* 0x000fe20000410000 */
[----:B------:R-:W-:Y:S01]  /*20f0*/  FMUL.FTZ R65, R87, R79 ;  /* 0x0000004f57417220 */ /* 0x000fe20000410000 */
[----:B------:R-:W-:Y:S01]  /*2100*/  FMUL.FTZ R130, R88, R81 ;  /* 0x0000005158827220 */ /* 0x000fe20000410000 */
[----:B0-----:R-:W-:-:S02]  /*2110*/  HADD2.F32 R59, -RZ, R4.H0_H0 ;  /* 0x20000004ff3b7230 */ /* 0x001fc40000004100 */
[----:B------:R-:W-:Y:S01]  /*2120*/  FMUL.FTZ R131, R89, R78 ;  /* 0x0000004e59837220 */ /* 0x000fe20000410000 */
[----:B------:R-:W0:Y:S01]  /*2130*/  LDS.128 R4, [R22+0x200] ;  /* 0x0002000016047984 */ /* 0x000e220000000c00 */
[----:B------:R-:W-:Y:S02]  /*2140*/  HADD2.F32 R56, -RZ, R10.H1_H1 ;  /* 0x3000000aff387230 */ /* 0x000fe40000004100 */
[----:B------:R-:W-:Y:S01]  /*2150*/  FMUL.FTZ R132, R90, R82 ;  /* 0x000000525a847220 */ /* 0x000fe20000410000 */
[--C-:B------:R-:W-:Y:S02]  /*2160*/  HADD2.F32 R57, -RZ, R11.reuse.H0_H0 ;  /* 0x2000000bff397230 */ /* 0x100fe40000004100 */
        /* <DEDUP_REMOVED lines=54> */
.L_x_14154:
[----:B------:R-:W-:Y:S01]  /*24d0*/  FFMA.FTZ R39, R64, R20, R39 ;  /* 0x0000001440277223 */ /* 0x000fe20000010027 */
[----:B------:R-:W2:Y:S01]  /*24e0*/  LDCU UR8, c[0x0][0x38c] ;  /* 0x00007180ff0877ac */ /* 0x000ea20008000800 */
[----:B------:R-:W-:Y:S01]  /*24f0*/  HFMA2 R119, -RZ, RZ, 0, 0 ;  /* 0x00000000ff777431 */ /* 0x000fe200000001ff */
[----:B------:R-:W-:Y:S01]  /*2500*/  CS2R R114, SRZ ;  /* 0x0000000000727805 */ /* 0x000fe2000001ff00 */
[----:B------:R-:W-:Y:S01]  /*2510*/  FFMA.FTZ R0, R66, R41, R39 ;  /* 0x0000002942007223 */ /* 0x000fe20000010027 */
[----:B------:R-:W-:Y:S01]  /*2520*/  HFMA2 R102, -RZ, RZ, 0, 0 ;  /* 0x00000000ff667431 */ /* 0x000fe200000001ff */
[----:B------:R-:W-:Y:S02]  /*2530*/  MOV R117, RZ ;  /* 0x000000ff00757202 */ /* 0x000fe40000000f00 */
        /* <DEDUP_REMOVED lines=51> */
[----:B------:R-:W-:-:S02]  /*2870*/  FMUL.FTZ R70, R143, UR6 ;  /* 0x000000068f467c20 */ /* 0x000fc40008410000 */
        /* <DEDUP_REMOVED lines=32> */
.L_x_14237:
        /* <DEDUP_REMOVED lines=97> */
[----:B--2---:R2:W-:Y:S01]  /*3090*/  STS.128 [R22+0x400], R12 ;  /* 0x0004000c16007388 */ /* 0x0045e20000000c00 */
[----:B------:R-:W-:Y:S01]  /*30a0*/  FMUL.RZ R156, R116, 0.15915493667125701904 ;  /* 0x3e22f983749c7820 */ /* 0x000fe2000040c000 */
[----:B0-----:R-:W-:-:S05]  /*30b0*/  FMUL.FTZ R124, R94, R148 ;  /* 0x000000945e7c7220 */ /* 0x001fca0000410000 */
[----:B------:R0:W4:Y:S01]  /*30c0*/  MUFU.EX2 R132, R124 ;  /* 0x0000007c00847308 */ /* 0x0001220000000800 */
[-C--:B--2---:R-:W-:Y:S01]  /*30d0*/  FMUL.FTZ R12, R87, R148.reuse ;  /* 0x00000094570c7220 */ /* 0x084fe20000410000 */
[----:B0-----:R-:W-:-:S06]  /*30e0*/  FMUL.FTZ R124, R88, R148 ;  /* 0x00000094587c7220 */ /* 0x001fcc0000410000 */
[----:B------:R-:W-:Y:S01]  /*30f0*/  MUFU.COS R179, R156 ;  /* 0x0000009c00b37308 */ /* 0x000fe20000000000 */
[----:B------:R0:W-:Y:S04]  /*3100*/  STS.128 [R22+0x600], R16 ;  /* 0x0006001016007388 */ /* 0x0001e80000000c00 */
[----:B------:R-:W-:Y:S03]  /*3110*/  STS.128 [R22], R4 ;  /* 0x0000000416007388 */ /* 0x000fe60000000c00 */
[----:B------:R-:W2:Y:S01]  /*3120*/  MUFU.EX2 R144, R124 ;  /* 0x0000007c00907308 */ /* 0x000ea20000000800 */
[----:B------:R-:W-:Y:S01]  /*3130*/  STS.128 [R22+0x200], R8 ;  /* 0x0002000816007388 */ /* 0x000fe20000000c00 */
[----:B------:R-:W-:-:S06]  /*3140*/  NOP ;  /* 0x0000000000007918 */ /* 0x000fcc0000000000 */
[----:B------:R5:W1:Y:S01]  /*3150*/  MUFU.EX2 R164, R12 ;  /* 0x0000000c00a47308 */ /* 0x000a620000000800 */
[----:B------:R-:W3:Y:S01]  /*3160*/  LDS.128 R4, [R147] ;  /* 0x0000000093047984 */ /* 0x000ee20000000c00 */
[-C--:B------:R-:W-:Y:S01]  /*3170*/  FMUL.FTZ R130, R95, R148.reuse ;  /* 0x000000945f827220 */ /* 0x080fe20000410000 */
[-C--:B------:R-:W-:Y:S01]  /*3180*/  FMUL.FTZ R120, R96, R148.reuse ;  /* 0x0000009460787220 */ /* 0x080fe20000410000 */
[----:B------:R-:W-:-:S04]  /*3190*/  FMUL.FTZ R138, R92, R148 ;  /* 0x000000945c8a7220 */ /* 0x000fc80000410000 */
[----:B------:R-:W-:Y:S01]  /*31a0*/  MUFU.SIN R171, R118 ;  /* 0x0000007600ab7308 */ /* 0x000fe20000000400 */
[-C--:B------:R-:W-:Y:S01]  /*31b0*/  FMUL.FTZ R116, R98, R148.reuse ;  /* 0x0000009462747220 */ /* 0x080fe20000410000 */
[-C--:B------:R-:W-:Y:S01]  /*31c0*/  FMUL.FTZ R140, R90, R148.reuse ;  /* 0x000000945a8c7220 */ /* 0x080fe20000410000 */
[-C--:B------:R-:W-:Y:S01]  /*31d0*/  FMUL.FTZ R146, R91, R148.reuse ;  /* 0x000000945b927220 */ /* 0x080fe20000410000 */
[----:B------:R-:W-:Y:S04]  /*31e0*/  LDS.128 R8, [R147+0x10] ;  /* 0x0000100093087984 */ /* 0x000fe80000000c00 */
[----:B0-----:R-:W0:Y:S01]  /*31f0*/  MUFU.SIN R17, R156 ;  /* 0x0000009c00117308 */ /* 0x001e220000000400 */
[----:B-----5:R-:W-:Y:S07]  /*3200*/  LDS.128 R12, [R147+0x20] ;  /* 0x00002000930c7984 */ /* 0x020fee0000000c00 */
[----:B------:R5:W-:Y:S02]  /*3210*/  MUFU.EX2 R136, R130 ;  /* 0x0000008200887308 */ /* 0x000be40000000800 */
[----:B-----5:R-:W-:-:S06]  /*3220*/  FMUL.FTZ R130, R86, R148 ;  /* 0x0000009456827220 */ /* 0x020fcc0000410000 */
[----:B------:R5:W-:Y:S08]  /*3230*/  MUFU.COS R173, R118 ;  /* 0x0000007600ad7308 */ /* 0x000bf00000000000 */
[----:B------:R4:W-:Y:S01]  /*3240*/  MUFU.EX2 R152, R130 ;  /* 0x0000008200987308 */ /* 0x0009e20000000800 */
[----:B-----5:R-:W-:Y:S01]  /*3250*/  FMUL.FTZ R118, R101, R148 ;  /* 0x0000009465767220 */ /* 0x020fe20000410000 */
[----:B----4-:R-:W-:Y:S01]  /*3260*/  FMUL.FTZ R130, R132, R139 ;  /* 0x0000008b84827220 */ /* 0x010fe20000410000 */
[----:B--2---:R-:W-:-:S05]  /*3270*/  FMUL.FTZ R139, R144, R165 ;  /* 0x000000a5908b7220 */ /* 0x004fca0000410000 */
[----:B------:R-:W-:Y:S01]  /*3280*/  MUFU.SIN R159, R122 ;  /* 0x0000007a009f7308 */ /* 0x000fe20000000400 */
[C---:B-1----:R-:W-:Y:S01]  /*3290*/  FMUL.FTZ R165, R164.reuse, R179 ;  /* 0x000000b3a4a57220 */ /* 0x042fe20000410000 */
[----:B0-----:R-:W-:Y:S02]  /*32a0*/  FMUL.FTZ R164, R164, R17 ;  /* 0x00000011a4a47220 */ /* 0x001fe40000410000 */
[----:B------:R-:W0:Y:S04]  /*32b0*/  LDS.128 R16, [R147+0x30] ;  /* 0x0000300093107984 */ /* 0x000e280000000c00 */
[----:B------:R1:W-:Y:S08]  /*32c0*/  MUFU.COS R161, R122 ;  /* 0x0000007a00a17308 */ /* 0x0003f00000000000 */
[----:B------:R-:W-:Y:S01]  /*32d0*/  MUFU.SIN R175, R128 ;  /* 0x0000008000af7308 */ /* 0x000fe20000000400 */
[----:B-1----:R-:W-:-:S07]  /*32e0*/  FMUL.FTZ R122, R99, R148 ;  /* 0x00000094637a7220 */ /* 0x002fce0000410000 */
[----:B------:R1:W-:Y:S08]  /*32f0*/  MUFU.COS R177, R128 ;  /* 0x0000008000b17308 */ /* 0x0003f00000000000 */
[----:B------:R-:W2:Y:S01]  /*3300*/  MUFU.EX2 R120, R120 ;  /* 0x0000007800787308 */ /* 0x000ea20000000800 */
[----:B-1----:R-:W-:-:S07]  /*3310*/  FMUL.FTZ R128, R97, R148 ;  /* 0x0000009461807220 */ /* 0x002fce0000410000 */
[----:B------:R-:W-:Y:S08]  /*3320*/  MUFU.SIN R167, R126 ;  /* 0x0000007e00a77308 */ /* 0x000ff00000000400 */
[----:B------:R-:W-:Y:S08]  /*3330*/  MUFU.COS R169, R126 ;  /* 0x0000007e00a97308 */ /* 0x000ff00000000000 */
[----:B------:R-:W1:Y:S08]  /*3340*/  MUFU.EX2 R118, R118 ;  /* 0x0000007600767308 */ /* 0x000e700000000800 */
[----:B------:R4:W5:Y:S08]  /*3350*/  MUFU.EX2 R126, R122 ;  /* 0x0000007a007e7308 */ /* 0x0009700000000800 */
[----:B------:R-:W-:Y:S08]  /*3360*/  MUFU.EX2 R138, R138 ;  /* 0x0000008a008a7308 */ /* 0x000ff00000000800 */
[----:B------:R1:W0:Y:S01]  /*3370*/  MUFU.EX2 R134, R128 ;  /* 0x0000008000867308 */ /* 0x0002220000000800 */
[----:B----4-:R-:W-:-:S07]  /*3380*/  FMUL.FTZ R122, R93, R148 ;  /* 0x000000945d7a7220 */ /* 0x010fce0000410000 */
[----:B------:R-:W4:Y:S08]  /*3390*/  MUFU.EX2 R116, R116 ;  /* 0x0000007400747308 */ /* 0x000f300000000800 */
[----:B------:R-:W4:Y:S08]  /*33a0*/  MUFU.EX2 R140, R140 ;  /* 0x0000008c008c7308 */ /* 0x000f300000000800 */
[----:B------:R-:W4:Y:S01]  /*33b0*/  MUFU.EX2 R146, R146 ;  /* 0x0000009200927308 */ /* 0x000f220000000800 */
[----:B---3--:R-:W-:Y:S01]  /*33c0*/  R2UR UR48, R3 ;  /* 0x00000000033072ca */ /* 0x008fe200000e0000 */
[----:B------:R-:W-:Y:S01]  /*33d0*/  FMUL.FTZ R3, R103, UR46 ;  /* 0x0000002e67037c20 */ /* 0x000fe20008410000 */
[----:B--2---:R-:W-:Y:S01]  /*33e0*/  FMUL.FTZ R125, R120, R125 ;  /* 0x0000007d787d7220 */ /* 0x004fe20000410000 */
[----:B------:R-:W-:Y:S01]  /*33f0*/  R2UR UR47, R2 ;  /* 0x00000000022f72ca */ /* 0x000fe200000e0000 */
[----:B-1----:R-:W-:-:S03]  /*3400*/  FMUL.FTZ R128, R118, R121 ;  /* 0x0000007976807220 */ /* 0x002fc60000410000 */
[----:B------:R1:W2:Y:S01]  /*3410*/  MUFU.EX2 R142, R122 ;  /* 0x0000007a008e7308 */ /* 0x0002a20000000800 */
[-C--:B------:R-:W-:Y:S01]  /*3420*/  FMUL.FTZ R2, R103, R148.reuse ;  /* 0x0000009467027220 */ /* 0x080fe20000410000 */
[C---:B-----5:R-:W-:Y:S01]  /*3430*/  FMUL.FTZ R124, R126.reuse, R135 ;  /* 0x000000877e7c7220 */ /* 0x060fe20000410000 */
[----:B------:R-:W-:Y:S01]  /*3440*/  FMUL.FTZ R121, R126, R133 ;  /* 0x000000857e797220 */ /* 0x000fe20000410000 */
[----:B0-----:R-:W-:Y:S01]  /*3450*/  FMUL.FTZ R126, R134, R141 ;  /* 0x0000008d867e7220 */ /* 0x001fe20000410000 */
[----:B----4-:R-:W-:Y:S01]  /*3460*/  FMUL.FTZ R123, R116, R123 ;  /* 0x0000007b747b7220 */ /* 0x010fe20000410000 */
[----:B-1----:R-:W-:Y:S01]  /*3470*/  FMUL.FTZ R122, R120, R131 ;  /* 0x00000083787a7220 */ /* 0x002fe20000410000 */
[----:B------:R-:W-:Y:S01]  /*3480*/  FMUL.FTZ R120, R132, R137 ;  /* 0x0000008984787220 */ /* 0x000fe20000410000 */
[----:B------:R-:W-:Y:S01]  /*3490*/  FMUL.FTZ R132, R138, R153 ;  /* 0x000000998a847220 */ /* 0x000fe20000410000 */
[----:B------:R-:W-:Y:S01]  /*34a0*/  FMUL.FTZ R131, R134, R143 ;  /* 0x0000008f86837220 */ /* 0x000fe20000410000 */
[----:B------:R-:W-:Y:S01]  /*34b0*/  FMUL.RZ R153, R3, 0.15915493667125701904 ;  /* 0x3e22f98303997820 */ /* 0x000fe2000040c000 */
[----:B------:R-:W-:Y:S01]  /*34c0*/  FMUL.FTZ R127, R116, R127 ;  /* 0x0000007f747f7220 */ /* 0x000fe20000410000 */
[C---:B------:R-:W-:Y:S01]  /*34d0*/  FMUL.FTZ R134, R140.reuse, R157 ;  /* 0x0000009d8c867220 */ /* 0x040fe20000410000 */
[----:B------:R-:W-:Y:S01]  /*34e0*/  FMUL.FTZ R135, R140, R155 ;  /* 0x0000009b8c877220 */ /* 0x000fe20000410000 */
[----:B------:R-:W-:Y:S01]  /*34f0*/  FMUL.FTZ R116, R89, R148 ;  /* 0x0000009459747220 */ /* 0x000fe20000410000 */
[C---:B------:R-:W-:Y:S01]  /*3500*/  FMUL.FTZ R141, R146.reuse, R169 ;  /* 0x000000a9928d7220 */ /* 0x040fe20000410000 */
[----:B------:R-:W-:Y:S01]  /*3510*/  FMUL.FTZ R140, R146, R167 ;  /* 0x000000a7928c7220 */ /* 0x000fe20000410000 */
[--C-:B------:R-:W-:Y:S01]  /*3520*/  HADD2.F32 R146, -RZ, R5.reuse.H0_H0 ;  /* 0x20000005ff927230 */ /* 0x100fe20000004100 */
[----:B------:R-:W-:Y:S01]  /*3530*/  MUFU.COS R3, R153 ;  /* 0x0000009900037308 */ /* 0x000fe20000000000 */
[----:B------:R-:W-:-:S02]  /*3540*/  HADD2.F32 R170, -RZ, R5.H1_H1 ;  /* 0x30000005ffaa7230 */ /* 0x000fc40000004100 */
[----:B------:R-:W-:-:S05]  /*3550*/  FMUL.FTZ R129, R118, R129 ;  /* 0x0000008176817220 */ /* 0x000fca0000410000 */
[----:B------:R-:W0:Y:S01]  /*3560*/  MUFU.EX2 R2, R2 ;  /* 0x0000000200027308 */ /* 0x000e220000000800 */
[----:B------:R-:W-:-:S07]  /*3570*/  FMUL.FTZ R118, R136, R145 ;  /* 0x0000009188767220 */ /* 0x000fce0000410000 */
[----:B------:R-:W1:Y:S01]  /*3580*/  MUFU.SIN R5, R153 ;  /* 0x0000009900057308 */ /* 0x000e620000000400 */
[----:B--2---:R-:W-:-:S07]  /*3590*/  FMUL.FTZ R137, R142, R159 ;  /* 0x0000009f8e897220 */ /* 0x004fce0000410000 */
[----:B------:R2:W3:Y:S01]  /*35a0*/  MUFU.EX2 R154, R116 ;  /* 0x00000074009a7308 */ /* 0x0004e20000000800 */
[--C-:B------:R-:W-:Y:S02]  /*35b0*/  HADD2.F32 R169, -RZ, R6.reuse.H0_H0 ;  /* 0x20000006ffa97230 */ /* 0x100fe40000004100 */
[----:B------:R-:W-:Y:S01]  /*35c0*/  FMUL.FTZ R133, R138, R151 ;  /* 0x000000978a857220 */ /* 0x000fe20000410000 */
[----:B------:R-:W-:Y:S01]  /*35d0*/  FMUL.FTZ R138, R144, R163 ;  /* 0x000000a3908a7220 */ /* 0x000fe20000410000 */
[----:B--2---:R-:W-:Y:S01]  /*35e0*/  FMUL.FTZ R116, R136, R149 ;  /* 0x0000009588747220 */ /* 0x004fe20000410000 */
[----:B------:R-:W-:Y:S01]  /*35f0*/  FMUL.FTZ R136, R142, R161 ;  /* 0x000000a18e887220 */ /* 0x000fe20000410000 */
[----:B------:R-:W-:Y:S01]  /*3600*/  FMUL.FTZ R142, R152, R171 ;  /* 0x000000ab988e7220 */ /* 0x000fe20000410000 */
[----:B------:R-:W-:Y:S01]  /*3610*/  HADD2.F32 R171, -RZ, R6.H1_H1 ;  /* 0x30000006ffab7230 */ /* 0x000fe20000004100 */
[----:B------:R-:W-:Y:S01]  /*3620*/  MOV R6, UR9 ;  /* 0x0000000900067c02 */ /* 0x000fe20008000f00 */
[----:B------:R-:W-:-:S02]  /*3630*/  HADD2.F32 R163, -RZ, R4.H1_H1 ;  /* 0x30000004ffa37230 */ /* 0x000fc40000004100 */
[----:B------:R-:W-:Y:S01]  /*3640*/  HADD2.F32 R203, -RZ, R16.H1_H1 ;  /* 0x30000010ffcb7230 */ /* 0x000fe20000004100 */
[----:B------:R-:W-:Y:S01]  /*3650*/  SEL R6, R6, R37, !P1 ;  /* 0x0000002506067207 */ /* 0x000fe20004800000 */
[----:B------:R-:W-:Y:S02]  /*3660*/  HADD2.F32 R167, -RZ, R4.H0_H0 ;  /* 0x20000004ffa77230 */ /* 0x000fe40000004100 */
[C---:B0-----:R-:W-:Y:S01]  /*3670*/  FMUL.FTZ R4, R2.reuse, R3 ;  /* 0x0000000302047220 */ /* 0x041fe20000410000 */
[----:B------:R-:W-:Y:S02]  /*3680*/  HADD2.F32 R206, -RZ, R7.H1_H1 ;  /* 0x30000007ffce7230 */ /* 0x000fe40000004100 */
[----:B-1----:R-:W-:Y:S01]  /*3690*/  FMUL.FTZ R5, R2, R5 ;  /* 0x0000000502057220 */ /* 0x002fe20000410000 */
        /* <DEDUP_REMOVED lines=11> */
[----:B------:R-:W-:Y:S01]  /*3750*/  FMUL.FTZ R2, R163, UR47 ;  /* 0x0000002fa3027c20 */ /* 0x000fe20008410000 */
[----:B------:R-:W-:Y:S02]  /*3760*/  HADD2.F32 R147, -RZ, R7.H0_H0 ;  /* 0x20000007ff937230 */ /* 0x000fe40000004100 */
[----:B------:R-:W-:Y:S01]  /*3770*/  FMUL.FTZ R143, R152, R173 ;  /* 0x000000ad988f7220 */ /* 0x000fe20000410000 */
[C---:B---3--:R-:W-:Y:S01]  /*3780*/  FMUL.FTZ R145, R154.reuse, R177 ;  /* 0x000000b19a917220 */ /* 0x048fe20000410000 */
[----:B------:R-:W-:Y:S01]  /*3790*/  FMUL.FTZ R144, R154, R175 ;  /* 0x000000af9a907220 */ /* 0x000fe20000410000 */
[----:B------:R-:W-:Y:S01]  /*37a0*/  HADD2.F32 R148, -RZ, R8.H0_H0 ;  /* 0x20000008ff947230 */ /* 0x000fe20000004100 */
        /* <DEDUP_REMOVED lines=71> */
.L_x_14157:
[----:B------:R-:W-:-:S06]  /*3c20*/  LEA R8, R24, UR33, 0x3 ;  /* 0x0000002118087c11 */ /* 0x000fcc000f8e18ff */
[----:B------:R-:W0:Y:S02]  /*3c30*/  LDS.64 R8, [R8+0x2d18] ;  /* 0x002d180008087984 */ /* 0x000e240000000a00 */
.L_x_14158:
[----:B------:R-:W-:Y:S05]  /*3c40*/  BSYNC.RECONVERGENT B0 ;  /* 0x0000000000007941 */ /* 0x000fea0003800200 */
.L_x_14156:
[----:B------:R-:W-:Y:S01]  /*3c50*/  FMUL.FTZ R162, R103, R20 ;  /* 0x0000001467a27220 */ /* 0x000fe20000410000 */
[----:B------:R-:W-:Y:S01]  /*3c60*/  FMUL.FTZ R6, RZ, R127 ;  /* 0x0000007fff067220 */ /* 0x000fe20000410000 */
[----:B------:R-:W2:Y:S02]  /*3c70*/  @P0 LDC R159, c[0x0][0x38c] ;  /* 0x0000e300ff9f0b82 */ /* 0x000ea40000000800 */
[-C--:B------:R-:W-:Y:S01]  /*3c80*/  FMUL.FTZ R2, R127, R162.reuse ;  /* 0x000000a27f027220 */ /* 0x080fe20000410000 */
[----:B------:R-:W-:-:S03]  /*3c90*/  FFMA.FTZ R3, R123, R162, -R6 ;  /* 0x000000a27b037223 */ /* 0x000fc60000010806 */
[----:B------:R-:W-:Y:S01]  /*3ca0*/  FFMA.FTZ R2, RZ, R123, R2 ;  /* 0x0000007bff027223 */ /* 0x000fe20000010002 */
[----:B------:R-:W-:Y:S01]  /*3cb0*/  FFMA.FTZ R6, R98, R41, R3 ;  /* 0x0000002962067223 */ /* 0x000fe20000010003 */
[-C--:B------:R-:W-:Y:S02]  /*3cc0*/  FMUL.FTZ R3, R5, R127.reuse ;  /* 0x0000007f05037220 */ /* 0x080fe40000410000 */
[----:B------:R-:W-:Y:S01]  /*3cd0*/  FADD.FTZ R7, RZ, R2 ;  /* 0x00000002ff077221 */ /* 0x000fe20000010000 */
[C---:B------:R-:W-:Y:S01]  /*3ce0*/  FMUL.FTZ R19, R129.reuse, R6 ;  /* 0x0000000681137220 */ /* 0x040fe20000410000 */
[C---:B------:R-:W-:Y:S01]  /*3cf0*/  FMUL.FTZ R2, R4.reuse, R127 ;  /* 0x0000007f04027220 */ /* 0x040fe20000410000 */
[----:B------:R-:W-:Y:S01]  /*3d00*/  FFMA.FTZ R3, R4, R123, -R3 ;  /* 0x0000007b04037223 */ /* 0x000fe20000010803 */
        /* <DEDUP_REMOVED lines=15> */
[C---:B------:R-:W-:Y:S01]  /*3e00*/  FFMA.FTZ R158, R125.reuse, R19, R158 ;  /* 0x000000137d9e7223 */ /* 0x040fe2000001009e */
[----:B------:R-:W-:Y:S01]  /*3e10*/  FFMA.FTZ R3, R96, R43, R3 ;  /* 0x0000002b60037223 */ /* 0x000fe20000010003 */
[C---:B------:R-:W-:Y:S01]  /*3e20*/  FFMA.FTZ R16, R125.reuse, R17, R16 ;  /* 0x000000117d107223 */ /* 0x040fe20000010010 */
[----:B------:R-:W-:Y:S01]  /*3e30*/  FFMA.FTZ R2, R125, R7, -R2 ;  /* 0x000000077d027223 */ /* 0x000fe20000010802 */
[----:B------:R-:W-:Y:S01]  /*3e40*/  FADD.FTZ R158, RZ, R158 ;  /* 0x0000009eff9e7221 */ /* 0x000fe20000010000 */
[CC--:B------:R-:W-:Y:S01]  /*3e50*/  FMUL.FTZ R19, R121.reuse, R3.reuse ;  /* 0x0000000379137220 */ /* 0x0c0fe20000410000 */
        /* <DEDUP_REMOVED lines=9> */
[C---:B------:R-:W-:Y:S01]  /*3ef0*/  FMUL.FTZ R155, R120.reuse, R17 ;  /* 0x00000011789b7220 */ /* 0x040fe20000410000 */
[----:B------:R-:W-:Y:S01]  /*3f00*/  FFMA.FTZ R3, R99, R42, R6 ;  /* 0x0000002a63037223 */ /* 0x000fe20000010006 */
[----:B------:R-:W-:Y:S01]  /*3f10*/  FMUL.FTZ R157, R120, R19 ;  /* 0x00000013789d7220 */ /* 0x000fe20000410000 */
[C---:B------:R-:W-:Y:S01]  /*3f20*/  FFMA.FTZ R17, R130.reuse, R17, R2 ;  /* 0x0000001182117223 */ /* 0x040fe20000010002 */
[----:B------:R-:W-:Y:S01]  /*3f30*/  FFMA.FTZ R155, R130, R7, -R155 ;  /* 0x00000007829b7223 */ /* 0x000fe2000001089b */
[-C--:B------:R-:W-:Y:S01]  /*3f40*/  FMUL.FTZ R6, R120, R3.reuse ;  /* 0x0000000378067220 */ /* 0x080fe20000410000 */
[----:B------:R-:W-:Y:S01]  /*3f50*/  FFMA.FTZ R157, R130, R3, -R157 ;  /* 0x00000003829d7223 */ /* 0x000fe2000001089d */
[----:B------:R-:W-:Y:S01]  /*3f60*/  MOV R7, UR16 ;  /* 0x0000001000077c02 */ /* 0x000fe20008000f00 */
[----:B------:R-:W-:Y:S01]  /*3f70*/  FMUL.FTZ R16, R126, R17 ;  /* 0x000000117e107220 */ /* 0x000fe20000410000 */
[----:B------:R-:W-:Y:S01]  /*3f80*/  FFMA.FTZ R6, R130, R19, R6 ;  /* 0x0000001382067223 */ /* 0x000fe20000010006 */
[----:B------:R-:W-:Y:S01]  /*3f90*/  FFMA.FTZ R157, R94, R45, R157 ;  /* 0x0000002d5e9d7223 */ /* 0x000fe2000001009d */
[----:B------:R-:W-:Y:S01]  /*3fa0*/  @P0 IADD3 R2, PT, PT, R7, -0x2, RZ ;  /* 0xfffffffe07020810 */ /* 0x000fe20007ffe0ff */
[C---:B------:R-:W-:Y:S01]  /*3fb0*/  FMUL.FTZ R156, R126.reuse, R155 ;  /* 0x0000009b7e9c7220 */ /* 0x040fe20000410000 */
[----:B------:R-:W-:Y:S01]  /*3fc0*/  FADD.FTZ R6, RZ, R6 ;  /* 0x00000006ff067221 */ /* 0x000fe20000010000 */
[C---:B------:R-:W-:Y:S01]  /*3fd0*/  FMUL.FTZ R3, R126.reuse, R157 ;  /* 0x0000009d7e037220 */ /* 0x040fe20000410000 */
[C---:B------:R-:W-:Y:S01]  /*3fe0*/  FFMA.FTZ R155, R131.reuse, R155, -R16 ;  /* 0x0000009b839b7223 */ /* 0x040fe20000010810 */
[C---:B------:R-:W-:Y:S01]  /*3ff0*/  FFMA.FTZ R17, R131.reuse, R17, R156 ;  /* 0x0000001183117223 */ /* 0x040fe2000001009c */
[-C--:B------:R-:W-:Y:S01]  /*4000*/  FMUL.FTZ R158, R126, R6.reuse ;  /* 0x000000067e9e7220 */ /* 0x080fe20000410000 */
[----:B------:R-:W-:Y:S01]  /*4010*/  FFMA.FTZ R7, R131, R6, R3 ;  /* 0x0000000683077223 */ /* 0x000fe20000010003 */
[----:B--2---:R-:W-:-:S02]  /*4020*/  @P0 IMAD R6, R2, R159, UR8 ;  /* 0x0000000802060e24 */ /* 0x004fc4000f8e029f */
[----:B------:R-:W-:Y:S02]  /*4030*/  HFMA2 R159, -RZ, RZ, 0, 9.5367431640625e-07 ;  /* 0x00000010ff9f7431 */ /* 0x000fe400000001ff */
[----:B------:R-:W-:Y:S01]  /*4040*/  FFMA.FTZ R158, R131, R157, -R158 ;  /* 0x0000009d839e7223 */ /* 0x000fe2000001089e */
[----:B------:R-:W-:Y:S01]  /*4050*/  FMUL.FTZ R157, R118, R155 ;  /* 0x0000009b769d7220 */ /* 0x000fe20000410000 */
[----:B------:R-:W-:Y:S02]  /*4060*/  CS2R R2, SRZ ;  /* 0x0000000000027805 */ /* 0x000fe4000001ff00 */
[----:B------:R-:W-:Y:S01]  /*4070*/  FFMA.FTZ R19, R97, R44, R158 ;  /* 0x0000002c61137223 */ /* 0x000fe2000001009e */
[-C--:B------:R-:W-:Y:S01]  /*4080*/  FFMA.FTZ R16, R116, R17.reuse, R157 ;  /* 0x0000001174107223 */ /* 0x080fe2000001009d */
[C---:B------:R-:W-:Y:S01]  /*4090*/  FMUL.FTZ R157, R118.reuse, R17 ;  /* 0x00000011769d7220 */ /* 0x040fe20000410000 */
[----:B------:R-:W-:Y:S01]  /*40a0*/  FADD.FTZ R17, RZ, R7 ;  /* 0x00000007ff117221 */ /* 0x000fe20000010000 */
[----:B------:R-:W-:Y:S01]  /*40b0*/  FMUL.FTZ R156, R118, R19 ;  /* 0x00000013769c7220 */ /* 0x000fe20000410000 */
[----:B------:R-:W-:-:S04]  /*40c0*/  @P0 IMAD.WIDE R6, R6, R159, UR4 ;  /* 0x0000000406060e25 */ /* 0x000fc8000f8e029f */
[C---:B------:R-:W-:Y:S01]  /*40d0*/  FFMA.FTZ R157, R116.reuse, R155, -R157 ;  /* 0x0000009b749d7223 */ /* 0x040fe2000001089d */
[CC--:B------:R-:W-:Y:S01]  /*40e0*/  FMUL.FTZ R159, R133.reuse, R16.reuse ;  /* 0x00000010859f7220 */ /* 0x0c0fe20000410000 */
        /* <DEDUP_REMOVED lines=32> */
[-C--:B------:R-:W-:Y:S01]  /*42f0*/  FMUL.FTZ R6, R140, R156.reuse ;  /* 0x0000009c8c067220 */ /* 0x080fe20000410000 */
        /* <DEDUP_REMOVED lines=10> */
[C---:B------:R-:W-:Y:S01]  /*43a0*/  FMUL.FTZ R7, R165.reuse, R9 ;  /* 0x00000009a5077220 */ /* 0x040fe20000410000 */
[----:B------:R-:W-:Y:S01]  /*43b0*/  FFMA.FTZ R168, R165, R8, -R168 ;  /* 0x00000008a5a87223 */ /* 0x000fe200000108a8 */
[----:B------:R-:W-:Y:S01]  /*43c0*/  FADD.FTZ R16, RZ, R16 ;  /* 0x00000010ff107221 */ /* 0x000fe20000010000 */
[----:B------:R-:W-:Y:S01]  /*43d0*/  FMUL.FTZ R156, R138, R6 ;  /* 0x000000068a9c7220 */ /* 0x000fe20000410000 */
[----:B------:R-:W-:Y:S01]  /*43e0*/  FFMA.FTZ R17, -R164, R8, -R7 ;  /* 0x00000008a4117223 */ /* 0x000fe20000010907 */
[C---:B------:R-:W-:Y:S01]  /*43f0*/  FMUL.FTZ R160, R142.reuse, R155 ;  /* 0x0000009b8ea07220 */ /* 0x040fe20000410000 */
[----:B------:R-:W-:Y:S01]  /*4400*/  FMUL.FTZ R158, R142, R157 ;  /* 0x0000009d8e9e7220 */ /* 0x000fe20000410000 */
[-C--:B------:R-:W-:Y:S01]  /*4410*/  FFMA.FTZ R156, R139, R16.reuse, R156 ;  /* 0x000000108b9c7223 */ /* 0x080fe2000001009c */
[----:B------:R-:W-:Y:S01]  /*4420*/  FMUL.FTZ R16, R138, R16 ;  /* 0x000000108a107220 */ /* 0x000fe20000410000 */
[C---:B------:R-:W-:Y:S01]  /*4430*/  FMUL.FTZ R176, R144.reuse, R17 ;  /* 0x0000001190b07220 */ /* 0x040fe20000410000 */
[----:B------:R-:W-:Y:S01]  /*4440*/  FFMA.FTZ R160, R143, R157, R160 ;  /* 0x0000009d8fa07223 */ /* 0x000fe200000100a0 */
[----:B------:R-:W-:Y:S01]  /*4450*/  FADD.FTZ R156, RZ, R156 ;  /* 0x0000009cff9c7221 */ /* 0x000fe20000010000 */
[----:B------:R-:W-:Y:S01]  /*4460*/  FFMA.FTZ R7, R139, R6, -R16 ;  /* 0x000000068b077223 */ /* 0x000fe20000010810 */
[-C--:B------:R-:W-:Y:S01]  /*4470*/  FFMA.FTZ R176, R145, R168.reuse, R176 ;  /* 0x000000a891b07223 */ /* 0x080fe200000100b0 */
[----:B------:R-:W-:Y:S01]  /*4480*/  FMUL.FTZ R168, R144, R168 ;  /* 0x000000a890a87220 */ /* 0x000fe20000410000 */
[----:B------:R-:W-:Y:S01]  /*4490*/  FMUL.FTZ R6, R140, R156 ;  /* 0x0000009c8c067220 */ /* 0x000fe20000410000 */
[----:B------:R-:W-:Y:S01]  /*44a0*/  FFMA.FTZ R7, R88, R51, R7 ;  /* 0x0000003358077223 */ /* 0x000fe20000010007 */
[----:B------:R-:W-:Y:S01]  /*44b0*/  FFMA.FTZ R158, R143, R155, -R158 ;  /* 0x0000009b8f9e7223 */ /* 0x000fe2000001089e */
        /* <DEDUP_REMOVED lines=8> */
[----:B------:R-:W-:Y:S01]  /*4540*/  FMUL.FTZ R158, R144, R158 ;  /* 0x0000009e909e7220 */ /* 0x000fe20000410000 */
[----:B------:R-:W-:Y:S01]  /*4550*/  FFMA.FTZ R180, R143, R176, R16 ;  /* 0x000000b08fb47223 */ /* 0x000fe20000010010 */
[----:B------:R-:W-:Y:S01]  /*4560*/  FADD.FTZ R17, RZ, R17 ;  /* 0x00000011ff117221 */ /* 0x000fe20000010000 */
[----:B------:R-:W-:Y:S01]  /*4570*/  FMUL.FTZ R16, R142, R6 ;  /* 0x000000068e107220 */ /* 0x000fe20000410000 */
[----:B------:R-:W-:Y:S01]  /*4580*/  FFMA.FTZ R158, R145, R160, R158 ;  /* 0x000000a0919e7223 */ /* 0x000fe2000001009e */
[----:B------:R-:W-:Y:S01]  /*4590*/  FMUL.FTZ R160, R164, R19 ;  /* 0x00000013a4a07220 */ /* 0x000fe20000410000 */
[-C--:B------:R-:W-:Y:S01]  /*45a0*/  FMUL.FTZ R7, R142, R17.reuse ;  /* 0x000000118e077220 */ /* 0x080fe20000410000 */
[C---:B------:R-:W-:Y:S01]  /*45b0*/  FFMA.FTZ R16, R143.reuse, R17, R16 ;  /* 0x000000118f107223 */ /* 0x040fe20000010010 */
[----:B------:R-:W-:Y:S01]  /*45c0*/  FMUL.FTZ R156, R164, R158 ;  /* 0x0000009ea49c7220 */ /* 0x000fe20000410000 */
[----:B------:R-:W-:Y:S01]  /*45d0*/  FMUL.FTZ R155, R142, R176 ;  /* 0x000000b08e9b7220 */ /* 0x000fe20000410000 */
[----:B------:R-:W-:Y:S01]  /*45e0*/  FFMA.FTZ R7, R143, R6, -R7 ;  /* 0x000000068f077223 */ /* 0x000fe20000010807 */
[----:B------:R-:W-:Y:S01]  /*45f0*/  FADD.FTZ R17, RZ, R16 ;  /* 0x00000010ff117221 */ /* 0x000fe20000010000 */
[C---:B------:R-:W-:Y:S01]  /*4600*/  FFMA.FTZ R6, R165.reuse, R19, -R156 ;  /* 0x00000013a5067223 */ /* 0x040fe2000001089c */
[----:B------:R-:W-:Y:S01]  /*4610*/  FMUL.FTZ R19, R194, UR48 ;  /* 0x00000030c2137c20 */ /* 0x000fe20008410000 */
[----:B------:R-:W-:Y:S01]  /*4620*/  FFMA.FTZ R16, R86, R53, R7 ;  /* 0x0000003556107223 */ /* 0x000fe20000010007 */
[----:B------:R-:W-:Y:S01]  /*4630*/  FMUL.FTZ R156, R144, R17 ;  /* 0x00000011909c7220 */ /* 0x000fe20000410000 */
[----:B------:R-:W-:Y:S01]  /*4640*/  FFMA.FTZ R7, R165, R158, R160 ;  /* 0x0000009ea5077223 */ /* 0x000fe200000100a0 */
[----:B------:R-:W-:Y:S01]  /*4650*/  FFMA.FTZ R190, R186, UR47, -R19 ;  /* 0x0000002fbabe7c23 */ /* 0x000fe20008010813 */
[-C--:B------:R-:W-:Y:S01]  /*4660*/  FMUL.FTZ R158, R144, R16.reuse ;  /* 0x00000010909e7220 */ /* 0x080fe20000410000 */
[----:B------:R-:W-:Y:S01]  /*4670*/  FFMA.FTZ R156, R145, R16, -R156 ;  /* 0x00000010919c7223 */ /* 0x000fe2000001089c */
[C---:B------:R-:W-:Y:S01]  /*4680*/  FMUL.FTZ R16, R164.reuse, R195 ;  /* 0x000000c3a4107220 */ /* 0x040fe20000410000 */
[----:B------:R-:W-:Y:S01]  /*4690*/  FMUL.FTZ R19, R55, R190 ;  /* 0x000000be37137220 */ /* 0x000fe20000410000 */
[----:B------:R-:W-:Y:S01]  /*46a0*/  FFMA.FTZ R158, R145, R17, R158 ;  /* 0x00000011919e7223 */ /* 0x000fe2000001009e */
[----:B------:R-:W-:Y:S01]  /*46b0*/  FFMA.FTZ R156, R89, R52, R156 ;  /* 0x00000034599c7223 */ /* 0x000fe2000001009c */
[----:B------:R-:W-:Y:S01]  /*46c0*/  FFMA.FTZ R168, R143, R168, -R155 ;  /* 0x000000a88fa87223 */ /* 0x000fe2000001089b */
[----:B------:R-:W-:Y:S01]  /*46d0*/  FMUL.FTZ R187, R205, UR48 ;  /* 0x00000030cdbb7c20 */ /* 0x000fe20008410000 */
[CC--:B------:R-:W-:Y:S01]  /*46e0*/  FFMA.FTZ R155, R165.reuse, R19.reuse, R16 ;  /* 0x00000013a59b7223 */ /* 0x0c0fe20000010010 */
[----:B------:R-:W-:Y:S01]  /*46f0*/  FADD.FTZ R158, RZ, R158 ;  /* 0x0000009eff9e7221 */ /* 0x000fe20000010000 */
[----:B------:R-:W-:Y:S01]  /*4700*/  FMUL.FTZ R16, R164, R156 ;  /* 0x0000009ca4107220 */ /* 0x000fe20000410000 */
[----:B------:R-:W-:Y:S01]  /*4710*/  FFMA.FTZ R187, R204, UR47, -R187 ;  /* 0x0000002fccbb7c23 */ /* 0x000fe200080108bb */
[C---:B------:R-:W-:Y:S01]  /*4720*/  FMUL.FTZ R160, R164.reuse, R19 ;  /* 0x00000013a4a07220 */ /* 0x040fe20000410000 */
[-C--:B------:R-:W-:Y:S01]  /*4730*/  FMUL.FTZ R17, R164, R158.reuse ;  /* 0x0000009ea4117220 */ /* 0x080fe20000410000 */
[C---:B------:R-:W-:Y:S01]  /*4740*/  FFMA.FTZ R158, R165.reuse, R158, R16 ;  /* 0x0000009ea59e7223 */ /* 0x040fe20000010010 */
[----:B------:R-:W-:Y:S01]  /*4750*/  FFMA.FTZ R159, R56, R187, R155 ;  /* 0x000000bb389f7223 */ /* 0x000fe2000001009b */
[C---:B------:R-:W-:Y:S01]  /*4760*/  FFMA.FTZ R160, R165.reuse, R195, -R160 ;  /* 0x000000c3a5a07223 */ /* 0x040fe200000108a0 */
[----:B------:R-:W-:Y:S01]  /*4770*/  FFMA.FTZ R16, R165, R156, -R17 ;  /* 0x0000009ca5107223 */ /* 0x000fe20000010811 */
[----:B------:R-:W-:Y:S01]  /*4780*/  FADD.FTZ R17, RZ, R158 ;  /* 0x0000009eff117221 */ /* 0x000fe20000010000 */
[-C--:B------:R-:W-:Y:S01]  /*4790*/  FMUL.FTZ R156, R144, R159.reuse ;  /* 0x0000009f909c7220 */ /* 0x080fe20000410000 */
[----:B------:R-:W-:Y:S01]  /*47a0*/  FADD.FTZ R160, R185, R160 ;  /* 0x000000a0b9a07221 */ /* 0x000fe20000010000 */
[----:B------:R-:W-:Y:S01]  /*47b0*/  FFMA.FTZ R16, R87, R54, R16 ;  /* 0x0000003657107223 */ /* 0x000fe20000010010 */
[----:B------:R-:W-:Y:S01]  /*47c0*/  FMUL.FTZ R177, R202, UR48 ;  /* 0x00000030cab17c20 */ /* 0x000fe20008410000 */
[----:B------:R-:W0:Y:S01]  /*47d0*/  SHFL.UP PT, R157, R17, 0x1, RZ ;  /* 0x04200000119d7989 */ /* 0x000e2200000e00ff */
[CC--:B------:R-:W-:Y:S01]  /*47e0*/  FFMA.FTZ R161, R145.reuse, R160.reuse, -R156 ;  /* 0x000000a091a17223 */ /* 0x0c0fe2000001089c */
[----:B------:R-:W-:Y:S01]  /*47f0*/  FMUL.FTZ R160, R144, R160 ;  /* 0x000000a090a07220 */ /* 0x000fe20000410000 */
[----:B------:R-:W-:Y:S01]  /*4800*/  FFMA.FTZ R184, R198, UR47, -R177 ;  /* 0x0000002fc6b87c23 */ /* 0x000fe200080108b1 */
[----:B------:R-:W1:Y:S01]  /*4810*/  SHFL.UP PT, R156, R16, 0x1, RZ ;  /* 0x04200000109c7989 */ /* 0x000e6200000e00ff */
[C---:B------:R-:W-:Y:S01]  /*4820*/  FMUL.FTZ R158, R140.reuse, R168 ;  /* 0x000000a88c9e7220 */ /* 0x040fe20000410000 */
[----:B------:R-:W-:Y:S01]  /*4830*/  FFMA.FTZ R160, R145, R159, R160 ;  /* 0x0000009f91a07223 */ /* 0x000fe200000100a0 */
[-C--:B------:R-:W-:Y:S01]  /*4840*/  FMUL.FTZ R159, R140, R180.reuse ;  /* 0x000000b48c9f7220 */ /* 0x080fe20000410000 */
[----:B------:R-:W2:Y:S01]  /*4850*/  SHFL.UP PT, R155, R7, 0x1, RZ ;  /* 0x04200000079b7989 */ /* 0x000ea200000e00ff */
[----:B------:R-:W-:Y:S01]  /*4860*/  FFMA.FTZ R180, R141, R180, R158 ;  /* 0x000000b48db47223 */ /* 0x000fe2000001009e */
[----:B------:R-:W-:Y:S01]  /*4870*/  FFMA.FTZ R160, R57, R184, R160 ;  /* 0x000000b839a07223 */ /* 0x000fe200000100a0 */
[----:B------:R-:W-:Y:S01]  /*4880*/  FFMA.FTZ R159, R141, R168, -R159 ;  /* 0x000000a88d9f7223 */ /* 0x000fe2000001089f */
[----:B------:R-:W4:Y:S01]  /*4890*/  SHFL.UP PT, R19, R6, 0x1, RZ ;  /* 0x0420000006137989 */ /* 0x000f2200000e00ff */
[----:B------:R-:W-:Y:S01]  /*48a0*/  FADD.FTZ R161, R182, R161 ;  /* 0x000000a1b6a17221 */ /* 0x000fe20000010000 */
[----:B------:R-:W-:Y:S01]  /*48b0*/  ISETP.GE.AND P2, PT, R23, 0x1, PT ;  /* 0x000000011700780c */ /* 0x000fe20003f46270 */
[----:B------:R-:W-:Y:S01]  /*48c0*/  FMUL.FTZ R176, R138, R159 ;  /* 0x0000009f8ab07220 */ /* 0x000fe20000410000 */
[----:B------:R-:W-:Y:S01]  /*48d0*/  FMUL.FTZ R168, R142, R160 ;  /* 0x000000a08ea87220 */ /* 0x000fe20000410000 */
[-C--:B------:R-:W-:Y:S01]  /*48e0*/  FMUL.FTZ R208, R138, R180.reuse ;  /* 0x000000b48ad07220 */ /* 0x080fe20000410000 */
[-C--:B------:R-:W-:Y:S01]  /*48f0*/  FMUL.FTZ R158, R142, R161.reuse ;  /* 0x000000a18e9e7220 */ /* 0x080fe20000410000 */
[----:B------:R-:W-:Y:S01]  /*4900*/  FFMA.FTZ R181, R139, R180, R176 ;  /* 0x000000b48bb57223 */ /* 0x000fe200000100b0 */
[----:B------:R-:W-:Y:S01]  /*4910*/  FFMA.FTZ R176, R143, R161, -R168 ;  /* 0x000000a18fb07223 */ /* 0x000fe200000108a8 */
[----:B------:R-:W-:Y:S01]  /*4920*/  FFMA.FTZ R208, R139, R159, -R208 ;  /* 0x0000009f8bd07223 */ /* 0x000fe200000108d0 */
[----:B------:R-:W-:Y:S01]  /*4930*/  FMUL.FTZ R180, R203, UR48 ;  /* 0x00000030cbb47c20 */ /* 0x000fe20008410000 */
[----:B------:R-:W-:Y:S01]  /*4940*/  FFMA.FTZ R177, R143, R160, R158 ;  /* 0x000000a08fb17223 */ /* 0x000fe2000001009e */
[CC--:B0-----:R-:W-:Y:S01]  /*4950*/  FMUL.FTZ R168, R6.reuse, R157.reuse ;  /* 0x0000009d06a87220 */ /* 0x0c1fe20000410000 */
[----:B------:R-:W-:Y:S01]  /*4960*/  FMUL.FTZ R159, R7, R157 ;  /* 0x0000009d079f7220 */ /* 0x000fe20000410000 */
[----:B------:R-:W-:Y:S01]  /*4970*/  FFMA.FTZ R183, R201, UR47, -R180 ;  /* 0x0000002fc9b77c23 */ /* 0x000fe200080108b4 */
[----:B------:R-:W-:Y:S01]  /*4980*/  FADD.FTZ R176, R179, R176 ;  /* 0x000000b0b3b07221 */ /* 0x000fe20000010000 */
[-C--:B-1----:R-:W-:Y:S01]  /*4990*/  FFMA.FTZ R168, R7, R156.reuse, R168 ;  /* 0x0000009c07a87223 */ /* 0x082fe200000100a8 */
[----:B------:R-:W-:Y:S01]  /*49a0*/  FFMA.FTZ R159, R6, R156, -R159 ;  /* 0x0000009c069f7223 */ /* 0x000fe2000001089f */
[----:B------:R-:W-:Y:S01]  /*49b0*/  FMUL.FTZ R180, R200, UR48 ;  /* 0x00000030c8b47c20 */ /* 0x000fe20008410000 */
[----:B------:R-:W-:Y:S01]  /*49c0*/  FFMA.FTZ R177, R58, R183, R177 ;  /* 0x000000b73ab17223 */ /* 0x000fe200000100b1 */
[----:B------:R-:W-:Y:S01]  /*49d0*/  @P2 FADD.FTZ R17, R17, R168 ;  /* 0x000000a811112221 */ /* 0x000fe20000010000 */
[----:B------:R-:W-:Y:S01]  /*49e0*/  @P2 FADD.FTZ R16, R16, R159 ;  /* 0x0000009f10102221 */ /* 0x000fe20000010000 */
[-C--:B--2---:R-:W-:Y:S01]  /*49f0*/  FMUL.FTZ R158, R7, R155.reuse ;  /* 0x0000009b079e7220 */ /* 0x084fe20000410000 */
[C---:B------:R-:W-:Y:S01]  /*4a00*/  FMUL.FTZ R160, R6.reuse, R155 ;  /* 0x0000009b06a07220 */ /* 0x040fe20000410000 */
[----:B------:R-:W-:Y:S01]  /*4a10*/  FFMA.FTZ R180, R199, UR47, -R180 ;  /* 0x0000002fc7b47c23 */ /* 0x000fe200080108b4 */
[----:B------:R-:W0:Y:S01]  /*4a20*/  SHFL.UP PT, R157, R17, 0x2, RZ ;  /* 0x04400000119d7989 */ /* 0x000e2200000e00ff */
[-C--:B----4-:R-:W-:Y:S01]  /*4a30*/  @P2 FFMA.FTZ R6, R6, R19.reuse, -R158 ;  /* 0x0000001306062223 */ /* 0x090fe2000001089e */
[C---:B------:R-:W-:Y:S01]  /*4a40*/  FMUL.FTZ R158, R140.reuse, R176 ;  /* 0x000000b08c9e7220 */ /* 0x040fe20000410000 */
[----:B------:R-:W-:Y:S01]  /*4a50*/  @P2 FFMA.FTZ R7, R7, R19, R160 ;  /* 0x0000001307072223 */ /* 0x000fe200000100a0 */
[----:B------:R-:W1:Y:S01]  /*4a60*/  SHFL.UP PT, R156, R16, 0x2, RZ ;  /* 0x04400000109c7989 */ /* 0x000e6200000e00ff */
[----:B------:R-:W-:Y:S01]  /*4a70*/  FMUL.FTZ R19, R137, R208 ;  /* 0x000000d089137220 */ /* 0x000fe20000410000 */
[-C--:B------:R-:W-:Y:S01]  /*4a80*/  FMUL.FTZ R160, R140, R177.reuse ;  /* 0x000000b18ca07220 */ /* 0x080fe20000410000 */
[----:B------:R-:W-:Y:S01]  /*4a90*/  FFMA.FTZ R158, R141, R177, R158 ;  /* 0x000000b18d9e7223 */ /* 0x000fe2000001009e */
[----:B------:R-:W2:Y:S01]  /*4aa0*/  SHFL.UP PT, R155, R7, 0x2, RZ ;  /* 0x04400000079b7989 */ /* 0x000ea200000e00ff */
[CC--:B------:R-:W-:Y:S01]  /*4ab0*/  FFMA.FTZ R161, R136.reuse, R181.reuse, R19 ;  /* 0x000000b588a17223 */ /* 0x0c0fe20000010013 */
[----:B------:R-:W-:Y:S01]  /*4ac0*/  FMUL.FTZ R181, R137, R181 ;  /* 0x000000b589b57220 */ /* 0x000fe20000410000 */
[----:B------:R-:W-:Y:S01]  /*4ad0*/  FFMA.FTZ R159, R141, R176, -R160 ;  /* 0x000000b08d9f7223 */ /* 0x000fe200000108a0 */
[----:B------:R-:W-:Y:S01]  /*4ae0*/  FFMA.FTZ R158, R59, R180, R158 ;  /* 0x000000b43b9e7223 */ /* 0x000fe2000001009e */
[----:B------:R-:W4:Y:S01]  /*4af0*/  SHFL.UP PT, R19, R6, 0x2, RZ ;  /* 0x0440000006137989 */ /* 0x000f2200000e00ff */
[----:B------:R-:W-:Y:S01]  /*4b00*/  FFMA.FTZ R181, R136, R208, -R181 ;  /* 0x000000d088b57223 */ /* 0x000fe200000108b5 */
[----:B------:R-:W-:Y:S01]  /*4b10*/  FMUL.FTZ R176, R135, R161 ;  /* 0x000000a187b07220 */ /* 0x000fe20000410000 */
[----:B------:R-:W-:Y:S01]  /*4b20*/  ISETP.GE.AND P2, PT, R23, 0x2, PT ;  /* 0x000000021700780c */ /* 0x000fe20003f46270 */
[----:B------:R-:W-:Y:S01]  /*4b30*/  FADD.FTZ R159, R178, R159 ;  /* 0x0000009fb29f7221 */ /* 0x000fe20000010000 */
[-C--:B------:R-:W-:Y:S01]  /*4b40*/  FMUL.FTZ R168, R138, R158.reuse ;  /* 0x0000009e8aa87220 */ /* 0x080fe20000410000 */
[-C--:B------:R-:W-:Y:S01]  /*4b50*/  FFMA.FTZ R208, R134, R181.reuse, -R176 ;  /* 0x000000b586d07223 */ /* 0x080fe200000108b0 */
[----:B------:R-:W-:Y:S01]  /*4b60*/  FMUL.FTZ R177, R135, R181 ;  /* 0x000000b587b17220 */ /* 0x000fe20000410000 */
[-C--:B------:R-:W-:Y:S01]  /*4b70*/  FMUL.FTZ R160, R138, R159.reuse ;  /* 0x0000009f8aa07220 */ /* 0x080fe20000410000 */
[----:B------:R-:W-:Y:S01]  /*4b80*/  FFMA.FTZ R176, R139, R159, -R168 ;  /* 0x0000009f8bb07223 */ /* 0x000fe200000108a8 */
[----:B------:R-:W-:Y:S01]  /*4b90*/  FMUL.FTZ R214, R171, UR48 ;  /* 0x00000030abd67c20 */ /* 0x000fe20008410000 */
[-C--:B0-----:R-:W-:Y:S01]  /*4ba0*/  FMUL.FTZ R168, R6, R157.reuse ;  /* 0x0000009d06a87220 */ /* 0x081fe20000410000 */
[----:B------:R-:W-:Y:S01]  /*4bb0*/  FMUL.FTZ R159, R7, R157 ;  /* 0x0000009d079f7220 */ /* 0x000fe20000410000 */
[----:B------:R-:W-:Y:S01]  /*4bc0*/  FFMA.FTZ R207, R134, R161, R177 ;  /* 0x000000a186cf7223 */ /* 0x000fe200000100b1 */
[----:B------:R-:W-:Y:S01]  /*4bd0*/  FFMA.FTZ R161, R139, R158, R160 ;  /* 0x0000009e8ba17223 */ /* 0x000fe200000100a0 */
[-C--:B-1----:R-:W-:Y:S01]  /*4be0*/  FFMA.FTZ R168, R7, R156.reuse, R168 ;  /* 0x0000009c07a87223 */ /* 0x082fe200000100a8 */
[----:B------:R-:W-:Y:S01]  /*4bf0*/  FFMA.FTZ R159, R6, R156, -R159 ;  /* 0x0000009c069f7223 */ /* 0x000fe2000001089f */
[----:B------:R-:W-:Y:S01]  /*4c00*/  FMUL.FTZ R156, R197, UR48 ;  /* 0x00000030c59c7c20 */ /* 0x000fe20008410000 */
[----:B------:R-:W-:Y:S01]  /*4c10*/  FADD.FTZ R176, R175, R176 ;  /* 0x000000b0afb07221 */ /* 0x000fe20000010000 */
[----:B------:R-:W-:Y:S01]  /*4c20*/  @P2 FADD.FTZ R17, R17, R168 ;  /* 0x000000a811112221 */ /* 0x000fe20000010000 */
[----:B------:R-:W-:Y:S01]  /*4c30*/  @P2 FADD.FTZ R16, R16, R159 ;  /* 0x0000009f10102221 */ /* 0x000fe20000010000 */
[CC--:B--2---:R-:W-:Y:S01]  /*4c40*/  FMUL.FTZ R160, R6.reuse, R155.reuse ;  /* 0x0000009b06a07220 */ /* 0x0c4fe20000410000 */
        /* <DEDUP_REMOVED lines=9> */
[----:B------:R-:W-:Y:S01]  /*4ce0*/  FFMA.FTZ R209, R132, R207, R19 ;  /* 0x000000cf84d17223 */ /* 0x000fe20000010013 */
[----:B------:R-:W2:Y:S01]  /*4cf0*/  SHFL.UP PT, R155, R7, 0x4, RZ ;  /* 0x04800000079b7989 */ /* 0x000ea200000e00ff */
[----:B------:R-:W-:Y:S01]  /*4d00*/  FMUL.FTZ R159, R137, R161 ;  /* 0x000000a1899f7220 */ /* 0x000fe20000410000 */
[----:B------:R-:W-:Y:S01]  /*4d10*/  FMUL.FTZ R207, R133, R207 ;  /* 0x000000cf85cf7220 */ /* 0x000fe20000410000 */
[-C--:B------:R-:W-:Y:S01]  /*4d20*/  FMUL.FTZ R158, R137, R176.reuse ;  /* 0x000000b0899e7220 */ /* 0x080fe20000410000 */
[----:B------:R-:W4:Y:S01]  /*4d30*/  SHFL.UP PT, R19, R6, 0x4, RZ ;  /* 0x0480000006137989 */ /* 0x000f2200000e00ff */
[----:B------:R-:W-:Y:S01]  /*4d40*/  FFMA.FTZ R160, R136, R176, -R159 ;  /* 0x000000b088a07223 */ /* 0x000fe2000001089f */
[----:B------:R-:W-:Y:S01]  /*4d50*/  FFMA.FTZ R207, R132, R208, -R207 ;  /* 0x000000d084cf7223 */ /* 0x000fe200000108cf */
[----:B------:R-:W-:Y:S01]  /*4d60*/  FFMA.FTZ R158, R136, R161, R158 ;  /* 0x000000a1889e7223 */ /* 0x000fe2000001009e */
[----:B------:R-:W-:Y:S01]  /*4d70*/  FFMA.FTZ R176, R188, UR47, -R177 ;  /* 0x0000002fbcb07c23 */ /* 0x000fe200080108b1 */
[----:B------:R-:W-:Y:S01]  /*4d80*/  ISETP.GE.AND P2, PT, R23, 0x4, PT ;  /* 0x000000041700780c */ /* 0x000fe20003f46270 */
[----:B------:R-:W-:Y:S01]  /*4d90*/  FADD.FTZ R160, R173, R160 ;  /* 0x000000a0ada07221 */ /* 0x000fe20000010000 */
[C---:B------:R-:W-:Y:S01]  /*4da0*/  FMUL.FTZ R168, R118.reuse, R209 ;  /* 0x000000d176a87220 */ /* 0x040fe20000410000 */
[-C--:B------:R-:W-:Y:S01]  /*4db0*/  FMUL.FTZ R161, R118, R207.reuse ;  /* 0x000000cf76a17220 */ /* 0x080fe20000410000 */
[----:B------:R-:W-:Y:S01]  /*4dc0*/  FFMA.FTZ R158, R61, R176, R158 ;  /* 0x000000b03d9e7223 */ /* 0x000fe2000001009e */
[C---:B------:R-:W-:Y:S01]  /*4dd0*/  FMUL.FTZ R159, R135.reuse, R160 ;  /* 0x000000a0879f7220 */ /* 0x040fe20000410000 */
[----:B------:R-:W-:Y:S01]  /*4de0*/  FFMA.FTZ R210, R116, R207, -R168 ;  /* 0x000000cf74d27223 */ /* 0x000fe200000108a8 */
[----:B0-----:R-:W-:Y:S01]  /*4df0*/  FMUL.FTZ R168, R6, R157 ;  /* 0x0000009d06a87220 */ /* 0x001fe20000410000 */
[----:B------:R-:W-:Y:S01]  /*4e00*/  FFMA.FTZ R208, R116, R209, R161 ;  /* 0x000000d174d07223 */ /* 0x000fe200000100a1 */
[CC--:B------:R-:W-:Y:S01]  /*4e10*/  FFMA.FTZ R161, R134.reuse, R158.reuse, R159 ;  /* 0x0000009e86a17223 */ /* 0x0c0fe2000001009f */
[----:B------:R-:W-:Y:S01]  /*4e20*/  FMUL.FTZ R177, R135, R158 ;  /* 0x0000009e87b17220 */ /* 0x000fe20000410000 */
[C---:B------:R-:W-:Y:S01]  /*4e30*/  FMUL.FTZ R159, R7.reuse, R157 ;  /* 0x0000009d079f7220 */ /* 0x040fe20000410000 */
[----:B-1----:R-:W-:Y:S01]  /*4e40*/  FFMA.FTZ R168, R7, R156, R168 ;  /* 0x0000009c07a87223 */ /* 0x002fe200000100a8 */
[----:B------:R-:W-:Y:S01]  /*4e50*/  FMUL.FTZ R209, R189, UR48 ;  /* 0x00000030bdd17c20 */ /* 0x000fe20008410000 */
[----:B------:R-:W-:Y:S01]  /*4e60*/  FFMA.FTZ R207, R134, R160, -R177 ;  /* 0x000000a086cf7223 */ /* 0x000fe200000108b1 */
[C---:B------:R-:W-:Y:S01]  /*4e70*/  FFMA.FTZ R159, R6.reuse, R156, -R159 ;  /* 0x0000009c069f7223 */ /* 0x040fe2000001089f */
[----:B------:R-:W-:Y:S01]  /*4e80*/  @P2 FADD.FTZ R17, R17, R168 ;  /* 0x000000a811112221 */ /* 0x000fe20000010000 */
[-C--:B--2---:R-:W-:Y:S01]  /*4e90*/  FMUL.FTZ R160, R6, R155.reuse ;  /* 0x0000009b06a07220 */ /* 0x084fe20000410000 */
[----:B------:R-:W-:Y:S01]  /*4ea0*/  FMUL.FTZ R177, R193, UR48 ;  /* 0x00000030c1b17c20 */ /* 0x000fe20008410000 */
[C---:B------:R-:W-:Y:S01]  /*4eb0*/  FMUL.FTZ R158, R7.reuse, R155 ;  /* 0x0000009b079e7220 */ /* 0x040fe20000410000 */
[----:B------:R-:W-:Y:S01]  /*4ec0*/  @P2 FADD.FTZ R16, R16, R159 ;  /* 0x0000009f10102221 */ /* 0x000fe20000010000 */
[-C--:B----4-:R-:W-:Y:S01]  /*4ed0*/  @P2 FFMA.FTZ R7, R7, R19.reuse, R160 ;  /* 0x0000001307072223 */ /* 0x090fe200000100a0 */
[----:B------:R-:W0:Y:S01]  /*4ee0*/  SHFL.UP PT, R157, R17, 0x8, RZ ;  /* 0x05000000119d7989 */ /* 0x000e2200000e00ff */
[----:B------:R-:W-:Y:S01]  /*4ef0*/  FFMA.FTZ R177, R154, UR47, -R177 ;  /* 0x0000002f9ab17c23 */ /* 0x000fe200080108b1 */
[----:B------:R-:W-:Y:S01]  /*4f00*/  @P2 FFMA.FTZ R6, R6, R19, -R158 ;  /* 0x0000001306062223 */ /* 0x000fe2000001089e */
[----:B------:R-:W-:Y:S01]  /*4f10*/  FMUL.FTZ R160, R126, R210 ;  /* 0x000000d27ea07220 */ /* 0x000fe20000410000 */
[----:B------:R-:W1:Y:S01]  /*4f20*/  SHFL.UP PT, R156, R16, 0x8, RZ ;  /* 0x05000000109c7989 */ /* 0x000e6200000e00ff */
[----:B------:R-:W-:Y:S01]  /*4f30*/  FFMA.FTZ R161, R62, R177, R161 ;  /* 0x000000b13ea17223 */ /* 0x000fe200000100a1 */
[----:B------:R-:W-:Y:S01]  /*4f40*/  FADD.FTZ R207, R166, R207 ;  /* 0x000000cfa6cf7221 */ /* 0x000fe20000010000 */
[-C--:B------:R-:W-:Y:S01]  /*4f50*/  FFMA.FTZ R211, R131, R208.reuse, R160 ;  /* 0x000000d083d37223 */ /* 0x080fe200000100a0 */
[----:B------:R-:W2:Y:S01]  /*4f60*/  SHFL.UP PT, R155, R7, 0x8, RZ ;  /* 0x05000000079b7989 */ /* 0x000ea200000e00ff */
[C---:B------:R-:W-:Y:S01]  /*4f70*/  FMUL.FTZ R159, R133.reuse, R161 ;  /* 0x000000a1859f7220 */ /* 0x040fe20000410000 */
[-C--:B------:R-:W-:Y:S01]  /*4f80*/  FMUL.FTZ R158, R133, R207.reuse ;  /* 0x000000cf859e7220 */ /* 0x080fe20000410000 */
[----:B------:R-:W-:Y:S01]  /*4f90*/  FFMA.FTZ R168, R152, UR47, -R209 ;  /* 0x0000002f98a87c23 */ /* 0x000fe200080108d1 */
[----:B------:R-:W4:Y:S01]  /*4fa0*/  SHFL.UP PT, R19, R6, 0x8, RZ ;  /* 0x0500000006137989 */ /* 0x000f2200000e00ff */
[C---:B------:R-:W-:Y:S01]  /*4fb0*/  FFMA.FTZ R160, R132.reuse, R207, -R159 ;  /* 0x000000cf84a07223 */ /* 0x040fe2000001089f */
[----:B------:R-:W-:Y:S01]  /*4fc0*/  FFMA.FTZ R158, R132, R161, R158 ;  /* 0x000000a1849e7223 */ /* 0x000fe2000001009e */
[----:B------:R-:W-:Y:S01]  /*4fd0*/  FMUL.FTZ R208, R126, R208 ;  /* 0x000000d07ed07220 */ /* 0x000fe20000410000 */
[----:B------:R-:W-:Y:S01]  /*4fe0*/  ISETP.GE.AND P2, PT, R23, 0x8, PT ;  /* 0x000000081700780c */ /* 0x000fe20003f46270 */
[----:B------:R-:W-:Y:S01]  /*4ff0*/  FADD.FTZ R161, R153, R160 ;  /* 0x000000a099a17221 */ /* 0x000fe20000010000 */
[----:B------:R-:W-:Y:S01]  /*5000*/  FFMA.FTZ R159, R63, R168, R158 ;  /* 0x000000a83f9f7223 */ /* 0x000fe2000001009e */
[----:B------:R-:W-:Y:S01]  /*5010*/  FFMA.FTZ R209, R131, R210, -R208 ;  /* 0x000000d283d17223 */ /* 0x000fe200000108d0 */
[----:B------:R-:W-:Y:S01]  /*5020*/  FMUL.FTZ R160, R120, R211 ;  /* 0x000000d378a07220 */ /* 0x000fe20000410000 */
[C---:B------:R-:W-:Y:S01]  /*5030*/  FMUL.FTZ R207, R118.reuse, R161 ;  /* 0x000000a176cf7220 */ /* 0x040fe20000410000 */
[----:B------:R-:W-:Y:S01]  /*5040*/  FMUL.FTZ R158, R118, R159 ;  /* 0x0000009f769e7220 */ /* 0x000fe20000410000 */
[----:B------:R-:W-:Y:S01]  /*5050*/  FMUL.FTZ R213, R120, R209 ;  /* 0x000000d178d57220 */ /* 0x000fe20000410000 */
[----:B0-----:R-:W-:Y:S01]  /*5060*/  FMUL.FTZ R208, R6, R157 ;  /* 0x0000009d06d07220 */ /* 0x001fe20000410000 */
[----:B------:R-:W-:Y:S01]  /*5070*/  FFMA.FTZ R207, R116, R159, R207 ;  /* 0x0000009f74cf7223 */ /* 0x000fe200000100cf */
[C---:B------:R-:W-:Y:S01]  /*5080*/  FMUL.FTZ R159, R7.reuse, R157 ;  /* 0x0000009d079f7220 */ /* 0x040fe20000410000 */
[----:B------:R-:W-:Y:S01]  /*5090*/  FFMA.FTZ R209, R130, R209, -R160 ;  /* 0x000000d182d17223 */ /* 0x000fe200000108a0 */
[CC--:B-1----:R-:W-:Y:S01]  /*50a0*/  FFMA.FTZ R208, R7.reuse, R156.reuse, R208 ;  /* 0x0000009c07d07223 */ /* 0x0c2fe200000100d0 */
[----:B------:R-:W-:Y:S01]  /*50b0*/  FFMA.FTZ R161, R116, R161, -R158 ;  /* 0x000000a174a17223 */ /* 0x000fe2000001089e */
[----:B------:R-:W-:Y:S01]  /*50c0*/  FFMA.FTZ R213, R130, R211, R213 ;  /* 0x000000d382d57223 */ /* 0x000fe200000100d5 */
[----:B------:R-:W-:Y:S01]  /*50d0*/  FMUL.FTZ R210, R172, UR48 ;  /* 0x00000030acd27c20 */ /* 0x000fe20008410000 */
[CC--:B--2---:R-:W-:Y:S01]  /*50e0*/  FMUL.FTZ R160, R6.reuse, R155.reuse ;  /* 0x0000009b06a07220 */ /* 0x0c4fe20000410000 */
[----:B------:R-:W-:Y:S01]  /*50f0*/  FMUL.FTZ R158, R7, R155 ;  /* 0x0000009b079e7220 */ /* 0x000fe20000410000 */
[----:B------:R-:W-:Y:S01]  /*5100*/  FFMA.FTZ R155, R6, R156, -R159 ;  /* 0x0000009c069b7223 */ /* 0x000fe2000001089f */
[----:B------:R-:W-:Y:S01]  /*5110*/  FMUL.FTZ R156, R174, UR48 ;  /* 0x00000030ae9c7c20 */ /* 0x000fe20008410000 */
[----:B------:R-:W-:Y:S01]  /*5120*/  @P2 FADD.FTZ R17, R17, R208 ;  /* 0x000000d011112221 */ /* 0x000fe20000010000 */
[-C--:B----4-:R-:W-:Y:S01]  /*5130*/  @P2 FFMA.FTZ R7, R7, R19.reuse, R160 ;  /* 0x0000001307072223 */ /* 0x090fe200000100a0 */
[----:B------:R-:W-:Y:S01]  /*5140*/  @P2 FFMA.FTZ R6, R6, R19, -R158 ;  /* 0x0000001306062223 */ /* 0x000fe2000001089e */
[----:B------:R-:W-:Y:S01]  /*5150*/  FMUL.FTZ R19, R121, R209 ;  /* 0x000000d179137220 */ /* 0x000fe20000410000 */
[----:B------:R-:W-:Y:S01]  /*5160*/  FFMA.FTZ R159, R151, UR47, -R156 ;  /* 0x0000002f979f7c23 */ /* 0x000fe2000801089c */
[----:B------:R-:W-:Y:S01]  /*5170*/  @P2 FADD.FTZ R16, R16, R155 ;  /* 0x0000009b10102221 */ /* 0x000fe20000010000 */
[----:B------:R-:W0:Y:S01]  /*5180*/  SHFL.UP PT, R158, R17, 0x10, RZ ;  /* 0x06000000119e7989 */ /* 0x000e2200000e00ff */
[----:B------:R-:W-:Y:S01]  /*5190*/  FFMA.FTZ R211, R124, R213, R19 ;  /* 0x000000d57cd37223 */ /* 0x000fe20000010013 */
[----:B------:R-:W-:Y:S01]  /*51a0*/  FFMA.FTZ R207, R64, R159, R207 ;  /* 0x0000009f40cf7223 */ /* 0x000fe200000100cf */
[----:B------:R-:W-:Y:S01]  /*51b0*/  FADD.FTZ R161, R18, R161 ;  /* 0x000000a112a17221 */ /* 0x000fe20000010000 */
[----:B------:R-:W1:Y:S01]  /*51c0*/  SHFL.UP PT, R155, R7, 0x10, RZ ;  /* 0x06000000079b7989 */ /* 0x000e6200000e00ff */
[----:B------:R-:W-:Y:S01]  /*51d0*/  FMUL.FTZ R213, R121, R213 ;  /* 0x000000d579d57220 */ /* 0x000fe20000410000 */
[C---:B------:R-:W-:Y:S01]  /*51e0*/  FMUL.FTZ R160, R126.reuse, R207 ;  /* 0x000000cf7ea07220 */ /* 0x040fe20000410000 */
[----:B------:R-:W-:Y:S01]  /*51f0*/  FMUL.FTZ R156, R126, R161 ;  /* 0x000000a17e9c7220 */ /* 0x000fe20000410000 */
[----:B------:R-:W2:Y:S01]  /*5200*/  SHFL.UP PT, R157, R16, 0x10, RZ ;  /* 0x06000000109d7989 */ /* 0x000ea200000e00ff */
[----:B------:R-:W-:Y:S01]  /*5210*/  FFMA.FTZ R213, R124, R209, -R213 ;  /* 0x000000d17cd57223 */ /* 0x000fe200000108d5 */
[C---:B------:R-:W-:Y:S01]  /*5220*/  FFMA.FTZ R208, R131.reuse, R161, -R160 ;  /* 0x000000a183d07223 */ /* 0x040fe200000108a0 */
[----:B------:R-:W-:Y:S01]  /*5230*/  FFMA.FTZ R160, R131, R207, R156 ;  /* 0x000000cf83a07223 */ /* 0x000fe2000001009c */
[----:B------:R-:W4:Y:S01]  /*5240*/  SHFL.UP PT, R19, R6, 0x10, RZ ;  /* 0x0600000006137989 */ /* 0x000f2200000e00ff */
[----:B------:R-:W-:Y:S01]  /*5250*/  FFMA.FTZ R156, R149, UR47, -R210 ;  /* 0x0000002f959c7c23 */ /* 0x000fe200080108d2 */
[----:B------:R-:W-:Y:S01]  /*5260*/  FADD.FTZ R207, R15, R208 ;  /* 0x000000d00fcf7221 */ /* 0x000fe20000010000 */
[----:B------:R-:W-:Y:S01]  /*5270*/  ISETP.GE.AND P2, PT, R23, 0x10, PT ;  /* 0x000000101700780c */ /* 0x000fe20003f46270 */
[----:B------:R-:W-:Y:S01]  /*5280*/  FMUL.FTZ R208, R122, R213 ;  /* 0x000000d57ad07220 */ /* 0x000fe20000410000 */
[----:B------:R-:W-:Y:S01]  /*5290*/  FFMA.FTZ R161, R65, R156, R160 ;  /* 0x0000009c41a17223 */ /* 0x000fe200000100a0 */
[----:B------:R-:W-:Y:S01]  /*52a0*/  FMUL.FTZ R209, R120, R207 ;  /* 0x000000cf78d17220 */ /* 0x000fe20000410000 */
[-C--:B------:R-:W-:Y:S01]  /*52b0*/  FMUL.FTZ R210, R122, R211.reuse ;  /* 0x000000d37ad27220 */ /* 0x080fe20000410000 */
[----:B------:R-:W-:Y:S01]  /*52c0*/  FFMA.FTZ R212, R125, R211, R208 ;  /* 0x000000d37dd47223 */ /* 0x000fe200000100d0 */
[-C--:B------:R-:W-:Y:S01]  /*52d0*/  FMUL.FTZ R160, R120, R161.reuse ;  /* 0x000000a178a07220 */ /* 0x080fe20000410000 */
[----:B------:R-:W-:Y:S01]  /*52e0*/  FFMA.FTZ R209, R130, R161, R209 ;  /* 0x000000a182d17223 */ /* 0x000fe200000100d1 */
[----:B------:R-:W-:Y:S01]  /*52f0*/  FMUL.FTZ R211, R196, UR48 ;  /* 0x00000030c4d37c20 */ /* 0x000fe20008410000 */
[-C--:B0-----:R-:W-:Y:S01]  /*5300*/  FMUL.FTZ R161, R7, R158.reuse ;  /* 0x0000009e07a17220 */ /* 0x081fe20000410000 */
[----:B------:R-:W-:Y:S01]  /*5310*/  FMUL.FTZ R208, R6, R158 ;  /* 0x0000009e06d07220 */ /* 0x000fe20000410000 */
[----:B------:R-:W-:Y:S01]  /*5320*/  FFMA.FTZ R207, R130, R207, -R160 ;  /* 0x000000cf82cf7223 */ /* 0x000fe200000108a0 */
[----:B------:R-:W-:Y:S01]  /*5330*/  FFMA.FTZ R213, R125, R213, -R210 ;  /* 0x000000d57dd57223 */ /* 0x000fe200000108d2 */
[CC--:B-1----:R-:W-:Y:S01]  /*5340*/  FMUL.FTZ R158, R7.reuse, R155.reuse ;  /* 0x0000009b079e7220 */ /* 0x0c2fe20000410000 */
[----:B------:R-:W-:Y:S01]  /*5350*/  FMUL.FTZ R160, R6, R155 ;  /* 0x0000009b06a07220 */ /* 0x000fe20000410000 */
[----:B------:R-:W-:Y:S01]  /*5360*/  FFMA.FTZ R155, R148, UR47, -R211 ;  /* 0x0000002f949b7c23 */ /* 0x000fe200080108d3 */
[----:B------:R-:W-:Y:S01]  /*5370*/  FADD.FTZ R207, R14, R207 ;  /* 0x000000cf0ecf7221 */ /* 0x000fe20000010000 */
[-C--:B--2---:R-:W-:Y:S01]  /*5380*/  FFMA.FTZ R161, R6, R157.reuse, -R161 ;  /* 0x0000009d06a17223 */ /* 0x084fe200000108a1 */
[C---:B------:R-:W-:Y:S01]  /*5390*/  FFMA.FTZ R208, R7.reuse, R157, R208 ;  /* 0x0000009d07d07223 */ /* 0x040fe200000100d0 */
[----:B------:R-:W-:Y:S01]  /*53a0*/  FFMA.FTZ R209, R66, R155, R209 ;  /* 0x0000009b42d17223 */ /* 0x000fe200000100d1 */
[----:B------:R-:W-:Y:S01]  /*53b0*/  FMUL.FTZ R210, R206, UR48 ;  /* 0x00000030ced27c20 */ /* 0x000fe20008410000 */
[-C--:B----4-:R-:W-:Y:S01]  /*53c0*/  @P2 FFMA.FTZ R6, R6, R19.reuse, -R158 ;  /* 0x0000001306062223 */ /* 0x090fe2000001089e */
[----:B------:R-:W-:Y:S01]  /*53d0*/  @P2 FFMA.FTZ R7, R7, R19, R160 ;  /* 0x0000001307072223 */ /* 0x000fe200000100a0 */
[----:B---3--:R-:W-:Y:S01]  /*53e0*/  SHFL.IDX PT, R3, R3, RZ, 0x1f ;  /* 0x00001fff03037589 */ /* 0x008fe200000e0000 */
[----:B------:R-:W-:Y:S01]  /*53f0*/  @P2 FADD.FTZ R17, R17, R208 ;  /* 0x000000d011112221 */ /* 0x000fe20000010000 */
[----:B------:R-:W-:Y:S01]  /*5400*/  @P2 FADD.FTZ R16, R16, R161 ;  /* 0x000000a110102221 */ /* 0x000fe20000010000 */
[C---:B------:R-:W-:Y:S01]  /*5410*/  FMUL.FTZ R19, R121.reuse, R209 ;  /* 0x000000d179137220 */ /* 0x040fe20000410000 */
[----:B------:R-:W0:Y:S01]  /*5420*/  SHFL.UP PT, R6, R6, 0x1, RZ ;  /* 0x0420000006067989 */ /* 0x000e2200000e00ff */
[-C--:B------:R-:W-:Y:S01]  /*5430*/  FMUL.FTZ R158, R121, R207.reuse ;  /* 0x000000cf799e7220 */ /* 0x080fe20000410000 */
[----:B------:R-:W-:Y:S01]  /*5440*/  FFMA.FTZ R157, R169, UR47, -R214 ;  /* 0x0000002fa99d7c23 */ /* 0x000fe200080108d6 */
[C---:B------:R-:W-:Y:S01]  /*5450*/  FFMA.FTZ R208, R124.reuse, R207, -R19 ;  /* 0x000000cf7cd07223 */ /* 0x040fe20000010813 */
[----:B------:R-:W1:Y:S01]  /*5460*/  SHFL.UP PT, R7, R7, 0x1, RZ ;  /* 0x0420000007077989 */ /* 0x000e6200000e00ff */
[----:B------:R-:W-:Y:S01]  /*5470*/  FFMA.FTZ R160, R124, R209, R158 ;  /* 0x000000d17ca07223 */ /* 0x000fe2000001009e */
[----:B------:R-:W-:Y:S01]  /*5480*/  FFMA.FTZ R158, R147, UR47, -R210 ;  /* 0x0000002f939e7c23 */ /* 0x000fe200080108d2 */
[----:B------:R-:W-:Y:S01]  /*5490*/  FADD.FTZ R208, R13, R208 ;  /* 0x000000d00dd07221 */ /* 0x000fe20000010000 */
[----:B------:R-:W2:Y:S01]  /*54a0*/  SHFL.IDX PT, R2, R2, RZ, 0x1f ;  /* 0x00001fff02027589 */ /* 0x000ea200000e0000 */
[-C--:B------:R-:W-:Y:S01]  /*54b0*/  FMUL.FTZ R19, R129, R213.reuse ;  /* 0x000000d581137220 */ /* 0x080fe20000410000 */
[----:B------:R-:W-:Y:S01]  /*54c0*/  FFMA.FTZ R160, R67, R158, R160 ;  /* 0x0000009e43a07223 */ /* 0x000fe200000100a0 */
[----:B------:R-:W-:Y:S01]  /*54d0*/  FMUL.FTZ R210, R122, R208 ;  /* 0x000000d07ad27220 */ /* 0x000fe20000410000 */
[----:B------:R-:W3:Y:S01]  /*54e0*/  SHFL.UP PT, R17, R17, 0x1, RZ ;  /* 0x0420000011117989 */ /* 0x000ee200000e00ff */
[----:B------:R-:W-:Y:S01]  /*54f0*/  FFMA.FTZ R216, R128, R212, R19 ;  /* 0x000000d480d87223 */ /* 0x000fe20000010013 */
[----:B------:R-:W-:Y:S01]  /*5500*/  FMUL.FTZ R161, R122, R160 ;  /* 0x000000a07aa17220 */ /* 0x000fe20000410000 */
[----:B------:R-:W-:Y:S01]  /*5510*/  FMUL.FTZ R207, R129, R212 ;  /* 0x000000d481cf7220 */ /* 0x000fe20000410000 */
[----:B------:R-:W4:Y:S01]  /*5520*/  SHFL.UP PT, R16, R16, 0x1, RZ ;  /* 0x0420000010107989 */ /* 0x000f2200000e00ff */
[C---:B------:R-:W-:Y:S01]  /*5530*/  FFMA.FTZ R19, R125.reuse, R160, R210 ;  /* 0x000000a07d137223 */ /* 0x040fe200000100d2 */
[----:B------:R-:W-:Y:S01]  /*5540*/  FFMA.FTZ R161, R125, R208, -R161 ;  /* 0x000000d07da17223 */ /* 0x000fe200000108a1 */
[----:B------:R-:W-:Y:S01]  /*5550*/  FFMA.FTZ R208, R128, R213, -R207 ;  /* 0x000000d580d07223 */ /* 0x000fe200000108cf */
[----:B------:R-:W-:Y:S01]  /*5560*/  UISETP.GE.AND UP0, UPT, UR16, UR45, UPT ;  /* 0x0000002d1000728c */ /* 0x000fe2000bf06270 */
[----:B------:R-:W-:Y:S01]  /*5570*/  FFMA.FTZ R207, R68, R157, R19 ;  /* 0x0000009d44cf7223 */ /* 0x000fe20000010013 */
[----:B------:R-:W-:Y:S01]  /*5580*/  FADD.FTZ R161, R12, R161 ;  /* 0x000000a10ca17221 */ /* 0x000fe20000010000 */
[----:B------:R-:W-:Y:S01]  /*5590*/  ISETP.NE.AND P2, PT, R150, 0x1f, PT ;  /* 0x0000001f9600780c */ /* 0x000fe20003f45270 */
[----:B0-----:R-:W-:Y:S01]  /*55a0*/  FMUL.FTZ R160, R6, R3 ;  /* 0x0000000306a07220 */ /* 0x001fe20000410000 */
[----:B------:R-:W-:Y:S01]  /*55b0*/  BSSY.RECONVERGENT B0, `(.L_x_14159) ;  /* 0x00000d0000007945 */ /* 0x000fe20003800200 */
[----:B------:R-:W-:Y:S01]  /*55c0*/  FMUL.FTZ R210, R129, R161 ;  /* 0x000000a181d27220 */ /* 0x000fe20000410000 */
[C---:B------:R-:W-:Y:S01]  /*55d0*/  ISETP.GT.U32.AND P3, PT, R150.reuse, 0x1d, PT ;  /* 0x0000001d9600780c */ /* 0x040fe20003f64070 */
[C---:B-1----:R-:W-:Y:S01]  /*55e0*/  FMUL.FTZ R19, R7.reuse, R3 ;  /* 0x0000000307137220 */ /* 0x042fe20000410000 */
[----:B------:R-:W-:Y:S01]  /*55f0*/  ISETP.GT.U32.AND P4, PT, R150, 0x1b, PT ;  /* 0x0000001b9600780c */ /* 0x000fe20003f84070 */
[-C--:B------:R-:W-:Y:S01]  /*5600*/  FFMA.FTZ R210, R128, R207.reuse, R210 ;  /* 0x000000cf80d27223 */ /* 0x080fe200000100d2 */
[----:B------:R-:W-:Y:S01]  /*5610*/  ISETP.GT.U32.AND P5, PT, R150, 0x17, PT ;  /* 0x000000179600780c */ /* 0x000fe20003fa4070 */
[-C--:B--2---:R-:W-:Y:S01]  /*5620*/  FFMA.FTZ R160, R7, R2.reuse, R160 ;  /* 0x0000000207a07223 */ /* 0x084fe200000100a0 */
[----:B------:R-:W-:Y:S01]  /*5630*/  FFMA.FTZ R19, R6, R2, -R19 ;  /* 0x0000000206137223 */ /* 0x000fe20000010813 */
[----:B------:R-:W-:Y:S01]  /*5640*/  FMUL.FTZ R7, R129, R207 ;  /* 0x000000cf81077220 */ /* 0x000fe20000410000 */
[----:B------:R-:W-:Y:S01]  /*5650*/  ISETP.GT.U32.AND P6, PT, R150, 0xf, PT ;  /* 0x0000000f9600780c */ /* 0x000fe20003fc4070 */
[----:B---3--:R-:W-:Y:S01]  /*5660*/  @P1 FADD.FTZ R3, R17, R160 ;  /* 0x000000a011031221 */ /* 0x008fe20000010000 */
[----:B------:R-:W-:Y:S01]  /*5670*/  FMUL.FTZ R17, R170, UR48 ;  /* 0x00000030aa117c20 */ /* 0x000fe20008410000 */
[----:B------:R-:W-:Y:S01]  /*5680*/  FFMA.FTZ R6, R128, R161, -R7 ;  /* 0x000000a180067223 */ /* 0x000fe20000010807 */
[----:B----4-:R-:W-:Y:S01]  /*5690*/  @P1 FADD.FTZ R2, R16, R19 ;  /* 0x0000001310021221 */ /* 0x010fe20000010000 */
[-C--:B------:R-:W-:Y:S01]  /*56a0*/  FMUL.FTZ R7, R5, R3.reuse ;  /* 0x0000000305077220 */ /* 0x080fe20000410000 */
[----:B------:R-:W-:Y:S01]  /*56b0*/  FMUL.FTZ R16, R127, R208 ;  /* 0x000000d07f107220 */ /* 0x000fe20000410000 */
[----:B------:R-:W-:Y:S01]  /*56c0*/  FFMA.FTZ R160, R146, UR47, -R17 ;  /* 0x0000002f92a07c23 */ /* 0x000fe20008010811 */
[-C--:B------:R-:W-:Y:S01]  /*56d0*/  FMUL.FTZ R5, R5, R2.reuse ;  /* 0x0000000205057220 */ /* 0x080fe20000410000 */
[C---:B------:R-:W-:Y:S01]  /*56e0*/  FFMA.FTZ R7, R4.reuse, R2, -R7 ;  /* 0x0000000204077223 */ /* 0x040fe20000010807 */
[----:B------:R-:W-:Y:S01]  /*56f0*/  FFMA.FTZ R2, R123, R216, R16 ;  /* 0x000000d87b027223 */ /* 0x000fe20000010010 */
[----:B------:R-:W-:Y:S01]  /*5700*/  FADD.FTZ R6, R11, R6 ;  /* 0x000000060b067221 */ /* 0x000fe20000010000 */
[----:B------:R-:W-:Y:S01]  /*5710*/  FFMA.FTZ R5, R4, R3, R5 ;  /* 0x0000000304057223 */ /* 0x000fe20000010005 */
[----:B------:R-:W-:Y:S01]  /*5720*/  FADD.FTZ R162, R162, R7 ;  /* 0x00000007a2a27221 */ /* 0x000fe20000010000 */
[----:B------:R-:W-:Y:S01]  /*5730*/  FMUL.FTZ R4, R163, UR48 ;  /* 0x00000030a3047c20 */ /* 0x000fe20008410000 */
[----:B------:R-:W-:Y:S01]  /*5740*/  FFMA.FTZ R210, R69, R160, R210 ;  /* 0x000000a045d27223 */ /* 0x000fe200000100d2 */
[----:B------:R-:W-:Y:S01]  /*5750*/  FADD.FTZ R16, RZ, R5 ;  /* 0x00000005ff107221 */ /* 0x000fe20000010000 */
[-C--:B------:R-:W-:Y:S01]  /*5760*/  FMUL.FTZ R5, R127, R162.reuse ;  /* 0x000000a27f057220 */ /* 0x080fe20000410000 */
[----:B------:R-:W-:Y:S01]  /*5770*/  FFMA.FTZ R161, R167, UR47, -R4 ;  /* 0x0000002fa7a17c23 */ /* 0x000fe20008010804 */
[----:B------:R-:W-:Y:S01]  /*5780*/  FMUL.FTZ R19, R163, R162 ;  /* 0x000000a2a3137220 */ /* 0x000fe20000410000 */
[-C--:B------:R-:W-:Y:S01]  /*5790*/  FMUL.FTZ R3, R127, R16.reuse ;  /* 0x000000107f037220 */ /* 0x080fe20000410000 */
[-C--:B------:R-:W-:Y:S01]  /*57a0*/  FFMA.FTZ R5, R123, R16.reuse, R5 ;  /* 0x000000107b057223 */ /* 0x080fe20000010005 */
[----:B------:R-:W-:Y:S01]  /*57b0*/  FMUL.FTZ R4, R163, R16 ;  /* 0x00000010a3047220 */ /* 0x000fe20000410000 */
[----:B------:R-:W-:Y:S01]  /*57c0*/  FMUL.FTZ R209, R127, R6 ;  /* 0x000000067fd17220 */ /* 0x000fe20000410000 */
[-C--:B------:R-:W-:Y:S01]  /*57d0*/  FFMA.FTZ R3, R123, R162.reuse, -R3 ;  /* 0x000000a27b037223 */ /* 0x080fe20000010803 */
[----:B------:R-:W-:Y:S01]  /*57e0*/  FADD.FTZ R17, RZ, R5 ;  /* 0x00000005ff117221 */ /* 0x000fe20000010000 */
[----:B------:R-:W-:Y:S01]  /*57f0*/  FFMA.FTZ R7, R167, R162, -R4 ;  /* 0x000000a2a7077223 */ /* 0x000fe20000010804 */
[----:B------:R-:W-:Y:S01]  /*5800*/  FFMA.FTZ R209, R123, R210, R209 ;  /* 0x000000d27bd17223 */ /* 0x000fe200000100d1 */
[----:B------:R-:W-:Y:S01]  /*5810*/  FFMA.FTZ R163, R98, R41, R3 ;  /* 0x0000002962a37223 */ /* 0x000fe20000010003 */
[----:B------:R-:W-:Y:S01]  /*5820*/  FFMA.FTZ R3, R167, R16, R19 ;  /* 0x00000010a7037223 */ /* 0x000fe20000010013 */
[CC--:B------:R-:W-:Y:S01]  /*5830*/  FMUL.FTZ R4, R129.reuse, R17.reuse ;  /* 0x0000001181047220 */ /* 0x0c0fe20000410000 */
[C---:B------:R-:W-:Y:S01]  /*5840*/  FMUL.FTZ R19, R170.reuse, R17 ;  /* 0x00000011aa137220 */ /* 0x040fe20000410000 */
[-C--:B------:R-:W-:Y:S01]  /*5850*/  FMUL.FTZ R5, R129, R163.reuse ;  /* 0x000000a381057220 */ /* 0x080fe20000410000 */
[----:B------:R-:W-:Y:S01]  /*5860*/  FMUL.FTZ R210, R127, R210 ;  /* 0x000000d27fd27220 */ /* 0x000fe20000410000 */
[-C--:B------:R-:W-:Y:S01]  /*5870*/  FMUL.FTZ R170, R170, R163.reuse ;  /* 0x000000a3aaaa7220 */ /* 0x080fe20000410000 */
[C---:B------:R-:W-:Y:S01]  /*5880*/  FFMA.FTZ R4, R128.reuse, R163, -R4 ;  /* 0x000000a380047223 */ /* 0x040fe20000010804 */
[----:B------:R-:W-:Y:S01]  /*5890*/  FFMA.FTZ R5, R128, R17, R5 ;  /* 0x0000001180057223 */ /* 0x000fe20000010005 */
[C---:B------:R-:W-:Y:S01]  /*58a0*/  FFMA.FTZ R167, R146.reuse, R163, -R19 ;  /* 0x000000a392a77223 */ /* 0x040fe20000010813 */
[----:B------:R-:W-:Y:S01]  /*58b0*/  FFMA.FTZ R211, R123, R6, -R210 ;  /* 0x000000067bd37223 */ /* 0x000fe200000108d2 */
[----:B------:R-:W-:Y:S01]  /*58c0*/  FFMA.FTZ R213, R146, R17, R170 ;  /* 0x0000001192d57223 */ /* 0x000fe200000100aa */
[----:B------:R-:W-:Y:S01]  /*58d0*/  FADD.FTZ R19, RZ, R5 ;  /* 0x00000005ff137221 */ /* 0x000fe20000010000 */
[C---:B------:R-:W-:Y:S01]  /*58e0*/  FFMA.FTZ R6, R0.reuse, R7, RZ ;  /* 0x0000000700067223 */ /* 0x040fe200000100ff */
[----:B------:R-:W-:Y:S01]  /*58f0*/  FFMA.FTZ R146, -R0, R3, RZ ;  /* 0x0000000300927223 */ /* 0x000fe200000101ff */
[----:B------:R-:W-:Y:S01]  /*5900*/  FFMA.FTZ R170, R101, R40, R4 ;  /* 0x0000002865aa7223 */ /* 0x000fe20000010004 */
[C---:B------:R-:W-:Y:S01]  /*5910*/  FMUL.FTZ R4, R122.reuse, R19 ;  /* 0x000000137a047220 */ /* 0x040fe20000410000 */
[C---:B------:R-:W-:Y:S01]  /*5920*/  FFMA.FTZ R3, R69.reuse, R167, R6 ;  /* 0x000000a745037223 */ /* 0x040fe20000010006 */
[----:B------:R-:W-:Y:S01]  /*5930*/  FFMA.FTZ R213, -R69, R213, R146 ;  /* 0x000000d545d57223 */ /* 0x000fe20000010192 */
[-C--:B------:R-:W-:Y:S01]  /*5940*/  FMUL.FTZ R6, R122, R170.reuse ;  /* 0x000000aa7a067220 */ /* 0x080fe20000410000 */
[-C--:B------:R-:W-:Y:S01]  /*5950*/  FMUL.FTZ R146, R171, R19.reuse ;  /* 0x00000013ab927220 */ /* 0x080fe20000410000 */
[----:B------:R-:W-:Y:S01]  /*5960*/  FFMA.FTZ R167, R125, R170, -R4 ;  /* 0x000000aa7da77223 */ /* 0x000fe20000010804 */
[----:B------:R-:W-:Y:S01]  /*5970*/  FMUL.FTZ R216, R127, R216 ;  /* 0x000000d87fd87220 */ /* 0x000fe20000410000 */
[----:B------:R-:W-:Y:S01]  /*5980*/  FFMA.FTZ R6, R125, R19, R6 ;  /* 0x000000137d067223 */ /* 0x000fe20000010006 */
[----:B------:R-:W-:Y:S01]  /*5990*/  FFMA.FTZ R4, R169, R170, -R146 ;  /* 0x000000aaa9047223 */ /* 0x000fe20000010892 */
[----:B------:R-:W-:Y:S01]  /*59a0*/  FFMA.FTZ R167, R96, R43, R167 ;  /* 0x0000002b60a77223 */ /* 0x000fe200000100a7 */
[----:B------:R-:W-:Y:S01]  /*59b0*/  FFMA.FTZ R207, R123, R208, -R216 ;  /* 0x000000d07bcf7223 */ /* 0x000fe200000108d8 */
[----:B------:R-:W-:Y:S01]  /*59c0*/  FADD.FTZ R146, RZ, R6 ;  /* 0x00000006ff927221 */ /* 0x000fe20000010000 */
[----:B------:R-:W-:Y:S01]  /*59d0*/  FFMA.FTZ R6, R68, R4, R3 ;  /* 0x0000000444067223 */ /* 0x000fe20000010003 */
[-C--:B------:R-:W-:Y:S01]  /*59e0*/  FMUL.FTZ R3, R121, R167.reuse ;  /* 0x000000a779037220 */ /* 0x080fe20000410000 */
[----:B------:R-:W-:Y:S01]  /*59f0*/  FMUL.FTZ R208, R171, R170 ;  /* 0x000000aaabd07220 */ /* 0x000fe20000410000 */
[-C--:B------:R-:W-:Y:S01]  /*5a00*/  FMUL.FTZ R4, R121, R146.reuse ;  /* 0x0000009279047220 */ /* 0x080fe20000410000 */
[CC--:B------:R-:W-:Y:S01]  /*5a10*/  FMUL.FTZ R210, R206.reuse, R146.reuse ;  /* 0x00000092ced27220 */ /* 0x0c0fe20000410000 */
[-C--:B------:R-:W-:Y:S01]  /*5a20*/  FMUL.FTZ R206, R206, R167.reuse ;  /* 0x000000a7cece7220 */ /* 0x080fe20000410000 */
[CC--:B------:R-:W-:Y:S01]  /*5a30*/  FFMA.FTZ R3, R124.reuse, R146.reuse, R3 ;  /* 0x000000927c037223 */ /* 0x0c0fe20000010003 */
[-C--:B------:R-:W-:Y:S01]  /*5a40*/  FFMA.FTZ R4, R124, R167.reuse, -R4 ;  /* 0x000000a77c047223 */ /* 0x080fe20000010804 */
[C---:B------:R-:W-:Y:S01]  /*5a50*/  FFMA.FTZ R210, R147.reuse, R167, -R210 ;  /* 0x000000a793d27223 */ /* 0x040fe200000108d2 */
[----:B------:R-:W-:Y:S01]  /*5a60*/  FFMA.FTZ R5, R147, R146, R206 ;  /* 0x0000009293057223 */ /* 0x000fe200000100ce */
[----:B------:R-:W-:Y:S01]  /*5a70*/  FADD.FTZ R147, RZ, R3 ;  /* 0x00000003ff937221 */ /* 0x000fe20000010000 */
[----:B------:R-:W-:Y:S01]  /*5a80*/  FFMA.FTZ R208, R169, R19, R208 ;  /* 0x00000013a9d07223 */ /* 0x000fe200000100d0 */
[----:B------:R-:W-:Y:S01]  /*5a90*/  FFMA.FTZ R169, R99, R42, R4 ;  /* 0x0000002a63a97223 */ /* 0x000fe20000010004 */
[C---:B------:R-:W-:Y:S01]  /*5aa0*/  FFMA.FTZ R7, R67.reuse, R210, R6 ;  /* 0x000000d243077223 */ /* 0x040fe20000010006 */
[-C--:B------:R-:W-:Y:S01]  /*5ab0*/  FMUL.FTZ R3, R120, R147.reuse ;  /* 0x0000009378037220 */ /* 0x080fe20000410000 */
[----:B------:R-:W-:Y:S01]  /*5ac0*/  FMUL.FTZ R171, R196, R147 ;  /* 0x00000093c4ab7220 */ /* 0x000fe20000410000 */
[-C--:B------:R-:W-:Y:S01]  /*5ad0*/  FMUL.FTZ R4, R120, R169.reuse ;  /* 0x000000a978047220 */ /* 0x080fe20000410000 */
[-C--:B------:R-:W-:Y:S01]  /*5ae0*/  FMUL.FTZ R196, R196, R169.reuse ;  /* 0x000000a9c4c47220 */ /* 0x080fe20000410000 */
[-C--:B------:R-:W-:Y:S01]  /*5af0*/  FFMA.FTZ R3, R130, R169.reuse, -R3 ;  /* 0x000000a982037223 */ /* 0x080fe20000010803 */
[----:B------:R-:W-:Y:S01]  /*5b00*/  FFMA.FTZ R6, R148, R169, -R171 ;  /* 0x000000a994067223 */ /* 0x000fe200000108ab */
[----:B------:R-:W-:Y:S01]  /*5b10*/  FFMA.FTZ R4, R130, R147, R4 ;  /* 0x0000009382047223 */ /* 0x000fe20000010004 */
[----:B------:R-:W-:Y:S01]  /*5b20*/  FFMA.FTZ R208, -R68, R208, R213 ;  /* 0x000000d044d07223 */ /* 0x000fe200000101d5 */
[----:B------:R-:W-:Y:S01]  /*5b30*/  FFMA.FTZ R171, R94, R45, R3 ;  /* 0x0000002d5eab7223 */ /* 0x000fe20000010003 */
[----:B------:R-:W-:Y:S01]  /*5b40*/  FFMA.FTZ R196, R148, R147, R196 ;  /* 0x0000009394c47223 */ /* 0x000fe200000100c4 */
[----:B------:R-:W-:Y:S01]  /*5b50*/  FADD.FTZ R148, RZ, R4 ;  /* 0x00000004ff947221 */ /* 0x000fe20000010000 */
[----:B------:R-:W-:Y:S01]  /*5b60*/  FFMA.FTZ R206, R66, R6, R7 ;  /* 0x0000000642ce7223 */ /* 0x000fe20000010007 */
[C---:B------:R-:W-:Y:S01]  /*5b70*/  FMUL.FTZ R6, R126.reuse, R171 ;  /* 0x000000ab7e067220 */ /* 0x040fe20000410000 */
[----:B------:R-:W-:Y:S01]  /*5b80*/  FFMA.FTZ R5, -R67, R5, R208 ;  /* 0x0000000543057223 */ /* 0x000fe200000101d0 */
[-C--:B------:R-:W-:Y:S01]  /*5b90*/  FMUL.FTZ R4, R126, R148.reuse ;  /* 0x000000947e047220 */ /* 0x080fe20000410000 */
[CC--:B------:R-:W-:Y:S01]  /*5ba0*/  FMUL.FTZ R208, R172.reuse, R148.reuse ;  /* 0x00000094acd07220 */ /* 0x0c0fe20000410000 */
[-C--:B------:R-:W-:Y:S01]  /*5bb0*/  FMUL.FTZ R172, R172, R171.reuse ;  /* 0x000000abacac7220 */ /* 0x080fe20000410000 */
[C---:B------:R-:W-:Y:S01]  /*5bc0*/  FFMA.FTZ R6, R131.reuse, R148, R6 ;  /* 0x0000009483067223 */ /* 0x040fe20000010006 */
[-C--:B------:R-:W-:Y:S01]  /*5bd0*/  FFMA.FTZ R4, R131, R171.reuse, -R4 ;  /* 0x000000ab83047223 */ /* 0x080fe20000010804 */
[----:B------:R-:W-:Y:S01]  /*5be0*/  FFMA.FTZ R196, -R66, R196, R5 ;  /* 0x000000c442c47223 */ /* 0x000fe20000010105 */
[C---:B------:R-:W-:Y:S01]  /*5bf0*/  FFMA.FTZ R208, R149.reuse, R171, -R208 ;  /* 0x000000ab95d07223 */ /* 0x040fe200000108d0 */
[----:B------:R-:W-:Y:S01]  /*5c00*/  FFMA.FTZ R3, R149, R148, R172 ;  /* 0x0000009495037223 */ /* 0x000fe200000100ac */
[----:B------:R-:W-:Y:S01]  /*5c10*/  FADD.FTZ R149, RZ, R6 ;  /* 0x00000006ff957221 */ /* 0x000fe20000010000 */
[----:B------:R-:W-:Y:S01]  /*5c20*/  FFMA.FTZ R172, R97, R44, R4 ;  /* 0x0000002c61ac7223 */ /* 0x000fe20000010004 */
[C---:B------:R-:W-:Y:S01]  /*5c30*/  FFMA.FTZ R5, R65.reuse, R208, R206 ;  /* 0x000000d041057223 */ /* 0x040fe200000100ce */
[----:B------:R-:W-:Y:S01]  /*5c40*/  FFMA.FTZ R7, -R65, R3, R196 ;  /* 0x0000000341077223 */ /* 0x000fe200000101c4 */
[CC--:B------:R-:W-:Y:S01]  /*5c50*/  FMUL.FTZ R3, R118.reuse, R149.reuse ;  /* 0x0000009576037220 */ /* 0x0c0fe20000410000 */
[-C--:B------:R-:W-:Y:S01]  /*5c60*/  FMUL.FTZ R4, R118, R172.reuse ;  /* 0x000000ac76047220 */ /* 0x080fe20000410000 */
[CC--:B------:R-:W-:Y:S01]  /*5c70*/  FMUL.FTZ R6, R174.reuse, R149.reuse ;  /* 0x00000095ae067220 */ /* 0x0c0fe20000410000 */
[-C--:B------:R-:W-:Y:S01]  /*5c80*/  FMUL.FTZ R196, R174, R172.reuse ;  /* 0x000000acaec47220 */ /* 0x080fe20000410000 */
[CC--:B------:R-:W-:Y:S01]  /*5c90*/  FFMA.FTZ R174, R116.reuse, R172.reuse, -R3 ;  /* 0x000000ac74ae7223 */ /* 0x0c0fe20000010803 */
[-C--:B------:R-:W-:Y:S01]  /*5ca0*/  FFMA.FTZ R4, R116, R149.reuse, R4 ;  /* 0x0000009574047223 */ /* 0x080fe20000010004 */
[C---:B------:R-:W-:Y:S01]  /*5cb0*/  FFMA.FTZ R6, R151.reuse, R172, -R6 ;  /* 0x000000ac97067223 */ /* 0x040fe20000010806 */
[----:B------:R-:W-:Y:S01]  /*5cc0*/  FFMA.FTZ R196, R151, R149, R196 ;  /* 0x0000009597c47223 */ /* 0x000fe200000100c4 */
[----:B------:R-:W-:Y:S01]  /*5cd0*/  FFMA.FTZ R174, R95, R46, R174 ;  /* 0x0000002e5fae7223 */ /* 0x000fe200000100ae */
[----:B------:R-:W-:Y:S01]  /*5ce0*/  FADD.FTZ R151, RZ, R4 ;  /* 0x00000004ff977221 */ /* 0x000fe20000010000 */
[C---:B------:R-:W-:Y:S01]  /*5cf0*/  FFMA.FTZ R6, R64.reuse, R6, R5 ;  /* 0x0000000640067223 */ /* 0x040fe20000010005 */
[----:B------:R-:W-:Y:S01]  /*5d00*/  FFMA.FTZ R196, -R64, R196, R7 ;  /* 0x000000c440c47223 */ /* 0x000fe20000010107 */
[-C--:B------:R-:W-:Y:S01]  /*5d10*/  FMUL.FTZ R5, R133, R174.reuse ;  /* 0x000000ae85057220 */ /* 0x080fe20000410000 */
[-C--:B------:R-:W-:Y:S01]  /*5d20*/  FMUL.FTZ R7, R189, R151.reuse ;  /* 0x00000097bd077220 */ /* 0x080fe20000410000 */
[-C--:B------:R-:W-:Y:S01]  /*5d30*/  FMUL.FTZ R3, R133, R151.reuse ;  /* 0x0000009785037220 */ /* 0x080fe20000410000 */
[-C--:B------:R-:W-:Y:S01]  /*5d40*/  FMUL.FTZ R189, R189, R174.reuse ;  /* 0x000000aebdbd7220 */ /* 0x080fe20000410000 */
[-C--:B------:R-:W-:Y:S01]  /*5d50*/  FFMA.FTZ R5, R132, R151.reuse, R5 ;  /* 0x0000009784057223 */ /* 0x080fe20000010005 */
[-C--:B------:R-:W-:Y:S01]  /*5d60*/  FFMA.FTZ R7, R152, R174.reuse, -R7 ;  /* 0x000000ae98077223 */ /* 0x080fe20000010807 */
        /* <DEDUP_REMOVED lines=15> */
[C---:B------:R-:W-:Y:S01]  /*5e60*/  FFMA.FTZ R6, R62.reuse, R215, R7 ;  /* 0x000000d73e067223 */ /* 0x040fe20000010007 */
[----:B------:R-:W-:Y:S01]  /*5e70*/  FADD.FTZ R154, RZ, R5 ;  /* 0x00000005ff9a7221 */ /* 0x000fe20000010000 */
[----:B------:R-:W-:Y:S01]  /*5e80*/  FFMA.FTZ R4, -R62, R4, R213 ;  /* 0x000000043e047223 */ /* 0x000fe200000101d5 */
[CC--:B------:R-:W-:Y:S01]  /*5e90*/  FMUL.FTZ R5, R137.reuse, R193.reuse ;  /* 0x000000c189057220 */ /* 0x0c0fe20000410000 */
[CC--:B------:R-:W-:Y:S01]  /*5ea0*/  FMUL.FTZ R213, R192.reuse, R193.reuse ;  /* 0x000000c1c0d57220 */ /* 0x0c0fe20000410000 */
[-C--:B------:R-:W-:Y:S01]  /*5eb0*/  FMUL.FTZ R7, R192, R154.reuse ;  /* 0x0000009ac0077220 */ /* 0x080fe20000410000 */
[-C--:B------:R-:W-:Y:S01]  /*5ec0*/  FMUL.FTZ R3, R137, R154.reuse ;  /* 0x0000009a89037220 */ /* 0x080fe20000410000 */
[-C--:B------:R-:W-:Y:S01]  /*5ed0*/  FFMA.FTZ R5, R136, R154.reuse, R5 ;  /* 0x0000009a88057223 */ /* 0x080fe20000010005 */
[C---:B------:R-:W-:Y:S01]  /*5ee0*/  FFMA.FTZ R213, R188.reuse, R154, R213 ;  /* 0x0000009abcd57223 */ /* 0x040fe200000100d5 */
[-C--:B------:R-:W-:Y:S01]  /*5ef0*/  FFMA.FTZ R7, R188, R193.reuse, -R7 ;  /* 0x000000c1bc077223 */ /* 0x080fe20000010807 */
[----:B------:R-:W-:Y:S01]  /*5f00*/  FFMA.FTZ R196, R136, R193, -R3 ;  /* 0x000000c188c47223 */ /* 0x000fe20000010803 */
[----:B------:R-:W-:Y:S01]  /*5f10*/  FADD.FTZ R188, RZ, R5 ;  /* 0x00000005ffbc7221 */ /* 0x000fe20000010000 */
[C---:B------:R-:W-:Y:S01]  /*5f20*/  FFMA.FTZ R213, -R61.reuse, R213, R4 ;  /* 0x000000d53dd57223 */ /* 0x040fe20000010104 */
[----:B------:R-:W-:Y:S01]  /*5f30*/  FFMA.FTZ R7, R61, R7, R6 ;  /* 0x000000073d077223 */ /* 0x000fe20000010006 */
[----:B------:R-:W-:Y:S01]  /*5f40*/  FFMA.FTZ R196, R93, R48, R196 ;  /* 0x000000305dc47223 */ /* 0x000fe200000100c4 */
[CC--:B------:R-:W-:Y:S01]  /*5f50*/  FMUL.FTZ R4, R138.reuse, R188.reuse ;  /* 0x000000bc8a047220 */ /* 0x0c0fe20000410000 */
[----:B------:R-:W-:Y:S01]  /*5f60*/  FMUL.FTZ R6, R197, R188 ;  /* 0x000000bcc5067220 */ /* 0x000fe20000410000 */
[----:B------:R-:W-:Y:S01]  /*5f70*/  PLOP3.LUT P1, PT, PT, PT, UP0, 0x80, 0x8 ;  /* 0x000000000008781c */ /* 0x000fe20003f2f008 */
[-C--:B------:R-:W-:Y:S01]  /*5f80*/  FMUL.FTZ R5, R138, R196.reuse ;  /* 0x000000c48a057220 */ /* 0x080fe20000410000 */
[-C--:B------:R-:W-:Y:S01]  /*5f90*/  FFMA.FTZ R3, R139, R196.reuse, -R4 ;  /* 0x000000c48b037223 */ /* 0x080fe20000010804 */
[-C--:B------:R-:W-:Y:S01]  /*5fa0*/  FMUL.FTZ R4, R197, R196.reuse ;  /* 0x000000c4c5047220 */ /* 0x080fe20000410000 */
[----:B------:R-:W-:Y:S01]  /*5fb0*/  FFMA.FTZ R6, R191, R196, -R6 ;  /* 0x000000c4bf067223 */ /* 0x000fe20000010806 */
[-C--:B------:R-:W-:Y:S01]  /*5fc0*/  FFMA.FTZ R5, R139, R188.reuse, R5 ;  /* 0x000000bc8b057223 */ /* 0x080fe20000010005 */
[----:B------:R-:W-:Y:S01]  /*5fd0*/  FFMA.FTZ R197, R88, R51, R3 ;  /* 0x0000003358c57223 */ /* 0x000fe20000010003 */
[----:B------:R-:W-:Y:S01]  /*5fe0*/  FFMA.FTZ R191, R191, R188, R4 ;  /* 0x000000bcbfbf7223 */ /* 0x000fe20000010004 */
[----:B------:R-:W-:Y:S01]  /*5ff0*/  FFMA.FTZ R206, R60, R6, R7 ;  /* 0x000000063cce7223 */ /* 0x000fe20000010007 */
[----:B------:R-:W-:Y:S01]  /*6000*/  FADD.FTZ R192, RZ, R5 ;  /* 0x00000005ffc07221 */ /* 0x000fe20000010000 */
[----:B------:R-:W-:Y:S01]  /*6010*/  FMUL.FTZ R6, R140, R197 ;  /* 0x000000c58c067220 */ /* 0x000fe20000410000 */
[----:B------:R-:W-:Y:S01]  /*6020*/  ISETP.NE.OR P1, PT, R24, RZ, P1 ;  /* 0x000000ff1800720c */ /* 0x000fe20000f25670 */
[----:B------:R-:W-:Y:S01]  /*6030*/  FFMA.FTZ R208, -R60, R191, R213 ;  /* 0x000000bf3cd07223 */ /* 0x000fe200000101d5 */
[-C--:B------:R-:W-:Y:S01]  /*6040*/  FMUL.FTZ R4, R140, R192.reuse ;  /* 0x000000c08c047220 */ /* 0x080fe20000410000 */
[CC--:B------:R-:W-:Y:S01]  /*6050*/  FFMA.FTZ R6, R141.reuse, R192.reuse, R6 ;  /* 0x000000c08d067223 */ /* 0x0c0fe20000010006 */
[CC--:B------:R-:W-:Y:S01]  /*6060*/  FMUL.FTZ R210, R200.reuse, R192.reuse ;  /* 0x000000c0c8d27220 */ /* 0x0c0fe20000410000 */
[-C--:B------:R-:W-:Y:S01]  /*6070*/  FMUL.FTZ R3, R200, R197.reuse ;  /* 0x000000c5c8037220 */ /* 0x080fe20000410000 */
[-C--:B------:R-:W-:Y:S01]  /*6080*/  FFMA.FTZ R4, R141, R197.reuse, -R4 ;  /* 0x000000c58d047223 */ /* 0x080fe20000010804 */
[----:B------:R-:W-:Y:S01]  /*6090*/  FADD.FTZ R191, RZ, R6 ;  /* 0x00000006ffbf7221 */ /* 0x000fe20000010000 */
[C---:B------:R-:W-:Y:S01]  /*60a0*/  FFMA.FTZ R210, R199.reuse, R197, -R210 ;  /* 0x000000c5c7d27223 */ /* 0x040fe200000108d2 */
[----:B------:R-:W-:Y:S01]  /*60b0*/  FFMA.FTZ R3, R199, R192, R3 ;  /* 0x000000c0c7037223 */ /* 0x000fe20000010003 */
[----:B------:R-:W-:Y:S01]  /*60c0*/  FFMA.FTZ R200, R91, R50, R4 ;  /* 0x000000325bc87223 */ /* 0x000fe20000010004 */
[----:B------:R-:W-:Y:S01]  /*60d0*/  FMUL.FTZ R4, R203, R191 ;  /* 0x000000bfcb047220 */ /* 0x000fe20000410000 */
[----:B------:R-:W-:Y:S01]  /*60e0*/  FFMA.FTZ R5, R59, R210, R206 ;  /* 0x000000d23b057223 */ /* 0x000fe200000100ce */
[----:B------:R-:W-:Y:S01]  /*60f0*/  VOTEU.ALL UP0, P1 ;  /* 0x0000000000ff7886 */ /* 0x000fe20000800000 */
[-C--:B------:R-:W-:Y:S01]  /*6100*/  FMUL.FTZ R6, R203, R200.reuse ;  /* 0x000000c8cb067220 */ /* 0x080fe20000410000 */
[----:B------:R-:W-:Y:S01]  /*6110*/  FFMA.FTZ R4, R201, R200, -R4 ;  /* 0x000000c8c9047223 */ /* 0x000fe20000010804 */
[----:B------:R-:W-:Y:S01]  /*6120*/  FFMA.FTZ R209, R0, R161, R209 ;  /* 0x000000a100d17223 */ /* 0x000fe200000100d1 */
[----:B------:R-:W-:Y:S01]  /*6130*/  FADD.FTZ R211, R10, R211 ;  /* 0x000000d30ad37221 */ /* 0x000fe20000010000 */
[----:B------:R-:W-:Y:S01]  /*6140*/  @!UP0 ULEA UR9, UR8, UR33, 0x4 ;  /* 0x0000002108098291 */ /* 0x000fe2000f8e20ff */
[----:B------:R-:W-:Y:S01]  /*6150*/  FFMA.FTZ R206, R58, R4, R5 ;  /* 0x000000043ace7223 */ /* 0x000fe20000010005 */
[----:B------:R-:W-:-:S02]  /*6160*/  HFMA2 R5, -RZ, RZ, 0, 0 ;  /* 0x00000000ff057431 */ /* 0x000fc400000001ff */
[----:B------:R-:W-:Y:S01]  /*6170*/  FFMA.FTZ R201, R201, R191, R6 ;  /* 0x000000bfc9c97223 */ /* 0x000fe20000010006 */
[----:B------:R-:W-:Y:S02]  /*6180*/  MOV R4, 0x3f800000 ;  /* 0x3f80000000047802 */ /* 0x000fe40000000f00 */
[----:B------:R-:W-:Y:S01]  /*6190*/  CS2R R6, SRZ ;  /* 0x0000000000067805 */ /* 0x000fe2000001ff00 */
[----:B------:R-:W-:Y:S01]  /*61a0*/  FFMA.FTZ R3, -R59, R3, R208 ;  /* 0x000000033b037223 */ /* 0x000fe200000101d0 */
[----:B------:R0:W1:Y:S04]  /*61b0*/  SHFL.DOWN PT, R214, R2, 0x1, 0x1f ;  /* 0x08201f0002d67f89 */ /* 0x00006800000e0000 */
[----:B------:R0:W2:Y:S04]  /*61c0*/  SHFL.DOWN PT, R208, R207, 0x1, 0x1f ;  /* 0x08201f00cfd07f89 */ /* 0x0000a800000e0000 */
[----:B------:R-:W3:Y:S04]  /*61d0*/  @!P1 LDS.128 R4, [UR9+0x2e10] ;  /* 0x002e1009ff049984 */ /* 0x000ee80008000c00 */
[----:B------:R0:W4:Y:S04]  /*61e0*/  SHFL.DOWN PT, R213, R209, 0x1, 0x1f ;  /* 0x08201f00d1d57f89 */ /* 0x00012800000e0000 */
[----:B------:R0:W0:Y:S01]  /*61f0*/  SHFL.DOWN PT, R212, R211, 0x1, 0x1f ;  /* 0x08201f00d3d47f89 */ /* 0x00002200000e0000 */
[----:B------:R-:W-:Y:S05]  /*6200*/  @!P2 BRA `(.L_x_14160) ;  /* 0x000000000028a947 */ /* 0x000fea0003800000 */
[CC--:B0-----:R-:W-:Y:S01]  /*6210*/  FMUL.FTZ R203, R207.reuse, R212.reuse ;  /* 0x000000d4cfcb7220 */ /* 0x0c1fe20000410000 */
[C---:B------:R-:W-:Y:S01]  /*6220*/  FMUL.FTZ R212, R2.reuse, R212 ;  /* 0x000000d402d47220 */ /* 0x040fe20000410000 */
[CC--:B--2---:R-:W-:Y:S01]  /*6230*/  FMUL.FTZ R199, R207.reuse, R208.reuse ;  /* 0x000000d0cfc77220 */ /* 0x0c4fe20000410000 */
[C---:B------:R-:W-:Y:S01]  /*6240*/  FMUL.FTZ R208, R2.reuse, R208 ;  /* 0x000000d002d07220 */ /* 0x040fe20000410000 */
[-C--:B----4-:R-:W-:Y:S01]  /*6250*/  FFMA.FTZ R210, R2, R213.reuse, -R203 ;  /* 0x000000d502d27223 */ /* 0x090fe200000108cb */
[----:B------:R-:W-:Y:S01]  /*6260*/  FFMA.FTZ R212, R207, R213, R212 ;  /* 0x000000d5cfd47223 */ /* 0x000fe200000100d4 */
[C---:B-1----:R-:W-:Y:S01]  /*6270*/  FFMA.FTZ R2, R214.reuse, R2, -R199 ;  /* 0x00000002d6027223 */ /* 0x042fe200000108c7 */
[----:B------:R-:W-:Y:S01]  /*6280*/  FFMA.FTZ R207, R214, R207, R208 ;  /* 0x000000cfd6cf7223 */ /* 0x000fe200000100d0 */
[----:B------:R-:W-:Y:S01]  /*6290*/  FADD.FTZ R209, R209, R210 ;  /* 0x000000d2d1d17221 */ /* 0x000fe20000010000 */
[----:B------:R-:W-:-:S07]  /*62a0*/  FADD.FTZ R211, R211, R212 ;  /* 0x000000d4d3d37221 */ /* 0x000fce0000010000 */
.L_x_14160:
[----:B------:R-:W-:Y:S05]  /*62b0*/  BSYNC.RECONVERGENT B0 ;  /* 0x0000000000007941 */ /* 0x000fea0003800200 */
.L_x_14159:
[----:B-1----:R1:W1:Y:S01]  /*62c0*/  SHFL.DOWN PT, R214, R2, 0x2, 0x1f ;  /* 0x08401f0002d67f89 */ /* 0x00226200000e0000 */
[----:B------:R-:W-:Y:S03]  /*62d0*/  BSSY.RECONVERGENT B0, `(.L_x_14161) ;  /* 0x000000f000007945 */ /* 0x000fe60003800200 */
[----:B--2---:R2:W1:Y:S04]  /*62e0*/  SHFL.DOWN PT, R208, R207, 0x2, 0x1f ;  /* 0x08401f00cfd07f89 */ /* 0x00446800000e0000 */
        /* <DEDUP_REMOVED lines=10> */
[----:B--2---:R-:W-:Y:S01]  /*6390*/  FFMA.FTZ R207, R207, R214, R208 ;  /* 0x000000d6cfcf7223 */ /* 0x004fe200000100d0 */
[----:B------:R-:W-:Y:S01]  /*63a0*/  FADD.FTZ R209, R209, R210 ;  /* 0x000000d2d1d17221 */ /* 0x000fe20000010000 */
[----:B------:R-:W-:-:S07]  /*63b0*/  FADD.FTZ R211, R211, R212 ;  /* 0x000000d4d3d37221 */ /* 0x000fce0000010000 */
.L_x_14162:
[----:B------:R-:W-:Y:S05]  /*63c0*/  BSYNC.RECONVERGENT B0 ;  /* 0x0000000000007941 */ /* 0x000fea0003800200 */
.L_x_14161:
        /* <DEDUP_REMOVED lines=13> */
[----:B--2---:R-:W-:Y:S01]  /*64a0*/  FFMA.FTZ R207, R207, R214, R208 ;  /* 0x000000d6cfcf7223 */ /* 0x004fe200000100d0 */
[----:B----4-:R-:W-:Y:S01]  /*64b0*/  FADD.FTZ R209, R209, R210 ;  /* 0x000000d2d1d17221 */ /* 0x010fe20000010000 */
[----:B------:R-:W-:-:S07]  /*64c0*/  FADD.FTZ R211, R211, R212 ;  /* 0x000000d4d3d37221 */ /* 0x000fce0000010000 */
.L_x_14164:
[----:B------:R-:W-:Y:S05]  /*64d0*/  BSYNC.RECONVERGENT B0 ;  /* 0x0000000000007941 */ /* 0x000fea0003800200 */
.L_x_14163:
        /* <DEDUP_REMOVED lines=16> */
.L_x_14166:
[----:B------:R-:W-:Y:S05]  /*65e0*/  BSYNC.RECONVERGENT B0 ;  /* 0x0000000000007941 */ /* 0x000fea0003800200 */
.L_x_14165:
        /* <DEDUP_REMOVED lines=16> */
.L_x_14168:
[----:B------:R-:W-:Y:S05]  /*66f0*/  BSYNC.RECONVERGENT B0 ;  /* 0x0000000000007941 */ /* 0x000fea0003800200 */
.L_x_14167:
[C---:B-1----:R-:W-:Y:S01]  /*6700*/  FMUL.FTZ R208, R142.reuse, R191 ;  /* 0x000000bf8ed07220 */ /* 0x042fe20000410000 */
[-C--:B------:R-:W-:Y:S01]  /*6710*/  FMUL.FTZ R210, R142, R200.reuse ;  /* 0x000000c88ed27220 */ /* 0x080fe20000410000 */
[----:B------:R-:W-:Y:S01]  /*6720*/  SHFL.DOWN PT, R221, R207, 0x1, 0x1f ;  /* 0x08201f00cfdd7f89 */ /* 0x000fe200000e0000 */
[----:B------:R-:W-:Y:S01]  /*6730*/  FFMA.FTZ R216, -R58, R201, R3 ;  /* 0x000000c93ad87223 */ /* 0x000fe20000010103 */
[C---:B------:R-:W-:Y:S01]  /*6740*/  FFMA.FTZ R203, R143.reuse, R200, -R208 ;  /* 0x000000c88fcb7223 */ /* 0x040fe200000108d0 */
[----:B------:R-:W-:Y:S01]  /*6750*/  FFMA.FTZ R199, R143, R191, R210 ;  /* 0x000000bf8fc77223 */ /* 0x000fe200000100d2 */
[----:B---3--:R-:W1:Y:S01]  /*6760*/  SHFL.IDX PT, R208, R7, RZ, 0x1f ;  /* 0x00001fff07d07589 */ /* 0x008e6200000e0000 */
[----:B------:R-:W-:Y:S01]  /*6770*/  ISETP.NE.AND P1, PT, R24, 0x1f, PT ;  /* 0x0000001f1800780c */ /* 0x000fe20003f25270 */
[----:B------:R-:W-:Y:S01]  /*6780*/  FFMA.FTZ R203, R86, R53, R203 ;  /* 0x0000003556cb7223 */ /* 0x000fe200000100cb */
[----:B------:R-:W-:Y:S01]  /*6790*/  FADD.FTZ R199, RZ, R199 ;  /* 0x000000c7ffc77221 */ /* 0x000fe20000010000 */
[----:B------:R-:W3:Y:S01]  /*67a0*/  SHFL.DOWN PT, R219, R2, 0x1, 0x1f ;  /* 0x08201f0002db7f89 */ /* 0x000ee200000e0000 */
[----:B------:R-:W-:Y:S01]  /*67b0*/  ISETP.NE.AND P2, PT, R24, RZ, PT ;  /* 0x000000ff1800720c */ /* 0x000fe20003f45270 */
[C---:B0-----:R-:W-:Y:S01]  /*67c0*/  FMUL.FTZ R212, R144.reuse, R203 ;  /* 0x000000cb90d47220 */ /* 0x041fe20000410000 */
[-C--:B------:R-:W-:Y:S01]  /*67d0*/  FMUL.FTZ R210, R144, R199.reuse ;  /* 0x000000c790d27220 */ /* 0x080fe20000410000 */
[----:B------:R-:W0:Y:S01]  /*67e0*/  SHFL.IDX PT, R3, R6, RZ, 0x1f ;  /* 0x00001fff06037589 */ /* 0x000e2200000e0000 */
[----:B------:R-:W-:Y:S01]  /*67f0*/  BSSY.RECONVERGENT B0, `(.L_x_14169) ;  /* 0x00001f3000007945 */ /* 0x000fe20003800200 */
[C---:B------:R-:W-:Y:S01]  /*6800*/  FFMA.FTZ R201, R145.reuse, R199, R212 ;  /* 0x000000c791c97223 */ /* 0x040fe200000100d4 */
[-C--:B------:R-:W-:Y:S01]  /*6810*/  FFMA.FTZ R210, R145, R203.reuse, -R210 ;  /* 0x000000cb91d27223 */ /* 0x080fe200000108d2 */
[----:B------:R2:W5:Y:S01]  /*6820*/  SHFL.IDX PT, R214, R207, RZ, 0x1f ;  /* 0x00001fffcfd67589 */ /* 0x00056200000e0000 */
[----:B------:R-:W-:Y:S01]  /*6830*/  FMUL.FTZ R212, R202, R203 ;  /* 0x000000cbcad47220 */ /* 0x000fe20000410000 */
[----:B------:R-:W-:-:S02]  /*6840*/  FADD.FTZ R201, RZ, R201 ;  /* 0x000000c9ffc97221 */ /* 0x000fc40000010000 */
[----:B------:R4:W5:Y:S01]  /*6850*/  SHFL.IDX PT, R213, R2, RZ, 0x1f ;  /* 0x00001fff02d57589 */ /* 0x00096200000e0000 */
[----:B------:R-:W-:Y:S01]  /*6860*/  FFMA.FTZ R215, R198, R199, R212 ;  /* 0x000000c7c6d77223 */ /* 0x000fe200000100d4 */
[----:B------:R-:W-:Y:S01]  /*6870*/  FMUL.FTZ R217, R205, R201 ;  /* 0x000000c9cdd97220 */ /* 0x000fe20000410000 */
[----:B------:R-:W-:Y:S01]  /*6880*/  VOTEU.ALL UP0, P2 ;  /* 0x0000000000ff7886 */ /* 0x000fe20001000000 */
[----:B------:R-:W5:Y:S01]  /*6890*/  SHFL.DOWN PT, R218, R209, 0x1, 0x1f ;  /* 0x08201f00d1da7f89 */ /* 0x000f6200000e0000 */
[----:B--2---:R-:W-:Y:S01]  /*68a0*/  FMUL.FTZ R207, R202, R199 ;  /* 0x000000c7cacf7220 */ /* 0x004fe20000410000 */
[----:B------:R-:W-:Y:S01]  /*68b0*/  FFMA.FTZ R202, R89, R52, R210 ;  /* 0x0000003459ca7223 */ /* 0x000fe200000100d2 */
[----:B------:R-:W-:Y:S01]  /*68c0*/  FFMA.FTZ R215, -R57, R215, R216 ;  /* 0x000000d739d77223 */ /* 0x000fe200000101d8 */
[----:B------:R-:W2:Y:S01]  /*68d0*/  SHFL.DOWN PT, R223, R211, 0x1, 0x1f ;  /* 0x08201f00d3df7f89 */ /* 0x000ea200000e0000 */
[----:B------:R-:W-:Y:S01]  /*68e0*/  FFMA.FTZ R207, R198, R203, -R207 ;  /* 0x000000cbc6cf7223 */ /* 0x000fe200000108cf */
[----:B----4-:R-:W-:Y:S01]  /*68f0*/  FMUL.FTZ R2, R205, R202 ;  /* 0x000000cacd027220 */ /* 0x010fe20000410000 */
[----:B------:R-:W-:Y:S01]  /*6900*/  @!UP0 ULEA UR9, UR8, UR33, 0x4 ;  /* 0x0000002108098291 */ /* 0x000fe2000f8e20ff */
[----:B------:R-:W4:Y:S01]  /*6910*/  SHFL.IDX PT, R209, R209, RZ, 0x1f ;  /* 0x00001fffd1d17589 */ /* 0x000f2200000e0000 */
[----:B------:R-:W-:Y:S01]  /*6920*/  FFMA.FTZ R207, R57, R207, R206 ;  /* 0x000000cf39cf7223 */ /* 0x000fe200000100ce */
[C---:B------:R-:W-:Y:S01]  /*6930*/  FFMA.FTZ R198, R204.reuse, R201, R2 ;  /* 0x000000c9ccc67223 */ /* 0x040fe20000010002 */
[-C--:B-1----:R-:W-:Y:S01]  /*6940*/  @P1 FMUL.FTZ R2, R221, R208.reuse ;  /* 0x000000d0dd021220 */ /* 0x082fe20000410000 */
[----:B------:R-:W1:Y:S01]  /*6950*/  SHFL.IDX PT, R211, R211, RZ, 0x1f ;  /* 0x00001fffd3d37589 */ /* 0x000e6200000e0000 */
[C---:B---3--:R-:W-:Y:S01]  /*6960*/  @P1 FMUL.FTZ R206, R219.reuse, R208 ;  /* 0x000000d0dbce1220 */ /* 0x048fe20000410000 */
[----:B------:R-:W-:Y:S01]  /*6970*/  FFMA.FTZ R217, R204, R202, -R217 ;  /* 0x000000caccd97223 */ /* 0x000fe200000108d9 */
[----:B0-----:R-:W-:Y:S01]  /*6980*/  @P1 FFMA.FTZ R205, R219, R3, -R2 ;  /* 0x00000003dbcd1223 */ /* 0x001fe20000010802 */
[----:B-----5:R-:W-:Y:S01]  /*6990*/  FMUL.FTZ R2, R214, R7 ;  /* 0x00000007d6027220 */ /* 0x020fe20000410000 */
[----:B------:R-:W-:Y:S01]  /*69a0*/  @P1 FFMA.FTZ R206, R221, R3, R206 ;  /* 0x00000003ddce1223 */ /* 0x000fe200000100ce */
[C---:B------:R-:W-:Y:S01]  /*69b0*/  FFMA.FTZ R204, R56.reuse, R217, R207 ;  /* 0x000000d938cc7223 */ /* 0x040fe200000100cf */
[----:B------:R-:W-:Y:S01]  /*69c0*/  FFMA.FTZ R198, -R56, R198, R215 ;  /* 0x000000c638c67223 */ /* 0x000fe200000101d7 */
[CC--:B------:R-:W-:Y:S01]  /*69d0*/  FFMA.FTZ R210, R213.reuse, R6.reuse, -R2 ;  /* 0x00000006d5d27223 */ /* 0x0c0fe20000010802 */
[C---:B------:R-:W-:Y:S01]  /*69e0*/  FMUL.FTZ R2, R214.reuse, R5 ;  /* 0x00000005d6027220 */ /* 0x040fe20000410000 */
[C---:B------:R-:W-:Y:S01]  /*69f0*/  FMUL.FTZ R6, R214.reuse, R6 ;  /* 0x00000006d6067220 */ /* 0x040fe20000410000 */
[-C--:B------:R-:W-:Y:S01]  /*6a00*/  FMUL.FTZ R214, R214, R4.reuse ;  /* 0x00000004d6d67220 */ /* 0x080fe20000410000 */
[----:B------:R-:W-:Y:S01]  /*6a10*/  @P1 FADD.FTZ R3, R218, R205 ;  /* 0x000000cdda031221 */ /* 0x000fe20000010000 */
[C---:B------:R-:W-:Y:S01]  /*6a20*/  FFMA.FTZ R4, R213.reuse, R4, -R2 ;  /* 0x00000004d5047223 */ /* 0x040fe20000010802 */
[----:B------:R-:W-:Y:S01]  /*6a30*/  P2R R2, PR, RZ, 0x4 ;  /* 0x00000004ff027803 */ /* 0x000fe20000000000 */
[----:B------:R-:W-:Y:S01]  /*6a40*/  FFMA.FTZ R212, R213, R7, R6 ;  /* 0x00000007d5d47223 */ /* 0x000fe20000010006 */
[----:B--2---:R-:W-:Y:S01]  /*6a50*/  @P1 FADD.FTZ R208, R223, R206 ;  /* 0x000000cedfd01221 */ /* 0x004fe20000010000 */
[----:B------:R-:W-:Y:S01]  /*6a60*/  FMUL.FTZ R205, R3, R9 ;  /* 0x0000000903cd7220 */ /* 0x000fe20000410000 */
[C---:B------:R-:W-:Y:S01]  /*6a70*/  FMUL.FTZ R2, R164.reuse, R202 ;  /* 0x000000caa4027220 */ /* 0x040fe20000410000 */
[----:B------:R-:W-:Y:S01]  /*6a80*/  FMUL.FTZ R7, R164, R201 ;  /* 0x000000c9a4077220 */ /* 0x000fe20000410000 */
[C---:B------:R-:W-:Y:S01]  /*6a90*/  FMUL.FTZ R6, R208.reuse, R9 ;  /* 0x00000009d0067220 */ /* 0x040fe20000410000 */
[----:B------:R-:W-:Y:S01]  /*6aa0*/  FFMA.FTZ R206, R208, R8, -R205 ;  /* 0x00000008d0ce7223 */ /* 0x000fe200000108cd */
[C---:B------:R-:W-:Y:S01]  /*6ab0*/  FFMA.FTZ R9, R165.reuse, R201, R2 ;  /* 0x000000c9a5097223 */ /* 0x040fe20000010002 */
[----:B------:R-:W-:Y:S01]  /*6ac0*/  FFMA.FTZ R2, R165, R202, -R7 ;  /* 0x000000caa5027223 */ /* 0x000fe20000010807 */
[----:B------:R-:W-:Y:S01]  /*6ad0*/  FFMA.FTZ R208, R3, R8, R6 ;  /* 0x0000000803d07223 */ /* 0x000fe20000010006 */
[----:B------:R-:W-:Y:S01]  /*6ae0*/  FFMA.FTZ R5, R213, R5, R214 ;  /* 0x00000005d5057223 */ /* 0x000fe200000100d6 */
[----:B----4-:R-:W-:Y:S01]  /*6af0*/  FADD.FTZ R6, R209, R210 ;  /* 0x000000d2d1067221 */ /* 0x010fe20000010000 */
[----:B-1----:R-:W-:Y:S01]  /*6b00*/  FADD.FTZ R7, R211, R212 ;  /* 0x000000d4d3077221 */ /* 0x002fe20000010000 */
[----:B------:R-:W-:Y:S01]  /*6b10*/  FADD.FTZ R9, RZ, R9 ;  /* 0x00000009ff097221 */ /* 0x000fe20000010000 */
[----:B------:R-:W-:Y:S01]  /*6b20*/  FADD.FTZ R206, R195, R206 ;  /* 0x000000cec3ce7221 */ /* 0x000fe20000010000 */
[----:B------:R-:W-:Y:S01]  /*6b30*/  FFMA.FTZ R205, R87, R54, R2 ;  /* 0x0000003657cd7223 */ /* 0x000fe20000010002 */
[----:B------:R-:W-:Y:S01]  /*6b40*/  FFMA.FTZ R190, R55, R190, R208 ;  /* 0x000000be37be7223 */ /* 0x000fe200000100d0 */
[----:B------:R0:W-:Y:S01]  /*6b50*/  @!P2 STS.128 [UR9+0x2e10], R4 ;  /* 0x002e1004ff00a988 */ /* 0x0001e20008000c09 */
[----:B------:R-:W-:Y:S01]  /*6b60*/  FMUL.FTZ R3, R194, R9 ;  /* 0x00000009c2037220 */ /* 0x000fe20000410000 */
[----:B------:R-:W-:Y:S01]  /*6b70*/  ULEA UR9, UR16, 0xfffffc00, 0xa ;  /* 0xfffffc0010097891 */ /* 0x000fe2000f8e50ff */
[C---:B------:R-:W-:Y:S01]  /*6b80*/  FMUL.FTZ R2, R164.reuse, R206 ;  /* 0x000000cea4027220 */ /* 0x040fe20000410000 */
[-C--:B------:R-:W-:Y:S01]  /*6b90*/  FMUL.FTZ R207, R164, R190.reuse ;  /* 0x000000bea4cf7220 */ /* 0x080fe20000410000 */
[----:B------:R-:W-:Y:S01]  /*6ba0*/  FFMA.FTZ R8, R186, R205, -R3 ;  /* 0x000000cdba087223 */ /* 0x000fe20000010803 */
[----:B------:R-:W-:Y:S01]  /*6bb0*/  USHF.R.S32.HI UR34, URZ, 0x1f, UR9 ;  /* 0x0000001fff227899 */ /* 0x000fe20008011409 */
[C---:B------:R-:W-:Y:S01]  /*6bc0*/  FFMA.FTZ R3, R165.reuse, R190, R2 ;  /* 0x000000bea5037223 */ /* 0x040fe20000010002 */
[----:B------:R-:W-:Y:S01]  /*6bd0*/  FFMA.FTZ R164, R165, R206, -R207 ;  /* 0x000000cea5a47223 */ /* 0x000fe200000108cf */
[----:B------:R-:W-:Y:S01]  /*6be0*/  LOP3.LUT R2, R24, UR9, RZ, 0xfc, !PT ;  /* 0x0000000918027c12 */ /* 0x000fe2000f8efcff */
[----:B------:R-:W-:Y:S01]  /*6bf0*/  FMUL.FTZ R209, R16, UR48 ;  /* 0x0000003010d17c20 */ /* 0x000fe20008410000 */
[----:B------:R-:W-:Y:S01]  /*6c00*/  FFMA.FTZ R187, R56, R187, R3 ;  /* 0x000000bb38bb7223 */ /* 0x000fe20000010003 */
[----:B------:R-:W-:Y:S01]  /*6c10*/  MOV R3, UR34 ;  /* 0x0000002200037c02 */ /* 0x000fe20008000f00 */
[----:B------:R-:W-:Y:S01]  /*6c20*/  FADD.FTZ R164, R185, R164 ;  /* 0x000000a4b9a47221 */ /* 0x000fe20000010000 */
[----:B0-----:R-:W-:Y:S01]  /*6c30*/  MOV R5, UR42 ;  /* 0x0000002a00057c02 */ /* 0x001fe20008000f00 */
[----:B------:R-:W-:Y:S01]  /*6c40*/  FMUL.FTZ R7, R16, UR47 ;  /* 0x0000002f10077c20 */ /* 0x000fe20008410000 */
[----:B------:R-:W-:Y:S01]  /*6c50*/  MOV R165, 0x84 ;  /* 0x0000008400a57802 */ /* 0x000fe20000000f00 */
[----:B------:R-:W-:Y:S01]  /*6c60*/  FMUL.FTZ R6, R144, R164 ;  /* 0x000000a490067220 */ /* 0x000fe20000410000 */
[----:B------:R-:W-:Y:S01]  /*6c70*/  FMUL.FTZ R194, R194, R205 ;  /* 0x000000cdc2c27220 */ /* 0x000fe20000410000 */
[----:B------:R-:W-:-:S04]  /*6c80*/  IMAD.WIDE.U32 R4, R5, UR8, R2 ;  /* 0x0000000805047c25 */ /* 0x000fc8000f8e0002 */
[-C--:B------:R-:W-:Y:S01]  /*6c90*/  FMUL.FTZ R3, R144, R187.reuse ;  /* 0x000000bb90037220 */ /* 0x080fe20000410000 */
[----:B------:R-:W-:Y:S01]  /*6ca0*/  FFMA.FTZ R6, R145, R187, R6 ;  /* 0x000000bb91067223 */ /* 0x000fe20000010006 */
[----:B------:R-:W-:Y:S01]  /*6cb0*/  FMUL.FTZ R144, R17, UR48 ;  /* 0x0000003011907c20 */ /* 0x000fe20008410000 */
[----:B------:R-:W-:Y:S01]  /*6cc0*/  FFMA.FTZ R7, R162, UR48, R7 ;  /* 0x00000030a2077c23 */ /* 0x000fe20008010007 */
[----:B------:R-:W-:Y:S01]  /*6cd0*/  FFMA.FTZ R3, R145, R164, -R3 ;  /* 0x000000a491037223 */ /* 0x000fe20000010803 */
[----:B------:R-:W-:Y:S01]  /*6ce0*/  FFMA.FTZ R184, R57, R184, R6 ;  /* 0x000000b839b87223 */ /* 0x000fe20000010006 */
[----:B------:R-:W-:Y:S02]  /*6cf0*/  IMAD R165, R24, R165, UR33 ;  /* 0x0000002118a57e24 */ /* 0x000fe4000f8e02a5 */
[----:B------:R-:W-:Y:S01]  /*6d00*/  FFMA.FTZ R209, R162, UR47, -R209 ;  /* 0x0000002fa2d17c23 */ /* 0x000fe200080108d1 */
[----:B------:R-:W-:Y:S01]  /*6d10*/  FADD.FTZ R3, R182, R3 ;  /* 0x00000003b6037221 */ /* 0x000fe20000010000 */
[----:B------:R-:W-:Y:S01]  /*6d20*/  FFMA.FTZ R182, R163, UR47, -R144 ;  /* 0x0000002fa3b67c23 */ /* 0x000fe20008010890 */
[----:B------:R-:W-:Y:S01]  /*6d30*/  FMUL.FTZ R144, R0, -R7 ;  /* 0x8000000700907220 */ /* 0x000fe20000410000 */
[----:B------:R-:W-:Y:S01]  /*6d40*/  FFMA.FTZ R195, R186, R9, R194 ;  /* 0x00000009bac37223 */ /* 0x000fe200000100c2 */
[C---:B------:R-:W-:Y:S01]  /*6d50*/  FMUL.FTZ R6, R142.reuse, R3 ;  /* 0x000000038e067220 */ /* 0x040fe20000410000 */
[----:B------:R-:W-:Y:S01]  /*6d60*/  FMUL.FTZ R142, R142, R184 ;  /* 0x000000b88e8e7220 */ /* 0x000fe20000410000 */
[----:B------:R-:W-:Y:S01]  /*6d70*/  FMUL.FTZ R182, R69, R182 ;  /* 0x000000b645b67220 */ /* 0x000fe20000410000 */
[----:B------:R-:W-:Y:S01]  /*6d80*/  FMUL.FTZ R186, R0, R209 ;  /* 0x000000d100ba7220 */ /* 0x000fe20000410000 */
[C---:B------:R-:W-:Y:S01]  /*6d90*/  FFMA.FTZ R7, R143.reuse, R184, R6 ;  /* 0x000000b88f077223 */ /* 0x040fe20000010006 */
[----:B------:R-:W-:Y:S01]  /*6da0*/  FFMA.FTZ R142, R143, R3, -R142 ;  /* 0x000000038f8e7223 */ /* 0x000fe2000001088e */
[----:B------:R-:W-:Y:S01]  /*6db0*/  FMUL.FTZ R145, R19, UR47 ;  /* 0x0000002f13917c20 */ /* 0x000fe20008410000 */
[----:B------:R0:W-:Y:S01]  /*6dc0*/  STS [R165+0x848], R182 ;  /* 0x000848b6a5007388 */ /* 0x0001e20000000800 */
[----:B------:R-:W-:Y:S01]  /*6dd0*/  FFMA.FTZ R183, R58, R183, R7 ;  /* 0x000000b73ab77223 */ /* 0x000fe20000010007 */
[----:B------:R-:W-:Y:S01]  /*6de0*/  FADD.FTZ R142, R179, R142 ;  /* 0x0000008eb38e7221 */ /* 0x000fe20000010000 */
[----:B------:R-:W-:Y:S01]  /*6df0*/  FMUL.FTZ R7, R19, UR48 ;  /* 0x0000003013077c20 */ /* 0x000fe20008410000 */
[----:B------:R-:W-:Y:S01]  /*6e00*/  FFMA.FTZ R145, R170, UR48, R145 ;  /* 0x00000030aa917c23 */ /* 0x000fe20008010091 */
[CC--:B------:R-:W-:Y:S01]  /*6e10*/  FMUL.FTZ R6, R140.reuse, R183.reuse ;  /* 0x000000b78c067220 */ /* 0x0c0fe20000410000 */
[-C--:B------:R-:W-:Y:S01]  /*6e20*/  FMUL.FTZ R140, R140, R142.reuse ;  /* 0x0000008e8c8c7220 */ /* 0x080fe20000410000 */
[----:B------:R-:W-:Y:S01]  /*6e30*/  FFMA.FTZ R143, R170, UR47, -R7 ;  /* 0x0000002faa8f7c23 */ /* 0x000fe20008010807 */
[----:B------:R1:W-:Y:S01]  /*6e40*/  STS [R165+0x840], R186 ;  /* 0x000840baa5007388 */ /* 0x0003e20000000800 */
[C---:B------:R-:W-:Y:S01]  /*6e50*/  FFMA.FTZ R7, R141.reuse, R142, -R6 ;  /* 0x0000008e8d077223 */ /* 0x040fe20000010806 */
[----:B------:R-:W-:Y:S01]  /*6e60*/  FFMA.FTZ R140, R141, R183, R140 ;  /* 0x000000b78d8c7223 */ /* 0x000fe2000001008c */
[----:B------:R-:W-:Y:S01]  /*6e70*/  FMUL.FTZ R6, R146, UR48 ;  /* 0x0000003092067c20 */ /* 0x000fe20008410000 */
[----:B------:R2:W-:Y:S01]  /*6e80*/  STS [R165+0x844], R144 ;  /* 0x00084490a5007388 */ /* 0x0005e20000000800 */
[----:B------:R-:W-:Y:S01]  /*6e90*/  FADD.FTZ R141, R178, R7 ;  /* 0x00000007b28d7221 */ /* 0x000fe20000010000 */
[----:B------:R-:W-:Y:S01]  /*6ea0*/  FFMA.FTZ R180, R59, R180, R140 ;  /* 0x000000b43bb47223 */ /* 0x000fe2000001008c */
[----:B0-----:R-:W-:Y:S01]  /*6eb0*/  FFMA.FTZ R182, R167, UR47, -R6 ;  /* 0x0000002fa7b67c23 */ /* 0x001fe20008010806 */
[----:B------:R-:W-:Y:S01]  /*6ec0*/  FMUL.FTZ R178, R68, -R145 ;  /* 0x8000009144b27220 */ /* 0x000fe20000410000 */
[CC--:B------:R-:W-:Y:S01]  /*6ed0*/  FMUL.FTZ R6, R138.reuse, R141.reuse ;  /* 0x0000008d8a067220 */ /* 0x0c0fe20000410000 */
[----:B------:R-:W-:Y:S01]  /*6ee0*/  FMUL.FTZ R138, R138, R180 ;  /* 0x000000b48a8a7220 */ /* 0x000fe20000410000 */
[----:B-1----:R-:W-:Y:S01]  /*6ef0*/  FMUL.FTZ R186, R147, UR47 ;  /* 0x0000002f93ba7c20 */ /* 0x002fe20008410000 */
[----:B------:R-:W-:Y:S01]  /*6f00*/  FFMA.FTZ R170, -R101, R40, R170 ;  /* 0x0000002865aa7223 */ /* 0x000fe200000101aa */
[C---:B------:R-:W-:Y:S01]  /*6f10*/  FFMA.FTZ R7, R139.reuse, R180, R6 ;  /* 0x000000b48b077223 */ /* 0x040fe20000010006 */
[----:B------:R-:W-:Y:S01]  /*6f20*/  FFMA.FTZ R138, R139, R141, -R138 ;  /* 0x0000008d8b8a7223 */ /* 0x000fe2000001088a */
[----:B------:R-:W-:Y:S01]  /*6f30*/  FMUL.FTZ R6, R146, UR47 ;  /* 0x0000002f92067c20 */ /* 0x000fe20008410000 */
[----:B--2---:R-:W-:Y:S01]  /*6f40*/  FMUL.FTZ R144, R68, R143 ;  /* 0x0000008f44907220 */ /* 0x004fe20000410000 */
[----:B------:R-:W-:Y:S01]  /*6f50*/  FFMA.FTZ R181, R60, R181, R7 ;  /* 0x000000b53cb57223 */ /* 0x000fe20000010007 */
[----:B------:R-:W-:Y:S01]  /*6f60*/  FADD.FTZ R138, R175, R138 ;  /* 0x0000008aaf8a7221 */ /* 0x000fe20000010000 */
[----:B------:R-:W-:Y:S01]  /*6f70*/  FFMA.FTZ R6, R167, UR48, R6 ;  /* 0x00000030a7067c23 */ /* 0x000fe20008010006 */
[----:B------:R-:W-:Y:S01]  /*6f80*/  FFMA.FTZ R143, R169, UR48, R186 ;  /* 0x00000030a98f7c23 */ /* 0x000fe200080100ba */
[----:B------:R0:W-:Y:S01]  /*6f90*/  STS [R165+0x854], R178 ;  /* 0x000854b2a5007388 */ /* 0x0001e20000000800 */
[C---:B------:R-:W-:Y:S01]  /*6fa0*/  FMUL.FTZ R7, R137.reuse, R138 ;  /* 0x0000008a89077220 */ /* 0x040fe20000410000 */
[-C--:B------:R-:W-:Y:S01]  /*6fb0*/  FMUL.FTZ R137, R137, R181.reuse ;  /* 0x000000b589897220 */ /* 0x080fe20000410000 */
[----:B------:R-:W-:Y:S01]  /*6fc0*/  FMUL.FTZ R140, R67, -R6 ;  /* 0x80000006438c7220 */ /* 0x000fe20000410000 */
[----:B------:R1:W-:Y:S01]  /*6fd0*/  STS [R165+0x850], R144 ;  /* 0x00085090a5007388 */ /* 0x0003e20000000800 */
[C---:B------:R-:W-:Y:S01]  /*6fe0*/  FFMA.FTZ R6, R136.reuse, R181, R7 ;  /* 0x000000b588067223 */ /* 0x040fe20000010007 */
[----:B------:R-:W-:Y:S01]  /*6ff0*/  FFMA.FTZ R136, R136, R138, -R137 ;  /* 0x0000008a88887223 */ /* 0x000fe20000010889 */
[----:B------:R-:W-:Y:S01]  /*7000*/  MOV R137, UR43 ;  /* 0x0000002b00897c02 */ /* 0x000fe20008000f00 */
[----:B------:R-:W-:Y:S01]  /*7010*/  FFMA.FTZ R167, -R96, R43, R167 ;  /* 0x0000002b60a77223 */ /* 0x000fe200000101a7 */
[----:B------:R-:W-:Y:S01]  /*7020*/  FFMA.FTZ R176, R61, R176, R6 ;  /* 0x000000b03db07223 */ /* 0x000fe20000010006 */
[----:B------:R-:W-:Y:S01]  /*7030*/  FADD.FTZ R173, R173, R136 ;  /* 0x00000088adad7221 */ /* 0x000fe20000010000 */
[----:B0-----:R-:W-:Y:S01]  /*7040*/  FMUL.FTZ R178, R66, -R143 ;  /* 0x8000008f42b27220 */ /* 0x001fe20000410000 */
[----:B------:R-:W-:Y:S01]  /*7050*/  FMUL.FTZ R143, R151, UR48 ;  /* 0x00000030978f7c20 */ /* 0x000fe20008410000 */
[CC--:B------:R-:W-:Y:S01]  /*7060*/  FMUL.FTZ R6, R135.reuse, R176.reuse ;  /* 0x000000b087067220 */ /* 0x0c0fe20000410000 */
[-C--:B------:R-:W-:Y:S01]  /*7070*/  FMUL.FTZ R7, R135, R173.reuse ;  /* 0x000000ad87077220 */ /* 0x080fe20000410000 */
[----:B-1----:R-:W-:Y:S01]  /*7080*/  FMUL.FTZ R144, R147, UR48 ;  /* 0x0000003093907c20 */ /* 0x002fe20008410000 */
[----:B------:R-:W-:Y:S01]  /*7090*/  FMUL.FTZ R136, R148, UR47 ;  /* 0x0000002f94887c20 */ /* 0x000fe20008410000 */
[C---:B------:R-:W-:Y:S01]  /*70a0*/  FFMA.FTZ R135, R134.reuse, R173, -R6 ;  /* 0x000000ad86877223 */ /* 0x040fe20000010806 */
[----:B------:R-:W-:Y:S01]  /*70b0*/  FFMA.FTZ R7, R134, R176, R7 ;  /* 0x000000b086077223 */ /* 0x000fe20000010007 */
[----:B------:R-:W-:Y:S01]  /*70c0*/  LEA R6, P1, R4, UR10, 0x2 ;  /* 0x0000000a04067c11 */ /* 0x000fe2000f8210ff */
[----:B------:R-:W-:Y:S01]  /*70d0*/  FFMA.FTZ R139, R169, UR47, -R144 ;  /* 0x0000002fa98b7c23 */ /* 0x000fe20008010890 */
[----:B------:R-:W-:Y:S01]  /*70e0*/  FADD.FTZ R135, R166, R135 ;  /* 0x00000087a6877221 */ /* 0x000fe20000010000 */
[----:B------:R-:W-:Y:S01]  /*70f0*/  FFMA.FTZ R177, R62, R177, R7 ;  /* 0x000000b13eb17223 */ /* 0x000fe20000010007 */
[----:B------:R-:W-:-:S02]  /*7100*/  IMAD R7, R137, UR8, R5 ;  /* 0x0000000889077c24 */ /* 0x000fc4000f8e0205 */
[----:B------:R-:W-:Y:S01]  /*7110*/  FMUL.FTZ R144, R66, R139 ;  /* 0x0000008b42907220 */ /* 0x000fe20000410000 */
[C---:B------:R-:W-:Y:S01]  /*7120*/  FMUL.FTZ R134, R133.reuse, R135 ;  /* 0x0000008785867220 */ /* 0x040fe20000410000 */
[-C--:B------:R-:W-:Y:S01]  /*7130*/  FMUL.FTZ R5, R133, R177.reuse ;  /* 0x000000b185057220 */ /* 0x080fe20000410000 */
[C---:B------:R-:W-:Y:S01]  /*7140*/  FMUL.FTZ R139, R149.reuse, UR47 ;  /* 0x0000002f958b7c20 */ /* 0x040fe20008410000 */
[----:B------:R-:W-:Y:S01]  /*7150*/  LEA.HI.X R7, R4, UR11, R7, 0x2, P1 ;  /* 0x0000000b04077c11 */ /* 0x000fe200088f1407 */
[C---:B------:R-:W-:Y:S01]  /*7160*/  FFMA.FTZ R134, R132.reuse, R177, R134 ;  /* 0x000000b184867223 */ /* 0x040fe20000010086 */
[----:B------:R-:W-:Y:S01]  /*7170*/  FFMA.FTZ R4, R132, R135, -R5 ;  /* 0x0000008784047223 */ /* 0x000fe20000010805 */
[----:B------:R-:W-:Y:S01]  /*7180*/  FMUL.FTZ R5, R149, UR48 ;  /* 0x0000003095057c20 */ /* 0x000fe20008410000 */
[C---:B------:R-:W-:Y:S01]  /*7190*/  FFMA.FTZ R139, R172.reuse, UR48, R139 ;  /* 0x00000030ac8b7c23 */ /* 0x040fe2000801008b */
[----:B------:R-:W-:Y:S01]  /*71a0*/  FFMA.FTZ R133, R63, R168, R134 ;  /* 0x000000a83f857223 */ /* 0x000fe20000010086 */
[----:B------:R-:W-:Y:S01]  /*71b0*/  FADD.FTZ R153, R153, R4 ;  /* 0x0000000499997221 */ /* 0x000fe20000010000 */
[----:B------:R-:W-:Y:S01]  /*71c0*/  FFMA.FTZ R137, R172, UR47, -R5 ;  /* 0x0000002fac897c23 */ /* 0x000fe20008010805 */
[----:B------:R-:W-:Y:S01]  /*71d0*/  FFMA.FTZ R4, R174, UR47, -R143 ;  /* 0x0000002fae047c23 */ /* 0x000fe2000801088f */
[----:B------:R-:W-:Y:S01]  /*71e0*/  FFMA.FTZ R169, -R99, R42, R169 ;  /* 0x0000002a63a97223 */ /* 0x000fe200000101a9 */
[C---:B------:R-:W-:Y:S01]  /*71f0*/  FMUL.FTZ R5, R118.reuse, R153 ;  /* 0x0000009976057220 */ /* 0x040fe20000410000 */
[----:B------:R-:W-:Y:S01]  /*7200*/  FMUL.FTZ R118, R118, R133 ;  /* 0x0000008576767220 */ /* 0x000fe20000410000 */
[----:B------:R-:W-:Y:S01]  /*7210*/  FMUL.FTZ R132, R64, R137 ;  /* 0x0000008940847220 */ /* 0x000fe20000410000 */
[----:B------:R-:W-:Y:S01]  /*7220*/  FMUL.FTZ R134, R63, R4 ;  /* 0x000000043f867220 */ /* 0x000fe20000410000 */
[C---:B------:R-:W-:Y:S01]  /*7230*/  FFMA.FTZ R5, R116.reuse, R133, R5 ;  /* 0x0000008574057223 */ /* 0x040fe20000010005 */
[----:B------:R-:W-:Y:S01]  /*7240*/  FFMA.FTZ R137, R116, R153, -R118 ;  /* 0x0000009974897223 */ /* 0x000fe20000010876 */
[C---:B------:R-:W-:Y:S01]  /*7250*/  FMUL.FTZ R118, R64.reuse, -R139 ;  /* 0x8000008b40767220 */ /* 0x040fe20000410000 */
[----:B------:R0:W-:Y:S01]  /*7260*/  STS [R165+0x870], R132 ;  /* 0x00087084a5007388 */ /* 0x0001e20000000800 */
[----:B------:R-:W-:Y:S01]  /*7270*/  FFMA.FTZ R159, R64, R159, R5 ;  /* 0x0000009f409f7223 */ /* 0x000fe20000010005 */
[----:B------:R-:W-:Y:S01]  /*7280*/  FADD.FTZ R18, R18, R137 ;  /* 0x0000008912127221 */ /* 0x000fe20000010000 */
[----:B------:R-:W-:Y:S01]  /*7290*/  FMUL.FTZ R137, R151, UR47 ;  /* 0x0000002f97897c20 */ /* 0x000fe20008410000 */
[----:B------:R1:W-:Y:S01]  /*72a0*/  STS [R165+0x874], R118 ;  /* 0x00087476a5007388 */ /* 0x0003e20000000800 */
[CC--:B------:R-:W-:Y:S01]  /*72b0*/  FMUL.FTZ R5, R126.reuse, R159.reuse ;  /* 0x0000009f7e057220 */ /* 0x0c0fe20000410000 */
[-C--:B------:R-:W-:Y:S01]  /*72c0*/  FMUL.FTZ R4, R126, R18.reuse ;  /* 0x000000127e047220 */ /* 0x080fe20000410000 */
[----:B------:R-:W-:Y:S01]  /*72d0*/  FFMA.FTZ R126, R174, UR48, R137 ;  /* 0x00000030ae7e7c23 */ /* 0x000fe20008010089 */
[----:B------:R-:W-:Y:S01]  /*72e0*/  FFMA.FTZ R136, R171, UR48, R136 ;  /* 0x00000030ab887c23 */ /* 0x000fe20008010088 */
[C---:B------:R-:W-:Y:S01]  /*72f0*/  FFMA.FTZ R116, R131.reuse, R18, -R5 ;  /* 0x0000001283747223 */ /* 0x040fe20000010805 */
[----:B------:R-:W-:Y:S01]  /*7300*/  FFMA.FTZ R4, R131, R159, R4 ;  /* 0x0000009f83047223 */ /* 0x000fe20000010004 */
[C---:B0-----:R-:W-:Y:S01]  /*7310*/  FMUL.FTZ R132, R152.reuse, UR48 ;  /* 0x0000003098847c20 */ /* 0x041fe20008410000 */
[----:B------:R-:W-:Y:S01]  /*7320*/  FMUL.FTZ R126, R63, -R126 ;  /* 0x8000007e3f7e7220 */ /* 0x000fe20000410000 */
[----:B------:R-:W-:Y:S01]  /*7330*/  FADD.FTZ R15, R15, R116 ;  /* 0x000000740f0f7221 */ /* 0x000fe20000010000 */
[----:B------:R-:W-:Y:S01]  /*7340*/  FFMA.FTZ R131, R65, R156, R4 ;  /* 0x0000009c41837223 */ /* 0x000fe20000010004 */
[C---:B------:R-:W-:Y:S01]  /*7350*/  FFMA.FTZ R137, R189.reuse, UR47, -R132 ;  /* 0x0000002fbd897c23 */ /* 0x040fe20008010884 */
[----:B------:R-:W-:Y:S01]  /*7360*/  FMUL.FTZ R4, R152, UR47 ;  /* 0x0000002f98047c20 */ /* 0x000fe20008410000 */
[C---:B------:R-:W-:Y:S01]  /*7370*/  FMUL.FTZ R5, R120.reuse, R15 ;  /* 0x0000000f78057220 */ /* 0x040fe20000410000 */
[----:B------:R-:W-:Y:S01]  /*7380*/  FMUL.FTZ R120, R120, R131 ;  /* 0x0000008378787220 */ /* 0x000fe20000410000 */
[----:B------:R-:W-:Y:S01]  /*7390*/  FMUL.FTZ R116, R62, R137 ;  /* 0x000000893e747220 */ /* 0x000fe20000410000 */
[----:B------:R-:W-:Y:S01]  /*73a0*/  FFMA.FTZ R139, R189, UR48, R4 ;  /* 0x00000030bd8b7c23 */ /* 0x000fe20008010004 */
[C---:B------:R-:W-:Y:S01]  /*73b0*/  FFMA.FTZ R5, R130.reuse, R131, R5 ;  /* 0x0000008382057223 */ /* 0x040fe20000010005 */
[----:B------:R-:W-:Y:S01]  /*73c0*/  FFMA.FTZ R137, R130, R15, -R120 ;  /* 0x0000000f82897223 */ /* 0x000fe20000010878 */
[----:B------:R-:W-:Y:S01]  /*73d0*/  FMUL.FTZ R4, R154, UR48 ;  /* 0x000000309a047c20 */ /* 0x000fe20008410000 */
[----:B------:R0:W-:Y:S01]  /*73e0*/  STS [R165+0x880], R116 ;  /* 0x00088074a5007388 */ /* 0x0001e20000000800 */
[----:B------:R-:W-:Y:S01]  /*73f0*/  FFMA.FTZ R155, R66, R155, R5 ;  /* 0x0000009b429b7223 */ /* 0x000fe20000010005 */
[----:B------:R-:W-:Y:S01]  /*7400*/  FADD.FTZ R14, R14, R137 ;  /* 0x000000890e0e7221 */ /* 0x000fe20000010000 */
[----:B------:R-:W-:Y:S01]  /*7410*/  FFMA.FTZ R120, R193, UR47, -R4 ;  /* 0x0000002fc1787c23 */ /* 0x000fe20008010804 */
[----:B------:R-:W-:Y:S01]  /*7420*/  FMUL.FTZ R137, R188, UR47 ;  /* 0x0000002fbc897c20 */ /* 0x000fe20008410000 */
[----:B-1----:R-:W-:Y:S01]  /*7430*/  FMUL.FTZ R118, R62, -R139 ;  /* 0x8000008b3e767220 */ /* 0x002fe20000410000 */
[C---:B------:R-:W-:Y:S01]  /*7440*/  FMUL.FTZ R5, R121.reuse, R14 ;  /* 0x0000000e79057220 */ /* 0x040fe20000410000 */
[-C--:B------:R-:W-:Y:S01]  /*7450*/  FMUL.FTZ R121, R121, R155.reuse ;  /* 0x0000009b79797220 */ /* 0x080fe20000410000 */
        /* <DEDUP_REMOVED lines=10> */
[----:B------:R-:W-:Y:S01]  /*7500*/  FMUL.FTZ R130, R154, UR47 ;  /* 0x0000002f9a827c20 */ /* 0x000fe20008410000 */
[C---:B------:R-:W-:Y:S01]  /*7510*/  FMUL.FTZ R4, R122.reuse, R13 ;  /* 0x0000000d7a047220 */ /* 0x040fe20000410000 */
[-C--:B------:R-:W-:Y:S01]  /*7520*/  FMUL.FTZ R122, R122, R158.reuse ;  /* 0x0000009e7a7a7220 */ /* 0x080fe20000410000 */
[----:B0-----:R-:W-:Y:S01]  /*7530*/  FMUL.FTZ R116, R60, R121 ;  /* 0x000000793c747220 */ /* 0x001fe20000410000 */
[----:B------:R-:W-:Y:S01]  /*7540*/  FMUL.FTZ R121, R191, UR47 ;  /* 0x0000002fbf797c20 */ /* 0x000fe20008410000 */
[C---:B------:R-:W-:Y:S01]  /*7550*/  FFMA.FTZ R5, R125.reuse, R158, R4 ;  /* 0x0000009e7d057223 */ /* 0x040fe20000010004 */
[----:B------:R-:W-:Y:S01]  /*7560*/  FFMA.FTZ R125, R125, R13, -R122 ;  /* 0x0000000d7d7d7223 */ /* 0x000fe2000001087a */
[----:B------:R-:W-:Y:S01]  /*7570*/  FMUL.FTZ R4, R192, UR48 ;  /* 0x00000030c0047c20 */ /* 0x000fe20008410000 */
[----:B------:R0:W-:Y:S01]  /*7580*/  STS [R165+0x890], R116 ;  /* 0x00089074a5007388 */ /* 0x0001e20000000800 */
[----:B------:R-:W-:Y:S01]  /*7590*/  FFMA.FTZ R157, R68, R157, R5 ;  /* 0x0000009d449d7223 */ /* 0x000fe20000010005 */
[----:B------:R-:W-:Y:S01]  /*75a0*/  FADD.FTZ R12, R12, R125 ;  /* 0x0000007d0c0c7221 */ /* 0x000fe20000010000 */
[----:B------:R-:W-:Y:S01]  /*75b0*/  FFMA.FTZ R4, R197, UR47, -R4 ;  /* 0x0000002fc5047c23 */ /* 0x000fe20008010804 */
[----:B-1----:R-:W-:Y:S01]  /*75c0*/  FMUL.FTZ R120, R192, UR47 ;  /* 0x0000002fc0787c20 */ /* 0x002fe20008410000 */
[----:B--2---:R-:W-:Y:S01]  /*75d0*/  FMUL.FTZ R118, R60, -R137 ;  /* 0x800000893c767220 */ /* 0x004fe20000410000 */
        /* <DEDUP_REMOVED lines=10> */
[C---:B------:R-:W-:Y:S01]  /*7680*/  FFMA.FTZ R5, R200.reuse, UR47, -R5 ;  /* 0x0000002fc8057c23 */ /* 0x040fe20008010805 */
[----:B------:R2:W-:Y:S01]  /*7690*/  STS [R165+0x894], R118 ;  /* 0x00089476a5007388 */ /* 0x0005e20000000800 */
[----:B------:R-:W-:Y:S01]  /*76a0*/  FFMA.FTZ R121, R200, UR48, R121 ;  /* 0x00000030c8797c23 */ /* 0x000fe20008010079 */
[C---:B0-----:R-:W-:Y:S01]  /*76b0*/  FMUL.FTZ R116, R127.reuse, R4 ;  /* 0x000000047f747220 */ /* 0x041fe20000410000 */
[-C--:B------:R-:W-:Y:S01]  /*76c0*/  FMUL.FTZ R127, R127, R160.reuse ;  /* 0x000000a07f7f7220 */ /* 0x080fe20000410000 */
[-C--:B------:R-:W-:Y:S01]  /*76d0*/  FMUL.FTZ R11, R98, R160.reuse ;  /* 0x000000a0620b7220 */ /* 0x080fe20000410000 */
[C---:B------:R-:W-:Y:S01]  /*76e0*/  FMUL.FTZ R124, R58.reuse, -R121 ;  /* 0x800000793a7c7220 */ /* 0x040fe20000410000 */
[----:B-1----:R-:W-:Y:S01]  /*76f0*/  FMUL.FTZ R122, R58, R5 ;  /* 0x000000053a7a7220 */ /* 0x002fe20000410000 */
[C---:B------:R-:W-:Y:S01]  /*7700*/  FFMA.FTZ R5, R123.reuse, R160, R116 ;  /* 0x000000a07b057223 */ /* 0x040fe20000010074 */
[----:B------:R-:W-:Y:S01]  /*7710*/  FFMA.FTZ R127, R123, R4, -R127 ;  /* 0x000000047b7f7223 */ /* 0x000fe2000001087f */
[----:B------:R-:W-:Y:S01]  /*7720*/  FFMA.FTZ R121, -R103, R20, R162 ;  /* 0x0000001467797223 */ /* 0x000fe200000101a2 */
[----:B--2---:R-:W-:Y:S01]  /*7730*/  FMUL.FTZ R118, R59, -R120 ;  /* 0x800000783b767220 */ /* 0x004fe20000410000 */
[----:B------:R-:W-:Y:S01]  /*7740*/  FFMA.FTZ R161, R0, R161, R5 ;  /* 0x000000a100a17223 */ /* 0x000fe20000010005 */
[----:B------:R-:W-:Y:S01]  /*7750*/  FADD.FTZ R120, R10, R127 ;  /* 0x0000007f0a787221 */ /* 0x000fe20000010000 */
[----:B------:R-:W-:Y:S01]  /*7760*/  STS [R165+0x8a0], R122 ;  /* 0x0008a07aa5007388 */ /* 0x000fe20000000800 */
[C---:B------:R-:W-:Y:S01]  /*7770*/  FFMA.FTZ R116, -R98.reuse, R41, R163 ;  /* 0x0000002962747223 */ /* 0x040fe200000101a3 */
[C---:B------:R-:W-:Y:S01]  /*7780*/  FMUL.FTZ R10, R103.reuse, R161 ;  /* 0x000000a1670a7220 */ /* 0x040fe20000410000 */
[----:B------:R-:W-:Y:S01]  /*7790*/  FMUL.FTZ R5, R103, R120 ;  /* 0x0000007867057220 */ /* 0x000fe20000410000 */
[----:B------:R0:W-:Y:S01]  /*77a0*/  STS [R165+0x89c], R118 ;  /* 0x00089c76a5007388 */ /* 0x0001e20000000800 */
[----:B------:R-:W-:Y:S01]  /*77b0*/  FMUL.FTZ R123, R98, R4 ;  /* 0x00000004627b7220 */ /* 0x000fe20000410000 */
[----:B------:R-:W-:Y:S01]  /*77c0*/  FMUL.FTZ R125, R17, R11 ;  /* 0x0000000b117d7220 */ /* 0x000fe20000410000 */
[----:B------:R-:W-:Y:S01]  /*77d0*/  FFMA.FTZ R130, R193, UR48, R130 ;  /* 0x00000030c1827c23 */ /* 0x000fe20008010082 */
[----:B------:R1:W-:Y:S01]  /*77e0*/  STS [R165+0x8a4], R124 ;  /* 0x0008a47ca5007388 */ /* 0x0003e20000000800 */
[----:B------:R-:W-:Y:S01]  /*77f0*/  FMUL.FTZ R129, R94, R15 ;  /* 0x0000000f5e817220 */ /* 0x000fe20000410000 */
[-C--:B------:R-:W-:Y:S01]  /*7800*/  FFMA.FTZ R125, R116, R123.reuse, -R125 ;  /* 0x0000007b747d7223 */ /* 0x080fe2000001087d */
[----:B------:R-:W-:Y:S01]  /*7810*/  FMUL.FTZ R123, R17, R123 ;  /* 0x0000007b117b7220 */ /* 0x000fe20000410000 */
[----:B------:R2:W-:Y:S01]  /*7820*/  STS [R165+0x87c], R126 ;  /* 0x00087c7ea5007388 */ /* 0x0005e20000000800 */
[----:B------:R-:W-:Y:S01]  /*7830*/  FMUL.FTZ R130, R61, -R130 ;  /* 0x800000823d827220 */ /* 0x000fe20000410000 */
[C---:B0-----:R-:W-:Y:S01]  /*7840*/  FMUL.FTZ R118, R16.reuse, R10 ;  /* 0x0000000a10767220 */ /* 0x041fe20000410000 */
[----:B------:R-:W-:Y:S01]  /*7850*/  FMUL.FTZ R136, R65, -R136 ;  /* 0x8000008841887220 */ /* 0x000fe20000410000 */
[----:B------:R0:W-:Y:S01]  /*7860*/  STS [R165+0x878], R134 ;  /* 0x00087886a5007388 */ /* 0x0001e20000000800 */
[----:B------:R-:W-:Y:S01]  /*7870*/  FFMA.FTZ R172, -R97, R44, R172 ;  /* 0x0000002c61ac7223 */ /* 0x000fe200000101ac */
[-C--:B------:R-:W-:Y:S01]  /*7880*/  FFMA.FTZ R122, R121, R5.reuse, -R118 ;  /* 0x00000005797a7223 */ /* 0x080fe20000010876 */
[----:B------:R-:W-:Y:S01]  /*7890*/  FMUL.FTZ R118, R16, R5 ;  /* 0x0000000510767220 */ /* 0x000fe20000410000 */
[----:B-1----:R-:W-:Y:S01]  /*78a0*/  FMUL.FTZ R124, R199, UR48 ;  /* 0x00000030c77c7c20 */ /* 0x002fe20008410000 */
[----:B------:R1:W-:Y:S01]  /*78b0*/  STS [R165+0x88c], R130 ;  /* 0x00088c82a5007388 */ /* 0x0003e20000000800 */
[----:B--2---:R-:W-:Y:S01]  /*78c0*/  FMUL.FTZ R126, R101, R12 ;  /* 0x0000000c657e7220 */ /* 0x004fe20000410000 */
[----:B------:R-:W-:Y:S01]  /*78d0*/  FFMA.FTZ R118, R121, R10, R118 ;  /* 0x0000000a79767223 */ /* 0x000fe20000010076 */
[----:B------:R-:W-:Y:S01]  /*78e0*/  FFMA.FTZ R128, R203, UR47, -R124 ;  /* 0x0000002fcb807c23 */ /* 0x000fe2000801087c */
[----:B------:R-:W-:Y:S01]  /*78f0*/  FFMA.FTZ R124, R116, R11, R123 ;  /* 0x0000000b747c7223 */ /* 0x000fe2000001007b */
[----:B------:R-:W-:Y:S01]  /*7900*/  FMUL.FTZ R123, R19, R126 ;  /* 0x0000007e137b7220 */ /* 0x000fe20000410000 */
[----:B------:R-:W-:Y:S01]  /*7910*/  FADD.FTZ R5, RZ, R118 ;  /* 0x00000076ff057221 */ /* 0x000fe20000010000 */
[----:B------:R-:W-:Y:S01]  /*7920*/  FMUL.FTZ R118, R101, R157 ;  /* 0x0000009d65767220 */ /* 0x000fe20000410000 */
[----:B------:R-:W-:Y:S01]  /*7930*/  FADD.FTZ R122, RZ, R122 ;  /* 0x0000007aff7a7221 */ /* 0x000fe20000010000 */
[----:B0-----:R-:W-:Y:S01]  /*7940*/  FMUL.FTZ R134, R97, R18 ;  /* 0x0000001261867220 */ /* 0x001fe20000410000 */
[----:B------:R-:W-:Y:S01]  /*7950*/  FADD.FTZ R5, R5, R124 ;  /* 0x0000007c05057221 */ /* 0x000fe20000010000 */
[-C--:B------:R-:W-:Y:S01]  /*7960*/  FFMA.FTZ R124, R170, R118.reuse, R123 ;  /* 0x00000076aa7c7223 */ /* 0x080fe2000001007b */
[----:B------:R-:W-:Y:S01]  /*7970*/  FMUL.FTZ R127, R19, R118 ;  /* 0x00000076137f7220 */ /* 0x000fe20000410000 */
[----:B------:R-:W-:Y:S01]  /*7980*/  FMUL.FTZ R123, R96, R158 ;  /* 0x0000009e607b7220 */ /* 0x000fe20000410000 */
[----:B-1----:R-:W-:Y:S01]  /*7990*/  FMUL.FTZ R130, R57, R128 ;  /* 0x0000008039827220 */ /* 0x002fe20000410000 */
[----:B------:R-:W-:Y:S01]  /*79a0*/  FADD.FTZ R125, R122, R125 ;  /* 0x0000007d7a7d7221 */ /* 0x000fe20000010000 */
[----:B------:R-:W-:Y:S01]  /*79b0*/  FADD.FTZ R5, R5, R124 ;  /* 0x0000007c05057221 */ /* 0x000fe20000010000 */
[----:B------:R-:W-:Y:S01]  /*79c0*/  FFMA.FTZ R126, R170, R126, -R127 ;  /* 0x0000007eaa7e7223 */ /* 0x000fe2000001087f */
[----:B------:R-:W-:Y:S01]  /*79d0*/  FMUL.FTZ R124, R96, R13 ;  /* 0x0000000d607c7220 */ /* 0x000fe20000410000 */
[----:B------:R-:W-:Y:S01]  /*79e0*/  FMUL.FTZ R122, R99, R155 ;  /* 0x0000009b637a7220 */ /* 0x000fe20000410000 */
[CC--:B------:R-:W-:Y:S01]  /*79f0*/  FMUL.FTZ R127, R146.reuse, R123.reuse ;  /* 0x0000007b927f7220 */ /* 0x0c0fe20000410000 */
[----:B------:R0:W-:Y:S01]  /*7a00*/  STS [R165+0x8a8], R130 ;  /* 0x0008a882a5007388 */ /* 0x0001e20000000800 */
[----:B------:R-:W-:Y:S01]  /*7a10*/  FMUL.FTZ R128, R146, R124 ;  /* 0x0000007c92807220 */ /* 0x000fe20000410000 */
[----:B------:R-:W-:Y:S01]  /*7a20*/  FMUL.FTZ R132, R147, R122 ;  /* 0x0000007a93847220 */ /* 0x000fe20000410000 */
[----:B------:R-:W-:Y:S01]  /*7a30*/  FFMA.FTZ R124, R167, R124, -R127 ;  /* 0x0000007ca77c7223 */ /* 0x000fe2000001087f */
[----:B------:R-:W-:Y:S01]  /*7a40*/  FADD.FTZ R125, R125, R126 ;  /* 0x0000007e7d7d7221 */ /* 0x000fe20000010000 */
[----:B------:R-:W-:Y:S01]  /*7a50*/  FFMA.FTZ R128, R167, R123, R128 ;  /* 0x0000007ba7807223 */ /* 0x000fe20000010080 */
[----:B------:R-:W-:Y:S01]  /*7a60*/  FMUL.FTZ R126, R199, UR47 ;  /* 0x0000002fc77e7c20 */ /* 0x000fe20008410000 */
[----:B------:R1:W-:Y:S01]  /*7a70*/  STS [R165+0x86c], R136 ;  /* 0x00086c88a5007388 */ /* 0x0003e20000000800 */
[----:B------:R-:W-:Y:S01]  /*7a80*/  FADD.FTZ R127, R125, R124 ;  /* 0x0000007c7d7f7221 */ /* 0x000fe20000010000 */
[C---:B------:R-:W-:Y:S01]  /*7a90*/  FMUL.FTZ R125, R94.reuse, R131 ;  /* 0x000000835e7d7220 */ /* 0x040fe20000410000 */
[----:B0-----:R-:W-:Y:S01]  /*7aa0*/  FMUL.FTZ R130, R99, R14 ;  /* 0x0000000e63827220 */ /* 0x001fe20000410000 */
[----:B------:R-:W-:Y:S01]  /*7ab0*/  FADD.FTZ R5, R5, R128 ;  /* 0x0000008005057221 */ /* 0x000fe20000010000 */
[----:B------:R-:W-:Y:S01]  /*7ac0*/  FFMA.FTZ R124, -R94, R45, R171 ;  /* 0x0000002d5e7c7223 */ /* 0x000fe200000101ab */
[----:B------:R-:W-:Y:S01]  /*7ad0*/  FMUL.FTZ R137, R148, R125 ;  /* 0x0000007d94897220 */ /* 0x000fe20000410000 */
[-C--:B------:R-:W-:Y:S01]  /*7ae0*/  FFMA.FTZ R132, R169, R130.reuse, -R132 ;  /* 0x00000082a9847223 */ /* 0x080fe20000010884 */
[----:B------:R-:W-:Y:S01]  /*7af0*/  FMUL.FTZ R130, R147, R130 ;  /* 0x0000008293827220 */ /* 0x000fe20000410000 */
[----:B------:R-:W-:Y:S01]  /*7b00*/  FFMA.FTZ R126, R203, UR48, R126 ;  /* 0x00000030cb7e7c23 */ /* 0x000fe2000801007e */
[----:B------:R-:W-:Y:S01]  /*7b10*/  FMUL.FTZ R139, R201, UR48 ;  /* 0x00000030c98b7c20 */ /* 0x000fe20008410000 */
[----:B------:R-:W-:Y:S01]  /*7b20*/  FADD.FTZ R127, R127, R132 ;  /* 0x000000847f7f7221 */ /* 0x000fe20000010000 */
[----:B------:R-:W-:Y:S01]  /*7b30*/  FFMA.FTZ R130, R169, R122, R130 ;  /* 0x0000007aa9827223 */ /* 0x000fe20000010082 */
[----:B-1----:R-:W-:Y:S01]  /*7b40*/  FMUL.FTZ R136, R57, -R126 ;  /* 0x8000007e39887220 */ /* 0x002fe20000410000 */
[----:B------:R-:W-:Y:S01]  /*7b50*/  FMUL.FTZ R126, R97, R159 ;  /* 0x0000009f617e7220 */ /* 0x000fe20000410000 */
[----:B------:R-:W-:Y:S01]  /*7b60*/  FFMA.FTZ R189, -R92, R47, R189 ;  /* 0x0000002f5cbd7223 */ /* 0x000fe200000101bd */
[----:B------:R-:W-:Y:S01]  /*7b70*/  FADD.FTZ R5, R5, R130 ;  /* 0x0000008205057221 */ /* 0x000fe20000010000 */
[-C--:B------:R-:W-:Y:S01]  /*7b80*/  FFMA.FTZ R130, R124, R129.reuse, -R137 ;  /* 0x000000817c827223 */ /* 0x080fe20000010889 */
[----:B------:R-:W-:Y:S01]  /*7b90*/  FMUL.FTZ R129, R148, R129 ;  /* 0x0000008194817220 */ /* 0x000fe20000410000 */
[----:B------:R-:W-:Y:S01]  /*7ba0*/  FMUL.FTZ R137, R149, R126 ;  /* 0x0000007e95897220 */ /* 0x000fe20000410000 */
[----:B------:R-:W-:Y:S01]  /*7bb0*/  FMUL.FTZ R132, R92, R135 ;  /* 0x000000875c847220 */ /* 0x000fe20000410000 */
[----:B------:R-:W-:Y:S01]  /*7bc0*/  FADD.FTZ R130, R127, R130 ;  /* 0x000000827f827221 */ /* 0x000fe20000010000 */
[----:B------:R-:W-:Y:S01]  /*7bd0*/  FFMA.FTZ R128, R124, R125, R129 ;  /* 0x0000007d7c807223 */ /* 0x000fe20000010081 */
[-C--:B------:R-:W-:Y:S01]  /*7be0*/  FMUL.FTZ R129, R149, R134.reuse ;  /* 0x0000008695817220 */ /* 0x080fe20000410000 */
[C---:B------:R-:W-:Y:S01]  /*7bf0*/  FFMA.FTZ R137, R172.reuse, R134, -R137 ;  /* 0x00000086ac897223 */ /* 0x040fe20000010889 */
[----:B------:R-:W-:Y:S01]  /*7c00*/  FMUL.FTZ R127, R95, R133 ;  /* 0x000000855f7f7220 */ /* 0x000fe20000410000 */
[----:B------:R-:W-:Y:S01]  /*7c10*/  FADD.FTZ R5, R5, R128 ;  /* 0x0000008005057221 */ /* 0x000fe20000010000 */
[----:B------:R-:W-:Y:S01]  /*7c20*/  FFMA.FTZ R128, R172, R126, R129 ;  /* 0x0000007eac807223 */ /* 0x000fe20000010081 */
[C---:B------:R-:W-:Y:S01]  /*7c30*/  FMUL.FTZ R129, R95.reuse, R153 ;  /* 0x000000995f817220 */ /* 0x040fe20000410000 */
[----:B------:R-:W-:Y:S01]  /*7c40*/  FFMA.FTZ R145, R202, UR47, -R139 ;  /* 0x0000002fca917c23 */ /* 0x000fe2000801088b */
[----:B------:R-:W-:Y:S01]  /*7c50*/  FFMA.FTZ R174, -R95, R46, R174 ;  /* 0x0000002e5fae7223 */ /* 0x000fe200000101ae */
[----:B------:R-:W-:Y:S01]  /*7c60*/  FADD.FTZ R5, R5, R128 ;  /* 0x0000008005057221 */ /* 0x000fe20000010000 */
[----:B------:R-:W-:Y:S01]  /*7c70*/  FMUL.FTZ R128, R92, R177 ;  /* 0x000000b15c807220 */ /* 0x000fe20000410000 */
[----:B------:R-:W-:Y:S01]  /*7c80*/  FMUL.FTZ R139, R151, R129 ;  /* 0x00000081978b7220 */ /* 0x000fe20000410000 */
[----:B------:R0:W-:Y:S01]  /*7c90*/  STS [R165+0x8ac], R136 ;  /* 0x0008ac88a5007388 */ /* 0x0001e20000000800 */
[----:B------:R-:W-:Y:S01]  /*7ca0*/  FADD.FTZ R130, R130, R137 ;  /* 0x0000008982827221 */ /* 0x000fe20000010000 */
[----:B------:R-:W-:Y:S01]  /*7cb0*/  FMUL.FTZ R134, R152, R128 ;  /* 0x0000008098867220 */ /* 0x000fe20000410000 */
[----:B------:R-:W-:Y:S01]  /*7cc0*/  FMUL.FTZ R182, R67, R182 ;  /* 0x000000b643b67220 */ /* 0x000fe20000410000 */
[----:B------:R1:W-:Y:S01]  /*7cd0*/  STS [R165+0x85c], R140 ;  /* 0x00085c8ca5007388 */ /* 0x0003e20000000800 */
[----:B------:R-:W-:Y:S01]  /*7ce0*/  FMUL.FTZ R137, R88, R180 ;  /* 0x000000b458897220 */ /* 0x000fe20000410000 */
[-C--:B------:R-:W-:Y:S01]  /*7cf0*/  FFMA.FTZ R143, R189, R132.reuse, -R134 ;  /* 0x00000084bd8f7223 */ /* 0x080fe20000010886 */
[----:B------:R-:W-:Y:S01]  /*7d00*/  FMUL.FTZ R134, R151, R127 ;  /* 0x0000007f97867220 */ /* 0x000fe20000410000 */
[----:B------:R2:W-:Y:S01]  /*7d10*/  STS [R165+0x858], R182 ;  /* 0x000858b6a5007388 */ /* 0x0005e20000000800 */
[----:B------:R-:W-:Y:S01]  /*7d20*/  FMUL.FTZ R175, R192, R137 ;  /* 0x00000089c0af7220 */ /* 0x000fe20000410000 */
[----:B0-----:R-:W-:Y:S01]  /*7d30*/  FMUL.FTZ R136, R152, R132 ;  /* 0x0000008498887220 */ /* 0x001fe20000410000 */
[C---:B------:R-:W-:Y:S01]  /*7d40*/  FFMA.FTZ R132, R174.reuse, R127, R139 ;  /* 0x0000007fae847223 */ /* 0x040fe2000001008b */
[----:B------:R-:W-:Y:S01]  /*7d50*/  FFMA.FTZ R129, R174, R129, -R134 ;  /* 0x00000081ae817223 */ /* 0x000fe20000010886 */
[----:B------:R-:W-:Y:S01]  /*7d60*/  FMUL.FTZ R139, R90, R173 ;  /* 0x000000ad5a8b7220 */ /* 0x000fe20000410000 */
[----:B-1----:R-:W-:Y:S01]  /*7d70*/  FMUL.FTZ R140, R56, R145 ;  /* 0x00000091388c7220 */ /* 0x002fe20000410000 */
[----:B------:R-:W-:Y:S01]  /*7d80*/  FADD.FTZ R5, R5, R132 ;  /* 0x0000008405057221 */ /* 0x000fe20000010000 */
[----:B------:R-:W-:Y:S01]  /*7d90*/  FADD.FTZ R132, R130, R129 ;  /* 0x0000008182847221 */ /* 0x000fe20000010000 */
[C---:B------:R-:W-:Y:S01]  /*7da0*/  FMUL.FTZ R129, R90.reuse, R176 ;  /* 0x000000b05a817220 */ /* 0x040fe20000410000 */
[----:B------:R-:W-:Y:S01]  /*7db0*/  FFMA.FTZ R136, R189, R128, R136 ;  /* 0x00000080bd887223 */ /* 0x000fe20000010088 */
[----:B------:R-:W-:Y:S01]  /*7dc0*/  FFMA.FTZ R130, -R90, R49, R193 ;  /* 0x000000315a827223 */ /* 0x000fe200000101c1 */
[----:B--2---:R-:W-:Y:S01]  /*7dd0*/  FMUL.FTZ R182, R148, UR48 ;  /* 0x0000003094b67c20 */ /* 0x004fe20008410000 */
[----:B------:R-:W-:Y:S01]  /*7de0*/  FMUL.FTZ R145, R154, R129 ;  /* 0x000000819a917220 */ /* 0x000fe20000410000 */
[----:B------:R-:W-:Y:S01]  /*7df0*/  FADD.FTZ R5, R5, R136 ;  /* 0x0000008805057221 */ /* 0x000fe20000010000 */
[----:B------:R-:W-:Y:S01]  /*7e00*/  FADD.FTZ R143, R132, R143 ;  /* 0x0000008f848f7221 */ /* 0x000fe20000010000 */
[----:B------:R-:W-:Y:S01]  /*7e10*/  FFMA.FTZ R182, R171, UR47, -R182 ;  /* 0x0000002fabb67c23 */ /* 0x000fe200080108b6 */
[-C--:B------:R-:W-:Y:S01]  /*7e20*/  FFMA.FTZ R136, R130, R139.reuse, -R145 ;  /* 0x0000008b82887223 */ /* 0x080fe20000010891 */
[----:B------:R-:W-:Y:S01]  /*7e30*/  FMUL.FTZ R145, R154, R139 ;  /* 0x0000008b9a917220 */ /* 0x000fe20000410000 */
[C---:B------:R-:W-:Y:S01]  /*7e40*/  FMUL.FTZ R171, R88.reuse, R141 ;  /* 0x0000008d58ab7220 */ /* 0x040fe20000410000 */
[----:B------:R-:W-:Y:S01]  /*7e50*/  FFMA.FTZ R132, -R88, R51, R197 ;  /* 0x0000003358847223 */ /* 0x000fe200000101c5 */
[----:B------:R0:W-:Y:S01]  /*7e60*/  STS [R165+0x8b0], R140 ;  /* 0x0008b08ca5007388 */ /* 0x0001e20000000800 */
[----:B------:R-:W-:Y:S01]  /*7e70*/  FFMA.FTZ R134, R130, R129, R145 ;  /* 0x0000008182867223 */ /* 0x000fe20000010091 */
[----:B------:R-:W-:Y:S01]  /*7e80*/  FMUL.FTZ R194, R17, UR47 ;  /* 0x0000002f11c27c20 */ /* 0x000fe20008410000 */
[----:B------:R-:W-:Y:S01]  /*7e90*/  FMUL.FTZ R139, R93, R181 ;  /* 0x000000b55d8b7220 */ /* 0x000fe20000410000 */
[----:B------:R1:W-:Y:S01]  /*7ea0*/  STS [R165+0x860], R144 ;  /* 0x00086090a5007388 */ /* 0x0003e20000000800 */
[----:B------:R-:W-:Y:S01]  /*7eb0*/  FADD.FTZ R5, R5, R134 ;  /* 0x0000008605057221 */ /* 0x000fe20000010000 */
[----:B------:R-:W-:Y:S01]  /*7ec0*/  FMUL.FTZ R134, R9, UR48 ;  /* 0x0000003009867c20 */ /* 0x000fe20008410000 */
[----:B------:R-:W-:Y:S01]  /*7ed0*/  FFMA.FTZ R194, R163, UR48, R194 ;  /* 0x00000030a3c27c23 */ /* 0x000fe200080100c2 */
[C---:B------:R-:W-:Y:S01]  /*7ee0*/  FFMA.FTZ R196, -R93.reuse, R48, R196 ;  /* 0x000000305dc47223 */ /* 0x040fe200000101c4 */
[----:B------:R-:W-:Y:S01]  /*7ef0*/  FMUL.FTZ R145, R93, R138 ;  /* 0x0000008a5d917220 */ /* 0x000fe20000410000 */
[----:B0-----:R-:W-:Y:S01]  /*7f00*/  FFMA.FTZ R140, R132, R171, -R175 ;  /* 0x000000ab848c7223 */ /* 0x001fe200000108af */
[----:B------:R-:W-:Y:S01]  /*7f10*/  FMUL.FTZ R175, R201, UR47 ;  /* 0x0000002fc9af7c20 */ /* 0x000fe20008410000 */
[----:B------:R-:W-:Y:S01]  /*7f20*/  FMUL.FTZ R163, R188, R139 ;  /* 0x0000008bbca37220 */ /* 0x000fe20000410000 */
[----:B------:R-:W-:Y:S01]  /*7f30*/  FADD.FTZ R136, R143, R136 ;  /* 0x000000888f887221 */ /* 0x000fe20000010000 */
[----:B-1----:R-:W-:Y:S01]  /*7f40*/  FFMA.FTZ R144, R205, UR47, -R134 ;  /* 0x0000002fcd907c23 */ /* 0x002fe20008010886 */
[----:B------:R-:W-:Y:S01]  /*7f50*/  FFMA.FTZ R175, R202, UR48, R175 ;  /* 0x00000030caaf7c23 */ /* 0x000fe200080100af */
[----:B------:R-:W-:Y:S01]  /*7f60*/  FFMA.FTZ R163, R196, R145, -R163 ;  /* 0x00000091c4a37223 */ /* 0x000fe200000108a3 */
[----:B------:R-:W-:Y:S01]  /*7f70*/  FFMA.FTZ R203, -R86, R53, R203 ;  /* 0x0000003556cb7223 */ /* 0x000fe200000101cb */
[----:B------:R-:W-:Y:S01]  /*7f80*/  FMUL.FTZ R166, R55, R144 ;  /* 0x0000009037a67220 */ /* 0x000fe20000410000 */
[----:B------:R-:W-:Y:S01]  /*7f90*/  FMUL.FTZ R162, R56, -R175 ;  /* 0x800000af38a27220 */ /* 0x000fe20000410000 */
[----:B------:R-:W-:Y:S01]  /*7fa0*/  FMUL.FTZ R144, R86, R184 ;  /* 0x000000b856907220 */ /* 0x000fe20000410000 */
[----:B------:R-:W-:Y:S01]  /*7fb0*/  FADD.FTZ R163, R136, R163 ;  /* 0x000000a388a37221 */ /* 0x000fe20000010000 */
[----:B------:R-:W-:Y:S01]  /*7fc0*/  FMUL.FTZ R145, R188, R145 ;  /* 0x00000091bc917220 */ /* 0x000fe20000410000 */
[----:B------:R0:W-:Y:S01]  /*7fd0*/  STS [R165+0x8b8], R166 ;  /* 0x0008b8a6a5007388 */ /* 0x0001e20000000800 */
[----:B------:R-:W-:Y:S01]  /*7fe0*/  FMUL.FTZ R171, R192, R171 ;  /* 0x000000abc0ab7220 */ /* 0x000fe20000410000 */
[----:B------:R-:W-:Y:S01]  /*7ff0*/  FADD.FTZ R140, R163, R140 ;  /* 0x0000008ca38c7221 */ /* 0x000fe20000010000 */
[----:B------:R-:W-:Y:S01]  /*8000*/  FFMA.FTZ R134, R196, R139, R145 ;  /* 0x0000008bc4867223 */ /* 0x000fe20000010091 */
[----:B------:R1:W-:Y:S01]  /*8010*/  STS [R165+0x8b4], R162 ;  /* 0x0008b4a2a5007388 */ /* 0x0003e20000000800 */
[----:B------:R-:W-:Y:S01]  /*8020*/  FMUL.FTZ R194, R69, -R194 ;  /* 0x800000c245c27220 */ /* 0x000fe20000410000 */
[----:B------:R-:W-:Y:S01]  /*8030*/  FMUL.FTZ R182, R65, R182 ;  /* 0x000000b641b67220 */ /* 0x000fe20000410000 */
[----:B------:R-:W-:Y:S01]  /*8040*/  FADD.FTZ R5, R5, R134 ;  /* 0x0000008605057221 */ /* 0x000fe20000010000 */
[----:B------:R-:W-:Y:S01]  /*8050*/  FFMA.FTZ R134, R132, R137, R171 ;  /* 0x0000008984867223 */ /* 0x000fe200000100ab */
[----:B------:R-:W-:Y:S01]  /*8060*/  FMUL.FTZ R136, R91, R183 ;  /* 0x000000b75b887220 */ /* 0x000fe20000410000 */
[----:B0-----:R-:W-:Y:S01]  /*8070*/  FMUL.FTZ R166, R199, R144 ;  /* 0x00000090c7a67220 */ /* 0x001fe20000410000 */
[----:B------:R-:W0:Y:S01]  /*8080*/  LDC R179, c[0x0][0x388] ;  /* 0x0000e200ffb37b82 */ /* 0x000e220000000800 */
[----:B------:R-:W-:Y:S01]  /*8090*/  STS [R165+0x84c], R194 ;  /* 0x00084cc2a5007388 */ /* 0x000fe20000000800 */
[----:B------:R-:W-:Y:S01]  /*80a0*/  FADD.FTZ R5, R5, R134 ;  /* 0x0000008605057221 */ /* 0x000fe20000010000 */
[----:B-1----:R-:W-:Y:S01]  /*80b0*/  FMUL.FTZ R162, R86, R3 ;  /* 0x0000000356a27220 */ /* 0x002fe20000410000 */
[C---:B------:R-:W-:Y:S01]  /*80c0*/  FMUL.FTZ R134, R91.reuse, R142 ;  /* 0x0000008e5b867220 */ /* 0x040fe20000410000 */
[----:B------:R-:W-:Y:S01]  /*80d0*/  STS [R165+0x864], R178 ;  /* 0x000864b2a5007388 */ /* 0x000fe20000000800 */
[----:B------:R-:W-:Y:S01]  /*80e0*/  FFMA.FTZ R143, -R91, R50, R200 ;  /* 0x000000325b8f7223 */ /* 0x000fe200000101c8 */
[----:B------:R-:W-:Y:S01]  /*80f0*/  FFMA.FTZ R163, R203, R162, -R166 ;  /* 0x000000a2cba37223 */ /* 0x000fe200000108a6 */
[----:B------:R-:W-:Y:S01]  /*8100*/  FMUL.FTZ R166, R9, UR47 ;  /* 0x0000002f09a67c20 */ /* 0x000fe20008410000 */
[----:B------:R-:W-:Y:S01]  /*8110*/  STS [R165+0x868], R182 ;  /* 0x000868b6a5007388 */ /* 0x000fe20000000800 */
[----:B------:R-:W-:Y:S01]  /*8120*/  FMUL.FTZ R156, R191, R136 ;  /* 0x00000088bf9c7220 */ /* 0x000fe20000410000 */
[----:B------:R-:W-:Y:S01]  /*8130*/  FMUL.FTZ R168, R89, R164 ;  /* 0x000000a459a87220 */ /* 0x000fe20000410000 */
[----:B------:R-:W-:Y:S01]  /*8140*/  FFMA.FTZ R166, R205, UR48, R166 ;  /* 0x00000030cda67c23 */ /* 0x000fe200080100a6 */
[----:B------:R-:W-:Y:S01]  /*8150*/  FFMA.FTZ R202, -R89, R52, R202 ;  /* 0x0000003459ca7223 */ /* 0x000fe200000101ca */
[----:B------:R-:W-:Y:S01]  /*8160*/  FFMA.FTZ R145, R143, R134, -R156 ;  /* 0x000000868f917223 */ /* 0x000fe2000001089c */
[----:B------:R-:W-:Y:S01]  /*8170*/  FMUL.FTZ R156, R89, R187 ;  /* 0x000000bb599c7220 */ /* 0x000fe20000410000 */
[----:B------:R-:W-:Y:S01]  /*8180*/  FMUL.FTZ R166, R55, -R166 ;  /* 0x800000a637a67220 */ /* 0x000fe20000410000 */
[----:B------:R-:W-:Y:S01]  /*8190*/  FMUL.FTZ R134, R191, R134 ;  /* 0x00000086bf867220 */ /* 0x000fe20000410000 */
[----:B------:R-:W-:Y:S01]  /*81a0*/  FMUL.FTZ R162, R199, R162 ;  /* 0x000000a2c7a27220 */ /* 0x000fe20000410000 */
[----:B------:R-:W-:Y:S01]  /*81b0*/  FMUL.FTZ R171, R201, R156 ;  /* 0x0000009cc9ab7220 */ /* 0x000fe20000410000 */
[----:B------:R-:W-:Y:S01]  /*81c0*/  FADD.FTZ R140, R140, R145 ;  /* 0x000000918c8c7221 */ /* 0x000fe20000010000 */
[----:B------:R1:W-:Y:S01]  /*81d0*/  STS [R165+0x8bc], R166 ;  /* 0x0008bca6a5007388 */ /* 0x0003e20000000800 */
[----:B------:R-:W-:Y:S01]  /*81e0*/  FFMA.FTZ R134, R143, R136, R134 ;  /* 0x000000888f867223 */ /* 0x000fe20000010086 */
[----:B------:R-:W-:Y:S01]  /*81f0*/  FFMA.FTZ R175, R202, R168, -R171 ;  /* 0x000000a8caaf7223 */ /* 0x000fe200000108ab */
[----:B------:R-:W-:Y:S01]  /*8200*/  FFMA.FTZ R162, R203, R144, R162 ;  /* 0x00000090cba27223 */ /* 0x000fe200000100a2 */
[----:B------:R-:W-:Y:S01]  /*8210*/  BAR.SYNC.DEFER_BLOCKING 0x0 ;  /* 0x0000000000007b1d */ /* 0x000fe20000010000 */
[----:B------:R-:W-:Y:S01]  /*8220*/  FADD.FTZ R5, R5, R134 ;  /* 0x0000008605057221 */ /* 0x000fe20000010000 */
[----:B------:R-:W-:Y:S01]  /*8230*/  FMUL.FTZ R171, R201, R168 ;  /* 0x000000a8c9ab7220 */ /* 0x000fe20000410000 */
[----:B------:R-:W-:Y:S01]  /*8240*/  FADD.FTZ R140, R140, R163 ;  /* 0x000000a38c8c7221 */ /* 0x000fe20000010000 */
[----:B------:R-:W-:Y:S01]  /*8250*/  FMUL.FTZ R145, R187, UR46 ;  /* 0x0000002ebb917c20 */ /* 0x000fe20008410000 */
[----:B------:R-:W-:Y:S01]  /*8260*/  FADD.FTZ R162, R5, R162 ;  /* 0x000000a205a27221 */ /* 0x000fe20000010000 */
[----:B------:R-:W-:Y:S01]  /*8270*/  FFMA.FTZ R171, R202, R156, R171 ;  /* 0x0000009ccaab7223 */ /* 0x000fe200000100ab */
[----:B0-----:R-:W-:Y:S01]  /*8280*/  LEA R5, R179, -R2, 0x1 ;  /* 0x80000002b3057211 */ /* 0x001fe200078e08ff */
[----:B------:R-:W-:Y:S01]  /*8290*/  FMUL.FTZ R179, R181, UR46 ;  /* 0x0000002eb5b37c20 */ /* 0x000fe20008410000 */
[----:B-1----:R-:W-:Y:S01]  /*82a0*/  FMUL.FTZ R166, R180, UR46 ;  /* 0x0000002eb4a67c20 */ /* 0x002fe20008410000 */
[----:B------:R-:W-:Y:S01]  /*82b0*/  FADD.FTZ R163, R162, R171 ;  /* 0x000000aba2a37221 */ /* 0x000fe20000010000 */
[----:B------:R-:W-:Y:S01]  /*82c0*/  FMUL.FTZ R162, R184, UR46 ;  /* 0x0000002eb8a27c20 */ /* 0x000fe20008410000 */
[----:B------:R-:W-:Y:S01]  /*82d0*/  FADD.FTZ R168, R140, R175 ;  /* 0x000000af8ca87221 */ /* 0x000fe20000010000 */
[----:B------:R-:W-:Y:S01]  /*82e0*/  FFMA.FTZ R140, R164, UR35, -R145 ;  /* 0x00000023a48c7c23 */ /* 0x000fe20008010891 */
[C---:B------:R-:W-:Y:S01]  /*82f0*/  FFMA.FTZ R179, R138.reuse, UR35, -R179 ;  /* 0x000000238ab37c23 */ /* 0x040fe200080108b3 */
[----:B------:R-:W-:Y:S01]  /*8300*/  FMUL.FTZ R178, R138, UR46 ;  /* 0x0000002e8ab27c20 */ /* 0x000fe20008410000 */
        /* <DEDUP_REMOVED lines=8> */
[----:B------:R0:W1:Y:S01]  /*8390*/  LDS R209, [R35+0x8c0] ;  /* 0x0008c00023d17984 */ /* 0x0000620000000800 */
        /* <DEDUP_REMOVED lines=8> */
[----:B------:R-:W-:Y:S01]  /*8420*/  FFMA.FTZ R142, R184, UR35, R3 ;  /* 0x00000023b88e7c23 */ /* 0x000fe20008010003 */
[----:B------:R-:W-:Y:S01]  /*8430*/  FMUL.FTZ R166, R153, UR46 ;  /* 0x0000002e99a67c20 */ /* 0x000fe20008410000 */
[----:B------:R-:W-:Y:S01]  /*8440*/  FMUL.FTZ R3, R159, UR46 ;  /* 0x0000002e9f037c20 */ /* 0x000fe20008410000 */
[----:B------:R-:W-:Y:S01]  /*8450*/  FFMA.FTZ R138, R153, UR35, -R138 ;  /* 0x00000023998a7c23 */ /* 0x000fe2000801088a */
[----:B------:R-:W-:Y:S01]  /*8460*/  FFMA.FTZ R197, R181, UR35, R178 ;  /* 0x00000023b5c57c23 */ /* 0x000fe200080100b2 */
[----:B------:R-:W-:Y:S01]  /*8470*/  FFMA.FTZ R153, R133, UR35, R166 ;  /* 0x0000002385997c23 */ /* 0x000fe200080100a6 */
[----:B------:R-:W-:Y:S01]  /*8480*/  FMUL.FTZ R178, R131, UR46 ;  /* 0x0000002e83b27c20 */ /* 0x000fe20008410000 */
[C---:B------:R-:W-:Y:S01]  /*8490*/  FFMA.FTZ R166, R18.reuse, UR35, -R3 ;  /* 0x0000002312a67c23 */ /* 0x040fe20008010803 */
[----:B------:R-:W-:Y:S01]  /*84a0*/  FMUL.FTZ R3, R155, UR46 ;  /* 0x0000002e9b037c20 */ /* 0x000fe20008410000 */
[----:B------:R-:W-:Y:S01]  /*84b0*/  FMUL.FTZ R194, R135, UR46 ;  /* 0x0000002e87c27c20 */ /* 0x000fe20008410000 */
[----:B------:R-:W-:Y:S01]  /*84c0*/  FMUL.FTZ R200, R18, UR46 ;  /* 0x0000002e12c87c20 */ /* 0x000fe20008410000 */
[----:B------:R-:W-:Y:S01]  /*84d0*/  FFMA.FTZ R135, R15, UR35, -R178 ;  /* 0x000000230f877c23 */ /* 0x000fe200080108b2 */
[C---:B------:R-:W-:Y:S01]  /*84e0*/  FFMA.FTZ R18, R14.reuse, UR35, -R3 ;  /* 0x000000230e127c23 */ /* 0x040fe20008010803 */
[----:B------:R-:W-:Y:S01]  /*84f0*/  FMUL.FTZ R178, R14, UR46 ;  /* 0x0000002e0eb27c20 */ /* 0x000fe20008410000 */
[----:B------:R-:W-:Y:S01]  /*8500*/  ISETP.GE.AND P1, PT, R5, 0x1, PT ;  /* 0x000000010500780c */ /* 0x000fe20003f26270 */
[----:B------:R-:W-:Y:S01]  /*8510*/  FMUL.FTZ R14, R158, UR46 ;  /* 0x0000002e9e0e7c20 */ /* 0x000fe20008410000 */
[----:B------:R-:W-:Y:S01]  /*8520*/  FMUL.FTZ R3, R157, UR46 ;  /* 0x0000002e9d037c20 */ /* 0x000fe20008410000 */
[----:B------:R-:W-:Y:S01]  /*8530*/  FMUL.FTZ R186, R15, UR46 ;  /* 0x0000002e0fba7c20 */ /* 0x000fe20008410000 */
[----:B------:R-:W-:Y:S01]  /*8540*/  FMUL.FTZ R193, R173, UR46 ;  /* 0x0000002eadc17c20 */ /* 0x000fe20008410000 */
[C---:B------:R-:W-:Y:S01]  /*8550*/  FFMA.FTZ R15, R13.reuse, UR35, -R14 ;  /* 0x000000230d0f7c23 */ /* 0x040fe2000801080e */
[----:B------:R-:W-:Y:S01]  /*8560*/  FMUL.FTZ R173, R13, UR46 ;  /* 0x0000002e0dad7c20 */ /* 0x000fe20008410000 */
[----:B------:R-:W-:Y:S01]  /*8570*/  FFMA.FTZ R14, R12, UR35, -R3 ;  /* 0x000000230c0e7c23 */ /* 0x000fe20008010803 */
[----:B------:R-:W-:Y:S01]  /*8580*/  FMUL.FTZ R13, R160, UR46 ;  /* 0x0000002ea00d7c20 */ /* 0x000fe20008410000 */
[----:B------:R-:W-:Y:S01]  /*8590*/  FMUL.FTZ R3, R161, UR46 ;  /* 0x0000002ea1037c20 */ /* 0x000fe20008410000 */
[----:B------:R-:W-:Y:S01]  /*85a0*/  FMUL.FTZ R171, R206, UR46 ;  /* 0x0000002eceab7c20 */ /* 0x000fe20008410000 */
[----:B------:R-:W-:Y:S01]  /*85b0*/  FFMA.FTZ R165, R159, UR35, R200 ;  /* 0x000000239fa57c23 */ /* 0x000fe200080100c8 */
[----:B------:R-:W-:Y:S01]  /*85c0*/  FMUL.FTZ R200, R12, UR46 ;  /* 0x0000002e0cc87c20 */ /* 0x000fe20008410000 */
[----:B------:R-:W-:Y:S01]  /*85d0*/  FFMA.FTZ R12, R4, UR35, -R13 ;  /* 0x00000023040c7c23 */ /* 0x000fe2000801080d */
[----:B------:R-:W-:Y:S01]  /*85e0*/  FFMA.FTZ R3, R120, UR35, -R3 ;  /* 0x0000002378037c23 */ /* 0x000fe20008010803 */
[----:B------:R-:W-:Y:S01]  /*85f0*/  FMUL.FTZ R13, R4, UR46 ;  /* 0x0000002e040d7c20 */ /* 0x000fe20008410000 */
[----:B------:R-:W-:Y:S01]  /*8600*/  FMUL.FTZ R120, R120, UR46 ;  /* 0x0000002e78787c20 */ /* 0x000fe20008410000 */
[----:B------:R-:W-:Y:S01]  /*8610*/  FFMA.FTZ R2, R190, UR35, R171 ;  /* 0x00000023be027c23 */ /* 0x000fe200080100ab */
[----:B------:R-:W-:Y:S01]  /*8620*/  FFMA.FTZ R171, R131, UR35, R186 ;  /* 0x0000002383ab7c23 */ /* 0x000fe200080100ba */
        /* <DEDUP_REMOVED lines=15> */
.L_x_14170:
[----:B------:R-:W-:Y:S05]  /*8720*/  BSYNC.RECONVERGENT B0 ;  /* 0x0000000000007941 */ /* 0x000fea0003800200 */
.L_x_14169:
[----:B------:R-:W-:Y:S04]  /*8730*/  BSSY.RECONVERGENT B0, `(.L_x_14171) ;  /* 0x0000003000007945 */ /* 0x000fe80003800200 */
[----:B------:R-:W-:Y:S05]  /*8740*/  @!P2 BRA `(.L_x_14172) ;  /* 0x000000000004a947 */ /* 0x000fea0003800000 */
[----:B------:R1:W-:Y:S02]  /*8750*/  REDG.E.ADD.F32.FTZ.RN.STRONG.GPU desc[UR26][R6.64+0x80], R209 ;  /* 0x000080d1060079a6 */ /* 0x0003e4000c12f31a */
.L_x_14172:
[----:B------:R-:W-:Y:S05]  /*8760*/  BSYNC.RECONVERGENT B0 ;  /* 0x0000000000007941 */ /* 0x000fea0003800200 */
.L_x_14171:
        /* <DEDUP_REMOVED lines=10> */
.L_x_14174:
[----:B------:R-:W-:Y:S05]  /*8810*/  BSYNC.RECONVERGENT B0 ;  /* 0x0000000000007941 */ /* 0x000fea0003800200 */
.L_x_14173:
[----:B-12---:R1:W2:Y:S01]  /*8820*/  LDS R209, [R33+0x9c0] ;  /* 0x0009c00021d17984 */ /* 0x0062a20000000800 */
[----:B------:R-:W-:Y:S04]  /*8830*/  BSSY.RECONVERGENT B0, `(.L_x_14175) ;  /* 0x0000003000007945 */ /* 0x000fe80003800200 */
[----:B------:R-:W-:Y:S05]  /*8840*/  @!P1 BRA `(.L_x_14176) ;  /* 0x0000000000049947 */ /* 0x000fea0003800000 */
[----:B--2---:R3:W-:Y:S02]  /*8850*/  REDG.E.ADD.F32.FTZ.RN.STRONG.GPU desc[UR26][R6.64+0x180], R209 ;  /* 0x000180d1060079a6 */ /* 0x0047e4000c12f31a */
.L_x_14176:
[----:B------:R-:W-:Y:S05]  /*8860*/  BSYNC.RECONVERGENT B0 ;  /* 0x0000000000007941 */ /* 0x000fea0003800200 */
.L_x_14175:
[----:B--23--:R2:W3:Y:S01]  /*8870*/  LDS R209, [R32+0xa40] ;  /* 0x000a400020d17984 */ /* 0x00c4e20000000800 */
[----:B------:R-:W-:Y:S04]  /*8880*/  BSSY.RECONVERGENT B0, `(.L_x_14177) ;  /* 0x0000003000007945 */ /* 0x000fe80003800200 */
[----:B------:R-:W-:Y:S05]  /*8890*/  @!P2 BRA `(.L_x_14178) ;  /* 0x000000000004a947 */ /* 0x000fea0003800000 */
[----:B---3--:R4:W-:Y:S02]  /*88a0*/  REDG.E.ADD.F32.FTZ.RN.STRONG.GPU desc[UR26][R6.64+0x200], R209 ;  /* 0x000200d1060079a6 */ /* 0x0089e4000c12f31a */
.L_x_14178:
[----:B------:R-:W-:Y:S05]  /*88b0*/  BSYNC.RECONVERGENT B0 ;  /* 0x0000000000007941 */ /* 0x000fea0003800200 */
.L_x_14177:
[----:B---34-:R3:W4:Y:S01]  /*88c0*/  LDS R209, [R31+0xac0] ;  /* 0x000ac0001fd17984 */ /* 0x0187220000000800 */
[----:B------:R-:W-:Y:S04]  /*88d0*/  BSSY.RECONVERGENT B0, `(.L_x_14179) ;  /* 0x0000003000007945 */ /* 0x000fe80003800200 */
[----:B------:R-:W-:Y:S05]  /*88e0*/  @!P3 BRA `(.L_x_14180) ;  /* 0x000000000004b947 */ /* 0x000fea0003800000 */
[----:B----4-:R4:W-:Y:S02]  /*88f0*/  REDG.E.ADD.F32.FTZ.RN.STRONG.GPU desc[UR26][R6.64+0x280], R209 ;  /* 0x000280d1060079a6 */ /* 0x0109e4000c12f31a */
.L_x_14180:
[----:B------:R-:W-:Y:S05]  /*8900*/  BSYNC.RECONVERGENT B0 ;  /* 0x0000000000007941 */ /* 0x000fea0003800200 */
.L_x_14179:
[----:B----4-:R4:W0:Y:S01]  /*8910*/  LDS R209, [R30+0xb40] ;  /* 0x000b40001ed17984 */ /* 0x0108220000000800 */
[----:B------:R-:W-:Y:S04]  /*8920*/  BSSY.RECONVERGENT B0, `(.L_x_14181) ;  /* 0x0000003000007945 */ /* 0x000fe80003800200 */
[----:B------:R-:W-:Y:S05]  /*8930*/  @!P4 BRA `(.L_x_14182) ;  /* 0x000000000004c947 */ /* 0x000fea0003800000 */
[----:B0-----:R0:W-:Y:S02]  /*8940*/  REDG.E.ADD.F32.FTZ.RN.STRONG.GPU desc[UR26][R6.64+0x300], R209 ;  /* 0x000300d1060079a6 */ /* 0x0011e4000c12f31a */
.L_x_14182:
[----:B------:R-:W-:Y:S05]  /*8950*/  BSYNC.RECONVERGENT B0 ;  /* 0x0000000000007941 */ /* 0x000fea0003800200 */
.L_x_14181:
[----:B0-----:R0:W0:Y:S01]  /*8960*/  LDS R209, [R29+0xbc0] ;  /* 0x000bc0001dd17984 */ /* 0x0010220000000800 */
[----:B------:R-:W-:Y:S04]  /*8970*/  BSSY.RECONVERGENT B0, `(.L_x_14183) ;  /* 0x0000003000007945 */ /* 0x000fe80003800200 */
[----:B------:R-:W-:Y:S05]  /*8980*/  @!P5 BRA `(.L_x_14184) ;  /* 0x000000000004d947 */ /* 0x000fea0003800000 */
[----:B0-----:R0:W-:Y:S02]  /*8990*/  REDG.E.ADD.F32.FTZ.RN.STRONG.GPU desc[UR26][R6.64+0x380], R209 ;  /* 0x000380d1060079a6 */ /* 0x0011e4000c12f31a */
.L_x_14184:
[----:B------:R-:W-:Y:S05]  /*89a0*/  BSYNC.RECONVERGENT B0 ;  /* 0x0000000000007941 */ /* 0x000fea0003800200 */
.L_x_14183:
[----:B0-----:R0:W0:Y:S01]  /*89b0*/  LDS R209, [R28+0xc40] ;  /* 0x000c40001cd17984 */ /* 0x0010220000000800 */
        /* <DEDUP_REMOVED lines=8> */
[----:B0-----:R0:W-:Y:S02]  /*8a40*/  REDG.E.ADD.F32.FTZ.RN.STRONG.GPU desc[UR26][R6.64+0x400], R209 ;  /* 0x000400d1060079a6 */ /* 0x0011e4000c12f31a */
.L_x_14186:
[----:B------:R-:W-:Y:S05]  /*8a50*/  BSYNC.RECONVERGENT B0 ;  /* 0x0000000000007941 */ /* 0x000fea0003800200 */
.L_x_14185:
[----:B0-----:R0:W0:Y:S01]  /*8a60*/  LDS R209, [R27+0xcc0] ;  /* 0x000cc0001bd17984 */ /* 0x0010220000000800 */
[----:B------:R-:W-:Y:S01]  /*8a70*/  BSSY.RECONVERGENT B0, `(.L_x_14187) ;  /* 0x0000004000007945 */ /* 0x000fe20003800200 */
[----:B------:R-:W-:-:S03]  /*8a80*/  IADD3 R211, PT, PT, R24, 0x180, RZ ;  /* 0x0000018018d37810 */ /* 0x000fc60007ffe0ff */
[----:B------:R-:W-:Y:S05]  /*8a90*/  @!P1 BRA `(.L_x_14188) ;  /* 0x0000000000049947 */ /* 0x000fea0003800000 */
[----:B0-----:R0:W-:Y:S02]  /*8aa0*/  REDG.E.ADD.F32.FTZ.RN.STRONG.GPU desc[UR26][R6.64+0x480], R209 ;  /* 0x000480d1060079a6 */ /* 0x0011e4000c12f31a */
.L_x_14188:
[----:B------:R-:W-:Y:S05]  /*8ab0*/  BSYNC.RECONVERGENT B0 ;  /* 0x0000000000007941 */ /* 0x000fea0003800200 */
.L_x_14187:
[----:B0-----:R0:W0:Y:S01]  /*8ac0*/  LDS R209, [R26+0xd40] ;  /* 0x000d40001ad17984 */ /* 0x0010220000000800 */
[----:B------:R-:W-:Y:S01]  /*8ad0*/  BSSY.RECONVERGENT B0, `(.L_x_14189) ;  /* 0x0000005000007945 */ /* 0x000fe20003800200 */
[----:B------:R-:W-:Y:S02]  /*8ae0*/  IADD3 R213, PT, PT, R24, 0x1a0, RZ ;  /* 0x000001a018d57810 */ /* 0x000fe40007ffe0ff */
[----:B------:R-:W-:Y:S01]  /*8af0*/  LEA.HI R211, R211, R24, RZ, 0x1b ;  /* 0x00000018d3d37211 */ /* 0x000fe200078fd8ff */
[----:B------:R-:W-:Y:S06]  /*8b00*/  @!P2 BRA `(.L_x_14190) ;  /* 0x000000000004a947 */ /* 0x000fec0003800000 */
[----:B0-----:R0:W-:Y:S02]  /*8b10*/  REDG.E.ADD.F32.FTZ.RN.STRONG.GPU desc[UR26][R6.64+0x500], R209 ;  /* 0x000500d1060079a6 */ /* 0x0011e4000c12f31a */
.L_x_14190:
[----:B------:R-:W-:Y:S05]  /*8b20*/  BSYNC.RECONVERGENT B0 ;  /* 0x0000000000007941 */ /* 0x000fea0003800200 */
.L_x_14189:
[----:B0-----:R0:W0:Y:S01]  /*8b30*/  LDS R209, [R25+0xdc0] ;  /* 0x000dc00019d17984 */ /* 0x0010220000000800 */
[----:B------:R-:W-:Y:S01]  /*8b40*/  BSSY.RECONVERGENT B0, `(.L_x_14191) ;  /* 0x0000005000007945 */ /* 0x000fe20003800200 */
[----:B------:R-:W-:Y:S02]  /*8b50*/  LEA.HI R213, R213, R24, RZ, 0x1b ;  /* 0x00000018d5d57211 */ /* 0x000fe400078fd8ff */
[----:B------:R-:W-:Y:S01]  /*8b60*/  LEA R211, R211, UR33, 0x2 ;  /* 0x00000021d3d37c11 */ /* 0x000fe2000f8e10ff */
[----:B------:R-:W-:Y:S06]  /*8b70*/  @!P3 BRA `(.L_x_14192) ;  /* 0x000000000004b947 */ /* 0x000fec0003800000 */
[----:B0-----:R0:W-:Y:S02]  /*8b80*/  REDG.E.ADD.F32.FTZ.RN.STRONG.GPU desc[UR26][R6.64+0x580], R209 ;  /* 0x000580d1060079a6 */ /* 0x0011e4000c12f31a */
.L_x_14192:
[----:B------:R-:W-:Y:S05]  /*8b90*/  BSYNC.RECONVERGENT B0 ;  /* 0x0000000000007941 */ /* 0x000fea0003800200 */
.L_x_14191:
[----:B0-----:R0:W0:Y:S01]  /*8ba0*/  LDS R209, [R211+0xe40] ;  /* 0x000e4000d3d17984 */ /* 0x0010220000000800 */
[----:B------:R-:W-:Y:S01]  /*8bb0*/  BSSY.RECONVERGENT B0, `(.L_x_14193) ;  /* 0x0000004000007945 */ /* 0x000fe20003800200 */
[----:B------:R-:W-:-:S03]  /*8bc0*/  LEA R4, R213, UR33, 0x2 ;  /* 0x00000021d5047c11 */ /* 0x000fc6000f8e10ff */
[----:B------:R-:W-:Y:S05]  /*8bd0*/  @!P4 BRA `(.L_x_14194) ;  /* 0x000000000004c947 */ /* 0x000fea0003800000 */
[----:B0-----:R0:W-:Y:S02]  /*8be0*/  REDG.E.ADD.F32.FTZ.RN.STRONG.GPU desc[UR26][R6.64+0x600], R209 ;  /* 0x000600d1060079a6 */ /* 0x0011e4000c12f31a */
.L_x_14194:
[----:B------:R-:W-:Y:S05]  /*8bf0*/  BSYNC.RECONVERGENT B0 ;  /* 0x0000000000007941 */ /* 0x000fea0003800200 */
.L_x_14193:
[----:B0-----:R0:W0:Y:S01]  /*8c00*/  LDS R209, [R4+0xec0] ;  /* 0x000ec00004d17984 */ /* 0x0010220000000800 */
[----:B------:R-:W-:Y:S01]  /*8c10*/  BSSY.RECONVERGENT B0, `(.L_x_14195) ;  /* 0x0000005000007945 */ /* 0x000fe20003800200 */
[C---:B------:R-:W-:Y:S02]  /*8c20*/  IADD3 R211, PT, PT, R24.reuse, 0x1c0, RZ ;  /* 0x000001c018d37810 */ /* 0x040fe40007ffe0ff */
[----:B------:R-:W-:Y:S01]  /*8c30*/  IADD3 R213, PT, PT, R24, 0x1e0, RZ ;  /* 0x000001e018d57810 */ /* 0x000fe20007ffe0ff */
[----:B------:R-:W-:Y:S06]  /*8c40*/  @!P5 BRA `(.L_x_14196) ;  /* 0x000000000004d947 */ /* 0x000fec0003800000 */
[----:B0-----:R0:W-:Y:S02]  /*8c50*/  REDG.E.ADD.F32.FTZ.RN.STRONG.GPU desc[UR26][R6.64+0x680], R209 ;  /* 0x000680d1060079a6 */ /* 0x0011e4000c12f31a */
.L_x_14196:
[----:B------:R-:W-:Y:S05]  /*8c60*/  BSYNC.RECONVERGENT B0 ;  /* 0x0000000000007941 */ /* 0x000fea0003800200 */
.L_x_14195:
        /* <DEDUP_REMOVED lines=16> */
.L_x_14198:
[----:B------:R-:W-:Y:S05]  /*8d70*/  BSYNC.RECONVERGENT B0 ;  /* 0x0000000000007941 */ /* 0x000fea0003800200 */
.L_x_14197:
[----:B0-----:R0:W0:Y:S01]  /*8d80*/  LDS R209, [R213+0xfc0] ;  /* 0x000fc000d5d17984 */ /* 0x0010220000000800 */
[----:B------:R-:W-:Y:S01]  /*8d90*/  BSSY.RECONVERGENT B0, `(.L_x_14199) ;  /* 0x0000006000007945 */ /* 0x000fe20003800200 */
[----:B------:R-:W-:Y:S02]  /*8da0*/  IADD3 R211, PT, PT, R24, 0x240, RZ ;  /* 0x0000024018d37810 */ /* 0x000fe40007ffe0ff */
[----:B------:R-:W-:Y:S02]  /*8db0*/  LEA R4, R4, UR33, 0x2 ;  /* 0x0000002104047c11 */ /* 0x000fe4000f8e10ff */
[----:B------:R-:W-:Y:S01]  /*8dc0*/  LEA.HI R215, R215, R24, RZ, 0x1b ;  /* 0x00000018d7d77211 */ /* 0x000fe200078fd8ff */
[----:B------:R-:W-:Y:S06]  /*8dd0*/  @!P1 BRA `(.L_x_14200) ;  /* 0x0000000000049947 */ /* 0x000fec0003800000 */
[----:B0-----:R0:W-:Y:S02]  /*8de0*/  REDG.E.ADD.F32.FTZ.RN.STRONG.GPU desc[UR26][R6.64+0x780], R209 ;  /* 0x000780d1060079a6 */ /* 0x0011e4000c12f31a */
.L_x_14200:
[----:B------:R-:W-:Y:S05]  /*8df0*/  BSYNC.RECONVERGENT B0 ;  /* 0x0000000000007941 */ /* 0x000fea0003800200 */
.L_x_14199:
[----:B0-----:R0:W0:Y:S01]  /*8e00*/  LDS R209, [R4+0x1040] ;  /* 0x0010400004d17984 */ /* 0x0010220000000800 */
[----:B------:R-:W-:Y:S01]  /*8e10*/  BSSY.RECONVERGENT B0, `(.L_x_14201) ;  /* 0x0000006000007945 */ /* 0x000fe20003800200 */
[----:B------:R-:W-:Y:S02]  /*8e20*/  IADD3 R213, PT, PT, R24, 0x260, RZ ;  /* 0x0000026018d57810 */ /* 0x000fe40007ffe0ff */
[----:B------:R-:W-:Y:S02]  /*8e30*/  LEA.HI R211, R211, R24, RZ, 0x1b ;  /* 0x00000018d3d37211 */ /* 0x000fe400078fd8ff */
[----:B------:R-:W-:Y:S01]  /*8e40*/  LEA R215, R215, UR33, 0x2 ;  /* 0x00000021d7d77c11 */ /* 0x000fe2000f8e10ff */
[----:B------:R-:W-:Y:S06]  /*8e50*/  @!P2 BRA `(.L_x_14202) ;  /* 0x000000000004a947 */ /* 0x000fec0003800000 */
[----:B0-----:R0:W-:Y:S02]  /*8e60*/  REDG.E.ADD.F32.FTZ.RN.STRONG.GPU desc[UR26][R6.64+0x800], R209 ;  /* 0x000800d1060079a6 */ /* 0x0011e4000c12f31a */
.L_x_14202:
[----:B------:R-:W-:Y:S05]  /*8e70*/  BSYNC.RECONVERGENT B0 ;  /* 0x0000000000007941 */ /* 0x000fea0003800200 */
.L_x_14201:
[----:B0-----:R0:W0:Y:S01]  /*8e80*/  LDS R209, [R215+0x10c0] ;  /* 0x0010c000d7d17984 */ /* 0x0010220000000800 */
[----:B------:R-:W-:Y:S01]  /*8e90*/  BSSY.RECONVERGENT B0, `(.L_x_14203) ;  /* 0x0000005000007945 */ /* 0x000fe20003800200 */
[----:B------:R-:W-:Y:S02]  /*8ea0*/  LEA.HI R213, R213, R24, RZ, 0x1b ;  /* 0x00000018d5d57211 */ /* 0x000fe400078fd8ff */
[----:B------:R-:W-:Y:S01]  /*8eb0*/  LEA R211, R211, UR33, 0x2 ;  /* 0x00000021d3d37c11 */ /* 0x000fe2000f8e10ff */
[----:B------:R-:W-:Y:S06]  /*8ec0*/  @!P3 BRA `(.L_x_14204) ;  /* 0x000000000004b947 */ /* 0x000fec0003800000 */
[----:B0-----:R0:W-:Y:S02]  /*8ed0*/  REDG.E.ADD.F32.FTZ.RN.STRONG.GPU desc[UR26][R6.64+0x880], R209 ;  /* 0x000880d1060079a6 */ /* 0x0011e4000c12f31a */
.L_x_14204:
[----:B------:R-:W-:Y:S05]  /*8ee0*/  BSYNC.RECONVERGENT B0 ;  /* 0x0000000000007941 */ /* 0x000fea0003800200 */
.L_x_14203:
[----:B0-----:R0:W0:Y:S01]  /*8ef0*/  LDS R209, [R211+0x1140] ;  /* 0x00114000d3d17984 */ /* 0x0010220000000800 */
[----:B------:R-:W-:Y:S01]  /*8f00*/  BSSY.RECONVERGENT B0, `(.L_x_14205) ;  /* 0x0000004000007945 */ /* 0x000fe20003800200 */
[----:B------:R-:W-:-:S03]  /*8f10*/  LEA R4, R213, UR33, 0x2 ;  /* 0x00000021d5047c11 */ /* 0x000fc6000f8e10ff */
[----:B------:R-:W-:Y:S05]  /*8f20*/  @!P4 BRA `(.L_x_14206) ;  /* 0x000000000004c947 */ /* 0x000fea0003800000 */
[----:B0-----:R0:W-:Y:S02]  /*8f30*/  REDG.E.ADD.F32.FTZ.RN.STRONG.GPU desc[UR26][R6.64+0x900], R209 ;  /* 0x000900d1060079a6 */ /* 0x0011e4000c12f31a */
.L_x_14206:
[----:B------:R-:W-:Y:S05]  /*8f40*/  BSYNC.RECONVERGENT B0 ;  /* 0x0000000000007941 */ /* 0x000fea0003800200 */
.L_x_14205:
[----:B0-----:R0:W0:Y:S01]  /*8f50*/  LDS R209, [R4+0x11c0] ;  /* 0x0011c00004d17984 */ /* 0x0010220000000800 */
[----:B------:R-:W-:Y:S01]  /*8f60*/  BSSY.RECONVERGENT B0, `(.L_x_14207) ;  /* 0x0000005000007945 */ /* 0x000fe20003800200 */
[C---:B------:R-:W-:Y:S02]  /*8f70*/  IADD3 R211, PT, PT, R24.reuse, 0x280, RZ ;  /* 0x0000028018d37810 */ /* 0x040fe40007ffe0ff */
[----:B------:R-:W-:Y:S01]  /*8f80*/  IADD3 R213, PT, PT, R24, 0x2a0, RZ ;  /* 0x000002a018d57810 */ /* 0x000fe20007ffe0ff */
[----:B------:R-:W-:Y:S06]  /*8f90*/  @!P5 BRA `(.L_x_14208) ;  /* 0x000000000004d947 */ /* 0x000fec0003800000 */
[----:B0-----:R0:W-:Y:S02]  /*8fa0*/  REDG.E.ADD.F32.FTZ.RN.STRONG.GPU desc[UR26][R6.64+0x980], R209 ;  /* 0x000980d1060079a6 */ /* 0x0011e4000c12f31a */
.L_x_14208:
[----:B------:R-:W-:Y:S05]  /*8fb0*/  BSYNC.RECONVERGENT B0 ;  /* 0x0000000000007941 */ /* 0x000fea0003800200 */
.L_x_14207:
        /* <DEDUP_REMOVED lines=17> */
.L_x_14210:
[----:B------:R-:W-:Y:S05]  /*90d0*/  BSYNC.RECONVERGENT B0 ;  /* 0x0000000000007941 */ /* 0x000fea0003800200 */
.L_x_14209:
[----:B0-----:R0:W0:Y:S01]  /*90e0*/  LDS R209, [R213+0x12c0] ;  /* 0x0012c000d5d17984 */ /* 0x0010220000000800 */
[----:B------:R-:W-:Y:S01]  /*90f0*/  BSSY.RECONVERGENT B0, `(.L_x_14211) ;  /* 0x0000006000007945 */ /* 0x000fe20003800200 */
[----:B------:R-:W-:Y:S02]  /*9100*/  IADD3 R211, PT, PT, R24, 0x300, RZ ;  /* 0x0000030018d37810 */ /* 0x000fe40007ffe0ff */
[----:B------:R-:W-:Y:S02]  /*9110*/  LEA.HI R215, R215, R24, RZ, 0x1b ;  /* 0x00000018d7d77211 */ /* 0x000fe400078fd8ff */
[----:B------:R-:W-:Y:S01]  /*9120*/  LEA R4, R4, UR33, 0x2 ;  /* 0x0000002104047c11 */ /* 0x000fe2000f8e10ff */
[----:B------:R-:W-:Y:S06]  /*9130*/  @!P1 BRA `(.L_x_14212) ;  /* 0x0000000000049947 */ /* 0x000fec0003800000 */
[----:B0-----:R0:W-:Y:S02]  /*9140*/  REDG.E.ADD.F32.FTZ.RN.STRONG.GPU desc[UR26][R6.64+0xa80], R209 ;  /* 0x000a80d1060079a6 */ /* 0x0011e4000c12f31a */
.L_x_14212:
[----:B------:R-:W-:Y:S05]  /*9150*/  BSYNC.RECONVERGENT B0 ;  /* 0x0000000000007941 */ /* 0x000fea0003800200 */
.L_x_14211:
[----:B0-----:R0:W0:Y:S01]  /*9160*/  LDS R209, [R4+0x1340] ;  /* 0x0013400004d17984 */ /* 0x0010220000000800 */
[----:B------:R-:W-:Y:S01]  /*9170*/  BSSY.RECONVERGENT B0, `(.L_x_14213) ;  /* 0x0000006000007945 */ /* 0x000fe20003800200 */
[----:B------:R-:W-:Y:S02]  /*9180*/  IADD3 R213, PT, PT, R24, 0x320, RZ ;  /* 0x0000032018d57810 */ /* 0x000fe40007ffe0ff */
[----:B------:R-:W-:Y:S02]  /*9190*/  LEA.HI R211, R211, R24, RZ, 0x1b ;  /* 0x00000018d3d37211 */ /* 0x000fe400078fd8ff */
[----:B------:R-:W-:Y:S01]  /*91a0*/  LEA R215, R215, UR33, 0x2 ;  /* 0x00000021d7d77c11 */ /* 0x000fe2000f8e10ff */
[----:B------:R-:W-:Y:S06]  /*91b0*/  @!P2 BRA `(.L_x_14214) ;  /* 0x000000000004a947 */ /* 0x000fec0003800000 */
[----:B0-----:R0:W-:Y:S02]  /*91c0*/  REDG.E.ADD.F32.FTZ.RN.STRONG.GPU desc[UR26][R6.64+0xb00], R209 ;  /* 0x000b00d1060079a6 */ /* 0x0011e4000c12f31a */
.L_x_14214:
[----:B------:R-:W-:Y:S05]  /*91d0*/  BSYNC.RECONVERGENT B0 ;  /* 0x0000000000007941 */ /* 0x000fea0003800200 */
.L_x_14213:
[----:B0-----:R0:W0:Y:S01]  /*91e0*/  LDS R209, [R215+0x13c0] ;  /* 0x0013c000d7d17984 */ /* 0x0010220000000800 */
[----:B------:R-:W-:Y:S01]  /*91f0*/  BSSY.RECONVERGENT B0, `(.L_x_14215) ;  /* 0x0000005000007945 */ /* 0x000fe20003800200 */
[----:B------:R-:W-:Y:S02]  /*9200*/  LEA.HI R213, R213, R24, RZ, 0x1b ;  /* 0x00000018d5d57211 */ /* 0x000fe400078fd8ff */
[----:B------:R-:W-:Y:S01]  /*9210*/  LEA R4, R211, UR33, 0x2 ;  /* 0x00000021d3047c11 */ /* 0x000fe2000f8e10ff */
[----:B------:R-:W-:Y:S06]  /*9220*/  @!P3 BRA `(.L_x_14216) ;  /* 0x000000000004b947 */ /* 0x000fec0003800000 */
[----:B0-----:R0:W-:Y:S02]  /*9230*/  REDG.E.ADD.F32.FTZ.RN.STRONG.GPU desc[UR26][R6.64+0xb80], R209 ;  /* 0x000b80d1060079a6 */ /* 0x0011e4000c12f31a */
.L_x_14216:
[----:B------:R-:W-:Y:S05]  /*9240*/  BSYNC.RECONVERGENT B0 ;  /* 0x0000000000007941 */ /* 0x000fea0003800200 */
.L_x_14215:
[----:B0-----:R0:W0:Y:S01]  /*9250*/  LDS R209, [R4+0x1440] ;  /* 0x0014400004d17984 */ /* 0x0010220000000800 */
[----:B------:R-:W-:Y:S01]  /*9260*/  BSSY.RECONVERGENT B0, `(.L_x_14217) ;  /* 0x0000006000007945 */ /* 0x000fe20003800200 */
[C---:B------:R-:W-:Y:S02]  /*9270*/  IADD3 R211, PT, PT, R24.reuse, 0x340, RZ ;  /* 0x0000034018d37810 */ /* 0x040fe40007ffe0ff */
[----:B------:R-:W-:Y:S02]  /*9280*/  IADD3 R215, PT, PT, R24, 0x360, RZ ;  /* 0x0000036018d77810 */ /* 0x000fe40007ffe0ff */
[----:B------:R-:W-:Y:S01]  /*9290*/  LEA R200, R213, UR33, 0x2 ;  /* 0x00000021d5c87c11 */ /* 0x000fe2000f8e10ff */
[----:B------:R-:W-:Y:S06]  /*92a0*/  @!P4 BRA `(.L_x_14218) ;  /* 0x000000000004c947 */ /* 0x000fec0003800000 */
[----:B0-----:R0:W-:Y:S02]  /*92b0*/  REDG.E.ADD.F32.FTZ.RN.STRONG.GPU desc[UR26][R6.64+0xc00], R209 ;  /* 0x000c00d1060079a6 */ /* 0x0011e4000c12f31a */
.L_x_14218:
[----:B------:R-:W-:Y:S05]  /*92c0*/  BSYNC.RECONVERGENT B0 ;  /* 0x0000000000007941 */ /* 0x000fea0003800200 */
.L_x_14217:
[----:B0-----:R0:W0:Y:S01]  /*92d0*/  LDS R209, [R200+0x14c0] ;  /* 0x0014c000c8d17984 */ /* 0x0010220000000800 */
[----:B------:R-:W-:Y:S01]  /*92e0*/  BSSY.RECONVERGENT B0, `(.L_x_14219) ;  /* 0x0000006000007945 */ /* 0x000fe20003800200 */
[----:B------:R-:W-:Y:S02]  /*92f0*/  IADD3 R213, PT, PT, R24, 0x380, RZ ;  /* 0x0000038018d57810 */ /* 0x000fe40007ffe0ff */
[-C--:B------:R-:W-:Y:S02]  /*9300*/  LEA.HI R211, R211, R24.reuse, RZ, 0x1b ;  /* 0x00000018d3d37211 */ /* 0x080fe400078fd8ff */
[----:B------:R-:W-:Y:S01]  /*9310*/  LEA.HI R215, R215, R24, RZ, 0x1b ;  /* 0x00000018d7d77211 */ /* 0x000fe200078fd8ff */
[----:B------:R-:W-:Y:S06]  /*9320*/  @!P5 BRA `(.L_x_14220) ;  /* 0x000000000004d947 */ /* 0x000fec0003800000 */
[----:B0-----:R0:W-:Y:S02]  /*9330*/  REDG.E.ADD.F32.FTZ.RN.STRONG.GPU desc[UR26][R6.64+0xc80], R209 ;  /* 0x000c80d1060079a6 */ /* 0x0011e4000c12f31a */
.L_x_14220:
[----:B------:R-:W-:Y:S05]  /*9340*/  BSYNC.RECONVERGENT B0 ;  /* 0x0000000000007941 */ /* 0x000fea0003800200 */
.L_x_14219:
[----:B0-----:R-:W-:Y:S01]  /*9350*/  LEA R209, R211, UR33, 0x2 ;  /* 0x00000021d3d17c11 */ /* 0x001fe2000f8e10ff */
[----:B------:R-:W-:Y:S01]  /*9360*/  BSSY.RECONVERGENT B0, `(.L_x_14221) ;  /* 0x000000c000007945 */ /* 0x000fe20003800200 */
[----:B------:R-:W-:Y:S02]  /*9370*/  ISETP.GE.AND P6, PT, R5, 0x341, PT ;  /* 0x000003410500780c */ /* 0x000fe40003fc6270 */
        /* <DEDUP_REMOVED lines=10> */
.L_x_14222:
[----:B------:R-:W-:Y:S05]  /*9420*/  BSYNC.RECONVERGENT B0 ;  /* 0x0000000000007941 */ /* 0x000fea0003800200 */
.L_x_14221:
[----:B------:R0:W0:Y:S01]  /*9430*/  LDS R5, [R215+0x15c0] ;  /* 0x0015c000d7057984 */ /* 0x0000220000000800 */
[----:B------:R-:W-:Y:S01]  /*9440*/  BSSY.RECONVERGENT B0, `(.L_x_14223) ;  /* 0x0000004000007945 */ /* 0x000fe20003800200 */
[----:B------:R-:W-:-:S03]  /*9450*/  LEA R213, R213, UR33, 0x2 ;  /* 0x00000021d5d57c11 */ /* 0x000fc6000f8e10ff */
[----:B------:R-:W-:Y:S05]  /*9460*/  @!P1 BRA `(.L_x_14224) ;  /* 0x0000000000049947 */ /* 0x000fea0003800000 */
[----:B0-----:R0:W-:Y:S02]  /*9470*/  REDG.E.ADD.F32.FTZ.RN.STRONG.GPU desc[UR26][R6.64+0xd80], R5 ;  /* 0x000d8005060079a6 */ /* 0x0011e4000c12f31a */
.L_x_14224:
[----:B------:R-:W-:Y:S05]  /*9480*/  BSYNC.RECONVERGENT B0 ;  /* 0x0000000000007941 */ /* 0x000fea0003800200 */
.L_x_14223:
[----:B0-----:R0:W0:Y:S01]  /*9490*/  LDS R5, [R213+0x1640] ;  /* 0x00164000d5057984 */ /* 0x0010220000000800 */
[----:B------:R-:W-:Y:S01]  /*94a0*/  BSSY.RECONVERGENT B0, `(.L_x_14225) ;  /* 0x0000004000007945 */ /* 0x000fe20003800200 */
[----:B------:R-:W-:-:S03]  /*94b0*/  IADD3 R209, PT, PT, R24, 0x3a0, RZ ;  /* 0x000003a018d17810 */ /* 0x000fc60007ffe0ff */
[----:B------:R-:W-:Y:S05]  /*94c0*/  @!P2 BRA `(.L_x_14226) ;  /* 0x000000000004a947 */ /* 0x000fea0003800000 */
[----:B0-----:R0:W-:Y:S02]  /*94d0*/  REDG.E.ADD.F32.FTZ.RN.STRONG.GPU desc[UR26][R6.64+0xe00], R5 ;  /* 0x000e0005060079a6 */ /* 0x0011e4000c12f31a */
.L_x_14226:
[----:B------:R-:W-:Y:S05]  /*94e0*/  BSYNC.RECONVERGENT B0 ;  /* 0x0000000000007941 */ /* 0x000fea0003800200 */
.L_x_14225:
[----:B------:R-:W-:Y:S01]  /*94f0*/  LEA.HI R209, R209, R24, RZ, 0x1b ;  /* 0x00000018d1d17211 */ /* 0x000fe200078fd8ff */
[C---:B------:R-:W-:Y:S01]  /*9500*/  FMUL.FTZ R200, R87.reuse, R190 ;  /* 0x000000be57c87220 */ /* 0x040fe20000410000 */
[C---:B0-----:R-:W-:Y:S01]  /*9510*/  IADD3 R5, PT, PT, R24.reuse, 0x3c0, RZ ;  /* 0x000003c018057810 */ /* 0x041fe20007ffe0ff */
[----:B------:R-:W-:Y:S01]  /*9520*/  FMUL.FTZ R206, R87, R206 ;  /* 0x000000ce57ce7220 */ /* 0x000fe20000410000 */
[----:B------:R-:W-:Y:S01]  /*9530*/  LEA R209, R209, UR33, 0x2 ;  /* 0x00000021d1d17c11 */ /* 0x000fe2000f8e10ff */
[----:B------:R-:W-:Y:S01]  /*9540*/  FFMA.FTZ R205, -R87, R54, R205 ;  /* 0x0000003657cd7223 */ /* 0x000fe200000101cd */
[----:B------:R-:W-:Y:S01]  /*9550*/  LEA.HI R5, R5, R24, RZ, 0x1b ;  /* 0x0000001805057211 */ /* 0x000fe200078fd8ff */
[----:B------:R-:W-:Y:S01]  /*9560*/  FMUL.FTZ R4, R9, R200 ;  /* 0x000000c809047220 */ /* 0x000fe20000410000 */
[----:B------:R-:W-:Y:S01]  /*9570*/  IADD3 R211, PT, PT, R24, 0x3e0, RZ ;  /* 0x000003e018d37810 */ /* 0x000fe20007ffe0ff */
[----:B------:R-:W-:Y:S01]  /*9580*/  BSSY.RECONVERGENT B0, `(.L_x_14227) ;  /* 0x0000008000007945 */ /* 0x000fe20003800200 */
[----:B------:R-:W0:Y:S01]  /*9590*/  LDS R209, [R209+0x16c0] ;  /* 0x0016c000d1d17984 */ /* 0x000e220000000800 */
[----:B------:R-:W-:Y:S01]  /*95a0*/  LEA R208, R5, UR33, 0x2 ;  /* 0x0000002105d07c11 */ /* 0x000fe2000f8e10ff */
[----:B------:R-:W-:Y:S01]  /*95b0*/  FFMA.FTZ R5, R205, R206, -R4 ;  /* 0x000000cecd057223 */ /* 0x000fe20000010804 */
[----:B------:R-:W-:Y:S01]  /*95c0*/  LEA.HI R211, R211, R24, RZ, 0x1b ;  /* 0x00000018d3d37211 */ /* 0x000fe200078fd8ff */
[----:B------:R-:W-:Y:S01]  /*95d0*/  FMUL.FTZ R206, R9, R206 ;  /* 0x000000ce09ce7220 */ /* 0x000fe20000410000 */
[----:B------:R-:W-:Y:S06]  /*95e0*/  @!P3 BRA `(.L_x_14228) ;  /* 0x000000000004b947 */ /* 0x000fec0003800000 */
[----:B0-----:R0:W-:Y:S02]  /*95f0*/  REDG.E.ADD.F32.FTZ.RN.STRONG.GPU desc[UR26][R6.64+0xe80], R209 ;  /* 0x000e80d1060079a6 */ /* 0x0011e4000c12f31a */
.L_x_14228:
[----:B------:R-:W-:Y:S05]  /*9600*/  BSYNC.RECONVERGENT B0 ;  /* 0x0000000000007941 */ /* 0x000fea0003800200 */
.L_x_14227:
[----:B0-----:R0:W0:Y:S01]  /*9610*/  LDS R209, [R208+0x1740] ;  /* 0x00174000d0d17984 */ /* 0x0010220000000800 */
[----:B------:R-:W-:Y:S01]  /*9620*/  BSSY.RECONVERGENT B0, `(.L_x_14229) ;  /* 0x0000005000007945 */ /* 0x000fe20003800200 */
[----:B------:R-:W-:Y:S01]  /*9630*/  LEA R211, R211, UR33, 0x2 ;  /* 0x00000021d3d37c11 */ /* 0x000fe2000f8e10ff */
[----:B------:R-:W-:Y:S02]  /*9640*/  FFMA.FTZ R206, R205, R200, R206 ;  /* 0x000000c8cdce7223 */ /* 0x000fe400000100ce */
[----:B------:R-:W-:Y:S05]  /*9650*/  @!P4 BRA `(.L_x_14230) ;  /* 0x000000000004c947 */ /* 0x000fea0003800000 */
[----:B0-----:R0:W-:Y:S02]  /*9660*/  REDG.E.ADD.F32.FTZ.RN.STRONG.GPU desc[UR26][R6.64+0xf00], R209 ;  /* 0x000f00d1060079a6 */ /* 0x0011e4000c12f31a */
.L_x_14230:
[----:B------:R-:W-:Y:S05]  /*9670*/  BSYNC.RECONVERGENT B0 ;  /* 0x0000000000007941 */ /* 0x000fea0003800200 */
.L_x_14229:
[----:B------:R-:W-:Y:S01]  /*9680*/  FADD.FTZ R4, R163, R206 ;  /* 0x000000cea3047221 */ /* 0x000fe20000010000 */
[----:B------:R-:W-:Y:S01]  /*9690*/  BSSY.RECONVERGENT B0, `(.L_x_14231) ;  /* 0x0000004000007945 */ /* 0x000fe20003800200 */
[----:B------:R0:W0:Y:S03]  /*96a0*/  LDS R163, [R211+0x17c0] ;  /* 0x0017c000d3a37984 */ /* 0x0000260000000800 */
[----:B------:R-:W-:Y:S05]  /*96b0*/  @!P5 BRA `(.L_x_14232) ;  /* 0x000000000004d947 */ /* 0x000fea0003800000 */
[----:B0-----:R0:W-:Y:S02]  /*96c0*/  REDG.E.ADD.F32.FTZ.RN.STRONG.GPU desc[UR26][R6.64+0xf80], R163 ;  /* 0x000f80a3060079a6 */ /* 0x0011e4000c12f31a */
.L_x_14232:
[----:B------:R-:W-:Y:S05]  /*96d0*/  BSYNC.RECONVERGENT B0 ;  /* 0x0000000000007941 */ /* 0x000fea0003800200 */
.L_x_14231:
[----:B------:R-:W-:Y:S01]  /*96e0*/  FADD.FTZ R5, R168, R5 ;  /* 0x00000005a8057221 */ /* 0x000fe20000010000 */
[C---:B0-----:R-:W-:Y:S01]  /*96f0*/  FFMA.FTZ R6, R55.reuse, R8, R204 ;  /* 0x0000000837067223 */ /* 0x041fe200000100cc */
[----:B------:R-:W-:Y:S01]  /*9700*/  FFMA.FTZ R7, -R55, R195, R198 ;  /* 0x000000c337077223 */ /* 0x000fe200000101c6 */
[----:B------:R-:W0:Y:S01]  /*9710*/  SHFL.DOWN PT, R163, R4, 0x1, 0x1f ;  /* 0x08201f0004a37f89 */ /* 0x000e2200000e0000 */
[----:B------:R-:W-:Y:S01]  /*9720*/  ISETP.GT.AND P1, PT, R23, 0x1e, PT ;  /* 0x0000001e1700780c */ /* 0x000fe20003f24270 */
[----:B------:R-:W-:Y:S01]  /*9730*/  FADD.FTZ R71, R156, R71 ;  /* 0x000000479c477221 */ /* 0x000fe20000010000 */
[----:B------:R-:W-:Y:S01]  /*9740*/  FADD.FTZ R72, R144, R72 ;  /* 0x0000004890487221 */ /* 0x000fe20000010000 */
[----:B------:R-:W5:Y:S01]  /*9750*/  SHFL.DOWN PT, R8, R5, 0x1, 0x1f ;  /* 0x08201f0005087f89 */ /* 0x000f6200000e0000 */
[----:B------:R-:W-:Y:S01]  /*9760*/  FMUL.FTZ R182, R143, R182 ;  /* 0x000000b68fb67220 */ /* 0x000fe20000410000 */
[----:B------:R-:W-:Y:S01]  /*9770*/  FADD.FTZ R75, R139, R75 ;  /* 0x0000004b8b4b7221 */ /* 0x000fe20000010000 */
[----:B------:R-:W-:Y:S01]  /*9780*/  FMUL.FTZ R193, R130, R193 ;  /* 0x000000c182c17220 */ /* 0x000fe20000410000 */
[----:B------:R-:W1:Y:S01]  /*9790*/  SHFL.DOWN PT, R195, R6, 0x1, 0x1f ;  /* 0x08201f0006c37f89 */ /* 0x000e6200000e0000 */
[----:B------:R-:W-:Y:S01]  /*97a0*/  FADD.FTZ R77, R128, R77 ;  /* 0x0000004d804d7221 */ /* 0x000fe20000010000 */
[----:B------:R-:W-:Y:S01]  /*97b0*/  FMUL.FTZ R197, R196, R197 ;  /* 0x000000c5c4c57220 */ /* 0x000fe20000410000 */
[----:B------:R-:W-:Y:S01]  /*97c0*/  FMUL.FTZ R202, R202, R145 ;  /* 0x00000091caca7220 */ /* 0x000fe20000410000 */
[----:B------:R-:W2:Y:S01]  /*97d0*/  SHFL.DOWN PT, R168, R7, 0x1, 0x1f ;  /* 0x08201f0007a87f89 */ /* 0x000ea200000e0000 */
[----:B------:R-:W-:Y:S01]  /*97e0*/  FFMA.FTZ R154, R154, R175, R193 ;  /* 0x000000af9a9a7223 */ /* 0x000fe200000100c1 */
[----:B------:R-:W-:Y:S01]  /*97f0*/  FFMA.FTZ R179, R188, R179, R197 ;  /* 0x000000b3bcb37223 */ /* 0x000fe200000100c5 */
[----:B------:R-:W-:Y:S01]  /*9800*/  FFMA.FTZ R201, R201, R140, R202 ;  /* 0x0000008cc9c97223 */ /* 0x000fe200000100ca */
[----:B------:R-:W-:Y:S01]  /*9810*/  FADD.FTZ R76, R129, R76 ;  /* 0x0000004c814c7221 */ /* 0x000fe20000010000 */
[----:B------:R-:W-:Y:S01]  /*9820*/  FFMA.FTZ R129, R49, R176, R154 ;  /* 0x000000b031817223 */ /* 0x000fe2000001009a */
[----:B------:R-:W-:Y:S01]  /*9830*/  FADD.FTZ R78, R127, R78 ;  /* 0x0000004e7f4e7221 */ /* 0x000fe20000010000 */
[----:B------:R-:W-:Y:S01]  /*9840*/  FADD.FTZ R79, R126, R79 ;  /* 0x0000004f7e4f7221 */ /* 0x000fe20000010000 */
[----:B------:R-:W-:Y:S01]  /*9850*/  FMUL.FTZ R207, R132, R207 ;  /* 0x000000cf84cf7220 */ /* 0x000fe20000410000 */
[----:B------:R-:W-:Y:S01]  /*9860*/  FADD.FTZ R106, R129, R106 ;  /* 0x0000006a816a7221 */ /* 0x000fe20000010000 */
[----:B------:R-:W-:Y:S01]  /*9870*/  FMUL.FTZ R174, R174, R153 ;  /* 0x00000099aeae7220 */ /* 0x000fe20000410000 */
[----:B------:R-:W-:Y:S01]  /*9880*/  FMUL.FTZ R2, R205, R2 ;  /* 0x00000002cd027220 */ /* 0x000fe20000410000 */
[----:B0-----:R-:W-:Y:S01]  /*9890*/  @!P1 FADD.FTZ R4, R4, R163 ;  /* 0x000000a304049221 */ /* 0x001fe20000010000 */
[----:B------:R-:W-:Y:S01]  /*98a0*/  ISETP.GT.AND P2, PT, R23, 0xf, PT ;  /* 0x0000000f1700780c */ /* 0x000fe20003f44270 */
        /* <DEDUP_REMOVED lines=8> */
[----:B------:R-:W-:Y:S01]  /*9930*/  FADD.FTZ R109, R8, R109 ;  /* 0x0000006d086d7221 */ /* 0x000fe20000010000 */
[----:B------:R-:W-:Y:S01]  /*9940*/  FFMA.FTZ R8, R52, R187, R201 ;  /* 0x000000bb34087223 */ /* 0x000fe200000100c9 */
[----:B--2---:R-:W-:Y:S01]  /*9950*/  @!P1 FADD.FTZ R7, R7, R168 ;  /* 0x000000a807079221 */ /* 0x004fe20000010000 */
[----:B------:R-:W2:Y:S01]  /*9960*/  SHFL.DOWN PT, R195, R6, 0x2, 0x1f ;  /* 0x08401f0006c37f89 */ /* 0x000ea200000e0000 */
[----:B------:R-:W-:Y:S01]  /*9970*/  ISETP.GT.AND P1, PT, R23, 0x1d, PT ;  /* 0x0000001d1700780c */ /* 0x000fe20003f24270 */
[----:B------:R-:W-:Y:S01]  /*9980*/  FADD.FTZ R105, R8, R105 ;  /* 0x0000006908697221 */ /* 0x000fe20000010000 */
[----:B------:R-:W-:Y:S01]  /*9990*/  FMUL.FTZ R142, R203, R142 ;  /* 0x0000008ecb8e7220 */ /* 0x000fe20000410000 */
[----:B------:R-:W5:Y:S01]  /*99a0*/  SHFL.DOWN PT, R156, R7, 0x2, 0x1f ;  /* 0x08401f00079c7f89 */ /* 0x000f6200000e0000 */
[----:B------:R-:W-:Y:S01]  /*99b0*/  FMUL.FTZ R189, R189, R194 ;  /* 0x000000c2bdbd7220 */ /* 0x000fe20000410000 */
[----:B------:R-:W-:Y:S01]  /*99c0*/  FMUL.FTZ R172, R172, R165 ;  /* 0x000000a5acac7220 */ /* 0x000fe20000410000 */
[----:B------:R-:W-:Y:S01]  /*99d0*/  FMUL.FTZ R171, R124, R171 ;  /* 0x000000ab7cab7220 */ /* 0x000fe20000410000 */
[----:B------:R-:W-:Y:S01]  /*99e0*/  FMUL.FTZ R178, R169, R178 ;  /* 0x000000b2a9b27220 */ /* 0x000fe20000410000 */
        /* <DEDUP_REMOVED lines=47> */
[----:B-----5:R-:W-:-:S02]  /*9ce0*/  @!P1 FADD.FTZ R7, R7, R130 ;  /* 0x0000008207079221 */ /* 0x020fc40000010000 */
        /* <DEDUP_REMOVED lines=17> */
[----:B------:R0:W-:Y:S02]  /*9e00*/  @!P1 STS.128 [UR33+0x18d0], R4 ;  /* 0x0018d004ff009988 */ /* 0x0001e40008000c21 */
.L_x_14234:
[----:B------:R-:W-:Y:S05]  /*9e10*/  BSYNC.RECONVERGENT B0 ;  /* 0x0000000000007941 */ /* 0x000fea0003800200 */
.L_x_14233:
        /* <DEDUP_REMOVED lines=10> */
[----:B-1----:R-:W-:Y:S01]  /*9ec0*/  FFMA.FTZ R9, R41, R160, R12 ;  /* 0x000000a029097223 */ /* 0x002fe2000001000c */
[----:B--2---:R-:W-:Y:S01]  /*9ed0*/  FFMA.FTZ R2, R20, R161, R3 ;  /* 0x000000a114027223 */ /* 0x004fe20000010003 */
        /* <DEDUP_REMOVED lines=12> */
[----:B------:R-:W1:Y:S04]  /*9fa0*/  @P1 LDS.64 R2, [UR9+0x4610] ;  /* 0x00461009ff021984 */ /* 0x000e680008000a00 */
[----:B0-----:R-:W0:Y:S01]  /*9fb0*/  @P1 LDS.64 R8, [UR9+0x3e10] ;  /* 0x003e1009ff081984 */ /* 0x001e220008000a00 */
[----:B-1----:R-:W-:Y:S01]  /*9fc0*/  @P1 FADD.FTZ R6, R6, R2 ;  /* 0x0000000206061221 */ /* 0x002fe20000010000 */
[----:B------:R-:W-:Y:S01]  /*9fd0*/  @P1 FADD.FTZ R7, R7, R3 ;  /* 0x0000000307071221 */ /* 0x000fe20000010000 */
[----:B0-----:R-:W-:Y:S01]  /*9fe0*/  @P1 FADD.FTZ R4, R4, R8 ;  /* 0x0000000804041221 */ /* 0x001fe20000010000 */
[----:B------:R-:W-:-:S03]  /*9ff0*/  @P1 FADD.FTZ R5, R5, R9 ;  /* 0x0000000905051221 */ /* 0x000fc60000010000 */
[----:B------:R1:W-:Y:S04]  /*a000*/  STS.64 [UR9+0x4610], R6 ;  /* 0x00461006ff007988 */ /* 0x0003e80008000a09 */
[----:B------:R1:W-:Y:S02]  /*a010*/  STS.64 [UR9+0x3e10], R4 ;  /* 0x003e1004ff007988 */ /* 0x0003e40008000a09 */
.L_x_14236:
[----:B------:R-:W-:Y:S05]  /*a020*/  BSYNC.RECONVERGENT B0 ;  /* 0x0000000000007941 */ /* 0x000fea0003800200 */
.L_x_14235:
[----:B------:R-:W-:-:S04]  /*a030*/  UIADD3 UR8, UPT, UPT, UR8, 0x1, URZ ;  /* 0x0000000108087890 */ /* 0x000fc8000fffe0ff */
[----:B------:R-:W-:-:S09]  /*a040*/  UISETP.GE.AND UP0, UPT, UR8, UR44, UPT ;  /* 0x0000002c0800728c */ /* 0x000fd2000bf06270 */
[----:B------:R-:W-:Y:S05]  /*a050*/  BRA.U !UP0, `(.L_x_14237) ;  /* 0xffffff8908887547 */ /* 0x000fea000b83ffff */
.L_x_14155:
[----:B------:R-:W-:Y:S01]  /*a060*/  BAR.SYNC.DEFER_BLOCKING 0x0 ;  /* 0x0000000000007b1d */ /* 0x000fe20000010000 */
[----:B------:R-:W-:Y:S01]  /*a070*/  F2FP.F16.F32.PACK_AB R71, R70, R71 ;  /* 0x000000474647723e */ /* 0x000fe200000000ff */
[----:B------:R-:W-:Y:S01]  /*a080*/  UIADD3 UR14, UPT, UPT, UR16, -0x1, URZ ;  /* 0xffffffff100e7890 */ /* 0x000fe2000fffe0ff */
[----:B01----:R-:W-:Y:S01]  /*a090*/  F2FP.F16.F32.PACK_AB R7, R78, R79 ;  /* 0x0000004f4e07723e */ /* 0x003fe200000000ff */
        /* <DEDUP_REMOVED lines=8> */
[----:B------:R-:W2:Y:S01]  /*a120*/  LDCU.64 UR34, c[0x0][0x550] ;  /* 0x0000aa00ff2277ac */ /* 0x000ea20008000a00 */
[----:B------:R-:W-:Y:S02]  /*a130*/  F2FP.F16.F32.PACK_AB R68, R76, R77 ;  /* 0x0000004d4c44723e */ /* 0x000fe400000000ff */
[----:B------:R-:W-:Y:S01]  /*a140*/  SHF.L.U32 R24, R24, 0x1, RZ ;  /* 0x0000000118187819 */ /* 0x000fe200000006ff */
[----:B------:R-:W-:Y:S01]  /*a150*/  USHF.L.U32 UR8, UR14, 0x9, URZ ;  /* 0x000000090e087899 */ /* 0x000fe200080006ff */
[----:B------:R-:W-:Y:S01]  /*a160*/  F2FP.F16.F32.PACK_AB R17, R115, R110 ;  /* 0x0000006e7311723e */ /* 0x000fe200000000ff */
[----:B------:R-:W-:Y:S01]  /*a170*/  UMOV UR9, URZ ;  /* 0x000000ff00097c82 */ /* 0x000fe20008000000 */
[----:B------:R-:W-:Y:S01]  /*a180*/  F2FP.F16.F32.PACK_AB R16, R108, R113 ;  /* 0x000000716c10723e */ /* 0x000fe200000000ff */
[----:B------:R-:W-:Y:S01]  /*a190*/  UIADD3 UR21, UP1, UPT, UR21, -0x400, URZ ;  /* 0xfffffc0015157890 */ /* 0x000fe2000ff3e0ff */
[----:B------:R-:W-:Y:S01]  /*a1a0*/  F2FP.F16.F32.PACK_AB R19, R119, R114 ;  /* 0x000000727713723e */ /* 0x000fe200000000ff */
[----:B------:R5:W-:Y:S01]  /*a1b0*/  STS.128 [R21], R4 ;  /* 0x0000000415007388 */ /* 0x000be20000000c00 */
[----:B0-----:R-:W-:Y:S01]  /*a1c0*/  UIMAD.WIDE.U32 UR12, UR32, UR28, UR8 ;  /* 0x0000001c200c72a5 */ /* 0x001fe2000f8e0008 */
[----:B------:R-:W-:Y:S01]  /*a1d0*/  F2FP.F16.F32.PACK_AB R18, R117, R112 ;  /* 0x000000707512723e */ /* 0x000fe200000000ff */
[----:B------:R-:W-:Y:S01]  /*a1e0*/  UIADD3 UR19, UP2, UPT, UR19, -0x400, URZ ;  /* 0xfffffc0013137890 */ /* 0x000fe2000ff5e0ff */
[----:B------:R-:W-:Y:S01]  /*a1f0*/  STS.128 [R21+0x10], R68 ;  /* 0x0000104415007388 */ /* 0x000fe20000000c00 */
[----:B------:R-:W-:-:S03]  /*a200*/  NOP ;  /* 0x0000000000007918 */ /* 0x000fc60000000000 */
[----:B------:R-:W0:Y:S01]  /*a210*/  LDS.128 R8, [R22] ;  /* 0x0000000016087984 */ /* 0x000e220000000c00 */
[----:B------:R-:W-:Y:S01]  /*a220*/  UIMAD UR13, UR32, UR29, UR13 ;  /* 0x0000001d200d72a4 */ /* 0x000fe2000f8e020d */
[----:B------:R-:W-:Y:S01]  /*a230*/  F2FP.F16.F32.PACK_AB R43, R100, R105 ;  /* 0x00000069642b723e */ /* 0x000fe200000000ff */
[----:B------:R-:W3:Y:S01]  /*a240*/  LDCU.64 UR28, c[0x0][0x520] ;  /* 0x0000a400ff1c77ac */ /* 0x000ee20008000a00 */
[----:B------:R-:W4:Y:S01]  /*a250*/  LDS.128 R12, [R22+0x200] ;  /* 0x00020000160c7984 */ /* 0x000f220000000c00 */
[----:B-----5:R-:W-:Y:S01]  /*a260*/  LOP3.LUT R7, R24, 0x7c0, RZ, 0xc0, !PT ;  /* 0x000007c018077812 */ /* 0x020fe200078ec0ff */
[----:B------:R-:W-:Y:S01]  /*a270*/  FADD.FTZ R5, R3, R108 ;  /* 0x0000006c03057221 */ /* 0x000fe20000010000 */
[----:B-1----:R-:W-:Y:S01]  /*a280*/  UIMAD.WIDE.U32 UR12, UR25, UR30, UR12 ;  /* 0x0000001e190c72a5 */ /* 0x002fe2000f8e000c */
[----:B------:R-:W-:Y:S01]  /*a290*/  F2FP.F16.F32.PACK_AB R42, R102, R107 ;  /* 0x0000006b662a723e */ /* 0x000fe200000000ff */
[----:B------:R-:W-:Y:S01]  /*a2a0*/  UIADD3 UR17, UP3, UPT, UR17, -0x400, URZ ;  /* 0xfffffc0011117890 */ /* 0x000fe2000ff7e0ff */
[----:B------:R-:W-:Y:S01]  /*a2b0*/  LOP3.LUT R7, R7, 0x1f, R36, 0xf8, !PT ;  /* 0x0000001f07077812 */ /* 0x000fe200078ef824 */
[----:B------:R-:W-:Y:S01]  /*a2c0*/  UIMAD UR15, UR25, UR31, UR13 ;  /* 0x0000001f190f72a4 */ /* 0x000fe2000f8e020d */
[----:B------:R-:W-:Y:S01]  /*a2d0*/  F2FP.F16.F32.PACK_AB R41, R104, R109 ;  /* 0x0000006d6829723e */ /* 0x000fe200000000ff */
[----:B--2---:R-:W-:Y:S01]  /*a2e0*/  ULEA UR13, UP0, UR12, UR34, 0x1 ;  /* 0x000000220c0d7291 */ /* 0x004fe2000f8008ff */
[----:B------:R-:W-:Y:S01]  /*a2f0*/  F2FP.F16.F32.PACK_AB R40, R106, R111 ;  /* 0x0000006f6a28723e */ /* 0x000fe200000000ff */
[----:B------:R-:W1:Y:S01]  /*a300*/  LDCU.64 UR30, c[0x0][0x560] ;  /* 0x0000ac00ff1e77ac */ /* 0x000e620008000a00 */
        /* <DEDUP_REMOVED lines=11> */
[----:B------:R-:W-:-:S04]  /*a3c0*/  FADD.FTZ R117, R112, R117 ;  /* 0x0000007570757221 */ /* 0x000fc80000010000 */
[----:B------:R-:W-:Y:S01]  /*a3d0*/  FADD.FTZ R114, R117, R114 ;  /* 0x0000007275727221 */ /* 0x000fe20000010000 */
[----:B0-----:R-:W-:Y:S03]  /*a3e0*/  STG.E.128 desc[UR26][R2.64], R8 ;  /* 0x0000000802007986 */ /* 0x001fe6000c101d1a */
[----:B------:R-:W-:Y:S01]  /*a3f0*/  FADD.FTZ R114, R114, R119 ;  /* 0x0000007772727221 */ /* 0x000fe20000010000 */
[----:B----4-:R0:W-:Y:S03]  /*a400*/  STG.E.128 desc[UR26][R2.64+0x200], R12 ;  /* 0x0002000c02007986 */ /* 0x0101e6000c101d1a */
[----:B------:R-:W-:Y:S01]  /*a410*/  FADD.FTZ R111, R114, R111 ;  /* 0x0000006f726f7221 */ /* 0x000fe20000010000 */
[----:B------:R-:W-:Y:S01]  /*a420*/  BAR.SYNC.DEFER_BLOCKING 0x0 ;  /* 0x0000000000007b1d */ /* 0x000fe20000010000 */
[----:B--2---:R-:W-:-:S02]  /*a430*/  UIMAD.WIDE.U32 UR8, UR32, UR12, UR8 ;  /* 0x0000000c200872a5 */ /* 0x004fc4000f8e0008 */
[----:B------:R-:W-:Y:S02]  /*a440*/  FADD.FTZ R106, R111, R106 ;  /* 0x0000006a6f6a7221 */ /* 0x000fe40000010000 */
[----:B------:R-:W-:Y:S02]  /*a450*/  UIMAD UR9, UR32, UR13, UR9 ;  /* 0x0000000d200972a4 */ /* 0x000fe4000f8e0209 */
[----:B------:R-:W-:Y:S02]  /*a460*/  FADD.FTZ R109, R106, R109 ;  /* 0x0000006d6a6d7221 */ /* 0x000fe40000010000 */
[----:B---3--:R-:W-:Y:S02]  /*a470*/  UIMAD.WIDE.U32 UR8, UR25, UR28, UR8 ;  /* 0x0000001c190872a5 */ /* 0x008fe4000f8e0008 */
[----:B------:R-:W-:Y:S02]  /*a480*/  FADD.FTZ R104, R109, R104 ;  /* 0x000000686d687221 */ /* 0x000fe40000010000 */
[----:B------:R-:W-:-:S02]  /*a490*/  UIMAD UR12, UR25, UR29, UR9 ;  /* 0x0000001d190c72a4 */ /* 0x000fc4000f8e0209 */
[----:B------:R-:W-:Y:S01]  /*a4a0*/  FADD.FTZ R107, R104, R107 ;  /* 0x0000006b686b7221 */ /* 0x000fe20000010000 */
[----:B-1----:R-:W-:-:S03]  /*a4b0*/  ULEA UR9, UP0, UR8, UR30, 0x1 ;  /* 0x0000001e08097291 */ /* 0x002fc6000f8008ff */
[----:B------:R-:W-:Y:S01]  /*a4c0*/  FADD.FTZ R102, R107, R102 ;  /* 0x000000666b667221 */ /* 0x000fe20000010000 */
[----:B------:R-:W-:Y:S02]  /*a4d0*/  ULEA.HI.X UR8, UR8, UR31, UR12, 0x1, UP0 ;  /* 0x0000001f08087291 */ /* 0x000fe400080f0c0c */
[----:B0-----:R-:W-:Y:S01]  /*a4e0*/  MOV R2, UR9 ;  /* 0x0000000900027c02 */ /* 0x001fe20008000f00 */
[----:B------:R-:W-:Y:S01]  /*a4f0*/  UIADD3 UR23, UP0, UPT, UR23, -0x800, URZ ;  /* 0xfffff80017177890 */ /* 0x000fe2000ff1e0ff */
        /* <DEDUP_REMOVED lines=15> */
.L_x_14153:
        /* <DEDUP_REMOVED lines=33> */
.L_x_14240:
[----:B------:R-:W-:Y:S05]  /*a800*/  BSYNC.RECONVERGENT B0 ;  /* 0x0000000000007941 */ /* 0x000fea0003800200 */
.L_x_14239:
        /* <DEDUP_REMOVED lines=31> */
.L_x_14242:
[----:B------:R-:W-:Y:S05]  /*aa00*/  BSYNC.RECONVERGENT B0 ;  /* 0x0000000000007941 */ /* 0x000fea0003800200 */
.L_x_14241:
        /* <DEDUP_REMOVED lines=17> */
.L_x_14244:
[C---:B0123--:R-:W-:Y:S01]  /*ab20*/  LEA R4, R0.reuse, UR13, 0x3 ;  /* 0x0000000d00047c11 */ /* 0x04ffe2000f8e18ff */
[----:B------:R-:W-:Y:S01]  /*ab30*/  UMOV UR8, UR4 ;  /* 0x0000000400087c82 */ /* 0x000fe20008000000 */
[----:B------:R-:W-:Y:S01]  /*ab40*/  SHF.R.S32.HI R3, RZ, 0x1f, R0 ;  /* 0x0000001fff037819 */ /* 0x000fe20000011400 */
        /* <DEDUP_REMOVED lines=23> */
.L_x_14243:
[----:B------:R-:W-:Y:S05]  /*acc0*/  EXIT ;  /* 0x000000000000794d */ /* 0x000fea0003800000 */
.L_x_14245:
        /* <DEDUP_REMOVED lines=11> */
.L_x_18748:


//--------------------- .text._Z25selective_scan_bwd_kernelI32Selective_Scan_bwd_kernel_traitsILi32ELi16ELb1ELb0ELb1ELb1ELb0EN3c104HalfENS1_7complexIfEEEEv12SSMParamsBwd --------------------------
	.section	.text._Z25selective_scan_bwd_kernelI32Selective_Scan_bwd_kernel_traitsILi32ELi16ELb1ELb0ELb1ELb1ELb0EN3c104HalfENS1_7complexIfEEEEv12SSMParamsBwd,"ax",@progbits
	.align	128
        .global         _Z25selective_scan_bwd_kernelI32Selective_Scan_bwd_kernel_traitsILi32ELi16ELb1ELb0ELb1ELb1ELb0EN3c104HalfENS1_7complexIfEEEEv12SSMParamsBwd
        .type           _Z25selective_scan_bwd_kernelI32Selective_Scan_bwd_kernel_traitsILi32ELi16ELb1ELb0ELb1ELb1ELb0EN3c104HalfENS1_7complexIfEEEEv12SSMParamsBwd,@function
        .size           _Z25selective_scan_bwd_kernelI32Selective_Scan_bwd_kernel_traitsILi32ELi16ELb1ELb0ELb1ELb1ELb0EN3c104HalfENS1_7complexIfEEEEv12SSMParamsBwd,(.L_x_18749 - _Z25selective_scan_bwd_kernelI32Selective_Scan_bwd_kernel_traitsILi32ELi16ELb1ELb0ELb1ELb1ELb0EN3c104HalfENS1_7complexIfEEEEv12SSMParamsBwd)
        .other          _Z25selective_scan_bwd_kernelI32Selective_Scan_bwd_kernel_traitsILi32ELi16ELb1ELb0ELb1ELb1ELb0EN3c104HalfENS1_7complexIfEEEEv12SSMParamsBwd,@"STO_CUDA_ENTRY STV_DEFAULT"
_Z25selective_scan_bwd_kernelI32Selective_Scan_bwd_kernel_traitsILi32ELi16ELb1ELb0ELb1ELb1ELb0EN3c104HalfENS1_7complexIfEEEEv12SSMParamsBwd:
.text._Z25selective_scan_bwd_kernelI32Selective_Scan_bwd_kernel_traitsILi32ELi16ELb1ELb0ELb1ELb1ELb0EN3c104HalfENS1_7complexIfEEEEv12SSMParamsBwd:
        /* <DEDUP_REMOVED lines=37> */
[----:B------:R-:W-:Y:S01]  /*0250*/  UMOV UR14, UR4 ;  /* 0x00000004000e7c82 */ /* 0x000fe20008000000 */
[----:B------:R-:W0:Y:S01]  /*0260*/  LDCU.64 UR32, c[0x0][0x4a0] ;  /* 0x00009400ff2077ac */ /* 0x000e220008000a00 */
[----:B------:R-:W-:-:S02]  /*0270*/  UIMAD.WIDE.U32 UR14, UR22, UR10, UR14 ;  /* 0x0000000a160e72a5 */ /* 0x000fc4000f8e000e */
[----:B------:R-:W-:Y:S02]  /*0280*/  UIMAD.WIDE.U32 UR18, UR22, UR34, UR6 ;  /* 0x00000022161272a5 */ /* 0x000fe4000f8e0006 */
[----:B------:R-:W-:Y:S01]  /*0290*/  UIMAD UR26, UR22, UR11, UR15 ;  /* 0x0000000b161a72a4 */ /* 0x000fe2000f8e020f */
[----:B------:R-:W4:Y:S05]  /*02a0*/  LDCU.128 UR8, c[0x0][0x460] ;  /* 0x00008c00ff0877ac */ /* 0x000f2a0008000c00 */
[----:B------:R-:W5:Y:S01]  /*02b0*/  I2F.RP R0, UR30 ;  /* 0x0000001e00007d06 */ /* 0x000f620008209400 */
[----:B------:R-:W-:Y:S02]  /*02c0*/  UIMAD UR27, UR22, UR35, UR19 ;  /* 0x00000023161b72a4 */ /* 0x000fe4000f8e0213 */
[----:B--2---:R-:W-:Y:S01]  /*02d0*/  ULEA UR19, UR25, 0xfffffe00, 0x9 ;  /* 0xfffffe0019137891 */ /* 0x004fe2000f8e48ff */
[----:B------:R-:W2:Y:S03]  /*02e0*/  LDCU.64 UR6, c[0x0][0x3d0] ;  /* 0x00007a00ff0677ac */ /* 0x000ea60008000a00 */
[----:B------:R-:W-:-:S02]  /*02f0*/  UIADD3 UR15, UP0, UPT, UR19, UR14, URZ ;  /* 0x0000000e130f7290 */ /* 0x000fc4000ff1e0ff */
[----:B------:R-:W-:Y:S01]  /*0300*/  USHF.R.S32.HI UR24, URZ, 0x1f, UR19 ;  /* 0x0000001fff187899 */ /* 0x000fe20008011413 */
[----:B-----5:R-:W3:Y:S01]  /*0310*/  MUFU.RCP R0, R0 ;  /* 0x0000000000007308 */ /* 0x020ee20000001000 */
[----:B------:R-:W-:Y:S02]  /*0320*/  UIADD3 UR18, UP2, UPT, UR19, UR18, URZ ;  /* 0x0000001213127290 */ /* 0x000fe4000ff5e0ff */
[----:B------:R-:W-:Y:S02]  /*0330*/  UIADD3.X UR26, UPT, UPT, UR24, UR26, URZ, UP0, !UPT ;  /* 0x0000001a181a7290 */ /* 0x000fe400087fe4ff */
[----:B----4-:R-:W-:Y:S02]  /*0340*/  ULEA UR10, UP3, UR18, UR10, 0x1 ;  /* 0x0000000a120a7291 */ /* 0x010fe4000f8608ff */
[----:B-1----:R-:W-:Y:S02]  /*0350*/  USHF.R.U64 UR12, UR12, 0x1, UR13 ;  /* 0x000000010c0c7899 */ /* 0x002fe4000800120d */
[----:B------:R-:W-:Y:S01]  /*0360*/  USHF.R.U32.HI UR13, URZ, 0x1, UR13 ;  /* 0x00000001ff0d7899 */ /* 0x000fe2000801160d */
[----:B---3--:R-:W-:-:S02]  /*0370*/  IADD3 R2, PT, PT, R0, 0xffffffe, RZ ;  /* 0x0ffffffe00027810 */ /* 0x008fc40007ffe0ff */
[----:B------:R-:W-:-:S04]  /*0380*/  IABS R0, UR22 ;  /* 0x0000001600007c13 */ /* 0x000fc80008000000 */
[----:B------:R-:W1:Y:S01]  /*0390*/  F2I.FTZ.U32.TRUNC.NTZ R2, R2 ;  /* 0x0000000200027305 */ /* 0x000e62000021f000 */
[----:B------:R-:W-:Y:S02]  /*03a0*/  R2UR UR28, R0 ;  /* 0x00000000001c72ca */ /* 0x000fe400000e0000 */
[----:B-1----:R-:W-:-:S13]  /*03b0*/  R2UR UR5, R2 ;  /* 0x00000000020572ca */ /* 0x002fda00000e0000 */
        /* <DEDUP_REMOVED lines=16> */
[----:B0-----:R-:W-:-:S02]  /*04c0*/  UIMAD.WIDE.U32 UR4, UR22, UR32, UR4 ;  /* 0x00000020160472a5 */ /* 0x001fc4000f8e0004 */
[----:B------:R-:W-:Y:S02]  /*04d0*/  UISETP.GT.U32.AND UP2, UPT, UR30, UR16, UPT ;  /* 0x000000101e00728c */ /* 0x000fe4000bf44070 */
[----:B------:R-:W-:Y:S01]  /*04e0*/  UIMAD UR5, UR22, UR33, UR5 ;  /* 0x00000021160572a4 */ /* 0x000fe2000f8e0205 */
[----:B------:R-:W0:Y:S01]  /*04f0*/  LDCU.64 UR32, c[0x0][0x480] ;  /* 0x00009000ff2077ac */ /* 0x000e220008000a00 */
[----:B--2---:R-:W-:Y:S01]  /*0500*/  UIMAD.WIDE.U32 UR8, UR23, UR6, URZ ;  /* 0x00000006170872a5 */ /* 0x004fe2000f8e00ff */
[----:B------:R-:W1:Y:S06]  /*0510*/  LDCU.64 UR26, c[0x0][0x4e0] ;  /* 0x00009c00ff1a77ac */ /* 0x000e6c0008000a00 */
[----:B------:R-:W-:-:S02]  /*0520*/  @!UP2 UIADD3 UR16, UPT, UPT, UR16, -UR30, URZ ;  /* 0x8000001e1010a290 */ /* 0x000fc4000fffe0ff */
[----:B------:R-:W-:Y:S02]  /*0530*/  @!UP2 UIADD3 UR18, UPT, UPT, UR18, 0x1, URZ ;  /* 0x000000011212a890 */ /* 0x000fe4000fffe0ff */
[----:B------:R-:W-:Y:S01]  /*0540*/  UISETP.GE.U32.AND UP0, UPT, UR16, UR30, UPT ;  /* 0x0000001e1000728c */ /* 0x000fe2000bf06070 */
[----:B------:R-:W2:Y:S01]  /*0550*/  LDCU.64 UR30, c[0x0][0x528] ;  /* 0x0000a500ff1e77ac */ /* 0x000ea20008000a00 */
[----:B------:R-:W-:Y:S02]  /*0560*/  ULOP3.LUT UR16, UR22, UR29, URZ, 0x3c, !UPT ;  /* 0x0000001d16107292 */ /* 0x000fe4000f8e3cff */
[----:B------:R-:W-:Y:S02]  /*0570*/  UIMAD UR9, UR23, UR7, UR9 ;  /* 0x00000007170972a4 */ /* 0x000fe4000f8e0209 */
[----:B------:R-:W-:Y:S01]  /*0580*/  UISETP.GE.AND UP2, UPT, UR16, URZ, UPT ;  /* 0x000000ff1000728c */ /* 0x000fe2000bf46270 */
[----:B------:R-:W3:Y:S04]  /*0590*/  LDCU.64 UR6, c[0x0][0x3e8] ;  /* 0x00007d00ff0677ac */ /* 0x000ee80008000a00 */
[----:B------:R-:W-:-:S02]  /*05a0*/  @UP0 UIADD3 UR18, UPT, UPT, UR18, 0x1, URZ ;  /* 0x0000000112120890 */ /* 0x000fc4000fffe0ff */
[----:B0-----:R-:W-:Y:S02]  /*05b0*/  UISETP.NE.U32.AND UP0, UPT, UR32, URZ, UPT ;  /* 0x000000ff2000728c */ /* 0x001fe4000bf05070 */
[----:B------:R-:W-:Y:S02]  /*05c0*/  UIADD3 UR4, UP3, UPT, UR19, UR4, URZ ;  /* 0x0000000413047290 */ /* 0x000fe4000ff7e0ff */
[----:B------:R-:W-:Y:S02]  /*05d0*/  @!UP2 UIADD3 UR18, UPT, UPT, -UR18, URZ, URZ ;  /* 0x000000ff1212a290 */ /* 0x000fe4000fffe1ff */
[----:B------:R-:W-:Y:S02]  /*05e0*/  UISETP.NE.AND.EX UP0, UPT, UR33, URZ, UPT, UP0 ;  /* 0x000000ff2100728c */ /* 0x000fe4000bf05300 */
[----:B------:R-:W-:Y:S02]  /*05f0*/  UIADD3.X UR16, UPT, UPT, UR24, UR5, URZ, UP3, !UPT ;  /* 0x0000000518107290 */ /* 0x000fe40009ffe4ff */
[----:B--2---:R-:W-:-:S02]  /*0600*/  ULEA UR17, UP2, UR4, UR30, 0x1 ;  /* 0x0000001e04117291 */ /* 0x004fc4000f8408ff */
[----:B------:R-:W-:Y:S02]  /*0610*/  @!UP1 ULOP3.LUT UR18, URZ, UR29, URZ, 0x33, !UPT ;  /* 0x0000001dff129292 */ /* 0x000fe4000f8e33ff */
[----:B------:R-:W-:Y:S02]  /*0620*/  ULEA.HI.X UR16, UR4, UR31, UR16, 0x1, UP2 ;  /* 0x0000001f04107291 */ /* 0x000fe400090f0c10 */
[----:B------:R-:W-:Y:S02]  /*0630*/  USHF.R.S32.HI UR4, URZ, 0x1f, UR18 ;  /* 0x0000001fff047899 */ /* 0x000fe40008011412 */
[----:B---3--:R-:W-:Y:S02]  /*0640*/  UIMAD.WIDE.U32 UR8, UR18, UR6, UR8 ;  /* 0x00000006120872a5 */ /* 0x008fe4000f8e0008 */
        /* <DEDUP_REMOVED lines=77> */
.L_x_14362:
        /* <DEDUP_REMOVED lines=12> */
[----:B------:R-:W-:Y:S01]  /*0be0*/  HFMA2 R0, -RZ, RZ, 0, 9.5367431640625e-07 ;  /* 0x00000010ff007431 */ /* 0x000fe200000001ff */
[----:B------:R-:W4:Y:S04]  /*0bf0*/  S2R R49, SR_LANEID ;  /* 0x0000000000317919 */ /* 0x000f280000000000 */
[----:B0-----:R-:W-:Y:S01]  /*0c00*/  IMAD.WIDE.U32 R2, R5, R0, UR10 ;  /* 0x0000000a05027e25 */ /* 0x001fe2000f8e0000 */
[----:B-1----:R-:W-:-:S06]  /*0c10*/  ULEA UR8, UR24, UR8, 0x18 ;  /* 0x0000000818087291 */ /* 0x002fcc000f8ec0ff */
[----:B----4-:R-:W-:-:S04]  /*0c20*/  LEA R48, R49, UR8, 0x4 ;  /* 0x0000000831307c11 */ /* 0x010fc8000f8e20ff */
        /* <DEDUP_REMOVED lines=20> */
[----:B------:R-:W-:Y:S01]  /*0d70*/  BSSY.RECONVERGENT B0, `(.L_x_14247) ;  /* 0x0000043000007945 */ /* 0x000fe20003800200 */
[----:B0-----:R-:W-:-:S02]  /*0d80*/  HADD2.F32 R43, -RZ, R25.H0_H0 ;  /* 0x20000019ff2b7230 */ /* 0x001fc40000004100 */
[----:B-1----:R-:W-:Y:S02]  /*0d90*/  HADD2.F32 R40, -RZ, R68.H0_H0 ;  /* 0x20000044ff287230 */ /* 0x002fe40000004100 */
[----:B------:R-:W-:Y:S02]  /*0da0*/  HADD2.F32 R35, -RZ, R70.H1_H1 ;  /* 0x30000046ff237230 */ /* 0x000fe40000004100 */
[----:B------:R-:W-:Y:S02]  /*0db0*/  HADD2.F32 R31, -RZ, R71.H0_H0 ;  /* 0x20000047ff1f7230 */ /* 0x000fe40000004100 */
[----:B------:R-:W-:Y:S01]  /*0dc0*/  FADD.FTZ R40, R40, UR6 ;  /* 0x0000000628287e21 */ /* 0x000fe20008010000 */
[----:B------:R-:W-:Y:S02]  /*0dd0*/  HADD2.F32 R44, -RZ, R25.H1_H1 ;  /* 0x30000019ff2c7230 */ /* 0x000fe40000004100 */
[----:B------:R-:W-:Y:S01]  /*0de0*/  FADD.FTZ R35, R35, UR6 ;  /* 0x0000000623237e21 */ /* 0x000fe20008010000 */
[----:B------:R-:W-:-:S02]  /*0df0*/  HADD2.F32 R45, -RZ, R24.H0_H0 ;  /* 0x20000018ff2d7230 */ /* 0x000fc40000004100 */
[----:B------:R-:W-:Y:S01]  /*0e00*/  FADD.FTZ R31, R31, UR6 ;  /* 0x000000061f1f7e21 */ /* 0x000fe20008010000 */
[----:B------:R-:W-:Y:S01]  /*0e10*/  FSETP.GTU.FTZ.AND P0, PT, R40, 20, PT ;  /* 0x41a000002800780b */ /* 0x000fe20003f1c000 */
[----:B------:R-:W-:Y:S01]  /*0e20*/  HADD2.F32 R46, -RZ, R24.H1_H1 ;  /* 0x30000018ff2e7230 */ /* 0x000fe20000004100 */
[----:B------:R-:W-:Y:S01]  /*0e30*/  FSETP.GTU.FTZ.AND P5, PT, R35, 20, PT ;  /* 0x41a000002300780b */ /* 0x000fe20003fbc000 */
[--C-:B------:R-:W-:Y:S02]  /*0e40*/  HADD2.F32 R41, -RZ, R26.reuse.H0_H0 ;  /* 0x2000001aff297230 */ /* 0x100fe40000004100 */
[----:B------:R-:W-:Y:S02]  /*0e50*/  HADD2.F32 R42, -RZ, R26.H1_H1 ;  /* 0x3000001aff2a7230 */ /* 0x000fe40000004100 */
[--C-:B------:R-:W-:Y:S02]  /*0e60*/  HADD2.F32 R34, -RZ, R27.reuse.H0_H0 ;  /* 0x2000001bff227230 */ /* 0x100fe40000004100 */
[----:B------:R-:W-:-:S02]  /*0e70*/  HADD2.F32 R32, -RZ, R27.H1_H1 ;  /* 0x3000001bff207230 */ /* 0x000fc40000004100 */
[----:B------:R-:W-:Y:S02]  /*0e80*/  HADD2.F32 R25, -RZ, R71.H1_H1 ;  /* 0x30000047ff197230 */ /* 0x000fe40000004100 */
[----:B------:R-:W-:Y:S01]  /*0e90*/  HADD2.F32 R33, -RZ, R20.H0_H0 ;  /* 0x20000014ff217230 */ /* 0x000fe20000004100 */
[----:B---3--:R0:W-:Y:S04]  /*0ea0*/  STS.128 [R48], R36 ;  /* 0x0000002430007388 */ /* 0x0081e80000000c00 */
[----:B----4-:R1:W-:Y:S01]  /*0eb0*/  STS.128 [R48+0x200], R72 ;  /* 0x0002004830007388 */ /* 0x0103e20000000c00 */
[----:B------:R-:W-:-:S03]  /*0ec0*/  NOP ;  /* 0x0000000000007918 */ /* 0x000fc60000000000 */
[----:B------:R1:W3:Y:S04]  /*0ed0*/  LDS.128 R8, [R47] ;  /* 0x000000002f087984 */ /* 0x0002e80000000c00 */
[----:B------:R1:W4:Y:S01]  /*0ee0*/  LDS.128 R4, [R47+0x10] ;  /* 0x000010002f047984 */ /* 0x0003220000000c00 */
[----:B0-----:R-:W-:Y:S02]  /*0ef0*/  HADD2.F32 R39, -RZ, R68.H1_H1 ;  /* 0x30000044ff277230 */ /* 0x001fe40000004100 */
[--C-:B------:R-:W-:Y:S02]  /*0f00*/  HADD2.F32 R38, -RZ, R69.reuse.H0_H0 ;  /* 0x20000045ff267230 */ /* 0x100fe40000004100 */
[----:B------:R-:W-:Y:S02]  /*0f10*/  HADD2.F32 R37, -RZ, R69.H1_H1 ;  /* 0x30000045ff257230 */ /* 0x000fe40000004100 */
[----:B------:R-:W-:Y:S01]  /*0f20*/  FADD.FTZ R39, R39, UR6 ;  /* 0x0000000627277e21 */ /* 0x000fe20008010000 */
[----:B------:R-:W-:-:S02]  /*0f30*/  HADD2.F32 R36, -RZ, R70.H0_H0 ;  /* 0x20000046ff247230 */ /* 0x000fc40000004100 */
[----:B------:R-:W-:Y:S01]  /*0f40*/  FADD.FTZ R38, R38, UR6 ;  /* 0x0000000626267e21 */ /* 0x000fe20008010000 */
[----:B------:R-:W-:Y:S01]  /*0f50*/  FADD.FTZ R37, R37, UR6 ;  /* 0x0000000625257e21 */ /* 0x000fe20008010000 */
[----:B------:R-:W-:Y:S01]  /*0f60*/  FSETP.GTU.FTZ.AND P1, PT, R39, 20, PT ;  /* 0x41a000002700780b */ /* 0x000fe20003f3c000 */
[----:B------:R-:W-:Y:S02]  /*0f70*/  FADD.FTZ R36, R36, UR6 ;  /* 0x0000000624247e21 */ /* 0x000fe40008010000 */
[----:B------:R-:W-:Y:S02]  /*0f80*/  FSETP.GTU.FTZ.AND P2, PT, R38, 20, PT ;  /* 0x41a000002600780b */ /* 0x000fe40003f5c000 */
[----:B------:R-:W-:Y:S02]  /*0f90*/  FSETP.GTU.FTZ.AND P3, PT, R37, 20, PT ;  /* 0x41a000002500780b */ /* 0x000fe40003f7c000 */
[----:B------:R-:W-:Y:S01]  /*0fa0*/  FSETP.GTU.FTZ.AND P4, PT, R36, 20, PT ;  /* 0x41a000002400780b */ /* 0x000fe20003f9c000 */
[----:B-12---:R-:W-:-:S12]  /*0fb0*/  @P0 BRA `(.L_x_14248) ;  /* 0x0000000000780947 */ /* 0x006fd80003800000 */
        /* <DEDUP_REMOVED lines=30> */
.L_x_14248:
[----:B------:R-:W-:Y:S05]  /*11a0*/  BSYNC.RECONVERGENT B0 ;  /* 0x0000000000007941 */ /* 0x000fea0003800200 */
.L_x_14247:
        /* <DEDUP_REMOVED lines=39> */
.L_x_14250:
[----:B------:R-:W-:Y:S05]  /*1420*/  BSYNC.RECONVERGENT B0 ;  /* 0x0000000000007941 */ /* 0x000fea0003800200 */
.L_x_14249:
        /* <DEDUP_REMOVED lines=39> */
.L_x_14252:
[----:B------:R-:W-:Y:S05]  /*16a0*/  BSYNC.RECONVERGENT B0 ;  /* 0x0000000000007941 */ /* 0x000fea0003800200 */
.L_x_14251:
        /* <DEDUP_REMOVED lines=39> */
.L_x_14254:
[----:B------:R-:W-:Y:S05]  /*1920*/  BSYNC.RECONVERGENT B0 ;  /* 0x0000000000007941 */ /* 0x000fea0003800200 */
.L_x_14253:
[----:B------:R-:W-:Y:S01]  /*1930*/  BSSY.RECONVERGENT B0, `(.L_x_14255) ;  /* 0x000002a000007945 */ /* 0x000fe20003800200 */
[--C-:B---3--:R-:W-:Y:S01]  /*1940*/  HADD2.F32 R13, -RZ, R8.reuse.H0_H0 ;  /* 0x20000008ff0d7230 */ /* 0x108fe20000004100 */
        /* <DEDUP_REMOVED lines=40> */
.L_x_14256:
[----:B------:R-:W-:Y:S05]  /*1bd0*/  BSYNC.RECONVERGENT B0 ;  /* 0x0000000000007941 */ /* 0x000fea0003800200 */
.L_x_14255:
[----:B------:R-:W-:Y:S01]  /*1be0*/  BSSY.RECONVERGENT B0, `(.L_x_14257) ;  /* 0x000002c000007945 */ /* 0x000fe20003800200 */
[----:B------:R-:W-:Y:S02]  /*1bf0*/  HFMA2 R116, -RZ, RZ, 0, 0 ;  /* 0x00000000ff747431 */ /* 0x000fe400000001ff */
[--C-:B----4-:R-:W-:Y:S01]  /*1c00*/  HADD2.F32 R14, -RZ, R4.reuse.H0_H0 ;  /* 0x20000004ff0e7230 */ /* 0x110fe20000004100 */
        /* <DEDUP_REMOVED lines=41> */
.L_x_14258:
[----:B------:R-:W-:Y:S05]  /*1ea0*/  BSYNC.RECONVERGENT B0 ;  /* 0x0000000000007941 */ /* 0x000fea0003800200 */
.L_x_14257:
        /* <DEDUP_REMOVED lines=38> */
.L_x_14260:
[----:B------:R-:W-:Y:S05]  /*2110*/  BSYNC.RECONVERGENT B0 ;  /* 0x0000000000007941 */ /* 0x000fea0003800200 */
.L_x_14259:
        /* <DEDUP_REMOVED lines=38> */
.L_x_14262:
[----:B------:R-:W-:Y:S05]  /*2380*/  BSYNC.RECONVERGENT B0 ;  /* 0x0000000000007941 */ /* 0x000fea0003800200 */
.L_x_14261:
        /* <DEDUP_REMOVED lines=38> */
.L_x_14264:
[----:B------:R-:W-:Y:S05]  /*25f0*/  BSYNC.RECONVERGENT B0 ;  /* 0x0000000000007941 */ /* 0x000fea0003800200 */
.L_x_14263:
        /* <DEDUP_REMOVED lines=39> */
.L_x_14266:
[----:B------:R-:W-:Y:S05]  /*2870*/  BSYNC.RECONVERGENT B0 ;  /* 0x0000000000007941 */ /* 0x000fea0003800200 */
.L_x_14265:
        /* <DEDUP_REMOVED lines=38> */
.L_x_14268:
[----:B------:R-:W-:Y:S05]  /*2ae0*/  BSYNC.RECONVERGENT B0 ;  /* 0x0000000000007941 */ /* 0x000fea0003800200 */
.L_x_14267:
        /* <DEDUP_REMOVED lines=32> */
.L_x_14270:
[----:B------:R-:W-:Y:S05]  /*2cf0*/  BSYNC.RECONVERGENT B0 ;  /* 0x0000000000007941 */ /* 0x000fea0003800200 */
.L_x_14269:
        /* <DEDUP_REMOVED lines=32> */
.L_x_14272:
[----:B------:R-:W-:Y:S05]  /*2f00*/  BSYNC.RECONVERGENT B0 ;  /* 0x0000000000007941 */ /* 0x000fea0003800200 */
.L_x_14271:
        /* <DEDUP_REMOVED lines=32> */
.L_x_14274:
[----:B------:R-:W-:Y:S05]  /*3110*/  BSYNC.RECONVERGENT B0 ;  /* 0x0000000000007941 */ /* 0x000fea0003800200 */
.L_x_14273:
        /* <DEDUP_REMOVED lines=32> */
.L_x_14276:
[----:B------:R-:W-:Y:S05]  /*3320*/  BSYNC.RECONVERGENT B0 ;  /* 0x0000000000007941 */ /* 0x000fea0003800200 */
.L_x_14275:
        /* <DEDUP_REMOVED lines=32> */
.L_x_14278:
[----:B------:R-:W-:Y:S05]  /*3530*/  BSYNC.RECONVERGENT B0 ;  /* 0x0000000000007941 */ /* 0x000fea0003800200 */
.L_x_14277:
        /* <DEDUP_REMOVED lines=53> */
.L_x_14361:
        /* <DEDUP_REMOVED lines=86> */
[----:B------:R0:W-:Y:S01]  /*3df0*/  MUFU.COS R152, R129 ;  /* 0x0000008100987308 */ /* 0x0001e20000000000 */
[----:B------:R-:W-:Y:S01]  /*3e00*/  FMUL.FTZ R118, R103, UR46 ;  /* 0x0000002e67767c20 */ /* 0x000fe20008410000 */
[----:B0-----:R-:W-:Y:S01]  /*3e10*/  FMUL.RZ R129, R119, 0.15915493667125701904 ;  /* 0x3e22f98377817820 */ /* 0x001fe2000040c000 */
[----:B------:R-:W-:-:S05]  /*3e20*/  FMUL.FTZ R119, R109, UR46 ;  /* 0x0000002e6d777c20 */ /* 0x000fca0008410000 */
[----:B------:R-:W-:Y:S01]  /*3e30*/  MUFU.SIN R154, R121 ;  /* 0x00000079009a7308 */ /* 0x000fe20000000400 */
[----:B------:R-:W-:Y:S01]  /*3e40*/  FMUL.RZ R119, R119, 0.15915493667125701904 ;  /* 0x3e22f98377777820 */ /* 0x000fe2000040c000 */
[----:B------:R-:W-:-:S06]  /*3e50*/  FMUL.RZ R131, R118, 0.15915493667125701904 ;  /* 0x3e22f98376837820 */ /* 0x000fcc000040c000 */
[----:B------:R0:W-:Y:S01]  /*3e60*/  MUFU.COS R156, R121 ;  /* 0x00000079009c7308 */ /* 0x0001e20000000000 */
[C---:B------:R-:W-:Y:S01]  /*3e70*/  FMUL.FTZ R133, R146.reuse, R31 ;  /* 0x0000001f92857220 */ /* 0x040fe20000410000 */
[----:B------:R-:W-:Y:S01]  /*3e80*/  FMUL.FTZ R137, R146, R22 ;  /* 0x0000001692897220 */ /* 0x000fe20000410000 */
[----:B------:R-:W-:-:S05]  /*3e90*/  FMUL.FTZ R118, R100, UR46 ;  /* 0x0000002e64767c20 */ /* 0x000fca0008410000 */
[----:B------:R-:W-:Y:S01]  /*3ea0*/  MUFU.SIN R170, R119 ;  /* 0x0000007700aa7308 */ /* 0x000fe20000000400 */
[C---:B0-----:R-:W-:Y:S01]  /*3eb0*/  FMUL.FTZ R121, R146.reuse, R37 ;  /* 0x0000002592797220 */ /* 0x041fe20000410000 */
[----:B------:R-:W-:-:S06]  /*3ec0*/  FMUL.FTZ R135, R146, R25 ;  /* 0x0000001992877220 */ /* 0x000fcc0000410000 */
[----:B------:R0:W-:Y:S01]  /*3ed0*/  MUFU.COS R172, R119 ;  /* 0x0000007700ac7308 */ /* 0x0001e20000000000 */
[C---:B------:R-:W-:Y:S01]  /*3ee0*/  FMUL.FTZ R145, R146.reuse, R112 ;  /* 0x0000007092917220 */ /* 0x040fe20000410000 */
[----:B------:R-:W-:-:S06]  /*3ef0*/  FMUL.FTZ R147, R146, R109 ;  /* 0x0000006d92937220 */ /* 0x000fcc0000410000 */
[----:B------:R-:W-:Y:S01]  /*3f00*/  MUFU.SIN R158, R124 ;  /* 0x0000007c009e7308 */ /* 0x000fe20000000400 */
[----:B0-----:R-:W-:-:S07]  /*3f10*/  FMUL.FTZ R119, R146, R38 ;  /* 0x0000002692777220 */ /* 0x001fce0000410000 */
[----:B------:R0:W-:Y:S01]  /*3f20*/  MUFU.COS R160, R124 ;  /* 0x0000007c00a07308 */ /* 0x0001e20000000000 */
[----:B--2---:R2:W-:Y:S01]  /*3f30*/  STS.128 [R48+0x400], R12 ;  /* 0x0004000c30007388 */ /* 0x0045e20000000c00 */
[----:B------:R-:W-:-:S06]  /*3f40*/  FMUL.RZ R153, R118, 0.15915493667125701904 ;  /* 0x3e22f98376997820 */ /* 0x000fcc000040c000 */
[----:B------:R-:W-:Y:S01]  /*3f50*/  MUFU.SIN R166, R129 ;  /* 0x0000008100a67308 */ /* 0x000fe20000000400 */
[----:B0-----:R-:W-:-:S07]  /*3f60*/  FMUL.FTZ R124, R146, R36 ;  /* 0x00000024927c7220 */ /* 0x001fce0000410000 */
[----:B------:R0:W-:Y:S01]  /*3f70*/  MUFU.COS R168, R129 ;  /* 0x0000008100a87308 */ /* 0x0001e20000000000 */
[C---:B--2---:R-:W-:Y:S01]  /*3f80*/  FMUL.FTZ R12, R146.reuse, R100 ;  /* 0x00000064920c7220 */ /* 0x044fe20000410000 */
[----:B------:R-:W-:Y:S06]  /*3f90*/  STS.128 [R48], R4 ;  /* 0x0000000430007388 */ /* 0x000fec0000000c00 */
[----:B------:R-:W-:Y:S01]  /*3fa0*/  MUFU.SIN R162, R125 ;  /* 0x0000007d00a27308 */ /* 0x000fe20000000400 */
[----:B0-----:R-:W-:Y:S01]  /*3fb0*/  FMUL.FTZ R129, R146, R35 ;  /* 0x0000002392817220 */ /* 0x001fe20000410000 */
[----:B------:R-:W-:Y:S06]  /*3fc0*/  STS.128 [R48+0x200], R8 ;  /* 0x0002000830007388 */ /* 0x000fec0000000c00 */
[----:B------:R-:W-:Y:S01]  /*3fd0*/  MUFU.COS R164, R125 ;  /* 0x0000007d00a47308 */ /* 0x000fe20000000000 */
[----:B------:R0:W-:Y:S01]  /*3fe0*/  STS.128 [R48+0x600], R16 ;  /* 0x0006001030007388 */ /* 0x0001e20000000c00 */
[----:B------:R-:W-:-:S06]  /*3ff0*/  NOP ;  /* 0x0000000000007918 */ /* 0x000fcc0000000000 */
[----:B------:R-:W2:Y:S01]  /*4000*/  MUFU.EX2 R121, R121 ;  /* 0x0000007900797308 */ /* 0x000ea20000000800 */
[----:B------:R-:W4:Y:S07]  /*4010*/  LDS.128 R4, [R148] ;  /* 0x0000000094047984 */ /* 0x000f2e0000000c00 */
[----:B------:R-:W-:Y:S08]  /*4020*/  MUFU.SIN R174, R131 ;  /* 0x0000008300ae7308 */ /* 0x000ff00000000400 */
[----:B------:R-:W-:Y:S08]  /*4030*/  MUFU.COS R176, R131 ;  /* 0x0000008300b07308 */ /* 0x000ff00000000000 */
[----:B------:R-:W-:Y:S08]  /*4040*/  MUFU.EX2 R119, R119 ;  /* 0x0000007700777308 */ /* 0x000ff00000000800 */
[----:B------:R-:W-:Y:S08]  /*4050*/  MUFU.EX2 R133, R133 ;  /* 0x0000008500857308 */ /* 0x000ff00000000800 */
[----:B------:R-:W-:Y:S08]  /*4060*/  MUFU.EX2 R137, R137 ;  /* 0x0000008900897308 */ /* 0x000ff00000000800 */
[----:B------:R-:W-:Y:S08]  /*4070*/  MUFU.EX2 R135, R135 ;  /* 0x0000008700877308 */ /* 0x000ff00000000800 */
[----:B------:R-:W-:Y:S08]  /*4080*/  MUFU.EX2 R145, R145 ;  /* 0x0000009100917308 */ /* 0x000ff00000000800 */
[----:B------:R-:W-:Y:S01]  /*4090*/  MUFU.EX2 R147, R147 ;  /* 0x0000009300937308 */ /* 0x000fe20000000800 */
[C---:B------:R-:W-:Y:S01]  /*40a0*/  FMUL.FTZ R118, R146.reuse, R39 ;  /* 0x0000002792767220 */ /* 0x040fe20000410000 */
[----:B------:R-:W5:Y:S06]  /*40b0*/  LDS.128 R8, [R148+0x10] ;  /* 0x0000100094087984 */ /* 0x000f6c0000000c00 */
[----:B------:R1:W3:Y:S08]  /*40c0*/  MUFU.EX2 R125, R124 ;  /* 0x0000007c007d7308 */ /* 0x0002f00000000800 */
[----:B------:R0:W4:Y:S01]  /*40d0*/  MUFU.EX2 R131, R129 ;  /* 0x0000008100837308 */ /* 0x0001220000000800 */
[----:B-1----:R-:W-:-:S07]  /*40e0*/  FMUL.FTZ R124, R146, R20 ;  /* 0x00000014927c7220 */ /* 0x002fce0000410000 */
[----:B------:R1:W5:Y:S01]  /*40f0*/  MUFU.EX2 R141, R124 ;  /* 0x0000007c008d7308 */ /* 0x0003620000000800 */
[----:B0-----:R-:W-:-:S07]  /*4100*/  FMUL.FTZ R129, R146, R117 ;  /* 0x0000007592817220 */ /* 0x001fce0000410000 */
[----:B------:R-:W-:Y:S08]  /*4110*/  MUFU.COS R151, R153 ;  /* 0x0000009900977308 */ /* 0x000ff00000000000 */
[----:B------:R0:W0:Y:S08]  /*4120*/  MUFU.EX2 R16, R12 ;  /* 0x0000000c00107308 */ /* 0x0000300000000800 */
[----:B------:R-:W0:Y:S01]  /*4130*/  MUFU.SIN R17, R153 ;  /* 0x0000009900117308 */ /* 0x000e220000000400 */
[C---:B--2---:R-:W-:Y:S01]  /*4140*/  FMUL.FTZ R126, R121.reuse, R126 ;  /* 0x0000007e797e7220 */ /* 0x044fe20000410000 */
[----:B------:R-:W-:Y:S01]  /*4150*/  FMUL.FTZ R122, R121, R122 ;  /* 0x0000007a797a7220 */ /* 0x000fe20000410000 */
[C---:B---3--:R-:W-:Y:S01]  /*4160*/  FMUL.FTZ R121, R125.reuse, R130 ;  /* 0x000000827d797220 */ /* 0x048fe20000410000 */
[----:B-1----:R-:W-:Y:S01]  /*4170*/  FMUL.FTZ R124, R125, R132 ;  /* 0x000000847d7c7220 */ /* 0x002fe20000410000 */
[----:B----4-:R-:W-:-:S03]  /*4180*/  FMUL.FTZ R130, R131, R136 ;  /* 0x0000008883827220 */ /* 0x010fc60000410000 */
[----:B------:R1:W2:Y:S01]  /*4190*/  MUFU.EX2 R143, R129 ;  /* 0x00000081008f7308 */ /* 0x0002a20000000800 */
[----:B------:R-:W-:Y:S01]  /*41a0*/  FMUL.FTZ R125, R133, R138 ;  /* 0x0000008a857d7220 */ /* 0x000fe20000410000 */
[----:B------:R-:W-:Y:S01]  /*41b0*/  FMUL.FTZ R128, R119, R128 ;  /* 0x0000008077807220 */ /* 0x000fe20000410000 */
[----:B------:R-:W-:Y:S01]  /*41c0*/  FMUL.FTZ R132, R137, R152 ;  /* 0x0000009889847220 */ /* 0x000fe20000410000 */
[----:B-----5:R-:W-:Y:S01]  /*41d0*/  FMUL.FTZ R136, R141, R160 ;  /* 0x000000a08d887220 */ /* 0x020fe20000410000 */
[----:B0-----:R-:W0:Y:S01]  /*41e0*/  LDS.128 R12, [R148+0x20] ;  /* 0x00002000940c7984 */ /* 0x001e220000000c00 */
        /* <DEDUP_REMOVED lines=9> */
[----:B------:R-:W-:-:S02]  /*4280*/  FMUL.FTZ R168, R16, R17 ;  /* 0x0000001110a87220 */ /* 0x000fc40000410000 */
[----:B------:R-:W1:Y:S01]  /*4290*/  LDS.128 R16, [R148+0x30] ;  /* 0x0000300094107984 */ /* 0x000e620000000c00 */
[----:B------:R-:W3:Y:S01]  /*42a0*/  MUFU.EX2 R118, R118 ;  /* 0x0000007600767308 */ /* 0x000ee20000000800 */
[----:B------:R-:W-:Y:S01]  /*42b0*/  FMUL.FTZ R139, R146, R21 ;  /* 0x00000015928b7220 */ /* 0x000fe20000410000 */
[----:B------:R-:W-:Y:S01]  /*42c0*/  R2UR UR48, R3 ;  /* 0x00000000033072ca */ /* 0x000fe200000e0000 */
[----:B------:R-:W-:Y:S01]  /*42d0*/  FMUL.FTZ R3, R40, UR46 ;  /* 0x0000002e28037c20 */ /* 0x000fe20008410000 */
[----:B------:R-:W-:-:S04]  /*42e0*/  R2UR UR47, R2 ;  /* 0x00000000022f72ca */ /* 0x000fc800000e0000 */
[----:B------:R-:W4:Y:S01]  /*42f0*/  MUFU.EX2 R139, R139 ;  /* 0x0000008b008b7308 */ /* 0x000f220000000800 */
[----:B------:R-:W-:Y:S01]  /*4300*/  FMUL.FTZ R2, R146, R40 ;  /* 0x0000002892027220 */ /* 0x000fe20000410000 */
[----:B------:R-:W-:Y:S01]  /*4310*/  FMUL.RZ R152, R3, 0.15915493667125701904 ;  /* 0x3e22f98303987820 */ /* 0x000fe2000040c000 */
[----:B--2---:R-:W-:Y:S01]  /*4320*/  FMUL.FTZ R138, R143, R162 ;  /* 0x000000a28f8a7220 */ /* 0x004fe20000410000 */
[--C-:B------:R-:W-:Y:S02]  /*4330*/  HADD2.F32 R162, -RZ, R5.reuse.H0_H0 ;  /* 0x20000005ffa27230 */ /* 0x100fe40000004100 */
[----:B------:R-:W-:Y:S02]  /*4340*/  HADD2.F32 R196, -RZ, R5.H1_H1 ;  /* 0x30000005ffc47230 */ /* 0x000fe40000004100 */
[----:B------:R-:W-:Y:S01]  /*4350*/  MUFU.COS R3, R152 ;  /* 0x0000009800037308 */ /* 0x000fe20000000000 */
[C---:B---3--:R-:W-:Y:S01]  /*4360*/  FMUL.FTZ R123, R118.reuse, R123 ;  /* 0x0000007b767b7220 */ /* 0x048fe20000410000 */
[----:B------:R-:W-:Y:S01]  /*4370*/  FMUL.FTZ R127, R118, R127 ;  /* 0x0000007f767f7220 */ /* 0x000fe20000410000 */
[----:B------:R-:W-:-:S05]  /*4380*/  FMUL.FTZ R118, R146, R103 ;  /* 0x0000006792767220 */ /* 0x000fca0000410000 */
[----:B------:R-:W-:Y:S01]  /*4390*/  MUFU.EX2 R2, R2 ;  /* 0x0000000200027308 */ /* 0x000fe20000000800 */
[----:B----4-:R-:W-:-:S07]  /*43a0*/  FMUL.FTZ R134, R139, R156 ;  /* 0x0000009c8b867220 */ /* 0x010fce0000410000 */
[----:B------:R-:W2:Y:S01]  /*43b0*/  MUFU.SIN R5, R152 ;  /* 0x0000009800057308 */ /* 0x000ea20000000400 */
[----:B------:R-:W-:-:S07]  /*43c0*/  HADD2.F32 R165, -RZ, R6.H1_H1 ;  /* 0x30000006ffa57230 */ /* 0x000fce0000004100 */
[----:B------:R3:W4:Y:S02]  /*43d0*/  MUFU.EX2 R149, R118 ;  /* 0x0000007600957308 */ /* 0x0007240000000800 */
[----:B---3--:R-:W-:Y:S01]  /*43e0*/  FMUL.FTZ R118, R135, R144 ;  /* 0x0000009087767220 */ /* 0x008fe20000410000 */
[----:B------:R-:W-:Y:S01]  /*43f0*/  FMUL.FTZ R135, R139, R154 ;  /* 0x0000009a8b877220 */ /* 0x000fe20000410000 */
[----:B------:R-:W-:Y:S01]  /*4400*/  FMUL.FTZ R139, R143, R164 ;  /* 0x000000a48f8b7220 */ /* 0x000fe20000410000 */
[----:B------:R-:W-:Y:S01]  /*4410*/  HADD2.F32 R164, -RZ, R6.H0_H0 ;  /* 0x20000006ffa47230 */ /* 0x000fe20000004100 */
[----:B------:R-:W-:Y:S01]  /*4420*/  MOV R6, UR32 ;  /* 0x0000002000067c02 */ /* 0x000fe20008000f00 */
[----:B------:R-:W-:-:S03]  /*4430*/  FMUL.FTZ R143, R147, R172 ;  /* 0x000000ac938f7220 */ /* 0x000fc60000410000 */
[----:B------:R-:W-:Y:S01]  /*4440*/  SEL R6, R6, R63, !P1 ;  /* 0x0000003f06067207 */ /* 0x000fe20004800000 */
[----:B------:R-:W-:Y:S01]  /*4450*/  FMUL.FTZ R140, R145, R166 ;  /* 0x000000a6918c7220 */ /* 0x000fe20000410000 */
[--C-:B------:R-:W-:Y:S02]  /*4460*/  HADD2.F32 R147, -RZ, R4.reuse.H0_H0 ;  /* 0x20000004ff937230 */ /* 0x100fe40000004100 */
[C---:B--2---:R-:W-:Y:S01]  /*4470*/  FMUL.FTZ R5, R2.reuse, R5 ;  /* 0x0000000502057220 */ /* 0x044fe20000410000 */
[----:B------:R-:W-:Y:S02]  /*4480*/  HADD2.F32 R163, -RZ, R4.H1_H1 ;  /* 0x30000004ffa37230 */ /* 0x000fe40000004100 */
[----:B------:R-:W-:Y:S01]  /*4490*/  FMUL.FTZ R4, R2, R3 ;  /* 0x0000000302047220 */ /* 0x000fe20000410000 */
[----:B------:R-:W-:Y:S01]  /*44a0*/  HADD2.F32 R166, -RZ, R8.H1_H1 ;  /* 0x30000008ffa67230 */ /* 0x000fe20000004100 */
[----:B------:R-:W-:Y:S01]  /*44b0*/  LEA R6, R6, UR33, 0x3 ;  /* 0x0000002106067c11 */ /* 0x000fe2000f8e18ff */
[----:B------:R-:W-:-:S02]  /*44c0*/  HADD2.F32 R206, -RZ, R7.H1_H1 ;  /* 0x30000007ffce7230 */ /* 0x000fc40000004100 */
[----:B------:R-:W-:Y:S02]  /*44d0*/  HADD2.F32 R207, -RZ, R9.H1_H1 ;  /* 0x30000009ffcf7230 */ /* 0x000fe40000004100 */
[----:B------:R-:W-:Y:S02]  /*44e0*/  HADD2.F32 R169, -RZ, R10.H1_H1 ;  /* 0x3000000affa97230 */ /* 0x000fe40000004100 */
[----:B------:R-:W-:Y:S02]  /*44f0*/  HADD2.F32 R172, -RZ, R11.H1_H1 ;  /* 0x3000000bffac7230 */ /* 0x000fe40000004100 */
[----:B0-----:R-:W-:Y:S02]  /*4500*/  HADD2.F32 R189, -RZ, R12.H1_H1 ;  /* 0x3000000cffbd7230 */ /* 0x001fe40000004100 */
[----:B------:R-:W-:Y:S02]  /*4510*/  HADD2.F32 R192, -RZ, R13.H1_H1 ;  /* 0x3000000dffc07230 */ /* 0x000fe40000004100 */
[----:B------:R-:W-:-:S02]  /*4520*/  HADD2.F32 R197, -RZ, R14.H1_H1 ;  /* 0x3000000effc57230 */ /* 0x000fc40000004100 */
[----:B------:R-:W-:Y:S02]  /*4530*/  HADD2.F32 R198, -RZ, R15.H1_H1 ;  /* 0x3000000fffc67230 */ /* 0x000fe40000004100 */
[----:B-1----:R-:W-:Y:S02]  /*4540*/  HADD2.F32 R205, -RZ, R16.H1_H1 ;  /* 0x30000010ffcd7230 */ /* 0x002fe40000004100 */
[----:B------:R-:W-:Y:S02]  /*4550*/  HADD2.F32 R201, -RZ, R17.H1_H1 ;  /* 0x30000011ffc97230 */ /* 0x000fe40000004100 */
[----:B------:R-:W-:Y:S02]  /*4560*/  HADD2.F32 R204, -RZ, R18.H1_H1 ;  /* 0x30000012ffcc7230 */ /* 0x000fe40000004100 */
[----:B------:R-:W-:Y:S02]  /*4570*/  HADD2.F32 R193, -RZ, R19.H1_H1 ;  /* 0x30000013ffc17230 */ /* 0x000fe40000004100 */
[C---:B----4-:R-:W-:Y:S01]  /*4580*/  FMUL.FTZ R145, R149.reuse, R176 ;  /* 0x000000b095917220 */ /* 0x050fe20000410000 */
        /* <DEDUP_REMOVED lines=74> */
.L_x_14281:
[----:B------:R-:W-:-:S06]  /*4a30*/  LEA R8, R50, UR33, 0x3 ;  /* 0x0000002132087c11 */ /* 0x000fcc000f8e18ff */
[----:B------:R-:W0:Y:S02]  /*4a40*/  LDS.64 R8, [R8+0x2d18] ;  /* 0x002d180008087984 */ /* 0x000e240000000a00 */
.L_x_14282:
[----:B------:R-:W-:Y:S05]  /*4a50*/  BSYNC.RECONVERGENT B0 ;  /* 0x0000000000007941 */ /* 0x000fea0003800200 */
.L_x_14280:
        /* <DEDUP_REMOVED lines=15> */
[C---:B------:R-:W-:Y:S01]  /*4b50*/  FFMA.FTZ R6, R128.reuse, R6, -R17 ;  /* 0x0000000680067223 */ /* 0x040fe20000010811 */
[----:B------:R-:W-:Y:S01]  /*4b60*/  FADD.FTZ R155, RZ, R19 ;  /* 0x00000013ff9b7221 */ /* 0x000fe20000010000 */
[C---:B------:R-:W-:Y:S01]  /*4b70*/  FMUL.FTZ R7, R129.reuse, R2 ;  /* 0x0000000281077220 */ /* 0x040fe20000410000 */
[-C--:B------:R-:W-:Y:S01]  /*4b80*/  FMUL.FTZ R17, R129, R3.reuse ;  /* 0x0000000381117220 */ /* 0x080fe20000410000 */
[----:B------:R-:W-:Y:S02]  /*4b90*/  FFMA.FTZ R19, R43, R38, R6 ;  /* 0x000000262b137223 */ /* 0x000fe40000010006 */
[C---:B------:R-:W-:Y:S01]  /*4ba0*/  FFMA.FTZ R7, R128.reuse, R3, -R7 ;  /* 0x0000000380077223 */ /* 0x040fe20000010807 */
[----:B------:R-:W-:Y:S01]  /*4bb0*/  FFMA.FTZ R17, R128, R2, R17 ;  /* 0x0000000280117223 */ /* 0x000fe20000010011 */
        /* <DEDUP_REMOVED lines=9> */
[----:B------:R-:W-:Y:S01]  /*4c50*/  FFMA.FTZ R3, R44, R37, R3 ;  /* 0x000000252c037223 */ /* 0x000fe20000010003 */
[C---:B------:R-:W-:Y:S01]  /*4c60*/  FMUL.FTZ R7, R121.reuse, R6 ;  /* 0x0000000679077220 */ /* 0x040fe20000410000 */
[C---:B------:R-:W-:Y:S01]  /*4c70*/  FMUL.FTZ R17, R121.reuse, R2 ;  /* 0x0000000279117220 */ /* 0x040fe20000410000 */
[C---:B------:R-:W-:Y:S01]  /*4c80*/  FMUL.FTZ R18, R121.reuse, R16 ;  /* 0x0000001079127220 */ /* 0x040fe20000410000 */
[-C--:B------:R-:W-:Y:S01]  /*4c90*/  FMUL.FTZ R19, R121, R3.reuse ;  /* 0x0000000379137220 */ /* 0x080fe20000410000 */
[C---:B------:R-:W-:Y:S01]  /*4ca0*/  FFMA.FTZ R7, R124.reuse, R2, -R7 ;  /* 0x000000027c077223 */ /* 0x040fe20000010807 */
[C---:B------:R-:W-:Y:S01]  /*4cb0*/  FFMA.FTZ R17, R124.reuse, R6, R17 ;  /* 0x000000067c117223 */ /* 0x040fe20000010011 */
[C---:B------:R-:W-:Y:S01]  /*4cc0*/  FFMA.FTZ R18, R124.reuse, R3, -R18 ;  /* 0x000000037c127223 */ /* 0x040fe20000010812 */
[----:B------:R-:W-:Y:S01]  /*4cd0*/  FFMA.FTZ R19, R124, R16, R19 ;  /* 0x000000107c137223 */ /* 0x000fe20000010013 */
[C---:B------:R-:W-:Y:S01]  /*4ce0*/  FMUL.FTZ R2, R120.reuse, R7 ;  /* 0x0000000778027220 */ /* 0x040fe20000410000 */
[----:B------:R-:W-:Y:S01]  /*4cf0*/  FMUL.FTZ R155, R120, R17 ;  /* 0x00000011789b7220 */ /* 0x000fe20000410000 */
[----:B------:R-:W-:Y:S01]  /*4d00*/  FFMA.FTZ R3, R41, R36, R18 ;  /* 0x0000002429037223 */ /* 0x000fe20000010012 */
[----:B------:R-:W-:-:S02]  /*4d10*/  FADD.FTZ R19, RZ, R19 ;  /* 0x00000013ff137221 */ /* 0x000fc40000010000 */
[----:B------:R-:W-:Y:S01]  /*4d20*/  FFMA.FTZ R6, R130, R7, -R155 ;  /* 0x0000000782067223 */ /* 0x000fe2000001089b */
[C---:B------:R-:W-:Y:S01]  /*4d30*/  FMUL.FTZ R16, R120.reuse, R3 ;  /* 0x0000000378107220 */ /* 0x040fe20000410000 */
[-C--:B------:R-:W-:Y:S01]  /*4d40*/  FMUL.FTZ R155, R120, R19.reuse ;  /* 0x00000013789b7220 */ /* 0x080fe20000410000 */
[----:B------:R-:W-:Y:S02]  /*4d50*/  MOV R7, UR13 ;  /* 0x0000000d00077c02 */ /* 0x000fe40008000f00 */
[C---:B------:R-:W-:Y:S01]  /*4d60*/  FFMA.FTZ R19, R130.reuse, R19, R16 ;  /* 0x0000001382137223 */ /* 0x040fe20000010010 */
[C---:B------:R-:W-:Y:S01]  /*4d70*/  FFMA.FTZ R155, R130.reuse, R3, -R155 ;  /* 0x00000003829b7223 */ /* 0x040fe2000001089b */
[----:B------:R-:W-:Y:S01]  /*4d80*/  FFMA.FTZ R16, R130, R17, R2 ;  /* 0x0000001182107223 */ /* 0x000fe20000010002 */
[----:B------:R-:W-:Y:S01]  /*4d90*/  @P0 IADD3 R2, PT, PT, R7, -0x2, RZ ;  /* 0xfffffffe07020810 */ /* 0x000fe20007ffe0ff */
[----:B------:R-:W-:Y:S01]  /*4da0*/  FADD.FTZ R154, RZ, R19 ;  /* 0x00000013ff9a7221 */ /* 0x000fe20000010000 */
[----:B------:R-:W-:Y:S01]  /*4db0*/  FFMA.FTZ R18, R42, R35, R155 ;  /* 0x000000232a127223 */ /* 0x000fe2000001009b */
[----:B------:R-:W-:-:S02]  /*4dc0*/  HFMA2 R155, -RZ, RZ, 0, 9.5367431640625e-07 ;  /* 0x00000010ff9b7431 */ /* 0x000fc400000001ff */
[C---:B------:R-:W-:Y:S01]  /*4dd0*/  FMUL.FTZ R156, R125.reuse, R16 ;  /* 0x000000107d9c7220 */ /* 0x040fe20000410000 */
[C---:B------:R-:W-:Y:S01]  /*4de0*/  FMUL.FTZ R7, R125.reuse, R154 ;  /* 0x0000009a7d077220 */ /* 0x040fe20000410000 */
[C---:B------:R-:W-:Y:S01]  /*4df0*/  FMUL.FTZ R3, R125.reuse, R6 ;  /* 0x000000067d037220 */ /* 0x040fe20000410000 */
[----:B------:R-:W-:Y:S01]  /*4e00*/  FMUL.FTZ R17, R125, R18 ;  /* 0x000000127d117220 */ /* 0x000fe20000410000 */
[C---:B------:R-:W-:Y:S01]  /*4e10*/  FFMA.FTZ R156, R131.reuse, R6, -R156 ;  /* 0x00000006839c7223 */ /* 0x040fe2000001089c */
[C---:B------:R-:W-:Y:S01]  /*4e20*/  FFMA.FTZ R7, R131.reuse, R18, -R7 ;  /* 0x0000001283077223 */ /* 0x040fe20000010807 */
[----:B--2---:R-:W-:Y:S02]  /*4e30*/  @P0 IMAD R6, R2, R157, UR8 ;  /* 0x0000000802060e24 */ /* 0x004fe4000f8e029d */
[----:B------:R-:W-:Y:S01]  /*4e40*/  FFMA.FTZ R16, R131, R16, R3 ;  /* 0x0000001083107223 */ /* 0x000fe20000010003 */
[----:B------:R-:W-:Y:S01]  /*4e50*/  CS2R R2, SRZ ;  /* 0x0000000000027805 */ /* 0x000fe2000001ff00 */
[----:B------:R-:W-:Y:S01]  /*4e60*/  FFMA.FTZ R18, R34, R31, R7 ;  /* 0x0000001f22127223 */ /* 0x000fe20000010007 */
[----:B------:R-:W-:-:S04]  /*4e70*/  @P0 IMAD.WIDE R6, R6, R155, UR4 ;  /* 0x0000000406060e25 */ /* 0x000fc8000f8e029b */
[----:B------:R-:W-:Y:S01]  /*4e80*/  FMUL.FTZ R19, R119, R156 ;  /* 0x0000009c77137220 */ /* 0x000fe20000410000 */
[----:B------:R-:W-:Y:S01]  /*4e90*/  FFMA.FTZ R17, R131, R154, R17 ;  /* 0x0000009a83117223 */ /* 0x000fe20000010011 */
[----:B------:R2:W3:Y:S02]  /*4ea0*/  @P0 LDG.E.64 R2, desc[UR20][R6.64+0x8] ;  /* 0x0000081406020981 */ /* 0x0004e4000c1e1b00 */
[CC--:B------:R-:W-:Y:S01]  /*4eb0*/  FFMA.FTZ R154, R118.reuse, R16.reuse, R19 ;  /* 0x00000010769a7223 */ /* 0x0c0fe20000010013 */
[C---:B------:R-:W-:Y:S01]  /*4ec0*/  FMUL.FTZ R19, R119.reuse, R16 ;  /* 0x0000001077137220 */ /* 0x040fe20000410000 */
[----:B------:R-:W-:Y:S01]  /*4ed0*/  FADD.FTZ R17, RZ, R17 ;  /* 0x00000011ff117221 */ /* 0x000fe20000010000 */
[----:B------:R-:W-:Y:S01]  /*4ee0*/  FMUL.FTZ R16, R119, R18 ;  /* 0x0000001277107220 */ /* 0x000fe20000410000 */
[----:B------:R-:W-:Y:S01]  /*4ef0*/  FMUL.FTZ R155, R133, R154 ;  /* 0x0000009a859b7220 */ /* 0x000fe20000410000 */
[C---:B------:R-:W-:Y:S02]  /*4f00*/  FFMA.FTZ R19, R118.reuse, R156, -R19 ;  /* 0x0000009c76137223 */ /* 0x040fe40000010813 */
[-C--:B------:R-:W-:Y:S01]  /*4f10*/  FFMA.FTZ R16, R118, R17.reuse, R16 ;  /* 0x0000001176107223 */ /* 0x080fe20000010010 */
[----:B------:R-:W-:Y:S01]  /*4f20*/  FMUL.FTZ R17, R119, R17 ;  /* 0x0000001177117220 */ /* 0x000fe20000410000 */
[-C--:B------:R-:W-:Y:S01]  /*4f30*/  FMUL.FTZ R157, R133, R19.reuse ;  /* 0x00000013859d7220 */ /* 0x080fe20000410000 */
[----:B------:R-:W-:Y:S01]  /*4f40*/  FFMA.FTZ R155, R132, R19, -R155 ;  /* 0x00000013849b7223 */ /* 0x000fe2000001089b */
[----:B------:R-:W-:Y:S01]  /*4f50*/  FADD.FTZ R16, RZ, R16 ;  /* 0x00000010ff107221 */ /* 0x000fe20000010000 */
[----:B------:R-:W-:Y:S01]  /*4f60*/  FFMA.FTZ R17, R118, R18, -R17 ;  /* 0x0000001276117223 */ /* 0x000fe20000010811 */
[----:B------:R-:W-:Y:S01]  /*4f70*/  FFMA.FTZ R157, R132, R154, R157 ;  /* 0x0000009a849d7223 */ /* 0x000fe2000001009d */
[----:B------:R-:W-:Y:S01]  /*4f80*/  FMUL.FTZ R161, R135, R155 ;  /* 0x0000009b87a17220 */ /* 0x000fe20000410000 */
[----:B------:R-:W-:Y:S01]  /*4f90*/  FMUL.FTZ R19, R133, R16 ;  /* 0x0000001085137220 */ /* 0x000fe20000410000 */
[----:B------:R-:W-:Y:S01]  /*4fa0*/  FFMA.FTZ R17, R32, R25, R17 ;  /* 0x0000001920117223 */ /* 0x000fe20000010011 */
[-C--:B------:R-:W-:Y:S01]  /*4fb0*/  FMUL.FTZ R18, R135, R157.reuse ;  /* 0x0000009d87127220 */ /* 0x080fe20000410000 */
[----:B------:R-:W-:-:S02]  /*4fc0*/  FFMA.FTZ R161, R134, R157, R161 ;  /* 0x0000009d86a17223 */ /* 0x000fc400000100a1 */
[-C--:B------:R-:W-:Y:S01]  /*4fd0*/  FMUL.FTZ R159, R133, R17.reuse ;  /* 0x00000011859f7220 */ /* 0x080fe20000410000 */
[----:B--2---:R-:W-:Y:S01]  /*4fe0*/  FFMA.FTZ R6, R132, R17, -R19 ;  /* 0x0000001184067223 */ /* 0x004fe20000010813 */
[----:B------:R-:W-:Y:S01]  /*4ff0*/  FFMA.FTZ R18, R134, R155, -R18 ;  /* 0x0000009b86127223 */ /* 0x000fe20000010812 */
[-C--:B------:R-:W-:Y:S01]  /*5000*/  FMUL.FTZ R7, R137, R161.reuse ;  /* 0x000000a189077220 */ /* 0x080fe20000410000 */
        /* <DEDUP_REMOVED lines=15> */
[----:B------:R-:W-:Y:S01]  /*5100*/  FMUL.FTZ R6, R140, R154 ;  /* 0x0000009a8c067220 */ /* 0x000fe20000410000 */
[----:B------:R-:W-:Y:S01]  /*5110*/  FFMA.FTZ R7, R30, R21, R7 ;  /* 0x000000151e077223 */ /* 0x000fe20000010007 */
[----:B------:R-:W-:-:S02]  /*5120*/  FMUL.FTZ R19, R137, R17 ;  /* 0x0000001189137220 */ /* 0x000fc40000410000 */
[----:B------:R-:W-:Y:S01]  /*5130*/  FFMA.FTZ R155, R141, R18, -R6 ;  /* 0x000000128d9b7223 */ /* 0x000fe20000010806 */
[-C--:B------:R-:W-:Y:S01]  /*5140*/  FMUL.FTZ R16, R137, R7.reuse ;  /* 0x0000000789107220 */ /* 0x080fe20000410000 */
[----:B------:R-:W-:-:S03]  /*5150*/  FFMA.FTZ R6, R136, R7, -R19 ;  /* 0x0000000788067223 */ /* 0x000fc60000010813 */
[----:B------:R-:W-:Y:S01]  /*5160*/  FFMA.FTZ R16, R136, R17, R16 ;  /* 0x0000001188107223 */ /* 0x000fe20000010010 */
[----:B------:R-:W-:Y:S01]  /*5170*/  FFMA.FTZ R6, R29, R20, R6 ;  /* 0x000000141d067223 */ /* 0x000fe20000010006 */
[----:B------:R-:W-:Y:S02]  /*5180*/  FMUL.FTZ R157, R140, R18 ;  /* 0x000000128c9d7220 */ /* 0x000fe40000410000 */
[----:B------:R-:W-:Y:S01]  /*5190*/  FADD.FTZ R16, RZ, R16 ;  /* 0x00000010ff107221 */ /* 0x000fe20000010000 */
[----:B------:R-:W-:Y:S01]  /*51a0*/  FMUL.FTZ R18, R138, R6 ;  /* 0x000000068a127220 */ /* 0x000fe20000410000 */
[-C--:B01----:R-:W-:Y:S01]  /*51b0*/  FMUL.FTZ R17, R170, R9.reuse ;  /* 0x00000009aa117220 */ /* 0x083fe20000410000 */
[----:B------:R-:W-:Y:S02]  /*51c0*/  FMUL.FTZ R7, R168, R9 ;  /* 0x00000009a8077220 */ /* 0x000fe40000410000 */
[CC--:B------:R-:W-:Y:S01]  /*51d0*/  FFMA.FTZ R18, R139.reuse, R16.reuse, R18 ;  /* 0x000000108b127223 */ /* 0x0c0fe20000010012 */
[----:B------:R-:W-:Y:S01]  /*51e0*/  FMUL.FTZ R16, R138, R16 ;  /* 0x000000108a107220 */ /* 0x000fe20000410000 */
[-C--:B------:R-:W-:Y:S01]  /*51f0*/  FFMA.FTZ R159, -R168, R8.reuse, -R17 ;  /* 0x00000008a89f7223 */ /* 0x080fe20000010911 */
[----:B------:R-:W-:Y:S01]  /*5200*/  FFMA.FTZ R17, R170, R8, -R7 ;  /* 0x00000008aa117223 */ /* 0x000fe20000010807 */
[----:B------:R-:W-:Y:S01]  /*5210*/  FADD.FTZ R18, RZ, R18 ;  /* 0x00000012ff127221 */ /* 0x000fe20000010000 */
[----:B------:R-:W-:Y:S01]  /*5220*/  FFMA.FTZ R7, R139, R6, -R16 ;  /* 0x000000068b077223 */ /* 0x000fe20000010810 */
[----:B------:R-:W-:Y:S01]  /*5230*/  FFMA.FTZ R157, R141, R154, R157 ;  /* 0x0000009a8d9d7223 */ /* 0x000fe2000001009d */
[----:B------:R-:W-:Y:S01]  /*5240*/  FMUL.FTZ R156, R142, R155 ;  /* 0x0000009b8e9c7220 */ /* 0x000fe20000410000 */
[C---:B------:R-:W-:Y:S01]  /*5250*/  FMUL.FTZ R160, R144.reuse, R159 ;  /* 0x0000009f90a07220 */ /* 0x040fe20000410000 */
[----:B------:R-:W-:Y:S01]  /*5260*/  FMUL.FTZ R16, R144, R17 ;  /* 0x0000001190107220 */ /* 0x000fe20000410000 */
[----:B------:R-:W-:Y:S01]  /*5270*/  FFMA.FTZ R7, R28, R117, R7 ;  /* 0x000000751c077223 */ /* 0x000fe20000010007 */
[----:B------:R-:W-:Y:S01]  /*5280*/  FMUL.FTZ R6, R140, R18 ;  /* 0x000000128c067220 */ /* 0x000fe20000410000 */
[-C--:B------:R-:W-:Y:S01]  /*5290*/  FMUL.FTZ R154, R142, R157.reuse ;  /* 0x0000009d8e9a7220 */ /* 0x080fe20000410000 */
[----:B------:R-:W-:Y:S01]  /*52a0*/  FFMA.FTZ R156, R143, R157, R156 ;  /* 0x0000009d8f9c7223 */ /* 0x000fe2000001009c */
[C---:B------:R-:W-:Y:S01]  /*52b0*/  FFMA.FTZ R160, R145.reuse, R17, R160 ;  /* 0x0000001191a07223 */ /* 0x040fe200000100a0 */
[----:B------:R-:W-:Y:S01]  /*52c0*/  FFMA.FTZ R159, R145, R159, -R16 ;  /* 0x0000009f919f7223 */ /* 0x000fe20000010810 */
[-C--:B------:R-:W-:Y:S01]  /*52d0*/  FMUL.FTZ R17, R140, R7.reuse ;  /* 0x000000078c117220 */ /* 0x080fe20000410000 */
[----:B------:R-:W-:Y:S01]  /*52e0*/  FFMA.FTZ R6, R141, R7, -R6 ;  /* 0x000000078d067223 */ /* 0x000fe20000010806 */
[----:B------:R-:W-:Y:S01]  /*52f0*/  FFMA.FTZ R154, R143, R155, -R154 ;  /* 0x0000009b8f9a7223 */ /* 0x000fe2000001089a */
[----:B------:R-:W-:Y:S01]  /*5300*/  FMUL.FTZ R19, R144, R156 ;  /* 0x0000009c90137220 */ /* 0x000fe20000410000 */
[----:B------:R-:W-:Y:S01]  /*5310*/  FFMA.FTZ R17, R141, R18, R17 ;  /* 0x000000128d117223 */ /* 0x000fe20000010011 */
[----:B------:R-:W-:Y:S01]  /*5320*/  FMUL.FTZ R16, R142, R159 ;  /* 0x0000009f8e107220 */ /* 0x000fe20000410000 */
[----:B------:R-:W-:Y:S01]  /*5330*/  FFMA.FTZ R6, R27, R112, R6 ;  /* 0x000000701b067223 */ /* 0x000fe20000010006 */
[-C--:B------:R-:W-:Y:S01]  /*5340*/  FFMA.FTZ R19, R145, R154.reuse, -R19 ;  /* 0x0000009a91137223 */ /* 0x080fe20000010813 */
[----:B------:R-:W-:Y:S01]  /*5350*/  FMUL.FTZ R154, R144, R154 ;  /* 0x0000009a909a7220 */ /* 0x000fe20000410000 */
[----:B------:R-:W-:Y:S01]  /*5360*/  FADD.FTZ R17, RZ, R17 ;  /* 0x00000011ff117221 */ /* 0x000fe20000010000 */
[----:B------:R-:W-:Y:S01]  /*5370*/  FFMA.FTZ R161, R143, R160, R16 ;  /* 0x000000a08fa17223 */ /* 0x000fe20000010010 */
[C---:B------:R-:W-:Y:S01]  /*5380*/  FMUL.FTZ R16, R142.reuse, R6 ;  /* 0x000000068e107220 */ /* 0x040fe20000410000 */
[----:B------:R-:W-:Y:S01]  /*5390*/  FFMA.FTZ R155, R145, R156, R154 ;  /* 0x0000009c919b7223 */ /* 0x000fe2000001009a */
[----:B------:R-:W-:-:S02]  /*53a0*/  FMUL.FTZ R7, R142, R17 ;  /* 0x000000118e077220 */ /* 0x000fc40000410000 */
[C---:B------:R-:W-:Y:S01]  /*53b0*/  FFMA.FTZ R16, R143.reuse, R17, R16 ;  /* 0x000000118f107223 */ /* 0x040fe20000010010 */
[----:B------:R-:W-:Y:S01]  /*53c0*/  FMUL.FTZ R157, R168, R155 ;  /* 0x0000009ba89d7220 */ /* 0x000fe20000410000 */
[----:B------:R-:W-:Y:S02]  /*53d0*/  FFMA.FTZ R7, R143, R6, -R7 ;  /* 0x000000068f077223 */ /* 0x000fe40000010807 */
[----:B------:R-:W-:Y:S01]  /*53e0*/  FADD.FTZ R17, RZ, R16 ;  /* 0x00000010ff117221 */ /* 0x000fe20000010000 */
[-C--:B------:R-:W-:Y:S01]  /*53f0*/  FFMA.FTZ R6, R170, R19.reuse, -R157 ;  /* 0x00000013aa067223 */ /* 0x080fe2000001089d */
[----:B------:R-:W-:Y:S01]  /*5400*/  FMUL.FTZ R19, R168, R19 ;  /* 0x00000013a8137220 */ /* 0x000fe20000410000 */
[----:B------:R-:W-:Y:S01]  /*5410*/  FMUL.FTZ R190, R193, UR48 ;  /* 0x00000030c1be7c20 */ /* 0x000fe20008410000 */
[----:B------:R-:W-:Y:S01]  /*5420*/  FFMA.FTZ R16, R26, R109, R7 ;  /* 0x0000006d1a107223 */ /* 0x000fe20000010007 */
[----:B------:R-:W-:Y:S01]  /*5430*/  FMUL.FTZ R18, R144, R17 ;  /* 0x0000001190127220 */ /* 0x000fe20000410000 */
[----:B------:R-:W-:Y:S01]  /*5440*/  FFMA.FTZ R7, R170, R155, R19 ;  /* 0x0000009baa077223 */ /* 0x000fe20000010013 */
[----:B------:R-:W-:Y:S01]  /*5450*/  FFMA.FTZ R190, R187, UR47, -R190 ;  /* 0x0000002fbbbe7c23 */ /* 0x000fe200080108be */
[-C--:B------:R-:W-:Y:S01]  /*5460*/  FMUL.FTZ R154, R144, R16.reuse ;  /* 0x00000010909a7220 */ /* 0x080fe20000410000 */
[----:B------:R-:W-:Y:S01]  /*5470*/  FFMA.FTZ R19, R145, R16, -R18 ;  /* 0x0000001091137223 */ /* 0x000fe20000010812 */
[----:B------:R-:W-:Y:S01]  /*5480*/  FMUL.FTZ R160, R142, R160 ;  /* 0x000000a08ea07220 */ /* 0x000fe20000410000 */
[----:B------:R-:W-:Y:S01]  /*5490*/  FMUL.FTZ R155, R168, R195 ;  /* 0x000000c3a89b7220 */ /* 0x000fe20000410000 */
[----:B------:R-:W-:Y:S01]  /*54a0*/  FMUL.FTZ R157, R65, R190 ;  /* 0x000000be419d7220 */ /* 0x000fe20000410000 */
[----:B------:R-:W-:Y:S01]  /*54b0*/  FFMA.FTZ R154, R145, R17, R154 ;  /* 0x00000011919a7223 */ /* 0x000fe2000001009a */
[----:B------:R-:W-:Y:S01]  /*54c0*/  FFMA.FTZ R19, R24, R103, R19 ;  /* 0x0000006718137223 */ /* 0x000fe20000010013 */
[----:B------:R-:W-:Y:S01]  /*54d0*/  FFMA.FTZ R173, R143, R159, -R160 ;  /* 0x0000009f8fad7223 */ /* 0x000fe200000108a0 */
[----:B------:R-:W-:Y:S01]  /*54e0*/  FMUL.FTZ R159, R204, UR48 ;  /* 0x00000030cc9f7c20 */ /* 0x000fe20008410000 */
[----:B------:R-:W-:Y:S01]  /*54f0*/  FFMA.FTZ R18, R170, R157, R155 ;  /* 0x0000009daa127223 */ /* 0x000fe2000001009b */
[----:B------:R-:W-:Y:S01]  /*5500*/  FADD.FTZ R17, RZ, R154 ;  /* 0x0000009aff117221 */ /* 0x000fe20000010000 */
[C---:B------:R-:W-:Y:S01]  /*5510*/  FMUL.FTZ R155, R168.reuse, R19 ;  /* 0x00000013a89b7220 */ /* 0x040fe20000410000 */
[----:B------:R-:W-:Y:S01]  /*5520*/  FMUL.FTZ R154, R168, R157 ;  /* 0x0000009da89a7220 */ /* 0x000fe20000410000 */
[----:B------:R-:W-:Y:S01]  /*5530*/  FFMA.FTZ R188, R202, UR47, -R159 ;  /* 0x0000002fcabc7c23 */ /* 0x000fe2000801089f */
[-C--:B------:R-:W-:Y:S01]  /*5540*/  FMUL.FTZ R16, R168, R17.reuse ;  /* 0x00000011a8107220 */ /* 0x080fe20000410000 */
[C---:B------:R-:W-:Y:S01]  /*5550*/  FFMA.FTZ R17, R170.reuse, R17, R155 ;  /* 0x00000011aa117223 */ /* 0x040fe2000001009b */
[C---:B------:R-:W-:Y:S01]  /*5560*/  FFMA.FTZ R155, R170.reuse, R195, -R154 ;  /* 0x000000c3aa9b7223 */ /* 0x040fe2000001089a */
[----:B------:R-:W-:Y:S01]  /*5570*/  FFMA.FTZ R156, R67, R188, R18 ;  /* 0x000000bc439c7223 */ /* 0x000fe20000010012 */
[----:B------:R-:W-:Y:S01]  /*5580*/  FFMA.FTZ R16, R170, R19, -R16 ;  /* 0x00000013aa107223 */ /* 0x000fe20000010810 */
[----:B------:R-:W-:Y:S01]  /*5590*/  FADD.FTZ R17, RZ, R17 ;  /* 0x00000011ff117221 */ /* 0x000fe20000010000 */
[----:B------:R-:W-:Y:S01]  /*55a0*/  FADD.FTZ R18, R186, R155 ;  /* 0x0000009bba127221 */ /* 0x000fe20000010000 */
[----:B------:R-:W-:Y:S01]  /*55b0*/  FMUL.FTZ R154, R144, R156 ;  /* 0x0000009c909a7220 */ /* 0x000fe20000410000 */
[----:B------:R-:W-:-:S02]  /*55c0*/  FFMA.FTZ R16, R23, R100, R16 ;  /* 0x0000006417107223 */ /* 0x000fc40000010010 */
[----:B------:R-:W0:Y:S01]  /*55d0*/  SHFL.UP PT, R155, R17, 0x1, RZ ;  /* 0x04200000119b7989 */ /* 0x000e2200000e00ff */
[----:B------:R-:W-:-:S03]  /*55e0*/  FFMA.FTZ R178, R145, R18, -R154 ;  /* 0x0000001291b27223 */ /* 0x000fc6000001089a */
[----:B------:R-:W1:Y:S01]  /*55f0*/  SHFL.UP PT, R154, R16, 0x1, RZ ;  /* 0x04200000109a7989 */ /* 0x000e6200000e00ff */
[----:B------:R-:W-:-:S03]  /*5600*/  FMUL.FTZ R160, R144, R18 ;  /* 0x0000001290a07220 */ /* 0x000fc60000410000 */
[----:B------:R-:W2:Y:S01]  /*5610*/  SHFL.UP PT, R19, R7, 0x1, RZ ;  /* 0x0420000007137989 */ /* 0x000ea200000e00ff */
[----:B------:R-:W-:Y:S01]  /*5620*/  FMUL.FTZ R182, R201, UR48 ;  /* 0x00000030c9b67c20 */ /* 0x000fe20008410000 */
[----:B------:R-:W-:Y:S02]  /*5630*/  FFMA.FTZ R157, R145, R156, R160 ;  /* 0x0000009c919d7223 */ /* 0x000fe400000100a0 */
[----:B------:R-:W4:Y:S01]  /*5640*/  SHFL.UP PT, R18, R6, 0x1, RZ ;  /* 0x0420000006127989 */ /* 0x000f2200000e00ff */
[C---:B------:R-:W-:Y:S01]  /*5650*/  FMUL.FTZ R156, R140.reuse, R161 ;  /* 0x000000a18c9c7220 */ /* 0x040fe20000410000 */
[----:B------:R-:W-:Y:S01]  /*5660*/  FFMA.FTZ R185, R199, UR47, -R182 ;  /* 0x0000002fc7b97c23 */ /* 0x000fe200080108b6 */
[----:B------:R-:W-:Y:S01]  /*5670*/  FADD.FTZ R178, R183, R178 ;  /* 0x000000b2b7b27221 */ /* 0x000fe20000010000 */
[-C--:B------:R-:W-:Y:S01]  /*5680*/  FMUL.FTZ R184, R140, R173.reuse ;  /* 0x000000ad8cb87220 */ /* 0x080fe20000410000 */
[----:B------:R-:W-:Y:S01]  /*5690*/  FFMA.FTZ R173, R141, R173, -R156 ;  /* 0x000000ad8dad7223 */ /* 0x000fe2000001089c */
[----:B------:R-:W-:Y:S01]  /*56a0*/  ISETP.GE.AND P2, PT, R49, 0x1, PT ;  /* 0x000000013100780c */ /* 0x000fe20003f46270 */
[----:B------:R-:W-:Y:S01]  /*56b0*/  FFMA.FTZ R157, R68, R185, R157 ;  /* 0x000000b9449d7223 */ /* 0x000fe2000001009d */
[----:B------:R-:W-:-:S04]  /*56c0*/  FMUL.FTZ R156, R142, R178 ;  /* 0x000000b28e9c7220 */ /* 0x000fc80000410000 */
[----:B------:R-:W-:Y:S01]  /*56d0*/  FFMA.FTZ R160, R143, R157, R156 ;  /* 0x0000009d8fa07223 */ /* 0x000fe2000001009c */
[----:B0-----:R-:W-:Y:S01]  /*56e0*/  FMUL.FTZ R156, R6, R155 ;  /* 0x0000009b069c7220 */ /* 0x001fe20000410000 */
[----:B------:R-:W-:Y:S01]  /*56f0*/  FFMA.FTZ R184, R141, R161, R184 ;  /* 0x000000a18db87223 */ /* 0x000fe200000100b8 */
[----:B------:R-:W-:Y:S01]  /*5700*/  FMUL.FTZ R159, R142, R157 ;  /* 0x0000009d8e9f7220 */ /* 0x000fe20000410000 */
[C---:B------:R-:W-:Y:S01]  /*5710*/  FMUL.FTZ R157, R7.reuse, R155 ;  /* 0x0000009b079d7220 */ /* 0x040fe20000410000 */
[C---:B-1----:R-:W-:Y:S01]  /*5720*/  FFMA.FTZ R156, R7.reuse, R154, R156 ;  /* 0x0000009a079c7223 */ /* 0x042fe2000001009c */
[C---:B------:R-:W-:Y:S01]  /*5730*/  FMUL.FTZ R182, R138.reuse, R173 ;  /* 0x000000ad8ab67220 */ /* 0x040fe20000410000 */
[----:B------:R-:W-:Y:S01]  /*5740*/  FMUL.FTZ R208, R138, R184 ;  /* 0x000000b88ad07220 */ /* 0x000fe20000410000 */
[----:B--2---:R-:W-:Y:S01]  /*5750*/  FMUL.FTZ R155, R7, R19 ;  /* 0x00000013079b7220 */ /* 0x004fe20000410000 */
[C---:B------:R-:W-:Y:S01]  /*5760*/  FFMA.FTZ R157, R6.reuse, R154, -R157 ;  /* 0x0000009a069d7223 */ /* 0x040fe2000001089d */
[----:B------:R-:W-:Y:S01]  /*5770*/  @P2 FADD.FTZ R17, R17, R156 ;  /* 0x0000009c11112221 */ /* 0x000fe20000010000 */
[C---:B------:R-:W-:Y:S01]  /*5780*/  FFMA.FTZ R182, R139.reuse, R184, R182 ;  /* 0x000000b88bb67223 */ /* 0x040fe200000100b6 */
[----:B------:R-:W-:Y:S01]  /*5790*/  FFMA.FTZ R208, R139, R173, -R208 ;  /* 0x000000ad8bd07223 */ /* 0x000fe200000108d0 */
[C---:B------:R-:W-:Y:S01]  /*57a0*/  FMUL.FTZ R19, R6.reuse, R19 ;  /* 0x0000001306137220 */ /* 0x040fe20000410000 */
[----:B------:R-:W-:Y:S01]  /*57b0*/  FFMA.FTZ R159, R143, R178, -R159 ;  /* 0x000000b28f9f7223 */ /* 0x000fe2000001089f */
[----:B------:R-:W-:Y:S01]  /*57c0*/  FMUL.FTZ R184, R205, UR48 ;  /* 0x00000030cdb87c20 */ /* 0x000fe20008410000 */
[-C--:B----4-:R-:W-:Y:S01]  /*57d0*/  @P2 FFMA.FTZ R6, R6, R18.reuse, -R155 ;  /* 0x0000001206062223 */ /* 0x090fe2000001089b */
[----:B------:R-:W-:Y:S01]  /*57e0*/  @P2 FADD.FTZ R16, R16, R157 ;  /* 0x0000009d10102221 */ /* 0x000fe20000010000 */
[----:B------:R-:W0:Y:S01]  /*57f0*/  SHFL.UP PT, R155, R17, 0x2, RZ ;  /* 0x04400000119b7989 */ /* 0x000e2200000e00ff */
[----:B------:R-:W-:Y:S01]  /*5800*/  @P2 FFMA.FTZ R7, R7, R18, R19 ;  /* 0x0000001207072223 */ /* 0x000fe20000010013 */
[----:B------:R-:W-:Y:S01]  /*5810*/  FMUL.FTZ R157, R137, R208 ;  /* 0x000000d0899d7220 */ /* 0x000fe20000410000 */
[----:B------:R-:W-:Y:S01]  /*5820*/  FFMA.FTZ R184, R203, UR47, -R184 ;  /* 0x0000002fcbb87c23 */ /* 0x000fe200080108b8 */
[----:B------:R-:W-:Y:S01]  /*5830*/  FADD.FTZ R159, R180, R159 ;  /* 0x0000009fb49f7221 */ /* 0x000fe20000010000 */
[----:B------:R-:W1:Y:S01]  /*5840*/  SHFL.UP PT, R154, R16, 0x2, RZ ;  /* 0x04400000109a7989 */ /* 0x000e6200000e00ff */
[----:B------:R-:W-:Y:S01]  /*5850*/  FFMA.FTZ R161, R136, R182, R157 ;  /* 0x000000b688a17223 */ /* 0x000fe2000001009d */
[----:B------:R-:W-:Y:S01]  /*5860*/  FMUL.FTZ R181, R198, UR48 ;  /* 0x00000030c6b57c20 */ /* 0x000fe20008410000 */
[----:B------:R-:W-:Y:S01]  /*5870*/  FFMA.FTZ R160, R69, R184, R160 ;  /* 0x000000b845a07223 */ /* 0x000fe200000100a0 */
[----:B------:R-:W2:Y:S01]  /*5880*/  SHFL.UP PT, R19, R7, 0x2, RZ ;  /* 0x0440000007137989 */ /* 0x000ea200000e00ff */
[----:B------:R-:W-:Y:S01]  /*5890*/  FMUL.FTZ R157, R140, R159 ;  /* 0x0000009f8c9d7220 */ /* 0x000fe20000410000 */
[----:B------:R-:W-:Y:S01]  /*58a0*/  FFMA.FTZ R181, R200, UR47, -R181 ;  /* 0x0000002fc8b57c23 */ /* 0x000fe200080108b5 */
[-C--:B------:R-:W-:Y:S01]  /*58b0*/  FMUL.FTZ R156, R140, R160.reuse ;  /* 0x000000a08c9c7220 */ /* 0x080fe20000410000 */
[----:B------:R-:W4:Y:S01]  /*58c0*/  SHFL.UP PT, R18, R6, 0x2, RZ ;  /* 0x0440000006127989 */ /* 0x000f2200000e00ff */
[----:B------:R-:W-:-:S02]  /*58d0*/  FFMA.FTZ R157, R141, R160, R157 ;  /* 0x000000a08d9d7223 */ /* 0x000fc4000001009d */
[----:B------:R-:W-:Y:S02]  /*58e0*/  FFMA.FTZ R156, R141, R159, -R156 ;  /* 0x0000009f8d9c7223 */ /* 0x000fe4000001089c */
[----:B------:R-:W-:Y:S01]  /*58f0*/  FFMA.FTZ R157, R70, R181, R157 ;  /* 0x000000b5469d7223 */ /* 0x000fe2000001009d */
[----:B------:R-:W-:Y:S01]  /*5900*/  ISETP.GE.AND P2, PT, R49, 0x2, PT ;  /* 0x000000023100780c */ /* 0x000fe20003f46270 */
[----:B------:R-:W-:Y:S02]  /*5910*/  FADD.FTZ R156, R179, R156 ;  /* 0x0000009cb39c7221 */ /* 0x000fe40000010000 */
[C---:B------:R-:W-:Y:S02]  /*5920*/  FMUL.FTZ R159, R138.reuse, R157 ;  /* 0x0000009d8a9f7220 */ /* 0x040fe40000410000 */
[-C--:B------:R-:W-:Y:S02]  /*5930*/  FMUL.FTZ R160, R138, R156.reuse ;  /* 0x0000009c8aa07220 */ /* 0x080fe40000410000 */
[----:B------:R-:W-:Y:S01]  /*5940*/  FFMA.FTZ R159, R139, R156, -R159 ;  /* 0x0000009c8b9f7223 */ /* 0x000fe2000001089f */
[----:B0-----:R-:W-:Y:S01]  /*5950*/  FMUL.FTZ R156, R6, R155 ;  /* 0x0000009b069c7220 */ /* 0x001fe20000410000 */
[----:B------:R-:W-:Y:S01]  /*5960*/  FMUL.FTZ R173, R137, R182 ;  /* 0x000000b689ad7220 */ /* 0x000fe20000410000 */
[----:B------:R-:W-:Y:S01]  /*5970*/  FFMA.FTZ R160, R139, R157, R160 ;  /* 0x0000009d8ba07223 */ /* 0x000fe200000100a0 */
[C---:B------:R-:W-:Y:S01]  /*5980*/  FMUL.FTZ R157, R7.reuse, R155 ;  /* 0x0000009b079d7220 */ /* 0x040fe20000410000 */
[----:B-1----:R-:W-:Y:S01]  /*5990*/  FFMA.FTZ R156, R7, R154, R156 ;  /* 0x0000009a079c7223 */ /* 0x002fe2000001009c */
[----:B------:R-:W-:Y:S01]  /*59a0*/  FFMA.FTZ R173, R136, R208, -R173 ;  /* 0x000000d088ad7223 */ /* 0x000fe200000108ad */
[----:B------:R-:W-:Y:S01]  /*59b0*/  FMUL.FTZ R182, R135, R161 ;  /* 0x000000a187b67220 */ /* 0x000fe20000410000 */
[-C--:B--2---:R-:W-:Y:S01]  /*59c0*/  FMUL.FTZ R155, R7, R19.reuse ;  /* 0x00000013079b7220 */ /* 0x084fe20000410000 */
[C---:B------:R-:W-:Y:S01]  /*59d0*/  FFMA.FTZ R157, R6.reuse, R154, -R157 ;  /* 0x0000009a069d7223 */ /* 0x040fe2000001089d */
[----:B------:R-:W-:Y:S01]  /*59e0*/  @P2 FADD.FTZ R17, R17, R156 ;  /* 0x0000009c11112221 */ /* 0x000fe20000010000 */
[----:B------:R-:W-:Y:S01]  /*59f0*/  FMUL.FTZ R19, R6, R19 ;  /* 0x0000001306137220 */ /* 0x000fe20000410000 */
[-C--:B------:R-:W-:Y:S01]  /*5a00*/  FMUL.FTZ R177, R135, R173.reuse ;  /* 0x000000ad87b17220 */ /* 0x080fe20000410000 */
[----:B------:R-:W-:Y:S01]  /*5a10*/  FFMA.FTZ R173, R134, R173, -R182 ;  /* 0x000000ad86ad7223 */ /* 0x000fe200000108b6 */
[----:B------:R-:W-:Y:S01]  /*5a20*/  FMUL.FTZ R182, R197, UR48 ;  /* 0x00000030c5b67c20 */ /* 0x000fe20008410000 */
[-C--:B----4-:R-:W-:Y:S01]  /*5a30*/  @P2 FFMA.FTZ R6, R6, R18.reuse, -R155 ;  /* 0x0000001206062223 */ /* 0x090fe2000001089b */
[----:B------:R-:W-:Y:S01]  /*5a40*/  @P2 FADD.FTZ R16, R16, R157 ;  /* 0x0000009d10102221 */ /* 0x000fe20000010000 */
[----:B------:R-:W-:Y:S01]  /*5a50*/  @P2 FFMA.FTZ R7, R7, R18, R19 ;  /* 0x0000001207072223 */ /* 0x000fe20000010013 */
[----:B------:R-:W0:Y:S01]  /*5a60*/  SHFL.UP PT, R155, R17, 0x4, RZ ;  /* 0x04800000119b7989 */ /* 0x000e2200000e00ff */
[----:B------:R-:W-:Y:S01]  /*5a70*/  FFMA.FTZ R178, R134, R161, R177 ;  /* 0x000000a186b27223 */ /* 0x000fe200000100b1 */
[----:B------:R-:W-:Y:S01]  /*5a80*/  FMUL.FTZ R157, R133, R173 ;  /* 0x000000ad859d7220 */ /* 0x000fe20000410000 */
[----:B------:R-:W-:Y:S01]  /*5a90*/  FFMA.FTZ R182, R191, UR47, -R182 ;  /* 0x0000002fbfb67c23 */ /* 0x000fe200080108b6 */
[----:B------:R-:W-:Y:S01]  /*5aa0*/  FADD.FTZ R159, R176, R159 ;  /* 0x0000009fb09f7221 */ /* 0x000fe20000010000 */
[----:B------:R-:W1:Y:S01]  /*5ab0*/  SHFL.UP PT, R154, R16, 0x4, RZ ;  /* 0x04800000109a7989 */ /* 0x000e6200000e00ff */
[----:B------:R-:W-:Y:S01]  /*5ac0*/  FFMA.FTZ R208, R132, R178, R157 ;  /* 0x000000b284d07223 */ /* 0x000fe2000001009d */
[----:B------:R-:W-:-:S02]  /*5ad0*/  FMUL.FTZ R177, R192, UR48 ;  /* 0x00000030c0b17c20 */ /* 0x000fc40008410000 */
[----:B------:R-:W2:Y:S01]  /*5ae0*/  SHFL.UP PT, R19, R7, 0x4, RZ ;  /* 0x0480000007137989 */ /* 0x000ea200000e00ff */
[----:B------:R-:W-:Y:S01]  /*5af0*/  FFMA.FTZ R160, R71, R182, R160 ;  /* 0x000000b647a07223 */ /* 0x000fe200000100a0 */
[----:B------:R-:W-:Y:S01]  /*5b00*/  FMUL.FTZ R157, R137, R159 ;  /* 0x0000009f899d7220 */ /* 0x000fe20000410000 */
[----:B------:R-:W-:Y:S01]  /*5b10*/  FMUL.FTZ R209, R133, R178 ;  /* 0x000000b285d17220 */ /* 0x000fe20000410000 */
[----:B------:R-:W4:Y:S01]  /*5b20*/  SHFL.UP PT, R18, R6, 0x4, RZ ;  /* 0x0480000006127989 */ /* 0x000f2200000e00ff */
[-C--:B------:R-:W-:Y:S01]  /*5b30*/  FMUL.FTZ R161, R137, R160.reuse ;  /* 0x000000a089a17220 */ /* 0x080fe20000410000 */
[----:B------:R-:W-:Y:S01]  /*5b40*/  FFMA.FTZ R157, R136, R160, R157 ;  /* 0x000000a0889d7223 */ /* 0x000fe2000001009d */
[----:B------:R-:W-:Y:S01]  /*5b50*/  FFMA.FTZ R177, R174, UR47, -R177 ;  /* 0x0000002faeb17c23 */ /* 0x000fe200080108b1 */
[----:B------:R-:W-:Y:S01]  /*5b60*/  FFMA.FTZ R209, R132, R173, -R209 ;  /* 0x000000ad84d17223 */ /* 0x000fe200000108d1 */
[----:B------:R-:W-:Y:S02]  /*5b70*/  FFMA.FTZ R156, R136, R159, -R161 ;  /* 0x0000009f889c7223 */ /* 0x000fe400000108a1 */
[----:B------:R-:W-:Y:S01]  /*5b80*/  FFMA.FTZ R157, R72, R177, R157 ;  /* 0x000000b1489d7223 */ /* 0x000fe2000001009d */
[----:B------:R-:W-:Y:S01]  /*5b90*/  FMUL.FTZ R173, R119, R209 ;  /* 0x000000d177ad7220 */ /* 0x000fe20000410000 */
[----:B------:R-:W-:Y:S01]  /*5ba0*/  ISETP.GE.AND P2, PT, R49, 0x4, PT ;  /* 0x000000043100780c */ /* 0x000fe20003f46270 */
[----:B------:R-:W-:Y:S01]  /*5bb0*/  FADD.FTZ R156, R175, R156 ;  /* 0x0000009caf9c7221 */ /* 0x000fe20000010000 */
[----:B------:R-:W-:Y:S01]  /*5bc0*/  FMUL.FTZ R161, R135, R157 ;  /* 0x0000009d87a17220 */ /* 0x000fe20000410000 */
[-C--:B------:R-:W-:Y:S01]  /*5bd0*/  FMUL.FTZ R160, R119, R208.reuse ;  /* 0x000000d077a07220 */ /* 0x080fe20000410000 */
[----:B------:R-:W-:Y:S01]  /*5be0*/  FFMA.FTZ R210, R118, R208, R173 ;  /* 0x000000d076d27223 */ /* 0x000fe200000100ad */
[-C--:B------:R-:W-:Y:S01]  /*5bf0*/  FMUL.FTZ R159, R135, R156.reuse ;  /* 0x0000009c879f7220 */ /* 0x080fe20000410000 */
[----:B------:R-:W-:Y:S01]  /*5c00*/  FFMA.FTZ R208, R134, R156, -R161 ;  /* 0x0000009c86d07223 */ /* 0x000fe200000108a1 */
[----:B0-----:R-:W-:Y:S01]  /*5c10*/  FMUL.FTZ R156, R6, R155 ;  /* 0x0000009b069c7220 */ /* 0x001fe20000410000 */
[----:B------:R-:W-:Y:S01]  /*5c20*/  FFMA.FTZ R212, R118, R209, -R160 ;  /* 0x000000d176d47223 */ /* 0x000fe200000108a0 */
[----:B------:R-:W-:Y:S01]  /*5c30*/  FFMA.FTZ R160, R134, R157, R159 ;  /* 0x0000009d86a07223 */ /* 0x000fe2000001009f */
[C---:B------:R-:W-:Y:S01]  /*5c40*/  FMUL.FTZ R157, R7.reuse, R155 ;  /* 0x0000009b079d7220 */ /* 0x040fe20000410000 */
[CC--:B-1----:R-:W-:Y:S01]  /*5c50*/  FFMA.FTZ R156, R7.reuse, R154.reuse, R156 ;  /* 0x0000009a079c7223 */ /* 0x0c2fe2000001009c */
[-C--:B--2---:R-:W-:Y:S01]  /*5c60*/  FMUL.FTZ R155, R7, R19.reuse ;  /* 0x00000013079b7220 */ /* 0x084fe20000410000 */
[C---:B------:R-:W-:Y:S01]  /*5c70*/  FMUL.FTZ R19, R6.reuse, R19 ;  /* 0x0000001306137220 */ /* 0x040fe20000410000 */
[C---:B------:R-:W-:Y:S01]  /*5c80*/  FFMA.FTZ R157, R6.reuse, R154, -R157 ;  /* 0x0000009a069d7223 */ /* 0x040fe2000001089d */
[----:B------:R-:W-:Y:S01]  /*5c90*/  @P2 FADD.FTZ R17, R17, R156 ;  /* 0x0000009c11112221 */ /* 0x000fe20000010000 */
[----:B------:R-:W-:Y:S01]  /*5ca0*/  FMUL.FTZ R178, R189, UR48 ;  /* 0x00000030bdb27c20 */ /* 0x000fe20008410000 */
[-C--:B----4-:R-:W-:Y:S01]  /*5cb0*/  @P2 FFMA.FTZ R7, R7, R18.reuse, R19 ;  /* 0x0000001207072223 */ /* 0x090fe20000010013 */
[----:B------:R-:W-:Y:S01]  /*5cc0*/  @P2 FFMA.FTZ R6, R6, R18, -R155 ;  /* 0x0000001206062223 */ /* 0x000fe2000001089b */
[----:B------:R-:W-:Y:S01]  /*5cd0*/  @P2 FADD.FTZ R16, R16, R157 ;  /* 0x0000009d10102221 */ /* 0x000fe20000010000 */
[----:B------:R-:W-:Y:S01]  /*5ce0*/  FFMA.FTZ R178, R151, UR47, -R178 ;  /* 0x0000002f97b27c23 */ /* 0x000fe200080108b2 */
[----:B------:R-:W0:Y:S04]  /*5cf0*/  SHFL.UP PT, R155, R17, 0x8, RZ ;  /* 0x05000000119b7989 */ /* 0x000e2800000e00ff */
[----:B------:R-:W1:Y:S01]  /*5d00*/  SHFL.UP PT, R19, R7, 0x8, RZ ;  /* 0x0500000007137989 */ /* 0x000e6200000e00ff */
[----:B------:R-:W-:-:S03]  /*5d10*/  FFMA.FTZ R160, R73, R178, R160 ;  /* 0x000000b249a07223 */ /* 0x000fc600000100a0 */
[----:B------:R-:W2:Y:S01]  /*5d20*/  SHFL.UP PT, R154, R16, 0x8, RZ ;  /* 0x05000000109a7989 */ /* 0x000ea200000e00ff */
[----:B------:R-:W-:Y:S01]  /*5d30*/  FADD.FTZ R208, R171, R208 ;  /* 0x000000d0abd07221 */ /* 0x000fe20000010000 */
[----:B------:R-:W-:Y:S02]  /*5d40*/  FMUL.FTZ R159, R133, R160 ;  /* 0x000000a0859f7220 */ /* 0x000fe40000410000 */
[----:B------:R-:W4:Y:S01]  /*5d50*/  SHFL.UP PT, R18, R6, 0x8, RZ ;  /* 0x0500000006127989 */ /* 0x000f2200000e00ff */
[----:B------:R-:W-:Y:S01]  /*5d60*/  FMUL.FTZ R156, R125, R212 ;  /* 0x000000d47d9c7220 */ /* 0x000fe20000410000 */
[-C--:B------:R-:W-:Y:S01]  /*5d70*/  FMUL.FTZ R157, R133, R208.reuse ;  /* 0x000000d0859d7220 */ /* 0x080fe20000410000 */
[----:B------:R-:W-:Y:S01]  /*5d80*/  FMUL.FTZ R173, R172, UR48 ;  /* 0x00000030acad7c20 */ /* 0x000fe20008410000 */
[C---:B------:R-:W-:Y:S01]  /*5d90*/  FFMA.FTZ R208, R132.reuse, R208, -R159 ;  /* 0x000000d084d07223 */ /* 0x040fe2000001089f */
[-C--:B------:R-:W-:Y:S01]  /*5da0*/  FFMA.FTZ R209, R131, R210.reuse, R156 ;  /* 0x000000d283d17223 */ /* 0x080fe2000001009c */
[----:B------:R-:W-:Y:S01]  /*5db0*/  FMUL.FTZ R210, R125, R210 ;  /* 0x000000d27dd27220 */ /* 0x000fe20000410000 */
[----:B------:R-:W-:Y:S01]  /*5dc0*/  FFMA.FTZ R157, R132, R160, R157 ;  /* 0x000000a0849d7223 */ /* 0x000fe2000001009d */
[----:B------:R-:W-:Y:S01]  /*5dd0*/  FFMA.FTZ R173, R150, UR47, -R173 ;  /* 0x0000002f96ad7c23 */ /* 0x000fe200080108ad */
[----:B------:R-:W-:Y:S01]  /*5de0*/  FADD.FTZ R208, R153, R208 ;  /* 0x000000d099d07221 */ /* 0x000fe20000010000 */
[----:B------:R-:W-:Y:S01]  /*5df0*/  FFMA.FTZ R211, R131, R212, -R210 ;  /* 0x000000d483d37223 */ /* 0x000fe200000108d2 */
[----:B------:R-:W-:Y:S01]  /*5e00*/  ISETP.GE.AND P2, PT, R49, 0x8, PT ;  /* 0x000000083100780c */ /* 0x000fe20003f46270 */
[----:B------:R-:W-:Y:S01]  /*5e10*/  FMUL.FTZ R156, R120, R209 ;  /* 0x000000d1789c7220 */ /* 0x000fe20000410000 */
[----:B------:R-:W-:Y:S01]  /*5e20*/  FFMA.FTZ R157, R74, R173, R157 ;  /* 0x000000ad4a9d7223 */ /* 0x000fe2000001009d */
[C---:B------:R-:W-:Y:S01]  /*5e30*/  FMUL.FTZ R159, R119.reuse, R208 ;  /* 0x000000d0779f7220 */ /* 0x040fe20000410000 */
[-C--:B------:R-:W-:Y:S01]  /*5e40*/  FMUL.FTZ R213, R120, R211.reuse ;  /* 0x000000d378d57220 */ /* 0x080fe20000410000 */
[----:B------:R-:W-:Y:S01]  /*5e50*/  FFMA.FTZ R211, R130, R211, -R156 ;  /* 0x000000d382d37223 */ /* 0x000fe2000001089c */
[-C--:B------:R-:W-:Y:S01]  /*5e60*/  FMUL.FTZ R161, R119, R157.reuse ;  /* 0x0000009d77a17220 */ /* 0x080fe20000410000 */
[----:B------:R-:W-:Y:S01]  /*5e70*/  FFMA.FTZ R210, R118, R157, R159 ;  /* 0x0000009d76d27223 */ /* 0x000fe2000001009f */
[CC--:B0-----:R-:W-:Y:S01]  /*5e80*/  FMUL.FTZ R156, R6.reuse, R155.reuse ;  /* 0x0000009b069c7220 */ /* 0x0c1fe20000410000 */
[C---:B------:R-:W-:Y:S01]  /*5e90*/  FMUL.FTZ R157, R7.reuse, R155 ;  /* 0x0000009b079d7220 */ /* 0x040fe20000410000 */
[CC--:B-1----:R-:W-:Y:S01]  /*5ea0*/  FMUL.FTZ R155, R7.reuse, R19.reuse ;  /* 0x00000013079b7220 */ /* 0x0c2fe20000410000 */
[C---:B------:R-:W-:Y:S01]  /*5eb0*/  FMUL.FTZ R19, R6.reuse, R19 ;  /* 0x0000001306137220 */ /* 0x040fe20000410000 */
[-C--:B--2---:R-:W-:Y:S01]  /*5ec0*/  FFMA.FTZ R156, R7, R154.reuse, R156 ;  /* 0x0000009a079c7223 */ /* 0x084fe2000001009c */
[----:B------:R-:W-:Y:S01]  /*5ed0*/  FFMA.FTZ R157, R6, R154, -R157 ;  /* 0x0000009a069d7223 */ /* 0x000fe2000001089d */
[----:B------:R-:W-:Y:S01]  /*5ee0*/  FMUL.FTZ R160, R169, UR48 ;  /* 0x00000030a9a07c20 */ /* 0x000fe20008410000 */
[----:B----4-:R-:W-:Y:S01]  /*5ef0*/  @P2 FFMA.FTZ R7, R7, R18, R19 ;  /* 0x0000001207072223 */ /* 0x010fe20000010013 */
[----:B------:R-:W-:Y:S01]  /*5f00*/  @P2 FADD.FTZ R17, R17, R156 ;  /* 0x0000009c11112221 */ /* 0x000fe20000010000 */
[----:B------:R-:W-:Y:S01]  /*5f10*/  FMUL.FTZ R19, R121, R211 ;  /* 0x000000d379137220 */ /* 0x000fe20000410000 */
[----:B------:R-:W-:Y:S01]  /*5f20*/  FFMA.FTZ R213, R130, R209, R213 ;  /* 0x000000d182d57223 */ /* 0x000fe200000100d5 */
[----:B------:R-:W-:Y:S01]  /*5f30*/  FFMA.FTZ R161, R118, R208, -R161 ;  /* 0x000000d076a17223 */ /* 0x000fe200000108a1 */
[----:B------:R-:W-:Y:S01]  /*5f40*/  @P2 FFMA.FTZ R6, R6, R18, -R155 ;  /* 0x0000001206062223 */ /* 0x000fe2000001089b */
[----:B------:R-:W-:Y:S01]  /*5f50*/  FFMA.FTZ R160, R149, UR47, -R160 ;  /* 0x0000002f95a07c23 */ /* 0x000fe200080108a0 */
[----:B------:R-:W-:Y:S01]  /*5f60*/  @P2 FADD.FTZ R16, R16, R157 ;  /* 0x0000009d10102221 */ /* 0x000fe20000010000 */
[----:B------:R-:W-:Y:S01]  /*5f70*/  FFMA.FTZ R215, R124, R213, R19 ;  /* 0x000000d57cd77223 */ /* 0x000fe20000010013 */
[----:B------:R-:W0:Y:S01]  /*5f80*/  SHFL.UP PT, R155, R17, 0x10, RZ ;  /* 0x06000000119b7989 */ /* 0x000e2200000e00ff */
[----:B------:R-:W-:Y:S01]  /*5f90*/  FADD.FTZ R156, R152, R161 ;  /* 0x000000a1989c7221 */ /* 0x000fe20000010000 */
[----:B------:R-:W-:-:S02]  /*5fa0*/  FFMA.FTZ R210, R75, R160, R210 ;  /* 0x000000a04bd27223 */ /* 0x000fc400000100d2 */
[----:B------:R-:W1:Y:S01]  /*5fb0*/  SHFL.UP PT, R19, R7, 0x10, RZ ;  /* 0x0600000007137989 */ /* 0x000e6200000e00ff */
[----:B------:R-:W-:-:S03]  /*5fc0*/  FMUL.FTZ R157, R125, R156 ;  /* 0x0000009c7d9d7220 */ /* 0x000fc60000410000 */
[----:B------:R-:W2:Y:S01]  /*5fd0*/  SHFL.UP PT, R154, R16, 0x10, RZ ;  /* 0x06000000109a7989 */ /* 0x000ea200000e00ff */
[----:B------:R-:W-:Y:S01]  /*5fe0*/  FMUL.FTZ R212, R207, UR48 ;  /* 0x00000030cfd47c20 */ /* 0x000fe20008410000 */
[-C--:B------:R-:W-:Y:S02]  /*5ff0*/  FMUL.FTZ R208, R125, R210.reuse ;  /* 0x000000d27dd07220 */ /* 0x080fe40000410000 */
[----:B------:R-:W4:Y:S01]  /*6000*/  SHFL.UP PT, R18, R6, 0x10, RZ ;  /* 0x0600000006127989 */ /* 0x000f2200000e00ff */
[C---:B------:R-:W-:Y:S01]  /*6010*/  FFMA.FTZ R159, R131.reuse, R210, R157 ;  /* 0x000000d2839f7223 */ /* 0x040fe2000001009d */
[----:B------:R-:W-:Y:S01]  /*6020*/  FFMA.FTZ R208, R131, R156, -R208 ;  /* 0x0000009c83d07223 */ /* 0x000fe200000108d0 */
[----:B------:R-:W-:Y:S01]  /*6030*/  FFMA.FTZ R157, R167, UR47, -R212 ;  /* 0x0000002fa79d7c23 */ /* 0x000fe200080108d4 */
        /* <DEDUP_REMOVED lines=8> */
[-C--:B------:R-:W-:Y:S01]  /*60c0*/  FMUL.FTZ R211, R122, R213.reuse ;  /* 0x000000d57ad37220 */ /* 0x080fe20000410000 */
[----:B------:R-:W-:Y:S01]  /*60d0*/  FFMA.FTZ R213, R126, R213, -R208 ;  /* 0x000000d57ed57223 */ /* 0x000fe200000108d0 */
[C---:B------:R-:W-:Y:S01]  /*60e0*/  FFMA.FTZ R208, R130.reuse, R159, R209 ;  /* 0x0000009f82d07223 */ /* 0x040fe200000100d1 */
[----:B------:R-:W-:Y:S01]  /*60f0*/  FFMA.FTZ R161, R130, R161, -R156 ;  /* 0x000000a182a17223 */ /* 0x000fe2000001089c */
[CC--:B0-----:R-:W-:Y:S01]  /*6100*/  FMUL.FTZ R159, R7.reuse, R155.reuse ;  /* 0x0000009b079f7220 */ /* 0x0c1fe20000410000 */
[C---:B------:R-:W-:Y:S01]  /*6110*/  FMUL.FTZ R156, R6.reuse, R155 ;  /* 0x0000009b069c7220 */ /* 0x040fe20000410000 */
[CC--:B-1----:R-:W-:Y:S01]  /*6120*/  FMUL.FTZ R155, R7.reuse, R19.reuse ;  /* 0x00000013079b7220 */ /* 0x0c2fe20000410000 */
[C---:B------:R-:W-:Y:S01]  /*6130*/  FMUL.FTZ R19, R6.reuse, R19 ;  /* 0x0000001306137220 */ /* 0x040fe20000410000 */
[-C--:B--2---:R-:W-:Y:S01]  /*6140*/  FFMA.FTZ R159, R6, R154.reuse, -R159 ;  /* 0x0000009a069f7223 */ /* 0x084fe2000001089f */
[C---:B------:R-:W-:Y:S01]  /*6150*/  FFMA.FTZ R156, R7.reuse, R154, R156 ;  /* 0x0000009a079c7223 */ /* 0x040fe2000001009c */
[----:B------:R-:W-:Y:S01]  /*6160*/  FMUL.FTZ R209, R166, UR48 ;  /* 0x00000030a6d17c20 */ /* 0x000fe20008410000 */
[-C--:B----4-:R-:W-:Y:S01]  /*6170*/  @P2 FFMA.FTZ R6, R6, R18.reuse, -R155 ;  /* 0x0000001206062223 */ /* 0x090fe2000001089b */
[----:B------:R-:W-:-:S02]  /*6180*/  @P2 FFMA.FTZ R7, R7, R18, R19 ;  /* 0x0000001207072223 */ /* 0x000fc40000010013 */
[----:B------:R-:W-:Y:S01]  /*6190*/  FFMA.FTZ R154, R148, UR47, -R209 ;  /* 0x0000002f949a7c23 */ /* 0x000fe200080108d1 */
[----:B---3--:R-:W-:Y:S01]  /*61a0*/  SHFL.IDX PT, R3, R3, RZ, 0x1f ;  /* 0x00001fff03037589 */ /* 0x008fe200000e0000 */
[----:B------:R-:W-:-:S03]  /*61b0*/  @P2 FADD.FTZ R17, R17, R156 ;  /* 0x0000009c11112221 */ /* 0x000fc60000010000 */
[----:B------:R-:W0:Y:S01]  /*61c0*/  SHFL.UP PT, R6, R6, 0x1, RZ ;  /* 0x0420000006067989 */ /* 0x000e2200000e00ff */
[----:B------:R-:W-:Y:S01]  /*61d0*/  @P2 FADD.FTZ R16, R16, R159 ;  /* 0x0000009f10102221 */ /* 0x000fe20000010000 */
[----:B------:R-:W-:Y:S02]  /*61e0*/  FADD.FTZ R161, R14, R161 ;  /* 0x000000a10ea17221 */ /* 0x000fe40000010000 */
[----:B------:R-:W1:Y:S01]  /*61f0*/  SHFL.UP PT, R7, R7, 0x1, RZ ;  /* 0x0420000007077989 */ /* 0x000e6200000e00ff */
[----:B------:R-:W-:-:S03]  /*6200*/  FFMA.FTZ R208, R77, R154, R208 ;  /* 0x0000009a4dd07223 */ /* 0x000fc600000100d0 */
[----:B------:R-:W2:Y:S01]  /*6210*/  SHFL.IDX PT, R2, R2, RZ, 0x1f ;  /* 0x00001fff02027589 */ /* 0x000ea200000e0000 */
[CC--:B------:R-:W-:Y:S01]  /*6220*/  FMUL.FTZ R19, R121.reuse, R161.reuse ;  /* 0x000000a179137220 */ /* 0x0c0fe20000410000 */
[----:B------:R-:W-:Y:S01]  /*6230*/  FMUL.FTZ R159, R206, UR48 ;  /* 0x00000030ce9f7c20 */ /* 0x000fe20008410000 */
[-C--:B------:R-:W-:Y:S01]  /*6240*/  FMUL.FTZ R155, R121, R208.reuse ;  /* 0x000000d0799b7220 */ /* 0x080fe20000410000 */
[----:B------:R-:W3:Y:S01]  /*6250*/  SHFL.UP PT, R17, R17, 0x1, RZ ;  /* 0x0420000011117989 */ /* 0x000ee200000e00ff */
[----:B------:R-:W-:Y:S01]  /*6260*/  FFMA.FTZ R19, R124, R208, R19 ;  /* 0x000000d07c137223 */ /* 0x000fe20000010013 */
[----:B------:R-:W-:Y:S02]  /*6270*/  FFMA.FTZ R159, R146, UR47, -R159 ;  /* 0x0000002f929f7c23 */ /* 0x000fe4000801089f */
[----:B------:R-:W4:Y:S01]  /*6280*/  SHFL.UP PT, R16, R16, 0x1, RZ ;  /* 0x0420000010107989 */ /* 0x000f2200000e00ff */
[----:B------:R-:W-:Y:S01]  /*6290*/  FFMA.FTZ R18, R124, R161, -R155 ;  /* 0x000000a17c127223 */ /* 0x000fe2000001089b */
[----:B------:R-:W-:-:S03]  /*62a0*/  FFMA.FTZ R19, R78, R159, R19 ;  /* 0x0000009f4e137223 */ /* 0x000fc60000010013 */
[----:B------:R-:W-:Y:S01]  /*62b0*/  FADD.FTZ R155, R13, R18 ;  /* 0x000000120d9b7221 */ /* 0x000fe20000010000 */
[----:B------:R-:W-:-:S03]  /*62c0*/  FMUL.FTZ R18, R122, R19 ;  /* 0x000000137a127220 */ /* 0x000fc60000410000 */
[-C--:B------:R-:W-:Y:S01]  /*62d0*/  FMUL.FTZ R161, R122, R155.reuse ;  /* 0x0000009b7aa17220 */ /* 0x080fe20000410000 */
[----:B------:R-:W-:Y:S01]  /*62e0*/  FMUL.FTZ R209, R165, UR48 ;  /* 0x00000030a5d17c20 */ /* 0x000fe20008410000 */
[----:B------:R-:W-:Y:S01]  /*62f0*/  FFMA.FTZ R155, R126, R155, -R18 ;  /* 0x0000009b7e9b7223 */ /* 0x000fe20000010812 */
[----:B0-----:R-:W-:Y:S01]  /*6300*/  FMUL.FTZ R18, R6, R3 ;  /* 0x0000000306127220 */ /* 0x001fe20000410000 */
[C---:B------:R-:W-:Y:S01]  /*6310*/  FFMA.FTZ R208, R126.reuse, R19, R161 ;  /* 0x000000137ed07223 */ /* 0x040fe200000100a1 */
[----:B-1----:R-:W-:Y:S01]  /*6320*/  FMUL.FTZ R19, R7, R3 ;  /* 0x0000000307137220 */ /* 0x002fe20000410000 */
[----:B------:R-:W-:Y:S01]  /*6330*/  FFMA.FTZ R211, R126, R215, R211 ;  /* 0x000000d77ed37223 */ /* 0x000fe200000100d3 */
[----:B------:R-:W-:Y:S01]  /*6340*/  FMUL.FTZ R215, R129, R213 ;  /* 0x000000d581d77220 */ /* 0x000fe20000410000 */
[----:B------:R-:W-:Y:S01]  /*6350*/  FFMA.FTZ R156, R164, UR47, -R209 ;  /* 0x0000002fa49c7c23 */ /* 0x000fe200080108d1 */
[----:B------:R-:W-:Y:S01]  /*6360*/  FADD.FTZ R155, R12, R155 ;  /* 0x0000009b0c9b7221 */ /* 0x000fe20000010000 */
[-C--:B--2---:R-:W-:Y:S01]  /*6370*/  FFMA.FTZ R18, R7, R2.reuse, R18 ;  /* 0x0000000207127223 */ /* 0x084fe20000010012 */
[----:B------:R-:W-:Y:S01]  /*6380*/  FFMA.FTZ R19, R6, R2, -R19 ;  /* 0x0000000206137223 */ /* 0x000fe20000010813 */
[----:B------:R-:W-:Y:S01]  /*6390*/  FFMA.FTZ R210, R128, R211, R215 ;  /* 0x000000d380d27223 */ /* 0x000fe200000100d7 */
[----:B------:R-:W-:Y:S01]  /*63a0*/  FFMA.FTZ R208, R79, R156, R208 ;  /* 0x0000009c4fd07223 */ /* 0x000fe200000100d0 */
[C---:B------:R-:W-:Y:S01]  /*63b0*/  FMUL.FTZ R7, R129.reuse, R155 ;  /* 0x0000009b81077220 */ /* 0x040fe20000410000 */
[----:B------:R-:W-:Y:S01]  /*63c0*/  FMUL.FTZ R211, R129, R211 ;  /* 0x000000d381d37220 */ /* 0x000fe20000410000 */
[----:B---3--:R-:W-:Y:S01]  /*63d0*/  @P1 FADD.FTZ R3, R17, R18 ;  /* 0x0000001211031221 */ /* 0x008fe20000010000 */
[----:B----4-:R-:W-:Y:S01]  /*63e0*/  @P1 FADD.FTZ R2, R16, R19 ;  /* 0x0000001310021221 */ /* 0x010fe20000010000 */
[C---:B------:R-:W-:Y:S01]  /*63f0*/  FFMA.FTZ R17, R128.reuse, R208, R7 ;  /* 0x000000d080117223 */ /* 0x040fe20000010007 */
[----:B------:R-:W-:Y:S01]  /*6400*/  FFMA.FTZ R212, R128, R213, -R211 ;  /* 0x000000d580d47223 */ /* 0x000fe200000108d3 */
[C---:B------:R-:W-:Y:S01]  /*6410*/  FMUL.FTZ R7, R5.reuse, R3 ;  /* 0x0000000305077220 */ /* 0x040fe20000410000 */
[----:B------:R-:W-:-:S02]  /*6420*/  FMUL.FTZ R5, R5, R2 ;  /* 0x0000000205057220 */ /* 0x000fc40000410000 */
[----:B------:R-:W-:Y:S02]  /*6430*/  FMUL.FTZ R16, R127, R212 ;  /* 0x000000d47f107220 */ /* 0x000fe40000410000 */
[C---:B------:R-:W-:Y:S01]  /*6440*/  FFMA.FTZ R5, R4.reuse, R3, R5 ;  /* 0x0000000304057223 */ /* 0x040fe20000010005 */
[----:B------:R-:W-:Y:S01]  /*6450*/  FFMA.FTZ R7, R4, R2, -R7 ;  /* 0x0000000204077223 */ /* 0x000fe20000010807 */
[----:B------:R-:W-:Y:S01]  /*6460*/  FFMA.FTZ R2, R123, R210, R16 ;  /* 0x000000d27b027223 */ /* 0x000fe20000010010 */
[----:B------:R-:W-:Y:S01]  /*6470*/  FMUL.FTZ R161, R129, R208 ;  /* 0x000000d081a17220 */ /* 0x000fe20000410000 */
[----:B------:R-:W-:Y:S01]  /*6480*/  FADD.FTZ R16, RZ, R5 ;  /* 0x00000005ff107221 */ /* 0x000fe20000010000 */
[----:B------:R-:W-:Y:S02]  /*6490*/  FADD.FTZ R158, R158, R7 ;  /* 0x000000079e9e7221 */ /* 0x000fe40000010000 */
[----:B------:R-:W-:Y:S01]  /*64a0*/  FFMA.FTZ R6, R128, R155, -R161 ;  /* 0x0000009b80067223 */ /* 0x000fe200000108a1 */
[----:B------:R-:W-:Y:S01]  /*64b0*/  FMUL.FTZ R3, R127, R16 ;  /* 0x000000107f037220 */ /* 0x000fe20000410000 */
[----:B------:R-:W-:Y:S01]  /*64c0*/  FMUL.FTZ R155, R196, UR48 ;  /* 0x00000030c49b7c20 */ /* 0x000fe20008410000 */
[----:B------:R-:W-:Y:S01]  /*64d0*/  FMUL.FTZ R4, R163, UR48 ;  /* 0x00000030a3047c20 */ /* 0x000fe20008410000 */
[-C--:B------:R-:W-:Y:S01]  /*64e0*/  FMUL.FTZ R5, R127, R158.reuse ;  /* 0x0000009e7f057220 */ /* 0x080fe20000410000 */
[----:B------:R-:W-:Y:S01]  /*64f0*/  FFMA.FTZ R3, R123, R158, -R3 ;  /* 0x0000009e7b037223 */ /* 0x000fe20000010803 */
[----:B------:R-:W-:Y:S01]  /*6500*/  FFMA.FTZ R155, R162, UR47, -R155 ;  /* 0x0000002fa29b7c23 */ /* 0x000fe2000801089b */
[----:B------:R-:W-:Y:S01]  /*6510*/  FADD.FTZ R18, R11, R6 ;  /* 0x000000060b127221 */ /* 0x000fe20000010000 */
[----:B------:R-:W-:Y:S01]  /*6520*/  FFMA.FTZ R161, R147, UR47, -R4 ;  /* 0x0000002f93a17c23 */ /* 0x000fe20008010804 */
[-C--:B------:R-:W-:Y:S01]  /*6530*/  FFMA.FTZ R5, R123, R16.reuse, R5 ;  /* 0x000000107b057223 */ /* 0x080fe20000010005 */
[C---:B------:R-:W-:Y:S01]  /*6540*/  FMUL.FTZ R4, R163.reuse, R16 ;  /* 0x00000010a3047220 */ /* 0x040fe20000410000 */
[----:B------:R-:W-:Y:S01]  /*6550*/  FMUL.FTZ R19, R163, R158 ;  /* 0x0000009ea3137220 */ /* 0x000fe20000410000 */
[----:B------:R-:W-:Y:S01]  /*6560*/  FFMA.FTZ R163, R46, R39, R3 ;  /* 0x000000272ea37223 */ /* 0x000fe20000010003 */
[----:B------:R-:W-:Y:S01]  /*6570*/  FFMA.FTZ R6, R80, R155, R17 ;  /* 0x0000009b50067223 */ /* 0x000fe20000010011 */
[----:B------:R-:W-:Y:S01]  /*6580*/  FMUL.FTZ R209, R127, R18 ;  /* 0x000000127fd17220 */ /* 0x000fe20000410000 */
[----:B------:R-:W-:Y:S01]  /*6590*/  FADD.FTZ R17, RZ, R5 ;  /* 0x00000005ff117221 */ /* 0x000fe20000010000 */
[----:B------:R-:W-:Y:S01]  /*65a0*/  FMUL.FTZ R5, R129, R163 ;  /* 0x000000a381057220 */ /* 0x000fe20000410000 */
[----:B------:R-:W-:Y:S01]  /*65b0*/  FFMA.FTZ R7, R147, R158, -R4 ;  /* 0x0000009e93077223 */ /* 0x000fe20000010804 */
[----:B------:R-:W-:Y:S01]  /*65c0*/  FFMA.FTZ R209, R123, R6, R209 ;  /* 0x000000067bd17223 */ /* 0x000fe200000100d1 */
[----:B------:R-:W-:Y:S01]  /*65d0*/  FFMA.FTZ R3, R147, R16, R19 ;  /* 0x0000001093037223 */ /* 0x000fe20000010013 */
[----:B------:R-:W-:Y:S01]  /*65e0*/  FMUL.FTZ R6, R127, R6 ;  /* 0x000000067f067220 */ /* 0x000fe20000410000 */
[CC--:B------:R-:W-:Y:S01]  /*65f0*/  FMUL.FTZ R19, R196.reuse, R17.reuse ;  /* 0x00000011c4137220 */ /* 0x0c0fe20000410000 */
[----:B------:R-:W-:Y:S01]  /*6600*/  FMUL.FTZ R4, R129, R17 ;  /* 0x0000001181047220 */ /* 0x000fe20000410000 */
[----:B------:R-:W-:Y:S01]  /*6610*/  FMUL.FTZ R196, R196, R163 ;  /* 0x000000a3c4c47220 */ /* 0x000fe20000410000 */
[C---:B------:R-:W-:Y:S01]  /*6620*/  FFMA.FTZ R5, R128.reuse, R17, R5 ;  /* 0x0000001180057223 */ /* 0x040fe20000010005 */
[----:B------:R-:W-:Y:S01]  /*6630*/  FFMA.FTZ R211, R123, R18, -R6 ;  /* 0x000000127bd37223 */ /* 0x000fe20000010806 */
[-C--:B------:R-:W-:Y:S01]  /*6640*/  FFMA.FTZ R4, R128, R163.reuse, -R4 ;  /* 0x000000a380047223 */ /* 0x080fe20000010804 */
[C---:B------:R-:W-:Y:S01]  /*6650*/  FFMA.FTZ R6, R162.reuse, R163, -R19 ;  /* 0x000000a3a2067223 */ /* 0x040fe20000010813 */
[----:B------:R-:W-:Y:S01]  /*6660*/  FFMA.FTZ R196, R162, R17, R196 ;  /* 0x00000011a2c47223 */ /* 0x000fe200000100c4 */
[----:B------:R-:W-:Y:S01]  /*6670*/  FFMA.FTZ R3, -R0, R3, RZ ;  /* 0x0000000300037223 */ /* 0x000fe200000101ff */
[----:B------:R-:W-:Y:S01]  /*6680*/  FADD.FTZ R19, RZ, R5 ;  /* 0x00000005ff137221 */ /* 0x000fe20000010000 */
[----:B------:R-:W-:-:S02]  /*6690*/  FFMA.FTZ R162, R43, R38, R4 ;  /* 0x000000262ba27223 */ /* 0x000fc40000010004 */
[----:B------:R-:W-:Y:S01]  /*66a0*/  FFMA.FTZ R196, -R80, R196, R3 ;  /* 0x000000c450c47223 */ /* 0x000fe20000010103 */
[----:B------:R-:W-:Y:S01]  /*66b0*/  FMUL.FTZ R3, R122, R19 ;  /* 0x000000137a037220 */ /* 0x000fe20000410000 */
[----:B------:R-:W-:Y:S01]  /*66c0*/  FFMA.FTZ R7, R0, R7, RZ ;  /* 0x0000000700077223 */ /* 0x000fe200000100ff */
[-C--:B------:R-:W-:Y:S01]  /*66d0*/  FMUL.FTZ R4, R122, R162.reuse ;  /* 0x000000a27a047220 */ /* 0x080fe20000410000 */
[CC--:B------:R-:W-:Y:S01]  /*66e0*/  FMUL.FTZ R5, R165.reuse, R19.reuse ;  /* 0x00000013a5057220 */ /* 0x0c0fe20000410000 */
[-C--:B------:R-:W-:Y:S01]  /*66f0*/  FMUL.FTZ R165, R165, R162.reuse ;  /* 0x000000a2a5a57220 */ /* 0x080fe20000410000 */
[----:B------:R-:W-:Y:S01]  /*6700*/  FFMA.FTZ R3, R126, R162, -R3 ;  /* 0x000000a27e037223 */ /* 0x000fe20000010803 */
[----:B------:R-:W-:Y:S01]  /*6710*/  FFMA.FTZ R6, R80, R6, R7 ;  /* 0x0000000650067223 */ /* 0x000fe20000010007 */
[-C--:B------:R-:W-:Y:S01]  /*6720*/  FFMA.FTZ R4, R126, R19.reuse, R4 ;  /* 0x000000137e047223 */ /* 0x080fe20000010004 */
[----:B------:R-:W-:Y:S01]  /*6730*/  FFMA.FTZ R7, R164, R19, R165 ;  /* 0x00000013a4077223 */ /* 0x000fe200000100a5 */
[----:B------:R-:W-:-:S02]  /*6740*/  FFMA.FTZ R165, R44, R37, R3 ;  /* 0x000000252ca57223 */ /* 0x000fc40000010003 */
[----:B------:R-:W-:Y:S02]  /*6750*/  FADD.FTZ R18, RZ, R4 ;  /* 0x00000004ff127221 */ /* 0x000fe40000010000 */
[C---:B------:R-:W-:Y:S01]  /*6760*/  FMUL.FTZ R3, R121.reuse, R165 ;  /* 0x000000a579037220 */ /* 0x040fe20000410000 */
[----:B------:R-:W-:Y:S01]  /*6770*/  FFMA.FTZ R5, R164, R162, -R5 ;  /* 0x000000a2a4057223 */ /* 0x000fe20000010805 */
[-C--:B------:R-:W-:Y:S01]  /*6780*/  FMUL.FTZ R4, R121, R18.reuse ;  /* 0x0000001279047220 */ /* 0x080fe20000410000 */
[-C--:B------:R-:W-:Y:S01]  /*6790*/  FMUL.FTZ R147, R206, R18.reuse ;  /* 0x00000012ce937220 */ /* 0x080fe20000410000 */
[C---:B------:R-:W-:Y:S01]  /*67a0*/  FFMA.FTZ R3, R124.reuse, R18, R3 ;  /* 0x000000127c037223 */ /* 0x040fe20000010003 */
[----:B------:R-:W-:Y:S01]  /*67b0*/  FFMA.FTZ R5, R79, R5, R6 ;  /* 0x000000054f057223 */ /* 0x000fe20000010006 */
[-C--:B------:R-:W-:Y:S01]  /*67c0*/  FFMA.FTZ R4, R124, R165.reuse, -R4 ;  /* 0x000000a57c047223 */ /* 0x080fe20000010804 */
[-C--:B------:R-:W-:Y:S01]  /*67d0*/  FFMA.FTZ R6, R146, R165.reuse, -R147 ;  /* 0x000000a592067223 */ /* 0x080fe20000010893 */
[----:B------:R-:W-:Y:S01]  /*67e0*/  FADD.FTZ R147, RZ, R3 ;  /* 0x00000003ff937221 */ /* 0x000fe20000010000 */
[----:B------:R-:W-:Y:S01]  /*67f0*/  FMUL.FTZ R213, R206, R165 ;  /* 0x000000a5ced57220 */ /* 0x000fe20000410000 */
[----:B------:R-:W-:Y:S01]  /*6800*/  FFMA.FTZ R164, R41, R36, R4 ;  /* 0x0000002429a47223 */ /* 0x000fe20000010004 */
[----:B------:R-:W-:Y:S01]  /*6810*/  FFMA.FTZ R6, R78, R6, R5 ;  /* 0x000000064e067223 */ /* 0x000fe20000010005 */
[----:B------:R-:W-:Y:S01]  /*6820*/  FMUL.FTZ R3, R120, R147 ;  /* 0x0000009378037220 */ /* 0x000fe20000410000 */
[----:B------:R-:W-:Y:S01]  /*6830*/  FFMA.FTZ R7, -R79, R7, R196 ;  /* 0x000000074f077223 */ /* 0x000fe200000101c4 */
[----:B------:R-:W-:Y:S01]  /*6840*/  FFMA.FTZ R146, R146, R18, R213 ;  /* 0x0000001292927223 */ /* 0x000fe200000100d5 */
[-C--:B------:R-:W-:Y:S01]  /*6850*/  FMUL.FTZ R4, R120, R164.reuse ;  /* 0x000000a478047220 */ /* 0x080fe20000410000 */
[CC--:B------:R-:W-:Y:S01]  /*6860*/  FMUL.FTZ R5, R166.reuse, R147.reuse ;  /* 0x00000093a6057220 */ /* 0x0c0fe20000410000 */
[-C--:B------:R-:W-:Y:S01]  /*6870*/  FMUL.FTZ R166, R166, R164.reuse ;  /* 0x000000a4a6a67220 */ /* 0x080fe20000410000 */
[----:B------:R-:W-:Y:S01]  /*6880*/  FFMA.FTZ R3, R130, R164, -R3 ;  /* 0x000000a482037223 */ /* 0x000fe20000010803 */
[----:B------:R-:W-:Y:S01]  /*6890*/  FFMA.FTZ R196, -R78, R146, R7 ;  /* 0x000000924ec47223 */ /* 0x000fe20000010107 */
[-C--:B------:R-:W-:Y:S01]  /*68a0*/  FFMA.FTZ R4, R130, R147.reuse, R4 ;  /* 0x0000009382047223 */ /* 0x080fe20000010004 */
[----:B------:R-:W-:Y:S01]  /*68b0*/  FFMA.FTZ R7, R148, R147, R166 ;  /* 0x0000009394077223 */ /* 0x000fe200000100a6 */
[----:B------:R-:W-:Y:S01]  /*68c0*/  FFMA.FTZ R166, R42, R35, R3 ;  /* 0x000000232aa67223 */ /* 0x000fe20000010003 */
[----:B------:R-:W-:Y:S01]  /*68d0*/  FFMA.FTZ R5, R148, R164, -R5 ;  /* 0x000000a494057223 */ /* 0x000fe20000010805 */
[----:B------:R-:W-:-:S02]  /*68e0*/  FADD.FTZ R146, RZ, R4 ;  /* 0x00000004ff927221 */ /* 0x000fc40000010000 */
[----:B------:R-:W-:Y:S01]  /*68f0*/  FMUL.FTZ R4, R125, R166 ;  /* 0x000000a67d047220 */ /* 0x000fe20000410000 */
[----:B------:R-:W-:Y:S01]  /*6900*/  FFMA.FTZ R5, R77, R5, R6 ;  /* 0x000000054d057223 */ /* 0x000fe20000010006 */
[-C--:B------:R-:W-:Y:S01]  /*6910*/  FMUL.FTZ R3, R125, R146.reuse ;  /* 0x000000927d037220 */ /* 0x080fe20000410000 */
[-C--:B------:R-:W-:Y:S01]  /*6920*/  FMUL.FTZ R6, R207, R146.reuse ;  /* 0x00000092cf067220 */ /* 0x080fe20000410000 */
[----:B------:R-:W-:Y:S01]  /*6930*/  FFMA.FTZ R4, R131, R146, R4 ;  /* 0x0000009283047223 */ /* 0x000fe20000010004 */
[-C--:B------:R-:W-:Y:S01]  /*6940*/  FMUL.FTZ R207, R207, R166.reuse ;  /* 0x000000a6cfcf7220 */ /* 0x080fe20000410000 */
[-C--:B------:R-:W-:Y:S01]  /*6950*/  FFMA.FTZ R3, R131, R166.reuse, -R3 ;  /* 0x000000a683037223 */ /* 0x080fe20000010803 */
[----:B------:R-:W-:Y:S01]  /*6960*/  FFMA.FTZ R7, -R77, R7, R196 ;  /* 0x000000074d077223 */ /* 0x000fe200000101c4 */
[----:B------:R-:W-:Y:S01]  /*6970*/  FADD.FTZ R148, RZ, R4 ;  /* 0x00000004ff947221 */ /* 0x000fe20000010000 */
[C---:B------:R-:W-:Y:S01]  /*6980*/  FFMA.FTZ R6, R167.reuse, R166, -R6 ;  /* 0x000000a6a7067223 */ /* 0x040fe20000010806 */
[----:B------:R-:W-:Y:S01]  /*6990*/  FFMA.FTZ R196, R167, R146, R207 ;  /* 0x00000092a7c47223 */ /* 0x000fe200000100cf */
[----:B------:R-:W-:Y:S01]  /*69a0*/  FFMA.FTZ R167, R34, R31, R3 ;  /* 0x0000001f22a77223 */ /* 0x000fe20000010003 */
[----:B------:R-:W-:Y:S01]  /*69b0*/  FMUL.FTZ R3, R119, R148 ;  /* 0x0000009477037220 */ /* 0x000fe20000410000 */
[----:B------:R-:W-:Y:S01]  /*69c0*/  FFMA.FTZ R6, R76, R6, R5 ;  /* 0x000000064c067223 */ /* 0x000fe20000010005 */
        /* <DEDUP_REMOVED lines=8> */
[----:B------:R-:W-:Y:S01]  /*6a50*/  FFMA.FTZ R4, R149, R167, -R4 ;  /* 0x000000a795047223 */ /* 0x000fe20000010804 */
[----:B------:R-:W-:-:S02]  /*6a60*/  FADD.FTZ R149, RZ, R5 ;  /* 0x00000005ff957221 */ /* 0x000fc40000010000 */
[----:B------:R-:W-:Y:S01]  /*6a70*/  FMUL.FTZ R3, R133, R169 ;  /* 0x000000a985037220 */ /* 0x000fe20000410000 */
[----:B------:R-:W-:Y:S01]  /*6a80*/  FFMA.FTZ R5, R75, R4, R6 ;  /* 0x000000044b057223 */ /* 0x000fe20000010006 */
        /* <DEDUP_REMOVED lines=9> */
[----:B------:R-:W-:Y:S01]  /*6b20*/  FFMA.FTZ R7, -R75, R7, R196 ;  /* 0x000000074b077223 */ /* 0x000fe200000101c4 */
[----:B------:R-:W-:Y:S01]  /*6b30*/  FFMA.FTZ R4, R74, R207, R5 ;  /* 0x000000cf4a047223 */ /* 0x000fe20000010005 */
[C---:B------:R-:W-:Y:S01]  /*6b40*/  FMUL.FTZ R3, R135.reuse, R150 ;  /* 0x0000009687037220 */ /* 0x040fe20000410000 */
[----:B------:R-:W-:Y:S01]  /*6b50*/  FMUL.FTZ R5, R135, R172 ;  /* 0x000000ac87057220 */ /* 0x000fe20000410000 */
[C---:B------:R-:W-:Y:S01]  /*6b60*/  FMUL.FTZ R196, R189.reuse, R150 ;  /* 0x00000096bdc47220 */ /* 0x040fe20000410000 */
        /* <DEDUP_REMOVED lines=8> */
[C---:B------:R-:W-:Y:S02]  /*6bf0*/  FMUL.FTZ R5, R137.reuse, R189 ;  /* 0x000000bd89057220 */ /* 0x040fe40000410000 */
[CC--:B------:R-:W-:Y:S01]  /*6c00*/  FMUL.FTZ R213, R192.reuse, R151.reuse ;  /* 0x00000097c0d57220 */ /* 0x0c0fe20000410000 */
[----:B------:R-:W-:Y:S01]  /*6c10*/  FMUL.FTZ R3, R137, R151 ;  /* 0x0000009789037220 */ /* 0x000fe20000410000 */
[----:B------:R-:W-:Y:S01]  /*6c20*/  FMUL.FTZ R192, R192, R189 ;  /* 0x000000bdc0c07220 */ /* 0x000fe20000410000 */
[C---:B------:R-:W-:Y:S01]  /*6c30*/  FFMA.FTZ R5, R136.reuse, R151, R5 ;  /* 0x0000009788057223 */ /* 0x040fe20000010005 */
[----:B------:R-:W-:Y:S01]  /*6c40*/  FFMA.FTZ R207, R73, R196, R4 ;  /* 0x000000c449cf7223 */ /* 0x000fe20000010004 */
[-C--:B------:R-:W-:Y:S01]  /*6c50*/  FFMA.FTZ R196, R136, R189.reuse, -R3 ;  /* 0x000000bd88c47223 */ /* 0x080fe20000010803 */
[C---:B------:R-:W-:Y:S01]  /*6c60*/  FFMA.FTZ R213, R174.reuse, R189, -R213 ;  /* 0x000000bdaed57223 */ /* 0x040fe200000108d5 */
[----:B------:R-:W-:Y:S01]  /*6c70*/  FFMA.FTZ R192, R174, R151, R192 ;  /* 0x00000097aec07223 */ /* 0x000fe200000100c0 */
[----:B------:R-:W-:Y:S01]  /*6c80*/  FADD.FTZ R174, RZ, R5 ;  /* 0x00000005ffae7221 */ /* 0x000fe20000010000 */
[----:B------:R-:W-:Y:S01]  /*6c90*/  FFMA.FTZ R196, R29, R20, R196 ;  /* 0x000000141dc47223 */ /* 0x000fe200000100c4 */
[----:B------:R-:W-:-:S02]  /*6ca0*/  UISETP.GE.AND UP0, UPT, UR13, UR44, UPT ;  /* 0x0000002c0d00728c */ /* 0x000fc4000bf06270 */
[C---:B------:R-:W-:Y:S01]  /*6cb0*/  FMUL.FTZ R4, R138.reuse, R174 ;  /* 0x000000ae8a047220 */ /* 0x040fe20000410000 */
[----:B------:R-:W-:Y:S01]  /*6cc0*/  FMUL.FTZ R5, R138, R196 ;  /* 0x000000c48a057220 */ /* 0x000fe20000410000 */
[----:B------:R-:W-:Y:S02]  /*6cd0*/  FMUL.FTZ R206, R197, R174 ;  /* 0x000000aec5ce7220 */ /* 0x000fe40000410000 */
[-C--:B------:R-:W-:Y:S01]  /*6ce0*/  FFMA.FTZ R3, R139, R196.reuse, -R4 ;  /* 0x000000c48b037223 */ /* 0x080fe20000010804 */
[----:B------:R-:W-:Y:S01]  /*6cf0*/  FMUL.FTZ R4, R197, R196 ;  /* 0x000000c4c5047220 */ /* 0x000fe20000410000 */
[----:B------:R-:W-:Y:S01]  /*6d00*/  FFMA.FTZ R7, -R73, R7, R6 ;  /* 0x0000000749077223 */ /* 0x000fe20000010106 */
[----:B------:R-:W-:Y:S01]  /*6d10*/  FFMA.FTZ R5, R139, R174, R5 ;  /* 0x000000ae8b057223 */ /* 0x000fe20000010005 */
[----:B------:R-:W-:Y:S01]  /*6d20*/  FFMA.FTZ R6, R72, R213, R207 ;  /* 0x000000d548067223 */ /* 0x000fe200000100cf */
[C---:B------:R-:W-:Y:S01]  /*6d30*/  FFMA.FTZ R206, R191.reuse, R196, -R206 ;  /* 0x000000c4bfce7223 */ /* 0x040fe200000108ce */
[----:B------:R-:W-:Y:S01]  /*6d40*/  FFMA.FTZ R197, R28, R117, R3 ;  /* 0x000000751cc57223 */ /* 0x000fe20000010003 */
[----:B------:R-:W-:Y:S01]  /*6d50*/  PLOP3.LUT P1, PT, PT, PT, UP0, 0x80, 0x8 ;  /* 0x000000000008781c */ /* 0x000fe20003f2f008 */
[----:B------:R-:W-:Y:S01]  /*6d60*/  FFMA.FTZ R3, R191, R174, R4 ;  /* 0x000000aebf037223 */ /* 0x000fe20000010004 */
[----:B------:R-:W-:Y:S01]  /*6d70*/  FADD.FTZ R191, RZ, R5 ;  /* 0x00000005ffbf7221 */ /* 0x000fe20000010000 */
[----:B------:R-:W-:Y:S01]  /*6d80*/  FFMA.FTZ R5, R71, R206, R6 ;  /* 0x000000ce47057223 */ /* 0x000fe20000010006 */
[----:B------:R-:W-:Y:S01]  /*6d90*/  FMUL.FTZ R6, R140, R197 ;  /* 0x000000c58c067220 */ /* 0x000fe20000410000 */
[----:B------:R-:W-:Y:S01]  /*6da0*/  ISETP.NE.OR P1, PT, R50, RZ, P1 ;  /* 0x000000ff3200720c */ /* 0x000fe20000f25670 */
[----:B------:R-:W-:Y:S01]  /*6db0*/  FFMA.FTZ R192, -R72, R192, R7 ;  /* 0x000000c048c07223 */ /* 0x000fe20000010107 */
[-C--:B------:R-:W-:Y:S01]  /*6dc0*/  FMUL.FTZ R4, R140, R191.reuse ;  /* 0x000000bf8c047220 */ /* 0x080fe20000410000 */
[-C--:B------:R-:W-:Y:S01]  /*6dd0*/  FFMA.FTZ R6, R141, R191.reuse, R6 ;  /* 0x000000bf8d067223 */ /* 0x080fe20000010006 */
[C---:B------:R-:W-:Y:S01]  /*6de0*/  FMUL.FTZ R7, R198.reuse, R191 ;  /* 0x000000bfc6077220 */ /* 0x040fe20000410000 */
[----:B------:R-:W-:Y:S01]  /*6df0*/  FFMA.FTZ R3, -R71, R3, R192 ;  /* 0x0000000347037223 */ /* 0x000fe200000101c0 */
[-C--:B------:R-:W-:Y:S01]  /*6e00*/  FFMA.FTZ R4, R141, R197.reuse, -R4 ;  /* 0x000000c58d047223 */ /* 0x080fe20000010804 */
[----:B------:R-:W-:Y:S01]  /*6e10*/  FADD.FTZ R192, RZ, R6 ;  /* 0x00000006ffc07221 */ /* 0x000fe20000010000 */
[-C--:B------:R-:W-:Y:S01]  /*6e20*/  FMUL.FTZ R6, R198, R197.reuse ;  /* 0x000000c5c6067220 */ /* 0x080fe20000410000 */
[----:B------:R-:W-:Y:S01]  /*6e30*/  FFMA.FTZ R7, R200, R197, -R7 ;  /* 0x000000c5c8077223 */ /* 0x000fe20000010807 */
[----:B------:R-:W-:Y:S01]  /*6e40*/  FFMA.FTZ R198, R27, R112, R4 ;  /* 0x000000701bc67223 */ /* 0x000fe20000010004 */
[----:B------:R-:W-:-:S02]  /*6e50*/  FMUL.FTZ R206, R205, R192 ;  /* 0x000000c0cdce7220 */ /* 0x000fc40000410000 */
[----:B------:R-:W-:Y:S01]  /*6e60*/  VOTEU.ALL UP0, P1 ;  /* 0x0000000000ff7886 */ /* 0x000fe20000800000 */
[----:B------:R-:W-:Y:S01]  /*6e70*/  FFMA.FTZ R200, R200, R191, R6 ;  /* 0x000000bfc8c87223 */ /* 0x000fe20000010006 */
[----:B------:R-:W-:Y:S01]  /*6e80*/  ISETP.NE.AND P2, PT, R194, 0x1f, PT ;  /* 0x0000001fc200780c */ /* 0x000fe20003f45270 */
[C---:B------:R-:W-:Y:S01]  /*6e90*/  FFMA.FTZ R4, R70.reuse, R7, R5 ;  /* 0x0000000746047223 */ /* 0x040fe20000010005 */
[----:B------:R-:W-:Y:S01]  /*6ea0*/  FFMA.FTZ R206, R203, R198, -R206 ;  /* 0x000000c6cbce7223 */ /* 0x000fe200000108ce */
[----:B------:R-:W-:Y:S02]  /*6eb0*/  HFMA2 R5, -RZ, RZ, 0, 0 ;  /* 0x00000000ff057431 */ /* 0x000fe400000001ff */
[----:B------:R-:W-:Y:S01]  /*6ec0*/  FMUL.FTZ R208, R127, R210 ;  /* 0x000000d27fd07220 */ /* 0x000fe20000410000 */
[----:B------:R-:W-:Y:S01]  /*6ed0*/  @!UP0 ULEA UR32, UR8, UR33, 0x4 ;  /* 0x0000002108208291 */ /* 0x000fe2000f8e20ff */
[----:B------:R-:W-:Y:S01]  /*6ee0*/  FFMA.FTZ R200, -R70, R200, R3 ;  /* 0x000000c846c87223 */ /* 0x000fe20000010103 */
[----:B------:R-:W-:Y:S01]  /*6ef0*/  FFMA.FTZ R3, R69, R206, R4 ;  /* 0x000000ce45037223 */ /* 0x000fe20000010004 */
[----:B------:R-:W-:-:S02]  /*6f00*/  MOV R4, 0x3f800000 ;  /* 0x3f80000000047802 */ /* 0x000fc40000000f00 */
[----:B------:R-:W-:Y:S01]  /*6f10*/  CS2R R6, SRZ ;  /* 0x0000000000067805 */ /* 0x000fe2000001ff00 */
[----:B------:R-:W-:Y:S01]  /*6f20*/  FFMA.FTZ R208, R123, R212, -R208 ;  /* 0x000000d47bd07223 */ /* 0x000fe200000108d0 */
[----:B------:R-:W-:Y:S01]  /*6f30*/  FFMA.FTZ R209, R0, R161, R209 ;  /* 0x000000a100d17223 */ /* 0x000fe200000100d1 */
[----:B------:R-:W-:Y:S01]  /*6f40*/  FADD.FTZ R211, R10, R211 ;  /* 0x000000d30ad37221 */ /* 0x000fe20000010000 */
[----:B------:R-:W-:Y:S01]  /*6f50*/  FMUL.FTZ R205, R205, R198 ;  /* 0x000000c6cdcd7220 */ /* 0x000fe20000410000 */
[----:B------:R0:W1:Y:S01]  /*6f60*/  SHFL.DOWN PT, R212, R2, 0x1, 0x1f ;  /* 0x08201f0002d47f89 */ /* 0x00006200000e0000 */
[----:B------:R-:W-:Y:S03]  /*6f70*/  BSSY.RECONVERGENT B0, `(.L_x_14283) ;  /* 0x0000015000007945 */ /* 0x000fe60003800200 */
[----:B------:R-:W2:Y:S01]  /*6f80*/  @!P1 LDS.128 R4, [UR32+0x2e10] ;  /* 0x002e1020ff049984 */ /* 0x000ea20008000c00 */
[----:B------:R-:W-:-:S03]  /*6f90*/  FFMA.FTZ R203, R203, R192, R205 ;  /* 0x000000c0cbcb7223 */ /* 0x000fc600000100cd */
[----:B------:R0:W3:Y:S01]  /*6fa0*/  SHFL.DOWN PT, R207, R208, 0x1, 0x1f ;  /* 0x08201f00d0cf7f89 */ /* 0x0000e200000e0000 */
[----:B------:R-:W-:-:S03]  /*6fb0*/  ISETP.GT.U32.AND P3, PT, R194, 0x1d, PT ;  /* 0x0000001dc200780c */ /* 0x000fc60003f64070 */
[----:B------:R0:W4:Y:S01]  /*6fc0*/  SHFL.DOWN PT, R210, R209, 0x1, 0x1f ;  /* 0x08201f00d1d27f89 */ /* 0x00012200000e0000 */
[----:B------:R-:W-:-:S03]  /*6fd0*/  ISETP.GT.U32.AND P4, PT, R194, 0x1b, PT ;  /* 0x0000001bc200780c */ /* 0x000fc60003f84070 */
[----:B------:R0:W0:Y:S01]  /*6fe0*/  SHFL.DOWN PT, R215, R211, 0x1, 0x1f ;  /* 0x08201f00d3d77f89 */ /* 0x00002200000e0000 */
[C---:B------:R-:W-:Y:S02]  /*6ff0*/  ISETP.GT.U32.AND P5, PT, R194.reuse, 0x17, PT ;  /* 0x00000017c200780c */ /* 0x040fe40003fa4070 */
[----:B------:R-:W-:Y:S01]  /*7000*/  ISETP.GT.U32.AND P6, PT, R194, 0xf, PT ;  /* 0x0000000fc200780c */ /* 0x000fe20003fc4070 */
[----:B------:R-:W-:-:S12]  /*7010*/  @!P2 BRA `(.L_x_14284) ;  /* 0x000000000028a947 */ /* 0x000fd80003800000 */
[-C--:B0-----:R-:W-:Y:S01]  /*7020*/  FMUL.FTZ R213, R208, R215.reuse ;  /* 0x000000d7d0d57220 */ /* 0x081fe20000410000 */
[----:B------:R-:W-:Y:S01]  /*7030*/  FMUL.FTZ R215, R2, R215 ;  /* 0x000000d702d77220 */ /* 0x000fe20000410000 */
[-C--:B---3--:R-:W-:Y:S01]  /*7040*/  FMUL.FTZ R205, R208, R207.reuse ;  /* 0x000000cfd0cd7220 */ /* 0x088fe20000410000 */
[C---:B------:R-:W-:Y:S01]  /*7050*/  FMUL.FTZ R207, R2.reuse, R207 ;  /* 0x000000cf02cf7220 */ /* 0x040fe20000410000 */
[-C--:B----4-:R-:W-:Y:S01]  /*7060*/  FFMA.FTZ R206, R2, R210.reuse, -R213 ;  /* 0x000000d202ce7223 */ /* 0x090fe200000108d5 */
[----:B------:R-:W-:Y:S01]  /*7070*/  FFMA.FTZ R210, R208, R210, R215 ;  /* 0x000000d2d0d27223 */ /* 0x000fe200000100d7 */
[C---:B-1----:R-:W-:Y:S01]  /*7080*/  FFMA.FTZ R2, R212.reuse, R2, -R205 ;  /* 0x00000002d4027223 */ /* 0x042fe200000108cd */
[----:B------:R-:W-:Y:S01]  /*7090*/  FFMA.FTZ R208, R212, R208, R207 ;  /* 0x000000d0d4d07223 */ /* 0x000fe200000100cf */
[----:B------:R-:W-:Y:S01]  /*70a0*/  FADD.FTZ R209, R209, R206 ;  /* 0x000000ced1d17221 */ /* 0x000fe20000010000 */
[----:B------:R-:W-:-:S07]  /*70b0*/  FADD.FTZ R211, R211, R210 ;  /* 0x000000d2d3d37221 */ /* 0x000fce0000010000 */
.L_x_14284:
[----:B------:R-:W-:Y:S05]  /*70c0*/  BSYNC.RECONVERGENT B0 ;  /* 0x0000000000007941 */ /* 0x000fea0003800200 */
.L_x_14283:
[----:B-1----:R1:W1:Y:S01]  /*70d0*/  SHFL.DOWN PT, R212, R2, 0x2, 0x1f ;  /* 0x08401f0002d47f89 */ /* 0x00226200000e0000 */
[----:B------:R-:W-:Y:S03]  /*70e0*/  BSSY.RECONVERGENT B0, `(.L_x_14285) ;  /* 0x000000f000007945 */ /* 0x000fe60003800200 */
[----:B---3--:R3:W1:Y:S04]  /*70f0*/  SHFL.DOWN PT, R207, R208, 0x2, 0x1f ;  /* 0x08401f00d0cf7f89 */ /* 0x00866800000e0000 */
        /* <DEDUP_REMOVED lines=10> */
[----:B---3--:R-:W-:Y:S01]  /*71a0*/  FFMA.FTZ R208, R208, R212, R207 ;  /* 0x000000d4d0d07223 */ /* 0x008fe200000100cf */
[----:B------:R-:W-:Y:S01]  /*71b0*/  FADD.FTZ R209, R209, R206 ;  /* 0x000000ced1d17221 */ /* 0x000fe20000010000 */
[----:B------:R-:W-:-:S07]  /*71c0*/  FADD.FTZ R211, R211, R210 ;  /* 0x000000d2d3d37221 */ /* 0x000fce0000010000 */
.L_x_14286:
[----:B------:R-:W-:Y:S05]  /*71d0*/  BSYNC.RECONVERGENT B0 ;  /* 0x0000000000007941 */ /* 0x000fea0003800200 */
.L_x_14285:
        /* <DEDUP_REMOVED lines=13> */
[----:B---3--:R-:W-:Y:S01]  /*72b0*/  FFMA.FTZ R208, R208, R212, R207 ;  /* 0x000000d4d0d07223 */ /* 0x008fe200000100cf */
[----:B----4-:R-:W-:Y:S01]  /*72c0*/  FADD.FTZ R209, R209, R206 ;  /* 0x000000ced1d17221 */ /* 0x010fe20000010000 */
[----:B------:R-:W-:-:S07]  /*72d0*/  FADD.FTZ R211, R211, R210 ;  /* 0x000000d2d3d37221 */ /* 0x000fce0000010000 */
.L_x_14288:
[----:B------:R-:W-:Y:S05]  /*72e0*/  BSYNC.RECONVERGENT B0 ;  /* 0x0000000000007941 */ /* 0x000fea0003800200 */
.L_x_14287:
        /* <DEDUP_REMOVED lines=16> */
.L_x_14290:
[----:B------:R-:W-:Y:S05]  /*73f0*/  BSYNC.RECONVERGENT B0 ;  /* 0x0000000000007941 */ /* 0x000fea0003800200 */
.L_x_14289:
        /* <DEDUP_REMOVED lines=16> */
.L_x_14292:
[----:B------:R-:W-:Y:S05]  /*7500*/  BSYNC.RECONVERGENT B0 ;  /* 0x0000000000007941 */ /* 0x000fea0003800200 */
.L_x_14291:
[----:B0-----:R-:W-:Y:S01]  /*7510*/  FFMA.FTZ R215, -R69, R203, R200 ;  /* 0x000000cb45d77223 */ /* 0x001fe200000101c8 */
[C---:B------:R-:W-:Y:S01]  /*7520*/  FMUL.FTZ R200, R142.reuse, R192 ;  /* 0x000000c08ec87220 */ /* 0x040fe20000410000 */
[-C--:B------:R-:W-:Y:S01]  /*7530*/  FMUL.FTZ R205, R142, R198.reuse ;  /* 0x000000c68ecd7220 */ /* 0x080fe20000410000 */
[----:B------:R-:W-:Y:S01]  /*7540*/  SHFL.IDX PT, R214, R208, RZ, 0x1f ;  /* 0x00001fffd0d67589 */ /* 0x000fe200000e0000 */
[C---:B------:R-:W-:Y:S01]  /*7550*/  ISETP.NE.AND P1, PT, R50.reuse, 0x1f, PT ;  /* 0x0000001f3200780c */ /* 0x040fe20003f25270 */
[C---:B------:R-:W-:Y:S01]  /*7560*/  FFMA.FTZ R203, R143.reuse, R198, -R200 ;  /* 0x000000c68fcb7223 */ /* 0x040fe200000108c8 */
[----:B------:R-:W-:Y:S01]  /*7570*/  FFMA.FTZ R200, R143, R192, R205 ;  /* 0x000000c08fc87223 */ /* 0x000fe200000100cd */
[----:B------:R3:W-:Y:S01]  /*7580*/  SHFL.DOWN PT, R218, R208, 0x1, 0x1f ;  /* 0x08201f00d0da7f89 */ /* 0x0007e200000e0000 */
[----:B------:R-:W-:Y:S01]  /*7590*/  ISETP.NE.AND P2, PT, R50, RZ, PT ;  /* 0x000000ff3200720c */ /* 0x000fe20003f45270 */
[----:B------:R-:W-:Y:S01]  /*75a0*/  FFMA.FTZ R203, R26, R109, R203 ;  /* 0x0000006d1acb7223 */ /* 0x000fe200000100cb */
[----:B------:R-:W-:Y:S01]  /*75b0*/  FADD.FTZ R200, RZ, R200 ;  /* 0x000000c8ffc87221 */ /* 0x000fe20000010000 */
[----:B-12---:R-:W0:Y:S01]  /*75c0*/  SHFL.IDX PT, R207, R7, RZ, 0x1f ;  /* 0x00001fff07cf7589 */ /* 0x006e2200000e0000 */
[----:B------:R-:W-:Y:S01]  /*75d0*/  BSSY.RECONVERGENT B0, `(.L_x_14293) ;  /* 0x00001fb000007945 */ /* 0x000fe20003800200 */
[CC--:B------:R-:W-:Y:S01]  /*75e0*/  FMUL.FTZ R212, R144.reuse, R203.reuse ;  /* 0x000000cb90d47220 */ /* 0x0c0fe20000410000 */
[-C--:B------:R-:W-:Y:S01]  /*75f0*/  FMUL.FTZ R210, R144, R200.reuse ;  /* 0x000000c890d27220 */ /* 0x080fe20000410000 */
[----:B------:R-:W1:Y:S01]  /*7600*/  SHFL.DOWN PT, R216, R2, 0x1, 0x1f ;  /* 0x08201f0002d87f89 */ /* 0x000e6200000e0000 */
[-C--:B---3--:R-:W-:Y:S01]  /*7610*/  FMUL.FTZ R208, R201, R200.reuse ;  /* 0x000000c8c9d07220 */ /* 0x088fe20000410000 */
[-C--:B------:R-:W-:Y:S01]  /*7620*/  FFMA.FTZ R212, R145, R200.reuse, R212 ;  /* 0x000000c891d47223 */ /* 0x080fe200000100d4 */
[-C--:B------:R-:W-:Y:S01]  /*7630*/  FMUL.FTZ R217, R201, R203.reuse ;  /* 0x000000cbc9d97220 */ /* 0x080fe20000410000 */
[----:B------:R-:W2:Y:S01]  /*7640*/  SHFL.IDX PT, R206, R6, RZ, 0x1f ;  /* 0x00001fff06ce7589 */ /* 0x000ea200000e0000 */
[-C--:B------:R-:W-:Y:S01]  /*7650*/  FFMA.FTZ R205, R145, R203.reuse, -R210 ;  /* 0x000000cb91cd7223 */ /* 0x080fe200000108d2 */
[----:B------:R-:W-:Y:S01]  /*7660*/  FADD.FTZ R201, RZ, R212 ;  /* 0x000000d4ffc97221 */ /* 0x000fe20000010000 */
[C---:B------:R-:W-:Y:S01]  /*7670*/  FFMA.FTZ R208, R199.reuse, R203, -R208 ;  /* 0x000000cbc7d07223 */ /* 0x040fe200000108d0 */
[----:B------:R3:W5:Y:S01]  /*7680*/  SHFL.IDX PT, R213, R2, RZ, 0x1f ;  /* 0x00001fff02d57589 */ /* 0x00076200000e0000 */
[----:B------:R-:W-:Y:S01]  /*7690*/  FFMA.FTZ R205, R24, R103, R205 ;  /* 0x0000006718cd7223 */ /* 0x000fe200000100cd */
[----:B------:R-:W-:Y:S01]  /*76a0*/  FFMA.FTZ R210, R199, R200, R217 ;  /* 0x000000c8c7d27223 */ /* 0x000fe200000100d9 */
[----:B------:R-:W-:Y:S01]  /*76b0*/  FMUL.FTZ R199, R204, R201 ;  /* 0x000000c9ccc77220 */ /* 0x000fe20000410000 */
[----:B------:R-:W5:Y:S01]  /*76c0*/  SHFL.DOWN PT, R220, R209, 0x1, 0x1f ;  /* 0x08201f00d1dc7f89 */ /* 0x000f6200000e0000 */
[----:B------:R-:W-:Y:S01]  /*76d0*/  VOTEU.ALL UP0, P2 ;  /* 0x0000000000ff7886 */ /* 0x000fe20001000000 */
[----:B------:R-:W-:Y:S01]  /*76e0*/  FFMA.FTZ R210, -R68, R210, R215 ;  /* 0x000000d244d27223 */ /* 0x000fe200000101d7 */
[-C--:B------:R-:W-:Y:S01]  /*76f0*/  FFMA.FTZ R199, R202, R205.reuse, -R199 ;  /* 0x000000cdcac77223 */ /* 0x080fe200000108c7 */
[----:B------:R-:W5:Y:S01]  /*7700*/  SHFL.DOWN PT, R212, R211, 0x1, 0x1f ;  /* 0x08201f00d3d47f89 */ /* 0x000f6200000e0000 */
[----:B---3--:R-:W-:Y:S01]  /*7710*/  FMUL.FTZ R2, R204, R205 ;  /* 0x000000cdcc027220 */ /* 0x008fe20000410000 */
[----:B------:R-:W-:Y:S01]  /*7720*/  FFMA.FTZ R204, R68, R208, R3 ;  /* 0x000000d044cc7223 */ /* 0x000fe20000010003 */
[----:B------:R-:W-:Y:S01]  /*7730*/  @!UP0 ULEA UR32, UR8, UR33, 0x4 ;  /* 0x0000002108208291 */ /* 0x000fe2000f8e20ff */
[----:B----4-:R-:W3:Y:S01]  /*7740*/  SHFL.IDX PT, R209, R209, RZ, 0x1f ;  /* 0x00001fffd1d17589 */ /* 0x010ee200000e0000 */
[----:B------:R-:W-:Y:S01]  /*7750*/  FFMA.FTZ R215, R202, R201, R2 ;  /* 0x000000c9cad77223 */ /* 0x000fe20000010002 */
[----:B0-----:R-:W-:Y:S01]  /*7760*/  @P1 FMUL.FTZ R3, R218, R207 ;  /* 0x000000cfda031220 */ /* 0x001fe20000410000 */
[C---:B------:R-:W-:Y:S01]  /*7770*/  FFMA.FTZ R204, R67.reuse, R199, R204 ;  /* 0x000000c743cc7223 */ /* 0x040fe200000100cc */
[----:B------:R-:W0:Y:S01]  /*7780*/  SHFL.IDX PT, R211, R211, RZ, 0x1f ;  /* 0x00001fffd3d37589 */ /* 0x000e2200000e0000 */
[----:B------:R-:W-:Y:S01]  /*7790*/  FMUL.FTZ R2, R214, R7 ;  /* 0x00000007d6027220 */ /* 0x000fe20000410000 */
[C---:B-1----:R-:W-:Y:S01]  /*77a0*/  @P1 FMUL.FTZ R199, R216.reuse, R207 ;  /* 0x000000cfd8c71220 */ /* 0x042fe20000410000 */
[----:B------:R-:W-:Y:S01]  /*77b0*/  FFMA.FTZ R202, -R67, R215, R210 ;  /* 0x000000d743ca7223 */ /* 0x000fe200000101d2 */
[----:B--2---:R-:W-:-:S02]  /*77c0*/  @P1 FFMA.FTZ R3, R216, R206, -R3 ;  /* 0x000000ced8031223 */ /* 0x004fc40000010803 */
[----:B------:R-:W-:Y:S01]  /*77d0*/  @P1 FFMA.FTZ R199, R218, R206, R199 ;  /* 0x000000cedac71223 */ /* 0x000fe200000100c7 */
[CC--:B-----5:R-:W-:Y:S01]  /*77e0*/  FFMA.FTZ R208, R213.reuse, R6.reuse, -R2 ;  /* 0x00000006d5d07223 */ /* 0x0e0fe20000010802 */
[C---:B------:R-:W-:Y:S01]  /*77f0*/  FMUL.FTZ R2, R214.reuse, R5 ;  /* 0x00000005d6027220 */ /* 0x040fe20000410000 */
[C---:B------:R-:W-:Y:S01]  /*7800*/  FMUL.FTZ R6, R214.reuse, R6 ;  /* 0x00000006d6067220 */ /* 0x040fe20000410000 */
[-C--:B------:R-:W-:Y:S01]  /*7810*/  FMUL.FTZ R214, R214, R4.reuse ;  /* 0x00000004d6d67220 */ /* 0x080fe20000410000 */
[----:B------:R-:W-:Y:S01]  /*7820*/  @P1 FADD.FTZ R206, R220, R3 ;  /* 0x00000003dcce1221 */ /* 0x000fe20000010000 */
[C---:B------:R-:W-:Y:S01]  /*7830*/  FFMA.FTZ R4, R213.reuse, R4, -R2 ;  /* 0x00000004d5047223 */ /* 0x040fe20000010802 */
[----:B------:R-:W-:Y:S01]  /*7840*/  P2R R2, PR, RZ, 0x4 ;  /* 0x00000004ff027803 */ /* 0x000fe20000000000 */
[----:B------:R-:W-:Y:S01]  /*7850*/  FMUL.FTZ R3, R168, R205 ;  /* 0x000000cda8037220 */ /* 0x000fe20000410000 */
[----:B------:R-:W-:Y:S01]  /*7860*/  @P1 FADD.FTZ R207, R212, R199 ;  /* 0x000000c7d4cf1221 */ /* 0x000fe20000010000 */
[----:B------:R-:W-:Y:S01]  /*7870*/  FFMA.FTZ R210, R213, R7, R6 ;  /* 0x00000007d5d27223 */ /* 0x000fe20000010006 */
[----:B------:R-:W-:Y:S01]  /*7880*/  FMUL.FTZ R2, R168, R201 ;  /* 0x000000c9a8027220 */ /* 0x000fe20000410000 */
[-C--:B------:R-:W-:Y:S01]  /*7890*/  FMUL.FTZ R6, R206, R9.reuse ;  /* 0x00000009ce067220 */ /* 0x080fe20000410000 */
[C---:B------:R-:W-:Y:S01]  /*78a0*/  FMUL.FTZ R9, R207.reuse, R9 ;  /* 0x00000009cf097220 */ /* 0x040fe20000410000 */
[C---:B------:R-:W-:Y:S01]  /*78b0*/  FFMA.FTZ R3, R170.reuse, R201, R3 ;  /* 0x000000c9aa037223 */ /* 0x040fe20000010003 */
[----:B------:R-:W-:Y:S01]  /*78c0*/  FFMA.FTZ R2, R170, R205, -R2 ;  /* 0x000000cdaa027223 */ /* 0x000fe20000010802 */
[-C--:B------:R-:W-:Y:S01]  /*78d0*/  FFMA.FTZ R6, R207, R8.reuse, -R6 ;  /* 0x00000008cf067223 */ /* 0x080fe20000010806 */
[----:B------:R-:W-:Y:S01]  /*78e0*/  FFMA.FTZ R212, R206, R8, R9 ;  /* 0x00000008ced47223 */ /* 0x000fe20000010009 */
[----:B------:R-:W-:Y:S01]  /*78f0*/  FADD.FTZ R8, RZ, R3 ;  /* 0x00000003ff087221 */ /* 0x000fe20000010000 */
[----:B------:R-:W-:Y:S01]  /*7900*/  FFMA.FTZ R206, R23, R100, R2 ;  /* 0x0000006417ce7223 */ /* 0x000fe20000010002 */
[----:B------:R-:W-:Y:S01]  /*7910*/  FADD.FTZ R195, R195, R6 ;  /* 0x00000006c3c37221 */ /* 0x000fe20000010000 */
[----:B------:R-:W-:Y:S01]  /*7920*/  FFMA.FTZ R5, R213, R5, R214 ;  /* 0x00000005d5057223 */ /* 0x000fe200000100d6 */
[C---:B------:R-:W-:Y:S01]  /*7930*/  FMUL.FTZ R2, R193.reuse, R8 ;  /* 0x00000008c1027220 */ /* 0x040fe20000410000 */
[----:B------:R-:W-:Y:S01]  /*7940*/  FMUL.FTZ R3, R193, R206 ;  /* 0x000000cec1037220 */ /* 0x000fe20000410000 */
[----:B---3--:R-:W-:Y:S01]  /*7950*/  FADD.FTZ R6, R209, R208 ;  /* 0x000000d0d1067221 */ /* 0x008fe20000010000 */
[----:B0-----:R-:W-:Y:S01]  /*7960*/  FADD.FTZ R7, R211, R210 ;  /* 0x000000d2d3077221 */ /* 0x001fe20000010000 */
[----:B------:R-:W-:Y:S01]  /*7970*/  FFMA.FTZ R9, R65, R190, R212 ;  /* 0x000000be41097223 */ /* 0x000fe200000100d4 */
[C---:B------:R-:W-:Y:S01]  /*7980*/  FFMA.FTZ R193, R187.reuse, R206, -R2 ;  /* 0x000000cebbc17223 */ /* 0x040fe20000010802 */
[----:B------:R-:W-:Y:S01]  /*7990*/  FFMA.FTZ R187, R187, R8, R3 ;  /* 0x00000008bbbb7223 */ /* 0x000fe20000010003 */
[C---:B------:R-:W-:Y:S01]  /*79a0*/  FMUL.FTZ R3, R168.reuse, R195 ;  /* 0x000000c3a8037220 */ /* 0x040fe20000410000 */
[----:B------:R0:W-:Y:S01]  /*79b0*/  @!P2 STS.128 [UR32+0x2e10], R4 ;  /* 0x002e1004ff00a988 */ /* 0x0001e20008000c20 */
[----:B------:R-:W-:Y:S01]  /*79c0*/  ULEA UR32, UR13, 0xfffffc00, 0xa ;  /* 0xfffffc000d207891 */ /* 0x000fe2000f8e50ff */
[-C--:B------:R-:W-:Y:S01]  /*79d0*/  FMUL.FTZ R168, R168, R9.reuse ;  /* 0x00000009a8a87220 */ /* 0x080fe20000410000 */
[----:B------:R-:W-:Y:S01]  /*79e0*/  FFMA.FTZ R2, R170, R9, R3 ;  /* 0x00000009aa027223 */ /* 0x000fe20000010003 */
[----:B------:R-:W-:Y:S01]  /*79f0*/  FMUL.FTZ R3, R16, UR48 ;  /* 0x0000003010037c20 */ /* 0x000fe20008410000 */
[----:B------:R-:W-:Y:S01]  /*7a00*/  USHF.R.S32.HI UR42, URZ, 0x1f, UR32 ;  /* 0x0000001fff2a7899 */ /* 0x000fe20008011420 */
[----:B------:R-:W-:Y:S01]  /*7a10*/  FFMA.FTZ R199, R170, R195, -R168 ;  /* 0x000000c3aac77223 */ /* 0x000fe200000108a8 */
[----:B------:R-:W-:Y:S01]  /*7a20*/  FFMA.FTZ R188, R67, R188, R2 ;  /* 0x000000bc43bc7223 */ /* 0x000fe20000010002 */
[----:B------:R-:W-:Y:S01]  /*7a30*/  FFMA.FTZ R207, R158, UR47, -R3 ;  /* 0x0000002f9ecf7c23 */ /* 0x000fe20008010803 */
[----:B------:R-:W-:Y:S01]  /*7a40*/  LOP3.LUT R2, R50, UR32, RZ, 0xfc, !PT ;  /* 0x0000002032027c12 */ /* 0x000fe2000f8efcff */
[----:B------:R-:W-:Y:S01]  /*7a50*/  FADD.FTZ R186, R186, R199 ;  /* 0x000000c7baba7221 */ /* 0x000fe20000010000 */
[----:B------:R-:W-:Y:S01]  /*7a60*/  MOV R3, UR42 ;  /* 0x0000002a00037c02 */ /* 0x000fe20008000f00 */
[----:B------:R-:W-:Y:S01]  /*7a70*/  FMUL.FTZ R170, R17, UR47 ;  /* 0x0000002f11aa7c20 */ /* 0x000fe20008410000 */
[----:B------:R-:W-:Y:S01]  /*7a80*/  MOV R209, 0x84 ;  /* 0x0000008400d17802 */ /* 0x000fe20000000f00 */
[C---:B0-----:R-:W-:Y:S01]  /*7a90*/  FMUL.FTZ R7, R144.reuse, R188 ;  /* 0x000000bc90077220 */ /* 0x041fe20000410000 */
[----:B------:R-:W-:Y:S01]  /*7aa0*/  MOV R5, UR40 ;  /* 0x0000002800057c02 */ /* 0x000fe20008000f00 */
[-C--:B------:R-:W-:Y:S01]  /*7ab0*/  FMUL.FTZ R6, R144, R186.reuse ;  /* 0x000000ba90067220 */ /* 0x080fe20000410000 */
[----:B------:R-:W-:Y:S01]  /*7ac0*/  FMUL.FTZ R199, R16, UR47 ;  /* 0x0000002f10c77c20 */ /* 0x000fe20008410000 */
[----:B------:R-:W-:Y:S01]  /*7ad0*/  FFMA.FTZ R144, R145, R186, -R7 ;  /* 0x000000ba91907223 */ /* 0x000fe20000010807 */
[----:B------:R-:W-:-:S02]  /*7ae0*/  IMAD R168, R50, R209, UR33 ;  /* 0x0000002132a87e24 */ /* 0x000fc4000f8e02d1 */
[----:B------:R-:W-:Y:S01]  /*7af0*/  FMUL.FTZ R207, R0, R207 ;  /* 0x000000cf00cf7220 */ /* 0x000fe20000410000 */
[----:B------:R-:W-:-:S04]  /*7b00*/  IMAD.WIDE.U32 R4, R5, UR8, R2 ;  /* 0x0000000805047c25 */ /* 0x000fc8000f8e0002 */
[----:B------:R-:W-:Y:S01]  /*7b10*/  FFMA.FTZ R3, R145, R188, R6 ;  /* 0x000000bc91037223 */ /* 0x000fe20000010006 */
[----:B------:R-:W-:Y:S01]  /*7b20*/  FMUL.FTZ R6, R17, UR48 ;  /* 0x0000003011067c20 */ /* 0x000fe20008410000 */
[----:B------:R-:W-:Y:S01]  /*7b30*/  FADD.FTZ R144, R183, R144 ;  /* 0x00000090b7907221 */ /* 0x000fe20000010000 */
[C---:B------:R-:W-:Y:S01]  /*7b40*/  FFMA.FTZ R145, R163.reuse, UR48, R170 ;  /* 0x00000030a3917c23 */ /* 0x040fe200080100aa */
[----:B------:R-:W-:Y:S01]  /*7b50*/  FFMA.FTZ R185, R68, R185, R3 ;  /* 0x000000b944b97223 */ /* 0x000fe20000010003 */
[----:B------:R-:W-:Y:S01]  /*7b60*/  FFMA.FTZ R7, R163, UR47, -R6 ;  /* 0x0000002fa3077c23 */ /* 0x000fe20008010806 */
[-C--:B------:R-:W-:Y:S01]  /*7b70*/  FMUL.FTZ R6, R142, R144.reuse ;  /* 0x000000908e067220 */ /* 0x080fe20000410000 */
[----:B------:R-:W-:Y:S01]  /*7b80*/  FFMA.FTZ R199, R158, UR48, R199 ;  /* 0x000000309ec77c23 */ /* 0x000fe200080100c7 */
[----:B------:R-:W-:Y:S01]  /*7b90*/  FMUL.FTZ R3, R142, R185 ;  /* 0x000000b98e037220 */ /* 0x000fe20000410000 */
[----:B------:R-:W-:Y:S01]  /*7ba0*/  FMUL.FTZ R183, R80, R7 ;  /* 0x0000000750b77220 */ /* 0x000fe20000410000 */
[----:B------:R-:W-:Y:S01]  /*7bb0*/  FFMA.FTZ R6, R143, R185, R6 ;  /* 0x000000b98f067223 */ /* 0x000fe20000010006 */
[----:B------:R-:W-:Y:S01]  /*7bc0*/  FMUL.FTZ R7, R19, UR48 ;  /* 0x0000003013077c20 */ /* 0x000fe20008410000 */
[----:B------:R-:W-:Y:S01]  /*7bd0*/  FFMA.FTZ R3, R143, R144, -R3 ;  /* 0x000000908f037223 */ /* 0x000fe20000010803 */
[----:B------:R-:W-:Y:S01]  /*7be0*/  FMUL.FTZ R143, R19, UR47 ;  /* 0x0000002f138f7c20 */ /* 0x000fe20008410000 */
[----:B------:R-:W-:Y:S01]  /*7bf0*/  FFMA.FTZ R184, R69, R184, R6 ;  /* 0x000000b845b87223 */ /* 0x000fe20000010006 */
[----:B------:R-:W-:Y:S01]  /*7c00*/  FFMA.FTZ R142, R162, UR47, -R7 ;  /* 0x0000002fa28e7c23 */ /* 0x000fe20008010807 */
[----:B------:R-:W-:Y:S01]  /*7c10*/  FADD.FTZ R3, R180, R3 ;  /* 0x00000003b4037221 */ /* 0x000fe20000010000 */
[----:B------:R-:W-:Y:S01]  /*7c20*/  FFMA.FTZ R170, R162, UR48, R143 ;  /* 0x00000030a2aa7c23 */ /* 0x000fe2000801008f */
[C---:B------:R-:W-:Y:S01]  /*7c30*/  FMUL.FTZ R6, R140.reuse, R184 ;  /* 0x000000b88c067220 */ /* 0x040fe20000410000 */
[----:B------:R-:W-:Y:S01]  /*7c40*/  FMUL.FTZ R143, R79, R142 ;  /* 0x0000008e4f8f7220 */ /* 0x000fe20000410000 */
[-C--:B------:R-:W-:Y:S01]  /*7c50*/  FMUL.FTZ R7, R140, R3.reuse ;  /* 0x000000038c077220 */ /* 0x080fe20000410000 */
[----:B------:R-:W-:Y:S01]  /*7c60*/  FFMA.FTZ R158, R45, -R40, R158 ;  /* 0x800000282d9e7223 */ /* 0x000fe2000001009e */
[C---:B------:R-:W-:Y:S01]  /*7c70*/  FFMA.FTZ R6, R141.reuse, R3, -R6 ;  /* 0x000000038d067223 */ /* 0x040fe20000010806 */
[----:B------:R-:W-:Y:S01]  /*7c80*/  FFMA.FTZ R163, R46, -R39, R163 ;  /* 0x800000272ea37223 */ /* 0x000fe200000100a3 */
[----:B------:R-:W-:Y:S01]  /*7c90*/  FFMA.FTZ R7, R141, R184, R7 ;  /* 0x000000b88d077223 */ /* 0x000fe20000010007 */
[----:B------:R-:W-:Y:S01]  /*7ca0*/  FMUL.FTZ R141, R79, -R170 ;  /* 0x800000aa4f8d7220 */ /* 0x000fe20000410000 */
[----:B------:R-:W-:Y:S01]  /*7cb0*/  FADD.FTZ R140, R179, R6 ;  /* 0x00000006b38c7221 */ /* 0x000fe20000010000 */
[----:B------:R0:W-:Y:S01]  /*7cc0*/  STS [R168+0x850], R143 ;  /* 0x0008508fa8007388 */ /* 0x0001e20000000800 */
[----:B------:R-:W-:Y:S01]  /*7cd0*/  FFMA.FTZ R181, R70, R181, R7 ;  /* 0x000000b546b57223 */ /* 0x000fe20000010007 */
[----:B------:R-:W-:Y:S01]  /*7ce0*/  FFMA.FTZ R162, R43, -R38, R162 ;  /* 0x800000262ba27223 */ /* 0x000fe200000100a2 */
[CC--:B------:R-:W-:Y:S01]  /*7cf0*/  FMUL.FTZ R6, R138.reuse, R140.reuse ;  /* 0x0000008c8a067220 */ /* 0x0c0fe20000410000 */
[----:B------:R1:W-:Y:S01]  /*7d00*/  STS [R168+0x854], R141 ;  /* 0x0008548da8007388 */ /* 0x0003e20000000800 */
[-C--:B------:R-:W-:Y:S01]  /*7d10*/  FMUL.FTZ R7, R138, R181.reuse ;  /* 0x000000b58a077220 */ /* 0x080fe20000410000 */
[----:B------:R-:W-:Y:S01]  /*7d20*/  FMUL.FTZ R138, R18, UR47 ;  /* 0x0000002f128a7c20 */ /* 0x000fe20008410000 */
[C---:B------:R-:W-:Y:S01]  /*7d30*/  FFMA.FTZ R6, R139.reuse, R181, R6 ;  /* 0x000000b58b067223 */ /* 0x040fe20000010006 */
[----:B------:R-:W-:Y:S01]  /*7d40*/  FMUL.FTZ R145, R80, -R145 ;  /* 0x8000009150917220 */ /* 0x000fe20000410000 */
[----:B------:R-:W-:Y:S01]  /*7d50*/  FFMA.FTZ R139, R139, R140, -R7 ;  /* 0x0000008c8b8b7223 */ /* 0x000fe20000010807 */
[----:B------:R-:W-:Y:S01]  /*7d60*/  FFMA.FTZ R7, R165, UR48, R138 ;  /* 0x00000030a5077c23 */ /* 0x000fe2000801008a */
[----:B------:R-:W-:Y:S01]  /*7d70*/  FFMA.FTZ R182, R71, R182, R6 ;  /* 0x000000b647b67223 */ /* 0x000fe20000010006 */
[----:B0-----:R-:W-:Y:S01]  /*7d80*/  FMUL.FTZ R143, R147, UR48 ;  /* 0x00000030938f7c20 */ /* 0x001fe20008410000 */
[----:B------:R-:W-:Y:S01]  /*7d90*/  FADD.FTZ R139, R176, R139 ;  /* 0x0000008bb08b7221 */ /* 0x000fe20000010000 */
[----:B-1----:R-:W-:Y:S01]  /*7da0*/  FMUL.FTZ R141, R78, -R7 ;  /* 0x800000074e8d7220 */ /* 0x002fe20000410000 */
[C---:B------:R-:W-:Y:S01]  /*7db0*/  FMUL.FTZ R6, R137.reuse, R182 ;  /* 0x000000b689067220 */ /* 0x040fe20000410000 */
[----:B------:R-:W-:Y:S01]  /*7dc0*/  FFMA.FTZ R138, R164, UR47, -R143 ;  /* 0x0000002fa48a7c23 */ /* 0x000fe2000801088f */
[-C--:B------:R-:W-:Y:S01]  /*7dd0*/  FMUL.FTZ R7, R137, R139.reuse ;  /* 0x0000008b89077220 */ /* 0x080fe20000410000 */
[----:B------:R-:W-:Y:S01]  /*7de0*/  FMUL.FTZ R142, R18, UR48 ;  /* 0x00000030128e7c20 */ /* 0x000fe20008410000 */
[----:B------:R0:W-:Y:S01]  /*7df0*/  STS [R168+0x84c], R145 ;  /* 0x00084c91a8007388 */ /* 0x0001e20000000800 */
        /* <DEDUP_REMOVED lines=8> */
[----:B------:R2:W-:Y:S01]  /*7e80*/  STS [R168+0x860], R137 ;  /* 0x00086089a8007388 */ /* 0x0005e20000000800 */
[----:B0-----:R-:W-:Y:S01]  /*7e90*/  FFMA.FTZ R145, R165, UR47, -R142 ;  /* 0x0000002fa5917c23 */ /* 0x001fe2000801088e */
[CC--:B------:R-:W-:Y:S01]  /*7ea0*/  FMUL.FTZ R7, R135.reuse, R136.reuse ;  /* 0x0000008887077220 */ /* 0x0c0fe20000410000 */
[----:B------:R-:W-:Y:S01]  /*7eb0*/  FMUL.FTZ R135, R135, R177 ;  /* 0x000000b187877220 */ /* 0x000fe20000410000 */
[----:B------:R-:W-:Y:S01]  /*7ec0*/  FFMA.FTZ R165, R44, -R37, R165 ;  /* 0x800000252ca57223 */ /* 0x000fe200000100a5 */
[----:B------:R-:W-:Y:S01]  /*7ed0*/  FMUL.FTZ R145, R78, R145 ;  /* 0x000000914e917220 */ /* 0x000fe20000410000 */
[C---:B------:R-:W-:Y:S01]  /*7ee0*/  FFMA.FTZ R6, R134.reuse, R177, R7 ;  /* 0x000000b186067223 */ /* 0x040fe20000010007 */
[----:B------:R-:W-:Y:S01]  /*7ef0*/  FFMA.FTZ R134, R134, R136, -R135 ;  /* 0x0000008886867223 */ /* 0x000fe20000010887 */
[----:B------:R-:W-:Y:S01]  /*7f00*/  MOV R7, UR41 ;  /* 0x0000002900077c02 */ /* 0x000fe20008000f00 */
[----:B-1----:R-:W-:Y:S01]  /*7f10*/  FMUL.FTZ R141, R146, UR47 ;  /* 0x0000002f928d7c20 */ /* 0x002fe20008410000 */
[----:B------:R-:W-:Y:S01]  /*7f20*/  FFMA.FTZ R178, R73, R178, R6 ;  /* 0x000000b249b27223 */ /* 0x000fe20000010006 */
[----:B------:R-:W-:Y:S01]  /*7f30*/  FADD.FTZ R171, R171, R134 ;  /* 0x00000086abab7221 */ /* 0x000fe20000010000 */
[----:B------:R-:W-:Y:S01]  /*7f40*/  LEA R6, P1, R4, UR9, 0x2 ;  /* 0x0000000904067c11 */ /* 0x000fe2000f8210ff */
[----:B------:R-:W-:-:S02]  /*7f50*/  IMAD R7, R7, UR8, R5 ;  /* 0x0000000807077c24 */ /* 0x000fc4000f8e0205 */
[CC--:B------:R-:W-:Y:S01]  /*7f60*/  FMUL.FTZ R5, R133.reuse, R178.reuse ;  /* 0x000000b285057220 */ /* 0x0c0fe20000410000 */
[-C--:B------:R-:W-:Y:S01]  /*7f70*/  FMUL.FTZ R133, R133, R171.reuse ;  /* 0x000000ab85857220 */ /* 0x080fe20000410000 */
[----:B------:R-:W-:Y:S01]  /*7f80*/  FMUL.FTZ R134, R148, UR47 ;  /* 0x0000002f94867c20 */ /* 0x000fe20008410000 */
[----:B------:R-:W-:Y:S01]  /*7f90*/  FFMA.FTZ R141, R166, UR48, R141 ;  /* 0x00000030a68d7c23 */ /* 0x000fe2000801008d */
[----:B------:R-:W-:Y:S01]  /*7fa0*/  LEA.HI.X R7, R4, UR12, R7, 0x2, P1 ;  /* 0x0000000c04077c11 */ /* 0x000fe200088f1407 */
[C---:B------:R-:W-:Y:S01]  /*7fb0*/  FFMA.FTZ R4, R132.reuse, R171, -R5 ;  /* 0x000000ab84047223 */ /* 0x040fe20000010805 */
[----:B------:R-:W-:Y:S01]  /*7fc0*/  FFMA.FTZ R133, R132, R178, R133 ;  /* 0x000000b284857223 */ /* 0x000fe20000010085 */
[----:B------:R-:W-:Y:S01]  /*7fd0*/  FMUL.FTZ R132, R148, UR48 ;  /* 0x0000003094847c20 */ /* 0x000fe20008410000 */
[----:B------:R-:W-:Y:S01]  /*7fe0*/  FFMA.FTZ R134, R167, UR48, R134 ;  /* 0x00000030a7867c23 */ /* 0x000fe20008010086 */
[----:B------:R-:W-:Y:S01]  /*7ff0*/  FADD.FTZ R4, R153, R4 ;  /* 0x0000000499047221 */ /* 0x000fe20000010000 */
[----:B------:R-:W-:Y:S01]  /*8000*/  FFMA.FTZ R173, R74, R173, R133 ;  /* 0x000000ad4aad7223 */ /* 0x000fe20000010085 */
[----:B------:R-:W-:Y:S01]  /*8010*/  FFMA.FTZ R132, R167, UR47, -R132 ;  /* 0x0000002fa7847c23 */ /* 0x000fe20008010884 */
[----:B------:R-:W-:Y:S01]  /*8020*/  FMUL.FTZ R135, R75, -R134 ;  /* 0x800000864b877220 */ /* 0x000fe20000410000 */
[C---:B------:R-:W-:Y:S01]  /*8030*/  FMUL.FTZ R5, R119.reuse, R4 ;  /* 0x0000000477057220 */ /* 0x040fe20000410000 */
[----:B------:R-:W-:Y:S01]  /*8040*/  FMUL.FTZ R119, R119, R173 ;  /* 0x000000ad77777220 */ /* 0x000fe20000410000 */
[----:B------:R-:W-:Y:S01]  /*8050*/  FMUL.FTZ R133, R75, R132 ;  /* 0x000000844b857220 */ /* 0x000fe20000410000 */
[----:B------:R-:W-:Y:S01]  /*8060*/  FMUL.FTZ R141, R76, -R141 ;  /* 0x8000008d4c8d7220 */ /* 0x000fe20000410000 */
[C---:B------:R-:W-:Y:S01]  /*8070*/  FFMA.FTZ R132, R118.reuse, R173, R5 ;  /* 0x000000ad76847223 */ /* 0x040fe20000010005 */
[----:B------:R-:W-:Y:S01]  /*8080*/  FFMA.FTZ R119, R118, R4, -R119 ;  /* 0x0000000476777223 */ /* 0x000fe20000010877 */
[----:B------:R-:W-:Y:S01]  /*8090*/  FFMA.FTZ R5, R169, UR47, -R138 ;  /* 0x0000002fa9057c23 */ /* 0x000fe2000801088a */
[----:B------:R-:W-:Y:S01]  /*80a0*/  STS [R168+0x870], R133 ;  /* 0x00087085a8007388 */ /* 0x000fe20000000800 */
[----:B------:R-:W-:Y:S01]  /*80b0*/  FFMA.FTZ R160, R75, R160, R132 ;  /* 0x000000a04ba07223 */ /* 0x000fe20000010084 */
[----:B------:R-:W-:Y:S01]  /*80c0*/  FADD.FTZ R152, R152, R119 ;  /* 0x0000007798987221 */ /* 0x000fe20000010000 */
[----:B--2---:R-:W-:Y:S01]  /*80d0*/  FMUL.FTZ R137, R74, R5 ;  /* 0x000000054a897220 */ /* 0x004fe20000410000 */
[----:B------:R-:W-:Y:S01]  /*80e0*/  FMUL.FTZ R132, R149, UR47 ;  /* 0x0000002f95847c20 */ /* 0x000fe20008410000 */
[----:B------:R0:W-:Y:S01]  /*80f0*/  STS [R168+0x874], R135 ;  /* 0x00087487a8007388 */ /* 0x0001e20000000800 */
[C---:B------:R-:W-:Y:S01]  /*8100*/  FMUL.FTZ R118, R125.reuse, R152 ;  /* 0x000000987d767220 */ /* 0x040fe20000410000 */
[-C--:B------:R-:W-:Y:S01]  /*8110*/  FMUL.FTZ R125, R125, R160.reuse ;  /* 0x000000a07d7d7220 */ /* 0x080fe20000410000 */
[----:B------:R-:W-:Y:S01]  /*8120*/  FFMA.FTZ R119, R169, UR48, R132 ;  /* 0x00000030a9777c23 */ /* 0x000fe20008010084 */
[----:B------:R-:W-:Y:S01]  /*8130*/  FMUL.FTZ R132, R200, UR47 ;  /* 0x0000002fc8847c20 */ /* 0x000fe20008410000 */
[C---:B------:R-:W-:Y:S01]  /*8140*/  FFMA.FTZ R5, R131.reuse, R160, R118 ;  /* 0x000000a083057223 */ /* 0x040fe20000010076 */
[----:B------:R-:W-:Y:S01]  /*8150*/  FFMA.FTZ R118, R131, R152, -R125 ;  /* 0x0000009883767223 */ /* 0x000fe2000001087d */
[----:B------:R-:W-:Y:S01]  /*8160*/  FMUL.FTZ R131, R150, UR48 ;  /* 0x0000003096837c20 */ /* 0x000fe20008410000 */
[----:B------:R-:W-:Y:S01]  /*8170*/  FMUL.FTZ R125, R74, -R119 ;  /* 0x800000774a7d7220 */ /* 0x000fe20000410000 */
[----:B------:R-:W-:Y:S01]  /*8180*/  FFMA.FTZ R157, R76, R157, R5 ;  /* 0x0000009d4c9d7223 */ /* 0x000fe20000010005 */
[----:B------:R-:W-:Y:S01]  /*8190*/  FADD.FTZ R15, R15, R118 ;  /* 0x000000760f0f7221 */ /* 0x000fe20000010000 */
[----:B------:R-:W-:Y:S01]  /*81a0*/  FFMA.FTZ R118, R172, UR47, -R131 ;  /* 0x0000002fac767c23 */ /* 0x000fe20008010883 */
[----:B------:R-:W-:Y:S01]  /*81b0*/  FMUL.FTZ R119, R150, UR47 ;  /* 0x0000002f96777c20 */ /* 0x000fe20008410000 */
[----:B------:R1:W-:Y:S01]  /*81c0*/  STS [R168+0x87c], R125 ;  /* 0x00087c7da8007388 */ /* 0x0003e20000000800 */
[C---:B------:R-:W-:Y:S01]  /*81d0*/  FMUL.FTZ R5, R120.reuse, R15 ;  /* 0x0000000f78057220 */ /* 0x040fe20000410000 */
[-C--:B------:R-:W-:Y:S01]  /*81e0*/  FMUL.FTZ R120, R120, R157.reuse ;  /* 0x0000009d78787220 */ /* 0x080fe20000410000 */
[----:B------:R-:W-:Y:S01]  /*81f0*/  FMUL.FTZ R131, R73, R118 ;  /* 0x0000007649837220 */ /* 0x000fe20000410000 */
[----:B0-----:R-:W-:Y:S01]  /*8200*/  FMUL.FTZ R135, R174, UR47 ;  /* 0x0000002fae877c20 */ /* 0x001fe20008410000 */
[C---:B------:R-:W-:Y:S01]  /*8210*/  FFMA.FTZ R118, R130.reuse, R157, R5 ;  /* 0x0000009d82767223 */ /* 0x040fe20000010005 */
[----:B------:R-:W-:Y:S01]  /*8220*/  FFMA.FTZ R5, R130, R15, -R120 ;  /* 0x0000000f82057223 */ /* 0x000fe20000010878 */
[----:B------:R-:W-:Y:S01]  /*8230*/  FFMA.FTZ R120, R172, UR48, R119 ;  /* 0x00000030ac787c23 */ /* 0x000fe20008010077 */
[----:B------:R0:W-:Y:S01]  /*8240*/  STS [R168+0x880], R131 ;  /* 0x00088083a8007388 */ /* 0x0001e20000000800 */
[----:B------:R-:W-:Y:S01]  /*8250*/  FFMA.FTZ R154, R77, R154, R118 ;  /* 0x0000009a4d9a7223 */ /* 0x000fe20000010076 */
[----:B------:R-:W-:Y:S01]  /*8260*/  FADD.FTZ R5, R14, R5 ;  /* 0x000000050e057221 */ /* 0x000fe20000010000 */
[----:B------:R-:W-:Y:S01]  /*8270*/  FMUL.FTZ R118, R151, UR48 ;  /* 0x0000003097767c20 */ /* 0x000fe20008410000 */
[----:B------:R-:W-:Y:S01]  /*8280*/  FMUL.FTZ R133, R73, -R120 ;  /* 0x8000007849857220 */ /* 0x000fe20000410000 */
[CC--:B------:R-:W-:Y:S01]  /*8290*/  FMUL.FTZ R14, R121.reuse, R154.reuse ;  /* 0x0000009a790e7220 */ /* 0x0c0fe20000410000 */
[-C--:B------:R-:W-:Y:S01]  /*82a0*/  FMUL.FTZ R119, R121, R5.reuse ;  /* 0x0000000579777220 */ /* 0x080fe20000410000 */
[----:B------:R-:W-:Y:S01]  /*82b0*/  FFMA.FTZ R121, R189, UR47, -R118 ;  /* 0x0000002fbd797c23 */ /* 0x000fe20008010876 */
[----:B------:R-:W-:Y:S01]  /*82c0*/  FMUL.FTZ R120, R151, UR47 ;  /* 0x0000002f97787c20 */ /* 0x000fe20008410000 */
[C---:B------:R-:W-:Y:S01]  /*82d0*/  FFMA.FTZ R14, R124.reuse, R5, -R14 ;  /* 0x000000057c0e7223 */ /* 0x040fe2000001080e */
[----:B------:R-:W-:Y:S01]  /*82e0*/  FFMA.FTZ R119, R124, R154, R119 ;  /* 0x0000009a7c777223 */ /* 0x000fe20000010077 */
[----:B------:R-:W-:Y:S01]  /*82f0*/  FMUL.FTZ R121, R72, R121 ;  /* 0x0000007948797220 */ /* 0x000fe20000410000 */
[----:B-1----:R-:W-:Y:S01]  /*8300*/  FFMA.FTZ R125, R189, UR48, R120 ;  /* 0x00000030bd7d7c23 */ /* 0x002fe20008010078 */
[----:B------:R-:W-:Y:S01]  /*8310*/  FADD.FTZ R13, R13, R14 ;  /* 0x0000000e0d0d7221 */ /* 0x000fe20000010000 */
[----:B------:R-:W-:Y:S01]  /*8320*/  FFMA.FTZ R159, R78, R159, R119 ;  /* 0x0000009f4e9f7223 */ /* 0x000fe20000010077 */
[----:B0-----:R-:W-:Y:S01]  /*8330*/  FMUL.FTZ R131, R174, UR48 ;  /* 0x00000030ae837c20 */ /* 0x001fe20008410000 */
[----:B------:R0:W-:Y:S01]  /*8340*/  STS [R168+0x888], R121 ;  /* 0x00088879a8007388 */ /* 0x0001e20000000800 */
[C---:B------:R-:W-:Y:S01]  /*8350*/  FMUL.FTZ R119, R122.reuse, R13 ;  /* 0x0000000d7a777220 */ /* 0x040fe20000410000 */
[----:B------:R-:W-:Y:S01]  /*8360*/  FMUL.FTZ R122, R122, R159 ;  /* 0x0000009f7a7a7220 */ /* 0x000fe20000410000 */
[----:B------:R-:W-:Y:S01]  /*8370*/  FMUL.FTZ R125, R72, -R125 ;  /* 0x8000007d487d7220 */ /* 0x000fe20000410000 */
[----:B------:R1:W-:Y:S01]  /*8380*/  STS [R168+0x884], R133 ;  /* 0x00088485a8007388 */ /* 0x0003e20000000800 */
[C---:B------:R-:W-:Y:S01]  /*8390*/  FFMA.FTZ R14, R126.reuse, R159, R119 ;  /* 0x0000009f7e0e7223 */ /* 0x040fe20000010077 */
[----:B------:R-:W-:Y:S01]  /*83a0*/  FFMA.FTZ R119, R126, R13, -R122 ;  /* 0x0000000d7e777223 */ /* 0x000fe2000001087a */
[----:B------:R-:W-:Y:S01]  /*83b0*/  FMUL.FTZ R122, R191, UR48 ;  /* 0x00000030bf7a7c20 */ /* 0x000fe20008410000 */
[----:B------:R-:W-:Y:S01]  /*83c0*/  FFMA.FTZ R118, R196, UR47, -R131 ;  /* 0x0000002fc4767c23 */ /* 0x000fe20008010883 */
[----:B------:R-:W-:Y:S01]  /*83d0*/  FFMA.FTZ R156, R79, R156, R14 ;  /* 0x0000009c4f9c7223 */ /* 0x000fe2000001000e */
[----:B------:R-:W-:Y:S01]  /*83e0*/  FADD.FTZ R119, R12, R119 ;  /* 0x000000770c777221 */ /* 0x000fe20000010000 */
[----:B0-----:R-:W-:Y:S01]  /*83f0*/  FFMA.FTZ R121, R197, UR47, -R122 ;  /* 0x0000002fc5797c23 */ /* 0x001fe2000801087a */
[----:B------:R0:W-:Y:S01]  /*8400*/  STS [R168+0x88c], R125 ;  /* 0x00088c7da8007388 */ /* 0x0001e20000000800 */
[CC--:B------:R-:W-:Y:S01]  /*8410*/  FMUL.FTZ R12, R129.reuse, R156.reuse ;  /* 0x0000009c810c7220 */ /* 0x0c0fe20000410000 */
[----:B------:R-:W-:Y:S01]  /*8420*/  FFMA.FTZ R120, R196, UR48, R135 ;  /* 0x00000030c4787c23 */ /* 0x000fe20008010087 */
[----:B-1----:R-:W-:Y:S01]  /*8430*/  FMUL.FTZ R133, R70, R121 ;  /* 0x0000007946857220 */ /* 0x002fe20000410000 */
[-C--:B------:R-:W-:Y:S01]  /*8440*/  FMUL.FTZ R121, R129, R119.reuse ;  /* 0x0000007781797220 */ /* 0x080fe20000410000 */
[----:B------:R-:W-:Y:S01]  /*8450*/  FFMA.FTZ R14, R128, R119, -R12 ;  /* 0x00000077800e7223 */ /* 0x000fe2000001080c */
[C---:B------:R-:W-:Y:S01]  /*8460*/  FMUL.FTZ R129, R192.reuse, UR48 ;  /* 0x00000030c0817c20 */ /* 0x040fe20008410000 */
[----:B------:R-:W-:Y:S01]  /*8470*/  FMUL.FTZ R135, R192, UR47 ;  /* 0x0000002fc0877c20 */ /* 0x000fe20008410000 */
[----:B------:R-:W-:Y:S01]  /*8480*/  FFMA.FTZ R121, R128, R156, R121 ;  /* 0x0000009c80797223 */ /* 0x000fe20000010079 */
[----:B------:R-:W-:Y:S01]  /*8490*/  FADD.FTZ R14, R11, R14 ;  /* 0x0000000e0b0e7221 */ /* 0x000fe20000010000 */
[----:B0-----:R-:W-:Y:S01]  /*84a0*/  FMUL.FTZ R125, R71, R118 ;  /* 0x00000076477d7220 */ /* 0x001fe20000410000 */
[----:B------:R-:W-:Y:S01]  /*84b0*/  FMUL.FTZ R118, R191, UR47 ;  /* 0x0000002fbf767c20 */ /* 0x000fe20008410000 */
[----:B------:R-:W-:Y:S01]  /*84c0*/  FFMA.FTZ R12, R80, R155, R121 ;  /* 0x0000009b500c7223 */ /* 0x000fe20000010079 */
[----:B------:R-:W-:Y:S01]  /*84d0*/  FMUL.FTZ R131, R71, -R120 ;  /* 0x8000007847837220 */ /* 0x000fe20000410000 */
[C---:B------:R-:W-:Y:S01]  /*84e0*/  FFMA.FTZ R120, R198.reuse, UR47, -R129 ;  /* 0x0000002fc6787c23 */ /* 0x040fe20008010881 */
[----:B------:R-:W-:Y:S01]  /*84f0*/  FFMA.FTZ R121, R197, UR48, R118 ;  /* 0x00000030c5797c23 */ /* 0x000fe20008010076 */
[C---:B------:R-:W-:Y:S01]  /*8500*/  FMUL.FTZ R118, R127.reuse, R14 ;  /* 0x0000000e7f767220 */ /* 0x040fe20000410000 */
[-C--:B------:R-:W-:Y:S01]  /*8510*/  FMUL.FTZ R127, R127, R12.reuse ;  /* 0x0000000c7f7f7220 */ /* 0x080fe20000410000 */
[----:B------:R0:W-:Y:S01]  /*8520*/  STS [R168+0x890], R125 ;  /* 0x0008907da8007388 */ /* 0x0001e20000000800 */
[----:B------:R-:W-:Y:S01]  /*8530*/  FFMA.FTZ R122, R198, UR48, R135 ;  /* 0x00000030c67a7c23 */ /* 0x000fe20008010087 */
[C---:B------:R-:W-:Y:S01]  /*8540*/  FFMA.FTZ R11, R123.reuse, R12, R118 ;  /* 0x0000000c7b0b7223 */ /* 0x040fe20000010076 */
[----:B------:R-:W-:Y:S01]  /*8550*/  FFMA.FTZ R123, R123, R14, -R127 ;  /* 0x0000000e7b7b7223 */ /* 0x000fe2000001087f */
[----:B------:R-:W-:Y:S01]  /*8560*/  FMUL.FTZ R129, R69, R120 ;  /* 0x0000007845817220 */ /* 0x000fe20000410000 */
[----:B------:R1:W-:Y:S01]  /*8570*/  STS [R168+0x894], R131 ;  /* 0x00089483a8007388 */ /* 0x0003e20000000800 */
[----:B------:R-:W-:Y:S01]  /*8580*/  FFMA.FTZ R161, R0, R161, R11 ;  /* 0x000000a100a17223 */ /* 0x000fe2000001000b */
[----:B------:R-:W-:Y:S01]  /*8590*/  FADD.FTZ R123, R10, R123 ;  /* 0x0000007b0a7b7221 */ /* 0x000fe20000010000 */
[-C--:B------:R-:W-:Y:S01]  /*85a0*/  FMUL.FTZ R10, R12, R39.reuse ;  /* 0x000000270c0a7220 */ /* 0x080fe20000410000 */
[----:B------:R-:W-:Y:S01]  /*85b0*/  FMUL.FTZ R118, R14, R39 ;  /* 0x000000270e767220 */ /* 0x000fe20000410000 */
[----:B0-----:R-:W-:Y:S01]  /*85c0*/  FMUL.FTZ R125, R70, -R121 ;  /* 0x80000079467d7220 */ /* 0x001fe20000410000 */
[-C--:B------:R-:W-:Y:S01]  /*85d0*/  FMUL.FTZ R11, R161, R40.reuse ;  /* 0x00000028a10b7220 */ /* 0x080fe20000410000 */
[----:B------:R-:W-:Y:S01]  /*85e0*/  FMUL.FTZ R121, R123, R40 ;  /* 0x000000287b797220 */ /* 0x000fe20000410000 */
[----:B------:R-:W-:Y:S01]  /*85f0*/  FMUL.FTZ R120, R17, R10 ;  /* 0x0000000a11787220 */ /* 0x000fe20000410000 */
[----:B------:R0:W-:Y:S01]  /*8600*/  STS [R168+0x8a0], R129 ;  /* 0x0008a081a8007388 */ /* 0x0001e20000000800 */
[----:B-1----:R-:W-:Y:S01]  /*8610*/  FMUL.FTZ R131, R69, -R122 ;  /* 0x8000007a45837220 */ /* 0x002fe20000410000 */
[----:B------:R-:W-:Y:S01]  /*8620*/  FMUL.FTZ R122, R200, UR48 ;  /* 0x00000030c87a7c20 */ /* 0x000fe20008410000 */
[-C--:B------:R-:W-:Y:S01]  /*8630*/  FFMA.FTZ R120, R163, R118.reuse, -R120 ;  /* 0x00000076a3787223 */ /* 0x080fe20000010878 */
[----:B------:R1:W-:Y:S01]  /*8640*/  STS [R168+0x89c], R125 ;  /* 0x00089c7da8007388 */ /* 0x0003e20000000800 */
[----:B------:R-:W-:Y:S01]  /*8650*/  FMUL.FTZ R118, R17, R118 ;  /* 0x0000007611767220 */ /* 0x000fe20000410000 */
[----:B------:R-:W-:Y:S01]  /*8660*/  FMUL.FTZ R124, R13, R37 ;  /* 0x000000250d7c7220 */ /* 0x000fe20000410000 */
[----:B------:R-:W-:Y:S01]  /*8670*/  FMUL.FTZ R128, R5, R36 ;  /* 0x0000002405807220 */ /* 0x000fe20000410000 */
[----:B------:R2:W-:Y:S01]  /*8680*/  STS [R168+0x898], R133 ;  /* 0x00089885a8007388 */ /* 0x0005e20000000800 */
[----:B------:R-:W-:Y:S01]  /*8690*/  FFMA.FTZ R127, R163, R10, R118 ;  /* 0x0000000aa37f7223 */ /* 0x000fe20000010076 */
[----:B0-----:R-:W-:Y:S01]  /*86a0*/  FFMA.FTZ R129, R203, UR47, -R122 ;  /* 0x0000002fcb817c23 */ /* 0x001fe2000801087a */
[----:B------:R-:W-:Y:S01]  /*86b0*/  FMUL.FTZ R122, R119, R38 ;  /* 0x00000026777a7220 */ /* 0x000fe20000410000 */
[----:B------:R0:W-:Y:S01]  /*86c0*/  STS [R168+0x8a4], R131 ;  /* 0x0008a483a8007388 */ /* 0x0001e20000000800 */
[----:B------:R-:W-:Y:S01]  /*86d0*/  FMUL.FTZ R126, R18, R124 ;  /* 0x0000007c127e7220 */ /* 0x000fe20000410000 */
[----:B-1----:R-:W-:Y:S01]  /*86e0*/  FMUL.FTZ R125, R16, R11 ;  /* 0x0000000b107d7220 */ /* 0x002fe20000410000 */
[----:B------:R-:W-:Y:S01]  /*86f0*/  FFMA.FTZ R167, R34, -R31, R167 ;  /* 0x8000001f22a77223 */ /* 0x000fe200000100a7 */
[----:B------:R1:W-:Y:S01]  /*8700*/  STS [R168+0x86c], R141 ;  /* 0x00086c8da8007388 */ /* 0x0003e20000000800 */
[----:B------:R-:W-:Y:S01]  /*8710*/  FFMA.FTZ R142, R164, UR48, R179 ;  /* 0x00000030a48e7c23 */ /* 0x000fe200080100b3 */
[-C--:B------:R-:W-:Y:S01]  /*8720*/  FFMA.FTZ R125, R158, R121.reuse, -R125 ;  /* 0x000000799e7d7223 */ /* 0x080fe2000001087d */
[----:B------:R-:W-:Y:S01]  /*8730*/  FMUL.FTZ R121, R16, R121 ;  /* 0x0000007910797220 */ /* 0x000fe20000410000 */
[----:B--2---:R-:W-:Y:S01]  /*8740*/  FMUL.FTZ R133, R68, R129 ;  /* 0x0000008144857220 */ /* 0x004fe20000410000 */
[----:B------:R-:W-:Y:S01]  /*8750*/  FMUL.FTZ R129, R19, R122 ;  /* 0x0000007a13817220 */ /* 0x000fe20000410000 */
[----:B------:R-:W-:Y:S01]  /*8760*/  FADD.FTZ R125, RZ, R125 ;  /* 0x0000007dff7d7221 */ /* 0x000fe20000010000 */
[----:B------:R-:W-:Y:S01]  /*8770*/  FFMA.FTZ R121, R158, R11, R121 ;  /* 0x0000000b9e797223 */ /* 0x000fe20000010079 */
[----:B------:R-:W-:Y:S01]  /*8780*/  STS [R168+0x878], R137 ;  /* 0x00087889a8007388 */ /* 0x000fe20000000800 */
[----:B------:R-:W-:Y:S01]  /*8790*/  FMUL.FTZ R143, R77, -R142 ;  /* 0x8000008e4d8f7220 */ /* 0x000fe20000410000 */
[----:B------:R-:W-:Y:S01]  /*87a0*/  FFMA.FTZ R172, R33, -R22, R172 ;  /* 0x8000001621ac7223 */ /* 0x000fe200000100ac */
[----:B------:R-:W-:Y:S01]  /*87b0*/  FADD.FTZ R118, RZ, R121 ;  /* 0x00000079ff767221 */ /* 0x000fe20000010000 */
[----:B------:R-:W-:Y:S01]  /*87c0*/  FMUL.FTZ R121, R156, R38 ;  /* 0x000000269c797220 */ /* 0x000fe20000410000 */
[----:B------:R2:W-:Y:S01]  /*87d0*/  STS [R168+0x8a8], R133 ;  /* 0x0008a885a8007388 */ /* 0x0005e20000000800 */
[----:B------:R-:W-:Y:S01]  /*87e0*/  FFMA.FTZ R169, R32, -R25, R169 ;  /* 0x8000001920a97223 */ /* 0x000fe200000100a9 */
[----:B------:R-:W-:Y:S01]  /*87f0*/  FADD.FTZ R118, R118, R127 ;  /* 0x0000007f76767221 */ /* 0x000fe20000010000 */
[-C--:B------:R-:W-:Y:S01]  /*8800*/  FFMA.FTZ R129, R162, R121.reuse, R129 ;  /* 0x00000079a2817223 */ /* 0x080fe20000010081 */
[----:B------:R-:W-:Y:S01]  /*8810*/  FMUL.FTZ R127, R19, R121 ;  /* 0x00000079137f7220 */ /* 0x000fe20000410000 */
[----:B------:R3:W-:Y:S01]  /*8820*/  STS [R168+0x858], R145 ;  /* 0x00085891a8007388 */ /* 0x0007e20000000800 */
[----:B------:R-:W-:Y:S01]  /*8830*/  FFMA.FTZ R189, R30, -R21, R189 ;  /* 0x800000151ebd7223 */ /* 0x000fe200000100bd */
[----:B------:R-:W-:Y:S01]  /*8840*/  FADD.FTZ R129, R118, R129 ;  /* 0x0000008176817221 */ /* 0x000fe20000010000 */
[----:B------:R-:W-:Y:S01]  /*8850*/  FMUL.FTZ R118, R159, R37 ;  /* 0x000000259f767220 */ /* 0x000fe20000410000 */
[----:B------:R-:W-:Y:S01]  /*8860*/  FFMA.FTZ R127, R162, R122, -R127 ;  /* 0x0000007aa27f7223 */ /* 0x000fe2000001087f */
[----:B------:R-:W-:Y:S01]  /*8870*/  FADD.FTZ R122, R125, R120 ;  /* 0x000000787d7a7221 */ /* 0x000fe20000010000 */
[----:B------:R-:W-:Y:S01]  /*8880*/  FMUL.FTZ R120, R154, R36 ;  /* 0x000000249a787220 */ /* 0x000fe20000410000 */
[----:B0-----:R-:W-:Y:S01]  /*8890*/  FMUL.FTZ R131, R18, R118 ;  /* 0x0000007612837220 */ /* 0x001fe20000410000 */
[----:B------:R-:W-:Y:S01]  /*88a0*/  FFMA.FTZ R125, R41, -R36, R164 ;  /* 0x80000024297d7223 */ /* 0x000fe200000100a4 */
[----:B------:R-:W-:Y:S01]  /*88b0*/  FADD.FTZ R122, R122, R127 ;  /* 0x0000007f7a7a7221 */ /* 0x000fe20000010000 */
[----:B------:R-:W-:Y:S01]  /*88c0*/  FMUL.FTZ R130, R147, R120 ;  /* 0x0000007893827220 */ /* 0x000fe20000410000 */
[C---:B------:R-:W-:Y:S01]  /*88d0*/  FFMA.FTZ R131, R165.reuse, R124, -R131 ;  /* 0x0000007ca5837223 */ /* 0x040fe20000010883 */
[----:B------:R-:W-:Y:S01]  /*88e0*/  FFMA.FTZ R126, R165, R118, R126 ;  /* 0x00000076a57e7223 */ /* 0x000fe2000001007e */
[-C--:B------:R-:W-:Y:S01]  /*88f0*/  FFMA.FTZ R127, R42, -R35.reuse, R166 ;  /* 0x800000232a7f7223 */ /* 0x080fe200000100a6 */
[-C--:B------:R-:W-:Y:S01]  /*8900*/  FFMA.FTZ R130, R125, R128.reuse, -R130 ;  /* 0x000000807d827223 */ /* 0x080fe20000010882 */
[----:B------:R-:W-:Y:S01]  /*8910*/  FMUL.FTZ R128, R147, R128 ;  /* 0x0000008093807220 */ /* 0x000fe20000410000 */
[----:B------:R-:W-:Y:S01]  /*8920*/  FADD.FTZ R131, R122, R131 ;  /* 0x000000837a837221 */ /* 0x000fe20000010000 */
[-C--:B------:R-:W-:Y:S01]  /*8930*/  FMUL.FTZ R122, R157, R35.reuse ;  /* 0x000000239d7a7220 */ /* 0x080fe20000410000 */
[----:B------:R-:W-:Y:S01]  /*8940*/  FADD.FTZ R126, R129, R126 ;  /* 0x0000007e817e7221 */ /* 0x000fe20000010000 */
[----:B------:R-:W-:Y:S01]  /*8950*/  FFMA.FTZ R129, R125, R120, R128 ;  /* 0x000000787d817223 */ /* 0x000fe20000010080 */
[----:B------:R-:W-:Y:S01]  /*8960*/  FMUL.FTZ R124, R15, R35 ;  /* 0x000000230f7c7220 */ /* 0x000fe20000410000 */
[----:B------:R-:W-:Y:S01]  /*8970*/  FMUL.FTZ R128, R146, R122 ;  /* 0x0000007a92807220 */ /* 0x000fe20000410000 */
[----:B------:R-:W-:Y:S01]  /*8980*/  FADD.FTZ R130, R131, R130 ;  /* 0x0000008283827221 */ /* 0x000fe20000010000 */
[----:B------:R-:W-:Y:S01]  /*8990*/  FADD.FTZ R126, R126, R129 ;  /* 0x000000817e7e7221 */ /* 0x000fe20000010000 */
[----:B------:R-:W-:Y:S01]  /*89a0*/  FFMA.FTZ R129, R203, UR48, R132 ;  /* 0x00000030cb817c23 */ /* 0x000fe20008010084 */
[CC--:B------:R-:W-:Y:S01]  /*89b0*/  FFMA.FTZ R135, R127.reuse, R124.reuse, -R128 ;  /* 0x0000007c7f877223 */ /* 0x0c0fe20000010880 */
[----:B------:R-:W-:Y:S01]  /*89c0*/  FMUL.FTZ R124, R146, R124 ;  /* 0x0000007c927c7220 */ /* 0x000fe20000410000 */
[----:B------:R-:W-:Y:S01]  /*89d0*/  FMUL.FTZ R128, R152, R31 ;  /* 0x0000001f98807220 */ /* 0x000fe20000410000 */
[----:B-1----:R-:W-:Y:S01]  /*89e0*/  FMUL.FTZ R141, R68, -R129 ;  /* 0x80000081448d7220 */ /* 0x002fe20000410000 */
[----:B------:R-:W-:Y:S01]  /*89f0*/  FMUL.FTZ R129, R160, R31 ;  /* 0x0000001fa0817220 */ /* 0x000fe20000410000 */
[----:B--2---:R-:W-:Y:S01]  /*8a00*/  FFMA.FTZ R133, R127, R122, R124 ;  /* 0x0000007a7f857223 */ /* 0x004fe2000001007c */
[CC--:B------:R-:W-:Y:S01]  /*8a10*/  FMUL.FTZ R124, R148.reuse, R128.reuse ;  /* 0x00000080947c7220 */ /* 0x0c0fe20000410000 */
[----:B------:R-:W-:Y:S01]  /*8a20*/  FMUL.FTZ R132, R201, UR48 ;  /* 0x00000030c9847c20 */ /* 0x000fe20008410000 */
[-C--:B------:R-:W-:Y:S01]  /*8a30*/  FMUL.FTZ R137, R148, R129.reuse ;  /* 0x0000008194897220 */ /* 0x080fe20000410000 */
[----:B------:R-:W-:Y:S01]  /*8a40*/  FADD.FTZ R126, R126, R133 ;  /* 0x000000857e7e7221 */ /* 0x000fe20000010000 */
[C---:B------:R-:W-:Y:S01]  /*8a50*/  FFMA.FTZ R131, R167.reuse, R129, R124 ;  /* 0x00000081a7837223 */ /* 0x040fe2000001007c */
[----:B---3--:R-:W-:Y:S01]  /*8a60*/  FMUL.FTZ R145, R146, UR48 ;  /* 0x0000003092917c20 */ /* 0x008fe20008410000 */
[----:B------:R-:W-:Y:S01]  /*8a70*/  FFMA.FTZ R137, R167, R128, -R137 ;  /* 0x00000080a7897223 */ /* 0x000fe20000010889 */
[----:B------:R-:W-:Y:S01]  /*8a80*/  FMUL.FTZ R128, R4, R25 ;  /* 0x0000001904807220 */ /* 0x000fe20000410000 */
[----:B------:R-:W-:Y:S01]  /*8a90*/  FADD.FTZ R126, R126, R131 ;  /* 0x000000837e7e7221 */ /* 0x000fe20000010000 */
[-C--:B------:R-:W-:Y:S01]  /*8aa0*/  FMUL.FTZ R131, R178, R22.reuse ;  /* 0x00000016b2837220 */ /* 0x080fe20000410000 */
[----:B------:R-:W-:Y:S01]  /*8ab0*/  FADD.FTZ R130, R130, R135 ;  /* 0x0000008782827221 */ /* 0x000fe20000010000 */
[----:B------:R-:W-:Y:S01]  /*8ac0*/  FMUL.FTZ R133, R171, R22 ;  /* 0x00000016ab857220 */ /* 0x000fe20000410000 */
[----:B------:R-:W-:Y:S01]  /*8ad0*/  FFMA.FTZ R134, R205, UR47, -R132 ;  /* 0x0000002fcd867c23 */ /* 0x000fe20008010884 */
[----:B------:R-:W-:Y:S01]  /*8ae0*/  FMUL.FTZ R135, R150, R131 ;  /* 0x0000008396877220 */ /* 0x000fe20000410000 */
[----:B------:R-:W-:Y:S01]  /*8af0*/  FMUL.FTZ R124, R173, R25 ;  /* 0x00000019ad7c7220 */ /* 0x000fe20000410000 */
[----:B------:R-:W-:Y:S01]  /*8b00*/  FMUL.FTZ R132, R149, R128 ;  /* 0x0000008095847220 */ /* 0x000fe20000410000 */
[----:B------:R0:W-:Y:S01]  /*8b10*/  STS [R168+0x864], R143 ;  /* 0x0008648fa8007388 */ /* 0x0001e20000000800 */
[----:B------:R-:W-:Y:S01]  /*8b20*/  FFMA.FTZ R145, R166, UR47, -R145 ;  /* 0x0000002fa6917c23 */ /* 0x000fe20008010891 */
[----:B------:R-:W-:Y:S01]  /*8b30*/  FADD.FTZ R130, R130, R137 ;  /* 0x0000008982827221 */ /* 0x000fe20000010000 */
[----:B------:R-:W-:Y:S01]  /*8b40*/  FFMA.FTZ R196, R29, -R20, R196 ;  /* 0x800000141dc47223 */ /* 0x000fe200000100c4 */
[----:B------:R1:W-:Y:S01]  /*8b50*/  STS [R168+0x8ac], R141 ;  /* 0x0008ac8da8007388 */ /* 0x0003e20000000800 */
[----:B------:R-:W-:Y:S01]  /*8b60*/  FMUL.FTZ R145, R76, R145 ;  /* 0x000000914c917220 */ /* 0x000fe20000410000 */
[----:B------:R-:W-:Y:S01]  /*8b70*/  FFMA.FTZ R197, R28, -R117, R197 ;  /* 0x800000751cc57223 */ /* 0x000fe200000100c5 */
[----:B------:R-:W-:Y:S01]  /*8b80*/  FFMA.FTZ R198, R27, -R112, R198 ;  /* 0x800000701bc67223 */ /* 0x000fe200000100c6 */
[----:B------:R-:W-:Y:S01]  /*8b90*/  FFMA.FTZ R203, R26, -R109, R203 ;  /* 0x8000006d1acb7223 */ /* 0x000fe200000100cb */
[----:B------:R-:W-:Y:S01]  /*8ba0*/  FMUL.FTZ R199, R0, -R199 ;  /* 0x800000c700c77220 */ /* 0x000fe20000410000 */
[----:B0-----:R-:W-:Y:S01]  /*8bb0*/  FFMA.FTZ R143, R172, R133, -R135 ;  /* 0x00000085ac8f7223 */ /* 0x001fe20000010887 */
[-C--:B------:R-:W-:Y:S01]  /*8bc0*/  FMUL.FTZ R135, R149, R124.reuse ;  /* 0x0000007c95877220 */ /* 0x080fe20000410000 */
[----:B------:R0:W-:Y:S01]  /*8bd0*/  STS [R168+0x868], R145 ;  /* 0x00086891a8007388 */ /* 0x0001e20000000800 */
[----:B------:R-:W-:Y:S01]  /*8be0*/  FMUL.FTZ R166, R186, R103 ;  /* 0x00000067baa67220 */ /* 0x000fe20000410000 */
[----:B-1----:R-:W-:Y:S01]  /*8bf0*/  FMUL.FTZ R141, R150, R133 ;  /* 0x00000085968d7220 */ /* 0x002fe20000410000 */
[C---:B------:R-:W-:Y:S01]  /*8c00*/  FFMA.FTZ R133, R169.reuse, R124, R132 ;  /* 0x0000007ca9857223 */ /* 0x040fe20000010084 */
[----:B------:R-:W-:Y:S01]  /*8c10*/  FFMA.FTZ R135, R169, R128, -R135 ;  /* 0x00000080a9877223 */ /* 0x000fe20000010887 */
[----:B------:R-:W-:Y:S01]  /*8c20*/  STS [R168+0x840], R207 ;  /* 0x000840cfa8007388 */ /* 0x000fe20000000800 */
[----:B------:R-:W-:Y:S01]  /*8c30*/  FFMA.FTZ R128, R172, R131, R141 ;  /* 0x00000083ac807223 */ /* 0x000fe2000001008d */
[----:B------:R-:W-:Y:S01]  /*8c40*/  FADD.FTZ R133, R126, R133 ;  /* 0x000000857e857221 */ /* 0x000fe20000010000 */
[-C--:B------:R-:W-:Y:S01]  /*8c50*/  FMUL.FTZ R126, R177, R21.reuse ;  /* 0x00000015b17e7220 */ /* 0x080fe20000410000 */
[----:B------:R-:W-:Y:S01]  /*8c60*/  FADD.FTZ R130, R130, R135 ;  /* 0x0000008782827221 */ /* 0x000fe20000010000 */
[----:B0-----:R-:W-:Y:S01]  /*8c70*/  FMUL.FTZ R145, R67, R134 ;  /* 0x0000008643917220 */ /* 0x001fe20000410000 */
[----:B------:R-:W-:Y:S01]  /*8c80*/  FMUL.FTZ R134, R136, R21 ;  /* 0x0000001588867220 */ /* 0x000fe20000410000 */
[----:B------:R-:W-:Y:S01]  /*8c90*/  FMUL.FTZ R138, R151, R126 ;  /* 0x0000007e978a7220 */ /* 0x000fe20000410000 */
[----:B------:R-:W-:Y:S01]  /*8ca0*/  FADD.FTZ R132, R133, R128 ;  /* 0x0000008085847221 */ /* 0x000fe20000010000 */
[----:B------:R-:W-:Y:S01]  /*8cb0*/  FMUL.FTZ R133, R182, R20 ;  /* 0x00000014b6857220 */ /* 0x000fe20000410000 */
[----:B------:R-:W-:Y:S01]  /*8cc0*/  FADD.FTZ R130, R130, R143 ;  /* 0x0000008f82827221 */ /* 0x000fe20000010000 */
[-C--:B------:R-:W-:Y:S01]  /*8cd0*/  FFMA.FTZ R137, R189, R134.reuse, -R138 ;  /* 0x00000086bd897223 */ /* 0x080fe2000001088a */
[----:B------:R-:W-:Y:S01]  /*8ce0*/  FMUL.FTZ R134, R151, R134 ;  /* 0x0000008697867220 */ /* 0x000fe20000410000 */
        /* <DEDUP_REMOVED lines=8> */
[----:B------:R0:W-:Y:S01]  /*8d70*/  STS [R168+0x8b0], R145 ;  /* 0x0008b091a8007388 */ /* 0x0001e20000000800 */
[----:B------:R-:W-:Y:S01]  /*8d80*/  FADD.FTZ R132, R132, R135 ;  /* 0x0000008784847221 */ /* 0x000fe20000010000 */
[----:B------:R-:W-:Y:S01]  /*8d90*/  FMUL.FTZ R135, R8, UR48 ;  /* 0x0000003008877c20 */ /* 0x000fe20008410000 */
[----:B------:R-:W-:Y:S01]  /*8da0*/  FFMA.FTZ R141, R196, R133, R141 ;  /* 0x00000085c48d7223 */ /* 0x000fe2000001008d */
[----:B------:R-:W-:Y:S01]  /*8db0*/  FADD.FTZ R130, R130, R137 ;  /* 0x0000008982827221 */ /* 0x000fe20000010000 */
[----:B------:R-:W-:Y:S01]  /*8dc0*/  FMUL.FTZ R137, R3, R112 ;  /* 0x0000007003897220 */ /* 0x000fe20000410000 */
[----:B------:R-:W-:Y:S01]  /*8dd0*/  FFMA.FTZ R142, R206, UR47, -R135 ;  /* 0x0000002fce8e7c23 */ /* 0x000fe20008010887 */
[----:B------:R-:W-:Y:S01]  /*8de0*/  FADD.FTZ R132, R132, R141 ;  /* 0x0000008d84847221 */ /* 0x000fe20000010000 */
[----:B------:R-:W-:Y:S01]  /*8df0*/  FADD.FTZ R130, R130, R143 ;  /* 0x0000008f82827221 */ /* 0x000fe20000010000 */
[----:B------:R-:W-:Y:S01]  /*8e00*/  FMUL.FTZ R143, R8, UR47 ;  /* 0x0000002f088f7c20 */ /* 0x000fe20008410000 */
[-C--:B0-----:R-:W-:Y:S01]  /*8e10*/  FFMA.FTZ R145, R197, R138.reuse, -R134 ;  /* 0x0000008ac5917223 */ /* 0x081fe20000010886 */
[----:B------:R-:W-:Y:S01]  /*8e20*/  FMUL.FTZ R138, R191, R138 ;  /* 0x0000008abf8a7220 */ /* 0x000fe20000410000 */
[----:B------:R-:W-:Y:S01]  /*8e30*/  FMUL.FTZ R155, R65, R142 ;  /* 0x0000008e419b7220 */ /* 0x000fe20000410000 */
[-C--:B------:R-:W-:Y:S01]  /*8e40*/  FMUL.FTZ R142, R144, R109.reuse ;  /* 0x0000006d908e7220 */ /* 0x080fe20000410000 */
[----:B------:R-:W-:Y:S01]  /*8e50*/  FADD.FTZ R145, R130, R145 ;  /* 0x0000009182917221 */ /* 0x000fe20000010000 */
[----:B------:R-:W-:Y:S01]  /*8e60*/  FFMA.FTZ R135, R197, R128, R138 ;  /* 0x00000080c5877223 */ /* 0x000fe2000001008a */
[----:B------:R-:W-:Y:S01]  /*8e70*/  FMUL.FTZ R130, R185, R109 ;  /* 0x0000006db9827220 */ /* 0x000fe20000410000 */
[----:B------:R-:W-:Y:S01]  /*8e80*/  FMUL.FTZ R134, R201, UR47 ;  /* 0x0000002fc9867c20 */ /* 0x000fe20008410000 */
[----:B------:R0:W-:Y:S01]  /*8e90*/  STS [R168+0x8b8], R155 ;  /* 0x0008b89ba8007388 */ /* 0x0001e20000000800 */
[----:B------:R-:W-:Y:S01]  /*8ea0*/  FADD.FTZ R132, R132, R135 ;  /* 0x0000008784847221 */ /* 0x000fe20000010000 */
[----:B------:R-:W-:Y:S01]  /*8eb0*/  FMUL.FTZ R135, R184, R112 ;  /* 0x00000070b8877220 */ /* 0x000fe20000410000 */
[----:B------:R-:W-:Y:S01]  /*8ec0*/  FMUL.FTZ R164, R200, R130 ;  /* 0x00000082c8a47220 */ /* 0x000fe20000410000 */
[----:B------:R-:W-:Y:S01]  /*8ed0*/  FFMA.FTZ R134, R205, UR48, R134 ;  /* 0x00000030cd867c23 */ /* 0x000fe20008010086 */
[----:B------:R-:W-:Y:S01]  /*8ee0*/  STS [R168+0x844], R199 ;  /* 0x000844c7a8007388 */ /* 0x000fe20000000800 */
[----:B------:R-:W-:Y:S01]  /*8ef0*/  FMUL.FTZ R141, R192, R135 ;  /* 0x00000087c08d7220 */ /* 0x000fe20000410000 */
[----:B------:R-:W-:Y:S01]  /*8f00*/  FFMA.FTZ R205, R24, -R103, R205 ;  /* 0x8000006718cd7223 */ /* 0x000fe200000100cd */
[----:B------:R-:W-:Y:S01]  /*8f10*/  FMUL.FTZ R153, R67, -R134 ;  /* 0x8000008643997220 */ /* 0x000fe20000410000 */
[----:B------:R-:W-:Y:S01]  /*8f20*/  STS [R168+0x848], R183 ;  /* 0x000848b7a8007388 */ /* 0x000fe20000000800 */
[-C--:B------:R-:W-:Y:S01]  /*8f30*/  FFMA.FTZ R138, R198, R137.reuse, -R141 ;  /* 0x00000089c68a7223 */ /* 0x080fe2000001088d */
[----:B------:R-:W-:Y:S01]  /*8f40*/  FMUL.FTZ R137, R192, R137 ;  /* 0x00000089c0897220 */ /* 0x000fe20000410000 */
[-C--:B------:R-:W-:Y:S01]  /*8f50*/  FFMA.FTZ R141, R203, R142.reuse, -R164 ;  /* 0x0000008ecb8d7223 */ /* 0x080fe200000108a4 */
[----:B------:R-:W-:Y:S01]  /*8f60*/  FMUL.FTZ R142, R200, R142 ;  /* 0x0000008ec88e7220 */ /* 0x000fe20000410000 */
[----:B------:R1:W-:Y:S01]  /*8f70*/  STS [R168+0x8b4], R153 ;  /* 0x0008b499a8007388 */ /* 0x0003e20000000800 */
[----:B------:R-:W-:Y:S01]  /*8f80*/  FFMA.FTZ R137, R198, R135, R137 ;  /* 0x00000087c6897223 */ /* 0x000fe20000010089 */
[----:B------:R-:W-:Y:S01]  /*8f90*/  FMUL.FTZ R134, R188, R103 ;  /* 0x00000067bc867220 */ /* 0x000fe20000410000 */
[----:B------:R-:W-:Y:S01]  /*8fa0*/  FADD.FTZ R138, R145, R138 ;  /* 0x0000008a918a7221 */ /* 0x000fe20000010000 */
[----:B------:R-:W2:Y:S01]  /*8fb0*/  LDC R175, c[0x0][0x388] ;  /* 0x0000e200ffaf7b82 */ /* 0x000ea20000000800 */
[----:B------:R-:W-:Y:S01]  /*8fc0*/  FADD.FTZ R132, R132, R137 ;  /* 0x0000008984847221 */ /* 0x000fe20000010000 */
[----:B------:R-:W-:Y:S01]  /*8fd0*/  FFMA.FTZ R137, R203, R130, R142 ;  /* 0x00000082cb897223 */ /* 0x000fe2000001008e */
[----:B------:R-:W-:Y:S01]  /*8fe0*/  FFMA.FTZ R142, R206, UR48, R143 ;  /* 0x00000030ce8e7c23 */ /* 0x000fe2000801008f */
[----:B------:R-:W-:Y:S01]  /*8ff0*/  FMUL.FTZ R164, R201, R134 ;  /* 0x00000086c9a47220 */ /* 0x000fe20000410000 */
[----:B------:R-:W-:Y:S01]  /*9000*/  FADD.FTZ R138, R138, R141 ;  /* 0x0000008d8a8a7221 */ /* 0x000fe20000010000 */
[----:B------:R-:W-:Y:S01]  /*9010*/  FADD.FTZ R132, R132, R137 ;  /* 0x0000008984847221 */ /* 0x000fe20000010000 */
[----:B0-----:R-:W-:Y:S01]  /*9020*/  FMUL.FTZ R155, R65, -R142 ;  /* 0x8000008e419b7220 */ /* 0x001fe20000410000 */
[----:B------:R-:W-:Y:S01]  /*9030*/  IADD3 R137, PT, PT, R50, 0x20, RZ ;  /* 0x0000002032897810 */ /* 0x000fe20007ffe0ff */
[-C--:B------:R-:W-:Y:S01]  /*9040*/  FFMA.FTZ R143, R205, R166.reuse, -R164 ;  /* 0x000000a6cd8f7223 */ /* 0x080fe200000108a4 */
[----:B------:R-:W-:Y:S01]  /*9050*/  FMUL.FTZ R166, R201, R166 ;  /* 0x000000a6c9a67220 */ /* 0x000fe20000410000 */
[----:B------:R-:W-:Y:S01]  /*9060*/  FMUL.FTZ R142, R184, UR46 ;  /* 0x0000002eb88e7c20 */ /* 0x000fe20008410000 */
[----:B------:R0:W-:Y:S01]  /*9070*/  STS [R168+0x8bc], R155 ;  /* 0x0008bc9ba8007388 */ /* 0x0001e20000000800 */
[----:B------:R-:W-:Y:S01]  /*9080*/  LEA.HI R137, R137, R50, RZ, 0x1b ;  /* 0x0000003289897211 */ /* 0x000fe200078fd8ff */
[----:B-1----:R-:W-:Y:S01]  /*9090*/  FFMA.FTZ R153, R205, R134, R166 ;  /* 0x00000086cd997223 */ /* 0x002fe200000100a6 */
[----:B------:R-:W-:Y:S01]  /*90a0*/  FADD.FTZ R145, R138, R143 ;  /* 0x0000008f8a917221 */ /* 0x000fe20000010000 */
[----:B------:R-:W-:Y:S01]  /*90b0*/  FMUL.FTZ R138, R9, UR46 ;  /* 0x0000002e098a7c20 */ /* 0x000fe20008410000 */
[----:B------:R-:W-:Y:S01]  /*90c0*/  LEA R211, R137, UR33, 0x2 ;  /* 0x0000002189d37c11 */ /* 0x000fe2000f8e10ff */
[----:B------:R-:W-:Y:S01]  /*90d0*/  BAR.SYNC.DEFER_BLOCKING 0x0 ;  /* 0x0000000000007b1d */ /* 0x000fe20000010000 */
[----:B------:R-:W-:Y:S01]  /*90e0*/  FMUL.FTZ R137, R188, UR46 ;  /* 0x0000002ebc897c20 */ /* 0x000fe20008410000 */
[----:B------:R-:W-:Y:S01]  /*90f0*/  FMUL.FTZ R143, R186, UR46 ;  /* 0x0000002eba8f7c20 */ /* 0x000fe20008410000 */
[----:B------:R-:W-:Y:S01]  /*9100*/  FADD.FTZ R153, R132, R153 ;  /* 0x0000009984997221 */ /* 0x000fe20000010000 */
[----:B------:R-:W-:Y:S01]  /*9110*/  FMUL.FTZ R141, R185, UR46 ;  /* 0x0000002eb98d7c20 */ /* 0x000fe20008410000 */
[----:B------:R-:W-:Y:S01]  /*9120*/  FFMA.FTZ R132, R186, UR45, -R137 ;  /* 0x0000002dba847c23 */ /* 0x000fe20008010889 */
[----:B------:R-:W-:Y:S01]  /*9130*/  FFMA.FTZ R137, R195, UR45, -R138 ;  /* 0x0000002dc3897c23 */ /* 0x000fe2000801088a */
[----:B------:R-:W-:Y:S01]  /*9140*/  FFMA.FTZ R138, R188, UR45, R143 ;  /* 0x0000002dbc8a7c23 */ /* 0x000fe2000801008f */
[C---:B------:R-:W-:Y:S01]  /*9150*/  FFMA.FTZ R143, R3.reuse, UR45, -R142 ;  /* 0x0000002d038f7c23 */ /* 0x040fe2000801088e */
[----:B------:R-:W-:Y:S01]  /*9160*/  FMUL.FTZ R179, R3, UR46 ;  /* 0x0000002e03b37c20 */ /* 0x000fe20008410000 */
[----:B------:R-:W-:Y:S01]  /*9170*/  FMUL.FTZ R3, R181, UR46 ;  /* 0x0000002eb5037c20 */ /* 0x000fe20008410000 */
[C---:B------:R-:W-:Y:S01]  /*9180*/  FFMA.FTZ R141, R144.reuse, UR45, -R141 ;  /* 0x0000002d908d7c23 */ /* 0x040fe2000801088d */
[----:B------:R-:W-:Y:S01]  /*9190*/  FMUL.FTZ R144, R144, UR46 ;  /* 0x0000002e90907c20 */ /* 0x000fe20008410000 */
[----:B------:R-:W-:Y:S01]  /*91a0*/  FMUL.FTZ R164, R4, UR46 ;  /* 0x0000002e04a47c20 */ /* 0x000fe20008410000 */
[----:B------:R-:W-:Y:S01]  /*91b0*/  FFMA.FTZ R190, R140, UR45, -R3 ;  /* 0x0000002d8cbe7c23 */ /* 0x000fe20008010803 */
[----:B------:R-:W-:Y:S01]  /*91c0*/  FMUL.FTZ R3, R177, UR46 ;  /* 0x0000002eb1037c20 */ /* 0x000fe20008410000 */
[----:B------:R-:W-:Y:S01]  /*91d0*/  FFMA.FTZ R142, R185, UR45, R144 ;  /* 0x0000002db98e7c23 */ /* 0x000fe20008010090 */
[----:B------:R-:W-:Y:S01]  /*91e0*/  FMUL.FTZ R144, R182, UR46 ;  /* 0x0000002eb6907c20 */ /* 0x000fe20008410000 */
[----:B0-----:R-:W-:Y:S01]  /*91f0*/  FMUL.FTZ R155, R160, UR46 ;  /* 0x0000002ea09b7c20 */ /* 0x001fe20008410000 */
[C---:B------:R-:W-:Y:S01]  /*9200*/  FFMA.FTZ R166, R136.reuse, UR45, -R3 ;  /* 0x0000002d88a67c23 */ /* 0x040fe20008010803 */
[----:B------:R-:W-:Y:S01]  /*9210*/  FMUL.FTZ R3, R173, UR46 ;  /* 0x0000002ead037c20 */ /* 0x000fe20008410000 */
[----:B------:R-:W-:Y:S01]  /*9220*/  FFMA.FTZ R207, R139, UR45, -R144 ;  /* 0x0000002d8bcf7c23 */ /* 0x000fe20008010890 */
[----:B--2---:R-:W-:Y:S01]  /*9230*/  LEA R170, R175, -R2, 0x1 ;  /* 0x80000002afaa7211 */ /* 0x004fe200078e08ff */
[----:B------:R-:W-:Y:S01]  /*9240*/  FMUL.FTZ R208, R136, UR46 ;  /* 0x0000002e88d07c20 */ /* 0x000fe20008410000 */
[----:B------:R-:W0:Y:S01]  /*9250*/  LDS R211, [R211+0x8c0] ;  /* 0x0008c000d3d37984 */ /* 0x000e220000000800 */
[----:B------:R-:W-:Y:S01]  /*9260*/  FFMA.FTZ R144, R4, UR45, -R3 ;  /* 0x0000002d04907c23 */ /* 0x000fe20008010803 */
[----:B------:R-:W-:Y:S01]  /*9270*/  FMUL.FTZ R4, R154, UR46 ;  /* 0x0000002e9a047c20 */ /* 0x000fe20008410000 */
[C---:B------:R-:W-:Y:S01]  /*9280*/  FFMA.FTZ R155, R152.reuse, UR45, -R155 ;  /* 0x0000002d989b7c23 */ /* 0x040fe2000801089b */
[----:B------:R-:W-:Y:S01]  /*9290*/  FMUL.FTZ R3, R152, UR46 ;  /* 0x0000002e98037c20 */ /* 0x000fe20008410000 */
[----:B------:R-:W-:Y:S01]  /*92a0*/  ISETP.GE.AND P1, PT, R170, 0x1, PT ;  /* 0x00000001aa00780c */ /* 0x000fe20003f26270 */
[----:B------:R-:W-:Y:S01]  /*92b0*/  FMUL.FTZ R136, R157, UR46 ;  /* 0x0000002e9d887c20 */ /* 0x000fe20008410000 */
[----:B------:R-:W-:Y:S01]  /*92c0*/  FFMA.FTZ R152, R5, UR45, -R4 ;  /* 0x0000002d05987c23 */ /* 0x000fe20008010804 */
[----:B------:R-:W-:Y:S01]  /*92d0*/  FMUL.FTZ R4, R159, UR46 ;  /* 0x0000002e9f047c20 */ /* 0x000fe20008410000 */
[----:B------:R-:W-:Y:S01]  /*92e0*/  FMUL.FTZ R210, R140, UR46 ;  /* 0x0000002e8cd27c20 */ /* 0x000fe20008410000 */
[----:B------:R-:W-:Y:S01]  /*92f0*/  FMUL.FTZ R209, R139, UR46 ;  /* 0x0000002e8bd17c20 */ /* 0x000fe20008410000 */
[----:B------:R-:W-:Y:S01]  /*9300*/  FMUL.FTZ R140, R178, UR46 ;  /* 0x0000002eb28c7c20 */ /* 0x000fe20008410000 */
[C---:B------:R-:W-:Y:S01]  /*9310*/  FFMA.FTZ R139, R15.reuse, UR45, -R136 ;  /* 0x0000002d0f8b7c23 */ /* 0x040fe20008010888 */
[----:B------:R-:W-:Y:S01]  /*9320*/  FMUL.FTZ R176, R15, UR46 ;  /* 0x0000002e0fb07c20 */ /* 0x000fe20008410000 */
[----:B------:R-:W-:Y:S01]  /*9330*/  FFMA.FTZ R180, R160, UR45, R3 ;  /* 0x0000002da0b47c23 */ /* 0x000fe20008010003 */
[----:B------:R-:W-:Y:S01]  /*9340*/  FFMA.FTZ R15, R13, UR45, -R4 ;  /* 0x0000002d0d0f7c23 */ /* 0x000fe20008010804 */
[----:B------:R-:W-:Y:S01]  /*9350*/  FMUL.FTZ R3, R12, UR46 ;  /* 0x0000002e0c037c20 */ /* 0x000fe20008410000 */
[----:B------:R-:W-:Y:S01]  /*9360*/  FMUL.FTZ R5, R5, UR46 ;  /* 0x0000002e05057c20 */ /* 0x000fe20008410000 */
[----:B------:R-:W-:Y:S01]  /*9370*/  FMUL.FTZ R136, R156, UR46 ;  /* 0x0000002e9c887c20 */ /* 0x000fe20008410000 */
[----:B------:R-:W-:Y:S01]  /*9380*/  FMUL.FTZ R4, R161, UR46 ;  /* 0x0000002ea1047c20 */ /* 0x000fe20008410000 */
[----:B------:R-:W-:Y:S01]  /*9390*/  FFMA.FTZ R175, R171, UR45, -R140 ;  /* 0x0000002dabaf7c23 */ /* 0x000fe2000801088c */
[----:B------:R-:W-:Y:S01]  /*93a0*/  FFMA.FTZ R140, R14, UR45, -R3 ;  /* 0x0000002d0e8c7c23 */ /* 0x000fe20008010803 */
        /* <DEDUP_REMOVED lines=29> */
.L_x_14294:
[----:B------:R-:W-:Y:S05]  /*9580*/  BSYNC.RECONVERGENT B0 ;  /* 0x0000000000007941 */ /* 0x000fea0003800200 */
.L_x_14293:
[----:B------:R-:W-:Y:S04]  /*9590*/  BSSY.RECONVERGENT B0, `(.L_x_14295) ;  /* 0x0000003000007945 */ /* 0x000fe80003800200 */
[----:B------:R-:W-:Y:S05]  /*95a0*/  @!P2 BRA `(.L_x_14296) ;  /* 0x000000000004a947 */ /* 0x000fea0003800000 */
[----:B------:R1:W-:Y:S02]  /*95b0*/  REDG.E.ADD.F32.FTZ.RN.STRONG.GPU desc[UR20][R6.64+0x80], R211 ;  /* 0x000080d3060079a6 */ /* 0x0003e4000c12f314 */
.L_x_14296:
[----:B------:R-:W-:Y:S05]  /*95c0*/  BSYNC.RECONVERGENT B0 ;  /* 0x0000000000007941 */ /* 0x000fea0003800200 */
.L_x_14295:
        /* <DEDUP_REMOVED lines=17> */
.L_x_14298:
[----:B------:R-:W-:Y:S05]  /*96e0*/  BSYNC.RECONVERGENT B0 ;  /* 0x0000000000007941 */ /* 0x000fea0003800200 */
.L_x_14297:
[----:B0-2---:R0:W2:Y:S01]  /*96f0*/  LDS R5, [R199+0x9c0] ;  /* 0x0009c000c7057984 */ /* 0x0050a20000000800 */
[----:B------:R-:W-:Y:S01]  /*9700*/  BSSY.RECONVERGENT B0, `(.L_x_14299) ;  /* 0x0000006000007945 */ /* 0x000fe20003800200 */
[----:B------:R-:W-:Y:S02]  /*9710*/  IADD3 R183, PT, PT, R50, 0xc0, RZ ;  /* 0x000000c032b77810 */ /* 0x000fe40007ffe0ff */
[----:B------:R-:W-:Y:S02]  /*9720*/  LEA.HI R123, R123, R50, RZ, 0x1b ;  /* 0x000000327b7b7211 */ /* 0x000fe400078fd8ff */
[----:B------:R-:W-:Y:S01]  /*9730*/  LEA R4, R4, UR33, 0x2 ;  /* 0x0000002104047c11 */ /* 0x000fe2000f8e10ff */
[----:B------:R-:W-:Y:S06]  /*9740*/  @!P1 BRA `(.L_x_14300) ;  /* 0x0000000000049947 */ /* 0x000fec0003800000 */
[----:B--2---:R3:W-:Y:S02]  /*9750*/  REDG.E.ADD.F32.FTZ.RN.STRONG.GPU desc[UR20][R6.64+0x180], R5 ;  /* 0x00018005060079a6 */ /* 0x0047e4000c12f314 */
.L_x_14300:
[----:B------:R-:W-:Y:S05]  /*9760*/  BSYNC.RECONVERGENT B0 ;  /* 0x0000000000007941 */ /* 0x000fea0003800200 */
.L_x_14299:
[----:B--23--:R2:W3:Y:S01]  /*9770*/  LDS R5, [R4+0xa40] ;  /* 0x000a400004057984 */ /* 0x00c4e20000000800 */
[----:B------:R-:W-:Y:S01]  /*9780*/  BSSY.RECONVERGENT B0, `(.L_x_14301) ;  /* 0x0000006000007945 */ /* 0x000fe20003800200 */
[----:B0-----:R-:W-:Y:S02]  /*9790*/  IADD3 R199, PT, PT, R50, 0xe0, RZ ;  /* 0x000000e032c77810 */ /* 0x001fe40007ffe0ff */
[----:B------:R-:W-:Y:S02]  /*97a0*/  LEA.HI R183, R183, R50, RZ, 0x1b ;  /* 0x00000032b7b77211 */ /* 0x000fe400078fd8ff */
[----:B------:R-:W-:Y:S01]  /*97b0*/  LEA R123, R123, UR33, 0x2 ;  /* 0x000000217b7b7c11 */ /* 0x000fe2000f8e10ff */
[----:B------:R-:W-:Y:S06]  /*97c0*/  @!P2 BRA `(.L_x_14302) ;  /* 0x000000000004a947 */ /* 0x000fec0003800000 */
[----:B---3--:R0:W-:Y:S02]  /*97d0*/  REDG.E.ADD.F32.FTZ.RN.STRONG.GPU desc[UR20][R6.64+0x200], R5 ;  /* 0x00020005060079a6 */ /* 0x0081e4000c12f314 */
.L_x_14302:
[----:B------:R-:W-:Y:S05]  /*97e0*/  BSYNC.RECONVERGENT B0 ;  /* 0x0000000000007941 */ /* 0x000fea0003800200 */
.L_x_14301:
[----:B0--3--:R0:W3:Y:S01]  /*97f0*/  LDS R5, [R123+0xac0] ;  /* 0x000ac0007b057984 */ /* 0x0090e20000000800 */
[----:B------:R-:W-:Y:S01]  /*9800*/  BSSY.RECONVERGENT B0, `(.L_x_14303) ;  /* 0x0000005000007945 */ /* 0x000fe20003800200 */
[----:B------:R-:W-:Y:S02]  /*9810*/  LEA.HI R199, R199, R50, RZ, 0x1b ;  /* 0x00000032c7c77211 */ /* 0x000fe400078fd8ff */
[----:B------:R-:W-:Y:S01]  /*9820*/  LEA R183, R183, UR33, 0x2 ;  /* 0x00000021b7b77c11 */ /* 0x000fe2000f8e10ff */
[----:B------:R-:W-:Y:S06]  /*9830*/  @!P3 BRA `(.L_x_14304) ;  /* 0x000000000004b947 */ /* 0x000fec0003800000 */
[----:B---3--:R4:W-:Y:S02]  /*9840*/  REDG.E.ADD.F32.FTZ.RN.STRONG.GPU desc[UR20][R6.64+0x280], R5 ;  /* 0x00028005060079a6 */ /* 0x0089e4000c12f314 */
.L_x_14304:
[----:B------:R-:W-:Y:S05]  /*9850*/  BSYNC.RECONVERGENT B0 ;  /* 0x0000000000007941 */ /* 0x000fea0003800200 */
.L_x_14303:
[----:B---34-:R3:W4:Y:S01]  /*9860*/  LDS R5, [R183+0xb40] ;  /* 0x000b4000b7057984 */ /* 0x0187220000000800 */
[----:B------:R-:W-:Y:S01]  /*9870*/  BSSY.RECONVERGENT B0, `(.L_x_14305) ;  /* 0x0000005000007945 */ /* 0x000fe20003800200 */
[----:B0-----:R-:W-:Y:S02]  /*9880*/  IADD3 R123, PT, PT, R50, 0x100, RZ ;  /* 0x00000100327b7810 */ /* 0x001fe40007ffe0ff */
[----:B------:R-:W-:Y:S01]  /*9890*/  LEA R199, R199, UR33, 0x2 ;  /* 0x00000021c7c77c11 */ /* 0x000fe2000f8e10ff */
[----:B------:R-:W-:Y:S06]  /*98a0*/  @!P4 BRA `(.L_x_14306) ;  /* 0x000000000004c947 */ /* 0x000fec0003800000 */
[----:B----4-:R0:W-:Y:S02]  /*98b0*/  REDG.E.ADD.F32.FTZ.RN.STRONG.GPU desc[UR20][R6.64+0x300], R5 ;  /* 0x00030005060079a6 */ /* 0x0101e4000c12f314 */
.L_x_14306:
[----:B------:R-:W-:Y:S05]  /*98c0*/  BSYNC.RECONVERGENT B0 ;  /* 0x0000000000007941 */ /* 0x000fea0003800200 */
.L_x_14305:
[----:B0---4-:R0:W4:Y:S01]  /*98d0*/  LDS R5, [R199+0xbc0] ;  /* 0x000bc000c7057984 */ /* 0x0111220000000800 */
[----:B------:R-:W-:Y:S01]  /*98e0*/  BSSY.RECONVERGENT B0, `(.L_x_14307) ;  /* 0x0000004000007945 */ /* 0x000fe20003800200 */
[----:B------:R-:W-:-:S03]  /*98f0*/  LEA.HI R123, R123, R50, RZ, 0x1b ;  /* 0x000000327b7b7211 */ /* 0x000fc600078fd8ff */
[----:B------:R-:W-:Y:S05]  /*9900*/  @!P5 BRA `(.L_x_14308) ;  /* 0x000000000004d947 */ /* 0x000fea0003800000 */
[----:B----4-:R4:W-:Y:S02]  /*9910*/  REDG.E.ADD.F32.FTZ.RN.STRONG.GPU desc[UR20][R6.64+0x380], R5 ;  /* 0x00038005060079a6 */ /* 0x0109e4000c12f314 */
.L_x_14308:
[----:B------:R-:W-:Y:S05]  /*9920*/  BSYNC.RECONVERGENT B0 ;  /* 0x0000000000007941 */ /* 0x000fea0003800200 */
.L_x_14307:
[----:B----4-:R-:W-:Y:S01]  /*9930*/  LEA R5, R123, UR33, 0x2 ;  /* 0x000000217b057c11 */ /* 0x010fe2000f8e10ff */
[----:B------:R-:W-:Y:S01]  /*9940*/  BSSY.RECONVERGENT B0, `(.L_x_14309) ;  /* 0x000000a000007945 */ /* 0x000fe20003800200 */
[C---:B------:R-:W-:Y:S02]  /*9950*/  ISETP.GE.AND P6, PT, R170.reuse, 0x101, PT ;  /* 0x00000101aa00780c */ /* 0x040fe40003fc6270 */
[C---:B------:R-:W-:Y:S02]  /*9960*/  ISETP.GE.AND P1, PT, R170.reuse, 0x121, PT ;  /* 0x00000121aa00780c */ /* 0x040fe40003f26270 */
[----:B------:R-:W4:Y:S01]  /*9970*/  LDS R5, [R5+0xc40] ;  /* 0x000c400005057984 */ /* 0x000f220000000800 */
[C---:B------:R-:W-:Y:S02]  /*9980*/  ISETP.GE.AND P2, PT, R170.reuse, 0x141, PT ;  /* 0x00000141aa00780c */ /* 0x040fe40003f46270 */
[C---:B------:R-:W-:Y:S02]  /*9990*/  ISETP.GE.AND P3, PT, R170.reuse, 0x161, PT ;  /* 0x00000161aa00780c */ /* 0x040fe40003f66270 */
[----:B------:R-:W-:-:S02]  /*99a0*/  ISETP.GE.AND P4, PT, R170, 0x181, PT ;  /* 0x00000181aa00780c */ /* 0x000fc40003f86270 */
[----:B------:R-:W-:Y:S02]  /*99b0*/  ISETP.GE.AND P5, PT, R170, 0x1a1, PT ;  /* 0x000001a1aa00780c */ /* 0x000fe40003fa6270 */
[----:B------:R-:W-:Y:S11]  /*99c0*/  @!P6 BRA `(.L_x_14310) ;  /* 0x000000000004e947 */ /* 0x000ff60003800000 */
[----:B----4-:R4:W-:Y:S02]  /*99d0*/  REDG.E.ADD.F32.FTZ.RN.STRONG.GPU desc[UR20][R6.64+0x400], R5 ;  /* 0x00040005060079a6 */ /* 0x0109e4000c12f314 */
.L_x_14310:
[----:B------:R-:W-:Y:S05]  /*99e0*/  BSYNC.RECONVERGENT B0 ;  /* 0x0000000000007941 */ /* 0x000fea0003800200 */
.L_x_14309:
[----:B----4-:R4:W0:Y:S01]  /*99f0*/  LDS R5, [R61+0xcc0] ;  /* 0x000cc0003d057984 */ /* 0x0108220000000800 */
[----:B------:R-:W-:Y:S04]  /*9a00*/  BSSY.RECONVERGENT B0, `(.L_x_14311) ;  /* 0x0000003000007945 */ /* 0x000fe80003800200 */
[----:B------:R-:W-:Y:S05]  /*9a10*/  @!P1 BRA `(.L_x_14312) ;  /* 0x0000000000049947 */ /* 0x000fea0003800000 */
[----:B0-----:R0:W-:Y:S02]  /*9a20*/  REDG.E.ADD.F32.FTZ.RN.STRONG.GPU desc[UR20][R6.64+0x480], R5 ;  /* 0x00048005060079a6 */ /* 0x0011e4000c12f314 */
.L_x_14312:
[----:B------:R-:W-:Y:S05]  /*9a30*/  BSYNC.RECONVERGENT B0 ;  /* 0x0000000000007941 */ /* 0x000fea0003800200 */
.L_x_14311:
[----:B0-----:R0:W0:Y:S01]  /*9a40*/  LDS R5, [R60+0xd40] ;  /* 0x000d40003c057984 */ /* 0x0010220000000800 */
[----:B------:R-:W-:Y:S04]  /*9a50*/  BSSY.RECONVERGENT B0, `(.L_x_14313) ;  /* 0x0000003000007945 */ /* 0x000fe80003800200 */
[----:B------:R-:W-:Y:S05]  /*9a60*/  @!P2 BRA `(.L_x_14314) ;  /* 0x000000000004a947 */ /* 0x000fea0003800000 */
[----:B0-----:R0:W-:Y:S02]  /*9a70*/  REDG.E.ADD.F32.FTZ.RN.STRONG.GPU desc[UR20][R6.64+0x500], R5 ;  /* 0x00050005060079a6 */ /* 0x0011e4000c12f314 */
.L_x_14314:
[----:B------:R-:W-:Y:S05]  /*9a80*/  BSYNC.RECONVERGENT B0 ;  /* 0x0000000000007941 */ /* 0x000fea0003800200 */
.L_x_14313:
[----:B0-----:R0:W0:Y:S01]  /*9a90*/  LDS R5, [R59+0xdc0] ;  /* 0x000dc0003b057984 */ /* 0x0010220000000800 */
[----:B------:R-:W-:Y:S04]  /*9aa0*/  BSSY.RECONVERGENT B0, `(.L_x_14315) ;  /* 0x0000003000007945 */ /* 0x000fe80003800200 */
[----:B------:R-:W-:Y:S05]  /*9ab0*/  @!P3 BRA `(.L_x_14316) ;  /* 0x000000000004b947 */ /* 0x000fea0003800000 */
[----:B0-----:R0:W-:Y:S02]  /*9ac0*/  REDG.E.ADD.F32.FTZ.RN.STRONG.GPU desc[UR20][R6.64+0x580], R5 ;  /* 0x00058005060079a6 */ /* 0x0011e4000c12f314 */
.L_x_14316:
[----:B------:R-:W-:Y:S05]  /*9ad0*/  BSYNC.RECONVERGENT B0 ;  /* 0x0000000000007941 */ /* 0x000fea0003800200 */
.L_x_14315:
[----:B0-----:R0:W0:Y:S01]  /*9ae0*/  LDS R5, [R58+0xe40] ;  /* 0x000e40003a057984 */ /* 0x0010220000000800 */
[----:B------:R-:W-:Y:S04]  /*9af0*/  BSSY.RECONVERGENT B0, `(.L_x_14317) ;  /* 0x0000003000007945 */ /* 0x000fe80003800200 */
[----:B------:R-:W-:Y:S05]  /*9b00*/  @!P4 BRA `(.L_x_14318) ;  /* 0x000000000004c947 */ /* 0x000fea0003800000 */
[----:B0-----:R0:W-:Y:S02]  /*9b10*/  REDG.E.ADD.F32.FTZ.RN.STRONG.GPU desc[UR20][R6.64+0x600], R5 ;  /* 0x00060005060079a6 */ /* 0x0011e4000c12f314 */
.L_x_14318:
[----:B------:R-:W-:Y:S05]  /*9b20*/  BSYNC.RECONVERGENT B0 ;  /* 0x0000000000007941 */ /* 0x000fea0003800200 */
.L_x_14317:
[----:B0-----:R0:W0:Y:S01]  /*9b30*/  LDS R5, [R57+0xec0] ;  /* 0x000ec00039057984 */ /* 0x0010220000000800 */
[----:B------:R-:W-:Y:S04]  /*9b40*/  BSSY.RECONVERGENT B0, `(.L_x_14319) ;  /* 0x0000003000007945 */ /* 0x000fe80003800200 */
[----:B------:R-:W-:Y:S05]  /*9b50*/  @!P5 BRA `(.L_x_14320) ;  /* 0x000000000004d947 */ /* 0x000fea0003800000 */
[----:B0-----:R0:W-:Y:S02]  /*9b60*/  REDG.E.ADD.F32.FTZ.RN.STRONG.GPU desc[UR20][R6.64+0x680], R5 ;  /* 0x00068005060079a6 */ /* 0x0011e4000c12f314 */
.L_x_14320:
[----:B------:R-:W-:Y:S05]  /*9b70*/  BSYNC.RECONVERGENT B0 ;  /* 0x0000000000007941 */ /* 0x000fea0003800200 */
.L_x_14319:
[----:B0-----:R0:W0:Y:S01]  /*9b80*/  LDS R5, [R56+0xf40] ;  /* 0x000f400038057984 */ /* 0x0010220000000800 */
[C---:B------:R-:W-:Y:S01]  /*9b90*/  ISETP.GE.AND P6, PT, R170.reuse, 0x1c1, PT ;  /* 0x000001c1aa00780c */ /* 0x040fe20003fc6270 */
[----:B------:R-:W-:Y:S01]  /*9ba0*/  BSSY.RECONVERGENT B0, `(.L_x_14321) ;  /* 0x0000009000007945 */ /* 0x000fe20003800200 */
[----:B--2---:R-:W-:Y:S02]  /*9bb0*/  LEA.HI R4, R63, R50, RZ, 0x1b ;  /* 0x000000323f047211 */ /* 0x004fe400078fd8ff */
[C---:B------:R-:W-:Y:S02]  /*9bc0*/  ISETP.GE.AND P1, PT, R170.reuse, 0x1e1, PT ;  /* 0x000001e1aa00780c */ /* 0x040fe40003f26270 */
[C---:B------:R-:W-:Y:S02]  /*9bd0*/  ISETP.GE.AND P2, PT, R170.reuse, 0x201, PT ;  /* 0x00000201aa00780c */ /* 0x040fe40003f46270 */
[C---:B------:R-:W-:Y:S02]  /*9be0*/  ISETP.GE.AND P3, PT, R170.reuse, 0x221, PT ;  /* 0x00000221aa00780c */ /* 0x040fe40003f66270 */
[----:B------:R-:W-:-:S02]  /*9bf0*/  ISETP.GE.AND P4, PT, R170, 0x241, PT ;  /* 0x00000241aa00780c */ /* 0x000fc40003f86270 */
[----:B------:R-:W-:Y:S01]  /*9c00*/  ISETP.GE.AND P5, PT, R170, 0x261, PT ;  /* 0x00000261aa00780c */ /* 0x000fe20003fa6270 */
[----:B------:R-:W-:-:S12]  /*9c10*/  @!P6 BRA `(.L_x_14322) ;  /* 0x000000000004e947 */ /* 0x000fd80003800000 */
[----:B0-----:R2:W-:Y:S02]  /*9c20*/  REDG.E.ADD.F32.FTZ.RN.STRONG.GPU desc[UR20][R6.64+0x700], R5 ;  /* 0x00070005060079a6 */ /* 0x0015e4000c12f314 */
.L_x_14322:
[----:B------:R-:W-:Y:S05]  /*9c30*/  BSYNC.RECONVERGENT B0 ;  /* 0x0000000000007941 */ /* 0x000fea0003800200 */
.L_x_14321:
[----:B0-2---:R0:W2:Y:S01]  /*9c40*/  LDS R5, [R55+0xfc0] ;  /* 0x000fc00037057984 */ /* 0x0050a20000000800 */
[----:B------:R-:W-:Y:S01]  /*9c50*/  BSSY.RECONVERGENT B0, `(.L_x_14323) ;  /* 0x0000004000007945 */ /* 0x000fe20003800200 */
[----:B------:R-:W-:-:S03]  /*9c60*/  LEA R4, R4, UR33, 0x2 ;  /* 0x0000002104047c11 */ /* 0x000fc6000f8e10ff */
[----:B------:R-:W-:Y:S05]  /*9c70*/  @!P1 BRA `(.L_x_14324) ;  /* 0x0000000000049947 */ /* 0x000fea0003800000 */
[----:B--2---:R2:W-:Y:S02]  /*9c80*/  REDG.E.ADD.F32.FTZ.RN.STRONG.GPU desc[UR20][R6.64+0x780], R5 ;  /* 0x00078005060079a6 */ /* 0x0045e4000c12f314 */
.L_x_14324:
[----:B------:R-:W-:Y:S05]  /*9c90*/  BSYNC.RECONVERGENT B0 ;  /* 0x0000000000007941 */ /* 0x000fea0003800200 */
.L_x_14323:
[----:B--2---:R2:W0:Y:S01]  /*9ca0*/  LDS R5, [R4+0x1040] ;  /* 0x0010400004057984 */ /* 0x0044220000000800 */
[----:B------:R-:W-:Y:S04]  /*9cb0*/  BSSY.RECONVERGENT B0, `(.L_x_14325) ;  /* 0x0000003000007945 */ /* 0x000fe80003800200 */
[----:B------:R-:W-:Y:S05]  /*9cc0*/  @!P2 BRA `(.L_x_14326) ;  /* 0x000000000004a947 */ /* 0x000fea0003800000 */
[----:B0-----:R0:W-:Y:S02]  /*9cd0*/  REDG.E.ADD.F32.FTZ.RN.STRONG.GPU desc[UR20][R6.64+0x800], R5 ;  /* 0x00080005060079a6 */ /* 0x0011e4000c12f314 */
.L_x_14326:
[----:B------:R-:W-:Y:S05]  /*9ce0*/  BSYNC.RECONVERGENT B0 ;  /* 0x0000000000007941 */ /* 0x000fea0003800200 */
.L_x_14325:
[----:B0-----:R0:W0:Y:S01]  /*9cf0*/  LDS R5, [R54+0x10c0] ;  /* 0x0010c00036057984 */ /* 0x0010220000000800 */
[----:B------:R-:W-:Y:S04]  /*9d00*/  BSSY.RECONVERGENT B0, `(.L_x_14327) ;  /* 0x0000003000007945 */ /* 0x000fe80003800200 */
[----:B------:R-:W-:Y:S05]  /*9d10*/  @!P3 BRA `(.L_x_14328) ;  /* 0x000000000004b947 */ /* 0x000fea0003800000 */
[----:B0-----:R0:W-:Y:S02]  /*9d20*/  REDG.E.ADD.F32.FTZ.RN.STRONG.GPU desc[UR20][R6.64+0x880], R5 ;  /* 0x00088005060079a6 */ /* 0x0011e4000c12f314 */
.L_x_14328:
[----:B------:R-:W-:Y:S05]  /*9d30*/  BSYNC.RECONVERGENT B0 ;  /* 0x0000000000007941 */ /* 0x000fea0003800200 */
.L_x_14327:
[----:B0-----:R0:W0:Y:S01]  /*9d40*/  LDS R5, [R53+0x1140] ;  /* 0x0011400035057984 */ /* 0x0010220000000800 */
[----:B------:R-:W-:Y:S01]  /*9d50*/  BSSY.RECONVERGENT B0, `(.L_x_14329) ;  /* 0x0000004000007945 */ /* 0x000fe20003800200 */
[----:B------:R-:W-:-:S03]  /*9d60*/  IADD3 R123, PT, PT, R50, 0x2a0, RZ ;  /* 0x000002a0327b7810 */ /* 0x000fc60007ffe0ff */
[----:B------:R-:W-:Y:S05]  /*9d70*/  @!P4 BRA `(.L_x_14330) ;  /* 0x000000000004c947 */ /* 0x000fea0003800000 */
[----:B0-----:R0:W-:Y:S02]  /*9d80*/  REDG.E.ADD.F32.FTZ.RN.STRONG.GPU desc[UR20][R6.64+0x900], R5 ;  /* 0x00090005060079a6 */ /* 0x0011e4000c12f314 */
.L_x_14330:
[----:B------:R-:W-:Y:S05]  /*9d90*/  BSYNC.RECONVERGENT B0 ;  /* 0x0000000000007941 */ /* 0x000fea0003800200 */
.L_x_14329:
[----:B0-----:R0:W0:Y:S01]  /*9da0*/  LDS R5, [R52+0x11c0] ;  /* 0x0011c00034057984 */ /* 0x0010220000000800 */
[----:B------:R-:W-:Y:S01]  /*9db0*/  BSSY.RECONVERGENT B0, `(.L_x_14331) ;  /* 0x0000005000007945 */ /* 0x000fe20003800200 */
[----:B---3--:R-:W-:Y:S02]  /*9dc0*/  IADD3 R183, PT, PT, R50, 0x2c0, RZ ;  /* 0x000002c032b77810 */ /* 0x008fe40007ffe0ff */
[----:B------:R-:W-:Y:S01]  /*9dd0*/  LEA.HI R123, R123, R50, RZ, 0x1b ;  /* 0x000000327b7b7211 */ /* 0x000fe200078fd8ff */
[----:B------:R-:W-:Y:S06]  /*9de0*/  @!P5 BRA `(.L_x_14332) ;  /* 0x000000000004d947 */ /* 0x000fec0003800000 */
[----:B0-----:R3:W-:Y:S02]  /*9df0*/  REDG.E.ADD.F32.FTZ.RN.STRONG.GPU desc[UR20][R6.64+0x980], R5 ;  /* 0x00098005060079a6 */ /* 0x0017e4000c12f314 */
.L_x_14332:
[----:B------:R-:W-:Y:S05]  /*9e00*/  BSYNC.RECONVERGENT B0 ;  /* 0x0000000000007941 */ /* 0x000fea0003800200 */
.L_x_14331:
[----:B0--3--:R0:W3:Y:S01]  /*9e10*/  LDS R5, [R51+0x1240] ;  /* 0x0012400033057984 */ /* 0x0090e20000000800 */
[----:B------:R-:W-:Y:S01]  /*9e20*/  ISETP.GE.AND P6, PT, R170, 0x281, PT ;  /* 0x00000281aa00780c */ /* 0x000fe20003fc6270 */
[----:B------:R-:W-:Y:S01]  /*9e30*/  BSSY.RECONVERGENT B0, `(.L_x_14333) ;  /* 0x000000b000007945 */ /* 0x000fe20003800200 */
[----:B------:R-:W-:Y:S02]  /*9e40*/  IADD3 R199, PT, PT, R50, 0x2e0, RZ ;  /* 0x000002e032c77810 */ /* 0x000fe40007ffe0ff */
[----:B------:R-:W-:Y:S02]  /*9e50*/  LEA.HI R183, R183, R50, RZ, 0x1b ;  /* 0x00000032b7b77211 */ /* 0x000fe400078fd8ff */
[----:B--2---:R-:W-:Y:S02]  /*9e60*/  LEA R4, R123, UR33, 0x2 ;  /* 0x000000217b047c11 */ /* 0x004fe4000f8e10ff */
[C---:B------:R-:W-:Y:S02]  /*9e70*/  ISETP.GE.AND P1, PT, R170.reuse, 0x2a1, PT ;  /* 0x000002a1aa00780c */ /* 0x040fe40003f26270 */
[----:B------:R-:W-:-:S02]  /*9e80*/  ISETP.GE.AND P2, PT, R170, 0x2c1, PT ;  /* 0x000002c1aa00780c */ /* 0x000fc40003f46270 */
[C---:B------:R-:W-:Y:S02]  /*9e90*/  ISETP.GE.AND P3, PT, R170.reuse, 0x2e1, PT ;  /* 0x000002e1aa00780c */ /* 0x040fe40003f66270 */
[C---:B------:R-:W-:Y:S02]  /*9ea0*/  ISETP.GE.AND P4, PT, R170.reuse, 0x301, PT ;  /* 0x00000301aa00780c */ /* 0x040fe40003f86270 */
[----:B------:R-:W-:Y:S01]  /*9eb0*/  ISETP.GE.AND P5, PT, R170, 0x321, PT ;  /* 0x00000321aa00780c */ /* 0x000fe20003fa6270 */
[----:B------:R-:W-:-:S12]  /*9ec0*/  @!P6 BRA `(.L_x_14334) ;  /* 0x000000000004e947 */ /* 0x000fd80003800000 */
[----:B---3--:R2:W-:Y:S02]  /*9ed0*/  REDG.E.ADD.F32.FTZ.RN.STRONG.GPU desc[UR20][R6.64+0xa00], R5 ;  /* 0x000a0005060079a6 */ /* 0x0085e4000c12f314 */
.L_x_14334:
[----:B------:R-:W-:Y:S05]  /*9ee0*/  BSYNC.RECONVERGENT B0 ;  /* 0x0000000000007941 */ /* 0x000fea0003800200 */
.L_x_14333:
[----:B--23--:R2:W3:Y:S01]  /*9ef0*/  LDS R5, [R4+0x12c0] ;  /* 0x0012c00004057984 */ /* 0x00c4e20000000800 */
[----:B------:R-:W-:Y:S01]  /*9f00*/  BSSY.RECONVERGENT B0, `(.L_x_14335) ;  /* 0x0000006000007945 */ /* 0x000fe20003800200 */
[----:B------:R-:W-:Y:S02]  /*9f10*/  IADD3 R123, PT, PT, R50, 0x300, RZ ;  /* 0x00000300327b7810 */ /* 0x000fe40007ffe0ff */
[----:B------:R-:W-:Y:S02]  /*9f20*/  LEA.HI R199, R199, R50, RZ, 0x1b ;  /* 0x00000032c7c77211 */ /* 0x000fe400078fd8ff */
[----:B-1----:R-:W-:Y:S01]  /*9f30*/  LEA R211, R183, UR33, 0x2 ;  /* 0x00000021b7d37c11 */ /* 0x002fe2000f8e10ff */
[----:B------:R-:W-:Y:S06]  /*9f40*/  @!P1 BRA `(.L_x_14336) ;  /* 0x0000000000049947 */ /* 0x000fec0003800000 */
[----:B---3--:R1:W-:Y:S02]  /*9f50*/  REDG.E.ADD.F32.FTZ.RN.STRONG.GPU desc[UR20][R6.64+0xa80], R5 ;  /* 0x000a8005060079a6 */ /* 0x0083e4000c12f314 */
.L_x_14336:
[----:B------:R-:W-:Y:S05]  /*9f60*/  BSYNC.RECONVERGENT B0 ;  /* 0x0000000000007941 */ /* 0x000fea0003800200 */
.L_x_14335:
[----:B-1-3--:R1:W3:Y:S01]  /*9f70*/  LDS R5, [R211+0x1340] ;  /* 0x00134000d3057984 */ /* 0x00a2e20000000800 */
[----:B------:R-:W-:Y:S01]  /*9f80*/  BSSY.RECONVERGENT B0, `(.L_x_14337) ;  /* 0x0000006000007945 */ /* 0x000fe20003800200 */
[----:B------:R-:W-:Y:S02]  /*9f90*/  IADD3 R183, PT, PT, R50, 0x320, RZ ;  /* 0x0000032032b77810 */ /* 0x000fe40007ffe0ff */
[----:B------:R-:W-:Y:S02]  /*9fa0*/  LEA.HI R123, R123, R50, RZ, 0x1b ;  /* 0x000000327b7b7211 */ /* 0x000fe400078fd8ff */
[----:B------:R-:W-:Y:S01]  /*9fb0*/  LEA R199, R199, UR33, 0x2 ;  /* 0x00000021c7c77c11 */ /* 0x000fe2000f8e10ff */
[----:B------:R-:W-:Y:S06]  /*9fc0*/  @!P2 BRA `(.L_x_14338) ;  /* 0x000000000004a947 */ /* 0x000fec0003800000 */
[----:B---3--:R3:W-:Y:S02]  /*9fd0*/  REDG.E.ADD.F32.FTZ.RN.STRONG.GPU desc[UR20][R6.64+0xb00], R5 ;  /* 0x000b0005060079a6 */ /* 0x0087e4000c12f314 */
.L_x_14338:
[----:B------:R-:W-:Y:S05]  /*9fe0*/  BSYNC.RECONVERGENT B0 ;  /* 0x0000000000007941 */ /* 0x000fea0003800200 */
.L_x_14337:
[----:B---3--:R3:W0:Y:S01]  /*9ff0*/  LDS R5, [R199+0x13c0] ;  /* 0x0013c000c7057984 */ /* 0x0086220000000800 */
[----:B------:R-:W-:Y:S01]  /*a000*/  BSSY.RECONVERGENT B0, `(.L_x_14339) ;  /* 0x0000005000007945 */ /* 0x000fe20003800200 */
[----:B------:R-:W-:Y:S02]  /*a010*/  LEA.HI R183, R183, R50, RZ, 0x1b ;  /* 0x00000032b7b77211 */ /* 0x000fe400078fd8ff */
[----:B--2---:R-:W-:Y:S01]  /*a020*/  LEA R4, R123, UR33, 0x2 ;  /* 0x000000217b047c11 */ /* 0x004fe2000f8e10ff */
[----:B------:R-:W-:Y:S06]  /*a030*/  @!P3 BRA `(.L_x_14340) ;  /* 0x000000000004b947 */ /* 0x000fec0003800000 */
[----:B0-----:R2:W-:Y:S02]  /*a040*/  REDG.E.ADD.F32.FTZ.RN.STRONG.GPU desc[UR20][R6.64+0xb80], R5 ;  /* 0x000b8005060079a6 */ /* 0x0015e4000c12f314 */
.L_x_14340:
[----:B------:R-:W-:Y:S05]  /*a050*/  BSYNC.RECONVERGENT B0 ;  /* 0x0000000000007941 */ /* 0x000fea0003800200 */
.L_x_14339:
[----:B0-2---:R0:W2:Y:S01]  /*a060*/  LDS R5, [R4+0x1440] ;  /* 0x0014400004057984 */ /* 0x0050a20000000800 */
[----:B------:R-:W-:Y:S01]  /*a070*/  BSSY.RECONVERGENT B0, `(.L_x_14341) ;  /* 0x0000006000007945 */ /* 0x000fe20003800200 */
[C---:B------:R-:W-:Y:S02]  /*a080*/  IADD3 R123, PT, PT, R50.reuse, 0x340, RZ ;  /* 0x00000340327b7810 */ /* 0x040fe40007ffe0ff */
[----:B---3--:R-:W-:Y:S02]  /*a090*/  IADD3 R199, PT, PT, R50, 0x360, RZ ;  /* 0x0000036032c77810 */ /* 0x008fe40007ffe0ff */
[----:B-1----:R-:W-:Y:S01]  /*a0a0*/  LEA R211, R183, UR33, 0x2 ;  /* 0x00000021b7d37c11 */ /* 0x002fe2000f8e10ff */
[----:B------:R-:W-:Y:S06]  /*a0b0*/  @!P4 BRA `(.L_x_14342) ;  /* 0x000000000004c947 */ /* 0x000fec0003800000 */
[----:B--2---:R1:W-:Y:S02]  /*a0c0*/  REDG.E.ADD.F32.FTZ.RN.STRONG.GPU desc[UR20][R6.64+0xc00], R5 ;  /* 0x000c0005060079a6 */ /* 0x0043e4000c12f314 */
.L_x_14342:
[----:B------:R-:W-:Y:S05]  /*a0d0*/  BSYNC.RECONVERGENT B0 ;  /* 0x0000000000007941 */ /* 0x000fea0003800200 */
.L_x_14341:
[----:B-12---:R1:W2:Y:S01]  /*a0e0*/  LDS R5, [R211+0x14c0] ;  /* 0x0014c000d3057984 */ /* 0x0062a20000000800 */
[----:B------:R-:W-:Y:S01]  /*a0f0*/  BSSY.RECONVERGENT B0, `(.L_x_14343) ;  /* 0x0000006000007945 */ /* 0x000fe20003800200 */
[----:B------:R-:W-:Y:S02]  /*a100*/  IADD3 R183, PT, PT, R50, 0x380, RZ ;  /* 0x0000038032b77810 */ /* 0x000fe40007ffe0ff */
[-C--:B------:R-:W-:Y:S02]  /*a110*/  LEA.HI R123, R123, R50.reuse, RZ, 0x1b ;  /* 0x000000327b7b7211 */ /* 0x080fe400078fd8ff */
[----:B------:R-:W-:Y:S01]  /*a120*/  LEA.HI R199, R199, R50, RZ, 0x1b ;  /* 0x00000032c7c77211 */ /* 0x000fe200078fd8ff */
[----:B------:R-:W-:Y:S06]  /*a130*/  @!P5 BRA `(.L_x_14344) ;  /* 0x000000000004d947 */ /* 0x000fec0003800000 */
[----:B--2---:R3:W-:Y:S02]  /*a140*/  REDG.E.ADD.F32.FTZ.RN.STRONG.GPU desc[UR20][R6.64+0xc80], R5 ;  /* 0x000c8005060079a6 */ /* 0x0047e4000c12f314 */
.L_x_14344:
[----:B------:R-:W-:Y:S05]  /*a150*/  BSYNC.RECONVERGENT B0 ;  /* 0x0000000000007941 */ /* 0x000fea0003800200 */
.L_x_14343:
        /* <DEDUP_REMOVED lines=13> */
.L_x_14346:
[----:B------:R-:W-:Y:S05]  /*a230*/  BSYNC.RECONVERGENT B0 ;  /* 0x0000000000007941 */ /* 0x000fea0003800200 */
.L_x_14345:
[----:B--23--:R2:W3:Y:S01]  /*a240*/  LDS R5, [R199+0x15c0] ;  /* 0x0015c000c7057984 */ /* 0x00c4e20000000800 */
[----:B------:R-:W-:Y:S01]  /*a250*/  BSSY.RECONVERGENT B0, `(.L_x_14347) ;  /* 0x0000004000007945 */ /* 0x000fe20003800200 */
[----:B------:R-:W-:-:S03]  /*a260*/  LEA R183, R183, UR33, 0x2 ;  /* 0x00000021b7b77c11 */ /* 0x000fc6000f8e10ff */
[----:B------:R-:W-:Y:S05]  /*a270*/  @!P1 BRA `(.L_x_14348) ;  /* 0x0000000000049947 */ /* 0x000fea0003800000 */
[----:B---3--:R3:W-:Y:S02]  /*a280*/  REDG.E.ADD.F32.FTZ.RN.STRONG.GPU desc[UR20][R6.64+0xd80], R5 ;  /* 0x000d8005060079a6 */ /* 0x0087e4000c12f314 */
.L_x_14348:
[----:B------:R-:W-:Y:S05]  /*a290*/  BSYNC.RECONVERGENT B0 ;  /* 0x0000000000007941 */ /* 0x000fea0003800200 */
.L_x_14347:
[----:B---3--:R3:W0:Y:S01]  /*a2a0*/  LDS R5, [R183+0x1640] ;  /* 0x00164000b7057984 */ /* 0x0086220000000800 */
[----:B------:R-:W-:Y:S01]  /*a2b0*/  BSSY.RECONVERGENT B0, `(.L_x_14349) ;  /* 0x0000004000007945 */ /* 0x000fe20003800200 */
[----:B------:R-:W-:-:S03]  /*a2c0*/  IADD3 R123, PT, PT, R50, 0x3a0, RZ ;  /* 0x000003a0327b7810 */ /* 0x000fc60007ffe0ff */
[----:B------:R-:W-:Y:S05]  /*a2d0*/  @!P2 BRA `(.L_x_14350) ;  /* 0x000000000004a947 */ /* 0x000fea0003800000 */
[----:B0-----:R0:W-:Y:S02]  /*a2e0*/  REDG.E.ADD.F32.FTZ.RN.STRONG.GPU desc[UR20][R6.64+0xe00], R5 ;  /* 0x000e0005060079a6 */ /* 0x0011e4000c12f314 */
.L_x_14350:
[----:B------:R-:W-:Y:S05]  /*a2f0*/  BSYNC.RECONVERGENT B0 ;  /* 0x0000000000007941 */ /* 0x000fea0003800200 */
.L_x_14349:
[----:B0-----:R-:W-:Y:S01]  /*a300*/  LEA.HI R5, R123, R50, RZ, 0x1b ;  /* 0x000000327b057211 */ /* 0x001fe200078fd8ff */
[-C--:B------:R-:W-:Y:S01]  /*a310*/  FMUL.FTZ R170, R9, R100.reuse ;  /* 0x0000006409aa7220 */ /* 0x080fe20000410000 */
[----:B---3--:R-:W-:Y:S01]  /*a320*/  IADD3 R183, PT, PT, R50, 0x3c0, RZ ;  /* 0x000003c032b77810 */ /* 0x008fe20007ffe0ff */
[-C--:B------:R-:W-:Y:S01]  /*a330*/  FMUL.FTZ R195, R195, R100.reuse ;  /* 0x00000064c3c37220 */ /* 0x080fe20000410000 */
[----:B------:R-:W-:Y:S01]  /*a340*/  LEA R5, R5, UR33, 0x2 ;  /* 0x0000002105057c11 */ /* 0x000fe2000f8e10ff */
[----:B------:R-:W-:Y:S01]  /*a350*/  FFMA.FTZ R123, R23, -R100, R206 ;  /* 0x80000064177b7223 */ /* 0x000fe200000100ce */
[----:B------:R-:W-:Y:S01]  /*a360*/  FMUL.FTZ R4, R8, R170 ;  /* 0x000000aa08047220 */ /* 0x000fe20000410000 */
[----:B--2---:R-:W-:Y:S01]  /*a370*/  IADD3 R199, PT, PT, R50, 0x3e0, RZ ;  /* 0x000003e032c77810 */ /* 0x004fe20007ffe0ff */
        /* <DEDUP_REMOVED lines=9> */
.L_x_14352:
[----:B------:R-:W-:Y:S05]  /*a410*/  BSYNC.RECONVERGENT B0 ;  /* 0x0000000000007941 */ /* 0x000fea0003800200 */
.L_x_14351:
[----:B0-2---:R0:W2:Y:S01]  /*a420*/  LDS R5, [R183+0x1740] ;  /* 0x00174000b7057984 */ /* 0x0050a20000000800 */
[----:B------:R-:W-:Y:S01]  /*a430*/  BSSY.RECONVERGENT B0, `(.L_x_14353) ;  /* 0x0000005000007945 */ /* 0x000fe20003800200 */
[----:B------:R-:W-:Y:S01]  /*a440*/  LEA R199, R199, UR33, 0x2 ;  /* 0x00000021c7c77c11 */ /* 0x000fe2000f8e10ff */
[----:B------:R-:W-:Y:S02]  /*a450*/  FFMA.FTZ R4, R123, R170, R4 ;  /* 0x000000aa7b047223 */ /* 0x000fe40000010004 */
[----:B------:R-:W-:Y:S05]  /*a460*/  @!P4 BRA `(.L_x_14354) ;  /* 0x000000000004c947 */ /* 0x000fea0003800000 */
[----:B--2---:R3:W-:Y:S02]  /*a470*/  REDG.E.ADD.F32.FTZ.RN.STRONG.GPU desc[UR20][R6.64+0xf00], R5 ;  /* 0x000f0005060079a6 */ /* 0x0047e4000c12f314 */
.L_x_14354:
[----:B------:R-:W-:Y:S05]  /*a480*/  BSYNC.RECONVERGENT B0 ;  /* 0x0000000000007941 */ /* 0x000fea0003800200 */
.L_x_14353:
[----:B--23--:R2:W3:Y:S01]  /*a490*/  LDS R5, [R199+0x17c0] ;  /* 0x0017c000c7057984 */ /* 0x00c4e20000000800 */
[----:B------:R-:W-:Y:S01]  /*a4a0*/  BSSY.RECONVERGENT B0, `(.L_x_14355) ;  /* 0x0000004000007945 */ /* 0x000fe20003800200 */
[----:B------:R-:W-:-:S03]  /*a4b0*/  FADD.FTZ R4, R153, R4 ;  /* 0x0000000499047221 */ /* 0x000fc60000010000 */
[----:B------:R-:W-:Y:S05]  /*a4c0*/  @!P5 BRA `(.L_x_14356) ;  /* 0x000000000004d947 */ /* 0x000fea0003800000 */
[----:B---3--:R3:W-:Y:S02]  /*a4d0*/  REDG.E.ADD.F32.FTZ.RN.STRONG.GPU desc[UR20][R6.64+0xf80], R5 ;  /* 0x000f8005060079a6 */ /* 0x0087e4000c12f314 */
.L_x_14356:
[----:B------:R-:W-:Y:S05]  /*a4e0*/  BSYNC.RECONVERGENT B0 ;  /* 0x0000000000007941 */ /* 0x000fea0003800200 */
.L_x_14355:
[----:B---3--:R-:W-:Y:S01]  /*a4f0*/  FADD.FTZ R5, R145, R206 ;  /* 0x000000ce91057221 */ /* 0x008fe20000010000 */
[C---:B------:R-:W-:Y:S01]  /*a500*/  FFMA.FTZ R6, R65.reuse, R193, R204 ;  /* 0x000000c141067223 */ /* 0x040fe200000100cc */
[----:B------:R-:W-:Y:S01]  /*a510*/  FFMA.FTZ R7, -R65, R187, R202 ;  /* 0x000000bb41077223 */ /* 0x000fe200000101ca */
[----:B------:R-:W3:Y:S01]  /*a520*/  SHFL.DOWN PT, R145, R4, 0x1, 0x1f ;  /* 0x08201f0004917f89 */ /* 0x000ee200000e0000 */
[----:B------:R-:W-:Y:S01]  /*a530*/  ISETP.GT.AND P1, PT, R49, 0x1e, PT ;  /* 0x0000001e3100780c */ /* 0x000fe20003f24270 */
[----:B------:R-:W-:Y:S01]  /*a540*/  FADD.FTZ R82, R134, R82 ;  /* 0x0000005286527221 */ /* 0x000fe20000010000 */
[----:B------:R-:W-:Y:S01]  /*a550*/  FADD.FTZ R83, R130, R83 ;  /* 0x0000005382537221 */ /* 0x000fe20000010000 */
[----:B------:R-:W5:Y:S01]  /*a560*/  SHFL.DOWN PT, R202, R5, 0x1, 0x1f ;  /* 0x08201f0005ca7f89 */ /* 0x000f6200000e0000 */
[----:B------:R-:W-:Y:S01]  /*a570*/  FMUL.FTZ R210, R197, R210 ;  /* 0x000000d2c5d27220 */ /* 0x000fe20000410000 */
[----:B------:R-:W-:Y:S01]  /*a580*/  FMUL.FTZ R209, R196, R209 ;  /* 0x000000d1c4d17220 */ /* 0x000fe20000410000 */
[----:B------:R-:W-:Y:S01]  /*a590*/  FADD.FTZ R85, R128, R85 ;  /* 0x0000005580557221 */ /* 0x000fe20000010000 */
[----:B------:R-:W0:Y:S01]  /*a5a0*/  SHFL.DOWN PT, R153, R6, 0x1, 0x1f ;  /* 0x08201f0006997f89 */ /* 0x000e2200000e0000 */
[----:B------:R-:W-:Y:S01]  /*a5b0*/  FFMA.FTZ R191, R191, R190, R210 ;  /* 0x000000bebfbf7223 */ /* 0x000fe200000100d2 */
[----:B------:R-:W-:Y:S01]  /*a5c0*/  FFMA.FTZ R174, R174, R207, R209 ;  /* 0x000000cfaeae7223 */ /* 0x000fe200000100d1 */
[----:B------:R-:W-:Y:S01]  /*a5d0*/  FADD.FTZ R86, R133, R86 ;  /* 0x0000005685567221 */ /* 0x000fe20000010000 */
[----:B------:R-:W1:Y:S01]  /*a5e0*/  SHFL.DOWN PT, R204, R7, 0x1, 0x1f ;  /* 0x08201f0007cc7f89 */ /* 0x000e6200000e0000 */
[----:B------:R-:W-:Y:S01]  /*a5f0*/  FFMA.FTZ R128, R28, R181, R191 ;  /* 0x000000b51c807223 */ /* 0x000fe200000100bf */
[----:B------:R-:W-:Y:S01]  /*a600*/  FFMA.FTZ R133, R29, R182, R174 ;  /* 0x000000b61d857223 */ /* 0x000fe200000100ae */
[----:B------:R-:W-:Y:S01]  /*a610*/  FADD.FTZ R87, R126, R87 ;  /* 0x000000577e577221 */ /* 0x000fe20000010000 */
[----:B------:R-:W-:Y:S01]  /*a620*/  FADD.FTZ R88, R131, R88 ;  /* 0x0000005883587221 */ /* 0x000fe20000010000 */
[----:B------:R-:W-:Y:S01]  /*a630*/  FADD.FTZ R111, R128, R111 ;  /* 0x0000006f806f7221 */ /* 0x000fe20000010000 */
[----:B------:R-:W-:Y:S01]  /*a640*/  FADD.FTZ R110, R133, R110 ;  /* 0x0000006e856e7221 */ /* 0x000fe20000010000 */
[----:B------:R-:W-:Y:S01]  /*a650*/  FMUL.FTZ R123, R123, R2 ;  /* 0x000000027b7b7220 */ /* 0x000fe20000410000 */
[----:B------:R-:W-:Y:S01]  /*a660*/  FADD.FTZ R90, R129, R90 ;  /* 0x0000005a815a7221 */ /* 0x000fe20000010000 */
[----:B------:R-:W-:Y:S01]  /*a670*/  ISETP.GT.AND P2, PT, R49, 0xf, PT ;  /* 0x0000000f3100780c */ /* 0x000fe20003f44270 */
[----:B------:R-:W-:Y:S01]  /*a680*/  FMUL.FTZ R179, R198, R179 ;  /* 0x000000b3c6b37220 */ /* 0x000fe20000410000 */
[----:B------:R-:W-:Y:S01]  /*a690*/  FFMA.FTZ R8, R8, R137, R123 ;  /* 0x0000008908087223 */ /* 0x000fe2000001007b */
[----:B---3--:R-:W-:Y:S01]  /*a6a0*/  @!P1 FADD.FTZ R4, R4, R145 ;  /* 0x0000009104049221 */ /* 0x008fe20000010000 */
[----:B------:R-:W-:Y:S01]  /*a6b0*/  FMUL.FTZ R208, R189, R208 ;  /* 0x000000d0bdd07220 */ /* 0x000fe20000410000 */
[----:B------:R-:W-:Y:S01]  /*a6c0*/  FMUL.FTZ R203, R203, R142 ;  /* 0x0000008ecbcb7220 */ /* 0x000fe20000410000 */
[----:B------:R-:W-:Y:S01]  /*a6d0*/  FFMA.FTZ R9, R23, R9, R8 ;  /* 0x0000000917097223 */ /* 0x000fe20000010008 */
[----:B-----5:R-:W-:Y:S01]  /*a6e0*/  @!P1 FADD.FTZ R5, R5, R202 ;  /* 0x000000ca05059221 */ /* 0x020fe20000010000 */
[----:B------:R-:W3:Y:S01]  /*a6f0*/  SHFL.DOWN PT, R145, R4, 0x2, 0x1f ;  /* 0x08401f0004917f89 */ /* 0x000ee200000e0000 */
        /* <DEDUP_REMOVED lines=23> */
[----:B---3--:R-:W-:Y:S01]  /*a870*/  @!P1 FADD.FTZ R4, R4, R145 ;  /* 0x0000009104049221 */ /* 0x008fe20000010000 */
[----:B------:R-:W-:Y:S01]  /*a880*/  FFMA.FTZ R141, R26, R185, R141 ;  /* 0x000000b91a8d7223 */ /* 0x000fe2000001008d */
[----:B------:R-:W-:Y:S01]  /*a890*/  FFMA.FTZ R150, R33, R178, R150 ;  /* 0x000000b221967223 */ /* 0x000fe20000010096 */
[----:B------:R-:W-:Y:S01]  /*a8a0*/  FFMA.FTZ R188, R24, R188, R201 ;  /* 0x000000bc18bc7223 */ /* 0x000fe200000100c9 */
[----:B0-----:R-:W-:Y:S01]  /*a8b0*/  @!P1 FADD.FTZ R5, R5, R130 ;  /* 0x0000008205059221 */ /* 0x001fe20000010000 */
[----:B------:R-:W0:Y:S01]  /*a8c0*/  SHFL.DOWN PT, R133, R4, 0x4, 0x1f ;  /* 0x08801f0004857f89 */ /* 0x000e2200000e0000 */
[----:B------:R-:W-:Y:S01]  /*a8d0*/  FFMA.FTZ R149, R32, R173, R149 ;  /* 0x000000ad20957223 */ /* 0x000fe20000010095 */
[----:B------:R-:W-:Y:S01]  /*a8e0*/  FADD.FTZ R116, R9, R116 ;  /* 0x0000007409747221 */ /* 0x000fe20000010000 */
[----:B-1----:R-:W-:Y:S01]  /*a8f0*/  @!P1 FADD.FTZ R6, R6, R153 ;  /* 0x0000009906069221 */ /* 0x002fe20000010000 */
[----:B------:R-:W1:Y:S01]  /*a900*/  SHFL.DOWN PT, R126, R5, 0x4, 0x1f ;  /* 0x08801f00057e7f89 */ /* 0x000e6200000e0000 */
[----:B------:R-:W-:Y:S01]  /*a910*/  FFMA.FTZ R160, R34, R160, R155 ;  /* 0x000000a022a07223 */ /* 0x000fe2000001009b */
[----:B------:R-:W-:Y:S01]  /*a920*/  FFMA.FTZ R127, R42, R157, R127 ;  /* 0x0000009d2a7f7223 */ /* 0x000fe2000001007f */
[----:B-----5:R-:W-:Y:S01]  /*a930*/  @!P1 FADD.FTZ R7, R7, R134 ;  /* 0x0000008607079221 */ /* 0x020fe20000010000 */
[----:B------:R-:W3:Y:S01]  /*a940*/  SHFL.DOWN PT, R131, R6, 0x4, 0x1f ;  /* 0x08801f0006837f89 */ /* 0x000ee200000e0000 */
        /* <DEDUP_REMOVED lines=23> */
[----:B---3--:R-:W-:Y:S01]  /*aac0*/  @!P1 FADD.FTZ R6, R6, R131 ;  /* 0x0000008306069221 */ /* 0x008fe20000010000 */
[----:B------:R-:W1:Y:S01]  /*aad0*/  SHFL.DOWN PT, R2, R5, 0x8, 0x1f ;  /* 0x09001f0005027f89 */ /* 0x000e6200000e0000 */
[----:B------:R-:W-:Y:S01]  /*aae0*/  FFMA.FTZ R15, R18, R15, R165 ;  /* 0x0000000f120f7223 */ /* 0x000fe200000100a5 */
[----:B-----5:R-:W-:-:S02]  /*aaf0*/  @!P1 FADD.FTZ R7, R7, R128 ;  /* 0x0000008007079221 */ /* 0x020fc40000010000 */
        /* <DEDUP_REMOVED lines=14> */
[----:B---3--:R-:W-:Y:S01]  /*abe0*/  FADD.FTZ R5, R5, R2 ;  /* 0x0000000205057221 */ /* 0x008fe20000010000 */
[----:B------:R-:W-:Y:S01]  /*abf0*/  FADD.FTZ R6, R6, R123 ;  /* 0x0000007b06067221 */ /* 0x000fe20000010000 */
[----:B------:R-:W-:-:S09]  /*ac00*/  FADD.FTZ R7, R7, R8 ;  /* 0x0000000807077221 */ /* 0x000fd20000010000 */
[----:B------:R0:W-:Y:S02]  /*ac10*/  @!P1 STS.128 [UR33+0x18d0], R4 ;  /* 0x0018d004ff009988 */ /* 0x0001e40008000c21 */
.L_x_14358:
[----:B------:R-:W-:Y:S05]  /*ac20*/  BSYNC.RECONVERGENT B0 ;  /* 0x0000000000007941 */ /* 0x000fea0003800200 */
.L_x_14357:
        /* <DEDUP_REMOVED lines=24> */
[----:B---3--:R-:W3:Y:S04]  /*adb0*/  @P1 LDS.64 R2, [UR32+0x4610] ;  /* 0x00461020ff021984 */ /* 0x008ee80008000a00 */
[----:B01----:R-:W0:Y:S01]  /*adc0*/  @P1 LDS.64 R8, [UR32+0x3e10] ;  /* 0x003e1020ff081984 */ /* 0x003e220008000a00 */
[----:B---3--:R-:W-:Y:S01]  /*add0*/  @P1 FADD.FTZ R6, R6, R2 ;  /* 0x0000000206061221 */ /* 0x008fe20000010000 */
[----:B------:R-:W-:Y:S01]  /*ade0*/  @P1 FADD.FTZ R7, R7, R3 ;  /* 0x0000000307071221 */ /* 0x000fe20000010000 */
[----:B0-----:R-:W-:Y:S01]  /*adf0*/  @P1 FADD.FTZ R4, R4, R8 ;  /* 0x0000000804041221 */ /* 0x001fe20000010000 */
[----:B------:R-:W-:-:S03]  /*ae00*/  @P1 FADD.FTZ R5, R5, R9 ;  /* 0x0000000905051221 */ /* 0x000fc60000010000 */
[----:B------:R0:W-:Y:S04]  /*ae10*/  STS.64 [UR32+0x4610], R6 ;  /* 0x00461006ff007988 */ /* 0x0001e80008000a20 */
[----:B------:R0:W-:Y:S02]  /*ae20*/  STS.64 [UR32+0x3e10], R4 ;  /* 0x003e1004ff007988 */ /* 0x0001e40008000a20 */
.L_x_14360:
[----:B------:R-:W-:Y:S05]  /*ae30*/  BSYNC.RECONVERGENT B0 ;  /* 0x0000000000007941 */ /* 0x000fea0003800200 */
.L_x_14359:
[----:B------:R-:W-:-:S04]  /*ae40*/  UIADD3 UR8, UPT, UPT, UR8, 0x1, URZ ;  /* 0x0000000108087890 */ /* 0x000fc8000fffe0ff */
[----:B------:R-:W-:-:S09]  /*ae50*/  UISETP.GE.AND UP0, UPT, UR8, UR43, UPT ;  /* 0x0000002b0800728c */ /* 0x000fd2000bf06270 */
[----:B------:R-:W-:Y:S05]  /*ae60*/  BRA.U !UP0, `(.L_x_14361) ;  /* 0xffffff8908887547 */ /* 0x000fea000b83ffff */
.L_x_14279:
[----:B------:R-:W-:Y:S01]  /*ae70*/  BAR.SYNC.DEFER_BLOCKING 0x0 ;  /* 0x0000000000007b1d */ /* 0x000fe20000010000 */
[----:B------:R-:W-:Y:S01]  /*ae80*/  SHF.L.U32 R50, R50, 0x1, RZ ;  /* 0x0000000132327819 */ /* 0x000fe200000006ff */
[----:B---3--:R-:W-:-:S03]  /*ae90*/  HFMA2 R2, -RZ, RZ, 0, 9.5367431640625e-07 ;  /* 0x00000010ff027431 */ /* 0x008fc600000001ff */
[----:B------:R-:W-:Y:S01]  /*aea0*/  LOP3.LUT R3, R50, 0x7c0, RZ, 0xc0, !PT ;  /* 0x000007c032037812 */ /* 0x000fe200078ec0ff */
[----:B------:R-:W3:Y:S03]  /*aeb0*/  LDCU.64 UR28, c[0x0][0x4f8] ;  /* 0x00009f00ff1c77ac */ /* 0x000ee60008000a00 */
[----:B------:R-:W-:Y:S01]  /*aec0*/  LOP3.LUT R29, R3, 0x1f, R62, 0xf8, !PT ;  /* 0x0000001f031d7812 */ /* 0x000fe200078ef83e */
[----:B------:R-:W-:Y:S01]  /*aed0*/  UIADD3 UR8, UPT, UPT, UR13, -0x1, URZ ;  /* 0xffffffff0d087890 */ /* 0x000fe2000fffe0ff */
[----:B------:R-:W-:Y:S01]  /*aee0*/  F2FP.F16.F32.PACK_AB R88, R87, R88 ;  /* 0x000000585758723e */ /* 0x000fe200000000ff */
[----:B------:R-:W5:Y:S02]  /*aef0*/  LDCU.64 UR30, c[0x0][0x500] ;  /* 0x0000a000ff1e77ac */ /* 0x000f640008000a00 */
[----:B------:R-:W-:Y:S01]  /*af00*/  IMAD.WIDE.U32 R2, R29, R2, UR10 ;  /* 0x0000000a1d027e25 */ /* 0x000fe2000f8e0002 */
[----:B------:R-:W2:Y:S04]  /*af10*/  LDCU.64 UR32, c[0x0][0x550] ;  /* 0x0000aa00ff2077ac */ /* 0x000ea80008000a00 */
[----:B01----:R-:W4:Y:S04]  /*af20*/  LDG.E.128 R8, desc[UR20][R2.64] ;  /* 0x0000001402087981 */ /* 0x003f28000c1e1d00 */
[----:B------:R-:W4:Y:S01]  /*af30*/  LDG.E.128 R12, desc[UR20][R2.64+0x200] ;  /* 0x00020014020c7981 */ /* 0x000f22000c1e1d00 */
[----:B------:R-:W-:-:S02]  /*af40*/  USHF.L.U32 UR26, UR8, 0x9, URZ ;  /* 0x00000009081a7899 */ /* 0x000fc400080006ff */
[----:B------:R-:W-:Y:S02]  /*af50*/  UIADD3 UR17, UP1, UPT, UR17, -0x400, URZ ;  /* 0xfffffc0011117890 */ /* 0x000fe4000ff3e0ff */
[----:B------:R-:W-:Y:S02]  /*af60*/  USHF.R.S32.HI UR27, URZ, 0x1f, UR26 ;  /* 0x0000001fff1b7899 */ /* 0x000fe4000801141a */
[----:B------:R-:W-:Y:S02]  /*af70*/  UIADD3 UR14, UP2, UPT, UR14, -0x400, URZ ;  /* 0xfffffc000e0e7890 */ /* 0x000fe4000ff5e0ff */
[----:B---3--:R-:W-:Y:S02]  /*af80*/  UIMAD.WIDE.U32 UR24, UR23, UR28, UR26 ;  /* 0x0000001c171872a5 */ /* 0x008fe4000f8e001a */
[----:B------:R-:W-:Y:S02]  /*af90*/  UIADD3 UR10, UP3, UPT, UR10, -0x400, URZ ;  /* 0xfffffc000a0a7890 */ /* 0x000fe4000ff7e0ff */
[----:B------:R-:W-:-:S02]  /*afa0*/  UIMAD UR25, UR23, UR29, UR25 ;  /* 0x0000001d171972a4 */ /* 0x000fc4000f8e0219 */
[----:B------:R-:W-:Y:S02]  /*afb0*/  UIADD3.X UR16, UPT, UPT, UR16, -0x1, URZ, UP1, !UPT ;  /* 0xffffffff10107890 */ /* 0x000fe40008ffe4ff */
        /* <DEDUP_REMOVED lines=8> */
[----:B----4-:R-:W-:Y:S04]  /*b040*/  STS.128 [R48], R8 ;  /* 0x0000000830007388 */ /* 0x010fe80000000c00 */
[----:B------:R-:W-:Y:S01]  /*b050*/  STS.128 [R48+0x200], R12 ;  /* 0x0002000c30007388 */ /* 0x000fe20000000c00 */
        /* <DEDUP_REMOVED lines=37> */
[----:B------:R-:W-:Y:S01]  /*b2b0*/  FSETP.GTU.FTZ.AND P3, PT, R14, 20, PT ;  /* 0x41a000000e00780b */ /* 0x000fe20003f7c000 */
[--C-:B---3--:R-:W-:Y:S02]  /*b2c0*/  HADD2.F32 R12, -RZ, R9.reuse.H0_H0 ;  /* 0x20000009ff0c7230 */ /* 0x108fe40000004100 */
[----:B------:R-:W-:Y:S01]  /*b2d0*/  HADD2.F32 R9, -RZ, R9.H1_H1 ;  /* 0x30000009ff097230 */ /* 0x000fe20000004100 */
[----:B------:R3:W4:Y:S01]  /*b2e0*/  @!P1 MUFU.RCP R13, R3 ;  /* 0x00000003000d9308 */ /* 0x0007220000001000 */
[----:B-----5:R-:W-:Y:S01]  /*b2f0*/  @!P0 FADD.FTZ R4, R4, 1 ;  /* 0x3f80000004048421 */ /* 0x020fe20000010000 */
[----:B------:R-:W-:-:S02]  /*b300*/  FADD.FTZ R12, R12, UR6 ;  /* 0x000000060c0c7e21 */ /* 0x000fc40008010000 */
[----:B------:R-:W-:-:S04]  /*b310*/  FADD.FTZ R9, R9, UR6 ;  /* 0x0000000609097e21 */ /* 0x000fc80008010000 */
[----:B------:R-:W5:Y:S01]  /*b320*/  @!P0 MUFU.RCP R4, R4 ;  /* 0x0000000400048308 */ /* 0x000f620000001000 */
        /* <DEDUP_REMOVED lines=8> */
[----:B----4-:R-:W-:Y:S01]  /*b3b0*/  @!P1 FMUL.FTZ R98, R98, R13 ;  /* 0x0000000d62629220 */ /* 0x010fe20000410000 */
[----:B------:R-:W-:Y:S01]  /*b3c0*/  FADD.FTZ R8, R8, UR6 ;  /* 0x0000000608087e21 */ /* 0x000fe20008010000 */
[----:B------:R-:W-:-:S05]  /*b3d0*/  FSETP.GTU.FTZ.AND P1, PT, R6, 20, PT ;  /* 0x41a000000600780b */ /* 0x000fca0003f3c000 */
[----:B------:R-:W3:Y:S01]  /*b3e0*/  @!P3 MUFU.EX2 R3, R3 ;  /* 0x000000030003b308 */ /* 0x000ee20000000800 */
[----:B-----5:R-:W-:Y:S01]  /*b3f0*/  @!P0 FMUL.FTZ R99, R99, R4 ;  /* 0x0000000463638220 */ /* 0x020fe20000410000 */
[----:B------:R-:W-:Y:S01]  /*b400*/  @!P2 FMUL.FTZ R4, R7, -1.4426950216293334961 ;  /* 0xbfb8aa3b0704a820 */ /* 0x000fe20000410000 */
[----:B------:R-:W-:-:S05]  /*b410*/  FSETP.GTU.FTZ.AND P0, PT, R8, 20, PT ;  /* 0x41a000000800780b */ /* 0x000fca0003f1c000 */
[----:B------:R-:W4:Y:S01]  /*b420*/  @!P6 MUFU.EX2 R0, R0 ;  /* 0x000000000000e308 */ /* 0x000f220000000800 */
[----:B--2---:R-:W-:Y:S01]  /*b430*/  @!P4 FADD.FTZ R5, R5, 1 ;  /* 0x3f8000000505c421 */ /* 0x004fe20000010000 */
[----:B------:R-:W-:-:S06]  /*b440*/  @!P1 FMUL.FTZ R6, R6, -1.4426950216293334961 ;  /* 0xbfb8aa3b06069820 */ /* 0x000fcc0000410000 */
[----:B------:R-:W2:Y:S01]  /*b450*/  @!P5 MUFU.EX2 R2, R2 ;  /* 0x000000020002d308 */ /* 0x000ea20000000800 */
[----:B---3--:R-:W-:Y:S01]  /*b460*/  @!P3 FADD.FTZ R3, R3, 1 ;  /* 0x3f8000000303b421 */ /* 0x008fe20000010000 */
[----:B------:R-:W-:-:S06]  /*b470*/  @!P0 FMUL.FTZ R7, R8, -1.4426950216293334961 ;  /* 0xbfb8aa3b08078820 */ /* 0x000fcc0000410000 */
[----:B------:R-:W3:Y:S01]  /*b480*/  @!P2 MUFU.EX2 R4, R4 ;  /* 0x000000040004a308 */ /* 0x000ee20000000800 */
[----:B----4-:R-:W-:-:S07]  /*b490*/  @!P6 FADD.FTZ R0, R0, 1 ;  /* 0x3f8000000000e421 */ /* 0x010fce0000010000 */
[----:B------:R-:W4:Y:S01]  /*b4a0*/  @!P4 MUFU.RCP R5, R5 ;  /* 0x000000050005c308 */ /* 0x000f220000001000 */
[----:B--2---:R-:W-:-:S07]  /*b4b0*/  @!P5 FADD.FTZ R2, R2, 1 ;  /* 0x3f8000000202d421 */ /* 0x004fce0000010000 */
[----:B------:R-:W2:Y:S01]  /*b4c0*/  @!P1 MUFU.EX2 R6, R6 ;  /* 0x0000000600069308 */ /* 0x000ea20000000800 */
[----:B---3--:R-:W-:-:S07]  /*b4d0*/  @!P2 FADD.FTZ R4, R4, 1 ;  /* 0x3f8000000404a421 */ /* 0x008fce0000010000 */
[----:B------:R3:W5:Y:S01]  /*b4e0*/  @!P3 MUFU.RCP R16, R3 ;  /* 0x000000030010b308 */ /* 0x0007620000001000 */
[----:B----4-:R-:W-:Y:S01]  /*b4f0*/  @!P4 FMUL.FTZ R102, R102, R5 ;  /* 0x000000056666c220 */ /* 0x010fe20000410000 */
[----:B------:R-:W-:-:S06]  /*b500*/  FSETP.GTU.FTZ.AND P4, PT, R12, 20, PT ;  /* 0x41a000000c00780b */ /* 0x000fcc0003f9c000 */
[----:B------:R4:W0:Y:S01]  /*b510*/  @!P6 MUFU.RCP R14, R0 ;  /* 0x00000000000ee308 */ /* 0x0008220000001000 */
[----:B--2---:R-:W-:Y:S01]  /*b520*/  @!P1 FADD.FTZ R6, R6, 1 ;  /* 0x3f80000006069421 */ /* 0x004fe20000010000 */
[--C-:B---3--:R-:W-:Y:S02]  /*b530*/  HADD2.F32 R3, -RZ, R11.reuse.H0_H0 ;  /* 0x2000000bff037230 */ /* 0x108fe40000004100 */
[----:B------:R-:W-:-:S04]  /*b540*/  HADD2.F32 R11, -RZ, R11.H1_H1 ;  /* 0x3000000bff0b7230 */ /* 0x000fc80000004100 */
[----:B------:R-:W2:Y:S01]  /*b550*/  @!P5 MUFU.RCP R13, R2 ;  /* 0x00000002000dd308 */ /* 0x000ea20000001000 */
[--C-:B----4-:R-:W-:Y:S02]  /*b560*/  HADD2.F32 R0, -RZ, R10.reuse.H0_H0 ;  /* 0x2000000aff007230 */ /* 0x110fe40000004100 */
[----:B-----5:R-:W-:Y:S01]  /*b570*/  @!P3 FMUL.FTZ R105, R105, R16 ;  /* 0x000000106969b220 */ /* 0x020fe20000410000 */
[----:B------:R-:W-:Y:S02]  /*b580*/  HADD2.F32 R10, -RZ, R10.H1_H1 ;  /* 0x3000000aff0a7230 */ /* 0x000fe40000004100 */
[----:B------:R-:W-:Y:S02]  /*b590*/  FADD.FTZ R11, R11, UR6 ;  /* 0x000000060b0b7e21 */ /* 0x000fe40008010000 */
[----:B------:R-:W3:Y:S01]  /*b5a0*/  @!P2 MUFU.RCP R5, R4 ;  /* 0x000000040005a308 */ /* 0x000ee20000001000 */
[----:B------:R-:W-:Y:S01]  /*b5b0*/  FADD.FTZ R10, R10, UR6 ;  /* 0x000000060a0a7e21 */ /* 0x000fe20008010000 */
[----:B0-----:R-:W-:Y:S01]  /*b5c0*/  @!P6 FMUL.FTZ R101, R101, R14 ;  /* 0x0000000e6565e220 */ /* 0x001fe20000410000 */
[----:B------:R-:W-:-:S03]  /*b5d0*/  FSETP.GTU.FTZ.AND P6, PT, R9, 20, PT ;  /* 0x41a000000900780b */ /* 0x000fc60003fdc000 */
[----:B------:R-:W-:Y:S02]  /*b5e0*/  FSETP.GTU.FTZ.AND P3, PT, R10, 20, PT ;  /* 0x41a000000a00780b */ /* 0x000fe40003f7c000 */
[----:B------:R0:W4:Y:S01]  /*b5f0*/  @!P0 MUFU.EX2 R8, R7 ;  /* 0x0000000700088308 */ /* 0x0001220000000800 */
[----:B--2---:R-:W-:-:S07]  /*b600*/  @!P5 FMUL.FTZ R104, R104, R13 ;  /* 0x0000000d6868d220 */ /* 0x004fce0000410000 */
[----:B------:R-:W2:Y:S01]  /*b610*/  @!P1 MUFU.RCP R6, R6 ;  /* 0x0000000600069308 */ /* 0x000ea20000001000 */
[----:B0-----:R-:W-:Y:S01]  /*b620*/  FADD.FTZ R7, R0, UR6 ;  /* 0x0000000600077e21 */ /* 0x001fe20008010000 */
[----:B------:R-:W-:Y:S01]  /*b630*/  @!P4 FMUL.FTZ R0, R12, -1.4426950216293334961 ;  /* 0xbfb8aa3b0c00c820 */ /* 0x000fe20000410000 */
[----:B------:R-:W-:Y:S01]  /*b640*/  FADD.FTZ R12, R3, UR6 ;  /* 0x00000006030c7e21 */ /* 0x000fe20008010000 */
[----:B---3--:R-:W-:Y:S01]  /*b650*/  @!P2 FMUL.FTZ R106, R106, R5 ;  /* 0x000000056a6aa220 */ /* 0x008fe20000410000 */
[----:B------:R-:W-:Y:S01]  /*b660*/  @!P3 FMUL.FTZ R4, R10, -1.4426950216293334961 ;  /* 0xbfb8aa3b0a04b820 */ /* 0x000fe20000410000 */
[----:B------:R-:W-:Y:S01]  /*b670*/  FSETP.GTU.FTZ.AND P5, PT, R7, 20, PT ;  /* 0x41a000000700780b */ /* 0x000fe20003fbc000 */
[----:B------:R-:W-:Y:S01]  /*b680*/  @!P6 FMUL.FTZ R2, R9, -1.4426950216293334961 ;  /* 0xbfb8aa3b0902e820 */ /* 0x000fe20000410000 */
[----:B------:R-:W-:Y:S01]  /*b690*/  FSETP.GTU.FTZ.AND P2, PT, R12, 20, PT ;  /* 0x41a000000c00780b */ /* 0x000fe20003f5c000 */
[----:B------:R0:W3:Y:S01]  /*b6a0*/  @!P3 MUFU.EX2 R9, R4 ;  /* 0x000000040009b308 */ /* 0x0000e20000000800 */
[----:B------:R-:W-:Y:S01]  /*b6b0*/  F2FP.F16.F32.PACK_AB R5, R93, R94 ;  /* 0x0000005e5d05723e */ /* 0x000fe200000000ff */
[----:B----4-:R-:W-:Y:S01]  /*b6c0*/  @!P0 FADD.FTZ R8, R8, 1 ;  /* 0x3f80000008088421 */ /* 0x010fe20000010000 */
[----:B--2---:R-:W-:Y:S01]  /*b6d0*/  @!P1 FMUL.FTZ R107, R107, R6 ;  /* 0x000000066b6b9220 */ /* 0x004fe20000410000 */
[----:B------:R-:W-:-:S06]  /*b6e0*/  F2FP.F16.F32.PACK_AB R6, R91, R92 ;  /* 0x0000005c5b06723e */ /* 0x000fcc00000000ff */
[----:B------:R-:W-:Y:S01]  /*b6f0*/  @!P5 FMUL.FTZ R3, R7, -1.4426950216293334961 ;  /* 0xbfb8aa3b0703d820 */ /* 0x000fe20000410000 */
[----:B------:R-:W-:Y:S01]  /*b700*/  F2FP.F16.F32.PACK_AB R7, R89, R90 ;  /* 0x0000005a5907723e */ /* 0x000fe200000000ff */
[----:B------:R-:W-:Y:S01]  /*b710*/  @!P2 FMUL.FTZ R10, R12, -1.4426950216293334961 ;  /* 0xbfb8aa3b0c0aa820 */ /* 0x000fe20000410000 */
[----:B0-----:R-:W-:Y:S01]  /*b720*/  F2FP.F16.F32.PACK_AB R4, R95, R96 ;  /* 0x000000605f04723e */ /* 0x001fe200000000ff */
[----:B------:R-:W0:Y:S01]  /*b730*/  @!P6 MUFU.EX2 R2, R2 ;  /* 0x000000020002e308 */ /* 0x000e220000000800 */
[----:B------:R-:W-:Y:S02]  /*b740*/  F2FP.F16.F32.PACK_AB R91, R81, R82 ;  /* 0x00000052515b723e */ /* 0x000fe400000000ff */
[----:B------:R-:W-:Y:S01]  /*b750*/  F2FP.F16.F32.PACK_AB R90, R83, R84 ;  /* 0x00000054535a723e */ /* 0x000fe200000000ff */
[----:B------:R2:W-:Y:S01]  /*b760*/  STS.128 [R47], R4 ;  /* 0x000000042f007388 */ /* 0x0005e20000000c00 */
[----:B------:R-:W-:Y:S01]  /*b770*/  F2FP.F16.F32.PACK_AB R89, R85, R86 ;  /* 0x000000565559723e */ /* 0x000fe200000000ff */
[----:B---3--:R-:W-:Y:S01]  /*b780*/  @!P3 FADD.FTZ R9, R9, 1 ;  /* 0x3f8000000909b421 */ /* 0x008fe20000010000 */
[----:B------:R-:W-:Y:S01]  /*b790*/  FSETP.GTU.FTZ.AND P1, PT, R11, 20, PT ;  /* 0x41a000000b00780b */ /* 0x000fe20003f3c000 */
[----:B------:R-:W3:Y:S02]  /*b7a0*/  @!P5 MUFU.EX2 R3, R3 ;  /* 0x000000030003d308 */ /* 0x000ee40000000800 */
[----:B------:R-:W-:Y:S01]  /*b7b0*/  STS.128 [R47+0x10], R88 ;  /* 0x000010582f007388 */ /* 0x000fe20000000c00 */
[----:B------:R-:W-:-:S03]  /*b7c0*/  NOP ;  /* 0x0000000000007918 */ /* 0x000fc60000000000 */
[----:B------:R-:W4:Y:S02]  /*b7d0*/  LDS.128 R12, [R48] ;  /* 0x00000000300c7984 */ /* 0x000f240000000c00 */
[----:B------:R-:W5:Y:S01]  /*b7e0*/  @!P2 MUFU.EX2 R10, R10 ;  /* 0x0000000a000aa308 */ /* 0x000f620000000800 */
[----:B0-----:R-:W-:-:S03]  /*b7f0*/  @!P6 FADD.FTZ R2, R2, 1 ;  /* 0x3f8000000202e421 */ /* 0x001fc60000010000 */
[----:B------:R-:W-:Y:S01]  /*b800*/  @!P1 FMUL.FTZ R11, R11, -1.4426950216293334961 ;  /* 0xbfb8aa3b0b0b9820 */ /* 0x000fe20000410000 */
[----:B------:R-:W0:Y:S01]  /*b810*/  LDS.128 R16, [R48+0x200] ;  /* 0x0002000030107984 */ /* 0x000e220000000c00 */
[----:B--2---:R-:W-:Y:S01]  /*b820*/  FADD.FTZ R5, R97, R64 ;  /* 0x0000004061057221 */ /* 0x004fe20000010000 */
[----:B---3--:R-:W-:-:S03]  /*b830*/  @!P5 FADD.FTZ R3, R3, 1 ;  /* 0x3f8000000303d421 */ /* 0x008fc60000010000 */
[----:B------:R-:W2:Y:S08]  /*b840*/  @!P1 MUFU.EX2 R11, R11 ;  /* 0x0000000b000b9308 */ /* 0x000eb00000000800 */
[----:B------:R-:W3:Y:S01]  /*b850*/  @!P4 MUFU.EX2 R0, R0 ;  /* 0x000000000000c308 */ /* 0x000ee20000000800 */
[----:B-----5:R-:W-:-:S07]  /*b860*/  @!P2 FADD.FTZ R10, R10, 1 ;  /* 0x3f8000000a0aa421 */ /* 0x020fce0000010000 */
[----:B------:R-:W5:Y:S01]  /*b870*/  @!P0 MUFU.RCP R21, R8 ;  /* 0x0000000800158308 */ /* 0x000f620000001000 */
[----:B--2---:R-:W-:-:S07]  /*b880*/  @!P1 FADD.FTZ R11, R11, 1 ;  /* 0x3f8000000b0b9421 */ /* 0x004fce0000010000 */
[----:B------:R2:W1:Y:S01]  /*b890*/  @!P6 MUFU.RCP R8, R2 ;  /* 0x000000020008e308 */ /* 0x0004620000001000 */
[----:B---3--:R-:W-:-:S07]  /*b8a0*/  @!P4 FADD.FTZ R0, R0, 1 ;  /* 0x3f8000000000c421 */ /* 0x008fce0000010000 */
[----:B------:R3:W4:Y:S01]  /*b8b0*/  @!P5 MUFU.RCP R20, R3 ;  /* 0x000000030014d308 */ /* 0x0007220000001000 */
[----:B--2---:R-:W-:Y:S01]  /*b8c0*/  MOV R2, UR25 ;  /* 0x0000001900027c02 */ /* 0x004fe20008000f00 */
[----:B-----5:R-:W-:-:S06]  /*b8d0*/  @!P0 FMUL.FTZ R108, R108, R21 ;  /* 0x000000156c6c8220 */ /* 0x020fcc0000410000 */
[----:B------:R2:W5:Y:S01]  /*b8e0*/  @!P4 MUFU.RCP R23, R0 ;  /* 0x000000000017c308 */ /* 0x0005620000001000 */
[----:B---3--:R-:W-:Y:S01]  /*b8f0*/  MOV R3, UR24 ;  /* 0x0000001800037c02 */ /* 0x008fe20008000f00 */
[----:B-1----:R-:W-:Y:S01]  /*b900*/  @!P6 FMUL.FTZ R111, R111, R8 ;  /* 0x000000086f6fe220 */ /* 0x002fe20000410000 */
[----:B------:R-:W1:Y:S01]  /*b910*/  LDCU.64 UR24, c[0x0][0x518] ;  /* 0x0000a300ff1877ac */ /* 0x000e620008000a00 */
[----:B------:R-:W-:Y:S01]  /*b920*/  F2FP.F16.F32.PACK_AB R8, R98, R97 ;  /* 0x000000616208723e */ /* 0x000fe200000000ff */
[----:B------:R-:W-:-:S03]  /*b930*/  IMAD.WIDE.U32 R2, R29, 0x10, R2 ;  /* 0x000000101d027825 */ /* 0x000fc600078e0002 */
[----:B------:R-:W3:Y:S01]  /*b940*/  @!P3 MUFU.RCP R9, R9 ;  /* 0x000000090009b308 */ /* 0x000ee20000001000 */
[----:B----4-:R-:W-:Y:S01]  /*b950*/  @!P5 FMUL.FTZ R113, R113, R20 ;  /* 0x000000147171d220 */ /* 0x010fe20000410000 */
[----:B------:R-:W-:Y:S01]  /*b960*/  F2FP.F16.F32.PACK_AB R20, R108, R107 ;  /* 0x0000006b6c14723e */ /* 0x000fe200000000ff */
[----:B------:R-:W-:Y:S01]  /*b970*/  STG.E.128 desc[UR20][R2.64], R12 ;  /* 0x0000000c02007986 */ /* 0x000fe2000c101d14 */
[----:B--2---:R-:W-:-:S03]  /*b980*/  FADD.FTZ R0, R5, R98 ;  /* 0x0000006205007221 */ /* 0x004fc60000010000 */
[----:B0-----:R0:W-:Y:S01]  /*b990*/  STG.E.128 desc[UR20][R2.64+0x200], R16 ;  /* 0x0002001002007986 */ /* 0x0011e2000c101d14 */
[----:B------:R-:W2:Y:S01]  /*b9a0*/  @!P2 MUFU.RCP R10, R10 ;  /* 0x0000000a000aa308 */ /* 0x000ea20000001000 */
[----:B-----5:R-:W-:Y:S01]  /*b9b0*/  @!P4 FMUL.FTZ R110, R110, R23 ;  /* 0x000000176e6ec220 */ /* 0x020fe20000410000 */
[----:B------:R-:W-:Y:S01]  /*b9c0*/  FADD.FTZ R5, R0, R99 ;  /* 0x0000006300057221 */ /* 0x000fe20000010000 */
[----:B-1----:R-:W-:-:S03]  /*b9d0*/  UIMAD.WIDE.U32 UR26, UR23, UR24, UR26 ;  /* 0x00000018171a72a5 */ /* 0x002fc6000f8e001a */
[----:B------:R-:W-:Y:S02]  /*b9e0*/  F2FP.F16.F32.PACK_AB R21, R111, R110 ;  /* 0x0000006e6f15723e */ /* 0x000fe400000000ff */
[----:B------:R-:W1:Y:S01]  /*b9f0*/  @!P1 MUFU.RCP R11, R11 ;  /* 0x0000000b000b9308 */ /* 0x000e620000001000 */
[----:B---3--:R-:W-:Y:S01]  /*ba00*/  @!P3 FMUL.FTZ R114, R114, R9 ;  /* 0x000000097272b220 */ /* 0x008fe20000410000 */
[----:B------:R-:W-:Y:S01]  /*ba10*/  F2FP.F16.F32.PACK_AB R9, R102, R99 ;  /* 0x000000636609723e */ /* 0x000fe200000000ff */
[----:B------:R-:W-:Y:S01]  /*ba20*/  UIMAD UR25, UR23, UR25, UR27 ;  /* 0x00000019171972a4 */ /* 0x000fe2000f8e021b */
[----:B------:R-:W-:Y:S01]  /*ba30*/  FADD.FTZ R102, R5, R102 ;  /* 0x0000006605667221 */ /* 0x000fe20000010000 */
[----:B------:R-:W-:Y:S01]  /*ba40*/  UMOV UR24, UR26 ;  /* 0x0000001a00187c82 */ /* 0x000fe20008000000 */
[----:B------:R-:W-:Y:S01]  /*ba50*/  F2FP.F16.F32.PACK_AB R22, R114, R113 ;  /* 0x000000717216723e */ /* 0x000fe200000000ff */
[----:B------:R-:W-:Y:S01]  /*ba60*/  UIMAD.WIDE.U32 UR24, UR22, UR28, UR24 ;  /* 0x0000001c161872a5 */ /* 0x000fe2000f8e0018 */
[----:B--2---:R-:W-:Y:S01]  /*ba70*/  @!P2 FMUL.FTZ R115, R115, R10 ;  /* 0x0000000a7373a220 */ /* 0x004fe20000410000 */
[----:B------:R-:W-:Y:S01]  /*ba80*/  F2FP.F16.F32.PACK_AB R10, R104, R101 ;  /* 0x00000065680a723e */ /* 0x000fe200000000ff */
[----:B------:R-:W-:Y:S01]  /*ba90*/  FADD.FTZ R101, R102, R101 ;  /* 0x0000006566657221 */ /* 0x000fe20000010000 */
[----:B------:R-:W-:-:S02]  /*baa0*/  UIMAD UR26, UR22, UR29, UR25 ;  /* 0x0000001d161a72a4 */ /* 0x000fc4000f8e0219 */
[----:B------:R-:W-:Y:S01]  /*bab0*/  ULEA UR25, UP0, UR24, UR30, 0x1 ;  /* 0x0000001e18197291 */ /* 0x000fe2000f8008ff */
[----:B------:R-:W-:Y:S01]  /*bac0*/  FADD.FTZ R104, R101, R104 ;  /* 0x0000006865687221 */ /* 0x000fe20000010000 */
[----:B-1----:R-:W-:Y:S01]  /*bad0*/  @!P1 FMUL.FTZ R116, R116, R11 ;  /* 0x0000000b74749220 */ /* 0x002fe20000410000 */
[----:B------:R-:W-:Y:S01]  /*bae0*/  F2FP.F16.F32.PACK_AB R11, R106, R105 ;  /* 0x000000696a0b723e */ /* 0x000fe200000000ff */
[----:B------:R-:W-:Y:S01]  /*baf0*/  BAR.SYNC.DEFER_BLOCKING 0x0 ;  /* 0x0000000000007b1d */ /* 0x000fe20000010000 */
[----:B------:R-:W-:Y:S01]  /*bb00*/  FADD.FTZ R105, R104, R105 ;  /* 0x0000006968697221 */ /* 0x000fe20000010000 */
[----:B------:R-:W-:Y:S01]  /*bb10*/  ULEA.HI.X UR24, UR24, UR31, UR26, 0x1, UP0 ;  /* 0x0000001f18187291 */ /* 0x000fe200080f0c1a */
[----:B------:R-:W-:Y:S01]  /*bb20*/  F2FP.F16.F32.PACK_AB R23, R116, R115 ;  /* 0x000000737417723e */ /* 0x000fe200000000ff */
[----:B------:R-:W-:Y:S01]  /*bb30*/  UIADD3 UR19, UP0, UPT, UR19, -0x800, URZ ;  /* 0xfffff80013137890 */ /* 0x000fe2000ff1e0ff */
[----:B------:R-:W-:Y:S01]  /*bb40*/  FADD.FTZ R106, R105, R106 ;  /* 0x0000006a696a7221 */ /* 0x000fe20000010000 */
[----:B0-----:R-:W-:-:S02]  /*bb50*/  MOV R2, UR25 ;  /* 0x0000001900027c02 */ /* 0x001fc40008000f00 */
[----:B------:R-:W-:Y:S01]  /*bb60*/  MOV R3, UR24 ;  /* 0x0000001800037c02 */ /* 0x000fe20008000f00 */
[----:B------:R-:W-:Y:S01]  /*bb70*/  FADD.FTZ R107, R106, R107 ;  /* 0x0000006b6a6b7221 */ /* 0x000fe20000010000 */
[----:B------:R-:W-:Y:S02]  /*bb80*/  UIADD3.X UR18, UPT, UPT, UR18, -0x1, URZ, UP0, !UPT ;  /* 0xffffffff12127890 */ /* 0x000fe400087fe4ff */
[----:B------:R-:W-:Y:S01]  /*bb90*/  UISETP.GT.AND UP0, UPT, UR13, 0x1, UPT ;  /* 0x000000010d00788c */ /* 0x000fe2000bf04270 */
[----:B------:R-:W-:-:S04]  /*bba0*/  IMAD.WIDE.U32 R2, R29, 0x10, R2 ;  /* 0x000000101d027825 */ /* 0x000fc800078e0002 */
[----:B------:R-:W-:Y:S01]  /*bbb0*/  FADD.FTZ R107, R107, R108 ;  /* 0x0000006c6b6b7221 */ /* 0x000fe20000010000 */
[----:B------:R-:W-:-:S03]  /*bbc0*/  UMOV UR13, UR8 ;  /* 0x00000008000d7c82 */ /* 0x000fc60008000000 */
[----:B------:R-:W-:-:S04]  /*bbd0*/  FADD.FTZ R110, R107, R110 ;  /* 0x0000006e6b6e7221 */ /* 0x000fc80000010000 */
        /* <DEDUP_REMOVED lines=13> */
.L_x_14246:
        /* <DEDUP_REMOVED lines=33> */
.L_x_14364:
[----:B------:R-:W-:Y:S05]  /*bec0*/  BSYNC.RECONVERGENT B0 ;  /* 0x0000000000007941 */ /* 0x000fea0003800200 */
.L_x_14363:
        /* <DEDUP_REMOVED lines=31> */
.L_x_14366:
[----:B------:R-:W-:Y:S05]  /*c0c0*/  BSYNC.RECONVERGENT B0 ;  /* 0x0000000000007941 */ /* 0x000fea0003800200 */
.L_x_14365:
        /* <DEDUP_REMOVED lines=17> */
.L_x_14368:
        /* <DEDUP_REMOVED lines=26> */
.L_x_14367:
[----:B------:R-:W-:Y:S05]  /*c380*/  EXIT ;  /* 0x000000000000794d */ /* 0x000fea0003800000 */
.L_x_14369:
        /* <DEDUP_REMOVED lines=15> */
.L_x_18749:


//--------------------- .text._Z25selective_scan_bwd_kernelI32Selective_Scan_bwd_kernel_traitsILi32ELi16ELb1ELb0ELb1ELb1ELb1EN3c104HalfENS1_7complexIfEEEEv12SSMParamsBwd --------------------------
	.section	.text._Z25selective_scan_bwd_kernelI32Selective_Scan_bwd_kernel_traitsILi32ELi16ELb1ELb0ELb1ELb1ELb1EN3c104HalfENS1_7complexIfEEEEv12SSMParamsBwd,"ax",@progbits
	.align	128
        .global         _Z25selective_scan_bwd_kernelI32Selective_Scan_bwd_kernel_traitsILi32ELi16ELb1ELb0ELb1ELb1ELb1EN3c104HalfENS1_7complexIfEEEEv12SSMParamsBwd
        .type           _Z25selective_scan_bwd_kernelI32Selective_Scan_bwd_kernel_traitsILi32ELi16ELb1ELb0ELb1ELb1ELb1EN3c104HalfENS1_7complexIfEEEEv12SSMParamsBwd,@function
        .size           _Z25selective_scan_bwd_kernelI32Selective_Scan_bwd_kernel_traitsILi32ELi16ELb1ELb0ELb1ELb1ELb1EN3c104HalfENS1_7complexIfEEEEv12SSMParamsBwd,(.L_x_18750 - _Z25selective_scan_bwd_kernelI32Selective_Scan_bwd_kernel_traitsILi32ELi16ELb1ELb0ELb1ELb1ELb1EN3c104HalfENS1_7complexIfEEEEv12SSMParamsBwd)
        .other          _Z25selective_scan_bwd_kernelI32Selective_Scan_bwd_kernel_traitsILi32ELi16ELb1ELb0ELb1ELb1ELb1EN3c104HalfENS1_7complexIfEEEEv12SSMParamsBwd,@"STO_CUDA_ENTRY STV_DEFAULT"
_Z25selective_scan_bwd_kernelI32Selective_Scan_bwd_kernel_traitsILi32ELi16ELb1ELb0ELb1ELb1ELb1EN3c104HalfENS1_7complexIfEEEEv12SSMParamsBwd:
.text._Z25selective_scan_bwd_kernelI32Selective_Scan_bwd_kernel_traitsILi32ELi16ELb1ELb0ELb1ELb1ELb1EN3c104HalfENS1_7complexIfEEEEv12SSMParamsBwd:
        /* <DEDUP_REMOVED lines=39> */
[----:B------:R-:W-:Y:S01]  /*0270*/  UMOV UR4, URZ ;  /* 0x000000ff00047c82 */ /* 0x000fe20008000000 */
[----:B------:R-:W-:-:S02]  /*0280*/  UIMAD.WIDE.U32 UR16, UR25, UR10, UR16 ;  /* 0x0000000a191072a5 */ /* 0x000fc4000f8e0010 */
[----:B------:R-:W-:Y:S02]  /*0290*/  UIMAD.WIDE.U32 UR18, UR25, UR14, UR6 ;  /* 0x0000000e191272a5 */ /* 0x000fe4000f8e0006 */
[----:B------:R-:W-:Y:S01]  /*02a0*/  UIMAD UR20, UR25, UR11, UR17 ;  /* 0x0000000b191472a4 */ /* 0x000fe2000f8e0211 */
[----:B------:R-:W0:Y:S05]  /*02b0*/  LDCU.128 UR8, c[0x0][0x460] ;  /* 0x00008c00ff0877ac */ /* 0x000e2a0008000c00 */
[----:B------:R-:W4:Y:S01]  /*02c0*/  I2F.RP R0, UR29 ;  /* 0x0000001d00007d06 */ /* 0x000f220008209400 */
[----:B------:R-:W-:Y:S02]  /*02d0*/  UIMAD UR23, UR25, UR15, UR19 ;  /* 0x0000000f191772a4 */ /* 0x000fe4000f8e0213 */
[----:B--2---:R-:W-:Y:S01]  /*02e0*/  ULEA UR17, UR22, 0xfffffe00, 0x9 ;  /* 0xfffffe0016117891 */ /* 0x004fe2000f8e48ff */
[----:B------:R-:W2:Y:S03]  /*02f0*/  LDCU.64 UR14, c[0x0][0x498] ;  /* 0x00009300ff0e77ac */ /* 0x000ea60008000a00 */
[----:B------:R-:W-:-:S02]  /*0300*/  USHF.R.S32.HI UR21, URZ, 0x1f, UR17 ;  /* 0x0000001fff157899 */ /* 0x000fc40008011411 */
[----:B------:R-:W-:Y:S02]  /*0310*/  UIADD3 UR16, UP0, UPT, UR17, UR16, URZ ;  /* 0x0000001011107290 */ /* 0x000fe4000ff1e0ff */
[----:B------:R-:W-:Y:S01]  /*0320*/  UIADD3 UR18, UP2, UPT, UR17, UR18, URZ ;  /* 0x0000001211127290 */ /* 0x000fe2000ff5e0ff */
[----:B----4-:R-:W3:Y:S01]  /*0330*/  MUFU.RCP R0, R0 ;  /* 0x0000000000007308 */ /* 0x010ee20000001000 */
[----:B------:R-:W-:Y:S02]  /*0340*/  UIADD3.X UR20, UPT, UPT, UR21, UR20, URZ, UP0, !UPT ;  /* 0x0000001415147290 */ /* 0x000fe400087fe4ff */
        /* <DEDUP_REMOVED lines=87> */
[----:B------:R-:W-:Y:S01]  /*08c0*/  UMOV UR22, UR12 ;  /* 0x0000000c00167c82 */ /* 0x000fe20008000000 */
[----:B-1----:R-:W-:Y:S01]  /*08d0*/  ULEA UR8, UR9, UR8, 0x18 ;  /* 0x0000000809087291 */ /* 0x002fe2000f8ec0ff */
[C---:B0-----:R-:W-:Y:S02]  /*08e0*/  IADD3 R0, PT, PT, R51.reuse, 0x100, RZ ;  /* 0x0000010033007810 */ /* 0x041fe40007ffe0ff */
        /* <DEDUP_REMOVED lines=21> */
[C---:B------:R-:W-:Y:S02]  /*0a40*/  LOP3.LUT R150, R51.reuse, 0x1f, RZ, 0xc0, !PT ;  /* 0x0000001f33967812 */ /* 0x040fe400078ec0ff */
[----:B------:R-:W-:Y:S02]  /*0a50*/  IADD3 R52, PT, PT, R51, 0x200, RZ ;  /* 0x0000020033347810 */ /* 0x000fe40007ffe0ff */
        /* <DEDUP_REMOVED lines=11> */
.L_x_14487:
        /* <DEDUP_REMOVED lines=92> */
.L_x_14372:
[----:B------:R-:W-:Y:S05]  /*10d0*/  BSYNC.RECONVERGENT B0 ;  /* 0x0000000000007941 */ /* 0x000fea0003800200 */
.L_x_14371:
        /* <DEDUP_REMOVED lines=35> */
.L_x_14374:
[----:B------:R-:W-:Y:S05]  /*1310*/  BSYNC.RECONVERGENT B0 ;  /* 0x0000000000007941 */ /* 0x000fea0003800200 */
.L_x_14373:
        /* <DEDUP_REMOVED lines=35> */
.L_x_14376:
[----:B------:R-:W-:Y:S05]  /*1550*/  BSYNC.RECONVERGENT B0 ;  /* 0x0000000000007941 */ /* 0x000fea0003800200 */
.L_x_14375:
        /* <DEDUP_REMOVED lines=35> */
.L_x_14378:
[----:B------:R-:W-:Y:S05]  /*1790*/  BSYNC.RECONVERGENT B0 ;  /* 0x0000000000007941 */ /* 0x000fea0003800200 */
.L_x_14377:
        /* <DEDUP_REMOVED lines=35> */
.L_x_14380:
[----:B------:R-:W-:Y:S05]  /*19d0*/  BSYNC.RECONVERGENT B0 ;  /* 0x0000000000007941 */ /* 0x000fea0003800200 */
.L_x_14379:
        /* <DEDUP_REMOVED lines=35> */
.L_x_14382:
[----:B------:R-:W-:Y:S05]  /*1c10*/  BSYNC.RECONVERGENT B0 ;  /* 0x0000000000007941 */ /* 0x000fea0003800200 */
.L_x_14381:
        /* <DEDUP_REMOVED lines=35> */
.L_x_14384:
[----:B------:R-:W-:Y:S05]  /*1e50*/  BSYNC.RECONVERGENT B0 ;  /* 0x0000000000007941 */ /* 0x000fea0003800200 */
.L_x_14383:
        /* <DEDUP_REMOVED lines=35> */
.L_x_14386:
[----:B------:R-:W-:Y:S05]  /*2090*/  BSYNC.RECONVERGENT B0 ;  /* 0x0000000000007941 */ /* 0x000fea0003800200 */
.L_x_14385:
        /* <DEDUP_REMOVED lines=35> */
.L_x_14388:
[----:B------:R-:W-:Y:S05]  /*22d0*/  BSYNC.RECONVERGENT B0 ;  /* 0x0000000000007941 */ /* 0x000fea0003800200 */
.L_x_14387:
        /* <DEDUP_REMOVED lines=35> */
.L_x_14390:
[----:B------:R-:W-:Y:S05]  /*2510*/  BSYNC.RECONVERGENT B0 ;  /* 0x0000000000007941 */ /* 0x000fea0003800200 */
.L_x_14389:
        /* <DEDUP_REMOVED lines=34> */
.L_x_14392:
[----:B------:R-:W-:Y:S05]  /*2740*/  BSYNC.RECONVERGENT B0 ;  /* 0x0000000000007941 */ /* 0x000fea0003800200 */
.L_x_14391:
        /* <DEDUP_REMOVED lines=32> */
.L_x_14394:
[----:B------:R-:W-:Y:S05]  /*2950*/  BSYNC.RECONVERGENT B0 ;  /* 0x0000000000007941 */ /* 0x000fea0003800200 */
.L_x_14393:
        /* <DEDUP_REMOVED lines=32> */
.L_x_14396:
[----:B------:R-:W-:Y:S05]  /*2b60*/  BSYNC.RECONVERGENT B0 ;  /* 0x0000000000007941 */ /* 0x000fea0003800200 */
.L_x_14395:
        /* <DEDUP_REMOVED lines=32> */
.L_x_14398:
[----:B------:R-:W-:Y:S05]  /*2d70*/  BSYNC.RECONVERGENT B0 ;  /* 0x0000000000007941 */ /* 0x000fea0003800200 */
.L_x_14397:
        /* <DEDUP_REMOVED lines=32> */
.L_x_14400:
[----:B------:R-:W-:Y:S05]  /*2f80*/  BSYNC.RECONVERGENT B0 ;  /* 0x0000000000007941 */ /* 0x000fea0003800200 */
.L_x_14399:
        /* <DEDUP_REMOVED lines=32> */
.L_x_14402:
[----:B------:R-:W-:Y:S05]  /*3190*/  BSYNC.RECONVERGENT B0 ;  /* 0x0000000000007941 */ /* 0x000fea0003800200 */
.L_x_14401:
[----:B------:R-:W0:Y:S01]  /*31a0*/  LDCU.128 UR12, c[0x0][0x410] ;  /* 0x00008200ff0c77ac */ /* 0x000e220008000c00 */
[----:B------:R-:W2:Y:S01]  /*31b0*/  LDS.128 R16, [R36] ;  /* 0x0000000024107984 */ /* 0x000ea20000000c00 */
[----:B------:R-:W-:-:S03]  /*31c0*/  USHF.L.U32 UR8, UR8, 0x9, URZ ;  /* 0x0000000908087899 */ /* 0x000fc600080006ff */
[----:B------:R-:W3:Y:S01]  /*31d0*/  LDS.128 R12, [R36+0x10] ;  /* 0x00001000240c7984 */ /* 0x000ee20000000c00 */
[----:B------:R-:W4:Y:S01]  /*31e0*/  LDCU.64 UR30, c[0x0][0x488] ;  /* 0x00009100ff1e77ac */ /* 0x000f220008000a00 */
[----:B------:R-:W-:Y:S02]  /*31f0*/  UMOV UR9, URZ ;  /* 0x000000ff00097c82 */ /* 0x000fe40008000000 */
[----:B0-----:R-:W-:-:S04]  /*3200*/  UIMAD.WIDE.U32 UR28, UR32, UR12, UR8 ;  /* 0x0000000c201c72a5 */ /* 0x001fc8000f8e0008 */
        /* <DEDUP_REMOVED lines=9> */
[----:B------:R-:W-:Y:S01]  /*32a0*/  IMAD.WIDE.U32 R2, R0, 0x10, R2 ;  /* 0x0000001000027825 */ /* 0x000fe200078e0002 */
[----:B------:R-:W-:Y:S06]  /*32b0*/  BAR.SYNC.DEFER_BLOCKING 0x0 ;  /* 0x0000000000007b1d */ /* 0x000fec0000010000 */
[----:B------:R-:W4:Y:S01]  /*32c0*/  LDCU.128 UR12, c[0x0][0x420] ;  /* 0x00008400ff0c77ac */ /* 0x000f220008000c00 */
[----:B------:R-:W5:Y:S04]  /*32d0*/  LDG.E.128 R72, desc[UR26][R2.64] ;  /* 0x0000001a02487981 */ /* 0x000f68000c1e1d00 */
[----:B------:R3:W5:Y:S01]  /*32e0*/  LDG.E.128 R76, desc[UR26][R2.64+0x200] ;  /* 0x0002001a024c7981 */ /* 0x000762000c1e1d00 */
[----:B----4-:R-:W-:-:S04]  /*32f0*/  UIMAD.WIDE.U32 UR28, UR32, UR12, UR8 ;  /* 0x0000000c201c72a5 */ /* 0x010fc8000f8e0008 */
        /* <DEDUP_REMOVED lines=12> */
[----:B---3--:R-:W-:Y:S01]  /*33c0*/  HADD2.F32 R93, -RZ, R13.H1_H1 ;  /* 0x3000000dff5d7230 */ /* 0x008fe20000004100 */
[----:B------:R-:W1:Y:S01]  /*33d0*/  LDCU.64 UR14, c[0x0][0x508] ;  /* 0x0000a100ff0e77ac */ /* 0x000e620008000a00 */
[----:B------:R-:W-:Y:S01]  /*33e0*/  IMAD.WIDE.U32 R2, R0, 0x10, R56 ;  /* 0x0000001000027825 */ /* 0x000fe200078e0038 */
[----:B-----5:R-:W-:Y:S04]  /*33f0*/  STS.128 [R37], R72 ;  /* 0x0000004825007388 */ /* 0x020fe80000000c00 */
        /* <DEDUP_REMOVED lines=9> */
[----:B------:R-:W-:-:S02]  /*3490*/  HADD2.F32 R97, -RZ, R17.H0_H0 ;  /* 0x20000011ff617230 */ /* 0x000fc40000004100 */
[----:B---3--:R-:W-:Y:S01]  /*34a0*/  HADD2.F32 R84, -RZ, R69.H1_H1 ;  /* 0x30000045ff547230 */ /* 0x008fe20000004100 */
[----:B------:R-:W-:Y:S01]  /*34b0*/  UIMAD UR13, UR32, UR15, UR13 ;  /* 0x0000000f200d72a4 */ /* 0x000fe2000f8e020d */
[--C-:B------:R-:W-:Y:S02]  /*34c0*/  HADD2.F32 R72, -RZ, R71.reuse.H0_H0 ;  /* 0x20000047ff487230 */ /* 0x100fe40000004100 */
[----:B------:R-:W-:Y:S02]  /*34d0*/  HADD2.F32 R73, -RZ, R71.H1_H1 ;  /* 0x30000047ff497230 */ /* 0x000fe40000004100 */
[----:B--2---:R-:W-:Y:S01]  /*34e0*/  FMUL.FTZ R3, R84, -1.4426950216293334961 ;  /* 0xbfb8aa3b54037820 */ /* 0x004fe20000410000 */
[----:B------:R-:W-:Y:S02]  /*34f0*/  HADD2.F32 R2, -RZ, R70.H1_H1 ;  /* 0x30000046ff027230 */ /* 0x000fe40000004100 */
[----:B------:R-:W-:Y:S01]  /*3500*/  FMUL.FTZ R76, R72, -1.4426950216293334961 ;  /* 0xbfb8aa3b484c7820 */ /* 0x000fe20000410000 */
[----:B----4-:R-:W-:Y:S01]  /*3510*/  HADD2.F32 R74, -RZ, R56.H0_H0 ;  /* 0x20000038ff4a7230 */ /* 0x010fe20000004100 */
[----:B------:R1:W2:Y:S01]  /*3520*/  MUFU.EX2 R85, R3 ;  /* 0x0000000300557308 */ /* 0x0002a20000000800 */
[----:B------:R-:W-:Y:S01]  /*3530*/  FMUL.FTZ R77, R73, -1.4426950216293334961 ;  /* 0xbfb8aa3b494d7820 */ /* 0x000fe20000410000 */
[----:B------:R-:W-:Y:S01]  /*3540*/  FMUL.FTZ R75, R2, -1.4426950216293334961 ;  /* 0xbfb8aa3b024b7820 */ /* 0x000fe20000410000 */
[----:B------:R-:W-:Y:S01]  /*3550*/  HADD2.F32 R71, -RZ, R57.H0_H0 ;  /* 0x20000039ff477230 */ /* 0x000fe20000004100 */
[----:B------:R-:W-:Y:S01]  /*3560*/  UIMAD.WIDE.U32 UR12, UR25, UR28, UR12 ;  /* 0x0000001c190c72a5 */ /* 0x000fe2000f8e000c */
[----:B------:R-:W-:-:S02]  /*3570*/  HADD2.F32 R79, -RZ, R59.H1_H1 ;  /* 0x3000003bff4f7230 */ /* 0x000fc40000004100 */
[----:B------:R-:W-:Y:S01]  /*3580*/  HADD2.F32 R82, -RZ, R68.H0_H0 ;  /* 0x20000044ff527230 */ /* 0x000fe20000004100 */
[----:B------:R3:W4:Y:S01]  /*3590*/  MUFU.EX2 R86, R75 ;  /* 0x0000004b00567308 */ /* 0x0007220000000800 */
[----:B-1----:R-:W-:Y:S02]  /*35a0*/  HADD2.F32 R3, -RZ, R56.H1_H1 ;  /* 0x30000038ff037230 */ /* 0x002fe40000004100 */
[----:B------:R-:W-:Y:S01]  /*35b0*/  FMUL.FTZ R56, R74, -1.4426950216293334961 ;  /* 0xbfb8aa3b4a387820 */ /* 0x000fe20000410000 */
[----:B------:R-:W-:Y:S02]  /*35c0*/  HADD2.F32 R81, -RZ, R68.H1_H1 ;  /* 0x30000044ff517230 */ /* 0x000fe40000004100 */
[----:B------:R-:W-:Y:S01]  /*35d0*/  FMUL.FTZ R55, R82, -1.4426950216293334961 ;  /* 0xbfb8aa3b52377820 */ /* 0x000fe20000410000 */
[----:B------:R-:W-:Y:S02]  /*35e0*/  HADD2.F32 R80, -RZ, R69.H0_H0 ;  /* 0x20000045ff507230 */ /* 0x000fe40000004100 */
[----:B------:R-:W-:Y:S01]  /*35f0*/  FMUL.FTZ R78, R3, -1.4426950216293334961 ;  /* 0xbfb8aa3b034e7820 */ /* 0x000fe20000410000 */
[----:B------:R-:W-:Y:S01]  /*3600*/  HADD2.F32 R83, -RZ, R70.H0_H0 ;  /* 0x20000046ff537230 */ /* 0x000fe20000004100 */
[----:B------:R1:W0:Y:S01]  /*3610*/  MUFU.EX2 R87, R76 ;  /* 0x0000004c00577308 */ /* 0x0002220000000800 */
[----:B---3--:R-:W-:-:S02]  /*3620*/  HADD2.F32 R75, -RZ, R57.H1_H1 ;  /* 0x30000039ff4b7230 */ /* 0x008fc40000004100 */
[----:B------:R-:W-:Y:S01]  /*3630*/  FMUL.FTZ R57, R71, -1.4426950216293334961 ;  /* 0xbfb8aa3b47397820 */ /* 0x000fe20000410000 */
[----:B------:R-:W-:Y:S01]  /*3640*/  FMUL.FTZ R68, R81, -1.4426950216293334961 ;  /* 0xbfb8aa3b51447820 */ /* 0x000fe20000410000 */
[----:B------:R-:W-:Y:S01]  /*3650*/  FMUL.FTZ R69, R80, -1.4426950216293334961 ;  /* 0xbfb8aa3b50457820 */ /* 0x000fe20000410000 */
[----:B------:R-:W-:Y:S01]  /*3660*/  FMUL.FTZ R70, R83, -1.4426950216293334961 ;  /* 0xbfb8aa3b53467820 */ /* 0x000fe20000410000 */
[----:B------:R-:W-:Y:S01]  /*3670*/  FMUL.FTZ R91, R75, -1.4426950216293334961 ;  /* 0xbfb8aa3b4b5b7820 */ /* 0x000fe20000410000 */
[----:B--2---:R-:W-:Y:S01]  /*3680*/  FADD.FTZ R85, R85, 1 ;  /* 0x3f80000055557421 */ /* 0x004fe20000010000 */
[----:B------:R2:W3:Y:S01]  /*3690*/  MUFU.EX2 R88, R77 ;  /* 0x0000004d00587308 */ /* 0x0004e20000000800 */
[----:B-1----:R-:W-:Y:S02]  /*36a0*/  HADD2.F32 R76, -RZ, R58.H0_H0 ;  /* 0x2000003aff4c7230 */ /* 0x002fe40000004100 */
[----:B----4-:R-:W-:Y:S01]  /*36b0*/  FADD.FTZ R86, R86, 1 ;  /* 0x3f80000056567421 */ /* 0x010fe20000010000 */
[----:B------:R-:W-:Y:S01]  /*36c0*/  HADD2.F32 R98, -RZ, R17.H1_H1 ;  /* 0x30000011ff627230 */ /* 0x000fe20000004100 */
[----:B------:R-:W-:Y:S01]  /*36d0*/  UIMAD UR14, UR25, UR29, UR13 ;  /* 0x0000001d190e72a4 */ /* 0x000fe2000f8e020d */
[----:B------:R-:W-:Y:S01]  /*36e0*/  HADD2.F32 R99, -RZ, R18.H1_H1 ;  /* 0x30000012ff637230 */ /* 0x000fe20000004100 */
[----:B0-----:R-:W-:Y:S01]  /*36f0*/  ULEA UR13, UP0, UR12, UR30, 0x1 ;  /* 0x0000001e0c0d7291 */ /* 0x001fe2000f8008ff */
[----:B------:R-:W-:Y:S01]  /*3700*/  HADD2.F32 R92, -RZ, R19.H1_H1 ;  /* 0x30000013ff5c7230 */ /* 0x000fe20000004100 */
[----:B------:R0:W1:Y:S01]  /*3710*/  MUFU.EX2 R90, R78 ;  /* 0x0000004e005a7308 */ /* 0x0000620000000800 */
[----:B--2---:R-:W-:-:S02]  /*3720*/  HADD2.F32 R77, -RZ, R58.H1_H1 ;  /* 0x3000003aff4d7230 */ /* 0x004fc40000004100 */
[----:B------:R-:W-:Y:S01]  /*3730*/  FADD.FTZ R87, R87, 1 ;  /* 0x3f80000057577421 */ /* 0x000fe20000010000 */
[----:B------:R-:W-:Y:S01]  /*3740*/  ULEA.HI.X UR12, UR12, UR31, UR14, 0x1, UP0 ;  /* 0x0000001f0c0c7291 */ /* 0x000fe200080f0c0e */
[----:B------:R-:W2:Y:S01]  /*3750*/  LDCU.64 UR28, c[0x0][0x490] ;  /* 0x00009200ff1c77ac */ /* 0x000ea20008000a00 */
[----:B------:R-:W-:Y:S02]  /*3760*/  FMUL.FTZ R58, R77, -1.4426950216293334961 ;  /* 0xbfb8aa3b4d3a7820 */ /* 0x000fe40000410000 */
[----:B------:R4:W2:Y:S01]  /*3770*/  MUFU.EX2 R89, R56 ;  /* 0x0000003800597308 */ /* 0x0008a20000000800 */
[----:B0-----:R-:W-:Y:S02]  /*3780*/  HADD2.F32 R78, -RZ, R59.H0_H0 ;  /* 0x2000003bff4e7230 */ /* 0x001fe40000004100 */
[----:B------:R-:W-:Y:S01]  /*3790*/  FMUL.FTZ R59, R79, -1.4426950216293334961 ;  /* 0xbfb8aa3b4f3b7820 */ /* 0x000fe20000410000 */
[----:B---3--:R-:W-:Y:S01]  /*37a0*/  FADD.FTZ R112, R88, 1 ;  /* 0x3f80000058707421 */ /* 0x008fe20000010000 */
[----:B------:R-:W-:-:S03]  /*37b0*/  HADD2.F32 R88, -RZ, R18.H0_H0 ;  /* 0x20000012ff587230 */ /* 0x000fc60000004100 */
[----:B------:R0:W-:Y:S01]  /*37c0*/  MUFU.EX2 R94, R57 ;  /* 0x00000039005e7308 */ /* 0x0001e20000000800 */
[----:B----4-:R-:W-:Y:S01]  /*37d0*/  FMUL.FTZ R56, R76, -1.4426950216293334961 ;  /* 0xbfb8aa3b4c387820 */ /* 0x010fe20000410000 */
[----:B-1----:R-:W-:Y:S01]  /*37e0*/  FADD.FTZ R116, R90, 1 ;  /* 0x3f8000005a747421 */ /* 0x002fe20000010000 */
[----:B------:R-:W-:Y:S01]  /*37f0*/  HADD2.F32 R90, -RZ, R12.H0_H0 ;  /* 0x2000000cff5a7230 */ /* 0x000fe20000004100 */
[----:B--2---:R-:W-:-:S04]  /*3800*/  UISETP.NE.U32.AND UP0, UPT, UR28, URZ, UPT ;  /* 0x000000ff1c00728c */ /* 0x004fc8000bf05070 */
[----:B------:R-:W1:Y:S01]  /*3810*/  MUFU.EX2 R118, R56 ;  /* 0x0000003800767308 */ /* 0x000e620000000800 */
[----:B0-----:R-:W-:Y:S01]  /*3820*/  FMUL.FTZ R57, R78, -1.4426950216293334961 ;  /* 0xbfb8aa3b4e397820 */ /* 0x001fe20000410000 */
[----:B------:R-:W-:Y:S01]  /*3830*/  FADD.FTZ R119, R89, 1 ;  /* 0x3f80000059777421 */ /* 0x000fe20000010000 */
[----:B------:R-:W-:Y:S01]  /*3840*/  HADD2.F32 R89, -RZ, R19.H0_H0 ;  /* 0x20000013ff597230 */ /* 0x000fe20000004100 */
[----:B------:R-:W-:-:S04]  /*3850*/  UISETP.NE.AND.EX UP0, UPT, UR29, URZ, UPT, UP0 ;  /* 0x000000ff1d00728c */ /* 0x000fc8000bf05300 */
[----:B------:R-:W0:Y:S08]  /*3860*/  MUFU.EX2 R120, R58 ;  /* 0x0000003a00787308 */ /* 0x000e300000000800 */
[----:B------:R-:W-:Y:S01]  /*3870*/  MUFU.EX2 R123, R57 ;  /* 0x00000039007b7308 */ /* 0x000fe20000000800 */
[----:B-1----:R-:W-:-:S07]  /*3880*/  FADD.FTZ R118, R118, 1 ;  /* 0x3f80000076767421 */ /* 0x002fce0000010000 */
[----:B------:R-:W-:Y:S01]  /*3890*/  MUFU.EX2 R125, R59 ;  /* 0x0000003b007d7308 */ /* 0x000fe20000000800 */
[----:B0-----:R-:W-:-:S07]  /*38a0*/  FADD.FTZ R120, R120, 1 ;  /* 0x3f80000078787421 */ /* 0x001fce0000010000 */
[----:B------:R-:W0:Y:S08]  /*38b0*/  MUFU.EX2 R55, R55 ;  /* 0x0000003700377308 */ /* 0x000e300000000800 */
[----:B------:R-:W1:Y:S08]  /*38c0*/  MUFU.EX2 R68, R68 ;  /* 0x0000004400447308 */ /* 0x000e700000000800 */
[----:B------:R2:W3:Y:S01]  /*38d0*/  MUFU.EX2 R102, R91 ;  /* 0x0000005b00667308 */ /* 0x0004e20000000800 */
[----:B0-----:R-:W-:-:S07]  /*38e0*/  FADD.FTZ R55, R55, 1 ;  /* 0x3f80000037377421 */ /* 0x001fce0000010000 */
[----:B------:R-:W0:Y:S01]  /*38f0*/  MUFU.EX2 R69, R69 ;  /* 0x0000004500457308 */ /* 0x000e220000000800 */
[----:B-1----:R-:W-:Y:S01]  /*3900*/  FADD.FTZ R68, R68, 1 ;  /* 0x3f80000044447421 */ /* 0x002fe20000010000 */
[----:B--2---:R-:W-:Y:S02]  /*3910*/  HADD2.F32 R91, -RZ, R12.H1_H1 ;  /* 0x3000000cff5b7230 */ /* 0x004fe40000004100 */
[----:B------:R-:W-:Y:S01]  /*3920*/  FADD.FTZ R12, R94, 1 ;  /* 0x3f8000005e0c7421 */ /* 0x000fe20000010000 */
[----:B------:R-:W-:-:S03]  /*3930*/  HADD2.F32 R94, -RZ, R15.H0_H0 ;  /* 0x2000000fff5e7230 */ /* 0x000fc60000004100 */
[----:B------:R3:W-:Y:S08]  /*3940*/  MUFU.RCP R95, R55 ;  /* 0x00000037005f7308 */ /* 0x0007f00000001000 */
[----:B------:R1:W-:Y:S01]  /*3950*/  MUFU.RCP R104, R68 ;  /* 0x0000004400687308 */ /* 0x0003e20000001000 */
[----:B---3--:R-:W-:Y:S01]  /*3960*/  FADD.FTZ R55, R102, 1 ;  /* 0x3f80000066377421 */ /* 0x008fe20000010000 */
[----:B0-----:R-:W-:-:S06]  /*3970*/  FADD.FTZ R69, R69, 1 ;  /* 0x3f80000045457421 */ /* 0x001fcc0000010000 */
[----:B------:R-:W0:Y:S01]  /*3980*/  MUFU.EX2 R70, R70 ;  /* 0x0000004600467308 */ /* 0x000e220000000800 */
[----:B-1----:R-:W-:-:S07]  /*3990*/  HADD2.F32 R68, -RZ, R6.H0_H0 ;  /* 0x20000006ff447230 */ /* 0x002fce0000004100 */
[----:B------:R1:W2:Y:S08]  /*39a0*/  MUFU.RCP R111, R85 ;  /* 0x00000055006f7308 */ /* 0x0002b00000001000 */
[----:B------:R3:W-:Y:S01]  /*39b0*/  MUFU.RCP R115, R86 ;  /* 0x0000005600737308 */ /* 0x0007e20000001000 */
[----:B-1----:R-:W-:Y:S02]  /*39c0*/  HADD2.F32 R85, -RZ, R14.H0_H0 ;  /* 0x2000000eff557230 */ /* 0x002fe40000004100 */
[----:B0-----:R-:W-:-:S05]  /*39d0*/  FADD.FTZ R70, R70, 1 ;  /* 0x3f80000046467421 */ /* 0x001fca0000010000 */
[----:B------:R0:W-:Y:S01]  /*39e0*/  MUFU.RCP R117, R87 ;  /* 0x0000005700757308 */ /* 0x0001e20000001000 */
[----:B---3--:R-:W-:Y:S02]  /*39f0*/  HADD2.F32 R86, -RZ, R13.H0_H0 ;  /* 0x2000000dff567230 */ /* 0x008fe40000004100 */
[----:B------:R-:W-:-:S04]  /*3a00*/  FADD.FTZ R13, -R95, 1 ;  /* 0x3f8000005f0d7421 */ /* 0x000fc80000010100 */
[C---:B------:R-:W-:Y:S01]  /*3a10*/  FFMA.FTZ R17, R82.reuse, R13, 1 ;  /* 0x3f80000052117423 */ /* 0x040fe2000001000d */
[----:B------:R-:W-:Y:S01]  /*3a20*/  FMUL.FTZ R82, R82, R95 ;  /* 0x0000005f52527220 */ /* 0x000fe20000410000 */
[----:B------:R-:W-:Y:S01]  /*3a30*/  MUFU.RCP R122, R12 ;  /* 0x0000000c007a7308 */ /* 0x000fe20000001000 */
[----:B0-----:R-:W-:Y:S02]  /*3a40*/  HADD2.F32 R87, -RZ, R14.H1_H1 ;  /* 0x3000000eff577230 */ /* 0x001fe40000004100 */
[----:B------:R-:W-:-:S04]  /*3a50*/  FADD.FTZ R14, -R104, 1 ;  /* 0x3f800000680e7421 */ /* 0x000fc80000010100 */
[C---:B------:R-:W-:Y:S01]  /*3a60*/  FFMA.FTZ R19, R81.reuse, R14, 1 ;  /* 0x3f80000051137423 */ /* 0x040fe2000001000e */
[----:B------:R-:W-:Y:S01]  /*3a70*/  FMUL.FTZ R81, R81, R104 ;  /* 0x0000006851517220 */ /* 0x000fe20000410000 */
[----:B------:R0:W-:Y:S08]  /*3a80*/  MUFU.RCP R105, R69 ;  /* 0x0000004500697308 */ /* 0x0001f00000001000 */
[----:B------:R1:W-:Y:S01]  /*3a90*/  MUFU.RCP R114, R70 ;  /* 0x0000004600727308 */ /* 0x0003e20000001000 */
[----:B0-----:R-:W-:-:S07]  /*3aa0*/  HADD2.F32 R69, -RZ, R7.H1_H1 ;  /* 0x30000007ff457230 */ /* 0x001fce0000004100 */
[----:B------:R-:W0:Y:S01]  /*3ab0*/  MUFU.RCP R112, R112 ;  /* 0x0000007000707308 */ /* 0x000e220000001000 */
[----:B-1----:R-:W-:-:S07]  /*3ac0*/  HADD2.F32 R70, -RZ, R7.H0_H0 ;  /* 0x20000007ff467230 */ /* 0x002fce0000004100 */
[----:B------:R2:W1:Y:S08]  /*3ad0*/  MUFU.RCP R124, R55 ;  /* 0x00000037007c7308 */ /* 0x0004700000001000 */
[----:B------:R-:W3:Y:S01]  /*3ae0*/  MUFU.RCP R116, R116 ;  /* 0x0000007400747308 */ /* 0x000ee20000001000 */
[----:B--2---:R-:W-:-:S04]  /*3af0*/  FADD.FTZ R55, -R111, 1 ;  /* 0x3f8000006f377421 */ /* 0x004fc80000010100 */
[C---:B------:R-:W-:Y:S01]  /*3b00*/  FFMA.FTZ R55, R84.reuse, R55, 1 ;  /* 0x3f80000054377423 */ /* 0x040fe20000010037 */
[----:B------:R-:W-:Y:S02]  /*3b10*/  FMUL.FTZ R84, R84, R111 ;  /* 0x0000006f54547220 */ /* 0x000fe40000410000 */
[----:B------:R-:W2:Y:S08]  /*3b20*/  MUFU.RCP R119, R119 ;  /* 0x0000007700777308 */ /* 0x000eb00000001000 */
[----:B------:R4:W2:Y:S08]  /*3b30*/  MUFU.RCP R128, R120 ;  /* 0x0000007800807308 */ /* 0x0008b00000001000 */
[----:B------:R-:W-:Y:S01]  /*3b40*/  MUFU.RCP R121, R118 ;  /* 0x0000007600797308 */ /* 0x000fe20000001000 */
[----:B-----5:R-:W-:Y:S04]  /*3b50*/  STS.128 [R37], R64 ;  /* 0x0000004025007388 */ /* 0x020fe80000000c00 */
[----:B------:R0:W-:Y:S01]  /*3b60*/  STS.128 [R37+0x200], R60 ;  /* 0x0002003c25007388 */ /* 0x0001e20000000c00 */
[----:B------:R-:W-:-:S03]  /*3b70*/  NOP ;  /* 0x0000000000007918 */ /* 0x000fc60000000000 */
[----:B------:R-:W5:Y:S01]  /*3b80*/  LDS.128 R56, [R36] ;  /* 0x0000000024387984 */ /* 0x000f620000000c00 */
[----:B0-----:R-:W-:-:S04]  /*3b90*/  FADD.FTZ R62, -R112, 1 ;  /* 0x3f800000703e7421 */ /* 0x001fc80000010100 */
[----:B------:R-:W-:Y:S01]  /*3ba0*/  FFMA.FTZ R62, R73, R62, 1 ;  /* 0x3f800000493e7423 */ /* 0x000fe2000001003e */
[--C-:B-----5:R-:W-:Y:S02]  /*3bb0*/  HADD2.F32 R102, -RZ, R56.reuse.H0_H0 ;  /* 0x20000038ff667230 */ /* 0x120fe40000004100 */
[----:B------:R-:W-:Y:S02]  /*3bc0*/  HADD2.F32 R103, -RZ, R56.H1_H1 ;  /* 0x30000038ff677230 */ /* 0x000fe40000004100 */
[--C-:B------:R-:W-:Y:S02]  /*3bd0*/  HADD2.F32 R106, -RZ, R57.reuse.H0_H0 ;  /* 0x20000039ff6a7230 */ /* 0x100fe40000004100 */
[----:B------:R-:W-:Y:S01]  /*3be0*/  FMUL.FTZ R12, R101, R102 ;  /* 0x00000066650c7220 */ /* 0x000fe20000410000 */
[----:B------:R-:W-:Y:S02]  /*3bf0*/  HADD2.F32 R107, -RZ, R57.H1_H1 ;  /* 0x30000039ff6b7230 */ /* 0x000fe40000004100 */
[----:B------:R-:W-:Y:S01]  /*3c00*/  FMUL.FTZ R15, R96, R103 ;  /* 0x00000067600f7220 */ /* 0x000fe20000410000 */
[----:B------:R-:W-:-:S02]  /*3c10*/  HADD2.F32 R109, -RZ, R58.H0_H0 ;  /* 0x2000003aff6d7230 */ /* 0x000fc40000004100 */
[----:B------:R-:W-:Y:S01]  /*3c20*/  FMUL.FTZ R16, R95, R12 ;  /* 0x0000000c5f107220 */ /* 0x000fe20000410000 */
[----:B------:R-:W-:Y:S02]  /*3c30*/  HADD2.F32 R110, -RZ, R58.H1_H1 ;  /* 0x3000003aff6e7230 */ /* 0x000fe40000004100 */
[----:B------:R-:W-:Y:S01]  /*3c40*/  FMUL.FTZ R18, R104, R15 ;  /* 0x0000000f68127220 */ /* 0x000fe20000410000 */
[----:B------:R-:W-:Y:S01]  /*3c50*/  FADD.FTZ R58, -R114, 1 ;  /* 0x3f800000723a7421 */ /* 0x000fe20000010100 */
[----:B------:R-:W4:Y:S01]  /*3c60*/  LDS.128 R12, [R36+0x10] ;  /* 0x00001000240c7984 */ /* 0x000f220000000c00 */
        /* <DEDUP_REMOVED lines=8> */
[----:B------:R-:W-:-:S02]  /*3cf0*/  HADD2.F32 R113, -RZ, R59.H1_H1 ;  /* 0x3000003bff717230 */ /* 0x000fc40000004100 */
[----:B------:R-:W-:Y:S01]  /*3d00*/  FFMA.FTZ R58, R83, R58, 1 ;  /* 0x3f800000533a7423 */ /* 0x000fe2000001003a */
[----:B------:R-:W-:Y:S01]  /*3d10*/  FMUL.FTZ R56, R111, R56 ;  /* 0x000000386f387220 */ /* 0x000fe20000410000 */
[----:B------:R-:W-:Y:S01]  /*3d20*/  FMUL.FTZ R57, R114, R57 ;  /* 0x0000003972397220 */ /* 0x000fe20000410000 */
[----:B------:R-:W-:Y:S01]  /*3d30*/  FMUL.FTZ R17, R18, R17 ;  /* 0x0000001112117220 */ /* 0x000fe20000410000 */
[----:B------:R-:W-:Y:S02]  /*3d40*/  HADD2.F32 R108, -RZ, R59.H0_H0 ;  /* 0x2000003bff6c7230 */ /* 0x000fe40000004100 */
        /* <DEDUP_REMOVED lines=9> */
[----:B------:R-:W-:Y:S01]  /*3de0*/  FMUL.FTZ R60, R89, R108 ;  /* 0x0000006c593c7220 */ /* 0x000fe20000410000 */
[----:B------:R-:W-:Y:S01]  /*3df0*/  FFMA.FTZ R57, R72, R57, 1 ;  /* 0x3f80000048397423 */ /* 0x000fe20000010039 */
[----:B------:R-:W-:Y:S01]  /*3e00*/  FMUL.FTZ R55, R58, R55 ;  /* 0x000000373a377220 */ /* 0x000fe20000410000 */
[----:B------:R-:W-:Y:S01]  /*3e10*/  FMUL.FTZ R62, R59, R62 ;  /* 0x0000003e3b3e7220 */ /* 0x000fe20000410000 */
[----:B------:R-:W-:Y:S01]  /*3e20*/  FADD.FTZ R58, R123, 1 ;  /* 0x3f8000007b3a7421 */ /* 0x000fe20000010000 */
[----:B------:R-:W-:Y:S01]  /*3e30*/  FADD.FTZ R59, R125, 1 ;  /* 0x3f8000007d3b7421 */ /* 0x000fe20000010000 */
[----:B------:R-:W-:Y:S01]  /*3e40*/  FMUL.FTZ R60, R117, R60 ;  /* 0x0000003c753c7220 */ /* 0x000fe20000410000 */
[----:B------:R-:W-:Y:S01]  /*3e50*/  F2FP.F16.F32.PACK_AB R16, R19, R16 ;  /* 0x000000101310723e */ /* 0x000fe200000000ff */
[----:B------:R0:W5:Y:S01]  /*3e60*/  MUFU.RCP R125, R58 ;  /* 0x0000003a007d7308 */ /* 0x0001620000001000 */
[----:B------:R-:W-:Y:S01]  /*3e70*/  F2FP.F16.F32.PACK_AB R17, R56, R17 ;  /* 0x000000113811723e */ /* 0x000fe200000000ff */
[----:B------:R-:W-:Y:S01]  /*3e80*/  FMUL.FTZ R57, R60, R57 ;  /* 0x000000393c397220 */ /* 0x000fe20000410000 */
[----:B-1----:R-:W-:Y:S01]  /*3e90*/  FADD.FTZ R60, -R124, 1 ;  /* 0x3f8000007c3c7421 */ /* 0x002fe20000010100 */
[----:B------:R-:W-:Y:S01]  /*3ea0*/  F2FP.F16.F32.PACK_AB R18, R55, R18 ;  /* 0x000000123712723e */ /* 0x000fe200000000ff */
[----:B------:R-:W-:-:S02]  /*3eb0*/  HADD2.F32 R56, -RZ, R8.H0_H0 ;  /* 0x20000008ff387230 */ /* 0x000fc40000004100 */
[----:B------:R-:W-:Y:S01]  /*3ec0*/  FMUL.FTZ R115, R2, R115 ;  /* 0x0000007302737220 */ /* 0x000fe20000410000 */
[----:B------:R-:W-:Y:S01]  /*3ed0*/  FFMA.FTZ R60, R75, R60, 1 ;  /* 0x3f8000004b3c7423 */ /* 0x000fe2000001003c */
[----:B------:R1:W5:Y:S01]  /*3ee0*/  MUFU.RCP R132, R59 ;  /* 0x0000003b00847308 */ /* 0x0003620000001000 */
[--C-:B----4-:R-:W-:Y:S02]  /*3ef0*/  HADD2.F32 R120, -RZ, R12.reuse.H1_H1 ;  /* 0x3000000cff787230 */ /* 0x110fe40000004100 */
[----:B0-----:R-:W-:Y:S01]  /*3f00*/  FADD.FTZ R58, -R122, 1 ;  /* 0x3f8000007a3a7421 */ /* 0x001fe20000010100 */
[--C-:B------:R-:W-:Y:S01]  /*3f10*/  HADD2.F32 R123, -RZ, R13.reuse.H0_H0 ;  /* 0x2000000dff7b7230 */ /* 0x100fe20000004100 */
[----:B------:R-:W-:Y:S01]  /*3f20*/  F2FP.F16.F32.PACK_AB R19, R62, R57 ;  /* 0x000000393e13723e */ /* 0x000fe200000000ff */
[----:B------:R-:W-:Y:S02]  /*3f30*/  HADD2.F32 R118, -RZ, R12.H0_H0 ;  /* 0x2000000cff767230 */ /* 0x000fe40000004100 */
[----:B---3--:R-:W-:Y:S01]  /*3f40*/  FADD.FTZ R12, -R116, 1 ;  /* 0x3f800000740c7421 */ /* 0x008fe20000010100 */
[----:B------:R-:W-:-:S02]  /*3f50*/  HADD2.F32 R126, -RZ, R13.H1_H1 ;  /* 0x3000000dff7e7230 */ /* 0x000fc40000004100 */
[----:B--2---:R-:W-:Y:S01]  /*3f60*/  FADD.FTZ R13, -R119, 1 ;  /* 0x3f800000770d7421 */ /* 0x004fe20000010100 */
[--C-:B------:R-:W-:Y:S02]  /*3f70*/  HADD2.F32 R131, -RZ, R15.reuse.H0_H0 ;  /* 0x2000000fff837230 */ /* 0x100fe40000004100 */
[----:B-1----:R-:W-:Y:S01]  /*3f80*/  FMUL.FTZ R59, R86, R123 ;  /* 0x0000007b563b7220 */ /* 0x002fe20000410000 */
[----:B------:R-:W-:Y:S02]  /*3f90*/  HADD2.F32 R134, -RZ, R15.H1_H1 ;  /* 0x3000000fff867230 */ /* 0x000fe40000004100 */
[----:B------:R-:W-:Y:S01]  /*3fa0*/  FMUL.FTZ R15, R91, R120 ;  /* 0x000000785b0f7220 */ /* 0x000fe20000410000 */
[--C-:B------:R-:W-:Y:S02]  /*3fb0*/  HADD2.F32 R127, -RZ, R14.reuse.H0_H0 ;  /* 0x2000000eff7f7230 */ /* 0x100fe40000004100 */
[----:B------:R-:W-:Y:S01]  /*3fc0*/  FMUL.FTZ R61, R93, R126 ;  /* 0x0000007e5d3d7220 */ /* 0x000fe20000410000 */
[----:B------:R-:W-:-:S02]  /*3fd0*/  HADD2.F32 R130, -RZ, R14.H1_H1 ;  /* 0x3000000eff827230 */ /* 0x000fc40000004100 */
[----:B------:R-:W-:Y:S01]  /*3fe0*/  FFMA.FTZ R14, R3, R12, 1 ;  /* 0x3f800000030e7423 */ /* 0x000fe2000001000c */
[----:B------:R-:W-:Y:S01]  /*3ff0*/  FMUL.FTZ R15, R116, R15 ;  /* 0x0000000f740f7220 */ /* 0x000fe20000410000 */
[----:B------:R-:W-:Y:S01]  /*4000*/  FFMA.FTZ R58, R71, R58, 1 ;  /* 0x3f800000473a7423 */ /* 0x000fe2000001003a */
        /* <DEDUP_REMOVED lines=8> */
[----:B------:R-:W-:Y:S01]  /*4090*/  BAR.SYNC.DEFER_BLOCKING 0x0 ;  /* 0x0000000000007b1d */ /* 0x000fe20000010000 */
[----:B-----5:R-:W-:Y:S01]  /*40a0*/  FADD.FTZ R59, -R125, 1 ;  /* 0x3f8000007d3b7421 */ /* 0x020fe20000010100 */
[----:B------:R-:W-:Y:S01]  /*40b0*/  FADD.FTZ R64, -R132, 1 ;  /* 0x3f80000084407421 */ /* 0x000fe20000010100 */
[----:B------:R-:W-:Y:S01]  /*40c0*/  FMUL.FTZ R61, R61, R60 ;  /* 0x0000003c3d3d7220 */ /* 0x000fe20000410000 */
[----:B------:R-:W-:Y:S01]  /*40d0*/  FMUL.FTZ R12, R12, R13 ;  /* 0x0000000d0c0c7220 */ /* 0x000fe20000410000 */
[----:B------:R-:W-:Y:S01]  /*40e0*/  FFMA.FTZ R60, R77, R14, 1 ;  /* 0x3f8000004d3c7423 */ /* 0x000fe2000001000e */
[----:B------:R-:W-:Y:S01]  /*40f0*/  FADD.FTZ R13, -R121, 1 ;  /* 0x3f800000790d7421 */ /* 0x000fe20000010100 */
[----:B------:R-:W-:Y:S01]  /*4100*/  FFMA.FTZ R63, R78, R59, 1 ;  /* 0x3f8000004e3f7423 */ /* 0x000fe2000001003b */
        /* <DEDUP_REMOVED lines=17> */
[----:B------:R-:W-:Y:S01]  /*4220*/  STS.128 [R36], R16 ;  /* 0x0000001024007388 */ /* 0x000fe20000000c00 */
[----:B------:R-:W-:Y:S01]  /*4230*/  F2FP.F16.F32.PACK_AB R66, R60, R13 ;  /* 0x0000000d3c42723e */ /* 0x000fe200000000ff */
[--C-:B------:R-:W-:Y:S01]  /*4240*/  HADD2.F32 R58, -RZ, R9.reuse.H0_H0 ;  /* 0x20000009ff3a7230 */ /* 0x100fe20000004100 */
[----:B------:R-:W-:Y:S01]  /*4250*/  F2FP.F16.F32.PACK_AB R67, R14, R63 ;  /* 0x0000003f0e43723e */ /* 0x000fe200000000ff */
[----:B------:R-:W-:Y:S01]  /*4260*/  HADD2.F32 R63, -RZ, R4.H1_H1 ;  /* 0x30000004ff3f7230 */ /* 0x000fe20000004100 */
[----:B------:R-:W-:Y:S01]  /*4270*/  MOV R8, UR13 ;  /* 0x0000000d00087c02 */ /* 0x000fe20008000f00 */
[----:B------:R-:W-:Y:S01]  /*4280*/  HADD2.F32 R57, -RZ, R9.H1_H1 ;  /* 0x30000009ff397230 */ /* 0x000fe20000004100 */
[----:B------:R-:W-:Y:S01]  /*4290*/  MOV R9, UR12 ;  /* 0x0000000c00097c02 */ /* 0x000fe20008000f00 */
[----:B------:R0:W-:Y:S01]  /*42a0*/  STS.128 [R36+0x10], R64 ;  /* 0x0000104024007388 */ /* 0x0001e20000000c00 */
[----:B------:R-:W-:-:S03]  /*42b0*/  NOP ;  /* 0x0000000000007918 */ /* 0x000fc60000000000 */
[----:B------:R-:W1:Y:S01]  /*42c0*/  LDS.128 R12, [R37] ;  /* 0x00000000250c7984 */ /* 0x000e620000000c00 */
[----:B------:R-:W-:Y:S01]  /*42d0*/  FMUL.FTZ R116, R3, R116 ;  /* 0x0000007403747220 */ /* 0x000fe20000410000 */
[----:B------:R-:W-:-:S04]  /*42e0*/  IMAD.WIDE.U32 R2, R0, 0x10, R8 ;  /* 0x0000001000027825 */ /* 0x000fc800078e0008 */
[----:B------:R-:W-:Y:S01]  /*42f0*/  FMUL.FTZ R117, R72, R117 ;  /* 0x0000007548757220 */ /* 0x000fe20000410000 */
[----:B------:R-:W-:Y:S01]  /*4300*/  FMUL.FTZ R80, R80, R105 ;  /* 0x0000006950507220 */ /* 0x000fe20000410000 */
[----:B------:R-:W-:Y:S01]  /*4310*/  FMUL.FTZ R72, R96, R81 ;  /* 0x0000005160487220 */ /* 0x000fe20000410000 */
[--C-:B------:R-:W-:Y:S02]  /*4320*/  HADD2.F32 R62, -RZ, R11.reuse.H0_H0 ;  /* 0x2000000bff3e7230 */ /* 0x100fe40000004100 */
[----:B------:R-:W-:Y:S01]  /*4330*/  FMUL.FTZ R112, R73, R112 ;  /* 0x0000007049707220 */ /* 0x000fe20000410000 */
[----:B------:R-:W-:Y:S02]  /*4340*/  HADD2.F32 R61, -RZ, R11.H1_H1 ;  /* 0x3000000bff3d7230 */ /* 0x000fe40000004100 */
[----:B------:R-:W-:Y:S01]  /*4350*/  FMUL.FTZ R11, R71, R122 ;  /* 0x0000007a470b7220 */ /* 0x000fe20000410000 */
[----:B0-----:R-:W-:Y:S02]  /*4360*/  HADD2.F32 R64, -RZ, R4.H0_H0 ;  /* 0x20000004ff407230 */ /* 0x001fe40000004100 */
[----:B------:R-:W-:Y:S01]  /*4370*/  FMUL.FTZ R71, R101, R82 ;  /* 0x0000005265477220 */ /* 0x000fe20000410000 */
[----:B------:R-:W-:-:S02]  /*4380*/  HADD2.F32 R66, -RZ, R5.H0_H0 ;  /* 0x20000005ff427230 */ /* 0x000fc40000004100 */
[----:B------:R-:W-:Y:S01]  /*4390*/  FMUL.FTZ R73, R97, R80 ;  /* 0x0000005061497220 */ /* 0x000fe20000410000 */
[----:B------:R-:W-:Y:S02]  /*43a0*/  HADD2.F32 R65, -RZ, R5.H1_H1 ;  /* 0x30000005ff417230 */ /* 0x000fe40000004100 */
[----:B------:R-:W-:Y:S01]  /*43b0*/  FFMA.FTZ R17, R71, R56, R54 ;  /* 0x0000003847117223 */ /* 0x000fe20000010036 */
[----:B------:R-:W-:Y:S02]  /*43c0*/  HADD2.F32 R67, -RZ, R6.H1_H1 ;  /* 0x30000006ff437230 */ /* 0x000fe40000004100 */
[----:B------:R-:W-:Y:S01]  /*43d0*/  FMUL.FTZ R119, R74, R119 ;  /* 0x000000774a777220 */ /* 0x000fe20000410000 */
[----:B------:R-:W0:Y:S01]  /*43e0*/  LDS.128 R4, [R37+0x200] ;  /* 0x0002000025047984 */ /* 0x000e220000000c00 */
        /* <DEDUP_REMOVED lines=23> */
[----:B-1----:R-:W-:-:S04]  /*4560*/  FFMA.FTZ R12, R72, R55, R17 ;  /* 0x00000037480c7223 */ /* 0x002fc80000010011 */
        /* <DEDUP_REMOVED lines=45> */
.L_x_14403:
[----:B0-2---:R-:W-:Y:S01]  /*4840*/  FFMA.FTZ R3, R75, R60, R54 ;  /* 0x0000003c4b037223 */ /* 0x005fe20000010036 */
[----:B------:R-:W0:Y:S01]  /*4850*/  LDCU UR8, c[0x0][0x38c] ;  /* 0x00007180ff0877ac */ /* 0x000e220008000800 */
        /* <DEDUP_REMOVED lines=67> */
.L_x_14486:
        /* <DEDUP_REMOVED lines=16> */
[----:B0---4-:R-:W-:-:S04]  /*4d90*/  SHF.L.U32 R2, R39, 0x2, RZ ;  /* 0x0000000227027819 */ /* 0x011fc800000006ff */
[----:B------:R-:W-:-:S04]  /*4da0*/  LOP3.LUT R2, R2, 0xf80, RZ, 0xc0, !PT ;  /* 0x00000f8002027812 */ /* 0x000fc800078ec0ff */
[----:B-1----:R-:W-:-:S05]  /*4db0*/  LOP3.LUT R3, R2, 0x1f, R51, 0xf8, !PT ;  /* 0x0000001f02037812 */ /* 0x002fca00078ef833 */
        /* <DEDUP_REMOVED lines=70> */
[----:B------:R-:W-:-:S04]  /*5220*/  FMUL.FTZ R119, R22, UR46 ;  /* 0x0000002e16777c20 */ /* 0x000fc80008410000 */
[----:B------:R-:W-:Y:S01]  /*5230*/  FMUL.RZ R119, R119, 0.15915493667125701904 ;  /* 0x3e22f98377777820 */ /* 0x000fe2000040c000 */
[----:B------:R-:W-:Y:S01]  /*5240*/  FMUL.RZ R131, R118, 0.15915493667125701904 ;  /* 0x3e22f98376837820 */ /* 0x000fe2000040c000 */
[----:B------:R-:W-:Y:S02]  /*5250*/  FMUL.FTZ R118, R20, UR46 ;  /* 0x0000002e14767c20 */ /* 0x000fe40008410000 */
[----:B------:R-:W-:Y:S01]  /*5260*/  MUFU.SIN R170, R119 ;  /* 0x0000007700aa7308 */ /* 0x000fe20000000400 */
[C---:B------:R-:W-:Y:S01]  /*5270*/  FMUL.FTZ R135, R146.reuse, R28 ;  /* 0x0000001c92877220 */ /* 0x040fe20000410000 */
[----:B------:R-:W-:Y:S01]  /*5280*/  FMUL.FTZ R149, R146, R22 ;  /* 0x0000001692957220 */ /* 0x000fe20000410000 */
[----:B--2---:R0:W-:Y:S05]  /*5290*/  STS.128 [R37+0x400], R12 ;  /* 0x0004000c25007388 */ /* 0x0041ea0000000c00 */
[----:B------:R2:W-:Y:S01]  /*52a0*/  MUFU.COS R172, R119 ;  /* 0x0000007700ac7308 */ /* 0x0005e20000000000 */
[----:B------:R-:W-:Y:S01]  /*52b0*/  FMUL.RZ R153, R118, 0.15915493667125701904 ;  /* 0x3e22f98376997820 */ /* 0x000fe2000040c000 */
[C---:B--2---:R-:W-:Y:S01]  /*52c0*/  FMUL.FTZ R119, R146.reuse, R33 ;  /* 0x0000002192777220 */ /* 0x044fe20000410000 */
[----:B0-----:R-:W-:-:S05]  /*52d0*/  FMUL.FTZ R12, R146, R20 ;  /* 0x00000014920c7220 */ /* 0x001fca0000410000 */
[----:B------:R-:W-:Y:S01]  /*52e0*/  MUFU.EX2 R135, R135 ;  /* 0x0000008700877308 */ /* 0x000fe20000000800 */
[----:B------:R0:W-:Y:S07]  /*52f0*/  STS.128 [R37+0x600], R16 ;  /* 0x0006001025007388 */ /* 0x0001ee0000000c00 */
[----:B------:R-:W2:Y:S01]  /*5300*/  MUFU.EX2 R119, R119 ;  /* 0x0000007700777308 */ /* 0x000ea20000000800 */
[----:B------:R-:W-:Y:S04]  /*5310*/  STS.128 [R37], R4 ;  /* 0x0000000425007388 */ /* 0x000fe80000000c00 */
[----:B------:R-:W-:Y:S01]  /*5320*/  STS.128 [R37+0x200], R8 ;  /* 0x0002000825007388 */ /* 0x000fe20000000c00 */
[----:B------:R-:W-:-:S02]  /*5330*/  NOP ;  /* 0x0000000000007918 */ /* 0x000fc40000000000 */
[----:B------:R-:W-:Y:S01]  /*5340*/  MUFU.EX2 R149, R149 ;  /* 0x0000009500957308 */ /* 0x000fe20000000800 */
[----:B------:R-:W4:Y:S07]  /*5350*/  LDS.128 R4, [R147] ;  /* 0x0000000093047984 */ /* 0x000f2e0000000c00 */
[----:B------:R-:W-:Y:S08]  /*5360*/  MUFU.COS R171, R153 ;  /* 0x0000009900ab7308 */ /* 0x000ff00000000000 */
[----:B0-----:R-:W0:Y:S08]  /*5370*/  MUFU.EX2 R16, R12 ;  /* 0x0000000c00107308 */ /* 0x001e300000000800 */
[----:B------:R-:W5:Y:S08]  /*5380*/  MUFU.SIN R17, R153 ;  /* 0x0000009900117308 */ /* 0x000f700000000400 */
[----:B------:R-:W-:Y:S08]  /*5390*/  MUFU.SIN R166, R129 ;  /* 0x0000008100a67308 */ /* 0x000ff00000000400 */
[----:B------:R1:W-:Y:S01]  /*53a0*/  MUFU.COS R168, R129 ;  /* 0x0000008100a87308 */ /* 0x0003e20000000000 */
[----:B------:R-:W-:-:S07]  /*53b0*/  FMUL.FTZ R118, R146, R34 ;  /* 0x0000002292767220 */ /* 0x000fce0000410000 */
[----:B------:R-:W-:Y:S01]  /*53c0*/  MUFU.SIN R174, R131 ;  /* 0x0000008300ae7308 */ /* 0x000fe20000000400 */
[----:B-1----:R-:W-:-:S07]  /*53d0*/  FMUL.FTZ R129, R146, R30 ;  /* 0x0000001e92817220 */ /* 0x002fce0000410000 */
[----:B------:R-:W-:Y:S01]  /*53e0*/  MUFU.COS R176, R131 ;  /* 0x0000008300b07308 */ /* 0x000fe20000000000 */
[----:B--2---:R-:W-:Y:S01]  /*53f0*/  FMUL.FTZ R128, R119, R128 ;  /* 0x0000008077807220 */ /* 0x004fe20000410000 */
[----:B------:R-:W-:Y:S01]  /*5400*/  FMUL.FTZ R139, R146, R26 ;  /* 0x0000001a928b7220 */ /* 0x000fe20000410000 */
[----:B------:R-:W1:Y:S04]  /*5410*/  LDS.128 R8, [R147+0x10] ;  /* 0x0000100093087984 */ /* 0x000e680000000c00 */
[----:B------:R-:W2:Y:S01]  /*5420*/  LDS.128 R12, [R147+0x20] ;  /* 0x00002000930c7984 */ /* 0x000ea20000000c00 */
[----:B------:R3:W-:Y:S01]  /*5430*/  MUFU.EX2 R131, R129 ;  /* 0x0000008100837308 */ /* 0x0007e20000000800 */
[----:B0-----:R-:W-:Y:S01]  /*5440*/  FMUL.FTZ R171, R16, R171 ;  /* 0x000000ab10ab7220 */ /* 0x001fe20000410000 */
[----:B---3--:R-:W-:-:S06]  /*5450*/  FMUL.FTZ R129, R146, R24 ;  /* 0x0000001892817220 */ /* 0x008fcc0000410000 */
[----:B------:R0:W-:Y:S02]  /*5460*/  MUFU.EX2 R143, R129 ;  /* 0x00000081008f7308 */ /* 0x0001e40000000800 */
[----:B0-----:R-:W-:Y:S01]  /*5470*/  FMUL.FTZ R129, R119, R120 ;  /* 0x0000007877817220 */ /* 0x001fe20000410000 */
[----:B------:R-:W-:Y:S01]  /*5480*/  FMUL.FTZ R119, R135, R142 ;  /* 0x0000008e87777220 */ /* 0x000fe20000410000 */
[----:B------:R-:W-:-:S04]  /*5490*/  FMUL.FTZ R142, R149, R170 ;  /* 0x000000aa958e7220 */ /* 0x000fc80000410000 */
[----:B------:R-:W0:Y:S01]  /*54a0*/  MUFU.EX2 R118, R118 ;  /* 0x0000007600767308 */ /* 0x000e220000000800 */
[----:B-----5:R-:W-:Y:S02]  /*54b0*/  FMUL.FTZ R170, R16, R17 ;  /* 0x0000001110aa7220 */ /* 0x020fe40000410000 */
[----:B------:R3:W5:Y:S05]  /*54c0*/  LDS.128 R16, [R147+0x30] ;  /* 0x0000300093107984 */ /* 0x00076a0000000c00 */
[----:B------:R-:W-:Y:S01]  /*54d0*/  MUFU.SIN R154, R121 ;  /* 0x00000079009a7308 */ /* 0x000fe20000000400 */
[----:B------:R-:W-:-:S07]  /*54e0*/  FMUL.FTZ R133, R146, R29 ;  /* 0x0000001d92857220 */ /* 0x000fce0000410000 */
[----:B------:R4:W-:Y:S08]  /*54f0*/  MUFU.COS R156, R121 ;  /* 0x00000079009c7308 */ /* 0x0009f00000000000 */
[----:B------:R-:W1:Y:S01]  /*5500*/  MUFU.EX2 R139, R139 ;  /* 0x0000008b008b7308 */ /* 0x000e620000000800 */
[----:B----4-:R-:W-:-:S07]  /*5510*/  FMUL.FTZ R121, R146, R32 ;  /* 0x0000002092797220 */ /* 0x010fce0000410000 */
[----:B------:R-:W4:Y:S01]  /*5520*/  MUFU.COS R164, R125 ;  /* 0x0000007d00a47308 */ /* 0x000f220000000000 */
[C---:B------:R-:W-:Y:S01]  /*5530*/  FMUL.FTZ R137, R146.reuse, R27 ;  /* 0x0000001b92897220 */ /* 0x040fe20000410000 */
[----:B------:R-:W-:Y:S01]  /*5540*/  FMUL.FTZ R145, R146, R23 ;  /* 0x0000001792917220 */ /* 0x000fe20000410000 */
[----:B0-----:R-:W-:-:S05]  /*5550*/  FMUL.FTZ R123, R118, R123 ;  /* 0x0000007b767b7220 */ /* 0x001fca0000410000 */
[----:B------:R-:W-:Y:S01]  /*5560*/  MUFU.SIN R158, R124 ;  /* 0x0000007c009e7308 */ /* 0x000fe20000000400 */
[----:B------:R-:W-:Y:S01]  /*5570*/  FMUL.FTZ R127, R118, R127 ;  /* 0x0000007f767f7220 */ /* 0x000fe20000410000 */
[----:B------:R-:W-:-:S06]  /*5580*/  FMUL.FTZ R118, R146, R21 ;  /* 0x0000001592767220 */ /* 0x000fcc0000410000 */
[----:B------:R0:W-:Y:S01]  /*5590*/  MUFU.COS R160, R124 ;  /* 0x0000007c00a07308 */ /* 0x0001e20000000000 */
[----:B------:R-:W-:Y:S01]  /*55a0*/  R2UR UR48, R3 ;  /* 0x00000000033072ca */ /* 0x000fe200000e0000 */
[----:B------:R-:W-:Y:S01]  /*55b0*/  FMUL.FTZ R3, R35, UR46 ;  /* 0x0000002e23037c20 */ /* 0x000fe20008410000 */
[----:B0-----:R-:W-:-:S05]  /*55c0*/  FMUL.FTZ R124, R146, R31 ;  /* 0x0000001f927c7220 */ /* 0x001fca0000410000 */
[----:B------:R-:W-:Y:S01]  /*55d0*/  MUFU.SIN R162, R125 ;  /* 0x0000007d00a27308 */ /* 0x000fe20000000400 */
[----:B------:R-:W-:Y:S01]  /*55e0*/  R2UR UR47, R2 ;  /* 0x00000000022f72ca */ /* 0x000fe200000e0000 */
[----:B------:R-:W-:-:S06]  /*55f0*/  FMUL.FTZ R2, R146, R35 ;  /* 0x0000002392027220 */ /* 0x000fcc0000410000 */
[----:B------:R-:W0:Y:S01]  /*5600*/  MUFU.EX2 R121, R121 ;  /* 0x0000007900797308 */ /* 0x000e220000000800 */
[----:B------:R-:W-:Y:S01]  /*5610*/  FMUL.FTZ R120, R131, R134 ;  /* 0x0000008683787220 */ /* 0x000fe20000410000 */
[----:B------:R-:W-:-:S06]  /*5620*/  FMUL.RZ R153, R3, 0.15915493667125701904 ;  /* 0x3e22f98303997820 */ /* 0x000fcc000040c000 */
[----:B------:R2:W3:Y:S01]  /*5630*/  MUFU.EX2 R125, R124 ;  /* 0x0000007c007d7308 */ /* 0x0004e20000000800 */
[----:B-1----:R-:W-:Y:S01]  /*5640*/  FMUL.FTZ R134, R139, R156 ;  /* 0x0000009c8b867220 */ /* 0x002fe20000410000 */
[----:B--2---:R-:W-:-:S06]  /*5650*/  FMUL.FTZ R124, R146, R25 ;  /* 0x00000019927c7220 */ /* 0x004fcc0000410000 */
[----:B------:R-:W1:Y:S01]  /*5660*/  MUFU.EX2 R133, R133 ;  /* 0x0000008500857308 */ /* 0x000e620000000800 */
[----:B------:R-:W-:-:S07]  /*5670*/  HADD2.F32 R165, -RZ, R5.H1_H1 ;  /* 0x30000005ffa57230 */ /* 0x000fce0000004100 */
[----:B------:R-:W2:Y:S08]  /*5680*/  MUFU.EX2 R137, R137 ;  /* 0x0000008900897308 */ /* 0x000eb00000000800 */
[----:B------:R-:W5:Y:S08]  /*5690*/  MUFU.EX2 R145, R145 ;  /* 0x0000009100917308 */ /* 0x000f700000000800 */
[----:B------:R-:W5:Y:S08]  /*56a0*/  MUFU.EX2 R141, R124 ;  /* 0x0000007c008d7308 */ /* 0x000f700000000800 */
[----:B------:R4:W5:Y:S02]  /*56b0*/  MUFU.EX2 R151, R118 ;  /* 0x0000007600977308 */ /* 0x0009640000000800 */
[----:B----4-:R-:W-:Y:S01]  /*56c0*/  FMUL.FTZ R118, R135, R144 ;  /* 0x0000009087767220 */ /* 0x010fe20000410000 */
[----:B------:R-:W-:Y:S01]  /*56d0*/  FMUL.FTZ R135, R139, R154 ;  /* 0x0000009a8b877220 */ /* 0x000fe20000410000 */
[----:B------:R-:W-:Y:S01]  /*56e0*/  FMUL.FTZ R139, R143, R164 ;  /* 0x000000a48f8b7220 */ /* 0x000fe20000410000 */
[----:B------:R-:W-:-:S03]  /*56f0*/  HADD2.F32 R164, -RZ, R5.H0_H0 ;  /* 0x20000005ffa47230 */ /* 0x000fc60000004100 */
[----:B------:R-:W-:Y:S01]  /*5700*/  MUFU.COS R3, R153 ;  /* 0x0000009900037308 */ /* 0x000fe20000000000 */
[----:B0-----:R-:W-:-:S07]  /*5710*/  FMUL.FTZ R126, R121, R126 ;  /* 0x0000007e797e7220 */ /* 0x001fce0000410000 */
[----:B------:R-:W0:Y:S01]  /*5720*/  MUFU.EX2 R2, R2 ;  /* 0x0000000200027308 */ /* 0x000e220000000800 */
[----:B------:R-:W-:-:S07]  /*5730*/  FMUL.FTZ R122, R121, R122 ;  /* 0x0000007a797a7220 */ /* 0x000fce0000410000 */
[----:B------:R-:W4:Y:S01]  /*5740*/  MUFU.SIN R5, R153 ;  /* 0x0000009900057308 */ /* 0x000f220000000400 */
[C---:B---3--:R-:W-:Y:S01]  /*5750*/  FMUL.FTZ R121, R125.reuse, R130 ;  /* 0x000000827d797220 */ /* 0x048fe20000410000 */
[--C-:B------:R-:W-:Y:S02]  /*5760*/  HADD2.F32 R147, -RZ, R7.reuse.H0_H0 ;  /* 0x20000007ff937230 */ /* 0x100fe40000004100 */
[----:B------:R-:W-:Y:S01]  /*5770*/  FMUL.FTZ R124, R125, R132 ;  /* 0x000000847d7c7220 */ /* 0x000fe20000410000 */
[----:B------:R-:W-:Y:S02]  /*5780*/  HADD2.F32 R167, -RZ, R7.H1_H1 ;  /* 0x30000007ffa77230 */ /* 0x000fe40000004100 */
[----:B------:R-:W-:Y:S01]  /*5790*/  FMUL.FTZ R130, R131, R136 ;  /* 0x0000008883827220 */ /* 0x000fe20000410000 */
[----:B------:R-:W-:Y:S01]  /*57a0*/  MOV R7, UR9 ;  /* 0x0000000900077c02 */ /* 0x000fe20008000f00 */
[C---:B-1----:R-:W-:Y:S01]  /*57b0*/  FMUL.FTZ R131, R133.reuse, R140 ;  /* 0x0000008c85837220 */ /* 0x042fe20000410000 */
[----:B------:R-:W-:Y:S01]  /*57c0*/  FMUL.FTZ R125, R133, R138 ;  /* 0x0000008a857d7220 */ /* 0x000fe20000410000 */
[C---:B--2---:R-:W-:Y:S01]  /*57d0*/  FMUL.FTZ R132, R137.reuse, R152 ;  /* 0x0000009889847220 */ /* 0x044fe20000410000 */
[----:B------:R-:W-:Y:S01]  /*57e0*/  FMUL.FTZ R133, R137, R148 ;  /* 0x0000009489857220 */ /* 0x000fe20000410000 */
[----:B-----5:R-:W-:Y:S01]  /*57f0*/  FMUL.FTZ R140, R145, R166 ;  /* 0x000000a6918c7220 */ /* 0x020fe20000410000 */
[C---:B------:R-:W-:Y:S01]  /*5800*/  FMUL.FTZ R136, R141.reuse, R160 ;  /* 0x000000a08d887220 */ /* 0x040fe20000410000 */
[----:B------:R-:W-:Y:S01]  /*5810*/  FMUL.FTZ R137, R141, R158 ;  /* 0x0000009e8d897220 */ /* 0x000fe20000410000 */
[----:B------:R-:W-:-:S02]  /*5820*/  HADD2.F32 R166, -RZ, R6.H0_H0 ;  /* 0x20000006ffa67230 */ /* 0x000fc40000004100 */
[----:B------:R-:W-:Y:S01]  /*5830*/  FMUL.FTZ R138, R143, R162 ;  /* 0x000000a28f8a7220 */ /* 0x000fe20000410000 */
[----:B------:R-:W-:Y:S02]  /*5840*/  HADD2.F32 R214, -RZ, R6.H1_H1 ;  /* 0x30000006ffd67230 */ /* 0x000fe40000004100 */
[----:B------:R-:W-:Y:S01]  /*5850*/  FMUL.FTZ R141, R145, R168 ;  /* 0x000000a8918d7220 */ /* 0x000fe20000410000 */
[----:B------:R-:W-:Y:S01]  /*5860*/  SEL R6, R7, R52, !P1 ;  /* 0x0000003407067207 */ /* 0x000fe20004800000 */
        /* <DEDUP_REMOVED lines=13> */
[----:B------:R-:W-:Y:S01]  /*5940*/  FMUL.FTZ R143, R149, R172 ;  /* 0x000000ac958f7220 */ /* 0x000fe20000410000 */
[----:B------:R-:W-:Y:S02]  /*5950*/  HADD2.F32 R148, -RZ, R4.H0_H0 ;  /* 0x20000004ff947230 */ /* 0x000fe40000004100 */
[C---:B------:R-:W-:Y:S01]  /*5960*/  FMUL.FTZ R145, R151.reuse, R176 ;  /* 0x000000b097917220 */ /* 0x040fe20000410000 */
[----:B------:R-:W-:Y:S01]  /*5970*/  FMUL.FTZ R144, R151, R174 ;  /* 0x000000ae97907220 */ /* 0x000fe20000410000 */
[C---:B0-----:R-:W-:Y:S01]  /*5980*/  FMUL.FTZ R4, R2.reuse, R3 ;  /* 0x0000000302047220 */ /* 0x041fe20000410000 */
[----:B----4-:R-:W-:Y:S01]  /*5990*/  FMUL.FTZ R5, R2, R5 ;  /* 0x0000000502057220 */ /* 0x010fe20000410000 */
        /* <DEDUP_REMOVED lines=73> */
.L_x_14406:
[----:B------:R-:W-:-:S06]  /*5e30*/  LEA R8, R39, UR33, 0x3 ;  /* 0x0000002127087c11 */ /* 0x000fcc000f8e18ff */
[----:B------:R-:W0:Y:S02]  /*5e40*/  LDS.64 R8, [R8+0x2d18] ;  /* 0x002d180008087984 */ /* 0x000e240000000a00 */
.L_x_14407:
[----:B------:R-:W-:Y:S05]  /*5e50*/  BSYNC.RECONVERGENT B0 ;  /* 0x0000000000007941 */ /* 0x000fea0003800200 */
.L_x_14405:
        /* <DEDUP_REMOVED lines=31> */
[----:B------:R-:W-:Y:S01]  /*6050*/  FADD.FTZ R156, RZ, R156 ;  /* 0x0000009cff9c7221 */ /* 0x000fe20000010000 */
        /* <DEDUP_REMOVED lines=13> */
[----:B------:R-:W-:Y:S01]  /*6130*/  MOV R3, UR18 ;  /* 0x0000001200037c02 */ /* 0x000fe20008000f00 */
[C---:B------:R-:W-:Y:S01]  /*6140*/  FMUL.FTZ R155, R120.reuse, R19 ;  /* 0x00000013789b7220 */ /* 0x040fe20000410000 */
[----:B------:R-:W-:-:S03]  /*6150*/  FMUL.FTZ R18, R120, R17 ;  /* 0x0000001178127220 */ /* 0x000fc60000410000 */
[C---:B------:R-:W-:Y:S01]  /*6160*/  FFMA.FTZ R156, R130.reuse, R17, -R155 ;  /* 0x00000011829c7223 */ /* 0x040fe2000001089b */
[C---:B------:R-:W-:Y:S01]  /*6170*/  FFMA.FTZ R19, R130.reuse, R19, R18 ;  /* 0x0000001382137223 */ /* 0x040fe20000010012 */
[----:B------:R-:W-:Y:S01]  /*6180*/  FFMA.FTZ R18, R130, R7, R2 ;  /* 0x0000000782127223 */ /* 0x000fe20000010002 */
[----:B------:R-:W-:Y:S01]  /*6190*/  @P0 IADD3 R2, PT, PT, R3, -0x2, RZ ;  /* 0xfffffffe03020810 */ /* 0x000fe20007ffe0ff */
[C---:B------:R-:W-:Y:S01]  /*61a0*/  FMUL.FTZ R3, R125.reuse, R6 ;  /* 0x000000067d037220 */ /* 0x040fe20000410000 */
[----:B------:R-:W-:Y:S01]  /*61b0*/  FADD.FTZ R158, RZ, R19 ;  /* 0x00000013ff9e7221 */ /* 0x000fe20000010000 */
[----:B------:R-:W-:Y:S01]  /*61c0*/  FMUL.FTZ R160, R125, R18 ;  /* 0x000000127da07220 */ /* 0x000fe20000410000 */
[----:B------:R-:W-:Y:S01]  /*61d0*/  FFMA.FTZ R156, R59, R30, R156 ;  /* 0x0000001e3b9c7223 */ /* 0x000fe2000001009c */
[----:B------:R-:W-:Y:S01]  /*61e0*/  FFMA.FTZ R18, R131, R18, R3 ;  /* 0x0000001283127223 */ /* 0x000fe20000010003 */
[----:B------:R-:W-:Y:S01]  /*61f0*/  FMUL.FTZ R7, R125, R158 ;  /* 0x0000009e7d077220 */ /* 0x000fe20000410000 */
[----:B------:R-:W-:Y:S01]  /*6200*/  FFMA.FTZ R160, R131, R6, -R160 ;  /* 0x0000000683a07223 */ /* 0x000fe200000108a0 */
[----:B--2---:R-:W-:-:S02]  /*6210*/  @P0 IMAD R6, R2, R157, UR8 ;  /* 0x0000000802060e24 */ /* 0x004fc4000f8e029d */
[----:B------:R-:W-:Y:S02]  /*6220*/  HFMA2 R157, -RZ, RZ, 0, 9.5367431640625e-07 ;  /* 0x00000010ff9d7431 */ /* 0x000fe400000001ff */
[-C--:B------:R-:W-:Y:S01]  /*6230*/  FFMA.FTZ R7, R131, R156.reuse, -R7 ;  /* 0x0000009c83077223 */ /* 0x080fe20000010807 */
[----:B------:R-:W-:Y:S01]  /*6240*/  CS2R R2, SRZ ;  /* 0x0000000000027805 */ /* 0x000fe2000001ff00 */
[----:B------:R-:W-:Y:S01]  /*6250*/  FMUL.FTZ R17, R125, R156 ;  /* 0x0000009c7d117220 */ /* 0x000fe20000410000 */
[----:B------:R-:W-:Y:S01]  /*6260*/  FMUL.FTZ R155, R119, R160 ;  /* 0x000000a0779b7220 */ /* 0x000fe20000410000 */
[----:B------:R-:W-:Y:S02]  /*6270*/  FFMA.FTZ R19, R62, R29, R7 ;  /* 0x0000001d3e137223 */ /* 0x000fe40000010007 */
[----:B------:R-:W-:Y:S01]  /*6280*/  FFMA.FTZ R17, R131, R158, R17 ;  /* 0x0000009e83117223 */ /* 0x000fe20000010011 */
[-C--:B------:R-:W-:Y:S01]  /*6290*/  FFMA.FTZ R156, R118, R18.reuse, R155 ;  /* 0x00000012769c7223 */ /* 0x080fe2000001009b */
[----:B------:R-:W-:Y:S01]  /*62a0*/  FMUL.FTZ R155, R119, R18 ;  /* 0x00000012779b7220 */ /* 0x000fe20000410000 */
[----:B------:R-:W-:-:S04]  /*62b0*/  @P0 IMAD.WIDE R6, R6, R157, UR4 ;  /* 0x0000000406060e25 */ /* 0x000fc8000f8e029d */
[----:B------:R-:W-:Y:S01]  /*62c0*/  FADD.FTZ R17, RZ, R17 ;  /* 0x00000011ff117221 */ /* 0x000fe20000010000 */
[----:B------:R-:W-:Y:S01]  /*62d0*/  FMUL.FTZ R18, R119, R19 ;  /* 0x0000001377127220 */ /* 0x000fe20000410000 */
[C---:B------:R-:W-:Y:S01]  /*62e0*/  FFMA.FTZ R155, R118.reuse, R160, -R155 ;  /* 0x000000a0769b7223 */ /* 0x040fe2000001089b */
[-C--:B------:R-:W-:Y:S01]  /*62f0*/  FMUL.FTZ R159, R133, R156.reuse ;  /* 0x0000009c859f7220 */ /* 0x080fe20000410000 */
[----:B------:R2:W3:Y:S01]  /*6300*/  @P0 LDG.E.64 R2, desc[UR26][R6.64+0x8] ;  /* 0x0000081a06020981 */ /* 0x0004e2000c1e1b00 */
        /* <DEDUP_REMOVED lines=34> */
[----:B------:R-:W-:Y:S02]  /*6530*/  FFMA.FTZ R17, R136, R6, -R17 ;  /* 0x0000000688117223 */ /* 0x000fe40000010811 */
[----:B------:R-:W-:Y:S01]  /*6540*/  FMUL.FTZ R158, R140, R155 ;  /* 0x0000009b8c9e7220 */ /* 0x000fe20000410000 */
[----:B------:R-:W-:Y:S01]  /*6550*/  FFMA.FTZ R18, R136, R7, R18 ;  /* 0x0000000788127223 */ /* 0x000fe20000010012 */
[----:B------:R-:W-:Y:S01]  /*6560*/  FFMA.FTZ R17, R66, R25, R17 ;  /* 0x0000001942117223 */ /* 0x000fe20000010011 */
[-C--:B------:R-:W-:Y:S01]  /*6570*/  FMUL.FTZ R156, R140, R19.reuse ;  /* 0x000000138c9c7220 */ /* 0x080fe20000410000 */
[----:B------:R-:W-:Y:S01]  /*6580*/  FFMA.FTZ R158, R141, R19, R158 ;  /* 0x000000138d9e7223 */ /* 0x000fe2000001009e */
[----:B01----:R-:W-:Y:S01]  /*6590*/  FMUL.FTZ R7, R171, R9 ;  /* 0x00000009ab077220 */ /* 0x003fe20000410000 */
[----:B------:R-:W-:Y:S01]  /*65a0*/  FADD.FTZ R18, RZ, R18 ;  /* 0x00000012ff127221 */ /* 0x000fe20000010000 */
[----:B------:R-:W-:Y:S01]  /*65b0*/  FMUL.FTZ R6, R138, R17 ;  /* 0x000000118a067220 */ /* 0x000fe20000410000 */
[----:B------:R-:W-:Y:S01]  /*65c0*/  FFMA.FTZ R156, R141, R155, -R156 ;  /* 0x0000009b8d9c7223 */ /* 0x000fe2000001089c */
[----:B------:R-:W-:Y:S01]  /*65d0*/  FMUL.FTZ R174, R170, R9 ;  /* 0x00000009aaae7220 */ /* 0x000fe20000410000 */
[----:B------:R-:W-:Y:S01]  /*65e0*/  FMUL.FTZ R160, R142, R158 ;  /* 0x0000009e8ea07220 */ /* 0x000fe20000410000 */
[----:B------:R-:W-:Y:S01]  /*65f0*/  FFMA.FTZ R7, -R170, R8, -R7 ;  /* 0x00000008aa077223 */ /* 0x000fe20000010907 */
[-C--:B------:R-:W-:Y:S01]  /*6600*/  FFMA.FTZ R6, R139, R18.reuse, R6 ;  /* 0x000000128b067223 */ /* 0x080fe20000010006 */
[----:B------:R-:W-:Y:S01]  /*6610*/  FMUL.FTZ R18, R138, R18 ;  /* 0x000000128a127220 */ /* 0x000fe20000410000 */
[----:B------:R-:W-:Y:S01]  /*6620*/  FFMA.FTZ R160, R143, R156, -R160 ;  /* 0x0000009c8fa07223 */ /* 0x000fe200000108a0 */
[----:B------:R-:W-:Y:S01]  /*6630*/  FFMA.FTZ R174, R171, R8, -R174 ;  /* 0x00000008abae7223 */ /* 0x000fe200000108ae */
[----:B------:R-:W-:Y:S01]  /*6640*/  FMUL.FTZ R178, R144, R7 ;  /* 0x0000000790b27220 */ /* 0x000fe20000410000 */
[----:B------:R-:W-:Y:S01]  /*6650*/  FMUL.FTZ R156, R142, R156 ;  /* 0x0000009c8e9c7220 */ /* 0x000fe20000410000 */
[----:B------:R-:W-:Y:S01]  /*6660*/  FFMA.FTZ R18, R139, R17, -R18 ;  /* 0x000000118b127223 */ /* 0x000fe20000010812 */
[----:B------:R-:W-:Y:S01]  /*6670*/  FADD.FTZ R6, RZ, R6 ;  /* 0x00000006ff067221 */ /* 0x000fe20000010000 */
[----:B------:R-:W-:Y:S01]  /*6680*/  FFMA.FTZ R178, R145, R174, R178 ;  /* 0x000000ae91b27223 */ /* 0x000fe200000100b2 */
[----:B------:R-:W-:Y:S01]  /*6690*/  FFMA.FTZ R158, R143, R158, R156 ;  /* 0x0000009e8f9e7223 */ /* 0x000fe2000001009c */
[----:B------:R-:W-:Y:S01]  /*66a0*/  FMUL.FTZ R174, R144, R174 ;  /* 0x000000ae90ae7220 */ /* 0x000fe20000410000 */
[----:B------:R-:W-:Y:S01]  /*66b0*/  FFMA.FTZ R18, R65, R24, R18 ;  /* 0x0000001841127223 */ /* 0x000fe20000010012 */
[----:B------:R-:W-:-:S02]  /*66c0*/  FMUL.FTZ R156, R140, R6 ;  /* 0x000000068c9c7220 */ /* 0x000fc40000410000 */
[----:B------:R-:W-:Y:S01]  /*66d0*/  FFMA.FTZ R174, R145, R7, -R174 ;  /* 0x0000000791ae7223 */ /* 0x000fe200000108ae */
[-C--:B------:R-:W-:Y:S01]  /*66e0*/  FMUL.FTZ R17, R140, R18.reuse ;  /* 0x000000128c117220 */ /* 0x080fe20000410000 */
[C---:B------:R-:W-:Y:S01]  /*66f0*/  FFMA.FTZ R7, R141.reuse, R18, -R156 ;  /* 0x000000128d077223 */ /* 0x040fe2000001089c */
[----:B------:R-:W-:Y:S02]  /*6700*/  FMUL.FTZ R19, R144, R158 ;  /* 0x0000009e90137220 */ /* 0x000fe40000410000 */
[----:B------:R-:W-:Y:S01]  /*6710*/  FFMA.FTZ R17, R141, R6, R17 ;  /* 0x000000068d117223 */ /* 0x000fe20000010011 */
[----:B------:R-:W-:Y:S01]  /*6720*/  FFMA.FTZ R7, R68, R23, R7 ;  /* 0x0000001744077223 */ /* 0x000fe20000010007 */
[CC--:B------:R-:W-:Y:S01]  /*6730*/  FFMA.FTZ R19, R145.reuse, R160.reuse, -R19 ;  /* 0x000000a091137223 */ /* 0x0c0fe20000010813 */
[----:B------:R-:W-:Y:S01]  /*6740*/  FMUL.FTZ R160, R144, R160 ;  /* 0x000000a090a07220 */ /* 0x000fe20000410000 */
[C---:B------:R-:W-:Y:S01]  /*6750*/  FMUL.FTZ R6, R142.reuse, R174 ;  /* 0x000000ae8e067220 */ /* 0x040fe20000410000 */
[----:B------:R-:W-:Y:S01]  /*6760*/  FADD.FTZ R17, RZ, R17 ;  /* 0x00000011ff117221 */ /* 0x000fe20000010000 */
[C---:B------:R-:W-:Y:S01]  /*6770*/  FMUL.FTZ R18, R142.reuse, R7 ;  /* 0x000000078e127220 */ /* 0x040fe20000410000 */
[----:B------:R-:W-:Y:S01]  /*6780*/  FFMA.FTZ R160, R145, R158, R160 ;  /* 0x0000009e91a07223 */ /* 0x000fe200000100a0 */
[C---:B------:R-:W-:Y:S01]  /*6790*/  FFMA.FTZ R163, R143.reuse, R178, R6 ;  /* 0x000000b28fa37223 */ /* 0x040fe20000010006 */
[-C--:B------:R-:W-:Y:S01]  /*67a0*/  FMUL.FTZ R6, R142, R17.reuse ;  /* 0x000000118e067220 */ /* 0x080fe20000410000 */
[----:B------:R-:W-:Y:S01]  /*67b0*/  FFMA.FTZ R17, R143, R17, R18 ;  /* 0x000000118f117223 */ /* 0x000fe20000010012 */
[----:B------:R-:W-:-:S02]  /*67c0*/  FMUL.FTZ R156, R170, R160 ;  /* 0x000000a0aa9c7220 */ /* 0x000fc40000410000 */
[----:B------:R-:W-:Y:S01]  /*67d0*/  FFMA.FTZ R18, R143, R7, -R6 ;  /* 0x000000078f127223 */ /* 0x000fe20000010806 */
[----:B------:R-:W-:Y:S01]  /*67e0*/  FADD.FTZ R17, RZ, R17 ;  /* 0x00000011ff117221 */ /* 0x000fe20000010000 */
[-C--:B------:R-:W-:Y:S01]  /*67f0*/  FFMA.FTZ R6, R171, R19.reuse, -R156 ;  /* 0x00000013ab067223 */ /* 0x080fe2000001089c */
[----:B------:R-:W-:Y:S01]  /*6800*/  FMUL.FTZ R158, R170, R19 ;  /* 0x00000013aa9e7220 */ /* 0x000fe20000410000 */
[----:B------:R-:W-:Y:S01]  /*6810*/  FMUL.FTZ R19, R194, UR48 ;  /* 0x00000030c2137c20 */ /* 0x000fe20008410000 */
[----:B------:R-:W-:Y:S01]  /*6820*/  FFMA.FTZ R18, R67, R22, R18 ;  /* 0x0000001643127223 */ /* 0x000fe20000010012 */
[-C--:B------:R-:W-:Y:S01]  /*6830*/  FMUL.FTZ R156, R144, R17.reuse ;  /* 0x00000011909c7220 */ /* 0x080fe20000410000 */
[----:B------:R-:W-:Y:S01]  /*6840*/  FFMA.FTZ R7, R171, R160, R158 ;  /* 0x000000a0ab077223 */ /* 0x000fe2000001009e */
[----:B------:R-:W-:Y:S01]  /*6850*/  FFMA.FTZ R190, R188, UR47, -R19 ;  /* 0x0000002fbcbe7c23 */ /* 0x000fe20008010813 */
[-C--:B------:R-:W-:Y:S01]  /*6860*/  FMUL.FTZ R158, R144, R18.reuse ;  /* 0x00000012909e7220 */ /* 0x080fe20000410000 */
[----:B------:R-:W-:Y:S01]  /*6870*/  FFMA.FTZ R19, R145, R18, -R156 ;  /* 0x0000001291137223 */ /* 0x000fe2000001089c */
[----:B------:R-:W-:Y:S01]  /*6880*/  FMUL.FTZ R156, R170, R196 ;  /* 0x000000c4aa9c7220 */ /* 0x000fe20000410000 */
[----:B------:R-:W-:Y:S01]  /*6890*/  FMUL.FTZ R18, R71, R190 ;  /* 0x000000be47127220 */ /* 0x000fe20000410000 */
[----:B------:R-:W-:Y:S01]  /*68a0*/  FFMA.FTZ R158, R145, R17, R158 ;  /* 0x00000011919e7223 */ /* 0x000fe2000001009e */
[----:B------:R-:W-:Y:S01]  /*68b0*/  FFMA.FTZ R19, R70, R21, R19 ;  /* 0x0000001546137223 */ /* 0x000fe20000010013 */
[----:B------:R-:W-:Y:S01]  /*68c0*/  FMUL.FTZ R155, R142, R178 ;  /* 0x000000b28e9b7220 */ /* 0x000fe20000410000 */
[----:B------:R-:W-:Y:S01]  /*68d0*/  FFMA.FTZ R17, R171, R18, R156 ;  /* 0x00000012ab117223 */ /* 0x000fe2000001009c */
[----:B------:R-:W-:Y:S01]  /*68e0*/  FADD.FTZ R158, RZ, R158 ;  /* 0x0000009eff9e7221 */ /* 0x000fe20000010000 */
[C---:B------:R-:W-:Y:S01]  /*68f0*/  FMUL.FTZ R156, R170.reuse, R19 ;  /* 0x00000013aa9c7220 */ /* 0x040fe20000410000 */
[----:B------:R-:W-:Y:S01]  /*6900*/  FFMA.FTZ R174, R143, R174, -R155 ;  /* 0x000000ae8fae7223 */ /* 0x000fe2000001089b */
[----:B------:R-:W-:Y:S01]  /*6910*/  FMUL.FTZ R155, R170, R18 ;  /* 0x00000012aa9b7220 */ /* 0x000fe20000410000 */
[----:B------:R-:W-:Y:S01]  /*6920*/  FMUL.FTZ R189, R206, UR48 ;  /* 0x00000030cebd7c20 */ /* 0x000fe20008410000 */
[-C--:B------:R-:W-:Y:S01]  /*6930*/  FMUL.FTZ R18, R170, R158.reuse ;  /* 0x0000009eaa127220 */ /* 0x080fe20000410000 */
[----:B------:R-:W-:-:S02]  /*6940*/  FFMA.FTZ R158, R171, R158, R156 ;  /* 0x0000009eab9e7223 */ /* 0x000fc4000001009c */
[----:B------:R-:W-:Y:S01]  /*6950*/  FFMA.FTZ R189, R204, UR47, -R189 ;  /* 0x0000002fccbd7c23 */ /* 0x000fe200080108bd */
[----:B------:R-:W-:Y:S01]  /*6960*/  FFMA.FTZ R156, R171, R19, -R18 ;  /* 0x00000013ab9c7223 */ /* 0x000fe20000010812 */
[----:B------:R-:W-:Y:S02]  /*6970*/  FADD.FTZ R18, RZ, R158 ;  /* 0x0000009eff127221 */ /* 0x000fe40000010000 */
[----:B------:R-:W-:Y:S01]  /*6980*/  FFMA.FTZ R159, R72, R189, R17 ;  /* 0x000000bd489f7223 */ /* 0x000fe20000010011 */
[----:B------:R-:W-:Y:S02]  /*6990*/  FFMA.FTZ R17, R69, R20, R156 ;  /* 0x0000001445117223 */ /* 0x000fe4000001009c */
[----:B------:R-:W0:Y:S01]  /*69a0*/  SHFL.UP PT, R157, R18, 0x1, RZ ;  /* 0x04200000129d7989 */ /* 0x000e2200000e00ff */
[----:B------:R-:W-:-:S03]  /*69b0*/  FFMA.FTZ R160, R171, R196, -R155 ;  /* 0x000000c4aba07223 */ /* 0x000fc6000001089b */
[----:B------:R-:W1:Y:S04]  /*69c0*/  SHFL.UP PT, R155, R7, 0x1, RZ ;  /* 0x04200000079b7989 */ /* 0x000e6800000e00ff */
[----:B------:R-:W2:Y:S01]  /*69d0*/  SHFL.UP PT, R156, R17, 0x1, RZ ;  /* 0x04200000119c7989 */ /* 0x000ea200000e00ff */
[----:B------:R-:W-:Y:S01]  /*69e0*/  FADD.FTZ R160, R187, R160 ;  /* 0x000000a0bba07221 */ /* 0x000fe20000010000 */
[----:B------:R-:W-:Y:S01]  /*69f0*/  FMUL.FTZ R158, R144, R159 ;  /* 0x0000009f909e7220 */ /* 0x000fe20000410000 */
[----:B------:R-:W-:Y:S01]  /*6a00*/  FMUL.FTZ R179, R140, R163 ;  /* 0x000000a38cb37220 */ /* 0x000fe20000410000 */
[----:B------:R-:W4:Y:S01]  /*6a10*/  SHFL.UP PT, R19, R6, 0x1, RZ ;  /* 0x0420000006137989 */ /* 0x000f2200000e00ff */
[----:B------:R-:W-:Y:S01]  /*6a20*/  FMUL.FTZ R186, R201, UR48 ;  /* 0x00000030c9ba7c20 */ /* 0x000fe20008410000 */
[-C--:B------:R-:W-:Y:S01]  /*6a30*/  FFMA.FTZ R161, R145, R160.reuse, -R158 ;  /* 0x000000a091a17223 */ /* 0x080fe2000001089e */
[----:B------:R-:W-:Y:S01]  /*6a40*/  FMUL.FTZ R160, R144, R160 ;  /* 0x000000a090a07220 */ /* 0x000fe20000410000 */
[-C--:B------:R-:W-:Y:S01]  /*6a50*/  FMUL.FTZ R158, R140, R174.reuse ;  /* 0x000000ae8c9e7220 */ /* 0x080fe20000410000 */
[----:B------:R-:W-:Y:S01]  /*6a60*/  FFMA.FTZ R179, R141, R174, -R179 ;  /* 0x000000ae8db37223 */ /* 0x000fe200000108b3 */
[----:B------:R-:W-:Y:S01]  /*6a70*/  FFMA.FTZ R186, R199, UR47, -R186 ;  /* 0x0000002fc7ba7c23 */ /* 0x000fe200080108ba */
[----:B------:R-:W-:Y:S01]  /*6a80*/  FFMA.FTZ R160, R145, R159, R160 ;  /* 0x0000009f91a07223 */ /* 0x000fe200000100a0 */
[----:B------:R-:W-:Y:S01]  /*6a90*/  FADD.FTZ R161, R184, R161 ;  /* 0x000000a1b8a17221 */ /* 0x000fe20000010000 */
[----:B------:R-:W-:Y:S01]  /*6aa0*/  FFMA.FTZ R159, R141, R163, R158 ;  /* 0x000000a38d9f7223 */ /* 0x000fe2000001009e */
[----:B------:R-:W-:Y:S01]  /*6ab0*/  ISETP.GE.AND P2, PT, R38, 0x1, PT ;  /* 0x000000012600780c */ /* 0x000fe20003f46270 */
[----:B------:R-:W-:Y:S01]  /*6ac0*/  FMUL.FTZ R178, R138, R179 ;  /* 0x000000b38ab27220 */ /* 0x000fe20000410000 */
[----:B------:R-:W-:Y:S01]  /*6ad0*/  FFMA.FTZ R160, R73, R186, R160 ;  /* 0x000000ba49a07223 */ /* 0x000fe200000100a0 */
[----:B------:R-:W-:-:S02]  /*6ae0*/  FMUL.FTZ R158, R142, R161 ;  /* 0x000000a18e9e7220 */ /* 0x000fc40000410000 */
[----:B------:R-:W-:Y:S01]  /*6af0*/  FFMA.FTZ R183, R139, R159, R178 ;  /* 0x0000009f8bb77223 */ /* 0x000fe200000100b2 */
[----:B0-----:R-:W-:Y:S01]  /*6b00*/  FMUL.FTZ R178, R6, R157 ;  /* 0x0000009d06b27220 */ /* 0x001fe20000410000 */
[----:B------:R-:W-:Y:S01]  /*6b10*/  FMUL.FTZ R182, R138, R159 ;  /* 0x0000009f8ab67220 */ /* 0x000fe20000410000 */
[-C--:B------:R-:W-:Y:S01]  /*6b20*/  FMUL.FTZ R174, R142, R160.reuse ;  /* 0x000000a08eae7220 */ /* 0x080fe20000410000 */
[----:B------:R-:W-:Y:S01]  /*6b30*/  FFMA.FTZ R163, R143, R160, R158 ;  /* 0x000000a08fa37223 */ /* 0x000fe2000001009e */
[CC--:B-1----:R-:W-:Y:S01]  /*6b40*/  FMUL.FTZ R158, R7.reuse, R155.reuse ;  /* 0x0000009b079e7220 */ /* 0x0c2fe20000410000 */
[C---:B------:R-:W-:Y:S01]  /*6b50*/  FMUL.FTZ R160, R6.reuse, R155 ;  /* 0x0000009b06a07220 */ /* 0x040fe20000410000 */
[C---:B------:R-:W-:Y:S01]  /*6b60*/  FMUL.FTZ R159, R7.reuse, R157 ;  /* 0x0000009d079f7220 */ /* 0x040fe20000410000 */
[-C--:B--2---:R-:W-:Y:S01]  /*6b70*/  FFMA.FTZ R155, R7, R156.reuse, R178 ;  /* 0x0000009c079b7223 */ /* 0x084fe200000100b2 */
[----:B------:R-:W-:Y:S01]  /*6b80*/  FFMA.FTZ R179, R139, R179, -R182 ;  /* 0x000000b38bb37223 */ /* 0x000fe200000108b6 */
[----:B------:R-:W-:Y:S01]  /*6b90*/  FFMA.FTZ R182, R143, R161, -R174 ;  /* 0x000000a18fb67223 */ /* 0x000fe200000108ae */
[----:B------:R-:W-:Y:S01]  /*6ba0*/  FFMA.FTZ R174, R6, R156, -R159 ;  /* 0x0000009c06ae7223 */ /* 0x000fe2000001089f */
[----:B------:R-:W-:Y:S01]  /*6bb0*/  @P2 FADD.FTZ R18, R18, R155 ;  /* 0x0000009b12122221 */ /* 0x000fe20000010000 */
[----:B------:R-:W-:Y:S01]  /*6bc0*/  FMUL.FTZ R185, R210, UR48 ;  /* 0x00000030d2b97c20 */ /* 0x000fe20008410000 */
[----:B----4-:R-:W-:Y:S01]  /*6bd0*/  @P2 FFMA.FTZ R7, R7, R19, R160 ;  /* 0x0000001307072223 */ /* 0x010fe200000100a0 */
[----:B------:R-:W-:-:S02]  /*6be0*/  @P2 FADD.FTZ R17, R17, R174 ;  /* 0x000000ae11112221 */ /* 0x000fc40000010000 */
[----:B------:R-:W0:Y:S01]  /*6bf0*/  SHFL.UP PT, R157, R18, 0x2, RZ ;  /* 0x04400000129d7989 */ /* 0x000e2200000e00ff */
[----:B------:R-:W-:Y:S01]  /*6c00*/  FFMA.FTZ R185, R208, UR47, -R185 ;  /* 0x0000002fd0b97c23 */ /* 0x000fe200080108b9 */
[----:B------:R-:W-:Y:S02]  /*6c10*/  @P2 FFMA.FTZ R6, R6, R19, -R158 ;  /* 0x0000001306062223 */ /* 0x000fe4000001089e */
[----:B------:R-:W1:Y:S01]  /*6c20*/  SHFL.UP PT, R155, R7, 0x2, RZ ;  /* 0x04400000079b7989 */ /* 0x000e6200000e00ff */
[----:B------:R-:W-:Y:S01]  /*6c30*/  FMUL.FTZ R19, R137, R179 ;  /* 0x000000b389137220 */ /* 0x000fe20000410000 */
[----:B------:R-:W-:Y:S02]  /*6c40*/  FFMA.FTZ R163, R74, R185, R163 ;  /* 0x000000b94aa37223 */ /* 0x000fe400000100a3 */
[----:B------:R-:W2:Y:S01]  /*6c50*/  SHFL.UP PT, R156, R17, 0x2, RZ ;  /* 0x04400000119c7989 */ /* 0x000ea200000e00ff */
[----:B------:R-:W-:Y:S01]  /*6c60*/  FADD.FTZ R182, R181, R182 ;  /* 0x000000b6b5b67221 */ /* 0x000fe20000010000 */
[----:B------:R-:W-:Y:S01]  /*6c70*/  FFMA.FTZ R178, R136, R183, R19 ;  /* 0x000000b788b27223 */ /* 0x000fe20000010013 */
[C---:B------:R-:W-:Y:S01]  /*6c80*/  FMUL.FTZ R160, R140.reuse, R163 ;  /* 0x000000a38ca07220 */ /* 0x040fe20000410000 */
[----:B------:R-:W-:Y:S01]  /*6c90*/  FMUL.FTZ R161, R197, UR48 ;  /* 0x00000030c5a17c20 */ /* 0x000fe20008410000 */
[-C--:B------:R-:W-:Y:S01]  /*6ca0*/  FMUL.FTZ R158, R140, R182.reuse ;  /* 0x000000b68c9e7220 */ /* 0x080fe20000410000 */
[----:B------:R-:W4:Y:S01]  /*6cb0*/  SHFL.UP PT, R19, R6, 0x2, RZ ;  /* 0x0440000006137989 */ /* 0x000f2200000e00ff */
[----:B------:R-:W-:Y:S01]  /*6cc0*/  FMUL.FTZ R183, R137, R183 ;  /* 0x000000b789b77220 */ /* 0x000fe20000410000 */
[C---:B------:R-:W-:Y:S01]  /*6cd0*/  FFMA.FTZ R159, R141.reuse, R182, -R160 ;  /* 0x000000b68d9f7223 */ /* 0x040fe200000108a0 */
[----:B------:R-:W-:Y:S01]  /*6ce0*/  FFMA.FTZ R158, R141, R163, R158 ;  /* 0x000000a38d9e7223 */ /* 0x000fe2000001009e */
[----:B------:R-:W-:Y:S01]  /*6cf0*/  FFMA.FTZ R182, R200, UR47, -R161 ;  /* 0x0000002fc8b67c23 */ /* 0x000fe200080108a1 */
[----:B------:R-:W-:Y:S01]  /*6d00*/  FFMA.FTZ R183, R136, R179, -R183 ;  /* 0x000000b388b77223 */ /* 0x000fe200000108b7 */
[----:B------:R-:W-:Y:S01]  /*6d10*/  FADD.FTZ R159, R180, R159 ;  /* 0x0000009fb49f7221 */ /* 0x000fe20000010000 */
[----:B------:R-:W-:Y:S01]  /*6d20*/  ISETP.GE.AND P2, PT, R38, 0x2, PT ;  /* 0x000000022600780c */ /* 0x000fe20003f46270 */
[----:B------:R-:W-:Y:S01]  /*6d30*/  FFMA.FTZ R158, R75, R182, R158 ;  /* 0x000000b64b9e7223 */ /* 0x000fe2000001009e */
[C---:B------:R-:W-:Y:S01]  /*6d40*/  FMUL.FTZ R161, R135.reuse, R183 ;  /* 0x000000b787a17220 */ /* 0x040fe20000410000 */
[----:B------:R-:W-:Y:S01]  /*6d50*/  FMUL.FTZ R216, R135, R178 ;  /* 0x000000b287d87220 */ /* 0x000fe20000410000 */
[C---:B------:R-:W-:Y:S01]  /*6d60*/  FMUL.FTZ R160, R138.reuse, R159 ;  /* 0x0000009f8aa07220 */ /* 0x040fe20000410000 */
[----:B------:R-:W-:Y:S01]  /*6d70*/  FMUL.FTZ R174, R138, R158 ;  /* 0x0000009e8aae7220 */ /* 0x000fe20000410000 */
[----:B------:R-:W-:Y:S01]  /*6d80*/  FFMA.FTZ R163, R134, R178, R161 ;  /* 0x000000b286a37223 */ /* 0x000fe200000100a1 */
[----:B0-----:R-:W-:Y:S01]  /*6d90*/  FMUL.FTZ R178, R6, R157 ;  /* 0x0000009d06b27220 */ /* 0x001fe20000410000 */
[----:B------:R-:W-:Y:S01]  /*6da0*/  FFMA.FTZ R179, R134, R183, -R216 ;  /* 0x000000b786b37223 */ /* 0x000fe200000108d8 */
[C---:B------:R-:W-:Y:S01]  /*6db0*/  FFMA.FTZ R161, R139.reuse, R158, R160 ;  /* 0x0000009e8ba17223 */ /* 0x040fe200000100a0 */
[----:B------:R-:W-:Y:S01]  /*6dc0*/  FFMA.FTZ R216, R139, R159, -R174 ;  /* 0x0000009f8bd87223 */ /* 0x000fe200000108ae */
[CC--:B-1----:R-:W-:Y:S01]  /*6dd0*/  FMUL.FTZ R158, R7.reuse, R155.reuse ;  /* 0x0000009b079e7220 */ /* 0x0c2fe20000410000 */
[----:B------:R-:W-:Y:S01]  /*6de0*/  FMUL.FTZ R160, R6, R155 ;  /* 0x0000009b06a07220 */ /* 0x000fe20000410000 */
[C---:B------:R-:W-:Y:S01]  /*6df0*/  FMUL.FTZ R159, R7.reuse, R157 ;  /* 0x0000009d079f7220 */ /* 0x040fe20000410000 */
[----:B--2---:R-:W-:-:S03]  /*6e00*/  FFMA.FTZ R155, R7, R156, R178 ;  /* 0x0000009c079b7223 */ /* 0x004fc600000100b2 */
[----:B------:R-:W-:Y:S01]  /*6e10*/  FFMA.FTZ R174, R6, R156, -R159 ;  /* 0x0000009c06ae7223 */ /* 0x000fe2000001089f */
[----:B------:R-:W-:Y:S01]  /*6e20*/  @P2 FADD.FTZ R18, R18, R155 ;  /* 0x0000009b12122221 */ /* 0x000fe20000010000 */
[----:B------:R-:W-:Y:S01]  /*6e30*/  FMUL.FTZ R183, R198, UR48 ;  /* 0x00000030c6b77c20 */ /* 0x000fe20008410000 */
[-C--:B----4-:R-:W-:Y:S01]  /*6e40*/  @P2 FFMA.FTZ R7, R7, R19.reuse, R160 ;  /* 0x0000001307072223 */ /* 0x090fe200000100a0 */
[----:B------:R-:W-:Y:S02]  /*6e50*/  @P2 FADD.FTZ R17, R17, R174 ;  /* 0x000000ae11112221 */ /* 0x000fe40000010000 */
[----:B------:R-:W0:Y:S01]  /*6e60*/  SHFL.UP PT, R157, R18, 0x4, RZ ;  /* 0x04800000129d7989 */ /* 0x000e2200000e00ff */
[----:B------:R-:W-:Y:S01]  /*6e70*/  FFMA.FTZ R183, R202, UR47, -R183 ;  /* 0x0000002fcab77c23 */ /* 0x000fe200080108b7 */
[----:B------:R-:W-:Y:S02]  /*6e80*/  @P2 FFMA.FTZ R6, R6, R19, -R158 ;  /* 0x0000001306062223 */ /* 0x000fe4000001089e */
[----:B------:R-:W1:Y:S01]  /*6e90*/  SHFL.UP PT, R155, R7, 0x4, RZ ;  /* 0x04800000079b7989 */ /* 0x000e6200000e00ff */
[----:B------:R-:W-:Y:S01]  /*6ea0*/  FMUL.FTZ R19, R133, R179 ;  /* 0x000000b385137220 */ /* 0x000fe20000410000 */
[----:B------:R-:W-:-:S02]  /*6eb0*/  FFMA.FTZ R161, R76, R183, R161 ;  /* 0x000000b74ca17223 */ /* 0x000fc400000100a1 */
[----:B------:R-:W2:Y:S01]  /*6ec0*/  SHFL.UP PT, R156, R17, 0x4, RZ ;  /* 0x04800000119c7989 */ /* 0x000ea200000e00ff */
[----:B------:R-:W-:Y:S01]  /*6ed0*/  FADD.FTZ R216, R177, R216 ;  /* 0x000000d8b1d87221 */ /* 0x000fe20000010000 */
[----:B------:R-:W-:Y:S01]  /*6ee0*/  FMUL.FTZ R178, R191, UR48 ;  /* 0x00000030bfb27c20 */ /* 0x000fe20008410000 */
[----:B------:R-:W-:Y:S01]  /*6ef0*/  FFMA.FTZ R174, R132, R163, R19 ;  /* 0x000000a384ae7223 */ /* 0x000fe20000010013 */
[CC--:B------:R-:W-:Y:S01]  /*6f00*/  FMUL.FTZ R159, R137.reuse, R161.reuse ;  /* 0x000000a1899f7220 */ /* 0x0c0fe20000410000 */
[-C--:B------:R-:W-:Y:S01]  /*6f10*/  FMUL.FTZ R158, R137, R216.reuse ;  /* 0x000000d8899e7220 */ /* 0x080fe20000410000 */
[----:B------:R-:W4:Y:S01]  /*6f20*/  SHFL.UP PT, R19, R6, 0x4, RZ ;  /* 0x0480000006137989 */ /* 0x000f2200000e00ff */
[----:B------:R-:W-:Y:S01]  /*6f30*/  FFMA.FTZ R178, R175, UR47, -R178 ;  /* 0x0000002fafb27c23 */ /* 0x000fe200080108b2 */
        /* <DEDUP_REMOVED lines=9> */
[----:B------:R-:W-:-:S02]  /*6fd0*/  FMUL.FTZ R160, R135, R158 ;  /* 0x0000009e87a07220 */ /* 0x000fc40000410000 */
[----:B------:R-:W-:Y:S01]  /*6fe0*/  FFMA.FTZ R220, R118, R163, -R216 ;  /* 0x000000a376dc7223 */ /* 0x000fe200000108d8 */
[----:B0-----:R-:W-:Y:S01]  /*6ff0*/  FMUL.FTZ R216, R6, R157 ;  /* 0x0000009d06d87220 */ /* 0x001fe20000410000 */
[----:B------:R-:W-:Y:S01]  /*7000*/  FMUL.FTZ R179, R119, R163 ;  /* 0x000000a377b37220 */ /* 0x000fe20000410000 */
[C---:B------:R-:W-:Y:S01]  /*7010*/  FFMA.FTZ R161, R134.reuse, R158, R161 ;  /* 0x0000009e86a17223 */ /* 0x040fe200000100a1 */
[----:B------:R-:W-:Y:S01]  /*7020*/  FFMA.FTZ R163, R134, R159, -R160 ;  /* 0x0000009f86a37223 */ /* 0x000fe200000108a0 */
[CC--:B-1----:R-:W-:Y:S01]  /*7030*/  FMUL.FTZ R158, R7.reuse, R155.reuse ;  /* 0x0000009b079e7220 */ /* 0x0c2fe20000410000 */
[----:B------:R-:W-:Y:S01]  /*7040*/  FMUL.FTZ R160, R6, R155 ;  /* 0x0000009b06a07220 */ /* 0x000fe20000410000 */
[C---:B------:R-:W-:Y:S01]  /*7050*/  FMUL.FTZ R159, R7.reuse, R157 ;  /* 0x0000009d079f7220 */ /* 0x040fe20000410000 */
[C---:B--2---:R-:W-:Y:S01]  /*7060*/  FFMA.FTZ R155, R7.reuse, R156, R216 ;  /* 0x0000009c079b7223 */ /* 0x044fe200000100d8 */
[----:B------:R-:W-:Y:S02]  /*7070*/  FFMA.FTZ R218, R118, R174, R179 ;  /* 0x000000ae76da7223 */ /* 0x000fe400000100b3 */
        /* <DEDUP_REMOVED lines=9> */
[----:B------:R-:W-:Y:S01]  /*7110*/  FADD.FTZ R163, R172, R163 ;  /* 0x000000a3aca37221 */ /* 0x000fe20000010000 */
[----:B------:R-:W-:Y:S02]  /*7120*/  FFMA.FTZ R161, R78, R179, R161 ;  /* 0x000000b34ea17223 */ /* 0x000fe400000100a1 */
[----:B------:R-:W2:Y:S01]  /*7130*/  SHFL.UP PT, R156, R17, 0x8, RZ ;  /* 0x05000000119c7989 */ /* 0x000ea200000e00ff */
[----:B------:R-:W-:Y:S01]  /*7140*/  FMUL.FTZ R174, R173, UR48 ;  /* 0x00000030adae7c20 */ /* 0x000fe20008410000 */
[C---:B------:R-:W-:Y:S01]  /*7150*/  FMUL.FTZ R158, R133.reuse, R163 ;  /* 0x000000a3859e7220 */ /* 0x040fe20000410000 */
[-C--:B------:R-:W-:Y:S01]  /*7160*/  FMUL.FTZ R159, R133, R161.reuse ;  /* 0x000000a1859f7220 */ /* 0x080fe20000410000 */
[----:B------:R-:W4:Y:S01]  /*7170*/  SHFL.UP PT, R19, R6, 0x8, RZ ;  /* 0x0500000006137989 */ /* 0x000f2200000e00ff */
[----:B------:R-:W-:Y:S01]  /*7180*/  FMUL.FTZ R160, R125, R220 ;  /* 0x000000dc7da07220 */ /* 0x000fe20000410000 */
[C---:B------:R-:W-:Y:S01]  /*7190*/  FFMA.FTZ R158, R132.reuse, R161, R158 ;  /* 0x000000a1849e7223 */ /* 0x040fe2000001009e */
[----:B------:R-:W-:Y:S01]  /*71a0*/  FFMA.FTZ R174, R151, UR47, -R174 ;  /* 0x0000002f97ae7c23 */ /* 0x000fe200080108ae */
[----:B------:R-:W-:Y:S01]  /*71b0*/  FFMA.FTZ R159, R132, R163, -R159 ;  /* 0x000000a3849f7223 */ /* 0x000fe2000001089f */
[-C--:B------:R-:W-:Y:S01]  /*71c0*/  FFMA.FTZ R195, R131, R218.reuse, R160 ;  /* 0x000000da83c37223 */ /* 0x080fe200000100a0 */
[----:B------:R-:W-:Y:S01]  /*71d0*/  FMUL.FTZ R218, R125, R218 ;  /* 0x000000da7dda7220 */ /* 0x000fe20000410000 */
[----:B------:R-:W-:Y:S01]  /*71e0*/  FFMA.FTZ R158, R79, R174, R158 ;  /* 0x000000ae4f9e7223 */ /* 0x000fe2000001009e */
[----:B------:R-:W-:Y:S01]  /*71f0*/  FADD.FTZ R159, R154, R159 ;  /* 0x0000009f9a9f7221 */ /* 0x000fe20000010000 */
[----:B------:R-:W-:Y:S01]  /*7200*/  ISETP.GE.AND P2, PT, R38, 0x8, PT ;  /* 0x000000082600780c */ /* 0x000fe20003f46270 */
[----:B------:R-:W-:Y:S01]  /*7210*/  FFMA.FTZ R163, R131, R220, -R218 ;  /* 0x000000dc83a37223 */ /* 0x000fe200000108da */
[CC--:B------:R-:W-:Y:S01]  /*7220*/  FMUL.FTZ R160, R119.reuse, R158.reuse ;  /* 0x0000009e77a07220 */ /* 0x0c0fe20000410000 */
[----:B------:R-:W-:Y:S01]  /*7230*/  FMUL.FTZ R161, R119, R159 ;  /* 0x0000009f77a17220 */ /* 0x000fe20000410000 */
[----:B0-----:R-:W-:Y:S01]  /*7240*/  FMUL.FTZ R218, R6, R157 ;  /* 0x0000009d06da7220 */ /* 0x001fe20000410000 */
[C---:B------:R-:W-:Y:S01]  /*7250*/  FMUL.FTZ R203, R120.reuse, R163 ;  /* 0x000000a378cb7220 */ /* 0x040fe20000410000 */
[----:B------:R-:W-:Y:S01]  /*7260*/  FMUL.FTZ R216, R120, R195 ;  /* 0x000000c378d87220 */ /* 0x000fe20000410000 */
[C---:B------:R-:W-:Y:S01]  /*7270*/  FFMA.FTZ R220, R118.reuse, R159, -R160 ;  /* 0x0000009f76dc7223 */ /* 0x040fe200000108a0 */
[----:B------:R-:W-:Y:S01]  /*7280*/  FFMA.FTZ R161, R118, R158, R161 ;  /* 0x0000009e76a17223 */ /* 0x000fe200000100a1 */
[C---:B------:R-:W-:Y:S01]  /*7290*/  FMUL.FTZ R159, R7.reuse, R157 ;  /* 0x0000009d079f7220 */ /* 0x040fe20000410000 */
[CC--:B-1----:R-:W-:Y:S01]  /*72a0*/  FMUL.FTZ R158, R7.reuse, R155.reuse ;  /* 0x0000009b079e7220 */ /* 0x0c2fe20000410000 */
[----:B------:R-:W-:Y:S01]  /*72b0*/  FMUL.FTZ R160, R6, R155 ;  /* 0x0000009b06a07220 */ /* 0x000fe20000410000 */
[C---:B------:R-:W-:Y:S01]  /*72c0*/  FFMA.FTZ R203, R130.reuse, R195, R203 ;  /* 0x000000c382cb7223 */ /* 0x040fe200000100cb */
[CC--:B--2---:R-:W-:Y:S01]  /*72d0*/  FFMA.FTZ R155, R7.reuse, R156.reuse, R218 ;  /* 0x0000009c079b7223 */ /* 0x0c4fe200000100da */
[----:B------:R-:W-:Y:S01]  /*72e0*/  FFMA.FTZ R195, R130, R163, -R216 ;  /* 0x000000a382c37223 */ /* 0x000fe200000108d8 */
[----:B------:R-:W-:Y:S01]  /*72f0*/  FFMA.FTZ R216, R6, R156, -R159 ;  /* 0x0000009c06d87223 */ /* 0x000fe2000001089f */
[----:B------:R-:W-:Y:S01]  /*7300*/  FMUL.FTZ R156, R168, UR48 ;  /* 0x00000030a89c7c20 */ /* 0x000fe20008410000 */
[----:B------:R-:W-:Y:S01]  /*7310*/  @P2 FADD.FTZ R18, R18, R155 ;  /* 0x0000009b12122221 */ /* 0x000fe20000010000 */
[-C--:B----4-:R-:W-:Y:S01]  /*7320*/  @P2 FFMA.FTZ R7, R7, R19.reuse, R160 ;  /* 0x0000001307072223 */ /* 0x090fe200000100a0 */
[----:B------:R-:W-:Y:S01]  /*7330*/  @P2 FFMA.FTZ R6, R6, R19, -R158 ;  /* 0x0000001306062223 */ /* 0x000fe2000001089e */
[----:B------:R-:W-:Y:S01]  /*7340*/  FFMA.FTZ R163, R149, UR47, -R156 ;  /* 0x0000002f95a37c23 */ /* 0x000fe2000801089c */
[----:B------:R-:W-:Y:S01]  /*7350*/  FMUL.FTZ R19, R121, R195 ;  /* 0x000000c379137220 */ /* 0x000fe20000410000 */
[----:B------:R-:W-:Y:S01]  /*7360*/  @P2 FADD.FTZ R17, R17, R216 ;  /* 0x000000d811112221 */ /* 0x000fe20000010000 */
[----:B------:R-:W0:Y:S01]  /*7370*/  SHFL.UP PT, R157, R18, 0x10, RZ ;  /* 0x06000000129d7989 */ /* 0x000e2200000e00ff */
[----:B------:R-:W-:Y:S01]  /*7380*/  FFMA.FTZ R158, R80, R163, R161 ;  /* 0x000000a3509e7223 */ /* 0x000fe200000100a1 */
[----:B------:R-:W-:-:S02]  /*7390*/  FADD.FTZ R220, R153, R220 ;  /* 0x000000dc99dc7221 */ /* 0x000fc40000010000 */
[----:B------:R-:W1:Y:S01]  /*73a0*/  SHFL.UP PT, R155, R7, 0x10, RZ ;  /* 0x06000000079b7989 */ /* 0x000e6200000e00ff */
[----:B------:R-:W-:Y:S01]  /*73b0*/  FFMA.FTZ R205, R124, R203, R19 ;  /* 0x000000cb7ccd7223 */ /* 0x000fe20000010013 */
[C---:B------:R-:W-:Y:S02]  /*73c0*/  FMUL.FTZ R160, R125.reuse, R158 ;  /* 0x0000009e7da07220 */ /* 0x040fe40000410000 */
[----:B------:R-:W2:Y:S01]  /*73d0*/  SHFL.UP PT, R156, R17, 0x10, RZ ;  /* 0x06000000119c7989 */ /* 0x000ea200000e00ff */
[----:B------:R-:W-:-:S03]  /*73e0*/  FMUL.FTZ R159, R125, R220 ;  /* 0x000000dc7d9f7220 */ /* 0x000fc60000410000 */
[----:B------:R-:W4:Y:S01]  /*73f0*/  SHFL.UP PT, R19, R6, 0x10, RZ ;  /* 0x0600000006137989 */ /* 0x000f2200000e00ff */
[----:B------:R-:W-:Y:S01]  /*7400*/  FMUL.FTZ R216, R193, UR48 ;  /* 0x00000030c1d87c20 */ /* 0x000fe20008410000 */
[C---:B------:R-:W-:Y:S01]  /*7410*/  FFMA.FTZ R220, R131.reuse, R220, -R160 ;  /* 0x000000dc83dc7223 */ /* 0x040fe200000108a0 */
[----:B------:R-:W-:Y:S01]  /*7420*/  FFMA.FTZ R160, R131, R158, R159 ;  /* 0x0000009e83a07223 */ /* 0x000fe2000001009f */
[----:B------:R-:W-:Y:S01]  /*7430*/  FMUL.FTZ R203, R121, R203 ;  /* 0x000000cb79cb7220 */ /* 0x000fe20000410000 */
[----:B------:R-:W-:Y:S01]  /*7440*/  FFMA.FTZ R158, R169, UR47, -R216 ;  /* 0x0000002fa99e7c23 */ /* 0x000fe200080108d8 */
[----:B------:R-:W-:Y:S01]  /*7450*/  FADD.FTZ R161, R15, R220 ;  /* 0x000000dc0fa17221 */ /* 0x000fe20000010000 */
[----:B------:R-:W-:Y:S01]  /*7460*/  ISETP.GE.AND P2, PT, R38, 0x10, PT ;  /* 0x000000102600780c */ /* 0x000fe20003f46270 */
[----:B------:R-:W-:Y:S01]  /*7470*/  FFMA.FTZ R203, R124, R195, -R203 ;  /* 0x000000c37ccb7223 */ /* 0x000fe200000108cb */
[----:B------:R-:W-:Y:S01]  /*7480*/  FFMA.FTZ R159, R81, R158, R160 ;  /* 0x0000009e519f7223 */ /* 0x000fe200000100a0 */
[----:B------:R-:W-:Y:S01]  /*7490*/  FMUL.FTZ R195, R120, R161 ;  /* 0x000000a178c37220 */ /* 0x000fe20000410000 */
[C---:B------:R-:W-:Y:S01]  /*74a0*/  FMUL.FTZ R216, R122.reuse, R205 ;  /* 0x000000cd7ad87220 */ /* 0x040fe20000410000 */
[----:B------:R-:W-:Y:S01]  /*74b0*/  FMUL.FTZ R207, R122, R203 ;  /* 0x000000cb7acf7220 */ /* 0x000fe20000410000 */
[-C--:B------:R-:W-:Y:S01]  /*74c0*/  FMUL.FTZ R160, R120, R159.reuse ;  /* 0x0000009f78a07220 */ /* 0x080fe20000410000 */
[----:B------:R-:W-:Y:S01]  /*74d0*/  FFMA.FTZ R195, R130, R159, R195 ;  /* 0x0000009f82c37223 */ /* 0x000fe200000100c3 */
[C---:B0-----:R-:W-:Y:S01]  /*74e0*/  FMUL.FTZ R159, R7.reuse, R157 ;  /* 0x0000009d079f7220 */ /* 0x041fe20000410000 */
[----:B------:R-:W-:Y:S01]  /*74f0*/  FFMA.FTZ R207, R126, R205, R207 ;  /* 0x000000cd7ecf7223 */ /* 0x000fe200000100cf */
[----:B------:R-:W-:Y:S01]  /*7500*/  FFMA.FTZ R161, R130, R161, -R160 ;  /* 0x000000a182a17223 */ /* 0x000fe200000108a0 */
[----:B------:R-:W-:Y:S01]  /*7510*/  FFMA.FTZ R205, R126, R203, -R216 ;  /* 0x000000cb7ecd7223 */ /* 0x000fe200000108d8 */
[----:B------:R-:W-:Y:S01]  /*7520*/  FMUL.FTZ R220, R6, R157 ;  /* 0x0000009d06dc7220 */ /* 0x000fe20000410000 */
[CC--:B-1----:R-:W-:Y:S01]  /*7530*/  FMUL.FTZ R160, R7.reuse, R155.reuse ;  /* 0x0000009b07a07220 */ /* 0x0c2fe20000410000 */
[----:B------:R-:W-:Y:S01]  /*7540*/  FMUL.FTZ R203, R212, UR48 ;  /* 0x00000030d4cb7c20 */ /* 0x000fe20008410000 */
[C---:B------:R-:W-:Y:S01]  /*7550*/  FMUL.FTZ R216, R6.reuse, R155 ;  /* 0x0000009b06d87220 */ /* 0x040fe20000410000 */
[CC--:B--2---:R-:W-:Y:S01]  /*7560*/  FFMA.FTZ R218, R6.reuse, R156.reuse, -R159 ;  /* 0x0000009c06da7223 */ /* 0x0c4fe2000001089f */
[C---:B------:R-:W-:Y:S01]  /*7570*/  FFMA.FTZ R157, R7.reuse, R156, R220 ;  /* 0x0000009c079d7223 */ /* 0x040fe200000100dc */
[-C--:B----4-:R-:W-:Y:S01]  /*7580*/  @P2 FFMA.FTZ R6, R6, R19.reuse, -R160 ;  /* 0x0000001306062223 */ /* 0x090fe200000108a0 */
[----:B------:R-:W-:Y:S01]  /*7590*/  FFMA.FTZ R155, R146, UR47, -R203 ;  /* 0x0000002f929b7c23 */ /* 0x000fe200080108cb */
[----:B------:R-:W-:Y:S01]  /*75a0*/  @P2 FFMA.FTZ R7, R7, R19, R216 ;  /* 0x0000001307072223 */ /* 0x000fe200000100d8 */
[----:B---3--:R-:W-:Y:S02]  /*75b0*/  SHFL.IDX PT, R3, R3, RZ, 0x1f ;  /* 0x00001fff03037589 */ /* 0x008fe400000e0000 */
[----:B------:R-:W-:-:S02]  /*75c0*/  FFMA.FTZ R195, R82, R155, R195 ;  /* 0x0000009b52c37223 */ /* 0x000fc400000100c3 */
[----:B------:R-:W0:Y:S01]  /*75d0*/  SHFL.UP PT, R6, R6, 0x1, RZ ;  /* 0x0420000006067989 */ /* 0x000e2200000e00ff */
[----:B------:R-:W-:Y:S01]  /*75e0*/  @P2 FADD.FTZ R18, R18, R157 ;  /* 0x0000009d12122221 */ /* 0x000fe20000010000 */
[----:B------:R-:W-:Y:S02]  /*75f0*/  FADD.FTZ R161, R14, R161 ;  /* 0x000000a10ea17221 */ /* 0x000fe40000010000 */
[----:B------:R-:W1:Y:S01]  /*7600*/  SHFL.UP PT, R7, R7, 0x1, RZ ;  /* 0x0420000007077989 */ /* 0x000e6200000e00ff */
[----:B------:R-:W-:Y:S01]  /*7610*/  @P2 FADD.FTZ R17, R17, R218 ;  /* 0x000000da11112221 */ /* 0x000fe20000010000 */
[C---:B------:R-:W-:Y:S02]  /*7620*/  FMUL.FTZ R19, R121.reuse, R195 ;  /* 0x000000c379137220 */ /* 0x040fe40000410000 */
[----:B------:R-:W2:Y:S01]  /*7630*/  SHFL.IDX PT, R2, R2, RZ, 0x1f ;  /* 0x00001fff02027589 */ /* 0x000ea200000e0000 */
[-C--:B------:R-:W-:Y:S01]  /*7640*/  FMUL.FTZ R156, R121, R161.reuse ;  /* 0x000000a1799c7220 */ /* 0x080fe20000410000 */
[----:B------:R-:W-:Y:S01]  /*7650*/  FMUL.FTZ R160, R167, UR48 ;  /* 0x00000030a7a07c20 */ /* 0x000fe20008410000 */
[C---:B------:R-:W-:Y:S01]  /*7660*/  FFMA.FTZ R216, R124.reuse, R161, -R19 ;  /* 0x000000a17cd87223 */ /* 0x040fe20000010813 */
[----:B------:R-:W3:Y:S01]  /*7670*/  SHFL.UP PT, R18, R18, 0x1, RZ ;  /* 0x0420000012127989 */ /* 0x000ee200000e00ff */
[----:B------:R-:W-:Y:S01]  /*7680*/  FFMA.FTZ R156, R124, R195, R156 ;  /* 0x000000c37c9c7223 */ /* 0x000fe2000001009c */
[----:B------:R-:W-:-:S02]  /*7690*/  FFMA.FTZ R160, R147, UR47, -R160 ;  /* 0x0000002f93a07c23 */ /* 0x000fc400080108a0 */
[----:B------:R-:W4:Y:S01]  /*76a0*/  SHFL.UP PT, R17, R17, 0x1, RZ ;  /* 0x0420000011117989 */ /* 0x000f2200000e00ff */
[----:B------:R-:W-:Y:S01]  /*76b0*/  FADD.FTZ R159, R13, R216 ;  /* 0x000000d80d9f7221 */ /* 0x000fe20000010000 */
[----:B------:R-:W-:Y:S01]  /*76c0*/  FFMA.FTZ R19, R83, R160, R156 ;  /* 0x000000a053137223 */ /* 0x000fe2000001009c */
[----:B------:R-:W-:Y:S02]  /*76d0*/  FMUL.FTZ R161, R214, UR48 ;  /* 0x00000030d6a17c20 */ /* 0x000fe40008410000 */
[C---:B------:R-:W-:Y:S01]  /*76e0*/  FMUL.FTZ R157, R122.reuse, R159 ;  /* 0x0000009f7a9d7220 */ /* 0x040fe20000410000 */
[----:B------:R-:W-:-:S03]  /*76f0*/  FMUL.FTZ R156, R122, R19 ;  /* 0x000000137a9c7220 */ /* 0x000fc60000410000 */
[----:B------:R-:W-:Y:S01]  /*7700*/  FFMA.FTZ R19, R126, R19, R157 ;  /* 0x000000137e137223 */ /* 0x000fe2000001009d */
[----:B------:R-:W-:Y:S01]  /*7710*/  FFMA.FTZ R157, R166, UR47, -R161 ;  /* 0x0000002fa69d7c23 */ /* 0x000fe200080108a1 */
[----:B------:R-:W-:Y:S01]  /*7720*/  FFMA.FTZ R159, R126, R159, -R156 ;  /* 0x0000009f7e9f7223 */ /* 0x000fe2000001089c */
[----:B0-----:R-:W-:Y:S02]  /*7730*/  FMUL.FTZ R156, R6, R3 ;  /* 0x00000003069c7220 */ /* 0x001fe40000410000 */
[----:B------:R-:W-:Y:S01]  /*7740*/  FFMA.FTZ R161, R84, R157, R19 ;  /* 0x0000009d54a17223 */ /* 0x000fe20000010013 */
[C---:B-1----:R-:W-:Y:S01]  /*7750*/  FMUL.FTZ R19, R7.reuse, R3 ;  /* 0x0000000307137220 */ /* 0x042fe20000410000 */
[----:B--2---:R-:W-:-:S03]  /*7760*/  FFMA.FTZ R7, R7, R2, R156 ;  /* 0x0000000207077223 */ /* 0x004fc6000001009c */
[----:B------:R-:W-:Y:S01]  /*7770*/  FFMA.FTZ R6, R6, R2, -R19 ;  /* 0x0000000206067223 */ /* 0x000fe20000010813 */
[----:B---3--:R-:W-:Y:S01]  /*7780*/  @P1 FADD.FTZ R3, R18, R7 ;  /* 0x0000000712031221 */ /* 0x008fe20000010000 */
[----:B------:R-:W-:Y:S02]  /*7790*/  FMUL.FTZ R195, R129, R205 ;  /* 0x000000cd81c37220 */ /* 0x000fe40000410000 */
[----:B----4-:R-:W-:Y:S01]  /*77a0*/  @P1 FADD.FTZ R2, R17, R6 ;  /* 0x0000000611021221 */ /* 0x010fe20000010000 */
[C---:B------:R-:W-:Y:S01]  /*77b0*/  FMUL.FTZ R7, R5.reuse, R3 ;  /* 0x0000000305077220 */ /* 0x040fe20000410000 */
[----:B------:R-:W-:Y:S02]  /*77c0*/  FFMA.FTZ R216, R128, R207, R195 ;  /* 0x000000cf80d87223 */ /* 0x000fe400000100c3 */
[-C--:B------:R-:W-:Y:S01]  /*77d0*/  FMUL.FTZ R5, R5, R2.reuse ;  /* 0x0000000205057220 */ /* 0x080fe20000410000 */
[----:B------:R-:W-:Y:S01]  /*77e0*/  FADD.FTZ R159, R12, R159 ;  /* 0x0000009f0c9f7221 */ /* 0x000fe20000010000 */
[C---:B------:R-:W-:Y:S01]  /*77f0*/  FMUL.FTZ R195, R129.reuse, R161 ;  /* 0x000000a181c37220 */ /* 0x040fe20000410000 */
[C---:B------:R-:W-:Y:S01]  /*7800*/  FFMA.FTZ R7, R4.reuse, R2, -R7 ;  /* 0x0000000204077223 */ /* 0x040fe20000010807 */
[----:B------:R-:W-:Y:S01]  /*7810*/  FFMA.FTZ R5, R4, R3, R5 ;  /* 0x0000000304057223 */ /* 0x000fe20000010005 */
[-C--:B------:R-:W-:Y:S01]  /*7820*/  FMUL.FTZ R156, R129, R159.reuse ;  /* 0x0000009f819c7220 */ /* 0x080fe20000410000 */
[----:B------:R-:W-:Y:S01]  /*7830*/  FFMA.FTZ R220, R128, R159, -R195 ;  /* 0x0000009f80dc7223 */ /* 0x000fe200000108c3 */
[----:B------:R-:W-:Y:S01]  /*7840*/  FADD.FTZ R159, R16, R7 ;  /* 0x00000007109f7221 */ /* 0x000fe20000010000 */
[----:B------:R-:W-:-:S04]  /*7850*/  FADD.FTZ R16, RZ, R5 ;  /* 0x00000005ff107221 */ /* 0x000fc80000010000 */
[CC--:B------:R-:W-:Y:S01]  /*7860*/  FMUL.FTZ R4, R127.reuse, R16.reuse ;  /* 0x000000107f047220 */ /* 0x0c0fe20000410000 */
[-C--:B------:R-:W-:Y:S01]  /*7870*/  FMUL.FTZ R3, R127, R159.reuse ;  /* 0x0000009f7f037220 */ /* 0x080fe20000410000 */
[----:B------:R-:W-:Y:S02]  /*7880*/  FMUL.FTZ R17, R165, UR48 ;  /* 0x00000030a5117c20 */ /* 0x000fe40008410000 */
[C---:B------:R-:W-:Y:S01]  /*7890*/  FFMA.FTZ R4, R123.reuse, R159, -R4 ;  /* 0x0000009f7b047223 */ /* 0x040fe20000010804 */
[----:B------:R-:W-:Y:S01]  /*78a0*/  FFMA.FTZ R18, R128, R161, R156 ;  /* 0x000000a180127223 */ /* 0x000fe2000001009c */
[-C--:B------:R-:W-:Y:S01]  /*78b0*/  FFMA.FTZ R3, R123, R16.reuse, R3 ;  /* 0x000000107b037223 */ /* 0x080fe20000010003 */
[C---:B------:R-:W-:Y:S01]  /*78c0*/  FMUL.FTZ R161, R162.reuse, UR48 ;  /* 0x00000030a2a17c20 */ /* 0x040fe20008410000 */
[C---:B------:R-:W-:Y:S01]  /*78d0*/  FMUL.FTZ R5, R162.reuse, R16 ;  /* 0x00000010a2057220 */ /* 0x040fe20000410000 */
[----:B------:R-:W-:Y:S01]  /*78e0*/  FMUL.FTZ R7, R162, R159 ;  /* 0x0000009fa2077220 */ /* 0x000fe20000410000 */
[----:B------:R-:W-:Y:S01]  /*78f0*/  FFMA.FTZ R162, R55, R34, R4 ;  /* 0x0000002237a27223 */ /* 0x000fe20000010004 */
[----:B------:R-:W-:Y:S01]  /*7900*/  FFMA.FTZ R156, R164, UR47, -R17 ;  /* 0x0000002fa49c7c23 */ /* 0x000fe20008010811 */
[C---:B------:R-:W-:Y:S01]  /*7910*/  FMUL.FTZ R207, R129.reuse, R207 ;  /* 0x000000cf81cf7220 */ /* 0x040fe20000410000 */
[----:B------:R-:W-:Y:S01]  /*7920*/  FADD.FTZ R17, RZ, R3 ;  /* 0x00000003ff117221 */ /* 0x000fe20000010000 */
[C---:B------:R-:W-:Y:S01]  /*7930*/  FFMA.FTZ R3, R148.reuse, R16, R7 ;  /* 0x0000001094037223 */ /* 0x040fe20000010007 */
[-C--:B------:R-:W-:Y:S01]  /*7940*/  FMUL.FTZ R7, R129, R162.reuse ;  /* 0x000000a281077220 */ /* 0x080fe20000410000 */
[----:B------:R-:W-:Y:S01]  /*7950*/  FFMA.FTZ R19, R148, R159, -R5 ;  /* 0x0000009f94137223 */ /* 0x000fe20000010805 */
[C---:B------:R-:W-:Y:S01]  /*7960*/  FFMA.FTZ R218, R128.reuse, R205, -R207 ;  /* 0x000000cd80da7223 */ /* 0x040fe200000108cf */
[----:B------:R-:W-:Y:S01]  /*7970*/  FMUL.FTZ R4, R165, R162 ;  /* 0x000000a2a5047220 */ /* 0x000fe20000410000 */
[-C--:B------:R-:W-:Y:S01]  /*7980*/  FMUL.FTZ R5, R129, R17.reuse ;  /* 0x0000001181057220 */ /* 0x080fe20000410000 */
[-C--:B------:R-:W-:Y:S01]  /*7990*/  FFMA.FTZ R7, R128, R17.reuse, R7 ;  /* 0x0000001180077223 */ /* 0x080fe20000010007 */
[-C--:B------:R-:W-:Y:S01]  /*79a0*/  FMUL.FTZ R195, R165, R17.reuse ;  /* 0x00000011a5c37220 */ /* 0x080fe20000410000 */
[----:B------:R-:W-:Y:S01]  /*79b0*/  FMUL.FTZ R6, R127, R218 ;  /* 0x000000da7f067220 */ /* 0x000fe20000410000 */
[----:B------:R-:W-:Y:S01]  /*79c0*/  FFMA.FTZ R209, R164, R17, R4 ;  /* 0x00000011a4d17223 */ /* 0x000fe20000010004 */
[-C--:B------:R-:W-:Y:S01]  /*79d0*/  FFMA.FTZ R5, R128, R162.reuse, -R5 ;  /* 0x000000a280057223 */ /* 0x080fe20000010805 */
[----:B------:R-:W-:Y:S01]  /*79e0*/  FFMA.FTZ R4, R0, R19, RZ ;  /* 0x0000001300047223 */ /* 0x000fe200000100ff */
[----:B------:R-:W-:Y:S01]  /*79f0*/  FADD.FTZ R220, R11, R220 ;  /* 0x000000dc0bdc7221 */ /* 0x000fe20000010000 */
[----:B------:R-:W-:Y:S01]  /*7a00*/  FADD.FTZ R19, RZ, R7 ;  /* 0x00000007ff137221 */ /* 0x000fe20000010000 */
[----:B------:R-:W-:Y:S01]  /*7a10*/  FFMA.FTZ R195, R164, R162, -R195 ;  /* 0x000000a2a4c37223 */ /* 0x000fe200000108c3 */
[----:B------:R-:W-:Y:S01]  /*7a20*/  FFMA.FTZ R2, R123, R216, R6 ;  /* 0x000000d87b027223 */ /* 0x000fe20000010006 */
[----:B------:R-:W-:Y:S01]  /*7a30*/  FFMA.FTZ R165, R58, R33, R5 ;  /* 0x000000213aa57223 */ /* 0x000fe20000010005 */
[----:B------:R-:W-:Y:S01]  /*7a40*/  FFMA.FTZ R6, -R0, R3, RZ ;  /* 0x0000000300067223 */ /* 0x000fe200000101ff */
[----:B------:R-:W-:Y:S01]  /*7a50*/  FFMA.FTZ R18, R85, R156, R18 ;  /* 0x0000009c55127223 */ /* 0x000fe20000010012 */
[----:B------:R-:W-:Y:S01]  /*7a60*/  FMUL.FTZ R205, R127, R220 ;  /* 0x000000dc7fcd7220 */ /* 0x000fe20000410000 */
[C---:B------:R-:W-:Y:S01]  /*7a70*/  FMUL.FTZ R3, R122.reuse, R19 ;  /* 0x000000137a037220 */ /* 0x040fe20000410000 */
[----:B------:R-:W-:Y:S01]  /*7a80*/  FFMA.FTZ R195, R85, R195, R4 ;  /* 0x000000c355c37223 */ /* 0x000fe20000010004 */
[----:B------:R-:W-:Y:S01]  /*7a90*/  FMUL.FTZ R4, R122, R165 ;  /* 0x000000a57a047220 */ /* 0x000fe20000410000 */
[----:B------:R-:W-:Y:S01]  /*7aa0*/  FMUL.FTZ R5, R214, R19 ;  /* 0x00000013d6057220 */ /* 0x000fe20000410000 */
[-C--:B------:R-:W-:Y:S01]  /*7ab0*/  FFMA.FTZ R205, R123, R18.reuse, R205 ;  /* 0x000000127bcd7223 */ /* 0x080fe200000100cd */
[C---:B------:R-:W-:Y:S01]  /*7ac0*/  FFMA.FTZ R164, R126.reuse, R165, -R3 ;  /* 0x000000a57ea47223 */ /* 0x040fe20000010803 */
[----:B------:R-:W-:Y:S01]  /*7ad0*/  FMUL.FTZ R18, R127, R18 ;  /* 0x000000127f127220 */ /* 0x000fe20000410000 */
[----:B------:R-:W-:Y:S01]  /*7ae0*/  FFMA.FTZ R4, R126, R19, R4 ;  /* 0x000000137e047223 */ /* 0x000fe20000010004 */
[----:B------:R-:W-:Y:S01]  /*7af0*/  FFMA.FTZ R5, R166, R165, -R5 ;  /* 0x000000a5a6057223 */ /* 0x000fe20000010805 */
[----:B------:R-:W-:Y:S01]  /*7b00*/  FFMA.FTZ R164, R57, R32, R164 ;  /* 0x0000002039a47223 */ /* 0x000fe200000100a4 */
[----:B------:R-:W-:Y:S01]  /*7b10*/  FFMA.FTZ R207, R123, R220, -R18 ;  /* 0x000000dc7bcf7223 */ /* 0x000fe20000010812 */
[----:B------:R-:W-:Y:S01]  /*7b20*/  FADD.FTZ R18, RZ, R4 ;  /* 0x00000004ff127221 */ /* 0x000fe20000010000 */
[----:B------:R-:W-:Y:S01]  /*7b30*/  FFMA.FTZ R4, R84, R5, R195 ;  /* 0x0000000554047223 */ /* 0x000fe200000100c3 */
[----:B------:R-:W-:Y:S01]  /*7b40*/  FMUL.FTZ R5, R121, R164 ;  /* 0x000000a479057220 */ /* 0x000fe20000410000 */
[----:B------:R-:W-:Y:S01]  /*7b50*/  FFMA.FTZ R209, -R85, R209, R6 ;  /* 0x000000d155d17223 */ /* 0x000fe20000010106 */
        /* <DEDUP_REMOVED lines=9> */
[----:B------:R-:W-:Y:S01]  /*7bf0*/  FMUL.FTZ R214, R214, R165 ;  /* 0x000000a5d6d67220 */ /* 0x000fe20000410000 */
[----:B------:R-:W-:Y:S01]  /*7c00*/  FFMA.FTZ R5, R83, R6, R4 ;  /* 0x0000000653057223 */ /* 0x000fe20000010004 */
[C---:B------:R-:W-:Y:S01]  /*7c10*/  FMUL.FTZ R3, R120.reuse, R147 ;  /* 0x0000009378037220 */ /* 0x040fe20000410000 */
[----:B------:R-:W-:Y:S01]  /*7c20*/  FMUL.FTZ R4, R120, R167 ;  /* 0x000000a778047220 */ /* 0x000fe20000410000 */
[----:B------:R-:W-:Y:S01]  /*7c30*/  FFMA.FTZ R214, R166, R19, R214 ;  /* 0x00000013a6d67223 */ /* 0x000fe200000100d6 */
[----:B------:R-:W-:Y:S01]  /*7c40*/  FMUL.FTZ R195, R212, R147 ;  /* 0x00000093d4c37220 */ /* 0x000fe20000410000 */
[-C--:B------:R-:W-:Y:S01]  /*7c50*/  FFMA.FTZ R166, R130, R167.reuse, -R3 ;  /* 0x000000a782a67223 */ /* 0x080fe20000010803 */
[----:B------:R-:W-:Y:S01]  /*7c60*/  FMUL.FTZ R212, R212, R167 ;  /* 0x000000a7d4d47220 */ /* 0x000fe20000410000 */
[----:B------:R-:W-:Y:S01]  /*7c70*/  FFMA.FTZ R4, R130, R147, R4 ;  /* 0x0000009382047223 */ /* 0x000fe20000010004 */
[C---:B------:R-:W-:Y:S01]  /*7c80*/  FFMA.FTZ R195, R146.reuse, R167, -R195 ;  /* 0x000000a792c37223 */ /* 0x040fe200000108c3 */
[----:B------:R-:W-:Y:S01]  /*7c90*/  FFMA.FTZ R166, R59, R30, R166 ;  /* 0x0000001e3ba67223 */ /* 0x000fe200000100a6 */
[----:B------:R-:W-:Y:S01]  /*7ca0*/  FFMA.FTZ R212, R146, R147, R212 ;  /* 0x0000009392d47223 */ /* 0x000fe200000100d4 */
[----:B------:R-:W-:-:S02]  /*7cb0*/  FADD.FTZ R146, RZ, R4 ;  /* 0x00000004ff927221 */ /* 0x000fc40000010000 */
[C---:B------:R-:W-:Y:S01]  /*7cc0*/  FMUL.FTZ R4, R125.reuse, R166 ;  /* 0x000000a67d047220 */ /* 0x040fe20000410000 */
[----:B------:R-:W-:Y:S01]  /*7cd0*/  FFMA.FTZ R161, R148, UR47, -R161 ;  /* 0x0000002f94a17c23 */ /* 0x000fe200080108a1 */
[-C--:B------:R-:W-:Y:S01]  /*7ce0*/  FMUL.FTZ R3, R125, R146.reuse ;  /* 0x000000927d037220 */ /* 0x080fe20000410000 */
[----:B------:R-:W-:Y:S01]  /*7cf0*/  FMUL.FTZ R148, R193, R146 ;  /* 0x00000092c1947220 */ /* 0x000fe20000410000 */
[----:B------:R-:W-:Y:S01]  /*7d00*/  FFMA.FTZ R214, -R84, R214, R209 ;  /* 0x000000d654d67223 */ /* 0x000fe200000101d1 */
[----:B------:R-:W-:Y:S01]  /*7d10*/  FFMA.FTZ R4, R131, R146, R4 ;  /* 0x0000009283047223 */ /* 0x000fe20000010004 */
[-C--:B------:R-:W-:Y:S01]  /*7d20*/  FMUL.FTZ R193, R193, R166.reuse ;  /* 0x000000a6c1c17220 */ /* 0x080fe20000410000 */
[----:B------:R-:W-:Y:S01]  /*7d30*/  FFMA.FTZ R6, R82, R195, R5 ;  /* 0x000000c352067223 */ /* 0x000fe20000010005 */
[-C--:B------:R-:W-:Y:S01]  /*7d40*/  FFMA.FTZ R3, R131, R166.reuse, -R3 ;  /* 0x000000a683037223 */ /* 0x080fe20000010803 */
[----:B------:R-:W-:Y:S01]  /*7d50*/  FFMA.FTZ R5, R169, R166, -R148 ;  /* 0x000000a6a9057223 */ /* 0x000fe20000010894 */
[----:B------:R-:W-:Y:S01]  /*7d60*/  FFMA.FTZ R7, -R83, R7, R214 ;  /* 0x0000000753077223 */ /* 0x000fe200000101d6 */
[----:B------:R-:W-:Y:S01]  /*7d70*/  FADD.FTZ R148, RZ, R4 ;  /* 0x00000004ff947221 */ /* 0x000fe20000010000 */
[----:B------:R-:W-:Y:S01]  /*7d80*/  FFMA.FTZ R193, R169, R146, R193 ;  /* 0x00000092a9c17223 */ /* 0x000fe200000100c1 */
[----:B------:R-:W-:Y:S01]  /*7d90*/  FFMA.FTZ R169, R62, R29, R3 ;  /* 0x0000001d3ea97223 */ /* 0x000fe20000010003 */
[----:B------:R-:W-:Y:S01]  /*7da0*/  FFMA.FTZ R212, -R82, R212, R7 ;  /* 0x000000d452d47223 */ /* 0x000fe20000010107 */
[-C--:B------:R-:W-:Y:S01]  /*7db0*/  FMUL.FTZ R3, R119, R148.reuse ;  /* 0x0000009477037220 */ /* 0x080fe20000410000 */
[----:B------:R-:W-:Y:S01]  /*7dc0*/  FFMA.FTZ R7, R81, R5, R6 ;  /* 0x0000000551077223 */ /* 0x000fe20000010006 */
        /* <DEDUP_REMOVED lines=9> */
[----:B------:R-:W-:-:S02]  /*7e60*/  FFMA.FTZ R193, -R81, R193, R212 ;  /* 0x000000c151c17223 */ /* 0x000fc400000101d4 */
[CC--:B------:R-:W-:Y:S01]  /*7e70*/  FMUL.FTZ R5, R133.reuse, R168.reuse ;  /* 0x000000a885057220 */ /* 0x0c0fe20000410000 */
[-C--:B------:R-:W-:Y:S01]  /*7e80*/  FMUL.FTZ R3, R133, R149.reuse ;  /* 0x0000009585037220 */ /* 0x080fe20000410000 */
[CC--:B------:R-:W-:Y:S01]  /*7e90*/  FMUL.FTZ R212, R173.reuse, R149.reuse ;  /* 0x00000095add47220 */ /* 0x0c0fe20000410000 */
[----:B------:R-:W-:Y:S01]  /*7ea0*/  FMUL.FTZ R214, R173, R168 ;  /* 0x000000a8add67220 */ /* 0x000fe20000410000 */
[-C--:B------:R-:W-:Y:S01]  /*7eb0*/  FFMA.FTZ R5, R132, R149.reuse, R5 ;  /* 0x0000009584057223 */ /* 0x080fe20000010005 */
[----:B------:R-:W-:Y:S01]  /*7ec0*/  FFMA.FTZ R4, R80, R4, R7 ;  /* 0x0000000450047223 */ /* 0x000fe20000010007 */
[-C--:B------:R-:W-:Y:S01]  /*7ed0*/  FFMA.FTZ R3, R132, R168.reuse, -R3 ;  /* 0x000000a884037223 */ /* 0x080fe20000010803 */
[C---:B------:R-:W-:Y:S01]  /*7ee0*/  FFMA.FTZ R212, R151.reuse, R168, -R212 ;  /* 0x000000a897d47223 */ /* 0x040fe200000108d4 */
[----:B------:R-:W-:Y:S01]  /*7ef0*/  FFMA.FTZ R7, R151, R149, R214 ;  /* 0x0000009597077223 */ /* 0x000fe200000100d6 */
[----:B------:R-:W-:Y:S01]  /*7f00*/  FADD.FTZ R151, RZ, R5 ;  /* 0x00000005ff977221 */ /* 0x000fe20000010000 */
[----:B------:R-:W-:Y:S01]  /*7f10*/  FFMA.FTZ R6, -R80, R6, R193 ;  /* 0x0000000650067223 */ /* 0x000fe200000101c1 */
[----:B------:R-:W-:Y:S01]  /*7f20*/  FFMA.FTZ R173, R64, R27, R3 ;  /* 0x0000001b40ad7223 */ /* 0x000fe20000010003 */
[----:B------:R-:W-:Y:S01]  /*7f30*/  FFMA.FTZ R5, R79, R212, R4 ;  /* 0x000000d44f057223 */ /* 0x000fe20000010004 */
[----:B------:R-:W-:Y:S01]  /*7f40*/  FMUL.FTZ R3, R135, R151 ;  /* 0x0000009787037220 */ /* 0x000fe20000410000 */
[----:B------:R-:W-:Y:S01]  /*7f50*/  FFMA.FTZ R7, -R79, R7, R6 ;  /* 0x000000074f077223 */ /* 0x000fe20000010106 */
        /* <DEDUP_REMOVED lines=9> */
[----:B------:R-:W-:-:S02]  /*7ff0*/  FFMA.FTZ R4, R78, R193, R5 ;  /* 0x000000c14e047223 */ /* 0x000fc40000010005 */
        /* <DEDUP_REMOVED lines=9> */
[----:B------:R-:W-:Y:S01]  /*8090*/  FFMA.FTZ R6, -R78, R6, R7 ;  /* 0x000000064e067223 */ /* 0x000fe20000010107 */
[C---:B------:R-:W-:Y:S01]  /*80a0*/  FFMA.FTZ R5, R77.reuse, R212, R4 ;  /* 0x000000d44d057223 */ /* 0x040fe20000010004 */
[----:B------:R-:W-:Y:S01]  /*80b0*/  FFMA.FTZ R195, R66, R25, R3 ;  /* 0x0000001942c37223 */ /* 0x000fe20000010003 */
[----:B------:R-:W-:Y:S01]  /*80c0*/  FMUL.FTZ R4, R138, R175 ;  /* 0x000000af8a047220 */ /* 0x000fe20000410000 */
[----:B------:R-:W-:-:S02]  /*80d0*/  FFMA.FTZ R7, -R77, R191, R6 ;  /* 0x000000bf4d077223 */ /* 0x000fc40000010106 */
[-C--:B------:R-:W-:Y:S01]  /*80e0*/  FMUL.FTZ R6, R138, R195.reuse ;  /* 0x000000c38a067220 */ /* 0x080fe20000410000 */
[C---:B------:R-:W-:Y:S01]  /*80f0*/  FFMA.FTZ R4, R139.reuse, R195, -R4 ;  /* 0x000000c38b047223 */ /* 0x040fe20000010804 */
[C---:B------:R-:W-:Y:S01]  /*8100*/  FMUL.FTZ R3, R198.reuse, R175 ;  /* 0x000000afc6037220 */ /* 0x040fe20000410000 */
[----:B------:R-:W-:Y:S01]  /*8110*/  UISETP.GE.AND UP0, UPT, UR18, UR45, UPT ;  /* 0x0000002d1200728c */ /* 0x000fe2000bf06270 */
[----:B------:R-:W-:Y:S01]  /*8120*/  FMUL.FTZ R191, R198, R195 ;  /* 0x000000c3c6bf7220 */ /* 0x000fe20000410000 */
[----:B------:R-:W-:Y:S01]  /*8130*/  FFMA.FTZ R6, R139, R175, R6 ;  /* 0x000000af8b067223 */ /* 0x000fe20000010006 */
[----:B------:R-:W-:Y:S01]  /*8140*/  FFMA.FTZ R198, R65, R24, R4 ;  /* 0x0000001841c67223 */ /* 0x000fe20000010004 */
[C---:B------:R-:W-:Y:S01]  /*8150*/  FFMA.FTZ R3, R202.reuse, R195, -R3 ;  /* 0x000000c3ca037223 */ /* 0x040fe20000010803 */
[----:B------:R-:W-:Y:S01]  /*8160*/  FFMA.FTZ R202, R202, R175, R191 ;  /* 0x000000afcaca7223 */ /* 0x000fe200000100bf */
[----:B------:R-:W-:Y:S01]  /*8170*/  FADD.FTZ R191, RZ, R6 ;  /* 0x00000006ffbf7221 */ /* 0x000fe20000010000 */
[-C--:B------:R-:W-:Y:S01]  /*8180*/  FMUL.FTZ R4, R140, R198.reuse ;  /* 0x000000c68c047220 */ /* 0x080fe20000410000 */
[----:B------:R-:W-:Y:S01]  /*8190*/  PLOP3.LUT P1, PT, PT, PT, UP0, 0x80, 0x8 ;  /* 0x000000000008781c */ /* 0x000fe20003f2f008 */
[----:B------:R-:W-:Y:S01]  /*81a0*/  FFMA.FTZ R6, R76, R3, R5 ;  /* 0x000000034c067223 */ /* 0x000fe20000010005 */
[-C--:B------:R-:W-:Y:S01]  /*81b0*/  FMUL.FTZ R3, R140, R191.reuse ;  /* 0x000000bf8c037220 */ /* 0x080fe20000410000 */
[-C--:B------:R-:W-:Y:S01]  /*81c0*/  FFMA.FTZ R4, R141, R191.reuse, R4 ;  /* 0x000000bf8d047223 */ /* 0x080fe20000010004 */
[----:B------:R-:W-:Y:S01]  /*81d0*/  ISETP.NE.OR P1, PT, R39, RZ, P1 ;  /* 0x000000ff2700720c */ /* 0x000fe20000f25670 */
[----:B------:R-:W-:Y:S01]  /*81e0*/  FMUL.FTZ R5, R197, R191 ;  /* 0x000000bfc5057220 */ /* 0x000fe20000410000 */
[-C--:B------:R-:W-:Y:S01]  /*81f0*/  FFMA.FTZ R3, R141, R198.reuse, -R3 ;  /* 0x000000c68d037223 */ /* 0x080fe20000010803 */
[----:B------:R-:W-:Y:S01]  /*8200*/  FADD.FTZ R193, RZ, R4 ;  /* 0x00000004ffc17221 */ /* 0x000fe20000010000 */
[----:B------:R-:W-:Y:S01]  /*8210*/  FMUL.FTZ R4, R197, R198 ;  /* 0x000000c6c5047220 */ /* 0x000fe20000410000 */
[----:B------:R-:W-:Y:S01]  /*8220*/  FFMA.FTZ R202, -R76, R202, R7 ;  /* 0x000000ca4cca7223 */ /* 0x000fe20000010107 */
[----:B------:R-:W-:Y:S01]  /*8230*/  FFMA.FTZ R197, R68, R23, R3 ;  /* 0x0000001744c57223 */ /* 0x000fe20000010003 */
[----:B------:R-:W-:Y:S01]  /*8240*/  FFMA.FTZ R5, R200, R198, -R5 ;  /* 0x000000c6c8057223 */ /* 0x000fe20000010805 */
[----:B------:R-:W-:Y:S01]  /*8250*/  FMUL.FTZ R7, R210, R193 ;  /* 0x000000c1d2077220 */ /* 0x000fe20000410000 */
[----:B------:R-:W-:Y:S01]  /*8260*/  FFMA.FTZ R3, R200, R191, R4 ;  /* 0x000000bfc8037223 */ /* 0x000fe20000010004 */
[----:B------:R-:W-:Y:S01]  /*8270*/  FMUL.FTZ R200, R210, R197 ;  /* 0x000000c5d2c87220 */ /* 0x000fe20000410000 */
[----:B------:R-:W-:Y:S01]  /*8280*/  FFMA.FTZ R5, R75, R5, R6 ;  /* 0x000000054b057223 */ /* 0x000fe20000010006 */
[C---:B------:R-:W-:Y:S01]  /*8290*/  FFMA.FTZ R7, R208.reuse, R197, -R7 ;  /* 0x000000c5d0077223 */ /* 0x040fe20000010807 */
[----:B------:R-:W-:Y:S01]  /*82a0*/  VOTEU.ALL UP0, P1 ;  /* 0x0000000000ff7886 */ /* 0x000fe20000800000 */
[----:B------:R-:W-:Y:S01]  /*82b0*/  FFMA.FTZ R200, R208, R193, R200 ;  /* 0x000000c1d0c87223 */ /* 0x000fe200000100c8 */
[----:B------:R-:W-:Y:S01]  /*82c0*/  ISETP.NE.AND P2, PT, R150, 0x1f, PT ;  /* 0x0000001f9600780c */ /* 0x000fe20003f45270 */
[----:B------:R-:W-:Y:S01]  /*82d0*/  FFMA.FTZ R208, R74, R7, R5 ;  /* 0x000000074ad07223 */ /* 0x000fe20000010005 */
[----:B------:R-:W-:-:S02]  /*82e0*/  HFMA2 R5, -RZ, RZ, 0, 0 ;  /* 0x00000000ff057431 */ /* 0x000fc400000001ff */
[----:B------:R-:W-:Y:S01]  /*82f0*/  FMUL.FTZ R216, R127, R216 ;  /* 0x000000d87fd87220 */ /* 0x000fe20000410000 */
[----:B------:R-:W-:Y:S01]  /*8300*/  @!UP0 ULEA UR9, UR8, UR33, 0x4 ;  /* 0x0000002108098291 */ /* 0x000fe2000f8e20ff */
[----:B------:R-:W-:Y:S02]  /*8310*/  MOV R4, 0x3f800000 ;  /* 0x3f80000000047802 */ /* 0x000fe40000000f00 */
[----:B------:R-:W-:Y:S01]  /*8320*/  CS2R R6, SRZ ;  /* 0x0000000000067805 */ /* 0x000fe2000001ff00 */
[----:B------:R-:W-:Y:S01]  /*8330*/  FFMA.FTZ R203, R123, R218, -R216 ;  /* 0x000000da7bcb7223 */ /* 0x000fe200000108d8 */
[----:B------:R-:W-:Y:S01]  /*8340*/  FFMA.FTZ R205, R0, R161, R205 ;  /* 0x000000a100cd7223 */ /* 0x000fe200000100cd */
[----:B------:R-:W-:Y:S01]  /*8350*/  FADD.FTZ R207, R10, R207 ;  /* 0x000000cf0acf7221 */ /* 0x000fe20000010000 */
        /* <DEDUP_REMOVED lines=22> */
.L_x_14409:
[----:B------:R-:W-:Y:S05]  /*84c0*/  BSYNC.RECONVERGENT B0 ;  /* 0x0000000000007941 */ /* 0x000fea0003800200 */
.L_x_14408:
        /* <DEDUP_REMOVED lines=16> */
.L_x_14411:
[----:B------:R-:W-:Y:S05]  /*85d0*/  BSYNC.RECONVERGENT B0 ;  /* 0x0000000000007941 */ /* 0x000fea0003800200 */
.L_x_14410:
        /* <DEDUP_REMOVED lines=16> */
.L_x_14413:
[----:B------:R-:W-:Y:S05]  /*86e0*/  BSYNC.RECONVERGENT B0 ;  /* 0x0000000000007941 */ /* 0x000fea0003800200 */
.L_x_14412:
        /* <DEDUP_REMOVED lines=16> */
.L_x_14415:
[----:B------:R-:W-:Y:S05]  /*87f0*/  BSYNC.RECONVERGENT B0 ;  /* 0x0000000000007941 */ /* 0x000fea0003800200 */
.L_x_14414:
        /* <DEDUP_REMOVED lines=16> */
.L_x_14417:
[----:B------:R-:W-:Y:S05]  /*8900*/  BSYNC.RECONVERGENT B0 ;  /* 0x0000000000007941 */ /* 0x000fea0003800200 */
.L_x_14416:
[----:B-1----:R-:W-:Y:S01]  /*8910*/  FFMA.FTZ R214, -R74, R200, R3 ;  /* 0x000000c84ad67223 */ /* 0x002fe20000010103 */
[C---:B------:R-:W-:Y:S01]  /*8920*/  FMUL.FTZ R200, R142.reuse, R193 ;  /* 0x000000c18ec87220 */ /* 0x040fe20000410000 */
[-C--:B------:R-:W-:Y:S01]  /*8930*/  FMUL.FTZ R202, R142, R197.reuse ;  /* 0x000000c58eca7220 */ /* 0x080fe20000410000 */
        /* <DEDUP_REMOVED lines=8> */
[----:B------:R-:W-:Y:S01]  /*89c0*/  SHFL.DOWN PT, R219, R203, 0x1, 0x1f ;  /* 0x08201f00cbdb7f89 */ /* 0x000fe200000e0000 */
[----:B------:R-:W-:Y:S01]  /*89d0*/  BSSY.RECONVERGENT B0, `(.L_x_14418) ;  /* 0x00001fb000007945 */ /* 0x000fe20003800200 */
[C---:B------:R-:W-:Y:S01]  /*89e0*/  FMUL.FTZ R210, R144.reuse, R202 ;  /* 0x000000ca90d27220 */ /* 0x040fe20000410000 */
[-C--:B------:R-:W-:Y:S01]  /*89f0*/  FMUL.FTZ R211, R144, R200.reuse ;  /* 0x000000c890d37220 */ /* 0x080fe20000410000 */
[----:B------:R-:W2:Y:S01]  /*8a00*/  SHFL.IDX PT, R3, R6, RZ, 0x1f ;  /* 0x00001fff06037589 */ /* 0x000ea200000e0000 */
[-C--:B------:R-:W-:Y:S01]  /*8a10*/  FMUL.FTZ R216, R201, R200.reuse ;  /* 0x000000c8c9d87220 */ /* 0x080fe20000410000 */
[----:B------:R-:W-:-:S02]  /*8a20*/  FFMA.FTZ R210, R145, R200, R210 ;  /* 0x000000c891d27223 */ /* 0x000fc400000100d2 */
[----:B------:R3:W5:Y:S01]  /*8a30*/  SHFL.IDX PT, R213, R203, RZ, 0x1f ;  /* 0x00001fffcbd57589 */ /* 0x00076200000e0000 */
[-C--:B------:R-:W-:Y:S01]  /*8a40*/  FFMA.FTZ R216, R199, R202.reuse, -R216 ;  /* 0x000000cac7d87223 */ /* 0x080fe200000108d8 */
[----:B------:R-:W-:Y:S02]  /*8a50*/  VOTEU.ALL UP0, P2 ;  /* 0x0000000000ff7886 */ /* 0x000fe40001000000 */
[----:B0-----:R0:W4:Y:S03]  /*8a60*/  SHFL.IDX PT, R212, R2, RZ, 0x1f ;  /* 0x00001fff02d47589 */ /* 0x00112600000e0000 */
[----:B------:R-:W-:Y:S01]  /*8a70*/  @!UP0 ULEA UR9, UR8, UR33, 0x4 ;  /* 0x0000002108098291 */ /* 0x000fe2000f8e20ff */
[-C--:B---3--:R-:W-:Y:S01]  /*8a80*/  FFMA.FTZ R203, R145, R202.reuse, -R211 ;  /* 0x000000ca91cb7223 */ /* 0x088fe200000108d3 */
[----:B------:R-:W-:Y:S01]  /*8a90*/  FMUL.FTZ R211, R201, R202 ;  /* 0x000000cac9d37220 */ /* 0x000fe20000410000 */
[----:B------:R-:W-:Y:S01]  /*8aa0*/  FADD.FTZ R201, RZ, R210 ;  /* 0x000000d2ffc97221 */ /* 0x000fe20000010000 */
[----:B------:R-:W3:Y:S01]  /*8ab0*/  SHFL.DOWN PT, R221, R205, 0x1, 0x1f ;  /* 0x08201f00cddd7f89 */ /* 0x000ee200000e0000 */
[----:B------:R-:W-:Y:S01]  /*8ac0*/  FFMA.FTZ R203, R70, R21, R203 ;  /* 0x0000001546cb7223 */ /* 0x000fe200000100cb */
[----:B------:R-:W-:Y:S01]  /*8ad0*/  FFMA.FTZ R211, R199, R200, R211 ;  /* 0x000000c8c7d37223 */ /* 0x000fe200000100d3 */
[C---:B------:R-:W-:Y:S01]  /*8ae0*/  FMUL.FTZ R215, R206.reuse, R201 ;  /* 0x000000c9ced77220 */ /* 0x040fe20000410000 */
[----:B------:R-:W-:Y:S01]  /*8af0*/  FFMA.FTZ R199, R73, R216, R208 ;  /* 0x000000d849c77223 */ /* 0x000fe200000100d0 */
[----:B------:R-:W3:Y:S01]  /*8b00*/  SHFL.DOWN PT, R218, R207, 0x1, 0x1f ;  /* 0x08201f00cfda7f89 */ /* 0x000ee200000e0000 */
[----:B0-----:R-:W-:Y:S01]  /*8b10*/  FMUL.FTZ R2, R206, R203 ;  /* 0x000000cbce027220 */ /* 0x001fe20000410000 */
[----:B-1----:R-:W-:Y:S01]  /*8b20*/  @P1 FMUL.FTZ R208, R217, R209 ;  /* 0x000000d1d9d01220 */ /* 0x002fe20000410000 */
[C---:B------:R-:W-:Y:S01]  /*8b30*/  FFMA.FTZ R206, R204.reuse, R203, -R215 ;  /* 0x000000cbccce7223 */ /* 0x040fe200000108d7 */
[----:B------:R-:W-:Y:S01]  /*8b40*/  FFMA.FTZ R211, -R73, R211, R214 ;  /* 0x000000d349d37223 */ /* 0x000fe200000101d6 */
[----:B------:R-:W-:Y:S01]  /*8b50*/  FFMA.FTZ R204, R204, R201, R2 ;  /* 0x000000c9cccc7223 */ /* 0x000fe20000010002 */
[----:B--2---:R-:W-:Y:S01]  /*8b60*/  @P1 FFMA.FTZ R215, R219, R3, R208 ;  /* 0x00000003dbd71223 */ /* 0x004fe200000100d0 */
[C---:B------:R-:W-:Y:S01]  /*8b70*/  FFMA.FTZ R206, R72.reuse, R206, R199 ;  /* 0x000000ce48ce7223 */ /* 0x040fe200000100c7 */
[----:B------:R0:W1:Y:S01]  /*8b80*/  SHFL.IDX PT, R208, R207, RZ, 0x1f ;  /* 0x00001fffcfd07589 */ /* 0x00006200000e0000 */
[----:B------:R-:W-:Y:S01]  /*8b90*/  FFMA.FTZ R204, -R72, R204, R211 ;  /* 0x000000cc48cc7223 */ /* 0x000fe200000101d3 */
[----:B-----5:R-:W-:Y:S01]  /*8ba0*/  FMUL.FTZ R211, R213, R7 ;  /* 0x00000007d5d37220 */ /* 0x020fe20000410000 */
[----:B------:R-:W-:Y:S01]  /*8bb0*/  @P1 FMUL.FTZ R2, R219, R209 ;  /* 0x000000d1db021220 */ /* 0x000fe20000410000 */
[----:B------:R-:W2:Y:S02]  /*8bc0*/  SHFL.IDX PT, R199, R205, RZ, 0x1f ;  /* 0x00001fffcdc77589 */ /* 0x000ea400000e0000 */
[CC--:B----4-:R-:W-:Y:S01]  /*8bd0*/  FFMA.FTZ R210, R212.reuse, R6.reuse, -R211 ;  /* 0x00000006d4d27223 */ /* 0x0d0fe200000108d3 */
[----:B------:R-:W-:Y:S01]  /*8be0*/  @P1 FFMA.FTZ R214, R217, R3, -R2 ;  /* 0x00000003d9d61223 */ /* 0x000fe20000010802 */
[C---:B------:R-:W-:Y:S01]  /*8bf0*/  FMUL.FTZ R6, R213.reuse, R6 ;  /* 0x00000006d5067220 */ /* 0x040fe20000410000 */
[CC--:B------:R-:W-:Y:S01]  /*8c00*/  FMUL.FTZ R2, R213.reuse, R4.reuse ;  /* 0x00000004d5027220 */ /* 0x0c0fe20000410000 */
[----:B------:R-:W-:Y:S01]  /*8c10*/  FMUL.FTZ R211, R213, R5 ;  /* 0x00000005d5d37220 */ /* 0x000fe20000410000 */
[----:B---3--:R-:W-:Y:S01]  /*8c20*/  @P1 FADD.FTZ R3, R221, R214 ;  /* 0x000000d6dd031221 */ /* 0x008fe20000010000 */
[----:B------:R-:W-:Y:S01]  /*8c30*/  FFMA.FTZ R7, R212, R7, R6 ;  /* 0x00000007d4077223 */ /* 0x000fe20000010006 */
[----:B------:R-:W-:Y:S01]  /*8c40*/  FMUL.FTZ R6, R170, R203 ;  /* 0x000000cbaa067220 */ /* 0x000fe20000410000 */
[----:B------:R-:W-:Y:S01]  /*8c50*/  FFMA.FTZ R5, R212, R5, R2 ;  /* 0x00000005d4057223 */ /* 0x000fe20000010002 */
[----:B------:R-:W-:Y:S01]  /*8c60*/  FMUL.FTZ R214, R3, R9 ;  /* 0x0000000903d67220 */ /* 0x000fe20000410000 */
[----:B------:R-:W-:Y:S01]  /*8c70*/  @P1 FADD.FTZ R209, R218, R215 ;  /* 0x000000d7dad11221 */ /* 0x000fe20000010000 */
[-C--:B------:R-:W-:Y:S01]  /*8c80*/  FFMA.FTZ R6, R171, R201.reuse, R6 ;  /* 0x000000c9ab067223 */ /* 0x080fe20000010006 */
[----:B------:R-:W-:Y:S01]  /*8c90*/  P2R R2, PR, RZ, 0x4 ;  /* 0x00000004ff027803 */ /* 0x000fe20000000000 */
[----:B------:R-:W-:Y:S01]  /*8ca0*/  FFMA.FTZ R4, R212, R4, -R211 ;  /* 0x00000004d4047223 */ /* 0x000fe200000108d3 */
[----:B------:R-:W-:Y:S01]  /*8cb0*/  FMUL.FTZ R2, R170, R201 ;  /* 0x000000c9aa027220 */ /* 0x000fe20000410000 */
[C---:B------:R-:W-:Y:S01]  /*8cc0*/  FMUL.FTZ R212, R209.reuse, R9 ;  /* 0x00000009d1d47220 */ /* 0x040fe20000410000 */
[-C--:B0-----:R-:W-:Y:S01]  /*8cd0*/  FFMA.FTZ R207, R209, R8.reuse, -R214 ;  /* 0x00000008d1cf7223 */ /* 0x081fe200000108d6 */
[----:B------:R-:W-:Y:S01]  /*8ce0*/  FADD.FTZ R9, RZ, R6 ;  /* 0x00000006ff097221 */ /* 0x000fe20000010000 */
[----:B-1----:R-:W-:Y:S01]  /*8cf0*/  FADD.FTZ R7, R208, R7 ;  /* 0x00000007d0077221 */ /* 0x002fe20000010000 */
[----:B------:R-:W-:Y:S01]  /*8d00*/  FFMA.FTZ R2, R171, R203, -R2 ;  /* 0x000000cbab027223 */ /* 0x000fe20000010802 */
[----:B------:R-:W-:Y:S01]  /*8d10*/  FFMA.FTZ R212, R3, R8, R212 ;  /* 0x0000000803d47223 */ /* 0x000fe200000100d4 */
[----:B------:R-:W-:Y:S01]  /*8d20*/  FADD.FTZ R207, R196, R207 ;  /* 0x000000cfc4cf7221 */ /* 0x000fe20000010000 */
[----:B--2---:R-:W-:Y:S01]  /*8d30*/  FADD.FTZ R6, R199, R210 ;  /* 0x000000d2c7067221 */ /* 0x004fe20000010000 */
[----:B------:R-:W-:Y:S01]  /*8d40*/  FFMA.FTZ R205, R69, R20, R2 ;  /* 0x0000001445cd7223 */ /* 0x000fe20000010002 */
[----:B------:R-:W-:Y:S01]  /*8d50*/  FMUL.FTZ R3, R194, R9 ;  /* 0x00000009c2037220 */ /* 0x000fe20000410000 */
[----:B------:R-:W-:Y:S01]  /*8d60*/  FFMA.FTZ R190, R71, R190, R212 ;  /* 0x000000be47be7223 */ /* 0x000fe200000100d4 */
[----:B------:R-:W-:Y:S01]  /*8d70*/  FMUL.FTZ R2, R170, R207 ;  /* 0x000000cfaa027220 */ /* 0x000fe20000410000 */
[----:B------:R0:W-:Y:S01]  /*8d80*/  @!P2 STS.128 [UR9+0x2e10], R4 ;  /* 0x002e1004ff00a988 */ /* 0x0001e20008000c09 */
[----:B------:R-:W-:Y:S01]  /*8d90*/  ULEA UR9, UR18, 0xfffffc00, 0xa ;  /* 0xfffffc0012097891 */ /* 0x000fe2000f8e50ff */
[----:B------:R-:W-:Y:S01]  /*8da0*/  FFMA.FTZ R8, R188, R205, -R3 ;  /* 0x000000cdbc087223 */ /* 0x000fe20000010803 */
[CC--:B------:R-:W-:Y:S01]  /*8db0*/  FFMA.FTZ R3, R171.reuse, R190.reuse, R2 ;  /* 0x000000beab037223 */ /* 0x0c0fe20000010002 */
[----:B------:R-:W-:Y:S01]  /*8dc0*/  FMUL.FTZ R170, R170, R190 ;  /* 0x000000beaaaa7220 */ /* 0x000fe20000410000 */
[----:B------:R-:W-:Y:S01]  /*8dd0*/  USHF.R.S32.HI UR34, URZ, 0x1f, UR9 ;  /* 0x0000001fff227899 */ /* 0x000fe20008011409 */
[----:B------:R-:W-:Y:S01]  /*8de0*/  FMUL.FTZ R2, R16, UR48 ;  /* 0x0000003010027c20 */ /* 0x000fe20008410000 */
[----:B------:R-:W-:Y:S01]  /*8df0*/  FFMA.FTZ R189, R72, R189, R3 ;  /* 0x000000bd48bd7223 */ /* 0x000fe20000010003 */
[----:B------:R-:W-:Y:S01]  /*8e00*/  FFMA.FTZ R170, R171, R207, -R170 ;  /* 0x000000cfabaa7223 */ /* 0x000fe200000108aa */
[----:B------:R-:W-:Y:S01]  /*8e10*/  FMUL.FTZ R194, R194, R205 ;  /* 0x000000cdc2c27220 */ /* 0x000fe20000410000 */
[----:B------:R-:W-:Y:S01]  /*8e20*/  FFMA.FTZ R209, R159, UR47, -R2 ;  /* 0x0000002f9fd17c23 */ /* 0x000fe20008010802 */
[----:B------:R-:W-:Y:S01]  /*8e30*/  LOP3.LUT R2, R39, UR9, RZ, 0xfc, !PT ;  /* 0x0000000927027c12 */ /* 0x000fe2000f8efcff */
[----:B------:R-:W-:Y:S01]  /*8e40*/  FADD.FTZ R170, R187, R170 ;  /* 0x000000aabbaa7221 */ /* 0x000fe20000010000 */
[----:B------:R-:W-:Y:S01]  /*8e50*/  MOV R3, UR34 ;  /* 0x0000002200037c02 */ /* 0x000fe20008000f00 */
[----:B------:R-:W-:Y:S01]  /*8e60*/  FFMA.FTZ R199, R188, R9, R194 ;  /* 0x00000009bcc77223 */ /* 0x000fe200000100c2 */
[----:B0-----:R-:W-:Y:S01]  /*8e70*/  MOV R5, UR42 ;  /* 0x0000002a00057c02 */ /* 0x001fe20008000f00 */
[----:B------:R-:W-:Y:S01]  /*8e80*/  FMUL.FTZ R6, R144, R170 ;  /* 0x000000aa90067220 */ /* 0x000fe20000410000 */
[----:B------:R-:W-:Y:S01]  /*8e90*/  MOV R188, 0x84 ;  /* 0x0000008400bc7802 */ /* 0x000fe20000000f00 */
[----:B------:R-:W-:Y:S01]  /*8ea0*/  FMUL.FTZ R187, R17, UR47 ;  /* 0x0000002f11bb7c20 */ /* 0x000fe20008410000 */
[----:B------:R-:W-:Y:S01]  /*8eb0*/  FMUL.FTZ R196, R19, UR47 ;  /* 0x0000002f13c47c20 */ /* 0x000fe20008410000 */
[----:B------:R-:W-:-:S04]  /*8ec0*/  IMAD.WIDE.U32 R4, R5, UR8, R2 ;  /* 0x0000000805047c25 */ /* 0x000fc8000f8e0002 */
[-C--:B------:R-:W-:Y:S01]  /*8ed0*/  FMUL.FTZ R3, R144, R189.reuse ;  /* 0x000000bd90037220 */ /* 0x080fe20000410000 */
[----:B------:R-:W-:Y:S01]  /*8ee0*/  FFMA.FTZ R6, R145, R189, R6 ;  /* 0x000000bd91067223 */ /* 0x000fe20000010006 */
[----:B------:R-:W-:Y:S01]  /*8ef0*/  FMUL.FTZ R144, R16, UR47 ;  /* 0x0000002f10907c20 */ /* 0x000fe20008410000 */
[----:B------:R-:W-:Y:S02]  /*8f00*/  IMAD R171, R39, R188, UR33 ;  /* 0x0000002127ab7e24 */ /* 0x000fe4000f8e02bc */
[----:B------:R-:W-:Y:S01]  /*8f10*/  FFMA.FTZ R3, R145, R170, -R3 ;  /* 0x000000aa91037223 */ /* 0x000fe20000010803 */
[----:B------:R-:W-:Y:S01]  /*8f20*/  FFMA.FTZ R186, R73, R186, R6 ;  /* 0x000000ba49ba7223 */ /* 0x000fe20000010006 */
[----:B------:R-:W-:Y:S01]  /*8f30*/  FFMA.FTZ R7, R159, UR48, R144 ;  /* 0x000000309f077c23 */ /* 0x000fe20008010090 */
[----:B------:R-:W-:Y:S01]  /*8f40*/  FMUL.FTZ R188, R0, R209 ;  /* 0x000000d100bc7220 */ /* 0x000fe20000410000 */
[----:B------:R-:W-:Y:S01]  /*8f50*/  FADD.FTZ R3, R184, R3 ;  /* 0x00000003b8037221 */ /* 0x000fe20000010000 */
[----:B------:R-:W-:Y:S01]  /*8f60*/  FMUL.FTZ R145, R17, UR48 ;  /* 0x0000003011917c20 */ /* 0x000fe20008410000 */
[----:B------:R-:W-:Y:S01]  /*8f70*/  FMUL.FTZ R144, R0, -R7 ;  /* 0x8000000700907220 */ /* 0x000fe20000410000 */
[----:B------:R-:W-:Y:S01]  /*8f80*/  FFMA.FTZ R159, R56, -R35, R159 ;  /* 0x80000023389f7223 */ /* 0x000fe2000001009f */
[CC--:B------:R-:W-:Y:S01]  /*8f90*/  FMUL.FTZ R6, R142.reuse, R3.reuse ;  /* 0x000000038e067220 */ /* 0x0c0fe20000410000 */
[-C--:B------:R-:W-:Y:S01]  /*8fa0*/  FMUL.FTZ R142, R142, R186.reuse ;  /* 0x000000ba8e8e7220 */ /* 0x080fe20000410000 */
[----:B------:R0:W-:Y:S01]  /*8fb0*/  STS [R171+0x840], R188 ;  /* 0x000840bcab007388 */ /* 0x0001e20000000800 */
[----:B------:R-:W-:Y:S01]  /*8fc0*/  FFMA.FTZ R184, R162, UR47, -R145 ;  /* 0x0000002fa2b87c23 */ /* 0x000fe20008010891 */
[C---:B------:R-:W-:Y:S01]  /*8fd0*/  FFMA.FTZ R7, R143.reuse, R186, R6 ;  /* 0x000000ba8f077223 */ /* 0x040fe20000010006 */
[----:B------:R-:W-:Y:S01]  /*8fe0*/  FFMA.FTZ R142, R143, R3, -R142 ;  /* 0x000000038f8e7223 */ /* 0x000fe2000001088e */
[----:B------:R1:W-:Y:S01]  /*8ff0*/  STS [R171+0x844], R144 ;  /* 0x00084490ab007388 */ /* 0x0003e20000000800 */
[----:B------:R-:W-:Y:S01]  /*9000*/  FMUL.FTZ R184, R85, R184 ;  /* 0x000000b855b87220 */ /* 0x000fe20000410000 */
[----:B------:R-:W-:Y:S01]  /*9010*/  FFMA.FTZ R185, R74, R185, R7 ;  /* 0x000000b94ab97223 */ /* 0x000fe20000010007 */
[----:B------:R-:W-:Y:S01]  /*9020*/  FADD.FTZ R142, R181, R142 ;  /* 0x0000008eb58e7221 */ /* 0x000fe20000010000 */
[----:B------:R-:W-:Y:S01]  /*9030*/  FFMA.FTZ R194, R162, UR48, R187 ;  /* 0x00000030a2c27c23 */ /* 0x000fe200080100bb */
[----:B------:R-:W-:Y:S01]  /*9040*/  FFMA.FTZ R162, R55, -R34, R162 ;  /* 0x8000002237a27223 */ /* 0x000fe200000100a2 */
[CC--:B------:R-:W-:Y:S01]  /*9050*/  FMUL.FTZ R6, R140.reuse, R185.reuse ;  /* 0x000000b98c067220 */ /* 0x0c0fe20000410000 */
[-C--:B------:R-:W-:Y:S01]  /*9060*/  FMUL.FTZ R140, R140, R142.reuse ;  /* 0x0000008e8c8c7220 */ /* 0x080fe20000410000 */
[----:B0-----:R-:W-:Y:S01]  /*9070*/  FMUL.FTZ R188, R19, UR48 ;  /* 0x0000003013bc7c20 */ /* 0x001fe20008410000 */
[----:B------:R0:W-:Y:S01]  /*9080*/  STS [R171+0x848], R184 ;  /* 0x000848b8ab007388 */ /* 0x0001e20000000800 */
[C---:B------:R-:W-:Y:S01]  /*9090*/  FFMA.FTZ R7, R141.reuse, R142, -R6 ;  /* 0x0000008e8d077223 */ /* 0x040fe20000010806 */
[----:B------:R-:W-:Y:S01]  /*90a0*/  FFMA.FTZ R140, R141, R185, R140 ;  /* 0x000000b98d8c7223 */ /* 0x000fe2000001008c */
[----:B------:R-:W-:Y:S01]  /*90b0*/  FFMA.FTZ R143, R165, UR47, -R188 ;  /* 0x0000002fa58f7c23 */ /* 0x000fe200080108bc */
[----:B------:R-:W-:Y:S01]  /*90c0*/  FMUL.FTZ R188, R147, UR47 ;  /* 0x0000002f93bc7c20 */ /* 0x000fe20008410000 */
[----:B------:R-:W-:Y:S01]  /*90d0*/  FADD.FTZ R141, R180, R7 ;  /* 0x00000007b48d7221 */ /* 0x000fe20000010000 */
[----:B------:R-:W-:Y:S01]  /*90e0*/  FFMA.FTZ R182, R75, R182, R140 ;  /* 0x000000b64bb67223 */ /* 0x000fe2000001008c */
[----:B-1----:R-:W-:Y:S01]  /*90f0*/  FMUL.FTZ R144, R84, R143 ;  /* 0x0000008f54907220 */ /* 0x002fe20000410000 */
[----:B------:R-:W-:Y:S01]  /*9100*/  FMUL.FTZ R143, R18, UR48 ;  /* 0x00000030128f7c20 */ /* 0x000fe20008410000 */
[CC--:B------:R-:W-:Y:S01]  /*9110*/  FMUL.FTZ R6, R138.reuse, R141.reuse ;  /* 0x0000008d8a067220 */ /* 0x0c0fe20000410000 */
[-C--:B------:R-:W-:Y:S01]  /*9120*/  FMUL.FTZ R138, R138, R182.reuse ;  /* 0x000000b68a8a7220 */ /* 0x080fe20000410000 */
[----:B------:R-:W-:Y:S01]  /*9130*/  FFMA.FTZ R145, R165, UR48, R196 ;  /* 0x00000030a5917c23 */ /* 0x000fe200080100c4 */
[----:B0-----:R-:W-:Y:S01]  /*9140*/  FFMA.FTZ R184, R164, UR47, -R143 ;  /* 0x0000002fa4b87c23 */ /* 0x001fe2000801088f */
[C---:B------:R-:W-:Y:S01]  /*9150*/  FFMA.FTZ R7, R139.reuse, R182, R6 ;  /* 0x000000b68b077223 */ /* 0x040fe20000010006 */
[----:B------:R-:W-:Y:S01]  /*9160*/  FFMA.FTZ R138, R139, R141, -R138 ;  /* 0x0000008d8b8a7223 */ /* 0x000fe2000001088a */
[----:B------:R-:W-:Y:S01]  /*9170*/  FMUL.FTZ R143, R18, UR47 ;  /* 0x0000002f128f7c20 */ /* 0x000fe20008410000 */
[----:B------:R0:W-:Y:S01]  /*9180*/  STS [R171+0x850], R144 ;  /* 0x00085090ab007388 */ /* 0x0001e20000000800 */
[----:B------:R-:W-:Y:S01]  /*9190*/  FFMA.FTZ R183, R76, R183, R7 ;  /* 0x000000b74cb77223 */ /* 0x000fe20000010007 */
[----:B------:R-:W-:Y:S01]  /*91a0*/  FADD.FTZ R138, R177, R138 ;  /* 0x0000008ab18a7221 */ /* 0x000fe20000010000 */
[----:B------:R-:W-:Y:S01]  /*91b0*/  FFMA.FTZ R6, R164, UR48, R143 ;  /* 0x00000030a4067c23 */ /* 0x000fe2000801008f */
[----:B------:R-:W-:Y:S01]  /*91c0*/  FFMA.FTZ R143, R167, UR48, R188 ;  /* 0x00000030a78f7c23 */ /* 0x000fe200080100bc */
[----:B------:R-:W-:Y:S01]  /*91d0*/  FFMA.FTZ R165, R58, -R33, R165 ;  /* 0x800000213aa57223 */ /* 0x000fe200000100a5 */
[C---:B------:R-:W-:Y:S01]  /*91e0*/  FMUL.FTZ R7, R137.reuse, R138 ;  /* 0x0000008a89077220 */ /* 0x040fe20000410000 */
[-C--:B------:R-:W-:Y:S01]  /*91f0*/  FMUL.FTZ R137, R137, R183.reuse ;  /* 0x000000b789897220 */ /* 0x080fe20000410000 */
[----:B------:R-:W-:Y:S01]  /*9200*/  FMUL.FTZ R140, R83, -R6 ;  /* 0x80000006538c7220 */ /* 0x000fe20000410000 */
[----:B------:R-:W-:Y:S01]  /*9210*/  FFMA.FTZ R164, R57, -R32, R164 ;  /* 0x8000002039a47223 */ /* 0x000fe200000100a4 */
[C---:B------:R-:W-:Y:S01]  /*9220*/  FFMA.FTZ R6, R136.reuse, R183, R7 ;  /* 0x000000b788067223 */ /* 0x040fe20000010007 */
[----:B------:R-:W-:Y:S01]  /*9230*/  FFMA.FTZ R137, R136, R138, -R137 ;  /* 0x0000008a88897223 */ /* 0x000fe20000010889 */
[----:B0-----:R-:W-:Y:S01]  /*9240*/  FMUL.FTZ R144, R147, UR48 ;  /* 0x0000003093907c20 */ /* 0x001fe20008410000 */
[----:B------:R-:W-:Y:S01]  /*9250*/  FMUL.FTZ R7, R146, UR48 ;  /* 0x0000003092077c20 */ /* 0x000fe20008410000 */
[----:B------:R-:W-:Y:S01]  /*9260*/  FFMA.FTZ R178, R77, R178, R6 ;  /* 0x000000b24db27223 */ /* 0x000fe20000010006 */
[----:B------:R-:W-:Y:S01]  /*9270*/  FADD.FTZ R137, R176, R137 ;  /* 0x00000089b0897221 */ /* 0x000fe20000010000 */
[----:B------:R-:W-:Y:S01]  /*9280*/  FFMA.FTZ R139, R167, UR47, -R144 ;  /* 0x0000002fa78b7c23 */ /* 0x000fe20008010890 */
[----:B------:R-:W-:Y:S01]  /*9290*/  FFMA.FTZ R176, R166, UR47, -R7 ;  /* 0x0000002fa6b07c23 */ /* 0x000fe20008010807 */
[CC--:B------:R-:W-:Y:S01]  /*92a0*/  FMUL.FTZ R6, R135.reuse, R178.reuse ;  /* 0x000000b287067220 */ /* 0x0c0fe20000410000 */
[----:B------:R-:W-:Y:S01]  /*92b0*/  FMUL.FTZ R7, R135, R137 ;  /* 0x0000008987077220 */ /* 0x000fe20000410000 */
[----:B------:R-:W-:Y:S01]  /*92c0*/  FMUL.FTZ R144, R82, R139 ;  /* 0x0000008b52907220 */ /* 0x000fe20000410000 */
[----:B------:R-:W-:Y:S01]  /*92d0*/  FMUL.FTZ R139, R146, UR47 ;  /* 0x0000002f928b7c20 */ /* 0x000fe20008410000 */
[C---:B------:R-:W-:Y:S01]  /*92e0*/  FFMA.FTZ R135, R134.reuse, R137, -R6 ;  /* 0x0000008986877223 */ /* 0x040fe20000010806 */
[----:B------:R-:W-:Y:S01]  /*92f0*/  FFMA.FTZ R7, R134, R178, R7 ;  /* 0x000000b286077223 */ /* 0x000fe20000010007 */
[----:B------:R-:W-:Y:S01]  /*9300*/  FMUL.FTZ R136, R82, -R143 ;  /* 0x8000008f52887220 */ /* 0x000fe20000410000 */
[----:B------:R-:W-:Y:S01]  /*9310*/  MOV R143, UR43 ;  /* 0x0000002b008f7c02 */ /* 0x000fe20008000f00 */
[----:B------:R-:W-:Y:S01]  /*9320*/  FADD.FTZ R172, R172, R135 ;  /* 0x00000087acac7221 */ /* 0x000fe20000010000 */
[----:B------:R-:W-:Y:S01]  /*9330*/  FFMA.FTZ R6, R166, UR48, R139 ;  /* 0x00000030a6067c23 */ /* 0x000fe2000801008b */
[----:B------:R-:W-:Y:S01]  /*9340*/  FFMA.FTZ R179, R78, R179, R7 ;  /* 0x000000b34eb37223 */ /* 0x000fe20000010007 */
[----:B------:R0:W-:Y:S01]  /*9350*/  STS [R171+0x864], R136 ;  /* 0x00086488ab007388 */ /* 0x0001e20000000800 */
[----:B------:R-:W-:-:S02]  /*9360*/  IMAD R7, R143, UR8, R5 ;  /* 0x000000088f077c24 */ /* 0x000fc4000f8e0205 */
[CC--:B------:R-:W-:Y:S01]  /*9370*/  FMUL.FTZ R134, R133.reuse, R172.reuse ;  /* 0x000000ac85867220 */ /* 0x0c0fe20000410000 */
[----:B------:R-:W-:Y:S01]  /*9380*/  FMUL.FTZ R5, R133, R179 ;  /* 0x000000b385057220 */ /* 0x000fe20000410000 */
[----:B------:R-:W-:Y:S01]  /*9390*/  STS [R171+0x860], R144 ;  /* 0x00086090ab007388 */ /* 0x000fe20000000800 */
[----:B------:R-:W-:Y:S01]  /*93a0*/  FFMA.FTZ R167, R60, -R31, R167 ;  /* 0x8000001f3ca77223 */ /* 0x000fe200000100a7 */
[C---:B------:R-:W-:Y:S01]  /*93b0*/  FFMA.FTZ R134, R132.reuse, R179, R134 ;  /* 0x000000b384867223 */ /* 0x040fe20000010086 */
[----:B------:R-:W-:Y:S01]  /*93c0*/  FFMA.FTZ R5, R132, R172, -R5 ;  /* 0x000000ac84057223 */ /* 0x000fe20000010805 */
[----:B------:R-:W-:Y:S01]  /*93d0*/  FMUL.FTZ R132, R148, UR47 ;  /* 0x0000002f94847c20 */ /* 0x000fe20008410000 */
[----:B------:R1:W-:Y:S01]  /*93e0*/  STS [R171+0x85c], R140 ;  /* 0x00085c8cab007388 */ /* 0x0003e20000000800 */
[----:B0-----:R-:W-:Y:S01]  /*93f0*/  FMUL.FTZ R136, R81, -R6 ;  /* 0x8000000651887220 */ /* 0x001fe20000410000 */
[----:B------:R-:W-:Y:S01]  /*9400*/  LEA R6, P1, R4, UR16, 0x2 ;  /* 0x0000001004067c11 */ /* 0x000fe2000f8210ff */
[----:B------:R-:W-:Y:S01]  /*9410*/  FFMA.FTZ R174, R79, R174, R134 ;  /* 0x000000ae4fae7223 */ /* 0x000fe20000010086 */
[----:B------:R-:W-:Y:S01]  /*9420*/  FADD.FTZ R5, R154, R5 ;  /* 0x000000059a057221 */ /* 0x000fe20000010000 */
[----:B------:R-:W-:Y:S01]  /*9430*/  FFMA.FTZ R139, R169, UR48, R132 ;  /* 0x00000030a98b7c23 */ /* 0x000fe20008010084 */
[----:B------:R-:W-:Y:S01]  /*9440*/  LEA.HI.X R7, R4, UR17, R7, 0x2, P1 ;  /* 0x0000001104077c11 */ /* 0x000fe200088f1407 */
[----:B------:R-:W-:Y:S01]  /*9450*/  FMUL.FTZ R4, R148, UR48 ;  /* 0x0000003094047c20 */ /* 0x000fe20008410000 */
[----:B------:R-:W-:Y:S01]  /*9460*/  FMUL.FTZ R133, R119, R5 ;  /* 0x0000000577857220 */ /* 0x000fe20000410000 */
[----:B------:R0:W-:Y:S01]  /*9470*/  STS [R171+0x86c], R136 ;  /* 0x00086c88ab007388 */ /* 0x0001e20000000800 */
[----:B------:R-:W-:Y:S01]  /*9480*/  FMUL.FTZ R154, R151, UR48 ;  /* 0x00000030979a7c20 */ /* 0x000fe20008410000 */
[----:B------:R-:W-:Y:S01]  /*9490*/  FFMA.FTZ R135, R169, UR47, -R4 ;  /* 0x0000002fa9877c23 */ /* 0x000fe20008010804 */
[-C--:B------:R-:W-:Y:S01]  /*94a0*/  FMUL.FTZ R4, R119, R174.reuse ;  /* 0x000000ae77047220 */ /* 0x080fe20000410000 */
[----:B------:R-:W-:Y:S01]  /*94b0*/  FMUL.FTZ R119, R149, UR48 ;  /* 0x0000003095777c20 */ /* 0x000fe20008410000 */
[----:B------:R-:W-:Y:S01]  /*94c0*/  FFMA.FTZ R133, R118, R174, R133 ;  /* 0x000000ae76857223 */ /* 0x000fe20000010085 */
[----:B-1----:R-:W-:Y:S01]  /*94d0*/  FMUL.FTZ R140, R80, -R139 ;  /* 0x8000008b508c7220 */ /* 0x002fe20000410000 */
[----:B------:R-:W-:Y:S01]  /*94e0*/  FFMA.FTZ R4, R118, R5, -R4 ;  /* 0x0000000576047223 */ /* 0x000fe20000010804 */
[----:B------:R-:W-:Y:S01]  /*94f0*/  FFMA.FTZ R132, R168, UR47, -R119 ;  /* 0x0000002fa8847c23 */ /* 0x000fe20008010877 */
[C---:B------:R-:W-:Y:S01]  /*9500*/  FFMA.FTZ R118, R80.reuse, R163, R133 ;  /* 0x000000a350767223 */ /* 0x040fe20000010085 */
[----:B0-----:R-:W-:Y:S01]  /*9510*/  FMUL.FTZ R136, R80, R135 ;  /* 0x0000008750887220 */ /* 0x001fe20000410000 */
[----:B------:R-:W-:Y:S01]  /*9520*/  FADD.FTZ R4, R153, R4 ;  /* 0x0000000499047221 */ /* 0x000fe20000010000 */
[----:B------:R-:W-:Y:S01]  /*9530*/  FMUL.FTZ R144, R79, R132 ;  /* 0x000000844f907220 */ /* 0x000fe20000410000 */
[----:B------:R-:W-:Y:S01]  /*9540*/  FMUL.FTZ R119, R149, UR47 ;  /* 0x0000002f95777c20 */ /* 0x000fe20008410000 */
[----:B------:R-:W-:Y:S01]  /*9550*/  FMUL.FTZ R139, R191, UR48 ;  /* 0x00000030bf8b7c20 */ /* 0x000fe20008410000 */
[C---:B------:R-:W-:Y:S01]  /*9560*/  FMUL.FTZ R132, R125.reuse, R4 ;  /* 0x000000047d847220 */ /* 0x040fe20000410000 */
[----:B------:R-:W-:Y:S01]  /*9570*/  FMUL.FTZ R125, R125, R118 ;  /* 0x000000767d7d7220 */ /* 0x000fe20000410000 */
[----:B------:R0:W-:Y:S01]  /*9580*/  STS [R171+0x870], R136 ;  /* 0x00087088ab007388 */ /* 0x0001e20000000800 */
[----:B------:R-:W-:Y:S01]  /*9590*/  FFMA.FTZ R166, R59, -R30, R166 ;  /* 0x8000001e3ba67223 */ /* 0x000fe200000100a6 */
[C---:B------:R-:W-:Y:S01]  /*95a0*/  FFMA.FTZ R132, R131.reuse, R118, R132 ;  /* 0x0000007683847223 */ /* 0x040fe20000010084 */
[----:B------:R-:W-:Y:S01]  /*95b0*/  FFMA.FTZ R134, R131, R4, -R125 ;  /* 0x0000000483867223 */ /* 0x000fe2000001087d */
[----:B------:R-:W-:Y:S01]  /*95c0*/  FFMA.FTZ R131, R173, UR47, -R154 ;  /* 0x0000002fad837c23 */ /* 0x000fe2000801089a */
[----:B------:R-:W-:Y:S01]  /*95d0*/  STS [R171+0x874], R140 ;  /* 0x0008748cab007388 */ /* 0x000fe20000000800 */
[----:B------:R-:W-:Y:S01]  /*95e0*/  FFMA.FTZ R169, R62, -R29, R169 ;  /* 0x8000001d3ea97223 */ /* 0x000fe200000100a9 */
[----:B------:R-:W-:Y:S01]  /*95f0*/  FADD.FTZ R15, R15, R134 ;  /* 0x000000860f0f7221 */ /* 0x000fe20000010000 */
[----:B------:R-:W-:Y:S01]  /*9600*/  FMUL.FTZ R134, R78, R131 ;  /* 0x000000834e867220 */ /* 0x000fe20000410000 */
[----:B------:R1:W-:Y:S01]  /*9610*/  STS [R171+0x878], R144 ;  /* 0x00087890ab007388 */ /* 0x0003e20000000800 */
[----:B0-----:R-:W-:Y:S01]  /*9620*/  FFMA.FTZ R136, R168, UR48, R119 ;  /* 0x00000030a8887c23 */ /* 0x001fe20008010077 */
[----:B------:R-:W-:Y:S01]  /*9630*/  FFMA.FTZ R119, R81, R158, R132 ;  /* 0x0000009e51777223 */ /* 0x000fe20000010084 */
[C---:B------:R-:W-:Y:S01]  /*9640*/  FMUL.FTZ R125, R120.reuse, R15 ;  /* 0x0000000f787d7220 */ /* 0x040fe20000410000 */
[----:B------:R-:W-:Y:S01]  /*9650*/  FMUL.FTZ R132, R151, UR47 ;  /* 0x0000002f97847c20 */ /* 0x000fe20008410000 */
[----:B------:R-:W-:Y:S01]  /*9660*/  FMUL.FTZ R136, R79, -R136 ;  /* 0x800000884f887220 */ /* 0x000fe20000410000 */
[-C--:B------:R-:W-:Y:S01]  /*9670*/  FMUL.FTZ R120, R120, R119.reuse ;  /* 0x0000007778787220 */ /* 0x080fe20000410000 */
[C---:B------:R-:W-:Y:S01]  /*9680*/  FFMA.FTZ R125, R130.reuse, R119, R125 ;  /* 0x00000077827d7223 */ /* 0x040fe2000001007d */
[----:B------:R-:W-:Y:S01]  /*9690*/  FFMA.FTZ R133, R173, UR48, R132 ;  /* 0x00000030ad857c23 */ /* 0x000fe20008010084 */
[----:B------:R0:W-:Y:S01]  /*96a0*/  STS [R171+0x880], R134 ;  /* 0x00088086ab007388 */ /* 0x0001e20000000800 */
[----:B------:R-:W-:Y:S01]  /*96b0*/  FFMA.FTZ R131, R130, R15, -R120 ;  /* 0x0000000f82837223 */ /* 0x000fe20000010878 */
[----:B------:R-:W-:Y:S01]  /*96c0*/  FFMA.FTZ R155, R82, R155, R125 ;  /* 0x0000009b529b7223 */ /* 0x000fe2000001007d */
[----:B------:R-:W-:Y:S01]  /*96d0*/  FMUL.FTZ R130, R78, -R133 ;  /* 0x800000854e827220 */ /* 0x000fe20000410000 */
[----:B------:R-:W-:Y:S01]  /*96e0*/  FMUL.FTZ R133, R152, UR47 ;  /* 0x0000002f98857c20 */ /* 0x000fe20008410000 */
[----:B------:R-:W-:Y:S01]  /*96f0*/  FADD.FTZ R14, R14, R131 ;  /* 0x000000830e0e7221 */ /* 0x000fe20000010000 */
[----:B------:R-:W-:Y:S01]  /*9700*/  FMUL.FTZ R131, R152, UR48 ;  /* 0x0000003098837c20 */ /* 0x000fe20008410000 */
[----:B------:R2:W-:Y:S01]  /*9710*/  STS [R171+0x87c], R136 ;  /* 0x00087c88ab007388 */ /* 0x0005e20000000800 */
[----:B-1----:R-:W-:Y:S01]  /*9720*/  FMUL.FTZ R144, R201, UR48 ;  /* 0x00000030c9907c20 */ /* 0x002fe20008410000 */
[CC--:B------:R-:W-:Y:S01]  /*9730*/  FMUL.FTZ R125, R121.reuse, R14.reuse ;  /* 0x0000000e797d7220 */ /* 0x0c0fe20000410000 */
[-C--:B------:R-:W-:Y:S01]  /*9740*/  FMUL.FTZ R121, R121, R155.reuse ;  /* 0x0000009b79797220 */ /* 0x080fe20000410000 */
[----:B------:R-:W-:Y:S01]  /*9750*/  FFMA.FTZ R132, R192, UR47, -R131 ;  /* 0x0000002fc0847c23 */ /* 0x000fe20008010883 */
[----:B------:R1:W-:Y:S01]  /*9760*/  STS [R171+0x884], R130 ;  /* 0x00088482ab007388 */ /* 0x0003e20000000800 */
[C---:B------:R-:W-:Y:S01]  /*9770*/  FFMA.FTZ R120, R124.reuse, R155, R125 ;  /* 0x0000009b7c787223 */ /* 0x040fe2000001007d */
[----:B------:R-:W-:Y:S01]  /*9780*/  FFMA.FTZ R124, R124, R14, -R121 ;  /* 0x0000000e7c7c7223 */ /* 0x000fe20000010879 */
[----:B------:R-:W-:Y:S01]  /*9790*/  FMUL.FTZ R132, R77, R132 ;  /* 0x000000844d847220 */ /* 0x000fe20000410000 */
[----:B0-----:R-:W-:Y:S01]  /*97a0*/  FMUL.FTZ R134, R193, UR47 ;  /* 0x0000002fc1867c20 */ /* 0x001fe20008410000 */
[----:B--2---:R-:W-:Y:S01]  /*97b0*/  FFMA.FTZ R136, R192, UR48, R133 ;  /* 0x00000030c0887c23 */ /* 0x004fe20008010085 */
[----:B------:R-:W-:Y:S01]  /*97c0*/  FADD.FTZ R121, R13, R124 ;  /* 0x0000007c0d797221 */ /* 0x000fe20000010000 */
[----:B------:R-:W-:Y:S01]  /*97d0*/  FFMA.FTZ R13, R83, R160, R120 ;  /* 0x000000a0530d7223 */ /* 0x000fe20000010078 */
[----:B------:R-:W-:Y:S01]  /*97e0*/  FMUL.FTZ R120, R175, UR48 ;  /* 0x00000030af787c20 */ /* 0x000fe20008410000 */
[----:B------:R0:W-:Y:S01]  /*97f0*/  STS [R171+0x888], R132 ;  /* 0x00088884ab007388 */ /* 0x0001e20000000800 */
[C---:B------:R-:W-:Y:S01]  /*9800*/  FMUL.FTZ R125, R122.reuse, R121 ;  /* 0x000000797a7d7220 */ /* 0x040fe20000410000 */
[-C--:B------:R-:W-:Y:S01]  /*9810*/  FMUL.FTZ R122, R122, R13.reuse ;  /* 0x0000000d7a7a7220 */ /* 0x080fe20000410000 */
[----:B------:R-:W-:Y:S01]  /*9820*/  FFMA.FTZ R133, R195, UR47, -R120 ;  /* 0x0000002fc3857c23 */ /* 0x000fe20008010878 */
[----:B------:R-:W-:Y:S01]  /*9830*/  FFMA.FTZ R120, R198, UR47, -R139 ;  /* 0x0000002fc6787c23 */ /* 0x000fe2000801088b */
[C---:B------:R-:W-:Y:S01]  /*9840*/  FFMA.FTZ R125, R126.reuse, R13, R125 ;  /* 0x0000000d7e7d7223 */ /* 0x040fe2000001007d */
[----:B------:R-:W-:Y:S01]  /*9850*/  FFMA.FTZ R131, R126, R121, -R122 ;  /* 0x000000797e837223 */ /* 0x000fe2000001087a */
[----:B------:R-:W-:Y:S01]  /*9860*/  FMUL.FTZ R122, R76, R133 ;  /* 0x000000854c7a7220 */ /* 0x000fe20000410000 */
[----:B-1----:R-:W-:Y:S01]  /*9870*/  FMUL.FTZ R130, R75, R120 ;  /* 0x000000784b827220 */ /* 0x002fe20000410000 */
[----:B------:R-:W-:Y:S01]  /*9880*/  FFMA.FTZ R157, R84, R157, R125 ;  /* 0x0000009d549d7223 */ /* 0x000fe2000001007d */
[----:B------:R-:W-:Y:S01]  /*9890*/  FADD.FTZ R12, R12, R131 ;  /* 0x000000830c0c7221 */ /* 0x000fe20000010000 */
[----:B0-----:R-:W-:Y:S01]  /*98a0*/  FMUL.FTZ R132, R193, UR48 ;  /* 0x00000030c1847c20 */ /* 0x001fe20008410000 */
[----:B------:R-:W-:Y:S01]  /*98b0*/  FMUL.FTZ R124, R175, UR47 ;  /* 0x0000002faf7c7c20 */ /* 0x000fe20008410000 */
[----:B------:R0:W-:Y:S01]  /*98c0*/  STS [R171+0x890], R122 ;  /* 0x0008907aab007388 */ /* 0x0001e20000000800 */
[CC--:B------:R-:W-:Y:S01]  /*98d0*/  FMUL.FTZ R125, R129.reuse, R12.reuse ;  /* 0x0000000c817d7220 */ /* 0x0c0fe20000410000 */
[-C--:B------:R-:W-:Y:S01]  /*98e0*/  FMUL.FTZ R129, R129, R157.reuse ;  /* 0x0000009d81817220 */ /* 0x080fe20000410000 */
[----:B------:R-:W-:Y:S01]  /*98f0*/  FFMA.FTZ R135, R195, UR48, R124 ;  /* 0x00000030c3877c23 */ /* 0x000fe2000801007c */
[----:B------:R-:W-:Y:S01]  /*9900*/  STS [R171+0x898], R130 ;  /* 0x00089882ab007388 */ /* 0x000fe20000000800 */
[C---:B------:R-:W-:Y:S01]  /*9910*/  FFMA.FTZ R120, R128.reuse, R157, R125 ;  /* 0x0000009d80787223 */ /* 0x040fe2000001007d */
[----:B------:R-:W-:Y:S01]  /*9920*/  FFMA.FTZ R128, R128, R12, -R129 ;  /* 0x0000000c80807223 */ /* 0x000fe20000010881 */
[----:B------:R-:W-:Y:S01]  /*9930*/  FMUL.FTZ R125, R191, UR47 ;  /* 0x0000002fbf7d7c20 */ /* 0x000fe20008410000 */
[----:B------:R-:W-:Y:S01]  /*9940*/  FMUL.FTZ R124, R76, -R135 ;  /* 0x800000874c7c7220 */ /* 0x000fe20000410000 */
[----:B------:R-:W-:Y:S01]  /*9950*/  FFMA.FTZ R156, R85, R156, R120 ;  /* 0x0000009c559c7223 */ /* 0x000fe20000010078 */
[----:B------:R-:W-:Y:S01]  /*9960*/  FADD.FTZ R120, R11, R128 ;  /* 0x000000800b787221 */ /* 0x000fe20000010000 */
[----:B------:R-:W-:Y:S01]  /*9970*/  FFMA.FTZ R11, R197, UR47, -R132 ;  /* 0x0000002fc50b7c23 */ /* 0x000fe20008010884 */
[----:B------:R-:W-:Y:S01]  /*9980*/  FFMA.FTZ R126, R198, UR48, R125 ;  /* 0x00000030c67e7c23 */ /* 0x000fe2000801007d */
[----:B------:R1:W-:Y:S01]  /*9990*/  STS [R171+0x894], R124 ;  /* 0x0008947cab007388 */ /* 0x0003e20000000800 */
[C---:B0-----:R-:W-:Y:S01]  /*99a0*/  FMUL.FTZ R122, R127.reuse, R120 ;  /* 0x000000787f7a7220 */ /* 0x041fe20000410000 */
[----:B------:R-:W-:Y:S01]  /*99b0*/  FMUL.FTZ R128, R74, R11 ;  /* 0x0000000b4a807220 */ /* 0x000fe20000410000 */
[----:B------:R-:W-:Y:S01]  /*99c0*/  FMUL.FTZ R127, R127, R156 ;  /* 0x0000009c7f7f7220 */ /* 0x000fe20000410000 */
[----:B------:R-:W-:Y:S01]  /*99d0*/  FMUL.FTZ R126, R75, -R126 ;  /* 0x8000007e4b7e7220 */ /* 0x000fe20000410000 */
[----:B------:R-:W-:Y:S01]  /*99e0*/  FFMA.FTZ R11, R123, R156, R122 ;  /* 0x0000009c7b0b7223 */ /* 0x000fe2000001007a */
[----:B------:R-:W-:Y:S01]  /*99f0*/  FFMA.FTZ R125, R197, UR48, R134 ;  /* 0x00000030c57d7c23 */ /* 0x000fe20008010086 */
[----:B------:R-:W-:Y:S01]  /*9a00*/  FFMA.FTZ R127, R123, R120, -R127 ;  /* 0x000000787b7f7223 */ /* 0x000fe2000001087f */
[-C--:B------:R-:W-:Y:S01]  /*9a10*/  FMUL.FTZ R123, R120, R34.reuse ;  /* 0x00000022787b7220 */ /* 0x080fe20000410000 */
[----:B------:R-:W-:Y:S01]  /*9a20*/  FFMA.FTZ R161, R0, R161, R11 ;  /* 0x000000a100a17223 */ /* 0x000fe2000001000b */
[----:B------:R0:W-:Y:S01]  /*9a30*/  STS [R171+0x89c], R126 ;  /* 0x00089c7eab007388 */ /* 0x0001e20000000800 */
[----:B-1----:R-:W-:Y:S01]  /*9a40*/  FADD.FTZ R124, R10, R127 ;  /* 0x0000007f0a7c7221 */ /* 0x002fe20000010000 */
[----:B------:R-:W-:Y:S01]  /*9a50*/  FMUL.FTZ R11, R156, R34 ;  /* 0x000000229c0b7220 */ /* 0x000fe20000410000 */
[----:B------:R-:W-:Y:S01]  /*9a60*/  FMUL.FTZ R10, R161, R35 ;  /* 0x00000023a10a7220 */ /* 0x000fe20000410000 */
[----:B------:R-:W-:Y:S01]  /*9a70*/  FMUL.FTZ R130, R74, -R125 ;  /* 0x8000007d4a827220 */ /* 0x000fe20000410000 */
[----:B------:R-:W-:Y:S01]  /*9a80*/  FMUL.FTZ R122, R124, R35 ;  /* 0x000000237c7a7220 */ /* 0x000fe20000410000 */
[----:B------:R-:W-:Y:S01]  /*9a90*/  FMUL.FTZ R125, R17, R11 ;  /* 0x0000000b117d7220 */ /* 0x000fe20000410000 */
[----:B------:R-:W-:Y:S01]  /*9aa0*/  FMUL.FTZ R127, R200, UR48 ;  /* 0x00000030c87f7c20 */ /* 0x000fe20008410000 */
[----:B------:R1:W-:Y:S01]  /*9ab0*/  STS [R171+0x8a0], R128 ;  /* 0x0008a080ab007388 */ /* 0x0003e20000000800 */
[----:B------:R-:W-:Y:S01]  /*9ac0*/  FMUL.FTZ R136, R77, -R136 ;  /* 0x800000884d887220 */ /* 0x000fe20000410000 */
[----:B0-----:R-:W-:Y:S01]  /*9ad0*/  FMUL.FTZ R126, R16, R10 ;  /* 0x0000000a107e7220 */ /* 0x001fe20000410000 */
[-C--:B------:R-:W-:Y:S01]  /*9ae0*/  FFMA.FTZ R125, R162, R123.reuse, -R125 ;  /* 0x0000007ba27d7223 */ /* 0x080fe2000001087d */
[----:B------:R-:W-:Y:S01]  /*9af0*/  FMUL.FTZ R123, R17, R123 ;  /* 0x0000007b117b7220 */ /* 0x000fe20000410000 */
[----:B------:R0:W-:Y:S01]  /*9b00*/  STS [R171+0x8a4], R130 ;  /* 0x0008a482ab007388 */ /* 0x0001e20000000800 */
[CC--:B------:R-:W-:Y:S01]  /*9b10*/  FFMA.FTZ R126, R159.reuse, R122.reuse, -R126 ;  /* 0x0000007a9f7e7223 */ /* 0x0c0fe2000001087e */
[----:B------:R-:W-:Y:S01]  /*9b20*/  FMUL.FTZ R122, R16, R122 ;  /* 0x0000007a107a7220 */ /* 0x000fe20000410000 */
[----:B------:R-:W-:Y:S01]  /*9b30*/  FFMA.FTZ R132, R202, UR47, -R127 ;  /* 0x0000002fca847c23 */ /* 0x000fe2000801087f */
[----:B------:R2:W-:Y:S01]  /*9b40*/  STS [R171+0x88c], R136 ;  /* 0x00088c88ab007388 */ /* 0x0005e20000000800 */
[----:B-1----:R-:W-:Y:S01]  /*9b50*/  FFMA.FTZ R128, R162, R11, R123 ;  /* 0x0000000ba2807223 */ /* 0x002fe2000001007b */
[----:B------:R-:W-:Y:S01]  /*9b60*/  FFMA.FTZ R122, R159, R10, R122 ;  /* 0x0000000a9f7a7223 */ /* 0x000fe2000001007a */
[----:B------:R-:W-:Y:S01]  /*9b70*/  FMUL.FTZ R134, R73, R132 ;  /* 0x0000008449867220 */ /* 0x000fe20000410000 */
[----:B------:R-:W-:Y:S01]  /*9b80*/  FADD.FTZ R126, RZ, R126 ;  /* 0x0000007eff7e7221 */ /* 0x000fe20000010000 */
[----:B------:R-:W-:Y:S01]  /*9b90*/  FMUL.FTZ R135, R200, UR47 ;  /* 0x0000002fc8877c20 */ /* 0x000fe20008410000 */
[-C--:B0-----:R-:W-:Y:S01]  /*9ba0*/  FMUL.FTZ R130, R12, R33.reuse ;  /* 0x000000210c827220 */ /* 0x081fe20000410000 */
[----:B------:R-:W-:Y:S01]  /*9bb0*/  FADD.FTZ R123, RZ, R122 ;  /* 0x0000007aff7b7221 */ /* 0x000fe20000010000 */
[----:B------:R-:W-:Y:S01]  /*9bc0*/  FMUL.FTZ R122, R157, R33 ;  /* 0x000000219d7a7220 */ /* 0x000fe20000410000 */
[----:B------:R-:W-:Y:S01]  /*9bd0*/  FADD.FTZ R125, R126, R125 ;  /* 0x0000007d7e7d7221 */ /* 0x000fe20000010000 */
[----:B------:R-:W-:Y:S01]  /*9be0*/  FMUL.FTZ R132, R19, R130 ;  /* 0x0000008213847220 */ /* 0x000fe20000410000 */
[----:B------:R-:W-:Y:S01]  /*9bf0*/  FADD.FTZ R123, R123, R128 ;  /* 0x000000807b7b7221 */ /* 0x000fe20000010000 */
[-C--:B------:R-:W-:Y:S01]  /*9c00*/  FMUL.FTZ R127, R19, R122.reuse ;  /* 0x0000007a137f7220 */ /* 0x080fe20000410000 */
[----:B------:R-:W-:Y:S01]  /*9c10*/  FMUL.FTZ R126, R155, R31 ;  /* 0x0000001f9b7e7220 */ /* 0x000fe20000410000 */
[C---:B------:R-:W-:Y:S01]  /*9c20*/  FFMA.FTZ R132, R165.reuse, R122, R132 ;  /* 0x0000007aa5847223 */ /* 0x040fe20000010084 */
[----:B------:R0:W-:Y:S01]  /*9c30*/  STS [R171+0x8a8], R134 ;  /* 0x0008a886ab007388 */ /* 0x0001e20000000800 */
[----:B------:R-:W-:Y:S01]  /*9c40*/  FFMA.FTZ R130, R165, R130, -R127 ;  /* 0x00000082a5827223 */ /* 0x000fe2000001087f */
[-C--:B------:R-:W-:Y:S01]  /*9c50*/  FMUL.FTZ R127, R121, R32.reuse ;  /* 0x00000020797f7220 */ /* 0x080fe20000410000 */
[----:B------:R-:W-:Y:S01]  /*9c60*/  FADD.FTZ R132, R123, R132 ;  /* 0x000000847b847221 */ /* 0x000fe20000010000 */
[----:B------:R-:W-:Y:S01]  /*9c70*/  FMUL.FTZ R123, R13, R32 ;  /* 0x000000200d7b7220 */ /* 0x000fe20000410000 */
[----:B------:R-:W-:Y:S01]  /*9c80*/  FADD.FTZ R125, R125, R130 ;  /* 0x000000827d7d7221 */ /* 0x000fe20000010000 */
[C---:B------:R-:W-:Y:S01]  /*9c90*/  FMUL.FTZ R129, R18.reuse, R127 ;  /* 0x0000007f12817220 */ /* 0x040fe20000410000 */
[----:B--2---:R-:W-:Y:S01]  /*9ca0*/  FMUL.FTZ R136, R147, R126 ;  /* 0x0000007e93887220 */ /* 0x004fe20000410000 */
[----:B------:R-:W-:Y:S01]  /*9cb0*/  FMUL.FTZ R128, R18, R123 ;  /* 0x0000007b12807220 */ /* 0x000fe20000410000 */
[----:B------:R-:W-:Y:S01]  /*9cc0*/  FMUL.FTZ R131, R15, R30 ;  /* 0x0000001e0f837220 */ /* 0x000fe20000410000 */
[----:B0-----:R-:W-:Y:S01]  /*9cd0*/  FMUL.FTZ R134, R14, R31 ;  /* 0x0000001f0e867220 */ /* 0x001fe20000410000 */
[C---:B------:R-:W-:Y:S01]  /*9ce0*/  FFMA.FTZ R129, R164.reuse, R123, R129 ;  /* 0x0000007ba4817223 */ /* 0x040fe20000010081 */
[----:B------:R-:W-:Y:S01]  /*9cf0*/  FFMA.FTZ R128, R164, R127, -R128 ;  /* 0x0000007fa4807223 */ /* 0x000fe20000010880 */
[----:B------:R-:W-:Y:S01]  /*9d00*/  FFMA.FTZ R173, R64, -R27, R173 ;  /* 0x8000001b40ad7223 */ /* 0x000fe200000100ad */
[-C--:B------:R-:W-:Y:S01]  /*9d10*/  FFMA.FTZ R136, R167, R134.reuse, -R136 ;  /* 0x00000086a7887223 */ /* 0x080fe20000010888 */
[----:B------:R-:W-:Y:S01]  /*9d20*/  FMUL.FTZ R134, R147, R134 ;  /* 0x0000008693867220 */ /* 0x000fe20000410000 */
[----:B------:R-:W-:Y:S01]  /*9d30*/  FADD.FTZ R127, R125, R128 ;  /* 0x000000807d7f7221 */ /* 0x000fe20000010000 */
[----:B------:R-:W-:Y:S01]  /*9d40*/  FMUL.FTZ R125, R119, R30 ;  /* 0x0000001e777d7220 */ /* 0x000fe20000410000 */
[----:B------:R-:W-:Y:S01]  /*9d50*/  FADD.FTZ R129, R132, R129 ;  /* 0x0000008184817221 */ /* 0x000fe20000010000 */
[----:B------:R-:W-:Y:S01]  /*9d60*/  FFMA.FTZ R134, R167, R126, R134 ;  /* 0x0000007ea7867223 */ /* 0x000fe20000010086 */
[----:B------:R-:W-:Y:S01]  /*9d70*/  FFMA.FTZ R128, R202, UR48, R135 ;  /* 0x00000030ca807c23 */ /* 0x000fe20008010087 */
[----:B------:R-:W-:Y:S01]  /*9d80*/  FMUL.FTZ R133, R146, R125 ;  /* 0x0000007d92857220 */ /* 0x000fe20000410000 */
[----:B------:R-:W-:Y:S01]  /*9d90*/  FADD.FTZ R127, R127, R136 ;  /* 0x000000887f7f7221 */ /* 0x000fe20000010000 */
[----:B------:R-:W-:Y:S01]  /*9da0*/  FADD.FTZ R129, R129, R134 ;  /* 0x0000008681817221 */ /* 0x000fe20000010000 */
[----:B------:R-:W-:Y:S01]  /*9db0*/  FMUL.FTZ R140, R73, -R128 ;  /* 0x80000080498c7220 */ /* 0x000fe20000410000 */
[-C--:B------:R-:W-:Y:S01]  /*9dc0*/  FFMA.FTZ R132, R166, R131.reuse, -R133 ;  /* 0x00000083a6847223 */ /* 0x080fe20000010885 */
[----:B------:R-:W-:Y:S01]  /*9dd0*/  FMUL.FTZ R131, R146, R131 ;  /* 0x0000008392837220 */ /* 0x000fe20000410000 */
[-C--:B------:R-:W-:Y:S01]  /*9de0*/  FMUL.FTZ R133, R4, R29.reuse ;  /* 0x0000001d04857220 */ /* 0x080fe20000410000 */
[----:B------:R-:W-:Y:S01]  /*9df0*/  FMUL.FTZ R128, R118, R29 ;  /* 0x0000001d76807220 */ /* 0x000fe20000410000 */
[----:B------:R-:W-:Y:S01]  /*9e00*/  FADD.FTZ R132, R127, R132 ;  /* 0x000000847f847221 */ /* 0x000fe20000010000 */
[----:B------:R-:W-:Y:S01]  /*9e10*/  FFMA.FTZ R130, R166, R125, R131 ;  /* 0x0000007da6827223 */ /* 0x000fe20000010083 */
[C---:B------:R-:W-:Y:S01]  /*9e20*/  FMUL.FTZ R134, R148.reuse, R133 ;  /* 0x0000008594867220 */ /* 0x040fe20000410000 */
[----:B------:R-:W-:Y:S01]  /*9e30*/  FMUL.FTZ R136, R148, R128 ;  /* 0x0000008094887220 */ /* 0x000fe20000410000 */
[----:B------:R-:W-:Y:S01]  /*9e40*/  FMUL.FTZ R131, R5, R28 ;  /* 0x0000001c05837220 */ /* 0x000fe20000410000 */
[----:B------:R-:W-:Y:S01]  /*9e50*/  FADD.FTZ R129, R129, R130 ;  /* 0x0000008281817221 */ /* 0x000fe20000010000 */
[----:B------:R-:W-:Y:S01]  /*9e60*/  FFMA.FTZ R134, R169, R128, R134 ;  /* 0x00000080a9867223 */ /* 0x000fe20000010086 */
[----:B------:R-:W-:Y:S01]  /*9e70*/  FMUL.FTZ R130, R179, R27 ;  /* 0x0000001bb3827220 */ /* 0x000fe20000410000 */
[----:B------:R-:W-:Y:S01]  /*9e80*/  FFMA.FTZ R133, R169, R133, -R136 ;  /* 0x00000085a9857223 */ /* 0x000fe20000010888 */
[----:B------:R-:W-:Y:S01]  /*9e90*/  FFMA.FTZ R168, R61, -R28, R168 ;  /* 0x8000001c3da87223 */ /* 0x000fe200000100a8 */
[----:B------:R-:W-:Y:S01]  /*9ea0*/  FADD.FTZ R129, R129, R134 ;  /* 0x0000008681817221 */ /* 0x000fe20000010000 */
[----:B------:R-:W-:Y:S01]  /*9eb0*/  FMUL.FTZ R134, R172, R27 ;  /* 0x0000001bac867220 */ /* 0x000fe20000410000 */
[----:B------:R-:W-:Y:S01]  /*9ec0*/  FMUL.FTZ R136, R151, R130 ;  /* 0x0000008297887220 */ /* 0x000fe20000410000 */
[----:B------:R-:W-:Y:S01]  /*9ed0*/  FMUL.FTZ R127, R174, R28 ;  /* 0x0000001cae7f7220 */ /* 0x000fe20000410000 */
[----:B------:R-:W-:Y:S01]  /*9ee0*/  FMUL.FTZ R135, R149, R131 ;  /* 0x0000008395877220 */ /* 0x000fe20000410000 */
[----:B------:R0:W-:Y:S01]  /*9ef0*/  STS [R171+0x8ac], R140 ;  /* 0x0008ac8cab007388 */ /* 0x0001e20000000800 */
[----:B------:R-:W-:Y:S01]  /*9f00*/  FFMA.FTZ R139, R203, UR47, -R144 ;  /* 0x0000002fcb8b7c23 */ /* 0x000fe20008010890 */
[----:B------:R-:W-:Y:S01]  /*9f10*/  FFMA.FTZ R144, R173, R134, -R136 ;  /* 0x00000086ad907223 */ /* 0x000fe20000010888 */
[----:B------:R-:W-:Y:S01]  /*9f20*/  FMUL.FTZ R136, R149, R127 ;  /* 0x0000007f95887220 */ /* 0x000fe20000410000 */
[----:B------:R-:W-:Y:S01]  /*9f30*/  FADD.FTZ R132, R132, R133 ;  /* 0x0000008584847221 */ /* 0x000fe20000010000 */
[----:B------:R-:W-:Y:S01]  /*9f40*/  FMUL.FTZ R154, R72, R139 ;  /* 0x0000008b489a7220 */ /* 0x000fe20000410000 */
[----:B------:R-:W-:Y:S01]  /*9f50*/  FFMA.FTZ R192, R63, -R26, R192 ;  /* 0x8000001a3fc07223 */ /* 0x000fe200000100c0 */
[----:B------:R-:W-:Y:S01]  /*9f60*/  FFMA.FTZ R131, R168, R131, -R136 ;  /* 0x00000083a8837223 */ /* 0x000fe20000010888 */
[-C--:B------:R-:W-:Y:S01]  /*9f70*/  FFMA.FTZ R195, R66, -R25.reuse, R195 ;  /* 0x8000001942c37223 */ /* 0x080fe200000100c3 */
[----:B------:R-:W-:Y:S01]  /*9f80*/  FMUL.FTZ R136, R138, R25 ;  /* 0x000000198a887220 */ /* 0x000fe20000410000 */
[----:B0-----:R-:W-:Y:S01]  /*9f90*/  FMUL.FTZ R140, R151, R134 ;  /* 0x00000086978c7220 */ /* 0x001fe20000410000 */
[----:B------:R-:W-:Y:S01]  /*9fa0*/  FFMA.FTZ R134, R168, R127, R135 ;  /* 0x0000007fa8867223 */ /* 0x000fe20000010087 */
[----:B------:R-:W-:Y:S01]  /*9fb0*/  FMUL.FTZ R135, R137, R26 ;  /* 0x0000001a89877220 */ /* 0x000fe20000410000 */
[----:B------:R-:W-:Y:S01]  /*9fc0*/  FADD.FTZ R131, R132, R131 ;  /* 0x0000008384837221 */ /* 0x000fe20000010000 */
[----:B------:R-:W-:Y:S01]  /*9fd0*/  FFMA.FTZ R133, R173, R130, R140 ;  /* 0x00000082ad857223 */ /* 0x000fe2000001008c */
[----:B------:R-:W-:Y:S01]  /*9fe0*/  FADD.FTZ R134, R129, R134 ;  /* 0x0000008681867221 */ /* 0x000fe20000010000 */
[----:B------:R-:W-:Y:S01]  /*9ff0*/  FMUL.FTZ R129, R178, R26 ;  /* 0x0000001ab2817220 */ /* 0x000fe20000410000 */
[----:B------:R-:W-:Y:S01]  /*a000*/  FMUL.FTZ R132, R183, R25 ;  /* 0x00000019b7847220 */ /* 0x000fe20000410000 */
[----:B------:R-:W-:Y:S01]  /*a010*/  FADD.FTZ R144, R131, R144 ;  /* 0x0000009083907221 */ /* 0x000fe20000010000 */
[----:B------:R-:W-:Y:S01]  /*a020*/  FADD.FTZ R133, R134, R133 ;  /* 0x0000008586857221 */ /* 0x000fe20000010000 */
[----:B------:R-:W-:Y:S01]  /*a030*/  FMUL.FTZ R139, R152, R129 ;  /* 0x00000081988b7220 */ /* 0x000fe20000410000 */
[----:B------:R-:W-:Y:S01]  /*a040*/  FMUL.FTZ R131, R182, R24 ;  /* 0x00000018b6837220 */ /* 0x000fe20000410000 */
[----:B------:R-:W-:Y:S01]  /*a050*/  FMUL.FTZ R140, R175, R132 ;  /* 0x00000084af8c7220 */ /* 0x000fe20000410000 */
[-C--:B------:R-:W-:Y:S01]  /*a060*/  FMUL.FTZ R143, R141, R24.reuse ;  /* 0x000000188d8f7220 */ /* 0x080fe20000410000 */
[-C--:B------:R-:W-:Y:S01]  /*a070*/  FFMA.FTZ R139, R192, R135.reuse, -R139 ;  /* 0x00000087c08b7223 */ /* 0x080fe2000001088b */
[----:B------:R-:W-:Y:S01]  /*a080*/  FMUL.FTZ R135, R152, R135 ;  /* 0x0000008798877220 */ /* 0x000fe20000410000 */
[----:B------:R-:W-:Y:S01]  /*a090*/  FFMA.FTZ R198, R65, -R24, R198 ;  /* 0x8000001841c67223 */ /* 0x000fe200000100c6 */
[-C--:B------:R-:W-:Y:S01]  /*a0a0*/  FFMA.FTZ R140, R195, R136.reuse, -R140 ;  /* 0x00000088c38c7223 */ /* 0x080fe2000001088c */
[----:B------:R-:W-:Y:S01]  /*a0b0*/  FMUL.FTZ R158, R9, UR48 ;  /* 0x00000030099e7c20 */ /* 0x000fe20008410000 */
[----:B------:R-:W-:Y:S01]  /*a0c0*/  FFMA.FTZ R134, R192, R129, R135 ;  /* 0x00000081c0867223 */ /* 0x000fe20000010087 */
[----:B------:R-:W-:Y:S01]  /*a0d0*/  FMUL.FTZ R135, R191, R131 ;  /* 0x00000083bf877220 */ /* 0x000fe20000410000 */
[----:B------:R0:W-:Y:S01]  /*a0e0*/  STS [R171+0x8b0], R154 ;  /* 0x0008b09aab007388 */ /* 0x0001e20000000800 */
[----:B------:R-:W-:Y:S01]  /*a0f0*/  FMUL.FTZ R136, R175, R136 ;  /* 0x00000088af887220 */ /* 0x000fe20000410000 */
[----:B------:R-:W-:Y:S01]  /*a100*/  FADD.FTZ R133, R133, R134 ;  /* 0x0000008685857221 */ /* 0x000fe20000010000 */
[----:B------:R-:W-:Y:S01]  /*a110*/  FMUL.FTZ R134, R201, UR47 ;  /* 0x0000002fc9867c20 */ /* 0x000fe20008410000 */
[----:B------:R-:W-:Y:S01]  /*a120*/  FADD.FTZ R139, R144, R139 ;  /* 0x0000008b908b7221 */ /* 0x000fe20000010000 */
[----:B------:R-:W-:Y:S01]  /*a130*/  FFMA.FTZ R136, R195, R132, R136 ;  /* 0x00000084c3887223 */ /* 0x000fe20000010088 */
[----:B------:R-:W-:Y:S01]  /*a140*/  FMUL.FTZ R176, R81, R176 ;  /* 0x000000b051b07220 */ /* 0x000fe20000410000 */
[----:B------:R-:W-:Y:S01]  /*a150*/  FFMA.FTZ R197, R68, -R23, R197 ;  /* 0x8000001744c57223 */ /* 0x000fe200000100c5 */
[----:B------:R-:W-:Y:S01]  /*a160*/  FADD.FTZ R139, R139, R140 ;  /* 0x0000008c8b8b7221 */ /* 0x000fe20000010000 */
[----:B------:R-:W-:Y:S01]  /*a170*/  FADD.FTZ R133, R133, R136 ;  /* 0x0000008885857221 */ /* 0x000fe20000010000 */
[-C--:B0-----:R-:W-:Y:S01]  /*a180*/  FFMA.FTZ R154, R198, R143.reuse, -R135 ;  /* 0x0000008fc69a7223 */ /* 0x081fe20000010887 */
[----:B------:R-:W-:Y:S01]  /*a190*/  FFMA.FTZ R135, R203, UR48, R134 ;  /* 0x00000030cb877c23 */ /* 0x000fe20008010086 */
[----:B------:R-:W-:Y:S01]  /*a1a0*/  FFMA.FTZ R134, R205, UR47, -R158 ;  /* 0x0000002fcd867c23 */ /* 0x000fe2000801089e */
[----:B------:R-:W-:Y:S01]  /*a1b0*/  FMUL.FTZ R143, R191, R143 ;  /* 0x0000008fbf8f7220 */ /* 0x000fe20000410000 */
[----:B------:R0:W-:Y:S01]  /*a1c0*/  STS [R171+0x868], R176 ;  /* 0x000868b0ab007388 */ /* 0x0001e20000000800 */
[----:B------:R-:W-:Y:S01]  /*a1d0*/  FMUL.FTZ R158, R72, -R135 ;  /* 0x80000087489e7220 */ /* 0x000fe20000410000 */
[----:B------:R-:W-:Y:S01]  /*a1e0*/  FMUL.FTZ R144, R71, R134 ;  /* 0x0000008647907220 */ /* 0x000fe20000410000 */
[----:B------:R-:W-:Y:S01]  /*a1f0*/  FFMA.FTZ R134, R198, R131, R143 ;  /* 0x00000083c6867223 */ /* 0x000fe2000001008f */
[-C--:B------:R-:W-:Y:S01]  /*a200*/  FMUL.FTZ R136, R142, R23.reuse ;  /* 0x000000178e887220 */ /* 0x080fe20000410000 */
[----:B------:R-:W-:Y:S01]  /*a210*/  FADD.FTZ R139, R139, R154 ;  /* 0x0000009a8b8b7221 */ /* 0x000fe20000010000 */
[----:B------:R-:W-:Y:S01]  /*a220*/  FMUL.FTZ R194, R85, -R194 ;  /* 0x800000c255c27220 */ /* 0x000fe20000410000 */
[----:B------:R-:W-:Y:S01]  /*a230*/  FADD.FTZ R135, R133, R134 ;  /* 0x0000008685877221 */ /* 0x000fe20000010000 */
[----:B------:R-:W-:Y:S01]  /*a240*/  FMUL.FTZ R134, R185, R23 ;  /* 0x00000017b9867220 */ /* 0x000fe20000410000 */
[----:B------:R-:W-:Y:S01]  /*a250*/  FMUL.FTZ R133, R186, R22 ;  /* 0x00000016ba857220 */ /* 0x000fe20000410000 */
[----:B0-----:R-:W-:Y:S01]  /*a260*/  FMUL.FTZ R176, R9, UR47 ;  /* 0x0000002f09b07c20 */ /* 0x001fe20008410000 */
[----:B------:R-:W-:Y:S01]  /*a270*/  FMUL.FTZ R180, R84, -R145 ;  /* 0x8000009154b47220 */ /* 0x000fe20000410000 */
[----:B------:R-:W-:Y:S01]  /*a280*/  FMUL.FTZ R140, R193, R134 ;  /* 0x00000086c18c7220 */ /* 0x000fe20000410000 */
[----:B------:R-:W-:Y:S01]  /*a290*/  FMUL.FTZ R184, R83, R184 ;  /* 0x000000b853b87220 */ /* 0x000fe20000410000 */
[----:B------:R-:W-:Y:S01]  /*a2a0*/  FFMA.FTZ R176, R205, UR48, R176 ;  /* 0x00000030cdb07c23 */ /* 0x000fe200080100b0 */
[----:B------:R-:W-:Y:S01]  /*a2b0*/  FMUL.FTZ R143, R3, R22 ;  /* 0x00000016038f7220 */ /* 0x000fe20000410000 */
[-C--:B------:R-:W-:Y:S01]  /*a2c0*/  FFMA.FTZ R140, R197, R136.reuse, -R140 ;  /* 0x00000088c58c7223 */ /* 0x080fe2000001088c */
[----:B------:R-:W-:Y:S01]  /*a2d0*/  FMUL.FTZ R136, R193, R136 ;  /* 0x00000088c1887220 */ /* 0x000fe20000410000 */
[----:B------:R-:W-:Y:S01]  /*a2e0*/  FFMA.FTZ R202, R67, -R22, R202 ;  /* 0x8000001643ca7223 */ /* 0x000fe200000100ca */
[----:B------:R-:W-:Y:S01]  /*a2f0*/  FMUL.FTZ R145, R200, R133 ;  /* 0x00000085c8917220 */ /* 0x000fe20000410000 */
[----:B------:R-:W-:Y:S01]  /*a300*/  FADD.FTZ R139, R139, R140 ;  /* 0x0000008c8b8b7221 */ /* 0x000fe20000010000 */
[----:B------:R-:W-:Y:S01]  /*a310*/  FMUL.FTZ R140, R71, -R176 ;  /* 0x800000b0478c7220 */ /* 0x000fe20000410000 */
[----:B------:R-:W-:Y:S01]  /*a320*/  STS [R171+0x84c], R194 ;  /* 0x00084cc2ab007388 */ /* 0x000fe20000000800 */
[----:B------:R-:W0:Y:S01]  /*a330*/  LDC R153, c[0x0][0x388] ;  /* 0x0000e200ff997b82 */ /* 0x000e220000000800 */
[----:B------:R-:W-:Y:S01]  /*a340*/  FFMA.FTZ R136, R197, R134, R136 ;  /* 0x00000086c5887223 */ /* 0x000fe20000010088 */
[-C--:B------:R-:W-:Y:S01]  /*a350*/  FFMA.FTZ R154, R202, R143.reuse, -R145 ;  /* 0x0000008fca9a7223 */ /* 0x080fe20000010891 */
[----:B------:R-:W-:Y:S01]  /*a360*/  STS [R171+0x854], R180 ;  /* 0x000854b4ab007388 */ /* 0x000fe20000000800 */
[----:B------:R-:W-:Y:S01]  /*a370*/  FMUL.FTZ R143, R200, R143 ;  /* 0x0000008fc88f7220 */ /* 0x000fe20000410000 */
[----:B------:R-:W-:Y:S01]  /*a380*/  FADD.FTZ R135, R135, R136 ;  /* 0x0000008887877221 */ /* 0x000fe20000010000 */
[----:B------:R-:W-:Y:S01]  /*a390*/  FFMA.FTZ R203, R70, -R21, R203 ;  /* 0x8000001546cb7223 */ /* 0x000fe200000100cb */
[----:B------:R-:W-:Y:S01]  /*a3a0*/  STS [R171+0x858], R184 ;  /* 0x000858b8ab007388 */ /* 0x000fe20000000800 */
[----:B------:R-:W-:Y:S01]  /*a3b0*/  FFMA.FTZ R136, R202, R133, R143 ;  /* 0x00000085ca887223 */ /* 0x000fe2000001008f */
[----:B------:R-:W-:Y:S01]  /*a3c0*/  FMUL.FTZ R145, R207, UR46 ;  /* 0x0000002ecf917c20 */ /* 0x000fe20008410000 */
[----:B------:R-:W-:Y:S01]  /*a3d0*/  FMUL.FTZ R196, R182, UR46 ;  /* 0x0000002eb6c47c20 */ /* 0x000fe20008410000 */
[----:B------:R1:W-:Y:S01]  /*a3e0*/  STS [R171+0x8b4], R158 ;  /* 0x0008b49eab007388 */ /* 0x0003e20000000800 */
[----:B------:R-:W-:Y:S01]  /*a3f0*/  FADD.FTZ R135, R135, R136 ;  /* 0x0000008887877221 */ /* 0x000fe20000010000 */
[----:B------:R-:W-:Y:S01]  /*a400*/  IADD3 R136, PT, PT, R39, 0x20, RZ ;  /* 0x0000002027887810 */ /* 0x000fe20007ffe0ff */
[----:B------:R-:W-:Y:S01]  /*a410*/  FMUL.FTZ R210, R138, UR46 ;  /* 0x0000002e8ad27c20 */ /* 0x000fe20008410000 */
[----:B------:R2:W-:Y:S01]  /*a420*/  STS [R171+0x8b8], R144 ;  /* 0x0008b890ab007388 */ /* 0x0005e20000000800 */
[----:B------:R-:W-:Y:S01]  /*a430*/  FADD.FTZ R139, R139, R154 ;  /* 0x0000009a8b8b7221 */ /* 0x000fe20000010000 */
[----:B------:R-:W-:Y:S01]  /*a440*/  LEA.HI R136, R136, R39, RZ, 0x1b ;  /* 0x0000002788887211 */ /* 0x000fe200078fd8ff */
[C---:B------:R-:W-:Y:S01]  /*a450*/  FFMA.FTZ R196, R141.reuse, UR35, -R196 ;  /* 0x000000238dc47c23 */ /* 0x040fe200080108c4 */
[----:B------:R3:W-:Y:S01]  /*a460*/  STS [R171+0x8bc], R140 ;  /* 0x0008bc8cab007388 */ /* 0x0007e20000000800 */
[----:B------:R-:W-:Y:S01]  /*a470*/  FMUL.FTZ R187, R141, UR46 ;  /* 0x0000002e8dbb7c20 */ /* 0x000fe20008410000 */
[-C--:B-1----:R-:W-:Y:S01]  /*a480*/  FMUL.FTZ R158, R170, R21.reuse ;  /* 0x00000015aa9e7220 */ /* 0x082fe20000410000 */
[----:B------:R-:W-:Y:S01]  /*a490*/  LEA R209, R136, UR33, 0x2 ;  /* 0x0000002188d17c11 */ /* 0x000fe2000f8e10ff */
[----:B------:R-:W-:Y:S01]  /*a4a0*/  BAR.SYNC.DEFER_BLOCKING 0x0 ;  /* 0x0000000000007b1d */ /* 0x000fe20000010000 */
[----:B0-----:R-:W-:Y:S01]  /*a4b0*/  LEA R176, R153, -R2, 0x1 ;  /* 0x8000000299b07211 */ /* 0x001fe200078e08ff */
[----:B--2---:R-:W-:Y:S01]  /*a4c0*/  FMUL.FTZ R144, R189, R21 ;  /* 0x00000015bd907220 */ /* 0x004fe20000410000 */
[----:B------:R-:W-:Y:S01]  /*a4d0*/  FFMA.FTZ R2, R190, UR35, R145 ;  /* 0x00000023be027c23 */ /* 0x000fe20008010091 */
[----:B------:R-:W-:Y:S01]  /*a4e0*/  FMUL.FTZ R145, R185, UR46 ;  /* 0x0000002eb9917c20 */ /* 0x000fe20008410000 */
[----:B------:R-:W-:Y:S01]  /*a4f0*/  FMUL.FTZ R141, R179, UR46 ;  /* 0x0000002eb38d7c20 */ /* 0x000fe20008410000 */
[----:B------:R-:W-:Y:S01]  /*a500*/  FMUL.FTZ R160, R201, R144 ;  /* 0x00000090c9a07220 */ /* 0x000fe20000410000 */
[----:B------:R-:W-:Y:S01]  /*a510*/  FMUL.FTZ R154, R170, UR46 ;  /* 0x0000002eaa9a7c20 */ /* 0x000fe20008410000 */
[----:B------:R-:W-:Y:S01]  /*a520*/  ISETP.GE.AND P1, PT, R176, 0x1, PT ;  /* 0x00000001b000780c */ /* 0x000fe20003f26270 */
[----:B------:R-:W-:Y:S01]  /*a530*/  FMUL.FTZ R153, R5, UR46 ;  /* 0x0000002e05997c20 */ /* 0x000fe20008410000 */
[-C--:B------:R-:W-:Y:S01]  /*a540*/  FFMA.FTZ R160, R203, R158.reuse, -R160 ;  /* 0x0000009ecba07223 */ /* 0x080fe200000108a0 */
[----:B------:R-:W-:Y:S01]  /*a550*/  FMUL.FTZ R158, R201, R158 ;  /* 0x0000009ec99e7220 */ /* 0x000fe20000410000 */
[----:B------:R-:W-:Y:S01]  /*a560*/  FMUL.FTZ R181, R137, UR46 ;  /* 0x0000002e89b57c20 */ /* 0x000fe20008410000 */
[----:B------:R-:W-:Y:S01]  /*a570*/  FMUL.FTZ R212, R15, UR46 ;  /* 0x0000002e0fd47c20 */ /* 0x000fe20008410000 */
[----:B------:R-:W-:Y:S01]  /*a580*/  FADD.FTZ R139, R139, R160 ;  /* 0x000000a08b8b7221 */ /* 0x000fe20000010000 */
[----:B------:R-:W-:Y:S01]  /*a590*/  FFMA.FTZ R158, R203, R144, R158 ;  /* 0x00000090cb9e7223 */ /* 0x000fe2000001009e */
[----:B------:R-:W-:Y:S01]  /*a5a0*/  FFMA.FTZ R160, R172, UR35, -R141 ;  /* 0x00000023aca07c23 */ /* 0x000fe2000801088d */
[----:B------:R-:W-:Y:S01]  /*a5b0*/  FMUL.FTZ R141, R118, UR46 ;  /* 0x0000002e768d7c20 */ /* 0x000fe20008410000 */
[----:B------:R-:W-:Y:S01]  /*a5c0*/  FMUL.FTZ R208, R172, UR46 ;  /* 0x0000002eacd07c20 */ /* 0x000fe20008410000 */
[----:B------:R-:W-:Y:S01]  /*a5d0*/  FADD.FTZ R143, R135, R158 ;  /* 0x0000009e878f7221 */ /* 0x000fe20000010000 */
[----:B------:R-:W-:Y:S01]  /*a5e0*/  FMUL.FTZ R135, R189, UR46 ;  /* 0x0000002ebd877c20 */ /* 0x000fe20008410000 */
[----:B------:R-:W-:Y:S01]  /*a5f0*/  FMUL.FTZ R158, R186, UR46 ;  /* 0x0000002eba9e7c20 */ /* 0x000fe20008410000 */
[----:B------:R-:W-:Y:S01]  /*a600*/  FFMA.FTZ R141, R4, UR35, -R141 ;  /* 0x00000023048d7c23 */ /* 0x000fe2000801088d */
[----:B------:R-:W-:Y:S01]  /*a610*/  FMUL.FTZ R172, R14, UR46 ;  /* 0x0000002e0eac7c20 */ /* 0x000fe20008410000 */
[----:B------:R-:W0:Y:S01]  /*a620*/  LDS R209, [R209+0x8c0] ;  /* 0x0008c000d1d17984 */ /* 0x000e220000000800 */
[----:B---3--:R-:W-:Y:S01]  /*a630*/  FFMA.FTZ R140, R170, UR35, -R135 ;  /* 0x00000023aa8c7c23 */ /* 0x008fe20008010887 */
[----:B------:R-:W-:Y:S01]  /*a640*/  FFMA.FTZ R135, R3, UR35, -R158 ;  /* 0x0000002303877c23 */ /* 0x000fe2000801089e */
[C---:B------:R-:W-:Y:S01]  /*a650*/  FFMA.FTZ R158, R142.reuse, UR35, -R145 ;  /* 0x000000238e9e7c23 */ /* 0x040fe20008010891 */
[----:B------:R-:W-:Y:S01]  /*a660*/  FMUL.FTZ R145, R183, UR46 ;  /* 0x0000002eb7917c20 */ /* 0x000fe20008410000 */
[----:B------:R-:W-:Y:S01]  /*a670*/  FMUL.FTZ R170, R142, UR46 ;  /* 0x0000002e8eaa7c20 */ /* 0x000fe20008410000 */
[C---:B------:R-:W-:Y:S01]  /*a680*/  FMUL.FTZ R142, R119.reuse, UR46 ;  /* 0x0000002e778e7c20 */ /* 0x040fe20008410000 */
[----:B------:R-:W-:Y:S01]  /*a690*/  FFMA.FTZ R171, R119, UR35, R212 ;  /* 0x0000002377ab7c23 */ /* 0x000fe200080100d4 */
[----:B------:R-:W-:Y:S01]  /*a6a0*/  FFMA.FTZ R194, R138, UR35, -R145 ;  /* 0x000000238ac27c23 */ /* 0x000fe20008010891 */
[----:B------:R-:W-:Y:S01]  /*a6b0*/  FMUL.FTZ R138, R178, UR46 ;  /* 0x0000002eb28a7c20 */ /* 0x000fe20008410000 */
[----:B------:R-:W-:Y:S01]  /*a6c0*/  FMUL.FTZ R145, R4, UR46 ;  /* 0x0000002e04917c20 */ /* 0x000fe20008410000 */
[----:B------:R-:W-:Y:S01]  /*a6d0*/  FMUL.FTZ R4, R13, UR46 ;  /* 0x0000002e0d047c20 */ /* 0x000fe20008410000 */
[----:B------:R-:W-:Y:S01]  /*a6e0*/  FMUL.FTZ R212, R121, UR46 ;  /* 0x0000002e79d47c20 */ /* 0x000fe20008410000 */
[----:B------:R-:W-:Y:S01]  /*a6f0*/  FFMA.FTZ R163, R137, UR35, -R138 ;  /* 0x0000002389a37c23 */ /* 0x000fe2000801088a */
        /* <DEDUP_REMOVED lines=14> */
[----:B------:R-:W-:Y:S01]  /*a7e0*/  FFMA.FTZ R12, R120, UR35, -R5 ;  /* 0x00000023780c7c23 */ /* 0x000fe20008010805 */
[----:B------:R-:W-:Y:S01]  /*a7f0*/  FMUL.FTZ R3, R3, UR46 ;  /* 0x0000002e03037c20 */ /* 0x000fe20008410000 */
[C---:B------:R-:W-:Y:S01]  /*a800*/  FMUL.FTZ R120, R124.reuse, UR46 ;  /* 0x0000002e7c787c20 */ /* 0x040fe20008410000 */
[----:B------:R-:W-:Y:S01]  /*a810*/  FFMA.FTZ R15, R124, UR35, -R15 ;  /* 0x000000237c0f7c23 */ /* 0x000fe2000801080f */
        /* <DEDUP_REMOVED lines=22> */
.L_x_14419:
[----:B------:R-:W-:Y:S05]  /*a980*/  BSYNC.RECONVERGENT B0 ;  /* 0x0000000000007941 */ /* 0x000fea0003800200 */
.L_x_14418:
[----:B------:R-:W-:Y:S04]  /*a990*/  BSSY.RECONVERGENT B0, `(.L_x_14420) ;  /* 0x0000003000007945 */ /* 0x000fe80003800200 */
[----:B------:R-:W-:Y:S05]  /*a9a0*/  @!P2 BRA `(.L_x_14421) ;  /* 0x000000000004a947 */ /* 0x000fea0003800000 */
[----:B------:R1:W-:Y:S02]  /*a9b0*/  REDG.E.ADD.F32.FTZ.RN.STRONG.GPU desc[UR26][R6.64+0x80], R209 ;  /* 0x000080d1060079a6 */ /* 0x0003e4000c12f31a */
.L_x_14421:
[----:B------:R-:W-:Y:S05]  /*a9c0*/  BSYNC.RECONVERGENT B0 ;  /* 0x0000000000007941 */ /* 0x000fea0003800200 */
.L_x_14420:
        /* <DEDUP_REMOVED lines=17> */
.L_x_14423:
[----:B------:R-:W-:Y:S05]  /*aae0*/  BSYNC.RECONVERGENT B0 ;  /* 0x0000000000007941 */ /* 0x000fea0003800200 */
.L_x_14422:
[----:B0-2---:R0:W2:Y:S01]  /*aaf0*/  LDS R5, [R184+0x9c0] ;  /* 0x0009c000b8057984 */ /* 0x0050a20000000800 */
[----:B------:R-:W-:Y:S01]  /*ab00*/  BSSY.RECONVERGENT B0, `(.L_x_14424) ;  /* 0x0000006000007945 */ /* 0x000fe20003800200 */
[----:B------:R-:W-:Y:S02]  /*ab10*/  IADD3 R180, PT, PT, R39, 0xc0, RZ ;  /* 0x000000c027b47810 */ /* 0x000fe40007ffe0ff */
[----:B------:R-:W-:Y:S02]  /*ab20*/  LEA.HI R212, R212, R39, RZ, 0x1b ;  /* 0x00000027d4d47211 */ /* 0x000fe400078fd8ff */
[----:B-1----:R-:W-:Y:S01]  /*ab30*/  LEA R209, R4, UR33, 0x2 ;  /* 0x0000002104d17c11 */ /* 0x002fe2000f8e10ff */
[----:B------:R-:W-:Y:S06]  /*ab40*/  @!P1 BRA `(.L_x_14425) ;  /* 0x0000000000049947 */ /* 0x000fec0003800000 */
[----:B--2---:R1:W-:Y:S02]  /*ab50*/  REDG.E.ADD.F32.FTZ.RN.STRONG.GPU desc[UR26][R6.64+0x180], R5 ;  /* 0x00018005060079a6 */ /* 0x0043e4000c12f31a */
.L_x_14425:
[----:B------:R-:W-:Y:S05]  /*ab60*/  BSYNC.RECONVERGENT B0 ;  /* 0x0000000000007941 */ /* 0x000fea0003800200 */
.L_x_14424:
[----:B-12---:R1:W2:Y:S01]  /*ab70*/  LDS R5, [R209+0xa40] ;  /* 0x000a4000d1057984 */ /* 0x0062a20000000800 */
[----:B------:R-:W-:Y:S01]  /*ab80*/  BSSY.RECONVERGENT B0, `(.L_x_14426) ;  /* 0x0000006000007945 */ /* 0x000fe20003800200 */
[----:B------:R-:W-:Y:S02]  /*ab90*/  IADD3 R4, PT, PT, R39, 0xe0, RZ ;  /* 0x000000e027047810 */ /* 0x000fe40007ffe0ff */
[----:B------:R-:W-:Y:S02]  /*aba0*/  LEA.HI R180, R180, R39, RZ, 0x1b ;  /* 0x00000027b4b47211 */ /* 0x000fe400078fd8ff */
[----:B------:R-:W-:Y:S01]  /*abb0*/  LEA R212, R212, UR33, 0x2 ;  /* 0x00000021d4d47c11 */ /* 0x000fe2000f8e10ff */
[----:B------:R-:W-:Y:S06]  /*abc0*/  @!P2 BRA `(.L_x_14427) ;  /* 0x000000000004a947 */ /* 0x000fec0003800000 */
[----:B--2---:R3:W-:Y:S02]  /*abd0*/  REDG.E.ADD.F32.FTZ.RN.STRONG.GPU desc[UR26][R6.64+0x200], R5 ;  /* 0x00020005060079a6 */ /* 0x0047e4000c12f31a */
.L_x_14427:
[----:B------:R-:W-:Y:S05]  /*abe0*/  BSYNC.RECONVERGENT B0 ;  /* 0x0000000000007941 */ /* 0x000fea0003800200 */
.L_x_14426:
[----:B--23--:R2:W3:Y:S01]  /*abf0*/  LDS R5, [R212+0xac0] ;  /* 0x000ac000d4057984 */ /* 0x00c4e20000000800 */
[----:B------:R-:W-:Y:S01]  /*ac00*/  BSSY.RECONVERGENT B0, `(.L_x_14428) ;  /* 0x0000005000007945 */ /* 0x000fe20003800200 */
[----:B------:R-:W-:Y:S02]  /*ac10*/  LEA.HI R4, R4, R39, RZ, 0x1b ;  /* 0x0000002704047211 */ /* 0x000fe400078fd8ff */
[----:B------:R-:W-:Y:S01]  /*ac20*/  LEA R180, R180, UR33, 0x2 ;  /* 0x00000021b4b47c11 */ /* 0x000fe2000f8e10ff */
[----:B------:R-:W-:Y:S06]  /*ac30*/  @!P3 BRA `(.L_x_14429) ;  /* 0x000000000004b947 */ /* 0x000fec0003800000 */
[----:B---3--:R4:W-:Y:S02]  /*ac40*/  REDG.E.ADD.F32.FTZ.RN.STRONG.GPU desc[UR26][R6.64+0x280], R5 ;  /* 0x00028005060079a6 */ /* 0x0089e4000c12f31a */
.L_x_14429:
[----:B------:R-:W-:Y:S05]  /*ac50*/  BSYNC.RECONVERGENT B0 ;  /* 0x0000000000007941 */ /* 0x000fea0003800200 */
.L_x_14428:
[----:B---34-:R3:W4:Y:S01]  /*ac60*/  LDS R5, [R180+0xb40] ;  /* 0x000b4000b4057984 */ /* 0x0187220000000800 */
[----:B------:R-:W-:Y:S01]  /*ac70*/  BSSY.RECONVERGENT B0, `(.L_x_14430) ;  /* 0x0000004000007945 */ /* 0x000fe20003800200 */
[----:B------:R-:W-:-:S03]  /*ac80*/  LEA R4, R4, UR33, 0x2 ;  /* 0x0000002104047c11 */ /* 0x000fc6000f8e10ff */
[----:B------:R-:W-:Y:S05]  /*ac90*/  @!P4 BRA `(.L_x_14431) ;  /* 0x000000000004c947 */ /* 0x000fea0003800000 */
[----:B----4-:R4:W-:Y:S02]  /*aca0*/  REDG.E.ADD.F32.FTZ.RN.STRONG.GPU desc[UR26][R6.64+0x300], R5 ;  /* 0x00030005060079a6 */ /* 0x0109e4000c12f31a */
.L_x_14431:
[----:B------:R-:W-:Y:S05]  /*acb0*/  BSYNC.RECONVERGENT B0 ;  /* 0x0000000000007941 */ /* 0x000fea0003800200 */
.L_x_14430:
[----:B----4-:R4:W0:Y:S01]  /*acc0*/  LDS R5, [R4+0xbc0] ;  /* 0x000bc00004057984 */ /* 0x0108220000000800 */
[----:B------:R-:W-:Y:S04]  /*acd0*/  BSSY.RECONVERGENT B0, `(.L_x_14432) ;  /* 0x0000003000007945 */ /* 0x000fe80003800200 */
[----:B------:R-:W-:Y:S05]  /*ace0*/  @!P5 BRA `(.L_x_14433) ;  /* 0x000000000004d947 */ /* 0x000fea0003800000 */
[----:B0-----:R0:W-:Y:S02]  /*acf0*/  REDG.E.ADD.F32.FTZ.RN.STRONG.GPU desc[UR26][R6.64+0x380], R5 ;  /* 0x00038005060079a6 */ /* 0x0011e4000c12f31a */
.L_x_14433:
[----:B------:R-:W-:Y:S05]  /*ad00*/  BSYNC.RECONVERGENT B0 ;  /* 0x0000000000007941 */ /* 0x000fea0003800200 */
.L_x_14432:
        /* <DEDUP_REMOVED lines=10> */
.L_x_14435:
[----:B------:R-:W-:Y:S05]  /*adb0*/  BSYNC.RECONVERGENT B0 ;  /* 0x0000000000007941 */ /* 0x000fea0003800200 */
.L_x_14434:
[----:B0-----:R0:W0:Y:S01]  /*adc0*/  LDS R5, [R49+0xcc0] ;  /* 0x000cc00031057984 */ /* 0x0010220000000800 */
[----:B------:R-:W-:Y:S04]  /*add0*/  BSSY.RECONVERGENT B0, `(.L_x_14436) ;  /* 0x0000003000007945 */ /* 0x000fe80003800200 */
[----:B------:R-:W-:Y:S05]  /*ade0*/  @!P1 BRA `(.L_x_14437) ;  /* 0x0000000000049947 */ /* 0x000fea0003800000 */
[----:B0-----:R0:W-:Y:S02]  /*adf0*/  REDG.E.ADD.F32.FTZ.RN.STRONG.GPU desc[UR26][R6.64+0x480], R5 ;  /* 0x00048005060079a6 */ /* 0x0011e4000c12f31a */
.L_x_14437:
[----:B------:R-:W-:Y:S05]  /*ae00*/  BSYNC.RECONVERGENT B0 ;  /* 0x0000000000007941 */ /* 0x000fea0003800200 */
.L_x_14436:
[----:B0-----:R0:W0:Y:S01]  /*ae10*/  LDS R5, [R48+0xd40] ;  /* 0x000d400030057984 */ /* 0x0010220000000800 */
[----:B------:R-:W-:Y:S04]  /*ae20*/  BSSY.RECONVERGENT B0, `(.L_x_14438) ;  /* 0x0000003000007945 */ /* 0x000fe80003800200 */
[----:B------:R-:W-:Y:S05]  /*ae30*/  @!P2 BRA `(.L_x_14439) ;  /* 0x000000000004a947 */ /* 0x000fea0003800000 */
[----:B0-----:R0:W-:Y:S02]  /*ae40*/  REDG.E.ADD.F32.FTZ.RN.STRONG.GPU desc[UR26][R6.64+0x500], R5 ;  /* 0x00050005060079a6 */ /* 0x0011e4000c12f31a */
.L_x_14439:
[----:B------:R-:W-:Y:S05]  /*ae50*/  BSYNC.RECONVERGENT B0 ;  /* 0x0000000000007941 */ /* 0x000fea0003800200 */
.L_x_14438:
[----:B0-----:R0:W0:Y:S01]  /*ae60*/  LDS R5, [R47+0xdc0] ;  /* 0x000dc0002f057984 */ /* 0x0010220000000800 */
[----:B------:R-:W-:Y:S04]  /*ae70*/  BSSY.RECONVERGENT B0, `(.L_x_14440) ;  /* 0x0000003000007945 */ /* 0x000fe80003800200 */
[----:B------:R-:W-:Y:S05]  /*ae80*/  @!P3 BRA `(.L_x_14441) ;  /* 0x000000000004b947 */ /* 0x000fea0003800000 */
[----:B0-----:R0:W-:Y:S02]  /*ae90*/  REDG.E.ADD.F32.FTZ.RN.STRONG.GPU desc[UR26][R6.64+0x580], R5 ;  /* 0x00058005060079a6 */ /* 0x0011e4000c12f31a */
.L_x_14441:
[----:B------:R-:W-:Y:S05]  /*aea0*/  BSYNC.RECONVERGENT B0 ;  /* 0x0000000000007941 */ /* 0x000fea0003800200 */
.L_x_14440:
[----:B0-----:R0:W0:Y:S01]  /*aeb0*/  LDS R5, [R46+0xe40] ;  /* 0x000e40002e057984 */ /* 0x0010220000000800 */
[----:B------:R-:W-:Y:S04]  /*aec0*/  BSSY.RECONVERGENT B0, `(.L_x_14442) ;  /* 0x0000003000007945 */ /* 0x000fe80003800200 */
[----:B------:R-:W-:Y:S05]  /*aed0*/  @!P4 BRA `(.L_x_14443) ;  /* 0x000000000004c947 */ /* 0x000fea0003800000 */
[----:B0-----:R0:W-:Y:S02]  /*aee0*/  REDG.E.ADD.F32.FTZ.RN.STRONG.GPU desc[UR26][R6.64+0x600], R5 ;  /* 0x00060005060079a6 */ /* 0x0011e4000c12f31a */
.L_x_14443:
[----:B------:R-:W-:Y:S05]  /*aef0*/  BSYNC.RECONVERGENT B0 ;  /* 0x0000000000007941 */ /* 0x000fea0003800200 */
.L_x_14442:
[----:B0-----:R0:W0:Y:S01]  /*af00*/  LDS R5, [R45+0xec0] ;  /* 0x000ec0002d057984 */ /* 0x0010220000000800 */
[----:B------:R-:W-:Y:S04]  /*af10*/  BSSY.RECONVERGENT B0, `(.L_x_14444) ;  /* 0x0000003000007945 */ /* 0x000fe80003800200 */
[----:B------:R-:W-:Y:S05]  /*af20*/  @!P5 BRA `(.L_x_14445) ;  /* 0x000000000004d947 */ /* 0x000fea0003800000 */
[----:B0-----:R0:W-:Y:S02]  /*af30*/  REDG.E.ADD.F32.FTZ.RN.STRONG.GPU desc[UR26][R6.64+0x680], R5 ;  /* 0x00068005060079a6 */ /* 0x0011e4000c12f31a */
.L_x_14445:
[----:B------:R-:W-:Y:S05]  /*af40*/  BSYNC.RECONVERGENT B0 ;  /* 0x0000000000007941 */ /* 0x000fea0003800200 */
.L_x_14444:
[----:B0-----:R0:W0:Y:S01]  /*af50*/  LDS R5, [R44+0xf40] ;  /* 0x000f40002c057984 */ /* 0x0010220000000800 */
[----:B------:R-:W-:Y:S01]  /*af60*/  ISETP.GE.AND P6, PT, R176, 0x1c1, PT ;  /* 0x000001c1b000780c */ /* 0x000fe20003fc6270 */
[----:B------:R-:W-:Y:S01]  /*af70*/  BSSY.RECONVERGENT B0, `(.L_x_14446) ;  /* 0x0000009000007945 */ /* 0x000fe20003800200 */
[----:B----4-:R-:W-:Y:S02]  /*af80*/  LEA.HI R4, R52, R39, RZ, 0x1b ;  /* 0x0000002734047211 */ /* 0x010fe400078fd8ff */
[C---:B------:R-:W-:Y:S02]  /*af90*/  ISETP.GE.AND P1, PT, R176.reuse, 0x1e1, PT ;  /* 0x000001e1b000780c */ /* 0x040fe40003f26270 */
[C---:B------:R-:W-:Y:S02]  /*afa0*/  ISETP.GE.AND P2, PT, R176.reuse, 0x201, PT ;  /* 0x00000201b000780c */ /* 0x040fe40003f46270 */
[C---:B------:R-:W-:Y:S02]  /*afb0*/  ISETP.GE.AND P3, PT, R176.reuse, 0x221, PT ;  /* 0x00000221b000780c */ /* 0x040fe40003f66270 */
[----:B------:R-:W-:-:S02]  /*afc0*/  ISETP.GE.AND P4, PT, R176, 0x241, PT ;  /* 0x00000241b000780c */ /* 0x000fc40003f86270 */
[----:B------:R-:W-:Y:S01]  /*afd0*/  ISETP.GE.AND P5, PT, R176, 0x261, PT ;  /* 0x00000261b000780c */ /* 0x000fe20003fa6270 */
[----:B------:R-:W-:-:S12]  /*afe0*/  @!P6 BRA `(.L_x_14447) ;  /* 0x000000000004e947 */ /* 0x000fd80003800000 */
[----:B0-----:R4:W-:Y:S02]  /*aff0*/  REDG.E.ADD.F32.FTZ.RN.STRONG.GPU desc[UR26][R6.64+0x700], R5 ;  /* 0x00070005060079a6 */ /* 0x0019e4000c12f31a */
.L_x_14447:
[----:B------:R-:W-:Y:S05]  /*b000*/  BSYNC.RECONVERGENT B0 ;  /* 0x0000000000007941 */ /* 0x000fea0003800200 */
.L_x_14446:
[----:B0---4-:R0:W4:Y:S01]  /*b010*/  LDS R5, [R43+0xfc0] ;  /* 0x000fc0002b057984 */ /* 0x0111220000000800 */
[----:B------:R-:W-:Y:S01]  /*b020*/  BSSY.RECONVERGENT B0, `(.L_x_14448) ;  /* 0x0000004000007945 */ /* 0x000fe20003800200 */
[----:B------:R-:W-:-:S03]  /*b030*/  LEA R4, R4, UR33, 0x2 ;  /* 0x0000002104047c11 */ /* 0x000fc6000f8e10ff */
[----:B------:R-:W-:Y:S05]  /*b040*/  @!P1 BRA `(.L_x_14449) ;  /* 0x0000000000049947 */ /* 0x000fea0003800000 */
[----:B----4-:R4:W-:Y:S02]  /*b050*/  REDG.E.ADD.F32.FTZ.RN.STRONG.GPU desc[UR26][R6.64+0x780], R5 ;  /* 0x00078005060079a6 */ /* 0x0109e4000c12f31a */
.L_x_14449:
[----:B------:R-:W-:Y:S05]  /*b060*/  BSYNC.RECONVERGENT B0 ;  /* 0x0000000000007941 */ /* 0x000fea0003800200 */
.L_x_14448:
[----:B----4-:R4:W0:Y:S01]  /*b070*/  LDS R5, [R4+0x1040] ;  /* 0x0010400004057984 */ /* 0x0108220000000800 */
[----:B------:R-:W-:Y:S04]  /*b080*/  BSSY.RECONVERGENT B0, `(.L_x_14450) ;  /* 0x0000003000007945 */ /* 0x000fe80003800200 */
[----:B------:R-:W-:Y:S05]  /*b090*/  @!P2 BRA `(.L_x_14451) ;  /* 0x000000000004a947 */ /* 0x000fea0003800000 */
[----:B0-----:R0:W-:Y:S02]  /*b0a0*/  REDG.E.ADD.F32.FTZ.RN.STRONG.GPU desc[UR26][R6.64+0x800], R5 ;  /* 0x00080005060079a6 */ /* 0x0011e4000c12f31a */
.L_x_14451:
[----:B------:R-:W-:Y:S05]  /*b0b0*/  BSYNC.RECONVERGENT B0 ;  /* 0x0000000000007941 */ /* 0x000fea0003800200 */
.L_x_14450:
[----:B0-----:R0:W0:Y:S01]  /*b0c0*/  LDS R5, [R42+0x10c0] ;  /* 0x0010c0002a057984 */ /* 0x0010220000000800 */
[----:B------:R-:W-:Y:S04]  /*b0d0*/  BSSY.RECONVERGENT B0, `(.L_x_14452) ;  /* 0x0000003000007945 */ /* 0x000fe80003800200 */
[----:B------:R-:W-:Y:S05]  /*b0e0*/  @!P3 BRA `(.L_x_14453) ;  /* 0x000000000004b947 */ /* 0x000fea0003800000 */
[----:B0-----:R0:W-:Y:S02]  /*b0f0*/  REDG.E.ADD.F32.FTZ.RN.STRONG.GPU desc[UR26][R6.64+0x880], R5 ;  /* 0x00088005060079a6 */ /* 0x0011e4000c12f31a */
.L_x_14453:
[----:B------:R-:W-:Y:S05]  /*b100*/  BSYNC.RECONVERGENT B0 ;  /* 0x0000000000007941 */ /* 0x000fea0003800200 */
.L_x_14452:
[----:B0-----:R0:W0:Y:S01]  /*b110*/  LDS R5, [R41+0x1140] ;  /* 0x0011400029057984 */ /* 0x0010220000000800 */
[----:B------:R-:W-:Y:S04]  /*b120*/  BSSY.RECONVERGENT B0, `(.L_x_14454) ;  /* 0x0000003000007945 */ /* 0x000fe80003800200 */
[----:B------:R-:W-:Y:S05]  /*b130*/  @!P4 BRA `(.L_x_14455) ;  /* 0x000000000004c947 */ /* 0x000fea0003800000 */
[----:B0-----:R0:W-:Y:S02]  /*b140*/  REDG.E.ADD.F32.FTZ.RN.STRONG.GPU desc[UR26][R6.64+0x900], R5 ;  /* 0x00090005060079a6 */ /* 0x0011e4000c12f31a */
.L_x_14455:
[----:B------:R-:W-:Y:S05]  /*b150*/  BSYNC.RECONVERGENT B0 ;  /* 0x0000000000007941 */ /* 0x000fea0003800200 */
.L_x_14454:
[----:B0-----:R0:W0:Y:S01]  /*b160*/  LDS R5, [R40+0x11c0] ;  /* 0x0011c00028057984 */ /* 0x0010220000000800 */
[----:B------:R-:W-:Y:S01]  /*b170*/  BSSY.RECONVERGENT B0, `(.L_x_14456) ;  /* 0x0000005000007945 */ /* 0x000fe20003800200 */
[C---:B----4-:R-:W-:Y:S02]  /*b180*/  IADD3 R4, PT, PT, R39.reuse, 0x280, RZ ;  /* 0x0000028027047810 */ /* 0x050fe40007ffe0ff */
[----:B---3--:R-:W-:Y:S01]  /*b190*/  IADD3 R180, PT, PT, R39, 0x2a0, RZ ;  /* 0x000002a027b47810 */ /* 0x008fe20007ffe0ff */
[----:B------:R-:W-:Y:S06]  /*b1a0*/  @!P5 BRA `(.L_x_14457) ;  /* 0x000000000004d947 */ /* 0x000fec0003800000 */
[----:B0-----:R3:W-:Y:S02]  /*b1b0*/  REDG.E.ADD.F32.FTZ.RN.STRONG.GPU desc[UR26][R6.64+0x980], R5 ;  /* 0x00098005060079a6 */ /* 0x0017e4000c12f31a */
.L_x_14457:
[----:B------:R-:W-:Y:S05]  /*b1c0*/  BSYNC.RECONVERGENT B0 ;  /* 0x0000000000007941 */ /* 0x000fea0003800200 */
.L_x_14456:
[-C--:B------:R-:W-:Y:S01]  /*b1d0*/  LEA.HI R4, R4, R39.reuse, RZ, 0x1b ;  /* 0x0000002704047211 */ /* 0x080fe200078fd8ff */
[----:B------:R-:W-:Y:S01]  /*b1e0*/  BSSY.RECONVERGENT B0, `(.L_x_14458) ;  /* 0x0000010000007945 */ /* 0x000fe20003800200 */
[----:B------:R-:W-:Y:S02]  /*b1f0*/  ISETP.GE.AND P6, PT, R176, 0x281, PT ;  /* 0x00000281b000780c */ /* 0x000fe40003fc6270 */
[----:B------:R-:W-:Y:S02]  /*b200*/  LEA R4, R4, UR33, 0x2 ;  /* 0x0000002104047c11 */ /* 0x000fe4000f8e10ff */
[C---:B------:R-:W-:Y:S02]  /*b210*/  IADD3 R184, PT, PT, R39.reuse, 0x2c0, RZ ;  /* 0x000002c027b87810 */ /* 0x040fe40007ffe0ff */
[----:B------:R-:W-:Y:S01]  /*b220*/  LEA.HI R180, R180, R39, RZ, 0x1b ;  /* 0x00000027b4b47211 */ /* 0x000fe200078fd8ff */
[----:B0--3--:R0:W3:Y:S01]  /*b230*/  LDS R5, [R4+0x1240] ;  /* 0x0012400004057984 */ /* 0x0090e20000000800 */
[----:B--2---:R-:W-:-:S02]  /*b240*/  IADD3 R212, PT, PT, R39, 0x2e0, RZ ;  /* 0x000002e027d47810 */ /* 0x004fc40007ffe0ff */
        /* <DEDUP_REMOVED lines=8> */
[----:B---3--:R0:W-:Y:S02]  /*b2d0*/  REDG.E.ADD.F32.FTZ.RN.STRONG.GPU desc[UR26][R6.64+0xa00], R5 ;  /* 0x000a0005060079a6 */ /* 0x0081e4000c12f31a */
.L_x_14459:
[----:B------:R-:W-:Y:S05]  /*b2e0*/  BSYNC.RECONVERGENT B0 ;  /* 0x0000000000007941 */ /* 0x000fea0003800200 */
.L_x_14458:
[----:B0--3--:R0:W2:Y:S01]  /*b2f0*/  LDS R5, [R180+0x12c0] ;  /* 0x0012c000b4057984 */ /* 0x0090a20000000800 */
[----:B------:R-:W-:Y:S01]  /*b300*/  BSSY.RECONVERGENT B0, `(.L_x_14460) ;  /* 0x0000006000007945 */ /* 0x000fe20003800200 */
[----:B------:R-:W-:Y:S02]  /*b310*/  IADD3 R4, PT, PT, R39, 0x300, RZ ;  /* 0x0000030027047810 */ /* 0x000fe40007ffe0ff */
[----:B------:R-:W-:Y:S02]  /*b320*/  LEA.HI R212, R212, R39, RZ, 0x1b ;  /* 0x00000027d4d47211 */ /* 0x000fe400078fd8ff */
[----:B------:R-:W-:Y:S01]  /*b330*/  LEA R184, R184, UR33, 0x2 ;  /* 0x00000021b8b87c11 */ /* 0x000fe2000f8e10ff */
[----:B------:R-:W-:Y:S06]  /*b340*/  @!P1 BRA `(.L_x_14461) ;  /* 0x0000000000049947 */ /* 0x000fec0003800000 */
[----:B--2---:R3:W-:Y:S02]  /*b350*/  REDG.E.ADD.F32.FTZ.RN.STRONG.GPU desc[UR26][R6.64+0xa80], R5 ;  /* 0x000a8005060079a6 */ /* 0x0047e4000c12f31a */
.L_x_14461:
[----:B------:R-:W-:Y:S05]  /*b360*/  BSYNC.RECONVERGENT B0 ;  /* 0x0000000000007941 */ /* 0x000fea0003800200 */
.L_x_14460:
[----:B--23--:R2:W3:Y:S01]  /*b370*/  LDS R5, [R184+0x1340] ;  /* 0x00134000b8057984 */ /* 0x00c4e20000000800 */
[----:B------:R-:W-:Y:S01]  /*b380*/  BSSY.RECONVERGENT B0, `(.L_x_14462) ;  /* 0x0000006000007945 */ /* 0x000fe20003800200 */
[----:B0-----:R-:W-:Y:S02]  /*b390*/  IADD3 R180, PT, PT, R39, 0x320, RZ ;  /* 0x0000032027b47810 */ /* 0x001fe40007ffe0ff */
[----:B------:R-:W-:Y:S02]  /*b3a0*/  LEA.HI R4, R4, R39, RZ, 0x1b ;  /* 0x0000002704047211 */ /* 0x000fe400078fd8ff */
[----:B------:R-:W-:Y:S01]  /*b3b0*/  LEA R212, R212, UR33, 0x2 ;  /* 0x00000021d4d47c11 */ /* 0x000fe2000f8e10ff */
[----:B------:R-:W-:Y:S06]  /*b3c0*/  @!P2 BRA `(.L_x_14463) ;  /* 0x000000000004a947 */ /* 0x000fec0003800000 */
[----:B---3--:R0:W-:Y:S02]  /*b3d0*/  REDG.E.ADD.F32.FTZ.RN.STRONG.GPU desc[UR26][R6.64+0xb00], R5 ;  /* 0x000b0005060079a6 */ /* 0x0081e4000c12f31a */
.L_x_14463:
[----:B------:R-:W-:Y:S05]  /*b3e0*/  BSYNC.RECONVERGENT B0 ;  /* 0x0000000000007941 */ /* 0x000fea0003800200 */
.L_x_14462:
[----:B0--3--:R0:W3:Y:S01]  /*b3f0*/  LDS R5, [R212+0x13c0] ;  /* 0x0013c000d4057984 */ /* 0x0090e20000000800 */
[----:B------:R-:W-:Y:S01]  /*b400*/  BSSY.RECONVERGENT B0, `(.L_x_14464) ;  /* 0x0000005000007945 */ /* 0x000fe20003800200 */
[----:B------:R-:W-:Y:S02]  /*b410*/  LEA.HI R180, R180, R39, RZ, 0x1b ;  /* 0x00000027b4b47211 */ /* 0x000fe400078fd8ff */
[----:B-1----:R-:W-:Y:S01]  /*b420*/  LEA R209, R4, UR33, 0x2 ;  /* 0x0000002104d17c11 */ /* 0x002fe2000f8e10ff */
[----:B------:R-:W-:Y:S06]  /*b430*/  @!P3 BRA `(.L_x_14465) ;  /* 0x000000000004b947 */ /* 0x000fec0003800000 */
[----:B---3--:R1:W-:Y:S02]  /*b440*/  REDG.E.ADD.F32.FTZ.RN.STRONG.GPU desc[UR26][R6.64+0xb80], R5 ;  /* 0x000b8005060079a6 */ /* 0x0083e4000c12f31a */
.L_x_14465:
[----:B------:R-:W-:Y:S05]  /*b450*/  BSYNC.RECONVERGENT B0 ;  /* 0x0000000000007941 */ /* 0x000fea0003800200 */
.L_x_14464:
[----:B-1-3--:R1:W3:Y:S01]  /*b460*/  LDS R5, [R209+0x1440] ;  /* 0x00144000d1057984 */ /* 0x00a2e20000000800 */
[----:B------:R-:W-:Y:S01]  /*b470*/  BSSY.RECONVERGENT B0, `(.L_x_14466) ;  /* 0x0000006000007945 */ /* 0x000fe20003800200 */
[C---:B------:R-:W-:Y:S02]  /*b480*/  IADD3 R4, PT, PT, R39.reuse, 0x340, RZ ;  /* 0x0000034027047810 */ /* 0x040fe40007ffe0ff */
[----:B--2---:R-:W-:Y:S02]  /*b490*/  IADD3 R184, PT, PT, R39, 0x360, RZ ;  /* 0x0000036027b87810 */ /* 0x004fe40007ffe0ff */
[----:B------:R-:W-:Y:S01]  /*b4a0*/  LEA R211, R180, UR33, 0x2 ;  /* 0x00000021b4d37c11 */ /* 0x000fe2000f8e10ff */
[----:B------:R-:W-:Y:S06]  /*b4b0*/  @!P4 BRA `(.L_x_14467) ;  /* 0x000000000004c947 */ /* 0x000fec0003800000 */
[----:B---3--:R2:W-:Y:S02]  /*b4c0*/  REDG.E.ADD.F32.FTZ.RN.STRONG.GPU desc[UR26][R6.64+0xc00], R5 ;  /* 0x000c0005060079a6 */ /* 0x0085e4000c12f31a */
.L_x_14467:
[----:B------:R-:W-:Y:S05]  /*b4d0*/  BSYNC.RECONVERGENT B0 ;  /* 0x0000000000007941 */ /* 0x000fea0003800200 */
.L_x_14466:
[----:B--23--:R2:W3:Y:S01]  /*b4e0*/  LDS R5, [R211+0x14c0] ;  /* 0x0014c000d3057984 */ /* 0x00c4e20000000800 */
[----:B------:R-:W-:Y:S01]  /*b4f0*/  BSSY.RECONVERGENT B0, `(.L_x_14468) ;  /* 0x0000006000007945 */ /* 0x000fe20003800200 */
[----:B------:R-:W-:Y:S02]  /*b500*/  IADD3 R180, PT, PT, R39, 0x380, RZ ;  /* 0x0000038027b47810 */ /* 0x000fe40007ffe0ff */
[-C--:B------:R-:W-:Y:S02]  /*b510*/  LEA.HI R4, R4, R39.reuse, RZ, 0x1b ;  /* 0x0000002704047211 */ /* 0x080fe400078fd8ff */
[----:B------:R-:W-:Y:S01]  /*b520*/  LEA.HI R184, R184, R39, RZ, 0x1b ;  /* 0x00000027b8b87211 */ /* 0x000fe200078fd8ff */
[----:B------:R-:W-:Y:S06]  /*b530*/  @!P5 BRA `(.L_x_14469) ;  /* 0x000000000004d947 */ /* 0x000fec0003800000 */
[----:B---3--:R4:W-:Y:S02]  /*b540*/  REDG.E.ADD.F32.FTZ.RN.STRONG.GPU desc[UR26][R6.64+0xc80], R5 ;  /* 0x000c8005060079a6 */ /* 0x0089e4000c12f31a */
.L_x_14469:
[----:B------:R-:W-:Y:S05]  /*b550*/  BSYNC.RECONVERGENT B0 ;  /* 0x0000000000007941 */ /* 0x000fea0003800200 */
.L_x_14468:
[----:B------:R-:W-:Y:S01]  /*b560*/  LEA R4, R4, UR33, 0x2 ;  /* 0x0000002104047c11 */ /* 0x000fe2000f8e10ff */
[----:B------:R-:W-:Y:S01]  /*b570*/  BSSY.RECONVERGENT B0, `(.L_x_14470) ;  /* 0x000000c000007945 */ /* 0x000fe20003800200 */
[----:B------:R-:W-:Y:S02]  /*b580*/  ISETP.GE.AND P6, PT, R176, 0x341, PT ;  /* 0x00000341b000780c */ /* 0x000fe40003fc6270 */
[----:B------:R-:W-:Y:S01]  /*b590*/  LEA.HI R180, R180, R39, RZ, 0x1b ;  /* 0x00000027b4b47211 */ /* 0x000fe200078fd8ff */
[----:B---34-:R3:W4:Y:S01]  /*b5a0*/  LDS R5, [R4+0x1540] ;  /* 0x0015400004057984 */ /* 0x0187220000000800 */
[----:B------:R-:W-:Y:S02]  /*b5b0*/  LEA R184, R184, UR33, 0x2 ;  /* 0x00000021b8b87c11 */ /* 0x000fe4000f8e10ff */
[C---:B------:R-:W-:Y:S02]  /*b5c0*/  ISETP.GE.AND P1, PT, R176.reuse, 0x361, PT ;  /* 0x00000361b000780c */ /* 0x040fe40003f26270 */
[----:B------:R-:W-:-:S02]  /*b5d0*/  ISETP.GE.AND P2, PT, R176, 0x381, PT ;  /* 0x00000381b000780c */ /* 0x000fc40003f46270 */
[C---:B------:R-:W-:Y:S02]  /*b5e0*/  ISETP.GE.AND P3, PT, R176.reuse, 0x3a1, PT ;  /* 0x000003a1b000780c */ /* 0x040fe40003f66270 */
[C---:B------:R-:W-:Y:S02]  /*b5f0*/  ISETP.GE.AND P4, PT, R176.reuse, 0x3c1, PT ;  /* 0x000003c1b000780c */ /* 0x040fe40003f86270 */
[----:B------:R-:W-:Y:S01]  /*b600*/  ISETP.GE.AND P5, PT, R176, 0x3e1, PT ;  /* 0x000003e1b000780c */ /* 0x000fe20003fa6270 */
[----:B------:R-:W-:-:S12]  /*b610*/  @!P6 BRA `(.L_x_14471) ;  /* 0x000000000004e947 */ /* 0x000fd80003800000 */
[----:B----4-:R4:W-:Y:S02]  /*b620*/  REDG.E.ADD.F32.FTZ.RN.STRONG.GPU desc[UR26][R6.64+0xd00], R5 ;  /* 0x000d0005060079a6 */ /* 0x0109e4000c12f31a */
.L_x_14471:
[----:B------:R-:W-:Y:S05]  /*b630*/  BSYNC.RECONVERGENT B0 ;  /* 0x0000000000007941 */ /* 0x000fea0003800200 */
.L_x_14470:
[----:B----4-:R4:W0:Y:S01]  /*b640*/  LDS R5, [R184+0x15c0] ;  /* 0x0015c000b8057984 */ /* 0x0108220000000800 */
[----:B------:R-:W-:Y:S01]  /*b650*/  BSSY.RECONVERGENT B0, `(.L_x_14472) ;  /* 0x0000004000007945 */ /* 0x000fe20003800200 */
[----:B------:R-:W-:-:S03]  /*b660*/  LEA R180, R180, UR33, 0x2 ;  /* 0x00000021b4b47c11 */ /* 0x000fc6000f8e10ff */
[----:B------:R-:W-:Y:S05]  /*b670*/  @!P1 BRA `(.L_x_14473) ;  /* 0x0000000000049947 */ /* 0x000fea0003800000 */
[----:B0-----:R0:W-:Y:S02]  /*b680*/  REDG.E.ADD.F32.FTZ.RN.STRONG.GPU desc[UR26][R6.64+0xd80], R5 ;  /* 0x000d8005060079a6 */ /* 0x0011e4000c12f31a */
.L_x_14473:
[----:B------:R-:W-:Y:S05]  /*b690*/  BSYNC.RECONVERGENT B0 ;  /* 0x0000000000007941 */ /* 0x000fea0003800200 */
.L_x_14472:
[----:B0-----:R0:W0:Y:S01]  /*b6a0*/  LDS R5, [R180+0x1640] ;  /* 0x00164000b4057984 */ /* 0x0010220000000800 */
[----:B------:R-:W-:Y:S01]  /*b6b0*/  BSSY.RECONVERGENT B0, `(.L_x_14474) ;  /* 0x0000004000007945 */ /* 0x000fe20003800200 */
[----:B---3--:R-:W-:-:S03]  /*b6c0*/  IADD3 R4, PT, PT, R39, 0x3a0, RZ ;  /* 0x000003a027047810 */ /* 0x008fc60007ffe0ff */
[----:B------:R-:W-:Y:S05]  /*b6d0*/  @!P2 BRA `(.L_x_14475) ;  /* 0x000000000004a947 */ /* 0x000fea0003800000 */
[----:B0-----:R3:W-:Y:S02]  /*b6e0*/  REDG.E.ADD.F32.FTZ.RN.STRONG.GPU desc[UR26][R6.64+0xe00], R5 ;  /* 0x000e0005060079a6 */ /* 0x0017e4000c12f31a */
.L_x_14475:
[----:B------:R-:W-:Y:S05]  /*b6f0*/  BSYNC.RECONVERGENT B0 ;  /* 0x0000000000007941 */ /* 0x000fea0003800200 */
.L_x_14474:
[-C--:B0--3--:R-:W-:Y:S01]  /*b700*/  LEA.HI R5, R4, R39.reuse, RZ, 0x1b ;  /* 0x0000002704057211 */ /* 0x089fe200078fd8ff */
[-C--:B------:R-:W-:Y:S01]  /*b710*/  FMUL.FTZ R176, R190, R20.reuse ;  /* 0x00000014beb07220 */ /* 0x080fe20000410000 */
[----:B------:R-:W-:Y:S01]  /*b720*/  IADD3 R180, PT, PT, R39, 0x3c0, RZ ;  /* 0x000003c027b47810 */ /* 0x000fe20007ffe0ff */
[-C--:B------:R-:W-:Y:S01]  /*b730*/  FMUL.FTZ R4, R207, R20.reuse ;  /* 0x00000014cf047220 */ /* 0x080fe20000410000 */
[----:B------:R-:W-:Y:S01]  /*b740*/  LEA R5, R5, UR33, 0x2 ;  /* 0x0000002105057c11 */ /* 0x000fe2000f8e10ff */
[----:B------:R-:W-:Y:S01]  /*b750*/  FFMA.FTZ R205, R69, -R20, R205 ;  /* 0x8000001445cd7223 */ /* 0x000fe200000100cd */
[-C--:B----4-:R-:W-:Y:S01]  /*b760*/  LEA.HI R184, R180, R39.reuse, RZ, 0x1b ;  /* 0x00000027b4b87211 */ /* 0x090fe200078fd8ff */
[----:B------:R-:W-:Y:S01]  /*b770*/  FMUL.FTZ R180, R9, R176 ;  /* 0x000000b009b47220 */ /* 0x000fe20000410000 */
[----:B------:R-:W-:Y:S01]  /*b780*/  IADD3 R212, PT, PT, R39, 0x3e0, RZ ;  /* 0x000003e027d47810 */ /* 0x000fe20007ffe0ff */
        /* <DEDUP_REMOVED lines=8> */
.L_x_14477:
[----:B------:R-:W-:Y:S05]  /*b810*/  BSYNC.RECONVERGENT B0 ;  /* 0x0000000000007941 */ /* 0x000fea0003800200 */
.L_x_14476:
[----:B0--3--:R0:W3:Y:S01]  /*b820*/  LDS R5, [R184+0x1740] ;  /* 0x00174000b8057984 */ /* 0x0090e20000000800 */
[----:B------:R-:W-:Y:S01]  /*b830*/  BSSY.RECONVERGENT B0, `(.L_x_14478) ;  /* 0x0000005000007945 */ /* 0x000fe20003800200 */
[----:B------:R-:W-:Y:S01]  /*b840*/  LEA R212, R212, UR33, 0x2 ;  /* 0x00000021d4d47c11 */ /* 0x000fe2000f8e10ff */
[----:B------:R-:W-:Y:S02]  /*b850*/  FFMA.FTZ R4, R205, R176, R4 ;  /* 0x000000b0cd047223 */ /* 0x000fe40000010004 */
[----:B------:R-:W-:Y:S05]  /*b860*/  @!P4 BRA `(.L_x_14479) ;  /* 0x000000000004c947 */ /* 0x000fea0003800000 */
[----:B---3--:R4:W-:Y:S02]  /*b870*/  REDG.E.ADD.F32.FTZ.RN.STRONG.GPU desc[UR26][R6.64+0xf00], R5 ;  /* 0x000f0005060079a6 */ /* 0x0089e4000c12f31a */
.L_x_14479:
[----:B------:R-:W-:Y:S05]  /*b880*/  BSYNC.RECONVERGENT B0 ;  /* 0x0000000000007941 */ /* 0x000fea0003800200 */
.L_x_14478:
[----:B---34-:R3:W4:Y:S01]  /*b890*/  LDS R5, [R212+0x17c0] ;  /* 0x0017c000d4057984 */ /* 0x0187220000000800 */
[----:B------:R-:W-:Y:S01]  /*b8a0*/  BSSY.RECONVERGENT B0, `(.L_x_14480) ;  /* 0x0000004000007945 */ /* 0x000fe20003800200 */
[----:B------:R-:W-:-:S03]  /*b8b0*/  FADD.FTZ R4, R143, R4 ;  /* 0x000000048f047221 */ /* 0x000fc60000010000 */
[----:B------:R-:W-:Y:S05]  /*b8c0*/  @!P5 BRA `(.L_x_14481) ;  /* 0x000000000004d947 */ /* 0x000fea0003800000 */
[----:B----4-:R4:W-:Y:S02]  /*b8d0*/  REDG.E.ADD.F32.FTZ.RN.STRONG.GPU desc[UR26][R6.64+0xf80], R5 ;  /* 0x000f8005060079a6 */ /* 0x0109e4000c12f31a */
.L_x_14481:
[----:B------:R-:W-:Y:S05]  /*b8e0*/  BSYNC.RECONVERGENT B0 ;  /* 0x0000000000007941 */ /* 0x000fea0003800200 */
.L_x_14480:
[----:B----4-:R-:W-:Y:S01]  /*b8f0*/  FADD.FTZ R5, R139, R180 ;  /* 0x000000b48b057221 */ /* 0x010fe20000010000 */
[C---:B------:R-:W-:Y:S01]  /*b900*/  FFMA.FTZ R6, R71.reuse, R8, R206 ;  /* 0x0000000847067223 */ /* 0x040fe200000100ce */
[----:B------:R-:W-:Y:S01]  /*b910*/  FFMA.FTZ R7, -R71, R199, R204 ;  /* 0x000000c747077223 */ /* 0x000fe200000101cc */
[----:B------:R-:W4:Y:S01]  /*b920*/  SHFL.DOWN PT, R139, R4, 0x1, 0x1f ;  /* 0x08201f00048b7f89 */ /* 0x000f2200000e0000 */
[----:B------:R-:W-:Y:S01]  /*b930*/  ISETP.GT.AND P1, PT, R38, 0x1e, PT ;  /* 0x0000001e2600780c */ /* 0x000fe20003f24270 */
[----:B------:R-:W-:Y:S01]  /*b940*/  FADD.FTZ R87, R144, R87 ;  /* 0x0000005790577221 */ /* 0x000fe20000010000 */
[----:B------:R-:W-:Y:S01]  /*b950*/  FADD.FTZ R88, R133, R88 ;  /* 0x0000005885587221 */ /* 0x000fe20000010000 */
[----:B------:R-:W5:Y:S01]  /*b960*/  SHFL.DOWN PT, R8, R5, 0x1, 0x1f ;  /* 0x08201f0005087f89 */ /* 0x000f6200000e0000 */
[----:B------:R-:W-:Y:S01]  /*b970*/  FMUL.FTZ R3, R202, R3 ;  /* 0x00000003ca037220 */ /* 0x000fe20000410000 */
[----:B------:R-:W-:Y:S01]  /*b980*/  FADD.FTZ R92, R129, R92 ;  /* 0x0000005c815c7221 */ /* 0x000fe20000010000 */
[----:B------:R-:W-:Y:S01]  /*b990*/  FADD.FTZ R93, R130, R93 ;  /* 0x0000005d825d7221 */ /* 0x000fe20000010000 */
[----:B------:R-:W0:Y:S01]  /*b9a0*/  SHFL.DOWN PT, R143, R6, 0x1, 0x1f ;  /* 0x08201f00068f7f89 */ /* 0x000e2200000e0000 */
[----:B------:R-:W-:Y:S01]  /*b9b0*/  FFMA.FTZ R200, R200, R135, R3 ;  /* 0x00000087c8c87223 */ /* 0x000fe20000010003 */
[----:B------:R-:W-:Y:S01]  /*b9c0*/  FMUL.FTZ R2, R205, R2 ;  /* 0x00000002cd027220 */ /* 0x000fe20000410000 */
[----:B------:R-:W-:Y:S01]  /*b9d0*/  FADD.FTZ R95, R128, R95 ;  /* 0x0000005f805f7221 */ /* 0x000fe20000010000 */
[----:B------:R-:W1:Y:S01]  /*b9e0*/  SHFL.DOWN PT, R180, R7, 0x1, 0x1f ;  /* 0x08201f0007b47f89 */ /* 0x000e6200000e0000 */
        /* <DEDUP_REMOVED lines=13> */
[----:B------:R-:W-:Y:S01]  /*bac0*/  FFMA.FTZ R2, R69, R190, R2 ;  /* 0x000000be45027223 */ /* 0x000fe20000010002 */
[----:B------:R-:W-:Y:S01]  /*bad0*/  FFMA.FTZ R196, R191, R196, R198 ;  /* 0x000000c4bfc47223 */ /* 0x000fe200000100c6 */
[----:B-----5:R-:W-:Y:S01]  /*bae0*/  @!P1 FADD.FTZ R5, R5, R8 ;  /* 0x0000000805059221 */ /* 0x020fe20000010000 */
[----:B------:R-:W4:Y:S01]  /*baf0*/  SHFL.DOWN PT, R133, R4, 0x2, 0x1f ;  /* 0x08401f0004857f89 */ /* 0x000f2200000e0000 */
        /* <DEDUP_REMOVED lines=24> */
[----:B------:R-:W-:Y:S01]  /*bc80*/  FADD.FTZ R117, R2, R117 ;  /* 0x0000007502757221 */ /* 0x000fe20000010000 */
[----:B------:R-:W-:Y:S01]  /*bc90*/  FFMA.FTZ R141, R62, R118, R141 ;  /* 0x000000763e8d7223 */ /* 0x000fe2000001008d */
[----:B------:R-:W-:Y:S01]  /*bca0*/  FFMA.FTZ R146, R59, R119, R146 ;  /* 0x000000773b927223 */ /* 0x000fe20000010092 */
[----:B0-----:R-:W-:Y:S01]  /*bcb0*/  @!P1 FADD.FTZ R5, R5, R8 ;  /* 0x0000000805059221 */ /* 0x001fe20000010000 */
[----:B------:R-:W0:Y:S01]  /*bcc0*/  SHFL.DOWN PT, R3, R4, 0x4, 0x1f ;  /* 0x08801f0004037f89 */ /* 0x000e2200000e0000 */
[----:B------:R-:W-:Y:S01]  /*bcd0*/  FFMA.FTZ R147, R60, R155, R147 ;  /* 0x0000009b3c937223 */ /* 0x000fe20000010093 */
[----:B------:R-:W-:Y:S01]  /*bce0*/  FMUL.FTZ R177, R164, R177 ;  /* 0x000000b1a4b17220 */ /* 0x000fe20000410000 */
[----:B-1----:R-:W-:Y:S01]  /*bcf0*/  @!P1 FADD.FTZ R6, R6, R139 ;  /* 0x0000008b06069221 */ /* 0x002fe20000010000 */
        /* <DEDUP_REMOVED lines=50> */
.L_x_14483:
[----:B------:R-:W-:Y:S05]  /*c020*/  BSYNC.RECONVERGENT B0 ;  /* 0x0000000000007941 */ /* 0x000fea0003800200 */
.L_x_14482:
        /* <DEDUP_REMOVED lines=32> */
.L_x_14485:
[----:B------:R-:W-:Y:S05]  /*c230*/  BSYNC.RECONVERGENT B0 ;  /* 0x0000000000007941 */ /* 0x000fea0003800200 */
.L_x_14484:
[----:B------:R-:W-:-:S04]  /*c240*/  UIADD3 UR8, UPT, UPT, UR8, 0x1, URZ ;  /* 0x0000000108087890 */ /* 0x000fc8000fffe0ff */
[----:B------:R-:W-:-:S09]  /*c250*/  UISETP.GE.AND UP0, UPT, UR8, UR44, UPT ;  /* 0x0000002c0800728c */ /* 0x000fd2000bf06270 */
[----:B------:R-:W-:Y:S05]  /*c260*/  BRA.U !UP0, `(.L_x_14486) ;  /* 0xffffff8908887547 */ /* 0x000fea000b83ffff */
.L_x_14404:
[----:B------:R-:W-:Y:S01]  /*c270*/  BAR.SYNC.DEFER_BLOCKING 0x0 ;  /* 0x0000000000007b1d */ /* 0x000fe20000010000 */
[----:B------:R-:W-:Y:S01]  /*c280*/  SHF.L.U32 R39, R39, 0x1, RZ ;  /* 0x0000000127277819 */ /* 0x000fe200000006ff */
[----:B----4-:R-:W-:-:S03]  /*c290*/  HFMA2 R2, -RZ, RZ, 0, 9.5367431640625e-07 ;  /* 0x00000010ff027431 */ /* 0x010fc600000001ff */
[----:B------:R-:W-:Y:S01]  /*c2a0*/  LOP3.LUT R0, R39, 0x7c0, RZ, 0xc0, !PT ;  /* 0x000007c027007812 */ /* 0x000fe200078ec0ff */
[----:B------:R-:W4:Y:S03]  /*c2b0*/  LDCU.64 UR14, c[0x0][0x4f8] ;  /* 0x00009f00ff0e77ac */ /* 0x000f260008000a00 */
[----:B------:R-:W-:Y:S01]  /*c2c0*/  LOP3.LUT R25, R0, 0x1f, R51, 0xf8, !PT ;  /* 0x0000001f00197812 */ /* 0x000fe200078ef833 */
[----:B------:R-:W5:Y:S04]  /*c2d0*/  LDCU.64 UR28, c[0x0][0x500] ;  /* 0x0000a000ff1c77ac */ /* 0x000f680008000a00 */
[----:B-1----:R-:W-:Y:S01]  /*c2e0*/  IMAD.WIDE.U32 R2, R25, R2, UR10 ;  /* 0x0000000a19027e25 */ /* 0x002fe2000f8e0002 */
[----:B------:R-:W-:Y:S01]  /*c2f0*/  F2FP.F16.F32.PACK_AB R87, R86, R87 ;  /* 0x000000575657723e */ /* 0x000fe200000000ff */
[----:B------:R-:W-:Y:S01]  /*c300*/  UIADD3 UR33, UPT, UPT, UR18, -0x1, URZ ;  /* 0xffffffff12217890 */ /* 0x000fe2000fffe0ff */
[----:B------:R-:W-:Y:S01]  /*c310*/  F2FP.F16.F32.PACK_AB R85, R90, R91 ;  /* 0x0000005b5a55723e */ /* 0x000fe200000000ff */
[----:B------:R-:W1:Y:S01]  /*c320*/  LDCU.64 UR30, c[0x0][0x550] ;  /* 0x0000aa00ff1e77ac */ /* 0x000e620008000a00 */
[----:B0-----:R-:W2:Y:S04]  /*c330*/  LDG.E.128 R8, desc[UR26][R2.64] ;  /* 0x0000001a02087981 */ /* 0x001ea8000c1e1d00 */
[----:B------:R-:W3:Y:S01]  /*c340*/  LDG.E.128 R12, desc[UR26][R2.64+0x200] ;  /* 0x0002001a020c7981 */ /* 0x000ee2000c1e1d00 */
[----:B------:R-:W-:Y:S01]  /*c350*/  F2FP.F16.F32.PACK_AB R86, R88, R89 ;  /* 0x000000595856723e */ /* 0x000fe200000000ff */
[----:B------:R-:W-:Y:S01]  /*c360*/  USHF.L.U32 UR8, UR33, 0x9, URZ ;  /* 0x0000000921087899 */ /* 0x000fe200080006ff */
[----:B------:R-:W-:Y:S01]  /*c370*/  F2FP.F16.F32.PACK_AB R84, R92, R93 ;  /* 0x0000005d5c54723e */ /* 0x000fe200000000ff */
[----:B------:R-:W-:Y:S01]  /*c380*/  UMOV UR9, URZ ;  /* 0x000000ff00097c82 */ /* 0x000fe20008000000 */
[----:B------:R-:W-:-:S02]  /*c390*/  UIADD3 UR21, UP1, UPT, UR21, -0x400, URZ ;  /* 0xfffffc0015157890 */ /* 0x000fc4000ff3e0ff */
[----:B----4-:R-:W-:Y:S02]  /*c3a0*/  UIMAD.WIDE.U32 UR12, UR32, UR14, UR8 ;  /* 0x0000000e200c72a5 */ /* 0x010fe4000f8e0008 */
[----:B------:R-:W-:Y:S02]  /*c3b0*/  UIADD3 UR19, UP2, UPT, UR19, -0x400, URZ ;  /* 0xfffffc0013137890 */ /* 0x000fe4000ff5e0ff */
[----:B------:R-:W-:Y:S02]  /*c3c0*/  UIMAD UR13, UR32, UR15, UR13 ;  /* 0x0000000f200d72a4 */ /* 0x000fe4000f8e020d */
[----:B------:R-:W-:Y:S02]  /*c3d0*/  UIADD3 UR10, UP3, UPT, UR10, -0x400, URZ ;  /* 0xfffffc000a0a7890 */ /* 0x000fe4000ff7e0ff */
[----:B-----5:R-:W-:Y:S02]  /*c3e0*/  UIMAD.WIDE.U32 UR12, UR25, UR28, UR12 ;  /* 0x0000001c190c72a5 */ /* 0x020fe4000f8e000c */
        /* <DEDUP_REMOVED lines=39> */
[----:B------:R-:W5:Y:S01]  /*c660*/  @!P0 MUFU.EX2 R4, R4 ;  /* 0x0000000400048308 */ /* 0x000f620000000800 */
[----:B--2---:R-:W-:Y:S01]  /*c670*/  @!P2 FADD.FTZ R2, R0, 1 ;  /* 0x3f8000000002a421 */ /* 0x004fe20000010000 */
[--C-:B------:R-:W-:Y:S02]  /*c680*/  HADD2.F32 R0, -RZ, R7.reuse.H0_H0 ;  /* 0x20000007ff007230 */ /* 0x100fe40000004100 */
[----:B------:R-:W-:-:S03]  /*c690*/  HADD2.F32 R7, -RZ, R7.H1_H1 ;  /* 0x30000007ff077230 */ /* 0x000fc60000004100 */
[----:B------:R-:W-:Y:S01]  /*c6a0*/  FADD.FTZ R16, R0, UR7 ;  /* 0x0000000700107e21 */ /* 0x000fe20008010000 */
[----:B------:R2:W0:Y:S01]  /*c6b0*/  @!P2 MUFU.RCP R13, R2 ;  /* 0x00000002000da308 */ /* 0x0004220000001000 */
[----:B----4-:R-:W-:Y:S01]  /*c6c0*/  @!P1 FADD.FTZ R3, R3, 1 ;  /* 0x3f80000003039421 */ /* 0x010fe20000010000 */
[----:B------:R-:W-:Y:S01]  /*c6d0*/  FADD.FTZ R7, R7, UR7 ;  /* 0x0000000707077e21 */ /* 0x000fe20008010000 */
[----:B------:R-:W-:Y:S01]  /*c6e0*/  @!P6 FMUL.FTZ R0, R14, -1.4426950216293334961 ;  /* 0xbfb8aa3b0e00e820 */ /* 0x000fe20000410000 */
[----:B------:R-:W-:-:S04]  /*c6f0*/  FSETP.GTU.FTZ.AND P3, PT, R16, 20, PT ;  /* 0x41a000001000780b */ /* 0x000fc80003f7c000 */
[----:B------:R3:W4:Y:S01]  /*c700*/  @!P1 MUFU.RCP R12, R3 ;  /* 0x00000003000c9308 */ /* 0x0007220000001000 */
[----:B-----5:R-:W-:Y:S01]  /*c710*/  @!P0 FADD.FTZ R4, R4, 1 ;  /* 0x3f80000004048421 */ /* 0x020fe20000010000 */
[----:B--2---:R-:W-:-:S06]  /*c720*/  @!P5 FMUL.FTZ R2, R6, -1.4426950216293334961 ;  /* 0xbfb8aa3b0602d820 */ /* 0x004fcc0000410000 */
[----:B------:R2:W5:Y:S01]  /*c730*/  @!P0 MUFU.RCP R15, R4 ;  /* 0x00000004000f8308 */ /* 0x0005620000001000 */
[----:B0-----:R-:W-:Y:S01]  /*c740*/  @!P2 FMUL.FTZ R102, R102, R13 ;  /* 0x0000000d6666a220 */ /* 0x001fe20000410000 */
[----:B------:R-:W-:Y:S01]  /*c750*/  FSETP.GTU.FTZ.AND P2, PT, R7, 20, PT ;  /* 0x41a000000700780b */ /* 0x000fe20003f5c000 */
[--C-:B---3--:R-:W-:Y:S02]  /*c760*/  HADD2.F32 R3, -RZ, R8.reuse.H0_H0 ;  /* 0x20000008ff037230 */ /* 0x108fe40000004100 */
[----:B------:R-:W-:-:S03]  /*c770*/  HADD2.F32 R8, -RZ, R8.H1_H1 ;  /* 0x30000008ff087230 */ /* 0x000fc60000004100 */
[----:B------:R-:W-:Y:S01]  /*c780*/  FADD.FTZ R6, R3, UR7 ;  /* 0x0000000703067e21 */ /* 0x000fe20008010000 */
[----:B----4-:R-:W-:Y:S01]  /*c790*/  @!P1 FMUL.FTZ R103, R103, R12 ;  /* 0x0000000c67679220 */ /* 0x010fe20000410000 */
[----:B------:R-:W-:Y:S01]  /*c7a0*/  @!P3 FMUL.FTZ R3, R16, -1.4426950216293334961 ;  /* 0xbfb8aa3b1003b820 */ /* 0x000fe20000410000 */
[----:B------:R-:W0:Y:S01]  /*c7b0*/  @!P6 MUFU.EX2 R0, R0 ;  /* 0x000000000000e308 */ /* 0x000e220000000800 */
[----:B------:R-:W-:Y:S01]  /*c7c0*/  FADD.FTZ R8, R8, UR7 ;  /* 0x0000000708087e21 */ /* 0x000fe20008010000 */
[----:B------:R-:W-:Y:S01]  /*c7d0*/  FSETP.GTU.FTZ.AND P1, PT, R6, 20, PT ;  /* 0x41a000000600780b */ /* 0x000fe20003f3c000 */
[--C-:B------:R-:W-:Y:S02]  /*c7e0*/  HADD2.F32 R12, -RZ, R9.reuse.H0_H0 ;  /* 0x20000009ff0c7230 */ /* 0x100fe40000004100 */
[----:B--2---:R-:W-:Y:S01]  /*c7f0*/  @!P2 FMUL.FTZ R4, R7, -1.4426950216293334961 ;  /* 0xbfb8aa3b0704a820 */ /* 0x004fe20000410000 */
[----:B------:R-:W-:Y:S02]  /*c800*/  HADD2.F32 R9, -RZ, R9.H1_H1 ;  /* 0x30000009ff097230 */ /* 0x000fe40000004100 */
[----:B-----5:R-:W-:Y:S01]  /*c810*/  @!P0 FMUL.FTZ R104, R104, R15 ;  /* 0x0000000f68688220 */ /* 0x020fe20000410000 */
[----:B------:R-:W-:Y:S01]  /*c820*/  FSETP.GTU.FTZ.AND P0, PT, R8, 20, PT ;  /* 0x41a000000800780b */ /* 0x000fe20003f1c000 */
[----:B------:R-:W2:Y:S01]  /*c830*/  @!P5 MUFU.EX2 R2, R2 ;  /* 0x000000020002d308 */ /* 0x000ea20000000800 */
[----:B------:R-:W-:Y:S01]  /*c840*/  FADD.FTZ R12, R12, UR7 ;  /* 0x000000070c0c7e21 */ /* 0x000fe20008010000 */
[----:B------:R-:W-:-:S03]  /*c850*/  FADD.FTZ R9, R9, UR7 ;  /* 0x0000000709097e21 */ /* 0x000fc60008010000 */
[----:B------:R-:W-:-:S03]  /*c860*/  @!P1 FMUL.FTZ R6, R6, -1.4426950216293334961 ;  /* 0xbfb8aa3b06069820 */ /* 0x000fc60000410000 */
[----:B------:R-:W3:Y:S01]  /*c870*/  @!P2 MUFU.EX2 R4, R4 ;  /* 0x000000040004a308 */ /* 0x000ee20000000800 */
[----:B0-----:R-:W-:-:S03]  /*c880*/  @!P6 FADD.FTZ R0, R0, 1 ;  /* 0x3f8000000000e421 */ /* 0x001fc60000010000 */
[----:B------:R-:W-:-:S04]  /*c890*/  @!P0 FMUL.FTZ R7, R8, -1.4426950216293334961 ;  /* 0xbfb8aa3b08078820 */ /* 0x000fc80000410000 */
        /* <DEDUP_REMOVED lines=8> */
[----:B------:R2:W5:Y:S01]  /*c920*/  @!P3 MUFU.RCP R15, R3 ;  /* 0x00000003000fb308 */ /* 0x0005620000001000 */
[--C-:B0-----:R-:W-:Y:S02]  /*c930*/  HADD2.F32 R0, -RZ, R10.reuse.H0_H0 ;  /* 0x2000000aff007230 */ /* 0x101fe40000004100 */
[----:B---3--:R-:W-:Y:S01]  /*c940*/  @!P1 FADD.FTZ R6, R6, 1 ;  /* 0x3f80000006069421 */ /* 0x008fe20000010000 */
[----:B------:R-:W-:-:S04]  /*c950*/  HADD2.F32 R10, -RZ, R10.H1_H1 ;  /* 0x3000000aff0a7230 */ /* 0x000fc80000004100 */
[----:B------:R-:W0:Y:S01]  /*c960*/  @!P5 MUFU.RCP R2, R2 ;  /* 0x000000020002d308 */ /* 0x000e220000001000 */
[--C-:B--2---:R-:W-:Y:S02]  /*c970*/  HADD2.F32 R3, -RZ, R11.reuse.H0_H0 ;  /* 0x2000000bff037230 */ /* 0x104fe40000004100 */
[----:B------:R-:W-:Y:S01]  /*c980*/  FADD.FTZ R10, R10, UR7 ;  /* 0x000000070a0a7e21 */ /* 0x000fe20008010000 */
[----:B----4-:R-:W-:Y:S01]  /*c990*/  @!P6 FMUL.FTZ R106, R106, R13 ;  /* 0x0000000d6a6ae220 */ /* 0x010fe20000410000 */
[----:B------:R-:W-:Y:S01]  /*c9a0*/  FSETP.GTU.FTZ.AND P6, PT, R9, 20, PT ;  /* 0x41a000000900780b */ /* 0x000fe20003fdc000 */
[----:B------:R-:W-:Y:S02]  /*c9b0*/  HADD2.F32 R11, -RZ, R11.H1_H1 ;  /* 0x3000000bff0b7230 */ /* 0x000fe40000004100 */
[----:B------:R-:W2:Y:S01]  /*c9c0*/  @!P2 MUFU.RCP R4, R4 ;  /* 0x000000040004a308 */ /* 0x000ea20000001000 */
[----:B-----5:R-:W-:Y:S01]  /*c9d0*/  @!P3 FMUL.FTZ R108, R108, R15 ;  /* 0x0000000f6c6cb220 */ /* 0x020fe20000410000 */
[----:B------:R-:W-:Y:S01]  /*c9e0*/  FSETP.GTU.FTZ.AND P3, PT, R10, 20, PT ;  /* 0x41a000000a00780b */ /* 0x000fe20003f7c000 */
[----:B------:R-:W-:-:S05]  /*c9f0*/  FADD.FTZ R11, R11, UR7 ;  /* 0x000000070b0b7e21 */ /* 0x000fca0008010000 */
[----:B------:R-:W3:Y:S01]  /*ca00*/  @!P4 MUFU.RCP R14, R5 ;  /* 0x00000005000ec308 */ /* 0x000ee20000001000 */
[----:B0-----:R-:W-:Y:S01]  /*ca10*/  @!P5 FMUL.FTZ R107, R107, R2 ;  /* 0x000000026b6bd220 */ /* 0x001fe20000410000 */
[----:B------:R-:W-:-:S05]  /*ca20*/  @!P6 FMUL.FTZ R2, R9, -1.4426950216293334961 ;  /* 0xbfb8aa3b0902e820 */ /* 0x000fca0000410000 */
[----:B------:R-:W-:Y:S01]  /*ca30*/  @!P3 FMUL.FTZ R9, R10, -1.4426950216293334961 ;  /* 0xbfb8aa3b0a09b820 */ /* 0x000fe20000410000 */
[----:B------:R0:W4:Y:S01]  /*ca40*/  @!P0 MUFU.EX2 R8, R7 ;  /* 0x0000000700088308 */ /* 0x0001220000000800 */
[----:B--2---:R-:W-:Y:S01]  /*ca50*/  @!P2 FMUL.FTZ R109, R109, R4 ;  /* 0x000000046d6da220 */ /* 0x004fe20000410000 */
[----:B------:R-:W-:-:S06]  /*ca60*/  F2FP.F16.F32.PACK_AB R4, R100, R101 ;  /* 0x000000656404723e */ /* 0x000fcc00000000ff */
[----:B------:R2:W5:Y:S01]  /*ca70*/  @!P1 MUFU.RCP R5, R6 ;  /* 0x0000000600059308 */ /* 0x0005620000001000 */
[----:B0-----:R-:W-:Y:S01]  /*ca80*/  FADD.FTZ R7, R0, UR7 ;  /* 0x0000000700077e21 */ /* 0x001fe20008010000 */
[----:B---3--:R-:W-:Y:S01]  /*ca90*/  @!P4 FMUL.FTZ R105, R105, R14 ;  /* 0x0000000e6969c220 */ /* 0x008fe20000410000 */
[----:B------:R-:W-:-:S03]  /*caa0*/  FSETP.GTU.FTZ.AND P4, PT, R12, 20, PT ;  /* 0x41a000000c00780b */ /* 0x000fc60003f9c000 */
[----:B------:R-:W-:Y:S02]  /*cab0*/  FSETP.GTU.FTZ.AND P5, PT, R7, 20, PT ;  /* 0x41a000000700780b */ /* 0x000fe40003fbc000 */
[----:B------:R-:W0:Y:S01]  /*cac0*/  @!P6 MUFU.EX2 R2, R2 ;  /* 0x000000020002e308 */ /* 0x000e220000000800 */
[----:B--2---:R-:W-:Y:S01]  /*cad0*/  FADD.FTZ R6, R3, UR7 ;  /* 0x0000000703067e21 */ /* 0x004fe20008010000 */
[----:B----4-:R-:W-:-:S04]  /*cae0*/  @!P0 FADD.FTZ R8, R8, 1 ;  /* 0x3f80000008088421 */ /* 0x010fc80000010000 */
[----:B------:R-:W-:Y:S02]  /*caf0*/  FSETP.GTU.FTZ.AND P2, PT, R6, 20, PT ;  /* 0x41a000000600780b */ /* 0x000fe40003f5c000 */
[----:B------:R-:W-:Y:S01]  /*cb00*/  @!P4 FMUL.FTZ R0, R12, -1.4426950216293334961 ;  /* 0xbfb8aa3b0c00c820 */ /* 0x000fe20000410000 */
[----:B-----5:R-:W-:Y:S01]  /*cb10*/  @!P1 FMUL.FTZ R110, R110, R5 ;  /* 0x000000056e6e9220 */ /* 0x020fe20000410000 */
[----:B------:R-:W-:Y:S01]  /*cb20*/  F2FP.F16.F32.PACK_AB R5, R98, R99 ;  /* 0x000000636205723e */ /* 0x000fe200000000ff */
[----:B------:R-:W-:Y:S01]  /*cb30*/  @!P5 FMUL.FTZ R3, R7, -1.4426950216293334961 ;  /* 0xbfb8aa3b0703d820 */ /* 0x000fe20000410000 */
[----:B------:R-:W-:Y:S01]  /*cb40*/  F2FP.F16.F32.PACK_AB R7, R94, R95 ;  /* 0x0000005f5e07723e */ /* 0x000fe200000000ff */
[----:B------:R-:W2:Y:S01]  /*cb50*/  @!P3 MUFU.EX2 R9, R9 ;  /* 0x000000090009b308 */ /* 0x000ea20000000800 */
[----:B------:R-:W-:Y:S01]  /*cb60*/  FSETP.GTU.FTZ.AND P1, PT, R11, 20, PT ;  /* 0x41a000000b00780b */ /* 0x000fe20003f3c000 */
[----:B0-----:R-:W-:-:S04]  /*cb70*/  @!P6 FADD.FTZ R2, R2, 1 ;  /* 0x3f8000000202e421 */ /* 0x001fc80000010000 */
[----:B------:R-:W-:Y:S01]  /*cb80*/  @!P2 FMUL.FTZ R10, R6, -1.4426950216293334961 ;  /* 0xbfb8aa3b060aa820 */ /* 0x000fe20000410000 */
[----:B------:R-:W-:Y:S01]  /*cb90*/  F2FP.F16.F32.PACK_AB R6, R96, R97 ;  /* 0x000000616006723e */ /* 0x000fe200000000ff */
[----:B------:R-:W0:Y:S04]  /*cba0*/  @!P5 MUFU.EX2 R3, R3 ;  /* 0x000000030003d308 */ /* 0x000e280000000800 */
[----:B------:R3:W-:Y:S01]  /*cbb0*/  STS.128 [R36], R4 ;  /* 0x0000000424007388 */ /* 0x0007e20000000c00 */
[----:B------:R-:W-:-:S03]  /*cbc0*/  NOP ;  /* 0x0000000000007918 */ /* 0x000fc60000000000 */
[----:B------:R-:W4:Y:S01]  /*cbd0*/  LDS.128 R12, [R37] ;  /* 0x00000000250c7984 */ /* 0x000f220000000c00 */
[----:B------:R-:W-:Y:S01]  /*cbe0*/  @!P1 FMUL.FTZ R11, R11, -1.4426950216293334961 ;  /* 0xbfb8aa3b0b0b9820 */ /* 0x000fe20000410000 */
[----:B------:R-:W5:Y:S01]  /*cbf0*/  @!P2 MUFU.EX2 R10, R10 ;  /* 0x0000000a000aa308 */ /* 0x000f620000000800 */
[----:B--2---:R-:W-:Y:S01]  /*cc00*/  @!P3 FADD.FTZ R9, R9, 1 ;  /* 0x3f8000000909b421 */ /* 0x004fe20000010000 */
[----:B------:R-:W2:Y:S01]  /*cc10*/  LDS.128 R16, [R37+0x200] ;  /* 0x0002000025107984 */ /* 0x000ea20000000c00 */
[----:B0-----:R-:W-:Y:S01]  /*cc20*/  @!P5 FADD.FTZ R3, R3, 1 ;  /* 0x3f8000000303d421 */ /* 0x001fe20000010000 */
[----:B---3--:R-:W-:-:S04]  /*cc30*/  F2FP.F16.F32.PACK_AB R7, R109, R108 ;  /* 0x0000006c6d07723e */ /* 0x008fc800000000ff */
[----:B------:R-:W0:Y:S08]  /*cc40*/  @!P4 MUFU.EX2 R0, R0 ;  /* 0x000000000000c308 */ /* 0x000e300000000800 */
[----:B------:R-:W3:Y:S01]  /*cc50*/  @!P1 MUFU.EX2 R11, R11 ;  /* 0x0000000b000b9308 */ /* 0x000ee20000000800 */
[----:B-----5:R-:W-:-:S07]  /*cc60*/  @!P2 FADD.FTZ R10, R10, 1 ;  /* 0x3f8000000a0aa421 */ /* 0x020fce0000010000 */
[----:B------:R5:W1:Y:S01]  /*cc70*/  @!P6 MUFU.RCP R20, R2 ;  /* 0x000000020014e308 */ /* 0x000a620000001000 */
[----:B0-----:R-:W-:-:S07]  /*cc80*/  @!P4 FADD.FTZ R0, R0, 1 ;  /* 0x3f8000000000c421 */ /* 0x001fce0000010000 */
[----:B------:R0:W4:Y:S01]  /*cc90*/  @!P5 MUFU.RCP R23, R3 ;  /* 0x000000030017d308 */ /* 0x0001220000001000 */
[----:B-----5:R-:W-:Y:S01]  /*cca0*/  MOV R2, UR13 ;  /* 0x0000000d00027c02 */ /* 0x020fe20008000f00 */
[----:B---3--:R-:W-:-:S06]  /*ccb0*/  @!P1 FADD.FTZ R11, R11, 1 ;  /* 0x3f8000000b0b9421 */ /* 0x008fcc0000010000 */
[----:B------:R-:W3:Y:S01]  /*ccc0*/  @!P2 MUFU.RCP R5, R10 ;  /* 0x0000000a0005a308 */ /* 0x000ee20000001000 */
[----:B0-----:R-:W-:Y:S01]  /*ccd0*/  MOV R3, UR12 ;  /* 0x0000000c00037c02 */ /* 0x001fe20008000f00 */
[----:B-1----:R-:W-:Y:S01]  /*cce0*/  @!P6 FMUL.FTZ R113, R113, R20 ;  /* 0x000000147171e220 */ /* 0x002fe20000410000 */
[----:B------:R-:W0:Y:S01]  /*ccf0*/  LDCU.64 UR12, c[0x0][0x518] ;  /* 0x0000a300ff0c77ac */ /* 0x000e220008000a00 */
[----:B------:R-:W-:-:S04]  /*cd00*/  IMAD.WIDE.U32 R2, R25, 0x10, R2 ;  /* 0x0000001019027825 */ /* 0x000fc800078e0002 */
[----:B------:R-:W1:Y:S01]  /*cd10*/  @!P0 MUFU.RCP R8, R8 ;  /* 0x0000000800088308 */ /* 0x000e620000001000 */
[----:B----4-:R-:W-:Y:S01]  /*cd20*/  @!P5 FMUL.FTZ R114, R114, R23 ;  /* 0x000000177272d220 */ /* 0x010fe20000410000 */
[----:B------:R-:W-:Y:S04]  /*cd30*/  STG.E.128 desc[UR26][R2.64], R12 ;  /* 0x0000000c02007986 */ /* 0x000fe8000c101d1a */
[----:B--2---:R2:W-:Y:S02]  /*cd40*/  STG.E.128 desc[UR26][R2.64+0x200], R16 ;  /* 0x0002001002007986 */ /* 0x0045e4000c101d1a */
[----:B------:R4:W5:Y:S01]  /*cd50*/  @!P4 MUFU.RCP R21, R0 ;  /* 0x000000000015c308 */ /* 0x0009620000001000 */
[----:B---3--:R-:W-:Y:S01]  /*cd60*/  @!P2 FMUL.FTZ R116, R116, R5 ;  /* 0x000000057474a220 */ /* 0x008fe20000410000 */
[----:B0-----:R-:W-:-:S06]  /*cd70*/  UIMAD.WIDE.U32 UR8, UR32, UR12, UR8 ;  /* 0x0000000c200872a5 */ /* 0x001fcc000f8e0008 */
[----:B------:R0:W3:Y:S01]  /*cd80*/  @!P3 MUFU.RCP R4, R9 ;  /* 0x000000090004b308 */ /* 0x0000e20000001000 */
[----:B----4-:R-:W-:Y:S01]  /*cd90*/  FADD.FTZ R0, R102, R53 ;  /* 0x0000003566007221 */ /* 0x010fe20000010000 */
[----:B-1----:R-:W-:Y:S01]  /*cda0*/  @!P0 FMUL.FTZ R111, R111, R8 ;  /* 0x000000086f6f8220 */ /* 0x002fe20000410000 */
[----:B------:R-:W-:Y:S02]  /*cdb0*/  UIMAD UR9, UR32, UR13, UR9 ;  /* 0x0000000d200972a4 */ /* 0x000fe4000f8e0209 */
[----:B------:R-:W-:Y:S02]  /*cdc0*/  FADD.FTZ R5, R0, R103 ;  /* 0x0000006700057221 */ /* 0x000fe40000010000 */
[----:B------:R-:W-:Y:S01]  /*cdd0*/  F2FP.F16.F32.PACK_AB R8, R111, R110 ;  /* 0x0000006e6f08723e */ /* 0x000fe200000000ff */
[----:B------:R-:W1:Y:S01]  /*cde0*/  @!P1 MUFU.RCP R6, R11 ;  /* 0x0000000b00069308 */ /* 0x000e620000001000 */
[----:B-----5:R-:W-:Y:S01]  /*cdf0*/  @!P4 FMUL.FTZ R112, R112, R21 ;  /* 0x000000157070c220 */ /* 0x020fe20000410000 */
[----:B------:R-:W-:Y:S01]  /*ce00*/  BAR.SYNC.DEFER_BLOCKING 0x0 ;  /* 0x0000000000007b1d */ /* 0x000fe20000010000 */
[----:B------:R-:W-:Y:S01]  /*ce10*/  FADD.FTZ R0, R5, R104 ;  /* 0x0000006805007221 */ /* 0x000fe20000010000 */
[----:B------:R-:W-:Y:S01]  /*ce20*/  F2FP.F16.F32.PACK_AB R5, R105, R104 ;  /* 0x000000686905723e */ /* 0x000fe200000000ff */
[----:B------:R-:W-:Y:S01]  /*ce30*/  UIMAD.WIDE.U32 UR8, UR25, UR14, UR8 ;  /* 0x0000000e190872a5 */ /* 0x000fe2000f8e0008 */
[----:B0-----:R-:W-:Y:S01]  /*ce40*/  F2FP.F16.F32.PACK_AB R9, R113, R112 ;  /* 0x000000707109723e */ /* 0x001fe200000000ff */
[----:B------:R-:W-:Y:S01]  /*ce50*/  FADD.FTZ R105, R0, R105 ;  /* 0x0000006900697221 */ /* 0x000fe20000010000 */
[----:B---3--:R-:W-:Y:S01]  /*ce60*/  @!P3 FMUL.FTZ R115, R115, R4 ;  /* 0x000000047373b220 */ /* 0x008fe20000410000 */
[----:B------:R-:W-:Y:S01]  /*ce70*/  F2FP.F16.F32.PACK_AB R4, R103, R102 ;  /* 0x000000666704723e */ /* 0x000fe200000000ff */
[----:B------:R-:W-:-:S02]  /*ce80*/  UIMAD UR12, UR25, UR15, UR9 ;  /* 0x0000000f190c72a4 */ /* 0x000fc4000f8e0209 */
[----:B------:R-:W-:Y:S01]  /*ce90*/  ULEA UR9, UP0, UR8, UR28, 0x1 ;  /* 0x0000001c08097291 */ /* 0x000fe2000f8008ff */
[----:B------:R-:W-:Y:S01]  /*cea0*/  F2FP.F16.F32.PACK_AB R10, R115, R114 ;  /* 0x00000072730a723e */ /* 0x000fe200000000ff */
[----:B-1----:R-:W-:Y:S01]  /*ceb0*/  @!P1 FMUL.FTZ R117, R117, R6 ;  /* 0x0000000675759220 */ /* 0x002fe20000410000 */
[----:B------:R-:W-:Y:S01]  /*cec0*/  F2FP.F16.F32.PACK_AB R6, R107, R106 ;  /* 0x0000006a6b06723e */ /* 0x000fe200000000ff */
[----:B------:R-:W-:Y:S01]  /*ced0*/  FADD.FTZ R106, R105, R106 ;  /* 0x0000006a696a7221 */ /* 0x000fe20000010000 */
[----:B------:R-:W-:Y:S01]  /*cee0*/  ULEA.HI.X UR8, UR8, UR29, UR12, 0x1, UP0 ;  /* 0x0000001d08087291 */ /* 0x000fe200080f0c0c */
[----:B--2---:R-:W-:Y:S01]  /*cef0*/  MOV R2, UR9 ;  /* 0x0000000900027c02 */ /* 0x004fe20008000f00 */
[----:B------:R-:W-:Y:S01]  /*cf00*/  UIADD3 UR23, UP0, UPT, UR23, -0x800, URZ ;  /* 0xfffff80017177890 */ /* 0x000fe2000ff1e0ff */
[----:B------:R-:W-:Y:S01]  /*cf10*/  F2FP.F16.F32.PACK_AB R11, R117, R116 ;  /* 0x00000074750b723e */ /* 0x000fe200000000ff */
[----:B------:R-:W-:Y:S01]  /*cf20*/  FADD.FTZ R107, R106, R107 ;  /* 0x0000006b6a6b7221 */ /* 0x000fe20000010000 */
[----:B------:R-:W-:Y:S01]  /*cf30*/  STS.128 [R36], R4 ;  /* 0x0000000424007388 */ /* 0x000fe20000000c00 */
[----:B------:R-:W-:-:S02]  /*cf40*/  MOV R3, UR8 ;  /* 0x0000000800037c02 */ /* 0x000fc40008000f00 */
[----:B------:R-:W-:Y:S01]  /*cf50*/  FADD.FTZ R108, R107, R108 ;  /* 0x0000006c6b6c7221 */ /* 0x000fe20000010000 */
[----:B------:R-:W-:Y:S01]  /*cf60*/  UIADD3.X UR24, UPT, UPT, UR24, -0x1, URZ, UP0, !UPT ;  /* 0xffffffff18187890 */ /* 0x000fe200087fe4ff */
        /* <DEDUP_REMOVED lines=19> */
.L_x_14370:
        /* <DEDUP_REMOVED lines=33> */
.L_x_14489:
[----:B------:R-:W-:Y:S05]  /*d2b0*/  BSYNC.RECONVERGENT B0 ;  /* 0x0000000000007941 */ /* 0x000fea0003800200 */
.L_x_14488:
        /* <DEDUP_REMOVED lines=31> */
.L_x_14491:
[----:B------:R-:W-:Y:S05]  /*d4b0*/  BSYNC.RECONVERGENT B0 ;  /* 0x0000000000007941 */ /* 0x000fea0003800200 */
.L_x_14490:
        /* <DEDUP_REMOVED lines=17> */
.L_x_14493:
        /* <DEDUP_REMOVED lines=26> */
.L_x_14492:
[----:B------:R-:W-:Y:S05]  /*d770*/  EXIT ;  /* 0x000000000000794d */ /* 0x000fea0003800000 */
.L_x_14494:
        /* <DEDUP_REMOVED lines=16> */
.L_x_18750:


//--------------------- .text._Z25selective_scan_bwd_kernelI32Selective_Scan_bwd_kernel_traitsILi32ELi16ELb1ELb1ELb0ELb0ELb0EN3c104HalfENS1_7complexIfEEEEv12SSMParamsBwd --------------------------
	.section	.text._Z25selective_scan_bwd_kernelI32Selective_Scan_bwd_kernel_traitsILi32ELi16ELb1ELb1ELb0ELb0ELb0EN3c104HalfENS1_7complexIfEEEEv12SSMParamsBwd,"ax",@progbits
	.align	128
        .global         _Z25selective_scan_bwd_kernelI32Selective_Scan_bwd_kernel_traitsILi32ELi16ELb1ELb1ELb0ELb0ELb0EN3c104HalfENS1_7complexIfEEEEv12SSMParamsBwd
        .type           _Z25selective_scan_bwd_kernelI32Selective_Scan_bwd_kernel_traitsILi32ELi16ELb1ELb1ELb0ELb0ELb0EN3c104HalfENS1_7complexIfEEEEv12SSMParamsBwd,@function
        .size           _Z25selective_scan_bwd_kernelI32Selective_Scan_bwd_kernel_traitsILi32ELi16ELb1ELb1ELb0ELb0ELb0EN3c104HalfENS1_7complexIfEEEEv12SSMParamsBwd,(.L_x_18751 - _Z25selective_scan_bwd_kernelI32Selective_Scan_bwd_kernel_traitsILi32ELi16ELb1ELb1ELb0ELb0ELb0EN3c104HalfENS1_7complexIfEEEEv12SSMParamsBwd)
        .other          _Z25selective_scan_bwd_kernelI32Selective_Scan_bwd_kernel_traitsILi32ELi16ELb1ELb1ELb0ELb0ELb0EN3c104HalfENS1_7complexIfEEEEv12SSMParamsBwd,@"STO_CUDA_ENTRY STV_DEFAULT"
_Z25selective_scan_bwd_kernelI32Selective_Scan_bwd_kernel_traitsILi32ELi16ELb1ELb1ELb0ELb0ELb0EN3c104HalfENS1_7complexIfEEEEv12SSMParamsBwd:
.text._Z25selective_scan_bwd_kernelI32Selective_Scan_bwd_kernel_traitsILi32ELi16ELb1ELb1ELb0ELb0ELb0EN3c104HalfENS1_7complexIfEEEEv12SSMParamsBwd:
        /* <DEDUP_REMOVED lines=26> */
[----:B---3--:R3:W3:Y:S01]  /*01a0*/  @P1 LDG.E R2, desc[UR22][R2.64] ;  /* 0x0000001602021981 */ /* 0x0086e2000c1e1900 */
[----:B------:R-:W3:Y:S03]  /*01b0*/  LDCU.64 UR28, c[0x0][0x3b0] ;  /* 0x00007600ff1c77ac */ /* 0x000ee60008000a00 */
[----:B------:R-:W3:Y:S01]  /*01c0*/  @P2 LDG.E R4, desc[UR22][R4.64] ;  /* 0x0000001604042981 */ /* 0x000ee2000c1e1900 */
[----:B----4-:R-:W-:Y:S01]  /*01d0*/  MOV R0, UR30 ;  /* 0x0000001e00007c02 */ /* 0x010fe20008000f00 */
[----:B-----5:R-:W-:Y:S01]  /*01e0*/  UIMAD.WIDE.U32 UR10, UR8, UR16, URZ ;  /* 0x00000010080a72a5 */ /* 0x020fe2000f8e00ff */
[----:B------:R-:W-:Y:S01]  /*01f0*/  IABS R8, UR9 ;  /* 0x0000000900087c13 */ /* 0x000fe20008000000 */
[----:B0-----:R-:W-:Y:S01]  /*0200*/  UIMAD.WIDE.U32 UR20, UR8, UR12, URZ ;  /* 0x0000000c081472a5 */ /* 0x001fe2000f8e00ff */
[----:B------:R-:W-:Y:S01]  /*0210*/  IABS R7, R0 ;  /* 0x0000000000077213 */ /* 0x000fe20000000000 */
[----:B------:R-:W-:Y:S01]  /*0220*/  UIMAD UR11, UR8, UR17, UR11 ;  /* 0x00000011080b72a4 */ /* 0x000fe2000f8e020b */
[----:B------:R-:W-:Y:S01]  /*0230*/  R2UR UR7, R8 ;  /* 0x00000000080772ca */ /* 0x000fe200000e0000 */
[----:B------:R-:W-:Y:S01]  /*0240*/  UIMAD UR13, UR8, UR13, UR21 ;  /* 0x0000000d080d72a4 */ /* 0x000fe2000f8e0215 */
[----:B------:R-:W0:Y:S01]  /*0250*/  I2F.RP R0, R7 ;  /* 0x0000000700007306 */ /* 0x000e220000209400 */
[----:B------:R-:W-:Y:S01]  /*0260*/  UIMAD.WIDE.U32 UR10, UR9, UR18, UR10 ;  /* 0x00000012090a72a5 */ /* 0x000fe2000f8e000a */
[----:B------:R-:W-:Y:S01]  /*0270*/  HFMA2 R108, -RZ, RZ, 0, 0 ;  /* 0x00000000ff6c7431 */ /* 0x000fe200000001ff */
[----:B------:R-:W-:Y:S01]  /*0280*/  UMOV UR12, UR20 ;  /* 0x00000014000c7c82 */ /* 0x000fe20008000000 */
[----:B--2---:R-:W-:Y:S01]  /*0290*/  UIMAD.WIDE.U32 UR16, UR8, UR26, URZ ;  /* 0x0000001a081072a5 */ /* 0x004fe2000f8e00ff */
[----:B------:R-:W-:Y:S01]  /*02a0*/  MOV R106, RZ ;  /* 0x000000ff006a7202 */ /* 0x000fe20000000f00 */
[----:B------:R-:W-:-:S02]  /*02b0*/  UIMAD.WIDE.U32 UR12, UR9, UR14, UR12 ;  /* 0x0000000e090c72a5 */ /* 0x000fc4000f8e000c */
[----:B------:R-:W-:Y:S02]  /*02c0*/  UIMAD UR14, UR9, UR19, UR11 ;  /* 0x00000013090e72a4 */ /* 0x000fe4000f8e020b */
[----:B------:R-:W-:Y:S01]  /*02d0*/  UIMAD UR11, UR8, UR27, UR17 ;  /* 0x0000001b080b72a4 */ /* 0x000fe2000f8e0211 */
[----:B------:R-:W2:Y:S01]  /*02e0*/  LDCU.64 UR26, c[0x0][0x4a0] ;  /* 0x00009400ff1a77ac */ /* 0x000ea20008000a00 */
[----:B0-----:R-:W0:Y:S01]  /*02f0*/  MUFU.RCP R0, R0 ;  /* 0x0000000000007308 */ /* 0x001e220000001000 */
[----:B-1----:R-:W-:Y:S02]  /*0300*/  ULEA UR18, UR25, 0xfffffe00, 0x9 ;  /* 0xfffffe0019127891 */ /* 0x002fe4000f8e48ff */
[----:B------:R-:W-:Y:S02]  /*0310*/  UIMAD UR20, UR9, UR15, UR13 ;  /* 0x0000000f091472a4 */ /* 0x000fe4000f8e020d */
[----:B------:R-:W-:Y:S02]  /*0320*/  UIADD3 UR10, UP3, UPT, UR18, UR10, URZ ;  /* 0x0000000a120a7290 */ /* 0x000fe4000ff7e0ff */
[----:B------:R-:W-:-:S02]  /*0330*/  USHF.R.S32.HI UR19, URZ, 0x1f, UR18 ;  /* 0x0000001fff137899 */ /* 0x000fc40008011412 */
[----:B------:R-:W-:Y:S02]  /*0340*/  UIADD3 UR12, UP2, UPT, UR18, UR12, URZ ;  /* 0x0000000c120c7290 */ /* 0x000fe4000ff5e0ff */
[----:B------:R-:W-:Y:S02]  /*0350*/  UIADD3.X UR14, UPT, UPT, UR19, UR14, URZ, UP3, !UPT ;  /* 0x0000000e130e7290 */ /* 0x000fe40009ffe4ff */
[----:B------:R-:W-:Y:S01]  /*0360*/  UIADD3.X UR17, UPT, UPT, UR19, UR20, URZ, UP2, !UPT ;  /* 0x0000001413117290 */ /* 0x000fe200097fe4ff */
[----:B------:R-:W1:Y:S01]  /*0370*/  LDCU.64 UR34, c[0x0][0x480] ;  /* 0x00009000ff2277ac */ /* 0x000e620008000a00 */
[----:B0-----:R-:W-:-:S06]  /*0380*/  IADD3 R6, PT, PT, R0, 0xffffffe, RZ ;  /* 0x0ffffffe00067810 */ /* 0x001fcc0007ffe0ff */
[----:B------:R-:W0:Y:S02]  /*0390*/  F2I.FTZ.U32.TRUNC.NTZ R6, R6 ;  /* 0x0000000600067305 */ /* 0x000e24000021f000 */
[----:B0-----:R-:W-:-:S13]  /*03a0*/  R2UR UR5, R6 ;  /* 0x00000000060572ca */ /* 0x001fda00000e0000 */
[----:B------:R-:W-:-:S06]  /*03b0*/  UIADD3 UR4, UPT, UPT, URZ, -UR5, URZ ;  /* 0x80000005ff047290 */ /* 0x000fcc000fffe0ff */
[----:B---3--:R-:W-:Y:S01]  /*03c0*/  IMAD R3, R7, UR4, RZ ;  /* 0x0000000407037c24 */ /* 0x008fe2000f8e02ff */
[----:B------:R-:W-:-:S04]  /*03d0*/  UMOV UR4, URZ ;  /* 0x000000ff00047c82 */ /* 0x000fc80008000000 */
[----:B------:R-:W-:-:S13]  /*03e0*/  R2UR UR6, R3 ;  /* 0x00000000030672ca */ /* 0x000fda00000e0000 */
[----:B------:R-:W-:-:S04]  /*03f0*/  UIMAD.WIDE.U32 UR4, UR5, UR6, UR4 ;  /* 0x00000006050472a5 */ /* 0x000fc8000f8e0004 */
[----:B------:R-:W-:-:S07]  /*0400*/  UIMAD.WIDE.U32 UR4, UR5, UR7, URZ ;  /* 0x00000007050472a5 */ /* 0x000fce000f8e00ff */
[----:B------:R-:W-:Y:S02]  /*0410*/  UMOV UR24, UR5 ;  /* 0x0000000500187c82 */ /* 0x000fe40008000000 */
[----:B------:R-:W-:Y:S02]  /*0420*/  IADD3 R0, PT, PT, RZ, -UR24, RZ ;  /* 0x80000018ff007c10 */ /* 0x000fe4000fffe0ff */
[----:B------:R-:W0:Y:S03]  /*0430*/  LDCU.128 UR4, c[0x0][0x460] ;  /* 0x00008c00ff0477ac */ /* 0x000e260008000c00 */
[----:B------:R-:W-:-:S05]  /*0440*/  IMAD R0, R7, R0, R8 ;  /* 0x0000000007007224 */ /* 0x000fca00078e0208 */
[----:B------:R-:W-:Y:S01]  /*0450*/  ISETP.GT.U32.AND P0, PT, R7, R0, PT ;  /* 0x000000000700720c */ /* 0x000fe20003f04070 */
[----:B0-----:R-:W-:Y:S02]  /*0460*/  ULEA UR13, UP1, UR10, UR4, 0x1 ;  /* 0x000000040a0d7291 */ /* 0x001fe4000f8208ff */
[----:B------:R-:W-:-:S10]  /*0470*/  ULEA UR15, UP3, UR12, UR6, 0x1 ;  /* 0x000000060c0f7291 */ /* 0x000fd4000f8608ff */
[----:B------:R-:W-:Y:S01]  /*0480*/  VOTEU.ANY UP0, P0 ;  /* 0x0000000000ff7886 */ /* 0x000fe20000000100 */
[----:B------:R-:W-:Y:S01]  /*0490*/  PLOP3.LUT P0, PT, PT, PT, UP0, 0x80, 0x8 ;  /* 0x000000000008781c */ /* 0x000fe20003f0f008 */
[----:B------:R-:W-:Y:S02]  /*04a0*/  ULEA.HI.X UR14, UR10, UR5, UR14, 0x1, UP1 ;  /* 0x000000050a0e7291 */ /* 0x000fe400088f0c0e */
[----:B------:R-:W-:Y:S01]  /*04b0*/  ULEA.HI.X UR17, UR12, UR7, UR17, 0x1, UP3 ;  /* 0x000000070c117291 */ /* 0x000fe200098f0c11 */
[----:B------:R-:W-:Y:S01]  /*04c0*/  UMOV UR10, UR16 ;  /* 0x00000010000a7c82 */ /* 0x000fe20008000000 */
[----:B------:R-:W-:Y:S02]  /*04d0*/  USHF.R.U64 UR12, UR32, 0x1, UR33 ;  /* 0x00000001200c7899 */ /* 0x000fe40008001221 */
[----:B--2---:R-:W-:Y:S02]  /*04e0*/  UIMAD.WIDE.U32 UR4, UR9, UR26, UR10 ;  /* 0x0000001a090472a5 */ /* 0x004fe4000f8e000a */
[----:B------:R-:W-:Y:S01]  /*04f0*/  USHF.R.U32.HI UR11, URZ, 0x1, UR33 ;  /* 0x00000001ff0b7899 */ /* 0x000fe20008011621 */
[----:B------:R-:W0:Y:S03]  /*0500*/  LDCU.64 UR32, c[0x0][0x528] ;  /* 0x0000a500ff2077ac */ /* 0x000e260008000a00 */
[----:B------:R-:W-:Y:S01]  /*0510*/  @!P0 IADD3 R0, PT, PT, R0, -R7, RZ ;  /* 0x8000000700008210 */ /* 0x000fe20007ffe0ff */
[----:B------:R-:W-:-:S03]  /*0520*/  UIMAD UR20, UR9, UR27, UR5 ;  /* 0x0000001b091472a4 */ /* 0x000fc6000f8e0205 */
[----:B------:R-:W-:Y:S01]  /*0530*/  ISETP.GE.U32.AND P0, PT, R0, R7, PT ;  /* 0x000000070000720c */ /* 0x000fe20003f06070 */
[----:B------:R-:W-:Y:S02]  /*0540*/  ULOP3.LUT UR5, UR9, UR30, URZ, 0x3c, !UPT ;  /* 0x0000001e09057292 */ /* 0x000fe4000f8e3cff */
[----:B------:R-:W-:Y:S02]  /*0550*/  UIMAD.WIDE.U32 UR6, UR8, UR28, URZ ;  /* 0x0000001c080672a5 */ /* 0x000fe4000f8e00ff */
[----:B------:R-:W-:Y:S02]  /*0560*/  UISETP.GE.AND UP2, UPT, UR5, URZ, UPT ;  /* 0x000000ff0500728c */ /* 0x000fe4000bf46270 */
[----:B------:R-:W-:Y:S01]  /*0570*/  UISETP.NE.AND UP1, UPT, UR30, URZ, UPT ;  /* 0x000000ff1e00728c */ /* 0x000fe2000bf25270 */
[----:B------:R-:W2:Y:S05]  /*0580*/  LDCU.64 UR26, c[0x0][0x3c8] ;  /* 0x00007900ff1a77ac */ /* 0x000eaa0008000a00 */
[----:B------:R-:W-:Y:S01]  /*0590*/  VOTEU.ANY UP3, P0 ;  /* 0x0000000000ff7886 */ /* 0x000fe20000060100 */
[----:B------:R-:W-:-:S02]  /*05a0*/  @!UP0 UIADD3 UR24, UPT, UPT, UR24, 0x1, URZ ;  /* 0x0000000118188890 */ /* 0x000fc4000fffe0ff */
[----:B------:R-:W-:Y:S01]  /*05b0*/  UIMAD UR7, UR8, UR29, UR7 ;  /* 0x0000001d080772a4 */ /* 0x000fe2000f8e0207 */
[----:B------:R-:W3:Y:S01]  /*05c0*/  LDCU.64 UR28, c[0x0][0x4c0] ;  /* 0x00009800ff1c77ac */ /* 0x000ee20008000a00 */
[----:B------:R-:W-:Y:S02]  /*05d0*/  @UP3 UIADD3 UR24, UPT, UPT, UR24, 0x1, URZ ;  /* 0x0000000118183890 */ /* 0x000fe4000fffe0ff */
[----:B------:R-:W-:Y:S02]  /*05e0*/  UIADD3 UR4, UP3, UPT, UR18, UR4, URZ ;  /* 0x0000000412047290 */ /* 0x000fe4000ff7e0ff */
[----:B-1----:R-:W-:Y:S02]  /*05f0*/  UISETP.NE.U32.AND UP0, UPT, UR34, URZ, UPT ;  /* 0x000000ff2200728c */ /* 0x002fe4000bf05070 */
[----:B------:R-:W-:Y:S02]  /*0600*/  @!UP2 UIADD3 UR24, UPT, UPT, -UR24, URZ, URZ ;  /* 0x000000ff1818a290 */ /* 0x000fe4000fffe1ff */
[----:B------:R-:W-:-:S02]  /*0610*/  UIADD3.X UR20, UPT, UPT, UR19, UR20, URZ, UP3, !UPT ;  /* 0x0000001413147290 */ /* 0x000fc40009ffe4ff */
[----:B0-----:R-:W-:Y:S02]  /*0620*/  ULEA UR16, UP2, UR4, UR32, 0x1 ;  /* 0x0000002004107291 */ /* 0x001fe4000f8408ff */
[----:B------:R-:W-:Y:S02]  /*0630*/  @!UP1 ULOP3.LUT UR24, URZ, UR30, URZ, 0x33, !UPT ;  /* 0x0000001eff189292 */ /* 0x000fe4000f8e33ff */
[----:B------:R-:W-:Y:S02]  /*0640*/  UISETP.NE.AND.EX UP0, UPT, UR35, URZ, UPT, UP0 ;  /* 0x000000ff2300728c */ /* 0x000fe4000bf05300 */
[----:B------:R-:W-:Y:S02]  /*0650*/  ULEA.HI.X UR20, UR4, UR33, UR20, 0x1, UP2 ;  /* 0x0000002104147291 */ /* 0x000fe400090f0c14 */
[----:B------:R-:W-:Y:S01]  /*0660*/  USHF.R.S32.HI UR4, URZ, 0x1f, UR24 ;  /* 0x0000001fff047899 */ /* 0x000fe20008011418 */
[----:B------:R-:W0:Y:S03]  /*0670*/  LDCU.64 UR30, c[0x0][0x448] ;  /* 0x00008900ff1e77ac */ /* 0x000e260008000a00 */
[----:B--2---:R-:W-:-:S02]  /*0680*/  UIMAD UR5, UR4, UR26, URZ ;  /* 0x0000001a040572a4 */ /* 0x004fc4000f8e02ff */
[----:B---3--:R-:W-:Y:S01]  /*0690*/  UIMAD UR10, UR4, UR28, URZ ;  /* 0x0000001c040a72a4 */ /* 0x008fe2000f8e02ff */
[----:B------:R-:W1:Y:S01]  /*06a0*/  @UP0 LDCU UR21, c[0x0][0x384] ;  /* 0x00007080ff1507ac */ /* 0x000e620008000800 */
[----:B------:R-:W-:Y:S02]  /*06b0*/  UIMAD UR19, UR24, UR27, UR5 ;  /* 0x0000001b181372a4 */ /* 0x000fe4000f8e0205 */
[----:B------:R-:W-:Y:S02]  /*06c0*/  UIMAD.WIDE.U32 UR6, UR24, UR26, UR6 ;  /* 0x0000001a180672a5 */ /* 0x000fe4000f8e0006 */
[----:B------:R-:W-:Y:S02]  /*06d0*/  UIMAD.WIDE.U32 UR4, UR24, UR28, URZ ;  /* 0x0000001c180472a5 */ /* 0x000fe4000f8e00ff */
[----:B------:R-:W-:Y:S02]  /*06e0*/  UIMAD UR24, UR24, UR29, UR10 ;  /* 0x0000001d181872a4 */ /* 0x000fe4000f8e020a */
[----:B------:R-:W-:Y:S01]  /*06f0*/  ULEA UR10, UR25, 0xfffffc00, 0xa ;  /* 0xfffffc00190a7891 */ /* 0x000fe2000f8e50ff */
[----:B------:R-:W2:Y:S01]  /*0700*/  LDCU.64 UR26, c[0x0][0x538] ;  /* 0x0000a700ff1a77ac */ /* 0x000ea20008000a00 */
[----:B------:R-:W3:Y:S02]  /*0710*/  @UP0 LDCU UR28, c[0x0][0x38c] ;  /* 0x00007180ff1c07ac */ /* 0x000ee40008000800 */
[----:B------:R-:W-:-:S02]  /*0720*/  UIADD3 UR18, UP1, UPT, UR10, UR6, URZ ;  /* 0x000000060a127290 */ /* 0x000fc4000ff3e0ff */
[----:B------:R-:W-:Y:S01]  /*0730*/  UIADD3 UR6, UPT, UPT, UR7, UR19, URZ ;  /* 0x0000001307067290 */ /* 0x000fe2000fffe0ff */
[----:B------:R-:W4:Y:S01]  /*0740*/  @UP0 LDCU.64 UR32, c[0x0][0x480] ;  /* 0x00009000ff2007ac */ /* 0x000f220008000a00 */
[----:B0-----:R-:W-:Y:S02]  /*0750*/  ULEA UR19, UP2, UR18, UR30, 0x1 ;  /* 0x0000001e12137291 */ /* 0x001fe4000f8408ff */
[----:B------:R-:W-:Y:S02]  /*0760*/  ULEA.HI.X.SX32 UR10, UR10, UR6, 0x1, UP1 ;  /* 0x000000060a0a7291 */ /* 0x000fe400088f0eff */
[----:B------:R-:W-:Y:S02]  /*0770*/  UIADD3 UR5, UPT, UPT, UR5, UR24, URZ ;  /* 0x0000001805057290 */ /* 0x000fe4000fffe0ff */
[----:B------:R-:W-:Y:S02]  /*0780*/  ULEA.HI.X UR18, UR18, UR31, UR10, 0x1, UP2 ;  /* 0x0000001f12127291 */ /* 0x000fe400090f0c0a */
[----:B-1----:R-:W-:-:S02]  /*0790*/  @UP0 UIMAD UR10, UR8, UR21, UR9 ;  /* 0x00000015080a02a4 */ /* 0x002fc4000f8e0209 */
[----:B------:R-:W-:Y:S02]  /*07a0*/  UIMAD UR11, UR11, UR8, URZ ;  /* 0x000000080b0b72a4 */ /* 0x000fe4000f8e02ff */
[----:B------:R-:W-:Y:S02]  /*07b0*/  UIMAD.WIDE.U32 UR4, UR8, UR12, UR4 ;  /* 0x0000000c080472a5 */ /* 0x000fe4000f8e0004 */
[----:B------:R-:W-:Y:S02]  /*07c0*/  @UP0 UIMAD UR8, UR10, UR25, URZ ;  /* 0x000000190a0802a4 */ /* 0x000fe4000f8e02ff */
[----:B------:R-:W-:Y:S02]  /*07d0*/  UIADD3 UR11, UPT, UPT, UR5, UR11, URZ ;  /* 0x0000000b050b7290 */ /* 0x000fe4000fffe0ff */
[----:B--2---:R-:W-:Y:S02]  /*07e0*/  ULEA UR10, UP1, UR4, UR26, 0x3 ;  /* 0x0000001a040a7291 */ /* 0x004fe4000f8218ff */
[----:B---3--:R-:W-:-:S02]  /*07f0*/  @UP0 UIMAD UR8, UR8, UR28, URZ ;  /* 0x0000001c080802a4 */ /* 0x008fc4000f8e02ff */
[----:B------:R-:W-:Y:S01]  /*0800*/  ULEA.HI.X UR11, UR4, UR27, UR11, 0x3, UP1 ;  /* 0x0000001b040b7291 */ /* 0x000fe200088f1c0b */
[----:B------:R-:W-:Y:S02]  /*0810*/  UMOV UR5, URZ ;  /* 0x000000ff00057c82 */ /* 0x000fe40008000000 */
[----:B------:R-:W-:Y:S01]  /*0820*/  UMOV UR4, URZ ;  /* 0x000000ff00047c82 */ /* 0x000fe20008000000 */
[----:B----4-:R-:W-:Y:S02]  /*0830*/  @UP0 UIMAD.WIDE UR4, UR8, 0x10, UR32 ;  /* 0x00000010080408a5 */ /* 0x010fe4000f8e0220 */
        /* <DEDUP_REMOVED lines=8> */
[----:B------:R-:W-:Y:S01]  /*08c0*/  MOV R106, RZ ;  /* 0x000000ff006a7202 */ /* 0x000fe20000000f00 */
[----:B------:R-:W-:Y:S01]  /*08d0*/  UMOV UR21, 0x400 ;  /* 0x0000040000157882 */ /* 0x000fe20000000000 */
[----:B------:R-:W-:Y:S01]  /*08e0*/  MOV R108, RZ ;  /* 0x000000ff006c7202 */ /* 0x000fe20000000f00 */
[----:B------:R-:W2:Y:S01]  /*08f0*/  LDCU UR12, c[0x0][0x394] ;  /* 0x00007280ff0c77ac */ /* 0x000ea20008000800 */
[----:B-1----:R-:W-:Y:S01]  /*0900*/  ULEA UR21, UR8, UR21, 0x18 ;  /* 0x0000001508157291 */ /* 0x002fe2000f8ec0ff */
[C---:B0-----:R-:W-:Y:S02]  /*0910*/  LOP3.LUT R104, R38.reuse, 0x1f, RZ, 0xc0, !PT ;  /* 0x0000001f26687812 */ /* 0x041fe400078ec0ff */
[----:B------:R-:W-:-:S04]  /*0920*/  SHF.L.U32 R3, R38, 0x1, RZ ;  /* 0x0000000126037819 */ /* 0x000fc800000006ff */
[----:B--2---:R-:W-:-:S07]  /*0930*/  LOP3.LUT R5, R104, 0x7c0, R3, 0xf8, !PT ;  /* 0x000007c068057812 */ /* 0x004fce00078ef803 */
.L_x_14579:
        /* <DEDUP_REMOVED lines=11> */
[----:B0-----:R-:W-:-:S04]  /*09f0*/  LEA R102, R103, UR21, 0x4 ;  /* 0x0000001567667c11 */ /* 0x001fc8000f8e20ff */
        /* <DEDUP_REMOVED lines=24> */
[----:B------:R-:W-:Y:S01]  /*0b80*/  HADD2.F32 R97, -RZ, R21.H0_H0 ;  /* 0x20000015ff617230 */ /* 0x000fe20000004100 */
[----:B------:R-:W-:Y:S01]  /*0b90*/  CS2R R82, SRZ ;  /* 0x0000000000527805 */ /* 0x000fe2000001ff00 */
[--C-:B------:R-:W-:Y:S01]  /*0ba0*/  HADD2.F32 R93, -RZ, R23.reuse.H0_H0 ;  /* 0x20000017ff5d7230 */ /* 0x100fe20000004100 */
[----:B------:R-:W-:Y:S01]  /*0bb0*/  CS2R R80, SRZ ;  /* 0x0000000000507805 */ /* 0x000fe2000001ff00 */
[----:B------:R-:W-:Y:S01]  /*0bc0*/  HADD2.F32 R94, -RZ, R23.H1_H1 ;  /* 0x30000017ff5e7230 */ /* 0x000fe20000004100 */
        /* <DEDUP_REMOVED lines=10> */
[----:B------:R-:W-:Y:S01]  /*0c70*/  MOV R69, RZ ;  /* 0x000000ff00457202 */ /* 0x000fe20000000f00 */
[----:B------:R-:W-:-:S02]  /*0c80*/  HADD2.F32 R91, -RZ, R24.H0_H0 ;  /* 0x20000018ff5b7230 */ /* 0x000fc40000004100 */
        /* <DEDUP_REMOVED lines=71> */
[----:B------:R-:W-:Y:S01]  /*1100*/  FADD.FTZ R38, R37, R37 ;  /* 0x0000002525267221 */ /* 0x000fe20000010000 */
[--C-:B------:R-:W-:Y:S01]  /*1110*/  HADD2.F32 R34, -RZ, R5.reuse.H0_H0 ;  /* 0x20000005ff227230 */ /* 0x100fe20000004100 */
[----:B------:R-:W0:Y:S01]  /*1120*/  LDC R37, c[0x0][0x388] ;  /* 0x0000e200ff257b82 */ /* 0x000e220000000800 */
        /* <DEDUP_REMOVED lines=18> */
[----:B------:R-:W-:Y:S02]  /*1250*/  HADD2.F32 R11, -RZ, R11.H1_H1 ;  /* 0x3000000bff0b7230 */ /* 0x000fe40000004100 */
        /* <DEDUP_REMOVED lines=30> */
.L_x_14578:
[----:B------:R-:W5:Y:S01]  /*1440*/  S2R R20, SR_TID.X ;  /* 0x0000000000147919 */ /* 0x000f620000002100 */
[----:B---3--:R-:W-:Y:S02]  /*1450*/  UIMAD.WIDE.U32 UR30, UR8, UR32, URZ ;  /* 0x00000020081e72a5 */ /* 0x008fe4000f8e00ff */
[----:B0-----:R-:W-:Y:S02]  /*1460*/  UIMAD.WIDE.U32 UR28, UR9, UR24, URZ ;  /* 0x00000018091c72a5 */ /* 0x001fe4000f8e00ff */
[----:B------:R-:W-:Y:S02]  /*1470*/  UIMAD UR21, UR8, UR33, UR31 ;  /* 0x00000021081572a4 */ /* 0x000fe4000f8e021f */
[----:B------:R-:W-:Y:S02]  /*1480*/  ULEA UR31, UP0, UR30, UR19, 0x1 ;  /* 0x000000131e1f7291 */ /* 0x000fe4000f8008ff */
[----:B------:R-:W-:Y:S02]  /*1490*/  UIMAD UR29, UR9, UR25, UR29 ;  /* 0x00000019091d72a4 */ /* 0x000fe4000f8e021d */
[----:B------:R-:W-:-:S02]  /*14a0*/  ULEA.HI.X UR30, UR30, UR18, UR21, 0x1, UP0 ;  /* 0x000000121e1e7291 */ /* 0x000fc400080f0c15 */
[----:B------:R-:W-:Y:S01]  /*14b0*/  MOV R2, UR31 ;  /* 0x0000001f00027c02 */ /* 0x000fe20008000f00 */
[----:B------:R-:W-:-:S03]  /*14c0*/  UIMAD.WIDE.U32 UR28, UR8, UR26, UR28 ;  /* 0x0000001a081c72a5 */ /* 0x000fc6000f8e001c */
[----:B-1----:R-:W-:Y:S01]  /*14d0*/  MOV R3, UR30 ;  /* 0x0000001e00037c02 */ /* 0x002fe20008000f00 */
[----:B------:R-:W-:Y:S02]  /*14e0*/  UIMAD UR21, UR8, UR27, UR29 ;  /* 0x0000001b081572a4 */ /* 0x000fe4000f8e021d */
[----:B----4-:R-:W-:-:S04]  /*14f0*/  ULEA UR29, UP0, UR28, UR34, 0x3 ;  /* 0x000000221c1d7291 */ /* 0x010fc8000f8018ff */
[----:B------:R-:W-:Y:S02]  /*1500*/  ULEA.HI.X UR28, UR28, UR35, UR21, 0x3, UP0 ;  /* 0x000000231c1c7291 */ /* 0x000fe400080f1c15 */
[----:B------:R-:W-:-:S04]  /*1510*/  MOV R110, UR29 ;  /* 0x0000001d006e7c02 */ /* 0x000fc80008000f00 */
[----:B------:R-:W-:Y:S02]  /*1520*/  MOV R111, UR28 ;  /* 0x0000001c006f7c02 */ /* 0x000fe40008000f00 */
[----:B-----5:R-:W-:-:S04]  /*1530*/  SHF.L.U32 R5, R20, 0x2, RZ ;  /* 0x0000000214057819 */ /* 0x020fc800000006ff */
[----:B------:R-:W-:Y:S01]  /*1540*/  LOP3.LUT R5, R104, 0xf80, R5, 0xf8, !PT ;  /* 0x00000f8068057812 */ /* 0x000fe200078ef805 */
[----:B------:R-:W3:Y:S04]  /*1550*/  LDG.E.64 R110, desc[UR22][R110.64] ;  /* 0x000000166e6e7981 */ /* 0x000ee8000c1e1b00 */
[----:B------:R-:W-:-:S05]  /*1560*/  IMAD.WIDE.U32 R2, R5, 0x10, R2 ;  /* 0x0000001005027825 */ /* 0x000fca00078e0002 */
[----:B------:R-:W4:Y:S04]  /*1570*/  LDG.E.128 R4, desc[UR22][R2.64] ;  /* 0x0000001602047981 */ /* 0x000f28000c1e1d00 */
[----:B------:R-:W5:Y:S04]  /*1580*/  LDG.E.128 R8, desc[UR22][R2.64+0x200] ;  /* 0x0002001602087981 */ /* 0x000f68000c1e1d00 */
[----:B--2---:R-:W2:Y:S04]  /*1590*/  LDG.E.128 R12, desc[UR22][R2.64+0x400] ;  /* 0x00040016020c7981 */ /* 0x004ea8000c1e1d00 */
[----:B------:R-:W3:Y:S01]  /*15a0*/  LDG.E.128 R16, desc[UR22][R2.64+0x600] ;  /* 0x0006001602107981 */ /* 0x000ee2000c1e1d00 */
[----:B------:R-:W-:-:S04]  /*15b0*/  UIMAD.WIDE.U32 UR28, UR9, UR40, URZ ;  /* 0x00000028091c72a5 */ /* 0x000fc8000f8e00ff */
[----:B------:R-:W-:-:S04]  /*15c0*/  UIMAD UR29, UR9, UR41, UR29 ;  /* 0x00000029091d72a4 */ /* 0x000fc8000f8e021d */
[----:B------:R-:W-:-:S04]  /*15d0*/  UIMAD.WIDE.U32 UR28, UR8, UR38, UR28 ;  /* 0x00000026081c72a5 */ /* 0x000fc8000f8e001c */
[----:B------:R-:W-:Y:S02]  /*15e0*/  UIMAD UR21, UR8, UR39, UR29 ;  /* 0x00000027081572a4 */ /* 0x000fe4000f8e021d */
[----:B------:R-:W-:-:S04]  /*15f0*/  ULEA UR29, UP0, UR28, UR36, 0x3 ;  /* 0x000000241c1d7291 */ /* 0x000fc8000f8018ff */
[----:B------:R-:W-:Y:S02]  /*1600*/  ULEA.HI.X UR28, UR28, UR37, UR21, 0x3, UP0 ;  /* 0x000000251c1c7291 */ /* 0x000fe400080f1c15 */
[----:B------:R-:W-:-:S04]  /*1610*/  MOV R112, UR29 ;  /* 0x0000001d00707c02 */ /* 0x000fc80008000f00 */
[----:B------:R-:W-:Y:S01]  /*1620*/  MOV R113, UR28 ;  /* 0x0000001c00717c02 */ /* 0x000fe20008000f00 */
[----:B------:R-:W-:Y:S01]  /*1630*/  USHF.L.U32 UR31, UR12, 0x8, URZ ;  /* 0x000000080c1f7899 */ /* 0x000fe200080006ff */
[----:B------:R-:W-:Y:S01]  /*1640*/  ISETP.NE.AND P1, PT, R20, RZ, PT ;  /* 0x000000ff1400720c */ /* 0x000fe20003f25270 */
[----:B----4-:R0:W-:Y:S04]  /*1650*/  STS.128 [R102], R4 ;  /* 0x0000000466007388 */ /* 0x0101e80000000c00 */
[----:B-----5:R4:W-:Y:S04]  /*1660*/  STS.128 [R102+0x200], R8 ;  /* 0x0002000866007388 */ /* 0x0209e80000000c00 */
[----:B--2---:R2:W-:Y:S04]  /*1670*/  STS.128 [R102+0x400], R12 ;  /* 0x0004000c66007388 */ /* 0x0045e80000000c00 */
[----:B---3--:R3:W-:Y:S01]  /*1680*/  STS.128 [R102+0x600], R16 ;  /* 0x0006001066007388 */ /* 0x0087e20000000c00 */
[----:B------:R-:W-:-:S03]  /*1690*/  NOP ;  /* 0x0000000000007918 */ /* 0x000fc60000000000 */
[----:B------:R5:W5:Y:S01]  /*16a0*/  LDG.E.64 R2, desc[UR22][R112.64] ;  /* 0x0000001670027981 */ /* 0x000b62000c1e1b00 */
[----:B------:R-:W-:-:S13]  /*16b0*/  R2UR UR30, R111 ;  /* 0x000000006f1e72ca */ /* 0x000fda00000e0000 */
[----:B0-----:R-:W-:-:S04]  /*16c0*/  FMUL.FTZ R4, R34, UR30 ;  /* 0x0000001e22047c20 */ /* 0x001fc80008410000 */
[----:B------:R-:W-:Y:S01]  /*16d0*/  FMUL.RZ R5, R4, 0.15915493667125701904 ;  /* 0x3e22f98304057820 */ /* 0x000fe2000040c000 */
[----:B------:R-:W-:-:S04]  /*16e0*/  FMUL.FTZ R4, R33, UR30 ;  /* 0x0000001e21047c20 */ /* 0x000fc80008410000 */
[----:B------:R-:W-:Y:S01]  /*16f0*/  FMUL.RZ R6, R4, 0.15915493667125701904 ;  /* 0x3e22f98304067820 */ /* 0x000fe2000040c000 */
[----:B------:R-:W-:-:S04]  /*1700*/  FMUL.FTZ R4, R32, UR30 ;  /* 0x0000001e20047c20 */ /* 0x000fc80008410000 */
[----:B----4-:R-:W-:Y:S01]  /*1710*/  FMUL.RZ R8, R4, 0.15915493667125701904 ;  /* 0x3e22f98304087820 */ /* 0x010fe2000040c000 */
        /* <DEDUP_REMOVED lines=21> */
[----:B------:R0:W-:Y:S01]  /*1870*/  MUFU.COS R135, R5 ;  /* 0x0000000500877308 */ /* 0x0001e20000000000 */
[----:B------:R-:W-:Y:S01]  /*1880*/  FMUL.FTZ R105, R35, UR30 ;  /* 0x0000001e23697c20 */ /* 0x000fe20008410000 */
[----:B0-----:R-:W-:Y:S01]  /*1890*/  FMUL.RZ R5, R4, 0.15915493667125701904 ;  /* 0x3e22f98304057820 */ /* 0x001fe2000040c000 */
[----:B------:R-:W-:-:S05]  /*18a0*/  FMUL.FTZ R4, R25, UR30 ;  /* 0x0000001e19047c20 */ /* 0x000fca0008410000 */
[----:B------:R-:W-:Y:S08]  /*18b0*/  MUFU.SIN R111, R6 ;  /* 0x00000006006f7308 */ /* 0x000ff00000000400 */
[----:B------:R0:W-:Y:S01]  /*18c0*/  MUFU.COS R133, R6 ;  /* 0x0000000600857308 */ /* 0x0001e20000000000 */
[----:B------:R-:W-:Y:S01]  /*18d0*/  FMUL.RZ R107, R105, 0.15915493667125701904 ;  /* 0x3e22f983696b7820 */ /* 0x000fe2000040c000 */
[----:B0-----:R-:W-:Y:S01]  /*18e0*/  FMUL.RZ R6, R4, 0.15915493667125701904 ;  /* 0x3e22f98304067820 */ /* 0x001fe2000040c000 */
[----:B------:R-:W-:-:S05]  /*18f0*/  FMUL.FTZ R4, R24, UR30 ;  /* 0x0000001e18047c20 */ /* 0x000fca0008410000 */
[----:B-----5:R-:W-:Y:S08]  /*1900*/  MUFU.SIN R113, R8 ;  /* 0x0000000800717308 */ /* 0x020ff00000000400 */
        /* <DEDUP_REMOVED lines=8> */
[----:B------:R0:W-:Y:S01]  /*1990*/  MUFU.COS R105, R107 ;  /* 0x0000006b00697308 */ /* 0x0001e20000000000 */
[----:B------:R-:W-:Y:S01]  /*19a0*/  FMUL.RZ R10, R4, 0.15915493667125701904 ;  /* 0x3e22f983040a7820 */ /* 0x000fe2000040c000 */
[----:B------:R-:W-:Y:S01]  /*19b0*/  FMUL.FTZ R4, R21, UR30 ;  /* 0x0000001e15047c20 */ /* 0x000fe20008410000 */
[----:B0-----:R-:W-:-:S03]  /*19c0*/  MOV R107, UR29 ;  /* 0x0000001d006b7c02 */ /* 0x001fc60008000f00 */
[----:B------:R-:W-:Y:S02]  /*19d0*/  FMUL.RZ R112, R4, 0.15915493667125701904 ;  /* 0x3e22f98304707820 */ /* 0x000fe4000040c000 */
[----:B------:R-:W-:Y:S01]  /*19e0*/  FMUL.FTZ R107, R107, 1.4426950216293334961 ;  /* 0x3fb8aa3b6b6b7820 */ /* 0x000fe20000410000 */
[----:B------:R-:W-:Y:S03]  /*19f0*/  MUFU.SIN R149, R10 ;  /* 0x0000000a00957308 */ /* 0x000fe60000000400 */
[----:B------:R-:W-:-:S05]  /*1a00*/  FMUL.FTZ R4, R35, R107 ;  /* 0x0000006b23047220 */ /* 0x000fca0000410000 */
[----:B------:R0:W-:Y:S02]  /*1a10*/  MUFU.COS R151, R10 ;  /* 0x0000000a00977308 */ /* 0x0001e40000000000 */
[----:B0-----:R-:W-:-:S06]  /*1a20*/  FMUL.FTZ R10, R30, R107 ;  /* 0x0000006b1e0a7220 */ /* 0x001fcc0000410000 */
[----:B------:R0:W-:Y:S08]  /*1a30*/  MUFU.EX2 R144, R4 ;  /* 0x0000000400907308 */ /* 0x0001f00000000800 */
[----:B------:R2:W-:Y:S01]  /*1a40*/  MUFU.EX2 R134, R10 ;  /* 0x0000000a00867308 */ /* 0x0005e20000000800 */
[----:B0-----:R-:W-:-:S07]  /*1a50*/  FMUL.FTZ R4, R29, R107 ;  /* 0x0000006b1d047220 */ /* 0x001fce0000410000 */
[----:B------:R-:W-:Y:S01]  /*1a60*/  MUFU.SIN R117, R5 ;  /* 0x0000000500757308 */ /* 0x000fe20000000400 */
[----:B--2---:R-:W-:-:S07]  /*1a70*/  MOV R10, UR31 ;  /* 0x0000001f000a7c02 */ /* 0x004fce0008000f00 */
[----:B------:R0:W-:Y:S08]  /*1a80*/  MUFU.COS R127, R5 ;  /* 0x00000005007f7308 */ /* 0x0001f00000000000 */
[----:B------:R2:W-:Y:S01]  /*1a90*/  MUFU.EX2 R132, R4 ;  /* 0x0000000400847308 */ /* 0x0005e20000000800 */
[----:B0-----:R-:W-:Y:S01]  /*1aa0*/  FMUL.FTZ R5, R34, R107 ;  /* 0x0000006b22057220 */ /* 0x001fe20000410000 */
[----:B--2---:R-:W-:-:S06]  /*1ab0*/  IADD3 R4, PT, PT, R10, -0x100, RZ ;  /* 0xffffff000a047810 */ /* 0x004fcc0007ffe0ff */
[----:B------:R-:W-:Y:S01]  /*1ac0*/  MUFU.SIN R121, R8 ;  /* 0x0000000800797308 */ /* 0x000fe20000000400 */
[----:B------:R-:W-:-:S07]  /*1ad0*/  LOP3.LUT R4, R4, 0x100, RZ, 0xc0, !PT ;  /* 0x0000010004047812 */ /* 0x000fce00078ec0ff */
[----:B------:R0:W-:Y:S08]  /*1ae0*/  MUFU.COS R123, R8 ;  /* 0x00000008007b7308 */ /* 0x0001f00000000000 */
[----:B------:R-:W-:Y:S01]  /*1af0*/  MUFU.SIN R145, R9 ;  /* 0x0000000900917308 */ /* 0x000fe20000000400 */
[----:B0-----:R-:W-:-:S07]  /*1b00*/  FMUL.FTZ R8, R32, R107 ;  /* 0x0000006b20087220 */ /* 0x001fce0000410000 */
[----:B------:R0:W-:Y:S08]  /*1b10*/  MUFU.COS R147, R9 ;  /* 0x0000000900937308 */ /* 0x0001f00000000000 */
[----:B------:R2:W3:Y:S01]  /*1b20*/  MUFU.EX2 R142, R5 ;  /* 0x00000005008e7308 */ /* 0x0004e20000000800 */
[-C--:B0-----:R-:W-:Y:S01]  /*1b30*/  FMUL.FTZ R9, R31, R107.reuse ;  /* 0x0000006b1f097220 */ /* 0x081fe20000410000 */
[----:B--2---:R-:W-:-:S06]  /*1b40*/  FMUL.FTZ R5, R28, R107 ;  /* 0x0000006b1c057220 */ /* 0x004fcc0000410000 */
[----:B------:R0:W-:Y:S08]  /*1b50*/  MUFU.EX2 R138, R8 ;  /* 0x00000008008a7308 */ /* 0x0001f00000000800 */
[----:B------:R2:W-:Y:S01]  /*1b60*/  MUFU.EX2 R136, R9 ;  /* 0x0000000900887308 */ /* 0x0005e20000000800 */
[----:B0-----:R-:W-:-:S07]  /*1b70*/  FMUL.FTZ R8, R26, R107 ;  /* 0x0000006b1a087220 */ /* 0x001fce0000410000 */
[----:B------:R0:W-:Y:S01]  /*1b80*/  MUFU.EX2 R130, R5 ;  /* 0x0000000500827308 */ /* 0x0001e20000000800 */
[----:B--2---:R-:W-:Y:S01]  /*1b90*/  FMUL.FTZ R9, R25, R107 ;  /* 0x0000006b19097220 */ /* 0x004fe20000410000 */
[----:B0-----:R-:W-:Y:S02]  /*1ba0*/  IADD3 R5, PT, PT, R4, UR8, RZ ;  /* 0x0000000804057c10 */ /* 0x001fe4000fffe0ff */
[----:B------:R-:W-:-:S04]  /*1bb0*/  LEA R4, R103, R101, 0x5 ;  /* 0x0000006567047211 */ /* 0x000fc800078e28ff */
[----:B------:R-:W-:Y:S08]  /*1bc0*/  MUFU.SIN R119, R6 ;  /* 0x0000000600777308 */ /* 0x000ff00000000400 */
[----:B------:R0:W-:Y:S08]  /*1bd0*/  MUFU.COS R125, R6 ;  /* 0x00000006007d7308 */ /* 0x0001f00000000000 */
[----:B------:R-:W-:Y:S01]  /*1be0*/  MUFU.EX2 R126, R8 ;  /* 0x00000008007e7308 */ /* 0x000fe20000000800 */
[----:B0-----:R-:W-:-:S07]  /*1bf0*/  FMUL.FTZ R6, R33, R107 ;  /* 0x0000006b21067220 */ /* 0x001fce0000410000 */
[----:B------:R0:W-:Y:S02]  /*1c00*/  MUFU.EX2 R124, R9 ;  /* 0x00000009007c7308 */ /* 0x0001e40000000800 */
[----:B0-----:R-:W0:Y:S06]  /*1c10*/  LDS.128 R8, [R4] ;  /* 0x0000000004087984 */ /* 0x001e2c0000000c00 */
[----:B------:R2:W4:Y:S01]  /*1c20*/  MUFU.EX2 R140, R6 ;  /* 0x00000006008c7308 */ /* 0x0005220000000800 */
[-C--:B------:R-:W-:Y:S01]  /*1c30*/  FMUL.FTZ R12, R24, R107.reuse ;  /* 0x0000006b180c7220 */ /* 0x080fe20000410000 */
[-C--:B------:R-:W-:Y:S01]  /*1c40*/  FMUL.FTZ R14, R23, R107.reuse ;  /* 0x0000006b170e7220 */ /* 0x080fe20000410000 */
[----:B--2---:R-:W-:-:S05]  /*1c50*/  FMUL.FTZ R6, R27, R107 ;  /* 0x0000006b1b067220 */ /* 0x004fca0000410000 */
[----:B------:R2:W-:Y:S01]  /*1c60*/  MUFU.EX2 R128, R6 ;  /* 0x0000000600807308 */ /* 0x0005e20000000800 */
[C---:B---3--:R-:W-:Y:S01]  /*1c70*/  FMUL.FTZ R143, R142.reuse, R143 ;  /* 0x0000008f8e8f7220 */ /* 0x048fe20000410000 */
[----:B------:R-:W-:Y:S01]  /*1c80*/  FMUL.FTZ R142, R142, R13 ;  /* 0x0000000d8e8e7220 */ /* 0x000fe20000410000 */
[----:B--2---:R-:W-:-:S05]  /*1c90*/  IADD3 R6, PT, PT, R20, 0x200, RZ ;  /* 0x0000020014067810 */ /* 0x004fca0007ffe0ff */
[----:B------:R-:W2:Y:S01]  /*1ca0*/  MUFU.EX2 R122, R12 ;  /* 0x0000000c007a7308 */ /* 0x000ea20000000800 */
[C---:B----4-:R-:W-:Y:S01]  /*1cb0*/  FMUL.FTZ R141, R140.reuse, R141 ;  /* 0x0000008d8c8d7220 */ /* 0x050fe20000410000 */
[----:B------:R-:W-:Y:S01]  /*1cc0*/  SEL R157, R5, R6, !P1 ;  /* 0x00000006059d7207 */ /* 0x000fe20004800000 */
[----:B------:R-:W-:Y:S01]  /*1cd0*/  FMUL.FTZ R6, R21, R107 ;  /* 0x0000006b15067220 */ /* 0x000fe20000410000 */
[----:B------:R-:W-:Y:S01]  /*1ce0*/  FMUL.FTZ R140, R140, R15 ;  /* 0x0000000f8c8c7220 */ /* 0x000fe20000410000 */
[----:B------:R-:W-:-:S03]  /*1cf0*/  FMUL.FTZ R135, R134, R135 ;  /* 0x0000008786877220 */ /* 0x000fc60000410000 */
[----:B------:R3:W4:Y:S01]  /*1d00*/  MUFU.EX2 R120, R14 ;  /* 0x0000000e00787308 */ /* 0x0007220000000800 */
[----:B------:R-:W-:Y:S01]  /*1d10*/  FMUL.FTZ R5, R22, R107 ;  /* 0x0000006b16057220 */ /* 0x000fe20000410000 */
[----:B------:R-:W-:Y:S01]  /*1d20*/  FMUL.FTZ R139, R138, R139 ;  /* 0x0000008b8a8b7220 */ /* 0x000fe20000410000 */
[----:B------:R-:W-:Y:S01]  /*1d30*/  FMUL.FTZ R137, R136, R137 ;  /* 0x0000008988897220 */ /* 0x000fe20000410000 */
[----:B------:R-:W-:Y:S01]  /*1d40*/  FMUL.FTZ R134, R134, R109 ;  /* 0x0000006d86867220 */ /* 0x000fe20000410000 */
[----:B------:R-:W-:Y:S01]  /*1d50*/  FMUL.FTZ R138, R138, R17 ;  /* 0x000000118a8a7220 */ /* 0x000fe20000410000 */
[----:B------:R-:W-:Y:S02]  /*1d60*/  FMUL.FTZ R136, R136, R19 ;  /* 0x0000001388887220 */ /* 0x000fe40000410000 */
[----:B------:R-:W-:Y:S01]  /*1d70*/  MUFU.COS R114, R112 ;  /* 0x0000007000727308 */ /* 0x000fe20000000000 */
[----:B---3--:R-:W3:Y:S01]  /*1d80*/  LDS.128 R12, [R4+0x10] ;  /* 0x00001000040c7984 */ /* 0x008ee20000000c00 */
[----:B------:R-:W-:-:S03]  /*1d90*/  FMUL.FTZ R146, R144, R105 ;  /* 0x0000006990927220 */ /* 0x000fc60000410000 */
[----:B------:R-:W5:Y:S03]  /*1da0*/  LDS.128 R16, [R4+0x20] ;  /* 0x0000200004107984 */ /* 0x000f660000000c00 */
[----:B------:R-:W-:Y:S01]  /*1db0*/  MUFU.EX2 R109, R6 ;  /* 0x00000006006d7308 */ /* 0x000fe20000000800 */
[----:B------:R-:W-:Y:S01]  /*1dc0*/  FMUL.FTZ R144, R144, R7 ;  /* 0x0000000790907220 */ /* 0x000fe20000410000 */
[----:B------:R-:W1:Y:S06]  /*1dd0*/  S2UR UR28, SR_CgaCtaId ;  /* 0x00000000001c79c3 */ /* 0x000e6c0000008800 */
[----:B------:R-:W0:Y:S01]  /*1de0*/  MUFU.SIN R112, R112 ;  /* 0x0000007000707308 */ /* 0x000e220000000400 */
[----:B------:R-:W-:-:S07]  /*1df0*/  FMUL.FTZ R105, R36, UR30 ;  /* 0x0000001e24697c20 */ /* 0x000fce0008410000 */
[----:B------:R4:W-:Y:S01]  /*1e00*/  MUFU.EX2 R110, R5 ;  /* 0x00000005006e7308 */ /* 0x0009e20000000800 */
[C---:B--2---:R-:W-:Y:S01]  /*1e10*/  FMUL.FTZ R123, R122.reuse, R123 ;  /* 0x0000007b7a7b7220 */ /* 0x044fe20000410000 */
[----:B----4-:R-:W2:Y:S01]  /*1e20*/  LDS.128 R4, [R4+0x30] ;  /* 0x0000300004047984 */ /* 0x010ea20000000c00 */
[----:B------:R-:W-:Y:S01]  /*1e30*/  FMUL.FTZ R122, R122, R121 ;  /* 0x000000797a7a7220 */ /* 0x000fe20000410000 */
[----:B------:R-:W-:Y:S01]  /*1e40*/  FMUL.FTZ R121, R120, R147 ;  /* 0x0000009378797220 */ /* 0x000fe20000410000 */
[----:B------:R-:W-:Y:S01]  /*1e50*/  FMUL.FTZ R131, R130, R131 ;  /* 0x0000008382837220 */ /* 0x000fe20000410000 */
[----:B------:R-:W-:Y:S01]  /*1e60*/  FMUL.RZ R153, R105, 0.15915493667125701904 ;  /* 0x3e22f98369997820 */ /* 0x000fe2000040c000 */
[----:B------:R-:W-:Y:S01]  /*1e70*/  FMUL.FTZ R147, R36, R107 ;  /* 0x0000006b24937220 */ /* 0x000fe20000410000 */
[----:B------:R-:W-:Y:S01]  /*1e80*/  FMUL.FTZ R130, R130, R113 ;  /* 0x0000007182827220 */ /* 0x000fe20000410000 */
[----:B0-----:R-:W-:Y:S01]  /*1e90*/  FMUL.FTZ R113, R109, R112 ;  /* 0x000000706d717220 */ /* 0x001fe20000410000 */
[--C-:B------:R-:W-:Y:S01]  /*1ea0*/  HADD2.F32 R105, -RZ, R8.reuse.H0_H0 ;  /* 0x20000008ff697230 */ /* 0x100fe20000004100 */
[----:B------:R-:W-:Y:S01]  /*1eb0*/  MUFU.COS R155, R153 ;  /* 0x00000099009b7308 */ /* 0x000fe20000000000 */
[----:B------:R-:W-:-:S02]  /*1ec0*/  HADD2.F32 R112, -RZ, R8.H1_H1 ;  /* 0x30000008ff707230 */ /* 0x000fc40000004100 */
[--C-:B------:R-:W-:Y:S02]  /*1ed0*/  HADD2.F32 R116, -RZ, R11.reuse.H0_H0 ;  /* 0x2000000bff747230 */ /* 0x100fe40000004100 */
[----:B------:R-:W-:-:S03]  /*1ee0*/  HADD2.F32 R118, -RZ, R11.H1_H1 ;  /* 0x3000000bff767230 */ /* 0x000fc60000004100 */
[----:B------:R-:W0:Y:S08]  /*1ef0*/  MUFU.EX2 R8, R147 ;  /* 0x0000009300087308 */ /* 0x000e300000000800 */
[----:B------:R-:W4:Y:S01]  /*1f00*/  MUFU.SIN R11, R153 ;  /* 0x00000099000b7308 */ /* 0x000f220000000400 */
[----:B------:R-:W-:Y:S01]  /*1f10*/  UMOV UR21, 0x400 ;  /* 0x0000040000157882 */ /* 0x000fe20000000000 */
[----:B------:R-:W-:Y:S01]  /*1f20*/  ISETP.NE.AND P2, PT, R20, 0x1f, PT ;  /* 0x0000001f1400780c */ /* 0x000fe20003f45270 */
[----:B-1----:R-:W-:Y:S01]  /*1f30*/  ULEA UR21, UR28, UR21, 0x18 ;  /* 0x000000151c157291 */ /* 0x002fe2000f8ec0ff */
[C---:B------:R-:W-:Y:S01]  /*1f40*/  FMUL.FTZ R129, R128.reuse, R129 ;  /* 0x0000008180817220 */ /* 0x040fe20000410000 */
[----:B------:R-:W-:Y:S01]  /*1f50*/  FMUL.FTZ R128, R128, R115 ;  /* 0x0000007380807220 */ /* 0x000fe20000410000 */
[----:B------:R-:W-:Y:S01]  /*1f60*/  FMUL.FTZ R115, R109, R114 ;  /* 0x000000726d737220 */ /* 0x000fe20000410000 */
[----:B------:R-:W-:-:S02]  /*1f70*/  HADD2.F32 R107, -RZ, R10.H0_H0 ;  /* 0x2000000aff6b7230 */ /* 0x000fc40000004100 */
[----:B------:R-:W-:Y:S01]  /*1f80*/  FMUL.FTZ R127, R126, R127 ;  /* 0x0000007f7e7f7220 */ /* 0x000fe20000410000 */
[----:B------:R-:W-:Y:S02]  /*1f90*/  HADD2.F32 R109, -RZ, R10.H1_H1 ;  /* 0x3000000aff6d7230 */ /* 0x000fe40000004100 */
[----:B0-----:R-:W-:Y:S01]  /*1fa0*/  FMUL.FTZ R10, R8, R155 ;  /* 0x0000009b080a7220 */ /* 0x001fe20000410000 */
[----:B------:R-:W-:Y:S01]  /*1fb0*/  LEA R157, R157, UR21, 0x3 ;  /* 0x000000159d9d7c11 */ /* 0x000fe2000f8e18ff */
[----:B------:R-:W-:Y:S01]  /*1fc0*/  FMUL.FTZ R126, R126, R117 ;  /* 0x000000757e7e7220 */ /* 0x000fe20000410000 */
[----:B------:R-:W-:Y:S01]  /*1fd0*/  FMUL.FTZ R125, R124, R125 ;  /* 0x0000007d7c7d7220 */ /* 0x000fe20000410000 */
[----:B------:R-:W-:Y:S01]  /*1fe0*/  FMUL.FTZ R117, R110, R149 ;  /* 0x000000956e757220 */ /* 0x000fe20000410000 */
[----:B----4-:R-:W-:Y:S01]  /*1ff0*/  FMUL.FTZ R11, R8, R11 ;  /* 0x0000000b080b7220 */ /* 0x010fe20000410000 */
[----:B------:R-:W-:Y:S01]  /*2000*/  FMUL.FTZ R124, R124, R119 ;  /* 0x000000777c7c7220 */ /* 0x000fe20000410000 */
[----:B---3--:R-:W-:-:S02]  /*2010*/  HADD2.F32 R147, -RZ, R14.H0_H0 ;  /* 0x2000000eff937230 */ /* 0x008fc40000004100 */
[----:B------:R-:W-:Y:S01]  /*2020*/  FMUL.FTZ R119, R110, R151 ;  /* 0x000000976e777220 */ /* 0x000fe20000410000 */
[----:B------:R-:W-:Y:S01]  /*2030*/  HADD2.F32 R149, -RZ, R14.H1_H1 ;  /* 0x3000000eff957230 */ /* 0x000fe20000004100 */
[----:B------:R0:W-:Y:S01]  /*2040*/  STS.64 [R157+0x1d10], R10 ;  /* 0x001d100a9d007388 */ /* 0x0001e20000000a00 */
[--C-:B------:R-:W-:Y:S02]  /*2050*/  HADD2.F32 R14, -RZ, R15.reuse.H0_H0 ;  /* 0x2000000fff0e7230 */ /* 0x100fe40000004100 */
[----:B------:R-:W-:Y:S01]  /*2060*/  HADD2.F32 R152, -RZ, R15.H1_H1 ;  /* 0x3000000fff987230 */ /* 0x000fe20000004100 */
[----:B------:R-:W-:Y:S01]  /*2070*/  BSSY.RECONVERGENT B0, `(.L_x_14497) ;  /* 0x0000048000007945 */ /* 0x000fe20003800200 */
[--C-:B-----5:R-:W-:Y:S02]  /*2080*/  HADD2.F32 R15, -RZ, R16.reuse.H0_H0 ;  /* 0x20000010ff0f7230 */ /* 0x120fe40000004100 */
[----:B------:R-:W-:Y:S02]  /*2090*/  HADD2.F32 R151, -RZ, R16.H1_H1 ;  /* 0x30000010ff977230 */ /* 0x000fe40000004100 */
[----:B------:R-:W-:Y:S01]  /*20a0*/  FMUL.FTZ R133, R132, R133 ;  /* 0x0000008584857220 */ /* 0x000fe20000410000 */
[----:B------:R-:W-:-:S02]  /*20b0*/  HADD2.F32 R16, -RZ, R17.H0_H0 ;  /* 0x20000011ff107230 */ /* 0x000fc40000004100 */
[----:B------:R-:W-:Y:S02]  /*20c0*/  HADD2.F32 R154, -RZ, R17.H1_H1 ;  /* 0x30000011ff9a7230 */ /* 0x000fe40000004100 */
[----:B------:R-:W-:Y:S01]  /*20d0*/  FMUL.FTZ R132, R132, R111 ;  /* 0x0000006f84847220 */ /* 0x000fe20000410000 */
[--C-:B------:R-:W-:Y:S02]  /*20e0*/  HADD2.F32 R17, -RZ, R18.reuse.H0_H0 ;  /* 0x20000012ff117230 */ /* 0x100fe40000004100 */
[----:B------:R-:W-:Y:S01]  /*20f0*/  FMUL.FTZ R120, R120, R145 ;  /* 0x0000009178787220 */ /* 0x000fe20000410000 */
[----:B------:R-:W-:Y:S02]  /*2100*/  HADD2.F32 R153, -RZ, R18.H1_H1 ;  /* 0x30000012ff997230 */ /* 0x000fe40000004100 */
[-C--:B------:R-:W-:Y:S01]  /*2110*/  FMUL.FTZ R171, R0, R2.reuse ;  /* 0x0000000200ab7220 */ /* 0x080fe20000410000 */
[--C-:B------:R-:W-:Y:S02]  /*2120*/  HADD2.F32 R18, -RZ, R19.reuse.H0_H0 ;  /* 0x20000013ff127230 */ /* 0x100fe40000004100 */
[----:B------:R-:W-:Y:S01]  /*2130*/  FMUL.FTZ R170, R52, R2 ;  /* 0x0000000234aa7220 */ /* 0x000fe20000410000 */
[----:B------:R-:W-:-:S02]  /*2140*/  HADD2.F32 R156, -RZ, R19.H1_H1 ;  /* 0x30000013ff9c7230 */ /* 0x000fc40000004100 */
[-C--:B------:R-:W-:Y:S01]  /*2150*/  FMUL.FTZ R169, R51, R2.reuse ;  /* 0x0000000233a97220 */ /* 0x080fe20000410000 */
[--C-:B------:R-:W-:Y:S02]  /*2160*/  HADD2.F32 R110, -RZ, R9.reuse.H0_H0 ;  /* 0x20000009ff6e7230 */ /* 0x100fe40000004100 */
[-C--:B------:R-:W-:Y:S01]  /*2170*/  FMUL.FTZ R168, R50, R2.reuse ;  /* 0x0000000232a87220 */ /* 0x080fe20000410000 */
        /* <DEDUP_REMOVED lines=10> */
[--C-:B--2---:R-:W-:Y:S02]  /*2220*/  HADD2.F32 R19, -RZ, R4.reuse.H0_H0 ;  /* 0x20000004ff137230 */ /* 0x104fe40000004100 */
[----:B------:R-:W-:Y:S01]  /*2230*/  FMUL.FTZ R162, R44, R2 ;  /* 0x000000022ca27220 */ /* 0x000fe20000410000 */
[----:B------:R-:W-:-:S02]  /*2240*/  HADD2.F32 R155, -RZ, R4.H1_H1 ;  /* 0x30000004ff9b7230 */ /* 0x000fc40000004100 */
[-C--:B------:R-:W-:Y:S01]  /*2250*/  FMUL.FTZ R161, R43, R2.reuse ;  /* 0x000000022ba17220 */ /* 0x080fe20000410000 */
[--C-:B------:R-:W-:Y:S02]  /*2260*/  HADD2.F32 R158, -RZ, R5.reuse.H0_H0 ;  /* 0x20000005ff9e7230 */ /* 0x100fe40000004100 */
[-C--:B------:R-:W-:Y:S01]  /*2270*/  FMUL.FTZ R159, R42, R2.reuse ;  /* 0x000000022a9f7220 */ /* 0x080fe20000410000 */
[----:B------:R-:W-:Y:S02]  /*2280*/  HADD2.F32 R160, -RZ, R5.H1_H1 ;  /* 0x30000005ffa07230 */ /* 0x000fe40000004100 */
[-C--:B0-----:R-:W-:Y:S01]  /*2290*/  FMUL.FTZ R157, R41, R2.reuse ;  /* 0x00000002299d7220 */ /* 0x081fe20000410000 */
[--C-:B------:R-:W-:Y:S02]  /*22a0*/  HADD2.F32 R187, -RZ, R6.reuse.H0_H0 ;  /* 0x20000006ffbb7230 */ /* 0x100fe40000004100 */
[----:B------:R-:W-:Y:S01]  /*22b0*/  FMUL.FTZ R185, R40, R2 ;  /* 0x0000000228b97220 */ /* 0x000fe20000410000 */
[----:B------:R-:W-:-:S02]  /*22c0*/  HADD2.F32 R189, -RZ, R6.H1_H1 ;  /* 0x30000006ffbd7230 */ /* 0x000fc40000004100 */
[-C--:B------:R-:W-:Y:S01]  /*22d0*/  FMUL.FTZ R191, R39, R2.reuse ;  /* 0x0000000227bf7220 */ /* 0x080fe20000410000 */
[--C-:B------:R-:W-:Y:S02]  /*22e0*/  HADD2.F32 R218, -RZ, R7.reuse.H0_H0 ;  /* 0x20000007ffda7230 */ /* 0x100fe40000004100 */
[----:B------:R-:W-:Y:S01]  /*22f0*/  FMUL.FTZ R222, R38, R2 ;  /* 0x0000000226de7220 */ /* 0x000fe20000410000 */
[----:B------:R-:W-:Y:S02]  /*2300*/  HADD2.F32 R220, -RZ, R7.H1_H1 ;  /* 0x30000007ffdc7230 */ /* 0x000fe40000004100 */
        /* <DEDUP_REMOVED lines=17> */
[----:B------:R-:W-:Y:S05]  /*2420*/  @P2 BRA `(.L_x_14498) ;  /* 0x0000000000282947 */ /* 0x000fea0003800000 */
[----:B------:R-:W-:Y:S01]  /*2430*/  UISETP.NE.AND UP0, UPT, UR12, UR44, UPT ;  /* 0x0000002c0c00728c */ /* 0x000fe2000bf05270 */
[----:B------:R-:W-:Y:S01]  /*2440*/  HFMA2 R8, -RZ, RZ, 1.875, 0 ;  /* 0x3f800000ff087431 */ /* 0x000fe200000001ff */
[----:B------:R-:W-:-:S07]  /*2450*/  MOV R9, RZ ;  /* 0x000000ff00097202 */ /* 0x000fce0000000f00 */
[----:B------:R-:W-:Y:S05]  /*2460*/  BRA.U !UP0, `(.L_x_14499) ;  /* 0x0000000108207547 */ /* 0x000fea000b800000 */
[----:B------:R-:W-:-:S04]  /*2470*/  MOV R2, UR31 ;  /* 0x0000001f00027c02 */ /* 0x000fc80008000f00 */
[----:B------:R-:W-:-:S04]  /*2480*/  LOP3.LUT R2, R2, 0x100, RZ, 0xc0, !PT ;  /* 0x0000010002027812 */ /* 0x000fc800078ec0ff */
[----:B------:R-:W-:-:S04]  /*2490*/  IADD3 R2, PT, PT, R2, UR8, RZ ;  /* 0x0000000802027c10 */ /* 0x000fc8000fffe0ff */
[----:B------:R-:W-:-:S05]  /*24a0*/  LEA R2, R2, UR21, 0x3 ;  /* 0x0000001502027c11 */ /* 0x000fca000f8e18ff */
[----:B------:R1:W2:Y:S01]  /*24b0*/  LDS.64 R8, [R2+0x1d10] ;  /* 0x001d100002087984 */ /* 0x0002a20000000a00 */
[----:B------:R-:W-:Y:S05]  /*24c0*/  BRA `(.L_x_14499) ;  /* 0x0000000000087947 */ /* 0x000fea0003800000 */
.L_x_14498:
[----:B------:R-:W-:-:S06]  /*24d0*/  LEA R8, R20, UR21, 0x3 ;  /* 0x0000001514087c11 */ /* 0x000fcc000f8e18ff */
[----:B------:R-:W0:Y:S02]  /*24e0*/  LDS.64 R8, [R8+0x2d18] ;  /* 0x002d180008087984 */ /* 0x000e240000000a00 */
.L_x_14499:
[----:B------:R-:W-:Y:S05]  /*24f0*/  BSYNC.RECONVERGENT B0 ;  /* 0x0000000000007941 */ /* 0x000fea0003800200 */
.L_x_14497:
        /* <DEDUP_REMOVED lines=22> */
[----:B------:R-:W1:Y:S01]  /*2660*/  @P0 LDC R13, c[0x0][0x38c] ;  /* 0x0000e300ff0d0b82 */ /* 0x000e620000000800 */
[----:B------:R-:W-:Y:S01]  /*2670*/  FMUL.FTZ R188, R30, R147 ;  /* 0x000000931ebc7220 */ /* 0x000fe20000410000 */
[C---:B------:R-:W-:Y:S01]  /*2680*/  FFMA.FTZ R3, R143.reuse, R2, -R4 ;  /* 0x000000028f037223 */ /* 0x040fe20000010804 */
[----:B------:R-:W-:Y:S01]  /*2690*/  FFMA.FTZ R6, R143, R5, R6 ;  /* 0x000000058f067223 */ /* 0x000fe20000010006 */
[----:B------:R-:W-:Y:S01]  /*26a0*/  MOV R193, UR12 ;  /* 0x0000000c00c17c02 */ /* 0x000fe20008000f00 */
[----:B------:R-:W-:Y:S01]  /*26b0*/  FMUL.FTZ R201, R29, R152 ;  /* 0x000000981dc97220 */ /* 0x000fe20000410000 */
[C---:B------:R-:W-:Y:S01]  /*26c0*/  FFMA.FTZ R3, R97.reuse, R206, R3 ;  /* 0x000000ce61037223 */ /* 0x040fe20000010003 */
[----:B------:R-:W-:Y:S01]  /*26d0*/  FFMA.FTZ R6, R97, R204, R6 ;  /* 0x000000cc61067223 */ /* 0x000fe20000010006 */
[----:B------:R-:W-:Y:S01]  /*26e0*/  FMUL.FTZ R199, R29, R14 ;  /* 0x0000000e1dc77220 */ /* 0x000fe20000410000 */
[----:B------:R-:W-:Y:S01]  /*26f0*/  FMUL.FTZ R198, R28, R15 ;  /* 0x0000000f1cc67220 */ /* 0x000fe20000410000 */
[C---:B------:R-:W-:Y:S01]  /*2700*/  FMUL.FTZ R5, R140.reuse, R3 ;  /* 0x000000038c057220 */ /* 0x040fe20000410000 */
[----:B------:R-:W-:Y:S01]  /*2710*/  FMUL.FTZ R2, R140, R6 ;  /* 0x000000068c027220 */ /* 0x000fe20000410000 */
[----:B------:R-:W-:-:S02]  /*2720*/  FMUL.FTZ R196, R28, R151 ;  /* 0x000000971cc47220 */ /* 0x000fc40000410000 */
[C---:B------:R-:W-:Y:S01]  /*2730*/  FFMA.FTZ R5, R141.reuse, R6, R5 ;  /* 0x000000068d057223 */ /* 0x040fe20000010005 */
[----:B------:R-:W-:-:S03]  /*2740*/  FFMA.FTZ R2, R141, R3, -R2 ;  /* 0x000000038d027223 */ /* 0x000fc60000010802 */
[C---:B------:R-:W-:Y:S01]  /*2750*/  FFMA.FTZ R5, R98.reuse, R209, R5 ;  /* 0x000000d162057223 */ /* 0x040fe20000010005 */
[----:B------:R-:W-:Y:S01]  /*2760*/  FFMA.FTZ R3, R98, R207, R2 ;  /* 0x000000cf62037223 */ /* 0x000fe20000010002 */
[----:B------:R-:W-:Y:S02]  /*2770*/  FMUL.FTZ R2, R10, R144 ;  /* 0x000000900a027220 */ /* 0x000fe40000410000 */
[C---:B------:R-:W-:Y:S01]  /*2780*/  FMUL.FTZ R4, R138.reuse, R5 ;  /* 0x000000058a047220 */ /* 0x040fe20000410000 */
[-C--:B------:R-:W-:Y:S01]  /*2790*/  FMUL.FTZ R6, R138, R3.reuse ;  /* 0x000000038a067220 */ /* 0x080fe20000410000 */
[----:B------:R-:W-:Y:S02]  /*27a0*/  FFMA.FTZ R2, R11, R146, R2 ;  /* 0x000000920b027223 */ /* 0x000fe40000010002 */
[----:B------:R-:W-:Y:S01]  /*27b0*/  FFMA.FTZ R4, R139, R3, -R4 ;  /* 0x000000038b047223 */ /* 0x000fe20000010804 */
[----:B------:R-:W-:Y:S01]  /*27c0*/  FMUL.FTZ R3, R11, R144 ;  /* 0x000000900b037220 */ /* 0x000fe20000410000 */
[----:B------:R-:W-:-:S02]  /*27d0*/  FFMA.FTZ R5, R139, R5, R6 ;  /* 0x000000058b057223 */ /* 0x000fc40000010006 */
        /* <DEDUP_REMOVED lines=20> */
[----:B------:R-:W-:-:S02]  /*2920*/  FFMA.FTZ R12, R135, R6, -R12 ;  /* 0x00000006870c7223 */ /* 0x000fc4000001080c */
[----:B------:R-:W-:Y:S01]  /*2930*/  FFMA.FTZ R6, R139, R3, -R4 ;  /* 0x000000038b067223 */ /* 0x000fe20000010804 */
[----:B------:R-:W-:Y:S01]  /*2940*/  FFMA.FTZ R7, R135, R7, R190 ;  /* 0x0000000787077223 */ /* 0x000fe200000100be */
[----:B------:R-:W-:Y:S01]  /*2950*/  FMUL.FTZ R190, R30, R149 ;  /* 0x000000951ebe7220 */ /* 0x000fe20000410000 */
[----:B------:R-:W-:Y:S01]  /*2960*/  FMUL.FTZ R4, R138, R3 ;  /* 0x000000038a047220 */ /* 0x000fe20000410000 */
[C---:B------:R-:W-:Y:S02]  /*2970*/  FFMA.FTZ R12, R93.reuse, R188, R12 ;  /* 0x000000bc5d0c7223 */ /* 0x040fe4000001000c */
[----:B------:R-:W-:Y:S01]  /*2980*/  FFMA.FTZ R3, R93, R190, R7 ;  /* 0x000000be5d037223 */ /* 0x000fe20000010007 */
[----:B------:R-:W-:Y:S01]  /*2990*/  FFMA.FTZ R7, R139, R2, R4 ;  /* 0x000000028b077223 */ /* 0x000fe20000010004 */
[C---:B------:R-:W-:Y:S01]  /*29a0*/  FMUL.FTZ R192, R132.reuse, R12 ;  /* 0x0000000c84c07220 */ /* 0x040fe20000410000 */
[----:B------:R-:W-:Y:S01]  /*29b0*/  @P0 IADD3 R2, PT, PT, R193, -0x2, RZ ;  /* 0xfffffffec1020810 */ /* 0x000fe20007ffe0ff */
[----:B------:R-:W-:-:S02]  /*29c0*/  FMUL.FTZ R5, R132, R3 ;  /* 0x0000000384057220 */ /* 0x000fc40000410000 */
[C---:B------:R-:W-:Y:S02]  /*29d0*/  FFMA.FTZ R3, R133.reuse, R3, R192 ;  /* 0x0000000385037223 */ /* 0x040fe400000100c0 */
[----:B------:R-:W-:Y:S01]  /*29e0*/  FFMA.FTZ R12, R133, R12, -R5 ;  /* 0x0000000c850c7223 */ /* 0x000fe20000010805 */
[----:B------:R-:W-:Y:S02]  /*29f0*/  HFMA2 R5, -RZ, RZ, 0, 9.5367431640625e-07 ;  /* 0x00000010ff057431 */ /* 0x000fe400000001ff */
[----:B-1----:R-:W-:Y:S02]  /*2a00*/  @P0 IMAD R4, R2, R13, UR8 ;  /* 0x0000000802040e24 */ /* 0x002fe4000f8e020d */
[C---:B------:R-:W-:Y:S01]  /*2a10*/  FFMA.FTZ R13, R94.reuse, R201, R3 ;  /* 0x000000c95e0d7223 */ /* 0x040fe20000010003 */
[----:B------:R-:W-:Y:S01]  /*2a20*/  CS2R R2, SRZ ;  /* 0x0000000000027805 */ /* 0x000fe2000001ff00 */
[----:B------:R-:W-:Y:S02]  /*2a30*/  FFMA.FTZ R12, R94, R199, R12 ;  /* 0x000000c75e0c7223 */ /* 0x000fe4000001000c */
[----:B------:R-:W-:-:S02]  /*2a40*/  FMUL.FTZ R192, R130, R13 ;  /* 0x0000000d82c07220 */ /* 0x000fc40000410000 */
[----:B------:R-:W-:Y:S01]  /*2a50*/  FMUL.FTZ R194, R130, R12 ;  /* 0x0000000c82c27220 */ /* 0x000fe20000410000 */
[----:B------:R-:W-:-:S04]  /*2a60*/  @P0 IMAD.WIDE R4, R4, R5, UR4 ;  /* 0x0000000404040e25 */ /* 0x000fc8000f8e0205 */
[C---:B------:R-:W-:Y:S01]  /*2a70*/  FFMA.FTZ R192, R131.reuse, R12, -R192 ;  /* 0x0000000c83c07223 */ /* 0x040fe200000108c0 */
[----:B------:R-:W-:Y:S01]  /*2a80*/  FFMA.FTZ R13, R131, R13, R194 ;  /* 0x0000000d830d7223 */ /* 0x000fe200000100c2 */
[----:B------:R1:W3:Y:S02]  /*2a90*/  @P0 LDG.E.64 R2, desc[UR22][R4.64+0x8] ;  /* 0x0000081604020981 */ /* 0x0002e4000c1e1b00 */
[C---:B------:R-:W-:Y:S01]  /*2aa0*/  FFMA.FTZ R193, R91.reuse, R198, R192 ;  /* 0x000000c65bc17223 */ /* 0x040fe200000100c0 */
        /* <DEDUP_REMOVED lines=8> */
[----:B------:R-:W-:Y:S01]  /*2b30*/  FMUL.FTZ R197, R27, R154 ;  /* 0x0000009a1bc57220 */ /* 0x000fe20000410000 */
[----:B-1----:R-:W-:Y:S01]  /*2b40*/  FMUL.FTZ R4, R134, R192 ;  /* 0x000000c086047220 */ /* 0x002fe20000410000 */
[----:B------:R-:W-:Y:S01]  /*2b50*/  FFMA.FTZ R6, R129, R193, -R6 ;  /* 0x000000c181067223 */ /* 0x000fe20000010806 */
[----:B------:R-:W-:Y:S01]  /*2b60*/  FMUL.FTZ R195, R27, R16 ;  /* 0x000000101bc37220 */ /* 0x000fe20000410000 */
        /* <DEDUP_REMOVED lines=14> */
[----:B------:R-:W-:Y:S01]  /*2c50*/  FFMA.FTZ R5, R89, R194, R12 ;  /* 0x000000c259057223 */ /* 0x000fe2000001000c */
[----:B------:R-:W-:Y:S01]  /*2c60*/  FFMA.FTZ R6, R133, R4, -R6 ;  /* 0x0000000485067223 */ /* 0x000fe20000010806 */
[----:B------:R-:W-:Y:S01]  /*2c70*/  FMUL.FTZ R4, R130, R7 ;  /* 0x0000000782047220 */ /* 0x000fe20000410000 */
[----:B------:R-:W-:Y:S01]  /*2c80*/  FFMA.FTZ R13, R89, R192, R13 ;  /* 0x000000c0590d7223 */ /* 0x000fe2000001000d */
[----:B------:R-:W-:Y:S01]  /*2c90*/  FMUL.FTZ R208, R124, R5 ;  /* 0x000000057cd07220 */ /* 0x000fe20000410000 */
[-C--:B------:R-:W-:Y:S01]  /*2ca0*/  FMUL.FTZ R12, R130, R6.reuse ;  /* 0x00000006820c7220 */ /* 0x080fe20000410000 */
[----:B------:R-:W-:Y:S01]  /*2cb0*/  FFMA.FTZ R4, R131, R6, -R4 ;  /* 0x0000000683047223 */ /* 0x000fe20000010804 */
[----:B------:R-:W-:Y:S01]  /*2cc0*/  FMUL.FTZ R6, R124, R13 ;  /* 0x0000000d7c067220 */ /* 0x000fe20000410000 */
[----:B------:R-:W-:Y:S01]  /*2cd0*/  FMUL.FTZ R193, R25, R18 ;  /* 0x0000001219c17220 */ /* 0x000fe20000410000 */
[----:B------:R-:W-:Y:S01]  /*2ce0*/  FFMA.FTZ R12, R131, R7, R12 ;  /* 0x00000007830c7223 */ /* 0x000fe2000001000c */
[----:B------:R-:W-:Y:S01]  /*2cf0*/  FFMA.FTZ R7, R125, R13, R208 ;  /* 0x0000000d7d077223 */ /* 0x000fe200000100d0 */
[----:B------:R-:W-:Y:S01]  /*2d00*/  FMUL.FTZ R13, R25, R156 ;  /* 0x0000009c190d7220 */ /* 0x000fe20000410000 */
[----:B------:R-:W-:Y:S01]  /*2d10*/  FFMA.FTZ R208, R125, R5, -R6 ;  /* 0x000000057dd07223 */ /* 0x000fe20000010806 */
[----:B------:R-:W-:Y:S01]  /*2d20*/  FMUL.FTZ R6, R128, R12 ;  /* 0x0000000c80067220 */ /* 0x000fe20000410000 */
        /* <DEDUP_REMOVED lines=11> */
[C---:B------:R-:W-:Y:S01]  /*2de0*/  FMUL.FTZ R6, R24.reuse, R19 ;  /* 0x0000001318067220 */ /* 0x040fe20000410000 */
[----:B------:R-:W-:Y:S01]  /*2df0*/  FFMA.FTZ R208, R127, R7, R4 ;  /* 0x000000077fd07223 */ /* 0x000fe20000010004 */
[----:B------:R-:W-:Y:S01]  /*2e00*/  FFMA.FTZ R7, R123, R210, R216 ;  /* 0x000000d27b077223 */ /* 0x000fe200000100d8 */
[----:B------:R-:W-:Y:S01]  /*2e10*/  FFMA.FTZ R12, R127, R5, -R12 ;  /* 0x000000057f0c7223 */ /* 0x000fe2000001080c */
[----:B------:R-:W-:Y:S01]  /*2e20*/  FMUL.FTZ R4, R24, R155 ;  /* 0x0000009b18047220 */ /* 0x000fe20000410000 */
        /* <DEDUP_REMOVED lines=22> */
[----:B------:R-:W-:Y:S01]  /*2f90*/  FMUL.FTZ R208, R120, R217 ;  /* 0x000000d978d07220 */ /* 0x000fe20000410000 */
[C---:B------:R-:W-:Y:S01]  /*2fa0*/  FMUL.FTZ R226, R22.reuse, R187 ;  /* 0x000000bb16e27220 */ /* 0x040fe20000410000 */
[----:B------:R-:W-:Y:S01]  /*2fb0*/  FFMA.FTZ R212, R121, R217, R12 ;  /* 0x000000d979d47223 */ /* 0x000fe2000001000c */
[----:B------:R-:W-:Y:S01]  /*2fc0*/  FFMA.FTZ R217, R119, R216, R230 ;  /* 0x000000d877d97223 */ /* 0x000fe200000100e6 */
[----:B------:R-:W-:Y:S01]  /*2fd0*/  FMUL.FTZ R12, R22, R189 ;  /* 0x000000bd160c7220 */ /* 0x000fe20000410000 */
[----:B------:R-:W-:Y:S01]  /*2fe0*/  FFMA.FTZ R208, R121, R210, -R208 ;  /* 0x000000d279d07223 */ /* 0x000fe200000108d0 */
        /* <DEDUP_REMOVED lines=12> */
[C---:B------:R-:W-:Y:S01]  /*30b0*/  FFMA.FTZ R208, R86.reuse, R229, R217 ;  /* 0x000000e556d07223 */ /* 0x040fe200000100d9 */
[----:B------:R-:W-:Y:S01]  /*30c0*/  ISETP.GE.AND P2, PT, R103, 0x1, PT ;  /* 0x000000016700780c */ /* 0x000fe20003f46270 */
[----:B------:R-:W-:Y:S01]  /*30d0*/  FFMA.FTZ R210, R86, R231, R210 ;  /* 0x000000e756d27223 */ /* 0x000fe200000100d2 */
[-C--:B------:R-:W-:Y:S01]  /*30e0*/  FFMA.FTZ R212, R115, R228.reuse, R212 ;  /* 0x000000e473d47223 */ /* 0x080fe200000100d4 */
[C---:B------:R-:W-:Y:S01]  /*30f0*/  FMUL.FTZ R228, R113.reuse, R228 ;  /* 0x000000e471e47220 */ /* 0x040fe20000410000 */
[----:B------:R-:W1:Y:S01]  /*3100*/  SHFL.UP PT, R223, R208, 0x1, RZ ;  /* 0x04200000d0df7989 */ /* 0x000e6200000e00ff */
[----:B------:R-:W-:Y:S01]  /*3110*/  FMUL.FTZ R230, R113, R224 ;  /* 0x000000e071e67220 */ /* 0x000fe20000410000 */
[----:B------:R-:W-:Y:S01]  /*3120*/  UISETP.GE.AND UP0, UPT, UR12, UR44, UPT ;  /* 0x0000002c0c00728c */ /* 0x000fe2000bf06270 */
[C---:B------:R-:W-:Y:S01]  /*3130*/  FFMA.FTZ R216, R115.reuse, R216, -R228 ;  /* 0x000000d873d87223 */ /* 0x040fe200000108e4 */
[----:B------:R-:W4:Y:S01]  /*3140*/  SHFL.UP PT, R221, R210, 0x1, RZ ;  /* 0x04200000d2dd7989 */ /* 0x000f2200000e00ff */
[----:B------:R-:W-:Y:S01]  /*3150*/  FFMA.FTZ R232, R115, R222, R230 ;  /* 0x000000de73e87223 */ /* 0x000fe200000100e6 */
[----:B------:R-:W-:Y:S01]  /*3160*/  BSSY.RECONVERGENT B0, `(.L_x_14500) ;  /* 0x000019b000007945 */ /* 0x000fe20003800200 */
[C---:B------:R-:W-:Y:S01]  /*3170*/  ISETP.GT.U32.AND P3, PT, R104.reuse, 0x1d, PT ;  /* 0x0000001d6800780c */ /* 0x040fe20003f64070 */
[----:B------:R-:W5:Y:S01]  /*3180*/  SHFL.UP PT, R219, R212, 0x1, RZ ;  /* 0x04200000d4db7989 */ /* 0x000f6200000e00ff */
[----:B------:R-:W-:Y:S01]  /*3190*/  FADD.FTZ R232, R191, R232 ;  /* 0x000000e8bfe87221 */ /* 0x000fe20000010000 */
[----:B------:R-:W-:-:S02]  /*31a0*/  ISETP.GT.U32.AND P4, PT, R104, 0x1b, PT ;  /* 0x0000001b6800780c */ /* 0x000fc40003f84070 */
[----:B------:R-:W2:Y:S01]  /*31b0*/  SHFL.UP PT, R217, R216, 0x1, RZ ;  /* 0x04200000d8d97989 */ /* 0x000ea200000e00ff */
[C---:B------:R-:W-:Y:S02]  /*31c0*/  ISETP.GT.U32.AND P5, PT, R104.reuse, 0x17, PT ;  /* 0x000000176800780c */ /* 0x040fe40003fa4070 */
[----:B------:R-:W-:Y:S01]  /*31d0*/  ISETP.GT.U32.AND P6, PT, R104, 0xf, PT ;  /* 0x0000000f6800780c */ /* 0x000fe20003fc4070 */
[-C--:B-1----:R-:W-:Y:S01]  /*31e0*/  FMUL.FTZ R227, R216, R223.reuse ;  /* 0x000000dfd8e37220 */ /* 0x082fe20000410000 */
[----:B------:R-:W-:-:S03]  /*31f0*/  FMUL.FTZ R225, R212, R223 ;  /* 0x000000dfd4e17220 */ /* 0x000fc60000410000 */
[-C--:B----4-:R-:W-:Y:S01]  /*3200*/  FFMA.FTZ R227, R212, R221.reuse, R227 ;  /* 0x000000ddd4e37223 */ /* 0x090fe200000100e3 */
[C---:B------:R-:W-:Y:S01]  /*3210*/  FFMA.FTZ R225, R216.reuse, R221, -R225 ;  /* 0x000000ddd8e17223 */ /* 0x040fe200000108e1 */
[-C--:B-----5:R-:W-:Y:S02]  /*3220*/  FMUL.FTZ R223, R216, R219.reuse ;  /* 0x000000dbd8df7220 */ /* 0x0a0fe40000410000 */
[----:B------:R-:W-:Y:S01]  /*3230*/  @P2 FADD.FTZ R208, R208, R227 ;  /* 0x000000e3d0d02221 */ /* 0x000fe20000010000 */
[----:B------:R-:W-:Y:S01]  /*3240*/  FMUL.FTZ R219, R212, R219 ;  /* 0x000000dbd4db7220 */ /* 0x000fe20000410000 */
[----:B------:R-:W-:Y:S01]  /*3250*/  @P2 FADD.FTZ R210, R210, R225 ;  /* 0x000000e1d2d22221 */ /* 0x000fe20000010000 */
[-C--:B--2---:R-:W-:Y:S02]  /*3260*/  @P2 FFMA.FTZ R212, R212, R217.reuse, R223 ;  /* 0x000000d9d4d42223 */ /* 0x084fe400000100df */
[----:B------:R-:W1:Y:S01]  /*3270*/  SHFL.UP PT, R223, R208, 0x2, RZ ;  /* 0x04400000d0df7989 */ /* 0x000e6200000e00ff */
[----:B------:R-:W-:Y:S01]  /*3280*/  @P2 FFMA.FTZ R216, R216, R217, -R219 ;  /* 0x000000d9d8d82223 */ /* 0x000fe200000108db */
[----:B------:R-:W-:-:S02]  /*3290*/  ISETP.GE.AND P2, PT, R103, 0x2, PT ;  /* 0x000000026700780c */ /* 0x000fc40003f46270 */
[----:B------:R-:W2:Y:S04]  /*32a0*/  SHFL.UP PT, R219, R212, 0x2, RZ ;  /* 0x04400000d4db7989 */ /* 0x000ea800000e00ff */
[----:B------:R-:W4:Y:S04]  /*32b0*/  SHFL.UP PT, R221, R210, 0x2, RZ ;  /* 0x04400000d2dd7989 */ /* 0x000f2800000e00ff */
[----:B------:R-:W5:Y:S01]  /*32c0*/  SHFL.UP PT, R217, R216, 0x2, RZ ;  /* 0x04400000d8d97989 */ /* 0x000f6200000e00ff */
[-C--:B-1----:R-:W-:Y:S01]  /*32d0*/  FMUL.FTZ R225, R212, R223.reuse ;  /* 0x000000dfd4e17220 */ /* 0x082fe20000410000 */
[----:B------:R-:W-:Y:S01]  /*32e0*/  FMUL.FTZ R223, R216, R223 ;  /* 0x000000dfd8df7220 */ /* 0x000fe20000410000 */
[-C--:B--2---:R-:W-:Y:S01]  /*32f0*/  FMUL.FTZ R228, R212, R219.reuse ;  /* 0x000000dbd4e47220 */ /* 0x084fe20000410000 */
[C---:B------:R-:W-:Y:S01]  /*3300*/  FMUL.FTZ R219, R216.reuse, R219 ;  /* 0x000000dbd8db7220 */ /* 0x040fe20000410000 */
[-C--:B----4-:R-:W-:Y:S01]  /*3310*/  FFMA.FTZ R225, R216, R221.reuse, -R225 ;  /* 0x000000ddd8e17223 */ /* 0x090fe200000108e1 */
[----:B------:R-:W-:Y:S01]  /*3320*/  FFMA.FTZ R223, R212, R221, R223 ;  /* 0x000000ddd4df7223 */ /* 0x000fe200000100df */
[----:B-----5:R-:W-:Y:S01]  /*3330*/  @P2 FFMA.FTZ R216, R216, R217, -R228 ;  /* 0x000000d9d8d82223 */ /* 0x020fe200000108e4 */
[----:B0-----:R-:W-:Y:S01]  /*3340*/  FMUL.FTZ R228, R115, R9 ;  /* 0x0000000973e47220 */ /* 0x001fe20000410000 */
[----:B------:R-:W-:Y:S01]  /*3350*/  @P2 FFMA.FTZ R212, R212, R217, R219 ;  /* 0x000000d9d4d42223 */ /* 0x000fe200000100db */
[C---:B------:R-:W-:Y:S01]  /*3360*/  FMUL.FTZ R219, R113.reuse, R222 ;  /* 0x000000de71db7220 */ /* 0x040fe20000410000 */
[C---:B------:R-:W-:Y:S01]  /*3370*/  FMUL.FTZ R217, R113.reuse, R9 ;  /* 0x0000000971d97220 */ /* 0x040fe20000410000 */
[----:B------:R-:W-:Y:S01]  /*3380*/  FFMA.FTZ R230, -R113, R8, -R228 ;  /* 0x0000000871e67223 */ /* 0x000fe200000109e4 */
[----:B------:R-:W-:Y:S01]  /*3390*/  @P2 FADD.FTZ R208, R208, R223 ;  /* 0x000000dfd0d02221 */ /* 0x000fe20000010000 */
[C---:B------:R-:W-:Y:S01]  /*33a0*/  FFMA.FTZ R219, R115.reuse, R224, -R219 ;  /* 0x000000e073db7223 */ /* 0x040fe200000108db */
[----:B------:R-:W-:Y:S01]  /*33b0*/  FFMA.FTZ R228, R115, R8, -R217 ;  /* 0x0000000873e47223 */ /* 0x000fe200000108d9 */
[C---:B------:R-:W-:Y:S01]  /*33c0*/  FMUL.FTZ R236, R117.reuse, R230 ;  /* 0x000000e675ec7220 */ /* 0x040fe20000410000 */
[----:B------:R-:W-:Y:S01]  /*33d0*/  FMUL.FTZ R217, R117, R232 ;  /* 0x000000e875d97220 */ /* 0x000fe20000410000 */
[----:B------:R-:W-:Y:S01]  /*33e0*/  @P2 FADD.FTZ R210, R210, R225 ;  /* 0x000000e1d2d22221 */ /* 0x000fe20000010000 */
[----:B------:R-:W-:Y:S01]  /*33f0*/  FADD.FTZ R234, R214, R219 ;  /* 0x000000dbd6ea7221 */ /* 0x000fe20000010000 */
[----:B------:R-:W0:Y:S01]  /*3400*/  SHFL.UP PT, R223, R208, 0x4, RZ ;  /* 0x04800000d0df7989 */ /* 0x000e2200000e00ff */
[-C--:B------:R-:W-:Y:S01]  /*3410*/  FFMA.FTZ R236, R119, R228.reuse, R236 ;  /* 0x000000e477ec7223 */ /* 0x080fe200000100ec */
[----:B------:R-:W-:Y:S01]  /*3420*/  FMUL.FTZ R228, R117, R228 ;  /* 0x000000e475e47220 */ /* 0x000fe20000410000 */
[-C--:B------:R-:W-:Y:S01]  /*3430*/  FFMA.FTZ R227, R119, R234.reuse, -R217 ;  /* 0x000000ea77e37223 */ /* 0x080fe200000108d9 */
[----:B------:R-:W1:Y:S01]  /*3440*/  SHFL.UP PT, R219, R212, 0x4, RZ ;  /* 0x04800000d4db7989 */ /* 0x000e6200000e00ff */
[----:B------:R-:W-:Y:S01]  /*3450*/  FMUL.FTZ R225, R117, R234 ;  /* 0x000000ea75e17220 */ /* 0x000fe20000410000 */
[----:B------:R-:W-:Y:S01]  /*3460*/  FFMA.FTZ R228, R119, R230, -R228 ;  /* 0x000000e677e47223 */ /* 0x000fe200000108e4 */
[----:B------:R-:W-:Y:S01]  /*3470*/  ISETP.GE.AND P2, PT, R103, 0x4, PT ;  /* 0x000000046700780c */ /* 0x000fe20003f46270 */
[----:B------:R-:W2:Y:S01]  /*3480*/  SHFL.UP PT, R217, R210, 0x4, RZ ;  /* 0x04800000d2d97989 */ /* 0x000ea200000e00ff */
[----:B------:R-:W-:Y:S01]  /*3490*/  FFMA.FTZ R232, R119, R232, R225 ;  /* 0x000000e877e87223 */ /* 0x000fe200000100e1 */
[C---:B------:R-:W-:Y:S01]  /*34a0*/  FMUL.FTZ R230, R120.reuse, R228 ;  /* 0x000000e478e67220 */ /* 0x040fe20000410000 */
[-C--:B------:R-:W-:Y:S01]  /*34b0*/  FMUL.FTZ R225, R120, R236.reuse ;  /* 0x000000ec78e17220 */ /* 0x080fe20000410000 */
[----:B------:R-:W4:Y:S01]  /*34c0*/  SHFL.UP PT, R221, R216, 0x4, RZ ;  /* 0x04800000d8dd7989 */ /* 0x000f2200000e00ff */
[----:B------:R-:W-:Y:S01]  /*34d0*/  FADD.FTZ R227, R186, R227 ;  /* 0x000000e3bae37221 */ /* 0x000fe20000010000 */
[C---:B------:R-:W-:Y:S01]  /*34e0*/  FFMA.FTZ R230, R121.reuse, R236, R230 ;  /* 0x000000ec79e67223 */ /* 0x040fe200000100e6 */
[----:B------:R-:W-:Y:S01]  /*34f0*/  FFMA.FTZ R225, R121, R228, -R225 ;  /* 0x000000e479e17223 */ /* 0x000fe200000108e1 */
[----:B------:R-:W-:Y:S01]  /*3500*/  FADD.FTZ R232, R185, R232 ;  /* 0x000000e8b9e87221 */ /* 0x000fe20000010000 */
[----:B------:R-:W-:Y:S01]  /*3510*/  FMUL.FTZ R233, R120, R227 ;  /* 0x000000e378e97220 */ /* 0x000fe20000410000 */
[C---:B------:R-:W-:Y:S01]  /*3520*/  FMUL.FTZ R236, R122.reuse, R230 ;  /* 0x000000e67aec7220 */ /* 0x040fe20000410000 */
[----:B------:R-:W-:-:S02]  /*3530*/  FMUL.FTZ R228, R122, R225 ;  /* 0x000000e17ae47220 */ /* 0x000fc40000410000 */
[----:B------:R-:W-:Y:S01]  /*3540*/  FFMA.FTZ R234, R121, R232, R233 ;  /* 0x000000e879ea7223 */ /* 0x000fe200000100e9 */
[C---:B------:R-:W-:Y:S01]  /*3550*/  FFMA.FTZ R236, R123.reuse, R225, -R236 ;  /* 0x000000e17bec7223 */ /* 0x040fe200000108ec */
[----:B------:R-:W-:Y:S01]  /*3560*/  FFMA.FTZ R230, R123, R230, R228 ;  /* 0x000000e67be67223 */ /* 0x000fe200000100e4 */
[-C--:B0-----:R-:W-:Y:S01]  /*3570*/  FMUL.FTZ R225, R212, R223.reuse ;  /* 0x000000dfd4e17220 */ /* 0x081fe20000410000 */
[----:B------:R-:W-:Y:S01]  /*3580*/  FMUL.FTZ R223, R216, R223 ;  /* 0x000000dfd8df7220 */ /* 0x000fe20000410000 */
[----:B------:R-:W-:Y:S01]  /*3590*/  FMUL.FTZ R232, R120, R232 ;  /* 0x000000e878e87220 */ /* 0x000fe20000410000 */
[----:B------:R-:W-:Y:S01]  /*35a0*/  FADD.FTZ R234, R157, R234 ;  /* 0x000000ea9dea7221 */ /* 0x000fe20000010000 */
[-C--:B-1----:R-:W-:Y:S01]  /*35b0*/  FMUL.FTZ R228, R212, R219.reuse ;  /* 0x000000dbd4e47220 */ /* 0x082fe20000410000 */
[----:B------:R-:W-:Y:S01]  /*35c0*/  FMUL.FTZ R219, R216, R219 ;  /* 0x000000dbd8db7220 */ /* 0x000fe20000410000 */
[----:B------:R-:W-:Y:S01]  /*35d0*/  FFMA.FTZ R227, R121, R227, -R232 ;  /* 0x000000e379e37223 */ /* 0x000fe200000108e8 */
[----:B------:R-:W-:Y:S01]  /*35e0*/  FMUL.FTZ R238, R124, R230 ;  /* 0x000000e67cee7220 */ /* 0x000fe20000410000 */
[-C--:B--2---:R-:W-:Y:S01]  /*35f0*/  FFMA.FTZ R223, R212, R217.reuse, R223 ;  /* 0x000000d9d4df7223 */ /* 0x084fe200000100df */
[----:B------:R-:W-:Y:S01]  /*3600*/  FFMA.FTZ R225, R216, R217, -R225 ;  /* 0x000000d9d8e17223 */ /* 0x000fe200000108e1 */
[----:B------:R-:W-:Y:S01]  /*3610*/  FMUL.FTZ R232, R124, R236 ;  /* 0x000000ec7ce87220 */ /* 0x000fe20000410000 */
[----:B------:R-:W-:Y:S01]  /*3620*/  FADD.FTZ R227, R172, R227 ;  /* 0x000000e3ace37221 */ /* 0x000fe20000010000 */
[----:B------:R-:W-:Y:S01]  /*3630*/  @P2 FADD.FTZ R208, R208, R223 ;  /* 0x000000dfd0d02221 */ /* 0x000fe20000010000 */
[-C--:B----4-:R-:W-:Y:S01]  /*3640*/  @P2 FFMA.FTZ R212, R212, R221.reuse, R219 ;  /* 0x000000ddd4d42223 */ /* 0x090fe200000100db */
[----:B------:R-:W-:Y:S01]  /*3650*/  @P2 FADD.FTZ R210, R210, R225 ;  /* 0x000000e1d2d22221 */ /* 0x000fe20000010000 */
[----:B------:R-:W-:Y:S01]  /*3660*/  @P2 FFMA.FTZ R216, R216, R221, -R228 ;  /* 0x000000ddd8d82223 */ /* 0x000fe200000108e4 */
[C---:B------:R-:W-:Y:S01]  /*3670*/  FMUL.FTZ R228, R122.reuse, R234 ;  /* 0x000000ea7ae47220 */ /* 0x040fe20000410000 */
[----:B------:R-:W0:Y:S01]  /*3680*/  SHFL.UP PT, R223, R208, 0x8, RZ ;  /* 0x05000000d0df7989 */ /* 0x000e2200000e00ff */
[C---:B------:R-:W-:Y:S01]  /*3690*/  FFMA.FTZ R238, R125.reuse, R236, -R238 ;  /* 0x000000ec7dee7223 */ /* 0x040fe200000108ee */
[----:B------:R-:W-:Y:S01]  /*36a0*/  FFMA.FTZ R232, R125, R230, R232 ;  /* 0x000000e67de87223 */ /* 0x000fe200000100e8 */
[CC--:B------:R-:W-:Y:S01]  /*36b0*/  FFMA.FTZ R230, R123.reuse, R227.reuse, -R228 ;  /* 0x000000e37be67223 */ /* 0x0c0fe200000108e4 */
[----:B------:R-:W1:Y:S01]  /*36c0*/  SHFL.UP PT, R219, R212, 0x8, RZ ;  /* 0x05000000d4db7989 */ /* 0x000e6200000e00ff */
[----:B------:R-:W-:Y:S01]  /*36d0*/  FMUL.FTZ R228, R122, R227 ;  /* 0x000000e37ae47220 */ /* 0x000fe20000410000 */
[C---:B------:R-:W-:Y:S01]  /*36e0*/  FMUL.FTZ R236, R126.reuse, R238 ;  /* 0x000000ee7eec7220 */ /* 0x040fe20000410000 */
[----:B------:R-:W-:Y:S01]  /*36f0*/  FMUL.FTZ R225, R126, R232 ;  /* 0x000000e87ee17220 */ /* 0x000fe20000410000 */
[----:B------:R-:W2:Y:S01]  /*3700*/  SHFL.UP PT, R217, R210, 0x8, RZ ;  /* 0x05000000d2d97989 */ /* 0x000ea200000e00ff */
[----:B------:R-:W-:Y:S01]  /*3710*/  FFMA.FTZ R228, R123, R234, R228 ;  /* 0x000000ea7be47223 */ /* 0x000fe200000100e4 */
[----:B------:R-:W-:Y:S01]  /*3720*/  FADD.FTZ R230, R173, R230 ;  /* 0x000000e6ade67221 */ /* 0x000fe20000010000 */
[C---:B------:R-:W-:Y:S01]  /*3730*/  FFMA.FTZ R236, R127.reuse, R232, R236 ;  /* 0x000000e87fec7223 */ /* 0x040fe200000100ec */
[----:B------:R-:W4:Y:S01]  /*3740*/  SHFL.UP PT, R221, R216, 0x8, RZ ;  /* 0x05000000d8dd7989 */ /* 0x000f2200000e00ff */
[----:B------:R-:W-:Y:S01]  /*3750*/  FFMA.FTZ R225, R127, R238, -R225 ;  /* 0x000000ee7fe17223 */ /* 0x000fe200000108e1 */
[----:B------:R-:W-:Y:S01]  /*3760*/  FADD.FTZ R228, R159, R228 ;  /* 0x000000e49fe47221 */ /* 0x000fe20000010000 */
[----:B------:R-:W-:Y:S01]  /*3770*/  FMUL.FTZ R234, R124, R230 ;  /* 0x000000e67cea7220 */ /* 0x000fe20000410000 */
[C---:B------:R-:W-:Y:S01]  /*3780*/  FMUL.FTZ R238, R128.reuse, R236 ;  /* 0x000000ec80ee7220 */ /* 0x040fe20000410000 */
[----:B------:R-:W-:Y:S01]  /*3790*/  ISETP.GE.AND P2, PT, R103, 0x8, PT ;  /* 0x000000086700780c */ /* 0x000fe20003f46270 */
[-C--:B------:R-:W-:Y:S01]  /*37a0*/  FMUL.FTZ R232, R128, R225.reuse ;  /* 0x000000e180e87220 */ /* 0x080fe20000410000 */
[-C--:B------:R-:W-:Y:S01]  /*37b0*/  FFMA.FTZ R234, R125, R228.reuse, R234 ;  /* 0x000000e47dea7223 */ /* 0x080fe200000100ea */
[C---:B------:R-:W-:Y:S01]  /*37c0*/  FFMA.FTZ R238, R129.reuse, R225, -R238 ;  /* 0x000000e181ee7223 */ /* 0x040fe200000108ee */
[----:B------:R-:W-:Y:S01]  /*37d0*/  FMUL.FTZ R228, R124, R228 ;  /* 0x000000e47ce47220 */ /* 0x000fe20000410000 */
[----:B------:R-:W-:Y:S01]  /*37e0*/  FFMA.FTZ R232, R129, R236, R232 ;  /* 0x000000ec81e87223 */ /* 0x000fe200000100e8 */
[----:B------:R-:W-:Y:S01]  /*37f0*/  FADD.FTZ R234, R161, R234 ;  /* 0x000000eaa1ea7221 */ /* 0x000fe20000010000 */
[-C--:B0-----:R-:W-:Y:S01]  /*3800*/  FMUL.FTZ R225, R212, R223.reuse ;  /* 0x000000dfd4e17220 */ /* 0x081fe20000410000 */
[----:B------:R-:W-:Y:S01]  /*3810*/  FMUL.FTZ R223, R216, R223 ;  /* 0x000000dfd8df7220 */ /* 0x000fe20000410000 */
[----:B------:R-:W-:Y:S01]  /*3820*/  FFMA.FTZ R227, R125, R230, -R228 ;  /* 0x000000e67de37223 */ /* 0x000fe200000108e4 */
[----:B------:R-:W-:Y:S01]  /*3830*/  FMUL.FTZ R230, R130, R238 ;  /* 0x000000ee82e67220 */ /* 0x000fe20000410000 */
[-C--:B-1----:R-:W-:Y:S01]  /*3840*/  FMUL.FTZ R228, R212, R219.reuse ;  /* 0x000000dbd4e47220 */ /* 0x082fe20000410000 */
[----:B------:R-:W-:Y:S01]  /*3850*/  FMUL.FTZ R219, R216, R219 ;  /* 0x000000dbd8db7220 */ /* 0x000fe20000410000 */
[----:B------:R-:W-:Y:S01]  /*3860*/  FADD.FTZ R227, R174, R227 ;  /* 0x000000e3aee37221 */ /* 0x000fe20000010000 */
[-C--:B------:R-:W-:Y:S01]  /*3870*/  FFMA.FTZ R233, R131, R232.reuse, R230 ;  /* 0x000000e883e97223 */ /* 0x080fe200000100e6 */
[-C--:B--2---:R-:W-:Y:S01]  /*3880*/  FFMA.FTZ R223, R212, R217.reuse, R223 ;  /* 0x000000d9d4df7223 */ /* 0x084fe200000100df */
[----:B------:R-:W-:Y:S01]  /*3890*/  FFMA.FTZ R225, R216, R217, -R225 ;  /* 0x000000d9d8e17223 */ /* 0x000fe200000108e1 */
[----:B------:R-:W-:-:S02]  /*38a0*/  FMUL.FTZ R232, R130, R232 ;  /* 0x000000e882e87220 */ /* 0x000fc40000410000 */
[----:B------:R-:W-:Y:S01]  /*38b0*/  @P2 FADD.FTZ R208, R208, R223 ;  /* 0x000000dfd0d02221 */ /* 0x000fe20000010000 */
[-C--:B----4-:R-:W-:Y:S01]  /*38c0*/  @P2 FFMA.FTZ R212, R212, R221.reuse, R219 ;  /* 0x000000ddd4d42223 */ /* 0x090fe200000100db */
[----:B------:R-:W-:Y:S01]  /*38d0*/  @P2 FADD.FTZ R210, R210, R225 ;  /* 0x000000e1d2d22221 */ /* 0x000fe20000010000 */
[----:B------:R-:W-:Y:S01]  /*38e0*/  @P2 FFMA.FTZ R216, R216, R221, -R228 ;  /* 0x000000ddd8d82223 */ /* 0x000fe200000108e4 */
[C---:B------:R-:W-:Y:S01]  /*38f0*/  FMUL.FTZ R228, R126.reuse, R234 ;  /* 0x000000ea7ee47220 */ /* 0x040fe20000410000 */
[----:B------:R-:W0:Y:S01]  /*3900*/  SHFL.UP PT, R225, R208, 0x10, RZ ;  /* 0x06000000d0e17989 */ /* 0x000e2200000e00ff */
[----:B------:R-:W-:Y:S01]  /*3910*/  FFMA.FTZ R232, R131, R238, -R232 ;  /* 0x000000ee83e87223 */ /* 0x000fe200000108e8 */
[----:B------:R-:W-:Y:S01]  /*3920*/  ISETP.GE.AND P2, PT, R103, 0x10, PT ;  /* 0x000000106700780c */ /* 0x000fe20003f46270 */
[-C--:B------:R-:W-:Y:S01]  /*3930*/  FFMA.FTZ R230, R127, R227.reuse, -R228 ;  /* 0x000000e37fe67223 */ /* 0x080fe200000108e4 */
[----:B------:R-:W1:Y:S01]  /*3940*/  SHFL.UP PT, R219, R212, 0x10, RZ ;  /* 0x06000000d4db7989 */ /* 0x000e6200000e00ff */
[----:B------:R-:W-:Y:S01]  /*3950*/  FMUL.FTZ R228, R126, R227 ;  /* 0x000000e37ee47220 */ /* 0x000fe20000410000 */
[CC--:B------:R-:W-:Y:S01]  /*3960*/  FMUL.FTZ R227, R132.reuse, R233.reuse ;  /* 0x000000e984e37220 */ /* 0x0c0fe20000410000 */
[----:B------:R-:W-:Y:S01]  /*3970*/  FADD.FTZ R230, R175, R230 ;  /* 0x000000e6afe67221 */ /* 0x000fe20000010000 */
[----:B------:R-:W2:Y:S01]  /*3980*/  SHFL.UP PT, R217, R210, 0x10, RZ ;  /* 0x06000000d2d97989 */ /* 0x000ea200000e00ff */
[----:B------:R-:W-:Y:S01]  /*3990*/  FFMA.FTZ R223, R127, R234, R228 ;  /* 0x000000ea7fdf7223 */ /* 0x000fe200000100e4 */
[----:B------:R-:W-:Y:S01]  /*39a0*/  FMUL.FTZ R234, R132, R232 ;  /* 0x000000e884ea7220 */ /* 0x000fe20000410000 */
[----:B------:R-:W-:Y:S01]  /*39b0*/  FMUL.FTZ R228, R128, R230 ;  /* 0x000000e680e47220 */ /* 0x000fe20000410000 */
[----:B------:R-:W4:Y:S01]  /*39c0*/  SHFL.UP PT, R221, R216, 0x10, RZ ;  /* 0x06000000d8dd7989 */ /* 0x000f2200000e00ff */
[----:B------:R-:W-:Y:S01]  /*39d0*/  FADD.FTZ R223, R162, R223 ;  /* 0x000000dfa2df7221 */ /* 0x000fe20000010000 */
[C---:B------:R-:W-:Y:S01]  /*39e0*/  FFMA.FTZ R234, R133.reuse, R233, R234 ;  /* 0x000000e985ea7223 */ /* 0x040fe200000100ea */
[----:B------:R-:W-:-:S02]  /*39f0*/  FFMA.FTZ R227, R133, R232, -R227 ;  /* 0x000000e885e37223 */ /* 0x000fc400000108e3 */
[-C--:B------:R-:W-:Y:S01]  /*3a00*/  FFMA.FTZ R232, R129, R223.reuse, R228 ;  /* 0x000000df81e87223 */ /* 0x080fe200000100e4 */
[----:B------:R-:W-:Y:S01]  /*3a10*/  FMUL.FTZ R238, R134, R234 ;  /* 0x000000ea86ee7220 */ /* 0x000fe20000410000 */
[----:B------:R-:W-:Y:S01]  /*3a20*/  FMUL.FTZ R228, R128, R223 ;  /* 0x000000df80e47220 */ /* 0x000fe20000410000 */
[-C--:B------:R-:W-:Y:S01]  /*3a30*/  FMUL.FTZ R236, R134, R227.reuse ;  /* 0x000000e386ec7220 */ /* 0x080fe20000410000 */
[----:B------:R-:W-:Y:S01]  /*3a40*/  FADD.FTZ R232, R163, R232 ;  /* 0x000000e8a3e87221 */ /* 0x000fe20000010000 */
[----:B------:R-:W-:Y:S01]  /*3a50*/  FFMA.FTZ R238, R135, R227, -R238 ;  /* 0x000000e387ee7223 */ /* 0x000fe200000108ee */
[----:B------:R-:W-:Y:S01]  /*3a60*/  FFMA.FTZ R233, R129, R230, -R228 ;  /* 0x000000e681e97223 */ /* 0x000fe200000108e4 */
[-C--:B0-----:R-:W-:Y:S01]  /*3a70*/  FMUL.FTZ R227, R212, R225.reuse ;  /* 0x000000e1d4e37220 */ /* 0x081fe20000410000 */
[----:B------:R-:W-:Y:S01]  /*3a80*/  FMUL.FTZ R225, R216, R225 ;  /* 0x000000e1d8e17220 */ /* 0x000fe20000410000 */
[----:B------:R-:W-:Y:S01]  /*3a90*/  FFMA.FTZ R223, R135, R234, R236 ;  /* 0x000000ea87df7223 */ /* 0x000fe200000100ec */
[----:B------:R-:W-:Y:S01]  /*3aa0*/  FADD.FTZ R233, R176, R233 ;  /* 0x000000e9b0e97221 */ /* 0x000fe20000010000 */
[-C--:B-1----:R-:W-:Y:S01]  /*3ab0*/  FMUL.FTZ R228, R212, R219.reuse ;  /* 0x000000dbd4e47220 */ /* 0x082fe20000410000 */
[----:B------:R-:W-:Y:S01]  /*3ac0*/  FMUL.FTZ R219, R216, R219 ;  /* 0x000000dbd8db7220 */ /* 0x000fe20000410000 */
[----:B---3--:R-:W-:Y:S01]  /*3ad0*/  SHFL.IDX PT, R3, R3, RZ, 0x1f ;  /* 0x00001fff03037589 */ /* 0x008fe200000e0000 */
[----:B------:R-:W-:Y:S01]  /*3ae0*/  FMUL.FTZ R236, R136, R223 ;  /* 0x000000df88ec7220 */ /* 0x000fe20000410000 */
[-C--:B--2---:R-:W-:Y:S01]  /*3af0*/  FFMA.FTZ R227, R216, R217.reuse, -R227 ;  /* 0x000000d9d8e37223 */ /* 0x084fe200000108e3 */
[----:B------:R-:W-:Y:S01]  /*3b00*/  FFMA.FTZ R225, R212, R217, R225 ;  /* 0x000000d9d4e17223 */ /* 0x000fe200000100e1 */
[----:B------:R-:W-:Y:S01]  /*3b10*/  SHFL.IDX PT, R2, R2, RZ, 0x1f ;  /* 0x00001fff02027589 */ /* 0x000fe200000e0000 */
[----:B------:R-:W-:Y:S01]  /*3b20*/  FMUL.FTZ R234, R136, R238 ;  /* 0x000000ee88ea7220 */ /* 0x000fe20000410000 */
[-C--:B----4-:R-:W-:Y:S01]  /*3b30*/  @P2 FFMA.FTZ R216, R216, R221.reuse, -R228 ;  /* 0x000000ddd8d82223 */ /* 0x090fe200000108e4 */
[----:B------:R-:W-:Y:S01]  /*3b40*/  @P2 FFMA.FTZ R212, R212, R221, R219 ;  /* 0x000000ddd4d42223 */ /* 0x000fe200000100db */
[----:B------:R-:W-:Y:S01]  /*3b50*/  FMUL.FTZ R228, R130, R232 ;  /* 0x000000e882e47220 */ /* 0x000fe20000410000 */
[----:B------:R-:W-:Y:S01]  /*3b60*/  @P2 FADD.FTZ R208, R208, R225 ;  /* 0x000000e1d0d02221 */ /* 0x000fe20000010000 */
[----:B------:R-:W-:Y:S01]  /*3b70*/  @P2 FADD.FTZ R210, R210, R227 ;  /* 0x000000e3d2d22221 */ /* 0x000fe20000010000 */
[----:B------:R-:W-:Y:S01]  /*3b80*/  FFMA.FTZ R236, R137, R238, -R236 ;  /* 0x000000ee89ec7223 */ /* 0x000fe200000108ec */
[----:B------:R-:W0:Y:S01]  /*3b90*/  SHFL.UP PT, R216, R216, 0x1, RZ ;  /* 0x04200000d8d87989 */ /* 0x000e2200000e00ff */
[-C--:B------:R-:W-:Y:S01]  /*3ba0*/  FFMA.FTZ R230, R131, R233.reuse, -R228 ;  /* 0x000000e983e67223 */ /* 0x080fe200000108e4 */
[----:B------:R-:W-:Y:S01]  /*3bb0*/  FMUL.FTZ R228, R130, R233 ;  /* 0x000000e982e47220 */ /* 0x000fe20000410000 */
[----:B------:R-:W-:Y:S01]  /*3bc0*/  FFMA.FTZ R234, R137, R223, R234 ;  /* 0x000000df89ea7223 */ /* 0x000fe200000100ea */
[----:B------:R-:W1:Y:S01]  /*3bd0*/  SHFL.UP PT, R212, R212, 0x1, RZ ;  /* 0x04200000d4d47989 */ /* 0x000e6200000e00ff */
[----:B------:R-:W-:Y:S01]  /*3be0*/  FADD.FTZ R230, R177, R230 ;  /* 0x000000e6b1e67221 */ /* 0x000fe20000010000 */
[----:B------:R-:W-:Y:S01]  /*3bf0*/  FFMA.FTZ R217, R131, R232, R228 ;  /* 0x000000e883d97223 */ /* 0x000fe200000100e4 */
[C---:B------:R-:W-:Y:S01]  /*3c00*/  FMUL.FTZ R232, R138.reuse, R236 ;  /* 0x000000ec8ae87220 */ /* 0x040fe20000410000 */
[----:B------:R-:W2:Y:S01]  /*3c10*/  SHFL.UP PT, R208, R208, 0x1, RZ ;  /* 0x04200000d0d07989 */ /* 0x000ea200000e00ff */
[----:B------:R-:W-:Y:S01]  /*3c20*/  FMUL.FTZ R221, R138, R234 ;  /* 0x000000ea8add7220 */ /* 0x000fe20000410000 */
[----:B------:R-:W-:Y:S01]  /*3c30*/  FADD.FTZ R217, R164, R217 ;  /* 0x000000d9a4d97221 */ /* 0x000fe20000010000 */
[C---:B------:R-:W-:Y:S01]  /*3c40*/  FMUL.FTZ R228, R132.reuse, R230 ;  /* 0x000000e684e47220 */ /* 0x040fe20000410000 */
[----:B------:R-:W3:Y:S01]  /*3c50*/  SHFL.UP PT, R210, R210, 0x1, RZ ;  /* 0x04200000d2d27989 */ /* 0x000ee200000e00ff */
[C---:B------:R-:W-:Y:S01]  /*3c60*/  FFMA.FTZ R232, R139.reuse, R234, R232 ;  /* 0x000000ea8be87223 */ /* 0x040fe200000100e8 */
[-C--:B------:R-:W-:Y:S01]  /*3c70*/  FMUL.FTZ R219, R132, R217.reuse ;  /* 0x000000d984db7220 */ /* 0x080fe20000410000 */
[----:B------:R-:W-:Y:S01]  /*3c80*/  FFMA.FTZ R236, R139, R236, -R221 ;  /* 0x000000ec8bec7223 */ /* 0x000fe200000108dd */
[C---:B------:R-:W-:Y:S01]  /*3c90*/  FFMA.FTZ R228, R133.reuse, R217, R228 ;  /* 0x000000d985e47223 */ /* 0x040fe200000100e4 */
[----:B------:R-:W-:Y:S01]  /*3ca0*/  ISETP.NE.AND P2, PT, R104, 0x1f, PT ;  /* 0x0000001f6800780c */ /* 0x000fe20003f45270 */
[----:B------:R-:W-:Y:S01]  /*3cb0*/  FFMA.FTZ R221, R133, R230, -R219 ;  /* 0x000000e685dd7223 */ /* 0x000fe200000108db */
[C---:B------:R-:W-:Y:S01]  /*3cc0*/  FMUL.FTZ R230, R140.reuse, R232 ;  /* 0x000000e88ce67220 */ /* 0x040fe20000410000 */
[-C--:B------:R-:W-:Y:S01]  /*3cd0*/  FMUL.FTZ R223, R140, R236.reuse ;  /* 0x000000ec8cdf7220 */ /* 0x080fe20000410000 */
[----:B------:R-:W-:Y:S01]  /*3ce0*/  FADD.FTZ R228, R165, R228 ;  /* 0x000000e4a5e47221 */ /* 0x000fe20000010000 */
[----:B------:R-:W-:Y:S01]  /*3cf0*/  FADD.FTZ R221, R178, R221 ;  /* 0x000000ddb2dd7221 */ /* 0x000fe20000010000 */
[C---:B------:R-:W-:Y:S01]  /*3d00*/  FFMA.FTZ R230, R141.reuse, R236, -R230 ;  /* 0x000000ec8de67223 */ /* 0x040fe200000108e6 */
[-C--:B0-----:R-:W-:Y:S01]  /*3d10*/  FMUL.FTZ R219, R216, R3.reuse ;  /* 0x00000003d8db7220 */ /* 0x081fe20000410000 */
[----:B------:R-:W-:Y:S01]  /*3d20*/  FFMA.FTZ R223, R141, R232, R223 ;  /* 0x000000e88ddf7223 */ /* 0x000fe200000100df */
[----:B-1----:R-:W-:-:S02]  /*3d30*/  FMUL.FTZ R217, R212, R3 ;  /* 0x00000003d4d97220 */ /* 0x002fc40000410000 */
[-C--:B------:R-:W-:Y:S01]  /*3d40*/  FFMA.FTZ R219, R212, R2.reuse, R219 ;  /* 0x00000002d4db7223 */ /* 0x080fe200000100db */
[----:B------:R-:W-:Y:S01]  /*3d50*/  FMUL.FTZ R212, R142, R223 ;  /* 0x000000df8ed47220 */ /* 0x000fe20000410000 */
[----:B------:R-:W-:Y:S02]  /*3d60*/  FFMA.FTZ R217, R216, R2, -R217 ;  /* 0x00000002d8d97223 */ /* 0x000fe400000108d9 */
[----:B--2---:R-:W-:Y:S02]  /*3d70*/  @P1 FADD.FTZ R3, R208, R219 ;  /* 0x000000dbd0031221 */ /* 0x004fe40000010000 */
[----:B---3--:R-:W-:Y:S01]  /*3d80*/  @P1 FADD.FTZ R2, R210, R217 ;  /* 0x000000d9d2021221 */ /* 0x008fe20000010000 */
[----:B------:R-:W-:Y:S01]  /*3d90*/  FMUL.FTZ R210, R142, R230 ;  /* 0x000000e68ed27220 */ /* 0x000fe20000410000 */
[C---:B------:R-:W-:Y:S01]  /*3da0*/  FMUL.FTZ R217, R11.reuse, R3 ;  /* 0x000000030bd97220 */ /* 0x040fe20000410000 */
[----:B------:R-:W-:Y:S01]  /*3db0*/  PLOP3.LUT P1, PT, PT, PT, UP0, 0x80, 0x8 ;  /* 0x000000000008781c */ /* 0x000fe20003f2f008 */
[----:B------:R-:W-:Y:S01]  /*3dc0*/  FMUL.FTZ R208, R11, R2 ;  /* 0x000000020bd07220 */ /* 0x000fe20000410000 */
[C---:B------:R-:W-:Y:S01]  /*3dd0*/  FFMA.FTZ R219, R143.reuse, R223, R210 ;  /* 0x000000df8fdb7223 */ /* 0x040fe200000100d2 */
[----:B------:R-:W-:Y:S01]  /*3de0*/  FFMA.FTZ R223, R143, R230, -R212 ;  /* 0x000000e68fdf7223 */ /* 0x000fe200000108d4 */
[C---:B------:R-:W-:Y:S01]  /*3df0*/  FFMA.FTZ R2, R10.reuse, R2, -R217 ;  /* 0x000000020a027223 */ /* 0x040fe200000108d9 */
[----:B------:R-:W-:Y:S01]  /*3e00*/  FFMA.FTZ R208, R10, R3, R208 ;  /* 0x000000030ad07223 */ /* 0x000fe200000100d0 */
[----:B------:R-:W-:Y:S01]  /*3e10*/  FMUL.FTZ R210, R134, R221 ;  /* 0x000000dd86d27220 */ /* 0x000fe20000410000 */
[----:B------:R-:W-:Y:S01]  /*3e20*/  FMUL.FTZ R11, R144, R223 ;  /* 0x000000df900b7220 */ /* 0x000fe20000410000 */
[----:B------:R-:W-:Y:S01]  /*3e30*/  FADD.FTZ R215, R215, R2 ;  /* 0x00000002d7d77221 */ /* 0x000fe20000010000 */
[----:B------:R-:W-:Y:S01]  /*3e40*/  FADD.FTZ R3, R213, R208 ;  /* 0x000000d0d5037221 */ /* 0x000fe20000010000 */
[CC--:B------:R-:W-:Y:S01]  /*3e50*/  FFMA.FTZ R217, R135.reuse, R228.reuse, R210 ;  /* 0x000000e487d97223 */ /* 0x0c0fe200000100d2 */
[----:B------:R-:W-:Y:S01]  /*3e60*/  FFMA.FTZ R2, R146, R219, R11 ;  /* 0x000000db92027223 */ /* 0x000fe2000001000b */
[----:B------:R-:W-:Y:S01]  /*3e70*/  FMUL.FTZ R11, R144, R215 ;  /* 0x000000d7900b7220 */ /* 0x000fe20000410000 */
[----:B------:R-:W-:Y:S01]  /*3e80*/  FMUL.FTZ R228, R134, R228 ;  /* 0x000000e486e47220 */ /* 0x000fe20000410000 */
[C---:B------:R-:W-:Y:S01]  /*3e90*/  FMUL.FTZ R10, R144.reuse, R3 ;  /* 0x00000003900a7220 */ /* 0x040fe20000410000 */
[----:B------:R-:W-:Y:S01]  /*3ea0*/  FMUL.FTZ R208, R144, R219 ;  /* 0x000000db90d07220 */ /* 0x000fe20000410000 */
[C---:B------:R-:W-:Y:S01]  /*3eb0*/  FFMA.FTZ R11, R146.reuse, R3, R11 ;  /* 0x00000003920b7223 */ /* 0x040fe2000001000b */
[----:B------:R-:W-:Y:S01]  /*3ec0*/  FFMA.FTZ R228, R135, R221, -R228 ;  /* 0x000000dd87e47223 */ /* 0x000fe200000108e4 */
[----:B------:R-:W-:Y:S01]  /*3ed0*/  FMUL.FTZ R210, R35, R110 ;  /* 0x0000006e23d27220 */ /* 0x000fe20000410000 */
[----:B------:R-:W-:Y:S01]  /*3ee0*/  FFMA.FTZ R213, R146, R215, -R10 ;  /* 0x000000d792d57223 */ /* 0x000fe2000001080a */
[----:B------:R-:W-:Y:S01]  /*3ef0*/  FFMA.FTZ R211, R100, R211, R11 ;  /* 0x000000d364d37223 */ /* 0x000fe2000001000b */
[----:B------:R-:W-:Y:S01]  /*3f00*/  FFMA.FTZ R10, R146, R223, -R208 ;  /* 0x000000df920a7223 */ /* 0x000fe200000108d0 */
[----:B------:R-:W-:Y:S01]  /*3f10*/  FADD.FTZ R228, R179, R228 ;  /* 0x000000e4b3e47221 */ /* 0x000fe20000010000 */
[----:B------:R-:W-:Y:S01]  /*3f20*/  FFMA.FTZ R213, R100, R210, R213 ;  /* 0x000000d264d57223 */ /* 0x000fe200000100d5 */
[----:B------:R-:W-:Y:S01]  /*3f30*/  FMUL.FTZ R208, R142, R211 ;  /* 0x000000d38ed07220 */ /* 0x000fe20000410000 */
[----:B------:R-:W-:Y:S01]  /*3f40*/  FADD.FTZ R217, R166, R217 ;  /* 0x000000d9a6d97221 */ /* 0x000fe20000010000 */
        /* <DEDUP_REMOVED lines=14> */
[----:B------:R-:W-:Y:S01]  /*4030*/  FFMA.FTZ R217, R141, R204, R208 ;  /* 0x000000cc8dd97223 */ /* 0x000fe200000100d0 */
[-C--:B------:R-:W-:Y:S01]  /*4040*/  FMUL.FTZ R221, R138, R219.reuse ;  /* 0x000000db8add7220 */ /* 0x080fe20000410000 */
[----:B------:R-:W-:Y:S01]  /*4050*/  FFMA.FTZ R210, R139, R219, -R210 ;  /* 0x000000db8bd27223 */ /* 0x000fe200000108d2 */
[----:B------:R-:W-:Y:S01]  /*4060*/  FFMA.FTZ R208, R141, R206, -R11 ;  /* 0x000000ce8dd07223 */ /* 0x000fe2000001080b */
[C---:B------:R-:W-:Y:S01]  /*4070*/  FFMA.FTZ R217, R98.reuse, R209, R217 ;  /* 0x000000d162d97223 */ /* 0x040fe200000100d9 */
[----:B------:R-:W-:Y:S01]  /*4080*/  FFMA.FTZ R221, R139, R212, R221 ;  /* 0x000000d48bdd7223 */ /* 0x000fe200000100dd */
        /* <DEDUP_REMOVED lines=30> */
[C---:B------:R-:W-:Y:S01]  /*4270*/  FFMA.FTZ R208, R135.reuse, R203, -R208 ;  /* 0x000000cb87d07223 */ /* 0x040fe200000108d0 */
[-C--:B------:R-:W-:Y:S01]  /*4280*/  FMUL.FTZ R212, R144, R221.reuse ;  /* 0x000000dd90d47220 */ /* 0x080fe20000410000 */
[----:B------:R-:W-:Y:S01]  /*4290*/  FFMA.FTZ R216, R146, R221, R205 ;  /* 0x000000dd92d87223 */ /* 0x000fe200000100cd */
[----:B------:R-:W-:Y:S01]  /*42a0*/  FFMA.FTZ R205, R135, R219, R210 ;  /* 0x000000db87cd7223 */ /* 0x000fe200000100d2 */
[C---:B------:R-:W-:Y:S01]  /*42b0*/  FFMA.FTZ R228, R93.reuse, R188, R208 ;  /* 0x000000bc5de47223 */ /* 0x040fe200000100d0 */
[----:B------:R-:W-:Y:S01]  /*42c0*/  FMUL.FTZ R210, R36, R99 ;  /* 0x0000006324d27220 */ /* 0x000fe20000410000 */
[----:B------:R-:W-:Y:S01]  /*42d0*/  FFMA.FTZ R11, R146, R11, -R212 ;  /* 0x0000000b920b7223 */ /* 0x000fe200000108d4 */
[----:B------:R-:W-:Y:S01]  /*42e0*/  FFMA.FTZ R230, R93, R190, R205 ;  /* 0x000000be5de67223 */ /* 0x000fe200000100cd */
[----:B------:R-:W-:Y:S01]  /*42f0*/  FMUL.FTZ R208, R132, R228 ;  /* 0x000000e484d07220 */ /* 0x000fe20000410000 */
[----:B------:R-:W-:Y:S01]  /*4300*/  FFMA.FTZ R205, R0, R215, RZ ;  /* 0x000000d700cd7223 */ /* 0x000fe200000100ff */
[-C--:B------:R-:W-:Y:S01]  /*4310*/  FFMA.FTZ R190, -R105, R210.reuse, R215 ;  /* 0x000000d269be7223 */ /* 0x080fe200000101d7 */
[----:B------:R-:W-:Y:S01]  /*4320*/  FFMA.FTZ R188, R112, -R210, R3 ;  /* 0x800000d270bc7223 */ /* 0x000fe20000010003 */
[----:B------:R-:W-:Y:S01]  /*4330*/  FFMA.FTZ R210, R0, -R3, RZ ;  /* 0x8000000300d27223 */ /* 0x000fe200000100ff */
[----:B------:R-:W-:Y:S01]  /*4340*/  FFMA.FTZ R3, R133, R230, R208 ;  /* 0x000000e685037223 */ /* 0x000fe200000100d0 */
[----:B------:R-:W-:Y:S01]  /*4350*/  FMUL.FTZ R212, R35, R100 ;  /* 0x0000006423d47220 */ /* 0x000fe20000410000 */
[----:B------:R-:W-:Y:S01]  /*4360*/  FFMA.FTZ R232, R52, R213, R205 ;  /* 0x000000d534e87223 */ /* 0x000fe200000100cd */
[----:B------:R-:W-:Y:S01]  /*4370*/  FMUL.FTZ R208, R132, R230 ;  /* 0x000000e684d07220 */ /* 0x000fe20000410000 */
[----:B------:R-:W-:Y:S01]  /*4380*/  FFMA.FTZ R205, R52, -R211, R210 ;  /* 0x800000d334cd7223 */ /* 0x000fe200000100d2 */
[----:B------:R-:W-:Y:S01]  /*4390*/  FMUL.FTZ R210, R34, R97 ;  /* 0x0000006122d27220 */ /* 0x000fe20000410000 */
[----:B------:R-:W-:Y:S01]  /*43a0*/  FFMA.FTZ R3, R94, R201, R3 ;  /* 0x000000c95e037223 */ /* 0x000fe20000010003 */
[----:B------:R-:W-:Y:S01]  /*43b0*/  FFMA.FTZ R213, -R110, R212, R213 ;  /* 0x000000d46ed57223 */ /* 0x000fe200000101d5 */
[----:B------:R-:W-:Y:S01]  /*43c0*/  FFMA.FTZ R201, R133, R228, -R208 ;  /* 0x000000e485c97223 */ /* 0x000fe200000108d0 */
[----:B------:R-:W-:Y:S01]  /*43d0*/  FFMA.FTZ R212, R114, -R212, R211 ;  /* 0x800000d472d47223 */ /* 0x000fe200000100d3 */
[----:B------:R-:W-:Y:S01]  /*43e0*/  FFMA.FTZ R211, -R107, R210, R206 ;  /* 0x000000d26bd37223 */ /* 0x000fe200000101ce */
[----:B------:R-:W-:Y:S01]  /*43f0*/  FFMA.FTZ R208, R51, -R204, R205 ;  /* 0x800000cc33d07223 */ /* 0x000fe200000100cd */
[----:B------:R-:W-:Y:S01]  /*4400*/  FFMA.FTZ R210, R109, -R210, R204 ;  /* 0x800000d26dd27223 */ /* 0x000fe200000100cc */
[----:B------:R-:W-:Y:S01]  /*4410*/  FFMA.FTZ R199, R94, R199, R201 ;  /* 0x000000c75ec77223 */ /* 0x000fe200000100c9 */
[C---:B------:R-:W-:Y:S01]  /*4420*/  FMUL.FTZ R204, R130.reuse, R3 ;  /* 0x0000000382cc7220 */ /* 0x040fe20000410000 */
[----:B------:R-:W-:Y:S01]  /*4430*/  FFMA.FTZ R209, R51, R206, R232 ;  /* 0x000000ce33d17223 */ /* 0x000fe200000100e8 */
[----:B------:R-:W-:Y:S01]  /*4440*/  FMUL.FTZ R205, R33, R98 ;  /* 0x0000006221cd7220 */ /* 0x000fe20000410000 */
[-C--:B------:R-:W-:Y:S01]  /*4450*/  FMUL.FTZ R206, R130, R199.reuse ;  /* 0x000000c782ce7220 */ /* 0x080fe20000410000 */
[----:B------:R-:W-:Y:S01]  /*4460*/  FFMA.FTZ R204, R131, R199, -R204 ;  /* 0x000000c783cc7223 */ /* 0x000fe200000108cc */
[C---:B------:R-:W-:Y:S01]  /*4470*/  FFMA.FTZ R232, R50.reuse, R207, R209 ;  /* 0x000000cf32e87223 */ /* 0x040fe200000100d1 */
[----:B------:R-:W-:Y:S01]  /*4480*/  FFMA.FTZ R201, R50, -R217, R208 ;  /* 0x800000d932c97223 */ /* 0x000fe200000100d0 */
[----:B------:R-:W-:Y:S01]  /*4490*/  FMUL.FTZ R215, R32, R95 ;  /* 0x0000005f20d77220 */ /* 0x000fe20000410000 */
[----:B------:R-:W-:Y:S01]  /*44a0*/  FFMA.FTZ R198, R91, R198, R204 ;  /* 0x000000c65bc67223 */ /* 0x000fe200000100cc */
[----:B------:R-:W-:Y:S01]  /*44b0*/  FFMA.FTZ R204, R131, R3, R206 ;  /* 0x0000000383cc7223 */ /* 0x000fe200000100ce */
[-C--:B------:R-:W-:Y:S01]  /*44c0*/  FFMA.FTZ R209, -R116, R205.reuse, R207 ;  /* 0x000000cd74d17223 */ /* 0x080fe200000101cf */
[----:B------:R-:W-:Y:S01]  /*44d0*/  FFMA.FTZ R208, R118, -R205, R217 ;  /* 0x800000cd76d07223 */ /* 0x000fe200000100d9 */
[C---:B------:R-:W-:Y:S01]  /*44e0*/  FFMA.FTZ R205, R49.reuse, R202, R232 ;  /* 0x000000ca31cd7223 */ /* 0x040fe200000100e8 */
[----:B------:R-:W-:Y:S01]  /*44f0*/  FFMA.FTZ R232, R49, -R200, R201 ;  /* 0x800000c831e87223 */ /* 0x000fe200000100c9 */
[-C--:B------:R-:W-:Y:S01]  /*4500*/  FFMA.FTZ R206, R145, -R215.reuse, R200 ;  /* 0x800000d791ce7223 */ /* 0x080fe200000100c8 */
[----:B------:R-:W-:Y:S01]  /*4510*/  FFMA.FTZ R196, R91, R196, R204 ;  /* 0x000000c45bc47223 */ /* 0x000fe200000100cc */
[----:B------:R-:W-:Y:S01]  /*4520*/  FMUL.FTZ R200, R128, R198 ;  /* 0x000000c680c87220 */ /* 0x000fe20000410000 */
[----:B------:R-:W-:Y:S01]  /*4530*/  FFMA.FTZ R207, -R111, R215, R202 ;  /* 0x000000d76fcf7223 */ /* 0x000fe200000101ca */
[----:B------:R-:W-:Y:S01]  /*4540*/  FMUL.FTZ R204, R31, R96 ;  /* 0x000000601fcc7220 */ /* 0x000fe20000410000 */
[----:B------:R-:W-:Y:S01]  /*4550*/  FFMA.FTZ R202, R48, R203, R205 ;  /* 0x000000cb30ca7223 */ /* 0x000fe200000100cd */
[CC--:B------:R-:W-:Y:S01]  /*4560*/  FFMA.FTZ R215, R129.reuse, R196.reuse, R200 ;  /* 0x000000c481d77223 */ /* 0x0c0fe200000100c8 */
[----:B------:R-:W-:Y:S01]  /*4570*/  FMUL.FTZ R200, R128, R196 ;  /* 0x000000c480c87220 */ /* 0x000fe20000410000 */
[----:B------:R-:W-:Y:S01]  /*4580*/  FFMA.FTZ R205, -R148, R204, R203 ;  /* 0x000000cc94cd7223 */ /* 0x000fe200000101cb */
[----:B------:R-:W-:Y:S01]  /*4590*/  FFMA.FTZ R201, R48, -R219, R232 ;  /* 0x800000db30c97223 */ /* 0x000fe200000100e8 */
[----:B------:R-:W-:Y:S01]  /*45a0*/  FFMA.FTZ R215, R92, R197, R215 ;  /* 0x000000c55cd77223 */ /* 0x000fe200000100d7 */
[----:B------:R-:W-:Y:S01]  /*45b0*/  FFMA.FTZ R197, R129, R198, -R200 ;  /* 0x000000c681c57223 */ /* 0x000fe200000108c8 */
[----:B------:R-:W-:Y:S01]  /*45c0*/  FFMA.FTZ R204, R150, -R204, R219 ;  /* 0x800000cc96cc7223 */ /* 0x000fe200000100db */
[----:B------:R-:W-:Y:S01]  /*45d0*/  FMUL.FTZ R219, R30, R93 ;  /* 0x0000005d1edb7220 */ /* 0x000fe20000410000 */
[----:B------:R-:W-:Y:S01]  /*45e0*/  FMUL.FTZ R200, R126, R215 ;  /* 0x000000d77ec87220 */ /* 0x000fe20000410000 */
[----:B------:R-:W-:Y:S01]  /*45f0*/  FFMA.FTZ R221, R92, R195, R197 ;  /* 0x000000c35cdd7223 */ /* 0x000fe200000100c5 */
[----:B------:R-:W-:Y:S01]  /*4600*/  FFMA.FTZ R217, R47, R228, R202 ;  /* 0x000000e42fd97223 */ /* 0x000fe200000100ca */
[----:B------:R-:W-:Y:S01]  /*4610*/  FFMA.FTZ R203, -R147, R219, R228 ;  /* 0x000000db93cb7223 */ /* 0x000fe200000101e4 */
[----:B------:R-:W-:Y:S01]  /*4620*/  FFMA.FTZ R232, R47, -R230, R201 ;  /* 0x800000e62fe87223 */ /* 0x000fe200000100c9 */
[----:B------:R-:W-:Y:S01]  /*4630*/  FFMA.FTZ R228, R127, R221, -R200 ;  /* 0x000000dd7fe47223 */ /* 0x000fe200000108c8 */
[----:B------:R-:W-:Y:S01]  /*4640*/  FFMA.FTZ R202, R149, -R219, R230 ;  /* 0x800000db95ca7223 */ /* 0x000fe200000100e6 */
[----:B------:R-:W-:Y:S01]  /*4650*/  FMUL.FTZ R230, R126, R221 ;  /* 0x000000dd7ee67220 */ /* 0x000fe20000410000 */
[----:B------:R-:W-:Y:S01]  /*4660*/  FMUL.FTZ R219, R29, R94 ;  /* 0x0000005e1ddb7220 */ /* 0x000fe20000410000 */
[----:B------:R-:W-:Y:S01]  /*4670*/  FFMA.FTZ R236, R89, R194, R228 ;  /* 0x000000c259ec7223 */ /* 0x000fe200000100e4 */
[----:B------:R-:W-:Y:S01]  /*4680*/  FFMA.FTZ R234, R46, R199, R217 ;  /* 0x000000c72eea7223 */ /* 0x000fe200000100d9 */
[----:B------:R-:W-:Y:S01]  /*4690*/  FMUL.FTZ R194, R28, R91 ;  /* 0x0000005b1cc27220 */ /* 0x000fe20000410000 */
[----:B------:R-:W-:Y:S01]  /*46a0*/  FFMA.FTZ R195, R127, R215, R230 ;  /* 0x000000d77fc37223 */ /* 0x000fe200000100e6 */
[----:B------:R-:W-:Y:S01]  /*46b0*/  FFMA.FTZ R197, R46, -R3, R232 ;  /* 0x800000032ec57223 */ /* 0x000fe200000100e8 */
[-C--:B------:R-:W-:Y:S01]  /*46c0*/  FFMA.FTZ R201, -R14, R219.reuse, R199 ;  /* 0x000000db0ec97223 */ /* 0x080fe200000101c7 */
[----:B------:R-:W-:Y:S01]  /*46d0*/  FFMA.FTZ R200, R152, -R219, R3 ;  /* 0x800000db98c87223 */ /* 0x000fe20000010003 */
[----:B------:R-:W-:Y:S01]  /*46e0*/  FFMA.FTZ R3, R45, R198, R234 ;  /* 0x000000c62d037223 */ /* 0x000fe200000100ea */
[-C--:B------:R-:W-:Y:S01]  /*46f0*/  FFMA.FTZ R199, -R15, R194.reuse, R198 ;  /* 0x000000c20fc77223 */ /* 0x080fe200000101c6 */
[----:B------:R-:W-:Y:S01]  /*4700*/  FFMA.FTZ R198, R151, -R194, R196 ;  /* 0x800000c297c67223 */ /* 0x000fe200000100c4 */
[----:B------:R-:W-:Y:S01]  /*4710*/  FFMA.FTZ R217, R89, R192, R195 ;  /* 0x000000c059d97223 */ /* 0x000fe200000100c3 */
[C---:B------:R-:W-:Y:S01]  /*4720*/  FMUL.FTZ R194, R124.reuse, R236 ;  /* 0x000000ec7cc27220 */ /* 0x040fe20000410000 */
[----:B------:R-:W-:Y:S01]  /*4730*/  FFMA.FTZ R228, R45, -R196, R197 ;  /* 0x800000c42de47223 */ /* 0x000fe200000100c5 */
[----:B------:R-:W-:Y:S01]  /*4740*/  FMUL.FTZ R195, R27, R92 ;  /* 0x0000005c1bc37220 */ /* 0x000fe20000410000 */
[-C--:B------:R-:W-:Y:S01]  /*4750*/  FMUL.FTZ R192, R124, R217.reuse ;  /* 0x000000d97cc07220 */ /* 0x080fe20000410000 */
[C---:B------:R-:W-:Y:S01]  /*4760*/  FFMA.FTZ R194, R125.reuse, R217, R194 ;  /* 0x000000d97dc27223 */ /* 0x040fe200000100c2 */
[C---:B------:R-:W-:Y:S01]  /*4770*/  FFMA.FTZ R230, R44.reuse, R221, R3 ;  /* 0x000000dd2ce67223 */ /* 0x040fe20000010003 */
[----:B------:R-:W-:Y:S01]  /*4780*/  FFMA.FTZ R228, R44, -R215, R228 ;  /* 0x800000d72ce47223 */ /* 0x000fe200000100e4 */
[----:B------:R-:W-:Y:S01]  /*4790*/  FFMA.FTZ R196, R154, -R195, R215 ;  /* 0x800000c39ac47223 */ /* 0x000fe200000100d7 */
[-C--:B------:R-:W-:Y:S01]  /*47a0*/  FFMA.FTZ R3, R125, R236.reuse, -R192 ;  /* 0x000000ec7d037223 */ /* 0x080fe200000108c0 */
[----:B------:R-:W-:Y:S01]  /*47b0*/  FFMA.FTZ R215, R90, R13, R194 ;  /* 0x0000000d5ad77223 */ /* 0x000fe200000100c2 */
[----:B------:R-:W-:Y:S01]  /*47c0*/  FFMA.FTZ R13, R43, R236, R230 ;  /* 0x000000ec2b0d7223 */ /* 0x000fe200000100e6 */
[----:B------:R-:W-:Y:S01]  /*47d0*/  ISETP.NE.OR P1, PT, R20, RZ, P1 ;  /* 0x000000ff1400720c */ /* 0x000fe20000f25670 */
[----:B------:R-:W-:Y:S01]  /*47e0*/  FFMA.FTZ R219, R90, R193, R3 ;  /* 0x000000c15adb7223 */ /* 0x000fe20000010003 */
[----:B------:R-:W-:Y:S01]  /*47f0*/  FMUL.FTZ R192, R122, R215 ;  /* 0x000000d77ac07220 */ /* 0x000fe20000410000 */
[----:B------:R-:W-:Y:S01]  /*4800*/  FMUL.FTZ R232, R26, R89 ;  /* 0x000000591ae87220 */ /* 0x000fe20000410000 */
[----:B------:R-:W-:Y:S01]  /*4810*/  FFMA.FTZ R197, -R16, R195, R221 ;  /* 0x000000c310c57223 */ /* 0x000fe200000101dd */
[-C--:B------:R-:W-:Y:S01]  /*4820*/  FMUL.FTZ R194, R122, R219.reuse ;  /* 0x000000db7ac27220 */ /* 0x080fe20000410000 */
[----:B------:R-:W-:Y:S01]  /*4830*/  FFMA.FTZ R192, R123, R219, -R192 ;  /* 0x000000db7bc07223 */ /* 0x000fe200000108c0 */
[----:B------:R-:W-:Y:S01]  /*4840*/  FFMA.FTZ R193, R43, -R217, R228 ;  /* 0x800000d92bc17223 */ /* 0x000fe200000100e4 */
[----:B------:R-:W-:Y:S01]  /*4850*/  FMUL.FTZ R228, R24, R87 ;  /* 0x0000005718e47220 */ /* 0x000fe20000410000 */
[----:B------:R-:W-:Y:S01]  /*4860*/  FFMA.FTZ R3, R123, R215, R194 ;  /* 0x000000d77b037223 */ /* 0x000fe200000100c2 */
[----:B------:R-:W-:Y:S01]  /*4870*/  FFMA.FTZ R230, R87, R6, R192 ;  /* 0x0000000657e67223 */ /* 0x000fe200000100c0 */
[----:B------:R-:W-:Y:S01]  /*4880*/  FFMA.FTZ R6, R42, R219, R13 ;  /* 0x000000db2a067223 */ /* 0x000fe2000001000d */
[----:B------:R-:W-:Y:S01]  /*4890*/  FFMA.FTZ R194, R153, -R232, R217 ;  /* 0x800000e899c27223 */ /* 0x000fe200000100d9 */
[----:B------:R-:W-:Y:S01]  /*48a0*/  FFMA.FTZ R3, R87, R4, R3 ;  /* 0x0000000457037223 */ /* 0x000fe20000010003 */
[----:B------:R-:W-:Y:S01]  /*48b0*/  FMUL.FTZ R217, R25, R90 ;  /* 0x0000005a19d97220 */ /* 0x000fe20000410000 */
[-C--:B------:R-:W-:Y:S01]  /*48c0*/  FFMA.FTZ R221, R41, R230.reuse, R6 ;  /* 0x000000e629dd7223 */ /* 0x080fe20000010006 */
[----:B------:R-:W-:Y:S01]  /*48d0*/  FMUL.FTZ R6, R120, R230 ;  /* 0x000000e678067220 */ /* 0x000fe20000410000 */
[----:B------:R-:W-:Y:S01]  /*48e0*/  FFMA.FTZ R192, R42, -R215, R193 ;  /* 0x800000d72ac07223 */ /* 0x000fe200000100c1 */
[----:B------:R-:W-:Y:S01]  /*48f0*/  FFMA.FTZ R219, -R18, R217, R219 ;  /* 0x000000d912db7223 */ /* 0x000fe200000101db */
[-C--:B------:R-:W-:Y:S01]  /*4900*/  FMUL.FTZ R4, R120, R3.reuse ;  /* 0x0000000378047220 */ /* 0x080fe20000410000 */
[----:B------:R-:W-:Y:S01]  /*4910*/  FFMA.FTZ R6, R121, R3, R6 ;  /* 0x0000000379067223 */ /* 0x000fe20000010006 */
[----:B------:R-:W-:Y:S01]  /*4920*/  FFMA.FTZ R217, R156, -R217, R215 ;  /* 0x800000d99cd97223 */ /* 0x000fe200000100d7 */
[----:B------:R-:W-:Y:S01]  /*4930*/  VOTEU.ALL UP0, P1 ;  /* 0x0000000000ff7886 */ /* 0x000fe20000800000 */
[----:B------:R-:W-:Y:S01]  /*4940*/  FFMA.FTZ R215, R41, -R3, R192 ;  /* 0x8000000329d77223 */ /* 0x000fe200000100c0 */
[-C--:B------:R-:W-:Y:S01]  /*4950*/  FFMA.FTZ R193, -R19, R228.reuse, R230 ;  /* 0x000000e413c17223 */ /* 0x080fe200000101e6 */
[----:B------:R-:W-:Y:S01]  /*4960*/  FFMA.FTZ R192, R155, -R228, R3 ;  /* 0x800000e49bc07223 */ /* 0x000fe20000010003 */
[----:B------:R-:W-:Y:S01]  /*4970*/  FFMA.FTZ R223, R121, R230, -R4 ;  /* 0x000000e679df7223 */ /* 0x000fe20000010804 */
[C---:B------:R-:W-:Y:S01]  /*4980*/  FFMA.FTZ R228, R88.reuse, R5, R6 ;  /* 0x0000000558e47223 */ /* 0x040fe20000010006 */
[----:B------:R-:W-:Y:S01]  /*4990*/  HFMA2 R5, -RZ, RZ, 0, 0 ;  /* 0x00000000ff057431 */ /* 0x000fe200000001ff */
[----:B------:R-:W-:Y:S01]  /*49a0*/  @!UP0 ULEA UR28, UR8, UR21, 0x4 ;  /* 0x00000015081c8291 */ /* 0x000fe2000f8e20ff */
[----:B------:R-:W-:Y:S01]  /*49b0*/  FFMA.FTZ R223, R88, R7, R223 ;  /* 0x0000000758df7223 */ /* 0x000fe200000100df */
[----:B------:R-:W-:-:S02]  /*49c0*/  MOV R4, 0x3f800000 ;  /* 0x3f80000000047802 */ /* 0x000fc40000000f00 */
[----:B------:R-:W-:Y:S01]  /*49d0*/  CS2R R6, SRZ ;  /* 0x0000000000067805 */ /* 0x000fe2000001ff00 */
[----:B------:R-:W-:Y:S01]  /*49e0*/  FADD.FTZ R3, R171, R216 ;  /* 0x000000d8ab037221 */ /* 0x000fe20000010000 */
[----:B------:R-:W-:Y:S01]  /*49f0*/  FADD.FTZ R13, R184, R11 ;  /* 0x0000000bb80d7221 */ /* 0x000fe20000010000 */
[----:B------:R-:W-:Y:S01]  /*4a00*/  FFMA.FTZ R195, -R17, R232, R236 ;  /* 0x000000e811c37223 */ /* 0x000fe200000101ec */
[----:B------:R0:W1:Y:S04]  /*4a10*/  SHFL.DOWN PT, R225, R10, 0x1, 0x1f ;  /* 0x08201f000ae17f89 */ /* 0x00006800000e0000 */
[----:B------:R-:W2:Y:S04]  /*4a20*/  @!P1 LDS.128 R4, [UR28+0x2e10] ;  /* 0x002e101cff049984 */ /* 0x000ea80008000c00 */
[----:B------:R0:W3:Y:S04]  /*4a30*/  SHFL.DOWN PT, R232, R2, 0x1, 0x1f ;  /* 0x08201f0002e87f89 */ /* 0x0000e800000e0000 */
[----:B------:R0:W4:Y:S04]  /*4a40*/  SHFL.DOWN PT, R230, R3, 0x1, 0x1f ;  /* 0x08201f0003e67f89 */ /* 0x00012800000e0000 */
[----:B------:R0:W0:Y:S01]  /*4a50*/  SHFL.DOWN PT, R233, R13, 0x1, 0x1f ;  /* 0x08201f000de97f89 */ /* 0x00002200000e0000 */
[----:B------:R-:W-:Y:S05]  /*4a60*/  @!P2 BRA `(.L_x_14501) ;  /* 0x000000000028a947 */ /* 0x000fea0003800000 */
[-C--:B0-----:R-:W-:Y:S01]  /*4a70*/  FMUL.FTZ R227, R10, R233.reuse ;  /* 0x000000e90ae37220 */ /* 0x081fe20000410000 */
[----:B------:R-:W-:Y:S01]  /*4a80*/  FMUL.FTZ R233, R2, R233 ;  /* 0x000000e902e97220 */ /* 0x000fe20000410000 */
[-C--:B-1----:R-:W-:Y:S01]  /*4a90*/  FMUL.FTZ R11, R10, R225.reuse ;  /* 0x000000e10a0b7220 */ /* 0x082fe20000410000 */
[C---:B------:R-:W-:Y:S01]  /*4aa0*/  FMUL.FTZ R225, R2.reuse, R225 ;  /* 0x000000e102e17220 */ /* 0x040fe20000410000 */
[-C--:B----4-:R-:W-:Y:S01]  /*4ab0*/  FFMA.FTZ R216, R2, R230.reuse, -R227 ;  /* 0x000000e602d87223 */ /* 0x090fe200000108e3 */
[----:B------:R-:W-:Y:S01]  /*4ac0*/  FFMA.FTZ R230, R10, R230, R233 ;  /* 0x000000e60ae67223 */ /* 0x000fe200000100e9 */
[C---:B---3--:R-:W-:Y:S01]  /*4ad0*/  FFMA.FTZ R2, R232.reuse, R2, -R11 ;  /* 0x00000002e8027223 */ /* 0x048fe2000001080b */
[----:B------:R-:W-:Y:S01]  /*4ae0*/  FFMA.FTZ R10, R232, R10, R225 ;  /* 0x0000000ae80a7223 */ /* 0x000fe200000100e1 */
[----:B------:R-:W-:Y:S01]  /*4af0*/  FADD.FTZ R3, R3, R216 ;  /* 0x000000d803037221 */ /* 0x000fe20000010000 */
[----:B------:R-:W-:-:S07]  /*4b00*/  FADD.FTZ R13, R13, R230 ;  /* 0x000000e60d0d7221 */ /* 0x000fce0000010000 */
.L_x_14501:
[----:B------:R-:W-:Y:S05]  /*4b10*/  BSYNC.RECONVERGENT B0 ;  /* 0x0000000000007941 */ /* 0x000fea0003800200 */
.L_x_14500:
[----:B---3--:R3:W2:Y:S01]  /*4b20*/  SHFL.DOWN PT, R232, R2, 0x2, 0x1f ;  /* 0x08401f0002e87f89 */ /* 0x0086a200000e0000 */
[----:B------:R-:W-:Y:S03]  /*4b30*/  BSSY.RECONVERGENT B0, `(.L_x_14502) ;  /* 0x000000f000007945 */ /* 0x000fe60003800200 */
[----:B-1----:R3:W1:Y:S04]  /*4b40*/  SHFL.DOWN PT, R225, R10, 0x2, 0x1f ;  /* 0x08401f000ae17f89 */ /* 0x00266800000e0000 */
        /* <DEDUP_REMOVED lines=9> */
[-C--:B--23--:R-:W-:Y:S01]  /*4be0*/  FFMA.FTZ R2, R2, R232.reuse, -R11 ;  /* 0x000000e802027223 */ /* 0x08cfe2000001080b */
[----:B------:R-:W-:Y:S01]  /*4bf0*/  FFMA.FTZ R10, R10, R232, R225 ;  /* 0x000000e80a0a7223 */ /* 0x000fe200000100e1 */
[----:B------:R-:W-:Y:S01]  /*4c00*/  FADD.FTZ R3, R3, R216 ;  /* 0x000000d803037221 */ /* 0x000fe20000010000 */
[----:B------:R-:W-:-:S07]  /*4c10*/  FADD.FTZ R13, R13, R230 ;  /* 0x000000e60d0d7221 */ /* 0x000fce0000010000 */
.L_x_14503:
[----:B------:R-:W-:Y:S05]  /*4c20*/  BSYNC.RECONVERGENT B0 ;  /* 0x0000000000007941 */ /* 0x000fea0003800200 */
.L_x_14502:
[----:B--2---:R2:W2:Y:S01]  /*4c30*/  SHFL.DOWN PT, R232, R2, 0x4, 0x1f ;  /* 0x08801f0002e87f89 */ /* 0x0044a200000e0000 */
[----:B------:R-:W-:Y:S03]  /*4c40*/  BSSY.RECONVERGENT B0, `(.L_x_14504) ;  /* 0x000000f000007945 */ /* 0x000fe60003800200 */
[----:B-1----:R1:W1:Y:S04]  /*4c50*/  SHFL.DOWN PT, R225, R10, 0x4, 0x1f ;  /* 0x08801f000ae17f89 */ /* 0x00226800000e0000 */
        /* <DEDUP_REMOVED lines=9> */
[-C--:B--23--:R-:W-:Y:S01]  /*4cf0*/  FFMA.FTZ R2, R2, R232.reuse, -R11 ;  /* 0x000000e802027223 */ /* 0x08cfe2000001080b */
[----:B------:R-:W-:Y:S01]  /*4d00*/  FFMA.FTZ R10, R10, R232, R225 ;  /* 0x000000e80a0a7223 */ /* 0x000fe200000100e1 */
[----:B----4-:R-:W-:Y:S01]  /*4d10*/  FADD.FTZ R3, R3, R216 ;  /* 0x000000d803037221 */ /* 0x010fe20000010000 */
[----:B------:R-:W-:-:S07]  /*4d20*/  FADD.FTZ R13, R13, R230 ;  /* 0x000000e60d0d7221 */ /* 0x000fce0000010000 */
.L_x_14505:
[----:B------:R-:W-:Y:S05]  /*4d30*/  BSYNC.RECONVERGENT B0 ;  /* 0x0000000000007941 */ /* 0x000fea0003800200 */
.L_x_14504:
[----:B--2---:R2:W2:Y:S01]  /*4d40*/  SHFL.DOWN PT, R232, R2, 0x8, 0x1f ;  /* 0x09001f0002e87f89 */ /* 0x0044a200000e0000 */
[----:B------:R-:W-:Y:S03]  /*4d50*/  BSSY.RECONVERGENT B0, `(.L_x_14506) ;  /* 0x000000f000007945 */ /* 0x000fe60003800200 */
[----:B-1----:R1:W1:Y:S04]  /*4d60*/  SHFL.DOWN PT, R225, R10, 0x8, 0x1f ;  /* 0x09001f000ae17f89 */ /* 0x00226800000e0000 */
        /* <DEDUP_REMOVED lines=13> */
.L_x_14507:
[----:B------:R-:W-:Y:S05]  /*4e40*/  BSYNC.RECONVERGENT B0 ;  /* 0x0000000000007941 */ /* 0x000fea0003800200 */
.L_x_14506:
        /* <DEDUP_REMOVED lines=16> */
.L_x_14509:
[----:B------:R-:W-:Y:S05]  /*4f50*/  BSYNC.RECONVERGENT B0 ;  /* 0x0000000000007941 */ /* 0x000fea0003800200 */
.L_x_14508:
[CC--:B------:R-:W-:Y:S01]  /*4f60*/  FMUL.FTZ R11, R117.reuse, R223.reuse ;  /* 0x000000df750b7220 */ /* 0x0c0fe20000410000 */
[----:B-1----:R-:W3:Y:S01]  /*4f70*/  SHFL.IDX PT, R230, R10, RZ, 0x1f ;  /* 0x00001fff0ae67589 */ /* 0x002ee200000e0000 */
[CC--:B------:R-:W-:Y:S01]  /*4f80*/  FFMA.FTZ R234, R40.reuse, R223.reuse, R221 ;  /* 0x000000df28ea7223 */ /* 0x0c0fe200000100dd */
[-C--:B------:R-:W-:Y:S01]  /*4f90*/  FMUL.FTZ R216, R117, R228.reuse ;  /* 0x000000e475d87220 */ /* 0x080fe20000410000 */
[----:B------:R-:W-:Y:S01]  /*4fa0*/  FFMA.FTZ R221, R119, R228, R11 ;  /* 0x000000e477dd7223 */ /* 0x000fe2000001000b */
[----:B------:R-:W-:Y:S01]  /*4fb0*/  FMUL.FTZ R225, R23, R88 ;  /* 0x0000005817e17220 */ /* 0x000fe20000410000 */
[----:B------:R-:W1:Y:S01]  /*4fc0*/  SHFL.IDX PT, R11, R2, RZ, 0x1f ;  /* 0x00001fff020b7589 */ /* 0x000e6200000e0000 */
[----:B--2---:R-:W-:Y:S01]  /*4fd0*/  FFMA.FTZ R232, R119, R223, -R216 ;  /* 0x000000df77e87223 */ /* 0x004fe200000108d8 */
[----:B------:R-:W-:Y:S01]  /*4fe0*/  FFMA.FTZ R236, R40, -R228, R215 ;  /* 0x800000e428ec7223 */ /* 0x000fe200000100d7 */
[----:B------:R-:W-:Y:S01]  /*4ff0*/  FFMA.FTZ R216, R160, -R225, R228 ;  /* 0x800000e1a0d87223 */ /* 0x000fe200000100e4 */
[----:B0-----:R3:W-:Y:S01]  /*5000*/  SHFL.DOWN PT, R233, R2, 0x1, 0x1f ;  /* 0x08201f0002e97f89 */ /* 0x0017e200000e0000 */
[C---:B------:R-:W-:Y:S01]  /*5010*/  FFMA.FTZ R240, R85.reuse, R226, R232 ;  /* 0x000000e255f07223 */ /* 0x040fe200000100e8 */
[----:B------:R-:W-:Y:S01]  /*5020*/  FFMA.FTZ R239, R85, R12, R221 ;  /* 0x0000000c55ef7223 */ /* 0x000fe200000100dd */
[C---:B------:R-:W-:Y:S01]  /*5030*/  ISETP.NE.AND P1, PT, R20.reuse, 0x1f, PT ;  /* 0x0000001f1400780c */ /* 0x040fe20003f25270 */
[----:B------:R-:W0:Y:S01]  /*5040*/  SHFL.IDX PT, R228, R7, RZ, 0x1f ;  /* 0x00001fff07e47589 */ /* 0x000e2200000e0000 */
[----:B------:R-:W-:Y:S01]  /*5050*/  ULEA UR28, UR12, 0xfffffc00, 0xa ;  /* 0xfffffc000c1c7891 */ /* 0x000fe2000f8e50ff */
[----:B------:R-:W-:Y:S01]  /*5060*/  FMUL.FTZ R12, R113, R239 ;  /* 0x000000ef710c7220 */ /* 0x000fe20000410000 */
[----:B------:R-:W-:Y:S01]  /*5070*/  ISETP.NE.AND P2, PT, R20, RZ, PT ;  /* 0x000000ff1400720c */ /* 0x000fe20003f45270 */
[----:B------:R2:W5:Y:S01]  /*5080*/  SHFL.DOWN PT, R235, R10, 0x1, 0x1f ;  /* 0x08201f000aeb7f89 */ /* 0x00056200000e0000 */
[----:B------:R-:W-:Y:S01]  /*5090*/  FMUL.FTZ R238, R22, R85 ;  /* 0x0000005516ee7220 */ /* 0x000fe20000410000 */
[-C--:B------:R-:W-:Y:S01]  /*50a0*/  FFMA.FTZ R237, R115, R240.reuse, -R12 ;  /* 0x000000f073ed7223 */ /* 0x080fe2000001080c */
[----:B------:R-:W-:Y:S01]  /*50b0*/  FMUL.FTZ R232, R113, R240 ;  /* 0x000000f071e87220 */ /* 0x000fe20000410000 */
[----:B------:R4:W5:Y:S01]  /*50c0*/  SHFL.IDX PT, R226, R6, RZ, 0x1f ;  /* 0x00001fff06e27589 */ /* 0x00096200000e0000 */
[----:B------:R-:W-:Y:S01]  /*50d0*/  FFMA.FTZ R215, -R158, R225, R223 ;  /* 0x000000e19ed77223 */ /* 0x000fe200000101df */
[----:B------:R-:W-:Y:S01]  /*50e0*/  FFMA.FTZ R231, R86, R231, R237 ;  /* 0x000000e756e77223 */ /* 0x000fe200000100ed */
[C---:B---3--:R-:W-:Y:S01]  /*50f0*/  FMUL.FTZ R2, R230.reuse, R7 ;  /* 0x00000007e6027220 */ /* 0x048fe20000410000 */
[----:B------:R-:W3:Y:S01]  /*5100*/  SHFL.DOWN PT, R243, R13, 0x1, 0x1f ;  /* 0x08201f000df37f89 */ /* 0x000ee200000e0000 */
[C---:B------:R-:W-:Y:S01]  /*5110*/  FMUL.FTZ R237, R230.reuse, R5 ;  /* 0x00000005e6ed7220 */ /* 0x040fe20000410000 */
[CC--:B--2---:R-:W-:Y:S01]  /*5120*/  FMUL.FTZ R10, R230.reuse, R6.reuse ;  /* 0x00000006e60a7220 */ /* 0x0c4fe20000410000 */
[----:B------:R-:W-:Y:S01]  /*5130*/  FFMA.FTZ R225, R39, -R239, R236 ;  /* 0x800000ef27e17223 */ /* 0x000fe200000100ec */
[----:B------:R-:W2:Y:S01]  /*5140*/  SHFL.DOWN PT, R241, R3, 0x1, 0x1f ;  /* 0x08201f0003f17f89 */ /* 0x000ea200000e0000 */
[C---:B-1----:R-:W-:Y:S01]  /*5150*/  FFMA.FTZ R2, R11.reuse, R6, -R2 ;  /* 0x000000060b027223 */ /* 0x042fe20000010802 */
[-C--:B----4-:R-:W-:Y:S01]  /*5160*/  FMUL.FTZ R6, R230, R4.reuse ;  /* 0x00000004e6067220 */ /* 0x090fe20000410000 */
[C---:B------:R-:W-:Y:S01]  /*5170*/  FFMA.FTZ R4, R11.reuse, R4, -R237 ;  /* 0x000000040b047223 */ /* 0x040fe200000108ed */
[----:B------:R1:W4:Y:S01]  /*5180*/  SHFL.IDX PT, R230, R13, RZ, 0x1f ;  /* 0x00001fff0de67589 */ /* 0x00032200000e0000 */
[C---:B------:R-:W-:Y:S01]  /*5190*/  FFMA.FTZ R7, R11.reuse, R7, R10 ;  /* 0x000000070b077223 */ /* 0x040fe2000001000a */
[----:B------:R-:W-:Y:S01]  /*51a0*/  FFMA.FTZ R5, R11, R5, R6 ;  /* 0x000000050b057223 */ /* 0x000fe20000010006 */
[----:B------:R-:W-:Y:S01]  /*51b0*/  MOV R11, UR28 ;  /* 0x0000001c000b7c02 */ /* 0x000fe20008000f00 */
[----:B------:R1:W4:Y:S01]  /*51c0*/  SHFL.IDX PT, R237, R3, RZ, 0x1f ;  /* 0x00001fff03ed7589 */ /* 0x00032200000e0000 */
[-C--:B0-----:R-:W-:Y:S01]  /*51d0*/  @P1 FMUL.FTZ R12, R233, R228.reuse ;  /* 0x000000e4e90c1220 */ /* 0x081fe20000410000 */
[----:B------:R-:W-:Y:S01]  /*51e0*/  LOP3.LUT R10, R20, UR28, RZ, 0xfc, !PT ;  /* 0x0000001c140a7c12 */ /* 0x000fe2000f8efcff */
[----:B------:R-:W-:Y:S01]  /*51f0*/  VOTEU.ALL UP0, P2 ;  /* 0x0000000000ff7886 */ /* 0x000fe20001000000 */
[----:B-----5:R-:W-:Y:S01]  /*5200*/  @P1 FMUL.FTZ R6, R235, R228 ;  /* 0x000000e4eb061220 */ /* 0x020fe20000410000 */
[----:B------:R-:W-:Y:S01]  /*5210*/  SHF.R.S32.HI R11, RZ, 0x1f, R11 ;  /* 0x0000001fff0b7819 */ /* 0x000fe2000001140b */
[----:B------:R-:W-:Y:S01]  /*5220*/  FFMA.FTZ R221, R189, -R238, R239 ;  /* 0x800000eebddd7223 */ /* 0x000fe200000100ef */
[----:B-1----:R-:W-:Y:S01]  /*5230*/  MOV R13, UR42 ;  /* 0x0000002a000d7c02 */ /* 0x002fe20008000f00 */
[-C--:B------:R-:W-:Y:S01]  /*5240*/  @P1 FFMA.FTZ R12, R235, R226.reuse, R12 ;  /* 0x000000e2eb0c1223 */ /* 0x080fe2000001000c */
[----:B------:R-:W-:Y:S01]  /*5250*/  @P1 FFMA.FTZ R6, R233, R226, -R6 ;  /* 0x000000e2e9061223 */ /* 0x000fe20000010806 */
[----:B------:R-:W-:Y:S01]  /*5260*/  P2R R3, PR, RZ, 0x4 ;  /* 0x00000004ff037803 */ /* 0x000fe20000000000 */
[----:B------:R-:W-:Y:S01]  /*5270*/  FFMA.FTZ R239, R115, R239, R232 ;  /* 0x000000ef73ef7223 */ /* 0x000fe200000100e8 */
[----:B---3--:R-:W-:Y:S01]  /*5280*/  @P1 FADD.FTZ R228, R243, R12 ;  /* 0x0000000cf3e41221 */ /* 0x008fe20000010000 */
[----:B------:R-:W-:Y:S01]  /*5290*/  IMAD.WIDE.U32 R12, R13, UR8, R10 ;  /* 0x000000080d0c7c25 */ /* 0x000fe2000f8e000a */
[----:B------:R-:W-:Y:S01]  /*52a0*/  MOV R11, UR43 ;  /* 0x0000002b000b7c02 */ /* 0x000fe20008000f00 */
[----:B------:R-:W-:-:S02]  /*52b0*/  @!UP0 ULEA UR28, UR8, UR21, 0x4 ;  /* 0x00000015081c8291 */ /* 0x000fc4000f8e20ff */
[----:B--2---:R-:W-:Y:S01]  /*52c0*/  @P1 FADD.FTZ R226, R241, R6 ;  /* 0x00000006f1e21221 */ /* 0x004fe20000010000 */
[----:B------:R-:W-:Y:S01]  /*52d0*/  FMUL.FTZ R3, R228, R9 ;  /* 0x00000009e4037220 */ /* 0x000fe20000410000 */
[----:B------:R-:W-:Y:S01]  /*52e0*/  FFMA.FTZ R229, R86, R229, R239 ;  /* 0x000000e556e57223 */ /* 0x000fe200000100ef */
[----:B------:R-:W-:Y:S01]  /*52f0*/  FFMA.FTZ R223, -R187, R238, R240 ;  /* 0x000000eebbdf7223 */ /* 0x000fe200000101f0 */
[C---:B------:R-:W-:Y:S01]  /*5300*/  FMUL.FTZ R9, R226.reuse, R9 ;  /* 0x00000009e2097220 */ /* 0x040fe20000410000 */
[-C--:B------:R-:W-:Y:S01]  /*5310*/  FFMA.FTZ R3, R226, R8.reuse, R3 ;  /* 0x00000008e2037223 */ /* 0x080fe20000010003 */
[----:B----4-:R-:W-:Y:S01]  /*5320*/  FADD.FTZ R7, R230, R7 ;  /* 0x00000007e6077221 */ /* 0x010fe20000010000 */
[----:B------:R-:W-:Y:S01]  /*5330*/  BSSY.RECONVERGENT B0, `(.L_x_14510) ;  /* 0x000018c000007945 */ /* 0x000fe20003800200 */
[----:B------:R-:W-:Y:S01]  /*5340*/  FFMA.FTZ R9, R228, R8, -R9 ;  /* 0x00000008e4097223 */ /* 0x000fe20000010809 */
[----:B------:R-:W-:Y:S01]  /*5350*/  FADD.FTZ R226, R222, R3 ;  /* 0x00000003dee27221 */ /* 0x000fe20000010000 */
[----:B------:R-:W-:Y:S01]  /*5360*/  FADD.FTZ R6, R237, R2 ;  /* 0x00000002ed067221 */ /* 0x000fe20000010000 */
[----:B------:R-:W-:-:S02]  /*5370*/  IMAD R3, R11, UR8, R13 ;  /* 0x000000080b037c24 */ /* 0x000fc4000f8e020d */
[----:B------:R-:W-:Y:S01]  /*5380*/  FADD.FTZ R224, R224, R9 ;  /* 0x00000009e0e07221 */ /* 0x000fe20000010000 */
[C---:B------:R-:W-:Y:S01]  /*5390*/  LEA R2, P1, R12.reuse, UR10, 0x2 ;  /* 0x0000000a0c027c11 */ /* 0x040fe2000f8210ff */
[----:B------:R-:W-:Y:S01]  /*53a0*/  FMUL.FTZ R9, R21, R86 ;  /* 0x0000005615097220 */ /* 0x000fe20000410000 */
[C---:B------:R-:W-:Y:S01]  /*53b0*/  FMUL.FTZ R222, R113.reuse, R226 ;  /* 0x000000e271de7220 */ /* 0x040fe20000410000 */
[-C--:B------:R-:W-:Y:S01]  /*53c0*/  FMUL.FTZ R8, R113, R224.reuse ;  /* 0x000000e071087220 */ /* 0x080fe20000410000 */
[----:B------:R-:W-:Y:S01]  /*53d0*/  LEA.HI.X R3, R12, UR11, R3, 0x2, P1 ;  /* 0x0000000b0c037c11 */ /* 0x000fe200088f1403 */
[C---:B------:R-:W-:Y:S01]  /*53e0*/  FMUL.FTZ R11, R220.reuse, R224 ;  /* 0x000000e0dc0b7220 */ /* 0x040fe20000410000 */
[----:B------:R-:W-:Y:S01]  /*53f0*/  MOV R13, 0x84 ;  /* 0x00000084000d7802 */ /* 0x000fe20000000f00 */
[C---:B------:R-:W-:Y:S01]  /*5400*/  FFMA.FTZ R12, R115.reuse, R226, R8 ;  /* 0x000000e2730c7223 */ /* 0x040fe20000010008 */
[-C--:B------:R-:W-:Y:S01]  /*5410*/  FFMA.FTZ R220, R220, -R9.reuse, R229 ;  /* 0x80000009dcdc7223 */ /* 0x080fe200000100e5 */
[----:B------:R-:W-:Y:S01]  /*5420*/  FFMA.FTZ R8, -R218, R9, R231 ;  /* 0x00000009da087223 */ /* 0x000fe200000101e7 */
[----:B------:R-:W-:Y:S01]  /*5430*/  FMUL.FTZ R9, R226, UR30 ;  /* 0x0000001ee2097c20 */ /* 0x000fe20008410000 */
[----:B------:R0:W-:Y:S01]  /*5440*/  @!P2 STS.128 [UR28+0x2e10], R4 ;  /* 0x002e1004ff00a988 */ /* 0x0001e20008000c1c */
[----:B------:R-:W-:Y:S01]  /*5450*/  FFMA.FTZ R115, R115, R224, -R222 ;  /* 0x000000e073737223 */ /* 0x000fe200000108de */
[----:B------:R-:W-:Y:S01]  /*5460*/  FFMA.FTZ R11, R218, R226, R11 ;  /* 0x000000e2da0b7223 */ /* 0x000fe2000001000b */
[----:B------:R-:W-:Y:S01]  /*5470*/  FFMA.FTZ R9, R224, UR29, -R9 ;  /* 0x0000001de0097c23 */ /* 0x000fe20008010809 */
[----:B------:R-:W-:Y:S01]  /*5480*/  FFMA.FTZ R227, R39, R240, R234 ;  /* 0x000000f027e37223 */ /* 0x000fe200000100ea */
[----:B0-----:R-:W-:-:S02]  /*5490*/  IMAD R4, R20, R13, UR21 ;  /* 0x0000001514047e24 */ /* 0x001fc4000f8e020d */
[----:B------:R-:W-:Y:S01]  /*54a0*/  FMUL.FTZ R13, R224, UR30 ;  /* 0x0000001ee00d7c20 */ /* 0x000fe20008410000 */
[----:B------:R-:W-:Y:S01]  /*54b0*/  FMUL.FTZ R7, R21, R224 ;  /* 0x000000e015077220 */ /* 0x000fe20000410000 */
[----:B------:R-:W-:Y:S01]  /*54c0*/  FADD.FTZ R224, R191, R12 ;  /* 0x0000000cbfe07221 */ /* 0x000fe20000010000 */
[----:B------:R-:W-:Y:S01]  /*54d0*/  FADD.FTZ R191, R214, R115 ;  /* 0x00000073d6bf7221 */ /* 0x000fe20000010000 */
[----:B------:R-:W-:Y:S01]  /*54e0*/  FMUL.FTZ R5, R21, R226 ;  /* 0x000000e215057220 */ /* 0x000fe20000410000 */
[----:B------:R-:W-:Y:S01]  /*54f0*/  FMUL.FTZ R115, R86, R7 ;  /* 0x0000000756737220 */ /* 0x000fe20000410000 */
[CC--:B------:R-:W-:Y:S01]  /*5500*/  FMUL.FTZ R12, R117.reuse, R224.reuse ;  /* 0x000000e0750c7220 */ /* 0x0c0fe20000410000 */
[-C--:B------:R-:W-:Y:S01]  /*5510*/  FMUL.FTZ R6, R117, R191.reuse ;  /* 0x000000bf75067220 */ /* 0x080fe20000410000 */
[-C--:B------:R-:W-:Y:S01]  /*5520*/  FMUL.FTZ R214, R189, R191.reuse ;  /* 0x000000bfbdd67220 */ /* 0x080fe20000410000 */
[----:B------:R-:W-:Y:S01]  /*5530*/  FMUL.FTZ R113, R191, UR30 ;  /* 0x0000001ebf717c20 */ /* 0x000fe20008410000 */
[-C--:B------:R-:W-:Y:S01]  /*5540*/  FMUL.FTZ R218, R22, R224.reuse ;  /* 0x000000e016da7220 */ /* 0x080fe20000410000 */
[CC--:B------:R-:W-:Y:S01]  /*5550*/  FFMA.FTZ R222, R119.reuse, R224.reuse, R6 ;  /* 0x000000e077de7223 */ /* 0x0c0fe20000010006 */
[-C--:B------:R-:W-:Y:S01]  /*5560*/  FFMA.FTZ R119, R119, R191.reuse, -R12 ;  /* 0x000000bf77777223 */ /* 0x080fe2000001080c */
[----:B------:R-:W-:Y:S01]  /*5570*/  FMUL.FTZ R12, R224, UR30 ;  /* 0x0000001ee00c7c20 */ /* 0x000fe20008410000 */
[----:B------:R-:W-:Y:S01]  /*5580*/  FMUL.FTZ R6, R22, R191 ;  /* 0x000000bf16067220 */ /* 0x000fe20000410000 */
[----:B------:R-:W-:Y:S01]  /*5590*/  FFMA.FTZ R214, R187, R224, R214 ;  /* 0x000000e0bbd67223 */ /* 0x000fe200000100d6 */
[----:B------:R-:W-:Y:S01]  /*55a0*/  FADD.FTZ R119, R186, R119 ;  /* 0x00000077ba777221 */ /* 0x000fe20000010000 */
[----:B------:R-:W-:Y:S01]  /*55b0*/  FFMA.FTZ R12, R191, UR29, -R12 ;  /* 0x0000001dbf0c7c23 */ /* 0x000fe2000801080c */
[----:B------:R-:W-:Y:S01]  /*55c0*/  FADD.FTZ R191, R185, R222 ;  /* 0x000000deb9bf7221 */ /* 0x000fe20000010000 */
[C---:B------:R-:W-:Y:S01]  /*55d0*/  FMUL.FTZ R189, R85.reuse, R6 ;  /* 0x0000000655bd7220 */ /* 0x040fe20000410000 */
[C---:B------:R-:W-:Y:S01]  /*55e0*/  FMUL.FTZ R222, R120.reuse, R119 ;  /* 0x0000007778de7220 */ /* 0x040fe20000410000 */
[----:B------:R-:W-:Y:S01]  /*55f0*/  FMUL.FTZ R187, R85, R218 ;  /* 0x000000da55bb7220 */ /* 0x000fe20000410000 */
[-C--:B------:R-:W-:Y:S01]  /*5600*/  FMUL.FTZ R120, R120, R191.reuse ;  /* 0x000000bf78787220 */ /* 0x080fe20000410000 */
[----:B------:R-:W-:Y:S01]  /*5610*/  FFMA.FTZ R186, R224, UR29, R113 ;  /* 0x0000001de0ba7c23 */ /* 0x000fe20008010071 */
[C---:B------:R-:W-:Y:S01]  /*5620*/  FFMA.FTZ R222, R121.reuse, R191, R222 ;  /* 0x000000bf79de7223 */ /* 0x040fe200000100de */
[----:B------:R0:W-:Y:S01]  /*5630*/  STS [R4+0x8b4], R189 ;  /* 0x0008b4bd04007388 */ /* 0x0001e20000000800 */
[-C--:B------:R-:W-:Y:S01]  /*5640*/  FFMA.FTZ R117, R121, R119.reuse, -R120 ;  /* 0x0000007779757223 */ /* 0x080fe20000010878 */
[----:B------:R-:W-:Y:S01]  /*5650*/  FMUL.FTZ R113, R160, R119 ;  /* 0x00000077a0717220 */ /* 0x000fe20000410000 */
[----:B------:R-:W-:Y:S01]  /*5660*/  FMUL.FTZ R120, R119, UR30 ;  /* 0x0000001e77787c20 */ /* 0x000fe20008410000 */
[----:B------:R1:W-:Y:S01]  /*5670*/  STS [R4+0x8b0], R187 ;  /* 0x0008b0bb04007388 */ /* 0x0003e20000000800 */
[-C--:B------:R-:W-:Y:S01]  /*5680*/  FMUL.FTZ R121, R23, R191.reuse ;  /* 0x000000bf17797220 */ /* 0x080fe20000410000 */
[----:B------:R-:W-:Y:S01]  /*5690*/  FFMA.FTZ R113, R158, R191, R113 ;  /* 0x000000bf9e717223 */ /* 0x000fe20000010071 */
[----:B------:R-:W-:Y:S01]  /*56a0*/  FMUL.FTZ R233, R86, R5 ;  /* 0x0000000556e97220 */ /* 0x000fe20000410000 */
[----:B------:R2:W-:Y:S01]  /*56b0*/  STS [R4+0x8bc], R115 ;  /* 0x0008bc7304007388 */ /* 0x0005e20000000800 */
[----:B------:R-:W-:Y:S01]  /*56c0*/  FMUL.FTZ R185, R88, R121 ;  /* 0x0000007958b97220 */ /* 0x000fe20000410000 */
[----:B0-----:R-:W-:Y:S01]  /*56d0*/  FADD.FTZ R189, R172, R117 ;  /* 0x00000075acbd7221 */ /* 0x001fe20000010000 */
[----:B------:R-:W-:Y:S01]  /*56e0*/  FFMA.FTZ R13, R226, UR29, R13 ;  /* 0x0000001de20d7c23 */ /* 0x000fe2000801000d */
[----:B------:R-:W-:Y:S01]  /*56f0*/  STS [R4+0x8b8], R233 ;  /* 0x0008b8e904007388 */ /* 0x000fe20000000800 */
[----:B------:R-:W-:Y:S01]  /*5700*/  FFMA.FTZ R120, R191, UR29, R120 ;  /* 0x0000001dbf787c23 */ /* 0x000fe20008010078 */
[----:B-1----:R-:W-:Y:S01]  /*5710*/  FADD.FTZ R187, R157, R222 ;  /* 0x000000de9dbb7221 */ /* 0x002fe20000010000 */
[CC--:B------:R-:W-:Y:S01]  /*5720*/  FMUL.FTZ R158, R122.reuse, R189.reuse ;  /* 0x000000bd7a9e7220 */ /* 0x0c0fe20000410000 */
[----:B------:R-:W-:Y:S01]  /*5730*/  FMUL.FTZ R160, R155, R189 ;  /* 0x000000bd9ba07220 */ /* 0x000fe20000410000 */
[----:B------:R-:W-:Y:S01]  /*5740*/  STS [R4+0x8a8], R185 ;  /* 0x0008a8b904007388 */ /* 0x000fe20000000800 */
[----:B--2---:R-:W-:Y:S01]  /*5750*/  FMUL.FTZ R115, R191, UR30 ;  /* 0x0000001ebf737c20 */ /* 0x004fe20008410000 */
[-C--:B------:R-:W-:Y:S01]  /*5760*/  FMUL.FTZ R122, R122, R187.reuse ;  /* 0x000000bb7a7a7220 */ /* 0x080fe20000410000 */
[----:B------:R-:W-:Y:S01]  /*5770*/  FMUL.FTZ R117, R187, UR30 ;  /* 0x0000001ebb757c20 */ /* 0x000fe20008410000 */
[----:B------:R-:W-:Y:S01]  /*5780*/  FFMA.FTZ R222, R123, R187, R158 ;  /* 0x000000bb7bde7223 */ /* 0x000fe2000001009e */
[----:B------:R-:W-:Y:S01]  /*5790*/  FFMA.FTZ R115, R119, UR29, -R115 ;  /* 0x0000001d77737c23 */ /* 0x000fe20008010873 */
[----:B------:R-:W-:Y:S01]  /*57a0*/  FMUL.FTZ R119, R23, R119 ;  /* 0x0000007717777220 */ /* 0x000fe20000410000 */
[----:B------:R-:W-:Y:S01]  /*57b0*/  FFMA.FTZ R224, R123, R189, -R122 ;  /* 0x000000bd7be07223 */ /* 0x000fe2000001087a */
[----:B------:R-:W-:Y:S01]  /*57c0*/  FFMA.FTZ R122, R19, R187, R160 ;  /* 0x000000bb137a7223 */ /* 0x000fe200000100a0 */
[----:B------:R-:W-:Y:S01]  /*57d0*/  FFMA.FTZ R19, R189, UR29, -R117 ;  /* 0x0000001dbd137c23 */ /* 0x000fe20008010875 */
[----:B------:R-:W-:Y:S01]  /*57e0*/  FMUL.FTZ R157, R88, R119 ;  /* 0x00000077589d7220 */ /* 0x000fe20000410000 */
[----:B------:R-:W-:Y:S01]  /*57f0*/  FADD.FTZ R173, R173, R224 ;  /* 0x000000e0adad7221 */ /* 0x000fe20000010000 */
[C---:B------:R-:W-:Y:S01]  /*5800*/  FMUL.FTZ R172, R24.reuse, R187 ;  /* 0x000000bb18ac7220 */ /* 0x040fe20000410000 */
[----:B------:R-:W-:Y:S01]  /*5810*/  FMUL.FTZ R160, R24, R189 ;  /* 0x000000bd18a07220 */ /* 0x000fe20000410000 */
[----:B------:R-:W-:Y:S01]  /*5820*/  FMUL.FTZ R158, R189, UR30 ;  /* 0x0000001ebd9e7c20 */ /* 0x000fe20008410000 */
[----:B------:R0:W-:Y:S01]  /*5830*/  STS [R4+0x8ac], R157 ;  /* 0x0008ac9d04007388 */ /* 0x0001e20000000800 */
[-C--:B------:R-:W-:Y:S01]  /*5840*/  FMUL.FTZ R117, R156, R173.reuse ;  /* 0x000000ad9c757220 */ /* 0x080fe20000410000 */
[----:B------:R-:W-:Y:S01]  /*5850*/  FMUL.FTZ R123, R87, R172 ;  /* 0x000000ac577b7220 */ /* 0x000fe20000410000 */
[----:B------:R-:W-:Y:S01]  /*5860*/  FMUL.FTZ R224, R25, R173 ;  /* 0x000000ad19e07220 */ /* 0x000fe20000410000 */
[----:B------:R-:W-:-:S03]  /*5870*/  FFMA.FTZ R158, R187, UR29, R158 ;  /* 0x0000001dbb9e7c23 */ /* 0x000fc6000801009e */
[----:B------:R1:W-:Y:S01]  /*5880*/  STS [R4+0x8a0], R123 ;  /* 0x0008a07b04007388 */ /* 0x0003e20000000800 */
[----:B0-----:R-:W-:Y:S01]  /*5890*/  FADD.FTZ R157, R159, R222 ;  /* 0x000000de9f9d7221 */ /* 0x001fe20000010000 */
[C---:B------:R-:W-:Y:S01]  /*58a0*/  FMUL.FTZ R222, R124.reuse, R173 ;  /* 0x000000ad7cde7220 */ /* 0x040fe20000410000 */
[----:B------:R-:W-:Y:S02]  /*58b0*/  FMUL.FTZ R159, R87, R160 ;  /* 0x000000a0579f7220 */ /* 0x000fe40000410000 */
[-C--:B------:R-:W-:Y:S01]  /*58c0*/  FMUL.FTZ R124, R124, R157.reuse ;  /* 0x0000009d7c7c7220 */ /* 0x080fe20000410000 */
[-C--:B------:R-:W-:Y:S01]  /*58d0*/  FFMA.FTZ R155, R18, R157.reuse, R117 ;  /* 0x0000009d129b7223 */ /* 0x080fe20000010075 */
[----:B------:R-:W-:Y:S01]  /*58e0*/  FMUL.FTZ R117, R157, UR30 ;  /* 0x0000001e9d757c20 */ /* 0x000fe20008410000 */
[C---:B------:R-:W-:Y:S01]  /*58f0*/  FFMA.FTZ R222, R125.reuse, R157, R222 ;  /* 0x0000009d7dde7223 */ /* 0x040fe200000100de */
[----:B------:R-:W-:Y:S01]  /*5900*/  FFMA.FTZ R125, R125, R173, -R124 ;  /* 0x000000ad7d7d7223 */ /* 0x000fe2000001087c */
[C---:B------:R-:W-:Y:S01]  /*5910*/  FMUL.FTZ R18, R173.reuse, UR30 ;  /* 0x0000001ead127c20 */ /* 0x040fe20008410000 */
[----:B------:R-:W-:Y:S01]  /*5920*/  FFMA.FTZ R124, R173, UR29, -R117 ;  /* 0x0000001dad7c7c23 */ /* 0x000fe20008010875 */
[----:B------:R-:W-:Y:S01]  /*5930*/  FADD.FTZ R161, R161, R222 ;  /* 0x000000dea1a17221 */ /* 0x000fe20000010000 */
[----:B------:R-:W-:Y:S01]  /*5940*/  FADD.FTZ R174, R174, R125 ;  /* 0x0000007daeae7221 */ /* 0x000fe20000010000 */
[----:B------:R-:W-:Y:S01]  /*5950*/  FFMA.FTZ R18, R157, UR29, R18 ;  /* 0x0000001d9d127c23 */ /* 0x000fe20008010012 */
[----:B------:R-:W-:Y:S01]  /*5960*/  FMUL.FTZ R124, R217, R124 ;  /* 0x0000007cd97c7220 */ /* 0x000fe20000410000 */
[----:B-1----:R-:W-:Y:S01]  /*5970*/  FMUL.FTZ R123, R126, R161 ;  /* 0x000000a17e7b7220 */ /* 0x002fe20000410000 */
[----:B------:R-:W-:Y:S01]  /*5980*/  FMUL.FTZ R156, R25, R157 ;  /* 0x0000009d199c7220 */ /* 0x000fe20000410000 */
[----:B------:R-:W-:Y:S01]  /*5990*/  FMUL.FTZ R222, R26, R174 ;  /* 0x000000ae1ade7220 */ /* 0x000fe20000410000 */
[----:B------:R-:W-:Y:S01]  /*59a0*/  FFMA.FTZ R125, R219, R18, R124 ;  /* 0x00000012db7d7223 */ /* 0x000fe2000001007c */
[-C--:B------:R-:W-:Y:S01]  /*59b0*/  FMUL.FTZ R18, R126, R174.reuse ;  /* 0x000000ae7e127220 */ /* 0x080fe20000410000 */
[----:B------:R-:W-:Y:S01]  /*59c0*/  FFMA.FTZ R124, R127, R174, -R123 ;  /* 0x000000ae7f7c7223 */ /* 0x000fe2000001087b */
[----:B------:R-:W-:Y:S01]  /*59d0*/  FMUL.FTZ R126, R217, R224 ;  /* 0x000000e0d97e7220 */ /* 0x000fe20000410000 */
[-C--:B------:R-:W-:Y:S01]  /*59e0*/  FMUL.FTZ R157, R90, R156.reuse ;  /* 0x0000009c5a9d7220 */ /* 0x080fe20000410000 */
[----:B------:R-:W-:Y:S01]  /*59f0*/  FFMA.FTZ R117, R127, R161, R18 ;  /* 0x000000a17f757223 */ /* 0x000fe20000010012 */
[----:B------:R-:W-:Y:S01]  /*5a00*/  FADD.FTZ R175, R175, R124 ;  /* 0x0000007cafaf7221 */ /* 0x000fe20000010000 */
[-C--:B------:R-:W-:Y:S01]  /*5a10*/  FFMA.FTZ R18, R219, R156.reuse, R126 ;  /* 0x0000009cdb127223 */ /* 0x080fe2000001007e */
[----:B------:R-:W-:Y:S01]  /*5a20*/  FMUL.FTZ R217, R217, R156 ;  /* 0x0000009cd9d97220 */ /* 0x000fe20000410000 */
[----:B------:R-:W-:Y:S01]  /*5a30*/  FADD.FTZ R162, R162, R117 ;  /* 0x00000075a2a27221 */ /* 0x000fe20000010000 */
[----:B------:R-:W-:Y:S01]  /*5a40*/  FMUL.FTZ R124, R128, R175 ;  /* 0x000000af807c7220 */ /* 0x000fe20000410000 */
[----:B------:R-:W-:Y:S01]  /*5a50*/  FMUL.FTZ R156, R26, R161 ;  /* 0x000000a11a9c7220 */ /* 0x000fe20000410000 */
[----:B------:R-:W-:Y:S01]  /*5a60*/  FFMA.FTZ R117, R90, R155, R125 ;  /* 0x0000009b5a757223 */ /* 0x000fe2000001007d */
[-C--:B------:R-:W-:Y:S01]  /*5a70*/  FMUL.FTZ R128, R128, R162.reuse ;  /* 0x000000a280807220 */ /* 0x080fe20000410000 */
[----:B------:R-:W-:Y:S01]  /*5a80*/  FFMA.FTZ R126, R129, R162, R124 ;  /* 0x000000a2817e7223 */ /* 0x000fe2000001007c */
[-C--:B------:R-:W-:Y:S01]  /*5a90*/  FMUL.FTZ R123, R89, R156.reuse ;  /* 0x0000009c597b7220 */ /* 0x080fe20000410000 */
[----:B------:R0:W-:Y:S01]  /*5aa0*/  STS [R4+0x8a4], R159 ;  /* 0x0008a49f04007388 */ /* 0x0001e20000000800 */
[----:B------:R-:W-:Y:S01]  /*5ab0*/  FFMA.FTZ R129, R129, R175, -R128 ;  /* 0x000000af81817223 */ /* 0x000fe20000010880 */
[----:B------:R-:W-:Y:S01]  /*5ac0*/  FADD.FTZ R163, R163, R126 ;  /* 0x0000007ea3a37221 */ /* 0x000fe20000010000 */
[----:B------:R-:W-:Y:S01]  /*5ad0*/  FMUL.FTZ R128, R194, R156 ;  /* 0x0000009cc2807220 */ /* 0x000fe20000410000 */
[----:B------:R-:W-:Y:S01]  /*5ae0*/  FFMA.FTZ R219, R219, R224, -R217 ;  /* 0x000000e0dbdb7223 */ /* 0x000fe200000108d9 */
[----:B------:R-:W-:Y:S01]  /*5af0*/  FADD.FTZ R176, R176, R129 ;  /* 0x00000081b0b07221 */ /* 0x000fe20000010000 */
[CC--:B------:R-:W-:Y:S01]  /*5b00*/  FMUL.FTZ R126, R130.reuse, R163.reuse ;  /* 0x000000a3827e7220 */ /* 0x0c0fe20000410000 */
[----:B------:R-:W-:Y:S01]  /*5b10*/  FFMA.FTZ R125, R195, R222, -R128 ;  /* 0x000000dec37d7223 */ /* 0x000fe20000010880 */
[----:B------:R1:W-:Y:S01]  /*5b20*/  STS [R4+0x890], R123 ;  /* 0x0008907b04007388 */ /* 0x0003e20000000800 */
[-C--:B------:R-:W-:Y:S01]  /*5b30*/  FMUL.FTZ R130, R130, R176.reuse ;  /* 0x000000b082827220 */ /* 0x080fe20000410000 */
[C---:B------:R-:W-:Y:S01]  /*5b40*/  FFMA.FTZ R128, R131.reuse, R176, -R126 ;  /* 0x000000b083807223 */ /* 0x040fe2000001087e */
[----:B0-----:R-:W-:Y:S01]  /*5b50*/  FMUL.FTZ R159, R90, R224 ;  /* 0x000000e05a9f7220 */ /* 0x001fe20000410000 */
[----:B------:R-:W-:Y:S01]  /*5b60*/  FMUL.FTZ R224, R194, R222 ;  /* 0x000000dec2e07220 */ /* 0x000fe20000410000 */
[----:B------:R-:W-:Y:S01]  /*5b70*/  FFMA.FTZ R131, R131, R163, R130 ;  /* 0x000000a383837223 */ /* 0x000fe20000010082 */
[----:B------:R-:W-:Y:S01]  /*5b80*/  FADD.FTZ R177, R177, R128 ;  /* 0x00000080b1b17221 */ /* 0x000fe20000010000 */
[----:B------:R-:W-:Y:S01]  /*5b90*/  FMUL.FTZ R129, R27, R175 ;  /* 0x000000af1b817220 */ /* 0x000fe20000410000 */
[----:B------:R-:W-:Y:S01]  /*5ba0*/  FFMA.FTZ R124, R195, R156, R224 ;  /* 0x0000009cc37c7223 */ /* 0x000fe200000100e0 */
[----:B------:R-:W-:Y:S01]  /*5bb0*/  FADD.FTZ R164, R164, R131 ;  /* 0x00000083a4a47221 */ /* 0x000fe20000010000 */
[-C--:B------:R-:W-:Y:S01]  /*5bc0*/  FMUL.FTZ R128, R132, R177.reuse ;  /* 0x000000b184807220 */ /* 0x080fe20000410000 */
[----:B-1----:R-:W-:Y:S01]  /*5bd0*/  FMUL.FTZ R123, R27, R162 ;  /* 0x000000a21b7b7220 */ /* 0x002fe20000410000 */
[----:B------:R-:W-:Y:S01]  /*5be0*/  FMUL.FTZ R156, R192, R160 ;  /* 0x000000a0c09c7220 */ /* 0x000fe20000410000 */
[-C--:B------:R-:W-:Y:S01]  /*5bf0*/  FMUL.FTZ R132, R132, R164.reuse ;  /* 0x000000a484847220 */ /* 0x080fe20000410000 */
[----:B------:R-:W-:Y:S01]  /*5c00*/  FFMA.FTZ R130, R133, R164, R128 ;  /* 0x000000a485827223 */ /* 0x000fe20000010080 */
[-C--:B------:R-:W-:Y:S01]  /*5c10*/  FMUL.FTZ R127, R192, R172.reuse ;  /* 0x000000acc07f7220 */ /* 0x080fe20000410000 */
[----:B------:R-:W-:Y:S01]  /*5c20*/  FFMA.FTZ R126, R193, R172, R156 ;  /* 0x000000acc17e7223 */ /* 0x000fe2000001009c */
[----:B------:R-:W-:Y:S01]  /*5c30*/  FFMA.FTZ R133, R133, R177, -R132 ;  /* 0x000000b185857223 */ /* 0x000fe20000010884 */
[----:B------:R-:W-:Y:S01]  /*5c40*/  FADD.FTZ R165, R165, R130 ;  /* 0x00000082a5a57221 */ /* 0x000fe20000010000 */
[C---:B------:R-:W-:Y:S01]  /*5c50*/  FMUL.FTZ R132, R196.reuse, R123 ;  /* 0x0000007bc4847220 */ /* 0x040fe20000410000 */
        /* <DEDUP_REMOVED lines=12> */
[C---:B------:R-:W-:Y:S01]  /*5d20*/  FFMA.FTZ R130, R215.reuse, R121, R156 ;  /* 0x00000079d7827223 */ /* 0x040fe2000001009c */
[----:B------:R-:W-:Y:S01]  /*5d30*/  FADD.FTZ R166, R166, R135 ;  /* 0x00000087a6a67221 */ /* 0x000fe20000010000 */
[----:B------:R-:W-:Y:S01]  /*5d40*/  FMUL.FTZ R132, R136, R179 ;  /* 0x000000b388847220 */ /* 0x000fe20000410000 */
[----:B------:R-:W-:Y:S01]  /*5d50*/  FFMA.FTZ R131, R215, R119, -R134 ;  /* 0x00000077d7837223 */ /* 0x000fe20000010886 */
[----:B------:R-:W-:Y:S01]  /*5d60*/  FMUL.FTZ R156, R28, R163 ;  /* 0x000000a31c9c7220 */ /* 0x000fe20000410000 */
[-C--:B------:R-:W-:Y:S01]  /*5d70*/  FMUL.FTZ R136, R136, R166.reuse ;  /* 0x000000a688887220 */ /* 0x080fe20000410000 */
[----:B------:R-:W-:Y:S01]  /*5d80*/  FFMA.FTZ R134, R137, R166, R132 ;  /* 0x000000a689867223 */ /* 0x000fe20000010084 */
[----:B------:R-:W-:Y:S01]  /*5d90*/  FFMA.FTZ R127, R193, R160, -R127 ;  /* 0x000000a0c17f7223 */ /* 0x000fe2000001087f */
[----:B------:R-:W-:Y:S01]  /*5da0*/  FMUL.FTZ R160, R28, R176 ;  /* 0x000000b01ca07220 */ /* 0x000fe20000410000 */
[----:B------:R-:W-:Y:S01]  /*5db0*/  FFMA.FTZ R137, R137, R179, -R136 ;  /* 0x000000b389897223 */ /* 0x000fe20000010888 */
[----:B------:R-:W-:Y:S01]  /*5dc0*/  FADD.FTZ R167, R167, R134 ;  /* 0x00000086a7a77221 */ /* 0x000fe20000010000 */
[-C--:B------:R-:W-:Y:S01]  /*5dd0*/  FMUL.FTZ R136, R198, R156.reuse ;  /* 0x0000009cc6887220 */ /* 0x080fe20000410000 */
[----:B------:R-:W-:Y:S01]  /*5de0*/  FMUL.FTZ R123, R92, R123 ;  /* 0x0000007b5c7b7220 */ /* 0x000fe20000410000 */
[----:B------:R-:W-:Y:S01]  /*5df0*/  FADD.FTZ R180, R180, R137 ;  /* 0x00000089b4b47221 */ /* 0x000fe20000010000 */
[C---:B------:R-:W-:Y:S01]  /*5e00*/  FMUL.FTZ R134, R138.reuse, R167 ;  /* 0x000000a78a867220 */ /* 0x040fe20000410000 */
[----:B------:R0:W-:Y:S01]  /*5e10*/  STS [R4+0x88c], R133 ;  /* 0x00088c8504007388 */ /* 0x0001e20000000800 */
[----:B------:R-:W-:Y:S01]  /*5e20*/  FMUL.FTZ R119, R91, R156 ;  /* 0x0000009c5b777220 */ /* 0x000fe20000410000 */
[-C--:B------:R-:W-:Y:S01]  /*5e30*/  FMUL.FTZ R138, R138, R180.reuse ;  /* 0x000000b48a8a7220 */ /* 0x080fe20000410000 */
[----:B------:R-:W-:Y:S01]  /*5e40*/  FFMA.FTZ R134, R139, R180, -R134 ;  /* 0x000000b48b867223 */ /* 0x000fe20000010886 */
[----:B------:R1:W-:Y:S01]  /*5e50*/  STS [R4+0x888], R123 ;  /* 0x0008887b04007388 */ /* 0x0003e20000000800 */
[----:B------:R-:W-:Y:S01]  /*5e60*/  FMUL.FTZ R135, R29, R177 ;  /* 0x000000b11d877220 */ /* 0x000fe20000410000 */
[----:B------:R-:W-:Y:S01]  /*5e70*/  FFMA.FTZ R139, R139, R167, R138 ;  /* 0x000000a78b8b7223 */ /* 0x000fe2000001008a */
[----:B------:R-:W-:Y:S01]  /*5e80*/  FADD.FTZ R181, R181, R134 ;  /* 0x00000086b5b57221 */ /* 0x000fe20000010000 */
[-C--:B------:R-:W-:Y:S01]  /*5e90*/  FMUL.FTZ R121, R91, R160.reuse ;  /* 0x000000a05b797220 */ /* 0x080fe20000410000 */
[----:B------:R2:W-:Y:S01]  /*5ea0*/  STS [R4+0x880], R119 ;  /* 0x0008807704007388 */ /* 0x0005e20000000800 */
[----:B------:R-:W-:Y:S01]  /*5eb0*/  FADD.FTZ R168, R168, R139 ;  /* 0x0000008ba8a87221 */ /* 0x000fe20000010000 */
[----:B0-----:R-:W-:Y:S01]  /*5ec0*/  FFMA.FTZ R133, R199, R160, -R136 ;  /* 0x000000a0c7857223 */ /* 0x001fe20000010888 */
[C---:B------:R-:W-:Y:S01]  /*5ed0*/  FMUL.FTZ R136, R221.reuse, R6 ;  /* 0x00000006dd887220 */ /* 0x040fe20000410000 */
[CC--:B------:R-:W-:Y:S01]  /*5ee0*/  FMUL.FTZ R134, R140.reuse, R181.reuse ;  /* 0x000000b58c867220 */ /* 0x0c0fe20000410000 */
[----:B------:R-:W-:Y:S01]  /*5ef0*/  FMUL.FTZ R140, R140, R168 ;  /* 0x000000a88c8c7220 */ /* 0x000fe20000410000 */
[-C--:B-1----:R-:W-:Y:S01]  /*5f00*/  FMUL.FTZ R123, R221, R218.reuse ;  /* 0x000000dadd7b7220 */ /* 0x082fe20000410000 */
[----:B------:R-:W-:Y:S01]  /*5f10*/  FFMA.FTZ R218, R223, R218, R136 ;  /* 0x000000dadfda7223 */ /* 0x000fe20000010088 */
[C---:B------:R-:W-:Y:S01]  /*5f20*/  FFMA.FTZ R136, R141.reuse, R168, R134 ;  /* 0x000000a88d887223 */ /* 0x040fe20000010086 */
[----:B------:R-:W-:Y:S01]  /*5f30*/  FFMA.FTZ R141, R141, R181, -R140 ;  /* 0x000000b58d8d7223 */ /* 0x000fe2000001088c */
[----:B--2---:R-:W-:Y:S01]  /*5f40*/  FMUL.FTZ R119, R29, R164 ;  /* 0x000000a41d777220 */ /* 0x004fe20000410000 */
[----:B------:R-:W-:Y:S01]  /*5f50*/  FMUL.FTZ R138, R200, R135 ;  /* 0x00000087c88a7220 */ /* 0x000fe20000410000 */
[----:B------:R-:W-:Y:S01]  /*5f60*/  FADD.FTZ R169, R169, R136 ;  /* 0x00000088a9a97221 */ /* 0x000fe20000010000 */
[----:B------:R-:W-:Y:S01]  /*5f70*/  FADD.FTZ R182, R182, R141 ;  /* 0x0000008db6b67221 */ /* 0x000fe20000010000 */
[----:B------:R0:W-:Y:S01]  /*5f80*/  STS [R4+0x884], R121 ;  /* 0x0008847904007388 */ /* 0x0001e20000000800 */
[----:B------:R-:W-:Y:S01]  /*5f90*/  FMUL.FTZ R140, R200, R119 ;  /* 0x00000077c88c7220 */ /* 0x000fe20000410000 */
[C---:B------:R-:W-:Y:S01]  /*5fa0*/  FMUL.FTZ R136, R142.reuse, R169 ;  /* 0x000000a98e887220 */ /* 0x040fe20000410000 */
[-C--:B------:R-:W-:Y:S01]  /*5fb0*/  FMUL.FTZ R142, R142, R182.reuse ;  /* 0x000000b68e8e7220 */ /* 0x080fe20000410000 */
[----:B------:R-:W-:Y:S01]  /*5fc0*/  FFMA.FTZ R134, R201, R119, R138 ;  /* 0x00000077c9867223 */ /* 0x000fe2000001008a */
[----:B------:R-:W-:Y:S01]  /*5fd0*/  FMUL.FTZ R138, R220, R5 ;  /* 0x00000005dc8a7220 */ /* 0x000fe20000410000 */
[----:B------:R-:W-:Y:S01]  /*5fe0*/  FFMA.FTZ R136, R143, R182, -R136 ;  /* 0x000000b68f887223 */ /* 0x000fe20000010888 */
[----:B------:R-:W-:Y:S01]  /*5ff0*/  FFMA.FTZ R6, R223, R6, -R123 ;  /* 0x00000006df067223 */ /* 0x000fe2000001087b */
[----:B------:R-:W-:Y:S01]  /*6000*/  FMUL.FTZ R123, R94, R135 ;  /* 0x000000875e7b7220 */ /* 0x000fe20000410000 */
[----:B------:R-:W-:Y:S01]  /*6010*/  FMUL.FTZ R137, R220, R7 ;  /* 0x00000007dc897220 */ /* 0x000fe20000410000 */
[----:B0-----:R-:W-:Y:S01]  /*6020*/  FMUL.FTZ R121, R94, R119 ;  /* 0x000000775e797220 */ /* 0x001fe20000410000 */
[----:B------:R-:W-:Y:S01]  /*6030*/  FFMA.FTZ R119, R143, R169, R142 ;  /* 0x000000a98f777223 */ /* 0x000fe2000001008e */
[----:B------:R-:W-:Y:S01]  /*6040*/  FADD.FTZ R183, R183, R136 ;  /* 0x00000088b7b77221 */ /* 0x000fe20000010000 */
[----:B------:R-:W-:Y:S01]  /*6050*/  FFMA.FTZ R135, R201, R135, -R140 ;  /* 0x00000087c9877223 */ /* 0x000fe2000001088c */
[----:B------:R-:W-:Y:S01]  /*6060*/  FMUL.FTZ R142, R30, R178 ;  /* 0x000000b21e8e7220 */ /* 0x000fe20000410000 */
[----:B------:R-:W-:Y:S01]  /*6070*/  FADD.FTZ R119, R170, R119 ;  /* 0x00000077aa777221 */ /* 0x000fe20000010000 */
[----:B------:R0:W-:Y:S01]  /*6080*/  STS [R4+0x878], R121 ;  /* 0x0008787904007388 */ /* 0x0001e20000000800 */
[----:B------:R-:W-:Y:S01]  /*6090*/  FFMA.FTZ R58, R25, R155, R58 ;  /* 0x0000009b193a7223 */ /* 0x000fe2000001003a */
[----:B------:R-:W-:Y:S01]  /*60a0*/  FMUL.FTZ R136, R30, R165 ;  /* 0x000000a51e887220 */ /* 0x000fe20000410000 */
[----:B------:R-:W-:Y:S01]  /*60b0*/  FMUL.FTZ R155, R89, R222 ;  /* 0x000000de599b7220 */ /* 0x000fe20000410000 */
[----:B------:R1:W-:Y:S01]  /*60c0*/  STS [R4+0x87c], R123 ;  /* 0x00087c7b04007388 */ /* 0x0003e20000000800 */
[----:B------:R-:W-:Y:S01]  /*60d0*/  FFMA.FTZ R5, R8, R5, R137 ;  /* 0x0000000508057223 */ /* 0x000fe20000010089 */
[C---:B------:R-:W-:Y:S01]  /*60e0*/  FMUL.FTZ R141, R35.reuse, R119 ;  /* 0x00000077238d7220 */ /* 0x040fe20000410000 */
[----:B------:R-:W-:Y:S01]  /*60f0*/  FMUL.FTZ R139, R35, R183 ;  /* 0x000000b7238b7220 */ /* 0x000fe20000410000 */
[----:B------:R2:W-:Y:S01]  /*6100*/  STS [R4+0x894], R155 ;  /* 0x0008949b04007388 */ /* 0x0005e20000000800 */
[----:B------:R-:W-:Y:S01]  /*6110*/  FMUL.FTZ R172, R198, R160 ;  /* 0x000000a0c6ac7220 */ /* 0x000fe20000410000 */
[----:B0-----:R-:W-:Y:S01]  /*6120*/  FFMA.FTZ R121, R8, R7, -R138 ;  /* 0x0000000708797223 */ /* 0x001fe2000001088a */
[C---:B------:R-:W-:Y:S01]  /*6130*/  FMUL.FTZ R7, R144.reuse, R183 ;  /* 0x000000b790077220 */ /* 0x040fe20000410000 */
[-C--:B------:R-:W-:Y:S01]  /*6140*/  FMUL.FTZ R144, R144, R119.reuse ;  /* 0x0000007790907220 */ /* 0x080fe20000410000 */
[----:B------:R-:W-:Y:S01]  /*6150*/  FMUL.FTZ R138, R202, R142 ;  /* 0x0000008eca8a7220 */ /* 0x000fe20000410000 */
[----:B------:R0:W-:Y:S01]  /*6160*/  STS [R4+0x898], R157 ;  /* 0x0008989d04007388 */ /* 0x0001e20000000800 */
[C---:B------:R-:W-:Y:S01]  /*6170*/  FFMA.FTZ R140, R146.reuse, R119, R7 ;  /* 0x00000077928c7223 */ /* 0x040fe20000010007 */
[----:B-1----:R-:W-:Y:S01]  /*6180*/  FFMA.FTZ R123, R146, R183, -R144 ;  /* 0x000000b7927b7223 */ /* 0x002fe20000010890 */
[-C--:B------:R-:W-:Y:S01]  /*6190*/  FMUL.FTZ R7, R202, R136.reuse ;  /* 0x00000088ca077220 */ /* 0x080fe20000410000 */
[-C--:B------:R-:W-:Y:S01]  /*61a0*/  FFMA.FTZ R138, R203, R136.reuse, R138 ;  /* 0x00000088cb8a7223 */ /* 0x080fe2000001008a */
[----:B------:R-:W-:Y:S01]  /*61b0*/  FADD.FTZ R171, R171, R140 ;  /* 0x0000008cabab7221 */ /* 0x000fe20000010000 */
[----:B------:R-:W-:Y:S01]  /*61c0*/  FADD.FTZ R123, R184, R123 ;  /* 0x0000007bb87b7221 */ /* 0x000fe20000010000 */
[----:B--2---:R-:W-:Y:S01]  /*61d0*/  FMUL.FTZ R155, R93, R136 ;  /* 0x000000885d9b7220 */ /* 0x004fe20000410000 */
[-C--:B------:R-:W-:Y:S01]  /*61e0*/  FFMA.FTZ R136, R203, R142.reuse, -R7 ;  /* 0x0000008ecb887223 */ /* 0x080fe20000010807 */
[C---:B------:R-:W-:Y:S01]  /*61f0*/  FMUL.FTZ R137, R36.reuse, R171 ;  /* 0x000000ab24897220 */ /* 0x040fe20000410000 */
[----:B------:R-:W-:Y:S01]  /*6200*/  FMUL.FTZ R7, R36, R123 ;  /* 0x0000007b24077220 */ /* 0x000fe20000410000 */
[----:B0-----:R-:W-:Y:S01]  /*6210*/  FMUL.FTZ R157, R93, R142 ;  /* 0x0000008e5d9d7220 */ /* 0x001fe20000410000 */
[----:B------:R-:W-:Y:S01]  /*6220*/  FMUL.FTZ R144, R212, R141 ;  /* 0x0000008dd4907220 */ /* 0x000fe20000410000 */
[C---:B------:R-:W-:Y:S01]  /*6230*/  FMUL.FTZ R140, R188.reuse, R137 ;  /* 0x00000089bc8c7220 */ /* 0x040fe20000410000 */
[----:B------:R-:W-:Y:S01]  /*6240*/  FMUL.FTZ R143, R188, R7 ;  /* 0x00000007bc8f7220 */ /* 0x000fe20000410000 */
[----:B------:R-:W-:Y:S01]  /*6250*/  FMUL.FTZ R142, R212, R139 ;  /* 0x0000008bd48e7220 */ /* 0x000fe20000410000 */
[----:B------:R0:W-:Y:S01]  /*6260*/  STS [R4+0x870], R155 ;  /* 0x0008709b04007388 */ /* 0x0001e20000000800 */
[C---:B------:R-:W-:Y:S01]  /*6270*/  FFMA.FTZ R140, R190.reuse, R7, -R140 ;  /* 0x00000007be8c7223 */ /* 0x040fe2000001088c */
[----:B------:R-:W-:Y:S01]  /*6280*/  FFMA.FTZ R143, R190, R137, R143 ;  /* 0x00000089be8f7223 */ /* 0x000fe2000001008f */
[----:B------:R-:W-:Y:S01]  /*6290*/  FFMA.FTZ R146, R213, R141, R142 ;  /* 0x0000008dd5927223 */ /* 0x000fe2000001008e */
[C---:B------:R-:W-:Y:S01]  /*62a0*/  FMUL.FTZ R142, R34.reuse, R169 ;  /* 0x000000a9228e7220 */ /* 0x040fe20000410000 */
[----:B------:R1:W-:Y:S01]  /*62b0*/  STS [R4+0x874], R157 ;  /* 0x0008749d04007388 */ /* 0x0003e20000000800 */
[----:B------:R-:W-:Y:S01]  /*62c0*/  FADD.FTZ R143, RZ, R143 ;  /* 0x0000008fff8f7221 */ /* 0x000fe20000010000 */
[----:B------:R-:W-:Y:S01]  /*62d0*/  FMUL.FTZ R173, R31, R166 ;  /* 0x000000a61fad7220 */ /* 0x000fe20000410000 */
[----:B------:R-:W-:Y:S01]  /*62e0*/  FFMA.FTZ R132, R199, R156, R172 ;  /* 0x0000009cc7847223 */ /* 0x000fe200000100ac */
[----:B------:R2:W-:Y:S01]  /*62f0*/  STS [R4+0x89c], R159 ;  /* 0x00089c9f04007388 */ /* 0x0005e20000000800 */
[----:B0-----:R-:W-:Y:S01]  /*6300*/  FFMA.FTZ R155, R213, R139, -R144 ;  /* 0x0000008bd59b7223 */ /* 0x001fe20000010890 */
[----:B------:R-:W-:Y:S01]  /*6310*/  FADD.FTZ R144, RZ, R140 ;  /* 0x0000008cff907221 */ /* 0x000fe20000010000 */
[----:B------:R-:W-:Y:S01]  /*6320*/  FMUL.FTZ R140, R34, R182 ;  /* 0x000000b6228c7220 */ /* 0x000fe20000410000 */
[----:B------:R-:W-:Y:S01]  /*6330*/  FADD.FTZ R143, R143, R146 ;  /* 0x000000928f8f7221 */ /* 0x000fe20000010000 */
[----:B------:R-:W-:Y:S01]  /*6340*/  FMUL.FTZ R185, R31, R179 ;  /* 0x000000b31fb97220 */ /* 0x000fe20000410000 */
[----:B------:R-:W-:Y:S01]  /*6350*/  FADD.FTZ R144, R144, R155 ;  /* 0x0000009b90907221 */ /* 0x000fe20000010000 */
[C---:B------:R-:W-:Y:S01]  /*6360*/  FMUL.FTZ R155, R210.reuse, R142 ;  /* 0x0000008ed29b7220 */ /* 0x040fe20000410000 */
[----:B------:R-:W-:Y:S01]  /*6370*/  FMUL.FTZ R146, R210, R140 ;  /* 0x0000008cd2927220 */ /* 0x000fe20000410000 */
[C---:B-1----:R-:W-:Y:S01]  /*6380*/  FMUL.FTZ R157, R33.reuse, R168 ;  /* 0x000000a8219d7220 */ /* 0x042fe20000410000 */
[----:B--2---:R-:W-:Y:S01]  /*6390*/  FMUL.FTZ R159, R33, R181 ;  /* 0x000000b5219f7220 */ /* 0x004fe20000410000 */
[C---:B------:R-:W-:Y:S01]  /*63a0*/  FFMA.FTZ R155, R211.reuse, R140, -R155 ;  /* 0x0000008cd39b7223 */ /* 0x040fe2000001089b */
[----:B------:R-:W-:Y:S01]  /*63b0*/  FFMA.FTZ R146, R211, R142, R146 ;  /* 0x0000008ed3927223 */ /* 0x000fe20000010092 */
[C---:B------:R-:W-:Y:S01]  /*63c0*/  FMUL.FTZ R160, R208.reuse, R157 ;  /* 0x0000009dd0a07220 */ /* 0x040fe20000410000 */
[-C--:B------:R-:W-:Y:S01]  /*63d0*/  FMUL.FTZ R156, R208, R159.reuse ;  /* 0x0000009fd09c7220 */ /* 0x080fe20000410000 */
[----:B------:R-:W-:Y:S01]  /*63e0*/  FADD.FTZ R144, R144, R155 ;  /* 0x0000009b90907221 */ /* 0x000fe20000010000 */
[----:B------:R-:W-:Y:S01]  /*63f0*/  FADD.FTZ R143, R143, R146 ;  /* 0x000000928f8f7221 */ /* 0x000fe20000010000 */
[C---:B------:R-:W-:Y:S01]  /*6400*/  FFMA.FTZ R155, R209.reuse, R159, -R160 ;  /* 0x0000009fd19b7223 */ /* 0x040fe200000108a0 */
[C---:B------:R-:W-:Y:S01]  /*6410*/  FMUL.FTZ R146, R32.reuse, R167 ;  /* 0x000000a720927220 */ /* 0x040fe20000410000 */
[----:B------:R-:W-:Y:S01]  /*6420*/  FMUL.FTZ R160, R32, R180 ;  /* 0x000000b420a07220 */ /* 0x000fe20000410000 */
[----:B------:R-:W-:Y:S01]  /*6430*/  FMUL.FTZ R172, R204, R173 ;  /* 0x000000adccac7220 */ /* 0x000fe20000410000 */
[----:B------:R-:W-:Y:S01]  /*6440*/  FADD.FTZ R144, R144, R155 ;  /* 0x0000009b90907221 */ /* 0x000fe20000010000 */
[----:B------:R-:W-:Y:S01]  /*6450*/  FMUL.FTZ R155, R206, R146 ;  /* 0x00000092ce9b7220 */ /* 0x000fe20000410000 */
[----:B------:R-:W-:Y:S01]  /*6460*/  FFMA.FTZ R156, R209, R157, R156 ;  /* 0x0000009dd19c7223 */ /* 0x000fe2000001009c */
[----:B------:R-:W-:Y:S01]  /*6470*/  FMUL.FTZ R170, R204, R185 ;  /* 0x000000b9ccaa7220 */ /* 0x000fe20000410000 */
[-C--:B------:R-:W-:Y:S01]  /*6480*/  FMUL.FTZ R187, R96, R173.reuse ;  /* 0x000000ad60bb7220 */ /* 0x080fe20000410000 */
[-C--:B------:R-:W-:Y:S01]  /*6490*/  FFMA.FTZ R155, R207, R160.reuse, -R155 ;  /* 0x000000a0cf9b7223 */ /* 0x080fe2000001089b */
[----:B------:R-:W-:Y:S01]  /*64a0*/  FADD.FTZ R143, R143, R156 ;  /* 0x0000009c8f8f7221 */ /* 0x000fe20000010000 */
[----:B------:R-:W-:Y:S01]  /*64b0*/  FMUL.FTZ R156, R206, R160 ;  /* 0x000000a0ce9c7220 */ /* 0x000fe20000410000 */
[C---:B------:R-:W-:Y:S01]  /*64c0*/  FFMA.FTZ R170, R205.reuse, R173, R170 ;  /* 0x000000adcdaa7223 */ /* 0x040fe200000100aa */
[----:B------:R-:W-:Y:S01]  /*64d0*/  FADD.FTZ R144, R144, R155 ;  /* 0x0000009b90907221 */ /* 0x000fe20000010000 */
[-C--:B------:R-:W-:Y:S01]  /*64e0*/  FFMA.FTZ R155, R205, R185.reuse, -R172 ;  /* 0x000000b9cd9b7223 */ /* 0x080fe200000108ac */
[-C--:B------:R-:W-:Y:S01]  /*64f0*/  FFMA.FTZ R156, R207, R146.reuse, R156 ;  /* 0x00000092cf9c7223 */ /* 0x080fe2000001009c */
        /* <DEDUP_REMOVED lines=28> */
[----:B------:R-:W-:Y:S01]  /*66c0*/  LEA.HI R125, R125, R20, RZ, 0x1b ;  /* 0x000000147d7d7211 */ /* 0x000fe200078fd8ff */
[----:B------:R0:W-:Y:S01]  /*66d0*/  STS [R4+0x860], R143 ;  /* 0x0008608f04007388 */ /* 0x0001e20000000800 */
[----:B------:R-:W-:Y:S01]  /*66e0*/  FADD.FTZ R136, R136, R127 ;  /* 0x0000007f88887221 */ /* 0x000fe20000010000 */
[----:B------:R-:W-:Y:S01]  /*66f0*/  FADD.FTZ R173, R173, R18 ;  /* 0x00000012adad7221 */ /* 0x000fe20000010000 */
[----:B------:R-:W-:Y:S01]  /*6700*/  IADD3 R127, PT, PT, R20, 0x40, RZ ;  /* 0x00000040147f7810 */ /* 0x000fe20007ffe0ff */
[----:B------:R1:W-:Y:S01]  /*6710*/  STS [R4+0x864], R155 ;  /* 0x0008649b04007388 */ /* 0x0003e20000000800 */
[----:B------:R-:W-:Y:S01]  /*6720*/  FADD.FTZ R131, R136, R131 ;  /* 0x0000008388837221 */ /* 0x000fe20000010000 */
[----:B------:R-:W-:Y:S01]  /*6730*/  FADD.FTZ R173, R173, R126 ;  /* 0x0000007eadad7221 */ /* 0x000fe20000010000 */
[----:B------:R-:W-:Y:S01]  /*6740*/  FMUL.FTZ R126, R153, R174 ;  /* 0x000000ae997e7220 */ /* 0x000fe20000410000 */
[----:B------:R-:W-:Y:S01]  /*6750*/  STS [R4+0x858], R157 ;  /* 0x0008589d04007388 */ /* 0x000fe20000000800 */
[----:B------:R-:W-:Y:S01]  /*6760*/  FADD.FTZ R18, R131, R6 ;  /* 0x0000000683127221 */ /* 0x000fe20000010000 */
[----:B------:R-:W-:Y:S01]  /*6770*/  LEA R6, R37, -R10, 0x1 ;  /* 0x8000000a25067211 */ /* 0x000fe200078e08ff */
[----:B------:R-:W-:Y:S01]  /*6780*/  FADD.FTZ R173, R173, R130 ;  /* 0x00000082adad7221 */ /* 0x000fe20000010000 */
[----:B------:R-:W-:Y:S01]  /*6790*/  STS [R4+0x85c], R159 ;  /* 0x00085c9f04007388 */ /* 0x000fe20000000800 */
[----:B------:R-:W-:Y:S01]  /*67a0*/  LEA R125, R125, UR21, 0x2 ;  /* 0x000000157d7d7c11 */ /* 0x000fe2000f8e10ff */
[----:B------:R-:W-:Y:S01]  /*67b0*/  FMUL.FTZ R134, R174, UR30 ;  /* 0x0000001eae867c20 */ /* 0x000fe20008410000 */
[----:B------:R-:W-:Y:S01]  /*67c0*/  ISETP.GE.AND P1, PT, R6, 0x1, PT ;  /* 0x000000010600780c */ /* 0x000fe20003f26270 */
[----:B------:R2:W-:Y:S01]  /*67d0*/  STS [R4+0x850], R129 ;  /* 0x0008508104007388 */ /* 0x0005e20000000800 */
[-C--:B------:R-:W-:Y:S01]  /*67e0*/  LEA.HI R127, R127, R20.reuse, RZ, 0x1b ;  /* 0x000000147f7f7211 */ /* 0x080fe200078fd8ff */
[----:B0-----:R-:W-:Y:S01]  /*67f0*/  FMUL.FTZ R143, R163, UR30 ;  /* 0x0000001ea38f7c20 */ /* 0x001fe20008410000 */
[----:B------:R-:W-:Y:S01]  /*6800*/  FMUL.FTZ R138, R176, UR30 ;  /* 0x0000001eb08a7c20 */ /* 0x000fe20008410000 */
[----:B------:R0:W-:Y:S01]  /*6810*/  STS [R4+0x854], R133 ;  /* 0x0008548504007388 */ /* 0x0001e20000000800 */
[----:B-1----:R-:W-:Y:S01]  /*6820*/  FMUL.FTZ R155, R165, UR30 ;  /* 0x0000001ea59b7c20 */ /* 0x002fe20008410000 */
[----:B------:R-:W-:Y:S01]  /*6830*/  FMUL.FTZ R142, R178, UR30 ;  /* 0x0000001eb28e7c20 */ /* 0x000fe20008410000 */
[----:B------:R-:W-:Y:S01]  /*6840*/  FMUL.FTZ R128, R180, UR30 ;  /* 0x0000001eb4807c20 */ /* 0x000fe20008410000 */
[----:B------:R-:W-:Y:S01]  /*6850*/  STS [R4+0x848], R141 ;  /* 0x0008488d04007388 */ /* 0x000fe20000000800 */
[----:B------:R-:W-:Y:S01]  /*6860*/  FMUL.FTZ R131, R169, UR30 ;  /* 0x0000001ea9837c20 */ /* 0x000fe20008410000 */
[----:B--2---:R-:W-:Y:S01]  /*6870*/  IADD3 R129, PT, PT, R20, 0x60, RZ ;  /* 0x0000006014817810 */ /* 0x004fe20007ffe0ff */
[----:B------:R-:W-:Y:S01]  /*6880*/  FMUL.FTZ R124, R182, UR30 ;  /* 0x0000001eb67c7c20 */ /* 0x000fe20008410000 */
[----:B------:R-:W-:Y:S01]  /*6890*/  STS [R4+0x84c], R139 ;  /* 0x00084c8b04007388 */ /* 0x000fe20000000800 */
[----:B------:R-:W-:Y:S01]  /*68a0*/  FMUL.FTZ R146, R119, UR30 ;  /* 0x0000001e77927c20 */ /* 0x000fe20008410000 */
[----:B0-----:R-:W-:Y:S01]  /*68b0*/  FMUL.FTZ R133, R161, UR30 ;  /* 0x0000001ea1857c20 */ /* 0x001fe20008410000 */
[----:B------:R-:W-:Y:S01]  /*68c0*/  FMUL.FTZ R10, R183, UR30 ;  /* 0x0000001eb70a7c20 */ /* 0x000fe20008410000 */
[----:B------:R0:W-:Y:S01]  /*68d0*/  STS [R4+0x840], R137 ;  /* 0x0008408904007388 */ /* 0x0001e20000000800 */
[----:B------:R-:W-:Y:S01]  /*68e0*/  FMUL.FTZ R144, R171, UR30 ;  /* 0x0000001eab907c20 */ /* 0x000fe20008410000 */
[----:B------:R-:W-:Y:S01]  /*68f0*/  LEA.HI R156, R129, R20, RZ, 0x1b ;  /* 0x00000014819c7211 */ /* 0x000fe200078fd8ff */
[----:B------:R-:W-:Y:S01]  /*6900*/  FADD.FTZ R218, R173, R218 ;  /* 0x000000daadda7221 */ /* 0x000fe20000010000 */
[----:B------:R1:W-:Y:S01]  /*6910*/  STS [R4+0x844], R7 ;  /* 0x0008440704007388 */ /* 0x0003e20000000800 */
[----:B------:R-:W-:Y:S01]  /*6920*/  LEA R160, R127, UR21, 0x2 ;  /* 0x000000157fa07c11 */ /* 0x000fe2000f8e10ff */
[----:B------:R-:W-:Y:S01]  /*6930*/  FFMA.FTZ R133, R174, UR29, -R133 ;  /* 0x0000001dae857c23 */ /* 0x000fe20008010885 */
[----:B------:R-:W-:Y:S01]  /*6940*/  IADD3 R159, PT, PT, R20, 0x80, RZ ;  /* 0x00000080149f7810 */ /* 0x000fe20007ffe0ff */
[----:B------:R-:W-:Y:S01]  /*6950*/  BAR.SYNC.DEFER_BLOCKING 0x0 ;  /* 0x0000000000007b1d */ /* 0x000fe20000010000 */
[C---:B------:R-:W-:Y:S01]  /*6960*/  ISETP.GE.AND P2, PT, R6.reuse, 0x21, PT ;  /* 0x000000210600780c */ /* 0x040fe20003f46270 */
[----:B0-----:R-:W-:Y:S01]  /*6970*/  FMUL.FTZ R137, R167, UR30 ;  /* 0x0000001ea7897c20 */ /* 0x001fe20008410000 */
[C---:B------:R-:W-:Y:S01]  /*6980*/  ISETP.GE.AND P3, PT, R6.reuse, 0x41, PT ;  /* 0x000000410600780c */ /* 0x040fe20003f66270 */
[----:B------:R-:W-:Y:S01]  /*6990*/  FFMA.FTZ R134, R161, UR29, R134 ;  /* 0x0000001da1867c23 */ /* 0x000fe20008010086 */
[----:B------:R-:W-:Y:S01]  /*69a0*/  ISETP.GE.AND P4, PT, R6, 0x61, PT ;  /* 0x000000610600780c */ /* 0x000fe20003f86270 */
[----:B-1----:R-:W-:Y:S01]  /*69b0*/  FMUL.FTZ R4, R162, UR30 ;  /* 0x0000001ea2047c20 */ /* 0x002fe20008410000 */
[C---:B------:R-:W-:Y:S01]  /*69c0*/  FMUL.FTZ R7, R175.reuse, UR30 ;  /* 0x0000001eaf077c20 */ /* 0x040fe20008410000 */
[----:B------:R-:W-:Y:S01]  /*69d0*/  ISETP.GE.AND P5, PT, R6, 0x81, PT ;  /* 0x000000810600780c */ /* 0x000fe20003fa6270 */
[----:B------:R-:W-:Y:S01]  /*69e0*/  FFMA.FTZ R143, R176, UR29, -R143 ;  /* 0x0000001db08f7c23 */ /* 0x000fe2000801088f */
[----:B------:R-:W-:Y:S01]  /*69f0*/  FFMA.FTZ R141, R175, UR29, -R4 ;  /* 0x0000001daf8d7c23 */ /* 0x000fe20008010804 */
[----:B------:R-:W-:Y:S01]  /*6a00*/  FMUL.FTZ R4, R164, UR30 ;  /* 0x0000001ea4047c20 */ /* 0x000fe20008410000 */
[----:B------:R-:W-:Y:S01]  /*6a10*/  FFMA.FTZ R136, R162, UR29, R7 ;  /* 0x0000001da2887c23 */ /* 0x000fe20008010007 */
[----:B------:R-:W-:Y:S01]  /*6a20*/  FMUL.FTZ R7, R177, UR30 ;  /* 0x0000001eb1077c20 */ /* 0x000fe20008410000 */
[----:B------:R-:W-:Y:S01]  /*6a30*/  FFMA.FTZ R138, R163, UR29, R138 ;  /* 0x0000001da38a7c23 */ /* 0x000fe2000801008a */
[----:B------:R-:W-:Y:S01]  /*6a40*/  FFMA.FTZ R153, R177, UR29, -R4 ;  /* 0x0000001db1997c23 */ /* 0x000fe20008010804 */
[----:B------:R-:W-:Y:S01]  /*6a50*/  FMUL.FTZ R4, R166, UR30 ;  /* 0x0000001ea6047c20 */ /* 0x000fe20008410000 */
[----:B------:R-:W-:Y:S01]  /*6a60*/  FFMA.FTZ R140, R164, UR29, R7 ;  /* 0x0000001da48c7c23 */ /* 0x000fe20008010007 */
[C---:B------:R-:W-:Y:S01]  /*6a70*/  FMUL.FTZ R7, R179.reuse, UR30 ;  /* 0x0000001eb3077c20 */ /* 0x040fe20008410000 */
[----:B------:R-:W-:Y:S01]  /*6a80*/  FFMA.FTZ R155, R178, UR29, -R155 ;  /* 0x0000001db29b7c23 */ /* 0x000fe2000801089b */
[----:B------:R-:W-:Y:S01]  /*6a90*/  FFMA.FTZ R139, R179, UR29, -R4 ;  /* 0x0000001db38b7c23 */ /* 0x000fe20008010804 */
[----:B------:R-:W-:Y:S01]  /*6aa0*/  FMUL.FTZ R4, R168, UR30 ;  /* 0x0000001ea8047c20 */ /* 0x000fe20008410000 */
[----:B------:R-:W-:Y:S01]  /*6ab0*/  FFMA.FTZ R132, R166, UR29, R7 ;  /* 0x0000001da6847c23 */ /* 0x000fe20008010007 */
[C---:B------:R-:W-:Y:S01]  /*6ac0*/  FMUL.FTZ R7, R181.reuse, UR30 ;  /* 0x0000001eb5077c20 */ /* 0x040fe20008410000 */
[----:B------:R0:W1:Y:S01]  /*6ad0*/  LDS R157, [R125+0x8c0] ;  /* 0x0008c0007d9d7984 */ /* 0x0000620000000800 */
[----:B------:R-:W-:Y:S01]  /*6ae0*/  FFMA.FTZ R135, R181, UR29, -R4 ;  /* 0x0000001db5877c23 */ /* 0x000fe20008010804 */
        /* <DEDUP_REMOVED lines=10> */
[----:B0-----:R-:W-:Y:S01]  /*6b90*/  FFMA.FTZ R125, R171, UR29, R4 ;  /* 0x0000001dab7d7c23 */ /* 0x001fe20008010004 */
[----:B------:R-:W-:Y:S06]  /*6ba0*/  @!P1 BRA `(.L_x_14511) ;  /* 0x0000000000109947 */ /* 0x000fec0003800000 */
[----:B------:R-:W-:-:S04]  /*6bb0*/  LEA.HI R4, R20, R20, RZ, 0x1b ;  /* 0x0000001414047211 */ /* 0x000fc800078fd8ff */
[----:B------:R-:W-:-:S05]  /*6bc0*/  LEA R4, R4, UR21, 0x2 ;  /* 0x0000001504047c11 */ /* 0x000fca000f8e10ff */
[----:B------:R-:W0:Y:S04]  /*6bd0*/  LDS R7, [R4+0x840] ;  /* 0x0008400004077984 */ /* 0x000e280000000800 */
[----:B0-----:R0:W-:Y:S02]  /*6be0*/  REDG.E.ADD.F32.FTZ.RN.STRONG.GPU desc[UR22][R2.64], R7 ;  /* 0x00000007020079a6 */ /* 0x0011e4000c12f316 */
.L_x_14511:
[----:B------:R-:W-:Y:S05]  /*6bf0*/  BSYNC.RECONVERGENT B0 ;  /* 0x0000000000007941 */ /* 0x000fea0003800200 */
.L_x_14510:
[----:B------:R-:W-:Y:S04]  /*6c00*/  BSSY.RECONVERGENT B0, `(.L_x_14512) ;  /* 0x0000003000007945 */ /* 0x000fe80003800200 */
[----:B------:R-:W-:Y:S05]  /*6c10*/  @!P2 BRA `(.L_x_14513) ;  /* 0x000000000004a947 */ /* 0x000fea0003800000 */
[----:B-1----:R2:W-:Y:S02]  /*6c20*/  REDG.E.ADD.F32.FTZ.RN.STRONG.GPU desc[UR22][R2.64+0x80], R157 ;  /* 0x0000809d020079a6 */ /* 0x0025e4000c12f316 */
.L_x_14513:
[----:B------:R-:W-:Y:S05]  /*6c30*/  BSYNC.RECONVERGENT B0 ;  /* 0x0000000000007941 */ /* 0x000fea0003800200 */
.L_x_14512:
[----:B0-----:R0:W3:Y:S01]  /*6c40*/  LDS R7, [R160+0x940] ;  /* 0x00094000a0077984 */ /* 0x0010e20000000800 */
[----:B------:R-:W-:Y:S01]  /*6c50*/  BSSY.RECONVERGENT B0, `(.L_x_14514) ;  /* 0x0000005000007945 */ /* 0x000fe20003800200 */
[----:B------:R-:W-:Y:S02]  /*6c60*/  LEA.HI R159, R159, R20, RZ, 0x1b ;  /* 0x000000149f9f7211 */ /* 0x000fe400078fd8ff */
[----:B------:R-:W-:Y:S01]  /*6c70*/  LEA R156, R156, UR21, 0x2 ;  /* 0x000000159c9c7c11 */ /* 0x000fe2000f8e10ff */
[----:B------:R-:W-:Y:S06]  /*6c80*/  @!P3 BRA `(.L_x_14515) ;  /* 0x000000000004b947 */ /* 0x000fec0003800000 */
[----:B---3--:R4:W-:Y:S02]  /*6c90*/  REDG.E.ADD.F32.FTZ.RN.STRONG.GPU desc[UR22][R2.64+0x100], R7 ;  /* 0x00010007020079a6 */ /* 0x0089e4000c12f316 */
.L_x_14515:
[----:B------:R-:W-:Y:S05]  /*6ca0*/  BSYNC.RECONVERGENT B0 ;  /* 0x0000000000007941 */ /* 0x000fea0003800200 */
.L_x_14514:
[----:B---34-:R3:W4:Y:S01]  /*6cb0*/  LDS R7, [R156+0x9c0] ;  /* 0x0009c0009c077984 */ /* 0x0187220000000800 */
[----:B------:R-:W-:Y:S01]  /*6cc0*/  BSSY.RECONVERGENT B0, `(.L_x_14516) ;  /* 0x0000004000007945 */ /* 0x000fe20003800200 */
[----:B------:R-:W-:-:S03]  /*6cd0*/  LEA R159, R159, UR21, 0x2 ;  /* 0x000000159f9f7c11 */ /* 0x000fc6000f8e10ff */
[----:B------:R-:W-:Y:S05]  /*6ce0*/  @!P4 BRA `(.L_x_14517) ;  /* 0x000000000004c947 */ /* 0x000fea0003800000 */
[----:B----4-:R4:W-:Y:S02]  /*6cf0*/  REDG.E.ADD.F32.FTZ.RN.STRONG.GPU desc[UR22][R2.64+0x180], R7 ;  /* 0x00018007020079a6 */ /* 0x0109e4000c12f316 */
.L_x_14517:
[----:B------:R-:W-:Y:S05]  /*6d00*/  BSYNC.RECONVERGENT B0 ;  /* 0x0000000000007941 */ /* 0x000fea0003800200 */
.L_x_14516:
[----:B----4-:R4:W0:Y:S01]  /*6d10*/  LDS R7, [R159+0xa40] ;  /* 0x000a40009f077984 */ /* 0x0108220000000800 */
[----:B------:R-:W-:Y:S04]  /*6d20*/  BSSY.RECONVERGENT B0, `(.L_x_14518) ;  /* 0x0000003000007945 */ /* 0x000fe80003800200 */
[----:B------:R-:W-:Y:S05]  /*6d30*/  @!P5 BRA `(.L_x_14519) ;  /* 0x000000000004d947 */ /* 0x000fea0003800000 */
[----:B0-----:R0:W-:Y:S02]  /*6d40*/  REDG.E.ADD.F32.FTZ.RN.STRONG.GPU desc[UR22][R2.64+0x200], R7 ;  /* 0x00020007020079a6 */ /* 0x0011e4000c12f316 */
.L_x_14519:
[----:B------:R-:W-:Y:S05]  /*6d50*/  BSYNC.RECONVERGENT B0 ;  /* 0x0000000000007941 */ /* 0x000fea0003800200 */
.L_x_14518:
[C---:B0-----:R-:W-:Y:S01]  /*6d60*/  IADD3 R7, PT, PT, R20.reuse, 0xa0, RZ ;  /* 0x000000a014077810 */ /* 0x041fe20007ffe0ff */
[----:B------:R-:W-:Y:S01]  /*6d70*/  BSSY.RECONVERGENT B0, `(.L_x_14520) ;  /* 0x000003e000007945 */ /* 0x000fe20003800200 */
[C---:B------:R-:W-:Y:S02]  /*6d80*/  IADD3 R237, PT, PT, R20.reuse, 0x380, RZ ;  /* 0x0000038014ed7810 */ /* 0x040fe40007ffe0ff */
[-C--:B------:R-:W-:Y:S02]  /*6d90*/  LEA.HI R230, R7, R20.reuse, RZ, 0x1b ;  /* 0x0000001407e67211 */ /* 0x080fe400078fd8ff */
[----:B------:R-:W-:Y:S02]  /*6da0*/  LEA.HI R228, R237, R20, RZ, 0x1b ;  /* 0x00000014ede47211 */ /* 0x000fe400078fd8ff */
[----:B------:R-:W-:Y:S02]  /*6db0*/  IADD3 R237, PT, PT, R20, 0x3e0, RZ ;  /* 0x000003e014ed7810 */ /* 0x000fe40007ffe0ff */
[----:B------:R-:W-:-:S02]  /*6dc0*/  LEA R232, R230, UR21, 0x2 ;  /* 0x00000015e6e87c11 */ /* 0x000fc4000f8e10ff */
[----:B------:R-:W-:Y:S02]  /*6dd0*/  LEA.HI R230, R237, R20, RZ, 0x1b ;  /* 0x00000014ede67211 */ /* 0x000fe400078fd8ff */
[----:B------:R-:W-:Y:S01]  /*6de0*/  ISETP.GE.AND P1, PT, R6, 0xa1, PT ;  /* 0x000000a10600780c */ /* 0x000fe20003f26270 */
[----:B------:R0:W0:Y:S01]  /*6df0*/  LDS R237, [R232+0xac0] ;  /* 0x000ac000e8ed7984 */ /* 0x0000220000000800 */
[C---:B-12---:R-:W-:Y:S02]  /*6e00*/  IADD3 R157, PT, PT, R20.reuse, 0xc0, RZ ;  /* 0x000000c0149d7810 */ /* 0x046fe40007ffe0ff */
        /* <DEDUP_REMOVED lines=15> */
[C---:B---3--:R-:W-:Y:S02]  /*6f00*/  IADD3 R156, PT, PT, R20.reuse, 0x280, RZ ;  /* 0x00000280149c7810 */ /* 0x048fe40007ffe0ff */
[C---:B------:R-:W-:Y:S02]  /*6f10*/  IADD3 R146, PT, PT, R20.reuse, 0x2a0, RZ ;  /* 0x000002a014927810 */ /* 0x040fe40007ffe0ff */
[C---:B------:R-:W-:Y:S02]  /*6f20*/  IADD3 R144, PT, PT, R20.reuse, 0x2c0, RZ ;  /* 0x000002c014907810 */ /* 0x040fe40007ffe0ff */
[C---:B----4-:R-:W-:Y:S02]  /*6f30*/  IADD3 R159, PT, PT, R20.reuse, 0x320, RZ ;  /* 0x00000320149f7810 */ /* 0x050fe40007ffe0ff */
        /* <DEDUP_REMOVED lines=26> */
[C---:B------:R-:W-:Y:S02]  /*70e0*/  ISETP.GE.AND P2, PT, R6.reuse, 0xc1, PT ;  /* 0x000000c10600780c */ /* 0x040fe40003f46270 */
[----:B------:R-:W-:Y:S02]  /*70f0*/  ISETP.GE.AND P3, PT, R6, 0xe1, PT ;  /* 0x000000e10600780c */ /* 0x000fe40003f66270 */
[-C--:B------:R-:W-:Y:S02]  /*7100*/  LEA.HI R235, R235, R20.reuse, RZ, 0x1b ;  /* 0x00000014ebeb7211 */ /* 0x080fe400078fd8ff */
[----:B------:R-:W-:Y:S02]  /*7110*/  LEA.HI R233, R233, R20, RZ, 0x1b ;  /* 0x00000014e9e97211 */ /* 0x000fe400078fd8ff */
[----:B------:R-:W-:Y:S01]  /*7120*/  LEA R224, R224, UR21, 0x2 ;  /* 0x00000015e0e07c11 */ /* 0x000fe2000f8e10ff */
[----:B0-----:R-:W-:Y:S06]  /*7130*/  @!P1 BRA `(.L_x_14521) ;  /* 0x0000000000049947 */ /* 0x001fec0003800000 */
[----:B------:R0:W-:Y:S02]  /*7140*/  REDG.E.ADD.F32.FTZ.RN.STRONG.GPU desc[UR22][R2.64+0x280], R237 ;  /* 0x000280ed020079a6 */ /* 0x0001e4000c12f316 */
.L_x_14521:
[----:B------:R-:W-:Y:S05]  /*7150*/  BSYNC.RECONVERGENT B0 ;  /* 0x0000000000007941 */ /* 0x000fea0003800200 */
.L_x_14520:
[----:B0-----:R0:W1:Y:S01]  /*7160*/  LDS R237, [R224+0xb40] ;  /* 0x000b4000e0ed7984 */ /* 0x0010620000000800 */
[----:B------:R-:W-:Y:S01]  /*7170*/  BSSY.RECONVERGENT B0, `(.L_x_14522) ;  /* 0x0000004000007945 */ /* 0x000fe20003800200 */
[----:B------:R-:W-:-:S03]  /*7180*/  LEA R222, R222, UR21, 0x2 ;  /* 0x00000015dede7c11 */ /* 0x000fc6000f8e10ff */
[----:B------:R-:W-:Y:S05]  /*7190*/  @!P2 BRA `(.L_x_14523) ;  /* 0x000000000004a947 */ /* 0x000fea0003800000 */
[----:B-1----:R2:W-:Y:S02]  /*71a0*/  REDG.E.ADD.F32.FTZ.RN.STRONG.GPU desc[UR22][R2.64+0x300], R237 ;  /* 0x000300ed020079a6 */ /* 0x0025e4000c12f316 */
.L_x_14523:
[----:B------:R-:W-:Y:S05]  /*71b0*/  BSYNC.RECONVERGENT B0 ;  /* 0x0000000000007941 */ /* 0x000fea0003800200 */
.L_x_14522:
[----:B-12---:R1:W2:Y:S01]  /*71c0*/  LDS R237, [R222+0xbc0] ;  /* 0x000bc000deed7984 */ /* 0x0062a20000000800 */
[----:B------:R-:W-:Y:S04]  /*71d0*/  BSSY.RECONVERGENT B0, `(.L_x_14524) ;  /* 0x0000003000007945 */ /* 0x000fe80003800200 */
[----:B------:R-:W-:Y:S05]  /*71e0*/  @!P3 BRA `(.L_x_14525) ;  /* 0x000000000004b947 */ /* 0x000fea0003800000 */
[----:B--2---:R3:W-:Y:S02]  /*71f0*/  REDG.E.ADD.F32.FTZ.RN.STRONG.GPU desc[UR22][R2.64+0x380], R237 ;  /* 0x000380ed020079a6 */ /* 0x0047e4000c12f316 */
.L_x_14525:
[----:B------:R-:W-:Y:S05]  /*7200*/  BSYNC.RECONVERGENT B0 ;  /* 0x0000000000007941 */ /* 0x000fea0003800200 */
.L_x_14524:
[----:B------:R-:W-:Y:S01]  /*7210*/  LEA R174, R174, UR21, 0x2 ;  /* 0x00000015aeae7c11 */ /* 0x000fe2000f8e10ff */
[----:B------:R-:W-:Y:S01]  /*7220*/  BSSY.RECONVERGENT B0, `(.L_x_14526) ;  /* 0x000000b000007945 */ /* 0x000fe20003800200 */
[----:B-1----:R-:W-:Y:S02]  /*7230*/  LEA R222, R219, UR21, 0x2 ;  /* 0x00000015dbde7c11 */ /* 0x002fe4000f8e10ff */
[C---:B------:R-:W-:Y:S01]  /*7240*/  ISETP.GE.AND P6, PT, R6.reuse, 0x101, PT ;  /* 0x000001010600780c */ /* 0x040fe20003fc6270 */
[----:B------:R1:W4:Y:S01]  /*7250*/  LDS R219, [R174+0xc40] ;  /* 0x000c4000aedb7984 */ /* 0x0003220000000800 */
[C---:B------:R-:W-:Y:S02]  /*7260*/  ISETP.GE.AND P1, PT, R6.reuse, 0x121, PT ;  /* 0x000001210600780c */ /* 0x040fe40003f26270 */
[C---:B------:R-:W-:Y:S02]  /*7270*/  ISETP.GE.AND P2, PT, R6.reuse, 0x141, PT ;  /* 0x000001410600780c */ /* 0x040fe40003f46270 */
[----:B------:R-:W-:-:S02]  /*7280*/  ISETP.GE.AND P3, PT, R6, 0x161, PT ;  /* 0x000001610600780c */ /* 0x000fc40003f66270 */
[C---:B------:R-:W-:Y:S02]  /*7290*/  ISETP.GE.AND P4, PT, R6.reuse, 0x181, PT ;  /* 0x000001810600780c */ /* 0x040fe40003f86270 */
[----:B------:R-:W-:-:S03]  /*72a0*/  ISETP.GE.AND P5, PT, R6, 0x1a1, PT ;  /* 0x000001a10600780c */ /* 0x000fc60003fa6270 */
[----:B-1----:R-:W-:Y:S10]  /*72b0*/  @!P6 BRA `(.L_x_14527) ;  /* 0x000000000004e947 */ /* 0x002ff40003800000 */
[----:B----4-:R1:W-:Y:S02]  /*72c0*/  REDG.E.ADD.F32.FTZ.RN.STRONG.GPU desc[UR22][R2.64+0x400], R219 ;  /* 0x000400db020079a6 */ /* 0x0103e4000c12f316 */
.L_x_14527:
[----:B------:R-:W-:Y:S05]  /*72d0*/  BSYNC.RECONVERGENT B0 ;  /* 0x0000000000007941 */ /* 0x000fea0003800200 */
.L_x_14526:
[----:B------:R-:W-:Y:S01]  /*72e0*/  LEA R174, R217, UR21, 0x2 ;  /* 0x00000015d9ae7c11 */ /* 0x000fe2000f8e10ff */
[----:B------:R-:W-:Y:S01]  /*72f0*/  BSSY.RECONVERGENT B0, `(.L_x_14528) ;  /* 0x0000004000007945 */ /* 0x000fe20003800200 */
[----:B------:R0:W0:Y:S03]  /*7300*/  LDS R217, [R222+0xcc0] ;  /* 0x000cc000ded97984 */ /* 0x0000260000000800 */
[----:B------:R-:W-:Y:S05]  /*7310*/  @!P1 BRA `(.L_x_14529) ;  /* 0x0000000000049947 */ /* 0x000fea0003800000 */
[----:B0-----:R0:W-:Y:S02]  /*7320*/  REDG.E.ADD.F32.FTZ.RN.STRONG.GPU desc[UR22][R2.64+0x480], R217 ;  /* 0x000480d9020079a6 */ /* 0x0011e4000c12f316 */
.L_x_14529:
[----:B------:R-:W-:Y:S05]  /*7330*/  BSYNC.RECONVERGENT B0 ;  /* 0x0000000000007941 */ /* 0x000fea0003800200 */
.L_x_14528:
[----:B0-----:R-:W-:Y:S01]  /*7340*/  LEA R217, R191, UR21, 0x2 ;  /* 0x00000015bfd97c11 */ /* 0x001fe2000f8e10ff */
[----:B------:R-:W-:Y:S01]  /*7350*/  BSSY.RECONVERGENT B0, `(.L_x_14530) ;  /* 0x0000004000007945 */ /* 0x000fe20003800200 */
[----:B------:R0:W0:Y:S03]  /*7360*/  LDS R191, [R174+0xd40] ;  /* 0x000d4000aebf7984 */ /* 0x0000260000000800 */
[----:B------:R-:W-:Y:S05]  /*7370*/  @!P2 BRA `(.L_x_14531) ;  /* 0x000000000004a947 */ /* 0x000fea0003800000 */
[----:B0-----:R0:W-:Y:S02]  /*7380*/  REDG.E.ADD.F32.FTZ.RN.STRONG.GPU desc[UR22][R2.64+0x500], R191 ;  /* 0x000500bf020079a6 */ /* 0x0011e4000c12f316 */
.L_x_14531:
[----:B------:R-:W-:Y:S05]  /*7390*/  BSYNC.RECONVERGENT B0 ;  /* 0x0000000000007941 */ /* 0x000fea0003800200 */
.L_x_14530:
[----:B0-----:R-:W-:Y:S01]  /*73a0*/  LEA R174, R189, UR21, 0x2 ;  /* 0x00000015bdae7c11 */ /* 0x001fe2000f8e10ff */
[----:B------:R-:W-:Y:S01]  /*73b0*/  BSSY.RECONVERGENT B0, `(.L_x_14532) ;  /* 0x0000004000007945 */ /* 0x000fe20003800200 */
[----:B------:R0:W0:Y:S03]  /*73c0*/  LDS R189, [R217+0xdc0] ;  /* 0x000dc000d9bd7984 */ /* 0x0000260000000800 */
[----:B------:R-:W-:Y:S05]  /*73d0*/  @!P3 BRA `(.L_x_14533) ;  /* 0x000000000004b947 */ /* 0x000fea0003800000 */
[----:B0-----:R0:W-:Y:S02]  /*73e0*/  REDG.E.ADD.F32.FTZ.RN.STRONG.GPU desc[UR22][R2.64+0x580], R189 ;  /* 0x000580bd020079a6 */ /* 0x0011e4000c12f316 */
.L_x_14533:
[----:B------:R-:W-:Y:S05]  /*73f0*/  BSYNC.RECONVERGENT B0 ;  /* 0x0000000000007941 */ /* 0x000fea0003800200 */
.L_x_14532:
[----:B0-----:R-:W-:Y:S01]  /*7400*/  LEA R189, R187, UR21, 0x2 ;  /* 0x00000015bbbd7c11 */ /* 0x001fe2000f8e10ff */
[----:B------:R-:W-:Y:S01]  /*7410*/  BSSY.RECONVERGENT B0, `(.L_x_14534) ;  /* 0x0000004000007945 */ /* 0x000fe20003800200 */
[----:B------:R0:W0:Y:S03]  /*7420*/  LDS R187, [R174+0xe40] ;  /* 0x000e4000aebb7984 */ /* 0x0000260000000800 */
[----:B------:R-:W-:Y:S05]  /*7430*/  @!P4 BRA `(.L_x_14535) ;  /* 0x000000000004c947 */ /* 0x000fea0003800000 */
[----:B0-----:R0:W-:Y:S02]  /*7440*/  REDG.E.ADD.F32.FTZ.RN.STRONG.GPU desc[UR22][R2.64+0x600], R187 ;  /* 0x000600bb020079a6 */ /* 0x0011e4000c12f316 */
.L_x_14535:
[----:B------:R-:W-:Y:S05]  /*7450*/  BSYNC.RECONVERGENT B0 ;  /* 0x0000000000007941 */ /* 0x000fea0003800200 */
.L_x_14534:
[----:B0-----:R0:W0:Y:S01]  /*7460*/  LDS R187, [R189+0xec0] ;  /* 0x000ec000bdbb7984 */ /* 0x0010220000000800 */
[----:B------:R-:W-:Y:S04]  /*7470*/  BSSY.RECONVERGENT B0, `(.L_x_14536) ;  /* 0x0000003000007945 */ /* 0x000fe80003800200 */
[----:B------:R-:W-:Y:S05]  /*7480*/  @!P5 BRA `(.L_x_14537) ;  /* 0x000000000004d947 */ /* 0x000fea0003800000 */
[----:B0-----:R0:W-:Y:S02]  /*7490*/  REDG.E.ADD.F32.FTZ.RN.STRONG.GPU desc[UR22][R2.64+0x680], R187 ;  /* 0x000680bb020079a6 */ /* 0x0011e4000c12f316 */
.L_x_14537:
[----:B------:R-:W-:Y:S05]  /*74a0*/  BSYNC.RECONVERGENT B0 ;  /* 0x0000000000007941 */ /* 0x000fea0003800200 */
.L_x_14536:
[----:B------:R-:W-:Y:S01]  /*74b0*/  LEA R173, R173, UR21, 0x2 ;  /* 0x00000015adad7c11 */ /* 0x000fe2000f8e10ff */
[----:B------:R-:W-:Y:S01]  /*74c0*/  BSSY.RECONVERGENT B0, `(.L_x_14538) ;  /* 0x000000b000007945 */ /* 0x000fe20003800200 */
[C---:B------:R-:W-:Y:S02]  /*74d0*/  ISETP.GE.AND P6, PT, R6.reuse, 0x1c1, PT ;  /* 0x000001c10600780c */ /* 0x040fe40003fc6270 */
[----:B------:R-:W-:Y:S02]  /*74e0*/  LEA R185, R185, UR21, 0x2 ;  /* 0x00000015b9b97c11 */ /* 0x000fe4000f8e10ff */
        /* <DEDUP_REMOVED lines=8> */
.L_x_14539:
[----:B------:R-:W-:Y:S05]  /*7570*/  BSYNC.RECONVERGENT B0 ;  /* 0x0000000000007941 */ /* 0x000fea0003800200 */
.L_x_14538:
[----:B0-----:R0:W0:Y:S01]  /*7580*/  LDS R173, [R185+0xfc0] ;  /* 0x000fc000b9ad7984 */ /* 0x0010220000000800 */
[----:B------:R-:W-:Y:S01]  /*7590*/  BSSY.RECONVERGENT B0, `(.L_x_14540) ;  /* 0x0000004000007945 */ /* 0x000fe20003800200 */
[----:B------:R-:W-:-:S03]  /*75a0*/  LEA R172, R172, UR21, 0x2 ;  /* 0x00000015acac7c11 */ /* 0x000fc6000f8e10ff */
[----:B------:R-:W-:Y:S05]  /*75b0*/  @!P1 BRA `(.L_x_14541) ;  /* 0x0000000000049947 */ /* 0x000fea0003800000 */
[----:B0-----:R0:W-:Y:S02]  /*75c0*/  REDG.E.ADD.F32.FTZ.RN.STRONG.GPU desc[UR22][R2.64+0x780], R173 ;  /* 0x000780ad020079a6 */ /* 0x0011e4000c12f316 */
.L_x_14541:
[----:B------:R-:W-:Y:S05]  /*75d0*/  BSYNC.RECONVERGENT B0 ;  /* 0x0000000000007941 */ /* 0x000fea0003800200 */
.L_x_14540:
[----:B0-----:R0:W0:Y:S01]  /*75e0*/  LDS R173, [R172+0x1040] ;  /* 0x00104000acad7984 */ /* 0x0010220000000800 */
[----:B------:R-:W-:Y:S01]  /*75f0*/  BSSY.RECONVERGENT B0, `(.L_x_14542) ;  /* 0x0000004000007945 */ /* 0x000fe20003800200 */
[----:B------:R-:W-:-:S03]  /*7600*/  LEA R170, R170, UR21, 0x2 ;  /* 0x00000015aaaa7c11 */ /* 0x000fc6000f8e10ff */
[----:B------:R-:W-:Y:S05]  /*7610*/  @!P2 BRA `(.L_x_14543) ;  /* 0x000000000004a947 */ /* 0x000fea0003800000 */
[----:B0-----:R0:W-:Y:S02]  /*7620*/  REDG.E.ADD.F32.FTZ.RN.STRONG.GPU desc[UR22][R2.64+0x800], R173 ;  /* 0x000800ad020079a6 */ /* 0x0011e4000c12f316 */
.L_x_14543:
[----:B------:R-:W-:Y:S05]  /*7630*/  BSYNC.RECONVERGENT B0 ;  /* 0x0000000000007941 */ /* 0x000fea0003800200 */
.L_x_14542:
[----:B0-----:R0:W0:Y:S01]  /*7640*/  LDS R173, [R170+0x10c0] ;  /* 0x0010c000aaad7984 */ /* 0x0010220000000800 */
[----:B------:R-:W-:Y:S01]  /*7650*/  BSSY.RECONVERGENT B0, `(.L_x_14544) ;  /* 0x0000004000007945 */ /* 0x000fe20003800200 */
[----:B------:R-:W-:-:S03]  /*7660*/  LEA R160, R160, UR21, 0x2 ;  /* 0x00000015a0a07c11 */ /* 0x000fc6000f8e10ff */
[----:B------:R-:W-:Y:S05]  /*7670*/  @!P3 BRA `(.L_x_14545) ;  /* 0x000000000004b947 */ /* 0x000fea0003800000 */
[----:B0-----:R0:W-:Y:S02]  /*7680*/  REDG.E.ADD.F32.FTZ.RN.STRONG.GPU desc[UR22][R2.64+0x880], R173 ;  /* 0x000880ad020079a6 */ /* 0x0011e4000c12f316 */
.L_x_14545:
[----:B------:R-:W-:Y:S05]  /*7690*/  BSYNC.RECONVERGENT B0 ;  /* 0x0000000000007941 */ /* 0x000fea0003800200 */
.L_x_14544:
[----:B0-----:R-:W-:Y:S01]  /*76a0*/  LEA R170, R157, UR21, 0x2 ;  /* 0x000000159daa7c11 */ /* 0x001fe2000f8e10ff */
[----:B------:R-:W-:Y:S01]  /*76b0*/  BSSY.RECONVERGENT B0, `(.L_x_14546) ;  /* 0x0000004000007945 */ /* 0x000fe20003800200 */
[----:B------:R0:W0:Y:S03]  /*76c0*/  LDS R157, [R160+0x1140] ;  /* 0x00114000a09d7984 */ /* 0x0000260000000800 */
[----:B------:R-:W-:Y:S05]  /*76d0*/  @!P4 BRA `(.L_x_14547) ;  /* 0x000000000004c947 */ /* 0x000fea0003800000 */
[----:B0-----:R0:W-:Y:S02]  /*76e0*/  REDG.E.ADD.F32.FTZ.RN.STRONG.GPU desc[UR22][R2.64+0x900], R157 ;  /* 0x0009009d020079a6 */ /* 0x0011e4000c12f316 */
.L_x_14547:
[----:B------:R-:W-:Y:S05]  /*76f0*/  BSYNC.RECONVERGENT B0 ;  /* 0x0000000000007941 */ /* 0x000fea0003800200 */
.L_x_14546:
[----:B0-----:R0:W0:Y:S01]  /*7700*/  LDS R157, [R170+0x11c0] ;  /* 0x0011c000aa9d7984 */ /* 0x0010220000000800 */
[----:B------:R-:W-:Y:S04]  /*7710*/  BSSY.RECONVERGENT B0, `(.L_x_14548) ;  /* 0x0000003000007945 */ /* 0x000fe80003800200 */
[----:B------:R-:W-:Y:S05]  /*7720*/  @!P5 BRA `(.L_x_14549) ;  /* 0x000000000004d947 */ /* 0x000fea0003800000 */
[----:B0-----:R0:W-:Y:S02]  /*7730*/  REDG.E.ADD.F32.FTZ.RN.STRONG.GPU desc[UR22][R2.64+0x980], R157 ;  /* 0x0009809d020079a6 */ /* 0x0011e4000c12f316 */
.L_x_14549:
[----:B------:R-:W-:Y:S05]  /*7740*/  BSYNC.RECONVERGENT B0 ;  /* 0x0000000000007941 */ /* 0x000fea0003800200 */
.L_x_14548:
[----:B------:R-:W-:Y:S01]  /*7750*/  LEA R156, R156, UR21, 0x2 ;  /* 0x000000159c9c7c11 */ /* 0x000fe2000f8e10ff */
[----:B------:R-:W-:Y:S01]  /*7760*/  BSSY.RECONVERGENT B0, `(.L_x_14550) ;  /* 0x000000b000007945 */ /* 0x000fe20003800200 */
[----:B------:R-:W-:Y:S02]  /*7770*/  ISETP.GE.AND P6, PT, R6, 0x281, PT ;  /* 0x000002810600780c */ /* 0x000fe40003fc6270 */
[----:B------:R-:W-:Y:S01]  /*7780*/  LEA R146, R146, UR21, 0x2 ;  /* 0x0000001592927c11 */ /* 0x000fe2000f8e10ff */
        /* <DEDUP_REMOVED lines=8> */
.L_x_14551:
[----:B------:R-:W-:Y:S05]  /*7810*/  BSYNC.RECONVERGENT B0 ;  /* 0x0000000000007941 */ /* 0x000fea0003800200 */
.L_x_14550:
[----:B0-----:R0:W0:Y:S01]  /*7820*/  LDS R157, [R146+0x12c0] ;  /* 0x0012c000929d7984 */ /* 0x0010220000000800 */
[----:B------:R-:W-:Y:S01]  /*7830*/  BSSY.RECONVERGENT B0, `(.L_x_14552) ;  /* 0x0000004000007945 */ /* 0x000fe20003800200 */
[----:B------:R-:W-:-:S03]  /*7840*/  LEA R144, R144, UR21, 0x2 ;  /* 0x0000001590907c11 */ /* 0x000fc6000f8e10ff */
[----:B------:R-:W-:Y:S05]  /*7850*/  @!P1 BRA `(.L_x_14553) ;  /* 0x0000000000049947 */ /* 0x000fea0003800000 */
[----:B0-----:R0:W-:Y:S02]  /*7860*/  REDG.E.ADD.F32.FTZ.RN.STRONG.GPU desc[UR22][R2.64+0xa80], R157 ;  /* 0x000a809d020079a6 */ /* 0x0011e4000c12f316 */
.L_x_14553:
[----:B------:R-:W-:Y:S05]  /*7870*/  BSYNC.RECONVERGENT B0 ;  /* 0x0000000000007941 */ /* 0x000fea0003800200 */
.L_x_14552:
[----:B0-----:R-:W-:Y:S01]  /*7880*/  LEA R146, R7, UR21, 0x2 ;  /* 0x0000001507927c11 */ /* 0x001fe2000f8e10ff */
[----:B------:R-:W-:Y:S01]  /*7890*/  BSSY.RECONVERGENT B0, `(.L_x_14554) ;  /* 0x0000004000007945 */ /* 0x000fe20003800200 */
[----:B------:R0:W0:Y:S03]  /*78a0*/  LDS R7, [R144+0x1340] ;  /* 0x0013400090077984 */ /* 0x0000260000000800 */
[----:B------:R-:W-:Y:S05]  /*78b0*/  @!P2 BRA `(.L_x_14555) ;  /* 0x000000000004a947 */ /* 0x000fea0003800000 */
[----:B0-----:R0:W-:Y:S02]  /*78c0*/  REDG.E.ADD.F32.FTZ.RN.STRONG.GPU desc[UR22][R2.64+0xb00], R7 ;  /* 0x000b0007020079a6 */ /* 0x0011e4000c12f316 */
.L_x_14555:
[----:B------:R-:W-:Y:S05]  /*78d0*/  BSYNC.RECONVERGENT B0 ;  /* 0x0000000000007941 */ /* 0x000fea0003800200 */
.L_x_14554:
[----:B0-----:R0:W0:Y:S01]  /*78e0*/  LDS R7, [R146+0x13c0] ;  /* 0x0013c00092077984 */ /* 0x0010220000000800 */
[----:B------:R-:W-:Y:S01]  /*78f0*/  BSSY.RECONVERGENT B0, `(.L_x_14556) ;  /* 0x0000004000007945 */ /* 0x000fe20003800200 */
[----:B------:R-:W-:-:S03]  /*7900*/  LEA R4, R4, UR21, 0x2 ;  /* 0x0000001504047c11 */ /* 0x000fc6000f8e10ff */
[----:B------:R-:W-:Y:S05]  /*7910*/  @!P3 BRA `(.L_x_14557) ;  /* 0x000000000004b947 */ /* 0x000fea0003800000 */
[----:B0-----:R0:W-:Y:S02]  /*7920*/  REDG.E.ADD.F32.FTZ.RN.STRONG.GPU desc[UR22][R2.64+0xb80], R7 ;  /* 0x000b8007020079a6 */ /* 0x0011e4000c12f316 */
.L_x_14557:
[----:B------:R-:W-:Y:S05]  /*7930*/  BSYNC.RECONVERGENT B0 ;  /* 0x0000000000007941 */ /* 0x000fea0003800200 */
.L_x_14556:
[----:B0-----:R0:W0:Y:S01]  /*7940*/  LDS R7, [R4+0x1440] ;  /* 0x0014400004077984 */ /* 0x0010220000000800 */
[----:B------:R-:W-:Y:S01]  /*7950*/  BSSY.RECONVERGENT B0, `(.L_x_14558) ;  /* 0x0000004000007945 */ /* 0x000fe20003800200 */
[----:B------:R-:W-:-:S03]  /*7960*/  LEA R159, R159, UR21, 0x2 ;  /* 0x000000159f9f7c11 */ /* 0x000fc6000f8e10ff */
[----:B------:R-:W-:Y:S05]  /*7970*/  @!P4 BRA `(.L_x_14559) ;  /* 0x000000000004c947 */ /* 0x000fea0003800000 */
[----:B0-----:R0:W-:Y:S02]  /*7980*/  REDG.E.ADD.F32.FTZ.RN.STRONG.GPU desc[UR22][R2.64+0xc00], R7 ;  /* 0x000c0007020079a6 */ /* 0x0011e4000c12f316 */
.L_x_14559:
[----:B------:R-:W-:Y:S05]  /*7990*/  BSYNC.RECONVERGENT B0 ;  /* 0x0000000000007941 */ /* 0x000fea0003800200 */
.L_x_14558:
[----:B0-----:R0:W0:Y:S01]  /*79a0*/  LDS R7, [R159+0x14c0] ;  /* 0x0014c0009f077984 */ /* 0x0010220000000800 */
[----:B------:R-:W-:Y:S04]  /*79b0*/  BSSY.RECONVERGENT B0, `(.L_x_14560) ;  /* 0x0000003000007945 */ /* 0x000fe80003800200 */
[----:B------:R-:W-:Y:S05]  /*79c0*/  @!P5 BRA `(.L_x_14561) ;  /* 0x000000000004d947 */ /* 0x000fea0003800000 */
[----:B0-----:R0:W-:Y:S02]  /*79d0*/  REDG.E.ADD.F32.FTZ.RN.STRONG.GPU desc[UR22][R2.64+0xc80], R7 ;  /* 0x000c8007020079a6 */ /* 0x0011e4000c12f316 */
.L_x_14561:
[----:B------:R-:W-:Y:S05]  /*79e0*/  BSYNC.RECONVERGENT B0 ;  /* 0x0000000000007941 */ /* 0x000fea0003800200 */
.L_x_14560:
[----:B0-----:R-:W-:Y:S01]  /*79f0*/  LEA R7, R184, UR21, 0x2 ;  /* 0x00000015b8077c11 */ /* 0x001fe2000f8e10ff */
[----:B------:R-:W-:Y:S01]  /*7a00*/  BSSY.RECONVERGENT B0, `(.L_x_14562) ;  /* 0x000000b000007945 */ /* 0x000fe20003800200 */
[----:B------:R-:W-:Y:S02]  /*7a10*/  ISETP.GE.AND P6, PT, R6, 0x341, PT ;  /* 0x000003410600780c */ /* 0x000fe40003fc6270 */
        /* <DEDUP_REMOVED lines=9> */
.L_x_14563:
[----:B------:R-:W-:Y:S05]  /*7ab0*/  BSYNC.RECONVERGENT B0 ;  /* 0x0000000000007941 */ /* 0x000fea0003800200 */
.L_x_14562:
[----:B0-----:R0:W0:Y:S01]  /*7ac0*/  LDS R7, [R226+0x15c0] ;  /* 0x0015c000e2077984 */ /* 0x0010220000000800 */
[----:B------:R-:W-:Y:S01]  /*7ad0*/  BSSY.RECONVERGENT B0, `(.L_x_14564) ;  /* 0x0000004000007945 */ /* 0x000fe20003800200 */
[----:B------:R-:W-:-:S03]  /*7ae0*/  LEA R228, R228, UR21, 0x2 ;  /* 0x00000015e4e47c11 */ /* 0x000fc6000f8e10ff */
[----:B------:R-:W-:Y:S05]  /*7af0*/  @!P1 BRA `(.L_x_14565) ;  /* 0x0000000000049947 */ /* 0x000fea0003800000 */
[----:B0-----:R0:W-:Y:S02]  /*7b00*/  REDG.E.ADD.F32.FTZ.RN.STRONG.GPU desc[UR22][R2.64+0xd80], R7 ;  /* 0x000d8007020079a6 */ /* 0x0011e4000c12f316 */
.L_x_14565:
[----:B------:R-:W-:Y:S05]  /*7b10*/  BSYNC.RECONVERGENT B0 ;  /* 0x0000000000007941 */ /* 0x000fea0003800200 */
.L_x_14564:
[----:B0-----:R0:W0:Y:S01]  /*7b20*/  LDS R7, [R228+0x1640] ;  /* 0x00164000e4077984 */ /* 0x0010220000000800 */
[----:B------:R-:W-:Y:S01]  /*7b30*/  BSSY.RECONVERGENT B0, `(.L_x_14566) ;  /* 0x0000004000007945 */ /* 0x000fe20003800200 */
[----:B------:R-:W-:-:S03]  /*7b40*/  LEA R235, R235, UR21, 0x2 ;  /* 0x00000015ebeb7c11 */ /* 0x000fc6000f8e10ff */
[----:B------:R-:W-:Y:S05]  /*7b50*/  @!P2 BRA `(.L_x_14567) ;  /* 0x000000000004a947 */ /* 0x000fea0003800000 */
[----:B0-----:R0:W-:Y:S02]  /*7b60*/  REDG.E.ADD.F32.FTZ.RN.STRONG.GPU desc[UR22][R2.64+0xe00], R7 ;  /* 0x000e0007020079a6 */ /* 0x0011e4000c12f316 */
.L_x_14567:
[----:B------:R-:W-:Y:S05]  /*7b70*/  BSYNC.RECONVERGENT B0 ;  /* 0x0000000000007941 */ /* 0x000fea0003800200 */
.L_x_14566:
[----:B0-----:R0:W0:Y:S01]  /*7b80*/  LDS R7, [R235+0x16c0] ;  /* 0x0016c000eb077984 */ /* 0x0010220000000800 */
[----:B------:R-:W-:Y:S01]  /*7b90*/  BSSY.RECONVERGENT B0, `(.L_x_14568) ;  /* 0x0000004000007945 */ /* 0x000fe20003800200 */
[----:B------:R-:W-:-:S03]  /*7ba0*/  LEA R233, R233, UR21, 0x2 ;  /* 0x00000015e9e97c11 */ /* 0x000fc6000f8e10ff */
[----:B------:R-:W-:Y:S05]  /*7bb0*/  @!P3 BRA `(.L_x_14569) ;  /* 0x000000000004b947 */ /* 0x000fea0003800000 */
[----:B0-----:R0:W-:Y:S02]  /*7bc0*/  REDG.E.ADD.F32.FTZ.RN.STRONG.GPU desc[UR22][R2.64+0xe80], R7 ;  /* 0x000e8007020079a6 */ /* 0x0011e4000c12f316 */
.L_x_14569:
[----:B------:R-:W-:Y:S05]  /*7bd0*/  BSYNC.RECONVERGENT B0 ;  /* 0x0000000000007941 */ /* 0x000fea0003800200 */
.L_x_14568:
[----:B0-----:R0:W0:Y:S01]  /*7be0*/  LDS R7, [R233+0x1740] ;  /* 0x00174000e9077984 */ /* 0x0010220000000800 */
[----:B------:R-:W-:Y:S04]  /*7bf0*/  BSSY.RECONVERGENT B0, `(.L_x_14570) ;  /* 0x0000003000007945 */ /* 0x000fe80003800200 */
[----:B------:R-:W-:Y:S05]  /*7c00*/  @!P4 BRA `(.L_x_14571) ;  /* 0x000000000004c947 */ /* 0x000fea0003800000 */
[----:B0-----:R0:W-:Y:S02]  /*7c10*/  REDG.E.ADD.F32.FTZ.RN.STRONG.GPU desc[UR22][R2.64+0xf00], R7 ;  /* 0x000f0007020079a6 */ /* 0x0011e4000c12f316 */
.L_x_14571:
[----:B------:R-:W-:Y:S05]  /*7c20*/  BSYNC.RECONVERGENT B0 ;  /* 0x0000000000007941 */ /* 0x000fea0003800200 */
.L_x_14570:
[----:B------:R-:W-:Y:S01]  /*7c30*/  LEA R230, R230, UR21, 0x2 ;  /* 0x00000015e6e67c11 */ /* 0x000fe2000f8e10ff */
[----:B------:R-:W-:Y:S01]  /*7c40*/  FADD.FTZ R4, R218, R5 ;  /* 0x00000005da047221 */ /* 0x000fe20000010000 */
[----:B------:R-:W-:Y:S01]  /*7c50*/  FADD.FTZ R5, R18, R121 ;  /* 0x0000007912057221 */ /* 0x000fe20000010000 */
[----:B------:R-:W-:Y:S01]  /*7c60*/  BSSY.RECONVERGENT B0, `(.L_x_14572) ;  /* 0x0000006000007945 */ /* 0x000fe20003800200 */
[C---:B------:R-:W-:Y:S01]  /*7c70*/  FFMA.FTZ R6, R38.reuse, R231, R227 ;  /* 0x000000e726067223 */ /* 0x040fe200000100e3 */
[----:B------:R1:W1:Y:S01]  /*7c80*/  LDS R121, [R230+0x17c0] ;  /* 0x0017c000e6797984 */ /* 0x0002620000000800 */
[----:B0-----:R-:W-:Y:S01]  /*7c90*/  FFMA.FTZ R7, R38, -R229, R225 ;  /* 0x800000e526077223 */ /* 0x001fe200000100e1 */
[----:B------:R-:W-:Y:S06]  /*7ca0*/  @!P5 BRA `(.L_x_14573) ;  /* 0x000000000004d947 */ /* 0x000fec0003800000 */
[----:B-1----:R0:W-:Y:S02]  /*7cb0*/  REDG.E.ADD.F32.FTZ.RN.STRONG.GPU desc[UR22][R2.64+0xf80], R121 ;  /* 0x000f8079020079a6 */ /* 0x0021e4000c12f316 */
.L_x_14573:
[----:B------:R-:W-:Y:S05]  /*7cc0*/  BSYNC.RECONVERGENT B0 ;  /* 0x0000000000007941 */ /* 0x000fea0003800200 */
.L_x_14572:
[----:B01-3--:R-:W0:Y:S01]  /*7cd0*/  SHFL.DOWN PT, R3, R4, 0x1, 0x1f ;  /* 0x08201f0004037f89 */ /* 0x00be2200000e0000 */
[----:B------:R-:W-:Y:S01]  /*7ce0*/  ISETP.GT.AND P1, PT, R103, 0x1e, PT ;  /* 0x0000001e6700780c */ /* 0x000fe20003f24270 */
[----:B------:R-:W-:Y:S01]  /*7cf0*/  FMUL.FTZ R175, R154, R175 ;  /* 0x000000af9aaf7220 */ /* 0x000fe20000410000 */
[----:B------:R-:W-:Y:S01]  /*7d00*/  FMUL.FTZ R176, R151, R176 ;  /* 0x000000b097b07220 */ /* 0x000fe20000410000 */
[----:B------:R-:W1:Y:S01]  /*7d10*/  SHFL.DOWN PT, R2, R5, 0x1, 0x1f ;  /* 0x08201f0005027f89 */ /* 0x000e6200000e0000 */
[----:B------:R-:W-:Y:S01]  /*7d20*/  FMUL.FTZ R177, R152, R177 ;  /* 0x000000b198b17220 */ /* 0x000fe20000410000 */
[----:B------:R-:W-:Y:S01]  /*7d30*/  FFMA.FTZ R175, R16, R162, R175 ;  /* 0x000000a210af7223 */ /* 0x000fe200000100af */
[----:B------:R-:W-:Y:S01]  /*7d40*/  FFMA.FTZ R176, R15, R163, R176 ;  /* 0x000000a30fb07223 */ /* 0x000fe200000100b0 */
[----:B------:R-:W3:Y:S01]  /*7d50*/  SHFL.DOWN PT, R121, R6, 0x1, 0x1f ;  /* 0x08201f0006797f89 */ /* 0x000ee200000e0000 */
[----:B------:R-:W-:Y:S01]  /*7d60*/  FFMA.FTZ R177, R14, R164, R177 ;  /* 0x000000a40eb17223 */ /* 0x000fe200000100b1 */
[----:B------:R-:W-:Y:S01]  /*7d70*/  FMUL.FTZ R9, R220, R9 ;  /* 0x00000009dc097220 */ /* 0x000fe20000410000 */
[----:B------:R-:W-:Y:S01]  /*7d80*/  ISETP.GT.AND P2, PT, R103, 0xf, PT ;  /* 0x0000000f6700780c */ /* 0x000fe20003f44270 */
[----:B------:R-:W5:Y:S01]  /*7d90*/  SHFL.DOWN PT, R18, R7, 0x1, 0x1f ;  /* 0x08201f0007127f89 */ /* 0x000f6200000e0000 */
[----:B------:R-:W-:Y:S01]  /*7da0*/  FMUL.FTZ R194, R194, R133 ;  /* 0x00000085c2c27220 */ /* 0x000fe20000410000 */
[----:B------:R-:W-:Y:S01]  /*7db0*/  FFMA.FTZ R9, R8, R13, R9 ;  /* 0x0000000d08097223 */ /* 0x000fe20000010009 */
[----:B------:R-:W-:Y:S01]  /*7dc0*/  FMUL.FTZ R192, R192, R19 ;  /* 0x00000013c0c07220 */ /* 0x000fe20000410000 */
[----:B------:R-:W-:Y:S01]  /*7dd0*/  FMUL.FTZ R196, R196, R141 ;  /* 0x0000008dc4c47220 */ /* 0x000fe20000410000 */
[----:B------:R-:W-:Y:S01]  /*7de0*/  FMUL.FTZ R216, R216, R115 ;  /* 0x00000073d8d87220 */ /* 0x000fe20000410000 */
[----:B------:R-:W-:Y:S01]  /*7df0*/  FFMA.FTZ R9, R86, R11, R9 ;  /* 0x0000000b56097223 */ /* 0x000fe20000010009 */
[----:B------:R-:W-:Y:S01]  /*7e00*/  FMUL.FTZ R198, R198, R143 ;  /* 0x0000008fc6c67220 */ /* 0x000fe20000410000 */
[----:B------:R-:W-:Y:S01]  /*7e10*/  FMUL.FTZ R12, R221, R12 ;  /* 0x0000000cdd0c7220 */ /* 0x000fe20000410000 */
[----:B------:R-:W-:Y:S01]  /*7e20*/  FMUL.FTZ R200, R200, R153 ;  /* 0x00000099c8c87220 */ /* 0x000fe20000410000 */
[----:B------:R-:W-:Y:S01]  /*7e30*/  FADD.FTZ R84, R9, R84 ;  /* 0x0000005409547221 */ /* 0x000fe20000010000 */
[----:B------:R-:W-:Y:S01]  /*7e40*/  FMUL.FTZ R178, R149, R178 ;  /* 0x000000b295b27220 */ /* 0x000fe20000410000 */
[----:B0-----:R-:W-:Y:S01]  /*7e50*/  @!P1 FADD.FTZ R4, R4, R3 ;  /* 0x0000000304049221 */ /* 0x001fe20000010000 */
[----:B------:R-:W-:Y:S01]  /*7e60*/  FMUL.FTZ R202, R202, R155 ;  /* 0x0000009bcaca7220 */ /* 0x000fe20000410000 */
[----:B------:R-:W-:Y:S01]  /*7e70*/  FMUL.FTZ R179, R150, R179 ;  /* 0x000000b396b37220 */ /* 0x000fe20000410000 */
[----:B------:R-:W-:Y:S01]  /*7e80*/  FMUL.FTZ R204, R204, R139 ;  /* 0x0000008bcccc7220 */ /* 0x000fe20000410000 */
[----:B-1----:R-:W-:Y:S01]  /*7e90*/  @!P1 FADD.FTZ R5, R5, R2 ;  /* 0x0000000205059221 */ /* 0x002fe20000010000 */
[----:B------:R-:W0:Y:S01]  /*7ea0*/  SHFL.DOWN PT, R3, R4, 0x2, 0x1f ;  /* 0x08401f0004037f89 */ /* 0x000e2200000e0000 */
[----:B------:R-:W-:Y:S01]  /*7eb0*/  FMUL.FTZ R180, R145, R180 ;  /* 0x000000b491b47220 */ /* 0x000fe20000410000 */
[----:B------:R-:W-:Y:S01]  /*7ec0*/  FMUL.FTZ R206, R206, R137 ;  /* 0x00000089cece7220 */ /* 0x000fe20000410000 */
[----:B---3--:R-:W-:Y:S01]  /*7ed0*/  @!P1 FADD.FTZ R6, R6, R121 ;  /* 0x0000007906069221 */ /* 0x008fe20000010000 */
[----:B------:R-:W1:Y:S01]  /*7ee0*/  SHFL.DOWN PT, R2, R5, 0x2, 0x1f ;  /* 0x08401f0005027f89 */ /* 0x000e6200000e0000 */
[----:B------:R-:W-:Y:S01]  /*7ef0*/  FMUL.FTZ R181, R118, R181 ;  /* 0x000000b576b57220 */ /* 0x000fe20000410000 */
[----:B------:R-:W-:Y:S01]  /*7f00*/  FMUL.FTZ R208, R208, R135 ;  /* 0x00000087d0d07220 */ /* 0x000fe20000410000 */
[----:B-----5:R-:W-:Y:S01]  /*7f10*/  @!P1 FADD.FTZ R7, R7, R18 ;  /* 0x0000001207079221 */ /* 0x020fe20000010000 */
        /* <DEDUP_REMOVED lines=24> */
[----:B---3--:R-:W-:Y:S01]  /*80a0*/  @!P1 FADD.FTZ R6, R6, R15 ;  /* 0x0000000f06069221 */ /* 0x008fe20000010000 */
[----:B------:R-:W1:Y:S01]  /*80b0*/  SHFL.DOWN PT, R2, R5, 0x4, 0x1f ;  /* 0x08801f0005027f89 */ /* 0x000e6200000e0000 */
[----:B------:R-:W-:Y:S01]  /*80c0*/  FFMA.FTZ R197, R92, R175, R197 ;  /* 0x000000af5cc57223 */ /* 0x000fe200000100c5 */
[----:B------:R-:W-:Y:S01]  /*80d0*/  FFMA.FTZ R215, R88, R113, R215 ;  /* 0x0000007158d77223 */ /* 0x000fe200000100d7 */
        /* <DEDUP_REMOVED lines=18> */
[----:B------:R-:W-:Y:S01]  /*8200*/  FADD.FTZ R79, R134, R79 ;  /* 0x0000004f864f7221 */ /* 0x000fe20000010000 */
[----:B------:R-:W-:Y:S01]  /*8210*/  FADD.FTZ R81, R158, R81 ;  /* 0x000000519e517221 */ /* 0x000fe20000010000 */
[----:B------:R-:W-:Y:S01]  /*8220*/  FFMA.FTZ R60, R27, R175, R60 ;  /* 0x000000af1b3c7223 */ /* 0x000fe2000001003c */
[----:B-1----:R-:W-:Y:S01]  /*8230*/  @!P1 FADD.FTZ R5, R5, R2 ;  /* 0x0000000205059221 */ /* 0x002fe20000010000 */
[----:B------:R-:W0:Y:S01]  /*8240*/  SHFL.DOWN PT, R3, R4, 0x8, 0x1f ;  /* 0x09001f0004037f89 */ /* 0x000e2200000e0000 */
[----:B------:R-:W-:Y:S01]  /*8250*/  FFMA.FTZ R56, R23, R113, R56 ;  /* 0x0000007117387223 */ /* 0x000fe20000010038 */
[----:B------:R-:W-:Y:S01]  /*8260*/  FADD.FTZ R78, R197, R78 ;  /* 0x0000004ec54e7221 */ /* 0x000fe20000010000 */
[----:B---3--:R-:W-:Y:S01]  /*8270*/  @!P1 FADD.FTZ R6, R6, R15 ;  /* 0x0000000f06069221 */ /* 0x008fe20000010000 */
[----:B------:R-:W1:Y:S01]  /*8280*/  SHFL.DOWN PT, R2, R5, 0x8, 0x1f ;  /* 0x09001f0005027f89 */ /* 0x000e6200000e0000 */
[----:B------:R-:W-:Y:S01]  /*8290*/  FADD.FTZ R82, R215, R82 ;  /* 0x00000052d7527221 */ /* 0x000fe20000010000 */
[----:B------:R-:W-:Y:S01]  /*82a0*/  FFMA.FTZ R59, R28, R176, R59 ;  /* 0x000000b01c3b7223 */ /* 0x000fe2000001003b */
[----:B-----5:R-:W-:Y:S01]  /*82b0*/  @!P1 FADD.FTZ R7, R7, R14 ;  /* 0x0000000e07079221 */ /* 0x020fe20000010000 */
[----:B------:R-:W3:Y:S01]  /*82c0*/  SHFL.DOWN PT, R9, R6, 0x8, 0x1f ;  /* 0x09001f0006097f89 */ /* 0x000ee200000e0000 */
        /* <DEDUP_REMOVED lines=15> */
[----:B0-----:R-:W-:Y:S01]  /*83c0*/  @!P1 FADD.FTZ R4, R4, R3 ;  /* 0x0000000304049221 */ /* 0x001fe20000010000 */
[----:B------:R-:W-:Y:S01]  /*83d0*/  FFMA.FTZ R182, R107, R169, R182 ;  /* 0x000000a96bb67223 */ /* 0x000fe200000100b6 */
[----:B------:R-:W-:Y:S01]  /*83e0*/  FADD.FTZ R72, R209, R72 ;  /* 0x00000048d1487221 */ /* 0x000fe20000010000 */
[----:B------:R-:W-:Y:S01]  /*83f0*/  FFMA.FTZ R124, R211, R124, R210 ;  /* 0x0000007cd37c7223 */ /* 0x000fe200000100d2 */
[----:B-1----:R-:W-:Y:S01]  /*8400*/  @!P1 FADD.FTZ R5, R5, R2 ;  /* 0x0000000205059221 */ /* 0x002fe20000010000 */
        /* <DEDUP_REMOVED lines=13> */
.L_x_14575:
[----:B------:R-:W-:Y:S05]  /*84e0*/  BSYNC.RECONVERGENT B0 ;  /* 0x0000000000007941 */ /* 0x000fea0003800200 */
.L_x_14574:
        /* <DEDUP_REMOVED lines=24> */
[----:B-1-3--:R-:W1:Y:S04]  /*8670*/  @P1 LDS.64 R2, [UR28+0x4610] ;  /* 0x0046101cff021984 */ /* 0x00ae680008000a00 */
[----:B0-----:R-:W0:Y:S01]  /*8680*/  @P1 LDS.64 R8, [UR28+0x3e10] ;  /* 0x003e101cff081984 */ /* 0x001e220008000a00 */
[----:B-1----:R-:W-:Y:S01]  /*8690*/  @P1 FADD.FTZ R6, R6, R2 ;  /* 0x0000000206061221 */ /* 0x002fe20000010000 */
[----:B------:R-:W-:Y:S01]  /*86a0*/  @P1 FADD.FTZ R7, R7, R3 ;  /* 0x0000000307071221 */ /* 0x000fe20000010000 */
[----:B0-----:R-:W-:Y:S01]  /*86b0*/  @P1 FADD.FTZ R4, R4, R8 ;  /* 0x0000000804041221 */ /* 0x001fe20000010000 */
[----:B------:R-:W-:-:S03]  /*86c0*/  @P1 FADD.FTZ R5, R5, R9 ;  /* 0x0000000905051221 */ /* 0x000fc60000010000 */
[----:B------:R0:W-:Y:S04]  /*86d0*/  STS.64 [UR28+0x4610], R6 ;  /* 0x00461006ff007988 */ /* 0x0001e80008000a1c */
[----:B------:R0:W-:Y:S02]  /*86e0*/  STS.64 [UR28+0x3e10], R4 ;  /* 0x003e1004ff007988 */ /* 0x0001e40008000a1c */
.L_x_14577:
[----:B------:R-:W-:Y:S05]  /*86f0*/  BSYNC.RECONVERGENT B0 ;  /* 0x0000000000007941 */ /* 0x000fea0003800200 */
.L_x_14576:
[----:B------:R-:W-:-:S04]  /*8700*/  UIADD3 UR8, UPT, UPT, UR8, 0x1, URZ ;  /* 0x0000000108087890 */ /* 0x000fc8000fffe0ff */
[----:B------:R-:W-:-:S09]  /*8710*/  UISETP.GE.AND UP0, UPT, UR8, UR45, UPT ;  /* 0x0000002d0800728c */ /* 0x000fd2000bf06270 */
[----:B------:R-:W-:Y:S05]  /*8720*/  BRA.U !UP0, `(.L_x_14578) ;  /* 0xffffff8d08447547 */ /* 0x000fea000b83ffff */
.L_x_14496:
[----:B------:R-:W-:Y:S01]  /*8730*/  BAR.SYNC.DEFER_BLOCKING 0x0 ;  /* 0x0000000000007b1d */ /* 0x000fe20000010000 */
[----:B0-----:R-:W-:Y:S01]  /*8740*/  F2FP.F16.F32.PACK_AB R7, R62, R61 ;  /* 0x0000003d3e07723e */ /* 0x001fe200000000ff */
[----:B------:R-:W-:Y:S01]  /*8750*/  UIADD3 UR8, UPT, UPT, UR12, -0x1, URZ ;  /* 0xffffffff0c087890 */ /* 0x000fe2000fffe0ff */
[----:B------:R-:W-:Y:S01]  /*8760*/  F2FP.F16.F32.PACK_AB R6, R64, R63 ;  /* 0x0000003f4006723e */ /* 0x000fe200000000ff */
[----:B-1----:R-:W-:Y:S01]  /*8770*/  FADD.FTZ R3, R106, R69 ;  /* 0x000000456a037221 */ /* 0x002fe20000010000 */
[----:B------:R-:W-:-:S03]  /*8780*/  F2FP.F16.F32.PACK_AB R5, R66, R65 ;  /* 0x000000414205723e */ /* 0x000fc600000000ff */
[----:B------:R-:W0:Y:S01]  /*8790*/  S2UR UR34, SR_CTAID.X ;  /* 0x00000000002279c3 */ /* 0x000e220000002500 */
[----:B------:R-:W0:Y:S01]  /*87a0*/  LDCU.64 UR28, c[0x0][0x4f8] ;  /* 0x00009f00ff1c77ac */ /* 0x000e220008000a00 */
[----:B------:R-:W-:Y:S01]  /*87b0*/  F2FP.F16.F32.PACK_AB R4, R68, R67 ;  /* 0x000000434404723e */ /* 0x000fe200000000ff */
[----:B------:R-:W1:Y:S01]  /*87c0*/  S2R R38, SR_TID.X ;  /* 0x0000000000267919 */ /* 0x000e620000002100 */
[----:B------:R-:W-:Y:S01]  /*87d0*/  F2FP.F16.F32.PACK_AB R63, R54, R53 ;  /* 0x00000035363f723e */ /* 0x000fe200000000ff */
[----:B------:R-:W5:Y:S01]  /*87e0*/  LDCU.64 UR30, c[0x0][0x500] ;  /* 0x0000a000ff1e77ac */ /* 0x000f620008000a00 */
[----:B------:R-:W-:Y:S01]  /*87f0*/  F2FP.F16.F32.PACK_AB R62, R56, R55 ;  /* 0x00000037383e723e */ /* 0x000fe200000000ff */
[----:B------:R-:W-:Y:S01]  /*8800*/  FADD.FTZ R0, R3, R70 ;  /* 0x0000004603007221 */ /* 0x000fe20000010000 */
        /* <DEDUP_REMOVED lines=8> */
[----:B------:R-:W-:Y:S01]  /*8890*/  UIADD3 UR16, UP1, UPT, UR16, -0x400, URZ ;  /* 0xfffffc0010107890 */ /* 0x000fe2000ff3e0ff */
[----:B------:R1:W-:Y:S01]  /*88a0*/  STS.128 [R101], R4 ;  /* 0x0000000465007388 */ /* 0x0003e20000000c00 */
[----:B------:R-:W-:Y:S01]  /*88b0*/  F2FP.F16.F32.PACK_AB R18, R74, R73 ;  /* 0x000000494a12723e */ /* 0x000fe200000000ff */
[----:B------:R-:W-:Y:S01]  /*88c0*/  UIADD3 UR15, UP2, UPT, UR15, -0x400, URZ ;  /* 0xfffffc000f0f7890 */ /* 0x000fe2000ff5e0ff */
[----:B------:R-:W-:Y:S01]  /*88d0*/  F2FP.F16.F32.PACK_AB R23, R84, R83 ;  /* 0x000000535417723e */ /* 0x000fe200000000ff */
[----:B------:R-:W-:Y:S01]  /*88e0*/  STS.128 [R101+0x10], R60 ;  /* 0x0000103c65007388 */ /* 0x000fe20000000c00 */
[----:B------:R-:W-:-:S03]  /*88f0*/  NOP ;  /* 0x0000000000007918 */ /* 0x000fc60000000000 */
[----:B------:R-:W4:Y:S01]  /*8900*/  LDS.128 R8, [R102] ;  /* 0x0000000066087984 */ /* 0x000f220000000c00 */
[----:B0-----:R-:W-:Y:S01]  /*8910*/  UIMAD.WIDE.U32 UR24, UR34, UR28, UR26 ;  /* 0x0000001c221872a5 */ /* 0x001fe2000f8e001a */
[----:B------:R-:W-:Y:S01]  /*8920*/  F2FP.F16.F32.PACK_AB R22, R82, R81 ;  /* 0x000000515216723e */ /* 0x000fe200000000ff */
[----:B------:R-:W-:Y:S01]  /*8930*/  UIADD3 UR13, UP3, UPT, UR13, -0x400, URZ ;  /* 0xfffffc000d0d7890 */ /* 0x000fe2000ff7e0ff */
[----:B------:R-:W0:Y:S01]  /*8940*/  LDS.128 R12, [R102+0x200] ;  /* 0x00020000660c7984 */ /* 0x000e220000000c00 */
[----:B------:R-:W-:Y:S01]  /*8950*/  UIMAD UR25, UR34, UR29, UR25 ;  /* 0x0000001d221972a4 */ /* 0x000fe2000f8e0219 */
[----:B-1----:R-:W-:Y:S01]  /*8960*/  SHF.L.U32 R5, R38, 0x1, RZ ;  /* 0x0000000126057819 */ /* 0x002fe200000006ff */
[----:B------:R-:W-:Y:S01]  /*8970*/  FADD.FTZ R7, R0, R71 ;  /* 0x0000004700077221 */ /* 0x000fe20000010000 */
[----:B------:R-:W-:Y:S01]  /*8980*/  F2FP.F16.F32.PACK_AB R21, R80, R79 ;  /* 0x0000004f5015723e */ /* 0x000fe200000000ff */
[----:B-----5:R-:W-:Y:S01]  /*8990*/  UIMAD.WIDE.U32 UR24, UR9, UR30, UR24 ;  /* 0x0000001e091872a5 */ /* 0x020fe2000f8e0018 */
[----:B------:R-:W-:Y:S01]  /*89a0*/  LOP3.LUT R5, R104, 0x7c0, R5, 0xf8, !PT ;  /* 0x000007c068057812 */ /* 0x000fe200078ef805 */
[----:B------:R-:W-:Y:S01]  /*89b0*/  FADD.FTZ R0, R7, R72 ;  /* 0x0000004807007221 */ /* 0x000fe20000010000 */
[----:B------:R-:W-:Y:S01]  /*89c0*/  F2FP.F16.F32.PACK_AB R20, R78, R77 ;  /* 0x0000004d4e14723e */ /* 0x000fe200000000ff */
[----:B------:R-:W-:-:S02]  /*89d0*/  UIMAD UR28, UR9, UR31, UR25 ;  /* 0x0000001f091c72a4 */ /* 0x000fc4000f8e0219 */
[----:B--2---:R-:W-:Y:S01]  /*89e0*/  ULEA UR25, UP0, UR24, UR32, 0x1 ;  /* 0x0000002018197291 */ /* 0x004fe2000f8008ff */
[----:B------:R-:W-:Y:S01]  /*89f0*/  FADD.FTZ R73, R0, R73 ;  /* 0x0000004900497221 */ /* 0x000fe20000010000 */
[----:B------:R-:W1:Y:S03]  /*8a00*/  LDCU.64 UR30, c[0x0][0x560] ;  /* 0x0000ac00ff1e77ac */ /* 0x000e660008000a00 */
[----:B------:R-:W-:Y:S01]  /*8a10*/  FADD.FTZ R74, R73, R74 ;  /* 0x0000004a494a7221 */ /* 0x000fe20000010000 */
[----:B------:R-:W-:Y:S01]  /*8a20*/  ULEA.HI.X UR24, UR24, UR33, UR28, 0x1, UP0 ;  /* 0x0000002118187291 */ /* 0x000fe200080f0c1c */
[----:B---3--:R-:W-:Y:S01]  /*8a30*/  MOV R2, UR25 ;  /* 0x0000001900027c02 */ /* 0x008fe20008000f00 */
[----:B------:R-:W-:Y:S01]  /*8a40*/  UIADD3.X UR20, UPT, UPT, UR20, -0x1, URZ, UP1, !UPT ;  /* 0xffffffff14147890 */ /* 0x000fe20008ffe4ff */
[----:B------:R-:W-:Y:S01]  /*8a50*/  FADD.FTZ R75, R74, R75 ;  /* 0x0000004b4a4b7221 */ /* 0x000fe20000010000 */
[----:B------:R-:W2:Y:S02]  /*8a60*/  LDCU.64 UR28, c[0x0][0x520] ;  /* 0x0000a400ff1c77ac */ /* 0x000ea40008000a00 */
[----:B------:R-:W-:Y:S01]  /*8a70*/  MOV R3, UR24 ;  /* 0x0000001800037c02 */ /* 0x000fe20008000f00 */
[----:B------:R-:W-:Y:S01]  /*8a80*/  FADD.FTZ R76, R75, R76 ;  /* 0x0000004c4b4c7221 */ /* 0x000fe20000010000 */
[----:B------:R-:W-:-:S02]  /*8a90*/  UIADD3.X UR17, UPT, UPT, UR17, -0x1, URZ, UP2, !UPT ;  /* 0xffffffff11117890 */ /* 0x000fc400097fe4ff */
[----:B------:R-:W-:Y:S01]  /*8aa0*/  UIADD3.X UR14, UPT, UPT, UR14, -0x1, URZ, UP3, !UPT ;  /* 0xffffffff0e0e7890 */ /* 0x000fe20009ffe4ff */
[----:B------:R-:W-:Y:S01]  /*8ab0*/  IMAD.WIDE.U32 R2, R5, 0x10, R2 ;  /* 0x0000001005027825 */ /* 0x000fe200078e0002 */
[----:B------:R-:W3:Y:S03]  /*8ac0*/  LDCU.64 UR24, c[0x0][0x518] ;  /* 0x0000a300ff1877ac */ /* 0x000ee60008000a00 */
[----:B------:R-:W-:-:S04]  /*8ad0*/  FADD.FTZ R77, R76, R77 ;  /* 0x0000004d4c4d7221 */ /* 0x000fc80000010000 */
[----:B------:R-:W-:Y:S01]  /*8ae0*/  FADD.FTZ R78, R77, R78 ;  /* 0x0000004e4d4e7221 */ /* 0x000fe20000010000 */
[----:B----4-:R-:W-:Y:S03]  /*8af0*/  STG.E.128 desc[UR22][R2.64], R8 ;  /* 0x0000000802007986 */ /* 0x010fe6000c101d16 */
[----:B------:R-:W-:Y:S01]  /*8b00*/  FADD.FTZ R79, R78, R79 ;  /* 0x0000004f4e4f7221 */ /* 0x000fe20000010000 */
[----:B0-----:R0:W-:Y:S03]  /*8b10*/  STG.E.128 desc[UR22][R2.64+0x200], R12 ;  /* 0x0002000c02007986 */ /* 0x0011e6000c101d16 */
[----:B------:R-:W-:Y:S01]  /*8b20*/  FADD.FTZ R80, R79, R80 ;  /* 0x000000504f507221 */ /* 0x000fe20000010000 */
[----:B------:R-:W-:Y:S03]  /*8b30*/  BAR.SYNC.DEFER_BLOCKING 0x0 ;  /* 0x0000000000007b1d */ /* 0x000fe60000010000 */
[----:B------:R-:W-:Y:S01]  /*8b40*/  FADD.FTZ R81, R80, R81 ;  /* 0x0000005150517221 */ /* 0x000fe20000010000 */
[----:B---3--:R-:W-:-:S03]  /*8b50*/  UIMAD.WIDE.U32 UR26, UR34, UR24, UR26 ;  /* 0x00000018221a72a5 */ /* 0x008fc6000f8e001a */
[----:B------:R-:W-:Y:S01]  /*8b60*/  FADD.FTZ R82, R81, R82 ;  /* 0x0000005251527221 */ /* 0x000fe20000010000 */
[----:B------:R-:W-:-:S03]  /*8b70*/  UIMAD UR25, UR34, UR25, UR27 ;  /* 0x00000019221972a4 */ /* 0x000fc6000f8e021b */
[----:B------:R-:W-:Y:S01]  /*8b80*/  UMOV UR24, UR26 ;  /* 0x0000001a00187c82 */ /* 0x000fe20008000000 */
[----:B------:R-:W-:Y:S01]  /*8b90*/  FADD.FTZ R83, R82, R83 ;  /* 0x0000005352537221 */ /* 0x000fe20000010000 */
[----:B--2---:R-:W-:-:S03]  /*8ba0*/  UIMAD.WIDE.U32 UR24, UR9, UR28, UR24 ;  /* 0x0000001c091872a5 */ /* 0x004fc6000f8e0018 */
[----:B------:R-:W-:Y:S01]  /*8bb0*/  FADD.FTZ R106, R83, R84 ;  /* 0x00000054536a7221 */ /* 0x000fe20000010000 */
[----:B------:R-:W-:Y:S02]  /*8bc0*/  UIMAD UR26, UR9, UR29, UR25 ;  /* 0x0000001d091a72a4 */ /* 0x000fe4000f8e0219 */
[----:B-1----:R-:W-:-:S04]  /*8bd0*/  ULEA UR25, UP0, UR24, UR30, 0x1 ;  /* 0x0000001e18197291 */ /* 0x002fc8000f8008ff */
[----:B------:R-:W-:Y:S01]  /*8be0*/  ULEA.HI.X UR24, UR24, UR31, UR26, 0x1, UP0 ;  /* 0x0000001f18187291 */ /* 0x000fe200080f0c1a */
[----:B------:R-:W-:Y:S01]  /*8bf0*/  STS.128 [R101], R16 ;  /* 0x0000001065007388 */ /* 0x000fe20000000c00 */
[----:B0-----:R-:W-:Y:S01]  /*8c00*/  MOV R2, UR25 ;  /* 0x0000001900027c02 */ /* 0x001fe20008000f00 */
        /* <DEDUP_REMOVED lines=13> */
.L_x_14495:
        /* <DEDUP_REMOVED lines=33> */
.L_x_14581:
[----:B------:R-:W-:Y:S05]  /*8ef0*/  BSYNC.RECONVERGENT B0 ;  /* 0x0000000000007941 */ /* 0x000fea0003800200 */
.L_x_14580:
        /* <DEDUP_REMOVED lines=31> */
.L_x_14583:
[----:B------:R-:W-:Y:S05]  /*90f0*/  BSYNC.RECONVERGENT B0 ;  /* 0x0000000000007941 */ /* 0x000fea0003800200 */
.L_x_14582:
[----:B------:R-:W-:Y:S05]  /*9100*/  @P0 EXIT ;  /* 0x000000000000094d */ /* 0x000fea0003800000 */
[----:B------:R-:W3:Y:S01]  /*9110*/  S2UR UR8, SR_CTAID.Y ;  /* 0x00000000000879c3 */ /* 0x000ee20000002600 */
[----:B------:R-:W4:Y:S01]  /*9120*/  LDCU.64 UR10, c[0x0][0x4e8] ;  /* 0x00009d00ff0a77ac */ /* 0x000f220008000a00 */
[----:B------:R-:W-:Y:S01]  /*9130*/  BSSY.RECONVERGENT B0, `(.L_x_14584) ;  /* 0x000002a000007945 */ /* 0x000fe20003800200 */
[----:B------:R-:W3:Y:S05]  /*9140*/  LDCU.64 UR12, c[0x0][0x4a8] ;  /* 0x00009500ff0c77ac */ /* 0x000eea0008000a00 */
[----:B------:R-:W5:Y:S01]  /*9150*/  S2UR UR14, SR_CgaCtaId ;  /* 0x00000000000e79c3 */ /* 0x000f620000008800 */
[----:B------:R-:W0:Y:S01]  /*9160*/  LDCU UR15, c[0x0][0x360] ;  /* 0x00006c00ff0f77ac */ /* 0x000e220008000800 */
[----:B------:R-:W0:Y:S06]  /*9170*/  LDCU.64 UR16, c[0x0][0x530] ;  /* 0x0000a600ff1077ac */ /* 0x000e2c0008000a00 */
[----:B------:R-:W0:Y:S01]  /*9180*/  LDC.64 R16, c[0x0][0x4b0] ;  /* 0x00012c00ff107b82 */ /* 0x000e220000000a00 */
[----:B------:R-:W0:Y:S01]  /*9190*/  LDCU.64 UR18, c[0x0][0x4f0] ;  /* 0x00009e00ff1277ac */ /* 0x000e220008000a00 */
[----:B----4-:R-:W-:Y:S01]  /*91a0*/  UIMAD.WIDE.U32 UR4, UR9, UR10, URZ ;  /* 0x0000000a090472a5 */ /* 0x010fe2000f8e00ff */
[----:B------:R-:W4:Y:S01]  /*91b0*/  LDCU.64 UR20, c[0x0][0x540] ;  /* 0x0000a800ff1477ac */ /* 0x000f220008000a00 */
[----:B---3--:R-:W-:-:S02]  /*91c0*/  UIMAD.WIDE.U32 UR6, UR8, UR12, URZ ;  /* 0x0000000c080672a5 */ /* 0x008fc4000f8e00ff */
[----:B------:R-:W-:Y:S02]  /*91d0*/  UIMAD UR10, UR9, UR11, UR5 ;  /* 0x0000000b090a72a4 */ /* 0x000fe4000f8e0205 */
[----:B------:R-:W-:-:S03]  /*91e0*/  UIMAD UR9, UR8, UR13, UR7 ;  /* 0x0000000d080972a4 */ /* 0x000fc6000f8e0207 */
[----:B------:R-:W-:Y:S02]  /*91f0*/  UMOV UR8, 0x400 ;  /* 0x0000040000087882 */ /* 0x000fe40000000000 */
[----:B-----5:R-:W-:-:S12]  /*9200*/  ULEA UR14, UR14, UR8, 0x18 ;  /* 0x000000080e0e7291 */ /* 0x020fd8000f8ec0ff */
.L_x_14585:
[C---:B------:R-:W-:Y:S01]  /*9210*/  LEA R0, R11.reuse, UR14, 0x3 ;  /* 0x0000000e0b007c11 */ /* 0x040fe2000f8e18ff */
[----:B------:R-:W-:Y:S01]  /*9220*/  UMOV UR8, UR6 ;  /* 0x0000000600087c82 */ /* 0x000fe20008000000 */
[----:B-123--:R-:W-:Y:S01]  /*9230*/  MOV R3, UR5 ;  /* 0x0000000500037c02 */ /* 0x00efe20008000f00 */
[----:B0-----:R-:W-:Y:S01]  /*9240*/  IMAD.WIDE.U32 R6, R11, R16, UR8 ;  /* 0x000000080b067e25 */ /* 0x001fe2000f8e0010 */
[----:B------:R-:W-:Y:S01]  /*9250*/  MOV R2, UR4 ;  /* 0x0000000400027c02 */ /* 0x000fe20008000f00 */
[----:B------:R-:W0:Y:S01]  /*9260*/  LDS.64 R12, [R0+0x3e10] ;  /* 0x003e1000000c7984 */ /* 0x000e220000000a00 */
[----:B------:R-:W-:Y:S02]  /*9270*/  SHF.R.S32.HI R3, RZ, 0x1f, R11 ;  /* 0x0000001fff037819 */ /* 0x000fe4000001140b */
[----:B------:R-:W-:Y:S01]  /*9280*/  MOV R8, R2 ;  /* 0x0000000200087202 */ /* 0x000fe20000000f00 */
[----:B------:R-:W1:Y:S01]  /*9290*/  LDS.64 R14, [R0+0x4610] ;  /* 0x00461000000e7984 */ /* 0x000e620000000a00 */
[----:B------:R-:W-:Y:S01]  /*92a0*/  MOV R9, UR10 ;  /* 0x0000000a00097c02 */ /* 0x000fe20008000f00 */
[----:B------:R-:W-:-:S02]  /*92b0*/  IMAD R2, R3, R16, RZ ;  /* 0x0000001003027224 */ /* 0x000fc400078e02ff */
[----:B------:R-:W-:Y:S02]  /*92c0*/  IMAD R4, R3, UR18, RZ ;  /* 0x0000001203047c24 */ /* 0x000fe4000f8e02ff */
[C---:B------:R-:W-:Y:S01]  /*92d0*/  IMAD R3, R11.reuse, R17, R2 ;  /* 0x000000110b037224 */ /* 0x040fe200078e0202 */
        /* <DEDUP_REMOVED lines=16> */
.L_x_14584:
[----:B------:R-:W-:Y:S05]  /*93e0*/  EXIT ;  /* 0x000000000000794d */ /* 0x000fea0003800000 */
.L_x_14586:
        /* <DEDUP_REMOVED lines=9> */
.L_x_18751:


//--------------------- .text._Z25selective_scan_bwd_kernelI32Selective_Scan_bwd_kernel_traitsILi32ELi16ELb1ELb1ELb0ELb0ELb1EN3c104HalfENS1_7complexIfEEEEv12SSMParamsBwd --------------------------
	.section	.text._Z25selective_scan_bwd_kernelI32Selective_Scan_bwd_kernel_traitsILi32ELi16ELb1ELb1ELb0ELb0ELb1EN3c104HalfENS1_7complexIfEEEEv12SSMParamsBwd,"ax",@progbits
	.align	128
        .global         _Z25selective_scan_bwd_kernelI32Selective_Scan_bwd_kernel_traitsILi32ELi16ELb1ELb1ELb0ELb0ELb1EN3c104HalfENS1_7complexIfEEEEv12SSMParamsBwd
        .type           _Z25selective_scan_bwd_kernelI32Selective_Scan_bwd_kernel_traitsILi32ELi16ELb1ELb1ELb0ELb0ELb1EN3c104HalfENS1_7complexIfEEEEv12SSMParamsBwd,@function
        .size           _Z25selective_scan_bwd_kernelI32Selective_Scan_bwd_kernel_traitsILi32ELi16ELb1ELb1ELb0ELb0ELb1EN3c104HalfENS1_7complexIfEEEEv12SSMParamsBwd,(.L_x_18752 - _Z25selective_scan_bwd_kernelI32Selective_Scan_bwd_kernel_traitsILi32ELi16ELb1ELb1ELb0ELb0ELb1EN3c104HalfENS1_7complexIfEEEEv12SSMParamsBwd)
        .other          _Z25selective_scan_bwd_kernelI32Selective_Scan_bwd_kernel_traitsILi32ELi16ELb1ELb1ELb0ELb0ELb1EN3c104HalfENS1_7complexIfEEEEv12SSMParamsBwd,@"STO_CUDA_ENTRY STV_DEFAULT"
_Z25selective_scan_bwd_kernelI32Selective_Scan_bwd_kernel_traitsILi32ELi16ELb1ELb1ELb0ELb0ELb1EN3c104HalfENS1_7complexIfEEEEv12SSMParamsBwd:
.text._Z25selective_scan_bwd_kernelI32Selective_Scan_bwd_kernel_traitsILi32ELi16ELb1ELb1ELb0ELb0ELb1EN3c104HalfENS1_7complexIfEEEEv12SSMParamsBwd:
[----:B------:R-:W-:Y:S08]  /*0000*/  LDC R1, c[0x0][0x37c] ;  /* 0x0000df00ff017b82 */ /* 0x000ff00000000800 */
[----:B------:R-:W0:Y:S01]  /*0010*/  LDC.64 R4, c[0x0][0x470] ;  /* 0x00011c00ff047b82 */ /* 0x000e220000000a00 */
[----:B------:R-:W1:Y:S01]  /*0020*/  S2R R112, SR_CTAID.Y ;  /* 0x0000000000707919 */ /* 0x000e620000002600 */
[----:B------:R-:W2:Y:S01]  /*0030*/  LDCU.64 UR14, c[0x0][0x358] ;  /* 0x00006b00ff0e77ac */ /* 0x000ea20008000a00 */
[----:B------:R-:W3:Y:S05]  /*0040*/  LDCU.128 UR8, c[0x0][0x3f0] ;  /* 0x00007e00ff0877ac */ /* 0x000eea0008000c00 */
[----:B------:R-:W4:Y:S01]  /*0050*/  LDC.64 R2, c[0x0][0x458] ;  /* 0x00011600ff027b82 */ /* 0x000f220000000a00 */
[----:B------:R-:W5:Y:S01]  /*0060*/  LDCU.128 UR16, c[0x0][0x400] ;  /* 0x00008000ff1077ac */ /* 0x000f620008000c00 */
[----:B------:R-:W5:Y:S06]  /*0070*/  LDCU.64 UR12, c[0x0][0x4c0] ;  /* 0x00009800ff0c77ac */ /* 0x000f6c0008000a00 */
        /* <DEDUP_REMOVED lines=12> */
[----:B------:R-:W1:Y:S02]  /*0140*/  LDC R23, c[0x0][0x394] ;  /* 0x0000e500ff177b82 */ /* 0x000e640000000800 */
[----:B------:R-:W-:-:S05]  /*0150*/  @P0 LEA.HI.X R3, R112, R3, RZ, 0x2, P2 ;  /* 0x0000000370030211 */ /* 0x000fca00010f14ff */
[----:B------:R5:W4:Y:S01]  /*0160*/  @P0 LDG.E R10, desc[UR14][R2.64] ;  /* 0x0000000e020a0981 */ /* 0x000b22000c1e1900 */
[----:B---3--:R-:W-:Y:S01]  /*0170*/  IABS R9, R13 ;  /* 0x0000000d00097213 */ /* 0x008fe20000000000 */
[----:B--2---:R-:W2:Y:S03]  /*0180*/  LDC.64 R4, c[0x0][0x480] ;  /* 0x00012000ff047b82 */ /* 0x004ea60000000a00 */
[----:B------:R-:W3:Y:S05]  /*0190*/  I2F.RP R0, R9 ;  /* 0x0000000900007306 */ /* 0x000eea0000209400 */
[----:B------:R-:W1:Y:S03]  /*01a0*/  LDC.64 R26, c[0x0][0x448] ;  /* 0x00011200ff1a7b82 */ /* 0x000e660000000a00 */
[----:B---3--:R-:W3:Y:S02]  /*01b0*/  MUFU.RCP R0, R0 ;  /* 0x0000000000007308 */ /* 0x008ee40000001000 */
[----:B---3--:R-:W-:-:S06]  /*01c0*/  IADD3 R6, PT, PT, R0, 0xffffffe, RZ ;  /* 0x0ffffffe00067810 */ /* 0x008fcc0007ffe0ff */
[----:B------:R3:W0:Y:S02]  /*01d0*/  F2I.FTZ.U32.TRUNC.NTZ R7, R6 ;  /* 0x0000000600077305 */ /* 0x000624000021f000 */
[----:B---3--:R-:W-:Y:S01]  /*01e0*/  HFMA2 R6, -RZ, RZ, 0, 0 ;  /* 0x00000000ff067431 */ /* 0x008fe200000001ff */
[----:B0-----:R-:W-:-:S05]  /*01f0*/  IADD3 R8, PT, PT, RZ, -R7, RZ ;  /* 0x80000007ff087210 */ /* 0x001fca0007ffe0ff */
[----:B-----5:R-:W-:Y:S01]  /*0200*/  IMAD R3, R8, R9, RZ ;  /* 0x0000000908037224 */ /* 0x020fe200078e02ff */
[----:B------:R-:W-:-:S03]  /*0210*/  IABS R2, R112 ;  /* 0x0000007000027213 */ /* 0x000fc60000000000 */
[----:B------:R-:W-:-:S06]  /*0220*/  IMAD.HI.U32 R7, R7, R3, R6 ;  /* 0x0000000307077227 */ /* 0x000fcc00078e0006 */
[----:B------:R-:W-:-:S05]  /*0230*/  IMAD.HI.U32 R7, R7, R2, RZ ;  /* 0x0000000207077227 */ /* 0x000fca00078e00ff */
[----:B------:R-:W-:-:S05]  /*0240*/  IADD3 R0, PT, PT, -R7, RZ, RZ ;  /* 0x000000ff07007210 */ /* 0x000fca0007ffe1ff */
[----:B------:R-:W-:-:S05]  /*0250*/  IMAD R0, R9, R0, R2 ;  /* 0x0000000009007224 */ /* 0x000fca00078e0202 */
[----:B------:R-:W-:Y:S02]  /*0260*/  ISETP.GT.U32.AND P5, PT, R9, R0, PT ;  /* 0x000000000900720c */ /* 0x000fe40003fa4070 */
[----:B--2---:R-:W-:-:S04]  /*0270*/  ISETP.NE.U32.AND P2, PT, R4, RZ, PT ;  /* 0x000000ff0400720c */ /* 0x004fc80003f45070 */
[----:B------:R-:W-:-:S07]  /*0280*/  ISETP.NE.AND.EX P2, PT, R5, RZ, PT, P2 ;  /* 0x000000ff0500720c */ /* 0x000fce0003f45320 */
[----:B------:R-:W-:-:S04]  /*0290*/  @!P5 IADD3 R0, PT, PT, R0, -R9, RZ ;  /* 0x800000090000d210 */ /* 0x000fc80007ffe0ff */
[----:B------:R-:W-:Y:S02]  /*02a0*/  ISETP.GE.U32.AND P3, PT, R0, R9, PT ;  /* 0x000000090000720c */ /* 0x000fe40003f66070 */
[----:B------:R-:W-:Y:S01]  /*02b0*/  LOP3.LUT R2, R112, R13, RZ, 0x3c, !PT ;  /* 0x0000000d70027212 */ /* 0x000fe200078e3cff */
[----:B------:R-:W-:Y:S01]  /*02c0*/  UIMAD.WIDE.U32 UR4, UR20, UR8, URZ ;  /* 0x00000008140472a5 */ /* 0x000fe2000f8e00ff */
[----:B------:R-:W-:Y:S01]  /*02d0*/  @!P5 IADD3 R7, PT, PT, R7, 0x1, RZ ;  /* 0x000000010707d810 */ /* 0x000fe20007ffe0ff */
[----:B------:R-:W0:Y:S01]  /*02e0*/  @P2 LDC R21, c[0x0][0x384] ;  /* 0x0000e100ff152b82 */ /* 0x000e220000000800 */
[----:B------:R-:W-:Y:S01]  /*02f0*/  ISETP.GE.AND P4, PT, R2, RZ, PT ;  /* 0x000000ff0200720c */ /* 0x000fe20003f86270 */
[----:B------:R-:W-:Y:S01]  /*0300*/  UIMAD UR9, UR20, UR9, UR5 ;  /* 0x00000009140972a4 */ /* 0x000fe2000f8e0205 */
[----:B------:R-:W-:Y:S01]  /*0310*/  ISETP.NE.AND P5, PT, R13, RZ, PT ;  /* 0x000000ff0d00720c */ /* 0x000fe20003fa5270 */
[----:B------:R-:W-:Y:S01]  /*0320*/  UIMAD.WIDE.U32 UR6, UR20, UR16, URZ ;  /* 0x00000010140672a5 */ /* 0x000fe2000f8e00ff */
[----:B------:R-:W-:-:S03]  /*0330*/  MOV R3, UR5 ;  /* 0x0000000500037c02 */ /* 0x000fc60008000f00 */
[----:B------:R-:W-:Y:S01]  /*0340*/  @P3 IADD3 R7, PT, PT, R7, 0x1, RZ ;  /* 0x0000000107073810 */ /* 0x000fe20007ffe0ff */
[----:B------:R-:W2:Y:S01]  /*0350*/  @P2 LDC R25, c[0x0][0x38c] ;  /* 0x0000e300ff192b82 */ /* 0x000ea20000000800 */
[----:B------:R-:W-:Y:S01]  /*0360*/  MOV R2, UR4 ;  /* 0x0000000400027c02 */ /* 0x000fe20008000f00 */
[----:B------:R-:W-:Y:S01]  /*0370*/  UIMAD UR8, UR20, UR17, UR7 ;  /* 0x00000011140872a4 */ /* 0x000fe2000f8e0207 */
[----:B------:R-:W-:Y:S01]  /*0380*/  MOV R3, UR9 ;  /* 0x0000000900037c02 */ /* 0x000fe20008000f00 */
[----:B------:R-:W3:Y:S01]  /*0390*/  LDCU.64 UR4, c[0x0][0x498] ;  /* 0x00009300ff0477ac */ /* 0x000ee20008000a00 */
[----:B------:R-:W-:Y:S01]  /*03a0*/  MOV R11, R7 ;  /* 0x00000007000b7202 */ /* 0x000fe20000000f00 */
[----:B------:R-:W-:-:S03]  /*03b0*/  IMAD.WIDE.U32 R2, R112, UR10, R2 ;  /* 0x0000000a70027c25 */ /* 0x000fc6000f8e0002 */
[----:B------:R-:W-:Y:S02]  /*03c0*/  @!P4 IADD3 R11, PT, PT, -R11, RZ, RZ ;  /* 0x000000ff0b0bc210 */ /* 0x000fe40007ffe1ff */
[----:B------:R-:W-:Y:S01]  /*03d0*/  @!P5 LOP3.LUT R11, RZ, R13, RZ, 0x33, !PT ;  /* 0x0000000dff0bd212 */ /* 0x000fe200078e33ff */
[----:B----4-:R-:W-:Y:S01]  /*03e0*/  IMAD.WIDE.U32 R6, R16, UR20, RZ ;  /* 0x0000001410067c25 */ /* 0x010fe2000f8e00ff */
[----:B------:R-:W-:Y:S02]  /*03f0*/  MOV R5, UR7 ;  /* 0x0000000700057c02 */ /* 0x000fe40008000f00 */
[----:B------:R-:W-:Y:S01]  /*0400*/  MOV R4, UR6 ;  /* 0x0000000600047c02 */ /* 0x000fe20008000f00 */
[C---:B------:R-:W-:Y:S01]  /*0410*/  IMAD R15, R112.reuse, UR11, R3 ;  /* 0x0000000b700f7c24 */ /* 0x040fe2000f8e0203 */
[----:B------:R-:W-:Y:S01]  /*0420*/  MOV R5, UR8 ;  /* 0x0000000800057c02 */ /* 0x000fe20008000f00 */
[----:B------:R-:W-:Y:S01]  /*0430*/  IMAD R7, R17, UR20, R7 ;  /* 0x0000001411077c24 */ /* 0x000fe2000f8e0207 */
[----:B------:R-:W-:Y:S01]  /*0440*/  SHF.R.S32.HI R3, RZ, 0x1f, R11 ;  /* 0x0000001fff037819 */ /* 0x000fe2000001140b */
[----:B------:R-:W4:Y:S01]  /*0450*/  LDC.64 R16, c[0x0][0x4a0] ;  /* 0x00012800ff107b82 */ /* 0x000f220000000a00 */
[----:B------:R-:W-:Y:S01]  /*0460*/  R2UR UR16, R11 ;  /* 0x000000000b1072ca */ /* 0x000fe200000e0000 */
[C---:B------:R-:W-:Y:S01]  /*0470*/  IMAD.WIDE.U32 R4, R112.reuse, UR18, R4 ;  /* 0x0000001270047c25 */ /* 0x040fe2000f8e0004 */
[C---:B------:R-:W-:Y:S01]  /*0480*/  R2UR UR9, R3.reuse ;  /* 0x00000000030972ca */ /* 0x040fe200000e0000 */
[----:B------:R-:W5:Y:S02]  /*0490*/  LDCU.64 UR10, c[0x0][0x4b8] ;  /* 0x00009700ff0a77ac */ /* 0x000f640008000a00 */
[-C--:B-1----:R-:W-:Y:S01]  /*04a0*/  IMAD R0, R3, R18.reuse, RZ ;  /* 0x0000001203007224 */ /* 0x082fe200078e02ff */
[----:B------:R-:W-:Y:S01]  /*04b0*/  R2UR UR8, R11 ;  /* 0x000000000b0872ca */ /* 0x000fe200000e0000 */
[----:B------:R-:W-:Y:S01]  /*04c0*/  IMAD R13, R112, UR19, R5 ;  /* 0x00000013700d7c24 */ /* 0x000fe2000f8e0205 */
[----:B------:R-:W-:Y:S01]  /*04d0*/  LEA R5, R23, 0xfffffe00, 0x9 ;  /* 0xfffffe0017057811 */ /* 0x000fe200078e48ff */
[----:B------:R-:W-:Y:S01]  /*04e0*/  IMAD.WIDE.U32 R8, R11, R18, R6 ;  /* 0x000000120b087225 */ /* 0x000fe200078e0006 */
[----:B------:R-:W-:Y:S01]  /*04f0*/  LEA R3, R23, 0xfffffc00, 0xa ;  /* 0xfffffc0017037811 */ /* 0x000fe200078e50ff */
[----:B------:R-:W1:Y:S02]  /*0500*/  @P2 LDC.64 R6, c[0x0][0x480] ;  /* 0x00012000ff062b82 */ /* 0x000e640000000a00 */
[----:B------:R-:W-:-:S02]  /*0510*/  IMAD R11, R11, R19, R0 ;  /* 0x000000130b0b7224 */ /* 0x000fc400078e0200 */
[----:B0-----:R-:W-:Y:S01]  /*0520*/  @P2 IMAD R0, R21, UR20, R112 ;  /* 0x0000001415002c24 */ /* 0x001fe2000f8e0270 */
[----:B------:R-:W-:Y:S02]  /*0530*/  IADD3 R109, P5, PT, R5, R2, RZ ;  /* 0x00000002056d7210 */ /* 0x000fe40007fbe0ff */
[----:B------:R-:W-:Y:S01]  /*0540*/  IADD3 R2, PT, PT, R9, R11, RZ ;  /* 0x0000000b09027210 */ /* 0x000fe20007ffe0ff */
[----:B------:R-:W-:Y:S01]  /*0550*/  @P2 IMAD R0, R0, R23, RZ ;  /* 0x0000001700002224 */ /* 0x000fe200078e02ff */
[----:B------:R-:W-:Y:S01]  /*0560*/  IADD3 R8, P3, PT, R3, R8, RZ ;  /* 0x0000000803087210 */ /* 0x000fe20007f7e0ff */
[----:B------:R-:W0:Y:S01]  /*0570*/  LDC.64 R18, c[0x0][0x460] ;  /* 0x00011800ff127b82 */ /* 0x000e220000000a00 */
[----:B------:R-:W-:Y:S01]  /*0580*/  IADD3 R9, P4, PT, R5, R4, RZ ;  /* 0x0000000405097210 */ /* 0x000fe20007f9e0ff */
[----:B---3--:R-:W-:Y:S01]  /*0590*/  UIMAD.WIDE.U32 UR6, UR20, UR4, URZ ;  /* 0x00000004140672a5 */ /* 0x008fe2000f8e00ff */
[----:B------:R-:W-:Y:S01]  /*05a0*/  LEA.HI.X.SX32 R4, R3, R2, 0x1, P3 ;  /* 0x0000000203047211 */ /* 0x000fe200018f0eff */
[----:B------:R-:W-:Y:S01]  /*05b0*/  UIMAD UR4, UR9, UR12, URZ ;  /* 0x0000000c090472a4 */ /* 0x000fe2000f8e02ff */
[----:B--2---:R-:W-:Y:S01]  /*05c0*/  @P2 IMAD R3, R0, R25, RZ ;  /* 0x0000001900032224 */ /* 0x004fe200078e02ff */
[----:B------:R-:W-:-:S02]  /*05d0*/  ISETP.GE.AND P3, PT, R23, 0x1, PT ;  /* 0x000000011700780c */ /* 0x000fc40003f66270 */
[----:B------:R-:W2:Y:S01]  /*05e0*/  LDC.64 R24, c[0x0][0x528] ;  /* 0x00014a00ff187b82 */ /* 0x000ea20000000a00 */
[----:B------:R-:W-:Y:S02]  /*05f0*/  UIMAD.WIDE.U32 UR8, UR8, UR12, URZ ;  /* 0x0000000c080872a5 */ /* 0x000fe4000f8e00ff */
[----:B------:R-:W-:Y:S01]  /*0600*/  UIMAD UR12, UR16, UR13, UR4 ;  /* 0x0000000d100c72a4 */ /* 0x000fe2000f8e0204 */
[----:B------:R-:W3:Y:S04]  /*0610*/  LDCU.64 UR16, c[0x0][0x538] ;  /* 0x0000a700ff1077ac */ /* 0x000ee80008000a00 */
[----:B------:R-:W2:Y:S01]  /*0620*/  LDC.64 R22, c[0x0][0x468] ;  /* 0x00011a00ff167b82 */ /* 0x000ea20000000a00 */
[----:B------:R-:W-:Y:S01]  /*0630*/  UIMAD UR7, UR20, UR5, UR7 ;  /* 0x00000005140772a4 */ /* 0x000fe2000f8e0207 */
[----:B------:R-:W-:Y:S01]  /*0640*/  CS2R R20, SRZ ;  /* 0x0000000000147805 */ /* 0x000fe2000001ff00 */
[----:B-----5:R-:W-:Y:S01]  /*0650*/  USHF.R.U64 UR10, UR10, 0x1, UR11 ;  /* 0x000000010a0a7899 */ /* 0x020fe2000800120b */
[----:B-1----:R-:W-:Y:S01]  /*0660*/  @P2 IMAD.WIDE R20, R3, 0x10, R6 ;  /* 0x0000001003142825 */ /* 0x002fe200078e0206 */
[----:B------:R-:W-:-:S02]  /*0670*/  USHF.R.U32.HI UR11, URZ, 0x1, UR11 ;  /* 0x00000001ff0b7899 */ /* 0x000fc4000801160b */
[----:B------:R-:W-:Y:S01]  /*0680*/  UIADD3 UR9, UPT, UPT, UR9, UR12, URZ ;  /* 0x0000000c09097290 */ /* 0x000fe2000fffe0ff */
[C---:B----4-:R-:W-:Y:S01]  /*0690*/  IMAD.WIDE.U32 R2, R112.reuse, R16, UR6 ;  /* 0x0000000670027e25 */ /* 0x050fe2000f8e0010 */
[----:B------:R-:W-:Y:S01]  /*06a0*/  SHF.R.S32.HI R0, RZ, 0x1f, R5 ;  /* 0x0000001fff007819 */ /* 0x000fe20000011405 */
[----:B------:R-:W-:Y:S01]  /*06b0*/  UMOV UR5, URZ ;  /* 0x000000ff00057c82 */ /* 0x000fe20008000000 */
[----:B------:R-:W-:Y:S01]  /*06c0*/  UMOV UR4, URZ ;  /* 0x000000ff00047c82 */ /* 0x000fe20008000000 */
[----:B------:R-:W-:Y:S01]  /*06d0*/  IMAD R7, R112, R17, R3 ;  /* 0x0000001170077224 */ /* 0x000fe200078e0203 */
[----:B------:R-:W-:Y:S02]  /*06e0*/  UIMAD UR6, UR11, UR20, URZ ;  /* 0x000000140b0672a4 */ /* 0x000fe4000f8e02ff */
[----:B------:R-:W-:-:S04]  /*06f0*/  UIMAD.WIDE.U32 UR8, UR20, UR10, UR8 ;  /* 0x0000000a140872a5 */ /* 0x000fc8000f8e0008 */
[----:B------:R-:W-:Y:S02]  /*0700*/  UIADD3 UR6, UPT, UPT, UR9, UR6, URZ ;  /* 0x0000000609067290 */ /* 0x000fe4000fffe0ff */
[----:B---3--:R-:W-:Y:S01]  /*0710*/  ULEA UR7, UP0, UR8, UR16, 0x3 ;  /* 0x0000001008077291 */ /* 0x008fe2000f8018ff */
[----:B------:R-:W-:-:S03]  /*0720*/  CS2R R110, SRZ ;  /* 0x00000000006e7805 */ /* 0x000fc6000001ff00 */
[----:B------:R-:W-:Y:S01]  /*0730*/  ULEA.HI.X UR8, UR8, UR17, UR6, 0x3, UP0 ;  /* 0x0000001108087291 */ /* 0x000fe200080f1c06 */
[----:B------:R-:W-:Y:S02]  /*0740*/  @P1 R2UR UR5, R12 ;  /* 0x000000000c0512ca */ /* 0x000fe400000e0000 */
[----:B------:R-:W-:Y:S02]  /*0750*/  IADD3 R3, P1, PT, R5, R2, RZ ;  /* 0x0000000205037210 */ /* 0x000fe40007f3e0ff */
[----:B------:R-:W-:Y:S02]  /*0760*/  IADD3.X R2, PT, PT, R0, R15, RZ, P5, !PT ;  /* 0x0000000f00027210 */ /* 0x000fe40002ffe4ff */
[----:B------:R-:W-:Y:S02]  /*0770*/  @P0 R2UR UR4, R10 ;  /* 0x000000000a0402ca */ /* 0x000fe400000e0000 */
[----:B0-----:R-:W-:Y:S02]  /*0780*/  LEA R108, P0, R109, R18, 0x1 ;  /* 0x000000126d6c7211 */ /* 0x001fe400078008ff */
[----:B------:R-:W-:-:S02]  /*0790*/  IADD3.X R6, PT, PT, R0, R7, RZ, P1, !PT ;  /* 0x0000000700067210 */ /* 0x000fc40000ffe4ff */
[----:B------:R-:W-:Y:S02]  /*07a0*/  LEA.HI.X R109, R109, R19, R2, 0x1, P0 ;  /* 0x000000136d6d7211 */ /* 0x000fe400000f0c02 */
[----:B--2---:R-:W-:Y:S02]  /*07b0*/  LEA R5, P1, R3, R24, 0x1 ;  /* 0x0000001803057211 */ /* 0x004fe400078208ff */
[----:B------:R-:W-:Y:S02]  /*07c0*/  IADD3.X R10, PT, PT, R0, R13, RZ, P4, !PT ;  /* 0x0000000d000a7210 */ /* 0x000fe400027fe4ff */
[----:B------:R-:W-:Y:S02]  /*07d0*/  LEA R7, P0, R9, R22, 0x1 ;  /* 0x0000001609077211 */ /* 0x000fe400078008ff */
[----:B------:R-:W-:Y:S02]  /*07e0*/  LEA R2, P2, R8, R26, 0x1 ;  /* 0x0000001a08027211 */ /* 0x000fe400078408ff */
[----:B------:R-:W-:-:S02]  /*07f0*/  LEA.HI.X R6, R3, R25, R6, 0x1, P1 ;  /* 0x0000001903067211 */ /* 0x000fc400008f0c06 */
[----:B------:R-:W-:Y:S02]  /*0800*/  LEA.HI.X R9, R9, R23, R10, 0x1, P0 ;  /* 0x0000001709097211 */ /* 0x000fe400000f0c0a */
[----:B------:R-:W-:Y:S01]  /*0810*/  LEA.HI.X R3, R8, R27, R4, 0x1, P2 ;  /* 0x0000001b08037211 */ /* 0x000fe200010f0c04 */
[----:B------:R-:W-:Y:S06]  /*0820*/  @!P3 BRA `(.L_x_14587) ;  /* 0x000000980000b947 */ /* 0x000fec0003800000 */
[----:B------:R-:W0:Y:S01]  /*0830*/  S2R R0, SR_TID.X ;  /* 0x0000000000007919 */ /* 0x000e220000002100 */
[----:B------:R-:W1:Y:S01]  /*0840*/  S2UR UR9, SR_CgaCtaId ;  /* 0x00000000000979c3 */ /* 0x000e620000008800 */
[----:B------:R-:W2:Y:S01]  /*0850*/  LDCU UR10, c[0x0][0x394] ;  /* 0x00007280ff0a77ac */ /* 0x000ea20008000800 */
[----:B------:R-:W-:Y:S02]  /*0860*/  R2UR UR37, R7 ;  /* 0x00000000072572ca */ /* 0x000fe400000e0000 */
[----:B------:R-:W-:Y:S02]  /*0870*/  CS2R R110, SRZ ;  /* 0x00000000006e7805 */ /* 0x000fe4000001ff00 */
[----:B------:R-:W-:Y:S01]  /*0880*/  R2UR UR36, R9 ;  /* 0x00000000092472ca */ /* 0x000fe200000e0000 */
[----:B------:R-:W-:Y:S01]  /*0890*/  UMOV UR6, 0x400 ;  /* 0x0000040000067882 */ /* 0x000fe20000000000 */
[----:B------:R-:W-:Y:S02]  /*08a0*/  R2UR UR35, R5 ;  /* 0x00000000052372ca */ /* 0x000fe400000e0000 */
[----:B------:R-:W-:-:S02]  /*08b0*/  R2UR UR34, R6 ;  /* 0x00000000062272ca */ /* 0x000fc400000e0000 */
[----:B------:R-:W-:Y:S02]  /*08c0*/  R2UR UR33, R2 ;  /* 0x00000000022172ca */ /* 0x000fe400000e0000 */
[----:B------:R-:W-:Y:S02]  /*08d0*/  R2UR UR32, R3 ;  /* 0x00000000032072ca */ /* 0x000fe400000e0000 */
[----:B--2---:R-:W-:Y:S01]  /*08e0*/  MOV R106, UR10 ;  /* 0x0000000a006a7c02 */ /* 0x004fe20008000f00 */
[----:B-1----:R-:W-:Y:S01]  /*08f0*/  ULEA UR9, UR9, UR6, 0x18 ;  /* 0x0000000609097291 */ /* 0x002fe2000f8ec0ff */
[C---:B0-----:R-:W-:Y:S02]  /*0900*/  LOP3.LUT R107, R0.reuse, 0x1f, RZ, 0xc0, !PT ;  /* 0x0000001f006b7812 */ /* 0x041fe400078ec0ff */
[----:B------:R-:W-:-:S04]  /*0910*/  SHF.L.U32 R22, R0, 0x1, RZ ;  /* 0x0000000100167819 */ /* 0x000fc800000006ff */
[----:B------:R-:W-:-:S07]  /*0920*/  LOP3.LUT R22, R107, 0x7c0, R22, 0xf8, !PT ;  /* 0x000007c06b167812 */ /* 0x000fce00078ef816 */
.L_x_14672:
[----:B------:R-:W-:Y:S01]  /*0930*/  BAR.SYNC.DEFER_BLOCKING 0x0 ;  /* 0x0000000000007b1d */ /* 0x000fe20000010000 */
[----:B0-----:R-:W-:-:S05]  /*0940*/  IMAD.WIDE.U32 R2, R22, 0x10, R108 ;  /* 0x0000001016027825 */ /* 0x001fca00078e006c */
[----:B------:R-:W0:Y:S01]  /*0950*/  S2R R105, SR_LANEID ;  /* 0x0000000000697919 */ /* 0x000e220000000000 */
[----:B------:R-:W-:Y:S01]  /*0960*/  MOV R12, UR37 ;  /* 0x00000025000c7c02 */ /* 0x000fe20008000f00 */
[----:B------:R-:W1:Y:S01]  /*0970*/  LDC.64 R36, c[0x0][0x410] ;  /* 0x00010400ff247b82 */ /* 0x000e620000000a00 */
[----:B------:R-:W-:Y:S01]  /*0980*/  MOV R13, UR36 ;  /* 0x00000024000d7c02 */ /* 0x000fe20008000f00 */
[----:B------:R-:W2:Y:S01]  /*0990*/  LDCU.64 UR10, c[0x0][0x510] ;  /* 0x0000a200ff0a77ac */ /* 0x000ea20008000a00 */
[----:B------:R-:W-:Y:S02]  /*09a0*/  MOV R14, UR35 ;  /* 0x00000023000e7c02 */ /* 0x000fe40008000f00 */
[----:B------:R-:W-:Y:S01]  /*09b0*/  MOV R15, UR34 ;  /* 0x00000022000f7c02 */ /* 0x000fe20008000f00 */
[----:B------:R-:W3:Y:S02]  /*09c0*/  LDCU.64 UR12, c[0x0][0x490] ;  /* 0x00009200ff0c77ac */ /* 0x000ee40008000a00 */
[----:B------:R-:W4:Y:S01]  /*09d0*/  LDC.64 R38, c[0x0][0x418] ;  /* 0x00010600ff267b82 */ /* 0x000f220000000a00 */
[----:B------:R-:W5:Y:S07]  /*09e0*/  LDG.E.128 R4, desc[UR14][R2.64] ;  /* 0x0000000e02047981 */ /* 0x000f6e000c1e1d00 */
[----:B------:R-:W2:Y:S01]  /*09f0*/  LDC.64 R40, c[0x0][0x488] ;  /* 0x00012200ff287b82 */ /* 0x000ea20000000a00 */
[----:B------:R-:W3:Y:S01]  /*0a00*/  LDG.E.128 R8, desc[UR14][R2.64+0x200] ;  /* 0x0002000e02087981 */ /* 0x000ee2000c1e1d00 */
[----:B------:R-:W-:-:S06]  /*0a10*/  IMAD.WIDE.U32 R12, R22, 0x10, R12 ;  /* 0x00000010160c7825 */ /* 0x000fcc00078e000c */
[----:B------:R-:W2:Y:S01]  /*0a20*/  LDC.64 R48, c[0x0][0x478] ;  /* 0x00011e00ff307b82 */ /* 0x000ea20000000a00 */
[----:B0-----:R-:W-:-:S04]  /*0a30*/  LEA R104, R105, UR9, 0x4 ;  /* 0x0000000969687c11 */ /* 0x001fc8000f8e20ff */
[----:B------:R-:W-:Y:S01]  /*0a40*/  LEA R103, R105, R104, 0x4 ;  /* 0x0000006869677211 */ /* 0x000fe200078e20ff */
[----:B-----5:R-:W-:Y:S04]  /*0a50*/  STS.128 [R104], R4 ;  /* 0x0000000468007388 */ /* 0x020fe80000000c00 */
[----:B---3--:R-:W-:Y:S01]  /*0a60*/  STS.128 [R104+0x200], R8 ;  /* 0x0002000868007388 */ /* 0x008fe20000000c00 */
[----:B------:R-:W-:-:S03]  /*0a70*/  NOP ;  /* 0x0000000000007918 */ /* 0x000fc60000000000 */
[----:B------:R-:W-:Y:S04]  /*0a80*/  LDS.128 R92, [R103] ;  /* 0x00000000675c7984 */ /* 0x000fe80000000c00 */
[----:B------:R-:W-:Y:S01]  /*0a90*/  LDS.128 R84, [R103+0x10] ;  /* 0x0000100067547984 */ /* 0x000fe20000000c00 */
[----:B------:R-:W-:Y:S06]  /*0aa0*/  BAR.SYNC.DEFER_BLOCKING 0x0 ;  /* 0x0000000000007b1d */ /* 0x000fec0000010000 */
[----:B------:R-:W3:Y:S04]  /*0ab0*/  LDG.E.128 R16, desc[UR14][R12.64] ;  /* 0x0000000e0c107981 */ /* 0x000ee8000c1e1d00 */
[----:B------:R-:W5:Y:S01]  /*0ac0*/  LDG.E.128 R24, desc[UR14][R12.64+0x200] ;  /* 0x0002000e0c187981 */ /* 0x000f62000c1e1d00 */
[----:B------:R-:W-:-:S03]  /*0ad0*/  IMAD.WIDE.U32 R14, R22, 0x10, R14 ;  /* 0x00000010160e7825 */ /* 0x000fc600078e000e */
[----:B---3--:R2:W-:Y:S04]  /*0ae0*/  STS.128 [R104], R16 ;  /* 0x0000001068007388 */ /* 0x0085e80000000c00 */
[----:B-----5:R-:W-:Y:S01]  /*0af0*/  STS.128 [R104+0x200], R24 ;  /* 0x0002001868007388 */ /* 0x020fe20000000c00 */
[----:B------:R-:W-:-:S03]  /*0b00*/  NOP ;  /* 0x0000000000007918 */ /* 0x000fc60000000000 */
[----:B------:R-:W-:Y:S04]  /*0b10*/  LDS.128 R4, [R103] ;  /* 0x0000000067047984 */ /* 0x000fe80000000c00 */
[----:B------:R-:W-:Y:S01]  /*0b20*/  LDS.128 R8, [R103+0x10] ;  /* 0x0000100067087984 */ /* 0x000fe20000000c00 */
[----:B------:R-:W-:Y:S06]  /*0b30*/  BAR.SYNC.DEFER_BLOCKING 0x0 ;  /* 0x0000000000007b1d */ /* 0x000fec0000010000 */
[----:B------:R-:W3:Y:S04]  /*0b40*/  LDG.E.128 R28, desc[UR14][R14.64] ;  /* 0x0000000e0e1c7981 */ /* 0x000ee8000c1e1d00 */
[----:B------:R-:W5:Y:S01]  /*0b50*/  LDG.E.128 R32, desc[UR14][R14.64+0x200] ;  /* 0x0002000e0e207981 */ /* 0x000f62000c1e1d00 */
[----:B------:R-:W-:Y:S01]  /*0b60*/  HFMA2 R3, -RZ, RZ, 0, 0 ;  /* 0x00000000ff037431 */ /* 0x000fe200000001ff */
[----:B------:R-:W-:-:S05]  /*0b70*/  LEA R2, R106, 0xfffffe00, 0x9 ;  /* 0xfffffe006a027811 */ /* 0x000fca00078e48ff */
[----:B-1----:R-:W-:-:S04]  /*0b80*/  IMAD.WIDE.U32 R12, R36, UR20, R2 ;  /* 0x00000014240c7c25 */ /* 0x002fc8000f8e0002 */
[----:B------:R-:W-:Y:S02]  /*0b90*/  IMAD R13, R37, UR20, R13 ;  /* 0x00000014250d7c24 */ /* 0x000fe4000f8e020d */
[----:B------:R-:W0:Y:S01]  /*0ba0*/  LDC.64 R36, c[0x0][0x420] ;  /* 0x00010800ff247b82 */ /* 0x000e220000000a00 */
[----:B----4-:R-:W-:-:S04]  /*0bb0*/  IMAD.WIDE.U32 R12, R112, R38, R12 ;  /* 0x00000026700c7225 */ /* 0x010fc800078e000c */
[----:B------:R-:W-:Y:S01]  /*0bc0*/  IMAD R13, R112, R39, R13 ;  /* 0x00000027700d7224 */ /* 0x000fe200078e020d */
[C---:B--2---:R-:W-:Y:S02]  /*0bd0*/  LEA R16, P0, R12.reuse, R40, 0x1 ;  /* 0x000000280c107211 */ /* 0x044fe400078008ff */
[----:B------:R-:W1:Y:S02]  /*0be0*/  LDC.64 R38, c[0x0][0x428] ;  /* 0x00010a00ff267b82 */ /* 0x000e640000000a00 */
[----:B------:R-:W-:-:S03]  /*0bf0*/  LEA.HI.X R17, R12, R41, R13, 0x1, P0 ;  /* 0x000000290c117211 */ /* 0x000fc600000f0c0d */
[----:B------:R-:W-:Y:S01]  /*0c00*/  IMAD.WIDE.U32 R16, R22, 0x10, R16 ;  /* 0x0000001016107825 */ /* 0x000fe200078e0010 */
[----:B---3--:R2:W-:Y:S04]  /*0c10*/  STS.128 [R104], R28 ;  /* 0x0000001c68007388 */ /* 0x0085e80000000c00 */
[----:B-----5:R3:W-:Y:S01]  /*0c20*/  STS.128 [R104+0x200], R32 ;  /* 0x0002002068007388 */ /* 0x0207e20000000c00 */
[----:B------:R-:W-:-:S03]  /*0c30*/  NOP ;  /* 0x0000000000007918 */ /* 0x000fc60000000000 */
[----:B------:R-:W4:Y:S04]  /*0c40*/  LDS.128 R24, [R103] ;  /* 0x0000000067187984 */ /* 0x000f280000000c00 */
[----:B------:R-:W-:Y:S01]  /*0c50*/  LDS.128 R12, [R103+0x10] ;  /* 0x00001000670c7984 */ /* 0x000fe20000000c00 */
[----:B------:R-:W-:Y:S06]  /*0c60*/  BAR.SYNC.DEFER_BLOCKING 0x0 ;  /* 0x0000000000007b1d */ /* 0x000fec0000010000 */
[----:B------:R-:W5:Y:S04]  /*0c70*/  LDG.E.128 R40, desc[UR14][R16.64] ;  /* 0x0000000e10287981 */ /* 0x000f68000c1e1d00 */
[----:B------:R-:W2:Y:S01]  /*0c80*/  LDG.E.128 R44, desc[UR14][R16.64+0x200] ;  /* 0x0002000e102c7981 */ /* 0x000ea2000c1e1d00 */
[----:B0-----:R-:W-:-:S04]  /*0c90*/  IMAD.WIDE.U32 R18, R36, UR20, R2 ;  /* 0x0000001424127c25 */ /* 0x001fc8000f8e0002 */
[----:B------:R-:W-:Y:S02]  /*0ca0*/  IMAD R19, R37, UR20, R19 ;  /* 0x0000001425137c24 */ /* 0x000fe4000f8e0213 */
[----:B-1----:R-:W-:-:S04]  /*0cb0*/  IMAD.WIDE.U32 R18, R112, R38, R18 ;  /* 0x0000002670127225 */ /* 0x002fc800078e0012 */
[----:B------:R-:W-:Y:S01]  /*0cc0*/  IMAD R19, R112, R39, R19 ;  /* 0x0000002770137224 */ /* 0x000fe200078e0213 */
[----:B------:R-:W-:-:S04]  /*0cd0*/  LEA R36, P0, R18, R48, 0x1 ;  /* 0x0000003012247211 */ /* 0x000fc800078008ff */
[----:B------:R-:W-:-:S03]  /*0ce0*/  LEA.HI.X R37, R18, R49, R19, 0x1, P0 ;  /* 0x0000003112257211 */ /* 0x000fc600000f0c13 */
[----:B------:R-:W-:Y:S01]  /*0cf0*/  IMAD.WIDE.U32 R36, R22, 0x10, R36 ;  /* 0x0000001016247825 */ /* 0x000fe200078e0024 */
[----:B-----5:R-:W-:Y:S04]  /*0d00*/  STS.128 [R104], R40 ;  /* 0x0000002868007388 */ /* 0x020fe80000000c00 */
[----:B--2---:R-:W-:Y:S01]  /*0d10*/  STS.128 [R104+0x200], R44 ;  /* 0x0002002c68007388 */ /* 0x004fe20000000c00 */
[----:B------:R-:W-:-:S03]  /*0d20*/  NOP ;  /* 0x0000000000007918 */ /* 0x000fc60000000000 */
[----:B------:R-:W0:Y:S04]  /*0d30*/  LDS.128 R52, [R103] ;  /* 0x0000000067347984 */ /* 0x000e280000000c00 */
[----:B------:R-:W1:Y:S01]  /*0d40*/  LDS.128 R16, [R103+0x10] ;  /* 0x0000100067107984 */ /* 0x000e620000000c00 */
[----:B------:R-:W-:Y:S06]  /*0d50*/  BAR.SYNC.DEFER_BLOCKING 0x0 ;  /* 0x0000000000007b1d */ /* 0x000fec0000010000 */
[----:B------:R-:W2:Y:S04]  /*0d60*/  LDG.E.128 R28, desc[UR14][R36.64] ;  /* 0x0000000e241c7981 */ /* 0x000ea8000c1e1d00 */
[----:B---3--:R3:W5:Y:S01]  /*0d70*/  LDG.E.128 R32, desc[UR14][R36.64+0x200] ;  /* 0x0002000e24207981 */ /* 0x008762000c1e1d00 */
[--C-:B----4-:R-:W-:Y:S01]  /*0d80*/  HADD2.F32 R65, -RZ, R24.reuse.H0_H0 ;  /* 0x20000018ff417230 */ /* 0x110fe20000004100 */
[----:B------:R-:W-:Y:S01]  /*0d90*/  UISETP.NE.U32.AND UP0, UPT, UR12, URZ, UPT ;  /* 0x000000ff0c00728c */ /* 0x000fe2000bf05070 */
[----:B------:R-:W-:-:S02]  /*0da0*/  HADD2.F32 R67, -RZ, R24.H1_H1 ;  /* 0x30000018ff437230 */ /* 0x000fc40000004100 */
[--C-:B0-----:R-:W-:Y:S01]  /*0db0*/  HADD2.F32 R50, -RZ, R52.reuse.H0_H0 ;  /* 0x20000034ff327230 */ /* 0x101fe20000004100 */
[----:B------:R-:W-:Y:S01]  /*0dc0*/  UISETP.NE.AND.EX UP0, UPT, UR13, URZ, UPT, UP0 ;  /* 0x000000ff0d00728c */ /* 0x000fe2000bf05300 */
[----:B------:R-:W-:Y:S02]  /*0dd0*/  HADD2.F32 R49, -RZ, R52.H1_H1 ;  /* 0x30000034ff317230 */ /* 0x000fe40000004100 */
[--C-:B------:R-:W-:Y:S02]  /*0de0*/  HADD2.F32 R38, -RZ, R53.reuse.H1_H1 ;  /* 0x30000035ff267230 */ /* 0x100fe40000004100 */
[----:B------:R-:W-:Y:S01]  /*0df0*/  FMUL.FTZ R23, R50, -1.4426950216293334961 ;  /* 0xbfb8aa3b32177820 */ /* 0x000fe20000410000 */
[----:B------:R-:W-:Y:S02]  /*0e00*/  HADD2.F32 R48, -RZ, R53.H0_H0 ;  /* 0x20000035ff307230 */ /* 0x000fe40000004100 */
[----:B------:R-:W-:Y:S01]  /*0e10*/  FMUL.FTZ R40, R49, -1.4426950216293334961 ;  /* 0xbfb8aa3b31287820 */ /* 0x000fe20000410000 */
[--C-:B------:R-:W-:Y:S01]  /*0e20*/  HADD2.F32 R39, -RZ, R54.reuse.H0_H0 ;  /* 0x20000036ff277230 */ /* 0x100fe20000004100 */
[----:B------:R0:W-:Y:S01]  /*0e30*/  MUFU.EX2 R51, R23 ;  /* 0x0000001700337308 */ /* 0x0001e20000000800 */
[----:B---3--:R-:W-:Y:S01]  /*0e40*/  FMUL.FTZ R36, R38, -1.4426950216293334961 ;  /* 0xbfb8aa3b26247820 */ /* 0x008fe20000410000 */
[----:B------:R-:W-:-:S02]  /*0e50*/  HADD2.F32 R42, -RZ, R54.H1_H1 ;  /* 0x30000036ff2a7230 */ /* 0x000fc40000004100 */
[----:B------:R-:W-:Y:S01]  /*0e60*/  FMUL.FTZ R41, R48, -1.4426950216293334961 ;  /* 0xbfb8aa3b30297820 */ /* 0x000fe20000410000 */
[----:B------:R-:W-:Y:S02]  /*0e70*/  HADD2.F32 R37, -RZ, R55.H1_H1 ;  /* 0x30000037ff257230 */ /* 0x000fe40000004100 */
[----:B------:R-:W-:Y:S01]  /*0e80*/  FMUL.FTZ R43, R39, -1.4426950216293334961 ;  /* 0xbfb8aa3b272b7820 */ /* 0x000fe20000410000 */
[----:B-1----:R-:W-:Y:S02]  /*0e90*/  HADD2.F32 R45, -RZ, R17.H1_H1 ;  /* 0x30000011ff2d7230 */ /* 0x002fe40000004100 */
[----:B------:R-:W-:Y:S01]  /*0ea0*/  FMUL.FTZ R44, R42, -1.4426950216293334961 ;  /* 0xbfb8aa3b2a2c7820 */ /* 0x000fe20000410000 */
[----:B------:R1:W-:Y:S01]  /*0eb0*/  MUFU.EX2 R52, R40 ;  /* 0x0000002800347308 */ /* 0x0003e20000000800 */
[----:B0-----:R-:W-:Y:S02]  /*0ec0*/  HADD2.F32 R23, -RZ, R55.H0_H0 ;  /* 0x20000037ff177230 */ /* 0x001fe40000004100 */
[----:B------:R-:W-:Y:S01]  /*0ed0*/  FMUL.FTZ R47, R37, -1.4426950216293334961 ;  /* 0xbfb8aa3b252f7820 */ /* 0x000fe20000410000 */
[----:B------:R-:W-:Y:S01]  /*0ee0*/  FMUL.FTZ R55, R45, -1.4426950216293334961 ;  /* 0xbfb8aa3b2d377820 */ /* 0x000fe20000410000 */
[----:B------:R-:W-:-:S02]  /*0ef0*/  HADD2.F32 R100, -RZ, R93.H0_H0 ;  /* 0x2000005dff647230 */ /* 0x000fc40000004100 */
[----:B------:R-:W-:Y:S01]  /*0f00*/  FMUL.FTZ R46, R23, -1.4426950216293334961 ;  /* 0xbfb8aa3b172e7820 */ /* 0x000fe20000410000 */
[----:B------:R-:W-:Y:S01]  /*0f10*/  HADD2.F32 R99, -RZ, R93.H1_H1 ;  /* 0x3000005dff637230 */ /* 0x000fe20000004100 */
[----:B------:R0:W-:Y:S01]  /*0f20*/  MUFU.EX2 R56, R36 ;  /* 0x0000002400387308 */ /* 0x0001e20000000800 */
[----:B-1----:R-:W-:Y:S02]  /*0f30*/  HADD2.F32 R40, -RZ, R17.H0_H0 ;  /* 0x20000011ff287230 */ /* 0x002fe40000004100 */
[--C-:B------:R-:W-:Y:S02]  /*0f40*/  HADD2.F32 R98, -RZ, R94.reuse.H0_H0 ;  /* 0x2000005eff627230 */ /* 0x100fe40000004100 */
[----:B------:R-:W-:Y:S02]  /*0f50*/  HADD2.F32 R97, -RZ, R94.H1_H1 ;  /* 0x3000005eff617230 */ /* 0x000fe40000004100 */
[----:B------:R-:W-:Y:S01]  /*0f60*/  FMUL.FTZ R17, R40, -1.4426950216293334961 ;  /* 0xbfb8aa3b28117820 */ /* 0x000fe20000410000 */
[----:B------:R-:W-:Y:S01]  /*0f70*/  HADD2.F32 R102, -RZ, R92.H0_H0 ;  /* 0x2000005cff667230 */ /* 0x000fe20000004100 */
[----:B------:R1:W3:Y:S01]  /*0f80*/  MUFU.EX2 R53, R41 ;  /* 0x0000002900357308 */ /* 0x0002e20000000800 */
[----:B0-----:R-:W-:-:S02]  /*0f90*/  HADD2.F32 R36, -RZ, R16.H0_H0 ;  /* 0x20000010ff247230 */ /* 0x001fc40000004100 */
[----:B------:R-:W-:Y:S02]  /*0fa0*/  HADD2.F32 R101, -RZ, R92.H1_H1 ;  /* 0x3000005cff657230 */ /* 0x000fe40000004100 */
[--C-:B------:R-:W-:Y:S02]  /*0fb0*/  HADD2.F32 R115, -RZ, R4.reuse.H0_H0 ;  /* 0x20000004ff737230 */ /* 0x100fe40000004100 */
[----:B------:R-:W-:Y:S01]  /*0fc0*/  HADD2.F32 R117, -RZ, R4.H1_H1 ;  /* 0x30000004ff757230 */ /* 0x000fe20000004100 */
[----:B------:R0:W-:Y:S01]  /*0fd0*/  MUFU.EX2 R58, R43 ;  /* 0x0000002b003a7308 */ /* 0x0001e20000000800 */
[----:B-1----:R-:W-:Y:S02]  /*0fe0*/  HADD2.F32 R41, -RZ, R16.H1_H1 ;  /* 0x30000010ff297230 */ /* 0x002fe40000004100 */
[----:B------:R-:W-:Y:S01]  /*0ff0*/  FMUL.FTZ R16, R36, -1.4426950216293334961 ;  /* 0xbfb8aa3b24107820 */ /* 0x000fe20000410000 */
[--C-:B------:R-:W-:Y:S02]  /*1000*/  HADD2.F32 R118, -RZ, R5.reuse.H0_H0 ;  /* 0x20000005ff767230 */ /* 0x100fe40000004100 */
[----:B------:R-:W-:-:S02]  /*1010*/  HADD2.F32 R119, -RZ, R5.H1_H1 ;  /* 0x30000005ff777230 */ /* 0x000fc40000004100 */
[----:B------:R-:W-:Y:S01]  /*1020*/  FMUL.FTZ R54, R41, -1.4426950216293334961 ;  /* 0xbfb8aa3b29367820 */ /* 0x000fe20000410000 */
[----:B------:R-:W-:Y:S01]  /*1030*/  HADD2.F32 R120, -RZ, R6.H0_H0 ;  /* 0x20000006ff787230 */ /* 0x000fe20000004100 */
[----:B------:R1:W4:Y:S01]  /*1040*/  MUFU.EX2 R59, R44 ;  /* 0x0000002c003b7308 */ /* 0x0003220000000800 */
[----:B0-----:R-:W-:Y:S02]  /*1050*/  HADD2.F32 R43, -RZ, R18.H1_H1 ;  /* 0x30000012ff2b7230 */ /* 0x001fe40000004100 */
[----:B---3--:R-:W-:Y:S01]  /*1060*/  FADD.FTZ R57, R53, 1 ;  /* 0x3f80000035397421 */ /* 0x008fe20000010000 */
[----:B------:R-:W-:Y:S02]  /*1070*/  HADD2.F32 R121, -RZ, R6.H1_H1 ;  /* 0x30000006ff797230 */ /* 0x000fe40000004100 */
[--C-:B------:R-:W-:Y:S02]  /*1080*/  HADD2.F32 R122, -RZ, R7.reuse.H0_H0 ;  /* 0x20000007ff7a7230 */ /* 0x100fe40000004100 */
[----:B------:R-:W-:Y:S01]  /*1090*/  HADD2.F32 R123, -RZ, R7.H1_H1 ;  /* 0x30000007ff7b7230 */ /* 0x000fe20000004100 */
[----:B------:R0:W3:Y:S01]  /*10a0*/  MUFU.EX2 R60, R46 ;  /* 0x0000002e003c7308 */ /* 0x0000e20000000800 */
[----:B-1----:R-:W-:-:S02]  /*10b0*/  HADD2.F32 R44, -RZ, R19.H0_H0 ;  /* 0x20000013ff2c7230 */ /* 0x002fc40000004100 */
[--C-:B------:R-:W-:Y:S02]  /*10c0*/  HADD2.F32 R124, -RZ, R8.reuse.H0_H0 ;  /* 0x20000008ff7c7230 */ /* 0x100fe40000004100 */
[----:B------:R-:W-:Y:S02]  /*10d0*/  HADD2.F32 R125, -RZ, R8.H1_H1 ;  /* 0x30000008ff7d7230 */ /* 0x000fe40000004100 */
[----:B------:R-:W-:Y:S01]  /*10e0*/  HADD2.F32 R126, -RZ, R9.H0_H0 ;  /* 0x20000009ff7e7230 */ /* 0x000fe20000004100 */
[----:B------:R1:W3:Y:S01]  /*10f0*/  MUFU.EX2 R61, R47 ;  /* 0x0000002f003d7308 */ /* 0x0002e20000000800 */
[----:B0-----:R-:W-:Y:S02]  /*1100*/  HADD2.F32 R46, -RZ, R18.H0_H0 ;  /* 0x20000012ff2e7230 */ /* 0x001fe40000004100 */
[----:B------:R-:W-:Y:S01]  /*1110*/  FMUL.FTZ R18, R43, -1.4426950216293334961 ;  /* 0xbfb8aa3b2b127820 */ /* 0x000fe20000410000 */
[----:B----4-:R-:W-:Y:S01]  /*1120*/  FADD.FTZ R53, R59, 1 ;  /* 0x3f8000003b357421 */ /* 0x010fe20000010000 */
[----:B------:R-:W-:-:S02]  /*1130*/  HADD2.F32 R59, -RZ, R25.H0_H0 ;  /* 0x20000019ff3b7230 */ /* 0x000fc40000004100 */
[----:B------:R-:W-:Y:S01]  /*1140*/  HADD2.F32 R127, -RZ, R9.H1_H1 ;  /* 0x30000009ff7f7230 */ /* 0x000fe20000004100 */
[----:B------:R0:W4:Y:S01]  /*1150*/  MUFU.EX2 R62, R16 ;  /* 0x00000010003e7308 */ /* 0x0001220000000800 */
[----:B-1----:R-:W-:Y:S02]  /*1160*/  HADD2.F32 R47, -RZ, R19.H1_H1 ;  /* 0x30000013ff2f7230 */ /* 0x002fe40000004100 */
[----:B---3--:R-:W-:Y:S01]  /*1170*/  FADD.FTZ R60, R60, 1 ;  /* 0x3f8000003c3c7421 */ /* 0x008fe20000010000 */
[--C-:B------:R-:W-:Y:S02]  /*1180*/  HADD2.F32 R128, -RZ, R10.reuse.H0_H0 ;  /* 0x2000000aff807230 */ /* 0x100fe40000004100 */
[----:B------:R-:W-:Y:S02]  /*1190*/  HADD2.F32 R129, -RZ, R10.H1_H1 ;  /* 0x3000000aff817230 */ /* 0x000fe40000004100 */
[----:B------:R-:W-:Y:S01]  /*11a0*/  FMUL.FTZ R19, R47, -1.4426950216293334961 ;  /* 0xbfb8aa3b2f137820 */ /* 0x000fe20000410000 */
[--C-:B------:R-:W-:Y:S01]  /*11b0*/  HADD2.F32 R130, -RZ, R11.reuse.H0_H0 ;  /* 0x2000000bff827230 */ /* 0x100fe20000004100 */
[----:B------:R1:W3:Y:S01]  /*11c0*/  MUFU.EX2 R64, R17 ;  /* 0x0000001100407308 */ /* 0x0002e20000000800 */
[----:B0-----:R-:W-:Y:S01]  /*11d0*/  FMUL.FTZ R16, R46, -1.4426950216293334961 ;  /* 0xbfb8aa3b2e107820 */ /* 0x001fe20000410000 */
[----:B------:R-:W-:Y:S01]  /*11e0*/  FADD.FTZ R61, R61, 1 ;  /* 0x3f8000003d3d7421 */ /* 0x000fe20000010000 */
[----:B------:R-:W-:-:S02]  /*11f0*/  HADD2.F32 R113, -RZ, R11.H1_H1 ;  /* 0x3000000bff717230 */ /* 0x000fc40000004100 */
[--C-:B------:R-:W-:Y:S02]  /*1200*/  HADD2.F32 R96, -RZ, R95.reuse.H0_H0 ;  /* 0x2000005fff607230 */ /* 0x100fe40000004100 */
[----:B------:R-:W-:Y:S01]  /*1210*/  HADD2.F32 R95, -RZ, R95.H1_H1 ;  /* 0x3000005fff5f7230 */ /* 0x000fe20000004100 */
[----:B------:R-:W0:Y:S01]  /*1220*/  MUFU.EX2 R74, R16 ;  /* 0x00000010004a7308 */ /* 0x000e220000000800 */
[----:B-1----:R-:W-:Y:S01]  /*1230*/  FMUL.FTZ R17, R44, -1.4426950216293334961 ;  /* 0xbfb8aa3b2c117820 */ /* 0x002fe20000410000 */
[----:B----4-:R-:W-:Y:S01]  /*1240*/  FADD.FTZ R73, R62, 1 ;  /* 0x3f8000003e497421 */ /* 0x010fe20000010000 */
[----:B------:R-:W-:-:S05]  /*1250*/  HADD2.F32 R62, -RZ, R26.H1_H1 ;  /* 0x3000001aff3e7230 */ /* 0x000fca0000004100 */
[----:B------:R-:W1:Y:S01]  /*1260*/  MUFU.EX2 R75, R18 ;  /* 0x00000012004b7308 */ /* 0x000e620000000800 */
[----:B---3--:R-:W-:Y:S01]  /*1270*/  FADD.FTZ R77, R64, 1 ;  /* 0x3f800000404d7421 */ /* 0x008fe20000010000 */
[----:B------:R-:W-:-:S06]  /*1280*/  HADD2.F32 R64, -RZ, R15.H1_H1 ;  /* 0x3000000fff407230 */ /* 0x000fcc0000004100 */
[----:B------:R-:W-:Y:S01]  /*1290*/  MUFU.EX2 R79, R17 ;  /* 0x00000011004f7308 */ /* 0x000fe20000000800 */
[----:B0-----:R-:W-:-:S07]  /*12a0*/  FADD.FTZ R74, R74, 1 ;  /* 0x3f8000004a4a7421 */ /* 0x001fce0000010000 */
[----:B------:R-:W0:Y:S01]  /*12b0*/  MUFU.EX2 R88, R19 ;  /* 0x0000001300587308 */ /* 0x000e220000000800 */
[----:B-1----:R-:W-:-:S07]  /*12c0*/  FADD.FTZ R75, R75, 1 ;  /* 0x3f8000004b4b7421 */ /* 0x002fce0000010000 */
[----:B------:R1:W3:Y:S08]  /*12d0*/  MUFU.EX2 R63, R54 ;  /* 0x00000036003f7308 */ /* 0x0002f00000000800 */
[----:B------:R4:W3:Y:S01]  /*12e0*/  MUFU.EX2 R66, R55 ;  /* 0x0000003700427308 */ /* 0x0008e20000000800 */
[----:B-1----:R-:W-:Y:S01]  /*12f0*/  FADD.FTZ R54, R52, 1 ;  /* 0x3f80000034367421 */ /* 0x002fe20000010000 */
[----:B------:R-:W-:Y:S01]  /*1300*/  FADD.FTZ R52, R58, 1 ;  /* 0x3f8000003a347421 */ /* 0x000fe20000010000 */
[----:B------:R-:W-:-:S02]  /*1310*/  HADD2.F32 R58, -RZ, R15.H0_H0 ;  /* 0x2000000fff3a7230 */ /* 0x000fc40000004100 */
[----:B0-----:R-:W-:-:S03]  /*1320*/  FADD.FTZ R88, R88, 1 ;  /* 0x3f80000058587421 */ /* 0x001fc60000010000 */
[----:B------:R-:W-:Y:S01]  /*1330*/  MUFU.RCP R54, R54 ;  /* 0x0000003600367308 */ /* 0x000fe20000001000 */
[----:B----4-:R-:W-:Y:S01]  /*1340*/  FADD.FTZ R55, R51, 1 ;  /* 0x3f80000033377421 */ /* 0x010fe20000010000 */
[----:B------:R-:W-:Y:S01]  /*1350*/  FADD.FTZ R51, R56, 1 ;  /* 0x3f80000038337421 */ /* 0x000fe20000010000 */
[----:B------:R-:W-:Y:S02]  /*1360*/  HADD2.F32 R56, -RZ, R14.H1_H1 ;  /* 0x3000000eff387230 */ /* 0x000fe40000004100 */
[----:B---3--:R-:W-:Y:S01]  /*1370*/  FADD.FTZ R114, R63, 1 ;  /* 0x3f8000003f727421 */ /* 0x008fe20000010000 */
[----:B------:R-:W-:Y:S02]  /*1380*/  HADD2.F32 R63, -RZ, R27.H1_H1 ;  /* 0x3000001bff3f7230 */ /* 0x000fe40000004100 */
[----:B------:R-:W-:Y:S01]  /*1390*/  MUFU.RCP R55, R55 ;  /* 0x0000003700377308 */ /* 0x000fe20000001000 */
[----:B------:R-:W-:-:S07]  /*13a0*/  FADD.FTZ R116, R66, 1 ;  /* 0x3f80000042747421 */ /* 0x000fce0000010000 */
[----:B------:R-:W-:Y:S08]  /*13b0*/  MUFU.RCP R57, R57 ;  /* 0x0000003900397308 */ /* 0x000ff00000001000 */
[----:B------:R-:W-:Y:S08]  /*13c0*/  MUFU.RCP R51, R51 ;  /* 0x0000003300337308 */ /* 0x000ff00000001000 */
[----:B------:R0:W-:Y:S08]  /*13d0*/  MUFU.RCP R72, R60 ;  /* 0x0000003c00487308 */ /* 0x0001f00000001000 */
[----:B------:R-:W1:Y:S01]  /*13e0*/  MUFU.RCP R52, R52 ;  /* 0x0000003400347308 */ /* 0x000e620000001000 */
[----:B0-----:R-:W-:-:S07]  /*13f0*/  HADD2.F32 R60, -RZ, R25.H1_H1 ;  /* 0x30000019ff3c7230 */ /* 0x001fce0000004100 */
[----:B------:R-:W-:Y:S08]  /*1400*/  MUFU.RCP R53, R53 ;  /* 0x0000003500357308 */ /* 0x000ff00000001000 */
[----:B------:R0:W3:Y:S08]  /*1410*/  MUFU.RCP R78, R61 ;  /* 0x0000003d004e7308 */ /* 0x0000f00000001000 */
[----:B------:R-:W-:Y:S01]  /*1420*/  MUFU.RCP R73, R73 ;  /* 0x0000004900497308 */ /* 0x000fe20000001000 */
[----:B0-----:R-:W-:-:S02]  /*1430*/  HADD2.F32 R61, -RZ, R26.H0_H0 ;  /* 0x2000001aff3d7230 */ /* 0x001fc40000004100 */
[----:B-1----:R-:W-:-:S04]  /*1440*/  FADD.FTZ R26, -R52, 1 ;  /* 0x3f800000341a7421 */ /* 0x002fc80000010100 */
[C---:B------:R-:W-:Y:S01]  /*1450*/  FFMA.FTZ R26, R39.reuse, R26, 1 ;  /* 0x3f800000271a7423 */ /* 0x040fe2000001001a */
[----:B------:R-:W-:Y:S01]  /*1460*/  FMUL.FTZ R39, R39, R52 ;  /* 0x0000003427277220 */ /* 0x000fe20000410000 */
[----:B------:R-:W0:Y:S08]  /*1470*/  MUFU.RCP R114, R114 ;  /* 0x0000007200727308 */ /* 0x000e300000001000 */
[----:B------:R3:W1:Y:S08]  /*1480*/  MUFU.RCP R131, R74 ;  /* 0x0000004a00837308 */ /* 0x0006700000001000 */
[----:B------:R-:W4:Y:S01]  /*1490*/  MUFU.RCP R77, R77 ;  /* 0x0000004d004d7308 */ /* 0x000f220000001000 */
[----:B---3--:R-:W-:Y:S01]  /*14a0*/  FADD.FTZ R74, -R78, 1 ;  /* 0x3f8000004e4a7421 */ /* 0x008fe20000010100 */
[----:B0-----:R-:W-:-:S03]  /*14b0*/  FMUL.FTZ R10, R41, R114 ;  /* 0x00000072290a7220 */ /* 0x001fc60000410000 */
[C---:B------:R-:W-:Y:S01]  /*14c0*/  FFMA.FTZ R74, R37.reuse, R74, 1 ;  /* 0x3f800000254a7423 */ /* 0x040fe2000001004a */
[----:B------:R-:W-:Y:S02]  /*14d0*/  FMUL.FTZ R37, R37, R78 ;  /* 0x0000004e25257220 */ /* 0x000fe40000410000 */
[----:B------:R-:W0:Y:S01]  /*14e0*/  MUFU.RCP R116, R116 ;  /* 0x0000007400747308 */ /* 0x000e220000001000 */
[----:B-1----:R-:W-:-:S07]  /*14f0*/  FMUL.FTZ R11, R46, R131 ;  /* 0x000000832e0b7220 */ /* 0x002fce0000410000 */
[----:B------:R1:W3:Y:S08]  /*1500*/  MUFU.RCP R132, R75 ;  /* 0x0000004b00847308 */ /* 0x0002f00000001000 */
[----:B------:R-:W-:Y:S01]  /*1510*/  MUFU.RCP R138, R88 ;  /* 0x00000058008a7308 */ /* 0x000fe20000001000 */
[----:B-1----:R-:W-:-:S07]  /*1520*/  FADD.FTZ R75, R79, 1 ;  /* 0x3f8000004f4b7421 */ /* 0x002fce0000010000 */
[----:B------:R1:W3:Y:S02]  /*1530*/  MUFU.RCP R133, R75 ;  /* 0x0000004b00857308 */ /* 0x0002e40000001000 */
[----:B-1----:R-:W-:-:S04]  /*1540*/  FADD.FTZ R75, -R131, 1 ;  /* 0x3f800000834b7421 */ /* 0x002fc80000010100 */
[----:B------:R-:W-:Y:S01]  /*1550*/  FFMA.FTZ R75, R46, R75, 1 ;  /* 0x3f8000002e4b7423 */ /* 0x000fe2000001004b */
[----:B--2---:R1:W-:Y:S04]  /*1560*/  STS.128 [R104], R28 ;  /* 0x0000001c68007388 */ /* 0x0043e80000000c00 */
[----:B-----5:R2:W-:Y:S01]  /*1570*/  STS.128 [R104+0x200], R32 ;  /* 0x0002002068007388 */ /* 0x0205e20000000c00 */
[----:B------:R-:W-:-:S03]  /*1580*/  NOP ;  /* 0x0000000000007918 */ /* 0x000fc60000000000 */
[----:B------:R-:W5:Y:S01]  /*1590*/  LDS.128 R16, [R103] ;  /* 0x0000000067107984 */ /* 0x000f620000000c00 */
[----:B-1----:R-:W-:Y:S02]  /*15a0*/  HADD2.F32 R30, -RZ, R14.H0_H0 ;  /* 0x2000000eff1e7230 */ /* 0x002fe40000004100 */
[----:B------:R-:W-:Y:S02]  /*15b0*/  HADD2.F32 R31, -RZ, R27.H0_H0 ;  /* 0x2000001bff1f7230 */ /* 0x000fe40000004100 */
[--C-:B--2---:R-:W-:Y:S02]  /*15c0*/  HADD2.F32 R32, -RZ, R12.reuse.H0_H0 ;  /* 0x2000000cff207230 */ /* 0x104fe40000004100 */
[----:B------:R-:W-:Y:S01]  /*15d0*/  FMUL.FTZ R137, R30, R11 ;  /* 0x0000000b1e897220 */ /* 0x000fe20000410000 */
[----:B------:R-:W-:Y:S02]  /*15e0*/  HADD2.F32 R33, -RZ, R12.H1_H1 ;  /* 0x3000000cff217230 */ /* 0x000fe40000004100 */
[----:B------:R-:W-:-:S02]  /*15f0*/  HADD2.F32 R34, -RZ, R13.H0_H0 ;  /* 0x2000000dff227230 */ /* 0x000fc40000004100 */
[----:B------:R-:W-:Y:S02]  /*1600*/  HADD2.F32 R35, -RZ, R13.H1_H1 ;  /* 0x3000000dff237230 */ /* 0x000fe40000004100 */
[----:B------:R-:W1:Y:S01]  /*1610*/  LDS.128 R12, [R103+0x10] ;  /* 0x00001000670c7984 */ /* 0x000e620000000c00 */
[--C-:B-----5:R-:W-:Y:S02]  /*1620*/  HADD2.F32 R66, -RZ, R16.reuse.H0_H0 ;  /* 0x20000010ff427230 */ /* 0x120fe40000004100 */
        /* <DEDUP_REMOVED lines=15> */
[----:B------:R-:W-:Y:S01]  /*1720*/  FADD.FTZ R17, -R57, 1 ;  /* 0x3f80000039117421 */ /* 0x000fe20000010100 */
[----:B------:R-:W-:Y:S01]  /*1730*/  FMUL.FTZ R25, R25, R18 ;  /* 0x0000001219197220 */ /* 0x000fe20000410000 */
[----:B------:R-:W-:Y:S01]  /*1740*/  FMUL.FTZ R18, R59, R68 ;  /* 0x000000443b127220 */ /* 0x000fe20000410000 */
[----:B------:R-:W-:Y:S02]  /*1750*/  HADD2.F32 R82, -RZ, R19.H1_H1 ;  /* 0x30000013ff527230 */ /* 0x000fe40000004100 */
        /* <DEDUP_REMOVED lines=16> */
[----:B-1----:R-:W-:-:S02]  /*1860*/  HADD2.F32 R79, -RZ, R12.H0_H0 ;  /* 0x2000000cff4f7230 */ /* 0x002fc40000004100 */
[----:B------:R-:W-:Y:S01]  /*1870*/  FFMA.FTZ R19, R42, R19, 1 ;  /* 0x3f8000002a137423 */ /* 0x000fe20000010013 */
[----:B------:R-:W-:Y:S01]  /*1880*/  FMUL.FTZ R18, R53, R18 ;  /* 0x0000001235127220 */ /* 0x000fe20000410000 */
[----:B------:R-:W-:Y:S02]  /*1890*/  HADD2.F32 R81, -RZ, R12.H1_H1 ;  /* 0x3000000cff517230 */ /* 0x000fe40000004100 */
[----:B------:R-:W-:Y:S01]  /*18a0*/  FMUL.FTZ R26, R27, R26 ;  /* 0x0000001a1b1a7220 */ /* 0x000fe20000410000 */
[----:B------:R-:W-:Y:S01]  /*18b0*/  FMUL.FTZ R27, R31, R80 ;  /* 0x000000501f1b7220 */ /* 0x000fe20000410000 */
[----:B------:R-:W-:Y:S01]  /*18c0*/  FMUL.FTZ R19, R18, R19 ;  /* 0x0000001312137220 */ /* 0x000fe20000410000 */
[----:B------:R-:W-:Y:S01]  /*18d0*/  FMUL.FTZ R18, R29, R74 ;  /* 0x0000004a1d127220 */ /* 0x000fe20000410000 */
        /* <DEDUP_REMOVED lines=8> */
[----:B------:R-:W-:Y:S01]  /*1960*/  FMUL.FTZ R27, R72, R27 ;  /* 0x0000001b481b7220 */ /* 0x000fe20000410000 */
[----:B------:R-:W-:Y:S01]  /*1970*/  FFMA.FTZ R13, R36, R13, 1 ;  /* 0x3f800000240d7423 */ /* 0x000fe2000001000d */
[----:B------:R-:W-:Y:S01]  /*1980*/  FMUL.FTZ R12, R73, R12 ;  /* 0x0000000c490c7220 */ /* 0x000fe20000410000 */
[----:B------:R-:W-:Y:S01]  /*1990*/  FFMA.FTZ R14, R41, R14, 1 ;  /* 0x3f800000290e7423 */ /* 0x000fe2000001000e */
[----:B------:R-:W-:Y:S01]  /*19a0*/  FMUL.FTZ R29, R114, R29 ;  /* 0x0000001d721d7220 */ /* 0x000fe20000410000 */
[----:B------:R-:W-:Y:S01]  /*19b0*/  FMUL.FTZ R27, R27, R28 ;  /* 0x0000001c1b1b7220 */ /* 0x000fe20000410000 */
[----:B------:R-:W-:-:S02]  /*19c0*/  HADD2.F32 R139, -RZ, R15.H0_H0 ;  /* 0x2000000fff8b7230 */ /* 0x000fc40000004100 */
[----:B------:R-:W-:Y:S01]  /*19d0*/  FMUL.FTZ R28, R12, R13 ;  /* 0x0000000d0c1c7220 */ /* 0x000fe20000410000 */
[----:B------:R-:W-:Y:S02]  /*19e0*/  HADD2.F32 R140, -RZ, R15.H1_H1 ;  /* 0x3000000fff8c7230 */ /* 0x000fe40000004100 */
[----:B------:R-:W-:Y:S01]  /*19f0*/  FMUL.FTZ R29, R29, R14 ;  /* 0x0000000e1d1d7220 */ /* 0x000fe20000410000 */
[----:B----4-:R-:W-:Y:S01]  /*1a00*/  FADD.FTZ R13, -R77, 1 ;  /* 0x3f8000004d0d7421 */ /* 0x010fe20000010100 */
[----:B0-----:R-:W-:Y:S01]  /*1a10*/  FADD.FTZ R14, -R116, 1 ;  /* 0x3f800000740e7421 */ /* 0x001fe20000010100 */
        /* <DEDUP_REMOVED lines=12> */
[----:B---3--:R-:W-:Y:S01]  /*1ae0*/  FADD.FTZ R12, -R132, 1 ;  /* 0x3f800000840c7421 */ /* 0x008fe20000010100 */
        /* <DEDUP_REMOVED lines=16> */
[----:B------:R-:W-:Y:S01]  /*1bf0*/  HADD2.F32 R94, -RZ, R84.H0_H0 ;  /* 0x20000054ff5e7230 */ /* 0x000fe20000004100 */
        /* <DEDUP_REMOVED lines=10> */
[----:B------:R-:W-:-:S03]  /*1ca0*/  F2FP.F16.F32.PACK_AB R18, R91, R90 ;  /* 0x0000005a5b12723e */ /* 0x000fc600000000ff */
[----:B------:R-:W1:Y:S01]  /*1cb0*/  LDC.64 R28, c[0x0][0x558] ;  /* 0x00015600ff1c7b82 */ /* 0x000e620000000a00 */
[----:B------:R-:W-:Y:S01]  /*1cc0*/  F2FP.F16.F32.PACK_AB R19, R93, R92 ;  /* 0x0000005c5d13723e */ /* 0x000fe200000000ff */
        /* <DEDUP_REMOVED lines=12> */
[----:B------:R-:W-:Y:S02]  /*1d90*/  HADD2.F32 R88, -RZ, R87.H0_H0 ;  /* 0x20000057ff587230 */ /* 0x000fe40000004100 */
[----:B------:R-:W-:Y:S01]  /*1da0*/  FMUL.FTZ R131, R61, R39 ;  /* 0x000000273d837220 */ /* 0x000fe20000410000 */
[----:B------:R-:W-:-:S04]  /*1db0*/  IMAD.WIDE.U32 R8, R112, UR10, R84 ;  /* 0x0000000a70087c25 */ /* 0x000fc8000f8e0054 */
[----:B------:R-:W-:Y:S01]  /*1dc0*/  FMUL.FTZ R31, R31, R23 ;  /* 0x000000171f1f7220 */ /* 0x000fe20000410000 */
[----:B------:R0:W-:Y:S01]  /*1dd0*/  STS.128 [R103], R12 ;  /* 0x0000000c67007388 */ /* 0x0001e20000000c00 */
[----:B------:R-:W-:Y:S01]  /*1de0*/  FMUL.FTZ R132, R63, R37 ;  /* 0x000000253f847220 */ /* 0x000fe20000410000 */
[----:B------:R-:W-:Y:S02]  /*1df0*/  IMAD R9, R112, UR11, R9 ;  /* 0x0000000b70097c24 */ /* 0x000fe4000f8e0209 */
[----:B------:R-:W-:Y:S01]  /*1e00*/  FMUL.FTZ R138, R56, R43 ;  /* 0x0000002b388a7220 */ /* 0x000fe20000410000 */
[----:B------:R-:W-:Y:S01]  /*1e10*/  STS.128 [R103+0x10], R16 ;  /* 0x0000101067007388 */ /* 0x000fe20000000c00 */
[----:B------:R-:W-:-:S03]  /*1e20*/  NOP ;  /* 0x0000000000007918 */ /* 0x000fc60000000000 */
[----:B------:R-:W2:Y:S01]  /*1e30*/  LDS.128 R4, [R104+0x200] ;  /* 0x0002000068047984 */ /* 0x000ea20000000c00 */
[----:B-1----:R-:W-:Y:S01]  /*1e40*/  LEA R28, P0, R8, R28, 0x1 ;  /* 0x0000001c081c7211 */ /* 0x002fe200078008ff */
[--C-:B------:R-:W-:Y:S02]  /*1e50*/  HADD2.F32 R90, -RZ, R86.reuse.H0_H0 ;  /* 0x20000056ff5a7230 */ /* 0x100fe40000004100 */
[----:B------:R-:W-:Y:S01]  /*1e60*/  FMUL.FTZ R142, R64, R47 ;  /* 0x0000002f408e7220 */ /* 0x000fe20000410000 */
[----:B------:R-:W1:Y:S01]  /*1e70*/  LDS.128 R24, [R104] ;  /* 0x0000000068187984 */ /* 0x000e620000000c00 */
[----:B------:R-:W-:Y:S01]  /*1e80*/  LEA.HI.X R29, R8, R29, R9, 0x1, P0 ;  /* 0x0000001d081d7211 */ /* 0x000fe200000f0c09 */
[----:B0-----:R-:W-:Y:S01]  /*1e90*/  FMUL.FTZ R12, R45, R116 ;  /* 0x000000742d0c7220 */ /* 0x001fe20000410000 */
        /* <DEDUP_REMOVED lines=9> */
[----:B--2---:R-:W-:Y:S04]  /*1f30*/  STG.E.128 desc[UR14][R8.64+0x200], R4 ;  /* 0x0002000408007986 */ /* 0x004fe8000c101d0e */
[----:B-1----:R0:W-:Y:S02]  /*1f40*/  STG.E.128 desc[UR14][R8.64], R24 ;  /* 0x0000001808007986 */ /* 0x0021e4000c101d0e */
[----:B0-----:R-:W-:Y:S01]  /*1f50*/  FMUL.FTZ R24, R33, R10 ;  /* 0x0000000a21187220 */ /* 0x001fe20000410000 */
[----:B------:R-:W-:Y:S01]  /*1f60*/  FMUL.FTZ R25, R34, R77 ;  /* 0x0000004d22197220 */ /* 0x000fe20000410000 */
        /* <DEDUP_REMOVED lines=43> */
.L_x_14588:
[----:B------:R-:W-:Y:S01]  /*2220*/  FFMA.FTZ R111, R28, R102, R111 ;  /* 0x000000661c6f7223 */ /* 0x000fe2000001006f */
[----:B------:R-:W0:Y:S01]  /*2230*/  LDCU UR6, c[0x0][0x38c] ;  /* 0x00007180ff0677ac */ /* 0x000e220008000800 */
[----:B------:R-:W-:Y:S02]  /*2240*/  MOV R86, RZ ;  /* 0x000000ff00567202 */ /* 0x000fe40000000f00 */
        /* <DEDUP_REMOVED lines=11> */
[----:B------:R-:W-:Y:S01]  /*2300*/  FADD.FTZ R69, R115, UR5 ;  /* 0x0000000573457e21 */ /* 0x000fe20008010000 */
[----:B------:R-:W-:Y:S01]  /*2310*/  FADD.FTZ R70, R117, UR5 ;  /* 0x0000000575467e21 */ /* 0x000fe20008010000 */
[----:B------:R-:W-:Y:S01]  /*2320*/  FFMA.FTZ R3, R131, R98, R2 ;  /* 0x0000006283037223 */ /* 0x000fe20000010002 */
[----:B------:R-:W-:Y:S01]  /*2330*/  FADD.FTZ R67, R118, UR5 ;  /* 0x0000000576437e21 */ /* 0x000fe20008010000 */
        /* <DEDUP_REMOVED lines=44> */
[----:B------:R-:W-:Y:S01]  /*2600*/  ISETP.NE.AND P0, PT, R106, 0x1, PT ;  /* 0x000000016a00780c */ /* 0x000fe20003f05270 */
        /* <DEDUP_REMOVED lines=16> */
[----:B-1----:R-:W-:Y:S01]  /*2710*/  FADD.FTZ R23, R142, R142 ;  /* 0x0000008e8e177221 */ /* 0x002fe20000010000 */
        /* <DEDUP_REMOVED lines=11> */
.L_x_14671:
[----:B------:R-:W5:Y:S01]  /*27d0*/  S2R R22, SR_TID.X ;  /* 0x0000000000167919 */ /* 0x000f620000002100 */
[----:B---3--:R-:W-:Y:S01]  /*27e0*/  UIMAD.WIDE.U32 UR12, UR6, UR20, URZ ;  /* 0x00000014060c72a5 */ /* 0x008fe2000f8e00ff */
[----:B0-----:R-:W-:-:S03]  /*27f0*/  IMAD.WIDE.U32 R2, R112, UR16, RZ ;  /* 0x0000001070027c25 */ /* 0x001fc6000f8e00ff */
[----:B------:R-:W-:Y:S01]  /*2800*/  UIMAD UR9, UR6, UR21, UR13 ;  /* 0x00000015060972a4 */ /* 0x000fe2000f8e020d */
[----:B------:R-:W-:Y:S01]  /*2810*/  IMAD R4, R112, UR17, R3 ;  /* 0x0000001170047c24 */ /* 0x000fe2000f8e0203 */
[----:B------:R-:W-:Y:S01]  /*2820*/  ULEA UR13, UP0, UR12, UR33, 0x1 ;  /* 0x000000210c0d7291 */ /* 0x000fe2000f8008ff */
[----:B------:R-:W-:Y:S02]  /*2830*/  R2UR UR11, R3 ;  /* 0x00000000030b72ca */ /* 0x000fe400000e0000 */
[----:B------:R-:W-:Y:S01]  /*2840*/  R2UR UR10, R2 ;  /* 0x00000000020a72ca */ /* 0x000fe200000e0000 */
[----:B------:R-:W-:Y:S01]  /*2850*/  ULEA.HI.X UR12, UR12, UR32, UR9, 0x1, UP0 ;  /* 0x000000200c0c7291 */ /* 0x000fe200080f0c09 */
[----:B------:R-:W-:Y:S02]  /*2860*/  R2UR UR11, R4 ;  /* 0x00000000040b72ca */ /* 0x000fe400000e0000 */
[----:B------:R-:W-:-:S03]  /*2870*/  MOV R2, UR13 ;  /* 0x0000000d00027c02 */ /* 0x000fc60008000f00 */
[----:B------:R-:W-:-:S08]  /*2880*/  MOV R3, UR12 ;  /* 0x0000000c00037c02 */ /* 0x000fd00008000f00 */
[----:B------:R-:W-:-:S04]  /*2890*/  UIMAD.WIDE.U32 UR10, UR6, UR18, UR10 ;  /* 0x00000012060a72a5 */ /* 0x000fc8000f8e000a */
[----:B------:R-:W-:Y:S02]  /*28a0*/  UIMAD UR9, UR6, UR19, UR11 ;  /* 0x00000013060972a4 */ /* 0x000fe4000f8e020b */
[----:B----4-:R-:W-:Y:S01]  /*28b0*/  ULEA UR11, UP0, UR10, UR22, 0x3 ;  /* 0x000000160a0b7291 */ /* 0x010fe2000f8018ff */
[----:B-----5:R-:W-:-:S03]  /*28c0*/  SHF.L.U32 R4, R22, 0x2, RZ ;  /* 0x0000000216047819 */ /* 0x020fc600000006ff */
[----:B------:R-:W-:Y:S01]  /*28d0*/  ULEA.HI.X UR10, UR10, UR23, UR9, 0x3, UP0 ;  /* 0x000000170a0a7291 */ /* 0x000fe200080f1c09 */
[----:B------:R-:W-:Y:S02]  /*28e0*/  LOP3.LUT R5, R107, 0xf80, R4, 0xf8, !PT ;  /* 0x00000f806b057812 */ /* 0x000fe400078ef804 */
[----:B------:R-:W-:-:S03]  /*28f0*/  MOV R114, UR11 ;  /* 0x0000000b00727c02 */ /* 0x000fc60008000f00 */
[----:B------:R-:W-:-:S05]  /*2900*/  IMAD.WIDE.U32 R2, R5, 0x10, R2 ;  /* 0x0000001005027825 */ /* 0x000fca00078e0002 */
[----:B------:R-:W3:Y:S01]  /*2910*/  LDG.E.128 R4, desc[UR14][R2.64] ;  /* 0x0000000e02047981 */ /* 0x000ee2000c1e1d00 */
[----:B------:R-:W-:-:S03]  /*2920*/  MOV R115, UR10 ;  /* 0x0000000a00737c02 */ /* 0x000fc60008000f00 */
[----:B-1----:R-:W4:Y:S04]  /*2930*/  LDG.E.128 R8, desc[UR14][R2.64+0x200] ;  /* 0x0002000e02087981 */ /* 0x002f28000c1e1d00 */
[----:B------:R-:W5:Y:S04]  /*2940*/  LDG.E.128 R12, desc[UR14][R2.64+0x400] ;  /* 0x0004000e020c7981 */ /* 0x000f68000c1e1d00 */
[----:B--2---:R0:W2:Y:S04]  /*2950*/  LDG.E.128 R16, desc[UR14][R2.64+0x600] ;  /* 0x0006000e02107981 */ /* 0x0040a8000c1e1d00 */
[----:B------:R-:W2:Y:S01]  /*2960*/  LDG.E.64 R114, desc[UR14][R114.64] ;  /* 0x0000000e72727981 */ /* 0x000ea2000c1e1b00 */
[----:B------:R-:W-:-:S04]  /*2970*/  IMAD.WIDE.U32 R116, R112, UR28, RZ ;  /* 0x0000001c70747c25 */ /* 0x000fc8000f8e00ff */
[----:B------:R-:W-:Y:S01]  /*2980*/  IMAD R113, R112, UR29, R117 ;  /* 0x0000001d70717c24 */ /* 0x000fe2000f8e0275 */
[----:B------:R-:W-:Y:S02]  /*2990*/  R2UR UR11, R117 ;  /* 0x00000000750b72ca */ /* 0x000fe400000e0000 */
[----:B------:R-:W-:Y:S02]  /*29a0*/  R2UR UR10, R116 ;  /* 0x00000000740a72ca */ /* 0x000fe400000e0000 */
[----:B------:R-:W-:-:S13]  /*29b0*/  R2UR UR11, R113 ;  /* 0x00000000710b72ca */ /* 0x000fda00000e0000 */
[----:B------:R-:W-:-:S04]  /*29c0*/  UIMAD.WIDE.U32 UR10, UR6, UR26, UR10 ;  /* 0x0000001a060a72a5 */ /* 0x000fc8000f8e000a */
[----:B------:R-:W-:Y:S02]  /*29d0*/  UIMAD UR9, UR6, UR27, UR11 ;  /* 0x0000001b060972a4 */ /* 0x000fe4000f8e020b */
[----:B------:R-:W-:-:S04]  /*29e0*/  ULEA UR11, UP0, UR10, UR24, 0x3 ;  /* 0x000000180a0b7291 */ /* 0x000fc8000f8018ff */
[----:B------:R-:W-:Y:S02]  /*29f0*/  ULEA.HI.X UR10, UR10, UR25, UR9, 0x3, UP0 ;  /* 0x000000190a0a7291 */ /* 0x000fe400080f1c09 */
[----:B0-----:R-:W-:-:S04]  /*2a00*/  MOV R2, UR11 ;  /* 0x0000000b00027c02 */ /* 0x001fc80008000f00 */
[----:B------:R-:W-:Y:S02]  /*2a10*/  MOV R3, UR10 ;  /* 0x0000000a00037c02 */ /* 0x000fe40008000f00 */
[----:B------:R-:W-:Y:S01]  /*2a20*/  SHF.L.U32 R201, R106, 0x8, RZ ;  /* 0x000000086ac97819 */ /* 0x000fe200000006ff */
[----:B---3--:R0:W-:Y:S04]  /*2a30*/  STS.128 [R104], R4 ;  /* 0x0000000468007388 */ /* 0x0081e80000000c00 */
[----:B----4-:R3:W-:Y:S04]  /*2a40*/  STS.128 [R104+0x200], R8 ;  /* 0x0002000868007388 */ /* 0x0107e80000000c00 */
[----:B-----5:R4:W-:Y:S04]  /*2a50*/  STS.128 [R104+0x400], R12 ;  /* 0x0004000c68007388 */ /* 0x0209e80000000c00 */
[----:B--2---:R2:W-:Y:S01]  /*2a60*/  STS.128 [R104+0x600], R16 ;  /* 0x0006001068007388 */ /* 0x0045e20000000c00 */
        /* <DEDUP_REMOVED lines=8> */
[----:B---3--:R-:W-:Y:S01]  /*2af0*/  FMUL.RZ R8, R4, 0.15915493667125701904 ;  /* 0x3e22f98304087820 */ /* 0x008fe2000040c000 */
[----:B------:R-:W-:-:S04]  /*2b00*/  FMUL.FTZ R4, R66, UR12 ;  /* 0x0000000c42047c20 */ /* 0x000fc80008410000 */
[----:B------:R-:W-:Y:S01]  /*2b10*/  FMUL.RZ R9, R4, 0.15915493667125701904 ;  /* 0x3e22f98304097820 */ /* 0x000fe2000040c000 */
[----:B------:R-:W-:Y:S01]  /*2b20*/  FMUL.FTZ R4, R63, UR12 ;  /* 0x0000000c3f047c20 */ /* 0x000fe20008410000 */
[----:B----4-:R-:W-:Y:S08]  /*2b30*/  MUFU.SIN R13, R5 ;  /* 0x00000005000d7308 */ /* 0x010ff00000000400 */
        /* <DEDUP_REMOVED lines=43> */
[----:B------:R0:W-:Y:S08]  /*2df0*/  MUFU.COS R133, R5 ;  /* 0x0000000500857308 */ /* 0x0001f00000000000 */
[----:B------:R2:W3:Y:S01]  /*2e00*/  MUFU.EX2 R150, R4 ;  /* 0x0000000400967308 */ /* 0x0004e20000000800 */
[----:B0-----:R-:W-:Y:S01]  /*2e10*/  FMUL.FTZ R5, R67, R113 ;  /* 0x0000007143057220 */ /* 0x001fe20000410000 */
[----:B--2---:R-:W-:-:S06]  /*2e20*/  IADD3 R4, PT, PT, R201, -0x100, RZ ;  /* 0xffffff00c9047810 */ /* 0x004fcc0007ffe0ff */
[----:B------:R-:W-:Y:S01]  /*2e30*/  MUFU.SIN R151, R8 ;  /* 0x0000000800977308 */ /* 0x000fe20000000400 */
[----:B------:R-:W-:-:S07]  /*2e40*/  LOP3.LUT R4, R4, 0x100, RZ, 0xc0, !PT ;  /* 0x0000010004047812 */ /* 0x000fce00078ec0ff */
[----:B------:R0:W-:Y:S01]  /*2e50*/  MUFU.COS R129, R8 ;  /* 0x0000000800817308 */ /* 0x0001e20000000000 */
[----:B------:R-:W-:-:S07]  /*2e60*/  FMUL.FTZ R11, R64, R113 ;  /* 0x00000071400b7220 */ /* 0x000fce0000410000 */
[----:B------:R-:W-:Y:S01]  /*2e70*/  MUFU.SIN R153, R9 ;  /* 0x0000000900997308 */ /* 0x000fe20000000400 */
[----:B0-----:R-:W-:-:S07]  /*2e80*/  FMUL.FTZ R8, R65, R113 ;  /* 0x0000007141087220 */ /* 0x001fce0000410000 */
[----:B------:R0:W-:Y:S08]  /*2e90*/  MUFU.COS R155, R9 ;  /* 0x00000009009b7308 */ /* 0x0001f00000000000 */
[----:B------:R2:W4:Y:S01]  /*2ea0*/  MUFU.EX2 R148, R5 ;  /* 0x0000000500947308 */ /* 0x0005220000000800 */
[-C--:B0-----:R-:W-:Y:S01]  /*2eb0*/  FMUL.FTZ R9, R66, R113.reuse ;  /* 0x0000007142097220 */ /* 0x081fe20000410000 */
[----:B--2---:R-:W-:-:S06]  /*2ec0*/  FMUL.FTZ R5, R61, R113 ;  /* 0x000000713d057220 */ /* 0x004fcc0000410000 */
[----:B------:R-:W-:Y:S08]  /*2ed0*/  MUFU.SIN R157, R10 ;  /* 0x0000000a009d7308 */ /* 0x000ff00000000400 */
[----:B------:R0:W-:Y:S08]  /*2ee0*/  MUFU.COS R159, R10 ;  /* 0x0000000a009f7308 */ /* 0x0001f00000000000 */
[----:B------:R2:W-:Y:S01]  /*2ef0*/  MUFU.EX2 R144, R8 ;  /* 0x0000000800907308 */ /* 0x0005e20000000800 */
[----:B0-----:R-:W-:-:S07]  /*2f00*/  FMUL.FTZ R10, R63, R113 ;  /* 0x000000713f0a7220 */ /* 0x001fce0000410000 */
[----:B------:R0:W-:Y:S01]  /*2f10*/  MUFU.EX2 R142, R9 ;  /* 0x00000009008e7308 */ /* 0x0001e20000000800 */
[----:B--2---:R-:W-:-:S07]  /*2f20*/  FMUL.FTZ R8, R59, R113 ;  /* 0x000000713b087220 */ /* 0x004fce0000410000 */
[----:B------:R2:W-:Y:S01]  /*2f30*/  MUFU.EX2 R136, R5 ;  /* 0x0000000500887308 */ /* 0x0005e20000000800 */
[----:B0-----:R-:W-:Y:S01]  /*2f40*/  FMUL.FTZ R9, R60, R113 ;  /* 0x000000713c097220 */ /* 0x001fe20000410000 */
[----:B--2---:R-:W-:Y:S02]  /*2f50*/  IADD3 R5, PT, PT, R4, UR6, RZ ;  /* 0x0000000604057c10 */ /* 0x004fe4000fffe0ff */
[----:B------:R-:W-:-:S04]  /*2f60*/  LEA R4, R105, R103, 0x5 ;  /* 0x0000006769047211 */ /* 0x000fc800078e28ff */
[----:B------:R-:W-:Y:S08]  /*2f70*/  MUFU.EX2 R140, R10 ;  /* 0x0000000a008c7308 */ /* 0x000ff00000000800 */
[----:B------:R-:W-:Y:S08]  /*2f80*/  MUFU.EX2 R138, R11 ;  /* 0x0000000b008a7308 */ /* 0x000ff00000000800 */
[----:B------:R-:W-:Y:S08]  /*2f90*/  MUFU.EX2 R132, R8 ;  /* 0x0000000800847308 */ /* 0x000ff00000000800 */
[----:B------:R0:W-:Y:S02]  /*2fa0*/  MUFU.EX2 R130, R9 ;  /* 0x0000000900827308 */ /* 0x0001e40000000800 */
[----:B0-----:R-:W0:Y:S06]  /*2fb0*/  LDS.128 R8, [R4] ;  /* 0x0000000004087984 */ /* 0x001e2c0000000c00 */
[----:B------:R-:W-:Y:S08]  /*2fc0*/  MUFU.SIN R127, R6 ;  /* 0x00000006007f7308 */ /* 0x000ff00000000400 */
[----:B------:R2:W-:Y:S02]  /*2fd0*/  MUFU.COS R131, R6 ;  /* 0x0000000600837308 */ /* 0x0005e40000000000 */
[----:B--2---:R-:W-:-:S06]  /*2fe0*/  FMUL.FTZ R6, R68, R113 ;  /* 0x0000007144067220 */ /* 0x004fcc0000410000 */
[----:B------:R2:W1:Y:S01]  /*2ff0*/  MUFU.EX2 R146, R6 ;  /* 0x0000000600927308 */ /* 0x0004620000000800 */
[----:B------:R-:W-:Y:S01]  /*3000*/  ISETP.NE.AND P2, PT, R22, RZ, PT ;  /* 0x000000ff1600720c */ /* 0x000fe20003f45270 */
[-C--:B------:R-:W-:Y:S01]  /*3010*/  FMUL.FTZ R14, R58, R113.reuse ;  /* 0x000000713a0e7220 */ /* 0x080fe20000410000 */
[----:B--2---:R-:W-:-:S05]  /*3020*/  FMUL.FTZ R6, R62, R113 ;  /* 0x000000713e067220 */ /* 0x004fca0000410000 */
[----:B------:R2:W-:Y:S01]  /*3030*/  MUFU.EX2 R134, R6 ;  /* 0x0000000600867308 */ /* 0x0005e20000000800 */
[----:B------:R-:W-:Y:S01]  /*3040*/  FMUL.FTZ R12, R57, R113 ;  /* 0x00000071390c7220 */ /* 0x000fe20000410000 */
[----:B--2---:R-:W-:-:S06]  /*3050*/  IADD3 R6, PT, PT, R22, 0x200, RZ ;  /* 0x0000020016067810 */ /* 0x004fcc0007ffe0ff */
[----:B------:R-:W2:Y:S01]  /*3060*/  MUFU.EX2 R126, R14 ;  /* 0x0000000e007e7308 */ /* 0x000ea20000000800 */
[----:B------:R-:W-:Y:S01]  /*3070*/  SEL R164, R5, R6, !P2 ;  /* 0x0000000605a47207 */ /* 0x000fe20005000000 */
[----:B------:R-:W-:Y:S01]  /*3080*/  FMUL.FTZ R6, R56, R113 ;  /* 0x0000007138067220 */ /* 0x000fe20000410000 */
[----:B---3--:R-:W-:Y:S01]  /*3090*/  FMUL.FTZ R152, R150, R115 ;  /* 0x0000007396987220 */ /* 0x008fe20000410000 */
[----:B------:R-:W-:-:S04]  /*30a0*/  FMUL.FTZ R5, R55, R113 ;  /* 0x0000007137057220 */ /* 0x000fc80000410000 */
[----:B------:R-:W-:Y:S01]  /*30b0*/  MUFU.COS R118, R116 ;  /* 0x0000007400767308 */ /* 0x000fe20000000000 */
[----:B----4-:R-:W-:Y:S01]  /*30c0*/  FMUL.FTZ R149, R148, R149 ;  /* 0x0000009594957220 */ /* 0x010fe20000410000 */
[----:B-1----:R-:W-:Y:S01]  /*30d0*/  FMUL.FTZ R147, R146, R147 ;  /* 0x0000009392937220 */ /* 0x002fe20000410000 */
[----:B------:R-:W-:Y:S01]  /*30e0*/  FMUL.FTZ R145, R144, R145 ;  /* 0x0000009190917220 */ /* 0x000fe20000410000 */
[----:B------:R-:W-:-:S04]  /*30f0*/  FMUL.FTZ R143, R142, R143 ;  /* 0x0000008f8e8f7220 */ /* 0x000fc80000410000 */
[----:B------:R-:W-:Y:S01]  /*3100*/  MUFU.EX2 R115, R6 ;  /* 0x0000000600737308 */ /* 0x000fe20000000800 */
[----:B------:R-:W-:Y:S01]  /*3110*/  FMUL.FTZ R148, R148, R13 ;  /* 0x0000000d94947220 */ /* 0x000fe20000410000 */
[----:B------:R-:W-:Y:S01]  /*3120*/  FMUL.FTZ R146, R146, R15 ;  /* 0x0000000f92927220 */ /* 0x000fe20000410000 */
[----:B------:R-:W-:Y:S01]  /*3130*/  FMUL.FTZ R144, R144, R17 ;  /* 0x0000001190907220 */ /* 0x000fe20000410000 */
[----:B------:R-:W-:Y:S01]  /*3140*/  FMUL.FTZ R142, R142, R19 ;  /* 0x000000138e8e7220 */ /* 0x000fe20000410000 */
[----:B------:R-:W-:Y:S01]  /*3150*/  FMUL.FTZ R150, R150, R7 ;  /* 0x0000000796967220 */ /* 0x000fe20000410000 */
[----:B------:R-:W1:Y:S02]  /*3160*/  LDS.128 R16, [R4+0x20] ;  /* 0x0000200004107984 */ /* 0x000e640000000c00 */
[----:B------:R-:W3:Y:S01]  /*3170*/  MUFU.SIN R116, R116 ;  /* 0x0000007400747308 */ /* 0x000ee20000000400 */
[----:B------:R-:W4:Y:S07]  /*3180*/  S2UR UR10, SR_CgaCtaId ;  /* 0x00000000000a79c3 */ /* 0x000f2e0000008800 */
[----:B------:R5:W-:Y:S01]  /*3190*/  MUFU.EX2 R128, R12 ;  /* 0x0000000c00807308 */ /* 0x000be20000000800 */
[----:B------:R-:W-:-:S07]  /*31a0*/  FMUL.FTZ R114, R69, UR12 ;  /* 0x0000000c45727c20 */ /* 0x000fce0008410000 */
[----:B------:R0:W-:Y:S01]  /*31b0*/  MUFU.EX2 R124, R5 ;  /* 0x00000005007c7308 */ /* 0x0001e20000000800 */
[----:B-----5:R-:W5:Y:S01]  /*31c0*/  LDS.128 R12, [R4+0x10] ;  /* 0x00001000040c7984 */ /* 0x020f620000000c00 */
[----:B------:R-:W-:-:S03]  /*31d0*/  FMUL.FTZ R131, R130, R131 ;  /* 0x0000008382837220 */ /* 0x000fc60000410000 */
[----:B0-----:R-:W0:Y:S01]  /*31e0*/  LDS.128 R4, [R4+0x30] ;  /* 0x0000300004047984 */ /* 0x001e220000000c00 */
[----:B------:R-:W-:Y:S01]  /*31f0*/  FMUL.FTZ R130, R130, R127 ;  /* 0x0000007f82827220 */ /* 0x000fe20000410000 */
[----:B--2---:R-:W-:Y:S01]  /*3200*/  FMUL.FTZ R127, R126, R155 ;  /* 0x0000009b7e7f7220 */ /* 0x004fe20000410000 */
[----:B------:R-:W-:Y:S01]  /*3210*/  FMUL.FTZ R137, R136, R137 ;  /* 0x0000008988897220 */ /* 0x000fe20000410000 */
[----:B------:R-:W-:Y:S01]  /*3220*/  FMUL.RZ R161, R114, 0.15915493667125701904 ;  /* 0x3e22f98372a17820 */ /* 0x000fe2000040c000 */
[----:B------:R-:W-:Y:S01]  /*3230*/  FMUL.FTZ R155, R69, R113 ;  /* 0x00000071459b7220 */ /* 0x000fe20000410000 */
[----:B------:R-:W-:Y:S01]  /*3240*/  FMUL.FTZ R141, R140, R141 ;  /* 0x0000008d8c8d7220 */ /* 0x000fe20000410000 */
[----:B------:R-:W-:Y:S01]  /*3250*/  FMUL.FTZ R139, R138, R139 ;  /* 0x0000008b8a8b7220 */ /* 0x000fe20000410000 */
[----:B------:R-:W-:Y:S01]  /*3260*/  FMUL.FTZ R136, R136, R121 ;  /* 0x0000007988887220 */ /* 0x000fe20000410000 */
[----:B------:R-:W-:Y:S01]  /*3270*/  FMUL.FTZ R140, R140, R117 ;  /* 0x000000758c8c7220 */ /* 0x000fe20000410000 */
[----:B------:R-:W-:Y:S01]  /*3280*/  FMUL.FTZ R138, R138, R119 ;  /* 0x000000778a8a7220 */ /* 0x000fe20000410000 */
[----:B---3--:R-:W-:Y:S01]  /*3290*/  FMUL.FTZ R121, R115, R116 ;  /* 0x0000007473797220 */ /* 0x008fe20000410000 */
[--C-:B------:R-:W-:Y:S01]  /*32a0*/  HADD2.F32 R114, -RZ, R8.reuse.H0_H0 ;  /* 0x20000008ff727230 */ /* 0x100fe20000004100 */
[----:B------:R-:W-:Y:S01]  /*32b0*/  MUFU.COS R163, R161 ;  /* 0x000000a100a37308 */ /* 0x000fe20000000000 */
[----:B------:R-:W-:-:S02]  /*32c0*/  HADD2.F32 R116, -RZ, R8.H1_H1 ;  /* 0x30000008ff747230 */ /* 0x000fc40000004100 */
[--C-:B------:R-:W-:Y:S02]  /*32d0*/  HADD2.F32 R117, -RZ, R11.reuse.H0_H0 ;  /* 0x2000000bff757230 */ /* 0x100fe40000004100 */
[----:B------:R-:W-:-:S03]  /*32e0*/  HADD2.F32 R119, -RZ, R11.H1_H1 ;  /* 0x3000000bff777230 */ /* 0x000fc60000004100 */
[----:B------:R-:W2:Y:S08]  /*32f0*/  MUFU.EX2 R8, R155 ;  /* 0x0000009b00087308 */ /* 0x000eb00000000800 */
[----:B------:R-:W3:Y:S01]  /*3300*/  MUFU.SIN R11, R161 ;  /* 0x000000a1000b7308 */ /* 0x000ee20000000400 */
[----:B------:R-:W-:Y:S01]  /*3310*/  UMOV UR9, 0x400 ;  /* 0x0000040000097882 */ /* 0x000fe20000000000 */
[----:B------:R-:W-:Y:S01]  /*3320*/  ISETP.NE.AND P1, PT, R22, 0x1f, PT ;  /* 0x0000001f1600780c */ /* 0x000fe20003f25270 */
[----:B----4-:R-:W-:Y:S01]  /*3330*/  ULEA UR9, UR10, UR9, 0x18 ;  /* 0x000000090a097291 */ /* 0x010fe2000f8ec0ff */
[C---:B------:R-:W-:Y:S01]  /*3340*/  FMUL.FTZ R135, R134.reuse, R135 ;  /* 0x0000008786877220 */ /* 0x040fe20000410000 */
[----:B------:R-:W-:Y:S01]  /*3350*/  FMUL.FTZ R134, R134, R123 ;  /* 0x0000007b86867220 */ /* 0x000fe20000410000 */
[----:B------:R-:W-:Y:S01]  /*3360*/  FMUL.FTZ R123, R115, R118 ;  /* 0x00000076737b7220 */ /* 0x000fe20000410000 */
[----:B------:R-:W-:-:S02]  /*3370*/  HADD2.F32 R118, -RZ, R10.H0_H0 ;  /* 0x2000000aff767230 */ /* 0x000fc40000004100 */
[----:B------:R-:W-:Y:S02]  /*3380*/  HADD2.F32 R120, -RZ, R10.H1_H1 ;  /* 0x3000000aff787230 */ /* 0x000fe40000004100 */
[----:B--2---:R-:W-:Y:S01]  /*3390*/  FMUL.FTZ R10, R8, R163 ;  /* 0x000000a3080a7220 */ /* 0x004fe20000410000 */
[----:B------:R-:W-:Y:S01]  /*33a0*/  FMUL.FTZ R133, R132, R133 ;  /* 0x0000008584857220 */ /* 0x000fe20000410000 */
[----:B---3--:R-:W-:Y:S01]  /*33b0*/  FMUL.FTZ R11, R8, R11 ;  /* 0x0000000b080b7220 */ /* 0x008fe20000410000 */
        /* <DEDUP_REMOVED lines=9> */
[----:B-1----:R-:W-:-:S02]  /*3450*/  HADD2.F32 R160, -RZ, R16.H0_H0 ;  /* 0x20000010ffa07230 */ /* 0x002fc40000004100 */
[-C--:B------:R-:W-:Y:S01]  /*3460*/  FMUL.FTZ R184, R0, R2.reuse ;  /* 0x0000000200b87220 */ /* 0x080fe20000410000 */
[----:B------:R-:W-:Y:S02]  /*3470*/  HADD2.F32 R159, -RZ, R17.H0_H0 ;  /* 0x20000011ff9f7230 */ /* 0x000fe40000004100 */
[-C--:B------:R-:W-:Y:S01]  /*3480*/  FMUL.FTZ R183, R38, R2.reuse ;  /* 0x0000000226b77220 */ /* 0x080fe20000410000 */
[----:B------:R-:W-:Y:S02]  /*3490*/  HADD2.F32 R162, -RZ, R18.H0_H0 ;  /* 0x20000012ffa27230 */ /* 0x000fe40000004100 */
[-C--:B------:R-:W-:Y:S01]  /*34a0*/  FMUL.FTZ R182, R36, R2.reuse ;  /* 0x0000000224b67220 */ /* 0x080fe20000410000 */
[----:B------:R-:W-:Y:S02]  /*34b0*/  HADD2.F32 R161, -RZ, R19.H0_H0 ;  /* 0x20000013ffa17230 */ /* 0x000fe40000004100 */
[----:B------:R-:W-:Y:S01]  /*34c0*/  FMUL.FTZ R181, R35, R2 ;  /* 0x0000000223b57220 */ /* 0x000fe20000410000 */
[----:B------:R-:W-:-:S02]  /*34d0*/  HADD2.F32 R113, -RZ, R9.H0_H0 ;  /* 0x20000009ff717230 */ /* 0x000fc40000004100 */
[-C--:B------:R-:W-:Y:S01]  /*34e0*/  FMUL.FTZ R180, R34, R2.reuse ;  /* 0x0000000222b47220 */ /* 0x080fe20000410000 */
[----:B------:R-:W-:Y:S02]  /*34f0*/  HADD2.F32 R115, -RZ, R9.H1_H1 ;  /* 0x30000009ff737230 */ /* 0x000fe40000004100 */
[-C--:B------:R-:W-:Y:S01]  /*3500*/  FMUL.FTZ R179, R33, R2.reuse ;  /* 0x0000000221b37220 */ /* 0x080fe20000410000 */
[--C-:B-----5:R-:W-:Y:S02]  /*3510*/  HADD2.F32 R122, -RZ, R12.reuse.H0_H0 ;  /* 0x2000000cff7a7230 */ /* 0x120fe40000004100 */
        /* <DEDUP_REMOVED lines=15> */
[----:B------:R-:W-:Y:S02]  /*3610*/  HADD2.F32 R16, -RZ, R16.H1_H1 ;  /* 0x30000010ff107230 */ /* 0x000fe40000004100 */
[-C--:B------:R-:W-:Y:S01]  /*3620*/  FMUL.FTZ R169, R24, R2.reuse ;  /* 0x0000000218a97220 */ /* 0x080fe20000410000 */
[----:B------:R-:W-:Y:S02]  /*3630*/  HADD2.F32 R17, -RZ, R17.H1_H1 ;  /* 0x30000011ff117230 */ /* 0x000fe40000004100 */
[----:B------:R-:W-:Y:S01]  /*3640*/  FMUL.FTZ R206, R23, R2 ;  /* 0x0000000217ce7220 */ /* 0x000fe20000410000 */
[----:B------:R-:W-:-:S02]  /*3650*/  HADD2.F32 R18, -RZ, R18.H1_H1 ;  /* 0x30000012ff127230 */ /* 0x000fc40000004100 */
[-C--:B------:R-:W-:Y:S01]  /*3660*/  FMUL.FTZ R195, R0, -R3.reuse ;  /* 0x8000000300c37220 */ /* 0x080fe20000410000 */
[----:B------:R-:W-:Y:S02]  /*3670*/  HADD2.F32 R19, -RZ, R19.H1_H1 ;  /* 0x30000013ff137230 */ /* 0x000fe40000004100 */
[-C--:B------:R-:W-:Y:S01]  /*3680*/  FMUL.FTZ R191, R38, -R3.reuse ;  /* 0x8000000326bf7220 */ /* 0x080fe20000410000 */
[--C-:B0-----:R-:W-:Y:S02]  /*3690*/  HADD2.F32 R164, -RZ, R4.reuse.H0_H0 ;  /* 0x20000004ffa47230 */ /* 0x101fe40000004100 */
        /* <DEDUP_REMOVED lines=22> */
[----:B--2---:R-:W-:Y:S05]  /*3800*/  @P1 BRA `(.L_x_14591) ;  /* 0x0000000000241947 */ /* 0x004fea0003800000 */
        /* <DEDUP_REMOVED lines=9> */
.L_x_14591:
[----:B------:R-:W-:-:S06]  /*38a0*/  LEA R8, R22, UR9, 0x3 ;  /* 0x0000000916087c11 */ /* 0x000fcc000f8e18ff */
[----:B------:R-:W0:Y:S02]  /*38b0*/  LDS.64 R8, [R8+0x2d18] ;  /* 0x002d180008087984 */ /* 0x000e240000000a00 */
.L_x_14592:
[----:B------:R-:W-:Y:S05]  /*38c0*/  BSYNC.RECONVERGENT B0 ;  /* 0x0000000000007941 */ /* 0x000fea0003800200 */
.L_x_14590:
        /* <DEDUP_REMOVED lines=34> */
[C---:B------:R-:W-:Y:S01]  /*3af0*/  FMUL.FTZ R218, R62.reuse, R17 ;  /* 0x000000113eda7220 */ /* 0x040fe20000410000 */
[----:B------:R-:W-:Y:S01]  /*3b00*/  FMUL.FTZ R220, R62, R159 ;  /* 0x0000009f3edc7220 */ /* 0x000fe20000410000 */
[C---:B------:R-:W-:Y:S01]  /*3b10*/  FFMA.FTZ R6, R147.reuse, R3, R6 ;  /* 0x0000000393067223 */ /* 0x040fe20000010006 */
[----:B------:R-:W-:Y:S01]  /*3b20*/  FFMA.FTZ R5, R147, R4, -R2 ;  /* 0x0000000493057223 */ /* 0x000fe20000010802 */
[----:B------:R-:W-:Y:S01]  /*3b30*/  FMUL.FTZ R2, R10, R150 ;  /* 0x000000960a027220 */ /* 0x000fe20000410000 */
[----:B------:R-:W-:Y:S01]  /*3b40*/  FMUL.FTZ R221, R59, R162 ;  /* 0x000000a23bdd7220 */ /* 0x000fe20000410000 */
[C---:B------:R-:W-:Y:S01]  /*3b50*/  FFMA.FTZ R6, R99.reuse, R222, R6 ;  /* 0x000000de63067223 */ /* 0x040fe20000010006 */
[----:B------:R-:W-:Y:S01]  /*3b60*/  FFMA.FTZ R5, R99, R224, R5 ;  /* 0x000000e063057223 */ /* 0x000fe20000010005 */
[----:B------:R-:W-:Y:S01]  /*3b70*/  FFMA.FTZ R2, R11, R152, R2 ;  /* 0x000000980b027223 */ /* 0x000fe20000010002 */
[----:B------:R-:W-:Y:S01]  /*3b80*/  FMUL.FTZ R223, R59, R18 ;  /* 0x000000123bdf7220 */ /* 0x000fe20000410000 */
[CC--:B------:R-:W-:Y:S01]  /*3b90*/  FMUL.FTZ R4, R144.reuse, R6.reuse ;  /* 0x0000000690047220 */ /* 0x0c0fe20000410000 */
[----:B------:R-:W-:Y:S01]  /*3ba0*/  FMUL.FTZ R3, R144, R5 ;  /* 0x0000000590037220 */ /* 0x000fe20000410000 */
[C---:B------:R-:W-:Y:S01]  /*3bb0*/  FMUL.FTZ R216, R60.reuse, R19 ;  /* 0x000000133cd87220 */ /* 0x040fe20000410000 */
[----:B------:R-:W-:Y:S01]  /*3bc0*/  FMUL.FTZ R214, R60, R161 ;  /* 0x000000a13cd67220 */ /* 0x000fe20000410000 */
[C---:B------:R-:W-:Y:S01]  /*3bd0*/  FFMA.FTZ R5, R145.reuse, R5, -R4 ;  /* 0x0000000591057223 */ /* 0x040fe20000010804 */
[----:B------:R-:W-:Y:S01]  /*3be0*/  FFMA.FTZ R6, R145, R6, R3 ;  /* 0x0000000691067223 */ /* 0x000fe20000010003 */
[----:B------:R-:W-:Y:S01]  /*3bf0*/  FMUL.FTZ R3, R11, R150 ;  /* 0x000000960b037220 */ /* 0x000fe20000410000 */
[----:B------:R-:W-:Y:S01]  /*3c00*/  FMUL.FTZ R4, R148, R2 ;  /* 0x0000000294047220 */ /* 0x000fe20000410000 */
        /* <DEDUP_REMOVED lines=14> */
[----:B------:R-:W-:Y:S01]  /*3cf0*/  FMUL.FTZ R2, R146, R6 ;  /* 0x0000000692027220 */ /* 0x000fe20000410000 */
[----:B------:R-:W-:Y:S01]  /*3d00*/  FMUL.FTZ R212, R58, R165 ;  /* 0x000000a53ad47220 */ /* 0x000fe20000410000 */
[C---:B------:R-:W-:Y:S01]  /*3d10*/  FMUL.FTZ R12, R140.reuse, R202 ;  /* 0x000000ca8c0c7220 */ /* 0x040fe20000410000 */
[-C--:B------:R-:W-:Y:S01]  /*3d20*/  FMUL.FTZ R3, R140, R5.reuse ;  /* 0x000000058c037220 */ /* 0x080fe20000410000 */
[-C--:B------:R-:W-:Y:S01]  /*3d30*/  FFMA.FTZ R2, R147, R4.reuse, -R2 ;  /* 0x0000000493027223 */ /* 0x080fe20000010802 */
[----:B------:R-:W-:Y:S01]  /*3d40*/  FMUL.FTZ R4, R146, R4 ;  /* 0x0000000492047220 */ /* 0x000fe20000410000 */
[C---:B------:R-:W-:Y:S01]  /*3d50*/  FFMA.FTZ R5, R141.reuse, R5, -R12 ;  /* 0x000000058d057223 */ /* 0x040fe2000001080c */
[----:B------:R-:W-:Y:S01]  /*3d60*/  FFMA.FTZ R202, R141, R202, R3 ;  /* 0x000000ca8dca7223 */ /* 0x000fe20000010003 */
[----:B------:R-:W-:Y:S01]  /*3d70*/  FMUL.FTZ R210, R58, R163 ;  /* 0x000000a33ad27220 */ /* 0x000fe20000410000 */
[----:B------:R-:W-:Y:S01]  /*3d80*/  FFMA.FTZ R4, R147, R6, R4 ;  /* 0x0000000693047223 */ /* 0x000fe20000010004 */
[C---:B------:R-:W-:Y:S01]  /*3d90*/  FFMA.FTZ R5, R96.reuse, R215, R5 ;  /* 0x000000d760057223 */ /* 0x040fe20000010005 */
[----:B------:R-:W-:Y:S01]  /*3da0*/  FFMA.FTZ R202, R96, R229, R202 ;  /* 0x000000e560ca7223 */ /* 0x000fe200000100ca */
[C---:B-1----:R-:W-:Y:S01]  /*3db0*/  FMUL.FTZ R201, R55.reuse, R168 ;  /* 0x000000a837c97220 */ /* 0x042fe20000410000 */
[----:B------:R-:W-:Y:S01]  /*3dc0*/  FMUL.FTZ R6, R144, R4 ;  /* 0x0000000490067220 */ /* 0x000fe20000410000 */
[CC--:B------:R-:W-:Y:S01]  /*3dd0*/  FMUL.FTZ R14, R138.reuse, R5.reuse ;  /* 0x000000058a0e7220 */ /* 0x0c0fe20000410000 */
[----:B------:R-:W-:Y:S01]  /*3de0*/  FMUL.FTZ R12, R138, R202 ;  /* 0x000000ca8a0c7220 */ /* 0x000fe20000410000 */
[----:B------:R-:W-:Y:S01]  /*3df0*/  FMUL.FTZ R203, R55, R170 ;  /* 0x000000aa37cb7220 */ /* 0x000fe20000410000 */
[-C--:B------:R-:W-:Y:S01]  /*3e00*/  FFMA.FTZ R6, R145, R2.reuse, -R6 ;  /* 0x0000000291067223 */ /* 0x080fe20000010806 */
[----:B------:R-:W-:Y:S01]  /*3e10*/  FMUL.FTZ R2, R144, R2 ;  /* 0x0000000290027220 */ /* 0x000fe20000410000 */
[C---:B------:R-:W-:Y:S01]  /*3e20*/  FFMA.FTZ R14, R139.reuse, R202, R14 ;  /* 0x000000ca8b0e7223 */ /* 0x040fe2000001000e */
[----:B------:R-:W-:Y:S01]  /*3e30*/  FFMA.FTZ R5, R139, R5, -R12 ;  /* 0x000000058b057223 */ /* 0x000fe2000001080c */
[----:B------:R-:W-:Y:S01]  /*3e40*/  FMUL.FTZ R204, R56, R167 ;  /* 0x000000a738cc7220 */ /* 0x000fe20000410000 */
[----:B------:R-:W-:Y:S01]  /*3e50*/  FFMA.FTZ R2, R145, R4, R2 ;  /* 0x0000000491027223 */ /* 0x000fe20000010002 */
[C---:B------:R-:W-:Y:S01]  /*3e60*/  FFMA.FTZ R14, R95.reuse, R228, R14 ;  /* 0x000000e45f0e7223 */ /* 0x040fe2000001000e */
[----:B------:R-:W-:Y:S01]  /*3e70*/  FFMA.FTZ R5, R95, R232, R5 ;  /* 0x000000e85f057223 */ /* 0x000fe20000010005 */
[----:B------:R-:W-:Y:S01]  /*3e80*/  ISETP.GE.AND P1, PT, R105, 0x1, PT ;  /* 0x000000016900780c */ /* 0x000fe20003f26270 */
[----:B------:R-:W-:Y:S01]  /*3e90*/  FMUL.FTZ R4, R142, R2 ;  /* 0x000000028e047220 */ /* 0x000fe20000410000 */
[C---:B------:R-:W-:Y:S01]  /*3ea0*/  FMUL.FTZ R12, R136.reuse, R14 ;  /* 0x0000000e880c7220 */ /* 0x040fe20000410000 */
[-C--:B------:R-:W-:Y:S01]  /*3eb0*/  FMUL.FTZ R3, R136, R5.reuse ;  /* 0x0000000588037220 */ /* 0x080fe20000410000 */
[----:B------:R-:W1:Y:S01]  /*3ec0*/  @P0 LDC R235, c[0x0][0x38c] ;  /* 0x0000e300ffeb0b82 */ /* 0x000e620000000800 */
[-C--:B------:R-:W-:Y:S01]  /*3ed0*/  FFMA.FTZ R4, R143, R6.reuse, -R4 ;  /* 0x000000068f047223 */ /* 0x080fe20000010804 */
[----:B------:R-:W-:Y:S01]  /*3ee0*/  FMUL.FTZ R6, R142, R6 ;  /* 0x000000068e067220 */ /* 0x000fe20000410000 */
[C---:B------:R-:W-:Y:S01]  /*3ef0*/  FFMA.FTZ R5, R137.reuse, R5, -R12 ;  /* 0x0000000589057223 */ /* 0x040fe2000001080c */
[----:B------:R-:W-:-:S02]  /*3f00*/  FFMA.FTZ R14, R137, R14, R3 ;  /* 0x0000000e890e7223 */ /* 0x000fc40000010003 */
[----:B------:R-:W-:Y:S01]  /*3f10*/  FFMA.FTZ R6, R143, R2, R6 ;  /* 0x000000028f067223 */ /* 0x000fe20000010006 */
[C---:B------:R-:W-:Y:S01]  /*3f20*/  FFMA.FTZ R5, R94.reuse, R217, R5 ;  /* 0x000000d95e057223 */ /* 0x040fe20000010005 */
[----:B------:R-:W-:Y:S02]  /*3f30*/  FFMA.FTZ R14, R94, R205, R14 ;  /* 0x000000cd5e0e7223 */ /* 0x000fe4000001000e */
[----:B------:R-:W-:Y:S01]  /*3f40*/  FMUL.FTZ R2, R140, R6 ;  /* 0x000000068c027220 */ /* 0x000fe20000410000 */
[CC--:B------:R-:W-:Y:S01]  /*3f50*/  FMUL.FTZ R202, R134.reuse, R5.reuse ;  /* 0x0000000586ca7220 */ /* 0x0c0fe20000410000 */
[----:B------:R-:W-:Y:S02]  /*3f60*/  FMUL.FTZ R12, R134, R14 ;  /* 0x0000000e860c7220 */ /* 0x000fe40000410000 */
[-C--:B------:R-:W-:Y:S01]  /*3f70*/  FFMA.FTZ R2, R141, R4.reuse, -R2 ;  /* 0x000000048d027223 */ /* 0x080fe20000010802 */
[----:B------:R-:W-:Y:S01]  /*3f80*/  FMUL.FTZ R4, R140, R4 ;  /* 0x000000048c047220 */ /* 0x000fe20000410000 */
[C---:B------:R-:W-:Y:S01]  /*3f90*/  FFMA.FTZ R202, R135.reuse, R14, R202 ;  /* 0x0000000e87ca7223 */ /* 0x040fe200000100ca */
[----:B------:R-:W-:-:S02]  /*3fa0*/  FFMA.FTZ R5, R135, R5, -R12 ;  /* 0x0000000587057223 */ /* 0x000fc4000001080c */
[----:B------:R-:W-:Y:S01]  /*3fb0*/  FFMA.FTZ R4, R141, R6, R4 ;  /* 0x000000068d047223 */ /* 0x000fe20000010004 */
[C---:B------:R-:W-:Y:S01]  /*3fc0*/  FFMA.FTZ R202, R93.reuse, R218, R202 ;  /* 0x000000da5dca7223 */ /* 0x040fe200000100ca */
[----:B------:R-:W-:Y:S02]  /*3fd0*/  FFMA.FTZ R5, R93, R220, R5 ;  /* 0x000000dc5d057223 */ /* 0x000fe40000010005 */
[----:B------:R-:W-:Y:S01]  /*3fe0*/  FMUL.FTZ R6, R138, R4 ;  /* 0x000000048a067220 */ /* 0x000fe20000410000 */
[C---:B------:R-:W-:Y:S01]  /*3ff0*/  FMUL.FTZ R12, R132.reuse, R202 ;  /* 0x000000ca840c7220 */ /* 0x040fe20000410000 */
[-C--:B------:R-:W-:Y:S02]  /*4000*/  FMUL.FTZ R3, R132, R5.reuse ;  /* 0x0000000584037220 */ /* 0x080fe40000410000 */
        /* <DEDUP_REMOVED lines=47> */
[C---:B------:R-:W-:Y:S01]  /*4300*/  FMUL.FTZ R2, R128.reuse, R6 ;  /* 0x0000000680027220 */ /* 0x040fe20000410000 */
[C---:B------:R-:W-:Y:S01]  /*4310*/  FMUL.FTZ R14, R121.reuse, R12 ;  /* 0x0000000c790e7220 */ /* 0x040fe20000410000 */
[----:B------:R-:W-:Y:S02]  /*4320*/  FMUL.FTZ R3, R121, R202 ;  /* 0x000000ca79037220 */ /* 0x000fe40000410000 */
[-C--:B------:R-:W-:Y:S01]  /*4330*/  FFMA.FTZ R2, R129, R4.reuse, -R2 ;  /* 0x0000000481027223 */ /* 0x080fe20000010802 */
        /* <DEDUP_REMOVED lines=9> */
[----:B------:R-:W-:-:S02]  /*43d0*/  FFMA.FTZ R3, R127, R4, R3 ;  /* 0x000000047f037223 */ /* 0x000fc40000010003 */
[----:B------:R-:W3:Y:S01]  /*43e0*/  SHFL.UP PT, R207, R6, 0x1, RZ ;  /* 0x0420000006cf7989 */ /* 0x000ee200000e00ff */
[----:B------:R-:W-:Y:S01]  /*43f0*/  FFMA.FTZ R14, R127, R2, -R14 ;  /* 0x000000027f0e7223 */ /* 0x000fe2000001080e */
[C---:B------:R-:W-:Y:S02]  /*4400*/  FMUL.FTZ R5, R124.reuse, R3 ;  /* 0x000000037c057220 */ /* 0x040fe40000410000 */
[----:B------:R-:W4:Y:S01]  /*4410*/  SHFL.UP PT, R15, R12, 0x1, RZ ;  /* 0x042000000c0f7989 */ /* 0x000f2200000e00ff */
[-C--:B------:R-:W-:Y:S01]  /*4420*/  FMUL.FTZ R2, R124, R14.reuse ;  /* 0x0000000e7c027220 */ /* 0x080fe20000410000 */
[----:B------:R-:W-:-:S03]  /*4430*/  FFMA.FTZ R14, R125, R14, -R5 ;  /* 0x0000000e7d0e7223 */ /* 0x000fc60000010805 */
[----:B------:R-:W-:Y:S01]  /*4440*/  FFMA.FTZ R2, R125, R3, R2 ;  /* 0x000000037d027223 */ /* 0x000fe20000010002 */
[----:B------:R-:W-:-:S03]  /*4450*/  FMUL.FTZ R3, R121, R14 ;  /* 0x0000000e79037220 */ /* 0x000fc60000410000 */
[----:B------:R-:W-:-:S04]  /*4460*/  FMUL.FTZ R4, R121, R2 ;  /* 0x0000000279047220 */ /* 0x000fc80000410000 */
[C---:B------:R-:W-:Y:S01]  /*4470*/  FFMA.FTZ R13, R123.reuse, R14, -R4 ;  /* 0x0000000e7b0d7223 */ /* 0x040fe20000010804 */
[----:B------:R-:W-:-:S04]  /*4480*/  FFMA.FTZ R14, R123, R2, R3 ;  /* 0x000000027b0e7223 */ /* 0x000fc80000010003 */
[----:B------:R-:W-:Y:S01]  /*4490*/  SHFL.UP PT, R2, R13, 0x1, RZ ;  /* 0x042000000d027989 */ /* 0x000fe200000e00ff */
[CC--:B---3--:R-:W-:Y:S01]  /*44a0*/  FMUL.FTZ R5, R13.reuse, R207.reuse ;  /* 0x000000cf0d057220 */ /* 0x0c8fe20000410000 */
[C---:B------:R-:W-:Y:S02]  /*44b0*/  FMUL.FTZ R4, R14.reuse, R207 ;  /* 0x000000cf0e047220 */ /* 0x040fe40000410000 */
[----:B------:R-:W3:Y:S01]  /*44c0*/  SHFL.UP PT, R3, R14, 0x1, RZ ;  /* 0x042000000e037989 */ /* 0x000ee200000e00ff */
[-C--:B----4-:R-:W-:Y:S01]  /*44d0*/  FFMA.FTZ R5, R14, R15.reuse, R5 ;  /* 0x0000000f0e057223 */ /* 0x090fe20000010005 */
[----:B------:R-:W-:-:S03]  /*44e0*/  FFMA.FTZ R15, R13, R15, -R4 ;  /* 0x0000000f0d0f7223 */ /* 0x000fc60000010804 */
[----:B------:R-:W-:Y:S01]  /*44f0*/  @P1 FADD.FTZ R6, R6, R5 ;  /* 0x0000000506061221 */ /* 0x000fe20000010000 */
[----:B------:R-:W-:-:S04]  /*4500*/  @P1 FADD.FTZ R12, R12, R15 ;  /* 0x0000000f0c0c1221 */ /* 0x000fc80000010000 */
[----:B------:R-:W4:Y:S04]  /*4510*/  SHFL.UP PT, R230, R6, 0x2, RZ ;  /* 0x0440000006e67989 */ /* 0x000f2800000e00ff */
[----:B------:R-:W5:Y:S01]  /*4520*/  SHFL.UP PT, R211, R12, 0x2, RZ ;  /* 0x044000000cd37989 */ /* 0x000f6200000e00ff */
[-C--:B---3--:R-:W-:Y:S01]  /*4530*/  FMUL.FTZ R5, R13, R3.reuse ;  /* 0x000000030d057220 */ /* 0x088fe20000410000 */
[----:B------:R-:W-:-:S03]  /*4540*/  FMUL.FTZ R4, R14, R3 ;  /* 0x000000030e047220 */ /* 0x000fc60000410000 */
[-C--:B------:R-:W-:Y:S01]  /*4550*/  @P1 FFMA.FTZ R14, R14, R2.reuse, R5 ;  /* 0x000000020e0e1223 */ /* 0x080fe20000010005 */
[----:B------:R-:W-:Y:S01]  /*4560*/  @P1 FFMA.FTZ R13, R13, R2, -R4 ;  /* 0x000000020d0d1223 */ /* 0x000fe20000010804 */
[----:B------:R-:W-:-:S03]  /*4570*/  ISETP.GE.AND P1, PT, R105, 0x2, PT ;  /* 0x000000026900780c */ /* 0x000fc60003f26270 */
[----:B------:R-:W3:Y:S01]  /*4580*/  SHFL.UP PT, R207, R14, 0x2, RZ ;  /* 0x044000000ecf7989 */ /* 0x000ee200000e00ff */
[-C--:B----4-:R-:W-:Y:S01]  /*4590*/  FMUL.FTZ R2, R14, R230.reuse ;  /* 0x000000e60e027220 */ /* 0x090fe20000410000 */
[C---:B------:R-:W-:Y:S02]  /*45a0*/  FMUL.FTZ R5, R13.reuse, R230 ;  /* 0x000000e60d057220 */ /* 0x040fe40000410000 */
[----:B------:R-:W4:Y:S01]  /*45b0*/  SHFL.UP PT, R15, R13, 0x2, RZ ;  /* 0x044000000d0f7989 */ /* 0x000f2200000e00ff */
[-C--:B-----5:R-:W-:Y:S01]  /*45c0*/  FFMA.FTZ R3, R13, R211.reuse, -R2 ;  /* 0x000000d30d037223 */ /* 0x0a0fe20000010802 */
[----:B------:R-:W-:Y:S01]  /*45d0*/  @P0 IADD3 R2, PT, PT, R106, -0x2, RZ ;  /* 0xfffffffe6a020810 */ /* 0x000fe20007ffe0ff */
[----:B------:R-:W-:-:S03]  /*45e0*/  FFMA.FTZ R211, R14, R211, R5 ;  /* 0x000000d30ed37223 */ /* 0x000fc60000010005 */
[----:B------:R-:W-:Y:S01]  /*45f0*/  @P1 FADD.FTZ R12, R12, R3 ;  /* 0x000000030c0c1221 */ /* 0x000fe20000010000 */
[----:B-1----:R-:W-:Y:S01]  /*4600*/  @P0 IMAD R5, R2, R235, UR6 ;  /* 0x0000000602050e24 */ /* 0x002fe2000f8e02eb */
[----:B------:R-:W-:Y:S01]  /*4610*/  CS2R R2, SRZ ;  /* 0x0000000000027805 */ /* 0x000fe2000001ff00 */
[----:B------:R-:W-:Y:S02]  /*4620*/  @P1 FADD.FTZ R6, R6, R211 ;  /* 0x000000d306061221 */ /* 0x000fe40000010000 */
[----:B------:R-:W-:-:S03]  /*4630*/  @P0 IMAD.WIDE R4, R5, 0x10, R20 ;  /* 0x0000001005040825 */ /* 0x000fc600078e0214 */
[----:B------:R-:W1:Y:S04]  /*4640*/  SHFL.UP PT, R237, R6, 0x4, RZ ;  /* 0x0480000006ed7989 */ /* 0x000e6800000e00ff */
[----:B------:R5:W2:Y:S01]  /*4650*/  @P0 LDG.E.64 R2, desc[UR14][R4.64+0x8] ;  /* 0x0000080e04020981 */ /* 0x000aa2000c1e1b00 */
[CC--:B---3--:R-:W-:Y:S01]  /*4660*/  FMUL.FTZ R211, R13.reuse, R207.reuse ;  /* 0x000000cf0dd37220 */ /* 0x0c8fe20000410000 */
[C---:B------:R-:W-:Y:S01]  /*4670*/  FMUL.FTZ R230, R14.reuse, R207 ;  /* 0x000000cf0ee67220 */ /* 0x040fe20000410000 */
[----:B------:R-:W-:Y:S01]  /*4680*/  BSSY.RECONVERGENT B0, `(.L_x_14593) ;  /* 0x00000f3000007945 */ /* 0x000fe20003800200 */
[----:B------:R-:W3:Y:S01]  /*4690*/  SHFL.UP PT, R235, R12, 0x4, RZ ;  /* 0x048000000ceb7989 */ /* 0x000ee200000e00ff */
[-C--:B----4-:R-:W-:Y:S01]  /*46a0*/  @P1 FFMA.FTZ R14, R14, R15.reuse, R211 ;  /* 0x0000000f0e0e1223 */ /* 0x090fe200000100d3 */
[----:B------:R-:W-:Y:S01]  /*46b0*/  @P1 FFMA.FTZ R13, R13, R15, -R230 ;  /* 0x0000000f0d0d1223 */ /* 0x000fe200000108e6 */
[----:B------:R-:W-:-:S02]  /*46c0*/  ISETP.GE.AND P1, PT, R105, 0x4, PT ;  /* 0x000000046900780c */ /* 0x000fc40003f26270 */
[C---:B------:R-:W-:Y:S01]  /*46d0*/  ISETP.GT.U32.AND P3, PT, R107.reuse, 0x1d, PT ;  /* 0x0000001d6b00780c */ /* 0x040fe20003f64070 */
[----:B------:R-:W5:Y:S01]  /*46e0*/  SHFL.UP PT, R207, R14, 0x4, RZ ;  /* 0x048000000ecf7989 */ /* 0x000f6200000e00ff */
[C---:B------:R-:W-:Y:S02]  /*46f0*/  ISETP.GT.U32.AND P4, PT, R107.reuse, 0x1b, PT ;  /* 0x0000001b6b00780c */ /* 0x040fe40003f84070 */
[C---:B------:R-:W-:Y:S01]  /*4700*/  ISETP.GT.U32.AND P5, PT, R107.reuse, 0x17, PT ;  /* 0x000000176b00780c */ /* 0x040fe20003fa4070 */
[----:B------:R-:W4:Y:S01]  /*4710*/  SHFL.UP PT, R15, R13, 0x4, RZ ;  /* 0x048000000d0f7989 */ /* 0x000f2200000e00ff */
[----:B------:R-:W-:Y:S01]  /*4720*/  ISETP.GT.U32.AND P6, PT, R107, 0xf, PT ;  /* 0x0000000f6b00780c */ /* 0x000fe20003fc4070 */
[-C--:B-1----:R-:W-:Y:S01]  /*4730*/  FMUL.FTZ R211, R13, R237.reuse ;  /* 0x000000ed0dd37220 */ /* 0x082fe20000410000 */
[----:B------:R-:W-:-:S03]  /*4740*/  FMUL.FTZ R230, R14, R237 ;  /* 0x000000ed0ee67220 */ /* 0x000fc60000410000 */
[-C--:B---3--:R-:W-:Y:S01]  /*4750*/  FFMA.FTZ R211, R14, R235.reuse, R211 ;  /* 0x000000eb0ed37223 */ /* 0x088fe200000100d3 */
[----:B------:R-:W-:-:S03]  /*4760*/  FFMA.FTZ R235, R13, R235, -R230 ;  /* 0x000000eb0deb7223 */ /* 0x000fc600000108e6 */
[----:B------:R-:W-:Y:S01]  /*4770*/  @P1 FADD.FTZ R6, R6, R211 ;  /* 0x000000d306061221 */ /* 0x000fe20000010000 */
[----:B------:R-:W-:Y:S01]  /*4780*/  @P1 FADD.FTZ R12, R12, R235 ;  /* 0x000000eb0c0c1221 */ /* 0x000fe20000010000 */
[CC--:B-----5:R-:W-:Y:S01]  /*4790*/  FMUL.FTZ R5, R13.reuse, R207.reuse ;  /* 0x000000cf0d057220 */ /* 0x0e0fe20000410000 */
[C---:B------:R-:W-:Y:S02]  /*47a0*/  FMUL.FTZ R4, R14.reuse, R207 ;  /* 0x000000cf0e047220 */ /* 0x040fe40000410000 */
[----:B------:R-:W1:Y:S01]  /*47b0*/  SHFL.UP PT, R211, R6, 0x8, RZ ;  /* 0x0500000006d37989 */ /* 0x000e6200000e00ff */
[-C--:B----4-:R-:W-:Y:S01]  /*47c0*/  @P1 FFMA.FTZ R14, R14, R15.reuse, R5 ;  /* 0x0000000f0e0e1223 */ /* 0x090fe20000010005 */
[----:B------:R-:W-:Y:S01]  /*47d0*/  @P1 FFMA.FTZ R13, R13, R15, -R4 ;  /* 0x0000000f0d0d1223 */ /* 0x000fe20000010804 */
[----:B------:R-:W-:Y:S01]  /*47e0*/  ISETP.GE.AND P1, PT, R105, 0x8, PT ;  /* 0x000000086900780c */ /* 0x000fe20003f26270 */
[----:B------:R-:W3:Y:S04]  /*47f0*/  SHFL.UP PT, R207, R12, 0x8, RZ ;  /* 0x050000000ccf7989 */ /* 0x000ee800000e00ff */
[----:B------:R-:W4:Y:S04]  /*4800*/  SHFL.UP PT, R5, R14, 0x8, RZ ;  /* 0x050000000e057989 */ /* 0x000f2800000e00ff */
[----:B------:R-:W5:Y:S01]  /*4810*/  SHFL.UP PT, R4, R13, 0x8, RZ ;  /* 0x050000000d047989 */ /* 0x000f6200000e00ff */
        /* <DEDUP_REMOVED lines=9> */
[-C--:B-----5:R-:W-:Y:S01]  /*48b0*/  @P1 FFMA.FTZ R14, R14, R4.reuse, R15 ;  /* 0x000000040e0e1223 */ /* 0x0a0fe2000001000f */
[----:B------:R-:W-:Y:S01]  /*48c0*/  @P1 FFMA.FTZ R13, R13, R4, -R230 ;  /* 0x000000040d0d1223 */ /* 0x000fe200000108e6 */
[-C--:B0-2---:R-:W-:Y:S01]  /*48d0*/  FMUL.FTZ R4, R123, R9.reuse ;  /* 0x000000097b047220 */ /* 0x085fe20000410000 */
[----:B------:R-:W0:Y:S01]  /*48e0*/  SHFL.UP PT, R15, R12, 0x10, RZ ;  /* 0x060000000c0f7989 */ /* 0x000e2200000e00ff */
[----:B------:R-:W-:Y:S01]  /*48f0*/  FMUL.FTZ R230, R121, R9 ;  /* 0x0000000979e67220 */ /* 0x000fe20000410000 */
[----:B------:R-:W-:Y:S01]  /*4900*/  ISETP.GE.AND P1, PT, R105, 0x10, PT ;  /* 0x000000106900780c */ /* 0x000fe20003f26270 */
[-C--:B------:R-:W-:Y:S01]  /*4910*/  FFMA.FTZ R211, -R121, R8.reuse, -R4 ;  /* 0x0000000879d37223 */ /* 0x080fe20000010904 */
[----:B------:R-:W2:Y:S01]  /*4920*/  SHFL.UP PT, R207, R14, 0x10, RZ ;  /* 0x060000000ecf7989 */ /* 0x000ea200000e00ff */
[----:B------:R-:W-:-:S02]  /*4930*/  FFMA.FTZ R230, R123, R8, -R230 ;  /* 0x000000087be67223 */ /* 0x000fc400000108e6 */
[CC--:B------:R-:W-:Y:S01]  /*4940*/  FMUL.FTZ R238, R124.reuse, R211.reuse ;  /* 0x000000d37cee7220 */ /* 0x0c0fe20000410000 */
[----:B------:R-:W3:Y:S01]  /*4950*/  SHFL.UP PT, R4, R13, 0x10, RZ ;  /* 0x060000000d047989 */ /* 0x000ee200000e00ff */
[-C--:B------:R-:W-:Y:S02]  /*4960*/  FMUL.FTZ R240, R124, R230.reuse ;  /* 0x000000e67cf07220 */ /* 0x080fe40000410000 */
[C---:B------:R-:W-:Y:S02]  /*4970*/  FFMA.FTZ R238, R125.reuse, R230, R238 ;  /* 0x000000e67dee7223 */ /* 0x040fe400000100ee */
[----:B------:R-:W-:Y:S01]  /*4980*/  FFMA.FTZ R240, R125, R211, -R240 ;  /* 0x000000d37df07223 */ /* 0x000fe200000108f0 */
[-C--:B-1----:R-:W-:Y:S01]  /*4990*/  FMUL.FTZ R230, R14, R5.reuse ;  /* 0x000000050ee67220 */ /* 0x082fe20000410000 */
[----:B------:R-:W-:-:S03]  /*49a0*/  FMUL.FTZ R211, R13, R5 ;  /* 0x000000050dd37220 */ /* 0x000fc60000410000 */
[CC--:B0-----:R-:W-:Y:S01]  /*49b0*/  FFMA.FTZ R5, R13.reuse, R15.reuse, -R230 ;  /* 0x0000000f0d057223 */ /* 0x0c1fe200000108e6 */
[C---:B------:R-:W-:Y:S01]  /*49c0*/  FFMA.FTZ R15, R14.reuse, R15, R211 ;  /* 0x0000000f0e0f7223 */ /* 0x040fe200000100d3 */
[-C--:B--2---:R-:W-:Y:S01]  /*49d0*/  FMUL.FTZ R230, R14, R207.reuse ;  /* 0x000000cf0ee67220 */ /* 0x084fe20000410000 */
[C---:B------:R-:W-:Y:S01]  /*49e0*/  FMUL.FTZ R207, R13.reuse, R207 ;  /* 0x000000cf0dcf7220 */ /* 0x040fe20000410000 */
[----:B------:R-:W-:Y:S01]  /*49f0*/  @P1 FADD.FTZ R12, R12, R5 ;  /* 0x000000050c0c1221 */ /* 0x000fe20000010000 */
[----:B------:R-:W-:Y:S01]  /*4a00*/  @P1 FADD.FTZ R6, R6, R15 ;  /* 0x0000000f06061221 */ /* 0x000fe20000010000 */
[-C--:B---3--:R-:W-:Y:S01]  /*4a10*/  @P1 FFMA.FTZ R13, R13, R4.reuse, -R230 ;  /* 0x000000040d0d1223 */ /* 0x088fe200000108e6 */
[----:B------:R-:W-:Y:S01]  /*4a20*/  @P1 FFMA.FTZ R14, R14, R4, R207 ;  /* 0x000000040e0e1223 */ /* 0x000fe200000100cf */
[C---:B------:R-:W-:Y:S01]  /*4a30*/  FMUL.FTZ R4, R126.reuse, R240 ;  /* 0x000000f07e047220 */ /* 0x040fe20000410000 */
[-C--:B------:R-:W-:Y:S01]  /*4a40*/  FMUL.FTZ R207, R126, R238.reuse ;  /* 0x000000ee7ecf7220 */ /* 0x080fe20000410000 */
[----:B------:R-:W-:Y:S01]  /*4a50*/  SHFL.UP PT, R12, R12, 0x1, RZ ;  /* 0x042000000c0c7989 */ /* 0x000fe200000e00ff */
[----:B------:R-:W-:Y:S01]  /*4a60*/  ISETP.GE.AND P1, PT, R106, UR38, PT ;  /* 0x000000266a007c0c */ /* 0x000fe2000bf26270 */
[C---:B------:R-:W-:Y:S01]  /*4a70*/  FFMA.FTZ R235, R127.reuse, R238, R4 ;  /* 0x000000ee7feb7223 */ /* 0x040fe20000010004 */
[----:B------:R-:W-:Y:S01]  /*4a80*/  FFMA.FTZ R240, R127, R240, -R207 ;  /* 0x000000f07ff07223 */ /* 0x000fe200000108cf */
[C---:B------:R-:W-:Y:S01]  /*4a90*/  FMUL.FTZ R4, R121.reuse, R206 ;  /* 0x000000ce79047220 */ /* 0x040fe20000410000 */
[-C--:B------:R-:W-:Y:S01]  /*4aa0*/  FMUL.FTZ R207, R121, R208.reuse ;  /* 0x000000d079cf7220 */ /* 0x080fe20000410000 */
[----:B------:R-:W-:Y:S01]  /*4ab0*/  SHFL.UP PT, R13, R13, 0x1, RZ ;  /* 0x042000000d0d7989 */ /* 0x000fe200000e00ff */
[----:B------:R-:W-:Y:S01]  /*4ac0*/  ISETP.NE.OR P1, PT, R22, RZ, P1 ;  /* 0x000000ff1600720c */ /* 0x000fe20000f25670 */
[C---:B------:R-:W-:Y:S01]  /*4ad0*/  FFMA.FTZ R211, R123.reuse, R208, -R4 ;  /* 0x000000d07bd37223 */ /* 0x040fe20000010804 */
[----:B------:R-:W-:Y:S01]  /*4ae0*/  FFMA.FTZ R4, R123, R206, R207 ;  /* 0x000000ce7b047223 */ /* 0x000fe200000100cf */
[----:B------:R-:W-:Y:S01]  /*4af0*/  FMUL.FTZ R207, R128, R235 ;  /* 0x000000eb80cf7220 */ /* 0x000fe20000410000 */
[----:B------:R-:W-:Y:S01]  /*4b00*/  SHFL.UP PT, R14, R14, 0x1, RZ ;  /* 0x042000000e0e7989 */ /* 0x000fe200000e00ff */
[----:B------:R-:W-:Y:S01]  /*4b10*/  FADD.FTZ R211, R190, R211 ;  /* 0x000000d3bed37221 */ /* 0x000fe20000010000 */
[----:B------:R-:W-:-:S02]  /*4b20*/  FADD.FTZ R4, R169, R4 ;  /* 0x00000004a9047221 */ /* 0x000fc40000010000 */
[----:B------:R-:W-:Y:S01]  /*4b30*/  SHFL.UP PT, R6, R6, 0x1, RZ ;  /* 0x0420000006067989 */ /* 0x000fe200000e00ff */
[C---:B------:R-:W-:Y:S01]  /*4b40*/  FMUL.FTZ R230, R124.reuse, R211 ;  /* 0x000000d37ce67220 */ /* 0x040fe20000410000 */
[----:B------:R-:W-:-:S03]  /*4b50*/  FMUL.FTZ R238, R124, R4 ;  /* 0x000000047cee7220 */ /* 0x000fc60000410000 */
[C---:B------:R-:W-:Y:S01]  /*4b60*/  FFMA.FTZ R230, R125.reuse, R4, R230 ;  /* 0x000000047de67223 */ /* 0x040fe200000100e6 */
[----:B------:R-:W-:Y:S01]  /*4b70*/  FFMA.FTZ R238, R125, R211, -R238 ;  /* 0x000000d37dee7223 */ /* 0x000fe200000108ee */
[-C--:B------:R-:W-:Y:S01]  /*4b80*/  FMUL.FTZ R4, R128, R240.reuse ;  /* 0x000000f080047220 */ /* 0x080fe20000410000 */
[----:B------:R-:W-:Y:S01]  /*4b90*/  FFMA.FTZ R240, R129, R240, -R207 ;  /* 0x000000f081f07223 */ /* 0x000fe200000108cf */
[----:B------:R-:W-:Y:S01]  /*4ba0*/  FADD.FTZ R230, R171, R230 ;  /* 0x000000e6abe67221 */ /* 0x000fe20000010000 */
[----:B------:R-:W-:Y:S01]  /*4bb0*/  FADD.FTZ R238, R189, R238 ;  /* 0x000000eebdee7221 */ /* 0x000fe20000010000 */
[----:B------:R-:W-:Y:S01]  /*4bc0*/  FFMA.FTZ R235, R129, R235, R4 ;  /* 0x000000eb81eb7223 */ /* 0x000fe20000010004 */
[----:B------:R-:W-:Y:S01]  /*4bd0*/  VOTEU.ALL UP0, P1 ;  /* 0x0000000000ff7886 */ /* 0x000fe20000800000 */
[C---:B------:R-:W-:Y:S01]  /*4be0*/  FMUL.FTZ R211, R126.reuse, R230 ;  /* 0x000000e67ed37220 */ /* 0x040fe20000410000 */
[----:B------:R-:W-:Y:S01]  /*4bf0*/  FMUL.FTZ R4, R126, R238 ;  /* 0x000000ee7e047220 */ /* 0x000fe20000410000 */
[----:B------:R-:W-:-:S02]  /*4c00*/  FMUL.FTZ R237, R130, R235 ;  /* 0x000000eb82ed7220 */ /* 0x000fc40000410000 */
[C---:B------:R-:W-:Y:S01]  /*4c10*/  FFMA.FTZ R211, R127.reuse, R238, -R211 ;  /* 0x000000ee7fd37223 */ /* 0x040fe200000108d3 */
[----:B------:R-:W-:Y:S01]  /*4c20*/  FFMA.FTZ R207, R127, R230, R4 ;  /* 0x000000e67fcf7223 */ /* 0x000fe20000010004 */
[-C--:B------:R-:W-:Y:S01]  /*4c30*/  FMUL.FTZ R4, R130, R240.reuse ;  /* 0x000000f082047220 */ /* 0x080fe20000410000 */
[C---:B------:R-:W-:Y:S01]  /*4c40*/  FFMA.FTZ R237, R131.reuse, R240, -R237 ;  /* 0x000000f083ed7223 */ /* 0x040fe200000108ed */
[----:B------:R-:W-:Y:S01]  /*4c50*/  FADD.FTZ R211, R188, R211 ;  /* 0x000000d3bcd37221 */ /* 0x000fe20000010000 */
[----:B------:R-:W-:Y:S01]  /*4c60*/  FADD.FTZ R207, R172, R207 ;  /* 0x000000cfaccf7221 */ /* 0x000fe20000010000 */
[----:B------:R-:W-:Y:S01]  /*4c70*/  FFMA.FTZ R235, R131, R235, R4 ;  /* 0x000000eb83eb7223 */ /* 0x000fe20000010004 */
        /* <DEDUP_REMOVED lines=8> */
[----:B------:R-:W-:Y:S01]  /*4d00*/  FMUL.FTZ R237, R134, R235 ;  /* 0x000000eb86ed7220 */ /* 0x000fe20000410000 */
[----:B------:R-:W-:Y:S01]  /*4d10*/  FADD.FTZ R4, R173, R4 ;  /* 0x00000004ad047221 */ /* 0x000fe20000010000 */
[----:B------:R-:W-:Y:S01]  /*4d20*/  FADD.FTZ R230, R187, R230 ;  /* 0x000000e6bbe67221 */ /* 0x000fe20000010000 */
[----:B------:R-:W-:Y:S01]  /*4d30*/  @!UP0 ULEA UR10, UR6, UR9, 0x4 ;  /* 0x00000009060a8291 */ /* 0x000fe2000f8e20ff */
[----:B------:R-:W-:Y:S01]  /*4d40*/  FFMA.FTZ R237, R135, R240, -R237 ;  /* 0x000000f087ed7223 */ /* 0x000fe200000108ed */
[C---:B------:R-:W-:Y:S01]  /*4d50*/  FMUL.FTZ R211, R130.reuse, R4 ;  /* 0x0000000482d37220 */ /* 0x040fe20000410000 */
[----:B------:R-:W-:-:S03]  /*4d60*/  FMUL.FTZ R238, R130, R230 ;  /* 0x000000e682ee7220 */ /* 0x000fc60000410000 */
[C---:B------:R-:W-:Y:S01]  /*4d70*/  FFMA.FTZ R211, R131.reuse, R230, -R211 ;  /* 0x000000e683d37223 */ /* 0x040fe200000108d3 */
[----:B------:R-:W-:Y:S01]  /*4d80*/  FFMA.FTZ R207, R131, R4, R238 ;  /* 0x0000000483cf7223 */ /* 0x000fe200000100ee */
[----:B------:R-:W-:Y:S01]  /*4d90*/  FMUL.FTZ R4, R134, R240 ;  /* 0x000000f086047220 */ /* 0x000fe20000410000 */
[----:B------:R-:W-:Y:S01]  /*4da0*/  FMUL.FTZ R238, R136, R237 ;  /* 0x000000ed88ee7220 */ /* 0x000fe20000410000 */
[----:B------:R-:W-:Y:S01]  /*4db0*/  FADD.FTZ R211, R200, R211 ;  /* 0x000000d3c8d37221 */ /* 0x000fe20000010000 */
[----:B------:R-:W-:Y:S01]  /*4dc0*/  FADD.FTZ R207, R174, R207 ;  /* 0x000000cfaecf7221 */ /* 0x000fe20000010000 */
[----:B------:R-:W-:Y:S02]  /*4dd0*/  FFMA.FTZ R235, R135, R235, R4 ;  /* 0x000000eb87eb7223 */ /* 0x000fe40000010004 */
        /* <DEDUP_REMOVED lines=9> */
[----:B------:R-:W-:-:S02]  /*4e70*/  FADD.FTZ R230, R199, R230 ;  /* 0x000000e6c7e67221 */ /* 0x000fc40000010000 */
[----:B------:R-:W-:Y:S01]  /*4e80*/  FFMA.FTZ R237, R139, R240, -R237 ;  /* 0x000000f08bed7223 */ /* 0x000fe200000108ed */
[C---:B------:R-:W-:Y:S01]  /*4e90*/  FMUL.FTZ R211, R134.reuse, R4 ;  /* 0x0000000486d37220 */ /* 0x040fe20000410000 */
[----:B------:R-:W-:-:S03]  /*4ea0*/  FMUL.FTZ R238, R134, R230 ;  /* 0x000000e686ee7220 */ /* 0x000fc60000410000 */
[C---:B------:R-:W-:Y:S01]  /*4eb0*/  FFMA.FTZ R211, R135.reuse, R230, -R211 ;  /* 0x000000e687d37223 */ /* 0x040fe200000108d3 */
[----:B------:R-:W-:Y:S01]  /*4ec0*/  FFMA.FTZ R207, R135, R4, R238 ;  /* 0x0000000487cf7223 */ /* 0x000fe200000100ee */
[----:B------:R-:W-:Y:S02]  /*4ed0*/  FMUL.FTZ R4, R138, R240 ;  /* 0x000000f08a047220 */ /* 0x000fe40000410000 */
[----:B------:R-:W-:Y:S01]  /*4ee0*/  FADD.FTZ R211, R196, R211 ;  /* 0x000000d3c4d37221 */ /* 0x000fe20000010000 */
[----:B------:R-:W-:Y:S01]  /*4ef0*/  FADD.FTZ R207, R176, R207 ;  /* 0x000000cfb0cf7221 */ /* 0x000fe20000010000 */
[----:B------:R-:W-:Y:S02]  /*4f00*/  FFMA.FTZ R235, R139, R235, R4 ;  /* 0x000000eb8beb7223 */ /* 0x000fe40000010004 */
[C---:B------:R-:W-:Y:S01]  /*4f10*/  FMUL.FTZ R4, R136.reuse, R211 ;  /* 0x000000d388047220 */ /* 0x040fe20000410000 */
[----:B------:R-:W-:Y:S01]  /*4f20*/  FMUL.FTZ R230, R136, R207 ;  /* 0x000000cf88e67220 */ /* 0x000fe20000410000 */
[----:B------:R-:W-:-:S02]  /*4f30*/  FMUL.FTZ R238, R140, R235 ;  /* 0x000000eb8cee7220 */ /* 0x000fc40000410000 */
[C---:B------:R-:W-:Y:S01]  /*4f40*/  FFMA.FTZ R4, R137.reuse, R207, R4 ;  /* 0x000000cf89047223 */ /* 0x040fe20000010004 */
[----:B------:R-:W-:Y:S01]  /*4f50*/  FFMA.FTZ R211, R137, R211, -R230 ;  /* 0x000000d389d37223 */ /* 0x000fe200000108e6 */
[-C--:B------:R-:W-:Y:S01]  /*4f60*/  FMUL.FTZ R230, R140, R237.reuse ;  /* 0x000000ed8ce67220 */ /* 0x080fe20000410000 */
[----:B------:R-:W-:Y:S01]  /*4f70*/  FFMA.FTZ R237, R141, R237, -R238 ;  /* 0x000000ed8ded7223 */ /* 0x000fe200000108ee */
[----:B------:R-:W-:Y:S01]  /*4f80*/  FADD.FTZ R4, R177, R4 ;  /* 0x00000004b1047221 */ /* 0x000fe20000010000 */
[----:B------:R-:W-:Y:S01]  /*4f90*/  FADD.FTZ R211, R186, R211 ;  /* 0x000000d3bad37221 */ /* 0x000fe20000010000 */
[----:B------:R-:W-:Y:S02]  /*4fa0*/  FFMA.FTZ R235, R141, R235, R230 ;  /* 0x000000eb8deb7223 */ /* 0x000fe400000100e6 */
[C---:B------:R-:W-:Y:S01]  /*4fb0*/  FMUL.FTZ R238, R138.reuse, R4 ;  /* 0x000000048aee7220 */ /* 0x040fe20000410000 */
[----:B------:R-:W-:-:S03]  /*4fc0*/  FMUL.FTZ R230, R138, R211 ;  /* 0x000000d38ae67220 */ /* 0x000fc60000410000 */
        /* <DEDUP_REMOVED lines=9> */
[----:B------:R-:W-:Y:S02]  /*5060*/  FMUL.FTZ R230, R140, R207 ;  /* 0x000000cf8ce67220 */ /* 0x000fe40000410000 */
[C---:B------:R-:W-:Y:S01]  /*5070*/  FMUL.FTZ R238, R144.reuse, R235 ;  /* 0x000000eb90ee7220 */ /* 0x040fe20000410000 */
[C---:B------:R-:W-:Y:S01]  /*5080*/  FFMA.FTZ R4, R141.reuse, R207, R4 ;  /* 0x000000cf8d047223 */ /* 0x040fe20000010004 */
[----:B------:R-:W-:Y:S01]  /*5090*/  FFMA.FTZ R211, R141, R211, -R230 ;  /* 0x000000d38dd37223 */ /* 0x000fe200000108e6 */
[-C--:B------:R-:W-:Y:S01]  /*50a0*/  FMUL.FTZ R230, R144, R237.reuse ;  /* 0x000000ed90e67220 */ /* 0x080fe20000410000 */
[----:B------:R-:W-:Y:S01]  /*50b0*/  FFMA.FTZ R237, R145, R237, -R238 ;  /* 0x000000ed91ed7223 */ /* 0x000fe200000108ee */
[----:B------:R-:W-:Y:S01]  /*50c0*/  FADD.FTZ R4, R179, R4 ;  /* 0x00000004b3047221 */ /* 0x000fe20000010000 */
[----:B------:R-:W-:Y:S01]  /*50d0*/  FADD.FTZ R211, R194, R211 ;  /* 0x000000d3c2d37221 */ /* 0x000fe20000010000 */
[----:B------:R-:W-:-:S02]  /*50e0*/  FFMA.FTZ R235, R145, R235, R230 ;  /* 0x000000eb91eb7223 */ /* 0x000fc400000100e6 */
        /* <DEDUP_REMOVED lines=19> */
[----:B------:R-:W-:-:S02]  /*5220*/  FADD.FTZ R230, R193, R230 ;  /* 0x000000e6c1e67221 */ /* 0x000fc40000010000 */
[----:B------:R-:W-:Y:S01]  /*5230*/  FMUL.FTZ R235, R150, R237 ;  /* 0x000000ed96eb7220 */ /* 0x000fe20000410000 */
[C---:B------:R-:W-:Y:S01]  /*5240*/  FMUL.FTZ R211, R146.reuse, R4 ;  /* 0x0000000492d37220 */ /* 0x040fe20000410000 */
[-C--:B------:R-:W-:Y:S02]  /*5250*/  FMUL.FTZ R238, R146, R230.reuse ;  /* 0x000000e692ee7220 */ /* 0x080fe40000410000 */
[-C--:B------:R-:W-:Y:S01]  /*5260*/  FFMA.FTZ R235, R152, R239.reuse, R235 ;  /* 0x000000ef98eb7223 */ /* 0x080fe200000100eb */
[C---:B------:R-:W-:Y:S01]  /*5270*/  FFMA.FTZ R230, R147.reuse, R230, -R211 ;  /* 0x000000e693e67223 */ /* 0x040fe200000108d3 */
[----:B------:R-:W-:Y:S01]  /*5280*/  FFMA.FTZ R207, R147, R4, R238 ;  /* 0x0000000493cf7223 */ /* 0x000fe200000100ee */
[----:B------:R-:W-:Y:S02]  /*5290*/  FMUL.FTZ R239, R150, R239 ;  /* 0x000000ef96ef7220 */ /* 0x000fe40000410000 */
[----:B------:R-:W-:Y:S01]  /*52a0*/  FADD.FTZ R230, R197, R230 ;  /* 0x000000e6c5e67221 */ /* 0x000fe20000010000 */
[----:B------:R-:W-:Y:S01]  /*52b0*/  FADD.FTZ R207, R182, R207 ;  /* 0x000000cfb6cf7221 */ /* 0x000fe20000010000 */
[----:B------:R-:W-:-:S02]  /*52c0*/  FFMA.FTZ R237, R152, R237, -R239 ;  /* 0x000000ed98ed7223 */ /* 0x000fc400000108ef */
[C---:B------:R-:W-:Y:S01]  /*52d0*/  FMUL.FTZ R4, R148.reuse, R230 ;  /* 0x000000e694047220 */ /* 0x040fe20000410000 */
[----:B------:R-:W-:-:S03]  /*52e0*/  FMUL.FTZ R5, R148, R207 ;  /* 0x000000cf94057220 */ /* 0x000fc60000410000 */
[C---:B------:R-:W-:Y:S01]  /*52f0*/  FFMA.FTZ R4, R149.reuse, R207, R4 ;  /* 0x000000cf95047223 */ /* 0x040fe20000010004 */
[----:B------:R-:W-:-:S04]  /*5300*/  FFMA.FTZ R230, R149, R230, -R5 ;  /* 0x000000e695e67223 */ /* 0x000fc80000010805 */
[----:B------:R-:W-:Y:S02]  /*5310*/  FADD.FTZ R15, R191, R230 ;  /* 0x000000e6bf0f7221 */ /* 0x000fe40000010000 */
[----:B------:R-:W-:Y:S02]  /*5320*/  SHFL.DOWN PT, R230, R237, 0x1, 0x1f ;  /* 0x08201f00ede67f89 */ /* 0x000fe400000e0000 */
[----:B------:R-:W-:Y:S02]  /*5330*/  FMUL.FTZ R207, R150, R15 ;  /* 0x0000000f96cf7220 */ /* 0x000fe40000410000 */
[----:B------:R-:W0:Y:S04]  /*5340*/  SHFL.IDX PT, R3, R3, RZ, 0x1f ;  /* 0x00001fff03037589 */ /* 0x000e2800000e0000 */
[----:B------:R-:W1:Y:S01]  /*5350*/  SHFL.IDX PT, R2, R2, RZ, 0x1f ;  /* 0x00001fff02027589 */ /* 0x000e6200000e0000 */
[----:B0-----:R-:W-:-:S04]  /*5360*/  FMUL.FTZ R5, R13, R3 ;  /* 0x000000030d057220 */ /* 0x001fc80000410000 */
[C---:B-1----:R-:W-:Y:S01]  /*5370*/  FFMA.FTZ R5, R14.reuse, R2, R5 ;  /* 0x000000020e057223 */ /* 0x042fe20000010005 */
[----:B------:R-:W-:-:S03]  /*5380*/  FMUL.FTZ R14, R14, R3 ;  /* 0x000000030e0e7220 */ /* 0x000fc60000410000 */
[----:B------:R-:W-:Y:S01]  /*5390*/  @P2 FADD.FTZ R3, R6, R5 ;  /* 0x0000000506032221 */ /* 0x000fe20000010000 */
[----:B------:R-:W-:-:S03]  /*53a0*/  FFMA.FTZ R13, R13, R2, -R14 ;  /* 0x000000020d0d7223 */ /* 0x000fc6000001080e */
[----:B------:R-:W-:Y:S01]  /*53b0*/  FMUL.FTZ R5, R11, R3 ;  /* 0x000000030b057220 */ /* 0x000fe20000410000 */
[----:B------:R-:W-:Y:S01]  /*53c0*/  @P2 FADD.FTZ R2, R12, R13 ;  /* 0x0000000d0c022221 */ /* 0x000fe20000010000 */
[----:B------:R-:W-:Y:S01]  /*53d0*/  FADD.FTZ R13, R183, R4 ;  /* 0x00000004b70d7221 */ /* 0x000fe20000010000 */
[----:B------:R-:W-:Y:S02]  /*53e0*/  ISETP.NE.AND P2, PT, R107, 0x1f, PT ;  /* 0x0000001f6b00780c */ /* 0x000fe40003f45270 */
[-C--:B------:R-:W-:Y:S01]  /*53f0*/  FMUL.FTZ R4, R11, R2.reuse ;  /* 0x000000020b047220 */ /* 0x080fe20000410000 */
[-C--:B------:R-:W-:Y:S01]  /*5400*/  FMUL.FTZ R6, R150, R13.reuse ;  /* 0x0000000d96067220 */ /* 0x080fe20000410000 */
[----:B------:R-:W-:Y:S01]  /*5410*/  FFMA.FTZ R2, R10, R2, -R5 ;  /* 0x000000020a027223 */ /* 0x000fe20000010805 */
[----:B------:R-:W-:Y:S01]  /*5420*/  FFMA.FTZ R207, R152, R13, R207 ;  /* 0x0000000d98cf7223 */ /* 0x000fe200000100cf */
[----:B------:R-:W-:Y:S01]  /*5430*/  FFMA.FTZ R4, R10, R3, R4 ;  /* 0x000000030a047223 */ /* 0x000fe20000010004 */
[----:B------:R-:W-:Y:S01]  /*5440*/  FFMA.FTZ R10, R152, R15, -R6 ;  /* 0x0000000f980a7223 */ /* 0x000fe20000010806 */
[----:B------:R-:W-:Y:S01]  /*5450*/  MOV R5, RZ ;  /* 0x000000ff00057202 */ /* 0x000fe20000000f00 */
[----:B------:R-:W-:Y:S01]  /*5460*/  FADD.FTZ R211, R184, R207 ;  /* 0x000000cfb8d37221 */ /* 0x000fe20000010000 */
[----:B------:R-:W-:Y:S01]  /*5470*/  FADD.FTZ R3, R7, R4 ;  /* 0x0000000407037221 */ /* 0x000fe20000010000 */
[----:B------:R-:W-:Y:S01]  /*5480*/  HFMA2 R4, -RZ, RZ, 1.875, 0 ;  /* 0x3f800000ff047431 */ /* 0x000fe200000001ff */
[----:B------:R-:W-:Y:S01]  /*5490*/  CS2R R6, SRZ ;  /* 0x0000000000067805 */ /* 0x000fe2000001ff00 */
[----:B------:R-:W-:Y:S01]  /*54a0*/  FADD.FTZ R207, R195, R10 ;  /* 0x0000000ac3cf7221 */ /* 0x000fe20000010000 */
[----:B------:R0:W1:Y:S01]  /*54b0*/  SHFL.DOWN PT, R11, R235, 0x1, 0x1f ;  /* 0x08201f00eb0b7f89 */ /* 0x00006200000e0000 */
[----:B------:R-:W-:-:S03]  /*54c0*/  FADD.FTZ R227, R227, R2 ;  /* 0x00000002e3e37221 */ /* 0x000fc60000010000 */
[----:B------:R0:W2:Y:S04]  /*54d0*/  SHFL.DOWN PT, R14, R211, 0x1, 0x1f ;  /* 0x08201f00d30e7f89 */ /* 0x0000a800000e0000 */
[----:B------:R-:W3:Y:S04]  /*54e0*/  @!P1 LDS.128 R4, [UR10+0x2e10] ;  /* 0x002e100aff049984 */ /* 0x000ee80008000c00 */
[----:B------:R0:W4:Y:S01]  /*54f0*/  SHFL.DOWN PT, R10, R207, 0x1, 0x1f ;  /* 0x08201f00cf0a7f89 */ /* 0x00012200000e0000 */
[----:B------:R-:W-:Y:S05]  /*5500*/  @!P2 BRA `(.L_x_14594) ;  /* 0x000000000028a947 */ /* 0x000fea0003800000 */
[-C--:B----4-:R-:W-:Y:S01]  /*5510*/  FMUL.FTZ R2, R237, R10.reuse ;  /* 0x0000000aed027220 */ /* 0x090fe20000410000 */
[----:B------:R-:W-:-:S03]  /*5520*/  FMUL.FTZ R10, R235, R10 ;  /* 0x0000000aeb0a7220 */ /* 0x000fc60000410000 */
[-C--:B--2---:R-:W-:Y:S01]  /*5530*/  FFMA.FTZ R12, R235, R14.reuse, -R2 ;  /* 0x0000000eeb0c7223 */ /* 0x084fe20000010802 */
[C---:B------:R-:W-:Y:S01]  /*5540*/  FFMA.FTZ R14, R237.reuse, R14, R10 ;  /* 0x0000000eed0e7223 */ /* 0x040fe2000001000a */
[-C--:B------:R-:W-:Y:S01]  /*5550*/  FMUL.FTZ R2, R237, R230.reuse ;  /* 0x000000e6ed027220 */ /* 0x080fe20000410000 */
[----:B------:R-:W-:Y:S01]  /*5560*/  FMUL.FTZ R10, R235, R230 ;  /* 0x000000e6eb0a7220 */ /* 0x000fe20000410000 */
[----:B0-----:R-:W-:Y:S01]  /*5570*/  FADD.FTZ R211, R211, R12 ;  /* 0x0000000cd3d37221 */ /* 0x001fe20000010000 */
[----:B------:R-:W-:Y:S01]  /*5580*/  FADD.FTZ R207, R207, R14 ;  /* 0x0000000ecfcf7221 */ /* 0x000fe20000010000 */
[C---:B-1----:R-:W-:Y:S01]  /*5590*/  FFMA.FTZ R235, R11.reuse, R235, -R2 ;  /* 0x000000eb0beb7223 */ /* 0x042fe20000010802 */
[----:B------:R-:W-:-:S07]  /*55a0*/  FFMA.FTZ R237, R11, R237, R10 ;  /* 0x000000ed0bed7223 */ /* 0x000fce000001000a */
.L_x_14594:
[----:B------:R-:W-:Y:S05]  /*55b0*/  BSYNC.RECONVERGENT B0 ;  /* 0x0000000000007941 */ /* 0x000fea0003800200 */
.L_x_14593:
[----:B-1----:R1:W0:Y:S01]  /*55c0*/  SHFL.DOWN PT, R11, R235, 0x2, 0x1f ;  /* 0x08401f00eb0b7f89 */ /* 0x00222200000e0000 */
[----:B------:R-:W-:Y:S03]  /*55d0*/  BSSY.RECONVERGENT B0, `(.L_x_14595) ;  /* 0x000000f000007945 */ /* 0x000fe60003800200 */
[----:B------:R1:W0:Y:S04]  /*55e0*/  SHFL.DOWN PT, R230, R237, 0x2, 0x1f ;  /* 0x08401f00ede67f89 */ /* 0x00022800000e0000 */
[----:B--2---:R1:W2:Y:S04]  /*55f0*/  SHFL.DOWN PT, R14, R211, 0x2, 0x1f ;  /* 0x08401f00d30e7f89 */ /* 0x0042a800000e0000 */
[----:B----4-:R1:W4:Y:S01]  /*5600*/  SHFL.DOWN PT, R10, R207, 0x2, 0x1f ;  /* 0x08401f00cf0a7f89 */ /* 0x01032200000e0000 */
[----:B------:R-:W-:Y:S05]  /*5610*/  @P3 BRA `(.L_x_14596) ;  /* 0x0000000000283947 */ /* 0x000fea0003800000 */
[-C--:B----4-:R-:W-:Y:S01]  /*5620*/  FMUL.FTZ R2, R237, R10.reuse ;  /* 0x0000000aed027220 */ /* 0x090fe20000410000 */
[----:B------:R-:W-:-:S03]  /*5630*/  FMUL.FTZ R10, R235, R10 ;  /* 0x0000000aeb0a7220 */ /* 0x000fc60000410000 */
[-C--:B--2---:R-:W-:Y:S01]  /*5640*/  FFMA.FTZ R12, R235, R14.reuse, -R2 ;  /* 0x0000000eeb0c7223 */ /* 0x084fe20000010802 */
[C---:B------:R-:W-:Y:S01]  /*5650*/  FFMA.FTZ R14, R237.reuse, R14, R10 ;  /* 0x0000000eed0e7223 */ /* 0x040fe2000001000a */
[-C--:B0-----:R-:W-:Y:S01]  /*5660*/  FMUL.FTZ R2, R237, R230.reuse ;  /* 0x000000e6ed027220 */ /* 0x081fe20000410000 */
[----:B------:R-:W-:Y:S01]  /*5670*/  FMUL.FTZ R10, R235, R230 ;  /* 0x000000e6eb0a7220 */ /* 0x000fe20000410000 */
[----:B-1----:R-:W-:Y:S01]  /*5680*/  FADD.FTZ R211, R211, R12 ;  /* 0x0000000cd3d37221 */ /* 0x002fe20000010000 */
[----:B------:R-:W-:Y:S01]  /*5690*/  FADD.FTZ R207, R207, R14 ;  /* 0x0000000ecfcf7221 */ /* 0x000fe20000010000 */
[-C--:B------:R-:W-:Y:S01]  /*56a0*/  FFMA.FTZ R235, R235, R11.reuse, -R2 ;  /* 0x0000000bebeb7223 */ /* 0x080fe20000010802 */
[----:B------:R-:W-:-:S07]  /*56b0*/  FFMA.FTZ R237, R237, R11, R10 ;  /* 0x0000000beded7223 */ /* 0x000fce000001000a */
.L_x_14596:
[----:B------:R-:W-:Y:S05]  /*56c0*/  BSYNC.RECONVERGENT B0 ;  /* 0x0000000000007941 */ /* 0x000fea0003800200 */
.L_x_14595:
[----:B0-----:R0:W0:Y:S01]  /*56d0*/  SHFL.DOWN PT, R11, R235, 0x4, 0x1f ;  /* 0x08801f00eb0b7f89 */ /* 0x00102200000e0000 */
[----:B------:R-:W-:Y:S03]  /*56e0*/  BSSY.RECONVERGENT B0, `(.L_x_14597) ;  /* 0x000000f000007945 */ /* 0x000fe60003800200 */
[----:B------:R0:W0:Y:S04]  /*56f0*/  SHFL.DOWN PT, R230, R237, 0x4, 0x1f ;  /* 0x08801f00ede67f89 */ /* 0x00002800000e0000 */
[----:B--2---:R2:W0:Y:S04]  /*5700*/  SHFL.DOWN PT, R14, R211, 0x4, 0x1f ;  /* 0x08801f00d30e7f89 */ /* 0x00442800000e0000 */
[----:B----4-:R2:W4:Y:S01]  /*5710*/  SHFL.DOWN PT, R10, R207, 0x4, 0x1f ;  /* 0x08801f00cf0a7f89 */ /* 0x01052200000e0000 */
[----:B------:R-:W-:Y:S05]  /*5720*/  @P4 BRA `(.L_x_14598) ;  /* 0x0000000000284947 */ /* 0x000fea0003800000 */
[-C--:B----4-:R-:W-:Y:S01]  /*5730*/  FMUL.FTZ R2, R237, R10.reuse ;  /* 0x0000000aed027220 */ /* 0x090fe20000410000 */
[----:B------:R-:W-:-:S03]  /*5740*/  FMUL.FTZ R10, R235, R10 ;  /* 0x0000000aeb0a7220 */ /* 0x000fc60000410000 */
[-C--:B0-----:R-:W-:Y:S01]  /*5750*/  FFMA.FTZ R12, R235, R14.reuse, -R2 ;  /* 0x0000000eeb0c7223 */ /* 0x081fe20000010802 */
[C---:B------:R-:W-:Y:S01]  /*5760*/  FFMA.FTZ R14, R237.reuse, R14, R10 ;  /* 0x0000000eed0e7223 */ /* 0x040fe2000001000a */
[-C--:B------:R-:W-:Y:S01]  /*5770*/  FMUL.FTZ R2, R237, R230.reuse ;  /* 0x000000e6ed027220 */ /* 0x080fe20000410000 */
[----:B------:R-:W-:Y:S01]  /*5780*/  FMUL.FTZ R10, R235, R230 ;  /* 0x000000e6eb0a7220 */ /* 0x000fe20000410000 */
[----:B-12---:R-:W-:Y:S01]  /*5790*/  FADD.FTZ R211, R211, R12 ;  /* 0x0000000cd3d37221 */ /* 0x006fe20000010000 */
[----:B------:R-:W-:Y:S01]  /*57a0*/  FADD.FTZ R207, R207, R14 ;  /* 0x0000000ecfcf7221 */ /* 0x000fe20000010000 */
[-C--:B------:R-:W-:Y:S01]  /*57b0*/  FFMA.FTZ R235, R235, R11.reuse, -R2 ;  /* 0x0000000bebeb7223 */ /* 0x080fe20000010802 */
[----:B------:R-:W-:-:S07]  /*57c0*/  FFMA.FTZ R237, R237, R11, R10 ;  /* 0x0000000beded7223 */ /* 0x000fce000001000a */
.L_x_14598:
[----:B------:R-:W-:Y:S05]  /*57d0*/  BSYNC.RECONVERGENT B0 ;  /* 0x0000000000007941 */ /* 0x000fea0003800200 */
.L_x_14597:
[----:B0-----:R0:W0:Y:S01]  /*57e0*/  SHFL.DOWN PT, R11, R235, 0x8, 0x1f ;  /* 0x09001f00eb0b7f89 */ /* 0x00102200000e0000 */
[----:B------:R-:W-:Y:S03]  /*57f0*/  BSSY.RECONVERGENT B0, `(.L_x_14599) ;  /* 0x000000f000007945 */ /* 0x000fe60003800200 */
[----:B------:R0:W0:Y:S04]  /*5800*/  SHFL.DOWN PT, R230, R237, 0x8, 0x1f ;  /* 0x09001f00ede67f89 */ /* 0x00002800000e0000 */
[----:B------:R0:W0:Y:S04]  /*5810*/  SHFL.DOWN PT, R14, R211, 0x8, 0x1f ;  /* 0x09001f00d30e7f89 */ /* 0x00002800000e0000 */
[----:B----4-:R4:W0:Y:S01]  /*5820*/  SHFL.DOWN PT, R10, R207, 0x8, 0x1f ;  /* 0x09001f00cf0a7f89 */ /* 0x01082200000e0000 */
[----:B------:R-:W-:Y:S05]  /*5830*/  @P5 BRA `(.L_x_14600) ;  /* 0x0000000000285947 */ /* 0x000fea0003800000 */
[-C--:B0-----:R-:W-:Y:S01]  /*5840*/  FMUL.FTZ R2, R237, R10.reuse ;  /* 0x0000000aed027220 */ /* 0x081fe20000410000 */
[----:B------:R-:W-:-:S03]  /*5850*/  FMUL.FTZ R10, R235, R10 ;  /* 0x0000000aeb0a7220 */ /* 0x000fc60000410000 */
[-C--:B------:R-:W-:Y:S01]  /*5860*/  FFMA.FTZ R12, R235, R14.reuse, -R2 ;  /* 0x0000000eeb0c7223 */ /* 0x080fe20000010802 */
[C---:B------:R-:W-:Y:S01]  /*5870*/  FFMA.FTZ R14, R237.reuse, R14, R10 ;  /* 0x0000000eed0e7223 */ /* 0x040fe2000001000a */
[-C--:B------:R-:W-:Y:S01]  /*5880*/  FMUL.FTZ R2, R237, R230.reuse ;  /* 0x000000e6ed027220 */ /* 0x080fe20000410000 */
[----:B------:R-:W-:Y:S01]  /*5890*/  FMUL.FTZ R10, R235, R230 ;  /* 0x000000e6eb0a7220 */ /* 0x000fe20000410000 */
[----:B-12---:R-:W-:Y:S01]  /*58a0*/  FADD.FTZ R211, R211, R12 ;  /* 0x0000000cd3d37221 */ /* 0x006fe20000010000 */
[----:B----4-:R-:W-:Y:S01]  /*58b0*/  FADD.FTZ R207, R207, R14 ;  /* 0x0000000ecfcf7221 */ /* 0x010fe20000010000 */
[-C--:B------:R-:W-:Y:S01]  /*58c0*/  FFMA.FTZ R235, R235, R11.reuse, -R2 ;  /* 0x0000000bebeb7223 */ /* 0x080fe20000010802 */
[----:B------:R-:W-:-:S07]  /*58d0*/  FFMA.FTZ R237, R237, R11, R10 ;  /* 0x0000000beded7223 */ /* 0x000fce000001000a */
.L_x_14600:
[----:B------:R-:W-:Y:S05]  /*58e0*/  BSYNC.RECONVERGENT B0 ;  /* 0x0000000000007941 */ /* 0x000fea0003800200 */
.L_x_14599:
[----:B------:R1:W1:Y:S01]  /*58f0*/  SHFL.DOWN PT, R13, R235, 0x10, 0x1f ;  /* 0x0a001f00eb0d7f89 */ /* 0x00026200000e0000 */
[----:B------:R-:W-:Y:S01]  /*5900*/  BSSY.RECONVERGENT B0, `(.L_x_14601) ;  /* 0x0000010000007945 */ /* 0x000fe20003800200 */
[----:B0-----:R-:W-:Y:S02]  /*5910*/  FMUL.FTZ R11, R150, R227 ;  /* 0x000000e3960b7220 */ /* 0x001fe40000410000 */
[----:B------:R0:W0:Y:S04]  /*5920*/  SHFL.DOWN PT, R230, R237, 0x10, 0x1f ;  /* 0x0a001f00ede67f89 */ /* 0x00002800000e0000 */
[----:B------:R0:W0:Y:S04]  /*5930*/  SHFL.DOWN PT, R14, R211, 0x10, 0x1f ;  /* 0x0a001f00d30e7f89 */ /* 0x00002800000e0000 */
[----:B------:R0:W0:Y:S01]  /*5940*/  SHFL.DOWN PT, R10, R207, 0x10, 0x1f ;  /* 0x0a001f00cf0a7f89 */ /* 0x00002200000e0000 */
        /* <DEDUP_REMOVED lines=11> */
.L_x_14602:
[----:B------:R-:W-:Y:S05]  /*5a00*/  BSYNC.RECONVERGENT B0 ;  /* 0x0000000000007941 */ /* 0x000fea0003800200 */
.L_x_14601:
[-C--:B------:R-:W-:Y:S01]  /*5a10*/  FMUL.FTZ R2, R150, R3.reuse ;  /* 0x0000000396027220 */ /* 0x080fe20000410000 */
[----:B0-----:R-:W-:Y:S01]  /*5a20*/  FFMA.FTZ R10, R152, R3, R11 ;  /* 0x00000003980a7223 */ /* 0x001fe2000001000b */
[----:B------:R-:W-:Y:S01]  /*5a30*/  FMUL.FTZ R11, R70, R113 ;  /* 0x00000071460b7220 */ /* 0x000fe20000410000 */
[----:B-1----:R-:W-:Y:S01]  /*5a40*/  LEA R13, R106, 0xfffffc00, 0xa ;  /* 0xfffffc006a0d7811 */ /* 0x002fe200078e50ff */
[----:B------:R-:W-:Y:S01]  /*5a50*/  FFMA.FTZ R2, R152, R227, -R2 ;  /* 0x000000e398027223 */ /* 0x000fe20000010802 */
[C---:B------:R-:W-:Y:S01]  /*5a60*/  FFMA.FTZ R226, R101.reuse, R226, R10 ;  /* 0x000000e265e27223 */ /* 0x040fe2000001000a */
[----:B------:R-:W-:Y:S01]  /*5a70*/  MOV R15, UR30 ;  /* 0x0000001e000f7c02 */ /* 0x000fe20008000f00 */
[----:B------:R-:W3:Y:S01]  /*5a80*/  SHFL.IDX PT, R238, R237, RZ, 0x1f ;  /* 0x00001fffedee7589 */ /* 0x000ee200000e0000 */
[----:B------:R-:W-:Y:S01]  /*5a90*/  FFMA.FTZ R230, R101, R11, R2 ;  /* 0x0000000b65e67223 */ /* 0x000fe20000010002 */
[C---:B------:R-:W-:Y:S01]  /*5aa0*/  FMUL.FTZ R2, R148.reuse, R226 ;  /* 0x000000e294027220 */ /* 0x040fe20000410000 */
[----:B------:R-:W-:Y:S01]  /*5ab0*/  LOP3.LUT R12, R13, R22, RZ, 0xfc, !PT ;  /* 0x000000160d0c7212 */ /* 0x000fe200078efcff */
[----:B------:R-:W-:Y:S01]  /*5ac0*/  SHFL.DOWN PT, R237, R237, 0x1, 0x1f ;  /* 0x08201f00eded7f89 */ /* 0x000fe200000e0000 */
[----:B------:R-:W-:Y:S01]  /*5ad0*/  SHF.R.S32.HI R13, RZ, 0x1f, R13 ;  /* 0x0000001fff0d7819 */ /* 0x000fe2000001140d */
[CC--:B------:R-:W-:Y:S01]  /*5ae0*/  FFMA.FTZ R11, R149.reuse, R230.reuse, -R2 ;  /* 0x000000e6950b7223 */ /* 0x0c0fe20000010802 */
[----:B------:R-:W-:Y:S01]  /*5af0*/  FMUL.FTZ R2, R148, R230 ;  /* 0x000000e694027220 */ /* 0x000fe20000410000 */
[----:B------:R-:W-:Y:S01]  /*5b00*/  SHFL.DOWN PT, R240, R235, 0x1, 0x1f ;  /* 0x08201f00ebf07f89 */ /* 0x000fe200000e0000 */
[----:B------:R-:W-:Y:S01]  /*5b10*/  ISETP.NE.AND P2, PT, R22, RZ, PT ;  /* 0x000000ff1600720c */ /* 0x000fe20003f45270 */
[C---:B------:R-:W-:Y:S01]  /*5b20*/  FFMA.FTZ R225, R100.reuse, R225, R11 ;  /* 0x000000e164e17223 */ /* 0x040fe2000001000b */
[----:B------:R-:W-:Y:S01]  /*5b30*/  FFMA.FTZ R11, R149, R226, R2 ;  /* 0x000000e2950b7223 */ /* 0x000fe20000010002 */
[----:B------:R-:W-:Y:S01]  /*5b40*/  IMAD.WIDE.U32 R14, R15, UR6, R12 ;  /* 0x000000060f0e7c25 */ /* 0x000fe2000f8e000c */
[----:B------:R-:W-:Y:S01]  /*5b50*/  SHFL.DOWN PT, R242, R211, 0x1, 0x1f ;  /* 0x08201f00d3f27f89 */ /* 0x000fe200000e0000 */
[----:B------:R-:W-:Y:S02]  /*5b60*/  BSSY.RECONVERGENT B0, `(.L_x_14603) ;  /* 0x0000242000007945 */ /* 0x000fe40003800200 */
[----:B------:R-:W-:Y:S01]  /*5b70*/  FFMA.FTZ R219, R100, R219, R11 ;  /* 0x000000db64db7223 */ /* 0x000fe2000001000b */
[----:B------:R-:W-:Y:S01]  /*5b80*/  MOV R11, UR31 ;  /* 0x0000001f000b7c02 */ /* 0x000fe20008000f00 */
[----:B------:R-:W0:Y:S01]  /*5b90*/  SHFL.IDX PT, R13, R235, RZ, 0x1f ;  /* 0x00001fffeb0d7589 */ /* 0x000e2200000e0000 */
[----:B------:R-:W-:Y:S01]  /*5ba0*/  LEA R10, P1, R14, UR7, 0x2 ;  /* 0x000000070e0a7c11 */ /* 0x000fe2000f8210ff */
[----:B------:R-:W-:-:S02]  /*5bb0*/  FMUL.FTZ R2, R146, R219 ;  /* 0x000000db92027220 */ /* 0x000fc40000410000 */
[----:B------:R-:W-:Y:S01]  /*5bc0*/  IMAD R11, R11, UR6, R15 ;  /* 0x000000060b0b7c24 */ /* 0x000fe2000f8e020f */
[----:B------:R-:W-:Y:S01]  /*5bd0*/  VOTEU.ALL UP0, P2 ;  /* 0x0000000000ff7886 */ /* 0x000fe20001000000 */
[----:B------:R-:W-:-:S03]  /*5be0*/  FFMA.FTZ R2, R147, R225, -R2 ;  /* 0x000000e193027223 */ /* 0x000fc60000010802 */
[----:B------:R-:W-:Y:S01]  /*5bf0*/  LEA.HI.X R11, R14, UR8, R11, 0x2, P1 ;  /* 0x000000080e0b7c11 */ /* 0x000fe200088f140b */
[----:B------:R-:W-:Y:S01]  /*5c00*/  FMUL.FTZ R14, R146, R225 ;  /* 0x000000e1920e7220 */ /* 0x000fe20000410000 */
[----:B------:R-:W-:Y:S01]  /*5c10*/  FFMA.FTZ R224, R99, R224, R2 ;  /* 0x000000e063e07223 */ /* 0x000fe20000010002 */
[----:B---3--:R-:W-:Y:S01]  /*5c20*/  FMUL.FTZ R2, R238, R5 ;  /* 0x00000005ee027220 */ /* 0x008fe20000410000 */
[----:B------:R-:W-:Y:S01]  /*5c30*/  ISETP.NE.AND P1, PT, R22, 0x1f, PT ;  /* 0x0000001f1600780c */ /* 0x000fe20003f25270 */
[----:B------:R-:W-:Y:S01]  /*5c40*/  FFMA.FTZ R15, R147, R219, R14 ;  /* 0x000000db930f7223 */ /* 0x000fe2000001000e */
[----:B------:R-:W-:Y:S01]  /*5c50*/  FMUL.FTZ R14, R238, R4 ;  /* 0x00000004ee0e7220 */ /* 0x000fe20000410000 */
[----:B------:R-:W-:Y:S01]  /*5c60*/  FMUL.FTZ R239, R144, R224 ;  /* 0x000000e090ef7220 */ /* 0x000fe20000410000 */
[----:B------:R-:W-:Y:S01]  /*5c70*/  @!UP0 ULEA UR10, UR6, UR9, 0x4 ;  /* 0x00000009060a8291 */ /* 0x000fe2000f8e20ff */
[----:B------:R-:W-:Y:S01]  /*5c80*/  FFMA.FTZ R222, R99, R222, R15 ;  /* 0x000000de63de7223 */ /* 0x000fe2000001000f */
[C---:B------:R-:W-:Y:S01]  /*5c90*/  FMUL.FTZ R15, R238.reuse, R7 ;  /* 0x00000007ee0f7220 */ /* 0x040fe20000410000 */
[----:B------:R-:W-:Y:S01]  /*5ca0*/  FMUL.FTZ R238, R238, R6 ;  /* 0x00000006eeee7220 */ /* 0x000fe20000410000 */
[C---:B0-----:R-:W-:Y:S01]  /*5cb0*/  FFMA.FTZ R5, R13.reuse, R5, R14 ;  /* 0x000000050d057223 */ /* 0x041fe2000001000e */
[C---:B------:R-:W-:Y:S01]  /*5cc0*/  FFMA.FTZ R4, R13.reuse, R4, -R2 ;  /* 0x000000040d047223 */ /* 0x040fe20000010802 */
[C---:B------:R-:W-:Y:S01]  /*5cd0*/  FFMA.FTZ R14, R13.reuse, R6, -R15 ;  /* 0x000000060d0e7223 */ /* 0x040fe2000001080f */
[----:B------:R-:W-:Y:S01]  /*5ce0*/  FFMA.FTZ R13, R13, R7, R238 ;  /* 0x000000070d0d7223 */ /* 0x000fe200000100ee */
[----:B------:R-:W0:Y:S01]  /*5cf0*/  SHFL.IDX PT, R2, R7, RZ, 0x1f ;  /* 0x00001fff07027589 */ /* 0x000e2200000e0000 */
[----:B------:R-:W-:-:S03]  /*5d00*/  FMUL.FTZ R238, R144, R222 ;  /* 0x000000de90ee7220 */ /* 0x000fc60000410000 */
[----:B------:R-:W1:Y:S01]  /*5d10*/  SHFL.IDX PT, R6, R6, RZ, 0x1f ;  /* 0x00001fff06067589 */ /* 0x000e6200000e0000 */
[C---:B------:R-:W-:Y:S01]  /*5d20*/  FFMA.FTZ R15, R145.reuse, R224, -R238 ;  /* 0x000000e0910f7223 */ /* 0x040fe200000108ee */
[----:B------:R-:W-:Y:S02]  /*5d30*/  FFMA.FTZ R238, R145, R222, R239 ;  /* 0x000000de91ee7223 */ /* 0x000fe400000100ef */
[----:B------:R-:W3:Y:S01]  /*5d40*/  SHFL.DOWN PT, R239, R207, 0x1, 0x1f ;  /* 0x08201f00cfef7f89 */ /* 0x000ee200000e0000 */
[C---:B------:R-:W-:Y:S01]  /*5d50*/  FFMA.FTZ R233, R98.reuse, R233, R15 ;  /* 0x000000e962e97223 */ /* 0x040fe2000001000f */
[----:B------:R-:W-:-:S04]  /*5d60*/  FFMA.FTZ R231, R98, R231, R238 ;  /* 0x000000e762e77223 */ /* 0x000fc800000100ee */
[----:B------:R-:W-:-:S04]  /*5d70*/  FMUL.FTZ R238, R142, R231 ;  /* 0x000000e78eee7220 */ /* 0x000fc80000410000 */
[----:B------:R-:W-:-:S04]  /*5d80*/  FFMA.FTZ R238, R143, R233, -R238 ;  /* 0x000000e98fee7223 */ /* 0x000fc800000108ee */
        /* <DEDUP_REMOVED lines=11> */
[----:B------:R-:W-:Y:S01]  /*5e40*/  FFMA.FTZ R15, R141, R234, R238 ;  /* 0x000000ea8d0f7223 */ /* 0x000fe200000100ee */
[----:B---3--:R-:W-:-:S02]  /*5e50*/  @P1 FADD.FTZ R2, R239, R240 ;  /* 0x000000f0ef021221 */ /* 0x008fc40000010000 */
[----:B------:R-:W-:Y:S01]  /*5e60*/  FFMA.FTZ R238, R141, R236, -R7 ;  /* 0x000000ec8dee7223 */ /* 0x000fe20000010807 */
[----:B------:R-:W-:-:S03]  /*5e70*/  FFMA.FTZ R229, R96, R229, R15 ;  /* 0x000000e560e57223 */ /* 0x000fc6000001000f */
[----:B------:R-:W-:Y:S01]  /*5e80*/  FFMA.FTZ R235, R96, R215, R238 ;  /* 0x000000d760eb7223 */ /* 0x000fe200000100ee */
[----:B------:R-:W-:Y:S01]  /*5e90*/  FMUL.FTZ R238, R138, R229 ;  /* 0x000000e58aee7220 */ /* 0x000fe20000410000 */
[----:B------:R-:W-:Y:S02]  /*5ea0*/  FMUL.FTZ R215, R6, R9 ;  /* 0x0000000906d77220 */ /* 0x000fe40000410000 */
[-C--:B------:R-:W-:Y:S01]  /*5eb0*/  FMUL.FTZ R240, R138, R235.reuse ;  /* 0x000000eb8af07220 */ /* 0x080fe20000410000 */
[C---:B------:R-:W-:Y:S01]  /*5ec0*/  FFMA.FTZ R238, R139.reuse, R235, -R238 ;  /* 0x000000eb8bee7223 */ /* 0x040fe200000108ee */
[----:B------:R-:W-:Y:S02]  /*5ed0*/  FFMA.FTZ R215, R2, R8, -R215 ;  /* 0x0000000802d77223 */ /* 0x000fe400000108d7 */
[----:B------:R-:W-:Y:S01]  /*5ee0*/  FFMA.FTZ R7, R139, R229, R240 ;  /* 0x000000e58b077223 */ /* 0x000fe200000100f0 */
[C---:B------:R-:W-:Y:S01]  /*5ef0*/  FFMA.FTZ R232, R95.reuse, R232, R238 ;  /* 0x000000e85fe87223 */ /* 0x040fe200000100ee */
[----:B------:R-:W-:Y:S01]  /*5f00*/  SHFL.IDX PT, R240, R207, RZ, 0x1f ;  /* 0x00001fffcff07589 */ /* 0x000fe200000e0000 */
[----:B------:R-:W-:Y:S01]  /*5f10*/  FADD.FTZ R208, R208, R215 ;  /* 0x000000d7d0d07221 */ /* 0x000fe20000010000 */
[----:B------:R-:W-:Y:S01]  /*5f20*/  FFMA.FTZ R228, R95, R228, R7 ;  /* 0x000000e45fe47223 */ /* 0x000fe20000010007 */
[----:B------:R-:W-:Y:S01]  /*5f30*/  FMUL.FTZ R7, R2, R9 ;  /* 0x0000000902077220 */ /* 0x000fe20000410000 */
[----:B------:R-:W-:Y:S01]  /*5f40*/  FFMA.FTZ R9, R0, R227, RZ ;  /* 0x000000e300097223 */ /* 0x000fe200000100ff */
[----:B------:R-:W-:-:S02]  /*5f50*/  HFMA2 R215, -RZ, RZ, 0, 7.8678131103515625e-06 ;  /* 0x00000084ffd77431 */ /* 0x000fc400000001ff */
[----:B------:R-:W-:Y:S01]  /*5f60*/  FFMA.FTZ R7, R6, R8, R7 ;  /* 0x0000000806077223 */ /* 0x000fe20000010007 */
[----:B------:R-:W-:Y:S01]  /*5f70*/  FMUL.FTZ R6, R136, R228 ;  /* 0x000000e488067220 */ /* 0x000fe20000410000 */
[----:B------:R-:W-:Y:S01]  /*5f80*/  FMUL.FTZ R8, R69, R102 ;  /* 0x0000006645087220 */ /* 0x000fe20000410000 */
[----:B------:R-:W-:Y:S01]  /*5f90*/  FFMA.FTZ R15, R38, R230, R9 ;  /* 0x000000e6260f7223 */ /* 0x000fe20000010009 */
[----:B------:R-:W-:Y:S01]  /*5fa0*/  FMUL.FTZ R9, R70, R101 ;  /* 0x0000006546097220 */ /* 0x000fe20000410000 */
[CC--:B------:R-:W-:Y:S01]  /*5fb0*/  FFMA.FTZ R237, R137.reuse, R232.reuse, -R6 ;  /* 0x000000e889ed7223 */ /* 0x0c0fe20000010806 */
[----:B------:R-:W-:Y:S01]  /*5fc0*/  FMUL.FTZ R6, R136, R232 ;  /* 0x000000e888067220 */ /* 0x000fe20000410000 */
[-C--:B------:R-:W-:Y:S01]  /*5fd0*/  FFMA.FTZ R2, -R114, R8.reuse, R227 ;  /* 0x0000000872027223 */ /* 0x080fe200000101e3 */
[----:B------:R-:W-:Y:S01]  /*5fe0*/  FFMA.FTZ R8, R116, -R8, R3 ;  /* 0x8000000874087223 */ /* 0x000fe20000010003 */
[----:B------:R-:W-:Y:S01]  /*5ff0*/  FFMA.FTZ R237, R94, R217, R237 ;  /* 0x000000d95eed7223 */ /* 0x000fe200000100ed */
[----:B------:R-:W-:Y:S01]  /*6000*/  FFMA.FTZ R227, R137, R228, R6 ;  /* 0x000000e489e37223 */ /* 0x000fe20000010006 */
[----:B------:R-:W-:-:S02]  /*6010*/  FFMA.FTZ R3, R0, -R3, RZ ;  /* 0x8000000300037223 */ /* 0x000fc400000100ff */
[----:B------:R-:W-:Y:S01]  /*6020*/  FMUL.FTZ R6, R134, R237 ;  /* 0x000000ed86067220 */ /* 0x000fe20000410000 */
[----:B------:R-:W-:Y:S01]  /*6030*/  FFMA.FTZ R227, R94, R205, R227 ;  /* 0x000000cd5ee37223 */ /* 0x000fe200000100e3 */
[----:B------:R-:W-:Y:S01]  /*6040*/  FFMA.FTZ R238, R38, -R226, R3 ;  /* 0x800000e226ee7223 */ /* 0x000fe20000010003 */
[----:B------:R-:W-:Y:S01]  /*6050*/  FFMA.FTZ R3, -R113, R9, R230 ;  /* 0x0000000971037223 */ /* 0x000fe200000101e6 */
[----:B------:R-:W-:Y:S01]  /*6060*/  FMUL.FTZ R205, R67, R100 ;  /* 0x0000006443cd7220 */ /* 0x000fe20000410000 */
[----:B------:R-:W-:Y:S01]  /*6070*/  FFMA.FTZ R6, R135, R227, R6 ;  /* 0x000000e387067223 */ /* 0x000fe20000010006 */
[----:B------:R-:W-:Y:S01]  /*6080*/  FFMA.FTZ R9, R115, -R9, R226 ;  /* 0x8000000973097223 */ /* 0x000fe200000100e2 */
[C---:B------:R-:W-:Y:S01]  /*6090*/  FFMA.FTZ R226, R36.reuse, R225, R15 ;  /* 0x000000e124e27223 */ /* 0x040fe2000001000f */
[----:B------:R-:W-:Y:S01]  /*60a0*/  FFMA.FTZ R217, R36, -R219, R238 ;  /* 0x800000db24d97223 */ /* 0x000fe200000100ee */
[----:B------:R-:W-:Y:S01]  /*60b0*/  FFMA.FTZ R6, R93, R218, R6 ;  /* 0x000000da5d067223 */ /* 0x000fe20000010006 */
[----:B------:R-:W-:Y:S01]  /*60c0*/  FMUL.FTZ R218, R134, R227 ;  /* 0x000000e386da7220 */ /* 0x000fe20000410000 */
[-C--:B------:R-:W-:Y:S01]  /*60d0*/  FFMA.FTZ R15, -R118, R205.reuse, R225 ;  /* 0x000000cd760f7223 */ /* 0x080fe200000101e1 */
[----:B------:R-:W-:Y:S01]  /*60e0*/  FFMA.FTZ R205, R120, -R205, R219 ;  /* 0x800000cd78cd7223 */ /* 0x000fe200000100db */
[----:B------:R-:W-:Y:S01]  /*60f0*/  FMUL.FTZ R225, R68, R99 ;  /* 0x0000006344e17220 */ /* 0x000fe20000410000 */
[----:B------:R-:W-:Y:S01]  /*6100*/  FFMA.FTZ R230, R135, R237, -R218 ;  /* 0x000000ed87e67223 */ /* 0x000fe200000108da */
[C---:B------:R-:W-:Y:S01]  /*6110*/  FFMA.FTZ R219, R35.reuse, R224, R226 ;  /* 0x000000e023db7223 */ /* 0x040fe200000100e2 */
[----:B------:R-:W-:Y:S01]  /*6120*/  FFMA.FTZ R226, R35, -R222, R217 ;  /* 0x800000de23e27223 */ /* 0x000fe200000100d9 */
[----:B------:R-:W-:Y:S01]  /*6130*/  FFMA.FTZ R217, -R117, R225, R224 ;  /* 0x000000e175d97223 */ /* 0x000fe200000101e0 */
[----:B------:R-:W-:Y:S01]  /*6140*/  FFMA.FTZ R230, R93, R220, R230 ;  /* 0x000000dc5de67223 */ /* 0x000fe200000100e6 */
[----:B------:R-:W-:Y:S01]  /*6150*/  FMUL.FTZ R220, R132, R6 ;  /* 0x0000000684dc7220 */ /* 0x000fe20000410000 */
[----:B------:R-:W-:Y:S01]  /*6160*/  FFMA.FTZ R224, R34, R233, R219 ;  /* 0x000000e922e07223 */ /* 0x000fe200000100db */
[----:B------:R-:W-:Y:S01]  /*6170*/  FMUL.FTZ R219, R65, R98 ;  /* 0x0000006241db7220 */ /* 0x000fe20000410000 */
[----:B------:R-:W-:Y:S01]  /*6180*/  FFMA.FTZ R218, R119, -R225, R222 ;  /* 0x800000e177da7223 */ /* 0x000fe200000100de */
[CC--:B------:R-:W-:Y:S01]  /*6190*/  FFMA.FTZ R225, R133.reuse, R230.reuse, -R220 ;  /* 0x000000e685e17223 */ /* 0x0c0fe200000108dc */
[----:B------:R-:W-:Y:S01]  /*61a0*/  FMUL.FTZ R222, R132, R230 ;  /* 0x000000e684de7220 */ /* 0x000fe20000410000 */
[----:B------:R-:W-:Y:S01]  /*61b0*/  FFMA.FTZ R220, -R122, R219, R233 ;  /* 0x000000db7adc7223 */ /* 0x000fe200000101e9 */
[----:B------:R-:W-:Y:S01]  /*61c0*/  FFMA.FTZ R239, R34, -R231, R226 ;  /* 0x800000e722ef7223 */ /* 0x000fe200000100e2 */
[----:B------:R-:W-:Y:S01]  /*61d0*/  FFMA.FTZ R219, R154, -R219, R231 ;  /* 0x800000db9adb7223 */ /* 0x000fe200000100e7 */
        /* <DEDUP_REMOVED lines=8> */
[----:B------:R-:W-:Y:S01]  /*6260*/  FFMA.FTZ R221, R153, -R221, R234 ;  /* 0x800000dd99dd7223 */ /* 0x000fe200000100ea */
[----:B------:R-:W-:Y:S01]  /*6270*/  FFMA.FTZ R234, R131, R233, R224 ;  /* 0x000000e983ea7223 */ /* 0x000fe200000100e0 */
[----:B------:R-:W-:Y:S01]  /*6280*/  FMUL.FTZ R223, R63, R96 ;  /* 0x000000603fdf7220 */ /* 0x000fe20000410000 */
[C---:B------:R-:W-:Y:S01]  /*6290*/  FFMA.FTZ R236, R32.reuse, R235, R225 ;  /* 0x000000eb20ec7223 */ /* 0x040fe200000100e1 */
[----:B------:R-:W-:Y:S01]  /*62a0*/  FFMA.FTZ R225, R32, -R229, R226 ;  /* 0x800000e520e17223 */ /* 0x000fe200000100e2 */
[----:B------:R-:W-:Y:S01]  /*62b0*/  FFMA.FTZ R234, R91, R216, R234 ;  /* 0x000000d85bea7223 */ /* 0x000fe200000100ea */
[----:B------:R-:W-:Y:S01]  /*62c0*/  FMUL.FTZ R216, R130, R233 ;  /* 0x000000e982d87220 */ /* 0x000fe20000410000 */
[----:B------:R-:W-:Y:S01]  /*62d0*/  FFMA.FTZ R224, -R156, R223, R235 ;  /* 0x000000df9ce07223 */ /* 0x000fe200000101eb */
[----:B------:R-:W-:Y:S01]  /*62e0*/  FMUL.FTZ R235, R64, R95 ;  /* 0x0000005f40eb7220 */ /* 0x000fe20000410000 */
[----:B------:R-:W-:Y:S01]  /*62f0*/  FFMA.FTZ R223, R158, -R223, R229 ;  /* 0x800000df9edf7223 */ /* 0x000fe200000100e5 */
[----:B------:R-:W-:Y:S01]  /*6300*/  FFMA.FTZ R226, R131, R231, -R216 ;  /* 0x000000e783e27223 */ /* 0x000fe200000108d8 */
[C---:B------:R-:W-:Y:S01]  /*6310*/  FFMA.FTZ R229, R31.reuse, R232, R236 ;  /* 0x000000e81fe57223 */ /* 0x040fe200000100ec */
[----:B------:R-:W-:Y:S01]  /*6320*/  FFMA.FTZ R236, R31, -R228, R225 ;  /* 0x800000e41fec7223 */ /* 0x000fe200000100e1 */
[-C--:B------:R-:W-:Y:S01]  /*6330*/  FFMA.FTZ R225, -R155, R235.reuse, R232 ;  /* 0x000000eb9be17223 */ /* 0x080fe200000101e8 */
[----:B------:R-:W-:Y:S01]  /*6340*/  FFMA.FTZ R232, R91, R214, R226 ;  /* 0x000000d65be87223 */ /* 0x000fe200000100e2 */
[----:B------:R-:W-:Y:S01]  /*6350*/  FFMA.FTZ R216, R157, -R235, R228 ;  /* 0x800000eb9dd87223 */ /* 0x000fe200000100e4 */
[----:B------:R-:W-:Y:S01]  /*6360*/  FMUL.FTZ R214, R128, R234 ;  /* 0x000000ea80d67220 */ /* 0x000fe20000410000 */
[----:B------:R-:W-:Y:S01]  /*6370*/  FMUL.FTZ R228, R61, R94 ;  /* 0x0000005e3de47220 */ /* 0x000fe20000410000 */
[C---:B------:R-:W-:Y:S01]  /*6380*/  FFMA.FTZ R238, R30.reuse, R237, R229 ;  /* 0x000000ed1eee7223 */ /* 0x040fe200000100e5 */
[----:B------:R-:W-:Y:S01]  /*6390*/  FFMA.FTZ R229, R30, -R227, R236 ;  /* 0x800000e31ee57223 */ /* 0x000fe200000100ec */
[----:B------:R-:W-:Y:S01]  /*63a0*/  FFMA.FTZ R235, R129, R232, -R214 ;  /* 0x000000e881eb7223 */ /* 0x000fe200000108d6 */
[-C--:B------:R-:W-:Y:S01]  /*63b0*/  FFMA.FTZ R226, -R160, R228.reuse, R237 ;  /* 0x000000e4a0e27223 */ /* 0x080fe200000101ed */
[----:B------:R-:W-:Y:S01]  /*63c0*/  FFMA.FTZ R214, R16, -R228, R227 ;  /* 0x800000e410d67223 */ /* 0x000fe200000100e3 */
[----:B------:R-:W-:Y:S01]  /*63d0*/  FMUL.FTZ R228, R128, R232 ;  /* 0x000000e880e47220 */ /* 0x000fe20000410000 */
[----:B------:R-:W-:Y:S01]  /*63e0*/  FMUL.FTZ R227, R62, R93 ;  /* 0x0000005d3ee37220 */ /* 0x000fe20000410000 */
[C---:B------:R-:W-:Y:S01]  /*63f0*/  FFMA.FTZ R235, R90.reuse, R213, R235 ;  /* 0x000000d55aeb7223 */ /* 0x040fe200000100eb */
[----:B------:R-:W-:Y:S01]  /*6400*/  FFMA.FTZ R239, R29, R230, R238 ;  /* 0x000000e61def7223 */ /* 0x000fe200000100ee */
[----:B------:R-:W-:Y:S01]  /*6410*/  FFMA.FTZ R237, R129, R234, R228 ;  /* 0x000000ea81ed7223 */ /* 0x000fe200000100e4 */
[-C--:B------:R-:W-:Y:S01]  /*6420*/  FFMA.FTZ R213, -R159, R227.reuse, R230 ;  /* 0x000000e39fd57223 */ /* 0x080fe200000101e6 */
[----:B------:R-:W-:Y:S01]  /*6430*/  FFMA.FTZ R228, R29, -R6, R229 ;  /* 0x800000061de47223 */ /* 0x000fe200000100e5 */
[----:B------:R-:W-:Y:S01]  /*6440*/  FFMA.FTZ R227, R17, -R227, R6 ;  /* 0x800000e311e37223 */ /* 0x000fe20000010006 */
[----:B------:R-:W-:Y:S01]  /*6450*/  FFMA.FTZ R237, R90, R209, R237 ;  /* 0x000000d15aed7223 */ /* 0x000fe200000100ed */
[----:B------:R-:W-:Y:S01]  /*6460*/  FMUL.FTZ R6, R126, R235 ;  /* 0x000000eb7e067220 */ /* 0x000fe20000410000 */
[----:B------:R-:W-:Y:S01]  /*6470*/  FMUL.FTZ R236, R59, R92 ;  /* 0x0000005c3bec7220 */ /* 0x000fe20000410000 */
[C---:B------:R-:W-:Y:S01]  /*6480*/  FFMA.FTZ R229, R28.reuse, -R233, R228 ;  /* 0x800000e91ce57223 */ /* 0x040fe200000100e4 */
[----:B------:R-:W-:Y:S01]  /*6490*/  FFMA.FTZ R230, R28, R231, R239 ;  /* 0x000000e71ce67223 */ /* 0x000fe200000100ef */
[----:B------:R-:W-:Y:S01]  /*64a0*/  FFMA.FTZ R6, R127, R237, R6 ;  /* 0x000000ed7f067223 */ /* 0x000fe20000010006 */
[-C--:B------:R-:W-:Y:S01]  /*64b0*/  FFMA.FTZ R228, R18, -R236.reuse, R233 ;  /* 0x800000ec12e47223 */ /* 0x080fe200000100e9 */
[----:B------:R-:W-:Y:S01]  /*64c0*/  FMUL.FTZ R233, R60, R91 ;  /* 0x0000005b3ce97220 */ /* 0x000fe20000410000 */
[----:B------:R-:W-:Y:S01]  /*64d0*/  FFMA.FTZ R209, -R162, R236, R231 ;  /* 0x000000eca2d17223 */ /* 0x000fe200000101e7 */
[----:B------:R-:W-:Y:S01]  /*64e0*/  FFMA.FTZ R6, R89, R212, R6 ;  /* 0x000000d459067223 */ /* 0x000fe20000010006 */
[----:B------:R-:W-:Y:S01]  /*64f0*/  FMUL.FTZ R212, R126, R237 ;  /* 0x000000ed7ed47220 */ /* 0x000fe20000410000 */
[----:B------:R-:W-:Y:S01]  /*6500*/  FFMA.FTZ R231, R27, R232, R230 ;  /* 0x000000e81be77223 */ /* 0x000fe200000100e6 */
[----:B------:R-:W-:Y:S01]  /*6510*/  FFMA.FTZ R230, -R161, R233, R232 ;  /* 0x000000e9a1e67223 */ /* 0x000fe200000101e8 */
[----:B------:R-:W-:Y:S01]  /*6520*/  FFMA.FTZ R236, R27, -R234, R229 ;  /* 0x800000ea1bec7223 */ /* 0x000fe200000100e5 */
[----:B------:R-:W-:Y:S01]  /*6530*/  FFMA.FTZ R212, R127, R235, -R212 ;  /* 0x000000eb7fd47223 */ /* 0x000fe200000108d4 */
[----:B------:R-:W-:Y:S01]  /*6540*/  FMUL.FTZ R232, R57, R90 ;  /* 0x0000005a39e87220 */ /* 0x000fe20000410000 */
[----:B------:R-:W-:Y:S01]  /*6550*/  FFMA.FTZ R229, R19, -R233, R234 ;  /* 0x800000e913e57223 */ /* 0x000fe200000100ea */
[----:B------:R-:W-:Y:S01]  /*6560*/  FFMA.FTZ R234, R26, R235, R231 ;  /* 0x000000eb1aea7223 */ /* 0x000fe200000100e7 */
[----:B------:R-:W-:Y:S01]  /*6570*/  FFMA.FTZ R238, R89, R210, R212 ;  /* 0x000000d259ee7223 */ /* 0x000fe200000100d4 */
[----:B------:R-:W-:Y:S01]  /*6580*/  FMUL.FTZ R210, R124, R6 ;  /* 0x000000067cd27220 */ /* 0x000fe20000410000 */
[----:B------:R-:W-:Y:S01]  /*6590*/  FFMA.FTZ R212, -R164, R232, R235 ;  /* 0x000000e8a4d47223 */ /* 0x000fe200000101eb */
[----:B------:R2:W0:Y:S01]  /*65a0*/  SHFL.IDX PT, R233, R211, RZ, 0x1f ;  /* 0x00001fffd3e97589 */ /* 0x00042200000e0000 */
[----:B------:R-:W-:Y:S01]  /*65b0*/  FFMA.FTZ R239, R26, -R237, R236 ;  /* 0x800000ed1aef7223 */ /* 0x000fe200000100ec */
[----:B------:R-:W-:Y:S01]  /*65c0*/  FFMA.FTZ R231, R125, R238, -R210 ;  /* 0x000000ee7de77223 */ /* 0x000fe200000108d2 */
[----:B------:R-:W-:Y:S01]  /*65d0*/  FFMA.FTZ R210, R166, -R232, R237 ;  /* 0x800000e8a6d27223 */ /* 0x000fe200000100ed */
[----:B------:R-:W-:Y:S01]  /*65e0*/  FMUL.FTZ R232, R124, R238 ;  /* 0x000000ee7ce87220 */ /* 0x000fe20000410000 */
[C---:B------:R-:W-:Y:S01]  /*65f0*/  FFMA.FTZ R239, R25.reuse, -R6, R239 ;  /* 0x8000000619ef7223 */ /* 0x040fe200000100ef */
[----:B------:R-:W-:Y:S01]  /*6600*/  FFMA.FTZ R235, R88, R201, R231 ;  /* 0x000000c958eb7223 */ /* 0x000fe200000100e7 */
[----:B------:R-:W-:Y:S01]  /*6610*/  FFMA.FTZ R231, R25, R238, R234 ;  /* 0x000000ee19e77223 */ /* 0x000fe200000100ea */
[----:B------:R-:W-:Y:S01]  /*6620*/  FFMA.FTZ R201, R125, R6, R232 ;  /* 0x000000067dc97223 */ /* 0x000fe200000100e8 */
[----:B------:R-:W-:Y:S01]  /*6630*/  FMUL.FTZ R232, R58, R89 ;  /* 0x000000593ae87220 */ /* 0x000fe20000410000 */
[----:B--2---:R-:W-:Y:S01]  /*6640*/  FMUL.FTZ R211, R55, R88 ;  /* 0x0000005837d37220 */ /* 0x004fe20000410000 */
[----:B------:R-:W-:Y:S01]  /*6650*/  FFMA.FTZ R234, R24, R235, R231 ;  /* 0x000000eb18ea7223 */ /* 0x000fe200000100e7 */
[----:B------:R-:W-:Y:S01]  /*6660*/  FFMA.FTZ R236, R88, R203, R201 ;  /* 0x000000cb58ec7223 */ /* 0x000fe200000100c9 */
[-C--:B------:R-:W-:Y:S01]  /*6670*/  FFMA.FTZ R203, R165, -R232.reuse, R6 ;  /* 0x800000e8a5cb7223 */ /* 0x080fe20000010006 */
[----:B------:R-:W-:Y:S01]  /*6680*/  P2R R201, PR, RZ, 0x4 ;  /* 0x00000004ffc97803 */ /* 0x000fe20000000000 */
[----:B------:R-:W-:Y:S01]  /*6690*/  FFMA.FTZ R201, -R163, R232, R238 ;  /* 0x000000e8a3c97223 */ /* 0x000fe200000101ee */
[-C--:B------:R-:W-:Y:S01]  /*66a0*/  FMUL.FTZ R6, R121, R236.reuse ;  /* 0x000000ec79067220 */ /* 0x080fe20000410000 */
[-C--:B----4-:R-:W-:Y:S01]  /*66b0*/  FFMA.FTZ R207, -R168, R211.reuse, R235 ;  /* 0x000000d3a8cf7223 */ /* 0x090fe200000101eb */
[----:B------:R-:W-:Y:S01]  /*66c0*/  FFMA.FTZ R232, R24, -R236, R239 ;  /* 0x800000ec18e87223 */ /* 0x000fe200000100ef */
[----:B------:R-:W-:Y:S01]  /*66d0*/  FFMA.FTZ R211, R170, -R211, R236 ;  /* 0x800000d3aad37223 */ /* 0x000fe200000100ec */
[-C--:B------:R-:W-:Y:S01]  /*66e0*/  FFMA.FTZ R238, R123, R235.reuse, -R6 ;  /* 0x000000eb7bee7223 */ /* 0x080fe20000010806 */
[----:B------:R-:W-:-:S03]  /*66f0*/  FMUL.FTZ R6, R121, R235 ;  /* 0x000000eb79067220 */ /* 0x000fc60000410000 */
[----:B------:R-:W-:Y:S01]  /*6700*/  FFMA.FTZ R204, R87, R204, R238 ;  /* 0x000000cc57cc7223 */ /* 0x000fe200000100ee */
[----:B------:R-:W-:Y:S01]  /*6710*/  FFMA.FTZ R231, R123, R236, R6 ;  /* 0x000000ec7be77223 */ /* 0x000fe20000010006 */
[----:B------:R-:W-:Y:S01]  /*6720*/  FADD.FTZ R236, R206, R7 ;  /* 0x00000007ceec7221 */ /* 0x000fe20000010000 */
[----:B0-----:R-:W-:Y:S01]  /*6730*/  FADD.FTZ R6, R233, R14 ;  /* 0x0000000ee9067221 */ /* 0x001fe20000010000 */
[C---:B------:R-:W-:Y:S01]  /*6740*/  FMUL.FTZ R14, R121.reuse, R208 ;  /* 0x000000d0790e7220 */ /* 0x040fe20000410000 */
[----:B------:R-:W-:Y:S01]  /*6750*/  FADD.FTZ R7, R240, R13 ;  /* 0x0000000df0077221 */ /* 0x000fe20000010000 */
[----:B------:R-:W-:Y:S01]  /*6760*/  FMUL.FTZ R121, R121, R236 ;  /* 0x000000ec79797220 */ /* 0x000fe20000410000 */
[----:B------:R-:W-:Y:S01]  /*6770*/  FFMA.FTZ R202, R87, R202, R231 ;  /* 0x000000ca57ca7223 */ /* 0x000fe200000100e7 */
[C---:B------:R-:W-:Y:S01]  /*6780*/  FFMA.FTZ R238, R123.reuse, R236, R14 ;  /* 0x000000ec7bee7223 */ /* 0x040fe2000001000e */
[----:B------:R-:W-:Y:S01]  /*6790*/  FMUL.FTZ R13, R56, R87 ;  /* 0x00000057380d7220 */ /* 0x000fe20000410000 */
[-C--:B------:R-:W-:Y:S01]  /*67a0*/  FFMA.FTZ R123, R123, R208.reuse, -R121 ;  /* 0x000000d07b7b7223 */ /* 0x080fe20000010879 */
[C---:B------:R-:W-:Y:S01]  /*67b0*/  FMUL.FTZ R121, R185.reuse, R208 ;  /* 0x000000d0b9797220 */ /* 0x040fe20000410000 */
[----:B------:R0:W-:Y:S01]  /*67c0*/  @!P2 STS.128 [UR10+0x2e10], R4 ;  /* 0x002e1004ff00a988 */ /* 0x0001e20008000c0a */
[-C--:B------:R-:W-:Y:S01]  /*67d0*/  FFMA.FTZ R185, R185, -R13.reuse, R202 ;  /* 0x8000000db9b97223 */ /* 0x080fe200000100ca */
[C---:B------:R-:W-:Y:S01]  /*67e0*/  FFMA.FTZ R13, -R167.reuse, R13, R204 ;  /* 0x0000000da70d7223 */ /* 0x040fe200000101cc */
[----:B------:R-:W-:Y:S01]  /*67f0*/  FFMA.FTZ R206, R167, R236, R121 ;  /* 0x000000eca7ce7223 */ /* 0x000fe20000010079 */
[----:B------:R-:W-:Y:S01]  /*6800*/  FMUL.FTZ R167, R236, UR12 ;  /* 0x0000000ceca77c20 */ /* 0x000fe20008410000 */
[----:B------:R-:W-:Y:S01]  /*6810*/  FADD.FTZ R169, R169, R238 ;  /* 0x000000eea9a97221 */ /* 0x000fe20000010000 */
[----:B------:R-:W-:-:S02]  /*6820*/  IMAD R121, R22, R215, UR9 ;  /* 0x0000000916797e24 */ /* 0x000fc4000f8e02d7 */
[----:B------:R-:W-:Y:S01]  /*6830*/  FFMA.FTZ R14, R208, UR11, -R167 ;  /* 0x0000000bd00e7c23 */ /* 0x000fe200080108a7 */
[----:B0-----:R-:W-:Y:S01]  /*6840*/  FADD.FTZ R7, R190, R123 ;  /* 0x0000007bbe077221 */ /* 0x001fe20000010000 */
[----:B------:R-:W-:Y:S01]  /*6850*/  FMUL.FTZ R5, R208, UR12 ;  /* 0x0000000cd0057c20 */ /* 0x000fe20008410000 */
[C---:B------:R-:W-:Y:S01]  /*6860*/  FMUL.FTZ R6, R56.reuse, R208 ;  /* 0x000000d038067220 */ /* 0x040fe20000410000 */
[----:B------:R-:W-:Y:S01]  /*6870*/  FMUL.FTZ R4, R56, R236 ;  /* 0x000000ec38047220 */ /* 0x000fe20000410000 */
[C---:B------:R-:W-:Y:S01]  /*6880*/  FMUL.FTZ R208, R124.reuse, R7 ;  /* 0x000000077cd07220 */ /* 0x040fe20000410000 */
[-C--:B------:R-:W-:Y:S01]  /*6890*/  FMUL.FTZ R124, R124, R169.reuse ;  /* 0x000000a97c7c7220 */ /* 0x080fe20000410000 */
[----:B------:R-:W-:Y:S01]  /*68a0*/  FFMA.FTZ R190, R236, UR11, R5 ;  /* 0x0000000becbe7c23 */ /* 0x000fe20008010005 */
[----:B------:R-:W-:Y:S01]  /*68b0*/  FMUL.FTZ R244, R87, R6 ;  /* 0x0000000657f47220 */ /* 0x000fe20000410000 */
[C---:B------:R-:W-:Y:S01]  /*68c0*/  FFMA.FTZ R236, R125.reuse, R169, R208 ;  /* 0x000000a97dec7223 */ /* 0x040fe200000100d0 */
[-C--:B------:R-:W-:Y:S01]  /*68d0*/  FFMA.FTZ R238, R125, R7.reuse, -R124 ;  /* 0x000000077dee7223 */ /* 0x080fe2000001087c */
[-C--:B------:R-:W-:Y:S01]  /*68e0*/  FMUL.FTZ R208, R55, R7.reuse ;  /* 0x0000000737d07220 */ /* 0x080fe20000410000 */
[----:B------:R-:W-:Y:S01]  /*68f0*/  FMUL.FTZ R123, R170, R7 ;  /* 0x00000007aa7b7220 */ /* 0x000fe20000410000 */
[----:B------:R-:W-:Y:S01]  /*6900*/  FADD.FTZ R246, R171, R236 ;  /* 0x000000ecabf67221 */ /* 0x000fe20000010000 */
[----:B------:R-:W-:Y:S01]  /*6910*/  FADD.FTZ R189, R189, R238 ;  /* 0x000000eebdbd7221 */ /* 0x000fe20000010000 */
[----:B------:R0:W-:Y:S01]  /*6920*/  STS [R121+0x8bc], R244 ;  /* 0x0008bcf479007388 */ /* 0x0001e20000000800 */
[----:B------:R-:W-:Y:S01]  /*6930*/  FMUL.FTZ R124, R169, UR12 ;  /* 0x0000000ca97c7c20 */ /* 0x000fe20008410000 */
[----:B------:R-:W-:Y:S01]  /*6940*/  FFMA.FTZ R123, R168, R169, R123 ;  /* 0x000000a9a87b7223 */ /* 0x000fe2000001007b */
[CC--:B------:R-:W-:Y:S01]  /*6950*/  FMUL.FTZ R236, R126.reuse, R189.reuse ;  /* 0x000000bd7eec7220 */ /* 0x0c0fe20000410000 */
[-C--:B------:R-:W-:Y:S01]  /*6960*/  FMUL.FTZ R126, R126, R246.reuse ;  /* 0x000000f67e7e7220 */ /* 0x080fe20000410000 */
[-C--:B------:R-:W-:Y:S01]  /*6970*/  FMUL.FTZ R238, R165, R189.reuse ;  /* 0x000000bda5ee7220 */ /* 0x080fe20000410000 */
[----:B------:R-:W-:Y:S01]  /*6980*/  FMUL.FTZ R168, R7, UR12 ;  /* 0x0000000c07a87c20 */ /* 0x000fe20008410000 */
[CC--:B------:R-:W-:Y:S01]  /*6990*/  FFMA.FTZ R5, R127.reuse, R246.reuse, R236 ;  /* 0x000000f67f057223 */ /* 0x0c0fe200000100ec */
[-C--:B------:R-:W-:Y:S01]  /*69a0*/  FFMA.FTZ R127, R127, R189.reuse, -R126 ;  /* 0x000000bd7f7f7223 */ /* 0x080fe2000001087e */
[----:B------:R-:W-:Y:S01]  /*69b0*/  FFMA.FTZ R236, R163, R246, R238 ;  /* 0x000000f6a3ec7223 */ /* 0x000fe200000100ee */
[----:B0-----:R-:W-:Y:S01]  /*69c0*/  FMUL.FTZ R244, R88, R208 ;  /* 0x000000d058f47220 */ /* 0x001fe20000410000 */
[----:B------:R-:W-:Y:S01]  /*69d0*/  FADD.FTZ R248, R172, R5 ;  /* 0x00000005acf87221 */ /* 0x000fe20000010000 */
[----:B------:R-:W-:Y:S01]  /*69e0*/  FADD.FTZ R163, R188, R127 ;  /* 0x0000007fbca37221 */ /* 0x000fe20000010000 */
[----:B------:R-:W-:Y:S01]  /*69f0*/  FMUL.FTZ R238, R58, R189 ;  /* 0x000000bd3aee7220 */ /* 0x000fe20000410000 */
[----:B------:R-:W-:Y:S01]  /*6a00*/  FFMA.FTZ R124, R7, UR11, -R124 ;  /* 0x0000000b077c7c23 */ /* 0x000fe2000801087c */
[----:B------:R0:W-:Y:S01]  /*6a10*/  STS [R121+0x8b4], R244 ;  /* 0x0008b4f479007388 */ /* 0x0001e20000000800 */
[CC--:B------:R-:W-:Y:S01]  /*6a20*/  FMUL.FTZ R188, R128.reuse, R163.reuse ;  /* 0x000000a380bc7220 */ /* 0x0c0fe20000410000 */
[-C--:B------:R-:W-:Y:S01]  /*6a30*/  FMUL.FTZ R128, R128, R248.reuse ;  /* 0x000000f880807220 */ /* 0x080fe20000410000 */
[-C--:B------:R-:W-:Y:S01]  /*6a40*/  FMUL.FTZ R5, R166, R163.reuse ;  /* 0x000000a3a6057220 */ /* 0x080fe20000410000 */
[----:B------:R-:W-:Y:S01]  /*6a50*/  FMUL.FTZ R7, R189, UR12 ;  /* 0x0000000cbd077c20 */ /* 0x000fe20008410000 */
[CC--:B------:R-:W-:Y:S01]  /*6a60*/  FFMA.FTZ R188, R129.reuse, R248.reuse, R188 ;  /* 0x000000f881bc7223 */ /* 0x0c0fe200000100bc */
[----:B------:R-:W-:Y:S01]  /*6a70*/  FFMA.FTZ R128, R129, R163, -R128 ;  /* 0x000000a381807223 */ /* 0x000fe20000010880 */
[-C--:B------:R-:W-:Y:S01]  /*6a80*/  FFMA.FTZ R129, R164, R248.reuse, R5 ;  /* 0x000000f8a4817223 */ /* 0x080fe20000010005 */
[----:B------:R-:W-:Y:S01]  /*6a90*/  FMUL.FTZ R165, R57, R248 ;  /* 0x000000f839a57220 */ /* 0x000fe20000410000 */
[----:B------:R-:W-:Y:S01]  /*6aa0*/  FFMA.FTZ R172, R246, UR11, R7 ;  /* 0x0000000bf6ac7c23 */ /* 0x000fe20008010007 */
[----:B0-----:R-:W-:Y:S01]  /*6ab0*/  FMUL.FTZ R244, R89, R238 ;  /* 0x000000ee59f47220 */ /* 0x001fe20000410000 */
[----:B------:R-:W-:Y:S01]  /*6ac0*/  FADD.FTZ R187, R187, R128 ;  /* 0x00000080bbbb7221 */ /* 0x000fe20000010000 */
[----:B------:R-:W-:Y:S01]  /*6ad0*/  FMUL.FTZ R166, R90, R165 ;  /* 0x000000a55aa67220 */ /* 0x000fe20000410000 */
[----:B------:R-:W-:Y:S01]  /*6ae0*/  FMUL.FTZ R240, R87, R4 ;  /* 0x0000000457f07220 */ /* 0x000fe20000410000 */
[----:B------:R-:W-:Y:S01]  /*6af0*/  FMUL.FTZ R170, R55, R169 ;  /* 0x000000a937aa7220 */ /* 0x000fe20000410000 */
[----:B------:R0:W-:Y:S01]  /*6b00*/  STS [R121+0x8ac], R244 ;  /* 0x0008acf479007388 */ /* 0x0001e20000000800 */
[-C--:B------:R-:W-:Y:S01]  /*6b10*/  FMUL.FTZ R128, R130, R187.reuse ;  /* 0x000000bb82807220 */ /* 0x080fe20000410000 */
[----:B------:R-:W-:Y:S01]  /*6b20*/  FMUL.FTZ R164, R19, R187 ;  /* 0x000000bb13a47220 */ /* 0x000fe20000410000 */
[----:B------:R-:W-:Y:S01]  /*6b30*/  FMUL.FTZ R7, R187, UR12 ;  /* 0x0000000cbb077c20 */ /* 0x000fe20008410000 */
[----:B------:R-:W-:Y:S01]  /*6b40*/  STS [R121+0x8a0], R166 ;  /* 0x0008a0a679007388 */ /* 0x000fe20000000800 */
[----:B------:R-:W-:Y:S01]  /*6b50*/  FMUL.FTZ R242, R88, R170 ;  /* 0x000000aa58f27220 */ /* 0x000fe20000410000 */
[----:B------:R-:W-:Y:S01]  /*6b60*/  FMUL.FTZ R127, R248, UR12 ;  /* 0x0000000cf87f7c20 */ /* 0x000fe20008410000 */
[----:B------:R-:W-:Y:S01]  /*6b70*/  FMUL.FTZ R125, R163, UR12 ;  /* 0x0000000ca37d7c20 */ /* 0x000fe20008410000 */
[----:B------:R1:W-:Y:S01]  /*6b80*/  STS [R121+0x8b8], R240 ;  /* 0x0008b8f079007388 */ /* 0x0003e20000000800 */
[----:B------:R-:W-:Y:S01]  /*6b90*/  FMUL.FTZ R126, R246, UR12 ;  /* 0x0000000cf67e7c20 */ /* 0x000fe20008410000 */
[----:B0-----:R-:W-:Y:S01]  /*6ba0*/  FADD.FTZ R244, R173, R188 ;  /* 0x000000bcadf47221 */ /* 0x001fe20000010000 */
[----:B------:R-:W-:Y:S01]  /*6bb0*/  FFMA.FTZ R127, R163, UR11, -R127 ;  /* 0x0000000ba37f7c23 */ /* 0x000fe2000801087f */
[----:B------:R0:W-:Y:S01]  /*6bc0*/  STS [R121+0x8b0], R242 ;  /* 0x0008b0f279007388 */ /* 0x0001e20000000800 */
[----:B------:R-:W-:Y:S01]  /*6bd0*/  FMUL.FTZ R163, R57, R163 ;  /* 0x000000a339a37220 */ /* 0x000fe20000410000 */
[----:B------:R-:W-:Y:S01]  /*6be0*/  FMUL.FTZ R19, R244, UR12 ;  /* 0x0000000cf4137c20 */ /* 0x000fe20008410000 */
[-C--:B------:R-:W-:Y:S01]  /*6bf0*/  FMUL.FTZ R130, R130, R244.reuse ;  /* 0x000000f482827220 */ /* 0x080fe20000410000 */
[----:B------:R-:W-:Y:S01]  /*6c00*/  FFMA.FTZ R5, R131, R244, R128 ;  /* 0x000000f483057223 */ /* 0x000fe20000010080 */
[----:B------:R-:W-:Y:S01]  /*6c10*/  FFMA.FTZ R7, R244, UR11, R7 ;  /* 0x0000000bf4077c23 */ /* 0x000fe20008010007 */
[----:B------:R-:W-:Y:S01]  /*6c20*/  FFMA.FTZ R128, R187, UR11, -R19 ;  /* 0x0000000bbb807c23 */ /* 0x000fe20008010813 */
[----:B------:R-:W-:Y:S01]  /*6c30*/  FFMA.FTZ R131, R131, R187, -R130 ;  /* 0x000000bb83837223 */ /* 0x000fe20000010882 */
[----:B------:R-:W-:Y:S01]  /*6c40*/  FADD.FTZ R174, R174, R5 ;  /* 0x00000005aeae7221 */ /* 0x000fe20000010000 */
[----:B-1----:R-:W-:Y:S01]  /*6c50*/  FMUL.FTZ R240, R58, R246 ;  /* 0x000000f63af07220 */ /* 0x002fe20000410000 */
[----:B------:R-:W-:Y:S01]  /*6c60*/  FMUL.FTZ R5, R229, R128 ;  /* 0x00000080e5057220 */ /* 0x000fe20000410000 */
[----:B------:R-:W-:Y:S01]  /*6c70*/  FADD.FTZ R200, R200, R131 ;  /* 0x00000083c8c87221 */ /* 0x000fe20000010000 */
[----:B------:R-:W-:Y:S01]  /*6c80*/  FMUL.FTZ R131, R59, R174 ;  /* 0x000000ae3b837220 */ /* 0x000fe20000410000 */
[----:B0-----:R-:W-:Y:S01]  /*6c90*/  FMUL.FTZ R242, R89, R240 ;  /* 0x000000f059f27220 */ /* 0x001fe20000410000 */
[----:B------:R-:W-:Y:S01]  /*6ca0*/  FFMA.FTZ R166, R230, R7, R5 ;  /* 0x00000007e6a67223 */ /* 0x000fe20000010005 */
[C---:B------:R-:W-:Y:S01]  /*6cb0*/  FMUL.FTZ R5, R132.reuse, R174 ;  /* 0x000000ae84057220 */ /* 0x040fe20000410000 */
[----:B------:R-:W-:Y:S01]  /*6cc0*/  FMUL.FTZ R128, R132, R200 ;  /* 0x000000c884807220 */ /* 0x000fe20000410000 */
[----:B------:R-:W-:Y:S01]  /*6cd0*/  FMUL.FTZ R188, R60, R244 ;  /* 0x000000f43cbc7220 */ /* 0x000fe20000410000 */
[----:B------:R0:W-:Y:S01]  /*6ce0*/  STS [R121+0x8a8], R242 ;  /* 0x0008a8f279007388 */ /* 0x0001e20000000800 */
[C---:B------:R-:W-:Y:S01]  /*6cf0*/  FFMA.FTZ R130, R133.reuse, R200, -R5 ;  /* 0x000000c885827223 */ /* 0x040fe20000010805 */
[----:B------:R-:W-:Y:S01]  /*6d00*/  FFMA.FTZ R128, R133, R174, R128 ;  /* 0x000000ae85807223 */ /* 0x000fe20000010080 */
[----:B------:R-:W-:Y:S01]  /*6d10*/  FMUL.FTZ R133, R59, R200 ;  /* 0x000000c83b857220 */ /* 0x000fe20000410000 */
[----:B------:R-:W-:Y:S01]  /*6d20*/  FFMA.FTZ R164, R161, R244, R164 ;  /* 0x000000f4a1a47223 */ /* 0x000fe200000100a4 */
[----:B------:R-:W-:Y:S01]  /*6d30*/  FADD.FTZ R199, R199, R130 ;  /* 0x00000082c7c77221 */ /* 0x000fe20000010000 */
[----:B------:R-:W-:Y:S01]  /*6d40*/  FADD.FTZ R175, R175, R128 ;  /* 0x00000080afaf7221 */ /* 0x000fe20000010000 */
[----:B------:R-:W-:Y:S01]  /*6d50*/  FMUL.FTZ R132, R228, R133 ;  /* 0x00000085e4847220 */ /* 0x000fe20000410000 */
[-C--:B------:R-:W-:Y:S01]  /*6d60*/  FFMA.FTZ R43, R60, R164.reuse, R43 ;  /* 0x000000a43c2b7223 */ /* 0x080fe2000001002b */
[C---:B------:R-:W-:Y:S01]  /*6d70*/  FMUL.FTZ R130, R134.reuse, R199 ;  /* 0x000000c786827220 */ /* 0x040fe20000410000 */
[----:B------:R-:W-:Y:S01]  /*6d80*/  FMUL.FTZ R134, R134, R175 ;  /* 0x000000af86867220 */ /* 0x000fe20000410000 */
        /* <DEDUP_REMOVED lines=8> */
[C---:B------:R-:W-:Y:S01]  /*6e10*/  FFMA.FTZ R19, R209.reuse, R133, -R130 ;  /* 0x00000085d1137223 */ /* 0x040fe20000010882 */
[----:B------:R-:W-:Y:S01]  /*6e20*/  FFMA.FTZ R5, R230, R188, R7 ;  /* 0x000000bce6057223 */ /* 0x000fe20000010007 */
[----:B------:R-:W-:Y:S01]  /*6e30*/  FMUL.FTZ R130, R136, R176 ;  /* 0x000000b088827220 */ /* 0x000fe20000410000 */
[-C--:B------:R-:W-:Y:S01]  /*6e40*/  FFMA.FTZ R7, R209, R131.reuse, R132 ;  /* 0x00000083d1077223 */ /* 0x080fe20000010084 */
[----:B------:R-:W-:Y:S01]  /*6e50*/  FMUL.FTZ R134, R92, R131 ;  /* 0x000000835c867220 */ /* 0x000fe20000410000 */
[-C--:B------:R-:W-:Y:S01]  /*6e60*/  FMUL.FTZ R131, R136, R196.reuse ;  /* 0x000000c488837220 */ /* 0x080fe20000410000 */
[----:B------:R-:W-:Y:S01]  /*6e70*/  FMUL.FTZ R164, R92, R133 ;  /* 0x000000855ca47220 */ /* 0x000fe20000410000 */
[C---:B------:R-:W-:Y:S01]  /*6e80*/  FFMA.FTZ R133, R137.reuse, R196, -R130 ;  /* 0x000000c489857223 */ /* 0x040fe20000010882 */
[----:B------:R-:W-:Y:S01]  /*6e90*/  FMUL.FTZ R136, R210, R165 ;  /* 0x000000a5d2887220 */ /* 0x000fe20000410000 */
[----:B------:R-:W-:Y:S01]  /*6ea0*/  FFMA.FTZ R132, R137, R176, R131 ;  /* 0x000000b089847223 */ /* 0x000fe20000010083 */
[-C--:B------:R-:W-:Y:S01]  /*6eb0*/  FMUL.FTZ R246, R90, R163.reuse ;  /* 0x000000a35af67220 */ /* 0x080fe20000410000 */
[----:B------:R-:W-:Y:S01]  /*6ec0*/  FADD.FTZ R186, R186, R133 ;  /* 0x00000085baba7221 */ /* 0x000fe20000010000 */
[-C--:B------:R-:W-:Y:S01]  /*6ed0*/  FMUL.FTZ R135, R210, R163.reuse ;  /* 0x000000a3d2877220 */ /* 0x080fe20000410000 */
[----:B------:R-:W-:Y:S01]  /*6ee0*/  FADD.FTZ R177, R177, R132 ;  /* 0x00000084b1b17221 */ /* 0x000fe20000010000 */
[----:B------:R-:W-:Y:S01]  /*6ef0*/  FFMA.FTZ R163, R212, R163, -R136 ;  /* 0x000000a3d4a37223 */ /* 0x000fe20000010888 */
[----:B------:R-:W-:Y:S01]  /*6f00*/  FMUL.FTZ R132, R138, R186 ;  /* 0x000000ba8a847220 */ /* 0x000fe20000410000 */
[----:B------:R-:W-:Y:S01]  /*6f10*/  FMUL.FTZ R136, R62, R199 ;  /* 0x000000c73e887220 */ /* 0x000fe20000410000 */
[-C--:B------:R-:W-:Y:S01]  /*6f20*/  FMUL.FTZ R133, R138, R177.reuse ;  /* 0x000000b18a857220 */ /* 0x080fe20000410000 */
[----:B------:R0:W-:Y:S01]  /*6f30*/  STS [R121+0x890], R134 ;  /* 0x0008908679007388 */ /* 0x0001e20000000800 */
[----:B------:R-:W-:Y:S01]  /*6f40*/  FFMA.FTZ R131, R139, R177, R132 ;  /* 0x000000b18b837223 */ /* 0x000fe20000010084 */
[----:B------:R-:W-:Y:S01]  /*6f50*/  FMUL.FTZ R138, R227, R136 ;  /* 0x00000088e38a7220 */ /* 0x000fe20000410000 */
[----:B------:R-:W-:Y:S01]  /*6f60*/  FFMA.FTZ R133, R139, R186, -R133 ;  /* 0x000000ba8b857223 */ /* 0x000fe20000010885 */
[----:B------:R1:W-:Y:S01]  /*6f70*/  STS [R121+0x894], R164 ;  /* 0x000894a479007388 */ /* 0x0003e20000000800 */
[----:B------:R-:W-:Y:S01]  /*6f80*/  FADD.FTZ R178, R178, R131 ;  /* 0x00000083b2b27221 */ /* 0x000fe20000010000 */
[----:B------:R-:W-:Y:S01]  /*6f90*/  FFMA.FTZ R130, R212, R165, R135 ;  /* 0x000000a5d4827223 */ /* 0x000fe20000010087 */
[----:B------:R-:W-:Y:S01]  /*6fa0*/  FADD.FTZ R198, R198, R133 ;  /* 0x00000085c6c67221 */ /* 0x000fe20000010000 */
[----:B------:R-:W-:Y:S01]  /*6fb0*/  FMUL.FTZ R166, R93, R136 ;  /* 0x000000885da67220 */ /* 0x000fe20000410000 */
[C---:B------:R-:W-:Y:S01]  /*6fc0*/  FMUL.FTZ R137, R61.reuse, R176 ;  /* 0x000000b03d897220 */ /* 0x040fe20000410000 */
[----:B0-----:R-:W-:Y:S01]  /*6fd0*/  FMUL.FTZ R134, R62, R175 ;  /* 0x000000af3e867220 */ /* 0x001fe20000410000 */
[C---:B------:R-:W-:Y:S01]  /*6fe0*/  FMUL.FTZ R131, R140.reuse, R198 ;  /* 0x000000c68c837220 */ /* 0x040fe20000410000 */
[----:B------:R-:W-:Y:S01]  /*6ff0*/  FMUL.FTZ R139, R61, R196 ;  /* 0x000000c43d8b7220 */ /* 0x000fe20000410000 */
[----:B------:R-:W-:Y:S01]  /*7000*/  STS [R121+0x88c], R166 ;  /* 0x00088ca679007388 */ /* 0x000fe20000000800 */
[-C--:B------:R-:W-:Y:S01]  /*7010*/  FFMA.FTZ R132, R213, R134.reuse, R138 ;  /* 0x00000086d5847223 */ /* 0x080fe2000001008a */
[-C--:B-1----:R-:W-:Y:S01]  /*7020*/  FMUL.FTZ R164, R227, R134.reuse ;  /* 0x00000086e3a47220 */ /* 0x082fe20000410000 */
[----:B------:R-:W-:Y:S01]  /*7030*/  FMUL.FTZ R138, R93, R134 ;  /* 0x000000865d8a7220 */ /* 0x000fe20000410000 */
[----:B------:R-:W-:Y:S01]  /*7040*/  FMUL.FTZ R134, R140, R178 ;  /* 0x000000b28c867220 */ /* 0x000fe20000410000 */
[----:B------:R-:W-:Y:S01]  /*7050*/  FMUL.FTZ R140, R94, R137 ;  /* 0x000000895e8c7220 */ /* 0x000fe20000410000 */
[----:B------:R-:W-:Y:S01]  /*7060*/  FFMA.FTZ R133, R213, R136, -R164 ;  /* 0x00000088d5857223 */ /* 0x000fe200000108a4 */
[----:B------:R-:W-:Y:S01]  /*7070*/  FMUL.FTZ R136, R203, R238 ;  /* 0x000000eecb887220 */ /* 0x000fe20000410000 */
[C---:B------:R-:W-:Y:S01]  /*7080*/  FFMA.FTZ R135, R141.reuse, R198, -R134 ;  /* 0x000000c68d877223 */ /* 0x040fe20000010886 */
[----:B------:R-:W-:Y:S01]  /*7090*/  FFMA.FTZ R134, R141, R178, R131 ;  /* 0x000000b28d867223 */ /* 0x000fe20000010083 */
[-C--:B------:R-:W-:Y:S01]  /*70a0*/  FMUL.FTZ R131, R203, R240.reuse ;  /* 0x000000f0cb837220 */ /* 0x080fe20000410000 */
[----:B------:R-:W-:Y:S01]  /*70b0*/  FFMA.FTZ R240, R201, R240, R136 ;  /* 0x000000f0c9f07223 */ /* 0x000fe20000010088 */
[----:B------:R-:W-:Y:S01]  /*70c0*/  FADD.FTZ R194, R194, R135 ;  /* 0x00000087c2c27221 */ /* 0x000fe20000010000 */
[----:B------:R-:W-:Y:S01]  /*70d0*/  FADD.FTZ R179, R179, R134 ;  /* 0x00000086b3b37221 */ /* 0x000fe20000010000 */
[----:B------:R-:W-:Y:S01]  /*70e0*/  FFMA.FTZ R238, R201, R238, -R131 ;  /* 0x000000eec9ee7223 */ /* 0x000fe20000010883 */
[----:B------:R-:W-:Y:S01]  /*70f0*/  STS [R121+0x888], R138 ;  /* 0x0008888a79007388 */ /* 0x000fe20000000800 */
[CC--:B------:R-:W-:Y:S01]  /*7100*/  FMUL.FTZ R134, R142.reuse, R194.reuse ;  /* 0x000000c28e867220 */ /* 0x0c0fe20000410000 */
        /* <DEDUP_REMOVED lines=10> */
[----:B------:R-:W-:Y:S01]  /*71b0*/  FFMA.FTZ R134, R226, R137, R141 ;  /* 0x00000089e2867223 */ /* 0x000fe2000001008d */
[C---:B------:R-:W-:Y:S01]  /*71c0*/  FMUL.FTZ R136, R144.reuse, R180 ;  /* 0x000000b490887220 */ /* 0x040fe20000410000 */
[----:B------:R-:W-:Y:S01]  /*71d0*/  FMUL.FTZ R131, R144, R192 ;  /* 0x000000c090837220 */ /* 0x000fe20000410000 */
[----:B------:R-:W-:Y:S01]  /*71e0*/  FMUL.FTZ R144, R211, R208 ;  /* 0x000000d0d3907220 */ /* 0x000fe20000410000 */
[----:B0-----:R-:W-:Y:S01]  /*71f0*/  FMUL.FTZ R140, R64, R186 ;  /* 0x000000ba408c7220 */ /* 0x001fe20000410000 */
[C---:B------:R-:W-:Y:S01]  /*7200*/  FFMA.FTZ R138, R145.reuse, R192, -R136 ;  /* 0x000000c0918a7223 */ /* 0x040fe20000010888 */
[----:B------:R-:W-:Y:S01]  /*7210*/  FFMA.FTZ R136, R145, R180, R131 ;  /* 0x000000b491887223 */ /* 0x000fe20000010083 */
[----:B------:R-:W-:Y:S01]  /*7220*/  FMUL.FTZ R131, R211, R170 ;  /* 0x000000aad3837220 */ /* 0x000fe20000410000 */
[----:B-1----:R-:W-:Y:S01]  /*7230*/  FMUL.FTZ R142, R216, R140 ;  /* 0x0000008cd88e7220 */ /* 0x002fe20000410000 */
[----:B------:R-:W-:Y:S01]  /*7240*/  FADD.FTZ R193, R193, R138 ;  /* 0x0000008ac1c17221 */ /* 0x000fe20000010000 */
[----:B------:R-:W-:Y:S01]  /*7250*/  FADD.FTZ R181, R181, R136 ;  /* 0x00000088b5b57221 */ /* 0x000fe20000010000 */
[C---:B------:R-:W-:Y:S01]  /*7260*/  FFMA.FTZ R208, R207.reuse, R208, -R131 ;  /* 0x000000d0cfd07223 */ /* 0x040fe20000010883 */
[----:B------:R-:W-:Y:S01]  /*7270*/  FMUL.FTZ R138, R64, R177 ;  /* 0x000000b1408a7220 */ /* 0x000fe20000410000 */
[C---:B------:R-:W-:Y:S01]  /*7280*/  FMUL.FTZ R136, R146.reuse, R193 ;  /* 0x000000c192887220 */ /* 0x040fe20000410000 */
[-C--:B------:R-:W-:Y:S01]  /*7290*/  FMUL.FTZ R146, R146, R181.reuse ;  /* 0x000000b592927220 */ /* 0x080fe20000410000 */
[----:B------:R-:W-:Y:S01]  /*72a0*/  FFMA.FTZ R170, R207, R170, R144 ;  /* 0x000000aacfaa7223 */ /* 0x000fe20000010090 */
[-C--:B------:R-:W-:Y:S01]  /*72b0*/  FMUL.FTZ R144, R216, R138.reuse ;  /* 0x0000008ad8907220 */ /* 0x080fe20000410000 */
[C---:B------:R-:W-:Y:S01]  /*72c0*/  FFMA.FTZ R131, R147.reuse, R181, R136 ;  /* 0x000000b593837223 */ /* 0x040fe20000010088 */
[----:B------:R-:W-:Y:S01]  /*72d0*/  FFMA.FTZ R146, R147, R193, -R146 ;  /* 0x000000c193927223 */ /* 0x000fe20000010892 */
[-C--:B------:R-:W-:Y:S01]  /*72e0*/  FFMA.FTZ R136, R225, R138.reuse, R142 ;  /* 0x0000008ae1887223 */ /* 0x080fe2000001008e */
[----:B------:R-:W-:Y:S01]  /*72f0*/  FMUL.FTZ R142, R95, R138 ;  /* 0x0000008a5f8e7220 */ /* 0x000fe20000410000 */
[----:B------:R-:W-:Y:S01]  /*7300*/  FADD.FTZ R182, R182, R131 ;  /* 0x00000083b6b67221 */ /* 0x000fe20000010000 */
[----:B------:R-:W-:Y:S01]  /*7310*/  FADD.FTZ R197, R197, R146 ;  /* 0x00000092c5c57221 */ /* 0x000fe20000010000 */
[-C--:B------:R-:W-:Y:S01]  /*7320*/  FMUL.FTZ R146, R95, R140.reuse ;  /* 0x0000008c5f927220 */ /* 0x080fe20000410000 */
        /* <DEDUP_REMOVED lines=8> */
[----:B------:R-:W-:Y:S01]  /*73b0*/  FMUL.FTZ R145, R223, R143 ;  /* 0x0000008fdf917220 */ /* 0x000fe20000410000 */
[----:B------:R-:W-:Y:S01]  /*73c0*/  FADD.FTZ R191, R191, R140 ;  /* 0x0000008cbfbf7221 */ /* 0x000fe20000010000 */
[----:B------:R-:W-:Y:S01]  /*73d0*/  FADD.FTZ R183, R183, R138 ;  /* 0x0000008ab7b77221 */ /* 0x000fe20000010000 */
[----:B------:R0:W-:Y:S01]  /*73e0*/  STS [R121+0x878], R142 ;  /* 0x0008788e79007388 */ /* 0x0001e20000000800 */
[C---:B------:R-:W-:Y:S01]  /*73f0*/  FMUL.FTZ R144, R185.reuse, R6 ;  /* 0x00000006b9907220 */ /* 0x040fe20000410000 */
[C---:B------:R-:W-:Y:S01]  /*7400*/  FMUL.FTZ R139, R150.reuse, R191 ;  /* 0x000000bf968b7220 */ /* 0x040fe20000410000 */
[----:B------:R-:W-:Y:S01]  /*7410*/  FMUL.FTZ R150, R150, R183 ;  /* 0x000000b796967220 */ /* 0x000fe20000410000 */
[-C--:B------:R-:W-:Y:S01]  /*7420*/  FMUL.FTZ R131, R185, R4.reuse ;  /* 0x00000004b9837220 */ /* 0x080fe20000410000 */
[----:B------:R-:W-:Y:S01]  /*7430*/  FMUL.FTZ R140, R223, R141 ;  /* 0x0000008ddf8c7220 */ /* 0x000fe20000410000 */
[C---:B------:R-:W-:Y:S01]  /*7440*/  FFMA.FTZ R139, R152.reuse, R183, R139 ;  /* 0x000000b7988b7223 */ /* 0x040fe2000001008b */
[----:B------:R-:W-:Y:S01]  /*7450*/  FFMA.FTZ R150, R152, R191, -R150 ;  /* 0x000000bf98967223 */ /* 0x000fe20000010896 */
[-C--:B------:R-:W-:Y:S01]  /*7460*/  FMUL.FTZ R148, R96, R141.reuse ;  /* 0x0000008d60947220 */ /* 0x080fe20000410000 */
[----:B------:R-:W-:Y:S01]  /*7470*/  FFMA.FTZ R4, R13, R4, R144 ;  /* 0x000000040d047223 */ /* 0x000fe20000010090 */
[----:B------:R-:W-:Y:S01]  /*7480*/  FADD.FTZ R184, R184, R139 ;  /* 0x0000008bb8b87221 */ /* 0x000fe20000010000 */
[----:B------:R-:W-:Y:S01]  /*7490*/  FADD.FTZ R195, R195, R150 ;  /* 0x00000096c3c37221 */ /* 0x000fe20000010000 */
[----:B0-----:R-:W-:Y:S01]  /*74a0*/  FFMA.FTZ R142, R224, R141, R145 ;  /* 0x0000008de08e7223 */ /* 0x001fe20000010091 */
[----:B------:R-:W-:Y:S01]  /*74b0*/  FFMA.FTZ R131, R13, R6, -R131 ;  /* 0x000000060d837223 */ /* 0x000fe20000010883 */
[C---:B------:R-:W-:Y:S01]  /*74c0*/  FMUL.FTZ R141, R69.reuse, R184 ;  /* 0x000000b8458d7220 */ /* 0x040fe20000410000 */
[----:B------:R-:W-:Y:S01]  /*74d0*/  FMUL.FTZ R139, R69, R195 ;  /* 0x000000c3458b7220 */ /* 0x000fe20000410000 */
[C---:B------:R-:W-:Y:S01]  /*74e0*/  FMUL.FTZ R138, R70.reuse, R183 ;  /* 0x000000b7468a7220 */ /* 0x040fe20000410000 */
[----:B------:R-:W-:Y:S01]  /*74f0*/  FMUL.FTZ R6, R70, R191 ;  /* 0x000000bf46067220 */ /* 0x000fe20000410000 */
[----:B------:R-:W-:Y:S01]  /*7500*/  FMUL.FTZ R144, R8, R141 ;  /* 0x0000008d08907220 */ /* 0x000fe20000410000 */
[-C--:B------:R-:W-:Y:S01]  /*7510*/  FMUL.FTZ R152, R96, R143.reuse ;  /* 0x0000008f60987220 */ /* 0x080fe20000410000 */
[----:B------:R-:W-:Y:S01]  /*7520*/  FFMA.FTZ R140, R224, R143, -R140 ;  /* 0x0000008fe08c7223 */ /* 0x000fe2000001088c */
[-C--:B------:R-:W-:Y:S01]  /*7530*/  FMUL.FTZ R143, R8, R139.reuse ;  /* 0x0000008b088f7220 */ /* 0x080fe20000410000 */
[----:B------:R0:W-:Y:S01]  /*7540*/  STS [R121+0x87c], R146 ;  /* 0x00087c9279007388 */ /* 0x0001e20000000800 */
[----:B------:R-:W-:Y:S01]  /*7550*/  FMUL.FTZ R145, R9, R138 ;  /* 0x0000008a09917220 */ /* 0x000fe20000410000 */
[C---:B------:R-:W-:Y:S01]  /*7560*/  FFMA.FTZ R144, R2.reuse, R139, -R144 ;  /* 0x0000008b02907223 */ /* 0x040fe20000010890 */
[----:B------:R-:W-:Y:S01]  /*7570*/  FFMA.FTZ R143, R2, R141, R143 ;  /* 0x0000008d028f7223 */ /* 0x000fe2000001008f */
[----:B------:R1:W-:Y:S01]  /*7580*/  STS [R121+0x870], R148 ;  /* 0x0008709479007388 */ /* 0x0003e20000000800 */
[-C--:B------:R-:W-:Y:S01]  /*7590*/  FFMA.FTZ R150, R3, R6.reuse, -R145 ;  /* 0x0000000603967223 */ /* 0x080fe20000010891 */
[----:B------:R-:W-:Y:S01]  /*75a0*/  FADD.FTZ R145, RZ, R144 ;  /* 0x00000090ff917221 */ /* 0x000fe20000010000 */
[----:B------:R-:W-:Y:S01]  /*75b0*/  FMUL.FTZ R144, R67, R197 ;  /* 0x000000c543907220 */ /* 0x000fe20000410000 */
[----:B------:R-:W-:Y:S01]  /*75c0*/  FADD.FTZ R143, RZ, R143 ;  /* 0x0000008fff8f7221 */ /* 0x000fe20000010000 */
[----:B------:R2:W-:Y:S01]  /*75d0*/  STS [R121+0x874], R152 ;  /* 0x0008749879007388 */ /* 0x0005e20000000800 */
[----:B0-----:R-:W-:Y:S01]  /*75e0*/  FMUL.FTZ R146, R9, R6 ;  /* 0x0000000609927220 */ /* 0x001fe20000410000 */
[----:B------:R-:W-:Y:S01]  /*75f0*/  FADD.FTZ R145, R145, R150 ;  /* 0x0000009691917221 */ /* 0x000fe20000010000 */
[C---:B------:R-:W-:Y:S01]  /*7600*/  FMUL.FTZ R150, R68.reuse, R181 ;  /* 0x000000b544967220 */ /* 0x040fe20000410000 */
[----:B------:R-:W-:Y:S01]  /*7610*/  FMUL.FTZ R149, R65, R192 ;  /* 0x000000c041957220 */ /* 0x000fe20000410000 */
[----:B-1----:R-:W-:Y:S01]  /*7620*/  FFMA.FTZ R148, R3, R138, R146 ;  /* 0x0000008a03947223 */ /* 0x002fe20000010092 */
[----:B------:R-:W-:Y:S01]  /*7630*/  FMUL.FTZ R146, R67, R182 ;  /* 0x000000b643927220 */ /* 0x000fe20000410000 */
[-C--:B------:R-:W-:Y:S01]  /*7640*/  FMUL.FTZ R244, R91, R188.reuse ;  /* 0x000000bc5bf47220 */ /* 0x080fe20000410000 */
[----:B------:R-:W-:Y:S01]  /*7650*/  FMUL.FTZ R229, R229, R188 ;  /* 0x000000bce5e57220 */ /* 0x000fe20000410000 */
[----:B------:R-:W-:Y:S01]  /*7660*/  FADD.FTZ R143, R143, R148 ;  /* 0x000000948f8f7221 */ /* 0x000fe20000010000 */
[C---:B--2---:R-:W-:Y:S01]  /*7670*/  FMUL.FTZ R152, R205.reuse, R144 ;  /* 0x00000090cd987220 */ /* 0x044fe20000410000 */
[-C--:B------:R-:W-:Y:S01]  /*7680*/  FMUL.FTZ R147, R205, R146.reuse ;  /* 0x00000092cd937220 */ /* 0x080fe20000410000 */
[----:B------:R-:W-:Y:S01]  /*7690*/  FMUL.FTZ R148, R68, R193 ;  /* 0x000000c144947220 */ /* 0x000fe20000410000 */
        /* <DEDUP_REMOVED lines=16> */
[----:B------:R-:W-:Y:S01]  /*77a0*/  FMUL.FTZ R164, R219, R147 ;  /* 0x00000093dba47220 */ /* 0x000fe20000410000 */
[----:B------:R-:W-:Y:S01]  /*77b0*/  FADD.FTZ R143, R143, R152 ;  /* 0x000000988f8f7221 */ /* 0x000fe20000010000 */
[-C--:B------:R-:W-:Y:S01]  /*77c0*/  FMUL.FTZ R165, R221, R166.reuse ;  /* 0x000000a6dda57220 */ /* 0x080fe20000410000 */
[-C--:B------:R-:W-:Y:S01]  /*77d0*/  FFMA.FTZ R152, R222, R166.reuse, R161 ;  /* 0x000000a6de987223 */ /* 0x080fe200000100a1 */
[----:B------:R-:W-:Y:S01]  /*77e0*/  FFMA.FTZ R164, R220, R149, -R164 ;  /* 0x00000095dca47223 */ /* 0x000fe200000108a4 */
[----:B------:R0:W-:Y:S01]  /*77f0*/  STS [R121+0x8a4], R246 ;  /* 0x0008a4f679007388 */ /* 0x0001e20000000800 */
[----:B------:R-:W-:Y:S01]  /*7800*/  FMUL.FTZ R166, R97, R166 ;  /* 0x000000a661a67220 */ /* 0x000fe20000410000 */
[----:B------:R-:W-:Y:S01]  /*7810*/  FADD.FTZ R143, R143, R152 ;  /* 0x000000988f8f7221 */ /* 0x000fe20000010000 */
[----:B------:R-:W-:Y:S01]  /*7820*/  FADD.FTZ R145, R145, R164 ;  /* 0x000000a491917221 */ /* 0x000fe20000010000 */
[-C--:B------:R-:W-:Y:S01]  /*7830*/  FFMA.FTZ R164, R222, R188.reuse, -R165 ;  /* 0x000000bcdea47223 */ /* 0x080fe200000108a5 */
[----:B------:R-:W-:Y:S01]  /*7840*/  FMUL.FTZ R188, R97, R188 ;  /* 0x000000bc61bc7220 */ /* 0x000fe20000410000 */
[----:B------:R-:W-:Y:S01]  /*7850*/  FADD.FTZ R143, R143, R142 ;  /* 0x0000008e8f8f7221 */ /* 0x000fe20000010000 */
[C---:B------:R-:W-:Y:S01]  /*7860*/  FMUL.FTZ R152, R98.reuse, R147 ;  /* 0x0000009362987220 */ /* 0x040fe20000410000 */
        /* <DEDUP_REMOVED lines=8> */
[C---:B------:R-:W-:Y:S01]  /*78f0*/  FMUL.FTZ R146, R100.reuse, R146 ;  /* 0x0000009264927220 */ /* 0x040fe20000410000 */
[----:B------:R-:W-:Y:S01]  /*7900*/  FMUL.FTZ R144, R100, R144 ;  /* 0x0000009064907220 */ /* 0x000fe20000410000 */
[----:B------:R-:W-:Y:S01]  /*7910*/  FADD.FTZ R132, R143, R132 ;  /* 0x000000848f847221 */ /* 0x000fe20000010000 */
[C---:B------:R-:W-:Y:S01]  /*7920*/  FMUL.FTZ R138, R101.reuse, R138 ;  /* 0x0000008a658a7220 */ /* 0x040fe20000410000 */
[----:B------:R-:W-:Y:S01]  /*7930*/  FMUL.FTZ R6, R101, R6 ;  /* 0x0000000665067220 */ /* 0x000fe20000410000 */
[----:B------:R-:W-:Y:S01]  /*7940*/  STS [R121+0x898], R244 ;  /* 0x000898f479007388 */ /* 0x000fe20000000800 */
[----:B------:R-:W-:Y:S01]  /*7950*/  FADD.FTZ R132, R132, R7 ;  /* 0x0000000784847221 */ /* 0x000fe20000010000 */
[----:B------:R-:W-:Y:S01]  /*7960*/  IADD3 R7, PT, PT, R22, 0x20, RZ ;  /* 0x0000002016077810 */ /* 0x000fe20007ffe0ff */
[----:B------:R-:W-:Y:S01]  /*7970*/  FADD.FTZ R142, R142, R137 ;  /* 0x000000898e8e7221 */ /* 0x000fe20000010000 */
[----:B------:R-:W-:Y:S01]  /*7980*/  STS [R121+0x89c], R246 ;  /* 0x00089cf679007388 */ /* 0x000fe20000000800 */
[----:B------:R-:W-:Y:S01]  /*7990*/  FADD.FTZ R5, R132, R5 ;  /* 0x0000000584057221 */ /* 0x000fe20000010000 */
[C---:B------:R-:W-:Y:S01]  /*79a0*/  FMUL.FTZ R132, R102.reuse, R139 ;  /* 0x0000008b66847220 */ /* 0x040fe20000410000 */
[----:B------:R-:W-:Y:S01]  /*79b0*/  LEA.HI R7, R7, R22, RZ, 0x1b ;  /* 0x0000001607077211 */ /* 0x000fe200078fd8ff */
[----:B------:R-:W-:Y:S01]  /*79c0*/  STS [R121+0x868], R166 ;  /* 0x000868a679007388 */ /* 0x000fe20000000800 */
[----:B------:R-:W-:Y:S01]  /*79d0*/  FADD.FTZ R5, R5, R130 ;  /* 0x0000008205057221 */ /* 0x000fe20000010000 */
[----:B------:R-:W-:Y:S01]  /*79e0*/  FMUL.FTZ R130, R102, R141 ;  /* 0x0000008d66827220 */ /* 0x000fe20000410000 */
[----:B------:R-:W-:Y:S01]  /*79f0*/  LEA R161, R7, UR9, 0x2 ;  /* 0x0000000907a17c11 */ /* 0x000fe2000f8e10ff */
[----:B------:R-:W-:Y:S01]  /*7a00*/  STS [R121+0x86c], R188 ;  /* 0x00086cbc79007388 */ /* 0x000fe20000000800 */
[----:B------:R-:W-:Y:S01]  /*7a10*/  FADD.FTZ R142, R142, R135 ;  /* 0x000000878e8e7221 */ /* 0x000fe20000010000 */
[----:B------:R-:W-:Y:S01]  /*7a20*/  FFMA.FTZ R230, R230, R242, -R229 ;  /* 0x000000f2e6e67223 */ /* 0x000fe200000108e5 */
[----:B------:R-:W-:Y:S01]  /*7a30*/  FMUL.FTZ R7, R200, UR12 ;  /* 0x0000000cc8077c20 */ /* 0x000fe20008410000 */
[----:B------:R0:W-:Y:S01]  /*7a40*/  STS [R121+0x860], R152 ;  /* 0x0008609879007388 */ /* 0x0001e20000000800 */
[----:B------:R-:W-:Y:S01]  /*7a50*/  FADD.FTZ R142, R142, R133 ;  /* 0x000000858e8e7221 */ /* 0x000fe20000010000 */
[----:B------:R-:W-:Y:S01]  /*7a60*/  IADD3 R133, PT, PT, R22, 0x60, RZ ;  /* 0x0000006016857810 */ /* 0x000fe20007ffe0ff */
[----:B------:R-:W-:Y:S01]  /*7a70*/  FMUL.FTZ R141, R18, R200 ;  /* 0x000000c8128d7220 */ /* 0x000fe20000410000 */
[----:B------:R-:W-:Y:S01]  /*7a80*/  STS [R121+0x864], R140 ;  /* 0x0008648c79007388 */ /* 0x000fe20000000800 */
[----:B------:R-:W-:Y:S01]  /*7a90*/  FADD.FTZ R19, R142, R19 ;  /* 0x000000138e137221 */ /* 0x000fe20000010000 */
[----:B------:R-:W-:Y:S01]  /*7aa0*/  FADD.FTZ R5, R5, R240 ;  /* 0x000000f005057221 */ /* 0x000fe20000010000 */
[----:B------:R-:W-:Y:S01]  /*7ab0*/  FMUL.FTZ R143, R174, UR12 ;  /* 0x0000000cae8f7c20 */ /* 0x000fe20008410000 */
[----:B------:R-:W-:Y:S01]  /*7ac0*/  STS [R121+0x858], R150 ;  /* 0x0008589679007388 */ /* 0x000fe20000000800 */
[----:B------:R-:W-:Y:S01]  /*7ad0*/  FADD.FTZ R230, R19, R230 ;  /* 0x000000e613e67221 */ /* 0x000fe20000010000 */
[----:B------:R-:W-:Y:S01]  /*7ae0*/  IADD3 R19, PT, PT, R22, 0x40, RZ ;  /* 0x0000004016137810 */ /* 0x000fe20007ffe0ff */
[----:B------:R-:W-:Y:S01]  /*7af0*/  FMUL.FTZ R147, R176, UR12 ;  /* 0x0000000cb0937c20 */ /* 0x000fe20008410000 */
[----:B------:R1:W-:Y:S01]  /*7b00*/  STS [R121+0x85c], R148 ;  /* 0x00085c9479007388 */ /* 0x0003e20000000800 */
[----:B------:R-:W-:Y:S01]  /*7b10*/  FADD.FTZ R163, R230, R163 ;  /* 0x000000a3e6a37221 */ /* 0x000fe20000010000 */
[-C--:B------:R-:W-:Y:S01]  /*7b20*/  LEA.HI R19, R19, R22.reuse, RZ, 0x1b ;  /* 0x0000001613137211 */ /* 0x080fe200078fd8ff */
[----:B------:R-:W-:Y:S01]  /*7b30*/  FMUL.FTZ R149, R196, UR12 ;  /* 0x0000000cc4957c20 */ /* 0x000fe20008410000 */
[----:B------:R2:W-:Y:S01]  /*7b40*/  STS [R121+0x850], R146 ;  /* 0x0008509279007388 */ /* 0x0005e20000000800 */
[----:B------:R-:W-:Y:S01]  /*7b50*/  FADD.FTZ R163, R163, R238 ;  /* 0x000000eea3a37221 */ /* 0x000fe20000010000 */
[----:B------:R-:W-:Y:S01]  /*7b60*/  LEA R164, R19, UR9, 0x2 ;  /* 0x0000000913a47c11 */ /* 0x000fe2000f8e10ff */
[----:B------:R-:W-:Y:S01]  /*7b70*/  FMUL.FTZ R19, R179, UR12 ;  /* 0x0000000cb3137c20 */ /* 0x000fe20008410000 */
[----:B------:R3:W-:Y:S01]  /*7b80*/  STS [R121+0x854], R144 ;  /* 0x0008549079007388 */ /* 0x0007e20000000800 */
[----:B0-----:R-:W-:Y:S01]  /*7b90*/  LEA.HI R152, R133, R22, RZ, 0x1b ;  /* 0x0000001685987211 */ /* 0x001fe200078fd8ff */
[----:B-1----:R-:W-:Y:S01]  /*7ba0*/  FMUL.FTZ R148, R199, UR12 ;  /* 0x0000000cc7947c20 */ /* 0x002fe20008410000 */
[----:B------:R-:W-:Y:S01]  /*7bb0*/  FMUL.FTZ R145, R177, UR12 ;  /* 0x0000000cb1917c20 */ /* 0x000fe20008410000 */
[----:B------:R0:W-:Y:S01]  /*7bc0*/  STS [R121+0x848], R138 ;  /* 0x0008488a79007388 */ /* 0x0001e20000000800 */
[----:B------:R-:W-:Y:S01]  /*7bd0*/  FMUL.FTZ R142, R186, UR12 ;  /* 0x0000000cba8e7c20 */ /* 0x000fe20008410000 */
[----:B--2---:R-:W-:Y:S01]  /*7be0*/  FMUL.FTZ R146, R175, UR12 ;  /* 0x0000000caf927c20 */ /* 0x004fe20008410000 */
[----:B------:R-:W-:Y:S01]  /*7bf0*/  FMUL.FTZ R139, R198, UR12 ;  /* 0x0000000cc68b7c20 */ /* 0x000fe20008410000 */
[----:B------:R1:W-:Y:S01]  /*7c00*/  STS [R121+0x84c], R6 ;  /* 0x00084c0679007388 */ /* 0x0003e20000000800 */
[----:B------:R-:W-:Y:S01]  /*7c10*/  FMUL.FTZ R133, R192, UR12 ;  /* 0x0000000cc0857c20 */ /* 0x000fe20008410000 */
[----:B---3--:R-:W-:Y:S01]  /*7c20*/  FFMA.FTZ R144, R174, UR11, R7 ;  /* 0x0000000bae907c23 */ /* 0x008fe20008010007 */
[----:B------:R-:W-:Y:S01]  /*7c30*/  FMUL.FTZ R7, R178, UR12 ;  /* 0x0000000cb2077c20 */ /* 0x000fe20008410000 */
[----:B------:R2:W-:Y:S01]  /*7c40*/  STS [R121+0x840], R130 ;  /* 0x0008408279007388 */ /* 0x0005e20000000800 */
[----:B------:R-:W-:Y:S01]  /*7c50*/  FMUL.FTZ R134, R193, UR12 ;  /* 0x0000000cc1867c20 */ /* 0x000fe20008410000 */
[----:B0-----:R-:W-:Y:S01]  /*7c60*/  FFMA.FTZ R138, R194, UR11, -R19 ;  /* 0x0000000bc28a7c23 */ /* 0x001fe20008010813 */
[----:B------:R-:W-:Y:S01]  /*7c70*/  FFMA.FTZ R140, R198, UR11, -R7 ;  /* 0x0000000bc68c7c23 */ /* 0x000fe20008010807 */
[----:B------:R0:W-:Y:S01]  /*7c80*/  STS [R121+0x844], R132 ;  /* 0x0008448479007388 */ /* 0x0001e20000000800 */
[----:B------:R-:W-:Y:S01]  /*7c90*/  FMUL.FTZ R7, R180, UR12 ;  /* 0x0000000cb4077c20 */ /* 0x000fe20008410000 */
[----:B-1----:R-:W-:Y:S01]  /*7ca0*/  LEA R6, R37, -R12, 0x1 ;  /* 0x8000000c25067211 */ /* 0x002fe200078e08ff */
[----:B------:R-:W-:Y:S01]  /*7cb0*/  FMUL.FTZ R12, R194, UR12 ;  /* 0x0000000cc20c7c20 */ /* 0x000fe20008410000 */
[----:B------:R-:W-:Y:S01]  /*7cc0*/  BAR.SYNC.DEFER_BLOCKING 0x0 ;  /* 0x0000000000007b1d */ /* 0x000fe20000010000 */
[----:B------:R-:W-:Y:S01]  /*7cd0*/  FFMA.FTZ R136, R192, UR11, -R7 ;  /* 0x0000000bc0887c23 */ /* 0x000fe20008010807 */
[----:B------:R-:W-:Y:S01]  /*7ce0*/  ISETP.GE.AND P1, PT, R6, 0x1, PT ;  /* 0x000000010600780c */ /* 0x000fe20003f26270 */
[----:B------:R-:W-:Y:S01]  /*7cf0*/  FFMA.FTZ R137, R179, UR11, R12 ;  /* 0x0000000bb3897c23 */ /* 0x000fe2000801000c */
[----:B------:R-:W-:Y:S01]  /*7d00*/  FMUL.FTZ R12, R181, UR12 ;  /* 0x0000000cb50c7c20 */ /* 0x000fe20008410000 */
[----:B--2---:R-:W-:Y:S01]  /*7d10*/  FMUL.FTZ R130, R182, UR12 ;  /* 0x0000000cb6827c20 */ /* 0x004fe20008410000 */
[----:B------:R-:W-:Y:S01]  /*7d20*/  FMUL.FTZ R7, R197, UR12 ;  /* 0x0000000cc5077c20 */ /* 0x000fe20008410000 */
[----:B------:R-:W-:Y:S01]  /*7d30*/  FMUL.FTZ R18, R183, UR12 ;  /* 0x0000000cb7127c20 */ /* 0x000fe20008410000 */
[----:B------:R-:W-:Y:S01]  /*7d40*/  FFMA.FTZ R135, R193, UR11, -R12 ;  /* 0x0000000bc1877c23 */ /* 0x000fe2000801080c */
[----:B------:R-:W-:Y:S01]  /*7d50*/  FMUL.FTZ R12, R191, UR12 ;  /* 0x0000000cbf0c7c20 */ /* 0x000fe20008410000 */
[----:B------:R-:W-:Y:S01]  /*7d60*/  FMUL.FTZ R150, R184, UR12 ;  /* 0x0000000cb8967c20 */ /* 0x000fe20008410000 */
[----:B------:R-:W-:Y:S01]  /*7d70*/  FMUL.FTZ R19, R195, UR12 ;  /* 0x0000000cc3137c20 */ /* 0x000fe20008410000 */
[----:B------:R-:W-:Y:S01]  /*7d80*/  FADD.FTZ R208, R163, R208 ;  /* 0x000000d0a3d07221 */ /* 0x000fe20000010000 */
[----:B------:R-:W-:Y:S01]  /*7d90*/  FFMA.FTZ R168, R169, UR11, R168 ;  /* 0x0000000ba9a87c23 */ /* 0x000fe200080100a8 */
[----:B------:R-:W-:Y:S01]  /*7da0*/  FFMA.FTZ R126, R189, UR11, -R126 ;  /* 0x0000000bbd7e7c23 */ /* 0x000fe2000801087e */
[----:B------:R-:W-:Y:S01]  /*7db0*/  FFMA.FTZ R125, R248, UR11, R125 ;  /* 0x0000000bf87d7c23 */ /* 0x000fe2000801007d */
[----:B------:R-:W-:Y:S01]  /*7dc0*/  FADD.FTZ R5, R5, R170 ;  /* 0x000000aa05057221 */ /* 0x000fe20000010000 */
[----:B------:R-:W-:Y:S01]  /*7dd0*/  IADD3 R163, PT, PT, R22, 0x80, RZ ;  /* 0x0000008016a37810 */ /* 0x000fe20007ffe0ff */
[----:B------:R-:W-:Y:S01]  /*7de0*/  FFMA.FTZ R143, R200, UR11, -R143 ;  /* 0x0000000bc88f7c23 */ /* 0x000fe2000801088f */
[C---:B------:R-:W-:Y:S01]  /*7df0*/  ISETP.GE.AND P2, PT, R6.reuse, 0x21, PT ;  /* 0x000000210600780c */ /* 0x040fe20003f46270 */
[----:B------:R-:W-:Y:S01]  /*7e00*/  FFMA.FTZ R146, R199, UR11, -R146 ;  /* 0x0000000bc7927c23 */ /* 0x000fe20008010892 */
[C---:B------:R-:W-:Y:S01]  /*7e10*/  ISETP.GE.AND P3, PT, R6.reuse, 0x41, PT ;  /* 0x000000410600780c */ /* 0x040fe20003f66270 */
[----:B------:R-:W-:Y:S01]  /*7e20*/  FFMA.FTZ R148, R175, UR11, R148 ;  /* 0x0000000baf947c23 */ /* 0x000fe20008010094 */
[C---:B------:R-:W-:Y:S01]  /*7e30*/  ISETP.GE.AND P4, PT, R6.reuse, 0x61, PT ;  /* 0x000000610600780c */ /* 0x040fe20003f86270 */
[----:B------:R-:W1:Y:S01]  /*7e40*/  LDS R161, [R161+0x8c0] ;  /* 0x0008c000a1a17984 */ /* 0x000e620000000800 */
[----:B------:R-:W-:Y:S01]  /*7e50*/  ISETP.GE.AND P5, PT, R6, 0x81, PT ;  /* 0x000000810600780c */ /* 0x000fe20003fa6270 */
        /* <DEDUP_REMOVED lines=8> */
[----:B0-----:R-:W-:Y:S01]  /*7ee0*/  FFMA.FTZ R132, R182, UR11, R7 ;  /* 0x0000000bb6847c23 */ /* 0x001fe20008010007 */
        /* <DEDUP_REMOVED lines=9> */
.L_x_14604:
[----:B------:R-:W-:Y:S05]  /*7f80*/  BSYNC.RECONVERGENT B0 ;  /* 0x0000000000007941 */ /* 0x000fea0003800200 */
.L_x_14603:
[----:B------:R-:W-:Y:S04]  /*7f90*/  BSSY.RECONVERGENT B0, `(.L_x_14605) ;  /* 0x0000003000007945 */ /* 0x000fe80003800200 */
[----:B------:R-:W-:Y:S05]  /*7fa0*/  @!P2 BRA `(.L_x_14606) ;  /* 0x000000000004a947 */ /* 0x000fea0003800000 */
[----:B-1----:R2:W-:Y:S02]  /*7fb0*/  REDG.E.ADD.F32.FTZ.RN.STRONG.GPU desc[UR14][R10.64+0x80], R161 ;  /* 0x000080a10a0079a6 */ /* 0x0025e4000c12f30e */
.L_x_14606:
[----:B------:R-:W-:Y:S05]  /*7fc0*/  BSYNC.RECONVERGENT B0 ;  /* 0x0000000000007941 */ /* 0x000fea0003800200 */
.L_x_14605:
[----:B0-----:R0:W3:Y:S01]  /*7fd0*/  LDS R7, [R164+0x940] ;  /* 0x00094000a4077984 */ /* 0x0010e20000000800 */
[----:B------:R-:W-:Y:S01]  /*7fe0*/  BSSY.RECONVERGENT B0, `(.L_x_14607) ;  /* 0x0000005000007945 */ /* 0x000fe20003800200 */
[----:B------:R-:W-:Y:S02]  /*7ff0*/  LEA.HI R163, R163, R22, RZ, 0x1b ;  /* 0x00000016a3a37211 */ /* 0x000fe400078fd8ff */
[----:B------:R-:W-:Y:S01]  /*8000*/  LEA R152, R152, UR9, 0x2 ;  /* 0x0000000998987c11 */ /* 0x000fe2000f8e10ff */
[----:B------:R-:W-:Y:S06]  /*8010*/  @!P3 BRA `(.L_x_14608) ;  /* 0x000000000004b947 */ /* 0x000fec0003800000 */
[----:B---3--:R4:W-:Y:S02]  /*8020*/  REDG.E.ADD.F32.FTZ.RN.STRONG.GPU desc[UR14][R10.64+0x100], R7 ;  /* 0x000100070a0079a6 */ /* 0x0089e4000c12f30e */
.L_x_14608:
[----:B------:R-:W-:Y:S05]  /*8030*/  BSYNC.RECONVERGENT B0 ;  /* 0x0000000000007941 */ /* 0x000fea0003800200 */
.L_x_14607:
[----:B---34-:R3:W4:Y:S01]  /*8040*/  LDS R7, [R152+0x9c0] ;  /* 0x0009c00098077984 */ /* 0x0187220000000800 */
[----:B------:R-:W-:Y:S01]  /*8050*/  BSSY.RECONVERGENT B0, `(.L_x_14609) ;  /* 0x0000004000007945 */ /* 0x000fe20003800200 */
[----:B------:R-:W-:-:S03]  /*8060*/  LEA R150, R163, UR9, 0x2 ;  /* 0x00000009a3967c11 */ /* 0x000fc6000f8e10ff */
[----:B------:R-:W-:Y:S05]  /*8070*/  @!P4 BRA `(.L_x_14610) ;  /* 0x000000000004c947 */ /* 0x000fea0003800000 */
[----:B----4-:R4:W-:Y:S02]  /*8080*/  REDG.E.ADD.F32.FTZ.RN.STRONG.GPU desc[UR14][R10.64+0x180], R7 ;  /* 0x000180070a0079a6 */ /* 0x0109e4000c12f30e */
.L_x_14610:
[----:B------:R-:W-:Y:S05]  /*8090*/  BSYNC.RECONVERGENT B0 ;  /* 0x0000000000007941 */ /* 0x000fea0003800200 */
.L_x_14609:
[----:B----4-:R4:W0:Y:S01]  /*80a0*/  LDS R7, [R150+0xa40] ;  /* 0x000a400096077984 */ /* 0x0108220000000800 */
[----:B------:R-:W-:Y:S01]  /*80b0*/  BSSY.RECONVERGENT B0, `(.L_x_14611) ;  /* 0x0000005000007945 */ /* 0x000fe20003800200 */
[C---:B-12---:R-:W-:Y:S02]  /*80c0*/  IADD3 R161, PT, PT, R22.reuse, 0xa0, RZ ;  /* 0x000000a016a17810 */ /* 0x046fe40007ffe0ff */
[----:B------:R-:W-:Y:S01]  /*80d0*/  IADD3 R163, PT, PT, R22, 0xc0, RZ ;  /* 0x000000c016a37810 */ /* 0x000fe20007ffe0ff */
[----:B------:R-:W-:Y:S06]  /*80e0*/  @!P5 BRA `(.L_x_14612) ;  /* 0x000000000004d947 */ /* 0x000fec0003800000 */
[----:B0-----:R1:W-:Y:S02]  /*80f0*/  REDG.E.ADD.F32.FTZ.RN.STRONG.GPU desc[UR14][R10.64+0x200], R7 ;  /* 0x000200070a0079a6 */ /* 0x0013e4000c12f30e */
.L_x_14612:
[----:B------:R-:W-:Y:S05]  /*8100*/  BSYNC.RECONVERGENT B0 ;  /* 0x0000000000007941 */ /* 0x000fea0003800200 */
.L_x_14611:
[----:B01----:R-:W-:Y:S01]  /*8110*/  IADD3 R7, PT, PT, R22, 0xe0, RZ ;  /* 0x000000e016077810 */ /* 0x003fe20007ffe0ff */
[----:B------:R-:W-:Y:S01]  /*8120*/  BSSY.RECONVERGENT B0, `(.L_x_14613) ;  /* 0x0000010000007945 */ /* 0x000fe20003800200 */
[-C--:B------:R-:W-:Y:S02]  /*8130*/  LEA.HI R161, R161, R22.reuse, RZ, 0x1b ;  /* 0x00000016a1a17211 */ /* 0x080fe400078fd8ff */
[-C--:B----4-:R-:W-:Y:S02]  /*8140*/  LEA.HI R150, R7, R22.reuse, RZ, 0x1b ;  /* 0x0000001607967211 */ /* 0x090fe400078fd8ff */
        /* <DEDUP_REMOVED lines=13> */
.L_x_14614:
[----:B------:R-:W-:Y:S05]  /*8220*/  BSYNC.RECONVERGENT B0 ;  /* 0x0000000000007941 */ /* 0x000fea0003800200 */
.L_x_14613:
[----:B01----:R0:W1:Y:S01]  /*8230*/  LDS R7, [R163+0xb40] ;  /* 0x000b4000a3077984 */ /* 0x0030620000000800 */
[----:B------:R-:W-:Y:S01]  /*8240*/  BSSY.RECONVERGENT B0, `(.L_x_14615) ;  /* 0x0000006000007945 */ /* 0x000fe20003800200 */
[----:B------:R-:W-:Y:S02]  /*8250*/  IADD3 R161, PT, PT, R22, 0x120, RZ ;  /* 0x0000012016a17810 */ /* 0x000fe40007ffe0ff */
[----:B------:R-:W-:Y:S02]  /*8260*/  LEA.HI R165, R165, R22, RZ, 0x1b ;  /* 0x00000016a5a57211 */ /* 0x000fe400078fd8ff */
[----:B------:R-:W-:Y:S01]  /*8270*/  LEA R150, R150, UR9, 0x2 ;  /* 0x0000000996967c11 */ /* 0x000fe2000f8e10ff */
[----:B------:R-:W-:Y:S06]  /*8280*/  @!P1 BRA `(.L_x_14616) ;  /* 0x0000000000049947 */ /* 0x000fec0003800000 */
[----:B-1----:R2:W-:Y:S02]  /*8290*/  REDG.E.ADD.F32.FTZ.RN.STRONG.GPU desc[UR14][R10.64+0x300], R7 ;  /* 0x000300070a0079a6 */ /* 0x0025e4000c12f30e */
.L_x_14616:
[----:B------:R-:W-:Y:S05]  /*82a0*/  BSYNC.RECONVERGENT B0 ;  /* 0x0000000000007941 */ /* 0x000fea0003800200 */
.L_x_14615:
[----:B-12---:R1:W2:Y:S01]  /*82b0*/  LDS R7, [R150+0xbc0] ;  /* 0x000bc00096077984 */ /* 0x0062a20000000800 */
[----:B------:R-:W-:Y:S01]  /*82c0*/  BSSY.RECONVERGENT B0, `(.L_x_14617) ;  /* 0x0000006000007945 */ /* 0x000fe20003800200 */
[----:B0-----:R-:W-:Y:S02]  /*82d0*/  IADD3 R163, PT, PT, R22, 0x140, RZ ;  /* 0x0000014016a37810 */ /* 0x001fe40007ffe0ff */
[----:B------:R-:W-:Y:S02]  /*82e0*/  LEA.HI R161, R161, R22, RZ, 0x1b ;  /* 0x00000016a1a17211 */ /* 0x000fe400078fd8ff */
[----:B------:R-:W-:Y:S01]  /*82f0*/  LEA R165, R165, UR9, 0x2 ;  /* 0x00000009a5a57c11 */ /* 0x000fe2000f8e10ff */
[----:B------:R-:W-:Y:S06]  /*8300*/  @!P2 BRA `(.L_x_14618) ;  /* 0x000000000004a947 */ /* 0x000fec0003800000 */
[----:B--2---:R0:W-:Y:S02]  /*8310*/  REDG.E.ADD.F32.FTZ.RN.STRONG.GPU desc[UR14][R10.64+0x380], R7 ;  /* 0x000380070a0079a6 */ /* 0x0041e4000c12f30e */
.L_x_14618:
[----:B------:R-:W-:Y:S05]  /*8320*/  BSYNC.RECONVERGENT B0 ;  /* 0x0000000000007941 */ /* 0x000fea0003800200 */
.L_x_14617:
[----:B0-2---:R0:W2:Y:S01]  /*8330*/  LDS R7, [R165+0xc40] ;  /* 0x000c4000a5077984 */ /* 0x0050a20000000800 */
[----:B------:R-:W-:Y:S01]  /*8340*/  BSSY.RECONVERGENT B0, `(.L_x_14619) ;  /* 0x0000005000007945 */ /* 0x000fe20003800200 */
[----:B------:R-:W-:Y:S02]  /*8350*/  LEA.HI R163, R163, R22, RZ, 0x1b ;  /* 0x00000016a3a37211 */ /* 0x000fe400078fd8ff */
[----:B------:R-:W-:Y:S01]  /*8360*/  LEA R161, R161, UR9, 0x2 ;  /* 0x00000009a1a17c11 */ /* 0x000fe2000f8e10ff */
[----:B------:R-:W-:Y:S06]  /*8370*/  @!P3 BRA `(.L_x_14620) ;  /* 0x000000000004b947 */ /* 0x000fec0003800000 */
[----:B--2---:R4:W-:Y:S02]  /*8380*/  REDG.E.ADD.F32.FTZ.RN.STRONG.GPU desc[UR14][R10.64+0x400], R7 ;  /* 0x000400070a0079a6 */ /* 0x0049e4000c12f30e */
.L_x_14620:
[----:B------:R-:W-:Y:S05]  /*8390*/  BSYNC.RECONVERGENT B0 ;  /* 0x0000000000007941 */ /* 0x000fea0003800200 */
.L_x_14619:
[----:B--2-4-:R2:W4:Y:S01]  /*83a0*/  LDS R7, [R161+0xcc0] ;  /* 0x000cc000a1077984 */ /* 0x0145220000000800 */
[----:B------:R-:W-:Y:S01]  /*83b0*/  BSSY.RECONVERGENT B0, `(.L_x_14621) ;  /* 0x0000004000007945 */ /* 0x000fe20003800200 */
[----:B------:R-:W-:-:S03]  /*83c0*/  LEA R163, R163, UR9, 0x2 ;  /* 0x00000009a3a37c11 */ /* 0x000fc6000f8e10ff */
[----:B------:R-:W-:Y:S05]  /*83d0*/  @!P4 BRA `(.L_x_14622) ;  /* 0x000000000004c947 */ /* 0x000fea0003800000 */
[----:B----4-:R4:W-:Y:S02]  /*83e0*/  REDG.E.ADD.F32.FTZ.RN.STRONG.GPU desc[UR14][R10.64+0x480], R7 ;  /* 0x000480070a0079a6 */ /* 0x0109e4000c12f30e */
.L_x_14622:
[----:B------:R-:W-:Y:S05]  /*83f0*/  BSYNC.RECONVERGENT B0 ;  /* 0x0000000000007941 */ /* 0x000fea0003800200 */
.L_x_14621:
[----:B----4-:R4:W0:Y:S01]  /*8400*/  LDS R7, [R163+0xd40] ;  /* 0x000d4000a3077984 */ /* 0x0108220000000800 */
[----:B------:R-:W-:Y:S04]  /*8410*/  BSSY.RECONVERGENT B0, `(.L_x_14623) ;  /* 0x0000003000007945 */ /* 0x000fe80003800200 */
[----:B------:R-:W-:Y:S05]  /*8420*/  @!P5 BRA `(.L_x_14624) ;  /* 0x000000000004d947 */ /* 0x000fea0003800000 */
[----:B0-----:R0:W-:Y:S02]  /*8430*/  REDG.E.ADD.F32.FTZ.RN.STRONG.GPU desc[UR14][R10.64+0x500], R7 ;  /* 0x000500070a0079a6 */ /* 0x0011e4000c12f30e */
.L_x_14624:
[----:B------:R-:W-:Y:S05]  /*8440*/  BSYNC.RECONVERGENT B0 ;  /* 0x0000000000007941 */ /* 0x000fea0003800200 */
.L_x_14623:
[C---:B0-----:R-:W-:Y:S01]  /*8450*/  IADD3 R7, PT, PT, R22.reuse, 0x160, RZ ;  /* 0x0000016016077810 */ /* 0x041fe20007ffe0ff */
[----:B------:R-:W-:Y:S01]  /*8460*/  BSSY.RECONVERGENT B0, `(.L_x_14625) ;  /* 0x0000032000007945 */ /* 0x000fe20003800200 */
[C---:B------:R-:W-:Y:S02]  /*8470*/  IADD3 R171, PT, PT, R22.reuse, 0x280, RZ ;  /* 0x0000028016ab7810 */ /* 0x040fe40007ffe0ff */
[C---:B------:R-:W-:Y:S02]  /*8480*/  IADD3 R235, PT, PT, R22.reuse, 0x300, RZ ;  /* 0x0000030016eb7810 */ /* 0x040fe40007ffe0ff */
[-C--:B---3--:R-:W-:Y:S02]  /*8490*/  LEA.HI R152, R7, R22.reuse, RZ, 0x1b ;  /* 0x0000001607987211 */ /* 0x088fe400078fd8ff */
[----:B-1----:R-:W-:Y:S02]  /*84a0*/  LEA.HI R150, R171, R22, RZ, 0x1b ;  /* 0x00000016ab967211 */ /* 0x002fe400078fd8ff */
[----:B------:R-:W-:-:S02]  /*84b0*/  IADD3 R231, PT, PT, R22, 0x3a0, RZ ;  /* 0x000003a016e77810 */ /* 0x000fc40007ffe0ff */
[-C--:B------:R-:W-:Y:S02]  /*84c0*/  LEA.HI R171, R235, R22.reuse, RZ, 0x1b ;  /* 0x00000016ebab7211 */ /* 0x080fe400078fd8ff */
[----:B------:R-:W-:Y:S02]  /*84d0*/  LEA R235, R152, UR9, 0x2 ;  /* 0x0000000998eb7c11 */ /* 0x000fe4000f8e10ff */
[----:B------:R-:W-:Y:S02]  /*84e0*/  LEA.HI R200, R231, R22, RZ, 0x1b ;  /* 0x00000016e7c87211 */ /* 0x000fe400078fd8ff */
[----:B------:R-:W-:Y:S01]  /*84f0*/  ISETP.GE.AND P1, PT, R6, 0x161, PT ;  /* 0x000001610600780c */ /* 0x000fe20003f26270 */
[----:B------:R0:W1:Y:S01]  /*8500*/  LDS R231, [R235+0xdc0] ;  /* 0x000dc000ebe77984 */ /* 0x0000620000000800 */
[C---:B------:R-:W-:Y:S02]  /*8510*/  IADD3 R233, PT, PT, R22.reuse, 0x2e0, RZ ;  /* 0x000002e016e97810 */ /* 0x040fe40007ffe0ff */
[----:B--2---:R-:W-:-:S02]  /*8520*/  IADD3 R161, PT, PT, R22, 0x180, RZ ;  /* 0x0000018016a17810 */ /* 0x004fc40007ffe0ff */
[C---:B------:R-:W-:Y:S02]  /*8530*/  IADD3 R165, PT, PT, R22.reuse, 0x220, RZ ;  /* 0x0000022016a57810 */ /* 0x040fe40007ffe0ff */
[C---:B------:R-:W-:Y:S02]  /*8540*/  IADD3 R167, PT, PT, R22.reuse, 0x240, RZ ;  /* 0x0000024016a77810 */ /* 0x040fe40007ffe0ff */
[C---:B------:R-:W-:Y:S02]  /*8550*/  IADD3 R169, PT, PT, R22.reuse, 0x260, RZ ;  /* 0x0000026016a97810 */ /* 0x040fe40007ffe0ff */
[C---:B----4-:R-:W-:Y:S02]  /*8560*/  IADD3 R163, PT, PT, R22.reuse, 0x1c0, RZ ;  /* 0x000001c016a37810 */ /* 0x050fe40007ffe0ff */
[C---:B------:R-:W-:Y:S02]  /*8570*/  IADD3 R173, PT, PT, R22.reuse, 0x2a0, RZ ;  /* 0x000002a016ad7810 */ /* 0x040fe40007ffe0ff */
[----:B------:R-:W-:-:S02]  /*8580*/  IADD3 R187, PT, PT, R22, 0x2c0, RZ ;  /* 0x000002c016bb7810 */ /* 0x000fc40007ffe0ff */
[----:B------:R-:W-:Y:S02]  /*8590*/  LEA.HI R170, R233, R22, RZ, 0x1b ;  /* 0x00000016e9aa7211 */ /* 0x000fe400078fd8ff */
        /* <DEDUP_REMOVED lines=8> */
[-C--:B------:R-:W-:Y:S02]  /*8620*/  LEA.HI R230, R161, R22.reuse, RZ, 0x1b ;  /* 0x00000016a1e67211 */ /* 0x080fe400078fd8ff */
        /* <DEDUP_REMOVED lines=19> */
[----:B01----:R-:W-:Y:S06]  /*8760*/  @!P1 BRA `(.L_x_14626) ;  /* 0x0000000000049947 */ /* 0x003fec0003800000 */
[----:B------:R0:W-:Y:S02]  /*8770*/  REDG.E.ADD.F32.FTZ.RN.STRONG.GPU desc[UR14][R10.64+0x580], R231 ;  /* 0x000580e70a0079a6 */ /* 0x0001e4000c12f30e */
.L_x_14626:
[----:B------:R-:W-:Y:S05]  /*8780*/  BSYNC.RECONVERGENT B0 ;  /* 0x0000000000007941 */ /* 0x000fea0003800200 */
.L_x_14625:
[----:B0-----:R-:W-:Y:S01]  /*8790*/  LEA R231, R215, UR9, 0x2 ;  /* 0x00000009d7e77c11 */ /* 0x001fe2000f8e10ff */
[----:B------:R-:W-:Y:S01]  /*87a0*/  BSSY.RECONVERGENT B0, `(.L_x_14627) ;  /* 0x0000004000007945 */ /* 0x000fe20003800200 */
[----:B------:R0:W1:Y:S03]  /*87b0*/  LDS R215, [R230+0xe40] ;  /* 0x000e4000e6d77984 */ /* 0x0000660000000800 */
[----:B------:R-:W-:Y:S05]  /*87c0*/  @!P2 BRA `(.L_x_14628) ;  /* 0x000000000004a947 */ /* 0x000fea0003800000 */
[----:B-1----:R2:W-:Y:S02]  /*87d0*/  REDG.E.ADD.F32.FTZ.RN.STRONG.GPU desc[UR14][R10.64+0x600], R215 ;  /* 0x000600d70a0079a6 */ /* 0x0025e4000c12f30e */
.L_x_14628:
[----:B------:R-:W-:Y:S05]  /*87e0*/  BSYNC.RECONVERGENT B0 ;  /* 0x0000000000007941 */ /* 0x000fea0003800200 */
.L_x_14627:
[----:B-12---:R1:W2:Y:S01]  /*87f0*/  LDS R215, [R231+0xec0] ;  /* 0x000ec000e7d77984 */ /* 0x0062a20000000800 */
[----:B------:R-:W-:Y:S04]  /*8800*/  BSSY.RECONVERGENT B0, `(.L_x_14629) ;  /* 0x0000003000007945 */ /* 0x000fe80003800200 */
[----:B------:R-:W-:Y:S05]  /*8810*/  @!P3 BRA `(.L_x_14630) ;  /* 0x000000000004b947 */ /* 0x000fea0003800000 */
[----:B--2---:R3:W-:Y:S02]  /*8820*/  REDG.E.ADD.F32.FTZ.RN.STRONG.GPU desc[UR14][R10.64+0x680], R215 ;  /* 0x000680d70a0079a6 */ /* 0x0047e4000c12f30e */
.L_x_14630:
[----:B------:R-:W-:Y:S05]  /*8830*/  BSYNC.RECONVERGENT B0 ;  /* 0x0000000000007941 */ /* 0x000fea0003800200 */
.L_x_14629:
[----:B------:R-:W-:Y:S01]  /*8840*/  LEA R161, R161, UR9, 0x2 ;  /* 0x00000009a1a17c11 */ /* 0x000fe2000f8e10ff */
[----:B------:R-:W-:Y:S01]  /*8850*/  BSSY.RECONVERGENT B0, `(.L_x_14631) ;  /* 0x000000b000007945 */ /* 0x000fe20003800200 */
[C---:B------:R-:W-:Y:S02]  /*8860*/  ISETP.GE.AND P6, PT, R6.reuse, 0x1c1, PT ;  /* 0x000001c10600780c */ /* 0x040fe40003fc6270 */
[----:B------:R-:W-:Y:S02]  /*8870*/  LEA R229, R229, UR9, 0x2 ;  /* 0x00000009e5e57c11 */ /* 0x000fe4000f8e10ff */
[----:B------:R-:W4:Y:S01]  /*8880*/  LDS R161, [R161+0xf40] ;  /* 0x000f4000a1a17984 */ /* 0x000f220000000800 */
[C---:B------:R-:W-:Y:S02]  /*8890*/  ISETP.GE.AND P1, PT, R6.reuse, 0x1e1, PT ;  /* 0x000001e10600780c */ /* 0x040fe40003f26270 */
[C---:B------:R-:W-:Y:S02]  /*88a0*/  ISETP.GE.AND P2, PT, R6.reuse, 0x201, PT ;  /* 0x000002010600780c */ /* 0x040fe40003f46270 */
[----:B------:R-:W-:-:S02]  /*88b0*/  ISETP.GE.AND P3, PT, R6, 0x221, PT ;  /* 0x000002210600780c */ /* 0x000fc40003f66270 */
[C---:B------:R-:W-:Y:S02]  /*88c0*/  ISETP.GE.AND P4, PT, R6.reuse, 0x241, PT ;  /* 0x000002410600780c */ /* 0x040fe40003f86270 */
[----:B------:R-:W-:Y:S01]  /*88d0*/  ISETP.GE.AND P5, PT, R6, 0x261, PT ;  /* 0x000002610600780c */ /* 0x000fe20003fa6270 */
[----:B------:R-:W-:-:S12]  /*88e0*/  @!P6 BRA `(.L_x_14632) ;  /* 0x000000000004e947 */ /* 0x000fd80003800000 */
[----:B----4-:R4:W-:Y:S02]  /*88f0*/  REDG.E.ADD.F32.FTZ.RN.STRONG.GPU desc[UR14][R10.64+0x700], R161 ;  /* 0x000700a10a0079a6 */ /* 0x0109e4000c12f30e */
.L_x_14632:
[----:B------:R-:W-:Y:S05]  /*8900*/  BSYNC.RECONVERGENT B0 ;  /* 0x0000000000007941 */ /* 0x000fea0003800200 */
.L_x_14631:
[----:B----4-:R4:W0:Y:S01]  /*8910*/  LDS R161, [R229+0xfc0] ;  /* 0x000fc000e5a17984 */ /* 0x0108220000000800 */
[----:B------:R-:W-:Y:S01]  /*8920*/  BSSY.RECONVERGENT B0, `(.L_x_14633) ;  /* 0x0000004000007945 */ /* 0x000fe20003800200 */
[----:B------:R-:W-:-:S03]  /*8930*/  LEA R163, R163, UR9, 0x2 ;  /* 0x00000009a3a37c11 */ /* 0x000fc6000f8e10ff */
[----:B------:R-:W-:Y:S05]  /*8940*/  @!P1 BRA `(.L_x_14634) ;  /* 0x0000000000049947 */ /* 0x000fea0003800000 */
[----:B0-----:R0:W-:Y:S02]  /*8950*/  REDG.E.ADD.F32.FTZ.RN.STRONG.GPU desc[UR14][R10.64+0x780], R161 ;  /* 0x000780a10a0079a6 */ /* 0x0011e4000c12f30e */
.L_x_14634:
[----:B------:R-:W-:Y:S05]  /*8960*/  BSYNC.RECONVERGENT B0 ;  /* 0x0000000000007941 */ /* 0x000fea0003800200 */
.L_x_14633:
[----:B0-----:R0:W0:Y:S01]  /*8970*/  LDS R161, [R163+0x1040] ;  /* 0x00104000a3a17984 */ /* 0x0010220000000800 */
[----:B------:R-:W-:Y:S01]  /*8980*/  BSSY.RECONVERGENT B0, `(.L_x_14635) ;  /* 0x0000004000007945 */ /* 0x000fe20003800200 */
[----:B------:R-:W-:-:S03]  /*8990*/  LEA R164, R164, UR9, 0x2 ;  /* 0x00000009a4a47c11 */ /* 0x000fc6000f8e10ff */
[----:B------:R-:W-:Y:S05]  /*89a0*/  @!P2 BRA `(.L_x_14636) ;  /* 0x000000000004a947 */ /* 0x000fea0003800000 */
[----:B0-----:R0:W-:Y:S02]  /*89b0*/  REDG.E.ADD.F32.FTZ.RN.STRONG.GPU desc[UR14][R10.64+0x800], R161 ;  /* 0x000800a10a0079a6 */ /* 0x0011e4000c12f30e */
.L_x_14636:
[----:B------:R-:W-:Y:S05]  /*89c0*/  BSYNC.RECONVERGENT B0 ;  /* 0x0000000000007941 */ /* 0x000fea0003800200 */
.L_x_14635:
[----:B0-----:R0:W0:Y:S01]  /*89d0*/  LDS R161, [R164+0x10c0] ;  /* 0x0010c000a4a17984 */ /* 0x0010220000000800 */
[----:B------:R-:W-:Y:S01]  /*89e0*/  BSSY.RECONVERGENT B0, `(.L_x_14637) ;  /* 0x0000004000007945 */ /* 0x000fe20003800200 */
[----:B------:R-:W-:-:S03]  /*89f0*/  LEA R165, R165, UR9, 0x2 ;  /* 0x00000009a5a57c11 */ /* 0x000fc6000f8e10ff */
[----:B------:R-:W-:Y:S05]  /*8a00*/  @!P3 BRA `(.L_x_14638) ;  /* 0x000000000004b947 */ /* 0x000fea0003800000 */
[----:B0-----:R0:W-:Y:S02]  /*8a10*/  REDG.E.ADD.F32.FTZ.RN.STRONG.GPU desc[UR14][R10.64+0x880], R161 ;  /* 0x000880a10a0079a6 */ /* 0x0011e4000c12f30e */
.L_x_14638:
[----:B------:R-:W-:Y:S05]  /*8a20*/  BSYNC.RECONVERGENT B0 ;  /* 0x0000000000007941 */ /* 0x000fea0003800200 */
.L_x_14637:
[----:B0-----:R0:W0:Y:S01]  /*8a30*/  LDS R161, [R165+0x1140] ;  /* 0x00114000a5a17984 */ /* 0x0010220000000800 */
[----:B------:R-:W-:Y:S01]  /*8a40*/  BSSY.RECONVERGENT B0, `(.L_x_14639) ;  /* 0x0000004000007945 */ /* 0x000fe20003800200 */
[----:B------:R-:W-:-:S03]  /*8a50*/  LEA R166, R166, UR9, 0x2 ;  /* 0x00000009a6a67c11 */ /* 0x000fc6000f8e10ff */
[----:B------:R-:W-:Y:S05]  /*8a60*/  @!P4 BRA `(.L_x_14640) ;  /* 0x000000000004c947 */ /* 0x000fea0003800000 */
[----:B0-----:R0:W-:Y:S02]  /*8a70*/  REDG.E.ADD.F32.FTZ.RN.STRONG.GPU desc[UR14][R10.64+0x900], R161 ;  /* 0x000900a10a0079a6 */ /* 0x0011e4000c12f30e */
.L_x_14640:
[----:B------:R-:W-:Y:S05]  /*8a80*/  BSYNC.RECONVERGENT B0 ;  /* 0x0000000000007941 */ /* 0x000fea0003800200 */
.L_x_14639:
[----:B0-----:R0:W0:Y:S01]  /*8a90*/  LDS R161, [R166+0x11c0] ;  /* 0x0011c000a6a17984 */ /* 0x0010220000000800 */
[----:B------:R-:W-:Y:S04]  /*8aa0*/  BSSY.RECONVERGENT B0, `(.L_x_14641) ;  /* 0x0000003000007945 */ /* 0x000fe80003800200 */
[----:B------:R-:W-:Y:S05]  /*8ab0*/  @!P5 BRA `(.L_x_14642) ;  /* 0x000000000004d947 */ /* 0x000fea0003800000 */
[----:B0-----:R0:W-:Y:S02]  /*8ac0*/  REDG.E.ADD.F32.FTZ.RN.STRONG.GPU desc[UR14][R10.64+0x980], R161 ;  /* 0x000980a10a0079a6 */ /* 0x0011e4000c12f30e */
.L_x_14642:
[----:B------:R-:W-:Y:S05]  /*8ad0*/  BSYNC.RECONVERGENT B0 ;  /* 0x0000000000007941 */ /* 0x000fea0003800200 */
.L_x_14641:
[----:B------:R-:W-:Y:S01]  /*8ae0*/  LEA R150, R150, UR9, 0x2 ;  /* 0x0000000996967c11 */ /* 0x000fe2000f8e10ff */
[----:B------:R-:W-:Y:S01]  /*8af0*/  BSSY.RECONVERGENT B0, `(.L_x_14643) ;  /* 0x000000b000007945 */ /* 0x000fe20003800200 */
[C---:B------:R-:W-:Y:S02]  /*8b00*/  ISETP.GE.AND P6, PT, R6.reuse, 0x281, PT ;  /* 0x000002810600780c */ /* 0x040fe40003fc6270 */
        /* <DEDUP_REMOVED lines=9> */
.L_x_14644:
[----:B------:R-:W-:Y:S05]  /*8ba0*/  BSYNC.RECONVERGENT B0 ;  /* 0x0000000000007941 */ /* 0x000fea0003800200 */
.L_x_14643:
[----:B0-----:R0:W0:Y:S01]  /*8bb0*/  LDS R161, [R167+0x12c0] ;  /* 0x0012c000a7a17984 */ /* 0x0010220000000800 */
[----:B------:R-:W-:Y:S01]  /*8bc0*/  BSSY.RECONVERGENT B0, `(.L_x_14645) ;  /* 0x0000004000007945 */ /* 0x000fe20003800200 */
[----:B------:R-:W-:-:S03]  /*8bd0*/  LEA R169, R169, UR9, 0x2 ;  /* 0x00000009a9a97c11 */ /* 0x000fc6000f8e10ff */
[----:B------:R-:W-:Y:S05]  /*8be0*/  @!P1 BRA `(.L_x_14646) ;  /* 0x0000000000049947 */ /* 0x000fea0003800000 */
[----:B0-----:R0:W-:Y:S02]  /*8bf0*/  REDG.E.ADD.F32.FTZ.RN.STRONG.GPU desc[UR14][R10.64+0xa80], R161 ;  /* 0x000a80a10a0079a6 */ /* 0x0011e4000c12f30e */
.L_x_14646:
[----:B------:R-:W-:Y:S05]  /*8c00*/  BSYNC.RECONVERGENT B0 ;  /* 0x0000000000007941 */ /* 0x000fea0003800200 */
.L_x_14645:
[----:B0-----:R0:W0:Y:S01]  /*8c10*/  LDS R161, [R169+0x1340] ;  /* 0x00134000a9a17984 */ /* 0x0010220000000800 */
[----:B------:R-:W-:Y:S01]  /*8c20*/  BSSY.RECONVERGENT B0, `(.L_x_14647) ;  /* 0x0000004000007945 */ /* 0x000fe20003800200 */
[----:B------:R-:W-:-:S03]  /*8c30*/  LEA R170, R170, UR9, 0x2 ;  /* 0x00000009aaaa7c11 */ /* 0x000fc6000f8e10ff */
[----:B------:R-:W-:Y:S05]  /*8c40*/  @!P2 BRA `(.L_x_14648) ;  /* 0x000000000004a947 */ /* 0x000fea0003800000 */
[----:B0-----:R0:W-:Y:S02]  /*8c50*/  REDG.E.ADD.F32.FTZ.RN.STRONG.GPU desc[UR14][R10.64+0xb00], R161 ;  /* 0x000b00a10a0079a6 */ /* 0x0011e4000c12f30e */
.L_x_14648:
[----:B------:R-:W-:Y:S05]  /*8c60*/  BSYNC.RECONVERGENT B0 ;  /* 0x0000000000007941 */ /* 0x000fea0003800200 */
.L_x_14647:
[----:B0-----:R0:W0:Y:S01]  /*8c70*/  LDS R161, [R170+0x13c0] ;  /* 0x0013c000aaa17984 */ /* 0x0010220000000800 */
[----:B------:R-:W-:Y:S01]  /*8c80*/  BSSY.RECONVERGENT B0, `(.L_x_14649) ;  /* 0x0000004000007945 */ /* 0x000fe20003800200 */
[----:B------:R-:W-:-:S03]  /*8c90*/  LEA R171, R171, UR9, 0x2 ;  /* 0x00000009abab7c11 */ /* 0x000fc6000f8e10ff */
[----:B------:R-:W-:Y:S05]  /*8ca0*/  @!P3 BRA `(.L_x_14650) ;  /* 0x000000000004b947 */ /* 0x000fea0003800000 */
[----:B0-----:R0:W-:Y:S02]  /*8cb0*/  REDG.E.ADD.F32.FTZ.RN.STRONG.GPU desc[UR14][R10.64+0xb80], R161 ;  /* 0x000b80a10a0079a6 */ /* 0x0011e4000c12f30e */
.L_x_14650:
[----:B------:R-:W-:Y:S05]  /*8cc0*/  BSYNC.RECONVERGENT B0 ;  /* 0x0000000000007941 */ /* 0x000fea0003800200 */
.L_x_14649:
[----:B0-----:R0:W0:Y:S01]  /*8cd0*/  LDS R161, [R171+0x1440] ;  /* 0x00144000aba17984 */ /* 0x0010220000000800 */
[----:B------:R-:W-:Y:S01]  /*8ce0*/  BSSY.RECONVERGENT B0, `(.L_x_14651) ;  /* 0x0000004000007945 */ /* 0x000fe20003800200 */
[----:B------:R-:W-:-:S03]  /*8cf0*/  LEA R173, R173, UR9, 0x2 ;  /* 0x00000009adad7c11 */ /* 0x000fc6000f8e10ff */
[----:B------:R-:W-:Y:S05]  /*8d00*/  @!P4 BRA `(.L_x_14652) ;  /* 0x000000000004c947 */ /* 0x000fea0003800000 */
[----:B0-----:R0:W-:Y:S02]  /*8d10*/  REDG.E.ADD.F32.FTZ.RN.STRONG.GPU desc[UR14][R10.64+0xc00], R161 ;  /* 0x000c00a10a0079a6 */ /* 0x0011e4000c12f30e */
.L_x_14652:
[----:B------:R-:W-:Y:S05]  /*8d20*/  BSYNC.RECONVERGENT B0 ;  /* 0x0000000000007941 */ /* 0x000fea0003800200 */
.L_x_14651:
[----:B0-----:R0:W0:Y:S01]  /*8d30*/  LDS R161, [R173+0x14c0] ;  /* 0x0014c000ada17984 */ /* 0x0010220000000800 */
[----:B------:R-:W-:Y:S04]  /*8d40*/  BSSY.RECONVERGENT B0, `(.L_x_14653) ;  /* 0x0000003000007945 */ /* 0x000fe80003800200 */
[----:B------:R-:W-:Y:S05]  /*8d50*/  @!P5 BRA `(.L_x_14654) ;  /* 0x000000000004d947 */ /* 0x000fea0003800000 */
[----:B0-----:R0:W-:Y:S02]  /*8d60*/  REDG.E.ADD.F32.FTZ.RN.STRONG.GPU desc[UR14][R10.64+0xc80], R161 ;  /* 0x000c80a10a0079a6 */ /* 0x0011e4000c12f30e */
.L_x_14654:
[----:B------:R-:W-:Y:S05]  /*8d70*/  BSYNC.RECONVERGENT B0 ;  /* 0x0000000000007941 */ /* 0x000fea0003800200 */
.L_x_14653:
        /* <DEDUP_REMOVED lines=12> */
.L_x_14656:
[----:B------:R-:W-:Y:S05]  /*8e40*/  BSYNC.RECONVERGENT B0 ;  /* 0x0000000000007941 */ /* 0x000fea0003800200 */
.L_x_14655:
[----:B0-----:R0:W0:Y:S01]  /*8e50*/  LDS R7, [R187+0x15c0] ;  /* 0x0015c000bb077984 */ /* 0x0010220000000800 */
[----:B------:R-:W-:Y:S01]  /*8e60*/  BSSY.RECONVERGENT B0, `(.L_x_14657) ;  /* 0x0000004000007945 */ /* 0x000fe20003800200 */
[----:B------:R-:W-:-:S03]  /*8e70*/  LEA R188, R188, UR9, 0x2 ;  /* 0x00000009bcbc7c11 */ /* 0x000fc6000f8e10ff */
[----:B------:R-:W-:Y:S05]  /*8e80*/  @!P1 BRA `(.L_x_14658) ;  /* 0x0000000000049947 */ /* 0x000fea0003800000 */
[----:B0-----:R0:W-:Y:S02]  /*8e90*/  REDG.E.ADD.F32.FTZ.RN.STRONG.GPU desc[UR14][R10.64+0xd80], R7 ;  /* 0x000d80070a0079a6 */ /* 0x0011e4000c12f30e */
.L_x_14658:
[----:B------:R-:W-:Y:S05]  /*8ea0*/  BSYNC.RECONVERGENT B0 ;  /* 0x0000000000007941 */ /* 0x000fea0003800200 */
.L_x_14657:
[----:B0-----:R0:W0:Y:S01]  /*8eb0*/  LDS R7, [R188+0x1640] ;  /* 0x00164000bc077984 */ /* 0x0010220000000800 */
[----:B------:R-:W-:Y:S01]  /*8ec0*/  BSSY.RECONVERGENT B0, `(.L_x_14659) ;  /* 0x0000004000007945 */ /* 0x000fe20003800200 */
[----:B------:R-:W-:-:S03]  /*8ed0*/  LEA R200, R200, UR9, 0x2 ;  /* 0x00000009c8c87c11 */ /* 0x000fc6000f8e10ff */
[----:B------:R-:W-:Y:S05]  /*8ee0*/  @!P2 BRA `(.L_x_14660) ;  /* 0x000000000004a947 */ /* 0x000fea0003800000 */
[----:B0-----:R0:W-:Y:S02]  /*8ef0*/  REDG.E.ADD.F32.FTZ.RN.STRONG.GPU desc[UR14][R10.64+0xe00], R7 ;  /* 0x000e00070a0079a6 */ /* 0x0011e4000c12f30e */
.L_x_14660:
[----:B------:R-:W-:Y:S05]  /*8f00*/  BSYNC.RECONVERGENT B0 ;  /* 0x0000000000007941 */ /* 0x000fea0003800200 */
.L_x_14659:
[----:B0-----:R0:W0:Y:S01]  /*8f10*/  LDS R7, [R200+0x16c0] ;  /* 0x0016c000c8077984 */ /* 0x0010220000000800 */
[----:B------:R-:W-:Y:S01]  /*8f20*/  BSSY.RECONVERGENT B0, `(.L_x_14661) ;  /* 0x0000004000007945 */ /* 0x000fe20003800200 */
[----:B------:R-:W-:-:S03]  /*8f30*/  LEA R189, R189, UR9, 0x2 ;  /* 0x00000009bdbd7c11 */ /* 0x000fc6000f8e10ff */
[----:B------:R-:W-:Y:S05]  /*8f40*/  @!P3 BRA `(.L_x_14662) ;  /* 0x000000000004b947 */ /* 0x000fea0003800000 */
[----:B0-----:R0:W-:Y:S02]  /*8f50*/  REDG.E.ADD.F32.FTZ.RN.STRONG.GPU desc[UR14][R10.64+0xe80], R7 ;  /* 0x000e80070a0079a6 */ /* 0x0011e4000c12f30e */
.L_x_14662:
[----:B------:R-:W-:Y:S05]  /*8f60*/  BSYNC.RECONVERGENT B0 ;  /* 0x0000000000007941 */ /* 0x000fea0003800200 */
.L_x_14661:
[----:B0-----:R0:W0:Y:S01]  /*8f70*/  LDS R7, [R189+0x1740] ;  /* 0x00174000bd077984 */ /* 0x0010220000000800 */
[----:B------:R-:W-:Y:S04]  /*8f80*/  BSSY.RECONVERGENT B0, `(.L_x_14663) ;  /* 0x0000003000007945 */ /* 0x000fe80003800200 */
[----:B------:R-:W-:Y:S05]  /*8f90*/  @!P4 BRA `(.L_x_14664) ;  /* 0x000000000004c947 */ /* 0x000fea0003800000 */
[----:B0-----:R0:W-:Y:S02]  /*8fa0*/  REDG.E.ADD.F32.FTZ.RN.STRONG.GPU desc[UR14][R10.64+0xf00], R7 ;  /* 0x000f00070a0079a6 */ /* 0x0011e4000c12f30e */
.L_x_14664:
[----:B------:R-:W-:Y:S05]  /*8fb0*/  BSYNC.RECONVERGENT B0 ;  /* 0x0000000000007941 */ /* 0x000fea0003800200 */
.L_x_14663:
        /* <DEDUP_REMOVED lines=9> */
.L_x_14666:
[----:B------:R-:W-:Y:S05]  /*9050*/  BSYNC.RECONVERGENT B0 ;  /* 0x0000000000007941 */ /* 0x000fea0003800200 */
.L_x_14665:
[----:B01----:R-:W0:Y:S01]  /*9060*/  SHFL.DOWN PT, R131, R4, 0x1, 0x1f ;  /* 0x08201f0004837f89 */ /* 0x003e2200000e0000 */
[----:B------:R-:W-:Y:S01]  /*9070*/  ISETP.GT.AND P1, PT, R105, 0x1e, PT ;  /* 0x0000001e6900780c */ /* 0x000fe20003f24270 */
[----:B------:R-:W-:Y:S01]  /*9080*/  FMUL.FTZ R127, R210, R127 ;  /* 0x0000007fd27f7220 */ /* 0x000fe20000410000 */
[----:B------:R-:W-:Y:S01]  /*9090*/  FADD.FTZ R75, R128, R75 ;  /* 0x0000004b804b7221 */ /* 0x000fe20000010000 */
[----:B------:R-:W1:Y:S01]  /*90a0*/  SHFL.DOWN PT, R150, R5, 0x1, 0x1f ;  /* 0x08201f0005967f89 */ /* 0x000e6200000e0000 */
[----:B---3--:R-:W-:Y:S01]  /*90b0*/  FMUL.FTZ R10, R17, R199 ;  /* 0x000000c7110a7220 */ /* 0x008fe20000410000 */
[----:B------:R-:W-:Y:S01]  /*90c0*/  FFMA.FTZ R125, R212, R125, R127 ;  /* 0x0000007dd47d7223 */ /* 0x000fe2000001007f */
[----:B------:R-:W-:Y:S01]  /*90d0*/  FMUL.FTZ R11, R16, R196 ;  /* 0x000000c4100b7220 */ /* 0x000fe20000410000 */
[----:B------:R-:W3:Y:S01]  /*90e0*/  SHFL.DOWN PT, R161, R6, 0x1, 0x1f ;  /* 0x08201f0006a17f89 */ /* 0x000ee200000e0000 */
[----:B------:R-:W-:Y:S01]  /*90f0*/  FMUL.FTZ R124, R211, R124 ;  /* 0x0000007cd37c7220 */ /* 0x000fe20000410000 */
[----:B------:R-:W-:Y:S01]  /*9100*/  FFMA.FTZ R125, R90, R129, R125 ;  /* 0x000000815a7d7223 */ /* 0x000fe2000001007d */
[----:B------:R-:W-:Y:S01]  /*9110*/  FFMA.FTZ R40, R55, R123, R40 ;  /* 0x0000007b37287223 */ /* 0x000fe20000010028 */
[----:B------:R-:W5:Y:S01]  /*9120*/  SHFL.DOWN PT, R152, R7, 0x1, 0x1f ;  /* 0x08201f0007987f89 */ /* 0x000f6200000e0000 */
[----:B------:R-:W-:Y:S01]  /*9130*/  FFMA.FTZ R207, R207, R168, R124 ;  /* 0x000000a8cfcf7223 */ /* 0x000fe2000001007c */
[----:B------:R-:W-:Y:S01]  /*9140*/  FADD.FTZ R74, R125, R74 ;  /* 0x0000004a7d4a7221 */ /* 0x000fe20000010000 */
[----:B------:R-:W-:Y:S01]  /*9150*/  FMUL.FTZ R147, R214, R147 ;  /* 0x00000093d6937220 */ /* 0x000fe20000410000 */
[----:B------:R-:W-:Y:S01]  /*9160*/  FFMA.FTZ R11, R160, R176, R11 ;  /* 0x000000b0a00b7223 */ /* 0x000fe2000001000b */
[----:B------:R-:W-:Y:S01]  /*9170*/  FFMA.FTZ R207, R88, R123, R207 ;  /* 0x0000007b58cf7223 */ /* 0x000fe200000100cf */
[----:B------:R-:W-:Y:S01]  /*9180*/  FMUL.FTZ R146, R227, R146 ;  /* 0x00000092e3927220 */ /* 0x000fe20000410000 */
[----:B------:R-:W-:Y:S01]  /*9190*/  FFMA.FTZ R147, R226, R149, R147 ;  /* 0x00000095e2937223 */ /* 0x000fe20000010093 */
[----:B------:R-:W-:Y:S01]  /*91a0*/  FFMA.FTZ R46, R61, R11, R46 ;  /* 0x0000000b3d2e7223 */ /* 0x000fe2000001002e */
[----:B------:R-:W-:Y:S01]  /*91b0*/  FMUL.FTZ R223, R223, R140 ;  /* 0x0000008cdfdf7220 */ /* 0x000fe20000410000 */
[----:B------:R-:W-:Y:S01]  /*91c0*/  FFMA.FTZ R10, R159, R175, R10 ;  /* 0x000000af9f0a7223 */ /* 0x000fe2000001000a */
[----:B------:R-:W-:Y:S01]  /*91d0*/  FFMA.FTZ R147, R94, R11, R147 ;  /* 0x0000000b5e937223 */ /* 0x000fe20000010093 */
[----:B0-----:R-:W-:Y:S01]  /*91e0*/  @!P1 FADD.FTZ R4, R4, R131 ;  /* 0x0000008304049221 */ /* 0x001fe20000010000 */
[----:B------:R-:W-:Y:S01]  /*91f0*/  FMUL.FTZ R11, R158, R198 ;  /* 0x000000c69e0b7220 */ /* 0x000fe20000410000 */
[----:B------:R-:W-:Y:S01]  /*9200*/  FFMA.FTZ R146, R213, R148, R146 ;  /* 0x00000094d5927223 */ /* 0x000fe20000010092 */
[----:B------:R-:W-:Y:S01]  /*9210*/  FFMA.FTZ R139, R224, R139, R223 ;  /* 0x0000008be08b7223 */ /* 0x000fe200000100df */
[----:B-1----:R-:W-:Y:S01]  /*9220*/  @!P1 FADD.FTZ R5, R5, R150 ;  /* 0x0000009605059221 */ /* 0x002fe20000010000 */
[----:B------:R-:W0:Y:S01]  /*9230*/  SHFL.DOWN PT, R17, R4, 0x2, 0x1f ;  /* 0x08401f0004117f89 */ /* 0x000e2200000e0000 */
[----:B------:R-:W-:Y:S01]  /*9240*/  FFMA.FTZ R11, R156, R178, R11 ;  /* 0x000000b29c0b7223 */ /* 0x000fe2000001000b */
[-C--:B------:R-:W-:Y:S01]  /*9250*/  FFMA.FTZ R45, R62, R10.reuse, R45 ;  /* 0x0000000a3e2d7223 */ /* 0x080fe2000001002d */
[----:B---3--:R-:W-:Y:S01]  /*9260*/  @!P1 FADD.FTZ R6, R6, R161 ;  /* 0x000000a106069221 */ /* 0x008fe20000010000 */
[----:B------:R-:W1:Y:S01]  /*9270*/  SHFL.DOWN PT, R16, R5, 0x2, 0x1f ;  /* 0x08401f0005107f89 */ /* 0x000e6200000e0000 */
[----:B------:R-:W-:Y:S01]  /*9280*/  FFMA.FTZ R146, R93, R10, R146 ;  /* 0x0000000a5d927223 */ /* 0x000fe20000010092 */
[----:B------:R-:W-:Y:S01]  /*9290*/  FMUL.FTZ R14, R185, R14 ;  /* 0x0000000eb90e7220 */ /* 0x000fe20000410000 */
[----:B-----5:R-:W-:Y:S01]  /*92a0*/  @!P1 FADD.FTZ R7, R7, R152 ;  /* 0x0000009807079221 */ /* 0x020fe20000010000 */
[----:B------:R-:W3:Y:S01]  /*92b0*/  SHFL.DOWN PT, R125, R6, 0x2, 0x1f ;  /* 0x08401f00067d7f89 */ /* 0x000ee200000e0000 */
[----:B------:R-:W-:Y:S01]  /*92c0*/  ISETP.GT.AND P1, PT, R105, 0x1d, PT ;  /* 0x0000001d6900780c */ /* 0x000fe20003f24270 */
[----:B------:R-:W-:Y:S01]  /*92d0*/  FMUL.FTZ R186, R157, R186 ;  /* 0x000000ba9dba7220 */ /* 0x000fe20000410000 */
[----:B------:R-:W-:Y:S01]  /*92e0*/  FMUL.FTZ R216, R216, R145 ;  /* 0x00000091d8d87220 */ /* 0x000fe20000410000 */
[----:B------:R-:W5:Y:S01]  /*92f0*/  SHFL.DOWN PT, R128, R7, 0x2, 0x1f ;  /* 0x08401f0007807f89 */ /* 0x000f6200000e0000 */
[-C--:B------:R-:W-:Y:S01]  /*9300*/  FFMA.FTZ R10, R96, R11.reuse, R139 ;  /* 0x0000000b600a7223 */ /* 0x080fe2000001008b */
[----:B------:R-:W-:Y:S01]  /*9310*/  FFMA.FTZ R14, R13, R190, R14 ;  /* 0x000000be0d0e7223 */ /* 0x000fe2000001000e */
[----:B------:R-:W-:Y:S01]  /*9320*/  FFMA.FTZ R48, R63, R11, R48 ;  /* 0x0000000b3f307223 */ /* 0x000fe20000010030 */
[----:B------:R-:W-:Y:S01]  /*9330*/  FFMA.FTZ R186, R155, R177, R186 ;  /* 0x000000b19bba7223 */ /* 0x000fe200000100ba */
[----:B------:R-:W-:Y:S01]  /*9340*/  FFMA.FTZ R142, R225, R142, R216 ;  /* 0x0000008ee18e7223 */ /* 0x000fe200000100d8 */
[----:B------:R-:W-:Y:S01]  /*9350*/  FMUL.FTZ R11, R154, R192 ;  /* 0x000000c09a0b7220 */ /* 0x000fe20000410000 */
[----:B------:R-:W-:Y:S01]  /*9360*/  FADD.FTZ R85, R10, R85 ;  /* 0x000000550a557221 */ /* 0x000fe20000010000 */
[----:B------:R-:W-:Y:S01]  /*9370*/  FMUL.FTZ R219, R219, R136 ;  /* 0x00000088dbdb7220 */ /* 0x000fe20000410000 */
[----:B------:R-:W-:Y:S01]  /*9380*/  FMUL.FTZ R194, R153, R194 ;  /* 0x000000c299c27220 */ /* 0x000fe20000410000 */
[----:B------:R-:W-:Y:S01]  /*9390*/  FMUL.FTZ R221, R221, R138 ;  /* 0x0000008adddd7220 */ /* 0x000fe20000410000 */
[----:B------:R-:W-:Y:S01]  /*93a0*/  FMUL.FTZ R10, R119, R193 ;  /* 0x000000c1770a7220 */ /* 0x000fe20000410000 */
[----:B0-----:R-:W-:Y:S01]  /*93b0*/  @!P1 FADD.FTZ R4, R4, R17 ;  /* 0x0000001104049221 */ /* 0x001fe20000010000 */
[----:B------:R-:W-:Y:S01]  /*93c0*/  FMUL.FTZ R218, R218, R135 ;  /* 0x00000087dada7220 */ /* 0x000fe20000410000 */
[----:B------:R-:W-:Y:S01]  /*93d0*/  FFMA.FTZ R14, R87, R206, R14 ;  /* 0x000000ce570e7223 */ /* 0x000fe2000001000e */
[----:B------:R-:W-:Y:S01]  /*93e0*/  ISETP.GT.AND P2, PT, R105, 0xf, PT ;  /* 0x0000000f6900780c */ /* 0x000fe20003f44270 */
        /* <DEDUP_REMOVED lines=15> */
[----:B------:R-:W-:Y:S01]  /*94e0*/  FMUL.FTZ R228, R228, R143 ;  /* 0x0000008fe4e47220 */ /* 0x000fe20000410000 */
[----:B------:R-:W-:Y:S01]  /*94f0*/  FMUL.FTZ R126, R203, R126 ;  /* 0x0000007ecb7e7220 */ /* 0x000fe20000410000 */
[----:B------:R-:W-:Y:S01]  /*9500*/  FADD.FTZ R71, R14, R71 ;  /* 0x000000470e477221 */ /* 0x000fe20000010000 */
[----:B------:R-:W-:Y:S01]  /*9510*/  FADD.FTZ R86, R13, R86 ;  /* 0x000000560d567221 */ /* 0x000fe20000010000 */
[-C--:B------:R-:W-:Y:S01]  /*9520*/  FFMA.FTZ R50, R65, R11.reuse, R50 ;  /* 0x0000000b41327223 */ /* 0x080fe20000010032 */
        /* <DEDUP_REMOVED lines=12> */
[----:B------:R-:W-:Y:S01]  /*95f0*/  FMUL.FTZ R197, R120, R197 ;  /* 0x000000c578c57220 */ /* 0x000fe20000410000 */
[----:B---3--:R-:W-:Y:S01]  /*9600*/  @!P1 FADD.FTZ R6, R6, R123 ;  /* 0x0000007b06069221 */ /* 0x008fe20000010000 */
[----:B------:R-:W1:Y:S01]  /*9610*/  SHFL.DOWN PT, R16, R5, 0x8, 0x1f ;  /* 0x09001f0005107f89 */ /* 0x000e6200000e0000 */
[----:B------:R-:W-:Y:S01]  /*9620*/  FFMA.FTZ R51, R68, R10, R51 ;  /* 0x0000000a44337223 */ /* 0x000fe20000010033 */
[----:B------:R-:W-:Y:S01]  /*9630*/  FADD.FTZ R83, R14, R83 ;  /* 0x000000530e537221 */ /* 0x000fe20000010000 */
[----:B-----5:R-:W-:Y:S01]  /*9640*/  @!P1 FADD.FTZ R7, R7, R124 ;  /* 0x0000007c07079221 */ /* 0x020fe20000010000 */
[----:B------:R-:W3:Y:S01]  /*9650*/  SHFL.DOWN PT, R123, R6, 0x8, 0x1f ;  /* 0x09001f00067b7f89 */ /* 0x000ee200000e0000 */
[----:B------:R-:W-:Y:S01]  /*9660*/  ISETP.GT.AND P1, PT, R105, 0x17, PT ;  /* 0x000000176900780c */ /* 0x000fe20003f24270 */
[----:B------:R-:W-:Y:S01]  /*9670*/  FMUL.FTZ R130, R205, R130 ;  /* 0x00000082cd827220 */ /* 0x000fe20000410000 */
[----:B------:R-:W-:Y:S01]  /*9680*/  FADD.FTZ R82, R11, R82 ;  /* 0x000000520b527221 */ /* 0x000fe20000010000 */
[----:B------:R-:W5:Y:S01]  /*9690*/  SHFL.DOWN PT, R124, R7, 0x8, 0x1f ;  /* 0x09001f00077c7f89 */ /* 0x000f6200000e0000 */
[----:B------:R-:W-:Y:S01]  /*96a0*/  BSSY.RECONVERGENT B0, `(.L_x_14667) ;  /* 0x000001d000007945 */ /* 0x000fe20003800200 */
[----:B------:R-:W-:Y:S01]  /*96b0*/  FFMA.FTZ R44, R59, R141, R44 ;  /* 0x0000008d3b2c7223 */ /* 0x000fe2000001002c */
[----:B------:R-:W-:Y:S01]  /*96c0*/  FFMA.FTZ R42, R57, R129, R42 ;  /* 0x00000081392a7223 */ /* 0x000fe2000001002a */
[----:B------:R-:W-:Y:S01]  /*96d0*/  FADD.FTZ R76, R209, R76 ;  /* 0x0000004cd14c7221 */ /* 0x000fe20000010000 */
[----:B------:R-:W-:Y:S01]  /*96e0*/  FFMA.FTZ R41, R58, R236, R41 ;  /* 0x000000ec3a297223 */ /* 0x000fe20000010029 */
[----:B------:R-:W-:Y:S01]  /*96f0*/  FADD.FTZ R77, R146, R77 ;  /* 0x0000004d924d7221 */ /* 0x000fe20000010000 */
[----:B------:R-:W-:Y:S01]  /*9700*/  FADD.FTZ R73, R126, R73 ;  /* 0x000000497e497221 */ /* 0x000fe20000010000 */
[----:B------:R-:W-:Y:S01]  /*9710*/  FADD.FTZ R78, R147, R78 ;  /* 0x0000004e934e7221 */ /* 0x000fe20000010000 */
        /* <DEDUP_REMOVED lines=21> */
.L_x_14668:
[----:B------:R-:W-:Y:S05]  /*9870*/  BSYNC.RECONVERGENT B0 ;  /* 0x0000000000007941 */ /* 0x000fea0003800200 */
.L_x_14667:
[----:B------:R-:W-:Y:S01]  /*9880*/  BAR.SYNC.DEFER_BLOCKING 0x0 ;  /* 0x0000000000007b1d */ /* 0x000fe20000010000 */
[----:B------:R-:W-:Y:S01]  /*9890*/  ISETP.NE.AND P1, PT, R22, RZ, PT ;  /* 0x000000ff1600720c */ /* 0x000fe20003f25270 */
[----:B---3--:R-:W-:Y:S01]  /*98a0*/  FMUL.FTZ R10, R115, R191 ;  /* 0x000000bf730a7220 */ /* 0x008fe20000410000 */
        /* <DEDUP_REMOVED lines=9> */
[----:B------:R-:W-:Y:S01]  /*9940*/  BSSY.RECONVERGENT B0, `(.L_x_14669) ;  /* 0x0000013000007945 */ /* 0x000fe20003800200 */
[----:B------:R-:W-:Y:S01]  /*9950*/  FFMA.FTZ R2, R102, R195, R19 ;  /* 0x000000c366027223 */ /* 0x000fe20000010013 */
        /* <DEDUP_REMOVED lines=8> */
[----:B------:R-:W-:-:S12]  /*99e0*/  ULEA UR10, UR6, UR9, 0x3 ;  /* 0x00000009060a7291 */ /* 0x000fd8000f8e18ff */
[----:B------:R-:W0:Y:S04]  /*99f0*/  @P1 LDS.64 R2, [UR10+0x4610] ;  /* 0x0046100aff021984 */ /* 0x000e280008000a00 */
[----:B------:R-:W3:Y:S01]  /*9a00*/  @P1 LDS.64 R8, [UR10+0x3e10] ;  /* 0x003e100aff081984 */ /* 0x000ee20008000a00 */
[----:B0-----:R-:W-:Y:S01]  /*9a10*/  @P1 FADD.FTZ R6, R6, R2 ;  /* 0x0000000206061221 */ /* 0x001fe20000010000 */
[----:B------:R-:W-:Y:S01]  /*9a20*/  @P1 FADD.FTZ R7, R7, R3 ;  /* 0x0000000307071221 */ /* 0x000fe20000010000 */
[----:B---3--:R-:W-:Y:S01]  /*9a30*/  @P1 FADD.FTZ R4, R4, R8 ;  /* 0x0000000804041221 */ /* 0x008fe20000010000 */
[----:B------:R-:W-:-:S03]  /*9a40*/  @P1 FADD.FTZ R5, R5, R9 ;  /* 0x0000000905051221 */ /* 0x000fc60000010000 */
[----:B------:R3:W-:Y:S04]  /*9a50*/  STS.64 [UR10+0x4610], R6 ;  /* 0x00461006ff007988 */ /* 0x0007e80008000a0a */
[----:B------:R3:W-:Y:S02]  /*9a60*/  STS.64 [UR10+0x3e10], R4 ;  /* 0x003e1004ff007988 */ /* 0x0007e40008000a0a */
.L_x_14670:
[----:B------:R-:W-:Y:S05]  /*9a70*/  BSYNC.RECONVERGENT B0 ;  /* 0x0000000000007941 */ /* 0x000fea0003800200 */
.L_x_14669:
[----:B------:R-:W-:-:S04]  /*9a80*/  UIADD3 UR6, UPT, UPT, UR6, 0x1, URZ ;  /* 0x0000000106067890 */ /* 0x000fc8000fffe0ff */
[----:B------:R-:W-:-:S09]  /*9a90*/  UISETP.GE.AND UP0, UPT, UR6, UR39, UPT ;  /* 0x000000270600728c */ /* 0x000fd2000bf06270 */
[----:B------:R-:W-:Y:S05]  /*9aa0*/  BRA.U !UP0, `(.L_x_14671) ;  /* 0xffffff8d08487547 */ /* 0x000fea000b83ffff */
.L_x_14589:
[----:B------:R-:W-:Y:S01]  /*9ab0*/  BAR.SYNC.DEFER_BLOCKING 0x0 ;  /* 0x0000000000007b1d */ /* 0x000fe20000010000 */
[----:B------:R-:W-:Y:S01]  /*9ac0*/  F2FP.F16.F32.PACK_AB R15, R47, R48 ;  /* 0x000000302f0f723e */ /* 0x000fe200000000ff */
[----:B------:R-:W-:Y:S01]  /*9ad0*/  UIADD3 UR33, UP0, UPT, UR33, -0x800, URZ ;  /* 0xfffff80021217890 */ /* 0x000fe2000ff1e0ff */
[----:B0-----:R-:W-:Y:S01]  /*9ae0*/  F2FP.F16.F32.PACK_AB R14, R49, R50 ;  /* 0x00000032310e723e */ /* 0x001fe200000000ff */
[----:B------:R-:W-:Y:S01]  /*9af0*/  UIADD3 UR35, UP1, UPT, UR35, -0x400, URZ ;  /* 0xfffffc0023237890 */ /* 0x000fe2000ff3e0ff */
[----:B------:R-:W-:-:S03]  /*9b00*/  F2FP.F16.F32.PACK_AB R13, R51, R52 ;  /* 0x00000034330d723e */ /* 0x000fc600000000ff */
[----:B------:R-:W0:Y:S01]  /*9b10*/  S2UR UR20, SR_CTAID.X ;  /* 0x00000000001479c3 */ /* 0x000e220000002500 */
[----:B------:R-:W-:Y:S01]  /*9b20*/  F2FP.F16.F32.PACK_AB R12, R53, R54 ;  /* 0x00000036350c723e */ /* 0x000fe200000000ff */
[----:B------:R-:W5:Y:S01]  /*9b30*/  S2R R0, SR_TID.X ;  /* 0x0000000000007919 */ /* 0x000f620000002100 */
[----:B------:R-:W-:Y:S01]  /*9b40*/  F2FP.F16.F32.PACK_AB R39, R39, R40 ;  /* 0x000000282727723e */ /* 0x000fe200000000ff */
[----:B------:R-:W2:Y:S01]  /*9b50*/  LDCU.64 UR10, c[0x0][0x500] ;  /* 0x0000a000ff0a77ac */ /* 0x000ea20008000a00 */
[----:B------:R-:W-:Y:S02]  /*9b60*/  F2FP.F16.F32.PACK_AB R38, R41, R42 ;  /* 0x0000002a2926723e */ /* 0x000fe400000000ff */
[----:B------:R-:W-:Y:S01]  /*9b70*/  F2FP.F16.F32.PACK_AB R37, R43, R44 ;  /* 0x0000002c2b25723e */ /* 0x000fe200000000ff */
[----:B------:R-:W0:Y:S01]  /*9b80*/  LDC.64 R2, c[0x0][0x4f8] ;  /* 0x00013e00ff027b82 */ /* 0x000e220000000a00 */
[----:B------:R-:W-:Y:S01]  /*9b90*/  F2FP.F16.F32.PACK_AB R36, R45, R46 ;  /* 0x0000002e2d24723e */ /* 0x000fe200000000ff */
[----:B------:R-:W-:Y:S01]  /*9ba0*/  UIADD3 UR37, UP2, UPT, UR37, -0x400, URZ ;  /* 0xfffffc0025257890 */ /* 0x000fe2000ff5e0ff */
[----:B-1----:R-:W-:Y:S01]  /*9bb0*/  IADD3 R9, PT, PT, R106, -0x1, RZ ;  /* 0xffffffff6a097810 */ /* 0x002fe20007ffe0ff */
[----:B------:R-:W-:Y:S01]  /*9bc0*/  UIADD3.X UR32, UPT, UPT, UR32, -0x1, URZ, UP0, !UPT ;  /* 0xffffffff20207890 */ /* 0x000fe200087fe4ff */
[----:B---3--:R-:W-:Y:S01]  /*9bd0*/  MOV R5, RZ ;  /* 0x000000ff00057202 */ /* 0x008fe20000000f00 */
[----:B------:R-:W-:Y:S01]  /*9be0*/  UIADD3.X UR34, UPT, UPT, UR34, -0x1, URZ, UP1, !UPT ;  /* 0xffffffff22227890 */ /* 0x000fe20008ffe4ff */
[----:B------:R-:W-:Y:S01]  /*9bf0*/  SHF.L.U32 R4, R9, 0x9, RZ ;  /* 0x0000000909047819 */ /* 0x000fe200000006ff */
[----:B------:R-:W1:Y:S01]  /*9c00*/  LDC.64 R10, c[0x0][0x550] ;  /* 0x00015400ff0a7b82 */ /* 0x000e620000000a00 */
[----:B------:R-:W-:Y:S01]  /*9c10*/  F2FP.F16.F32.PACK_AB R31, R71, R72 ;  /* 0x00000048471f723e */ /* 0x000fe200000000ff */
[----:B------:R3:W-:Y:S01]  /*9c20*/  STS.128 [R103], R12 ;  /* 0x0000000c67007388 */ /* 0x0007e20000000c00 */
[----:B------:R-:W-:Y:S01]  /*9c30*/  F2FP.F16.F32.PACK_AB R30, R73, R74 ;  /* 0x0000004a491e723e */ /* 0x000fe200000000ff */
[----:B------:R-:W-:Y:S01]  /*9c40*/  UIADD3.X UR36, UPT, UPT, UR36, -0x1, URZ, UP2, !UPT ;  /* 0xffffffff24247890 */ /* 0x000fe200097fe4ff */
[----:B------:R-:W-:Y:S01]  /*9c50*/  F2FP.F16.F32.PACK_AB R29, R75, R76 ;  /* 0x0000004c4b1d723e */ /* 0x000fe200000000ff */
[----:B------:R-:W-:Y:S01]  /*9c60*/  STS.128 [R103+0x10], R36 ;  /* 0x0000102467007388 */ /* 0x000fe20000000c00 */
[----:B------:R-:W-:-:S03]  /*9c70*/  NOP ;  /* 0x0000000000007918 */ /* 0x000fc60000000000 */
[----:B------:R-:W4:Y:S01]  /*9c80*/  LDS.128 R16, [R104] ;  /* 0x0000000068107984 */ /* 0x000f220000000c00 */
[----:B------:R-:W-:Y:S01]  /*9c90*/  F2FP.F16.F32.PACK_AB R28, R77, R78 ;  /* 0x0000004e4d1c723e */ /* 0x000fe200000000ff */
[----:B0-----:R-:W-:Y:S02]  /*9ca0*/  IMAD R7, R3, UR20, RZ ;  /* 0x0000001403077c24 */ /* 0x001fe4000f8e02ff */
[----:B------:R-:W0:Y:S01]  /*9cb0*/  LDS.128 R24, [R104+0x200] ;  /* 0x0002000068187984 */ /* 0x000e220000000c00 */
[----:B------:R-:W-:Y:S01]  /*9cc0*/  IMAD.WIDE.U32 R2, R2, UR20, R4 ;  /* 0x0000001402027c25 */ /* 0x000fe2000f8e0004 */
[----:B-----5:R-:W-:Y:S02]  /*9cd0*/  SHF.L.U32 R22, R0, 0x1, RZ ;  /* 0x0000000100167819 */ /* 0x020fe400000006ff */
[----:B---3--:R-:W-:Y:S02]  /*9ce0*/  F2FP.F16.F32.PACK_AB R13, R82, R81 ;  /* 0x00000051520d723e */ /* 0x008fe400000000ff */
[----:B------:R-:W-:Y:S01]  /*9cf0*/  IADD3 R3, PT, PT, R3, R7, RZ ;  /* 0x0000000703037210 */ /* 0x000fe20007ffe0ff */
[----:B------:R-:W-:Y:S01]  /*9d00*/  FADD.FTZ R7, R110, R79 ;  /* 0x0000004f6e077221 */ /* 0x000fe20000010000 */
[----:B------:R-:W-:-:S02]  /*9d10*/  LOP3.LUT R22, R107, 0x7c0, R22, 0xf8, !PT ;  /* 0x000007c06b167812 */ /* 0x000fc400078ef816 */
[----:B------:R-:W-:Y:S01]  /*9d20*/  F2FP.F16.F32.PACK_AB R12, R80, R79 ;  /* 0x0000004f500c723e */ /* 0x000fe200000000ff */
[----:B--2---:R-:W-:-:S04]  /*9d30*/  IMAD.WIDE.U32 R2, R112, UR10, R2 ;  /* 0x0000000a70027c25 */ /* 0x004fc8000f8e0002 */
[----:B------:R-:W-:Y:S01]  /*9d40*/  FADD.FTZ R8, R7, R80 ;  /* 0x0000005007087221 */ /* 0x000fe20000010000 */
[----:B------:R-:W-:Y:S01]  /*9d50*/  F2FP.F16.F32.PACK_AB R15, R86, R85 ;  /* 0x00000055560f723e */ /* 0x000fe200000000ff */
[----:B------:R-:W-:Y:S01]  /*9d60*/  IMAD R7, R112, UR11, R3 ;  /* 0x0000000b70077c24 */ /* 0x000fe2000f8e0203 */
[----:B-1----:R-:W-:Y:S01]  /*9d70*/  LEA R6, P0, R2, R10, 0x1 ;  /* 0x0000000a02067211 */ /* 0x002fe200078008ff */
[----:B------:R-:W-:Y:S01]  /*9d80*/  FADD.FTZ R3, R8, R81 ;  /* 0x0000005108037221 */ /* 0x000fe20000010000 */
[----:B------:R-:W-:Y:S01]  /*9d90*/  F2FP.F16.F32.PACK_AB R14, R84, R83 ;  /* 0x00000053540e723e */ /* 0x000fe200000000ff */
[----:B------:R-:W1:Y:S01]  /*9da0*/  LDCU.64 UR10, c[0x0][0x520] ;  /* 0x0000a400ff0a77ac */ /* 0x000e620008000a00 */
[----:B------:R-:W-:Y:S01]  /*9db0*/  LEA.HI.X R7, R2, R11, R7, 0x1, P0 ;  /* 0x0000000b02077211 */ /* 0x000fe200000f0c07 */
[----:B------:R-:W-:Y:S01]  /*9dc0*/  FADD.FTZ R8, R3, R82 ;  /* 0x0000005203087221 */ /* 0x000fe20000010000 */
[----:B------:R-:W2:Y:S01]  /*9dd0*/  LDC.64 R10, c[0x0][0x518] ;  /* 0x00014600ff0a7b82 */ /* 0x000ea20000000a00 */
[----:B------:R-:W-:Y:S01]  /*9de0*/  IADD3 R108, P1, PT, R108, -0x400, RZ ;  /* 0xfffffc006c6c7810 */ /* 0x000fe20007f3e0ff */
[----:B------:R-:W-:-:S04]  /*9df0*/  IMAD.WIDE.U32 R2, R22, 0x10, R6 ;  /* 0x0000001016027825 */ /* 0x000fc800078e0006 */
[----:B------:R-:W-:Y:S01]  /*9e00*/  FADD.FTZ R83, R8, R83 ;  /* 0x0000005308537221 */ /* 0x000fe20000010000 */
[----:B------:R-:W-:Y:S01]  /*9e10*/  IADD3.X R109, PT, PT, R109, -0x1, RZ, P1, !PT ;  /* 0xffffffff6d6d7810 */ /* 0x000fe20000ffe4ff */
[----:B------:R-:W3:Y:S02]  /*9e20*/  LDC.64 R6, c[0x0][0x560] ;  /* 0x00015800ff067b82 */ /* 0x000ee40000000a00 */
[----:B------:R-:W-:-:S04]  /*9e30*/  FADD.FTZ R84, R83, R84 ;  /* 0x0000005453547221 */ /* 0x000fc80000010000 */
[----:B------:R-:W-:Y:S01]  /*9e40*/  FADD.FTZ R85, R84, R85 ;  /* 0x0000005554557221 */ /* 0x000fe20000010000 */
[----:B----4-:R-:W-:Y:S03]  /*9e50*/  STG.E.128 desc[UR14][R2.64], R16 ;  /* 0x0000001002007986 */ /* 0x010fe6000c101d0e */
[----:B------:R-:W-:Y:S01]  /*9e60*/  FADD.FTZ R85, R85, R86 ;  /* 0x0000005655557221 */ /* 0x000fe20000010000 */
[----:B0-----:R0:W-:Y:S03]  /*9e70*/  STG.E.128 desc[UR14][R2.64+0x200], R24 ;  /* 0x0002001802007986 */ /* 0x0011e6000c101d0e */
[----:B------:R-:W-:Y:S01]  /*9e80*/  FADD.FTZ R78, R85, R78 ;  /* 0x0000004e554e7221 */ /* 0x000fe20000010000 */
[----:B------:R-:W-:Y:S01]  /*9e90*/  BAR.SYNC.DEFER_BLOCKING 0x0 ;  /* 0x0000000000007b1d */ /* 0x000fe20000010000 */
[----:B--2---:R-:W-:-:S04]  /*9ea0*/  IMAD.WIDE.U32 R4, R10, UR20, R4 ;  /* 0x000000140a047c25 */ /* 0x004fc8000f8e0004 */
[----:B------:R-:W-:-:S04]  /*9eb0*/  FADD.FTZ R77, R78, R77 ;  /* 0x0000004d4e4d7221 */ /* 0x000fc80000010000 */
[----:B------:R-:W-:-:S04]  /*9ec0*/  FADD.FTZ R76, R77, R76 ;  /* 0x0000004c4d4c7221 */ /* 0x000fc80000010000 */
[----:B------:R-:W-:Y:S01]  /*9ed0*/  FADD.FTZ R75, R76, R75 ;  /* 0x0000004b4c4b7221 */ /* 0x000fe20000010000 */
[----:B0-----:R-:W-:-:S03]  /*9ee0*/  IMAD R3, R11, UR20, RZ ;  /* 0x000000140b037c24 */ /* 0x001fc6000f8e02ff */
[----:B------:R-:W-:Y:S02]  /*9ef0*/  FADD.FTZ R74, R75, R74 ;  /* 0x0000004a4b4a7221 */ /* 0x000fe40000010000 */
[----:B------:R-:W-:Y:S02]  /*9f00*/  IADD3 R5, PT, PT, R5, R3, RZ ;  /* 0x0000000305057210 */ /* 0x000fe40007ffe0ff */
[----:B------:R-:W-:Y:S01]  /*9f10*/  FADD.FTZ R73, R74, R73 ;  /* 0x000000494a497221 */ /* 0x000fe20000010000 */
[----:B------:R-:W-:Y:S01]  /*9f20*/  STS.128 [R103], R12 ;  /* 0x0000000c67007388 */ /* 0x000fe20000000c00 */
[----:B-1----:R-:W-:-:S04]  /*9f30*/  IMAD.WIDE.U32 R2, R112, UR10, R4 ;  /* 0x0000000a70027c25 */ /* 0x002fc8000f8e0004 */
[----:B------:R-:W-:Y:S01]  /*9f40*/  FADD.FTZ R72, R73, R72 ;  /* 0x0000004849487221 */ /* 0x000fe20000010000 */
[----:B------:R-:W-:Y:S01]  /*9f50*/  STS.128 [R103+0x10], R28 ;  /* 0x0000101c67007388 */ /* 0x000fe20000000c00 */
[----:B------:R-:W-:-:S03]  /*9f60*/  NOP ;  /* 0x0000000000007918 */ /* 0x000fc60000000000 */
[----:B------:R-:W0:Y:S01]  /*9f70*/  LDS.128 R32, [R104] ;  /* 0x0000000068207984 */ /* 0x000e220000000c00 */
[----:B------:R-:W-:Y:S01]  /*9f80*/  IMAD R3, R112, UR11, R3 ;  /* 0x0000000b70037c24 */ /* 0x000fe2000f8e0203 */
[----:B---3--:R-:W-:Y:S01]  /*9f90*/  LEA R4, P0, R2, R6, 0x1 ;  /* 0x0000000602047211 */ /* 0x008fe200078008ff */
[----:B------:R-:W-:Y:S01]  /*9fa0*/  FADD.FTZ R110, R72, R71 ;  /* 0x00000047486e7221 */ /* 0x000fe20000010000 */
[----:B------:R-:W1:Y:S02]  /*9fb0*/  LDS.128 R36, [R104+0x200] ;  /* 0x0002000068247984 */ /* 0x000e640000000c00 */
[----:B------:R-:W-:Y:S02]  /*9fc0*/  LEA.HI.X R5, R2, R7, R3, 0x1, P0 ;  /* 0x0000000702057211 */ /* 0x000fe400000f0c03 */
[----:B------:R-:W-:Y:S02]  /*9fd0*/  ISETP.GT.AND P0, PT, R106, 0x1, PT ;  /* 0x000000016a00780c */ /* 0x000fe40003f04270 */
[----:B------:R-:W-:Y:S01]  /*9fe0*/  MOV R106, R9 ;  /* 0x00000009006a7202 */ /* 0x000fe20000000f00 */
[----:B------:R-:W-:-:S05]  /*9ff0*/  IMAD.WIDE.U32 R2, R22, 0x10, R4 ;  /* 0x0000001016027825 */ /* 0x000fca00078e0004 */
[----:B0-----:R0:W-:Y:S04]  /*a000*/  STG.E.128 desc[UR14][R2.64], R32 ;  /* 0x0000002002007986 */ /* 0x0011e8000c101d0e */
[----:B-1----:R0:W-:Y:S01]  /*a010*/  STG.E.128 desc[UR14][R2.64+0x200], R36 ;  /* 0x0002002402007986 */ /* 0x0021e2000c101d0e */
[----:B------:R-:W-:Y:S05]  /*a020*/  @P0 BRA `(.L_x_14672) ;  /* 0xffffff6800400947 */ /* 0x000fea000383ffff */
.L_x_14587:
        /* <DEDUP_REMOVED lines=10> */
[----:B------:R-:W1:Y:S01]  /*a0d0*/  SHFL.DOWN P1, R0, R111, 0x1, 0x1f ;  /* 0x08201f006f007f89 */ /* 0x000e620000020000 */
[----:B------:R-:W-:Y:S01]  /*a0e0*/  BSSY.RECONVERGENT B0, `(.L_x_14673) ;  /* 0x0000017000007945 */ /* 0x000fe20003800200 */
[----:B------:R-:W2:Y:S01]  /*a0f0*/  S2R R4, SR_LANEID ;  /* 0x0000000000047919 */ /* 0x000ea20000000000 */
[----:B------:R-:W3:Y:S01]  /*a100*/  S2R R10, SR_TID.X ;  /* 0x00000000000a7919 */ /* 0x000ee20000002100 */
[----:B-1----:R-:W-:-:S05]  /*a110*/  @P1 FADD R0, R0, R111 ;  /* 0x0000006f00001221 */ /* 0x002fca0000000000 */
[----:B0-----:R-:W0:Y:S01]  /*a120*/  SHFL.DOWN P1, R3, R0, 0x2, 0x1f ;  /* 0x08401f0000037f89 */ /* 0x001e220000020000 */
[----:B--2---:R-:W-:-:S13]  /*a130*/  ISETP.NE.AND P3, PT, R4, RZ, PT ;  /* 0x000000ff0400720c */ /* 0x004fda0003f65270 */
        /* <DEDUP_REMOVED lines=14> */
[----:B------:R-:W-:-:S04]  /*a220*/  LEA R2, P1, R112, R6, 0x2 ;  /* 0x0000000670027211 */ /* 0x000fc800078210ff */
[----:B------:R-:W-:-:S05]  /*a230*/  LEA.HI.X R3, R112, R7, RZ, 0x2, P1 ;  /* 0x0000000770037211 */ /* 0x000fca00008f14ff */
[----:B------:R1:W-:Y:S04]  /*a240*/  REDG.E.ADD.F32.FTZ.RN.STRONG.GPU desc[UR14][R2.64], R4 ;  /* 0x00000004020079a6 */ /* 0x0003e8000c12f30e */
.L_x_14674:
[----:B------:R-:W-:Y:S05]  /*a250*/  BSYNC.RECONVERGENT B0 ;  /* 0x0000000000007941 */ /* 0x000fea0003800200 */
.L_x_14673:
        /* <DEDUP_REMOVED lines=23> */
[----:B------:R-:W-:-:S04]  /*a3d0*/  LEA R2, P0, R112, R8, 0x2 ;  /* 0x0000000870027211 */ /* 0x000fc800078010ff */
[----:B------:R-:W-:-:S05]  /*a3e0*/  LEA.HI.X R3, R112, R9, RZ, 0x2, P0 ;  /* 0x0000000970037211 */ /* 0x000fca00000f14ff */
[----:B------:R1:W-:Y:S04]  /*a3f0*/  REDG.E.ADD.F32.FTZ.RN.STRONG.GPU desc[UR14][R2.64], R7 ;  /* 0x00000007020079a6 */ /* 0x0003e8000c12f30e */
.L_x_14676:
[----:B------:R-:W-:Y:S05]  /*a400*/  BSYNC.RECONVERGENT B0 ;  /* 0x0000000000007941 */ /* 0x000fea0003800200 */
.L_x_14675:
[----:B------:R-:W-:Y:S05]  /*a410*/  @P2 EXIT ;  /* 0x000000000000294d */ /* 0x000fea0003800000 */
[----:B------:R-:W2:Y:S01]  /*a420*/  S2UR UR8, SR_CTAID.Y ;  /* 0x00000000000879c3 */ /* 0x000ea20000002600 */
[----:B------:R-:W0:Y:S01]  /*a430*/  LDCU.64 UR12, c[0x0][0x4e8] ;  /* 0x00009d00ff0c77ac */ /* 0x000e220008000a00 */
[----:B------:R-:W-:Y:S01]  /*a440*/  BSSY.RECONVERGENT B0, `(.L_x_14677) ;  /* 0x0000028000007945 */ /* 0x000fe20003800200 */
[----:B------:R-:W2:Y:S05]  /*a450*/  LDCU.64 UR6, c[0x0][0x4a8] ;  /* 0x00009500ff0677ac */ /* 0x000eaa0008000a00 */
        /* <DEDUP_REMOVED lines=12> */
.L_x_14678:
        /* <DEDUP_REMOVED lines=27> */
.L_x_14677:
[----:B------:R-:W-:Y:S05]  /*a6d0*/  EXIT ;  /* 0x000000000000794d */ /* 0x000fea0003800000 */
.L_x_14679:
        /* <DEDUP_REMOVED lines=10> */
.L_x_18752:


//--------------------- .text._Z25selective_scan_bwd_kernelI32Selective_Scan_bwd_kernel_traitsILi32ELi16ELb1ELb1ELb0ELb1ELb0EN3c104HalfENS1_7complexIfEEEEv12SSMParamsBwd --------------------------
	.section	.text._Z25selective_scan_bwd_kernelI32Selective_Scan_bwd_kernel_traitsILi32ELi16ELb1ELb1ELb0ELb1ELb0EN3c104HalfENS1_7complexIfEEEEv12SSMParamsBwd,"ax",@progbits
	.align	128
        .global         _Z25selective_scan_bwd_kernelI32Selective_Scan_bwd_kernel_traitsILi32ELi16ELb1ELb1ELb0ELb1ELb0EN3c104HalfENS1_7complexIfEEEEv12SSMParamsBwd
        .type           _Z25selective_scan_bwd_kernelI32Selective_Scan_bwd_kernel_traitsILi32ELi16ELb1ELb1ELb0ELb1ELb0EN3c104HalfENS1_7complexIfEEEEv12SSMParamsBwd,@function
        .size           _Z25selective_scan_bwd_kernelI32Selective_Scan_bwd_kernel_traitsILi32ELi16ELb1ELb1ELb0ELb1ELb0EN3c104HalfENS1_7complexIfEEEEv12SSMParamsBwd,(.L_x_18753 - _Z25selective_scan_bwd_kernelI32Selective_Scan_bwd_kernel_traitsILi32ELi16ELb1ELb1ELb0ELb1ELb0EN3c104HalfENS1_7complexIfEEEEv12SSMParamsBwd)
        .other          _Z25selective_scan_bwd_kernelI32Selective_Scan_bwd_kernel_traitsILi32ELi16ELb1ELb1ELb0ELb1ELb0EN3c104HalfENS1_7complexIfEEEEv12SSMParamsBwd,@"STO_CUDA_ENTRY STV_DEFAULT"
_Z25selective_scan_bwd_kernelI32Selective_Scan_bwd_kernel_traitsILi32ELi16ELb1ELb1ELb0ELb1ELb0EN3c104HalfENS1_7complexIfEEEEv12SSMParamsBwd:
.text._Z25selective_scan_bwd_kernelI32Selective_Scan_bwd_kernel_traitsILi32ELi16ELb1ELb1ELb0ELb1ELb0EN3c104HalfENS1_7complexIfEEEEv12SSMParamsBwd:
        /* <DEDUP_REMOVED lines=38> */
[----:B------:R-:W-:Y:S01]  /*0260*/  UMOV UR12, UR20 ;  /* 0x00000014000c7c82 */ /* 0x000fe20008000000 */
[----:B--2---:R-:W-:Y:S01]  /*0270*/  UIMAD.WIDE.U32 UR20, UR8, UR26, URZ ;  /* 0x0000001a081472a5 */ /* 0x004fe2000f8e00ff */
[----:B------:R-:W-:Y:S01]  /*0280*/  HFMA2 R105, -RZ, RZ, 0, 0 ;  /* 0x00000000ff697431 */ /* 0x000fe200000001ff */
[----:B------:R-:W-:Y:S01]  /*0290*/  UIMAD.WIDE.U32 UR12, UR9, UR14, UR12 ;  /* 0x0000000e090c72a5 */ /* 0x000fe2000f8e000c */
[----:B------:R-:W-:Y:S01]  /*02a0*/  MOV R106, RZ ;  /* 0x000000ff006a7202 */ /* 0x000fe20000000f00 */
[----:B------:R-:W-:Y:S01]  /*02b0*/  UIMAD UR21, UR8, UR27, UR21 ;  /* 0x0000001b081572a4 */ /* 0x000fe2000f8e0215 */
[----:B------:R-:W2:Y:S01]  /*02c0*/  LDCU.64 UR26, c[0x0][0x3b0] ;  /* 0x00007600ff1a77ac */ /* 0x000ea20008000a00 */
[----:B------:R-:W-:-:S02]  /*02d0*/  UIMAD UR17, UR9, UR15, UR13 ;  /* 0x0000000f091172a4 */ /* 0x000fc4000f8e020d */
[----:B------:R-:W-:Y:S01]  /*02e0*/  UIMAD.WIDE.U32 UR10, UR9, UR18, UR10 ;  /* 0x00000012090a72a5 */ /* 0x000fe2000f8e000a */
[----:B0-----:R-:W0:Y:S01]  /*02f0*/  MUFU.RCP R0, R0 ;  /* 0x0000000000007308 */ /* 0x001e220000001000 */
[----:B-1----:R-:W-:Y:S02]  /*0300*/  ULEA UR13, UR25, 0xfffffe00, 0x9 ;  /* 0xfffffe00190d7891 */ /* 0x002fe4000f8e48ff */
[----:B------:R-:W-:Y:S02]  /*0310*/  UIMAD UR19, UR9, UR19, UR11 ;  /* 0x00000013091372a4 */ /* 0x000fe4000f8e020b */
[----:B------:R-:W-:Y:S02]  /*0320*/  UIADD3 UR16, UP3, UPT, UR13, UR10, URZ ;  /* 0x0000000a0d107290 */ /* 0x000fe4000ff7e0ff */
[----:B------:R-:W-:Y:S02]  /*0330*/  USHF.R.S32.HI UR14, URZ, 0x1f, UR13 ;  /* 0x0000001fff0e7899 */ /* 0x000fe4000801140d */
[----:B------:R-:W-:-:S02]  /*0340*/  UIADD3 UR11, UP2, UPT, UR13, UR12, URZ ;  /* 0x0000000c0d0b7290 */ /* 0x000fc4000ff5e0ff */
[----:B------:R-:W-:Y:S01]  /*0350*/  UIADD3.X UR12, UPT, UPT, UR14, UR19, URZ, UP3, !UPT ;  /* 0x000000130e0c7290 */ /* 0x000fe20009ffe4ff */
[----:B------:R-:W1:Y:S01]  /*0360*/  LDCU.64 UR34, c[0x0][0x480] ;  /* 0x00009000ff2277ac */ /* 0x000e620008000a00 */
[----:B0-----:R-:W-:Y:S01]  /*0370*/  IADD3 R6, PT, PT, R0, 0xffffffe, RZ ;  /* 0x0ffffffe00067810 */ /* 0x001fe20007ffe0ff */
[----:B------:R-:W0:Y:S05]  /*0380*/  LDCU.64 UR18, c[0x0][0x3c8] ;  /* 0x00007900ff1277ac */ /* 0x000e2a0008000a00 */
[----:B------:R-:W4:Y:S02]  /*0390*/  F2I.FTZ.U32.TRUNC.NTZ R6, R6 ;  /* 0x0000000600067305 */ /* 0x000f24000021f000 */
[----:B----4-:R-:W-:-:S13]  /*03a0*/  R2UR UR5, R6 ;  /* 0x00000000060572ca */ /* 0x010fda00000e0000 */
        /* <DEDUP_REMOVED lines=8> */
[----:B------:R-:W3:Y:S03]  /*0430*/  LDCU.128 UR4, c[0x0][0x460] ;  /* 0x00008c00ff0477ac */ /* 0x000ee60008000c00 */
[----:B------:R-:W-:-:S05]  /*0440*/  IMAD R0, R7, R0, R8 ;  /* 0x0000000007007224 */ /* 0x000fca00078e0208 */
[----:B------:R-:W-:Y:S01]  /*0450*/  ISETP.GT.U32.AND P0, PT, R7, R0, PT ;  /* 0x000000000700720c */ /* 0x000fe20003f04070 */
[----:B---3--:R-:W-:Y:S02]  /*0460*/  ULEA UR15, UP1, UR16, UR4, 0x1 ;  /* 0x00000004100f7291 */ /* 0x008fe4000f8208ff */
[----:B------:R-:W-:-:S10]  /*0470*/  ULEA UR10, UP3, UR11, UR6, 0x1 ;  /* 0x000000060b0a7291 */ /* 0x000fd4000f8608ff */
[----:B------:R-:W-:Y:S01]  /*0480*/  VOTEU.ANY UP0, P0 ;  /* 0x0000000000ff7886 */ /* 0x000fe20000000100 */
[----:B------:R-:W-:Y:S01]  /*0490*/  PLOP3.LUT P0, PT, PT, PT, UP0, 0x80, 0x8 ;  /* 0x000000000008781c */ /* 0x000fe20003f0f008 */
[----:B------:R-:W-:Y:S02]  /*04a0*/  UIADD3.X UR4, UPT, UPT, UR14, UR17, URZ, UP2, !UPT ;  /* 0x000000110e047290 */ /* 0x000fe400097fe4ff */
[----:B------:R-:W-:Y:S02]  /*04b0*/  ULEA.HI.X UR16, UR16, UR5, UR12, 0x1, UP1 ;  /* 0x0000000510107291 */ /* 0x000fe400088f0c0c */
[----:B------:R-:W-:Y:S02]  /*04c0*/  ULEA.HI.X UR11, UR11, UR7, UR4, 0x1, UP3 ;  /* 0x000000070b0b7291 */ /* 0x000fe400098f0c04 */
[----:B------:R-:W-:Y:S02]  /*04d0*/  UIMAD.WIDE.U32 UR4, UR9, UR28, UR20 ;  /* 0x0000001c090472a5 */ /* 0x000fe4000f8e0014 */
[----:B--2---:R-:W-:-:S02]  /*04e0*/  UIMAD.WIDE.U32 UR6, UR8, UR26, URZ ;  /* 0x0000001a080672a5 */ /* 0x004fc4000f8e00ff */
[----:B------:R-:W-:Y:S02]  /*04f0*/  USHF.R.U64 UR26, UR32, 0x1, UR33 ;  /* 0x00000001201a7899 */ /* 0x000fe40008001221 */
[-C--:B------:R-:W-:Y:S01]  /*0500*/  @!P0 IADD3 R0, PT, PT, R0, -R7.reuse, RZ ;  /* 0x8000000700008210 */ /* 0x080fe20007ffe0ff */
[----:B------:R-:W-:Y:S01]  /*0510*/  USHF.R.U32.HI UR21, URZ, 0x1, UR33 ;  /* 0x00000001ff157899 */ /* 0x000fe20008011621 */
[----:B------:R-:W2:Y:S02]  /*0520*/  LDCU.64 UR32, c[0x0][0x528] ;  /* 0x0000a500ff2077ac */ /* 0x000ea40008000a00 */
[----:B------:R-:W-:Y:S01]  /*0530*/  ISETP.GE.U32.AND P0, PT, R0, R7, PT ;  /* 0x000000070000720c */ /* 0x000fe20003f06070 */
[----:B------:R-:W-:Y:S02]  /*0540*/  UIMAD UR20, UR9, UR29, UR5 ;  /* 0x0000001d091472a4 */ /* 0x000fe4000f8e0205 */
[----:B------:R-:W-:Y:S02]  /*0550*/  ULOP3.LUT UR5, UR9, UR30, URZ, 0x3c, !UPT ;  /* 0x0000001e09057292 */ /* 0x000fe4000f8e3cff */
[----:B------:R-:W-:-:S02]  /*0560*/  UISETP.NE.AND UP1, UPT, UR30, URZ, UPT ;  /* 0x000000ff1e00728c */ /* 0x000fc4000bf25270 */
[----:B------:R-:W-:Y:S02]  /*0570*/  UISETP.GE.AND UP2, UPT, UR5, URZ, UPT ;  /* 0x000000ff0500728c */ /* 0x000fe4000bf46270 */
[----:B------:R-:W-:-:S04]  /*0580*/  @!UP0 UIADD3 UR24, UPT, UPT, UR24, 0x1, URZ ;  /* 0x0000000118188890 */ /* 0x000fc8000fffe0ff */
[----:B------:R-:W-:Y:S01]  /*0590*/  VOTEU.ANY UP3, P0 ;  /* 0x0000000000ff7886 */ /* 0x000fe20000060100 */
[----:B------:R-:W3:Y:S04]  /*05a0*/  LDCU.64 UR28, c[0x0][0x4c0] ;  /* 0x00009800ff1c77ac */ /* 0x000ee80008000a00 */
[----:B------:R-:W-:Y:S02]  /*05b0*/  @UP3 UIADD3 UR24, UPT, UPT, UR24, 0x1, URZ ;  /* 0x0000000118183890 */ /* 0x000fe4000fffe0ff */
[----:B-1----:R-:W-:Y:S02]  /*05c0*/  UISETP.NE.U32.AND UP0, UPT, UR34, URZ, UPT ;  /* 0x000000ff2200728c */ /* 0x002fe4000bf05070 */
[----:B------:R-:W-:Y:S02]  /*05d0*/  UIADD3 UR4, UP3, UPT, UR13, UR4, URZ ;  /* 0x000000040d047290 */ /* 0x000fe4000ff7e0ff */
[----:B------:R-:W-:-:S02]  /*05e0*/  @!UP2 UIADD3 UR24, UPT, UPT, -UR24, URZ, URZ ;  /* 0x000000ff1818a290 */ /* 0x000fc4000fffe1ff */
[----:B------:R-:W-:Y:S02]  /*05f0*/  UIADD3.X UR20, UPT, UPT, UR14, UR20, URZ, UP3, !UPT ;  /* 0x000000140e147290 */ /* 0x000fe40009ffe4ff */
[----:B--2---:R-:W-:Y:S02]  /*0600*/  ULEA UR17, UP2, UR4, UR32, 0x1 ;  /* 0x0000002004117291 */ /* 0x004fe4000f8408ff */
[----:B------:R-:W-:Y:S02]  /*0610*/  UISETP.NE.AND.EX UP0, UPT, UR35, URZ, UPT, UP0 ;  /* 0x000000ff2300728c */ /* 0x000fe4000bf05300 */
[----:B------:R-:W-:Y:S02]  /*0620*/  @!UP1 ULOP3.LUT UR24, URZ, UR30, URZ, 0x33, !UPT ;  /* 0x0000001eff189292 */ /* 0x000fe4000f8e33ff */
[----:B------:R-:W-:Y:S02]  /*0630*/  ULEA.HI.X UR20, UR4, UR33, UR20, 0x1, UP2 ;  /* 0x0000002104147291 */ /* 0x000fe400090f0c14 */
[----:B------:R-:W-:Y:S01]  /*0640*/  USHF.R.S32.HI UR4, URZ, 0x1f, UR24 ;  /* 0x0000001fff047899 */ /* 0x000fe20008011418 */
[----:B------:R-:W1:Y:S03]  /*0650*/  LDCU.64 UR30, c[0x0][0x448] ;  /* 0x00008900ff1e77ac */ /* 0x000e660008000a00 */
[----:B0-----:R-:W-:-:S02]  /*0660*/  UIMAD UR5, UR4, UR18, URZ ;  /* 0x00000012040572a4 */ /* 0x001fc4000f8e02ff */
[----:B------:R-:W-:Y:S02]  /*0670*/  UIMAD UR7, UR8, UR27, UR7 ;  /* 0x0000001b080772a4 */ /* 0x000fe4000f8e0207 */
[----:B---3--:R-:W-:Y:S01]  /*0680*/  UIMAD UR12, UR4, UR28, URZ ;  /* 0x0000001c040c72a4 */ /* 0x008fe2000f8e02ff */
[----:B------:R-:W0:Y:S01]  /*0690*/  @UP0 LDCU UR14, c[0x0][0x384] ;  /* 0x00007080ff0e07ac */ /* 0x000e220008000800 */
[----:B------:R-:W-:Y:S02]  /*06a0*/  UIMAD UR13, UR24, UR19, UR5 ;  /* 0x00000013180d72a4 */ /* 0x000fe4000f8e0205 */
[----:B------:R-:W-:Y:S02]  /*06b0*/  UIMAD.WIDE.U32 UR6, UR24, UR18, UR6 ;  /* 0x00000012180672a5 */ /* 0x000fe4000f8e0006 */
[----:B------:R-:W-:Y:S02]  /*06c0*/  UIMAD.WIDE.U32 UR4, UR24, UR28, URZ ;  /* 0x0000001c180472a5 */ /* 0x000fe4000f8e00ff */
[----:B------:R-:W-:-:S02]  /*06d0*/  UIMAD UR24, UR24, UR29, UR12 ;  /* 0x0000001d181872a4 */ /* 0x000fc4000f8e020c */
[----:B------:R-:W-:Y:S01]  /*06e0*/  ULEA UR12, UR25, 0xfffffc00, 0xa ;  /* 0xfffffc00190c7891 */ /* 0x000fe2000f8e50ff */
[----:B------:R-:W2:Y:S01]  /*06f0*/  LDCU.64 UR28, c[0x0][0x538] ;  /* 0x0000a700ff1c77ac */ /* 0x000ea20008000a00 */
[----:B------:R-:W3:Y:S02]  /*0700*/  @UP0 LDCU UR27, c[0x0][0x38c] ;  /* 0x00007180ff1b07ac */ /* 0x000ee40008000800 */
[----:B------:R-:W-:Y:S02]  /*0710*/  UIADD3 UR18, UP1, UPT, UR12, UR6, URZ ;  /* 0x000000060c127290 */ /* 0x000fe4000ff3e0ff */
[----:B------:R-:W-:Y:S01]  /*0720*/  UIADD3 UR13, UPT, UPT, UR7, UR13, URZ ;  /* 0x0000000d070d7290 */ /* 0x000fe2000fffe0ff */
[----:B------:R-:W4:Y:S01]  /*0730*/  @UP0 LDCU.64 UR32, c[0x0][0x480] ;  /* 0x00009000ff2007ac */ /* 0x000f220008000a00 */
[----:B-1----:R-:W-:Y:S02]  /*0740*/  ULEA UR19, UP2, UR18, UR30, 0x1 ;  /* 0x0000001e12137291 */ /* 0x002fe4000f8408ff */
[----:B------:R-:W-:-:S02]  /*0750*/  ULEA.HI.X.SX32 UR12, UR12, UR13, 0x1, UP1 ;  /* 0x0000000d0c0c7291 */ /* 0x000fc400088f0eff */
[----:B------:R-:W-:Y:S02]  /*0760*/  UIADD3 UR5, UPT, UPT, UR5, UR24, URZ ;  /* 0x0000001805057290 */ /* 0x000fe4000fffe0ff */
[----:B------:R-:W-:Y:S02]  /*0770*/  ULEA.HI.X UR18, UR18, UR31, UR12, 0x1, UP2 ;  /* 0x0000001f12127291 */ /* 0x000fe400090f0c0c */
[----:B0-----:R-:W-:Y:S02]  /*0780*/  @UP0 UIMAD UR12, UR8, UR14, UR9 ;  /* 0x0000000e080c02a4 */ /* 0x001fe4000f8e0209 */
        /* <DEDUP_REMOVED lines=26> */
.L_x_14796:
        /* <DEDUP_REMOVED lines=97> */
.L_x_14682:
[----:B------:R-:W-:Y:S05]  /*0f40*/  BSYNC.RECONVERGENT B0 ;  /* 0x0000000000007941 */ /* 0x000fea0003800200 */
.L_x_14681:
        /* <DEDUP_REMOVED lines=39> */
.L_x_14684:
[----:B------:R-:W-:Y:S05]  /*11c0*/  BSYNC.RECONVERGENT B0 ;  /* 0x0000000000007941 */ /* 0x000fea0003800200 */
.L_x_14683:
        /* <DEDUP_REMOVED lines=39> */
.L_x_14686:
[----:B------:R-:W-:Y:S05]  /*1440*/  BSYNC.RECONVERGENT B0 ;  /* 0x0000000000007941 */ /* 0x000fea0003800200 */
.L_x_14685:
        /* <DEDUP_REMOVED lines=39> */
.L_x_14688:
[----:B------:R-:W-:Y:S05]  /*16c0*/  BSYNC.RECONVERGENT B0 ;  /* 0x0000000000007941 */ /* 0x000fea0003800200 */
.L_x_14687:
[--C-:B0-----:R-:W-:Y:S01]  /*16d0*/  HADD2.F32 R0, -RZ, R8.reuse.H0_H0 ;  /* 0x20000008ff007230 */ /* 0x101fe20000004100 */
[----:B------:R-:W-:Y:S01]  /*16e0*/  BSSY.RECONVERGENT B0, `(.L_x_14689) ;  /* 0x0000029000007945 */ /* 0x000fe20003800200 */
[----:B--2---:R-:W-:Y:S01]  /*16f0*/  HADD2.F32 R36, -RZ, R8.H1_H1 ;  /* 0x30000008ff247230 */ /* 0x004fe20000004100 */
        /* <DEDUP_REMOVED lines=39> */
.L_x_14690:
[----:B------:R-:W-:Y:S05]  /*1970*/  BSYNC.RECONVERGENT B0 ;  /* 0x0000000000007941 */ /* 0x000fea0003800200 */
.L_x_14689:
        /* <DEDUP_REMOVED lines=44> */
.L_x_14692:
[----:B------:R-:W-:Y:S05]  /*1c40*/  BSYNC.RECONVERGENT B0 ;  /* 0x0000000000007941 */ /* 0x000fea0003800200 */
.L_x_14691:
        /* <DEDUP_REMOVED lines=38> */
.L_x_14694:
[----:B------:R-:W-:Y:S05]  /*1eb0*/  BSYNC.RECONVERGENT B0 ;  /* 0x0000000000007941 */ /* 0x000fea0003800200 */
.L_x_14693:
        /* <DEDUP_REMOVED lines=39> */
.L_x_14696:
[----:B------:R-:W-:Y:S05]  /*2130*/  BSYNC.RECONVERGENT B0 ;  /* 0x0000000000007941 */ /* 0x000fea0003800200 */
.L_x_14695:
        /* <DEDUP_REMOVED lines=38> */
.L_x_14698:
[----:B------:R-:W-:Y:S05]  /*23a0*/  BSYNC.RECONVERGENT B0 ;  /* 0x0000000000007941 */ /* 0x000fea0003800200 */
.L_x_14697:
        /* <DEDUP_REMOVED lines=39> */
.L_x_14700:
[----:B------:R-:W-:Y:S05]  /*2620*/  BSYNC.RECONVERGENT B0 ;  /* 0x0000000000007941 */ /* 0x000fea0003800200 */
.L_x_14699:
        /* <DEDUP_REMOVED lines=38> */
.L_x_14702:
[----:B------:R-:W-:Y:S05]  /*2890*/  BSYNC.RECONVERGENT B0 ;  /* 0x0000000000007941 */ /* 0x000fea0003800200 */
.L_x_14701:
        /* <DEDUP_REMOVED lines=32> */
.L_x_14704:
[----:B------:R-:W-:Y:S05]  /*2aa0*/  BSYNC.RECONVERGENT B0 ;  /* 0x0000000000007941 */ /* 0x000fea0003800200 */
.L_x_14703:
        /* <DEDUP_REMOVED lines=32> */
.L_x_14706:
[----:B------:R-:W-:Y:S05]  /*2cb0*/  BSYNC.RECONVERGENT B0 ;  /* 0x0000000000007941 */ /* 0x000fea0003800200 */
.L_x_14705:
        /* <DEDUP_REMOVED lines=32> */
.L_x_14708:
[----:B------:R-:W-:Y:S05]  /*2ec0*/  BSYNC.RECONVERGENT B0 ;  /* 0x0000000000007941 */ /* 0x000fea0003800200 */
.L_x_14707:
        /* <DEDUP_REMOVED lines=32> */
.L_x_14710:
[----:B------:R-:W-:Y:S05]  /*30d0*/  BSYNC.RECONVERGENT B0 ;  /* 0x0000000000007941 */ /* 0x000fea0003800200 */
.L_x_14709:
        /* <DEDUP_REMOVED lines=32> */
.L_x_14712:
[----:B------:R-:W-:Y:S05]  /*32e0*/  BSYNC.RECONVERGENT B0 ;  /* 0x0000000000007941 */ /* 0x000fea0003800200 */
.L_x_14711:
        /* <DEDUP_REMOVED lines=55> */
.L_x_14795:
        /* <DEDUP_REMOVED lines=9> */
[----:B------:R-:W-:Y:S01]  /*36f0*/  MOV R3, UR30 ;  /* 0x0000001e00037c02 */ /* 0x000fe20008000f00 */
        /* <DEDUP_REMOVED lines=11> */
[----:B------:R-:W2:Y:S04]  /*37b0*/  LDG.E.128 R12, desc[UR22][R2.64+0x400] ;  /* 0x00040016020c7981 */ /* 0x000ea8000c1e1d00 */
        /* <DEDUP_REMOVED lines=43> */
[----:B-----5:R-:W-:Y:S01]  /*3a70*/  MUFU.SIN R111, R5 ;  /* 0x00000005006f7308 */ /* 0x020fe20000000400 */
        /* <DEDUP_REMOVED lines=29> */
[----:B------:R0:W2:Y:S08]  /*3c50*/  MUFU.EX2 R144, R4 ;  /* 0x0000000400907308 */ /* 0x0000b00000000800 */
[----:B------:R3:W-:Y:S01]  /*3c60*/  MUFU.EX2 R134, R10 ;  /* 0x0000000a00867308 */ /* 0x0007e20000000800 */
[----:B0-----:R-:W-:-:S07]  /*3c70*/  FMUL.FTZ R4, R107, R80 ;  /* 0x000000506b047220 */ /* 0x001fce0000410000 */
[----:B------:R-:W-:Y:S01]  /*3c80*/  MUFU.SIN R119, R5 ;  /* 0x0000000500777308 */ /* 0x000fe20000000400 */
[----:B---3--:R-:W-:-:S07]  /*3c90*/  MOV R10, UR31 ;  /* 0x0000001f000a7c02 */ /* 0x008fce0008000f00 */
[----:B------:R0:W-:Y:S08]  /*3ca0*/  MUFU.COS R127, R5 ;  /* 0x00000005007f7308 */ /* 0x0001f00000000000 */
[----:B------:R3:W-:Y:S01]  /*3cb0*/  MUFU.EX2 R132, R4 ;  /* 0x0000000400847308 */ /* 0x0007e20000000800 */
[----:B0-----:R-:W-:Y:S01]  /*3cc0*/  FMUL.FTZ R5, R107, R91 ;  /* 0x0000005b6b057220 */ /* 0x001fe20000410000 */
[----:B---3--:R-:W-:-:S06]  /*3cd0*/  IADD3 R4, PT, PT, R10, -0x100, RZ ;  /* 0xffffff000a047810 */ /* 0x008fcc0007ffe0ff */
[----:B------:R-:W-:Y:S01]  /*3ce0*/  MUFU.SIN R145, R8 ;  /* 0x0000000800917308 */ /* 0x000fe20000000400 */
[----:B------:R-:W-:-:S07]  /*3cf0*/  LOP3.LUT R4, R4, 0x100, RZ, 0xc0, !PT ;  /* 0x0000010004047812 */ /* 0x000fce00078ec0ff */
[----:B------:R0:W-:Y:S08]  /*3d00*/  MUFU.COS R123, R8 ;  /* 0x00000008007b7308 */ /* 0x0001f00000000000 */
[----:B------:R-:W-:Y:S01]  /*3d10*/  MUFU.SIN R147, R9 ;  /* 0x0000000900937308 */ /* 0x000fe20000000400 */
[----:B0-----:R-:W-:-:S07]  /*3d20*/  FMUL.FTZ R8, R107, R89 ;  /* 0x000000596b087220 */ /* 0x001fce0000410000 */
[----:B------:R0:W-:Y:S08]  /*3d30*/  MUFU.COS R149, R9 ;  /* 0x0000000900957308 */ /* 0x0001f00000000000 */
[----:B------:R3:W4:Y:S01]  /*3d40*/  MUFU.EX2 R142, R5 ;  /* 0x00000005008e7308 */ /* 0x0007220000000800 */
[C---:B0-----:R-:W-:Y:S01]  /*3d50*/  FMUL.FTZ R9, R107.reuse, R90 ;  /* 0x0000005a6b097220 */ /* 0x041fe20000410000 */
[----:B---3--:R-:W-:-:S06]  /*3d60*/  FMUL.FTZ R5, R107, R75 ;  /* 0x0000004b6b057220 */ /* 0x008fcc0000410000 */
[----:B------:R0:W-:Y:S08]  /*3d70*/  MUFU.EX2 R138, R8 ;  /* 0x00000008008a7308 */ /* 0x0001f00000000800 */
[----:B------:R3:W-:Y:S01]  /*3d80*/  MUFU.EX2 R136, R9 ;  /* 0x0000000900887308 */ /* 0x0007e20000000800 */
[----:B0-----:R-:W-:-:S07]  /*3d90*/  FMUL.FTZ R8, R107, R73 ;  /* 0x000000496b087220 */ /* 0x001fce0000410000 */
[----:B------:R0:W-:Y:S01]  /*3da0*/  MUFU.EX2 R130, R5 ;  /* 0x0000000500827308 */ /* 0x0001e20000000800 */
[----:B---3--:R-:W-:Y:S01]  /*3db0*/  FMUL.FTZ R9, R107, R72 ;  /* 0x000000486b097220 */ /* 0x008fe20000410000 */
[----:B0-----:R-:W-:Y:S02]  /*3dc0*/  IADD3 R5, PT, PT, R4, UR8, RZ ;  /* 0x0000000804057c10 */ /* 0x001fe4000fffe0ff */
[----:B------:R-:W-:-:S04]  /*3dd0*/  LEA R4, R103, R101, 0x5 ;  /* 0x0000006567047211 */ /* 0x000fc800078e28ff */
[----:B------:R-:W-:Y:S08]  /*3de0*/  MUFU.EX2 R126, R8 ;  /* 0x00000008007e7308 */ /* 0x000ff00000000800 */
[----:B------:R0:W-:Y:S02]  /*3df0*/  MUFU.EX2 R124, R9 ;  /* 0x00000009007c7308 */ /* 0x0001e40000000800 */
[----:B0-----:R-:W0:Y:S06]  /*3e00*/  LDS.128 R8, [R4] ;  /* 0x0000000004087984 */ /* 0x001e2c0000000c00 */
[----:B------:R-:W-:Y:S08]  /*3e10*/  MUFU.SIN R121, R6 ;  /* 0x0000000600797308 */ /* 0x000ff00000000400 */
[----:B------:R3:W-:Y:S02]  /*3e20*/  MUFU.COS R125, R6 ;  /* 0x00000006007d7308 */ /* 0x0007e40000000000 */
[----:B---3--:R-:W-:-:S06]  /*3e30*/  FMUL.FTZ R6, R107, R92 ;  /* 0x0000005c6b067220 */ /* 0x008fcc0000410000 */
[----:B------:R3:W5:Y:S01]  /*3e40*/  MUFU.EX2 R140, R6 ;  /* 0x00000006008c7308 */ /* 0x0007620000000800 */
[C---:B------:R-:W-:Y:S01]  /*3e50*/  FMUL.FTZ R14, R107.reuse, R64 ;  /* 0x000000406b0e7220 */ /* 0x040fe20000410000 */
[----:B---3--:R-:W-:-:S06]  /*3e60*/  FMUL.FTZ R6, R107, R76 ;  /* 0x0000004c6b067220 */ /* 0x008fcc0000410000 */
[----:B------:R3:W-:Y:S01]  /*3e70*/  MUFU.EX2 R128, R6 ;  /* 0x0000000600807308 */ /* 0x0007e20000000800 */
[----:B------:R-:W-:Y:S01]  /*3e80*/  FMUL.FTZ R12, R107, R67 ;  /* 0x000000436b0c7220 */ /* 0x000fe20000410000 */
[----:B---3--:R-:W-:-:S06]  /*3e90*/  IADD3 R6, PT, PT, R20, 0x200, RZ ;  /* 0x0000020014067810 */ /* 0x008fcc0007ffe0ff */
[----:B------:R-:W3:Y:S01]  /*3ea0*/  MUFU.EX2 R120, R14 ;  /* 0x0000000e00787308 */ /* 0x000ee20000000800 */
[----:B------:R-:W-:Y:S01]  /*3eb0*/  SEL R156, R5, R6, !P1 ;  /* 0x00000006059c7207 */ /* 0x000fe20004800000 */
[C---:B------:R-:W-:Y:S01]  /*3ec0*/  FMUL.FTZ R6, R107.reuse, R56 ;  /* 0x000000386b067220 */ /* 0x040fe20000410000 */
[----:B--2---:R-:W-:Y:S01]  /*3ed0*/  FMUL.FTZ R146, R144, R109 ;  /* 0x0000006d90927220 */ /* 0x004fe20000410000 */
[----:B------:R-:W-:-:S04]  /*3ee0*/  FMUL.FTZ R5, R107, R59 ;  /* 0x0000003b6b057220 */ /* 0x000fc80000410000 */
[----:B------:R-:W-:Y:S01]  /*3ef0*/  MUFU.COS R112, R110 ;  /* 0x0000006e00707308 */ /* 0x000fe20000000000 */
[----:B----4-:R-:W-:Y:S01]  /*3f00*/  FMUL.FTZ R143, R142, R143 ;  /* 0x0000008f8e8f7220 */ /* 0x010fe20000410000 */
[----:B-----5:R-:W-:Y:S01]  /*3f10*/  FMUL.FTZ R141, R140, R141 ;  /* 0x0000008d8c8d7220 */ /* 0x020fe20000410000 */
        /* <DEDUP_REMOVED lines=8> */
[----:B------:R-:W-:Y:S02]  /*3fa0*/  LDS.128 R16, [R4+0x20] ;  /* 0x0000200004107984 */ /* 0x000fe40000000c00 */
[----:B------:R-:W2:Y:S01]  /*3fb0*/  MUFU.SIN R110, R110 ;  /* 0x0000006e006e7308 */ /* 0x000ea20000000400 */
[----:B------:R-:W4:Y:S07]  /*3fc0*/  S2UR UR28, SR_CgaCtaId ;  /* 0x00000000001c79c3 */ /* 0x000f2e0000008800 */
[----:B------:R5:W-:Y:S01]  /*3fd0*/  MUFU.EX2 R122, R12 ;  /* 0x0000000c007a7308 */ /* 0x000be20000000800 */
[----:B------:R-:W-:-:S07]  /*3fe0*/  FMUL.FTZ R108, R93, UR30 ;  /* 0x0000001e5d6c7c20 */ /* 0x000fce0008410000 */
[----:B------:R1:W-:Y:S01]  /*3ff0*/  MUFU.EX2 R118, R5 ;  /* 0x0000000500767308 */ /* 0x0003e20000000800 */
[----:B-----5:R-:W5:Y:S01]  /*4000*/  LDS.128 R12, [R4+0x10] ;  /* 0x00001000040c7984 */ /* 0x020f620000000c00 */
[----:B------:R-:W-:-:S03]  /*4010*/  FMUL.FTZ R125, R124, R125 ;  /* 0x0000007d7c7d7220 */ /* 0x000fc60000410000 */
[----:B-1----:R-:W1:Y:S01]  /*4020*/  LDS.128 R4, [R4+0x30] ;  /* 0x0000300004047984 */ /* 0x002e620000000c00 */
[----:B------:R-:W-:Y:S01]  /*4030*/  FMUL.FTZ R124, R124, R121 ;  /* 0x000000797c7c7220 */ /* 0x000fe20000410000 */
[----:B---3--:R-:W-:Y:S01]  /*4040*/  FMUL.FTZ R121, R120, R149 ;  /* 0x0000009578797220 */ /* 0x008fe20000410000 */
        /* <DEDUP_REMOVED lines=8> */
[----:B--2---:R-:W-:Y:S01]  /*40d0*/  FMUL.FTZ R115, R109, R110 ;  /* 0x0000006e6d737220 */ /* 0x004fe20000410000 */
[--C-:B0-----:R-:W-:Y:S01]  /*40e0*/  HADD2.F32 R108, -RZ, R8.reuse.H0_H0 ;  /* 0x20000008ff6c7230 */ /* 0x101fe20000004100 */
[----:B------:R-:W-:Y:S01]  /*40f0*/  MUFU.COS R155, R154 ;  /* 0x0000009a009b7308 */ /* 0x000fe20000000000 */
[----:B------:R-:W-:-:S02]  /*4100*/  HADD2.F32 R110, -RZ, R8.H1_H1 ;  /* 0x30000008ff6e7230 */ /* 0x000fc40000004100 */
[--C-:B------:R-:W-:Y:S02]  /*4110*/  HADD2.F32 R111, -RZ, R11.reuse.H0_H0 ;  /* 0x2000000bff6f7230 */ /* 0x100fe40000004100 */
[----:B------:R-:W-:-:S03]  /*4120*/  HADD2.F32 R113, -RZ, R11.H1_H1 ;  /* 0x3000000bff717230 */ /* 0x000fc60000004100 */
[----:B------:R-:W0:Y:S08]  /*4130*/  MUFU.EX2 R8, R149 ;  /* 0x0000009500087308 */ /* 0x000e300000000800 */
[----:B------:R-:W2:Y:S01]  /*4140*/  MUFU.SIN R11, R154 ;  /* 0x0000009a000b7308 */ /* 0x000ea20000000400 */
        /* <DEDUP_REMOVED lines=8> */
[----:B0-----:R-:W-:Y:S01]  /*41d0*/  FMUL.FTZ R10, R8, R155 ;  /* 0x0000009b080a7220 */ /* 0x001fe20000410000 */
[----:B------:R-:W-:Y:S01]  /*41e0*/  FMUL.FTZ R127, R126, R127 ;  /* 0x0000007f7e7f7220 */ /* 0x000fe20000410000 */
[----:B--2---:R-:W-:Y:S01]  /*41f0*/  FMUL.FTZ R11, R8, R11 ;  /* 0x0000000b080b7220 */ /* 0x004fe20000410000 */
[----:B------:R-:W-:Y:S01]  /*4200*/  LEA R8, R156, UR21, 0x3 ;  /* 0x000000159c087c11 */ /* 0x000fe2000f8e18ff */
[----:B------:R-:W-:Y:S01]  /*4210*/  FMUL.FTZ R126, R126, R119 ;  /* 0x000000777e7e7220 */ /* 0x000fe20000410000 */
[----:B------:R-:W-:Y:S01]  /*4220*/  FMUL.FTZ R119, R118, R153 ;  /* 0x0000009976777220 */ /* 0x000fe20000410000 */
[----:B------:R-:W-:Y:S02]  /*4230*/  BSSY.RECONVERGENT B0, `(.L_x_14714) ;  /* 0x000004e000007945 */ /* 0x000fe40003800200 */
[----:B------:R0:W-:Y:S01]  /*4240*/  STS.64 [R8+0x1d10], R10 ;  /* 0x001d100a08007388 */ /* 0x0001e20000000a00 */
[----:B------:R-:W-:Y:S01]  /*4250*/  FMUL.FTZ R123, R122, R123 ;  /* 0x0000007b7a7b7220 */ /* 0x000fe20000410000 */
[----:B------:R-:W-:Y:S01]  /*4260*/  FMUL.FTZ R118, R118, R151 ;  /* 0x0000009776767220 */ /* 0x000fe20000410000 */
[----:B------:R-:W-:Y:S01]  /*4270*/  FMUL.FTZ R122, R122, R145 ;  /* 0x000000917a7a7220 */ /* 0x000fe20000410000 */
[----:B------:R-:W-:Y:S01]  /*4280*/  FMUL.FTZ R120, R120, R147 ;  /* 0x0000009378787220 */ /* 0x000fe20000410000 */
[----:B-----5:R-:W-:-:S02]  /*4290*/  HADD2.F32 R150, -RZ, R14.H0_H0 ;  /* 0x2000000eff967230 */ /* 0x020fc40000004100 */
        /* <DEDUP_REMOVED lines=9> */
[----:B------:R-:W-:Y:S02]  /*4330*/  HADD2.F32 R153, -RZ, R19.H0_H0 ;  /* 0x20000013ff997230 */ /* 0x000fe40000004100 */
        /* <DEDUP_REMOVED lines=13> */
[----:B------:R-:W-:-:S02]  /*4410*/  HADD2.F32 R14, -RZ, R14.H1_H1 ;  /* 0x3000000eff0e7230 */ /* 0x000fc40000004100 */
        /* <DEDUP_REMOVED lines=45> */
.L_x_14715:
[----:B------:R-:W-:-:S06]  /*46f0*/  LEA R8, R20, UR21, 0x3 ;  /* 0x0000001514087c11 */ /* 0x000fcc000f8e18ff */
[----:B------:R-:W0:Y:S02]  /*4700*/  LDS.64 R8, [R8+0x2d18] ;  /* 0x002d180008087984 */ /* 0x000e240000000a00 */
.L_x_14716:
[----:B------:R-:W-:Y:S05]  /*4710*/  BSYNC.RECONVERGENT B0 ;  /* 0x0000000000007941 */ /* 0x000fea0003800200 */
.L_x_14714:
        /* <DEDUP_REMOVED lines=9> */
[-C--:B-1----:R-:W-:Y:S01]  /*47b0*/  FMUL.FTZ R2, R144, R211.reuse ;  /* 0x000000d390027220 */ /* 0x082fe20000410000 */
        /* <DEDUP_REMOVED lines=12> */
[----:B------:R-:W1:Y:S01]  /*4880*/  @P0 LDC R7, c[0x0][0x38c] ;  /* 0x0000e300ff070b82 */ /* 0x000e620000000800 */
        /* <DEDUP_REMOVED lines=38> */
[----:B------:R-:W-:Y:S02]  /*4af0*/  MOV R2, UR14 ;  /* 0x0000000e00027c02 */ /* 0x000fe40008000f00 */
[C---:B------:R-:W-:Y:S01]  /*4b00*/  FFMA.FTZ R6, R87.reuse, R200, R6 ;  /* 0x000000c857067223 */ /* 0x040fe20000010006 */
[----:B------:R-:W-:Y:S01]  /*4b10*/  FFMA.FTZ R3, R87, R198, R3 ;  /* 0x000000c657037223 */ /* 0x000fe20000010003 */
[----:B------:R-:W-:Y:S02]  /*4b20*/  @P0 IADD3 R2, PT, PT, R2, -0x2, RZ ;  /* 0xfffffffe02020810 */ /* 0x000fe40007ffe0ff */
[C---:B------:R-:W-:Y:S01]  /*4b30*/  FMUL.FTZ R12, R130.reuse, R6 ;  /* 0x00000006820c7220 */ /* 0x040fe20000410000 */
[----:B------:R-:W-:Y:S02]  /*4b40*/  FMUL.FTZ R5, R130, R3 ;  /* 0x0000000382057220 */ /* 0x000fe40000410000 */
[----:B-1----:R-:W-:-:S02]  /*4b50*/  @P0 IMAD R4, R2, R7, UR8 ;  /* 0x0000000802040e24 */ /* 0x002fc4000f8e0207 */
[----:B------:R-:W-:Y:S02]  /*4b60*/  HFMA2 R7, -RZ, RZ, 0, 9.5367431640625e-07 ;  /* 0x00000010ff077431 */ /* 0x000fe400000001ff */
[C---:B------:R-:W-:Y:S01]  /*4b70*/  FFMA.FTZ R5, R131.reuse, R6, R5 ;  /* 0x0000000683057223 */ /* 0x040fe20000010005 */
[----:B------:R-:W-:Y:S01]  /*4b80*/  FFMA.FTZ R12, R131, R3, -R12 ;  /* 0x00000003830c7223 */ /* 0x000fe2000001080c */
[----:B------:R-:W-:Y:S02]  /*4b90*/  CS2R R2, SRZ ;  /* 0x0000000000027805 */ /* 0x000fe4000001ff00 */
[C---:B------:R-:W-:Y:S01]  /*4ba0*/  FFMA.FTZ R6, R86.reuse, R197, R5 ;  /* 0x000000c556067223 */ /* 0x040fe20000010005 */
[----:B------:R-:W-:-:S03]  /*4bb0*/  FFMA.FTZ R12, R86, R199, R12 ;  /* 0x000000c7560c7223 */ /* 0x000fc6000001000c */
[----:B------:R-:W-:Y:S01]  /*4bc0*/  FMUL.FTZ R192, R128, R6 ;  /* 0x0000000680c07220 */ /* 0x000fe20000410000 */
[----:B------:R-:W-:-:S04]  /*4bd0*/  @P0 IMAD.WIDE R4, R4, R7, UR4 ;  /* 0x0000000404040e25 */ /* 0x000fc8000f8e0207 */
[-C--:B------:R-:W-:Y:S01]  /*4be0*/  FMUL.FTZ R7, R128, R12.reuse ;  /* 0x0000000c80077220 */ /* 0x080fe20000410000 */
[----:B------:R1:W3:Y:S01]  /*4bf0*/  @P0 LDG.E.64 R2, desc[UR22][R4.64+0x8] ;  /* 0x0000081604020981 */ /* 0x0002e2000c1e1b00 */
[C---:B------:R-:W-:Y:S02]  /*4c00*/  FFMA.FTZ R13, R129.reuse, R12, -R192 ;  /* 0x0000000c810d7223 */ /* 0x040fe400000108c0 */
[----:B------:R-:W-:Y:S01]  /*4c10*/  FFMA.FTZ R12, R129, R6, R7 ;  /* 0x00000006810c7223 */ /* 0x000fe20000010007 */
[-C--:B------:R-:W-:Y:S01]  /*4c20*/  FMUL.FTZ R7, R11, R144.reuse ;  /* 0x000000900b077220 */ /* 0x080fe20000410000 */
[C---:B------:R-:W-:Y:S01]  /*4c30*/  FMUL.FTZ R6, R10.reuse, R144 ;  /* 0x000000900a067220 */ /* 0x040fe20000410000 */
[-C--:B------:R-:W-:Y:S01]  /*4c40*/  FMUL.FTZ R196, R17, R76.reuse ;  /* 0x0000004c11c47220 */ /* 0x080fe20000410000 */
[----:B------:R-:W-:Y:S01]  /*4c50*/  FMUL.FTZ R194, R151, R76 ;  /* 0x0000004c97c27220 */ /* 0x000fe20000410000 */
[-C--:B------:R-:W-:Y:S01]  /*4c60*/  FFMA.FTZ R7, R10, R146.reuse, -R7 ;  /* 0x000000920a077223 */ /* 0x080fe20000010807 */
[----:B------:R-:W-:Y:S01]  /*4c70*/  FFMA.FTZ R6, R11, R146, R6 ;  /* 0x000000920b067223 */ /* 0x000fe20000010006 */
[C---:B------:R-:W-:Y:S01]  /*4c80*/  FFMA.FTZ R12, R83.reuse, R196, R12 ;  /* 0x000000c4530c7223 */ /* 0x040fe2000001000c */
[----:B------:R-:W-:Y:S01]  /*4c90*/  FFMA.FTZ R13, R83, R194, R13 ;  /* 0x000000c2530d7223 */ /* 0x000fe2000001000d */
[C---:B-1----:R-:W-:Y:S01]  /*4ca0*/  FMUL.FTZ R5, R142.reuse, R7 ;  /* 0x000000078e057220 */ /* 0x042fe20000410000 */
        /* <DEDUP_REMOVED lines=9> */
[-C--:B------:R-:W-:Y:S01]  /*4d40*/  FMUL.FTZ R193, R18, R73.reuse ;  /* 0x0000004912c17220 */ /* 0x080fe20000410000 */
[----:B------:R-:W-:Y:S01]  /*4d50*/  FMUL.FTZ R195, R154, R73 ;  /* 0x000000499ac37220 */ /* 0x000fe20000410000 */
        /* <DEDUP_REMOVED lines=12> */
[CC--:B------:R-:W-:Y:S01]  /*4e20*/  FMUL.FTZ R7, R136.reuse, R5.reuse ;  /* 0x0000000588077220 */ /* 0x0c0fe20000410000 */
[----:B------:R-:W-:Y:S01]  /*4e30*/  FMUL.FTZ R6, R136, R4 ;  /* 0x0000000488067220 */ /* 0x000fe20000410000 */
        /* <DEDUP_REMOVED lines=32> */
[----:B------:R-:W-:Y:S01]  /*5040*/  FMUL.FTZ R6, R155, R64 ;  /* 0x000000409b067220 */ /* 0x000fe20000410000 */
        /* <DEDUP_REMOVED lines=23> */
[C---:B------:R-:W-:Y:S01]  /*51c0*/  FMUL.FTZ R212, R122.reuse, R216 ;  /* 0x000000d87ad47220 */ /* 0x040fe20000410000 */
[----:B------:R-:W-:Y:S01]  /*51d0*/  FFMA.FTZ R226, R117, R226, R221 ;  /* 0x000000e275e27223 */ /* 0x000fe200000100dd */
[----:B------:R-:W-:Y:S01]  /*51e0*/  FMUL.FTZ R230, R219, R56 ;  /* 0x00000038dbe67220 */ /* 0x000fe20000410000 */
[-C--:B------:R-:W-:Y:S01]  /*51f0*/  FMUL.FTZ R222, R122, R215.reuse ;  /* 0x000000d77ade7220 */ /* 0x080fe20000410000 */
[----:B------:R-:W-:Y:S01]  /*5200*/  FFMA.FTZ R221, R123, R215, R212 ;  /* 0x000000d77bdd7223 */ /* 0x000fe200000100d4 */
[----:B------:R-:W-:Y:S01]  /*5210*/  FFMA.FTZ R225, R117, R224, -R228 ;  /* 0x000000e075e17223 */ /* 0x000fe200000108e4 */
[----:B------:R-:W-:Y:S01]  /*5220*/  FMUL.FTZ R232, R217, R56 ;  /* 0x00000038d9e87220 */ /* 0x000fe20000410000 */
[----:B------:R-:W-:Y:S01]  /*5230*/  FFMA.FTZ R212, R77, R230, R226 ;  /* 0x000000e64dd47223 */ /* 0x000fe200000100e2 */
[----:B------:R-:W-:Y:S01]  /*5240*/  FFMA.FTZ R222, R123, R216, -R222 ;  /* 0x000000d87bde7223 */ /* 0x000fe200000108de */
[C---:B------:R-:W-:Y:S01]  /*5250*/  FMUL.FTZ R216, R120.reuse, R221 ;  /* 0x000000dd78d87220 */ /* 0x040fe20000410000 */
[----:B------:R-:W-:Y:S01]  /*5260*/  FFMA.FTZ R215, R77, R232, R225 ;  /* 0x000000e84dd77223 */ /* 0x000fe200000100e1 */
[----:B------:R-:W-:Y:S01]  /*5270*/  ISETP.GE.AND P2, PT, R103, 0x1, PT ;  /* 0x000000016700780c */ /* 0x000fe20003f46270 */
[----:B------:R-:W1:Y:S01]  /*5280*/  SHFL.UP PT, R226, R212, 0x1, RZ ;  /* 0x04200000d4e27989 */ /* 0x000e6200000e00ff */
[-C--:B------:R-:W-:Y:S01]  /*5290*/  FMUL.FTZ R224, R120, R222.reuse ;  /* 0x000000de78e07220 */ /* 0x080fe20000410000 */
[----:B------:R-:W-:Y:S01]  /*52a0*/  FFMA.FTZ R216, R121, R222, -R216 ;  /* 0x000000de79d87223 */ /* 0x000fe200000108d8 */
[----:B0-2---:R-:W-:Y:S01]  /*52b0*/  FMUL.FTZ R234, R117, R9 ;  /* 0x0000000975ea7220 */ /* 0x005fe20000410000 */
[----:B------:R-:W0:Y:S01]  /*52c0*/  SHFL.UP PT, R225, R215, 0x1, RZ ;  /* 0x04200000d7e17989 */ /* 0x000e2200000e00ff */
[----:B------:R-:W-:Y:S01]  /*52d0*/  FFMA.FTZ R224, R121, R221, R224 ;  /* 0x000000dd79e07223 */ /* 0x000fe200000100e0 */
[C---:B------:R-:W-:Y:S01]  /*52e0*/  FMUL.FTZ R222, R118.reuse, R216 ;  /* 0x000000d876de7220 */ /* 0x040fe20000410000 */
[C---:B------:R-:W-:Y:S01]  /*52f0*/  FMUL.FTZ R228, R115.reuse, R9 ;  /* 0x0000000973e47220 */ /* 0x040fe20000410000 */
[----:B------:R-:W-:Y:S01]  /*5300*/  FFMA.FTZ R234, -R115, R8, -R234 ;  /* 0x0000000873ea7223 */ /* 0x000fe200000109ea */
[-C--:B------:R-:W-:Y:S01]  /*5310*/  FMUL.FTZ R221, R118, R224.reuse ;  /* 0x000000e076dd7220 */ /* 0x080fe20000410000 */
[C---:B------:R-:W-:Y:S01]  /*5320*/  FFMA.FTZ R222, R119.reuse, R224, R222 ;  /* 0x000000e077de7223 */ /* 0x040fe200000100de */
[----:B------:R-:W-:Y:S01]  /*5330*/  UISETP.GE.AND UP0, UPT, UR14, UR44, UPT ;  /* 0x0000002c0e00728c */ /* 0x000fe2000bf06270 */
[----:B------:R-:W-:Y:S01]  /*5340*/  BSSY.RECONVERGENT B0, `(.L_x_14717) ;  /* 0x000019e000007945 */ /* 0x000fe20003800200 */
[----:B------:R-:W-:Y:S01]  /*5350*/  FFMA.FTZ R216, R119, R216, -R221 ;  /* 0x000000d877d87223 */ /* 0x000fe200000108dd */
[----:B------:R-:W-:Y:S01]  /*5360*/  FMUL.FTZ R224, R115, R222 ;  /* 0x000000de73e07220 */ /* 0x000fe20000410000 */
[----:B------:R-:W-:-:S02]  /*5370*/  ISETP.GT.U32.AND P3, PT, R104, 0x1d, PT ;  /* 0x0000001d6800780c */ /* 0x000fc40003f64070 */
[-C--:B------:R-:W-:Y:S01]  /*5380*/  FMUL.FTZ R221, R115, R216.reuse ;  /* 0x000000d873dd7220 */ /* 0x080fe20000410000 */
[C---:B------:R-:W-:Y:S01]  /*5390*/  FFMA.FTZ R216, R117.reuse, R216, -R224 ;  /* 0x000000d875d87223 */ /* 0x040fe200000108e0 */
[C---:B------:R-:W-:Y:S02]  /*53a0*/  ISETP.GT.U32.AND P4, PT, R104.reuse, 0x1b, PT ;  /* 0x0000001b6800780c */ /* 0x040fe40003f84070 */
[----:B------:R-:W-:Y:S01]  /*53b0*/  FFMA.FTZ R221, R117, R222, R221 ;  /* 0x000000de75dd7223 */ /* 0x000fe200000100dd */
[----:B------:R-:W-:Y:S01]  /*53c0*/  ISETP.GT.U32.AND P5, PT, R104, 0x17, PT ;  /* 0x000000176800780c */ /* 0x000fe20003fa4070 */
[-C--:B-1----:R-:W-:Y:S02]  /*53d0*/  FMUL.FTZ R222, R216, R226.reuse ;  /* 0x000000e2d8de7220 */ /* 0x082fe40000410000 */
[C---:B------:R-:W-:Y:S01]  /*53e0*/  FMUL.FTZ R227, R221.reuse, R226 ;  /* 0x000000e2dde37220 */ /* 0x040fe20000410000 */
[----:B------:R-:W1:Y:S01]  /*53f0*/  SHFL.UP PT, R224, R221, 0x1, RZ ;  /* 0x04200000dde07989 */ /* 0x000e6200000e00ff */
[----:B------:R-:W-:Y:S01]  /*5400*/  ISETP.GT.U32.AND P6, PT, R104, 0xf, PT ;  /* 0x0000000f6800780c */ /* 0x000fe20003fc4070 */
[-C--:B0-----:R-:W-:Y:S01]  /*5410*/  FFMA.FTZ R229, R221, R225.reuse, R222 ;  /* 0x000000e1dde57223 */ /* 0x081fe200000100de */
[----:B------:R-:W-:Y:S01]  /*5420*/  FFMA.FTZ R226, R216, R225, -R227 ;  /* 0x000000e1d8e27223 */ /* 0x000fe200000108e3 */
[----:B------:R-:W0:Y:S01]  /*5430*/  SHFL.UP PT, R222, R216, 0x1, RZ ;  /* 0x04200000d8de7989 */ /* 0x000e2200000e00ff */
[C---:B------:R-:W-:Y:S01]  /*5440*/  FMUL.FTZ R227, R115.reuse, R220 ;  /* 0x000000dc73e37220 */ /* 0x040fe20000410000 */
[----:B------:R-:W-:Y:S01]  /*5450*/  @P2 FADD.FTZ R212, R212, R229 ;  /* 0x000000e5d4d42221 */ /* 0x000fe20000010000 */
[----:B------:R-:W-:Y:S01]  /*5460*/  FMUL.FTZ R229, R115, R218 ;  /* 0x000000da73e57220 */ /* 0x000fe20000410000 */
[----:B------:R-:W-:Y:S01]  /*5470*/  FFMA.FTZ R225, R117, R8, -R228 ;  /* 0x0000000875e17223 */ /* 0x000fe200000108e4 */
[C---:B------:R-:W-:Y:S01]  /*5480*/  FMUL.FTZ R228, R118.reuse, R234 ;  /* 0x000000ea76e47220 */ /* 0x040fe20000410000 */
[----:B------:R-:W-:Y:S01]  /*5490*/  @P2 FADD.FTZ R215, R215, R226 ;  /* 0x000000e2d7d72221 */ /* 0x000fe20000010000 */
[C---:B------:R-:W-:Y:S01]  /*54a0*/  FFMA.FTZ R229, R117.reuse, R220, -R229 ;  /* 0x000000dc75e57223 */ /* 0x040fe200000108e5 */
[----:B------:R-:W-:Y:S01]  /*54b0*/  FFMA.FTZ R226, R117, R218, R227 ;  /* 0x000000da75e27223 */ /* 0x000fe200000100e3 */
[-C--:B------:R-:W-:Y:S01]  /*54c0*/  FFMA.FTZ R231, R119, R225.reuse, R228 ;  /* 0x000000e177e77223 */ /* 0x080fe200000100e4 */
[----:B------:R-:W-:Y:S01]  /*54d0*/  FMUL.FTZ R236, R118, R225 ;  /* 0x000000e176ec7220 */ /* 0x000fe20000410000 */
[----:B------:R-:W-:Y:S01]  /*54e0*/  FADD.FTZ R229, R214, R229 ;  /* 0x000000e5d6e57221 */ /* 0x000fe20000010000 */
[----:B------:R-:W-:Y:S01]  /*54f0*/  FADD.FTZ R225, R191, R226 ;  /* 0x000000e2bfe17221 */ /* 0x000fe20000010000 */
[----:B------:R-:W2:Y:S01]  /*5500*/  SHFL.UP PT, R228, R212, 0x2, RZ ;  /* 0x04400000d4e47989 */ /* 0x000ea200000e00ff */
[C---:B------:R-:W-:Y:S01]  /*5510*/  FFMA.FTZ R236, R119.reuse, R234, -R236 ;  /* 0x000000ea77ec7223 */ /* 0x040fe200000108ec */
[C---:B------:R-:W-:Y:S01]  /*5520*/  FMUL.FTZ R226, R118.reuse, R229 ;  /* 0x000000e576e27220 */ /* 0x040fe20000410000 */
[-C--:B------:R-:W-:Y:S01]  /*5530*/  FMUL.FTZ R238, R118, R225.reuse ;  /* 0x000000e176ee7220 */ /* 0x080fe20000410000 */
[----:B------:R-:W4:Y:S02]  /*5540*/  SHFL.UP PT, R227, R215, 0x2, RZ ;  /* 0x04400000d7e37989 */ /* 0x000f2400000e00ff */
[----:B------:R-:W-:Y:S01]  /*5550*/  FFMA.FTZ R234, R119, R225, R226 ;  /* 0x000000e177ea7223 */ /* 0x000fe200000100e2 */
[CC--:B-1----:R-:W-:Y:S01]  /*5560*/  FMUL.FTZ R226, R216.reuse, R224.reuse ;  /* 0x000000e0d8e27220 */ /* 0x0c2fe20000410000 */
[----:B------:R-:W-:Y:S01]  /*5570*/  FMUL.FTZ R225, R221, R224 ;  /* 0x000000e0dde17220 */ /* 0x000fe20000410000 */
[----:B------:R-:W-:Y:S01]  /*5580*/  FFMA.FTZ R238, R119, R229, -R238 ;  /* 0x000000e577ee7223 */ /* 0x000fe200000108ee */
[----:B------:R-:W-:Y:S01]  /*5590*/  FADD.FTZ R234, R185, R234 ;  /* 0x000000eab9ea7221 */ /* 0x000fe20000010000 */
[-C--:B0-----:R-:W-:Y:S01]  /*55a0*/  @P2 FFMA.FTZ R221, R221, R222.reuse, R226 ;  /* 0x000000dedddd2223 */ /* 0x081fe200000100e2 */
[----:B------:R-:W-:Y:S01]  /*55b0*/  @P2 FFMA.FTZ R216, R216, R222, -R225 ;  /* 0x000000ded8d82223 */ /* 0x000fe200000108e1 */
[CC--:B------:R-:W-:Y:S01]  /*55c0*/  FMUL.FTZ R222, R120.reuse, R236.reuse ;  /* 0x000000ec78de7220 */ /* 0x0c0fe20000410000 */
[-C--:B------:R-:W-:Y:S01]  /*55d0*/  FMUL.FTZ R225, R120, R231.reuse ;  /* 0x000000e778e17220 */ /* 0x080fe20000410000 */
[----:B------:R-:W-:Y:S01]  /*55e0*/  ISETP.GE.AND P2, PT, R103, 0x2, PT ;  /* 0x000000026700780c */ /* 0x000fe20003f46270 */
[----:B------:R-:W0:Y:S01]  /*55f0*/  SHFL.UP PT, R224, R221, 0x2, RZ ;  /* 0x04400000dde07989 */ /* 0x000e2200000e00ff */
[C---:B------:R-:W-:Y:S01]  /*5600*/  FFMA.FTZ R231, R121.reuse, R231, R222 ;  /* 0x000000e779e77223 */ /* 0x040fe200000100de */
[----:B------:R-:W-:Y:S01]  /*5610*/  FFMA.FTZ R236, R121, R236, -R225 ;  /* 0x000000ec79ec7223 */ /* 0x000fe200000108e1 */
[----:B------:R-:W-:Y:S01]  /*5620*/  FADD.FTZ R238, R187, R238 ;  /* 0x000000eebbee7221 */ /* 0x000fe20000010000 */
[----:B------:R-:W1:Y:S01]  /*5630*/  SHFL.UP PT, R222, R216, 0x2, RZ ;  /* 0x04400000d8de7989 */ /* 0x000e6200000e00ff */
[----:B------:R-:W-:Y:S01]  /*5640*/  FMUL.FTZ R242, R122, R231 ;  /* 0x000000e77af27220 */ /* 0x000fe20000410000 */
[-C--:B--2---:R-:W-:Y:S01]  /*5650*/  FMUL.FTZ R226, R216, R228.reuse ;  /* 0x000000e4d8e27220 */ /* 0x084fe20000410000 */
[----:B------:R-:W-:Y:S01]  /*5660*/  FMUL.FTZ R225, R221, R228 ;  /* 0x000000e4dde17220 */ /* 0x000fe20000410000 */
[----:B------:R-:W-:Y:S01]  /*5670*/  FMUL.FTZ R228, R120, R238 ;  /* 0x000000ee78e47220 */ /* 0x000fe20000410000 */
[----:B------:R-:W-:Y:S01]  /*5680*/  FFMA.FTZ R242, R123, R236, -R242 ;  /* 0x000000ec7bf27223 */ /* 0x000fe200000108f2 */
[-C--:B----4-:R-:W-:Y:S01]  /*5690*/  FFMA.FTZ R229, R221, R227.reuse, R226 ;  /* 0x000000e3dde57223 */ /* 0x090fe200000100e2 */
[----:B------:R-:W-:Y:S01]  /*56a0*/  FFMA.FTZ R226, R216, R227, -R225 ;  /* 0x000000e3d8e27223 */ /* 0x000fe200000108e1 */
[----:B------:R-:W-:Y:S01]  /*56b0*/  FFMA.FTZ R240, R121, R234, R228 ;  /* 0x000000ea79f07223 */ /* 0x000fe200000100e4 */
[----:B------:R-:W-:Y:S01]  /*56c0*/  FMUL.FTZ R236, R122, R236 ;  /* 0x000000ec7aec7220 */ /* 0x000fe20000410000 */
[----:B------:R-:W-:Y:S01]  /*56d0*/  @P2 FADD.FTZ R212, R212, R229 ;  /* 0x000000e5d4d42221 */ /* 0x000fe20000010000 */
[----:B------:R-:W-:Y:S01]  /*56e0*/  @P2 FADD.FTZ R215, R215, R226 ;  /* 0x000000e2d7d72221 */ /* 0x000fe20000010000 */
[----:B------:R-:W-:Y:S01]  /*56f0*/  FMUL.FTZ R234, R120, R234 ;  /* 0x000000ea78ea7220 */ /* 0x000fe20000410000 */
[----:B------:R-:W-:Y:S01]  /*5700*/  FFMA.FTZ R236, R123, R231, R236 ;  /* 0x000000e77bec7223 */ /* 0x000fe200000100ec */
[----:B------:R-:W-:Y:S01]  /*5710*/  FADD.FTZ R240, R159, R240 ;  /* 0x000000f09ff07221 */ /* 0x000fe20000010000 */
[----:B------:R-:W2:Y:S01]  /*5720*/  SHFL.UP PT, R228, R212, 0x4, RZ ;  /* 0x04800000d4e47989 */ /* 0x000ea200000e00ff */
[----:B------:R-:W-:Y:S01]  /*5730*/  FFMA.FTZ R229, R121, R238, -R234 ;  /* 0x000000ee79e57223 */ /* 0x000fe200000108ea */
[----:B0-----:R-:W-:-:S02]  /*5740*/  FMUL.FTZ R226, R216, R224 ;  /* 0x000000e0d8e27220 */ /* 0x001fc40000410000 */
[----:B------:R-:W0:Y:S01]  /*5750*/  SHFL.UP PT, R227, R215, 0x4, RZ ;  /* 0x04800000d7e37989 */ /* 0x000e2200000e00ff */
[C---:B------:R-:W-:Y:S01]  /*5760*/  FMUL.FTZ R225, R221.reuse, R224 ;  /* 0x000000e0dde17220 */ /* 0x040fe20000410000 */
[----:B------:R-:W-:Y:S01]  /*5770*/  FADD.FTZ R229, R172, R229 ;  /* 0x000000e5ace57221 */ /* 0x000fe20000010000 */
[-C--:B-1----:R-:W-:Y:S02]  /*5780*/  @P2 FFMA.FTZ R221, R221, R222.reuse, R226 ;  /* 0x000000dedddd2223 */ /* 0x082fe400000100e2 */
[----:B------:R-:W-:Y:S01]  /*5790*/  @P2 FFMA.FTZ R216, R216, R222, -R225 ;  /* 0x000000ded8d82223 */ /* 0x000fe200000108e1 */
[----:B------:R-:W-:Y:S01]  /*57a0*/  FMUL.FTZ R222, R124, R242 ;  /* 0x000000f27cde7220 */ /* 0x000fe20000410000 */
[----:B------:R-:W-:Y:S01]  /*57b0*/  ISETP.GE.AND P2, PT, R103, 0x4, PT ;  /* 0x000000046700780c */ /* 0x000fe20003f46270 */
[----:B------:R-:W1:Y:S01]  /*57c0*/  SHFL.UP PT, R224, R221, 0x4, RZ ;  /* 0x04800000dde07989 */ /* 0x000e6200000e00ff */
[----:B------:R-:W-:Y:S01]  /*57d0*/  FMUL.FTZ R226, R122, R229 ;  /* 0x000000e57ae27220 */ /* 0x000fe20000410000 */
[-C--:B------:R-:W-:Y:S01]  /*57e0*/  FFMA.FTZ R233, R125, R236.reuse, R222 ;  /* 0x000000ec7de97223 */ /* 0x080fe200000100de */
[----:B------:R-:W-:Y:S01]  /*57f0*/  FMUL.FTZ R236, R124, R236 ;  /* 0x000000ec7cec7220 */ /* 0x000fe20000410000 */
[----:B------:R-:W4:Y:S01]  /*5800*/  SHFL.UP PT, R222, R216, 0x4, RZ ;  /* 0x04800000d8de7989 */ /* 0x000f2200000e00ff */
[-C--:B------:R-:W-:Y:S01]  /*5810*/  FFMA.FTZ R231, R123, R240.reuse, R226 ;  /* 0x000000f07be77223 */ /* 0x080fe200000100e2 */
[----:B------:R-:W-:Y:S01]  /*5820*/  FMUL.FTZ R240, R122, R240 ;  /* 0x000000f07af07220 */ /* 0x000fe20000410000 */
[----:B------:R-:W-:-:S02]  /*5830*/  FFMA.FTZ R236, R125, R242, -R236 ;  /* 0x000000f27dec7223 */ /* 0x000fc400000108ec */
[----:B------:R-:W-:Y:S01]  /*5840*/  FADD.FTZ R231, R160, R231 ;  /* 0x000000e7a0e77221 */ /* 0x000fe20000010000 */
[----:B------:R-:W-:Y:S01]  /*5850*/  FFMA.FTZ R240, R123, R229, -R240 ;  /* 0x000000e57bf07223 */ /* 0x000fe200000108f0 */
[-C--:B--2---:R-:W-:Y:S01]  /*5860*/  FMUL.FTZ R225, R221, R228.reuse ;  /* 0x000000e4dde17220 */ /* 0x084fe20000410000 */
[C---:B------:R-:W-:Y:S02]  /*5870*/  FMUL.FTZ R228, R216.reuse, R228 ;  /* 0x000000e4d8e47220 */ /* 0x040fe40000410000 */
[----:B------:R-:W-:Y:S01]  /*5880*/  FADD.FTZ R240, R173, R240 ;  /* 0x000000f0adf07221 */ /* 0x000fe20000010000 */
[----:B0-----:R-:W-:Y:S01]  /*5890*/  FFMA.FTZ R226, R216, R227, -R225 ;  /* 0x000000e3d8e27223 */ /* 0x001fe200000108e1 */
[C---:B------:R-:W-:Y:S01]  /*58a0*/  FMUL.FTZ R225, R126.reuse, R233 ;  /* 0x000000e97ee17220 */ /* 0x040fe20000410000 */
[----:B------:R-:W-:Y:S01]  /*58b0*/  FFMA.FTZ R227, R221, R227, R228 ;  /* 0x000000e3dde37223 */ /* 0x000fe200000100e4 */
[-C--:B------:R-:W-:Y:S01]  /*58c0*/  FMUL.FTZ R228, R126, R236.reuse ;  /* 0x000000ec7ee47220 */ /* 0x080fe20000410000 */
[----:B------:R-:W-:Y:S01]  /*58d0*/  @P2 FADD.FTZ R215, R215, R226 ;  /* 0x000000e2d7d72221 */ /* 0x000fe20000010000 */
[C---:B------:R-:W-:Y:S01]  /*58e0*/  FFMA.FTZ R236, R127.reuse, R236, -R225 ;  /* 0x000000ec7fec7223 */ /* 0x040fe200000108e1 */
[----:B------:R-:W-:Y:S01]  /*58f0*/  @P2 FADD.FTZ R212, R212, R227 ;  /* 0x000000e3d4d42221 */ /* 0x000fe20000010000 */
[----:B------:R-:W-:Y:S01]  /*5900*/  FFMA.FTZ R233, R127, R233, R228 ;  /* 0x000000e97fe97223 */ /* 0x000fe200000100e4 */
[CC--:B-1----:R-:W-:Y:S01]  /*5910*/  FMUL.FTZ R225, R221.reuse, R224.reuse ;  /* 0x000000e0dde17220 */ /* 0x0c2fe20000410000 */
[----:B------:R-:W-:Y:S01]  /*5920*/  FMUL.FTZ R224, R216, R224 ;  /* 0x000000e0d8e07220 */ /* 0x000fe20000410000 */
[----:B------:R-:W-:Y:S01]  /*5930*/  FMUL.FTZ R226, R128, R236 ;  /* 0x000000ec80e27220 */ /* 0x000fe20000410000 */
[----:B------:R-:W0:Y:S01]  /*5940*/  SHFL.UP PT, R228, R212, 0x8, RZ ;  /* 0x05000000d4e47989 */ /* 0x000e2200000e00ff */
[-C--:B----4-:R-:W-:Y:S01]  /*5950*/  @P2 FFMA.FTZ R216, R216, R222.reuse, -R225 ;  /* 0x000000ded8d82223 */ /* 0x090fe200000108e1 */
[----:B------:R-:W-:Y:S01]  /*5960*/  @P2 FFMA.FTZ R221, R221, R222, R224 ;  /* 0x000000dedddd2223 */ /* 0x000fe200000100e0 */
[-C--:B------:R-:W-:Y:S01]  /*5970*/  FMUL.FTZ R222, R128, R233.reuse ;  /* 0x000000e980de7220 */ /* 0x080fe20000410000 */
[----:B------:R-:W1:Y:S01]  /*5980*/  SHFL.UP PT, R227, R215, 0x8, RZ ;  /* 0x05000000d7e37989 */ /* 0x000e6200000e00ff */
[C---:B------:R-:W-:Y:S01]  /*5990*/  FFMA.FTZ R229, R129.reuse, R233, R226 ;  /* 0x000000e981e57223 */ /* 0x040fe200000100e2 */
[C---:B------:R-:W-:Y:S01]  /*59a0*/  FMUL.FTZ R224, R124.reuse, R240 ;  /* 0x000000f07ce07220 */ /* 0x040fe20000410000 */
[----:B------:R-:W-:Y:S01]  /*59b0*/  FFMA.FTZ R233, R129, R236, -R222 ;  /* 0x000000ec81e97223 */ /* 0x000fe200000108de */
[----:B------:R-:W2:Y:S01]  /*59c0*/  SHFL.UP PT, R226, R221, 0x8, RZ ;  /* 0x05000000dde27989 */ /* 0x000ea200000e00ff */
[----:B------:R-:W-:Y:S01]  /*59d0*/  FMUL.FTZ R225, R124, R231 ;  /* 0x000000e77ce17220 */ /* 0x000fe20000410000 */
[----:B------:R-:W-:Y:S01]  /*59e0*/  ISETP.GE.AND P2, PT, R103, 0x8, PT ;  /* 0x000000086700780c */ /* 0x000fe20003f46270 */
[C---:B------:R-:W-:Y:S01]  /*59f0*/  FMUL.FTZ R234, R130.reuse, R229 ;  /* 0x000000e582ea7220 */ /* 0x040fe20000410000 */
[----:B------:R-:W4:Y:S01]  /*5a00*/  SHFL.UP PT, R222, R216, 0x8, RZ ;  /* 0x05000000d8de7989 */ /* 0x000f2200000e00ff */
        /* <DEDUP_REMOVED lines=8> */
[-C--:B------:R-:W-:Y:S01]  /*5a90*/  FMUL.FTZ R238, R126, R233.reuse ;  /* 0x000000e97eee7220 */ /* 0x080fe20000410000 */
[CC--:B0-----:R-:W-:Y:S01]  /*5aa0*/  FMUL.FTZ R234, R216.reuse, R228.reuse ;  /* 0x000000e4d8ea7220 */ /* 0x0c1fe20000410000 */
[----:B------:R-:W-:Y:S01]  /*5ab0*/  FMUL.FTZ R229, R221, R228 ;  /* 0x000000e4dde57220 */ /* 0x000fe20000410000 */
[----:B------:R-:W-:Y:S02]  /*5ac0*/  FFMA.FTZ R240, R127, R233, -R240 ;  /* 0x000000e97ff07223 */ /* 0x000fe400000108f0 */
[-C--:B-1----:R-:W-:Y:S01]  /*5ad0*/  FFMA.FTZ R231, R221, R227.reuse, R234 ;  /* 0x000000e3dde77223 */ /* 0x082fe200000100ea */
[C---:B------:R-:W-:Y:S01]  /*5ae0*/  FFMA.FTZ R234, R216.reuse, R227, -R229 ;  /* 0x000000e3d8ea7223 */ /* 0x040fe200000108e5 */
[----:B------:R-:W-:Y:S01]  /*5af0*/  FADD.FTZ R240, R175, R240 ;  /* 0x000000f0aff07221 */ /* 0x000fe20000010000 */
[-C--:B--2---:R-:W-:Y:S01]  /*5b00*/  FMUL.FTZ R228, R216, R226.reuse ;  /* 0x000000e2d8e47220 */ /* 0x084fe20000410000 */
[----:B------:R-:W-:Y:S01]  /*5b10*/  @P2 FADD.FTZ R212, R212, R231 ;  /* 0x000000e7d4d42221 */ /* 0x000fe20000010000 */
[----:B------:R-:W-:Y:S01]  /*5b20*/  FMUL.FTZ R227, R221, R226 ;  /* 0x000000e2dde37220 */ /* 0x000fe20000410000 */
[----:B------:R-:W-:Y:S01]  /*5b30*/  @P2 FADD.FTZ R215, R215, R234 ;  /* 0x000000ead7d72221 */ /* 0x000fe20000010000 */
[----:B----4-:R-:W-:Y:S01]  /*5b40*/  @P2 FFMA.FTZ R221, R221, R222, R228 ;  /* 0x000000dedddd2223 */ /* 0x010fe200000100e4 */
[----:B------:R-:W-:Y:S01]  /*5b50*/  FFMA.FTZ R231, R127, R236, R238 ;  /* 0x000000ec7fe77223 */ /* 0x000fe200000100ee */
[----:B------:R-:W0:Y:S01]  /*5b60*/  SHFL.UP PT, R229, R212, 0x10, RZ ;  /* 0x06000000d4e57989 */ /* 0x000e2200000e00ff */
[----:B------:R-:W-:Y:S01]  /*5b70*/  @P2 FFMA.FTZ R216, R216, R222, -R227 ;  /* 0x000000ded8d82223 */ /* 0x000fe200000108e3 */
[-C--:B------:R-:W-:Y:S01]  /*5b80*/  FMUL.FTZ R234, R132, R224.reuse ;  /* 0x000000e084ea7220 */ /* 0x080fe20000410000 */
[----:B------:R-:W-:Y:S01]  /*5b90*/  FADD.FTZ R231, R162, R231 ;  /* 0x000000e7a2e77221 */ /* 0x000fe20000010000 */
[----:B------:R-:W1:Y:S01]  /*5ba0*/  SHFL.UP PT, R227, R221, 0x10, RZ ;  /* 0x06000000dde37989 */ /* 0x000e6200000e00ff */
[-C--:B------:R-:W-:Y:S01]  /*5bb0*/  FMUL.FTZ R222, R132, R225.reuse ;  /* 0x000000e184de7220 */ /* 0x080fe20000410000 */
[C---:B------:R-:W-:Y:S01]  /*5bc0*/  FFMA.FTZ R234, R133.reuse, R225, -R234 ;  /* 0x000000e185ea7223 */ /* 0x040fe200000108ea */
[CC--:B------:R-:W-:Y:S01]  /*5bd0*/  FMUL.FTZ R225, R128.reuse, R231.reuse ;  /* 0x000000e780e17220 */ /* 0x0c0fe20000410000 */
[----:B------:R-:W2:Y:S01]  /*5be0*/  SHFL.UP PT, R228, R215, 0x10, RZ ;  /* 0x06000000d7e47989 */ /* 0x000ea200000e00ff */
[----:B------:R-:W-:Y:S01]  /*5bf0*/  FFMA.FTZ R224, R133, R224, R222 ;  /* 0x000000e085e07223 */ /* 0x000fe200000100de */
[----:B------:R-:W-:Y:S01]  /*5c00*/  ISETP.GE.AND P2, PT, R103, 0x10, PT ;  /* 0x000000106700780c */ /* 0x000fe20003f46270 */
[-C--:B------:R-:W-:Y:S01]  /*5c10*/  FMUL.FTZ R222, R128, R240.reuse ;  /* 0x000000f080de7220 */ /* 0x080fe20000410000 */
[----:B------:R-:W4:Y:S01]  /*5c20*/  SHFL.UP PT, R226, R216, 0x10, RZ ;  /* 0x06000000d8e27989 */ /* 0x000f2200000e00ff */
[C---:B------:R-:W-:Y:S01]  /*5c30*/  FFMA.FTZ R233, R129.reuse, R240, -R225 ;  /* 0x000000f081e97223 */ /* 0x040fe200000108e1 */
[C---:B------:R-:W-:Y:S01]  /*5c40*/  FMUL.FTZ R225, R134.reuse, R224 ;  /* 0x000000e086e17220 */ /* 0x040fe20000410000 */
[----:B------:R-:W-:Y:S01]  /*5c50*/  FFMA.FTZ R236, R129, R231, R222 ;  /* 0x000000e781ec7223 */ /* 0x000fe200000100de */
[-C--:B------:R-:W-:Y:S01]  /*5c60*/  FMUL.FTZ R222, R134, R234.reuse ;  /* 0x000000ea86de7220 */ /* 0x080fe20000410000 */
[----:B------:R-:W-:Y:S01]  /*5c70*/  FADD.FTZ R233, R176, R233 ;  /* 0x000000e9b0e97221 */ /* 0x000fe20000010000 */
[----:B------:R-:W-:Y:S01]  /*5c80*/  FFMA.FTZ R235, R135, R234, -R225 ;  /* 0x000000ea87eb7223 */ /* 0x000fe200000108e1 */
[----:B------:R-:W-:Y:S01]  /*5c90*/  FADD.FTZ R236, R163, R236 ;  /* 0x000000eca3ec7221 */ /* 0x000fe20000010000 */
[----:B------:R-:W-:Y:S01]  /*5ca0*/  FFMA.FTZ R222, R135, R224, R222 ;  /* 0x000000e087de7223 */ /* 0x000fe200000100de */
        /* <DEDUP_REMOVED lines=8> */
[----:B---3--:R-:W-:Y:S01]  /*5d30*/  SHFL.IDX PT, R3, R3, RZ, 0x1f ;  /* 0x00001fff03037589 */ /* 0x008fe200000e0000 */
[----:B------:R-:W-:Y:S01]  /*5d40*/  @P2 FADD.FTZ R215, R215, R224 ;  /* 0x000000e0d7d72221 */ /* 0x000fe20000010000 */
[----:B------:R-:W-:Y:S01]  /*5d50*/  @P2 FADD.FTZ R212, R212, R229 ;  /* 0x000000e5d4d42221 */ /* 0x000fe20000010000 */
[----:B------:R-:W-:Y:S01]  /*5d60*/  FMUL.FTZ R224, R130, R233 ;  /* 0x000000e982e07220 */ /* 0x000fe20000410000 */
[----:B------:R-:W0:Y:S01]  /*5d70*/  SHFL.UP PT, R216, R216, 0x1, RZ ;  /* 0x04200000d8d87989 */ /* 0x000e2200000e00ff */
[----:B------:R-:W-:Y:S01]  /*5d80*/  FMUL.FTZ R226, R136, R222 ;  /* 0x000000de88e27220 */ /* 0x000fe20000410000 */
[----:B------:R-:W-:Y:S01]  /*5d90*/  ISETP.NE.AND P2, PT, R104, 0x1f, PT ;  /* 0x0000001f6800780c */ /* 0x000fe20003f45270 */
[-C--:B------:R-:W-:Y:S01]  /*5da0*/  FFMA.FTZ R225, R131, R236.reuse, R224 ;  /* 0x000000ec83e17223 */ /* 0x080fe200000100e0 */
[----:B------:R-:W1:Y:S01]  /*5db0*/  SHFL.UP PT, R221, R221, 0x1, RZ ;  /* 0x04200000dddd7989 */ /* 0x000e6200000e00ff */
[----:B------:R-:W-:Y:S01]  /*5dc0*/  FMUL.FTZ R236, R130, R236 ;  /* 0x000000ec82ec7220 */ /* 0x000fe20000410000 */
[-C--:B------:R-:W-:Y:S01]  /*5dd0*/  FMUL.FTZ R224, R136, R235.reuse ;  /* 0x000000eb88e07220 */ /* 0x080fe20000410000 */
[----:B------:R-:W-:Y:S01]  /*5de0*/  FFMA.FTZ R226, R137, R235, -R226 ;  /* 0x000000eb89e27223 */ /* 0x000fe200000108e2 */
[----:B------:R-:W2:Y:S01]  /*5df0*/  SHFL.IDX PT, R2, R2, RZ, 0x1f ;  /* 0x00001fff02027589 */ /* 0x000ea200000e0000 */
[----:B------:R-:W-:Y:S01]  /*5e00*/  FFMA.FTZ R236, R131, R233, -R236 ;  /* 0x000000e983ec7223 */ /* 0x000fe200000108ec */
[----:B------:R-:W-:Y:S01]  /*5e10*/  FFMA.FTZ R224, R137, R222, R224 ;  /* 0x000000de89e07223 */ /* 0x000fe200000100e0 */
[----:B------:R-:W-:Y:S01]  /*5e20*/  FMUL.FTZ R222, R138, R226 ;  /* 0x000000e28ade7220 */ /* 0x000fe20000410000 */
[----:B------:R-:W3:Y:S01]  /*5e30*/  SHFL.UP PT, R212, R212, 0x1, RZ ;  /* 0x04200000d4d47989 */ /* 0x000ee200000e00ff */
[----:B------:R-:W-:Y:S01]  /*5e40*/  FADD.FTZ R236, R177, R236 ;  /* 0x000000ecb1ec7221 */ /* 0x000fe20000010000 */
[----:B------:R-:W-:Y:S01]  /*5e50*/  FADD.FTZ R225, R164, R225 ;  /* 0x000000e1a4e17221 */ /* 0x000fe20000010000 */
[----:B------:R-:W-:Y:S01]  /*5e60*/  FFMA.FTZ R228, R139, R224, R222 ;  /* 0x000000e08be47223 */ /* 0x000fe200000100de */
[----:B------:R-:W4:Y:S01]  /*5e70*/  SHFL.UP PT, R215, R215, 0x1, RZ ;  /* 0x04200000d7d77989 */ /* 0x000f2200000e00ff */
[----:B------:R-:W-:Y:S01]  /*5e80*/  FMUL.FTZ R222, R132, R236 ;  /* 0x000000ec84de7220 */ /* 0x000fe20000410000 */
[----:B------:R-:W-:Y:S01]  /*5e90*/  FMUL.FTZ R229, R138, R224 ;  /* 0x000000e08ae57220 */ /* 0x000fe20000410000 */
[----:B------:R-:W-:-:S02]  /*5ea0*/  FMUL.FTZ R227, R132, R225 ;  /* 0x000000e184e37220 */ /* 0x000fc40000410000 */
[----:B------:R-:W-:Y:S01]  /*5eb0*/  FFMA.FTZ R224, R133, R225, R222 ;  /* 0x000000e185e07223 */ /* 0x000fe200000100de */
[----:B------:R-:W-:Y:S01]  /*5ec0*/  FFMA.FTZ R229, R139, R226, -R229 ;  /* 0x000000e28be57223 */ /* 0x000fe200000108e5 */
[----:B------:R-:W-:Y:S01]  /*5ed0*/  FFMA.FTZ R227, R133, R236, -R227 ;  /* 0x000000ec85e37223 */ /* 0x000fe200000108e3 */
[----:B0-----:R-:W-:Y:S01]  /*5ee0*/  FMUL.FTZ R222, R216, R3 ;  /* 0x00000003d8de7220 */ /* 0x001fe20000410000 */
[CC--:B------:R-:W-:Y:S01]  /*5ef0*/  FMUL.FTZ R226, R140.reuse, R228.reuse ;  /* 0x000000e48ce27220 */ /* 0x0c0fe20000410000 */
[----:B------:R-:W-:Y:S01]  /*5f00*/  FMUL.FTZ R231, R140, R229 ;  /* 0x000000e58ce77220 */ /* 0x000fe20000410000 */
[----:B------:R-:W-:Y:S01]  /*5f10*/  FADD.FTZ R227, R178, R227 ;  /* 0x000000e3b2e37221 */ /* 0x000fe20000010000 */
[----:B-1----:R-:W-:Y:S01]  /*5f20*/  FMUL.FTZ R225, R221, R3 ;  /* 0x00000003dde17220 */ /* 0x002fe20000410000 */
[C---:B------:R-:W-:Y:S01]  /*5f30*/  FFMA.FTZ R226, R141.reuse, R229, -R226 ;  /* 0x000000e58de27223 */ /* 0x040fe200000108e2 */
[----:B------:R-:W-:Y:S01]  /*5f40*/  FFMA.FTZ R231, R141, R228, R231 ;  /* 0x000000e48de77223 */ /* 0x000fe200000100e7 */
[----:B------:R-:W-:Y:S01]  /*5f50*/  FADD.FTZ R224, R165, R224 ;  /* 0x000000e0a5e07221 */ /* 0x000fe20000010000 */
[-C--:B--2---:R-:W-:Y:S01]  /*5f60*/  FFMA.FTZ R221, R221, R2.reuse, R222 ;  /* 0x00000002dddd7223 */ /* 0x084fe200000100de */
[----:B------:R-:W-:Y:S01]  /*5f70*/  FFMA.FTZ R216, R216, R2, -R225 ;  /* 0x00000002d8d87223 */ /* 0x000fe200000108e1 */
[C---:B------:R-:W-:Y:S01]  /*5f80*/  FMUL.FTZ R225, R142.reuse, R231 ;  /* 0x000000e78ee17220 */ /* 0x040fe20000410000 */
[----:B------:R-:W-:Y:S01]  /*5f90*/  FMUL.FTZ R228, R142, R226 ;  /* 0x000000e28ee47220 */ /* 0x000fe20000410000 */
[----:B---3--:R-:W-:-:S02]  /*5fa0*/  @P1 FADD.FTZ R3, R212, R221 ;  /* 0x000000ddd4031221 */ /* 0x008fc40000010000 */
[C---:B------:R-:W-:Y:S01]  /*5fb0*/  FFMA.FTZ R225, R143.reuse, R226, -R225 ;  /* 0x000000e28fe17223 */ /* 0x040fe200000108e1 */
[----:B------:R-:W-:Y:S01]  /*5fc0*/  FFMA.FTZ R231, R143, R231, R228 ;  /* 0x000000e78fe77223 */ /* 0x000fe200000100e4 */
[----:B----4-:R-:W-:Y:S01]  /*5fd0*/  @P1 FADD.FTZ R2, R215, R216 ;  /* 0x000000d8d7021221 */ /* 0x010fe20000010000 */
[C---:B------:R-:W-:Y:S01]  /*5fe0*/  FMUL.FTZ R215, R11.reuse, R3 ;  /* 0x000000030bd77220 */ /* 0x040fe20000410000 */
[----:B------:R-:W-:Y:S01]  /*5ff0*/  FMUL.FTZ R216, R134, R227 ;  /* 0x000000e386d87220 */ /* 0x000fe20000410000 */
[----:B------:R-:W-:Y:S01]  /*6000*/  FMUL.FTZ R222, R144, R231 ;  /* 0x000000e790de7220 */ /* 0x000fe20000410000 */
[-C--:B------:R-:W-:Y:S01]  /*6010*/  FMUL.FTZ R212, R11, R2.reuse ;  /* 0x000000020bd47220 */ /* 0x080fe20000410000 */
[----:B------:R-:W-:Y:S01]  /*6020*/  FFMA.FTZ R2, R10, R2, -R215 ;  /* 0x000000020a027223 */ /* 0x000fe200000108d7 */
[-C--:B------:R-:W-:Y:S01]  /*6030*/  FFMA.FTZ R215, R135, R224.reuse, R216 ;  /* 0x000000e087d77223 */ /* 0x080fe200000100d8 */
[----:B------:R-:W-:Y:S01]  /*6040*/  FMUL.FTZ R11, R144, R225 ;  /* 0x000000e1900b7220 */ /* 0x000fe20000410000 */
[----:B------:R-:W-:Y:S01]  /*6050*/  FFMA.FTZ R212, R10, R3, R212 ;  /* 0x000000030ad47223 */ /* 0x000fe200000100d4 */
[----:B------:R-:W-:Y:S01]  /*6060*/  FMUL.FTZ R10, R134, R224 ;  /* 0x000000e0860a7220 */ /* 0x000fe20000410000 */
[----:B------:R-:W-:Y:S01]  /*6070*/  FADD.FTZ R209, R209, R2 ;  /* 0x00000002d1d17221 */ /* 0x000fe20000010000 */
[----:B------:R-:W-:Y:S01]  /*6080*/  FFMA.FTZ R2, R146, R231, R11 ;  /* 0x000000e792027223 */ /* 0x000fe2000001000b */
[----:B------:R-:W-:Y:S01]  /*6090*/  FADD.FTZ R3, R211, R212 ;  /* 0x000000d4d3037221 */ /* 0x000fe20000010000 */
[----:B------:R-:W-:Y:S01]  /*60a0*/  FFMA.FTZ R216, R135, R227, -R10 ;  /* 0x000000e387d87223 */ /* 0x000fe2000001080a */
[----:B------:R-:W-:Y:S01]  /*60b0*/  FMUL.FTZ R212, R144, R209 ;  /* 0x000000d190d47220 */ /* 0x000fe20000410000 */
[----:B------:R-:W-:Y:S01]  /*60c0*/  FADD.FTZ R215, R166, R215 ;  /* 0x000000d7a6d77221 */ /* 0x000fe20000010000 */
[-C--:B------:R-:W-:Y:S01]  /*60d0*/  FMUL.FTZ R10, R144, R3.reuse ;  /* 0x00000003900a7220 */ /* 0x080fe20000410000 */
[----:B------:R-:W-:Y:S01]  /*60e0*/  FADD.FTZ R216, R179, R216 ;  /* 0x000000d8b3d87221 */ /* 0x000fe20000010000 */
[----:B------:R-:W-:Y:S01]  /*60f0*/  FFMA.FTZ R212, R146, R3, R212 ;  /* 0x0000000392d47223 */ /* 0x000fe200000100d4 */
[----:B------:R-:W-:Y:S01]  /*6100*/  FMUL.FTZ R221, R136, R215 ;  /* 0x000000d788dd7220 */ /* 0x000fe20000410000 */
[C---:B------:R-:W-:Y:S01]  /*6110*/  FFMA.FTZ R11, R146.reuse, R209, -R10 ;  /* 0x000000d1920b7223 */ /* 0x040fe2000001080a */
[----:B------:R-:W-:Y:S01]  /*6120*/  FFMA.FTZ R10, R146, R225, -R222 ;  /* 0x000000e1920a7223 */ /* 0x000fe200000108de */
[C---:B------:R-:W-:Y:S01]  /*6130*/  FFMA.FTZ R206, R99.reuse, R206, R212 ;  /* 0x000000ce63ce7223 */ /* 0x040fe200000100d4 */
[----:B------:R-:W-:Y:S01]  /*6140*/  FMUL.FTZ R222, R136, R216 ;  /* 0x000000d888de7220 */ /* 0x000fe20000410000 */
[----:B------:R-:W-:Y:S01]  /*6150*/  FFMA.FTZ R204, R99, R204, R11 ;  /* 0x000000cc63cc7223 */ /* 0x000fe2000001000b */
        /* <DEDUP_REMOVED lines=8> */
[----:B------:R-:W-:Y:S01]  /*61e0*/  FMUL.FTZ R225, R96, R89 ;  /* 0x0000005960e17220 */ /* 0x000fe20000410000 */
[----:B------:R-:W-:Y:S01]  /*61f0*/  FFMA.FTZ R211, R98, R213, R211 ;  /* 0x000000d562d37223 */ /* 0x000fe200000100d3 */
[-C--:B------:R-:W-:Y:S01]  /*6200*/  FMUL.FTZ R224, R138, R222.reuse ;  /* 0x000000de8ae07220 */ /* 0x080fe20000410000 */
[----:B------:R-:W-:Y:S01]  /*6210*/  FFMA.FTZ R207, R98, R207, R212 ;  /* 0x000000cf62cf7223 */ /* 0x000fe200000100d4 */
[----:B------:R-:W-:Y:S01]  /*6220*/  FMUL.FTZ R213, R138, R221 ;  /* 0x000000dd8ad57220 */ /* 0x000fe20000410000 */
[C---:B------:R-:W-:Y:S01]  /*6230*/  FMUL.FTZ R216, R140.reuse, R211 ;  /* 0x000000d38cd87220 */ /* 0x040fe20000410000 */
[C---:B------:R-:W-:Y:S01]  /*6240*/  FFMA.FTZ R224, R139.reuse, R221, -R224 ;  /* 0x000000dd8be07223 */ /* 0x040fe200000108e0 */
[CC--:B------:R-:W-:Y:S01]  /*6250*/  FMUL.FTZ R212, R140.reuse, R207.reuse ;  /* 0x000000cf8cd47220 */ /* 0x0c0fe20000410000 */
[----:B------:R-:W-:Y:S01]  /*6260*/  FFMA.FTZ R213, R139, R222, R213 ;  /* 0x000000de8bd57223 */ /* 0x000fe200000100d5 */
[----:B------:R-:W-:Y:S01]  /*6270*/  FFMA.FTZ R216, R141, R207, R216 ;  /* 0x000000cf8dd87223 */ /* 0x000fe200000100d8 */
[----:B------:R-:W-:Y:S01]  /*6280*/  FADD.FTZ R224, R181, R224 ;  /* 0x000000e0b5e07221 */ /* 0x000fe20000010000 */
[----:B------:R-:W-:Y:S01]  /*6290*/  FFMA.FTZ R11, R141, R211, -R212 ;  /* 0x000000d38d0b7223 */ /* 0x000fe200000108d4 */
[----:B------:R-:W-:Y:S01]  /*62a0*/  PLOP3.LUT P1, PT, PT, PT, UP0, 0x80, 0x8 ;  /* 0x000000000008781c */ /* 0x000fe20003f2f008 */
[C---:B------:R-:W-:Y:S01]  /*62b0*/  FFMA.FTZ R222, R97.reuse, R210, R216 ;  /* 0x000000d261de7223 */ /* 0x040fe200000100d8 */
[----:B------:R-:W-:Y:S01]  /*62c0*/  FMUL.FTZ R212, R140, R224 ;  /* 0x000000e08cd47220 */ /* 0x000fe20000410000 */
[----:B------:R-:W-:Y:S01]  /*62d0*/  FFMA.FTZ R208, R97, R208, R11 ;  /* 0x000000d061d07223 */ /* 0x000fe2000001000b */
[----:B------:R-:W-:Y:S01]  /*62e0*/  FADD.FTZ R11, R168, R213 ;  /* 0x000000d5a80b7221 */ /* 0x000fe20000010000 */
[----:B------:R-:W-:Y:S01]  /*62f0*/  FMUL.FTZ R210, R138, R222 ;  /* 0x000000de8ad27220 */ /* 0x000fe20000410000 */
[----:B------:R-:W-:Y:S01]  /*6300*/  ISETP.NE.OR P1, PT, R20, RZ, P1 ;  /* 0x000000ff1400720c */ /* 0x000fe20000f25670 */
[-C--:B------:R-:W-:Y:S01]  /*6310*/  FMUL.FTZ R213, R138, R208.reuse ;  /* 0x000000d08ad57220 */ /* 0x080fe20000410000 */
        /* <DEDUP_REMOVED lines=23> */
[-C--:B------:R-:W-:Y:S01]  /*6490*/  FMUL.FTZ R11, R134, R224.reuse ;  /* 0x000000e0860b7220 */ /* 0x080fe20000410000 */
[-C--:B------:R-:W-:Y:S01]  /*64a0*/  FMUL.FTZ R210, R144, R213.reuse ;  /* 0x000000d590d27220 */ /* 0x080fe20000410000 */
[C---:B------:R-:W-:Y:S01]  /*64b0*/  FFMA.FTZ R216, R146.reuse, R213, R221 ;  /* 0x000000d592d87223 */ /* 0x040fe200000100dd */
[C---:B------:R-:W-:Y:S01]  /*64c0*/  FFMA.FTZ R213, R135.reuse, R224, -R190 ;  /* 0x000000e087d57223 */ /* 0x040fe200000108be */
[----:B------:R-:W-:Y:S01]  /*64d0*/  FFMA.FTZ R190, R135, R202, R11 ;  /* 0x000000ca87be7223 */ /* 0x000fe2000001000b */
[----:B------:R-:W-:Y:S01]  /*64e0*/  FFMA.FTZ R11, R146, R215, -R210 ;  /* 0x000000d7920b7223 */ /* 0x000fe200000108d2 */
[----:B------:R-:W-:Y:S01]  /*64f0*/  FMUL.FTZ R210, R100, R93 ;  /* 0x0000005d64d27220 */ /* 0x000fe20000410000 */
[C---:B------:R-:W-:Y:S01]  /*6500*/  FFMA.FTZ R201, R88.reuse, R201, R213 ;  /* 0x000000c958c97223 */ /* 0x040fe200000100d5 */
[----:B------:R-:W-:Y:S01]  /*6510*/  FFMA.FTZ R215, R88, R189, R190 ;  /* 0x000000bd58d77223 */ /* 0x000fe200000100be */
[----:B------:R-:W-:Y:S01]  /*6520*/  FFMA.FTZ R213, R0, R209, RZ ;  /* 0x000000d100d57223 */ /* 0x000fe200000100ff */
[-C--:B------:R-:W-:Y:S01]  /*6530*/  FFMA.FTZ R190, -R108, R210.reuse, R209 ;  /* 0x000000d26cbe7223 */ /* 0x080fe200000101d1 */
[----:B------:R-:W-:Y:S01]  /*6540*/  FFMA.FTZ R189, R110, -R210, R3 ;  /* 0x800000d26ebd7223 */ /* 0x000fe20000010003 */
[----:B------:R-:W-:Y:S01]  /*6550*/  FMUL.FTZ R212, R99, R94 ;  /* 0x0000005e63d47220 */ /* 0x000fe20000410000 */
[----:B------:R-:W-:Y:S01]  /*6560*/  FMUL.FTZ R210, R132, R201 ;  /* 0x000000c984d27220 */ /* 0x000fe20000410000 */
[----:B------:R-:W-:Y:S01]  /*6570*/  FFMA.FTZ R209, R36, R204, R213 ;  /* 0x000000cc24d17223 */ /* 0x000fe200000100d5 */
[----:B------:R-:W-:Y:S01]  /*6580*/  FFMA.FTZ R3, R0, -R3, RZ ;  /* 0x8000000300037223 */ /* 0x000fe200000100ff */
[----:B------:R-:W-:Y:S01]  /*6590*/  FFMA.FTZ R213, -R107, R212, R204 ;  /* 0x000000d46bd57223 */ /* 0x000fe200000101cc */
[-C--:B------:R-:W-:Y:S01]  /*65a0*/  FFMA.FTZ R210, R133, R215.reuse, R210 ;  /* 0x000000d785d27223 */ /* 0x080fe200000100d2 */
[----:B------:R-:W-:Y:S01]  /*65b0*/  FMUL.FTZ R204, R132, R215 ;  /* 0x000000d784cc7220 */ /* 0x000fe20000410000 */
[----:B------:R-:W-:Y:S01]  /*65c0*/  FFMA.FTZ R226, R36, -R206, R3 ;  /* 0x800000ce24e27223 */ /* 0x000fe20000010003 */
[----:B------:R-:W-:Y:S01]  /*65d0*/  FFMA.FTZ R212, R109, -R212, R206 ;  /* 0x800000d46dd47223 */ /* 0x000fe200000100ce */
[----:B------:R-:W-:Y:S01]  /*65e0*/  FFMA.FTZ R200, R87, R200, R210 ;  /* 0x000000c857c87223 */ /* 0x000fe200000100d2 */
[----:B------:R-:W-:Y:S01]  /*65f0*/  FFMA.FTZ R204, R133, R201, -R204 ;  /* 0x000000c985cc7223 */ /* 0x000fe200000108cc */
[----:B------:R-:W-:Y:S01]  /*6600*/  FMUL.FTZ R210, R98, R91 ;  /* 0x0000005b62d27220 */ /* 0x000fe20000410000 */
[C---:B------:R-:W-:Y:S01]  /*6610*/  FFMA.FTZ R206, R34.reuse, R211, R209 ;  /* 0x000000d322ce7223 */ /* 0x040fe200000100d1 */
[----:B------:R-:W-:Y:S01]  /*6620*/  FFMA.FTZ R3, R34, -R207, R226 ;  /* 0x800000cf22037223 */ /* 0x000fe200000100e2 */
[----:B------:R-:W-:Y:S01]  /*6630*/  FFMA.FTZ R198, R87, R198, R204 ;  /* 0x000000c657c67223 */ /* 0x000fe200000100cc */
[----:B------:R-:W-:Y:S01]  /*6640*/  FFMA.FTZ R211, -R112, R210, R211 ;  /* 0x000000d270d37223 */ /* 0x000fe200000101d3 */
[----:B------:R-:W-:Y:S01]  /*6650*/  FMUL.FTZ R204, R130, R200 ;  /* 0x000000c882cc7220 */ /* 0x000fe20000410000 */
[----:B------:R-:W-:Y:S01]  /*6660*/  FFMA.FTZ R210, R114, -R210, R207 ;  /* 0x800000d272d27223 */ /* 0x000fe200000100cf */
[C---:B------:R-:W-:Y:S01]  /*6670*/  FFMA.FTZ R207, R33.reuse, R208, R206 ;  /* 0x000000d021cf7223 */ /* 0x040fe200000100ce */
[----:B------:R-:W-:Y:S01]  /*6680*/  FFMA.FTZ R206, R33, -R222, R3 ;  /* 0x800000de21ce7223 */ /* 0x000fe20000010003 */
[-C--:B------:R-:W-:Y:S01]  /*6690*/  FFMA.FTZ R3, R131, R198.reuse, -R204 ;  /* 0x000000c683037223 */ /* 0x080fe200000108cc */
[----:B------:R-:W-:Y:S01]  /*66a0*/  FMUL.FTZ R204, R130, R198 ;  /* 0x000000c682cc7220 */ /* 0x000fe20000410000 */
[----:B------:R-:W-:Y:S01]  /*66b0*/  FMUL.FTZ R221, R97, R92 ;  /* 0x0000005c61dd7220 */ /* 0x000fe20000410000 */
[----:B------:R-:W-:Y:S01]  /*66c0*/  VOTEU.ALL UP0, P1 ;  /* 0x0000000000ff7886 */ /* 0x000fe20000800000 */
[----:B------:R-:W-:Y:S01]  /*66d0*/  FFMA.FTZ R199, R86, R199, R3 ;  /* 0x000000c756c77223 */ /* 0x000fe20000010003 */
[----:B------:R-:W-:Y:S01]  /*66e0*/  FFMA.FTZ R3, R131, R200, R204 ;  /* 0x000000c883037223 */ /* 0x000fe200000100cc */
[-C--:B------:R-:W-:Y:S01]  /*66f0*/  FFMA.FTZ R209, -R111, R221.reuse, R208 ;  /* 0x000000dd6fd17223 */ /* 0x080fe200000101d0 */
[----:B------:R-:W-:Y:S01]  /*6700*/  FFMA.FTZ R208, R113, -R221, R222 ;  /* 0x800000dd71d07223 */ /* 0x000fe200000100de */
[C---:B------:R-:W-:Y:S01]  /*6710*/  FFMA.FTZ R222, R32.reuse, R205, R207 ;  /* 0x000000cd20de7223 */ /* 0x040fe200000100cf */
[----:B------:R-:W-:Y:S01]  /*6720*/  FFMA.FTZ R221, R32, -R203, R206 ;  /* 0x800000cb20dd7223 */ /* 0x000fe200000100ce */
[----:B------:R-:W-:Y:S01]  /*6730*/  FFMA.FTZ R206, R148, -R225, R203 ;  /* 0x800000e194ce7223 */ /* 0x000fe200000100cb */
[----:B------:R-:W-:Y:S01]  /*6740*/  FFMA.FTZ R197, R86, R197, R3 ;  /* 0x000000c556c57223 */ /* 0x000fe20000010003 */
[C---:B------:R-:W-:Y:S01]  /*6750*/  FMUL.FTZ R204, R128.reuse, R199 ;  /* 0x000000c780cc7220 */ /* 0x040fe20000410000 */
[----:B------:R-:W-:Y:S01]  /*6760*/  FMUL.FTZ R203, R95, R90 ;  /* 0x0000005a5fcb7220 */ /* 0x000fe20000410000 */
[C---:B------:R-:W-:Y:S01]  /*6770*/  FFMA.FTZ R3, R31.reuse, R224, R222 ;  /* 0x000000e01f037223 */ /* 0x040fe200000100de */
[----:B------:R-:W-:Y:S01]  /*6780*/  FFMA.FTZ R226, R31, -R202, R221 ;  /* 0x800000ca1fe27223 */ /* 0x000fe200000100dd */
[----:B------:R-:W-:Y:S01]  /*6790*/  FFMA.FTZ R222, R129, R197, R204 ;  /* 0x000000c581de7223 */ /* 0x000fe200000100cc */
[----:B------:R-:W-:Y:S01]  /*67a0*/  FFMA.FTZ R204, R147, -R203, R202 ;  /* 0x800000cb93cc7223 */ /* 0x000fe200000100ca */
[----:B------:R-:W-:Y:S01]  /*67b0*/  FMUL.FTZ R202, R128, R197 ;  /* 0x000000c580ca7220 */ /* 0x000fe20000410000 */
[----:B------:R-:W-:Y:S01]  /*67c0*/  FFMA.FTZ R207, -R116, R225, R205 ;  /* 0x000000e174cf7223 */ /* 0x000fe200000101cd */
[----:B------:R-:W-:Y:S01]  /*67d0*/  FFMA.FTZ R196, R83, R196, R222 ;  /* 0x000000c453c47223 */ /* 0x000fe200000100de */
[----:B------:R-:W-:Y:S01]  /*67e0*/  FMUL.FTZ R221, R88, R85 ;  /* 0x0000005558dd7220 */ /* 0x000fe20000410000 */
[----:B------:R-:W-:Y:S01]  /*67f0*/  FFMA.FTZ R222, R129, R199, -R202 ;  /* 0x000000c781de7223 */ /* 0x000fe200000108ca */
[----:B------:R-:W-:Y:S01]  /*6800*/  FFMA.FTZ R205, -R145, R203, R224 ;  /* 0x000000cb91cd7223 */ /* 0x000fe200000101e0 */
[C---:B------:R-:W-:Y:S01]  /*6810*/  FFMA.FTZ R224, R30.reuse, R201, R3 ;  /* 0x000000c91ee07223 */ /* 0x040fe20000010003 */
[----:B------:R-:W-:Y:S01]  /*6820*/  FFMA.FTZ R3, R30, -R215, R226 ;  /* 0x800000d71e037223 */ /* 0x000fe200000100e2 */
[----:B------:R-:W-:Y:S01]  /*6830*/  FFMA.FTZ R228, R83, R194, R222 ;  /* 0x000000c253e47223 */ /* 0x000fe200000100de */
[-C--:B------:R-:W-:Y:S01]  /*6840*/  FFMA.FTZ R202, R14, -R221.reuse, R215 ;  /* 0x800000dd0eca7223 */ /* 0x080fe200000100d7 */
[C---:B------:R-:W-:Y:S01]  /*6850*/  FMUL.FTZ R194, R126.reuse, R196 ;  /* 0x000000c47ec27220 */ /* 0x040fe20000410000 */
[----:B------:R-:W-:Y:S01]  /*6860*/  FFMA.FTZ R222, R29, -R200, R3 ;  /* 0x800000c81dde7223 */ /* 0x000fe20000010003 */
[----:B------:R-:W-:Y:S01]  /*6870*/  FMUL.FTZ R215, R126, R228 ;  /* 0x000000e47ed77220 */ /* 0x000fe20000410000 */
[----:B------:R-:W-:Y:S01]  /*6880*/  FMUL.FTZ R225, R87, R80 ;  /* 0x0000005057e17220 */ /* 0x000fe20000410000 */
[C---:B------:R-:W-:Y:S01]  /*6890*/  FFMA.FTZ R3, R127.reuse, R228, -R194 ;  /* 0x000000e47f037223 */ /* 0x040fe200000108c2 */
[----:B------:R-:W-:Y:S01]  /*68a0*/  FFMA.FTZ R203, -R150, R221, R201 ;  /* 0x000000dd96cb7223 */ /* 0x000fe200000101c9 */
[----:B------:R-:W-:Y:S01]  /*68b0*/  FFMA.FTZ R194, R127, R196, R215 ;  /* 0x000000c47fc27223 */ /* 0x000fe200000100d7 */
[-C--:B------:R-:W-:Y:S01]  /*68c0*/  FFMA.FTZ R201, -R149, R225.reuse, R198 ;  /* 0x000000e195c97223 */ /* 0x080fe200000101c6 */
[----:B------:R-:W-:Y:S01]  /*68d0*/  FFMA.FTZ R200, R15, -R225, R200 ;  /* 0x800000e10fc87223 */ /* 0x000fe200000100c8 */
[C---:B------:R-:W-:Y:S01]  /*68e0*/  FFMA.FTZ R225, R84.reuse, R195, R3 ;  /* 0x000000c354e17223 */ /* 0x040fe20000010003 */
[----:B------:R-:W-:Y:S01]  /*68f0*/  FFMA.FTZ R227, R84, R193, R194 ;  /* 0x000000c154e37223 */ /* 0x000fe200000100c2 */
[----:B------:R-:W-:Y:S01]  /*6900*/  FFMA.FTZ R3, R28, -R197, R222 ;  /* 0x800000c51c037223 */ /* 0x000fe200000100de */
[----:B------:R-:W-:Y:S01]  /*6910*/  FFMA.FTZ R221, R29, R198, R224 ;  /* 0x000000c61ddd7223 */ /* 0x000fe200000100e0 */
[C---:B------:R-:W-:Y:S01]  /*6920*/  FMUL.FTZ R222, R124.reuse, R225 ;  /* 0x000000e17cde7220 */ /* 0x040fe20000410000 */
[----:B------:R-:W-:Y:S01]  /*6930*/  FMUL.FTZ R194, R124, R227 ;  /* 0x000000e37cc27220 */ /* 0x000fe20000410000 */
[----:B------:R-:W-:Y:S01]  /*6940*/  FMUL.FTZ R198, R86, R75 ;  /* 0x0000004b56c67220 */ /* 0x000fe20000410000 */
[----:B------:R-:W-:Y:S01]  /*6950*/  FMUL.FTZ R226, R83, R76 ;  /* 0x0000004c53e27220 */ /* 0x000fe20000410000 */
[----:B------:R-:W-:Y:S01]  /*6960*/  FFMA.FTZ R195, R27, -R196, R3 ;  /* 0x800000c41bc37223 */ /* 0x000fe20000010003 */
[----:B------:R-:W-:Y:S01]  /*6970*/  FFMA.FTZ R224, R28, R199, R221 ;  /* 0x000000c71ce07223 */ /* 0x000fe200000100dd */
[C---:B------:R-:W-:Y:S01]  /*6980*/  FFMA.FTZ R194, R125.reuse, R225, -R194 ;  /* 0x000000e17dc27223 */ /* 0x040fe200000108c2 */
[----:B------:R-:W-:Y:S01]  /*6990*/  FFMA.FTZ R3, R125, R227, R222 ;  /* 0x000000e37d037223 */ /* 0x000fe200000100de */
[-C--:B------:R-:W-:Y:S01]  /*69a0*/  FFMA.FTZ R199, -R152, R198.reuse, R199 ;  /* 0x000000c698c77223 */ /* 0x080fe200000101c7 */
[----:B------:R-:W-:Y:S01]  /*69b0*/  FFMA.FTZ R198, R16, -R198, R197 ;  /* 0x800000c610c67223 */ /* 0x000fe200000100c5 */
[-C--:B------:R-:W-:Y:S01]  /*69c0*/  FFMA.FTZ R197, -R151, R226.reuse, R228 ;  /* 0x000000e297c57223 */ /* 0x080fe200000101e4 */
[----:B------:R-:W-:Y:S01]  /*69d0*/  FFMA.FTZ R196, R17, -R226, R196 ;  /* 0x800000e211c47223 */ /* 0x000fe200000100c4 */
[C---:B------:R-:W-:Y:S01]  /*69e0*/  FFMA.FTZ R226, R81.reuse, R192, R194 ;  /* 0x000000c051e27223 */ /* 0x040fe200000100c2 */
[----:B------:R-:W-:Y:S01]  /*69f0*/  FFMA.FTZ R221, R81, R12, R3 ;  /* 0x0000000c51dd7223 */ /* 0x000fe20000010003 */
[----:B------:R-:W-:Y:S01]  /*6a00*/  FFMA.FTZ R193, R27, R228, R224 ;  /* 0x000000e41bc17223 */ /* 0x000fe200000100e0 */
[----:B------:R-:W-:Y:S01]  /*6a10*/  FMUL.FTZ R215, R84, R73 ;  /* 0x0000004954d77220 */ /* 0x000fe20000410000 */
[CC--:B------:R-:W-:Y:S01]  /*6a20*/  FMUL.FTZ R192, R122.reuse, R226.reuse ;  /* 0x000000e27ac07220 */ /* 0x0c0fe20000410000 */
[----:B------:R-:W-:Y:S01]  /*6a30*/  FMUL.FTZ R12, R122, R221 ;  /* 0x000000dd7a0c7220 */ /* 0x000fe20000410000 */
[C---:B------:R-:W-:Y:S01]  /*6a40*/  FFMA.FTZ R222, R26.reuse, R225, R193 ;  /* 0x000000e11ade7223 */ /* 0x040fe200000100c1 */
[----:B------:R-:W-:Y:S01]  /*6a50*/  FFMA.FTZ R224, R26, -R227, R195 ;  /* 0x800000e31ae07223 */ /* 0x000fe200000100c3 */
[C---:B------:R-:W-:Y:S01]  /*6a60*/  FFMA.FTZ R192, R123.reuse, R221, R192 ;  /* 0x000000dd7bc07223 */ /* 0x040fe200000100c0 */
[----:B------:R-:W-:Y:S01]  /*6a70*/  FFMA.FTZ R3, R123, R226, -R12 ;  /* 0x000000e27b037223 */ /* 0x000fe2000001080c */
[-C--:B------:R-:W-:Y:S01]  /*6a80*/  FFMA.FTZ R195, -R154, R215.reuse, R225 ;  /* 0x000000d79ac37223 */ /* 0x080fe200000101e1 */
[----:B------:R-:W-:Y:S01]  /*6a90*/  FFMA.FTZ R194, R18, -R215, R227 ;  /* 0x800000d712c27223 */ /* 0x000fe200000100e3 */
[----:B------:R-:W-:Y:S01]  /*6aa0*/  FMUL.FTZ R12, R81, R72 ;  /* 0x00000048510c7220 */ /* 0x000fe20000410000 */
[C---:B------:R-:W-:Y:S01]  /*6ab0*/  FFMA.FTZ R193, R82.reuse, R7, R3 ;  /* 0x0000000752c17223 */ /* 0x040fe20000010003 */
[----:B------:R-:W-:Y:S01]  /*6ac0*/  FFMA.FTZ R215, R82, R5, R192 ;  /* 0x0000000552d77223 */ /* 0x000fe200000100c0 */
[C---:B------:R-:W-:Y:S01]  /*6ad0*/  FFMA.FTZ R3, R25.reuse, R226, R222 ;  /* 0x000000e219037223 */ /* 0x040fe200000100de */
[----:B------:R-:W-:Y:S01]  /*6ae0*/  FFMA.FTZ R5, R25, -R221, R224 ;  /* 0x800000dd19057223 */ /* 0x000fe200000100e0 */
[-C--:B------:R-:W-:Y:S01]  /*6af0*/  FFMA.FTZ R222, -R153, R12.reuse, R226 ;  /* 0x0000000c99de7223 */ /* 0x080fe200000101e2 */
[----:B------:R-:W-:Y:S01]  /*6b00*/  FFMA.FTZ R221, R19, -R12, R221 ;  /* 0x8000000c13dd7223 */ /* 0x000fe200000100dd */
[C---:B------:R-:W-:Y:S01]  /*6b10*/  FMUL.FTZ R12, R120.reuse, R215 ;  /* 0x000000d7780c7220 */ /* 0x040fe20000410000 */
[-C--:B------:R-:W-:Y:S01]  /*6b20*/  FMUL.FTZ R192, R120, R193.reuse ;  /* 0x000000c178c07220 */ /* 0x080fe20000410000 */
[----:B------:R-:W-:Y:S01]  /*6b30*/  FFMA.FTZ R226, R24, R193, R3 ;  /* 0x000000c118e27223 */ /* 0x000fe20000010003 */
[----:B------:R-:W-:Y:S01]  /*6b40*/  FMUL.FTZ R7, R82, R67 ;  /* 0x0000004352077220 */ /* 0x000fe20000410000 */
[----:B------:R-:W-:Y:S01]  /*6b50*/  FFMA.FTZ R224, R24, -R215, R5 ;  /* 0x800000d718e07223 */ /* 0x000fe20000010005 */
[C---:B------:R-:W-:Y:S01]  /*6b60*/  FFMA.FTZ R12, R121.reuse, R193, -R12 ;  /* 0x000000c1790c7223 */ /* 0x040fe2000001080c */
[----:B------:R-:W-:Y:S01]  /*6b70*/  FFMA.FTZ R3, R121, R215, R192 ;  /* 0x000000d779037223 */ /* 0x000fe200000100c0 */
[----:B------:R-:W-:Y:S01]  /*6b80*/  HFMA2 R5, -RZ, RZ, 0, 0 ;  /* 0x00000000ff057431 */ /* 0x000fe200000001ff */
[----:B------:R-:W-:Y:S01]  /*6b90*/  @!UP0 ULEA UR28, UR8, UR21, 0x4 ;  /* 0x00000015081c8291 */ /* 0x000fe2000f8e20ff */
[-C--:B------:R-:W-:Y:S01]  /*6ba0*/  FFMA.FTZ R193, -R156, R7.reuse, R193 ;  /* 0x000000079cc17223 */ /* 0x080fe200000101c1 */
[----:B------:R-:W-:Y:S01]  /*6bb0*/  FFMA.FTZ R192, R158, -R7, R215 ;  /* 0x800000079ec07223 */ /* 0x000fe200000100d7 */
[C---:B------:R-:W-:Y:S01]  /*6bc0*/  FFMA.FTZ R228, R79.reuse, R6, R12 ;  /* 0x000000064fe47223 */ /* 0x040fe2000001000c */
[----:B------:R-:W-:Y:S01]  /*6bd0*/  FFMA.FTZ R234, R79, R4, R3 ;  /* 0x000000044fea7223 */ /* 0x000fe20000010003 */
[----:B------:R-:W-:-:S02]  /*6be0*/  MOV R4, 0x3f800000 ;  /* 0x3f80000000047802 */ /* 0x000fc40000000f00 */
[----:B------:R-:W-:Y:S01]  /*6bf0*/  CS2R R6, SRZ ;  /* 0x0000000000067805 */ /* 0x000fe2000001ff00 */
[----:B------:R-:W-:Y:S01]  /*6c00*/  FADD.FTZ R3, R171, R216 ;  /* 0x000000d8ab037221 */ /* 0x000fe20000010000 */
[----:B------:R-:W-:Y:S01]  /*6c10*/  FADD.FTZ R12, R184, R11 ;  /* 0x0000000bb80c7221 */ /* 0x000fe20000010000 */
        /* <DEDUP_REMOVED lines=16> */
.L_x_14718:
[----:B------:R-:W-:Y:S05]  /*6d20*/  BSYNC.RECONVERGENT B0 ;  /* 0x0000000000007941 */ /* 0x000fea0003800200 */
.L_x_14717:
        /* <DEDUP_REMOVED lines=16> */
.L_x_14720:
[----:B------:R-:W-:Y:S05]  /*6e30*/  BSYNC.RECONVERGENT B0 ;  /* 0x0000000000007941 */ /* 0x000fea0003800200 */
.L_x_14719:
        /* <DEDUP_REMOVED lines=16> */
.L_x_14722:
[----:B------:R-:W-:Y:S05]  /*6f40*/  BSYNC.RECONVERGENT B0 ;  /* 0x0000000000007941 */ /* 0x000fea0003800200 */
.L_x_14721:
        /* <DEDUP_REMOVED lines=16> */
.L_x_14724:
[----:B------:R-:W-:Y:S05]  /*7050*/  BSYNC.RECONVERGENT B0 ;  /* 0x0000000000007941 */ /* 0x000fea0003800200 */
.L_x_14723:
        /* <DEDUP_REMOVED lines=16> */
.L_x_14726:
[----:B------:R-:W-:Y:S05]  /*7160*/  BSYNC.RECONVERGENT B0 ;  /* 0x0000000000007941 */ /* 0x000fea0003800200 */
.L_x_14725:
[C---:B------:R-:W-:Y:S01]  /*7170*/  FMUL.FTZ R11, R118.reuse, R228 ;  /* 0x000000e4760b7220 */ /* 0x040fe20000410000 */
[----:B-1----:R-:W1:Y:S01]  /*7180*/  SHFL.IDX PT, R229, R10, RZ, 0x1f ;  /* 0x00001fff0ae57589 */ /* 0x002e6200000e0000 */
[----:B0-----:R-:W-:Y:S01]  /*7190*/  FMUL.FTZ R227, R79, R64 ;  /* 0x000000404fe37220 */ /* 0x001fe20000410000 */
[-C--:B------:R-:W-:Y:S01]  /*71a0*/  FMUL.FTZ R216, R118, R234.reuse ;  /* 0x000000ea76d87220 */ /* 0x080fe20000410000 */
[-C--:B------:R-:W-:Y:S01]  /*71b0*/  FFMA.FTZ R233, R23, -R234.reuse, R224 ;  /* 0x800000ea17e97223 */ /* 0x080fe200000100e0 */
[----:B------:R-:W-:Y:S01]  /*71c0*/  FFMA.FTZ R224, R119, R234, R11 ;  /* 0x000000ea77e07223 */ /* 0x000fe2000001000b */
[-C--:B------:R-:W-:Y:S01]  /*71d0*/  FFMA.FTZ R215, -R155, R227.reuse, R228 ;  /* 0x000000e39bd77223 */ /* 0x080fe200000101e4 */
[----:B------:R-:W0:Y:S01]  /*71e0*/  SHFL.IDX PT, R11, R2, RZ, 0x1f ;  /* 0x00001fff020b7589 */ /* 0x000e2200000e0000 */
[-C--:B------:R-:W-:Y:S01]  /*71f0*/  FFMA.FTZ R225, R119, R228.reuse, -R216 ;  /* 0x000000e477e17223 */ /* 0x080fe200000108d8 */
[----:B------:R-:W-:Y:S01]  /*7200*/  FFMA.FTZ R216, R157, -R227, R234 ;  /* 0x800000e39dd87223 */ /* 0x000fe200000100ea */
[C---:B------:R-:W-:Y:S01]  /*7210*/  FFMA.FTZ R235, R78.reuse, R223, R224 ;  /* 0x000000df4eeb7223 */ /* 0x040fe200000100e0 */
[----:B---3--:R-:W-:Y:S01]  /*7220*/  SHFL.DOWN PT, R10, R10, 0x1, 0x1f ;  /* 0x08201f000a0a7f89 */ /* 0x008fe200000e0000 */
[----:B------:R-:W-:Y:S01]  /*7230*/  FFMA.FTZ R13, R78, R13, R225 ;  /* 0x0000000d4e0d7223 */ /* 0x000fe200000100e1 */
[----:B------:R-:W-:Y:S01]  /*7240*/  ISETP.NE.AND P1, PT, R20, 0x1f, PT ;  /* 0x0000001f1400780c */ /* 0x000fe20003f25270 */
[----:B------:R-:W-:Y:S01]  /*7250*/  FMUL.FTZ R224, R115, R235 ;  /* 0x000000eb73e07220 */ /* 0x000fe20000410000 */
[----:B--2---:R-:W2:Y:S01]  /*7260*/  SHFL.IDX PT, R227, R7, RZ, 0x1f ;  /* 0x00001fff07e37589 */ /* 0x004ea200000e0000 */
[----:B------:R-:W-:Y:S01]  /*7270*/  FFMA.FTZ R231, R23, R228, R226 ;  /* 0x000000e417e77223 */ /* 0x000fe200000100e2 */
[----:B------:R-:W-:Y:S01]  /*7280*/  FMUL.FTZ R223, R78, R59 ;  /* 0x0000003b4edf7220 */ /* 0x000fe20000410000 */
[-C--:B------:R-:W-:Y:S01]  /*7290*/  FFMA.FTZ R236, R117, R13.reuse, -R224 ;  /* 0x0000000d75ec7223 */ /* 0x080fe200000108e0 */
[----:B------:R3:W5:Y:S01]  /*72a0*/  SHFL.DOWN PT, R234, R2, 0x1, 0x1f ;  /* 0x08201f0002ea7f89 */ /* 0x00076200000e0000 */
[-C--:B------:R-:W-:Y:S01]  /*72b0*/  FFMA.FTZ R228, R22, R13.reuse, R231 ;  /* 0x0000000d16e47223 */ /* 0x080fe200000100e7 */
[----:B------:R-:W-:Y:S01]  /*72c0*/  FMUL.FTZ R238, R115, R13 ;  /* 0x0000000d73ee7220 */ /* 0x000fe20000410000 */
[----:B------:R-:W-:Y:S01]  /*72d0*/  FFMA.FTZ R224, -R186, R223, R13 ;  /* 0x000000dfbae07223 */ /* 0x000fe2000001010d */
[----:B------:R4:W5:Y:S01]  /*72e0*/  SHFL.IDX PT, R225, R6, RZ, 0x1f ;  /* 0x00001fff06e17589 */ /* 0x00096200000e0000 */
[----:B------:R-:W-:Y:S01]  /*72f0*/  FFMA.FTZ R232, R77, R232, R236 ;  /* 0x000000e84de87223 */ /* 0x000fe200000100ec */
[C---:B-1----:R-:W-:Y:S01]  /*7300*/  FMUL.FTZ R13, R229.reuse, R5 ;  /* 0x00000005e50d7220 */ /* 0x042fe20000410000 */
[CC--:B------:R-:W-:Y:S01]  /*7310*/  FMUL.FTZ R236, R229.reuse, R6.reuse ;  /* 0x00000006e5ec7220 */ /* 0x0c0fe20000410000 */
[----:B------:R-:W1:Y:S01]  /*7320*/  SHFL.DOWN PT, R240, R3, 0x1, 0x1f ;  /* 0x08201f0003f07f89 */ /* 0x000e6200000e0000 */
[----:B---3--:R-:W-:Y:S01]  /*7330*/  FMUL.FTZ R2, R229, R7 ;  /* 0x00000007e5027220 */ /* 0x008fe20000410000 */
[----:B------:R-:W-:Y:S01]  /*7340*/  FFMA.FTZ R226, R22, -R235, R233 ;  /* 0x800000eb16e27223 */ /* 0x000fe200000100e9 */
[----:B------:R-:W-:Y:S01]  /*7350*/  ULEA UR28, UR14, 0xfffffc00, 0xa ;  /* 0xfffffc000e1c7891 */ /* 0x000fe2000f8e50ff */
[----:B------:R-:W3:Y:S01]  /*7360*/  SHFL.DOWN PT, R242, R12, 0x1, 0x1f ;  /* 0x08201f000cf27f89 */ /* 0x000ee200000e0000 */
[----:B0-----:R-:W-:Y:S01]  /*7370*/  FFMA.FTZ R2, R11, R6, -R2 ;  /* 0x000000060b027223 */ /* 0x001fe20000010802 */
[-C--:B----4-:R-:W-:Y:S01]  /*7380*/  FMUL.FTZ R6, R229, R4.reuse ;  /* 0x00000004e5067220 */ /* 0x090fe20000410000 */
[C---:B------:R-:W-:Y:S01]  /*7390*/  FFMA.FTZ R4, R11.reuse, R4, -R13 ;  /* 0x000000040b047223 */ /* 0x040fe2000001080d */
[----:B------:R-:W0:Y:S01]  /*73a0*/  SHFL.IDX PT, R231, R12, RZ, 0x1f ;  /* 0x00001fff0ce77589 */ /* 0x000e2200000e0000 */
[C---:B------:R-:W-:Y:S01]  /*73b0*/  FFMA.FTZ R236, R11.reuse, R7, R236 ;  /* 0x000000070bec7223 */ /* 0x040fe200000100ec */
[----:B------:R-:W-:Y:S01]  /*73c0*/  FFMA.FTZ R5, R11, R5, R6 ;  /* 0x000000050b057223 */ /* 0x000fe20000010006 */
[----:B------:R-:W-:Y:S01]  /*73d0*/  MOV R6, UR28 ;  /* 0x0000001c00067c02 */ /* 0x000fe20008000f00 */
[----:B--2---:R-:W-:Y:S01]  /*73e0*/  @P1 FMUL.FTZ R13, R10, R227 ;  /* 0x000000e30a0d1220 */ /* 0x004fe20000410000 */
[----:B------:R2:W4:Y:S01]  /*73f0*/  SHFL.IDX PT, R229, R3, RZ, 0x1f ;  /* 0x00001fff03e57589 */ /* 0x00052200000e0000 */
[----:B------:R-:W-:Y:S01]  /*7400*/  ISETP.NE.AND P2, PT, R20, RZ, PT ;  /* 0x000000ff1400720c */ /* 0x000fe20003f45270 */
[----:B------:R-:W-:Y:S01]  /*7410*/  FFMA.FTZ R238, R117, R235, R238 ;  /* 0x000000eb75ee7223 */ /* 0x000fe200000100ee */
[----:B-----5:R-:W-:Y:S01]  /*7420*/  @P1 FMUL.FTZ R233, R234, R227 ;  /* 0x000000e3eae91220 */ /* 0x020fe20000410000 */
[----:B------:R-:W-:Y:S01]  /*7430*/  SHF.R.S32.HI R11, RZ, 0x1f, R6 ;  /* 0x0000001fff0b7819 */ /* 0x000fe20000011406 */
[----:B------:R-:W-:Y:S01]  /*7440*/  FFMA.FTZ R223, R188, -R223, R235 ;  /* 0x800000dfbcdf7223 */ /* 0x000fe200000100eb */
[----:B------:R-:W-:Y:S01]  /*7450*/  FFMA.FTZ R230, R77, R230, R238 ;  /* 0x000000e64de67223 */ /* 0x000fe200000100ee */
[-C--:B------:R-:W-:Y:S01]  /*7460*/  @P1 FFMA.FTZ R13, R234, R225.reuse, -R13 ;  /* 0x000000e1ea0d1223 */ /* 0x080fe2000001080d */
[----:B------:R-:W-:Y:S01]  /*7470*/  @P1 FFMA.FTZ R233, R10, R225, R233 ;  /* 0x000000e10ae91223 */ /* 0x000fe200000100e9 */
[----:B------:R-:W-:Y:S01]  /*7480*/  LOP3.LUT R10, R20, UR28, RZ, 0xfc, !PT ;  /* 0x0000001c140a7c12 */ /* 0x000fe2000f8efcff */
[----:B------:R-:W-:Y:S01]  /*7490*/  BSSY.RECONVERGENT B0, `(.L_x_14727) ;  /* 0x0000197000007945 */ /* 0x000fe20003800200 */
[----:B-1----:R-:W-:Y:S01]  /*74a0*/  @P1 FADD.FTZ R225, R240, R13 ;  /* 0x0000000df0e11221 */ /* 0x002fe20000010000 */
[----:B------:R-:W-:-:S02]  /*74b0*/  MOV R13, UR42 ;  /* 0x0000002a000d7c02 */ /* 0x000fc40008000f00 */
[----:B------:R-:W-:Y:S01]  /*74c0*/  VOTEU.ALL UP0, P2 ;  /* 0x0000000000ff7886 */ /* 0x000fe20001000000 */
[----:B---3--:R-:W-:Y:S01]  /*74d0*/  @P1 FADD.FTZ R227, R242, R233 ;  /* 0x000000e9f2e31221 */ /* 0x008fe20000010000 */
[----:B------:R-:W-:Y:S01]  /*74e0*/  FMUL.FTZ R234, R225, R9 ;  /* 0x00000009e1ea7220 */ /* 0x000fe20000410000 */
[----:B--2---:R-:W-:Y:S01]  /*74f0*/  P2R R3, PR, RZ, 0x4 ;  /* 0x00000004ff037803 */ /* 0x004fe20000000000 */
[----:B------:R-:W-:-:S04]  /*7500*/  IMAD.WIDE.U32 R12, R13, UR8, R10 ;  /* 0x000000080d0c7c25 */ /* 0x000fc8000f8e000a */
[C---:B------:R-:W-:Y:S01]  /*7510*/  FMUL.FTZ R6, R227.reuse, R9 ;  /* 0x00000009e3067220 */ /* 0x040fe20000410000 */
[-C--:B------:R-:W-:Y:S01]  /*7520*/  FFMA.FTZ R227, R227, R8.reuse, -R234 ;  /* 0x00000008e3e37223 */ /* 0x080fe200000108ea */
[----:B0-----:R-:W-:Y:S01]  /*7530*/  FADD.FTZ R7, R231, R236 ;  /* 0x000000ece7077221 */ /* 0x001fe20000010000 */
[----:B------:R-:W-:Y:S01]  /*7540*/  @!UP0 ULEA UR28, UR8, UR21, 0x4 ;  /* 0x00000015081c8291 */ /* 0x000fe2000f8e20ff */
[----:B------:R-:W-:Y:S01]  /*7550*/  FFMA.FTZ R225, R225, R8, R6 ;  /* 0x00000008e1e17223 */ /* 0x000fe20000010006 */
[----:B------:R-:W-:Y:S01]  /*7560*/  FADD.FTZ R227, R220, R227 ;  /* 0x000000e3dce37221 */ /* 0x000fe20000010000 */
[----:B----4-:R-:W-:Y:S01]  /*7570*/  FADD.FTZ R6, R229, R2 ;  /* 0x00000002e5067221 */ /* 0x010fe20000010000 */
[----:B------:R-:W-:Y:S01]  /*7580*/  MOV R3, UR43 ;  /* 0x0000002b00037c02 */ /* 0x000fe20008000f00 */
[----:B------:R-:W-:Y:S01]  /*7590*/  FADD.FTZ R236, R218, R225 ;  /* 0x000000e1daec7221 */ /* 0x000fe20000010000 */
[----:B------:R-:W-:Y:S01]  /*75a0*/  FMUL.FTZ R8, R115, R227 ;  /* 0x000000e373087220 */ /* 0x000fe20000410000 */
[----:B------:R-:W-:Y:S01]  /*75b0*/  MOV R11, 0x84 ;  /* 0x00000084000b7802 */ /* 0x000fe20000000f00 */
[----:B------:R-:W-:Y:S01]  /*75c0*/  FMUL.FTZ R9, R77, R56 ;  /* 0x000000384d097220 */ /* 0x000fe20000410000 */
[-C--:B------:R-:W-:Y:S01]  /*75d0*/  FMUL.FTZ R218, R115, R236.reuse ;  /* 0x000000ec73da7220 */ /* 0x080fe20000410000 */
[----:B------:R-:W-:Y:S01]  /*75e0*/  FFMA.FTZ R234, R117, R236, R8 ;  /* 0x000000ec75ea7223 */ /* 0x000fe20000010008 */
[----:B------:R0:W-:Y:S01]  /*75f0*/  @!P2 STS.128 [UR28+0x2e10], R4 ;  /* 0x002e1004ff00a988 */ /* 0x0001e20008000c1c */
[----:B------:R-:W-:-:S02]  /*7600*/  IMAD R3, R3, UR8, R13 ;  /* 0x0000000803037c24 */ /* 0x000fc4000f8e020d */
[-C--:B------:R-:W-:Y:S01]  /*7610*/  FFMA.FTZ R117, R117, R227.reuse, -R218 ;  /* 0x000000e375757223 */ /* 0x080fe200000108da */
[----:B------:R-:W-:Y:S01]  /*7620*/  FADD.FTZ R234, R191, R234 ;  /* 0x000000eabfea7221 */ /* 0x000fe20000010000 */
[C---:B------:R-:W-:Y:S01]  /*7630*/  FMUL.FTZ R218, R219.reuse, R227 ;  /* 0x000000e3dbda7220 */ /* 0x040fe20000410000 */
[----:B------:R-:W-:Y:S01]  /*7640*/  LEA R2, P1, R12, UR12, 0x2 ;  /* 0x0000000c0c027c11 */ /* 0x000fe2000f8210ff */
[----:B------:R-:W-:Y:S01]  /*7650*/  FADD.FTZ R117, R214, R117 ;  /* 0x00000075d6757221 */ /* 0x000fe20000010000 */
[-C--:B------:R-:W-:Y:S01]  /*7660*/  FFMA.FTZ R219, R219, -R9.reuse, R230 ;  /* 0x80000009dbdb7223 */ /* 0x080fe200000100e6 */
[----:B------:R-:W-:Y:S01]  /*7670*/  FFMA.FTZ R8, -R217, R9, R232 ;  /* 0x00000009d9087223 */ /* 0x000fe200000101e8 */
[C---:B------:R-:W-:Y:S01]  /*7680*/  FMUL.FTZ R9, R227.reuse, UR30 ;  /* 0x0000001ee3097c20 */ /* 0x040fe20008410000 */
[C---:B------:R-:W-:Y:S01]  /*7690*/  FMUL.FTZ R214, R118.reuse, R117 ;  /* 0x0000007576d67220 */ /* 0x040fe20000410000 */
[----:B------:R-:W-:Y:S01]  /*76a0*/  FMUL.FTZ R118, R118, R234 ;  /* 0x000000ea76767220 */ /* 0x000fe20000410000 */
[----:B------:R-:W-:Y:S01]  /*76b0*/  FMUL.FTZ R220, R227, R56 ;  /* 0x00000038e3dc7220 */ /* 0x000fe20000410000 */
[----:B------:R-:W-:Y:S01]  /*76c0*/  LEA.HI.X R3, R12, UR13, R3, 0x2, P1 ;  /* 0x0000000d0c037c11 */ /* 0x000fe200088f1403 */
[----:B0-----:R-:W-:-:S02]  /*76d0*/  IMAD R4, R20, R11, UR21 ;  /* 0x0000001514047e24 */ /* 0x001fc4000f8e020b */
[----:B------:R-:W-:Y:S01]  /*76e0*/  FMUL.FTZ R6, R236, R56 ;  /* 0x00000038ec067220 */ /* 0x000fe20000410000 */
[-C--:B------:R-:W-:Y:S01]  /*76f0*/  FMUL.FTZ R11, R188, R117.reuse ;  /* 0x00000075bc0b7220 */ /* 0x080fe20000410000 */
[C---:B------:R-:W-:Y:S01]  /*7700*/  FFMA.FTZ R188, R119.reuse, R117, -R118 ;  /* 0x0000007577bc7223 */ /* 0x040fe20000010876 */
[----:B------:R-:W-:Y:S01]  /*7710*/  FFMA.FTZ R214, R119, R234, R214 ;  /* 0x000000ea77d67223 */ /* 0x000fe200000100d6 */
[----:B------:R-:W-:Y:S01]  /*7720*/  FMUL.FTZ R5, R77, R6 ;  /* 0x000000064d057220 */ /* 0x000fe20000410000 */
[----:B------:R-:W-:Y:S01]  /*7730*/  FFMA.FTZ R218, R217, R236, R218 ;  /* 0x000000ecd9da7223 */ /* 0x000fe200000100da */
[C---:B------:R-:W-:Y:S01]  /*7740*/  FMUL.FTZ R12, R236.reuse, UR30 ;  /* 0x0000001eec0c7c20 */ /* 0x040fe20008410000 */
[----:B------:R-:W-:Y:S01]  /*7750*/  FFMA.FTZ R9, R236, UR29, R9 ;  /* 0x0000001dec097c23 */ /* 0x000fe20008010009 */
[----:B------:R-:W-:Y:S01]  /*7760*/  FADD.FTZ R187, R187, R188 ;  /* 0x000000bcbbbb7221 */ /* 0x000fe20000010000 */
[----:B------:R-:W-:Y:S01]  /*7770*/  FADD.FTZ R236, R185, R214 ;  /* 0x000000d6b9ec7221 */ /* 0x000fe20000010000 */
[----:B------:R-:W-:Y:S01]  /*7780*/  FMUL.FTZ R115, R77, R220 ;  /* 0x000000dc4d737220 */ /* 0x000fe20000410000 */
[----:B------:R0:W-:Y:S01]  /*7790*/  STS [R4+0x8b8], R5 ;  /* 0x0008b80504007388 */ /* 0x0001e20000000800 */
[----:B------:R-:W-:Y:S01]  /*77a0*/  FFMA.FTZ R11, R186, R234, R11 ;  /* 0x000000eaba0b7223 */ /* 0x000fe2000001000b */
[CC--:B------:R-:W-:Y:S01]  /*77b0*/  FMUL.FTZ R186, R120.reuse, R187.reuse ;  /* 0x000000bb78ba7220 */ /* 0x0c0fe20000410000 */
[-C--:B------:R-:W-:Y:S01]  /*77c0*/  FMUL.FTZ R120, R120, R236.reuse ;  /* 0x000000ec78787220 */ /* 0x080fe20000410000 */
[----:B------:R1:W-:Y:S01]  /*77d0*/  STS [R4+0x8bc], R115 ;  /* 0x0008bc7304007388 */ /* 0x0003e20000000800 */
[----:B------:R-:W-:Y:S01]  /*77e0*/  FMUL.FTZ R118, R234, UR30 ;  /* 0x0000001eea767c20 */ /* 0x000fe20008410000 */
[C---:B------:R-:W-:Y:S01]  /*77f0*/  FFMA.FTZ R214, R121.reuse, R236, R186 ;  /* 0x000000ec79d67223 */ /* 0x040fe200000100ba */
[----:B------:R-:W-:Y:S01]  /*7800*/  FFMA.FTZ R121, R121, R187, -R120 ;  /* 0x000000bb79797223 */ /* 0x000fe20000010878 */
[C---:B------:R-:W-:Y:S01]  /*7810*/  FMUL.FTZ R13, R117.reuse, UR30 ;  /* 0x0000001e750d7c20 */ /* 0x040fe20008410000 */
[C---:B------:R-:W-:Y:S01]  /*7820*/  FFMA.FTZ R118, R117.reuse, UR29, -R118 ;  /* 0x0000001d75767c23 */ /* 0x040fe20008010876 */
[----:B0-----:R-:W-:Y:S01]  /*7830*/  FMUL.FTZ R5, R117, R59 ;  /* 0x0000003b75057220 */ /* 0x001fe20000410000 */
[----:B------:R-:W-:Y:S01]  /*7840*/  FMUL.FTZ R188, R157, R187 ;  /* 0x000000bb9dbc7220 */ /* 0x000fe20000410000 */
[C---:B------:R-:W-:Y:S01]  /*7850*/  FMUL.FTZ R117, R187.reuse, UR30 ;  /* 0x0000001ebb757c20 */ /* 0x040fe20008410000 */
[----:B------:R-:W-:Y:S01]  /*7860*/  FMUL.FTZ R186, R187, R64 ;  /* 0x00000040bbba7220 */ /* 0x000fe20000410000 */
[----:B------:R-:W-:Y:S01]  /*7870*/  FMUL.FTZ R185, R78, R5 ;  /* 0x000000054eb97220 */ /* 0x000fe20000410000 */
[----:B-1----:R-:W-:Y:S01]  /*7880*/  FMUL.FTZ R115, R236, UR30 ;  /* 0x0000001eec737c20 */ /* 0x002fe20008410000 */
[C---:B------:R-:W-:Y:S01]  /*7890*/  FMUL.FTZ R7, R234.reuse, R59 ;  /* 0x0000003bea077220 */ /* 0x040fe20000410000 */
[----:B------:R-:W-:Y:S01]  /*78a0*/  FFMA.FTZ R13, R234, UR29, R13 ;  /* 0x0000001dea0d7c23 */ /* 0x000fe2000801000d */
[----:B------:R-:W-:Y:S01]  /*78b0*/  FFMA.FTZ R120, R155, R236, R188 ;  /* 0x000000ec9b787223 */ /* 0x000fe200000100bc */
[----:B------:R-:W-:Y:S01]  /*78c0*/  FFMA.FTZ R115, R187, UR29, -R115 ;  /* 0x0000001dbb737c23 */ /* 0x000fe20008010873 */
[----:B------:R0:W-:Y:S01]  /*78d0*/  STS [R4+0x8b4], R185 ;  /* 0x0008b4b904007388 */ /* 0x0001e20000000800 */
[----:B------:R-:W-:Y:S01]  /*78e0*/  FADD.FTZ R187, R172, R121 ;  /* 0x00000079acbb7221 */ /* 0x000fe20000010000 */
[C---:B------:R-:W-:Y:S01]  /*78f0*/  FFMA.FTZ R172, R236.reuse, UR29, R117 ;  /* 0x0000001decac7c23 */ /* 0x040fe20008010075 */
[----:B------:R-:W-:Y:S01]  /*7900*/  FMUL.FTZ R188, R236, R64 ;  /* 0x00000040ecbc7220 */ /* 0x000fe20000410000 */
[----:B------:R-:W-:Y:S01]  /*7910*/  FMUL.FTZ R119, R78, R7 ;  /* 0x000000074e777220 */ /* 0x000fe20000410000 */
[----:B------:R-:W-:Y:S01]  /*7920*/  FMUL.FTZ R117, R158, R187 ;  /* 0x000000bb9e757220 */ /* 0x000fe20000410000 */
[----:B------:R-:W-:Y:S01]  /*7930*/  FFMA.FTZ R12, R227, UR29, -R12 ;  /* 0x0000001de30c7c23 */ /* 0x000fe2000801080c */
[----:B------:R-:W-:-:S02]  /*7940*/  FMUL.FTZ R157, R79, R188 ;  /* 0x000000bc4f9d7220 */ /* 0x000fc40000410000 */
[----:B------:R-:W-:Y:S01]  /*7950*/  STS [R4+0x8b0], R119 ;  /* 0x0008b07704007388 */ /* 0x000fe20000000800 */
[----:B0-----:R-:W-:Y:S01]  /*7960*/  FADD.FTZ R185, R159, R214 ;  /* 0x000000d69fb97221 */ /* 0x001fe20000010000 */
[C---:B------:R-:W-:Y:S01]  /*7970*/  FMUL.FTZ R214, R122.reuse, R187 ;  /* 0x000000bb7ad67220 */ /* 0x040fe20000410000 */
[----:B------:R-:W-:Y:S01]  /*7980*/  FMUL.FTZ R159, R79, R186 ;  /* 0x000000ba4f9f7220 */ /* 0x000fe20000410000 */
[----:B------:R0:W-:Y:S01]  /*7990*/  STS [R4+0x8a8], R157 ;  /* 0x0008a89d04007388 */ /* 0x0001e20000000800 */
[-C--:B------:R-:W-:Y:S01]  /*79a0*/  FMUL.FTZ R122, R122, R185.reuse ;  /* 0x000000b97a7a7220 */ /* 0x080fe20000410000 */
[-C--:B------:R-:W-:Y:S01]  /*79b0*/  FFMA.FTZ R121, R123, R185.reuse, R214 ;  /* 0x000000b97b797223 */ /* 0x080fe200000100d6 */
[----:B------:R-:W-:Y:S01]  /*79c0*/  FFMA.FTZ R117, R156, R185, R117 ;  /* 0x000000b99c757223 */ /* 0x000fe20000010075 */
[----:B------:R-:W-:Y:S01]  /*79d0*/  FMUL.FTZ R155, R185, R67 ;  /* 0x00000043b99b7220 */ /* 0x000fe20000410000 */
[----:B------:R-:W-:Y:S01]  /*79e0*/  FFMA.FTZ R158, R123, R187, -R122 ;  /* 0x000000bb7b9e7223 */ /* 0x000fe2000001087a */
[----:B------:R-:W-:Y:S01]  /*79f0*/  FADD.FTZ R234, R160, R121 ;  /* 0x00000079a0ea7221 */ /* 0x000fe20000010000 */
[----:B------:R-:W-:Y:S01]  /*7a00*/  FMUL.FTZ R123, R187, R67 ;  /* 0x00000043bb7b7220 */ /* 0x000fe20000410000 */
[----:B------:R-:W-:Y:S01]  /*7a10*/  STS [R4+0x8ac], R159 ;  /* 0x0008ac9f04007388 */ /* 0x000fe20000000800 */
[----:B------:R-:W-:Y:S01]  /*7a20*/  FADD.FTZ R173, R173, R158 ;  /* 0x0000009eadad7221 */ /* 0x000fe20000010000 */
[C---:B------:R-:W-:Y:S01]  /*7a30*/  FMUL.FTZ R121, R234.reuse, UR30 ;  /* 0x0000001eea797c20 */ /* 0x040fe20008410000 */
[----:B------:R-:W-:Y:S01]  /*7a40*/  FMUL.FTZ R160, R234, R72 ;  /* 0x00000048eaa07220 */ /* 0x000fe20000410000 */
[----:B0-----:R-:W-:Y:S01]  /*7a50*/  FMUL.FTZ R157, R82, R155 ;  /* 0x0000009b529d7220 */ /* 0x001fe20000410000 */
[CC--:B------:R-:W-:Y:S01]  /*7a60*/  FMUL.FTZ R156, R124.reuse, R173.reuse ;  /* 0x000000ad7c9c7220 */ /* 0x0c0fe20000410000 */
[-C--:B------:R-:W-:Y:S01]  /*7a70*/  FMUL.FTZ R124, R124, R234.reuse ;  /* 0x000000ea7c7c7220 */ /* 0x080fe20000410000 */
[-C--:B------:R-:W-:Y:S01]  /*7a80*/  FMUL.FTZ R158, R19, R173.reuse ;  /* 0x000000ad139e7220 */ /* 0x080fe20000410000 */
[----:B------:R-:W-:Y:S01]  /*7a90*/  FMUL.FTZ R19, R173, UR30 ;  /* 0x0000001ead137c20 */ /* 0x000fe20008410000 */
[C---:B------:R-:W-:Y:S01]  /*7aa0*/  FFMA.FTZ R156, R125.reuse, R234, R156 ;  /* 0x000000ea7d9c7223 */ /* 0x040fe2000001009c */
[----:B------:R-:W-:Y:S01]  /*7ab0*/  FFMA.FTZ R125, R125, R173, -R124 ;  /* 0x000000ad7d7d7223 */ /* 0x000fe2000001087c */
[----:B------:R-:W-:Y:S01]  /*7ac0*/  FFMA.FTZ R124, R173, UR29, -R121 ;  /* 0x0000001dad7c7c23 */ /* 0x000fe20008010879 */
[----:B------:R-:W-:Y:S01]  /*7ad0*/  FFMA.FTZ R19, R234, UR29, R19 ;  /* 0x0000001dea137c23 */ /* 0x000fe20008010013 */
[----:B------:R-:W-:Y:S01]  /*7ae0*/  FADD.FTZ R161, R161, R156 ;  /* 0x0000009ca1a17221 */ /* 0x000fe20000010000 */
[----:B------:R-:W-:Y:S01]  /*7af0*/  FADD.FTZ R174, R174, R125 ;  /* 0x0000007daeae7221 */ /* 0x000fe20000010000 */
[----:B------:R-:W-:Y:S01]  /*7b00*/  FMUL.FTZ R121, R221, R124 ;  /* 0x0000007cdd797220 */ /* 0x000fe20000410000 */
[----:B------:R-:W-:Y:S01]  /*7b10*/  FMUL.FTZ R214, R173, R72 ;  /* 0x00000048add67220 */ /* 0x000fe20000410000 */
[----:B------:R-:W-:Y:S01]  /*7b20*/  FFMA.FTZ R158, R153, R234, R158 ;  /* 0x000000ea999e7223 */ /* 0x000fe2000001009e */
[----:B------:R-:W-:Y:S01]  /*7b30*/  FMUL.FTZ R124, R126, R174 ;  /* 0x000000ae7e7c7220 */ /* 0x000fe20000410000 */
[----:B------:R-:W-:Y:S01]  /*7b40*/  FFMA.FTZ R156, R222, R19, R121 ;  /* 0x00000013de9c7223 */ /* 0x000fe20000010079 */
[-C--:B------:R-:W-:Y:S01]  /*7b50*/  FMUL.FTZ R121, R126, R161.reuse ;  /* 0x000000a17e797220 */ /* 0x080fe20000410000 */
[----:B------:R-:W-:Y:S01]  /*7b60*/  FMUL.FTZ R125, R221, R214 ;  /* 0x000000d6dd7d7220 */ /* 0x000fe20000410000 */
[----:B------:R-:W-:Y:S01]  /*7b70*/  FFMA.FTZ R19, R127, R161, R124 ;  /* 0x000000a17f137223 */ /* 0x000fe2000001007c */
[----:B------:R-:W-:Y:S01]  /*7b80*/  FMUL.FTZ R153, R81, R160 ;  /* 0x000000a051997220 */ /* 0x000fe20000410000 */
[----:B------:R-:W-:Y:S01]  /*7b90*/  FFMA.FTZ R124, R127, R174, -R121 ;  /* 0x000000ae7f7c7223 */ /* 0x000fe20000010879 */
[----:B------:R-:W-:Y:S01]  /*7ba0*/  FFMA.FTZ R121, R222, R160, R125 ;  /* 0x000000a0de797223 */ /* 0x000fe2000001007d */
[----:B------:R-:W-:Y:S01]  /*7bb0*/  FADD.FTZ R162, R162, R19 ;  /* 0x00000013a2a27221 */ /* 0x000fe20000010000 */
[-C--:B------:R-:W-:Y:S01]  /*7bc0*/  FMUL.FTZ R127, R174, R73.reuse ;  /* 0x00000049ae7f7220 */ /* 0x080fe20000410000 */
[----:B------:R-:W-:Y:S01]  /*7bd0*/  FADD.FTZ R175, R175, R124 ;  /* 0x0000007cafaf7221 */ /* 0x000fe20000010000 */
[----:B------:R-:W-:Y:S01]  /*7be0*/  FMUL.FTZ R125, R161, R73 ;  /* 0x00000049a17d7220 */ /* 0x000fe20000410000 */
[----:B------:R-:W-:Y:S01]  /*7bf0*/  FFMA.FTZ R19, R81, R158, R156 ;  /* 0x0000009e51137223 */ /* 0x000fe2000001009c */
[----:B------:R-:W-:Y:S01]  /*7c00*/  FMUL.FTZ R156, R194, R127 ;  /* 0x0000007fc29c7220 */ /* 0x000fe20000410000 */
[CC--:B------:R-:W-:Y:S01]  /*7c10*/  FMUL.FTZ R124, R128.reuse, R175.reuse ;  /* 0x000000af807c7220 */ /* 0x0c0fe20000410000 */
[----:B------:R-:W-:Y:S01]  /*7c20*/  FMUL.FTZ R128, R128, R162 ;  /* 0x000000a280807220 */ /* 0x000fe20000410000 */
[----:B------:R0:W-:Y:S01]  /*7c30*/  STS [R4+0x898], R153 ;  /* 0x0008989904007388 */ /* 0x0001e20000000800 */
[----:B------:R-:W-:Y:S01]  /*7c40*/  FFMA.FTZ R41, R158, R72, R41 ;  /* 0x000000489e297223 */ /* 0x000fe20000010029 */
[C---:B------:R-:W-:Y:S01]  /*7c50*/  FFMA.FTZ R126, R129.reuse, R162, R124 ;  /* 0x000000a2817e7223 */ /* 0x040fe2000001007c */
[----:B------:R-:W-:Y:S01]  /*7c60*/  FFMA.FTZ R129, R129, R175, -R128 ;  /* 0x000000af81817223 */ /* 0x000fe20000010880 */
[-C--:B------:R-:W-:Y:S01]  /*7c70*/  FMUL.FTZ R128, R194, R125.reuse ;  /* 0x0000007dc2807220 */ /* 0x080fe20000410000 */
[----:B------:R-:W-:Y:S01]  /*7c80*/  FFMA.FTZ R124, R195, R125, R156 ;  /* 0x0000007dc37c7223 */ /* 0x000fe2000001009c */
[----:B------:R-:W-:Y:S01]  /*7c90*/  FADD.FTZ R163, R163, R126 ;  /* 0x0000007ea3a37221 */ /* 0x000fe20000010000 */
[----:B------:R-:W-:Y:S01]  /*7ca0*/  FADD.FTZ R176, R176, R129 ;  /* 0x00000081b0b07221 */ /* 0x000fe20000010000 */
[----:B------:R-:W-:Y:S01]  /*7cb0*/  FMUL.FTZ R129, R84, R127 ;  /* 0x0000007f54817220 */ /* 0x000fe20000410000 */
[----:B------:R-:W-:Y:S01]  /*7cc0*/  FMUL.FTZ R156, R192, R123 ;  /* 0x0000007bc09c7220 */ /* 0x000fe20000410000 */
[C---:B------:R-:W-:Y:S01]  /*7cd0*/  FMUL.FTZ R126, R130.reuse, R163 ;  /* 0x000000a3827e7220 */ /* 0x040fe20000410000 */
[-C--:B------:R-:W-:Y:S01]  /*7ce0*/  FMUL.FTZ R130, R130, R176.reuse ;  /* 0x000000b082827220 */ /* 0x080fe20000410000 */
[----:B0-----:R-:W-:Y:S01]  /*7cf0*/  FMUL.FTZ R153, R84, R125 ;  /* 0x0000007d54997220 */ /* 0x001fe20000410000 */
[----:B------:R-:W-:Y:S01]  /*7d00*/  FFMA.FTZ R125, R195, R127, -R128 ;  /* 0x0000007fc37d7223 */ /* 0x000fe20000010880 */
        /* <DEDUP_REMOVED lines=8> */
[CC--:B------:R-:W-:Y:S01]  /*7d90*/  FMUL.FTZ R128, R132.reuse, R177.reuse ;  /* 0x000000b184807220 */ /* 0x0c0fe20000410000 */
[----:B------:R-:W-:Y:S01]  /*7da0*/  FMUL.FTZ R132, R132, R164 ;  /* 0x000000a484847220 */ /* 0x000fe20000410000 */
[----:B------:R-:W-:Y:S01]  /*7db0*/  FMUL.FTZ R158, R175, R76 ;  /* 0x0000004caf9e7220 */ /* 0x000fe20000410000 */
        /* <DEDUP_REMOVED lines=8> */
[----:B------:R-:W-:Y:S01]  /*7e40*/  FMUL.FTZ R123, R83, R156 ;  /* 0x0000009c537b7220 */ /* 0x000fe20000410000 */
[CC--:B------:R-:W-:Y:S01]  /*7e50*/  FMUL.FTZ R130, R134.reuse, R165.reuse ;  /* 0x000000a586827220 */ /* 0x0c0fe20000410000 */
[----:B------:R-:W-:Y:S01]  /*7e60*/  FMUL.FTZ R134, R134, R178 ;  /* 0x000000b286867220 */ /* 0x000fe20000410000 */
[----:B0-----:R-:W-:Y:S01]  /*7e70*/  FFMA.FTZ R129, R197, R158, -R132 ;  /* 0x0000009ec5817223 */ /* 0x001fe20000010884 */
[----:B------:R-:W-:Y:S01]  /*7e80*/  FMUL.FTZ R132, R216, R186 ;  /* 0x000000bad8847220 */ /* 0x000fe20000410000 */
[C---:B------:R-:W-:Y:S01]  /*7e90*/  FFMA.FTZ R130, R135.reuse, R178, -R130 ;  /* 0x000000b287827223 */ /* 0x040fe20000010882 */
[----:B------:R-:W-:Y:S01]  /*7ea0*/  FFMA.FTZ R135, R135, R165, R134 ;  /* 0x000000a587877223 */ /* 0x000fe20000010086 */
[C---:B------:R-:W-:Y:S01]  /*7eb0*/  FFMA.FTZ R186, R215.reuse, R186, -R131 ;  /* 0x000000bad7ba7223 */ /* 0x040fe20000010883 */
[----:B------:R-:W-:Y:S01]  /*7ec0*/  FFMA.FTZ R188, R215, R188, R132 ;  /* 0x000000bcd7bc7223 */ /* 0x000fe20000010084 */
[----:B------:R-:W-:Y:S01]  /*7ed0*/  FADD.FTZ R179, R179, R130 ;  /* 0x00000082b3b37221 */ /* 0x000fe20000010000 */
[----:B------:R-:W-:Y:S01]  /*7ee0*/  FADD.FTZ R166, R166, R135 ;  /* 0x00000087a6a67221 */ /* 0x000fe20000010000 */
[----:B------:R-:W-:Y:S01]  /*7ef0*/  FMUL.FTZ R131, R176, R75 ;  /* 0x0000004bb0837220 */ /* 0x000fe20000410000 */
[----:B------:R0:W-:Y:S01]  /*7f00*/  STS [R4+0x888], R123 ;  /* 0x0008887b04007388 */ /* 0x0001e20000000800 */
        /* <DEDUP_REMOVED lines=8> */
[----:B------:R-:W-:Y:S01]  /*7f90*/  FADD.FTZ R167, R167, R132 ;  /* 0x00000084a7a77221 */ /* 0x000fe20000010000 */
[----:B------:R-:W-:Y:S01]  /*7fa0*/  FADD.FTZ R180, R180, R137 ;  /* 0x00000089b4b47221 */ /* 0x000fe20000010000 */
[----:B0-----:R-:W-:Y:S01]  /*7fb0*/  FMUL.FTZ R123, R163, R75 ;  /* 0x0000004ba37b7220 */ /* 0x001fe20000410000 */
[----:B------:R0:W-:Y:S01]  /*7fc0*/  STS [R4+0x88c], R133 ;  /* 0x00088c8504007388 */ /* 0x0001e20000000800 */
[C---:B------:R-:W-:Y:S01]  /*7fd0*/  FMUL.FTZ R132, R138.reuse, R167 ;  /* 0x000000a78a847220 */ /* 0x040fe20000410000 */
[-C--:B------:R-:W-:Y:S01]  /*7fe0*/  FMUL.FTZ R138, R138, R180.reuse ;  /* 0x000000b48a8a7220 */ /* 0x080fe20000410000 */
[----:B------:R-:W-:Y:S01]  /*7ff0*/  FFMA.FTZ R130, R199, R123, R134 ;  /* 0x0000007bc7827223 */ /* 0x000fe20000010086 */
[----:B------:R-:W-:Y:S01]  /*8000*/  FMUL.FTZ R134, R223, R7 ;  /* 0x00000007df867220 */ /* 0x000fe20000410000 */
[C---:B------:R-:W-:Y:S01]  /*8010*/  FFMA.FTZ R132, R139.reuse, R180, -R132 ;  /* 0x000000b48b847223 */ /* 0x040fe20000010884 */
[----:B------:R-:W-:Y:S01]  /*8020*/  FFMA.FTZ R139, R139, R167, R138 ;  /* 0x000000a78b8b7223 */ /* 0x000fe2000001008a */
[----:B------:R-:W-:Y:S01]  /*8030*/  FMUL.FTZ R136, R198, R123 ;  /* 0x0000007bc6887220 */ /* 0x000fe20000410000 */
[----:B------:R-:W-:Y:S01]  /*8040*/  FMUL.FTZ R138, R177, R80 ;  /* 0x00000050b18a7220 */ /* 0x000fe20000410000 */
[----:B------:R-:W-:Y:S01]  /*8050*/  FADD.FTZ R181, R181, R132 ;  /* 0x00000084b5b57221 */ /* 0x000fe20000010000 */
[----:B------:R-:W-:Y:S01]  /*8060*/  FADD.FTZ R168, R168, R139 ;  /* 0x0000008ba8a87221 */ /* 0x000fe20000010000 */
[----:B------:R-:W-:Y:S01]  /*8070*/  FFMA.FTZ R132, R224, R5, -R134 ;  /* 0x00000005e0847223 */ /* 0x000fe20000010886 */
[----:B0-----:R-:W-:Y:S01]  /*8080*/  FMUL.FTZ R133, R86, R131 ;  /* 0x0000008356857220 */ /* 0x001fe20000410000 */
[C---:B------:R-:W-:Y:S01]  /*8090*/  FMUL.FTZ R134, R140.reuse, R181 ;  /* 0x000000b58c867220 */ /* 0x040fe20000410000 */
[----:B------:R-:W-:Y:S01]  /*80a0*/  FMUL.FTZ R140, R140, R168 ;  /* 0x000000a88c8c7220 */ /* 0x000fe20000410000 */
[----:B------:R-:W-:Y:S01]  /*80b0*/  FFMA.FTZ R128, R197, R156, R160 ;  /* 0x0000009cc5807223 */ /* 0x000fe200000100a0 */
[----:B------:R-:W-:Y:S01]  /*80c0*/  FFMA.FTZ R131, R199, R131, -R136 ;  /* 0x00000083c7837223 */ /* 0x000fe20000010888 */
[C---:B------:R-:W-:Y:S01]  /*80d0*/  FFMA.FTZ R134, R141.reuse, R168, R134 ;  /* 0x000000a88d867223 */ /* 0x040fe20000010086 */
[----:B------:R-:W-:Y:S01]  /*80e0*/  FFMA.FTZ R141, R141, R181, -R140 ;  /* 0x000000b58d8d7223 */ /* 0x000fe2000001088c */
[----:B------:R-:W-:Y:S01]  /*80f0*/  FMUL.FTZ R135, R223, R5 ;  /* 0x00000005df877220 */ /* 0x000fe20000410000 */
[----:B------:R-:W-:Y:S01]  /*8100*/  FMUL.FTZ R136, R164, R80 ;  /* 0x00000050a4887220 */ /* 0x000fe20000410000 */
[----:B------:R-:W-:Y:S01]  /*8110*/  FMUL.FTZ R156, R200, R138 ;  /* 0x0000008ac89c7220 */ /* 0x000fe20000410000 */
[----:B------:R-:W-:Y:S01]  /*8120*/  FADD.FTZ R169, R169, R134 ;  /* 0x00000086a9a97221 */ /* 0x000fe20000010000 */
[----:B------:R-:W-:Y:S01]  /*8130*/  FADD.FTZ R182, R182, R141 ;  /* 0x0000008db6b67221 */ /* 0x000fe20000010000 */
[----:B------:R0:W-:Y:S01]  /*8140*/  STS [R4+0x884], R133 ;  /* 0x0008848504007388 */ /* 0x0001e20000000800 */
[----:B------:R-:W-:Y:S01]  /*8150*/  FFMA.FTZ R7, R224, R7, R135 ;  /* 0x00000007e0077223 */ /* 0x000fe20000010087 */
[----:B------:R-:W-:Y:S01]  /*8160*/  FMUL.FTZ R123, R86, R123 ;  /* 0x0000007b567b7220 */ /* 0x000fe20000410000 */
[-C--:B------:R-:W-:Y:S01]  /*8170*/  FMUL.FTZ R140, R200, R136.reuse ;  /* 0x00000088c88c7220 */ /* 0x080fe20000410000 */
[----:B------:R-:W-:Y:S01]  /*8180*/  FMUL.FTZ R135, R87, R136 ;  /* 0x0000008857877220 */ /* 0x000fe20000410000 */
[----:B------:R-:W-:Y:S01]  /*8190*/  FMUL.FTZ R5, R219, R220 ;  /* 0x000000dcdb057220 */ /* 0x000fe20000410000 */
[----:B------:R-:W-:Y:S01]  /*81a0*/  FMUL.FTZ R137, R87, R138 ;  /* 0x0000008a57897220 */ /* 0x000fe20000410000 */
[----:B------:R1:W-:Y:S01]  /*81b0*/  STS [R4+0x880], R123 ;  /* 0x0008807b04007388 */ /* 0x0003e20000000800 */
[-C--:B------:R-:W-:Y:S01]  /*81c0*/  FMUL.FTZ R139, R219, R6.reuse ;  /* 0x00000006db8b7220 */ /* 0x080fe20000410000 */
[----:B------:R-:W-:Y:S01]  /*81d0*/  FFMA.FTZ R5, R8, R6, R5 ;  /* 0x0000000608057223 */ /* 0x000fe20000010005 */
[----:B0-----:R-:W-:Y:S01]  /*81e0*/  FFMA.FTZ R133, R201, R136, R156 ;  /* 0x00000088c9857223 */ /* 0x001fe2000001009c */
[C---:B------:R-:W-:Y:S01]  /*81f0*/  FMUL.FTZ R136, R142.reuse, R169 ;  /* 0x000000a98e887220 */ /* 0x040fe20000410000 */
[-C--:B------:R-:W-:Y:S01]  /*8200*/  FMUL.FTZ R142, R142, R182.reuse ;  /* 0x000000b68e8e7220 */ /* 0x080fe20000410000 */
[----:B------:R0:W-:Y:S01]  /*8210*/  STS [R4+0x878], R135 ;  /* 0x0008788704007388 */ /* 0x0001e20000000800 */
[----:B------:R-:W-:Y:S01]  /*8220*/  FMUL.FTZ R141, R178, R85 ;  /* 0x00000055b28d7220 */ /* 0x000fe20000410000 */
[----:B------:R-:W-:Y:S01]  /*8230*/  FFMA.FTZ R136, R143, R182, -R136 ;  /* 0x000000b68f887223 */ /* 0x000fe20000010888 */
[----:B------:R-:W-:Y:S01]  /*8240*/  FFMA.FTZ R134, R201, R138, -R140 ;  /* 0x0000008ac9867223 */ /* 0x000fe2000001088c */
[----:B-1----:R-:W-:Y:S01]  /*8250*/  FFMA.FTZ R123, R143, R169, R142 ;  /* 0x000000a98f7b7223 */ /* 0x002fe2000001008e */
[----:B------:R1:W-:Y:S01]  /*8260*/  STS [R4+0x87c], R137 ;  /* 0x00087c8904007388 */ /* 0x0003e20000000800 */
[----:B------:R-:W-:Y:S01]  /*8270*/  FADD.FTZ R183, R183, R136 ;  /* 0x00000088b7b77221 */ /* 0x000fe20000010000 */
[----:B------:R-:W-:Y:S01]  /*8280*/  FMUL.FTZ R136, R202, R141 ;  /* 0x0000008dca887220 */ /* 0x000fe20000410000 */
[----:B------:R-:W-:Y:S01]  /*8290*/  FADD.FTZ R123, R170, R123 ;  /* 0x0000007baa7b7221 */ /* 0x000fe20000010000 */
[----:B------:R2:W-:Y:S01]  /*82a0*/  STS [R4+0x890], R153 ;  /* 0x0008909904007388 */ /* 0x0005e20000000800 */
[----:B0-----:R-:W-:Y:S01]  /*82b0*/  FMUL.FTZ R135, R144, R183 ;  /* 0x000000b790877220 */ /* 0x001fe20000410000 */
[----:B------:R-:W-:Y:S01]  /*82c0*/  FFMA.FTZ R220, R8, R220, -R139 ;  /* 0x000000dc08dc7223 */ /* 0x000fe2000001088b */
[----:B------:R-:W-:Y:S01]  /*82d0*/  FMUL.FTZ R144, R144, R123 ;  /* 0x0000007b90907220 */ /* 0x000fe20000410000 */
[----:B------:R-:W-:Y:S01]  /*82e0*/  FMUL.FTZ R155, R88, R141 ;  /* 0x0000008d589b7220 */ /* 0x000fe20000410000 */
[C---:B------:R-:W-:Y:S01]  /*82f0*/  FFMA.FTZ R6, R146.reuse, R123, R135 ;  /* 0x0000007b92067223 */ /* 0x040fe20000010087 */
[----:B-1----:R-:W-:Y:S01]  /*8300*/  FMUL.FTZ R137, R165, R85 ;  /* 0x00000055a5897220 */ /* 0x002fe20000410000 */
[----:B------:R-:W-:Y:S01]  /*8310*/  FFMA.FTZ R135, R146, R183, -R144 ;  /* 0x000000b792877223 */ /* 0x000fe20000010890 */
[----:B------:R-:W-:Y:S01]  /*8320*/  FMUL.FTZ R158, R181, R92 ;  /* 0x0000005cb59e7220 */ /* 0x000fe20000410000 */
[----:B------:R-:W-:Y:S01]  /*8330*/  FADD.FTZ R171, R171, R6 ;  /* 0x00000006abab7221 */ /* 0x000fe20000010000 */
[-C--:B------:R-:W-:Y:S01]  /*8340*/  FMUL.FTZ R138, R202, R137.reuse ;  /* 0x00000089ca8a7220 */ /* 0x080fe20000410000 */
[----:B------:R-:W-:Y:S01]  /*8350*/  FADD.FTZ R184, R184, R135 ;  /* 0x00000087b8b87221 */ /* 0x000fe20000010000 */
[CC--:B------:R-:W-:Y:S01]  /*8360*/  FFMA.FTZ R139, R203.reuse, R137.reuse, R136 ;  /* 0x00000089cb8b7223 */ /* 0x0c0fe20000010088 */
[----:B--2---:R-:W-:Y:S01]  /*8370*/  FMUL.FTZ R153, R88, R137 ;  /* 0x0000008958997220 */ /* 0x004fe20000410000 */
[----:B------:R-:W-:Y:S01]  /*8380*/  FFMA.FTZ R138, R203, R141, -R138 ;  /* 0x0000008dcb8a7223 */ /* 0x000fe2000001088a */
[-C--:B------:R-:W-:Y:S01]  /*8390*/  FMUL.FTZ R135, R184, R93.reuse ;  /* 0x0000005db8877220 */ /* 0x080fe20000410000 */
[-C--:B------:R-:W-:Y:S01]  /*83a0*/  FMUL.FTZ R6, R183, R94.reuse ;  /* 0x0000005eb7067220 */ /* 0x080fe20000410000 */
[----:B------:R-:W-:Y:S01]  /*83b0*/  FMUL.FTZ R137, R171, R93 ;  /* 0x0000005dab897220 */ /* 0x000fe20000410000 */
[----:B------:R-:W-:Y:S01]  /*83c0*/  FMUL.FTZ R136, R123, R94 ;  /* 0x0000005e7b887220 */ /* 0x000fe20000410000 */
[C---:B------:R-:W-:Y:S01]  /*83d0*/  FMUL.FTZ R141, R189.reuse, R135 ;  /* 0x00000087bd8d7220 */ /* 0x040fe20000410000 */
[C---:B------:R-:W-:Y:S01]  /*83e0*/  FMUL.FTZ R142, R212.reuse, R6 ;  /* 0x00000006d48e7220 */ /* 0x040fe20000410000 */
[-C--:B------:R-:W-:Y:S01]  /*83f0*/  FMUL.FTZ R140, R189, R137.reuse ;  /* 0x00000089bd8c7220 */ /* 0x080fe20000410000 */
[----:B------:R-:W-:Y:S01]  /*8400*/  FMUL.FTZ R143, R212, R136 ;  /* 0x00000088d48f7220 */ /* 0x000fe20000410000 */
[C---:B------:R-:W-:Y:S01]  /*8410*/  FFMA.FTZ R141, R190.reuse, R137, R141 ;  /* 0x00000089be8d7223 */ /* 0x040fe2000001008d */
[----:B------:R0:W-:Y:S01]  /*8420*/  STS [R4+0x870], R153 ;  /* 0x0008709904007388 */ /* 0x0001e20000000800 */
[----:B------:R-:W-:Y:S01]  /*8430*/  FFMA.FTZ R140, R190, R135, -R140 ;  /* 0x00000087be8c7223 */ /* 0x000fe2000001088c */
[----:B------:R-:W-:Y:S01]  /*8440*/  FMUL.FTZ R156, R168, R92 ;  /* 0x0000005ca89c7220 */ /* 0x000fe20000410000 */
[-C--:B------:R-:W-:Y:S01]  /*8450*/  FMUL.FTZ R170, R179, R90.reuse ;  /* 0x0000005ab3aa7220 */ /* 0x080fe20000410000 */
[----:B------:R1:W-:Y:S01]  /*8460*/  STS [R4+0x874], R155 ;  /* 0x0008749b04007388 */ /* 0x0003e20000000800 */
[----:B------:R-:W-:Y:S01]  /*8470*/  FADD.FTZ R140, RZ, R140 ;  /* 0x0000008cff8c7221 */ /* 0x000fe20000010000 */
[----:B------:R-:W-:Y:S01]  /*8480*/  FMUL.FTZ R160, R166, R90 ;  /* 0x0000005aa6a07220 */ /* 0x000fe20000410000 */
[----:B------:R-:W-:Y:S01]  /*8490*/  FMUL.FTZ R122, R187, UR30 ;  /* 0x0000001ebb7a7c20 */ /* 0x000fe20008410000 */
[----:B------:R2:W-:Y:S01]  /*84a0*/  STS [R4+0x8a0], R157 ;  /* 0x0008a09d04007388 */ /* 0x0005e20000000800 */
[----:B------:R-:W-:Y:S01]  /*84b0*/  FMUL.FTZ R119, R185, UR30 ;  /* 0x0000001eb9777c20 */ /* 0x000fe20008410000 */
[C---:B0-----:R-:W-:Y:S01]  /*84c0*/  FFMA.FTZ R153, R213.reuse, R136, R142 ;  /* 0x00000088d5997223 */ /* 0x041fe2000001008e */
[----:B------:R-:W-:Y:S01]  /*84d0*/  FADD.FTZ R142, RZ, R141 ;  /* 0x0000008dff8e7221 */ /* 0x000fe20000010000 */
[-C--:B------:R-:W-:Y:S01]  /*84e0*/  FMUL.FTZ R141, R182, R91.reuse ;  /* 0x0000005bb68d7220 */ /* 0x080fe20000410000 */
[----:B------:R0:W-:Y:S01]  /*84f0*/  STS [R4+0x8a4], R159 ;  /* 0x0008a49f04007388 */ /* 0x0001e20000000800 */
[----:B-1----:R-:W-:Y:S01]  /*8500*/  FFMA.FTZ R155, R213, R6, -R143 ;  /* 0x00000006d59b7223 */ /* 0x002fe2000001088f */
[----:B------:R-:W-:Y:S01]  /*8510*/  FMUL.FTZ R143, R169, R91 ;  /* 0x0000005ba98f7220 */ /* 0x000fe20000410000 */
[----:B------:R-:W-:Y:S01]  /*8520*/  FMUL.FTZ R144, R210, R141 ;  /* 0x0000008dd2907220 */ /* 0x000fe20000410000 */
[----:B------:R-:W-:Y:S01]  /*8530*/  FADD.FTZ R142, R142, R153 ;  /* 0x000000998e8e7221 */ /* 0x000fe20000010000 */
[----:B--2---:R-:W-:Y:S01]  /*8540*/  FMUL.FTZ R157, R81, R214 ;  /* 0x000000d6519d7220 */ /* 0x004fe20000410000 */
[-C--:B------:R-:W-:Y:S01]  /*8550*/  FMUL.FTZ R146, R210, R143.reuse ;  /* 0x0000008fd2927220 */ /* 0x080fe20000410000 */
[----:B------:R-:W-:Y:S01]  /*8560*/  FADD.FTZ R140, R140, R155 ;  /* 0x0000009b8c8c7221 */ /* 0x000fe20000010000 */
[C---:B------:R-:W-:Y:S01]  /*8570*/  FFMA.FTZ R153, R211.reuse, R143, R144 ;  /* 0x0000008fd3997223 */ /* 0x040fe20000010090 */
[----:B------:R-:W-:Y:S01]  /*8580*/  FMUL.FTZ R144, R208, R158 ;  /* 0x0000009ed0907220 */ /* 0x000fe20000410000 */
[----:B------:R-:W-:Y:S01]  /*8590*/  FFMA.FTZ R155, R211, R141, -R146 ;  /* 0x0000008dd39b7223 */ /* 0x000fe20000010892 */
[-C--:B0-----:R-:W-:Y:S01]  /*85a0*/  FMUL.FTZ R159, R180, R89.reuse ;  /* 0x00000059b49f7220 */ /* 0x081fe20000410000 */
[----:B------:R-:W-:Y:S01]  /*85b0*/  FADD.FTZ R142, R142, R153 ;  /* 0x000000998e8e7221 */ /* 0x000fe20000010000 */
[----:B------:R0:W-:Y:S01]  /*85c0*/  STS [R4+0x89c], R157 ;  /* 0x00089c9d04007388 */ /* 0x0001e20000000800 */
[----:B------:R-:W-:Y:S01]  /*85d0*/  FADD.FTZ R140, R140, R155 ;  /* 0x0000009b8c8c7221 */ /* 0x000fe20000010000 */
[----:B------:R-:W-:Y:S01]  /*85e0*/  FFMA.FTZ R153, R209, R156, R144 ;  /* 0x0000009cd1997223 */ /* 0x000fe20000010090 */
[----:B------:R-:W-:Y:S01]  /*85f0*/  FMUL.FTZ R155, R167, R89 ;  /* 0x00000059a79b7220 */ /* 0x000fe20000410000 */
[----:B------:R-:W-:Y:S01]  /*8600*/  FMUL.FTZ R144, R206, R159 ;  /* 0x0000009fce907220 */ /* 0x000fe20000410000 */
[----:B------:R-:W-:Y:S01]  /*8610*/  FMUL.FTZ R173, R204, R160 ;  /* 0x000000a0ccad7220 */ /* 0x000fe20000410000 */
[----:B------:R-:W-:Y:S01]  /*8620*/  FADD.FTZ R142, R142, R153 ;  /* 0x000000998e8e7221 */ /* 0x000fe20000010000 */
[-C--:B------:R-:W-:Y:S01]  /*8630*/  FMUL.FTZ R146, R206, R155.reuse ;  /* 0x0000009bce927220 */ /* 0x080fe20000410000 */
[----:B------:R-:W-:Y:S01]  /*8640*/  FFMA.FTZ R153, R207, R155, R144 ;  /* 0x0000009bcf997223 */ /* 0x000fe20000010090 */
[----:B------:R-:W-:Y:S01]  /*8650*/  FMUL.FTZ R144, R204, R170 ;  /* 0x000000aacc907220 */ /* 0x000fe20000410000 */
[----:B0-----:R-:W-:Y:S01]  /*8660*/  FMUL.FTZ R157, R208, R156 ;  /* 0x0000009cd09d7220 */ /* 0x001fe20000410000 */
[C---:B------:R-:W-:Y:S01]  /*8670*/  FFMA.FTZ R173, R205.reuse, R170, -R173 ;  /* 0x000000aacdad7223 */ /* 0x040fe200000108ad */
[----:B------:R-:W-:Y:S01]  /*8680*/  FADD.FTZ R142, R142, R153 ;  /* 0x000000998e8e7221 */ /* 0x000fe20000010000 */
[----:B------:R-:W-:Y:S01]  /*8690*/  FFMA.FTZ R153, R205, R160, R144 ;  /* 0x000000a0cd997223 */ /* 0x000fe20000010090 */
[----:B------:R-:W-:Y:S01]  /*86a0*/  FFMA.FTZ R157, R209, R158, -R157 ;  /* 0x0000009ed19d7223 */ /* 0x000fe2000001089d */
[----:B------:R-:W-:Y:S01]  /*86b0*/  FFMA.FTZ R122, R185, UR29, R122 ;  /* 0x0000001db97a7c23 */ /* 0x000fe2000801007a */
[----:B------:R-:W-:Y:S01]  /*86c0*/  FMUL.FTZ R185, R95, R170 ;  /* 0x000000aa5fb97220 */ /* 0x000fe20000410000 */
[----:B------:R-:W-:Y:S01]  /*86d0*/  FADD.FTZ R142, R142, R153 ;  /* 0x000000998e8e7221 */ /* 0x000fe20000010000 */
        /* <DEDUP_REMOVED lines=20> */
[----:B------:R0:W-:Y:S01]  /*8820*/  STS [R4+0x868], R157 ;  /* 0x0008689d04007388 */ /* 0x0001e20000000800 */
[----:B------:R-:W-:Y:S01]  /*8830*/  FADD.FTZ R134, R134, R131 ;  /* 0x0000008386867221 */ /* 0x000fe20000010000 */
[----:B------:R-:W-:Y:S01]  /*8840*/  FFMA.FTZ R222, R222, R214, -R221 ;  /* 0x000000d6dede7223 */ /* 0x000fe200000108dd */
[----:B------:R-:W-:Y:S01]  /*8850*/  FADD.FTZ R131, R124, R121 ;  /* 0x000000797c837221 */ /* 0x000fe20000010000 */
[----:B------:R-:W-:Y:S01]  /*8860*/  FMUL.FTZ R121, R99, R6 ;  /* 0x0000000663797220 */ /* 0x000fe20000410000 */
[----:B------:R-:W-:Y:S01]  /*8870*/  FADD.FTZ R134, R134, R129 ;  /* 0x0000008186867221 */ /* 0x000fe20000010000 */
[----:B------:R-:W-:Y:S01]  /*8880*/  STS [R4+0x86c], R185 ;  /* 0x00086cb904007388 */ /* 0x000fe20000000800 */
[----:B------:R-:W-:Y:S01]  /*8890*/  FADD.FTZ R131, R131, R126 ;  /* 0x0000007e83837221 */ /* 0x000fe20000010000 */
[----:B------:R-:W-:Y:S01]  /*88a0*/  LEA R6, R35, -R10, 0x1 ;  /* 0x8000000a23067211 */ /* 0x000fe200078e08ff */
        /* <DEDUP_REMOVED lines=8> */
[----:B------:R-:W-:Y:S01]  /*8930*/  IADD3 R7, PT, PT, R20, 0x20, RZ ;  /* 0x0000002014077810 */ /* 0x000fe20007ffe0ff */
[----:B------:R-:W-:Y:S01]  /*8940*/  FADD.FTZ R127, R222, R127 ;  /* 0x0000007fde7f7221 */ /* 0x000fe20000010000 */
[----:B------:R1:W-:Y:S01]  /*8950*/  STS [R4+0x858], R133 ;  /* 0x0008588504007388 */ /* 0x0003e20000000800 */
[----:B------:R-:W-:Y:S01]  /*8960*/  IADD3 R129, PT, PT, R20, 0x60, RZ ;  /* 0x0000006014817810 */ /* 0x000fe20007ffe0ff */
[----:B------:R-:W-:Y:S01]  /*8970*/  FMUL.FTZ R131, R18, R174 ;  /* 0x000000ae12837220 */ /* 0x000fe20000410000 */
[-C--:B------:R-:W-:Y:S01]  /*8980*/  LEA.HI R7, R7, R20.reuse, RZ, 0x1b ;  /* 0x0000001407077211 */ /* 0x080fe200078fd8ff */
[----:B------:R-:W-:Y:S01]  /*8990*/  STS [R4+0x85c], R139 ;  /* 0x00085c8b04007388 */ /* 0x000fe20000000800 */
[----:B------:R-:W-:Y:S01]  /*89a0*/  FADD.FTZ R127, R127, R186 ;  /* 0x000000ba7f7f7221 */ /* 0x000fe20000010000 */
[-C--:B------:R-:W-:Y:S01]  /*89b0*/  LEA.HI R144, R129, R20.reuse, RZ, 0x1b ;  /* 0x0000001481907211 */ /* 0x080fe200078fd8ff */
[----:B------:R-:W-:Y:S01]  /*89c0*/  FMUL.FTZ R18, R123, UR30 ;  /* 0x0000001e7b127c20 */ /* 0x000fe20008410000 */
[----:B------:R2:W-:Y:S01]  /*89d0*/  STS [R4+0x850], R143 ;  /* 0x0008508f04007388 */ /* 0x0005e20000000800 */
[----:B0-----:R-:W-:Y:S01]  /*89e0*/  LEA R157, R7, UR21, 0x2 ;  /* 0x00000015079d7c11 */ /* 0x001fe2000f8e10ff */
[----:B------:R-:W-:Y:S01]  /*89f0*/  FMUL.FTZ R7, R175, UR30 ;  /* 0x0000001eaf077c20 */ /* 0x000fe20008410000 */
[----:B-1----:R-:W-:Y:S01]  /*8a00*/  FMUL.FTZ R133, R161, UR30 ;  /* 0x0000001ea1857c20 */ /* 0x002fe20008410000 */
[----:B------:R-:W-:Y:S01]  /*8a10*/  STS [R4+0x854], R141 ;  /* 0x0008548d04007388 */ /* 0x000fe20000000800 */
[----:B------:R-:W-:Y:S01]  /*8a20*/  FMUL.FTZ R134, R174, UR30 ;  /* 0x0000001eae867c20 */ /* 0x000fe20008410000 */
[----:B------:R-:W-:Y:S01]  /*8a30*/  FFMA.FTZ R136, R162, UR29, R7 ;  /* 0x0000001da2887c23 */ /* 0x000fe20008010007 */
[----:B------:R-:W-:Y:S01]  /*8a40*/  FMUL.FTZ R7, R177, UR30 ;  /* 0x0000001eb1077c20 */ /* 0x000fe20008410000 */
[----:B------:R0:W-:Y:S01]  /*8a50*/  STS [R4+0x848], R125 ;  /* 0x0008487d04007388 */ /* 0x0001e20000000800 */
[----:B------:R-:W-:Y:S01]  /*8a60*/  FMUL.FTZ R138, R176, UR30 ;  /* 0x0000001eb08a7c20 */ /* 0x000fe20008410000 */
[----:B--2---:R-:W-:Y:S01]  /*8a70*/  FMUL.FTZ R143, R163, UR30 ;  /* 0x0000001ea38f7c20 */ /* 0x004fe20008410000 */
[----:B------:R-:W-:Y:S01]  /*8a80*/  FFMA.FTZ R140, R164, UR29, R7 ;  /* 0x0000001da48c7c23 */ /* 0x000fe20008010007 */
[----:B------:R-:W-:Y:S01]  /*8a90*/  STS [R4+0x84c], R121 ;  /* 0x00084c7904007388 */ /* 0x000fe20000000800 */
[----:B------:R-:W-:Y:S01]  /*8aa0*/  FMUL.FTZ R7, R179, UR30 ;  /* 0x0000001eb3077c20 */ /* 0x000fe20008410000 */
[----:B------:R-:W-:Y:S01]  /*8ab0*/  FMUL.FTZ R155, R165, UR30 ;  /* 0x0000001ea59b7c20 */ /* 0x000fe20008410000 */
[----:B------:R-:W-:Y:S01]  /*8ac0*/  FMUL.FTZ R142, R178, UR30 ;  /* 0x0000001eb28e7c20 */ /* 0x000fe20008410000 */
[----:B------:R1:W-:Y:S01]  /*8ad0*/  STS [R4+0x840], R137 ;  /* 0x0008408904007388 */ /* 0x0003e20000000800 */
[----:B------:R-:W-:Y:S01]  /*8ae0*/  FMUL.FTZ R128, R180, UR30 ;  /* 0x0000001eb4807c20 */ /* 0x000fe20008410000 */
[----:B0-----:R-:W-:Y:S01]  /*8af0*/  FADD.FTZ R125, R127, R132 ;  /* 0x000000847f7d7221 */ /* 0x001fe20000010000 */
[----:B------:R-:W-:Y:S01]  /*8b00*/  IADD3 R127, PT, PT, R20, 0x40, RZ ;  /* 0x00000040147f7810 */ /* 0x000fe20007ffe0ff */
[----:B------:R0:W-:Y:S01]  /*8b10*/  STS [R4+0x844], R135 ;  /* 0x0008448704007388 */ /* 0x0001e20000000800 */
[----:B------:R-:W-:Y:S01]  /*8b20*/  FFMA.FTZ R132, R166, UR29, R7 ;  /* 0x0000001da6847c23 */ /* 0x000fe20008010007 */
[----:B------:R-:W-:Y:S01]  /*8b30*/  FMUL.FTZ R7, R181, UR30 ;  /* 0x0000001eb5077c20 */ /* 0x000fe20008410000 */
[----:B------:R-:W-:Y:S01]  /*8b40*/  LEA.HI R127, R127, R20, RZ, 0x1b ;  /* 0x000000147f7f7211 */ /* 0x000fe200078fd8ff */
[----:B------:R-:W-:Y:S01]  /*8b50*/  BAR.SYNC.DEFER_BLOCKING 0x0 ;  /* 0x0000000000007b1d */ /* 0x000fe20000010000 */
[----:B------:R-:W-:Y:S01]  /*8b60*/  FMUL.FTZ R129, R169, UR30 ;  /* 0x0000001ea9817c20 */ /* 0x000fe20008410000 */
[----:B------:R-:W-:Y:S01]  /*8b70*/  FFMA.FTZ R130, R168, UR29, R7 ;  /* 0x0000001da8827c23 */ /* 0x000fe20008010007 */
[----:B-1----:R-:W-:Y:S01]  /*8b80*/  FMUL.FTZ R137, R167, UR30 ;  /* 0x0000001ea7897c20 */ /* 0x002fe20008410000 */
[----:B------:R-:W-:Y:S01]  /*8b90*/  FMUL.FTZ R126, R182, UR30 ;  /* 0x0000001eb67e7c20 */ /* 0x000fe20008410000 */
[----:B------:R-:W-:Y:S01]  /*8ba0*/  FMUL.FTZ R10, R183, UR30 ;  /* 0x0000001eb70a7c20 */ /* 0x000fe20008410000 */
[----:B0-----:R-:W-:Y:S01]  /*8bb0*/  FMUL.FTZ R4, R162, UR30 ;  /* 0x0000001ea2047c20 */ /* 0x001fe20008410000 */
[----:B------:R-:W-:Y:S01]  /*8bc0*/  FMUL.FTZ R7, R171, UR30 ;  /* 0x0000001eab077c20 */ /* 0x000fe20008410000 */
[----:B------:R-:W-:Y:S01]  /*8bd0*/  LEA R146, R127, UR21, 0x2 ;  /* 0x000000157f927c11 */ /* 0x000fe2000f8e10ff */
[----:B------:R-:W-:Y:S01]  /*8be0*/  FFMA.FTZ R127, R183, UR29, -R18 ;  /* 0x0000001db77f7c23 */ /* 0x000fe20008010812 */
[----:B------:R-:W-:Y:S01]  /*8bf0*/  FFMA.FTZ R141, R175, UR29, -R4 ;  /* 0x0000001daf8d7c23 */ /* 0x000fe20008010804 */
[----:B------:R-:W-:Y:S01]  /*8c00*/  FMUL.FTZ R4, R164, UR30 ;  /* 0x0000001ea4047c20 */ /* 0x000fe20008410000 */
[----:B------:R-:W-:Y:S01]  /*8c10*/  FFMA.FTZ R119, R187, UR29, -R119 ;  /* 0x0000001dbb777c23 */ /* 0x000fe20008010877 */
[----:B------:R-:W-:Y:S01]  /*8c20*/  IADD3 R159, PT, PT, R20, 0x80, RZ ;  /* 0x00000080149f7810 */ /* 0x000fe20007ffe0ff */
[----:B------:R-:W-:Y:S01]  /*8c30*/  FFMA.FTZ R133, R174, UR29, -R133 ;  /* 0x0000001dae857c23 */ /* 0x000fe20008010885 */
[----:B------:R-:W-:Y:S01]  /*8c40*/  FFMA.FTZ R153, R177, UR29, -R4 ;  /* 0x0000001db1997c23 */ /* 0x000fe20008010804 */
[----:B------:R-:W-:Y:S01]  /*8c50*/  FMUL.FTZ R4, R166, UR30 ;  /* 0x0000001ea6047c20 */ /* 0x000fe20008410000 */
[C---:B------:R-:W-:Y:S01]  /*8c60*/  ISETP.GE.AND P2, PT, R6.reuse, 0x21, PT ;  /* 0x000000210600780c */ /* 0x040fe20003f46270 */
[----:B------:R-:W-:Y:S01]  /*8c70*/  FFMA.FTZ R134, R161, UR29, R134 ;  /* 0x0000001da1867c23 */ /* 0x000fe20008010086 */
[----:B------:R-:W-:Y:S01]  /*8c80*/  ISETP.GE.AND P3, PT, R6, 0x41, PT ;  /* 0x000000410600780c */ /* 0x000fe20003f66270 */
[----:B------:R-:W-:Y:S01]  /*8c90*/  FFMA.FTZ R139, R179, UR29, -R4 ;  /* 0x0000001db38b7c23 */ /* 0x000fe20008010804 */
[----:B------:R-:W-:Y:S01]  /*8ca0*/  FMUL.FTZ R4, R168, UR30 ;  /* 0x0000001ea8047c20 */ /* 0x000fe20008410000 */
[----:B------:R-:W-:Y:S01]  /*8cb0*/  ISETP.GE.AND P4, PT, R6, 0x61, PT ;  /* 0x000000610600780c */ /* 0x000fe20003f86270 */
[----:B------:R-:W-:Y:S01]  /*8cc0*/  FFMA.FTZ R143, R176, UR29, -R143 ;  /* 0x0000001db08f7c23 */ /* 0x000fe2000801088f */
[----:B------:R-:W0:Y:S01]  /*8cd0*/  LDS R157, [R157+0x8c0] ;  /* 0x0008c0009d9d7984 */ /* 0x000e220000000800 */
[----:B------:R-:W-:Y:S01]  /*8ce0*/  FFMA.FTZ R135, R181, UR29, -R4 ;  /* 0x0000001db5877c23 */ /* 0x000fe20008010804 */
[----:B------:R-:W-:Y:S01]  /*8cf0*/  FMUL.FTZ R4, R184, UR30 ;  /* 0x0000001eb8047c20 */ /* 0x000fe20008410000 */
[----:B------:R-:W-:Y:S01]  /*8d00*/  ISETP.GE.AND P5, PT, R6, 0x81, PT ;  /* 0x000000810600780c */ /* 0x000fe20003fa6270 */
        /* <DEDUP_REMOVED lines=15> */
.L_x_14728:
[----:B------:R-:W-:Y:S05]  /*8e00*/  BSYNC.RECONVERGENT B0 ;  /* 0x0000000000007941 */ /* 0x000fea0003800200 */
.L_x_14727:
[----:B------:R-:W-:Y:S04]  /*8e10*/  BSSY.RECONVERGENT B0, `(.L_x_14729) ;  /* 0x0000003000007945 */ /* 0x000fe80003800200 */
[----:B------:R-:W-:Y:S05]  /*8e20*/  @!P2 BRA `(.L_x_14730) ;  /* 0x000000000004a947 */ /* 0x000fea0003800000 */
[----:B0-----:R2:W-:Y:S02]  /*8e30*/  REDG.E.ADD.F32.FTZ.RN.STRONG.GPU desc[UR22][R2.64+0x80], R157 ;  /* 0x0000809d020079a6 */ /* 0x0015e4000c12f316 */
.L_x_14730:
[----:B------:R-:W-:Y:S05]  /*8e40*/  BSYNC.RECONVERGENT B0 ;  /* 0x0000000000007941 */ /* 0x000fea0003800200 */
.L_x_14729:
[----:B-1----:R1:W3:Y:S01]  /*8e50*/  LDS R7, [R146+0x940] ;  /* 0x0009400092077984 */ /* 0x0022e20000000800 */
[----:B------:R-:W-:Y:S01]  /*8e60*/  BSSY.RECONVERGENT B0, `(.L_x_14731) ;  /* 0x0000005000007945 */ /* 0x000fe20003800200 */
[----:B------:R-:W-:Y:S02]  /*8e70*/  LEA.HI R159, R159, R20, RZ, 0x1b ;  /* 0x000000149f9f7211 */ /* 0x000fe400078fd8ff */
[----:B------:R-:W-:Y:S01]  /*8e80*/  LEA R144, R144, UR21, 0x2 ;  /* 0x0000001590907c11 */ /* 0x000fe2000f8e10ff */
[----:B------:R-:W-:Y:S06]  /*8e90*/  @!P3 BRA `(.L_x_14732) ;  /* 0x000000000004b947 */ /* 0x000fec0003800000 */
[----:B---3--:R4:W-:Y:S02]  /*8ea0*/  REDG.E.ADD.F32.FTZ.RN.STRONG.GPU desc[UR22][R2.64+0x100], R7 ;  /* 0x00010007020079a6 */ /* 0x0089e4000c12f316 */
.L_x_14732:
[----:B------:R-:W-:Y:S05]  /*8eb0*/  BSYNC.RECONVERGENT B0 ;  /* 0x0000000000007941 */ /* 0x000fea0003800200 */
.L_x_14731:
[----:B---34-:R3:W4:Y:S01]  /*8ec0*/  LDS R7, [R144+0x9c0] ;  /* 0x0009c00090077984 */ /* 0x0187220000000800 */
[----:B------:R-:W-:Y:S01]  /*8ed0*/  BSSY.RECONVERGENT B0, `(.L_x_14733) ;  /* 0x0000004000007945 */ /* 0x000fe20003800200 */
[----:B------:R-:W-:-:S03]  /*8ee0*/  LEA R159, R159, UR21, 0x2 ;  /* 0x000000159f9f7c11 */ /* 0x000fc6000f8e10ff */
[----:B------:R-:W-:Y:S05]  /*8ef0*/  @!P4 BRA `(.L_x_14734) ;  /* 0x000000000004c947 */ /* 0x000fea0003800000 */
[----:B----4-:R4:W-:Y:S02]  /*8f00*/  REDG.E.ADD.F32.FTZ.RN.STRONG.GPU desc[UR22][R2.64+0x180], R7 ;  /* 0x00018007020079a6 */ /* 0x0109e4000c12f316 */
.L_x_14734:
[----:B------:R-:W-:Y:S05]  /*8f10*/  BSYNC.RECONVERGENT B0 ;  /* 0x0000000000007941 */ /* 0x000fea0003800200 */
.L_x_14733:
[----:B----4-:R4:W0:Y:S01]  /*8f20*/  LDS R7, [R159+0xa40] ;  /* 0x000a40009f077984 */ /* 0x0108220000000800 */
[----:B------:R-:W-:Y:S04]  /*8f30*/  BSSY.RECONVERGENT B0, `(.L_x_14735) ;  /* 0x0000003000007945 */ /* 0x000fe80003800200 */
[----:B------:R-:W-:Y:S05]  /*8f40*/  @!P5 BRA `(.L_x_14736) ;  /* 0x000000000004d947 */ /* 0x000fea0003800000 */
[----:B0-----:R0:W-:Y:S02]  /*8f50*/  REDG.E.ADD.F32.FTZ.RN.STRONG.GPU desc[UR22][R2.64+0x200], R7 ;  /* 0x00020007020079a6 */ /* 0x0011e4000c12f316 */
.L_x_14736:
[----:B------:R-:W-:Y:S05]  /*8f60*/  BSYNC.RECONVERGENT B0 ;  /* 0x0000000000007941 */ /* 0x000fea0003800200 */
.L_x_14735:
[C---:B0-----:R-:W-:Y:S01]  /*8f70*/  IADD3 R7, PT, PT, R20.reuse, 0xc0, RZ ;  /* 0x000000c014077810 */ /* 0x041fe20007ffe0ff */
[----:B------:R-:W-:Y:S01]  /*8f80*/  BSSY.RECONVERGENT B0, `(.L_x_14737) ;  /* 0x000003e000007945 */ /* 0x000fe20003800200 */
        /* <DEDUP_REMOVED lines=8> */
[----:B------:R-:W-:Y:S02]  /*9010*/  LEA.HI R158, R235, R20, RZ, 0x1b ;  /* 0x00000014eb9e7211 */ /* 0x000fe400078fd8ff */
[C---:B------:R-:W-:Y:S02]  /*9020*/  IADD3 R225, PT, PT, R20.reuse, 0x3c0, RZ ;  /* 0x000003c014e17810 */ /* 0x040fe40007ffe0ff */
[----:B------:R-:W-:-:S02]  /*9030*/  IADD3 R235, PT, PT, R20, 0x3e0, RZ ;  /* 0x000003e014eb7810 */ /* 0x000fc40007ffe0ff */
[----:B------:R-:W-:Y:S02]  /*9040*/  LEA R234, R233, UR21, 0x2 ;  /* 0x00000015e9ea7c11 */ /* 0x000fe4000f8e10ff */
[-C--:B------:R-:W-:Y:S02]  /*9050*/  LEA.HI R233, R225, R20.reuse, RZ, 0x1b ;  /* 0x00000014e1e97211 */ /* 0x080fe400078fd8ff */
[----:B------:R-:W-:Y:S02]  /*9060*/  LEA.HI R225, R235, R20, RZ, 0x1b ;  /* 0x00000014ebe17211 */ /* 0x000fe400078fd8ff */
[----:B------:R0:W0:Y:S01]  /*9070*/  LDS R235, [R234+0xac0] ;  /* 0x000ac000eaeb7984 */ /* 0x0000220000000800 */
[----:B------:R-:W-:Y:S02]  /*9080*/  ISETP.GE.AND P1, PT, R6, 0xa1, PT ;  /* 0x000000a10600780c */ /* 0x000fe40003f26270 */
[C---:B--2---:R-:W-:Y:S02]  /*9090*/  IADD3 R157, PT, PT, R20.reuse, 0x100, RZ ;  /* 0x00000100149d7810 */ /* 0x044fe40007ffe0ff */
[----:B----4-:R-:W-:-:S02]  /*90a0*/  IADD3 R159, PT, PT, R20, 0x140, RZ ;  /* 0x00000140149f7810 */ /* 0x010fc40007ffe0ff */
        /* <DEDUP_REMOVED lines=32> */
[-C--:B-1----:R-:W-:Y:S02]  /*92b0*/  LEA.HI R146, R249, R20.reuse, RZ, 0x1b ;  /* 0x00000014f9927211 */ /* 0x082fe400078fd8ff */
[-C--:B---3--:R-:W-:Y:S02]  /*92c0*/  LEA.HI R144, R251, R20.reuse, RZ, 0x1b ;  /* 0x00000014fb907211 */ /* 0x088fe400078fd8ff */
[-C--:B------:R-:W-:Y:S02]  /*92d0*/  LEA.HI R185, R185, R20.reuse, RZ, 0x1b ;  /* 0x00000014b9b97211 */ /* 0x080fe400078fd8ff */
[----:B------:R-:W-:-:S02]  /*92e0*/  LEA.HI R227, R227, R20, RZ, 0x1b ;  /* 0x00000014e3e37211 */ /* 0x000fc400078fd8ff */
[-C--:B------:R-:W-:Y:S02]  /*92f0*/  LEA.HI R231, R231, R20.reuse, RZ, 0x1b ;  /* 0x00000014e7e77211 */ /* 0x080fe400078fd8ff */
[C---:B------:R-:W-:Y:S02]  /*9300*/  ISETP.GE.AND P2, PT, R6.reuse, 0xc1, PT ;  /* 0x000000c10600780c */ /* 0x040fe40003f46270 */
[----:B------:R-:W-:Y:S02]  /*9310*/  ISETP.GE.AND P3, PT, R6, 0xe1, PT ;  /* 0x000000e10600780c */ /* 0x000fe40003f66270 */
[----:B------:R-:W-:Y:S02]  /*9320*/  LEA.HI R229, R229, R20, RZ, 0x1b ;  /* 0x00000014e5e57211 */ /* 0x000fe400078fd8ff */
[----:B------:R-:W-:Y:S01]  /*9330*/  LEA R222, R222, UR21, 0x2 ;  /* 0x00000015dede7c11 */ /* 0x000fe2000f8e10ff */
[----:B0-----:R-:W-:Y:S08]  /*9340*/  @!P1 BRA `(.L_x_14738) ;  /* 0x0000000000049947 */ /* 0x001ff00003800000 */
[----:B------:R0:W-:Y:S02]  /*9350*/  REDG.E.ADD.F32.FTZ.RN.STRONG.GPU desc[UR22][R2.64+0x280], R235 ;  /* 0x000280eb020079a6 */ /* 0x0001e4000c12f316 */
.L_x_14738:
[----:B------:R-:W-:Y:S05]  /*9360*/  BSYNC.RECONVERGENT B0 ;  /* 0x0000000000007941 */ /* 0x000fea0003800200 */
.L_x_14737:
[----:B------:R-:W-:Y:S01]  /*9370*/  LEA R234, R221, UR21, 0x2 ;  /* 0x00000015ddea7c11 */ /* 0x000fe2000f8e10ff */
[----:B------:R-:W-:Y:S01]  /*9380*/  BSSY.RECONVERGENT B0, `(.L_x_14739) ;  /* 0x0000004000007945 */ /* 0x000fe20003800200 */
[----:B------:R1:W2:Y:S03]  /*9390*/  LDS R221, [R222+0xb40] ;  /* 0x000b4000dedd7984 */ /* 0x0002a60000000800 */
[----:B------:R-:W-:Y:S05]  /*93a0*/  @!P2 BRA `(.L_x_14740) ;  /* 0x000000000004a947 */ /* 0x000fea0003800000 */
[----:B--2---:R3:W-:Y:S02]  /*93b0*/  REDG.E.ADD.F32.FTZ.RN.STRONG.GPU desc[UR22][R2.64+0x300], R221 ;  /* 0x000300dd020079a6 */ /* 0x0047e4000c12f316 */
.L_x_14740:
[----:B------:R-:W-:Y:S05]  /*93c0*/  BSYNC.RECONVERGENT B0 ;  /* 0x0000000000007941 */ /* 0x000fea0003800200 */
.L_x_14739:
[----:B--23--:R2:W3:Y:S01]  /*93d0*/  LDS R221, [R234+0xbc0] ;  /* 0x000bc000eadd7984 */ /* 0x00c4e20000000800 */
[----:B------:R-:W-:Y:S04]  /*93e0*/  BSSY.RECONVERGENT B0, `(.L_x_14741) ;  /* 0x0000003000007945 */ /* 0x000fe80003800200 */
[----:B------:R-:W-:Y:S05]  /*93f0*/  @!P3 BRA `(.L_x_14742) ;  /* 0x000000000004b947 */ /* 0x000fea0003800000 */
[----:B---3--:R4:W-:Y:S02]  /*9400*/  REDG.E.ADD.F32.FTZ.RN.STRONG.GPU desc[UR22][R2.64+0x380], R221 ;  /* 0x000380dd020079a6 */ /* 0x0089e4000c12f316 */
.L_x_14742:
[----:B------:R-:W-:Y:S05]  /*9410*/  BSYNC.RECONVERGENT B0 ;  /* 0x0000000000007941 */ /* 0x000fea0003800200 */
.L_x_14741:
[----:B------:R-:W-:Y:S01]  /*9420*/  LEA R174, R174, UR21, 0x2 ;  /* 0x00000015aeae7c11 */ /* 0x000fe2000f8e10ff */
[----:B------:R-:W-:Y:S01]  /*9430*/  BSSY.RECONVERGENT B0, `(.L_x_14743) ;  /* 0x000000b000007945 */ /* 0x000fe20003800200 */
[----:B---34-:R-:W-:Y:S02]  /*9440*/  LEA R221, R217, UR21, 0x2 ;  /* 0x00000015d9dd7c11 */ /* 0x018fe4000f8e10ff */
[C---:B------:R-:W-:Y:S01]  /*9450*/  ISETP.GE.AND P6, PT, R6.reuse, 0x101, PT ;  /* 0x000001010600780c */ /* 0x040fe20003fc6270 */
[----:B------:R3:W4:Y:S01]  /*9460*/  LDS R217, [R174+0xc40] ;  /* 0x000c4000aed97984 */ /* 0x0007220000000800 */
[C---:B------:R-:W-:Y:S02]  /*9470*/  ISETP.GE.AND P1, PT, R6.reuse, 0x121, PT ;  /* 0x000001210600780c */ /* 0x040fe40003f26270 */
[C---:B------:R-:W-:Y:S02]  /*9480*/  ISETP.GE.AND P2, PT, R6.reuse, 0x141, PT ;  /* 0x000001410600780c */ /* 0x040fe40003f46270 */
[----:B------:R-:W-:-:S02]  /*9490*/  ISETP.GE.AND P3, PT, R6, 0x161, PT ;  /* 0x000001610600780c */ /* 0x000fc40003f66270 */
[C---:B------:R-:W-:Y:S02]  /*94a0*/  ISETP.GE.AND P4, PT, R6.reuse, 0x181, PT ;  /* 0x000001810600780c */ /* 0x040fe40003f86270 */
[----:B------:R-:W-:-:S03]  /*94b0*/  ISETP.GE.AND P5, PT, R6, 0x1a1, PT ;  /* 0x000001a10600780c */ /* 0x000fc60003fa6270 */
[----:B------:R-:W-:Y:S10]  /*94c0*/  @!P6 BRA `(.L_x_14744) ;  /* 0x000000000004e947 */ /* 0x000ff40003800000 */
[----:B----4-:R4:W-:Y:S02]  /*94d0*/  REDG.E.ADD.F32.FTZ.RN.STRONG.GPU desc[UR22][R2.64+0x400], R217 ;  /* 0x000400d9020079a6 */ /* 0x0109e4000c12f316 */
.L_x_14744:
[----:B------:R-:W-:Y:S05]  /*94e0*/  BSYNC.RECONVERGENT B0 ;  /* 0x0000000000007941 */ /* 0x000fea0003800200 */
.L_x_14743:
[----:B----4-:R4:W0:Y:S01]  /*94f0*/  LDS R217, [R221+0xcc0] ;  /* 0x000cc000ddd97984 */ /* 0x0108220000000800 */
[----:B------:R-:W-:Y:S01]  /*9500*/  BSSY.RECONVERGENT B0, `(.L_x_14745) ;  /* 0x0000004000007945 */ /* 0x000fe20003800200 */
[----:B------:R-:W-:-:S03]  /*9510*/  LEA R214, R214, UR21, 0x2 ;  /* 0x00000015d6d67c11 */ /* 0x000fc6000f8e10ff */
[----:B------:R-:W-:Y:S05]  /*9520*/  @!P1 BRA `(.L_x_14746) ;  /* 0x0000000000049947 */ /* 0x000fea0003800000 */
[----:B0-----:R0:W-:Y:S02]  /*9530*/  REDG.E.ADD.F32.FTZ.RN.STRONG.GPU desc[UR22][R2.64+0x480], R217 ;  /* 0x000480d9020079a6 */ /* 0x0011e4000c12f316 */
.L_x_14746:
[----:B------:R-:W-:Y:S05]  /*9540*/  BSYNC.RECONVERGENT B0 ;  /* 0x0000000000007941 */ /* 0x000fea0003800200 */
.L_x_14745:
[----:B---3--:R-:W-:Y:S01]  /*9550*/  LEA R174, R191, UR21, 0x2 ;  /* 0x00000015bfae7c11 */ /* 0x008fe2000f8e10ff */
[----:B------:R-:W-:Y:S01]  /*9560*/  BSSY.RECONVERGENT B0, `(.L_x_14747) ;  /* 0x0000004000007945 */ /* 0x000fe20003800200 */
[----:B------:R3:W0:Y:S03]  /*9570*/  LDS R191, [R214+0xd40] ;  /* 0x000d4000d6bf7984 */ /* 0x0006260000000800 */
[----:B------:R-:W-:Y:S05]  /*9580*/  @!P2 BRA `(.L_x_14748) ;  /* 0x000000000004a947 */ /* 0x000fea0003800000 */
[----:B0-----:R0:W-:Y:S02]  /*9590*/  REDG.E.ADD.F32.FTZ.RN.STRONG.GPU desc[UR22][R2.64+0x500], R191 ;  /* 0x000500bf020079a6 */ /* 0x0011e4000c12f316 */
.L_x_14748:
[----:B------:R-:W-:Y:S05]  /*95a0*/  BSYNC.RECONVERGENT B0 ;  /* 0x0000000000007941 */ /* 0x000fea0003800200 */
.L_x_14747:
[----:B0-----:R0:W0:Y:S01]  /*95b0*/  LDS R191, [R174+0xdc0] ;  /* 0x000dc000aebf7984 */ /* 0x0010220000000800 */
[----:B------:R-:W-:Y:S01]  /*95c0*/  BSSY.RECONVERGENT B0, `(.L_x_14749) ;  /* 0x0000004000007945 */ /* 0x000fe20003800200 */
[----:B------:R-:W-:-:S03]  /*95d0*/  LEA R188, R188, UR21, 0x2 ;  /* 0x00000015bcbc7c11 */ /* 0x000fc6000f8e10ff */
[----:B------:R-:W-:Y:S05]  /*95e0*/  @!P3 BRA `(.L_x_14750) ;  /* 0x000000000004b947 */ /* 0x000fea0003800000 */
[----:B0-----:R0:W-:Y:S02]  /*95f0*/  REDG.E.ADD.F32.FTZ.RN.STRONG.GPU desc[UR22][R2.64+0x580], R191 ;  /* 0x000580bf020079a6 */ /* 0x0011e4000c12f316 */
.L_x_14750:
[----:B------:R-:W-:Y:S05]  /*9600*/  BSYNC.RECONVERGENT B0 ;  /* 0x0000000000007941 */ /* 0x000fea0003800200 */
.L_x_14749:
[----:B0-----:R-:W-:Y:S01]  /*9610*/  LEA R174, R187, UR21, 0x2 ;  /* 0x00000015bbae7c11 */ /* 0x001fe2000f8e10ff */
[----:B------:R-:W-:Y:S01]  /*9620*/  BSSY.RECONVERGENT B0, `(.L_x_14751) ;  /* 0x0000004000007945 */ /* 0x000fe20003800200 */
[----:B------:R0:W0:Y:S03]  /*9630*/  LDS R187, [R188+0xe40] ;  /* 0x000e4000bcbb7984 */ /* 0x0000260000000800 */
[----:B------:R-:W-:Y:S05]  /*9640*/  @!P4 BRA `(.L_x_14752) ;  /* 0x000000000004c947 */ /* 0x000fea0003800000 */
[----:B0-----:R0:W-:Y:S02]  /*9650*/  REDG.E.ADD.F32.FTZ.RN.STRONG.GPU desc[UR22][R2.64+0x600], R187 ;  /* 0x000600bb020079a6 */ /* 0x0011e4000c12f316 */
.L_x_14752:
[----:B------:R-:W-:Y:S05]  /*9660*/  BSYNC.RECONVERGENT B0 ;  /* 0x0000000000007941 */ /* 0x000fea0003800200 */
.L_x_14751:
[----:B0-----:R0:W0:Y:S01]  /*9670*/  LDS R187, [R174+0xec0] ;  /* 0x000ec000aebb7984 */ /* 0x0010220000000800 */
[----:B------:R-:W-:Y:S04]  /*9680*/  BSSY.RECONVERGENT B0, `(.L_x_14753) ;  /* 0x0000003000007945 */ /* 0x000fe80003800200 */
[----:B------:R-:W-:Y:S05]  /*9690*/  @!P5 BRA `(.L_x_14754) ;  /* 0x000000000004d947 */ /* 0x000fea0003800000 */
[----:B0-----:R0:W-:Y:S02]  /*96a0*/  REDG.E.ADD.F32.FTZ.RN.STRONG.GPU desc[UR22][R2.64+0x680], R187 ;  /* 0x000680bb020079a6 */ /* 0x0011e4000c12f316 */
.L_x_14754:
[----:B------:R-:W-:Y:S05]  /*96b0*/  BSYNC.RECONVERGENT B0 ;  /* 0x0000000000007941 */ /* 0x000fea0003800200 */
.L_x_14753:
[----:B------:R-:W-:Y:S01]  /*96c0*/  LEA R173, R173, UR21, 0x2 ;  /* 0x00000015adad7c11 */ /* 0x000fe2000f8e10ff */
        /* <DEDUP_REMOVED lines=11> */
.L_x_14756:
[----:B------:R-:W-:Y:S05]  /*9780*/  BSYNC.RECONVERGENT B0 ;  /* 0x0000000000007941 */ /* 0x000fea0003800200 */
.L_x_14755:
[----:B0-----:R0:W0:Y:S01]  /*9790*/  LDS R173, [R186+0xfc0] ;  /* 0x000fc000baad7984 */ /* 0x0010220000000800 */
[----:B------:R-:W-:Y:S01]  /*97a0*/  BSSY.RECONVERGENT B0, `(.L_x_14757) ;  /* 0x0000004000007945 */ /* 0x000fe20003800200 */
[----:B------:R-:W-:-:S03]  /*97b0*/  LEA R170, R170, UR21, 0x2 ;  /* 0x00000015aaaa7c11 */ /* 0x000fc6000f8e10ff */
[----:B------:R-:W-:Y:S05]  /*97c0*/  @!P1 BRA `(.L_x_14758) ;  /* 0x0000000000049947 */ /* 0x000fea0003800000 */
[----:B0-----:R0:W-:Y:S02]  /*97d0*/  REDG.E.ADD.F32.FTZ.RN.STRONG.GPU desc[UR22][R2.64+0x780], R173 ;  /* 0x000780ad020079a6 */ /* 0x0011e4000c12f316 */
.L_x_14758:
[----:B------:R-:W-:Y:S05]  /*97e0*/  BSYNC.RECONVERGENT B0 ;  /* 0x0000000000007941 */ /* 0x000fea0003800200 */
.L_x_14757:
[----:B0-----:R0:W0:Y:S01]  /*97f0*/  LDS R173, [R170+0x1040] ;  /* 0x00104000aaad7984 */ /* 0x0010220000000800 */
[----:B------:R-:W-:Y:S01]  /*9800*/  BSSY.RECONVERGENT B0, `(.L_x_14759) ;  /* 0x0000004000007945 */ /* 0x000fe20003800200 */
[----:B------:R-:W-:-:S03]  /*9810*/  LEA R160, R160, UR21, 0x2 ;  /* 0x00000015a0a07c11 */ /* 0x000fc6000f8e10ff */
[----:B------:R-:W-:Y:S05]  /*9820*/  @!P2 BRA `(.L_x_14760) ;  /* 0x000000000004a947 */ /* 0x000fea0003800000 */
[----:B0-----:R0:W-:Y:S02]  /*9830*/  REDG.E.ADD.F32.FTZ.RN.STRONG.GPU desc[UR22][R2.64+0x800], R173 ;  /* 0x000800ad020079a6 */ /* 0x0011e4000c12f316 */
.L_x_14760:
[----:B------:R-:W-:Y:S05]  /*9840*/  BSYNC.RECONVERGENT B0 ;  /* 0x0000000000007941 */ /* 0x000fea0003800200 */
.L_x_14759:
[----:B0-----:R-:W-:Y:S01]  /*9850*/  LEA R170, R159, UR21, 0x2 ;  /* 0x000000159faa7c11 */ /* 0x001fe2000f8e10ff */
[----:B------:R-:W-:Y:S01]  /*9860*/  BSSY.RECONVERGENT B0, `(.L_x_14761) ;  /* 0x0000004000007945 */ /* 0x000fe20003800200 */
[----:B------:R0:W0:Y:S03]  /*9870*/  LDS R159, [R160+0x10c0] ;  /* 0x0010c000a09f7984 */ /* 0x0000260000000800 */
[----:B------:R-:W-:Y:S05]  /*9880*/  @!P3 BRA `(.L_x_14762) ;  /* 0x000000000004b947 */ /* 0x000fea0003800000 */
[----:B0-----:R0:W-:Y:S02]  /*9890*/  REDG.E.ADD.F32.FTZ.RN.STRONG.GPU desc[UR22][R2.64+0x880], R159 ;  /* 0x0008809f020079a6 */ /* 0x0011e4000c12f316 */
.L_x_14762:
[----:B------:R-:W-:Y:S05]  /*98a0*/  BSYNC.RECONVERGENT B0 ;  /* 0x0000000000007941 */ /* 0x000fea0003800200 */
.L_x_14761:
[----:B0-----:R-:W-:Y:S01]  /*98b0*/  LEA R159, R157, UR21, 0x2 ;  /* 0x000000159d9f7c11 */ /* 0x001fe2000f8e10ff */
[----:B------:R-:W-:Y:S01]  /*98c0*/  BSSY.RECONVERGENT B0, `(.L_x_14763) ;  /* 0x0000004000007945 */ /* 0x000fe20003800200 */
[----:B------:R0:W0:Y:S03]  /*98d0*/  LDS R157, [R170+0x1140] ;  /* 0x00114000aa9d7984 */ /* 0x0000260000000800 */
[----:B------:R-:W-:Y:S05]  /*98e0*/  @!P4 BRA `(.L_x_14764) ;  /* 0x000000000004c947 */ /* 0x000fea0003800000 */
[----:B0-----:R0:W-:Y:S02]  /*98f0*/  REDG.E.ADD.F32.FTZ.RN.STRONG.GPU desc[UR22][R2.64+0x900], R157 ;  /* 0x0009009d020079a6 */ /* 0x0011e4000c12f316 */
.L_x_14764:
[----:B------:R-:W-:Y:S05]  /*9900*/  BSYNC.RECONVERGENT B0 ;  /* 0x0000000000007941 */ /* 0x000fea0003800200 */
.L_x_14763:
[----:B0-----:R0:W0:Y:S01]  /*9910*/  LDS R157, [R159+0x11c0] ;  /* 0x0011c0009f9d7984 */ /* 0x0010220000000800 */
[----:B------:R-:W-:Y:S04]  /*9920*/  BSSY.RECONVERGENT B0, `(.L_x_14765) ;  /* 0x0000003000007945 */ /* 0x000fe80003800200 */
[----:B------:R-:W-:Y:S05]  /*9930*/  @!P5 BRA `(.L_x_14766) ;  /* 0x000000000004d947 */ /* 0x000fea0003800000 */
[----:B0-----:R0:W-:Y:S02]  /*9940*/  REDG.E.ADD.F32.FTZ.RN.STRONG.GPU desc[UR22][R2.64+0x980], R157 ;  /* 0x0009809d020079a6 */ /* 0x0011e4000c12f316 */
.L_x_14766:
[----:B------:R-:W-:Y:S05]  /*9950*/  BSYNC.RECONVERGENT B0 ;  /* 0x0000000000007941 */ /* 0x000fea0003800200 */
.L_x_14765:
        /* <DEDUP_REMOVED lines=12> */
.L_x_14768:
[----:B------:R-:W-:Y:S05]  /*9a20*/  BSYNC.RECONVERGENT B0 ;  /* 0x0000000000007941 */ /* 0x000fea0003800200 */
.L_x_14767:
[----:B0-----:R0:W0:Y:S01]  /*9a30*/  LDS R157, [R146+0x12c0] ;  /* 0x0012c000929d7984 */ /* 0x0010220000000800 */
[----:B------:R-:W-:Y:S01]  /*9a40*/  BSSY.RECONVERGENT B0, `(.L_x_14769) ;  /* 0x0000004000007945 */ /* 0x000fe20003800200 */
[----:B------:R-:W-:-:S03]  /*9a50*/  LEA R144, R144, UR21, 0x2 ;  /* 0x0000001590907c11 */ /* 0x000fc6000f8e10ff */
[----:B------:R-:W-:Y:S05]  /*9a60*/  @!P1 BRA `(.L_x_14770) ;  /* 0x0000000000049947 */ /* 0x000fea0003800000 */
[----:B0-----:R0:W-:Y:S02]  /*9a70*/  REDG.E.ADD.F32.FTZ.RN.STRONG.GPU desc[UR22][R2.64+0xa80], R157 ;  /* 0x000a809d020079a6 */ /* 0x0011e4000c12f316 */
.L_x_14770:
[----:B------:R-:W-:Y:S05]  /*9a80*/  BSYNC.RECONVERGENT B0 ;  /* 0x0000000000007941 */ /* 0x000fea0003800200 */
.L_x_14769:
[----:B0-----:R-:W-:Y:S01]  /*9a90*/  LEA R146, R7, UR21, 0x2 ;  /* 0x0000001507927c11 */ /* 0x001fe2000f8e10ff */
[----:B------:R-:W-:Y:S01]  /*9aa0*/  BSSY.RECONVERGENT B0, `(.L_x_14771) ;  /* 0x0000004000007945 */ /* 0x000fe20003800200 */
[----:B------:R0:W0:Y:S03]  /*9ab0*/  LDS R7, [R144+0x1340] ;  /* 0x0013400090077984 */ /* 0x0000260000000800 */
[----:B------:R-:W-:Y:S05]  /*9ac0*/  @!P2 BRA `(.L_x_14772) ;  /* 0x000000000004a947 */ /* 0x000fea0003800000 */
[----:B0-----:R0:W-:Y:S02]  /*9ad0*/  REDG.E.ADD.F32.FTZ.RN.STRONG.GPU desc[UR22][R2.64+0xb00], R7 ;  /* 0x000b0007020079a6 */ /* 0x0011e4000c12f316 */
.L_x_14772:
[----:B------:R-:W-:Y:S05]  /*9ae0*/  BSYNC.RECONVERGENT B0 ;  /* 0x0000000000007941 */ /* 0x000fea0003800200 */
.L_x_14771:
[----:B0-----:R0:W0:Y:S01]  /*9af0*/  LDS R7, [R146+0x13c0] ;  /* 0x0013c00092077984 */ /* 0x0010220000000800 */
[----:B------:R-:W-:Y:S01]  /*9b00*/  BSSY.RECONVERGENT B0, `(.L_x_14773) ;  /* 0x0000004000007945 */ /* 0x000fe20003800200 */
[----:B------:R-:W-:-:S03]  /*9b10*/  LEA R4, R4, UR21, 0x2 ;  /* 0x0000001504047c11 */ /* 0x000fc6000f8e10ff */
[----:B------:R-:W-:Y:S05]  /*9b20*/  @!P3 BRA `(.L_x_14774) ;  /* 0x000000000004b947 */ /* 0x000fea0003800000 */
[----:B0-----:R0:W-:Y:S02]  /*9b30*/  REDG.E.ADD.F32.FTZ.RN.STRONG.GPU desc[UR22][R2.64+0xb80], R7 ;  /* 0x000b8007020079a6 */ /* 0x0011e4000c12f316 */
.L_x_14774:
[----:B------:R-:W-:Y:S05]  /*9b40*/  BSYNC.RECONVERGENT B0 ;  /* 0x0000000000007941 */ /* 0x000fea0003800200 */
.L_x_14773:
[----:B0-----:R0:W0:Y:S01]  /*9b50*/  LDS R7, [R4+0x1440] ;  /* 0x0014400004077984 */ /* 0x0010220000000800 */
[----:B------:R-:W-:Y:S01]  /*9b60*/  BSSY.RECONVERGENT B0, `(.L_x_14775) ;  /* 0x0000004000007945 */ /* 0x000fe20003800200 */
[----:B------:R-:W-:-:S03]  /*9b70*/  LEA R158, R158, UR21, 0x2 ;  /* 0x000000159e9e7c11 */ /* 0x000fc6000f8e10ff */
[----:B------:R-:W-:Y:S05]  /*9b80*/  @!P4 BRA `(.L_x_14776) ;  /* 0x000000000004c947 */ /* 0x000fea0003800000 */
[----:B0-----:R0:W-:Y:S02]  /*9b90*/  REDG.E.ADD.F32.FTZ.RN.STRONG.GPU desc[UR22][R2.64+0xc00], R7 ;  /* 0x000c0007020079a6 */ /* 0x0011e4000c12f316 */
.L_x_14776:
[----:B------:R-:W-:Y:S05]  /*9ba0*/  BSYNC.RECONVERGENT B0 ;  /* 0x0000000000007941 */ /* 0x000fea0003800200 */
.L_x_14775:
[----:B0-----:R0:W0:Y:S01]  /*9bb0*/  LDS R7, [R158+0x14c0] ;  /* 0x0014c0009e077984 */ /* 0x0010220000000800 */
[----:B------:R-:W-:Y:S04]  /*9bc0*/  BSSY.RECONVERGENT B0, `(.L_x_14777) ;  /* 0x0000003000007945 */ /* 0x000fe80003800200 */
[----:B------:R-:W-:Y:S05]  /*9bd0*/  @!P5 BRA `(.L_x_14778) ;  /* 0x000000000004d947 */ /* 0x000fea0003800000 */
[----:B0-----:R0:W-:Y:S02]  /*9be0*/  REDG.E.ADD.F32.FTZ.RN.STRONG.GPU desc[UR22][R2.64+0xc80], R7 ;  /* 0x000c8007020079a6 */ /* 0x0011e4000c12f316 */
.L_x_14778:
[----:B------:R-:W-:Y:S05]  /*9bf0*/  BSYNC.RECONVERGENT B0 ;  /* 0x0000000000007941 */ /* 0x000fea0003800200 */
.L_x_14777:
[----:B0-----:R-:W-:Y:S01]  /*9c00*/  LEA R7, R185, UR21, 0x2 ;  /* 0x00000015b9077c11 */ /* 0x001fe2000f8e10ff */
        /* <DEDUP_REMOVED lines=11> */
.L_x_14780:
[----:B------:R-:W-:Y:S05]  /*9cc0*/  BSYNC.RECONVERGENT B0 ;  /* 0x0000000000007941 */ /* 0x000fea0003800200 */
.L_x_14779:
[----:B0-----:R0:W0:Y:S01]  /*9cd0*/  LDS R7, [R227+0x15c0] ;  /* 0x0015c000e3077984 */ /* 0x0010220000000800 */
[----:B------:R-:W-:Y:S01]  /*9ce0*/  BSSY.RECONVERGENT B0, `(.L_x_14781) ;  /* 0x0000004000007945 */ /* 0x000fe20003800200 */
[----:B------:R-:W-:-:S03]  /*9cf0*/  LEA R231, R231, UR21, 0x2 ;  /* 0x00000015e7e77c11 */ /* 0x000fc6000f8e10ff */
[----:B------:R-:W-:Y:S05]  /*9d00*/  @!P1 BRA `(.L_x_14782) ;  /* 0x0000000000049947 */ /* 0x000fea0003800000 */
[----:B0-----:R0:W-:Y:S02]  /*9d10*/  REDG.E.ADD.F32.FTZ.RN.STRONG.GPU desc[UR22][R2.64+0xd80], R7 ;  /* 0x000d8007020079a6 */ /* 0x0011e4000c12f316 */
.L_x_14782:
[----:B------:R-:W-:Y:S05]  /*9d20*/  BSYNC.RECONVERGENT B0 ;  /* 0x0000000000007941 */ /* 0x000fea0003800200 */
.L_x_14781:
[----:B0-----:R0:W0:Y:S01]  /*9d30*/  LDS R7, [R231+0x1640] ;  /* 0x00164000e7077984 */ /* 0x0010220000000800 */
[----:B------:R-:W-:Y:S01]  /*9d40*/  BSSY.RECONVERGENT B0, `(.L_x_14783) ;  /* 0x0000004000007945 */ /* 0x000fe20003800200 */
[----:B------:R-:W-:-:S03]  /*9d50*/  LEA R229, R229, UR21, 0x2 ;  /* 0x00000015e5e57c11 */ /* 0x000fc6000f8e10ff */
[----:B------:R-:W-:Y:S05]  /*9d60*/  @!P2 BRA `(.L_x_14784) ;  /* 0x000000000004a947 */ /* 0x000fea0003800000 */
[----:B0-----:R0:W-:Y:S02]  /*9d70*/  REDG.E.ADD.F32.FTZ.RN.STRONG.GPU desc[UR22][R2.64+0xe00], R7 ;  /* 0x000e0007020079a6 */ /* 0x0011e4000c12f316 */
.L_x_14784:
[----:B------:R-:W-:Y:S05]  /*9d80*/  BSYNC.RECONVERGENT B0 ;  /* 0x0000000000007941 */ /* 0x000fea0003800200 */
.L_x_14783:
[----:B0-----:R0:W0:Y:S01]  /*9d90*/  LDS R7, [R229+0x16c0] ;  /* 0x0016c000e5077984 */ /* 0x0010220000000800 */
[----:B------:R-:W-:Y:S01]  /*9da0*/  BSSY.RECONVERGENT B0, `(.L_x_14785) ;  /* 0x0000004000007945 */ /* 0x000fe20003800200 */
[----:B------:R-:W-:-:S03]  /*9db0*/  LEA R233, R233, UR21, 0x2 ;  /* 0x00000015e9e97c11 */ /* 0x000fc6000f8e10ff */
[----:B------:R-:W-:Y:S05]  /*9dc0*/  @!P3 BRA `(.L_x_14786) ;  /* 0x000000000004b947 */ /* 0x000fea0003800000 */
[----:B0-----:R0:W-:Y:S02]  /*9dd0*/  REDG.E.ADD.F32.FTZ.RN.STRONG.GPU desc[UR22][R2.64+0xe80], R7 ;  /* 0x000e8007020079a6 */ /* 0x0011e4000c12f316 */
.L_x_14786:
[----:B------:R-:W-:Y:S05]  /*9de0*/  BSYNC.RECONVERGENT B0 ;  /* 0x0000000000007941 */ /* 0x000fea0003800200 */
.L_x_14785:
[----:B0-----:R0:W0:Y:S01]  /*9df0*/  LDS R7, [R233+0x1740] ;  /* 0x00174000e9077984 */ /* 0x0010220000000800 */
[----:B------:R-:W-:Y:S04]  /*9e00*/  BSSY.RECONVERGENT B0, `(.L_x_14787) ;  /* 0x0000003000007945 */ /* 0x000fe80003800200 */
[----:B------:R-:W-:Y:S05]  /*9e10*/  @!P4 BRA `(.L_x_14788) ;  /* 0x000000000004c947 */ /* 0x000fea0003800000 */
[----:B0-----:R0:W-:Y:S02]  /*9e20*/  REDG.E.ADD.F32.FTZ.RN.STRONG.GPU desc[UR22][R2.64+0xf00], R7 ;  /* 0x000f0007020079a6 */ /* 0x0011e4000c12f316 */
.L_x_14788:
[----:B------:R-:W-:Y:S05]  /*9e30*/  BSYNC.RECONVERGENT B0 ;  /* 0x0000000000007941 */ /* 0x000fea0003800200 */
.L_x_14787:
        /* <DEDUP_REMOVED lines=9> */
.L_x_14790:
[----:B------:R-:W-:Y:S05]  /*9ed0*/  BSYNC.RECONVERGENT B0 ;  /* 0x0000000000007941 */ /* 0x000fea0003800200 */
.L_x_14789:
[----:B01----:R-:W0:Y:S01]  /*9ee0*/  SHFL.DOWN PT, R125, R4, 0x1, 0x1f ;  /* 0x08201f00047d7f89 */ /* 0x003e2200000e0000 */
[----:B------:R-:W-:Y:S01]  /*9ef0*/  ISETP.GT.AND P1, PT, R103, 0x1e, PT ;  /* 0x0000001e6700780c */ /* 0x000fe20003f24270 */
[----:B------:R-:W-:Y:S01]  /*9f00*/  FMUL.FTZ R194, R194, R133 ;  /* 0x00000085c2c27220 */ /* 0x000fe20000410000 */
[----:B------:R-:W-:Y:S01]  /*9f10*/  FMUL.FTZ R192, R192, R119 ;  /* 0x00000077c0c07220 */ /* 0x000fe20000410000 */
[----:B------:R-:W1:Y:S01]  /*9f20*/  SHFL.DOWN PT, R144, R5, 0x1, 0x1f ;  /* 0x08201f0005907f89 */ /* 0x000e6200000e0000 */
[----:B------:R-:W-:Y:S01]  /*9f30*/  FFMA.FTZ R131, R154, R161, R131 ;  /* 0x000000a19a837223 */ /* 0x000fe20000010083 */
[----:B------:R-:W-:Y:S01]  /*9f40*/  FFMA.FTZ R195, R195, R134, R194 ;  /* 0x00000086c3c37223 */ /* 0x000fe200000100c2 */
[----:B------:R-:W-:Y:S01]  /*9f50*/  FFMA.FTZ R193, R193, R122, R192 ;  /* 0x0000007ac1c17223 */ /* 0x000fe200000100c0 */
[----:B------:R-:W5:Y:S01]  /*9f60*/  SHFL.DOWN PT, R157, R6, 0x1, 0x1f ;  /* 0x08201f00069d7f89 */ /* 0x000f6200000e0000 */
[----:B------:R-:W-:Y:S01]  /*9f70*/  FFMA.FTZ R40, R117, R67, R40 ;  /* 0x0000004375287223 */ /* 0x000fe20000010028 */
[----:B------:R-:W-:Y:S01]  /*9f80*/  FFMA.FTZ R122, R84, R131, R195 ;  /* 0x00000083547a7223 */ /* 0x000fe200000100c3 */
[----:B------:R-:W-:Y:S01]  /*9f90*/  FFMA.FTZ R124, R82, R117, R193 ;  /* 0x00000075527c7223 */ /* 0x000fe200000100c1 */
[----:B------:R-:W2:Y:S01]  /*9fa0*/  SHFL.DOWN PT, R146, R7, 0x1, 0x1f ;  /* 0x08201f0007927f89 */ /* 0x000ea200000e0000 */
[----:B------:R-:W-:Y:S01]  /*9fb0*/  FMUL.FTZ R216, R216, R115 ;  /* 0x00000073d8d87220 */ /* 0x000fe20000410000 */
[----:B------:R-:W-:Y:S01]  /*9fc0*/  FADD.FTZ R65, R122, R65 ;  /* 0x000000417a417221 */ /* 0x000fe20000010000 */
[----:B------:R-:W-:Y:S01]  /*9fd0*/  FADD.FTZ R69, R124, R69 ;  /* 0x000000457c457221 */ /* 0x000fe20000010000 */
        /* <DEDUP_REMOVED lines=19> */
[----:B------:R-:W-:Y:S01]  /*a110*/  FMUL.FTZ R2, R15, R177 ;  /* 0x000000b10f027220 */ /* 0x000fe20000410000 */
[----:B--2---:R-:W-:Y:S01]  /*a120*/  @!P1 FADD.FTZ R7, R7, R146 ;  /* 0x0000009207079221 */ /* 0x004fe20000010000 */
[----:B------:R-:W2:Y:S01]  /*a130*/  SHFL.DOWN PT, R117, R6, 0x2, 0x1f ;  /* 0x08401f0006757f89 */ /* 0x000ea200000e0000 */
[----:B------:R-:W-:Y:S01]  /*a140*/  ISETP.GT.AND P1, PT, R103, 0x1d, PT ;  /* 0x0000001d6700780c */ /* 0x000fe20003f24270 */
[----:B------:R-:W-:Y:S01]  /*a150*/  FFMA.FTZ R118, R78, R11, R13 ;  /* 0x0000000b4e767223 */ /* 0x000fe2000001000d */
[----:B------:R-:W-:Y:S01]  /*a160*/  FMUL.FTZ R219, R219, R12 ;  /* 0x0000000cdbdb7220 */ /* 0x000fe20000410000 */
[----:B------:R-:W5:Y:S01]  /*a170*/  SHFL.DOWN PT, R124, R7, 0x2, 0x1f ;  /* 0x08401f00077c7f89 */ /* 0x000f6200000e0000 */
[----:B------:R-:W-:Y:S01]  /*a180*/  FMUL.FTZ R3, R14, R178 ;  /* 0x000000b20e037220 */ /* 0x000fe20000410000 */
[----:B------:R-:W-:Y:S01]  /*a190*/  FFMA.FTZ R38, R11, R59, R38 ;  /* 0x0000003b0b267223 */ /* 0x000fe20000010026 */
[----:B------:R-:W-:Y:S01]  /*a1a0*/  FFMA.FTZ R8, R8, R9, R219 ;  /* 0x0000000908087223 */ /* 0x000fe200000100db */
[----:B------:R-:W-:Y:S01]  /*a1b0*/  FMUL.FTZ R200, R200, R153 ;  /* 0x00000099c8c87220 */ /* 0x000fe20000410000 */
[----:B------:R-:W-:Y:S01]  /*a1c0*/  FFMA.FTZ R2, R149, R164, R2 ;  /* 0x000000a495027223 */ /* 0x000fe20000010002 */
[----:B------:R-:W-:Y:S01]  /*a1d0*/  FMUL.FTZ R202, R202, R155 ;  /* 0x0000009bcaca7220 */ /* 0x000fe20000410000 */
[----:B------:R-:W-:Y:S01]  /*a1e0*/  FFMA.FTZ R11, R77, R218, R8 ;  /* 0x000000da4d0b7223 */ /* 0x000fe20000010008 */
[----:B------:R-:W-:Y:S01]  /*a1f0*/  FFMA.FTZ R140, R201, R140, R200 ;  /* 0x0000008cc98c7223 */ /* 0x000fe200000100c8 */
[----:B------:R-:W-:Y:S01]  /*a200*/  FFMA.FTZ R45, R2, R80, R45 ;  /* 0x00000050022d7223 */ /* 0x000fe2000001002d */
[----:B------:R-:W-:Y:S01]  /*a210*/  FMUL.FTZ R204, R204, R139 ;  /* 0x0000008bcccc7220 */ /* 0x000fe20000410000 */
[----:B------:R-:W-:Y:S01]  /*a220*/  FADD.FTZ R74, R11, R74 ;  /* 0x0000004a0b4a7221 */ /* 0x000fe20000010000 */
[----:B0-----:R-:W-:Y:S01]  /*a230*/  @!P1 FADD.FTZ R4, R4, R115 ;  /* 0x0000007304049221 */ /* 0x001fe20000010000 */
[----:B------:R-:W-:Y:S01]  /*a240*/  FFMA.FTZ R9, R87, R2, R140 ;  /* 0x0000000257097223 */ /* 0x000fe2000001008c */
[----:B------:R-:W-:Y:S01]  /*a250*/  FMUL.FTZ R2, R147, R179 ;  /* 0x000000b393027220 */ /* 0x000fe20000410000 */
        /* <DEDUP_REMOVED lines=46> */
[----:B------:R-:W-:Y:S01]  /*a540*/  FFMA.FTZ R169, R112, R169, R3 ;  /* 0x000000a970a97223 */ /* 0x000fe20000010003 */
[----:B------:R-:W-:Y:S01]  /*a550*/  FMUL.FTZ R210, R210, R129 ;  /* 0x00000081d2d27220 */ /* 0x000fe20000410000 */
[----:B------:R-:W-:Y:S01]  /*a560*/  FADD.FTZ R58, R9, R58 ;  /* 0x0000003a093a7221 */ /* 0x000fe20000010000 */
[----:B------:R-:W-:Y:S01]  /*a570*/  BSSY.RECONVERGENT B0, `(.L_x_14791) ;  /* 0x0000018000007945 */ /* 0x000fe20003800200 */
[----:B------:R-:W-:Y:S01]  /*a580*/  FFMA.FTZ R42, R131, R73, R42 ;  /* 0x00000049832a7223 */ /* 0x000fe2000001002a */
[----:B------:R-:W-:Y:S01]  /*a590*/  FFMA.FTZ R39, R120, R64, R39 ;  /* 0x0000004078277223 */ /* 0x000fe20000010027 */
[----:B------:R-:W-:Y:S01]  /*a5a0*/  FADD.FTZ R66, R17, R66 ;  /* 0x0000004211427221 */ /* 0x000fe20000010000 */
[----:B------:R-:W-:Y:S01]  /*a5b0*/  FADD.FTZ R70, R19, R70 ;  /* 0x0000004613467221 */ /* 0x000fe20000010000 */
[----:B------:R-:W-:Y:S01]  /*a5c0*/  FADD.FTZ R63, R16, R63 ;  /* 0x0000003f103f7221 */ /* 0x000fe20000010000 */
[----:B0-----:R-:W-:Y:S01]  /*a5d0*/  @!P1 FADD.FTZ R4, R4, R11 ;  /* 0x0000000b04049221 */ /* 0x001fe20000010000 */
[----:B------:R-:W-:Y:S01]  /*a5e0*/  FADD.FTZ R71, R118, R71 ;  /* 0x0000004776477221 */ /* 0x000fe20000010000 */
        /* <DEDUP_REMOVED lines=16> */
.L_x_14792:
[----:B------:R-:W-:Y:S05]  /*a6f0*/  BSYNC.RECONVERGENT B0 ;  /* 0x0000000000007941 */ /* 0x000fea0003800200 */
.L_x_14791:
[----:B------:R-:W-:Y:S01]  /*a700*/  ISETP.NE.AND P1, PT, R20, RZ, PT ;  /* 0x000000ff1400720c */ /* 0x000fe20003f25270 */
[----:B--2---:R-:W-:Y:S01]  /*a710*/  FMUL.FTZ R2, R109, R183 ;  /* 0x000000b76d027220 */ /* 0x004fe20000410000 */
[----:B------:R-:W-:Y:S01]  /*a720*/  FMUL.FTZ R212, R212, R127 ;  /* 0x0000007fd4d47220 */ /* 0x000fe20000410000 */
[----:B-1----:R-:W-:Y:S01]  /*a730*/  FMUL.FTZ R3, R110, R184 ;  /* 0x000000b86e037220 */ /* 0x002fe20000410000 */
[----:B------:R-:W-:Y:S01]  /*a740*/  FMUL.FTZ R189, R189, R18 ;  /* 0x00000012bdbd7220 */ /* 0x000fe20000410000 */
[----:B------:R-:W-:Y:S01]  /*a750*/  FFMA.FTZ R2, R107, R123, R2 ;  /* 0x0000007b6b027223 */ /* 0x000fe20000010002 */
[----:B------:R-:W-:Y:S01]  /*a760*/  FFMA.FTZ R10, R213, R10, R212 ;  /* 0x0000000ad50a7223 */ /* 0x000fe200000100d4 */
[----:B------:R-:W-:Y:S01]  /*a770*/  FFMA.FTZ R3, R108, R171, R3 ;  /* 0x000000ab6c037223 */ /* 0x000fe20000010003 */
[----:B------:R-:W-:Y:S01]  /*a780*/  FFMA.FTZ R121, R190, R121, R189 ;  /* 0x00000079be797223 */ /* 0x000fe200000100bd */
[----:B------:R-:W-:Y:S01]  /*a790*/  FFMA.FTZ R51, R2, R94, R51 ;  /* 0x0000005e02337223 */ /* 0x000fe20000010033 */
[----:B0-----:R-:W-:Y:S01]  /*a7a0*/  FFMA.FTZ R9, R99, R2, R10 ;  /* 0x0000000263097223 */ /* 0x001fe2000001000a */
[----:B------:R-:W-:Y:S01]  /*a7b0*/  FFMA.FTZ R8, R98, R169, R211 ;  /* 0x000000a962087223 */ /* 0x000fe200000100d3 */
[----:B------:R-:W-:Y:S01]  /*a7c0*/  FFMA.FTZ R2, R100, R3, R121 ;  /* 0x0000000364027223 */ /* 0x000fe20000010079 */
[----:B------:R-:W-:Y:S01]  /*a7d0*/  BAR.SYNC.DEFER_BLOCKING 0x0 ;  /* 0x0000000000007b1d */ /* 0x000fe20000010000 */
[----:B------:R-:W-:Y:S01]  /*a7e0*/  FFMA.FTZ R50, R169, R91, R50 ;  /* 0x0000005ba9327223 */ /* 0x000fe20000010032 */
[----:B------:R-:W-:Y:S01]  /*a7f0*/  FADD.FTZ R55, R8, R55 ;  /* 0x0000003708377221 */ /* 0x000fe20000010000 */
[----:B------:R-:W-:Y:S01]  /*a800*/  FFMA.FTZ R52, R3, R93, R52 ;  /* 0x0000005d03347223 */ /* 0x000fe20000010034 */
[----:B------:R-:W-:Y:S01]  /*a810*/  FADD.FTZ R54, R9, R54 ;  /* 0x0000003609367221 */ /* 0x000fe20000010000 */
[----:B------:R-:W-:Y:S01]  /*a820*/  FADD.FTZ R53, R2, R53 ;  /* 0x0000003502357221 */ /* 0x000fe20000010000 */
[----:B------:R-:W-:Y:S04]  /*a830*/  BSSY.RECONVERGENT B0, `(.L_x_14793) ;  /* 0x000000d000007945 */ /* 0x000fe80003800200 */
[----:B------:R-:W-:Y:S05]  /*a840*/  @P1 BRA `(.L_x_14794) ;  /* 0x00000000002c1947 */ /* 0x000fea0003800000 */
        /* <DEDUP_REMOVED lines=11> */
.L_x_14794:
[----:B------:R-:W-:Y:S05]  /*a900*/  BSYNC.RECONVERGENT B0 ;  /* 0x0000000000007941 */ /* 0x000fea0003800200 */
.L_x_14793:
[----:B------:R-:W-:-:S04]  /*a910*/  UIADD3 UR8, UPT, UPT, UR8, 0x1, URZ ;  /* 0x0000000108087890 */ /* 0x000fc8000fffe0ff */
[----:B------:R-:W-:-:S09]  /*a920*/  UISETP.GE.AND UP0, UPT, UR8, UR45, UPT ;  /* 0x0000002d0800728c */ /* 0x000fd2000bf06270 */
[----:B------:R-:W-:Y:S05]  /*a930*/  BRA.U !UP0, `(.L_x_14795) ;  /* 0xffffff8d08487547 */ /* 0x000fea000b83ffff */
.L_x_14713:
[----:B------:R-:W1:Y:S01]  /*a940*/  S2R R107, SR_TID.X ;  /* 0x00000000006b7919 */ /* 0x000e620000002100 */
[----:B------:R-:W-:Y:S01]  /*a950*/  HFMA2 R2, -RZ, RZ, 0, 9.5367431640625e-07 ;  /* 0x00000010ff027431 */ /* 0x000fe200000001ff */
[----:B------:R-:W-:Y:S08]  /*a960*/  BAR.SYNC.DEFER_BLOCKING 0x0 ;  /* 0x0000000000007b1d */ /* 0x000ff00000010000 */
[----:B------:R-:W2:Y:S01]  /*a970*/  S2UR UR34, SR_CTAID.X ;  /* 0x00000000002279c3 */ /* 0x000ea20000002500 */
[----:B------:R-:W2:Y:S01]  /*a980*/  LDCU.64 UR28, c[0x0][0x4f8] ;  /* 0x00009f00ff1c77ac */ /* 0x000ea20008000a00 */
[----:B------:R-:W-:Y:S01]  /*a990*/  F2FP.F16.F32.PACK_AB R44, R43, R44 ;  /* 0x0000002c2b2c723e */ /* 0x000fe200000000ff */
[----:B------:R-:W-:Y:S01]  /*a9a0*/  UIADD3 UR8, UPT, UPT, UR14, -0x1, URZ ;  /* 0xffffffff0e087890 */ /* 0x000fe2000fffe0ff */
[----:B------:R-:W5:Y:S01]  /*a9b0*/  LDCU.64 UR30, c[0x0][0x500] ;  /* 0x0000a000ff1e77ac */ /* 0x000f620008000a00 */
[----:B------:R-:W3:Y:S01]  /*a9c0*/  LDCU.64 UR32, c[0x0][0x550] ;  /* 0x0000aa00ff2077ac */ /* 0x000ee20008000a00 */
[----:B-1----:R-:W-:-:S04]  /*a9d0*/  SHF.L.U32 R17, R107, 0x1, RZ ;  /* 0x000000016b117819 */ /* 0x002fc800000006ff */
[----:B------:R-:W-:-:S05]  /*a9e0*/  LOP3.LUT R17, R104, 0x7c0, R17, 0xf8, !PT ;  /* 0x000007c068117812 */ /* 0x000fca00078ef811 */
[----:B------:R-:W-:-:S05]  /*a9f0*/  IMAD.WIDE.U32 R2, R17, R2, UR10 ;  /* 0x0000000a11027e25 */ /* 0x000fca000f8e0002 */
[----:B0-----:R-:W4:Y:S04]  /*aa00*/  LDG.E.128 R4, desc[UR22][R2.64] ;  /* 0x0000001602047981 */ /* 0x001f28000c1e1d00 */
[----:B------:R-:W4:Y:S01]  /*aa10*/  LDG.E.128 R12, desc[UR22][R2.64+0x200] ;  /* 0x00020016020c7981 */ /* 0x000f22000c1e1d00 */
[----:B------:R-:W-:Y:S02]  /*aa20*/  USHF.L.U32 UR26, UR8, 0x9, URZ ;  /* 0x00000009081a7899 */ /* 0x000fe400080006ff */
[----:B------:R-:W-:Y:S02]  /*aa30*/  UIADD3 UR17, UP1, UPT, UR17, -0x400, URZ ;  /* 0xfffffc0011117890 */ /* 0x000fe4000ff3e0ff */
[----:B------:R-:W-:Y:S02]  /*aa40*/  USHF.R.S32.HI UR27, URZ, 0x1f, UR26 ;  /* 0x0000001fff1b7899 */ /* 0x000fe4000801141a */
[----:B------:R-:W-:-:S02]  /*aa50*/  UIADD3 UR15, UP2, UPT, UR15, -0x400, URZ ;  /* 0xfffffc000f0f7890 */ /* 0x000fc4000ff5e0ff */
[----:B--2---:R-:W-:Y:S02]  /*aa60*/  UIMAD.WIDE.U32 UR24, UR34, UR28, UR26 ;  /* 0x0000001c221872a5 */ /* 0x004fe4000f8e001a */
[----:B------:R-:W-:Y:S02]  /*aa70*/  UIADD3 UR10, UP3, UPT, UR10, -0x400, URZ ;  /* 0xfffffc000a0a7890 */ /* 0x000fe4000ff7e0ff */
[----:B------:R-:W-:Y:S02]  /*aa80*/  UIMAD UR25, UR34, UR29, UR25 ;  /* 0x0000001d221972a4 */ /* 0x000fe4000f8e0219 */
[----:B------:R-:W-:Y:S02]  /*aa90*/  UIADD3.X UR20, UPT, UPT, UR20, -0x1, URZ, UP1, !UPT ;  /* 0xffffffff14147890 */ /* 0x000fe40008ffe4ff */
[----:B-----5:R-:W-:Y:S02]  /*aaa0*/  UIMAD.WIDE.U32 UR24, UR9, UR30, UR24 ;  /* 0x0000001e091872a5 */ /* 0x020fe4000f8e0018 */
[----:B------:R-:W-:-:S02]  /*aab0*/  UIADD3.X UR16, UPT, UPT, UR16, -0x1, URZ, UP2, !UPT ;  /* 0xffffffff10107890 */ /* 0x000fc400097fe4ff */
[----:B------:R-:W-:Y:S02]  /*aac0*/  UIMAD UR28, UR9, UR31, UR25 ;  /* 0x0000001f091c72a4 */ /* 0x000fe4000f8e0219 */
[----:B---3--:R-:W-:Y:S01]  /*aad0*/  ULEA UR25, UP0, UR24, UR32, 0x1 ;  /* 0x0000002018197291 */ /* 0x008fe2000f8008ff */
[----:B------:R-:W0:Y:S03]  /*aae0*/  LDCU.64 UR30, c[0x0][0x560] ;  /* 0x0000ac00ff1e77ac */ /* 0x000e260008000a00 */
[----:B------:R-:W-:Y:S02]  /*aaf0*/  ULEA.HI.X UR24, UR24, UR33, UR28, 0x1, UP0 ;  /* 0x0000002118187291 */ /* 0x000fe400080f0c1c */
[----:B------:R-:W-:-:S03]  /*ab00*/  UIADD3.X UR11, UPT, UPT, UR11, -0x1, URZ, UP3, !UPT ;  /* 0xffffffff0b0b7890 */ /* 0x000fc60009ffe4ff */
[----:B------:R-:W1:Y:S01]  /*ab10*/  LDCU.64 UR28, c[0x0][0x520] ;  /* 0x0000a400ff1c77ac */ /* 0x000e620008000a00 */
[----:B----4-:R-:W-:Y:S04]  /*ab20*/  STS.128 [R102], R4 ;  /* 0x0000000466007388 */ /* 0x010fe80000000c00 */
        /* <DEDUP_REMOVED lines=32> */
[----:B------:R-:W5:Y:S01]  /*ad30*/  @!P0 MUFU.EX2 R8, R8 ;  /* 0x0000000800088308 */ /* 0x000f620000000800 */
        /* <DEDUP_REMOVED lines=10> */
[----:B-----5:R-:W-:-:S07]  /*ade0*/  @!P0 FADD.FTZ R8, R8, 1 ;  /* 0x3f80000008088421 */ /* 0x020fce0000010000 */
[----:B------:R-:W5:Y:S01]  /*adf0*/  @!P0 MUFU.RCP R8, R8 ;  /* 0x0000000800088308 */ /* 0x000f620000001000 */
[--C-:B----4-:R-:W-:Y:S02]  /*ae00*/  HADD2.F32 R3, -RZ, R4.reuse.H0_H0 ;  /* 0x20000004ff037230 */ /* 0x110fe40000004100 */
        /* <DEDUP_REMOVED lines=9> */
[----:B------:R-:W-:-:S03]  /*aea0*/  FSETP.GTU.FTZ.AND P1, PT, R10, 20, PT ;  /* 0x41a000000a00780b */ /* 0x000fc60003f3c000 */
[----:B------:R-:W-:Y:S02]  /*aeb0*/  F2FP.F16.F32.PACK_AB R20, R54, R53 ;  /* 0x000000353614723e */ /* 0x000fe400000000ff */
[----:B------:R-:W3:Y:S01]  /*aec0*/  @!P4 MUFU.EX2 R9, R9 ;  /* 0x000000090009c308 */ /* 0x000ee20000000800 */
[----:B-----5:R-:W-:Y:S01]  /*aed0*/  @!P0 FMUL.FTZ R55, R55, R8 ;  /* 0x0000000837378220 */ /* 0x020fe20000410000 */
        /* <DEDUP_REMOVED lines=31> */
[----:B------:R-:W-:Y:S02]  /*b0d0*/  F2FP.F16.F32.PACK_AB R13, R49, R50 ;  /* 0x00000032310d723e */ /* 0x000fe400000000ff */
[----:B------:R-:W-:Y:S02]  /*b0e0*/  F2FP.F16.F32.PACK_AB R22, R60, R57 ;  /* 0x000000393c16723e */ /* 0x000fe400000000ff */
        /* <DEDUP_REMOVED lines=34> */
[----:B----4-:R-:W-:-:S05]  /*b310*/  @!P0 FMUL.FTZ R66, R66, R7 ;  /* 0x0000000742428220 */ /* 0x010fca0000410000 */
        /* <DEDUP_REMOVED lines=16> */
[----:B------:R-:W-:-:S04]  /*b420*/  IMAD.WIDE.U32 R2, R17, 0x10, R2 ;  /* 0x0000001011027825 */ /* 0x000fc800078e0002 */
[----:B------:R-:W3:Y:S01]  /*b430*/  @!P3 MUFU.RCP R21, R4 ;  /* 0x000000040015b308 */ /* 0x000ee20000001000 */
[----:B-1----:R-:W-:Y:S01]  /*b440*/  @!P5 FMUL.FTZ R69, R69, R16 ;  /* 0x000000104545d220 */ /* 0x002fe20000410000 */
[----:B--2---:R-:W-:Y:S04]  /*b450*/  STG.E.128 desc[UR22][R2.64], R8 ;  /* 0x0000000802007986 */ /* 0x004fe8000c101d16 */
[----:B------:R1:W-:Y:S02]  /*b460*/  STG.E.128 desc[UR22][R2.64+0x200], R12 ;  /* 0x0002000c02007986 */ /* 0x0003e4000c101d16 */
[----:B------:R2:W5:Y:S01]  /*b470*/  @!P2 MUFU.RCP R18, R5 ;  /* 0x000000050012a308 */ /* 0x0005620000001000 */
[----:B----4-:R-:W-:Y:S01]  /*b480*/  @!P4 FMUL.FTZ R65, R65, R0 ;  /* 0x000000004141c220 */ /* 0x010fe20000410000 */
[----:B0-----:R-:W-:-:S04]  /*b490*/  UIMAD.WIDE.U32 UR26, UR34, UR24, UR26 ;  /* 0x00000018221a72a5 */ /* 0x001fc8000f8e001a */
[----:B------:R-:W-:Y:S02]  /*b4a0*/  F2FP.F16.F32.PACK_AB R25, R68, R65 ;  /* 0x000000414419723e */ /* 0x000fe400000000ff */
        /* <DEDUP_REMOVED lines=9> */
[----:B------:R-:W-:Y:S01]  /*b540*/  UIMAD.WIDE.U32 UR24, UR9, UR28, UR24 ;  /* 0x0000001c091872a5 */ /* 0x000fe2000f8e0018 */
[----:B------:R-:W-:-:S03]  /*b550*/  FADD.FTZ R5, R0, R55 ;  /* 0x0000003700057221 */ /* 0x000fc60000010000 */
[----:B------:R-:W-:Y:S01]  /*b560*/  UIMAD UR26, UR9, UR29, UR25 ;  /* 0x0000001d091a72a4 */ /* 0x000fe2000f8e0219 */
[----:B------:R-:W-:Y:S01]  /*b570*/  FADD.FTZ R58, R5, R58 ;  /* 0x0000003a053a7221 */ /* 0x000fe20000010000 */
[----:B------:R-:W-:Y:S01]  /*b580*/  ULEA UR25, UP0, UR24, UR30, 0x1 ;  /* 0x0000001e18197291 */ /* 0x000fe2000f8008ff */
[----:B0-----:R-:W-:Y:S01]  /*b590*/  @!P1 FMUL.FTZ R74, R74, R23 ;  /* 0x000000174a4a9220 */ /* 0x001fe20000410000 */
[----:B------:R-:W-:Y:S01]  /*b5a0*/  F2FP.F16.F32.PACK_AB R23, R62, R61 ;  /* 0x0000003d3e17723e */ /* 0x000fe200000000ff */
[----:B------:R-:W-:Y:S01]  /*b5b0*/  BAR.SYNC.DEFER_BLOCKING 0x0 ;  /* 0x0000000000007b1d */ /* 0x000fe20000010000 */
[----:B------:R-:W-:Y:S01]  /*b5c0*/  FADD.FTZ R57, R58, R57 ;  /* 0x000000393a397221 */ /* 0x000fe20000010000 */
[----:B------:R-:W-:Y:S01]  /*b5d0*/  ULEA.HI.X UR24, UR24, UR31, UR26, 0x1, UP0 ;  /* 0x0000001f18187291 */ /* 0x000fe200080f0c1a */
[----:B------:R-:W-:Y:S01]  /*b5e0*/  F2FP.F16.F32.PACK_AB R27, R74, R71 ;  /* 0x000000474a1b723e */ /* 0x000fe200000000ff */
[----:B------:R-:W-:Y:S01]  /*b5f0*/  UIADD3 UR19, UP0, UPT, UR19, -0x800, URZ ;  /* 0xfffff80013137890 */ /* 0x000fe2000ff1e0ff */
[----:B------:R-:W-:Y:S01]  /*b600*/  FADD.FTZ R60, R57, R60 ;  /* 0x0000003c393c7221 */ /* 0x000fe20000010000 */
[----:B-1----:R-:W-:-:S02]  /*b610*/  MOV R2, UR25 ;  /* 0x0000001900027c02 */ /* 0x002fc40008000f00 */
[----:B------:R-:W-:Y:S01]  /*b620*/  MOV R3, UR24 ;  /* 0x0000001800037c02 */ /* 0x000fe20008000f00 */
[----:B------:R-:W-:Y:S01]  /*b630*/  FADD.FTZ R61, R60, R61 ;  /* 0x0000003d3c3d7221 */ /* 0x000fe20000010000 */
[----:B------:R-:W-:Y:S02]  /*b640*/  UIADD3.X UR18, UPT, UPT, UR18, -0x1, URZ, UP0, !UPT ;  /* 0xffffffff12127890 */ /* 0x000fe400087fe4ff */
[----:B------:R-:W-:Y:S01]  /*b650*/  UISETP.GT.AND UP0, UPT, UR14, 0x1, UPT ;  /* 0x000000010e00788c */ /* 0x000fe2000bf04270 */
[----:B------:R-:W-:Y:S01]  /*b660*/  FADD.FTZ R62, R61, R62 ;  /* 0x0000003e3d3e7221 */ /* 0x000fe20000010000 */
[----:B------:R-:W-:Y:S01]  /*b670*/  IMAD.WIDE.U32 R2, R17, 0x10, R2 ;  /* 0x0000001011027825 */ /* 0x000fe200078e0002 */
        /* <DEDUP_REMOVED lines=13> */
[----:B------:R-:W-:Y:S01]  /*b750*/  FADD.FTZ R106, R71, R74 ;  /* 0x0000004a476a7221 */ /* 0x000fe20000010000 */
[----:B0-----:R0:W-:Y:S04]  /*b760*/  STG.E.128 desc[UR22][R2.64], R8 ;  /* 0x0000000802007986 */ /* 0x0011e8000c101d16 */
[----:B-1----:R0:W-:Y:S01]  /*b770*/  STG.E.128 desc[UR22][R2.64+0x200], R28 ;  /* 0x0002001c02007986 */ /* 0x0021e2000c101d16 */
[----:B------:R-:W-:Y:S05]  /*b780*/  BRA.U UP0, `(.L_x_14796) ;  /* 0xffffff5100687547 */ /* 0x000fea000b83ffff */
.L_x_14680:
        /* <DEDUP_REMOVED lines=33> */
.L_x_14798:
[----:B------:R-:W-:Y:S05]  /*b9a0*/  BSYNC.RECONVERGENT B0 ;  /* 0x0000000000007941 */ /* 0x000fea0003800200 */
.L_x_14797:
        /* <DEDUP_REMOVED lines=31> */
.L_x_14800:
[----:B------:R-:W-:Y:S05]  /*bba0*/  BSYNC.RECONVERGENT B0 ;  /* 0x0000000000007941 */ /* 0x000fea0003800200 */
.L_x_14799:
        /* <DEDUP_REMOVED lines=17> */
.L_x_14802:
        /* <DEDUP_REMOVED lines=29> */
.L_x_14801:
[----:B------:R-:W-:Y:S05]  /*be90*/  EXIT ;  /* 0x000000000000794d */ /* 0x000fea0003800000 */
.L_x_14803:
        /* <DEDUP_REMOVED lines=14> */
.L_x_18753:


//--------------------- .text._Z25selective_scan_bwd_kernelI32Selective_Scan_bwd_kernel_traitsILi32ELi16ELb1ELb1ELb0ELb1ELb1EN3c104HalfENS1_7complexIfEEEEv12SSMParamsBwd --------------------------
	.section	.text._Z25selective_scan_bwd_kernelI32Selective_Scan_bwd_kernel_traitsILi32ELi16ELb1ELb1ELb0ELb1ELb1EN3c104HalfENS1_7complexIfEEEEv12SSMParamsBwd,"ax",@progbits
	.align	128
        .global         _Z25selective_scan_bwd_kernelI32Selective_Scan_bwd_kernel_traitsILi32ELi16ELb1ELb1ELb0ELb1ELb1EN3c104HalfENS1_7complexIfEEEEv12SSMParamsBwd
        .type           _Z25selective_scan_bwd_kernelI32Selective_Scan_bwd_kernel_traitsILi32ELi16ELb1ELb1ELb0ELb1ELb1EN3c104HalfENS1_7complexIfEEEEv12SSMParamsBwd,@function
        .size           _Z25selective_scan_bwd_kernelI32Selective_Scan_bwd_kernel_traitsILi32ELi16ELb1ELb1ELb0ELb1ELb1EN3c104HalfENS1_7complexIfEEEEv12SSMParamsBwd,(.L_x_18754 - _Z25selective_scan_bwd_kernelI32Selective_Scan_bwd_kernel_traitsILi32ELi16ELb1ELb1ELb0ELb1ELb1EN3c104HalfENS1_7complexIfEEEEv12SSMParamsBwd)
        .other          _Z25selective_scan_bwd_kernelI32Selective_Scan_bwd_kernel_traitsILi32ELi16ELb1ELb1ELb0ELb1ELb1EN3c104HalfENS1_7complexIfEEEEv12SSMParamsBwd,@"STO_CUDA_ENTRY STV_DEFAULT"
_Z25selective_scan_bwd_kernelI32Selective_Scan_bwd_kernel_traitsILi32ELi16ELb1ELb1ELb0ELb1ELb1EN3c104HalfENS1_7complexIfEEEEv12SSMParamsBwd:
.text._Z25selective_scan_bwd_kernelI32Selective_Scan_bwd_kernel_traitsILi32ELi16ELb1ELb1ELb0ELb1ELb1EN3c104HalfENS1_7complexIfEEEEv12SSMParamsBwd:
        /* <DEDUP_REMOVED lines=37> */
[----:B------:R-:W-:Y:S02]  /*0250*/  UIMAD UR6, UR10, UR13, UR5 ;  /* 0x0000000d0a0672a4 */ /* 0x000fe4000f8e0205 */
[----:B------:R-:W-:Y:S01]  /*0260*/  MOV R3, UR5 ;  /* 0x0000000500037c02 */ /* 0x000fe20008000f00 */
[----:B------:R-:W0:Y:S01]  /*0270*/  LDCU.64 UR12, c[0x0][0x4b8] ;  /* 0x00009700ff0c77ac */ /* 0x000e220008000a00 */
[----:B------:R-:W-:Y:S02]  /*0280*/  IADD3 R2, PT, PT, -R7, RZ, RZ ;  /* 0x000000ff07027210 */ /* 0x000fe40007ffe1ff */
[----:B------:R-:W-:-:S03]  /*0290*/  MOV R3, UR6 ;  /* 0x0000000600037c02 */ /* 0x000fc60008000f00 */
[----:B------:R-:W-:Y:S01]  /*02a0*/  IMAD R0, R11, R2, R0 ;  /* 0x000000020b007224 */ /* 0x000fe200078e0200 */
[----:B------:R-:W-:-:S05]  /*02b0*/  MOV R2, UR4 ;  /* 0x0000000400027c02 */ /* 0x000fca0008000f00 */
[----:B------:R-:W-:Y:S01]  /*02c0*/  IMAD.WIDE.U32 R2, R112, UR14, R2 ;  /* 0x0000000e70027c25 */ /* 0x000fe2000f8e0002 */
[----:B------:R-:W-:Y:S02]  /*02d0*/  ISETP.GT.U32.AND P2, PT, R11, R0, PT ;  /* 0x000000000b00720c */ /* 0x000fe40003f44070 */
[----:B------:R-:W-:Y:S02]  /*02e0*/  R2UR UR8, R2 ;  /* 0x00000000020872ca */ /* 0x000fe400000e0000 */
[----:B------:R-:W-:Y:S01]  /*02f0*/  R2UR UR9, R3 ;  /* 0x00000000030972ca */ /* 0x000fe200000e0000 */
[----:B-----5:R-:W-:-:S08]  /*0300*/  UIMAD.WIDE.U32 UR4, UR10, UR20, URZ ;  /* 0x000000140a0472a5 */ /* 0x020fd0000f8e00ff */
[-C--:B------:R-:W-:Y:S02]  /*0310*/  @!P2 IADD3 R0, PT, PT, R0, -R11.reuse, RZ ;  /* 0x8000000b0000a210 */ /* 0x080fe40007ffe0ff */
[----:B------:R-:W-:Y:S02]  /*0320*/  @!P2 IADD3 R7, PT, PT, R7, 0x1, RZ ;  /* 0x000000010707a810 */ /* 0x000fe40007ffe0ff */
[----:B------:R-:W-:Y:S02]  /*0330*/  MOV R4, UR8 ;  /* 0x0000000800047c02 */ /* 0x000fe40008000f00 */
[----:B----4-:R-:W-:Y:S02]  /*0340*/  ISETP.NE.U32.AND P2, PT, R20, RZ, PT ;  /* 0x000000ff1400720c */ /* 0x010fe40003f45070 */
[----:B------:R-:W-:Y:S02]  /*0350*/  ISETP.GE.U32.AND P4, PT, R0, R11, PT ;  /* 0x0000000b0000720c */ /* 0x000fe40003f86070 */
[----:B------:R-:W-:-:S02]  /*0360*/  LOP3.LUT R4, R112, R13, RZ, 0x3c, !PT ;  /* 0x0000000d70047212 */ /* 0x000fc400078e3cff */
[----:B------:R-:W-:Y:S02]  /*0370*/  ISETP.NE.AND.EX P2, PT, R21, RZ, PT, P2 ;  /* 0x000000ff1500720c */ /* 0x000fe40003f45320 */
[----:B------:R-:W-:Y:S01]  /*0380*/  ISETP.GE.AND P3, PT, R4, RZ, PT ;  /* 0x000000ff0400720c */ /* 0x000fe20003f66270 */
[----:B------:R-:W-:Y:S01]  /*0390*/  UIMAD UR6, UR10, UR21, UR5 ;  /* 0x000000150a0672a4 */ /* 0x000fe2000f8e0205 */
[----:B------:R-:W-:Y:S01]  /*03a0*/  MOV R5, UR9 ;  /* 0x0000000900057c02 */ /* 0x000fe20008000f00 */
[----:B------:R-:W2:Y:S01]  /*03b0*/  LDCU.64 UR20, c[0x0][0x4c0] ;  /* 0x00009800ff1477ac */ /* 0x000ea20008000a00 */
[----:B------:R-:W-:Y:S02]  /*03c0*/  ISETP.NE.AND P5, PT, R13, RZ, PT ;  /* 0x000000ff0d00720c */ /* 0x000fe40003fa5270 */
[----:B-1----:R-:W-:Y:S01]  /*03d0*/  LEA R4, R19, 0xfffffe00, 0x9 ;  /* 0xfffffe0013047811 */ /* 0x002fe200078e48ff */
[----:B------:R-:W-:Y:S01]  /*03e0*/  IMAD R0, R112, UR15, R5 ;  /* 0x0000000f70007c24 */ /* 0x000fe2000f8e0205 */
[----:B------:R-:W-:-:S02]  /*03f0*/  MOV R3, UR5 ;  /* 0x0000000500037c02 */ /* 0x000fc40008000f00 */
[----:B------:R-:W-:Y:S01]  /*0400*/  R2UR UR24, R4 ;  /* 0x00000000041872ca */ /* 0x000fe200000e0000 */
[----:B------:R-:W-:Y:S01]  /*0410*/  IMAD.WIDE.U32 R4, R14, UR10, RZ ;  /* 0x0000000a0e047c25 */ /* 0x000fe2000f8e00ff */
[----:B------:R-:W-:Y:S02]  /*0420*/  MOV R2, UR4 ;  /* 0x0000000400027c02 */ /* 0x000fe40008000f00 */
[----:B------:R-:W-:Y:S02]  /*0430*/  MOV R3, UR6 ;  /* 0x0000000600037c02 */ /* 0x000fe40008000f00 */
[----:B------:R-:W-:Y:S01]  /*0440*/  @P4 IADD3 R7, PT, PT, R7, 0x1, RZ ;  /* 0x0000000107074810 */ /* 0x000fe20007ffe0ff */
[----:B------:R-:W-:Y:S01]  /*0450*/  IMAD R5, R15, UR10, R5 ;  /* 0x0000000a0f057c24 */ /* 0x000fe2000f8e0205 */
[----:B------:R-:W1:Y:S01]  /*0460*/  LDCU.128 UR4, c[0x0][0x460] ;  /* 0x00008c00ff0477ac */ /* 0x000e620008000c00 */
[----:B------:R-:W4:Y:S01]  /*0470*/  @P2 LDC R15, c[0x0][0x384] ;  /* 0x0000e100ff0f2b82 */ /* 0x000f220000000800 */
[----:B------:R-:W-:Y:S01]  /*0480*/  IMAD.WIDE.U32 R2, R112, UR22, R2 ;  /* 0x0000001670027c25 */ /* 0x000fe2000f8e0002 */
[----:B------:R-:W-:-:S02]  /*0490*/  @!P3 IADD3 R7, PT, PT, -R7, RZ, RZ ;  /* 0x000000ff0707b210 */ /* 0x000fc40007ffe1ff */
[----:B------:R-:W-:Y:S01]  /*04a0*/  @!P5 LOP3.LUT R7, RZ, R13, RZ, 0x33, !PT ;  /* 0x0000000dff07d212 */ /* 0x000fe200078e33ff */
[----:B------:R-:W-:-:S03]  /*04b0*/  IMAD R11, R112, UR23, R3 ;  /* 0x00000017700b7c24 */ /* 0x000fc6000f8e0203 */
[----:B------:R-:W-:Y:S01]  /*04c0*/  SHF.R.S32.HI R3, RZ, 0x1f, R7 ;  /* 0x0000001fff037819 */ /* 0x000fe20000011407 */
[----:B------:R-:W5:Y:S01]  /*04d0*/  LDC.64 R12, c[0x0][0x4a0] ;  /* 0x00012800ff0c7b82 */ /* 0x000f620000000a00 */
[----:B------:R-:W-:Y:S02]  /*04e0*/  R2UR UR14, R0 ;  /* 0x00000000000e72ca */ /* 0x000fe400000e0000 */
[----:B------:R-:W-:Y:S01]  /*04f0*/  R2UR UR15, R3 ;  /* 0x00000000030f72ca */ /* 0x000fe200000e0000 */
[----:B------:R-:W-:Y:S01]  /*0500*/  USHF.R.S32.HI UR23, URZ, 0x1f, UR24 ;  /* 0x0000001fff177899 */ /* 0x000fe20008011418 */
[C---:B------:R-:W-:Y:S02]  /*0510*/  R2UR UR9, R7.reuse ;  /* 0x00000000070972ca */ /* 0x040fe400000e0000 */
[----:B------:R-:W-:Y:S01]  /*0520*/  R2UR UR22, R7 ;  /* 0x00000000071672ca */ /* 0x000fe200000e0000 */
[-C--:B---3--:R-:W-:Y:S01]  /*0530*/  IMAD R0, R3, R16.reuse, RZ ;  /* 0x0000001003007224 */ /* 0x088fe200078e02ff */
[----:B------:R-:W-:Y:S01]  /*0540*/  IADD3 R2, P3, PT, R2, UR24, RZ ;  /* 0x0000001802027c10 */ /* 0x000fe2000ff7e0ff */
[----:B------:R-:W-:Y:S01]  /*0550*/  UIADD3 UR8, UP0, UPT, UR24, UR8, URZ ;  /* 0x0000000818087290 */ /* 0x000fe2000ff1e0ff */
[C---:B------:R-:W-:Y:S01]  /*0560*/  IMAD.WIDE.U32 R4, R7.reuse, R16, R4 ;  /* 0x0000001007047225 */ /* 0x040fe200078e0004 */
[----:B0-----:R-:W-:Y:S01]  /*0570*/  USHF.R.U64 UR11, UR12, 0x1, UR13 ;  /* 0x000000010c0b7899 */ /* 0x001fe2000800120d */
[C---:B-1----:R-:W-:Y:S01]  /*0580*/  LEA R16, P4, R2.reuse, UR6, 0x1 ;  /* 0x0000000602107c11 */ /* 0x042fe2000f8808ff */
[----:B------:R-:W-:Y:S01]  /*0590*/  ULEA UR12, UP1, UR8, UR4, 0x1 ;  /* 0x00000004080c7291 */ /* 0x000fe2000f8208ff */
[----:B------:R-:W-:Y:S01]  /*05a0*/  IMAD R7, R7, R17, R0 ;  /* 0x0000001107077224 */ /* 0x000fe200078e0200 */
[----:B------:R-:W-:Y:S01]  /*05b0*/  IADD3.X R11, PT, PT, R11, UR23, RZ, P3, !PT ;  /* 0x000000170b0b7c10 */ /* 0x000fe20009ffe4ff */
[----:B------:R-:W-:Y:S01]  /*05c0*/  UIADD3.X UR14, UPT, UPT, UR23, UR14, URZ, UP0, !UPT ;  /* 0x0000000e170e7290 */ /* 0x000fe200087fe4ff */
[----:B------:R-:W-:Y:S01]  /*05d0*/  LEA R3, R19, 0xfffffc00, 0xa ;  /* 0xfffffc0013037811 */ /* 0x000fe200078e50ff */
[----:B------:R-:W0:Y:S01]  /*05e0*/  @P2 LDC R17, c[0x0][0x38c] ;  /* 0x0000e300ff112b82 */ /* 0x000e220000000800 */
[----:B--2---:R-:W-:Y:S01]  /*05f0*/  UIMAD UR4, UR15, UR20, URZ ;  /* 0x000000140f0472a4 */ /* 0x004fe2000f8e02ff */
[----:B----4-:R-:W-:Y:S01]  /*0600*/  @P2 IMAD R0, R15, UR10, R112 ;  /* 0x0000000a0f002c24 */ /* 0x010fe2000f8e0270 */
[----:B------:R-:W-:Y:S01]  /*0610*/  LEA.HI.X R11, R2, UR7, R11, 0x1, P4 ;  /* 0x00000007020b7c11 */ /* 0x000fe2000a0f0c0b */
[----:B------:R-:W-:Y:S01]  /*0620*/  ULEA.HI.X UR14, UR8, UR5, UR14, 0x1, UP1 ;  /* 0x00000005080e7291 */ /* 0x000fe200088f0c0e */
[----:B------:R-:W-:Y:S01]  /*0630*/  IADD3 R10, PT, PT, R5, R7, RZ ;  /* 0x00000007050a7210 */ /* 0x000fe20007ffe0ff */
[----:B------:R-:W-:Y:S01]  /*0640*/  UIMAD.WIDE.U32 UR8, UR9, UR20, URZ ;  /* 0x00000014090872a5 */ /* 0x000fe2000f8e00ff */
[----:B------:R-:W-:Y:S01]  /*0650*/  IADD3 R6, P4, PT, R3, R4, RZ ;  /* 0x0000000403067210 */ /* 0x000fe20007f9e0ff */
[----:B------:R-:W1:Y:S01]  /*0660*/  LDC.64 R14, c[0x0][0x448] ;  /* 0x00011200ff0e7b82 */ /* 0x000e620000000a00 */
[----:B------:R-:W-:-:S02]  /*0670*/  UIMAD UR5, UR22, UR21, UR4 ;  /* 0x00000015160572a4 */ /* 0x000fc4000f8e0204 */
[----:B------:R-:W-:Y:S01]  /*0680*/  UIMAD.WIDE.U32 UR6, UR10, UR16, URZ ;  /* 0x000000100a0672a5 */ /* 0x000fe2000f8e00ff */
[----:B------:R-:W2:Y:S04]  /*0690*/  LDCU.64 UR20, c[0x0][0x538] ;  /* 0x0000a700ff1477ac */ /* 0x000ea80008000a00 */
[----:B------:R-:W3:Y:S01]  /*06a0*/  @P2 LDC.64 R4, c[0x0][0x480] ;  /* 0x00012000ff042b82 */ /* 0x000ee20000000a00 */
[----:B------:R-:W-:Y:S01]  /*06b0*/  UIMAD UR7, UR10, UR17, UR7 ;  /* 0x000000110a0772a4 */ /* 0x000fe2000f8e0207 */
[----:B------:R-:W-:Y:S01]  /*06c0*/  LEA.HI.X.SX32 R10, R3, R10, 0x1, P4 ;  /* 0x0000000a030a7211 */ /* 0x000fe200020f0eff */
[----:B------:R-:W-:Y:S01]  /*06d0*/  USHF.R.U32.HI UR13, URZ, 0x1, UR13 ;  /* 0x00000001ff0d7899 */ /* 0x000fe2000801160d */
[----:B------:R-:W-:Y:S01]  /*06e0*/  ISETP.GE.AND P3, PT, R19, 0x1, PT ;  /* 0x000000011300780c */ /* 0x000fe20003f66270 */
[----:B------:R-:W-:-:S02]  /*06f0*/  UIADD3 UR9, UPT, UPT, UR9, UR5, URZ ;  /* 0x0000000509097290 */ /* 0x000fc4000fffe0ff */
[----:B-----5:R-:W-:Y:S01]  /*0700*/  IMAD.WIDE.U32 R2, R112, R12, UR6 ;  /* 0x0000000670027e25 */ /* 0x020fe2000f8e000c */
[----:B------:R-:W-:Y:S01]  /*0710*/  UMOV UR4, URZ ;  /* 0x000000ff00047c82 */ /* 0x000fe20008000000 */
[----:B------:R-:W-:Y:S02]  /*0720*/  UIMAD UR13, UR13, UR10, URZ ;  /* 0x0000000a0d0d72a4 */ /* 0x000fe4000f8e02ff */
[----:B------:R-:W-:Y:S01]  /*0730*/  UIMAD.WIDE.U32 UR10, UR10, UR11, UR8 ;  /* 0x0000000b0a0a72a5 */ /* 0x000fe2000f8e0008 */
[----:B------:R-:W-:Y:S01]  /*0740*/  @P2 IMAD R0, R0, R19, RZ ;  /* 0x0000001300002224 */ /* 0x000fe200078e02ff */
[----:B------:R-:W-:Y:S02]  /*0750*/  UMOV UR5, URZ ;  /* 0x000000ff00057c82 */ /* 0x000fe40008000000 */
[----:B------:R-:W-:Y:S01]  /*0760*/  UIADD3 UR6, UPT, UPT, UR11, UR13, URZ ;  /* 0x0000000d0b067290 */ /* 0x000fe2000fffe0ff */
[----:B0-----:R-:W-:Y:S01]  /*0770*/  @P2 IMAD R7, R0, R17, RZ ;  /* 0x0000001100072224 */ /* 0x001fe200078e02ff */
[----:B--2---:R-:W-:Y:S01]  /*0780*/  ULEA UR7, UP0, UR10, UR20, 0x3 ;  /* 0x000000140a077291 */ /* 0x004fe2000f8018ff */
[----:B------:R-:W-:-:S03]  /*0790*/  CS2R R20, SRZ ;  /* 0x0000000000147805 */ /* 0x000fc6000001ff00 */
[----:B------:R-:W-:Y:S01]  /*07a0*/  ULEA.HI.X UR10, UR10, UR21, UR6, 0x3, UP0 ;  /* 0x000000150a0a7291 */ /* 0x000fe200080f1c06 */
[----:B------:R-:W-:Y:S01]  /*07b0*/  CS2R R110, SRZ ;  /* 0x00000000006e7805 */ /* 0x000fe2000001ff00 */
[----:B---3--:R-:W-:Y:S01]  /*07c0*/  @P2 IMAD.WIDE R20, R7, 0x10, R4 ;  /* 0x0000001007142825 */ /* 0x008fe200078e0204 */
[----:B------:R-:W-:-:S03]  /*07d0*/  @P0 R2UR UR4, R8 ;  /* 0x00000000080402ca */ /* 0x000fc600000e0000 */
[----:B------:R-:W-:Y:S01]  /*07e0*/  IMAD R8, R112, R13, R3 ;  /* 0x0000000d70087224 */ /* 0x000fe200078e0203 */
[----:B------:R-:W-:-:S04]  /*07f0*/  IADD3 R2, P0, PT, R2, UR24, RZ ;  /* 0x0000001802027c10 */ /* 0x000fc8000ff1e0ff */
[----:B------:R-:W-:Y:S02]  /*0800*/  IADD3.X R8, PT, PT, R8, UR23, RZ, P0, !PT ;  /* 0x0000001708087c10 */ /* 0x000fe400087fe4ff */
[----:B------:R-:W-:Y:S02]  /*0810*/  @P1 R2UR UR5, R9 ;  /* 0x00000000090512ca */ /* 0x000fe400000e0000 */
[----:B------:R-:W-:Y:S02]  /*0820*/  LEA R3, P0, R2, R22, 0x1 ;  /* 0x0000001602037211 */ /* 0x000fe400078008ff */
[----:B-1----:R-:W-:Y:S02]  /*0830*/  LEA R0, P1, R6, R14, 0x1 ;  /* 0x0000000e06007211 */ /* 0x002fe400078208ff */
[----:B------:R-:W-:Y:S02]  /*0840*/  LEA.HI.X R4, R2, R23, R8, 0x1, P0 ;  /* 0x0000001702047211 */ /* 0x000fe400000f0c08 */
[----:B------:R-:W-:Y:S01]  /*0850*/  LEA.HI.X R2, R6, R15, R10, 0x1, P1 ;  /* 0x0000000f06027211 */ /* 0x000fe200008f0c0a */
[----:B------:R-:W-:Y:S08]  /*0860*/  @!P3 BRA `(.L_x_14804) ;  /* 0x000000c000b0b947 */ /* 0x000ff00003800000 */
        /* <DEDUP_REMOVED lines=12> */
[----:B------:R-:W-:Y:S01]  /*0930*/  UMOV UR11, UR12 ;  /* 0x0000000c000b7c82 */ /* 0x000fe20008000000 */
[----:B------:R-:W-:Y:S01]  /*0940*/  UMOV UR12, UR14 ;  /* 0x0000000e000c7c82 */ /* 0x000fe20008000000 */
[----:B-1----:R-:W-:Y:S01]  /*0950*/  ULEA UR13, UR13, UR6, 0x18 ;  /* 0x000000060d0d7291 */ /* 0x002fe2000f8ec0ff */
[C---:B0-----:R-:W-:Y:S02]  /*0960*/  LOP3.LUT R109, R113.reuse, 0x1f, RZ, 0xc0, !PT ;  /* 0x0000001f716d7812 */ /* 0x041fe400078ec0ff */
[----:B------:R-:W-:-:S04]  /*0970*/  SHF.L.U32 R0, R113, 0x1, RZ ;  /* 0x0000000171007819 */ /* 0x000fc800000006ff */
[----:B------:R-:W-:-:S07]  /*0980*/  LOP3.LUT R0, R109, 0x7c0, R0, 0xf8, !PT ;  /* 0x000007c06d007812 */ /* 0x000fce00078ef800 */
.L_x_14921:
        /* <DEDUP_REMOVED lines=22> */
[----:B0-----:R-:W0:Y:S01]  /*0af0*/  LDC.64 R16, c[0x0][0x410] ;  /* 0x00010400ff107b82 */ /* 0x001e220000000a00 */
        /* <DEDUP_REMOVED lines=9> */
[----:B-1----:R-:W-:-:S02]  /*0b90*/  HADD2.F32 R103, -RZ, R24.H0_H0 ;  /* 0x20000018ff677230 */ /* 0x002fc40000004100 */
        /* <DEDUP_REMOVED lines=19> */
[----:B----4-:R2:W-:Y:S04]  /*0cd0*/  STS.128 [R106], R36 ;  /* 0x000000246a007388 */ /* 0x0105e80000000c00 */
[----:B-----5:R2:W-:Y:S01]  /*0ce0*/  STS.128 [R106+0x200], R40 ;  /* 0x000200286a007388 */ /* 0x0205e20000000c00 */
[----:B------:R-:W-:Y:S01]  /*0cf0*/  NOP ;  /* 0x0000000000007918 */ /* 0x000fe20000000000 */
[----:B0--3--:R-:W-:Y:S06]  /*0d00*/  @P0 BRA `(.L_x_14806) ;  /* 0x0000000000780947 */ /* 0x009fec0003800000 */
        /* <DEDUP_REMOVED lines=30> */
.L_x_14806:
[----:B------:R-:W-:Y:S05]  /*0ef0*/  BSYNC.RECONVERGENT B0 ;  /* 0x0000000000007941 */ /* 0x000fea0003800200 */
.L_x_14805:
        /* <DEDUP_REMOVED lines=35> */
.L_x_14808:
[----:B------:R-:W-:Y:S05]  /*1130*/  BSYNC.RECONVERGENT B0 ;  /* 0x0000000000007941 */ /* 0x000fea0003800200 */
.L_x_14807:
        /* <DEDUP_REMOVED lines=35> */
.L_x_14810:
[----:B------:R-:W-:Y:S05]  /*1370*/  BSYNC.RECONVERGENT B0 ;  /* 0x0000000000007941 */ /* 0x000fea0003800200 */
.L_x_14809:
        /* <DEDUP_REMOVED lines=35> */
.L_x_14812:
[----:B------:R-:W-:Y:S05]  /*15b0*/  BSYNC.RECONVERGENT B0 ;  /* 0x0000000000007941 */ /* 0x000fea0003800200 */
.L_x_14811:
        /* <DEDUP_REMOVED lines=35> */
.L_x_14814:
[----:B------:R-:W-:Y:S05]  /*17f0*/  BSYNC.RECONVERGENT B0 ;  /* 0x0000000000007941 */ /* 0x000fea0003800200 */
.L_x_14813:
        /* <DEDUP_REMOVED lines=35> */
.L_x_14816:
[----:B------:R-:W-:Y:S05]  /*1a30*/  BSYNC.RECONVERGENT B0 ;  /* 0x0000000000007941 */ /* 0x000fea0003800200 */
.L_x_14815:
        /* <DEDUP_REMOVED lines=35> */
.L_x_14818:
[----:B------:R-:W-:Y:S05]  /*1c70*/  BSYNC.RECONVERGENT B0 ;  /* 0x0000000000007941 */ /* 0x000fea0003800200 */
.L_x_14817:
        /* <DEDUP_REMOVED lines=35> */
.L_x_14820:
[----:B------:R-:W-:Y:S05]  /*1eb0*/  BSYNC.RECONVERGENT B0 ;  /* 0x0000000000007941 */ /* 0x000fea0003800200 */
.L_x_14819:
        /* <DEDUP_REMOVED lines=35> */
.L_x_14822:
[----:B------:R-:W-:Y:S05]  /*20f0*/  BSYNC.RECONVERGENT B0 ;  /* 0x0000000000007941 */ /* 0x000fea0003800200 */
.L_x_14821:
        /* <DEDUP_REMOVED lines=35> */
.L_x_14824:
[----:B------:R-:W-:Y:S05]  /*2330*/  BSYNC.RECONVERGENT B0 ;  /* 0x0000000000007941 */ /* 0x000fea0003800200 */
.L_x_14823:
        /* <DEDUP_REMOVED lines=33> */
.L_x_14826:
[----:B------:R-:W-:Y:S05]  /*2550*/  BSYNC.RECONVERGENT B0 ;  /* 0x0000000000007941 */ /* 0x000fea0003800200 */
.L_x_14825:
        /* <DEDUP_REMOVED lines=32> */
.L_x_14828:
[----:B------:R-:W-:Y:S05]  /*2760*/  BSYNC.RECONVERGENT B0 ;  /* 0x0000000000007941 */ /* 0x000fea0003800200 */
.L_x_14827:
        /* <DEDUP_REMOVED lines=32> */
.L_x_14830:
[----:B------:R-:W-:Y:S05]  /*2970*/  BSYNC.RECONVERGENT B0 ;  /* 0x0000000000007941 */ /* 0x000fea0003800200 */
.L_x_14829:
        /* <DEDUP_REMOVED lines=32> */
.L_x_14832:
[----:B------:R-:W-:Y:S05]  /*2b80*/  BSYNC.RECONVERGENT B0 ;  /* 0x0000000000007941 */ /* 0x000fea0003800200 */
.L_x_14831:
        /* <DEDUP_REMOVED lines=32> */
.L_x_14834:
[----:B------:R-:W-:Y:S05]  /*2d90*/  BSYNC.RECONVERGENT B0 ;  /* 0x0000000000007941 */ /* 0x000fea0003800200 */
.L_x_14833:
        /* <DEDUP_REMOVED lines=32> */
.L_x_14836:
[----:B------:R-:W-:Y:S05]  /*2fa0*/  BSYNC.RECONVERGENT B0 ;  /* 0x0000000000007941 */ /* 0x000fea0003800200 */
.L_x_14835:
[----:B------:R-:W0:Y:S01]  /*2fb0*/  S2UR UR6, SR_CTAID.X ;  /* 0x00000000000679c3 */ /* 0x000e220000002500 */
[----:B------:R-:W-:Y:S01]  /*2fc0*/  HFMA2 R3, -RZ, RZ, 0, 0 ;  /* 0x00000000ff037431 */ /* 0x000fe200000001ff */
[----:B------:R-:W-:Y:S01]  /*2fd0*/  IADD3 R2, PT, PT, R108, -0x1, RZ ;  /* 0xffffffff6c027810 */ /* 0x000fe20007ffe0ff */
[----:B------:R-:W-:Y:S01]  /*2fe0*/  LDS.128 R24, [R105] ;  /* 0x0000000069187984 */ /* 0x000fe20000000c00 */
[----:B------:R-:W1:Y:S02]  /*2ff0*/  LDCU.64 UR14, c[0x0][0x510] ;  /* 0x0000a200ff0e77ac */ /* 0x000e640008000a00 */
[----:B------:R-:W-:Y:S02]  /*3000*/  SHF.L.U32 R2, R2, 0x9, RZ ;  /* 0x0000000902027819 */ /* 0x000fe400000006ff */
[----:B------:R-:W3:Y:S08]  /*3010*/  LDC.64 R14, c[0x0][0x418] ;  /* 0x00010600ff0e7b82 */ /* 0x000ef00000000a00 */
[----:B------:R-:W4:Y:S08]  /*3020*/  LDC.64 R18, c[0x0][0x488] ;  /* 0x00012200ff127b82 */ /* 0x000f300000000a00 */
[----:B------:R-:W5:Y:S01]  /*3030*/  LDC.64 R22, c[0x0][0x420] ;  /* 0x00010800ff167b82 */ /* 0x000f620000000a00 */
[----:B0-----:R-:W-:Y:S01]  /*3040*/  IMAD.WIDE.U32 R12, R16, UR6, R2 ;  /* 0x00000006100c7c25 */ /* 0x001fe2000f8e0002 */
[----:B------:R-:W0:Y:S03]  /*3050*/  LDCU.64 UR16, c[0x0][0x490] ;  /* 0x00009200ff1077ac */ /* 0x000e260008000a00 */
[----:B------:R-:W-:-:S03]  /*3060*/  IMAD R13, R17, UR6, R13 ;  /* 0x00000006110d7c24 */ /* 0x000fc6000f8e020d */
[----:B------:R-:W1:Y:S01]  /*3070*/  LDC.64 R28, c[0x0][0x428] ;  /* 0x00010a00ff1c7b82 */ /* 0x000e620000000a00 */
[----:B---3--:R-:W-:-:S04]  /*3080*/  IMAD.WIDE.U32 R12, R112, R14, R12 ;  /* 0x0000000e700c7225 */ /* 0x008fc800078e000c */
[----:B------:R-:W-:Y:S01]  /*3090*/  IMAD R13, R112, R15, R13 ;  /* 0x0000000f700d7224 */ /* 0x000fe200078e020d */
[C---:B----4-:R-:W-:Y:S02]  /*30a0*/  LEA R16, P0, R12.reuse, R18, 0x1 ;  /* 0x000000120c107211 */ /* 0x050fe400078008ff */
[----:B------:R-:W3:Y:S02]  /*30b0*/  LDC.64 R30, c[0x0][0x478] ;  /* 0x00011e00ff1e7b82 */ /* 0x000ee40000000a00 */
[----:B------:R-:W-:Y:S02]  /*30c0*/  LEA.HI.X R17, R12, R19, R13, 0x1, P0 ;  /* 0x000000130c117211 */ /* 0x000fe400000f0c0d */
[----:B------:R-:W-:Y:S01]  /*30d0*/  LDS.128 R12, [R105+0x10] ;  /* 0x00001000690c7984 */ /* 0x000fe20000000c00 */
[----:B------:R-:W-:-:S03]  /*30e0*/  IMAD.WIDE.U32 R16, R0, 0x10, R16 ;  /* 0x0000001000107825 */ /* 0x000fc600078e0010 */
[----:B------:R-:W-:Y:S08]  /*30f0*/  BAR.SYNC.DEFER_BLOCKING 0x0 ;  /* 0x0000000000007b1d */ /* 0x000ff00000010000 */
[----:B------:R-:W4:Y:S01]  /*3100*/  LDC.64 R130, c[0x0][0x508] ;  /* 0x00014200ff827b82 */ /* 0x000f220000000a00 */
[----:B--2---:R-:W2:Y:S04]  /*3110*/  LDG.E.128 R36, desc[UR18][R16.64] ;  /* 0x0000001210247981 */ /* 0x004ea8000c1e1d00 */
[----:B------:R-:W4:Y:S01]  /*3120*/  LDG.E.128 R40, desc[UR18][R16.64+0x200] ;  /* 0x0002001210287981 */ /* 0x000f22000c1e1d00 */
[----:B-----5:R-:W-:-:S04]  /*3130*/  IMAD.WIDE.U32 R18, R22, UR6, R2 ;  /* 0x0000000616127c25 */ /* 0x020fc8000f8e0002 */
[----:B------:R-:W-:Y:S02]  /*3140*/  IMAD R19, R23, UR6, R19 ;  /* 0x0000000617137c24 */ /* 0x000fe4000f8e0213 */
[----:B-1----:R-:W-:-:S04]  /*3150*/  IMAD.WIDE.U32 R18, R112, R28, R18 ;  /* 0x0000001c70127225 */ /* 0x002fc800078e0012 */
[----:B------:R-:W-:Y:S01]  /*3160*/  IMAD R19, R112, R29, R19 ;  /* 0x0000001d70137224 */ /* 0x000fe200078e0213 */
[----:B---3--:R-:W-:-:S04]  /*3170*/  LEA R22, P0, R18, R30, 0x1 ;  /* 0x0000001e12167211 */ /* 0x008fc800078008ff */
[----:B------:R-:W-:-:S03]  /*3180*/  LEA.HI.X R23, R18, R31, R19, 0x1, P0 ;  /* 0x0000001f12177211 */ /* 0x000fc600000f0c13 */
[----:B------:R-:W-:Y:S01]  /*3190*/  IMAD.WIDE.U32 R22, R0, 0x10, R22 ;  /* 0x0000001000167825 */ /* 0x000fe200078e0016 */
[----:B--2---:R-:W-:Y:S04]  /*31a0*/  STS.128 [R106], R36 ;  /* 0x000000246a007388 */ /* 0x004fe80000000c00 */
[----:B----4-:R-:W-:Y:S01]  /*31b0*/  STS.128 [R106+0x200], R40 ;  /* 0x000200286a007388 */ /* 0x010fe20000000c00 */
[----:B------:R-:W-:-:S03]  /*31c0*/  NOP ;  /* 0x0000000000007918 */ /* 0x000fc60000000000 */
[----:B------:R-:W1:Y:S04]  /*31d0*/  LDS.128 R52, [R105] ;  /* 0x0000000069347984 */ /* 0x000e680000000c00 */
[----:B------:R-:W2:Y:S01]  /*31e0*/  LDS.128 R16, [R105+0x10] ;  /* 0x0000100069107984 */ /* 0x000ea20000000c00 */
[----:B------:R-:W-:Y:S06]  /*31f0*/  BAR.SYNC.DEFER_BLOCKING 0x0 ;  /* 0x0000000000007b1d */ /* 0x000fec0000010000 */
[----:B------:R-:W3:Y:S04]  /*3200*/  LDG.E.128 R28, desc[UR18][R22.64] ;  /* 0x00000012161c7981 */ /* 0x000ee8000c1e1d00 */
[----:B------:R4:W5:Y:S01]  /*3210*/  LDG.E.128 R32, desc[UR18][R22.64+0x200] ;  /* 0x0002001216207981 */ /* 0x000962000c1e1d00 */
[--C-:B------:R-:W-:Y:S01]  /*3220*/  HADD2.F32 R88, -RZ, R8.reuse.H0_H0 ;  /* 0x20000008ff587230 */ /* 0x100fe20000004100 */
[----:B0-----:R-:W-:Y:S01]  /*3230*/  UISETP.NE.U32.AND UP0, UPT, UR16, URZ, UPT ;  /* 0x000000ff1000728c */ /* 0x001fe2000bf05070 */
[----:B------:R-:W-:-:S02]  /*3240*/  HADD2.F32 R87, -RZ, R8.H1_H1 ;  /* 0x30000008ff577230 */ /* 0x000fc40000004100 */
[--C-:B-1----:R-:W-:Y:S01]  /*3250*/  HADD2.F32 R47, -RZ, R52.reuse.H1_H1 ;  /* 0x30000034ff2f7230 */ /* 0x102fe20000004100 */
[----:B------:R-:W-:Y:S01]  /*3260*/  UISETP.NE.AND.EX UP0, UPT, UR17, URZ, UPT, UP0 ;  /* 0x000000ff1100728c */ /* 0x000fe2000bf05300 */
[----:B------:R-:W-:Y:S02]  /*3270*/  HADD2.F32 R48, -RZ, R52.H0_H0 ;  /* 0x20000034ff307230 */ /* 0x000fe40000004100 */
[--C-:B------:R-:W-:Y:S02]  /*3280*/  HADD2.F32 R46, -RZ, R53.reuse.H0_H0 ;  /* 0x20000035ff2e7230 */ /* 0x100fe40000004100 */
        /* <DEDUP_REMOVED lines=9> */
[--C-:B------:R-:W-:Y:S02]  /*3320*/  HADD2.F32 R22, -RZ, R55.reuse.H0_H0 ;  /* 0x20000037ff167230 */ /* 0x100fe40000004100 */
[----:B--2---:R-:W-:Y:S01]  /*3330*/  HADD2.F32 R39, -RZ, R16.H1_H1 ;  /* 0x30000010ff277230 */ /* 0x004fe20000004100 */
[----:B------:R2:W4:Y:S01]  /*3340*/  MUFU.EX2 R50, R44 ;  /* 0x0000002c00327308 */ /* 0x0005220000000800 */
[----:B0-----:R-:W-:Y:S02]  /*3350*/  HADD2.F32 R36, -RZ, R55.H1_H1 ;  /* 0x30000037ff247230 */ /* 0x001fe40000004100 */
[----:B------:R-:W-:Y:S01]  /*3360*/  FMUL.FTZ R41, R37, -1.4426950216293334961 ;  /* 0xbfb8aa3b25297820 */ /* 0x000fe20000410000 */
[----:B------:R-:W-:Y:S01]  /*3370*/  FMUL.FTZ R42, R22, -1.4426950216293334961 ;  /* 0xbfb8aa3b162a7820 */ /* 0x000fe20000410000 */
[--C-:B------:R-:W-:Y:S02]  /*3380*/  HADD2.F32 R86, -RZ, R9.reuse.H0_H0 ;  /* 0x20000009ff567230 */ /* 0x100fe40000004100 */
[----:B------:R-:W-:Y:S01]  /*3390*/  FMUL.FTZ R43, R36, -1.4426950216293334961 ;  /* 0xbfb8aa3b242b7820 */ /* 0x000fe20000410000 */
[----:B------:R-:W-:Y:S01]  /*33a0*/  HADD2.F32 R85, -RZ, R9.H1_H1 ;  /* 0x30000009ff557230 */ /* 0x000fe20000004100 */
[----:B------:R0:W4:Y:S01]  /*33b0*/  MUFU.EX2 R52, R38 ;  /* 0x0000002600347308 */ /* 0x0001220000000800 */
[----:B--2---:R-:W-:Y:S01]  /*33c0*/  FMUL.FTZ R44, R39, -1.4426950216293334961 ;  /* 0xbfb8aa3b272c7820 */ /* 0x004fe20000410000 */
[----:B-1----:R-:W-:-:S06]  /*33d0*/  FADD.FTZ R51, R51, 1 ;  /* 0x3f80000033337421 */ /* 0x002fcc0000010000 */
        /* <DEDUP_REMOVED lines=13> */
[----:B-1----:R-:W-:-:S02]  /*34b0*/  HADD2.F32 R41, -RZ, R18.H0_H0 ;  /* 0x20000012ff297230 */ /* 0x002fc40000004100 */
[----:B----4-:R-:W-:-:S05]  /*34c0*/  FADD.FTZ R54, R54, 1 ;  /* 0x3f80000036367421 */ /* 0x010fca0000010000 */
[----:B------:R1:W4:Y:S01]  /*34d0*/  MUFU.EX2 R57, R43 ;  /* 0x0000002b00397308 */ /* 0x0003220000000800 */
[----:B0-----:R-:W-:Y:S02]  /*34e0*/  HADD2.F32 R42, -RZ, R18.H1_H1 ;  /* 0x30000012ff2a7230 */ /* 0x001fe40000004100 */
[----:B------:R-:W-:-:S03]  /*34f0*/  FADD.FTZ R56, R56, 1 ;  /* 0x3f80000038387421 */ /* 0x000fc60000010000 */
[----:B------:R-:W-:Y:S02]  /*3500*/  FMUL.FTZ R18, R42, -1.4426950216293334961 ;  /* 0xbfb8aa3b2a127820 */ /* 0x000fe40000410000 */
[----:B------:R0:W4:Y:S01]  /*3510*/  MUFU.EX2 R60, R44 ;  /* 0x0000002c003c7308 */ /* 0x0001220000000800 */
[----:B-1----:R-:W-:Y:S02]  /*3520*/  HADD2.F32 R43, -RZ, R19.H0_H0 ;  /* 0x20000013ff2b7230 */ /* 0x002fe40000004100 */
[----:B--2---:R-:W-:Y:S01]  /*3530*/  FADD.FTZ R67, R55, 1 ;  /* 0x3f80000037437421 */ /* 0x004fe20000010000 */
[----:B------:R-:W-:-:S04]  /*3540*/  HADD2.F32 R55, -RZ, R24.H0_H0 ;  /* 0x20000018ff377230 */ /* 0x000fc80000004100 */
        /* <DEDUP_REMOVED lines=16> */
[----:B------:R-:W0:Y:S01]  /*3650*/  MUFU.EX2 R63, R59 ;  /* 0x0000003b003f7308 */ /* 0x000e220000000800 */
[----:B--2---:R-:W-:-:S07]  /*3660*/  FADD.FTZ R79, R79, 1 ;  /* 0x3f8000004f4f7421 */ /* 0x004fce0000010000 */
[----:B------:R2:W-:Y:S01]  /*3670*/  MUFU.RCP R59, R50 ;  /* 0x00000032003b7308 */ /* 0x0005e20000001000 */
[----:B-1----:R-:W-:-:S07]  /*3680*/  FADD.FTZ R80, R80, 1 ;  /* 0x3f80000050507421 */ /* 0x002fce0000010000 */
[----:B------:R1:W-:Y:S01]  /*3690*/  MUFU.RCP R62, R51 ;  /* 0x00000033003e7308 */ /* 0x0003e20000001000 */
[----:B--2---:R-:W-:Y:S02]  /*36a0*/  HADD2.F32 R50, -RZ, R24.H1_H1 ;  /* 0x30000018ff327230 */ /* 0x004fe40000004100 */
[----:B0-----:R-:W-:-:S05]  /*36b0*/  FADD.FTZ R24, R63, 1 ;  /* 0x3f8000003f187421 */ /* 0x001fca0000010000 */
[----:B------:R-:W-:Y:S01]  /*36c0*/  MUFU.RCP R70, R56 ;  /* 0x0000003800467308 */ /* 0x000fe20000001000 */
[----:B-1----:R-:W-:-:S07]  /*36d0*/  HADD2.F32 R51, -RZ, R25.H0_H0 ;  /* 0x20000019ff337230 */ /* 0x002fce0000004100 */
[----:B------:R-:W0:Y:S08]  /*36e0*/  MUFU.RCP R69, R57 ;  /* 0x0000003900457308 */ /* 0x000e300000001000 */
[----:B------:R1:W-:Y:S08]  /*36f0*/  MUFU.RCP R68, R53 ;  /* 0x0000003500447308 */ /* 0x0003f00000001000 */
[----:B------:R2:W4:Y:S01]  /*3700*/  MUFU.RCP R114, R54 ;  /* 0x0000003600727308 */ /* 0x0005220000001000 */
[----:B-1----:R-:W-:-:S02]  /*3710*/  HADD2.F32 R53, -RZ, R26.H1_H1 ;  /* 0x3000001aff357230 */ /* 0x002fc40000004100 */
[----:B0-----:R-:W-:-:S04]  /*3720*/  FADD.FTZ R77, -R69, 1 ;  /* 0x3f800000454d7421 */ /* 0x001fc80000010100 */
[C---:B------:R-:W-:Y:S01]  /*3730*/  FFMA.FTZ R77, R36.reuse, R77, 1 ;  /* 0x3f800000244d7423 */ /* 0x040fe2000001004d */
[----:B------:R-:W-:Y:S01]  /*3740*/  FMUL.FTZ R36, R36, R69 ;  /* 0x0000004524247220 */ /* 0x000fe20000410000 */
[----:B------:R-:W-:Y:S01]  /*3750*/  MUFU.RCP R72, R58 ;  /* 0x0000003a00487308 */ /* 0x000fe20000001000 */
[----:B--2---:R-:W-:-:S07]  /*3760*/  HADD2.F32 R54, -RZ, R15.H1_H1 ;  /* 0x3000000fff367230 */ /* 0x004fce0000004100 */
[----:B------:R-:W-:Y:S01]  /*3770*/  MUFU.RCP R116, R60 ;  /* 0x0000003c00747308 */ /* 0x000fe20000001000 */
[----:B----4-:R-:W-:-:S04]  /*3780*/  FADD.FTZ R74, -R114, 1 ;  /* 0x3f800000724a7421 */ /* 0x010fc80000010100 */
[C---:B------:R-:W-:Y:S01]  /*3790*/  FFMA.FTZ R74, R45.reuse, R74, 1 ;  /* 0x3f8000002d4a7423 */ /* 0x040fe2000001004a */
[----:B------:R-:W-:Y:S02]  /*37a0*/  FMUL.FTZ R45, R45, R114 ;  /* 0x000000722d2d7220 */ /* 0x000fe40000410000 */
[----:B------:R0:W-:Y:S08]  /*37b0*/  MUFU.RCP R65, R52 ;  /* 0x0000003400417308 */ /* 0x0001f00000001000 */
[----:B------:R-:W-:Y:S01]  /*37c0*/  MUFU.RCP R71, R71 ;  /* 0x0000004700477308 */ /* 0x000fe20000001000 */
[----:B0-----:R-:W-:-:S07]  /*37d0*/  HADD2.F32 R52, -RZ, R25.H1_H1 ;  /* 0x30000019ff347230 */ /* 0x001fce0000004100 */
[----:B------:R0:W-:Y:S08]  /*37e0*/  MUFU.RCP R119, R24 ;  /* 0x0000001800777308 */ /* 0x0001f00000001000 */
[----:B------:R-:W1:Y:S01]  /*37f0*/  MUFU.RCP R67, R67 ;  /* 0x0000004300437308 */ /* 0x000e620000001000 */
[----:B0-----:R-:W-:-:S04]  /*3800*/  FADD.FTZ R24, -R68, 1 ;  /* 0x3f80000044187421 */ /* 0x001fc80000010100 */
[C---:B------:R-:W-:Y:S01]  /*3810*/  FFMA.FTZ R24, R49.reuse, R24, 1 ;  /* 0x3f80000031187423 */ /* 0x040fe20000010018 */
[----:B------:R-:W-:Y:S02]  /*3820*/  FMUL.FTZ R49, R49, R68 ;  /* 0x0000004431317220 */ /* 0x000fe40000410000 */
[----:B------:R-:W0:Y:S08]  /*3830*/  MUFU.RCP R123, R78 ;  /* 0x0000004e007b7308 */ /* 0x000e300000001000 */
[----:B------:R-:W2:Y:S08]  /*3840*/  MUFU.RCP R126, R79 ;  /* 0x0000004f007e7308 */ /* 0x000eb00000001000 */
[----:B------:R-:W4:Y:S08]  /*3850*/  MUFU.RCP R127, R80 ;  /* 0x00000050007f7308 */ /* 0x000f300000001000 */
[----:B------:R1:W4:Y:S02]  /*3860*/  MUFU.RCP R122, R75 ;  /* 0x0000004b007a7308 */ /* 0x0003240000001000 */
[----:B-1----:R-:W-:-:S04]  /*3870*/  FADD.FTZ R75, -R67, 1 ;  /* 0x3f800000434b7421 */ /* 0x002fc80000010100 */
[----:B------:R-:W-:Y:S01]  /*3880*/  FFMA.FTZ R75, R22, R75, 1 ;  /* 0x3f800000164b7423 */ /* 0x000fe2000001004b */
        /* <DEDUP_REMOVED lines=62> */
[----:B------:R-:W-:-:S02]  /*3c70*/  FFMA.FTZ R111, R22, R88, R111 ;  /* 0x00000058166f7223 */ /* 0x000fc4000001006f */
[----:B------:R-:W-:Y:S01]  /*3c80*/  FMUL.FTZ R114, R53, R37 ;  /* 0x0000002535727220 */ /* 0x000fe20000410000 */
[--C-:B-1----:R-:W-:Y:S02]  /*3c90*/  HADD2.F32 R118, -RZ, R13.reuse.H0_H0 ;  /* 0x2000000dff767230 */ /* 0x102fe40000004100 */
[----:B------:R-:W-:Y:S02]  /*3ca0*/  HADD2.F32 R120, -RZ, R13.H1_H1 ;  /* 0x3000000dff787230 */ /* 0x000fe40000004100 */
[----:B------:R-:W-:Y:S01]  /*3cb0*/  FADD.FTZ R13, -R71, 1 ;  /* 0x3f800000470d7421 */ /* 0x000fe20000010100 */
[--C-:B------:R-:W-:Y:S02]  /*3cc0*/  HADD2.F32 R125, -RZ, R15.reuse.H0_H0 ;  /* 0x2000000fff7d7230 */ /* 0x100fe40000004100 */
[----:B------:R-:W-:Y:S01]  /*3cd0*/  FMUL.FTZ R76, R27, R118 ;  /* 0x000000761b4c7220 */ /* 0x000fe20000410000 */
[----:B------:R-:W-:Y:S02]  /*3ce0*/  HADD2.F32 R128, -RZ, R15.H1_H1 ;  /* 0x3000000fff807230 */ /* 0x000fe40000004100 */
[----:B------:R-:W-:Y:S01]  /*3cf0*/  FADD.FTZ R15, -R119, 1 ;  /* 0x3f800000770f7421 */ /* 0x000fe20000010100 */
[----:B------:R-:W-:-:S02]  /*3d00*/  HADD2.F32 R115, -RZ, R12.H0_H0 ;  /* 0x2000000cff737230 */ /* 0x000fc40000004100 */
[----:B------:R-:W-:Y:S01]  /*3d10*/  FFMA.FTZ R78, R38, R13, 1 ;  /* 0x3f800000264e7423 */ /* 0x000fe2000001000d */
[----:B------:R-:W-:Y:S02]  /*3d20*/  HADD2.F32 R117, -RZ, R12.H1_H1 ;  /* 0x3000000cff757230 */ /* 0x000fe40000004100 */
[----:B------:R-:W-:Y:S01]  /*3d30*/  FFMA.FTZ R79, R40, R15, 1 ;  /* 0x3f800000284f7423 */ /* 0x000fe2000001000f */
[--C-:B------:R-:W-:Y:S02]  /*3d40*/  HADD2.F32 R121, -RZ, R14.reuse.H0_H0 ;  /* 0x2000000eff797230 */ /* 0x100fe40000004100 */
[----:B------:R-:W-:Y:S01]  /*3d50*/  FADD.FTZ R12, -R72, 1 ;  /* 0x3f800000480c7421 */ /* 0x000fe20000010100 */
[----:B------:R-:W-:Y:S02]  /*3d60*/  HADD2.F32 R124, -RZ, R14.H1_H1 ;  /* 0x3000000eff7c7230 */ /* 0x000fe40000004100 */
        /* <DEDUP_REMOVED lines=13> */
[----:B--2---:R-:W-:Y:S01]  /*3e40*/  FADD.FTZ R14, -R126, 1 ;  /* 0x3f8000007e0e7421 */ /* 0x004fe20000010100 */
[----:B------:R-:W-:Y:S01]  /*3e50*/  FMUL.FTZ R80, R80, R79 ;  /* 0x0000004f50507220 */ /* 0x000fe20000410000 */
[----:B----4-:R-:W-:Y:S01]  /*3e60*/  FADD.FTZ R79, -R127, 1 ;  /* 0x3f8000007f4f7421 */ /* 0x010fe20000010100 */
[----:B------:R-:W-:Y:S01]  /*3e70*/  FFMA.FTZ R15, R42, R13, 1 ;  /* 0x3f8000002a0f7423 */ /* 0x000fe2000001000d */
        /* <DEDUP_REMOVED lines=29> */
[----:B------:R-:W-:Y:S01]  /*4050*/  IMAD.WIDE.U32 R4, R130, UR6, R2 ;  /* 0x0000000682047c25 */ /* 0x000fe2000f8e0002 */
[----:B------:R-:W-:-:S03]  /*4060*/  F2FP.F16.F32.PACK_AB R19, R84, R81 ;  /* 0x000000515413723e */ /* 0x000fc600000000ff */
[----:B------:R-:W-:Y:S01]  /*4070*/  FMUL.FTZ R119, R40, R119 ;  /* 0x0000007728777220 */ /* 0x000fe20000410000 */
[----:B------:R-:W0:Y:S01]  /*4080*/  LDC.64 R24, c[0x0][0x558] ;  /* 0x00015600ff187b82 */ /* 0x000e220000000a00 */
[----:B------:R-:W-:Y:S02]  /*4090*/  IMAD R5, R131, UR6, R5 ;  /* 0x0000000683057c24 */ /* 0x000fe4000f8e0205 */
[----:B------:R-:W-:Y:S01]  /*40a0*/  FMUL.FTZ R40, R50, R47 ;  /* 0x0000002f32287220 */ /* 0x000fe20000410000 */
        /* <DEDUP_REMOVED lines=8> */
[----:B------:R-:W-:-:S04]  /*4130*/  IMAD.WIDE.U32 R8, R112, UR14, R4 ;  /* 0x0000000e70087c25 */ /* 0x000fc8000f8e0004 */
[----:B------:R-:W-:Y:S01]  /*4140*/  FMUL.FTZ R38, R38, R71 ;  /* 0x0000004726267220 */ /* 0x000fe20000410000 */
[----:B------:R-:W-:Y:S01]  /*4150*/  FMUL.FTZ R126, R43, R126 ;  /* 0x0000007e2b7e7220 */ /* 0x000fe20000410000 */
[----:B------:R-:W-:Y:S01]  /*4160*/  FMUL.FTZ R31, R31, R72 ;  /* 0x000000481f1f7220 */ /* 0x000fe20000410000 */
[----:B------:R-:W-:Y:S02]  /*4170*/  IMAD R9, R112, UR15, R9 ;  /* 0x0000000f70097c24 */ /* 0x000fe4000f8e0209 */
[----:B------:R-:W-:Y:S01]  /*4180*/  FMUL.FTZ R116, R32, R39 ;  /* 0x0000002720747220 */ /* 0x000fe20000410000 */
[--C-:B------:R-:W-:Y:S01]  /*4190*/  HADD2.F32 R84, -RZ, R10.reuse.H0_H0 ;  /* 0x2000000aff547230 */ /* 0x100fe20000004100 */
[----:B------:R-:W-:Y:S01]  /*41a0*/  STS.128 [R105], R12 ;  /* 0x0000000c69007388 */ /* 0x000fe20000000c00 */
[----:B------:R-:W-:Y:S02]  /*41b0*/  HADD2.F32 R83, -RZ, R10.H1_H1 ;  /* 0x3000000aff537230 */ /* 0x000fe40000004100 */
[----:B------:R-:W-:Y:S01]  /*41c0*/  FFMA.FTZ R10, R40, R87, R111 ;  /* 0x00000057280a7223 */ /* 0x000fe2000001006f */
[----:B------:R-:W-:Y:S01]  /*41d0*/  HADD2.F32 R82, -RZ, R11.H0_H0 ;  /* 0x2000000bff527230 */ /* 0x000fe20000004100 */
[----:B------:R1:W-:Y:S01]  /*41e0*/  STS.128 [R105+0x10], R16 ;  /* 0x0000101069007388 */ /* 0x0003e20000000c00 */
[----:B------:R-:W-:-:S03]  /*41f0*/  NOP ;  /* 0x0000000000007918 */ /* 0x000fc60000000000 */
[----:B------:R-:W2:Y:S01]  /*4200*/  LDS.128 R4, [R106+0x200] ;  /* 0x000200006a047984 */ /* 0x000ea20000000c00 */
[----:B0-----:R-:W-:Y:S01]  /*4210*/  LEA R24, P0, R8, R24, 0x1 ;  /* 0x0000001808187211 */ /* 0x001fe200078008ff */
[----:B------:R-:W-:Y:S02]  /*4220*/  HADD2.F32 R81, -RZ, R11.H1_H1 ;  /* 0x3000000bff517230 */ /* 0x000fe40000004100 */
[----:B------:R-:W-:Y:S01]  /*4230*/  FMUL.FTZ R11, R42, R123 ;  /* 0x0000007b2a0b7220 */ /* 0x000fe20000410000 */
[----:B------:R-:W0:Y:S01]  /*4240*/  LDS.128 R12, [R106] ;  /* 0x000000006a0c7984 */ /* 0x000e220000000c00 */
[----:B------:R-:W-:Y:S01]  /*4250*/  LEA.HI.X R25, R8, R25, R9, 0x1, P0 ;  /* 0x0000001908197211 */ /* 0x000fe200000f0c09 */
[----:B------:R-:W-:Y:S01]  /*4260*/  FMUL.FTZ R123, R26, R41 ;  /* 0x000000291a7b7220 */ /* 0x000fe20000410000 */
[----:B------:R-:W-:Y:S01]  /*4270*/  FMUL.FTZ R26, R28, R11 ;  /* 0x0000000b1c1a7220 */ /* 0x000fe20000410000 */
[----:B------:R-:W-:Y:S01]  /*4280*/  FMUL.FTZ R27, R27, R38 ;  /* 0x000000261b1b7220 */ /* 0x000fe20000410000 */
[----:B-1----:R-:W-:Y:S01]  /*4290*/  FMUL.FTZ R17, R44, R127 ;  /* 0x0000007f2c117220 */ /* 0x002fe20000410000 */
[----:B------:R-:W-:-:S04]  /*42a0*/  IMAD.WIDE.U32 R8, R0, 0x10, R24 ;  /* 0x0000001000087825 */ /* 0x000fc800078e0018 */
[----:B------:R-:W-:Y:S01]  /*42b0*/  FMUL.FTZ R24, R52, R49 ;  /* 0x0000003134187220 */ /* 0x000fe20000410000 */
[----:B------:R-:W-:Y:S01]  /*42c0*/  FMUL.FTZ R25, R30, R67 ;  /* 0x000000431e197220 */ /* 0x000fe20000410000 */
[----:B------:R-:W-:Y:S01]  /*42d0*/  FMUL.FTZ R30, R33, R36 ;  /* 0x00000024211e7220 */ /* 0x000fe20000410000 */
[----:B------:R-:W-:Y:S01]  /*42e0*/  FMUL.FTZ R122, R34, R119 ;  /* 0x00000077227a7220 */ /* 0x000fe20000410000 */
[----:B------:R-:W-:Y:S01]  /*42f0*/  FMUL.FTZ R127, R35, R126 ;  /* 0x0000007e237f7220 */ /* 0x000fe20000410000 */
[----:B------:R-:W-:Y:S01]  /*4300*/  FMUL.FTZ R130, R54, R17 ;  /* 0x0000001136827220 */ /* 0x000fe20000410000 */
[----:B--2---:R-:W-:Y:S04]  /*4310*/  STG.E.128 desc[UR18][R8.64+0x200], R4 ;  /* 0x0002000408007986 */ /* 0x004fe8000c101d12 */
[----:B0-----:R0:W-:Y:S02]  /*4320*/  STG.E.128 desc[UR18][R8.64], R12 ;  /* 0x0000000c08007986 */ /* 0x0011e4000c101d12 */
[----:B0-----:R-:W-:-:S04]  /*4330*/  FFMA.FTZ R13, R23, R86, R10 ;  /* 0x00000056170d7223 */ /* 0x001fc8000001000a */
        /* <DEDUP_REMOVED lines=43> */
.L_x_14837:
[----:B-1----:R-:W-:Y:S01]  /*45f0*/  FFMA.FTZ R3, R29, R84, R28 ;  /* 0x000000541d037223 */ /* 0x002fe2000001001c */
        /* <DEDUP_REMOVED lines=70> */
.L_x_14920:
        /* <DEDUP_REMOVED lines=24> */
[----:B------:R0:W2:Y:S04]  /*4be0*/  LDG.E.128 R16, desc[UR18][R22.64+0x600] ;  /* 0x0006001216107981 */ /* 0x0000a8000c1e1d00 */
        /* <DEDUP_REMOVED lines=11> */
[----:B------:R-:W-:Y:S01]  /*4ca0*/  MOV R23, UR14 ;  /* 0x0000000e00177c02 */ /* 0x000fe20008000f00 */
        /* <DEDUP_REMOVED lines=36> */
[----:B------:R-:W-:Y:S08]  /*4ef0*/  MUFU.COS R7, R113 ;  /* 0x0000007100077308 */ /* 0x000ff00000000000 */
        /* <DEDUP_REMOVED lines=22> */
[----:B------:R0:W-:Y:S02]  /*5060*/  MUFU.COS R133, R4 ;  /* 0x0000000400857308 */ /* 0x0001e40000000000 */
[----:B0-----:R-:W-:-:S06]  /*5070*/  FMUL.FTZ R4, R2, R101 ;  /* 0x0000006502047220 */ /* 0x001fcc0000410000 */
[----:B------:R-:W-:Y:S01]  /*5080*/  MUFU.SIN R125, R8 ;  /* 0x00000008007d7308 */ /* 0x000fe20000000400 */
[----:B------:R-:W-:-:S07]  /*5090*/  FMUL.FTZ R11, R2, R98 ;  /* 0x00000062020b7220 */ /* 0x000fce0000410000 */
[----:B------:R0:W-:Y:S01]  /*50a0*/  MUFU.COS R129, R8 ;  /* 0x0000000800817308 */ /* 0x0001e20000000000 */
[----:B------:R-:W-:-:S07]  /*50b0*/  FMUL.FTZ R3, R2, R104 ;  /* 0x0000006802037220 */ /* 0x000fce0000410000 */
[----:B------:R-:W-:Y:S01]  /*50c0*/  MUFU.SIN R151, R9 ;  /* 0x0000000900977308 */ /* 0x000fe20000000400 */
[----:B0-----:R-:W-:-:S07]  /*50d0*/  FMUL.FTZ R8, R2, R99 ;  /* 0x0000006302087220 */ /* 0x001fce0000410000 */
[----:B------:R0:W-:Y:S08]  /*50e0*/  MUFU.COS R127, R9 ;  /* 0x00000009007f7308 */ /* 0x0001f00000000000 */
[----:B------:R2:W-:Y:S01]  /*50f0*/  MUFU.EX2 R148, R4 ;  /* 0x0000000400947308 */ /* 0x0005e20000000800 */
[C---:B0-----:R-:W-:Y:S01]  /*5100*/  FMUL.FTZ R9, R2.reuse, R100 ;  /* 0x0000006402097220 */ /* 0x041fe20000410000 */
        /* <DEDUP_REMOVED lines=9> */
[----:B--2---:R-:W-:-:S06]  /*51a0*/  LEA R4, R107, R105, 0x5 ;  /* 0x000000696b047211 */ /* 0x004fcc00078e28ff */
[----:B------:R-:W0:Y:S08]  /*51b0*/  MUFU.EX2 R150, R3 ;  /* 0x0000000300967308 */ /* 0x000e300000000800 */
[----:B------:R-:W2:Y:S08]  /*51c0*/  MUFU.EX2 R140, R10 ;  /* 0x0000000a008c7308 */ /* 0x000eb00000000800 */
[----:B------:R-:W-:Y:S08]  /*51d0*/  MUFU.EX2 R138, R11 ;  /* 0x0000000b008a7308 */ /* 0x000ff00000000800 */
[----:B------:R-:W-:Y:S08]  /*51e0*/  MUFU.EX2 R132, R8 ;  /* 0x0000000800847308 */ /* 0x000ff00000000800 */
[----:B------:R3:W-:Y:S02]  /*51f0*/  MUFU.EX2 R130, R9 ;  /* 0x0000000900827308 */ /* 0x0007e40000000800 */
[----:B---3--:R-:W3:Y:S06]  /*5200*/  LDS.128 R8, [R4] ;  /* 0x0000000004087984 */ /* 0x008eec0000000c00 */
[----:B------:R-:W-:Y:S01]  /*5210*/  MUFU.SIN R123, R6 ;  /* 0x00000006007b7308 */ /* 0x000fe20000000400 */
[----:B------:R-:W-:-:S07]  /*5220*/  SHF.L.U32 R200, R108, 0x8, RZ ;  /* 0x000000086cc87819 */ /* 0x000fce00000006ff */
[----:B------:R4:W-:Y:S02]  /*5230*/  MUFU.COS R131, R6 ;  /* 0x0000000600837308 */ /* 0x0009e40000000000 */
[----:B----4-:R-:W-:-:S06]  /*5240*/  FMUL.FTZ R6, R2, R102 ;  /* 0x0000006602067220 */ /* 0x010fcc0000410000 */
[----:B------:R4:W1:Y:S01]  /*5250*/  MUFU.EX2 R146, R6 ;  /* 0x0000000600927308 */ /* 0x0008620000000800 */
[----:B------:R-:W-:Y:S01]  /*5260*/  IADD3 R3, PT, PT, R200, -0x100, RZ ;  /* 0xffffff00c8037810 */ /* 0x000fe20007ffe0ff */
[C---:B0-----:R-:W-:Y:S01]  /*5270*/  FMUL.FTZ R152, R150.reuse, R7 ;  /* 0x0000000796987220 */ /* 0x041fe20000410000 */
[----:B------:R-:W-:Y:S01]  /*5280*/  FMUL.FTZ R150, R150, R5 ;  /* 0x0000000596967220 */ /* 0x000fe20000410000 */
[----:B------:R-:W-:Y:S01]  /*5290*/  FMUL.FTZ R5, R2, R90 ;  /* 0x0000005a02057220 */ /* 0x000fe20000410000 */
[----:B------:R-:W-:Y:S01]  /*52a0*/  LOP3.LUT R3, R3, 0x100, RZ, 0xc0, !PT ;  /* 0x0000010003037812 */ /* 0x000fe200078ec0ff */
[----:B--2---:R-:W-:Y:S01]  /*52b0*/  FMUL.FTZ R141, R140, R141 ;  /* 0x0000008d8c8d7220 */ /* 0x004fe20000410000 */
[C---:B----4-:R-:W-:Y:S01]  /*52c0*/  FMUL.FTZ R6, R2.reuse, R96 ;  /* 0x0000006002067220 */ /* 0x050fe20000410000 */
[----:B------:R-:W-:Y:S01]  /*52d0*/  MUFU.COS R116, R114 ;  /* 0x0000007200747308 */ /* 0x000fe20000000000 */
[C---:B------:R-:W-:Y:S01]  /*52e0*/  FMUL.FTZ R12, R2.reuse, R91 ;  /* 0x0000005b020c7220 */ /* 0x040fe20000410000 */
[----:B------:R-:W-:Y:S01]  /*52f0*/  FMUL.FTZ R14, R2, R92 ;  /* 0x0000005c020e7220 */ /* 0x000fe20000410000 */
[----:B------:R-:W-:Y:S01]  /*5300*/  FMUL.FTZ R140, R140, R113 ;  /* 0x000000718c8c7220 */ /* 0x000fe20000410000 */
[----:B------:R-:W-:-:S02]  /*5310*/  ISETP.NE.AND P2, PT, R24, RZ, PT ;  /* 0x000000ff1800720c */ /* 0x000fc40003f45270 */
[----:B------:R-:W-:Y:S02]  /*5320*/  IADD3 R3, PT, PT, R3, UR6, RZ ;  /* 0x0000000603037c10 */ /* 0x000fe4000fffe0ff */
[----:B------:R0:W-:Y:S01]  /*5330*/  MUFU.EX2 R134, R6 ;  /* 0x0000000600867308 */ /* 0x0001e20000000800 */
[----:B------:R-:W-:Y:S01]  /*5340*/  FMUL.FTZ R149, R148, R149 ;  /* 0x0000009594957220 */ /* 0x000fe20000410000 */
[----:B-1----:R-:W-:Y:S01]  /*5350*/  FMUL.FTZ R147, R146, R147 ;  /* 0x0000009392937220 */ /* 0x002fe20000410000 */
[----:B------:R-:W-:Y:S01]  /*5360*/  FMUL.FTZ R145, R144, R145 ;  /* 0x0000009190917220 */ /* 0x000fe20000410000 */
[----:B------:R-:W-:-:S04]  /*5370*/  FMUL.FTZ R143, R142, R143 ;  /* 0x0000008f8e8f7220 */ /* 0x000fc80000410000 */
[----:B------:R-:W1:Y:S01]  /*5380*/  MUFU.EX2 R113, R5 ;  /* 0x0000000500717308 */ /* 0x000e620000000800 */
[----:B0-----:R-:W-:Y:S01]  /*5390*/  IADD3 R6, PT, PT, R24, 0x200, RZ ;  /* 0x0000020018067810 */ /* 0x001fe20007ffe0ff */
[----:B------:R-:W-:Y:S01]  /*53a0*/  FMUL.FTZ R148, R148, R13 ;  /* 0x0000000d94947220 */ /* 0x000fe20000410000 */
[----:B------:R-:W-:Y:S01]  /*53b0*/  FMUL.FTZ R146, R146, R15 ;  /* 0x0000000f92927220 */ /* 0x000fe20000410000 */
[----:B------:R-:W-:-:S04]  /*53c0*/  FMUL.FTZ R144, R144, R17 ;  /* 0x0000001190907220 */ /* 0x000fc80000410000 */
[----:B------:R-:W0:Y:S01]  /*53d0*/  MUFU.SIN R114, R114 ;  /* 0x0000007200727308 */ /* 0x000e220000000400 */
[----:B------:R-:W-:Y:S01]  /*53e0*/  SEL R163, R3, R6, !P2 ;  /* 0x0000000603a37207 */ /* 0x000fe20005000000 */
[----:B------:R-:W-:Y:S01]  /*53f0*/  FMUL.FTZ R142, R142, R19 ;  /* 0x000000138e8e7220 */ /* 0x000fe20000410000 */
[C---:B------:R-:W-:Y:S01]  /*5400*/  FMUL.FTZ R3, R2.reuse, R89 ;  /* 0x0000005902037220 */ /* 0x040fe20000410000 */
[----:B------:R-:W2:Y:S01]  /*5410*/  LDS.128 R16, [R4+0x20] ;  /* 0x0000200004107984 */ /* 0x000ea20000000c00 */
[----:B------:R-:W4:Y:S03]  /*5420*/  S2UR UR14, SR_CgaCtaId ;  /* 0x00000000000e79c3 */ /* 0x000f260000008800 */
[----:B------:R-:W-:Y:S08]  /*5430*/  MUFU.EX2 R128, R12 ;  /* 0x0000000c00807308 */ /* 0x000ff00000000800 */
[----:B------:R5:W-:Y:S02]  /*5440*/  MUFU.EX2 R126, R14 ;  /* 0x0000000e007e7308 */ /* 0x000be40000000800 */
[----:B-----5:R-:W5:Y:S06]  /*5450*/  LDS.128 R12, [R4+0x10] ;  /* 0x00001000040c7984 */ /* 0x020f6c0000000c00 */
[----:B------:R3:W-:Y:S01]  /*5460*/  MUFU.EX2 R124, R3 ;  /* 0x00000003007c7308 */ /* 0x0007e20000000800 */
[----:B------:R-:W5:Y:S01]  /*5470*/  LDS.128 R4, [R4+0x30] ;  /* 0x0000300004047984 */ /* 0x000f620000000c00 */
[----:B------:R-:W-:Y:S01]  /*5480*/  FMUL.FTZ R2, R2, R103 ;  /* 0x0000006702027220 */ /* 0x000fe20000410000 */
[----:B---3--:R-:W-:Y:S01]  /*5490*/  FMUL.FTZ R3, R103, UR16 ;  /* 0x0000001067037c20 */ /* 0x008fe20008410000 */
[----:B------:R-:W-:Y:S01]  /*54a0*/  FMUL.FTZ R133, R132, R133 ;  /* 0x0000008584857220 */ /* 0x000fe20000410000 */
[----:B------:R-:W-:-:S02]  /*54b0*/  FMUL.FTZ R131, R130, R131 ;  /* 0x0000008382837220 */ /* 0x000fc40000410000 */
[----:B------:R-:W-:Y:S01]  /*54c0*/  FMUL.RZ R161, R3, 0.15915493667125701904 ;  /* 0x3e22f98303a17820 */ /* 0x000fe2000040c000 */
[----:B------:R-:W-:Y:S01]  /*54d0*/  FMUL.FTZ R132, R132, R121 ;  /* 0x0000007984847220 */ /* 0x000fe20000410000 */
[----:B------:R-:W-:Y:S01]  /*54e0*/  FMUL.FTZ R130, R130, R123 ;  /* 0x0000007b82827220 */ /* 0x000fe20000410000 */
[C---:B-1----:R-:W-:Y:S01]  /*54f0*/  FMUL.FTZ R123, R113.reuse, R116 ;  /* 0x00000074717b7220 */ /* 0x042fe20000410000 */
[----:B0-----:R-:W-:Y:S01]  /*5500*/  FMUL.FTZ R121, R113, R114 ;  /* 0x0000007271797220 */ /* 0x001fe20000410000 */
[----:B------:R-:W-:Y:S01]  /*5510*/  MUFU.COS R164, R161 ;  /* 0x000000a100a47308 */ /* 0x000fe20000000000 */
[--C-:B------:R-:W-:Y:S02]  /*5520*/  HADD2.F32 R114, -RZ, R8.reuse.H0_H0 ;  /* 0x20000008ff727230 */ /* 0x100fe40000004100 */
        /* <DEDUP_REMOVED lines=23> */
[----:B--2---:R-:W-:-:S02]  /*56a0*/  HADD2.F32 R160, -RZ, R16.H0_H0 ;  /* 0x20000010ffa07230 */ /* 0x004fc40000004100 */
[-C--:B------:R-:W-:Y:S01]  /*56b0*/  FMUL.FTZ R184, R0, R22.reuse ;  /* 0x0000001600b87220 */ /* 0x080fe20000410000 */
[----:B------:R-:W-:Y:S02]  /*56c0*/  HADD2.F32 R159, -RZ, R17.H0_H0 ;  /* 0x20000011ff9f7230 */ /* 0x000fe40000004100 */
[-C--:B------:R-:W-:Y:S01]  /*56d0*/  FMUL.FTZ R183, R40, R22.reuse ;  /* 0x0000001628b77220 */ /* 0x080fe20000410000 */
[----:B------:R-:W-:Y:S02]  /*56e0*/  HADD2.F32 R162, -RZ, R18.H0_H0 ;  /* 0x20000012ffa27230 */ /* 0x000fe40000004100 */
[-C--:B------:R-:W-:Y:S01]  /*56f0*/  FMUL.FTZ R182, R38, R22.reuse ;  /* 0x0000001626b67220 */ /* 0x080fe20000410000 */
[----:B------:R-:W-:Y:S02]  /*5700*/  HADD2.F32 R161, -RZ, R19.H0_H0 ;  /* 0x20000013ffa17230 */ /* 0x000fe40000004100 */
        /* <DEDUP_REMOVED lines=41> */
[----:B------:R-:W-:Y:S02]  /*59a0*/  HADD2.F32 R16, -RZ, R16.H1_H1 ;  /* 0x30000010ff107230 */ /* 0x000fe40000004100 */
[-C--:B------:R-:W-:Y:S01]  /*59b0*/  FMUL.FTZ R22, R26, -R23.reuse ;  /* 0x800000171a167220 */ /* 0x080fe20000410000 */
[----:B------:R-:W-:Y:S02]  /*59c0*/  HADD2.F32 R17, -RZ, R17.H1_H1 ;  /* 0x30000011ff117230 */ /* 0x000fe40000004100 */
[----:B------:R-:W-:Y:S01]  /*59d0*/  FMUL.FTZ R206, R25, -R23 ;  /* 0x8000001719ce7220 */ /* 0x000fe20000410000 */
[----:B------:R-:W-:-:S02]  /*59e0*/  HADD2.F32 R18, -RZ, R18.H1_H1 ;  /* 0x30000012ff127230 */ /* 0x000fc40000004100 */
        /* <DEDUP_REMOVED lines=8> */
[----:B------:R-:W-:Y:S01]  /*5a70*/  HADD2.F32 R185, -RZ, R7.H1_H1 ;  /* 0x30000007ffb97230 */ /* 0x000fe20000004100 */
        /* <DEDUP_REMOVED lines=11> */
.L_x_14840:
[----:B------:R-:W-:-:S06]  /*5b30*/  LEA R10, R24, UR13, 0x3 ;  /* 0x0000000d180a7c11 */ /* 0x000fcc000f8e18ff */
[----:B------:R-:W0:Y:S02]  /*5b40*/  LDS.64 R10, [R10+0x2d18] ;  /* 0x002d18000a0a7984 */ /* 0x000e240000000a00 */
.L_x_14841:
[----:B------:R-:W-:Y:S05]  /*5b50*/  BSYNC.RECONVERGENT B0 ;  /* 0x0000000000007941 */ /* 0x000fea0003800200 */
.L_x_14839:
        /* <DEDUP_REMOVED lines=64> */
[C---:B------:R-:W-:Y:S01]  /*5f60*/  FFMA.FTZ R7, R83.reuse, R214, R8 ;  /* 0x000000d653077223 */ /* 0x040fe20000010008 */
[----:B------:R-:W-:Y:S01]  /*5f70*/  FFMA.FTZ R9, R83, R222, R9 ;  /* 0x000000de53097223 */ /* 0x000fe20000010009 */
[----:B------:R-:W-:Y:S01]  /*5f80*/  FFMA.FTZ R5, R2, R152, -R5 ;  /* 0x0000009802057223 */ /* 0x000fe20000010805 */
[----:B------:R-:W-:Y:S01]  /*5f90*/  FMUL.FTZ R202, R185, R90 ;  /* 0x0000005ab9ca7220 */ /* 0x000fe20000410000 */
[C---:B------:R-:W-:Y:S01]  /*5fa0*/  FMUL.FTZ R12, R140.reuse, R7 ;  /* 0x000000078c0c7220 */ /* 0x040fe20000410000 */
[----:B------:R-:W-:Y:S01]  /*5fb0*/  FMUL.FTZ R14, R140, R9 ;  /* 0x000000098c0e7220 */ /* 0x000fe20000410000 */
[-C--:B------:R-:W-:Y:S01]  /*5fc0*/  FMUL.FTZ R8, R148, R5.reuse ;  /* 0x0000000594087220 */ /* 0x080fe20000410000 */
[----:B------:R-:W-:Y:S01]  /*5fd0*/  FFMA.FTZ R6, R149, R5, -R6 ;  /* 0x0000000595067223 */ /* 0x000fe20000010806 */
[C---:B------:R-:W-:Y:S01]  /*5fe0*/  FFMA.FTZ R9, R141.reuse, R9, -R12 ;  /* 0x000000098d097223 */ /* 0x040fe2000001080c */
[----:B------:R-:W-:Y:S01]  /*5ff0*/  FFMA.FTZ R14, R141, R7, R14 ;  /* 0x000000078d0e7223 */ /* 0x000fe2000001000e */
[----:B------:R-:W-:Y:S01]  /*6000*/  FFMA.FTZ R8, R149, R4, R8 ;  /* 0x0000000495087223 */ /* 0x000fe20000010008 */
[----:B------:R-:W-:Y:S01]  /*6010*/  ISETP.GE.AND P1, PT, R107, 0x1, PT ;  /* 0x000000016b00780c */ /* 0x000fe20003f26270 */
[C---:B------:R-:W-:Y:S01]  /*6020*/  FFMA.FTZ R9, R82.reuse, R225, R9 ;  /* 0x000000e152097223 */ /* 0x040fe20000010009 */
[----:B------:R-:W-:Y:S01]  /*6030*/  FFMA.FTZ R14, R82, R231, R14 ;  /* 0x000000e7520e7223 */ /* 0x000fe2000001000e */
[----:B------:R-:W-:Y:S01]  /*6040*/  FMUL.FTZ R4, R146, R8 ;  /* 0x0000000892047220 */ /* 0x000fe20000410000 */
[----:B------:R-:W3:Y:S01]  /*6050*/  @P0 LDC R203, c[0x0][0x38c] ;  /* 0x0000e300ffcb0b82 */ /* 0x000ee20000000800 */
[CC--:B-1----:R-:W-:Y:S01]  /*6060*/  FMUL.FTZ R200, R138.reuse, R9.reuse ;  /* 0x000000098ac87220 */ /* 0x0c2fe20000410000 */
[----:B------:R-:W-:Y:S01]  /*6070*/  FMUL.FTZ R12, R138, R14 ;  /* 0x0000000e8a0c7220 */ /* 0x000fe20000410000 */
        /* <DEDUP_REMOVED lines=43> */
[----:B------:R-:W-:Y:S01]  /*6330*/  FFMA.FTZ R9, R131, R9, -R12 ;  /* 0x0000000983097223 */ /* 0x000fe2000001080c */
[----:B------:R-:W-:Y:S01]  /*6340*/  FMUL.FTZ R5, R136, R8 ;  /* 0x0000000888057220 */ /* 0x000fe20000410000 */
[----:B------:R-:W-:Y:S01]  /*6350*/  FFMA.FTZ R4, R139, R6, R4 ;  /* 0x000000068b047223 */ /* 0x000fe20000010004 */
[C---:B------:R-:W-:Y:S01]  /*6360*/  FFMA.FTZ R200, R77.reuse, R216, R200 ;  /* 0x000000d84dc87223 */ /* 0x040fe200000100c8 */
[----:B------:R-:W-:-:S02]  /*6370*/  FFMA.FTZ R9, R77, R218, R9 ;  /* 0x000000da4d097223 */ /* 0x000fc40000010009 */
[----:B------:R-:W-:Y:S01]  /*6380*/  FMUL.FTZ R6, R136, R4 ;  /* 0x0000000488067220 */ /* 0x000fe20000410000 */
[C---:B------:R-:W-:Y:S01]  /*6390*/  FMUL.FTZ R12, R128.reuse, R200 ;  /* 0x000000c8800c7220 */ /* 0x040fe20000410000 */
[-C--:B------:R-:W-:Y:S01]  /*63a0*/  FMUL.FTZ R7, R128, R9.reuse ;  /* 0x0000000980077220 */ /* 0x080fe20000410000 */
[C---:B------:R-:W-:Y:S01]  /*63b0*/  FFMA.FTZ R5, R137.reuse, R4, R5 ;  /* 0x0000000489057223 */ /* 0x040fe20000010005 */
[----:B------:R-:W-:Y:S01]  /*63c0*/  FFMA.FTZ R6, R137, R8, -R6 ;  /* 0x0000000889067223 */ /* 0x000fe20000010806 */
[C---:B------:R-:W-:Y:S01]  /*63d0*/  FFMA.FTZ R9, R129.reuse, R9, -R12 ;  /* 0x0000000981097223 */ /* 0x040fe2000001080c */
[----:B------:R-:W-:Y:S02]  /*63e0*/  FFMA.FTZ R200, R129, R200, R7 ;  /* 0x000000c881c87223 */ /* 0x000fe40000010007 */
[----:B------:R-:W-:Y:S01]  /*63f0*/  FMUL.FTZ R4, R134, R6 ;  /* 0x0000000686047220 */ /* 0x000fe20000410000 */
[C---:B------:R-:W-:Y:S01]  /*6400*/  FFMA.FTZ R9, R76.reuse, R207, R9 ;  /* 0x000000cf4c097223 */ /* 0x040fe20000010009 */
[----:B------:R-:W-:-:S02]  /*6410*/  FFMA.FTZ R200, R76, R209, R200 ;  /* 0x000000d14cc87223 */ /* 0x000fc400000100c8 */
[-C--:B------:R-:W-:Y:S01]  /*6420*/  FFMA.FTZ R7, R135, R5.reuse, R4 ;  /* 0x0000000587077223 */ /* 0x080fe20000010004 */
[----:B------:R-:W-:Y:S01]  /*6430*/  FMUL.FTZ R4, R134, R5 ;  /* 0x0000000586047220 */ /* 0x000fe20000410000 */
[----:B------:R-:W-:-:S03]  /*6440*/  FMUL.FTZ R8, R126, R9 ;  /* 0x000000097e087220 */ /* 0x000fc60000410000 */
[----:B------:R-:W-:Y:S01]  /*6450*/  FFMA.FTZ R4, R135, R6, -R4 ;  /* 0x0000000687047223 */ /* 0x000fe20000010804 */
[----:B------:R-:W-:Y:S01]  /*6460*/  FMUL.FTZ R6, R132, R7 ;  /* 0x0000000784067220 */ /* 0x000fe20000410000 */
[-C--:B------:R-:W-:Y:S01]  /*6470*/  FFMA.FTZ R8, R127, R200.reuse, R8 ;  /* 0x000000c87f087223 */ /* 0x080fe20000010008 */
[----:B------:R-:W-:Y:S02]  /*6480*/  FMUL.FTZ R200, R126, R200 ;  /* 0x000000c87ec87220 */ /* 0x000fe40000410000 */
[-C--:B------:R-:W-:Y:S01]  /*6490*/  FFMA.FTZ R6, R133, R4.reuse, -R6 ;  /* 0x0000000485067223 */ /* 0x080fe20000010806 */
[----:B------:R-:W-:Y:S01]  /*64a0*/  FMUL.FTZ R4, R132, R4 ;  /* 0x0000000484047220 */ /* 0x000fe20000410000 */
[----:B------:R-:W-:Y:S01]  /*64b0*/  FFMA.FTZ R9, R127, R9, -R200 ;  /* 0x000000097f097223 */ /* 0x000fe200000108c8 */
[----:B------:R-:W-:Y:S01]  /*64c0*/  FFMA.FTZ R5, R75, R208, R8 ;  /* 0x000000d04b057223 */ /* 0x000fe20000010008 */
[----:B------:R-:W-:Y:S01]  /*64d0*/  FMUL.FTZ R8, R130, R6 ;  /* 0x0000000682087220 */ /* 0x000fe20000410000 */
[----:B------:R-:W-:Y:S01]  /*64e0*/  FFMA.FTZ R4, R133, R7, R4 ;  /* 0x0000000785047223 */ /* 0x000fe20000010004 */
[----:B------:R-:W-:Y:S01]  /*64f0*/  FFMA.FTZ R9, R75, R210, R9 ;  /* 0x000000d24b097223 */ /* 0x000fe20000010009 */
[----:B------:R-:W-:-:S02]  /*6500*/  FMUL.FTZ R12, R124, R5 ;  /* 0x000000057c0c7220 */ /* 0x000fc40000410000 */
[-C--:B------:R-:W-:Y:S01]  /*6510*/  FFMA.FTZ R8, R131, R4.reuse, R8 ;  /* 0x0000000483087223 */ /* 0x080fe20000010008 */
[-C--:B------:R-:W-:Y:S01]  /*6520*/  FMUL.FTZ R14, R124, R9.reuse ;  /* 0x000000097c0e7220 */ /* 0x080fe20000410000 */
[----:B------:R-:W-:Y:S01]  /*6530*/  FMUL.FTZ R4, R130, R4 ;  /* 0x0000000482047220 */ /* 0x000fe20000410000 */
[C---:B------:R-:W-:Y:S02]  /*6540*/  FFMA.FTZ R9, R125.reuse, R9, -R12 ;  /* 0x000000097d097223 */ /* 0x040fe4000001080c */
[----:B------:R-:W-:Y:S01]  /*6550*/  FFMA.FTZ R14, R125, R5, R14 ;  /* 0x000000057d0e7223 */ /* 0x000fe2000001000e */
        /* <DEDUP_REMOVED lines=9> */
[C---:B------:R-:W-:Y:S01]  /*65f0*/  FFMA.FTZ R14, R123.reuse, R14, R200 ;  /* 0x0000000e7b0e7223 */ /* 0x040fe200000100c8 */
[C---:B------:R-:W-:Y:S01]  /*6600*/  FMUL.FTZ R4, R126.reuse, R6 ;  /* 0x000000067e047220 */ /* 0x040fe20000410000 */
[----:B------:R-:W-:Y:S01]  /*6610*/  FFMA.FTZ R13, R123, R12, -R7 ;  /* 0x0000000c7b0d7223 */ /* 0x000fe20000010807 */
[-C--:B------:R-:W-:Y:S01]  /*6620*/  FMUL.FTZ R7, R126, R5.reuse ;  /* 0x000000057e077220 */ /* 0x080fe20000410000 */
[----:B------:R-:W-:Y:S01]  /*6630*/  FMUL.FTZ R200, R167, R90 ;  /* 0x0000005aa7c87220 */ /* 0x000fe20000410000 */
[----:B------:R-:W-:Y:S01]  /*6640*/  FFMA.FTZ R12, R73, R202, R14 ;  /* 0x000000ca490c7223 */ /* 0x000fe2000001000e */
[C---:B------:R-:W-:Y:S01]  /*6650*/  FFMA.FTZ R4, R127.reuse, R5, R4 ;  /* 0x000000057f047223 */ /* 0x040fe20000010004 */
[----:B------:R-:W-:Y:S01]  /*6660*/  FFMA.FTZ R7, R127, R6, -R7 ;  /* 0x000000067f077223 */ /* 0x000fe20000010807 */
[----:B------:R-:W-:-:S02]  /*6670*/  FFMA.FTZ R13, R73, R200, R13 ;  /* 0x000000c8490d7223 */ /* 0x000fc4000001000d */
[CC--:B------:R-:W-:Y:S01]  /*6680*/  FMUL.FTZ R6, R124.reuse, R4.reuse ;  /* 0x000000047c067220 */ /* 0x0c0fe20000410000 */
[----:B------:R-:W1:Y:S01]  /*6690*/  SHFL.UP PT, R9, R12, 0x1, RZ ;  /* 0x042000000c097989 */ /* 0x000e6200000e00ff */
[-C--:B------:R-:W-:Y:S02]  /*66a0*/  FMUL.FTZ R5, R124, R7.reuse ;  /* 0x000000077c057220 */ /* 0x080fe40000410000 */
[C---:B------:R-:W-:Y:S01]  /*66b0*/  FFMA.FTZ R6, R125.reuse, R7, -R6 ;  /* 0x000000077d067223 */ /* 0x040fe20000010806 */
[----:B------:R-:W4:Y:S01]  /*66c0*/  SHFL.UP PT, R8, R13, 0x1, RZ ;  /* 0x042000000d087989 */ /* 0x000f2200000e00ff */
[----:B------:R-:W-:Y:S02]  /*66d0*/  FFMA.FTZ R4, R125, R4, R5 ;  /* 0x000000047d047223 */ /* 0x000fe40000010005 */
[C---:B------:R-:W-:Y:S02]  /*66e0*/  FMUL.FTZ R14, R121.reuse, R6 ;  /* 0x00000006790e7220 */ /* 0x040fe40000410000 */
[----:B------:R-:W-:-:S02]  /*66f0*/  FMUL.FTZ R15, R121, R4 ;  /* 0x00000004790f7220 */ /* 0x000fc40000410000 */
[C---:B------:R-:W-:Y:S02]  /*6700*/  FFMA.FTZ R14, R123.reuse, R4, R14 ;  /* 0x000000047b0e7223 */ /* 0x040fe4000001000e */
[----:B------:R-:W-:-:S03]  /*6710*/  FFMA.FTZ R15, R123, R6, -R15 ;  /* 0x000000067b0f7223 */ /* 0x000fc6000001080f */
[----:B------:R-:W5:Y:S04]  /*6720*/  SHFL.UP PT, R5, R14, 0x1, RZ ;  /* 0x042000000e057989 */ /* 0x000f6800000e00ff */
[----:B------:R-:W2:Y:S01]  /*6730*/  SHFL.UP PT, R4, R15, 0x1, RZ ;  /* 0x042000000f047989 */ /* 0x000ea200000e00ff */
[-C--:B-1----:R-:W-:Y:S01]  /*6740*/  FMUL.FTZ R7, R15, R9.reuse ;  /* 0x000000090f077220 */ /* 0x082fe20000410000 */
[----:B------:R-:W-:-:S03]  /*6750*/  FMUL.FTZ R6, R14, R9 ;  /* 0x000000090e067220 */ /* 0x000fc60000410000 */
[-C--:B----4-:R-:W-:Y:S01]  /*6760*/  FFMA.FTZ R7, R14, R8.reuse, R7 ;  /* 0x000000080e077223 */ /* 0x090fe20000010007 */
[----:B------:R-:W-:-:S03]  /*6770*/  FFMA.FTZ R6, R15, R8, -R6 ;  /* 0x000000080f067223 */ /* 0x000fc60000010806 */
[----:B------:R-:W-:Y:S01]  /*6780*/  @P1 FADD.FTZ R12, R12, R7 ;  /* 0x000000070c0c1221 */ /* 0x000fe20000010000 */
[----:B------:R-:W-:-:S04]  /*6790*/  @P1 FADD.FTZ R13, R13, R6 ;  /* 0x000000060d0d1221 */ /* 0x000fc80000010000 */
[----:B------:R-:W1:Y:S01]  /*67a0*/  SHFL.UP PT, R9, R12, 0x2, RZ ;  /* 0x044000000c097989 */ /* 0x000e6200000e00ff */
[----:B-----5:R-:W-:-:S03]  /*67b0*/  FMUL.FTZ R7, R15, R5 ;  /* 0x000000050f077220 */ /* 0x020fc60000410000 */
[----:B------:R-:W4:Y:S01]  /*67c0*/  SHFL.UP PT, R8, R13, 0x2, RZ ;  /* 0x044000000d087989 */ /* 0x000f2200000e00ff */
[C---:B------:R-:W-:Y:S01]  /*67d0*/  FMUL.FTZ R6, R14.reuse, R5 ;  /* 0x000000050e067220 */ /* 0x040fe20000410000 */
[----:B--2---:R-:W-:-:S03]  /*67e0*/  @P1 FFMA.FTZ R14, R14, R4, R7 ;  /* 0x000000040e0e1223 */ /* 0x004fc60000010007 */
[----:B------:R-:W-:Y:S01]  /*67f0*/  @P1 FFMA.FTZ R15, R15, R4, -R6 ;  /* 0x000000040f0f1223 */ /* 0x000fe20000010806 */
[----:B------:R-:W-:Y:S01]  /*6800*/  ISETP.GE.AND P1, PT, R107, 0x2, PT ;  /* 0x000000026b00780c */ /* 0x000fe20003f26270 */
[----:B------:R-:W2:Y:S04]  /*6810*/  SHFL.UP PT, R5, R14, 0x2, RZ ;  /* 0x044000000e057989 */ /* 0x000ea800000e00ff */
[----:B------:R-:W5:Y:S01]  /*6820*/  SHFL.UP PT, R4, R15, 0x2, RZ ;  /* 0x044000000f047989 */ /* 0x000f6200000e00ff */
[-C--:B-1----:R-:W-:Y:S01]  /*6830*/  FMUL.FTZ R7, R15, R9.reuse ;  /* 0x000000090f077220 */ /* 0x082fe20000410000 */
[----:B------:R-:W-:-:S03]  /*6840*/  FMUL.FTZ R6, R14, R9 ;  /* 0x000000090e067220 */ /* 0x000fc60000410000 */
[-C--:B----4-:R-:W-:Y:S01]  /*6850*/  FFMA.FTZ R7, R14, R8.reuse, R7 ;  /* 0x000000080e077223 */ /* 0x090fe20000010007 */
[----:B------:R-:W-:-:S03]  /*6860*/  FFMA.FTZ R6, R15, R8, -R6 ;  /* 0x000000080f067223 */ /* 0x000fc60000010806 */
[----:B------:R-:W-:Y:S01]  /*6870*/  @P1 FADD.FTZ R12, R12, R7 ;  /* 0x000000070c0c1221 */ /* 0x000fe20000010000 */
[----:B------:R-:W-:Y:S01]  /*6880*/  @P1 FADD.FTZ R13, R13, R6 ;  /* 0x000000060d0d1221 */ /* 0x000fe20000010000 */
[----:B--2---:R-:W-:-:S03]  /*6890*/  FMUL.FTZ R7, R15, R5 ;  /* 0x000000050f077220 */ /* 0x004fc60000410000 */
[----:B------:R-:W1:Y:S01]  /*68a0*/  SHFL.UP PT, R9, R12, 0x4, RZ ;  /* 0x048000000c097989 */ /* 0x000e6200000e00ff */
[C---:B------:R-:W-:Y:S01]  /*68b0*/  FMUL.FTZ R6, R14.reuse, R5 ;  /* 0x000000050e067220 */ /* 0x040fe20000410000 */
[-C--:B-----5:R-:W-:Y:S02]  /*68c0*/  @P1 FFMA.FTZ R14, R14, R4.reuse, R7 ;  /* 0x000000040e0e1223 */ /* 0x0a0fe40000010007 */
[----:B------:R-:W2:Y:S01]  /*68d0*/  SHFL.UP PT, R8, R13, 0x4, RZ ;  /* 0x048000000d087989 */ /* 0x000ea200000e00ff */
[----:B------:R-:W-:Y:S01]  /*68e0*/  @P1 FFMA.FTZ R15, R15, R4, -R6 ;  /* 0x000000040f0f1223 */ /* 0x000fe20000010806 */
[----:B------:R-:W-:Y:S02]  /*68f0*/  ISETP.GE.AND P1, PT, R107, 0x4, PT ;  /* 0x000000046b00780c */ /* 0x000fe40003f26270 */
[----:B------:R-:W4:Y:S04]  /*6900*/  SHFL.UP PT, R5, R14, 0x4, RZ ;  /* 0x048000000e057989 */ /* 0x000f2800000e00ff */
[----:B------:R-:W5:Y:S01]  /*6910*/  SHFL.UP PT, R6, R15, 0x4, RZ ;  /* 0x048000000f067989 */ /* 0x000f6200000e00ff */
[-C--:B-1----:R-:W-:Y:S01]  /*6920*/  FMUL.FTZ R7, R15, R9.reuse ;  /* 0x000000090f077220 */ /* 0x082fe20000410000 */
[----:B------:R-:W-:-:S03]  /*6930*/  FMUL.FTZ R4, R14, R9 ;  /* 0x000000090e047220 */ /* 0x000fc60000410000 */
[-C--:B--2---:R-:W-:Y:S01]  /*6940*/  FFMA.FTZ R7, R14, R8.reuse, R7 ;  /* 0x000000080e077223 */ /* 0x084fe20000010007 */
[C---:B------:R-:W-:Y:S01]  /*6950*/  FFMA.FTZ R220, R15.reuse, R8, -R4 ;  /* 0x000000080fdc7223 */ /* 0x040fe20000010804 */
[----:B------:R-:W-:Y:S02]  /*6960*/  @P0 IADD3 R4, PT, PT, R108, -0x2, RZ ;  /* 0xfffffffe6c040810 */ /* 0x000fe40007ffe0ff */
[----:B------:R-:W-:Y:S01]  /*6970*/  @P1 FADD.FTZ R12, R12, R7 ;  /* 0x000000070c0c1221 */ /* 0x000fe20000010000 */
[-C--:B----4-:R-:W-:Y:S01]  /*6980*/  FMUL.FTZ R8, R14, R5.reuse ;  /* 0x000000050e087220 */ /* 0x090fe20000410000 */
[----:B------:R-:W-:Y:S01]  /*6990*/  FMUL.FTZ R7, R15, R5 ;  /* 0x000000050f077220 */ /* 0x000fe20000410000 */
[----:B---3--:R-:W-:Y:S02]  /*69a0*/  @P0 IMAD R5, R4, R203, UR6 ;  /* 0x0000000604050e24 */ /* 0x008fe4000f8e02cb */
[----:B------:R-:W-:Y:S01]  /*69b0*/  @P1 FADD.FTZ R13, R13, R220 ;  /* 0x000000dc0d0d1221 */ /* 0x000fe20000010000 */
[-C--:B-----5:R-:W-:Y:S01]  /*69c0*/  @P1 FFMA.FTZ R15, R15, R6.reuse, -R8 ;  /* 0x000000060f0f1223 */ /* 0x0a0fe20000010808 */
[----:B------:R-:W-:Y:S01]  /*69d0*/  CS2R R8, SRZ ;  /* 0x0000000000087805 */ /* 0x000fe2000001ff00 */
[----:B------:R-:W-:Y:S01]  /*69e0*/  @P0 IMAD.WIDE R4, R5, 0x10, R20 ;  /* 0x0000001005040825 */ /* 0x000fe200078e0214 */
[----:B------:R-:W1:Y:S03]  /*69f0*/  SHFL.UP PT, R205, R12, 0x8, RZ ;  /* 0x050000000ccd7989 */ /* 0x000e6600000e00ff */
[----:B------:R-:W-:Y:S01]  /*6a00*/  @P1 FFMA.FTZ R14, R14, R6, R7 ;  /* 0x000000060e0e1223 */ /* 0x000fe20000010007 */
[----:B------:R2:W3:Y:S04]  /*6a10*/  @P0 LDG.E.64 R8, desc[UR18][R4.64+0x8] ;  /* 0x0000081204080981 */ /* 0x0004e8000c1e1b00 */
[----:B------:R-:W4:Y:S04]  /*6a20*/  SHFL.UP PT, R203, R13, 0x8, RZ ;  /* 0x050000000dcb7989 */ /* 0x000f2800000e00ff */
[----:B------:R-:W5:Y:S04]  /*6a30*/  SHFL.UP PT, R7, R14, 0x8, RZ ;  /* 0x050000000e077989 */ /* 0x000f6800000e00ff */
[----:B------:R-:W0:Y:S01]  /*6a40*/  SHFL.UP PT, R6, R15, 0x8, RZ ;  /* 0x050000000f067989 */ /* 0x000e2200000e00ff */
[----:B------:R-:W-:Y:S01]  /*6a50*/  ISETP.GE.AND P1, PT, R107, 0x8, PT ;  /* 0x000000086b00780c */ /* 0x000fe20003f26270 */
[-C--:B-1----:R-:W-:Y:S01]  /*6a60*/  FMUL.FTZ R217, R15, R205.reuse ;  /* 0x000000cd0fd97220 */ /* 0x082fe20000410000 */
[----:B------:R-:W-:-:S03]  /*6a70*/  FMUL.FTZ R220, R14, R205 ;  /* 0x000000cd0edc7220 */ /* 0x000fc60000410000 */
[-C--:B----4-:R-:W-:Y:S01]  /*6a80*/  FFMA.FTZ R217, R14, R203.reuse, R217 ;  /* 0x000000cb0ed97223 */ /* 0x090fe200000100d9 */
[----:B------:R-:W-:-:S07]  /*6a90*/  FFMA.FTZ R220, R15, R203, -R220 ;  /* 0x000000cb0fdc7223 */ /* 0x000fce00000108dc */
[----:B------:R-:W-:Y:S01]  /*6aa0*/  @P1 FADD.FTZ R12, R12, R217 ;  /* 0x000000d90c0c1221 */ /* 0x000fe20000010000 */
[-C--:B-----5:R-:W-:Y:S01]  /*6ab0*/  FMUL.FTZ R203, R15, R7.reuse ;  /* 0x000000070fcb7220 */ /* 0x0a0fe20000410000 */
[----:B------:R-:W-:Y:S01]  /*6ac0*/  @P1 FADD.FTZ R13, R13, R220 ;  /* 0x000000dc0d0d1221 */ /* 0x000fe20000010000 */
[C---:B------:R-:W-:Y:S02]  /*6ad0*/  FMUL.FTZ R220, R14.reuse, R7 ;  /* 0x000000070edc7220 */ /* 0x040fe40000410000 */
[----:B--2---:R-:W1:Y:S01]  /*6ae0*/  SHFL.UP PT, R4, R12, 0x10, RZ ;  /* 0x060000000c047989 */ /* 0x004e6200000e00ff */
[-C--:B0-----:R-:W-:Y:S01]  /*6af0*/  @P1 FFMA.FTZ R14, R14, R6.reuse, R203 ;  /* 0x000000060e0e1223 */ /* 0x081fe200000100cb */
[----:B------:R-:W-:Y:S02]  /*6b00*/  @P1 FFMA.FTZ R15, R15, R6, -R220 ;  /* 0x000000060f0f1223 */ /* 0x000fe400000108dc */
[----:B------:R-:W0:Y:S04]  /*6b10*/  SHFL.UP PT, R5, R13, 0x10, RZ ;  /* 0x060000000d057989 */ /* 0x000e2800000e00ff */
[----:B------:R-:W2:Y:S01]  /*6b20*/  SHFL.UP PT, R7, R14, 0x10, RZ ;  /* 0x060000000e077989 */ /* 0x000ea200000e00ff */
[----:B------:R-:W-:-:S03]  /*6b30*/  FMUL.FTZ R238, R123, R11 ;  /* 0x0000000b7bee7220 */ /* 0x000fc60000410000 */
[----:B------:R-:W4:Y:S01]  /*6b40*/  SHFL.UP PT, R6, R15, 0x10, RZ ;  /* 0x060000000f067989 */ /* 0x000f2200000e00ff */
[C---:B------:R-:W-:Y:S01]  /*6b50*/  FMUL.FTZ R220, R121.reuse, R11 ;  /* 0x0000000b79dc7220 */ /* 0x040fe20000410000 */
[----:B------:R-:W-:-:S03]  /*6b60*/  FFMA.FTZ R238, -R121, R10, -R238 ;  /* 0x0000000a79ee7223 */ /* 0x000fc600000109ee */
[----:B------:R-:W-:Y:S01]  /*6b70*/  FFMA.FTZ R220, R123, R10, -R220 ;  /* 0x0000000a7bdc7223 */ /* 0x000fe200000108dc */
[C---:B------:R-:W-:Y:S01]  /*6b80*/  FMUL.FTZ R240, R124.reuse, R238 ;  /* 0x000000ee7cf07220 */ /* 0x040fe20000410000 */
[----:B------:R-:W-:Y:S02]  /*6b90*/  ISETP.GE.AND P3, PT, R107, 0x10, PT ;  /* 0x000000106b00780c */ /* 0x000fe40003f66270 */
[-C--:B------:R-:W-:Y:S01]  /*6ba0*/  FMUL.FTZ R203, R124, R220.reuse ;  /* 0x000000dc7ccb7220 */ /* 0x080fe20000410000 */
[C---:B------:R-:W-:Y:S01]  /*6bb0*/  FFMA.FTZ R240, R125.reuse, R220, R240 ;  /* 0x000000dc7df07223 */ /* 0x040fe200000100f0 */
[C---:B-1----:R-:W-:Y:S02]  /*6bc0*/  FMUL.FTZ R220, R14.reuse, R4 ;  /* 0x000000040edc7220 */ /* 0x042fe40000410000 */
[----:B------:R-:W-:Y:S01]  /*6bd0*/  FFMA.FTZ R238, R125, R238, -R203 ;  /* 0x000000ee7dee7223 */ /* 0x000fe200000108cb */
[C---:B------:R-:W-:Y:S01]  /*6be0*/  FMUL.FTZ R203, R15.reuse, R4 ;  /* 0x000000040fcb7220 */ /* 0x040fe20000410000 */
[C---:B0-----:R-:W-:Y:S01]  /*6bf0*/  FFMA.FTZ R4, R15.reuse, R5, -R220 ;  /* 0x000000050f047223 */ /* 0x041fe200000108dc */
[CC--:B--2---:R-:W-:Y:S01]  /*6c00*/  FMUL.FTZ R220, R14.reuse, R7.reuse ;  /* 0x000000070edc7220 */ /* 0x0c4fe20000410000 */
[----:B------:R-:W-:Y:S01]  /*6c10*/  FMUL.FTZ R7, R15, R7 ;  /* 0x000000070f077220 */ /* 0x000fe20000410000 */
[----:B------:R-:W-:-:S02]  /*6c20*/  FFMA.FTZ R5, R14, R5, R203 ;  /* 0x000000050e057223 */ /* 0x000fc400000100cb */
[-C--:B----4-:R-:W-:Y:S01]  /*6c30*/  @P3 FFMA.FTZ R15, R15, R6.reuse, -R220 ;  /* 0x000000060f0f3223 */ /* 0x090fe200000108dc */
[----:B------:R-:W-:Y:S01]  /*6c40*/  @P3 FFMA.FTZ R14, R14, R6, R7 ;  /* 0x000000060e0e3223 */ /* 0x000fe20000010007 */
[C---:B------:R-:W-:Y:S01]  /*6c50*/  FMUL.FTZ R6, R126.reuse, R238 ;  /* 0x000000ee7e067220 */ /* 0x040fe20000410000 */
[----:B------:R-:W-:-:S03]  /*6c60*/  FMUL.FTZ R7, R126, R240 ;  /* 0x000000f07e077220 */ /* 0x000fc60000410000 */
[C---:B------:R-:W-:Y:S01]  /*6c70*/  FFMA.FTZ R240, R127.reuse, R240, R6 ;  /* 0x000000f07ff07223 */ /* 0x040fe20000010006 */
[----:B------:R-:W-:Y:S01]  /*6c80*/  FFMA.FTZ R205, R127, R238, -R7 ;  /* 0x000000ee7fcd7223 */ /* 0x000fe20000010807 */
        /* <DEDUP_REMOVED lines=118> */
[----:B------:R-:W-:-:S03]  /*73f0*/  ISETP.GE.AND P1, PT, R108, UR40, PT ;  /* 0x000000286c007c0c */ /* 0x000fc6000bf26270 */
[C---:B------:R-:W-:Y:S01]  /*7400*/  FFMA.FTZ R7, R147.reuse, R6, R220 ;  /* 0x0000000693077223 */ /* 0x040fe200000100dc */
[----:B------:R-:W-:Y:S01]  /*7410*/  FFMA.FTZ R6, R147, R203, -R238 ;  /* 0x000000cb93067223 */ /* 0x000fe200000108ee */
[C---:B------:R-:W-:Y:S01]  /*7420*/  FMUL.FTZ R203, R150.reuse, R239 ;  /* 0x000000ef96cb7220 */ /* 0x040fe20000410000 */
[-C--:B------:R-:W-:Y:S01]  /*7430*/  FMUL.FTZ R220, R150, R205.reuse ;  /* 0x000000cd96dc7220 */ /* 0x080fe20000410000 */
[----:B------:R-:W-:Y:S01]  /*7440*/  FADD.FTZ R7, R182, R7 ;  /* 0x00000007b6077221 */ /* 0x000fe20000010000 */
[----:B------:R-:W-:Y:S01]  /*7450*/  FADD.FTZ R6, R197, R6 ;  /* 0x00000006c5067221 */ /* 0x000fe20000010000 */
[----:B------:R-:W-:Y:S01]  /*7460*/  FFMA.FTZ R238, R152, R205, R203 ;  /* 0x000000cd98ee7223 */ /* 0x000fe200000100cb */
[----:B------:R-:W-:Y:S01]  /*7470*/  ISETP.NE.OR P1, PT, R24, RZ, P1 ;  /* 0x000000ff1800720c */ /* 0x000fe20000f25670 */
[----:B------:R-:W-:Y:S01]  /*7480*/  FFMA.FTZ R239, R152, R239, -R220 ;  /* 0x000000ef98ef7223 */ /* 0x000fe200000108dc */
[C---:B------:R-:W-:Y:S01]  /*7490*/  FMUL.FTZ R203, R148.reuse, R7 ;  /* 0x0000000794cb7220 */ /* 0x040fe20000410000 */
[----:B------:R-:W-:-:S03]  /*74a0*/  FMUL.FTZ R220, R148, R6 ;  /* 0x0000000694dc7220 */ /* 0x000fc60000410000 */
[C---:B------:R-:W-:Y:S01]  /*74b0*/  FFMA.FTZ R203, R149.reuse, R6, -R203 ;  /* 0x0000000695cb7223 */ /* 0x040fe200000108cb */
[----:B------:R-:W-:-:S03]  /*74c0*/  FFMA.FTZ R220, R149, R7, R220 ;  /* 0x0000000795dc7223 */ /* 0x000fc600000100dc */
[----:B------:R-:W-:Y:S01]  /*74d0*/  FADD.FTZ R203, R198, R203 ;  /* 0x000000cbc6cb7221 */ /* 0x000fe20000010000 */
[----:B------:R-:W-:Y:S01]  /*74e0*/  FADD.FTZ R7, R183, R220 ;  /* 0x000000dcb7077221 */ /* 0x000fe20000010000 */
[----:B------:R-:W-:Y:S01]  /*74f0*/  @P3 FADD.FTZ R13, R13, R4 ;  /* 0x000000040d0d3221 */ /* 0x000fe20000010000 */
[----:B------:R-:W-:Y:S01]  /*7500*/  VOTEU.ALL UP0, P1 ;  /* 0x0000000000ff7886 */ /* 0x000fe20000800000 */
[C---:B------:R-:W-:Y:S01]  /*7510*/  FMUL.FTZ R205, R150.reuse, R203 ;  /* 0x000000cb96cd7220 */ /* 0x040fe20000410000 */
[-C--:B------:R-:W-:Y:S01]  /*7520*/  FMUL.FTZ R6, R150, R7.reuse ;  /* 0x0000000796067220 */ /* 0x080fe20000410000 */
[----:B------:R-:W-:Y:S01]  /*7530*/  @P3 FADD.FTZ R12, R12, R5 ;  /* 0x000000050c0c3221 */ /* 0x000fe20000010000 */
[----:B------:R-:W-:Y:S01]  /*7540*/  ISETP.NE.AND P3, PT, R109, 0x1f, PT ;  /* 0x0000001f6d00780c */ /* 0x000fe20003f65270 */
[C---:B------:R-:W-:Y:S01]  /*7550*/  FFMA.FTZ R205, R152.reuse, R7, R205 ;  /* 0x0000000798cd7223 */ /* 0x040fe200000100cd */
[----:B------:R-:W-:Y:S02]  /*7560*/  HFMA2 R4, -RZ, RZ, 1.875, 0 ;  /* 0x3f800000ff047431 */ /* 0x000fe400000001ff */
[----:B------:R-:W-:Y:S01]  /*7570*/  FFMA.FTZ R220, R152, R203, -R6 ;  /* 0x000000cb98dc7223 */ /* 0x000fe20000010806 */
[----:B------:R-:W-:Y:S01]  /*7580*/  @!UP0 ULEA UR14, UR6, UR13, 0x4 ;  /* 0x0000000d060e8291 */ /* 0x000fe2000f8e20ff */
[----:B------:R-:W-:-:S02]  /*7590*/  CS2R R6, SRZ ;  /* 0x0000000000067805 */ /* 0x000fc4000001ff00 */
[----:B------:R-:W-:Y:S01]  /*75a0*/  MOV R5, RZ ;  /* 0x000000ff00057202 */ /* 0x000fe20000000f00 */
[----:B------:R-:W-:Y:S01]  /*75b0*/  FADD.FTZ R203, R184, R205 ;  /* 0x000000cdb8cb7221 */ /* 0x000fe20000010000 */
[----:B------:R-:W-:Y:S01]  /*75c0*/  FADD.FTZ R205, R199, R220 ;  /* 0x000000dcc7cd7221 */ /* 0x000fe20000010000 */
[----:B------:R0:W1:Y:S01]  /*75d0*/  SHFL.UP PT, R242, R15, 0x1, RZ ;  /* 0x042000000ff27989 */ /* 0x00006200000e00ff */
[----:B------:R-:W-:Y:S03]  /*75e0*/  BSSY.RECONVERGENT B0, `(.L_x_14842) ;  /* 0x0000016000007945 */ /* 0x000fe60003800200 */
[----:B------:R-:W2:Y:S04]  /*75f0*/  @!P1 LDS.128 R4, [UR14+0x2e10] ;  /* 0x002e100eff049984 */ /* 0x000ea80008000c00 */
[----:B------:R-:W4:Y:S04]  /*7600*/  SHFL.UP PT, R14, R14, 0x1, RZ ;  /* 0x042000000e0e7989 */ /* 0x000f2800000e00ff */
[----:B------:R0:W0:Y:S04]  /*7610*/  SHFL.UP PT, R220, R13, 0x1, RZ ;  /* 0x042000000ddc7989 */ /* 0x00002800000e00ff */
[----:B------:R0:W0:Y:S04]  /*7620*/  SHFL.UP PT, R240, R12, 0x1, RZ ;  /* 0x042000000cf07989 */ /* 0x00002800000e00ff */
[----:B------:R0:W0:Y:S04]  /*7630*/  SHFL.DOWN PT, R246, R238, 0x1, 0x1f ;  /* 0x08201f00eef67f89 */ /* 0x00002800000e0000 */
[----:B------:R0:W0:Y:S04]  /*7640*/  SHFL.DOWN PT, R241, R239, 0x1, 0x1f ;  /* 0x08201f00eff17f89 */ /* 0x00002800000e0000 */
[----:B------:R0:W0:Y:S04]  /*7650*/  SHFL.DOWN PT, R244, R203, 0x1, 0x1f ;  /* 0x08201f00cbf47f89 */ /* 0x00002800000e0000 */
[----:B---3--:R3:W0:Y:S04]  /*7660*/  SHFL.IDX PT, R219, R8, RZ, 0x1f ;  /* 0x00001fff08db7589 */ /* 0x00862800000e0000 */
[----:B------:R3:W0:Y:S04]  /*7670*/  SHFL.IDX PT, R217, R9, RZ, 0x1f ;  /* 0x00001fff09d97589 */ /* 0x00062800000e0000 */
[----:B------:R3:W0:Y:S01]  /*7680*/  SHFL.DOWN PT, R8, R205, 0x1, 0x1f ;  /* 0x08201f00cd087f89 */ /* 0x00062200000e0000 */
[----:B-12-4-:R-:W-:Y:S05]  /*7690*/  @!P3 BRA `(.L_x_14843) ;  /* 0x000000000028b947 */ /* 0x016fea0003800000 */
[-C--:B0--3--:R-:W-:Y:S01]  /*76a0*/  FMUL.FTZ R9, R239, R8.reuse ;  /* 0x00000008ef097220 */ /* 0x089fe20000410000 */
[----:B------:R-:W-:-:S03]  /*76b0*/  FMUL.FTZ R8, R238, R8 ;  /* 0x00000008ee087220 */ /* 0x000fc60000410000 */
[CC--:B------:R-:W-:Y:S01]  /*76c0*/  FFMA.FTZ R12, R238.reuse, R244.reuse, -R9 ;  /* 0x000000f4ee0c7223 */ /* 0x0c0fe20000010809 */
[C---:B------:R-:W-:Y:S01]  /*76d0*/  FFMA.FTZ R244, R239.reuse, R244, R8 ;  /* 0x000000f4eff47223 */ /* 0x040fe20000010008 */
[-C--:B------:R-:W-:Y:S01]  /*76e0*/  FMUL.FTZ R9, R239, R241.reuse ;  /* 0x000000f1ef097220 */ /* 0x080fe20000410000 */
[----:B------:R-:W-:Y:S01]  /*76f0*/  FMUL.FTZ R8, R238, R241 ;  /* 0x000000f1ee087220 */ /* 0x000fe20000410000 */
[----:B------:R-:W-:Y:S01]  /*7700*/  FADD.FTZ R203, R203, R12 ;  /* 0x0000000ccbcb7221 */ /* 0x000fe20000010000 */
[----:B------:R-:W-:Y:S01]  /*7710*/  FADD.FTZ R205, R205, R244 ;  /* 0x000000f4cdcd7221 */ /* 0x000fe20000010000 */
[C---:B------:R-:W-:Y:S01]  /*7720*/  FFMA.FTZ R238, R246.reuse, R238, -R9 ;  /* 0x000000eef6ee7223 */ /* 0x040fe20000010809 */
[----:B------:R-:W-:-:S07]  /*7730*/  FFMA.FTZ R239, R246, R239, R8 ;  /* 0x000000eff6ef7223 */ /* 0x000fce0000010008 */
.L_x_14843:
[----:B------:R-:W-:Y:S05]  /*7740*/  BSYNC.RECONVERGENT B0 ;  /* 0x0000000000007941 */ /* 0x000fea0003800200 */
.L_x_14842:
[----:B------:R-:W-:Y:S01]  /*7750*/  ISETP.GT.U32.AND P1, PT, R109, 0x1d, PT ;  /* 0x0000001d6d00780c */ /* 0x000fe20003f24070 */
[----:B0-----:R0:W1:Y:S01]  /*7760*/  SHFL.DOWN PT, R13, R238, 0x2, 0x1f ;  /* 0x08401f00ee0d7f89 */ /* 0x00106200000e0000 */
[----:B------:R-:W-:Y:S03]  /*7770*/  BSSY.RECONVERGENT B0, `(.L_x_14844) ;  /* 0x000000f000007945 */ /* 0x000fe60003800200 */
[----:B------:R0:W2:Y:S04]  /*7780*/  SHFL.DOWN PT, R15, R239, 0x2, 0x1f ;  /* 0x08401f00ef0f7f89 */ /* 0x0000a800000e0000 */
[----:B------:R0:W4:Y:S04]  /*7790*/  SHFL.DOWN PT, R244, R203, 0x2, 0x1f ;  /* 0x08401f00cbf47f89 */ /* 0x00012800000e0000 */
[----:B---3--:R0:W3:Y:S01]  /*77a0*/  SHFL.DOWN PT, R8, R205, 0x2, 0x1f ;  /* 0x08401f00cd087f89 */ /* 0x0080e200000e0000 */
[----:B------:R-:W-:Y:S05]  /*77b0*/  @P1 BRA `(.L_x_14845) ;  /* 0x0000000000281947 */ /* 0x000fea0003800000 */
[-C--:B---3--:R-:W-:Y:S01]  /*77c0*/  FMUL.FTZ R9, R239, R8.reuse ;  /* 0x00000008ef097220 */ /* 0x088fe20000410000 */
[----:B------:R-:W-:-:S03]  /*77d0*/  FMUL.FTZ R8, R238, R8 ;  /* 0x00000008ee087220 */ /* 0x000fc60000410000 */
[CC--:B----4-:R-:W-:Y:S01]  /*77e0*/  FFMA.FTZ R12, R238.reuse, R244.reuse, -R9 ;  /* 0x000000f4ee0c7223 */ /* 0x0d0fe20000010809 */
[C---:B------:R-:W-:Y:S01]  /*77f0*/  FFMA.FTZ R244, R239.reuse, R244, R8 ;  /* 0x000000f4eff47223 */ /* 0x040fe20000010008 */
[-C--:B--2---:R-:W-:Y:S01]  /*7800*/  FMUL.FTZ R9, R239, R15.reuse ;  /* 0x0000000fef097220 */ /* 0x084fe20000410000 */
[C---:B------:R-:W-:Y:S01]  /*7810*/  FMUL.FTZ R8, R238.reuse, R15 ;  /* 0x0000000fee087220 */ /* 0x040fe20000410000 */
[----:B0-----:R-:W-:Y:S01]  /*7820*/  FADD.FTZ R203, R203, R12 ;  /* 0x0000000ccbcb7221 */ /* 0x001fe20000010000 */
[----:B------:R-:W-:Y:S01]  /*7830*/  FADD.FTZ R205, R205, R244 ;  /* 0x000000f4cdcd7221 */ /* 0x000fe20000010000 */
[-C--:B-1----:R-:W-:Y:S01]  /*7840*/  FFMA.FTZ R238, R238, R13.reuse, -R9 ;  /* 0x0000000deeee7223 */ /* 0x082fe20000010809 */
[----:B------:R-:W-:-:S07]  /*7850*/  FFMA.FTZ R239, R239, R13, R8 ;  /* 0x0000000defef7223 */ /* 0x000fce0000010008 */
.L_x_14845:
[----:B------:R-:W-:Y:S05]  /*7860*/  BSYNC.RECONVERGENT B0 ;  /* 0x0000000000007941 */ /* 0x000fea0003800200 */
.L_x_14844:
[----:B------:R-:W-:Y:S01]  /*7870*/  ISETP.GT.U32.AND P1, PT, R109, 0x1b, PT ;  /* 0x0000001b6d00780c */ /* 0x000fe20003f24070 */
[----:B-1----:R1:W0:Y:S01]  /*7880*/  SHFL.DOWN PT, R13, R238, 0x4, 0x1f ;  /* 0x08801f00ee0d7f89 */ /* 0x00222200000e0000 */
[----:B------:R-:W-:Y:S03]  /*7890*/  BSSY.RECONVERGENT B0, `(.L_x_14846) ;  /* 0x000000f000007945 */ /* 0x000fe60003800200 */
[----:B--2---:R1:W2:Y:S04]  /*78a0*/  SHFL.DOWN PT, R15, R239, 0x4, 0x1f ;  /* 0x08801f00ef0f7f89 */ /* 0x0042a800000e0000 */
[----:B----4-:R1:W4:Y:S04]  /*78b0*/  SHFL.DOWN PT, R244, R203, 0x4, 0x1f ;  /* 0x08801f00cbf47f89 */ /* 0x01032800000e0000 */
        /* <DEDUP_REMOVED lines=8> */
[----:B01----:R-:W-:Y:S01]  /*7940*/  FADD.FTZ R203, R203, R12 ;  /* 0x0000000ccbcb7221 */ /* 0x003fe20000010000 */
[----:B------:R-:W-:Y:S01]  /*7950*/  FADD.FTZ R205, R205, R244 ;  /* 0x000000f4cdcd7221 */ /* 0x000fe20000010000 */
[-C--:B------:R-:W-:Y:S01]  /*7960*/  FFMA.FTZ R238, R238, R13.reuse, -R9 ;  /* 0x0000000deeee7223 */ /* 0x080fe20000010809 */
[----:B------:R-:W-:-:S07]  /*7970*/  FFMA.FTZ R239, R239, R13, R8 ;  /* 0x0000000defef7223 */ /* 0x000fce0000010008 */
.L_x_14847:
[----:B------:R-:W-:Y:S05]  /*7980*/  BSYNC.RECONVERGENT B0 ;  /* 0x0000000000007941 */ /* 0x000fea0003800200 */
.L_x_14846:
[----:B------:R-:W-:Y:S01]  /*7990*/  ISETP.GT.U32.AND P1, PT, R109, 0x17, PT ;  /* 0x000000176d00780c */ /* 0x000fe20003f24070 */
[----:B0-----:R0:W0:Y:S01]  /*79a0*/  SHFL.DOWN PT, R13, R238, 0x8, 0x1f ;  /* 0x09001f00ee0d7f89 */ /* 0x00102200000e0000 */
[----:B------:R-:W-:Y:S03]  /*79b0*/  BSSY.RECONVERGENT B0, `(.L_x_14848) ;  /* 0x000000f000007945 */ /* 0x000fe60003800200 */
[----:B--2---:R2:W0:Y:S04]  /*79c0*/  SHFL.DOWN PT, R15, R239, 0x8, 0x1f ;  /* 0x09001f00ef0f7f89 */ /* 0x00442800000e0000 */
[----:B----4-:R2:W4:Y:S04]  /*79d0*/  SHFL.DOWN PT, R244, R203, 0x8, 0x1f ;  /* 0x09001f00cbf47f89 */ /* 0x01052800000e0000 */
[----:B---3--:R2:W3:Y:S01]  /*79e0*/  SHFL.DOWN PT, R8, R205, 0x8, 0x1f ;  /* 0x09001f00cd087f89 */ /* 0x0084e200000e0000 */
[----:B------:R-:W-:Y:S05]  /*79f0*/  @P1 BRA `(.L_x_14849) ;  /* 0x0000000000281947 */ /* 0x000fea0003800000 */
[-C--:B---3--:R-:W-:Y:S01]  /*7a00*/  FMUL.FTZ R9, R239, R8.reuse ;  /* 0x00000008ef097220 */ /* 0x088fe20000410000 */
[----:B------:R-:W-:-:S03]  /*7a10*/  FMUL.FTZ R8, R238, R8 ;  /* 0x00000008ee087220 */ /* 0x000fc60000410000 */
[CC--:B----4-:R-:W-:Y:S01]  /*7a20*/  FFMA.FTZ R12, R238.reuse, R244.reuse, -R9 ;  /* 0x000000f4ee0c7223 */ /* 0x0d0fe20000010809 */
[C---:B------:R-:W-:Y:S01]  /*7a30*/  FFMA.FTZ R244, R239.reuse, R244, R8 ;  /* 0x000000f4eff47223 */ /* 0x040fe20000010008 */
[-C--:B0-----:R-:W-:Y:S01]  /*7a40*/  FMUL.FTZ R9, R239, R15.reuse ;  /* 0x0000000fef097220 */ /* 0x081fe20000410000 */
[C---:B------:R-:W-:Y:S01]  /*7a50*/  FMUL.FTZ R8, R238.reuse, R15 ;  /* 0x0000000fee087220 */ /* 0x040fe20000410000 */
[----:B-12---:R-:W-:Y:S01]  /*7a60*/  FADD.FTZ R203, R203, R12 ;  /* 0x0000000ccbcb7221 */ /* 0x006fe20000010000 */
[----:B------:R-:W-:Y:S01]  /*7a70*/  FADD.FTZ R205, R205, R244 ;  /* 0x000000f4cdcd7221 */ /* 0x000fe20000010000 */
[-C--:B------:R-:W-:Y:S01]  /*7a80*/  FFMA.FTZ R238, R238, R13.reuse, -R9 ;  /* 0x0000000deeee7223 */ /* 0x080fe20000010809 */
[----:B------:R-:W-:-:S07]  /*7a90*/  FFMA.FTZ R239, R239, R13, R8 ;  /* 0x0000000defef7223 */ /* 0x000fce0000010008 */
.L_x_14849:
[----:B------:R-:W-:Y:S05]  /*7aa0*/  BSYNC.RECONVERGENT B0 ;  /* 0x0000000000007941 */ /* 0x000fea0003800200 */
.L_x_14848:
[----:B------:R-:W-:Y:S01]  /*7ab0*/  ISETP.GT.U32.AND P1, PT, R109, 0xf, PT ;  /* 0x0000000f6d00780c */ /* 0x000fe20003f24070 */
[----:B0-----:R0:W0:Y:S01]  /*7ac0*/  SHFL.DOWN PT, R13, R238, 0x10, 0x1f ;  /* 0x0a001f00ee0d7f89 */ /* 0x00102200000e0000 */
[----:B------:R-:W-:Y:S03]  /*7ad0*/  BSSY.RECONVERGENT B0, `(.L_x_14850) ;  /* 0x000000f000007945 */ /* 0x000fe60003800200 */
[----:B------:R0:W0:Y:S04]  /*7ae0*/  SHFL.DOWN PT, R15, R239, 0x10, 0x1f ;  /* 0x0a001f00ef0f7f89 */ /* 0x00002800000e0000 */
[----:B----4-:R4:W0:Y:S04]  /*7af0*/  SHFL.DOWN PT, R244, R203, 0x10, 0x1f ;  /* 0x0a001f00cbf47f89 */ /* 0x01082800000e0000 */
[----:B---3--:R4:W3:Y:S01]  /*7b00*/  SHFL.DOWN PT, R8, R205, 0x10, 0x1f ;  /* 0x0a001f00cd087f89 */ /* 0x0088e200000e0000 */
[----:B------:R-:W-:Y:S05]  /*7b10*/  @P1 BRA `(.L_x_14851) ;  /* 0x0000000000281947 */ /* 0x000fea0003800000 */
[-C--:B---3--:R-:W-:Y:S01]  /*7b20*/  FMUL.FTZ R9, R239, R8.reuse ;  /* 0x00000008ef097220 */ /* 0x088fe20000410000 */
[----:B------:R-:W-:-:S03]  /*7b30*/  FMUL.FTZ R8, R238, R8 ;  /* 0x00000008ee087220 */ /* 0x000fc60000410000 */
[CC--:B0-----:R-:W-:Y:S01]  /*7b40*/  FFMA.FTZ R12, R238.reuse, R244.reuse, -R9 ;  /* 0x000000f4ee0c7223 */ /* 0x0c1fe20000010809 */
[C---:B------:R-:W-:Y:S01]  /*7b50*/  FFMA.FTZ R244, R239.reuse, R244, R8 ;  /* 0x000000f4eff47223 */ /* 0x040fe20000010008 */
[-C--:B------:R-:W-:Y:S01]  /*7b60*/  FMUL.FTZ R9, R239, R15.reuse ;  /* 0x0000000fef097220 */ /* 0x080fe20000410000 */
[C---:B------:R-:W-:Y:S01]  /*7b70*/  FMUL.FTZ R8, R238.reuse, R15 ;  /* 0x0000000fee087220 */ /* 0x040fe20000410000 */
[----:B-12-4-:R-:W-:Y:S01]  /*7b80*/  FADD.FTZ R203, R203, R12 ;  /* 0x0000000ccbcb7221 */ /* 0x016fe20000010000 */
[----:B------:R-:W-:Y:S01]  /*7b90*/  FADD.FTZ R205, R205, R244 ;  /* 0x000000f4cdcd7221 */ /* 0x000fe20000010000 */
[-C--:B------:R-:W-:Y:S01]  /*7ba0*/  FFMA.FTZ R238, R238, R13.reuse, -R9 ;  /* 0x0000000deeee7223 */ /* 0x080fe20000010809 */
[----:B------:R-:W-:-:S07]  /*7bb0*/  FFMA.FTZ R239, R239, R13, R8 ;  /* 0x0000000defef7223 */ /* 0x000fce0000010008 */
.L_x_14851:
[----:B------:R-:W-:Y:S05]  /*7bc0*/  BSYNC.RECONVERGENT B0 ;  /* 0x0000000000007941 */ /* 0x000fea0003800200 */
.L_x_14850:
[-C--:B------:R-:W-:Y:S01]  /*7bd0*/  FMUL.FTZ R9, R14, R217.reuse ;  /* 0x000000d90e097220 */ /* 0x080fe20000410000 */
[C---:B0-----:R-:W-:Y:S01]  /*7be0*/  FMUL.FTZ R13, R242.reuse, R217 ;  /* 0x000000d9f20d7220 */ /* 0x041fe20000410000 */
[----:B------:R-:W-:Y:S01]  /*7bf0*/  MOV R15, UR34 ;  /* 0x00000022000f7c02 */ /* 0x000fe20008000f00 */
[----:B------:R-:W-:Y:S01]  /*7c00*/  BSSY.RECONVERGENT B0, `(.L_x_14852) ;  /* 0x000025b000007945 */ /* 0x000fe20003800200 */
[-C--:B------:R-:W-:Y:S01]  /*7c10*/  FFMA.FTZ R241, R242, R219.reuse, -R9 ;  /* 0x000000dbf2f17223 */ /* 0x080fe20000010809 */
[----:B------:R-:W-:Y:S01]  /*7c20*/  LEA R9, R108, 0xfffffc00, 0xa ;  /* 0xfffffc006c097811 */ /* 0x000fe200078e50ff */
[----:B------:R-:W-:Y:S01]  /*7c30*/  FFMA.FTZ R243, R14, R219, R13 ;  /* 0x000000db0ef37223 */ /* 0x000fe2000001000d */
[----:B------:R-:W-:Y:S01]  /*7c40*/  ISETP.NE.AND P3, PT, R24, RZ, PT ;  /* 0x000000ff1800720c */ /* 0x000fe20003f65270 */
[----:B------:R-:W-:Y:S01]  /*7c50*/  @P2 FADD.FTZ R219, R220, R241 ;  /* 0x000000f1dcdb2221 */ /* 0x000fe20000010000 */
[----:B------:R-:W-:Y:S01]  /*7c60*/  LOP3.LUT R12, R9, R24, RZ, 0xfc, !PT ;  /* 0x00000018090c7212 */ /* 0x000fe200078efcff */
[----:B------:R-:W-:Y:S01]  /*7c70*/  @P2 FADD.FTZ R217, R240, R243 ;  /* 0x000000f3f0d92221 */ /* 0x000fe20000010000 */
[----:B------:R-:W-:Y:S01]  /*7c80*/  SHF.R.S32.HI R13, RZ, 0x1f, R9 ;  /* 0x0000001fff0d7819 */ /* 0x000fe20000011409 */
[----:B------:R-:W-:Y:S01]  /*7c90*/  FMUL.FTZ R220, R3, R219 ;  /* 0x000000db03dc7220 */ /* 0x000fe20000410000 */
[----:B------:R-:W-:Y:S01]  /*7ca0*/  MOV R9, UR35 ;  /* 0x0000002300097c02 */ /* 0x000fe20008000f00 */
[----:B------:R-:W0:Y:S01]  /*7cb0*/  SHFL.IDX PT, R240, R239, RZ, 0x1f ;  /* 0x00001fffeff07589 */ /* 0x000e2200000e0000 */
[----:B------:R-:W-:-:S03]  /*7cc0*/  IMAD.WIDE.U32 R14, R15, UR6, R12 ;  /* 0x000000060f0e7c25 */ /* 0x000fc6000f8e000c */
[----:B------:R-:W5:Y:S01]  /*7cd0*/  SHFL.IDX PT, R13, R238, RZ, 0x1f ;  /* 0x00001fffee0d7589 */ /* 0x000f6200000e0000 */
[----:B------:R-:W-:Y:S01]  /*7ce0*/  IMAD R9, R9, UR6, R15 ;  /* 0x0000000609097c24 */ /* 0x000fe2000f8e020f */
[C---:B---3--:R-:W-:Y:S01]  /*7cf0*/  LEA R8, P1, R14.reuse, UR7, 0x2 ;  /* 0x000000070e087c11 */ /* 0x048fe2000f8210ff */
[----:B------:R-:W-:Y:S01]  /*7d00*/  FMUL.FTZ R15, R3, R217 ;  /* 0x000000d9030f7220 */ /* 0x000fe20000410000 */
[----:B------:R-:W-:Y:S01]  /*7d10*/  SHFL.DOWN PT, R241, R203, 0x1, 0x1f ;  /* 0x08201f00cbf17f89 */ /* 0x000fe200000e0000 */
[----:B------:R-:W-:Y:S01]  /*7d20*/  VOTEU.ALL UP0, P3 ;  /* 0x0000000000ff7886 */ /* 0x000fe20001800000 */
[----:B------:R-:W-:Y:S01]  /*7d30*/  LEA.HI.X R9, R14, UR10, R9, 0x2, P1 ;  /* 0x0000000a0e097c11 */ /* 0x000fe200088f1409 */
[C---:B------:R-:W-:Y:S01]  /*7d40*/  FFMA.FTZ R14, R2.reuse, R219, -R15 ;  /* 0x000000db020e7223 */ /* 0x040fe2000001080f */
[----:B------:R-:W-:Y:S01]  /*7d50*/  FFMA.FTZ R2, R2, R217, R220 ;  /* 0x000000d902027223 */ /* 0x000fe200000100dc */
[----:B------:R-:W-:Y:S01]  /*7d60*/  SHFL.DOWN PT, R3, R238, 0x1, 0x1f ;  /* 0x08201f00ee037f89 */ /* 0x000fe200000e0000 */
[----:B------:R-:W-:Y:S01]  /*7d70*/  ISETP.NE.AND P1, PT, R24, 0x1f, PT ;  /* 0x0000001f1800780c */ /* 0x000fe20003f25270 */
[----:B------:R-:W-:Y:S01]  /*7d80*/  FADD.FTZ R235, R235, R14 ;  /* 0x0000000eebeb7221 */ /* 0x000fe20000010000 */
[----:B------:R-:W-:Y:S01]  /*7d90*/  FMUL.FTZ R14, R87, R104 ;  /* 0x00000068570e7220 */ /* 0x000fe20000410000 */
[----:B------:R3:W1:Y:S01]  /*7da0*/  SHFL.IDX PT, R217, R7, RZ, 0x1f ;  /* 0x00001fff07d97589 */ /* 0x00066200000e0000 */
[----:B------:R-:W-:-:S03]  /*7db0*/  @!UP0 ULEA UR14, UR6, UR13, 0x4 ;  /* 0x0000000d060e8291 */ /* 0x000fc6000f8e20ff */
[----:B------:R-:W1:Y:S01]  /*7dc0*/  SHFL.DOWN PT, R15, R239, 0x1, 0x1f ;  /* 0x08201f00ef0f7f89 */ /* 0x000e6200000e0000 */
[C---:B0-----:R-:W-:Y:S01]  /*7dd0*/  FMUL.FTZ R220, R240.reuse, R7 ;  /* 0x00000007f0dc7220 */ /* 0x041fe20000410000 */
[CC--:B------:R-:W-:Y:S02]  /*7de0*/  FMUL.FTZ R244, R240.reuse, R6.reuse ;  /* 0x00000006f0f47220 */ /* 0x0c0fe40000410000 */
[----:B------:R0:W0:Y:S01]  /*7df0*/  SHFL.IDX PT, R219, R6, RZ, 0x1f ;  /* 0x00001fff06db7589 */ /* 0x00002200000e0000 */
[C---:B------:R-:W-:Y:S01]  /*7e00*/  FMUL.FTZ R242, R240.reuse, R5 ;  /* 0x00000005f0f27220 */ /* 0x040fe20000410000 */
[C---:B-----5:R-:W-:Y:S01]  /*7e10*/  FFMA.FTZ R220, R13.reuse, R6, -R220 ;  /* 0x000000060ddc7223 */ /* 0x060fe200000108dc */
[-C--:B------:R-:W-:Y:S01]  /*7e20*/  FMUL.FTZ R240, R240, R4.reuse ;  /* 0x00000004f0f07220 */ /* 0x080fe20000410000 */
[C---:B---3--:R-:W-:Y:S01]  /*7e30*/  FFMA.FTZ R7, R13.reuse, R7, R244 ;  /* 0x000000070d077223 */ /* 0x048fe200000100f4 */
[C---:B------:R-:W-:Y:S01]  /*7e40*/  FFMA.FTZ R4, R13.reuse, R4, -R242 ;  /* 0x000000040d047223 */ /* 0x040fe200000108f2 */
[----:B-12-4-:R-:W-:Y:S01]  /*7e50*/  SHFL.IDX PT, R203, R203, RZ, 0x1f ;  /* 0x00001fffcbcb7589 */ /* 0x016fe200000e0000 */
[----:B------:R-:W-:Y:S01]  /*7e60*/  FFMA.FTZ R5, R13, R5, R240 ;  /* 0x000000050d057223 */ /* 0x000fe200000100f0 */
[----:B------:R-:W-:-:S02]  /*7e70*/  FMUL.FTZ R13, R150, R235 ;  /* 0x000000eb960d7220 */ /* 0x000fc40000410000 */
[----:B------:R-:W1:Y:S01]  /*7e80*/  SHFL.IDX PT, R240, R205, RZ, 0x1f ;  /* 0x00001fffcdf07589 */ /* 0x000e6200000e0000 */
[-C--:B------:R-:W-:Y:S01]  /*7e90*/  @P1 FMUL.FTZ R238, R3, R217.reuse ;  /* 0x000000d903ee1220 */ /* 0x080fe20000410000 */
[----:B0-----:R-:W-:-:S03]  /*7ea0*/  @P1 FMUL.FTZ R6, R15, R217 ;  /* 0x000000d90f061220 */ /* 0x001fc60000410000 */
[-C--:B------:R-:W-:Y:S01]  /*7eb0*/  @P1 FFMA.FTZ R238, R15, R219.reuse, R238 ;  /* 0x000000db0fee1223 */ /* 0x080fe200000100ee */
[----:B------:R-:W-:Y:S01]  /*7ec0*/  @P1 FFMA.FTZ R6, R3, R219, -R6 ;  /* 0x000000db03061223 */ /* 0x000fe20000010806 */
[----:B------:R-:W0:Y:S01]  /*7ed0*/  SHFL.DOWN PT, R15, R205, 0x1, 0x1f ;  /* 0x08201f00cd0f7f89 */ /* 0x000e2200000e0000 */
[----:B------:R-:W-:Y:S02]  /*7ee0*/  FADD.FTZ R3, R237, R2 ;  /* 0x00000002ed037221 */ /* 0x000fe40000010000 */
[----:B------:R-:W-:Y:S02]  /*7ef0*/  @P1 FADD.FTZ R219, R241, R6 ;  /* 0x00000006f1db1221 */ /* 0x000fe40000010000 */
[-C--:B------:R-:W-:Y:S01]  /*7f00*/  FFMA.FTZ R2, R152, R3.reuse, R13 ;  /* 0x0000000398027223 */ /* 0x080fe2000001000d */
[----:B------:R-:W-:Y:S01]  /*7f10*/  FMUL.FTZ R13, R150, R3 ;  /* 0x00000003960d7220 */ /* 0x000fe20000410000 */
[----:B-1----:R-:W-:Y:S02]  /*7f20*/  FADD.FTZ R7, R240, R7 ;  /* 0x00000007f0077221 */ /* 0x002fe40000010000 */
[----:B------:R-:W-:Y:S01]  /*7f30*/  FFMA.FTZ R234, R87, R234, R2 ;  /* 0x000000ea57ea7223 */ /* 0x000fe20000010002 */
[----:B------:R-:W-:-:S03]  /*7f40*/  FFMA.FTZ R13, R152, R235, -R13 ;  /* 0x000000eb980d7223 */ /* 0x000fc6000001080d */
[----:B------:R-:W-:Y:S01]  /*7f50*/  FMUL.FTZ R2, R148, R234 ;  /* 0x000000ea94027220 */ /* 0x000fe20000410000 */
[----:B------:R-:W-:Y:S01]  /*7f60*/  FFMA.FTZ R236, R87, R236, R13 ;  /* 0x000000ec57ec7223 */ /* 0x000fe2000001000d */
[----:B------:R-:W-:-:S03]  /*7f70*/  FMUL.FTZ R13, R88, R103 ;  /* 0x00000067580d7220 */ /* 0x000fc60000410000 */
[----:B------:R-:W-:-:S04]  /*7f80*/  FMUL.FTZ R6, R148, R236 ;  /* 0x000000ec94067220 */ /* 0x000fc80000410000 */
[----:B------:R-:W-:Y:S01]  /*7f90*/  FFMA.FTZ R6, R149, R234, R6 ;  /* 0x000000ea95067223 */ /* 0x000fe20000010006 */
[----:B0-----:R-:W-:Y:S01]  /*7fa0*/  @P1 FADD.FTZ R217, R15, R238 ;  /* 0x000000ee0fd91221 */ /* 0x001fe20000010000 */
[----:B------:R-:W-:Y:S01]  /*7fb0*/  FFMA.FTZ R15, R149, R236, -R2 ;  /* 0x000000ec950f7223 */ /* 0x000fe20000010802 */
[-C--:B------:R-:W-:Y:S01]  /*7fc0*/  FFMA.FTZ R2, -R114, R13.reuse, R235 ;  /* 0x0000000d72027223 */ /* 0x080fe200000101eb */
[----:B------:R-:W-:Y:S01]  /*7fd0*/  FFMA.FTZ R13, R116, -R13, R3 ;  /* 0x8000000d740d7223 */ /* 0x000fe20000010003 */
[----:B------:R-:W-:Y:S01]  /*7fe0*/  FFMA.FTZ R3, R0, -R3, RZ ;  /* 0x8000000300037223 */ /* 0x000fe200000100ff */
[----:B------:R-:W-:Y:S01]  /*7ff0*/  FFMA.FTZ R15, R86, R211, R15 ;  /* 0x000000d3560f7223 */ /* 0x000fe2000001000f */
[----:B------:R-:W-:Y:S01]  /*8000*/  FFMA.FTZ R211, R0, R235, RZ ;  /* 0x000000eb00d37223 */ /* 0x000fe200000100ff */
[----:B------:R-:W-:Y:S01]  /*8010*/  FFMA.FTZ R237, R86, R233, R6 ;  /* 0x000000e956ed7223 */ /* 0x000fe20000010006 */
[----:B------:R-:W-:Y:S01]  /*8020*/  FFMA.FTZ R235, R40, -R234, R3 ;  /* 0x800000ea28eb7223 */ /* 0x000fe20000010003 */
[-C--:B------:R-:W-:Y:S01]  /*8030*/  FFMA.FTZ R3, -R113, R14.reuse, R236 ;  /* 0x0000000e71037223 */ /* 0x080fe200000101ec */
[----:B------:R-:W-:Y:S01]  /*8040*/  FFMA.FTZ R14, R115, -R14, R234 ;  /* 0x8000000e730e7223 */ /* 0x000fe200000100ea */
[C---:B------:R-:W-:Y:S01]  /*8050*/  FMUL.FTZ R234, R146.reuse, R15 ;  /* 0x0000000f92ea7220 */ /* 0x040fe20000410000 */
[----:B------:R-:W-:Y:S01]  /*8060*/  FMUL.FTZ R6, R146, R237 ;  /* 0x000000ed92067220 */ /* 0x000fe20000410000 */
[----:B------:R-:W-:-:S02]  /*8070*/  FFMA.FTZ R233, R40, R236, R211 ;  /* 0x000000ec28e97223 */ /* 0x000fc400000100d3 */
[C---:B------:R-:W-:Y:S01]  /*8080*/  FFMA.FTZ R211, R147.reuse, R237, R234 ;  /* 0x000000ed93d37223 */ /* 0x040fe200000100ea */
[----:B------:R-:W-:Y:S01]  /*8090*/  FFMA.FTZ R6, R147, R15, -R6 ;  /* 0x0000000f93067223 */ /* 0x000fe20000010806 */
[----:B------:R-:W-:Y:S02]  /*80a0*/  FFMA.FTZ R234, R38, -R237, R235 ;  /* 0x800000ed26ea7223 */ /* 0x000fe400000100eb */
[C---:B------:R-:W-:Y:S01]  /*80b0*/  FFMA.FTZ R239, R85.reuse, R224, R211 ;  /* 0x000000e055ef7223 */ /* 0x040fe200000100d3 */
[----:B------:R-:W-:Y:S01]  /*80c0*/  FFMA.FTZ R236, R85, R212, R6 ;  /* 0x000000d455ec7223 */ /* 0x000fe20000010006 */
[----:B------:R-:W-:Y:S01]  /*80d0*/  FMUL.FTZ R211, R86, R101 ;  /* 0x0000006556d37220 */ /* 0x000fe20000410000 */
[----:B------:R-:W-:Y:S01]  /*80e0*/  FFMA.FTZ R224, R38, R15, R233 ;  /* 0x0000000f26e07223 */ /* 0x000fe200000100e9 */
[C---:B------:R-:W-:Y:S01]  /*80f0*/  FMUL.FTZ R6, R144.reuse, R239 ;  /* 0x000000ef90067220 */ /* 0x040fe20000410000 */
[-C--:B------:R-:W-:Y:S01]  /*8100*/  FMUL.FTZ R212, R144, R236.reuse ;  /* 0x000000ec90d47220 */ /* 0x080fe20000410000 */
[-C--:B------:R-:W-:Y:S01]  /*8110*/  FFMA.FTZ R15, -R118, R211.reuse, R15 ;  /* 0x000000d3760f7223 */ /* 0x080fe2000001010f */
[----:B------:R-:W-:Y:S01]  /*8120*/  FFMA.FTZ R211, R120, -R211, R237 ;  /* 0x800000d378d37223 */ /* 0x000fe200000100ed */
[C---:B------:R-:W-:Y:S01]  /*8130*/  FFMA.FTZ R233, R145.reuse, R236, -R6 ;  /* 0x000000ec91e97223 */ /* 0x040fe20000010806 */
[-C--:B------:R-:W-:Y:S01]  /*8140*/  FFMA.FTZ R212, R145, R239.reuse, R212 ;  /* 0x000000ef91d47223 */ /* 0x080fe200000100d4 */
[----:B------:R-:W-:Y:S01]  /*8150*/  FMUL.FTZ R6, R85, R102 ;  /* 0x0000006655067220 */ /* 0x000fe20000410000 */
[C---:B------:R-:W-:Y:S01]  /*8160*/  FFMA.FTZ R235, R37.reuse, -R239, R234 ;  /* 0x800000ef25eb7223 */ /* 0x040fe200000100ea */
[C---:B------:R-:W-:Y:S01]  /*8170*/  FFMA.FTZ R237, R84.reuse, R213, R233 ;  /* 0x000000d554ed7223 */ /* 0x040fe200000100e9 */
[----:B------:R-:W-:Y:S01]  /*8180*/  FFMA.FTZ R241, R84, R215, R212 ;  /* 0x000000d754f17223 */ /* 0x000fe200000100d4 */
[----:B------:R-:W-:Y:S01]  /*8190*/  FFMA.FTZ R233, R37, R236, R224 ;  /* 0x000000ec25e97223 */ /* 0x000fe200000100e0 */
[-C--:B------:R-:W-:Y:S01]  /*81a0*/  FFMA.FTZ R212, -R117, R6.reuse, R236 ;  /* 0x0000000675d47223 */ /* 0x080fe200000101ec */
[C---:B------:R-:W-:Y:S01]  /*81b0*/  FMUL.FTZ R224, R142.reuse, R237 ;  /* 0x000000ed8ee07220 */ /* 0x040fe20000410000 */
[----:B------:R-:W-:Y:S01]  /*81c0*/  FFMA.FTZ R213, R119, -R6, R239 ;  /* 0x8000000677d57223 */ /* 0x000fe200000100ef */
[-C--:B------:R-:W-:Y:S01]  /*81d0*/  FMUL.FTZ R6, R142, R241.reuse ;  /* 0x000000f18e067220 */ /* 0x080fe20000410000 */
[CC--:B------:R-:W-:Y:S01]  /*81e0*/  FFMA.FTZ R234, R36.reuse, -R241.reuse, R235 ;  /* 0x800000f124ea7223 */ /* 0x0c0fe200000100eb */
[C---:B------:R-:W-:Y:S01]  /*81f0*/  FFMA.FTZ R215, R143.reuse, R241, R224 ;  /* 0x000000f18fd77223 */ /* 0x040fe200000100e0 */
[-C--:B------:R-:W-:Y:S01]  /*8200*/  FFMA.FTZ R224, R36, R237.reuse, R233 ;  /* 0x000000ed24e07223 */ /* 0x080fe200000100e9 */
[----:B------:R-:W-:-:S02]  /*8210*/  FFMA.FTZ R6, R143, R237, -R6 ;  /* 0x000000ed8f067223 */ /* 0x000fc40000010806 */
[C---:B------:R-:W-:Y:S01]  /*8220*/  FFMA.FTZ R239, R83.reuse, R214, R215 ;  /* 0x000000d653ef7223 */ /* 0x040fe200000100d7 */
[----:B------:R-:W-:Y:S01]  /*8230*/  FMUL.FTZ R215, R84, R99 ;  /* 0x0000006354d77220 */ /* 0x000fe20000410000 */
[----:B------:R-:W-:Y:S02]  /*8240*/  FFMA.FTZ R236, R83, R222, R6 ;  /* 0x000000de53ec7223 */ /* 0x000fe40000010006 */
[----:B------:R-:W-:Y:S01]  /*8250*/  FMUL.FTZ R6, R140, R239 ;  /* 0x000000ef8c067220 */ /* 0x000fe20000410000 */
[-C--:B------:R-:W-:Y:S01]  /*8260*/  FFMA.FTZ R214, -R122, R215.reuse, R237 ;  /* 0x000000d77ad67223 */ /* 0x080fe200000101ed */
[-C--:B------:R-:W-:Y:S01]  /*8270*/  FMUL.FTZ R222, R140, R236.reuse ;  /* 0x000000ec8cde7220 */ /* 0x080fe20000410000 */
[----:B------:R-:W-:Y:S01]  /*8280*/  FFMA.FTZ R215, R154, -R215, R241 ;  /* 0x800000d79ad77223 */ /* 0x000fe200000100f1 */
[C---:B------:R-:W-:Y:S02]  /*8290*/  FFMA.FTZ R233, R141.reuse, R236, -R6 ;  /* 0x000000ec8de97223 */ /* 0x040fe40000010806 */
[----:B------:R-:W-:-:S02]  /*82a0*/  FFMA.FTZ R222, R141, R239, R222 ;  /* 0x000000ef8dde7223 */ /* 0x000fc400000100de */
[C---:B------:R-:W-:Y:S01]  /*82b0*/  FFMA.FTZ R235, R82.reuse, R225, R233 ;  /* 0x000000e152eb7223 */ /* 0x040fe200000100e9 */
[----:B------:R-:W-:Y:S01]  /*82c0*/  FFMA.FTZ R233, R35, -R239, R234 ;  /* 0x800000ef23e97223 */ /* 0x000fe200000100ea */
[----:B------:R-:W-:Y:S01]  /*82d0*/  FFMA.FTZ R237, R82, R231, R222 ;  /* 0x000000e752ed7223 */ /* 0x000fe200000100de */
[----:B------:R-:W-:Y:S01]  /*82e0*/  FMUL.FTZ R222, R83, R100 ;  /* 0x0000006453de7220 */ /* 0x000fe20000410000 */
[C---:B------:R-:W-:Y:S01]  /*82f0*/  FMUL.FTZ R234, R138.reuse, R235 ;  /* 0x000000eb8aea7220 */ /* 0x040fe20000410000 */
[----:B------:R-:W-:Y:S01]  /*8300*/  FFMA.FTZ R231, R35, R236, R224 ;  /* 0x000000ec23e77223 */ /* 0x000fe200000100e0 */
[-C--:B------:R-:W-:Y:S01]  /*8310*/  FMUL.FTZ R6, R138, R237.reuse ;  /* 0x000000ed8a067220 */ /* 0x080fe20000410000 */
[-C--:B------:R-:W-:Y:S01]  /*8320*/  FFMA.FTZ R224, -R151, R222.reuse, R236 ;  /* 0x000000de97e07223 */ /* 0x080fe200000101ec */
[----:B------:R-:W-:Y:S01]  /*8330*/  FFMA.FTZ R225, R139, R237, R234 ;  /* 0x000000ed8be17223 */ /* 0x000fe200000100ea */
[----:B------:R-:W-:Y:S01]  /*8340*/  FFMA.FTZ R222, R153, -R222, R239 ;  /* 0x800000de99de7223 */ /* 0x000fe200000100ef */
[-C--:B------:R-:W-:Y:S01]  /*8350*/  FFMA.FTZ R6, R139, R235.reuse, -R6 ;  /* 0x000000eb8b067223 */ /* 0x080fe20000010806 */
[----:B------:R-:W-:Y:S01]  /*8360*/  FFMA.FTZ R234, R34, R235, R231 ;  /* 0x000000eb22ea7223 */ /* 0x000fe200000100e7 */
[C---:B------:R-:W-:Y:S01]  /*8370*/  FFMA.FTZ R239, R81.reuse, R226, R225 ;  /* 0x000000e251ef7223 */ /* 0x040fe200000100e1 */
[----:B------:R-:W-:Y:S01]  /*8380*/  FMUL.FTZ R225, R82, R97 ;  /* 0x0000006152e17220 */ /* 0x000fe20000410000 */
[----:B------:R-:W-:Y:S01]  /*8390*/  FFMA.FTZ R238, R81, R228, R6 ;  /* 0x000000e451ee7223 */ /* 0x000fe20000010006 */
[----:B------:R-:W-:Y:S01]  /*83a0*/  FFMA.FTZ R236, R34, -R237, R233 ;  /* 0x800000ed22ec7223 */ /* 0x000fe200000100e9 */
[----:B------:R-:W-:Y:S01]  /*83b0*/  FMUL.FTZ R6, R136, R239 ;  /* 0x000000ef88067220 */ /* 0x000fe20000410000 */
[-C--:B------:R-:W-:Y:S01]  /*83c0*/  FFMA.FTZ R226, -R156, R225.reuse, R235 ;  /* 0x000000e19ce27223 */ /* 0x080fe200000101eb */
[-C--:B------:R-:W-:Y:S01]  /*83d0*/  FMUL.FTZ R228, R136, R238.reuse ;  /* 0x000000ee88e47220 */ /* 0x080fe20000410000 */
[----:B------:R-:W-:Y:S01]  /*83e0*/  FFMA.FTZ R225, R158, -R225, R237 ;  /* 0x800000e19ee17223 */ /* 0x000fe200000100ed */
[----:B------:R-:W-:Y:S01]  /*83f0*/  FFMA.FTZ R231, R137, R238, -R6 ;  /* 0x000000ee89e77223 */ /* 0x000fe20000010806 */
[----:B------:R-:W-:Y:S01]  /*8400*/  FMUL.FTZ R6, R81, R98 ;  /* 0x0000006251067220 */ /* 0x000fe20000410000 */
[-C--:B------:R-:W-:Y:S01]  /*8410*/  FFMA.FTZ R228, R137, R239.reuse, R228 ;  /* 0x000000ef89e47223 */ /* 0x080fe200000100e4 */
        /* <DEDUP_REMOVED lines=19> */
[----:B------:R-:W-:Y:S01]  /*8550*/  FFMA.FTZ R231, R133, R238, -R6 ;  /* 0x000000ee85e77223 */ /* 0x000fe20000010806 */
[----:B------:R-:W-:Y:S01]  /*8560*/  FMUL.FTZ R6, R79, R96 ;  /* 0x000000604f067220 */ /* 0x000fe20000410000 */
[-C--:B------:R-:W-:Y:S01]  /*8570*/  FFMA.FTZ R232, R133, R239.reuse, R232 ;  /* 0x000000ef85e87223 */ /* 0x080fe200000100e8 */
[----:B------:R-:W-:Y:S01]  /*8580*/  FFMA.FTZ R235, R31, -R239, R236 ;  /* 0x800000ef1feb7223 */ /* 0x000fe200000100ec */
[C---:B------:R-:W-:Y:S01]  /*8590*/  FFMA.FTZ R237, R78.reuse, R221, R231 ;  /* 0x000000dd4eed7223 */ /* 0x040fe200000100e7 */
[-C--:B------:R-:W-:Y:S01]  /*85a0*/  FFMA.FTZ R221, R17, -R6.reuse, R239 ;  /* 0x8000000611dd7223 */ /* 0x080fe200000100ef */
[----:B------:R-:W-:Y:S01]  /*85b0*/  FFMA.FTZ R241, R78, R223, R232 ;  /* 0x000000df4ef17223 */ /* 0x000fe200000100e8 */
[----:B------:R-:W-:Y:S01]  /*85c0*/  FFMA.FTZ R223, -R159, R6, R238 ;  /* 0x000000069fdf7223 */ /* 0x000fe200000101ee */
[C---:B------:R-:W-:Y:S01]  /*85d0*/  FMUL.FTZ R232, R130.reuse, R237 ;  /* 0x000000ed82e87220 */ /* 0x040fe20000410000 */
[----:B------:R-:W-:Y:S01]  /*85e0*/  FFMA.FTZ R233, R31, R238, R234 ;  /* 0x000000ee1fe97223 */ /* 0x000fe200000100ea */
        /* <DEDUP_REMOVED lines=13> */
[-C--:B------:R-:W-:Y:S01]  /*86c0*/  FFMA.FTZ R233, R29, -R239.reuse, R236 ;  /* 0x800000ef1de97223 */ /* 0x080fe200000100ec */
[----:B------:R-:W-:-:S02]  /*86d0*/  FFMA.FTZ R232, R129, R239, R232 ;  /* 0x000000ef81e87223 */ /* 0x000fc400000100e8 */
[C---:B------:R-:W-:Y:S02]  /*86e0*/  FFMA.FTZ R235, R76.reuse, R207, R231 ;  /* 0x000000cf4ceb7223 */ /* 0x040fe400000100e7 */
[----:B------:R-:W-:Y:S01]  /*86f0*/  FFMA.FTZ R237, R76, R209, R232 ;  /* 0x000000d14ced7223 */ /* 0x000fe200000100e8 */
[----:B------:R-:W-:Y:S01]  /*8700*/  FFMA.FTZ R209, R29, R238, R234 ;  /* 0x000000ee1dd17223 */ /* 0x000fe200000100ea */
[C---:B------:R-:W-:Y:S01]  /*8710*/  FMUL.FTZ R234, R126.reuse, R235 ;  /* 0x000000eb7eea7220 */ /* 0x040fe20000410000 */
[----:B------:R-:W-:Y:S01]  /*8720*/  FMUL.FTZ R232, R77, R94 ;  /* 0x0000005e4de87220 */ /* 0x000fe20000410000 */
[-C--:B------:R-:W-:Y:S02]  /*8730*/  FMUL.FTZ R6, R126, R237.reuse ;  /* 0x000000ed7e067220 */ /* 0x080fe40000410000 */
[----:B------:R-:W-:Y:S01]  /*8740*/  FFMA.FTZ R207, R127, R237, R234 ;  /* 0x000000ed7fcf7223 */ /* 0x000fe200000100ea */
[-C--:B------:R-:W-:Y:S01]  /*8750*/  FFMA.FTZ R231, -R161, R232.reuse, R238 ;  /* 0x000000e8a1e77223 */ /* 0x080fe200000101ee */
[----:B------:R-:W-:Y:S01]  /*8760*/  FFMA.FTZ R232, R19, -R232, R239 ;  /* 0x800000e813e87223 */ /* 0x000fe200000100ef */
[----:B------:R-:W-:Y:S01]  /*8770*/  FFMA.FTZ R6, R127, R235, -R6 ;  /* 0x000000eb7f067223 */ /* 0x000fe20000010806 */
[C---:B------:R-:W-:Y:S01]  /*8780*/  FFMA.FTZ R239, R75.reuse, R208, R207 ;  /* 0x000000d04bef7223 */ /* 0x040fe200000100cf */
[----:B------:R-:W-:Y:S01]  /*8790*/  FMUL.FTZ R207, R76, R91 ;  /* 0x0000005b4ccf7220 */ /* 0x000fe20000410000 */
[----:B------:R-:W-:Y:S01]  /*87a0*/  FFMA.FTZ R234, R28, -R237, R233 ;  /* 0x800000ed1cea7223 */ /* 0x000fe200000100e9 */
[----:B------:R-:W-:Y:S01]  /*87b0*/  FFMA.FTZ R236, R75, R210, R6 ;  /* 0x000000d24bec7223 */ /* 0x000fe20000010006 */
[----:B------:R-:W-:Y:S01]  /*87c0*/  FMUL.FTZ R6, R124, R239 ;  /* 0x000000ef7c067220 */ /* 0x000fe20000410000 */
[----:B------:R-:W-:Y:S01]  /*87d0*/  FFMA.FTZ R208, R28, R235, R209 ;  /* 0x000000eb1cd07223 */ /* 0x000fe200000100d1 */
[----:B------:R-:W-:Y:S01]  /*87e0*/  FFMA.FTZ R209, R166, -R207, R237 ;  /* 0x800000cfa6d17223 */ /* 0x000fe200000100ed */
[----:B------:R-:W-:Y:S01]  /*87f0*/  FFMA.FTZ R233, R27, -R239, R234 ;  /* 0x800000ef1be97223 */ /* 0x000fe200000100ea */
[----:B------:R-:W-:Y:S01]  /*8800*/  FFMA.FTZ R237, R125, R236, -R6 ;  /* 0x000000ec7ded7223 */ /* 0x000fe20000010806 */
[----:B------:R-:W-:Y:S01]  /*8810*/  FMUL.FTZ R234, R75, R92 ;  /* 0x0000005c4bea7220 */ /* 0x000fe20000410000 */
[-C--:B------:R-:W-:Y:S01]  /*8820*/  FMUL.FTZ R6, R124, R236.reuse ;  /* 0x000000ec7c067220 */ /* 0x080fe20000410000 */
[----:B------:R-:W-:Y:S01]  /*8830*/  FFMA.FTZ R210, -R164, R207, R235 ;  /* 0x000000cfa4d27223 */ /* 0x000fe200000101eb */
[----:B------:R-:W-:Y:S01]  /*8840*/  FFMA.FTZ R235, R27, R236, R208 ;  /* 0x000000ec1beb7223 */ /* 0x000fe200000100d0 */
[-C--:B------:R-:W-:Y:S01]  /*8850*/  FFMA.FTZ R207, R165, -R234.reuse, R239 ;  /* 0x800000eaa5cf7223 */ /* 0x080fe200000100ef */
[----:B------:R-:W-:Y:S01]  /*8860*/  FFMA.FTZ R239, R125, R239, R6 ;  /* 0x000000ef7def7223 */ /* 0x000fe20000010006 */
[----:B------:R-:W-:Y:S01]  /*8870*/  FFMA.FTZ R208, -R163, R234, R236 ;  /* 0x000000eaa3d07223 */ /* 0x000fe200000101ec */
[C---:B------:R-:W-:Y:S01]  /*8880*/  FFMA.FTZ R237, R74.reuse, R201, R237 ;  /* 0x000000c94aed7223 */ /* 0x040fe200000100ed */
[----:B------:R-:W-:Y:S01]  /*8890*/  P2R R6, PR, RZ, 0x8 ;  /* 0x00000008ff067803 */ /* 0x000fe20000000000 */
[-C--:B------:R-:W-:Y:S01]  /*88a0*/  FMUL.FTZ R234, R219, R11.reuse ;  /* 0x0000000bdbea7220 */ /* 0x080fe20000410000 */
[C---:B------:R-:W-:Y:S01]  /*88b0*/  FMUL.FTZ R6, R217.reuse, R11 ;  /* 0x0000000bd9067220 */ /* 0x040fe20000410000 */
[C---:B------:R-:W-:Y:S01]  /*88c0*/  FFMA.FTZ R239, R74.reuse, R23, R239 ;  /* 0x000000174aef7223 */ /* 0x040fe200000100ef */
[----:B------:R-:W-:Y:S01]  /*88d0*/  FMUL.FTZ R23, R74, R89 ;  /* 0x000000594a177220 */ /* 0x000fe20000410000 */
[-C--:B------:R-:W-:Y:S01]  /*88e0*/  FFMA.FTZ R217, R217, R10.reuse, -R234 ;  /* 0x0000000ad9d97223 */ /* 0x080fe200000108ea */
[----:B------:R-:W-:Y:S01]  /*88f0*/  FMUL.FTZ R238, R121, R237 ;  /* 0x000000ed79ee7220 */ /* 0x000fe20000410000 */
[----:B------:R-:W-:Y:S01]  /*8900*/  FFMA.FTZ R219, R219, R10, R6 ;  /* 0x0000000adbdb7223 */ /* 0x000fe20000010006 */
[-C--:B------:R-:W-:Y:S01]  /*8910*/  FFMA.FTZ R11, -R168, R23.reuse, R237 ;  /* 0x00000017a80b7223 */ /* 0x080fe200000101ed */
[----:B------:R-:W-:Y:S01]  /*8920*/  FFMA.FTZ R10, R170, -R23, R239 ;  /* 0x80000017aa0a7223 */ /* 0x000fe200000100ef */
[-C--:B------:R-:W-:Y:S01]  /*8930*/  FFMA.FTZ R23, R123, R239.reuse, R238 ;  /* 0x000000ef7b177223 */ /* 0x080fe200000100ee */
[----:B------:R-:W-:Y:S01]  /*8940*/  FADD.FTZ R217, R206, R217 ;  /* 0x000000d9ced97221 */ /* 0x000fe20000010000 */
[----:B------:R-:W-:Y:S01]  /*8950*/  FADD.FTZ R238, R204, R219 ;  /* 0x000000dbccee7221 */ /* 0x000fe20000010000 */
[----:B------:R-:W-:Y:S01]  /*8960*/  FMUL.FTZ R6, R121, R239 ;  /* 0x000000ef79067220 */ /* 0x000fe20000410000 */
[----:B------:R-:W-:-:S02]  /*8970*/  HFMA2 R201, -RZ, RZ, 0, 7.8678131103515625e-06 ;  /* 0x00000084ffc97431 */ /* 0x000fc400000001ff */
[C---:B------:R-:W-:Y:S01]  /*8980*/  FMUL.FTZ R204, R121.reuse, R217 ;  /* 0x000000d979cc7220 */ /* 0x040fe20000410000 */
[-C--:B------:R-:W-:Y:S01]  /*8990*/  FMUL.FTZ R206, R121, R238.reuse ;  /* 0x000000ee79ce7220 */ /* 0x080fe20000410000 */
[----:B------:R-:W-:Y:S01]  /*89a0*/  FFMA.FTZ R242, R123, R237, -R6 ;  /* 0x000000ed7bf27223 */ /* 0x000fe20000010806 */
[----:B------:R-:W-:Y:S01]  /*89b0*/  FADD.FTZ R6, R203, R220 ;  /* 0x000000dccb067221 */ /* 0x000fe20000010000 */
[C---:B------:R-:W-:Y:S01]  /*89c0*/  FFMA.FTZ R220, R123.reuse, R238, R204 ;  /* 0x000000ee7bdc7223 */ /* 0x040fe200000100cc */
[-C--:B------:R-:W-:Y:S01]  /*89d0*/  FFMA.FTZ R123, R123, R217.reuse, -R206 ;  /* 0x000000d97b7b7223 */ /* 0x080fe200000108ce */
[C---:B------:R-:W-:Y:S01]  /*89e0*/  FFMA.FTZ R202, R73.reuse, R202, R23 ;  /* 0x000000ca49ca7223 */ /* 0x040fe20000010017 */
[----:B------:R-:W-:Y:S01]  /*89f0*/  FMUL.FTZ R23, R73, R90 ;  /* 0x0000005a49177220 */ /* 0x000fe20000410000 */
[----:B------:R0:W-:Y:S01]  /*8a00*/  @!P3 STS.128 [UR14+0x2e10], R4 ;  /* 0x002e1004ff00b988 */ /* 0x0001e20008000c0e */
[----:B------:R-:W-:Y:S01]  /*8a10*/  FADD.FTZ R169, R169, R220 ;  /* 0x000000dca9a97221 */ /* 0x000fe20000010000 */
[----:B------:R-:W-:Y:S01]  /*8a20*/  FMUL.FTZ R121, R185, R217 ;  /* 0x000000d9b9797220 */ /* 0x000fe20000410000 */
[----:B------:R-:W-:Y:S01]  /*8a30*/  FFMA.FTZ R200, R73, R200, R242 ;  /* 0x000000c849c87223 */ /* 0x000fe200000100f2 */
[-C--:B------:R-:W-:Y:S01]  /*8a40*/  FFMA.FTZ R185, R185, -R23.reuse, R202 ;  /* 0x80000017b9b97223 */ /* 0x080fe200000100ca */
[----:B------:R-:W-:Y:S01]  /*8a50*/  FMUL.FTZ R206, R238, UR16 ;  /* 0x00000010eece7c20 */ /* 0x000fe20008410000 */
[C---:B------:R-:W-:Y:S01]  /*8a60*/  FFMA.FTZ R204, R167.reuse, R238, R121 ;  /* 0x000000eea7cc7223 */ /* 0x040fe20000010079 */
[----:B------:R-:W-:Y:S01]  /*8a70*/  FFMA.FTZ R23, -R167, R23, R200 ;  /* 0x00000017a7177223 */ /* 0x000fe200000101c8 */
[----:B------:R-:W-:-:S02]  /*8a80*/  IMAD R121, R24, R201, UR13 ;  /* 0x0000000d18797e24 */ /* 0x000fc4000f8e02c9 */
[C---:B------:R-:W-:Y:S01]  /*8a90*/  FFMA.FTZ R236, R26.reuse, R237, R235 ;  /* 0x000000ed1aec7223 */ /* 0x040fe200000100eb */
[----:B------:R-:W-:Y:S01]  /*8aa0*/  FFMA.FTZ R234, R26, -R239, R233 ;  /* 0x800000ef1aea7223 */ /* 0x000fe200000100e9 */
[C---:B------:R-:W-:Y:S01]  /*8ab0*/  FFMA.FTZ R206, R217.reuse, UR15, -R206 ;  /* 0x0000000fd9ce7c23 */ /* 0x040fe200080108ce */
[----:B0-----:R-:W-:Y:S01]  /*8ac0*/  FADD.FTZ R7, R22, R123 ;  /* 0x0000007b16077221 */ /* 0x001fe20000010000 */
[CC--:B------:R-:W-:Y:S01]  /*8ad0*/  FMUL.FTZ R6, R217.reuse, R90.reuse ;  /* 0x0000005ad9067220 */ /* 0x0c0fe20000410000 */
[----:B------:R-:W-:Y:S01]  /*8ae0*/  FMUL.FTZ R5, R217, UR16 ;  /* 0x00000010d9057c20 */ /* 0x000fe20008410000 */
[----:B------:R-:W-:Y:S01]  /*8af0*/  FMUL.FTZ R4, R238, R90 ;  /* 0x0000005aee047220 */ /* 0x000fe20000410000 */
[C---:B------:R-:W-:Y:S01]  /*8b00*/  FMUL.FTZ R220, R124.reuse, R7 ;  /* 0x000000077cdc7220 */ /* 0x040fe20000410000 */
[-C--:B------:R-:W-:Y:S01]  /*8b10*/  FMUL.FTZ R124, R124, R169.reuse ;  /* 0x000000a97c7c7220 */ /* 0x080fe20000410000 */
[----:B------:R-:W-:Y:S01]  /*8b20*/  FMUL.FTZ R242, R73, R6 ;  /* 0x0000000649f27220 */ /* 0x000fe20000410000 */
[----:B------:R-:W-:Y:S01]  /*8b30*/  FFMA.FTZ R22, R238, UR15, R5 ;  /* 0x0000000fee167c23 */ /* 0x000fe20008010005 */
[C---:B------:R-:W-:Y:S01]  /*8b40*/  FFMA.FTZ R220, R125.reuse, R169, R220 ;  /* 0x000000a97ddc7223 */ /* 0x040fe200000100dc */
[-C--:B------:R-:W-:Y:S01]  /*8b50*/  FFMA.FTZ R167, R125, R7.reuse, -R124 ;  /* 0x000000077da77223 */ /* 0x080fe2000001087c */
[----:B------:R-:W-:Y:S01]  /*8b60*/  FMUL.FTZ R5, R170, R7 ;  /* 0x00000007aa057220 */ /* 0x000fe20000410000 */
[----:B------:R0:W-:Y:S01]  /*8b70*/  STS [R121+0x8bc], R242 ;  /* 0x0008bcf279007388 */ /* 0x0001e20000000800 */
[----:B------:R-:W-:Y:S01]  /*8b80*/  FMUL.FTZ R123, R169, UR16 ;  /* 0x00000010a97b7c20 */ /* 0x000fe20008410000 */
[----:B------:R-:W-:Y:S01]  /*8b90*/  FADD.FTZ R167, R186, R167 ;  /* 0x000000a7baa77221 */ /* 0x000fe20000010000 */
[----:B------:R-:W-:Y:S01]  /*8ba0*/  FFMA.FTZ R125, R168, R169, R5 ;  /* 0x000000a9a87d7223 */ /* 0x000fe20000010005 */
[----:B------:R-:W-:Y:S01]  /*8bb0*/  FMUL.FTZ R240, R73, R4 ;  /* 0x0000000449f07220 */ /* 0x000fe20000410000 */
[----:B------:R-:W-:Y:S01]  /*8bc0*/  FMUL.FTZ R124, R7, UR16 ;  /* 0x00000010077c7c20 */ /* 0x000fe20008410000 */
[CC--:B------:R-:W-:Y:S01]  /*8bd0*/  FMUL.FTZ R168, R126.reuse, R167.reuse ;  /* 0x000000a77ea87220 */ /* 0x0c0fe20000410000 */
[----:B------:R-:W-:Y:S01]  /*8be0*/  FMUL.FTZ R170, R165, R167 ;  /* 0x000000a7a5aa7220 */ /* 0x000fe20000410000 */
[C---:B------:R-:W-:Y:S01]  /*8bf0*/  FFMA.FTZ R123, R7.reuse, UR15, -R123 ;  /* 0x0000000f077b7c23 */ /* 0x040fe2000801087b */
[-C--:B------:R-:W-:Y:S01]  /*8c00*/  FMUL.FTZ R7, R7, R89.reuse ;  /* 0x0000005907077220 */ /* 0x080fe20000410000 */
[----:B0-----:R-:W-:Y:S01]  /*8c10*/  FADD.FTZ R242, R171, R220 ;  /* 0x000000dcabf27221 */ /* 0x001fe20000010000 */
[----:B------:R0:W-:Y:S01]  /*8c20*/  STS [R121+0x8b8], R240 ;  /* 0x0008b8f079007388 */ /* 0x0001e20000000800 */
[C---:B------:R-:W-:Y:S01]  /*8c30*/  FMUL.FTZ R5, R169.reuse, R89 ;  /* 0x00000059a9057220 */ /* 0x040fe20000410000 */
[----:B------:R-:W-:Y:S01]  /*8c40*/  FFMA.FTZ R124, R169, UR15, R124 ;  /* 0x0000000fa97c7c23 */ /* 0x000fe2000801007c */
[-C--:B------:R-:W-:Y:S01]  /*8c50*/  FMUL.FTZ R126, R126, R242.reuse ;  /* 0x000000f27e7e7220 */ /* 0x080fe20000410000 */
[-C--:B------:R-:W-:Y:S01]  /*8c60*/  FFMA.FTZ R165, R127, R242.reuse, R168 ;  /* 0x000000f27fa57223 */ /* 0x080fe200000100a8 */
[----:B------:R-:W-:Y:S01]  /*8c70*/  FFMA.FTZ R168, R163, R242, R170 ;  /* 0x000000f2a3a87223 */ /* 0x000fe200000100aa */
[----:B------:R-:W-:Y:S01]  /*8c80*/  FMUL.FTZ R170, R167, R92 ;  /* 0x0000005ca7aa7220 */ /* 0x000fe20000410000 */
[----:B------:R-:W-:Y:S01]  /*8c90*/  FFMA.FTZ R220, R127, R167, -R126 ;  /* 0x000000a77fdc7223 */ /* 0x000fe2000001087e */
[----:B------:R-:W-:Y:S01]  /*8ca0*/  FADD.FTZ R244, R172, R165 ;  /* 0x000000a5acf47221 */ /* 0x000fe20000010000 */
[----:B------:R-:W-:Y:S01]  /*8cb0*/  FMUL.FTZ R126, R242, UR16 ;  /* 0x00000010f27e7c20 */ /* 0x000fe20008410000 */
[----:B0-----:R-:W-:Y:S01]  /*8cc0*/  FMUL.FTZ R240, R74, R7 ;  /* 0x000000074af07220 */ /* 0x001fe20000410000 */
[----:B------:R-:W-:Y:S01]  /*8cd0*/  FADD.FTZ R165, R187, R220 ;  /* 0x000000dcbba57221 */ /* 0x000fe20000010000 */
[C---:B------:R-:W-:Y:S01]  /*8ce0*/  FMUL.FTZ R127, R167.reuse, UR16 ;  /* 0x00000010a77f7c20 */ /* 0x040fe20008410000 */
[----:B------:R-:W-:Y:S01]  /*8cf0*/  FFMA.FTZ R126, R167, UR15, -R126 ;  /* 0x0000000fa77e7c23 */ /* 0x000fe2000801087e */
[----:B------:R-:W-:Y:S01]  /*8d00*/  FMUL.FTZ R167, R244, R91 ;  /* 0x0000005bf4a77220 */ /* 0x000fe20000410000 */
[CC--:B------:R-:W-:Y:S01]  /*8d10*/  FMUL.FTZ R172, R128.reuse, R165.reuse ;  /* 0x000000a580ac7220 */ /* 0x0c0fe20000410000 */
[-C--:B------:R-:W-:Y:S01]  /*8d20*/  FMUL.FTZ R128, R128, R244.reuse ;  /* 0x000000f480807220 */ /* 0x080fe20000410000 */
[----:B------:R0:W-:Y:S01]  /*8d30*/  STS [R121+0x8b4], R240 ;  /* 0x0008b4f079007388 */ /* 0x0001e20000000800 */
[-C--:B------:R-:W-:Y:S01]  /*8d40*/  FMUL.FTZ R163, R166, R165.reuse ;  /* 0x000000a5a6a37220 */ /* 0x080fe20000410000 */
[CC--:B------:R-:W-:Y:S01]  /*8d50*/  FFMA.FTZ R172, R129.reuse, R244.reuse, R172 ;  /* 0x000000f481ac7223 */ /* 0x0c0fe200000100ac */
[----:B------:R-:W-:Y:S01]  /*8d60*/  FFMA.FTZ R169, R129, R165, -R128 ;  /* 0x000000a581a97223 */ /* 0x000fe20000010880 */
[----:B------:R-:W-:Y:S01]  /*8d70*/  FMUL.FTZ R128, R244, UR16 ;  /* 0x00000010f4807c20 */ /* 0x000fe20008410000 */
[----:B------:R-:W-:Y:S01]  /*8d80*/  FFMA.FTZ R163, R164, R244, R163 ;  /* 0x000000f4a4a37223 */ /* 0x000fe200000100a3 */
[C---:B------:R-:W-:Y:S01]  /*8d90*/  FMUL.FTZ R129, R165.reuse, UR16 ;  /* 0x00000010a5817c20 */ /* 0x040fe20008410000 */
[----:B------:R-:W-:Y:S01]  /*8da0*/  FADD.FTZ R169, R188, R169 ;  /* 0x000000a9bca97221 */ /* 0x000fe20000010000 */
[C---:B------:R-:W-:Y:S01]  /*8db0*/  FFMA.FTZ R128, R165.reuse, UR15, -R128 ;  /* 0x0000000fa5807c23 */ /* 0x040fe20008010880 */
[----:B------:R-:W-:Y:S01]  /*8dc0*/  FMUL.FTZ R165, R165, R91 ;  /* 0x0000005ba5a57220 */ /* 0x000fe20000410000 */
[----:B0-----:R-:W-:Y:S01]  /*8dd0*/  FMUL.FTZ R240, R75, R170 ;  /* 0x000000aa4bf07220 */ /* 0x001fe20000410000 */
[-C--:B------:R-:W-:Y:S01]  /*8de0*/  FMUL.FTZ R164, R130, R169.reuse ;  /* 0x000000a982a47220 */ /* 0x080fe20000410000 */
[----:B------:R-:W-:Y:S01]  /*8df0*/  FMUL.FTZ R166, R19, R169 ;  /* 0x000000a913a67220 */ /* 0x000fe20000410000 */
[----:B------:R-:W-:Y:S01]  /*8e00*/  FMUL.FTZ R220, R76, R167 ;  /* 0x000000a74cdc7220 */ /* 0x000fe20000410000 */
[----:B------:R-:W-:Y:S01]  /*8e10*/  FMUL.FTZ R238, R74, R5 ;  /* 0x000000054aee7220 */ /* 0x000fe20000410000 */
[----:B------:R0:W-:Y:S01]  /*8e20*/  STS [R121+0x8ac], R240 ;  /* 0x0008acf079007388 */ /* 0x0001e20000000800 */
[C---:B------:R-:W-:Y:S01]  /*8e30*/  FMUL.FTZ R186, R242.reuse, R92 ;  /* 0x0000005cf2ba7220 */ /* 0x040fe20000410000 */
[----:B------:R-:W-:Y:S01]  /*8e40*/  FFMA.FTZ R127, R242, UR15, R127 ;  /* 0x0000000ff27f7c23 */ /* 0x000fe2000801007f */
[----:B------:R-:W-:Y:S01]  /*8e50*/  FFMA.FTZ R129, R244, UR15, R129 ;  /* 0x0000000ff4817c23 */ /* 0x000fe20008010081 */
[----:B------:R1:W-:Y:S04]  /*8e60*/  STS [R121+0x8a0], R220 ;  /* 0x0008a0dc79007388 */ /* 0x0003e80000000800 */
[----:B------:R2:W-:Y:S01]  /*8e70*/  STS [R121+0x8b0], R238 ;  /* 0x0008b0ee79007388 */ /* 0x0005e20000000800 */
[----:B0-----:R-:W-:Y:S01]  /*8e80*/  FADD.FTZ R240, R173, R172 ;  /* 0x000000acadf07221 */ /* 0x001fe20000010000 */
[----:B------:R-:W-:-:S03]  /*8e90*/  FMUL.FTZ R172, R76, R165 ;  /* 0x000000a54cac7220 */ /* 0x000fc60000410000 */
[-C--:B------:R-:W-:Y:S01]  /*8ea0*/  FMUL.FTZ R130, R130, R240.reuse ;  /* 0x000000f082827220 */ /* 0x080fe20000410000 */
[-C--:B------:R-:W-:Y:S01]  /*8eb0*/  FFMA.FTZ R19, R131, R240.reuse, R164 ;  /* 0x000000f083137223 */ /* 0x080fe200000100a4 */
[----:B------:R-:W-:Y:S01]  /*8ec0*/  FFMA.FTZ R166, R161, R240, R166 ;  /* 0x000000f0a1a67223 */ /* 0x000fe200000100a6 */
[----:B------:R-:W-:Y:S01]  /*8ed0*/  FMUL.FTZ R161, R240, UR16 ;  /* 0x00000010f0a17c20 */ /* 0x000fe20008410000 */
[----:B------:R-:W-:Y:S01]  /*8ee0*/  FFMA.FTZ R130, R131, R169, -R130 ;  /* 0x000000a983827223 */ /* 0x000fe20000010882 */
[----:B------:R-:W-:Y:S01]  /*8ef0*/  FADD.FTZ R174, R174, R19 ;  /* 0x00000013aeae7221 */ /* 0x000fe20000010000 */
[C---:B------:R-:W-:Y:S01]  /*8f00*/  FMUL.FTZ R131, R169.reuse, UR16 ;  /* 0x00000010a9837c20 */ /* 0x040fe20008410000 */
[----:B------:R-:W-:Y:S01]  /*8f10*/  FFMA.FTZ R161, R169, UR15, -R161 ;  /* 0x0000000fa9a17c23 */ /* 0x000fe200080108a1 */
[----:B------:R-:W-:Y:S01]  /*8f20*/  FADD.FTZ R189, R189, R130 ;  /* 0x00000082bdbd7221 */ /* 0x000fe20000010000 */
[----:B------:R-:W-:Y:S01]  /*8f30*/  FMUL.FTZ R130, R132, R174 ;  /* 0x000000ae84827220 */ /* 0x000fe20000410000 */
[----:B------:R-:W-:Y:S01]  /*8f40*/  FFMA.FTZ R164, R240, UR15, R131 ;  /* 0x0000000ff0a47c23 */ /* 0x000fe20008010083 */
[----:B------:R0:W-:Y:S01]  /*8f50*/  STS [R121+0x8a4], R172 ;  /* 0x0008a4ac79007388 */ /* 0x0001e20000000800 */
[-C--:B------:R-:W-:Y:S01]  /*8f60*/  FMUL.FTZ R19, R132, R189.reuse ;  /* 0x000000bd84137220 */ /* 0x080fe20000410000 */
[----:B------:R-:W-:Y:S01]  /*8f70*/  FFMA.FTZ R131, R133, R189, -R130 ;  /* 0x000000bd85837223 */ /* 0x000fe20000010882 */
[-C--:B-1----:R-:W-:Y:S01]  /*8f80*/  FMUL.FTZ R220, R169, R94.reuse ;  /* 0x0000005ea9dc7220 */ /* 0x082fe20000410000 */
[----:B------:R-:W-:Y:S01]  /*8f90*/  FMUL.FTZ R188, R240, R94 ;  /* 0x0000005ef0bc7220 */ /* 0x000fe20000410000 */
[----:B------:R-:W-:Y:S01]  /*8fa0*/  FFMA.FTZ R132, R133, R174, R19 ;  /* 0x000000ae85847223 */ /* 0x000fe20000010013 */
[----:B------:R-:W-:Y:S01]  /*8fb0*/  FADD.FTZ R190, R190, R131 ;  /* 0x00000083bebe7221 */ /* 0x000fe20000010000 */
[----:B--2---:R-:W-:Y:S01]  /*8fc0*/  FMUL.FTZ R238, R75, R186 ;  /* 0x000000ba4bee7220 */ /* 0x004fe20000410000 */
[C---:B------:R-:W-:Y:S01]  /*8fd0*/  FMUL.FTZ R19, R232.reuse, R188 ;  /* 0x000000bce8137220 */ /* 0x040fe20000410000 */
[----:B------:R-:W-:Y:S01]  /*8fe0*/  FADD.FTZ R175, R175, R132 ;  /* 0x00000084afaf7221 */ /* 0x000fe20000010000 */
[----:B0-----:R-:W-:Y:S01]  /*8ff0*/  FMUL.FTZ R172, R232, R161 ;  /* 0x000000a1e8ac7220 */ /* 0x001fe20000410000 */
[C---:B------:R-:W-:Y:S01]  /*9000*/  FMUL.FTZ R132, R134.reuse, R190 ;  /* 0x000000be86847220 */ /* 0x040fe20000410000 */
[----:B------:R-:W-:Y:S01]  /*9010*/  FMUL.FTZ R161, R189, R93 ;  /* 0x0000005dbda17220 */ /* 0x000fe20000410000 */
[-C--:B------:R-:W-:Y:S01]  /*9020*/  FMUL.FTZ R133, R134, R175.reuse ;  /* 0x000000af86857220 */ /* 0x080fe20000410000 */
[----:B------:R-:W-:Y:S01]  /*9030*/  FFMA.FTZ R164, R231, R164, R172 ;  /* 0x000000a4e7a47223 */ /* 0x000fe200000100ac */
[C---:B------:R-:W-:Y:S01]  /*9040*/  FFMA.FTZ R131, R135.reuse, R175, R132 ;  /* 0x000000af87837223 */ /* 0x040fe20000010084 */
[----:B------:R-:W-:Y:S01]  /*9050*/  FMUL.FTZ R172, R232, R220 ;  /* 0x000000dce8ac7220 */ /* 0x000fe20000410000 */
[----:B------:R-:W-:Y:S01]  /*9060*/  FFMA.FTZ R132, R135, R190, -R133 ;  /* 0x000000be87847223 */ /* 0x000fe20000010885 */
[----:B------:R-:W-:Y:S01]  /*9070*/  FMUL.FTZ R133, R174, R93 ;  /* 0x0000005dae857220 */ /* 0x000fe20000410000 */
[----:B------:R-:W-:Y:S01]  /*9080*/  FMUL.FTZ R135, R216, R161 ;  /* 0x000000a1d8877220 */ /* 0x000fe20000410000 */
[----:B------:R-:W-:Y:S01]  /*9090*/  FADD.FTZ R176, R176, R131 ;  /* 0x00000083b0b07221 */ /* 0x000fe20000010000 */
[----:B------:R-:W-:Y:S01]  /*90a0*/  FFMA.FTZ R130, R231, R188, R172 ;  /* 0x000000bce7827223 */ /* 0x000fe200000100ac */
[----:B------:R-:W-:Y:S01]  /*90b0*/  FADD.FTZ R191, R191, R132 ;  /* 0x00000084bfbf7221 */ /* 0x000fe20000010000 */
[----:B------:R-:W-:Y:S01]  /*90c0*/  FFMA.FTZ R231, R231, R220, -R19 ;  /* 0x000000dce7e77223 */ /* 0x000fe20000010813 */
[----:B------:R-:W-:Y:S01]  /*90d0*/  FFMA.FTZ R19, R77, R166, R164 ;  /* 0x000000a64d137223 */ /* 0x000fe200000100a4 */
[-C--:B------:R-:W-:Y:S01]  /*90e0*/  FMUL.FTZ R169, R216, R133.reuse ;  /* 0x00000085d8a97220 */ /* 0x080fe20000410000 */
[-C--:B------:R-:W-:Y:S01]  /*90f0*/  FFMA.FTZ R131, R218, R133.reuse, R135 ;  /* 0x00000085da837223 */ /* 0x080fe20000010087 */
        /* <DEDUP_REMOVED lines=8> */
[----:B------:R-:W-:Y:S01]  /*9180*/  FMUL.FTZ R166, R78, R161 ;  /* 0x000000a14ea67220 */ /* 0x000fe20000410000 */
[----:B------:R-:W-:Y:S01]  /*9190*/  FADD.FTZ R192, R192, R135 ;  /* 0x00000087c0c07221 */ /* 0x000fe20000010000 */
[----:B------:R-:W-:Y:S01]  /*91a0*/  FADD.FTZ R177, R177, R134 ;  /* 0x00000086b1b17221 */ /* 0x000fe20000010000 */
[C---:B------:R-:W-:Y:S01]  /*91b0*/  FFMA.FTZ R167, R210.reuse, R167, R133 ;  /* 0x000000a7d2a77223 */ /* 0x040fe20000010085 */
[----:B------:R-:W-:Y:S01]  /*91c0*/  FFMA.FTZ R165, R210, R165, -R136 ;  /* 0x000000a5d2a57223 */ /* 0x000fe20000010888 */
[C---:B------:R-:W-:Y:S01]  /*91d0*/  FMUL.FTZ R134, R138.reuse, R192 ;  /* 0x000000c08a867220 */ /* 0x040fe20000410000 */
[-C--:B------:R-:W-:Y:S01]  /*91e0*/  FMUL.FTZ R135, R138, R177.reuse ;  /* 0x000000b18a877220 */ /* 0x080fe20000410000 */
[-C--:B------:R-:W-:Y:S01]  /*91f0*/  FMUL.FTZ R138, R190, R96.reuse ;  /* 0x00000060be8a7220 */ /* 0x080fe20000410000 */
[----:B------:R-:W-:Y:S01]  /*9200*/  FMUL.FTZ R136, R175, R96 ;  /* 0x00000060af887220 */ /* 0x000fe20000410000 */
[C---:B------:R-:W-:Y:S01]  /*9210*/  FFMA.FTZ R133, R139.reuse, R177, R134 ;  /* 0x000000b18b857223 */ /* 0x040fe20000010086 */
[----:B------:R-:W-:Y:S01]  /*9220*/  FFMA.FTZ R134, R139, R192, -R135 ;  /* 0x000000c08b867223 */ /* 0x000fe20000010887 */
[----:B------:R-:W-:Y:S01]  /*9230*/  FMUL.FTZ R139, R207, R186 ;  /* 0x000000bacf8b7220 */ /* 0x000fe20000410000 */
[----:B------:R0:W-:Y:S01]  /*9240*/  STS [R121+0x890], R164 ;  /* 0x000890a479007388 */ /* 0x0001e20000000800 */
[----:B------:R-:W-:Y:S01]  /*9250*/  FADD.FTZ R178, R178, R133 ;  /* 0x00000085b2b27221 */ /* 0x000fe20000010000 */
[----:B------:R-:W-:Y:S01]  /*9260*/  FADD.FTZ R193, R193, R134 ;  /* 0x00000086c1c17221 */ /* 0x000fe20000010000 */
[----:B------:R-:W-:Y:S01]  /*9270*/  FMUL.FTZ R172, R79, R138 ;  /* 0x0000008a4fac7220 */ /* 0x000fe20000410000 */
[----:B------:R1:W-:Y:S01]  /*9280*/  STS [R121+0x894], R166 ;  /* 0x000894a679007388 */ /* 0x0003e20000000800 */
        /* <DEDUP_REMOVED lines=12> */
[C---:B------:R-:W-:Y:S01]  /*9350*/  FMUL.FTZ R134, R142.reuse, R194 ;  /* 0x000000c28e867220 */ /* 0x040fe20000410000 */
[-C--:B------:R-:W-:Y:S01]  /*9360*/  FMUL.FTZ R137, R142, R179.reuse ;  /* 0x000000b38e897220 */ /* 0x080fe20000410000 */
[C---:B0-----:R-:W-:Y:S01]  /*9370*/  FMUL.FTZ R164, R221.reuse, R138 ;  /* 0x0000008adda47220 */ /* 0x041fe20000410000 */
[----:B-1----:R-:W-:Y:S01]  /*9380*/  FMUL.FTZ R166, R221, R136 ;  /* 0x00000088dda67220 */ /* 0x002fe20000410000 */
[C---:B------:R-:W-:Y:S01]  /*9390*/  FFMA.FTZ R133, R143.reuse, R179, R134 ;  /* 0x000000b38f857223 */ /* 0x040fe20000010086 */
[----:B------:R-:W-:Y:S01]  /*93a0*/  FFMA.FTZ R134, R143, R194, -R137 ;  /* 0x000000c28f867223 */ /* 0x000fe20000010889 */
[----:B------:R-:W-:Y:S01]  /*93b0*/  FMUL.FTZ R141, R191, R95 ;  /* 0x0000005fbf8d7220 */ /* 0x000fe20000410000 */
[-C--:B------:R-:W-:Y:S01]  /*93c0*/  FFMA.FTZ R135, R223, R136.reuse, R164 ;  /* 0x00000088df877223 */ /* 0x080fe200000100a4 */
[----:B------:R-:W-:Y:S01]  /*93d0*/  FADD.FTZ R180, R180, R133 ;  /* 0x00000085b4b47221 */ /* 0x000fe20000010000 */
[----:B------:R-:W-:Y:S01]  /*93e0*/  FADD.FTZ R195, R195, R134 ;  /* 0x00000086c3c37221 */ /* 0x000fe20000010000 */
[----:B------:R-:W-:Y:S01]  /*93f0*/  FMUL.FTZ R133, R229, R139 ;  /* 0x0000008be5857220 */ /* 0x000fe20000410000 */
[----:B------:R-:W-:Y:S01]  /*9400*/  FMUL.FTZ R164, R79, R136 ;  /* 0x000000884fa47220 */ /* 0x000fe20000410000 */
[----:B------:R-:W-:Y:S01]  /*9410*/  FFMA.FTZ R136, R223, R138, -R166 ;  /* 0x0000008adf887223 */ /* 0x000fe200000108a6 */
[C---:B------:R-:W-:Y:S01]  /*9420*/  FMUL.FTZ R134, R144.reuse, R195 ;  /* 0x000000c390867220 */ /* 0x040fe20000410000 */
[-C--:B------:R-:W-:Y:S01]  /*9430*/  FMUL.FTZ R144, R144, R180.reuse ;  /* 0x000000b490907220 */ /* 0x080fe20000410000 */
[-C--:B------:R-:W-:Y:S01]  /*9440*/  FFMA.FTZ R138, R230, R141.reuse, -R133 ;  /* 0x0000008de68a7223 */ /* 0x080fe20000010885 */
[----:B------:R-:W-:Y:S01]  /*9450*/  FMUL.FTZ R137, R229, R141 ;  /* 0x0000008de5897220 */ /* 0x000fe20000410000 */
        /* <DEDUP_REMOVED lines=26> */
[----:B0-----:R-:W-:Y:S01]  /*9600*/  FMUL.FTZ R164, R10, R5 ;  /* 0x000000050aa47220 */ /* 0x001fe20000410000 */
[----:B------:R-:W-:Y:S01]  /*9610*/  FMUL.FTZ R5, R227, R144 ;  /* 0x00000090e3057220 */ /* 0x000fe20000410000 */
[----:B------:R-:W-:Y:S01]  /*9620*/  FADD.FTZ R183, R183, R134 ;  /* 0x00000086b7b77221 */ /* 0x000fe20000010000 */
[----:B------:R-:W-:Y:S01]  /*9630*/  FADD.FTZ R133, R198, R133 ;  /* 0x00000085c6857221 */ /* 0x000fe20000010000 */
[----:B-1----:R-:W-:Y:S01]  /*9640*/  FMUL.FTZ R142, R177, R98 ;  /* 0x00000062b18e7220 */ /* 0x002fe20000410000 */
[----:B------:R-:W-:Y:S01]  /*9650*/  FMUL.FTZ R134, R185, R4 ;  /* 0x00000004b9867220 */ /* 0x000fe20000410000 */
[----:B------:R-:W-:Y:S01]  /*9660*/  FMUL.FTZ R148, R182, R101 ;  /* 0x00000065b6947220 */ /* 0x000fe20000410000 */
[C---:B------:R-:W-:Y:S01]  /*9670*/  FMUL.FTZ R143, R150.reuse, R133 ;  /* 0x00000085968f7220 */ /* 0x040fe20000410000 */
[-C--:B------:R-:W-:Y:S01]  /*9680*/  FMUL.FTZ R150, R150, R183.reuse ;  /* 0x000000b796967220 */ /* 0x080fe20000410000 */
[-C--:B------:R-:W-:Y:S01]  /*9690*/  FMUL.FTZ R141, R227, R142.reuse ;  /* 0x0000008ee38d7220 */ /* 0x080fe20000410000 */
[-C--:B--2---:R-:W-:Y:S01]  /*96a0*/  FFMA.FTZ R140, R228, R142.reuse, R5 ;  /* 0x0000008ee48c7223 */ /* 0x084fe20000010005 */
[C---:B------:R-:W-:Y:S01]  /*96b0*/  FFMA.FTZ R143, R152.reuse, R183, R143 ;  /* 0x000000b7988f7223 */ /* 0x040fe2000001008f */
[----:B------:R-:W-:Y:S01]  /*96c0*/  FFMA.FTZ R150, R152, R133, -R150 ;  /* 0x0000008598967223 */ /* 0x000fe20000010896 */
[----:B------:R-:W-:Y:S01]  /*96d0*/  FMUL.FTZ R142, R81, R142 ;  /* 0x0000008e518e7220 */ /* 0x000fe20000410000 */
[-C--:B------:R-:W-:Y:S01]  /*96e0*/  FFMA.FTZ R141, R228, R144.reuse, -R141 ;  /* 0x00000090e48d7223 */ /* 0x080fe2000001088d */
[----:B------:R-:W-:Y:S01]  /*96f0*/  FADD.FTZ R184, R184, R143 ;  /* 0x0000008fb8b87221 */ /* 0x000fe20000010000 */
[----:B------:R-:W-:Y:S01]  /*9700*/  FADD.FTZ R199, R199, R150 ;  /* 0x00000096c7c77221 */ /* 0x000fe20000010000 */
[----:B------:R-:W-:Y:S01]  /*9710*/  FMUL.FTZ R144, R81, R144 ;  /* 0x0000009051907220 */ /* 0x000fe20000410000 */
[C---:B------:R-:W-:Y:S01]  /*9720*/  FFMA.FTZ R5, R23.reuse, R4, R146 ;  /* 0x0000000417057223 */ /* 0x040fe20000010092 */
[-C--:B------:R-:W-:Y:S01]  /*9730*/  FMUL.FTZ R145, R184, R103.reuse ;  /* 0x00000067b8917220 */ /* 0x080fe20000410000 */
[----:B------:R0:W-:Y:S01]  /*9740*/  STS [R121+0x878], R142 ;  /* 0x0008788e79007388 */ /* 0x0001e20000000800 */
[----:B------:R-:W-:Y:S01]  /*9750*/  FFMA.FTZ R134, R23, R6, -R134 ;  /* 0x0000000617867223 */ /* 0x000fe20000010886 */
[-C--:B------:R-:W-:Y:S01]  /*9760*/  FMUL.FTZ R4, R133, R104.reuse ;  /* 0x0000006885047220 */ /* 0x080fe20000410000 */
[----:B------:R-:W-:Y:S01]  /*9770*/  FMUL.FTZ R143, R199, R103 ;  /* 0x00000067c78f7220 */ /* 0x000fe20000410000 */
[----:B------:R-:W-:Y:S01]  /*9780*/  FMUL.FTZ R6, R183, R104 ;  /* 0x00000068b7067220 */ /* 0x000fe20000410000 */
[----:B------:R-:W-:Y:S01]  /*9790*/  FMUL.FTZ R146, R82, R161 ;  /* 0x000000a152927220 */ /* 0x000fe20000410000 */
[----:B------:R1:W-:Y:S01]  /*97a0*/  STS [R121+0x87c], R144 ;  /* 0x00087c9079007388 */ /* 0x0003e20000000800 */
[C---:B------:R-:W-:Y:S01]  /*97b0*/  FMUL.FTZ R147, R13.reuse, R143 ;  /* 0x0000008f0d937220 */ /* 0x040fe20000410000 */
[----:B------:R-:W-:Y:S01]  /*97c0*/  FMUL.FTZ R149, R14, R6 ;  /* 0x000000060e957220 */ /* 0x000fe20000410000 */
[----:B------:R-:W-:Y:S01]  /*97d0*/  FMUL.FTZ R150, R196, R102 ;  /* 0x00000066c4967220 */ /* 0x000fe20000410000 */
[-C--:B0-----:R-:W-:Y:S01]  /*97e0*/  FMUL.FTZ R142, R13, R145.reuse ;  /* 0x000000910d8e7220 */ /* 0x081fe20000410000 */
[----:B------:R0:W-:Y:S01]  /*97f0*/  STS [R121+0x870], R146 ;  /* 0x0008709279007388 */ /* 0x0001e20000000800 */
[-C--:B------:R-:W-:Y:S01]  /*9800*/  FFMA.FTZ R149, R3, R4.reuse, -R149 ;  /* 0x0000000403957223 */ /* 0x080fe20000010895 */
[C---:B------:R-:W-:Y:S01]  /*9810*/  FFMA.FTZ R147, R2.reuse, R145, R147 ;  /* 0x0000009102937223 */ /* 0x040fe20000010093 */
[----:B------:R-:W-:Y:S01]  /*9820*/  FFMA.FTZ R142, R2, R143, -R142 ;  /* 0x0000008f028e7223 */ /* 0x000fe2000001088e */
[----:B------:R2:W-:Y:S01]  /*9830*/  STS [R121+0x8a8], R238 ;  /* 0x0008a8ee79007388 */ /* 0x0005e20000000800 */
[----:B-1----:R-:W-:Y:S01]  /*9840*/  FMUL.FTZ R144, R14, R4 ;  /* 0x000000040e907220 */ /* 0x002fe20000410000 */
[----:B------:R-:W-:Y:S01]  /*9850*/  FADD.FTZ R147, RZ, R147 ;  /* 0x00000093ff937221 */ /* 0x000fe20000010000 */
[----:B------:R-:W-:Y:S01]  /*9860*/  FMUL.FTZ R166, R181, R102 ;  /* 0x00000066b5a67220 */ /* 0x000fe20000410000 */
[----:B------:R-:W-:Y:S01]  /*9870*/  FFMA.FTZ R7, R11, R7, -R164 ;  /* 0x000000070b077223 */ /* 0x000fe200000108a4 */
[----:B------:R-:W-:Y:S01]  /*9880*/  FMUL.FTZ R187, R194, R100 ;  /* 0x00000064c2bb7220 */ /* 0x000fe20000410000 */
[----:B0-----:R-:W-:Y:S01]  /*9890*/  FFMA.FTZ R146, R3, R6, R144 ;  /* 0x0000000603927223 */ /* 0x001fe20000010090 */
[----:B------:R-:W-:Y:S01]  /*98a0*/  FADD.FTZ R144, RZ, R142 ;  /* 0x0000008eff907221 */ /* 0x000fe20000010000 */
[-C--:B------:R-:W-:Y:S01]  /*98b0*/  FFMA.FTZ R142, R226, R161.reuse, R171 ;  /* 0x000000a1e28e7223 */ /* 0x080fe200000100ab */
[----:B------:R-:W-:Y:S01]  /*98c0*/  FMUL.FTZ R161, R225, R161 ;  /* 0x000000a1e1a17220 */ /* 0x000fe20000410000 */
[----:B------:R-:W-:Y:S01]  /*98d0*/  FADD.FTZ R147, R147, R146 ;  /* 0x0000009293937221 */ /* 0x000fe20000010000 */
[----:B------:R-:W-:Y:S01]  /*98e0*/  FADD.FTZ R149, R144, R149 ;  /* 0x0000009590957221 */ /* 0x000fe20000010000 */
[----:B------:R-:W-:Y:S01]  /*98f0*/  FMUL.FTZ R144, R197, R101 ;  /* 0x00000065c5907220 */ /* 0x000fe20000410000 */
[----:B--2---:R-:W-:Y:S01]  /*9900*/  FMUL.FTZ R238, R77, R188 ;  /* 0x000000bc4dee7220 */ /* 0x004fe20000410000 */
[-C--:B------:R-:W-:Y:S01]  /*9910*/  FFMA.FTZ R146, R226, R169.reuse, -R161 ;  /* 0x000000a9e2927223 */ /* 0x080fe200000108a1 */
[----:B------:R-:W-:Y:S01]  /*9920*/  FMUL.FTZ R188, R82, R169 ;  /* 0x000000a952bc7220 */ /* 0x000fe20000410000 */
[C---:B------:R-:W-:Y:S01]  /*9930*/  FMUL.FTZ R152, R211.reuse, R144 ;  /* 0x00000090d3987220 */ /* 0x040fe20000410000 */
[----:B------:R-:W-:Y:S01]  /*9940*/  FMUL.FTZ R161, R211, R148 ;  /* 0x00000094d3a17220 */ /* 0x000fe20000410000 */
[----:B------:R-:W-:Y:S01]  /*9950*/  FMUL.FTZ R169, R213, R150 ;  /* 0x00000096d5a97220 */ /* 0x000fe20000410000 */
[----:B------:R-:W-:Y:S01]  /*9960*/  FMUL.FTZ R173, R179, R100 ;  /* 0x00000064b3ad7220 */ /* 0x000fe20000410000 */
[C---:B------:R-:W-:Y:S01]  /*9970*/  FFMA.FTZ R152, R15.reuse, R148, R152 ;  /* 0x000000940f987223 */ /* 0x040fe20000010098 */
[----:B------:R-:W-:Y:S01]  /*9980*/  FFMA.FTZ R164, R15, R144, -R161 ;  /* 0x000000900fa47223 */ /* 0x000fe200000108a1 */
[-C--:B------:R-:W-:Y:S01]  /*9990*/  FMUL.FTZ R161, R213, R166.reuse ;  /* 0x000000a6d5a17220 */ /* 0x080fe20000410000 */
[----:B------:R-:W-:Y:S01]  /*99a0*/  FMUL.FTZ R201, R222, R187 ;  /* 0x000000bbdec97220 */ /* 0x000fe20000410000 */
[----:B------:R-:W-:Y:S01]  /*99b0*/  FADD.FTZ R147, R147, R152 ;  /* 0x0000009893937221 */ /* 0x000fe20000010000 */
[C---:B------:R-:W-:Y:S01]  /*99c0*/  FFMA.FTZ R152, R212.reuse, R166, R169 ;  /* 0x000000a6d4987223 */ /* 0x040fe200000100a9 */
[-C--:B------:R-:W-:Y:S01]  /*99d0*/  FMUL.FTZ R169, R195, R99.reuse ;  /* 0x00000063c3a97220 */ /* 0x080fe20000410000 */
[----:B------:R-:W-:Y:S01]  /*99e0*/  FADD.FTZ R149, R149, R164 ;  /* 0x000000a495957221 */ /* 0x000fe20000010000 */
[----:B------:R-:W-:Y:S01]  /*99f0*/  FFMA.FTZ R164, R212, R150, -R161 ;  /* 0x00000096d4a47223 */ /* 0x000fe200000108a1 */
[----:B------:R-:W-:Y:S01]  /*9a00*/  FMUL.FTZ R161, R180, R99 ;  /* 0x00000063b4a17220 */ /* 0x000fe20000410000 */
[----:B------:R-:W-:Y:S01]  /*9a10*/  FMUL.FTZ R171, R215, R169 ;  /* 0x000000a9d7ab7220 */ /* 0x000fe20000410000 */
[----:B------:R-:W-:Y:S01]  /*9a20*/  FADD.FTZ R147, R147, R152 ;  /* 0x0000009893937221 */ /* 0x000fe20000010000 */
[----:B------:R0:W-:Y:S01]  /*9a30*/  STS [R121+0x88c], R172 ;  /* 0x00088cac79007388 */ /* 0x0001e20000000800 */
[----:B------:R-:W-:Y:S01]  /*9a40*/  FADD.FTZ R149, R149, R164 ;  /* 0x000000a495957221 */ /* 0x000fe20000010000 */
[-C--:B------:R-:W-:Y:S01]  /*9a50*/  FFMA.FTZ R152, R214, R161.reuse, R171 ;  /* 0x000000a1d6987223 */ /* 0x080fe200000100ab */
[----:B------:R-:W-:Y:S01]  /*9a60*/  FMUL.FTZ R171, R215, R161 ;  /* 0x000000a1d7ab7220 */ /* 0x000fe20000410000 */
[----:B------:R-:W-:Y:S01]  /*9a70*/  FMUL.FTZ R203, R222, R173 ;  /* 0x000000addecb7220 */ /* 0x000fe20000410000 */
[----:B------:R1:W-:Y:S01]  /*9a80*/  STS [R121+0x874], R188 ;  /* 0x000874bc79007388 */ /* 0x0003e20000000800 */
[----:B------:R-:W-:Y:S01]  /*9a90*/  FADD.FTZ R147, R147, R152 ;  /* 0x0000009893937221 */ /* 0x000fe20000010000 */
[----:B------:R-:W-:Y:S01]  /*9aa0*/  FFMA.FTZ R152, R214, R169, -R171 ;  /* 0x000000a9d6987223 */ /* 0x000fe200000108ab */
[----:B------:R-:W-:Y:S01]  /*9ab0*/  FMUL.FTZ R240, R77, R220 ;  /* 0x000000dc4df07220 */ /* 0x000fe20000410000 */
[-C--:B------:R-:W-:Y:S01]  /*9ac0*/  FMUL.FTZ R198, R83, R173.reuse ;  /* 0x000000ad53c67220 */ /* 0x080fe20000410000 */
[----:B0-----:R-:W-:Y:S01]  /*9ad0*/  FFMA.FTZ R172, R224, R173, R201 ;  /* 0x000000ade0ac7223 */ /* 0x001fe200000100c9 */
[----:B------:R-:W-:Y:S01]  /*9ae0*/  FADD.FTZ R149, R149, R152 ;  /* 0x0000009895957221 */ /* 0x000fe20000010000 */
[----:B------:R-:W-:Y:S01]  /*9af0*/  FMUL.FTZ R220, R83, R187 ;  /* 0x000000bb53dc7220 */ /* 0x000fe20000410000 */
[----:B------:R-:W-:Y:S01]  /*9b00*/  FMUL.FTZ R164, R84, R161 ;  /* 0x000000a154a47220 */ /* 0x000fe20000410000 */
[----:B------:R-:W-:Y:S01]  /*9b10*/  FADD.FTZ R147, R147, R172 ;  /* 0x000000ac93937221 */ /* 0x000fe20000010000 */
[----:B-1----:R-:W-:Y:S01]  /*9b20*/  FFMA.FTZ R188, R224, R187, -R203 ;  /* 0x000000bbe0bc7223 */ /* 0x002fe200000108cb */
        /* <DEDUP_REMOVED lines=12> */
[----:B------:R-:W-:Y:S01]  /*9bf0*/  STS [R121+0x898], R238 ;  /* 0x000898ee79007388 */ /* 0x000fe20000000800 */
[----:B------:R-:W-:Y:S01]  /*9c00*/  FMUL.FTZ R146, R190, UR16 ;  /* 0x00000010be927c20 */ /* 0x000fe20008410000 */
[----:B------:R-:W-:Y:S01]  /*9c10*/  FADD.FTZ R140, R140, R135 ;  /* 0x000000878c8c7221 */ /* 0x000fe20000010000 */
[----:B------:R-:W-:Y:S01]  /*9c20*/  FADD.FTZ R141, R141, R138 ;  /* 0x0000008a8d8d7221 */ /* 0x000fe20000010000 */
[----:B------:R-:W-:Y:S01]  /*9c30*/  STS [R121+0x89c], R240 ;  /* 0x00089cf079007388 */ /* 0x000fe20000000800 */
[----:B------:R-:W-:Y:S01]  /*9c40*/  IADD3 R135, PT, PT, R24, 0x40, RZ ;  /* 0x0000004018877810 */ /* 0x000fe20007ffe0ff */
[----:B------:R-:W-:Y:S01]  /*9c50*/  FADD.FTZ R131, R140, R131 ;  /* 0x000000838c837221 */ /* 0x000fe20000010000 */
[----:B------:R-:W-:Y:S01]  /*9c60*/  FADD.FTZ R141, R141, R136 ;  /* 0x000000888d8d7221 */ /* 0x000fe20000010000 */
[----:B------:R-:W-:Y:S01]  /*9c70*/  FMUL.FTZ R136, R87, R4 ;  /* 0x0000000457887220 */ /* 0x000fe20000410000 */
[----:B------:R-:W-:Y:S01]  /*9c80*/  STS [R121+0x868], R198 ;  /* 0x000868c679007388 */ /* 0x000fe20000000800 */
[----:B------:R-:W-:Y:S01]  /*9c90*/  FADD.FTZ R138, R131, R130 ;  /* 0x00000082838a7221 */ /* 0x000fe20000010000 */
[----:B------:R-:W-:Y:S01]  /*9ca0*/  FADD.FTZ R4, R141, R132 ;  /* 0x000000848d047221 */ /* 0x000fe20000010000 */
[C---:B------:R-:W-:Y:S01]  /*9cb0*/  FMUL.FTZ R130, R88.reuse, R145 ;  /* 0x0000009158827220 */ /* 0x040fe20000410000 */
        /* <DEDUP_REMOVED lines=8> */
[-C--:B------:R-:W-:Y:S01]  /*9d40*/  LEA.HI R131, R131, R24.reuse, RZ, 0x1b ;  /* 0x0000001883837211 */ /* 0x080fe200078fd8ff */
[----:B------:R0:W-:Y:S01]  /*9d50*/  STS [R121+0x864], R152 ;  /* 0x0008649879007388 */ /* 0x0001e20000000800 */
[----:B------:R-:W-:Y:S01]  /*9d60*/  FADD.FTZ R170, R165, R170 ;  /* 0x000000aaa5aa7221 */ /* 0x000fe20000010000 */
[----:B------:R-:W-:Y:S01]  /*9d70*/  FADD.FTZ R4, R4, R139 ;  /* 0x0000008b04047221 */ /* 0x000fe20000010000 */
[----:B------:R-:W-:Y:S01]  /*9d80*/  LEA.HI R135, R135, R24, RZ, 0x1b ;  /* 0x0000001887877211 */ /* 0x000fe200078fd8ff */
[----:B------:R-:W-:Y:S01]  /*9d90*/  STS [R121+0x858], R166 ;  /* 0x000858a679007388 */ /* 0x000fe20000000800 */
[----:B------:R-:W-:Y:S01]  /*9da0*/  FADD.FTZ R139, R170, R7 ;  /* 0x00000007aa8b7221 */ /* 0x000fe20000010000 */
[----:B------:R-:W-:Y:S01]  /*9db0*/  FMUL.FTZ R7, R175, UR16 ;  /* 0x00000010af077c20 */ /* 0x000fe20008410000 */
[----:B------:R-:W-:Y:S01]  /*9dc0*/  LEA R131, R131, UR13, 0x2 ;  /* 0x0000000d83837c11 */ /* 0x000fe2000f8e10ff */
[----:B------:R1:W-:Y:S01]  /*9dd0*/  STS [R121+0x85c], R150 ;  /* 0x00085c9679007388 */ /* 0x0003e20000000800 */
[----:B------:R-:W-:Y:S01]  /*9de0*/  FMUL.FTZ R141, R18, R189 ;  /* 0x000000bd128d7220 */ /* 0x000fe20000410000 */
[----:B0-----:R-:W-:Y:S01]  /*9df0*/  LEA R152, R135, UR13, 0x2 ;  /* 0x0000000d87987c11 */ /* 0x001fe2000f8e10ff */
        /* <DEDUP_REMOVED lines=9> */
[----:B------:R3:W-:Y:S01]  /*9e90*/  STS [R121+0x848], R6 ;  /* 0x0008480679007388 */ /* 0x0007e20000000800 */
[----:B-1----:R-:W-:Y:S01]  /*9ea0*/  FMUL.FTZ R150, R183, UR16 ;  /* 0x00000010b7967c20 */ /* 0x002fe20008410000 */
[----:B0-----:R-:W-:Y:S01]  /*9eb0*/  FMUL.FTZ R148, R176, UR16 ;  /* 0x00000010b0947c20 */ /* 0x001fe20008410000 */
[----:B------:R-:W-:Y:S01]  /*9ec0*/  FMUL.FTZ R18, R184, UR16 ;  /* 0x00000010b8127c20 */ /* 0x000fe20008410000 */
[----:B------:R-:W-:Y:S01]  /*9ed0*/  STS [R121+0x84c], R136 ;  /* 0x00084c8879007388 */ /* 0x000fe20000000800 */
[----:B------:R-:W-:Y:S01]  /*9ee0*/  FFMA.FTZ R165, R174, UR15, R165 ;  /* 0x0000000faea57c23 */ /* 0x000fe200080100a5 */
[----:B--2---:R-:W-:Y:S01]  /*9ef0*/  FFMA.FTZ R144, R190, UR15, -R7 ;  /* 0x0000000fbe907c23 */ /* 0x004fe20008010807 */
[----:B------:R-:W-:Y:S01]  /*9f00*/  FMUL.FTZ R7, R177, UR16 ;  /* 0x00000010b1077c20 */ /* 0x000fe20008410000 */
[----:B------:R0:W-:Y:S01]  /*9f10*/  STS [R121+0x840], R130 ;  /* 0x0008408279007388 */ /* 0x0001e20000000800 */
[----:B------:R-:W-:Y:S01]  /*9f20*/  FFMA.FTZ R146, R175, UR15, R146 ;  /* 0x0000000faf927c23 */ /* 0x000fe20008010092 */
[----:B---3--:R-:W-:Y:S01]  /*9f30*/  LEA R6, R39, -R12, 0x1 ;  /* 0x8000000c27067211 */ /* 0x008fe200078e08ff */
[----:B------:R-:W-:Y:S01]  /*9f40*/  FMUL.FTZ R12, R174, UR16 ;  /* 0x00000010ae0c7c20 */ /* 0x000fe20008410000 */
[----:B------:R1:W-:Y:S01]  /*9f50*/  STS [R121+0x844], R132 ;  /* 0x0008448479007388 */ /* 0x0003e20000000800 */
[----:B------:R-:W-:Y:S01]  /*9f60*/  FFMA.FTZ R142, R192, UR15, -R7 ;  /* 0x0000000fc08e7c23 */ /* 0x000fe20008010807 */
[----:B------:R-:W-:Y:S01]  /*9f70*/  ISETP.GE.AND P1, PT, R6, 0x1, PT ;  /* 0x000000010600780c */ /* 0x000fe20003f26270 */
[----:B------:R-:W-:Y:S01]  /*9f80*/  FFMA.FTZ R143, R189, UR15, -R12 ;  /* 0x0000000fbd8f7c23 */ /* 0x000fe2000801080c */
[----:B------:R-:W-:Y:S01]  /*9f90*/  BAR.SYNC.DEFER_BLOCKING 0x0 ;  /* 0x0000000000007b1d */ /* 0x000fe20000010000 */
[----:B------:R-:W-:Y:S01]  /*9fa0*/  FMUL.FTZ R12, R192, UR16 ;  /* 0x00000010c00c7c20 */ /* 0x000fe20008410000 */
[----:B0-----:R-:W-:Y:S01]  /*9fb0*/  FMUL.FTZ R130, R182, UR16 ;  /* 0x00000010b6827c20 */ /* 0x001fe20008410000 */
[----:B------:R-:W-:Y:S01]  /*9fc0*/  FMUL.FTZ R7, R197, UR16 ;  /* 0x00000010c5077c20 */ /* 0x000fe20008410000 */
[----:B------:R-:W-:Y:S01]  /*9fd0*/  ISETP.GE.AND P2, PT, R6, 0x21, PT ;  /* 0x000000210600780c */ /* 0x000fe20003f46270 */
[----:B------:R-:W-:Y:S01]  /*9fe0*/  FFMA.FTZ R161, R177, UR15, R12 ;  /* 0x0000000fb1a17c23 */ /* 0x000fe2000801000c */
[----:B------:R-:W-:Y:S01]  /*9ff0*/  FMUL.FTZ R12, R194, UR16 ;  /* 0x00000010c20c7c20 */ /* 0x000fe20008410000 */
[----:B-1----:R-:W-:Y:S01]  /*a000*/  FMUL.FTZ R121, R181, UR16 ;  /* 0x00000010b5797c20 */ /* 0x002fe20008410000 */
[----:B------:R-:W-:Y:S01]  /*a010*/  ISETP.GE.AND P3, PT, R6, 0x41, PT ;  /* 0x000000410600780c */ /* 0x000fe20003f66270 */
[----:B------:R-:W-:Y:S01]  /*a020*/  FFMA.FTZ R148, R191, UR15, -R148 ;  /* 0x0000000fbf947c23 */ /* 0x000fe20008010894 */
[----:B------:R-:W-:Y:S01]  /*a030*/  FFMA.FTZ R147, R179, UR15, R12 ;  /* 0x0000000fb3937c23 */ /* 0x000fe2000801000c */
[C---:B------:R-:W-:Y:S01]  /*a040*/  FMUL.FTZ R12, R196.reuse, UR16 ;  /* 0x00000010c40c7c20 */ /* 0x040fe20008410000 */
[----:B------:R-:W-:Y:S01]  /*a050*/  FFMA.FTZ R136, R196, UR15, -R121 ;  /* 0x0000000fc4887c23 */ /* 0x000fe20008010879 */
[----:B------:R-:W-:Y:S01]  /*a060*/  FMUL.FTZ R121, R199, UR16 ;  /* 0x00000010c7797c20 */ /* 0x000fe20008410000 */
[----:B------:R-:W-:Y:S01]  /*a070*/  FFMA.FTZ R167, R176, UR15, R167 ;  /* 0x0000000fb0a77c23 */ /* 0x000fe200080100a7 */
[----:B------:R-:W-:Y:S01]  /*a080*/  FFMA.FTZ R137, R181, UR15, R12 ;  /* 0x0000000fb5897c23 */ /* 0x000fe2000801000c */
[----:B------:R-:W-:Y:S01]  /*a090*/  FMUL.FTZ R12, R133, UR16 ;  /* 0x00000010850c7c20 */ /* 0x000fe20008410000 */
[----:B------:R-:W-:Y:S01]  /*a0a0*/  FFMA.FTZ R140, R193, UR15, -R140 ;  /* 0x0000000fc18c7c23 */ /* 0x000fe2000801088c */
[----:B------:R-:W-:Y:S01]  /*a0b0*/  FFMA.FTZ R145, R178, UR15, R145 ;  /* 0x0000000fb2917c23 */ /* 0x000fe20008010091 */
[----:B------:R-:W-:Y:S01]  /*a0c0*/  FFMA.FTZ R149, R194, UR15, -R149 ;  /* 0x0000000fc2957c23 */ /* 0x000fe20008010895 */
[----:B------:R-:W-:Y:S01]  /*a0d0*/  FFMA.FTZ R138, R195, UR15, -R138 ;  /* 0x0000000fc38a7c23 */ /* 0x000fe2000801088a */
[----:B------:R-:W-:Y:S01]  /*a0e0*/  FFMA.FTZ R135, R180, UR15, R135 ;  /* 0x0000000fb4877c23 */ /* 0x000fe20008010087 */
[----:B------:R-:W-:Y:S01]  /*a0f0*/  FFMA.FTZ R130, R197, UR15, -R130 ;  /* 0x0000000fc5827c23 */ /* 0x000fe20008010882 */
[----:B------:R-:W-:Y:S01]  /*a100*/  FFMA.FTZ R132, R182, UR15, R7 ;  /* 0x0000000fb6847c23 */ /* 0x000fe20008010007 */
[----:B------:R0:W1:Y:S01]  /*a110*/  LDS R169, [R131+0x8c0] ;  /* 0x0008c00083a97984 */ /* 0x0000620000000800 */
[----:B------:R-:W-:Y:S01]  /*a120*/  FFMA.FTZ R12, R183, UR15, R12 ;  /* 0x0000000fb70c7c23 */ /* 0x000fe2000801000c */
[----:B------:R-:W-:Y:S01]  /*a130*/  FFMA.FTZ R18, R199, UR15, -R18 ;  /* 0x0000000fc7127c23 */ /* 0x000fe20008010812 */
[----:B------:R-:W-:Y:S01]  /*a140*/  FFMA.FTZ R121, R184, UR15, R121 ;  /* 0x0000000fb8797c23 */ /* 0x000fe20008010079 */
[----:B0-----:R-:W-:Y:S01]  /*a150*/  FFMA.FTZ R131, R133, UR15, -R150 ;  /* 0x0000000f85837c23 */ /* 0x001fe20008010896 */
[----:B------:R-:W-:Y:S06]  /*a160*/  @!P1 BRA `(.L_x_14853) ;  /* 0x0000000000109947 */ /* 0x000fec0003800000 */
[----:B------:R-:W-:-:S04]  /*a170*/  LEA.HI R7, R24, R24, RZ, 0x1b ;  /* 0x0000001818077211 */ /* 0x000fc800078fd8ff */
[----:B------:R-:W-:-:S06]  /*a180*/  LEA R7, R7, UR13, 0x2 ;  /* 0x0000000d07077c11 */ /* 0x000fcc000f8e10ff */
[----:B------:R-:W0:Y:S04]  /*a190*/  LDS R7, [R7+0x840] ;  /* 0x0008400007077984 */ /* 0x000e280000000800 */
[----:B0-----:R0:W-:Y:S02]  /*a1a0*/  REDG.E.ADD.F32.FTZ.RN.STRONG.GPU desc[UR18][R8.64], R7 ;  /* 0x00000007080079a6 */ /* 0x0011e4000c12f312 */
.L_x_14853:
[----:B------:R-:W-:Y:S05]  /*a1b0*/  BSYNC.RECONVERGENT B0 ;  /* 0x0000000000007941 */ /* 0x000fea0003800200 */
.L_x_14852:
[----:B------:R-:W-:Y:S04]  /*a1c0*/  BSSY.RECONVERGENT B0, `(.L_x_14854) ;  /* 0x0000003000007945 */ /* 0x000fe80003800200 */
[----:B------:R-:W-:Y:S05]  /*a1d0*/  @!P2 BRA `(.L_x_14855) ;  /* 0x000000000004a947 */ /* 0x000fea0003800000 */
[----:B-1----:R2:W-:Y:S02]  /*a1e0*/  REDG.E.ADD.F32.FTZ.RN.STRONG.GPU desc[UR18][R8.64+0x80], R169 ;  /* 0x000080a9080079a6 */ /* 0x0025e4000c12f312 */
.L_x_14855:
[----:B------:R-:W-:Y:S05]  /*a1f0*/  BSYNC.RECONVERGENT B0 ;  /* 0x0000000000007941 */ /* 0x000fea0003800200 */
.L_x_14854:
[----:B0-----:R0:W3:Y:S01]  /*a200*/  LDS R7, [R152+0x940] ;  /* 0x0009400098077984 */ /* 0x0010e20000000800 */
[----:B------:R-:W-:Y:S01]  /*a210*/  BSSY.RECONVERGENT B0, `(.L_x_14856) ;  /* 0x0000005000007945 */ /* 0x000fe20003800200 */
[C---:B-12---:R-:W-:Y:S02]  /*a220*/  IADD3 R169, PT, PT, R24.reuse, 0x60, RZ ;  /* 0x0000006018a97810 */ /* 0x046fe40007ffe0ff */
[----:B------:R-:W-:Y:S01]  /*a230*/  IADD3 R171, PT, PT, R24, 0x80, RZ ;  /* 0x0000008018ab7810 */ /* 0x000fe20007ffe0ff */
[----:B------:R-:W-:Y:S06]  /*a240*/  @!P3 BRA `(.L_x_14857) ;  /* 0x000000000004b947 */ /* 0x000fec0003800000 */
[----:B---3--:R1:W-:Y:S02]  /*a250*/  REDG.E.ADD.F32.FTZ.RN.STRONG.GPU desc[UR18][R8.64+0x100], R7 ;  /* 0x00010007080079a6 */ /* 0x0083e4000c12f312 */
.L_x_14857:
[----:B------:R-:W-:Y:S05]  /*a260*/  BSYNC.RECONVERGENT B0 ;  /* 0x0000000000007941 */ /* 0x000fea0003800200 */
.L_x_14856:
[----:B-1-3--:R-:W-:Y:S01]  /*a270*/  IADD3 R7, PT, PT, R24, 0xa0, RZ ;  /* 0x000000a018077810 */ /* 0x00afe20007ffe0ff */
        /* <DEDUP_REMOVED lines=16> */
.L_x_14859:
[----:B------:R-:W-:Y:S05]  /*a380*/  BSYNC.RECONVERGENT B0 ;  /* 0x0000000000007941 */ /* 0x000fea0003800200 */
.L_x_14858:
[----:B-12---:R1:W2:Y:S01]  /*a390*/  LDS R7, [R171+0xa40] ;  /* 0x000a4000ab077984 */ /* 0x0062a20000000800 */
[----:B------:R-:W-:Y:S01]  /*a3a0*/  BSSY.RECONVERGENT B0, `(.L_x_14860) ;  /* 0x0000006000007945 */ /* 0x000fe20003800200 */
[----:B------:R-:W-:Y:S02]  /*a3b0*/  IADD3 R169, PT, PT, R24, 0xe0, RZ ;  /* 0x000000e018a97810 */ /* 0x000fe40007ffe0ff */
[----:B------:R-:W-:Y:S02]  /*a3c0*/  LEA.HI R173, R173, R24, RZ, 0x1b ;  /* 0x00000018adad7211 */ /* 0x000fe400078fd8ff */
[----:B------:R-:W-:Y:S01]  /*a3d0*/  LEA R150, R150, UR13, 0x2 ;  /* 0x0000000d96967c11 */ /* 0x000fe2000f8e10ff */
[----:B------:R-:W-:Y:S06]  /*a3e0*/  @!P1 BRA `(.L_x_14861) ;  /* 0x0000000000049947 */ /* 0x000fec0003800000 */
[----:B--2---:R3:W-:Y:S02]  /*a3f0*/  REDG.E.ADD.F32.FTZ.RN.STRONG.GPU desc[UR18][R8.64+0x200], R7 ;  /* 0x00020007080079a6 */ /* 0x0047e4000c12f312 */
.L_x_14861:
[----:B------:R-:W-:Y:S05]  /*a400*/  BSYNC.RECONVERGENT B0 ;  /* 0x0000000000007941 */ /* 0x000fea0003800200 */
.L_x_14860:
[----:B--23--:R2:W3:Y:S01]  /*a410*/  LDS R7, [R150+0xac0] ;  /* 0x000ac00096077984 */ /* 0x00c4e20000000800 */
[----:B------:R-:W-:Y:S01]  /*a420*/  BSSY.RECONVERGENT B0, `(.L_x_14862) ;  /* 0x0000006000007945 */ /* 0x000fe20003800200 */
[----:B-1----:R-:W-:Y:S02]  /*a430*/  IADD3 R171, PT, PT, R24, 0x100, RZ ;  /* 0x0000010018ab7810 */ /* 0x002fe40007ffe0ff */
[----:B------:R-:W-:Y:S02]  /*a440*/  LEA.HI R169, R169, R24, RZ, 0x1b ;  /* 0x00000018a9a97211 */ /* 0x000fe400078fd8ff */
[----:B------:R-:W-:Y:S01]  /*a450*/  LEA R173, R173, UR13, 0x2 ;  /* 0x0000000dadad7c11 */ /* 0x000fe2000f8e10ff */
[----:B------:R-:W-:Y:S06]  /*a460*/  @!P2 BRA `(.L_x_14863) ;  /* 0x000000000004a947 */ /* 0x000fec0003800000 */
[----:B---3--:R1:W-:Y:S02]  /*a470*/  REDG.E.ADD.F32.FTZ.RN.STRONG.GPU desc[UR18][R8.64+0x280], R7 ;  /* 0x00028007080079a6 */ /* 0x0083e4000c12f312 */
.L_x_14863:
[----:B------:R-:W-:Y:S05]  /*a480*/  BSYNC.RECONVERGENT B0 ;  /* 0x0000000000007941 */ /* 0x000fea0003800200 */
.L_x_14862:
[----:B-1-3--:R1:W3:Y:S01]  /*a490*/  LDS R7, [R173+0xb40] ;  /* 0x000b4000ad077984 */ /* 0x00a2e20000000800 */
[----:B------:R-:W-:Y:S01]  /*a4a0*/  BSSY.RECONVERGENT B0, `(.L_x_14864) ;  /* 0x0000005000007945 */ /* 0x000fe20003800200 */
[----:B------:R-:W-:Y:S02]  /*a4b0*/  LEA.HI R171, R171, R24, RZ, 0x1b ;  /* 0x00000018abab7211 */ /* 0x000fe400078fd8ff */
[----:B------:R-:W-:Y:S01]  /*a4c0*/  LEA R169, R169, UR13, 0x2 ;  /* 0x0000000da9a97c11 */ /* 0x000fe2000f8e10ff */
[----:B------:R-:W-:Y:S06]  /*a4d0*/  @!P3 BRA `(.L_x_14865) ;  /* 0x000000000004b947 */ /* 0x000fec0003800000 */
[----:B---3--:R4:W-:Y:S02]  /*a4e0*/  REDG.E.ADD.F32.FTZ.RN.STRONG.GPU desc[UR18][R8.64+0x300], R7 ;  /* 0x00030007080079a6 */ /* 0x0089e4000c12f312 */
.L_x_14865:
[----:B------:R-:W-:Y:S05]  /*a4f0*/  BSYNC.RECONVERGENT B0 ;  /* 0x0000000000007941 */ /* 0x000fea0003800200 */
.L_x_14864:
[----:B---34-:R3:W4:Y:S01]  /*a500*/  LDS R7, [R169+0xbc0] ;  /* 0x000bc000a9077984 */ /* 0x0187220000000800 */
[----:B------:R-:W-:Y:S01]  /*a510*/  BSSY.RECONVERGENT B0, `(.L_x_14866) ;  /* 0x0000004000007945 */ /* 0x000fe20003800200 */
[----:B------:R-:W-:-:S03]  /*a520*/  LEA R171, R171, UR13, 0x2 ;  /* 0x0000000dabab7c11 */ /* 0x000fc6000f8e10ff */
[----:B------:R-:W-:Y:S05]  /*a530*/  @!P4 BRA `(.L_x_14867) ;  /* 0x000000000004c947 */ /* 0x000fea0003800000 */
[----:B----4-:R4:W-:Y:S02]  /*a540*/  REDG.E.ADD.F32.FTZ.RN.STRONG.GPU desc[UR18][R8.64+0x380], R7 ;  /* 0x00038007080079a6 */ /* 0x0109e4000c12f312 */
.L_x_14867:
[----:B------:R-:W-:Y:S05]  /*a550*/  BSYNC.RECONVERGENT B0 ;  /* 0x0000000000007941 */ /* 0x000fea0003800200 */
.L_x_14866:
[----:B----4-:R4:W0:Y:S01]  /*a560*/  LDS R7, [R171+0xc40] ;  /* 0x000c4000ab077984 */ /* 0x0108220000000800 */
[----:B------:R-:W-:Y:S04]  /*a570*/  BSSY.RECONVERGENT B0, `(.L_x_14868) ;  /* 0x0000003000007945 */ /* 0x000fe80003800200 */
[----:B------:R-:W-:Y:S05]  /*a580*/  @!P5 BRA `(.L_x_14869) ;  /* 0x000000000004d947 */ /* 0x000fea0003800000 */
[----:B0-----:R0:W-:Y:S02]  /*a590*/  REDG.E.ADD.F32.FTZ.RN.STRONG.GPU desc[UR18][R8.64+0x400], R7 ;  /* 0x00040007080079a6 */ /* 0x0011e4000c12f312 */
.L_x_14869:
[----:B------:R-:W-:Y:S05]  /*a5a0*/  BSYNC.RECONVERGENT B0 ;  /* 0x0000000000007941 */ /* 0x000fea0003800200 */
.L_x_14868:
[C---:B0-----:R-:W-:Y:S01]  /*a5b0*/  IADD3 R7, PT, PT, R24.reuse, 0x120, RZ ;  /* 0x0000012018077810 */ /* 0x041fe20007ffe0ff */
[----:B------:R-:W-:Y:S01]  /*a5c0*/  BSSY.RECONVERGENT B0, `(.L_x_14870) ;  /* 0x0000038000007945 */ /* 0x000fe20003800200 */
[C---:B------:R-:W-:Y:S02]  /*a5d0*/  IADD3 R233, PT, PT, R24.reuse, 0x280, RZ ;  /* 0x0000028018e97810 */ /* 0x040fe40007ffe0ff */
[-C--:B------:R-:W-:Y:S02]  /*a5e0*/  LEA.HI R198, R7, R24.reuse, RZ, 0x1b ;  /* 0x0000001807c67211 */ /* 0x080fe400078fd8ff */
[C---:B------:R-:W-:Y:S02]  /*a5f0*/  IADD3 R231, PT, PT, R24.reuse, 0x3a0, RZ ;  /* 0x000003a018e77810 */ /* 0x040fe40007ffe0ff */
[----:B------:R-:W-:Y:S02]  /*a600*/  LEA.HI R164, R233, R24, RZ, 0x1b ;  /* 0x00000018e9a47211 */ /* 0x000fe400078fd8ff */
[----:B------:R-:W-:-:S02]  /*a610*/  IADD3 R219, PT, PT, R24, 0x3c0, RZ ;  /* 0x000003c018db7810 */ /* 0x000fc40007ffe0ff */
[----:B------:R-:W-:Y:S02]  /*a620*/  IADD3 R233, PT, PT, R24, 0x3e0, RZ ;  /* 0x000003e018e97810 */ /* 0x000fe40007ffe0ff */
[----:B------:R-:W-:Y:S02]  /*a630*/  LEA R232, R198, UR13, 0x2 ;  /* 0x0000000dc6e87c11 */ /* 0x000fe4000f8e10ff */
[-C--:B------:R-:W-:Y:S02]  /*a640*/  LEA.HI R198, R231, R24.reuse, RZ, 0x1b ;  /* 0x00000018e7c67211 */ /* 0x080fe400078fd8ff */
[-C--:B------:R-:W-:Y:S02]  /*a650*/  LEA.HI R231, R219, R24.reuse, RZ, 0x1b ;  /* 0x00000018dbe77211 */ /* 0x080fe400078fd8ff */
[----:B------:R-:W-:Y:S02]  /*a660*/  LEA.HI R219, R233, R24, RZ, 0x1b ;  /* 0x00000018e9db7211 */ /* 0x000fe400078fd8ff */
[----:B------:R0:W0:Y:S01]  /*a670*/  LDS R233, [R232+0xcc0] ;  /* 0x000cc000e8e97984 */ /* 0x0000220000000800 */
[----:B------:R-:W-:-:S02]  /*a680*/  ISETP.GE.AND P1, PT, R6, 0x121, PT ;  /* 0x000001210600780c */ /* 0x000fc40003f26270 */
[C---:B---3--:R-:W-:Y:S02]  /*a690*/  IADD3 R169, PT, PT, R24.reuse, 0x140, RZ ;  /* 0x0000014018a97810 */ /* 0x048fe40007ffe0ff */
[C---:B----4-:R-:W-:Y:S02]  /*a6a0*/  IADD3 R171, PT, PT, R24.reuse, 0x240, RZ ;  /* 0x0000024018ab7810 */ /* 0x050fe40007ffe0ff */
[C---:B------:R-:W-:Y:S02]  /*a6b0*/  IADD3 R217, PT, PT, R24.reuse, 0x160, RZ ;  /* 0x0000016018d97810 */ /* 0x040fe40007ffe0ff */
[C---:B------:R-:W-:Y:S02]  /*a6c0*/  IADD3 R205, PT, PT, R24.reuse, 0x180, RZ ;  /* 0x0000018018cd7810 */ /* 0x040fe40007ffe0ff */
[C---:B------:R-:W-:Y:S02]  /*a6d0*/  IADD3 R203, PT, PT, R24.reuse, 0x1a0, RZ ;  /* 0x000001a018cb7810 */ /* 0x040fe40007ffe0ff */
[----:B------:R-:W-:-:S02]  /*a6e0*/  IADD3 R189, PT, PT, R24, 0x1c0, RZ ;  /* 0x000001c018bd7810 */ /* 0x000fc40007ffe0ff */
[C---:B------:R-:W-:Y:S02]  /*a6f0*/  IADD3 R201, PT, PT, R24.reuse, 0x1e0, RZ ;  /* 0x000001e018c97810 */ /* 0x040fe40007ffe0ff */
[C---:B------:R-:W-:Y:S02]  /*a700*/  IADD3 R251, PT, PT, R24.reuse, 0x200, RZ ;  /* 0x0000020018fb7810 */ /* 0x040fe40007ffe0ff */
[C---:B------:R-:W-:Y:S02]  /*a710*/  IADD3 R187, PT, PT, R24.reuse, 0x220, RZ ;  /* 0x0000022018bb7810 */ /* 0x040fe40007ffe0ff */
[C---:B-1----:R-:W-:Y:S02]  /*a720*/  IADD3 R173, PT, PT, R24.reuse, 0x260, RZ ;  /* 0x0000026018ad7810 */ /* 0x042fe40007ffe0ff */
        /* <DEDUP_REMOVED lines=24> */
[-C--:B--2---:R-:W-:Y:S02]  /*a8b0*/  LEA.HI R150, R247, R24.reuse, RZ, 0x1b ;  /* 0x00000018f7967211 */ /* 0x084fe400078fd8ff */
[----:B------:R-:W-:-:S02]  /*a8c0*/  LEA.HI R7, R249, R24, RZ, 0x1b ;  /* 0x00000018f9077211 */ /* 0x000fc400078fd8ff */
[C---:B------:R-:W-:Y:S02]  /*a8d0*/  ISETP.GE.AND P2, PT, R6.reuse, 0x141, PT ;  /* 0x000001410600780c */ /* 0x040fe40003f46270 */
[C---:B------:R-:W-:Y:S02]  /*a8e0*/  ISETP.GE.AND P3, PT, R6.reuse, 0x161, PT ;  /* 0x000001610600780c */ /* 0x040fe40003f66270 */
[C---:B------:R-:W-:Y:S02]  /*a8f0*/  ISETP.GE.AND P4, PT, R6.reuse, 0x181, PT ;  /* 0x000001810600780c */ /* 0x040fe40003f86270 */
[----:B------:R-:W-:Y:S02]  /*a900*/  ISETP.GE.AND P5, PT, R6, 0x1a1, PT ;  /* 0x000001a10600780c */ /* 0x000fe40003fa6270 */
[----:B------:R-:W-:Y:S01]  /*a910*/  LEA R220, R220, UR13, 0x2 ;  /* 0x0000000ddcdc7c11 */ /* 0x000fe2000f8e10ff */
[----:B0-----:R-:W-:Y:S10]  /*a920*/  @!P1 BRA `(.L_x_14871) ;  /* 0x0000000000049947 */ /* 0x001ff40003800000 */
[----:B------:R0:W-:Y:S02]  /*a930*/  REDG.E.ADD.F32.FTZ.RN.STRONG.GPU desc[UR18][R8.64+0x480], R233 ;  /* 0x000480e9080079a6 */ /* 0x0001e4000c12f312 */
.L_x_14871:
[----:B------:R-:W-:Y:S05]  /*a940*/  BSYNC.RECONVERGENT B0 ;  /* 0x0000000000007941 */ /* 0x000fea0003800200 */
.L_x_14870:
[----:B------:R-:W-:Y:S01]  /*a950*/  LEA R232, R217, UR13, 0x2 ;  /* 0x0000000dd9e87c11 */ /* 0x000fe2000f8e10ff */
[----:B------:R-:W-:Y:S01]  /*a960*/  BSSY.RECONVERGENT B0, `(.L_x_14872) ;  /* 0x0000004000007945 */ /* 0x000fe20003800200 */
[----:B------:R1:W2:Y:S03]  /*a970*/  LDS R217, [R220+0xd40] ;  /* 0x000d4000dcd97984 */ /* 0x0002a60000000800 */
[----:B------:R-:W-:Y:S05]  /*a980*/  @!P2 BRA `(.L_x_14873) ;  /* 0x000000000004a947 */ /* 0x000fea0003800000 */
[----:B--2---:R3:W-:Y:S02]  /*a990*/  REDG.E.ADD.F32.FTZ.RN.STRONG.GPU desc[UR18][R8.64+0x500], R217 ;  /* 0x000500d9080079a6 */ /* 0x0047e4000c12f312 */
.L_x_14873:
[----:B------:R-:W-:Y:S05]  /*a9a0*/  BSYNC.RECONVERGENT B0 ;  /* 0x0000000000007941 */ /* 0x000fea0003800200 */
.L_x_14872:
[----:B--23--:R-:W-:Y:S01]  /*a9b0*/  LEA R217, R205, UR13, 0x2 ;  /* 0x0000000dcdd97c11 */ /* 0x00cfe2000f8e10ff */
[----:B------:R-:W-:Y:S01]  /*a9c0*/  BSSY.RECONVERGENT B0, `(.L_x_14874) ;  /* 0x0000004000007945 */ /* 0x000fe20003800200 */
[----:B------:R2:W3:Y:S03]  /*a9d0*/  LDS R205, [R232+0xdc0] ;  /* 0x000dc000e8cd7984 */ /* 0x0004e60000000800 */
[----:B------:R-:W-:Y:S05]  /*a9e0*/  @!P3 BRA `(.L_x_14875) ;  /* 0x000000000004b947 */ /* 0x000fea0003800000 */
[----:B---3--:R4:W-:Y:S02]  /*a9f0*/  REDG.E.ADD.F32.FTZ.RN.STRONG.GPU desc[UR18][R8.64+0x580], R205 ;  /* 0x000580cd080079a6 */ /* 0x0089e4000c12f312 */
.L_x_14875:
[----:B------:R-:W-:Y:S05]  /*aa00*/  BSYNC.RECONVERGENT B0 ;  /* 0x0000000000007941 */ /* 0x000fea0003800200 */
.L_x_14874:
[----:B---34-:R-:W-:Y:S01]  /*aa10*/  LEA R205, R203, UR13, 0x2 ;  /* 0x0000000dcbcd7c11 */ /* 0x018fe2000f8e10ff */
[----:B------:R-:W-:Y:S01]  /*aa20*/  BSSY.RECONVERGENT B0, `(.L_x_14876) ;  /* 0x0000004000007945 */ /* 0x000fe20003800200 */
[----:B------:R3:W4:Y:S03]  /*aa30*/  LDS R203, [R217+0xe40] ;  /* 0x000e4000d9cb7984 */ /* 0x0007260000000800 */
[----:B------:R-:W-:Y:S05]  /*aa40*/  @!P4 BRA `(.L_x_14877) ;  /* 0x000000000004c947 */ /* 0x000fea0003800000 */
[----:B----4-:R4:W-:Y:S02]  /*aa50*/  REDG.E.ADD.F32.FTZ.RN.STRONG.GPU desc[UR18][R8.64+0x600], R203 ;  /* 0x000600cb080079a6 */ /* 0x0109e4000c12f312 */
.L_x_14877:
[----:B------:R-:W-:Y:S05]  /*aa60*/  BSYNC.RECONVERGENT B0 ;  /* 0x0000000000007941 */ /* 0x000fea0003800200 */
.L_x_14876:
[----:B----4-:R4:W0:Y:S01]  /*aa70*/  LDS R203, [R205+0xec0] ;  /* 0x000ec000cdcb7984 */ /* 0x0108220000000800 */
[----:B------:R-:W-:Y:S04]  /*aa80*/  BSSY.RECONVERGENT B0, `(.L_x_14878) ;  /* 0x0000003000007945 */ /* 0x000fe80003800200 */
[----:B------:R-:W-:Y:S05]  /*aa90*/  @!P5 BRA `(.L_x_14879) ;  /* 0x000000000004d947 */ /* 0x000fea0003800000 */
[----:B0-----:R0:W-:Y:S02]  /*aaa0*/  REDG.E.ADD.F32.FTZ.RN.STRONG.GPU desc[UR18][R8.64+0x680], R203 ;  /* 0x000680cb080079a6 */ /* 0x0011e4000c12f312 */
.L_x_14879:
[----:B------:R-:W-:Y:S05]  /*aab0*/  BSYNC.RECONVERGENT B0 ;  /* 0x0000000000007941 */ /* 0x000fea0003800200 */
.L_x_14878:
        /* <DEDUP_REMOVED lines=12> */
.L_x_14881:
[----:B------:R-:W-:Y:S05]  /*ab80*/  BSYNC.RECONVERGENT B0 ;  /* 0x0000000000007941 */ /* 0x000fea0003800200 */
.L_x_14880:
[----:B0-----:R0:W0:Y:S01]  /*ab90*/  LDS R189, [R201+0xfc0] ;  /* 0x000fc000c9bd7984 */ /* 0x0010220000000800 */
[----:B------:R-:W-:Y:S01]  /*aba0*/  BSSY.RECONVERGENT B0, `(.L_x_14882) ;  /* 0x0000004000007945 */ /* 0x000fe20003800200 */
[----:B------:R-:W-:-:S03]  /*abb0*/  LEA R188, R188, UR13, 0x2 ;  /* 0x0000000dbcbc7c11 */ /* 0x000fc6000f8e10ff */
[----:B------:R-:W-:Y:S05]  /*abc0*/  @!P1 BRA `(.L_x_14883) ;  /* 0x0000000000049947 */ /* 0x000fea0003800000 */
[----:B0-----:R0:W-:Y:S02]  /*abd0*/  REDG.E.ADD.F32.FTZ.RN.STRONG.GPU desc[UR18][R8.64+0x780], R189 ;  /* 0x000780bd080079a6 */ /* 0x0011e4000c12f312 */
.L_x_14883:
[----:B------:R-:W-:Y:S05]  /*abe0*/  BSYNC.RECONVERGENT B0 ;  /* 0x0000000000007941 */ /* 0x000fea0003800200 */
.L_x_14882:
[----:B0-----:R-:W-:Y:S01]  /*abf0*/  LEA R189, R187, UR13, 0x2 ;  /* 0x0000000dbbbd7c11 */ /* 0x001fe2000f8e10ff */
[----:B------:R-:W-:Y:S01]  /*ac00*/  BSSY.RECONVERGENT B0, `(.L_x_14884) ;  /* 0x0000004000007945 */ /* 0x000fe20003800200 */
[----:B------:R0:W0:Y:S03]  /*ac10*/  LDS R187, [R188+0x1040] ;  /* 0x00104000bcbb7984 */ /* 0x0000260000000800 */
[----:B------:R-:W-:Y:S05]  /*ac20*/  @!P2 BRA `(.L_x_14885) ;  /* 0x000000000004a947 */ /* 0x000fea0003800000 */
[----:B0-----:R0:W-:Y:S02]  /*ac30*/  REDG.E.ADD.F32.FTZ.RN.STRONG.GPU desc[UR18][R8.64+0x800], R187 ;  /* 0x000800bb080079a6 */ /* 0x0011e4000c12f312 */
.L_x_14885:
[----:B------:R-:W-:Y:S05]  /*ac40*/  BSYNC.RECONVERGENT B0 ;  /* 0x0000000000007941 */ /* 0x000fea0003800200 */
.L_x_14884:
[----:B0-----:R0:W0:Y:S01]  /*ac50*/  LDS R187, [R189+0x10c0] ;  /* 0x0010c000bdbb7984 */ /* 0x0010220000000800 */
[----:B------:R-:W-:Y:S01]  /*ac60*/  BSSY.RECONVERGENT B0, `(.L_x_14886) ;  /* 0x0000004000007945 */ /* 0x000fe20003800200 */
[----:B------:R-:W-:-:S03]  /*ac70*/  LEA R186, R186, UR13, 0x2 ;  /* 0x0000000dbaba7c11 */ /* 0x000fc6000f8e10ff */
[----:B------:R-:W-:Y:S05]  /*ac80*/  @!P3 BRA `(.L_x_14887) ;  /* 0x000000000004b947 */ /* 0x000fea0003800000 */
[----:B0-----:R0:W-:Y:S02]  /*ac90*/  REDG.E.ADD.F32.FTZ.RN.STRONG.GPU desc[UR18][R8.64+0x880], R187 ;  /* 0x000880bb080079a6 */ /* 0x0011e4000c12f312 */
.L_x_14887:
[----:B------:R-:W-:Y:S05]  /*aca0*/  BSYNC.RECONVERGENT B0 ;  /* 0x0000000000007941 */ /* 0x000fea0003800200 */
.L_x_14886:
[----:B0-----:R-:W-:Y:S01]  /*acb0*/  LEA R187, R173, UR13, 0x2 ;  /* 0x0000000dadbb7c11 */ /* 0x001fe2000f8e10ff */
[----:B------:R-:W-:Y:S01]  /*acc0*/  BSSY.RECONVERGENT B0, `(.L_x_14888) ;  /* 0x0000004000007945 */ /* 0x000fe20003800200 */
[----:B------:R0:W0:Y:S03]  /*acd0*/  LDS R173, [R186+0x1140] ;  /* 0x00114000baad7984 */ /* 0x0000260000000800 */
[----:B------:R-:W-:Y:S05]  /*ace0*/  @!P4 BRA `(.L_x_14889) ;  /* 0x000000000004c947 */ /* 0x000fea0003800000 */
[----:B0-----:R0:W-:Y:S02]  /*acf0*/  REDG.E.ADD.F32.FTZ.RN.STRONG.GPU desc[UR18][R8.64+0x900], R173 ;  /* 0x000900ad080079a6 */ /* 0x0011e4000c12f312 */
.L_x_14889:
[----:B------:R-:W-:Y:S05]  /*ad00*/  BSYNC.RECONVERGENT B0 ;  /* 0x0000000000007941 */ /* 0x000fea0003800200 */
.L_x_14888:
[----:B0-----:R0:W0:Y:S01]  /*ad10*/  LDS R173, [R187+0x11c0] ;  /* 0x0011c000bbad7984 */ /* 0x0010220000000800 */
[----:B------:R-:W-:Y:S04]  /*ad20*/  BSSY.RECONVERGENT B0, `(.L_x_14890) ;  /* 0x0000003000007945 */ /* 0x000fe80003800200 */
[----:B------:R-:W-:Y:S05]  /*ad30*/  @!P5 BRA `(.L_x_14891) ;  /* 0x000000000004d947 */ /* 0x000fea0003800000 */
[----:B0-----:R0:W-:Y:S02]  /*ad40*/  REDG.E.ADD.F32.FTZ.RN.STRONG.GPU desc[UR18][R8.64+0x980], R173 ;  /* 0x000980ad080079a6 */ /* 0x0011e4000c12f312 */
.L_x_14891:
[----:B------:R-:W-:Y:S05]  /*ad50*/  BSYNC.RECONVERGENT B0 ;  /* 0x0000000000007941 */ /* 0x000fea0003800200 */
.L_x_14890:
        /* <DEDUP_REMOVED lines=12> */
.L_x_14893:
[----:B------:R-:W-:Y:S05]  /*ae20*/  BSYNC.RECONVERGENT B0 ;  /* 0x0000000000007941 */ /* 0x000fea0003800200 */
.L_x_14892:
[----:B0-----:R-:W-:Y:S01]  /*ae30*/  LEA R164, R171, UR13, 0x2 ;  /* 0x0000000daba47c11 */ /* 0x001fe2000f8e10ff */
[----:B------:R-:W-:Y:S01]  /*ae40*/  BSSY.RECONVERGENT B0, `(.L_x_14894) ;  /* 0x0000004000007945 */ /* 0x000fe20003800200 */
[----:B------:R0:W0:Y:S03]  /*ae50*/  LDS R171, [R172+0x12c0] ;  /* 0x0012c000acab7984 */ /* 0x0000260000000800 */
[----:B------:R-:W-:Y:S05]  /*ae60*/  @!P1 BRA `(.L_x_14895) ;  /* 0x0000000000049947 */ /* 0x000fea0003800000 */
[----:B0-----:R0:W-:Y:S02]  /*ae70*/  REDG.E.ADD.F32.FTZ.RN.STRONG.GPU desc[UR18][R8.64+0xa80], R171 ;  /* 0x000a80ab080079a6 */ /* 0x0011e4000c12f312 */
.L_x_14895:
[----:B------:R-:W-:Y:S05]  /*ae80*/  BSYNC.RECONVERGENT B0 ;  /* 0x0000000000007941 */ /* 0x000fea0003800200 */
.L_x_14894:
[----:B0-----:R0:W0:Y:S01]  /*ae90*/  LDS R171, [R164+0x1340] ;  /* 0x00134000a4ab7984 */ /* 0x0010220000000800 */
[----:B------:R-:W-:Y:S01]  /*aea0*/  BSSY.RECONVERGENT B0, `(.L_x_14896) ;  /* 0x0000004000007945 */ /* 0x000fe20003800200 */
[----:B------:R-:W-:-:S03]  /*aeb0*/  LEA R170, R170, UR13, 0x2 ;  /* 0x0000000daaaa7c11 */ /* 0x000fc6000f8e10ff */
[----:B------:R-:W-:Y:S05]  /*aec0*/  @!P2 BRA `(.L_x_14897) ;  /* 0x000000000004a947 */ /* 0x000fea0003800000 */
[----:B0-----:R0:W-:Y:S02]  /*aed0*/  REDG.E.ADD.F32.FTZ.RN.STRONG.GPU desc[UR18][R8.64+0xb00], R171 ;  /* 0x000b00ab080079a6 */ /* 0x0011e4000c12f312 */
.L_x_14897:
[----:B------:R-:W-:Y:S05]  /*aee0*/  BSYNC.RECONVERGENT B0 ;  /* 0x0000000000007941 */ /* 0x000fea0003800200 */
.L_x_14896:
[----:B0-----:R-:W-:Y:S01]  /*aef0*/  LEA R164, R169, UR13, 0x2 ;  /* 0x0000000da9a47c11 */ /* 0x001fe2000f8e10ff */
[----:B------:R-:W-:Y:S01]  /*af00*/  BSSY.RECONVERGENT B0, `(.L_x_14898) ;  /* 0x0000004000007945 */ /* 0x000fe20003800200 */
[----:B------:R0:W0:Y:S03]  /*af10*/  LDS R169, [R170+0x13c0] ;  /* 0x0013c000aaa97984 */ /* 0x0000260000000800 */
[----:B------:R-:W-:Y:S05]  /*af20*/  @!P3 BRA `(.L_x_14899) ;  /* 0x000000000004b947 */ /* 0x000fea0003800000 */
[----:B0-----:R0:W-:Y:S02]  /*af30*/  REDG.E.ADD.F32.FTZ.RN.STRONG.GPU desc[UR18][R8.64+0xb80], R169 ;  /* 0x000b80a9080079a6 */ /* 0x0011e4000c12f312 */
.L_x_14899:
[----:B------:R-:W-:Y:S05]  /*af40*/  BSYNC.RECONVERGENT B0 ;  /* 0x0000000000007941 */ /* 0x000fea0003800200 */
.L_x_14898:
[----:B0-----:R0:W0:Y:S01]  /*af50*/  LDS R169, [R164+0x1440] ;  /* 0x00144000a4a97984 */ /* 0x0010220000000800 */
[----:B------:R-:W-:Y:S01]  /*af60*/  BSSY.RECONVERGENT B0, `(.L_x_14900) ;  /* 0x0000004000007945 */ /* 0x000fe20003800200 */
[----:B------:R-:W-:-:S03]  /*af70*/  LEA R166, R166, UR13, 0x2 ;  /* 0x0000000da6a67c11 */ /* 0x000fc6000f8e10ff */
[----:B------:R-:W-:Y:S05]  /*af80*/  @!P4 BRA `(.L_x_14901) ;  /* 0x000000000004c947 */ /* 0x000fea0003800000 */
[----:B0-----:R0:W-:Y:S02]  /*af90*/  REDG.E.ADD.F32.FTZ.RN.STRONG.GPU desc[UR18][R8.64+0xc00], R169 ;  /* 0x000c00a9080079a6 */ /* 0x0011e4000c12f312 */
.L_x_14901:
[----:B------:R-:W-:Y:S05]  /*afa0*/  BSYNC.RECONVERGENT B0 ;  /* 0x0000000000007941 */ /* 0x000fea0003800200 */
.L_x_14900:
[----:B0-----:R0:W0:Y:S01]  /*afb0*/  LDS R169, [R166+0x14c0] ;  /* 0x0014c000a6a97984 */ /* 0x0010220000000800 */
[----:B------:R-:W-:Y:S04]  /*afc0*/  BSSY.RECONVERGENT B0, `(.L_x_14902) ;  /* 0x0000003000007945 */ /* 0x000fe80003800200 */
[----:B------:R-:W-:Y:S05]  /*afd0*/  @!P5 BRA `(.L_x_14903) ;  /* 0x000000000004d947 */ /* 0x000fea0003800000 */
[----:B0-----:R0:W-:Y:S02]  /*afe0*/  REDG.E.ADD.F32.FTZ.RN.STRONG.GPU desc[UR18][R8.64+0xc80], R169 ;  /* 0x000c80a9080079a6 */ /* 0x0011e4000c12f312 */
.L_x_14903:
[----:B------:R-:W-:Y:S05]  /*aff0*/  BSYNC.RECONVERGENT B0 ;  /* 0x0000000000007941 */ /* 0x000fea0003800200 */
.L_x_14902:
        /* <DEDUP_REMOVED lines=12> */
.L_x_14905:
[----:B------:R-:W-:Y:S05]  /*b0c0*/  BSYNC.RECONVERGENT B0 ;  /* 0x0000000000007941 */ /* 0x000fea0003800200 */
.L_x_14904:
[----:B------:R-:W-:Y:S01]  /*b0d0*/  LEA R6, R7, UR13, 0x2 ;  /* 0x0000000d07067c11 */ /* 0x000fe2000f8e10ff */
[----:B------:R-:W-:Y:S01]  /*b0e0*/  BSSY.RECONVERGENT B0, `(.L_x_14906) ;  /* 0x0000004000007945 */ /* 0x000fe20003800200 */
[----:B------:R0:W0:Y:S03]  /*b0f0*/  LDS R7, [R150+0x15c0] ;  /* 0x0015c00096077984 */ /* 0x0000260000000800 */
[----:B------:R-:W-:Y:S05]  /*b100*/  @!P1 BRA `(.L_x_14907) ;  /* 0x0000000000049947 */ /* 0x000fea0003800000 */
[----:B0-----:R0:W-:Y:S02]  /*b110*/  REDG.E.ADD.F32.FTZ.RN.STRONG.GPU desc[UR18][R8.64+0xd80], R7 ;  /* 0x000d8007080079a6 */ /* 0x0011e4000c12f312 */
.L_x_14907:
[----:B------:R-:W-:Y:S05]  /*b120*/  BSYNC.RECONVERGENT B0 ;  /* 0x0000000000007941 */ /* 0x000fea0003800200 */
.L_x_14906:
[----:B0-----:R0:W0:Y:S01]  /*b130*/  LDS R7, [R6+0x1640] ;  /* 0x0016400006077984 */ /* 0x0010220000000800 */
[----:B------:R-:W-:Y:S01]  /*b140*/  BSSY.RECONVERGENT B0, `(.L_x_14908) ;  /* 0x0000004000007945 */ /* 0x000fe20003800200 */
[----:B------:R-:W-:-:S03]  /*b150*/  LEA R198, R198, UR13, 0x2 ;  /* 0x0000000dc6c67c11 */ /* 0x000fc6000f8e10ff */
[----:B------:R-:W-:Y:S05]  /*b160*/  @!P2 BRA `(.L_x_14909) ;  /* 0x000000000004a947 */ /* 0x000fea0003800000 */
[----:B0-----:R0:W-:Y:S02]  /*b170*/  REDG.E.ADD.F32.FTZ.RN.STRONG.GPU desc[UR18][R8.64+0xe00], R7 ;  /* 0x000e0007080079a6 */ /* 0x0011e4000c12f312 */
.L_x_14909:
[----:B------:R-:W-:Y:S05]  /*b180*/  BSYNC.RECONVERGENT B0 ;  /* 0x0000000000007941 */ /* 0x000fea0003800200 */
.L_x_14908:
[----:B0-----:R0:W0:Y:S01]  /*b190*/  LDS R7, [R198+0x16c0] ;  /* 0x0016c000c6077984 */ /* 0x0010220000000800 */
[----:B------:R-:W-:Y:S01]  /*b1a0*/  BSSY.RECONVERGENT B0, `(.L_x_14910) ;  /* 0x0000004000007945 */ /* 0x000fe20003800200 */
[----:B------:R-:W-:-:S03]  /*b1b0*/  LEA R231, R231, UR13, 0x2 ;  /* 0x0000000de7e77c11 */ /* 0x000fc6000f8e10ff */
[----:B------:R-:W-:Y:S05]  /*b1c0*/  @!P3 BRA `(.L_x_14911) ;  /* 0x000000000004b947 */ /* 0x000fea0003800000 */
[----:B0-----:R0:W-:Y:S02]  /*b1d0*/  REDG.E.ADD.F32.FTZ.RN.STRONG.GPU desc[UR18][R8.64+0xe80], R7 ;  /* 0x000e8007080079a6 */ /* 0x0011e4000c12f312 */
.L_x_14911:
[----:B------:R-:W-:Y:S05]  /*b1e0*/  BSYNC.RECONVERGENT B0 ;  /* 0x0000000000007941 */ /* 0x000fea0003800200 */
.L_x_14910:
[----:B0-----:R0:W0:Y:S01]  /*b1f0*/  LDS R7, [R231+0x1740] ;  /* 0x00174000e7077984 */ /* 0x0010220000000800 */
[----:B------:R-:W-:Y:S04]  /*b200*/  BSSY.RECONVERGENT B0, `(.L_x_14912) ;  /* 0x0000003000007945 */ /* 0x000fe80003800200 */
[----:B------:R-:W-:Y:S05]  /*b210*/  @!P4 BRA `(.L_x_14913) ;  /* 0x000000000004c947 */ /* 0x000fea0003800000 */
[----:B0-----:R0:W-:Y:S02]  /*b220*/  REDG.E.ADD.F32.FTZ.RN.STRONG.GPU desc[UR18][R8.64+0xf00], R7 ;  /* 0x000f0007080079a6 */ /* 0x0011e4000c12f312 */
.L_x_14913:
[----:B------:R-:W-:Y:S05]  /*b230*/  BSYNC.RECONVERGENT B0 ;  /* 0x0000000000007941 */ /* 0x000fea0003800200 */
.L_x_14912:
        /* <DEDUP_REMOVED lines=9> */
.L_x_14915:
[----:B------:R-:W-:Y:S05]  /*b2d0*/  BSYNC.RECONVERGENT B0 ;  /* 0x0000000000007941 */ /* 0x000fea0003800200 */
.L_x_14914:
[----:B0-----:R-:W0:Y:S01]  /*b2e0*/  SHFL.DOWN PT, R9, R4, 0x1, 0x1f ;  /* 0x08201f0004097f89 */ /* 0x001e2200000e0000 */
[----:B------:R-:W-:Y:S01]  /*b2f0*/  ISETP.GT.AND P1, PT, R107, 0x1e, PT ;  /* 0x0000001e6b00780c */ /* 0x000fe20003f24270 */
[----:B------:R-:W-:Y:S01]  /*b300*/  FMUL.FTZ R207, R207, R126 ;  /* 0x0000007ecfcf7220 */ /* 0x000fe20000410000 */
[----:B------:R-:W-:Y:S01]  /*b310*/  FADD.FTZ R68, R19, R68 ;  /* 0x0000004413447221 */ /* 0x000fe20000010000 */
[----:B------:R-:W5:Y:S01]  /*b320*/  SHFL.DOWN PT, R134, R5, 0x1, 0x1f ;  /* 0x08201f0005867f89 */ /* 0x000f6200000e0000 */
[----:B------:R-:W-:Y:S01]  /*b330*/  FMUL.FTZ R191, R16, R191 ;  /* 0x000000bf10bf7220 */ /* 0x000fe20000410000 */
[----:B------:R-:W-:Y:S01]  /*b340*/  FFMA.FTZ R208, R208, R127, R207 ;  /* 0x0000007fd0d07223 */ /* 0x000fe200000100cf */
[----:B------:R-:W-:Y:S01]  /*b350*/  FMUL.FTZ R190, R17, R190 ;  /* 0x000000be11be7220 */ /* 0x000fe20000410000 */
[----:B-1----:R-:W1:Y:S01]  /*b360*/  SHFL.DOWN PT, R139, R6, 0x1, 0x1f ;  /* 0x08201f00068b7f89 */ /* 0x002e6200000e0000 */
[----:B------:R-:W-:Y:S01]  /*b370*/  FMUL.FTZ R10, R10, R123 ;  /* 0x0000007b0a0a7220 */ /* 0x000fe20000410000 */
[----:B------:R-:W-:Y:S01]  /*b380*/  FFMA.FTZ R17, R75, R168, R208 ;  /* 0x000000a84b117223 */ /* 0x000fe200000100d0 */
[----:B------:R-:W-:Y:S01]  /*b390*/  FMUL.FTZ R206, R185, R206 ;  /* 0x000000ceb9ce7220 */ /* 0x000fe20000410000 */
[----:B------:R-:W2:Y:S01]  /*b3a0*/  SHFL.DOWN PT, R150, R7, 0x1, 0x1f ;  /* 0x08201f0007967f89 */ /* 0x000ea200000e0000 */
[----:B------:R-:W-:Y:S01]  /*b3b0*/  FFMA.FTZ R11, R11, R124, R10 ;  /* 0x0000007c0b0b7223 */ /* 0x000fe2000001000a */
[----:B------:R-:W-:Y:S01]  /*b3c0*/  FADD.FTZ R70, R17, R70 ;  /* 0x0000004611467221 */ /* 0x000fe20000010000 */
[----:B------:R-:W-:Y:S01]  /*b3d0*/  FFMA.FTZ R22, R23, R22, R206 ;  /* 0x0000001617167223 */ /* 0x000fe200000100ce */
[----:B------:R-:W-:Y:S01]  /*b3e0*/  FMUL.FTZ R143, R216, R143 ;  /* 0x0000008fd88f7220 */ /* 0x000fe20000410000 */
[----:B------:R-:W-:Y:S01]  /*b3f0*/  FFMA.FTZ R10, R74, R125, R11 ;  /* 0x0000007d4a0a7223 */ /* 0x000fe2000001000b */
[----:B------:R-:W-:Y:S01]  /*b400*/  FMUL.FTZ R144, R221, R144 ;  /* 0x00000090dd907220 */ /* 0x000fe20000410000 */
[----:B------:R-:W-:Y:S01]  /*b410*/  FFMA.FTZ R11, R73, R204, R22 ;  /* 0x000000cc490b7223 */ /* 0x000fe20000010016 */
[----:B------:R-:W-:Y:S01]  /*b420*/  FFMA.FTZ R141, R162, R174, R141 ;  /* 0x000000aea28d7223 */ /* 0x000fe2000001008d */
[----:B------:R-:W-:Y:S01]  /*b430*/  FADD.FTZ R71, R10, R71 ;  /* 0x000000470a477221 */ /* 0x000fe20000010000 */
[----:B------:R-:W-:Y:S01]  /*b440*/  FFMA.FTZ R143, R218, R165, R143 ;  /* 0x000000a5da8f7223 */ /* 0x000fe2000001008f */
[----:B------:R-:W-:Y:S01]  /*b450*/  FADD.FTZ R72, R11, R72 ;  /* 0x000000480b487221 */ /* 0x000fe20000010000 */
[----:B0-----:R-:W-:Y:S01]  /*b460*/  @!P1 FADD.FTZ R4, R4, R9 ;  /* 0x0000000904049221 */ /* 0x001fe20000010000 */
[----:B------:R-:W-:Y:S01]  /*b470*/  FFMA.FTZ R190, R159, R175, R190 ;  /* 0x000000af9fbe7223 */ /* 0x000fe200000100be */
[----:B------:R-:W-:Y:S01]  /*b480*/  FFMA.FTZ R144, R223, R146, R144 ;  /* 0x00000092df907223 */ /* 0x000fe20000010090 */
[----:B------:R-:W-:Y:S01]  /*b490*/  FMUL.FTZ R229, R229, R148 ;  /* 0x00000094e5e57220 */ /* 0x000fe20000410000 */
[----:B-----5:R-:W-:Y:S01]  /*b4a0*/  @!P1 FADD.FTZ R5, R5, R134 ;  /* 0x0000008605059221 */ /* 0x020fe20000010000 */
[----:B------:R-:W0:Y:S01]  /*b4b0*/  SHFL.DOWN PT, R19, R4, 0x2, 0x1f ;  /* 0x08401f0004137f89 */ /* 0x000e2200000e0000 */
[----:B------:R-:W-:Y:S01]  /*b4c0*/  FMUL.FTZ R192, R157, R192 ;  /* 0x000000c09dc07220 */ /* 0x000fe20000410000 */
[----:B------:R-:W-:Y:S01]  /*b4d0*/  FMUL.FTZ R227, R227, R142 ;  /* 0x0000008ee3e37220 */ /* 0x000fe20000410000 */
        /* <DEDUP_REMOVED lines=12> */
[----:B------:R-:W-:Y:S01]  /*b5a0*/  FMUL.FTZ R193, R158, R193 ;  /* 0x000000c19ec17220 */ /* 0x000fe20000410000 */
        /* <DEDUP_REMOVED lines=24> */
[----:B------:R-:W-:Y:S01]  /*b730*/  FADD.FTZ R64, R9, R64 ;  /* 0x0000004009407221 */ /* 0x000fe20000010000 */
[----:B------:R-:W5:Y:S01]  /*b740*/  SHFL.DOWN PT, R124, R7, 0x4, 0x1f ;  /* 0x08801f00077c7f89 */ /* 0x000f6200000e0000 */
        /* <DEDUP_REMOVED lines=8> */
[----:B------:R-:W-:Y:S01]  /*b7d0*/  FADD.FTZ R63, R8, R63 ;  /* 0x0000003f083f7221 */ /* 0x000fe20000010000 */
        /* <DEDUP_REMOVED lines=13> */
[----:B------:R-:W-:Y:S01]  /*b8b0*/  FADD.FTZ R60, R9, R60 ;  /* 0x0000003c093c7221 */ /* 0x000fe20000010000 */
[----:B-----5:R-:W-:Y:S01]  /*b8c0*/  @!P1 FADD.FTZ R7, R7, R124 ;  /* 0x0000007c07079221 */ /* 0x020fe20000010000 */
[----:B------:R-:W2:Y:S01]  /*b8d0*/  SHFL.DOWN PT, R17, R6, 0x8, 0x1f ;  /* 0x09001f0006117f89 */ /* 0x000ea200000e0000 */
[----:B------:R-:W-:Y:S01]  /*b8e0*/  ISETP.GT.AND P1, PT, R107, 0x17, PT ;  /* 0x000000176b00780c */ /* 0x000fe20003f24270 */
[----:B------:R-:W-:Y:S01]  /*b8f0*/  BSSY.RECONVERGENT B0, `(.L_x_14916) ;  /* 0x0000020000007945 */ /* 0x000fe20003800200 */
[----:B------:R-:W-:Y:S01]  /*b900*/  FFMA.FTZ R46, R141, R93, R46 ;  /* 0x0000005d8d2e7223 */ /* 0x000fe2000001002e */
[----:B------:R-:W5:Y:S01]  /*b910*/  SHFL.DOWN PT, R16, R7, 0x8, 0x1f ;  /* 0x09001f0007107f89 */ /* 0x000f6200000e0000 */
        /* <DEDUP_REMOVED lines=29> */
.L_x_14917:
[----:B------:R-:W-:Y:S05]  /*baf0*/  BSYNC.RECONVERGENT B0 ;  /* 0x0000000000007941 */ /* 0x000fea0003800200 */
.L_x_14916:
[----:B------:R-:W-:Y:S01]  /*bb00*/  ISETP.NE.AND P1, PT, R24, RZ, PT ;  /* 0x000000ff1800720c */ /* 0x000fe20003f25270 */
[----:B--2---:R-:W-:Y:S01]  /*bb10*/  FMUL.FTZ R8, R115, R133 ;  /* 0x0000008573087220 */ /* 0x004fe20000410000 */
        /* <DEDUP_REMOVED lines=20> */
[----:B------:R-:W-:-:S12]  /*bc60*/  ULEA UR14, UR6, UR13, 0x3 ;  /* 0x0000000d060e7291 */ /* 0x000fd8000f8e18ff */
[----:B------:R-:W0:Y:S04]  /*bc70*/  @P1 LDS.64 R2, [UR14+0x4610] ;  /* 0x0046100eff021984 */ /* 0x000e280008000a00 */
[----:B-1----:R-:W1:Y:S01]  /*bc80*/  @P1 LDS.64 R8, [UR14+0x3e10] ;  /* 0x003e100eff081984 */ /* 0x002e620008000a00 */
[----:B0-----:R-:W-:Y:S01]  /*bc90*/  @P1 FADD.FTZ R6, R6, R2 ;  /* 0x0000000206061221 */ /* 0x001fe20000010000 */
[----:B------:R-:W-:Y:S01]  /*bca0*/  @P1 FADD.FTZ R7, R7, R3 ;  /* 0x0000000307071221 */ /* 0x000fe20000010000 */
[----:B-1----:R-:W-:Y:S01]  /*bcb0*/  @P1 FADD.FTZ R4, R4, R8 ;  /* 0x0000000804041221 */ /* 0x002fe20000010000 */
[----:B------:R-:W-:-:S03]  /*bcc0*/  @P1 FADD.FTZ R5, R5, R9 ;  /* 0x0000000905051221 */ /* 0x000fc60000010000 */
[----:B------:R0:W-:Y:S04]  /*bcd0*/  STS.64 [UR14+0x4610], R6 ;  /* 0x00461006ff007988 */ /* 0x0001e80008000a0e */
[----:B------:R0:W-:Y:S02]  /*bce0*/  STS.64 [UR14+0x3e10], R4 ;  /* 0x003e1004ff007988 */ /* 0x0001e40008000a0e */
.L_x_14919:
[----:B------:R-:W-:Y:S05]  /*bcf0*/  BSYNC.RECONVERGENT B0 ;  /* 0x0000000000007941 */ /* 0x000fea0003800200 */
.L_x_14918:
[----:B------:R-:W-:-:S04]  /*bd00*/  UIADD3 UR6, UPT, UPT, UR6, 0x1, URZ ;  /* 0x0000000106067890 */ /* 0x000fc8000fffe0ff */
[----:B------:R-:W-:-:S09]  /*bd10*/  UISETP.GE.AND UP0, UPT, UR6, UR41, UPT ;  /* 0x000000290600728c */ /* 0x000fd2000bf06270 */
[----:B------:R-:W-:Y:S05]  /*bd20*/  BRA.U !UP0, `(.L_x_14920) ;  /* 0xffffff8d084c7547 */ /* 0x000fea000b83ffff */
.L_x_14838:
[----:B------:R-:W2:Y:S01]  /*bd30*/  S2R R113, SR_TID.X ;  /* 0x0000000000717919 */ /* 0x000ea20000002100 */
[----:B------:R-:W-:Y:S01]  /*bd40*/  MOV R3, 0x10 ;  /* 0x0000001000037802 */ /* 0x000fe20000000f00 */
[----:B------:R-:W-:Y:S08]  /*bd50*/  BAR.SYNC.DEFER_BLOCKING 0x0 ;  /* 0x0000000000007b1d */ /* 0x000ff00000010000 */
[----:B------:R-:W5:Y:S08]  /*bd60*/  S2UR UR6, SR_CTAID.X ;  /* 0x00000000000679c3 */ /* 0x000f700000002500 */
[----:B------:R-:W5:Y:S01]  /*bd70*/  LDC.64 R18, c[0x0][0x4f8] ;  /* 0x00013e00ff127b82 */ /* 0x000f620000000a00 */
[----:B------:R-:W-:Y:S01]  /*bd80*/  IADD3 R38, PT, PT, R108, -0x1, RZ ;  /* 0xffffffff6c267810 */ /* 0x000fe20007ffe0ff */
[----:B------:R-:W3:Y:S06]  /*bd90*/  LDCU.64 UR14, c[0x0][0x500] ;  /* 0x0000a000ff0e77ac */ /* 0x000eec0008000a00 */
[----:B------:R-:W4:Y:S01]  /*bda0*/  LDC.64 R22, c[0x0][0x550] ;  /* 0x00015400ff167b82 */ /* 0x000f220000000a00 */
[----:B--2---:R-:W-:-:S02]  /*bdb0*/  SHF.L.U32 R0, R113, 0x1, RZ ;  /* 0x0000000171007819 */ /* 0x004fc400000006ff */
[----:B------:R-:W-:-:S05]  /*bdc0*/  F2FP.F16.F32.PACK_AB R48, R47, R48 ;  /* 0x000000302f30723e */ /* 0x000fca00000000ff */
[----:B------:R-:W2:Y:S01]  /*bdd0*/  LDC.64 R36, c[0x0][0x560] ;  /* 0x00015800ff247b82 */ /* 0x000ea20000000a00 */
[----:B------:R-:W-:-:S05]  /*bde0*/  LOP3.LUT R0, R109, 0x7c0, R0, 0xf8, !PT ;  /* 0x000007c06d007812 */ /* 0x000fca00078ef800 */
[----:B------:R-:W-:-:S05]  /*bdf0*/  IMAD.WIDE.U32 R2, R0, R3, UR8 ;  /* 0x0000000800027e25 */ /* 0x000fca000f8e0003 */
[----:B-1----:R-:W3:Y:S04]  /*be00*/  LDG.E.128 R8, desc[UR18][R2.64] ;  /* 0x0000001202087981 */ /* 0x002ee8000c1e1d00 */
[----:B------:R1:W5:Y:S01]  /*be10*/  LDG.E.128 R12, desc[UR18][R2.64+0x200] ;  /* 0x00020012020c7981 */ /* 0x000362000c1e1d00 */
[----:B------:R-:W-:Y:S02]  /*be20*/  UIADD3 UR37, UP0, UPT, UR37, -0x800, URZ ;  /* 0xfffff80025257890 */ /* 0x000fe4000ff1e0ff */
[----:B------:R-:W-:Y:S02]  /*be30*/  UIADD3 UR39, UP1, UPT, UR39, -0x400, URZ ;  /* 0xfffffc0027277890 */ /* 0x000fe4000ff3e0ff */
[----:B------:R-:W-:Y:S02]  /*be40*/  UIADD3 UR11, UP2, UPT, UR11, -0x400, URZ ;  /* 0xfffffc000b0b7890 */ /* 0x000fe4000ff5e0ff */
[----:B------:R-:W-:-:S02]  /*be50*/  UIADD3 UR8, UP3, UPT, UR8, -0x400, URZ ;  /* 0xfffffc0008087890 */ /* 0x000fc4000ff7e0ff */
[----:B------:R-:W-:Y:S01]  /*be60*/  UIADD3.X UR36, UPT, UPT, UR36, -0x1, URZ, UP0, !UPT ;  /* 0xffffffff24247890 */ /* 0x000fe200087fe4ff */
[----:B-1----:R-:W-:Y:S01]  /*be70*/  SHF.L.U32 R2, R38, 0x9, RZ ;  /* 0x0000000926027819 */ /* 0x002fe200000006ff */
[----:B------:R-:W-:Y:S02]  /*be80*/  UIADD3.X UR38, UPT, UPT, UR38, -0x1, URZ, UP1, !UPT ;  /* 0xffffffff26267890 */ /* 0x000fe40008ffe4ff */
[----:B------:R-:W-:Y:S02]  /*be90*/  UIADD3.X UR12, UPT, UPT, UR12, -0x1, URZ, UP2, !UPT ;  /* 0xffffffff0c0c7890 */ /* 0x000fe400097fe4ff */
[----:B------:R-:W-:Y:S01]  /*bea0*/  UIADD3.X UR9, UPT, UPT, UR9, -0x1, URZ, UP3, !UPT ;  /* 0xffffffff09097890 */ /* 0x000fe20009ffe4ff */
[----:B---3--:R-:W-:Y:S04]  /*beb0*/  STS.128 [R106], R8 ;  /* 0x000000086a007388 */ /* 0x008fe80000000c00 */
[----:B-----5:R-:W-:Y:S01]  /*bec0*/  STS.128 [R106+0x200], R12 ;  /* 0x0002000c6a007388 */ /* 0x020fe20000000c00 */
[----:B------:R-:W-:-:S03]  /*bed0*/  NOP ;  /* 0x0000000000007918 */ /* 0x000fc60000000000 */
[----:B0-----:R-:W0:Y:S04]  /*bee0*/  LDS.128 R4, [R105] ;  /* 0x0000000069047984 */ /* 0x001e280000000c00 */
[----:B------:R-:W1:Y:S01]  /*bef0*/  LDS.128 R8, [R105+0x10] ;  /* 0x0000100069087984 */ /* 0x000e620000000c00 */
[--C-:B0-----:R-:W-:Y:S02]  /*bf00*/  HADD2.F32 R16, -RZ, R4.reuse.H1_H1 ;  /* 0x30000004ff107230 */ /* 0x101fe40000004100 */
        /* <DEDUP_REMOVED lines=14> */
[----:B------:R-:W0:Y:S02]  /*bff0*/  @!P2 MUFU.EX2 R13, R5 ;  /* 0x00000005000da308 */ /* 0x000e240000000800 */
[----:B------:R-:W-:Y:S02]  /*c000*/  @!P0 FMUL.FTZ R14, R16, -1.4426950216293334961 ;  /* 0xbfb8aa3b100e8820 */ /* 0x000fe40000410000 */
[----:B------:R-:W-:-:S04]  /*c010*/  @!P4 FMUL.FTZ R3, R3, -1.4426950216293334961 ;  /* 0xbfb8aa3b0303c820 */ /* 0x000fc80000410000 */
[----:B------:R-:W3:Y:S08]  /*c020*/  @!P1 MUFU.EX2 R12, R4 ;  /* 0x00000004000c9308 */ /* 0x000ef00000000800 */
[----:B------:R5:W4:Y:S01]  /*c030*/  @!P4 MUFU.EX2 R16, R3 ;  /* 0x000000030010c308 */ /* 0x000b220000000800 */
[----:B0-----:R-:W-:Y:S01]  /*c040*/  @!P2 FADD.FTZ R15, R13, 1 ;  /* 0x3f8000000d0fa421 */ /* 0x001fe20000010000 */
[----:B------:R-:W-:-:S02]  /*c050*/  HADD2.F32 R13, -RZ, R6.H1_H1 ;  /* 0x30000006ff0d7230 */ /* 0x000fc40000004100 */
[----:B------:R-:W-:-:S04]  /*c060*/  HADD2.F32 R6, -RZ, R6.H0_H0 ;  /* 0x20000006ff067230 */ /* 0x000fc80000004100 */
[----:B------:R3:W0:Y:S01]  /*c070*/  @!P0 MUFU.EX2 R17, R14 ;  /* 0x0000000e00118308 */ /* 0x0006220000000800 */
[----:B-----5:R-:W-:-:S07]  /*c080*/  HFMA2 R3, -RZ, RZ, 0, 0 ;  /* 0x00000000ff037431 */ /* 0x020fce00000001ff */
[----:B------:R-:W5:Y:S01]  /*c090*/  @!P2 MUFU.RCP R15, R15 ;  /* 0x0000000f000fa308 */ /* 0x000f620000001000 */
[----:B---3--:R-:W-:Y:S01]  /*c0a0*/  @!P1 FADD.FTZ R14, R12, 1 ;  /* 0x3f8000000c0e9421 */ /* 0x008fe20000010000 */
[----:B----4-:R-:W-:Y:S01]  /*c0b0*/  @!P4 FADD.FTZ R16, R16, 1 ;  /* 0x3f8000001010c421 */ /* 0x010fe20000010000 */
[----:B------:R-:W-:-:S04]  /*c0c0*/  IMAD.WIDE.U32 R4, R18, UR6, R2 ;  /* 0x0000000612047c25 */ /* 0x000fc8000f8e0002 */
[----:B------:R-:W-:Y:S01]  /*c0d0*/  FADD.FTZ R18, R6, UR5 ;  /* 0x0000000506127e21 */ /* 0x000fe20008010000 */
[----:B------:R-:W-:Y:S02]  /*c0e0*/  IMAD R5, R19, UR6, R5 ;  /* 0x0000000613057c24 */ /* 0x000fe4000f8e0205 */
[----:B------:R-:W-:Y:S01]  /*c0f0*/  FADD.FTZ R19, R13, UR5 ;  /* 0x000000050d137e21 */ /* 0x000fe20008010000 */
[----:B------:R-:W3:Y:S01]  /*c100*/  @!P1 MUFU.RCP R14, R14 ;  /* 0x0000000e000e9308 */ /* 0x000ee20000001000 */
[----:B------:R-:W-:Y:S01]  /*c110*/  FSETP.GTU.FTZ.AND P5, PT, R18, 20, PT ;  /* 0x41a000001200780b */ /* 0x000fe20003fbc000 */
[----:B------:R-:W-:-:S04]  /*c120*/  IMAD.WIDE.U32 R12, R112, UR14, R4 ;  /* 0x0000000e700c7c25 */ /* 0x000fc8000f8e0004 */
[----:B0-----:R-:W-:Y:S01]  /*c130*/  @!P0 FADD.FTZ R17, R17, 1 ;  /* 0x3f80000011118421 */ /* 0x001fe20000010000 */
[----:B------:R-:W-:Y:S01]  /*c140*/  FSETP.GTU.FTZ.AND P6, PT, R19, 20, PT ;  /* 0x41a000001300780b */ /* 0x000fe20003fdc000 */
[--C-:B------:R-:W-:Y:S01]  /*c150*/  HADD2.F32 R5, -RZ, R7.reuse.H1_H1 ;  /* 0x30000007ff057230 */ /* 0x100fe20000004100 */
[----:B------:R-:W-:Y:S01]  /*c160*/  LEA R4, P3, R12, R22, 0x1 ;  /* 0x000000160c047211 */ /* 0x000fe200078608ff */
[----:B------:R-:W-:Y:S02]  /*c170*/  IMAD R6, R112, UR15, R13 ;  /* 0x0000000f70067c24 */ /* 0x000fe4000f8e020d */
[----:B-----5:R-:W-:Y:S01]  /*c180*/  @!P2 FMUL.FTZ R58, R58, R15 ;  /* 0x0000000f3a3aa220 */ /* 0x020fe20000410000 */
[----:B------:R-:W-:Y:S02]  /*c190*/  HADD2.F32 R7, -RZ, R7.H0_H0 ;  /* 0x20000007ff077230 */ /* 0x000fe40000004100 */
[----:B------:R-:W-:Y:S01]  /*c1a0*/  FADD.FTZ R22, R5, UR5 ;  /* 0x0000000505167e21 */ /* 0x000fe20008010000 */
[----:B------:R-:W0:Y:S01]  /*c1b0*/  @!P0 MUFU.RCP R17, R17 ;  /* 0x0000001100118308 */ /* 0x000e220000001000 */
[----:B------:R-:W-:Y:S01]  /*c1c0*/  LEA.HI.X R5, R12, R23, R6, 0x1, P3 ;  /* 0x000000170c057211 */ /* 0x000fe200018f0c06 */
[----:B-1----:R-:W-:-:S02]  /*c1d0*/  HADD2.F32 R12, -RZ, R8.H1_H1 ;  /* 0x30000008ff0c7230 */ /* 0x002fc40000004100 */
[----:B------:R-:W-:Y:S01]  /*c1e0*/  FADD.FTZ R7, R7, UR5 ;  /* 0x0000000507077e21 */ /* 0x000fe20008010000 */
[----:B------:R-:W-:Y:S01]  /*c1f0*/  FSETP.GTU.FTZ.AND P3, PT, R22, 20, PT ;  /* 0x41a000001600780b */ /* 0x000fe20003f7c000 */
[----:B------:R-:W-:Y:S01]  /*c200*/  @!P6 FMUL.FTZ R13, R19, -1.4426950216293334961 ;  /* 0xbfb8aa3b130de820 */ /* 0x000fe20000410000 */
[----:B---3--:R-:W-:Y:S01]  /*c210*/  @!P1 FMUL.FTZ R57, R57, R14 ;  /* 0x0000000e39399220 */ /* 0x008fe20000410000 */
[----:B------:R-:W-:Y:S01]  /*c220*/  FADD.FTZ R15, R12, UR5 ;  /* 0x000000050c0f7e21 */ /* 0x000fe20008010000 */
[----:B------:R-:W-:Y:S01]  /*c230*/  FSETP.GTU.FTZ.AND P2, PT, R7, 20, PT ;  /* 0x41a000000700780b */ /* 0x000fe20003f5c000 */
[----:B------:R-:W-:Y:S01]  /*c240*/  @!P5 FMUL.FTZ R6, R18, -1.4426950216293334961 ;  /* 0xbfb8aa3b1206d820 */ /* 0x000fe20000410000 */
[----:B------:R-:W-:Y:S01]  /*c250*/  HADD2.F32 R8, -RZ, R8.H0_H0 ;  /* 0x20000008ff087230 */ /* 0x000fe20000004100 */
[----:B------:R-:W1:Y:S01]  /*c260*/  @!P6 MUFU.EX2 R13, R13 ;  /* 0x0000000d000de308 */ /* 0x000e620000000800 */
[----:B------:R-:W-:Y:S01]  /*c270*/  FSETP.GTU.FTZ.AND P1, PT, R15, 20, PT ;  /* 0x41a000000f00780b */ /* 0x000fe20003f3c000 */
[----:B------:R-:W-:Y:S01]  /*c280*/  IMAD.WIDE.U32 R4, R0, 0x10, R4 ;  /* 0x0000001000047825 */ /* 0x000fe200078e0004 */
[----:B------:R-:W3:Y:S03]  /*c290*/  LDCU.64 UR14, c[0x0][0x520] ;  /* 0x0000a400ff0e77ac */ /* 0x000ee60008000a00 */
[----:B------:R-:W-:Y:S01]  /*c2a0*/  FADD.FTZ R12, R8, UR5 ;  /* 0x00000005080c7e21 */ /* 0x000fe20008010000 */
[----:B------:R-:W-:Y:S01]  /*c2b0*/  @!P3 FMUL.FTZ R8, R22, -1.4426950216293334961 ;  /* 0xbfb8aa3b1608b820 */ /* 0x000fe20000410000 */
[----:B0-----:R-:W-:Y:S01]  /*c2c0*/  @!P0 FMUL.FTZ R60, R60, R17 ;  /* 0x000000113c3c8220 */ /* 0x001fe20000410000 */
[----:B------:R-:W0:Y:S02]  /*c2d0*/  @!P5 MUFU.EX2 R6, R6 ;  /* 0x000000060006d308 */ /* 0x000e240000000800 */
[----:B------:R-:W-:Y:S01]  /*c2e0*/  FSETP.GTU.FTZ.AND P0, PT, R12, 20, PT ;  /* 0x41a000000c00780b */ /* 0x000fe20003f1c000 */
[----:B------:R-:W-:-:S02]  /*c2f0*/  @!P2 FMUL.FTZ R7, R7, -1.4426950216293334961 ;  /* 0xbfb8aa3b0707a820 */ /* 0x000fc40000410000 */
[----:B------:R-:W-:Y:S01]  /*c300*/  @!P1 FMUL.FTZ R14, R15, -1.4426950216293334961 ;  /* 0xbfb8aa3b0f0e9820 */ /* 0x000fe20000410000 */
[--C-:B------:R-:W-:Y:S02]  /*c310*/  HADD2.F32 R15, -RZ, R9.reuse.H1_H1 ;  /* 0x30000009ff0f7230 */ /* 0x100fe40000004100 */
[----:B------:R-:W4:Y:S01]  /*c320*/  @!P3 MUFU.EX2 R8, R8 ;  /* 0x000000080008b308 */ /* 0x000f220000000800 */
[----:B-1----:R-:W-:Y:S01]  /*c330*/  @!P6 FADD.FTZ R13, R13, 1 ;  /* 0x3f8000000d0de421 */ /* 0x002fe20000010000 */
[----:B------:R-:W-:Y:S02]  /*c340*/  HADD2.F32 R9, -RZ, R9.H0_H0 ;  /* 0x20000009ff097230 */ /* 0x000fe40000004100 */
[----:B------:R-:W-:-:S03]  /*c350*/  FADD.FTZ R15, R15, UR5 ;  /* 0x000000050f0f7e21 */ /* 0x000fc60008010000 */
[----:B------:R-:W-:Y:S01]  /*c360*/  @!P0 FMUL.FTZ R12, R12, -1.4426950216293334961 ;  /* 0xbfb8aa3b0c0c8820 */ /* 0x000fe20000410000 */
[----:B------:R-:W-:Y:S01]  /*c370*/  FADD.FTZ R9, R9, UR5 ;  /* 0x0000000509097e21 */ /* 0x000fe20008010000 */
[----:B------:R-:W1:Y:S01]  /*c380*/  @!P2 MUFU.EX2 R7, R7 ;  /* 0x000000070007a308 */ /* 0x000e620000000800 */
[----:B0-----:R-:W-:-:S07]  /*c390*/  @!P5 FADD.FTZ R6, R6, 1 ;  /* 0x3f8000000606d421 */ /* 0x001fce0000010000 */
[----:B------:R-:W0:Y:S01]  /*c3a0*/  @!P1 MUFU.EX2 R14, R14 ;  /* 0x0000000e000e9308 */ /* 0x000e220000000800 */
[----:B----4-:R-:W-:-:S07]  /*c3b0*/  @!P3 FADD.FTZ R8, R8, 1 ;  /* 0x3f8000000808b421 */ /* 0x010fce0000010000 */
[----:B------:R-:W4:Y:S01]  /*c3c0*/  @!P4 MUFU.RCP R16, R16 ;  /* 0x000000100010c308 */ /* 0x000f220000001000 */
[----:B-1----:R-:W-:-:S07]  /*c3d0*/  @!P2 FADD.FTZ R7, R7, 1 ;  /* 0x3f8000000707a421 */ /* 0x002fce0000010000 */
[----:B------:R-:W1:Y:S01]  /*c3e0*/  @!P6 MUFU.RCP R13, R13 ;  /* 0x0000000d000de308 */ /* 0x000e620000001000 */
[----:B0-----:R-:W-:-:S07]  /*c3f0*/  @!P1 FADD.FTZ R14, R14, 1 ;  /* 0x3f8000000e0e9421 */ /* 0x001fce0000010000 */
[----:B------:R0:W5:Y:S01]  /*c400*/  @!P5 MUFU.RCP R18, R6 ;  /* 0x000000060012d308 */ /* 0x0001620000001000 */
[----:B----4-:R-:W-:Y:S01]  /*c410*/  @!P4 FMUL.FTZ R59, R59, R16 ;  /* 0x000000103b3bc220 */ /* 0x010fe20000410000 */
[----:B------:R-:W-:-:S06]  /*c420*/  FSETP.GTU.FTZ.AND P4, PT, R15, 20, PT ;  /* 0x41a000000f00780b */ /* 0x000fcc0003f9c000 */
[----:B------:R4:W2:Y:S01]  /*c430*/  @!P3 MUFU.RCP R17, R8 ;  /* 0x000000080011b308 */ /* 0x0008a20000001000 */
[----:B-1----:R-:W-:Y:S01]  /*c440*/  @!P6 FMUL.FTZ R62, R62, R13 ;  /* 0x0000000d3e3ee220 */ /* 0x002fe20000410000 */
[--C-:B0-----:R-:W-:Y:S01]  /*c450*/  HADD2.F32 R6, -RZ, R10.reuse.H1_H1 ;  /* 0x3000000aff067230 */ /* 0x101fe20000004100 */
[----:B------:R-:W-:Y:S01]  /*c460*/  FSETP.GTU.FTZ.AND P6, PT, R9, 20, PT ;  /* 0x41a000000900780b */ /* 0x000fe20003fdc000 */
[----:B------:R-:W-:-:S03]  /*c470*/  HADD2.F32 R10, -RZ, R10.H0_H0 ;  /* 0x2000000aff0a7230 */ /* 0x000fc60000004100 */
[----:B------:R-:W-:Y:S01]  /*c480*/  FADD.FTZ R19, R6, UR5 ;  /* 0x0000000506137e21 */ /* 0x000fe20008010000 */
[----:B------:R0:W1:Y:S01]  /*c490*/  @!P2 MUFU.RCP R16, R7 ;  /* 0x000000070010a308 */ /* 0x0000620000001000 */
[----:B-----5:R-:W-:Y:S01]  /*c4a0*/  @!P5 FMUL.FTZ R61, R61, R18 ;  /* 0x000000123d3dd220 */ /* 0x020fe20000410000 */
[----:B----4-:R-:W-:Y:S01]  /*c4b0*/  @!P4 FMUL.FTZ R8, R15, -1.4426950216293334961 ;  /* 0xbfb8aa3b0f08c820 */ /* 0x010fe20000410000 */
[----:B------:R-:W-:Y:S01]  /*c4c0*/  FADD.FTZ R10, R10, UR5 ;  /* 0x000000050a0a7e21 */ /* 0x000fe20008010000 */
[----:B------:R-:W-:Y:S02]  /*c4d0*/  FSETP.GTU.FTZ.AND P5, PT, R19, 20, PT ;  /* 0x41a000001300780b */ /* 0x000fe40003fbc000 */
[----:B------:R-:W-:Y:S02]  /*c4e0*/  F2FP.F16.F32.PACK_AB R18, R51, R52 ;  /* 0x000000343312723e */ /* 0x000fe400000000ff */
[----:B------:R4:W5:Y:S01]  /*c4f0*/  @!P1 MUFU.RCP R13, R14 ;  /* 0x0000000e000d9308 */ /* 0x0009620000001000 */
[----:B0-----:R-:W-:-:S02]  /*c500*/  HADD2.F32 R7, -RZ, R11.H1_H1 ;  /* 0x3000000bff077230 */ /* 0x001fc40000004100 */
[----:B--2---:R-:W-:Y:S01]  /*c510*/  @!P3 FMUL.FTZ R64, R64, R17 ;  /* 0x000000114040b220 */ /* 0x004fe20000410000 */
[----:B------:R-:W-:Y:S01]  /*c520*/  HADD2.F32 R11, -RZ, R11.H0_H0 ;  /* 0x2000000bff0b7230 */ /* 0x000fe20000004100 */
[----:B------:R-:W-:Y:S01]  /*c530*/  FSETP.GTU.FTZ.AND P3, PT, R10, 20, PT ;  /* 0x41a000000a00780b */ /* 0x000fe20003f7c000 */
[----:B------:R-:W-:Y:S01]  /*c540*/  @!P6 FMUL.FTZ R6, R9, -1.4426950216293334961 ;  /* 0xbfb8aa3b0906e820 */ /* 0x000fe20000410000 */
[----:B------:R-:W-:Y:S01]  /*c550*/  FADD.FTZ R15, R7, UR5 ;  /* 0x00000005070f7e21 */ /* 0x000fe20008010000 */
[----:B------:R-:W-:Y:S01]  /*c560*/  F2FP.F16.F32.PACK_AB R17, R53, R54 ;  /* 0x000000363511723e */ /* 0x000fe200000000ff */
[----:B------:R-:W0:Y:S01]  /*c570*/  @!P0 MUFU.EX2 R12, R12 ;  /* 0x0000000c000c8308 */ /* 0x000e220000000800 */
[----:B----4-:R-:W-:Y:S01]  /*c580*/  FADD.FTZ R14, R11, UR5 ;  /* 0x000000050b0e7e21 */ /* 0x010fe20008010000 */
[----:B-1----:R-:W-:Y:S01]  /*c590*/  @!P2 FMUL.FTZ R63, R63, R16 ;  /* 0x000000103f3fa220 */ /* 0x002fe20000410000 */
[----:B------:R-:W-:Y:S01]  /*c5a0*/  FSETP.GTU.FTZ.AND P2, PT, R15, 20, PT ;  /* 0x41a000000f00780b */ /* 0x000fe20003f5c000 */
[----:B------:R-:W-:Y:S01]  /*c5b0*/  @!P5 FMUL.FTZ R9, R19, -1.4426950216293334961 ;  /* 0xbfb8aa3b1309d820 */ /* 0x000fe20000410000 */
[----:B------:R-:W-:-:S02]  /*c5c0*/  F2FP.F16.F32.PACK_AB R19, R49, R50 ;  /* 0x000000323113723e */ /* 0x000fc400000000ff */
[----:B------:R-:W-:Y:S01]  /*c5d0*/  F2FP.F16.F32.PACK_AB R16, R55, R56 ;  /* 0x000000383710723e */ /* 0x000fe200000000ff */
[----:B------:R-:W1:Y:S01]  /*c5e0*/  @!P4 MUFU.EX2 R8, R8 ;  /* 0x000000080008c308 */ /* 0x000e620000000800 */
[----:B-----5:R-:W-:Y:S01]  /*c5f0*/  @!P1 FMUL.FTZ R66, R66, R13 ;  /* 0x0000000d42429220 */ /* 0x020fe20000410000 */
[----:B------:R-:W-:Y:S01]  /*c600*/  FSETP.GTU.FTZ.AND P1, PT, R14, 20, PT ;  /* 0x41a000000e00780b */ /* 0x000fe20003f3c000 */
[----:B------:R-:W-:Y:S01]  /*c610*/  @!P3 FMUL.FTZ R7, R10, -1.4426950216293334961 ;  /* 0xbfb8aa3b0a07b820 */ /* 0x000fe20000410000 */
[----:B------:R-:W-:Y:S01]  /*c620*/  F2FP.F16.F32.PACK_AB R51, R41, R42 ;  /* 0x0000002a2933723e */ /* 0x000fe200000000ff */
[----:B------:R2:W-:Y:S01]  /*c630*/  STS.128 [R105], R16 ;  /* 0x0000001069007388 */ /* 0x0005e20000000c00 */
[----:B------:R-:W-:Y:S02]  /*c640*/  F2FP.F16.F32.PACK_AB R50, R43, R44 ;  /* 0x0000002c2b32723e */ /* 0x000fe400000000ff */
[----:B------:R-:W-:Y:S01]  /*c650*/  F2FP.F16.F32.PACK_AB R49, R45, R46 ;  /* 0x0000002e2d31723e */ /* 0x000fe200000000ff */
[----:B0-----:R-:W-:Y:S01]  /*c660*/  @!P0 FADD.FTZ R12, R12, 1 ;  /* 0x3f8000000c0c8421 */ /* 0x001fe20000010000 */
[----:B------:R-:W-:Y:S01]  /*c670*/  @!P2 FMUL.FTZ R11, R15, -1.4426950216293334961 ;  /* 0xbfb8aa3b0f0ba820 */ /* 0x000fe20000410000 */
[----:B------:R-:W0:Y:S02]  /*c680*/  @!P6 MUFU.EX2 R6, R6 ;  /* 0x000000060006e308 */ /* 0x000e240000000800 */
[----:B------:R-:W-:Y:S01]  /*c690*/  STS.128 [R105+0x10], R48 ;  /* 0x0000103069007388 */ /* 0x000fe20000000c00 */
[----:B------:R-:W-:Y:S01]  /*c6a0*/  NOP ;  /* 0x0000000000007918 */ /* 0x000fe20000000000 */
[----:B------:R-:W-:-:S04]  /*c6b0*/  @!P1 FMUL.FTZ R10, R14, -1.4426950216293334961 ;  /* 0xbfb8aa3b0e0a9820 */ /* 0x000fc80000410000 */
[----:B------:R4:W5:Y:S01]  /*c6c0*/  @!P0 MUFU.RCP R22, R12 ;  /* 0x0000000c00168308 */ /* 0x0009620000001000 */
[----:B------:R-:W3:Y:S01]  /*c6d0*/  LDS.128 R24, [R106+0x200] ;  /* 0x000200006a187984 */ /* 0x000ee20000000c00 */
[----:B-1----:R-:W-:Y:S01]  /*c6e0*/  @!P4 FADD.FTZ R8, R8, 1 ;  /* 0x3f8000000808c421 */ /* 0x002fe20000010000 */
[----:B0-----:R-:W-:-:S05]  /*c6f0*/  @!P6 FADD.FTZ R6, R6, 1 ;  /* 0x3f8000000606e421 */ /* 0x001fca0000010000 */
[----:B------:R-:W0:Y:S01]  /*c700*/  @!P5 MUFU.EX2 R9, R9 ;  /* 0x000000090009d308 */ /* 0x000e220000000800 */
[----:B----4-:R-:W1:Y:S07]  /*c710*/  LDS.128 R12, [R106] ;  /* 0x000000006a0c7984 */ /* 0x010e6e0000000c00 */
[----:B------:R-:W4:Y:S01]  /*c720*/  @!P2 MUFU.EX2 R11, R11 ;  /* 0x0000000b000ba308 */ /* 0x000f220000000800 */
[----:B-----5:R-:W-:-:S05]  /*c730*/  @!P0 FMUL.FTZ R65, R65, R22 ;  /* 0x0000001641418220 */ /* 0x020fca0000410000 */
[----:B--2---:R-:W-:Y:S02]  /*c740*/  F2FP.F16.F32.PACK_AB R16, R66, R65 ;  /* 0x000000414210723e */ /* 0x004fe400000000ff */
[----:B------:R-:W2:Y:S01]  /*c750*/  @!P1 MUFU.EX2 R10, R10 ;  /* 0x0000000a000a9308 */ /* 0x000ea20000000800 */
[----:B0-----:R-:W-:-:S07]  /*c760*/  @!P5 FADD.FTZ R9, R9, 1 ;  /* 0x3f8000000909d421 */ /* 0x001fce0000010000 */
[----:B------:R-:W0:Y:S01]  /*c770*/  @!P3 MUFU.EX2 R7, R7 ;  /* 0x000000070007b308 */ /* 0x000e220000000800 */
[----:B----4-:R-:W-:-:S07]  /*c780*/  @!P2 FADD.FTZ R11, R11, 1 ;  /* 0x3f8000000b0ba421 */ /* 0x010fce0000010000 */
[----:B------:R-:W4:Y:S01]  /*c790*/  @!P4 MUFU.RCP R23, R8 ;  /* 0x000000080017c308 */ /* 0x000f220000001000 */
[----:B--2---:R-:W-:Y:S01]  /*c7a0*/  @!P1 FADD.FTZ R10, R10, 1 ;  /* 0x3f8000000a0a9421 */ /* 0x004fe20000010000 */
[----:B---3--:R-:W-:Y:S06]  /*c7b0*/  STG.E.128 desc[UR18][R4.64+0x200], R24 ;  /* 0x0002001804007986 */ /* 0x008fec000c101d12 */
[----:B------:R-:W2:Y:S01]  /*c7c0*/  @!P6 MUFU.RCP R6, R6 ;  /* 0x000000060006e308 */ /* 0x000ea20000001000 */
[----:B0-----:R-:W-:Y:S01]  /*c7d0*/  @!P3 FADD.FTZ R7, R7, 1 ;  /* 0x3f8000000707b421 */ /* 0x001fe20000010000 */
[----:B-1----:R0:W-:Y:S06]  /*c7e0*/  STG.E.128 desc[UR18][R4.64], R12 ;  /* 0x0000000c04007986 */ /* 0x0021ec000c101d12 */
[----:B------:R-:W1:Y:S01]  /*c7f0*/  @!P5 MUFU.RCP R9, R9 ;  /* 0x000000090009d308 */ /* 0x000e620000001000 */
[----:B----4-:R-:W-:-:S02]  /*c800*/  @!P4 FMUL.FTZ R68, R68, R23 ;  /* 0x000000174444c220 */ /* 0x010fc40000410000 */
[----:B------:R-:W3:Y:S05]  /*c810*/  LDC.64 R22, c[0x0][0x518] ;  /* 0x00014600ff167b82 */ /* 0x000eea0000000a00 */
[----:B------:R4:W5:Y:S01]  /*c820*/  @!P3 MUFU.RCP R8, R7 ;  /* 0x000000070008b308 */ /* 0x0009620000001000 */
[----:B--2---:R-:W-:-:S05]  /*c830*/  @!P6 FMUL.FTZ R67, R67, R6 ;  /* 0x000000064343e220 */ /* 0x004fca0000410000 */
[----:B------:R-:W-:Y:S02]  /*c840*/  F2FP.F16.F32.PACK_AB R17, R68, R67 ;  /* 0x000000434411723e */ /* 0x000fe400000000ff */
[----:B------:R-:W2:Y:S01]  /*c850*/  @!P2 MUFU.RCP R11, R11 ;  /* 0x0000000b000ba308 */ /* 0x000ea20000001000 */
[----:B-1----:R-:W-:Y:S01]  /*c860*/  @!P5 FMUL.FTZ R70, R70, R9 ;  /* 0x000000094646d220 */ /* 0x002fe20000410000 */
[----:B------:R-:W-:Y:S01]  /*c870*/  F2FP.F16.F32.PACK_AB R9, R60, R59 ;  /* 0x0000003b3c09723e */ /* 0x000fe200000000ff */
[----:B----4-:R-:W-:-:S04]  /*c880*/  FADD.FTZ R7, R57, R110 ;  /* 0x0000006e39077221 */ /* 0x010fc80000010000 */
[----:B------:R-:W-:Y:S01]  /*c890*/  FADD.FTZ R6, R7, R58 ;  /* 0x0000003a07067221 */ /* 0x000fe20000010000 */
[----:B------:R-:W1:Y:S01]  /*c8a0*/  @!P1 MUFU.RCP R10, R10 ;  /* 0x0000000a000a9308 */ /* 0x000e620000001000 */
[----:B-----5:R-:W-:Y:S01]  /*c8b0*/  @!P3 FMUL.FTZ R69, R69, R8 ;  /* 0x000000084545b220 */ /* 0x020fe20000410000 */
[----:B------:R-:W-:Y:S01]  /*c8c0*/  F2FP.F16.F32.PACK_AB R8, R58, R57 ;  /* 0x000000393a08723e */ /* 0x000fe200000000ff */
[----:B------:R-:W-:Y:S01]  /*c8d0*/  FADD.FTZ R59, R6, R59 ;  /* 0x0000003b063b7221 */ /* 0x000fe20000010000 */
[----:B---3--:R-:W-:Y:S02]  /*c8e0*/  IMAD.WIDE.U32 R2, R22, UR6, R2 ;  /* 0x0000000616027c25 */ /* 0x008fe4000f8e0002 */
[----:B------:R-:W-:Y:S02]  /*c8f0*/  F2FP.F16.F32.PACK_AB R18, R70, R69 ;  /* 0x000000454612723e */ /* 0x000fe400000000ff */
[----:B------:R-:W-:Y:S01]  /*c900*/  FADD.FTZ R60, R59, R60 ;  /* 0x0000003c3b3c7221 */ /* 0x000fe20000010000 */
[----:B------:R-:W-:-:S02]  /*c910*/  IMAD R3, R23, UR6, R3 ;  /* 0x0000000617037c24 */ /* 0x000fc4000f8e0203 */
[----:B--2---:R-:W-:Y:S01]  /*c920*/  @!P2 FMUL.FTZ R72, R72, R11 ;  /* 0x0000000b4848a220 */ /* 0x004fe20000410000 */
[----:B------:R-:W-:Y:S01]  /*c930*/  F2FP.F16.F32.PACK_AB R11, R64, R63 ;  /* 0x0000003f400b723e */ /* 0x000fe200000000ff */
[----:B------:R-:W-:-:S04]  /*c940*/  IMAD.WIDE.U32 R2, R112, UR14, R2 ;  /* 0x0000000e70027c25 */ /* 0x000fc8000f8e0002 */
[----:B------:R-:W-:Y:S02]  /*c950*/  IMAD R3, R112, UR15, R3 ;  /* 0x0000000f70037c24 */ /* 0x000fe4000f8e0203 */
[----:B-1----:R-:W-:Y:S01]  /*c960*/  @!P1 FMUL.FTZ R71, R71, R10 ;  /* 0x0000000a47479220 */ /* 0x002fe20000410000 */
[----:B------:R-:W-:Y:S01]  /*c970*/  F2FP.F16.F32.PACK_AB R10, R62, R61 ;  /* 0x0000003d3e0a723e */ /* 0x000fe200000000ff */
[----:B------:R-:W-:Y:S01]  /*c980*/  BAR.SYNC.DEFER_BLOCKING 0x0 ;  /* 0x0000000000007b1d */ /* 0x000fe20000010000 */
[----:B------:R-:W-:Y:S01]  /*c990*/  FADD.FTZ R61, R60, R61 ;  /* 0x0000003d3c3d7221 */ /* 0x000fe20000010000 */
[----:B0-----:R-:W-:Y:S02]  /*c9a0*/  LEA R4, P0, R2, R36, 0x1 ;  /* 0x0000002402047211 */ /* 0x001fe400078008ff */
[----:B------:R-:W-:Y:S01]  /*c9b0*/  F2FP.F16.F32.PACK_AB R19, R72, R71 ;  /* 0x000000474813723e */ /* 0x000fe200000000ff */
[----:B------:R-:W-:Y:S01]  /*c9c0*/  FADD.FTZ R62, R61, R62 ;  /* 0x0000003e3d3e7221 */ /* 0x000fe20000010000 */
[----:B------:R-:W-:-:S02]  /*c9d0*/  LEA.HI.X R5, R2, R37, R3, 0x1, P0 ;  /* 0x0000002502057211 */ /* 0x000fc400000f0c03 */
[----:B------:R-:W-:Y:S01]  /*c9e0*/  ISETP.GT.AND P0, PT, R108, 0x1, PT ;  /* 0x000000016c00780c */ /* 0x000fe20003f04270 */
[----:B------:R-:W-:Y:S01]  /*c9f0*/  FADD.FTZ R63, R62, R63 ;  /* 0x0000003f3e3f7221 */ /* 0x000fe20000010000 */
[----:B------:R-:W-:Y:S01]  /*ca00*/  MOV R108, R38 ;  /* 0x00000026006c7202 */ /* 0x000fe20000000f00 */
[----:B------:R-:W-:-:S04]  /*ca10*/  IMAD.WIDE.U32 R2, R0, 0x10, R4 ;  /* 0x0000001000027825 */ /* 0x000fc800078e0004 */
[----:B------:R-:W-:-:S04]  /*ca20*/  FADD.FTZ R64, R63, R64 ;  /* 0x000000403f407221 */ /* 0x000fc80000010000 */
        /* <DEDUP_REMOVED lines=15> */
[----:B------:R-:W-:Y:S05]  /*cb20*/  @P0 BRA `(.L_x_14921) ;  /* 0xffffff3c00980947 */ /* 0x000fea000383ffff */
.L_x_14804:
        /* <DEDUP_REMOVED lines=34> */
.L_x_14923:
[----:B------:R-:W-:Y:S05]  /*cd50*/  BSYNC.RECONVERGENT B0 ;  /* 0x0000000000007941 */ /* 0x000fea0003800200 */
.L_x_14922:
        /* <DEDUP_REMOVED lines=26> */
.L_x_14925:
[----:B------:R-:W-:Y:S05]  /*cf00*/  BSYNC.RECONVERGENT B0 ;  /* 0x0000000000007941 */ /* 0x000fea0003800200 */
.L_x_14924:
        /* <DEDUP_REMOVED lines=17> */
.L_x_14927:
        /* <DEDUP_REMOVED lines=27> */
.L_x_14926:
[----:B------:R-:W-:Y:S05]  /*d1d0*/  EXIT ;  /* 0x000000000000794d */ /* 0x000fea0003800000 */
.L_x_14928:
        /* <DEDUP_REMOVED lines=10> */
.L_x_18754:


//--------------------- .text._Z25selective_scan_bwd_kernelI32Selective_Scan_bwd_kernel_traitsILi32ELi16ELb1ELb1ELb1ELb0ELb0EN3c104HalfENS1_7complexIfEEEEv12SSMParamsBwd --------------------------
	.section	.text._Z25selective_scan_bwd_kernelI32Selective_Scan_bwd_kernel_traitsILi32ELi16ELb1ELb1ELb1ELb0ELb0EN3c104HalfENS1_7complexIfEEEEv12SSMParamsBwd,"ax",@progbits
	.align	128
        .global         _Z25selective_scan_bwd_kernelI32Selective_Scan_bwd_kernel_traitsILi32ELi16ELb1ELb1ELb1ELb0ELb0EN3c104HalfENS1_7complexIfEEEEv12SSMParamsBwd
        .type           _Z25selective_scan_bwd_kernelI32Selective_Scan_bwd_kernel_traitsILi32ELi16ELb1ELb1ELb1ELb0ELb0EN3c104HalfENS1_7complexIfEEEEv12SSMParamsBwd,@function
        .size           _Z25selective_scan_bwd_kernelI32Selective_Scan_bwd_kernel_traitsILi32ELi16ELb1ELb1ELb1ELb0ELb0EN3c104HalfENS1_7complexIfEEEEv12SSMParamsBwd,(.L_x_18755 - _Z25selective_scan_bwd_kernelI32Selective_Scan_bwd_kernel_traitsILi32ELi16ELb1ELb1ELb1ELb0ELb0EN3c104HalfENS1_7complexIfEEEEv12SSMParamsBwd)
        .other          _Z25selective_scan_bwd_kernelI32Selective_Scan_bwd_kernel_traitsILi32ELi16ELb1ELb1ELb1ELb0ELb0EN3c104HalfENS1_7complexIfEEEEv12SSMParamsBwd,@"STO_CUDA_ENTRY STV_DEFAULT"
_Z25selective_scan_bwd_kernelI32Selective_Scan_bwd_kernel_traitsILi32ELi16ELb1ELb1ELb1ELb0ELb0EN3c104HalfENS1_7complexIfEEEEv12SSMParamsBwd:
.text._Z25selective_scan_bwd_kernelI32Selective_Scan_bwd_kernel_traitsILi32ELi16ELb1ELb1ELb1ELb0ELb0EN3c104HalfENS1_7complexIfEEEEv12SSMParamsBwd:
        /* <DEDUP_REMOVED lines=170> */
[----:B0-----:R-:W-:-:S04]  /*0aa0*/  SHF.L.U32 R0, R124, 0x1, RZ ;  /* 0x000000017c007819 */ /* 0x001fc800000006ff */
[----:B------:R-:W-:-:S04]  /*0ab0*/  LOP3.LUT R3, R0, 0x7c0, RZ, 0xc0, !PT ;  /* 0x000007c000037812 */ /* 0x000fc800078ec0ff */
[----:B--2---:R-:W-:-:S07]  /*0ac0*/  LOP3.LUT R5, R3, 0x1f, R124, 0xf8, !PT ;  /* 0x0000001f03057812 */ /* 0x004fce00078ef87c */
.L_x_15011:
        /* <DEDUP_REMOVED lines=113> */
[----:B------:R-:W0:Y:S01]  /*11e0*/  S2R R14, SR_TID.X ;  /* 0x00000000000e7919 */ /* 0x000e220000002100 */
[----:B------:R-:W1:Y:S01]  /*11f0*/  LDC R57, c[0x0][0x388] ;  /* 0x0000e200ff397b82 */ /* 0x000e620000000800 */
[----:B------:R-:W-:Y:S01]  /*1200*/  UISETP.NE.AND UP0, UPT, UR19, 0x1, UPT ;  /* 0x000000011300788c */ /* 0x000fe2000bf05270 */
[--C-:B------:R-:W-:Y:S02]  /*1210*/  HADD2.F32 R55, -RZ, R4.reuse.H0_H0 ;  /* 0x20000004ff377230 */ /* 0x100fe40000004100 */
[----:B------:R-:W-:Y:S01]  /*1220*/  FADD.FTZ R72, R72, R72 ;  /* 0x0000004848487221 */ /* 0x000fe20000010000 */
        /* <DEDUP_REMOVED lines=26> */
[--C-:B------:R-:W-:Y:S01]  /*13d0*/  HADD2.F32 R41, -RZ, R11.reuse.H0_H0 ;  /* 0x2000000bff297230 */ /* 0x100fe20000004100 */
[----:B0-----:R-:W-:Y:S01]  /*13e0*/  ISETP.EQ.AND P0, PT, R14, RZ, P0 ;  /* 0x000000ff0e00720c */ /* 0x001fe20000702270 */
        /* <DEDUP_REMOVED lines=22> */
[----:B------:R-:W2:Y:S01]  /*1550*/  LDCU UR45, c[0x0][0x38c] ;  /* 0x00007180ff2d77ac */ /* 0x000ea20008000800 */
[----:B------:R-:W3:Y:S01]  /*1560*/  LDCU.64 UR32, c[0x0][0x3c0] ;  /* 0x00007800ff2077ac */ /* 0x000ee20008000a00 */
[----:B------:R-:W4:Y:S01]  /*1570*/  LDCU.64 UR34, c[0x0][0x440] ;  /* 0x00008800ff2277ac */ /* 0x000f220008000a00 */
[----:B------:R-:W0:Y:S01]  /*1580*/  LDCU.64 UR36, c[0x0][0x3e0] ;  /* 0x00007c00ff2477ac */ /* 0x000e220008000a00 */
[----:B------:R-:W0:Y:S01]  /*1590*/  LDCU.64 UR38, c[0x0][0x4d0] ;  /* 0x00009a00ff2677ac */ /* 0x000e220008000a00 */
[----:B------:R-:W0:Y:S01]  /*15a0*/  LDCU.64 UR40, c[0x0][0x4f0] ;  /* 0x00009e00ff2877ac */ /* 0x000e220008000a00 */
[----:B------:R-:W0:Y:S01]  /*15b0*/  LDCU.128 UR24, c[0x0][0x3a0] ;  /* 0x00007400ff1877ac */ /* 0x000e220008000c00 */
[----:B-1----:R-:W-:-:S05]  /*15c0*/  UMOV UR8, URZ ;  /* 0x000000ff00087c82 */ /* 0x002fca0008000000 */
.L_x_15010:
[----:B-1----:R-:W1:Y:S01]  /*15d0*/  S2R R0, SR_TID.X ;  /* 0x0000000000007919 */ /* 0x002e620000002100 */
[----:B---3--:R-:W-:-:S04]  /*15e0*/  UIMAD.WIDE.U32 UR30, UR8, UR32, URZ ;  /* 0x00000020081e72a5 */ /* 0x008fc8000f8e00ff */
[----:B------:R-:W-:Y:S02]  /*15f0*/  UIMAD UR31, UR8, UR33, UR31 ;  /* 0x00000021081f72a4 */ /* 0x000fe4000f8e021f */
[----:B------:R-:W-:-:S04]  /*1600*/  ULEA UR42, UP0, UR30, UR20, 0x1 ;  /* 0x000000141e2a7291 */ /* 0x000fc8000f8008ff */
[----:B------:R-:W-:Y:S02]  /*1610*/  ULEA.HI.X UR30, UR30, UR21, UR31, 0x1, UP0 ;  /* 0x000000151e1e7291 */ /* 0x000fe400080f0c1f */
[----:B------:R-:W-:-:S04]  /*1620*/  MOV R20, UR42 ;  /* 0x0000002a00147c02 */ /* 0x000fc80008000f00 */
[----:B------:R-:W-:Y:S01]  /*1630*/  MOV R21, UR30 ;  /* 0x0000001e00157c02 */ /* 0x000fe20008000f00 */
[----:B0-----:R-:W0:Y:S01]  /*1640*/  S2UR UR42, SR_CTAID.Y ;  /* 0x00000000002a79c3 */ /* 0x001e220000002600 */
[----:B-1----:R-:W-:-:S04]  /*1650*/  SHF.L.U32 R2, R0, 0x2, RZ ;  /* 0x0000000200027819 */ /* 0x002fc800000006ff */
[----:B------:R-:W-:-:S04]  /*1660*/  LOP3.LUT R3, R2, 0xf80, RZ, 0xc0, !PT ;  /* 0x00000f8002037812 */ /* 0x000fc800078ec0ff */
[----:B------:R-:W-:-:S05]  /*1670*/  LOP3.LUT R23, R3, 0x1f, R124, 0xf8, !PT ;  /* 0x0000001f03177812 */ /* 0x000fca00078ef87c */
[----:B------:R-:W-:-:S05]  /*1680*/  IMAD.WIDE.U32 R20, R23, 0x10, R20 ;  /* 0x0000001017147825 */ /* 0x000fca00078e0014 */
[----:B------:R-:W3:Y:S04]  /*1690*/  LDG.E.128 R4, desc[UR28][R20.64] ;  /* 0x0000001c14047981 */ /* 0x000ee8000c1e1d00 */
[----:B------:R-:W5:Y:S04]  /*16a0*/  LDG.E.128 R8, desc[UR28][R20.64+0x200] ;  /* 0x0002001c14087981 */ /* 0x000f68000c1e1d00 */
[----:B--2---:R-:W2:Y:S04]  /*16b0*/  LDG.E.128 R12, desc[UR28][R20.64+0x400] ;  /* 0x0004001c140c7981 */ /* 0x004ea8000c1e1d00 */
[----:B------:R-:W2:Y:S01]  /*16c0*/  LDG.E.128 R16, desc[UR28][R20.64+0x600] ;  /* 0x0006001c14107981 */ /* 0x000ea2000c1e1d00 */
        /* <DEDUP_REMOVED lines=9> */
[----:B------:R-:W-:-:S04]  /*1760*/  UIMAD.WIDE.U32 UR30, UR8, UR36, URZ ;  /* 0x00000024081e72a5 */ /* 0x000fc8000f8e00ff */
[----:B------:R-:W-:Y:S02]  /*1770*/  UIMAD UR31, UR8, UR37, UR31 ;  /* 0x00000025081f72a4 */ /* 0x000fe4000f8e021f */
[----:B------:R-:W-:-:S04]  /*1780*/  ULEA UR42, UP0, UR30, UR22, 0x1 ;  /* 0x000000161e2a7291 */ /* 0x000fc8000f8008ff */
[----:B------:R-:W-:Y:S02]  /*1790*/  ULEA.HI.X UR30, UR30, UR23, UR31, 0x1, UP0 ;  /* 0x000000171e1e7291 */ /* 0x000fe400080f0c1f */
[----:B------:R-:W-:-:S04]  /*17a0*/  MOV R36, UR42 ;  /* 0x0000002a00247c02 */ /* 0x000fc80008000f00 */
[----:B------:R-:W-:-:S03]  /*17b0*/  MOV R37, UR30 ;  /* 0x0000001e00257c02 */ /* 0x000fc60008000f00 */
[----:B------:R-:W-:Y:S01]  /*17c0*/  IMAD.WIDE.U32 R36, R23, 0x10, R36 ;  /* 0x0000001017247825 */ /* 0x000fe200078e0024 */
[----:B---3--:R0:W-:Y:S04]  /*17d0*/  STS.128 [R122], R4 ;  /* 0x000000047a007388 */ /* 0x0081e80000000c00 */
[----:B-----5:R-:W-:Y:S04]  /*17e0*/  STS.128 [R122+0x200], R8 ;  /* 0x000200087a007388 */ /* 0x020fe80000000c00 */
[----:B--2---:R1:W-:Y:S04]  /*17f0*/  STS.128 [R122+0x400], R12 ;  /* 0x0004000c7a007388 */ /* 0x0043e80000000c00 */
        /* <DEDUP_REMOVED lines=14> */
[----:B----4-:R-:W-:-:S02]  /*18e0*/  R2UR UR47, R3 ;  /* 0x00000000032f72ca */ /* 0x010fc400000e0000 */
[----:B------:R-:W-:Y:S01]  /*18f0*/  R2UR UR46, R2 ;  /* 0x00000000022e72ca */ /* 0x000fe200000e0000 */
[----:B------:R-:W-:-:S10]  /*1900*/  UIADD3 UR31, UPT, UPT, UR30, UR8, URZ ;  /* 0x000000081e1f7290 */ /* 0x000fd4000fffe0ff */
[----:B------:R-:W-:Y:S01]  /*1910*/  FMUL.FTZ R3, R54, UR47 ;  /* 0x0000002f36037c20 */ /* 0x000fe20008410000 */
[----:B------:R-:W-:Y:S01]  /*1920*/  FMUL.FTZ R2, R41, UR47 ;  /* 0x0000002f29027c20 */ /* 0x000fe20008410000 */
[----:B0-----:R-:W-:Y:S02]  /*1930*/  ULEA UR30, UR43, UR42, 0x18 ;  /* 0x0000002a2b1e7291 */ /* 0x001fe4000f8ec0ff */
[----:B------:R-:W-:Y:S01]  /*1940*/  FMUL.RZ R5, R3, 0.15915493667125701904 ;  /* 0x3e22f98303057820 */ /* 0x000fe2000040c000 */
[----:B------:R-:W-:Y:S01]  /*1950*/  FMUL.FTZ R3, R53, UR47 ;  /* 0x0000002f35037c20 */ /* 0x000fe20008410000 */
[----:B-1----:R-:W-:Y:S01]  /*1960*/  FMUL.RZ R12, R2, 0.15915493667125701904 ;  /* 0x3e22f983020c7820 */ /* 0x002fe2000040c000 */
        /* <DEDUP_REMOVED lines=22> */
[----:B--2---:R-:W-:Y:S01]  /*1ad0*/  MUFU.SIN R16, R5 ;  /* 0x0000000500107308 */ /* 0x004fe20000000400 */
        /* <DEDUP_REMOVED lines=21> */
[----:B------:R-:W-:-:S05]  /*1c30*/  MOV R3, UR46 ;  /* 0x0000002e00037c02 */ /* 0x000fca0008000f00 */
[----:B------:R-:W-:Y:S01]  /*1c40*/  FMUL.FTZ R2, R3, 1.4426950216293334961 ;  /* 0x3fb8aa3b03027820 */ /* 0x000fe20000410000 */
[----:B------:R-:W-:Y:S03]  /*1c50*/  MUFU.SIN R158, R5 ;  /* 0x00000005009e7308 */ /* 0x000fe60000000400 */
[-C--:B------:R-:W-:Y:S01]  /*1c60*/  FMUL.FTZ R3, R54, R2.reuse ;  /* 0x0000000236037220 */ /* 0x080fe20000410000 */
[-C--:B------:R-:W-:Y:S01]  /*1c70*/  FMUL.FTZ R19, R44, R2.reuse ;  /* 0x000000022c137220 */ /* 0x080fe20000410000 */
[-C--:B------:R-:W-:Y:S01]  /*1c80*/  FMUL.FTZ R37, R43, R2.reuse ;  /* 0x000000022b257220 */ /* 0x080fe20000410000 */
[-C--:B------:R-:W-:Y:S01]  /*1c90*/  FMUL.FTZ R14, R46, R2.reuse ;  /* 0x000000022e0e7220 */ /* 0x080fe20000410000 */
[-C--:B------:R-:W-:Y:S01]  /*1ca0*/  FMUL.FTZ R17, R45, R2.reuse ;  /* 0x000000022d117220 */ /* 0x080fe20000410000 */
[----:B------:R0:W1:Y:S01]  /*1cb0*/  MUFU.EX2 R155, R3 ;  /* 0x00000003009b7308 */ /* 0x0000620000000800 */
[----:B------:R-:W-:-:S07]  /*1cc0*/  FMUL.FTZ R39, R42, R2 ;  /* 0x000000022a277220 */ /* 0x000fce0000410000 */
[----:B------:R2:W-:Y:S01]  /*1cd0*/  MUFU.COS R160, R5 ;  /* 0x0000000500a07308 */ /* 0x0005e20000000000 */
[----:B0-----:R-:W-:-:S07]  /*1ce0*/  FMUL.FTZ R3, R48, R2 ;  /* 0x0000000230037220 */ /* 0x001fce0000410000 */
[----:B------:R0:W-:Y:S01]  /*1cf0*/  MUFU.COS R138, R7 ;  /* 0x00000007008a7308 */ /* 0x0001e20000000000 */
[----:B--2---:R-:W-:Y:S01]  /*1d00*/  FMUL.FTZ R5, R53, R2 ;  /* 0x0000000235057220 */ /* 0x004fe20000410000 */
[C---:B-1----:R-:W-:Y:S01]  /*1d10*/  FMUL.FTZ R156, R155.reuse, R156 ;  /* 0x0000009c9b9c7220 */ /* 0x042fe20000410000 */
[----:B------:R-:W-:Y:S01]  /*1d20*/  FMUL.FTZ R155, R155, R4 ;  /* 0x000000049b9b7220 */ /* 0x000fe20000410000 */
[----:B------:R-:W-:-:S04]  /*1d30*/  FMUL.FTZ R4, R41, R2 ;  /* 0x0000000229047220 */ /* 0x000fc80000410000 */
        /* <DEDUP_REMOVED lines=9> */
[----:B------:R-:W4:Y:S01]  /*1dd0*/  MUFU.EX2 R7, R7 ;  /* 0x0000000700077308 */ /* 0x000f220000000800 */
[C---:B-1----:R-:W-:Y:S01]  /*1de0*/  FMUL.FTZ R154, R5.reuse, R154 ;  /* 0x0000009a059a7220 */ /* 0x042fe20000410000 */
[----:B------:R-:W-:Y:S01]  /*1df0*/  FMUL.FTZ R153, R5, R6 ;  /* 0x0000000605997220 */ /* 0x000fe20000410000 */
[----:B------:R-:W-:Y:S01]  /*1e00*/  FMUL.FTZ R5, R40, R2 ;  /* 0x0000000228057220 */ /* 0x000fe20000410000 */
[----:B0-----:R-:W-:-:S04]  /*1e10*/  LEA R3, R123, R121, 0x5 ;  /* 0x000000797b037211 */ /* 0x001fc800078e28ff */
[----:B------:R-:W0:Y:S01]  /*1e20*/  MUFU.EX2 R9, R9 ;  /* 0x0000000900097308 */ /* 0x000e220000000800 */
[C---:B--2---:R-:W-:Y:S01]  /*1e30*/  FMUL.FTZ R144, R143.reuse, R144 ;  /* 0x000000908f907220 */ /* 0x044fe20000410000 */
[----:B------:R-:W-:-:S06]  /*1e40*/  FMUL.FTZ R143, R143, R36 ;  /* 0x000000248f8f7220 */ /* 0x000fcc0000410000 */
[----:B------:R-:W1:Y:S01]  /*1e50*/  MUFU.EX2 R11, R11 ;  /* 0x0000000b000b7308 */ /* 0x000e620000000800 */
[C---:B----4-:R-:W-:Y:S01]  /*1e60*/  FMUL.FTZ R151, R7.reuse, R8 ;  /* 0x0000000807977220 */ /* 0x050fe20000410000 */
[----:B------:R-:W-:-:S06]  /*1e70*/  FMUL.FTZ R152, R7, R152 ;  /* 0x0000009807987220 */ /* 0x000fcc0000410000 */
[----:B------:R-:W2:Y:S01]  /*1e80*/  MUFU.EX2 R135, R19 ;  /* 0x0000001300877308 */ /* 0x000ea20000000800 */
[C---:B0-----:R-:W-:Y:S01]  /*1e90*/  FMUL.FTZ R150, R9.reuse, R150 ;  /* 0x0000009609967220 */ /* 0x041fe20000410000 */
[----:B------:R-:W-:-:S06]  /*1ea0*/  FMUL.FTZ R149, R9, R10 ;  /* 0x0000000a09957220 */ /* 0x000fcc0000410000 */
[----:B------:R-:W-:Y:S01]  /*1eb0*/  MUFU.SIN R129, R12 ;  /* 0x0000000c00817308 */ /* 0x000fe20000000400 */
[C---:B-1----:R-:W-:Y:S01]  /*1ec0*/  FMUL.FTZ R148, R11.reuse, R148 ;  /* 0x000000940b947220 */ /* 0x042fe20000410000 */
[----:B------:R-:W-:Y:S02]  /*1ed0*/  FMUL.FTZ R147, R11, R16 ;  /* 0x000000100b937220 */ /* 0x000fe40000410000 */
[----:B------:R-:W0:Y:S04]  /*1ee0*/  LDS.128 R8, [R3+0x20] ;  /* 0x0000200003087984 */ /* 0x000e280000000c00 */
[----:B------:R1:W-:Y:S01]  /*1ef0*/  MUFU.COS R157, R12 ;  /* 0x0000000c009d7308 */ /* 0x0003e20000000000 */
[C---:B--2---:R-:W-:Y:S01]  /*1f00*/  FMUL.FTZ R136, R135.reuse, R136 ;  /* 0x0000008887887220 */ /* 0x044fe20000410000 */
[----:B------:R-:W-:-:S06]  /*1f10*/  FMUL.FTZ R135, R135, R130 ;  /* 0x0000008287877220 */ /* 0x000fcc0000410000 */
[----:B------:R-:W2:Y:S01]  /*1f20*/  MUFU.EX2 R4, R4 ;  /* 0x0000000400047308 */ /* 0x000ea20000000800 */
[----:B-1----:R-:W-:-:S07]  /*1f30*/  FMUL.FTZ R12, R49, R2 ;  /* 0x00000002310c7220 */ /* 0x002fce0000410000 */
[----:B------:R-:W-:Y:S08]  /*1f40*/  MUFU.SIN R159, R13 ;  /* 0x0000000d009f7308 */ /* 0x000ff00000000400 */
[----:B------:R1:W-:Y:S01]  /*1f50*/  MUFU.COS R161, R13 ;  /* 0x0000000d00a17308 */ /* 0x0003e20000000000 */
[C---:B--2---:R-:W-:Y:S01]  /*1f60*/  FMUL.FTZ R130, R4.reuse, R157 ;  /* 0x0000009d04827220 */ /* 0x044fe20000410000 */
[----:B------:R-:W-:-:S06]  /*1f70*/  FMUL.FTZ R129, R4, R129 ;  /* 0x0000008104817220 */ /* 0x000fcc0000410000 */
[----:B------:R-:W2:Y:S01]  /*1f80*/  MUFU.EX2 R145, R12 ;  /* 0x0000000c00917308 */ /* 0x000ea20000000800 */
[----:B-1----:R-:W-:-:S07]  /*1f90*/  FMUL.FTZ R13, R47, R2 ;  /* 0x000000022f0d7220 */ /* 0x002fce0000410000 */
[----:B------:R-:W1:Y:S08]  /*1fa0*/  MUFU.EX2 R139, R14 ;  /* 0x0000000e008b7308 */ /* 0x000e700000000800 */
[----:B------:R4:W3:Y:S01]  /*1fb0*/  MUFU.EX2 R137, R17 ;  /* 0x0000001100897308 */ /* 0x0008e20000000800 */
[C---:B--2---:R-:W-:Y:S01]  /*1fc0*/  FMUL.FTZ R146, R145.reuse, R146 ;  /* 0x0000009291927220 */ /* 0x044fe20000410000 */
[----:B------:R-:W-:-:S06]  /*1fd0*/  FMUL.FTZ R145, R145, R18 ;  /* 0x0000001291917220 */ /* 0x000fcc0000410000 */
[----:B------:R2:W5:Y:S01]  /*1fe0*/  MUFU.EX2 R141, R13 ;  /* 0x0000000d008d7308 */ /* 0x0005620000000800 */
[----:B----4-:R-:W-:Y:S01]  /*1ff0*/  LDS.128 R16, [R3+0x10] ;  /* 0x0000100003107984 */ /* 0x010fe20000000c00 */
[C---:B-1----:R-:W-:Y:S01]  /*2000*/  FMUL.FTZ R140, R139.reuse, R140 ;  /* 0x0000008c8b8c7220 */ /* 0x042fe20000410000 */
[----:B------:R-:W-:-:S05]  /*2010*/  FMUL.FTZ R139, R139, R126 ;  /* 0x0000007e8b8b7220 */ /* 0x000fca0000410000 */
[----:B------:R-:W1:Y:S01]  /*2020*/  MUFU.EX2 R37, R37 ;  /* 0x0000002500257308 */ /* 0x000e620000000800 */
[----:B--2---:R-:W2:Y:S01]  /*2030*/  LDS.128 R12, [R3] ;  /* 0x00000000030c7984 */ /* 0x004ea20000000c00 */
[C---:B---3--:R-:W-:Y:S01]  /*2040*/  FMUL.FTZ R138, R137.reuse, R138 ;  /* 0x0000008a898a7220 */ /* 0x048fe20000410000 */
[----:B------:R-:W-:-:S05]  /*2050*/  FMUL.FTZ R137, R137, R128 ;  /* 0x0000008089897220 */ /* 0x000fca0000410000 */
[----:B------:R-:W3:Y:S01]  /*2060*/  MUFU.EX2 R39, R39 ;  /* 0x0000002700277308 */ /* 0x000ee20000000800 */
[C---:B-----5:R-:W-:Y:S01]  /*2070*/  FMUL.FTZ R142, R141.reuse, R142 ;  /* 0x0000008e8d8e7220 */ /* 0x060fe20000410000 */
[----:B------:R-:W-:-:S06]  /*2080*/  FMUL.FTZ R141, R141, R38 ;  /* 0x000000268d8d7220 */ /* 0x000fcc0000410000 */
[----:B------:R4:W5:Y:S01]  /*2090*/  MUFU.EX2 R36, R5 ;  /* 0x0000000500247308 */ /* 0x0009620000000800 */
[C---:B-1----:R-:W-:Y:S01]  /*20a0*/  FMUL.FTZ R133, R37.reuse, R132 ;  /* 0x0000008425857220 */ /* 0x042fe20000410000 */
[----:B------:R-:W-:Y:S01]  /*20b0*/  FMUL.FTZ R134, R37, R134 ;  /* 0x0000008625867220 */ /* 0x000fe20000410000 */
[----:B----4-:R-:W1:Y:S01]  /*20c0*/  LDS.128 R4, [R3+0x30] ;  /* 0x0000300003047984 */ /* 0x010e620000000c00 */
[C---:B---3--:R-:W-:Y:S01]  /*20d0*/  FMUL.FTZ R132, R39.reuse, R160 ;  /* 0x000000a027847220 */ /* 0x048fe20000410000 */
[----:B------:R-:W-:Y:S02]  /*20e0*/  FMUL.FTZ R131, R39, R158 ;  /* 0x0000009e27837220 */ /* 0x000fe40000410000 */
[----:B------:R-:W-:Y:S04]  /*20f0*/  STS.128 [R122+0x840], R20 ;  /* 0x000840147a007388 */ /* 0x000fe80000000c00 */
[----:B------:R0:W-:Y:S01]  /*2100*/  STS.128 [R122+0xa40], R24 ;  /* 0x000a40187a007388 */ /* 0x0001e20000000c00 */
[C---:B-----5:R-:W-:Y:S01]  /*2110*/  FMUL.FTZ R128, R36.reuse, R161 ;  /* 0x000000a124807220 */ /* 0x060fe20000410000 */
[----:B------:R-:W-:Y:S01]  /*2120*/  FMUL.FTZ R126, R36, R159 ;  /* 0x0000009f247e7220 */ /* 0x000fe20000410000 */
[----:B------:R-:W-:Y:S01]  /*2130*/  FMUL.FTZ R161, R55, UR47 ;  /* 0x0000002f37a17c20 */ /* 0x000fe20008410000 */
[----:B------:R3:W-:Y:S03]  /*2140*/  STS.128 [R122+0xc40], R28 ;  /* 0x000c401c7a007388 */ /* 0x0007e60000000c00 */
[----:B------:R-:W-:Y:S01]  /*2150*/  FMUL.RZ R170, R161, 0.15915493667125701904 ;  /* 0x3e22f983a1aa7820 */ /* 0x000fe2000040c000 */
[----:B------:R4:W-:Y:S01]  /*2160*/  STS.128 [R122+0xe40], R32 ;  /* 0x000e40207a007388 */ /* 0x0009e20000000c00 */
[----:B------:R-:W-:-:S03]  /*2170*/  NOP ;  /* 0x0000000000007918 */ /* 0x000fc60000000000 */
[----:B------:R-:W5:Y:S01]  /*2180*/  LDS.128 R36, [R3+0x840] ;  /* 0x0008400003247984 */ /* 0x000f620000000c00 */
[----:B0-----:R-:W-:Y:S01]  /*2190*/  HADD2.F32 R26, -RZ, R8.H0_H0 ;  /* 0x20000008ff1a7230 */ /* 0x001fe20000004100 */
[----:B------:R-:W-:Y:S01]  /*21a0*/  MUFU.SIN R179, R170 ;  /* 0x000000aa00b37308 */ /* 0x000fe20000000400 */
[----:B--2---:R-:W-:Y:S02]  /*21b0*/  HADD2.F32 R158, -RZ, R12.H0_H0 ;  /* 0x2000000cff9e7230 */ /* 0x004fe40000004100 */
[----:B---3--:R-:W-:Y:S02]  /*21c0*/  HADD2.F32 R28, -RZ, R8.H1_H1 ;  /* 0x30000008ff1c7230 */ /* 0x008fe40000004100 */
[--C-:B------:R-:W-:Y:S02]  /*21d0*/  HADD2.F32 R29, -RZ, R9.reuse.H0_H0 ;  /* 0x20000009ff1d7230 */ /* 0x100fe40000004100 */
[----:B------:R-:W-:Y:S01]  /*21e0*/  HADD2.F32 R31, -RZ, R9.H1_H1 ;  /* 0x30000009ff1f7230 */ /* 0x000fe20000004100 */
[----:B------:R0:W-:Y:S01]  /*21f0*/  MUFU.COS R181, R170 ;  /* 0x000000aa00b57308 */ /* 0x0001e20000000000 */
[----:B------:R-:W-:-:S02]  /*2200*/  HADD2.F32 R30, -RZ, R10.H0_H0 ;  /* 0x2000000aff1e7230 */ /* 0x000fc40000004100 */
[----:B----4-:R-:W-:Y:S02]  /*2210*/  HADD2.F32 R32, -RZ, R10.H1_H1 ;  /* 0x3000000aff207230 */ /* 0x010fe40000004100 */
[--C-:B------:R-:W-:Y:S02]  /*2220*/  HADD2.F32 R33, -RZ, R11.reuse.H0_H0 ;  /* 0x2000000bff217230 */ /* 0x100fe40000004100 */
[----:B------:R-:W-:Y:S02]  /*2230*/  HADD2.F32 R35, -RZ, R11.H1_H1 ;  /* 0x3000000bff237230 */ /* 0x000fe40000004100 */
[----:B------:R-:W2:Y:S01]  /*2240*/  LDS.128 R8, [R3+0x860] ;  /* 0x0008600003087984 */ /* 0x000ea20000000c00 */
[--C-:B-1----:R-:W-:Y:S02]  /*2250*/  HADD2.F32 R34, -RZ, R4.reuse.H0_H0 ;  /* 0x20000004ff227230 */ /* 0x102fe40000004100 */
[----:B------:R-:W-:Y:S02]  /*2260*/  HADD2.F32 R164, -RZ, R4.H1_H1 ;  /* 0x30000004ffa47230 */ /* 0x000fe40000004100 */
[----:B------:R-:W-:-:S02]  /*2270*/  HADD2.F32 R161, -RZ, R5.H0_H0 ;  /* 0x20000005ffa17230 */ /* 0x000fc40000004100 */
[----:B------:R-:W-:Y:S02]  /*2280*/  HADD2.F32 R163, -RZ, R5.H1_H1 ;  /* 0x30000005ffa37230 */ /* 0x000fe40000004100 */
[--C-:B------:R-:W-:Y:S02]  /*2290*/  HADD2.F32 R166, -RZ, R6.reuse.H0_H0 ;  /* 0x20000006ffa67230 */ /* 0x100fe40000004100 */
[----:B------:R-:W-:Y:S02]  /*22a0*/  HADD2.F32 R168, -RZ, R6.H1_H1 ;  /* 0x30000006ffa87230 */ /* 0x000fe40000004100 */
[--C-:B------:R-:W-:Y:S02]  /*22b0*/  HADD2.F32 R165, -RZ, R7.reuse.H0_H0 ;  /* 0x20000007ffa57230 */ /* 0x100fe40000004100 */
[----:B------:R-:W-:Y:S02]  /*22c0*/  HADD2.F32 R167, -RZ, R7.H1_H1 ;  /* 0x30000007ffa77230 */ /* 0x000fe40000004100 */
[----:B------:R-:W-:Y:S01]  /*22d0*/  HADD2.F32 R160, -RZ, R12.H1_H1 ;  /* 0x3000000cffa07230 */ /* 0x000fe20000004100 */
[----:B------:R-:W1:Y:S01]  /*22e0*/  LDS.128 R4, [R3+0x870] ;  /* 0x0008700003047984 */ /* 0x000e620000000c00 */
[----:B------:R-:W-:-:S02]  /*22f0*/  HADD2.F32 R157, -RZ, R13.H0_H0 ;  /* 0x2000000dff9d7230 */ /* 0x000fc40000004100 */
[----:B------:R-:W-:Y:S02]  /*2300*/  HADD2.F32 R159, -RZ, R13.H1_H1 ;  /* 0x3000000dff9f7230 */ /* 0x000fe40000004100 */
[--C-:B------:R-:W-:Y:S02]  /*2310*/  HADD2.F32 R162, -RZ, R14.reuse.H0_H0 ;  /* 0x2000000effa27230 */ /* 0x100fe40000004100 */
[----:B------:R-:W-:Y:S02]  /*2320*/  HADD2.F32 R20, -RZ, R14.H1_H1 ;  /* 0x3000000eff147230 */ /* 0x000fe40000004100 */
[--C-:B------:R-:W-:Y:S02]  /*2330*/  HADD2.F32 R21, -RZ, R15.reuse.H0_H0 ;  /* 0x2000000fff157230 */ /* 0x100fe40000004100 */
[----:B------:R-:W-:Y:S02]  /*2340*/  HADD2.F32 R23, -RZ, R15.H1_H1 ;  /* 0x3000000fff177230 */ /* 0x000fe40000004100 */
[----:B------:R-:W3:Y:S01]  /*2350*/  LDS.128 R12, [R3+0x850] ;  /* 0x00085000030c7984 */ /* 0x000ee20000000c00 */
[----:B-----5:R-:W-:-:S02]  /*2360*/  HADD2.F32 R169, -RZ, R36.H0_H0 ;  /* 0x20000024ffa97230 */ /* 0x020fc40000004100 */
[----:B------:R-:W-:Y:S02]  /*2370*/  HADD2.F32 R171, -RZ, R36.H1_H1 ;  /* 0x30000024ffab7230 */ /* 0x000fe40000004100 */
[--C-:B------:R-:W-:Y:S02]  /*2380*/  HADD2.F32 R36, -RZ, R37.reuse.H0_H0 ;  /* 0x20000025ff247230 */ /* 0x100fe40000004100 */
[C---:B0-----:R-:W-:Y:S01]  /*2390*/  FMUL.FTZ R170, R72.reuse, R169 ;  /* 0x000000a948aa7220 */ /* 0x041fe20000410000 */
[----:B------:R-:W-:Y:S02]  /*23a0*/  HADD2.F32 R172, -RZ, R37.H1_H1 ;  /* 0x30000025ffac7230 */ /* 0x000fe40000004100 */
[----:B------:R-:W-:Y:S01]  /*23b0*/  FMUL.FTZ R169, R72, -R171 ;  /* 0x800000ab48a97220 */ /* 0x000fe20000410000 */
[--C-:B------:R-:W-:Y:S02]  /*23c0*/  HADD2.F32 R37, -RZ, R38.reuse.H0_H0 ;  /* 0x20000026ff257230 */ /* 0x100fe40000004100 */
[----:B------:R-:W-:-:S02]  /*23d0*/  HADD2.F32 R173, -RZ, R38.H1_H1 ;  /* 0x30000026ffad7230 */ /* 0x000fc40000004100 */
[----:B------:R-:W-:Y:S01]  /*23e0*/  FMUL.FTZ R38, R55, R2 ;  /* 0x0000000237267220 */ /* 0x000fe20000410000 */
[--C-:B------:R-:W-:Y:S02]  /*23f0*/  HADD2.F32 R174, -RZ, R39.reuse.H0_H0 ;  /* 0x20000027ffae7230 */ /* 0x100fe40000004100 */
[----:B------:R-:W-:Y:S01]  /*2400*/  FMUL.FTZ R37, R70, R37 ;  /* 0x0000002546257220 */ /* 0x000fe20000410000 */
[----:B------:R-:W-:Y:S01]  /*2410*/  HADD2.F32 R176, -RZ, R39.H1_H1 ;  /* 0x30000027ffb07230 */ /* 0x000fe20000004100 */
[----:B------:R-:W-:Y:S01]  /*2420*/  IADD3 R39, PT, PT, R0, 0x200, RZ ;  /* 0x0000020000277810 */ /* 0x000fe20007ffe0ff */
[--C-:B--2---:R-:W-:Y:S01]  /*2430*/  HADD2.F32 R178, -RZ, R9.reuse.H0_H0 ;  /* 0x20000009ffb27230 */ /* 0x104fe20000004100 */
[----:B------:R-:W0:Y:S01]  /*2440*/  MUFU.EX2 R38, R38 ;  /* 0x0000002600267308 */ /* 0x000e220000000800 */
[----:B------:R-:W-:Y:S01]  /*2450*/  HADD2.F32 R216, -RZ, R9.H1_H1 ;  /* 0x30000009ffd87230 */ /* 0x000fe20000004100 */
[----:B------:R-:W-:Y:S01]  /*2460*/  SEL R39, R39, UR31, P1 ;  /* 0x0000001f27277c07 */ /* 0x000fe20008800000 */
        /* <DEDUP_REMOVED lines=9> */
[C---:B------:R-:W-:Y:S01]  /*2500*/  FMUL.FTZ R215, R62.reuse, R215 ;  /* 0x000000d73ed77220 */ /* 0x040fe20000410000 */
[----:B------:R-:W-:Y:S02]  /*2510*/  HADD2.F32 R212, -RZ, R11.H1_H1 ;  /* 0x3000000bffd47230 */ /* 0x000fe40000004100 */
[----:B------:R-:W-:Y:S01]  /*2520*/  FMUL.FTZ R214, R62, -R177 ;  /* 0x800000b13ed67220 */ /* 0x000fe20000410000 */
[--C-:B-1----:R-:W-:Y:S02]  /*2530*/  HADD2.F32 R211, -RZ, R4.reuse.H0_H0 ;  /* 0x20000004ffd37230 */ /* 0x102fe40000004100 */
[----:B------:R-:W-:Y:S01]  /*2540*/  FMUL.FTZ R213, R61, R10 ;  /* 0x0000000a3dd57220 */ /* 0x000fe20000410000 */
[C---:B0-----:R-:W-:Y:S01]  /*2550*/  FMUL.FTZ R9, R38.reuse, R179 ;  /* 0x000000b326097220 */ /* 0x041fe20000410000 */
[----:B------:R-:W-:Y:S01]  /*2560*/  FMUL.FTZ R8, R38, R181 ;  /* 0x000000b526087220 */ /* 0x000fe20000410000 */
[----:B------:R-:W-:Y:S01]  /*2570*/  LEA R179, R39, UR30, 0x3 ;  /* 0x0000001e27b37c11 */ /* 0x000fe2000f8e18ff */
[----:B------:R-:W-:-:S02]  /*2580*/  HADD2.F32 R11, -RZ, R4.H1_H1 ;  /* 0x30000004ff0b7230 */ /* 0x000fc40000004100 */
[C---:B------:R-:W-:Y:S01]  /*2590*/  FMUL.FTZ R39, R71.reuse, R36 ;  /* 0x0000002447277220 */ /* 0x040fe20000410000 */
[--C-:B---3--:R-:W-:Y:S02]  /*25a0*/  HADD2.F32 R3, -RZ, R12.reuse.H0_H0 ;  /* 0x2000000cff037230 */ /* 0x108fe40000004100 */
[----:B------:R-:W-:Y:S01]  /*25b0*/  FMUL.FTZ R38, R71, -R172 ;  /* 0x800000ac47267220 */ /* 0x000fe20000410000 */
[----:B------:R-:W-:Y:S01]  /*25c0*/  HADD2.F32 R203, -RZ, R12.H1_H1 ;  /* 0x3000000cffcb7230 */ /* 0x000fe20000004100 */
[----:B------:R0:W-:Y:S01]  /*25d0*/  STS.64 [R179+0x35d0], R8 ;  /* 0x0035d008b3007388 */ /* 0x0001e20000000a00 */
[--C-:B------:R-:W-:Y:S02]  /*25e0*/  HADD2.F32 R2, -RZ, R13.reuse.H0_H0 ;  /* 0x2000000dff027230 */ /* 0x100fe40000004100 */
[----:B------:R-:W-:Y:S01]  /*25f0*/  FMUL.FTZ R36, R70, -R173 ;  /* 0x800000ad46247220 */ /* 0x000fe20000410000 */
[----:B------:R-:W-:Y:S02]  /*2600*/  HADD2.F32 R206, -RZ, R13.H1_H1 ;  /* 0x3000000dffce7230 */ /* 0x000fe40000004100 */
[----:B------:R-:W-:Y:S01]  /*2610*/  FMUL.FTZ R204, R68, R3 ;  /* 0x0000000344cc7220 */ /* 0x000fe20000410000 */
        /* <DEDUP_REMOVED lines=8> */
[----:B------:R-:W-:-:S02]  /*26a0*/  HADD2.F32 R12, -RZ, R15.H0_H0 ;  /* 0x2000000fff0c7230 */ /* 0x000fc40000004100 */
[C---:B------:R-:W-:Y:S01]  /*26b0*/  FMUL.FTZ R222, R66.reuse, R13 ;  /* 0x0000000d42de7220 */ /* 0x040fe20000410000 */
[----:B------:R-:W-:Y:S02]  /*26c0*/  HADD2.F32 R220, -RZ, R15.H1_H1 ;  /* 0x3000000fffdc7230 */ /* 0x000fe40000004100 */
[----:B------:R-:W-:Y:S01]  /*26d0*/  FMUL.FTZ R15, R69, R174 ;  /* 0x000000ae450f7220 */ /* 0x000fe20000410000 */
[--C-:B------:R-:W-:Y:S02]  /*26e0*/  HADD2.F32 R5, -RZ, R6.reuse.H0_H0 ;  /* 0x20000006ff057230 */ /* 0x100fe40000004100 */
[----:B------:R-:W-:Y:S01]  /*26f0*/  FMUL.FTZ R207, R66, -R207 ;  /* 0x800000cf42cf7220 */ /* 0x000fe20000410000 */
[----:B------:R-:W-:Y:S02]  /*2700*/  HADD2.F32 R223, -RZ, R6.H1_H1 ;  /* 0x30000006ffdf7230 */ /* 0x000fe40000004100 */
[----:B------:R-:W-:Y:S01]  /*2710*/  FMUL.FTZ R221, R65, R12 ;  /* 0x0000000c41dd7220 */ /* 0x000fe20000410000 */
[----:B------:R-:W-:-:S02]  /*2720*/  HADD2.F32 R227, -RZ, R7.H0_H0 ;  /* 0x20000007ffe37230 */ /* 0x000fc40000004100 */
[----:B------:R-:W-:Y:S01]  /*2730*/  FMUL.FTZ R220, R65, -R220 ;  /* 0x800000dc41dc7220 */ /* 0x000fe20000410000 */
[----:B------:R-:W-:Y:S02]  /*2740*/  HADD2.F32 R225, -RZ, R7.H1_H1 ;  /* 0x30000007ffe17230 */ /* 0x000fe40000004100 */
        /* <DEDUP_REMOVED lines=9> */
[----:B------:R-:W-:Y:S02]  /*27e0*/  HADD2.F32 R16, -RZ, R16.H1_H1 ;  /* 0x30000010ff107230 */ /* 0x000fe40000004100 */
[C---:B------:R-:W-:Y:S01]  /*27f0*/  FMUL.FTZ R224, R58.reuse, R5 ;  /* 0x000000053ae07220 */ /* 0x040fe20000410000 */
[----:B------:R-:W-:Y:S02]  /*2800*/  HADD2.F32 R17, -RZ, R17.H1_H1 ;  /* 0x30000011ff117230 */ /* 0x000fe40000004100 */
[----:B------:R-:W-:Y:S01]  /*2810*/  FMUL.FTZ R223, R58, -R223 ;  /* 0x800000df3adf7220 */ /* 0x000fe20000410000 */
[----:B------:R-:W-:-:S02]  /*2820*/  HADD2.F32 R18, -RZ, R18.H1_H1 ;  /* 0x30000012ff127230 */ /* 0x000fc40000004100 */
[C---:B------:R-:W-:Y:S01]  /*2830*/  FMUL.FTZ R227, R56.reuse, R227 ;  /* 0x000000e338e37220 */ /* 0x040fe20000410000 */
[----:B------:R-:W-:Y:S02]  /*2840*/  HADD2.F32 R19, -RZ, R19.H1_H1 ;  /* 0x30000013ff137230 */ /* 0x000fe40000004100 */
        /* <DEDUP_REMOVED lines=12> */
.L_x_14932:
[----:B------:R-:W-:-:S06]  /*2910*/  LEA R2, R0, UR30, 0x3 ;  /* 0x0000001e00027c11 */ /* 0x000fcc000f8e18ff */
[----:B------:R-:W0:Y:S02]  /*2920*/  LDS.64 R2, [R2+0x45d8] ;  /* 0x0045d80002027984 */ /* 0x000e240000000a00 */
.L_x_14933:
[----:B------:R-:W-:Y:S05]  /*2930*/  BSYNC.RECONVERGENT B0 ;  /* 0x0000000000007941 */ /* 0x000fea0003800200 */
.L_x_14931:
        /* <DEDUP_REMOVED lines=65> */
[----:B------:R-:W-:Y:S01]  /*2d50*/  FMUL.FTZ R10, R143, R6 ;  /* 0x000000068f0a7220 */ /* 0x000fe20000410000 */
[----:B------:R-:W-:-:S02]  /*2d60*/  FMUL.FTZ R7, R153, R4 ;  /* 0x0000000499077220 */ /* 0x000fc40000410000 */
[C---:B------:R-:W-:Y:S01]  /*2d70*/  FFMA.FTZ R6, R144.reuse, R6, -R5 ;  /* 0x0000000690067223 */ /* 0x040fe20000010805 */
[----:B------:R-:W-:Y:S01]  /*2d80*/  FMUL.FTZ R5, R9, R155 ;  /* 0x0000009b09057220 */ /* 0x000fe20000410000 */
[----:B------:R-:W-:Y:S02]  /*2d90*/  FFMA.FTZ R11, R144, R11, R10 ;  /* 0x0000000b900b7223 */ /* 0x000fe4000001000a */
[C---:B------:R-:W-:Y:S01]  /*2da0*/  FFMA.FTZ R6, R113.reuse, R182, R6 ;  /* 0x000000b671067223 */ /* 0x040fe20000010006 */
        /* <DEDUP_REMOVED lines=15> */
[----:B------:R-:W-:-:S02]  /*2ea0*/  FFMA.FTZ R5, R152, R7, -R5 ;  /* 0x0000000798057223 */ /* 0x000fc40000010805 */
[-C--:B------:R-:W-:Y:S01]  /*2eb0*/  FMUL.FTZ R11, R139, R6.reuse ;  /* 0x000000068b0b7220 */ /* 0x080fe20000410000 */
[C---:B------:R-:W-:Y:S01]  /*2ec0*/  FFMA.FTZ R10, R140.reuse, R6, -R171 ;  /* 0x000000068c0a7223 */ /* 0x040fe200000108ab */
[----:B------:R-:W-:Y:S01]  /*2ed0*/  FMUL.FTZ R7, R149, R5 ;  /* 0x0000000595077220 */ /* 0x000fe20000410000 */
[----:B------:R-:W-:Y:S02]  /*2ee0*/  HFMA2 R171, -RZ, RZ, 0, 9.5367431640625e-07 ;  /* 0x00000010ffab7431 */ /* 0x000fe400000001ff */
[----:B------:R-:W-:Y:S01]  /*2ef0*/  FFMA.FTZ R11, R140, R13, R11 ;  /* 0x0000000d8c0b7223 */ /* 0x000fe2000001000b */
[----:B------:R-:W-:Y:S01]  /*2f00*/  FFMA.FTZ R12, R111, R178, R10 ;  /* 0x000000b26f0c7223 */ /* 0x000fe2000001000a */
[CC--:B------:R-:W-:Y:S01]  /*2f10*/  FFMA.FTZ R6, R150.reuse, R4.reuse, R7 ;  /* 0x0000000496067223 */ /* 0x0c0fe20000010007 */
[----:B------:R-:W-:Y:S01]  /*2f20*/  FMUL.FTZ R7, R149, R4 ;  /* 0x0000000495077220 */ /* 0x000fe20000410000 */
[----:B------:R-:W-:Y:S01]  /*2f30*/  FFMA.FTZ R11, R111, R176, R11 ;  /* 0x000000b06f0b7223 */ /* 0x000fe2000001000b */
[----:B------:R-:W-:Y:S01]  /*2f40*/  FMUL.FTZ R13, R137, R12 ;  /* 0x0000000c890d7220 */ /* 0x000fe20000410000 */
[----:B------:R-:W-:Y:S01]  /*2f50*/  MOV R4, UR19 ;  /* 0x0000001300047c02 */ /* 0x000fe20008000f00 */
[----:B------:R-:W-:Y:S01]  /*2f60*/  FFMA.FTZ R7, R150, R5, -R7 ;  /* 0x0000000596077223 */ /* 0x000fe20000010807 */
[----:B------:R-:W-:Y:S01]  /*2f70*/  FMUL.FTZ R5, R147, R6 ;  /* 0x0000000693057220 */ /* 0x000fe20000410000 */
[----:B------:R-:W-:Y:S01]  /*2f80*/  FFMA.FTZ R13, R138, R11, R13 ;  /* 0x0000000b8a0d7223 */ /* 0x000fe2000001000d */
[----:B------:R-:W-:-:S02]  /*2f90*/  @P0 IADD3 R4, PT, PT, R4, -0x2, RZ ;  /* 0xfffffffe04040810 */ /* 0x000fc40007ffe0ff */
[----:B------:R-:W-:Y:S01]  /*2fa0*/  FFMA.FTZ R10, R148, R7, -R5 ;  /* 0x00000007940a7223 */ /* 0x000fe20000010805 */
[----:B------:R-:W-:Y:S01]  /*2fb0*/  FMUL.FTZ R5, R137, R11 ;  /* 0x0000000b89057220 */ /* 0x000fe20000410000 */
[----:B------:R-:W-:Y:S01]  /*2fc0*/  FMUL.FTZ R7, R147, R7 ;  /* 0x0000000793077220 */ /* 0x000fe20000410000 */
[----:B------:R-:W-:Y:S02]  /*2fd0*/  FFMA.FTZ R172, R110, R175, R13 ;  /* 0x000000af6eac7223 */ /* 0x000fe4000001000d */
[----:B------:R-:W-:Y:S01]  /*2fe0*/  FFMA.FTZ R12, R138, R12, -R5 ;  /* 0x0000000c8a0c7223 */ /* 0x000fe20000010805 */
[----:B------:R-:W-:Y:S01]  /*2ff0*/  FFMA.FTZ R11, R148, R6, R7 ;  /* 0x00000006940b7223 */ /* 0x000fe20000010007 */
[----:B------:R-:W-:Y:S01]  /*3000*/  FMUL.FTZ R7, R135, R172 ;  /* 0x000000ac87077220 */ /* 0x000fe20000410000 */
[----:B--2---:R-:W-:Y:S02]  /*3010*/  @P0 IMAD R6, R4, R173, UR8 ;  /* 0x0000000804060e24 */ /* 0x004fe4000f8e02ad */
[----:B------:R-:W-:Y:S01]  /*3020*/  FFMA.FTZ R12, R110, R177, R12 ;  /* 0x000000b16e0c7223 */ /* 0x000fe2000001000c */
[----:B------:R-:W-:Y:S01]  /*3030*/  CS2R R4, SRZ ;  /* 0x0000000000047805 */ /* 0x000fe2000001ff00 */
[----:B------:R-:W-:-:S02]  /*3040*/  FMUL.FTZ R13, R145, R11 ;  /* 0x0000000b910d7220 */ /* 0x000fc40000410000 */
[----:B------:R-:W-:Y:S01]  /*3050*/  FFMA.FTZ R173, R136, R12, -R7 ;  /* 0x0000000c88ad7223 */ /* 0x000fe20000010807 */
[----:B------:R-:W-:-:S04]  /*3060*/  @P0 IMAD.WIDE R6, R6, R171, UR4 ;  /* 0x0000000406060e25 */ /* 0x000fc8000f8e02ab */
[----:B------:R-:W-:Y:S01]  /*3070*/  FMUL.FTZ R195, R135, R12 ;  /* 0x0000000c87c37220 */ /* 0x000fe20000410000 */
[-C--:B------:R-:W-:Y:S01]  /*3080*/  FFMA.FTZ R13, R146, R10.reuse, -R13 ;  /* 0x0000000a920d7223 */ /* 0x080fe2000001080d */
[----:B------:R-:W-:Y:S01]  /*3090*/  FMUL.FTZ R171, R145, R10 ;  /* 0x0000000a91ab7220 */ /* 0x000fe20000410000 */
[----:B------:R2:W3:Y:S01]  /*30a0*/  @P0 LDG.E.64 R4, desc[UR28][R6.64+0x8] ;  /* 0x0000081c06040981 */ /* 0x0004e2000c1e1b00 */
[----:B------:R-:W-:Y:S02]  /*30b0*/  FFMA.FTZ R10, R136, R172, R195 ;  /* 0x000000ac880a7223 */ /* 0x000fe400000100c3 */
[----:B------:R-:W-:Y:S01]  /*30c0*/  FFMA.FTZ R171, R146, R11, R171 ;  /* 0x0000000b92ab7223 */ /* 0x000fe200000100ab */
[----:B------:R-:W-:Y:S01]  /*30d0*/  FMUL.FTZ R172, R44, R33 ;  /* 0x000000212cac7220 */ /* 0x000fe20000410000 */
[----:B------:R-:W-:Y:S01]  /*30e0*/  FFMA.FTZ R12, R109, R174, R10 ;  /* 0x000000ae6d0c7223 */ /* 0x000fe2000001000a */
[C---:B------:R-:W-:Y:S01]  /*30f0*/  FMUL.FTZ R10, R143.reuse, R13 ;  /* 0x0000000d8f0a7220 */ /* 0x040fe20000410000 */
[----:B------:R-:W-:Y:S01]  /*3100*/  FMUL.FTZ R11, R143, R171 ;  /* 0x000000ab8f0b7220 */ /* 0x000fe20000410000 */
[----:B------:R-:W-:-:S02]  /*3110*/  FFMA.FTZ R173, R109, R172, R173 ;  /* 0x000000ac6dad7223 */ /* 0x000fc400000100ad */
[C---:B------:R-:W-:Y:S01]  /*3120*/  FFMA.FTZ R10, R144.reuse, R171, R10 ;  /* 0x000000ab900a7223 */ /* 0x040fe2000001000a */
[----:B------:R-:W-:Y:S01]  /*3130*/  FFMA.FTZ R11, R144, R13, -R11 ;  /* 0x0000000d900b7223 */ /* 0x000fe2000001080b */
[----:B------:R-:W-:Y:S02]  /*3140*/  FMUL.FTZ R195, R133, R12 ;  /* 0x0000000c85c37220 */ /* 0x000fe40000410000 */
[----:B--2---:R-:W-:Y:S01]  /*3150*/  FMUL.FTZ R6, R141, R10 ;  /* 0x0000000a8d067220 */ /* 0x004fe20000410000 */
[----:B------:R-:W-:Y:S01]  /*3160*/  FMUL.FTZ R199, R133, R173 ;  /* 0x000000ad85c77220 */ /* 0x000fe20000410000 */
[----:B------:R-:W-:Y:S01]  /*3170*/  FMUL.FTZ R7, R141, R11 ;  /* 0x0000000b8d077220 */ /* 0x000fe20000410000 */
[----:B------:R-:W-:Y:S01]  /*3180*/  FFMA.FTZ R196, R134, R173, -R195 ;  /* 0x000000ad86c47223 */ /* 0x000fe200000108c3 */
[----:B------:R-:W-:Y:S01]  /*3190*/  FFMA.FTZ R6, R142, R11, -R6 ;  /* 0x0000000b8e067223 */ /* 0x000fe20000010806 */
[----:B------:R-:W-:Y:S01]  /*31a0*/  FFMA.FTZ R199, R134, R12, R199 ;  /* 0x0000000c86c77223 */ /* 0x000fe200000100c7 */
[C---:B------:R-:W-:Y:S01]  /*31b0*/  FMUL.FTZ R171, R43.reuse, R164 ;  /* 0x000000a42bab7220 */ /* 0x040fe20000410000 */
[----:B------:R-:W-:Y:S01]  /*31c0*/  FMUL.FTZ R173, R43, R34 ;  /* 0x000000222bad7220 */ /* 0x000fe20000410000 */
[----:B------:R-:W-:Y:S01]  /*31d0*/  FFMA.FTZ R7, R142, R10, R7 ;  /* 0x0000000a8e077223 */ /* 0x000fe20000010007 */
[C---:B------:R-:W-:Y:S01]  /*31e0*/  FMUL.FTZ R10, R139.reuse, R6 ;  /* 0x000000068b0a7220 */ /* 0x040fe20000410000 */
[C---:B------:R-:W-:Y:S01]  /*31f0*/  FFMA.FTZ R199, R108.reuse, R171, R199 ;  /* 0x000000ab6cc77223 */ /* 0x040fe200000100c7 */
[----:B------:R-:W-:Y:S01]  /*3200*/  FFMA.FTZ R196, R108, R173, R196 ;  /* 0x000000ad6cc47223 */ /* 0x000fe200000100c4 */
[-C--:B------:R-:W-:Y:S01]  /*3210*/  FMUL.FTZ R11, R139, R7.reuse ;  /* 0x000000078b0b7220 */ /* 0x080fe20000410000 */
[C---:B------:R-:W-:Y:S01]  /*3220*/  FFMA.FTZ R10, R140.reuse, R7, R10 ;  /* 0x000000078c0a7223 */ /* 0x040fe2000001000a */
[CC--:B------:R-:W-:Y:S01]  /*3230*/  FMUL.FTZ R13, R131.reuse, R199.reuse ;  /* 0x000000c7830d7220 */ /* 0x0c0fe20000410000 */
[----:B------:R-:W-:Y:S01]  /*3240*/  FMUL.FTZ R12, R131, R196 ;  /* 0x000000c4830c7220 */ /* 0x000fe20000410000 */
[----:B------:R-:W-:Y:S01]  /*3250*/  FFMA.FTZ R11, R140, R6, -R11 ;  /* 0x000000068c0b7223 */ /* 0x000fe2000001080b */
[C---:B------:R-:W-:Y:S01]  /*3260*/  FMUL.FTZ R7, R137.reuse, R10 ;  /* 0x0000000a89077220 */ /* 0x040fe20000410000 */
[C---:B------:R-:W-:Y:S01]  /*3270*/  FFMA.FTZ R195, R132.reuse, R196, -R13 ;  /* 0x000000c484c37223 */ /* 0x040fe2000001080d */
[----:B------:R-:W-:Y:S01]  /*3280*/  FFMA.FTZ R12, R132, R199, R12 ;  /* 0x000000c7840c7223 */ /* 0x000fe2000001000c */
[C---:B------:R-:W-:Y:S01]  /*3290*/  FMUL.FTZ R198, R42.reuse, R163 ;  /* 0x000000a32ac67220 */ /* 0x040fe20000410000 */
        /* <DEDUP_REMOVED lines=8> */
[----:B------:R-:W-:-:S02]  /*3320*/  FMUL.FTZ R201, R129, R195 ;  /* 0x000000c381c97220 */ /* 0x000fc40000410000 */
[-C--:B------:R-:W-:Y:S01]  /*3330*/  FFMA.FTZ R11, R136, R13.reuse, R11 ;  /* 0x0000000d880b7223 */ /* 0x080fe2000001000b */
[----:B------:R-:W-:Y:S01]  /*3340*/  FMUL.FTZ R13, R135, R13 ;  /* 0x0000000d870d7220 */ /* 0x000fe20000410000 */
[C---:B------:R-:W-:Y:S01]  /*3350*/  FFMA.FTZ R6, R130.reuse, R195, -R199 ;  /* 0x000000c382067223 */ /* 0x040fe200000108c7 */
[----:B------:R-:W-:Y:S01]  /*3360*/  FFMA.FTZ R195, R130, R12, R201 ;  /* 0x0000000c82c37223 */ /* 0x000fe200000100c9 */
[C---:B------:R-:W-:Y:S01]  /*3370*/  FMUL.FTZ R199, R41.reuse, R168 ;  /* 0x000000a829c77220 */ /* 0x040fe20000410000 */
[----:B------:R-:W-:Y:S01]  /*3380*/  FMUL.FTZ R201, R41, R166 ;  /* 0x000000a629c97220 */ /* 0x000fe20000410000 */
[----:B------:R-:W-:Y:S01]  /*3390*/  FFMA.FTZ R13, R136, R7, -R13 ;  /* 0x00000007880d7223 */ /* 0x000fe2000001080d */
[C---:B------:R-:W-:Y:S01]  /*33a0*/  FMUL.FTZ R7, R133.reuse, R11 ;  /* 0x0000000b85077220 */ /* 0x040fe20000410000 */
[C---:B------:R-:W-:Y:S01]  /*33b0*/  FFMA.FTZ R229, R106.reuse, R199, R195 ;  /* 0x000000c76ae57223 */ /* 0x040fe200000100c3 */
[----:B------:R-:W-:Y:S01]  /*33c0*/  FFMA.FTZ R195, R106, R201, R6 ;  /* 0x000000c96ac37223 */ /* 0x000fe20000010006 */
[-C--:B------:R-:W-:Y:S01]  /*33d0*/  FMUL.FTZ R6, R133, R13.reuse ;  /* 0x0000000d85067220 */ /* 0x080fe20000410000 */
[----:B------:R-:W-:-:S02]  /*33e0*/  FFMA.FTZ R7, R134, R13, -R7 ;  /* 0x0000000d86077223 */ /* 0x000fc40000010807 */
[----:B------:R-:W-:Y:S01]  /*33f0*/  FMUL.FTZ R10, R126, R195 ;  /* 0x000000c37e0a7220 */ /* 0x000fe20000410000 */
[----:B------:R-:W-:Y:S01]  /*3400*/  FFMA.FTZ R6, R134, R11, R6 ;  /* 0x0000000b86067223 */ /* 0x000fe20000010006 */
[C---:B------:R-:W-:Y:S01]  /*3410*/  FMUL.FTZ R11, R131.reuse, R7 ;  /* 0x00000007830b7220 */ /* 0x040fe20000410000 */
[-C--:B------:R-:W-:Y:S01]  /*3420*/  FMUL.FTZ R13, R126, R229.reuse ;  /* 0x000000e57e0d7220 */ /* 0x080fe20000410000 */
[----:B------:R-:W-:Y:S01]  /*3430*/  FFMA.FTZ R12, R128, R229, R10 ;  /* 0x000000e5800c7223 */ /* 0x000fe2000001000a */
[----:B------:R-:W-:Y:S01]  /*3440*/  FMUL.FTZ R202, R40, R167 ;  /* 0x000000a728ca7220 */ /* 0x000fe20000410000 */
[-C--:B------:R-:W-:Y:S01]  /*3450*/  FFMA.FTZ R10, R132, R6.reuse, R11 ;  /* 0x00000006840a7223 */ /* 0x080fe2000001000b */
[----:B------:R-:W-:Y:S01]  /*3460*/  FMUL.FTZ R11, R131, R6 ;  /* 0x00000006830b7220 */ /* 0x000fe20000410000 */
[----:B------:R-:W-:Y:S01]  /*3470*/  FFMA.FTZ R195, R128, R195, -R13 ;  /* 0x000000c380c37223 */ /* 0x000fe2000001080d */
[----:B------:R-:W-:Y:S01]  /*3480*/  FMUL.FTZ R200, R40, R165 ;  /* 0x000000a528c87220 */ /* 0x000fe20000410000 */
[----:B------:R-:W-:Y:S01]  /*3490*/  FFMA.FTZ R6, R105, R202, R12 ;  /* 0x000000ca69067223 */ /* 0x000fe2000001000c */
[----:B------:R-:W-:-:S02]  /*34a0*/  FFMA.FTZ R11, R132, R7, -R11 ;  /* 0x00000007840b7223 */ /* 0x000fc4000001080b */
[----:B------:R-:W-:Y:S01]  /*34b0*/  FFMA.FTZ R7, R105, R200, R195 ;  /* 0x000000c869077223 */ /* 0x000fe200000100c3 */
[CC--:B------:R-:W-:Y:S01]  /*34c0*/  FMUL.FTZ R13, R129.reuse, R10.reuse ;  /* 0x0000000a810d7220 */ /* 0x0c0fe20000410000 */
[----:B------:R-:W2:Y:S03]  /*34d0*/  SHFL.UP PT, R228, R6, 0x1, RZ ;  /* 0x0420000006e47989 */ /* 0x000ea600000e00ff */
[-C--:B------:R-:W-:Y:S01]  /*34e0*/  FFMA.FTZ R13, R130, R11.reuse, -R13 ;  /* 0x0000000b820d7223 */ /* 0x080fe2000001080d */
[----:B------:R-:W4:Y:S01]  /*34f0*/  SHFL.UP PT, R226, R7, 0x1, RZ ;  /* 0x0420000007e27989 */ /* 0x000f2200000e00ff */
[----:B------:R-:W-:Y:S02]  /*3500*/  FMUL.FTZ R11, R129, R11 ;  /* 0x0000000b810b7220 */ /* 0x000fe40000410000 */
[----:B------:R-:W-:Y:S02]  /*3510*/  FMUL.FTZ R195, R126, R13 ;  /* 0x0000000d7ec37220 */ /* 0x000fe40000410000 */
[----:B------:R-:W-:-:S04]  /*3520*/  FFMA.FTZ R11, R130, R10, R11 ;  /* 0x0000000a820b7223 */ /* 0x000fc8000001000b */
[-C--:B------:R-:W-:Y:S01]  /*3530*/  FFMA.FTZ R10, R128, R11.reuse, R195 ;  /* 0x0000000b800a7223 */ /* 0x080fe200000100c3 */
[----:B------:R-:W-:Y:S01]  /*3540*/  FMUL.FTZ R12, R126, R11 ;  /* 0x0000000b7e0c7220 */ /* 0x000fe20000410000 */
[----:B------:R-:W-:-:S03]  /*3550*/  ISETP.GE.AND P2, PT, R123, 0x1, PT ;  /* 0x000000017b00780c */ /* 0x000fc60003f46270 */
[----:B------:R-:W-:Y:S02]  /*3560*/  FFMA.FTZ R11, R128, R13, -R12 ;  /* 0x0000000d800b7223 */ /* 0x000fe4000001080c */
[----:B------:R-:W5:Y:S04]  /*3570*/  SHFL.UP PT, R13, R10, 0x1, RZ ;  /* 0x042000000a0d7989 */ /* 0x000f6800000e00ff */
[----:B------:R-:W1:Y:S01]  /*3580*/  SHFL.UP PT, R12, R11, 0x1, RZ ;  /* 0x042000000b0c7989 */ /* 0x000e6200000e00ff */
[-C--:B--2---:R-:W-:Y:S01]  /*3590*/  FMUL.FTZ R195, R11, R228.reuse ;  /* 0x000000e40bc37220 */ /* 0x084fe20000410000 */
[----:B------:R-:W-:-:S03]  /*35a0*/  FMUL.FTZ R228, R10, R228 ;  /* 0x000000e40ae47220 */ /* 0x000fc60000410000 */
[-C--:B----4-:R-:W-:Y:S01]  /*35b0*/  FFMA.FTZ R195, R10, R226.reuse, R195 ;  /* 0x000000e20ac37223 */ /* 0x090fe200000100c3 */
[----:B------:R-:W-:-:S03]  /*35c0*/  FFMA.FTZ R228, R11, R226, -R228 ;  /* 0x000000e20be47223 */ /* 0x000fc600000108e4 */
[----:B------:R-:W-:Y:S01]  /*35d0*/  @P2 FADD.FTZ R6, R6, R195 ;  /* 0x000000c306062221 */ /* 0x000fe20000010000 */
[----:B------:R-:W-:-:S04]  /*35e0*/  @P2 FADD.FTZ R7, R7, R228 ;  /* 0x000000e407072221 */ /* 0x000fc80000010000 */
[----:B------:R-:W2:Y:S04]  /*35f0*/  SHFL.UP PT, R229, R6, 0x2, RZ ;  /* 0x0440000006e57989 */ /* 0x000ea800000e00ff */
[----:B------:R-:W4:Y:S01]  /*3600*/  SHFL.UP PT, R228, R7, 0x2, RZ ;  /* 0x0440000007e47989 */ /* 0x000f2200000e00ff */
[-C--:B-----5:R-:W-:Y:S01]  /*3610*/  FMUL.FTZ R195, R11, R13.reuse ;  /* 0x0000000d0bc37220 */ /* 0x0a0fe20000410000 */
[----:B------:R-:W-:-:S03]  /*3620*/  FMUL.FTZ R226, R10, R13 ;  /* 0x0000000d0ae27220 */ /* 0x000fc60000410000 */
[-C--:B-1----:R-:W-:Y:S01]  /*3630*/  @P2 FFMA.FTZ R10, R10, R12.reuse, R195 ;  /* 0x0000000c0a0a2223 */ /* 0x082fe200000100c3 */
[----:B------:R-:W-:-:S04]  /*3640*/  @P2 FFMA.FTZ R11, R11, R12, -R226 ;  /* 0x0000000c0b0b2223 */ /* 0x000fc800000108e2 */
[----:B------:R-:W1:Y:S01]  /*3650*/  SHFL.UP PT, R13, R10, 0x2, RZ ;  /* 0x044000000a0d7989 */ /* 0x000e6200000e00ff */
[----:B------:R-:W-:-:S03]  /*3660*/  ISETP.GE.AND P2, PT, R123, 0x2, PT ;  /* 0x000000027b00780c */ /* 0x000fc60003f46270 */
[----:B------:R-:W5:Y:S01]  /*3670*/  SHFL.UP PT, R12, R11, 0x2, RZ ;  /* 0x044000000b0c7989 */ /* 0x000f6200000e00ff */
[-C--:B--2---:R-:W-:Y:S01]  /*3680*/  FMUL.FTZ R195, R11, R229.reuse ;  /* 0x000000e50bc37220 */ /* 0x084fe20000410000 */
[----:B------:R-:W-:-:S03]  /*3690*/  FMUL.FTZ R226, R10, R229 ;  /* 0x000000e50ae27220 */ /* 0x000fc60000410000 */
[-C--:B----4-:R-:W-:Y:S01]  /*36a0*/  FFMA.FTZ R195, R10, R228.reuse, R195 ;  /* 0x000000e40ac37223 */ /* 0x090fe200000100c3 */
[----:B------:R-:W-:-:S04]  /*36b0*/  FFMA.FTZ R226, R11, R228, -R226 ;  /* 0x000000e40be27223 */ /* 0x000fc800000108e2 */
[----:B------:R-:W-:Y:S01]  /*36c0*/  @P2 FADD.FTZ R6, R6, R195 ;  /* 0x000000c306062221 */ /* 0x000fe20000010000 */
[----:B------:R-:W-:-:S04]  /*36d0*/  @P2 FADD.FTZ R7, R7, R226 ;  /* 0x000000e207072221 */ /* 0x000fc80000010000 */
[----:B------:R-:W2:Y:S01]  /*36e0*/  SHFL.UP PT, R229, R6, 0x4, RZ ;  /* 0x0480000006e57989 */ /* 0x000ea200000e00ff */
[CC--:B-1----:R-:W-:Y:S01]  /*36f0*/  FMUL.FTZ R195, R11.reuse, R13.reuse ;  /* 0x0000000d0bc37220 */ /* 0x0c2fe20000410000 */
[C---:B------:R-:W-:Y:S02]  /*3700*/  FMUL.FTZ R226, R10.reuse, R13 ;  /* 0x0000000d0ae27220 */ /* 0x040fe40000410000 */
[----:B------:R-:W1:Y:S01]  /*3710*/  SHFL.UP PT, R228, R7, 0x4, RZ ;  /* 0x0480000007e47989 */ /* 0x000e6200000e00ff */
[-C--:B-----5:R-:W-:Y:S01]  /*3720*/  @P2 FFMA.FTZ R10, R10, R12.reuse, R195 ;  /* 0x0000000c0a0a2223 */ /* 0x0a0fe200000100c3 */
[----:B------:R-:W-:-:S04]  /*3730*/  @P2 FFMA.FTZ R11, R11, R12, -R226 ;  /* 0x0000000c0b0b2223 */ /* 0x000fc800000108e2 */
[----:B------:R-:W4:Y:S04]  /*3740*/  SHFL.UP PT, R13, R10, 0x4, RZ ;  /* 0x048000000a0d7989 */ /* 0x000f2800000e00ff */
[----:B------:R-:W5:Y:S01]  /*3750*/  SHFL.UP PT, R12, R11, 0x4, RZ ;  /* 0x048000000b0c7989 */ /* 0x000f6200000e00ff */
[----:B------:R-:W-:Y:S01]  /*3760*/  ISETP.GE.AND P2, PT, R123, 0x4, PT ;  /* 0x000000047b00780c */ /* 0x000fe20003f46270 */
[-C--:B--2---:R-:W-:Y:S01]  /*3770*/  FMUL.FTZ R195, R11, R229.reuse ;  /* 0x000000e50bc37220 */ /* 0x084fe20000410000 */
[----:B------:R-:W-:-:S03]  /*3780*/  FMUL.FTZ R226, R10, R229 ;  /* 0x000000e50ae27220 */ /* 0x000fc60000410000 */
[-C--:B-1----:R-:W-:Y:S01]  /*3790*/  FFMA.FTZ R195, R10, R228.reuse, R195 ;  /* 0x000000e40ac37223 */ /* 0x082fe200000100c3 */
[----:B------:R-:W-:-:S07]  /*37a0*/  FFMA.FTZ R226, R11, R228, -R226 ;  /* 0x000000e40be27223 */ /* 0x000fce00000108e2 */
[----:B------:R-:W-:Y:S01]  /*37b0*/  @P2 FADD.FTZ R6, R6, R195 ;  /* 0x000000c306062221 */ /* 0x000fe20000010000 */
[----:B------:R-:W-:Y:S01]  /*37c0*/  @P2 FADD.FTZ R7, R7, R226 ;  /* 0x000000e207072221 */ /* 0x000fe20000010000 */
[-C--:B----4-:R-:W-:Y:S01]  /*37d0*/  FMUL.FTZ R195, R11, R13.reuse ;  /* 0x0000000d0bc37220 */ /* 0x090fe20000410000 */
        /* <DEDUP_REMOVED lines=28> */
[----:B------:R-:W-:Y:S01]  /*39a0*/  FFMA.FTZ R231, R10, R195, R231 ;  /* 0x000000c30ae77223 */ /* 0x000fe200000100e7 */
[----:B------:R-:W-:-:S06]  /*39b0*/  LOP3.LUT R195, R124, 0x1f, RZ, 0xc0, !PT ;  /* 0x0000001f7cc37812 */ /* 0x000fcc00078ec0ff */
[-C--:B-----5:R-:W-:Y:S01]  /*39c0*/  @P2 FFMA.FTZ R11, R11, R12.reuse, -R229 ;  /* 0x0000000c0b0b2223 */ /* 0x0a0fe200000108e5 */
[----:B------:R-:W-:Y:S01]  /*39d0*/  @P2 FFMA.FTZ R10, R10, R12, R13 ;  /* 0x0000000c0a0a2223 */ /* 0x000fe2000001000d */
[----:B------:R-:W-:Y:S01]  /*39e0*/  @P2 FADD.FTZ R7, R7, R226 ;  /* 0x000000e207072221 */ /* 0x000fe20000010000 */
[----:B------:R-:W-:Y:S01]  /*39f0*/  @P2 FADD.FTZ R6, R6, R231 ;  /* 0x000000e706062221 */ /* 0x000fe20000010000 */
[C---:B------:R-:W-:Y:S01]  /*3a00*/  ISETP.NE.AND P6, PT, R195.reuse, 0x1f, PT ;  /* 0x0000001fc300780c */ /* 0x040fe20003fc5270 */
[----:B0-----:R-:W-:Y:S01]  /*3a10*/  FMUL.FTZ R13, R126, R3 ;  /* 0x000000037e0d7220 */ /* 0x001fe20000410000 */
[C---:B------:R-:W-:Y:S02]  /*3a20*/  ISETP.GT.U32.AND P2, PT, R195.reuse, 0x1d, PT ;  /* 0x0000001dc300780c */ /* 0x040fe40003f44070 */
[C---:B------:R-:W-:Y:S02]  /*3a30*/  ISETP.GT.U32.AND P3, PT, R195.reuse, 0x1b, PT ;  /* 0x0000001bc300780c */ /* 0x040fe40003f64070 */
[----:B------:R-:W-:-:S02]  /*3a40*/  ISETP.GT.U32.AND P4, PT, R195, 0x17, PT ;  /* 0x00000017c300780c */ /* 0x000fc40003f84070 */
[----:B------:R-:W-:Y:S01]  /*3a50*/  ISETP.GT.U32.AND P5, PT, R195, 0xf, PT ;  /* 0x0000000fc300780c */ /* 0x000fe20003fa4070 */
[----:B------:R-:W-:Y:S01]  /*3a60*/  FMUL.FTZ R195, R128, R3 ;  /* 0x0000000380c37220 */ /* 0x000fe20000410000 */
[C---:B------:R-:W-:Y:S01]  /*3a70*/  FMUL.FTZ R12, R126.reuse, R225 ;  /* 0x000000e17e0c7220 */ /* 0x040fe20000410000 */
[-C--:B------:R-:W-:Y:S01]  /*3a80*/  FMUL.FTZ R226, R126, R227.reuse ;  /* 0x000000e37ee27220 */ /* 0x080fe20000410000 */
[-C--:B------:R-:W-:Y:S01]  /*3a90*/  FFMA.FTZ R13, R128, R2.reuse, -R13 ;  /* 0x00000002800d7223 */ /* 0x080fe2000001080d */
[----:B------:R-:W-:Y:S01]  /*3aa0*/  FFMA.FTZ R195, -R126, R2, -R195 ;  /* 0x000000027ec37223 */ /* 0x000fe200000109c3 */
        /* <DEDUP_REMOVED lines=11> */
[C---:B------:R-:W-:Y:S01]  /*3b60*/  FFMA.FTZ R195, R130.reuse, R226, -R195 ;  /* 0x000000e282c37223 */ /* 0x040fe200000108c3 */
[-C--:B------:R-:W-:Y:S01]  /*3b70*/  FMUL.FTZ R230, R131, R12.reuse ;  /* 0x0000000c83e67220 */ /* 0x080fe20000410000 */
[----:B------:R-:W-:Y:S01]  /*3b80*/  FFMA.FTZ R228, R130, R229, R13 ;  /* 0x000000e582e47223 */ /* 0x000fe2000001000d */
[----:B------:R-:W-:Y:S01]  /*3b90*/  FFMA.FTZ R233, R132, R12, -R233 ;  /* 0x0000000c84e97223 */ /* 0x000fe200000108e9 */
[----:B------:R-:W-:Y:S01]  /*3ba0*/  FADD.FTZ R195, R208, R195 ;  /* 0x000000c3d0c37221 */ /* 0x000fe20000010000 */
[----:B------:R-:W-:Y:S01]  /*3bb0*/  FFMA.FTZ R230, R132, R231, R230 ;  /* 0x000000e784e67223 */ /* 0x000fe200000100e6 */
[----:B------:R-:W-:Y:S01]  /*3bc0*/  FADD.FTZ R228, R209, R228 ;  /* 0x000000e4d1e47221 */ /* 0x000fe20000010000 */
        /* <DEDUP_REMOVED lines=16> */
[----:B---3--:R-:W-:Y:S01]  /*3cd0*/  SHFL.IDX PT, R5, R5, RZ, 0x1f ;  /* 0x00001fff05057589 */ /* 0x008fe200000e0000 */
[----:B------:R-:W-:Y:S01]  /*3ce0*/  FFMA.FTZ R229, R134, R229, -R12 ;  /* 0x000000e586e57223 */ /* 0x000fe2000001080c */
[----:B------:R-:W-:-:S02]  /*3cf0*/  FMUL.FTZ R230, R137, R226 ;  /* 0x000000e289e67220 */ /* 0x000fc40000410000 */
[----:B------:R-:W0:Y:S01]  /*3d00*/  SHFL.UP PT, R10, R10, 0x1, RZ ;  /* 0x042000000a0a7989 */ /* 0x000e2200000e00ff */
[----:B------:R-:W-:Y:S01]  /*3d10*/  FFMA.FTZ R228, R134, R228, R13 ;  /* 0x000000e486e47223 */ /* 0x000fe2000001000d */
[----:B------:R-:W-:Y:S01]  /*3d20*/  FADD.FTZ R229, R212, R229 ;  /* 0x000000e5d4e57221 */ /* 0x000fe20000010000 */
[-C--:B------:R-:W-:Y:S01]  /*3d30*/  FMUL.FTZ R231, R137, R195.reuse ;  /* 0x000000c389e77220 */ /* 0x080fe20000410000 */
[----:B------:R-:W-:Y:S01]  /*3d40*/  SHFL.IDX PT, R4, R4, RZ, 0x1f ;  /* 0x00001fff04047589 */ /* 0x000fe200000e0000 */
[C---:B------:R-:W-:Y:S01]  /*3d50*/  FFMA.FTZ R230, R138.reuse, R195, -R230 ;  /* 0x000000c38ae67223 */ /* 0x040fe200000108e6 */
[----:B------:R-:W-:Y:S02]  /*3d60*/  FADD.FTZ R228, R213, R228 ;  /* 0x000000e4d5e47221 */ /* 0x000fe40000010000 */
[----:B------:R-:W1:Y:S01]  /*3d70*/  SHFL.UP PT, R11, R11, 0x1, RZ ;  /* 0x042000000b0b7989 */ /* 0x000e6200000e00ff */
[----:B------:R-:W-:Y:S01]  /*3d80*/  FMUL.FTZ R13, R135, R229 ;  /* 0x000000e5870d7220 */ /* 0x000fe20000410000 */
[----:B------:R-:W-:Y:S01]  /*3d90*/  FFMA.FTZ R231, R138, R226, R231 ;  /* 0x000000e28ae77223 */ /* 0x000fe200000100e7 */
[----:B------:R-:W-:Y:S01]  /*3da0*/  FMUL.FTZ R195, R139, R230 ;  /* 0x000000e68bc37220 */ /* 0x000fe20000410000 */
[-C--:B------:R-:W-:Y:S01]  /*3db0*/  FMUL.FTZ R12, R135, R228.reuse ;  /* 0x000000e4870c7220 */ /* 0x080fe20000410000 */
[----:B------:R-:W-:Y:S01]  /*3dc0*/  FFMA.FTZ R228, R136, R228, R13 ;  /* 0x000000e488e47223 */ /* 0x000fe2000001000d */
[-C--:B------:R-:W-:Y:S01]  /*3dd0*/  FMUL.FTZ R13, R139, R231.reuse ;  /* 0x000000e78b0d7220 */ /* 0x080fe20000410000 */
[----:B------:R-:W-:Y:S01]  /*3de0*/  FFMA.FTZ R195, R140, R231, R195 ;  /* 0x000000e78cc37223 */ /* 0x000fe200000100c3 */
[----:B------:R-:W2:Y:S01]  /*3df0*/  SHFL.UP PT, R7, R7, 0x1, RZ ;  /* 0x0420000007077989 */ /* 0x000ea200000e00ff */
[----:B------:R-:W-:Y:S01]  /*3e00*/  FFMA.FTZ R229, R136, R229, -R12 ;  /* 0x000000e588e57223 */ /* 0x000fe2000001080c */
[----:B------:R-:W-:-:S02]  /*3e10*/  FADD.FTZ R228, R215, R228 ;  /* 0x000000e4d7e47221 */ /* 0x000fc40000010000 */
[----:B------:R-:W3:Y:S01]  /*3e20*/  SHFL.UP PT, R6, R6, 0x1, RZ ;  /* 0x0420000006067989 */ /* 0x000ee200000e00ff */
        /* <DEDUP_REMOVED lines=8> */
[----:B0-----:R-:W-:Y:S01]  /*3eb0*/  FMUL.FTZ R12, R10, R5 ;  /* 0x000000050a0c7220 */ /* 0x001fe20000410000 */
[----:B------:R-:W-:Y:S01]  /*3ec0*/  FFMA.FTZ R226, R142, R195, R226 ;  /* 0x000000c38ee27223 */ /* 0x000fe200000100e2 */
[----:B------:R-:W-:-:S02]  /*3ed0*/  FMUL.FTZ R195, R143, R231 ;  /* 0x000000e78fc37220 */ /* 0x000fc40000410000 */
[C---:B-1----:R-:W-:Y:S01]  /*3ee0*/  FFMA.FTZ R12, R11.reuse, R4, -R12 ;  /* 0x000000040b0c7223 */ /* 0x042fe2000001080c */
[----:B------:R-:W-:Y:S01]  /*3ef0*/  FMUL.FTZ R11, R11, R5 ;  /* 0x000000050b0b7220 */ /* 0x000fe20000410000 */
[----:B------:R-:W-:Y:S01]  /*3f00*/  FFMA.FTZ R228, R138, R228, R13 ;  /* 0x000000e48ae47223 */ /* 0x000fe2000001000d */
[----:B------:R-:W-:Y:S01]  /*3f10*/  FADD.FTZ R229, R216, R229 ;  /* 0x000000e5d8e57221 */ /* 0x000fe20000010000 */
[----:B------:R-:W-:Y:S01]  /*3f20*/  FMUL.FTZ R233, R143, R226 ;  /* 0x000000e28fe97220 */ /* 0x000fe20000410000 */
[----:B------:R-:W-:Y:S01]  /*3f30*/  FFMA.FTZ R11, R10, R4, R11 ;  /* 0x000000040a0b7223 */ /* 0x000fe2000001000b */
[C---:B------:R-:W-:Y:S01]  /*3f40*/  FFMA.FTZ R195, R144.reuse, R226, R195 ;  /* 0x000000e290c37223 */ /* 0x040fe200000100c3 */
[----:B------:R-:W-:Y:S01]  /*3f50*/  FADD.FTZ R228, R217, R228 ;  /* 0x000000e4d9e47221 */ /* 0x000fe20000010000 */
[----:B------:R-:W-:Y:S01]  /*3f60*/  FMUL.FTZ R13, R139, R229 ;  /* 0x000000e58b0d7220 */ /* 0x000fe20000410000 */
[----:B------:R-:W-:Y:S01]  /*3f70*/  FFMA.FTZ R233, R144, R231, -R233 ;  /* 0x000000e790e97223 */ /* 0x000fe200000108e9 */
[----:B--2---:R-:W-:Y:S01]  /*3f80*/  @P1 FADD.FTZ R4, R7, R12 ;  /* 0x0000000c07041221 */ /* 0x004fe20000010000 */
[----:B---3--:R-:W-:Y:S01]  /*3f90*/  @P1 FADD.FTZ R5, R6, R11 ;  /* 0x0000000b06051221 */ /* 0x008fe20000010000 */
[-C--:B------:R-:W-:Y:S01]  /*3fa0*/  FMUL.FTZ R7, R139, R228.reuse ;  /* 0x000000e48b077220 */ /* 0x080fe20000410000 */
[C---:B------:R-:W-:Y:S01]  /*3fb0*/  FMUL.FTZ R6, R145.reuse, R195 ;  /* 0x000000c391067220 */ /* 0x040fe20000410000 */
[C---:B------:R-:W-:Y:S01]  /*3fc0*/  FFMA.FTZ R10, R140.reuse, R228, R13 ;  /* 0x000000e48c0a7223 */ /* 0x040fe2000001000d */
[----:B------:R-:W-:Y:S01]  /*3fd0*/  FMUL.FTZ R13, R145, R233 ;  /* 0x000000e9910d7220 */ /* 0x000fe20000410000 */
[----:B------:R-:W-:Y:S01]  /*3fe0*/  FFMA.FTZ R229, R140, R229, -R7 ;  /* 0x000000e58ce57223 */ /* 0x000fe20000010807 */
[----:B------:R-:W-:Y:S01]  /*3ff0*/  FFMA.FTZ R233, R146, R233, -R6 ;  /* 0x000000e992e97223 */ /* 0x000fe20000010806 */
[C---:B------:R-:W-:Y:S01]  /*4000*/  FMUL.FTZ R7, R9.reuse, R5 ;  /* 0x0000000509077220 */ /* 0x040fe20000410000 */
[----:B------:R-:W-:Y:S01]  /*4010*/  FMUL.FTZ R6, R9, R4 ;  /* 0x0000000409067220 */ /* 0x000fe20000410000 */
[----:B------:R-:W-:-:S02]  /*4020*/  FMUL.FTZ R11, R55, R158 ;  /* 0x0000009e370b7220 */ /* 0x000fc40000410000 */
[C---:B------:R-:W-:Y:S01]  /*4030*/  FFMA.FTZ R7, R8.reuse, R4, -R7 ;  /* 0x0000000408077223 */ /* 0x040fe20000010807 */
[----:B------:R-:W-:Y:S01]  /*4040*/  FFMA.FTZ R6, R8, R5, R6 ;  /* 0x0000000508067223 */ /* 0x000fe20000010006 */
[----:B------:R-:W-:Y:S01]  /*4050*/  FMUL.FTZ R8, R120, R11 ;  /* 0x0000000b78087220 */ /* 0x000fe20000410000 */
[----:B------:R-:W-:Y:S02]  /*4060*/  FFMA.FTZ R13, R146, R195, R13 ;  /* 0x000000c3920d7223 */ /* 0x000fe4000001000d */
[----:B------:R-:W-:Y:S01]  /*4070*/  FADD.FTZ R197, R197, R6 ;  /* 0x00000006c5c57221 */ /* 0x000fe20000010000 */
[----:B------:R-:W-:Y:S01]  /*4080*/  FADD.FTZ R195, R8, R7 ;  /* 0x0000000708c37221 */ /* 0x000fe20000010000 */
[----:B------:R-:W-:Y:S02]  /*4090*/  FMUL.FTZ R4, R147, R13 ;  /* 0x0000000d93047220 */ /* 0x000fe40000410000 */
[C---:B------:R-:W-:Y:S01]  /*40a0*/  FMUL.FTZ R5, R155.reuse, R197 ;  /* 0x000000c59b057220 */ /* 0x040fe20000410000 */
[----:B------:R-:W-:Y:S01]  /*40b0*/  FMUL.FTZ R6, R155, R195 ;  /* 0x000000c39b067220 */ /* 0x000fe20000410000 */
[-C--:B------:R-:W-:Y:S01]  /*40c0*/  FMUL.FTZ R9, R147, R233.reuse ;  /* 0x000000e993097220 */ /* 0x080fe20000410000 */
[----:B------:R-:W-:Y:S01]  /*40d0*/  FFMA.FTZ R233, R148, R233, -R4 ;  /* 0x000000e994e97223 */ /* 0x000fe20000010804 */
[----:B------:R-:W-:Y:S01]  /*40e0*/  FADD.FTZ R229, R218, R229 ;  /* 0x000000e5dae57221 */ /* 0x000fe20000010000 */
[C---:B------:R-:W-:Y:S01]  /*40f0*/  FFMA.FTZ R4, R156.reuse, R195, -R5 ;  /* 0x000000c39c047223 */ /* 0x040fe20000010805 */
[----:B------:R-:W-:Y:S01]  /*4100*/  FFMA.FTZ R5, R156, R197, R6 ;  /* 0x000000c59c057223 */ /* 0x000fe20000010006 */
[----:B------:R-:W-:Y:S01]  /*4110*/  FADD.FTZ R10, R219, R10 ;  /* 0x0000000adb0a7221 */ /* 0x000fe20000010000 */
[----:B------:R-:W-:Y:S01]  /*4120*/  FMUL.FTZ R7, R141, R229 ;  /* 0x000000e58d077220 */ /* 0x000fe20000410000 */
[C---:B------:R-:W-:Y:S01]  /*4130*/  FFMA.FTZ R194, R119.reuse, R194, R4 ;  /* 0x000000c277c27223 */ /* 0x040fe20000010004 */
[----:B------:R-:W-:Y:S01]  /*4140*/  FFMA.FTZ R192, R119, R192, R5 ;  /* 0x000000c077c07223 */ /* 0x000fe20000010005 */
[-C--:B------:R-:W-:Y:S01]  /*4150*/  FMUL.FTZ R6, R141, R10.reuse ;  /* 0x0000000a8d067220 */ /* 0x080fe20000410000 */
[----:B------:R-:W-:Y:S01]  /*4160*/  FFMA.FTZ R10, R142, R10, R7 ;  /* 0x0000000a8e0a7223 */ /* 0x000fe20000010007 */
[C---:B------:R-:W-:Y:S01]  /*4170*/  FMUL.FTZ R7, R153.reuse, R194 ;  /* 0x000000c299077220 */ /* 0x040fe20000410000 */
[----:B------:R-:W-:Y:S01]  /*4180*/  FMUL.FTZ R5, R153, R192 ;  /* 0x000000c099057220 */ /* 0x000fe20000410000 */
[----:B------:R-:W-:-:S02]  /*4190*/  FFMA.FTZ R9, R148, R13, R9 ;  /* 0x0000000d94097223 */ /* 0x000fc40000010009 */
[C---:B------:R-:W-:Y:S01]  /*41a0*/  FFMA.FTZ R7, R154.reuse, R192, R7 ;  /* 0x000000c09a077223 */ /* 0x040fe20000010007 */
[----:B------:R-:W-:Y:S01]  /*41b0*/  FFMA.FTZ R4, R154, R194, -R5 ;  /* 0x000000c29a047223 */ /* 0x000fe20000010805 */
[----:B------:R-:W-:Y:S01]  /*41c0*/  FFMA.FTZ R229, R142, R229, -R6 ;  /* 0x000000e58ee57223 */ /* 0x000fe20000010806 */
[C---:B------:R-:W-:Y:S01]  /*41d0*/  FMUL.FTZ R6, R149.reuse, R9 ;  /* 0x0000000995067220 */ /* 0x040fe20000410000 */
[C---:B------:R-:W-:Y:S01]  /*41e0*/  FFMA.FTZ R193, R118.reuse, R193, R7 ;  /* 0x000000c176c17223 */ /* 0x040fe20000010007 */
[----:B------:R-:W-:Y:S01]  /*41f0*/  FFMA.FTZ R191, R118, R191, R4 ;  /* 0x000000bf76bf7223 */ /* 0x000fe20000010004 */
[----:B------:R-:W-:Y:S01]  /*4200*/  FADD.FTZ R229, R220, R229 ;  /* 0x000000e5dce57221 */ /* 0x000fe20000010000 */
[-C--:B------:R-:W-:Y:S01]  /*4210*/  FMUL.FTZ R11, R149, R233.reuse ;  /* 0x000000e9950b7220 */ /* 0x080fe20000410000 */
[C---:B------:R-:W-:Y:S01]  /*4220*/  FFMA.FTZ R233, R150.reuse, R233, -R6 ;  /* 0x000000e996e97223 */ /* 0x040fe20000010806 */
[C---:B------:R-:W-:Y:S01]  /*4230*/  FMUL.FTZ R5, R151.reuse, R193 ;  /* 0x000000c197057220 */ /* 0x040fe20000410000 */
[----:B------:R-:W-:Y:S01]  /*4240*/  FMUL.FTZ R6, R151, R191 ;  /* 0x000000bf97067220 */ /* 0x000fe20000410000 */
[----:B------:R-:W-:Y:S01]  /*4250*/  FADD.FTZ R10, R221, R10 ;  /* 0x0000000add0a7221 */ /* 0x000fe20000010000 */
[----:B------:R-:W-:Y:S01]  /*4260*/  FMUL.FTZ R7, R143, R229 ;  /* 0x000000e58f077220 */ /* 0x000fe20000410000 */
[----:B------:R-:W-:Y:S01]  /*4270*/  FFMA.FTZ R11, R150, R9, R11 ;  /* 0x00000009960b7223 */ /* 0x000fe2000001000b */
[C---:B------:R-:W-:Y:S01]  /*4280*/  FFMA.FTZ R4, R152.reuse, R191, -R5 ;  /* 0x000000bf98047223 */ /* 0x040fe20000010805 */
[----:B------:R-:W-:Y:S01]  /*4290*/  FFMA.FTZ R5, R152, R193, R6 ;  /* 0x000000c198057223 */ /* 0x000fe20000010006 */
[----:B------:R-:W-:Y:S01]  /*42a0*/  FFMA.FTZ R9, R144, R10, R7 ;  /* 0x0000000a90097223 */ /* 0x000fe20000010007 */
[----:B------:R-:W-:Y:S01]  /*42b0*/  FMUL.FTZ R7, R151, R11 ;  /* 0x0000000b97077220 */ /* 0x000fe20000410000 */
[C---:B------:R-:W-:Y:S01]  /*42c0*/  FFMA.FTZ R190, R117.reuse, R190, R4 ;  /* 0x000000be75be7223 */ /* 0x040fe20000010004 */
[----:B------:R-:W-:Y:S01]  /*42d0*/  FFMA.FTZ R188, R117, R188, R5 ;  /* 0x000000bc75bc7223 */ /* 0x000fe20000010005 */
[-C--:B------:R-:W-:Y:S01]  /*42e0*/  FMUL.FTZ R4, R151, R233.reuse ;  /* 0x000000e997047220 */ /* 0x080fe20000410000 */
[C---:B------:R-:W-:Y:S01]  /*42f0*/  FFMA.FTZ R233, R152.reuse, R233, -R7 ;  /* 0x000000e998e97223 */ /* 0x040fe20000010807 */
[C---:B------:R-:W-:Y:S01]  /*4300*/  FMUL.FTZ R7, R149.reuse, R190 ;  /* 0x000000be95077220 */ /* 0x040fe20000410000 */
[----:B------:R-:W-:Y:S01]  /*4310*/  FMUL.FTZ R5, R149, R188 ;  /* 0x000000bc95057220 */ /* 0x000fe20000410000 */
[----:B------:R-:W-:-:S02]  /*4320*/  FFMA.FTZ R11, R152, R11, R4 ;  /* 0x0000000b980b7223 */ /* 0x000fc40000010004 */
[C---:B------:R-:W-:Y:S01]  /*4330*/  FFMA.FTZ R7, R150.reuse, R188, R7 ;  /* 0x000000bc96077223 */ /* 0x040fe20000010007 */
[----:B------:R-:W-:Y:S01]  /*4340*/  FFMA.FTZ R4, R150, R190, -R5 ;  /* 0x000000be96047223 */ /* 0x000fe20000010805 */
[----:B------:R-:W-:Y:S01]  /*4350*/  FMUL.FTZ R8, R143, R10 ;  /* 0x0000000a8f087220 */ /* 0x000fe20000410000 */
[C---:B------:R-:W-:Y:S01]  /*4360*/  FMUL.FTZ R6, R153.reuse, R11 ;  /* 0x0000000b99067220 */ /* 0x040fe20000410000 */
[C---:B------:R-:W-:Y:S01]  /*4370*/  FFMA.FTZ R189, R116.reuse, R189, R7 ;  /* 0x000000bd74bd7223 */ /* 0x040fe20000010007 */
[----:B------:R-:W-:Y:S01]  /*4380*/  FFMA.FTZ R187, R116, R187, R4 ;  /* 0x000000bb74bb7223 */ /* 0x000fe20000010004 */
[----:B------:R-:W-:Y:S01]  /*4390*/  FFMA.FTZ R8, R144, R229, -R8 ;  /* 0x000000e590087223 */ /* 0x000fe20000010808 */
[-C--:B------:R-:W-:Y:S01]  /*43a0*/  FMUL.FTZ R13, R153, R233.reuse ;  /* 0x000000e9990d7220 */ /* 0x080fe20000410000 */
[----:B------:R-:W-:Y:S01]  /*43b0*/  FFMA.FTZ R233, R154, R233, -R6 ;  /* 0x000000e99ae97223 */ /* 0x000fe20000010806 */
[C---:B------:R-:W-:Y:S01]  /*43c0*/  FMUL.FTZ R5, R147.reuse, R189 ;  /* 0x000000bd93057220 */ /* 0x040fe20000410000 */
[----:B------:R-:W-:Y:S01]  /*43d0*/  FMUL.FTZ R6, R147, R187 ;  /* 0x000000bb93067220 */ /* 0x000fe20000410000 */
[----:B------:R-:W-:-:S02]  /*43e0*/  FADD.FTZ R8, R207, R8 ;  /* 0x00000008cf087221 */ /* 0x000fc40000010000 */
[C---:B------:R-:W-:Y:S01]  /*43f0*/  FFMA.FTZ R4, R148.reuse, R187, -R5 ;  /* 0x000000bb94047223 */ /* 0x040fe20000010805 */
[----:B------:R-:W-:Y:S01]  /*4400*/  FFMA.FTZ R5, R148, R189, R6 ;  /* 0x000000bd94057223 */ /* 0x000fe20000010006 */
[----:B------:R-:W-:Y:S01]  /*4410*/  FADD.FTZ R9, R222, R9 ;  /* 0x00000009de097221 */ /* 0x000fe20000010000 */
[----:B------:R-:W-:Y:S01]  /*4420*/  FMUL.FTZ R7, R145, R8 ;  /* 0x0000000891077220 */ /* 0x000fe20000410000 */
[C---:B------:R-:W-:Y:S01]  /*4430*/  FFMA.FTZ R186, R115.reuse, R186, R4 ;  /* 0x000000ba73ba7223 */ /* 0x040fe20000010004 */
[----:B------:R-:W-:Y:S01]  /*4440*/  FFMA.FTZ R184, R115, R184, R5 ;  /* 0x000000b873b87223 */ /* 0x000fe20000010005 */
[----:B------:R-:W-:Y:S01]  /*4450*/  FFMA.FTZ R13, R154, R11, R13 ;  /* 0x0000000b9a0d7223 */ /* 0x000fe2000001000d */
[CC--:B------:R-:W-:Y:S01]  /*4460*/  FFMA.FTZ R6, R146.reuse, R9.reuse, R7 ;  /* 0x0000000992067223 */ /* 0x0c0fe20000010007 */
[C---:B------:R-:W-:Y:S01]  /*4470*/  FMUL.FTZ R7, R145.reuse, R186 ;  /* 0x000000ba91077220 */ /* 0x040fe20000410000 */
[C---:B------:R-:W-:Y:S01]  /*4480*/  FMUL.FTZ R11, R145.reuse, R9 ;  /* 0x00000009910b7220 */ /* 0x040fe20000410000 */
[-C--:B------:R-:W-:Y:S01]  /*4490*/  FMUL.FTZ R5, R145, R184.reuse ;  /* 0x000000b891057220 */ /* 0x080fe20000410000 */
[C---:B------:R-:W-:Y:S01]  /*44a0*/  FMUL.FTZ R9, R155.reuse, R233 ;  /* 0x000000e99b097220 */ /* 0x040fe20000410000 */
[-C--:B------:R-:W-:Y:S01]  /*44b0*/  FMUL.FTZ R10, R155, R13.reuse ;  /* 0x0000000d9b0a7220 */ /* 0x080fe20000410000 */
[C---:B------:R-:W-:Y:S01]  /*44c0*/  FFMA.FTZ R7, R146.reuse, R184, R7 ;  /* 0x000000b892077223 */ /* 0x040fe20000010007 */
[C---:B------:R-:W-:Y:S01]  /*44d0*/  FFMA.FTZ R11, R146.reuse, R8, -R11 ;  /* 0x00000008920b7223 */ /* 0x040fe2000001080b */
[----:B------:R-:W-:Y:S01]  /*44e0*/  FFMA.FTZ R4, R146, R186, -R5 ;  /* 0x000000ba92047223 */ /* 0x000fe20000010805 */
[C---:B------:R-:W-:Y:S01]  /*44f0*/  FFMA.FTZ R8, R156.reuse, R13, R9 ;  /* 0x0000000d9c087223 */ /* 0x040fe20000010009 */
[----:B------:R-:W-:Y:S01]  /*4500*/  FFMA.FTZ R9, R156, R233, -R10 ;  /* 0x000000e99c097223 */ /* 0x000fe2000001080a */
[----:B------:R-:W-:Y:S01]  /*4510*/  FADD.FTZ R10, R205, R6 ;  /* 0x00000006cd0a7221 */ /* 0x000fe20000010000 */
[C---:B------:R-:W-:Y:S01]  /*4520*/  FFMA.FTZ R185, R114.reuse, R185, R7 ;  /* 0x000000b972b97223 */ /* 0x040fe20000010007 */
[----:B------:R-:W-:Y:S01]  /*4530*/  FFMA.FTZ R183, R114, R183, R4 ;  /* 0x000000b772b77223 */ /* 0x000fe20000010004 */
[----:B------:R-:W-:Y:S01]  /*4540*/  FADD.FTZ R11, R206, R11 ;  /* 0x0000000bce0b7221 */ /* 0x000fe20000010000 */
[-C--:B------:R-:W-:Y:S01]  /*4550*/  FMUL.FTZ R13, R147, R10.reuse ;  /* 0x0000000a930d7220 */ /* 0x080fe20000410000 */
[C---:B------:R-:W-:Y:S01]  /*4560*/  FMUL.FTZ R5, R143.reuse, R185 ;  /* 0x000000b98f057220 */ /* 0x040fe20000410000 */
[----:B------:R-:W-:Y:S01]  /*4570*/  FMUL.FTZ R6, R143, R183 ;  /* 0x000000b78f067220 */ /* 0x000fe20000410000 */
[-C--:B------:R-:W-:Y:S01]  /*4580*/  FMUL.FTZ R7, R147, R11.reuse ;  /* 0x0000000b93077220 */ /* 0x080fe20000410000 */
[----:B------:R-:W-:Y:S01]  /*4590*/  FFMA.FTZ R12, R148, R11, -R13 ;  /* 0x0000000b940c7223 */ /* 0x000fe2000001080d */
[C---:B------:R-:W-:Y:S01]  /*45a0*/  FFMA.FTZ R4, R144.reuse, R183, -R5 ;  /* 0x000000b790047223 */ /* 0x040fe20000010805 */
[----:B------:R-:W-:Y:S01]  /*45b0*/  FFMA.FTZ R5, R144, R185, R6 ;  /* 0x000000b990057223 */ /* 0x000fe20000010006 */
        /* <DEDUP_REMOVED lines=11> */
[----:B------:R-:W-:-:S03]  /*4670*/  FFMA.FTZ R4, R142, R182, -R5 ;  /* 0x000000b68e047223 */ /* 0x000fc60000010805 */
[C---:B------:R-:W-:Y:S01]  /*4680*/  FFMA.FTZ R181, R112.reuse, R181, R7 ;  /* 0x000000b570b57223 */ /* 0x040fe20000010007 */
[----:B------:R-:W-:Y:S01]  /*4690*/  FFMA.FTZ R179, R112, R179, R4 ;  /* 0x000000b370b37223 */ /* 0x000fe20000010004 */
[----:B------:R-:W-:Y:S01]  /*46a0*/  FADD.FTZ R10, R15, R6 ;  /* 0x000000060f0a7221 */ /* 0x000fe20000010000 */
[----:B------:R-:W-:Y:S01]  /*46b0*/  FFMA.FTZ R13, R150, R12, -R13 ;  /* 0x0000000c960d7223 */ /* 0x000fe2000001080d */
[C---:B------:R-:W-:Y:S01]  /*46c0*/  FMUL.FTZ R5, R139.reuse, R181 ;  /* 0x000000b58b057220 */ /* 0x040fe20000410000 */
[-C--:B------:R-:W-:Y:S02]  /*46d0*/  FMUL.FTZ R6, R139, R179.reuse ;  /* 0x000000b38b067220 */ /* 0x080fe40000410000 */
[----:B------:R-:W-:Y:S01]  /*46e0*/  FADD.FTZ R13, R14, R13 ;  /* 0x0000000d0e0d7221 */ /* 0x000fe20000010000 */
        /* <DEDUP_REMOVED lines=9> */
[-C--:B------:R-:W-:Y:S01]  /*4780*/  FMUL.FTZ R5, R137, R176.reuse ;  /* 0x000000b089057220 */ /* 0x080fe20000410000 */
[----:B------:R-:W-:Y:S01]  /*4790*/  FADD.FTZ R11, R36, R11 ;  /* 0x0000000b240b7221 */ /* 0x000fe20000010000 */
[----:B------:R-:W-:Y:S01]  /*47a0*/  UISETP.GE.AND UP0, UPT, UR19, UR44, UPT ;  /* 0x0000002c1300728c */ /* 0x000fe2000bf06270 */
[C---:B------:R-:W-:Y:S01]  /*47b0*/  FFMA.FTZ R4, R138.reuse, R176, R7 ;  /* 0x000000b08a047223 */ /* 0x040fe20000010007 */
[----:B------:R-:W-:Y:S01]  /*47c0*/  FFMA.FTZ R5, R138, R178, -R5 ;  /* 0x000000b28a057223 */ /* 0x000fe20000010805 */
[----:B------:R-:W-:Y:S01]  /*47d0*/  FADD.FTZ R10, R37, R10 ;  /* 0x0000000a250a7221 */ /* 0x000fe20000010000 */
[C---:B------:R-:W-:Y:S01]  /*47e0*/  FMUL.FTZ R13, R153.reuse, R11 ;  /* 0x0000000b990d7220 */ /* 0x040fe20000410000 */
[C---:B------:R-:W-:Y:S01]  /*47f0*/  FFMA.FTZ R175, R110.reuse, R175, R4 ;  /* 0x000000af6eaf7223 */ /* 0x040fe20000010004 */
[----:B------:R-:W-:Y:S01]  /*4800*/  PLOP3.LUT P1, PT, PT, PT, UP0, 0x80, 0x8 ;  /* 0x000000000008781c */ /* 0x000fe20003f2f008 */
[----:B------:R-:W-:Y:S01]  /*4810*/  FFMA.FTZ R177, R110, R177, R5 ;  /* 0x000000b16eb17223 */ /* 0x000fe20000010005 */
[-C--:B------:R-:W-:Y:S01]  /*4820*/  FFMA.FTZ R6, R154, R10.reuse, R13 ;  /* 0x0000000a9a067223 */ /* 0x080fe2000001000d */
[----:B------:R-:W-:Y:S01]  /*4830*/  FMUL.FTZ R13, R153, R10 ;  /* 0x0000000a990d7220 */ /* 0x000fe20000410000 */
[----:B------:R-:W-:Y:S01]  /*4840*/  ISETP.NE.OR P1, PT, R0, RZ, P1 ;  /* 0x000000ff0000720c */ /* 0x000fe20000f25670 */
[C---:B------:R-:W-:Y:S01]  /*4850*/  FMUL.FTZ R5, R135.reuse, R177 ;  /* 0x000000b187057220 */ /* 0x040fe20000410000 */
[----:B------:R-:W-:Y:S01]  /*4860*/  FMUL.FTZ R4, R135, R175 ;  /* 0x000000af87047220 */ /* 0x000fe20000410000 */
        /* <DEDUP_REMOVED lines=8> */
[-C--:B------:R-:W-:Y:S01]  /*48f0*/  FMUL.FTZ R11, R155, R13.reuse ;  /* 0x0000000d9b0b7220 */ /* 0x080fe20000410000 */
[C---:B------:R-:W-:Y:S01]  /*4900*/  FFMA.FTZ R12, R156.reuse, R13, -R10 ;  /* 0x0000000d9c0c7223 */ /* 0x040fe2000001080a */
[C---:B------:R-:W-:Y:S01]  /*4910*/  FMUL.FTZ R5, R133.reuse, R174 ;  /* 0x000000ae85057220 */ /* 0x040fe20000410000 */
[----:B------:R-:W-:Y:S01]  /*4920*/  VOTEU.ALL UP0, P1 ;  /* 0x0000000000ff7886 */ /* 0x000fe20000800000 */
[-C--:B------:R-:W-:Y:S01]  /*4930*/  FMUL.FTZ R13, R133, R172.reuse ;  /* 0x000000ac850d7220 */ /* 0x080fe20000410000 */
[----:B------:R-:W-:Y:S01]  /*4940*/  FFMA.FTZ R229, R156, R7, R11 ;  /* 0x000000079ce57223 */ /* 0x000fe2000001000b */
[----:B------:R-:W-:Y:S01]  /*4950*/  FFMA.FTZ R11, R134, R172, -R5 ;  /* 0x000000ac860b7223 */ /* 0x000fe20000010805 */
[----:B------:R-:W-:-:S02]  /*4960*/  HFMA2 R5, -RZ, RZ, 0, 0 ;  /* 0x00000000ff057431 */ /* 0x000fc400000001ff */
[----:B------:R-:W-:Y:S01]  /*4970*/  FFMA.FTZ R10, R134, R174, R13 ;  /* 0x000000ae860a7223 */ /* 0x000fe2000001000d */
[----:B------:R-:W-:Y:S01]  /*4980*/  @!UP0 ULEA UR31, UR8, UR30, 0x4 ;  /* 0x0000001e081f8291 */ /* 0x000fe2000f8e20ff */
[----:B------:R-:W-:Y:S02]  /*4990*/  MOV R4, 0x3f800000 ;  /* 0x3f80000000047802 */ /* 0x000fe40000000f00 */
[----:B------:R-:W-:Y:S01]  /*49a0*/  CS2R R6, SRZ ;  /* 0x0000000000067805 */ /* 0x000fe2000001ff00 */
[C---:B------:R-:W-:Y:S01]  /*49b0*/  FFMA.FTZ R173, R108.reuse, R173, R11 ;  /* 0x000000ad6cad7223 */ /* 0x040fe2000001000b */
        /* <DEDUP_REMOVED lines=20> */
.L_x_14935:
[----:B------:R-:W-:Y:S05]  /*4b00*/  BSYNC.RECONVERGENT B0 ;  /* 0x0000000000007941 */ /* 0x000fea0003800200 */
.L_x_14934:
        /* <DEDUP_REMOVED lines=16> */
.L_x_14937:
[----:B------:R-:W-:Y:S05]  /*4c10*/  BSYNC.RECONVERGENT B0 ;  /* 0x0000000000007941 */ /* 0x000fea0003800200 */
.L_x_14936:
        /* <DEDUP_REMOVED lines=16> */
.L_x_14939:
[----:B------:R-:W-:Y:S05]  /*4d20*/  BSYNC.RECONVERGENT B0 ;  /* 0x0000000000007941 */ /* 0x000fea0003800200 */
.L_x_14938:
        /* <DEDUP_REMOVED lines=16> */
.L_x_14941:
[----:B------:R-:W-:Y:S05]  /*4e30*/  BSYNC.RECONVERGENT B0 ;  /* 0x0000000000007941 */ /* 0x000fea0003800200 */
.L_x_14940:
[C---:B------:R-:W-:Y:S01]  /*4e40*/  FMUL.FTZ R13, R131.reuse, R171 ;  /* 0x000000ab830d7220 */ /* 0x040fe20000410000 */
[-C--:B0-----:R-:W-:Y:S01]  /*4e50*/  FMUL.FTZ R226, R131, R173.reuse ;  /* 0x000000ad83e27220 */ /* 0x081fe20000410000 */
[----:B-1----:R0:W1:Y:S01]  /*4e60*/  SHFL.DOWN PT, R230, R8, 0x10, 0x1f ;  /* 0x0a001f0008e67f89 */ /* 0x00206200000e0000 */
[----:B------:R-:W-:Y:S01]  /*4e70*/  BSSY.RECONVERGENT B0, `(.L_x_14942) ;  /* 0x0000011000007945 */ /* 0x000fe20003800200 */
[C---:B------:R-:W-:Y:S01]  /*4e80*/  FFMA.FTZ R12, R132.reuse, R173, -R13 ;  /* 0x000000ad840c7223 */ /* 0x040fe2000001080d */
[----:B------:R-:W-:Y:S01]  /*4e90*/  FFMA.FTZ R13, R132, R171, R226 ;  /* 0x000000ab840d7223 */ /* 0x000fe200000100e2 */
        /* <DEDUP_REMOVED lines=10> */
[-C--:B-1----:R-:W-:Y:S01]  /*4f40*/  FFMA.FTZ R8, R8, R230.reuse, -R229 ;  /* 0x000000e608087223 */ /* 0x082fe200000108e5 */
[----:B---3--:R-:W-:Y:S01]  /*4f50*/  FFMA.FTZ R9, R9, R230, R226 ;  /* 0x000000e609097223 */ /* 0x008fe200000100e2 */
[----:B----4-:R-:W-:Y:S01]  /*4f60*/  FADD.FTZ R10, R10, R231 ;  /* 0x000000e70a0a7221 */ /* 0x010fe20000010000 */
[----:B------:R-:W-:-:S07]  /*4f70*/  FADD.FTZ R11, R11, R228 ;  /* 0x000000e40b0b7221 */ /* 0x000fce0000010000 */
.L_x_14943:
[----:B------:R-:W-:Y:S05]  /*4f80*/  BSYNC.RECONVERGENT B0 ;  /* 0x0000000000007941 */ /* 0x000fea0003800200 */
.L_x_14942:
[C---:B------:R-:W-:Y:S01]  /*4f90*/  FFMA.FTZ R196, R107.reuse, R196, R12 ;  /* 0x000000c46bc47223 */ /* 0x040fe2000001000c */
[----:B0-----:R-:W0:Y:S01]  /*4fa0*/  SHFL.IDX PT, R232, R9, RZ, 0x1f ;  /* 0x00001fff09e87589 */ /* 0x001e2200000e0000 */
[----:B------:R-:W-:Y:S01]  /*4fb0*/  FFMA.FTZ R198, R107, R198, R13 ;  /* 0x000000c66bc67223 */ /* 0x000fe2000001000d */
[C---:B------:R-:W-:Y:S01]  /*4fc0*/  ISETP.NE.AND P1, PT, R0.reuse, 0x1f, PT ;  /* 0x0000001f0000780c */ /* 0x040fe20003f25270 */
[C---:B------:R-:W-:Y:S01]  /*4fd0*/  FMUL.FTZ R233, R129.reuse, R196 ;  /* 0x000000c481e97220 */ /* 0x040fe20000410000 */
[----:B------:R-:W5:Y:S01]  /*4fe0*/  SHFL.IDX PT, R228, R8, RZ, 0x1f ;  /* 0x00001fff08e47589 */ /* 0x000f6200000e0000 */
[-C--:B------:R-:W-:Y:S01]  /*4ff0*/  FMUL.FTZ R231, R129, R198.reuse ;  /* 0x000000c681e77220 */ /* 0x080fe20000410000 */
[----:B------:R-:W-:Y:S01]  /*5000*/  ISETP.NE.AND P2, PT, R0, RZ, PT ;  /* 0x000000ff0000720c */ /* 0x000fe20003f45270 */
[C---:B------:R-:W-:Y:S01]  /*5010*/  FFMA.FTZ R233, R130.reuse, R198, R233 ;  /* 0x000000c682e97223 */ /* 0x040fe200000100e9 */
[----:B------:R3:W-:Y:S01]  /*5020*/  SHFL.DOWN PT, R13, R8, 0x1, 0x1f ;  /* 0x08201f00080d7f89 */ /* 0x0007e200000e0000 */
[----:B-1----:R-:W-:Y:S01]  /*5030*/  FFMA.FTZ R230, R130, R196, -R231 ;  /* 0x000000c482e67223 */ /* 0x002fe200000108e7 */
[----:B------:R-:W-:Y:S01]  /*5040*/  ULEA UR31, UR19, 0xfffffc00, 0xa ;  /* 0xfffffc00131f7891 */ /* 0x000fe2000f8e50ff */
[C---:B------:R-:W-:Y:S01]  /*5050*/  FFMA.FTZ R199, R106.reuse, R199, R233 ;  /* 0x000000c76ac77223 */ /* 0x040fe200000100e9 */
[----:B--2---:R1:W2:Y:S01]  /*5060*/  SHFL.IDX PT, R226, R7, RZ, 0x1f ;  /* 0x00001fff07e27589 */ /* 0x0042a200000e0000 */
[----:B------:R-:W-:Y:S01]  /*5070*/  FFMA.FTZ R201, R106, R201, R230 ;  /* 0x000000c96ac97223 */ /* 0x000fe200000100e6 */
[----:B------:R-:W-:Y:S01]  /*5080*/  USHF.R.S32.HI UR42, URZ, 0x1f, UR31 ;  /* 0x0000001fff2a7899 */ /* 0x000fe2000801141f */
[----:B------:R-:W-:Y:S01]  /*5090*/  FMUL.FTZ R231, R126, R199 ;  /* 0x000000c77ee77220 */ /* 0x000fe20000410000 */
[----:B------:R-:W4:Y:S01]  /*50a0*/  SHFL.DOWN PT, R229, R9, 0x1, 0x1f ;  /* 0x08201f0009e57f89 */ /* 0x000f2200000e0000 */
[----:B------:R-:W-:Y:S01]  /*50b0*/  IADD3 R243, PT, PT, R0, 0x200, RZ ;  /* 0x0000020000f37810 */ /* 0x000fe20007ffe0ff */
[----:B------:R-:W-:Y:S01]  /*50c0*/  BSSY.RECONVERGENT B0, `(.L_x_14944) ;  /* 0x00002c0000007945 */ /* 0x000fe20003800200 */
[----:B---3--:R-:W-:Y:S01]  /*50d0*/  FFMA.FTZ R8, R128, R201, -R231 ;  /* 0x000000c980087223 */ /* 0x008fe200000108e7 */
[----:B------:R4:W3:Y:S01]  /*50e0*/  SHFL.IDX PT, R12, R6, RZ, 0x1f ;  /* 0x00001fff060c7589 */ /* 0x0008e200000e0000 */
[----:B------:R-:W-:Y:S01]  /*50f0*/  VOTEU.ALL UP0, P2 ;  /* 0x0000000000ff7886 */ /* 0x000fe20001000000 */
[----:B------:R-:W-:Y:S01]  /*5100*/  IADD3 R237, PT, PT, R0, 0x3a0, RZ ;  /* 0x000003a000ed7810 */ /* 0x000fe20007ffe0ff */
[----:B------:R-:W-:Y:S01]  /*5110*/  FFMA.FTZ R200, R105, R200, R8 ;  /* 0x000000c869c87223 */ /* 0x000fe20000010008 */
[----:B------:R-:W3:Y:S01]  /*5120*/  SHFL.DOWN PT, R236, R11, 0x1, 0x1f ;  /* 0x08201f000bec7f89 */ /* 0x000ee200000e0000 */
[C---:B0-----:R-:W-:Y:S01]  /*5130*/  FMUL.FTZ R8, R232.reuse, R4 ;  /* 0x00000004e8087220 */ /* 0x041fe20000410000 */
[C---:B------:R-:W-:Y:S01]  /*5140*/  FMUL.FTZ R233, R232.reuse, R7 ;  /* 0x00000007e8e97220 */ /* 0x040fe20000410000 */
[-C--:B------:R-:W-:Y:S01]  /*5150*/  FMUL.FTZ R231, R232, R5.reuse ;  /* 0x00000005e8e77220 */ /* 0x080fe20000410000 */
[----:B------:R-:W0:Y:S01]  /*5160*/  SHFL.DOWN PT, R234, R10, 0x1, 0x1f ;  /* 0x08201f000aea7f89 */ /* 0x000e2200000e0000 */
[----:B-----5:R-:W-:Y:S01]  /*5170*/  FFMA.FTZ R5, R228, R5, R8 ;  /* 0x00000005e4057223 */ /* 0x020fe20000010008 */
[-C--:B------:R-:W-:Y:S01]  /*5180*/  FMUL.FTZ R235, R232, R6.reuse ;  /* 0x00000006e8eb7220 */ /* 0x080fe20000410000 */
[C---:B------:R-:W-:Y:S01]  /*5190*/  FFMA.FTZ R233, R228.reuse, R6, -R233 ;  /* 0x00000006e4e97223 */ /* 0x040fe200000108e9 */
[----:B------:R-:W5:Y:S01]  /*51a0*/  SHFL.IDX PT, R9, R11, RZ, 0x1f ;  /* 0x00001fff0b097589 */ /* 0x000f6200000e0000 */
[C---:B------:R-:W-:Y:S01]  /*51b0*/  FFMA.FTZ R4, R228.reuse, R4, -R231 ;  /* 0x00000004e4047223 */ /* 0x040fe200000108e7 */
[----:B------:R-:W-:Y:S01]  /*51c0*/  FFMA.FTZ R228, R228, R7, R235 ;  /* 0x00000007e4e47223 */ /* 0x000fe200000100eb */
[----:B-1----:R-:W-:Y:S01]  /*51d0*/  FMUL.FTZ R7, R126, R201 ;  /* 0x000000c97e077220 */ /* 0x002fe20000410000 */
[----:B------:R1:W5:Y:S01]  /*51e0*/  SHFL.IDX PT, R230, R10, RZ, 0x1f ;  /* 0x00001fff0ae67589 */ /* 0x00036200000e0000 */
[-C--:B--2---:R-:W-:Y:S01]  /*51f0*/  @P1 FMUL.FTZ R8, R13, R226.reuse ;  /* 0x000000e20d081220 */ /* 0x084fe20000410000 */
[----:B------:R-:W-:Y:S01]  /*5200*/  @!UP0 ULEA UR43, UR8, UR30, 0x4 ;  /* 0x0000001e082b8291 */ /* 0x000fe2000f8e20ff */
[----:B------:R-:W-:Y:S01]  /*5210*/  MOV R231, UR40 ;  /* 0x0000002800e77c02 */ /* 0x000fe20008000f00 */
[----:B----4-:R-:W-:Y:S01]  /*5220*/  @P1 FMUL.FTZ R6, R229, R226 ;  /* 0x000000e2e5061220 */ /* 0x010fe20000410000 */
[----:B------:R-:W-:-:S02]  /*5230*/  IADD3 R235, PT, PT, R0, 0x380, RZ ;  /* 0x0000038000eb7810 */ /* 0x000fc40007ffe0ff */
[----:B------:R-:W-:Y:S01]  /*5240*/  IADD3 R239, PT, PT, R0, 0x3c0, RZ ;  /* 0x000003c000ef7810 */ /* 0x000fe20007ffe0ff */
[-C--:B---3--:R-:W-:Y:S01]  /*5250*/  @P1 FFMA.FTZ R229, R229, R12.reuse, R8 ;  /* 0x0000000ce5e51223 */ /* 0x088fe20000010008 */
[----:B------:R-:W-:Y:S01]  /*5260*/  @P1 FFMA.FTZ R13, R13, R12, -R6 ;  /* 0x0000000c0d0d1223 */ /* 0x000fe20000010806 */
[----:B------:R-:W-:Y:S01]  /*5270*/  FFMA.FTZ R8, R128, R199, R7 ;  /* 0x000000c780087223 */ /* 0x000fe20000010007 */
[----:B-1----:R-:W-:Y:S01]  /*5280*/  P2R R10, PR, RZ, 0x4 ;  /* 0x00000004ff0a7803 */ /* 0x002fe20000000000 */
[----:B------:R-:W-:Y:S01]  /*5290*/  @P1 FADD.FTZ R226, R236, R229 ;  /* 0x000000e5ece21221 */ /* 0x000fe20000010000 */
[----:B------:R-:W-:Y:S01]  /*52a0*/  MOV R229, UR39 ;  /* 0x0000002700e57c02 */ /* 0x000fe20008000f00 */
[----:B------:R-:W-:Y:S01]  /*52b0*/  FFMA.FTZ R202, R105, R202, R8 ;  /* 0x000000ca69ca7223 */ /* 0x000fe20000010008 */
[----:B------:R-:W-:Y:S01]  /*52c0*/  LOP3.LUT R8, R0, UR31, RZ, 0xfc, !PT ;  /* 0x0000001f00087c12 */ /* 0x000fe2000f8efcff */
[----:B0-----:R-:W-:Y:S01]  /*52d0*/  @P1 FADD.FTZ R12, R234, R13 ;  /* 0x0000000dea0c1221 */ /* 0x001fe20000010000 */
[-C--:B------:R-:W-:Y:S01]  /*52e0*/  FMUL.FTZ R11, R226, R3.reuse ;  /* 0x00000003e20b7220 */ /* 0x080fe20000410000 */
[----:B------:R-:W-:Y:S01]  /*52f0*/  MOV R13, UR38 ;  /* 0x00000026000d7c02 */ /* 0x000fe20008000f00 */
[----:B------:R-:W-:Y:S01]  /*5300*/  UIADD3 UR31, UPT, UPT, UR30, 0x1080, URZ ;  /* 0x000010801e1f7890 */ /* 0x000fe2000fffe0ff */
[----:B-----5:R-:W-:Y:S01]  /*5310*/  FADD.FTZ R7, R9, R228 ;  /* 0x000000e409077221 */ /* 0x020fe20000010000 */
[C---:B------:R-:W-:Y:S01]  /*5320*/  FMUL.FTZ R3, R12.reuse, R3 ;  /* 0x000000030c037220 */ /* 0x040fe20000410000 */
[----:B------:R-:W-:Y:S01]  /*5330*/  MOV R9, UR42 ;  /* 0x0000002a00097c02 */ /* 0x000fe20008000f00 */
[-C--:B------:R-:W-:Y:S01]  /*5340*/  FFMA.FTZ R228, R12, R2.reuse, R11 ;  /* 0x000000020ce47223 */ /* 0x080fe2000001000b */
[----:B------:R-:W-:Y:S01]  /*5350*/  FADD.FTZ R6, R230, R233 ;  /* 0x000000e9e6067221 */ /* 0x000fe20000010000 */
[----:B------:R-:W-:Y:S01]  /*5360*/  FFMA.FTZ R226, R226, R2, -R3 ;  /* 0x00000002e2e27223 */ /* 0x000fe20000010803 */
[----:B------:R-:W-:Y:S01]  /*5370*/  IADD3 R233, PT, PT, R0, 0x360, RZ ;  /* 0x0000036000e97810 */ /* 0x000fe20007ffe0ff */
[----:B------:R-:W-:-:S04]  /*5380*/  IMAD.WIDE.U32 R10, R13, UR8, R8 ;  /* 0x000000080d0a7c25 */ /* 0x000fc8000f8e0008 */
[----:B------:R-:W-:Y:S01]  /*5390*/  FADD.FTZ R227, R227, R228 ;  /* 0x000000e4e3e37221 */ /* 0x000fe20000010000 */
[----:B------:R-:W-:Y:S01]  /*53a0*/  FADD.FTZ R225, R225, R226 ;  /* 0x000000e2e1e17221 */ /* 0x000fe20000010000 */
[----:B------:R0:W-:Y:S01]  /*53b0*/  @!P2 STS.128 [UR43+0x46d0], R4 ;  /* 0x0046d004ff00a988 */ /* 0x0001e20008000c2b */
[----:B------:R-:W-:Y:S02]  /*53c0*/  IMAD R3, R229, UR8, R11 ;  /* 0x00000008e5037c24 */ /* 0x000fe4000f8e020b */
[----:B------:R-:W-:Y:S01]  /*53d0*/  FMUL.FTZ R11, R126, R227 ;  /* 0x000000e37e0b7220 */ /* 0x000fe20000410000 */
[----:B------:R-:W-:Y:S01]  /*53e0*/  IMAD.WIDE.U32 R12, R231, UR8, R8 ;  /* 0x00000008e70c7c25 */ /* 0x000fe2000f8e0008 */
[----:B------:R-:W-:-:S03]  /*53f0*/  LEA R2, P1, R10, UR10, 0x2 ;  /* 0x0000000a0a027c11 */ /* 0x000fc6000f8210ff */
[-C--:B------:R-:W-:Y:S01]  /*5400*/  FFMA.FTZ R226, R128, R225.reuse, -R11 ;  /* 0x000000e180e27223 */ /* 0x080fe2000001080b */
[----:B------:R-:W-:Y:S01]  /*5410*/  FMUL.FTZ R11, R225, UR47 ;  /* 0x0000002fe10b7c20 */ /* 0x000fe20008410000 */
[----:B------:R-:W-:Y:S01]  /*5420*/  LEA.HI.X R3, R10, UR15, R3, 0x2, P1 ;  /* 0x0000000f0a037c11 */ /* 0x000fe200088f1403 */
[----:B------:R-:W-:Y:S01]  /*5430*/  FMUL.FTZ R10, R167, R225 ;  /* 0x000000e1a70a7220 */ /* 0x000fe20000410000 */
[----:B------:R-:W-:Y:S01]  /*5440*/  FADD.FTZ R230, R223, R226 ;  /* 0x000000e2dfe67221 */ /* 0x000fe20000010000 */
[----:B------:R-:W-:Y:S02]  /*5450*/  IADD3 R229, PT, PT, R0, 0x320, RZ ;  /* 0x0000032000e57810 */ /* 0x000fe40007ffe0ff */
[----:B------:R-:W-:Y:S01]  /*5460*/  FFMA.FTZ R10, R165, R227, R10 ;  /* 0x000000e3a50a7223 */ /* 0x000fe2000001000a */
[-C--:B0-----:R-:W-:Y:S01]  /*5470*/  FMUL.FTZ R7, R126, R225.reuse ;  /* 0x000000e17e077220 */ /* 0x081fe20000410000 */
[C---:B------:R-:W-:Y:S01]  /*5480*/  FMUL.FTZ R126, R40.reuse, R225 ;  /* 0x000000e1287e7220 */ /* 0x040fe20000410000 */
[----:B------:R-:W-:Y:S01]  /*5490*/  MOV R5, UR41 ;  /* 0x0000002900057c02 */ /* 0x000fe20008000f00 */
[----:B------:R-:W-:Y:S01]  /*54a0*/  FMUL.FTZ R6, R40, R105 ;  /* 0x0000006928067220 */ /* 0x000fe20000410000 */
[----:B------:R-:W-:Y:S01]  /*54b0*/  FFMA.FTZ R9, R128, R227, R7 ;  /* 0x000000e380097223 */ /* 0x000fe20000010007 */
[----:B------:R-:W-:Y:S01]  /*54c0*/  FMUL.FTZ R128, R227, UR47 ;  /* 0x0000002fe3807c20 */ /* 0x000fe20008410000 */
[----:B------:R-:W-:Y:S01]  /*54d0*/  MOV R7, 0x84 ;  /* 0x0000008400077802 */ /* 0x000fe20000000f00 */
[----:B------:R-:W-:Y:S01]  /*54e0*/  FMUL.FTZ R226, R105, R126 ;  /* 0x0000007e69e27220 */ /* 0x000fe20000410000 */
[----:B------:R-:W-:Y:S01]  /*54f0*/  FADD.FTZ R232, R224, R9 ;  /* 0x00000009e0e87221 */ /* 0x000fe20000010000 */
[----:B------:R-:W-:Y:S01]  /*5500*/  FFMA.FTZ R9, R227, UR46, R11 ;  /* 0x0000002ee3097c23 */ /* 0x000fe2000801000b */
[----:B------:R-:W-:Y:S01]  /*5510*/  FMUL.FTZ R11, R129, R230 ;  /* 0x000000e6810b7220 */ /* 0x000fe20000410000 */
[----:B------:R-:W-:Y:S01]  /*5520*/  FFMA.FTZ R128, R225, UR46, -R128 ;  /* 0x0000002ee1807c23 */ /* 0x000fe20008010880 */
[----:B------:R-:W-:Y:S01]  /*5530*/  FMUL.FTZ R129, R129, R232 ;  /* 0x000000e881817220 */ /* 0x000fe20000410000 */
[----:B------:R-:W-:-:S02]  /*5540*/  IMAD R7, R0, R7, UR30 ;  /* 0x0000001e00077e24 */ /* 0x000fc4000f8e0207 */
[C---:B------:R-:W-:Y:S01]  /*5550*/  FFMA.FTZ R224, R130.reuse, R232, R11 ;  /* 0x000000e882e07223 */ /* 0x040fe2000001000b */
[----:B------:R-:W-:Y:S02]  /*5560*/  IMAD R5, R5, UR8, R13 ;  /* 0x0000000805057c24 */ /* 0x000fe4000f8e020d */
[----:B------:R-:W-:Y:S01]  /*5570*/  FFMA.FTZ R225, R130, R230, -R129 ;  /* 0x000000e682e17223 */ /* 0x000fe20000010881 */
[----:B------:R-:W-:Y:S01]  /*5580*/  FMUL.FTZ R13, R41, R106 ;  /* 0x0000006a290d7220 */ /* 0x000fe20000410000 */
[----:B------:R-:W-:Y:S01]  /*5590*/  FADD.FTZ R234, R209, R224 ;  /* 0x000000e0d1ea7221 */ /* 0x000fe20000010000 */
[----:B------:R-:W-:Y:S01]  /*55a0*/  FMUL.FTZ R11, R168, R230 ;  /* 0x000000e6a80b7220 */ /* 0x000fe20000410000 */
[----:B------:R-:W-:Y:S01]  /*55b0*/  FADD.FTZ R225, R208, R225 ;  /* 0x000000e1d0e17221 */ /* 0x000fe20000010000 */
[----:B------:R0:W-:Y:S01]  /*55c0*/  STS [R7+0x10fc], R226 ;  /* 0x0010fce207007388 */ /* 0x0001e20000000800 */
[-C--:B------:R-:W-:Y:S01]  /*55d0*/  FFMA.FTZ R168, R168, -R13.reuse, R199 ;  /* 0x8000000da8a87223 */ /* 0x080fe200000100c7 */
[C---:B------:R-:W-:Y:S01]  /*55e0*/  FFMA.FTZ R13, -R166.reuse, R13, R201 ;  /* 0x0000000da60d7223 */ /* 0x040fe200000101c9 */
[C---:B------:R-:W-:Y:S01]  /*55f0*/  FMUL.FTZ R209, R131.reuse, R225 ;  /* 0x000000e183d17220 */ /* 0x040fe20000410000 */
[----:B------:R-:W-:Y:S01]  /*5600*/  FMUL.FTZ R131, R131, R234 ;  /* 0x000000ea83837220 */ /* 0x000fe20000410000 */
[----:B------:R-:W-:Y:S01]  /*5610*/  FFMA.FTZ R11, R166, R232, R11 ;  /* 0x000000e8a60b7223 */ /* 0x000fe2000001000b */
[----:B------:R-:W-:Y:S01]  /*5620*/  FMUL.FTZ R166, R42, R107 ;  /* 0x0000006b2aa67220 */ /* 0x000fe20000410000 */
[----:B------:R-:W-:Y:S01]  /*5630*/  FMUL.FTZ R130, R230, UR47 ;  /* 0x0000002fe6827c20 */ /* 0x000fe20008410000 */
[----:B------:R-:W-:Y:S01]  /*5640*/  LEA R4, P2, R12, UR17, 0x2 ;  /* 0x000000110c047c11 */ /* 0x000fe2000f8410ff */
[----:B------:R-:W-:Y:S01]  /*5650*/  FFMA.FTZ R167, R167, -R6, R202 ;  /* 0x80000006a7a77223 */ /* 0x000fe200000100ca */
[C---:B0-----:R-:W-:Y:S01]  /*5660*/  FFMA.FTZ R226, R132.reuse, R234, R209 ;  /* 0x000000ea84e27223 */ /* 0x041fe200000100d1 */
[-C--:B------:R-:W-:Y:S01]  /*5670*/  FFMA.FTZ R209, R132, R225.reuse, -R131 ;  /* 0x000000e184d17223 */ /* 0x080fe20000010883 */
[----:B------:R-:W-:Y:S01]  /*5680*/  FMUL.FTZ R132, R163, R225 ;  /* 0x000000e1a3847220 */ /* 0x000fe20000410000 */
[----:B------:R-:W-:Y:S01]  /*5690*/  FFMA.FTZ R131, -R161, R166, R196 ;  /* 0x000000a6a1837223 */ /* 0x000fe200000101c4 */
[----:B------:R-:W-:Y:S01]  /*56a0*/  FFMA.FTZ R6, -R165, R6, R200 ;  /* 0x00000006a5067223 */ /* 0x000fe200000101c8 */
[C---:B------:R-:W-:Y:S01]  /*56b0*/  FMUL.FTZ R223, R232.reuse, UR47 ;  /* 0x0000002fe8df7c20 */ /* 0x040fe20008410000 */
[----:B------:R-:W-:Y:S01]  /*56c0*/  FFMA.FTZ R132, R161, R234, R132 ;  /* 0x000000eaa1847223 */ /* 0x000fe20000010084 */
[----:B------:R-:W-:Y:S01]  /*56d0*/  FMUL.FTZ R161, R225, UR47 ;  /* 0x0000002fe1a17c20 */ /* 0x000fe20008410000 */
[----:B------:R-:W-:Y:S01]  /*56e0*/  FMUL.FTZ R165, R41, R232 ;  /* 0x000000e829a57220 */ /* 0x000fe20000410000 */
[----:B------:R-:W-:Y:S01]  /*56f0*/  FFMA.FTZ R130, R232, UR46, R130 ;  /* 0x0000002ee8827c23 */ /* 0x000fe20008010082 */
[----:B------:R-:W-:Y:S01]  /*5700*/  FADD.FTZ R236, R210, R209 ;  /* 0x000000d1d2ec7221 */ /* 0x000fe20000010000 */
[----:B------:R-:W-:Y:S01]  /*5710*/  LEA.HI.X R5, R12, UR18, R5, 0x2, P2 ;  /* 0x000000120c057c11 */ /* 0x000fe200090f1405 */
[----:B------:R-:W-:Y:S01]  /*5720*/  FADD.FTZ R232, R211, R226 ;  /* 0x000000e2d3e87221 */ /* 0x000fe20000010000 */
[----:B------:R-:W-:Y:S01]  /*5730*/  FMUL.FTZ R12, R40, R227 ;  /* 0x000000e3280c7220 */ /* 0x000fe20000410000 */
[----:B------:R-:W-:Y:S01]  /*5740*/  FFMA.FTZ R210, R234, UR46, R161 ;  /* 0x0000002eead27c23 */ /* 0x000fe200080100a1 */
[C---:B------:R-:W-:Y:S01]  /*5750*/  FMUL.FTZ R161, R133.reuse, R236 ;  /* 0x000000ec85a17220 */ /* 0x040fe20000410000 */
[----:B------:R-:W-:Y:S01]  /*5760*/  FMUL.FTZ R133, R133, R232 ;  /* 0x000000e885857220 */ /* 0x000fe20000410000 */
[----:B------:R-:W-:Y:S01]  /*5770*/  FMUL.FTZ R228, R105, R12 ;  /* 0x0000000c69e47220 */ /* 0x000fe20000410000 */
[----:B------:R-:W-:Y:S01]  /*5780*/  FMUL.FTZ R129, R41, R230 ;  /* 0x000000e629817220 */ /* 0x000fe20000410000 */
[----:B------:R-:W-:Y:S01]  /*5790*/  FFMA.FTZ R223, R230, UR46, -R223 ;  /* 0x0000002ee6df7c23 */ /* 0x000fe200080108df */
[C---:B------:R-:W-:Y:S01]  /*57a0*/  FFMA.FTZ R133, R134.reuse, R236, -R133 ;  /* 0x000000ec86857223 */ /* 0x040fe20000010885 */
[----:B------:R-:W-:Y:S01]  /*57b0*/  FFMA.FTZ R226, R134, R232, R161 ;  /* 0x000000e886e27223 */ /* 0x000fe200000100a1 */
[----:B------:R0:W-:Y:S01]  /*57c0*/  STS [R7+0x10f8], R228 ;  /* 0x0010f8e407007388 */ /* 0x0001e20000000800 */
[----:B------:R-:W-:Y:S01]  /*57d0*/  FMUL.FTZ R230, R106, R129 ;  /* 0x000000816ae67220 */ /* 0x000fe20000410000 */
[----:B------:R-:W-:Y:S01]  /*57e0*/  FMUL.FTZ R209, R43, R108 ;  /* 0x0000006c2bd17220 */ /* 0x000fe20000410000 */
[----:B------:R-:W-:Y:S01]  /*57f0*/  FFMA.FTZ R163, R163, -R166, R198 ;  /* 0x800000a6a3a37223 */ /* 0x000fe200000100c6 */
[----:B------:R-:W-:Y:S01]  /*5800*/  FMUL.FTZ R161, R164, R236 ;  /* 0x000000eca4a17220 */ /* 0x000fe20000410000 */
[----:B------:R-:W-:Y:S01]  /*5810*/  FMUL.FTZ R224, R234, UR47 ;  /* 0x0000002feae07c20 */ /* 0x000fe20008410000 */
[C---:B------:R-:W-:Y:S01]  /*5820*/  FMUL.FTZ R208, R42.reuse, R234 ;  /* 0x000000ea2ad07220 */ /* 0x040fe20000410000 */
[----:B------:R-:W-:Y:S01]  /*5830*/  FMUL.FTZ R166, R42, R225 ;  /* 0x000000e12aa67220 */ /* 0x000fe20000410000 */
[----:B------:R-:W-:Y:S01]  /*5840*/  FADD.FTZ R227, R212, R133 ;  /* 0x00000085d4e37221 */ /* 0x000fe20000010000 */
[----:B------:R-:W-:Y:S01]  /*5850*/  FADD.FTZ R234, R213, R226 ;  /* 0x000000e2d5ea7221 */ /* 0x000fe20000010000 */
[----:B0-----:R-:W-:Y:S01]  /*5860*/  FMUL.FTZ R228, R106, R165 ;  /* 0x000000a56ae47220 */ /* 0x001fe20000410000 */
[-C--:B------:R-:W-:Y:S01]  /*5870*/  FFMA.FTZ R134, R164, -R209.reuse, R171 ;  /* 0x800000d1a4867223 */ /* 0x080fe200000100ab */
[----:B------:R0:W-:Y:S01]  /*5880*/  STS [R7+0x10f4], R230 ;  /* 0x0010f4e607007388 */ /* 0x0001e20000000800 */
[C---:B------:R-:W-:Y:S01]  /*5890*/  FFMA.FTZ R164, -R34.reuse, R209, R173 ;  /* 0x000000d122a47223 */ /* 0x040fe200000101ad */
[----:B------:R-:W-:Y:S01]  /*58a0*/  FFMA.FTZ R161, R34, R232, R161 ;  /* 0x000000e822a17223 */ /* 0x000fe200000100a1 */
[----:B------:R-:W-:Y:S01]  /*58b0*/  FMUL.FTZ R34, R236, UR47 ;  /* 0x0000002fec227c20 */ /* 0x000fe20008410000 */
[----:B------:R1:W-:Y:S01]  /*58c0*/  STS [R7+0x10f0], R228 ;  /* 0x0010f0e407007388 */ /* 0x0003e20000000800 */
[C---:B------:R-:W-:Y:S01]  /*58d0*/  FMUL.FTZ R133, R135.reuse, R227 ;  /* 0x000000e387857220 */ /* 0x040fe20000410000 */
[----:B------:R-:W-:Y:S01]  /*58e0*/  FMUL.FTZ R135, R135, R234 ;  /* 0x000000ea87877220 */ /* 0x000fe20000410000 */
[C---:B------:R-:W-:Y:S01]  /*58f0*/  FMUL.FTZ R209, R43.reuse, R236 ;  /* 0x000000ec2bd17220 */ /* 0x040fe20000410000 */
[----:B------:R-:W-:Y:S01]  /*5900*/  FMUL.FTZ R211, R43, R232 ;  /* 0x000000e82bd37220 */ /* 0x000fe20000410000 */
[----:B------:R-:W-:Y:S01]  /*5910*/  FFMA.FTZ R213, R232, UR46, R34 ;  /* 0x0000002ee8d57c23 */ /* 0x000fe20008010022 */
[C---:B0-----:R-:W-:Y:S01]  /*5920*/  FMUL.FTZ R230, R107.reuse, R166 ;  /* 0x000000a66be67220 */ /* 0x041fe20000410000 */
[----:B------:R-:W-:Y:S01]  /*5930*/  FMUL.FTZ R212, R44, R109 ;  /* 0x0000006d2cd47220 */ /* 0x000fe20000410000 */
[C---:B------:R-:W-:Y:S01]  /*5940*/  FFMA.FTZ R34, R136.reuse, R234, R133 ;  /* 0x000000ea88227223 */ /* 0x040fe20000010085 */
[-C--:B------:R-:W-:Y:S01]  /*5950*/  FFMA.FTZ R135, R136, R227.reuse, -R135 ;  /* 0x000000e388877223 */ /* 0x080fe20000010887 */
[----:B-1----:R-:W-:Y:S01]  /*5960*/  FMUL.FTZ R228, R107, R208 ;  /* 0x000000d06be47220 */ /* 0x002fe20000410000 */
[----:B------:R0:W-:Y:S01]  /*5970*/  STS [R7+0x10ec], R230 ;  /* 0x0010ece607007388 */ /* 0x0001e20000000800 */
[C---:B------:R-:W-:Y:S01]  /*5980*/  FMUL.FTZ R136, R35.reuse, R227 ;  /* 0x000000e323887220 */ /* 0x040fe20000410000 */
[----:B------:R-:W-:Y:S01]  /*5990*/  FMUL.FTZ R226, R234, UR47 ;  /* 0x0000002feae27c20 */ /* 0x000fe20008410000 */
[-C--:B------:R-:W-:Y:S01]  /*59a0*/  FFMA.FTZ R133, R35, -R212.reuse, R174 ;  /* 0x800000d423857223 */ /* 0x080fe200000100ae */
[----:B------:R1:W-:Y:S01]  /*59b0*/  STS [R7+0x10e8], R228 ;  /* 0x0010e8e407007388 */ /* 0x0003e20000000800 */
[C---:B------:R-:W-:Y:S01]  /*59c0*/  FFMA.FTZ R35, -R33.reuse, R212, R172 ;  /* 0x000000d421237223 */ /* 0x040fe200000101ac */
[----:B------:R-:W-:Y:S01]  /*59d0*/  FFMA.FTZ R212, R33, R234, R136 ;  /* 0x000000ea21d47223 */ /* 0x000fe20000010088 */
[----:B------:R-:W-:Y:S01]  /*59e0*/  FMUL.FTZ R33, R227, UR47 ;  /* 0x0000002fe3217c20 */ /* 0x000fe20008410000 */
[----:B------:R-:W-:Y:S01]  /*59f0*/  FFMA.FTZ R224, R225, UR46, -R224 ;  /* 0x0000002ee1e07c23 */ /* 0x000fe200080108e0 */
[----:B------:R-:W-:Y:S01]  /*5a00*/  FFMA.FTZ R226, R227, UR46, -R226 ;  /* 0x0000002ee3e27c23 */ /* 0x000fe200080108e2 */
[----:B0-----:R-:W-:Y:S01]  /*5a10*/  FMUL.FTZ R230, R108, R209 ;  /* 0x000000d16ce67220 */ /* 0x001fe20000410000 */
[----:B------:R-:W-:Y:S01]  /*5a20*/  FMUL.FTZ R225, R232, UR47 ;  /* 0x0000002fe8e17c20 */ /* 0x000fe20008410000 */
[----:B------:R-:W-:Y:S01]  /*5a30*/  FFMA.FTZ R136, R234, UR46, R33 ;  /* 0x0000002eea887c23 */ /* 0x000fe20008010021 */
[----:B------:R-:W-:Y:S01]  /*5a40*/  FMUL.FTZ R226, R133, R226 ;  /* 0x000000e285e27220 */ /* 0x000fe20000410000 */
[----:B-1----:R-:W-:Y:S01]  /*5a50*/  FMUL.FTZ R228, R108, R211 ;  /* 0x000000d36ce47220 */ /* 0x002fe20000410000 */
[----:B------:R0:W-:Y:S01]  /*5a60*/  STS [R7+0x10e4], R230 ;  /* 0x0010e4e607007388 */ /* 0x0001e20000000800 */
[----:B------:R-:W-:Y:S01]  /*5a70*/  FFMA.FTZ R225, R236, UR46, -R225 ;  /* 0x0000002eece17c23 */ /* 0x000fe200080108e1 */
[----:B------:R-:W-:Y:S01]  /*5a80*/  FADD.FTZ R236, R214, R135 ;  /* 0x00000087d6ec7221 */ /* 0x000fe20000010000 */
[----:B------:R-:W-:Y:S01]  /*5a90*/  FFMA.FTZ R226, R35, R136, R226 ;  /* 0x0000008823e27223 */ /* 0x000fe200000100e2 */
[----:B------:R1:W-:Y:S01]  /*5aa0*/  STS [R7+0x10e0], R228 ;  /* 0x0010e0e407007388 */ /* 0x0003e20000000800 */
[----:B------:R-:W-:Y:S01]  /*5ab0*/  FMUL.FTZ R135, R45, R110 ;  /* 0x0000006e2d877220 */ /* 0x000fe20000410000 */
[-C--:B------:R-:W-:Y:S01]  /*5ac0*/  FFMA.FTZ R77, R44, R212.reuse, R77 ;  /* 0x000000d42c4d7223 */ /* 0x080fe2000001004d */
[----:B------:R-:W-:Y:S01]  /*5ad0*/  FFMA.FTZ R226, R109, R212, R226 ;  /* 0x000000d46de27223 */ /* 0x000fe200000100e2 */
[----:B------:R-:W-:Y:S01]  /*5ae0*/  FMUL.FTZ R225, R134, R225 ;  /* 0x000000e186e17220 */ /* 0x000fe20000410000 */
[----:B------:R-:W-:Y:S01]  /*5af0*/  FFMA.FTZ R76, R43, R161, R76 ;  /* 0x000000a12b4c7223 */ /* 0x000fe2000001004c */
[----:B0-----:R-:W-:Y:S01]  /*5b00*/  FMUL.FTZ R230, R44, R227 ;  /* 0x000000e32ce67220 */ /* 0x001fe20000410000 */
[----:B------:R-:W-:Y:S01]  /*5b10*/  FMUL.FTZ R227, R45, R236 ;  /* 0x000000ec2de37220 */ /* 0x000fe20000410000 */
[----:B------:R-:W-:Y:S01]  /*5b20*/  FFMA.FTZ R213, R164, R213, R225 ;  /* 0x000000d5a4d57223 */ /* 0x000fe200000100e1 */
[----:B------:R-:W-:Y:S01]  /*5b30*/  FMUL.FTZ R224, R163, R224 ;  /* 0x000000e0a3e07220 */ /* 0x000fe20000410000 */
[----:B-1----:R-:W-:Y:S01]  /*5b40*/  FMUL.FTZ R228, R44, R234 ;  /* 0x000000ea2ce47220 */ /* 0x002fe20000410000 */
[-C--:B------:R-:W-:Y:S01]  /*5b50*/  FMUL.FTZ R33, R133, R230.reuse ;  /* 0x000000e685217220 */ /* 0x080fe20000410000 */
[----:B------:R-:W-:Y:S01]  /*5b60*/  FADD.FTZ R234, R215, R34 ;  /* 0x00000022d7ea7221 */ /* 0x000fe20000010000 */
[----:B------:R-:W-:Y:S01]  /*5b70*/  FMUL.FTZ R214, R109, R230 ;  /* 0x000000e66dd67220 */ /* 0x000fe20000410000 */
[-C--:B------:R-:W-:Y:S01]  /*5b80*/  FMUL.FTZ R133, R133, R228.reuse ;  /* 0x000000e485857220 */ /* 0x080fe20000410000 */
[----:B------:R-:W-:Y:S01]  /*5b90*/  FFMA.FTZ R33, R35, R228, R33 ;  /* 0x000000e423217223 */ /* 0x000fe20000010021 */
[----:B------:R-:W-:Y:S01]  /*5ba0*/  FMUL.FTZ R215, R45, R234 ;  /* 0x000000ea2dd77220 */ /* 0x000fe20000410000 */
[----:B------:R-:W-:Y:S01]  /*5bb0*/  FMUL.FTZ R232, R109, R228 ;  /* 0x000000e46de87220 */ /* 0x000fe20000410000 */
[----:B------:R-:W-:Y:S01]  /*5bc0*/  FFMA.FTZ R34, R35, R230, -R133 ;  /* 0x000000e623227223 */ /* 0x000fe20000010885 */
[CC--:B------:R-:W-:Y:S01]  /*5bd0*/  FMUL.FTZ R35, R137.reuse, R236.reuse ;  /* 0x000000ec89237220 */ /* 0x0c0fe20000410000 */
[C---:B------:R-:W-:Y:S01]  /*5be0*/  FMUL.FTZ R133, R32.reuse, R236 ;  /* 0x000000ec20857220 */ /* 0x040fe20000410000 */
[-C--:B------:R-:W-:Y:S01]  /*5bf0*/  FMUL.FTZ R137, R137, R234.reuse ;  /* 0x000000ea89897220 */ /* 0x080fe20000410000 */
[-C--:B------:R-:W-:Y:S01]  /*5c00*/  FFMA.FTZ R32, R32, -R135.reuse, R175 ;  /* 0x8000008720207223 */ /* 0x080fe200000100af */
[-C--:B------:R-:W-:Y:S01]  /*5c10*/  FFMA.FTZ R136, R138, R234.reuse, R35 ;  /* 0x000000ea8a887223 */ /* 0x080fe20000010023 */
[----:B------:R-:W-:Y:S01]  /*5c20*/  FFMA.FTZ R35, R30, R234, R133 ;  /* 0x000000ea1e237223 */ /* 0x000fe20000010085 */
[----:B------:R-:W-:Y:S01]  /*5c30*/  FMUL.FTZ R133, R234, UR47 ;  /* 0x0000002fea857c20 */ /* 0x000fe20008410000 */
[----:B------:R-:W-:Y:S01]  /*5c40*/  FFMA.FTZ R137, R138, R236, -R137 ;  /* 0x000000ec8a897223 */ /* 0x000fe20000010889 */
[----:B------:R-:W-:Y:S01]  /*5c50*/  FADD.FTZ R217, R217, R136 ;  /* 0x00000088d9d97221 */ /* 0x000fe20000010000 */
[----:B------:R-:W-:Y:S01]  /*5c60*/  FFMA.FTZ R135, -R30, R135, R177 ;  /* 0x000000871e877223 */ /* 0x000fe200000101b1 */
[----:B------:R-:W-:Y:S01]  /*5c70*/  FFMA.FTZ R133, R236, UR46, -R133 ;  /* 0x0000002eec857c23 */ /* 0x000fe20008010885 */
[----:B------:R-:W-:Y:S01]  /*5c80*/  FMUL.FTZ R136, R32, R227 ;  /* 0x000000e320887220 */ /* 0x000fe20000410000 */
[----:B------:R-:W-:Y:S01]  /*5c90*/  FMUL.FTZ R30, R236, UR47 ;  /* 0x0000002fec1e7c20 */ /* 0x000fe20008410000 */
[----:B------:R-:W-:Y:S01]  /*5ca0*/  FADD.FTZ R228, R216, R137 ;  /* 0x00000089d8e47221 */ /* 0x000fe20000010000 */
[C---:B------:R-:W-:Y:S01]  /*5cb0*/  FMUL.FTZ R138, R32.reuse, R133 ;  /* 0x00000085208a7220 */ /* 0x040fe20000410000 */
[-C--:B------:R-:W-:Y:S01]  /*5cc0*/  FMUL.FTZ R32, R32, R215.reuse ;  /* 0x000000d720207220 */ /* 0x080fe20000410000 */
[----:B------:R-:W-:Y:S01]  /*5cd0*/  FFMA.FTZ R30, R234, UR46, R30 ;  /* 0x0000002eea1e7c23 */ /* 0x000fe2000801001e */
[-C--:B------:R-:W-:Y:S01]  /*5ce0*/  FMUL.FTZ R212, R110, R215.reuse ;  /* 0x000000d76ed47220 */ /* 0x080fe20000410000 */
[C---:B------:R-:W-:Y:S01]  /*5cf0*/  FFMA.FTZ R136, R135.reuse, R215, R136 ;  /* 0x000000d787887223 */ /* 0x040fe20000010088 */
[C---:B------:R-:W-:Y:S01]  /*5d00*/  FFMA.FTZ R133, R135.reuse, R227, -R32 ;  /* 0x000000e387857223 */ /* 0x040fe20000010820 */
[C---:B------:R-:W-:Y:S01]  /*5d10*/  FMUL.FTZ R32, R134.reuse, R209 ;  /* 0x000000d186207220 */ /* 0x040fe20000410000 */
[-C--:B------:R-:W-:Y:S01]  /*5d20*/  FMUL.FTZ R216, R134, R211.reuse ;  /* 0x000000d386d87220 */ /* 0x080fe20000410000 */
[----:B------:R-:W-:Y:S01]  /*5d30*/  FFMA.FTZ R215, R135, R30, R138 ;  /* 0x0000001e87d77223 */ /* 0x000fe2000001008a */
[CC--:B------:R-:W-:Y:S01]  /*5d40*/  FMUL.FTZ R137, R139.reuse, R228.reuse ;  /* 0x000000e48b897220 */ /* 0x0c0fe20000410000 */
[----:B------:R-:W-:Y:S01]  /*5d50*/  FFMA.FTZ R134, R164, R211, R32 ;  /* 0x000000d3a4867223 */ /* 0x000fe20000010020 */
[----:B------:R-:W-:Y:S01]  /*5d60*/  FMUL.FTZ R139, R139, R217 ;  /* 0x000000d98b8b7220 */ /* 0x000fe20000410000 */
[----:B------:R-:W-:Y:S01]  /*5d70*/  FMUL.FTZ R138, R46, R111 ;  /* 0x0000006f2e8a7220 */ /* 0x000fe20000410000 */
[CC--:B------:R-:W-:Y:S01]  /*5d80*/  FMUL.FTZ R32, R31.reuse, R228.reuse ;  /* 0x000000e41f207220 */ /* 0x0c0fe20000410000 */
[CC--:B------:R-:W-:Y:S01]  /*5d90*/  FFMA.FTZ R30, R140.reuse, R217.reuse, R137 ;  /* 0x000000d98c1e7223 */ /* 0x0c0fe20000010089 */
[----:B------:R-:W-:Y:S01]  /*5da0*/  FFMA.FTZ R139, R140, R228, -R139 ;  /* 0x000000e48c8b7223 */ /* 0x000fe2000001088b */
[-C--:B------:R-:W-:Y:S01]  /*5db0*/  FFMA.FTZ R137, R31, -R138.reuse, R176 ;  /* 0x8000008a1f897223 */ /* 0x080fe200000100b0 */
[C---:B------:R-:W-:Y:S01]  /*5dc0*/  FFMA.FTZ R31, -R29.reuse, R138, R178 ;  /* 0x0000008a1d1f7223 */ /* 0x040fe200000101b2 */
[----:B------:R-:W-:Y:S01]  /*5dd0*/  FFMA.FTZ R140, R29, R217, R32 ;  /* 0x000000d91d8c7223 */ /* 0x000fe20000010020 */
[----:B------:R-:W-:Y:S01]  /*5de0*/  FFMA.FTZ R135, R164, R209, -R216 ;  /* 0x000000d1a4877223 */ /* 0x000fe200000108d8 */
[----:B------:R-:W-:Y:S01]  /*5df0*/  FMUL.FTZ R29, R217, UR47 ;  /* 0x0000002fd91d7c20 */ /* 0x000fe20008410000 */
[----:B------:R-:W-:Y:S01]  /*5e00*/  FMUL.FTZ R164, R46, R217 ;  /* 0x000000d92ea47220 */ /* 0x000fe20000410000 */
[----:B------:R0:W-:Y:S01]  /*5e10*/  STS [R7+0x10dc], R214 ;  /* 0x0010dcd607007388 */ /* 0x0001e20000000800 */
[----:B------:R-:W-:Y:S01]  /*5e20*/  FFMA.FTZ R213, R108, R161, R213 ;  /* 0x000000a16cd57223 */ /* 0x000fe200000100d5 */
[----:B------:R-:W-:Y:S01]  /*5e30*/  FFMA.FTZ R138, R228, UR46, -R29 ;  /* 0x0000002ee48a7c23 */ /* 0x000fe2000801081d */
[----:B------:R-:W-:Y:S01]  /*5e40*/  FMUL.FTZ R29, R137, R164 ;  /* 0x000000a4891d7220 */ /* 0x000fe20000410000 */
[----:B------:R1:W-:Y:S01]  /*5e50*/  STS [R7+0x10d0], R212 ;  /* 0x0010d0d407007388 */ /* 0x0003e20000000800 */
[----:B------:R-:W-:Y:S01]  /*5e60*/  FADD.FTZ R161, R218, R139 ;  /* 0x0000008bdaa17221 */ /* 0x000fe20000010000 */
[----:B------:R-:W-:Y:S01]  /*5e70*/  FADD.FTZ R219, R219, R30 ;  /* 0x0000001edbdb7221 */ /* 0x000fe20000010000 */
[----:B------:R-:W-:Y:S01]  /*5e80*/  FMUL.FTZ R32, R228, UR47 ;  /* 0x0000002fe4207c20 */ /* 0x000fe20008410000 */
[----:B------:R-:W-:Y:S01]  /*5e90*/  FMUL.FTZ R30, R137, R138 ;  /* 0x0000008a891e7220 */ /* 0x000fe20000410000 */
[----:B------:R-:W-:Y:S01]  /*5ea0*/  FFMA.FTZ R78, R45, R35, R78 ;  /* 0x000000232d4e7223 */ /* 0x000fe2000001004e */
[C---:B0-----:R-:W-:Y:S01]  /*5eb0*/  FMUL.FTZ R214, R110.reuse, R227 ;  /* 0x000000e36ed67220 */ /* 0x041fe20000410000 */
[----:B------:R-:W-:Y:S01]  /*5ec0*/  FFMA.FTZ R32, R217, UR46, R32 ;  /* 0x0000002ed9207c23 */ /* 0x000fe20008010020 */
[----:B------:R-:W-:Y:S01]  /*5ed0*/  FFMA.FTZ R215, R110, R35, R215 ;  /* 0x000000236ed77223 */ /* 0x000fe200000100d7 */
[C---:B------:R-:W-:Y:S01]  /*5ee0*/  FMUL.FTZ R139, R163.reuse, R166 ;  /* 0x000000a6a38b7220 */ /* 0x040fe20000410000 */
[C---:B-1----:R-:W-:Y:S01]  /*5ef0*/  FMUL.FTZ R212, R46.reuse, R228 ;  /* 0x000000e42ed47220 */ /* 0x042fe20000410000 */
[----:B------:R0:W-:Y:S01]  /*5f00*/  STS [R7+0x10d4], R214 ;  /* 0x0010d4d607007388 */ /* 0x0001e20000000800 */
[----:B------:R-:W-:Y:S01]  /*5f10*/  FMUL.FTZ R163, R163, R208 ;  /* 0x000000d0a3a37220 */ /* 0x000fe20000410000 */
[----:B------:R-:W-:Y:S01]  /*5f20*/  FFMA.FTZ R210, R131, R210, R224 ;  /* 0x000000d283d27223 */ /* 0x000fe200000100e0 */
[----:B------:R-:W-:Y:S01]  /*5f30*/  FFMA.FTZ R138, R31, R212, -R29 ;  /* 0x000000d41f8a7223 */ /* 0x000fe2000001081d */
[C---:B------:R-:W-:Y:S01]  /*5f40*/  FMUL.FTZ R29, R141.reuse, R161 ;  /* 0x000000a18d1d7220 */ /* 0x040fe20000410000 */
[----:B------:R-:W-:Y:S01]  /*5f50*/  FMUL.FTZ R141, R141, R219 ;  /* 0x000000db8d8d7220 */ /* 0x000fe20000410000 */
[C---:B------:R-:W-:Y:S01]  /*5f60*/  FFMA.FTZ R139, R131.reuse, R208, R139 ;  /* 0x000000d0838b7223 */ /* 0x040fe2000001008b */
[----:B------:R-:W-:Y:S01]  /*5f70*/  FFMA.FTZ R166, R131, R166, -R163 ;  /* 0x000000a683a67223 */ /* 0x000fe200000108a3 */
[----:B------:R-:W-:Y:S01]  /*5f80*/  FFMA.FTZ R79, R46, R140, R79 ;  /* 0x0000008c2e4f7223 */ /* 0x000fe2000001004f */
[----:B------:R-:W-:Y:S01]  /*5f90*/  FFMA.FTZ R141, R142, R161, -R141 ;  /* 0x000000a18e8d7223 */ /* 0x000fe2000001088d */
[----:B0-----:R-:W-:Y:S01]  /*5fa0*/  FMUL.FTZ R214, R137, R212 ;  /* 0x000000d489d67220 */ /* 0x001fe20000410000 */
[-C--:B------:R-:W-:Y:S01]  /*5fb0*/  FFMA.FTZ R75, R42, R132.reuse, R75 ;  /* 0x000000842a4b7223 */ /* 0x080fe2000001004b */
[----:B------:R-:W-:Y:S01]  /*5fc0*/  FFMA.FTZ R210, R107, R132, R210 ;  /* 0x000000846bd27223 */ /* 0x000fe200000100d2 */
[----:B------:R-:W-:Y:S01]  /*5fd0*/  FADD.FTZ R220, R220, R141 ;  /* 0x0000008ddcdc7221 */ /* 0x000fe20000010000 */
[-C--:B------:R-:W-:Y:S01]  /*5fe0*/  FFMA.FTZ R137, R31, R164.reuse, R214 ;  /* 0x000000a41f897223 */ /* 0x080fe200000100d6 */
[----:B------:R-:W-:Y:S01]  /*5ff0*/  FMUL.FTZ R214, R111, R164 ;  /* 0x000000a46fd67220 */ /* 0x000fe20000410000 */
[----:B------:R-:W-:Y:S01]  /*6000*/  FFMA.FTZ R164, R31, R32, R30 ;  /* 0x000000201fa47223 */ /* 0x000fe2000001001e */
[----:B------:R-:W-:Y:S01]  /*6010*/  FMUL.FTZ R31, R47, R112 ;  /* 0x000000702f1f7220 */ /* 0x000fe20000410000 */
[----:B------:R-:W-:Y:S01]  /*6020*/  FFMA.FTZ R30, R142, R219, R29 ;  /* 0x000000db8e1e7223 */ /* 0x000fe2000001001d */
[C---:B------:R-:W-:Y:S01]  /*6030*/  FMUL.FTZ R32, R28.reuse, R161 ;  /* 0x000000a11c207220 */ /* 0x040fe20000410000 */
[----:B------:R-:W-:Y:S01]  /*6040*/  FFMA.FTZ R164, R111, R140, R164 ;  /* 0x0000008c6fa47223 */ /* 0x000fe200000100a4 */
[-C--:B------:R-:W-:Y:S01]  /*6050*/  FFMA.FTZ R35, R28, -R31.reuse, R181 ;  /* 0x8000001f1c237223 */ /* 0x080fe200000100b5 */
[----:B------:R-:W-:Y:S01]  /*6060*/  FADD.FTZ R221, R221, R30 ;  /* 0x0000001edddd7221 */ /* 0x000fe20000010000 */
[C---:B------:R-:W-:Y:S01]  /*6070*/  FFMA.FTZ R28, -R26.reuse, R31, R179 ;  /* 0x0000001f1a1c7223 */ /* 0x040fe200000101b3 */
[CC--:B------:R-:W-:Y:S01]  /*6080*/  FMUL.FTZ R31, R143.reuse, R220.reuse ;  /* 0x000000dc8f1f7220 */ /* 0x0c0fe20000410000 */
[----:B------:R-:W-:Y:S01]  /*6090*/  FFMA.FTZ R29, R26, R219, R32 ;  /* 0x000000db1a1d7223 */ /* 0x000fe20000010020 */
        /* <DEDUP_REMOVED lines=9> */
[----:B------:R-:W-:Y:S01]  /*6130*/  FMUL.FTZ R161, R47, R161 ;  /* 0x000000a12fa17220 */ /* 0x000fe20000410000 */
[----:B------:R-:W-:Y:S01]  /*6140*/  FMUL.FTZ R31, R145, R222 ;  /* 0x000000de911f7220 */ /* 0x000fe20000410000 */
[----:B------:R-:W-:Y:S01]  /*6150*/  FMUL.FTZ R219, R47, R219 ;  /* 0x000000db2fdb7220 */ /* 0x000fe20000410000 */
[----:B------:R-:W-:Y:S01]  /*6160*/  FMUL.FTZ R145, R145, R207 ;  /* 0x000000cf91917220 */ /* 0x000fe20000410000 */
[C---:B------:R-:W-:Y:S01]  /*6170*/  FMUL.FTZ R141, R35.reuse, R161 ;  /* 0x000000a1238d7220 */ /* 0x040fe20000410000 */
        /* <DEDUP_REMOVED lines=8> */
[CC--:B------:R-:W-:Y:S01]  /*6200*/  FMUL.FTZ R31, R147.reuse, R206.reuse ;  /* 0x000000ce931f7220 */ /* 0x0c0fe20000410000 */
[----:B------:R-:W-:Y:S01]  /*6210*/  FFMA.FTZ R131, R28, R131, R143 ;  /* 0x000000831c837223 */ /* 0x000fe2000001008f */
[----:B------:R-:W-:Y:S01]  /*6220*/  FMUL.FTZ R147, R147, R205 ;  /* 0x000000cd93937220 */ /* 0x000fe20000410000 */
[----:B------:R-:W-:Y:S01]  /*6230*/  FMUL.FTZ R32, R168, R223 ;  /* 0x000000dfa8207220 */ /* 0x000fe20000410000 */
[----:B------:R-:W-:Y:S01]  /*6240*/  FFMA.FTZ R31, R148, R205, R31 ;  /* 0x000000cd941f7223 */ /* 0x000fe2000001001f */
[----:B------:R-:W-:Y:S01]  /*6250*/  FMUL.FTZ R28, R168, R129 ;  /* 0x00000081a81c7220 */ /* 0x000fe20000410000 */
[----:B------:R-:W-:Y:S01]  /*6260*/  FFMA.FTZ R148, R148, R206, -R147 ;  /* 0x000000ce94947223 */ /* 0x000fe20000010893 */
[-C--:B------:R-:W-:Y:S01]  /*6270*/  FMUL.FTZ R142, R168, R165.reuse ;  /* 0x000000a5a88e7220 */ /* 0x080fe20000410000 */
[----:B------:R-:W-:Y:S01]  /*6280*/  FADD.FTZ R204, R204, R31 ;  /* 0x0000001fcccc7221 */ /* 0x000fe20000010000 */
[----:B------:R-:W-:Y:S01]  /*6290*/  FFMA.FTZ R35, R13, R130, R32 ;  /* 0x000000820d237223 */ /* 0x000fe20000010020 */
[----:B------:R-:W-:Y:S01]  /*62a0*/  FADD.FTZ R203, R203, R148 ;  /* 0x00000094cbcb7221 */ /* 0x000fe20000010000 */
[C---:B------:R-:W-:Y:S01]  /*62b0*/  FFMA.FTZ R165, R13.reuse, R165, R28 ;  /* 0x000000a50da57223 */ /* 0x040fe2000001001c */
[----:B------:R-:W-:Y:S01]  /*62c0*/  FFMA.FTZ R142, R13, R129, -R142 ;  /* 0x000000810d8e7223 */ /* 0x000fe2000001088e */
[CC--:B------:R-:W-:Y:S01]  /*62d0*/  FMUL.FTZ R13, R149.reuse, R204.reuse ;  /* 0x000000cc950d7220 */ /* 0x0c0fe20000410000 */
[C---:B------:R-:W-:Y:S01]  /*62e0*/  FMUL.FTZ R26, R112.reuse, R219 ;  /* 0x000000db701a7220 */ /* 0x040fe20000410000 */
[----:B------:R-:W-:Y:S01]  /*62f0*/  FMUL.FTZ R149, R149, R203 ;  /* 0x000000cb95957220 */ /* 0x000fe20000410000 */
[----:B------:R-:W-:Y:S01]  /*6300*/  FMUL.FTZ R30, R112, R161 ;  /* 0x000000a1701e7220 */ /* 0x000fe20000410000 */
[----:B------:R-:W-:Y:S01]  /*6310*/  FFMA.FTZ R13, R150, R203, -R13 ;  /* 0x000000cb960d7223 */ /* 0x000fe2000001080d */
[----:B------:R-:W-:Y:S01]  /*6320*/  FMUL.FTZ R28, R48, R113 ;  /* 0x00000071301c7220 */ /* 0x000fe20000410000 */
[----:B------:R0:W-:Y:S01]  /*6330*/  STS [R7+0x10c0], R26 ;  /* 0x0010c01a07007388 */ /* 0x0001e20000000800 */
[----:B------:R-:W-:Y:S01]  /*6340*/  FFMA.FTZ R150, R150, R204, R149 ;  /* 0x000000cc96967223 */ /* 0x000fe20000010095 */
[----:B------:R-:W-:Y:S01]  /*6350*/  FADD.FTZ R14, R14, R13 ;  /* 0x0000000d0e0e7221 */ /* 0x000fe20000010000 */
[----:B------:R-:W-:Y:S01]  /*6360*/  FMUL.FTZ R32, R220, UR47 ;  /* 0x0000002fdc207c20 */ /* 0x000fe20008410000 */
[----:B------:R1:W-:Y:S01]  /*6370*/  STS [R7+0x10c4], R30 ;  /* 0x0010c41e07007388 */ /* 0x0003e20000000800 */
[----:B------:R-:W-:Y:S01]  /*6380*/  FADD.FTZ R15, R15, R150 ;  /* 0x000000960f0f7221 */ /* 0x000fe20000010000 */
[----:B------:R-:W-:Y:S01]  /*6390*/  FMUL.FTZ R13, R151, R14 ;  /* 0x0000000e970d7220 */ /* 0x000fe20000410000 */
[----:B------:R-:W-:Y:S01]  /*63a0*/  FMUL.FTZ R132, R48, R221 ;  /* 0x000000dd30847220 */ /* 0x000fe20000410000 */
[----:B------:R-:W-:Y:S01]  /*63b0*/  FFMA.FTZ R32, R221, UR46, R32 ;  /* 0x0000002edd207c23 */ /* 0x000fe20008010020 */
[----:B------:R-:W-:Y:S01]  /*63c0*/  FMUL.FTZ R151, R151, R15 ;  /* 0x0000000f97977220 */ /* 0x000fe20000410000 */
[----:B0-----:R-:W-:Y:S01]  /*63d0*/  FMUL.FTZ R26, R19, R220 ;  /* 0x000000dc131a7220 */ /* 0x001fe20000410000 */
[----:B------:R-:W-:Y:S01]  /*63e0*/  FFMA.FTZ R131, R112, R29, R131 ;  /* 0x0000001d70837223 */ /* 0x000fe20000010083 */
[----:B------:R-:W-:Y:S01]  /*63f0*/  FMUL.FTZ R145, R167, R126 ;  /* 0x0000007ea7917220 */ /* 0x000fe20000410000 */
[C---:B------:R-:W-:Y:S01]  /*6400*/  FFMA.FTZ R151, R152.reuse, R14, -R151 ;  /* 0x0000000e98977223 */ /* 0x040fe20000010897 */
[-C--:B-1----:R-:W-:Y:S01]  /*6410*/  FFMA.FTZ R30, R19, -R28.reuse, R180 ;  /* 0x8000001c131e7223 */ /* 0x082fe200000100b4 */
[C---:B------:R-:W-:Y:S01]  /*6420*/  FFMA.FTZ R19, -R27.reuse, R28, R182 ;  /* 0x0000001c1b137223 */ /* 0x040fe200000101b6 */
[----:B------:R-:W-:Y:S01]  /*6430*/  FFMA.FTZ R26, R27, R221, R26 ;  /* 0x000000dd1b1a7223 */ /* 0x000fe2000001001a */
[----:B------:R-:W-:Y:S01]  /*6440*/  FMUL.FTZ R27, R221, UR47 ;  /* 0x0000002fdd1b7c20 */ /* 0x000fe20008410000 */
[----:B------:R-:W-:Y:S01]  /*6450*/  FFMA.FTZ R28, R152, R15, R13 ;  /* 0x0000000f981c7223 */ /* 0x000fe2000001000d */
[----:B------:R-:W-:Y:S01]  /*6460*/  FMUL.FTZ R13, R30, R132 ;  /* 0x000000841e0d7220 */ /* 0x000fe20000410000 */
[----:B------:R-:W-:Y:S01]  /*6470*/  FADD.FTZ R36, R36, R151 ;  /* 0x0000009724247221 */ /* 0x000fe20000010000 */
[----:B------:R-:W-:Y:S01]  /*6480*/  FFMA.FTZ R27, R220, UR46, -R27 ;  /* 0x0000002edc1b7c23 */ /* 0x000fe2000801081b */
[----:B------:R-:W-:Y:S01]  /*6490*/  FMUL.FTZ R220, R48, R220 ;  /* 0x000000dc30dc7220 */ /* 0x000fe20000410000 */
[----:B------:R-:W-:Y:S01]  /*64a0*/  FADD.FTZ R37, R37, R28 ;  /* 0x0000001c25257221 */ /* 0x000fe20000010000 */
[----:B------:R-:W-:Y:S01]  /*64b0*/  FADD.FTZ R96, R131, R96 ;  /* 0x0000006083607221 */ /* 0x000fe20000010000 */
[C---:B------:R-:W-:Y:S01]  /*64c0*/  FMUL.FTZ R130, R30.reuse, R27 ;  /* 0x0000001b1e827220 */ /* 0x040fe20000410000 */
[-C--:B------:R-:W-:Y:S01]  /*64d0*/  FMUL.FTZ R28, R30, R220.reuse ;  /* 0x000000dc1e1c7220 */ /* 0x080fe20000410000 */
[----:B------:R-:W-:Y:S01]  /*64e0*/  FFMA.FTZ R144, R19, R220, -R13 ;  /* 0x000000dc13907223 */ /* 0x000fe2000001080d */
[----:B------:R-:W-:Y:S01]  /*64f0*/  FMUL.FTZ R13, R153, R37 ;  /* 0x00000025990d7220 */ /* 0x000fe20000410000 */
[----:B------:R-:W-:Y:S01]  /*6500*/  FMUL.FTZ R131, R55, R120 ;  /* 0x0000007837837220 */ /* 0x000fe20000410000 */
[----:B------:R-:W-:Y:S01]  /*6510*/  FFMA.FTZ R143, R19, R132, R28 ;  /* 0x00000084138f7223 */ /* 0x000fe2000001001c */
[-C--:B------:R-:W-:Y:S01]  /*6520*/  FMUL.FTZ R28, R153, R36.reuse ;  /* 0x00000024991c7220 */ /* 0x080fe20000410000 */
[----:B------:R-:W-:Y:S01]  /*6530*/  FFMA.FTZ R13, R154, R36, -R13 ;  /* 0x000000249a0d7223 */ /* 0x000fe2000001080d */
[----:B------:R-:W-:Y:S01]  /*6540*/  FMUL.FTZ R132, R113, R132 ;  /* 0x0000008471847220 */ /* 0x000fe20000410000 */
[----:B------:R-:W-:Y:S01]  /*6550*/  FMUL.FTZ R129, R54, R119 ;  /* 0x0000007736817220 */ /* 0x000fe20000410000 */
[----:B------:R-:W-:Y:S01]  /*6560*/  FFMA.FTZ R154, R154, R37, R28 ;  /* 0x000000259a9a7223 */ /* 0x000fe2000001001c */
[----:B------:R-:W-:Y:S01]  /*6570*/  FADD.FTZ R38, R38, R13 ;  /* 0x0000000d26267221 */ /* 0x000fe20000010000 */
[----:B------:R-:W-:Y:S01]  /*6580*/  FFMA.FTZ R28, R19, R32, R130 ;  /* 0x00000020131c7223 */ /* 0x000fe20000010082 */
[----:B------:R0:W-:Y:S01]  /*6590*/  STS [R7+0x10b8], R132 ;  /* 0x0010b88407007388 */ /* 0x0001e20000000800 */
[----:B------:R-:W-:Y:S01]  /*65a0*/  FADD.FTZ R39, R39, R154 ;  /* 0x0000009a27277221 */ /* 0x000fe20000010000 */
[----:B------:R-:W-:Y:S01]  /*65b0*/  FMUL.FTZ R19, R155, R38 ;  /* 0x000000269b137220 */ /* 0x000fe20000410000 */
[C---:B------:R-:W-:Y:S01]  /*65c0*/  FMUL.FTZ R13, R167.reuse, R128 ;  /* 0x00000080a70d7220 */ /* 0x040fe20000410000 */
[----:B------:R-:W-:Y:S01]  /*65d0*/  FMUL.FTZ R167, R167, R12 ;  /* 0x0000000ca7a77220 */ /* 0x000fe20000410000 */
[-C--:B------:R-:W-:Y:S01]  /*65e0*/  FMUL.FTZ R155, R155, R39.reuse ;  /* 0x000000279b9b7220 */ /* 0x080fe20000410000 */
[----:B------:R-:W-:Y:S01]  /*65f0*/  FFMA.FTZ R19, R156, R39, R19 ;  /* 0x000000279c137223 */ /* 0x000fe20000010013 */
[----:B------:R-:W-:Y:S01]  /*6600*/  FFMA.FTZ R130, -R157, R129, R194 ;  /* 0x000000819d827223 */ /* 0x000fe200000101c2 */
[----:B------:R-:W-:Y:S01]  /*6610*/  FFMA.FTZ R168, R6, R126, -R167 ;  /* 0x0000007e06a87223 */ /* 0x000fe200000108a7 */
[----:B------:R-:W-:Y:S01]  /*6620*/  FFMA.FTZ R156, R156, R38, -R155 ;  /* 0x000000269c9c7223 */ /* 0x000fe2000001089b */
[-C--:B0-----:R-:W-:Y:S01]  /*6630*/  FFMA.FTZ R132, -R158, R131.reuse, R195 ;  /* 0x000000839e847223 */ /* 0x081fe200000101c3 */
[----:B------:R-:W-:Y:S01]  /*6640*/  FADD.FTZ R170, R170, R19 ;  /* 0x00000013aaaa7221 */ /* 0x000fe20000010000 */
[----:B------:R-:W-:Y:S01]  /*6650*/  FFMA.FTZ R131, R160, -R131, R197 ;  /* 0x80000083a0837223 */ /* 0x000fe200000100c5 */
[----:B------:R-:W-:Y:S01]  /*6660*/  FADD.FTZ R169, R169, R156 ;  /* 0x0000009ca9a97221 */ /* 0x000fe20000010000 */
[----:B------:R-:W-:Y:S01]  /*6670*/  FMUL.FTZ R126, R53, R118 ;  /* 0x00000076357e7220 */ /* 0x000fe20000410000 */
[----:B------:R-:W-:Y:S01]  /*6680*/  FFMA.FTZ R129, R159, -R129, R192 ;  /* 0x800000819f817223 */ /* 0x000fe200000100c0 */
[C---:B------:R-:W-:Y:S01]  /*6690*/  FMUL.FTZ R149, R55.reuse, R170 ;  /* 0x000000aa37957220 */ /* 0x040fe20000410000 */
[----:B------:R-:W-:Y:S01]  /*66a0*/  FMUL.FTZ R147, R55, R169 ;  /* 0x000000a937937220 */ /* 0x000fe20000410000 */
[----:B------:R-:W-:Y:S01]  /*66b0*/  FMUL.FTZ R146, R54, R38 ;  /* 0x0000002636927220 */ /* 0x000fe20000410000 */
[----:B------:R-:W-:Y:S01]  /*66c0*/  FFMA.FTZ R128, -R162, R126, R191 ;  /* 0x0000007ea2807223 */ /* 0x000fe200000101bf */
[----:B------:R-:W-:Y:S01]  /*66d0*/  FMUL.FTZ R148, R54, R39 ;  /* 0x0000002736947220 */ /* 0x000fe20000410000 */
[----:B------:R-:W-:Y:S01]  /*66e0*/  FMUL.FTZ R19, R131, R147 ;  /* 0x0000009383137220 */ /* 0x000fe20000410000 */
[----:B------:R-:W-:Y:S01]  /*66f0*/  FMUL.FTZ R27, R129, R146 ;  /* 0x00000092811b7220 */ /* 0x000fe20000410000 */
[----:B------:R-:W-:Y:S01]  /*6700*/  FFMA.FTZ R126, R20, -R126, R193 ;  /* 0x8000007e147e7223 */ /* 0x000fe200000100c1 */
[C---:B------:R-:W-:Y:S01]  /*6710*/  FMUL.FTZ R151, R53.reuse, R36 ;  /* 0x0000002435977220 */ /* 0x040fe20000410000 */
[----:B------:R-:W-:Y:S01]  /*6720*/  FFMA.FTZ R19, R132, R149, R19 ;  /* 0x0000009584137223 */ /* 0x000fe20000010013 */
[----:B------:R-:W-:Y:S01]  /*6730*/  FMUL.FTZ R153, R53, R37 ;  /* 0x0000002535997220 */ /* 0x000fe20000410000 */
[----:B------:R-:W-:Y:S01]  /*6740*/  FFMA.FTZ R145, R6, R12, R145 ;  /* 0x0000000c06917223 */ /* 0x000fe20000010091 */
[----:B------:R-:W-:Y:S01]  /*6750*/  FMUL.FTZ R12, R131, R149 ;  /* 0x00000095830c7220 */ /* 0x000fe20000410000 */
[-C--:B------:R-:W-:Y:S01]  /*6760*/  FFMA.FTZ R30, R130, R148.reuse, R27 ;  /* 0x00000094821e7223 */ /* 0x080fe2000001001b */
[----:B------:R-:W-:Y:S01]  /*6770*/  FADD.FTZ R19, RZ, R19 ;  /* 0x00000013ff137221 */ /* 0x000fe20000010000 */
[C---:B------:R-:W-:Y:S01]  /*6780*/  FMUL.FTZ R27, R126.reuse, R151 ;  /* 0x000000977e1b7220 */ /* 0x040fe20000410000 */
[----:B------:R-:W-:Y:S01]  /*6790*/  FMUL.FTZ R32, R126, R153 ;  /* 0x000000997e207220 */ /* 0x000fe20000410000 */
[----:B------:R-:W-:Y:S01]  /*67a0*/  FFMA.FTZ R80, R47, R29, R80 ;  /* 0x0000001d2f507223 */ /* 0x000fe20000010050 */
[----:B------:R-:W-:Y:S01]  /*67b0*/  FMUL.FTZ R29, R129, R148 ;  /* 0x00000094811d7220 */ /* 0x000fe20000410000 */
[----:B------:R-:W-:Y:S01]  /*67c0*/  FFMA.FTZ R12, R132, R147, -R12 ;  /* 0x00000093840c7223 */ /* 0x000fe2000001080c */
[----:B------:R-:W-:Y:S01]  /*67d0*/  FADD.FTZ R19, R19, R30 ;  /* 0x0000001e13137221 */ /* 0x000fe20000010000 */
[----:B------:R-:W-:Y:S01]  /*67e0*/  FMUL.FTZ R216, R111, R212 ;  /* 0x000000d46fd87220 */ /* 0x000fe20000410000 */
[C---:B------:R-:W-:Y:S01]  /*67f0*/  FFMA.FTZ R30, R128.reuse, R153, R27 ;  /* 0x00000099801e7223 */ /* 0x040fe2000001001b */
[----:B------:R-:W-:Y:S01]  /*6800*/  FMUL.FTZ R212, R49, R222 ;  /* 0x000000de31d47220 */ /* 0x000fe20000410000 */
[----:B------:R-:W-:Y:S01]  /*6810*/  FFMA.FTZ R27, R128, R151, -R32 ;  /* 0x00000097801b7223 */ /* 0x000fe20000010820 */
[----:B------:R-:W-:Y:S01]  /*6820*/  FMUL.FTZ R32, R52, R117 ;  /* 0x0000007534207220 */ /* 0x000fe20000410000 */
[----:B------:R-:W-:Y:S01]  /*6830*/  FFMA.FTZ R29, R130, R146, -R29 ;  /* 0x00000092821d7223 */ /* 0x000fe2000001081d */
[----:B------:R-:W-:Y:S01]  /*6840*/  FADD.FTZ R12, RZ, R12 ;  /* 0x0000000cff0c7221 */ /* 0x000fe20000010000 */
[-C--:B------:R-:W-:Y:S01]  /*6850*/  FFMA.FTZ R74, R41, R11.reuse, R74 ;  /* 0x0000000b294a7223 */ /* 0x080fe2000001004a */
[----:B------:R-:W-:Y:S01]  /*6860*/  FFMA.FTZ R11, R106, R11, R35 ;  /* 0x0000000b6a0b7223 */ /* 0x000fe20000010023 */
[----:B------:R-:W-:Y:S01]  /*6870*/  FMUL.FTZ R154, R114, R212 ;  /* 0x000000d4729a7220 */ /* 0x000fe20000410000 */
[----:B------:R-:W-:Y:S01]  /*6880*/  FADD.FTZ R19, R19, R30 ;  /* 0x0000001e13137221 */ /* 0x000fe20000010000 */
[----:B------:R-:W-:Y:S01]  /*6890*/  FFMA.FTZ R35, -R21, R32, R190 ;  /* 0x0000002015237223 */ /* 0x000fe200000101be */
[----:B------:R-:W-:Y:S01]  /*68a0*/  FADD.FTZ R12, R12, R29 ;  /* 0x0000001d0c0c7221 */ /* 0x000fe20000010000 */
[----:B------:R-:W-:Y:S01]  /*68b0*/  FMUL.FTZ R30, R51, R116 ;  /* 0x00000074331e7220 */ /* 0x000fe20000410000 */
[----:B------:R-:W-:Y:S01]  /*68c0*/  FFMA.FTZ R32, R23, -R32, R188 ;  /* 0x8000002017207223 */ /* 0x000fe200000100bc */
[C---:B------:R-:W-:Y:S01]  /*68d0*/  FMUL.FTZ R152, R52.reuse, R14 ;  /* 0x0000000e34987220 */ /* 0x040fe20000410000 */
[----:B------:R-:W-:Y:S01]  /*68e0*/  FMUL.FTZ R150, R52, R15 ;  /* 0x0000000f34967220 */ /* 0x000fe20000410000 */
[----:B------:R0:W-:Y:S01]  /*68f0*/  STS [R7+0x10b0], R154 ;  /* 0x0010b09a07007388 */ /* 0x0001e20000000800 */
[----:B------:R-:W-:Y:S01]  /*6900*/  FADD.FTZ R12, R12, R27 ;  /* 0x0000001b0c0c7221 */ /* 0x000fe20000010000 */
[-C--:B------:R-:W-:Y:S01]  /*6910*/  FFMA.FTZ R31, -R22, R30.reuse, R187 ;  /* 0x0000001e161f7223 */ /* 0x080fe200000101bb */
[----:B------:R-:W-:Y:S01]  /*6920*/  FFMA.FTZ R30, R16, -R30, R189 ;  /* 0x8000001e101e7223 */ /* 0x000fe200000100bd */
[C---:B------:R-:W-:Y:S01]  /*6930*/  FMUL.FTZ R27, R32.reuse, R150 ;  /* 0x00000096201b7220 */ /* 0x040fe20000410000 */
[----:B------:R-:W-:Y:S01]  /*6940*/  FMUL.FTZ R161, R51, R203 ;  /* 0x000000cb33a17220 */ /* 0x000fe20000410000 */
[----:B------:R-:W-:Y:S01]  /*6950*/  FMUL.FTZ R163, R49, R114 ;  /* 0x0000007231a37220 */ /* 0x000fe20000410000 */
[----:B------:R1:W-:Y:S01]  /*6960*/  STS [R7+0x10c8], R214 ;  /* 0x0010c8d607007388 */ /* 0x0003e20000000800 */
[----:B------:R-:W-:Y:S01]  /*6970*/  FMUL.FTZ R155, R51, R204 ;  /* 0x000000cc339b7220 */ /* 0x000fe20000410000 */
[CC--:B------:R-:W-:Y:S01]  /*6980*/  FFMA.FTZ R27, R35.reuse, R152.reuse, -R27 ;  /* 0x00000098231b7223 */ /* 0x0c0fe2000001081b */
[----:B0-----:R-:W-:Y:S01]  /*6990*/  FMUL.FTZ R154, R32, R152 ;  /* 0x00000098209a7220 */ /* 0x001fe20000410000 */
[----:B------:R-:W-:Y:S01]  /*69a0*/  FMUL.FTZ R156, R30, R161 ;  /* 0x000000a11e9c7220 */ /* 0x000fe20000410000 */
[----:B------:R-:W-:Y:S01]  /*69b0*/  FFMA.FTZ R29, R18, -R163, R185 ;  /* 0x800000a3121d7223 */ /* 0x000fe200000100b9 */
[----:B------:R-:W-:Y:S01]  /*69c0*/  FADD.FTZ R95, R164, R95 ;  /* 0x0000005fa45f7221 */ /* 0x000fe20000010000 */
[----:B------:R-:W-:Y:S01]  /*69d0*/  FFMA.FTZ R154, R35, R150, R154 ;  /* 0x00000096239a7223 */ /* 0x000fe2000001009a */
[----:B------:R-:W-:Y:S01]  /*69e0*/  FFMA.FTZ R156, R31, R155, R156 ;  /* 0x0000009b1f9c7223 */ /* 0x000fe2000001009c */
[----:B------:R0:W-:Y:S01]  /*69f0*/  STS [R7+0x10cc], R216 ;  /* 0x0010ccd807007388 */ /* 0x0001e20000000800 */
[----:B-1----:R-:W-:Y:S01]  /*6a00*/  FMUL.FTZ R214, R49, R207 ;  /* 0x000000cf31d67220 */ /* 0x002fe20000410000 */
[----:B------:R-:W-:Y:S01]  /*6a10*/  FADD.FTZ R19, R19, R154 ;  /* 0x0000009a13137221 */ /* 0x000fe20000010000 */
[----:B------:R-:W-:Y:S01]  /*6a20*/  FADD.FTZ R154, R12, R27 ;  /* 0x0000001b0c9a7221 */ /* 0x000fe20000010000 */
[----:B------:R-:W-:Y:S01]  /*6a30*/  FMUL.FTZ R12, R50, R115 ;  /* 0x00000073320c7220 */ /* 0x000fe20000410000 */
[----:B------:R-:W-:Y:S01]  /*6a40*/  FFMA.FTZ R27, -R24, R163, R183 ;  /* 0x000000a3181b7223 */ /* 0x000fe200000101b7 */
[----:B------:R-:W-:Y:S01]  /*6a50*/  FMUL.FTZ R208, R29, R214 ;  /* 0x000000d61dd07220 */ /* 0x000fe20000410000 */
[----:B------:R-:W-:Y:S01]  /*6a60*/  FADD.FTZ R164, R19, R156 ;  /* 0x0000009c13a47221 */ /* 0x000fe20000010000 */
[-C--:B------:R-:W-:Y:S01]  /*6a70*/  FFMA.FTZ R19, -R25, R12.reuse, R186 ;  /* 0x0000000c19137223 */ /* 0x080fe200000101ba */
[----:B------:R-:W-:Y:S01]  /*6a80*/  FFMA.FTZ R12, R17, -R12, R184 ;  /* 0x8000000c110c7223 */ /* 0x000fe200000100b8 */
[----:B0-----:R-:W-:Y:S01]  /*6a90*/  FFMA.FTZ R216, R27, R212, R208 ;  /* 0x000000d41bd87223 */ /* 0x001fe200000100d0 */
[----:B------:R-:W-:Y:S01]  /*6aa0*/  FMUL.FTZ R156, R30, R155 ;  /* 0x0000009b1e9c7220 */ /* 0x000fe20000410000 */
[----:B------:R-:W-:Y:S01]  /*6ab0*/  FMUL.FTZ R208, R50, R205 ;  /* 0x000000cd32d07220 */ /* 0x000fe20000410000 */
[----:B------:R-:W-:Y:S01]  /*6ac0*/  FADD.FTZ R91, R210, R91 ;  /* 0x0000005bd25b7221 */ /* 0x000fe20000010000 */
[----:B------:R-:W-:Y:S01]  /*6ad0*/  FMUL.FTZ R210, R50, R206 ;  /* 0x000000ce32d27220 */ /* 0x000fe20000410000 */
[----:B------:R-:W-:Y:S01]  /*6ae0*/  FFMA.FTZ R163, R31, R161, -R156 ;  /* 0x000000a11fa37223 */ /* 0x000fe2000001089c */
[C---:B------:R-:W-:Y:S01]  /*6af0*/  FMUL.FTZ R167, R12.reuse, R208 ;  /* 0x000000d00ca77220 */ /* 0x040fe20000410000 */
[----:B------:R-:W-:Y:S01]  /*6b00*/  FMUL.FTZ R212, R29, R212 ;  /* 0x000000d41dd47220 */ /* 0x000fe20000410000 */
[-C--:B------:R-:W-:Y:S01]  /*6b10*/  FMUL.FTZ R156, R12, R210.reuse ;  /* 0x000000d20c9c7220 */ /* 0x080fe20000410000 */
[----:B------:R-:W-:Y:S01]  /*6b20*/  FADD.FTZ R154, R154, R163 ;  /* 0x000000a39a9a7221 */ /* 0x000fe20000010000 */
[----:B------:R-:W-:Y:S01]  /*6b30*/  FFMA.FTZ R167, R19, R210, -R167 ;  /* 0x000000d213a77223 */ /* 0x000fe200000108a7 */
[----:B------:R-:W-:Y:S01]  /*6b40*/  FFMA.FTZ R209, R27, R214, -R212 ;  /* 0x000000d61bd17223 */ /* 0x000fe200000108d4 */
[----:B------:R-:W-:Y:S01]  /*6b50*/  FFMA.FTZ R163, R19, R208, R156 ;  /* 0x000000d013a37223 */ /* 0x000fe2000001009c */
        /* <DEDUP_REMOVED lines=30> */
[----:B------:R-:W-:Y:S01]  /*6d40*/  FMUL.FTZ R34, R120, R149 ;  /* 0x0000009578227220 */ /* 0x000fe20000410000 */
[----:B------:R-:W-:Y:S01]  /*6d50*/  STS [R7+0x10b4], R214 ;  /* 0x0010b4d607007388 */ /* 0x000fe20000000800 */
[----:B------:R-:W-:Y:S01]  /*6d60*/  FADD.FTZ R134, R33, R134 ;  /* 0x0000008621867221 */ /* 0x000fe20000010000 */
[----:B------:R-:W-:Y:S01]  /*6d70*/  IADD3 R153, PT, PT, R0, 0x120, RZ ;  /* 0x0000012000997810 */ /* 0x000fe20007ffe0ff */
[----:B------:R-:W-:Y:S01]  /*6d80*/  FADD.FTZ R94, R215, R94 ;  /* 0x0000005ed75e7221 */ /* 0x000fe20000010000 */
[----:B------:R0:W-:Y:S01]  /*6d90*/  STS [R7+0x1080], R34 ;  /* 0x0010802207007388 */ /* 0x0001e20000000800 */
[----:B------:R-:W-:Y:S01]  /*6da0*/  FADD.FTZ R134, R134, R139 ;  /* 0x0000008b86867221 */ /* 0x000fe20000010000 */
[----:B------:R-:W-:Y:S01]  /*6db0*/  FADD.FTZ R92, R213, R92 ;  /* 0x0000005cd55c7221 */ /* 0x000fe20000010000 */
[----:B------:R-:W-:Y:S01]  /*6dc0*/  FADD.FTZ R135, R135, R166 ;  /* 0x000000a687877221 */ /* 0x000fe20000010000 */
[----:B------:R-:W-:Y:S01]  /*6dd0*/  STS [R7+0x10a8], R208 ;  /* 0x0010a8d007007388 */ /* 0x000fe20000000800 */
[----:B------:R-:W-:Y:S01]  /*6de0*/  FADD.FTZ R134, R134, R165 ;  /* 0x000000a586867221 */ /* 0x000fe20000010000 */
[C---:B------:R-:W-:Y:S01]  /*6df0*/  IADD3 R133, PT, PT, R0.reuse, 0x40, RZ ;  /* 0x0000004000857810 */ /* 0x040fe20007ffe0ff */
[----:B------:R-:W-:Y:S01]  /*6e00*/  FADD.FTZ R135, R135, R142 ;  /* 0x0000008e87877221 */ /* 0x000fe20000010000 */
[----:B------:R-:W-:Y:S01]  /*6e10*/  STS [R7+0x10ac], R210 ;  /* 0x0010acd207007388 */ /* 0x000fe20000000800 */
[----:B------:R-:W-:Y:S01]  /*6e20*/  IADD3 R137, PT, PT, R0, 0x60, RZ ;  /* 0x0000006000897810 */ /* 0x000fe20007ffe0ff */
[----:B0-----:R-:W-:Y:S01]  /*6e30*/  FMUL.FTZ R34, R120, R147 ;  /* 0x0000009378227220 */ /* 0x001fe20000410000 */
[C---:B------:R-:W-:Y:S01]  /*6e40*/  IADD3 R139, PT, PT, R0.reuse, 0x80, RZ ;  /* 0x00000080008b7810 */ /* 0x040fe20007ffe0ff */
[----:B------:R-:W-:Y:S01]  /*6e50*/  STS [R7+0x10a0], R154 ;  /* 0x0010a09a07007388 */ /* 0x000fe20000000800 */
[C---:B------:R-:W-:Y:S01]  /*6e60*/  IADD3 R141, PT, PT, R0.reuse, 0xa0, RZ ;  /* 0x000000a0008d7810 */ /* 0x040fe20007ffe0ff */
[----:B------:R-:W-:Y:S01]  /*6e70*/  FADD.FTZ R168, R135, R168 ;  /* 0x000000a887a87221 */ /* 0x000fe20000010000 */
[C---:B------:R-:W-:Y:S01]  /*6e80*/  IADD3 R143, PT, PT, R0.reuse, 0xc0, RZ ;  /* 0x000000c0008f7810 */ /* 0x040fe20007ffe0ff */
[----:B------:R-:W-:Y:S01]  /*6e90*/  STS [R7+0x10a4], R144 ;  /* 0x0010a49007007388 */ /* 0x000fe20000000800 */
[C---:B------:R-:W-:Y:S01]  /*6ea0*/  IADD3 R149, PT, PT, R0.reuse, 0xe0, RZ ;  /* 0x000000e000957810 */ /* 0x040fe20007ffe0ff */
[----:B------:R-:W-:Y:S01]  /*6eb0*/  FMUL.FTZ R178, R63, R178 ;  /* 0x000000b23fb27220 */ /* 0x000fe20000410000 */
[C---:B------:R-:W-:Y:S01]  /*6ec0*/  IADD3 R155, PT, PT, R0.reuse, 0x140, RZ ;  /* 0x00000140009b7810 */ /* 0x040fe20007ffe0ff */
[----:B------:R-:W-:Y:S01]  /*6ed0*/  STS [R7+0x1098], R150 ;  /* 0x0010989607007388 */ /* 0x000fe20000000800 */
[----:B------:R-:W-:Y:S01]  /*6ee0*/  IADD3 R163, PT, PT, R0, 0x180, RZ ;  /* 0x0000018000a37810 */ /* 0x000fe20007ffe0ff */
[----:B------:R-:W-:Y:S01]  /*6ef0*/  FADD.FTZ R93, R226, R93 ;  /* 0x0000005de25d7221 */ /* 0x000fe20000010000 */
        /* <DEDUP_REMOVED lines=29> */
[----:B------:R-:W-:Y:S01]  /*70d0*/  FMUL.FTZ R182, R65, R182 ;  /* 0x000000b641b67220 */ /* 0x000fe20000410000 */
[----:B------:R-:W-:Y:S01]  /*70e0*/  LEA.HI R151, R151, R0, RZ, 0x1b ;  /* 0x0000000097977211 */ /* 0x000fe200078fd8ff */
[----:B------:R-:W-:Y:S01]  /*70f0*/  FMUL.FTZ R180, R65, -R180 ;  /* 0x800000b441b47220 */ /* 0x000fe20000410000 */
[----:B------:R-:W-:Y:S01]  /*7100*/  LEA.HI R153, R153, R0, RZ, 0x1b ;  /* 0x0000000099997211 */ /* 0x000fe200078fd8ff */
[----:B------:R-:W-:Y:S01]  /*7110*/  FMUL.FTZ R176, R63, -R176 ;  /* 0x800000b03fb07220 */ /* 0x000fe20000410000 */
[----:B------:R-:W-:Y:S01]  /*7120*/  LEA.HI R133, R133, R0, RZ, 0x1b ;  /* 0x0000000085857211 */ /* 0x000fe200078fd8ff */
[----:B------:R-:W-:Y:S01]  /*7130*/  FMUL.FTZ R172, R61, R172 ;  /* 0x000000ac3dac7220 */ /* 0x000fe20000410000 */
[-C--:B------:R-:W-:Y:S01]  /*7140*/  LEA.HI R137, R137, R0.reuse, RZ, 0x1b ;  /* 0x0000000089897211 */ /* 0x080fe200078fd8ff */
[C---:B------:R-:W-:Y:S01]  /*7150*/  FMUL.FTZ R232, R70.reuse, R191 ;  /* 0x000000bf46e87220 */ /* 0x040fe20000410000 */
[-C--:B------:R-:W-:Y:S01]  /*7160*/  LEA.HI R139, R139, R0.reuse, RZ, 0x1b ;  /* 0x000000008b8b7211 */ /* 0x080fe200078fd8ff */
[----:B------:R-:W-:Y:S01]  /*7170*/  FMUL.FTZ R234, R70, -R193 ;  /* 0x800000c146ea7220 */ /* 0x000fe20000410000 */
[----:B------:R-:W-:Y:S01]  /*7180*/  LEA.HI R141, R141, R0, RZ, 0x1b ;  /* 0x000000008d8d7211 */ /* 0x000fe200078fd8ff */
[----:B------:R-:W-:Y:S01]  /*7190*/  FMUL.FTZ R174, R61, -R174 ;  /* 0x800000ae3dae7220 */ /* 0x000fe20000410000 */
[----:B------:R-:W-:Y:S01]  /*71a0*/  LEA.HI R143, R143, R0, RZ, 0x1b ;  /* 0x000000008f8f7211 */ /* 0x000fe200078fd8ff */
[----:B------:R-:W-:Y:S01]  /*71b0*/  FMUL.FTZ R196, R59, R196 ;  /* 0x000000c43bc47220 */ /* 0x000fe20000410000 */
[----:B------:R-:W-:Y:S01]  /*71c0*/  LEA.HI R149, R149, R0, RZ, 0x1b ;  /* 0x0000000095957211 */ /* 0x000fe200078fd8ff */
[----:B------:R-:W-:Y:S01]  /*71d0*/  FMUL.FTZ R198, R59, -R198 ;  /* 0x800000c63bc67220 */ /* 0x000fe20000410000 */
[----:B0-----:R-:W-:Y:S01]  /*71e0*/  LEA.HI R136, R155, R0, RZ, 0x1b ;  /* 0x000000009b887211 */ /* 0x001fe200078fd8ff */
[C---:B------:R-:W-:Y:S01]  /*71f0*/  FMUL.FTZ R200, R56.reuse, R200 ;  /* 0x000000c838c87220 */ /* 0x040fe20000410000 */
[----:B------:R-:W-:Y:S01]  /*7200*/  LEA.HI R138, R163, R0, RZ, 0x1b ;  /* 0x00000000a38a7211 */ /* 0x000fe200078fd8ff */
[----:B------:R-:W-:Y:S01]  /*7210*/  FMUL.FTZ R202, R56, -R202 ;  /* 0x800000ca38ca7220 */ /* 0x000fe20000410000 */
[----:B------:R-:W-:-:S02]  /*7220*/  LEA.HI R140, R243, R0, RZ, 0x1b ;  /* 0x00000000f38c7211 */ /* 0x000fc400078fd8ff */
[-C--:B------:R-:W-:Y:S02]  /*7230*/  LEA.HI R224, R0, R0.reuse, RZ, 0x1b ;  /* 0x0000000000e07211 */ /* 0x080fe400078fd8ff */
[-C--:B------:R-:W-:Y:S01]  /*7240*/  LEA.HI R167, R33, R0.reuse, RZ, 0x1b ;  /* 0x0000000021a77211 */ /* 0x080fe200078fd8ff */
[----:B------:R-:W-:Y:S01]  /*7250*/  FADD.FTZ R33, R134, R145 ;  /* 0x0000009186217221 */ /* 0x000fe20000010000 */
[-C--:B------:R-:W-:Y:S02]  /*7260*/  LEA.HI R152, R161, R0.reuse, RZ, 0x1b ;  /* 0x00000000a1987211 */ /* 0x080fe400078fd8ff */
[-C--:B------:R-:W-:Y:S02]  /*7270*/  LEA.HI R150, R165, R0.reuse, RZ, 0x1b ;  /* 0x00000000a5967211 */ /* 0x080fe400078fd8ff */
[-C--:B------:R-:W-:Y:S02]  /*7280*/  LEA.HI R209, R209, R0.reuse, RZ, 0x1b ;  /* 0x00000000d1d17211 */ /* 0x080fe400078fd8ff */
[----:B-1----:R-:W-:-:S02]  /*7290*/  LEA.HI R148, R211, R0, RZ, 0x1b ;  /* 0x00000000d3947211 */ /* 0x002fc400078fd8ff */
[-C--:B--2---:R-:W-:Y:S02]  /*72a0*/  LEA.HI R146, R213, R0.reuse, RZ, 0x1b ;  /* 0x00000000d5927211 */ /* 0x084fe400078fd8ff */
        /* <DEDUP_REMOVED lines=56> */
[----:B---3--:R-:W-:Y:S02]  /*7630*/  LEA R34, R241, UR30, 0x2 ;  /* 0x0000001ef1227c11 */ /* 0x008fe4000f8e10ff */
[----:B------:R-:W-:Y:S01]  /*7640*/  LEA R224, R224, UR31, 0x2 ;  /* 0x0000001fe0e07c11 */ /* 0x000fe2000f8e10ff */
[----:B------:R-:W3:Y:S04]  /*7650*/  LDS R247, [R153+0x1580] ;  /* 0x0015800099f77984 */ /* 0x000ee80000000800 */
        /* <DEDUP_REMOVED lines=24> */
[----:B-----5:R-:W-:Y:S01]  /*77e0*/  LEA R178, R57, -R8, 0x1 ;  /* 0x8000000839b27211 */ /* 0x020fe200078e08ff */
[----:B------:R-:W-:-:S02]  /*77f0*/  FMUL.FTZ R8, R204, UR47 ;  /* 0x0000002fcc087c20 */ /* 0x000fc40008410000 */
[----:B------:R5:W-:Y:S01]  /*7800*/  STS [R7+0x2108], R230 ;  /* 0x002108e607007388 */ /* 0x000be20000000800 */
[----:B-1----:R-:W-:Y:S01]  /*7810*/  FMUL.FTZ R226, R68, R187 ;  /* 0x000000bb44e27220 */ /* 0x002fe20000410000 */
[C---:B------:R-:W-:Y:S02]  /*7820*/  ISETP.GE.AND P1, PT, R178.reuse, 0x1, PT ;  /* 0x00000001b200780c */ /* 0x040fe40003f26270 */
[----:B------:R1:W-:Y:S01]  /*7830*/  STS [R7+0x210c], R192 ;  /* 0x00210cc007007388 */ /* 0x0003e20000000800 */
[----:B------:R-:W-:Y:S01]  /*7840*/  ISETP.GE.AND P2, PT, R178, 0x21, PT ;  /* 0x00000021b200780c */ /* 0x000fe20003f46270 */
[----:B--2---:R-:W-:Y:S02]  /*7850*/  FMUL.FTZ R228, R68, -R189 ;  /* 0x800000bd44e47220 */ /* 0x004fe40000410000 */
[----:B------:R2:W-:Y:S01]  /*7860*/  STS [R7+0x2118], R190 ;  /* 0x002118be07007388 */ /* 0x0005e20000000800 */
[----:B-----5:R-:W-:-:S03]  /*7870*/  FMUL.FTZ R230, R66, -R185 ;  /* 0x800000b942e67220 */ /* 0x020fc60000410000 */
[----:B------:R5:W-:Y:S01]  /*7880*/  STS [R7+0x211c], R188 ;  /* 0x00211cbc07007388 */ /* 0x000be20000000800 */
[----:B-1----:R-:W-:Y:S01]  /*7890*/  FMUL.FTZ R192, R66, R183 ;  /* 0x000000b742c07220 */ /* 0x002fe20000410000 */
[----:B------:R-:W-:Y:S02]  /*78a0*/  FMUL.FTZ R183, R18, R207 ;  /* 0x000000cf12b77220 */ /* 0x000fe40000410000 */
[----:B------:R1:W-:Y:S01]  /*78b0*/  STS [R7+0x2128], R186 ;  /* 0x002128ba07007388 */ /* 0x0003e20000000800 */
[C---:B--2---:R-:W-:Y:S01]  /*78c0*/  FMUL.FTZ R190, R64.reuse, -R181 ;  /* 0x800000b540be7220 */ /* 0x044fe20000410000 */
[----:B------:R-:W-:Y:S02]  /*78d0*/  FMUL.FTZ R181, R205, UR47 ;  /* 0x0000002fcdb57c20 */ /* 0x000fe40008410000 */
[----:B------:R2:W-:Y:S01]  /*78e0*/  STS [R7+0x212c], R184 ;  /* 0x00212cb807007388 */ /* 0x0005e20000000800 */
[----:B-----5:R-:W-:Y:S01]  /*78f0*/  FMUL.FTZ R188, R64, R179 ;  /* 0x000000b340bc7220 */ /* 0x020fe20000410000 */
[----:B------:R-:W-:-:S02]  /*7900*/  FFMA.FTZ R179, R203, UR46, -R8 ;  /* 0x0000002ecbb37c23 */ /* 0x000fc40008010808 */
[----:B------:R5:W-:Y:S01]  /*7910*/  STS [R7+0x2138], R182 ;  /* 0x002138b607007388 */ /* 0x000be20000000800 */
[----:B------:R-:W-:Y:S01]  /*7920*/  FMUL.FTZ R8, R36, UR47 ;  /* 0x0000002f24087c20 */ /* 0x000fe20008410000 */
[----:B-1----:R-:W-:Y:S01]  /*7930*/  FMUL.FTZ R186, R62, -R175 ;  /* 0x800000af3eba7220 */ /* 0x002fe20000410000 */
[----:B------:R-:W-:Y:S01]  /*7940*/  FMUL.FTZ R175, R37, UR47 ;  /* 0x0000002f25af7c20 */ /* 0x000fe20008410000 */
[----:B------:R1:W-:Y:S01]  /*7950*/  STS [R7+0x213c], R180 ;  /* 0x00213cb407007388 */ /* 0x0003e20000000800 */
[----:B------:R-:W-:Y:S01]  /*7960*/  FFMA.FTZ R181, R206, UR46, -R181 ;  /* 0x0000002eceb57c23 */ /* 0x000fe200080108b5 */
[----:B--2---:R-:W-:Y:S01]  /*7970*/  FMUL.FTZ R184, R62, R177 ;  /* 0x000000b13eb87220 */ /* 0x004fe20000410000 */
[----:B------:R-:W-:Y:S01]  /*7980*/  FMUL.FTZ R177, R15, UR47 ;  /* 0x0000002f0fb17c20 */ /* 0x000fe20008410000 */
[----:B------:R2:W-:Y:S01]  /*7990*/  STS [R7+0x214c], R176 ;  /* 0x00214cb007007388 */ /* 0x0005e20000000800 */
[----:B------:R-:W-:Y:S01]  /*79a0*/  FFMA.FTZ R175, R36, UR46, -R175 ;  /* 0x0000002e24af7c23 */ /* 0x000fe200080108af */
[----:B-----5:R-:W-:Y:S01]  /*79b0*/  FMUL.FTZ R182, R60, -R171 ;  /* 0x800000ab3cb67220 */ /* 0x020fe20000410000 */
[----:B------:R-:W-:Y:S01]  /*79c0*/  FMUL.FTZ R171, R39, UR47 ;  /* 0x0000002f27ab7c20 */ /* 0x000fe20008410000 */
[----:B------:R5:W-:Y:S01]  /*79d0*/  STS [R7+0x2158], R172 ;  /* 0x002158ac07007388 */ /* 0x000be20000000800 */
[----:B------:R-:W-:Y:S01]  /*79e0*/  FFMA.FTZ R177, R14, UR46, -R177 ;  /* 0x0000002e0eb17c23 */ /* 0x000fe200080108b1 */
[----:B-1----:R-:W-:Y:S01]  /*79f0*/  FMUL.FTZ R180, R60, R173 ;  /* 0x000000ad3cb47220 */ /* 0x002fe20000410000 */
[----:B------:R-:W-:Y:S01]  /*7a00*/  FFMA.FTZ R173, R37, UR46, R8 ;  /* 0x0000002e25ad7c23 */ /* 0x000fe20008010008 */
[----:B------:R-:W-:Y:S01]  /*7a10*/  STS [R7+0x2110], R232 ;  /* 0x002110e807007388 */ /* 0x000fe20000000800 */
[----:B------:R-:W-:Y:S01]  /*7a20*/  FMUL.FTZ R8, R170, UR47 ;  /* 0x0000002faa087c20 */ /* 0x000fe20008410000 */
[----:B--2---:R-:W-:Y:S01]  /*7a30*/  FMUL.FTZ R176, R58, R201 ;  /* 0x000000c93ab07220 */ /* 0x004fe20000410000 */
[----:B------:R-:W-:Y:S01]  /*7a40*/  FFMA.FTZ R18, R38, UR46, -R171 ;  /* 0x0000002e26127c23 */ /* 0x000fe200080108ab */
[----:B------:R-:W-:Y:S01]  /*7a50*/  STS [R7+0x2114], R234 ;  /* 0x002114ea07007388 */ /* 0x000fe20000000800 */
[----:B------:R-:W-:Y:S01]  /*7a60*/  FFMA.FTZ R8, R169, UR46, -R8 ;  /* 0x0000002ea9087c23 */ /* 0x000fe20008010808 */
[----:B-----5:R-:W-:-:S02]  /*7a70*/  FMUL.FTZ R172, R58, -R199 ;  /* 0x800000c73aac7220 */ /* 0x020fc40000410000 */
        /* <DEDUP_REMOVED lines=9> */
[----:B-1----:R-:W-:-:S03]  /*7b10*/  FMUL.FTZ R184, R38, UR47 ;  /* 0x0000002f26b87c20 */ /* 0x002fc60008410000 */
[----:B------:R-:W-:Y:S01]  /*7b20*/  STS [R7+0x2160], R180 ;  /* 0x002160b407007388 */ /* 0x000fe20000000800 */
[----:B------:R-:W-:-:S03]  /*7b30*/  FFMA.FTZ R171, R39, UR46, R184 ;  /* 0x0000002e27ab7c23 */ /* 0x000fc600080100b8 */
[----:B------:R1:W-:Y:S04]  /*7b40*/  STS [R7+0x2164], R182 ;  /* 0x002164b607007388 */ /* 0x0003e80000000800 */
[----:B------:R-:W-:Y:S04]  /*7b50*/  STS [R7+0x2168], R196 ;  /* 0x002168c407007388 */ /* 0x000fe80000000800 */
[----:B------:R-:W-:Y:S01]  /*7b60*/  STS [R7+0x216c], R198 ;  /* 0x00216cc607007388 */ /* 0x000fe20000000800 */
[----:B-1----:R-:W-:-:S03]  /*7b70*/  FMUL.FTZ R182, R222, UR47 ;  /* 0x0000002fdeb67c20 */ /* 0x002fc60008410000 */
[----:B------:R1:W-:Y:S01]  /*7b80*/  STS [R7+0x2170], R176 ;  /* 0x002170b007007388 */ /* 0x0003e20000000800 */
[C---:B------:R-:W-:Y:S01]  /*7b90*/  FFMA.FTZ R182, R207.reuse, UR46, -R182 ;  /* 0x0000002ecfb67c23 */ /* 0x040fe200080108b6 */
[----:B------:R-:W-:Y:S02]  /*7ba0*/  FMUL.FTZ R207, R207, UR47 ;  /* 0x0000002fcfcf7c20 */ /* 0x000fe40008410000 */
[----:B------:R2:W-:Y:S02]  /*7bb0*/  STS [R7+0x2174], R172 ;  /* 0x002174ac07007388 */ /* 0x0005e40000000800 */
[----:B------:R-:W-:Y:S02]  /*7bc0*/  FFMA.FTZ R180, R222, UR46, R207 ;  /* 0x0000002edeb47c23 */ /* 0x000fe400080100cf */
[----:B------:R-:W-:Y:S01]  /*7bd0*/  STS [R7+0x2178], R200 ;  /* 0x002178c807007388 */ /* 0x000fe20000000800 */
[----:B-1----:R-:W-:-:S03]  /*7be0*/  FMUL.FTZ R176, R206, UR47 ;  /* 0x0000002fceb07c20 */ /* 0x002fc60008410000 */
[----:B------:R1:W-:Y:S01]  /*7bf0*/  STS [R7+0x217c], R202 ;  /* 0x00217cca07007388 */ /* 0x0003e20000000800 */
[----:B--2---:R-:W-:Y:S01]  /*7c00*/  FMUL.FTZ R172, R14, UR47 ;  /* 0x0000002f0eac7c20 */ /* 0x004fe20008410000 */
[----:B------:R-:W-:-:S03]  /*7c10*/  FFMA.FTZ R176, R205, UR46, R176 ;  /* 0x0000002ecdb07c23 */ /* 0x000fc600080100b0 */
[----:B------:R-:W-:Y:S01]  /*7c20*/  FFMA.FTZ R172, R15, UR46, R172 ;  /* 0x0000002e0fac7c23 */ /* 0x000fe200080100ac */
[----:B-1----:R-:W-:-:S04]  /*7c30*/  FMUL.FTZ R7, R203, UR47 ;  /* 0x0000002fcb077c20 */ /* 0x002fc80008410000 */
[----:B------:R-:W-:Y:S01]  /*7c40*/  FFMA.FTZ R174, R204, UR46, R7 ;  /* 0x0000002eccae7c23 */ /* 0x000fe20008010007 */
[----:B------:R-:W-:-:S04]  /*7c50*/  FMUL.FTZ R7, R169, UR47 ;  /* 0x0000002fa9077c20 */ /* 0x000fc80008410000 */
[----:B------:R-:W-:Y:S01]  /*7c60*/  FFMA.FTZ R7, R170, UR46, R7 ;  /* 0x0000002eaa077c23 */ /* 0x000fe20008010007 */
[----:B------:R-:W-:Y:S06]  /*7c70*/  BAR.SYNC.DEFER_BLOCKING 0x0 ;  /* 0x0000000000007b1d */ /* 0x000fec0000010000 */
[----:B0--34-:R-:W-:Y:S05]  /*7c80*/  @!P1 BRA `(.L_x_14945) ;  /* 0x00000000000c9947 */ /* 0x019fea0003800000 */
[----:B------:R-:W0:Y:S04]  /*7c90*/  LDS R185, [R224+0x1080] ;  /* 0x00108000e0b97984 */ /* 0x000e280000000800 */
[----:B------:R1:W-:Y:S04]  /*7ca0*/  REDG.E.ADD.F32.FTZ.RN.STRONG.GPU desc[UR28][R2.64], R220 ;  /* 0x000000dc020079a6 */ /* 0x0003e8000c12f31c */
[----:B0-----:R1:W-:Y:S02]  /*7cb0*/  REDG.E.ADD.F32.FTZ.RN.STRONG.GPU desc[UR28][R4.64], R185 ;  /* 0x000000b9040079a6 */ /* 0x0013e4000c12f31c */
.L_x_14945:
[----:B------:R-:W-:Y:S05]  /*7cc0*/  BSYNC.RECONVERGENT B0 ;  /* 0x0000000000007941 */ /* 0x000fea0003800200 */
.L_x_14944:
[----:B------:R-:W0:Y:S01]  /*7cd0*/  LDS R167, [R167+0x2180] ;  /* 0x00218000a7a77984 */ /* 0x000e220000000800 */
[----:B------:R-:W-:Y:S04]  /*7ce0*/  BSSY.RECONVERGENT B0, `(.L_x_14946) ;  /* 0x0000004000007945 */ /* 0x000fe80003800200 */
[----:B------:R-:W-:Y:S05]  /*7cf0*/  @!P2 BRA `(.L_x_14947) ;  /* 0x000000000008a947 */ /* 0x000fea0003800000 */
[----:B------:R2:W-:Y:S04]  /*7d00*/  REDG.E.ADD.F32.FTZ.RN.STRONG.GPU desc[UR28][R2.64+0x80], R218 ;  /* 0x000080da020079a6 */ /* 0x0005e8000c12f31c */
[----:B0-----:R2:W-:Y:S02]  /*7d10*/  REDG.E.ADD.F32.FTZ.RN.STRONG.GPU desc[UR28][R4.64+0x80], R167 ;  /* 0x000080a7040079a6 */ /* 0x0015e4000c12f31c */
.L_x_14947:
[----:B------:R-:W-:Y:S05]  /*7d20*/  BSYNC.RECONVERGENT B0 ;  /* 0x0000000000007941 */ /* 0x000fea0003800200 */
.L_x_14946:
[----:B0-2---:R0:W2:Y:S01]  /*7d30*/  LDS R167, [R166+0x2200] ;  /* 0x00220000a6a77984 */ /* 0x0050a20000000800 */
        /* <DEDUP_REMOVED lines=9> */
[----:B--2---:R3:W-:Y:S02]  /*7dd0*/  REDG.E.ADD.F32.FTZ.RN.STRONG.GPU desc[UR28][R4.64+0x100], R167 ;  /* 0x000100a7040079a6 */ /* 0x0047e4000c12f31c */
.L_x_14949:
[----:B------:R-:W-:Y:S05]  /*7de0*/  BSYNC.RECONVERGENT B0 ;  /* 0x0000000000007941 */ /* 0x000fea0003800200 */
.L_x_14948:
[----:B------:R-:W4:Y:S01]  /*7df0*/  LDS R165, [R165+0x2280] ;  /* 0x00228000a5a57984 */ /* 0x000f220000000800 */
[----:B------:R-:W-:Y:S04]  /*7e00*/  BSSY.RECONVERGENT B0, `(.L_x_14950) ;  /* 0x0000004000007945 */ /* 0x000fe80003800200 */
[----:B------:R-:W-:Y:S05]  /*7e10*/  @!P1 BRA `(.L_x_14951) ;  /* 0x0000000000089947 */ /* 0x000fea0003800000 */
[----:B------:R0:W-:Y:S04]  /*7e20*/  REDG.E.ADD.F32.FTZ.RN.STRONG.GPU desc[UR28][R2.64+0x180], R214 ;  /* 0x000180d6020079a6 */ /* 0x0001e8000c12f31c */
[----:B----4-:R0:W-:Y:S02]  /*7e30*/  REDG.E.ADD.F32.FTZ.RN.STRONG.GPU desc[UR28][R4.64+0x180], R165 ;  /* 0x000180a5040079a6 */ /* 0x0101e4000c12f31c */
.L_x_14951:
[----:B------:R-:W-:Y:S05]  /*7e40*/  BSYNC.RECONVERGENT B0 ;  /* 0x0000000000007941 */ /* 0x000fea0003800200 */
.L_x_14950:
[----:B0---4-:R0:W4:Y:S01]  /*7e50*/  LDS R165, [R164+0x2300] ;  /* 0x00230000a4a57984 */ /* 0x0111220000000800 */
[----:B------:R-:W-:Y:S04]  /*7e60*/  BSSY.RECONVERGENT B0, `(.L_x_14952) ;  /* 0x0000004000007945 */ /* 0x000fe80003800200 */
[----:B------:R-:W-:Y:S05]  /*7e70*/  @!P2 BRA `(.L_x_14953) ;  /* 0x000000000008a947 */ /* 0x000fea0003800000 */
[----:B------:R0:W-:Y:S04]  /*7e80*/  REDG.E.ADD.F32.FTZ.RN.STRONG.GPU desc[UR28][R2.64+0x200], R212 ;  /* 0x000200d4020079a6 */ /* 0x0001e8000c12f31c */
[----:B----4-:R0:W-:Y:S02]  /*7e90*/  REDG.E.ADD.F32.FTZ.RN.STRONG.GPU desc[UR28][R4.64+0x200], R165 ;  /* 0x000200a5040079a6 */ /* 0x0101e4000c12f31c */
.L_x_14953:
[----:B------:R-:W-:Y:S05]  /*7ea0*/  BSYNC.RECONVERGENT B0 ;  /* 0x0000000000007941 */ /* 0x000fea0003800200 */
.L_x_14952:
[----:B------:R-:W0:Y:S01]  /*7eb0*/  LDS R163, [R163+0x2380] ;  /* 0x00238000a3a37984 */ /* 0x000e220000000800 */
[----:B------:R-:W-:Y:S04]  /*7ec0*/  BSSY.RECONVERGENT B0, `(.L_x_14954) ;  /* 0x0000004000007945 */ /* 0x000fe80003800200 */
[----:B------:R-:W-:Y:S05]  /*7ed0*/  @!P3 BRA `(.L_x_14955) ;  /* 0x000000000008b947 */ /* 0x000fea0003800000 */
[----:B------:R1:W-:Y:S04]  /*7ee0*/  REDG.E.ADD.F32.FTZ.RN.STRONG.GPU desc[UR28][R2.64+0x280], R210 ;  /* 0x000280d2020079a6 */ /* 0x0003e8000c12f31c */
[----:B0-----:R1:W-:Y:S02]  /*7ef0*/  REDG.E.ADD.F32.FTZ.RN.STRONG.GPU desc[UR28][R4.64+0x280], R163 ;  /* 0x000280a3040079a6 */ /* 0x0013e4000c12f31c */
.L_x_14955:
[----:B------:R-:W-:Y:S05]  /*7f00*/  BSYNC.RECONVERGENT B0 ;  /* 0x0000000000007941 */ /* 0x000fea0003800200 */
.L_x_14954:
[----:B------:R-:W0:Y:S01]  /*7f10*/  LDS R161, [R161+0x2400] ;  /* 0x00240000a1a17984 */ /* 0x000e220000000800 */
[----:B------:R-:W-:Y:S04]  /*7f20*/  BSSY.RECONVERGENT B0, `(.L_x_14956) ;  /* 0x0000004000007945 */ /* 0x000fe80003800200 */
[----:B------:R-:W-:Y:S05]  /*7f30*/  @!P4 BRA `(.L_x_14957) ;  /* 0x000000000008c947 */ /* 0x000fea0003800000 */
[----:B------:R1:W-:Y:S04]  /*7f40*/  REDG.E.ADD.F32.FTZ.RN.STRONG.GPU desc[UR28][R2.64+0x300], R208 ;  /* 0x000300d0020079a6 */ /* 0x0003e8000c12f31c */
[----:B0-----:R1:W-:Y:S02]  /*7f50*/  REDG.E.ADD.F32.FTZ.RN.STRONG.GPU desc[UR28][R4.64+0x300], R161 ;  /* 0x000300a1040079a6 */ /* 0x0013e4000c12f31c */
.L_x_14957:
[----:B------:R-:W-:Y:S05]  /*7f60*/  BSYNC.RECONVERGENT B0 ;  /* 0x0000000000007941 */ /* 0x000fea0003800200 */
.L_x_14956:
[----:B01----:R0:W1:Y:S01]  /*7f70*/  LDS R161, [R156+0x2480] ;  /* 0x002480009ca17984 */ /* 0x0030620000000800 */
[----:B------:R-:W-:Y:S04]  /*7f80*/  BSSY.RECONVERGENT B0, `(.L_x_14958) ;  /* 0x0000004000007945 */ /* 0x000fe80003800200 */
[----:B------:R-:W-:Y:S05]  /*7f90*/  @!P5 BRA `(.L_x_14959) ;  /* 0x000000000008d947 */ /* 0x000fea0003800000 */
[----:B------:R0:W-:Y:S04]  /*7fa0*/  REDG.E.ADD.F32.FTZ.RN.STRONG.GPU desc[UR28][R2.64+0x380], R194 ;  /* 0x000380c2020079a6 */ /* 0x0001e8000c12f31c */
[----:B-1----:R0:W-:Y:S02]  /*7fb0*/  REDG.E.ADD.F32.FTZ.RN.STRONG.GPU desc[UR28][R4.64+0x380], R161 ;  /* 0x000380a1040079a6 */ /* 0x0021e4000c12f31c */
.L_x_14959:
[----:B------:R-:W-:Y:S05]  /*7fc0*/  BSYNC.RECONVERGENT B0 ;  /* 0x0000000000007941 */ /* 0x000fea0003800200 */
.L_x_14958:
[----:B------:R-:W0:Y:S01]  /*7fd0*/  LDS R155, [R155+0x2500] ;  /* 0x002500009b9b7984 */ /* 0x000e220000000800 */
        /* <DEDUP_REMOVED lines=9> */
[----:B0-----:R0:W-:Y:S02]  /*8070*/  REDG.E.ADD.F32.FTZ.RN.STRONG.GPU desc[UR28][R4.64+0x400], R155 ;  /* 0x0004009b040079a6 */ /* 0x0011e4000c12f31c */
.L_x_14961:
[----:B------:R-:W-:Y:S05]  /*8080*/  BSYNC.RECONVERGENT B0 ;  /* 0x0000000000007941 */ /* 0x000fea0003800200 */
.L_x_14960:
[----:B0-----:R0:W0:Y:S01]  /*8090*/  LDS R155, [R154+0x2580] ;  /* 0x002580009a9b7984 */ /* 0x0010220000000800 */
[----:B------:R-:W-:Y:S04]  /*80a0*/  BSSY.RECONVERGENT B0, `(.L_x_14962) ;  /* 0x0000004000007945 */ /* 0x000fe80003800200 */
[----:B------:R-:W-:Y:S05]  /*80b0*/  @!P1 BRA `(.L_x_14963) ;  /* 0x0000000000089947 */ /* 0x000fea0003800000 */
[----:B------:R1:W-:Y:S04]  /*80c0*/  REDG.E.ADD.F32.FTZ.RN.STRONG.GPU desc[UR28][R2.64+0x480], R249 ;  /* 0x000480f9020079a6 */ /* 0x0003e8000c12f31c */
[----:B0-----:R0:W-:Y:S02]  /*80d0*/  REDG.E.ADD.F32.FTZ.RN.STRONG.GPU desc[UR28][R4.64+0x480], R155 ;  /* 0x0004809b040079a6 */ /* 0x0011e4000c12f31c */
.L_x_14963:
[----:B------:R-:W-:Y:S05]  /*80e0*/  BSYNC.RECONVERGENT B0 ;  /* 0x0000000000007941 */ /* 0x000fea0003800200 */
.L_x_14962:
[----:B------:R-:W0:Y:S01]  /*80f0*/  LDS R153, [R153+0x2600] ;  /* 0x0026000099997984 */ /* 0x000e220000000800 */
[----:B------:R-:W-:Y:S04]  /*8100*/  BSSY.RECONVERGENT B0, `(.L_x_14964) ;  /* 0x0000004000007945 */ /* 0x000fe80003800200 */
[----:B------:R-:W-:Y:S05]  /*8110*/  @!P2 BRA `(.L_x_14965) ;  /* 0x000000000008a947 */ /* 0x000fea0003800000 */
[----:B------:R1:W-:Y:S04]  /*8120*/  REDG.E.ADD.F32.FTZ.RN.STRONG.GPU desc[UR28][R2.64+0x500], R247 ;  /* 0x000500f7020079a6 */ /* 0x0003e8000c12f31c */
[----:B0-----:R0:W-:Y:S02]  /*8130*/  REDG.E.ADD.F32.FTZ.RN.STRONG.GPU desc[UR28][R4.64+0x500], R153 ;  /* 0x00050099040079a6 */ /* 0x0011e4000c12f31c */
.L_x_14965:
[----:B------:R-:W-:Y:S05]  /*8140*/  BSYNC.RECONVERGENT B0 ;  /* 0x0000000000007941 */ /* 0x000fea0003800200 */
.L_x_14964:
[----:B0-----:R0:W0:Y:S01]  /*8150*/  LDS R153, [R152+0x2680] ;  /* 0x0026800098997984 */ /* 0x0010220000000800 */
[----:B------:R-:W-:Y:S04]  /*8160*/  BSSY.RECONVERGENT B0, `(.L_x_14966) ;  /* 0x0000004000007945 */ /* 0x000fe80003800200 */
[----:B------:R-:W-:Y:S05]  /*8170*/  @!P3 BRA `(.L_x_14967) ;  /* 0x000000000008b947 */ /* 0x000fea0003800000 */
[----:B------:R1:W-:Y:S04]  /*8180*/  REDG.E.ADD.F32.FTZ.RN.STRONG.GPU desc[UR28][R2.64+0x580], R245 ;  /* 0x000580f5020079a6 */ /* 0x0003e8000c12f31c */
[----:B0-----:R0:W-:Y:S02]  /*8190*/  REDG.E.ADD.F32.FTZ.RN.STRONG.GPU desc[UR28][R4.64+0x580], R153 ;  /* 0x00058099040079a6 */ /* 0x0011e4000c12f31c */
.L_x_14967:
[----:B------:R-:W-:Y:S05]  /*81a0*/  BSYNC.RECONVERGENT B0 ;  /* 0x0000000000007941 */ /* 0x000fea0003800200 */
.L_x_14966:
[----:B------:R-:W0:Y:S01]  /*81b0*/  LDS R151, [R151+0x2700] ;  /* 0x0027000097977984 */ /* 0x000e220000000800 */
[----:B------:R-:W-:Y:S04]  /*81c0*/  BSSY.RECONVERGENT B0, `(.L_x_14968) ;  /* 0x0000004000007945 */ /* 0x000fe80003800200 */
[----:B------:R-:W-:Y:S05]  /*81d0*/  @!P4 BRA `(.L_x_14969) ;  /* 0x000000000008c947 */ /* 0x000fea0003800000 */
[----:B------:R1:W-:Y:S04]  /*81e0*/  REDG.E.ADD.F32.FTZ.RN.STRONG.GPU desc[UR28][R2.64+0x600], R243 ;  /* 0x000600f3020079a6 */ /* 0x0003e8000c12f31c */
[----:B0-----:R0:W-:Y:S02]  /*81f0*/  REDG.E.ADD.F32.FTZ.RN.STRONG.GPU desc[UR28][R4.64+0x600], R151 ;  /* 0x00060097040079a6 */ /* 0x0011e4000c12f31c */
.L_x_14969:
[----:B------:R-:W-:Y:S05]  /*8200*/  BSYNC.RECONVERGENT B0 ;  /* 0x0000000000007941 */ /* 0x000fea0003800200 */
.L_x_14968:
[----:B0-----:R0:W0:Y:S01]  /*8210*/  LDS R151, [R150+0x2780] ;  /* 0x0027800096977984 */ /* 0x0010220000000800 */
[----:B------:R-:W-:Y:S04]  /*8220*/  BSSY.RECONVERGENT B0, `(.L_x_14970) ;  /* 0x0000004000007945 */ /* 0x000fe80003800200 */
[----:B------:R-:W-:Y:S05]  /*8230*/  @!P5 BRA `(.L_x_14971) ;  /* 0x000000000008d947 */ /* 0x000fea0003800000 */
[----:B------:R1:W-:Y:S04]  /*8240*/  REDG.E.ADD.F32.FTZ.RN.STRONG.GPU desc[UR28][R2.64+0x680], R241 ;  /* 0x000680f1020079a6 */ /* 0x0003e8000c12f31c */
[----:B0-----:R0:W-:Y:S02]  /*8250*/  REDG.E.ADD.F32.FTZ.RN.STRONG.GPU desc[UR28][R4.64+0x680], R151 ;  /* 0x00068097040079a6 */ /* 0x0011e4000c12f31c */
.L_x_14971:
[----:B------:R-:W-:Y:S05]  /*8260*/  BSYNC.RECONVERGENT B0 ;  /* 0x0000000000007941 */ /* 0x000fea0003800200 */
.L_x_14970:
        /* <DEDUP_REMOVED lines=11> */
.L_x_14973:
[----:B------:R-:W-:Y:S05]  /*8320*/  BSYNC.RECONVERGENT B0 ;  /* 0x0000000000007941 */ /* 0x000fea0003800200 */
.L_x_14972:
[----:B0-----:R0:W0:Y:S01]  /*8330*/  LDS R149, [R148+0x2880] ;  /* 0x0028800094957984 */ /* 0x0010220000000800 */
[----:B------:R-:W-:Y:S04]  /*8340*/  BSSY.RECONVERGENT B0, `(.L_x_14974) ;  /* 0x0000004000007945 */ /* 0x000fe80003800200 */
[----:B------:R-:W-:Y:S05]  /*8350*/  @!P1 BRA `(.L_x_14975) ;  /* 0x0000000000089947 */ /* 0x000fea0003800000 */
[----:B------:R1:W-:Y:S04]  /*8360*/  REDG.E.ADD.F32.FTZ.RN.STRONG.GPU desc[UR28][R2.64+0x780], R237 ;  /* 0x000780ed020079a6 */ /* 0x0003e8000c12f31c */
[----:B0-----:R0:W-:Y:S02]  /*8370*/  REDG.E.ADD.F32.FTZ.RN.STRONG.GPU desc[UR28][R4.64+0x780], R149 ;  /* 0x00078095040079a6 */ /* 0x0011e4000c12f31c */
.L_x_14975:
[----:B------:R-:W-:Y:S05]  /*8380*/  BSYNC.RECONVERGENT B0 ;  /* 0x0000000000007941 */ /* 0x000fea0003800200 */
.L_x_14974:
[----:B------:R-:W0:Y:S01]  /*8390*/  LDS R147, [R147+0x2900] ;  /* 0x0029000093937984 */ /* 0x000e220000000800 */
[----:B------:R-:W-:Y:S04]  /*83a0*/  BSSY.RECONVERGENT B0, `(.L_x_14976) ;  /* 0x0000004000007945 */ /* 0x000fe80003800200 */
[----:B------:R-:W-:Y:S05]  /*83b0*/  @!P2 BRA `(.L_x_14977) ;  /* 0x000000000008a947 */ /* 0x000fea0003800000 */
[----:B------:R1:W-:Y:S04]  /*83c0*/  REDG.E.ADD.F32.FTZ.RN.STRONG.GPU desc[UR28][R2.64+0x800], R235 ;  /* 0x000800eb020079a6 */ /* 0x0003e8000c12f31c */
[----:B0-----:R0:W-:Y:S02]  /*83d0*/  REDG.E.ADD.F32.FTZ.RN.STRONG.GPU desc[UR28][R4.64+0x800], R147 ;  /* 0x00080093040079a6 */ /* 0x0011e4000c12f31c */
.L_x_14977:
[----:B------:R-:W-:Y:S05]  /*83e0*/  BSYNC.RECONVERGENT B0 ;  /* 0x0000000000007941 */ /* 0x000fea0003800200 */
.L_x_14976:
[----:B0-----:R0:W0:Y:S01]  /*83f0*/  LDS R147, [R146+0x2980] ;  /* 0x0029800092937984 */ /* 0x0010220000000800 */
[----:B------:R-:W-:Y:S04]  /*8400*/  BSSY.RECONVERGENT B0, `(.L_x_14978) ;  /* 0x0000004000007945 */ /* 0x000fe80003800200 */
[----:B------:R-:W-:Y:S05]  /*8410*/  @!P3 BRA `(.L_x_14979) ;  /* 0x000000000008b947 */ /* 0x000fea0003800000 */
[----:B------:R1:W-:Y:S04]  /*8420*/  REDG.E.ADD.F32.FTZ.RN.STRONG.GPU desc[UR28][R2.64+0x880], R233 ;  /* 0x000880e9020079a6 */ /* 0x0003e8000c12f31c */
[----:B0-----:R0:W-:Y:S02]  /*8430*/  REDG.E.ADD.F32.FTZ.RN.STRONG.GPU desc[UR28][R4.64+0x880], R147 ;  /* 0x00088093040079a6 */ /* 0x0011e4000c12f31c */
.L_x_14979:
[----:B------:R-:W-:Y:S05]  /*8440*/  BSYNC.RECONVERGENT B0 ;  /* 0x0000000000007941 */ /* 0x000fea0003800200 */
.L_x_14978:
[----:B------:R-:W0:Y:S01]  /*8450*/  LDS R145, [R145+0x2a00] ;  /* 0x002a000091917984 */ /* 0x000e220000000800 */
[----:B------:R-:W-:Y:S04]  /*8460*/  BSSY.RECONVERGENT B0, `(.L_x_14980) ;  /* 0x0000004000007945 */ /* 0x000fe80003800200 */
[----:B------:R-:W-:Y:S05]  /*8470*/  @!P4 BRA `(.L_x_14981) ;  /* 0x000000000008c947 */ /* 0x000fea0003800000 */
[----:B------:R1:W-:Y:S04]  /*8480*/  REDG.E.ADD.F32.FTZ.RN.STRONG.GPU desc[UR28][R2.64+0x900], R231 ;  /* 0x000900e7020079a6 */ /* 0x0003e8000c12f31c */
[----:B0-----:R0:W-:Y:S02]  /*8490*/  REDG.E.ADD.F32.FTZ.RN.STRONG.GPU desc[UR28][R4.64+0x900], R145 ;  /* 0x00090091040079a6 */ /* 0x0011e4000c12f31c */
.L_x_14981:
[----:B------:R-:W-:Y:S05]  /*84a0*/  BSYNC.RECONVERGENT B0 ;  /* 0x0000000000007941 */ /* 0x000fea0003800200 */
.L_x_14980:
[----:B0-----:R0:W0:Y:S01]  /*84b0*/  LDS R145, [R144+0x2a80] ;  /* 0x002a800090917984 */ /* 0x0010220000000800 */
[----:B------:R-:W-:Y:S04]  /*84c0*/  BSSY.RECONVERGENT B0, `(.L_x_14982) ;  /* 0x0000004000007945 */ /* 0x000fe80003800200 */
[----:B------:R-:W-:Y:S05]  /*84d0*/  @!P5 BRA `(.L_x_14983) ;  /* 0x000000000008d947 */ /* 0x000fea0003800000 */
[----:B------:R1:W-:Y:S04]  /*84e0*/  REDG.E.ADD.F32.FTZ.RN.STRONG.GPU desc[UR28][R2.64+0x980], R229 ;  /* 0x000980e5020079a6 */ /* 0x0003e8000c12f31c */
[----:B0-----:R0:W-:Y:S02]  /*84f0*/  REDG.E.ADD.F32.FTZ.RN.STRONG.GPU desc[UR28][R4.64+0x980], R145 ;  /* 0x00098091040079a6 */ /* 0x0011e4000c12f31c */
.L_x_14983:
[----:B------:R-:W-:Y:S05]  /*8500*/  BSYNC.RECONVERGENT B0 ;  /* 0x0000000000007941 */ /* 0x000fea0003800200 */
.L_x_14982:
        /* <DEDUP_REMOVED lines=11> */
.L_x_14985:
[----:B------:R-:W-:Y:S05]  /*85c0*/  BSYNC.RECONVERGENT B0 ;  /* 0x0000000000007941 */ /* 0x000fea0003800200 */
.L_x_14984:
[----:B0-----:R0:W0:Y:S01]  /*85d0*/  LDS R143, [R142+0x2b80] ;  /* 0x002b80008e8f7984 */ /* 0x0010220000000800 */
[----:B------:R-:W-:Y:S04]  /*85e0*/  BSSY.RECONVERGENT B0, `(.L_x_14986) ;  /* 0x0000004000007945 */ /* 0x000fe80003800200 */
[----:B------:R-:W-:Y:S05]  /*85f0*/  @!P1 BRA `(.L_x_14987) ;  /* 0x0000000000089947 */ /* 0x000fea0003800000 */
[----:B------:R1:W-:Y:S04]  /*8600*/  REDG.E.ADD.F32.FTZ.RN.STRONG.GPU desc[UR28][R2.64+0xa80], R225 ;  /* 0x000a80e1020079a6 */ /* 0x0003e8000c12f31c */
[----:B0-----:R0:W-:Y:S02]  /*8610*/  REDG.E.ADD.F32.FTZ.RN.STRONG.GPU desc[UR28][R4.64+0xa80], R143 ;  /* 0x000a808f040079a6 */ /* 0x0011e4000c12f31c */
.L_x_14987:
[----:B------:R-:W-:Y:S05]  /*8620*/  BSYNC.RECONVERGENT B0 ;  /* 0x0000000000007941 */ /* 0x000fea0003800200 */
.L_x_14986:
[----:B------:R-:W0:Y:S01]  /*8630*/  LDS R141, [R141+0x2c00] ;  /* 0x002c00008d8d7984 */ /* 0x000e220000000800 */
[----:B------:R-:W-:Y:S04]  /*8640*/  BSSY.RECONVERGENT B0, `(.L_x_14988) ;  /* 0x0000004000007945 */ /* 0x000fe80003800200 */
[----:B------:R-:W-:Y:S05]  /*8650*/  @!P2 BRA `(.L_x_14989) ;  /* 0x000000000008a947 */ /* 0x000fea0003800000 */
[----:B------:R1:W-:Y:S04]  /*8660*/  REDG.E.ADD.F32.FTZ.RN.STRONG.GPU desc[UR28][R2.64+0xb00], R223 ;  /* 0x000b00df020079a6 */ /* 0x0003e8000c12f31c */
[----:B0-----:R0:W-:Y:S02]  /*8670*/  REDG.E.ADD.F32.FTZ.RN.STRONG.GPU desc[UR28][R4.64+0xb00], R141 ;  /* 0x000b008d040079a6 */ /* 0x0011e4000c12f31c */
.L_x_14989:
[----:B------:R-:W-:Y:S05]  /*8680*/  BSYNC.RECONVERGENT B0 ;  /* 0x0000000000007941 */ /* 0x000fea0003800200 */
.L_x_14988:
[----:B0-----:R0:W0:Y:S01]  /*8690*/  LDS R141, [R140+0x2c80] ;  /* 0x002c80008c8d7984 */ /* 0x0010220000000800 */
[----:B------:R-:W-:Y:S04]  /*86a0*/  BSSY.RECONVERGENT B0, `(.L_x_14990) ;  /* 0x0000004000007945 */ /* 0x000fe80003800200 */
[----:B------:R-:W-:Y:S05]  /*86b0*/  @!P3 BRA `(.L_x_14991) ;  /* 0x000000000008b947 */ /* 0x000fea0003800000 */
[----:B------:R1:W-:Y:S04]  /*86c0*/  REDG.E.ADD.F32.FTZ.RN.STRONG.GPU desc[UR28][R2.64+0xb80], R221 ;  /* 0x000b80dd020079a6 */ /* 0x0003e8000c12f31c */
[----:B0-----:R0:W-:Y:S02]  /*86d0*/  REDG.E.ADD.F32.FTZ.RN.STRONG.GPU desc[UR28][R4.64+0xb80], R141 ;  /* 0x000b808d040079a6 */ /* 0x0011e4000c12f31c */
.L_x_14991:
[----:B------:R-:W-:Y:S05]  /*86e0*/  BSYNC.RECONVERGENT B0 ;  /* 0x0000000000007941 */ /* 0x000fea0003800200 */
.L_x_14990:
[----:B------:R-:W0:Y:S01]  /*86f0*/  LDS R139, [R139+0x2d00] ;  /* 0x002d00008b8b7984 */ /* 0x000e220000000800 */
[----:B------:R-:W-:Y:S04]  /*8700*/  BSSY.RECONVERGENT B0, `(.L_x_14992) ;  /* 0x0000004000007945 */ /* 0x000fe80003800200 */
[----:B------:R-:W-:Y:S05]  /*8710*/  @!P4 BRA `(.L_x_14993) ;  /* 0x000000000008c947 */ /* 0x000fea0003800000 */
[----:B------:R1:W-:Y:S04]  /*8720*/  REDG.E.ADD.F32.FTZ.RN.STRONG.GPU desc[UR28][R2.64+0xc00], R219 ;  /* 0x000c00db020079a6 */ /* 0x0003e8000c12f31c */
[----:B0-----:R0:W-:Y:S02]  /*8730*/  REDG.E.ADD.F32.FTZ.RN.STRONG.GPU desc[UR28][R4.64+0xc00], R139 ;  /* 0x000c008b040079a6 */ /* 0x0011e4000c12f31c */
.L_x_14993:
[----:B------:R-:W-:Y:S05]  /*8740*/  BSYNC.RECONVERGENT B0 ;  /* 0x0000000000007941 */ /* 0x000fea0003800200 */
.L_x_14992:
[----:B0-----:R0:W0:Y:S01]  /*8750*/  LDS R139, [R138+0x2d80] ;  /* 0x002d80008a8b7984 */ /* 0x0010220000000800 */
[----:B------:R-:W-:Y:S04]  /*8760*/  BSSY.RECONVERGENT B0, `(.L_x_14994) ;  /* 0x0000004000007945 */ /* 0x000fe80003800200 */
[----:B------:R-:W-:Y:S05]  /*8770*/  @!P5 BRA `(.L_x_14995) ;  /* 0x000000000008d947 */ /* 0x000fea0003800000 */
[----:B------:R1:W-:Y:S04]  /*8780*/  REDG.E.ADD.F32.FTZ.RN.STRONG.GPU desc[UR28][R2.64+0xc80], R217 ;  /* 0x000c80d9020079a6 */ /* 0x0003e8000c12f31c */
[----:B0-----:R0:W-:Y:S02]  /*8790*/  REDG.E.ADD.F32.FTZ.RN.STRONG.GPU desc[UR28][R4.64+0xc80], R139 ;  /* 0x000c808b040079a6 */ /* 0x0011e4000c12f31c */
.L_x_14995:
[----:B------:R-:W-:Y:S05]  /*87a0*/  BSYNC.RECONVERGENT B0 ;  /* 0x0000000000007941 */ /* 0x000fea0003800200 */
.L_x_14994:
        /* <DEDUP_REMOVED lines=11> */
.L_x_14997:
[----:B------:R-:W-:Y:S05]  /*8860*/  BSYNC.RECONVERGENT B0 ;  /* 0x0000000000007941 */ /* 0x000fea0003800200 */
.L_x_14996:
[----:B0-----:R0:W0:Y:S01]  /*8870*/  LDS R137, [R136+0x2e80] ;  /* 0x002e800088897984 */ /* 0x0010220000000800 */
[----:B------:R-:W-:Y:S04]  /*8880*/  BSSY.RECONVERGENT B0, `(.L_x_14998) ;  /* 0x0000004000007945 */ /* 0x000fe80003800200 */
[----:B------:R-:W-:Y:S05]  /*8890*/  @!P1 BRA `(.L_x_14999) ;  /* 0x0000000000089947 */ /* 0x000fea0003800000 */
[----:B------:R1:W-:Y:S04]  /*88a0*/  REDG.E.ADD.F32.FTZ.RN.STRONG.GPU desc[UR28][R2.64+0xd80], R213 ;  /* 0x000d80d5020079a6 */ /* 0x0003e8000c12f31c */
[----:B0-----:R0:W-:Y:S02]  /*88b0*/  REDG.E.ADD.F32.FTZ.RN.STRONG.GPU desc[UR28][R4.64+0xd80], R137 ;  /* 0x000d8089040079a6 */ /* 0x0011e4000c12f31c */
.L_x_14999:
[----:B------:R-:W-:Y:S05]  /*88c0*/  BSYNC.RECONVERGENT B0 ;  /* 0x0000000000007941 */ /* 0x000fea0003800200 */
.L_x_14998:
[----:B------:R-:W0:Y:S01]  /*88d0*/  LDS R135, [R135+0x2f00] ;  /* 0x002f000087877984 */ /* 0x000e220000000800 */
[----:B------:R-:W-:Y:S04]  /*88e0*/  BSSY.RECONVERGENT B0, `(.L_x_15000) ;  /* 0x0000004000007945 */ /* 0x000fe80003800200 */
[----:B------:R-:W-:Y:S05]  /*88f0*/  @!P2 BRA `(.L_x_15001) ;  /* 0x000000000008a947 */ /* 0x000fea0003800000 */
[----:B------:R1:W-:Y:S04]  /*8900*/  REDG.E.ADD.F32.FTZ.RN.STRONG.GPU desc[UR28][R2.64+0xe00], R211 ;  /* 0x000e00d3020079a6 */ /* 0x0003e8000c12f31c */
[----:B0-----:R0:W-:Y:S02]  /*8910*/  REDG.E.ADD.F32.FTZ.RN.STRONG.GPU desc[UR28][R4.64+0xe00], R135 ;  /* 0x000e0087040079a6 */ /* 0x0011e4000c12f31c */
.L_x_15001:
[----:B------:R-:W-:Y:S05]  /*8920*/  BSYNC.RECONVERGENT B0 ;  /* 0x0000000000007941 */ /* 0x000fea0003800200 */
.L_x_15000:
[----:B0-----:R0:W0:Y:S01]  /*8930*/  LDS R135, [R134+0x2f80] ;  /* 0x002f800086877984 */ /* 0x0010220000000800 */
[----:B------:R-:W-:Y:S04]  /*8940*/  BSSY.RECONVERGENT B0, `(.L_x_15002) ;  /* 0x0000004000007945 */ /* 0x000fe80003800200 */
[----:B------:R-:W-:Y:S05]  /*8950*/  @!P3 BRA `(.L_x_15003) ;  /* 0x000000000008b947 */ /* 0x000fea0003800000 */
[----:B------:R1:W-:Y:S04]  /*8960*/  REDG.E.ADD.F32.FTZ.RN.STRONG.GPU desc[UR28][R2.64+0xe80], R209 ;  /* 0x000e80d1020079a6 */ /* 0x0003e8000c12f31c */
[----:B0-----:R0:W-:Y:S02]  /*8970*/  REDG.E.ADD.F32.FTZ.RN.STRONG.GPU desc[UR28][R4.64+0xe80], R135 ;  /* 0x000e8087040079a6 */ /* 0x0011e4000c12f31c */
.L_x_15003:
[----:B------:R-:W-:Y:S05]  /*8980*/  BSYNC.RECONVERGENT B0 ;  /* 0x0000000000007941 */ /* 0x000fea0003800200 */
.L_x_15002:
[----:B------:R-:W0:Y:S01]  /*8990*/  LDS R133, [R133+0x3000] ;  /* 0x0030000085857984 */ /* 0x000e220000000800 */
[----:B------:R-:W-:Y:S04]  /*89a0*/  BSSY.RECONVERGENT B0, `(.L_x_15004) ;  /* 0x0000004000007945 */ /* 0x000fe80003800200 */
[----:B------:R-:W-:Y:S05]  /*89b0*/  @!P4 BRA `(.L_x_15005) ;  /* 0x000000000008c947 */ /* 0x000fea0003800000 */
[----:B------:R1:W-:Y:S04]  /*89c0*/  REDG.E.ADD.F32.FTZ.RN.STRONG.GPU desc[UR28][R2.64+0xf00], R197 ;  /* 0x000f00c5020079a6 */ /* 0x0003e8000c12f31c */
[----:B0-----:R0:W-:Y:S02]  /*89d0*/  REDG.E.ADD.F32.FTZ.RN.STRONG.GPU desc[UR28][R4.64+0xf00], R133 ;  /* 0x000f0085040079a6 */ /* 0x0011e4000c12f31c */
.L_x_15005:
[----:B------:R-:W-:Y:S05]  /*89e0*/  BSYNC.RECONVERGENT B0 ;  /* 0x0000000000007941 */ /* 0x000fea0003800200 */
.L_x_15004:
[----:B0-----:R0:W0:Y:S01]  /*89f0*/  LDS R133, [R34+0x3080] ;  /* 0x0030800022857984 */ /* 0x0010220000000800 */
[----:B------:R-:W-:Y:S04]  /*8a00*/  BSSY.RECONVERGENT B0, `(.L_x_15006) ;  /* 0x0000004000007945 */ /* 0x000fe80003800200 */
[----:B------:R-:W-:Y:S05]  /*8a10*/  @!P5 BRA `(.L_x_15007) ;  /* 0x000000000008d947 */ /* 0x000fea0003800000 */
[----:B------:R1:W-:Y:S04]  /*8a20*/  REDG.E.ADD.F32.FTZ.RN.STRONG.GPU desc[UR28][R2.64+0xf80], R195 ;  /* 0x000f80c3020079a6 */ /* 0x0003e8000c12f31c */
[----:B0-----:R0:W-:Y:S02]  /*8a30*/  REDG.E.ADD.F32.FTZ.RN.STRONG.GPU desc[UR28][R4.64+0xf80], R133 ;  /* 0x000f8085040079a6 */ /* 0x0011e4000c12f31c */
.L_x_15007:
[----:B------:R-:W-:Y:S05]  /*8a40*/  BSYNC.RECONVERGENT B0 ;  /* 0x0000000000007941 */ /* 0x000fea0003800200 */
.L_x_15006:
[----:B-1-3--:R-:W1:Y:S01]  /*8a50*/  SHFL.DOWN PT, R2, R33, 0x1, 0x1f ;  /* 0x08201f0021027f89 */ /* 0x00ae6200000e0000 */
[----:B------:R-:W-:Y:S01]  /*8a60*/  ISETP.GT.AND P1, PT, R123, 0x1e, PT ;  /* 0x0000001e7b00780c */ /* 0x000fe20003f24270 */
[----:B------:R-:W-:Y:S01]  /*8a70*/  FMUL.FTZ R182, R29, R182 ;  /* 0x000000b61db67220 */ /* 0x000fe20000410000 */
[----:B------:R-:W-:Y:S01]  /*8a80*/  ISETP.NE.AND P2, PT, R0, RZ, PT ;  /* 0x000000ff0000720c */ /* 0x000fe20003f45270 */
[----:B------:R-:W3:Y:S01]  /*8a90*/  SHFL.DOWN PT, R3, R168, 0x1, 0x1f ;  /* 0x08201f00a8037f89 */ /* 0x000ee200000e0000 */
        /* <DEDUP_REMOVED lines=48> */
[----:B-1----:R-:W-:Y:S01]  /*8da0*/  @!P1 FADD.FTZ R33, R33, R2 ;  /* 0x0000000221219221 */ /* 0x002fe20000010000 */
[----:B------:R-:W-:Y:S01]  /*8db0*/  FFMA.FTZ R84, R51, R203, R84 ;  /* 0x000000cb33547223 */ /* 0x000fe20000010054 */
[----:B------:R-:W-:Y:S01]  /*8dc0*/  FADD.FTZ R100, R31, R100 ;  /* 0x000000641f647221 */ /* 0x000fe20000010000 */
[----:B------:R-:W-:Y:S01]  /*8dd0*/  FFMA.FTZ R85, R52, R14, R85 ;  /* 0x0000000e34557223 */ /* 0x000fe20000010055 */
[----:B---3--:R-:W-:Y:S01]  /*8de0*/  @!P1 FADD.FTZ R168, R168, R3 ;  /* 0x00000003a8a89221 */ /* 0x008fe20000010000 */
[----:B------:R-:W1:Y:S01]  /*8df0*/  SHFL.DOWN PT, R2, R33, 0x4, 0x1f ;  /* 0x08801f0021027f89 */ /* 0x000e6200000e0000 */
[----:B------:R-:W-:Y:S01]  /*8e00*/  ISETP.GT.AND P1, PT, R123, 0x1b, PT ;  /* 0x0000001b7b00780c */ /* 0x000fe20003f24270 */
[----:B------:R-:W-:Y:S01]  /*8e10*/  FADD.FTZ R101, R32, R101 ;  /* 0x0000006520657221 */ /* 0x000fe20000010000 */
[----:B------:R-:W-:Y:S01]  /*8e20*/  FFMA.FTZ R87, R54, R38, R87 ;  /* 0x0000002636577223 */ /* 0x000fe20000010057 */
[----:B------:R-:W3:Y:S01]  /*8e30*/  SHFL.DOWN PT, R3, R168, 0x4, 0x1f ;  /* 0x08801f00a8037f89 */ /* 0x000ee200000e0000 */
[----:B------:R-:W-:Y:S01]  /*8e40*/  FFMA.FTZ R88, R55, R169, R88 ;  /* 0x000000a937587223 */ /* 0x000fe20000010058 */
[----:B------:R-:W-:Y:S01]  /*8e50*/  FADD.FTZ R103, R130, R103 ;  /* 0x0000006782677221 */ /* 0x000fe20000010000 */
[----:B------:R-:W-:-:S07]  /*8e60*/  FADD.FTZ R104, R7, R104 ;  /* 0x0000006807687221 */ /* 0x000fce0000010000 */
        /* <DEDUP_REMOVED lines=8> */
[----:B------:R-:W-:Y:S01]  /*8ef0*/  ISETP.NE.AND P1, PT, R123, RZ, PT ;  /* 0x000000ff7b00720c */ /* 0x000fe20003f25270 */
[----:B------:R-:W-:Y:S02]  /*8f00*/  FMUL.FTZ R3, R20, R36 ;  /* 0x0000002414037220 */ /* 0x000fe40000410000 */
[----:B0-----:R-:W0:Y:S02]  /*8f10*/  SHFL.DOWN PT, R5, R168, 0x10, 0x1f ;  /* 0x0a001f00a8057f89 */ /* 0x001e2400000e0000 */
[----:B------:R-:W-:-:S04]  /*8f20*/  FFMA.FTZ R3, R162, R37, R3 ;  /* 0x00000025a2037223 */ /* 0x000fc80000010003 */
[-C--:B------:R-:W-:Y:S01]  /*8f30*/  FFMA.FTZ R173, R118, R3.reuse, R173 ;  /* 0x0000000376ad7223 */ /* 0x080fe200000100ad */
[----:B------:R-:W-:-:S03]  /*8f40*/  FFMA.FTZ R86, R53, R3, R86 ;  /* 0x0000000335567223 */ /* 0x000fc60000010056 */
[----:B------:R-:W-:Y:S01]  /*8f50*/  FADD.FTZ R102, R173, R102 ;  /* 0x00000066ad667221 */ /* 0x000fe20000010000 */
[----:B-1----:R-:W-:Y:S01]  /*8f60*/  FADD.FTZ R4, R33, R2 ;  /* 0x0000000221047221 */ /* 0x002fe20000010000 */
[----:B0-----:R-:W-:-:S05]  /*8f70*/  FADD.FTZ R5, R168, R5 ;  /* 0x00000005a8057221 */ /* 0x001fca0000010000 */
[----:B------:R0:W-:Y:S01]  /*8f80*/  @!P1 STS.64 [UR30+0x3188], R4 ;  /* 0x00318804ff009988 */ /* 0x0001e20008000a1e */
[----:B------:R-:W-:Y:S01]  /*8f90*/  BAR.SYNC.DEFER_BLOCKING 0x0 ;  /* 0x0000000000007b1d */ /* 0x000fe20000010000 */
[----:B------:R-:W-:-:S04]  /*8fa0*/  ISETP.GT.AND P1, PT, R123, 0xf, PT ;  /* 0x0000000f7b00780c */ /* 0x000fc80003f24270 */
[----:B------:R-:W-:Y:S02]  /*8fb0*/  FSEL R33, R33, R4, P1 ;  /* 0x0000000421217208 */ /* 0x000fe40000800000 */
[----:B------:R-:W-:Y:S01]  /*8fc0*/  FSEL R168, R168, R5, P1 ;  /* 0x00000005a8a87208 */ /* 0x000fe20000800000 */
[----:B------:R-:W-:Y:S06]  /*8fd0*/  @P2 BRA `(.L_x_15009) ;  /* 0x0000000000242947 */ /* 0x000fec0003800000 */
[----:B------:R-:W-:Y:S01]  /*8fe0*/  UISETP.NE.AND UP0, UPT, UR19, UR44, UPT ;  /* 0x0000002c1300728c */ /* 0x000fe2000bf05270 */
[----:B------:R-:W-:Y:S01]  /*8ff0*/  MOV R2, R33 ;  /* 0x0000002100027202 */ /* 0x000fe20000000f00 */
[----:B------:R-:W-:Y:S01]  /*9000*/  ULEA UR31, UR8, UR30, 0x3 ;  /* 0x0000001e081f7291 */ /* 0x000fe2000f8e18ff */
[----:B------:R-:W-:-:S03]  /*9010*/  MOV R3, R168 ;  /* 0x000000a800037202 */ /* 0x000fc60000000f00 */
[----:B------:R-:W-:-:S13]  /*9020*/  PLOP3.LUT P1, PT, PT, PT, UP0, 0x80, 0x8 ;  /* 0x000000000008781c */ /* 0x000fda0003f2f008 */
[----:B0-----:R-:W0:Y:S02]  /*9030*/  @P1 LDS.64 R4, [UR31+0x56d0] ;  /* 0x0056d01fff041984 */ /* 0x001e240008000a00 */
[----:B0-----:R-:W-:Y:S01]  /*9040*/  @P1 FADD.FTZ R2, R2, R4 ;  /* 0x0000000402021221 */ /* 0x001fe20000010000 */
[----:B------:R-:W-:-:S05]  /*9050*/  @P1 FADD.FTZ R3, R3, R5 ;  /* 0x0000000503031221 */ /* 0x000fca0000010000 */
[----:B------:R1:W-:Y:S02]  /*9060*/  STS.64 [UR31+0x56d0], R2 ;  /* 0x0056d002ff007988 */ /* 0x0003e40008000a1f */
.L_x_15009:
[----:B------:R-:W-:Y:S05]  /*9070*/  BSYNC.RECONVERGENT B0 ;  /* 0x0000000000007941 */ /* 0x000fea0003800200 */
.L_x_15008:
[----:B------:R-:W-:-:S04]  /*9080*/  UIADD3 UR8, UPT, UPT, UR8, 0x1, URZ ;  /* 0x0000000108087890 */ /* 0x000fc8000fffe0ff */
[----:B------:R-:W-:-:S09]  /*9090*/  UISETP.GE.AND UP0, UPT, UR8, UR45, UPT ;  /* 0x0000002d0800728c */ /* 0x000fd2000bf06270 */
[----:B------:R-:W-:Y:S05]  /*90a0*/  BRA.U !UP0, `(.L_x_15010) ;  /* 0xffffff8508487547 */ /* 0x000fea000b83ffff */
.L_x_14930:
[----:B------:R-:W-:Y:S01]  /*90b0*/  BAR.SYNC.DEFER_BLOCKING 0x0 ;  /* 0x0000000000007b1d */ /* 0x000fe20000010000 */
[----:B------:R-:W-:Y:S01]  /*90c0*/  F2FP.F16.F32.PACK_AB R7, R81, R82 ;  /* 0x000000525107723e */ /* 0x000fe200000000ff */
[----:B------:R-:W-:Y:S01]  /*90d0*/  UIADD3 UR31, UPT, UPT, UR19, -0x1, URZ ;  /* 0xffffffff131f7890 */ /* 0x000fe2000fffe0ff */
[----:B------:R-:W-:Y:S01]  /*90e0*/  F2FP.F16.F32.PACK_AB R6, R83, R84 ;  /* 0x000000545306723e */ /* 0x000fe200000000ff */
[----:B------:R-:W-:Y:S01]  /*90f0*/  UIADD3 UR22, UP1, UPT, UR22, -0x800, URZ ;  /* 0xfffff80016167890 */ /* 0x000fe2000ff3e0ff */
[----:B0-----:R-:W-:-:S03]  /*9100*/  F2FP.F16.F32.PACK_AB R5, R85, R86 ;  /* 0x000000565505723e */ /* 0x001fc600000000ff */
[----:B------:R-:W0:Y:S01]  /*9110*/  S2UR UR38, SR_CTAID.X ;  /* 0x00000000002679c3 */ /* 0x000e220000002500 */
[----:B------:R-:W0:Y:S01]  /*9120*/  LDCU.64 UR32, c[0x0][0x4f8] ;  /* 0x00009f00ff2077ac */ /* 0x000e220008000a00 */
[----:B------:R-:W1:Y:S01]  /*9130*/  S2R R0, SR_TID.X ;  /* 0x0000000000007919 */ /* 0x000e620000002100 */
[----:B------:R-:W-:Y:S02]  /*9140*/  F2FP.F16.F32.PACK_AB R4, R87, R88 ;  /* 0x000000585704723e */ /* 0x000fe400000000ff */
[----:B------:R-:W-:Y:S01]  /*9150*/  F2FP.F16.F32.PACK_AB R83, R73, R74 ;  /* 0x0000004a4953723e */ /* 0x000fe200000000ff */
[----:B------:R-:W3:Y:S01]  /*9160*/  LDCU.64 UR34, c[0x0][0x500] ;  /* 0x0000a000ff2277ac */ /* 0x000ee20008000a00 */
[----:B------:R-:W-:Y:S01]  /*9170*/  F2FP.F16.F32.PACK_AB R82, R75, R76 ;  /* 0x0000004c4b52723e */ /* 0x000fe200000000ff */
[----:B------:R-:W3:Y:S01]  /*9180*/  S2UR UR8, SR_CTAID.Y ;  /* 0x00000000000879c3 */ /* 0x000ee20000002600 */
[----:B------:R-:W-:Y:S01]  /*9190*/  F2FP.F16.F32.PACK_AB R81, R77, R78 ;  /* 0x0000004e4d51723e */ /* 0x000fe200000000ff */
[----:B------:R-:W-:Y:S01]  /*91a0*/  USHF.L.U32 UR26, UR31, 0x9, URZ ;  /* 0x000000091f1a7899 */ /* 0x000fe200080006ff */
[----:B------:R-:W-:Y:S01]  /*91b0*/  F2FP.F16.F32.PACK_AB R80, R79, R80 ;  /* 0x000000504f50723e */ /* 0x000fe200000000ff */
[----:B------:R-:W5:Y:S01]  /*91c0*/  LDCU.64 UR36, c[0x0][0x550] ;  /* 0x0000aa00ff2477ac */ /* 0x000f620008000a00 */
        /* <DEDUP_REMOVED lines=13> */
[----:B---3--:R-:W-:Y:S01]  /*92a0*/  UIMAD UR32, UR8, UR35, URZ ;  /* 0x00000023082072a4 */ /* 0x008fe2000f8e02ff */
[----:B------:R-:W0:Y:S01]  /*92b0*/  LDS.128 R12, [R122+0x200] ;  /* 0x000200007a0c7984 */ /* 0x000e220000000c00 */
[----:B------:R-:W-:Y:S01]  /*92c0*/  UIMAD UR25, UR38, UR33, UR25 ;  /* 0x00000021261972a4 */ /* 0x000fe2000f8e0219 */
[----:B-1----:R-:W-:Y:S01]  /*92d0*/  SHF.L.U32 R2, R0, 0x1, RZ ;  /* 0x0000000100027819 */ /* 0x002fe200000006ff */
[----:B------:R-:W-:Y:S01]  /*92e0*/  FADD.FTZ R0, R125, R104 ;  /* 0x000000687d007221 */ /* 0x000fe20000010000 */
[----:B------:R-:W-:Y:S01]  /*92f0*/  F2FP.F16.F32.PACK_AB R104, R103, R104 ;  /* 0x000000686768723e */ /* 0x000fe200000000ff */
[----:B------:R-:W-:Y:S01]  /*9300*/  UIMAD.WIDE.U32 UR24, UR8, UR34, UR24 ;  /* 0x00000022081872a5 */ /* 0x000fe2000f8e0018 */
[----:B--2---:R-:W-:Y:S01]  /*9310*/  LOP3.LUT R5, R2, 0x7c0, RZ, 0xc0, !PT ;  /* 0x000007c002057812 */ /* 0x004fe200078ec0ff */
[----:B------:R-:W1:Y:S01]  /*9320*/  LDCU.64 UR34, c[0x0][0x560] ;  /* 0x0000ac00ff2277ac */ /* 0x000e620008000a00 */
[----:B------:R-:W-:Y:S01]  /*9330*/  F2FP.F16.F32.PACK_AB R16, R95, R96 ;  /* 0x000000605f10723e */ /* 0x000fe200000000ff */
[----:B------:R-:W-:Y:S01]  /*9340*/  FADD.FTZ R7, R0, R103 ;  /* 0x0000006700077221 */ /* 0x000fe20000010000 */
[----:B------:R-:W-:Y:S01]  /*9350*/  LOP3.LUT R5, R5, 0x1f, R124, 0xf8, !PT ;  /* 0x0000001f05057812 */ /* 0x000fe200078ef87c */
[----:B------:R-:W-:-:S02]  /*9360*/  UIADD3 UR32, UPT, UPT, UR25, UR32, URZ ;  /* 0x0000002019207290 */ /* 0x000fc4000fffe0ff */
[----:B-----5:R-:W-:Y:S01]  /*9370*/  ULEA UR25, UP0, UR24, UR36, 0x1 ;  /* 0x0000002418197291 */ /* 0x020fe2000f8008ff */
[----:B------:R-:W-:Y:S01]  /*9380*/  FADD.FTZ R0, R7, R102 ;  /* 0x0000006607007221 */ /* 0x000fe20000010000 */
[----:B------:R-:W-:Y:S02]  /*9390*/  UIADD3 UR9, UP3, UPT, UR9, -0x400, URZ ;  /* 0xfffffc0009097890 */ /* 0x000fe4000ff7e0ff */
[----:B------:R-:W-:Y:S01]  /*93a0*/  ULEA.HI.X UR24, UR24, UR37, UR32, 0x1, UP0 ;  /* 0x0000002518187291 */ /* 0x000fe200080f0c20 */
[----:B------:R-:W-:Y:S01]  /*93b0*/  FADD.FTZ R7, R0, R101 ;  /* 0x0000006500077221 */ /* 0x000fe20000010000 */
[----:B------:R-:W-:Y:S01]  /*93c0*/  MOV R2, UR25 ;  /* 0x0000001900027c02 */ /* 0x000fe20008000f00 */
[----:B------:R-:W-:Y:S02]  /*93d0*/  UIADD3 UR11, UP4, UPT, UR11, -0x400, URZ ;  /* 0xfffffc000b0b7890 */ /* 0x000fe4000ff9e0ff */
[----:B------:R-:W2:Y:S01]  /*93e0*/  LDCU.64 UR32, c[0x0][0x520] ;  /* 0x0000a400ff2077ac */ /* 0x000ea20008000a00 */
[----:B------:R-:W-:Y:S01]  /*93f0*/  MOV R3, UR24 ;  /* 0x0000001800037c02 */ /* 0x000fe20008000f00 */
[----:B------:R-:W-:Y:S01]  /*9400*/  FADD.FTZ R100, R7, R100 ;  /* 0x0000006407647221 */ /* 0x000fe20000010000 */
[----:B------:R-:W-:Y:S01]  /*9410*/  UIADD3.X UR23, UPT, UPT, UR23, -0x1, URZ, UP1, !UPT ;  /* 0xffffffff17177890 */ /* 0x000fe20008ffe4ff */
[----:B------:R-:W-:-:S02]  /*9420*/  IMAD.WIDE.U32 R2, R5, 0x10, R2 ;  /* 0x0000001005027825 */ /* 0x000fc400078e0002 */
[----:B------:R-:W3:Y:S02]  /*9430*/  LDCU.64 UR24, c[0x0][0x518] ;  /* 0x0000a300ff1877ac */ /* 0x000ee40008000a00 */
[----:B------:R-:W-:Y:S01]  /*9440*/  FADD.FTZ R99, R100, R99 ;  /* 0x0000006364637221 */ /* 0x000fe20000010000 */
[----:B------:R-:W-:-:S03]  /*9450*/  UIADD3.X UR14, UPT, UPT, UR14, -0x1, URZ, UP2, !UPT ;  /* 0xffffffff0e0e7890 */ /* 0x000fc600097fe4ff */
[----:B------:R-:W-:Y:S01]  /*9460*/  FADD.FTZ R98, R99, R98 ;  /* 0x0000006263627221 */ /* 0x000fe20000010000 */
[----:B------:R-:W-:Y:S01]  /*9470*/  UIADD3.X UR13, UPT, UPT, UR13, -0x1, URZ, UP3, !UPT ;  /* 0xffffffff0d0d7890 */ /* 0x000fe20009ffe4ff */
[----:B----4-:R-:W-:Y:S01]  /*9480*/  STG.E.128 desc[UR28][R2.64], R8 ;  /* 0x0000000802007986 */ /* 0x010fe2000c101d1c */
[----:B------:R-:W-:Y:S01]  /*9490*/  UIADD3.X UR12, UPT, UPT, UR12, -0x1, URZ, UP4, !UPT ;  /* 0xffffffff0c0c7890 */ /* 0x000fe2000a7fe4ff */
[----:B------:R-:W-:Y:S02]  /*94a0*/  FADD.FTZ R97, R98, R97 ;  /* 0x0000006162617221 */ /* 0x000fe40000010000 */
[----:B0-----:R0:W-:Y:S02]  /*94b0*/  STG.E.128 desc[UR28][R2.64+0x200], R12 ;  /* 0x0002000c02007986 */ /* 0x0011e4000c101d1c */
[----:B------:R-:W-:Y:S01]  /*94c0*/  FADD.FTZ R96, R97, R96 ;  /* 0x0000006061607221 */ /* 0x000fe20000010000 */
[----:B------:R-:W-:Y:S03]  /*94d0*/  BAR.SYNC.DEFER_BLOCKING 0x0 ;  /* 0x0000000000007b1d */ /* 0x000fe60000010000 */
[----:B------:R-:W-:Y:S01]  /*94e0*/  FADD.FTZ R95, R96, R95 ;  /* 0x0000005f605f7221 */ /* 0x000fe20000010000 */
[----:B---3--:R-:W-:-:S03]  /*94f0*/  UIMAD.WIDE.U32 UR26, UR38, UR24, UR26 ;  /* 0x00000018261a72a5 */ /* 0x008fc6000f8e001a */
        /* <DEDUP_REMOVED lines=9> */
[----:B-1----:R-:W-:-:S03]  /*9590*/  ULEA UR25, UP0, UR24, UR34, 0x1 ;  /* 0x0000002218197291 */ /* 0x002fc6000f8008ff */
[----:B------:R-:W-:Y:S01]  /*95a0*/  FADD.FTZ R90, R91, R90 ;  /* 0x0000005a5b5a7221 */ /* 0x000fe20000010000 */
[----:B------:R-:W-:Y:S01]  /*95b0*/  ULEA.HI.X UR24, UR24, UR35, UR26, 0x1, UP0 ;  /* 0x0000002318187291 */ /* 0x000fe200080f0c1a */
[----:B------:R-:W-:Y:S01]  /*95c0*/  STS.128 [R121], R104 ;  /* 0x0000006879007388 */ /* 0x000fe20000000c00 */
[----:B0-----:R-:W-:Y:S01]  /*95d0*/  MOV R2, UR25 ;  /* 0x0000001900027c02 */ /* 0x001fe20008000f00 */
[----:B------:R-:W-:Y:S01]  /*95e0*/  UIADD3 UR20, UP0, UPT, UR20, -0x800, URZ ;  /* 0xfffff80014147890 */ /* 0x000fe2000ff1e0ff */
[----:B------:R-:W-:Y:S01]  /*95f0*/  FADD.FTZ R125, R90, R89 ;  /* 0x000000595a7d7221 */ /* 0x000fe20000010000 */
        /* <DEDUP_REMOVED lines=12> */
.L_x_14929:
        /* <DEDUP_REMOVED lines=33> */
.L_x_15013:
[----:B------:R-:W-:Y:S05]  /*98d0*/  BSYNC.RECONVERGENT B0 ;  /* 0x0000000000007941 */ /* 0x000fea0003800200 */
.L_x_15012:
[----:B------:R-:W-:Y:S01]  /*98e0*/  UISETP.NE.U32.AND UP0, UPT, UR10, URZ, UPT ;  /* 0x000000ff0a00728c */ /* 0x000fe2000bf05070 */
[----:B0-----:R-:W-:-:S03]  /*98f0*/  ISETP.GE.AND P0, PT, R8, UR16, PT ;  /* 0x0000001008007c0c */ /* 0x001fc6000bf06270 */
[----:B------:R-:W-:-:S09]  /*9900*/  UISETP.NE.AND.EX UP0, UPT, UR11, URZ, UPT, UP0 ;  /* 0x000000ff0b00728c */ /* 0x000fd2000bf05300 */
[----:B------:R-:W-:Y:S05]  /*9910*/  BRA.U !UP0, `(.L_x_15014) ;  /* 0x0000000108707547 */ /* 0x000fea000b800000 */
[----:B------:R-:W-:Y:S06]  /*9920*/  BAR.SYNC.DEFER_BLOCKING 0x0 ;  /* 0x0000000000007b1d */ /* 0x000fec0000010000 */
[----:B------:R-:W-:Y:S01]  /*9930*/  BSSY.RECONVERGENT B0, `(.L_x_15014) ;  /* 0x000001a000007945 */ /* 0x000fe20003800200 */
[----:B------:R-:W0:Y:S01]  /*9940*/  SHFL.DOWN P1, R0, R125, 0x1, 0x1f ;  /* 0x08201f007d007f89 */ /* 0x000e220000020000 */
[----:B-12---:R-:W1:Y:S01]  /*9950*/  S2R R4, SR_LANEID ;  /* 0x0000000000047919 */ /* 0x006e620000000000 */
        /* <DEDUP_REMOVED lines=23> */
.L_x_15015:
[----:B------:R-:W-:Y:S05]  /*9ad0*/  BSYNC.RECONVERGENT B0 ;  /* 0x0000000000007941 */ /* 0x000fea0003800200 */
.L_x_15014:
[----:B------:R-:W-:Y:S05]  /*9ae0*/  @P0 EXIT ;  /* 0x000000000000094d */ /* 0x000fea0003800000 */
[----:B------:R-:W3:Y:S01]  /*9af0*/  S2UR UR9, SR_CgaCtaId ;  /* 0x00000000000979c3 */ /* 0x000ee20000008800 */
[----:B------:R-:W4:Y:S01]  /*9b00*/  LDCU.64 UR6, c[0x0][0x4a8] ;  /* 0x00009500ff0677ac */ /* 0x000f220008000a00 */
[----:B01----:R-:W-:Y:S01]  /*9b10*/  MOV R7, R8 ;  /* 0x0000000800077202 */ /* 0x003fe20000000f00 */
[----:B------:R-:W0:Y:S01]  /*9b20*/  LDCU UR10, c[0x0][0x360] ;  /* 0x00006c00ff0a77ac */ /* 0x000e220008000800 */
[----:B------:R-:W1:Y:S01]  /*9b30*/  LDCU.64 UR12, c[0x0][0x4b0] ;  /* 0x00009600ff0c77ac */ /* 0x000e620008000a00 */
[----:B------:R-:W0:Y:S01]  /*9b40*/  LDCU.64 UR14, c[0x0][0x530] ;  /* 0x0000a600ff0e77ac */ /* 0x000e220008000a00 */
[----:B----4-:R-:W-:-:S03]  /*9b50*/  UIMAD.WIDE.U32 UR4, UR8, UR6, URZ ;  /* 0x00000006080472a5 */ /* 0x010fc6000f8e00ff */
[----:B------:R-:W-:Y:S01]  /*9b60*/  UMOV UR6, 0x400 ;  /* 0x0000040000067882 */ /* 0x000fe20000000000 */
[----:B------:R-:W-:Y:S02]  /*9b70*/  UIMAD UR8, UR8, UR7, UR5 ;  /* 0x00000007080872a4 */ /* 0x000fe4000f8e0205 */
[----:B01-3--:R-:W-:-:S12]  /*9b80*/  ULEA UR6, UR9, UR6, 0x18 ;  /* 0x0000000609067291 */ /* 0x00bfd8000f8ec0ff */
.L_x_15016:
[C---:B------:R-:W-:Y:S02]  /*9b90*/  LEA R0, R7.reuse, UR6, 0x3 ;  /* 0x0000000607007c11 */ /* 0x040fe4000f8e18ff */
[----:B--2---:R-:W-:Y:S02]  /*9ba0*/  SHF.R.S32.HI R4, RZ, 0x1f, R7 ;  /* 0x0000001fff047819 */ /* 0x004fe40000011407 */
        /* <DEDUP_REMOVED lines=17> */
.L_x_15017:
        /* <DEDUP_REMOVED lines=12> */
.L_x_18755:


//--------------------- .text._Z25selective_scan_bwd_kernelI32Selective_Scan_bwd_kernel_traitsILi32ELi16ELb1ELb1ELb1ELb0ELb1EN3c104HalfENS1_7complexIfEEEEv12SSMParamsBwd --------------------------
	.section	.text._Z25selective_scan_bwd_kernelI32Selective_Scan_bwd_kernel_traitsILi32ELi16ELb1ELb1ELb1ELb0ELb1EN3c104HalfENS1_7complexIfEEEEv12SSMParamsBwd,"ax",@progbits
	.align	128
        .global         _Z25selective_scan_bwd_kernelI32Selective_Scan_bwd_kernel_traitsILi32ELi16ELb1ELb1ELb1ELb0ELb1EN3c104HalfENS1_7complexIfEEEEv12SSMParamsBwd
        .type           _Z25selective_scan_bwd_kernelI32Selective_Scan_bwd_kernel_traitsILi32ELi16ELb1ELb1ELb1ELb0ELb1EN3c104HalfENS1_7complexIfEEEEv12SSMParamsBwd,@function
        .size           _Z25selective_scan_bwd_kernelI32Selective_Scan_bwd_kernel_traitsILi32ELi16ELb1ELb1ELb1ELb0ELb1EN3c104HalfENS1_7complexIfEEEEv12SSMParamsBwd,(.L_x_18756 - _Z25selective_scan_bwd_kernelI32Selective_Scan_bwd_kernel_traitsILi32ELi16ELb1ELb1ELb1ELb0ELb1EN3c104HalfENS1_7complexIfEEEEv12SSMParamsBwd)
        .other          _Z25selective_scan_bwd_kernelI32Selective_Scan_bwd_kernel_traitsILi32ELi16ELb1ELb1ELb1ELb0ELb1EN3c104HalfENS1_7complexIfEEEEv12SSMParamsBwd,@"STO_CUDA_ENTRY STV_DEFAULT"
_Z25selective_scan_bwd_kernelI32Selective_Scan_bwd_kernel_traitsILi32ELi16ELb1ELb1ELb1ELb0ELb1EN3c104HalfENS1_7complexIfEEEEv12SSMParamsBwd:
.text._Z25selective_scan_bwd_kernelI32Selective_Scan_bwd_kernel_traitsILi32ELi16ELb1ELb1ELb1ELb0ELb1EN3c104HalfENS1_7complexIfEEEEv12SSMParamsBwd:
        /* <DEDUP_REMOVED lines=31> */
[----:B-----5:R-:W-:Y:S01]  /*01f0*/  UIMAD.WIDE.U32 UR4, UR11, UR12, URZ ;  /* 0x0000000c0b0472a5 */ /* 0x020fe2000f8e00ff */
[----:B------:R-:W-:Y:S01]  /*0200*/  HFMA2 R127, -RZ, RZ, 0, 0 ;  /* 0x00000000ff7f7431 */ /* 0x000fe200000001ff */
[----:B------:R-:W-:Y:S01]  /*0210*/  UIMAD.WIDE.U32 UR6, UR11, UR16, URZ ;  /* 0x000000100b0672a5 */ /* 0x000fe2000f8e00ff */
[----:B------:R-:W4:Y:S01]  /*0220*/  I2F.RP R0, R9 ;  /* 0x0000000900007306 */ /* 0x000f220000209400 */
[----:B------:R-:W-:Y:S01]  /*0230*/  UIMAD UR5, UR11, UR13, UR5 ;  /* 0x0000000d0b0572a4 */ /* 0x000fe2000f8e0205 */
[----:B------:R-:W-:Y:S01]  /*0240*/  MOV R125, RZ ;  /* 0x000000ff007d7202 */ /* 0x000fe20000000f00 */
[----:B------:R-:W-:-:S02]  /*0250*/  UIMAD UR7, UR11, UR17, UR7 ;  /* 0x000000110b0772a4 */ /* 0x000fc4000f8e0207 */
[----:B------:R-:W-:Y:S02]  /*0260*/  UIMAD.WIDE.U32 UR8, UR10, UR14, UR4 ;  /* 0x0000000e0a0872a5 */ /* 0x000fe4000f8e0004 */
[----:B------:R-:W-:Y:S01]  /*0270*/  UIMAD.WIDE.U32 UR12, UR10, UR18, UR6 ;  /* 0x000000120a0c72a5 */ /* 0x000fe2000f8e0006 */
[----:B------:R-:W5:Y:S03]  /*0280*/  LDCU.64 UR16, c[0x0][0x498] ;  /* 0x00009300ff1077ac */ /* 0x000f660008000a00 */
[----:B------:R-:W-:Y:S01]  /*0290*/  UIMAD UR14, UR10, UR19, UR13 ;  /* 0x000000130a0e72a4 */ /* 0x000fe2000f8e020d */
[----:B----4-:R-:W4:Y:S02]  /*02a0*/  MUFU.RCP R0, R0 ;  /* 0x0000000000007308 */ /* 0x010f240000001000 */
[----:B------:R-:W3:Y:S01]  /*02b0*/  LDCU.128 UR4, c[0x0][0x460] ;  /* 0x00008c00ff0477ac */ /* 0x000ee20008000c00 */
[----:B0-----:R-:W-:-:S02]  /*02c0*/  ULEA UR13, UR36, 0xfffffe00, 0x9 ;  /* 0xfffffe00240d7891 */ /* 0x001fc4000f8e48ff */
[----:B------:R-:W-:Y:S02]  /*02d0*/  UIMAD UR22, UR10, UR15, UR9 ;  /* 0x0000000f0a1672a4 */ /* 0x000fe4000f8e0209 */
[----:B------:R-:W-:Y:S02]  /*02e0*/  UIADD3 UR9, UP0, UPT, UR13, UR8, URZ ;  /* 0x000000080d097290 */ /* 0x000fe4000ff1e0ff */
[----:B------:R-:W-:Y:S02]  /*02f0*/  UIADD3 UR24, UP2, UPT, UR13, UR12, URZ ;  /* 0x0000000c0d187290 */ /* 0x000fe4000ff5e0ff */
[----:B------:R-:W-:Y:S01]  /*0300*/  USHF.R.S32.HI UR12, URZ, 0x1f, UR13 ;  /* 0x0000001fff0c7899 */ /* 0x000fe2000801140d */
[----:B------:R-:W0:Y:S01]  /*0310*/  LDCU.64 UR18, c[0x0][0x3b0] ;  /* 0x00007600ff1277ac */ /* 0x000e220008000a00 */
[----:B----4-:R-:W-:Y:S02]  /*0320*/  IADD3 R6, PT, PT, R0, 0xffffffe, RZ ;  /* 0x0ffffffe00067810 */ /* 0x010fe40007ffe0ff */
[----:B------:R-:W-:Y:S01]  /*0330*/  MOV R0, UR10 ;  /* 0x0000000a00007c02 */ /* 0x000fe20008000f00 */
[----:B---3--:R-:W-:Y:S01]  /*0340*/  ULEA UR21, UP1, UR9, UR4, 0x1 ;  /* 0x0000000409157291 */ /* 0x008fe2000f8208ff */
[----:B------:R-:W3:Y:S01]  /*0350*/  F2I.FTZ.U32.TRUNC.NTZ R3, R6 ;  /* 0x0000000600037305 */ /* 0x000ee2000021f000 */
[----:B------:R-:W-:Y:S01]  /*0360*/  ULEA UR8, UP3, UR24, UR6, 0x1 ;  /* 0x0000000618087291 */ /* 0x000fe2000f8608ff */
[----:B------:R-:W-:Y:S01]  /*0370*/  IABS R0, R0 ;  /* 0x0000000000007213 */ /* 0x000fe20000000000 */
[----:B------:R-:W-:-:S02]  /*0380*/  UIADD3.X UR22, UPT, UPT, UR12, UR22, URZ, UP0, !UPT ;  /* 0x000000160c167290 */ /* 0x000fc400087fe4ff */
[----:B------:R-:W-:Y:S02]  /*0390*/  UIADD3.X UR4, UPT, UPT, UR12, UR14, URZ, UP2, !UPT ;  /* 0x0000000e0c047290 */ /* 0x000fe400097fe4ff */
[----:B------:R-:W-:Y:S02]  /*03a0*/  ULEA.HI.X UR22, UR9, UR5, UR22, 0x1, UP1 ;  /* 0x0000000509167291 */ /* 0x000fe400088f0c16 */
[----:B------:R-:W-:Y:S02]  /*03b0*/  ULEA.HI.X UR24, UR24, UR7, UR4, 0x1, UP3 ;  /* 0x0000000718187291 */ /* 0x000fe400098f0c04 */
[----:B-----5:R-:W-:Y:S02]  /*03c0*/  UIMAD.WIDE.U32 UR4, UR11, UR16, URZ ;  /* 0x000000100b0472a5 */ /* 0x020fe4000f8e00ff */
[----:B--2---:R-:W-:Y:S01]  /*03d0*/  USHF.R.U64 UR15, UR26, 0x1, UR27 ;  /* 0x000000011a0f7899 */ /* 0x004fe2000800121b */
[----:B---3--:R-:W-:Y:S01]  /*03e0*/  IADD3 R2, PT, PT, RZ, -R3, RZ ;  /* 0x80000003ff027210 */ /* 0x008fe20007ffe0ff */
[----:B------:R-:W-:Y:S01]  /*03f0*/  UIMAD UR5, UR11, UR17, UR5 ;  /* 0x000000110b0572a4 */ /* 0x000fe2000f8e0205 */
[----:B------:R-:W2:Y:S03]  /*0400*/  LDCU.64 UR16, c[0x0][0x4a0] ;  /* 0x00009400ff1077ac */ /* 0x000ea60008000a00 */
[----:B-1----:R-:W-:-:S02]  /*0410*/  IMAD R5, R2, R9, RZ ;  /* 0x0000000902057224 */ /* 0x002fc400078e02ff */
[----:B------:R-:W-:Y:S01]  /*0420*/  HFMA2 R2, -RZ, RZ, 0, 0 ;  /* 0x00000000ff027431 */ /* 0x000fe200000001ff */
[----:B------:R-:W-:Y:S01]  /*0430*/  USHF.R.U32.HI UR20, URZ, 0x1, UR27 ;  /* 0x00000001ff147899 */ /* 0x000fe2000801161b */
[----:B------:R-:W1:Y:S01]  /*0440*/  LDCU.64 UR26, c[0x0][0x3d0] ;  /* 0x00007a00ff1a77ac */ /* 0x000e620008000a00 */
[----:B------:R-:W-:Y:S02]  /*0450*/  USHF.R.U64 UR9, UR28, 0x1, UR29 ;  /* 0x000000011c097899 */ /* 0x000fe4000800121d */
[----:B------:R-:W-:Y:S01]  /*0460*/  USHF.R.U32.HI UR14, URZ, 0x1, UR29 ;  /* 0x00000001ff0e7899 */ /* 0x000fe2000801161d */
[----:B------:R-:W-:Y:S01]  /*0470*/  IMAD.HI.U32 R2, R3, R5, R2 ;  /* 0x0000000503027227 */ /* 0x000fe200078e0002 */
[----:B0-----:R-:W-:Y:S01]  /*0480*/  UIMAD.WIDE.U32 UR28, UR11, UR18, URZ ;  /* 0x000000120b1c72a5 */ /* 0x001fe2000f8e00ff */
[----:B------:R-:W0:Y:S04]  /*0490*/  LDCU.64 UR38, c[0x0][0x480] ;  /* 0x00009000ff2677ac */ /* 0x000e280008000a00 */
[----:B------:R-:W-:Y:S01]  /*04a0*/  IMAD.HI.U32 R2, R2, R0, RZ ;  /* 0x0000000002027227 */ /* 0x000fe200078e00ff */
[----:B------:R-:W-:Y:S01]  /*04b0*/  UIMAD UR29, UR11, UR19, UR29 ;  /* 0x000000130b1d72a4 */ /* 0x000fe2000f8e021d */
[----:B------:R-:W3:Y:S03]  /*04c0*/  LDCU.64 UR18, c[0x0][0x4c0] ;  /* 0x00009800ff1277ac */ /* 0x000ee60008000a00 */
[----:B------:R-:W-:Y:S01]  /*04d0*/  IADD3 R3, PT, PT, -R2, RZ, RZ ;  /* 0x000000ff02037210 */ /* 0x000fe20007ffe1ff */
[----:B--2---:R-:W-:-:S02]  /*04e0*/  UIMAD.WIDE.U32 UR4, UR10, UR16, UR4 ;  /* 0x000000100a0472a5 */ /* 0x004fc4000f8e0004 */
[----:B-1----:R-:W-:Y:S02]  /*04f0*/  UIMAD.WIDE.U32 UR6, UR11, UR26, URZ ;  /* 0x0000001a0b0672a5 */ /* 0x002fe4000f8e00ff */
[C---:B------:R-:W-:Y:S01]  /*0500*/  IMAD R0, R9.reuse, R3, R0 ;  /* 0x0000000309007224 */ /* 0x040fe200078e0200 */
[----:B------:R-:W-:Y:S01]  /*0510*/  UIMAD UR26, UR10, UR17, UR5 ;  /* 0x000000110a1a72a4 */ /* 0x000fe2000f8e0205 */
[----:B------:R-:W1:Y:S03]  /*0520*/  LDCU.64 UR16, c[0x0][0x3e8] ;  /* 0x00007d00ff1077ac */ /* 0x000e660008000a00 */
[----:B------:R-:W-:Y:S01]  /*0530*/  ISETP.GT.U32.AND P1, PT, R9, R0, PT ;  /* 0x000000000900720c */ /* 0x000fe20003f24070 */
[----:B------:R-:W-:Y:S02]  /*0540*/  UIADD3 UR4, UP1, UPT, UR13, UR4, URZ ;  /* 0x000000040d047290 */ /* 0x000fe4000ff3e0ff */
[----:B------:R-:W-:-:S02]  /*0550*/  UIMAD UR7, UR11, UR27, UR7 ;  /* 0x0000001b0b0772a4 */ /* 0x000fc4000f8e0207 */
[----:B------:R-:W-:Y:S02]  /*0560*/  UIADD3.X UR26, UPT, UPT, UR12, UR26, URZ, UP1, !UPT ;  /* 0x0000001a0c1a7290 */ /* 0x000fe40008ffe4ff */
[----:B------:R-:W-:Y:S01]  /*0570*/  ULEA UR25, UP1, UR4, UR30, 0x1 ;  /* 0x0000001e04197291 */ /* 0x000fe2000f8208ff */
[----:B------:R-:W2:Y:S05]  /*0580*/  LDCU.64 UR12, c[0x0][0x4e0] ;  /* 0x00009c00ff0c77ac */ /* 0x000eaa0008000a00 */
[-C--:B------:R-:W-:Y:S01]  /*0590*/  @!P1 IADD3 R0, PT, PT, R0, -R9.reuse, RZ ;  /* 0x8000000900009210 */ /* 0x080fe20007ffe0ff */
[----:B------:R-:W-:Y:S01]  /*05a0*/  ULEA.HI.X UR26, UR4, UR31, UR26, 0x1, UP1 ;  /* 0x0000001f041a7291 */ /* 0x000fe200088f0c1a */
[----:B------:R-:W-:Y:S01]  /*05b0*/  @!P1 IADD3 R2, PT, PT, R2, 0x1, RZ ;  /* 0x0000000102029810 */ /* 0x000fe20007ffe0ff */
[----:B0-----:R-:W-:Y:S01]  /*05c0*/  UISETP.NE.U32.AND UP0, UPT, UR38, URZ, UPT ;  /* 0x000000ff2600728c */ /* 0x001fe2000bf05070 */
[----:B------:R-:W-:Y:S01]  /*05d0*/  ISETP.GE.U32.AND P0, PT, R0, R9, PT ;  /* 0x000000090000720c */ /* 0x000fe20003f06070 */
[----:B------:R-:W-:Y:S01]  /*05e0*/  UIMAD UR20, UR20, UR11, URZ ;  /* 0x0000000b141472a4 */ /* 0x000fe2000f8e02ff */
[C---:B------:R-:W-:Y:S01]  /*05f0*/  LOP3.LUT R0, R8.reuse, UR10, RZ, 0x3c, !PT ;  /* 0x0000000a08007c12 */ /* 0x040fe2000f8e3cff */
[----:B------:R-:W-:Y:S01]  /*0600*/  UISETP.NE.AND.EX UP0, UPT, UR39, URZ, UPT, UP0 ;  /* 0x000000ff2700728c */ /* 0x000fe2000bf05300 */
[----:B------:R-:W-:Y:S01]  /*0610*/  ISETP.NE.AND P1, PT, R8, RZ, PT ;  /* 0x000000ff0800720c */ /* 0x000fe20003f25270 */
[----:B------:R-:W-:Y:S01]  /*0620*/  UIMAD UR14, UR14, UR11, URZ ;  /* 0x0000000b0e0e72a4 */ /* 0x000fe2000f8e02ff */
[----:B------:R-:W-:-:S07]  /*0630*/  ISETP.GE.AND P2, PT, R0, RZ, PT ;  /* 0x000000ff0000720c */ /* 0x000fce0003f46270 */
[----:B------:R-:W-:-:S04]  /*0640*/  @P0 IADD3 R2, PT, PT, R2, 0x1, RZ ;  /* 0x0000000102020810 */ /* 0x000fc80007ffe0ff */
[----:B------:R-:W-:Y:S02]  /*0650*/  @!P1 LOP3.LUT R8, RZ, R8, RZ, 0x33, !PT ;  /* 0x00000008ff089212 */ /* 0x000fe400078e33ff */
[----:B------:R-:W-:-:S04]  /*0660*/  @!P2 IADD3 R2, PT, PT, -R2, RZ, RZ ;  /* 0x000000ff0202a210 */ /* 0x000fc80007ffe1ff */
[----:B------:R-:W-:Y:S02]  /*0670*/  R2UR UR23, R2 ;  /* 0x00000000021772ca */ /* 0x000fe400000e0000 */
[----:B------:R-:W-:-:S13]  /*0680*/  @!P1 R2UR UR23, R8 ;  /* 0x00000000081792ca */ /* 0x000fda00000e0000 */
[----:B------:R-:W-:Y:S02]  /*0690*/  USHF.R.S32.HI UR37, URZ, 0x1f, UR23 ;  /* 0x0000001fff257899 */ /* 0x000fe40008011417 */
[----:B------:R-:W-:Y:S02]  /*06a0*/  UIMAD.WIDE.U32 UR30, UR23, UR34, UR28 ;  /* 0x00000022171e72a5 */ /* 0x000fe4000f8e001c */
[----:B---3--:R-:W-:Y:S02]  /*06b0*/  UIMAD UR27, UR37, UR18, URZ ;  /* 0x00000012251b72a4 */ /* 0x008fe4000f8e02ff */
[----:B------:R-:W-:Y:S02]  /*06c0*/  UIMAD.WIDE.U32 UR4, UR23, UR18, URZ ;  /* 0x00000012170472a5 */ /* 0x000fe4000f8e00ff */
[----:B------:R-:W-:Y:S02]  /*06d0*/  UIMAD UR42, UR23, UR19, UR27 ;  /* 0x00000013172a72a4 */ /* 0x000fe4000f8e021b */
[----:B------:R-:W-:Y:S01]  /*06e0*/  UIMAD UR27, UR37, UR34, URZ ;  /* 0x00000022251b72a4 */ /* 0x000fe2000f8e02ff */
[----:B------:R-:W0:Y:S01]  /*06f0*/  LDCU.64 UR28, c[0x0][0x450] ;  /* 0x00008a00ff1c77ac */ /* 0x000e220008000a00 */
[----:B------:R-:W3:Y:S02]  /*0700*/  LDCU.64 UR18, c[0x0][0x448] ;  /* 0x00008900ff1277ac */ /* 0x000ee40008000a00 */
[----:B------:R-:W-:-:S02]  /*0710*/  UIMAD UR40, UR23, UR35, UR27 ;  /* 0x00000023172872a4 */ /* 0x000fc4000f8e021b */
[----:B-1----:R-:W-:Y:S02]  /*0720*/  UIMAD UR27, UR37, UR16, URZ ;  /* 0x00000010251b72a4 */ /* 0x002fe4000f8e02ff */
[----:B------:R-:W-:Y:S02]  /*0730*/  UIMAD.WIDE.U32 UR34, UR23, UR16, UR6 ;  /* 0x00000010172272a5 */ /* 0x000fe4000f8e0006 */
[----:B------:R-:W-:Y:S02]  /*0740*/  UIMAD UR41, UR23, UR17, UR27 ;  /* 0x00000011172972a4 */ /* 0x000fe4000f8e021b */
[----:B------:R-:W-:Y:S01]  /*0750*/  ULEA UR27, UR36, 0xfffffc00, 0xa ;  /* 0xfffffc00241b7891 */ /* 0x000fe2000f8e50ff */
[----:B------:R-:W1:Y:S03]  /*0760*/  LDCU.64 UR16, c[0x0][0x538] ;  /* 0x0000a700ff1077ac */ /* 0x000e660008000a00 */
[----:B------:R-:W-:-:S02]  /*0770*/  UIADD3 UR39, UP1, UPT, UR27, UR30, URZ ;  /* 0x0000001e1b277290 */ /* 0x000fc4000ff3e0ff */
[----:B--2---:R-:W-:Y:S02]  /*0780*/  UIMAD UR37, UR37, UR12, URZ ;  /* 0x0000000c252572a4 */ /* 0x004fe4000f8e02ff */
[----:B------:R-:W-:Y:S02]  /*0790*/  UIADD3 UR30, UP3, UPT, UR27, UR34, URZ ;  /* 0x000000221b1e7290 */ /* 0x000fe4000ff7e0ff */
[----:B------:R-:W-:Y:S02]  /*07a0*/  USHF.R.S32.HI UR38, URZ, 0x1f, UR27 ;  /* 0x0000001fff267899 */ /* 0x000fe4000801141b */
[----:B------:R-:W-:Y:S02]  /*07b0*/  UIADD3 UR40, UPT, UPT, UR31, UR40, URZ ;  /* 0x000000281f287290 */ /* 0x000fe4000fffe0ff */
[----:B------:R-:W-:Y:S02]  /*07c0*/  UIMAD.WIDE.U32 UR6, UR23, UR12, URZ ;  /* 0x0000000c170672a5 */ /* 0x000fe4000f8e00ff */
[----:B------:R-:W-:-:S02]  /*07d0*/  UIMAD UR13, UR23, UR13, UR37 ;  /* 0x0000000d170d72a4 */ /* 0x000fc4000f8e0225 */
[----:B0-----:R-:W-:Y:S01]  /*07e0*/  ULEA UR12, UP4, UR30, UR28, 0x1 ;  /* 0x0000001c1e0c7291 */ /* 0x001fe2000f8808ff */
[----:B------:R-:W0:Y:S01]  /*07f0*/  @UP0 LDCU UR23, c[0x0][0x384] ;  /* 0x00007080ff1707ac */ /* 0x000e220008000800 */
[----:B---3--:R-:W-:Y:S02]  /*0800*/  ULEA UR27, UP2, UR39, UR18, 0x1 ;  /* 0x00000012271b7291 */ /* 0x008fe4000f8408ff */
[----:B------:R-:W-:Y:S02]  /*0810*/  UIADD3.X UR28, UPT, UPT, UR38, UR40, URZ, UP1, !UPT ;  /* 0x00000028261c7290 */ /* 0x000fe40008ffe4ff */
[----:B------:R-:W-:Y:S02]  /*0820*/  UIADD3 UR5, UPT, UPT, UR5, UR42, URZ ;  /* 0x0000002a05057290 */ /* 0x000fe4000fffe0ff */
[----:B------:R-:W-:Y:S01]  /*0830*/  ULEA.HI.X UR28, UR39, UR19, UR28, 0x1, UP2 ;  /* 0x00000013271c7291 */ /* 0x000fe200090f0c1c */
[----:B------:R-:W2:Y:S01]  /*0840*/  LDCU.64 UR18, c[0x0][0x540] ;  /* 0x0000a800ff1277ac */ /* 0x000ea20008000a00 */
[----:B------:R-:W-:Y:S01]  /*0850*/  UIMAD.WIDE.U32 UR4, UR11, UR15, UR4 ;  /* 0x0000000f0b0472a5 */ /* 0x000fe2000f8e0004 */
[----:B------:R-:W3:Y:S01]  /*0860*/  @UP0 LDCU UR15, c[0x0][0x38c] ;  /* 0x00007180ff0f07ac */ /* 0x000ee20008000800 */
[----:B------:R-:W-:Y:S01]  /*0870*/  UIADD3 UR41, UPT, UPT, UR35, UR41, URZ ;  /* 0x0000002923297290 */ /* 0x000fe2000fffe0ff */
[----:B------:R-:W4:Y:S01]  /*0880*/  @UP0 LDCU.64 UR34, c[0x0][0x480] ;  /* 0x00009000ff2207ac */ /* 0x000f220008000a00 */
[----:B------:R-:W-:-:S02]  /*0890*/  UIADD3 UR5, UPT, UPT, UR5, UR20, URZ ;  /* 0x0000001405057290 */ /* 0x000fc4000fffe0ff */
[----:B-1----:R-:W-:Y:S02]  /*08a0*/  ULEA UR16, UP1, UR4, UR16, 0x3 ;  /* 0x0000001004107291 */ /* 0x002fe4000f8218ff */
[----:B------:R-:W-:Y:S02]  /*08b0*/  UIADD3 UR7, UPT, UPT, UR7, UR13, URZ ;  /* 0x0000000d07077290 */ /* 0x000fe4000fffe0ff */
[----:B------:R-:W-:Y:S02]  /*08c0*/  ULEA.HI.X UR17, UR4, UR17, UR5, 0x3, UP1 ;  /* 0x0000001104117291 */ /* 0x000fe400088f1c05 */
[----:B0-----:R-:W-:Y:S02]  /*08d0*/  @UP0 UIMAD UR13, UR11, UR23, UR10 ;  /* 0x000000170b0d02a4 */ /* 0x001fe4000f8e020a */
        /* <DEDUP_REMOVED lines=8> */
[----:B------:R-:W-:Y:S01]  /*0960*/  UMOV UR5, URZ ;  /* 0x000000ff00057c82 */ /* 0x000fe20008000000 */
[----:B----4-:R-:W-:-:S02]  /*0970*/  @UP0 UIMAD.WIDE UR4, UR13, 0x10, UR34 ;  /* 0x000000100d0408a5 */ /* 0x010fc4000f8e0222 */
[----:B------:R-:W-:Y:S01]  /*0980*/  UISETP.GE.AND UP0, UPT, UR36, 0x1, UPT ;  /* 0x000000012400788c */ /* 0x000fe2000bf06270 */
[----:B------:R-:W-:Y:S01]  /*0990*/  UMOV UR7, URZ ;  /* 0x000000ff00077c82 */ /* 0x000fe20008000000 */
        /* <DEDUP_REMOVED lines=13> */
[----:B-1----:R-:W-:Y:S01]  /*0a70*/  ULEA UR31, UR9, UR31, 0x18 ;  /* 0x0000001f091f7291 */ /* 0x002fe2000f8ec0ff */
[----:B0-----:R-:W-:-:S04]  /*0a80*/  SHF.L.U32 R0, R124, 0x1, RZ ;  /* 0x000000017c007819 */ /* 0x001fc800000006ff */
[----:B------:R-:W-:-:S04]  /*0a90*/  LOP3.LUT R3, R0, 0x7c0, RZ, 0xc0, !PT ;  /* 0x000007c000037812 */ /* 0x000fc800078ec0ff */
[----:B--2---:R-:W-:-:S07]  /*0aa0*/  LOP3.LUT R0, R3, 0x1f, R124, 0xf8, !PT ;  /* 0x0000001f03007812 */ /* 0x004fce00078ef87c */
.L_x_15101:
[----:B------:R-:W-:Y:S01]  /*0ab0*/  BAR.SYNC.DEFER_BLOCKING 0x0 ;  /* 0x0000000000007b1d */ /* 0x000fe20000010000 */
[----:B0-----:R-:W-:Y:S02]  /*0ac0*/  MOV R2, UR21 ;  /* 0x0000001500027c02 */ /* 0x001fe40008000f00 */
[----:B------:R-:W-:-:S03]  /*0ad0*/  MOV R3, UR22 ;  /* 0x0000001600037c02 */ /* 0x000fc60008000f00 */
[----:B------:R-:W0:Y:S01]  /*0ae0*/  S2R R123, SR_LANEID ;  /* 0x00000000007b7919 */ /* 0x000e220000000000 */
[C---:B------:R-:W-:Y:S01]  /*0af0*/  IMAD.WIDE.U32 R2, R0.reuse, 0x10, R2 ;  /* 0x0000001000027825 */ /* 0x040fe200078e0002 */
[----:B------:R-:W-:Y:S01]  /*0b00*/  MOV R16, UR23 ;  /* 0x0000001700107c02 */ /* 0x000fe20008000f00 */
[----:B------:R-:W1:Y:S01]  /*0b10*/  LDCU.128 UR12, c[0x0][0x410] ;  /* 0x00008200ff0c77ac */ /* 0x000e620008000c00 */
[----:B------:R-:W-:Y:S01]  /*0b20*/  MOV R17, UR24 ;  /* 0x0000001800117c02 */ /* 0x000fe20008000f00 */
[----:B------:R-:W-:Y:S01]  /*0b30*/  ULEA UR8, UR20, 0xfffffe00, 0x9 ;  /* 0xfffffe0014087891 */ /* 0x000fe2000f8e48ff */
[----:B------:R-:W2:Y:S01]  /*0b40*/  LDCU.64 UR36, c[0x0][0x488] ;  /* 0x00009100ff2477ac */ /* 0x000ea20008000a00 */
[----:B------:R-:W3:Y:S04]  /*0b50*/  LDG.E.128 R4, desc[UR32][R2.64] ;  /* 0x0000002002047981 */ /* 0x000ee8000c1e1d00 */
[----:B----4-:R-:W4:Y:S01]  /*0b60*/  LDG.E.128 R8, desc[UR32][R2.64+0x200] ;  /* 0x0002002002087981 */ /* 0x010f22000c1e1d00 */
[----:B------:R-:W-:Y:S01]  /*0b70*/  IMAD.WIDE.U32 R16, R0, 0x10, R16 ;  /* 0x0000001000107825 */ /* 0x000fe200078e0010 */
[----:B0-----:R-:W-:-:S04]  /*0b80*/  LEA R122, R123, UR31, 0x4 ;  /* 0x0000001f7b7a7c11 */ /* 0x001fc8000f8e20ff */
        /* <DEDUP_REMOVED lines=19> */
[----:B------:R4:W5:Y:S01]  /*0cc0*/  LDG.E.128 R16, desc[UR32][R2.64+0x200] ;  /* 0x0002002002107981 */ /* 0x000962000c1e1d00 */
[----:B------:R-:W-:-:S02]  /*0cd0*/  UMOV UR9, URZ ;  /* 0x000000ff00097c82 */ /* 0x000fc40008000000 */
[----:B-1----:R-:W-:-:S04]  /*0ce0*/  UIMAD.WIDE.U32 UR34, UR11, UR12, UR8 ;  /* 0x0000000c0b2272a5 */ /* 0x002fc8000f8e0008 */
[----:B------:R-:W-:-:S03]  /*0cf0*/  UIMAD UR13, UR11, UR13, UR35 ;  /* 0x0000000d0b0d72a4 */ /* 0x000fc6000f8e0223 */
[----:B------:R-:W-:Y:S02]  /*0d00*/  UMOV UR12, UR34 ;  /* 0x00000022000c7c82 */ /* 0x000fe40008000000 */
[----:B------:R-:W-:-:S04]  /*0d10*/  UIMAD.WIDE.U32 UR12, UR10, UR14, UR12 ;  /* 0x0000000e0a0c72a5 */ /* 0x000fc8000f8e000c */
[----:B------:R-:W-:Y:S02]  /*0d20*/  UIMAD UR15, UR10, UR15, UR13 ;  /* 0x0000000f0a0f72a4 */ /* 0x000fe4000f8e020d */
[----:B--2---:R-:W-:-:S04]  /*0d30*/  ULEA UR13, UP0, UR12, UR36, 0x1 ;  /* 0x000000240c0d7291 */ /* 0x004fc8000f8008ff */
[----:B------:R-:W-:Y:S02]  /*0d40*/  ULEA.HI.X UR12, UR12, UR37, UR15, 0x1, UP0 ;  /* 0x000000250c0c7291 */ /* 0x000fe400080f0c0f */
[----:B----4-:R-:W-:Y:S01]  /*0d50*/  MOV R2, UR13 ;  /* 0x0000000d00027c02 */ /* 0x010fe20008000f00 */
[----:B------:R-:W1:Y:S03]  /*0d60*/  LDCU.64 UR36, c[0x0][0x478] ;  /* 0x00008f00ff2477ac */ /* 0x000e660008000a00 */
[----:B------:R-:W-:-:S03]  /*0d70*/  MOV R3, UR12 ;  /* 0x0000000c00037c02 */ /* 0x000fc60008000f00 */
[----:B------:R-:W-:Y:S02]  /*0d80*/  IMAD.WIDE.U32 R2, R0, 0x10, R2 ;  /* 0x0000001000027825 */ /* 0x000fe400078e0002 */
[----:B------:R-:W2:Y:S01]  /*0d90*/  LDCU.128 UR12, c[0x0][0x420] ;  /* 0x00008400ff0c77ac */ /* 0x000ea20008000c00 */
[----:B---3--:R-:W-:Y:S04]  /*0da0*/  STS.128 [R122], R32 ;  /* 0x000000207a007388 */ /* 0x008fe80000000c00 */
[----:B-----5:R3:W-:Y:S01]  /*0db0*/  STS.128 [R122+0x200], R16 ;  /* 0x000200107a007388 */ /* 0x0207e20000000c00 */
[----:B------:R-:W-:-:S03]  /*0dc0*/  NOP ;  /* 0x0000000000007918 */ /* 0x000fc60000000000 */
[----:B------:R-:W-:Y:S04]  /*0dd0*/  LDS.128 R28, [R121] ;  /* 0x00000000791c7984 */ /* 0x000fe80000000c00 */
[----:B------:R-:W-:Y:S01]  /*0de0*/  LDS.128 R20, [R121+0x10] ;  /* 0x0000100079147984 */ /* 0x000fe20000000c00 */
[----:B------:R-:W-:Y:S06]  /*0df0*/  BAR.SYNC.DEFER_BLOCKING 0x0 ;  /* 0x0000000000007b1d */ /* 0x000fec0000010000 */
[----:B------:R-:W4:Y:S04]  /*0e00*/  LDG.E.128 R40, desc[UR32][R2.64] ;  /* 0x0000002002287981 */ /* 0x000f28000c1e1d00 */
[----:B------:R-:W5:Y:S01]  /*0e10*/  LDG.E.128 R44, desc[UR32][R2.64+0x200] ;  /* 0x00020020022c7981 */ /* 0x000f62000c1e1d00 */
[----:B--2---:R-:W-:-:S04]  /*0e20*/  UIMAD.WIDE.U32 UR34, UR11, UR12, UR8 ;  /* 0x0000000c0b2272a5 */ /* 0x004fc8000f8e0008 */
        /* <DEDUP_REMOVED lines=8> */
[----:B---3--:R-:W-:Y:S01]  /*0eb0*/  MOV R16, UR13 ;  /* 0x0000000d00107c02 */ /* 0x008fe20008000f00 */
[----:B------:R-:W-:Y:S01]  /*0ec0*/  HADD2.F32 R119, -RZ, R24.H1_H1 ;  /* 0x30000018ff777230 */ /* 0x000fe20000004100 */
[----:B------:R-:W1:Y:S02]  /*0ed0*/  LDCU.64 UR36, c[0x0][0x490] ;  /* 0x00009200ff2477ac */ /* 0x000e640008000a00 */
[----:B------:R-:W-:Y:S01]  /*0ee0*/  MOV R17, UR12 ;  /* 0x0000000c00117c02 */ /* 0x000fe20008000f00 */
[----:B------:R-:W-:Y:S01]  /*0ef0*/  HADD2.F32 R118, -RZ, R25.H0_H0 ;  /* 0x20000019ff767230 */ /* 0x000fe20000004100 */
[----:B------:R-:W2:Y:S01]  /*0f00*/  LDCU.64 UR14, c[0x0][0x508] ;  /* 0x0000a100ff0e77ac */ /* 0x000ea20008000a00 */
[----:B------:R-:W-:Y:S01]  /*0f10*/  IMAD.WIDE.U32 R16, R0, 0x10, R16 ;  /* 0x0000001000107825 */ /* 0x000fe200078e0010 */
        /* <DEDUP_REMOVED lines=10> */
[----:B------:R-:W-:-:S02]  /*0fc0*/  HADD2.F32 R116, -RZ, R26.H0_H0 ;  /* 0x2000001aff747230 */ /* 0x000fc40000004100 */
[--C-:B---3--:R-:W-:Y:S01]  /*0fd0*/  HADD2.F32 R51, -RZ, R52.reuse.H0_H0 ;  /* 0x20000034ff337230 */ /* 0x108fe20000004100 */
[----:B------:R-:W-:Y:S01]  /*0fe0*/  UIMAD UR13, UR11, UR15, UR13 ;  /* 0x0000000f0b0d72a4 */ /* 0x000fe2000f8e020d */
[----:B------:R-:W-:Y:S01]  /*0ff0*/  HADD2.F32 R50, -RZ, R52.H1_H1 ;  /* 0x30000034ff327230 */ /* 0x000fe20000004100 */
[----:B------:R-:W2:Y:S01]  /*1000*/  LDCU.64 UR14, c[0x0][0x510] ;  /* 0x0000a200ff0e77ac */ /* 0x000ea20008000a00 */
[----:B------:R-:W-:Y:S02]  /*1010*/  HADD2.F32 R3, -RZ, R53.H1_H1 ;  /* 0x30000035ff037230 */ /* 0x000fe40000004100 */
[----:B------:R-:W-:Y:S01]  /*1020*/  FMUL.FTZ R18, R51, -1.4426950216293334961 ;  /* 0xbfb8aa3b33127820 */ /* 0x000fe20000410000 */
[--C-:B------:R-:W-:Y:S02]  /*1030*/  HADD2.F32 R40, -RZ, R54.reuse.H0_H0 ;  /* 0x20000036ff287230 */ /* 0x100fe40000004100 */
[----:B------:R-:W-:Y:S01]  /*1040*/  FMUL.FTZ R19, R50, -1.4426950216293334961 ;  /* 0xbfb8aa3b32137820 */ /* 0x000fe20000410000 */
[----:B------:R-:W-:-:S02]  /*1050*/  HADD2.F32 R43, -RZ, R54.H1_H1 ;  /* 0x30000036ff2b7230 */ /* 0x000fc40000004100 */
[----:B0-----:R-:W-:Y:S01]  /*1060*/  FMUL.FTZ R16, R3, -1.4426950216293334961 ;  /* 0xbfb8aa3b03107820 */ /* 0x001fe20000410000 */
[----:B------:R-:W-:Y:S02]  /*1070*/  HADD2.F32 R2, -RZ, R53.H0_H0 ;  /* 0x20000035ff027230 */ /* 0x000fe40000004100 */
[----:B------:R-:W-:Y:S01]  /*1080*/  FMUL.FTZ R17, R40, -1.4426950216293334961 ;  /* 0xbfb8aa3b28117820 */ /* 0x000fe20000410000 */
[----:B------:R-:W0:Y:S01]  /*1090*/  MUFU.EX2 R18, R18 ;  /* 0x0000001200127308 */ /* 0x000e220000000800 */
[----:B------:R-:W-:Y:S01]  /*10a0*/  FMUL.FTZ R45, R43, -1.4426950216293334961 ;  /* 0xbfb8aa3b2b2d7820 */ /* 0x000fe20000410000 */
[----:B------:R-:W-:Y:S02]  /*10b0*/  HADD2.F32 R49, -RZ, R55.H1_H1 ;  /* 0x30000037ff317230 */ /* 0x000fe40000004100 */
[----:B------:R-:W-:Y:S01]  /*10c0*/  FMUL.FTZ R41, R2, -1.4426950216293334961 ;  /* 0xbfb8aa3b02297820 */ /* 0x000fe20000410000 */
[----:B----4-:R-:W-:Y:S02]  /*10d0*/  HADD2.F32 R48, -RZ, R56.H0_H0 ;  /* 0x20000038ff307230 */ /* 0x010fe40000004100 */
[----:B------:R-:W-:-:S02]  /*10e0*/  HADD2.F32 R47, -RZ, R57.H1_H1 ;  /* 0x30000039ff2f7230 */ /* 0x000fc40000004100 */
[----:B------:R-:W-:Y:S01]  /*10f0*/  FMUL.FTZ R52, R49, -1.4426950216293334961 ;  /* 0xbfb8aa3b31347820 */ /* 0x000fe20000410000 */
[----:B------:R-:W3:Y:S01]  /*1100*/  MUFU.EX2 R19, R19 ;  /* 0x0000001300137308 */ /* 0x000ee20000000800 */
[----:B------:R-:W-:Y:S02]  /*1110*/  HADD2.F32 R44, -RZ, R56.H1_H1 ;  /* 0x30000038ff2c7230 */ /* 0x000fe40000004100 */
[----:B------:R-:W-:Y:S01]  /*1120*/  FMUL.FTZ R53, R48, -1.4426950216293334961 ;  /* 0xbfb8aa3b30357820 */ /* 0x000fe20000410000 */
[----:B------:R-:W-:Y:S01]  /*1130*/  FMUL.FTZ R56, R47, -1.4426950216293334961 ;  /* 0xbfb8aa3b2f387820 */ /* 0x000fe20000410000 */
[----:B------:R-:W-:Y:S01]  /*1140*/  HADD2.F32 R42, -RZ, R55.H0_H0 ;  /* 0x20000037ff2a7230 */ /* 0x000fe20000004100 */
[----:B--2---:R-:W-:Y:S01]  /*1150*/  UIMAD.WIDE.U32 UR12, UR10, UR14, UR12 ;  /* 0x0000000e0a0c72a5 */ /* 0x004fe2000f8e000c */
[----:B------:R-:W-:Y:S01]  /*1160*/  FMUL.FTZ R54, R44, -1.4426950216293334961 ;  /* 0xbfb8aa3b2c367820 */ /* 0x000fe20000410000 */
[----:B------:R-:W-:Y:S01]  /*1170*/  HADD2.F32 R115, -RZ, R26.H1_H1 ;  /* 0x3000001aff737230 */ /* 0x000fe20000004100 */
[----:B------:R-:W-:Y:S01]  /*1180*/  MUFU.EX2 R16, R16 ;  /* 0x0000001000107308 */ /* 0x000fe20000000800 */
[----:B0-----:R-:W-:Y:S01]  /*1190*/  FADD.FTZ R18, R18, 1 ;  /* 0x3f80000012127421 */ /* 0x001fe20000010000 */
[----:B------:R-:W-:Y:S01]  /*11a0*/  FMUL.FTZ R46, R42, -1.4426950216293334961 ;  /* 0xbfb8aa3b2a2e7820 */ /* 0x000fe20000410000 */
[----:B------:R-:W-:Y:S01]  /*11b0*/  HADD2.F32 R24, -RZ, R22.H0_H0 ;  /* 0x20000016ff187230 */ /* 0x000fe20000004100 */
[----:B------:R-:W-:Y:S01]  /*11c0*/  UIMAD UR14, UR10, UR15, UR13 ;  /* 0x0000000f0a0e72a4 */ /* 0x000fe2000f8e020d */
[--C-:B------:R-:W-:Y:S01]  /*11d0*/  HADD2.F32 R25, -RZ, R23.reuse.H0_H0 ;  /* 0x20000017ff197230 */ /* 0x100fe20000004100 */
[----:B------:R-:W-:Y:S01]  /*11e0*/  ULEA UR13, UP0, UR12, UR34, 0x1 ;  /* 0x000000220c0d7291 */ /* 0x000fe2000f8008ff */
[----:B------:R-:W-:Y:S01]  /*11f0*/  HADD2.F32 R26, -RZ, R23.H1_H1 ;  /* 0x30000017ff1a7230 */ /* 0x000fe20000004100 */
[----:B------:R-:W-:Y:S01]  /*1200*/  MUFU.EX2 R17, R17 ;  /* 0x0000001100117308 */ /* 0x000fe20000000800 */
[----:B---3--:R-:W-:Y:S01]  /*1210*/  FADD.FTZ R19, R19, 1 ;  /* 0x3f80000013137421 */ /* 0x008fe20000010000 */
[--C-:B------:R-:W-:Y:S01]  /*1220*/  HADD2.F32 R114, -RZ, R27.reuse.H0_H0 ;  /* 0x2000001bff727230 */ /* 0x100fe20000004100 */
[----:B------:R-:W-:Y:S01]  /*1230*/  ULEA.HI.X UR12, UR12, UR35, UR14, 0x1, UP0 ;  /* 0x000000230c0c7291 */ /* 0x000fe200080f0c0e */
[----:B------:R-:W-:Y:S01]  /*1240*/  HADD2.F32 R113, -RZ, R27.H1_H1 ;  /* 0x3000001bff717230 */ /* 0x000fe20000004100 */
[----:B-1----:R-:W-:Y:S01]  /*1250*/  UISETP.NE.U32.AND UP0, UPT, UR36, URZ, UPT ;  /* 0x000000ff2400728c */ /* 0x002fe2000bf05070 */
[----:B------:R-:W-:-:S02]  /*1260*/  HADD2.F32 R112, -RZ, R12.H0_H0 ;  /* 0x2000000cff707230 */ /* 0x000fc40000004100 */
[----:B------:R0:W-:Y:S01]  /*1270*/  MUFU.EX2 R61, R45 ;  /* 0x0000002d003d7308 */ /* 0x0001e20000000800 */
[----:B------:R-:W-:Y:S01]  /*1280*/  HADD2.F32 R111, -RZ, R12.H1_H1 ;  /* 0x3000000cff6f7230 */ /* 0x000fe20000004100 */
[----:B------:R-:W-:Y:S01]  /*1290*/  UISETP.NE.AND.EX UP0, UPT, UR37, URZ, UPT, UP0 ;  /* 0x000000ff2500728c */ /* 0x000fe2000bf05300 */
[--C-:B------:R-:W-:Y:S02]  /*12a0*/  HADD2.F32 R110, -RZ, R13.reuse.H0_H0 ;  /* 0x2000000dff6e7230 */ /* 0x100fe40000004100 */
[----:B------:R-:W-:Y:S02]  /*12b0*/  HADD2.F32 R109, -RZ, R13.H1_H1 ;  /* 0x3000000dff6d7230 */ /* 0x000fe40000004100 */
[----:B------:R-:W-:Y:S01]  /*12c0*/  HADD2.F32 R108, -RZ, R14.H0_H0 ;  /* 0x2000000eff6c7230 */ /* 0x000fe20000004100 */
[----:B------:R1:W-:Y:S01]  /*12d0*/  MUFU.EX2 R60, R41 ;  /* 0x00000029003c7308 */ /* 0x0003e20000000800 */
[----:B0-----:R-:W-:Y:S02]  /*12e0*/  HADD2.F32 R45, -RZ, R58.H0_H0 ;  /* 0x2000003aff2d7230 */ /* 0x001fe40000004100 */
[----:B------:R-:W-:-:S02]  /*12f0*/  HADD2.F32 R107, -RZ, R14.H1_H1 ;  /* 0x3000000eff6b7230 */ /* 0x000fc40000004100 */
[--C-:B------:R-:W-:Y:S02]  /*1300*/  HADD2.F32 R106, -RZ, R15.reuse.H0_H0 ;  /* 0x2000000fff6a7230 */ /* 0x100fe40000004100 */
[----:B------:R-:W-:Y:S01]  /*1310*/  HADD2.F32 R105, -RZ, R15.H1_H1 ;  /* 0x3000000fff697230 */ /* 0x000fe20000004100 */
[----:B------:R0:W2:Y:S01]  /*1320*/  MUFU.EX2 R63, R52 ;  /* 0x00000034003f7308 */ /* 0x0000a20000000800 */
[----:B-1----:R-:W-:Y:S02]  /*1330*/  HADD2.F32 R41, -RZ, R57.H0_H0 ;  /* 0x20000039ff297230 */ /* 0x002fe40000004100 */
[----:B------:R-:W-:Y:S01]  /*1340*/  FMUL.FTZ R57, R45, -1.4426950216293334961 ;  /* 0xbfb8aa3b2d397820 */ /* 0x000fe20000410000 */
        /* <DEDUP_REMOVED lines=8> */
[----:B------:R-:W-:Y:S01]  /*13d0*/  FMUL.FTZ R67, R52, -1.4426950216293334961 ;  /* 0xbfb8aa3b34437820 */ /* 0x000fe20000410000 */
[----:B------:R-:W-:Y:S01]  /*13e0*/  HADD2.F32 R84, -RZ, R10.H1_H1 ;  /* 0x3000000aff547230 */ /* 0x000fe20000004100 */
[----:B------:R0:W4:Y:S01]  /*13f0*/  MUFU.EX2 R65, R54 ;  /* 0x0000003600417308 */ /* 0x0001220000000800 */
[----:B-1----:R-:W-:Y:S02]  /*1400*/  HADD2.F32 R53, -RZ, R59.H1_H1 ;  /* 0x3000003bff357230 */ /* 0x002fe40000004100 */
[----:B--2---:R-:W-:Y:S01]  /*1410*/  FADD.FTZ R63, R63, 1 ;  /* 0x3f8000003f3f7421 */ /* 0x004fe20000010000 */
[----:B------:R-:W-:-:S02]  /*1420*/  HADD2.F32 R81, -RZ, R11.H0_H0 ;  /* 0x2000000bff517230 */ /* 0x000fc40000004100 */
[----:B------:R-:W-:Y:S02]  /*1430*/  FMUL.FTZ R68, R53, -1.4426950216293334961 ;  /* 0xbfb8aa3b35447820 */ /* 0x000fe40000410000 */
[----:B------:R-:W1:Y:S01]  /*1440*/  MUFU.EX2 R69, R56 ;  /* 0x0000003800457308 */ /* 0x000e620000000800 */
[----:B0-----:R-:W-:Y:S01]  /*1450*/  FADD.FTZ R54, R16, 1 ;  /* 0x3f80000010367421 */ /* 0x001fe20000010000 */
[----:B---3--:R-:W-:-:S06]  /*1460*/  FADD.FTZ R64, R64, 1 ;  /* 0x3f80000040407421 */ /* 0x008fcc0000010000 */
[----:B------:R0:W2:Y:S01]  /*1470*/  MUFU.EX2 R72, R57 ;  /* 0x0000003900487308 */ /* 0x0000a20000000800 */
[----:B----4-:R-:W-:-:S07]  /*1480*/  FADD.FTZ R65, R65, 1 ;  /* 0x3f80000041417421 */ /* 0x010fce0000010000 */
[----:B------:R-:W-:Y:S01]  /*1490*/  MUFU.RCP R56, R18 ;  /* 0x0000001200387308 */ /* 0x000fe20000001000 */
[----:B0-----:R-:W-:Y:S01]  /*14a0*/  FADD.FTZ R57, R17, 1 ;  /* 0x3f80000011397421 */ /* 0x001fe20000010000 */
[----:B-1----:R-:W-:-:S06]  /*14b0*/  FADD.FTZ R70, R69, 1 ;  /* 0x3f80000045467421 */ /* 0x002fcc0000010000 */
[----:B------:R-:W0:Y:S01]  /*14c0*/  MUFU.RCP R59, R19 ;  /* 0x00000013003b7308 */ /* 0x000e220000001000 */
[----:B--2---:R-:W-:-:S07]  /*14d0*/  FADD.FTZ R74, R72, 1 ;  /* 0x3f800000484a7421 */ /* 0x004fce0000010000 */
[----:B------:R1:W2:Y:S08]  /*14e0*/  MUFU.EX2 R62, R46 ;  /* 0x0000002e003e7308 */ /* 0x0002b00000000800 */
[----:B------:R3:W4:Y:S01]  /*14f0*/  MUFU.EX2 R66, R55 ;  /* 0x0000003700427308 */ /* 0x0007220000000800 */
[----:B-1----:R-:W-:Y:S02]  /*1500*/  HADD2.F32 R46, -RZ, R58.H1_H1 ;  /* 0x3000003aff2e7230 */ /* 0x002fe40000004100 */
[----:B0-----:R-:W-:-:S03]  /*1510*/  FADD.FTZ R69, -R59, 1 ;  /* 0x3f8000003b457421 */ /* 0x001fc60000010100 */
[----:B------:R-:W-:Y:S01]  /*1520*/  FMUL.FTZ R58, R46, -1.4426950216293334961 ;  /* 0xbfb8aa3b2e3a7820 */ /* 0x000fe20000410000 */
[----:B------:R-:W-:Y:S01]  /*1530*/  FFMA.FTZ R71, R50, R69, 1 ;  /* 0x3f80000032477423 */ /* 0x000fe20000010045 */
[----:B------:R-:W0:Y:S01]  /*1540*/  MUFU.EX2 R78, R67 ;  /* 0x00000043004e7308 */ /* 0x000e220000000800 */
[----:B--2---:R-:W-:Y:S01]  /*1550*/  FADD.FTZ R62, R62, 1 ;  /* 0x3f8000003e3e7421 */ /* 0x004fe20000010000 */
[----:B---3--:R-:W-:Y:S01]  /*1560*/  FADD.FTZ R55, R60, 1 ;  /* 0x3f8000003c377421 */ /* 0x008fe20000010000 */
[----:B------:R-:W-:Y:S02]  /*1570*/  HADD2.F32 R60, -RZ, R31.H1_H1 ;  /* 0x3000001fff3c7230 */ /* 0x000fe40000004100 */
[----:B------:R-:W-:-:S03]  /*1580*/  FMUL.FTZ R50, R50, R59 ;  /* 0x0000003b32327220 */ /* 0x000fc60000410000 */
[----:B------:R-:W1:Y:S01]  /*1590*/  MUFU.EX2 R79, R68 ;  /* 0x00000044004f7308 */ /* 0x000e620000000800 */
[----:B----4-:R-:W-:-:S07]  /*15a0*/  FADD.FTZ R66, R66, 1 ;  /* 0x3f80000042427421 */ /* 0x010fce0000010000 */
[----:B------:R2:W-:Y:S01]  /*15b0*/  MUFU.RCP R67, R62 ;  /* 0x0000003e00437308 */ /* 0x0005e20000001000 */
[----:B0-----:R-:W-:-:S07]  /*15c0*/  FADD.FTZ R78, R78, 1 ;  /* 0x3f8000004e4e7421 */ /* 0x001fce0000010000 */
[----:B------:R0:W3:Y:S01]  /*15d0*/  MUFU.RCP R68, R63 ;  /* 0x0000003f00447308 */ /* 0x0000e20000001000 */
[----:B--2---:R-:W-:Y:S02]  /*15e0*/  HADD2.F32 R62, -RZ, R28.H0_H0 ;  /* 0x2000001cff3e7230 */ /* 0x004fe40000004100 */
[----:B-1----:R-:W-:-:S05]  /*15f0*/  FADD.FTZ R79, R79, 1 ;  /* 0x3f8000004f4f7421 */ /* 0x002fca0000010000 */
[----:B------:R-:W1:Y:S01]  /*1600*/  MUFU.RCP R54, R54 ;  /* 0x0000003600367308 */ /* 0x000e620000001000 */
[----:B0-----:R-:W-:Y:S02]  /*1610*/  HADD2.F32 R63, -RZ, R28.H1_H1 ;  /* 0x3000001cff3f7230 */ /* 0x001fe40000004100 */
[----:B------:R-:W-:Y:S02]  /*1620*/  HADD2.F32 R28, -RZ, R31.H0_H0 ;  /* 0x2000001fff1c7230 */ /* 0x000fe40000004100 */
[----:B------:R-:W-:-:S03]  /*1630*/  HADD2.F32 R31, -RZ, R21.H0_H0 ;  /* 0x20000015ff1f7230 */ /* 0x000fc60000004100 */
[----:B------:R-:W-:Y:S01]  /*1640*/  MUFU.RCP R55, R55 ;  /* 0x0000003700377308 */ /* 0x000fe20000001000 */
[----:B---3--:R-:W-:-:S04]  /*1650*/  FADD.FTZ R76, -R68, 1 ;  /* 0x3f800000444c7421 */ /* 0x008fc80000010100 */
[----:B------:R-:W-:-:S03]  /*1660*/  FFMA.FTZ R76, R49, R76, 1 ;  /* 0x3f800000314c7423 */ /* 0x000fc6000001004c */
[----:B------:R-:W0:Y:S01]  /*1670*/  MUFU.RCP R57, R57 ;  /* 0x0000003900397308 */ /* 0x000e220000001000 */
[----:B-1----:R-:W-:-:S07]  /*1680*/  FMUL.FTZ R8, R3, R54 ;  /* 0x0000003603087220 */ /* 0x002fce0000410000 */
[----:B------:R1:W2:Y:S08]  /*1690*/  MUFU.EX2 R75, R58 ;  /* 0x0000003a004b7308 */ /* 0x0002b00000000800 */
[----:B------:R-:W3:Y:S01]  /*16a0*/  MUFU.RCP R89, R64 ;  /* 0x0000004000597308 */ /* 0x000ee20000001000 */
[----:B-1----:R-:W-:Y:S01]  /*16b0*/  FADD.FTZ R58, R61, 1 ;  /* 0x3f8000003d3a7421 */ /* 0x002fe20000010000 */
[----:B0-----:R-:W-:-:S04]  /*16c0*/  FADD.FTZ R73, -R57, 1 ;  /* 0x3f80000039497421 */ /* 0x001fc80000010100 */
[C---:B------:R-:W-:Y:S01]  /*16d0*/  FFMA.FTZ R73, R40.reuse, R73, 1 ;  /* 0x3f80000028497423 */ /* 0x040fe20000010049 */
[----:B------:R-:W-:Y:S01]  /*16e0*/  FMUL.FTZ R40, R40, R57 ;  /* 0x0000003928287220 */ /* 0x000fe20000410000 */
[----:B------:R-:W-:Y:S01]  /*16f0*/  MUFU.RCP R92, R66 ;  /* 0x00000042005c7308 */ /* 0x000fe20000001000 */
[----:B--2---:R-:W-:-:S07]  /*1700*/  FADD.FTZ R77, R75, 1 ;  /* 0x3f8000004b4d7421 */ /* 0x004fce0000010000 */
[----:B------:R-:W-:Y:S01]  /*1710*/  MUFU.RCP R58, R58 ;  /* 0x0000003a003a7308 */ /* 0x000fe20000001000 */
[----:B---3--:R-:W-:-:S07]  /*1720*/  FMUL.FTZ R10, R48, R89 ;  /* 0x00000059300a7220 */ /* 0x008fce0000410000 */
[----:B------:R-:W-:Y:S08]  /*1730*/  MUFU.RCP R91, R65 ;  /* 0x00000041005b7308 */ /* 0x000ff00000001000 */
[----:B------:R0:W-:Y:S08]  /*1740*/  MUFU.RCP R94, R70 ;  /* 0x00000046005e7308 */ /* 0x0001f00000001000 */
[----:B------:R-:W1:Y:S01]  /*1750*/  MUFU.RCP R96, R74 ;  /* 0x0000004a00607308 */ /* 0x000e620000001000 */
[----:B0-----:R-:W-:-:S04]  /*1760*/  FADD.FTZ R70, -R54, 1 ;  /* 0x3f80000036467421 */ /* 0x001fc80000010100 */
[----:B------:R-:W-:Y:S01]  /*1770*/  FFMA.FTZ R70, R3, R70, 1 ;  /* 0x3f80000003467423 */ /* 0x000fe20000010046 */
[----:B------:R-:W-:Y:S02]  /*1780*/  MOV R3, UR12 ;  /* 0x0000000c00037c02 */ /* 0x000fe40008000f00 */
[----:B------:R-:W-:Y:S08]  /*1790*/  MUFU.RCP R99, R77 ;  /* 0x0000004d00637308 */ /* 0x000ff00000001000 */
[----:B------:R1:W0:Y:S08]  /*17a0*/  MUFU.RCP R101, R78 ;  /* 0x0000004e00657308 */ /* 0x0002300000001000 */
[----:B------:R0:W2:Y:S01]  /*17b0*/  MUFU.RCP R102, R79 ;  /* 0x0000004f00667308 */ /* 0x0000a20000001000 */
[----:B-1----:R-:W-:-:S04]  /*17c0*/  FADD.FTZ R78, -R96, 1 ;  /* 0x3f800000604e7421 */ /* 0x002fc80000010100 */
[C---:B------:R-:W-:Y:S01]  /*17d0*/  FFMA.FTZ R78, R45.reuse, R78, 1 ;  /* 0x3f8000002d4e7423 */ /* 0x040fe2000001004e */
[----:B------:R-:W-:Y:S01]  /*17e0*/  FMUL.FTZ R45, R45, R96 ;  /* 0x000000602d2d7220 */ /* 0x000fe20000410000 */
[----:B0-----:R-:W-:-:S04]  /*17f0*/  FADD.FTZ R79, -R101, 1 ;  /* 0x3f800000654f7421 */ /* 0x001fc80000010100 */
[----:B------:R-:W-:Y:S01]  /*1800*/  FFMA.FTZ R79, R52, R79, 1 ;  /* 0x3f800000344f7423 */ /* 0x000fe2000001004f */
[----:B--2---:R-:W-:Y:S01]  /*1810*/  FADD.FTZ R82, -R102, 1 ;  /* 0x3f80000066527421 */ /* 0x004fe20000010100 */
[----:B------:R-:W-:-:S03]  /*1820*/  FMUL.FTZ R9, R53, R102 ;  /* 0x0000006635097220 */ /* 0x000fc60000410000 */
        /* <DEDUP_REMOVED lines=16> */
[----:B------:R-:W-:Y:S01]  /*1930*/  FADD.FTZ R16, -R56, 1 ;  /* 0x3f80000038107421 */ /* 0x000fe20000010100 */
[----:B------:R-:W-:-:S02]  /*1940*/  HADD2.F32 R35, -RZ, R17.H0_H0 ;  /* 0x20000011ff237230 */ /* 0x000fc40000004100 */
[----:B------:R-:W-:Y:S02]  /*1950*/  HADD2.F32 R64, -RZ, R17.H1_H1 ;  /* 0x30000011ff407230 */ /* 0x000fe40000004100 */
[----:B------:R-:W-:Y:S01]  /*1960*/  FMUL.FTZ R17, R62, R27 ;  /* 0x0000001b3e117220 */ /* 0x000fe20000410000 */
[--C-:B------:R-:W-:Y:S02]  /*1970*/  HADD2.F32 R61, -RZ, R18.reuse.H0_H0 ;  /* 0x20000012ff3d7230 */ /* 0x100fe40000004100 */
[----:B------:R-:W-:Y:S01]  /*1980*/  FFMA.FTZ R16, R51, R16, 1 ;  /* 0x3f80000033107423 */ /* 0x000fe20000010010 */
[----:B------:R-:W-:Y:S02]  /*1990*/  HADD2.F32 R66, -RZ, R18.H1_H1 ;  /* 0x30000012ff427230 */ /* 0x000fe40000004100 */
[----:B------:R-:W-:Y:S01]  /*19a0*/  FMUL.FTZ R18, R63, R34 ;  /* 0x000000223f127220 */ /* 0x000fe20000410000 */
[----:B------:R-:W-:Y:S01]  /*19b0*/  FMUL.FTZ R17, R56, R17 ;  /* 0x0000001138117220 */ /* 0x000fe20000410000 */
[----:B------:R-:W-:-:S02]  /*19c0*/  HADD2.F32 R65, -RZ, R19.H0_H0 ;  /* 0x20000013ff417230 */ /* 0x000fc40000004100 */
        /* <DEDUP_REMOVED lines=21> */
[----:B0-----:R-:W-:-:S02]  /*1b20*/  HADD2.F32 R90, -RZ, R20.H1_H1 ;  /* 0x30000014ff5a7230 */ /* 0x001fc40000004100 */
[----:B------:R-:W-:Y:S01]  /*1b30*/  FFMA.FTZ R72, R43, R72, 1 ;  /* 0x3f8000002b487423 */ /* 0x000fe20000010048 */
[----:B------:R-:W-:Y:S01]  /*1b40*/  FMUL.FTZ R19, R58, R19 ;  /* 0x000000133a137220 */ /* 0x000fe20000410000 */
[----:B------:R-:W-:Y:S01]  /*1b50*/  FMUL.FTZ R76, R75, R76 ;  /* 0x0000004c4b4c7220 */ /* 0x000fe20000410000 */
[--C-:B------:R-:W-:Y:S02]  /*1b60*/  HADD2.F32 R93, -RZ, R21.reuse.H0_H0 ;  /* 0x20000015ff5d7230 */ /* 0x100fe40000004100 */
[----:B------:R-:W-:Y:S01]  /*1b70*/  FADD.FTZ R75, -R91, 1 ;  /* 0x3f8000005b4b7421 */ /* 0x000fe20000010100 */
[----:B------:R-:W-:Y:S01]  /*1b80*/  FMUL.FTZ R19, R19, R72 ;  /* 0x0000004813137220 */ /* 0x000fe20000410000 */
[----:B------:R-:W-:Y:S02]  /*1b90*/  HADD2.F32 R72, -RZ, R20.H0_H0 ;  /* 0x20000014ff487230 */ /* 0x000fe40000004100 */
[----:B------:R-:W-:Y:S01]  /*1ba0*/  FMUL.FTZ R74, R28, R65 ;  /* 0x000000411c4a7220 */ /* 0x000fe20000410000 */
[----:B------:R-:W-:-:S02]  /*1bb0*/  HADD2.F32 R95, -RZ, R21.H1_H1 ;  /* 0x30000015ff5f7230 */ /* 0x000fc40000004100 */
[----:B------:R-:W-:Y:S01]  /*1bc0*/  FADD.FTZ R21, -R89, 1 ;  /* 0x3f80000059157421 */ /* 0x000fe20000010100 */
[--C-:B------:R-:W-:Y:S02]  /*1bd0*/  HADD2.F32 R97, -RZ, R22.reuse.H0_H0 ;  /* 0x20000016ff617230 */ /* 0x100fe40000004100 */
[----:B------:R-:W-:Y:S01]  /*1be0*/  FMUL.FTZ R20, R29, R72 ;  /* 0x000000481d147220 */ /* 0x000fe20000410000 */
[----:B------:R-:W-:Y:S02]  /*1bf0*/  HADD2.F32 R98, -RZ, R22.H1_H1 ;  /* 0x30000016ff627230 */ /* 0x000fe40000004100 */
        /* <DEDUP_REMOVED lines=39> */
[--C-:B------:R-:W-:Y:S01]  /*1e70*/  HADD2.F32 R77, -RZ, R5.reuse.H0_H0 ;  /* 0x20000005ff4d7230 */ /* 0x100fe20000004100 */
[----:B------:R-:W-:Y:S01]  /*1e80*/  F2FP.F16.F32.PACK_AB R22, R23, R22 ;  /* 0x000000161716723e */ /* 0x000fe200000000ff */
[----:B------:R-:W-:Y:S01]  /*1e90*/  HADD2.F32 R78, -RZ, R5.H1_H1 ;  /* 0x30000005ff4e7230 */ /* 0x000fe20000004100 */
[----:B------:R-:W-:Y:S01]  /*1ea0*/  F2FP.F16.F32.PACK_AB R19, R76, R73 ;  /* 0x000000494c13723e */ /* 0x000fe200000000ff */
[----:B------:R-:W-:Y:S01]  /*1eb0*/  BAR.SYNC.DEFER_BLOCKING 0x0 ;  /* 0x0000000000007b1d */ /* 0x000fe20000010000 */
[----:B------:R-:W-:Y:S01]  /*1ec0*/  F2FP.F16.F32.PACK_AB R20, R75, R20 ;  /* 0x000000144b14723e */ /* 0x000fe200000000ff */
[--C-:B------:R-:W-:Y:S01]  /*1ed0*/  HADD2.F32 R75, -RZ, R6.reuse.H0_H0 ;  /* 0x20000006ff4b7230 */ /* 0x100fe20000004100 */
[----:B------:R-:W-:Y:S01]  /*1ee0*/  F2FP.F16.F32.PACK_AB R21, R74, R21 ;  /* 0x000000154a15723e */ /* 0x000fe200000000ff */
[----:B------:R-:W-:Y:S01]  /*1ef0*/  HADD2.F32 R76, -RZ, R6.H1_H1 ;  /* 0x30000006ff4c7230 */ /* 0x000fe20000004100 */
[----:B------:R-:W-:Y:S01]  /*1f00*/  F2FP.F16.F32.PACK_AB R23, R82, R79 ;  /* 0x0000004f5217723e */ /* 0x000fe200000000ff */
[----:B------:R-:W-:-:S02]  /*1f10*/  HADD2.F32 R79, -RZ, R4.H0_H0 ;  /* 0x20000004ff4f7230 */ /* 0x000fc40000004100 */
[----:B------:R-:W-:Y:S01]  /*1f20*/  FMUL.FTZ R55, R2, R55 ;  /* 0x0000003702377220 */ /* 0x000fe20000410000 */
        /* <DEDUP_REMOVED lines=12> */
[----:B------:R-:W-:Y:S02]  /*1ff0*/  HADD2.F32 R82, -RZ, R11.H1_H1 ;  /* 0x3000000bff527230 */ /* 0x000fe40000004100 */
[----:B------:R-:W-:Y:S01]  /*2000*/  FMUL.FTZ R56, R62, R51 ;  /* 0x000000333e387220 */ /* 0x000fe20000410000 */
[----:B------:R-:W-:Y:S01]  /*2010*/  FMUL.FTZ R54, R63, R50 ;  /* 0x000000323f367220 */ /* 0x000fe20000410000 */
[----:B------:R-:W-:Y:S01]  /*2020*/  FMUL.FTZ R53, R36, R55 ;  /* 0x0000003724357220 */ /* 0x000fe20000410000 */
[----:B------:R0:W-:Y:S01]  /*2030*/  STS.128 [R121], R16 ;  /* 0x0000001079007388 */ /* 0x0001e20000000c00 */
[----:B------:R-:W-:Y:S01]  /*2040*/  FMUL.FTZ R49, R28, R42 ;  /* 0x0000002a1c317220 */ /* 0x000fe20000410000 */
[----:B------:R-:W-:Y:S01]  /*2050*/  FMUL.FTZ R48, R60, R68 ;  /* 0x000000443c307220 */ /* 0x000fe20000410000 */
[----:B------:R-:W-:Y:S01]  /*2060*/  FMUL.FTZ R29, R29, R10 ;  /* 0x0000000a1d1d7220 */ /* 0x000fe20000410000 */
[----:B------:R-:W-:Y:S01]  /*2070*/  STS.128 [R121+0x10], R20 ;  /* 0x0000101479007388 */ /* 0x000fe20000000c00 */
[----:B------:R-:W-:-:S03]  /*2080*/  NOP ;  /* 0x0000000000007918 */ /* 0x000fc60000000000 */
[----:B------:R-:W1:Y:S01]  /*2090*/  LDS.128 R4, [R122+0x200] ;  /* 0x000200007a047984 */ /* 0x000e620000000c00 */
[----:B------:R-:W-:Y:S01]  /*20a0*/  FMUL.FTZ R30, R30, R91 ;  /* 0x0000005b1e1e7220 */ /* 0x000fe20000410000 */
[----:B------:R-:W-:Y:S01]  /*20b0*/  FMUL.FTZ R31, R31, R92 ;  /* 0x0000005c1f1f7220 */ /* 0x000fe20000410000 */
[----:B------:R-:W-:Y:S01]  /*20c0*/  FMUL.FTZ R32, R32, R47 ;  /* 0x0000002f20207220 */ /* 0x000fe20000410000 */
[----:B------:R-:W2:Y:S01]  /*20d0*/  LDS.128 R12, [R122] ;  /* 0x000000007a0c7984 */ /* 0x000ea20000000c00 */
[----:B0-----:R-:W-:Y:S01]  /*20e0*/  FMUL.FTZ R18, R52, R101 ;  /* 0x0000006534127220 */ /* 0x001fe20000410000 */
[----:B------:R-:W-:Y:S01]  /*20f0*/  FMUL.FTZ R52, R37, R8 ;  /* 0x0000000825347220 */ /* 0x000fe20000410000 */
[----:B------:R-:W-:Y:S01]  /*2100*/  FMUL.FTZ R17, R38, R40 ;  /* 0x0000002826117220 */ /* 0x000fe20000410000 */
[----:B------:R-:W-:Y:S01]  /*2110*/  FMUL.FTZ R16, R39, R43 ;  /* 0x0000002b27107220 */ /* 0x000fe20000410000 */
[----:B------:R-:W-:Y:S01]  /*2120*/  FMUL.FTZ R25, R25, R18 ;  /* 0x0000001219197220 */ /* 0x000fe20000410000 */
[----:B------:R-:W-:Y:S01]  /*2130*/  FMUL.FTZ R26, R26, R9 ;  /* 0x000000091a1a7220 */ /* 0x000fe20000410000 */
[----:B-1----:R-:W-:Y:S04]  /*2140*/  STG.E.128 desc[UR32][R2.64+0x200], R4 ;  /* 0x0002000402007986 */ /* 0x002fe8000c101d20 */
[----:B--2---:R0:W-:Y:S02]  /*2150*/  STG.E.128 desc[UR32][R2.64], R12 ;  /* 0x0000000c02007986 */ /* 0x0041e4000c101d20 */
        /* <DEDUP_REMOVED lines=45> */
.L_x_15019:
        /* <DEDUP_REMOVED lines=19> */
[----:B-1----:R-:W-:Y:S01]  /*2560*/  UISETP.GE.AND UP0, UPT, UR8, 0x1, UPT ;  /* 0x000000010800788c */ /* 0x002fe2000bf06270 */
        /* <DEDUP_REMOVED lines=41> */
[----:B------:R-:W0:Y:S01]  /*2800*/  S2R R0, SR_TID.X ;  /* 0x0000000000007919 */ /* 0x000e220000002100 */
[----:B------:R-:W1:Y:S01]  /*2810*/  LDC R55, c[0x0][0x388] ;  /* 0x0000e200ff377b82 */ /* 0x000e620000000800 */
        /* <DEDUP_REMOVED lines=19> */
[----:B------:R-:W2:Y:S01]  /*2950*/  LDCU UR44, c[0x0][0x394] ;  /* 0x00007280ff2c77ac */ /* 0x000ea20008000800 */
[----:B------:R-:W3:Y:S01]  /*2960*/  LDCU UR45, c[0x0][0x38c] ;  /* 0x00007180ff2d77ac */ /* 0x000ee20008000800 */
[----:B------:R-:W4:Y:S01]  /*2970*/  LDCU.64 UR34, c[0x0][0x3c0] ;  /* 0x00007800ff2277ac */ /* 0x000f220008000a00 */
[----:B0-----:R-:W-:Y:S01]  /*2980*/  ISETP.EQ.AND P0, PT, R0, RZ, P0 ;  /* 0x000000ff0000720c */ /* 0x001fe20000702270 */
[----:B------:R-:W0:Y:S01]  /*2990*/  LDCU.64 UR36, c[0x0][0x440] ;  /* 0x00008800ff2477ac */ /* 0x000e220008000a00 */
[----:B------:R-:W0:Y:S01]  /*29a0*/  LDCU.64 UR38, c[0x0][0x3e0] ;  /* 0x00007c00ff2677ac */ /* 0x000e220008000a00 */
[----:B------:R-:W0:Y:S01]  /*29b0*/  LDCU.64 UR40, c[0x0][0x4d0] ;  /* 0x00009a00ff2877ac */ /* 0x000e220008000a00 */
[----:B------:R-:W0:Y:S01]  /*29c0*/  LDCU.64 UR42, c[0x0][0x4f0] ;  /* 0x00009e00ff2a77ac */ /* 0x000e220008000a00 */
[----:B------:R-:W0:Y:S01]  /*29d0*/  LDCU.128 UR12, c[0x0][0x3a0] ;  /* 0x00007400ff0c77ac */ /* 0x000e220008000c00 */
[----:B------:R-:W-:-:S07]  /*29e0*/  UMOV UR8, URZ ;  /* 0x000000ff00087c82 */ /* 0x000fce0008000000 */
.L_x_15100:
[----:B------:R-:W5:Y:S01]  /*29f0*/  S2R R0, SR_TID.X ;  /* 0x0000000000007919 */ /* 0x000f620000002100 */
[----:B----4-:R-:W-:-:S04]  /*2a00*/  UIMAD.WIDE.U32 UR10, UR8, UR34, URZ ;  /* 0x00000022080a72a5 */ /* 0x010fc8000f8e00ff */
[----:B------:R-:W-:Y:S02]  /*2a10*/  UIMAD UR9, UR8, UR35, UR11 ;  /* 0x00000023080972a4 */ /* 0x000fe4000f8e020b */
[----:B------:R-:W-:-:S04]  /*2a20*/  ULEA UR11, UP0, UR10, UR27, 0x1 ;  /* 0x0000001b0a0b7291 */ /* 0x000fc8000f8008ff */
[----:B------:R-:W-:Y:S02]  /*2a30*/  ULEA.HI.X UR10, UR10, UR28, UR9, 0x1, UP0 ;  /* 0x0000001c0a0a7291 */ /* 0x000fe400080f0c09 */
[----:B------:R-:W-:-:S03]  /*2a40*/  MOV R20, UR11 ;  /* 0x0000000b00147c02 */ /* 0x000fc60008000f00 */
[----:B0-----:R-:W0:Y:S01]  /*2a50*/  S2UR UR9, SR_CTAID.Y ;  /* 0x00000000000979c3 */ /* 0x001e220000002600 */
[----:B------:R-:W-:Y:S02]  /*2a60*/  MOV R21, UR10 ;  /* 0x0000000a00157c02 */ /* 0x000fe40008000f00 */
[----:B-1---5:R-:W-:-:S04]  /*2a70*/  SHF.L.U32 R2, R0, 0x2, RZ ;  /* 0x0000000200027819 */ /* 0x022fc800000006ff */
[----:B------:R-:W-:-:S04]  /*2a80*/  LOP3.LUT R3, R2, 0xf80, RZ, 0xc0, !PT ;  /* 0x00000f8002037812 */ /* 0x000fc800078ec0ff */
[----:B------:R-:W-:-:S05]  /*2a90*/  LOP3.LUT R23, R3, 0x1f, R124, 0xf8, !PT ;  /* 0x0000001f03177812 */ /* 0x000fca00078ef87c */
[----:B------:R-:W-:-:S05]  /*2aa0*/  IMAD.WIDE.U32 R20, R23, 0x10, R20 ;  /* 0x0000001017147825 */ /* 0x000fca00078e0014 */
[----:B------:R-:W4:Y:S04]  /*2ab0*/  LDG.E.128 R4, desc[UR32][R20.64] ;  /* 0x0000002014047981 */ /* 0x000f28000c1e1d00 */
[----:B------:R-:W5:Y:S04]  /*2ac0*/  LDG.E.128 R8, desc[UR32][R20.64+0x200] ;  /* 0x0002002014087981 */ /* 0x000f68000c1e1d00 */
[----:B--2---:R-:W2:Y:S04]  /*2ad0*/  LDG.E.128 R12, desc[UR32][R20.64+0x400] ;  /* 0x00040020140c7981 */ /* 0x004ea8000c1e1d00 */
[----:B------:R-:W3:Y:S01]  /*2ae0*/  LDG.E.128 R16, desc[UR32][R20.64+0x600] ;  /* 0x0006002014107981 */ /* 0x000ee2000c1e1d00 */
        /* <DEDUP_REMOVED lines=8> */
[----:B------:R-:W3:Y:S01]  /*2b70*/  LDG.E.64 R2, desc[UR32][R2.64] ;  /* 0x0000002002027981 */ /* 0x000ee2000c1e1b00 */
[----:B------:R-:W-:-:S04]  /*2b80*/  UIMAD.WIDE.U32 UR10, UR8, UR38, URZ ;  /* 0x00000026080a72a5 */ /* 0x000fc8000f8e00ff */
[----:B------:R-:W-:Y:S02]  /*2b90*/  UIMAD UR9, UR8, UR39, UR11 ;  /* 0x00000027080972a4 */ /* 0x000fe4000f8e020b */
[----:B------:R-:W-:-:S04]  /*2ba0*/  ULEA UR11, UP0, UR10, UR29, 0x1 ;  /* 0x0000001d0a0b7291 */ /* 0x000fc8000f8008ff */
[----:B------:R-:W-:Y:S02]  /*2bb0*/  ULEA.HI.X UR10, UR10, UR30, UR9, 0x1, UP0 ;  /* 0x0000001e0a0a7291 */ /* 0x000fe400080f0c09 */
[----:B------:R-:W-:-:S04]  /*2bc0*/  MOV R36, UR11 ;  /* 0x0000000b00247c02 */ /* 0x000fc80008000f00 */
[----:B------:R-:W-:-:S03]  /*2bd0*/  MOV R37, UR10 ;  /* 0x0000000a00257c02 */ /* 0x000fc60008000f00 */
[----:B------:R-:W-:Y:S01]  /*2be0*/  IMAD.WIDE.U32 R36, R23, 0x10, R36 ;  /* 0x0000001017247825 */ /* 0x000fe200078e0024 */
[----:B----4-:R0:W-:Y:S04]  /*2bf0*/  STS.128 [R122], R4 ;  /* 0x000000047a007388 */ /* 0x0101e80000000c00 */
[----:B-----5:R-:W-:Y:S04]  /*2c00*/  STS.128 [R122+0x200], R8 ;  /* 0x000200087a007388 */ /* 0x020fe80000000c00 */
[----:B--2---:R2:W-:Y:S04]  /*2c10*/  STS.128 [R122+0x400], R12 ;  /* 0x0004000c7a007388 */ /* 0x0045e80000000c00 */
[----:B---3--:R3:W-:Y:S01]  /*2c20*/  STS.128 [R122+0x600], R16 ;  /* 0x000600107a007388 */ /* 0x0087e20000000c00 */
[----:B------:R-:W-:-:S03]  /*2c30*/  NOP ;  /* 0x0000000000007918 */ /* 0x000fc60000000000 */
[----:B------:R-:W4:Y:S04]  /*2c40*/  LDG.E.128 R20, desc[UR32][R36.64] ;  /* 0x0000002024147981 */ /* 0x000f28000c1e1d00 */
        /* <DEDUP_REMOVED lines=11> */
[----:B------:R-:W-:-:S02]  /*2d00*/  R2UR UR46, R3 ;  /* 0x00000000032e72ca */ /* 0x000fc400000e0000 */
[----:B------:R-:W-:Y:S01]  /*2d10*/  R2UR UR11, R2 ;  /* 0x00000000020b72ca */ /* 0x000fe200000e0000 */
[----:B------:R-:W-:-:S10]  /*2d20*/  UIADD3 UR9, UPT, UPT, UR9, UR8, URZ ;  /* 0x0000000809097290 */ /* 0x000fd4000fffe0ff */
[----:B------:R-:W-:Y:S01]  /*2d30*/  FMUL.FTZ R3, R88, UR46 ;  /* 0x0000002e58037c20 */ /* 0x000fe20008410000 */
[----:B------:R-:W-:Y:S01]  /*2d40*/  FMUL.FTZ R2, R73, UR46 ;  /* 0x0000002e49027c20 */ /* 0x000fe20008410000 */
[----:B0-----:R-:W-:Y:S02]  /*2d50*/  ULEA UR31, UR10, UR31, 0x18 ;  /* 0x0000001f0a1f7291 */ /* 0x001fe4000f8ec0ff */
[----:B------:R-:W-:Y:S01]  /*2d60*/  FMUL.RZ R5, R3, 0.15915493667125701904 ;  /* 0x3e22f98303057820 */ /* 0x000fe2000040c000 */
[----:B------:R-:W-:Y:S01]  /*2d70*/  FMUL.FTZ R3, R85, UR46 ;  /* 0x0000002e55037c20 */ /* 0x000fe20008410000 */
[----:B--2---:R-:W-:Y:S01]  /*2d80*/  FMUL.RZ R12, R2, 0.15915493667125701904 ;  /* 0x3e22f983020c7820 */ /* 0x004fe2000040c000 */
        /* <DEDUP_REMOVED lines=22> */
[----:B---3--:R-:W-:Y:S01]  /*2ef0*/  MUFU.SIN R16, R5 ;  /* 0x0000000500107308 */ /* 0x008fe20000000400 */
[----:B0-----:R-:W-:Y:S01]  /*2f00*/  FMUL.RZ R11, R3, 0.15915493667125701904 ;  /* 0x3e22f983030b7820 */ /* 0x001fe2000040c000 */
[----:B------:R-:W-:-:S06]  /*2f10*/  FMUL.FTZ R3, R80, UR46 ;  /* 0x0000002e50037c20 */ /* 0x000fcc0008410000 */
[----:B------:R0:W-:Y:S08]  /*2f20*/  MUFU.COS R148, R5 ;  /* 0x0000000500947308 */ /* 0x0001f00000000000 */
[----:B------:R-:W-:Y:S01]  /*2f30*/  MUFU.SIN R18, R7 ;  /* 0x0000000700127308 */ /* 0x000fe20000000400 */
[----:B0-----:R-:W-:Y:S01]  /*2f40*/  FMUL.RZ R5, R3, 0.15915493667125701904 ;  /* 0x3e22f98303057820 */ /* 0x001fe2000040c000 */
[----:B------:R-:W-:-:S06]  /*2f50*/  FMUL.FTZ R3, R77, UR46 ;  /* 0x0000002e4d037c20 */ /* 0x000fcc0008410000 */
[----:B------:R0:W-:Y:S08]  /*2f60*/  MUFU.COS R146, R7 ;  /* 0x0000000700927308 */ /* 0x0001f00000000000 */
[----:B-1----:R-:W-:Y:S01]  /*2f70*/  MUFU.SIN R36, R9 ;  /* 0x0000000900247308 */ /* 0x002fe20000000400 */
        /* <DEDUP_REMOVED lines=39> */
[----:B------:R-:W3:Y:S01]  /*31f0*/  MUFU.EX2 R7, R7 ;  /* 0x0000000700077308 */ /* 0x000ee20000000800 */
[C---:B-1----:R-:W-:Y:S01]  /*3200*/  FMUL.FTZ R154, R5.reuse, R154 ;  /* 0x0000009a059a7220 */ /* 0x042fe20000410000 */
[----:B------:R-:W-:Y:S01]  /*3210*/  FMUL.FTZ R153, R5, R6 ;  /* 0x0000000605997220 */ /* 0x000fe20000410000 */
[----:B0-----:R-:W-:Y:S01]  /*3220*/  LEA R3, R123, R121, 0x5 ;  /* 0x000000797b037211 */ /* 0x001fe200078e28ff */
[----:B------:R-:W-:-:S04]  /*3230*/  FMUL.FTZ R5, R74, R2 ;  /* 0x000000024a057220 */ /* 0x000fc80000410000 */
[----:B------:R-:W0:Y:S01]  /*3240*/  MUFU.EX2 R9, R9 ;  /* 0x0000000900097308 */ /* 0x000e220000000800 */
[C---:B--2---:R-:W-:Y:S01]  /*3250*/  FMUL.FTZ R144, R143.reuse, R144 ;  /* 0x000000908f907220 */ /* 0x044fe20000410000 */
[----:B------:R-:W-:-:S06]  /*3260*/  FMUL.FTZ R143, R143, R36 ;  /* 0x000000248f8f7220 */ /* 0x000fcc0000410000 */
[----:B------:R-:W1:Y:S01]  /*3270*/  MUFU.EX2 R11, R11 ;  /* 0x0000000b000b7308 */ /* 0x000e620000000800 */
[C---:B---3--:R-:W-:Y:S01]  /*3280*/  FMUL.FTZ R151, R7.reuse, R8 ;  /* 0x0000000807977220 */ /* 0x048fe20000410000 */
        /* <DEDUP_REMOVED lines=20> */
[----:B------:R3:W4:Y:S01]  /*33d0*/  MUFU.EX2 R137, R17 ;  /* 0x0000001100897308 */ /* 0x0007220000000800 */
[C---:B--2---:R-:W-:Y:S01]  /*33e0*/  FMUL.FTZ R146, R145.reuse, R146 ;  /* 0x0000009291927220 */ /* 0x044fe20000410000 */
[----:B------:R-:W-:-:S06]  /*33f0*/  FMUL.FTZ R145, R145, R18 ;  /* 0x0000001291917220 */ /* 0x000fcc0000410000 */
[----:B------:R2:W5:Y:S01]  /*3400*/  MUFU.EX2 R141, R13 ;  /* 0x0000000d008d7308 */ /* 0x0005620000000800 */
[----:B---3--:R-:W-:Y:S01]  /*3410*/  LDS.128 R16, [R3+0x10] ;  /* 0x0000100003107984 */ /* 0x008fe20000000c00 */
[C---:B-1----:R-:W-:Y:S01]  /*3420*/  FMUL.FTZ R140, R139.reuse, R140 ;  /* 0x0000008c8b8c7220 */ /* 0x042fe20000410000 */
[----:B------:R-:W-:-:S05]  /*3430*/  FMUL.FTZ R139, R139, R126 ;  /* 0x0000007e8b8b7220 */ /* 0x000fca0000410000 */
[----:B------:R-:W1:Y:S01]  /*3440*/  MUFU.EX2 R37, R37 ;  /* 0x0000002500257308 */ /* 0x000e620000000800 */
[----:B--2---:R-:W2:Y:S01]  /*3450*/  LDS.128 R12, [R3] ;  /* 0x00000000030c7984 */ /* 0x004ea20000000c00 */
[C---:B----4-:R-:W-:Y:S01]  /*3460*/  FMUL.FTZ R138, R137.reuse, R138 ;  /* 0x0000008a898a7220 */ /* 0x050fe20000410000 */
        /* <DEDUP_REMOVED lines=32> */
[----:B------:R-:W-:Y:S02]  /*3670*/  HADD2.F32 R160, -RZ, R12.H1_H1 ;  /* 0x3000000cffa07230 */ /* 0x000fe40000004100 */
[--C-:B------:R-:W-:Y:S02]  /*3680*/  HADD2.F32 R157, -RZ, R13.reuse.H0_H0 ;  /* 0x2000000dff9d7230 */ /* 0x100fe40000004100 */
[----:B------:R-:W-:-:S02]  /*3690*/  HADD2.F32 R159, -RZ, R13.H1_H1 ;  /* 0x3000000dff9f7230 */ /* 0x000fc40000004100 */
[--C-:B------:R-:W-:Y:S02]  /*36a0*/  HADD2.F32 R162, -RZ, R14.reuse.H0_H0 ;  /* 0x2000000effa27230 */ /* 0x100fe40000004100 */
[----:B------:R-:W-:Y:S02]  /*36b0*/  HADD2.F32 R20, -RZ, R14.H1_H1 ;  /* 0x3000000eff147230 */ /* 0x000fe40000004100 */
[--C-:B------:R-:W-:Y:S02]  /*36c0*/  HADD2.F32 R21, -RZ, R15.reuse.H0_H0 ;  /* 0x2000000fff157230 */ /* 0x100fe40000004100 */
[----:B------:R-:W-:Y:S02]  /*36d0*/  HADD2.F32 R23, -RZ, R15.H1_H1 ;  /* 0x3000000fff177230 */ /* 0x000fe40000004100 */
[--C-:B-1----:R-:W-:Y:S01]  /*36e0*/  HADD2.F32 R34, -RZ, R4.reuse.H0_H0 ;  /* 0x20000004ff227230 */ /* 0x102fe20000004100 */
[----:B------:R-:W1:Y:S01]  /*36f0*/  LDS.128 R12, [R3+0x850] ;  /* 0x00085000030c7984 */ /* 0x000e620000000c00 */
[----:B------:R-:W-:-:S02]  /*3700*/  HADD2.F32 R164, -RZ, R4.H1_H1 ;  /* 0x30000004ffa47230 */ /* 0x000fc40000004100 */
[--C-:B------:R-:W-:Y:S02]  /*3710*/  HADD2.F32 R161, -RZ, R5.reuse.H0_H0 ;  /* 0x20000005ffa17230 */ /* 0x100fe40000004100 */
[----:B------:R-:W-:Y:S02]  /*3720*/  HADD2.F32 R163, -RZ, R5.H1_H1 ;  /* 0x30000005ffa37230 */ /* 0x000fe40000004100 */
[--C-:B------:R-:W-:Y:S02]  /*3730*/  HADD2.F32 R166, -RZ, R6.reuse.H0_H0 ;  /* 0x20000006ffa67230 */ /* 0x100fe40000004100 */
[----:B------:R-:W-:Y:S02]  /*3740*/  HADD2.F32 R168, -RZ, R6.H1_H1 ;  /* 0x30000006ffa87230 */ /* 0x000fe40000004100 */
[--C-:B------:R-:W-:Y:S02]  /*3750*/  HADD2.F32 R165, -RZ, R7.reuse.H0_H0 ;  /* 0x20000007ffa57230 */ /* 0x100fe40000004100 */
[----:B------:R-:W-:-:S02]  /*3760*/  HADD2.F32 R167, -RZ, R7.H1_H1 ;  /* 0x30000007ffa77230 */ /* 0x000fc40000004100 */
[----:B------:R3:W4:Y:S01]  /*3770*/  LDS.128 R4, [R3+0x870] ;  /* 0x0008700003047984 */ /* 0x0007220000000c00 */
[--C-:B-----5:R-:W-:Y:S02]  /*3780*/  HADD2.F32 R169, -RZ, R36.reuse.H0_H0 ;  /* 0x20000024ffa97230 */ /* 0x120fe40000004100 */
[----:B------:R-:W-:Y:S02]  /*3790*/  HADD2.F32 R171, -RZ, R36.H1_H1 ;  /* 0x30000024ffab7230 */ /* 0x000fe40000004100 */
[--C-:B------:R-:W-:Y:S02]  /*37a0*/  HADD2.F32 R36, -RZ, R38.reuse.H0_H0 ;  /* 0x20000026ff247230 */ /* 0x100fe40000004100 */
[----:B0-----:R-:W-:Y:S01]  /*37b0*/  FMUL.FTZ R170, R56, R169 ;  /* 0x000000a938aa7220 */ /* 0x001fe20000410000 */
[----:B------:R-:W-:Y:S02]  /*37c0*/  HADD2.F32 R172, -RZ, R38.H1_H1 ;  /* 0x30000026ffac7230 */ /* 0x000fe40000004100 */
[----:B------:R-:W-:Y:S01]  /*37d0*/  FMUL.FTZ R38, R87, R2 ;  /* 0x0000000257267220 */ /* 0x000fe20000410000 */
[----:B---3--:R-:W-:-:S02]  /*37e0*/  HADD2.F32 R3, -RZ, R39.H0_H0 ;  /* 0x20000027ff037230 */ /* 0x008fc40000004100 */
[----:B------:R-:W-:Y:S01]  /*37f0*/  FMUL.FTZ R169, R56, -R171 ;  /* 0x800000ab38a97220 */ /* 0x000fe20000410000 */
[----:B------:R-:W-:Y:S01]  /*3800*/  HADD2.F32 R175, -RZ, R39.H1_H1 ;  /* 0x30000027ffaf7230 */ /* 0x000fe20000004100 */
[----:B------:R-:W-:Y:S01]  /*3810*/  IADD3 R39, PT, PT, R0, 0x200, RZ ;  /* 0x0000020000277810 */ /* 0x000fe20007ffe0ff */
[--C-:B--2---:R-:W-:Y:S01]  /*3820*/  HADD2.F32 R174, -RZ, R8.reuse.H0_H0 ;  /* 0x20000008ffae7230 */ /* 0x104fe20000004100 */
[----:B------:R-:W0:Y:S01]  /*3830*/  MUFU.EX2 R38, R38 ;  /* 0x0000002600267308 */ /* 0x000e220000000800 */
[----:B------:R-:W-:Y:S01]  /*3840*/  HADD2.F32 R218, -RZ, R8.H1_H1 ;  /* 0x30000008ffda7230 */ /* 0x000fe20000004100 */
[----:B------:R-:W-:Y:S01]  /*3850*/  SEL R39, R39, UR9, P1 ;  /* 0x0000000927277c07 */ /* 0x000fe20008800000 */
[--C-:B------:R-:W-:Y:S02]  /*3860*/  HADD2.F32 R217, -RZ, R9.reuse.H0_H0 ;  /* 0x20000009ffd97230 */ /* 0x100fe40000004100 */
[----:B------:R-:W-:Y:S01]  /*3870*/  FMUL.FTZ R219, R47, R174 ;  /* 0x000000ae2fdb7220 */ /* 0x000fe20000410000 */
[----:B------:R-:W-:Y:S01]  /*3880*/  HADD2.F32 R179, -RZ, R9.H1_H1 ;  /* 0x30000009ffb37230 */ /* 0x000fe20000004100 */
[----:B------:R-:W-:Y:S01]  /*3890*/  LEA R178, R39, UR31, 0x3 ;  /* 0x0000001f27b27c11 */ /* 0x000fe2000f8e18ff */
[----:B------:R-:W-:-:S02]  /*38a0*/  HADD2.F32 R173, -RZ, R37.H0_H0 ;  /* 0x20000025ffad7230 */ /* 0x000fc40000004100 */
[----:B------:R-:W-:Y:S01]  /*38b0*/  FMUL.FTZ R218, R47, -R218 ;  /* 0x800000da2fda7220 */ /* 0x000fe20000410000 */
[----:B------:R-:W-:Y:S02]  /*38c0*/  HADD2.F32 R37, -RZ, R37.H1_H1 ;  /* 0x30000025ff257230 */ /* 0x000fe40000004100 */
[----:B------:R-:W-:Y:S01]  /*38d0*/  FMUL.FTZ R217, R46, R217 ;  /* 0x000000d92ed97220 */ /* 0x000fe20000410000 */
[----:B-1----:R-:W-:Y:S02]  /*38e0*/  HADD2.F32 R204, -RZ, R12.H0_H0 ;  /* 0x2000000cffcc7230 */ /* 0x002fe40000004100 */
[----:B------:R-:W-:Y:S01]  /*38f0*/  FMUL.FTZ R39, R54, R173 ;  /* 0x000000ad36277220 */ /* 0x000fe20000410000 */
[----:B------:R-:W-:Y:S02]  /*3900*/  HADD2.F32 R205, -RZ, R13.H0_H0 ;  /* 0x2000000dffcd7230 */ /* 0x000fe40000004100 */
[----:B------:R-:W-:Y:S01]  /*3910*/  FMUL.FTZ R216, R46, -R179 ;  /* 0x800000b32ed87220 */ /* 0x000fe20000410000 */
[----:B------:R-:W-:-:S02]  /*3920*/  HADD2.F32 R176, -RZ, R10.H0_H0 ;  /* 0x2000000affb07230 */ /* 0x000fc40000004100 */
[----:B------:R-:W-:Y:S01]  /*3930*/  FMUL.FTZ R204, R51, R204 ;  /* 0x000000cc33cc7220 */ /* 0x000fe20000410000 */
[C---:B0-----:R-:W-:Y:S01]  /*3940*/  FMUL.FTZ R8, R38.reuse, R183 ;  /* 0x000000b726087220 */ /* 0x041fe20000410000 */
[----:B------:R-:W-:Y:S01]  /*3950*/  FMUL.FTZ R9, R38, R181 ;  /* 0x000000b526097220 */ /* 0x000fe20000410000 */
[----:B------:R-:W-:Y:S02]  /*3960*/  HADD2.F32 R214, -RZ, R10.H1_H1 ;  /* 0x3000000affd67230 */ /* 0x000fe40000004100 */
[----:B------:R-:W-:Y:S01]  /*3970*/  FMUL.FTZ R38, R54, -R37 ;  /* 0x8000002536267220 */ /* 0x000fe20000410000 */
[----:B------:R-:W-:Y:S02]  /*3980*/  HADD2.F32 R213, -RZ, R11.H0_H0 ;  /* 0x2000000bffd57230 */ /* 0x000fe40000004100 */
[----:B------:R-:W-:Y:S01]  /*3990*/  FMUL.FTZ R37, R53, R36 ;  /* 0x0000002435257220 */ /* 0x000fe20000410000 */
[----:B------:R-:W-:Y:S01]  /*39a0*/  HADD2.F32 R12, -RZ, R12.H1_H1 ;  /* 0x3000000cff0c7230 */ /* 0x000fe20000004100 */
[----:B------:R0:W-:Y:S01]  /*39b0*/  STS.64 [R178+0x35d0], R8 ;  /* 0x0035d008b2007388 */ /* 0x0001e20000000a00 */
[----:B------:R-:W-:-:S02]  /*39c0*/  HADD2.F32 R13, -RZ, R13.H1_H1 ;  /* 0x3000000dff0d7230 */ /* 0x000fc40000004100 */
[----:B------:R-:W-:Y:S01]  /*39d0*/  FMUL.FTZ R36, R53, -R172 ;  /* 0x800000ac35247220 */ /* 0x000fe20000410000 */
[----:B----4-:R-:W-:Y:S02]  /*39e0*/  HADD2.F32 R209, -RZ, R5.H0_H0 ;  /* 0x20000005ffd17230 */ /* 0x010fe40000004100 */
[----:B------:R-:W-:Y:S01]  /*39f0*/  FMUL.FTZ R203, R51, -R12 ;  /* 0x8000000c33cb7220 */ /* 0x000fe20000410000 */
[----:B------:R-:W-:Y:S02]  /*3a00*/  HADD2.F32 R224, -RZ, R6.H0_H0 ;  /* 0x20000006ffe07230 */ /* 0x000fe40000004100 */
[C---:B------:R-:W-:Y:S01]  /*3a10*/  FMUL.FTZ R205, R50.reuse, R205 ;  /* 0x000000cd32cd7220 */ /* 0x040fe20000410000 */
[--C-:B------:R-:W-:Y:S02]  /*3a20*/  HADD2.F32 R222, -RZ, R14.reuse.H0_H0 ;  /* 0x2000000effde7230 */ /* 0x100fe40000004100 */
[----:B------:R-:W-:Y:S01]  /*3a30*/  FMUL.FTZ R206, R50, -R13 ;  /* 0x8000000d32ce7220 */ /* 0x000fe20000410000 */
[----:B------:R-:W-:-:S02]  /*3a40*/  HADD2.F32 R2, -RZ, R14.H1_H1 ;  /* 0x3000000eff027230 */ /* 0x000fc40000004100 */
[C---:B------:R-:W-:Y:S01]  /*3a50*/  FMUL.FTZ R14, R52.reuse, -R175 ;  /* 0x800000af340e7220 */ /* 0x040fe20000410000 */
[--C-:B------:R-:W-:Y:S02]  /*3a60*/  HADD2.F32 R221, -RZ, R15.reuse.H0_H0 ;  /* 0x2000000fffdd7230 */ /* 0x100fe40000004100 */
[C---:B------:R-:W-:Y:S01]  /*3a70*/  FMUL.FTZ R222, R49.reuse, R222 ;  /* 0x000000de31de7220 */ /* 0x040fe20000410000 */
[----:B------:R-:W-:Y:S02]  /*3a80*/  HADD2.F32 R177, -RZ, R15.H1_H1 ;  /* 0x3000000fffb17230 */ /* 0x000fe40000004100 */
[----:B------:R-:W-:Y:S01]  /*3a90*/  FMUL.FTZ R15, R52, R3 ;  /* 0x00000003340f7220 */ /* 0x000fe20000410000 */
[----:B------:R-:W-:Y:S02]  /*3aa0*/  HADD2.F32 R11, -RZ, R11.H1_H1 ;  /* 0x3000000bff0b7230 */ /* 0x000fe40000004100 */
[----:B------:R-:W-:Y:S01]  /*3ab0*/  FMUL.FTZ R207, R49, -R2 ;  /* 0x8000000231cf7220 */ /* 0x000fe20000410000 */
[----:B------:R-:W-:-:S02]  /*3ac0*/  HADD2.F32 R10, -RZ, R4.H0_H0 ;  /* 0x20000004ff0a7230 */ /* 0x000fc40000004100 */
[C---:B------:R-:W-:Y:S01]  /*3ad0*/  FMUL.FTZ R221, R48.reuse, R221 ;  /* 0x000000dd30dd7220 */ /* 0x040fe20000410000 */
[----:B------:R-:W-:Y:S02]  /*3ae0*/  HADD2.F32 R210, -RZ, R4.H1_H1 ;  /* 0x30000004ffd27230 */ /* 0x000fe40000004100 */
[----:B------:R-:W-:Y:S01]  /*3af0*/  FMUL.FTZ R220, R48, -R177 ;  /* 0x800000b130dc7220 */ /* 0x000fe20000410000 */
[----:B------:R-:W-:Y:S02]  /*3b00*/  HADD2.F32 R5, -RZ, R5.H1_H1 ;  /* 0x30000005ff057230 */ /* 0x000fe40000004100 */
[C---:B------:R-:W-:Y:S01]  /*3b10*/  FMUL.FTZ R215, R45.reuse, R176 ;  /* 0x000000b02dd77220 */ /* 0x040fe20000410000 */
[----:B------:R-:W-:Y:S02]  /*3b20*/  HADD2.F32 R6, -RZ, R6.H1_H1 ;  /* 0x30000006ff067230 */ /* 0x000fe40000004100 */
[----:B------:R-:W-:Y:S01]  /*3b30*/  FMUL.FTZ R214, R45, -R214 ;  /* 0x800000d62dd67220 */ /* 0x000fe20000410000 */
[----:B------:R-:W-:-:S02]  /*3b40*/  HADD2.F32 R227, -RZ, R7.H0_H0 ;  /* 0x20000007ffe37230 */ /* 0x000fc40000004100 */
[C---:B------:R-:W-:Y:S01]  /*3b50*/  FMUL.FTZ R213, R44.reuse, R213 ;  /* 0x000000d52cd57220 */ /* 0x040fe20000410000 */
        /* <DEDUP_REMOVED lines=29> */
.L_x_15022:
[----:B------:R-:W-:-:S06]  /*3d30*/  LEA R2, R0, UR31, 0x3 ;  /* 0x0000001f00027c11 */ /* 0x000fcc000f8e18ff */
[----:B------:R-:W0:Y:S02]  /*3d40*/  LDS.64 R2, [R2+0x45d8] ;  /* 0x0045d80002027984 */ /* 0x000e240000000a00 */
.L_x_15023:
[----:B------:R-:W-:Y:S05]  /*3d50*/  BSYNC.RECONVERGENT B0 ;  /* 0x0000000000007941 */ /* 0x000fea0003800200 */
.L_x_15021:
        /* <DEDUP_REMOVED lines=540> */
.L_x_15025:
[----:B------:R-:W-:Y:S05]  /*5f20*/  BSYNC.RECONVERGENT B0 ;  /* 0x0000000000007941 */ /* 0x000fea0003800200 */
.L_x_15024:
        /* <DEDUP_REMOVED lines=16> */
.L_x_15027:
[----:B------:R-:W-:Y:S05]  /*6030*/  BSYNC.RECONVERGENT B0 ;  /* 0x0000000000007941 */ /* 0x000fea0003800200 */
.L_x_15026:
        /* <DEDUP_REMOVED lines=16> */
.L_x_15029:
[----:B------:R-:W-:Y:S05]  /*6140*/  BSYNC.RECONVERGENT B0 ;  /* 0x0000000000007941 */ /* 0x000fea0003800200 */
.L_x_15028:
        /* <DEDUP_REMOVED lines=16> */
.L_x_15031:
[----:B------:R-:W-:Y:S05]  /*6250*/  BSYNC.RECONVERGENT B0 ;  /* 0x0000000000007941 */ /* 0x000fea0003800200 */
.L_x_15030:
        /* <DEDUP_REMOVED lines=20> */
.L_x_15033:
[----:B------:R-:W-:Y:S05]  /*63a0*/  BSYNC.RECONVERGENT B0 ;  /* 0x0000000000007941 */ /* 0x000fea0003800200 */
.L_x_15032:
        /* <DEDUP_REMOVED lines=513> */
[----:B------:R-:W-:Y:S01]  /*83c0*/  IADD3 R213, PT, PT, R0, 0x220, RZ ;  /* 0x0000022000d57810 */ /* 0x000fe20007ffe0ff */
[----:B------:R-:W-:Y:S01]  /*83d0*/  FMUL.FTZ R230, R54, R194 ;  /* 0x000000c236e67220 */ /* 0x000fe20000410000 */
[C---:B------:R-:W-:Y:S01]  /*83e0*/  IADD3 R215, PT, PT, R0.reuse, 0x240, RZ ;  /* 0x0000024000d77810 */ /* 0x040fe20007ffe0ff */
[----:B------:R1:W-:Y:S01]  /*83f0*/  STS [R7+0x1088], R148 ;  /* 0x0010889407007388 */ /* 0x0003e20000000800 */
        /* <DEDUP_REMOVED lines=14> */
[----:B------:R-:W-:Y:S01]  /*84e0*/  IADD3 R241, PT, PT, R0, 0x3e0, RZ ;  /* 0x000003e000f17810 */ /* 0x000fe20007ffe0ff */
[C---:B------:R-:W-:Y:S01]  /*84f0*/  FMUL.FTZ R182, R48.reuse, R182 ;  /* 0x000000b630b67220 */ /* 0x040fe20000410000 */
[----:B------:R-:W-:Y:S01]  /*8500*/  LEA.HI R151, R151, R0, RZ, 0x1b ;  /* 0x0000000097977211 */ /* 0x000fe200078fd8ff */
[----:B------:R-:W-:Y:S01]  /*8510*/  FMUL.FTZ R180, R48, -R180 ;  /* 0x800000b430b47220 */ /* 0x000fe20000410000 */
[----:B------:R-:W-:Y:S01]  /*8520*/  LEA.HI R153, R153, R0, RZ, 0x1b ;  /* 0x0000000099997211 */ /* 0x000fe200078fd8ff */
[----:B------:R-:W-:Y:S01]  /*8530*/  FMUL.FTZ R176, R46, -R176 ;  /* 0x800000b02eb07220 */ /* 0x000fe20000410000 */
[----:B------:R-:W-:Y:S01]  /*8540*/  LEA.HI R133, R133, R0, RZ, 0x1b ;  /* 0x0000000085857211 */ /* 0x000fe200078fd8ff */
[C---:B------:R-:W-:Y:S01]  /*8550*/  FMUL.FTZ R172, R44.reuse, R172 ;  /* 0x000000ac2cac7220 */ /* 0x040fe20000410000 */
[-C--:B------:R-:W-:Y:S01]  /*8560*/  LEA.HI R137, R137, R0.reuse, RZ, 0x1b ;  /* 0x0000000089897211 */ /* 0x080fe200078fd8ff */
[----:B------:R-:W-:Y:S01]  /*8570*/  FMUL.FTZ R232, R53, R191 ;  /* 0x000000bf35e87220 */ /* 0x000fe20000410000 */
[-C--:B------:R-:W-:Y:S01]  /*8580*/  LEA.HI R139, R139, R0.reuse, RZ, 0x1b ;  /* 0x000000008b8b7211 */ /* 0x080fe200078fd8ff */
[----:B------:R-:W-:Y:S01]  /*8590*/  FMUL.FTZ R234, R53, -R193 ;  /* 0x800000c135ea7220 */ /* 0x000fe20000410000 */
[----:B------:R-:W-:Y:S01]  /*85a0*/  LEA.HI R141, R141, R0, RZ, 0x1b ;  /* 0x000000008d8d7211 */ /* 0x000fe200078fd8ff */
[----:B------:R-:W-:Y:S01]  /*85b0*/  FMUL.FTZ R174, R44, -R174 ;  /* 0x800000ae2cae7220 */ /* 0x000fe20000410000 */
[----:B------:R-:W-:Y:S01]  /*85c0*/  LEA.HI R143, R143, R0, RZ, 0x1b ;  /* 0x000000008f8f7211 */ /* 0x000fe200078fd8ff */
[C---:B------:R-:W-:Y:S01]  /*85d0*/  FMUL.FTZ R196, R42.reuse, R196 ;  /* 0x000000c42ac47220 */ /* 0x040fe20000410000 */
        /* <DEDUP_REMOVED lines=101> */
[C---:B-1----:R-:W-:Y:S01]  /*8c30*/  FMUL.FTZ R226, R51.reuse, R187 ;  /* 0x000000bb33e27220 */ /* 0x042fe20000410000 */
        /* <DEDUP_REMOVED lines=10> */
[----:B--2---:R-:W-:Y:S01]  /*8ce0*/  FMUL.FTZ R190, R47, -R181 ;  /* 0x800000b52fbe7220 */ /* 0x004fe20000410000 */
        /* <DEDUP_REMOVED lines=63> */
.L_x_15035:
[----:B------:R-:W-:Y:S05]  /*90e0*/  BSYNC.RECONVERGENT B0 ;  /* 0x0000000000007941 */ /* 0x000fea0003800200 */
.L_x_15034:
[----:B------:R-:W0:Y:S01]  /*90f0*/  LDS R167, [R167+0x2180] ;  /* 0x00218000a7a77984 */ /* 0x000e220000000800 */
[----:B------:R-:W-:Y:S04]  /*9100*/  BSSY.RECONVERGENT B0, `(.L_x_15036) ;  /* 0x0000004000007945 */ /* 0x000fe80003800200 */
[----:B------:R-:W-:Y:S05]  /*9110*/  @!P2 BRA `(.L_x_15037) ;  /* 0x000000000008a947 */ /* 0x000fea0003800000 */
[----:B------:R2:W-:Y:S04]  /*9120*/  REDG.E.ADD.F32.FTZ.RN.STRONG.GPU desc[UR32][R2.64+0x80], R218 ;  /* 0x000080da020079a6 */ /* 0x0005e8000c12f320 */
[----:B0-----:R2:W-:Y:S02]  /*9130*/  REDG.E.ADD.F32.FTZ.RN.STRONG.GPU desc[UR32][R4.64+0x80], R167 ;  /* 0x000080a7040079a6 */ /* 0x0015e4000c12f320 */
.L_x_15037:
[----:B------:R-:W-:Y:S05]  /*9140*/  BSYNC.RECONVERGENT B0 ;  /* 0x0000000000007941 */ /* 0x000fea0003800200 */
.L_x_15036:
        /* <DEDUP_REMOVED lines=11> */
.L_x_15039:
[----:B------:R-:W-:Y:S05]  /*9200*/  BSYNC.RECONVERGENT B0 ;  /* 0x0000000000007941 */ /* 0x000fea0003800200 */
.L_x_15038:
[----:B------:R-:W4:Y:S01]  /*9210*/  LDS R165, [R165+0x2280] ;  /* 0x00228000a5a57984 */ /* 0x000f220000000800 */
[----:B------:R-:W-:Y:S04]  /*9220*/  BSSY.RECONVERGENT B0, `(.L_x_15040) ;  /* 0x0000004000007945 */ /* 0x000fe80003800200 */
[----:B------:R-:W-:Y:S05]  /*9230*/  @!P1 BRA `(.L_x_15041) ;  /* 0x0000000000089947 */ /* 0x000fea0003800000 */
[----:B------:R0:W-:Y:S04]  /*9240*/  REDG.E.ADD.F32.FTZ.RN.STRONG.GPU desc[UR32][R2.64+0x180], R214 ;  /* 0x000180d6020079a6 */ /* 0x0001e8000c12f320 */
[----:B----4-:R0:W-:Y:S02]  /*9250*/  REDG.E.ADD.F32.FTZ.RN.STRONG.GPU desc[UR32][R4.64+0x180], R165 ;  /* 0x000180a5040079a6 */ /* 0x0101e4000c12f320 */
.L_x_15041:
[----:B------:R-:W-:Y:S05]  /*9260*/  BSYNC.RECONVERGENT B0 ;  /* 0x0000000000007941 */ /* 0x000fea0003800200 */
.L_x_15040:
[----:B0---4-:R0:W4:Y:S01]  /*9270*/  LDS R165, [R164+0x2300] ;  /* 0x00230000a4a57984 */ /* 0x0111220000000800 */
[----:B------:R-:W-:Y:S04]  /*9280*/  BSSY.RECONVERGENT B0, `(.L_x_15042) ;  /* 0x0000004000007945 */ /* 0x000fe80003800200 */
[----:B------:R-:W-:Y:S05]  /*9290*/  @!P2 BRA `(.L_x_15043) ;  /* 0x000000000008a947 */ /* 0x000fea0003800000 */
[----:B------:R0:W-:Y:S04]  /*92a0*/  REDG.E.ADD.F32.FTZ.RN.STRONG.GPU desc[UR32][R2.64+0x200], R212 ;  /* 0x000200d4020079a6 */ /* 0x0001e8000c12f320 */
[----:B----4-:R0:W-:Y:S02]  /*92b0*/  REDG.E.ADD.F32.FTZ.RN.STRONG.GPU desc[UR32][R4.64+0x200], R165 ;  /* 0x000200a5040079a6 */ /* 0x0101e4000c12f320 */
.L_x_15043:
[----:B------:R-:W-:Y:S05]  /*92c0*/  BSYNC.RECONVERGENT B0 ;  /* 0x0000000000007941 */ /* 0x000fea0003800200 */
.L_x_15042:
[----:B------:R-:W0:Y:S01]  /*92d0*/  LDS R163, [R163+0x2380] ;  /* 0x00238000a3a37984 */ /* 0x000e220000000800 */
[----:B------:R-:W-:Y:S04]  /*92e0*/  BSSY.RECONVERGENT B0, `(.L_x_15044) ;  /* 0x0000004000007945 */ /* 0x000fe80003800200 */
[----:B------:R-:W-:Y:S05]  /*92f0*/  @!P3 BRA `(.L_x_15045) ;  /* 0x000000000008b947 */ /* 0x000fea0003800000 */
[----:B------:R1:W-:Y:S04]  /*9300*/  REDG.E.ADD.F32.FTZ.RN.STRONG.GPU desc[UR32][R2.64+0x280], R210 ;  /* 0x000280d2020079a6 */ /* 0x0003e8000c12f320 */
[----:B0-----:R1:W-:Y:S02]  /*9310*/  REDG.E.ADD.F32.FTZ.RN.STRONG.GPU desc[UR32][R4.64+0x280], R163 ;  /* 0x000280a3040079a6 */ /* 0x0013e4000c12f320 */
.L_x_15045:
[----:B------:R-:W-:Y:S05]  /*9320*/  BSYNC.RECONVERGENT B0 ;  /* 0x0000000000007941 */ /* 0x000fea0003800200 */
.L_x_15044:
[----:B------:R-:W0:Y:S01]  /*9330*/  LDS R161, [R161+0x2400] ;  /* 0x00240000a1a17984 */ /* 0x000e220000000800 */
[----:B------:R-:W-:Y:S04]  /*9340*/  BSSY.RECONVERGENT B0, `(.L_x_15046) ;  /* 0x0000004000007945 */ /* 0x000fe80003800200 */
[----:B------:R-:W-:Y:S05]  /*9350*/  @!P4 BRA `(.L_x_15047) ;  /* 0x000000000008c947 */ /* 0x000fea0003800000 */
[----:B------:R1:W-:Y:S04]  /*9360*/  REDG.E.ADD.F32.FTZ.RN.STRONG.GPU desc[UR32][R2.64+0x300], R208 ;  /* 0x000300d0020079a6 */ /* 0x0003e8000c12f320 */
[----:B0-----:R1:W-:Y:S02]  /*9370*/  REDG.E.ADD.F32.FTZ.RN.STRONG.GPU desc[UR32][R4.64+0x300], R161 ;  /* 0x000300a1040079a6 */ /* 0x0013e4000c12f320 */
.L_x_15047:
[----:B------:R-:W-:Y:S05]  /*9380*/  BSYNC.RECONVERGENT B0 ;  /* 0x0000000000007941 */ /* 0x000fea0003800200 */
.L_x_15046:
[----:B01----:R0:W1:Y:S01]  /*9390*/  LDS R161, [R156+0x2480] ;  /* 0x002480009ca17984 */ /* 0x0030620000000800 */
[----:B------:R-:W-:Y:S04]  /*93a0*/  BSSY.RECONVERGENT B0, `(.L_x_15048) ;  /* 0x0000004000007945 */ /* 0x000fe80003800200 */
[----:B------:R-:W-:Y:S05]  /*93b0*/  @!P5 BRA `(.L_x_15049) ;  /* 0x000000000008d947 */ /* 0x000fea0003800000 */
[----:B------:R0:W-:Y:S04]  /*93c0*/  REDG.E.ADD.F32.FTZ.RN.STRONG.GPU desc[UR32][R2.64+0x380], R194 ;  /* 0x000380c2020079a6 */ /* 0x0001e8000c12f320 */
[----:B-1----:R0:W-:Y:S02]  /*93d0*/  REDG.E.ADD.F32.FTZ.RN.STRONG.GPU desc[UR32][R4.64+0x380], R161 ;  /* 0x000380a1040079a6 */ /* 0x0021e4000c12f320 */
.L_x_15049:
[----:B------:R-:W-:Y:S05]  /*93e0*/  BSYNC.RECONVERGENT B0 ;  /* 0x0000000000007941 */ /* 0x000fea0003800200 */
.L_x_15048:
        /* <DEDUP_REMOVED lines=11> */
.L_x_15051:
[----:B------:R-:W-:Y:S05]  /*94a0*/  BSYNC.RECONVERGENT B0 ;  /* 0x0000000000007941 */ /* 0x000fea0003800200 */
.L_x_15050:
[----:B0-----:R0:W0:Y:S01]  /*94b0*/  LDS R155, [R154+0x2580] ;  /* 0x002580009a9b7984 */ /* 0x0010220000000800 */
[----:B------:R-:W-:Y:S04]  /*94c0*/  BSSY.RECONVERGENT B0, `(.L_x_15052) ;  /* 0x0000004000007945 */ /* 0x000fe80003800200 */
[----:B------:R-:W-:Y:S05]  /*94d0*/  @!P1 BRA `(.L_x_15053) ;  /* 0x0000000000089947 */ /* 0x000fea0003800000 */
[----:B------:R1:W-:Y:S04]  /*94e0*/  REDG.E.ADD.F32.FTZ.RN.STRONG.GPU desc[UR32][R2.64+0x480], R249 ;  /* 0x000480f9020079a6 */ /* 0x0003e8000c12f320 */
[----:B0-----:R0:W-:Y:S02]  /*94f0*/  REDG.E.ADD.F32.FTZ.RN.STRONG.GPU desc[UR32][R4.64+0x480], R155 ;  /* 0x0004809b040079a6 */ /* 0x0011e4000c12f320 */
.L_x_15053:
[----:B------:R-:W-:Y:S05]  /*9500*/  BSYNC.RECONVERGENT B0 ;  /* 0x0000000000007941 */ /* 0x000fea0003800200 */
.L_x_15052:
[----:B------:R-:W0:Y:S01]  /*9510*/  LDS R153, [R153+0x2600] ;  /* 0x0026000099997984 */ /* 0x000e220000000800 */
[----:B------:R-:W-:Y:S04]  /*9520*/  BSSY.RECONVERGENT B0, `(.L_x_15054) ;  /* 0x0000004000007945 */ /* 0x000fe80003800200 */
[----:B------:R-:W-:Y:S05]  /*9530*/  @!P2 BRA `(.L_x_15055) ;  /* 0x000000000008a947 */ /* 0x000fea0003800000 */
[----:B------:R1:W-:Y:S04]  /*9540*/  REDG.E.ADD.F32.FTZ.RN.STRONG.GPU desc[UR32][R2.64+0x500], R247 ;  /* 0x000500f7020079a6 */ /* 0x0003e8000c12f320 */
[----:B0-----:R0:W-:Y:S02]  /*9550*/  REDG.E.ADD.F32.FTZ.RN.STRONG.GPU desc[UR32][R4.64+0x500], R153 ;  /* 0x00050099040079a6 */ /* 0x0011e4000c12f320 */
.L_x_15055:
[----:B------:R-:W-:Y:S05]  /*9560*/  BSYNC.RECONVERGENT B0 ;  /* 0x0000000000007941 */ /* 0x000fea0003800200 */
.L_x_15054:
[----:B0-----:R0:W0:Y:S01]  /*9570*/  LDS R153, [R152+0x2680] ;  /* 0x0026800098997984 */ /* 0x0010220000000800 */
[----:B------:R-:W-:Y:S04]  /*9580*/  BSSY.RECONVERGENT B0, `(.L_x_15056) ;  /* 0x0000004000007945 */ /* 0x000fe80003800200 */
[----:B------:R-:W-:Y:S05]  /*9590*/  @!P3 BRA `(.L_x_15057) ;  /* 0x000000000008b947 */ /* 0x000fea0003800000 */
[----:B------:R1:W-:Y:S04]  /*95a0*/  REDG.E.ADD.F32.FTZ.RN.STRONG.GPU desc[UR32][R2.64+0x580], R245 ;  /* 0x000580f5020079a6 */ /* 0x0003e8000c12f320 */
[----:B0-----:R0:W-:Y:S02]  /*95b0*/  REDG.E.ADD.F32.FTZ.RN.STRONG.GPU desc[UR32][R4.64+0x580], R153 ;  /* 0x00058099040079a6 */ /* 0x0011e4000c12f320 */
.L_x_15057:
[----:B------:R-:W-:Y:S05]  /*95c0*/  BSYNC.RECONVERGENT B0 ;  /* 0x0000000000007941 */ /* 0x000fea0003800200 */
.L_x_15056:
[----:B------:R-:W0:Y:S01]  /*95d0*/  LDS R151, [R151+0x2700] ;  /* 0x0027000097977984 */ /* 0x000e220000000800 */
[----:B------:R-:W-:Y:S04]  /*95e0*/  BSSY.RECONVERGENT B0, `(.L_x_15058) ;  /* 0x0000004000007945 */ /* 0x000fe80003800200 */
[----:B------:R-:W-:Y:S05]  /*95f0*/  @!P4 BRA `(.L_x_15059) ;  /* 0x000000000008c947 */ /* 0x000fea0003800000 */
[----:B------:R1:W-:Y:S04]  /*9600*/  REDG.E.ADD.F32.FTZ.RN.STRONG.GPU desc[UR32][R2.64+0x600], R243 ;  /* 0x000600f3020079a6 */ /* 0x0003e8000c12f320 */
[----:B0-----:R0:W-:Y:S02]  /*9610*/  REDG.E.ADD.F32.FTZ.RN.STRONG.GPU desc[UR32][R4.64+0x600], R151 ;  /* 0x00060097040079a6 */ /* 0x0011e4000c12f320 */
.L_x_15059:
[----:B------:R-:W-:Y:S05]  /*9620*/  BSYNC.RECONVERGENT B0 ;  /* 0x0000000000007941 */ /* 0x000fea0003800200 */
.L_x_15058:
[----:B0-----:R0:W0:Y:S01]  /*9630*/  LDS R151, [R150+0x2780] ;  /* 0x0027800096977984 */ /* 0x0010220000000800 */
[----:B------:R-:W-:Y:S04]  /*9640*/  BSSY.RECONVERGENT B0, `(.L_x_15060) ;  /* 0x0000004000007945 */ /* 0x000fe80003800200 */
[----:B------:R-:W-:Y:S05]  /*9650*/  @!P5 BRA `(.L_x_15061) ;  /* 0x000000000008d947 */ /* 0x000fea0003800000 */
[----:B------:R1:W-:Y:S04]  /*9660*/  REDG.E.ADD.F32.FTZ.RN.STRONG.GPU desc[UR32][R2.64+0x680], R241 ;  /* 0x000680f1020079a6 */ /* 0x0003e8000c12f320 */
[----:B0-----:R0:W-:Y:S02]  /*9670*/  REDG.E.ADD.F32.FTZ.RN.STRONG.GPU desc[UR32][R4.64+0x680], R151 ;  /* 0x00068097040079a6 */ /* 0x0011e4000c12f320 */
.L_x_15061:
[----:B------:R-:W-:Y:S05]  /*9680*/  BSYNC.RECONVERGENT B0 ;  /* 0x0000000000007941 */ /* 0x000fea0003800200 */
.L_x_15060:
        /* <DEDUP_REMOVED lines=11> */
.L_x_15063:
[----:B------:R-:W-:Y:S05]  /*9740*/  BSYNC.RECONVERGENT B0 ;  /* 0x0000000000007941 */ /* 0x000fea0003800200 */
.L_x_15062:
[----:B0-----:R0:W0:Y:S01]  /*9750*/  LDS R149, [R148+0x2880] ;  /* 0x0028800094957984 */ /* 0x0010220000000800 */
[----:B------:R-:W-:Y:S04]  /*9760*/  BSSY.RECONVERGENT B0, `(.L_x_15064) ;  /* 0x0000004000007945 */ /* 0x000fe80003800200 */
[----:B------:R-:W-:Y:S05]  /*9770*/  @!P1 BRA `(.L_x_15065) ;  /* 0x0000000000089947 */ /* 0x000fea0003800000 */
[----:B------:R1:W-:Y:S04]  /*9780*/  REDG.E.ADD.F32.FTZ.RN.STRONG.GPU desc[UR32][R2.64+0x780], R237 ;  /* 0x000780ed020079a6 */ /* 0x0003e8000c12f320 */
[----:B0-----:R0:W-:Y:S02]  /*9790*/  REDG.E.ADD.F32.FTZ.RN.STRONG.GPU desc[UR32][R4.64+0x780], R149 ;  /* 0x00078095040079a6 */ /* 0x0011e4000c12f320 */
.L_x_15065:
[----:B------:R-:W-:Y:S05]  /*97a0*/  BSYNC.RECONVERGENT B0 ;  /* 0x0000000000007941 */ /* 0x000fea0003800200 */
.L_x_15064:
[----:B------:R-:W0:Y:S01]  /*97b0*/  LDS R147, [R147+0x2900] ;  /* 0x0029000093937984 */ /* 0x000e220000000800 */
[----:B------:R-:W-:Y:S04]  /*97c0*/  BSSY.RECONVERGENT B0, `(.L_x_15066) ;  /* 0x0000004000007945 */ /* 0x000fe80003800200 */
[----:B------:R-:W-:Y:S05]  /*97d0*/  @!P2 BRA `(.L_x_15067) ;  /* 0x000000000008a947 */ /* 0x000fea0003800000 */
[----:B------:R1:W-:Y:S04]  /*97e0*/  REDG.E.ADD.F32.FTZ.RN.STRONG.GPU desc[UR32][R2.64+0x800], R235 ;  /* 0x000800eb020079a6 */ /* 0x0003e8000c12f320 */
[----:B0-----:R0:W-:Y:S02]  /*97f0*/  REDG.E.ADD.F32.FTZ.RN.STRONG.GPU desc[UR32][R4.64+0x800], R147 ;  /* 0x00080093040079a6 */ /* 0x0011e4000c12f320 */
.L_x_15067:
[----:B------:R-:W-:Y:S05]  /*9800*/  BSYNC.RECONVERGENT B0 ;  /* 0x0000000000007941 */ /* 0x000fea0003800200 */
.L_x_15066:
[----:B0-----:R0:W0:Y:S01]  /*9810*/  LDS R147, [R146+0x2980] ;  /* 0x0029800092937984 */ /* 0x0010220000000800 */
[----:B------:R-:W-:Y:S04]  /*9820*/  BSSY.RECONVERGENT B0, `(.L_x_15068) ;  /* 0x0000004000007945 */ /* 0x000fe80003800200 */
[----:B------:R-:W-:Y:S05]  /*9830*/  @!P3 BRA `(.L_x_15069) ;  /* 0x000000000008b947 */ /* 0x000fea0003800000 */
[----:B------:R1:W-:Y:S04]  /*9840*/  REDG.E.ADD.F32.FTZ.RN.STRONG.GPU desc[UR32][R2.64+0x880], R233 ;  /* 0x000880e9020079a6 */ /* 0x0003e8000c12f320 */
[----:B0-----:R0:W-:Y:S02]  /*9850*/  REDG.E.ADD.F32.FTZ.RN.STRONG.GPU desc[UR32][R4.64+0x880], R147 ;  /* 0x00088093040079a6 */ /* 0x0011e4000c12f320 */
.L_x_15069:
[----:B------:R-:W-:Y:S05]  /*9860*/  BSYNC.RECONVERGENT B0 ;  /* 0x0000000000007941 */ /* 0x000fea0003800200 */
.L_x_15068:
[----:B------:R-:W0:Y:S01]  /*9870*/  LDS R145, [R145+0x2a00] ;  /* 0x002a000091917984 */ /* 0x000e220000000800 */
[----:B------:R-:W-:Y:S04]  /*9880*/  BSSY.RECONVERGENT B0, `(.L_x_15070) ;  /* 0x0000004000007945 */ /* 0x000fe80003800200 */
[----:B------:R-:W-:Y:S05]  /*9890*/  @!P4 BRA `(.L_x_15071) ;  /* 0x000000000008c947 */ /* 0x000fea0003800000 */
[----:B------:R1:W-:Y:S04]  /*98a0*/  REDG.E.ADD.F32.FTZ.RN.STRONG.GPU desc[UR32][R2.64+0x900], R231 ;  /* 0x000900e7020079a6 */ /* 0x0003e8000c12f320 */
[----:B0-----:R0:W-:Y:S02]  /*98b0*/  REDG.E.ADD.F32.FTZ.RN.STRONG.GPU desc[UR32][R4.64+0x900], R145 ;  /* 0x00090091040079a6 */ /* 0x0011e4000c12f320 */
.L_x_15071:
[----:B------:R-:W-:Y:S05]  /*98c0*/  BSYNC.RECONVERGENT B0 ;  /* 0x0000000000007941 */ /* 0x000fea0003800200 */
.L_x_15070:
[----:B0-----:R0:W0:Y:S01]  /*98d0*/  LDS R145, [R144+0x2a80] ;  /* 0x002a800090917984 */ /* 0x0010220000000800 */
[----:B------:R-:W-:Y:S04]  /*98e0*/  BSSY.RECONVERGENT B0, `(.L_x_15072) ;  /* 0x0000004000007945 */ /* 0x000fe80003800200 */
[----:B------:R-:W-:Y:S05]  /*98f0*/  @!P5 BRA `(.L_x_15073) ;  /* 0x000000000008d947 */ /* 0x000fea0003800000 */
[----:B------:R1:W-:Y:S04]  /*9900*/  REDG.E.ADD.F32.FTZ.RN.STRONG.GPU desc[UR32][R2.64+0x980], R229 ;  /* 0x000980e5020079a6 */ /* 0x0003e8000c12f320 */
[----:B0-----:R0:W-:Y:S02]  /*9910*/  REDG.E.ADD.F32.FTZ.RN.STRONG.GPU desc[UR32][R4.64+0x980], R145 ;  /* 0x00098091040079a6 */ /* 0x0011e4000c12f320 */
.L_x_15073:
[----:B------:R-:W-:Y:S05]  /*9920*/  BSYNC.RECONVERGENT B0 ;  /* 0x0000000000007941 */ /* 0x000fea0003800200 */
.L_x_15072:
        /* <DEDUP_REMOVED lines=11> */
.L_x_15075:
[----:B------:R-:W-:Y:S05]  /*99e0*/  BSYNC.RECONVERGENT B0 ;  /* 0x0000000000007941 */ /* 0x000fea0003800200 */
.L_x_15074:
[----:B0-----:R0:W0:Y:S01]  /*99f0*/  LDS R143, [R142+0x2b80] ;  /* 0x002b80008e8f7984 */ /* 0x0010220000000800 */
[----:B------:R-:W-:Y:S04]  /*9a00*/  BSSY.RECONVERGENT B0, `(.L_x_15076) ;  /* 0x0000004000007945 */ /* 0x000fe80003800200 */
[----:B------:R-:W-:Y:S05]  /*9a10*/  @!P1 BRA `(.L_x_15077) ;  /* 0x0000000000089947 */ /* 0x000fea0003800000 */
[----:B------:R1:W-:Y:S04]  /*9a20*/  REDG.E.ADD.F32.FTZ.RN.STRONG.GPU desc[UR32][R2.64+0xa80], R225 ;  /* 0x000a80e1020079a6 */ /* 0x0003e8000c12f320 */
[----:B0-----:R0:W-:Y:S02]  /*9a30*/  REDG.E.ADD.F32.FTZ.RN.STRONG.GPU desc[UR32][R4.64+0xa80], R143 ;  /* 0x000a808f040079a6 */ /* 0x0011e4000c12f320 */
.L_x_15077:
[----:B------:R-:W-:Y:S05]  /*9a40*/  BSYNC.RECONVERGENT B0 ;  /* 0x0000000000007941 */ /* 0x000fea0003800200 */
.L_x_15076:
[----:B------:R-:W0:Y:S01]  /*9a50*/  LDS R141, [R141+0x2c00] ;  /* 0x002c00008d8d7984 */ /* 0x000e220000000800 */
[----:B------:R-:W-:Y:S04]  /*9a60*/  BSSY.RECONVERGENT B0, `(.L_x_15078) ;  /* 0x0000004000007945 */ /* 0x000fe80003800200 */
[----:B------:R-:W-:Y:S05]  /*9a70*/  @!P2 BRA `(.L_x_15079) ;  /* 0x000000000008a947 */ /* 0x000fea0003800000 */
[----:B------:R1:W-:Y:S04]  /*9a80*/  REDG.E.ADD.F32.FTZ.RN.STRONG.GPU desc[UR32][R2.64+0xb00], R223 ;  /* 0x000b00df020079a6 */ /* 0x0003e8000c12f320 */
[----:B0-----:R0:W-:Y:S02]  /*9a90*/  REDG.E.ADD.F32.FTZ.RN.STRONG.GPU desc[UR32][R4.64+0xb00], R141 ;  /* 0x000b008d040079a6 */ /* 0x0011e4000c12f320 */
.L_x_15079:
[----:B------:R-:W-:Y:S05]  /*9aa0*/  BSYNC.RECONVERGENT B0 ;  /* 0x0000000000007941 */ /* 0x000fea0003800200 */
.L_x_15078:
[----:B0-----:R0:W0:Y:S01]  /*9ab0*/  LDS R141, [R140+0x2c80] ;  /* 0x002c80008c8d7984 */ /* 0x0010220000000800 */
[----:B------:R-:W-:Y:S04]  /*9ac0*/  BSSY.RECONVERGENT B0, `(.L_x_15080) ;  /* 0x0000004000007945 */ /* 0x000fe80003800200 */
[----:B------:R-:W-:Y:S05]  /*9ad0*/  @!P3 BRA `(.L_x_15081) ;  /* 0x000000000008b947 */ /* 0x000fea0003800000 */
[----:B------:R1:W-:Y:S04]  /*9ae0*/  REDG.E.ADD.F32.FTZ.RN.STRONG.GPU desc[UR32][R2.64+0xb80], R221 ;  /* 0x000b80dd020079a6 */ /* 0x0003e8000c12f320 */
[----:B0-----:R0:W-:Y:S02]  /*9af0*/  REDG.E.ADD.F32.FTZ.RN.STRONG.GPU desc[UR32][R4.64+0xb80], R141 ;  /* 0x000b808d040079a6 */ /* 0x0011e4000c12f320 */
.L_x_15081:
[----:B------:R-:W-:Y:S05]  /*9b00*/  BSYNC.RECONVERGENT B0 ;  /* 0x0000000000007941 */ /* 0x000fea0003800200 */
.L_x_15080:
[----:B------:R-:W0:Y:S01]  /*9b10*/  LDS R139, [R139+0x2d00] ;  /* 0x002d00008b8b7984 */ /* 0x000e220000000800 */
[----:B------:R-:W-:Y:S04]  /*9b20*/  BSSY.RECONVERGENT B0, `(.L_x_15082) ;  /* 0x0000004000007945 */ /* 0x000fe80003800200 */
[----:B------:R-:W-:Y:S05]  /*9b30*/  @!P4 BRA `(.L_x_15083) ;  /* 0x000000000008c947 */ /* 0x000fea0003800000 */
[----:B------:R1:W-:Y:S04]  /*9b40*/  REDG.E.ADD.F32.FTZ.RN.STRONG.GPU desc[UR32][R2.64+0xc00], R219 ;  /* 0x000c00db020079a6 */ /* 0x0003e8000c12f320 */
[----:B0-----:R0:W-:Y:S02]  /*9b50*/  REDG.E.ADD.F32.FTZ.RN.STRONG.GPU desc[UR32][R4.64+0xc00], R139 ;  /* 0x000c008b040079a6 */ /* 0x0011e4000c12f320 */
.L_x_15083:
[----:B------:R-:W-:Y:S05]  /*9b60*/  BSYNC.RECONVERGENT B0 ;  /* 0x0000000000007941 */ /* 0x000fea0003800200 */
.L_x_15082:
[----:B0-----:R0:W0:Y:S01]  /*9b70*/  LDS R139, [R138+0x2d80] ;  /* 0x002d80008a8b7984 */ /* 0x0010220000000800 */
[----:B------:R-:W-:Y:S04]  /*9b80*/  BSSY.RECONVERGENT B0, `(.L_x_15084) ;  /* 0x0000004000007945 */ /* 0x000fe80003800200 */
[----:B------:R-:W-:Y:S05]  /*9b90*/  @!P5 BRA `(.L_x_15085) ;  /* 0x000000000008d947 */ /* 0x000fea0003800000 */
[----:B------:R1:W-:Y:S04]  /*9ba0*/  REDG.E.ADD.F32.FTZ.RN.STRONG.GPU desc[UR32][R2.64+0xc80], R217 ;  /* 0x000c80d9020079a6 */ /* 0x0003e8000c12f320 */
[----:B0-----:R0:W-:Y:S02]  /*9bb0*/  REDG.E.ADD.F32.FTZ.RN.STRONG.GPU desc[UR32][R4.64+0xc80], R139 ;  /* 0x000c808b040079a6 */ /* 0x0011e4000c12f320 */
.L_x_15085:
[----:B------:R-:W-:Y:S05]  /*9bc0*/  BSYNC.RECONVERGENT B0 ;  /* 0x0000000000007941 */ /* 0x000fea0003800200 */
.L_x_15084:
        /* <DEDUP_REMOVED lines=11> */
.L_x_15087:
[----:B------:R-:W-:Y:S05]  /*9c80*/  BSYNC.RECONVERGENT B0 ;  /* 0x0000000000007941 */ /* 0x000fea0003800200 */
.L_x_15086:
[----:B0-----:R0:W0:Y:S01]  /*9c90*/  LDS R137, [R136+0x2e80] ;  /* 0x002e800088897984 */ /* 0x0010220000000800 */
[----:B------:R-:W-:Y:S04]  /*9ca0*/  BSSY.RECONVERGENT B0, `(.L_x_15088) ;  /* 0x0000004000007945 */ /* 0x000fe80003800200 */
[----:B------:R-:W-:Y:S05]  /*9cb0*/  @!P1 BRA `(.L_x_15089) ;  /* 0x0000000000089947 */ /* 0x000fea0003800000 */
[----:B------:R1:W-:Y:S04]  /*9cc0*/  REDG.E.ADD.F32.FTZ.RN.STRONG.GPU desc[UR32][R2.64+0xd80], R213 ;  /* 0x000d80d5020079a6 */ /* 0x0003e8000c12f320 */
[----:B0-----:R0:W-:Y:S02]  /*9cd0*/  REDG.E.ADD.F32.FTZ.RN.STRONG.GPU desc[UR32][R4.64+0xd80], R137 ;  /* 0x000d8089040079a6 */ /* 0x0011e4000c12f320 */
.L_x_15089:
[----:B------:R-:W-:Y:S05]  /*9ce0*/  BSYNC.RECONVERGENT B0 ;  /* 0x0000000000007941 */ /* 0x000fea0003800200 */
.L_x_15088:
[----:B------:R-:W0:Y:S01]  /*9cf0*/  LDS R135, [R135+0x2f00] ;  /* 0x002f000087877984 */ /* 0x000e220000000800 */
[----:B------:R-:W-:Y:S04]  /*9d00*/  BSSY.RECONVERGENT B0, `(.L_x_15090) ;  /* 0x0000004000007945 */ /* 0x000fe80003800200 */
[----:B------:R-:W-:Y:S05]  /*9d10*/  @!P2 BRA `(.L_x_15091) ;  /* 0x000000000008a947 */ /* 0x000fea0003800000 */
[----:B------:R1:W-:Y:S04]  /*9d20*/  REDG.E.ADD.F32.FTZ.RN.STRONG.GPU desc[UR32][R2.64+0xe00], R211 ;  /* 0x000e00d3020079a6 */ /* 0x0003e8000c12f320 */
[----:B0-----:R0:W-:Y:S02]  /*9d30*/  REDG.E.ADD.F32.FTZ.RN.STRONG.GPU desc[UR32][R4.64+0xe00], R135 ;  /* 0x000e0087040079a6 */ /* 0x0011e4000c12f320 */
.L_x_15091:
[----:B------:R-:W-:Y:S05]  /*9d40*/  BSYNC.RECONVERGENT B0 ;  /* 0x0000000000007941 */ /* 0x000fea0003800200 */
.L_x_15090:
[----:B0-----:R0:W0:Y:S01]  /*9d50*/  LDS R135, [R134+0x2f80] ;  /* 0x002f800086877984 */ /* 0x0010220000000800 */
[----:B------:R-:W-:Y:S04]  /*9d60*/  BSSY.RECONVERGENT B0, `(.L_x_15092) ;  /* 0x0000004000007945 */ /* 0x000fe80003800200 */
[----:B------:R-:W-:Y:S05]  /*9d70*/  @!P3 BRA `(.L_x_15093) ;  /* 0x000000000008b947 */ /* 0x000fea0003800000 */
[----:B------:R1:W-:Y:S04]  /*9d80*/  REDG.E.ADD.F32.FTZ.RN.STRONG.GPU desc[UR32][R2.64+0xe80], R209 ;  /* 0x000e80d1020079a6 */ /* 0x0003e8000c12f320 */
[----:B0-----:R0:W-:Y:S02]  /*9d90*/  REDG.E.ADD.F32.FTZ.RN.STRONG.GPU desc[UR32][R4.64+0xe80], R135 ;  /* 0x000e8087040079a6 */ /* 0x0011e4000c12f320 */
.L_x_15093:
[----:B------:R-:W-:Y:S05]  /*9da0*/  BSYNC.RECONVERGENT B0 ;  /* 0x0000000000007941 */ /* 0x000fea0003800200 */
.L_x_15092:
[----:B------:R-:W0:Y:S01]  /*9db0*/  LDS R133, [R133+0x3000] ;  /* 0x0030000085857984 */ /* 0x000e220000000800 */
[----:B------:R-:W-:Y:S04]  /*9dc0*/  BSSY.RECONVERGENT B0, `(.L_x_15094) ;  /* 0x0000004000007945 */ /* 0x000fe80003800200 */
[----:B------:R-:W-:Y:S05]  /*9dd0*/  @!P4 BRA `(.L_x_15095) ;  /* 0x000000000008c947 */ /* 0x000fea0003800000 */
[----:B------:R1:W-:Y:S04]  /*9de0*/  REDG.E.ADD.F32.FTZ.RN.STRONG.GPU desc[UR32][R2.64+0xf00], R197 ;  /* 0x000f00c5020079a6 */ /* 0x0003e8000c12f320 */
[----:B0-----:R0:W-:Y:S02]  /*9df0*/  REDG.E.ADD.F32.FTZ.RN.STRONG.GPU desc[UR32][R4.64+0xf00], R133 ;  /* 0x000f0085040079a6 */ /* 0x0011e4000c12f320 */
.L_x_15095:
[----:B------:R-:W-:Y:S05]  /*9e00*/  BSYNC.RECONVERGENT B0 ;  /* 0x0000000000007941 */ /* 0x000fea0003800200 */
.L_x_15094:
[----:B0-----:R0:W0:Y:S01]  /*9e10*/  LDS R133, [R34+0x3080] ;  /* 0x0030800022857984 */ /* 0x0010220000000800 */
[----:B------:R-:W-:Y:S04]  /*9e20*/  BSSY.RECONVERGENT B0, `(.L_x_15096) ;  /* 0x0000004000007945 */ /* 0x000fe80003800200 */
[----:B------:R-:W-:Y:S05]  /*9e30*/  @!P5 BRA `(.L_x_15097) ;  /* 0x000000000008d947 */ /* 0x000fea0003800000 */
[----:B------:R1:W-:Y:S04]  /*9e40*/  REDG.E.ADD.F32.FTZ.RN.STRONG.GPU desc[UR32][R2.64+0xf80], R195 ;  /* 0x000f80c3020079a6 */ /* 0x0003e8000c12f320 */
[----:B0-----:R0:W-:Y:S02]  /*9e50*/  REDG.E.ADD.F32.FTZ.RN.STRONG.GPU desc[UR32][R4.64+0xf80], R133 ;  /* 0x000f8085040079a6 */ /* 0x0011e4000c12f320 */
.L_x_15097:
[----:B------:R-:W-:Y:S05]  /*9e60*/  BSYNC.RECONVERGENT B0 ;  /* 0x0000000000007941 */ /* 0x000fea0003800200 */
.L_x_15096:
        /* <DEDUP_REMOVED lines=98> */
.L_x_15099:
[----:B------:R-:W-:Y:S05]  /*a490*/  BSYNC.RECONVERGENT B0 ;  /* 0x0000000000007941 */ /* 0x000fea0003800200 */
.L_x_15098:
[----:B------:R-:W-:-:S04]  /*a4a0*/  UIADD3 UR8, UPT, UPT, UR8, 0x1, URZ ;  /* 0x0000000108087890 */ /* 0x000fc8000fffe0ff */
[----:B------:R-:W-:-:S09]  /*a4b0*/  UISETP.GE.AND UP0, UPT, UR8, UR45, UPT ;  /* 0x0000002d0800728c */ /* 0x000fd2000bf06270 */
[----:B------:R-:W-:Y:S05]  /*a4c0*/  BRA.U !UP0, `(.L_x_15100) ;  /* 0xffffff8508487547 */ /* 0x000fea000b83ffff */
.L_x_15020:
[----:B------:R-:W-:Y:S01]  /*a4d0*/  BAR.SYNC.DEFER_BLOCKING 0x0 ;  /* 0x0000000000007b1d */ /* 0x000fe20000010000 */
[----:B------:R-:W-:Y:S01]  /*a4e0*/  F2FP.F16.F32.PACK_AB R75, R65, R66 ;  /* 0x00000042414b723e */ /* 0x000fe200000000ff */
[----:B------:R-:W-:Y:S01]  /*a4f0*/  UIADD3 UR14, UPT, UPT, UR20, -0x1, URZ ;  /* 0xffffffff140e7890 */ /* 0x000fe2000fffe0ff */
[----:B------:R-:W-:Y:S01]  /*a500*/  F2FP.F16.F32.PACK_AB R74, R67, R68 ;  /* 0x00000044434a723e */ /* 0x000fe200000000ff */
[----:B0-----:R-:W-:Y:S01]  /*a510*/  FADD.FTZ R4, R125, R104 ;  /* 0x000000687d047221 */ /* 0x001fe20000010000 */
[----:B------:R-:W-:-:S03]  /*a520*/  F2FP.F16.F32.PACK_AB R73, R69, R70 ;  /* 0x000000464549723e */ /* 0x000fc600000000ff */
[----:B------:R-:W0:Y:S01]  /*a530*/  S2UR UR11, SR_CTAID.X ;  /* 0x00000000000b79c3 */ /* 0x000e220000002500 */
[----:B------:R-:W0:Y:S01]  /*a540*/  LDCU.64 UR12, c[0x0][0x4f8] ;  /* 0x00009f00ff0c77ac */ /* 0x000e220008000a00 */
[----:B------:R-:W3:Y:S01]  /*a550*/  S2R R0, SR_TID.X ;  /* 0x0000000000007919 */ /* 0x000ee20000002100 */
[----:B------:R-:W-:Y:S02]  /*a560*/  F2FP.F16.F32.PACK_AB R72, R71, R72 ;  /* 0x000000484748723e */ /* 0x000fe400000000ff */
[----:B------:R-:W-:Y:S01]  /*a570*/  F2FP.F16.F32.PACK_AB R67, R57, R58 ;  /* 0x0000003a3943723e */ /* 0x000fe200000000ff */
[----:B------:R-:W5:Y:S01]  /*a580*/  LDCU.64 UR34, c[0x0][0x500] ;  /* 0x0000a000ff2277ac */ /* 0x000f620008000a00 */
[----:B------:R-:W-:Y:S01]  /*a590*/  F2FP.F16.F32.PACK_AB R66, R59, R60 ;  /* 0x0000003c3b42723e */ /* 0x000fe200000000ff */
[----:B------:R-:W5:Y:S01]  /*a5a0*/  S2UR UR10, SR_CTAID.Y ;  /* 0x00000000000a79c3 */ /* 0x000f620000002600 */
        /* <DEDUP_REMOVED lines=8> */
[----:B------:R-:W-:Y:S01]  /*a630*/  STS.128 [R121], R72 ;  /* 0x0000004879007388 */ /* 0x000fe20000000c00 */
[----:B------:R-:W-:Y:S01]  /*a640*/  F2FP.F16.F32.PACK_AB R106, R99, R100 ;  /* 0x00000064636a723e */ /* 0x000fe200000000ff */
[----:B------:R-:W-:Y:S01]  /*a650*/  UIADD3 UR29, UP1, UPT, UR29, -0x800, URZ ;  /* 0xfffff8001d1d7890 */ /* 0x000fe2000ff3e0ff */
[----:B------:R-:W-:Y:S01]  /*a660*/  F2FP.F16.F32.PACK_AB R19, R89, R90 ;  /* 0x0000005a5913723e */ /* 0x000fe200000000ff */
[----:B------:R-:W-:Y:S01]  /*a670*/  STS.128 [R121+0x10], R64 ;  /* 0x0000104079007388 */ /* 0x000fe20000000c00 */
[----:B------:R-:W-:-:S03]  /*a680*/  NOP ;  /* 0x0000000000007918 */ /* 0x000fc60000000000 */
[----:B------:R-:W2:Y:S01]  /*a690*/  LDS.128 R8, [R122] ;  /* 0x000000007a087984 */ /* 0x000ea20000000c00 */
[----:B0-----:R-:W-:Y:S01]  /*a6a0*/  UIMAD UR15, UR11, UR13, URZ ;  /* 0x0000000d0b0f72a4 */ /* 0x001fe2000f8e02ff */
[----:B------:R-:W-:Y:S01]  /*a6b0*/  F2FP.F16.F32.PACK_AB R18, R91, R92 ;  /* 0x0000005c5b12723e */ /* 0x000fe200000000ff */
[----:B------:R-:W-:Y:S01]  /*a6c0*/  UIMAD.WIDE.U32 UR12, UR11, UR12, UR8 ;  /* 0x0000000c0b0c72a5 */ /* 0x000fe2000f8e0008 */
[----:B------:R-:W0:Y:S01]  /*a6d0*/  LDS.128 R12, [R122+0x200] ;  /* 0x000200007a0c7984 */ /* 0x000e220000000c00 */
[----:B---3--:R-:W-:Y:S01]  /*a6e0*/  SHF.L.U32 R0, R0, 0x1, RZ ;  /* 0x0000000100007819 */ /* 0x008fe200000006ff */
[----:B------:R-:W-:Y:S01]  /*a6f0*/  UIADD3 UR25, UP2, UPT, UR25, -0x400, URZ ;  /* 0xfffffc0019197890 */ /* 0x000fe2000ff5e0ff */
[----:B------:R-:W-:Y:S01]  /*a700*/  F2FP.F16.F32.PACK_AB R17, R93, R94 ;  /* 0x0000005e5d11723e */ /* 0x000fe200000000ff */
[----:B------:R-:W-:Y:S01]  /*a710*/  UIADD3 UR13, UPT, UPT, UR13, UR15, URZ ;  /* 0x0000000f0d0d7290 */ /* 0x000fe2000fffe0ff */
[----:B------:R-:W-:Y:S01]  /*a720*/  LOP3.LUT R5, R0, 0x7c0, RZ, 0xc0, !PT ;  /* 0x000007c000057812 */ /* 0x000fe200078ec0ff */
[----:B-----5:R-:W-:Y:S01]  /*a730*/  UIMAD UR15, UR10, UR35, URZ ;  /* 0x000000230a0f72a4 */ /* 0x020fe2000f8e02ff */
[----:B------:R-:W-:Y:S01]  /*a740*/  F2FP.F16.F32.PACK_AB R16, R95, R96 ;  /* 0x000000605f10723e */ /* 0x000fe200000000ff */
[----:B------:R-:W-:Y:S01]  /*a750*/  UIMAD.WIDE.U32 UR12, UR10, UR34, UR12 ;  /* 0x000000220a0c72a5 */ /* 0x000fe2000f8e000c */
[----:B------:R-:W-:Y:S01]  /*a760*/  LOP3.LUT R0, R5, 0x1f, R124, 0xf8, !PT ;  /* 0x0000001f05007812 */ /* 0x000fe200078ef87c */
[----:B------:R-:W3:Y:S01]  /*a770*/  LDCU.64 UR34, c[0x0][0x518] ;  /* 0x0000a300ff2277ac */ /* 0x000ee20008000a00 */
[----:B------:R-:W-:Y:S01]  /*a780*/  FADD.FTZ R5, R4, R103 ;  /* 0x0000006704057221 */ /* 0x000fe20000010000 */
[----:B------:R-:W-:-:S03]  /*a790*/  UIADD3 UR15, UPT, UPT, UR13, UR15, URZ ;  /* 0x0000000f0d0f7290 */ /* 0x000fc6000fffe0ff */
[----:B------:R-:W-:Y:S01]  /*a7a0*/  FADD.FTZ R4, R5, R102 ;  /* 0x0000006605047221 */ /* 0x000fe20000010000 */
[----:B-1----:R-:W-:Y:S02]  /*a7b0*/  ULEA UR13, UP0, UR12, UR36, 0x1 ;  /* 0x000000240c0d7291 */ /* 0x002fe4000f8008ff */
[----:B------:R-:W-:Y:S01]  /*a7c0*/  UIADD3 UR23, UP3, UPT, UR23, -0x400, URZ ;  /* 0xfffffc0017177890 */ /* 0x000fe2000ff7e0ff */
[----:B------:R-:W-:Y:S01]  /*a7d0*/  FADD.FTZ R5, R4, R101 ;  /* 0x0000006504057221 */ /* 0x000fe20000010000 */
[----:B------:R-:W-:Y:S02]  /*a7e0*/  ULEA.HI.X UR12, UR12, UR37, UR15, 0x1, UP0 ;  /* 0x000000250c0c7291 */ /* 0x000fe400080f0c0f */
[----:B------:R-:W-:Y:S01]  /*a7f0*/  MOV R2, UR13 ;  /* 0x0000000d00027c02 */ /* 0x000fe20008000f00 */
[----:B------:R-:W1:Y:S01]  /*a800*/  LDCU.64 UR36, c[0x0][0x560] ;  /* 0x0000ac00ff2477ac */ /* 0x000e620008000a00 */
[----:B------:R-:W-:Y:S02]  /*a810*/  FADD.FTZ R100, R5, R100 ;  /* 0x0000006405647221 */ /* 0x000fe40000010000 */
[----:B------:R-:W-:Y:S01]  /*a820*/  MOV R3, UR12 ;  /* 0x0000000c00037c02 */ /* 0x000fe20008000f00 */
[----:B------:R-:W-:Y:S01]  /*a830*/  UIADD3 UR21, UP4, UPT, UR21, -0x400, URZ ;  /* 0xfffffc0015157890 */ /* 0x000fe2000ff9e0ff */
[----:B------:R-:W-:Y:S01]  /*a840*/  FADD.FTZ R99, R100, R99 ;  /* 0x0000006364637221 */ /* 0x000fe20000010000 */
[----:B---3--:R-:W-:Y:S01]  /*a850*/  UIMAD UR12, UR11, UR35, URZ ;  /* 0x000000230b0c72a4 */ /* 0x008fe2000f8e02ff */
[----:B------:R-:W-:Y:S01]  /*a860*/  IMAD.WIDE.U32 R2, R0, 0x10, R2 ;  /* 0x0000001000027825 */ /* 0x000fe200078e0002 */
[----:B------:R-:W-:-:S03]  /*a870*/  UIMAD.WIDE.U32 UR8, UR11, UR34, UR8 ;  /* 0x000000220b0872a5 */ /* 0x000fc6000f8e0008 */
[----:B------:R-:W-:Y:S01]  /*a880*/  FADD.FTZ R98, R99, R98 ;  /* 0x0000006263627221 */ /* 0x000fe20000010000 */
[----:B------:R-:W3:Y:S01]  /*a890*/  LDCU.64 UR34, c[0x0][0x520] ;  /* 0x0000a400ff2277ac */ /* 0x000ee20008000a00 */
[----:B--2---:R-:W-:Y:S02]  /*a8a0*/  STG.E.128 desc[UR32][R2.64], R8 ;  /* 0x0000000802007986 */ /* 0x004fe4000c101d20 */
[----:B------:R-:W-:Y:S01]  /*a8b0*/  FADD.FTZ R97, R98, R97 ;  /* 0x0000006162617221 */ /* 0x000fe20000010000 */
[----:B------:R-:W-:Y:S01]  /*a8c0*/  UIADD3 UR9, UPT, UPT, UR9, UR12, URZ ;  /* 0x0000000c09097290 */ /* 0x000fe2000fffe0ff */
[----:B0-----:R0:W-:Y:S02]  /*a8d0*/  STG.E.128 desc[UR32][R2.64+0x200], R12 ;  /* 0x0002000c02007986 */ /* 0x0011e4000c101d20 */
[----:B------:R-:W-:Y:S01]  /*a8e0*/  FADD.FTZ R96, R97, R96 ;  /* 0x0000006061607221 */ /* 0x000fe20000010000 */
[----:B------:R-:W-:Y:S01]  /*a8f0*/  UIADD3.X UR30, UPT, UPT, UR30, -0x1, URZ, UP1, !UPT ;  /* 0xffffffff1e1e7890 */ /* 0x000fe20008ffe4ff */
[----:B------:R-:W-:Y:S02]  /*a900*/  BAR.SYNC.DEFER_BLOCKING 0x0 ;  /* 0x0000000000007b1d */ /* 0x000fe40000010000 */
[----:B------:R-:W-:Y:S01]  /*a910*/  FADD.FTZ R95, R96, R95 ;  /* 0x0000005f605f7221 */ /* 0x000fe20000010000 */
[----:B------:R-:W-:-:S02]  /*a920*/  UIADD3.X UR26, UPT, UPT, UR26, -0x1, URZ, UP2, !UPT ;  /* 0xffffffff1a1a7890 */ /* 0x000fc400097fe4ff */
[----:B------:R-:W-:Y:S01]  /*a930*/  UIADD3.X UR24, UPT, UPT, UR24, -0x1, URZ, UP3, !UPT ;  /* 0xffffffff18187890 */ /* 0x000fe20009ffe4ff */
[----:B------:R-:W-:Y:S01]  /*a940*/  FADD.FTZ R94, R95, R94 ;  /* 0x0000005e5f5e7221 */ /* 0x000fe20000010000 */
[----:B------:R-:W-:Y:S02]  /*a950*/  UIADD3.X UR22, UPT, UPT, UR22, -0x1, URZ, UP4, !UPT ;  /* 0xffffffff16167890 */ /* 0x000fe4000a7fe4ff */
[----:B---3--:R-:W-:Y:S01]  /*a960*/  UIMAD UR12, UR10, UR35, URZ ;  /* 0x000000230a0c72a4 */ /* 0x008fe2000f8e02ff */
[----:B------:R-:W-:Y:S01]  /*a970*/  FADD.FTZ R93, R94, R93 ;  /* 0x0000005d5e5d7221 */ /* 0x000fe20000010000 */
[----:B------:R-:W-:-:S03]  /*a980*/  UIMAD.WIDE.U32 UR8, UR10, UR34, UR8 ;  /* 0x000000220a0872a5 */ /* 0x000fc6000f8e0008 */
[----:B------:R-:W-:Y:S01]  /*a990*/  FADD.FTZ R92, R93, R92 ;  /* 0x0000005c5d5c7221 */ /* 0x000fe20000010000 */
[----:B------:R-:W-:Y:S02]  /*a9a0*/  UIADD3 UR12, UPT, UPT, UR9, UR12, URZ ;  /* 0x0000000c090c7290 */ /* 0x000fe4000fffe0ff */
[----:B-1----:R-:W-:Y:S01]  /*a9b0*/  ULEA UR9, UP0, UR8, UR36, 0x1 ;  /* 0x0000002408097291 */ /* 0x002fe2000f8008ff */
[----:B------:R-:W-:-:S03]  /*a9c0*/  FADD.FTZ R91, R92, R91 ;  /* 0x0000005b5c5b7221 */ /* 0x000fc60000010000 */
[----:B------:R-:W-:Y:S01]  /*a9d0*/  ULEA.HI.X UR8, UR8, UR37, UR12, 0x1, UP0 ;  /* 0x0000002508087291 */ /* 0x000fe200080f0c0c */
[----:B------:R-:W-:Y:S01]  /*a9e0*/  FADD.FTZ R90, R91, R90 ;  /* 0x0000005a5b5a7221 */ /* 0x000fe20000010000 */
[----:B0-----:R-:W-:Y:S01]  /*a9f0*/  MOV R2, UR9 ;  /* 0x0000000900027c02 */ /* 0x001fe20008000f00 */
        /* <DEDUP_REMOVED lines=15> */
.L_x_15018:
        /* <DEDUP_REMOVED lines=33> */
.L_x_15103:
[----:B------:R-:W-:Y:S05]  /*ad00*/  BSYNC.RECONVERGENT B0 ;  /* 0x0000000000007941 */ /* 0x000fea0003800200 */
.L_x_15102:
        /* <DEDUP_REMOVED lines=31> */
.L_x_15105:
[----:B------:R-:W-:Y:S05]  /*af00*/  BSYNC.RECONVERGENT B0 ;  /* 0x0000000000007941 */ /* 0x000fea0003800200 */
.L_x_15104:
[----:B------:R-:W-:Y:S05]  /*af10*/  @P0 EXIT ;  /* 0x000000000000094d */ /* 0x000fea0003800000 */
[----:B------:R-:W3:Y:S01]  /*af20*/  S2UR UR8, SR_CgaCtaId ;  /* 0x00000000000879c3 */ /* 0x000ee20000008800 */
[----:B------:R-:W5:Y:S01]  /*af30*/  LDCU.64 UR6, c[0x0][0x4a8] ;  /* 0x00009500ff0677ac */ /* 0x000f620008000a00 */
[----:B01----:R-:W-:Y:S01]  /*af40*/  MOV R7, R8 ;  /* 0x0000000800077202 */ /* 0x003fe20000000f00 */
[----:B------:R-:W0:Y:S01]  /*af50*/  LDCU UR9, c[0x0][0x360] ;  /* 0x00006c00ff0977ac */ /* 0x000e220008000800 */
[----:B------:R-:W1:Y:S01]  /*af60*/  LDCU.64 UR12, c[0x0][0x4b0] ;  /* 0x00009600ff0c77ac */ /* 0x000e620008000a00 */
[----:B------:R-:W0:Y:S01]  /*af70*/  LDCU.64 UR14, c[0x0][0x530] ;  /* 0x0000a600ff0e77ac */ /* 0x000e220008000a00 */
[----:B-----5:R-:W-:-:S03]  /*af80*/  UIMAD.WIDE.U32 UR4, UR10, UR6, URZ ;  /* 0x000000060a0472a5 */ /* 0x020fc6000f8e00ff */
[----:B------:R-:W-:Y:S01]  /*af90*/  UMOV UR6, 0x400 ;  /* 0x0000040000067882 */ /* 0x000fe20000000000 */
[----:B------:R-:W-:Y:S02]  /*afa0*/  UIMAD UR10, UR10, UR7, UR5 ;  /* 0x000000070a0a72a4 */ /* 0x000fe4000f8e0205 */
[----:B01-3--:R-:W-:-:S12]  /*afb0*/  ULEA UR6, UR8, UR6, 0x18 ;  /* 0x0000000608067291 */ /* 0x00bfd8000f8ec0ff */
.L_x_15106:
        /* <DEDUP_REMOVED lines=19> */
.L_x_15107:
        /* <DEDUP_REMOVED lines=9> */
.L_x_18756:


//--------------------- .text._Z25selective_scan_bwd_kernelI32Selective_Scan_bwd_kernel_traitsILi32ELi16ELb1ELb1ELb1ELb1ELb0EN3c104HalfENS1_7complexIfEEEEv12SSMParamsBwd --------------------------
	.section	.text._Z25selective_scan_bwd_kernelI32Selective_Scan_bwd_kernel_traitsILi32ELi16ELb1ELb1ELb1ELb1ELb0EN3c104HalfENS1_7complexIfEEEEv12SSMParamsBwd,"ax",@progbits
	.align	128
        .global         _Z25selective_scan_bwd_kernelI32Selective_Scan_bwd_kernel_traitsILi32ELi16ELb1ELb1ELb1ELb1ELb0EN3c104HalfENS1_7complexIfEEEEv12SSMParamsBwd
        .type           _Z25selective_scan_bwd_kernelI32Selective_Scan_bwd_kernel_traitsILi32ELi16ELb1ELb1ELb1ELb1ELb0EN3c104HalfENS1_7complexIfEEEEv12SSMParamsBwd,@function
        .size           _Z25selective_scan_bwd_kernelI32Selective_Scan_bwd_kernel_traitsILi32ELi16ELb1ELb1ELb1ELb1ELb0EN3c104HalfENS1_7complexIfEEEEv12SSMParamsBwd,(.L_x_18757 - _Z25selective_scan_bwd_kernelI32Selective_Scan_bwd_kernel_traitsILi32ELi16ELb1ELb1ELb1ELb1ELb0EN3c104HalfENS1_7complexIfEEEEv12SSMParamsBwd)
        .other          _Z25selective_scan_bwd_kernelI32Selective_Scan_bwd_kernel_traitsILi32ELi16ELb1ELb1ELb1ELb1ELb0EN3c104HalfENS1_7complexIfEEEEv12SSMParamsBwd,@"STO_CUDA_ENTRY STV_DEFAULT"
_Z25selective_scan_bwd_kernelI32Selective_Scan_bwd_kernel_traitsILi32ELi16ELb1ELb1ELb1ELb1ELb0EN3c104HalfENS1_7complexIfEEEEv12SSMParamsBwd:
.text._Z25selective_scan_bwd_kernelI32Selective_Scan_bwd_kernel_traitsILi32ELi16ELb1ELb1ELb1ELb1ELb0EN3c104HalfENS1_7complexIfEEEEv12SSMParamsBwd:
        /* <DEDUP_REMOVED lines=175> */
.L_x_15222:
        /* <DEDUP_REMOVED lines=97> */
.L_x_15110:
[----:B------:R-:W-:Y:S05]  /*1100*/  BSYNC.RECONVERGENT B0 ;  /* 0x0000000000007941 */ /* 0x000fea0003800200 */
.L_x_15109:
        /* <DEDUP_REMOVED lines=39> */
.L_x_15112:
[----:B------:R-:W-:Y:S05]  /*1380*/  BSYNC.RECONVERGENT B0 ;  /* 0x0000000000007941 */ /* 0x000fea0003800200 */
.L_x_15111:
        /* <DEDUP_REMOVED lines=39> */
.L_x_15114:
[----:B------:R-:W-:Y:S05]  /*1600*/  BSYNC.RECONVERGENT B0 ;  /* 0x0000000000007941 */ /* 0x000fea0003800200 */
.L_x_15113:
[----:B------:R-:W-:Y:S01]  /*1610*/  BSSY.RECONVERGENT B0, `(.L_x_15115) ;  /* 0x0000027000007945 */ /* 0x000fe20003800200 */
[--C-:B------:R-:W-:Y:S01]  /*1620*/  HADD2.F32 R87, -RZ, R18.reuse.H0_H0 ;  /* 0x20000012ff577230 */ /* 0x100fe20000004100 */
[----:B------:R-:W-:Y:S01]  /*1630*/  FSETP.GTU.FTZ.AND P2, PT, R95, 20, PT ;  /* 0x41a000005f00780b */ /* 0x000fe20003f5c000 */
[----:B------:R-:W-:Y:S02]  /*1640*/  HADD2.F32 R79, -RZ, R19.H0_H0 ;  /* 0x20000013ff4f7230 */ /* 0x000fe40000004100 */
        /* <DEDUP_REMOVED lines=35> */
.L_x_15116:
[----:B------:R-:W-:Y:S05]  /*1880*/  BSYNC.RECONVERGENT B0 ;  /* 0x0000000000007941 */ /* 0x000fea0003800200 */
.L_x_15115:
[----:B------:R-:W-:Y:S01]  /*1890*/  BSSY.RECONVERGENT B0, `(.L_x_15117) ;  /* 0x000002a000007945 */ /* 0x000fe20003800200 */
[----:B0-----:R-:W-:Y:S01]  /*18a0*/  HADD2.F32 R56, -RZ, R8.H0_H0 ;  /* 0x20000008ff387230 */ /* 0x001fe20000004100 */
[----:B------:R-:W-:Y:S01]  /*18b0*/  FSETP.GTU.FTZ.AND P3, PT, R96, 20, PT ;  /* 0x41a000006000780b */ /* 0x000fe20003f7c000 */
[----:B------:R-:W-:Y:S02]  /*18c0*/  HADD2.F32 R51, -RZ, R10.H0_H0 ;  /* 0x2000000aff337230 */ /* 0x000fe40000004100 */
[----:B------:R-:W-:Y:S01]  /*18d0*/  FADD.FTZ R93, R93, UR6 ;  /* 0x000000065d5d7e21 */ /* 0x000fe20008010000 */
[----:B------:R-:W-:Y:S02]  /*18e0*/  HADD2.F32 R8, -RZ, R8.H1_H1 ;  /* 0x30000008ff087230 */ /* 0x000fe40000004100 */
        /* <DEDUP_REMOVED lines=36> */
.L_x_15118:
[----:B------:R-:W-:Y:S05]  /*1b30*/  BSYNC.RECONVERGENT B0 ;  /* 0x0000000000007941 */ /* 0x000fea0003800200 */
.L_x_15117:
[----:B------:R-:W-:Y:S01]  /*1b40*/  BSSY.RECONVERGENT B0, `(.L_x_15119) ;  /* 0x000002c000007945 */ /* 0x000fe20003800200 */
[----:B------:R-:W-:Y:S02]  /*1b50*/  HFMA2 R94, -RZ, RZ, 0, 0 ;  /* 0x00000000ff5e7431 */ /* 0x000fe400000001ff */
[----:B-1----:R-:W-:Y:S01]  /*1b60*/  HADD2.F32 R47, -RZ, R4.H0_H0 ;  /* 0x20000004ff2f7230 */ /* 0x002fe20000004100 */
[----:B------:R-:W-:Y:S01]  /*1b70*/  FSETP.GTU.FTZ.AND P4, PT, R93, 20, PT ;  /* 0x41a000005d00780b */ /* 0x000fe20003f9c000 */
[----:B------:R-:W-:Y:S02]  /*1b80*/  HADD2.F32 R43, -RZ, R6.H0_H0 ;  /* 0x20000006ff2b7230 */ /* 0x000fe40000004100 */
[----:B------:R-:W-:Y:S01]  /*1b90*/  FADD.FTZ R92, R17, UR6 ;  /* 0x00000006115c7e21 */ /* 0x000fe20008010000 */
[----:B------:R-:W-:Y:S02]  /*1ba0*/  HADD2.F32 R4, -RZ, R4.H1_H1 ;  /* 0x30000004ff047230 */ /* 0x000fe40000004100 */
        /* <DEDUP_REMOVED lines=37> */
.L_x_15120:
[----:B------:R-:W-:Y:S05]  /*1e00*/  BSYNC.RECONVERGENT B0 ;  /* 0x0000000000007941 */ /* 0x000fea0003800200 */
.L_x_15119:
        /* <DEDUP_REMOVED lines=38> */
.L_x_15122:
[----:B------:R-:W-:Y:S05]  /*2070*/  BSYNC.RECONVERGENT B0 ;  /* 0x0000000000007941 */ /* 0x000fea0003800200 */
.L_x_15121:
        /* <DEDUP_REMOVED lines=39> */
.L_x_15124:
[----:B------:R-:W-:Y:S05]  /*22f0*/  BSYNC.RECONVERGENT B0 ;  /* 0x0000000000007941 */ /* 0x000fea0003800200 */
.L_x_15123:
        /* <DEDUP_REMOVED lines=38> */
.L_x_15126:
[----:B------:R-:W-:Y:S05]  /*2560*/  BSYNC.RECONVERGENT B0 ;  /* 0x0000000000007941 */ /* 0x000fea0003800200 */
.L_x_15125:
        /* <DEDUP_REMOVED lines=39> */
.L_x_15128:
[----:B------:R-:W-:Y:S05]  /*27e0*/  BSYNC.RECONVERGENT B0 ;  /* 0x0000000000007941 */ /* 0x000fea0003800200 */
.L_x_15127:
        /* <DEDUP_REMOVED lines=38> */
.L_x_15130:
[----:B------:R-:W-:Y:S05]  /*2a50*/  BSYNC.RECONVERGENT B0 ;  /* 0x0000000000007941 */ /* 0x000fea0003800200 */
.L_x_15129:
        /* <DEDUP_REMOVED lines=32> */
.L_x_15132:
[----:B------:R-:W-:Y:S05]  /*2c60*/  BSYNC.RECONVERGENT B0 ;  /* 0x0000000000007941 */ /* 0x000fea0003800200 */
.L_x_15131:
        /* <DEDUP_REMOVED lines=32> */
.L_x_15134:
[----:B------:R-:W-:Y:S05]  /*2e70*/  BSYNC.RECONVERGENT B0 ;  /* 0x0000000000007941 */ /* 0x000fea0003800200 */
.L_x_15133:
        /* <DEDUP_REMOVED lines=32> */
.L_x_15136:
[----:B------:R-:W-:Y:S05]  /*3080*/  BSYNC.RECONVERGENT B0 ;  /* 0x0000000000007941 */ /* 0x000fea0003800200 */
.L_x_15135:
        /* <DEDUP_REMOVED lines=32> */
.L_x_15138:
[----:B------:R-:W-:Y:S05]  /*3290*/  BSYNC.RECONVERGENT B0 ;  /* 0x0000000000007941 */ /* 0x000fea0003800200 */
.L_x_15137:
        /* <DEDUP_REMOVED lines=32> */
.L_x_15140:
[----:B------:R-:W-:Y:S05]  /*34a0*/  BSYNC.RECONVERGENT B0 ;  /* 0x0000000000007941 */ /* 0x000fea0003800200 */
.L_x_15139:
        /* <DEDUP_REMOVED lines=24> */
[----:B------:R-:W0:Y:S01]  /*3630*/  S2R R0, SR_TID.X ;  /* 0x0000000000007919 */ /* 0x000e220000002100 */
[----:B------:R-:W1:Y:S01]  /*3640*/  LDC R55, c[0x0][0x388] ;  /* 0x0000e200ff377b82 */ /* 0x000e620000000800 */
        /* <DEDUP_REMOVED lines=19> */
[----:B------:R-:W3:Y:S01]  /*3780*/  LDCU UR44, c[0x0][0x394] ;  /* 0x00007280ff2c77ac */ /* 0x000ee20008000800 */
[----:B------:R-:W4:Y:S01]  /*3790*/  LDCU UR45, c[0x0][0x38c] ;  /* 0x00007180ff2d77ac */ /* 0x000f220008000800 */
[----:B------:R-:W1:Y:S01]  /*37a0*/  LDCU.64 UR32, c[0x0][0x3c0] ;  /* 0x00007800ff2077ac */ /* 0x000e620008000a00 */
[----:B0-----:R-:W-:Y:S01]  /*37b0*/  ISETP.EQ.AND P0, PT, R0, RZ, P0 ;  /* 0x000000ff0000720c */ /* 0x001fe20000702270 */
[----:B------:R-:W0:Y:S01]  /*37c0*/  LDCU.64 UR34, c[0x0][0x440] ;  /* 0x00008800ff2277ac */ /* 0x000e220008000a00 */
[----:B------:R-:W0:Y:S01]  /*37d0*/  LDCU.64 UR36, c[0x0][0x3e0] ;  /* 0x00007c00ff2477ac */ /* 0x000e220008000a00 */
[----:B------:R-:W0:Y:S01]  /*37e0*/  LDCU.64 UR38, c[0x0][0x4d0] ;  /* 0x00009a00ff2677ac */ /* 0x000e220008000a00 */
[----:B------:R-:W0:Y:S01]  /*37f0*/  LDCU.64 UR40, c[0x0][0x4f0] ;  /* 0x00009e00ff2877ac */ /* 0x000e220008000a00 */
[----:B------:R-:W0:Y:S01]  /*3800*/  LDCU.128 UR24, c[0x0][0x3a0] ;  /* 0x00007400ff1877ac */ /* 0x000e220008000c00 */
[----:B------:R-:W-:-:S07]  /*3810*/  UMOV UR8, URZ ;  /* 0x000000ff00087c82 */ /* 0x000fce0008000000 */
.L_x_15221:
[----:B------:R-:W5:Y:S01]  /*3820*/  S2R R0, SR_TID.X ;  /* 0x0000000000007919 */ /* 0x000f620000002100 */
[----:B-1----:R-:W-:-:S04]  /*3830*/  UIMAD.WIDE.U32 UR30, UR8, UR32, URZ ;  /* 0x00000020081e72a5 */ /* 0x002fc8000f8e00ff */
[----:B------:R-:W-:Y:S02]  /*3840*/  UIMAD UR31, UR8, UR33, UR31 ;  /* 0x00000021081f72a4 */ /* 0x000fe4000f8e021f */
[----:B------:R-:W-:-:S04]  /*3850*/  ULEA UR42, UP0, UR30, UR9, 0x1 ;  /* 0x000000091e2a7291 */ /* 0x000fc8000f8008ff */
[----:B------:R-:W-:Y:S02]  /*3860*/  ULEA.HI.X UR30, UR30, UR21, UR31, 0x1, UP0 ;  /* 0x000000151e1e7291 */ /* 0x000fe400080f0c1f */
[----:B------:R-:W-:-:S04]  /*3870*/  MOV R20, UR42 ;  /* 0x0000002a00147c02 */ /* 0x000fc80008000f00 */
[----:B------:R-:W-:Y:S01]  /*3880*/  MOV R21, UR30 ;  /* 0x0000001e00157c02 */ /* 0x000fe20008000f00 */
[----:B0-----:R-:W0:Y:S01]  /*3890*/  S2UR UR42, SR_CTAID.Y ;  /* 0x00000000002a79c3 */ /* 0x001e220000002600 */
[----:B-----5:R-:W-:-:S04]  /*38a0*/  SHF.L.U32 R2, R0, 0x2, RZ ;  /* 0x0000000200027819 */ /* 0x020fc800000006ff */
[----:B------:R-:W-:-:S04]  /*38b0*/  LOP3.LUT R3, R2, 0xf80, RZ, 0xc0, !PT ;  /* 0x00000f8002037812 */ /* 0x000fc800078ec0ff */
[----:B------:R-:W-:-:S05]  /*38c0*/  LOP3.LUT R23, R3, 0x1f, R124, 0xf8, !PT ;  /* 0x0000001f03177812 */ /* 0x000fca00078ef87c */
[----:B------:R-:W-:-:S05]  /*38d0*/  IMAD.WIDE.U32 R20, R23, 0x10, R20 ;  /* 0x0000001017147825 */ /* 0x000fca00078e0014 */
[----:B------:R-:W5:Y:S04]  /*38e0*/  LDG.E.128 R4, desc[UR28][R20.64] ;  /* 0x0000001c14047981 */ /* 0x000f68000c1e1d00 */
[----:B------:R-:W3:Y:S04]  /*38f0*/  LDG.E.128 R8, desc[UR28][R20.64+0x200] ;  /* 0x0002001c14087981 */ /* 0x000ee8000c1e1d00 */
[----:B----4-:R-:W4:Y:S04]  /*3900*/  LDG.E.128 R12, desc[UR28][R20.64+0x400] ;  /* 0x0004001c140c7981 */ /* 0x010f28000c1e1d00 */
[----:B------:R-:W4:Y:S01]  /*3910*/  LDG.E.128 R16, desc[UR28][R20.64+0x600] ;  /* 0x0006001c14107981 */ /* 0x000f22000c1e1d00 */
        /* <DEDUP_REMOVED lines=13> */
[----:B--2---:R-:W-:-:S04]  /*39f0*/  MOV R36, UR42 ;  /* 0x0000002a00247c02 */ /* 0x004fc80008000f00 */
[----:B------:R-:W-:-:S03]  /*3a00*/  MOV R37, UR30 ;  /* 0x0000001e00257c02 */ /* 0x000fc60008000f00 */
[----:B------:R-:W-:Y:S01]  /*3a10*/  IMAD.WIDE.U32 R36, R23, 0x10, R36 ;  /* 0x0000001017247825 */ /* 0x000fe200078e0024 */
[----:B-----5:R0:W-:Y:S04]  /*3a20*/  STS.128 [R122], R4 ;  /* 0x000000047a007388 */ /* 0x0201e80000000c00 */
[----:B---3--:R-:W-:Y:S04]  /*3a30*/  STS.128 [R122+0x200], R8 ;  /* 0x000200087a007388 */ /* 0x008fe80000000c00 */
[----:B----4-:R1:W-:Y:S04]  /*3a40*/  STS.128 [R122+0x400], R12 ;  /* 0x0004000c7a007388 */ /* 0x0103e80000000c00 */
[----:B------:R2:W-:Y:S01]  /*3a50*/  STS.128 [R122+0x600], R16 ;  /* 0x000600107a007388 */ /* 0x0005e20000000c00 */
[----:B------:R-:W-:-:S03]  /*3a60*/  NOP ;  /* 0x0000000000007918 */ /* 0x000fc60000000000 */
[----:B------:R-:W3:Y:S04]  /*3a70*/  LDG.E.128 R20, desc[UR28][R36.64] ;  /* 0x0000001c24147981 */ /* 0x000ee8000c1e1d00 */
[----:B------:R-:W4:Y:S04]  /*3a80*/  LDG.E.128 R24, desc[UR28][R36.64+0x200] ;  /* 0x0002001c24187981 */ /* 0x000f28000c1e1d00 */
        /* <DEDUP_REMOVED lines=66> */
[C---:B------:R-:W-:Y:S01]  /*3eb0*/  FMUL.FTZ R3, R2.reuse, R114 ;  /* 0x0000007202037220 */ /* 0x040fe20000410000 */
[C---:B------:R-:W-:Y:S01]  /*3ec0*/  FMUL.FTZ R19, R2.reuse, R92 ;  /* 0x0000005c02137220 */ /* 0x040fe20000410000 */
[C---:B------:R-:W-:Y:S01]  /*3ed0*/  FMUL.FTZ R37, R2.reuse, R87 ;  /* 0x0000005702257220 */ /* 0x040fe20000410000 */
[C---:B------:R-:W-:Y:S01]  /*3ee0*/  FMUL.FTZ R14, R2.reuse, R96 ;  /* 0x00000060020e7220 */ /* 0x040fe20000410000 */
[C---:B------:R-:W-:Y:S01]  /*3ef0*/  FMUL.FTZ R17, R2.reuse, R93 ;  /* 0x0000005d02117220 */ /* 0x040fe20000410000 */
[----:B------:R0:W1:Y:S01]  /*3f00*/  MUFU.EX2 R155, R3 ;  /* 0x00000003009b7308 */ /* 0x0000620000000800 */
[----:B------:R-:W-:-:S07]  /*3f10*/  FMUL.FTZ R39, R2, R84 ;  /* 0x0000005402277220 */ /* 0x000fce0000410000 */
[----:B------:R2:W-:Y:S01]  /*3f20*/  MUFU.COS R160, R5 ;  /* 0x0000000500a07308 */ /* 0x0005e20000000000 */
[----:B0-----:R-:W-:-:S07]  /*3f30*/  FMUL.FTZ R3, R2, R100 ;  /* 0x0000006402037220 */ /* 0x001fce0000410000 */
[----:B------:R0:W-:Y:S01]  /*3f40*/  MUFU.COS R138, R7 ;  /* 0x00000007008a7308 */ /* 0x0001e20000000000 */
[C---:B--2---:R-:W-:Y:S01]  /*3f50*/  FMUL.FTZ R5, R2.reuse, R111 ;  /* 0x0000006f02057220 */ /* 0x044fe20000410000 */
        /* <DEDUP_REMOVED lines=192> */
.L_x_15143:
[----:B------:R-:W-:-:S06]  /*4b60*/  LEA R2, R0, UR30, 0x3 ;  /* 0x0000001e00027c11 */ /* 0x000fcc000f8e18ff */
[----:B------:R-:W0:Y:S02]  /*4b70*/  LDS.64 R2, [R2+0x45d8] ;  /* 0x0045d80002027984 */ /* 0x000e240000000a00 */
.L_x_15144:
[----:B------:R-:W-:Y:S05]  /*4b80*/  BSYNC.RECONVERGENT B0 ;  /* 0x0000000000007941 */ /* 0x000fea0003800200 */
.L_x_15142:
[-C--:B------:R-:W-:Y:S01]  /*4b90*/  FMUL.FTZ R197, R158, R113.reuse ;  /* 0x000000719ec57220 */ /* 0x080fe20000410000 */
[----:B------:R-:W-:Y:S01]  /*4ba0*/  FMUL.FTZ R195, R160, R113 ;  /* 0x00000071a0c37220 */ /* 0x000fe20000410000 */
[-C--:B------:R-:W-:Y:S01]  /*4bb0*/  FMUL.FTZ R4, R157, R114.reuse ;  /* 0x000000729d047220 */ /* 0x080fe20000410000 */
[----:B------:R-:W-:Y:S01]  /*4bc0*/  FMUL.FTZ R6, R159, R114 ;  /* 0x000000729f067220 */ /* 0x000fe20000410000 */
[C---:B------:R-:W-:Y:S01]  /*4bd0*/  FMUL.FTZ R197, R120.reuse, R197 ;  /* 0x000000c578c57220 */ /* 0x040fe20000410000 */
[----:B------:R-:W-:Y:S01]  /*4be0*/  FMUL.FTZ R195, R120, R195 ;  /* 0x000000c378c37220 */ /* 0x000fe20000410000 */
        /* <DEDUP_REMOVED lines=22> */
[----:B------:R-:W-:Y:S01]  /*4d50*/  FMUL.FTZ R181, R28, R95 ;  /* 0x0000005f1cb57220 */ /* 0x000fe20000410000 */
[C---:B------:R-:W-:Y:S01]  /*4d60*/  FFMA.FTZ R7, R118.reuse, R193, R7 ;  /* 0x000000c176077223 */ /* 0x040fe20000010007 */
[----:B------:R-:W-:Y:S01]  /*4d70*/  FFMA.FTZ R4, R118, R5, R4 ;  /* 0x0000000576047223 */ /* 0x000fe20000010004 */
[----:B------:R-:W-:Y:S01]  /*4d80*/  FMUL.FTZ R179, R26, R95 ;  /* 0x0000005f1ab37220 */ /* 0x000fe20000410000 */
[----:B------:R-:W2:Y:S01]  /*4d90*/  @P0 LDC R173, c[0x0][0x38c] ;  /* 0x0000e300ffad0b82 */ /* 0x000ea20000000800 */
        /* <DEDUP_REMOVED lines=10> */
[----:B------:R-:W-:-:S02]  /*4e40*/  FMUL.FTZ R174, R35, R92 ;  /* 0x0000005c23ae7220 */ /* 0x000fc40000410000 */
        /* <DEDUP_REMOVED lines=17> */
[----:B------:R-:W-:Y:S01]  /*4f60*/  FFMA.FTZ R5, R108, R183, R4 ;  /* 0x000000b76c057223 */ /* 0x000fe20000010004 */
[----:B------:R-:W-:Y:S02]  /*4f70*/  FMUL.FTZ R4, R8, R155 ;  /* 0x0000009b08047220 */ /* 0x000fe40000410000 */
[C---:B------:R-:W-:Y:S01]  /*4f80*/  FMUL.FTZ R7, R143.reuse, R11 ;  /* 0x0000000b8f077220 */ /* 0x040fe20000410000 */
[-C--:B------:R-:W-:Y:S01]  /*4f90*/  FMUL.FTZ R10, R143, R5.reuse ;  /* 0x000000058f0a7220 */ /* 0x080fe20000410000 */
[C---:B------:R-:W-:Y:S02]  /*4fa0*/  FFMA.FTZ R4, R9.reuse, R156, R4 ;  /* 0x0000009c09047223 */ /* 0x040fe40000010004 */
[C---:B------:R-:W-:Y:S01]  /*4fb0*/  FFMA.FTZ R6, R144.reuse, R5, -R7 ;  /* 0x0000000590067223 */ /* 0x040fe20000010807 */
[----:B------:R-:W-:Y:S01]  /*4fc0*/  FMUL.FTZ R5, R9, R155 ;  /* 0x0000009b09057220 */ /* 0x000fe20000410000 */
[----:B------:R-:W-:Y:S01]  /*4fd0*/  FFMA.FTZ R11, R144, R11, R10 ;  /* 0x0000000b900b7223 */ /* 0x000fe2000001000a */
[----:B------:R-:W-:Y:S01]  /*4fe0*/  FMUL.FTZ R7, R153, R4 ;  /* 0x0000000499077220 */ /* 0x000fe20000410000 */
[C---:B------:R-:W-:Y:S01]  /*4ff0*/  FFMA.FTZ R6, R107.reuse, R182, R6 ;  /* 0x000000b66b067223 */ /* 0x040fe20000010006 */
[----:B------:R-:W-:Y:S01]  /*5000*/  FFMA.FTZ R5, R8, R156, -R5 ;  /* 0x0000009c08057223 */ /* 0x000fe20000010805 */
[----:B------:R-:W-:-:S02]  /*5010*/  FFMA.FTZ R10, R107, R180, R11 ;  /* 0x000000b46b0a7223 */ /* 0x000fc4000001000b */
        /* <DEDUP_REMOVED lines=51> */
[----:B------:R-:W-:-:S03]  /*5350*/  FMUL.FTZ R11, R143, R171 ;  /* 0x000000ab8f0b7220 */ /* 0x000fc60000410000 */
[C---:B------:R-:W-:Y:S01]  /*5360*/  FFMA.FTZ R10, R144.reuse, R171, R10 ;  /* 0x000000ab900a7223 */ /* 0x040fe2000001000a */
[----:B------:R-:W-:Y:S01]  /*5370*/  FFMA.FTZ R173, R101, R172, R173 ;  /* 0x000000ac65ad7223 */ /* 0x000fe200000100ad */
[----:B------:R-:W-:Y:S01]  /*5380*/  FFMA.FTZ R11, R144, R13, -R11 ;  /* 0x0000000d900b7223 */ /* 0x000fe2000001080b */
[----:B------:R-:W-:Y:S01]  /*5390*/  FMUL.FTZ R191, R133, R12 ;  /* 0x0000000c85bf7220 */ /* 0x000fe20000410000 */
[----:B--2---:R-:W-:Y:S01]  /*53a0*/  FMUL.FTZ R6, R141, R10 ;  /* 0x0000000a8d067220 */ /* 0x004fe20000410000 */
[----:B------:R-:W-:Y:S01]  /*53b0*/  FMUL.FTZ R199, R133, R173 ;  /* 0x000000ad85c77220 */ /* 0x000fe20000410000 */
[----:B------:R-:W-:Y:S01]  /*53c0*/  FMUL.FTZ R7, R141, R11 ;  /* 0x0000000b8d077220 */ /* 0x000fe20000410000 */
[----:B------:R-:W-:Y:S01]  /*53d0*/  FFMA.FTZ R192, R134, R173, -R191 ;  /* 0x000000ad86c07223 */ /* 0x000fe200000108bf */
[----:B------:R-:W-:Y:S01]  /*53e0*/  FFMA.FTZ R6, R142, R11, -R6 ;  /* 0x0000000b8e067223 */ /* 0x000fe20000010806 */
[-C--:B------:R-:W-:Y:S01]  /*53f0*/  FMUL.FTZ R173, R34, R87.reuse ;  /* 0x0000005722ad7220 */ /* 0x080fe20000410000 */
[----:B------:R-:W-:Y:S01]  /*5400*/  FFMA.FTZ R199, R134, R12, R199 ;  /* 0x0000000c86c77223 */ /* 0x000fe200000100c7 */
[----:B------:R-:W-:Y:S01]  /*5410*/  FMUL.FTZ R171, R164, R87 ;  /* 0x00000057a4ab7220 */ /* 0x000fe20000410000 */
[----:B------:R-:W-:Y:S01]  /*5420*/  FFMA.FTZ R7, R142, R10, R7 ;  /* 0x0000000a8e077223 */ /* 0x000fe20000010007 */
[C---:B------:R-:W-:Y:S01]  /*5430*/  FMUL.FTZ R10, R139.reuse, R6 ;  /* 0x000000068b0a7220 */ /* 0x040fe20000410000 */
[C---:B------:R-:W-:Y:S01]  /*5440*/  FFMA.FTZ R192, R102.reuse, R173, R192 ;  /* 0x000000ad66c07223 */ /* 0x040fe200000100c0 */
[----:B------:R-:W-:Y:S01]  /*5450*/  FFMA.FTZ R199, R102, R171, R199 ;  /* 0x000000ab66c77223 */ /* 0x000fe200000100c7 */
[-C--:B------:R-:W-:Y:S01]  /*5460*/  FMUL.FTZ R11, R139, R7.reuse ;  /* 0x000000078b0b7220 */ /* 0x080fe20000410000 */
[C---:B------:R-:W-:Y:S01]  /*5470*/  FFMA.FTZ R10, R140.reuse, R7, R10 ;  /* 0x000000078c0a7223 */ /* 0x040fe2000001000a */
[C---:B------:R-:W-:Y:S01]  /*5480*/  FMUL.FTZ R12, R131.reuse, R192 ;  /* 0x000000c0830c7220 */ /* 0x040fe20000410000 */
[-C--:B------:R-:W-:Y:S01]  /*5490*/  FMUL.FTZ R13, R131, R199.reuse ;  /* 0x000000c7830d7220 */ /* 0x080fe20000410000 */
[----:B------:R-:W-:Y:S01]  /*54a0*/  FFMA.FTZ R11, R140, R6, -R11 ;  /* 0x000000068c0b7223 */ /* 0x000fe2000001080b */
[----:B------:R-:W-:Y:S01]  /*54b0*/  FMUL.FTZ R7, R137, R10 ;  /* 0x0000000a89077220 */ /* 0x000fe20000410000 */
[C---:B------:R-:W-:Y:S01]  /*54c0*/  FFMA.FTZ R12, R132.reuse, R199, R12 ;  /* 0x000000c7840c7223 */ /* 0x040fe2000001000c */
[----:B------:R-:W-:Y:S01]  /*54d0*/  FMUL.FTZ R198, R163, R84 ;  /* 0x00000054a3c67220 */ /* 0x000fe20000410000 */
        /* <DEDUP_REMOVED lines=14> */
[-C--:B------:R-:W-:Y:S01]  /*55c0*/  FMUL.FTZ R199, R168, R79.reuse ;  /* 0x0000004fa8c77220 */ /* 0x080fe20000410000 */
        /* <DEDUP_REMOVED lines=9> */
[----:B------:R-:W-:Y:S01]  /*5660*/  FMUL.FTZ R11, R131, R7 ;  /* 0x00000007830b7220 */ /* 0x000fe20000410000 */
        /* <DEDUP_REMOVED lines=94> */
[C---:B------:R-:W-:Y:S02]  /*5c50*/  ISETP.NE.AND P6, PT, R191.reuse, 0x1f, PT ;  /* 0x0000001fbf00780c */ /* 0x040fe40003fc5270 */
[C---:B------:R-:W-:Y:S02]  /*5c60*/  ISETP.GT.U32.AND P2, PT, R191.reuse, 0x1d, PT ;  /* 0x0000001dbf00780c */ /* 0x040fe40003f44070 */
[C---:B------:R-:W-:Y:S02]  /*5c70*/  ISETP.GT.U32.AND P3, PT, R191.reuse, 0x1b, PT ;  /* 0x0000001bbf00780c */ /* 0x040fe40003f64070 */
[----:B------:R-:W-:-:S02]  /*5c80*/  ISETP.GT.U32.AND P4, PT, R191, 0x17, PT ;  /* 0x00000017bf00780c */ /* 0x000fc40003f84070 */
[----:B------:R-:W-:Y:S01]  /*5c90*/  ISETP.GT.U32.AND P5, PT, R191, 0xf, PT ;  /* 0x0000000fbf00780c */ /* 0x000fe20003fa4070 */
[----:B0-----:R-:W-:Y:S01]  /*5ca0*/  FMUL.FTZ R191, R128, R3 ;  /* 0x0000000380bf7220 */ /* 0x001fe20000410000 */
[C---:B------:R-:W-:Y:S01]  /*5cb0*/  FMUL.FTZ R192, R126.reuse, R227 ;  /* 0x000000e37ec07220 */ /* 0x040fe20000410000 */
[C---:B------:R-:W-:Y:S01]  /*5cc0*/  FMUL.FTZ R13, R126.reuse, R3 ;  /* 0x000000037e0d7220 */ /* 0x040fe20000410000 */
[CC--:B------:R-:W-:Y:S01]  /*5cd0*/  FMUL.FTZ R12, R126.reuse, R225.reuse ;  /* 0x000000e17e0c7220 */ /* 0x0c0fe20000410000 */
[-C--:B------:R-:W-:Y:S01]  /*5ce0*/  FFMA.FTZ R191, -R126, R2.reuse, -R191 ;  /* 0x000000027ebf7223 */ /* 0x080fe200000109bf */
[C---:B------:R-:W-:Y:S01]  /*5cf0*/  FFMA.FTZ R192, R128.reuse, R225, -R192 ;  /* 0x000000e180c07223 */ /* 0x040fe200000108c0 */
[C---:B------:R-:W-:Y:S01]  /*5d00*/  FFMA.FTZ R13, R128.reuse, R2, -R13 ;  /* 0x00000002800d7223 */ /* 0x040fe2000001080d */
[----:B------:R-:W-:Y:S01]  /*5d10*/  FFMA.FTZ R229, R128, R227, R12 ;  /* 0x000000e380e57223 */ /* 0x000fe2000001000c */
[----:B------:R-:W-:Y:S01]  /*5d20*/  FMUL.FTZ R231, R129, R191 ;  /* 0x000000bf81e77220 */ /* 0x000fe20000410000 */
[----:B------:R-:W-:Y:S01]  /*5d30*/  FADD.FTZ R192, R223, R192 ;  /* 0x000000c0dfc07221 */ /* 0x000fe20000010000 */
[CC--:B------:R-:W-:Y:S01]  /*5d40*/  FMUL.FTZ R12, R129.reuse, R13.reuse ;  /* 0x0000000d810c7220 */ /* 0x0c0fe20000410000 */
[----:B------:R-:W-:Y:S01]  /*5d50*/  FADD.FTZ R229, R224, R229 ;  /* 0x000000e5e0e57221 */ /* 0x000fe20000010000 */
        /* <DEDUP_REMOVED lines=20> */
[----:B------:R-:W-:Y:S01]  /*5ea0*/  FMUL.FTZ R13, R135, R231 ;  /* 0x000000e7870d7220 */ /* 0x000fe20000410000 */
[----:B------:R-:W-:-:S02]  /*5eb0*/  FADD.FTZ R229, R210, R229 ;  /* 0x000000e5d2e57221 */ /* 0x000fc40000010000 */
[----:B------:R-:W-:Y:S01]  /*5ec0*/  FADD.FTZ R194, R211, R194 ;  /* 0x000000c2d3c27221 */ /* 0x000fe20000010000 */
[-C--:B------:R-:W-:Y:S01]  /*5ed0*/  FFMA.FTZ R191, R136, R12.reuse, -R13 ;  /* 0x0000000c88bf7223 */ /* 0x080fe2000001080d */
[----:B------:R-:W-:Y:S01]  /*5ee0*/  FMUL.FTZ R13, R133, R229 ;  /* 0x000000e5850d7220 */ /* 0x000fe20000410000 */
[----:B------:R-:W-:Y:S01]  /*5ef0*/  FMUL.FTZ R192, R135, R12 ;  /* 0x0000000c87c07220 */ /* 0x000fe20000410000 */
[-C--:B------:R-:W-:Y:S02]  /*5f00*/  FMUL.FTZ R12, R133, R194.reuse ;  /* 0x000000c2850c7220 */ /* 0x080fe40000410000 */
[----:B------:R-:W-:Y:S01]  /*5f10*/  FFMA.FTZ R194, R134, R194, R13 ;  /* 0x000000c286c27223 */ /* 0x000fe2000001000d */
[----:B------:R-:W-:Y:S01]  /*5f20*/  FFMA.FTZ R192, R136, R231, R192 ;  /* 0x000000e788c07223 */ /* 0x000fe200000100c0 */
[----:B------:R-:W-:Y:S01]  /*5f30*/  FMUL.FTZ R231, R137, R191 ;  /* 0x000000bf89e77220 */ /* 0x000fe20000410000 */
[----:B------:R-:W-:Y:S01]  /*5f40*/  FFMA.FTZ R229, R134, R229, -R12 ;  /* 0x000000e586e57223 */ /* 0x000fe2000001080c */
[----:B------:R-:W-:Y:S01]  /*5f50*/  FADD.FTZ R194, R213, R194 ;  /* 0x000000c2d5c27221 */ /* 0x000fe20000010000 */
[-C--:B------:R-:W-:Y:S01]  /*5f60*/  FMUL.FTZ R226, R137, R192.reuse ;  /* 0x000000c089e27220 */ /* 0x080fe20000410000 */
[----:B------:R-:W-:Y:S01]  /*5f70*/  FFMA.FTZ R231, R138, R192, R231 ;  /* 0x000000c08ae77223 */ /* 0x000fe200000100e7 */
[----:B---3--:R-:W-:Y:S01]  /*5f80*/  SHFL.IDX PT, R5, R5, RZ, 0x1f ;  /* 0x00001fff05057589 */ /* 0x008fe200000e0000 */
[----:B------:R-:W-:Y:S01]  /*5f90*/  FADD.FTZ R229, R212, R229 ;  /* 0x000000e5d4e57221 */ /* 0x000fe20000010000 */
[----:B------:R-:W-:-:S02]  /*5fa0*/  FMUL.FTZ R13, R135, R194 ;  /* 0x000000c2870d7220 */ /* 0x000fc40000410000 */
[----:B------:R-:W0:Y:S01]  /*5fb0*/  SHFL.UP PT, R10, R10, 0x1, RZ ;  /* 0x042000000a0a7989 */ /* 0x000e2200000e00ff */
[----:B------:R-:W-:Y:S01]  /*5fc0*/  FFMA.FTZ R226, R138, R191, -R226 ;  /* 0x000000bf8ae27223 */ /* 0x000fe200000108e2 */
[----:B------:R-:W-:Y:S02]  /*5fd0*/  FMUL.FTZ R233, R139, R231 ;  /* 0x000000e78be97220 */ /* 0x000fe40000410000 */
[----:B------:R-:W1:Y:S01]  /*5fe0*/  SHFL.UP PT, R11, R11, 0x1, RZ ;  /* 0x042000000b0b7989 */ /* 0x000e6200000e00ff */
[-C--:B------:R-:W-:Y:S01]  /*5ff0*/  FFMA.FTZ R13, R136, R229.reuse, -R13 ;  /* 0x000000e5880d7223 */ /* 0x080fe2000001080d */
[----:B------:R-:W-:Y:S02]  /*6000*/  FMUL.FTZ R229, R135, R229 ;  /* 0x000000e587e57220 */ /* 0x000fe40000410000 */
[----:B------:R-:W2:Y:S01]  /*6010*/  SHFL.IDX PT, R4, R4, RZ, 0x1f ;  /* 0x00001fff04047589 */ /* 0x000ea200000e0000 */
[-C--:B------:R-:W-:Y:S01]  /*6020*/  FMUL.FTZ R191, R139, R226.reuse ;  /* 0x000000e28bbf7220 */ /* 0x080fe20000410000 */
[----:B------:R-:W-:Y:S01]  /*6030*/  FFMA.FTZ R233, R140, R226, -R233 ;  /* 0x000000e28ce97223 */ /* 0x000fe200000108e9 */
[----:B------:R-:W-:Y:S01]  /*6040*/  FFMA.FTZ R194, R136, R194, R229 ;  /* 0x000000c288c27223 */ /* 0x000fe200000100e5 */
[----:B------:R-:W3:Y:S01]  /*6050*/  SHFL.UP PT, R7, R7, 0x1, RZ ;  /* 0x0420000007077989 */ /* 0x000ee200000e00ff */
[----:B------:R-:W-:Y:S01]  /*6060*/  FFMA.FTZ R231, R140, R231, R191 ;  /* 0x000000e78ce77223 */ /* 0x000fe200000100bf */
[----:B------:R-:W-:-:S02]  /*6070*/  FMUL.FTZ R12, R141, R233 ;  /* 0x000000e98d0c7220 */ /* 0x000fc40000410000 */
[----:B------:R-:W4:Y:S01]  /*6080*/  SHFL.UP PT, R6, R6, 0x1, RZ ;  /* 0x0420000006067989 */ /* 0x000f2200000e00ff */
[----:B------:R-:W-:Y:S01]  /*6090*/  FADD.FTZ R194, R215, R194 ;  /* 0x000000c2d7c27221 */ /* 0x000fe20000010000 */
[-C--:B------:R-:W-:Y:S01]  /*60a0*/  FMUL.FTZ R191, R141, R231.reuse ;  /* 0x000000e78dbf7220 */ /* 0x080fe20000410000 */
[----:B------:R-:W-:Y:S01]  /*60b0*/  FADD.FTZ R13, R214, R13 ;  /* 0x0000000dd60d7221 */ /* 0x000fe20000010000 */
[C---:B------:R-:W-:Y:S01]  /*60c0*/  FFMA.FTZ R231, R142.reuse, R231, R12 ;  /* 0x000000e78ee77223 */ /* 0x040fe2000001000c */
[CC--:B------:R-:W-:Y:S01]  /*60d0*/  FMUL.FTZ R12, R137.reuse, R194.reuse ;  /* 0x000000c2890c7220 */ /* 0x0c0fe20000410000 */
[----:B------:R-:W-:Y:S01]  /*60e0*/  FFMA.FTZ R233, R142, R233, -R191 ;  /* 0x000000e98ee97223 */ /* 0x000fe200000108bf */
[-C--:B------:R-:W-:Y:S02]  /*60f0*/  FMUL.FTZ R191, R137, R13.reuse ;  /* 0x0000000d89bf7220 */ /* 0x080fe40000410000 */
[----:B------:R-:W-:Y:S01]  /*6100*/  FFMA.FTZ R13, R138, R13, -R12 ;  /* 0x0000000d8a0d7223 */ /* 0x000fe2000001080c */
[----:B0-----:R-:W-:Y:S01]  /*6110*/  FMUL.FTZ R12, R10, R5 ;  /* 0x000000050a0c7220 */ /* 0x001fe20000410000 */
[----:B------:R-:W-:-:S02]  /*6120*/  FFMA.FTZ R194, R138, R194, R191 ;  /* 0x000000c28ac27223 */ /* 0x000fc400000100bf */
[----:B------:R-:W-:Y:S01]  /*6130*/  FADD.FTZ R191, R216, R13 ;  /* 0x0000000dd8bf7221 */ /* 0x000fe20000010000 */
[----:B-1----:R-:W-:Y:S01]  /*6140*/  FMUL.FTZ R13, R11, R5 ;  /* 0x000000050b0d7220 */ /* 0x002fe20000410000 */
[----:B------:R-:W-:Y:S01]  /*6150*/  FADD.FTZ R194, R217, R194 ;  /* 0x000000c2d9c27221 */ /* 0x000fe20000010000 */
[-C--:B--2---:R-:W-:Y:S02]  /*6160*/  FFMA.FTZ R12, R11, R4.reuse, -R12 ;  /* 0x000000040b0c7223 */ /* 0x084fe4000001080c */
[----:B------:R-:W-:Y:S01]  /*6170*/  FFMA.FTZ R13, R10, R4, R13 ;  /* 0x000000040a0d7223 */ /* 0x000fe2000001000d */
[----:B------:R-:W-:Y:S01]  /*6180*/  FMUL.FTZ R192, R143, R231 ;  /* 0x000000e78fc07220 */ /* 0x000fe20000410000 */
[----:B---3--:R-:W-:Y:S01]  /*6190*/  @P1 FADD.FTZ R4, R7, R12 ;  /* 0x0000000c07041221 */ /* 0x008fe20000010000 */
[----:B------:R-:W-:Y:S01]  /*61a0*/  FMUL.FTZ R7, R139, R194 ;  /* 0x000000c28b077220 */ /* 0x000fe20000410000 */
[-C--:B------:R-:W-:Y:S01]  /*61b0*/  FMUL.FTZ R229, R143, R233.reuse ;  /* 0x000000e98fe57220 */ /* 0x080fe20000410000 */
[----:B----4-:R-:W-:Y:S01]  /*61c0*/  @P1 FADD.FTZ R5, R6, R13 ;  /* 0x0000000d06051221 */ /* 0x010fe20000010000 */
[----:B------:R-:W-:Y:S01]  /*61d0*/  FFMA.FTZ R192, R144, R233, -R192 ;  /* 0x000000e990c07223 */ /* 0x000fe200000108c0 */
[-C--:B------:R-:W-:Y:S01]  /*61e0*/  FMUL.FTZ R11, R139, R191.reuse ;  /* 0x000000bf8b0b7220 */ /* 0x080fe20000410000 */
        /* <DEDUP_REMOVED lines=9> */
[----:B------:R-:W-:Y:S01]  /*6280*/  FADD.FTZ R195, R195, R6 ;  /* 0x00000006c3c37221 */ /* 0x000fe20000010000 */
[----:B------:R-:W-:Y:S01]  /*6290*/  FADD.FTZ R197, R197, R4 ;  /* 0x00000004c5c57221 */ /* 0x000fe20000010000 */
[----:B------:R-:W-:Y:S01]  /*62a0*/  FFMA.FTZ R10, R140, R194, R11 ;  /* 0x000000c28c0a7223 */ /* 0x000fe2000001000b */
[----:B------:R-:W-:Y:S01]  /*62b0*/  FFMA.FTZ R231, R146, R192, -R231 ;  /* 0x000000c092e77223 */ /* 0x000fe200000108e7 */
[----:B------:R-:W-:Y:S01]  /*62c0*/  FADD.FTZ R191, R218, R191 ;  /* 0x000000bfdabf7221 */ /* 0x000fe20000010000 */
[----:B------:R-:W-:Y:S01]  /*62d0*/  FMUL.FTZ R192, R147, R12 ;  /* 0x0000000c93c07220 */ /* 0x000fe20000410000 */
[C---:B------:R-:W-:Y:S01]  /*62e0*/  FMUL.FTZ R5, R155.reuse, R195 ;  /* 0x000000c39b057220 */ /* 0x040fe20000410000 */
[----:B------:R-:W-:Y:S01]  /*62f0*/  FMUL.FTZ R4, R155, R197 ;  /* 0x000000c59b047220 */ /* 0x000fe20000410000 */
[----:B------:R-:W-:Y:S01]  /*6300*/  FMUL.FTZ R11, R147, R231 ;  /* 0x000000e7930b7220 */ /* 0x000fe20000410000 */
[----:B------:R-:W-:Y:S01]  /*6310*/  FADD.FTZ R10, R219, R10 ;  /* 0x0000000adb0a7221 */ /* 0x000fe20000010000 */
[----:B------:R-:W-:Y:S01]  /*6320*/  FMUL.FTZ R7, R141, R191 ;  /* 0x000000bf8d077220 */ /* 0x000fe20000410000 */
[----:B------:R-:W-:Y:S01]  /*6330*/  FFMA.FTZ R231, R148, R231, -R192 ;  /* 0x000000e794e77223 */ /* 0x000fe200000108c0 */
[-C--:B------:R-:W-:Y:S01]  /*6340*/  FMUL.FTZ R8, R157, R114.reuse ;  /* 0x000000729d087220 */ /* 0x080fe20000410000 */
[C---:B------:R-:W-:Y:S01]  /*6350*/  FFMA.FTZ R194, R156.reuse, R197, -R5 ;  /* 0x000000c59cc27223 */ /* 0x040fe20000010805 */
[----:B------:R-:W-:Y:S01]  /*6360*/  FMUL.FTZ R9, R159, R114 ;  /* 0x000000729f097220 */ /* 0x000fe20000410000 */
[----:B------:R-:W-:Y:S01]  /*6370*/  FFMA.FTZ R4, R156, R195, R4 ;  /* 0x000000c39c047223 */ /* 0x000fe20000010004 */
[----:B------:R-:W-:Y:S01]  /*6380*/  FFMA.FTZ R6, R142, R10, R7 ;  /* 0x0000000a8e067223 */ /* 0x000fe20000010007 */
[----:B------:R-:W-:Y:S01]  /*6390*/  FFMA.FTZ R11, R148, R12, R11 ;  /* 0x0000000c940b7223 */ /* 0x000fe2000001000b */
[----:B------:R-:W-:Y:S01]  /*63a0*/  FMUL.FTZ R7, R149, R231 ;  /* 0x000000e795077220 */ /* 0x000fe20000410000 */
[----:B------:R-:W-:Y:S01]  /*63b0*/  FMUL.FTZ R5, R141, R10 ;  /* 0x0000000a8d057220 */ /* 0x000fe20000410000 */
[C---:B------:R-:W-:Y:S01]  /*63c0*/  FFMA.FTZ R194, R119.reuse, R8, R194 ;  /* 0x0000000877c27223 */ /* 0x040fe200000100c2 */
[----:B------:R-:W-:Y:S01]  /*63d0*/  FFMA.FTZ R192, R119, R9, R4 ;  /* 0x0000000977c07223 */ /* 0x000fe20000010004 */
[----:B------:R-:W-:Y:S01]  /*63e0*/  FFMA.FTZ R10, R150, R11, R7 ;  /* 0x0000000b960a7223 */ /* 0x000fe20000010007 */
[----:B------:R-:W-:Y:S01]  /*63f0*/  FFMA.FTZ R191, R142, R191, -R5 ;  /* 0x000000bf8ebf7223 */ /* 0x000fe20000010805 */
[C---:B------:R-:W-:Y:S01]  /*6400*/  FMUL.FTZ R7, R153.reuse, R194 ;  /* 0x000000c299077220 */ /* 0x040fe20000410000 */
[----:B------:R-:W-:Y:S01]  /*6410*/  FMUL.FTZ R5, R153, R192 ;  /* 0x000000c099057220 */ /* 0x000fe20000410000 */
[----:B------:R-:W-:-:S02]  /*6420*/  FMUL.FTZ R4, R162, R111 ;  /* 0x0000006fa2047220 */ /* 0x000fc40000410000 */
[C---:B------:R-:W-:Y:S01]  /*6430*/  FFMA.FTZ R7, R154.reuse, R192, R7 ;  /* 0x000000c09a077223 */ /* 0x040fe20000010007 */
[----:B------:R-:W-:Y:S01]  /*6440*/  FFMA.FTZ R5, R154, R194, -R5 ;  /* 0x000000c29a057223 */ /* 0x000fe20000010805 */
[----:B------:R-:W-:Y:S02]  /*6450*/  FADD.FTZ R8, R220, R191 ;  /* 0x000000bfdc087221 */ /* 0x000fe40000010000 */
[C---:B------:R-:W-:Y:S01]  /*6460*/  FFMA.FTZ R193, R118.reuse, R193, R7 ;  /* 0x000000c176c17223 */ /* 0x040fe20000010007 */
[----:B------:R-:W-:Y:S01]  /*6470*/  FFMA.FTZ R191, R118, R4, R5 ;  /* 0x0000000476bf7223 */ /* 0x000fe20000010005 */
[----:B------:R-:W-:Y:S01]  /*6480*/  FMUL.FTZ R11, R149, R11 ;  /* 0x0000000b950b7220 */ /* 0x000fe20000410000 */
[----:B------:R-:W-:Y:S01]  /*6490*/  FADD.FTZ R4, R221, R6 ;  /* 0x00000006dd047221 */ /* 0x000fe20000010000 */
[----:B------:R-:W-:Y:S01]  /*64a0*/  FMUL.FTZ R7, R143, R8 ;  /* 0x000000088f077220 */ /* 0x000fe20000410000 */
[C---:B------:R-:W-:Y:S01]  /*64b0*/  FMUL.FTZ R5, R151.reuse, R193 ;  /* 0x000000c197057220 */ /* 0x040fe20000410000 */
[----:B------:R-:W-:Y:S01]  /*64c0*/  FMUL.FTZ R6, R151, R191 ;  /* 0x000000bf97067220 */ /* 0x000fe20000410000 */
[----:B------:R-:W-:Y:S01]  /*64d0*/  FFMA.FTZ R231, R150, R231, -R11 ;  /* 0x000000e796e77223 */ /* 0x000fe2000001080b */
        /* <DEDUP_REMOVED lines=15> */
[C---:B------:R-:W-:Y:S02]  /*65d0*/  FMUL.FTZ R6, R153.reuse, R11 ;  /* 0x0000000b99067220 */ /* 0x040fe40000410000 */
[C---:B------:R-:W-:Y:S01]  /*65e0*/  FFMA.FTZ R189, R116.reuse, R189, R7 ;  /* 0x000000bd74bd7223 */ /* 0x040fe20000010007 */
[----:B------:R-:W-:Y:S01]  /*65f0*/  FFMA.FTZ R187, R116, R187, R4 ;  /* 0x000000bb74bb7223 */ /* 0x000fe20000010004 */
        /* <DEDUP_REMOVED lines=118> */
.L_x_15146:
[----:B------:R-:W-:Y:S05]  /*6d60*/  BSYNC.RECONVERGENT B0 ;  /* 0x0000000000007941 */ /* 0x000fea0003800200 */
.L_x_15145:
        /* <DEDUP_REMOVED lines=16> */
.L_x_15148:
[----:B------:R-:W-:Y:S05]  /*6e70*/  BSYNC.RECONVERGENT B0 ;  /* 0x0000000000007941 */ /* 0x000fea0003800200 */
.L_x_15147:
        /* <DEDUP_REMOVED lines=16> */
.L_x_15150:
[----:B------:R-:W-:Y:S05]  /*6f80*/  BSYNC.RECONVERGENT B0 ;  /* 0x0000000000007941 */ /* 0x000fea0003800200 */
.L_x_15149:
        /* <DEDUP_REMOVED lines=16> */
.L_x_15152:
[----:B------:R-:W-:Y:S05]  /*7090*/  BSYNC.RECONVERGENT B0 ;  /* 0x0000000000007941 */ /* 0x000fea0003800200 */
.L_x_15151:
        /* <DEDUP_REMOVED lines=20> */
.L_x_15154:
[----:B------:R-:W-:Y:S05]  /*71e0*/  BSYNC.RECONVERGENT B0 ;  /* 0x0000000000007941 */ /* 0x000fea0003800200 */
.L_x_15153:
        /* <DEDUP_REMOVED lines=78> */
[----:B0-----:R-:W-:Y:S01]  /*76d0*/  FMUL.FTZ R7, R126, R225 ;  /* 0x000000e17e077220 */ /* 0x001fe20000410000 */
[-C--:B------:R-:W-:Y:S01]  /*76e0*/  FMUL.FTZ R126, R225, R76.reuse ;  /* 0x0000004ce17e7220 */ /* 0x080fe20000410000 */
        /* <DEDUP_REMOVED lines=14> */
[-C--:B------:R-:W-:Y:S01]  /*77d0*/  FFMA.FTZ R225, R130, R230.reuse, -R129 ;  /* 0x000000e682e17223 */ /* 0x080fe20000010881 */
[----:B------:R-:W-:Y:S01]  /*77e0*/  FMUL.FTZ R13, R98, R79 ;  /* 0x0000004f620d7220 */ /* 0x000fe20000410000 */
[----:B------:R-:W-:Y:S01]  /*77f0*/  FADD.FTZ R234, R209, R224 ;  /* 0x000000e0d1ea7221 */ /* 0x000fe20000010000 */
[----:B------:R-:W-:Y:S01]  /*7800*/  FMUL.FTZ R11, R168, R230 ;  /* 0x000000e6a80b7220 */ /* 0x000fe20000410000 */
[----:B------:R-:W-:Y:S01]  /*7810*/  FADD.FTZ R225, R208, R225 ;  /* 0x000000e1d0e17221 */ /* 0x000fe20000010000 */
[----:B------:R0:W-:Y:S01]  /*7820*/  STS [R7+0x10fc], R226 ;  /* 0x0010fce207007388 */ /* 0x0001e20000000800 */
[-C--:B------:R-:W-:Y:S01]  /*7830*/  FFMA.FTZ R168, R168, -R13.reuse, R199 ;  /* 0x8000000da8a87223 */ /* 0x080fe200000100c7 */
[C---:B------:R-:W-:Y:S01]  /*7840*/  FFMA.FTZ R13, -R166.reuse, R13, R201 ;  /* 0x0000000da60d7223 */ /* 0x040fe200000101c9 */
[CC--:B------:R-:W-:Y:S01]  /*7850*/  FMUL.FTZ R209, R131.reuse, R225.reuse ;  /* 0x000000e183d17220 */ /* 0x0c0fe20000410000 */
        /* <DEDUP_REMOVED lines=14> */
[CC--:B------:R-:W-:Y:S01]  /*7940*/  FMUL.FTZ R165, R232.reuse, R79.reuse ;  /* 0x0000004fe8a57220 */ /* 0x0c0fe20000410000 */
        /* <DEDUP_REMOVED lines=9> */
[C---:B------:R-:W-:Y:S01]  /*79e0*/  FMUL.FTZ R129, R230.reuse, R79 ;  /* 0x0000004fe6817220 */ /* 0x040fe20000410000 */
        /* <DEDUP_REMOVED lines=8> */
[C---:B------:R-:W-:Y:S01]  /*7a70*/  FMUL.FTZ R224, R234.reuse, UR47 ;  /* 0x0000002feae07c20 */ /* 0x040fe20008410000 */
[-C--:B------:R-:W-:Y:S01]  /*7a80*/  FMUL.FTZ R208, R234, R84.reuse ;  /* 0x00000054ead07220 */ /* 0x080fe20000410000 */
        /* <DEDUP_REMOVED lines=8> */
[C---:B------:R-:W-:Y:S01]  /*7b10*/  FMUL.FTZ R34, R236.reuse, UR47 ;  /* 0x0000002fec227c20 */ /* 0x040fe20008410000 */
[----:B------:R1:W-:Y:S01]  /*7b20*/  STS [R7+0x10f0], R228 ;  /* 0x0010f0e407007388 */ /* 0x0003e20000000800 */
[C---:B------:R-:W-:Y:S01]  /*7b30*/  FMUL.FTZ R133, R135.reuse, R227 ;  /* 0x000000e387857220 */ /* 0x040fe20000410000 */
[----:B------:R-:W-:Y:S01]  /*7b40*/  FMUL.FTZ R135, R135, R234 ;  /* 0x000000ea87877220 */ /* 0x000fe20000410000 */
[-C--:B------:R-:W-:Y:S01]  /*7b50*/  FMUL.FTZ R209, R236, R87.reuse ;  /* 0x00000057ecd17220 */ /* 0x080fe20000410000 */
[C---:B------:R-:W-:Y:S01]  /*7b60*/  FMUL.FTZ R211, R232.reuse, R87 ;  /* 0x00000057e8d37220 */ /* 0x040fe20000410000 */
[----:B------:R-:W-:Y:S01]  /*7b70*/  FFMA.FTZ R213, R232, UR46, R34 ;  /* 0x0000002ee8d57c23 */ /* 0x000fe20008010022 */
[----:B0-----:R-:W-:Y:S01]  /*7b80*/  FMUL.FTZ R230, R99, R166 ;  /* 0x000000a663e67220 */ /* 0x001fe20000410000 */
        /* <DEDUP_REMOVED lines=25> */
[----:B------:R-:W-:Y:S01]  /*7d20*/  FFMA.FTZ R61, R212, R92, R61 ;  /* 0x0000005cd43d7223 */ /* 0x000fe2000001003d */
        /* <DEDUP_REMOVED lines=12> */
[-C--:B------:R-:W-:Y:S01]  /*7df0*/  FFMA.FTZ R33, R35, R228.reuse, R33 ;  /* 0x000000e423217223 */ /* 0x080fe20000010021 */
        /* <DEDUP_REMOVED lines=26> */
[C---:B------:R-:W-:Y:S01]  /*7fa0*/  FMUL.FTZ R137, R139.reuse, R228 ;  /* 0x000000e48b897220 */ /* 0x040fe20000410000 */
[----:B------:R-:W-:Y:S01]  /*7fb0*/  FFMA.FTZ R134, R164, R211, R32 ;  /* 0x000000d3a4867223 */ /* 0x000fe20000010020 */
[-C--:B------:R-:W-:Y:S01]  /*7fc0*/  FMUL.FTZ R139, R139, R217.reuse ;  /* 0x000000d98b8b7220 */ /* 0x080fe20000410000 */
        /* <DEDUP_REMOVED lines=8> */
[C---:B------:R-:W-:Y:S01]  /*8050*/  FMUL.FTZ R29, R217.reuse, UR47 ;  /* 0x0000002fd91d7c20 */ /* 0x040fe20008410000 */
        /* <DEDUP_REMOVED lines=15> */
[----:B-1----:R-:W-:Y:S01]  /*8150*/  FMUL.FTZ R212, R228, R96 ;  /* 0x00000060e4d47220 */ /* 0x002fe20000410000 */
        /* <DEDUP_REMOVED lines=11> */
[----:B------:R-:W-:Y:S01]  /*8210*/  FFMA.FTZ R59, R132, R84, R59 ;  /* 0x00000054843b7223 */ /* 0x000fe2000001003b */
        /* <DEDUP_REMOVED lines=23> */
[-C--:B------:R-:W-:Y:S01]  /*8390*/  FMUL.FTZ R161, R161, R95.reuse ;  /* 0x0000005fa1a17220 */ /* 0x080fe20000410000 */
        /* <DEDUP_REMOVED lines=25> */
[C---:B------:R-:W-:Y:S01]  /*8530*/  FMUL.FTZ R13, R149.reuse, R204 ;  /* 0x000000cc950d7220 */ /* 0x040fe20000410000 */
[C---:B------:R-:W-:Y:S01]  /*8540*/  FMUL.FTZ R26, R106.reuse, R219 ;  /* 0x000000db6a1a7220 */ /* 0x040fe20000410000 */
[----:B------:R-:W-:Y:S01]  /*8550*/  FMUL.FTZ R149, R149, R203 ;  /* 0x000000cb95957220 */ /* 0x000fe20000410000 */
[----:B------:R-:W-:Y:S01]  /*8560*/  FMUL.FTZ R30, R106, R161 ;  /* 0x000000a16a1e7220 */ /* 0x000fe20000410000 */
[C---:B------:R-:W-:Y:S01]  /*8570*/  FFMA.FTZ R13, R150.reuse, R203, -R13 ;  /* 0x000000cb960d7223 */ /* 0x040fe2000001080d */
        /* <DEDUP_REMOVED lines=8> */
[C---:B------:R-:W-:Y:S01]  /*8600*/  FMUL.FTZ R132, R221.reuse, R100 ;  /* 0x00000064dd847220 */ /* 0x040fe20000410000 */
        /* <DEDUP_REMOVED lines=13> */
[C---:B------:R-:W-:Y:S01]  /*86e0*/  FFMA.FTZ R27, R220.reuse, UR46, -R27 ;  /* 0x0000002edc1b7c23 */ /* 0x040fe2000801081b */
        /* <DEDUP_REMOVED lines=10> */
[C---:B------:R-:W-:Y:S01]  /*8790*/  FFMA.FTZ R13, R154.reuse, R36, -R13 ;  /* 0x000000249a0d7223 */ /* 0x040fe2000001080d */
        /* <DEDUP_REMOVED lines=21> */
[-C--:B------:R-:W-:Y:S01]  /*88f0*/  FMUL.FTZ R149, R170, R113.reuse ;  /* 0x00000071aa957220 */ /* 0x080fe20000410000 */
[----:B------:R-:W-:Y:S01]  /*8900*/  FMUL.FTZ R147, R169, R113 ;  /* 0x00000071a9937220 */ /* 0x000fe20000410000 */
[----:B------:R-:W-:Y:S01]  /*8910*/  FMUL.FTZ R146, R38, R114 ;  /* 0x0000007226927220 */ /* 0x000fe20000410000 */
[----:B------:R-:W-:Y:S01]  /*8920*/  FFMA.FTZ R128, -R162, R126, R191 ;  /* 0x0000007ea2807223 */ /* 0x000fe200000101bf */
[----:B------:R-:W-:Y:S01]  /*8930*/  FMUL.FTZ R148, R39, R114 ;  /* 0x0000007227947220 */ /* 0x000fe20000410000 */
[----:B------:R-:W-:Y:S01]  /*8940*/  FMUL.FTZ R19, R131, R147 ;  /* 0x0000009383137220 */ /* 0x000fe20000410000 */
[----:B------:R-:W-:Y:S01]  /*8950*/  FMUL.FTZ R27, R129, R146 ;  /* 0x00000092811b7220 */ /* 0x000fe20000410000 */
[----:B------:R-:W-:Y:S01]  /*8960*/  FFMA.FTZ R126, R20, -R126, R193 ;  /* 0x8000007e147e7223 */ /* 0x000fe200000100c1 */
[----:B------:R-:W-:Y:S01]  /*8970*/  FMUL.FTZ R151, R36, R111 ;  /* 0x0000006f24977220 */ /* 0x000fe20000410000 */
        /* <DEDUP_REMOVED lines=13> */
[----:B------:R-:W-:Y:S01]  /*8a50*/  FFMA.FTZ R30, R128, R153, R27 ;  /* 0x00000099801e7223 */ /* 0x000fe2000001001b */
[----:B------:R-:W-:Y:S01]  /*8a60*/  FMUL.FTZ R212, R222, R105 ;  /* 0x00000069ded47220 */ /* 0x000fe20000410000 */
[----:B------:R-:W-:Y:S01]  /*8a70*/  FFMA.FTZ R27, R128, R151, -R32 ;  /* 0x00000097801b7223 */ /* 0x000fe20000010820 */
[----:B------:R-:W-:Y:S01]  /*8a80*/  FMUL.FTZ R32, R117, R112 ;  /* 0x0000007075207220 */ /* 0x000fe20000410000 */
[----:B------:R-:W-:Y:S01]  /*8a90*/  FFMA.FTZ R29, R130, R146, -R29 ;  /* 0x00000092821d7223 */ /* 0x000fe2000001081d */
[----:B------:R-:W-:Y:S01]  /*8aa0*/  FADD.FTZ R12, RZ, R12 ;  /* 0x0000000cff0c7221 */ /* 0x000fe20000010000 */
[----:B------:R-:W-:Y:S01]  /*8ab0*/  FFMA.FTZ R58, R11, R79, R58 ;  /* 0x0000004f0b3a7223 */ /* 0x000fe2000001003a */
[----:B------:R-:W-:Y:S01]  /*8ac0*/  FFMA.FTZ R11, R98, R11, R35 ;  /* 0x0000000b620b7223 */ /* 0x000fe20000010023 */
[----:B------:R-:W-:Y:S01]  /*8ad0*/  FMUL.FTZ R154, R108, R212 ;  /* 0x000000d46c9a7220 */ /* 0x000fe20000410000 */
[----:B------:R-:W-:Y:S01]  /*8ae0*/  FADD.FTZ R19, R19, R30 ;  /* 0x0000001e13137221 */ /* 0x000fe20000010000 */
[-C--:B------:R-:W-:Y:S01]  /*8af0*/  FFMA.FTZ R35, -R21, R32.reuse, R190 ;  /* 0x0000002015237223 */ /* 0x080fe200000101be */
[----:B------:R-:W-:Y:S01]  /*8b00*/  FADD.FTZ R12, R12, R29 ;  /* 0x0000001d0c0c7221 */ /* 0x000fe20000010000 */
[-C--:B------:R-:W-:Y:S01]  /*8b10*/  FMUL.FTZ R30, R116, R109.reuse ;  /* 0x0000006d741e7220 */ /* 0x080fe20000410000 */
[----:B------:R-:W-:Y:S01]  /*8b20*/  FFMA.FTZ R32, R23, -R32, R188 ;  /* 0x8000002017207223 */ /* 0x000fe200000100bc */
[-C--:B------:R-:W-:Y:S01]  /*8b30*/  FMUL.FTZ R152, R14, R112.reuse ;  /* 0x000000700e987220 */ /* 0x080fe20000410000 */
[----:B------:R-:W-:Y:S01]  /*8b40*/  FMUL.FTZ R150, R15, R112 ;  /* 0x000000700f967220 */ /* 0x000fe20000410000 */
[----:B------:R0:W-:Y:S01]  /*8b50*/  STS [R7+0x10b0], R154 ;  /* 0x0010b09a07007388 */ /* 0x0001e20000000800 */
[----:B------:R-:W-:Y:S01]  /*8b60*/  FADD.FTZ R12, R12, R27 ;  /* 0x0000001b0c0c7221 */ /* 0x000fe20000010000 */
[-C--:B------:R-:W-:Y:S01]  /*8b70*/  FFMA.FTZ R31, -R22, R30.reuse, R187 ;  /* 0x0000001e161f7223 */ /* 0x080fe200000101bb */
[----:B------:R-:W-:Y:S01]  /*8b80*/  FFMA.FTZ R30, R16, -R30, R189 ;  /* 0x8000001e101e7223 */ /* 0x000fe200000100bd */
[----:B------:R-:W-:Y:S01]  /*8b90*/  FMUL.FTZ R27, R32, R150 ;  /* 0x00000096201b7220 */ /* 0x000fe20000410000 */
        /* <DEDUP_REMOVED lines=23> */
[-C--:B------:R-:W-:Y:S01]  /*8d10*/  FMUL.FTZ R208, R205, R110.reuse ;  /* 0x0000006ecdd07220 */ /* 0x080fe20000410000 */
        /* <DEDUP_REMOVED lines=288> */
.L_x_15156:
[----:B------:R-:W-:Y:S05]  /*9f20*/  BSYNC.RECONVERGENT B0 ;  /* 0x0000000000007941 */ /* 0x000fea0003800200 */
.L_x_15155:
[----:B------:R-:W0:Y:S01]  /*9f30*/  LDS R167, [R167+0x2180] ;  /* 0x00218000a7a77984 */ /* 0x000e220000000800 */
[----:B------:R-:W-:Y:S04]  /*9f40*/  BSSY.RECONVERGENT B0, `(.L_x_15157) ;  /* 0x0000004000007945 */ /* 0x000fe80003800200 */
[----:B------:R-:W-:Y:S05]  /*9f50*/  @!P2 BRA `(.L_x_15158) ;  /* 0x000000000008a947 */ /* 0x000fea0003800000 */
[----:B------:R2:W-:Y:S04]  /*9f60*/  REDG.E.ADD.F32.FTZ.RN.STRONG.GPU desc[UR28][R2.64+0x80], R218 ;  /* 0x000080da020079a6 */ /* 0x0005e8000c12f31c */
[----:B0-----:R2:W-:Y:S02]  /*9f70*/  REDG.E.ADD.F32.FTZ.RN.STRONG.GPU desc[UR28][R4.64+0x80], R167 ;  /* 0x000080a7040079a6 */ /* 0x0015e4000c12f31c */
.L_x_15158:
[----:B------:R-:W-:Y:S05]  /*9f80*/  BSYNC.RECONVERGENT B0 ;  /* 0x0000000000007941 */ /* 0x000fea0003800200 */
.L_x_15157:
        /* <DEDUP_REMOVED lines=11> */
.L_x_15160:
[----:B------:R-:W-:Y:S05]  /*a040*/  BSYNC.RECONVERGENT B0 ;  /* 0x0000000000007941 */ /* 0x000fea0003800200 */
.L_x_15159:
[----:B------:R-:W4:Y:S01]  /*a050*/  LDS R165, [R165+0x2280] ;  /* 0x00228000a5a57984 */ /* 0x000f220000000800 */
[----:B------:R-:W-:Y:S04]  /*a060*/  BSSY.RECONVERGENT B0, `(.L_x_15161) ;  /* 0x0000004000007945 */ /* 0x000fe80003800200 */
[----:B------:R-:W-:Y:S05]  /*a070*/  @!P1 BRA `(.L_x_15162) ;  /* 0x0000000000089947 */ /* 0x000fea0003800000 */
[----:B------:R0:W-:Y:S04]  /*a080*/  REDG.E.ADD.F32.FTZ.RN.STRONG.GPU desc[UR28][R2.64+0x180], R214 ;  /* 0x000180d6020079a6 */ /* 0x0001e8000c12f31c */
[----:B----4-:R0:W-:Y:S02]  /*a090*/  REDG.E.ADD.F32.FTZ.RN.STRONG.GPU desc[UR28][R4.64+0x180], R165 ;  /* 0x000180a5040079a6 */ /* 0x0101e4000c12f31c */
.L_x_15162:
[----:B------:R-:W-:Y:S05]  /*a0a0*/  BSYNC.RECONVERGENT B0 ;  /* 0x0000000000007941 */ /* 0x000fea0003800200 */
.L_x_15161:
[----:B0---4-:R0:W4:Y:S01]  /*a0b0*/  LDS R165, [R164+0x2300] ;  /* 0x00230000a4a57984 */ /* 0x0111220000000800 */
[----:B------:R-:W-:Y:S04]  /*a0c0*/  BSSY.RECONVERGENT B0, `(.L_x_15163) ;  /* 0x0000004000007945 */ /* 0x000fe80003800200 */
[----:B------:R-:W-:Y:S05]  /*a0d0*/  @!P2 BRA `(.L_x_15164) ;  /* 0x000000000008a947 */ /* 0x000fea0003800000 */
[----:B------:R0:W-:Y:S04]  /*a0e0*/  REDG.E.ADD.F32.FTZ.RN.STRONG.GPU desc[UR28][R2.64+0x200], R212 ;  /* 0x000200d4020079a6 */ /* 0x0001e8000c12f31c */
[----:B----4-:R0:W-:Y:S02]  /*a0f0*/  REDG.E.ADD.F32.FTZ.RN.STRONG.GPU desc[UR28][R4.64+0x200], R165 ;  /* 0x000200a5040079a6 */ /* 0x0101e4000c12f31c */
.L_x_15164:
[----:B------:R-:W-:Y:S05]  /*a100*/  BSYNC.RECONVERGENT B0 ;  /* 0x0000000000007941 */ /* 0x000fea0003800200 */
.L_x_15163:
[----:B------:R-:W0:Y:S01]  /*a110*/  LDS R163, [R163+0x2380] ;  /* 0x00238000a3a37984 */ /* 0x000e220000000800 */
[----:B------:R-:W-:Y:S04]  /*a120*/  BSSY.RECONVERGENT B0, `(.L_x_15165) ;  /* 0x0000004000007945 */ /* 0x000fe80003800200 */
[----:B------:R-:W-:Y:S05]  /*a130*/  @!P3 BRA `(.L_x_15166) ;  /* 0x000000000008b947 */ /* 0x000fea0003800000 */
[----:B------:R1:W-:Y:S04]  /*a140*/  REDG.E.ADD.F32.FTZ.RN.STRONG.GPU desc[UR28][R2.64+0x280], R210 ;  /* 0x000280d2020079a6 */ /* 0x0003e8000c12f31c */
[----:B0-----:R1:W-:Y:S02]  /*a150*/  REDG.E.ADD.F32.FTZ.RN.STRONG.GPU desc[UR28][R4.64+0x280], R163 ;  /* 0x000280a3040079a6 */ /* 0x0013e4000c12f31c */
.L_x_15166:
[----:B------:R-:W-:Y:S05]  /*a160*/  BSYNC.RECONVERGENT B0 ;  /* 0x0000000000007941 */ /* 0x000fea0003800200 */
.L_x_15165:
[----:B------:R-:W0:Y:S01]  /*a170*/  LDS R161, [R161+0x2400] ;  /* 0x00240000a1a17984 */ /* 0x000e220000000800 */
[----:B------:R-:W-:Y:S04]  /*a180*/  BSSY.RECONVERGENT B0, `(.L_x_15167) ;  /* 0x0000004000007945 */ /* 0x000fe80003800200 */
[----:B------:R-:W-:Y:S05]  /*a190*/  @!P4 BRA `(.L_x_15168) ;  /* 0x000000000008c947 */ /* 0x000fea0003800000 */
[----:B------:R1:W-:Y:S04]  /*a1a0*/  REDG.E.ADD.F32.FTZ.RN.STRONG.GPU desc[UR28][R2.64+0x300], R208 ;  /* 0x000300d0020079a6 */ /* 0x0003e8000c12f31c */
[----:B0-----:R1:W-:Y:S02]  /*a1b0*/  REDG.E.ADD.F32.FTZ.RN.STRONG.GPU desc[UR28][R4.64+0x300], R161 ;  /* 0x000300a1040079a6 */ /* 0x0013e4000c12f31c */
.L_x_15168:
[----:B------:R-:W-:Y:S05]  /*a1c0*/  BSYNC.RECONVERGENT B0 ;  /* 0x0000000000007941 */ /* 0x000fea0003800200 */
.L_x_15167:
[----:B01----:R0:W1:Y:S01]  /*a1d0*/  LDS R161, [R156+0x2480] ;  /* 0x002480009ca17984 */ /* 0x0030620000000800 */
[----:B------:R-:W-:Y:S04]  /*a1e0*/  BSSY.RECONVERGENT B0, `(.L_x_15169) ;  /* 0x0000004000007945 */ /* 0x000fe80003800200 */
[----:B------:R-:W-:Y:S05]  /*a1f0*/  @!P5 BRA `(.L_x_15170) ;  /* 0x000000000008d947 */ /* 0x000fea0003800000 */
[----:B------:R0:W-:Y:S04]  /*a200*/  REDG.E.ADD.F32.FTZ.RN.STRONG.GPU desc[UR28][R2.64+0x380], R194 ;  /* 0x000380c2020079a6 */ /* 0x0001e8000c12f31c */
[----:B-1----:R0:W-:Y:S02]  /*a210*/  REDG.E.ADD.F32.FTZ.RN.STRONG.GPU desc[UR28][R4.64+0x380], R161 ;  /* 0x000380a1040079a6 */ /* 0x0021e4000c12f31c */
.L_x_15170:
[----:B------:R-:W-:Y:S05]  /*a220*/  BSYNC.RECONVERGENT B0 ;  /* 0x0000000000007941 */ /* 0x000fea0003800200 */
.L_x_15169:
        /* <DEDUP_REMOVED lines=11> */
.L_x_15172:
[----:B------:R-:W-:Y:S05]  /*a2e0*/  BSYNC.RECONVERGENT B0 ;  /* 0x0000000000007941 */ /* 0x000fea0003800200 */
.L_x_15171:
[----:B0-----:R0:W0:Y:S01]  /*a2f0*/  LDS R155, [R154+0x2580] ;  /* 0x002580009a9b7984 */ /* 0x0010220000000800 */
[----:B------:R-:W-:Y:S04]  /*a300*/  BSSY.RECONVERGENT B0, `(.L_x_15173) ;  /* 0x0000004000007945 */ /* 0x000fe80003800200 */
[----:B------:R-:W-:Y:S05]  /*a310*/  @!P1 BRA `(.L_x_15174) ;  /* 0x0000000000089947 */ /* 0x000fea0003800000 */
[----:B------:R1:W-:Y:S04]  /*a320*/  REDG.E.ADD.F32.FTZ.RN.STRONG.GPU desc[UR28][R2.64+0x480], R249 ;  /* 0x000480f9020079a6 */ /* 0x0003e8000c12f31c */
[----:B0-----:R0:W-:Y:S02]  /*a330*/  REDG.E.ADD.F32.FTZ.RN.STRONG.GPU desc[UR28][R4.64+0x480], R155 ;  /* 0x0004809b040079a6 */ /* 0x0011e4000c12f31c */
.L_x_15174:
[----:B------:R-:W-:Y:S05]  /*a340*/  BSYNC.RECONVERGENT B0 ;  /* 0x0000000000007941 */ /* 0x000fea0003800200 */
.L_x_15173:
[----:B------:R-:W0:Y:S01]  /*a350*/  LDS R153, [R153+0x2600] ;  /* 0x0026000099997984 */ /* 0x000e220000000800 */
[----:B------:R-:W-:Y:S04]  /*a360*/  BSSY.RECONVERGENT B0, `(.L_x_15175) ;  /* 0x0000004000007945 */ /* 0x000fe80003800200 */
[----:B------:R-:W-:Y:S05]  /*a370*/  @!P2 BRA `(.L_x_15176) ;  /* 0x000000000008a947 */ /* 0x000fea0003800000 */
[----:B------:R1:W-:Y:S04]  /*a380*/  REDG.E.ADD.F32.FTZ.RN.STRONG.GPU desc[UR28][R2.64+0x500], R247 ;  /* 0x000500f7020079a6 */ /* 0x0003e8000c12f31c */
[----:B0-----:R0:W-:Y:S02]  /*a390*/  REDG.E.ADD.F32.FTZ.RN.STRONG.GPU desc[UR28][R4.64+0x500], R153 ;  /* 0x00050099040079a6 */ /* 0x0011e4000c12f31c */
.L_x_15176:
[----:B------:R-:W-:Y:S05]  /*a3a0*/  BSYNC.RECONVERGENT B0 ;  /* 0x0000000000007941 */ /* 0x000fea0003800200 */
.L_x_15175:
[----:B0-----:R0:W0:Y:S01]  /*a3b0*/  LDS R153, [R152+0x2680] ;  /* 0x0026800098997984 */ /* 0x0010220000000800 */
[----:B------:R-:W-:Y:S04]  /*a3c0*/  BSSY.RECONVERGENT B0, `(.L_x_15177) ;  /* 0x0000004000007945 */ /* 0x000fe80003800200 */
[----:B------:R-:W-:Y:S05]  /*a3d0*/  @!P3 BRA `(.L_x_15178) ;  /* 0x000000000008b947 */ /* 0x000fea0003800000 */
[----:B------:R1:W-:Y:S04]  /*a3e0*/  REDG.E.ADD.F32.FTZ.RN.STRONG.GPU desc[UR28][R2.64+0x580], R245 ;  /* 0x000580f5020079a6 */ /* 0x0003e8000c12f31c */
[----:B0-----:R0:W-:Y:S02]  /*a3f0*/  REDG.E.ADD.F32.FTZ.RN.STRONG.GPU desc[UR28][R4.64+0x580], R153 ;  /* 0x00058099040079a6 */ /* 0x0011e4000c12f31c */
.L_x_15178:
[----:B------:R-:W-:Y:S05]  /*a400*/  BSYNC.RECONVERGENT B0 ;  /* 0x0000000000007941 */ /* 0x000fea0003800200 */
.L_x_15177:
[----:B------:R-:W0:Y:S01]  /*a410*/  LDS R151, [R151+0x2700] ;  /* 0x0027000097977984 */ /* 0x000e220000000800 */
[----:B------:R-:W-:Y:S04]  /*a420*/  BSSY.RECONVERGENT B0, `(.L_x_15179) ;  /* 0x0000004000007945 */ /* 0x000fe80003800200 */
[----:B------:R-:W-:Y:S05]  /*a430*/  @!P4 BRA `(.L_x_15180) ;  /* 0x000000000008c947 */ /* 0x000fea0003800000 */
[----:B------:R1:W-:Y:S04]  /*a440*/  REDG.E.ADD.F32.FTZ.RN.STRONG.GPU desc[UR28][R2.64+0x600], R243 ;  /* 0x000600f3020079a6 */ /* 0x0003e8000c12f31c */
[----:B0-----:R0:W-:Y:S02]  /*a450*/  REDG.E.ADD.F32.FTZ.RN.STRONG.GPU desc[UR28][R4.64+0x600], R151 ;  /* 0x00060097040079a6 */ /* 0x0011e4000c12f31c */
.L_x_15180:
[----:B------:R-:W-:Y:S05]  /*a460*/  BSYNC.RECONVERGENT B0 ;  /* 0x0000000000007941 */ /* 0x000fea0003800200 */
.L_x_15179:
[----:B0-----:R0:W0:Y:S01]  /*a470*/  LDS R151, [R150+0x2780] ;  /* 0x0027800096977984 */ /* 0x0010220000000800 */
[----:B------:R-:W-:Y:S04]  /*a480*/  BSSY.RECONVERGENT B0, `(.L_x_15181) ;  /* 0x0000004000007945 */ /* 0x000fe80003800200 */
[----:B------:R-:W-:Y:S05]  /*a490*/  @!P5 BRA `(.L_x_15182) ;  /* 0x000000000008d947 */ /* 0x000fea0003800000 */
[----:B------:R1:W-:Y:S04]  /*a4a0*/  REDG.E.ADD.F32.FTZ.RN.STRONG.GPU desc[UR28][R2.64+0x680], R241 ;  /* 0x000680f1020079a6 */ /* 0x0003e8000c12f31c */
[----:B0-----:R0:W-:Y:S02]  /*a4b0*/  REDG.E.ADD.F32.FTZ.RN.STRONG.GPU desc[UR28][R4.64+0x680], R151 ;  /* 0x00068097040079a6 */ /* 0x0011e4000c12f31c */
.L_x_15182:
[----:B------:R-:W-:Y:S05]  /*a4c0*/  BSYNC.RECONVERGENT B0 ;  /* 0x0000000000007941 */ /* 0x000fea0003800200 */
.L_x_15181:
        /* <DEDUP_REMOVED lines=11> */
.L_x_15184:
[----:B------:R-:W-:Y:S05]  /*a580*/  BSYNC.RECONVERGENT B0 ;  /* 0x0000000000007941 */ /* 0x000fea0003800200 */
.L_x_15183:
[----:B0-----:R0:W0:Y:S01]  /*a590*/  LDS R149, [R148+0x2880] ;  /* 0x0028800094957984 */ /* 0x0010220000000800 */
[----:B------:R-:W-:Y:S04]  /*a5a0*/  BSSY.RECONVERGENT B0, `(.L_x_15185) ;  /* 0x0000004000007945 */ /* 0x000fe80003800200 */
[----:B------:R-:W-:Y:S05]  /*a5b0*/  @!P1 BRA `(.L_x_15186) ;  /* 0x0000000000089947 */ /* 0x000fea0003800000 */
[----:B------:R1:W-:Y:S04]  /*a5c0*/  REDG.E.ADD.F32.FTZ.RN.STRONG.GPU desc[UR28][R2.64+0x780], R237 ;  /* 0x000780ed020079a6 */ /* 0x0003e8000c12f31c */
[----:B0-----:R0:W-:Y:S02]  /*a5d0*/  REDG.E.ADD.F32.FTZ.RN.STRONG.GPU desc[UR28][R4.64+0x780], R149 ;  /* 0x00078095040079a6 */ /* 0x0011e4000c12f31c */
.L_x_15186:
[----:B------:R-:W-:Y:S05]  /*a5e0*/  BSYNC.RECONVERGENT B0 ;  /* 0x0000000000007941 */ /* 0x000fea0003800200 */
.L_x_15185:
[----:B------:R-:W0:Y:S01]  /*a5f0*/  LDS R147, [R147+0x2900] ;  /* 0x0029000093937984 */ /* 0x000e220000000800 */
[----:B------:R-:W-:Y:S04]  /*a600*/  BSSY.RECONVERGENT B0, `(.L_x_15187) ;  /* 0x0000004000007945 */ /* 0x000fe80003800200 */
[----:B------:R-:W-:Y:S05]  /*a610*/  @!P2 BRA `(.L_x_15188) ;  /* 0x000000000008a947 */ /* 0x000fea0003800000 */
[----:B------:R1:W-:Y:S04]  /*a620*/  REDG.E.ADD.F32.FTZ.RN.STRONG.GPU desc[UR28][R2.64+0x800], R235 ;  /* 0x000800eb020079a6 */ /* 0x0003e8000c12f31c */
[----:B0-----:R0:W-:Y:S02]  /*a630*/  REDG.E.ADD.F32.FTZ.RN.STRONG.GPU desc[UR28][R4.64+0x800], R147 ;  /* 0x00080093040079a6 */ /* 0x0011e4000c12f31c */
.L_x_15188:
[----:B------:R-:W-:Y:S05]  /*a640*/  BSYNC.RECONVERGENT B0 ;  /* 0x0000000000007941 */ /* 0x000fea0003800200 */
.L_x_15187:
[----:B0-----:R0:W0:Y:S01]  /*a650*/  LDS R147, [R146+0x2980] ;  /* 0x0029800092937984 */ /* 0x0010220000000800 */
[----:B------:R-:W-:Y:S04]  /*a660*/  BSSY.RECONVERGENT B0, `(.L_x_15189) ;  /* 0x0000004000007945 */ /* 0x000fe80003800200 */
[----:B------:R-:W-:Y:S05]  /*a670*/  @!P3 BRA `(.L_x_15190) ;  /* 0x000000000008b947 */ /* 0x000fea0003800000 */
[----:B------:R1:W-:Y:S04]  /*a680*/  REDG.E.ADD.F32.FTZ.RN.STRONG.GPU desc[UR28][R2.64+0x880], R233 ;  /* 0x000880e9020079a6 */ /* 0x0003e8000c12f31c */
[----:B0-----:R0:W-:Y:S02]  /*a690*/  REDG.E.ADD.F32.FTZ.RN.STRONG.GPU desc[UR28][R4.64+0x880], R147 ;  /* 0x00088093040079a6 */ /* 0x0011e4000c12f31c */
.L_x_15190:
[----:B------:R-:W-:Y:S05]  /*a6a0*/  BSYNC.RECONVERGENT B0 ;  /* 0x0000000000007941 */ /* 0x000fea0003800200 */
.L_x_15189:
[----:B------:R-:W0:Y:S01]  /*a6b0*/  LDS R145, [R145+0x2a00] ;  /* 0x002a000091917984 */ /* 0x000e220000000800 */
[----:B------:R-:W-:Y:S04]  /*a6c0*/  BSSY.RECONVERGENT B0, `(.L_x_15191) ;  /* 0x0000004000007945 */ /* 0x000fe80003800200 */
[----:B------:R-:W-:Y:S05]  /*a6d0*/  @!P4 BRA `(.L_x_15192) ;  /* 0x000000000008c947 */ /* 0x000fea0003800000 */
[----:B------:R1:W-:Y:S04]  /*a6e0*/  REDG.E.ADD.F32.FTZ.RN.STRONG.GPU desc[UR28][R2.64+0x900], R231 ;  /* 0x000900e7020079a6 */ /* 0x0003e8000c12f31c */
[----:B0-----:R0:W-:Y:S02]  /*a6f0*/  REDG.E.ADD.F32.FTZ.RN.STRONG.GPU desc[UR28][R4.64+0x900], R145 ;  /* 0x00090091040079a6 */ /* 0x0011e4000c12f31c */
.L_x_15192:
[----:B------:R-:W-:Y:S05]  /*a700*/  BSYNC.RECONVERGENT B0 ;  /* 0x0000000000007941 */ /* 0x000fea0003800200 */
.L_x_15191:
[----:B0-----:R0:W0:Y:S01]  /*a710*/  LDS R145, [R144+0x2a80] ;  /* 0x002a800090917984 */ /* 0x0010220000000800 */
[----:B------:R-:W-:Y:S04]  /*a720*/  BSSY.RECONVERGENT B0, `(.L_x_15193) ;  /* 0x0000004000007945 */ /* 0x000fe80003800200 */
[----:B------:R-:W-:Y:S05]  /*a730*/  @!P5 BRA `(.L_x_15194) ;  /* 0x000000000008d947 */ /* 0x000fea0003800000 */
[----:B------:R1:W-:Y:S04]  /*a740*/  REDG.E.ADD.F32.FTZ.RN.STRONG.GPU desc[UR28][R2.64+0x980], R229 ;  /* 0x000980e5020079a6 */ /* 0x0003e8000c12f31c */
[----:B0-----:R0:W-:Y:S02]  /*a750*/  REDG.E.ADD.F32.FTZ.RN.STRONG.GPU desc[UR28][R4.64+0x980], R145 ;  /* 0x00098091040079a6 */ /* 0x0011e4000c12f31c */
.L_x_15194:
[----:B------:R-:W-:Y:S05]  /*a760*/  BSYNC.RECONVERGENT B0 ;  /* 0x0000000000007941 */ /* 0x000fea0003800200 */
.L_x_15193:
        /* <DEDUP_REMOVED lines=11> */
.L_x_15196:
[----:B------:R-:W-:Y:S05]  /*a820*/  BSYNC.RECONVERGENT B0 ;  /* 0x0000000000007941 */ /* 0x000fea0003800200 */
.L_x_15195:
[----:B0-----:R0:W0:Y:S01]  /*a830*/  LDS R143, [R142+0x2b80] ;  /* 0x002b80008e8f7984 */ /* 0x0010220000000800 */
[----:B------:R-:W-:Y:S04]  /*a840*/  BSSY.RECONVERGENT B0, `(.L_x_15197) ;  /* 0x0000004000007945 */ /* 0x000fe80003800200 */
[----:B------:R-:W-:Y:S05]  /*a850*/  @!P1 BRA `(.L_x_15198) ;  /* 0x0000000000089947 */ /* 0x000fea0003800000 */
[----:B------:R1:W-:Y:S04]  /*a860*/  REDG.E.ADD.F32.FTZ.RN.STRONG.GPU desc[UR28][R2.64+0xa80], R225 ;  /* 0x000a80e1020079a6 */ /* 0x0003e8000c12f31c */
[----:B0-----:R0:W-:Y:S02]  /*a870*/  REDG.E.ADD.F32.FTZ.RN.STRONG.GPU desc[UR28][R4.64+0xa80], R143 ;  /* 0x000a808f040079a6 */ /* 0x0011e4000c12f31c */
.L_x_15198:
[----:B------:R-:W-:Y:S05]  /*a880*/  BSYNC.RECONVERGENT B0 ;  /* 0x0000000000007941 */ /* 0x000fea0003800200 */
.L_x_15197:
[----:B------:R-:W0:Y:S01]  /*a890*/  LDS R141, [R141+0x2c00] ;  /* 0x002c00008d8d7984 */ /* 0x000e220000000800 */
[----:B------:R-:W-:Y:S04]  /*a8a0*/  BSSY.RECONVERGENT B0, `(.L_x_15199) ;  /* 0x0000004000007945 */ /* 0x000fe80003800200 */
[----:B------:R-:W-:Y:S05]  /*a8b0*/  @!P2 BRA `(.L_x_15200) ;  /* 0x000000000008a947 */ /* 0x000fea0003800000 */
[----:B------:R1:W-:Y:S04]  /*a8c0*/  REDG.E.ADD.F32.FTZ.RN.STRONG.GPU desc[UR28][R2.64+0xb00], R223 ;  /* 0x000b00df020079a6 */ /* 0x0003e8000c12f31c */
[----:B0-----:R0:W-:Y:S02]  /*a8d0*/  REDG.E.ADD.F32.FTZ.RN.STRONG.GPU desc[UR28][R4.64+0xb00], R141 ;  /* 0x000b008d040079a6 */ /* 0x0011e4000c12f31c */
.L_x_15200:
[----:B------:R-:W-:Y:S05]  /*a8e0*/  BSYNC.RECONVERGENT B0 ;  /* 0x0000000000007941 */ /* 0x000fea0003800200 */
.L_x_15199:
[----:B0-----:R0:W0:Y:S01]  /*a8f0*/  LDS R141, [R140+0x2c80] ;  /* 0x002c80008c8d7984 */ /* 0x0010220000000800 */
[----:B------:R-:W-:Y:S04]  /*a900*/  BSSY.RECONVERGENT B0, `(.L_x_15201) ;  /* 0x0000004000007945 */ /* 0x000fe80003800200 */
[----:B------:R-:W-:Y:S05]  /*a910*/  @!P3 BRA `(.L_x_15202) ;  /* 0x000000000008b947 */ /* 0x000fea0003800000 */
[----:B------:R1:W-:Y:S04]  /*a920*/  REDG.E.ADD.F32.FTZ.RN.STRONG.GPU desc[UR28][R2.64+0xb80], R221 ;  /* 0x000b80dd020079a6 */ /* 0x0003e8000c12f31c */
[----:B0-----:R0:W-:Y:S02]  /*a930*/  REDG.E.ADD.F32.FTZ.RN.STRONG.GPU desc[UR28][R4.64+0xb80], R141 ;  /* 0x000b808d040079a6 */ /* 0x0011e4000c12f31c */
.L_x_15202:
[----:B------:R-:W-:Y:S05]  /*a940*/  BSYNC.RECONVERGENT B0 ;  /* 0x0000000000007941 */ /* 0x000fea0003800200 */
.L_x_15201:
[----:B------:R-:W0:Y:S01]  /*a950*/  LDS R139, [R139+0x2d00] ;  /* 0x002d00008b8b7984 */ /* 0x000e220000000800 */
[----:B------:R-:W-:Y:S04]  /*a960*/  BSSY.RECONVERGENT B0, `(.L_x_15203) ;  /* 0x0000004000007945 */ /* 0x000fe80003800200 */
[----:B------:R-:W-:Y:S05]  /*a970*/  @!P4 BRA `(.L_x_15204) ;  /* 0x000000000008c947 */ /* 0x000fea0003800000 */
[----:B------:R1:W-:Y:S04]  /*a980*/  REDG.E.ADD.F32.FTZ.RN.STRONG.GPU desc[UR28][R2.64+0xc00], R219 ;  /* 0x000c00db020079a6 */ /* 0x0003e8000c12f31c */
[----:B0-----:R0:W-:Y:S02]  /*a990*/  REDG.E.ADD.F32.FTZ.RN.STRONG.GPU desc[UR28][R4.64+0xc00], R139 ;  /* 0x000c008b040079a6 */ /* 0x0011e4000c12f31c */
.L_x_15204:
[----:B------:R-:W-:Y:S05]  /*a9a0*/  BSYNC.RECONVERGENT B0 ;  /* 0x0000000000007941 */ /* 0x000fea0003800200 */
.L_x_15203:
[----:B0-----:R0:W0:Y:S01]  /*a9b0*/  LDS R139, [R138+0x2d80] ;  /* 0x002d80008a8b7984 */ /* 0x0010220000000800 */
[----:B------:R-:W-:Y:S04]  /*a9c0*/  BSSY.RECONVERGENT B0, `(.L_x_15205) ;  /* 0x0000004000007945 */ /* 0x000fe80003800200 */
[----:B------:R-:W-:Y:S05]  /*a9d0*/  @!P5 BRA `(.L_x_15206) ;  /* 0x000000000008d947 */ /* 0x000fea0003800000 */
[----:B------:R1:W-:Y:S04]  /*a9e0*/  REDG.E.ADD.F32.FTZ.RN.STRONG.GPU desc[UR28][R2.64+0xc80], R217 ;  /* 0x000c80d9020079a6 */ /* 0x0003e8000c12f31c */
[----:B0-----:R0:W-:Y:S02]  /*a9f0*/  REDG.E.ADD.F32.FTZ.RN.STRONG.GPU desc[UR28][R4.64+0xc80], R139 ;  /* 0x000c808b040079a6 */ /* 0x0011e4000c12f31c */
.L_x_15206:
[----:B------:R-:W-:Y:S05]  /*aa00*/  BSYNC.RECONVERGENT B0 ;  /* 0x0000000000007941 */ /* 0x000fea0003800200 */
.L_x_15205:
        /* <DEDUP_REMOVED lines=11> */
.L_x_15208:
[----:B------:R-:W-:Y:S05]  /*aac0*/  BSYNC.RECONVERGENT B0 ;  /* 0x0000000000007941 */ /* 0x000fea0003800200 */
.L_x_15207:
[----:B0-----:R0:W0:Y:S01]  /*aad0*/  LDS R137, [R136+0x2e80] ;  /* 0x002e800088897984 */ /* 0x0010220000000800 */
[----:B------:R-:W-:Y:S04]  /*aae0*/  BSSY.RECONVERGENT B0, `(.L_x_15209) ;  /* 0x0000004000007945 */ /* 0x000fe80003800200 */
[----:B------:R-:W-:Y:S05]  /*aaf0*/  @!P1 BRA `(.L_x_15210) ;  /* 0x0000000000089947 */ /* 0x000fea0003800000 */
[----:B------:R1:W-:Y:S04]  /*ab00*/  REDG.E.ADD.F32.FTZ.RN.STRONG.GPU desc[UR28][R2.64+0xd80], R213 ;  /* 0x000d80d5020079a6 */ /* 0x0003e8000c12f31c */
[----:B0-----:R0:W-:Y:S02]  /*ab10*/  REDG.E.ADD.F32.FTZ.RN.STRONG.GPU desc[UR28][R4.64+0xd80], R137 ;  /* 0x000d8089040079a6 */ /* 0x0011e4000c12f31c */
.L_x_15210:
[----:B------:R-:W-:Y:S05]  /*ab20*/  BSYNC.RECONVERGENT B0 ;  /* 0x0000000000007941 */ /* 0x000fea0003800200 */
.L_x_15209:
[----:B------:R-:W0:Y:S01]  /*ab30*/  LDS R135, [R135+0x2f00] ;  /* 0x002f000087877984 */ /* 0x000e220000000800 */
[----:B------:R-:W-:Y:S04]  /*ab40*/  BSSY.RECONVERGENT B0, `(.L_x_15211) ;  /* 0x0000004000007945 */ /* 0x000fe80003800200 */
[----:B------:R-:W-:Y:S05]  /*ab50*/  @!P2 BRA `(.L_x_15212) ;  /* 0x000000000008a947 */ /* 0x000fea0003800000 */
[----:B------:R1:W-:Y:S04]  /*ab60*/  REDG.E.ADD.F32.FTZ.RN.STRONG.GPU desc[UR28][R2.64+0xe00], R211 ;  /* 0x000e00d3020079a6 */ /* 0x0003e8000c12f31c */
[----:B0-----:R0:W-:Y:S02]  /*ab70*/  REDG.E.ADD.F32.FTZ.RN.STRONG.GPU desc[UR28][R4.64+0xe00], R135 ;  /* 0x000e0087040079a6 */ /* 0x0011e4000c12f31c */
.L_x_15212:
[----:B------:R-:W-:Y:S05]  /*ab80*/  BSYNC.RECONVERGENT B0 ;  /* 0x0000000000007941 */ /* 0x000fea0003800200 */
.L_x_15211:
[----:B0-----:R0:W0:Y:S01]  /*ab90*/  LDS R135, [R134+0x2f80] ;  /* 0x002f800086877984 */ /* 0x0010220000000800 */
[----:B------:R-:W-:Y:S04]  /*aba0*/  BSSY.RECONVERGENT B0, `(.L_x_15213) ;  /* 0x0000004000007945 */ /* 0x000fe80003800200 */
[----:B------:R-:W-:Y:S05]  /*abb0*/  @!P3 BRA `(.L_x_15214) ;  /* 0x000000000008b947 */ /* 0x000fea0003800000 */
[----:B------:R1:W-:Y:S04]  /*abc0*/  REDG.E.ADD.F32.FTZ.RN.STRONG.GPU desc[UR28][R2.64+0xe80], R209 ;  /* 0x000e80d1020079a6 */ /* 0x0003e8000c12f31c */
[----:B0-----:R0:W-:Y:S02]  /*abd0*/  REDG.E.ADD.F32.FTZ.RN.STRONG.GPU desc[UR28][R4.64+0xe80], R135 ;  /* 0x000e8087040079a6 */ /* 0x0011e4000c12f31c */
.L_x_15214:
[----:B------:R-:W-:Y:S05]  /*abe0*/  BSYNC.RECONVERGENT B0 ;  /* 0x0000000000007941 */ /* 0x000fea0003800200 */
.L_x_15213:
[----:B------:R-:W0:Y:S01]  /*abf0*/  LDS R133, [R133+0x3000] ;  /* 0x0030000085857984 */ /* 0x000e220000000800 */
[----:B------:R-:W-:Y:S04]  /*ac00*/  BSSY.RECONVERGENT B0, `(.L_x_15215) ;  /* 0x0000004000007945 */ /* 0x000fe80003800200 */
[----:B------:R-:W-:Y:S05]  /*ac10*/  @!P4 BRA `(.L_x_15216) ;  /* 0x000000000008c947 */ /* 0x000fea0003800000 */
[----:B------:R1:W-:Y:S04]  /*ac20*/  REDG.E.ADD.F32.FTZ.RN.STRONG.GPU desc[UR28][R2.64+0xf00], R197 ;  /* 0x000f00c5020079a6 */ /* 0x0003e8000c12f31c */
[----:B0-----:R0:W-:Y:S02]  /*ac30*/  REDG.E.ADD.F32.FTZ.RN.STRONG.GPU desc[UR28][R4.64+0xf00], R133 ;  /* 0x000f0085040079a6 */ /* 0x0011e4000c12f31c */
.L_x_15216:
[----:B------:R-:W-:Y:S05]  /*ac40*/  BSYNC.RECONVERGENT B0 ;  /* 0x0000000000007941 */ /* 0x000fea0003800200 */
.L_x_15215:
[----:B0-----:R0:W0:Y:S01]  /*ac50*/  LDS R133, [R34+0x3080] ;  /* 0x0030800022857984 */ /* 0x0010220000000800 */
[----:B------:R-:W-:Y:S04]  /*ac60*/  BSSY.RECONVERGENT B0, `(.L_x_15217) ;  /* 0x0000004000007945 */ /* 0x000fe80003800200 */
[----:B------:R-:W-:Y:S05]  /*ac70*/  @!P5 BRA `(.L_x_15218) ;  /* 0x000000000008d947 */ /* 0x000fea0003800000 */
[----:B------:R1:W-:Y:S04]  /*ac80*/  REDG.E.ADD.F32.FTZ.RN.STRONG.GPU desc[UR28][R2.64+0xf80], R195 ;  /* 0x000f80c3020079a6 */ /* 0x0003e8000c12f31c */
[----:B0-----:R0:W-:Y:S02]  /*ac90*/  REDG.E.ADD.F32.FTZ.RN.STRONG.GPU desc[UR28][R4.64+0xf80], R133 ;  /* 0x000f8085040079a6 */ /* 0x0011e4000c12f31c */
.L_x_15218:
[----:B------:R-:W-:Y:S05]  /*aca0*/  BSYNC.RECONVERGENT B0 ;  /* 0x0000000000007941 */ /* 0x000fea0003800200 */
.L_x_15217:
        /* <DEDUP_REMOVED lines=78> */
[----:B------:R-:W-:Y:S01]  /*b190*/  FFMA.FTZ R173, R118, R3, R173 ;  /* 0x0000000376ad7223 */ /* 0x000fe200000100ad */
        /* <DEDUP_REMOVED lines=19> */
.L_x_15220:
[----:B------:R-:W-:Y:S05]  /*b2d0*/  BSYNC.RECONVERGENT B0 ;  /* 0x0000000000007941 */ /* 0x000fea0003800200 */
.L_x_15219:
[----:B------:R-:W-:-:S04]  /*b2e0*/  UIADD3 UR8, UPT, UPT, UR8, 0x1, URZ ;  /* 0x0000000108087890 */ /* 0x000fc8000fffe0ff */
[----:B------:R-:W-:-:S09]  /*b2f0*/  UISETP.GE.AND UP0, UPT, UR8, UR45, UPT ;  /* 0x0000002d0800728c */ /* 0x000fd2000bf06270 */
[----:B------:R-:W-:Y:S05]  /*b300*/  BRA.U !UP0, `(.L_x_15221) ;  /* 0xffffff8508447547 */ /* 0x000fea000b83ffff */
.L_x_15141:
[----:B------:R-:W3:Y:S01]  /*b310*/  S2R R0, SR_TID.X ;  /* 0x0000000000007919 */ /* 0x000ee20000002100 */
[----:B-1----:R-:W-:Y:S01]  /*b320*/  HFMA2 R2, -RZ, RZ, 0, 9.5367431640625e-07 ;  /* 0x00000010ff027431 */ /* 0x002fe200000001ff */
[----:B------:R-:W-:Y:S08]  /*b330*/  BAR.SYNC.DEFER_BLOCKING 0x0 ;  /* 0x0000000000007b1d */ /* 0x000ff00000010000 */
[----:B------:R-:W1:Y:S01]  /*b340*/  S2UR UR38, SR_CTAID.X ;  /* 0x00000000002679c3 */ /* 0x000e620000002500 */
[----:B------:R-:W1:Y:S01]  /*b350*/  LDCU.64 UR32, c[0x0][0x4f8] ;  /* 0x00009f00ff2077ac */ /* 0x000e620008000a00 */
[----:B------:R-:W-:Y:S01]  /*b360*/  F2FP.F16.F32.PACK_AB R64, R63, R64 ;  /* 0x000000403f40723e */ /* 0x000fe200000000ff */
[----:B------:R-:W-:Y:S01]  /*b370*/  UIADD3 UR31, UPT, UPT, UR17, -0x1, URZ ;  /* 0xffffffff111f7890 */ /* 0x000fe2000fffe0ff */
[----:B------:R-:W5:Y:S04]  /*b380*/  LDCU.64 UR34, c[0x0][0x500] ;  /* 0x0000a000ff2277ac */ /* 0x000f680008000a00 */
[----:B------:R-:W5:Y:S01]  /*b390*/  S2UR UR8, SR_CTAID.Y ;  /* 0x00000000000879c3 */ /* 0x000f620000002600 */
[----:B------:R-:W2:Y:S01]  /*b3a0*/  LDCU.64 UR36, c[0x0][0x550] ;  /* 0x0000aa00ff2477ac */ /* 0x000ea20008000a00 */
[----:B---3--:R-:W-:-:S04]  /*b3b0*/  SHF.L.U32 R0, R0, 0x1, RZ ;  /* 0x0000000100007819 */ /* 0x008fc800000006ff */
[----:B------:R-:W-:-:S04]  /*b3c0*/  LOP3.LUT R17, R0, 0x7c0, RZ, 0xc0, !PT ;  /* 0x000007c000117812 */ /* 0x000fc800078ec0ff */
[----:B------:R-:W-:-:S05]  /*b3d0*/  LOP3.LUT R17, R17, 0x1f, R124, 0xf8, !PT ;  /* 0x0000001f11117812 */ /* 0x000fca00078ef87c */
[----:B------:R-:W-:-:S05]  /*b3e0*/  IMAD.WIDE.U32 R2, R17, R2, UR12 ;  /* 0x0000000c11027e25 */ /* 0x000fca000f8e0002 */
[----:B0-----:R-:W3:Y:S04]  /*b3f0*/  LDG.E.128 R4, desc[UR28][R2.64] ;  /* 0x0000001c02047981 */ /* 0x001ee8000c1e1d00 */
[----:B------:R-:W4:Y:S01]  /*b400*/  LDG.E.128 R12, desc[UR28][R2.64+0x200] ;  /* 0x0002001c020c7981 */ /* 0x000f22000c1e1d00 */
[----:B------:R-:W-:Y:S02]  /*b410*/  USHF.L.U32 UR26, UR31, 0x9, URZ ;  /* 0x000000091f1a7899 */ /* 0x000fe400080006ff */
[----:B------:R-:W-:Y:S02]  /*b420*/  UIADD3 UR22, UP1, UPT, UR22, -0x800, URZ ;  /* 0xfffff80016167890 */ /* 0x000fe4000ff3e0ff */
[----:B------:R-:W-:Y:S02]  /*b430*/  USHF.R.S32.HI UR27, URZ, 0x1f, UR26 ;  /* 0x0000001fff1b7899 */ /* 0x000fe4000801141a */
[----:B------:R-:W-:-:S02]  /*b440*/  UIADD3 UR20, UP2, UPT, UR20, -0x400, URZ ;  /* 0xfffffc0014147890 */ /* 0x000fc4000ff5e0ff */
[----:B-1----:R-:W-:Y:S02]  /*b450*/  UIMAD.WIDE.U32 UR24, UR38, UR32, UR26 ;  /* 0x00000020261872a5 */ /* 0x002fe4000f8e001a */
[----:B-----5:R-:W-:Y:S02]  /*b460*/  UIMAD UR32, UR8, UR35, URZ ;  /* 0x00000023082072a4 */ /* 0x020fe4000f8e02ff */
        /* <DEDUP_REMOVED lines=13> */
[----:B---3--:R-:W-:Y:S04]  /*b540*/  STS.128 [R122], R4 ;  /* 0x000000047a007388 */ /* 0x008fe80000000c00 */
[----:B----4-:R-:W-:Y:S01]  /*b550*/  STS.128 [R122+0x200], R12 ;  /* 0x0002000c7a007388 */ /* 0x010fe20000000c00 */
        /* <DEDUP_REMOVED lines=25> */
[----:B------:R-:W-:Y:S02]  /*b6f0*/  @!P0 FMUL.FTZ R8, R2, -1.4426950216293334961 ;  /* 0xbfb8aa3b02088820 */ /* 0x000fe40000410000 */
[----:B------:R-:W-:-:S04]  /*b700*/  @!P4 FMUL.FTZ R9, R9, -1.4426950216293334961 ;  /* 0xbfb8aa3b0909c820 */ /* 0x000fc80000410000 */
[----:B------:R-:W4:Y:S08]  /*b710*/  @!P1 MUFU.EX2 R3, R3 ;  /* 0x0000000300039308 */ /* 0x000f300000000800 */
[----:B------:R-:W5:Y:S01]  /*b720*/  @!P0 MUFU.EX2 R8, R8 ;  /* 0x0000000800088308 */ /* 0x000f620000000800 */
[----:B--2---:R-:W-:Y:S01]  /*b730*/  @!P2 FADD.FTZ R2, R0, 1 ;  /* 0x3f8000000002a421 */ /* 0x004fe20000010000 */
[----:B------:R-:W-:-:S02]  /*b740*/  HADD2.F32 R0, -RZ, R11.H0_H0 ;  /* 0x2000000bff007230 */ /* 0x000fc40000004100 */
[----:B------:R-:W-:-:S03]  /*b750*/  HADD2.F32 R11, -RZ, R11.H1_H1 ;  /* 0x3000000bff0b7230 */ /* 0x000fc60000004100 */
[----:B------:R-:W-:Y:S01]  /*b760*/  FADD.FTZ R16, R0, UR6 ;  /* 0x0000000600107e21 */ /* 0x000fe20008010000 */
[----:B------:R2:W0:Y:S01]  /*b770*/  @!P2 MUFU.RCP R13, R2 ;  /* 0x00000002000da308 */ /* 0x0004220000001000 */
[----:B----4-:R-:W-:Y:S01]  /*b780*/  @!P1 FADD.FTZ R3, R3, 1 ;  /* 0x3f80000003039421 */ /* 0x010fe20000010000 */
[----:B------:R-:W-:Y:S01]  /*b790*/  FADD.FTZ R11, R11, UR6 ;  /* 0x000000060b0b7e21 */ /* 0x000fe20008010000 */
[----:B------:R-:W-:Y:S01]  /*b7a0*/  @!P6 FMUL.FTZ R0, R14, -1.4426950216293334961 ;  /* 0xbfb8aa3b0e00e820 */ /* 0x000fe20000410000 */
[----:B------:R-:W-:Y:S02]  /*b7b0*/  FSETP.GTU.FTZ.AND P3, PT, R16, 20, PT ;  /* 0x41a000001000780b */ /* 0x000fe40003f7c000 */
[----:B------:R-:W-:Y:S02]  /*b7c0*/  F2FP.F16.F32.PACK_AB R14, R67, R68 ;  /* 0x00000044430e723e */ /* 0x000fe400000000ff */
[----:B------:R3:W4:Y:S01]  /*b7d0*/  @!P1 MUFU.RCP R12, R3 ;  /* 0x00000003000c9308 */ /* 0x0007220000001000 */
[----:B-----5:R-:W-:Y:S01]  /*b7e0*/  @!P0 FADD.FTZ R8, R8, 1 ;  /* 0x3f80000008088421 */ /* 0x020fe20000010000 */
[----:B--2---:R-:W-:Y:S01]  /*b7f0*/  @!P5 FMUL.FTZ R2, R10, -1.4426950216293334961 ;  /* 0xbfb8aa3b0a02d820 */ /* 0x004fe20000410000 */
[----:B------:R-:W-:-:S05]  /*b800*/  F2FP.F16.F32.PACK_AB R67, R57, R58 ;  /* 0x0000003a3943723e */ /* 0x000fca00000000ff */
[----:B------:R2:W5:Y:S01]  /*b810*/  @!P0 MUFU.RCP R15, R8 ;  /* 0x00000008000f8308 */ /* 0x0005620000001000 */
[----:B0-----:R-:W-:Y:S01]  /*b820*/  @!P2 FMUL.FTZ R94, R94, R13 ;  /* 0x0000000d5e5ea220 */ /* 0x001fe20000410000 */
[----:B------:R-:W-:Y:S01]  /*b830*/  FSETP.GTU.FTZ.AND P2, PT, R11, 20, PT ;  /* 0x41a000000b00780b */ /* 0x000fe20003f5c000 */
[--C-:B---3--:R-:W-:Y:S02]  /*b840*/  HADD2.F32 R3, -RZ, R4.reuse.H0_H0 ;  /* 0x20000004ff037230 */ /* 0x108fe40000004100 */
[----:B------:R-:W-:-:S03]  /*b850*/  HADD2.F32 R4, -RZ, R4.H1_H1 ;  /* 0x30000004ff047230 */ /* 0x000fc60000004100 */
[----:B------:R-:W0:Y:S01]  /*b860*/  @!P4 MUFU.EX2 R9, R9 ;  /* 0x000000090009c308 */ /* 0x000e220000000800 */
[----:B--2---:R-:W-:Y:S01]  /*b870*/  FADD.FTZ R8, R3, UR6 ;  /* 0x0000000603087e21 */ /* 0x004fe20008010000 */
[----:B----4-:R-:W-:Y:S01]  /*b880*/  @!P1 FMUL.FTZ R91, R91, R12 ;  /* 0x0000000c5b5b9220 */ /* 0x010fe20000410000 */
[----:B------:R-:W-:Y:S01]  /*b890*/  FADD.FTZ R10, R4, UR6 ;  /* 0x00000006040a7e21 */ /* 0x000fe20008010000 */
[----:B------:R-:W-:Y:S02]  /*b8a0*/  @!P3 FMUL.FTZ R3, R16, -1.4426950216293334961 ;  /* 0xbfb8aa3b1003b820 */ /* 0x000fe40000410000 */
[----:B------:R-:W-:Y:S01]  /*b8b0*/  FSETP.GTU.FTZ.AND P1, PT, R8, 20, PT ;  /* 0x41a000000800780b */ /* 0x000fe20003f3c000 */
[----:B------:R-:W-:Y:S01]  /*b8c0*/  @!P2 FMUL.FTZ R4, R11, -1.4426950216293334961 ;  /* 0xbfb8aa3b0b04a820 */ /* 0x000fe20000410000 */
[----:B------:R-:W2:Y:S01]  /*b8d0*/  @!P5 MUFU.EX2 R2, R2 ;  /* 0x000000020002d308 */ /* 0x000ea20000000800 */
[----:B-----5:R-:W-:Y:S01]  /*b8e0*/  @!P0 FMUL.FTZ R90, R90, R15 ;  /* 0x0000000f5a5a8220 */ /* 0x020fe20000410000 */
[----:B------:R-:W-:Y:S01]  /*b8f0*/  FSETP.GTU.FTZ.AND P0, PT, R10, 20, PT ;  /* 0x41a000000a00780b */ /* 0x000fe20003f1c000 */
[--C-:B------:R-:W-:Y:S01]  /*b900*/  HADD2.F32 R11, -RZ, R5.reuse.H0_H0 ;  /* 0x20000005ff0b7230 */ /* 0x100fe20000004100 */
[----:B------:R-:W-:Y:S01]  /*b910*/  F2FP.F16.F32.PACK_AB R20, R91, R94 ;  /* 0x0000005e5b14723e */ /* 0x000fe200000000ff */
        /* <DEDUP_REMOVED lines=10> */
[----:B------:R3:W4:Y:S01]  /*b9c0*/  @!P4 MUFU.RCP R12, R9 ;  /* 0x00000009000cc308 */ /* 0x0007220000001000 */
[----:B0-----:R-:W-:-:S07]  /*b9d0*/  @!P6 FADD.FTZ R0, R0, 1 ;  /* 0x3f8000000000e421 */ /* 0x001fce0000010000 */
[----:B------:R-:W0:Y:S01]  /*b9e0*/  @!P1 MUFU.EX2 R8, R8 ;  /* 0x0000000800089308 */ /* 0x000e220000000800 */
[----:B--2---:R-:W-:Y:S01]  /*b9f0*/  @!P3 FADD.FTZ R3, R3, 1 ;  /* 0x3f8000000303b421 */ /* 0x004fe20000010000 */
[----:B---3--:R-:W-:-:S06]  /*ba00*/  FADD.FTZ R9, R5, UR6 ;  /* 0x0000000605097e21 */ /* 0x008fcc0008010000 */
[----:B------:R-:W2:Y:S01]  /*ba10*/  @!P5 MUFU.RCP R2, R2 ;  /* 0x000000020002d308 */ /* 0x000ea20000001000 */
[----:B----4-:R-:W-:Y:S01]  /*ba20*/  @!P4 FMUL.FTZ R89, R89, R12 ;  /* 0x0000000c5959c220 */ /* 0x010fe20000410000 */
[----:B------:R-:W-:-:S04]  /*ba30*/  FSETP.GTU.FTZ.AND P4, PT, R11, 20, PT ;  /* 0x41a000000b00780b */ /* 0x000fc80003f9c000 */
[----:B------:R-:W-:Y:S02]  /*ba40*/  F2FP.F16.F32.PACK_AB R21, R89, R90 ;  /* 0x0000005a5915723e */ /* 0x000fe400000000ff */
[----:B------:R3:W4:Y:S01]  /*ba50*/  @!P6 MUFU.RCP R13, R0 ;  /* 0x00000000000de308 */ /* 0x0007220000001000 */
[----:B0-----:R-:W-:-:S07]  /*ba60*/  @!P1 FADD.FTZ R8, R8, 1 ;  /* 0x3f80000008089421 */ /* 0x001fce0000010000 */
[----:B------:R-:W0:Y:S01]  /*ba70*/  @!P2 MUFU.RCP R4, R4 ;  /* 0x000000040004a308 */ /* 0x000e220000001000 */
[--C-:B---3--:R-:W-:Y:S02]  /*ba80*/  HADD2.F32 R0, -RZ, R6.reuse.H0_H0 ;  /* 0x20000006ff007230 */ /* 0x108fe40000004100 */
[----:B--2---:R-:W-:Y:S01]  /*ba90*/  @!P5 FMUL.FTZ R85, R85, R2 ;  /* 0x000000025555d220 */ /* 0x004fe20000410000 */
[----:B------:R-:W-:Y:S02]  /*baa0*/  HADD2.F32 R6, -RZ, R6.H1_H1 ;  /* 0x30000006ff067230 */ /* 0x000fe40000004100 */
[----:B------:R-:W-:Y:S01]  /*bab0*/  FADD.FTZ R12, R0, UR6 ;  /* 0x00000006000c7e21 */ /* 0x000fe20008010000 */
[----:B------:R-:W-:Y:S01]  /*bac0*/  @!P4 FMUL.FTZ R0, R11, -1.4426950216293334961 ;  /* 0xbfb8aa3b0b00c820 */ /* 0x000fe20000410000 */
[----:B------:R2:W3:Y:S01]  /*bad0*/  @!P3 MUFU.RCP R15, R3 ;  /* 0x00000003000fb308 */ /* 0x0004e20000001000 */
[----:B----4-:R-:W-:Y:S01]  /*bae0*/  @!P6 FMUL.FTZ R88, R88, R13 ;  /* 0x0000000d5858e220 */ /* 0x010fe20000410000 */
[----:B------:R-:W-:Y:S01]  /*baf0*/  FSETP.GTU.FTZ.AND P6, PT, R9, 20, PT ;  /* 0x41a000000900780b */ /* 0x000fe20003fdc000 */
[----:B------:R-:W-:Y:S01]  /*bb00*/  FADD.FTZ R6, R6, UR6 ;  /* 0x0000000606067e21 */ /* 0x000fe20008010000 */
[----:B------:R-:W-:-:S02]  /*bb10*/  FSETP.GTU.FTZ.AND P5, PT, R12, 20, PT ;  /* 0x41a000000c00780b */ /* 0x000fc40003fbc000 */
[----:B------:R-:W-:Y:S02]  /*bb20*/  F2FP.F16.F32.PACK_AB R13, R69, R70 ;  /* 0x00000046450d723e */ /* 0x000fe400000000ff */
[----:B------:R-:W4:Y:S01]  /*bb30*/  @!P0 MUFU.EX2 R10, R10 ;  /* 0x0000000a000a8308 */ /* 0x000f220000000800 */
[--C-:B--2---:R-:W-:Y:S02]  /*bb40*/  HADD2.F32 R3, -RZ, R7.reuse.H0_H0 ;  /* 0x20000007ff037230 */ /* 0x104fe40000004100 */
[----:B0-----:R-:W-:Y:S01]  /*bb50*/  @!P2 FMUL.FTZ R83, R83, R4 ;  /* 0x000000045353a220 */ /* 0x001fe20000410000 */
[----:B------:R-:W-:Y:S01]  /*bb60*/  HADD2.F32 R7, -RZ, R7.H1_H1 ;  /* 0x30000007ff077230 */ /* 0x000fe20000004100 */
[----:B------:R-:W-:Y:S02]  /*bb70*/  F2FP.F16.F32.PACK_AB R22, R85, R88 ;  /* 0x000000585516723e */ /* 0x000fe400000000ff */
[----:B------:R-:W-:Y:S01]  /*bb80*/  @!P6 FMUL.FTZ R2, R9, -1.4426950216293334961 ;  /* 0xbfb8aa3b0902e820 */ /* 0x000fe20000410000 */
[----:B------:R0:W2:Y:S01]  /*bb90*/  @!P1 MUFU.RCP R5, R8 ;  /* 0x0000000800059308 */ /* 0x0000a20000001000 */
[----:B---3--:R-:W-:Y:S01]  /*bba0*/  @!P3 FMUL.FTZ R86, R86, R15 ;  /* 0x0000000f5656b220 */ /* 0x008fe20000410000 */
[----:B------:R-:W-:Y:S01]  /*bbb0*/  FADD.FTZ R7, R7, UR6 ;  /* 0x0000000607077e21 */ /* 0x000fe20008010000 */
[----:B------:R-:W-:-:S02]  /*bbc0*/  F2FP.F16.F32.PACK_AB R15, R65, R66 ;  /* 0x00000042410f723e */ /* 0x000fc400000000ff */
[----:B------:R-:W-:Y:S02]  /*bbd0*/  F2FP.F16.F32.PACK_AB R66, R59, R60 ;  /* 0x0000003c3b42723e */ /* 0x000fe400000000ff */
[----:B------:R-:W-:Y:S01]  /*bbe0*/  F2FP.F16.F32.PACK_AB R65, R61, R62 ;  /* 0x0000003e3d41723e */ /* 0x000fe200000000ff */
[----:B------:R-:W3:Y:S01]  /*bbf0*/  @!P6 MUFU.EX2 R2, R2 ;  /* 0x000000020002e308 */ /* 0x000ee20000000800 */
[----:B0-----:R-:W-:Y:S01]  /*bc00*/  FADD.FTZ R8, R3, UR6 ;  /* 0x0000000603087e21 */ /* 0x001fe20008010000 */
[----:B------:R-:W-:Y:S01]  /*bc10*/  @!P5 FMUL.FTZ R3, R12, -1.4426950216293334961 ;  /* 0xbfb8aa3b0c03d820 */ /* 0x000fe20000410000 */
[----:B------:R-:W-:Y:S01]  /*bc20*/  F2FP.F16.F32.PACK_AB R12, R71, R72 ;  /* 0x00000048470c723e */ /* 0x000fe200000000ff */
[----:B----4-:R-:W-:Y:S01]  /*bc30*/  @!P0 FADD.FTZ R10, R10, 1 ;  /* 0x3f8000000a0a8421 */ /* 0x010fe20000010000 */
[----:B------:R-:W-:Y:S01]  /*bc40*/  FSETP.GTU.FTZ.AND P3, PT, R6, 20, PT ;  /* 0x41a000000600780b */ /* 0x000fe20003f7c000 */
[----:B------:R-:W-:Y:S01]  /*bc50*/  STS.128 [R121+0x10], R64 ;  /* 0x0000104079007388 */ /* 0x000fe20000000c00 */
[----:B------:R-:W-:Y:S01]  /*bc60*/  FSETP.GTU.FTZ.AND P2, PT, R8, 20, PT ;  /* 0x41a000000800780b */ /* 0x000fe20003f5c000 */
[----:B------:R0:W4:Y:S01]  /*bc70*/  @!P0 MUFU.RCP R16, R10 ;  /* 0x0000000a00108308 */ /* 0x0001220000001000 */
[----:B--2---:R-:W-:Y:S01]  /*bc80*/  @!P1 FMUL.FTZ R82, R82, R5 ;  /* 0x0000000552529220 */ /* 0x004fe20000410000 */
[----:B------:R-:W-:Y:S01]  /*bc90*/  FSETP.GTU.FTZ.AND P1, PT, R7, 20, PT ;  /* 0x41a000000700780b */ /* 0x000fe20003f3c000 */
[----:B------:R-:W-:Y:S01]  /*bca0*/  STS.128 [R121], R12 ;  /* 0x0000000c79007388 */ /* 0x000fe20000000c00 */
[----:B------:R-:W-:-:S03]  /*bcb0*/  NOP ;  /* 0x0000000000007918 */ /* 0x000fc60000000000 */
[----:B------:R-:W-:Y:S01]  /*bcc0*/  LDS.128 R12, [R122+0x200] ;  /* 0x000200007a0c7984 */ /* 0x000fe20000000c00 */
[----:B------:R-:W2:Y:S04]  /*bcd0*/  @!P5 MUFU.EX2 R3, R3 ;  /* 0x000000030003d308 */ /* 0x000ea80000000800 */
[----:B------:R-:W-:Y:S01]  /*bce0*/  @!P2 FMUL.FTZ R5, R8, -1.4426950216293334961 ;  /* 0xbfb8aa3b0805a820 */ /* 0x000fe20000410000 */
[----:B------:R-:W-:Y:S01]  /*bcf0*/  @!P3 FMUL.FTZ R4, R6, -1.4426950216293334961 ;  /* 0xbfb8aa3b0604b820 */ /* 0x000fe20000410000 */
[----:B0-----:R-:W0:Y:S01]  /*bd00*/  LDS.128 R8, [R122] ;  /* 0x000000007a087984 */ /* 0x001e220000000c00 */
[----:B------:R-:W-:Y:S01]  /*bd10*/  @!P1 FMUL.FTZ R6, R7, -1.4426950216293334961 ;  /* 0xbfb8aa3b07069820 */ /* 0x000fe20000410000 */
[----:B---3--:R-:W-:Y:S01]  /*bd20*/  @!P6 FADD.FTZ R2, R2, 1 ;  /* 0x3f8000000202e421 */ /* 0x008fe20000010000 */
[----:B----4-:R-:W-:Y:S01]  /*bd30*/  @!P0 FMUL.FTZ R81, R81, R16 ;  /* 0x0000001051518220 */ /* 0x010fe20000410000 */
[----:B------:R-:W-:Y:S01]  /*bd40*/  F2FP.F16.F32.PACK_AB R23, R83, R86 ;  /* 0x000000565317723e */ /* 0x000fe200000000ff */
[----:B------:R-:W3:Y:S03]  /*bd50*/  @!P3 MUFU.EX2 R4, R4 ;  /* 0x000000040004b308 */ /* 0x000ee60000000800 */
[----:B------:R-:W-:-:S05]  /*bd60*/  F2FP.F16.F32.PACK_AB R24, R81, R82 ;  /* 0x000000525118723e */ /* 0x000fca00000000ff */
[----:B------:R-:W4:Y:S01]  /*bd70*/  @!P2 MUFU.EX2 R5, R5 ;  /* 0x000000050005a308 */ /* 0x000f220000000800 */
[----:B--2---:R-:W-:-:S07]  /*bd80*/  @!P5 FADD.FTZ R3, R3, 1 ;  /* 0x3f8000000303d421 */ /* 0x004fce0000010000 */
[----:B------:R-:W2:Y:S01]  /*bd90*/  @!P1 MUFU.EX2 R6, R6 ;  /* 0x0000000600069308 */ /* 0x000ea20000000800 */
[----:B---3--:R-:W-:-:S07]  /*bda0*/  @!P3 FADD.FTZ R4, R4, 1 ;  /* 0x3f8000000404b421 */ /* 0x008fce0000010000 */
[----:B------:R-:W3:Y:S01]  /*bdb0*/  @!P4 MUFU.EX2 R0, R0 ;  /* 0x000000000000c308 */ /* 0x000ee20000000800 */
[----:B----4-:R-:W-:-:S07]  /*bdc0*/  @!P2 FADD.FTZ R5, R5, 1 ;  /* 0x3f8000000505a421 */ /* 0x010fce0000010000 */
[----:B------:R4:W5:Y:S01]  /*bdd0*/  @!P6 MUFU.RCP R18, R2 ;  /* 0x000000020012e308 */ /* 0x0009620000001000 */
[----:B--2---:R-:W-:-:S07]  /*bde0*/  @!P1 FADD.FTZ R6, R6, 1 ;  /* 0x3f80000006069421 */ /* 0x004fce0000010000 */
[----:B------:R2:W1:Y:S01]  /*bdf0*/  @!P5 MUFU.RCP R19, R3 ;  /* 0x000000030013d308 */ /* 0x0004620000001000 */
[----:B----4-:R-:W-:Y:S01]  /*be00*/  MOV R2, UR25 ;  /* 0x0000001900027c02 */ /* 0x010fe20008000f00 */
[----:B---3--:R-:W-:-:S06]  /*be10*/  @!P4 FADD.FTZ R0, R0, 1 ;  /* 0x3f8000000000c421 */ /* 0x008fcc0000010000 */
[----:B------:R3:W4:Y:S01]  /*be20*/  @!P4 MUFU.RCP R7, R0 ;  /* 0x000000000007c308 */ /* 0x0007220000001000 */
[----:B--2---:R-:W-:Y:S01]  /*be30*/  MOV R3, UR24 ;  /* 0x0000001800037c02 */ /* 0x004fe20008000f00 */
[----:B-----5:R-:W-:Y:S01]  /*be40*/  @!P6 FMUL.FTZ R77, R77, R18 ;  /* 0x000000124d4de220 */ /* 0x020fe20000410000 */
[----:B------:R-:W2:Y:S01]  /*be50*/  LDCU.64 UR24, c[0x0][0x518] ;  /* 0x0000a300ff1877ac */ /* 0x000ea20008000a00 */
[----:B------:R-:W-:-:S04]  /*be60*/  IMAD.WIDE.U32 R2, R17, 0x10, R2 ;  /* 0x0000001011027825 */ /* 0x000fc800078e0002 */
[----:B------:R-:W5:Y:S01]  /*be70*/  @!P3 MUFU.RCP R4, R4 ;  /* 0x000000040004b308 */ /* 0x000f620000001000 */
[----:B-1----:R-:W-:Y:S01]  /*be80*/  @!P5 FMUL.FTZ R78, R78, R19 ;  /* 0x000000134e4ed220 */ /* 0x002fe20000410000 */
[----:B---3--:R-:W-:Y:S01]  /*be90*/  FADD.FTZ R0, R94, R125 ;  /* 0x0000007d5e007221 */ /* 0x008fe20000010000 */
[----:B0-----:R-:W-:Y:S04]  /*bea0*/  STG.E.128 desc[UR28][R2.64], R8 ;  /* 0x0000000802007986 */ /* 0x001fe8000c101d1c */
[----:B------:R0:W-:Y:S01]  /*beb0*/  STG.E.128 desc[UR28][R2.64+0x200], R12 ;  /* 0x0002000c02007986 */ /* 0x0001e2000c101d1c */
[----:B------:R-:W1:Y:S01]  /*bec0*/  @!P2 MUFU.RCP R5, R5 ;  /* 0x000000050005a308 */ /* 0x000e620000001000 */
[----:B----4-:R-:W-:Y:S01]  /*bed0*/  @!P4 FMUL.FTZ R80, R80, R7 ;  /* 0x000000075050c220 */ /* 0x010fe20000410000 */
[----:B------:R-:W-:Y:S01]  /*bee0*/  BAR.SYNC.DEFER_BLOCKING 0x0 ;  /* 0x0000000000007b1d */ /* 0x000fe20000010000 */
[----:B--2---:R-:W-:-:S03]  /*bef0*/  UIMAD.WIDE.U32 UR26, UR38, UR24, UR26 ;  /* 0x00000018261a72a5 */ /* 0x004fc6000f8e001a */
        /* <DEDUP_REMOVED lines=44> */
.L_x_15108:
        /* <DEDUP_REMOVED lines=33> */
.L_x_15224:
[----:B------:R-:W-:Y:S05]  /*c3d0*/  BSYNC.RECONVERGENT B0 ;  /* 0x0000000000007941 */ /* 0x000fea0003800200 */
.L_x_15223:
        /* <DEDUP_REMOVED lines=31> */
.L_x_15226:
[----:B------:R-:W-:Y:S05]  /*c5d0*/  BSYNC.RECONVERGENT B0 ;  /* 0x0000000000007941 */ /* 0x000fea0003800200 */
.L_x_15225:
        /* <DEDUP_REMOVED lines=11> */
.L_x_15227:
        /* <DEDUP_REMOVED lines=19> */
.L_x_15228:
        /* <DEDUP_REMOVED lines=12> */
.L_x_18757:


//--------------------- .text._Z25selective_scan_bwd_kernelI32Selective_Scan_bwd_kernel_traitsILi32ELi16ELb1ELb1ELb1ELb1ELb1EN3c104HalfENS1_7complexIfEEEEv12SSMParamsBwd --------------------------
	.section	.text._Z25selective_scan_bwd_kernelI32Selective_Scan_bwd_kernel_traitsILi32ELi16ELb1ELb1ELb1ELb1ELb1EN3c104HalfENS1_7complexIfEEEEv12SSMParamsBwd,"ax",@progbits
	.align	128
        .global         _Z25selective_scan_bwd_kernelI32Selective_Scan_bwd_kernel_traitsILi32ELi16ELb1ELb1ELb1ELb1ELb1EN3c104HalfENS1_7complexIfEEEEv12SSMParamsBwd
        .type           _Z25selective_scan_bwd_kernelI32Selective_Scan_bwd_kernel_traitsILi32ELi16ELb1ELb1ELb1ELb1ELb1EN3c104HalfENS1_7complexIfEEEEv12SSMParamsBwd,@function
        .size           _Z25selective_scan_bwd_kernelI32Selective_Scan_bwd_kernel_traitsILi32ELi16ELb1ELb1ELb1ELb1ELb1EN3c104HalfENS1_7complexIfEEEEv12SSMParamsBwd,(.L_x_18758 - _Z25selective_scan_bwd_kernelI32Selective_Scan_bwd_kernel_traitsILi32ELi16ELb1ELb1ELb1ELb1ELb1EN3c104HalfENS1_7complexIfEEEEv12SSMParamsBwd)
        .other          _Z25selective_scan_bwd_kernelI32Selective_Scan_bwd_kernel_traitsILi32ELi16ELb1ELb1ELb1ELb1ELb1EN3c104HalfENS1_7complexIfEEEEv12SSMParamsBwd,@"STO_CUDA_ENTRY STV_DEFAULT"
_Z25selective_scan_bwd_kernelI32Selective_Scan_bwd_kernel_traitsILi32ELi16ELb1ELb1ELb1ELb1ELb1EN3c104HalfENS1_7complexIfEEEEv12SSMParamsBwd:
.text._Z25selective_scan_bwd_kernelI32Selective_Scan_bwd_kernel_traitsILi32ELi16ELb1ELb1ELb1ELb1ELb1EN3c104HalfENS1_7complexIfEEEEv12SSMParamsBwd:
        /* <DEDUP_REMOVED lines=174> */
.L_x_15344:
        /* <DEDUP_REMOVED lines=85> */
.L_x_15231:
[----:B------:R-:W-:Y:S05]  /*1030*/  BSYNC.RECONVERGENT B0 ;  /* 0x0000000000007941 */ /* 0x000fea0003800200 */
.L_x_15230:
        /* <DEDUP_REMOVED lines=35> */
.L_x_15233:
[----:B------:R-:W-:Y:S05]  /*1270*/  BSYNC.RECONVERGENT B0 ;  /* 0x0000000000007941 */ /* 0x000fea0003800200 */
.L_x_15232:
        /* <DEDUP_REMOVED lines=35> */
.L_x_15235:
[----:B------:R-:W-:Y:S05]  /*14b0*/  BSYNC.RECONVERGENT B0 ;  /* 0x0000000000007941 */ /* 0x000fea0003800200 */
.L_x_15234:
        /* <DEDUP_REMOVED lines=35> */
.L_x_15237:
[----:B------:R-:W-:Y:S05]  /*16f0*/  BSYNC.RECONVERGENT B0 ;  /* 0x0000000000007941 */ /* 0x000fea0003800200 */
.L_x_15236:
        /* <DEDUP_REMOVED lines=35> */
.L_x_15239:
[----:B------:R-:W-:Y:S05]  /*1930*/  BSYNC.RECONVERGENT B0 ;  /* 0x0000000000007941 */ /* 0x000fea0003800200 */
.L_x_15238:
        /* <DEDUP_REMOVED lines=35> */
.L_x_15241:
[----:B------:R-:W-:Y:S05]  /*1b70*/  BSYNC.RECONVERGENT B0 ;  /* 0x0000000000007941 */ /* 0x000fea0003800200 */
.L_x_15240:
        /* <DEDUP_REMOVED lines=35> */
.L_x_15243:
[----:B------:R-:W-:Y:S05]  /*1db0*/  BSYNC.RECONVERGENT B0 ;  /* 0x0000000000007941 */ /* 0x000fea0003800200 */
.L_x_15242:
        /* <DEDUP_REMOVED lines=35> */
.L_x_15245:
[----:B------:R-:W-:Y:S05]  /*1ff0*/  BSYNC.RECONVERGENT B0 ;  /* 0x0000000000007941 */ /* 0x000fea0003800200 */
.L_x_15244:
        /* <DEDUP_REMOVED lines=35> */
.L_x_15247:
[----:B------:R-:W-:Y:S05]  /*2230*/  BSYNC.RECONVERGENT B0 ;  /* 0x0000000000007941 */ /* 0x000fea0003800200 */
.L_x_15246:
        /* <DEDUP_REMOVED lines=35> */
.L_x_15249:
[----:B------:R-:W-:Y:S05]  /*2470*/  BSYNC.RECONVERGENT B0 ;  /* 0x0000000000007941 */ /* 0x000fea0003800200 */
.L_x_15248:
        /* <DEDUP_REMOVED lines=34> */
.L_x_15251:
[----:B------:R-:W-:Y:S05]  /*26a0*/  BSYNC.RECONVERGENT B0 ;  /* 0x0000000000007941 */ /* 0x000fea0003800200 */
.L_x_15250:
        /* <DEDUP_REMOVED lines=32> */
.L_x_15253:
[----:B------:R-:W-:Y:S05]  /*28b0*/  BSYNC.RECONVERGENT B0 ;  /* 0x0000000000007941 */ /* 0x000fea0003800200 */
.L_x_15252:
        /* <DEDUP_REMOVED lines=32> */
.L_x_15255:
[----:B------:R-:W-:Y:S05]  /*2ac0*/  BSYNC.RECONVERGENT B0 ;  /* 0x0000000000007941 */ /* 0x000fea0003800200 */
.L_x_15254:
        /* <DEDUP_REMOVED lines=32> */
.L_x_15257:
[----:B------:R-:W-:Y:S05]  /*2cd0*/  BSYNC.RECONVERGENT B0 ;  /* 0x0000000000007941 */ /* 0x000fea0003800200 */
.L_x_15256:
        /* <DEDUP_REMOVED lines=32> */
.L_x_15259:
[----:B------:R-:W-:Y:S05]  /*2ee0*/  BSYNC.RECONVERGENT B0 ;  /* 0x0000000000007941 */ /* 0x000fea0003800200 */
.L_x_15258:
        /* <DEDUP_REMOVED lines=32> */
.L_x_15261:
[----:B------:R-:W-:Y:S05]  /*30f0*/  BSYNC.RECONVERGENT B0 ;  /* 0x0000000000007941 */ /* 0x000fea0003800200 */
.L_x_15260:
[----:B------:R-:W0:Y:S01]  /*3100*/  S2UR UR31, SR_CTAID.X ;  /* 0x00000000001f79c3 */ /* 0x000e220000002500 */
[----:B------:R-:W0:Y:S01]  /*3110*/  LDCU.128 UR12, c[0x0][0x410] ;  /* 0x00008200ff0c77ac */ /* 0x000e220008000c00 */
[----:B------:R-:W-:Y:S01]  /*3120*/  LDS.128 R20, [R121] ;  /* 0x0000000079147984 */ /* 0x000fe20000000c00 */
[----:B------:R-:W2:Y:S03]  /*3130*/  LDCU.64 UR36, c[0x0][0x488] ;  /* 0x00009100ff2477ac */ /* 0x000ea60008000a00 */
[----:B-1----:R-:W-:Y:S02]  /*3140*/  LDS.128 R16, [R121+0x10] ;  /* 0x0000100079107984 */ /* 0x002fe40000000c00 */
[----:B------:R-:W1:Y:S01]  /*3150*/  S2UR UR10, SR_CTAID.Y ;  /* 0x00000000000a79c3 */ /* 0x000e620000002600 */
[----:B------:R-:W-:Y:S01]  /*3160*/  USHF.L.U32 UR8, UR8, 0x9, URZ ;  /* 0x0000000908087899 */ /* 0x000fe200080006ff */
[----:B------:R-:W-:-:S03]  /*3170*/  UMOV UR9, URZ ;  /* 0x000000ff00097c82 */ /* 0x000fc60008000000 */
[----:B0-----:R-:W-:-:S04]  /*3180*/  UIMAD.WIDE.U32 UR34, UR31, UR12, UR8 ;  /* 0x0000000c1f2272a5 */ /* 0x001fc8000f8e0008 */
[----:B------:R-:W-:Y:S02]  /*3190*/  UIMAD UR35, UR31, UR13, UR35 ;  /* 0x0000000d1f2372a4 */ /* 0x000fe4000f8e0223 */
[----:B-1----:R-:W-:Y:S02]  /*31a0*/  UIMAD UR13, UR10, UR15, URZ ;  /* 0x0000000f0a0d72a4 */ /* 0x002fe4000f8e02ff */
        /* <DEDUP_REMOVED lines=9> */
[----:B------:R-:W1:Y:S01]  /*3240*/  LDCU.128 UR12, c[0x0][0x420] ;  /* 0x00008400ff0c77ac */ /* 0x000e620008000c00 */
[----:B------:R-:W2:Y:S04]  /*3250*/  LDG.E.128 R32, desc[UR32][R2.64] ;  /* 0x0000002002207981 */ /* 0x000ea8000c1e1d00 */
[----:B------:R3:W4:Y:S01]  /*3260*/  LDG.E.128 R36, desc[UR32][R2.64+0x200] ;  /* 0x0002002002247981 */ /* 0x000722000c1e1d00 */
[----:B-1----:R-:W-:-:S04]  /*3270*/  UIMAD.WIDE.U32 UR34, UR31, UR12, UR8 ;  /* 0x0000000c1f2272a5 */ /* 0x002fc8000f8e0008 */
[----:B------:R-:W-:Y:S02]  /*3280*/  UIMAD UR35, UR31, UR13, UR35 ;  /* 0x0000000d1f2372a4 */ /* 0x000fe4000f8e0223 */
[----:B------:R-:W-:Y:S02]  /*3290*/  UIMAD UR13, UR10, UR15, URZ ;  /* 0x0000000f0a0d72a4 */ /* 0x000fe4000f8e02ff */
[----:B------:R-:W-:-:S04]  /*32a0*/  UIMAD.WIDE.U32 UR14, UR10, UR14, UR34 ;  /* 0x0000000e0a0e72a5 */ /* 0x000fc8000f8e0022 */
[----:B------:R-:W-:Y:S02]  /*32b0*/  UIADD3 UR13, UPT, UPT, UR15, UR13, URZ ;  /* 0x0000000d0f0d7290 */ /* 0x000fe4000fffe0ff */
[----:B0-----:R-:W-:Y:S01]  /*32c0*/  ULEA UR12, UP0, UR14, UR36, 0x1 ;  /* 0x000000240e0c7291 */ /* 0x001fe2000f8008ff */
[----:B------:R-:W0:Y:S03]  /*32d0*/  LDCU.64 UR34, c[0x0][0x510] ;  /* 0x0000a200ff2277ac */ /* 0x000e260008000a00 */
[----:B------:R-:W-:Y:S02]  /*32e0*/  ULEA.HI.X UR14, UR14, UR37, UR13, 0x1, UP0 ;  /* 0x000000250e0e7291 */ /* 0x000fe400080f0c0d */
[----:B---3--:R-:W-:Y:S01]  /*32f0*/  MOV R2, UR12 ;  /* 0x0000000c00027c02 */ /* 0x008fe20008000f00 */
[----:B------:R-:W-:Y:S01]  /*3300*/  HADD2.F32 R96, -RZ, R4.H0_H0 ;  /* 0x20000004ff607230 */ /* 0x000fe20000004100 */
[----:B------:R-:W1:Y:S02]  /*3310*/  LDCU.64 UR36, c[0x0][0x558] ;  /* 0x0000ab00ff2477ac */ /* 0x000e640008000a00 */
[----:B------:R-:W-:-:S03]  /*3320*/  MOV R3, UR14 ;  /* 0x0000000e00037c02 */ /* 0x000fc60008000f00 */
[----:B------:R-:W-:Y:S02]  /*3330*/  IMAD.WIDE.U32 R2, R0, 0x10, R2 ;  /* 0x0000001000027825 */ /* 0x000fe400078e0002 */
[----:B------:R-:W3:Y:S01]  /*3340*/  LDCU.64 UR14, c[0x0][0x508] ;  /* 0x0000a100ff0e77ac */ /* 0x000ee20008000a00 */
[----:B--2---:R-:W-:Y:S04]  /*3350*/  STS.128 [R122], R32 ;  /* 0x000000207a007388 */ /* 0x004fe80000000c00 */
[----:B----4-:R-:W-:Y:S01]  /*3360*/  STS.128 [R122+0x200], R36 ;  /* 0x000200247a007388 */ /* 0x010fe20000000c00 */
[----:B------:R-:W-:-:S03]  /*3370*/  NOP ;  /* 0x0000000000007918 */ /* 0x000fc60000000000 */
[----:B------:R-:W2:Y:S04]  /*3380*/  LDS.128 R44, [R121] ;  /* 0x00000000792c7984 */ /* 0x000ea80000000c00 */
[----:B------:R-:W4:Y:S01]  /*3390*/  LDS.128 R12, [R121+0x10] ;  /* 0x00001000790c7984 */ /* 0x000f220000000c00 */
[----:B------:R-:W-:Y:S06]  /*33a0*/  BAR.SYNC.DEFER_BLOCKING 0x0 ;  /* 0x0000000000007b1d */ /* 0x000fec0000010000 */
[----:B------:R-:W5:Y:S04]  /*33b0*/  LDG.E.128 R24, desc[UR32][R2.64] ;  /* 0x0000002002187981 */ /* 0x000f68000c1e1d00 */
[----:B------:R1:W5:Y:S01]  /*33c0*/  LDG.E.128 R28, desc[UR32][R2.64+0x200] ;  /* 0x00020020021c7981 */ /* 0x000362000c1e1d00 */
[----:B------:R-:W-:Y:S01]  /*33d0*/  HADD2.F32 R95, -RZ, R4.H1_H1 ;  /* 0x30000004ff5f7230 */ /* 0x000fe20000004100 */
[----:B---3--:R-:W-:Y:S01]  /*33e0*/  UIMAD.WIDE.U32 UR12, UR31, UR14, UR8 ;  /* 0x0000000e1f0c72a5 */ /* 0x008fe2000f8e0008 */
[----:B------:R-:W-:Y:S01]  /*33f0*/  HADD2.F32 R94, -RZ, R5.H0_H0 ;  /* 0x20000005ff5e7230 */ /* 0x000fe20000004100 */
[----:B0-----:R-:W-:Y:S01]  /*3400*/  UIMAD UR14, UR10, UR35, URZ ;  /* 0x000000230a0e72a4 */ /* 0x001fe2000f8e02ff */
[--C-:B--2---:R-:W-:Y:S01]  /*3410*/  HADD2.F32 R42, -RZ, R44.reuse.H1_H1 ;  /* 0x3000002cff2a7230 */ /* 0x104fe20000004100 */
        /* <DEDUP_REMOVED lines=16> */
[--C-:B0-----:R-:W-:Y:S01]  /*3520*/  HADD2.F32 R33, -RZ, R47.reuse.H0_H0 ;  /* 0x2000002fff217230 */ /* 0x101fe20000004100 */
        /* <DEDUP_REMOVED lines=10> */
[----:B--2---:R-:W-:Y:S01]  /*35d0*/  FADD.FTZ R49, R49, 1 ;  /* 0x3f80000031317421 */ /* 0x004fe20000010000 */
[----:B------:R-:W-:Y:S01]  /*35e0*/  FMUL.FTZ R54, R38, -1.4426950216293334961 ;  /* 0xbfb8aa3b26367820 */ /* 0x000fe20000410000 */
[----:B------:R-:W-:Y:S01]  /*35f0*/  HADD2.F32 R93, -RZ, R5.H1_H1 ;  /* 0x30000005ff5d7230 */ /* 0x000fe20000004100 */
[----:B------:R-:W-:Y:S01]  /*3600*/  ULEA.HI.X UR12, UR12, UR37, UR14, 0x1, UP0 ;  /* 0x000000250c0c7291 */ /* 0x000fe200080f0c0e */
        /* <DEDUP_REMOVED lines=10> */
[----:B------:R-:W-:Y:S01]  /*36b0*/  HADD2.F32 R101, -RZ, R9.H1_H1 ;  /* 0x30000009ff657230 */ /* 0x000fe20000004100 */
[----:B------:R-:W-:Y:S01]  /*36c0*/  MOV R8, UR13 ;  /* 0x0000000d00087c02 */ /* 0x000fe20008000f00 */
[----:B------:R-:W-:Y:S01]  /*36d0*/  UISETP.NE.U32.AND UP0, UPT, UR34, URZ, UPT ;  /* 0x000000ff2200728c */ /* 0x000fe2000bf05070 */
[----:B------:R-:W-:Y:S01]  /*36e0*/  MOV R9, UR12 ;  /* 0x0000000c00097c02 */ /* 0x000fe20008000f00 */
[----:B------:R-:W-:Y:S01]  /*36f0*/  HADD2.F32 R98, -RZ, R11.H0_H0 ;  /* 0x2000000bff627230 */ /* 0x000fe20000004100 */
[----:B------:R0:W1:Y:S01]  /*3700*/  MUFU.EX2 R53, R36 ;  /* 0x0000002400357308 */ /* 0x0000620000000800 */
[----:B--2---:R-:W-:Y:S01]  /*3710*/  HADD2.F32 R2, -RZ, R14.H1_H1 ;  /* 0x3000000eff027230 */ /* 0x004fe20000004100 */
[----:B------:R-:W-:Y:S01]  /*3720*/  UISETP.NE.AND.EX UP0, UPT, UR35, URZ, UPT, UP0 ;  /* 0x000000ff2300728c */ /* 0x000fe2000bf05300 */
[----:B------:R-:W-:-:S04]  /*3730*/  IMAD.WIDE.U32 R8, R0, 0x10, R8 ;  /* 0x0000001000087825 */ /* 0x000fc800078e0008 */
[----:B------:R-:W-:Y:S01]  /*3740*/  HADD2.F32 R97, -RZ, R11.H1_H1 ;  /* 0x3000000bff617230 */ /* 0x000fe20000004100 */
[----:B------:R2:W-:Y:S01]  /*3750*/  MUFU.EX2 R47, R40 ;  /* 0x00000028002f7308 */ /* 0x0005e20000000800 */
[----:B0-----:R-:W-:Y:S02]  /*3760*/  HADD2.F32 R36, -RZ, R14.H0_H0 ;  /* 0x2000000eff247230 */ /* 0x001fe40000004100 */
[----:B------:R-:W-:Y:S01]  /*3770*/  FMUL.FTZ R14, R2, -1.4426950216293334961 ;  /* 0xbfb8aa3b020e7820 */ /* 0x000fe20000410000 */
[----:B---3--:R-:W-:Y:S01]  /*3780*/  FADD.FTZ R51, R51, 1 ;  /* 0x3f80000033337421 */ /* 0x008fe20000010000 */
[--C-:B------:R-:W-:Y:S02]  /*3790*/  HADD2.F32 R100, -RZ, R10.reuse.H0_H0 ;  /* 0x2000000aff647230 */ /* 0x100fe40000004100 */
[----:B------:R-:W-:Y:S01]  /*37a0*/  HADD2.F32 R99, -RZ, R10.H1_H1 ;  /* 0x3000000aff637230 */ /* 0x000fe20000004100 */
[----:B------:R0:W3:Y:S01]  /*37b0*/  MUFU.EX2 R60, R35 ;  /* 0x00000023003c7308 */ /* 0x0000e20000000800 */
[----:B--2---:R-:W-:-:S02]  /*37c0*/  HADD2.F32 R40, -RZ, R15.H1_H1 ;  /* 0x3000000fff287230 */ /* 0x004fc40000004100 */
[----:B-1----:R-:W-:-:S05]  /*37d0*/  FADD.FTZ R53, R53, 1 ;  /* 0x3f80000035357421 */ /* 0x002fca0000010000 */
[----:B------:R1:W2:Y:S01]  /*37e0*/  MUFU.EX2 R56, R12 ;  /* 0x0000000c00387308 */ /* 0x0002a20000000800 */
[----:B0-----:R-:W-:Y:S02]  /*37f0*/  HADD2.F32 R35, -RZ, R15.H0_H0 ;  /* 0x2000000fff237230 */ /* 0x001fe40000004100 */
[----:B------:R-:W-:-:S05]  /*3800*/  FMUL.FTZ R15, R40, -1.4426950216293334961 ;  /* 0xbfb8aa3b280f7820 */ /* 0x000fca0000410000 */
        /* <DEDUP_REMOVED lines=10> */
[----:B------:R-:W1:Y:S01]  /*38b0*/  MUFU.EX2 R77, R15 ;  /* 0x0000000f004d7308 */ /* 0x000e620000000800 */
[----:B0-----:R-:W-:-:S07]  /*38c0*/  FADD.FTZ R71, R69, 1 ;  /* 0x3f80000045477421 */ /* 0x001fce0000010000 */
[----:B------:R0:W2:Y:S08]  /*38d0*/  MUFU.EX2 R55, R52 ;  /* 0x0000003400377308 */ /* 0x0000b00000000800 */
[----:B------:R3:W-:Y:S01]  /*38e0*/  MUFU.RCP R58, R48 ;  /* 0x00000030003a7308 */ /* 0x0007e20000001000 */
[----:B0-----:R-:W-:Y:S01]  /*38f0*/  FADD.FTZ R52, R46, 1 ;  /* 0x3f8000002e347421 */ /* 0x001fe20000010000 */
[----:B------:R-:W-:-:S02]  /*3900*/  HADD2.F32 R46, -RZ, R20.H0_H0 ;  /* 0x20000014ff2e7230 */ /* 0x000fc40000004100 */
[----:B-1----:R-:W-:-:S04]  /*3910*/  FADD.FTZ R77, R77, 1 ;  /* 0x3f8000004d4d7421 */ /* 0x002fc80000010000 */
[----:B------:R0:W-:Y:S01]  /*3920*/  MUFU.RCP R57, R49 ;  /* 0x0000003100397308 */ /* 0x0001e20000001000 */
[----:B--2---:R-:W-:Y:S01]  /*3930*/  FADD.FTZ R55, R55, 1 ;  /* 0x3f80000037377421 */ /* 0x004fe20000010000 */
[----:B---3--:R-:W-:-:S06]  /*3940*/  HADD2.F32 R48, -RZ, R21.H0_H0 ;  /* 0x20000015ff307230 */ /* 0x008fcc0000004100 */
[----:B------:R1:W2:Y:S01]  /*3950*/  MUFU.EX2 R63, R54 ;  /* 0x00000036003f7308 */ /* 0x0002a20000000800 */
[----:B0-----:R-:W-:Y:S02]  /*3960*/  HADD2.F32 R49, -RZ, R21.H1_H1 ;  /* 0x30000015ff317230 */ /* 0x001fe40000004100 */
[----:B------:R-:W-:-:S05]  /*3970*/  HADD2.F32 R21, -RZ, R17.H0_H0 ;  /* 0x20000011ff157230 */ /* 0x000fca0000004100 */
[----:B------:R-:W0:Y:S01]  /*3980*/  MUFU.RCP R66, R52 ;  /* 0x0000003400427308 */ /* 0x000e220000001000 */
[----:B-1----:R-:W-:Y:S01]  /*3990*/  FADD.FTZ R54, R47, 1 ;  /* 0x3f8000002f367421 */ /* 0x002fe20000010000 */
[----:B------:R-:W-:Y:S02]  /*39a0*/  HADD2.F32 R47, -RZ, R20.H1_H1 ;  /* 0x30000014ff2f7230 */ /* 0x000fe40000004100 */
[----:B------:R-:W-:-:S04]  /*39b0*/  HADD2.F32 R20, -RZ, R18.H0_H0 ;  /* 0x20000012ff147230 */ /* 0x000fc80000004100 */
[----:B------:R-:W-:Y:S01]  /*39c0*/  MUFU.RCP R59, R51 ;  /* 0x00000033003b7308 */ /* 0x000fe20000001000 */
[----:B--2---:R-:W-:-:S07]  /*39d0*/  FADD.FTZ R63, R63, 1 ;  /* 0x3f8000003f3f7421 */ /* 0x004fce0000010000 */
[----:B------:R-:W-:Y:S01]  /*39e0*/  MUFU.RCP R65, R53 ;  /* 0x0000003500417308 */ /* 0x000fe20000001000 */
[----:B0-----:R-:W-:-:S04]  /*39f0*/  FADD.FTZ R68, -R66, 1 ;  /* 0x3f80000042447421 */ /* 0x001fc80000010100 */
[C---:B------:R-:W-:Y:S01]  /*3a00*/  FFMA.FTZ R68, R45.reuse, R68, 1 ;  /* 0x3f8000002d447423 */ /* 0x040fe20000010044 */
[----:B------:R-:W-:Y:S02]  /*3a10*/  FMUL.FTZ R45, R45, R66 ;  /* 0x000000422d2d7220 */ /* 0x000fe40000410000 */
[----:B------:R-:W-:Y:S08]  /*3a20*/  MUFU.RCP R70, R54 ;  /* 0x0000003600467308 */ /* 0x000ff00000001000 */
[----:B------:R-:W0:Y:S08]  /*3a30*/  MUFU.RCP R72, R55 ;  /* 0x0000003700487308 */ /* 0x000e300000001000 */
[----:B------:R-:W-:Y:S08]  /*3a40*/  MUFU.RCP R76, R56 ;  /* 0x00000038004c7308 */ /* 0x000ff00000001000 */
[----:B------:R-:W-:Y:S01]  /*3a50*/  MUFU.RCP R78, R60 ;  /* 0x0000003c004e7308 */ /* 0x000fe20000001000 */
[----:B0-----:R-:W-:-:S04]  /*3a60*/  FADD.FTZ R74, -R72, 1 ;  /* 0x3f800000484a7421 */ /* 0x001fc80000010100 */
[C---:B------:R-:W-:Y:S01]  /*3a70*/  FFMA.FTZ R74, R39.reuse, R74, 1 ;  /* 0x3f800000274a7423 */ /* 0x040fe2000001004a */
[----:B------:R-:W-:Y:S02]  /*3a80*/  FMUL.FTZ R39, R39, R72 ;  /* 0x0000004827277220 */ /* 0x000fe40000410000 */
[----:B------:R0:W1:Y:S08]  /*3a90*/  MUFU.RCP R62, R50 ;  /* 0x00000032003e7308 */ /* 0x0000700000001000 */
[----:B------:R2:W3:Y:S01]  /*3aa0*/  MUFU.RCP R73, R61 ;  /* 0x0000003d00497308 */ /* 0x0004e20000001000 */
[----:B0-----:R-:W-:-:S07]  /*3ab0*/  HADD2.F32 R50, -RZ, R22.H1_H1 ;  /* 0x30000016ff327230 */ /* 0x001fce0000004100 */
[----:B------:R-:W0:Y:S01]  /*3ac0*/  MUFU.RCP R79, R63 ;  /* 0x0000003f004f7308 */ /* 0x000e220000001000 */
[----:B--2---:R-:W-:-:S04]  /*3ad0*/  FADD.FTZ R61, -R59, 1 ;  /* 0x3f8000003b3d7421 */ /* 0x004fc80000010100 */
[C---:B------:R-:W-:Y:S01]  /*3ae0*/  FFMA.FTZ R61, R44.reuse, R61, 1 ;  /* 0x3f8000002c3d7423 */ /* 0x040fe2000001003d */
[----:B------:R-:W-:Y:S02]  /*3af0*/  FMUL.FTZ R44, R44, R59 ;  /* 0x0000003b2c2c7220 */ /* 0x000fe40000410000 */
[----:B------:R2:W-:Y:S08]  /*3b00*/  MUFU.RCP R87, R71 ;  /* 0x0000004700577308 */ /* 0x0005f00000001000 */
[----:B------:R-:W-:Y:S01]  /*3b10*/  MUFU.RCP R129, R77 ;  /* 0x0000004d00817308 */ /* 0x000fe20000001000 */
[----:B--2---:R-:W-:-:S07]  /*3b20*/  FADD.FTZ R71, R75, 1 ;  /* 0x3f8000004b477421 */ /* 0x004fce0000010000 */
[----:B------:R-:W2:Y:S08]  /*3b30*/  MUFU.RCP R88, R71 ;  /* 0x0000004700587308 */ /* 0x000eb00000001000 */
[----:B------:R4:W2:Y:S01]  /*3b40*/  MUFU.RCP R85, R67 ;  /* 0x0000004300557308 */ /* 0x0008a20000001000 */
[----:B-----5:R5:W-:Y:S04]  /*3b50*/  STS.128 [R122], R24 ;  /* 0x000000187a007388 */ /* 0x020be80000000c00 */
[----:B------:R1:W-:Y:S01]  /*3b60*/  STS.128 [R122+0x200], R28 ;  /* 0x0002001c7a007388 */ /* 0x0003e20000000c00 */
[----:B------:R-:W-:-:S03]  /*3b70*/  NOP ;  /* 0x0000000000007918 */ /* 0x000fc60000000000 */
[----:B------:R-:W3:Y:S01]  /*3b80*/  LDS.128 R12, [R121] ;  /* 0x00000000790c7984 */ /* 0x000ee20000000c00 */
        /* <DEDUP_REMOVED lines=9> */
[--C-:B---3--:R-:W-:Y:S02]  /*3c20*/  HADD2.F32 R31, -RZ, R12.reuse.H0_H0 ;  /* 0x2000000cff1f7230 */ /* 0x108fe40000004100 */
        /* <DEDUP_REMOVED lines=35> */
[----:B----4-:R-:W-:Y:S01]  /*3e60*/  FMUL.FTZ R67, R26, R55 ;  /* 0x000000371a437220 */ /* 0x010fe20000410000 */
        /* <DEDUP_REMOVED lines=15> */
[----:B-1----:R-:W-:-:S02]  /*3f60*/  HADD2.F32 R75, -RZ, R13.H0_H0 ;  /* 0x2000000dff4b7230 */ /* 0x002fc40000004100 */
[----:B------:R-:W-:Y:S02]  /*3f70*/  HADD2.F32 R81, -RZ, R13.H1_H1 ;  /* 0x3000000dff517230 */ /* 0x000fe40000004100 */
[----:B------:R-:W-:Y:S01]  /*3f80*/  FADD.FTZ R13, -R73, 1 ;  /* 0x3f800000490d7421 */ /* 0x000fe20000010100 */
[--C-:B------:R-:W-:Y:S02]  /*3f90*/  HADD2.F32 R61, -RZ, R12.reuse.H0_H0 ;  /* 0x2000000cff3d7230 */ /* 0x100fe40000004100 */
[----:B------:R-:W-:Y:S01]  /*3fa0*/  FMUL.FTZ R68, R21, R75 ;  /* 0x0000004b15447220 */ /* 0x000fe20000410000 */
[----:B------:R-:W-:Y:S02]  /*3fb0*/  HADD2.F32 R69, -RZ, R12.H1_H1 ;  /* 0x3000000cff457230 */ /* 0x000fe40000004100 */
[----:B------:R-:W-:Y:S01]  /*3fc0*/  FFMA.FTZ R80, R34, R13, 1 ;  /* 0x3f80000022507423 */ /* 0x000fe2000001000d */
[--C-:B------:R-:W-:Y:S02]  /*3fd0*/  HADD2.F32 R126, -RZ, R15.reuse.H0_H0 ;  /* 0x2000000fff7e7230 */ /* 0x100fe40000004100 */
[----:B------:R-:W-:Y:S01]  /*3fe0*/  FADD.FTZ R12, -R76, 1 ;  /* 0x3f8000004c0c7421 */ /* 0x000fe20000010100 */
[----:B------:R-:W-:-:S02]  /*3ff0*/  HADD2.F32 R128, -RZ, R15.H1_H1 ;  /* 0x3000000fff807230 */ /* 0x000fc40000004100 */
[----:B0-----:R-:W-:Y:S01]  /*4000*/  FADD.FTZ R15, -R79, 1 ;  /* 0x3f8000004f0f7421 */ /* 0x001fe20000010100 */
        /* <DEDUP_REMOVED lines=38> */
[--C-:B------:R-:W-:Y:S01]  /*4270*/  HADD2.F32 R91, -RZ, R6.reuse.H1_H1 ;  /* 0x30000006ff5b7230 */ /* 0x100fe20000004100 */
[----:B------:R-:W-:Y:S01]  /*4280*/  F2FP.F16.F32.PACK_AB R13, R64, R17 ;  /* 0x00000011400d723e */ /* 0x000fe200000000ff */
[----:B------:R-:W-:Y:S01]  /*4290*/  HADD2.F32 R90, -RZ, R7.H0_H0 ;  /* 0x20000007ff5a7230 */ /* 0x000fe20000004100 */
        /* <DEDUP_REMOVED lines=10> */
[----:B------:R-:W-:Y:S01]  /*4340*/  F2FP.F16.F32.PACK_AB R19, R92, R89 ;  /* 0x000000595c13723e */ /* 0x000fe200000000ff */
        /* <DEDUP_REMOVED lines=12> */
[----:B------:R0:W-:Y:S01]  /*4410*/  STS.128 [R121+0x10], R16 ;  /* 0x0000101079007388 */ /* 0x0001e20000000c00 */
[----:B------:R-:W-:-:S03]  /*4420*/  NOP ;  /* 0x0000000000007918 */ /* 0x000fc60000000000 */
[----:B------:R-:W1:Y:S04]  /*4430*/  LDS.128 R4, [R122+0x200] ;  /* 0x000200007a047984 */ /* 0x000e680000000c00 */
[----:B------:R-:W2:Y:S01]  /*4440*/  LDS.128 R12, [R122] ;  /* 0x000000007a0c7984 */ /* 0x000ea20000000c00 */
[----:B0-----:R-:W-:Y:S01]  /*4450*/  FMUL.FTZ R16, R47, R42 ;  /* 0x0000002a2f107220 */ /* 0x001fe20000410000 */
[----:B------:R-:W-:Y:S01]  /*4460*/  FMUL.FTZ R17, R48, R41 ;  /* 0x0000002930117220 */ /* 0x000fe20000410000 */
[----:B------:R-:W-:Y:S01]  /*4470*/  FMUL.FTZ R18, R49, R44 ;  /* 0x0000002c31127220 */ /* 0x000fe20000410000 */
[----:B------:R-:W-:Y:S01]  /*4480*/  FMUL.FTZ R49, R26, R33 ;  /* 0x000000211a317220 */ /* 0x000fe20000410000 */
[----:B------:R-:W-:Y:S01]  /*4490*/  FFMA.FTZ R2, R16, R103, R127 ;  /* 0x0000006710027223 */ /* 0x000fe2000001007f */
[----:B------:R-:W-:-:S03]  /*44a0*/  FMUL.FTZ R48, R29, R39 ;  /* 0x000000271d307220 */ /* 0x000fc60000410000 */
[----:B------:R-:W-:Y:S01]  /*44b0*/  FFMA.FTZ R11, R17, R102, R2 ;  /* 0x00000066110b7223 */ /* 0x000fe20000010002 */
[----:B-1----:R-:W-:Y:S04]  /*44c0*/  STG.E.128 desc[UR32][R8.64+0x200], R4 ;  /* 0x0002000408007986 */ /* 0x002fe8000c101d20 */
[----:B--2---:R0:W-:Y:S02]  /*44d0*/  STG.E.128 desc[UR32][R8.64], R12 ;  /* 0x0000000c08007986 */ /* 0x0041e4000c101d20 */
[----:B0-----:R-:W-:Y:S01]  /*44e0*/  FMUL.FTZ R13, R20, R85 ;  /* 0x00000055140d7220 */ /* 0x001fe20000410000 */
[----:B------:R-:W-:Y:S01]  /*44f0*/  FMUL.FTZ R15, R22, R35 ;  /* 0x00000023160f7220 */ /* 0x000fe20000410000 */
[----:B------:R-:W-:Y:S01]  /*4500*/  FMUL.FTZ R12, R23, R40 ;  /* 0x00000028170c7220 */ /* 0x000fe20000410000 */
        /* <DEDUP_REMOVED lines=44> */
.L_x_15262:
        /* <DEDUP_REMOVED lines=72> */
.L_x_15343:
[----:B------:R-:W5:Y:S01]  /*4c50*/  S2R R0, SR_TID.X ;  /* 0x0000000000007919 */ /* 0x000f620000002100 */
[----:B----4-:R-:W-:-:S04]  /*4c60*/  UIMAD.WIDE.U32 UR30, UR8, UR34, URZ ;  /* 0x00000022081e72a5 */ /* 0x010fc8000f8e00ff */
[----:B------:R-:W-:Y:S02]  /*4c70*/  UIMAD UR9, UR8, UR35, UR31 ;  /* 0x00000023080972a4 */ /* 0x000fe4000f8e021f */
[----:B------:R-:W-:-:S04]  /*4c80*/  ULEA UR10, UP0, UR30, UR26, 0x1 ;  /* 0x0000001a1e0a7291 */ /* 0x000fc8000f8008ff */
[----:B------:R-:W-:-:S06]  /*4c90*/  ULEA.HI.X UR30, UR30, UR27, UR9, 0x1, UP0 ;  /* 0x0000001b1e1e7291 */ /* 0x000fcc00080f0c09 */
[----:B-1----:R-:W-:Y:S02]  /*4ca0*/  MOV R3, UR30 ;  /* 0x0000001e00037c02 */ /* 0x002fe40008000f00 */
[----:B-----5:R-:W-:-:S04]  /*4cb0*/  SHF.L.U32 R2, R0, 0x2, RZ ;  /* 0x0000000200027819 */ /* 0x020fc800000006ff */
[----:B0-----:R-:W-:Y:S02]  /*4cc0*/  LOP3.LUT R5, R2, 0xf80, RZ, 0xc0, !PT ;  /* 0x00000f8002057812 */ /* 0x001fe400078ec0ff */
[----:B------:R-:W-:Y:S01]  /*4cd0*/  MOV R2, UR10 ;  /* 0x0000000a00027c02 */ /* 0x000fe20008000f00 */
[----:B------:R-:W0:Y:S01]  /*4ce0*/  S2UR UR10, SR_CTAID.Y ;  /* 0x00000000000a79c3 */ /* 0x000e220000002600 */
[----:B------:R-:W-:-:S05]  /*4cf0*/  LOP3.LUT R23, R5, 0x1f, R124, 0xf8, !PT ;  /* 0x0000001f05177812 */ /* 0x000fca00078ef87c */
[----:B------:R-:W-:-:S05]  /*4d00*/  IMAD.WIDE.U32 R2, R23, 0x10, R2 ;  /* 0x0000001017027825 */ /* 0x000fca00078e0002 */
[----:B------:R-:W4:Y:S04]  /*4d10*/  LDG.E.128 R4, desc[UR32][R2.64] ;  /* 0x0000002002047981 */ /* 0x000f28000c1e1d00 */
[----:B------:R-:W5:Y:S04]  /*4d20*/  LDG.E.128 R8, desc[UR32][R2.64+0x200] ;  /* 0x0002002002087981 */ /* 0x000f68000c1e1d00 */
[----:B--2---:R-:W2:Y:S04]  /*4d30*/  LDG.E.128 R12, desc[UR32][R2.64+0x400] ;  /* 0x00040020020c7981 */ /* 0x004ea8000c1e1d00 */
[----:B------:R-:W3:Y:S01]  /*4d40*/  LDG.E.128 R16, desc[UR32][R2.64+0x600] ;  /* 0x0006002002107981 */ /* 0x000ee2000c1e1d00 */
[----:B0-----:R-:W-:-:S02]  /*4d50*/  UIMAD.WIDE.U32 UR30, UR10, UR12, URZ ;  /* 0x0000000c0a1e72a5 */ /* 0x001fc4000f8e00ff */
[----:B------:R-:W-:-:S04]  /*4d60*/  UIMAD UR9, UR10, UR13, URZ ;  /* 0x0000000d0a0972a4 */ /* 0x000fc8000f8e02ff */
[----:B------:R-:W-:-:S04]  /*4d70*/  UIADD3 UR31, UPT, UPT, UR31, UR9, URZ ;  /* 0x000000091f1f7290 */ /* 0x000fc8000fffe0ff */
[----:B------:R-:W-:-:S04]  /*4d80*/  UIMAD.WIDE.U32 UR30, UR8, UR14, UR30 ;  /* 0x0000000e081e72a5 */ /* 0x000fc8000f8e001e */
[----:B------:R-:W-:Y:S02]  /*4d90*/  UIMAD UR9, UR8, UR15, UR31 ;  /* 0x0000000f080972a4 */ /* 0x000fe4000f8e021f */
[----:B------:R-:W-:-:S04]  /*4da0*/  ULEA UR31, UP0, UR30, UR36, 0x3 ;  /* 0x000000241e1f7291 */ /* 0x000fc8000f8018ff */
[----:B------:R-:W-:Y:S02]  /*4db0*/  ULEA.HI.X UR30, UR30, UR37, UR9, 0x3, UP0 ;  /* 0x000000251e1e7291 */ /* 0x000fe400080f1c09 */
[----:B------:R-:W-:-:S04]  /*4dc0*/  MOV R20, UR31 ;  /* 0x0000001f00147c02 */ /* 0x000fc80008000f00 */
[----:B------:R-:W-:-:S05]  /*4dd0*/  MOV R21, UR30 ;  /* 0x0000001e00157c02 */ /* 0x000fca0008000f00 */
        /* <DEDUP_REMOVED lines=25> */
[----:B------:R-:W-:-:S03]  /*4f70*/  R2UR UR47, R3 ;  /* 0x00000000032f72ca */ /* 0x000fc600000e0000 */
[----:B------:R-:W-:Y:S01]  /*4f80*/  UIADD3 UR9, UPT, UPT, UR9, UR8, URZ ;  /* 0x0000000809097290 */ /* 0x000fe2000fffe0ff */
[----:B------:R-:W-:Y:S01]  /*4f90*/  R2UR UR46, R2 ;  /* 0x00000000022e72ca */ /* 0x000fe200000e0000 */
[----:B0-----:R-:W-:-:S08]  /*4fa0*/  ULEA UR30, UR31, UR30, 0x18 ;  /* 0x0000001e1f1e7291 */ /* 0x001fd0000f8ec0ff */
[----:B------:R-:W-:Y:S01]  /*4fb0*/  FMUL.FTZ R3, R120, UR47 ;  /* 0x0000002f78037c20 */ /* 0x000fe20008410000 */
[----:B------:R-:W-:-:S03]  /*4fc0*/  FMUL.FTZ R2, R105, UR47 ;  /* 0x0000002f69027c20 */ /* 0x000fc60008410000 */
        /* <DEDUP_REMOVED lines=253> */
.L_x_15265:
[----:B------:R-:W-:-:S06]  /*5fa0*/  LEA R2, R0, UR30, 0x3 ;  /* 0x0000001e00027c11 */ /* 0x000fcc000f8e18ff */
[----:B------:R-:W0:Y:S02]  /*5fb0*/  LDS.64 R2, [R2+0x45d8] ;  /* 0x0045d80002027984 */ /* 0x000e240000000a00 */
.L_x_15266:
[----:B------:R-:W-:Y:S05]  /*5fc0*/  BSYNC.RECONVERGENT B0 ;  /* 0x0000000000007941 */ /* 0x000fea0003800200 */
.L_x_15264:
        /* <DEDUP_REMOVED lines=34> */
[----:B------:R-:W2:Y:S01]  /*61f0*/  @P0 LDC R173, c[0x0][0x38c] ;  /* 0x0000e300ffad0b82 */ /* 0x000ea20000000800 */
        /* <DEDUP_REMOVED lines=100> */
[-C--:B------:R-:W-:Y:S01]  /*6840*/  FMUL.FTZ R171, R164, R107.reuse ;  /* 0x0000006ba4ab7220 */ /* 0x080fe20000410000 */
        /* <DEDUP_REMOVED lines=404> */
.L_x_15268:
[----:B------:R-:W-:Y:S05]  /*8190*/  BSYNC.RECONVERGENT B0 ;  /* 0x0000000000007941 */ /* 0x000fea0003800200 */
.L_x_15267:
        /* <DEDUP_REMOVED lines=16> */
.L_x_15270:
[----:B------:R-:W-:Y:S05]  /*82a0*/  BSYNC.RECONVERGENT B0 ;  /* 0x0000000000007941 */ /* 0x000fea0003800200 */
.L_x_15269:
        /* <DEDUP_REMOVED lines=16> */
.L_x_15272:
[----:B------:R-:W-:Y:S05]  /*83b0*/  BSYNC.RECONVERGENT B0 ;  /* 0x0000000000007941 */ /* 0x000fea0003800200 */
.L_x_15271:
        /* <DEDUP_REMOVED lines=16> */
.L_x_15274:
[----:B------:R-:W-:Y:S05]  /*84c0*/  BSYNC.RECONVERGENT B0 ;  /* 0x0000000000007941 */ /* 0x000fea0003800200 */
.L_x_15273:
        /* <DEDUP_REMOVED lines=20> */
.L_x_15276:
[----:B------:R-:W-:Y:S05]  /*8610*/  BSYNC.RECONVERGENT B0 ;  /* 0x0000000000007941 */ /* 0x000fea0003800200 */
.L_x_15275:
        /* <DEDUP_REMOVED lines=723> */
.L_x_15278:
[----:B------:R-:W-:Y:S05]  /*b350*/  BSYNC.RECONVERGENT B0 ;  /* 0x0000000000007941 */ /* 0x000fea0003800200 */
.L_x_15277:
[----:B------:R-:W0:Y:S01]  /*b360*/  LDS R167, [R167+0x2180] ;  /* 0x00218000a7a77984 */ /* 0x000e220000000800 */
[----:B------:R-:W-:Y:S04]  /*b370*/  BSSY.RECONVERGENT B0, `(.L_x_15279) ;  /* 0x0000004000007945 */ /* 0x000fe80003800200 */
[----:B------:R-:W-:Y:S05]  /*b380*/  @!P2 BRA `(.L_x_15280) ;  /* 0x000000000008a947 */ /* 0x000fea0003800000 */
[----:B------:R2:W-:Y:S04]  /*b390*/  REDG.E.ADD.F32.FTZ.RN.STRONG.GPU desc[UR32][R2.64+0x80], R218 ;  /* 0x000080da020079a6 */ /* 0x0005e8000c12f320 */
[----:B0-----:R2:W-:Y:S02]  /*b3a0*/  REDG.E.ADD.F32.FTZ.RN.STRONG.GPU desc[UR32][R4.64+0x80], R167 ;  /* 0x000080a7040079a6 */ /* 0x0015e4000c12f320 */
.L_x_15280:
[----:B------:R-:W-:Y:S05]  /*b3b0*/  BSYNC.RECONVERGENT B0 ;  /* 0x0000000000007941 */ /* 0x000fea0003800200 */
.L_x_15279:
        /* <DEDUP_REMOVED lines=11> */
.L_x_15282:
[----:B------:R-:W-:Y:S05]  /*b470*/  BSYNC.RECONVERGENT B0 ;  /* 0x0000000000007941 */ /* 0x000fea0003800200 */
.L_x_15281:
[----:B------:R-:W4:Y:S01]  /*b480*/  LDS R165, [R165+0x2280] ;  /* 0x00228000a5a57984 */ /* 0x000f220000000800 */
[----:B------:R-:W-:Y:S04]  /*b490*/  BSSY.RECONVERGENT B0, `(.L_x_15283) ;  /* 0x0000004000007945 */ /* 0x000fe80003800200 */
[----:B------:R-:W-:Y:S05]  /*b4a0*/  @!P1 BRA `(.L_x_15284) ;  /* 0x0000000000089947 */ /* 0x000fea0003800000 */
[----:B------:R0:W-:Y:S04]  /*b4b0*/  REDG.E.ADD.F32.FTZ.RN.STRONG.GPU desc[UR32][R2.64+0x180], R214 ;  /* 0x000180d6020079a6 */ /* 0x0001e8000c12f320 */
[----:B----4-:R0:W-:Y:S02]  /*b4c0*/  REDG.E.ADD.F32.FTZ.RN.STRONG.GPU desc[UR32][R4.64+0x180], R165 ;  /* 0x000180a5040079a6 */ /* 0x0101e4000c12f320 */
.L_x_15284:
[----:B------:R-:W-:Y:S05]  /*b4d0*/  BSYNC.RECONVERGENT B0 ;  /* 0x0000000000007941 */ /* 0x000fea0003800200 */
.L_x_15283:
[----:B0---4-:R0:W4:Y:S01]  /*b4e0*/  LDS R165, [R164+0x2300] ;  /* 0x00230000a4a57984 */ /* 0x0111220000000800 */
[----:B------:R-:W-:Y:S04]  /*b4f0*/  BSSY.RECONVERGENT B0, `(.L_x_15285) ;  /* 0x0000004000007945 */ /* 0x000fe80003800200 */
[----:B------:R-:W-:Y:S05]  /*b500*/  @!P2 BRA `(.L_x_15286) ;  /* 0x000000000008a947 */ /* 0x000fea0003800000 */
[----:B------:R0:W-:Y:S04]  /*b510*/  REDG.E.ADD.F32.FTZ.RN.STRONG.GPU desc[UR32][R2.64+0x200], R212 ;  /* 0x000200d4020079a6 */ /* 0x0001e8000c12f320 */
[----:B----4-:R0:W-:Y:S02]  /*b520*/  REDG.E.ADD.F32.FTZ.RN.STRONG.GPU desc[UR32][R4.64+0x200], R165 ;  /* 0x000200a5040079a6 */ /* 0x0101e4000c12f320 */
.L_x_15286:
[----:B------:R-:W-:Y:S05]  /*b530*/  BSYNC.RECONVERGENT B0 ;  /* 0x0000000000007941 */ /* 0x000fea0003800200 */
.L_x_15285:
[----:B------:R-:W0:Y:S01]  /*b540*/  LDS R163, [R163+0x2380] ;  /* 0x00238000a3a37984 */ /* 0x000e220000000800 */
[----:B------:R-:W-:Y:S04]  /*b550*/  BSSY.RECONVERGENT B0, `(.L_x_15287) ;  /* 0x0000004000007945 */ /* 0x000fe80003800200 */
[----:B------:R-:W-:Y:S05]  /*b560*/  @!P3 BRA `(.L_x_15288) ;  /* 0x000000000008b947 */ /* 0x000fea0003800000 */
[----:B------:R1:W-:Y:S04]  /*b570*/  REDG.E.ADD.F32.FTZ.RN.STRONG.GPU desc[UR32][R2.64+0x280], R210 ;  /* 0x000280d2020079a6 */ /* 0x0003e8000c12f320 */
[----:B0-----:R1:W-:Y:S02]  /*b580*/  REDG.E.ADD.F32.FTZ.RN.STRONG.GPU desc[UR32][R4.64+0x280], R163 ;  /* 0x000280a3040079a6 */ /* 0x0013e4000c12f320 */
.L_x_15288:
[----:B------:R-:W-:Y:S05]  /*b590*/  BSYNC.RECONVERGENT B0 ;  /* 0x0000000000007941 */ /* 0x000fea0003800200 */
.L_x_15287:
[----:B------:R-:W0:Y:S01]  /*b5a0*/  LDS R161, [R161+0x2400] ;  /* 0x00240000a1a17984 */ /* 0x000e220000000800 */
[----:B------:R-:W-:Y:S04]  /*b5b0*/  BSSY.RECONVERGENT B0, `(.L_x_15289) ;  /* 0x0000004000007945 */ /* 0x000fe80003800200 */
[----:B------:R-:W-:Y:S05]  /*b5c0*/  @!P4 BRA `(.L_x_15290) ;  /* 0x000000000008c947 */ /* 0x000fea0003800000 */
[----:B------:R1:W-:Y:S04]  /*b5d0*/  REDG.E.ADD.F32.FTZ.RN.STRONG.GPU desc[UR32][R2.64+0x300], R208 ;  /* 0x000300d0020079a6 */ /* 0x0003e8000c12f320 */
[----:B0-----:R1:W-:Y:S02]  /*b5e0*/  REDG.E.ADD.F32.FTZ.RN.STRONG.GPU desc[UR32][R4.64+0x300], R161 ;  /* 0x000300a1040079a6 */ /* 0x0013e4000c12f320 */
.L_x_15290:
[----:B------:R-:W-:Y:S05]  /*b5f0*/  BSYNC.RECONVERGENT B0 ;  /* 0x0000000000007941 */ /* 0x000fea0003800200 */
.L_x_15289:
[----:B01----:R0:W1:Y:S01]  /*b600*/  LDS R161, [R156+0x2480] ;  /* 0x002480009ca17984 */ /* 0x0030620000000800 */
[----:B------:R-:W-:Y:S04]  /*b610*/  BSSY.RECONVERGENT B0, `(.L_x_15291) ;  /* 0x0000004000007945 */ /* 0x000fe80003800200 */
[----:B------:R-:W-:Y:S05]  /*b620*/  @!P5 BRA `(.L_x_15292) ;  /* 0x000000000008d947 */ /* 0x000fea0003800000 */
[----:B------:R0:W-:Y:S04]  /*b630*/  REDG.E.ADD.F32.FTZ.RN.STRONG.GPU desc[UR32][R2.64+0x380], R194 ;  /* 0x000380c2020079a6 */ /* 0x0001e8000c12f320 */
[----:B-1----:R0:W-:Y:S02]  /*b640*/  REDG.E.ADD.F32.FTZ.RN.STRONG.GPU desc[UR32][R4.64+0x380], R161 ;  /* 0x000380a1040079a6 */ /* 0x0021e4000c12f320 */
.L_x_15292:
[----:B------:R-:W-:Y:S05]  /*b650*/  BSYNC.RECONVERGENT B0 ;  /* 0x0000000000007941 */ /* 0x000fea0003800200 */
.L_x_15291:
        /* <DEDUP_REMOVED lines=11> */
.L_x_15294:
[----:B------:R-:W-:Y:S05]  /*b710*/  BSYNC.RECONVERGENT B0 ;  /* 0x0000000000007941 */ /* 0x000fea0003800200 */
.L_x_15293:
[----:B0-----:R0:W0:Y:S01]  /*b720*/  LDS R155, [R154+0x2580] ;  /* 0x002580009a9b7984 */ /* 0x0010220000000800 */
[----:B------:R-:W-:Y:S04]  /*b730*/  BSSY.RECONVERGENT B0, `(.L_x_15295) ;  /* 0x0000004000007945 */ /* 0x000fe80003800200 */
[----:B------:R-:W-:Y:S05]  /*b740*/  @!P1 BRA `(.L_x_15296) ;  /* 0x0000000000089947 */ /* 0x000fea0003800000 */
[----:B------:R1:W-:Y:S04]  /*b750*/  REDG.E.ADD.F32.FTZ.RN.STRONG.GPU desc[UR32][R2.64+0x480], R249 ;  /* 0x000480f9020079a6 */ /* 0x0003e8000c12f320 */
[----:B0-----:R0:W-:Y:S02]  /*b760*/  REDG.E.ADD.F32.FTZ.RN.STRONG.GPU desc[UR32][R4.64+0x480], R155 ;  /* 0x0004809b040079a6 */ /* 0x0011e4000c12f320 */
.L_x_15296:
[----:B------:R-:W-:Y:S05]  /*b770*/  BSYNC.RECONVERGENT B0 ;  /* 0x0000000000007941 */ /* 0x000fea0003800200 */
.L_x_15295:
[----:B------:R-:W0:Y:S01]  /*b780*/  LDS R153, [R153+0x2600] ;  /* 0x0026000099997984 */ /* 0x000e220000000800 */
[----:B------:R-:W-:Y:S04]  /*b790*/  BSSY.RECONVERGENT B0, `(.L_x_15297) ;  /* 0x0000004000007945 */ /* 0x000fe80003800200 */
[----:B------:R-:W-:Y:S05]  /*b7a0*/  @!P2 BRA `(.L_x_15298) ;  /* 0x000000000008a947 */ /* 0x000fea0003800000 */
[----:B------:R1:W-:Y:S04]  /*b7b0*/  REDG.E.ADD.F32.FTZ.RN.STRONG.GPU desc[UR32][R2.64+0x500], R247 ;  /* 0x000500f7020079a6 */ /* 0x0003e8000c12f320 */
[----:B0-----:R0:W-:Y:S02]  /*b7c0*/  REDG.E.ADD.F32.FTZ.RN.STRONG.GPU desc[UR32][R4.64+0x500], R153 ;  /* 0x00050099040079a6 */ /* 0x0011e4000c12f320 */
.L_x_15298:
[----:B------:R-:W-:Y:S05]  /*b7d0*/  BSYNC.RECONVERGENT B0 ;  /* 0x0000000000007941 */ /* 0x000fea0003800200 */
.L_x_15297:
[----:B0-----:R0:W0:Y:S01]  /*b7e0*/  LDS R153, [R152+0x2680] ;  /* 0x0026800098997984 */ /* 0x0010220000000800 */
[----:B------:R-:W-:Y:S04]  /*b7f0*/  BSSY.RECONVERGENT B0, `(.L_x_15299) ;  /* 0x0000004000007945 */ /* 0x000fe80003800200 */
[----:B------:R-:W-:Y:S05]  /*b800*/  @!P3 BRA `(.L_x_15300) ;  /* 0x000000000008b947 */ /* 0x000fea0003800000 */
[----:B------:R1:W-:Y:S04]  /*b810*/  REDG.E.ADD.F32.FTZ.RN.STRONG.GPU desc[UR32][R2.64+0x580], R245 ;  /* 0x000580f5020079a6 */ /* 0x0003e8000c12f320 */
[----:B0-----:R0:W-:Y:S02]  /*b820*/  REDG.E.ADD.F32.FTZ.RN.STRONG.GPU desc[UR32][R4.64+0x580], R153 ;  /* 0x00058099040079a6 */ /* 0x0011e4000c12f320 */
.L_x_15300:
[----:B------:R-:W-:Y:S05]  /*b830*/  BSYNC.RECONVERGENT B0 ;  /* 0x0000000000007941 */ /* 0x000fea0003800200 */
.L_x_15299:
[----:B------:R-:W0:Y:S01]  /*b840*/  LDS R151, [R151+0x2700] ;  /* 0x0027000097977984 */ /* 0x000e220000000800 */
[----:B------:R-:W-:Y:S04]  /*b850*/  BSSY.RECONVERGENT B0, `(.L_x_15301) ;  /* 0x0000004000007945 */ /* 0x000fe80003800200 */
[----:B------:R-:W-:Y:S05]  /*b860*/  @!P4 BRA `(.L_x_15302) ;  /* 0x000000000008c947 */ /* 0x000fea0003800000 */
[----:B------:R1:W-:Y:S04]  /*b870*/  REDG.E.ADD.F32.FTZ.RN.STRONG.GPU desc[UR32][R2.64+0x600], R243 ;  /* 0x000600f3020079a6 */ /* 0x0003e8000c12f320 */
[----:B0-----:R0:W-:Y:S02]  /*b880*/  REDG.E.ADD.F32.FTZ.RN.STRONG.GPU desc[UR32][R4.64+0x600], R151 ;  /* 0x00060097040079a6 */ /* 0x0011e4000c12f320 */
.L_x_15302:
[----:B------:R-:W-:Y:S05]  /*b890*/  BSYNC.RECONVERGENT B0 ;  /* 0x0000000000007941 */ /* 0x000fea0003800200 */
.L_x_15301:
[----:B0-----:R0:W0:Y:S01]  /*b8a0*/  LDS R151, [R150+0x2780] ;  /* 0x0027800096977984 */ /* 0x0010220000000800 */
[----:B------:R-:W-:Y:S04]  /*b8b0*/  BSSY.RECONVERGENT B0, `(.L_x_15303) ;  /* 0x0000004000007945 */ /* 0x000fe80003800200 */
[----:B------:R-:W-:Y:S05]  /*b8c0*/  @!P5 BRA `(.L_x_15304) ;  /* 0x000000000008d947 */ /* 0x000fea0003800000 */
[----:B------:R1:W-:Y:S04]  /*b8d0*/  REDG.E.ADD.F32.FTZ.RN.STRONG.GPU desc[UR32][R2.64+0x680], R241 ;  /* 0x000680f1020079a6 */ /* 0x0003e8000c12f320 */
[----:B0-----:R0:W-:Y:S02]  /*b8e0*/  REDG.E.ADD.F32.FTZ.RN.STRONG.GPU desc[UR32][R4.64+0x680], R151 ;  /* 0x00068097040079a6 */ /* 0x0011e4000c12f320 */
.L_x_15304:
[----:B------:R-:W-:Y:S05]  /*b8f0*/  BSYNC.RECONVERGENT B0 ;  /* 0x0000000000007941 */ /* 0x000fea0003800200 */
.L_x_15303:
        /* <DEDUP_REMOVED lines=11> */
.L_x_15306:
[----:B------:R-:W-:Y:S05]  /*b9b0*/  BSYNC.RECONVERGENT B0 ;  /* 0x0000000000007941 */ /* 0x000fea0003800200 */
.L_x_15305:
[----:B0-----:R0:W0:Y:S01]  /*b9c0*/  LDS R149, [R148+0x2880] ;  /* 0x0028800094957984 */ /* 0x0010220000000800 */
[----:B------:R-:W-:Y:S04]  /*b9d0*/  BSSY.RECONVERGENT B0, `(.L_x_15307) ;  /* 0x0000004000007945 */ /* 0x000fe80003800200 */
[----:B------:R-:W-:Y:S05]  /*b9e0*/  @!P1 BRA `(.L_x_15308) ;  /* 0x0000000000089947 */ /* 0x000fea0003800000 */
[----:B------:R1:W-:Y:S04]  /*b9f0*/  REDG.E.ADD.F32.FTZ.RN.STRONG.GPU desc[UR32][R2.64+0x780], R237 ;  /* 0x000780ed020079a6 */ /* 0x0003e8000c12f320 */
[----:B0-----:R0:W-:Y:S02]  /*ba00*/  REDG.E.ADD.F32.FTZ.RN.STRONG.GPU desc[UR32][R4.64+0x780], R149 ;  /* 0x00078095040079a6 */ /* 0x0011e4000c12f320 */
.L_x_15308:
[----:B------:R-:W-:Y:S05]  /*ba10*/  BSYNC.RECONVERGENT B0 ;  /* 0x0000000000007941 */ /* 0x000fea0003800200 */
.L_x_15307:
[----:B------:R-:W0:Y:S01]  /*ba20*/  LDS R147, [R147+0x2900] ;  /* 0x0029000093937984 */ /* 0x000e220000000800 */
[----:B------:R-:W-:Y:S04]  /*ba30*/  BSSY.RECONVERGENT B0, `(.L_x_15309) ;  /* 0x0000004000007945 */ /* 0x000fe80003800200 */
[----:B------:R-:W-:Y:S05]  /*ba40*/  @!P2 BRA `(.L_x_15310) ;  /* 0x000000000008a947 */ /* 0x000fea0003800000 */
[----:B------:R1:W-:Y:S04]  /*ba50*/  REDG.E.ADD.F32.FTZ.RN.STRONG.GPU desc[UR32][R2.64+0x800], R235 ;  /* 0x000800eb020079a6 */ /* 0x0003e8000c12f320 */
[----:B0-----:R0:W-:Y:S02]  /*ba60*/  REDG.E.ADD.F32.FTZ.RN.STRONG.GPU desc[UR32][R4.64+0x800], R147 ;  /* 0x00080093040079a6 */ /* 0x0011e4000c12f320 */
.L_x_15310:
[----:B------:R-:W-:Y:S05]  /*ba70*/  BSYNC.RECONVERGENT B0 ;  /* 0x0000000000007941 */ /* 0x000fea0003800200 */
.L_x_15309:
[----:B0-----:R0:W0:Y:S01]  /*ba80*/  LDS R147, [R146+0x2980] ;  /* 0x0029800092937984 */ /* 0x0010220000000800 */
[----:B------:R-:W-:Y:S04]  /*ba90*/  BSSY.RECONVERGENT B0, `(.L_x_15311) ;  /* 0x0000004000007945 */ /* 0x000fe80003800200 */
[----:B------:R-:W-:Y:S05]  /*baa0*/  @!P3 BRA `(.L_x_15312) ;  /* 0x000000000008b947 */ /* 0x000fea0003800000 */
[----:B------:R1:W-:Y:S04]  /*bab0*/  REDG.E.ADD.F32.FTZ.RN.STRONG.GPU desc[UR32][R2.64+0x880], R233 ;  /* 0x000880e9020079a6 */ /* 0x0003e8000c12f320 */
[----:B0-----:R0:W-:Y:S02]  /*bac0*/  REDG.E.ADD.F32.FTZ.RN.STRONG.GPU desc[UR32][R4.64+0x880], R147 ;  /* 0x00088093040079a6 */ /* 0x0011e4000c12f320 */
.L_x_15312:
[----:B------:R-:W-:Y:S05]  /*bad0*/  BSYNC.RECONVERGENT B0 ;  /* 0x0000000000007941 */ /* 0x000fea0003800200 */
.L_x_15311:
[----:B------:R-:W0:Y:S01]  /*bae0*/  LDS R145, [R145+0x2a00] ;  /* 0x002a000091917984 */ /* 0x000e220000000800 */
[----:B------:R-:W-:Y:S04]  /*baf0*/  BSSY.RECONVERGENT B0, `(.L_x_15313) ;  /* 0x0000004000007945 */ /* 0x000fe80003800200 */
[----:B------:R-:W-:Y:S05]  /*bb00*/  @!P4 BRA `(.L_x_15314) ;  /* 0x000000000008c947 */ /* 0x000fea0003800000 */
[----:B------:R1:W-:Y:S04]  /*bb10*/  REDG.E.ADD.F32.FTZ.RN.STRONG.GPU desc[UR32][R2.64+0x900], R231 ;  /* 0x000900e7020079a6 */ /* 0x0003e8000c12f320 */
[----:B0-----:R0:W-:Y:S02]  /*bb20*/  REDG.E.ADD.F32.FTZ.RN.STRONG.GPU desc[UR32][R4.64+0x900], R145 ;  /* 0x00090091040079a6 */ /* 0x0011e4000c12f320 */
.L_x_15314:
[----:B------:R-:W-:Y:S05]  /*bb30*/  BSYNC.RECONVERGENT B0 ;  /* 0x0000000000007941 */ /* 0x000fea0003800200 */
.L_x_15313:
[----:B0-----:R0:W0:Y:S01]  /*bb40*/  LDS R145, [R144+0x2a80] ;  /* 0x002a800090917984 */ /* 0x0010220000000800 */
[----:B------:R-:W-:Y:S04]  /*bb50*/  BSSY.RECONVERGENT B0, `(.L_x_15315) ;  /* 0x0000004000007945 */ /* 0x000fe80003800200 */
[----:B------:R-:W-:Y:S05]  /*bb60*/  @!P5 BRA `(.L_x_15316) ;  /* 0x000000000008d947 */ /* 0x000fea0003800000 */
[----:B------:R1:W-:Y:S04]  /*bb70*/  REDG.E.ADD.F32.FTZ.RN.STRONG.GPU desc[UR32][R2.64+0x980], R229 ;  /* 0x000980e5020079a6 */ /* 0x0003e8000c12f320 */
[----:B0-----:R0:W-:Y:S02]  /*bb80*/  REDG.E.ADD.F32.FTZ.RN.STRONG.GPU desc[UR32][R4.64+0x980], R145 ;  /* 0x00098091040079a6 */ /* 0x0011e4000c12f320 */
.L_x_15316:
[----:B------:R-:W-:Y:S05]  /*bb90*/  BSYNC.RECONVERGENT B0 ;  /* 0x0000000000007941 */ /* 0x000fea0003800200 */
.L_x_15315:
        /* <DEDUP_REMOVED lines=11> */
.L_x_15318:
[----:B------:R-:W-:Y:S05]  /*bc50*/  BSYNC.RECONVERGENT B0 ;  /* 0x0000000000007941 */ /* 0x000fea0003800200 */
.L_x_15317:
[----:B0-----:R0:W0:Y:S01]  /*bc60*/  LDS R143, [R142+0x2b80] ;  /* 0x002b80008e8f7984 */ /* 0x0010220000000800 */
[----:B------:R-:W-:Y:S04]  /*bc70*/  BSSY.RECONVERGENT B0, `(.L_x_15319) ;  /* 0x0000004000007945 */ /* 0x000fe80003800200 */
[----:B------:R-:W-:Y:S05]  /*bc80*/  @!P1 BRA `(.L_x_15320) ;  /* 0x0000000000089947 */ /* 0x000fea0003800000 */
[----:B------:R1:W-:Y:S04]  /*bc90*/  REDG.E.ADD.F32.FTZ.RN.STRONG.GPU desc[UR32][R2.64+0xa80], R225 ;  /* 0x000a80e1020079a6 */ /* 0x0003e8000c12f320 */
[----:B0-----:R0:W-:Y:S02]  /*bca0*/  REDG.E.ADD.F32.FTZ.RN.STRONG.GPU desc[UR32][R4.64+0xa80], R143 ;  /* 0x000a808f040079a6 */ /* 0x0011e4000c12f320 */
.L_x_15320:
[----:B------:R-:W-:Y:S05]  /*bcb0*/  BSYNC.RECONVERGENT B0 ;  /* 0x0000000000007941 */ /* 0x000fea0003800200 */
.L_x_15319:
[----:B------:R-:W0:Y:S01]  /*bcc0*/  LDS R141, [R141+0x2c00] ;  /* 0x002c00008d8d7984 */ /* 0x000e220000000800 */
[----:B------:R-:W-:Y:S04]  /*bcd0*/  BSSY.RECONVERGENT B0, `(.L_x_15321) ;  /* 0x0000004000007945 */ /* 0x000fe80003800200 */
[----:B------:R-:W-:Y:S05]  /*bce0*/  @!P2 BRA `(.L_x_15322) ;  /* 0x000000000008a947 */ /* 0x000fea0003800000 */
[----:B------:R1:W-:Y:S04]  /*bcf0*/  REDG.E.ADD.F32.FTZ.RN.STRONG.GPU desc[UR32][R2.64+0xb00], R223 ;  /* 0x000b00df020079a6 */ /* 0x0003e8000c12f320 */
[----:B0-----:R0:W-:Y:S02]  /*bd00*/  REDG.E.ADD.F32.FTZ.RN.STRONG.GPU desc[UR32][R4.64+0xb00], R141 ;  /* 0x000b008d040079a6 */ /* 0x0011e4000c12f320 */
.L_x_15322:
[----:B------:R-:W-:Y:S05]  /*bd10*/  BSYNC.RECONVERGENT B0 ;  /* 0x0000000000007941 */ /* 0x000fea0003800200 */
.L_x_15321:
[----:B0-----:R0:W0:Y:S01]  /*bd20*/  LDS R141, [R140+0x2c80] ;  /* 0x002c80008c8d7984 */ /* 0x0010220000000800 */
[----:B------:R-:W-:Y:S04]  /*bd30*/  BSSY.RECONVERGENT B0, `(.L_x_15323) ;  /* 0x0000004000007945 */ /* 0x000fe80003800200 */
[----:B------:R-:W-:Y:S05]  /*bd40*/  @!P3 BRA `(.L_x_15324) ;  /* 0x000000000008b947 */ /* 0x000fea0003800000 */
[----:B------:R1:W-:Y:S04]  /*bd50*/  REDG.E.ADD.F32.FTZ.RN.STRONG.GPU desc[UR32][R2.64+0xb80], R221 ;  /* 0x000b80dd020079a6 */ /* 0x0003e8000c12f320 */
[----:B0-----:R0:W-:Y:S02]  /*bd60*/  REDG.E.ADD.F32.FTZ.RN.STRONG.GPU desc[UR32][R4.64+0xb80], R141 ;  /* 0x000b808d040079a6 */ /* 0x0011e4000c12f320 */
.L_x_15324:
[----:B------:R-:W-:Y:S05]  /*bd70*/  BSYNC.RECONVERGENT B0 ;  /* 0x0000000000007941 */ /* 0x000fea0003800200 */
.L_x_15323:
[----:B------:R-:W0:Y:S01]  /*bd80*/  LDS R139, [R139+0x2d00] ;  /* 0x002d00008b8b7984 */ /* 0x000e220000000800 */
[----:B------:R-:W-:Y:S04]  /*bd90*/  BSSY.RECONVERGENT B0, `(.L_x_15325) ;  /* 0x0000004000007945 */ /* 0x000fe80003800200 */
[----:B------:R-:W-:Y:S05]  /*bda0*/  @!P4 BRA `(.L_x_15326) ;  /* 0x000000000008c947 */ /* 0x000fea0003800000 */
[----:B------:R1:W-:Y:S04]  /*bdb0*/  REDG.E.ADD.F32.FTZ.RN.STRONG.GPU desc[UR32][R2.64+0xc00], R219 ;  /* 0x000c00db020079a6 */ /* 0x0003e8000c12f320 */
[----:B0-----:R0:W-:Y:S02]  /*bdc0*/  REDG.E.ADD.F32.FTZ.RN.STRONG.GPU desc[UR32][R4.64+0xc00], R139 ;  /* 0x000c008b040079a6 */ /* 0x0011e4000c12f320 */
.L_x_15326:
[----:B------:R-:W-:Y:S05]  /*bdd0*/  BSYNC.RECONVERGENT B0 ;  /* 0x0000000000007941 */ /* 0x000fea0003800200 */
.L_x_15325:
[----:B0-----:R0:W0:Y:S01]  /*bde0*/  LDS R139, [R138+0x2d80] ;  /* 0x002d80008a8b7984 */ /* 0x0010220000000800 */
[----:B------:R-:W-:Y:S04]  /*bdf0*/  BSSY.RECONVERGENT B0, `(.L_x_15327) ;  /* 0x0000004000007945 */ /* 0x000fe80003800200 */
[----:B------:R-:W-:Y:S05]  /*be00*/  @!P5 BRA `(.L_x_15328) ;  /* 0x000000000008d947 */ /* 0x000fea0003800000 */
[----:B------:R1:W-:Y:S04]  /*be10*/  REDG.E.ADD.F32.FTZ.RN.STRONG.GPU desc[UR32][R2.64+0xc80], R217 ;  /* 0x000c80d9020079a6 */ /* 0x0003e8000c12f320 */
[----:B0-----:R0:W-:Y:S02]  /*be20*/  REDG.E.ADD.F32.FTZ.RN.STRONG.GPU desc[UR32][R4.64+0xc80], R139 ;  /* 0x000c808b040079a6 */ /* 0x0011e4000c12f320 */
.L_x_15328:
[----:B------:R-:W-:Y:S05]  /*be30*/  BSYNC.RECONVERGENT B0 ;  /* 0x0000000000007941 */ /* 0x000fea0003800200 */
.L_x_15327:
        /* <DEDUP_REMOVED lines=11> */
.L_x_15330:
[----:B------:R-:W-:Y:S05]  /*bef0*/  BSYNC.RECONVERGENT B0 ;  /* 0x0000000000007941 */ /* 0x000fea0003800200 */
.L_x_15329:
[----:B0-----:R0:W0:Y:S01]  /*bf00*/  LDS R137, [R136+0x2e80] ;  /* 0x002e800088897984 */ /* 0x0010220000000800 */
[----:B------:R-:W-:Y:S04]  /*bf10*/  BSSY.RECONVERGENT B0, `(.L_x_15331) ;  /* 0x0000004000007945 */ /* 0x000fe80003800200 */
[----:B------:R-:W-:Y:S05]  /*bf20*/  @!P1 BRA `(.L_x_15332) ;  /* 0x0000000000089947 */ /* 0x000fea0003800000 */
[----:B------:R1:W-:Y:S04]  /*bf30*/  REDG.E.ADD.F32.FTZ.RN.STRONG.GPU desc[UR32][R2.64+0xd80], R213 ;  /* 0x000d80d5020079a6 */ /* 0x0003e8000c12f320 */
[----:B0-----:R0:W-:Y:S02]  /*bf40*/  REDG.E.ADD.F32.FTZ.RN.STRONG.GPU desc[UR32][R4.64+0xd80], R137 ;  /* 0x000d8089040079a6 */ /* 0x0011e4000c12f320 */
.L_x_15332:
[----:B------:R-:W-:Y:S05]  /*bf50*/  BSYNC.RECONVERGENT B0 ;  /* 0x0000000000007941 */ /* 0x000fea0003800200 */
.L_x_15331:
[----:B------:R-:W0:Y:S01]  /*bf60*/  LDS R135, [R135+0x2f00] ;  /* 0x002f000087877984 */ /* 0x000e220000000800 */
[----:B------:R-:W-:Y:S04]  /*bf70*/  BSSY.RECONVERGENT B0, `(.L_x_15333) ;  /* 0x0000004000007945 */ /* 0x000fe80003800200 */
[----:B------:R-:W-:Y:S05]  /*bf80*/  @!P2 BRA `(.L_x_15334) ;  /* 0x000000000008a947 */ /* 0x000fea0003800000 */
[----:B------:R1:W-:Y:S04]  /*bf90*/  REDG.E.ADD.F32.FTZ.RN.STRONG.GPU desc[UR32][R2.64+0xe00], R211 ;  /* 0x000e00d3020079a6 */ /* 0x0003e8000c12f320 */
[----:B0-----:R0:W-:Y:S02]  /*bfa0*/  REDG.E.ADD.F32.FTZ.RN.STRONG.GPU desc[UR32][R4.64+0xe00], R135 ;  /* 0x000e0087040079a6 */ /* 0x0011e4000c12f320 */
.L_x_15334:
[----:B------:R-:W-:Y:S05]  /*bfb0*/  BSYNC.RECONVERGENT B0 ;  /* 0x0000000000007941 */ /* 0x000fea0003800200 */
.L_x_15333:
[----:B0-----:R0:W0:Y:S01]  /*bfc0*/  LDS R135, [R134+0x2f80] ;  /* 0x002f800086877984 */ /* 0x0010220000000800 */
[----:B------:R-:W-:Y:S04]  /*bfd0*/  BSSY.RECONVERGENT B0, `(.L_x_15335) ;  /* 0x0000004000007945 */ /* 0x000fe80003800200 */
[----:B------:R-:W-:Y:S05]  /*bfe0*/  @!P3 BRA `(.L_x_15336) ;  /* 0x000000000008b947 */ /* 0x000fea0003800000 */
[----:B------:R1:W-:Y:S04]  /*bff0*/  REDG.E.ADD.F32.FTZ.RN.STRONG.GPU desc[UR32][R2.64+0xe80], R209 ;  /* 0x000e80d1020079a6 */ /* 0x0003e8000c12f320 */
[----:B0-----:R0:W-:Y:S02]  /*c000*/  REDG.E.ADD.F32.FTZ.RN.STRONG.GPU desc[UR32][R4.64+0xe80], R135 ;  /* 0x000e8087040079a6 */ /* 0x0011e4000c12f320 */
.L_x_15336:
[----:B------:R-:W-:Y:S05]  /*c010*/  BSYNC.RECONVERGENT B0 ;  /* 0x0000000000007941 */ /* 0x000fea0003800200 */
.L_x_15335:
[----:B------:R-:W0:Y:S01]  /*c020*/  LDS R133, [R133+0x3000] ;  /* 0x0030000085857984 */ /* 0x000e220000000800 */
[----:B------:R-:W-:Y:S04]  /*c030*/  BSSY.RECONVERGENT B0, `(.L_x_15337) ;  /* 0x0000004000007945 */ /* 0x000fe80003800200 */
[----:B------:R-:W-:Y:S05]  /*c040*/  @!P4 BRA `(.L_x_15338) ;  /* 0x000000000008c947 */ /* 0x000fea0003800000 */
[----:B------:R1:W-:Y:S04]  /*c050*/  REDG.E.ADD.F32.FTZ.RN.STRONG.GPU desc[UR32][R2.64+0xf00], R197 ;  /* 0x000f00c5020079a6 */ /* 0x0003e8000c12f320 */
[----:B0-----:R0:W-:Y:S02]  /*c060*/  REDG.E.ADD.F32.FTZ.RN.STRONG.GPU desc[UR32][R4.64+0xf00], R133 ;  /* 0x000f0085040079a6 */ /* 0x0011e4000c12f320 */
.L_x_15338:
[----:B------:R-:W-:Y:S05]  /*c070*/  BSYNC.RECONVERGENT B0 ;  /* 0x0000000000007941 */ /* 0x000fea0003800200 */
.L_x_15337:
[----:B0-----:R0:W0:Y:S01]  /*c080*/  LDS R133, [R34+0x3080] ;  /* 0x0030800022857984 */ /* 0x0010220000000800 */
[----:B------:R-:W-:Y:S04]  /*c090*/  BSSY.RECONVERGENT B0, `(.L_x_15339) ;  /* 0x0000004000007945 */ /* 0x000fe80003800200 */
[----:B------:R-:W-:Y:S05]  /*c0a0*/  @!P5 BRA `(.L_x_15340) ;  /* 0x000000000008d947 */ /* 0x000fea0003800000 */
[----:B------:R1:W-:Y:S04]  /*c0b0*/  REDG.E.ADD.F32.FTZ.RN.STRONG.GPU desc[UR32][R2.64+0xf80], R195 ;  /* 0x000f80c3020079a6 */ /* 0x0003e8000c12f320 */
[----:B0-----:R0:W-:Y:S02]  /*c0c0*/  REDG.E.ADD.F32.FTZ.RN.STRONG.GPU desc[UR32][R4.64+0xf80], R133 ;  /* 0x000f8085040079a6 */ /* 0x0011e4000c12f320 */
.L_x_15340:
[----:B------:R-:W-:Y:S05]  /*c0d0*/  BSYNC.RECONVERGENT B0 ;  /* 0x0000000000007941 */ /* 0x000fea0003800200 */
.L_x_15339:
        /* <DEDUP_REMOVED lines=98> */
.L_x_15342:
[----:B------:R-:W-:Y:S05]  /*c700*/  BSYNC.RECONVERGENT B0 ;  /* 0x0000000000007941 */ /* 0x000fea0003800200 */
.L_x_15341:
[----:B------:R-:W-:-:S04]  /*c710*/  UIADD3 UR8, UPT, UPT, UR8, 0x1, URZ ;  /* 0x0000000108087890 */ /* 0x000fc8000fffe0ff */
[----:B------:R-:W-:-:S09]  /*c720*/  UISETP.GE.AND UP0, UPT, UR8, UR44, UPT ;  /* 0x0000002c0800728c */ /* 0x000fd2000bf06270 */
[----:B------:R-:W-:Y:S05]  /*c730*/  BRA.U !UP0, `(.L_x_15343) ;  /* 0xffffff8508447547 */ /* 0x000fea000b83ffff */
.L_x_15263:
[----:B------:R-:W3:Y:S01]  /*c740*/  S2R R0, SR_TID.X ;  /* 0x0000000000007919 */ /* 0x000ee20000002100 */
        /* <DEDUP_REMOVED lines=8> */
[----:B---3--:R-:W-:-:S04]  /*c7d0*/  SHF.L.U32 R0, R0, 0x1, RZ ;  /* 0x0000000100007819 */ /* 0x008fc800000006ff */
[----:B-1----:R-:W-:-:S04]  /*c7e0*/  LOP3.LUT R3, R0, 0x7c0, RZ, 0xc0, !PT ;  /* 0x000007c000037812 */ /* 0x002fc800078ec0ff */
[----:B------:R-:W-:-:S05]  /*c7f0*/  LOP3.LUT R0, R3, 0x1f, R124, 0xf8, !PT ;  /* 0x0000001f03007812 */ /* 0x000fca00078ef87c */
        /* <DEDUP_REMOVED lines=97> */
[----:B------:R-:W-:-:S04]  /*ce10*/  FSETP.GTU.FTZ.AND P4, PT, R11, 20, PT ;  /* 0x41a000000b00780b */ /* 0x000fc80003f9c000 */
[----:B------:R-:W-:Y:S02]  /*ce20*/  F2FP.F16.F32.PACK_AB R89, R85, R86 ;  /* 0x000000565559723e */ /* 0x000fe400000000ff */
        /* <DEDUP_REMOVED lines=20> */
[----:B------:R-:W-:Y:S01]  /*cf70*/  F2FP.F16.F32.PACK_AB R15, R65, R66 ;  /* 0x00000042410f723e */ /* 0x000fe200000000ff */
[----:B------:R-:W-:Y:S01]  /*cf80*/  FADD.FTZ R7, R7, UR7 ;  /* 0x0000000707077e21 */ /* 0x000fe20008010000 */
[----:B------:R-:W-:Y:S02]  /*cf90*/  F2FP.F16.F32.PACK_AB R13, R69, R70 ;  /* 0x00000046450d723e */ /* 0x000fe400000000ff */
[----:B------:R-:W0:Y:S01]  /*cfa0*/  @!P1 MUFU.RCP R9, R9 ;  /* 0x0000000900099308 */ /* 0x000e220000001000 */
[----:B---3--:R-:W-:Y:S01]  /*cfb0*/  @!P2 FMUL.FTZ R81, R81, R8 ;  /* 0x000000085151a220 */ /* 0x008fe20000410000 */
[----:B------:R-:W-:Y:S01]  /*cfc0*/  FSETP.GTU.FTZ.AND P2, PT, R11, 20, PT ;  /* 0x41a000000b00780b */ /* 0x000fe20003f5c000 */
[----:B------:R-:W-:Y:S01]  /*cfd0*/  @!P5 FMUL.FTZ R4, R12, -1.4426950216293334961 ;  /* 0xbfb8aa3b0c04d820 */ /* 0x000fe20000410000 */
[----:B------:R-:W-:Y:S01]  /*cfe0*/  F2FP.F16.F32.PACK_AB R12, R71, R72 ;  /* 0x00000048470c723e */ /* 0x000fe200000000ff */
[----:B------:R-:W-:Y:S01]  /*cff0*/  @!P6 FMUL.FTZ R3, R5, -1.4426950216293334961 ;  /* 0xbfb8aa3b0503e820 */ /* 0x000fe20000410000 */
[----:B------:R-:W-:Y:S01]  /*d000*/  F2FP.F16.F32.PACK_AB R67, R57, R58 ;  /* 0x0000003a3943723e */ /* 0x000fe200000000ff */
[----:B------:R-:W-:Y:S01]  /*d010*/  @!P3 FMUL.FTZ R5, R6, -1.4426950216293334961 ;  /* 0xbfb8aa3b0605b820 */ /* 0x000fe20000410000 */
[----:B------:R-:W-:Y:S01]  /*d020*/  F2FP.F16.F32.PACK_AB R66, R59, R60 ;  /* 0x0000003c3b42723e */ /* 0x000fe200000000ff */
[----:B--2---:R-:W-:Y:S01]  /*d030*/  @!P0 FADD.FTZ R10, R10, 1 ;  /* 0x3f8000000a0a8421 */ /* 0x004fe20000010000 */
[----:B------:R-:W-:Y:S01]  /*d040*/  F2FP.F16.F32.PACK_AB R65, R61, R62 ;  /* 0x0000003e3d41723e */ /* 0x000fe200000000ff */
[----:B------:R-:W-:Y:S01]  /*d050*/  STS.128 [R121], R12 ;  /* 0x0000000c79007388 */ /* 0x000fe20000000c00 */
[----:B------:R-:W2:Y:S01]  /*d060*/  @!P4 MUFU.EX2 R2, R2 ;  /* 0x000000020002c308 */ /* 0x000ea20000000800 */
[----:B------:R-:W-:-:S02]  /*d070*/  F2FP.F16.F32.PACK_AB R91, R81, R82 ;  /* 0x00000052515b723e */ /* 0x000fc400000000ff */
[----:B------:R-:W-:Y:S01]  /*d080*/  STS.128 [R121+0x10], R64 ;  /* 0x0000104079007388 */ /* 0x000fe20000000c00 */
[----:B------:R-:W-:Y:S01]  /*d090*/  @!P2 FMUL.FTZ R6, R11, -1.4426950216293334961 ;  /* 0xbfb8aa3b0b06a820 */ /* 0x000fe20000410000 */
[----:B0-----:R-:W-:Y:S01]  /*d0a0*/  @!P1 FMUL.FTZ R80, R80, R9 ;  /* 0x0000000950509220 */ /* 0x001fe20000410000 */
[----:B------:R-:W-:Y:S01]  /*d0b0*/  FSETP.GTU.FTZ.AND P1, PT, R7, 20, PT ;  /* 0x41a000000700780b */ /* 0x000fe20003f3c000 */
[----:B------:R-:W-:Y:S01]  /*d0c0*/  NOP ;  /* 0x0000000000007918 */ /* 0x000fe20000000000 */
[----:B------:R0:W3:Y:S01]  /*d0d0*/  @!P0 MUFU.RCP R16, R10 ;  /* 0x0000000a00108308 */ /* 0x0000e20000001000 */
[----:B------:R-:W-:Y:S01]  /*d0e0*/  LDS.128 R12, [R122+0x200] ;  /* 0x000200007a0c7984 */ /* 0x000fe20000000c00 */
[----:B------:R-:W-:Y:S01]  /*d0f0*/  F2FP.F16.F32.PACK_AB R90, R83, R84 ;  /* 0x00000054535a723e */ /* 0x000fe200000000ff */
[----:B--2---:R-:W-:-:S08]  /*d100*/  @!P4 FADD.FTZ R2, R2, 1 ;  /* 0x3f8000000202c421 */ /* 0x004fd00000010000 */
[----:B------:R-:W-:Y:S01]  /*d110*/  @!P1 FMUL.FTZ R7, R7, -1.4426950216293334961 ;  /* 0xbfb8aa3b07079820 */ /* 0x000fe20000410000 */
[----:B------:R-:W2:Y:S01]  /*d120*/  @!P6 MUFU.EX2 R3, R3 ;  /* 0x000000030003e308 */ /* 0x000ea20000000800 */
[----:B0-----:R-:W0:Y:S07]  /*d130*/  LDS.128 R8, [R122] ;  /* 0x000000007a087984 */ /* 0x001e2e0000000c00 */
[----:B------:R-:W4:Y:S01]  /*d140*/  @!P5 MUFU.EX2 R4, R4 ;  /* 0x000000040004d308 */ /* 0x000f220000000800 */
[----:B---3--:R-:W-:-:S05]  /*d150*/  @!P0 FMUL.FTZ R79, R79, R16 ;  /* 0x000000104f4f8220 */ /* 0x008fca0000410000 */
        /* <DEDUP_REMOVED lines=9> */
[----:B------:R2:W1:Y:S01]  /*d1f0*/  @!P6 MUFU.RCP R18, R3 ;  /* 0x000000030012e308 */ /* 0x0004620000001000 */
[----:B---3--:R-:W-:Y:S01]  /*d200*/  MOV R2, UR13 ;  /* 0x0000000d00027c02 */ /* 0x008fe20008000f00 */
[----:B----4-:R-:W-:-:S06]  /*d210*/  @!P1 FADD.FTZ R7, R7, 1 ;  /* 0x3f80000007079421 */ /* 0x010fcc0000010000 */
[----:B------:R3:W4:Y:S01]  /*d220*/  @!P5 MUFU.RCP R19, R4 ;  /* 0x000000040013d308 */ /* 0x0007220000001000 */
[----:B--2---:R-:W-:Y:S01]  /*d230*/  MOV R3, UR12 ;  /* 0x0000000c00037c02 */ /* 0x004fe20008000f00 */
[----:B-----5:R-:W-:Y:S01]  /*d240*/  @!P4 FMUL.FTZ R78, R78, R17 ;  /* 0x000000114e4ec220 */ /* 0x020fe20000410000 */
[----:B------:R-:W2:Y:S01]  /*d250*/  LDCU.64 UR12, c[0x0][0x518] ;  /* 0x0000a300ff0c77ac */ /* 0x000ea20008000a00 */
[----:B------:R-:W-:-:S04]  /*d260*/  IMAD.WIDE.U32 R2, R0, 0x10, R2 ;  /* 0x0000001000027825 */ /* 0x000fc800078e0002 */
[----:B------:R5:W2:Y:S01]  /*d270*/  @!P3 MUFU.RCP R20, R5 ;  /* 0x000000050014b308 */ /* 0x000aa20000001000 */
[----:B-1----:R-:W-:Y:S01]  /*d280*/  @!P6 FMUL.FTZ R77, R77, R18 ;  /* 0x000000124d4de220 */ /* 0x002fe20000410000 */
[----:B---3--:R-:W-:Y:S01]  /*d290*/  FADD.FTZ R4, R88, R125 ;  /* 0x0000007d58047221 */ /* 0x008fe20000010000 */
[----:B0-----:R-:W-:Y:S01]  /*d2a0*/  STG.E.128 desc[UR32][R2.64], R8 ;  /* 0x0000000802007986 */ /* 0x001fe2000c101d20 */
[----:B------:R-:W-:Y:S02]  /*d2b0*/  F2FP.F16.F32.PACK_AB R88, R87, R88 ;  /* 0x000000585758723e */ /* 0x000fe400000000ff */
[----:B------:R-:W-:Y:S01]  /*d2c0*/  F2FP.F16.F32.PACK_AB R17, R77, R78 ;  /* 0x0000004e4d11723e */ /* 0x000fe200000000ff */
[----:B------:R0:W-:Y:S01]  /*d2d0*/  STG.E.128 desc[UR32][R2.64+0x200], R12 ;  /* 0x0002000c02007986 */ /* 0x0001e2000c101d20 */
[----:B------:R-:W1:Y:S01]  /*d2e0*/  @!P2 MUFU.RCP R21, R6 ;  /* 0x000000060015a308 */ /* 0x000e620000001000 */
[----:B----4-:R-:W-:Y:S01]  /*d2f0*/  @!P5 FMUL.FTZ R76, R76, R19 ;  /* 0x000000134c4cd220 */ /* 0x010fe20000410000 */
[----:B-----5:R-:W-:Y:S01]  /*d300*/  FADD.FTZ R5, R4, R87 ;  /* 0x0000005704057221 */ /* 0x020fe20000010000 */
[----:B------:R-:W-:Y:S01]  /*d310*/  BAR.SYNC.DEFER_BLOCKING 0x0 ;  /* 0x0000000000007b1d */ /* 0x000fe20000010000 */
[----:B--2---:R-:W-:-:S02]  /*d320*/  UIMAD.WIDE.U32 UR8, UR38, UR12, UR8 ;  /* 0x0000000c260872a5 */ /* 0x004fc4000f8e0008 */
[----:B------:R-:W-:-:S03]  /*d330*/  FADD.FTZ R86, R5, R86 ;  /* 0x0000005605567221 */ /* 0x000fc60000010000 */
[----:B------:R-:W2:Y:S01]  /*d340*/  @!P1 MUFU.RCP R22, R7 ;  /* 0x0000000700169308 */ /* 0x000ea20000001000 */
[----:B------:R-:W-:Y:S01]  /*d350*/  @!P3 FMUL.FTZ R75, R75, R20 ;  /* 0x000000144b4bb220 */ /* 0x000fe20000410000 */
[----:B------:R-:W-:Y:S01]  /*d360*/  UIMAD UR9, UR38, UR13, UR9 ;  /* 0x0000000d260972a4 */ /* 0x000fe2000f8e0209 */
[----:B------:R-:W-:-:S03]  /*d370*/  FADD.FTZ R85, R86, R85 ;  /* 0x0000005556557221 */ /* 0x000fc60000010000 */
[----:B------:R-:W-:Y:S01]  /*d380*/  F2FP.F16.F32.PACK_AB R18, R75, R76 ;  /* 0x0000004c4b12723e */ /* 0x000fe200000000ff */
[----:B------:R-:W-:Y:S01]  /*d390*/  UIMAD.WIDE.U32 UR8, UR10, UR14, UR8 ;  /* 0x0000000e0a0872a5 */ /* 0x000fe2000f8e0008 */
[----:B-1----:R-:W-:Y:S01]  /*d3a0*/  @!P2 FMUL.FTZ R74, R74, R21 ;  /* 0x000000154a4aa220 */ /* 0x002fe20000410000 */
[----:B------:R-:W-:Y:S02]  /*d3b0*/  FADD.FTZ R84, R85, R84 ;  /* 0x0000005455547221 */ /* 0x000fe40000010000 */
[----:B------:R-:W-:Y:S02]  /*d3c0*/  UIMAD UR12, UR10, UR15, UR9 ;  /* 0x0000000f0a0c72a4 */ /* 0x000fe4000f8e0209 */
[----:B------:R-:W-:Y:S01]  /*d3d0*/  FADD.FTZ R83, R84, R83 ;  /* 0x0000005354537221 */ /* 0x000fe20000010000 */
[----:B------:R-:W-:Y:S01]  /*d3e0*/  ULEA UR9, UP0, UR8, UR34, 0x1 ;  /* 0x0000002208097291 */ /* 0x000fe2000f8008ff */
[----:B--2---:R-:W-:Y:S01]  /*d3f0*/  @!P1 FMUL.FTZ R73, R73, R22 ;  /* 0x0000001649499220 */ /* 0x004fe20000410000 */
[----:B------:R-:W-:Y:S01]  /*d400*/  STS.128 [R121], R88 ;  /* 0x0000005879007388 */ /* 0x000fe20000000c00 */
[----:B------:R-:W-:Y:S01]  /*d410*/  FADD.FTZ R82, R83, R82 ;  /* 0x0000005253527221 */ /* 0x000fe20000010000 */
[----:B------:R-:W-:-:S02]  /*d420*/  ULEA.HI.X UR8, UR8, UR35, UR12, 0x1, UP0 ;  /* 0x0000002308087291 */ /* 0x000fc400080f0c0c */
[----:B0-----:R-:W-:Y:S01]  /*d430*/  MOV R2, UR9 ;  /* 0x0000000900027c02 */ /* 0x001fe20008000f00 */
[----:B------:R-:W-:Y:S01]  /*d440*/  UIADD3 UR26, UP0, UPT, UR26, -0x800, URZ ;  /* 0xfffff8001a1a7890 */ /* 0x000fe2000ff1e0ff */
[----:B------:R-:W-:Y:S01]  /*d450*/  F2FP.F16.F32.PACK_AB R19, R73, R74 ;  /* 0x0000004a4913723e */ /* 0x000fe200000000ff */
[----:B------:R-:W-:Y:S01]  /*d460*/  FADD.FTZ R81, R82, R81 ;  /* 0x0000005152517221 */ /* 0x000fe20000010000 */
[----:B------:R-:W-:Y:S01]  /*d470*/  MOV R3, UR8 ;  /* 0x0000000800037c02 */ /* 0x000fe20008000f00 */
[----:B------:R-:W-:Y:S02]  /*d480*/  UIADD3.X UR27, UPT, UPT, UR27, -0x1, URZ, UP0, !UPT ;  /* 0xffffffff1b1b7890 */ /* 0x000fe400087fe4ff */
        /* <DEDUP_REMOVED lines=18> */
.L_x_15229:
        /* <DEDUP_REMOVED lines=33> */
.L_x_15346:
[----:B------:R-:W-:Y:S05]  /*d7c0*/  BSYNC.RECONVERGENT B0 ;  /* 0x0000000000007941 */ /* 0x000fea0003800200 */
.L_x_15345:
        /* <DEDUP_REMOVED lines=31> */
.L_x_15348:
[----:B------:R-:W-:Y:S05]  /*d9c0*/  BSYNC.RECONVERGENT B0 ;  /* 0x0000000000007941 */ /* 0x000fea0003800200 */
.L_x_15347:
        /* <DEDUP_REMOVED lines=11> */
.L_x_15349:
        /* <DEDUP_REMOVED lines=19> */
.L_x_15350:
        /* <DEDUP_REMOVED lines=13> */
.L_x_18758:


//--------------------- .text._Z25selective_scan_bwd_kernelI32Selective_Scan_bwd_kernel_traitsILi32ELi8ELb0ELb0ELb0ELb0ELb0EN3c104HalfENS1_7complexIfEEEEv12SSMParamsBwd --------------------------
	.section	.text._Z25selective_scan_bwd_kernelI32Selective_Scan_bwd_kernel_traitsILi32ELi8ELb0ELb0ELb0ELb0ELb0EN3c104HalfENS1_7complexIfEEEEv12SSMParamsBwd,"ax",@progbits
	.align	128
        .global         _Z25selective_scan_bwd_kernelI32Selective_Scan_bwd_kernel_traitsILi32ELi8ELb0ELb0ELb0ELb0ELb0EN3c104HalfENS1_7complexIfEEEEv12SSMParamsBwd
        .type           _Z25selective_scan_bwd_kernelI32Selective_Scan_bwd_kernel_traitsILi32ELi8ELb0ELb0ELb0ELb0ELb0EN3c104HalfENS1_7complexIfEEEEv12SSMParamsBwd,@function
        .size           _Z25selective_scan_bwd_kernelI32Selective_Scan_bwd_kernel_traitsILi32ELi8ELb0ELb0ELb0ELb0ELb0EN3c104HalfENS1_7complexIfEEEEv12SSMParamsBwd,(.L_x_18759 - _Z25selective_scan_bwd_kernelI32Selective_Scan_bwd_kernel_traitsILi32ELi8ELb0ELb0ELb0ELb0ELb0EN3c104HalfENS1_7complexIfEEEEv12SSMParamsBwd)
        .other          _Z25selective_scan_bwd_kernelI32Selective_Scan_bwd_kernel_traitsILi32ELi8ELb0ELb0ELb0ELb0ELb0EN3c104HalfENS1_7complexIfEEEEv12SSMParamsBwd,@"STO_CUDA_ENTRY STV_DEFAULT"
_Z25selective_scan_bwd_kernelI32Selective_Scan_bwd_kernel_traitsILi32ELi8ELb0ELb0ELb0ELb0ELb0EN3c104HalfENS1_7complexIfEEEEv12SSMParamsBwd:
.text._Z25selective_scan_bwd_kernelI32Selective_Scan_bwd_kernel_traitsILi32ELi8ELb0ELb0ELb0ELb0ELb0EN3c104HalfENS1_7complexIfEEEEv12SSMParamsBwd:
[----:B------:R-:W-:Y:S08]  /*0000*/  LDC R1, c[0x0][0x37c] ;  /* 0x0000df00ff017b82 */ /* 0x000ff00000000800 */
[----:B------:R-:W0:Y:S01]  /*0010*/  LDC.64 R4, c[0x0][0x458] ;  /* 0x00011600ff047b82 */ /* 0x000e220000000a00 */
[----:B------:R-:W1:Y:S01]  /*0020*/  S2R R3, SR_CTAID.Y ;  /* 0x0000000000037919 */ /* 0x000e620000002600 */
[----:B------:R-:W2:Y:S01]  /*0030*/  LDCU.64 UR16, c[0x0][0x358] ;  /* 0x00006b00ff1077ac */ /* 0x000ea20008000a00 */
[----:B------:R-:W-:Y:S01]  /*0040*/  CS2R R30, SRZ ;  /* 0x00000000001e7805 */ /* 0x000fe2000001ff00 */
[----:B------:R-:W3:Y:S04]  /*0050*/  LDCU.128 UR12, c[0x0][0x400] ;  /* 0x00008000ff0c77ac */ /* 0x000ee80008000c00 */
[----:B------:R-:W4:Y:S01]  /*0060*/  LDC.64 R6, c[0x0][0x470] ;  /* 0x00011c00ff067b82 */ /* 0x000f220000000a00 */
[----:B------:R-:W3:Y:S07]  /*0070*/  LDCU.128 UR8, c[0x0][0x3f0] ;  /* 0x00007e00ff0877ac */ /* 0x000eee0008000c00 */
[----:B------:R-:W3:Y:S01]  /*0080*/  LDC.64 R8, c[0x0][0x480] ;  /* 0x00012000ff087b82 */ /* 0x000ee20000000a00 */
[----:B0-----:R-:W-:-:S07]  /*0090*/  ISETP.NE.U32.AND P0, PT, R4, RZ, PT ;  /* 0x000000ff0400720c */ /* 0x001fce0003f05070 */
[----:B------:R-:W0:Y:S01]  /*00a0*/  S2UR UR18, SR_CTAID.X ;  /* 0x00000000001279c3 */ /* 0x000e220000002500 */
[----:B------:R-:W-:Y:S02]  /*00b0*/  ISETP.NE.AND.EX P0, PT, R5, RZ, PT, P0 ;  /* 0x000000ff0500720c */ /* 0x000fe40003f05300 */
[----:B----4-:R-:W-:-:S05]  /*00c0*/  ISETP.NE.U32.AND P1, PT, R6, RZ, PT ;  /* 0x000000ff0600720c */ /* 0x010fca0003f25070 */
[----:B------:R-:W4:Y:S01]  /*00d0*/  LDC R13, c[0x0][0x394] ;  /* 0x0000e500ff0d7b82 */ /* 0x000f220000000800 */
[----:B------:R-:W-:-:S05]  /*00e0*/  ISETP.NE.AND.EX P1, PT, R7, RZ, PT, P1 ;  /* 0x000000ff0700720c */ /* 0x000fca0003f25310 */
[C---:B-1----:R-:W-:Y:S02]  /*00f0*/  @P0 LEA R4, P2, R3.reuse, R4, 0x2 ;  /* 0x0000000403040211 */ /* 0x042fe400078410ff */
[----:B------:R-:W1:Y:S02]  /*0100*/  LDC.64 R18, c[0x0][0x4a0] ;  /* 0x00012800ff127b82 */ /* 0x000e640000000a00 */
[----:B------:R-:W-:-:S04]  /*0110*/  @P0 LEA.HI.X R5, R3, R5, RZ, 0x2, P2 ;  /* 0x0000000503050211 */ /* 0x000fc800010f14ff */
[C---:B------:R-:W-:Y:S01]  /*0120*/  @P1 LEA R6, P3, R3.reuse, R6, 0x2 ;  /* 0x0000000603061211 */ /* 0x040fe200078610ff */
[----:B--2---:R-:W5:Y:S01]  /*0130*/  @P0 LDG.E R30, desc[UR16][R4.64] ;  /* 0x00000010041e0981 */ /* 0x004f62000c1e1900 */
[----:B---3--:R-:W-:Y:S01]  /*0140*/  ISETP.NE.U32.AND P0, PT, R8, RZ, PT ;  /* 0x000000ff0800720c */ /* 0x008fe20003f05070 */
[----:B0-----:R-:W-:Y:S01]  /*0150*/  UIMAD.WIDE.U32 UR6, UR18, UR12, URZ ;  /* 0x0000000c120672a5 */ /* 0x001fe2000f8e00ff */
[----:B------:R-:W-:Y:S01]  /*0160*/  @P1 LEA.HI.X R7, R3, R7, RZ, 0x2, P3 ;  /* 0x0000000703071211 */ /* 0x000fe200018f14ff */
[----:B------:R-:W0:Y:S01]  /*0170*/  LDC.64 R20, c[0x0][0x448] ;  /* 0x00011200ff147b82 */ /* 0x000e220000000a00 */
[----:B------:R-:W-:Y:S01]  /*0180*/  ISETP.NE.AND.EX P0, PT, R9, RZ, PT, P0 ;  /* 0x000000ff0900720c */ /* 0x000fe20003f05300 */
[----:B------:R-:W-:Y:S02]  /*0190*/  UIMAD.WIDE.U32 UR4, UR18, UR8, URZ ;  /* 0x00000008120472a5 */ /* 0x000fe4000f8e00ff */
[----:B------:R2:W5:Y:S01]  /*01a0*/  @P1 LDG.E R31, desc[UR16][R6.64] ;  /* 0x00000010061f1981 */ /* 0x000562000c1e1900 */
[----:B------:R-:W-:-:S02]  /*01b0*/  UIMAD UR8, UR18, UR13, UR7 ;  /* 0x0000000d120872a4 */ /* 0x000fc4000f8e0207 */
[----:B------:R-:W-:Y:S01]  /*01c0*/  UIMAD UR9, UR18, UR9, UR5 ;  /* 0x00000009120972a4 */ /* 0x000fe2000f8e0205 */
[----:B------:R-:W3:Y:S08]  /*01d0*/  LDC.64 R40, c[0x0][0x468] ;  /* 0x00011a00ff287b82 */ /* 0x000ef00000000a00 */
[----:B------:R-:W4:Y:S01]  /*01e0*/  @P0 LDC R0, c[0x0][0x384] ;  /* 0x0000e100ff000b82 */ /* 0x000f220000000800 */
[----:B--2---:R-:W-:-:S02]  /*01f0*/  MOV R6, UR6 ;  /* 0x0000000600067c02 */ /* 0x004fc40008000f00 */
[----:B------:R-:W-:Y:S01]  /*0200*/  MOV R7, UR7 ;  /* 0x0000000700077c02 */ /* 0x000fe20008000f00 */
[----:B------:R-:W2:Y:S01]  /*0210*/  LDCU.64 UR6, c[0x0][0x498] ;  /* 0x00009300ff0677ac */ /* 0x000ea20008000a00 */
[----:B------:R-:W-:-:S03]  /*0220*/  MOV R5, UR5 ;  /* 0x0000000500057c02 */ /* 0x000fc60008000f00 */
[----:B------:R-:W1:Y:S01]  /*0230*/  @P0 LDC R23, c[0x0][0x38c] ;  /* 0x0000e300ff170b82 */ /* 0x000e620000000800 */
[----:B------:R-:W-:Y:S02]  /*0240*/  MOV R4, UR4 ;  /* 0x0000000400047c02 */ /* 0x000fe40008000f00 */
[----:B------:R-:W-:Y:S02]  /*0250*/  MOV R5, UR9 ;  /* 0x0000000900057c02 */ /* 0x000fe40008000f00 */
[----:B------:R-:W-:Y:S01]  /*0260*/  MOV R7, UR8 ;  /* 0x0000000800077c02 */ /* 0x000fe20008000f00 */
[----:B------:R-:W0:Y:S02]  /*0270*/  LDCU.64 UR8, c[0x0][0x3b8] ;  /* 0x00007700ff0877ac */ /* 0x000e240008000a00 */
[----:B------:R-:W3:Y:S01]  /*0280*/  @P0 LDC.64 R10, c[0x0][0x480] ;  /* 0x00012000ff0a0b82 */ /* 0x000ee20000000a00 */
[----:B------:R-:W-:-:S04]  /*0290*/  IMAD.WIDE.U32 R4, R3, UR10, R4 ;  /* 0x0000000a03047c25 */ /* 0x000fc8000f8e0004 */
[----:B------:R-:W-:Y:S01]  /*02a0*/  IMAD R17, R3, UR11, R5 ;  /* 0x0000000b03117c24 */ /* 0x000fe2000f8e0205 */
[----:B------:R-:W3:Y:S02]  /*02b0*/  LDCU.64 UR10, c[0x0][0x3d8] ;  /* 0x00007b00ff0a77ac */ /* 0x000ee40008000a00 */
[----:B------:R-:W3:Y:S01]  /*02c0*/  LDC.64 R24, c[0x0][0x450] ;  /* 0x00011400ff187b82 */ /* 0x000ee20000000a00 */
[----:B----4-:R-:W-:Y:S01]  /*02d0*/  @P0 IMAD R0, R0, UR18, R3 ;  /* 0x0000001200000c24 */ /* 0x010fe2000f8e0203 */
[----:B--2---:R-:W-:-:S06]  /*02e0*/  UIMAD.WIDE.U32 UR4, UR18, UR6, URZ ;  /* 0x00000006120472a5 */ /* 0x004fcc000f8e00ff */
[----:B------:R-:W2:Y:S01]  /*02f0*/  LDC.64 R38, c[0x0][0x460] ;  /* 0x00011800ff267b82 */ /* 0x000ea20000000a00 */
[----:B------:R-:W-:-:S07]  /*0300*/  ISETP.GE.AND P1, PT, R13, 0x1, PT ;  /* 0x000000010d00780c */ /* 0x000fce0003f26270 */
[----:B------:R-:W4:Y:S01]  /*0310*/  LDC.64 R42, c[0x0][0x528] ;  /* 0x00014a00ff2a7b82 */ /* 0x000f220000000a00 */
[----:B------:R-:W-:Y:S01]  /*0320*/  @P0 IMAD R0, R0, R13, RZ ;  /* 0x0000000d00000224 */ /* 0x000fe200078e02ff */
[----:B------:R-:W-:Y:S01]  /*0330*/  UIMAD UR5, UR18, UR7, UR5 ;  /* 0x00000007120572a4 */ /* 0x000fe2000f8e0205 */
[----:B------:R-:W-:Y:S01]  /*0340*/  IMAD.WIDE.U32 R6, R3, UR14, R6 ;  /* 0x0000000e03067c25 */ /* 0x000fe2000f8e0006 */
[----:B------:R-:W-:-:S03]  /*0350*/  LEA R13, R13, 0xffffff00, 0x8 ;  /* 0xffffff000d0d7811 */ /* 0x000fc600078e40ff */
[----:B------:R-:W-:Y:S01]  /*0360*/  IMAD R15, R3, UR15, R7 ;  /* 0x0000000f030f7c24 */ /* 0x000fe2000f8e0207 */
[----:B------:R-:W-:Y:S01]  /*0370*/  IADD3 R36, P3, PT, R13, R4, RZ ;  /* 0x000000040d247210 */ /* 0x000fe20007f7e0ff */
[----:B-1----:R-:W-:Y:S02]  /*0380*/  @P0 IMAD R7, R0, R23, RZ ;  /* 0x0000001700070224 */ /* 0x002fe400078e02ff */
[----:B------:R-:W-:Y:S01]  /*0390*/  IMAD.WIDE.U32 R4, R3, R18, UR4 ;  /* 0x0000000403047e25 */ /* 0x000fe2000f8e0012 */
[----:B------:R-:W-:-:S03]  /*03a0*/  CS2R R22, SRZ ;  /* 0x0000000000167805 */ /* 0x000fc6000001ff00 */
[----:B0-----:R-:W-:Y:S01]  /*03b0*/  IMAD.WIDE.U32 R8, R3, UR8, RZ ;  /* 0x0000000803087c25 */ /* 0x001fe2000f8e00ff */
[----:B------:R-:W-:Y:S02]  /*03c0*/  IADD3 R6, P4, PT, R13, R6, RZ ;  /* 0x000000060d067210 */ /* 0x000fe40007f9e0ff */
[----:B------:R-:W-:Y:S01]  /*03d0*/  SHF.R.S32.HI R0, RZ, 0x1f, R13 ;  /* 0x0000001fff007819 */ /* 0x000fe2000001140d */
[----:B---3--:R-:W-:Y:S01]  /*03e0*/  @P0 IMAD.WIDE R22, R7, 0x10, R10 ;  /* 0x0000001007160825 */ /* 0x008fe200078e020a */
[----:B------:R-:W-:Y:S02]  /*03f0*/  IADD3 R13, P0, PT, R13, R4, RZ ;  /* 0x000000040d0d7210 */ /* 0x000fe40007f1e0ff */
[----:B------:R-:W-:Y:S01]  /*0400*/  LEA R26, P2, R8, R20, 0x3 ;  /* 0x00000014081a7211 */ /* 0x000fe200078418ff */
[C---:B------:R-:W-:Y:S02]  /*0410*/  IMAD R27, R3.reuse, UR9, R9 ;  /* 0x00000009031b7c24 */ /* 0x040fe4000f8e0209 */
[----:B------:R-:W-:-:S02]  /*0420*/  IMAD R7, R3, R19, R5 ;  /* 0x0000001303077224 */ /* 0x000fc400078e0205 */
[C---:B------:R-:W-:Y:S01]  /*0430*/  IMAD.WIDE.U32 R4, R3.reuse, UR10, RZ ;  /* 0x0000000a03047c25 */ /* 0x040fe2000f8e00ff */
[----:B------:R-:W-:Y:S02]  /*0440*/  IADD3.X R2, PT, PT, R0, R17, RZ, P3, !PT ;  /* 0x0000001100027210 */ /* 0x000fe40001ffe4ff */
[----:B------:R-:W-:Y:S01]  /*0450*/  LEA.HI.X R27, R8, R21, R27, 0x3, P2 ;  /* 0x00000015081b7211 */ /* 0x000fe200010f1c1b */
[----:B------:R-:W-:Y:S01]  /*0460*/  IMAD R29, R3, UR11, R5 ;  /* 0x0000000b031d7c24 */ /* 0x000fe2000f8e0205 */
[C---:B------:R-:W-:Y:S02]  /*0470*/  IADD3.X R34, PT, PT, R0.reuse, R15, RZ, P4, !PT ;  /* 0x0000000f00227210 */ /* 0x040fe400027fe4ff */
[----:B------:R-:W-:Y:S02]  /*0480*/  IADD3.X R32, PT, PT, R0, R7, RZ, P0, !PT ;  /* 0x0000000700207210 */ /* 0x000fe400007fe4ff */
[----:B------:R-:W-:Y:S02]  /*0490*/  LEA R35, P3, R6, R40, 0x1 ;  /* 0x0000002806237211 */ /* 0x000fe400078608ff */
[----:B------:R-:W-:-:S02]  /*04a0*/  LEA R28, P0, R4, R24, 0x3 ;  /* 0x00000018041c7211 */ /* 0x000fc400078018ff */
[----:B--2---:R-:W-:Y:S02]  /*04b0*/  LEA R37, P2, R36, R38, 0x1 ;  /* 0x0000002624257211 */ /* 0x004fe400078408ff */
[----:B----4-:R-:W-:Y:S02]  /*04c0*/  LEA R33, P4, R13, R42, 0x1 ;  /* 0x0000002a0d217211 */ /* 0x010fe400078808ff */
[----:B------:R-:W-:Y:S02]  /*04d0*/  LEA.HI.X R34, R6, R41, R34, 0x1, P3 ;  /* 0x0000002906227211 */ /* 0x000fe400018f0c22 */
[----:B------:R-:W-:Y:S02]  /*04e0*/  CS2R R40, SRZ ;  /* 0x0000000000287805 */ /* 0x000fe4000001ff00 */
[----:B------:R-:W-:Y:S02]  /*04f0*/  LEA.HI.X R29, R4, R25, R29, 0x3, P0 ;  /* 0x00000019041d7211 */ /* 0x000fe400000f1c1d */
[----:B------:R-:W-:-:S02]  /*0500*/  LEA.HI.X R36, R36, R39, R2, 0x1, P2 ;  /* 0x0000002724247211 */ /* 0x000fc400010f0c02 */
[----:B------:R-:W-:Y:S01]  /*0510*/  LEA.HI.X R32, R13, R43, R32, 0x1, P4 ;  /* 0x0000002b0d207211 */ /* 0x000fe200020f0c20 */
[----:B------:R-:W-:Y:S06]  /*0520*/  @!P1 BRA `(.L_x_15351) ;  /* 0x0000004800dc9947 */ /* 0x000fec0003800000 */
[----:B------:R-:W0:Y:S01]  /*0530*/  S2R R38, SR_TID.X ;  /* 0x0000000000267919 */ /* 0x000e220000002100 */
[----:B------:R-:W1:Y:S01]  /*0540*/  LDCU.64 UR6, c[0x0][0x3a0] ;  /* 0x00007400ff0677ac */ /* 0x000e620008000a00 */
[----:B------:R-:W2:Y:S01]  /*0550*/  S2UR UR5, SR_CgaCtaId ;  /* 0x00000000000579c3 */ /* 0x000ea20000008800 */
[----:B------:R-:W-:Y:S01]  /*0560*/  CS2R R40, SRZ ;  /* 0x0000000000287805 */ /* 0x000fe2000001ff00 */
[----:B------:R-:W3:Y:S01]  /*0570*/  LDCU UR8, c[0x0][0x394] ;  /* 0x00007280ff0877ac */ /* 0x000ee20008000800 */
[----:B------:R-:W-:Y:S01]  /*0580*/  UMOV UR4, 0x400 ;  /* 0x0000040000047882 */ /* 0x000fe20000000000 */
[----:B-1----:R-:W-:-:S04]  /*0590*/  IMAD.WIDE.U32 R20, R3, UR6, RZ ;  /* 0x0000000603147c25 */ /* 0x002fc8000f8e00ff */
[----:B------:R-:W-:Y:S01]  /*05a0*/  IMAD R39, R3, UR7, R21 ;  /* 0x0000000703277c24 */ /* 0x000fe2000f8e0215 */
[----:B---3--:R-:W-:Y:S01]  /*05b0*/  MOV R43, UR8 ;  /* 0x00000008002b7c02 */ /* 0x008fe20008000f00 */
[----:B--2---:R-:W-:Y:S01]  /*05c0*/  ULEA UR5, UR5, UR4, 0x18 ;  /* 0x0000000405057291 */ /* 0x004fe2000f8ec0ff */
[C---:B0-----:R-:W-:Y:S02]  /*05d0*/  SHF.L.U32 R152, R38.reuse, 0x3, RZ ;  /* 0x0000000326987819 */ /* 0x041fe400000006ff */
[----:B------:R-:W-:Y:S02]  /*05e0*/  LOP3.LUT R154, R38, 0x1f, RZ, 0xc0, !PT ;  /* 0x0000001f269a7812 */ /* 0x000fe400078ec0ff */
[----:B------:R-:W-:Y:S02]  /*05f0*/  LOP3.LUT R5, R152, 0x1f00, RZ, 0xc0, !PT ;  /* 0x00001f0098057812 */ /* 0x000fe400078ec0ff */
[----:B------:R-:W-:Y:S02]  /*0600*/  IADD3 R44, PT, PT, R38, 0x200, RZ ;  /* 0x00000200262c7810 */ /* 0x000fe40007ffe0ff */
[----:B------:R-:W-:-:S04]  /*0610*/  LOP3.LUT R42, R5, 0x1f, R38, 0xf8, !PT ;  /* 0x0000001f052a7812 */ /* 0x000fc800078ef826 */
[C---:B------:R-:W-:Y:S02]  /*0620*/  LOP3.LUT R45, R42.reuse, 0x20, RZ, 0xfc, !PT ;  /* 0x000000202a2d7812 */ /* 0x040fe400078efcff */
[C---:B------:R-:W-:Y:S02]  /*0630*/  LOP3.LUT R46, R42.reuse, 0x40, RZ, 0xfc, !PT ;  /* 0x000000402a2e7812 */ /* 0x040fe400078efcff */
[C---:B------:R-:W-:Y:S02]  /*0640*/  LOP3.LUT R47, R42.reuse, 0x60, RZ, 0xfc, !PT ;  /* 0x000000602a2f7812 */ /* 0x040fe400078efcff */
[C---:B------:R-:W-:Y:S02]  /*0650*/  LOP3.LUT R48, R42.reuse, 0x80, RZ, 0xfc, !PT ;  /* 0x000000802a307812 */ /* 0x040fe400078efcff */
[C---:B------:R-:W-:Y:S02]  /*0660*/  LOP3.LUT R49, R42.reuse, 0xa0, RZ, 0xfc, !PT ;  /* 0x000000a02a317812 */ /* 0x040fe400078efcff */
[----:B------:R-:W-:-:S02]  /*0670*/  LOP3.LUT R50, R42, 0xc0, RZ, 0xfc, !PT ;  /* 0x000000c02a327812 */ /* 0x000fc400078efcff */
[----:B------:R-:W-:-:S07]  /*0680*/  LOP3.LUT R51, R42, 0xe0, RZ, 0xfc, !PT ;  /* 0x000000e02a337812 */ /* 0x000fce00078efcff */
.L_x_15371:
[----:B0-----:R-:W0:Y:S01]  /*0690*/  LDCU UR4, c[0x0][0x388] ;  /* 0x00007100ff0477ac */ /* 0x001e220008000800 */
[----:B------:R-:W-:Y:S02]  /*06a0*/  IADD3 R52, PT, PT, R43, -0x1, RZ ;  /* 0xffffffff2b347810 */ /* 0x000fe40007ffe0ff */
[----:B------:R-:W-:Y:S02]  /*06b0*/  SHF.L.U32 R8, R42, 0x1, RZ ;  /* 0x000000012a087819 */ /* 0x000fe400000006ff */
[----:B------:R-:W-:Y:S02]  /*06c0*/  SHF.L.U32 R18, R52, 0x8, RZ ;  /* 0x0000000834127819 */ /* 0x000fe400000006ff */
[C---:B------:R-:W-:Y:S02]  /*06d0*/  IADD3 R4, P0, PT, R8.reuse, R37, RZ ;  /* 0x0000002508047210 */ /* 0x040fe40007f1e0ff */
[----:B------:R-:W-:Y:S02]  /*06e0*/  IADD3 R6, P2, PT, R8, R35, RZ ;  /* 0x0000002308067210 */ /* 0x000fe40007f5e0ff */
[----:B------:R-:W-:-:S02]  /*06f0*/  IADD3.X R5, PT, PT, RZ, R36, RZ, P0, !PT ;  /* 0x00000024ff057210 */ /* 0x000fc400007fe4ff */
[----:B------:R-:W-:Y:S02]  /*0700*/  IADD3 R8, P3, PT, R8, R33, RZ ;  /* 0x0000002108087210 */ /* 0x000fe40007f7e0ff */
[----:B------:R-:W-:Y:S02]  /*0710*/  PRMT R11, RZ, 0x7610, R11 ;  /* 0x00007610ff0b7816 */ /* 0x000fe4000000000b */
[----:B------:R-:W-:Y:S02]  /*0720*/  PRMT R0, RZ, 0x7610, R0 ;  /* 0x00007610ff007816 */ /* 0x000fe40000000000 */
[----:B0-----:R-:W-:Y:S02]  /*0730*/  IADD3 R53, PT, PT, -R18, UR4, RZ ;  /* 0x0000000412357c10 */ /* 0x001fe4000fffe1ff */
[----:B------:R-:W-:Y:S02]  /*0740*/  IADD3.X R7, PT, PT, RZ, R34, RZ, P2, !PT ;  /* 0x00000022ff077210 */ /* 0x000fe400017fe4ff */
[-C--:B------:R-:W-:Y:S01]  /*0750*/  ISETP.GE.AND P6, PT, R42, R53.reuse, PT ;  /* 0x000000352a00720c */ /* 0x080fe20003fc6270 */
[----:B------:R-:W-:Y:S01]  /*0760*/  BAR.SYNC.DEFER_BLOCKING 0x0 ;  /* 0x0000000000007b1d */ /* 0x000fe20000010000 */
[----:B------:R-:W-:-:S02]  /*0770*/  ISETP.GE.AND P0, PT, R45, R53, PT ;  /* 0x000000352d00720c */ /* 0x000fc40003f06270 */
[-C--:B------:R-:W-:Y:S02]  /*0780*/  ISETP.GE.AND P1, PT, R46, R53.reuse, PT ;  /* 0x000000352e00720c */ /* 0x080fe40003f26270 */
[----:B------:R-:W-:Y:S02]  /*0790*/  IADD3.X R9, PT, PT, RZ, R32, RZ, P3, !PT ;  /* 0x00000020ff097210 */ /* 0x000fe40001ffe4ff */
[-C--:B------:R-:W-:Y:S02]  /*07a0*/  ISETP.GE.AND P2, PT, R47, R53.reuse, PT ;  /* 0x000000352f00720c */ /* 0x080fe40003f46270 */
[-C--:B------:R-:W-:Y:S02]  /*07b0*/  ISETP.GE.AND P3, PT, R48, R53.reuse, PT ;  /* 0x000000353000720c */ /* 0x080fe40003f66270 */
[-C--:B------:R-:W-:Y:S02]  /*07c0*/  ISETP.GE.AND P4, PT, R49, R53.reuse, PT ;  /* 0x000000353100720c */ /* 0x080fe40003f86270 */
[----:B------:R-:W-:-:S02]  /*07d0*/  ISETP.GE.AND P5, PT, R50, R53, PT ;  /* 0x000000353200720c */ /* 0x000fc40003fa6270 */
[----:B------:R-:W-:Y:S02]  /*07e0*/  PRMT R13, RZ, 0x7610, R13 ;  /* 0x00007610ff0d7816 */ /* 0x000fe4000000000d */
[----:B------:R-:W-:Y:S02]  /*07f0*/  PRMT R15, RZ, 0x7610, R15 ;  /* 0x00007610ff0f7816 */ /* 0x000fe4000000000f */
[----:B------:R-:W-:Y:S02]  /*0800*/  PRMT R2, RZ, 0x7610, R2 ;  /* 0x00007610ff027816 */ /* 0x000fe40000000002 */
[----:B------:R-:W-:Y:S01]  /*0810*/  PRMT R17, RZ, 0x7610, R17 ;  /* 0x00007610ff117816 */ /* 0x000fe20000000011 */
[----:B------:R-:W2:Y:S01]  /*0820*/  @!P6 LDG.E.U16 R11, desc[UR16][R4.64] ;  /* 0x00000010040be981 */ /* 0x000ea2000c1e1500 */
[----:B------:R-:W-:-:S03]  /*0830*/  ISETP.GE.AND P6, PT, R51, R53, PT ;  /* 0x000000353300720c */ /* 0x000fc60003fc6270 */
[----:B---3--:R-:W3:Y:S01]  /*0840*/  @!P0 LDG.E.U16 R0, desc[UR16][R4.64+0x40] ;  /* 0x0000401004008981 */ /* 0x008ee2000c1e1500 */
[----:B------:R-:W-:Y:S02]  /*0850*/  PRMT R10, RZ, 0x7610, R10 ;  /* 0x00007610ff0a7816 */ /* 0x000fe4000000000a */
[----:B------:R-:W-:Y:S01]  /*0860*/  PRMT R25, RZ, 0x7610, R25 ;  /* 0x00007610ff197816 */ /* 0x000fe20000000019 */
[----:B------:R-:W4:Y:S01]  /*0870*/  @!P1 LDG.E.U16 R13, desc[UR16][R4.64+0x80] ;  /* 0x00008010040d9981 */ /* 0x000f22000c1e1500 */
[----:B------:R-:W0:Y:S01]  /*0880*/  S2R R57, SR_LANEID ;  /* 0x0000000000397919 */ /* 0x000e220000000000 */
[----:B------:R-:W1:Y:S01]  /*0890*/  S2UR UR6, SR_CgaCtaId ;  /* 0x00000000000679c3 */ /* 0x000e620000008800 */
[----:B------:R-:W-:Y:S01]  /*08a0*/  UMOV UR4, 0x400 ;  /* 0x0000040000047882 */ /* 0x000fe20000000000 */
[----:B------:R-:W-:Y:S01]  /*08b0*/  P2R R64, PR, RZ, 0x1 ;  /* 0x00000001ff407803 */ /* 0x000fe20000000000 */
[----:B------:R-:W4:Y:S04]  /*08c0*/  @!P2 LDG.E.U16 R15, desc[UR16][R4.64+0xc0] ;  /* 0x0000c010040fa981 */ /* 0x000f28000c1e1500 */
[----:B------:R-:W4:Y:S04]  /*08d0*/  @!P3 LDG.E.U16 R2, desc[UR16][R4.64+0x100] ;  /* 0x000100100402b981 */ /* 0x000f28000c1e1500 */
[----:B------:R-:W4:Y:S04]  /*08e0*/  @!P4 LDG.E.U16 R17, desc[UR16][R4.64+0x140] ;  /* 0x000140100411c981 */ /* 0x000f28000c1e1500 */
[----:B------:R-:W4:Y:S04]  /*08f0*/  @!P5 LDG.E.U16 R10, desc[UR16][R4.64+0x180] ;  /* 0x00018010040ad981 */ /* 0x000f28000c1e1500 */
[----:B------:R0:W4:Y:S01]  /*0900*/  @!P6 LDG.E.U16 R25, desc[UR16][R4.64+0x1c0] ;  /* 0x0001c0100419e981 */ /* 0x000122000c1e1500 */
[----:B-1----:R-:W-:Y:S01]  /*0910*/  ULEA UR6, UR6, UR4, 0x18 ;  /* 0x0000000406067291 */ /* 0x002fe2000f8ec0ff */
[C---:B0-----:R-:W-:Y:S01]  /*0920*/  IADD3 R12, PT, PT, R57.reuse, 0x20, RZ ;  /* 0x00000020390c7810 */ /* 0x041fe20007ffe0ff */
[----:B------:R-:W0:Y:S01]  /*0930*/  LDCU UR4, c[0x0][0x38c] ;  /* 0x00007180ff0477ac */ /* 0x000e220008000800 */
[----:B------:R-:W-:-:S02]  /*0940*/  IADD3 R14, PT, PT, R57, 0x40, RZ ;  /* 0x00000040390e7810 */ /* 0x000fc40007ffe0ff */
[CC--:B------:R-:W-:Y:S02]  /*0950*/  LEA.HI.SX32 R54, R57.reuse, R57.reuse, 0x1b ;  /* 0x0000003939367211 */ /* 0x0c0fe400078fdaff */
[-C--:B------:R-:W-:Y:S02]  /*0960*/  LEA.HI.SX32 R12, R12, R57.reuse, 0x1b ;  /* 0x000000390c0c7211 */ /* 0x080fe400078fdaff */
[----:B------:R-:W-:Y:S02]  /*0970*/  LEA.HI.SX32 R14, R14, R57, 0x1b ;  /* 0x000000390e0e7211 */ /* 0x000fe400078fdaff */
[----:B------:R-:W-:Y:S02]  /*0980*/  LEA R54, R54, UR6, 0x1 ;  /* 0x0000000636367c11 */ /* 0x000fe4000f8e08ff */
[----:B------:R-:W-:Y:S02]  /*0990*/  LEA R55, R12, UR6, 0x1 ;  /* 0x000000060c377c11 */ /* 0x000fe4000f8e08ff */
[----:B------:R-:W-:-:S02]  /*09a0*/  IADD3 R4, PT, PT, R57, 0x60, RZ ;  /* 0x0000006039047810 */ /* 0x000fc40007ffe0ff */
[----:B------:R-:W-:Y:S02]  /*09b0*/  LEA R56, R14, UR6, 0x1 ;  /* 0x000000060e387c11 */ /* 0x000fe4000f8e08ff */
        /* <DEDUP_REMOVED lines=8> */
[----:B------:R-:W-:Y:S02]  /*0a40*/  LEA.HI.SX32 R24, R24, R57, 0x1b ;  /* 0x0000003918187211 */ /* 0x000fe400078fdaff */
[----:B------:R-:W-:Y:S02]  /*0a50*/  LEA R58, R4, UR6, 0x1 ;  /* 0x00000006043a7c11 */ /* 0x000fe4000f8e08ff */
[----:B------:R-:W-:-:S02]  /*0a60*/  LEA R59, R12, UR6, 0x1 ;  /* 0x000000060c3b7c11 */ /* 0x000fc4000f8e08ff */
[----:B------:R-:W-:Y:S02]  /*0a70*/  LEA R60, R14, UR6, 0x1 ;  /* 0x000000060e3c7c11 */ /* 0x000fe4000f8e08ff */
[----:B------:R-:W-:Y:S02]  /*0a80*/  LEA R61, R16, UR6, 0x1 ;  /* 0x00000006103d7c11 */ /* 0x000fe4000f8e08ff */
[----:B------:R-:W-:Y:S02]  /*0a90*/  LEA R62, R24, UR6, 0x1 ;  /* 0x00000006183e7c11 */ /* 0x000fe4000f8e08ff */
[----:B------:R-:W-:Y:S02]  /*0aa0*/  ISETP.GE.AND P0, PT, R42, R53, PT ;  /* 0x000000352a00720c */ /* 0x000fe40003f06270 */
[----:B------:R-:W-:Y:S02]  /*0ab0*/  PRMT R5, RZ, 0x7610, R5 ;  /* 0x00007610ff057816 */ /* 0x000fe40000000005 */
[----:B------:R-:W-:-:S02]  /*0ac0*/  PRMT R4, RZ, 0x7610, R4 ;  /* 0x00007610ff047816 */ /* 0x000fc40000000004 */
[----:B------:R-:W-:Y:S01]  /*0ad0*/  PRMT R12, RZ, 0x7610, R12 ;  /* 0x00007610ff0c7816 */ /* 0x000fe2000000000c */
[----:B--2---:R-:W-:Y:S04]  /*0ae0*/  STS.U16 [R54], R11 ;  /* 0x0000000b36007388 */ /* 0x004fe80000000400 */
[----:B---3--:R1:W-:Y:S04]  /*0af0*/  STS.U16 [R55+0x40], R0 ;  /* 0x0000400037007388 */ /* 0x0083e80000000400 */
[----:B----4-:R2:W-:Y:S01]  /*0b00*/  STS.U16 [R56+0x80], R13 ;  /* 0x0000800d38007388 */ /* 0x0105e20000000400 */
[----:B-1----:R-:W-:-:S04]  /*0b10*/  SHF.L.U32 R0, R57, 0x3, RZ ;  /* 0x0000000339007819 */ /* 0x002fc800000006ff */
[----:B------:R-:W-:Y:S01]  /*0b20*/  LEA.HI.SX32 R63, R0, R0, 0x1b ;  /* 0x00000000003f7211 */ /* 0x000fe200078fdaff */
[----:B------:R1:W-:Y:S03]  /*0b30*/  STS.U16 [R58+0xc0], R15 ;  /* 0x0000c00f3a007388 */ /* 0x0003e60000000400 */
[----:B------:R-:W-:Y:S01]  /*0b40*/  LEA R63, R63, UR6, 0x1 ;  /* 0x000000063f3f7c11 */ /* 0x000fe2000f8e08ff */
[----:B------:R-:W-:Y:S04]  /*0b50*/  STS.U16 [R59+0x100], R2 ;  /* 0x000100023b007388 */ /* 0x000fe80000000400 */
[----:B------:R3:W-:Y:S04]  /*0b60*/  STS.U16 [R60+0x140], R17 ;  /* 0x000140113c007388 */ /* 0x0007e80000000400 */
        /* <DEDUP_REMOVED lines=12> */
[----:B------:R-:W-:-:S02]  /*0c30*/  PRMT R11, RZ, 0x7610, R11 ;  /* 0x00007610ff0b7816 */ /* 0x000fc4000000000b */
[----:B--2---:R-:W-:Y:S02]  /*0c40*/  PRMT R13, RZ, 0x7610, R13 ;  /* 0x00007610ff0d7816 */ /* 0x004fe4000000000d */
[----:B-1----:R-:W-:Y:S02]  /*0c50*/  PRMT R15, RZ, 0x7610, R15 ;  /* 0x00007610ff0f7816 */ /* 0x002fe4000000000f */
[----:B------:R-:W-:Y:S02]  /*0c60*/  PRMT R0, RZ, 0x7610, R0 ;  /* 0x00007610ff007816 */ /* 0x000fe40000000000 */
[----:B---3--:R-:W-:Y:S01]  /*0c70*/  PRMT R17, RZ, 0x7610, R17 ;  /* 0x00007610ff117816 */ /* 0x008fe20000000011 */
[----:B------:R-:W2:Y:S01]  /*0c80*/  @!P0 LDG.E.U16 R5, desc[UR16][R6.64] ;  /* 0x0000001006058981 */ /* 0x000ea2000c1e1500 */
[----:B------:R-:W-:-:S03]  /*0c90*/  ISETP.NE.AND P0, PT, R64, RZ, PT ;  /* 0x000000ff4000720c */ /* 0x000fc60003f05270 */
[----:B------:R-:W3:Y:S04]  /*0ca0*/  @!P1 LDG.E.U16 R11, desc[UR16][R6.64+0x80] ;  /* 0x00008010060b9981 */ /* 0x000ee8000c1e1500 */
[----:B------:R-:W3:Y:S04]  /*0cb0*/  @!P2 LDG.E.U16 R13, desc[UR16][R6.64+0xc0] ;  /* 0x0000c010060da981 */ /* 0x000ee8000c1e1500 */
[----:B------:R-:W3:Y:S04]  /*0cc0*/  @!P3 LDG.E.U16 R12, desc[UR16][R6.64+0x100] ;  /* 0x00010010060cb981 */ /* 0x000ee8000c1e1500 */
[----:B------:R-:W3:Y:S04]  /*0cd0*/  @!P0 LDG.E.U16 R4, desc[UR16][R6.64+0x40] ;  /* 0x0000401006048981 */ /* 0x000ee8000c1e1500 */
[----:B------:R-:W3:Y:S04]  /*0ce0*/  @!P4 LDG.E.U16 R15, desc[UR16][R6.64+0x140] ;  /* 0x00014010060fc981 */ /* 0x000ee8000c1e1500 */
[----:B------:R-:W3:Y:S04]  /*0cf0*/  @!P5 LDG.E.U16 R0, desc[UR16][R6.64+0x180] ;  /* 0x000180100600d981 */ /* 0x000ee8000c1e1500 */
[----:B------:R-:W3:Y:S01]  /*0d00*/  @!P6 LDG.E.U16 R17, desc[UR16][R6.64+0x1c0] ;  /* 0x0001c0100611e981 */ /* 0x000ee2000c1e1500 */
[----:B------:R-:W-:-:S02]  /*0d10*/  P2R R14, PR, RZ, 0x1 ;  /* 0x00000001ff0e7803 */ /* 0x000fc40000000000 */
[----:B------:R-:W-:Y:S02]  /*0d20*/  ISETP.GE.AND P0, PT, R42, R53, PT ;  /* 0x000000352a00720c */ /* 0x000fe40003f06270 */
[----:B----4-:R-:W-:Y:S02]  /*0d30*/  PRMT R25, RZ, 0x7610, R25 ;  /* 0x00007610ff197816 */ /* 0x010fe40000000019 */
[----:B------:R-:W-:Y:S02]  /*0d40*/  PRMT R16, RZ, 0x7610, R16 ;  /* 0x00007610ff107816 */ /* 0x000fe40000000010 */
[----:B------:R-:W-:Y:S01]  /*0d50*/  PRMT R24, RZ, 0x7610, R24 ;  /* 0x00007610ff187816 */ /* 0x000fe20000000018 */
[----:B--2---:R-:W-:Y:S04]  /*0d60*/  STS.U16 [R54], R5 ;  /* 0x0000000536007388 */ /* 0x004fe80000000400 */
[----:B---3--:R-:W-:Y:S04]  /*0d70*/  STS.U16 [R55+0x40], R4 ;  /* 0x0000400437007388 */ /* 0x008fe80000000400 */
        /* <DEDUP_REMOVED lines=16> */
[----:B-1----:R-:W-:-:S02]  /*0e80*/  PRMT R13, RZ, 0x7610, R13 ;  /* 0x00007610ff0d7816 */ /* 0x002fc4000000000d */
[----:B--2---:R-:W-:Y:S02]  /*0e90*/  PRMT R15, RZ, 0x7610, R15 ;  /* 0x00007610ff0f7816 */ /* 0x004fe4000000000f */
[----:B---3--:R-:W-:Y:S02]  /*0ea0*/  PRMT R17, RZ, 0x7610, R17 ;  /* 0x00007610ff117816 */ /* 0x008fe40000000011 */
[----:B------:R-:W-:Y:S01]  /*0eb0*/  PRMT R5, RZ, 0x7610, R5 ;  /* 0x00007610ff057816 */ /* 0x000fe20000000005 */
[----:B------:R-:W2:Y:S01]  /*0ec0*/  @!P0 LDG.E.U16 R25, desc[UR16][R8.64] ;  /* 0x0000001008198981 */ /* 0x000ea2000c1e1500 */
[----:B------:R-:W-:Y:S02]  /*0ed0*/  ISETP.NE.AND P0, PT, R14, RZ, PT ;  /* 0x000000ff0e00720c */ /* 0x000fe40003f05270 */
[----:B------:R-:W-:Y:S01]  /*0ee0*/  PRMT R14, RZ, 0x7610, R14 ;  /* 0x00007610ff0e7816 */ /* 0x000fe2000000000e */
[----:B------:R-:W3:Y:S04]  /*0ef0*/  @!P1 LDG.E.U16 R13, desc[UR16][R8.64+0x80] ;  /* 0x00008010080d9981 */ /* 0x000ee8000c1e1500 */
[----:B------:R-:W4:Y:S04]  /*0f00*/  @!P2 LDG.E.U16 R15, desc[UR16][R8.64+0xc0] ;  /* 0x0000c010080fa981 */ /* 0x000f28000c1e1500 */
[----:B------:R-:W4:Y:S04]  /*0f10*/  @!P3 LDG.E.U16 R16, desc[UR16][R8.64+0x100] ;  /* 0x000100100810b981 */ /* 0x000f28000c1e1500 */
[----:B------:R-:W3:Y:S04]  /*0f20*/  @!P0 LDG.E.U16 R14, desc[UR16][R8.64+0x40] ;  /* 0x00004010080e8981 */ /* 0x000ee8000c1e1500 */
[----:B------:R-:W4:Y:S04]  /*0f30*/  @!P4 LDG.E.U16 R17, desc[UR16][R8.64+0x140] ;  /* 0x000140100811c981 */ /* 0x000f28000c1e1500 */
[----:B------:R-:W4:Y:S04]  /*0f40*/  @!P5 LDG.E.U16 R24, desc[UR16][R8.64+0x180] ;  /* 0x000180100818d981 */ /* 0x000f28000c1e1500 */
[----:B------:R-:W4:Y:S01]  /*0f50*/  @!P6 LDG.E.U16 R5, desc[UR16][R8.64+0x1c0] ;  /* 0x0001c0100805e981 */ /* 0x000f22000c1e1500 */
[----:B0-----:R-:W-:-:S02]  /*0f60*/  HADD2.F32 R72, -RZ, R72.H0_H0 ;  /* 0x20000048ff487230 */ /* 0x001fc40000004100 */
[----:B------:R-:W-:Y:S02]  /*0f70*/  HADD2.F32 R73, -RZ, R73.H0_H0 ;  /* 0x20000049ff497230 */ /* 0x000fe40000004100 */
[----:B------:R-:W-:Y:S02]  /*0f80*/  HADD2.F32 R74, -RZ, R74.H0_H0 ;  /* 0x2000004aff4a7230 */ /* 0x000fe40000004100 */
[----:B------:R-:W-:Y:S02]  /*0f90*/  HADD2.F32 R75, -RZ, R75.H0_H0 ;  /* 0x2000004bff4b7230 */ /* 0x000fe40000004100 */
[----:B------:R-:W-:Y:S02]  /*0fa0*/  HADD2.F32 R76, -RZ, R76.H0_H0 ;  /* 0x2000004cff4c7230 */ /* 0x000fe40000004100 */
[----:B------:R-:W-:Y:S01]  /*0fb0*/  HADD2.F32 R77, -RZ, R77.H0_H0 ;  /* 0x2000004dff4d7230 */ /* 0x000fe20000004100 */
[----:B------:R-:W-:Y:S01]  /*0fc0*/  UISETP.GE.AND UP0, UPT, UR4, 0x1, UPT ;  /* 0x000000010400788c */ /* 0x000fe2000bf06270 */
[----:B------:R-:W-:-:S02]  /*0fd0*/  HADD2.F32 R78, -RZ, R78.H0_H0 ;  /* 0x2000004eff4e7230 */ /* 0x000fc40000004100 */
[----:B------:R-:W-:Y:S01]  /*0fe0*/  HADD2.F32 R79, -RZ, R79.H0_H0 ;  /* 0x2000004fff4f7230 */ /* 0x000fe20000004100 */
[----:B------:R-:W-:Y:S02]  /*0ff0*/  CS2R R68, SRZ ;  /* 0x0000000000447805 */ /* 0x000fe4000001ff00 */
[----:B------:R-:W-:Y:S02]  /*1000*/  CS2R R66, SRZ ;  /* 0x0000000000427805 */ /* 0x000fe4000001ff00 */
[----:B------:R-:W-:Y:S01]  /*1010*/  CS2R R64, SRZ ;  /* 0x0000000000407805 */ /* 0x000fe2000001ff00 */
[----:B--2---:R-:W-:Y:S04]  /*1020*/  STS.U16 [R54], R25 ;  /* 0x0000001936007388 */ /* 0x004fe80000000400 */
[----:B---3--:R-:W-:Y:S04]  /*1030*/  STS.U16 [R55+0x40], R14 ;  /* 0x0000400e37007388 */ /* 0x008fe80000000400 */
[----:B------:R-:W-:Y:S04]  /*1040*/  STS.U16 [R56+0x80], R13 ;  /* 0x0000800d38007388 */ /* 0x000fe80000000400 */
[----:B----4-:R-:W-:Y:S04]  /*1050*/  STS.U16 [R58+0xc0], R15 ;  /* 0x0000c00f3a007388 */ /* 0x010fe80000000400 */
        /* <DEDUP_REMOVED lines=12> */
[----:B------:R-:W4:Y:S01]  /*1120*/  LDS.U16 R17, [R63+0xe] ;  /* 0x00000e003f117984 */ /* 0x000f220000000400 */
[----:B0-----:R-:W-:-:S02]  /*1130*/  HADD2.F32 R24, -RZ, R71.H0_H0 ;  /* 0x20000047ff187230 */ /* 0x001fc40000004100 */
        /* <DEDUP_REMOVED lines=8> */
[----:B------:R-:W-:Y:S02]  /*11c0*/  HADD2.F32 R15, -RZ, R15.H0_H0 ;  /* 0x2000000fff0f7230 */ /* 0x000fe40000004100 */
[----:B------:R-:W-:Y:S02]  /*11d0*/  HADD2.F32 R93, -RZ, R16.H0_H0 ;  /* 0x20000010ff5d7230 */ /* 0x000fe40000004100 */
[----:B------:R-:W-:-:S04]  /*11e0*/  FFMA.FTZ R16, R13, R76, R80 ;  /* 0x0000004c0d107223 */ /* 0x000fc80000010050 */
[----:B------:R-:W-:Y:S01]  /*11f0*/  FFMA.FTZ R16, R15, R77, R16 ;  /* 0x0000004d0f107223 */ /* 0x000fe20000010010 */
[----:B------:R-:W-:-:S03]  /*1200*/  HADD2.F32 R17, -RZ, R17.H0_H0 ;  /* 0x20000011ff117230 */ /* 0x000fc60000004100 */
[----:B------:R-:W-:Y:S01]  /*1210*/  FFMA.FTZ R16, R93, R78, R16 ;  /* 0x0000004e5d107223 */ /* 0x000fe20000010010 */
[----:B------:R-:W-:Y:S01]  /*1220*/  CS2R R70, SRZ ;  /* 0x0000000000467805 */ /* 0x000fe2000001ff00 */
[-C--:B-----5:R-:W-:Y:S01]  /*1230*/  FMUL.FTZ R80, R24, R30.reuse ;  /* 0x0000001e18507220 */ /* 0x0a0fe20000410000 */
        /* <DEDUP_REMOVED lines=14> */
[----:B------:R-:W-:Y:S01]  /*1320*/  HADD2.F32 R2, -RZ, R2.H0_H0 ;  /* 0x20000002ff027230 */ /* 0x000fe20000004100 */
[C---:B------:R-:W-:Y:S01]  /*1330*/  ISETP.NE.AND P0, PT, R43.reuse, 0x1, PT ;  /* 0x000000012b00780c */ /* 0x040fe20003f05270 */
[----:B------:R-:W-:Y:S01]  /*1340*/  HADD2.F32 R6, -RZ, R6.H0_H0 ;  /* 0x20000006ff067230 */ /* 0x000fe20000004100 */
[----:B------:R-:W-:Y:S01]  /*1350*/  SHF.L.U32 R103, R43, 0x8, RZ ;  /* 0x000000082b677819 */ /* 0x000fe200000006ff */
[----:B------:R-:W-:Y:S02]  /*1360*/  HADD2.F32 R4, -RZ, R4.H0_H0 ;  /* 0x20000004ff047230 */ /* 0x000fe40000004100 */
[----:B------:R-:W-:Y:S01]  /*1370*/  FADD.FTZ R96, R2, R31 ;  /* 0x0000001f02607221 */ /* 0x000fe20000010000 */
[----:B------:R-:W-:Y:S01]  /*1380*/  HADD2.F32 R100, -RZ, R7.H0_H0 ;  /* 0x20000007ff647230 */ /* 0x000fe20000004100 */
[----:B------:R-:W1:Y:S01]  /*1390*/  LDC.64 R128, c[0x0][0x3c0] ;  /* 0x0000f000ff807b82 */ /* 0x000e620000000a00 */
[----:B------:R-:W-:-:S02]  /*13a0*/  HADD2.F32 R10, -RZ, R10.H0_H0 ;  /* 0x2000000aff0a7230 */ /* 0x000fc40000004100 */
[--C-:B------:R-:W-:Y:S01]  /*13b0*/  FADD.FTZ R98, R6, R31.reuse ;  /* 0x0000001f06627221 */ /* 0x100fe20000010000 */
[----:B------:R-:W-:Y:S02]  /*13c0*/  HADD2.F32 R102, -RZ, R11.H0_H0 ;  /* 0x2000000bff667230 */ /* 0x000fe40000004100 */
[--C-:B------:R-:W-:Y:S01]  /*13d0*/  FADD.FTZ R97, R4, R31.reuse ;  /* 0x0000001f04617221 */ /* 0x100fe20000010000 */
[----:B------:R-:W-:Y:S02]  /*13e0*/  HADD2.F32 R12, -RZ, R12.H0_H0 ;  /* 0x2000000cff0c7230 */ /* 0x000fe40000004100 */
[--C-:B------:R-:W-:Y:S01]  /*13f0*/  FADD.FTZ R100, R100, R31.reuse ;  /* 0x0000001f64647221 */ /* 0x100fe20000010000 */
[----:B------:R-:W-:Y:S01]  /*1400*/  HADD2.F32 R104, -RZ, R0.H0_H0 ;  /* 0x20000000ff687230 */ /* 0x000fe20000004100 */
[----:B------:R-:W2:Y:S01]  /*1410*/  LDC.64 R16, c[0x0][0x440] ;  /* 0x00011000ff107b82 */ /* 0x000ea20000000a00 */
[--C-:B------:R-:W-:Y:S01]  /*1420*/  FADD.FTZ R99, R10, R31.reuse ;  /* 0x0000001f0a637221 */ /* 0x100fe20000010000 */
[--C-:B------:R-:W-:Y:S01]  /*1430*/  FADD.FTZ R102, R102, R31.reuse ;  /* 0x0000001f66667221 */ /* 0x100fe20000010000 */
[--C-:B------:R-:W-:Y:S01]  /*1440*/  FADD.FTZ R101, R12, R31.reuse ;  /* 0x0000001f0c657221 */ /* 0x100fe20000010000 */
[----:B------:R-:W-:Y:S01]  /*1450*/  FADD.FTZ R104, R104, R31 ;  /* 0x0000001f68687221 */ /* 0x000fe20000010000 */
[----:B------:R-:W-:-:S02]  /*1460*/  HFMA2 R70, -RZ, RZ, 0, 0 ;  /* 0x00000000ff467431 */ /* 0x000fc400000001ff */
[----:B------:R-:W-:Y:S01]  /*1470*/  FADD.FTZ R0, R24, R24 ;  /* 0x0000001818007221 */ /* 0x000fe20000010000 */
[----:B------:R-:W-:Y:S01]  /*1480*/  FADD.FTZ R88, R8, R8 ;  /* 0x0000000808587221 */ /* 0x000fe20000010000 */
[----:B------:R-:W3:Y:S01]  /*1490*/  LDC.64 R14, c[0x0][0x3a8] ;  /* 0x0000ea00ff0e7b82 */ /* 0x000ee20000000a00 */
[----:B------:R-:W-:Y:S01]  /*14a0*/  FADD.FTZ R89, R9, R9 ;  /* 0x0000000909597221 */ /* 0x000fe20000010000 */
[----:B------:R-:W-:Y:S01]  /*14b0*/  FADD.FTZ R91, R13, R13 ;  /* 0x0000000d0d5b7221 */ /* 0x000fe20000010000 */
[----:B------:R-:W-:Y:S01]  /*14c0*/  FADD.FTZ R93, R93, R93 ;  /* 0x0000005d5d5d7221 */ /* 0x000fe20000010000 */
[----:B------:R-:W-:Y:S01]  /*14d0*/  LOP3.LUT R156, R18, 0x100, RZ, 0xc0, !PT ;  /* 0x00000100129c7812 */ /* 0x000fe200078ec0ff */
[----:B------:R-:W-:Y:S01]  /*14e0*/  FMUL.FTZ R105, R96, R72 ;  /* 0x0000004860697220 */ /* 0x000fe20000410000 */
[----:B------:R-:W-:Y:S01]  /*14f0*/  IADD3 R95, PT, PT, R43, -0x2, RZ ;  /* 0xfffffffe2b5f7810 */ /* 0x000fe20007ffe0ff */
[----:B------:R-:W-:Y:S01]  /*1500*/  FMUL.FTZ R106, R98, R73 ;  /* 0x00000049626a7220 */ /* 0x000fe20000410000 */
[----:B------:R-:W-:Y:S01]  /*1510*/  ISETP.EQ.AND P0, PT, R38, RZ, P0 ;  /* 0x000000ff2600720c */ /* 0x000fe20000702270 */
[----:B------:R-:W-:Y:S01]  /*1520*/  FMUL.FTZ R107, R97, R74 ;  /* 0x0000004a616b7220 */ /* 0x000fe20000410000 */
[----:B------:R-:W-:Y:S01]  /*1530*/  LOP3.LUT R103, R103, 0x100, RZ, 0xc0, !PT ;  /* 0x0000010067677812 */ /* 0x000fe200078ec0ff */
[----:B------:R-:W-:Y:S01]  /*1540*/  FMUL.FTZ R108, R100, R75 ;  /* 0x0000004b646c7220 */ /* 0x000fe20000410000 */
[----:B------:R-:W-:Y:S01]  /*1550*/  FMUL.FTZ R109, R99, R76 ;  /* 0x0000004c636d7220 */ /* 0x000fe20000410000 */
[----:B------:R-:W-:Y:S01]  /*1560*/  FMUL.FTZ R110, R102, R77 ;  /* 0x0000004d666e7220 */ /* 0x000fe20000410000 */
[----:B------:R-:W-:Y:S01]  /*1570*/  FMUL.FTZ R111, R101, R78 ;  /* 0x0000004e656f7220 */ /* 0x000fe20000410000 */
[----:B------:R-:W-:Y:S01]  /*1580*/  FMUL.FTZ R112, R104, R79 ;  /* 0x0000004f68707220 */ /* 0x000fe20000410000 */
[----:B------:R-:W4:Y:S01]  /*1590*/  LDCU UR8, c[0x0][0x394] ;  /* 0x00007280ff0877ac */ /* 0x000f220008000800 */
[----:B------:R-:W0:Y:S01]  /*15a0*/  LDCU UR9, c[0x0][0x38c] ;  /* 0x00007180ff0977ac */ /* 0x000e220008000800 */
[----:B------:R-:W-:-:S05]  /*15b0*/  UMOV UR4, URZ ;  /* 0x000000ff00047c82 */ /* 0x000fca0008000000 */
.L_x_15370:
[----:B------:R-:W-:Y:S02]  /*15c0*/  MOV R4, R20 ;  /* 0x0000001400047202 */ /* 0x000fe40000000f00 */
[----:B------:R-:W-:-:S03]  /*15d0*/  MOV R5, R39 ;  /* 0x0000002700057202 */ /* 0x000fc60000000f00 */
[----:B---3--:R-:W-:-:S04]  /*15e0*/  IMAD.WIDE.U32 R4, R14, UR4, R4 ;  /* 0x000000040e047c25 */ /* 0x008fc8000f8e0004 */
[----:B------:R-:W-:Y:S01]  /*15f0*/  IMAD R2, R15, UR4, R5 ;  /* 0x000000040f027c24 */ /* 0x000fe2000f8e0205 */
[----:B--2---:R-:W-:-:S04]  /*1600*/  LEA R12, P1, R4, R16, 0x3 ;  /* 0x00000010040c7211 */ /* 0x004fc800078218ff */
[----:B------:R-:W-:-:S06]  /*1610*/  LEA.HI.X R13, R4, R17, R2, 0x3, P1 ;  /* 0x00000011040d7211 */ /* 0x000fcc00008f1c02 */
[----:B------:R-:W2:Y:S01]  /*1620*/  LDG.E.64 R12, desc[UR16][R12.64] ;  /* 0x000000100c0c7981 */ /* 0x000ea2000c1e1b00 */
[----:B-1----:R-:W-:-:S04]  /*1630*/  IMAD.WIDE.U32 R4, R128, UR4, RZ ;  /* 0x0000000480047c25 */ /* 0x002fc8000f8e00ff */
[----:B0-----:R-:W-:Y:S01]  /*1640*/  IMAD.WIDE.U32 R6, R130, UR4, RZ ;  /* 0x0000000482067c25 */ /* 0x001fe2000f8e00ff */
[----:B------:R-:W-:-:S03]  /*1650*/  LEA R8, P1, R4, R26, 0x3 ;  /* 0x0000001a04087211 */ /* 0x000fc600078218ff */
[----:B------:R-:W-:Y:S01]  /*1660*/  IMAD R5, R129, UR4, R5 ;  /* 0x0000000481057c24 */ /* 0x000fe2000f8e0205 */
[----:B------:R-:W-:Y:S01]  /*1670*/  LEA R10, P2, R6, R28, 0x3 ;  /* 0x0000001c060a7211 */ /* 0x000fe200078418ff */
[----:B------:R-:W-:-:S03]  /*1680*/  IMAD R2, R131, UR4, R7 ;  /* 0x0000000483027c24 */ /* 0x000fc6000f8e0207 */
[----:B------:R-:W-:Y:S02]  /*1690*/  LEA.HI.X R9, R4, R27, R5, 0x3, P1 ;  /* 0x0000001b04097211 */ /* 0x000fe400008f1c05 */
[----:B------:R-:W-:-:S03]  /*16a0*/  LEA.HI.X R11, R6, R29, R2, 0x3, P2 ;  /* 0x0000001d060b7211 */ /* 0x000fc600010f1c02 */
        /* <DEDUP_REMOVED lines=9> */
[----:B------:R-:W-:Y:S01]  /*1740*/  FMUL.FTZ R25, R12, 1.4426950216293334961 ;  /* 0x3fb8aa3b0c197820 */ /* 0x000fe20000410000 */
[-C--:B0-----:R-:W-:Y:S01]  /*1750*/  FMUL.FTZ R9, R97, R13.reuse ;  /* 0x0000000d61097220 */ /* 0x081fe20000410000 */
[----:B------:R-:W-:Y:S01]  /*1760*/  FMUL.FTZ R113, R98, R13 ;  /* 0x0000000d62717220 */ /* 0x000fe20000410000 */
[----:B------:R-:W-:Y:S01]  /*1770*/  FMUL.RZ R114, R2, 0.15915493667125701904 ;  /* 0x3e22f98302727820 */ /* 0x000fe2000040c000 */
[----:B------:R-:W-:Y:S01]  /*1780*/  FMUL.FTZ R2, R96, R25 ;  /* 0x0000001960027220 */ /* 0x000fe20000410000 */
[----:B-1----:R-:W-:Y:S01]  /*1790*/  FMUL.RZ R11, R9, 0.15915493667125701904 ;  /* 0x3e22f983090b7820 */ /* 0x002fe2000040c000 */
[----:B------:R-:W-:Y:S01]  /*17a0*/  FMUL.FTZ R10, R99, R13 ;  /* 0x0000000d630a7220 */ /* 0x000fe20000410000 */
[----:B------:R-:W-:Y:S01]  /*17b0*/  MUFU.SIN R119, R114 ;  /* 0x0000007200777308 */ /* 0x000fe20000000400 */
[----:B------:R-:W-:Y:S01]  /*17c0*/  FMUL.RZ R118, R113, 0.15915493667125701904 ;  /* 0x3e22f98371767820 */ /* 0x000fe2000040c000 */
[-C--:B------:R-:W-:Y:S01]  /*17d0*/  FMUL.FTZ R8, R98, R25.reuse ;  /* 0x0000001962087220 */ /* 0x080fe20000410000 */
[-C--:B------:R-:W-:Y:S01]  /*17e0*/  FMUL.FTZ R9, R97, R25.reuse ;  /* 0x0000001961097220 */ /* 0x080fe20000410000 */
[----:B------:R-:W-:Y:S01]  /*17f0*/  FMUL.RZ R120, R10, 0.15915493667125701904 ;  /* 0x3e22f9830a787820 */ /* 0x000fe2000040c000 */
[----:B------:R-:W-:-:S03]  /*1800*/  FMUL.FTZ R10, R99, R25 ;  /* 0x00000019630a7220 */ /* 0x000fc60000410000 */
[----:B------:R0:W-:Y:S08]  /*1810*/  MUFU.EX2 R24, R2 ;  /* 0x0000000200187308 */ /* 0x0001f00000000800 */
[----:B------:R1:W-:Y:S01]  /*1820*/  MUFU.COS R123, R114 ;  /* 0x00000072007b7308 */ /* 0x0003e20000000000 */
[----:B0-----:R-:W-:-:S07]  /*1830*/  FMUL.FTZ R2, R100, R13 ;  /* 0x0000000d64027220 */ /* 0x001fce0000410000 */
[----:B------:R-:W-:Y:S01]  /*1840*/  MUFU.SIN R117, R11 ;  /* 0x0000000b00757308 */ /* 0x000fe20000000400 */
[----:B-1----:R-:W-:Y:S01]  /*1850*/  FMUL.RZ R114, R2, 0.15915493667125701904 ;  /* 0x3e22f98302727820 */ /* 0x002fe2000040c000 */
[----:B------:R-:W-:-:S06]  /*1860*/  FMUL.FTZ R2, R100, R25 ;  /* 0x0000001964027220 */ /* 0x000fcc0000410000 */
[----:B------:R0:W-:Y:S08]  /*1870*/  MUFU.COS R121, R11 ;  /* 0x0000000b00797308 */ /* 0x0001f00000000000 */
[----:B------:R-:W-:Y:S01]  /*1880*/  MUFU.SIN R115, R118 ;  /* 0x0000007600737308 */ /* 0x000fe20000000400 */
[----:B0-----:R-:W-:-:S07]  /*1890*/  FMUL.FTZ R11, R101, R13 ;  /* 0x0000000d650b7220 */ /* 0x001fce0000410000 */
[----:B------:R-:W-:Y:S08]  /*18a0*/  MUFU.COS R113, R118 ;  /* 0x0000007600717308 */ /* 0x000ff00000000000 */
[----:B------:R0:W-:Y:S08]  /*18b0*/  MUFU.EX2 R116, R9 ;  /* 0x0000000900747308 */ /* 0x0001f00000000800 */
[----:B------:R1:W-:Y:S01]  /*18c0*/  MUFU.EX2 R118, R2 ;  /* 0x0000000200767308 */ /* 0x0003e20000000800 */
[----:B0-----:R-:W-:-:S04]  /*18d0*/  FMUL.FTZ R9, R102, R13 ;  /* 0x0000000d66097220 */ /* 0x001fc80000410000 */
[----:B------:R-:W-:Y:S01]  /*18e0*/  FMUL.RZ R122, R9, 0.15915493667125701904 ;  /* 0x3e22f983097a7820 */ /* 0x000fe2000040c000 */
[-C--:B------:R-:W-:Y:S02]  /*18f0*/  FMUL.FTZ R9, R102, R25.reuse ;  /* 0x0000001966097220 */ /* 0x080fe40000410000 */
[----:B------:R-:W-:Y:S01]  /*1900*/  MUFU.SIN R133, R120 ;  /* 0x0000007800857308 */ /* 0x000fe20000000400 */
[----:B-1----:R-:W-:-:S07]  /*1910*/  FMUL.FTZ R2, R101, R25 ;  /* 0x0000001965027220 */ /* 0x002fce0000410000 */
[----:B------:R0:W-:Y:S08]  /*1920*/  MUFU.COS R135, R120 ;  /* 0x0000007800877308 */ /* 0x0001f00000000000 */
[----:B------:R-:W1:Y:S01]  /*1930*/  MUFU.EX2 R8, R8 ;  /* 0x0000000800087308 */ /* 0x000e620000000800 */
[----:B0-----:R-:W-:Y:S01]  /*1940*/  FMUL.RZ R120, R11, 0.15915493667125701904 ;  /* 0x3e22f9830b787820 */ /* 0x001fe2000040c000 */
[----:B------:R-:W-:-:S04]  /*1950*/  FMUL.FTZ R11, R104, R13 ;  /* 0x0000000d680b7220 */ /* 0x000fc80000410000 */
[----:B------:R-:W-:Y:S02]  /*1960*/  FMUL.RZ R134, R11, 0.15915493667125701904 ;  /* 0x3e22f9830b867820 */ /* 0x000fe4000040c000 */
[----:B------:R-:W-:Y:S08]  /*1970*/  MUFU.SIN R125, R114 ;  /* 0x00000072007d7308 */ /* 0x000ff00000000400 */
[----:B------:R0:W-:Y:S01]  /*1980*/  MUFU.COS R127, R114 ;  /* 0x00000072007f7308 */ /* 0x0001e20000000000 */
[----:B-1----:R-:W-:-:S07]  /*1990*/  FMUL.FTZ R113, R8, R113 ;  /* 0x0000007108717220 */ /* 0x002fce0000410000 */
[----:B------:R3:W-:Y:S01]  /*19a0*/  MUFU.EX2 R126, R2 ;  /* 0x00000002007e7308 */ /* 0x0007e20000000800 */
[----:B0-----:R-:W-:-:S07]  /*19b0*/  FMUL.FTZ R114, R104, R25 ;  /* 0x0000001968727220 */ /* 0x001fce0000410000 */
[----:B------:R-:W-:Y:S01]  /*19c0*/  MUFU.COS R139, R122 ;  /* 0x0000007a008b7308 */ /* 0x000fe20000000000 */
[----:B---3--:R-:W-:-:S04]  /*19d0*/  FMUL.FTZ R2, R4, R7 ;  /* 0x0000000704027220 */ /* 0x008fc80000410000 */
[----:B------:R-:W-:Y:S01]  /*19e0*/  FFMA.FTZ R11, R5, R6, R2 ;  /* 0x00000006050b7223 */ /* 0x000fe20000010002 */
[----:B------:R-:W-:Y:S02]  /*19f0*/  P2R R2, PR, RZ, 0x8 ;  /* 0x00000008ff027803 */ /* 0x000fe40000000000 */
[----:B------:R0:W-:Y:S01]  /*1a00*/  MUFU.EX2 R124, R9 ;  /* 0x00000009007c7308 */ /* 0x0001e20000000800 */
[-C--:B------:R-:W-:Y:S01]  /*1a10*/  FMUL.FTZ R136, R89, -R11.reuse ;  /* 0x8000000b59887220 */ /* 0x080fe20000410000 */
[-C--:B------:R-:W-:Y:S01]  /*1a20*/  FMUL.FTZ R138, R90, -R11.reuse ;  /* 0x8000000b5a8a7220 */ /* 0x080fe20000410000 */
[-C--:B------:R-:W-:Y:S01]  /*1a30*/  FMUL.FTZ R140, R91, -R11.reuse ;  /* 0x8000000b5b8c7220 */ /* 0x080fe20000410000 */
[-C--:B------:R-:W-:Y:S01]  /*1a40*/  FMUL.FTZ R142, R92, -R11.reuse ;  /* 0x8000000b5c8e7220 */ /* 0x080fe20000410000 */
[-C--:B------:R-:W-:Y:S01]  /*1a50*/  FMUL.FTZ R144, R93, -R11.reuse ;  /* 0x8000000b5d907220 */ /* 0x080fe20000410000 */
[----:B------:R-:W-:Y:S02]  /*1a60*/  FMUL.FTZ R148, R94, -R11 ;  /* 0x8000000b5e947220 */ /* 0x000fe40000410000 */
[----:B------:R-:W1:Y:S01]  /*1a70*/  MUFU.EX2 R10, R10 ;  /* 0x0000000a000a7308 */ /* 0x000e620000000800 */
[----:B0-----:R-:W-:Y:S01]  /*1a80*/  FMUL.FTZ R9, R5, R7 ;  /* 0x0000000705097220 */ /* 0x001fe20000410000 */
[----:B------:R-:W-:-:S03]  /*1a90*/  IADD3 R5, PT, PT, R156, UR4, RZ ;  /* 0x000000049c057c10 */ /* 0x000fc6000fffe0ff */
[----:B------:R-:W-:Y:S01]  /*1aa0*/  FFMA.FTZ R7, R4, R6, -R9 ;  /* 0x0000000604077223 */ /* 0x000fe20000010809 */
[----:B------:R-:W-:Y:S01]  /*1ab0*/  SEL R5, R5, R44, !P3 ;  /* 0x0000002c05057207 */ /* 0x000fe20005800000 */
[----:B------:R-:W-:Y:S01]  /*1ac0*/  FMUL.FTZ R9, R24, R119 ;  /* 0x0000007718097220 */ /* 0x000fe20000410000 */
[----:B------:R1:W0:Y:S01]  /*1ad0*/  MUFU.SIN R137, R122 ;  /* 0x0000007a00897308 */ /* 0x0002220000000400 */
[----:B------:R-:W-:Y:S01]  /*1ae0*/  FMUL.FTZ R146, R94, R7 ;  /* 0x000000075e927220 */ /* 0x000fe20000410000 */
[----:B------:R-:W-:-:S06]  /*1af0*/  LEA R5, R5, UR6, 0x3 ;  /* 0x0000000605057c11 */ /* 0x000fcc000f8e18ff */
[----:B------:R2:W-:Y:S01]  /*1b00*/  MUFU.EX2 R132, R114 ;  /* 0x0000007200847308 */ /* 0x0005e20000000800 */
[----:B-1----:R-:W-:Y:S01]  /*1b10*/  FMUL.FTZ R122, R10, R133 ;  /* 0x000000850a7a7220 */ /* 0x002fe20000410000 */
[----:B------:R-:W-:-:S06]  /*1b20*/  FMUL.FTZ R133, R88, R7 ;  /* 0x0000000758857220 */ /* 0x000fcc0000410000 */
[----:B------:R-:W1:Y:S01]  /*1b30*/  MUFU.COS R141, R120 ;  /* 0x00000078008d7308 */ /* 0x000e620000000000 */
[----:B--2---:R-:W-:Y:S01]  /*1b40*/  FMUL.FTZ R114, R8, R115 ;  /* 0x0000007308727220 */ /* 0x004fe20000410000 */
[----:B------:R-:W-:Y:S01]  /*1b50*/  FMUL.FTZ R8, R24, R123 ;  /* 0x0000007b18087220 */ /* 0x000fe20000410000 */
[C---:B------:R-:W-:Y:S01]  /*1b60*/  FMUL.FTZ R115, R116.reuse, R121 ;  /* 0x0000007974737220 */ /* 0x040fe20000410000 */
[----:B------:R-:W-:Y:S01]  /*1b70*/  FMUL.FTZ R116, R116, R117 ;  /* 0x0000007574747220 */ /* 0x000fe20000410000 */
[C---:B------:R-:W-:Y:S01]  /*1b80*/  FMUL.FTZ R117, R118.reuse, R127 ;  /* 0x0000007f76757220 */ /* 0x040fe20000410000 */
[----:B------:R-:W-:Y:S01]  /*1b90*/  FMUL.FTZ R118, R118, R125 ;  /* 0x0000007d76767220 */ /* 0x000fe20000410000 */
[----:B------:R2:W-:Y:S01]  /*1ba0*/  STS.64 [R5+0x670], R8 ;  /* 0x0006700805007388 */ /* 0x0005e20000000a00 */
[----:B------:R-:W3:Y:S01]  /*1bb0*/  MUFU.SIN R143, R134 ;  /* 0x00000086008f7308 */ /* 0x000ee20000000400 */
[C---:B------:R-:W-:Y:S01]  /*1bc0*/  FMUL.FTZ R121, R124.reuse, R139 ;  /* 0x0000008b7c797220 */ /* 0x040fe20000410000 */
[----:B0-----:R-:W-:Y:S01]  /*1bd0*/  FMUL.FTZ R124, R124, R137 ;  /* 0x000000897c7c7220 */ /* 0x001fe20000410000 */
[-C--:B------:R-:W-:Y:S01]  /*1be0*/  FMUL.FTZ R127, R0, R7.reuse ;  /* 0x00000007007f7220 */ /* 0x080fe20000410000 */
[-C--:B------:R-:W-:Y:S01]  /*1bf0*/  FMUL.FTZ R137, R90, R7.reuse ;  /* 0x000000075a897220 */ /* 0x080fe20000410000 */
[----:B------:R-:W-:-:S03]  /*1c00*/  FMUL.FTZ R139, R91, R7 ;  /* 0x000000075b8b7220 */ /* 0x000fc60000410000 */
[----:B------:R0:W5:Y:S01]  /*1c10*/  MUFU.COS R145, R134 ;  /* 0x0000008600917308 */ /* 0x0001620000000000 */
[----:B-1----:R-:W-:Y:S01]  /*1c20*/  FMUL.FTZ R125, R126, R141 ;  /* 0x0000008d7e7d7220 */ /* 0x002fe20000410000 */
[----:B------:R-:W-:-:S06]  /*1c30*/  FMUL.FTZ R141, R92, R7 ;  /* 0x000000075c8d7220 */ /* 0x000fcc0000410000 */
[----:B------:R1:W4:Y:S01]  /*1c40*/  MUFU.SIN R25, R120 ;  /* 0x0000007800197308 */ /* 0x0003220000000400 */
[----:B---3--:R-:W-:Y:S01]  /*1c50*/  FMUL.FTZ R123, R132, R143 ;  /* 0x0000008f847b7220 */ /* 0x008fe20000410000 */
[----:B------:R-:W-:Y:S01]  /*1c60*/  FMUL.FTZ R143, R93, R7 ;  /* 0x000000075d8f7220 */ /* 0x000fe20000410000 */
[----:B0-----:R-:W-:Y:S01]  /*1c70*/  FMUL.FTZ R134, R88, -R11 ;  /* 0x8000000b58867220 */ /* 0x001fe20000410000 */
[----:B-1----:R-:W-:Y:S01]  /*1c80*/  FMUL.FTZ R120, R10, R135 ;  /* 0x000000870a787220 */ /* 0x002fe20000410000 */
[----:B-----5:R-:W-:Y:S01]  /*1c90*/  FMUL.FTZ R119, R132, R145 ;  /* 0x0000009184777220 */ /* 0x020fe20000410000 */
[----:B------:R-:W-:Y:S01]  /*1ca0*/  FMUL.FTZ R135, R89, R7 ;  /* 0x0000000759877220 */ /* 0x000fe20000410000 */
[----:B------:R-:W-:Y:S01]  /*1cb0*/  FMUL.FTZ R132, R0, -R11 ;  /* 0x8000000b00847220 */ /* 0x000fe20000410000 */
[----:B----4-:R-:W-:Y:S01]  /*1cc0*/  FMUL.FTZ R126, R126, R25 ;  /* 0x000000197e7e7220 */ /* 0x010fe20000410000 */
[----:B------:R-:W-:Y:S06]  /*1cd0*/  BAR.SYNC.DEFER_BLOCKING 0x0 ;  /* 0x0000000000007b1d */ /* 0x000fec0000010000 */
[----:B--2---:R-:W-:Y:S05]  /*1ce0*/  @P1 BRA `(.L_x_15354) ;  /* 0x0000000000201947 */ /* 0x004fea0003800000 */
[----:B------:R-:W-:Y:S01]  /*1cf0*/  ISETP.NE.AND P1, PT, R43, UR8, PT ;  /* 0x000000082b007c0c */ /* 0x000fe2000bf25270 */
[----:B------:R-:W-:Y:S01]  /*1d00*/  HFMA2 R10, -RZ, RZ, 1.875, 0 ;  /* 0x3f800000ff0a7431 */ /* 0x000fe200000001ff */
[----:B------:R-:W-:-:S11]  /*1d10*/  MOV R11, RZ ;  /* 0x000000ff000b7202 */ /* 0x000fd60000000f00 */
[----:B------:R-:W-:Y:S05]  /*1d20*/  @!P1 BRA `(.L_x_15355) ;  /* 0x0000000000149947 */ /* 0x000fea0003800000 */
[----:B------:R-:W-:-:S04]  /*1d30*/  IADD3 R2, PT, PT, R103, UR4, RZ ;  /* 0x0000000467027c10 */ /* 0x000fc8000fffe0ff */
[----:B------:R-:W-:-:S05]  /*1d40*/  LEA R2, R2, UR6, 0x3 ;  /* 0x0000000602027c11 */ /* 0x000fca000f8e18ff */
[----:B------:R2:W3:Y:S01]  /*1d50*/  LDS.64 R10, [R2+0x670] ;  /* 0x00067000020a7984 */ /* 0x0004e20000000a00 */
[----:B------:R-:W-:Y:S05]  /*1d60*/  BRA `(.L_x_15355) ;  /* 0x0000000000047947 */ /* 0x000fea0003800000 */
.L_x_15354:
[----:B------:R0:W1:Y:S02]  /*1d70*/  LDS.64 R10, [R152+UR5+0x1678] ;  /* 0x00167805980a7984 */ /* 0x0000640008000a00 */
.L_x_15355:
[----:B------:R-:W-:Y:S05]  /*1d80*/  BSYNC.RECONVERGENT B0 ;  /* 0x0000000000007941 */ /* 0x000fea0003800200 */
.L_x_15353:
[----:B--2---:R-:W2:Y:S01]  /*1d90*/  @P0 LDC R2, c[0x0][0x38c] ;  /* 0x0000e300ff020b82 */ /* 0x004ea20000000800 */
[----:B------:R-:W-:Y:S01]  /*1da0*/  CS2R R24, SRZ ;  /* 0x0000000000187805 */ /* 0x000fe2000001ff00 */
[----:B--2---:R-:W-:-:S04]  /*1db0*/  @P0 IMAD R5, R95, R2, UR4 ;  /* 0x000000045f050e24 */ /* 0x004fc8000f8e0202 */
[----:B------:R-:W-:-:S05]  /*1dc0*/  @P0 IMAD.WIDE R4, R5, 0x10, R22 ;  /* 0x0000001005040825 */ /* 0x000fca00078e0216 */
[----:B------:R2:W4:Y:S01]  /*1dd0*/  @P0 LDG.E.64 R24, desc[UR16][R4.64+0x8] ;  /* 0x0000081004180981 */ /* 0x000522000c1e1b00 */
[-C--:B------:R-:W-:Y:S01]  /*1de0*/  FMUL.FTZ R2, R105, R114.reuse ;  /* 0x0000007269027220 */ /* 0x080fe20000410000 */
[----:B------:R-:W-:Y:S01]  /*1df0*/  FMUL.FTZ R6, RZ, R114 ;  /* 0x00000072ff067220 */ /* 0x000fe20000410000 */
[----:B------:R-:W-:Y:S01]  /*1e00*/  ISETP.GE.AND P1, PT, R57, 0x1, PT ;  /* 0x000000013900780c */ /* 0x000fe20003f26270 */
[----:B------:R-:W-:Y:S01]  /*1e10*/  FMUL.FTZ R151, R123, R146 ;  /* 0x000000927b977220 */ /* 0x000fe20000410000 */
[-C--:B------:R-:W-:Y:S01]  /*1e20*/  FFMA.FTZ R2, RZ, R113.reuse, R2 ;  /* 0x00000071ff027223 */ /* 0x080fe20000010002 */
[----:B------:R-:W-:Y:S01]  /*1e30*/  FFMA.FTZ R7, R105, R113, -R6 ;  /* 0x0000007169077223 */ /* 0x000fe20000010806 */
[----:B------:R-:W-:Y:S01]  /*1e40*/  ISETP.NE.AND P6, PT, R154, 0x1f, PT ;  /* 0x0000001f9a00780c */ /* 0x000fe20003fc5270 */
[----:B------:R-:W-:Y:S01]  /*1e50*/  FFMA.FTZ R151, R119, R148, -R151 ;  /* 0x0000009477977223 */ /* 0x000fe20000010897 */
[----:B------:R-:W-:Y:S01]  /*1e60*/  FADD.FTZ R2, RZ, R2 ;  /* 0x00000002ff027221 */ /* 0x000fe20000010000 */
[----:B------:R-:W-:Y:S01]  /*1e70*/  FADD.FTZ R7, R106, R7 ;  /* 0x000000076a077221 */ /* 0x000fe20000010000 */
[----:B------:R-:W-:Y:S01]  /*1e80*/  ISETP.GE.AND P4, PT, R43, UR8, PT ;  /* 0x000000082b007c0c */ /* 0x000fe2000bf86270 */
[----:B------:R-:W-:Y:S01]  /*1e90*/  FADD.FTZ R151, R144, R151 ;  /* 0x0000009790977221 */ /* 0x000fe20000010000 */
[CC--:B------:R-:W-:Y:S01]  /*1ea0*/  FMUL.FTZ R6, R116.reuse, R2.reuse ;  /* 0x0000000274067220 */ /* 0x0c0fe20000410000 */
[----:B------:R-:W-:Y:S01]  /*1eb0*/  FMUL.FTZ R145, R116, R7 ;  /* 0x0000000774917220 */ /* 0x000fe20000410000 */
[----:B------:R-:W-:Y:S01]  /*1ec0*/  ULEA UR7, UR4, UR6, 0x4 ;  /* 0x0000000604077291 */ /* 0x000fe2000f8e20ff */
[----:B------:R-:W-:Y:S01]  /*1ed0*/  FMUL.FTZ R164, R126, R151 ;  /* 0x000000977ea47220 */ /* 0x000fe20000410000 */
[C---:B------:R-:W-:Y:S01]  /*1ee0*/  FFMA.FTZ R6, R115.reuse, R7, -R6 ;  /* 0x0000000773067223 */ /* 0x040fe20000010806 */
[----:B------:R-:W-:Y:S01]  /*1ef0*/  FFMA.FTZ R145, R115, R2, R145 ;  /* 0x0000000273917223 */ /* 0x000fe20000010091 */
[----:B------:R-:W-:Y:S01]  /*1f00*/  BSSY.RECONVERGENT B0, `(.L_x_15356) ;  /* 0x00000e6000007945 */ /* 0x000fe20003800200 */
[C---:B------:R-:W-:Y:S01]  /*1f10*/  ISETP.GT.U32.AND P2, PT, R154.reuse, 0x1b, PT ;  /* 0x0000001b9a00780c */ /* 0x040fe20003f44070 */
[----:B------:R-:W-:Y:S01]  /*1f20*/  FADD.FTZ R6, R107, R6 ;  /* 0x000000066b067221 */ /* 0x000fe20000010000 */
[----:B------:R-:W-:Y:S01]  /*1f30*/  FADD.FTZ R145, RZ, R145 ;  /* 0x00000091ff917221 */ /* 0x000fe20000010000 */
[----:B------:R-:W-:-:S02]  /*1f40*/  ISETP.GT.U32.AND P3, PT, R154, 0x17, PT ;  /* 0x000000179a00780c */ /* 0x000fc40003f64070 */
[CC--:B------:R-:W-:Y:S01]  /*1f50*/  FMUL.FTZ R2, R118.reuse, R6.reuse ;  /* 0x0000000676027220 */ /* 0x0c0fe20000410000 */
[-C--:B--2---:R-:W-:Y:S01]  /*1f60*/  FMUL.FTZ R5, R118, R145.reuse ;  /* 0x0000009176057220 */ /* 0x084fe20000410000 */
[----:B------:R-:W-:Y:S02]  /*1f70*/  ISETP.NE.OR P4, PT, R38, RZ, P4 ;  /* 0x000000ff2600720c */ /* 0x000fe40002785670 */
[C---:B------:R-:W-:Y:S01]  /*1f80*/  FFMA.FTZ R145, R117.reuse, R145, R2 ;  /* 0x0000009175917223 */ /* 0x040fe20000010002 */
[----:B------:R-:W-:Y:S01]  /*1f90*/  FFMA.FTZ R7, R117, R6, -R5 ;  /* 0x0000000675077223 */ /* 0x000fe20000010805 */
[-C--:B------:R-:W-:Y:S01]  /*1fa0*/  FMUL.FTZ R2, R8, R114.reuse ;  /* 0x0000007208027220 */ /* 0x080fe20000410000 */
[C---:B------:R-:W-:Y:S01]  /*1fb0*/  FMUL.FTZ R5, R9.reuse, R114 ;  /* 0x0000007209057220 */ /* 0x040fe20000410000 */
[----:B------:R-:W-:Y:S01]  /*1fc0*/  FADD.FTZ R145, RZ, R145 ;  /* 0x00000091ff917221 */ /* 0x000fe20000010000 */
[----:B------:R-:W-:Y:S01]  /*1fd0*/  FADD.FTZ R7, R108, R7 ;  /* 0x000000076c077221 */ /* 0x000fe20000010000 */
[-C--:B------:R-:W-:Y:S01]  /*1fe0*/  FFMA.FTZ R2, R9, R113.reuse, R2 ;  /* 0x0000007109027223 */ /* 0x080fe20000010002 */
[----:B------:R-:W-:Y:S01]  /*1ff0*/  FFMA.FTZ R5, R8, R113, -R5 ;  /* 0x0000007108057223 */ /* 0x000fe20000010805 */
[C---:B------:R-:W-:Y:S01]  /*2000*/  FMUL.FTZ R147, R122.reuse, R145 ;  /* 0x000000917a937220 */ /* 0x040fe20000410000 */
[-C--:B------:R-:W-:Y:S01]  /*2010*/  FMUL.FTZ R150, R122, R7.reuse ;  /* 0x000000077a967220 */ /* 0x080fe20000410000 */
[-C--:B------:R-:W-:Y:S01]  /*2020*/  FMUL.FTZ R4, R116, R2.reuse ;  /* 0x0000000274047220 */ /* 0x080fe20000410000 */
[----:B------:R-:W-:Y:S01]  /*2030*/  ISETP.GT.U32.AND P5, PT, R154, 0xf, PT ;  /* 0x0000000f9a00780c */ /* 0x000fe20003fa4070 */
[----:B------:R-:W-:Y:S01]  /*2040*/  FFMA.FTZ R6, R120, R7, -R147 ;  /* 0x0000000778067223 */ /* 0x000fe20000010893 */
[----:B------:R-:W-:Y:S01]  /*2050*/  FMUL.FTZ R7, R116, R5 ;  /* 0x0000000574077220 */ /* 0x000fe20000410000 */
[----:B------:R-:W-:Y:S01]  /*2060*/  FFMA.FTZ R150, R120, R145, R150 ;  /* 0x0000009178967223 */ /* 0x000fe20000010096 */
[----:B------:R-:W-:Y:S01]  /*2070*/  FFMA.FTZ R4, R115, R5, -R4 ;  /* 0x0000000573047223 */ /* 0x000fe20000010804 */
[----:B------:R-:W-:Y:S01]  /*2080*/  FADD.FTZ R6, R109, R6 ;  /* 0x000000066d067221 */ /* 0x000fe20000010000 */
[----:B------:R-:W-:Y:S01]  /*2090*/  FFMA.FTZ R7, R115, R2, R7 ;  /* 0x0000000273077223 */ /* 0x000fe20000010007 */
        /* <DEDUP_REMOVED lines=19> */
[----:B------:R-:W-:Y:S01]  /*21d0*/  FMUL.FTZ R4, R124, R2 ;  /* 0x000000027c047220 */ /* 0x000fe20000410000 */
[----:B------:R-:W-:Y:S01]  /*21e0*/  FFMA.FTZ R5, R125, R158, R5 ;  /* 0x0000009e7d057223 */ /* 0x000fe20000010005 */
[----:B------:R-:W-:Y:S01]  /*21f0*/  FFMA.FTZ R6, R121, R2, R6 ;  /* 0x0000000279067223 */ /* 0x000fe20000010006 */
[----:B------:R-:W-:Y:S01]  /*2200*/  FADD.FTZ R150, R111, R150 ;  /* 0x000000966f967221 */ /* 0x000fe20000010000 */
[----:B------:R-:W-:Y:S01]  /*2210*/  FFMA.FTZ R4, R121, R145, -R4 ;  /* 0x0000009179047223 */ /* 0x000fe20000010804 */
[----:B------:R-:W-:Y:S01]  /*2220*/  FADD.FTZ R158, RZ, R5 ;  /* 0x00000005ff9e7221 */ /* 0x000fe20000010000 */
        /* <DEDUP_REMOVED lines=8> */
[----:B------:R-:W-:Y:S01]  /*22b0*/  FMUL.FTZ R145, R123, R4 ;  /* 0x000000047b917220 */ /* 0x000fe20000410000 */
[----:B------:R-:W-:-:S02]  /*22c0*/  FADD.FTZ R2, RZ, R160 ;  /* 0x000000a0ff027221 */ /* 0x000fc40000010000 */
[----:B------:R-:W-:Y:S01]  /*22d0*/  FADD.FTZ R147, R112, R7 ;  /* 0x0000000770937221 */ /* 0x000fe20000010000 */
[-C--:B------:R-:W-:Y:S01]  /*22e0*/  FFMA.FTZ R145, R119, R6.reuse, R145 ;  /* 0x0000000677917223 */ /* 0x080fe20000010091 */
[----:B------:R-:W-:Y:S01]  /*22f0*/  FMUL.FTZ R6, R123, R6 ;  /* 0x000000067b067220 */ /* 0x000fe20000410000 */
[----:B------:R-:W2:Y:S03]  /*2300*/  SHFL.UP PT, R158, R2, 0x1, RZ ;  /* 0x04200000029e7989 */ /* 0x000ea600000e00ff */
[----:B------:R-:W-:Y:S01]  /*2310*/  FFMA.FTZ R149, R119, R4, -R6 ;  /* 0x0000000477957223 */ /* 0x000fe20000010806 */
[----:B------:R-:W5:Y:S04]  /*2320*/  SHFL.UP PT, R150, R147, 0x1, RZ ;  /* 0x0420000093967989 */ /* 0x000f6800000e00ff */
[----:B------:R-:W0:Y:S04]  /*2330*/  SHFL.UP PT, R6, R145, 0x1, RZ ;  /* 0x0420000091067989 */ /* 0x000e2800000e00ff */
[----:B------:R-:W3:Y:S01]  /*2340*/  SHFL.UP PT, R4, R149, 0x1, RZ ;  /* 0x0420000095047989 */ /* 0x000ee200000e00ff */
[-C--:B--2---:R-:W-:Y:S01]  /*2350*/  FMUL.FTZ R162, R149, R158.reuse ;  /* 0x0000009e95a27220 */ /* 0x084fe20000410000 */
[----:B------:R-:W-:-:S03]  /*2360*/  FMUL.FTZ R160, R145, R158 ;  /* 0x0000009e91a07220 */ /* 0x000fc60000410000 */
[-C--:B-----5:R-:W-:Y:S01]  /*2370*/  FFMA.FTZ R5, R145, R150.reuse, R162 ;  /* 0x0000009691057223 */ /* 0x0a0fe200000100a2 */
[C---:B------:R-:W-:Y:S01]  /*2380*/  FFMA.FTZ R160, R149.reuse, R150, -R160 ;  /* 0x0000009695a07223 */ /* 0x040fe200000108a0 */
[-C--:B0-----:R-:W-:Y:S02]  /*2390*/  FMUL.FTZ R158, R149, R6.reuse ;  /* 0x00000006959e7220 */ /* 0x081fe40000410000 */
[----:B------:R-:W-:Y:S01]  /*23a0*/  @P1 FADD.FTZ R2, R2, R5 ;  /* 0x0000000502021221 */ /* 0x000fe20000010000 */
[----:B------:R-:W-:Y:S01]  /*23b0*/  FMUL.FTZ R6, R145, R6 ;  /* 0x0000000691067220 */ /* 0x000fe20000410000 */
[----:B------:R-:W-:Y:S01]  /*23c0*/  @P1 FADD.FTZ R147, R147, R160 ;  /* 0x000000a093931221 */ /* 0x000fe20000010000 */
[-C--:B---3--:R-:W-:Y:S02]  /*23d0*/  @P1 FFMA.FTZ R145, R145, R4.reuse, R158 ;  /* 0x0000000491911223 */ /* 0x088fe4000001009e */
[----:B------:R-:W0:Y:S01]  /*23e0*/  SHFL.UP PT, R158, R2, 0x2, RZ ;  /* 0x04400000029e7989 */ /* 0x000e2200000e00ff */
[----:B------:R-:W-:Y:S01]  /*23f0*/  @P1 FFMA.FTZ R149, R149, R4, -R6 ;  /* 0x0000000495951223 */ /* 0x000fe20000010806 */
[----:B------:R-:W-:-:S02]  /*2400*/  ISETP.GE.AND P1, PT, R57, 0x2, PT ;  /* 0x000000023900780c */ /* 0x000fc40003f26270 */
[----:B------:R-:W2:Y:S04]  /*2410*/  SHFL.UP PT, R150, R147, 0x2, RZ ;  /* 0x0440000093967989 */ /* 0x000ea800000e00ff */
[----:B------:R-:W3:Y:S04]  /*2420*/  SHFL.UP PT, R6, R145, 0x2, RZ ;  /* 0x0440000091067989 */ /* 0x000ee800000e00ff */
[----:B------:R-:W5:Y:S01]  /*2430*/  SHFL.UP PT, R4, R149, 0x2, RZ ;  /* 0x0440000095047989 */ /* 0x000f6200000e00ff */
[-C--:B0-----:R-:W-:Y:S01]  /*2440*/  FMUL.FTZ R160, R145, R158.reuse ;  /* 0x0000009e91a07220 */ /* 0x081fe20000410000 */
[----:B------:R-:W-:-:S03]  /*2450*/  FMUL.FTZ R158, R149, R158 ;  /* 0x0000009e959e7220 */ /* 0x000fc60000410000 */
[-C--:B--2---:R-:W-:Y:S01]  /*2460*/  FFMA.FTZ R160, R149, R150.reuse, -R160 ;  /* 0x0000009695a07223 */ /* 0x084fe200000108a0 */
[C---:B------:R-:W-:Y:S01]  /*2470*/  FFMA.FTZ R7, R145.reuse, R150, R158 ;  /* 0x0000009691077223 */ /* 0x040fe2000001009e */
[-C--:B---3--:R-:W-:Y:S01]  /*2480*/  FMUL.FTZ R5, R145, R6.reuse ;  /* 0x0000000691057220 */ /* 0x088fe20000410000 */
[----:B------:R-:W-:Y:S02]  /*2490*/  FMUL.FTZ R6, R149, R6 ;  /* 0x0000000695067220 */ /* 0x000fe40000410000 */
[----:B------:R-:W-:Y:S01]  /*24a0*/  @P1 FADD.FTZ R2, R2, R7 ;  /* 0x0000000702021221 */ /* 0x000fe20000010000 */
[----:B------:R-:W-:Y:S01]  /*24b0*/  @P1 FADD.FTZ R147, R147, R160 ;  /* 0x000000a093931221 */ /* 0x000fe20000010000 */
[-C--:B-----5:R-:W-:Y:S01]  /*24c0*/  @P1 FFMA.FTZ R149, R149, R4.reuse, -R5 ;  /* 0x0000000495951223 */ /* 0x0a0fe20000010805 */
[----:B------:R-:W-:Y:S01]  /*24d0*/  @P1 FFMA.FTZ R145, R145, R4, R6 ;  /* 0x0000000491911223 */ /* 0x000fe20000010006 */
[CC--:B-1----:R-:W-:Y:S01]  /*24e0*/  FMUL.FTZ R4, R123.reuse, R11.reuse ;  /* 0x0000000b7b047220 */ /* 0x0c2fe20000410000 */
[----:B------:R-:W-:Y:S01]  /*24f0*/  FMUL.FTZ R7, R123, R148 ;  /* 0x000000947b077220 */ /* 0x000fe20000410000 */
[----:B------:R-:W0:Y:S01]  /*2500*/  SHFL.UP PT, R158, R2, 0x4, RZ ;  /* 0x04800000029e7989 */ /* 0x000e2200000e00ff */
[C---:B------:R-:W-:Y:S01]  /*2510*/  FMUL.FTZ R6, R119.reuse, R11 ;  /* 0x0000000b77067220 */ /* 0x040fe20000410000 */
[C---:B------:R-:W-:Y:S01]  /*2520*/  FFMA.FTZ R5, R119.reuse, R10, -R4 ;  /* 0x0000000a77057223 */ /* 0x040fe20000010804 */
[----:B------:R-:W-:Y:S01]  /*2530*/  FFMA.FTZ R4, R119, R146, R7 ;  /* 0x0000009277047223 */ /* 0x000fe20000010007 */
[----:B------:R-:W1:Y:S01]  /*2540*/  SHFL.UP PT, R150, R147, 0x4, RZ ;  /* 0x0480000093967989 */ /* 0x000e6200000e00ff */
[----:B------:R-:W-:Y:S01]  /*2550*/  FFMA.FTZ R7, -R123, R10, -R6 ;  /* 0x0000000a7b077223 */ /* 0x000fe20000010906 */
[C---:B------:R-:W-:Y:S01]  /*2560*/  FMUL.FTZ R162, R126.reuse, R5 ;  /* 0x000000057ea27220 */ /* 0x040fe20000410000 */
[----:B------:R-:W-:Y:S01]  /*2570*/  FADD.FTZ R153, R143, R4 ;  /* 0x000000048f997221 */ /* 0x000fe20000010000 */
[----:B------:R-:W2:Y:S01]  /*2580*/  SHFL.UP PT, R6, R145, 0x4, RZ ;  /* 0x0480000091067989 */ /* 0x000ea200000e00ff */
[CC--:B------:R-:W-:Y:S01]  /*2590*/  FMUL.FTZ R160, R126.reuse, R7.reuse ;  /* 0x000000077ea07220 */ /* 0x0c0fe20000410000 */
[C---:B------:R-:W-:Y:S01]  /*25a0*/  FFMA.FTZ R162, R125.reuse, R7, -R162 ;  /* 0x000000077da27223 */ /* 0x040fe200000108a2 */
[----:B------:R-:W-:Y:S01]  /*25b0*/  FMUL.FTZ R166, R126, R153 ;  /* 0x000000997ea67220 */ /* 0x000fe20000410000 */
[----:B------:R-:W3:Y:S01]  /*25c0*/  SHFL.UP PT, R4, R149, 0x4, RZ ;  /* 0x0480000095047989 */ /* 0x000ee200000e00ff */
[C---:B------:R-:W-:Y:S01]  /*25d0*/  FFMA.FTZ R160, R125.reuse, R5, R160 ;  /* 0x000000057da07223 */ /* 0x040fe200000100a0 */
[C---:B------:R-:W-:Y:S01]  /*25e0*/  FFMA.FTZ R164, R125.reuse, R153, R164 ;  /* 0x000000997da47223 */ /* 0x040fe200000100a4 */
[----:B------:R-:W-:Y:S01]  /*25f0*/  FFMA.FTZ R151, R125, R151, -R166 ;  /* 0x000000977d977223 */ /* 0x000fe200000108a6 */
[----:B------:R-:W-:Y:S01]  /*2600*/  FMUL.FTZ R166, R124, R162 ;  /* 0x000000a27ca67220 */ /* 0x000fe20000410000 */
[----:B------:R-:W-:Y:S01]  /*2610*/  ISETP.GE.AND P1, PT, R57, 0x4, PT ;  /* 0x000000043900780c */ /* 0x000fe20003f26270 */
[----:B------:R-:W-:Y:S01]  /*2620*/  FADD.FTZ R164, R141, R164 ;  /* 0x000000a48da47221 */ /* 0x000fe20000010000 */
[----:B------:R-:W-:Y:S01]  /*2630*/  FADD.FTZ R151, R142, R151 ;  /* 0x000000978e977221 */ /* 0x000fe20000010000 */
[-C--:B------:R-:W-:Y:S01]  /*2640*/  FFMA.FTZ R7, R121, R160.reuse, R166 ;  /* 0x000000a079077223 */ /* 0x080fe200000100a6 */
[----:B------:R-:W-:-:S02]  /*2650*/  FMUL.FTZ R166, R124, R160 ;  /* 0x000000a07ca67220 */ /* 0x000fc40000410000 */
[C---:B------:R-:W-:Y:S01]  /*2660*/  FMUL.FTZ R5, R124.reuse, R151 ;  /* 0x000000977c057220 */ /* 0x040fe20000410000 */
[----:B0-----:R-:W-:Y:S01]  /*2670*/  FMUL.FTZ R160, R149, R158 ;  /* 0x0000009e95a07220 */ /* 0x001fe20000410000 */
[----:B------:R-:W-:Y:S01]  /*2680*/  FFMA.FTZ R153, R121, R162, -R166 ;  /* 0x000000a279997223 */ /* 0x000fe200000108a6 */
[----:B------:R-:W-:Y:S01]  /*2690*/  FMUL.FTZ R158, R145, R158 ;  /* 0x0000009e919e7220 */ /* 0x000fe20000410000 */
[----:B------:R-:W-:Y:S01]  /*26a0*/  FFMA.FTZ R162, R121, R164, R5 ;  /* 0x000000a479a27223 */ /* 0x000fe20000010005 */
[----:B-1----:R-:W-:Y:S01]  /*26b0*/  FFMA.FTZ R5, R145, R150, R160 ;  /* 0x0000009691057223 */ /* 0x002fe200000100a0 */
[----:B------:R-:W-:Y:S01]  /*26c0*/  FMUL.FTZ R164, R124, R164 ;  /* 0x000000a47ca47220 */ /* 0x000fe20000410000 */
[C---:B------:R-:W-:Y:S01]  /*26d0*/  FFMA.FTZ R158, R149.reuse, R150, -R158 ;  /* 0x00000096959e7223 */ /* 0x040fe2000001089e */
[----:B------:R-:W-:Y:S01]  /*26e0*/  FMUL.FTZ R155, R122, R153 ;  /* 0x000000997a9b7220 */ /* 0x000fe20000410000 */
[----:B------:R-:W-:Y:S01]  /*26f0*/  @P1 FADD.FTZ R2, R2, R5 ;  /* 0x0000000502021221 */ /* 0x000fe20000010000 */
[-C--:B--2---:R-:W-:Y:S01]  /*2700*/  FMUL.FTZ R150, R149, R6.reuse ;  /* 0x0000000695967220 */ /* 0x084fe20000410000 */
[----:B------:R-:W-:Y:S01]  /*2710*/  @P1 FADD.FTZ R147, R147, R158 ;  /* 0x0000009e93931221 */ /* 0x000fe20000010000 */
[----:B------:R-:W-:Y:S01]  /*2720*/  FMUL.FTZ R6, R145, R6 ;  /* 0x0000000691067220 */ /* 0x000fe20000410000 */
[----:B------:R-:W-:Y:S01]  /*2730*/  FFMA.FTZ R151, R121, R151, -R164 ;  /* 0x0000009779977223 */ /* 0x000fe200000108a4 */
[----:B------:R-:W0:Y:S01]  /*2740*/  SHFL.UP PT, R158, R2, 0x8, RZ ;  /* 0x05000000029e7989 */ /* 0x000e2200000e00ff */
[-C--:B---3--:R-:W-:Y:S01]  /*2750*/  @P1 FFMA.FTZ R145, R145, R4.reuse, R150 ;  /* 0x0000000491911223 */ /* 0x088fe20000010096 */
[----:B------:R-:W-:Y:S01]  /*2760*/  @P1 FFMA.FTZ R149, R149, R4, -R6 ;  /* 0x0000000495951223 */ /* 0x000fe20000010806 */
[----:B------:R-:W-:Y:S01]  /*2770*/  FADD.FTZ R5, R139, R162 ;  /* 0x000000a28b057221 */ /* 0x000fe20000010000 */
[----:B------:R-:W1:Y:S01]  /*2780*/  SHFL.UP PT, R150, R147, 0x8, RZ ;  /* 0x0500000093967989 */ /* 0x000e6200000e00ff */
[----:B------:R-:W-:Y:S01]  /*2790*/  FADD.FTZ R151, R140, R151 ;  /* 0x000000978c977221 */ /* 0x000fe20000010000 */
[C---:B------:R-:W-:Y:S01]  /*27a0*/  FMUL.FTZ R160, R122.reuse, R7 ;  /* 0x000000077aa07220 */ /* 0x040fe20000410000 */
[C---:B------:R-:W-:Y:S01]  /*27b0*/  FMUL.FTZ R164, R122.reuse, R5 ;  /* 0x000000057aa47220 */ /* 0x040fe20000410000 */
[----:B------:R-:W2:Y:S01]  /*27c0*/  SHFL.UP PT, R6, R145, 0x8, RZ ;  /* 0x0500000091067989 */ /* 0x000ea200000e00ff */
[----:B------:R-:W-:Y:S01]  /*27d0*/  FMUL.FTZ R162, R122, R151 ;  /* 0x000000977aa27220 */ /* 0x000fe20000410000 */
[C---:B------:R-:W-:Y:S01]  /*27e0*/  FFMA.FTZ R155, R120.reuse, R7, R155 ;  /* 0x00000007789b7223 */ /* 0x040fe2000001009b */
[C---:B------:R-:W-:Y:S01]  /*27f0*/  FFMA.FTZ R151, R120.reuse, R151, -R164 ;  /* 0x0000009778977223 */ /* 0x040fe200000108a4 */
[----:B------:R-:W3:Y:S01]  /*2800*/  SHFL.UP PT, R4, R149, 0x8, RZ ;  /* 0x0500000095047989 */ /* 0x000ee200000e00ff */
[C---:B------:R-:W-:Y:S01]  /*2810*/  FFMA.FTZ R162, R120.reuse, R5, R162 ;  /* 0x0000000578a27223 */ /* 0x040fe200000100a2 */
[----:B------:R-:W-:Y:S01]  /*2820*/  FFMA.FTZ R160, R120, R153, -R160 ;  /* 0x0000009978a07223 */ /* 0x000fe200000108a0 */
[----:B------:R-:W-:Y:S01]  /*2830*/  ISETP.GE.AND P1, PT, R57, 0x8, PT ;  /* 0x000000083900780c */ /* 0x000fe20003f26270 */
[----:B------:R-:W-:Y:S01]  /*2840*/  FADD.FTZ R151, R138, R151 ;  /* 0x000000978a977221 */ /* 0x000fe20000010000 */
[C---:B------:R-:W-:Y:S01]  /*2850*/  FMUL.FTZ R5, R118.reuse, R155 ;  /* 0x0000009b76057220 */ /* 0x040fe20000410000 */
[----:B------:R-:W-:Y:S01]  /*2860*/  FADD.FTZ R162, R137, R162 ;  /* 0x000000a289a27221 */ /* 0x000fe20000010000 */
[CC--:B------:R-:W-:Y:S01]  /*2870*/  FMUL.FTZ R164, R118.reuse, R160.reuse ;  /* 0x000000a076a47220 */ /* 0x0c0fe20000410000 */
[C---:B------:R-:W-:Y:S01]  /*2880*/  FMUL.FTZ R7, R118.reuse, R151 ;  /* 0x0000009776077220 */ /* 0x040fe20000410000 */
[C---:B------:R-:W-:Y:S01]  /*2890*/  FFMA.FTZ R153, R117.reuse, R160, -R5 ;  /* 0x000000a075997223 */ /* 0x040fe20000010805 */
[----:B------:R-:W-:Y:S01]  /*28a0*/  FMUL.FTZ R166, R118, R162 ;  /* 0x000000a276a67220 */ /* 0x000fe20000410000 */
[----:B------:R-:W-:Y:S01]  /*28b0*/  FFMA.FTZ R164, R117, R155, R164 ;  /* 0x0000009b75a47223 */ /* 0x000fe200000100a4 */
[----:B0-----:R-:W-:Y:S01]  /*28c0*/  FMUL.FTZ R160, R149, R158 ;  /* 0x0000009e95a07220 */ /* 0x001fe20000410000 */
[----:B------:R-:W-:Y:S01]  /*28d0*/  FFMA.FTZ R162, R117, R162, R7 ;  /* 0x000000a275a27223 */ /* 0x000fe20000010007 */
[----:B------:R-:W-:Y:S01]  /*28e0*/  FMUL.FTZ R158, R145, R158 ;  /* 0x0000009e919e7220 */ /* 0x000fe20000410000 */
[----:B------:R-:W-:Y:S01]  /*28f0*/  FFMA.FTZ R151, R117, R151, -R166 ;  /* 0x0000009775977223 */ /* 0x000fe200000108a6 */
[-C--:B-1----:R-:W-:Y:S01]  /*2900*/  FFMA.FTZ R7, R145, R150.reuse, R160 ;  /* 0x0000009691077223 */ /* 0x082fe200000100a0 */
[----:B------:R-:W-:Y:S01]  /*2910*/  FADD.FTZ R162, R135, R162 ;  /* 0x000000a287a27221 */ /* 0x000fe20000010000 */
[----:B------:R-:W-:Y:S01]  /*2920*/  FFMA.FTZ R158, R149, R150, -R158 ;  /* 0x00000096959e7223 */ /* 0x000fe2000001089e */
[----:B------:R-:W-:Y:S01]  /*2930*/  FADD.FTZ R151, R136, R151 ;  /* 0x0000009788977221 */ /* 0x000fe20000010000 */
[-C--:B--2---:R-:W-:Y:S01]  /*2940*/  FMUL.FTZ R5, R145, R6.reuse ;  /* 0x0000000691057220 */ /* 0x084fe20000410000 */
[----:B------:R-:W-:Y:S01]  /*2950*/  FMUL.FTZ R6, R149, R6 ;  /* 0x0000000695067220 */ /* 0x000fe20000410000 */
[----:B------:R-:W-:Y:S01]  /*2960*/  @P1 FADD.FTZ R2, R2, R7 ;  /* 0x0000000702021221 */ /* 0x000fe20000010000 */
[----:B------:R-:W-:Y:S01]  /*2970*/  @P1 FADD.FTZ R147, R147, R158 ;  /* 0x0000009e93931221 */ /* 0x000fe20000010000 */
[-C--:B---3--:R-:W-:Y:S01]  /*2980*/  @P1 FFMA.FTZ R149, R149, R4.reuse, -R5 ;  /* 0x0000000495951223 */ /* 0x088fe20000010805 */
[----:B------:R-:W-:Y:S01]  /*2990*/  @P1 FFMA.FTZ R145, R145, R4, R6 ;  /* 0x0000000491911223 */ /* 0x000fe20000010006 */
[C---:B------:R-:W-:Y:S01]  /*29a0*/  FMUL.FTZ R168, R116.reuse, R162 ;  /* 0x000000a274a87220 */ /* 0x040fe20000410000 */
[----:B------:R-:W0:Y:S01]  /*29b0*/  SHFL.UP PT, R160, R2, 0x10, RZ ;  /* 0x0600000002a07989 */ /* 0x000e2200000e00ff */
[CC--:B------:R-:W-:Y:S01]  /*29c0*/  FMUL.FTZ R5, R116.reuse, R151.reuse ;  /* 0x0000009774057220 */ /* 0x0c0fe20000410000 */
[C---:B------:R-:W-:Y:S01]  /*29d0*/  FMUL.FTZ R166, R116.reuse, R164 ;  /* 0x000000a474a67220 */ /* 0x040fe20000410000 */
[C---:B------:R-:W-:Y:S01]  /*29e0*/  FFMA.FTZ R151, R115.reuse, R151, -R168 ;  /* 0x0000009773977223 */ /* 0x040fe200000108a8 */
[----:B------:R-:W1:Y:S01]  /*29f0*/  SHFL.UP PT, R6, R145, 0x10, RZ ;  /* 0x0600000091067989 */ /* 0x000e6200000e00ff */
[-C--:B------:R-:W-:Y:S01]  /*2a00*/  FMUL.FTZ R150, R116, R153.reuse ;  /* 0x0000009974967220 */ /* 0x080fe20000410000 */
[C---:B------:R-:W-:Y:S01]  /*2a10*/  FFMA.FTZ R162, R115.reuse, R162, R5 ;  /* 0x000000a273a27223 */ /* 0x040fe20000010005 */
[C---:B------:R-:W-:Y:S01]  /*2a20*/  FFMA.FTZ R166, R115.reuse, R153, -R166 ;  /* 0x0000009973a67223 */ /* 0x040fe200000108a6 */
[----:B------:R-:W2:Y:S01]  /*2a30*/  SHFL.UP PT, R158, R147, 0x10, RZ ;  /* 0x06000000939e7989 */ /* 0x000ea200000e00ff */
[----:B------:R-:W-:Y:S01]  /*2a40*/  FADD.FTZ R5, R134, R151 ;  /* 0x0000009786057221 */ /* 0x000fe20000010000 */
[----:B------:R-:W-:Y:S01]  /*2a50*/  FFMA.FTZ R150, R115, R164, R150 ;  /* 0x000000a473967223 */ /* 0x000fe20000010096 */
[C---:B------:R-:W-:Y:S01]  /*2a60*/  FMUL.FTZ R164, R114.reuse, R166 ;  /* 0x000000a672a47220 */ /* 0x040fe20000410000 */
[----:B------:R-:W3:Y:S01]  /*2a70*/  SHFL.UP PT, R4, R149, 0x10, RZ ;  /* 0x0600000095047989 */ /* 0x000ee200000e00ff */
[----:B------:R-:W-:Y:S01]  /*2a80*/  FADD.FTZ R162, R133, R162 ;  /* 0x000000a285a27221 */ /* 0x000fe20000010000 */
[C---:B------:R-:W-:Y:S01]  /*2a90*/  FMUL.FTZ R7, R114.reuse, R5 ;  /* 0x0000000572077220 */ /* 0x040fe20000410000 */
[----:B------:R-:W-:Y:S01]  /*2aa0*/  ISETP.GE.AND P1, PT, R57, 0x10, PT ;  /* 0x000000103900780c */ /* 0x000fe20003f26270 */
[CC--:B------:R-:W-:Y:S01]  /*2ab0*/  FMUL.FTZ R151, R114.reuse, R150.reuse ;  /* 0x0000009672977220 */ /* 0x0c0fe20000410000 */
[C---:B------:R-:W-:Y:S01]  /*2ac0*/  FFMA.FTZ R150, R113.reuse, R150, R164 ;  /* 0x0000009671967223 */ /* 0x040fe200000100a4 */
[-C--:B------:R-:W-:Y:S01]  /*2ad0*/  FMUL.FTZ R168, R114, R162.reuse ;  /* 0x000000a272a87220 */ /* 0x080fe20000410000 */
[C---:B------:R-:W-:Y:S01]  /*2ae0*/  FFMA.FTZ R164, R113.reuse, R162, R7 ;  /* 0x000000a271a47223 */ /* 0x040fe20000010007 */
[----:B------:R-:W-:-:S02]  /*2af0*/  FFMA.FTZ R151, R113, R166, -R151 ;  /* 0x000000a671977223 */ /* 0x000fc40000010897 */
[----:B------:R-:W-:Y:S01]  /*2b00*/  FFMA.FTZ R153, R113, R5, -R168 ;  /* 0x0000000571997223 */ /* 0x000fe200000108a8 */
[-C--:B0-----:R-:W-:Y:S01]  /*2b10*/  FMUL.FTZ R162, R145, R160.reuse ;  /* 0x000000a091a27220 */ /* 0x081fe20000410000 */
[----:B------:R-:W-:Y:S01]  /*2b20*/  FMUL.FTZ R160, R149, R160 ;  /* 0x000000a095a07220 */ /* 0x000fe20000410000 */
[----:B------:R-:W0:Y:S01]  /*2b30*/  SHFL.DOWN PT, R168, R150, 0x1, 0x1f ;  /* 0x08201f0096a87f89 */ /* 0x000e2200000e0000 */
[-C--:B-1----:R-:W-:Y:S01]  /*2b40*/  FMUL.FTZ R5, R145, R6.reuse ;  /* 0x0000000691057220 */ /* 0x082fe20000410000 */
[C---:B------:R-:W-:Y:S01]  /*2b50*/  FMUL.FTZ R6, R149.reuse, R6 ;  /* 0x0000000695067220 */ /* 0x040fe20000410000 */
[-C--:B--2---:R-:W-:Y:S01]  /*2b60*/  FFMA.FTZ R162, R149, R158.reuse, -R162 ;  /* 0x0000009e95a27223 */ /* 0x084fe200000108a2 */
[----:B------:R-:W-:Y:S01]  /*2b70*/  FFMA.FTZ R7, R145, R158, R160 ;  /* 0x0000009e91077223 */ /* 0x000fe200000100a0 */
[-C--:B---3--:R-:W-:Y:S01]  /*2b80*/  @P1 FFMA.FTZ R149, R149, R4.reuse, -R5 ;  /* 0x0000000495951223 */ /* 0x088fe20000010805 */
[----:B------:R-:W-:Y:S01]  /*2b90*/  @P1 FFMA.FTZ R145, R145, R4, R6 ;  /* 0x0000000491911223 */ /* 0x000fe20000010006 */
[----:B------:R-:W-:Y:S01]  /*2ba0*/  @P1 FADD.FTZ R147, R147, R162 ;  /* 0x000000a293931221 */ /* 0x000fe20000010000 */
[----:B------:R-:W-:Y:S01]  /*2bb0*/  @P1 FADD.FTZ R2, R2, R7 ;  /* 0x0000000702021221 */ /* 0x000fe20000010000 */
[----:B------:R-:W1:Y:S01]  /*2bc0*/  SHFL.DOWN PT, R162, R151, 0x1, 0x1f ;  /* 0x08201f0097a27f89 */ /* 0x000e6200000e0000 */
[----:B------:R-:W-:Y:S01]  /*2bd0*/  HFMA2 R4, -RZ, RZ, 1.875, 0 ;  /* 0x3f800000ff047431 */ /* 0x000fe200000001ff */
[----:B------:R-:W-:-:S02]  /*2be0*/  ISETP.GT.U32.AND P1, PT, R154, 0x1d, PT ;  /* 0x0000001d9a00780c */ /* 0x000fc40003f24070 */
[----:B------:R-:W-:Y:S01]  /*2bf0*/  CS2R R6, SRZ ;  /* 0x0000000000067805 */ /* 0x000fe2000001ff00 */
[----:B------:R-:W2:Y:S01]  /*2c00*/  SHFL.UP PT, R149, R149, 0x1, RZ ;  /* 0x0420000095957989 */ /* 0x000ea200000e00ff */
[----:B------:R-:W-:-:S03]  /*2c10*/  MOV R5, RZ ;  /* 0x000000ff00057202 */ /* 0x000fc60000000f00 */
[----:B------:R-:W3:Y:S04]  /*2c20*/  SHFL.UP PT, R145, R145, 0x1, RZ ;  /* 0x0420000091917989 */ /* 0x000ee800000e00ff */
[----:B------:R-:W0:Y:S04]  /*2c30*/  SHFL.UP PT, R147, R147, 0x1, RZ ;  /* 0x0420000093937989 */ /* 0x000e2800000e00ff */
[----:B------:R-:W0:Y:S04]  /*2c40*/  SHFL.UP PT, R2, R2, 0x1, RZ ;  /* 0x0420000002027989 */ /* 0x000e2800000e00ff */
[----:B----4-:R4:W0:Y:S04]  /*2c50*/  SHFL.IDX PT, R158, R24, RZ, 0x1f ;  /* 0x00001fff189e7589 */ /* 0x01082800000e0000 */
[----:B------:R5:W0:Y:S01]  /*2c60*/  SHFL.IDX PT, R160, R25, RZ, 0x1f ;  /* 0x00001fff19a07589 */ /* 0x000a2200000e0000 */
[----:B----4-:R-:W-:Y:S01]  /*2c70*/  FADD.FTZ R24, R132, R153 ;  /* 0x0000009984187221 */ /* 0x010fe20000010000 */
[----:B-----5:R-:W-:-:S04]  /*2c80*/  FADD.FTZ R25, R127, R164 ;  /* 0x000000a47f197221 */ /* 0x020fc80000010000 */
[----:B------:R4:W0:Y:S04]  /*2c90*/  SHFL.DOWN PT, R166, R24, 0x1, 0x1f ;  /* 0x08201f0018a67f89 */ /* 0x00082800000e0000 */
[----:B------:R4:W0:Y:S01]  /*2ca0*/  SHFL.DOWN PT, R157, R25, 0x1, 0x1f ;  /* 0x08201f00199d7f89 */ /* 0x00082200000e0000 */
[----:B-123--:R-:W-:Y:S05]  /*2cb0*/  @!P6 BRA `(.L_x_15357) ;  /* 0x000000000028e947 */ /* 0x00efea0003800000 */
[CC--:B0-----:R-:W-:Y:S01]  /*2cc0*/  FMUL.FTZ R155, R151.reuse, R166.reuse ;  /* 0x000000a6979b7220 */ /* 0x0c1fe20000410000 */
[C---:B------:R-:W-:Y:S01]  /*2cd0*/  FMUL.FTZ R166, R150.reuse, R166 ;  /* 0x000000a696a67220 */ /* 0x040fe20000410000 */
[CC--:B------:R-:W-:Y:S01]  /*2ce0*/  FMUL.FTZ R153, R151.reuse, R162.reuse ;  /* 0x000000a297997220 */ /* 0x0c0fe20000410000 */
[C---:B------:R-:W-:Y:S01]  /*2cf0*/  FMUL.FTZ R162, R150.reuse, R162 ;  /* 0x000000a296a27220 */ /* 0x040fe20000410000 */
[-C--:B------:R-:W-:Y:S01]  /*2d00*/  FFMA.FTZ R164, R150, R157.reuse, -R155 ;  /* 0x0000009d96a47223 */ /* 0x080fe2000001089b */
[----:B------:R-:W-:Y:S01]  /*2d10*/  FFMA.FTZ R155, R151, R157, R166 ;  /* 0x0000009d979b7223 */ /* 0x000fe200000100a6 */
[C---:B------:R-:W-:Y:S01]  /*2d20*/  FFMA.FTZ R150, R168.reuse, R150, -R153 ;  /* 0x00000096a8967223 */ /* 0x040fe20000010899 */
[----:B------:R-:W-:Y:S01]  /*2d30*/  FFMA.FTZ R151, R168, R151, R162 ;  /* 0x00000097a8977223 */ /* 0x000fe200000100a2 */
[----:B----4-:R-:W-:Y:S01]  /*2d40*/  FADD.FTZ R25, R25, R164 ;  /* 0x000000a419197221 */ /* 0x010fe20000010000 */
[----:B------:R-:W-:-:S07]  /*2d50*/  FADD.FTZ R24, R24, R155 ;  /* 0x0000009b18187221 */ /* 0x000fce0000010000 */
.L_x_15357:
[----:B------:R-:W-:Y:S05]  /*2d60*/  BSYNC.RECONVERGENT B0 ;  /* 0x0000000000007941 */ /* 0x000fea0003800200 */
.L_x_15356:
[----:B------:R-:W1:Y:S01]  /*2d70*/  @!P4 LDS.128 R4, [UR7+0x1770] ;  /* 0x00177007ff04c984 */ /* 0x000e620008000c00 */
[----:B------:R-:W-:Y:S03]  /*2d80*/  BSSY.RECONVERGENT B0, `(.L_x_15358) ;  /* 0x0000010000007945 */ /* 0x000fe60003800200 */
[----:B0-----:R0:W2:Y:S04]  /*2d90*/  SHFL.DOWN PT, R168, R150, 0x2, 0x1f ;  /* 0x08401f0096a87f89 */ /* 0x0010a800000e0000 */
[----:B------:R0:W3:Y:S04]  /*2da0*/  SHFL.DOWN PT, R162, R151, 0x2, 0x1f ;  /* 0x08401f0097a27f89 */ /* 0x0000e800000e0000 */
        /* <DEDUP_REMOVED lines=9> */
[-C--:B--2---:R-:W-:Y:S01]  /*2e40*/  FFMA.FTZ R150, R150, R168.reuse, -R153 ;  /* 0x000000a896967223 */ /* 0x084fe20000010899 */
[----:B------:R-:W-:Y:S01]  /*2e50*/  FFMA.FTZ R151, R151, R168, R162 ;  /* 0x000000a897977223 */ /* 0x000fe200000100a2 */
[----:B----4-:R-:W-:Y:S01]  /*2e60*/  FADD.FTZ R25, R25, R164 ;  /* 0x000000a419197221 */ /* 0x010fe20000010000 */
[----:B------:R-:W-:-:S07]  /*2e70*/  FADD.FTZ R24, R24, R155 ;  /* 0x0000009b18187221 */ /* 0x000fce0000010000 */
.L_x_15359:
[----:B------:R-:W-:Y:S05]  /*2e80*/  BSYNC.RECONVERGENT B0 ;  /* 0x0000000000007941 */ /* 0x000fea0003800200 */
.L_x_15358:
[----:B--2---:R2:W1:Y:S01]  /*2e90*/  SHFL.DOWN PT, R168, R150, 0x4, 0x1f ;  /* 0x08801f0096a87f89 */ /* 0x00446200000e0000 */
[----:B------:R-:W-:Y:S03]  /*2ea0*/  BSSY.RECONVERGENT B0, `(.L_x_15360) ;  /* 0x000000f000007945 */ /* 0x000fe60003800200 */
[----:B---3--:R2:W3:Y:S04]  /*2eb0*/  SHFL.DOWN PT, R162, R151, 0x4, 0x1f ;  /* 0x08801f0097a27f89 */ /* 0x0084e800000e0000 */
[----:B0-----:R2:W0:Y:S04]  /*2ec0*/  SHFL.DOWN PT, R157, R25, 0x4, 0x1f ;  /* 0x08801f00199d7f89 */ /* 0x00142800000e0000 */
        /* <DEDUP_REMOVED lines=8> */
[-C--:B-12---:R-:W-:Y:S01]  /*2f50*/  FFMA.FTZ R150, R150, R168.reuse, -R153 ;  /* 0x000000a896967223 */ /* 0x086fe20000010899 */
[----:B------:R-:W-:Y:S01]  /*2f60*/  FFMA.FTZ R151, R151, R168, R162 ;  /* 0x000000a897977223 */ /* 0x000fe200000100a2 */
[----:B----4-:R-:W-:Y:S01]  /*2f70*/  FADD.FTZ R25, R25, R164 ;  /* 0x000000a419197221 */ /* 0x010fe20000010000 */
[----:B------:R-:W-:-:S07]  /*2f80*/  FADD.FTZ R24, R24, R155 ;  /* 0x0000009b18187221 */ /* 0x000fce0000010000 */
.L_x_15361:
[----:B------:R-:W-:Y:S05]  /*2f90*/  BSYNC.RECONVERGENT B0 ;  /* 0x0000000000007941 */ /* 0x000fea0003800200 */
.L_x_15360:
[----:B-1----:R1:W1:Y:S01]  /*2fa0*/  SHFL.DOWN PT, R168, R150, 0x8, 0x1f ;  /* 0x09001f0096a87f89 */ /* 0x00226200000e0000 */
[----:B------:R-:W-:Y:S03]  /*2fb0*/  BSSY.RECONVERGENT B0, `(.L_x_15362) ;  /* 0x000000f000007945 */ /* 0x000fe60003800200 */
[----:B---3--:R3:W1:Y:S04]  /*2fc0*/  SHFL.DOWN PT, R162, R151, 0x8, 0x1f ;  /* 0x09001f0097a27f89 */ /* 0x00866800000e0000 */
[----:B0-----:R3:W0:Y:S04]  /*2fd0*/  SHFL.DOWN PT, R157, R25, 0x8, 0x1f ;  /* 0x09001f00199d7f89 */ /* 0x00162800000e0000 */
[----:B------:R3:W0:Y:S01]  /*2fe0*/  SHFL.DOWN PT, R166, R24, 0x8, 0x1f ;  /* 0x09001f0018a67f89 */ /* 0x00062200000e0000 */
[----:B------:R-:W-:Y:S05]  /*2ff0*/  @P3 BRA `(.L_x_15363) ;  /* 0x0000000000283947 */ /* 0x000fea0003800000 */
        /* <DEDUP_REMOVED lines=10> */
.L_x_15363:
[----:B------:R-:W-:Y:S05]  /*30a0*/  BSYNC.RECONVERGENT B0 ;  /* 0x0000000000007941 */ /* 0x000fea0003800200 */
.L_x_15362:
[----:B-1----:R1:W1:Y:S01]  /*30b0*/  SHFL.DOWN PT, R168, R150, 0x10, 0x1f ;  /* 0x0a001f0096a87f89 */ /* 0x00226200000e0000 */
[----:B------:R-:W-:Y:S03]  /*30c0*/  BSSY.RECONVERGENT B0, `(.L_x_15364) ;  /* 0x000000f000007945 */ /* 0x000fe60003800200 */
[----:B------:R1:W1:Y:S04]  /*30d0*/  SHFL.DOWN PT, R162, R151, 0x10, 0x1f ;  /* 0x0a001f0097a27f89 */ /* 0x00026800000e0000 */
        /* <DEDUP_REMOVED lines=13> */
.L_x_15365:
[----:B------:R-:W-:Y:S05]  /*31b0*/  BSYNC.RECONVERGENT B0 ;  /* 0x0000000000007941 */ /* 0x000fea0003800200 */
.L_x_15364:
[----:B------:R-:W-:Y:S01]  /*31c0*/  SHFL.DOWN PT, R159, R151, 0x1, 0x1f ;  /* 0x08201f00979f7f89 */ /* 0x000fe200000e0000 */
[C---:B------:R-:W-:Y:S01]  /*31d0*/  ISETP.NE.AND P1, PT, R38.reuse, 0x1f, PT ;  /* 0x0000001f2600780c */ /* 0x040fe20003f25270 */
[----:B------:R-:W-:Y:S01]  /*31e0*/  BSSY.RECONVERGENT B0, `(.L_x_15366) ;  /* 0x0000140000007945 */ /* 0x000fe20003800200 */
[----:B------:R-:W-:Y:S01]  /*31f0*/  ISETP.NE.AND P2, PT, R38, RZ, PT ;  /* 0x000000ff2600720c */ /* 0x000fe20003f45270 */
[----:B------:R-:W5:Y:S01]  /*3200*/  SHFL.IDX PT, R155, R7, RZ, 0x1f ;  /* 0x00001fff079b7589 */ /* 0x000f6200000e0000 */
[----:B------:R-:W-:-:S03]  /*3210*/  ISETP.GT.AND P3, PT, R57, 0xf, PT ;  /* 0x0000000f3900780c */ /* 0x000fc60003f64270 */
[----:B0-----:R-:W0:Y:S04]  /*3220*/  SHFL.DOWN PT, R157, R150, 0x1, 0x1f ;  /* 0x08201f00969d7f89 */ /* 0x001e2800000e0000 */
[----:B------:R-:W4:Y:S04]  /*3230*/  SHFL.IDX PT, R153, R6, RZ, 0x1f ;  /* 0x00001fff06997589 */ /* 0x000f2800000e0000 */
[----:B------:R-:W4:Y:S04]  /*3240*/  SHFL.DOWN PT, R161, R25, 0x1, 0x1f ;  /* 0x08201f0019a17f89 */ /* 0x000f2800000e0000 */
[----:B------:R-:W4:Y:S04]  /*3250*/  SHFL.DOWN PT, R163, R24, 0x1, 0x1f ;  /* 0x08201f0018a37f89 */ /* 0x000f2800000e0000 */
[----:B-123--:R-:W1:Y:S01]  /*3260*/  SHFL.IDX PT, R151, R151, RZ, 0x1f ;  /* 0x00001fff97977589 */ /* 0x00ee6200000e0000 */
[----:B-----5:R-:W-:-:S03]  /*3270*/  @P1 FMUL.FTZ R162, R159, R155 ;  /* 0x0000009b9fa21220 */ /* 0x020fc60000410000 */
[----:B------:R-:W-:Y:S01]  /*3280*/  SHFL.IDX PT, R150, R150, RZ, 0x1f ;  /* 0x00001fff96967589 */ /* 0x000fe200000e0000 */
[----:B0-----:R-:W-:-:S03]  /*3290*/  @P1 FMUL.FTZ R164, R157, R155 ;  /* 0x0000009b9da41220 */ /* 0x001fc60000410000 */
[----:B----4-:R-:W-:Y:S01]  /*32a0*/  SHFL.IDX PT, R25, R25, RZ, 0x1f ;  /* 0x00001fff19197589 */ /* 0x010fe200000e0000 */
[-C--:B------:R-:W-:Y:S01]  /*32b0*/  @P1 FFMA.FTZ R162, R157, R153.reuse, -R162 ;  /* 0x000000999da21223 */ /* 0x080fe200000108a2 */
[----:B------:R-:W-:Y:S02]  /*32c0*/  @P1 FFMA.FTZ R164, R159, R153, R164 ;  /* 0x000000999fa41223 */ /* 0x000fe400000100a4 */
[----:B------:R-:W-:Y:S01]  /*32d0*/  SHFL.IDX PT, R24, R24, RZ, 0x1f ;  /* 0x00001fff18187589 */ /* 0x000fe200000e0000 */
[----:B------:R-:W-:Y:S01]  /*32e0*/  @P1 FADD.FTZ R153, R161, R162 ;  /* 0x000000a2a1991221 */ /* 0x000fe20000010000 */
[-C--:B------:R-:W-:Y:S01]  /*32f0*/  FMUL.FTZ R162, R145, R160.reuse ;  /* 0x000000a091a27220 */ /* 0x080fe20000410000 */
[----:B------:R-:W-:Y:S02]  /*3300*/  @P1 FADD.FTZ R155, R163, R164 ;  /* 0x000000a4a39b1221 */ /* 0x000fe40000010000 */
[-C--:B------:R-:W-:Y:S01]  /*3310*/  FMUL.FTZ R168, R153, R11.reuse ;  /* 0x0000000b99a87220 */ /* 0x080fe20000410000 */
[C---:B------:R-:W-:Y:S01]  /*3320*/  FMUL.FTZ R164, R149.reuse, R160 ;  /* 0x000000a095a47220 */ /* 0x040fe20000410000 */
[----:B------:R-:W-:Y:S01]  /*3330*/  FFMA.FTZ R162, R149, R158, -R162 ;  /* 0x0000009e95a27223 */ /* 0x000fe200000108a2 */
[C---:B------:R-:W-:Y:S01]  /*3340*/  FMUL.FTZ R166, R155.reuse, R11 ;  /* 0x0000000b9ba67220 */ /* 0x040fe20000410000 */
[----:B------:R-:W-:Y:S01]  /*3350*/  FFMA.FTZ R155, R155, R10, -R168 ;  /* 0x0000000a9b9b7223 */ /* 0x000fe200000108a8 */
[----:B------:R-:W-:Y:S01]  /*3360*/  FFMA.FTZ R145, R145, R158, R164 ;  /* 0x0000009e91917223 */ /* 0x000fe200000100a4 */
[----:B------:R-:W-:Y:S01]  /*3370*/  @P2 FADD.FTZ R158, R147, R162 ;  /* 0x000000a2939e2221 */ /* 0x000fe20000010000 */
[----:B------:R-:W-:Y:S01]  /*3380*/  FFMA.FTZ R153, R153, R10, R166 ;  /* 0x0000000a99997223 */ /* 0x000fe200000100a6 */
[----:B------:R-:W-:Y:S01]  /*3390*/  FADD.FTZ R148, R148, R155 ;  /* 0x0000009b94947221 */ /* 0x000fe20000010000 */
[----:B------:R-:W-:Y:S01]  /*33a0*/  @P2 FADD.FTZ R160, R2, R145 ;  /* 0x0000009102a02221 */ /* 0x000fe20000010000 */
[----:B------:R-:W-:Y:S01]  /*33b0*/  ISETP.GT.AND P1, PT, R57, 0x1e, PT ;  /* 0x0000001e3900780c */ /* 0x000fe20003f24270 */
[----:B------:R-:W-:Y:S01]  /*33c0*/  FADD.FTZ R146, R146, R153 ;  /* 0x0000009992927221 */ /* 0x000fe20000010000 */
[----:B------:R-:W-:Y:S01]  /*33d0*/  FMUL.FTZ R2, R123, R148 ;  /* 0x000000947b027220 */ /* 0x000fe20000410000 */
[C---:B------:R-:W-:Y:S01]  /*33e0*/  FMUL.FTZ R11, R9.reuse, R160 ;  /* 0x000000a0090b7220 */ /* 0x040fe20000410000 */
[----:B------:R-:W-:Y:S01]  /*33f0*/  FMUL.FTZ R9, R9, R158 ;  /* 0x0000009e09097220 */ /* 0x000fe20000410000 */
[-C--:B------:R-:W-:Y:S01]  /*3400*/  FMUL.FTZ R145, R123, R146.reuse ;  /* 0x000000927b917220 */ /* 0x080fe20000410000 */
[C---:B------:R-:W-:Y:S01]  /*3410*/  FFMA.FTZ R2, R119.reuse, R146, R2 ;  /* 0x0000009277027223 */ /* 0x040fe20000010002 */
        /* <DEDUP_REMOVED lines=12> */
[----:B------:R-:W-:Y:S01]  /*34e0*/  FFMA.FTZ R10, R113, R143, R10 ;  /* 0x0000008f710a7223 */ /* 0x000fe2000001000a */
[----:B------:R-:W-:Y:S01]  /*34f0*/  FMUL.FTZ R162, R104, R146 ;  /* 0x0000009268a27220 */ /* 0x000fe20000410000 */
[----:B------:R-:W-:Y:S01]  /*3500*/  FFMA.FTZ R158, R125, R2, R9 ;  /* 0x000000027d9e7223 */ /* 0x000fe20000010009 */
[----:B------:R-:W-:Y:S01]  /*3510*/  FADD.FTZ R145, R142, R145 ;  /* 0x000000918e917221 */ /* 0x000fe20000010000 */
[----:B------:R-:W-:Y:S01]  /*3520*/  FFMA.FTZ R9, R113, R11, -R8 ;  /* 0x0000000b71097223 */ /* 0x000fe20000010808 */
[----:B------:R-:W-:Y:S01]  /*3530*/  ISETP.GT.AND P2, PT, R57, 0x1d, PT ;  /* 0x0000001d3900780c */ /* 0x000fe20003f44270 */
[----:B------:R-:W-:Y:S01]  /*3540*/  FADD.FTZ R142, R141, R158 ;  /* 0x0000009e8d8e7221 */ /* 0x000fe20000010000 */
[----:B------:R-:W-:Y:S01]  /*3550*/  FMUL.FTZ R158, R124, R145 ;  /* 0x000000917c9e7220 */ /* 0x000fe20000410000 */
[----:B------:R-:W-:Y:S01]  /*3560*/  FADD.FTZ R141, RZ, R10 ;  /* 0x0000000aff8d7221 */ /* 0x000fe20000010000 */
[----:B------:R-:W-:Y:S01]  /*3570*/  FADD.FTZ R157, R106, R9 ;  /* 0x000000096a9d7221 */ /* 0x000fe20000010000 */
[-C--:B------:R-:W-:Y:S01]  /*3580*/  FMUL.FTZ R160, R124, R142.reuse ;  /* 0x0000008e7ca07220 */ /* 0x080fe20000410000 */
        /* <DEDUP_REMOVED lines=9> */
[----:B------:R-:W-:Y:S01]  /*3620*/  FADD.FTZ R159, R107, R8 ;  /* 0x000000086b9f7221 */ /* 0x000fe20000010000 */
[----:B------:R-:W-:Y:S01]  /*3630*/  FADD.FTZ R140, RZ, R10 ;  /* 0x0000000aff8c7221 */ /* 0x000fe20000010000 */
[-C--:B------:R-:W-:Y:S01]  /*3640*/  FMUL.FTZ R158, R122, R147.reuse ;  /* 0x000000937a9e7220 */ /* 0x080fe20000410000 */
[----:B------:R-:W-:Y:S01]  /*3650*/  FFMA.FTZ R149, R120, R147, -R9 ;  /* 0x0000009378957223 */ /* 0x000fe20000010809 */
[C---:B------:R-:W-:Y:S01]  /*3660*/  FMUL.FTZ R10, R118.reuse, R159 ;  /* 0x0000009f760a7220 */ /* 0x040fe20000410000 */
[-C--:B------:R-:W-:Y:S01]  /*3670*/  FMUL.FTZ R8, R118, R140.reuse ;  /* 0x0000008c76087220 */ /* 0x080fe20000410000 */
[----:B------:R-:W-:Y:S01]  /*3680*/  FFMA.FTZ R158, R120, R139, R158 ;  /* 0x0000008b789e7223 */ /* 0x000fe2000001009e */
[----:B------:R-:W-:Y:S01]  /*3690*/  FADD.FTZ R149, R138, R149 ;  /* 0x000000958a957221 */ /* 0x000fe20000010000 */
[C---:B------:R-:W-:Y:S01]  /*36a0*/  FFMA.FTZ R10, R117.reuse, R140, R10 ;  /* 0x0000008c750a7223 */ /* 0x040fe2000001000a */
[----:B------:R-:W-:Y:S01]  /*36b0*/  FFMA.FTZ R9, R117, R159, -R8 ;  /* 0x0000009f75097223 */ /* 0x000fe20000010808 */
        /* <DEDUP_REMOVED lines=17> */
[C---:B------:R-:W-:Y:S01]  /*37d0*/  FFMA.FTZ R9, R115.reuse, R136, -R10 ;  /* 0x0000008873097223 */ /* 0x040fe2000001080a */
        /* <DEDUP_REMOVED lines=16> */
[----:B------:R-:W-:Y:S01]  /*38e0*/  FFMA.FTZ R9, R0, R11, RZ ;  /* 0x0000000b00097223 */ /* 0x000fe200000100ff */
[C---:B------:R-:W-:Y:S01]  /*38f0*/  FFMA.FTZ R8, R125.reuse, R167, -R8 ;  /* 0x000000a77d087223 */ /* 0x040fe20000010808 */
[----:B------:R-:W-:Y:S01]  /*3900*/  FFMA.FTZ R124, R125, R155, R126 ;  /* 0x0000009b7d7c7223 */ /* 0x000fe2000001007e */
[----:B------:R-:W-:Y:S01]  /*3910*/  FADD.FTZ R117, R132, R117 ;  /* 0x0000007584757221 */ /* 0x000fe20000010000 */
[----:B------:R-:W-:Y:S01]  /*3920*/  FMUL.FTZ R113, R96, R127 ;  /* 0x0000007f60717220 */ /* 0x000fe20000410000 */
[----:B------:R-:W-:Y:S01]  /*3930*/  FFMA.FTZ R10, R88, R157, R9 ;  /* 0x0000009d580a7223 */ /* 0x000fe20000010009 */
[----:B------:R-:W-:Y:S01]  /*3940*/  FADD.FTZ R116, -R105, R11 ;  /* 0x0000000b69747221 */ /* 0x000fe20000010100 */
[----:B------:R-:W-:Y:S01]  /*3950*/  FADD.FTZ R124, RZ, R124 ;  /* 0x0000007cff7c7221 */ /* 0x000fe20000010000 */
[----:B------:R-:W-:Y:S01]  /*3960*/  FADD.FTZ R158, R111, R8 ;  /* 0x000000086f9e7221 */ /* 0x000fe20000010000 */
[----:B------:R-:W-:Y:S01]  /*3970*/  FMUL.FTZ R114, R98, R133 ;  /* 0x0000008562727220 */ /* 0x000fe20000410000 */
[----:B------:R-:W-:Y:S01]  /*3980*/  FMUL.FTZ R9, R96, R117 ;  /* 0x0000007560097220 */ /* 0x000fe20000410000 */
[----:B------:R-:W-:Y:S01]  /*3990*/  FMUL.FTZ R11, R143, R113 ;  /* 0x000000718f0b7220 */ /* 0x000fe20000410000 */
[----:B------:R-:W-:Y:S01]  /*39a0*/  FADD.FTZ R121, -R106, R157 ;  /* 0x0000009d6a797221 */ /* 0x000fe20000010100 */
[----:B------:R-:W-:Y:S01]  /*39b0*/  FFMA.FTZ R157, R89, R159, R10 ;  /* 0x0000009f599d7223 */ /* 0x000fe2000001000a */
[C---:B------:R-:W-:Y:S01]  /*39c0*/  FMUL.FTZ R8, R123.reuse, R124 ;  /* 0x0000007c7b087220 */ /* 0x040fe20000410000 */
[----:B------:R-:W-:Y:S01]  /*39d0*/  FMUL.FTZ R10, R123, R158 ;  /* 0x0000009e7b0a7220 */ /* 0x000fe20000410000 */
[----:B------:R-:W-:Y:S01]  /*39e0*/  FMUL.FTZ R126, R98, R115 ;  /* 0x00000073627e7220 */ /* 0x000fe20000410000 */
[----:B------:R-:W-:Y:S01]  /*39f0*/  FMUL.FTZ R132, R141, R114 ;  /* 0x000000728d847220 */ /* 0x000fe20000410000 */
[----:B------:R-:W-:Y:S01]  /*3a00*/  FFMA.FTZ R122, R116, R9, -R11 ;  /* 0x00000009747a7223 */ /* 0x000fe2000001080b */
[----:B------:R-:W-:Y:S01]  /*3a10*/  FMUL.FTZ R123, R97, R135 ;  /* 0x00000087617b7220 */ /* 0x000fe20000410000 */
[----:B------:R-:W-:Y:S01]  /*3a20*/  FMUL.FTZ R11, R143, R9 ;  /* 0x000000098f0b7220 */ /* 0x000fe20000410000 */
[----:B------:R-:W-:Y:S01]  /*3a30*/  FADD.FTZ R120, -R107, R159 ;  /* 0x0000009f6b787221 */ /* 0x000fe20000010100 */
[----:B------:R-:W-:Y:S01]  /*3a40*/  FFMA.FTZ R125, R121, R126, -R132 ;  /* 0x0000007e797d7223 */ /* 0x000fe20000010884 */
[----:B------:R-:W-:Y:S01]  /*3a50*/  FMUL.FTZ R159, R97, R136 ;  /* 0x00000088619f7220 */ /* 0x000fe20000410000 */
[----:B------:R-:W-:Y:S01]  /*3a60*/  FMUL.FTZ R161, R140, R123 ;  /* 0x0000007b8ca17220 */ /* 0x000fe20000410000 */
[----:B------:R-:W-:Y:S01]  /*3a70*/  FMUL.FTZ R126, R141, R126 ;  /* 0x0000007e8d7e7220 */ /* 0x000fe20000410000 */
[----:B------:R-:W-:Y:S01]  /*3a80*/  FFMA.FTZ R11, R116, R113, R11 ;  /* 0x00000071740b7223 */ /* 0x000fe2000001000b */
[----:B------:R-:W-:Y:S01]  /*3a90*/  FADD.FTZ R122, RZ, R122 ;  /* 0x0000007aff7a7221 */ /* 0x000fe20000010000 */
[----:B------:R-:W-:Y:S01]  /*3aa0*/  FFMA.FTZ R9, R119, R158, -R8 ;  /* 0x0000009e77097223 */ /* 0x000fe20000010808 */
[-C--:B------:R-:W-:Y:S01]  /*3ab0*/  FFMA.FTZ R8, R120, R159.reuse, -R161 ;  /* 0x0000009f78087223 */ /* 0x080fe200000108a1 */
[----:B------:R-:W-:Y:S01]  /*3ac0*/  FFMA.FTZ R126, R121, R114, R126 ;  /* 0x00000072797e7223 */ /* 0x000fe2000001007e */
[----:B------:R-:W-:Y:S01]  /*3ad0*/  FADD.FTZ R11, RZ, R11 ;  /* 0x0000000bff0b7221 */ /* 0x000fe20000010000 */
[----:B------:R-:W-:Y:S01]  /*3ae0*/  FADD.FTZ R125, R122, R125 ;  /* 0x0000007d7a7d7221 */ /* 0x000fe20000010000 */
[----:B------:R-:W-:Y:S01]  /*3af0*/  FMUL.FTZ R159, R140, R159 ;  /* 0x0000009f8c9f7220 */ /* 0x000fe20000410000 */
[----:B------:R-:W-:Y:S01]  /*3b00*/  FMUL.FTZ R122, R100, R137 ;  /* 0x00000089647a7220 */ /* 0x000fe20000410000 */
[----:B------:R-:W-:Y:S01]  /*3b10*/  FFMA.FTZ R160, R119, R124, R10 ;  /* 0x0000007c77a07223 */ /* 0x000fe2000001000a */
[----:B------:R-:W-:Y:S01]  /*3b20*/  FADD.FTZ R126, R11, R126 ;  /* 0x0000007e0b7e7221 */ /* 0x000fe20000010000 */
[----:B------:R-:W-:Y:S01]  /*3b30*/  FFMA.FTZ R159, R120, R123, R159 ;  /* 0x0000007b789f7223 */ /* 0x000fe2000001009f */
[----:B------:R-:W-:Y:S01]  /*3b40*/  FADD.FTZ R119, -R108, R163 ;  /* 0x000000a36c777221 */ /* 0x000fe20000010100 */
[----:B------:R-:W-:Y:S01]  /*3b50*/  FMUL.FTZ R134, R100, R149 ;  /* 0x0000009564867220 */ /* 0x000fe20000410000 */
[----:B------:R-:W-:Y:S01]  /*3b60*/  FMUL.FTZ R138, R153, R122 ;  /* 0x0000007a998a7220 */ /* 0x000fe20000410000 */
[----:B------:R-:W-:Y:S01]  /*3b70*/  FADD.FTZ R126, R126, R159 ;  /* 0x0000009f7e7e7221 */ /* 0x000fe20000010000 */
[----:B------:R-:W-:Y:S01]  /*3b80*/  FFMA.FTZ R11, R0, -R143, RZ ;  /* 0x8000008f000b7223 */ /* 0x000fe200000100ff */
[----:B------:R-:W-:Y:S01]  /*3b90*/  FADD.FTZ R10, R125, R8 ;  /* 0x000000087d0a7221 */ /* 0x000fe20000010000 */
[-C--:B------:R-:W-:Y:S01]  /*3ba0*/  FFMA.FTZ R159, R119, R134.reuse, -R138 ;  /* 0x00000086779f7223 */ /* 0x080fe2000001088a */
[----:B------:R-:W-:Y:S01]  /*3bb0*/  FMUL.FTZ R134, R153, R134 ;  /* 0x0000008699867220 */ /* 0x000fe20000410000 */
[----:B------:R-:W-:Y:S01]  /*3bc0*/  FFMA.FTZ R8, R88, -R141, R11 ;  /* 0x8000008d58087223 */ /* 0x000fe2000001000b */
[----:B------:R-:W-:Y:S01]  /*3bd0*/  FFMA.FTZ R132, R90, R163, R157 ;  /* 0x000000a35a847223 */ /* 0x000fe2000001009d */
[----:B------:R-:W-:Y:S01]  /*3be0*/  FMUL.FTZ R157, R99, R139 ;  /* 0x0000008b639d7220 */ /* 0x000fe20000410000 */
[----:B------:R-:W-:Y:S01]  /*3bf0*/  FFMA.FTZ R11, R119, R122, R134 ;  /* 0x0000007a770b7223 */ /* 0x000fe20000010086 */
[----:B------:R-:W-:Y:S01]  /*3c00*/  FADD.FTZ R125, -R109, R165 ;  /* 0x000000a56d7d7221 */ /* 0x000fe20000010100 */
[----:B------:R-:W-:Y:S01]  /*3c10*/  FFMA.FTZ R161, R91, R165, R132 ;  /* 0x000000a55ba17223 */ /* 0x000fe20000010084 */
[----:B------:R-:W-:Y:S01]  /*3c20*/  FMUL.FTZ R132, R99, R147 ;  /* 0x0000009363847220 */ /* 0x000fe20000410000 */
[----:B------:R-:W-:Y:S01]  /*3c30*/  FADD.FTZ R126, R126, R11 ;  /* 0x0000000b7e7e7221 */ /* 0x000fe20000010000 */
[----:B------:R-:W-:Y:S01]  /*3c40*/  FFMA.FTZ R11, R89, -R140, R8 ;  /* 0x8000008c590b7223 */ /* 0x000fe20000010008 */
[C---:B------:R-:W-:Y:S01]  /*3c50*/  FMUL.FTZ R165, R118.reuse, R157 ;  /* 0x0000009d76a57220 */ /* 0x040fe20000410000 */
[-C--:B------:R-:W-:Y:S01]  /*3c60*/  FMUL.FTZ R134, R118, R132.reuse ;  /* 0x0000008476867220 */ /* 0x080fe20000410000 */
[----:B------:R-:W-:Y:S01]  /*3c70*/  FADD.FTZ R10, R10, R159 ;  /* 0x0000009f0a0a7221 */ /* 0x000fe20000010000 */
[----:B------:R-:W-:Y:S01]  /*3c80*/  FFMA.FTZ R8, R90, -R153, R11 ;  /* 0x800000995a087223 */ /* 0x000fe2000001000b */
[C---:B------:R-:W-:Y:S01]  /*3c90*/  FFMA.FTZ R165, R125.reuse, R132, -R165 ;  /* 0x000000847da57223 */ /* 0x040fe200000108a5 */
[----:B------:R-:W-:Y:S01]  /*3ca0*/  FMUL.FTZ R138, R102, R142 ;  /* 0x0000008e668a7220 */ /* 0x000fe20000410000 */
[----:B------:R-:W-:Y:S01]  /*3cb0*/  FFMA.FTZ R163, R125, R157, R134 ;  /* 0x0000009d7da37223 */ /* 0x000fe20000010086 */
[----:B------:R-:W-:Y:S01]  /*3cc0*/  FFMA.FTZ R11, R91, -R118, R8 ;  /* 0x800000765b0b7223 */ /* 0x000fe20000010008 */
[----:B------:R-:W-:Y:S01]  /*3cd0*/  FADD.FTZ R173, R112, R9 ;  /* 0x0000000970ad7221 */ /* 0x000fe20000010000 */
[----:B------:R-:W-:Y:S01]  /*3ce0*/  FFMA.FTZ R132, R92, R167, R161 ;  /* 0x000000a75c847223 */ /* 0x000fe200000100a1 */
[----:B------:R-:W-:Y:S01]  /*3cf0*/  FADD.FTZ R10, R10, R165 ;  /* 0x000000a50a0a7221 */ /* 0x000fe20000010000 */
[----:B------:R-:W-:Y:S01]  /*3d00*/  FADD.FTZ R134, -R110, R167 ;  /* 0x000000a76e867221 */ /* 0x000fe20000010100 */
[----:B------:R-:W-:Y:S01]  /*3d10*/  FMUL.FTZ R8, R102, R145 ;  /* 0x0000009166087220 */ /* 0x000fe20000410000 */
[----:B------:R-:W-:Y:S01]  /*3d20*/  FMUL.FTZ R9, R155, R138 ;  /* 0x0000008a9b097220 */ /* 0x000fe20000410000 */
[----:B------:R-:W-:Y:S01]  /*3d30*/  FMUL.FTZ R165, R101, R2 ;  /* 0x0000000265a57220 */ /* 0x000fe20000410000 */
[----:B------:R-:W-:Y:S01]  /*3d40*/  FFMA.FTZ R161, R93, R158, R132 ;  /* 0x0000009e5da17223 */ /* 0x000fe20000010084 */
[----:B------:R-:W-:Y:S01]  /*3d50*/  FADD.FTZ R158, -R111, R158 ;  /* 0x0000009e6f9e7221 */ /* 0x000fe20000010100 */
[----:B------:R-:W-:Y:S01]  /*3d60*/  FFMA.FTZ R159, R134, R8, -R9 ;  /* 0x00000008869f7223 */ /* 0x000fe20000010809 */
[----:B------:R-:W-:Y:S01]  /*3d70*/  FMUL.FTZ R167, R101, R144 ;  /* 0x0000009065a77220 */ /* 0x000fe20000410000 */
[----:B------:R-:W-:Y:S01]  /*3d80*/  FMUL.FTZ R9, R155, R8 ;  /* 0x000000089b097220 */ /* 0x000fe20000410000 */
[----:B------:R-:W-:Y:S01]  /*3d90*/  FMUL.FTZ R169, R124, R165 ;  /* 0x000000a57ca97220 */ /* 0x000fe20000410000 */
[----:B------:R-:W-:Y:S01]  /*3da0*/  FADD.FTZ R126, R126, R163 ;  /* 0x000000a37e7e7221 */ /* 0x000fe20000010000 */
[----:B------:R-:W-:Y:S01]  /*3db0*/  FADD.FTZ R163, RZ, R160 ;  /* 0x000000a0ffa37221 */ /* 0x000fe20000010000 */
[----:B------:R-:W-:Y:S01]  /*3dc0*/  FFMA.FTZ R9, R134, R138, R9 ;  /* 0x0000008a86097223 */ /* 0x000fe20000010009 */
[-C--:B------:R-:W-:Y:S01]  /*3dd0*/  FFMA.FTZ R169, R158, R167.reuse, -R169 ;  /* 0x000000a79ea97223 */ /* 0x080fe200000108a9 */
[----:B------:R-:W-:Y:S01]  /*3de0*/  FMUL.FTZ R167, R124, R167 ;  /* 0x000000a77ca77220 */ /* 0x000fe20000410000 */
[----:B------:R-:W-:Y:S01]  /*3df0*/  FMUL.FTZ R132, R104, R148 ;  /* 0x0000009468847220 */ /* 0x000fe20000410000 */
[----:B------:R-:W-:Y:S01]  /*3e00*/  FADD.FTZ R9, R126, R9 ;  /* 0x000000097e097221 */ /* 0x000fe20000010000 */
[----:B------:R-:W-:Y:S01]  /*3e10*/  FFMA.FTZ R8, R92, -R155, R11 ;  /* 0x8000009b5c087223 */ /* 0x000fe2000001000b */
[----:B------:R-:W-:Y:S01]  /*3e20*/  FFMA.FTZ R126, R158, R165, R167 ;  /* 0x000000a59e7e7223 */ /* 0x000fe200000100a7 */
[----:B------:R-:W-:Y:S01]  /*3e30*/  FADD.FTZ R160, -R112, R173 ;  /* 0x000000ad70a07221 */ /* 0x000fe20000010100 */
[C---:B------:R-:W-:Y:S01]  /*3e40*/  FMUL.FTZ R171, R163.reuse, R162 ;  /* 0x000000a2a3ab7220 */ /* 0x040fe20000410000 */
[----:B------:R-:W-:Y:S01]  /*3e50*/  FMUL.FTZ R11, R163, R132 ;  /* 0x00000084a30b7220 */ /* 0x000fe20000410000 */
[----:B------:R-:W-:Y:S01]  /*3e60*/  FADD.FTZ R10, R10, R159 ;  /* 0x0000009f0a0a7221 */ /* 0x000fe20000010000 */
[----:B------:R-:W-:Y:S01]  /*3e70*/  FADD.FTZ R9, R9, R126 ;  /* 0x0000007e09097221 */ /* 0x000fe20000010000 */
[----:B------:R-:W-:Y:S01]  /*3e80*/  FFMA.FTZ R8, R93, -R124, R8 ;  /* 0x8000007c5d087223 */ /* 0x000fe20000010008 */
[C---:B------:R-:W-:Y:S01]  /*3e90*/  FFMA.FTZ R171, R160.reuse, R132, -R171 ;  /* 0x00000084a0ab7223 */ /* 0x040fe200000108ab */
[----:B------:R-:W-:Y:S01]  /*3ea0*/  FFMA.FTZ R126, R160, R162, R11 ;  /* 0x000000a2a07e7223 */ /* 0x000fe2000001000b */
[----:B------:R-:W-:Y:S01]  /*3eb0*/  FADD.FTZ R10, R10, R169 ;  /* 0x000000a90a0a7221 */ /* 0x000fe20000010000 */
[C---:B------:R-:W-:Y:S01]  /*3ec0*/  FFMA.FTZ R11, R94.reuse, -R163, R8 ;  /* 0x800000a35e0b7223 */ /* 0x040fe20000010008 */
[----:B------:R-:W-:Y:S01]  /*3ed0*/  FFMA.FTZ R161, R94, R173, R161 ;  /* 0x000000ad5ea17223 */ /* 0x000fe200000100a1 */
[----:B------:R-:W-:Y:S01]  /*3ee0*/  FADD.FTZ R8, R9, R126 ;  /* 0x0000007e09087221 */ /* 0x000fe20000010000 */
[----:B------:R-:W-:Y:S01]  /*3ef0*/  FADD.FTZ R171, R10, R171 ;  /* 0x000000ab0aab7221 */ /* 0x000fe20000010000 */
[----:B------:R-:W-:Y:S01]  /*3f00*/  FADD.FTZ R82, R123, R82 ;  /* 0x000000527b527221 */ /* 0x000fe20000010000 */
[----:B------:R-:W0:Y:S01]  /*3f10*/  SHFL.DOWN PT, R132, R11, 0x1, 0x1f ;  /* 0x08201f000b847f89 */ /* 0x000e2200000e0000 */
[----:B------:R-:W-:Y:S01]  /*3f20*/  MOV R10, R161 ;  /* 0x000000a1000a7202 */ /* 0x000fe20000000f00 */
[----:B------:R-:W-:Y:S01]  /*3f30*/  FADD.FTZ R87, R162, R87 ;  /* 0x00000057a2577221 */ /* 0x000fe20000010000 */
[----:B------:R-:W-:Y:S01]  /*3f40*/  MOV R9, R171 ;  /* 0x000000ab00097202 */ /* 0x000fe20000000f00 */
[----:B------:R1:W2:Y:S01]  /*3f50*/  SHFL.DOWN PT, R167, R161, 0x1, 0x1f ;  /* 0x08201f00a1a77f89 */ /* 0x0002a200000e0000 */
[----:B------:R-:W-:Y:S01]  /*3f60*/  FADD.FTZ R86, R165, R86 ;  /* 0x00000056a5567221 */ /* 0x000fe20000010000 */
[----:B------:R-:W-:Y:S01]  /*3f70*/  FADD.FTZ R85, R138, R85 ;  /* 0x000000558a557221 */ /* 0x000fe20000010000 */
[----:B------:R-:W-:Y:S01]  /*3f80*/  FADD.FTZ R84, R157, R84 ;  /* 0x000000549d547221 */ /* 0x000fe20000010000 */
[----:B------:R-:W3:Y:S01]  /*3f90*/  SHFL.DOWN PT, R159, R8, 0x1, 0x1f ;  /* 0x08201f00089f7f89 */ /* 0x000ee200000e0000 */
[----:B------:R-:W-:-:S03]  /*3fa0*/  FADD.FTZ R83, R122, R83 ;  /* 0x000000537a537221 */ /* 0x000fc60000010000 */
[----:B------:R-:W4:Y:S01]  /*3fb0*/  SHFL.DOWN PT, R126, R171, 0x1, 0x1f ;  /* 0x08201f00ab7e7f89 */ /* 0x000f2200000e0000 */
[-C--:B-1----:R-:W-:Y:S01]  /*3fc0*/  FMUL.FTZ R161, R151, R7.reuse ;  /* 0x0000000797a17220 */ /* 0x082fe20000410000 */
[----:B0-----:R-:W-:Y:S01]  /*3fd0*/  @!P1 FADD.FTZ R11, R11, R132 ;  /* 0x000000840b0b9221 */ /* 0x001fe20000010000 */
[-C--:B------:R-:W-:Y:S02]  /*3fe0*/  FMUL.FTZ R132, R151, R6.reuse ;  /* 0x0000000697847220 */ /* 0x080fe40000410000 */
[----:B------:R-:W-:Y:S01]  /*3ff0*/  FFMA.FTZ R6, R150, R6, -R161 ;  /* 0x0000000696067223 */ /* 0x000fe200000108a1 */
[----:B--2---:R-:W-:Y:S01]  /*4000*/  @!P1 FADD.FTZ R10, R10, R167 ;  /* 0x000000a70a0a9221 */ /* 0x004fe20000010000 */
[----:B------:R-:W0:Y:S01]  /*4010*/  SHFL.DOWN PT, R166, R11, 0x2, 0x1f ;  /* 0x08401f000ba67f89 */ /* 0x000e2200000e0000 */
[----:B------:R-:W-:Y:S01]  /*4020*/  FFMA.FTZ R7, R150, R7, R132 ;  /* 0x0000000796077223 */ /* 0x000fe20000010084 */
[----:B------:R-:W-:Y:S01]  /*4030*/  FADD.FTZ R6, R25, R6 ;  /* 0x0000000619067221 */ /* 0x000fe20000010000 */
[----:B---3--:R-:W-:Y:S01]  /*4040*/  @!P1 FADD.FTZ R8, R159, R8 ;  /* 0x000000089f089221 */ /* 0x008fe20000010000 */
[----:B------:R-:W1:Y:S01]  /*4050*/  SHFL.DOWN PT, R169, R10, 0x2, 0x1f ;  /* 0x08401f000aa97f89 */ /* 0x000e6200000e0000 */
[-C--:B------:R-:W-:Y:S01]  /*4060*/  FMUL.FTZ R159, R151, R5.reuse ;  /* 0x00000005979f7220 */ /* 0x080fe20000410000 */
[----:B------:R-:W-:Y:S01]  /*4070*/  FADD.FTZ R7, R24, R7 ;  /* 0x0000000718077221 */ /* 0x000fe20000010000 */
[----:B----4-:R-:W-:Y:S01]  /*4080*/  @!P1 FADD.FTZ R9, R9, R126 ;  /* 0x0000007e09099221 */ /* 0x010fe20000010000 */
[----:B------:R-:W2:Y:S01]  /*4090*/  SHFL.DOWN PT, R167, R8, 0x2, 0x1f ;  /* 0x08401f0008a77f89 */ /* 0x000ea200000e0000 */
[----:B------:R-:W-:Y:S01]  /*40a0*/  ISETP.NE.AND P1, PT, R38, RZ, PT ;  /* 0x000000ff2600720c */ /* 0x000fe20003f25270 */
[-C--:B------:R-:W-:Y:S01]  /*40b0*/  FMUL.FTZ R126, R151, R4.reuse ;  /* 0x00000004977e7220 */ /* 0x080fe20000410000 */
[C---:B------:R-:W-:Y:S01]  /*40c0*/  FFMA.FTZ R4, R150.reuse, R4, -R159 ;  /* 0x0000000496047223 */ /* 0x040fe2000001089f */
[----:B------:R-:W3:Y:S01]  /*40d0*/  SHFL.DOWN PT, R164, R9, 0x2, 0x1f ;  /* 0x08401f0009a47f89 */ /* 0x000ee200000e0000 */
[C---:B------:R-:W-:Y:S01]  /*40e0*/  FMUL.FTZ R151, R13.reuse, R148 ;  /* 0x000000940d977220 */ /* 0x040fe20000410000 */
[----:B------:R-:W-:Y:S01]  /*40f0*/  FFMA.FTZ R5, R150, R5, R126 ;  /* 0x0000000596057223 */ /* 0x000fe2000001007e */
[----:B------:R-:W-:-:S02]  /*4100*/  FMUL.FTZ R25, R13, R146 ;  /* 0x000000920d197220 */ /* 0x000fc40000410000 */
[C---:B------:R-:W-:Y:S02]  /*4110*/  FFMA.FTZ R151, R12.reuse, R146, R151 ;  /* 0x000000920c977223 */ /* 0x040fe40000010097 */
[----:B------:R-:W-:Y:S01]  /*4120*/  FFMA.FTZ R148, R12, R148, -R25 ;  /* 0x000000940c947223 */ /* 0x000fe20000010819 */
[C---:B------:R-:W-:Y:S01]  /*4130*/  FMUL.FTZ R25, R13.reuse, R144 ;  /* 0x000000900d197220 */ /* 0x040fe20000410000 */
[----:B------:R-:W-:Y:S01]  /*4140*/  FMUL.FTZ R160, R160, R151 ;  /* 0x00000097a0a07220 */ /* 0x000fe20000410000 */
[----:B------:R4:W-:Y:S01]  /*4150*/  @!P1 STS.128 [UR7+0x1770], R4 ;  /* 0x00177004ff009988 */ /* 0x0009e20008000c07 */
[-C--:B------:R-:W-:Y:S01]  /*4160*/  FMUL.FTZ R151, R13, R2.reuse ;  /* 0x000000020d977220 */ /* 0x080fe20000410000 */
[----:B0-----:R-:W-:Y:S01]  /*4170*/  @!P2 FADD.FTZ R11, R11, R166 ;  /* 0x000000a60b0ba221 */ /* 0x001fe20000010000 */
[C---:B------:R-:W-:Y:S01]  /*4180*/  FFMA.FTZ R25, R12.reuse, R2, R25 ;  /* 0x000000020c197223 */ /* 0x040fe20000010019 */
[----:B------:R-:W-:Y:S01]  /*4190*/  FFMA.FTZ R148, R163, R148, R160 ;  /* 0x00000094a3947223 */ /* 0x000fe200000100a0 */
[----:B------:R-:W-:Y:S01]  /*41a0*/  FFMA.FTZ R151, R12, R144, -R151 ;  /* 0x000000900c977223 */ /* 0x000fe20000010897 */
[----:B-1----:R-:W-:Y:S01]  /*41b0*/  @!P2 FADD.FTZ R10, R10, R169 ;  /* 0x000000a90a0aa221 */ /* 0x002fe20000010000 */
[----:B------:R-:W0:Y:S01]  /*41c0*/  SHFL.DOWN PT, R24, R11, 0x4, 0x1f ;  /* 0x08801f000b187f89 */ /* 0x000e2200000e0000 */
[----:B------:R-:W-:Y:S01]  /*41d0*/  FMUL.FTZ R25, R158, R25 ;  /* 0x000000199e197220 */ /* 0x000fe20000410000 */
[----:B--2---:R-:W-:-:S02]  /*41e0*/  @!P2 FADD.FTZ R8, R8, R167 ;  /* 0x000000a70808a221 */ /* 0x004fc40000010000 */
[----:B------:R-:W1:Y:S01]  /*41f0*/  SHFL.DOWN PT, R161, R10, 0x4, 0x1f ;  /* 0x08801f000aa17f89 */ /* 0x000e6200000e0000 */
[----:B------:R-:W-:Y:S01]  /*4200*/  FFMA.FTZ R25, R124, R151, R25 ;  /* 0x000000977c197223 */ /* 0x000fe20000010019 */
[----:B---3--:R-:W-:Y:S02]  /*4210*/  @!P2 FADD.FTZ R9, R9, R164 ;  /* 0x000000a40909a221 */ /* 0x008fe40000010000 */
[----:B------:R-:W2:Y:S01]  /*4220*/  SHFL.DOWN PT, R159, R8, 0x4, 0x1f ;  /* 0x08801f00089f7f89 */ /* 0x000ea200000e0000 */
[----:B----4-:R-:W-:Y:S01]  /*4230*/  FMUL.FTZ R5, R13, R145 ;  /* 0x000000910d057220 */ /* 0x010fe20000410000 */
[----:B------:R-:W-:Y:S01]  /*4240*/  ISETP.GT.AND P2, PT, R57, 0x1b, PT ;  /* 0x0000001b3900780c */ /* 0x000fe20003f44270 */
[----:B------:R-:W-:Y:S01]  /*4250*/  FFMA.FTZ R7, R79, R146, R148 ;  /* 0x000000924f077223 */ /* 0x000fe20000010094 */
[----:B------:R-:W3:Y:S01]  /*4260*/  SHFL.DOWN PT, R6, R9, 0x4, 0x1f ;  /* 0x08801f0009067f89 */ /* 0x000ee200000e0000 */
[----:B------:R-:W-:Y:S01]  /*4270*/  FFMA.FTZ R5, R12, R142, R5 ;  /* 0x0000008e0c057223 */ /* 0x000fe20000010005 */
[----:B------:R-:W-:Y:S01]  /*4280*/  FFMA.FTZ R2, R78, R2, R25 ;  /* 0x000000024e027223 */ /* 0x000fe20000010019 */
[----:B------:R-:W-:Y:S01]  /*4290*/  FADD.FTZ R70, R7, R70 ;  /* 0x0000004607467221 */ /* 0x000fe20000010000 */
[C---:B------:R-:W-:Y:S01]  /*42a0*/  FMUL.FTZ R4, R13.reuse, R142 ;  /* 0x0000008e0d047220 */ /* 0x040fe20000410000 */
[----:B------:R-:W-:Y:S01]  /*42b0*/  FMUL.FTZ R134, R134, R5 ;  /* 0x0000000586867220 */ /* 0x000fe20000410000 */
[----:B------:R-:W-:Y:S01]  /*42c0*/  FMUL.FTZ R5, R13, R139 ;  /* 0x0000008b0d057220 */ /* 0x000fe20000410000 */
[----:B------:R-:W-:Y:S01]  /*42d0*/  FADD.FTZ R69, R2, R69 ;  /* 0x0000004502457221 */ /* 0x000fe20000010000 */
[----:B------:R-:W-:-:S02]  /*42e0*/  FFMA.FTZ R4, R12, R145, -R4 ;  /* 0x000000910c047223 */ /* 0x000fc40000010804 */
[CC--:B------:R-:W-:Y:S01]  /*42f0*/  FFMA.FTZ R7, R12.reuse, R147.reuse, -R5 ;  /* 0x000000930c077223 */ /* 0x0c0fe20000010805 */
[----:B------:R-:W-:Y:S01]  /*4300*/  FMUL.FTZ R147, R13, R147 ;  /* 0x000000930d937220 */ /* 0x000fe20000410000 */
[----:B0-----:R-:W-:Y:S01]  /*4310*/  @!P2 FADD.FTZ R11, R11, R24 ;  /* 0x000000180b0ba221 */ /* 0x001fe20000010000 */
[----:B------:R-:W-:Y:S01]  /*4320*/  FFMA.FTZ R4, R155, R4, R134 ;  /* 0x000000049b047223 */ /* 0x000fe20000010086 */
[----:B------:R-:W-:Y:S01]  /*4330*/  FMUL.FTZ R5, R13, R149 ;  /* 0x000000950d057220 */ /* 0x000fe20000410000 */
[----:B------:R-:W-:Y:S01]  /*4340*/  FFMA.FTZ R2, R12, R139, R147 ;  /* 0x0000008b0c027223 */ /* 0x000fe20000010093 */
[----:B-1----:R-:W-:Y:S01]  /*4350*/  @!P2 FADD.FTZ R10, R10, R161 ;  /* 0x000000a10a0aa221 */ /* 0x002fe20000010000 */
[----:B------:R-:W0:Y:S01]  /*4360*/  SHFL.DOWN PT, R124, R11, 0x8, 0x1f ;  /* 0x09001f000b7c7f89 */ /* 0x000e2200000e0000 */
[----:B------:R-:W-:Y:S01]  /*4370*/  FFMA.FTZ R25, R77, R142, R4 ;  /* 0x0000008e4d197223 */ /* 0x000fe20000010004 */
[----:B------:R-:W-:Y:S01]  /*4380*/  FMUL.FTZ R125, R125, R2 ;  /* 0x000000027d7d7220 */ /* 0x000fe20000410000 */
[----:B--2---:R-:W-:Y:S01]  /*4390*/  @!P2 FADD.FTZ R8, R8, R159 ;  /* 0x0000009f0808a221 */ /* 0x004fe20000010000 */
[----:B------:R-:W1:Y:S01]  /*43a0*/  SHFL.DOWN PT, R147, R10, 0x8, 0x1f ;  /* 0x09001f000a937f89 */ /* 0x000e6200000e0000 */
[-C--:B------:R-:W-:Y:S01]  /*43b0*/  FMUL.FTZ R4, R13, R137.reuse ;  /* 0x000000890d047220 */ /* 0x080fe20000410000 */
[C---:B------:R-:W-:Y:S01]  /*43c0*/  FFMA.FTZ R2, R12.reuse, R137, R5 ;  /* 0x000000890c027223 */ /* 0x040fe20000010005 */
[----:B---3--:R-:W-:Y:S01]  /*43d0*/  @!P2 FADD.FTZ R9, R9, R6 ;  /* 0x000000060909a221 */ /* 0x008fe20000010000 */
[----:B------:R-:W2:Y:S01]  /*43e0*/  SHFL.DOWN PT, R145, R8, 0x8, 0x1f ;  /* 0x09001f0008917f89 */ /* 0x000ea200000e0000 */
[----:B------:R-:W-:Y:S01]  /*43f0*/  ISETP.GT.AND P2, PT, R57, 0x17, PT ;  /* 0x000000173900780c */ /* 0x000fe20003f44270 */
[----:B------:R-:W-:Y:S01]  /*4400*/  FFMA.FTZ R4, R12, R149, -R4 ;  /* 0x000000950c047223 */ /* 0x000fe20000010804 */
[----:B------:R-:W-:Y:S01]  /*4410*/  FMUL.FTZ R2, R119, R2 ;  /* 0x0000000277027220 */ /* 0x000fe20000410000 */
[----:B------:R-:W3:Y:S01]  /*4420*/  SHFL.DOWN PT, R24, R9, 0x8, 0x1f ;  /* 0x09001f0009187f89 */ /* 0x000ee200000e0000 */
[----:B------:R-:W-:Y:S01]  /*4430*/  FFMA.FTZ R7, R118, R7, R125 ;  /* 0x0000000776077223 */ /* 0x000fe2000001007d */
[----:B------:R-:W-:Y:S01]  /*4440*/  FMUL.FTZ R5, R13, R135 ;  /* 0x000000870d057220 */ /* 0x000fe20000410000 */
[----:B------:R-:W-:Y:S01]  /*4450*/  FFMA.FTZ R4, R153, R4, R2 ;  /* 0x0000000499047223 */ /* 0x000fe20000010002 */
[-C--:B------:R-:W-:Y:S01]  /*4460*/  FMUL.FTZ R2, R13, R136.reuse ;  /* 0x000000880d027220 */ /* 0x080fe20000410000 */
[----:B------:R-:W-:Y:S01]  /*4470*/  FFMA.FTZ R6, R76, R139, R7 ;  /* 0x0000008b4c067223 */ /* 0x000fe20000010007 */
[C---:B------:R-:W-:Y:S01]  /*4480*/  FFMA.FTZ R7, R12.reuse, R136, -R5 ;  /* 0x000000880c077223 */ /* 0x040fe20000010805 */
[----:B------:R-:W-:Y:S01]  /*4490*/  FFMA.FTZ R137, R75, R137, R4 ;  /* 0x000000894b897223 */ /* 0x000fe20000010004 */
[----:B------:R-:W-:Y:S01]  /*44a0*/  FFMA.FTZ R5, R12, R135, R2 ;  /* 0x000000870c057223 */ /* 0x000fe20000010002 */
[----:B------:R-:W-:Y:S01]  /*44b0*/  FADD.FTZ R68, R25, R68 ;  /* 0x0000004419447221 */ /* 0x000fe20000010000 */
[----:B------:R-:W-:Y:S01]  /*44c0*/  FADD.FTZ R67, R6, R67 ;  /* 0x0000004306437221 */ /* 0x000fe20000010000 */
[----:B0-----:R-:W-:Y:S01]  /*44d0*/  @!P2 FADD.FTZ R11, R11, R124 ;  /* 0x0000007c0b0ba221 */ /* 0x001fe20000010000 */
[----:B------:R-:W-:Y:S01]  /*44e0*/  FMUL.FTZ R25, R120, R5 ;  /* 0x0000000578197220 */ /* 0x000fe20000410000 */
[----:B------:R-:W-:Y:S01]  /*44f0*/  FMUL.FTZ R5, R13, R115 ;  /* 0x000000730d057220 */ /* 0x000fe20000410000 */
[----:B-1----:R-:W-:-:S02]  /*4500*/  @!P2 FADD.FTZ R10, R10, R147 ;  /* 0x000000930a0aa221 */ /* 0x002fc40000010000 */
        /* <DEDUP_REMOVED lines=12> */
[----:B------:R0:W-:Y:S02]  /*45d0*/  @!P2 STS.128 [UR6+0x230], R8 ;  /* 0x00023008ff00a988 */ /* 0x0001e40008000c06 */
.L_x_15367:
[----:B------:R-:W-:Y:S05]  /*45e0*/  BSYNC.RECONVERGENT B0 ;  /* 0x0000000000007941 */ /* 0x000fea0003800200 */
.L_x_15366:
[C---:B----4-:R-:W-:Y:S01]  /*45f0*/  FMUL.FTZ R2, R13.reuse, R117 ;  /* 0x000000750d027220 */ /* 0x050fe20000410000 */
[CC--:B------:R-:W-:Y:S01]  /*4600*/  FFMA.FTZ R6, R12.reuse, R133.reuse, R5 ;  /* 0x000000850c067223 */ /* 0x0c0fe20000010005 */
[C---:B------:R-:W-:Y:S01]  /*4610*/  FMUL.FTZ R24, R13.reuse, R133 ;  /* 0x000000850d187220 */ /* 0x040fe20000410000 */
[-C--:B-1----:R-:W-:Y:S01]  /*4620*/  FMUL.FTZ R4, R13, R127.reuse ;  /* 0x0000007f0d047220 */ /* 0x082fe20000410000 */
[C---:B------:R-:W-:Y:S01]  /*4630*/  FFMA.FTZ R5, R12.reuse, R127, R2 ;  /* 0x0000007f0c057223 */ /* 0x040fe20000010002 */
[----:B------:R-:W-:Y:S01]  /*4640*/  FMUL.FTZ R6, R121, R6 ;  /* 0x0000000679067220 */ /* 0x000fe20000410000 */
[C---:B------:R-:W-:Y:S01]  /*4650*/  FFMA.FTZ R24, R12.reuse, R115, -R24 ;  /* 0x000000730c187223 */ /* 0x040fe20000010818 */
        /* <DEDUP_REMOVED lines=17> */
[----:B------:R-:W-:Y:S01]  /*4770*/  ISETP.NE.AND P1, PT, R43, UR8, PT ;  /* 0x000000082b007c0c */ /* 0x000fe2000bf25270 */
[----:B------:R-:W-:-:S12]  /*4780*/  ULEA UR7, UR4, UR6, 0x3 ;  /* 0x0000000604077291 */ /* 0x000fd8000f8e18ff */
        /* <DEDUP_REMOVED lines=8> */
.L_x_15369:
[----:B------:R-:W-:Y:S05]  /*4810*/  BSYNC.RECONVERGENT B0 ;  /* 0x0000000000007941 */ /* 0x000fea0003800200 */
.L_x_15368:
[----:B------:R-:W-:-:S04]  /*4820*/  UIADD3 UR4, UPT, UPT, UR4, 0x1, URZ ;  /* 0x0000000104047890 */ /* 0x000fc8000fffe0ff */
[----:B------:R-:W-:-:S09]  /*4830*/  UISETP.GE.AND UP0, UPT, UR4, UR9, UPT ;  /* 0x000000090400728c */ /* 0x000fd2000bf06270 */
[----:B------:R-:W-:Y:S05]  /*4840*/  BRA.U !UP0, `(.L_x_15370) ;  /* 0xffffffcd085c7547 */ /* 0x000fea000b83ffff */
.L_x_15352:
[----:B------:R-:W-:Y:S01]  /*4850*/  BAR.SYNC.DEFER_BLOCKING 0x0 ;  /* 0x0000000000007b1d */ /* 0x000fe20000010000 */
[----:B------:R-:W-:Y:S02]  /*4860*/  ISETP.NE.AND P0, PT, R38, RZ, PT ;  /* 0x000000ff2600720c */ /* 0x000fe40003f05270 */
[----:B------:R-:W-:Y:S02]  /*4870*/  F2FP.F16.F32.PACK_AB R80, R81, R80 ;  /* 0x000000505150723e */ /* 0x000fe400000000ff */
[----:B------:R-:W-:-:S03]  /*4880*/  F2FP.F16.F32.PACK_AB R82, R83, R82 ;  /* 0x000000525352723e */ /* 0x000fc600000000ff */
[----:B------:R-:W4:Y:S01]  /*4890*/  LDC.64 R72, c[0x0][0x4f8] ;  /* 0x00013e00ff487b82 */ /* 0x000f220000000a00 */
[----:B------:R-:W-:Y:S01]  /*48a0*/  F2FP.F16.F32.PACK_AB R84, R85, R84 ;  /* 0x000000545554723e */ /* 0x000fe200000000ff */
[----:B------:R-:W5:Y:S01]  /*48b0*/  LDCU.64 UR8, c[0x0][0x500] ;  /* 0x0000a000ff0877ac */ /* 0x000f620008000a00 */
[----:B------:R-:W-:Y:S02]  /*48c0*/  F2FP.F16.F32.PACK_AB R86, R87, R86 ;  /* 0x000000565756723e */ /* 0x000fe400000000ff */
[----:B------:R-:W-:Y:S01]  /*48d0*/  PRMT R0, R80, 0x7632, R0 ;  /* 0x0000763250007816 */ /* 0x000fe20000000000 */
[----:B------:R-:W2:Y:S01]  /*48e0*/  LDCU.64 UR10, c[0x0][0x550] ;  /* 0x0000aa00ff0a77ac */ /* 0x000ea20008000a00 */
[----:B------:R-:W-:Y:S02]  /*48f0*/  PRMT R2, R82, 0x7632, R2 ;  /* 0x0000763252027816 */ /* 0x000fe40000000002 */
[----:B------:R-:W-:Y:S02]  /*4900*/  PRMT R4, R84, 0x7632, R4 ;  /* 0x0000763254047816 */ /* 0x000fe40000000004 */
[----:B------:R-:W-:-:S02]  /*4910*/  PRMT R5, R86, 0x7632, R5 ;  /* 0x0000763256057816 */ /* 0x000fc40000000005 */
[----:B------:R-:W-:Y:S01]  /*4920*/  SHF.R.S32.HI R19, RZ, 0x1f, R18 ;  /* 0x0000001fff137819 */ /* 0x000fe20000011412 */
[----:B------:R-:W-:Y:S04]  /*4930*/  STS.U16 [R63], R80 ;  /* 0x000000503f007388 */ /* 0x000fe80000000400 */
        /* <DEDUP_REMOVED lines=9> */
[----:B----4-:R-:W-:-:S03]  /*49d0*/  IMAD.WIDE.U32 R4, R72, UR18, R18 ;  /* 0x0000001248047c25 */ /* 0x010fc6000f8e0012 */
[----:B01----:R-:W-:Y:S01]  /*49e0*/  LDS.U16 R9, [R55+0x40] ;  /* 0x0000400037097984 */ /* 0x003fe20000000400 */
[----:B------:R-:W-:-:S03]  /*49f0*/  IMAD R5, R73, UR18, R5 ;  /* 0x0000001249057c24 */ /* 0x000fc6000f8e0205 */
[----:B------:R-:W-:Y:S01]  /*4a00*/  LDS.U16 R11, [R56+0x80] ;  /* 0x00008000380b7984 */ /* 0x000fe20000000400 */
[----:B-----5:R-:W-:-:S03]  /*4a10*/  IMAD.WIDE.U32 R4, R3, UR8, R4 ;  /* 0x0000000803047c25 */ /* 0x020fc6000f8e0004 */
[----:B------:R-:W-:Y:S01]  /*4a20*/  LDS.U16 R13, [R58+0xc0] ;  /* 0x0000c0003a0d7984 */ /* 0x000fe20000000400 */
[----:B------:R-:W-:-:S03]  /*4a30*/  IMAD R2, R3, UR9, R5 ;  /* 0x0000000903027c24 */ /* 0x000fc6000f8e0205 */
[----:B------:R-:W-:Y:S01]  /*4a40*/  LDS.U16 R15, [R59+0x100] ;  /* 0x000100003b0f7984 */ /* 0x000fe20000000400 */
[----:B------:R-:W-:Y:S01]  /*4a50*/  IADD3 R5, P1, PT, R42, R4, RZ ;  /* 0x000000042a057210 */ /* 0x000fe20007f3e0ff */
[----:B------:R-:W0:Y:S02]  /*4a60*/  LDCU.64 UR8, c[0x0][0x560] ;  /* 0x0000ac00ff0877ac */ /* 0x000e240008000a00 */
[----:B------:R-:W-:Y:S01]  /*4a70*/  LDS.U16 R17, [R60+0x140] ;  /* 0x000140003c117984 */ /* 0x000fe20000000400 */
[----:B------:R-:W-:Y:S02]  /*4a80*/  IADD3.X R2, PT, PT, RZ, R2, RZ, P1, !PT ;  /* 0x00000002ff027210 */ /* 0x000fe40000ffe4ff */
[C---:B--2---:R-:W-:Y:S01]  /*4a90*/  LEA R4, P2, R5.reuse, UR10, 0x1 ;  /* 0x0000000a05047c11 */ /* 0x044fe2000f8408ff */
[----:B------:R-:W-:Y:S03]  /*4aa0*/  LDS.U16 R25, [R61+0x180] ;  /* 0x000180003d197984 */ /* 0x000fe60000000400 */
[----:B------:R-:W-:Y:S01]  /*4ab0*/  LEA.HI.X R5, R5, UR11, R2, 0x1, P2 ;  /* 0x0000000b05057c11 */ /* 0x000fe200090f0c02 */
[----:B------:R-:W-:Y:S01]  /*4ac0*/  LDS.U16 R57, [R62+0x1c0] ;  /* 0x0001c0003e397984 */ /* 0x000fe20000000400 */
[----:B------:R-:W-:-:S03]  /*4ad0*/  F2FP.F16.F32.PACK_AB R2, R66, R65 ;  /* 0x000000414202723e */ /* 0x000fc600000000ff */
[----:B------:R-:W-:Y:S01]  /*4ae0*/  @!P0 STS [UR6+0x210], R53 ;  /* 0x00021035ff008988 */ /* 0x000fe20008000806 */
[----:B------:R-:W-:Y:S01]  /*4af0*/  PRMT R8, R2, 0x7632, R8 ;  /* 0x0000763202087816 */ /* 0x000fe20000000008 */
        /* <DEDUP_REMOVED lines=20> */
[----:B------:R-:W-:Y:S02]  /*4c40*/  @!P4 STG.E.U16 desc[UR16][R4.64+0x100], R15 ;  /* 0x0001000f0400c986 */ /* 0x000fe4000c101510 */
[----:B------:R-:W-:Y:S01]  /*4c50*/  FADD.FTZ R65, R64, R65 ;  /* 0x0000004140417221 */ /* 0x000fe20000010000 */
[----:B------:R-:W-:Y:S01]  /*4c60*/  PRMT R10, R0, 0x7632, R10 ;  /* 0x00007632000a7816 */ /* 0x000fe2000000000a */
[----:B------:R-:W-:Y:S02]  /*4c70*/  @!P6 STG.E.U16 desc[UR16][R4.64+0x140], R17 ;  /* 0x000140110400e986 */ /* 0x000fe4000c101510 */
[----:B------:R-:W-:-:S02]  /*4c80*/  FADD.FTZ R66, R65, R66 ;  /* 0x0000004241427221 */ /* 0x000fc40000010000 */
[----:B------:R-:W-:Y:S02]  /*4c90*/  @!P5 STG.E.U16 desc[UR16][R4.64+0x180], R25 ;  /* 0x000180190400d986 */ /* 0x000fe4000c101510 */
[----:B------:R-:W-:Y:S02]  /*4ca0*/  FADD.FTZ R67, R66, R67 ;  /* 0x0000004342437221 */ /* 0x000fe40000010000 */
[----:B------:R1:W-:Y:S02]  /*4cb0*/  @!P1 STG.E.U16 desc[UR16][R4.64+0x1c0], R57 ;  /* 0x0001c03904009986 */ /* 0x0003e4000c101510 */
[----:B------:R-:W-:Y:S01]  /*4cc0*/  FADD.FTZ R68, R67, R68 ;  /* 0x0000004443447221 */ /* 0x000fe20000010000 */
[----:B------:R-:W-:Y:S01]  /*4cd0*/  BAR.SYNC.DEFER_BLOCKING 0x0 ;  /* 0x0000000000007b1d */ /* 0x000fe20000010000 */
[----:B-1----:R-:W-:Y:S02]  /*4ce0*/  F2FP.F16.F32.PACK_AB R5, R70, R69 ;  /* 0x000000454605723e */ /* 0x002fe400000000ff */
[----:B------:R-:W-:-:S02]  /*4cf0*/  FADD.FTZ R69, R68, R69 ;  /* 0x0000004544457221 */ /* 0x000fc40000010000 */
[----:B------:R-:W-:Y:S02]  /*4d00*/  PRMT R12, R5, 0x7610, R12 ;  /* 0x00007610050c7816 */ /* 0x000fe4000000000c */
[----:B------:R-:W-:Y:S01]  /*4d10*/  FADD.FTZ R40, R69, R70 ;  /* 0x0000004645287221 */ /* 0x000fe20000010000 */
[----:B------:R-:W-:Y:S02]  /*4d20*/  PRMT R14, R5, 0x7632, R14 ;  /* 0x00007632050e7816 */ /* 0x000fe4000000000e */
[----:B------:R-:W1:Y:S01]  /*4d30*/  LDC.64 R4, c[0x0][0x518] ;  /* 0x00014600ff047b82 */ /* 0x000e620000000a00 */
[----:B------:R-:W-:Y:S04]  /*4d40*/  STS.U16 [R63], R6 ;  /* 0x000000063f007388 */ /* 0x000fe80000000400 */
[----:B------:R-:W-:Y:S04]  /*4d50*/  STS.U16 [R63+0x2], R7 ;  /* 0x000002073f007388 */ /* 0x000fe80000000400 */
[----:B------:R2:W-:Y:S04]  /*4d60*/  STS.U16 [R63+0x4], R2 ;  /* 0x000004023f007388 */ /* 0x0005e80000000400 */
[----:B------:R-:W-:Y:S04]  /*4d70*/  STS.U16 [R63+0x6], R8 ;  /* 0x000006083f007388 */ /* 0x000fe80000000400 */
[----:B------:R-:W-:Y:S01]  /*4d80*/  STS.U16 [R63+0x8], R0 ;  /* 0x000008003f007388 */ /* 0x000fe20000000400 */
[----:B-1----:R-:W-:-:S03]  /*4d90*/  IMAD.WIDE.U32 R18, R4, UR18, R18 ;  /* 0x0000001204127c25 */ /* 0x002fc6000f8e0012 */
[----:B------:R-:W-:Y:S01]  /*4da0*/  STS.U16 [R63+0xa], R10 ;  /* 0x00000a0a3f007388 */ /* 0x000fe20000000400 */
[----:B------:R-:W-:-:S03]  /*4db0*/  IMAD R19, R5, UR18, R19 ;  /* 0x0000001205137c24 */ /* 0x000fc6000f8e0213 */
        /* <DEDUP_REMOVED lines=13> */
[----:B------:R-:W1:Y:S01]  /*4e90*/  LDS R0, [UR6+0x210] ;  /* 0x00021006ff007984 */ /* 0x000e620008000800 */
[----:B------:R-:W4:Y:S02]  /*4ea0*/  LDCU.64 UR6, c[0x0][0x520] ;  /* 0x0000a400ff0677ac */ /* 0x000f240008000a00 */
[----:B----4-:R-:W-:-:S04]  /*4eb0*/  IMAD.WIDE.U32 R4, R3, UR6, R18 ;  /* 0x0000000603047c25 */ /* 0x010fc8000f8e0012 */
[----:B--2---:R-:W-:Y:S01]  /*4ec0*/  IMAD R2, R3, UR7, R5 ;  /* 0x0000000703027c24 */ /* 0x004fe2000f8e0205 */
[----:B------:R-:W-:-:S04]  /*4ed0*/  IADD3 R5, P0, PT, R42, R4, RZ ;  /* 0x000000042a057210 */ /* 0x000fc80007f1e0ff */
[----:B------:R-:W-:Y:S02]  /*4ee0*/  IADD3.X R2, PT, PT, RZ, R2, RZ, P0, !PT ;  /* 0x00000002ff027210 */ /* 0x000fe400007fe4ff */
[----:B0-----:R-:W-:-:S04]  /*4ef0*/  LEA R4, P0, R5, UR8, 0x1 ;  /* 0x0000000805047c11 */ /* 0x001fc8000f8008ff */
[----:B------:R-:W-:Y:S02]  /*4f00*/  LEA.HI.X R5, R5, UR9, R2, 0x1, P0 ;  /* 0x0000000905057c11 */ /* 0x000fe400080f0c02 */
[-C--:B-1----:R-:W-:Y:S02]  /*4f10*/  ISETP.GE.AND P4, PT, R49, R0.reuse, PT ;  /* 0x000000003100720c */ /* 0x082fe40003f86270 */
[-C--:B------:R-:W-:Y:S02]  /*4f20*/  ISETP.GE.AND P5, PT, R50, R0.reuse, PT ;  /* 0x000000003200720c */ /* 0x080fe40003fa6270 */
[-C--:B------:R-:W-:Y:S02]  /*4f30*/  ISETP.GE.AND P6, PT, R51, R0.reuse, PT ;  /* 0x000000003300720c */ /* 0x080fe40003fc6270 */
[-C--:B------:R-:W-:Y:S02]  /*4f40*/  ISETP.GE.AND P1, PT, R42, R0.reuse, PT ;  /* 0x000000002a00720c */ /* 0x080fe40003f26270 */
[----:B------:R-:W-:-:S02]  /*4f50*/  ISETP.GE.AND P0, PT, R45, R0, PT ;  /* 0x000000002d00720c */ /* 0x000fc40003f06270 */
[-C--:B------:R-:W-:Y:S02]  /*4f60*/  ISETP.GE.AND P2, PT, R47, R0.reuse, PT ;  /* 0x000000002f00720c */ /* 0x080fe40003f46270 */
[-C--:B------:R-:W-:Y:S01]  /*4f70*/  ISETP.GE.AND P3, PT, R48, R0.reuse, PT ;  /* 0x000000003000720c */ /* 0x080fe20003f66270 */
[----:B------:R0:W-:Y:S04]  /*4f80*/  @!P4 STG.E.U16 desc[UR16][R4.64+0x140], R13 ;  /* 0x0001400d0400c986 */ /* 0x0001e8000c101510 */
[----:B------:R0:W-:Y:S04]  /*4f90*/  @!P5 STG.E.U16 desc[UR16][R4.64+0x180], R61 ;  /* 0x0001803d0400d986 */ /* 0x0001e8000c101510 */
[----:B------:R0:W-:Y:S04]  /*4fa0*/  @!P6 STG.E.U16 desc[UR16][R4.64+0x1c0], R15 ;  /* 0x0001c00f0400e986 */ /* 0x0001e8000c101510 */
[----:B------:R0:W-:Y:S01]  /*4fb0*/  @!P1 STG.E.U16 desc[UR16][R4.64], R7 ;  /* 0x0000000704009986 */ /* 0x0001e2000c101510 */
[----:B------:R-:W-:-:S03]  /*4fc0*/  ISETP.GE.AND P1, PT, R46, R0, PT ;  /* 0x000000002e00720c */ /* 0x000fc60003f26270 */
[----:B------:R0:W-:Y:S01]  /*4fd0*/  @!P0 STG.E.U16 desc[UR16][R4.64+0x40], R55 ;  /* 0x0000403704008986 */ /* 0x0001e2000c101510 */
[----:B------:R-:W-:Y:S02]  /*4fe0*/  ISETP.GT.AND P0, PT, R43, 0x1, PT ;  /* 0x000000012b00780c */ /* 0x000fe40003f04270 */
[----:B------:R-:W-:Y:S01]  /*4ff0*/  MOV R43, R52 ;  /* 0x00000034002b7202 */ /* 0x000fe20000000f00 */
[----:B------:R0:W-:Y:S01]  /*5000*/  @!P2 STG.E.U16 desc[UR16][R4.64+0xc0], R11 ;  /* 0x0000c00b0400a986 */ /* 0x0001e2000c101510 */
[----:B------:R-:W-:-:S03]  /*5010*/  IADD3 R35, P2, PT, R35, -0x200, RZ ;  /* 0xfffffe0023237810 */ /* 0x000fc60007f5e0ff */
[----:B------:R0:W-:Y:S01]  /*5020*/  @!P3 STG.E.U16 desc[UR16][R4.64+0x100], R59 ;  /* 0x0001003b0400b986 */ /* 0x0001e2000c101510 */
[----:B------:R-:W-:Y:S02]  /*5030*/  IADD3 R33, P3, PT, R33, -0x200, RZ ;  /* 0xfffffe0021217810 */ /* 0x000fe40007f7e0ff */
[----:B------:R-:W-:Y:S01]  /*5040*/  IADD3.X R34, PT, PT, R34, -0x1, RZ, P2, !PT ;  /* 0xffffffff22227810 */ /* 0x000fe200017fe4ff */
[----:B------:R0:W-:Y:S01]  /*5050*/  @!P1 STG.E.U16 desc[UR16][R4.64+0x80], R9 ;  /* 0x0000800904009986 */ /* 0x0001e2000c101510 */
[----:B------:R-:W-:Y:S02]  /*5060*/  IADD3 R37, P1, PT, R37, -0x200, RZ ;  /* 0xfffffe0025257810 */ /* 0x000fe40007f3e0ff */
[----:B------:R-:W-:Y:S02]  /*5070*/  IADD3.X R32, PT, PT, R32, -0x1, RZ, P3, !PT ;  /* 0xffffffff20207810 */ /* 0x000fe40001ffe4ff */
[----:B------:R-:W-:Y:S01]  /*5080*/  IADD3.X R36, PT, PT, R36, -0x1, RZ, P1, !PT ;  /* 0xffffffff24247810 */ /* 0x000fe20000ffe4ff */
[----:B------:R-:W-:Y:S08]  /*5090*/  @P0 BRA `(.L_x_15371) ;  /* 0xffffffb4007c0947 */ /* 0x000ff0000383ffff */
.L_x_15351:
[----:B0-----:R-:W0:Y:S01]  /*50a0*/  LDC.64 R8, c[0x0][0x548] ;  /* 0x00015200ff087b82 */ /* 0x001e220000000a00 */
[----:B------:R-:W1:Y:S01]  /*50b0*/  S2R R19, SR_TID.X ;  /* 0x0000000000137919 */ /* 0x000e620000002100 */
[----:B------:R-:W1:Y:S06]  /*50c0*/  LDCU UR7, c[0x0][0x38c] ;  /* 0x00007180ff0777ac */ /* 0x000e6c0008000800 */
[----:B------:R-:W2:Y:S01]  /*50d0*/  LDC.64 R10, c[0x0][0x568] ;  /* 0x00015a00ff0a7b82 */ /* 0x000ea20000000a00 */
[----:B0-----:R-:W-:-:S04]  /*50e0*/  ISETP.NE.U32.AND P1, PT, R8, RZ, PT ;  /* 0x000000ff0800720c */ /* 0x001fc80003f25070 */
[----:B------:R-:W-:Y:S02]  /*50f0*/  ISETP.NE.AND.EX P1, PT, R9, RZ, PT, P1 ;  /* 0x000000ff0900720c */ /* 0x000fe40003f25310 */
[----:B--2---:R-:W-:Y:S02]  /*5100*/  ISETP.NE.U32.AND P0, PT, R10, RZ, PT ;  /* 0x000000ff0a00720c */ /* 0x004fe40003f05070 */
[----:B-1----:R-:W-:Y:S02]  /*5110*/  ISETP.GE.AND P2, PT, R19, UR7, PT ;  /* 0x0000000713007c0c */ /* 0x002fe4000bf46270 */
[----:B------:R-:W-:-:S07]  /*5120*/  ISETP.NE.AND.EX P0, PT, R11, RZ, PT, P0 ;  /* 0x000000ff0b00720c */ /* 0x000fce0003f05300 */
[----:B------:R-:W-:Y:S06]  /*5130*/  @!P1 BRA `(.L_x_15372) ;  /* 0x0000000000649947 */ /* 0x000fec0003800000 */
[----:B------:R-:W0:Y:S01]  /*5140*/  SHFL.DOWN P1, R0, R41, 0x1, 0x1f ;  /* 0x08201f0029007f89 */ /* 0x000e220000020000 */
[----:B------:R-:W-:Y:S01]  /*5150*/  BSSY.RECONVERGENT B0, `(.L_x_15372) ;  /* 0x0000017000007945 */ /* 0x000fe20003800200 */
[----:B------:R-:W1:Y:S01]  /*5160*/  S2R R4, SR_LANEID ;  /* 0x0000000000047919 */ /* 0x000e620000000000 */
[----:B0-----:R-:W-:-:S05]  /*5170*/  @P1 FADD R0, R0, R41 ;  /* 0x0000002900001221 */ /* 0x001fca0000000000 */
[----:B------:R-:W0:Y:S01]  /*5180*/  SHFL.DOWN P1, R5, R0, 0x2, 0x1f ;  /* 0x08401f0000057f89 */ /* 0x000e220000020000 */
[----:B-1----:R-:W-:Y:S02]  /*5190*/  ISETP.NE.AND P3, PT, R4, RZ, PT ;  /* 0x000000ff0400720c */ /* 0x002fe40003f65270 */
[----:B------:R-:W1:Y:S11]  /*51a0*/  S2R R4, SR_TID.X ;  /* 0x0000000000047919 */ /* 0x000e760000002100 */
        /* <DEDUP_REMOVED lines=14> */
[----:B------:R-:W-:-:S04]  /*5290*/  LEA R4, P1, R3, R8, 0x2 ;  /* 0x0000000803047211 */ /* 0x000fc800078210ff */
[----:B------:R-:W-:-:S05]  /*52a0*/  LEA.HI.X R5, R3, R9, RZ, 0x2, P1 ;  /* 0x0000000903057211 */ /* 0x000fca00008f14ff */
[----:B------:R1:W-:Y:S04]  /*52b0*/  REDG.E.ADD.F32.FTZ.RN.STRONG.GPU desc[UR16][R4.64], R6 ;  /* 0x00000006040079a6 */ /* 0x0003e8000c12f310 */
.L_x_15373:
[----:B------:R-:W-:Y:S05]  /*52c0*/  BSYNC.RECONVERGENT B0 ;  /* 0x0000000000007941 */ /* 0x000fea0003800200 */
.L_x_15372:
[----:B------:R-:W-:Y:S05]  /*52d0*/  @!P0 BRA `(.L_x_15374) ;  /* 0x0000000000688947 */ /* 0x000fea0003800000 */
[----:B------:R-:W-:Y:S06]  /*52e0*/  BAR.SYNC.DEFER_BLOCKING 0x0 ;  /* 0x0000000000007b1d */ /* 0x000fec0000010000 */
[----:B------:R-:W-:Y:S01]  /*52f0*/  BSSY.RECONVERGENT B0, `(.L_x_15374) ;  /* 0x0000018000007945 */ /* 0x000fe20003800200 */
[----:B-1----:R-:W1:Y:S01]  /*5300*/  SHFL.DOWN P0, R5, R40, 0x1, 0x1f ;  /* 0x08201f0028057f89 */ /* 0x002e620000000000 */
[----:B------:R-:W2:Y:S01]  /*5310*/  S2R R4, SR_LANEID ;  /* 0x0000000000047919 */ /* 0x000ea20000000000 */
[----:B0-----:R-:W0:Y:S01]  /*5320*/  S2R R6, SR_TID.X ;  /* 0x0000000000067919 */ /* 0x001e220000002100 */
[----:B-1----:R-:W-:-:S05]  /*5330*/  @P0 FADD R5, R5, R40 ;  /* 0x0000002805050221 */ /* 0x002fca0000000000 */
[----:B------:R-:W1:Y:S01]  /*5340*/  SHFL.DOWN P0, R0, R5, 0x2, 0x1f ;  /* 0x08401f0005007f89 */ /* 0x000e620000000000 */
[----:B--2---:R-:W-:-:S13]  /*5350*/  ISETP.NE.AND P1, PT, R4, RZ, PT ;  /* 0x000000ff0400720c */ /* 0x004fda0003f25270 */
[----:B------:R-:W2:Y:S01]  /*5360*/  @!P1 S2R R13, SR_CgaCtaId ;  /* 0x00000000000d9919 */ /* 0x000ea20000008800 */
[----:B------:R-:W-:Y:S01]  /*5370*/  @!P1 MOV R4, 0x400 ;  /* 0x0000040000049802 */ /* 0x000fe20000000f00 */
[----:B-1----:R-:W-:-:S05]  /*5380*/  @P0 FADD R0, R5, R0 ;  /* 0x0000000005000221 */ /* 0x002fca0000000000 */
[----:B------:R-:W1:Y:S01]  /*5390*/  SHFL.DOWN P0, R7, R0, 0x4, 0x1f ;  /* 0x08801f0000077f89 */ /* 0x000e620000000000 */
[----:B--2---:R-:W-:Y:S01]  /*53a0*/  @!P1 LEA R4, R13, R4, 0x18 ;  /* 0x000000040d049211 */ /* 0x004fe200078ec0ff */
[----:B-1----:R-:W-:-:S05]  /*53b0*/  @P0 FADD R7, R0, R7 ;  /* 0x0000000700070221 */ /* 0x002fca0000000000 */
[----:B------:R-:W1:Y:S02]  /*53c0*/  SHFL.DOWN P0, R2, R7, 0x8, 0x1f ;  /* 0x09001f0007027f89 */ /* 0x000e640000000000 */
[----:B-1----:R-:W-:-:S05]  /*53d0*/  @P0 FADD R2, R7, R2 ;  /* 0x0000000207020221 */ /* 0x002fca0000000000 */
[----:B------:R-:W1:Y:S02]  /*53e0*/  SHFL.DOWN P0, R9, R2, 0x10, 0x1f ;  /* 0x0a001f0002097f89 */ /* 0x000e640000000000 */
[----:B-1----:R-:W-:Y:S01]  /*53f0*/  @P0 FADD R9, R2, R9 ;  /* 0x0000000902090221 */ /* 0x002fe20000000000 */
[----:B0-----:R-:W-:-:S04]  /*5400*/  ISETP.NE.AND P0, PT, R6, RZ, PT ;  /* 0x000000ff0600720c */ /* 0x001fc80003f05270 */
[----:B------:R0:W-:Y:S01]  /*5410*/  @!P1 STS [R4+0x224], R9 ;  /* 0x0002240904009388 */ /* 0x0001e20000000800 */
[----:B------:R-:W-:Y:S08]  /*5420*/  BAR.SYNC.DEFER_BLOCKING 0x0 ;  /* 0x0000000000007b1d */ /* 0x000ff00000010000 */
[----:B------:R-:W-:Y:S05]  /*5430*/  @P0 BRA `(.L_x_15375) ;  /* 0x00000000000c0947 */ /* 0x000fea0003800000 */
[----:B0-----:R-:W-:-:S04]  /*5440*/  LEA R4, P0, R3, R10, 0x2 ;  /* 0x0000000a03047211 */ /* 0x001fc800078010ff */
[----:B------:R-:W-:-:S05]  /*5450*/  LEA.HI.X R5, R3, R11, RZ, 0x2, P0 ;  /* 0x0000000b03057211 */ /* 0x000fca00000f14ff */
[----:B------:R1:W-:Y:S04]  /*5460*/  REDG.E.ADD.F32.FTZ.RN.STRONG.GPU desc[UR16][R4.64], R9 ;  /* 0x00000009040079a6 */ /* 0x0003e8000c12f310 */
.L_x_15375:
[----:B------:R-:W-:Y:S05]  /*5470*/  BSYNC.RECONVERGENT B0 ;  /* 0x0000000000007941 */ /* 0x000fea0003800200 */
.L_x_15374:
[----:B------:R-:W-:Y:S05]  /*5480*/  @P2 EXIT ;  /* 0x000000000000294d */ /* 0x000fea0003800000 */
[----:B------:R-:W0:Y:S01]  /*5490*/  LDCU.64 UR8, c[0x0][0x4e8] ;  /* 0x00009d00ff0877ac */ /* 0x000e220008000a00 */
[----:B------:R-:W2:Y:S01]  /*54a0*/  S2UR UR5, SR_CgaCtaId ;  /* 0x00000000000579c3 */ /* 0x000ea20000008800 */
[----:B------:R-:W-:Y:S01]  /*54b0*/  BSSY.RECONVERGENT B0, `(.L_x_15376) ;  /* 0x000004e000007945 */ /* 0x000fe20003800200 */
[----:B------:R-:W4:Y:S01]  /*54c0*/  LDCU.64 UR10, c[0x0][0x4c8] ;  /* 0x00009900ff0a77ac */ /* 0x000f220008000a00 */
[----:B------:R-:W3:Y:S01]  /*54d0*/  LDCU.64 UR12, c[0x0][0x4a8] ;  /* 0x00009500ff0c77ac */ /* 0x000ee20008000a00 */
[----:B------:R-:W-:Y:S01]  /*54e0*/  UMOV UR4, 0x400 ;  /* 0x0000040000047882 */ /* 0x000fe20000000000 */
[----:B------:R-:W2:Y:S01]  /*54f0*/  LDCU UR6, c[0x0][0x360] ;  /* 0x00006c00ff0677ac */ /* 0x000ea20008000800 */
[----:B------:R-:W2:Y:S01]  /*5500*/  LDCU.64 UR28, c[0x0][0x3e0] ;  /* 0x00007c00ff1c77ac */ /* 0x000ea20008000a00 */
[C---:B01----:R-:W-:Y:S01]  /*5510*/  IMAD.WIDE.U32 R6, R3.reuse, UR8, RZ ;  /* 0x0000000803067c25 */ /* 0x043fe2000f8e00ff */
[----:B------:R-:W0:Y:S03]  /*5520*/  LDCU.64 UR30, c[0x0][0x3c0] ;  /* 0x00007800ff1e77ac */ /* 0x000e260008000a00 */
[C---:B----4-:R-:W-:Y:S01]  /*5530*/  IMAD.WIDE.U32 R8, R3.reuse, UR10, RZ ;  /* 0x0000000a03087c25 */ /* 0x050fe2000f8e00ff */
[----:B------:R-:W1:Y:S03]  /*5540*/  LDCU.64 UR14, c[0x0][0x4b0] ;  /* 0x00009600ff0e77ac */ /* 0x000e660008000a00 */
[C---:B---3--:R-:W-:Y:S01]  /*5550*/  IMAD.WIDE.U32 R10, R3.reuse, UR12, RZ ;  /* 0x0000000c030a7c25 */ /* 0x048fe2000f8e00ff */
[----:B------:R-:W3:Y:S03]  /*5560*/  LDCU.64 UR18, c[0x0][0x4d0] ;  /* 0x00009a00ff1277ac */ /* 0x000ee60008000a00 */
[----:B------:R-:W-:-:S02]  /*5570*/  IMAD R33, R3, UR9, R7 ;  /* 0x0000000903217c24 */ /* 0x000fc4000f8e0207 */
[C---:B-----5:R-:W-:Y:S01]  /*5580*/  IMAD R31, R3.reuse, UR11, R9 ;  /* 0x0000000b031f7c24 */ /* 0x060fe2000f8e0209 */
[----:B------:R-:W4:Y:S01]  /*5590*/  LDCU.64 UR24, c[0x0][0x4f0] ;  /* 0x00009e00ff1877ac */ /* 0x000f220008000a00 */
[----:B------:R-:W-:Y:S01]  /*55a0*/  IMAD R25, R3, UR13, R11 ;  /* 0x0000000d03197c24 */ /* 0x000fe2000f8e020b */
[----:B------:R-:W0:Y:S01]  /*55b0*/  LDCU.64 UR26, c[0x0][0x540] ;  /* 0x0000a800ff1a77ac */ /* 0x000e220008000a00 */
[----:B------:R-:W0:Y:S01]  /*55c0*/  LDCU.128 UR20, c[0x0][0x530] ;  /* 0x0000a600ff1477ac */ /* 0x000e220008000c00 */
[----:B--2---:R-:W-:-:S12]  /*55d0*/  ULEA UR4, UR5, UR4, 0x18 ;  /* 0x0000000405047291 */ /* 0x004fd8000f8ec0ff */
.L_x_15377:
[C---:B------:R-:W-:Y:S01]  /*55e0*/  LEA R0, R19.reuse, UR4, 0x3 ;  /* 0x0000000413007c11 */ /* 0x040fe2000f8e18ff */
[C---:B--2---:R-:W-:Y:S01]  /*55f0*/  IMAD.WIDE.U32 R12, R19.reuse, UR28, RZ ;  /* 0x0000001c130c7c25 */ /* 0x044fe2000f8e00ff */
[----:B------:R-:W-:Y:S02]  /*5600*/  SHF.R.S32.HI R18, RZ, 0x1f, R19 ;  /* 0x0000001fff127819 */ /* 0x000fe40000011413 */
[----:B------:R-:W-:Y:S01]  /*5610*/  MOV R2, R10 ;  /* 0x0000000a00027202 */ /* 0x000fe20000000f00 */
[----:B------:R-:W2:Y:S01]  /*5620*/  LDS.64 R20, [R0+0x2770] ;  /* 0x0027700000147984 */ /* 0x000ea20000000a00 */
[----:B------:R-:W-:Y:S01]  /*5630*/  MOV R3, R25 ;  /* 0x0000001900037202 */ /* 0x000fe20000000f00 */
[C---:B-1----:R-:W-:Y:S02]  /*5640*/  IMAD R14, R18.reuse, UR14, RZ ;  /* 0x0000000e120e7c24 */ /* 0x042fe4000f8e02ff */
[----:B------:R-:W-:Y:S01]  /*5650*/  IMAD R16, R18, UR28, RZ ;  /* 0x0000001c12107c24 */ /* 0x000fe2000f8e02ff */
[----:B------:R-:W1:Y:S01]  /*5660*/  LDS.64 R22, [R0+0x2f70] ;  /* 0x002f700000167984 */ /* 0x000e620000000a00 */
[----:B------:R-:W-:-:S04]  /*5670*/  IMAD.WIDE.U32 R4, R19, UR14, R2 ;  /* 0x0000000e13047c25 */ /* 0x000fc8000f8e0002 */
[C---:B------:R-:W-:Y:S01]  /*5680*/  IMAD R3, R19.reuse, UR15, R14 ;  /* 0x0000000f13037c24 */ /* 0x040fe2000f8e020e */
[----:B0-----:R-:W-:Y:S01]  /*5690*/  LEA R2, P0, R4, UR20, 0x3 ;  /* 0x0000001404027c11 */ /* 0x001fe2000f8018ff */
[----:B------:R-:W-:Y:S01]  /*56a0*/  IMAD R15, R19, UR29, R16 ;  /* 0x0000001d130f7c24 */ /* 0x000fe2000f8e0210 */
[----:B------:R-:W-:Y:S02]  /*56b0*/  LEA R14, P1, R12, R28, 0x3 ;  /* 0x0000001c0c0e7211 */ /* 0x000fe400078218ff */
[----:B------:R-:W-:Y:S02]  /*56c0*/  IADD3 R3, PT, PT, R5, R3, RZ ;  /* 0x0000000305037210 */ /* 0x000fe40007ffe0ff */
[----:B------:R-:W-:Y:S02]  /*56d0*/  IADD3 R5, PT, PT, R13, R15, RZ ;  /* 0x0000000f0d057210 */ /* 0x000fe40007ffe0ff */
[----:B------:R-:W-:Y:S02]  /*56e0*/  LEA.HI.X R3, R4, UR21, R3, 0x3, P0 ;  /* 0x0000001504037c11 */ /* 0x000fe400080f1c03 */
[----:B------:R-:W-:-:S03]  /*56f0*/  LEA.HI.X R15, R12, R29, R5, 0x3, P1 ;  /* 0x0000001d0c0f7211 */ /* 0x000fc600008f1c05 */
[----:B--2---:R-:W-:Y:S04]  /*5700*/  REDG.E.ADD.F32.FTZ.RN.STRONG.GPU desc[UR16][R2.64], R20 ;  /* 0x00000014020079a6 */ /* 0x004fe8000c12f310 */
[----:B------:R0:W-:Y:S04]  /*5710*/  REDG.E.ADD.F32.FTZ.RN.STRONG.GPU desc[UR16][R2.64+0x4], R21 ;  /* 0x00000415020079a6 */ /* 0x0001e8000c12f310 */
[----:B------:R-:W1:Y:S01]  /*5720*/  LDG.E.64 R14, desc[UR16][R14.64] ;  /* 0x000000100e0e7981 */ /* 0x000e62000c1e1b00 */
[C---:B---3--:R-:W-:Y:S02]  /*5730*/  IMAD R16, R18.reuse, UR18, RZ ;  /* 0x0000001212107c24 */ /* 0x048fe4000f8e02ff */
[----:B------:R-:W-:-:S02]  /*5740*/  IMAD R24, R18, UR30, RZ ;  /* 0x0000001e12187c24 */ /* 0x000fc4000f8e02ff */
[C---:B------:R-:W-:Y:S02]  /*5750*/  IMAD R17, R19.reuse, UR19, R16 ;  /* 0x0000001313117c24 */ /* 0x040fe4000f8e0210 */
[C---:B------:R-:W-:Y:S01]  /*5760*/  IMAD.WIDE.U32 R12, R19.reuse, UR30, RZ ;  /* 0x0000001e130c7c25 */ /* 0x040fe2000f8e00ff */
[----:B0-----:R-:W-:Y:S02]  /*5770*/  MOV R2, R8 ;  /* 0x0000000800027202 */ /* 0x001fe40000000f00 */
[----:B------:R-:W-:Y:S01]  /*5780*/  MOV R3, R31 ;  /* 0x0000001f00037202 */ /* 0x000fe20000000f00 */
[C---:B------:R-:W-:Y:S01]  /*5790*/  IMAD R35, R19.reuse, UR31, R24 ;  /* 0x0000001f13237c24 */ /* 0x040fe2000f8e0218 */
[----:B------:R-:W-:Y:S01]  /*57a0*/  LEA R16, P1, R12, R26, 0x3 ;  /* 0x0000001a0c107211 */ /* 0x000fe200078218ff */
[----:B------:R-:W-:-:S03]  /*57b0*/  IMAD.WIDE.U32 R4, R19, UR18, R2 ;  /* 0x0000001213047c25 */ /* 0x000fc6000f8e0002 */
[----:B------:R-:W-:Y:S02]  /*57c0*/  IADD3 R13, PT, PT, R13, R35, RZ ;  /* 0x000000230d0d7210 */ /* 0x000fe40007ffe0ff */
[----:B------:R-:W-:Y:S02]  /*57d0*/  IADD3 R3, PT, PT, R5, R17, RZ ;  /* 0x0000001105037210 */ /* 0x000fe40007ffe0ff */
[----:B------:R-:W-:Y:S02]  /*57e0*/  LEA R2, P0, R4, UR22, 0x3 ;  /* 0x0000001604027c11 */ /* 0x000fe4000f8018ff */
[----:B------:R-:W-:Y:S02]  /*57f0*/  LEA.HI.X R17, R12, R27, R13, 0x3, P1 ;  /* 0x0000001b0c117211 */ /* 0x000fe400008f1c0d */
[----:B------:R-:W-:Y:S01]  /*5800*/  LEA.HI.X R3, R4, UR23, R3, 0x3, P0 ;  /* 0x0000001704037c11 */ /* 0x000fe200080f1c03 */
[-C--:B-1----:R-:W-:Y:S01]  /*5810*/  FMUL.FTZ R5, R23, R15.reuse ;  /* 0x0000000f17057220 */ /* 0x082fe20000410000 */
[----:B------:R-:W-:-:S03]  /*5820*/  FMUL.FTZ R0, R22, R15 ;  /* 0x0000000f16007220 */ /* 0x000fc60000410000 */
[-C--:B------:R-:W-:Y:S01]  /*5830*/  FFMA.FTZ R15, R22, R14.reuse, R5 ;  /* 0x0000000e160f7223 */ /* 0x080fe20000010005 */
[----:B------:R-:W-:-:S04]  /*5840*/  FFMA.FTZ R21, R23, R14, -R0 ;  /* 0x0000000e17157223 */ /* 0x000fc80000010800 */
[----:B------:R-:W-:Y:S04]  /*5850*/  REDG.E.ADD.F32.FTZ.RN.STRONG.GPU desc[UR16][R2.64], R15 ;  /* 0x0000000f020079a6 */ /* 0x000fe8000c12f310 */
[----:B------:R0:W-:Y:S04]  /*5860*/  REDG.E.ADD.F32.FTZ.RN.STRONG.GPU desc[UR16][R2.64+0x4], R21 ;  /* 0x00000415020079a6 */ /* 0x0001e8000c12f310 */
[----:B------:R-:W2:Y:S01]  /*5870*/  LDG.E.64 R16, desc[UR16][R16.64] ;  /* 0x0000001010107981 */ /* 0x000ea2000c1e1b00 */
[----:B----4-:R-:W-:-:S04]  /*5880*/  IMAD R18, R18, UR24, RZ ;  /* 0x0000001812127c24 */ /* 0x010fc8000f8e02ff */
[----:B------:R-:W-:Y:S01]  /*5890*/  IMAD R5, R19, UR25, R18 ;  /* 0x0000001913057c24 */ /* 0x000fe2000f8e0212 */
[----:B0-----:R-:W-:Y:S02]  /*58a0*/  MOV R2, R6 ;  /* 0x0000000600027202 */ /* 0x001fe40000000f00 */
[----:B------:R-:W-:-:S03]  /*58b0*/  MOV R3, R33 ;  /* 0x0000002100037202 */ /* 0x000fc60000000f00 */
[C---:B------:R-:W-:Y:S01]  /*58c0*/  IMAD.WIDE.U32 R12, R19.reuse, UR24, R2 ;  /* 0x00000018130c7c25 */ /* 0x040fe2000f8e0002 */
[----:B------:R-:W-:Y:S02]  /*58d0*/  IADD3 R19, PT, PT, R19, UR6, RZ ;  /* 0x0000000613137c10 */ /* 0x000fe4000fffe0ff */
[----:B------:R-:W-:Y:S02]  /*58e0*/  LEA R4, P0, R12, UR26, 0x3 ;  /* 0x0000001a0c047c11 */ /* 0x000fe4000f8018ff */
[----:B------:R-:W-:-:S04]  /*58f0*/  IADD3 R5, PT, PT, R13, R5, RZ ;  /* 0x000000050d057210 */ /* 0x000fc80007ffe0ff */
        /* <DEDUP_REMOVED lines=10> */
.L_x_15376:
[----:B------:R-:W-:Y:S05]  /*59a0*/  EXIT ;  /* 0x000000000000794d */ /* 0x000fea0003800000 */
.L_x_15378:
        /* <DEDUP_REMOVED lines=13> */
.L_x_18759:


//--------------------- .text._Z25selective_scan_bwd_kernelI32Selective_Scan_bwd_kernel_traitsILi32ELi8ELb0ELb0ELb0ELb0ELb1EN3c104HalfENS1_7complexIfEEEEv12SSMParamsBwd --------------------------
	.section	.text._Z25selective_scan_bwd_kernelI32Selective_Scan_bwd_kernel_traitsILi32ELi8ELb0ELb0ELb0ELb0ELb1EN3c104HalfENS1_7complexIfEEEEv12SSMParamsBwd,"ax",@progbits
	.align	128
        .global         _Z25selective_scan_bwd_kernelI32Selective_Scan_bwd_kernel_traitsILi32ELi8ELb0ELb0ELb0ELb0ELb1EN3c104HalfENS1_7complexIfEEEEv12SSMParamsBwd
        .type           _Z25selective_scan_bwd_kernelI32Selective_Scan_bwd_kernel_traitsILi32ELi8ELb0ELb0ELb0ELb0ELb1EN3c104HalfENS1_7complexIfEEEEv12SSMParamsBwd,@function
        .size           _Z25selective_scan_bwd_kernelI32Selective_Scan_bwd_kernel_traitsILi32ELi8ELb0ELb0ELb0ELb0ELb1EN3c104HalfENS1_7complexIfEEEEv12SSMParamsBwd,(.L_x_18760 - _Z25selective_scan_bwd_kernelI32Selective_Scan_bwd_kernel_traitsILi32ELi8ELb0ELb0ELb0ELb0ELb1EN3c104HalfENS1_7complexIfEEEEv12SSMParamsBwd)
        .other          _Z25selective_scan_bwd_kernelI32Selective_Scan_bwd_kernel_traitsILi32ELi8ELb0ELb0ELb0ELb0ELb1EN3c104HalfENS1_7complexIfEEEEv12SSMParamsBwd,@"STO_CUDA_ENTRY STV_DEFAULT"
_Z25selective_scan_bwd_kernelI32Selective_Scan_bwd_kernel_traitsILi32ELi8ELb0ELb0ELb0ELb0ELb1EN3c104HalfENS1_7complexIfEEEEv12SSMParamsBwd:
.text._Z25selective_scan_bwd_kernelI32Selective_Scan_bwd_kernel_traitsILi32ELi8ELb0ELb0ELb0ELb0ELb1EN3c104HalfENS1_7complexIfEEEEv12SSMParamsBwd:
        /* <DEDUP_REMOVED lines=68> */
[C---:B------:R-:W-:Y:S02]  /*0440*/  IADD3.X R2, PT, PT, R0.reuse, R15, RZ, P3, !PT ;  /* 0x0000000f00027210 */ /* 0x040fe40001ffe4ff */
[----:B------:R-:W-:Y:S01]  /*0450*/  IADD3.X R39, PT, PT, R0, R39, RZ, P4, !PT ;  /* 0x0000002700277210 */ /* 0x000fe200027fe4ff */
[----:B------:R-:W-:Y:S01]  /*0460*/  IMAD R31, R3, UR11, R5 ;  /* 0x0000000b031f7c24 */ /* 0x000fe2000f8e0205 */
[----:B------:R-:W-:Y:S02]  /*0470*/  LEA.HI.X R29, R8, R21, R29, 0x3, P2 ;  /* 0x00000015081d7211 */ /* 0x000fe400010f1c1d */
        /* <DEDUP_REMOVED lines=33> */
.L_x_15400:
[----:B0-----:R-:W0:Y:S01]  /*0690*/  LDC.64 R8, c[0x0][0x410] ;  /* 0x00010400ff087b82 */ /* 0x001e220000000a00 */
[----:B------:R-:W-:Y:S01]  /*06a0*/  HFMA2 R13, -RZ, RZ, 0, 0 ;  /* 0x00000000ff0d7431 */ /* 0x000fe200000001ff */
[----:B------:R-:W-:Y:S01]  /*06b0*/  IADD3 R52, PT, PT, R43, -0x1, RZ ;  /* 0xffffffff2b347810 */ /* 0x000fe20007ffe0ff */
[----:B------:R-:W1:Y:S01]  /*06c0*/  LDCU UR4, c[0x0][0x388] ;  /* 0x00007100ff0477ac */ /* 0x000e620008000800 */
[----:B------:R-:W-:Y:S02]  /*06d0*/  SHF.L.U32 R67, R42, 0x1, RZ ;  /* 0x000000012a437819 */ /* 0x000fe400000006ff */
[----:B------:R-:W-:Y:S01]  /*06e0*/  SHF.L.U32 R12, R52, 0x8, RZ ;  /* 0x00000008340c7819 */ /* 0x000fe200000006ff */
[----:B------:R-:W2:Y:S01]  /*06f0*/  LDCU.64 UR6, c[0x0][0x488] ;  /* 0x00009100ff0677ac */ /* 0x000ea20008000a00 */
[----:B------:R-:W3:Y:S01]  /*0700*/  LDC.64 R18, c[0x0][0x420] ;  /* 0x00010800ff127b82 */ /* 0x000ee20000000a00 */
[C---:B------:R-:W-:Y:S01]  /*0710*/  IADD3 R24, P2, PT, R67.reuse, R38, RZ ;  /* 0x0000002643187210 */ /* 0x040fe20007f5e0ff */
[----:B------:R-:W4:Y:S01]  /*0720*/  LDCU.64 UR8, c[0x0][0x478] ;  /* 0x00008f00ff0877ac */ /* 0x000f220008000a00 */
[----:B------:R-:W-:-:S02]  /*0730*/  IADD3 R66, P3, PT, R67, R40, RZ ;  /* 0x0000002843427210 */ /* 0x000fc40007f7e0ff */
[----:B------:R-:W-:-:S03]  /*0740*/  IADD3.X R25, PT, PT, RZ, R39, RZ, P2, !PT ;  /* 0x00000027ff197210 */ /* 0x000fc600017fe4ff */
[----:B------:R-:W2:Y:S08]  /*0750*/  LDC.64 R10, c[0x0][0x418] ;  /* 0x00010600ff0a7b82 */ /* 0x000eb00000000a00 */
[----:B------:R-:W4:Y:S01]  /*0760*/  LDC.64 R20, c[0x0][0x428] ;  /* 0x00010a00ff147b82 */ /* 0x000f220000000a00 */
[----:B0-----:R-:W-:Y:S01]  /*0770*/  IMAD.WIDE.U32 R4, R8, UR18, R12 ;  /* 0x0000001208047c25 */ /* 0x001fe2000f8e000c */
[----:B-1----:R-:W-:-:S06]  /*0780*/  IADD3 R54, PT, PT, -R12, UR4, RZ ;  /* 0x000000040c367c10 */ /* 0x002fcc000fffe1ff */
[----:B------:R-:W-:Y:S01]  /*0790*/  BAR.SYNC.DEFER_BLOCKING 0x0 ;  /* 0x0000000000007b1d */ /* 0x000fe20000010000 */
[----:B------:R-:W-:Y:S01]  /*07a0*/  PRMT R8, RZ, 0x7610, R8 ;  /* 0x00007610ff087816 */ /* 0x000fe20000000008 */
[----:B------:R-:W-:Y:S01]  /*07b0*/  IMAD R5, R9, UR18, R5 ;  /* 0x0000001209057c24 */ /* 0x000fe2000f8e0205 */
[-C--:B------:R-:W-:Y:S01]  /*07c0*/  ISETP.GE.AND P6, PT, R42, R54.reuse, PT ;  /* 0x000000362a00720c */ /* 0x080fe20003fc6270 */
[----:B---3--:R-:W-:Y:S01]  /*07d0*/  IMAD.WIDE.U32 R6, R18, UR18, R12 ;  /* 0x0000001212067c25 */ /* 0x008fe2000f8e000c */
[-C--:B------:R-:W-:Y:S01]  /*07e0*/  ISETP.GE.AND P2, PT, R47, R54.reuse, PT ;  /* 0x000000362f00720c */ /* 0x080fe20003f46270 */
[----:B------:R-:W0:Y:S01]  /*07f0*/  LDCU.64 UR10, c[0x0][0x558] ;  /* 0x0000ab00ff0a77ac */ /* 0x000e220008000a00 */
[-C--:B------:R-:W-:Y:S01]  /*0800*/  ISETP.GE.AND P4, PT, R49, R54.reuse, PT ;  /* 0x000000363100720c */ /* 0x080fe20003f86270 */
[----:B------:R-:W-:Y:S01]  /*0810*/  IMAD R7, R19, UR18, R7 ;  /* 0x0000001213077c24 */ /* 0x000fe2000f8e0207 */
[----:B------:R-:W-:Y:S02]  /*0820*/  ISETP.GE.AND P5, PT, R50, R54, PT ;  /* 0x000000363200720c */ /* 0x000fe40003fa6270 */
[----:B------:R-:W-:Y:S01]  /*0830*/  PRMT R9, RZ, 0x7610, R9 ;  /* 0x00007610ff097816 */ /* 0x000fe20000000009 */
[----:B--2---:R-:W-:Y:S01]  /*0840*/  IMAD.WIDE.U32 R4, R3, R10, R4 ;  /* 0x0000000a03047225 */ /* 0x004fe200078e0004 */
[----:B------:R-:W-:-:S03]  /*0850*/  PRMT R10, RZ, 0x7610, R10 ;  /* 0x00007610ff0a7816 */ /* 0x000fc6000000000a */
[C---:B------:R-:W-:Y:S01]  /*0860*/  IMAD R2, R3.reuse, R11, R5 ;  /* 0x0000000b03027224 */ /* 0x040fe200078e0205 */
[----:B------:R-:W-:Y:S02]  /*0870*/  IADD3 R0, P0, PT, R42, R4, RZ ;  /* 0x000000042a007210 */ /* 0x000fe40007f1e0ff */
[----:B------:R-:W-:Y:S01]  /*0880*/  PRMT R11, RZ, 0x7610, R11 ;  /* 0x00007610ff0b7816 */ /* 0x000fe2000000000b */
[----:B----4-:R-:W-:-:S04]  /*0890*/  IMAD.WIDE.U32 R6, R3, R20, R6 ;  /* 0x0000001403067225 */ /* 0x010fc800078e0006 */
[----:B------:R-:W-:Y:S01]  /*08a0*/  IMAD R5, R3, R21, R7 ;  /* 0x0000001503057224 */ /* 0x000fe200078e0207 */
[----:B------:R-:W-:Y:S02]  /*08b0*/  IADD3 R6, P1, PT, R42, R6, RZ ;  /* 0x000000062a067210 */ /* 0x000fe40007f3e0ff */
[----:B------:R-:W-:Y:S02]  /*08c0*/  IADD3.X R7, PT, PT, RZ, R2, RZ, P0, !PT ;  /* 0x00000002ff077210 */ /* 0x000fe400007fe4ff */
[----:B------:R-:W-:Y:S02]  /*08d0*/  IADD3.X R5, PT, PT, RZ, R5, RZ, P1, !PT ;  /* 0x00000005ff057210 */ /* 0x000fe40000ffe4ff */
[----:B------:R-:W-:Y:S02]  /*08e0*/  LEA R64, P0, R0, UR6, 0x1 ;  /* 0x0000000600407c11 */ /* 0x000fe4000f8008ff */
[----:B------:R-:W-:Y:S02]  /*08f0*/  LEA R4, P1, R6, UR8, 0x1 ;  /* 0x0000000806047c11 */ /* 0x000fe4000f8208ff */
[----:B------:R-:W-:-:S02]  /*0900*/  LEA.HI.X R65, R0, UR7, R7, 0x1, P0 ;  /* 0x0000000700417c11 */ /* 0x000fc400080f0c07 */
[----:B------:R-:W-:Y:S02]  /*0910*/  LEA.HI.X R5, R6, UR9, R5, 0x1, P1 ;  /* 0x0000000906057c11 */ /* 0x000fe400088f0c05 */
[----:B------:R-:W-:Y:S02]  /*0920*/  PRMT R2, RZ, 0x7610, R2 ;  /* 0x00007610ff027816 */ /* 0x000fe40000000002 */
[----:B------:R-:W-:Y:S02]  /*0930*/  PRMT R19, RZ, 0x7610, R19 ;  /* 0x00007610ff137816 */ /* 0x000fe40000000013 */
[----:B------:R-:W-:Y:S01]  /*0940*/  PRMT R18, RZ, 0x7610, R18 ;  /* 0x00007610ff127816 */ /* 0x000fe20000000012 */
[----:B------:R-:W1:Y:S01]  /*0950*/  S2R R63, SR_LANEID ;  /* 0x00000000003f7919 */ /* 0x000e620000000000 */
[----:B------:R-:W-:Y:S01]  /*0960*/  IADD3 R6, P0, PT, R67, R36, RZ ;  /* 0x0000002443067210 */ /* 0x000fe20007f1e0ff */
[----:B------:R-:W2:Y:S01]  /*0970*/  S2UR UR6, SR_CgaCtaId ;  /* 0x00000000000679c3 */ /* 0x000ea20000008800 */
[----:B------:R-:W-:Y:S01]  /*0980*/  PRMT R0, RZ, 0x7610, R0 ;  /* 0x00007610ff007816 */ /* 0x000fe20000000000 */
[----:B------:R-:W-:Y:S01]  /*0990*/  UMOV UR4, 0x400 ;  /* 0x0000040000047882 */ /* 0x000fe20000000000 */
[----:B------:R-:W-:Y:S01]  /*09a0*/  IADD3.X R7, PT, PT, RZ, R37, RZ, P0, !PT ;  /* 0x00000025ff077210 */ /* 0x000fe200007fe4ff */
[----:B------:R-:W3:Y:S01]  /*09b0*/  LDCU.64 UR8, c[0x0][0x510] ;  /* 0x0000a200ff0877ac */ /* 0x000ee20008000a00 */
[----:B------:R-:W-:-:S02]  /*09c0*/  ISETP.GE.AND P0, PT, R45, R54, PT ;  /* 0x000000362d00720c */ /* 0x000fc40003f06270 */
[-C--:B------:R-:W-:Y:S01]  /*09d0*/  ISETP.GE.AND P1, PT, R46, R54.reuse, PT ;  /* 0x000000362e00720c */ /* 0x080fe20003f26270 */
[----:B------:R-:W4:Y:S01]  /*09e0*/  @!P6 LDG.E.U16 R0, desc[UR16][R6.64] ;  /* 0x000000100600e981 */ /* 0x000f22000c1e1500 */
[----:B------:R-:W-:Y:S02]  /*09f0*/  IADD3.X R67, PT, PT, RZ, R41, RZ, P3, !PT ;  /* 0x00000029ff437210 */ /* 0x000fe40001ffe4ff */
[-C--:B------:R-:W-:Y:S01]  /*0a00*/  ISETP.GE.AND P3, PT, R48, R54.reuse, PT ;  /* 0x000000363000720c */ /* 0x080fe20003f66270 */
[----:B------:R-:W3:Y:S01]  /*0a10*/  @!P2 LDG.E.U16 R8, desc[UR16][R6.64+0xc0] ;  /* 0x0000c0100608a981 */ /* 0x000ee2000c1e1500 */
[----:B------:R-:W-:-:S03]  /*0a20*/  ISETP.GE.AND P6, PT, R51, R54, PT ;  /* 0x000000363300720c */ /* 0x000fc60003fc6270 */
[----:B------:R-:W3:Y:S04]  /*0a30*/  @!P4 LDG.E.U16 R10, desc[UR16][R6.64+0x140] ;  /* 0x00014010060ac981 */ /* 0x000ee8000c1e1500 */
[----:B------:R-:W3:Y:S04]  /*0a40*/  @!P0 LDG.E.U16 R9, desc[UR16][R6.64+0x40] ;  /* 0x0000401006098981 */ /* 0x000ee8000c1e1500 */
[----:B------:R-:W3:Y:S04]  /*0a50*/  @!P1 LDG.E.U16 R2, desc[UR16][R6.64+0x80] ;  /* 0x0000801006029981 */ /* 0x000ee8000c1e1500 */
[----:B------:R-:W3:Y:S04]  /*0a60*/  @!P3 LDG.E.U16 R11, desc[UR16][R6.64+0x100] ;  /* 0x00010010060bb981 */ /* 0x000ee8000c1e1500 */
[----:B------:R-:W3:Y:S04]  /*0a70*/  @!P5 LDG.E.U16 R19, desc[UR16][R6.64+0x180] ;  /* 0x000180100613d981 */ /* 0x000ee8000c1e1500 */
[----:B------:R0:W3:Y:S01]  /*0a80*/  @!P6 LDG.E.U16 R18, desc[UR16][R6.64+0x1c0] ;  /* 0x0001c0100612e981 */ /* 0x0000e2000c1e1500 */
[C---:B-1----:R-:W-:Y:S01]  /*0a90*/  IADD3 R20, PT, PT, R63.reuse, 0x20, RZ ;  /* 0x000000203f147810 */ /* 0x042fe20007ffe0ff */
[----:B--2---:R-:W-:Y:S01]  /*0aa0*/  ULEA UR6, UR6, UR4, 0x18 ;  /* 0x0000000406067291 */ /* 0x004fe2000f8ec0ff */
[C---:B------:R-:W-:Y:S01]  /*0ab0*/  IADD3 R22, PT, PT, R63.reuse, 0x40, RZ ;  /* 0x000000403f167810 */ /* 0x040fe20007ffe0ff */
[----:B------:R-:W1:Y:S01]  /*0ac0*/  LDCU UR4, c[0x0][0x38c] ;  /* 0x00007180ff0477ac */ /* 0x000e620008000800 */
[----:B------:R-:W-:-:S02]  /*0ad0*/  LEA.HI.SX32 R61, R63, R63, 0x1b ;  /* 0x0000003f3f3d7211 */ /* 0x000fc400078fdaff */
[-C--:B------:R-:W-:Y:S02]  /*0ae0*/  LEA.HI.SX32 R20, R20, R63.reuse, 0x1b ;  /* 0x0000003f14147211 */ /* 0x080fe400078fdaff */
[----:B------:R-:W-:Y:S02]  /*0af0*/  LEA.HI.SX32 R22, R22, R63, 0x1b ;  /* 0x0000003f16167211 */ /* 0x000fe400078fdaff */
[----:B------:R-:W-:Y:S02]  /*0b00*/  LEA R61, R61, UR6, 0x1 ;  /* 0x000000063d3d7c11 */ /* 0x000fe4000f8e08ff */
[----:B------:R-:W-:Y:S02]  /*0b10*/  LEA R60, R20, UR6, 0x1 ;  /* 0x00000006143c7c11 */ /* 0x000fe4000f8e08ff */
[----:B0-----:R-:W-:Y:S02]  /*0b20*/  IADD3 R6, PT, PT, R63, 0x60, RZ ;  /* 0x000000603f067810 */ /* 0x001fe40007ffe0ff */
[----:B------:R-:W-:-:S02]  /*0b30*/  LEA R53, R22, UR6, 0x1 ;  /* 0x0000000616357c11 */ /* 0x000fc4000f8e08ff */
[C---:B------:R-:W-:Y:S02]  /*0b40*/  IADD3 R20, PT, PT, R63.reuse, 0x80, RZ ;  /* 0x000000803f147810 */ /* 0x040fe40007ffe0ff */
[C---:B------:R-:W-:Y:S02]  /*0b50*/  IADD3 R22, PT, PT, R63.reuse, 0xa0, RZ ;  /* 0x000000a03f167810 */ /* 0x040fe40007ffe0ff */
[C---:B------:R-:W-:Y:S02]  /*0b60*/  IADD3 R56, PT, PT, R63.reuse, 0xc0, RZ ;  /* 0x000000c03f387810 */ /* 0x040fe40007ffe0ff */
[----:B------:R-:W-:Y:S02]  /*0b70*/  IADD3 R58, PT, PT, R63, 0xe0, RZ ;  /* 0x000000e03f3a7810 */ /* 0x000fe40007ffe0ff */
[-C--:B------:R-:W-:Y:S02]  /*0b80*/  LEA.HI.SX32 R6, R6, R63.reuse, 0x1b ;  /* 0x0000003f06067211 */ /* 0x080fe400078fdaff */
[----:B------:R-:W-:-:S02]  /*0b90*/  LEA.HI.SX32 R20, R20, R63, 0x1b ;  /* 0x0000003f14147211 */ /* 0x000fc400078fdaff */
[-C--:B------:R-:W-:Y:S02]  /*0ba0*/  LEA.HI.SX32 R22, R22, R63.reuse, 0x1b ;  /* 0x0000003f16167211 */ /* 0x080fe400078fdaff */
[-C--:B------:R-:W-:Y:S02]  /*0bb0*/  LEA.HI.SX32 R56, R56, R63.reuse, 0x1b ;  /* 0x0000003f38387211 */ /* 0x080fe400078fdaff */
[----:B------:R-:W-:Y:S02]  /*0bc0*/  LEA.HI.SX32 R55, R58, R63, 0x1b ;  /* 0x0000003f3a377211 */ /* 0x000fe400078fdaff */
[----:B------:R-:W-:Y:S02]  /*0bd0*/  LEA R59, R6, UR6, 0x1 ;  /* 0x00000006063b7c11 */ /* 0x000fe4000f8e08ff */
[----:B------:R-:W-:Y:S02]  /*0be0*/  LEA R58, R20, UR6, 0x1 ;  /* 0x00000006143a7c11 */ /* 0x000fe4000f8e08ff */
[----:B------:R-:W-:-:S02]  /*0bf0*/  LEA R57, R22, UR6, 0x1 ;  /* 0x0000000616397c11 */ /* 0x000fc4000f8e08ff */
[----:B------:R-:W-:Y:S02]  /*0c00*/  LEA R56, R56, UR6, 0x1 ;  /* 0x0000000638387c11 */ /* 0x000fe4000f8e08ff */
[----:B------:R-:W-:Y:S02]  /*0c10*/  LEA R55, R55, UR6, 0x1 ;  /* 0x0000000637377c11 */ /* 0x000fe4000f8e08ff */
[----:B------:R-:W-:Y:S02]  /*0c20*/  P2R R23, PR, RZ, 0x1 ;  /* 0x00000001ff177803 */ /* 0x000fe40000000000 */
[----:B------:R-:W-:Y:S02]  /*0c30*/  ISETP.GE.AND P0, PT, R42, R54, PT ;  /* 0x000000362a00720c */ /* 0x000fe40003f06270 */
[----:B------:R-:W-:Y:S02]  /*0c40*/  PRMT R68, RZ, 0x7610, R68 ;  /* 0x00007610ff447816 */ /* 0x000fe40000000044 */
[----:B------:R-:W-:-:S02]  /*0c50*/  PRMT R7, RZ, 0x7610, R7 ;  /* 0x00007610ff077816 */ /* 0x000fc40000000007 */
[----:B------:R-:W-:Y:S02]  /*0c60*/  PRMT R70, RZ, 0x7610, R70 ;  /* 0x00007610ff467816 */ /* 0x000fe40000000046 */
[----:B------:R-:W-:Y:S02]  /*0c70*/  PRMT R72, RZ, 0x7610, R72 ;  /* 0x00007610ff487816 */ /* 0x000fe40000000048 */
[----:B------:R-:W-:Y:S02]  /*0c80*/  PRMT R74, RZ, 0x7610, R74 ;  /* 0x00007610ff4a7816 */ /* 0x000fe4000000004a */
[----:B------:R-:W-:Y:S01]  /*0c90*/  PRMT R21, RZ, 0x7610, R21 ;  /* 0x00007610ff157816 */ /* 0x000fe20000000015 */
[----:B----4-:R0:W-:Y:S02]  /*0ca0*/  STS.U16 [R61], R0 ;  /* 0x000000003d007388 */ /* 0x0101e40000000400 */
[----:B0-----:R-:W-:Y:S02]  /*0cb0*/  SHF.L.U32 R0, R63, 0x3, RZ ;  /* 0x000000033f007819 */ /* 0x001fe400000006ff */
[----:B---3--:R0:W-:Y:S02]  /*0cc0*/  STS.U16 [R60+0x40], R9 ;  /* 0x000040093c007388 */ /* 0x0081e40000000400 */
[----:B------:R-:W-:-:S02]  /*0cd0*/  LEA.HI.SX32 R62, R0, R0, 0x1b ;  /* 0x00000000003e7211 */ /* 0x000fc400078fdaff */
[----:B------:R-:W-:Y:S02]  /*0ce0*/  STS.U16 [R53+0x80], R2 ;  /* 0x0000800235007388 */ /* 0x000fe40000000400 */
[----:B------:R-:W-:Y:S02]  /*0cf0*/  LEA R62, R62, UR6, 0x1 ;  /* 0x000000063e3e7c11 */ /* 0x000fe4000f8e08ff */
        /* <DEDUP_REMOVED lines=16> */
[----:B--2---:R-:W-:-:S03]  /*0e00*/  PRMT R10, RZ, 0x7610, R10 ;  /* 0x00007610ff0a7816 */ /* 0x004fc6000000000a */
[----:B------:R-:W2:Y:S01]  /*0e10*/  @!P0 LDG.E.U16 R68, desc[UR16][R24.64] ;  /* 0x0000001018448981 */ /* 0x000ea2000c1e1500 */
[----:B------:R-:W-:-:S03]  /*0e20*/  ISETP.NE.AND P0, PT, R23, RZ, PT ;  /* 0x000000ff1700720c */ /* 0x000fc60003f05270 */
[----:B------:R-:W3:Y:S04]  /*0e30*/  @!P1 LDG.E.U16 R70, desc[UR16][R24.64+0x80] ;  /* 0x0000801018469981 */ /* 0x000ee8000c1e1500 */
[----:B------:R-:W4:Y:S04]  /*0e40*/  @!P2 LDG.E.U16 R72, desc[UR16][R24.64+0xc0] ;  /* 0x0000c0101848a981 */ /* 0x000f28000c1e1500 */
[----:B------:R-:W4:Y:S04]  /*0e50*/  @!P3 LDG.E.U16 R9, desc[UR16][R24.64+0x100] ;  /* 0x000100101809b981 */ /* 0x000f28000c1e1500 */
[----:B------:R-:W3:Y:S04]  /*0e60*/  @!P0 LDG.E.U16 R7, desc[UR16][R24.64+0x40] ;  /* 0x0000401018078981 */ /* 0x000ee8000c1e1500 */
[----:B------:R-:W4:Y:S04]  /*0e70*/  @!P4 LDG.E.U16 R74, desc[UR16][R24.64+0x140] ;  /* 0x00014010184ac981 */ /* 0x000f28000c1e1500 */
[----:B------:R-:W4:Y:S04]  /*0e80*/  @!P5 LDG.E.U16 R21, desc[UR16][R24.64+0x180] ;  /* 0x000180101815d981 */ /* 0x000f28000c1e1500 */
[----:B------:R-:W4:Y:S01]  /*0e90*/  @!P6 LDG.E.U16 R10, desc[UR16][R24.64+0x1c0] ;  /* 0x0001c010180ae981 */ /* 0x000f22000c1e1500 */
[----:B------:R-:W-:-:S02]  /*0ea0*/  P2R R75, PR, RZ, 0x1 ;  /* 0x00000001ff4b7803 */ /* 0x000fc40000000000 */
[----:B------:R-:W-:Y:S02]  /*0eb0*/  ISETP.GE.AND P0, PT, R42, R54, PT ;  /* 0x000000362a00720c */ /* 0x000fe40003f06270 */
[----:B------:R-:W-:Y:S02]  /*0ec0*/  PRMT R76, RZ, 0x7610, R76 ;  /* 0x00007610ff4c7816 */ /* 0x000fe4000000004c */
[----:B------:R-:W-:Y:S02]  /*0ed0*/  PRMT R69, RZ, 0x7610, R69 ;  /* 0x00007610ff457816 */ /* 0x000fe40000000045 */
[----:B------:R-:W-:Y:S02]  /*0ee0*/  PRMT R78, RZ, 0x7610, R78 ;  /* 0x00007610ff4e7816 */ /* 0x000fe4000000004e */
[----:B------:R-:W-:Y:S02]  /*0ef0*/  PRMT R71, RZ, 0x7610, R71 ;  /* 0x00007610ff477816 */ /* 0x000fe40000000047 */
[----:B------:R-:W-:Y:S01]  /*0f00*/  PRMT R73, RZ, 0x7610, R73 ;  /* 0x00007610ff497816 */ /* 0x000fe20000000049 */
[----:B--2---:R0:W-:Y:S04]  /*0f10*/  STS.U16 [R61], R68 ;  /* 0x000000443d007388 */ /* 0x0041e80000000400 */
[----:B---3--:R-:W-:Y:S04]  /*0f20*/  STS.U16 [R60+0x40], R7 ;  /* 0x000040073c007388 */ /* 0x008fe80000000400 */
[----:B------:R2:W-:Y:S04]  /*0f30*/  STS.U16 [R53+0x80], R70 ;  /* 0x0000804635007388 */ /* 0x0005e80000000400 */
[----:B----4-:R3:W-:Y:S04]  /*0f40*/  STS.U16 [R59+0xc0], R72 ;  /* 0x0000c0483b007388 */ /* 0x0107e80000000400 */
        /* <DEDUP_REMOVED lines=15> */
[----:B--2---:R-:W-:Y:S02]  /*1040*/  PRMT R70, RZ, 0x7610, R70 ;  /* 0x00007610ff467816 */ /* 0x004fe40000000046 */
        /* <DEDUP_REMOVED lines=14> */
[----:B------:R-:W-:Y:S02]  /*1130*/  PRMT R80, RZ, 0x7610, R80 ;  /* 0x00007610ff507816 */ /* 0x000fe40000000050 */
[----:B------:R-:W-:Y:S02]  /*1140*/  PRMT R77, RZ, 0x7610, R77 ;  /* 0x00007610ff4d7816 */ /* 0x000fe4000000004d */
[----:B------:R-:W-:-:S02]  /*1150*/  PRMT R79, RZ, 0x7610, R79 ;  /* 0x00007610ff4f7816 */ /* 0x000fc4000000004f */
[----:B------:R-:W-:Y:S01]  /*1160*/  PRMT R82, RZ, 0x7610, R82 ;  /* 0x00007610ff527816 */ /* 0x000fe20000000052 */
[----:B--2---:R0:W-:Y:S04]  /*1170*/  STS.U16 [R61], R76 ;  /* 0x0000004c3d007388 */ /* 0x0041e80000000400 */
[----:B---3--:R-:W-:Y:S04]  /*1180*/  STS.U16 [R60+0x40], R69 ;  /* 0x000040453c007388 */ /* 0x008fe80000000400 */
        /* <DEDUP_REMOVED lines=26> */
[----:B------:R0:W4:Y:S01]  /*1330*/  @!P6 LDG.E.U16 R82, desc[UR16][R64.64+0x1c0] ;  /* 0x0001c0104052e981 */ /* 0x000122000c1e1500 */
[----:B------:R-:W-:-:S02]  /*1340*/  P2R R81, PR, RZ, 0x1 ;  /* 0x00000001ff517803 */ /* 0x000fc40000000000 */
[----:B------:R-:W-:Y:S02]  /*1350*/  ISETP.GE.AND P0, PT, R42, R54, PT ;  /* 0x000000362a00720c */ /* 0x000fe40003f06270 */
[----:B------:R-:W-:Y:S02]  /*1360*/  PRMT R84, RZ, 0x7610, R84 ;  /* 0x00007610ff547816 */ /* 0x000fe40000000054 */
[----:B------:R-:W-:Y:S02]  /*1370*/  PRMT R86, RZ, 0x7610, R86 ;  /* 0x00007610ff567816 */ /* 0x000fe40000000056 */
[----:B------:R-:W-:Y:S02]  /*1380*/  PRMT R83, RZ, 0x7610, R83 ;  /* 0x00007610ff537816 */ /* 0x000fe40000000053 */
[----:B------:R-:W-:Y:S02]  /*1390*/  PRMT R88, RZ, 0x7610, R88 ;  /* 0x00007610ff587816 */ /* 0x000fe40000000058 */
[----:B------:R-:W-:-:S02]  /*13a0*/  PRMT R85, RZ, 0x7610, R85 ;  /* 0x00007610ff557816 */ /* 0x000fc40000000055 */
[----:B0-----:R-:W-:Y:S01]  /*13b0*/  PRMT R64, RZ, 0x7610, R64 ;  /* 0x00007610ff407816 */ /* 0x001fe20000000040 */
[----:B--2---:R-:W-:Y:S04]  /*13c0*/  STS.U16 [R61], R74 ;  /* 0x0000004a3d007388 */ /* 0x004fe80000000400 */
[----:B---3--:R-:W-:Y:S04]  /*13d0*/  STS.U16 [R60+0x40], R75 ;  /* 0x0000404b3c007388 */ /* 0x008fe80000000400 */
[----:B------:R-:W-:Y:S04]  /*13e0*/  STS.U16 [R53+0x80], R80 ;  /* 0x0000805035007388 */ /* 0x000fe80000000400 */
[----:B----4-:R-:W-:Y:S04]  /*13f0*/  STS.U16 [R59+0xc0], R76 ;  /* 0x0000c04c3b007388 */ /* 0x010fe80000000400 */
        /* <DEDUP_REMOVED lines=8> */
[----:B------:R-:W2:Y:S04]  /*1480*/  LDS.U16 R80, [R62+0x6] ;  /* 0x000006003e507984 */ /* 0x000ea80000000400 */
[----:B------:R-:W3:Y:S04]  /*1490*/  LDS.U16 R76, [R62+0x8] ;  /* 0x000008003e4c7984 */ /* 0x000ee80000000400 */
[----:B------:R-:W4:Y:S04]  /*14a0*/  LDS.U16 R77, [R62+0xa] ;  /* 0x00000a003e4d7984 */ /* 0x000f280000000400 */
[----:B------:R-:W1:Y:S04]  /*14b0*/  LDS.U16 R78, [R62+0xc] ;  /* 0x00000c003e4e7984 */ /* 0x000e680000000400 */
[----:B------:R-:W1:Y:S01]  /*14c0*/  LDS.U16 R79, [R62+0xe] ;  /* 0x00000e003e4f7984 */ /* 0x000e620000000400 */
[----:B------:R-:W-:Y:S01]  /*14d0*/  BAR.SYNC.DEFER_BLOCKING 0x0 ;  /* 0x0000000000007b1d */ /* 0x000fe20000010000 */
[----:B0-----:R-:W-:-:S05]  /*14e0*/  PRMT R82, RZ, 0x7610, R82 ;  /* 0x00007610ff527816 */ /* 0x001fca0000000052 */
[----:B------:R-:W4:Y:S01]  /*14f0*/  @!P0 LDG.E.U16 R84, desc[UR16][R4.64] ;  /* 0x0000001004548981 */ /* 0x000f22000c1e1500 */
[----:B------:R-:W-:Y:S02]  /*1500*/  ISETP.NE.AND P0, PT, R81, RZ, PT ;  /* 0x000000ff5100720c */ /* 0x000fe40003f05270 */
[----:B------:R-:W-:Y:S01]  /*1510*/  PRMT R81, RZ, 0x7610, R81 ;  /* 0x00007610ff517816 */ /* 0x000fe20000000051 */
[----:B------:R-:W4:Y:S04]  /*1520*/  @!P1 LDG.E.U16 R82, desc[UR16][R4.64+0x80] ;  /* 0x0000801004529981 */ /* 0x000f28000c1e1500 */
[----:B------:R-:W4:Y:S04]  /*1530*/  @!P2 LDG.E.U16 R86, desc[UR16][R4.64+0xc0] ;  /* 0x0000c0100456a981 */ /* 0x000f28000c1e1500 */
[----:B------:R-:W4:Y:S04]  /*1540*/  @!P3 LDG.E.U16 R83, desc[UR16][R4.64+0x100] ;  /* 0x000100100453b981 */ /* 0x000f28000c1e1500 */
[----:B------:R-:W4:Y:S04]  /*1550*/  @!P0 LDG.E.U16 R81, desc[UR16][R4.64+0x40] ;  /* 0x0000401004518981 */ /* 0x000f28000c1e1500 */
[----:B------:R-:W4:Y:S04]  /*1560*/  @!P4 LDG.E.U16 R88, desc[UR16][R4.64+0x140] ;  /* 0x000140100458c981 */ /* 0x000f28000c1e1500 */
[----:B------:R-:W4:Y:S04]  /*1570*/  @!P5 LDG.E.U16 R85, desc[UR16][R4.64+0x180] ;  /* 0x000180100455d981 */ /* 0x000f28000c1e1500 */
[----:B------:R0:W4:Y:S01]  /*1580*/  @!P6 LDG.E.U16 R64, desc[UR16][R4.64+0x1c0] ;  /* 0x0001c0100440e981 */ /* 0x000122000c1e1500 */
[----:B--2---:R-:W-:-:S02]  /*1590*/  HADD2.F32 R92, -RZ, R80.H0_H0 ;  /* 0x20000050ff5c7230 */ /* 0x004fc40000004100 */
[----:B---3--:R-:W-:Y:S02]  /*15a0*/  HADD2.F32 R94, -RZ, R76.H0_H0 ;  /* 0x2000004cff5e7230 */ /* 0x008fe40000004100 */
[----:B------:R-:W-:Y:S02]  /*15b0*/  HADD2.F32 R87, -RZ, R65.H0_H0 ;  /* 0x20000041ff577230 */ /* 0x000fe40000004100 */
[----:B0-----:R-:W-:Y:S01]  /*15c0*/  FMUL.FTZ R4, R92, -1.4426950216293334961 ;  /* 0xbfb8aa3b5c047820 */ /* 0x001fe20000410000 */
[----:B------:R-:W-:Y:S02]  /*15d0*/  FMUL.FTZ R5, R94, -1.4426950216293334961 ;  /* 0xbfb8aa3b5e057820 */ /* 0x000fe40000410000 */
[----:B------:R-:W-:Y:S01]  /*15e0*/  FMUL.FTZ R65, R87, -1.4426950216293334961 ;  /* 0xbfb8aa3b57417820 */ /* 0x000fe20000410000 */
[----:B------:R-:W-:Y:S01]  /*15f0*/  MUFU.EX2 R93, R4 ;  /* 0x00000004005d7308 */ /* 0x000fe20000000800 */
[----:B------:R-:W-:-:S07]  /*1600*/  HADD2.F32 R89, -RZ, R74.H0_H0 ;  /* 0x2000004aff597230 */ /* 0x000fce0000004100 */
[----:B------:R-:W-:Y:S01]  /*1610*/  MUFU.EX2 R95, R5 ;  /* 0x00000005005f7308 */ /* 0x000fe20000000800 */
[----:B------:R-:W-:-:S07]  /*1620*/  FMUL.FTZ R74, R89, -1.4426950216293334961 ;  /* 0xbfb8aa3b594a7820 */ /* 0x000fce0000410000 */
[----:B------:R-:W0:Y:S01]  /*1630*/  MUFU.EX2 R65, R65 ;  /* 0x0000004100417308 */ /* 0x000e220000000800 */
[----:B------:R-:W-:Y:S02]  /*1640*/  HADD2.F32 R90, -RZ, R75.H0_H0 ;  /* 0x2000004bff5a7230 */ /* 0x000fe40000004100 */
[----:B----4-:R-:W-:-:S05]  /*1650*/  HADD2.F32 R96, -RZ, R77.H0_H0 ;  /* 0x2000004dff607230 */ /* 0x010fca0000004100 */
[----:B------:R-:W2:Y:S01]  /*1660*/  MUFU.EX2 R74, R74 ;  /* 0x0000004a004a7308 */ /* 0x000ea20000000800 */
[----:B------:R-:W-:Y:S01]  /*1670*/  FMUL.FTZ R75, R90, -1.4426950216293334961 ;  /* 0xbfb8aa3b5a4b7820 */ /* 0x000fe20000410000 */
[----:B-1----:R-:W-:Y:S02]  /*1680*/  HADD2.F32 R98, -RZ, R78.H0_H0 ;  /* 0x2000004eff627230 */ /* 0x002fe40000004100 */
[----:B------:R-:W-:-:S04]  /*1690*/  FMUL.FTZ R78, R96, -1.4426950216293334961 ;  /* 0xbfb8aa3b604e7820 */ /* 0x000fc80000410000 */
[----:B------:R0:W1:Y:S02]  /*16a0*/  MUFU.EX2 R91, R75 ;  /* 0x0000004b005b7308 */ /* 0x0000640000000800 */
[----:B0-----:R-:W-:-:S06]  /*16b0*/  FADD.FTZ R75, R65, 1 ;  /* 0x3f800000414b7421 */ /* 0x001fcc0000010000 */
[----:B------:R-:W-:Y:S01]  /*16c0*/  MUFU.EX2 R78, R78 ;  /* 0x0000004e004e7308 */ /* 0x000fe20000000800 */
[----:B--2---:R-:W-:Y:S01]  /*16d0*/  FADD.FTZ R77, R74, 1 ;  /* 0x3f8000004a4d7421 */ /* 0x004fe20000010000 */
[----:B------:R-:W-:-:S06]  /*16e0*/  HADD2.F32 R100, -RZ, R79.H0_H0 ;  /* 0x2000004fff647230 */ /* 0x000fcc0000004100 */
[----:B------:R-:W-:Y:S01]  /*16f0*/  MUFU.RCP R76, R75 ;  /* 0x0000004b004c7308 */ /* 0x000fe20000001000 */
[----:B------:R-:W-:Y:S02]  /*1700*/  HADD2.F32 R66, -RZ, R66.H0_H0 ;  /* 0x20000042ff427230 */ /* 0x000fe40000004100 */
[----:B------:R-:W-:-:S05]  /*1710*/  FMUL.FTZ R79, R98, -1.4426950216293334961 ;  /* 0xbfb8aa3b624f7820 */ /* 0x000fca0000410000 */
[----:B------:R-:W-:Y:S01]  /*1720*/  MUFU.RCP R80, R77 ;  /* 0x0000004d00507308 */ /* 0x000fe20000001000 */
[----:B-1----:R-:W-:Y:S01]  /*1730*/  FADD.FTZ R91, R91, 1 ;  /* 0x3f8000005b5b7421 */ /* 0x002fe20000010000 */
[----:B------:R-:W-:-:S06]  /*1740*/  FADD.FTZ R93, R93, 1 ;  /* 0x3f8000005d5d7421 */ /* 0x000fcc0000010000 */
[----:B------:R-:W-:Y:S01]  /*1750*/  MUFU.RCP R91, R91 ;  /* 0x0000005b005b7308 */ /* 0x000fe20000001000 */
[----:B------:R-:W-:Y:S02]  /*1760*/  HADD2.F32 R67, -RZ, R67.H0_H0 ;  /* 0x20000043ff437230 */ /* 0x000fe40000004100 */
[----:B------:R-:W-:-:S05]  /*1770*/  FADD.FTZ R95, R95, 1 ;  /* 0x3f8000005f5f7421 */ /* 0x000fca0000010000 */
[----:B------:R-:W-:Y:S01]  /*1780*/  MUFU.RCP R93, R93 ;  /* 0x0000005d005d7308 */ /* 0x000fe20000001000 */
[----:B------:R-:W-:Y:S02]  /*1790*/  HADD2.F32 R68, -RZ, R68.H0_H0 ;  /* 0x20000044ff447230 */ /* 0x000fe40000004100 */
[----:B------:R-:W-:-:S05]  /*17a0*/  HADD2.F32 R69, -RZ, R69.H0_H0 ;  /* 0x20000045ff457230 */ /* 0x000fca0000004100 */
[----:B------:R-:W0:Y:S01]  /*17b0*/  MUFU.RCP R95, R95 ;  /* 0x0000005f005f7308 */ /* 0x000e220000001000 */
[----:B------:R-:W-:Y:S02]  /*17c0*/  HADD2.F32 R70, -RZ, R70.H0_H0 ;  /* 0x20000046ff467230 */ /* 0x000fe40000004100 */
[----:B------:R-:W-:Y:S02]  /*17d0*/  HADD2.F32 R71, -RZ, R71.H0_H0 ;  /* 0x20000047ff477230 */ /* 0x000fe40000004100 */
[----:B------:R-:W-:Y:S02]  /*17e0*/  HADD2.F32 R72, -RZ, R72.H0_H0 ;  /* 0x20000048ff487230 */ /* 0x000fe40000004100 */
[----:B------:R-:W-:Y:S02]  /*17f0*/  HADD2.F32 R73, -RZ, R73.H0_H0 ;  /* 0x20000049ff497230 */ /* 0x000fe40000004100 */
[----:B0-----:R-:W-:-:S04]  /*1800*/  FADD.FTZ R97, -R95, 1 ;  /* 0x3f8000005f617421 */ /* 0x001fc80000010100 */
[----:B------:R-:W-:Y:S01]  /*1810*/  FFMA.FTZ R97, R94, R97, 1 ;  /* 0x3f8000005e617423 */ /* 0x000fe20000010061 */
[----:B------:R-:W-:Y:S01]  /*1820*/  ISETP.NE.AND P1, PT, R34, RZ, PT ;  /* 0x000000ff2200720c */ /* 0x000fe20003f25270 */
[----:B------:R-:W-:Y:S04]  /*1830*/  STS.U16 [R61], R84 ;  /* 0x000000543d007388 */ /* 0x000fe80000000400 */
[----:B------:R0:W-:Y:S04]  /*1840*/  STS.U16 [R60+0x40], R81 ;  /* 0x000040513c007388 */ /* 0x0001e80000000400 */
        /* <DEDUP_REMOVED lines=10> */
[----:B------:R-:W4:Y:S04]  /*18f0*/  LDS.U16 R65, [R62+0x6] ;  /* 0x000006003e417984 */ /* 0x000f280000000400 */
[----:B------:R-:W4:Y:S01]  /*1900*/  LDS.U16 R74, [R62+0x8] ;  /* 0x000008003e4a7984 */ /* 0x000f220000000400 */
[----:B0-----:R-:W-:Y:S01]  /*1910*/  FMUL.FTZ R81, R100, -1.4426950216293334961 ;  /* 0xbfb8aa3b64517820 */ /* 0x001fe20000410000 */
[----:B------:R-:W-:-:S02]  /*1920*/  FADD.FTZ R84, R78, 1 ;  /* 0x3f8000004e547421 */ /* 0x000fc40000010000 */
[----:B------:R-:W0:Y:S01]  /*1930*/  LDS.U16 R75, [R62+0xa] ;  /* 0x00000a003e4b7984 */ /* 0x000e220000000400 */
[----:B-1----:R3:W-:Y:S01]  /*1940*/  MUFU.EX2 R85, R81 ;  /* 0x0000005100557308 */ /* 0x0027e20000000800 */
[----:B------:R-:W-:-:S07]  /*1950*/  FADD.FTZ R78, -R76, 1 ;  /* 0x3f8000004c4e7421 */ /* 0x000fce0000010100 */
[----:B------:R1:W4:Y:S01]  /*1960*/  MUFU.EX2 R86, R79 ;  /* 0x0000004f00567308 */ /* 0x0003220000000800 */
[----:B--2---:R-:W-:Y:S02]  /*1970*/  HADD2.F32 R77, -RZ, R4.H0_H0 ;  /* 0x20000004ff4d7230 */ /* 0x004fe40000004100 */
[----:B------:R-:W2:Y:S01]  /*1980*/  LDS.U16 R4, [R62+0xc] ;  /* 0x00000c003e047984 */ /* 0x000ea20000000400 */
[----:B---3--:R-:W-:Y:S02]  /*1990*/  HADD2.F32 R81, -RZ, R5.H0_H0 ;  /* 0x20000005ff517230 */ /* 0x008fe40000004100 */
[----:B------:R-:W-:Y:S01]  /*19a0*/  FMUL.FTZ R5, R66, R77 ;  /* 0x0000004d42057220 */ /* 0x000fe20000410000 */
[----:B-1----:R-:W-:-:S03]  /*19b0*/  FFMA.FTZ R79, R87, R78, 1 ;  /* 0x3f800000574f7423 */ /* 0x002fc6000001004e */
[----:B------:R-:W-:Y:S02]  /*19c0*/  FMUL.FTZ R78, R76, R5 ;  /* 0x000000054c4e7220 */ /* 0x000fe40000410000 */
[----:B------:R-:W1:Y:S01]  /*19d0*/  LDS.U16 R5, [R62+0xe] ;  /* 0x00000e003e057984 */ /* 0x000e620000000400 */
[C---:B------:R-:W-:Y:S01]  /*19e0*/  FADD.FTZ R82, -R80.reuse, 1 ;  /* 0x3f80000050527421 */ /* 0x040fe20000010100 */
[----:B------:R-:W-:Y:S01]  /*19f0*/  FMUL.FTZ R83, R67, R81 ;  /* 0x0000005143537220 */ /* 0x000fe20000410000 */
[----:B----4-:R-:W-:Y:S01]  /*1a00*/  HADD2.F32 R64, -RZ, R64.H0_H0 ;  /* 0x20000040ff407230 */ /* 0x010fe20000004100 */
[----:B------:R3:W4:Y:S01]  /*1a10*/  MUFU.RCP R99, R84 ;  /* 0x0000005400637308 */ /* 0x0007220000001000 */
[----:B------:R-:W-:Y:S01]  /*1a20*/  FFMA.FTZ R82, R89, R82, 1 ;  /* 0x3f80000059527423 */ /* 0x000fe20000010052 */
[----:B------:R-:W-:Y:S01]  /*1a30*/  FMUL.FTZ R83, R80, R83 ;  /* 0x0000005350537220 */ /* 0x000fe20000410000 */
[----:B------:R-:W-:Y:S01]  /*1a40*/  FMUL.FTZ R78, R78, R79 ;  /* 0x0000004f4e4e7220 */ /* 0x000fe20000410000 */
[----:B------:R-:W-:-:S02]  /*1a50*/  HADD2.F32 R65, -RZ, R65.H0_H0 ;  /* 0x20000041ff417230 */ /* 0x000fc40000004100 */
[----:B------:R-:W-:Y:S01]  /*1a60*/  FADD.FTZ R79, -R91, 1 ;  /* 0x3f8000005b4f7421 */ /* 0x000fe20000010100 */
[----:B------:R-:W-:Y:S01]  /*1a70*/  FADD.FTZ R86, R86, 1 ;  /* 0x3f80000056567421 */ /* 0x000fe20000010000 */
[----:B---3--:R-:W-:Y:S02]  /*1a80*/  HADD2.F32 R84, -RZ, R74.H0_H0 ;  /* 0x2000004aff547230 */ /* 0x008fe40000004100 */
[----:B------:R-:W-:Y:S01]  /*1a90*/  FMUL.FTZ R74, R68, R64 ;  /* 0x00000040444a7220 */ /* 0x000fe20000410000 */
[----:B------:R-:W-:Y:S01]  /*1aa0*/  FADD.FTZ R88, R85, 1 ;  /* 0x3f80000055587421 */ /* 0x000fe20000010000 */
[----:B------:R-:W-:Y:S01]  /*1ab0*/  FMUL.FTZ R83, R83, R82 ;  /* 0x0000005253537220 */ /* 0x000fe20000410000 */
[----:B------:R-:W-:Y:S01]  /*1ac0*/  FADD.FTZ R85, -R93, 1 ;  /* 0x3f8000005d557421 */ /* 0x000fe20000010100 */
[----:B------:R-:W-:Y:S01]  /*1ad0*/  FFMA.FTZ R79, R90, R79, 1 ;  /* 0x3f8000005a4f7423 */ /* 0x000fe2000001004f */
[----:B------:R-:W-:Y:S01]  /*1ae0*/  FMUL.FTZ R82, R69, R65 ;  /* 0x0000004145527220 */ /* 0x000fe20000410000 */
[----:B------:R-:W-:Y:S01]  /*1af0*/  FMUL.FTZ R74, R91, R74 ;  /* 0x0000004a5b4a7220 */ /* 0x000fe20000410000 */
[----:B------:R3:W1:Y:S01]  /*1b00*/  MUFU.RCP R101, R86 ;  /* 0x0000005600657308 */ /* 0x0006620000001000 */
[----:B------:R-:W-:Y:S01]  /*1b10*/  FFMA.FTZ R85, R92, R85, 1 ;  /* 0x3f8000005c557423 */ /* 0x000fe20000010055 */
[----:B------:R-:W-:Y:S01]  /*1b20*/  FMUL.FTZ R82, R93, R82 ;  /* 0x000000525d527220 */ /* 0x000fe20000410000 */
[----:B------:R-:W-:Y:S01]  /*1b30*/  FMUL.FTZ R74, R74, R79 ;  /* 0x0000004f4a4a7220 */ /* 0x000fe20000410000 */
[----:B0-----:R-:W-:-:S04]  /*1b40*/  HADD2.F32 R79, -RZ, R75.H0_H0 ;  /* 0x2000004bff4f7230 */ /* 0x001fc80000004100 */
[----:B------:R0:W0:Y:S01]  /*1b50*/  MUFU.RCP R103, R88 ;  /* 0x0000005800677308 */ /* 0x0000220000001000 */
[----:B------:R-:W-:Y:S01]  /*1b60*/  FMUL.FTZ R85, R82, R85 ;  /* 0x0000005552557220 */ /* 0x000fe20000410000 */
[----:B--2---:R-:W-:Y:S02]  /*1b70*/  HADD2.F32 R82, -RZ, R4.H0_H0 ;  /* 0x20000004ff527230 */ /* 0x004fe40000004100 */
[----:B---3--:R-:W-:Y:S01]  /*1b80*/  FMUL.FTZ R86, R70, R84 ;  /* 0x0000005446567220 */ /* 0x008fe20000410000 */
[----:B----4-:R-:W-:Y:S01]  /*1b90*/  FADD.FTZ R75, -R99, 1 ;  /* 0x3f800000634b7421 */ /* 0x010fe20000010100 */
[----:B------:R-:W-:Y:S02]  /*1ba0*/  FMUL.FTZ R4, R71, R79 ;  /* 0x0000004f47047220 */ /* 0x000fe40000410000 */
[----:B------:R-:W-:Y:S01]  /*1bb0*/  FMUL.FTZ R86, R95, R86 ;  /* 0x000000565f567220 */ /* 0x000fe20000410000 */
[----:B------:R-:W-:Y:S01]  /*1bc0*/  FFMA.FTZ R75, R96, R75, 1 ;  /* 0x3f800000604b7423 */ /* 0x000fe2000001004b */
[----:B------:R-:W-:Y:S01]  /*1bd0*/  FMUL.FTZ R4, R99, R4 ;  /* 0x0000000463047220 */ /* 0x000fe20000410000 */
[----:B-1----:R-:W-:-:S02]  /*1be0*/  HADD2.F32 R102, -RZ, R5.H0_H0 ;  /* 0x20000005ff667230 */ /* 0x002fc40000004100 */
[----:B------:R-:W-:Y:S01]  /*1bf0*/  FMUL.FTZ R86, R86, R97 ;  /* 0x0000006156567220 */ /* 0x000fe20000410000 */
[----:B------:R-:W-:Y:S01]  /*1c00*/  FMUL.FTZ R75, R4, R75 ;  /* 0x0000004b044b7220 */ /* 0x000fe20000410000 */
[----:B------:R-:W-:Y:S01]  /*1c10*/  FADD.FTZ R97, -R101, 1 ;  /* 0x3f80000065617421 */ /* 0x000fe20000010100 */
[----:B0-----:R-:W-:Y:S01]  /*1c20*/  FMUL.FTZ R88, R72, R82 ;  /* 0x0000005248587220 */ /* 0x001fe20000410000 */
[----:B------:R-:W-:Y:S01]  /*1c30*/  FMUL.FTZ R4, R73, R102 ;  /* 0x0000006649047220 */ /* 0x000fe20000410000 */
[----:B------:R-:W-:Y:S01]  /*1c40*/  FADD.FTZ R5, -R103, 1 ;  /* 0x3f80000067057421 */ /* 0x000fe20000010100 */
[----:B------:R-:W-:Y:S01]  /*1c50*/  FFMA.FTZ R97, R98, R97, 1 ;  /* 0x3f80000062617423 */ /* 0x000fe20000010061 */
[----:B------:R-:W-:Y:S01]  /*1c60*/  FMUL.FTZ R88, R101, R88 ;  /* 0x0000005865587220 */ /* 0x000fe20000410000 */
[----:B------:R-:W-:Y:S01]  /*1c70*/  FMUL.FTZ R4, R103, R4 ;  /* 0x0000000467047220 */ /* 0x000fe20000410000 */
[----:B------:R-:W-:Y:S02]  /*1c80*/  FFMA.FTZ R5, R100, R5, 1 ;  /* 0x3f80000064057423 */ /* 0x000fe40000010005 */
[----:B------:R-:W-:Y:S01]  /*1c90*/  FMUL.FTZ R88, R88, R97 ;  /* 0x0000006158587220 */ /* 0x000fe20000410000 */
[----:B------:R-:W-:Y:S01]  /*1ca0*/  BAR.SYNC.DEFER_BLOCKING 0x0 ;  /* 0x0000000000007b1d */ /* 0x000fe20000010000 */
[----:B------:R-:W-:Y:S01]  /*1cb0*/  FMUL.FTZ R5, R4, R5 ;  /* 0x0000000504057220 */ /* 0x000fe20000410000 */
[----:B------:R-:W-:-:S02]  /*1cc0*/  F2FP.F16.F32.PACK_AB R78, R83, R78 ;  /* 0x0000004e534e723e */ /* 0x000fc400000000ff */
[----:B------:R-:W-:Y:S02]  /*1cd0*/  F2FP.F16.F32.PACK_AB R74, R85, R74 ;  /* 0x0000004a554a723e */ /* 0x000fe400000000ff */
[----:B------:R-:W-:Y:S02]  /*1ce0*/  F2FP.F16.F32.PACK_AB R75, R75, R86 ;  /* 0x000000564b4b723e */ /* 0x000fe400000000ff */
[----:B------:R-:W-:Y:S02]  /*1cf0*/  F2FP.F16.F32.PACK_AB R5, R5, R88 ;  /* 0x000000580505723e */ /* 0x000fe400000000ff */
[----:B------:R-:W-:Y:S02]  /*1d00*/  PRMT R83, R78, 0x7632, R83 ;  /* 0x000076324e537816 */ /* 0x000fe40000000053 */
[----:B------:R-:W-:Y:S02]  /*1d10*/  PRMT R4, R74, 0x7632, R4 ;  /* 0x000076324a047816 */ /* 0x000fe40000000004 */
[----:B------:R-:W-:-:S02]  /*1d20*/  PRMT R86, R75, 0x7610, R86 ;  /* 0x000076104b567816 */ /* 0x000fc40000000056 */
[----:B------:R-:W-:Y:S02]  /*1d30*/  PRMT R88, R75, 0x7632, R88 ;  /* 0x000076324b587816 */ /* 0x000fe40000000058 */
[----:B------:R-:W-:Y:S01]  /*1d40*/  PRMT R104, R5, 0x7632, R104 ;  /* 0x0000763205687816 */ /* 0x000fe20000000068 */
[----:B------:R-:W-:Y:S04]  /*1d50*/  STS.U16 [R62], R78 ;  /* 0x0000004e3e007388 */ /* 0x000fe80000000400 */
[----:B------:R-:W-:Y:S04]  /*1d60*/  STS.U16 [R62+0x2], R83 ;  /* 0x000002533e007388 */ /* 0x000fe80000000400 */
[----:B------:R0:W-:Y:S04]  /*1d70*/  STS.U16 [R62+0x4], R74 ;  /* 0x0000044a3e007388 */ /* 0x0001e80000000400 */
[----:B------:R-:W-:Y:S04]  /*1d80*/  STS.U16 [R62+0x6], R4 ;  /* 0x000006043e007388 */ /* 0x000fe80000000400 */
[----:B------:R-:W-:Y:S01]  /*1d90*/  STS.U16 [R62+0x8], R86 ;  /* 0x000008563e007388 */ /* 0x000fe20000000400 */
[----:B0-----:R-:W0:Y:S03]  /*1da0*/  LDC.64 R74, c[0x0][0x508] ;  /* 0x00014200ff4a7b82 */ /* 0x001e260000000a00 */
        /* <DEDUP_REMOVED lines=14> */
[----:B0-----:R-:W-:-:S05]  /*1e90*/  IMAD.WIDE.U32 R4, R74, UR18, R12 ;  /* 0x000000124a047c25 */ /* 0x001fca000f8e000c */
[----:B------:R-:W0:Y:S01]  /*1ea0*/  LDS R78, [UR6+0x210] ;  /* 0x00021006ff4e7984 */ /* 0x000e220008000800 */
[----:B------:R-:W-:Y:S02]  /*1eb0*/  IMAD R5, R75, UR18, R5 ;  /* 0x000000124b057c24 */ /* 0x000fe4000f8e0205 */
[----:B------:R-:W-:-:S04]  /*1ec0*/  IMAD.WIDE.U32 R4, R3, UR8, R4 ;  /* 0x0000000803047c25 */ /* 0x000fc8000f8e0004 */
[----:B------:R-:W-:Y:S01]  /*1ed0*/  IMAD R74, R3, UR9, R5 ;  /* 0x00000009034a7c24 */ /* 0x000fe2000f8e0205 */
[----:B------:R-:W-:Y:S01]  /*1ee0*/  IADD3 R5, P0, PT, R42, R4, RZ ;  /* 0x000000042a057210 */ /* 0x000fe20007f1e0ff */
[----:B------:R-:W1:Y:S03]  /*1ef0*/  LDCU.64 UR8, c[0x0][0x490] ;  /* 0x00009200ff0877ac */ /* 0x000e660008000a00 */
[----:B------:R-:W-:Y:S02]  /*1f00*/  IADD3.X R74, PT, PT, RZ, R74, RZ, P0, !PT ;  /* 0x0000004aff4a7210 */ /* 0x000fe400007fe4ff */
[----:B------:R-:W-:-:S04]  /*1f10*/  LEA R4, P0, R5, UR10, 0x1 ;  /* 0x0000000a05047c11 */ /* 0x000fc8000f8008ff */
[----:B------:R-:W-:Y:S02]  /*1f20*/  LEA.HI.X R5, R5, UR11, R74, 0x1, P0 ;  /* 0x0000000b05057c11 */ /* 0x000fe400080f0c4a */
[-C--:B0-----:R-:W-:Y:S02]  /*1f30*/  ISETP.GE.AND P5, PT, R42, R78.reuse, PT ;  /* 0x0000004e2a00720c */ /* 0x081fe40003fa6270 */
[-C--:B------:R-:W-:Y:S02]  /*1f40*/  ISETP.GE.AND P0, PT, R45, R78.reuse, PT ;  /* 0x0000004e2d00720c */ /* 0x080fe40003f06270 */
[-C--:B------:R-:W-:Y:S02]  /*1f50*/  ISETP.GE.AND P2, PT, R46, R78.reuse, PT ;  /* 0x0000004e2e00720c */ /* 0x080fe40003f46270 */
[-C--:B------:R-:W-:Y:S02]  /*1f60*/  ISETP.GE.AND P3, PT, R47, R78.reuse, PT ;  /* 0x0000004e2f00720c */ /* 0x080fe40003f66270 */
[----:B------:R-:W-:-:S02]  /*1f70*/  ISETP.GE.AND P4, PT, R48, R78, PT ;  /* 0x0000004e3000720c */ /* 0x000fc40003f86270 */
[----:B------:R-:W-:-:S03]  /*1f80*/  ISETP.GE.AND P6, PT, R49, R78, PT ;  /* 0x0000004e3100720c */ /* 0x000fc60003fc6270 */
[----:B------:R-:W-:Y:S01]  /*1f90*/  @!P5 STG.E.U16 desc[UR16][R4.64], R85 ;  /* 0x000000550400d986 */ /* 0x000fe2000c101510 */
        /* <DEDUP_REMOVED lines=9> */
[----:B-1----:R-:W-:-:S04]  /*2030*/  UISETP.NE.U32.AND UP0, UPT, UR8, URZ, UPT ;  /* 0x000000ff0800728c */ /* 0x002fc8000bf05070 */
        /* <DEDUP_REMOVED lines=27> */
[----:B------:R-:W-:Y:S02]  /*21f0*/  F2FP.F16.F32.PACK_AB R77, R80, R77 ;  /* 0x0000004d504d723e */ /* 0x000fe400000000ff */
[----:B------:R-:W-:Y:S01]  /*2200*/  F2FP.F16.F32.PACK_AB R64, R65, R64 ;  /* 0x000000404140723e */ /* 0x000fe200000000ff */
[----:B------:R-:W0:Y:S01]  /*2210*/  LDC.64 R80, c[0x0][0x430] ;  /* 0x00010c00ff507b82 */ /* 0x000e220000000a00 */
[----:B------:R-:W-:-:S02]  /*2220*/  F2FP.F16.F32.PACK_AB R75, R96, R75 ;  /* 0x0000004b604b723e */ /* 0x000fc400000000ff */
[----:B------:R-:W-:Y:S02]  /*2230*/  F2FP.F16.F32.PACK_AB R5, R5, R82 ;  /* 0x000000520505723e */ /* 0x000fe400000000ff */
[----:B------:R-:W-:Y:S02]  /*2240*/  PRMT R4, R77, 0x7632, R4 ;  /* 0x000076324d047816 */ /* 0x000fe40000000004 */
[----:B------:R-:W-:Y:S01]  /*2250*/  PRMT R66, R64, 0x7632, R66 ;  /* 0x0000763240427816 */ /* 0x000fe20000000042 */
[----:B------:R-:W1:Y:S01]  /*2260*/  LDC.64 R82, c[0x0][0x438] ;  /* 0x00010e00ff527b82 */ /* 0x000e620000000a00 */
[----:B------:R-:W-:Y:S02]  /*2270*/  PRMT R68, R75, 0x7632, R68 ;  /* 0x000076324b447816 */ /* 0x000fe40000000044 */
[----:B------:R-:W-:Y:S01]  /*2280*/  PRMT R70, R5, 0x7632, R70 ;  /* 0x0000763205467816 */ /* 0x000fe20000000046 */
[----:B------:R-:W-:Y:S04]  /*2290*/  STS.U16 [R62], R77 ;  /* 0x0000004d3e007388 */ /* 0x000fe80000000400 */
        /* <DEDUP_REMOVED lines=9> */
[----:B0-----:R-:W-:-:S03]  /*2330*/  IMAD.WIDE.U32 R4, R80, UR18, R12 ;  /* 0x0000001250047c25 */ /* 0x001fc6000f8e000c */
[----:B------:R-:W-:Y:S01]  /*2340*/  LDS.U16 R67, [R60+0x40] ;  /* 0x000040003c437984 */ /* 0x000fe20000000400 */
[----:B------:R-:W-:-:S03]  /*2350*/  IMAD R5, R81, UR18, R5 ;  /* 0x0000001251057c24 */ /* 0x000fc6000f8e0205 */
[----:B------:R-:W-:Y:S01]  /*2360*/  LDS.U16 R69, [R53+0x80] ;  /* 0x0000800035457984 */ /* 0x000fe20000000400 */
[----:B-1----:R-:W-:-:S03]  /*2370*/  IMAD.WIDE.U32 R4, R3, R82, R4 ;  /* 0x0000005203047225 */ /* 0x002fc600078e0004 */
[----:B------:R-:W-:Y:S01]  /*2380*/  LDS.U16 R71, [R59+0xc0] ;  /* 0x0000c0003b477984 */ /* 0x000fe20000000400 */
[----:B------:R-:W-:Y:S01]  /*2390*/  IMAD R66, R3, R83, R5 ;  /* 0x0000005303427224 */ /* 0x000fe200078e0205 */
[----:B------:R-:W-:Y:S02]  /*23a0*/  IADD3 R5, P0, PT, R42, R4, RZ ;  /* 0x000000042a057210 */ /* 0x000fe40007f1e0ff */
[----:B------:R-:W-:Y:S02]  /*23b0*/  LDS.U16 R73, [R58+0x100] ;  /* 0x000100003a497984 */ /* 0x000fe40000000400 */
[----:B------:R-:W-:Y:S02]  /*23c0*/  IADD3.X R66, PT, PT, RZ, R66, RZ, P0, !PT ;  /* 0x00000042ff427210 */ /* 0x000fe400007fe4ff */
[----:B------:R-:W-:Y:S01]  /*23d0*/  LDS.U16 R75, [R57+0x140] ;  /* 0x00014000394b7984 */ /* 0x000fe20000000400 */
[----:B------:R-:W-:-:S03]  /*23e0*/  LEA R4, P0, R5, UR8, 0x1 ;  /* 0x0000000805047c11 */ /* 0x000fc6000f8008ff */
[----:B------:R-:W-:Y:S01]  /*23f0*/  LDS.U16 R77, [R56+0x180] ;  /* 0x00018000384d7984 */ /* 0x000fe20000000400 */
[----:B------:R-:W-:-:S03]  /*2400*/  LEA.HI.X R5, R5, UR9, R66, 0x1, P0 ;  /* 0x0000000905057c11 */ /* 0x000fc600080f0c42 */
        /* <DEDUP_REMOVED lines=20> */
.L_x_15380:
[----:B0-----:R-:W-:Y:S01]  /*2550*/  HADD2.F32 R73, -RZ, R22.H0_H0 ;  /* 0x20000016ff497230 */ /* 0x001fe20000004100 */
        /* <DEDUP_REMOVED lines=17> */
[----:B-----5:R-:W-:Y:S01]  /*2670*/  FADD.FTZ R83, R0, R27 ;  /* 0x0000001b00537221 */ /* 0x020fe20000010000 */
[----:B------:R-:W-:Y:S01]  /*2680*/  HADD2.F32 R80, -RZ, R25.H0_H0 ;  /* 0x20000019ff507230 */ /* 0x000fe20000004100 */
[----:B------:R-:W-:Y:S01]  /*2690*/  CS2R R70, SRZ ;  /* 0x0000000000467805 */ /* 0x000fe2000001ff00 */
[----:B------:R-:W-:Y:S01]  /*26a0*/  FFMA.FTZ R5, R101, R76, R4 ;  /* 0x0000004c65057223 */ /* 0x000fe20000010004 */
[----:B------:R-:W-:-:S02]  /*26b0*/  HADD2.F32 R24, -RZ, R24.H0_H0 ;  /* 0x20000018ff187230 */ /* 0x000fc40000004100 */
[----:B------:R-:W-:Y:S01]  /*26c0*/  FMUL.FTZ R87, R95, R26 ;  /* 0x0000001a5f577220 */ /* 0x000fe20000410000 */
        /* <DEDUP_REMOVED lines=24> */
[----:B------:R-:W-:Y:S01]  /*2850*/  FADD.FTZ R0, R95, R95 ;  /* 0x0000005f5f007221 */ /* 0x000fe20000010000 */
[----:B------:R-:W-:Y:S01]  /*2860*/  ISETP.NE.AND P0, PT, R43, 0x1, PT ;  /* 0x000000012b00780c */ /* 0x000fe20003f05270 */
[----:B------:R-:W-:Y:S01]  /*2870*/  FADD.FTZ R95, R97, R97 ;  /* 0x00000061615f7221 */ /* 0x000fe20000010000 */
[----:B------:R-:W-:Y:S01]  /*2880*/  SHF.L.U32 R112, R43, 0x8, RZ ;  /* 0x000000082b707819 */ /* 0x000fe200000006ff */
[----:B------:R-:W-:Y:S01]  /*2890*/  FADD.FTZ R97, R99, R99 ;  /* 0x0000006363617221 */ /* 0x000fe20000010000 */
[----:B------:R-:W-:Y:S01]  /*28a0*/  FADD.FTZ R99, R101, R101 ;  /* 0x0000006565637221 */ /* 0x000fe20000010000 */
[----:B------:R-:W-:Y:S01]  /*28b0*/  FADD.FTZ R101, R103, R103 ;  /* 0x0000006767657221 */ /* 0x000fe20000010000 */
[----:B------:R-:W1:Y:S01]  /*28c0*/  LDC.64 R128, c[0x0][0x3c0] ;  /* 0x0000f000ff807b82 */ /* 0x000e620000000a00 */
[----:B------:R-:W-:Y:S01]  /*28d0*/  FADD.FTZ R102, R104, R104 ;  /* 0x0000006868667221 */ /* 0x000fe20000010000 */
[----:B------:R-:W-:Y:S01]  /*28e0*/  FADD.FTZ R98, R98, R98 ;  /* 0x0000006262627221 */ /* 0x000fe20000010000 */
[----:B------:R-:W-:Y:S01]  /*28f0*/  FADD.FTZ R100, R100, R100 ;  /* 0x0000006464647221 */ /* 0x000fe20000010000 */
[----:B------:R-:W-:Y:S01]  /*2900*/  LOP3.LUT R155, R12, 0x100, RZ, 0xc0, !PT ;  /* 0x000001000c9b7812 */ /* 0x000fe200078ec0ff */
[----:B------:R-:W-:Y:S01]  /*2910*/  FMUL.FTZ R104, R80, R73 ;  /* 0x0000004950687220 */ /* 0x000fe20000410000 */
[----:B------:R-:W-:Y:S01]  /*2920*/  IADD3 R103, PT, PT, R43, -0x2, RZ ;  /* 0xfffffffe2b677810 */ /* 0x000fe20007ffe0ff */
[----:B------:R-:W-:Y:S01]  /*2930*/  FMUL.FTZ R105, R81, R72 ;  /* 0x0000004851697220 */ /* 0x000fe20000410000 */
[----:B------:R-:W2:Y:S01]  /*2940*/  LDC.64 R22, c[0x0][0x440] ;  /* 0x00011000ff167b82 */ /* 0x000ea20000000a00 */
[----:B------:R-:W-:Y:S01]  /*2950*/  FMUL.FTZ R106, R82, R74 ;  /* 0x0000004a526a7220 */ /* 0x000fe20000410000 */
[----:B------:R-:W-:Y:S01]  /*2960*/  FMUL.FTZ R107, R84, R75 ;  /* 0x0000004b546b7220 */ /* 0x000fe20000410000 */
[----:B------:R-:W-:Y:S01]  /*2970*/  ISETP.EQ.AND P0, PT, R34, RZ, P0 ;  /* 0x000000ff2200720c */ /* 0x000fe20000702270 */
[----:B------:R-:W-:Y:S01]  /*2980*/  FMUL.FTZ R108, R83, R76 ;  /* 0x0000004c536c7220 */ /* 0x000fe20000410000 */
[----:B------:R-:W-:Y:S01]  /*2990*/  FMUL.FTZ R109, R86, R77 ;  /* 0x0000004d566d7220 */ /* 0x000fe20000410000 */
[----:B------:R-:W-:Y:S01]  /*29a0*/  FMUL.FTZ R110, R85, R78 ;  /* 0x0000004e556e7220 */ /* 0x000fe20000410000 */
[----:B------:R-:W-:Y:S01]  /*29b0*/  FMUL.FTZ R111, R88, R79 ;  /* 0x0000004f586f7220 */ /* 0x000fe20000410000 */
[----:B------:R-:W3:Y:S01]  /*29c0*/  LDC.64 R20, c[0x0][0x3a8] ;  /* 0x0000ea00ff147b82 */ /* 0x000ee20000000a00 */
[----:B------:R-:W-:Y:S01]  /*29d0*/  MOV R64, RZ ;  /* 0x000000ff00407202 */ /* 0x000fe20000000f00 */
[----:B------:R-:W4:Y:S01]  /*29e0*/  LDCU UR8, c[0x0][0x394] ;  /* 0x00007280ff0877ac */ /* 0x000f220008000800 */
[----:B------:R-:W-:Y:S01]  /*29f0*/  LOP3.LUT R112, R112, 0x100, RZ, 0xc0, !PT ;  /* 0x0000010070707812 */ /* 0x000fe200078ec0ff */
[----:B------:R-:W0:Y:S01]  /*2a00*/  LDCU UR9, c[0x0][0x38c] ;  /* 0x00007180ff0977ac */ /* 0x000e220008000800 */
[----:B------:R-:W-:-:S05]  /*2a10*/  UMOV UR4, URZ ;  /* 0x000000ff00047c82 */ /* 0x000fca0008000000 */
.L_x_15399:
        /* <DEDUP_REMOVED lines=28> */
[-C--:B------:R-:W-:Y:S01]  /*2be0*/  FMUL.FTZ R2, R80, R25.reuse ;  /* 0x0000001950027220 */ /* 0x080fe20000410000 */
[----:B------:R-:W-:Y:S01]  /*2bf0*/  FMUL.RZ R120, R9, 0.15915493667125701904 ;  /* 0x3e22f98309787820 */ /* 0x000fe2000040c000 */
[-C--:B------:R-:W-:Y:S01]  /*2c00*/  FMUL.FTZ R9, R82, R25.reuse ;  /* 0x0000001952097220 */ /* 0x080fe20000410000 */
[----:B------:R-:W-:Y:S01]  /*2c10*/  MUFU.SIN R119, R114 ;  /* 0x0000007200777308 */ /* 0x000fe20000000400 */
[----:B------:R-:W-:Y:S01]  /*2c20*/  FMUL.RZ R118, R113, 0.15915493667125701904 ;  /* 0x3e22f98371767820 */ /* 0x000fe2000040c000 */
[----:B------:R-:W-:Y:S01]  /*2c30*/  FMUL.FTZ R8, R81, R25 ;  /* 0x0000001951087220 */ /* 0x000fe20000410000 */
[----:B-1----:R-:W-:-:S04]  /*2c40*/  FMUL.FTZ R10, R83, R19 ;  /* 0x00000013530a7220 */ /* 0x002fc80000410000 */
[----:B------:R-:W-:Y:S01]  /*2c50*/  FMUL.RZ R122, R10, 0.15915493667125701904 ;  /* 0x3e22f9830a7a7820 */ /* 0x000fe2000040c000 */
[----:B------:R0:W-:Y:S01]  /*2c60*/  MUFU.EX2 R24, R2 ;  /* 0x0000000200187308 */ /* 0x0001e20000000800 */
[----:B------:R-:W-:-:S07]  /*2c70*/  FMUL.FTZ R10, R83, R25 ;  /* 0x00000019530a7220 */ /* 0x000fce0000410000 */
[----:B------:R-:W-:Y:S01]  /*2c80*/  MUFU.COS R117, R120 ;  /* 0x0000007800757308 */ /* 0x000fe20000000000 */
[----:B0-----:R-:W-:-:S07]  /*2c90*/  FMUL.FTZ R2, R84, R19 ;  /* 0x0000001354027220 */ /* 0x001fce0000410000 */
[----:B------:R0:W-:Y:S08]  /*2ca0*/  MUFU.EX2 R116, R9 ;  /* 0x0000000900747308 */ /* 0x0001f00000000800 */
[----:B------:R1:W-:Y:S01]  /*2cb0*/  MUFU.SIN R11, R120 ;  /* 0x00000078000b7308 */ /* 0x0003e20000000400 */
[----:B0-----:R-:W-:-:S07]  /*2cc0*/  FMUL.FTZ R9, R86, R19 ;  /* 0x0000001356097220 */ /* 0x001fce0000410000 */
[----:B------:R0:W-:Y:S01]  /*2cd0*/  MUFU.COS R123, R114 ;  /* 0x00000072007b7308 */ /* 0x0001e20000000000 */
[----:B-1----:R-:W-:Y:S01]  /*2ce0*/  FMUL.RZ R120, R9, 0.15915493667125701904 ;  /* 0x3e22f98309787820 */ /* 0x002fe2000040c000 */
[----:B------:R-:W-:-:S06]  /*2cf0*/  FMUL.FTZ R9, R86, R25 ;  /* 0x0000001956097220 */ /* 0x000fcc0000410000 */
[----:B------:R-:W-:Y:S01]  /*2d00*/  MUFU.SIN R115, R118 ;  /* 0x0000007600737308 */ /* 0x000fe20000000400 */
[----:B0-----:R-:W-:Y:S01]  /*2d10*/  FMUL.RZ R114, R2, 0.15915493667125701904 ;  /* 0x3e22f98302727820 */ /* 0x001fe2000040c000 */
[----:B------:R-:W-:-:S06]  /*2d20*/  FMUL.FTZ R2, R84, R25 ;  /* 0x0000001954027220 */ /* 0x000fcc0000410000 */
[----:B------:R-:W-:Y:S08]  /*2d30*/  MUFU.COS R113, R118 ;  /* 0x0000007600717308 */ /* 0x000ff00000000000 */
[----:B------:R-:W-:Y:S08]  /*2d40*/  MUFU.SIN R121, R114 ;  /* 0x0000007200797308 */ /* 0x000ff00000000400 */
[----:B------:R0:W-:Y:S08]  /*2d50*/  MUFU.COS R125, R114 ;  /* 0x00000072007d7308 */ /* 0x0001f00000000000 */
[----:B------:R1:W-:Y:S01]  /*2d60*/  MUFU.EX2 R118, R2 ;  /* 0x0000000200767308 */ /* 0x0003e20000000800 */
[----:B0-----:R-:W-:-:S07]  /*2d70*/  FMUL.FTZ R114, R88, R25 ;  /* 0x0000001958727220 */ /* 0x001fce0000410000 */
[----:B------:R-:W0:Y:S01]  /*2d80*/  MUFU.EX2 R8, R8 ;  /* 0x0000000800087308 */ /* 0x000e220000000800 */
[C---:B-1----:R-:W-:Y:S01]  /*2d90*/  FMUL.FTZ R2, R85.reuse, R25 ;  /* 0x0000001955027220 */ /* 0x042fe20000410000 */
[----:B------:R-:W-:-:S06]  /*2da0*/  FMUL.FTZ R25, R85, R19 ;  /* 0x0000001355197220 */ /* 0x000fcc0000410000 */
[----:B------:R-:W-:Y:S08]  /*2db0*/  MUFU.SIN R135, R120 ;  /* 0x0000007800877308 */ /* 0x000ff00000000400 */
[----:B------:R1:W-:Y:S01]  /*2dc0*/  MUFU.COS R137, R120 ;  /* 0x0000007800897308 */ /* 0x0003e20000000000 */
[C---:B0-----:R-:W-:Y:S01]  /*2dd0*/  FMUL.FTZ R113, R8.reuse, R113 ;  /* 0x0000007108717220 */ /* 0x041fe20000410000 */
[----:B------:R-:W-:Y:S01]  /*2de0*/  FMUL.FTZ R115, R8, R115 ;  /* 0x0000007308737220 */ /* 0x000fe20000410000 */
[----:B------:R-:W-:-:S05]  /*2df0*/  FMUL.FTZ R8, R24, R123 ;  /* 0x0000007b18087220 */ /* 0x000fca0000410000 */
[----:B------:R-:W-:Y:S01]  /*2e00*/  MUFU.SIN R127, R122 ;  /* 0x0000007a007f7308 */ /* 0x000fe20000000400 */
[----:B-1----:R-:W-:-:S04]  /*2e10*/  FMUL.FTZ R120, R88, R19 ;  /* 0x0000001358787220 */ /* 0x002fc80000410000 */
[----:B------:R-:W-:-:S03]  /*2e20*/  FMUL.RZ R134, R120, 0.15915493667125701904 ;  /* 0x3e22f98378867820 */ /* 0x000fc6000040c000 */
[----:B------:R0:W-:Y:S08]  /*2e30*/  MUFU.COS R133, R122 ;  /* 0x0000007a00857308 */ /* 0x0001f00000000000 */
[----:B------:R3:W-:Y:S01]  /*2e40*/  MUFU.EX2 R126, R2 ;  /* 0x00000002007e7308 */ /* 0x0007e20000000800 */
[----:B0-----:R-:W-:-:S07]  /*2e50*/  FMUL.RZ R122, R25, 0.15915493667125701904 ;  /* 0x3e22f983197a7820 */ /* 0x001fce000040c000 */
[----:B------:R0:W-:Y:S01]  /*2e60*/  MUFU.EX2 R132, R114 ;  /* 0x0000007200847308 */ /* 0x0001e20000000800 */
[----:B---3--:R-:W-:-:S04]  /*2e70*/  FMUL.FTZ R2, R4, R7 ;  /* 0x0000000704027220 */ /* 0x008fc80000410000 */
[----:B------:R-:W-:-:S03]  /*2e80*/  FFMA.FTZ R2, R5, R6, R2 ;  /* 0x0000000605027223 */ /* 0x000fc60000010002 */
[----:B------:R1:W2:Y:S01]  /*2e90*/  MUFU.EX2 R124, R9 ;  /* 0x00000009007c7308 */ /* 0x0002a20000000800 */
[C---:B0-----:R-:W-:Y:S01]  /*2ea0*/  FMUL.FTZ R114, R116.reuse, R117 ;  /* 0x0000007574727220 */ /* 0x041fe20000410000 */
[----:B------:R-:W-:Y:S01]  /*2eb0*/  FMUL.FTZ R116, R116, R11 ;  /* 0x0000000b74747220 */ /* 0x000fe20000410000 */
[C---:B------:R-:W-:Y:S01]  /*2ec0*/  FMUL.FTZ R117, R118.reuse, R125 ;  /* 0x0000007d76757220 */ /* 0x040fe20000410000 */
[----:B------:R-:W-:Y:S01]  /*2ed0*/  FMUL.FTZ R118, R118, R121 ;  /* 0x0000007976767220 */ /* 0x000fe20000410000 */
[-C--:B------:R-:W-:Y:S01]  /*2ee0*/  FMUL.FTZ R136, R97, -R2.reuse ;  /* 0x8000000261887220 */ /* 0x080fe20000410000 */
[-C--:B------:R-:W-:Y:S01]  /*2ef0*/  FMUL.FTZ R138, R98, -R2.reuse ;  /* 0x80000002628a7220 */ /* 0x080fe20000410000 */
[-C--:B------:R-:W-:Y:S01]  /*2f00*/  FMUL.FTZ R140, R99, -R2.reuse ;  /* 0x80000002638c7220 */ /* 0x080fe20000410000 */
[----:B------:R-:W0:Y:S01]  /*2f10*/  MUFU.EX2 R10, R10 ;  /* 0x0000000a000a7308 */ /* 0x000e220000000800 */
[----:B-1----:R-:W-:Y:S01]  /*2f20*/  FMUL.FTZ R9, R5, R7 ;  /* 0x0000000705097220 */ /* 0x002fe20000410000 */
[----:B------:R-:W-:Y:S01]  /*2f30*/  IADD3 R5, PT, PT, R155, UR4, RZ ;  /* 0x000000049b057c10 */ /* 0x000fe2000fffe0ff */
[-C--:B------:R-:W-:Y:S01]  /*2f40*/  FMUL.FTZ R142, R100, -R2.reuse ;  /* 0x80000002648e7220 */ /* 0x080fe20000410000 */
[----:B------:R-:W-:Y:S01]  /*2f50*/  FMUL.FTZ R144, R101, -R2 ;  /* 0x8000000265907220 */ /* 0x000fe20000410000 */
[----:B------:R-:W-:Y:S01]  /*2f60*/  FFMA.FTZ R4, R4, R6, -R9 ;  /* 0x0000000604047223 */ /* 0x000fe20000010809 */
[----:B------:R-:W-:Y:S01]  /*2f70*/  SEL R5, R5, R44, !P3 ;  /* 0x0000002c05057207 */ /* 0x000fe20005800000 */
[----:B------:R-:W-:Y:S01]  /*2f80*/  FMUL.FTZ R9, R24, R119 ;  /* 0x0000007718097220 */ /* 0x000fe20000410000 */
[----:B------:R-:W1:Y:S01]  /*2f90*/  MUFU.COS R139, R122 ;  /* 0x0000007a008b7308 */ /* 0x000e620000000000 */
[C---:B--2---:R-:W-:Y:S01]  /*2fa0*/  FMUL.FTZ R121, R124.reuse, R137 ;  /* 0x000000897c797220 */ /* 0x044fe20000410000 */
[----:B------:R-:W-:Y:S01]  /*2fb0*/  LEA R5, R5, UR6, 0x3 ;  /* 0x0000000605057c11 */ /* 0x000fe2000f8e18ff */
[----:B------:R-:W-:Y:S01]  /*2fc0*/  FMUL.FTZ R124, R124, R135 ;  /* 0x000000877c7c7220 */ /* 0x000fe20000410000 */
[----:B------:R-:W-:Y:S01]  /*2fd0*/  P2R R6, PR, RZ, 0x8 ;  /* 0x00000008ff067803 */ /* 0x000fe20000000000 */
[-C--:B------:R-:W-:Y:S01]  /*2fe0*/  FMUL.FTZ R135, R97, R4.reuse ;  /* 0x0000000461877220 */ /* 0x080fe20000410000 */
[-C--:B------:R-:W-:Y:S01]  /*2ff0*/  FMUL.FTZ R137, R98, R4.reuse ;  /* 0x0000000462897220 */ /* 0x080fe20000410000 */
[----:B------:R2:W-:Y:S01]  /*3000*/  STS.64 [R5+0x670], R8 ;  /* 0x0006700805007388 */ /* 0x0005e20000000a00 */
[----:B------:R-:W3:Y:S01]  /*3010*/  MUFU.SIN R7, R134 ;  /* 0x0000008600077308 */ /* 0x000ee20000000400 */
[----:B0-----:R-:W-:Y:S01]  /*3020*/  FMUL.FTZ R120, R10, R133 ;  /* 0x000000850a787220 */ /* 0x001fe20000410000 */
[-C--:B------:R-:W-:Y:S01]  /*3030*/  FMUL.FTZ R133, R95, R4.reuse ;  /* 0x000000045f857220 */ /* 0x080fe20000410000 */
[-C--:B------:R-:W-:Y:S01]  /*3040*/  FMUL.FTZ R141, R100, R4.reuse ;  /* 0x00000004648d7220 */ /* 0x080fe20000410000 */
[-C--:B------:R-:W-:Y:S01]  /*3050*/  FMUL.FTZ R143, R101, R4.reuse ;  /* 0x00000004658f7220 */ /* 0x080fe20000410000 */
[C---:B------:R-:W-:Y:S01]  /*3060*/  FMUL.FTZ R146, R102.reuse, R4 ;  /* 0x0000000466927220 */ /* 0x040fe20000410000 */
[----:B------:R-:W-:-:S02]  /*3070*/  FMUL.FTZ R148, R102, -R2 ;  /* 0x8000000266947220 */ /* 0x000fc40000410000 */
[----:B------:R0:W5:Y:S01]  /*3080*/  MUFU.COS R11, R134 ;  /* 0x00000086000b7308 */ /* 0x0001620000000000 */
[----:B-1----:R-:W-:Y:S01]  /*3090*/  FMUL.FTZ R125, R126, R139 ;  /* 0x0000008b7e7d7220 */ /* 0x002fe20000410000 */
[----:B------:R-:W-:-:S06]  /*30a0*/  FMUL.FTZ R139, R99, R4 ;  /* 0x00000004638b7220 */ /* 0x000fcc0000410000 */
[----:B------:R1:W4:Y:S01]  /*30b0*/  MUFU.SIN R25, R122 ;  /* 0x0000007a00197308 */ /* 0x0003220000000400 */
[----:B---3--:R-:W-:Y:S01]  /*30c0*/  FMUL.FTZ R123, R132, R7 ;  /* 0x00000007847b7220 */ /* 0x008fe20000410000 */
[----:B0-----:R-:W-:Y:S01]  /*30d0*/  FMUL.FTZ R134, R95, -R2 ;  /* 0x800000025f867220 */ /* 0x001fe20000410000 */
[----:B-1----:R-:W-:Y:S01]  /*30e0*/  FMUL.FTZ R122, R10, R127 ;  /* 0x0000007f0a7a7220 */ /* 0x002fe20000410000 */
[----:B-----5:R-:W-:Y:S01]  /*30f0*/  FMUL.FTZ R119, R132, R11 ;  /* 0x0000000b84777220 */ /* 0x020fe20000410000 */
[C---:B------:R-:W-:Y:S01]  /*3100*/  FMUL.FTZ R127, R0.reuse, R4 ;  /* 0x00000004007f7220 */ /* 0x040fe20000410000 */
        /* <DEDUP_REMOVED lines=12> */
.L_x_15383:
[----:B------:R0:W1:Y:S02]  /*31d0*/  LDS.64 R10, [R152+UR5+0x1678] ;  /* 0x00167805980a7984 */ /* 0x0000640008000a00 */
.L_x_15384:
[----:B------:R-:W-:Y:S05]  /*31e0*/  BSYNC.RECONVERGENT B0 ;  /* 0x0000000000007941 */ /* 0x000fea0003800200 */
.L_x_15382:
[----:B--2---:R-:W2:Y:S01]  /*31f0*/  @P0 LDC R2, c[0x0][0x38c] ;  /* 0x0000e300ff020b82 */ /* 0x004ea20000000800 */
[----:B------:R-:W-:Y:S01]  /*3200*/  CS2R R24, SRZ ;  /* 0x0000000000187805 */ /* 0x000fe2000001ff00 */
[----:B--2---:R-:W-:-:S04]  /*3210*/  @P0 IMAD R5, R103, R2, UR4 ;  /* 0x0000000467050e24 */ /* 0x004fc8000f8e0202 */
[----:B------:R-:W-:-:S05]  /*3220*/  @P0 IMAD.WIDE R4, R5, 0x10, R16 ;  /* 0x0000001005040825 */ /* 0x000fca00078e0210 */
[----:B------:R2:W4:Y:S01]  /*3230*/  @P0 LDG.E.64 R24, desc[UR16][R4.64+0x8] ;  /* 0x0000081004180981 */ /* 0x000522000c1e1b00 */
[CC--:B------:R-:W-:Y:S01]  /*3240*/  FMUL.FTZ R2, R104.reuse, R115.reuse ;  /* 0x0000007368027220 */ /* 0x0c0fe20000410000 */
[----:B------:R-:W-:Y:S01]  /*3250*/  FMUL.FTZ R7, RZ, R115 ;  /* 0x00000073ff077220 */ /* 0x000fe20000410000 */
[----:B------:R-:W-:Y:S01]  /*3260*/  ISETP.GE.AND P1, PT, R63, 0x1, PT ;  /* 0x000000013f00780c */ /* 0x000fe20003f26270 */
[----:B------:R-:W-:Y:S01]  /*3270*/  ULEA UR7, UR4, UR6, 0x4 ;  /* 0x0000000604077291 */ /* 0x000fe2000f8e20ff */
[-C--:B------:R-:W-:Y:S01]  /*3280*/  FFMA.FTZ R6, RZ, R113.reuse, R2 ;  /* 0x00000071ff067223 */ /* 0x080fe20000010002 */
[----:B------:R-:W-:Y:S01]  /*3290*/  FFMA.FTZ R2, R104, R113, -R7 ;  /* 0x0000007168027223 */ /* 0x000fe20000010807 */
[----:B------:R-:W-:Y:S01]  /*32a0*/  ISETP.NE.AND P6, PT, R154, 0x1f, PT ;  /* 0x0000001f9a00780c */ /* 0x000fe20003fc5270 */
[----:B------:R-:W-:Y:S01]  /*32b0*/  BSSY.RECONVERGENT B0, `(.L_x_15385) ;  /* 0x00000f1000007945 */ /* 0x000fe20003800200 */
[----:B------:R-:W-:Y:S01]  /*32c0*/  FADD.FTZ R145, RZ, R6 ;  /* 0x00000006ff917221 */ /* 0x000fe20000010000 */
[----:B------:R-:W-:Y:S01]  /*32d0*/  FADD.FTZ R7, R105, R2 ;  /* 0x0000000269077221 */ /* 0x000fe20000010000 */
[----:B--2---:R-:W-:Y:S01]  /*32e0*/  FMUL.FTZ R5, R9, R115 ;  /* 0x0000007309057220 */ /* 0x004fe20000410000 */
[----:B------:R-:W-:Y:S01]  /*32f0*/  ISETP.GE.AND P4, PT, R43, UR8, PT ;  /* 0x000000082b007c0c */ /* 0x000fe2000bf86270 */
[C---:B------:R-:W-:Y:S01]  /*3300*/  FMUL.FTZ R147, R116.reuse, R145 ;  /* 0x0000009174937220 */ /* 0x040fe20000410000 */
[----:B------:R-:W-:Y:S01]  /*3310*/  FMUL.FTZ R2, R116, R7 ;  /* 0x0000000774027220 */ /* 0x000fe20000410000 */
[----:B------:R-:W-:Y:S01]  /*3320*/  FFMA.FTZ R5, R8, R113, -R5 ;  /* 0x0000007108057223 */ /* 0x000fe20000010805 */
[----:B------:R-:W-:Y:S01]  /*3330*/  ISETP.GT.U32.AND P2, PT, R154, 0x1b, PT ;  /* 0x0000001b9a00780c */ /* 0x000fe20003f44070 */
[C---:B------:R-:W-:Y:S01]  /*3340*/  FFMA.FTZ R147, R114.reuse, R7, -R147 ;  /* 0x0000000772937223 */ /* 0x040fe20000010893 */
[----:B------:R-:W-:Y:S01]  /*3350*/  FFMA.FTZ R2, R114, R145, R2 ;  /* 0x0000009172027223 */ /* 0x000fe20000010002 */
[----:B------:R-:W-:-:S02]  /*3360*/  ISETP.GT.U32.AND P3, PT, R154, 0x17, PT ;  /* 0x000000179a00780c */ /* 0x000fc40003f64070 */
[----:B------:R-:W-:Y:S01]  /*3370*/  FADD.FTZ R147, R106, R147 ;  /* 0x000000936a937221 */ /* 0x000fe20000010000 */
[----:B------:R-:W-:Y:S01]  /*3380*/  FADD.FTZ R2, RZ, R2 ;  /* 0x00000002ff027221 */ /* 0x000fe20000010000 */
[----:B------:R-:W-:Y:S02]  /*3390*/  ISETP.NE.OR P4, PT, R34, RZ, P4 ;  /* 0x000000ff2200720c */ /* 0x000fe40002785670 */
[CC--:B------:R-:W-:Y:S01]  /*33a0*/  FMUL.FTZ R6, R118.reuse, R147.reuse ;  /* 0x0000009376067220 */ /* 0x0c0fe20000410000 */
[-C--:B------:R-:W-:Y:S01]  /*33b0*/  FMUL.FTZ R4, R118, R2.reuse ;  /* 0x0000000276047220 */ /* 0x080fe20000410000 */
[----:B------:R-:W-:Y:S02]  /*33c0*/  ISETP.GT.U32.AND P5, PT, R154, 0xf, PT ;  /* 0x0000000f9a00780c */ /* 0x000fe40003fa4070 */
[C---:B------:R-:W-:Y:S01]  /*33d0*/  FFMA.FTZ R6, R117.reuse, R2, R6 ;  /* 0x0000000275067223 */ /* 0x040fe20000010006 */
[----:B------:R-:W-:Y:S01]  /*33e0*/  FFMA.FTZ R4, R117, R147, -R4 ;  /* 0x0000009375047223 */ /* 0x000fe20000010804 */
[----:B------:R-:W-:-:S02]  /*33f0*/  FMUL.FTZ R2, R8, R115 ;  /* 0x0000007308027220 */ /* 0x000fc40000410000 */
        /* <DEDUP_REMOVED lines=10> */
[----:B------:R-:W-:-:S02]  /*34a0*/  FFMA.FTZ R145, R114, R5, -R145 ;  /* 0x0000000572917223 */ /* 0x000fc40000010891 */
        /* <DEDUP_REMOVED lines=21> */
[----:B------:R-:W-:Y:S01]  /*3600*/  FMUL.FTZ R4, R124, R2 ;  /* 0x000000027c047220 */ /* 0x000fe20000410000 */
[----:B------:R-:W-:Y:S01]  /*3610*/  FFMA.FTZ R145, R125, R156, R145 ;  /* 0x0000009c7d917223 */ /* 0x000fe20000010091 */
[C---:B------:R-:W-:Y:S01]  /*3620*/  FFMA.FTZ R6, R121.reuse, R2, R6 ;  /* 0x0000000279067223 */ /* 0x040fe20000010006 */
        /* <DEDUP_REMOVED lines=12> */
[----:B------:R-:W-:Y:S01]  /*36f0*/  FADD.FTZ R2, RZ, R158 ;  /* 0x0000009eff027221 */ /* 0x000fe20000010000 */
[----:B------:R-:W-:Y:S01]  /*3700*/  FFMA.FTZ R151, R119, R148, -R151 ;  /* 0x0000009477977223 */ /* 0x000fe20000010897 */
[----:B------:R-:W-:Y:S01]  /*3710*/  FADD.FTZ R147, R111, R150 ;  /* 0x000000966f937221 */ /* 0x000fe20000010000 */
[-C--:B------:R-:W-:Y:S01]  /*3720*/  FFMA.FTZ R145, R119, R6.reuse, R145 ;  /* 0x0000000677917223 */ /* 0x080fe20000010091 */
[----:B------:R-:W-:Y:S01]  /*3730*/  FMUL.FTZ R6, R123, R6 ;  /* 0x000000067b067220 */ /* 0x000fe20000410000 */
[----:B------:R-:W2:Y:S01]  /*3740*/  SHFL.UP PT, R156, R2, 0x1, RZ ;  /* 0x04200000029c7989 */ /* 0x000ea200000e00ff */
[----:B------:R-:W-:-:S02]  /*3750*/  FADD.FTZ R151, R144, R151 ;  /* 0x0000009790977221 */ /* 0x000fc40000010000 */
[----:B------:R-:W-:Y:S01]  /*3760*/  FFMA.FTZ R149, R119, R4, -R6 ;  /* 0x0000000477957223 */ /* 0x000fe20000010806 */
[----:B------:R-:W5:Y:S01]  /*3770*/  SHFL.UP PT, R150, R147, 0x1, RZ ;  /* 0x0420000093967989 */ /* 0x000f6200000e00ff */
[----:B------:R-:W-:-:S03]  /*3780*/  FMUL.FTZ R162, R126, R151 ;  /* 0x000000977ea27220 */ /* 0x000fc60000410000 */
        /* <DEDUP_REMOVED lines=78> */
[C---:B------:R-:W-:Y:S01]  /*3c70*/  FFMA.FTZ R158, R120.reuse, R153, -R158 ;  /* 0x00000099789e7223 */ /* 0x040fe2000001089e */
[----:B------:R-:W-:Y:S01]  /*3c80*/  FFMA.FTZ R160, R120, R5, R160 ;  /* 0x0000000578a07223 */ /* 0x000fe200000100a0 */
[----:B------:R-:W-:Y:S01]  /*3c90*/  ISETP.GE.AND P1, PT, R63, 0x8, PT ;  /* 0x000000083f00780c */ /* 0x000fe20003f26270 */
[----:B------:R-:W-:Y:S01]  /*3ca0*/  FADD.FTZ R151, R138, R151 ;  /* 0x000000978a977221 */ /* 0x000fe20000010000 */
[C---:B------:R-:W-:Y:S01]  /*3cb0*/  FMUL.FTZ R5, R118.reuse, R157 ;  /* 0x0000009d76057220 */ /* 0x040fe20000410000 */
[CC--:B------:R-:W-:Y:S01]  /*3cc0*/  FMUL.FTZ R162, R118.reuse, R158.reuse ;  /* 0x0000009e76a27220 */ /* 0x0c0fe20000410000 */
[----:B------:R-:W-:Y:S01]  /*3cd0*/  FADD.FTZ R160, R137, R160 ;  /* 0x000000a089a07221 */ /* 0x000fe20000010000 */
[C---:B------:R-:W-:Y:S01]  /*3ce0*/  FMUL.FTZ R7, R118.reuse, R151 ;  /* 0x0000009776077220 */ /* 0x040fe20000410000 */
[C---:B------:R-:W-:Y:S01]  /*3cf0*/  FFMA.FTZ R153, R117.reuse, R158, -R5 ;  /* 0x0000009e75997223 */ /* 0x040fe20000010805 */
[----:B------:R-:W-:Y:S01]  /*3d00*/  FFMA.FTZ R157, R117, R157, R162 ;  /* 0x0000009d759d7223 */ /* 0x000fe200000100a2 */
[----:B------:R-:W-:Y:S01]  /*3d10*/  FMUL.FTZ R162, R118, R160 ;  /* 0x000000a076a27220 */ /* 0x000fe20000410000 */
[----:B0-----:R-:W-:Y:S01]  /*3d20*/  FMUL.FTZ R158, R149, R156 ;  /* 0x0000009c959e7220 */ /* 0x001fe20000410000 */
[----:B------:R-:W-:Y:S01]  /*3d30*/  FFMA.FTZ R160, R117, R160, R7 ;  /* 0x000000a075a07223 */ /* 0x000fe20000010007 */
[----:B------:R-:W-:Y:S01]  /*3d40*/  FMUL.FTZ R156, R145, R156 ;  /* 0x0000009c919c7220 */ /* 0x000fe20000410000 */
[----:B------:R-:W-:Y:S01]  /*3d50*/  FFMA.FTZ R151, R117, R151, -R162 ;  /* 0x0000009775977223 */ /* 0x000fe200000108a2 */
[----:B-1----:R-:W-:-:S02]  /*3d60*/  FFMA.FTZ R7, R145, R150, R158 ;  /* 0x0000009691077223 */ /* 0x002fc4000001009e */
        /* <DEDUP_REMOVED lines=8> */
[----:B------:R-:W-:Y:S01]  /*3df0*/  FADD.FTZ R5, R135, R160 ;  /* 0x000000a087057221 */ /* 0x000fe20000010000 */
[----:B------:R-:W0:Y:S01]  /*3e00*/  SHFL.UP PT, R158, R2, 0x10, RZ ;  /* 0x06000000029e7989 */ /* 0x000e2200000e00ff */
[C---:B------:R-:W-:Y:S01]  /*3e10*/  FMUL.FTZ R7, R116.reuse, R153 ;  /* 0x0000009974077220 */ /* 0x040fe20000410000 */
[C---:B------:R-:W-:Y:S01]  /*3e20*/  FMUL.FTZ R162, R116.reuse, R151 ;  /* 0x0000009774a27220 */ /* 0x040fe20000410000 */
[C---:B------:R-:W-:Y:S01]  /*3e30*/  FMUL.FTZ R164, R116.reuse, R5 ;  /* 0x0000000574a47220 */ /* 0x040fe20000410000 */
[----:B------:R-:W1:Y:S01]  /*3e40*/  SHFL.UP PT, R6, R145, 0x10, RZ ;  /* 0x0600000091067989 */ /* 0x000e6200000e00ff */
[-C--:B------:R-:W-:Y:S01]  /*3e50*/  FMUL.FTZ R160, R116, R157.reuse ;  /* 0x0000009d74a07220 */ /* 0x080fe20000410000 */
[C---:B------:R-:W-:Y:S01]  /*3e60*/  FFMA.FTZ R150, R114.reuse, R157, R7 ;  /* 0x0000009d72967223 */ /* 0x040fe20000010007 */
[C---:B------:R-:W-:Y:S01]  /*3e70*/  FFMA.FTZ R151, R114.reuse, R151, -R164 ;  /* 0x0000009772977223 */ /* 0x040fe200000108a4 */
[----:B------:R-:W2:Y:S01]  /*3e80*/  SHFL.UP PT, R156, R147, 0x10, RZ ;  /* 0x06000000939c7989 */ /* 0x000ea200000e00ff */
[C---:B------:R-:W-:Y:S01]  /*3e90*/  FFMA.FTZ R162, R114.reuse, R5, R162 ;  /* 0x0000000572a27223 */ /* 0x040fe200000100a2 */
[----:B------:R-:W-:Y:S01]  /*3ea0*/  FFMA.FTZ R160, R114, R153, -R160 ;  /* 0x0000009972a07223 */ /* 0x000fe200000108a0 */
[----:B------:R-:W-:Y:S01]  /*3eb0*/  FADD.FTZ R164, R134, R151 ;  /* 0x0000009786a47221 */ /* 0x000fe20000010000 */
[----:B------:R-:W3:Y:S01]  /*3ec0*/  SHFL.UP PT, R4, R149, 0x10, RZ ;  /* 0x0600000095047989 */ /* 0x000ee200000e00ff */
[----:B------:R-:W-:Y:S01]  /*3ed0*/  FMUL.FTZ R151, R115, R150 ;  /* 0x0000009673977220 */ /* 0x000fe20000410000 */
[----:B------:R-:W-:Y:S01]  /*3ee0*/  ISETP.GE.AND P1, PT, R63, 0x10, PT ;  /* 0x000000103f00780c */ /* 0x000fe20003f26270 */
[----:B------:R-:W-:Y:S01]  /*3ef0*/  FADD.FTZ R162, R133, R162 ;  /* 0x000000a285a27221 */ /* 0x000fe20000010000 */
[C---:B------:R-:W-:Y:S01]  /*3f00*/  FMUL.FTZ R166, R115.reuse, R160 ;  /* 0x000000a073a67220 */ /* 0x040fe20000410000 */
[----:B------:R-:W-:Y:S01]  /*3f10*/  FMUL.FTZ R5, R115, R164 ;  /* 0x000000a473057220 */ /* 0x000fe20000410000 */
[----:B------:R-:W-:Y:S01]  /*3f20*/  FFMA.FTZ R151, R113, R160, -R151 ;  /* 0x000000a071977223 */ /* 0x000fe20000010897 */
[----:B------:R-:W-:Y:S01]  /*3f30*/  FMUL.FTZ R7, R115, R162 ;  /* 0x000000a273077220 */ /* 0x000fe20000410000 */
[C---:B------:R-:W-:Y:S01]  /*3f40*/  FFMA.FTZ R150, R113.reuse, R150, R166 ;  /* 0x0000009671967223 */ /* 0x040fe200000100a6 */
[----:B------:R-:W-:-:S02]  /*3f50*/  FFMA.FTZ R162, R113, R162, R5 ;  /* 0x000000a271a27223 */ /* 0x000fc40000010005 */
        /* <DEDUP_REMOVED lines=38> */
.L_x_15386:
[----:B------:R-:W-:Y:S05]  /*41c0*/  BSYNC.RECONVERGENT B0 ;  /* 0x0000000000007941 */ /* 0x000fea0003800200 */
.L_x_15385:
        /* <DEDUP_REMOVED lines=17> */
.L_x_15388:
[----:B------:R-:W-:Y:S05]  /*42e0*/  BSYNC.RECONVERGENT B0 ;  /* 0x0000000000007941 */ /* 0x000fea0003800200 */
.L_x_15387:
        /* <DEDUP_REMOVED lines=16> */
.L_x_15390:
[----:B------:R-:W-:Y:S05]  /*43f0*/  BSYNC.RECONVERGENT B0 ;  /* 0x0000000000007941 */ /* 0x000fea0003800200 */
.L_x_15389:
        /* <DEDUP_REMOVED lines=16> */
.L_x_15392:
[----:B------:R-:W-:Y:S05]  /*4500*/  BSYNC.RECONVERGENT B0 ;  /* 0x0000000000007941 */ /* 0x000fea0003800200 */
.L_x_15391:
        /* <DEDUP_REMOVED lines=16> */
.L_x_15394:
[----:B------:R-:W-:Y:S05]  /*4610*/  BSYNC.RECONVERGENT B0 ;  /* 0x0000000000007941 */ /* 0x000fea0003800200 */
.L_x_15393:
        /* <DEDUP_REMOVED lines=45> */
[C---:B------:R-:W-:Y:S01]  /*48f0*/  FMUL.FTZ R158, R126.reuse, R143 ;  /* 0x0000008f7e9e7220 */ /* 0x040fe20000410000 */
[CC--:B------:R-:W-:Y:S01]  /*4900*/  FMUL.FTZ R10, R115.reuse, R11.reuse ;  /* 0x0000000b730a7220 */ /* 0x0c0fe20000410000 */
[----:B------:R-:W-:Y:S01]  /*4910*/  FMUL.FTZ R8, R115, R2 ;  /* 0x0000000273087220 */ /* 0x000fe20000410000 */
[-C--:B------:R-:W-:Y:S01]  /*4920*/  FMUL.FTZ R156, R126, R144.reuse ;  /* 0x000000907e9c7220 */ /* 0x080fe20000410000 */
[----:B------:R-:W-:Y:S01]  /*4930*/  FFMA.FTZ R145, R125, R144, -R158 ;  /* 0x000000907d917223 */ /* 0x000fe2000001089e */
[C---:B------:R-:W-:Y:S01]  /*4940*/  FFMA.FTZ R10, R113.reuse, R2, R10 ;  /* 0x00000002710a7223 */ /* 0x040fe2000001000a */
[----:B------:R-:W-:Y:S01]  /*4950*/  FFMA.FTZ R8, R113, R11, -R8 ;  /* 0x0000000b71087223 */ /* 0x000fe20000010808 */
[-C--:B------:R-:W-:Y:S01]  /*4960*/  FFMA.FTZ R156, R125, R143.reuse, R156 ;  /* 0x0000008f7d9c7223 */ /* 0x080fe2000001009c */
[----:B------:R-:W-:Y:S01]  /*4970*/  FADD.FTZ R145, R142, R145 ;  /* 0x000000918e917221 */ /* 0x000fe20000010000 */
[----:B------:R-:W-:Y:S01]  /*4980*/  FMUL.FTZ R165, R85, R143 ;  /* 0x0000008f55a57220 */ /* 0x000fe20000410000 */
[----:B------:R-:W-:Y:S01]  /*4990*/  FADD.FTZ R157, R105, R8 ;  /* 0x00000008699d7221 */ /* 0x000fe20000010000 */
[----:B------:R-:W-:Y:S01]  /*49a0*/  FADD.FTZ R142, R141, R156 ;  /* 0x0000009c8d8e7221 */ /* 0x000fe20000010000 */
[----:B------:R-:W-:Y:S01]  /*49b0*/  FADD.FTZ R141, RZ, R10 ;  /* 0x0000000aff8d7221 */ /* 0x000fe20000010000 */
[----:B------:R-:W-:Y:S01]  /*49c0*/  FMUL.FTZ R10, R124, R145 ;  /* 0x000000917c0a7220 */ /* 0x000fe20000410000 */
[----:B------:R-:W-:Y:S01]  /*49d0*/  FMUL.FTZ R8, R116, R157 ;  /* 0x0000009d74087220 */ /* 0x000fe20000410000 */
[-C--:B------:R-:W-:Y:S01]  /*49e0*/  FMUL.FTZ R156, R124, R142.reuse ;  /* 0x0000008e7c9c7220 */ /* 0x080fe20000410000 */
[-C--:B------:R-:W-:Y:S01]  /*49f0*/  FMUL.FTZ R9, R116, R141.reuse ;  /* 0x0000008d74097220 */ /* 0x080fe20000410000 */
[CC--:B------:R-:W-:Y:S01]  /*4a00*/  FFMA.FTZ R10, R121.reuse, R142.reuse, R10 ;  /* 0x0000008e790a7223 */ /* 0x0c0fe2000001000a */
[C---:B------:R-:W-:Y:S01]  /*4a10*/  FFMA.FTZ R8, R114.reuse, R141, R8 ;  /* 0x0000008d72087223 */ /* 0x040fe20000010008 */
[----:B------:R-:W-:Y:S01]  /*4a20*/  FFMA.FTZ R147, R121, R145, -R156 ;  /* 0x0000009179937223 */ /* 0x000fe2000001089c */
[----:B------:R-:W-:Y:S01]  /*4a30*/  FFMA.FTZ R9, R114, R157, -R9 ;  /* 0x0000009d72097223 */ /* 0x000fe20000010809 */
[----:B------:R-:W-:Y:S01]  /*4a40*/  FADD.FTZ R139, R139, R10 ;  /* 0x0000000a8b8b7221 */ /* 0x000fe20000010000 */
[----:B------:R-:W-:Y:S01]  /*4a50*/  FMUL.FTZ R163, R86, R142 ;  /* 0x0000008e56a37220 */ /* 0x000fe20000410000 */
[----:B------:R-:W-:Y:S01]  /*4a60*/  FADD.FTZ R147, R140, R147 ;  /* 0x000000938c937221 */ /* 0x000fe20000010000 */
[----:B------:R-:W-:Y:S01]  /*4a70*/  FADD.FTZ R159, R106, R9 ;  /* 0x000000096a9f7221 */ /* 0x000fe20000010000 */
        /* <DEDUP_REMOVED lines=43> */
[----:B------:R-:W-:Y:S01]  /*4d30*/  FFMA.FTZ R116, R0, R11, RZ ;  /* 0x0000000b00747223 */ /* 0x000fe200000100ff */
[----:B------:R-:W-:Y:S01]  /*4d40*/  FFMA.FTZ R9, R125, R160, -R8 ;  /* 0x000000a07d097223 */ /* 0x000fe20000010808 */
[----:B------:R-:W-:Y:S01]  /*4d50*/  FADD.FTZ R127, R127, R10 ;  /* 0x0000000a7f7f7221 */ /* 0x000fe20000010000 */
[----:B------:R-:W-:Y:S01]  /*4d60*/  FFMA.FTZ R124, R125, R133, R126 ;  /* 0x000000857d7c7223 */ /* 0x000fe2000001007e */
[----:B------:R-:W-:Y:S01]  /*4d70*/  FADD.FTZ R121, R132, R115 ;  /* 0x0000007384797221 */ /* 0x000fe20000010000 */
[----:B------:R-:W-:Y:S01]  /*4d80*/  FFMA.FTZ R8, R95, R157, R116 ;  /* 0x0000009d5f087223 */ /* 0x000fe20000010074 */
[----:B------:R-:W-:Y:S01]  /*4d90*/  FMUL.FTZ R113, R80, R127 ;  /* 0x0000007f50717220 */ /* 0x000fe20000410000 */
[----:B------:R-:W-:Y:S01]  /*4da0*/  FADD.FTZ R124, RZ, R124 ;  /* 0x0000007cff7c7221 */ /* 0x000fe20000010000 */
[----:B------:R-:W-:Y:S01]  /*4db0*/  FADD.FTZ R162, R110, R9 ;  /* 0x000000096ea27221 */ /* 0x000fe20000010000 */
[----:B------:R-:W-:Y:S01]  /*4dc0*/  FADD.FTZ R116, -R104, R11 ;  /* 0x0000000b68747221 */ /* 0x000fe20000010100 */
[----:B------:R-:W-:Y:S01]  /*4dd0*/  FMUL.FTZ R115, R81, R114 ;  /* 0x0000007251737220 */ /* 0x000fe20000410000 */
[----:B------:R-:W-:Y:S01]  /*4de0*/  FADD.FTZ R120, -R105, R157 ;  /* 0x0000009d69787221 */ /* 0x000fe20000010100 */
[----:B------:R-:W-:Y:S01]  /*4df0*/  FMUL.FTZ R9, R80, R121 ;  /* 0x0000007950097220 */ /* 0x000fe20000410000 */
[----:B------:R-:W-:Y:S01]  /*4e00*/  FMUL.FTZ R11, R2, R113 ;  /* 0x00000071020b7220 */ /* 0x000fe20000410000 */
[----:B------:R-:W-:Y:S01]  /*4e10*/  FFMA.FTZ R157, R97, R159, R8 ;  /* 0x0000009f619d7223 */ /* 0x000fe20000010008 */
[C---:B------:R-:W-:Y:S01]  /*4e20*/  FMUL.FTZ R8, R123.reuse, R124 ;  /* 0x0000007c7b087220 */ /* 0x040fe20000410000 */
[----:B------:R-:W-:Y:S01]  /*4e30*/  FMUL.FTZ R10, R123, R162 ;  /* 0x000000a27b0a7220 */ /* 0x000fe20000410000 */
[----:B------:R-:W-:Y:S01]  /*4e40*/  FMUL.FTZ R123, R81, R134 ;  /* 0x00000086517b7220 */ /* 0x000fe20000410000 */
[C---:B------:R-:W-:Y:S01]  /*4e50*/  FMUL.FTZ R125, R141.reuse, R115 ;  /* 0x000000738d7d7220 */ /* 0x040fe20000410000 */
[-C--:B------:R-:W-:Y:S01]  /*4e60*/  FFMA.FTZ R11, R116, R9.reuse, -R11 ;  /* 0x00000009740b7223 */ /* 0x080fe2000001080b */
[----:B------:R-:W-:Y:S01]  /*4e70*/  FMUL.FTZ R9, R2, R9 ;  /* 0x0000000902097220 */ /* 0x000fe20000410000 */
[----:B------:R-:W-:Y:S01]  /*4e80*/  FADD.FTZ R122, -R106, R159 ;  /* 0x0000009f6a7a7221 */ /* 0x000fe20000010100 */
[-C--:B------:R-:W-:Y:S01]  /*4e90*/  FFMA.FTZ R132, R120, R123.reuse, -R125 ;  /* 0x0000007b78847223 */ /* 0x080fe2000001087d */
[----:B------:R-:W-:Y:S01]  /*4ea0*/  FMUL.FTZ R125, R141, R123 ;  /* 0x0000007b8d7d7220 */ /* 0x000fe20000410000 */
[----:B------:R-:W-:Y:S01]  /*4eb0*/  FFMA.FTZ R9, R116, R113, R9 ;  /* 0x0000007174097223 */ /* 0x000fe20000010009 */
[----:B------:R-:W-:Y:S01]  /*4ec0*/  FMUL.FTZ R123, R82, R135 ;  /* 0x00000087527b7220 */ /* 0x000fe20000410000 */
[C---:B------:R-:W-:Y:S01]  /*4ed0*/  FFMA.FTZ R8, R119.reuse, R162, -R8 ;  /* 0x000000a277087223 */ /* 0x040fe20000010808 */
[----:B------:R-:W-:Y:S01]  /*4ee0*/  FFMA.FTZ R126, R120, R115, R125 ;  /* 0x00000073787e7223 */ /* 0x000fe2000001007d */
[----:B------:R-:W-:Y:S01]  /*4ef0*/  FMUL.FTZ R159, R82, R117 ;  /* 0x00000075529f7220 */ /* 0x000fe20000410000 */
[----:B------:R-:W-:Y:S01]  /*4f00*/  FADD.FTZ R9, RZ, R9 ;  /* 0x00000009ff097221 */ /* 0x000fe20000010000 */
[----:B------:R-:W-:Y:S01]  /*4f10*/  FMUL.FTZ R125, R140, R123 ;  /* 0x0000007b8c7d7220 */ /* 0x000fe20000410000 */
[----:B------:R-:W-:Y:S01]  /*4f20*/  FFMA.FTZ R164, R119, R124, R10 ;  /* 0x0000007c77a47223 */ /* 0x000fe2000001000a */
[----:B------:R-:W-:Y:S01]  /*4f30*/  FMUL.FTZ R119, R84, R137 ;  /* 0x0000008954777220 */ /* 0x000fe20000410000 */
[----:B------:R-:W-:Y:S01]  /*4f40*/  FADD.FTZ R9, R9, R126 ;  /* 0x0000007e09097221 */ /* 0x000fe20000010000 */
[----:B------:R-:W-:Y:S01]  /*4f50*/  FFMA.FTZ R136, R122, R159, -R125 ;  /* 0x0000009f7a887223 */ /* 0x000fe2000001087d */
[----:B------:R-:W-:Y:S01]  /*4f60*/  FFMA.FTZ R138, R98, R156, R157 ;  /* 0x0000009c628a7223 */ /* 0x000fe2000001009d */
[----:B------:R-:W-:Y:S01]  /*4f70*/  FADD.FTZ R11, RZ, R11 ;  /* 0x0000000bff0b7221 */ /* 0x000fe20000010000 */
[----:B------:R-:W-:Y:S01]  /*4f80*/  FADD.FTZ R126, -R107, R156 ;  /* 0x0000009c6b7e7221 */ /* 0x000fe20000010100 */
[----:B------:R-:W-:Y:S01]  /*4f90*/  FMUL.FTZ R125, R84, R149 ;  /* 0x00000095547d7220 */ /* 0x000fe20000410000 */
[----:B------:R-:W-:Y:S01]  /*4fa0*/  FMUL.FTZ R157, R153, R119 ;  /* 0x00000077999d7220 */ /* 0x000fe20000410000 */
[----:B------:R-:W-:Y:S01]  /*4fb0*/  FMUL.FTZ R159, R140, R159 ;  /* 0x0000009f8c9f7220 */ /* 0x000fe20000410000 */
[----:B------:R-:W-:Y:S01]  /*4fc0*/  FADD.FTZ R11, R11, R132 ;  /* 0x000000840b0b7221 */ /* 0x000fe20000010000 */
[----:B------:R-:W-:Y:S01]  /*4fd0*/  FFMA.FTZ R10, R0, -R2, RZ ;  /* 0x80000002000a7223 */ /* 0x000fe200000100ff */
[----:B------:R-:W-:Y:S01]  /*4fe0*/  FFMA.FTZ R156, R126, R125, -R157 ;  /* 0x0000007d7e9c7223 */ /* 0x000fe2000001089d */
[----:B------:R-:W-:Y:S01]  /*4ff0*/  FFMA.FTZ R132, R122, R123, R159 ;  /* 0x0000007b7a847223 */ /* 0x000fe2000001009f */
[----:B------:R-:W-:Y:S01]  /*5000*/  FMUL.FTZ R125, R153, R125 ;  /* 0x0000007d997d7220 */ /* 0x000fe20000410000 */
[----:B------:R-:W-:Y:S01]  /*5010*/  FFMA.FTZ R157, R99, R161, R138 ;  /* 0x000000a1639d7223 */ /* 0x000fe2000001008a */
[----:B------:R-:W-:Y:S01]  /*5020*/  FMUL.FTZ R138, R83, R147 ;  /* 0x00000093538a7220 */ /* 0x000fe20000410000 */
[----:B------:R-:W-:Y:S01]  /*5030*/  FADD.FTZ R11, R11, R136 ;  /* 0x000000880b0b7221 */ /* 0x000fe20000010000 */
[----:B------:R-:W-:Y:S01]  /*5040*/  FADD.FTZ R9, R9, R132 ;  /* 0x0000008409097221 */ /* 0x000fe20000010000 */
[----:B------:R-:W-:Y:S01]  /*5050*/  FFMA.FTZ R136, R126, R119, R125 ;  /* 0x000000777e887223 */ /* 0x000fe2000001007d */
[----:B------:R-:W-:Y:S01]  /*5060*/  FMUL.FTZ R132, R83, R139 ;  /* 0x0000008b53847220 */ /* 0x000fe20000410000 */
[----:B------:R-:W-:Y:S01]  /*5070*/  FADD.FTZ R125, -R108, R161 ;  /* 0x000000a16c7d7221 */ /* 0x000fe20000010100 */
[----:B------:R-:W-:Y:S01]  /*5080*/  FMUL.FTZ R158, R118, R138 ;  /* 0x0000008a769e7220 */ /* 0x000fe20000410000 */
[----:B------:R-:W-:Y:S01]  /*5090*/  FFMA.FTZ R10, R95, -R141, R10 ;  /* 0x8000008d5f0a7223 */ /* 0x000fe2000001000a */
[----:B------:R-:W-:Y:S01]  /*50a0*/  FADD.FTZ R136, R9, R136 ;  /* 0x0000008809887221 */ /* 0x000fe20000010000 */
[----:B------:R-:W-:Y:S01]  /*50b0*/  FADD.FTZ R11, R11, R156 ;  /* 0x0000009c0b0b7221 */ /* 0x000fe20000010000 */
[----:B------:R-:W-:Y:S01]  /*50c0*/  FFMA.FTZ R159, R125, R132, R158 ;  /* 0x000000847d9f7223 */ /* 0x000fe2000001009e */
[----:B------:R-:W-:Y:S01]  /*50d0*/  FFMA.FTZ R156, R100, R160, R157 ;  /* 0x000000a0649c7223 */ /* 0x000fe2000001009d */
[----:B------:R-:W-:Y:S01]  /*50e0*/  FFMA.FTZ R9, R97, -R140, R10 ;  /* 0x8000008c61097223 */ /* 0x000fe2000001000a */
[----:B------:R-:W-:Y:S01]  /*50f0*/  FMUL.FTZ R161, R118, R132 ;  /* 0x0000008476a17220 */ /* 0x000fe20000410000 */
[----:B------:R-:W-:Y:S01]  /*5100*/  FADD.FTZ R136, R136, R159 ;  /* 0x0000009f88887221 */ /* 0x000fe20000010000 */
[----:B------:R-:W-:Y:S01]  /*5110*/  FFMA.FTZ R159, R101, R162, R156 ;  /* 0x000000a2659f7223 */ /* 0x000fe2000001009c */
[----:B------:R-:W-:Y:S01]  /*5120*/  FADD.FTZ R156, -R110, R162 ;  /* 0x000000a26e9c7221 */ /* 0x000fe20000010100 */
[----:B------:R-:W-:Y:S01]  /*5130*/  FFMA.FTZ R10, R98, -R153, R9 ;  /* 0x80000099620a7223 */ /* 0x000fe20000010009 */
[----:B------:R-:W-:Y:S01]  /*5140*/  FADD.FTZ R162, R111, R8 ;  /* 0x000000086fa27221 */ /* 0x000fe20000010000 */
[----:B------:R-:W-:Y:S01]  /*5150*/  FADD.FTZ R158, -R109, R160 ;  /* 0x000000a06d9e7221 */ /* 0x000fe20000010100 */
[----:B------:R-:W-:Y:S01]  /*5160*/  FMUL.FTZ R8, R86, R145 ;  /* 0x0000009156087220 */ /* 0x000fe20000410000 */
[----:B------:R-:W-:Y:S01]  /*5170*/  FMUL.FTZ R157, R133, R163 ;  /* 0x000000a3859d7220 */ /* 0x000fe20000410000 */
[----:B------:R-:W-:Y:S01]  /*5180*/  FFMA.FTZ R9, R99, -R118, R10 ;  /* 0x8000007663097223 */ /* 0x000fe2000001000a */
[----:B------:R-:W-:Y:S01]  /*5190*/  FFMA.FTZ R138, R125, R138, -R161 ;  /* 0x0000008a7d8a7223 */ /* 0x000fe200000108a1 */
[----:B------:R-:W-:Y:S01]  /*51a0*/  FMUL.FTZ R167, R85, R144 ;  /* 0x0000009055a77220 */ /* 0x000fe20000410000 */
[-C--:B------:R-:W-:Y:S01]  /*51b0*/  FFMA.FTZ R10, R158, R8.reuse, -R157 ;  /* 0x000000089e0a7223 */ /* 0x080fe2000001089d */
[----:B------:R-:W-:Y:S01]  /*51c0*/  FMUL.FTZ R169, R124, R165 ;  /* 0x000000a57ca97220 */ /* 0x000fe20000410000 */
[----:B------:R-:W-:Y:S01]  /*51d0*/  FMUL.FTZ R157, R133, R8 ;  /* 0x00000008859d7220 */ /* 0x000fe20000410000 */
[----:B------:R-:W-:Y:S01]  /*51e0*/  FADD.FTZ R11, R11, R138 ;  /* 0x0000008a0b0b7221 */ /* 0x000fe20000010000 */
[----:B------:R-:W-:Y:S01]  /*51f0*/  FADD.FTZ R161, RZ, R164 ;  /* 0x000000a4ffa17221 */ /* 0x000fe20000010000 */
[----:B------:R-:W-:Y:S01]  /*5200*/  FFMA.FTZ R169, R156, R167, -R169 ;  /* 0x000000a79ca97223 */ /* 0x000fe200000108a9 */
[C---:B------:R-:W-:Y:S01]  /*5210*/  FMUL.FTZ R171, R88.reuse, R146 ;  /* 0x0000009258ab7220 */ /* 0x040fe20000410000 */
[----:B------:R-:W-:Y:S01]  /*5220*/  FMUL.FTZ R138, R88, R148 ;  /* 0x00000094588a7220 */ /* 0x000fe20000410000 */
[----:B------:R-:W-:Y:S01]  /*5230*/  FFMA.FTZ R157, R158, R163, R157 ;  /* 0x000000a39e9d7223 */ /* 0x000fe2000001009d */
[----:B------:R-:W-:Y:S01]  /*5240*/  FMUL.FTZ R167, R124, R167 ;  /* 0x000000a77ca77220 */ /* 0x000fe20000410000 */
[----:B------:R-:W-:Y:S01]  /*5250*/  FFMA.FTZ R8, R100, -R133, R9 ;  /* 0x8000008564087223 */ /* 0x000fe20000010009 */
[----:B------:R-:W-:Y:S01]  /*5260*/  FADD.FTZ R160, -R111, R162 ;  /* 0x000000a26fa07221 */ /* 0x000fe20000010100 */
[C---:B------:R-:W-:Y:S01]  /*5270*/  FMUL.FTZ R173, R161.reuse, R171 ;  /* 0x000000aba1ad7220 */ /* 0x040fe20000410000 */
[----:B------:R-:W-:Y:S01]  /*5280*/  FADD.FTZ R136, R136, R157 ;  /* 0x0000009d88887221 */ /* 0x000fe20000010000 */
[----:B------:R-:W-:Y:S01]  /*5290*/  FFMA.FTZ R167, R156, R165, R167 ;  /* 0x000000a59ca77223 */ /* 0x000fe200000100a7 */
[----:B------:R-:W-:Y:S01]  /*52a0*/  FMUL.FTZ R9, R161, R138 ;  /* 0x0000008aa1097220 */ /* 0x000fe20000410000 */
[----:B------:R-:W-:Y:S01]  /*52b0*/  FADD.FTZ R10, R11, R10 ;  /* 0x0000000a0b0a7221 */ /* 0x000fe20000010000 */
[----:B------:R-:W-:Y:S01]  /*52c0*/  FFMA.FTZ R8, R101, -R124, R8 ;  /* 0x8000007c65087223 */ /* 0x000fe20000010008 */
[----:B------:R-:W-:Y:S01]  /*52d0*/  FFMA.FTZ R173, R160, R138, -R173 ;  /* 0x0000008aa0ad7223 */ /* 0x000fe200000108ad */
[----:B------:R-:W-:Y:S01]  /*52e0*/  FADD.FTZ R136, R136, R167 ;  /* 0x000000a788887221 */ /* 0x000fe20000010000 */
[----:B------:R-:W-:Y:S01]  /*52f0*/  FFMA.FTZ R9, R160, R171, R9 ;  /* 0x000000aba0097223 */ /* 0x000fe20000010009 */
[----:B------:R-:W-:Y:S01]  /*5300*/  FADD.FTZ R10, R10, R169 ;  /* 0x000000a90a0a7221 */ /* 0x000fe20000010000 */
[C---:B------:R-:W-:Y:S01]  /*5310*/  FFMA.FTZ R11, R102.reuse, -R161, R8 ;  /* 0x800000a1660b7223 */ /* 0x040fe20000010008 */
[----:B------:R-:W-:Y:S01]  /*5320*/  FFMA.FTZ R159, R102, R162, R159 ;  /* 0x000000a2669f7223 */ /* 0x000fe2000001009f */
[----:B------:R-:W-:Y:S01]  /*5330*/  FADD.FTZ R8, R136, R9 ;  /* 0x0000000988087221 */ /* 0x000fe20000010000 */
[----:B------:R-:W-:Y:S01]  /*5340*/  FADD.FTZ R173, R10, R173 ;  /* 0x000000ad0aad7221 */ /* 0x000fe20000010000 */
[----:B------:R-:W-:Y:S01]  /*5350*/  ISETP.GT.AND P2, PT, R63, 0x1d, PT ;  /* 0x0000001d3f00780c */ /* 0x000fe20003f44270 */
        /* <DEDUP_REMOVED lines=9> */
[----:B------:R-:W-:Y:S01]  /*53f0*/  FADD.FTZ R91, R132, R91 ;  /* 0x0000005b845b7221 */ /* 0x000fe20000010000 */
[----:B------:R-:W-:-:S02]  /*5400*/  FADD.FTZ R89, R123, R89 ;  /* 0x000000597b597221 */ /* 0x000fc40000010000 */
        /* <DEDUP_REMOVED lines=15> */
[-C--:B------:R-:W-:Y:S01]  /*5500*/  FMUL.FTZ R136, R151, R4.reuse ;  /* 0x0000000497887220 */ /* 0x080fe20000410000 */
[----:B------:R-:W-:Y:S01]  /*5510*/  FFMA.FTZ R4, R150, R4, -R157 ;  /* 0x0000000496047223 */ /* 0x000fe2000001089d */
[----:B------:R-:W-:Y:S01]  /*5520*/  ISETP.NE.AND P1, PT, R34, RZ, PT ;  /* 0x000000ff2200720c */ /* 0x000fe20003f25270 */
[----:B------:R-:W3:Y:S01]  /*5530*/  SHFL.DOWN PT, R162, R9, 0x2, 0x1f ;  /* 0x08401f0009a27f89 */ /* 0x000ee200000e0000 */
[----:B------:R-:W-:Y:S01]  /*5540*/  FFMA.FTZ R5, R150, R5, R136 ;  /* 0x0000000596057223 */ /* 0x000fe20000010088 */
[C---:B------:R-:W-:Y:S01]  /*5550*/  FMUL.FTZ R151, R19.reuse, R148 ;  /* 0x0000009413977220 */ /* 0x040fe20000410000 */
[----:B------:R-:W-:-:S03]  /*5560*/  FMUL.FTZ R25, R19, R146 ;  /* 0x0000009213197220 */ /* 0x000fc60000410000 */
[C---:B------:R-:W-:Y:S01]  /*5570*/  FFMA.FTZ R151, R18.reuse, R146, R151 ;  /* 0x0000009212977223 */ /* 0x040fe20000010097 */
[----:B------:R-:W-:Y:S01]  /*5580*/  FFMA.FTZ R148, R18, R148, -R25 ;  /* 0x0000009412947223 */ /* 0x000fe20000010819 */
[CC--:B------:R-:W-:Y:S02]  /*5590*/  FMUL.FTZ R25, R19.reuse, R144.reuse ;  /* 0x0000009013197220 */ /* 0x0c0fe40000410000 */
[----:B------:R-:W-:Y:S01]  /*55a0*/  FMUL.FTZ R160, R160, R151 ;  /* 0x00000097a0a07220 */ /* 0x000fe20000410000 */
[-C--:B------:R-:W-:Y:S01]  /*55b0*/  FMUL.FTZ R151, R19, R143.reuse ;  /* 0x0000008f13977220 */ /* 0x080fe20000410000 */
[----:B0-----:R-:W-:Y:S01]  /*55c0*/  @!P2 FADD.FTZ R11, R11, R164 ;  /* 0x000000a40b0ba221 */ /* 0x001fe20000010000 */
[----:B------:R0:W-:Y:S01]  /*55d0*/  @!P1 STS.128 [UR7+0x1770], R4 ;  /* 0x00177004ff009988 */ /* 0x0001e20008000c07 */
[C---:B------:R-:W-:Y:S01]  /*55e0*/  FFMA.FTZ R25, R18.reuse, R143, R25 ;  /* 0x0000008f12197223 */ /* 0x040fe20000010019 */
[----:B------:R-:W-:Y:S01]  /*55f0*/  FFMA.FTZ R151, R18, R144, -R151 ;  /* 0x0000009012977223 */ /* 0x000fe20000010897 */
[----:B-1----:R-:W-:Y:S01]  /*5600*/  @!P2 FADD.FTZ R10, R10, R169 ;  /* 0x000000a90a0aa221 */ /* 0x002fe20000010000 */
[----:B------:R-:W1:Y:S01]  /*5610*/  SHFL.DOWN PT, R136, R11, 0x4, 0x1f ;  /* 0x08801f000b887f89 */ /* 0x000e6200000e0000 */
[----:B------:R-:W-:Y:S01]  /*5620*/  FMUL.FTZ R25, R156, R25 ;  /* 0x000000199c197220 */ /* 0x000fe20000410000 */
[----:B------:R-:W-:Y:S01]  /*5630*/  FFMA.FTZ R148, R161, R148, R160 ;  /* 0x00000094a1947223 */ /* 0x000fe200000100a0 */
[----:B--2---:R-:W-:Y:S01]  /*5640*/  @!P2 FADD.FTZ R8, R8, R167 ;  /* 0x000000a70808a221 */ /* 0x004fe20000010000 */
[----:B------:R-:W2:Y:S01]  /*5650*/  SHFL.DOWN PT, R159, R10, 0x4, 0x1f ;  /* 0x08801f000a9f7f89 */ /* 0x000ea200000e0000 */
[----:B------:R-:W-:Y:S01]  /*5660*/  FFMA.FTZ R25, R124, R151, R25 ;  /* 0x000000977c197223 */ /* 0x000fe20000010019 */
[----:B---3--:R-:W-:-:S02]  /*5670*/  @!P2 FADD.FTZ R9, R9, R162 ;  /* 0x000000a20909a221 */ /* 0x008fc40000010000 */
[----:B------:R-:W3:Y:S01]  /*5680*/  SHFL.DOWN PT, R157, R8, 0x4, 0x1f ;  /* 0x08801f00089d7f89 */ /* 0x000ee200000e0000 */
[----:B------:R-:W-:Y:S01]  /*5690*/  ISETP.GT.AND P2, PT, R63, 0x1b, PT ;  /* 0x0000001b3f00780c */ /* 0x000fe20003f44270 */
[CC--:B0-----:R-:W-:Y:S01]  /*56a0*/  FMUL.FTZ R5, R19.reuse, R145.reuse ;  /* 0x0000009113057220 */ /* 0x0c1fe20000410000 */
[----:B------:R-:W-:Y:S01]  /*56b0*/  FMUL.FTZ R4, R19, R142 ;  /* 0x0000008e13047220 */ /* 0x000fe20000410000 */
[----:B------:R-:W0:Y:S01]  /*56c0*/  SHFL.DOWN PT, R24, R9, 0x4, 0x1f ;  /* 0x08801f0009187f89 */ /* 0x000e2200000e0000 */
[----:B------:R-:W-:Y:S01]  /*56d0*/  FFMA.FTZ R7, R79, R146, R148 ;  /* 0x000000924f077223 */ /* 0x000fe20000010094 */
[C---:B------:R-:W-:Y:S01]  /*56e0*/  FFMA.FTZ R5, R18.reuse, R142, R5 ;  /* 0x0000008e12057223 */ /* 0x040fe20000010005 */
[----:B------:R-:W-:Y:S01]  /*56f0*/  FFMA.FTZ R4, R18, R145, -R4 ;  /* 0x0000009112047223 */ /* 0x000fe20000010804 */
[----:B------:R-:W-:Y:S01]  /*5700*/  FFMA.FTZ R6, R78, R143, R25 ;  /* 0x0000008f4e067223 */ /* 0x000fe20000010019 */
[----:B------:R-:W-:Y:S01]  /*5710*/  FADD.FTZ R64, R7, R64 ;  /* 0x0000004007407221 */ /* 0x000fe20000010000 */
[----:B------:R-:W-:Y:S01]  /*5720*/  FMUL.FTZ R158, R158, R5 ;  /* 0x000000059e9e7220 */ /* 0x000fe20000410000 */
[----:B------:R-:W-:Y:S01]  /*5730*/  FMUL.FTZ R5, R19, R139 ;  /* 0x0000008b13057220 */ /* 0x000fe20000410000 */
[----:B------:R-:W-:-:S02]  /*5740*/  FADD.FTZ R65, R6, R65 ;  /* 0x0000004106417221 */ /* 0x000fc40000010000 */
[----:B------:R-:W-:Y:S01]  /*5750*/  FFMA.FTZ R158, R133, R4, R158 ;  /* 0x00000004859e7223 */ /* 0x000fe2000001009e */
[-C--:B------:R-:W-:Y:S01]  /*5760*/  FFMA.FTZ R7, R18, R147.reuse, -R5 ;  /* 0x0000009312077223 */ /* 0x080fe20000010805 */
[----:B-1----:R-:W-:Y:S01]  /*5770*/  @!P2 FADD.FTZ R11, R11, R136 ;  /* 0x000000880b0ba221 */ /* 0x002fe20000010000 */
[C---:B------:R-:W-:Y:S01]  /*5780*/  FMUL.FTZ R147, R19.reuse, R147 ;  /* 0x0000009313937220 */ /* 0x040fe20000410000 */
[----:B------:R-:W-:Y:S01]  /*5790*/  FMUL.FTZ R5, R19, R149 ;  /* 0x0000009513057220 */ /* 0x000fe20000410000 */
[----:B------:R-:W-:Y:S01]  /*57a0*/  FFMA.FTZ R25, R77, R142, R158 ;  /* 0x0000008e4d197223 */ /* 0x000fe2000001009e */
[----:B--2---:R-:W-:Y:S01]  /*57b0*/  @!P2 FADD.FTZ R10, R10, R159 ;  /* 0x0000009f0a0aa221 */ /* 0x004fe20000010000 */
[----:B------:R-:W1:Y:S01]  /*57c0*/  SHFL.DOWN PT, R124, R11, 0x8, 0x1f ;  /* 0x09001f000b7c7f89 */ /* 0x000e6200000e0000 */
[C---:B------:R-:W-:Y:S01]  /*57d0*/  FFMA.FTZ R4, R18.reuse, R139, R147 ;  /* 0x0000008b12047223 */ /* 0x040fe20000010093 */
[-C--:B------:R-:W-:Y:S01]  /*57e0*/  FFMA.FTZ R5, R18, R137.reuse, R5 ;  /* 0x0000008912057223 */ /* 0x080fe20000010005 */
[----:B---3--:R-:W-:Y:S01]  /*57f0*/  @!P2 FADD.FTZ R8, R8, R157 ;  /* 0x0000009d0808a221 */ /* 0x008fe20000010000 */
[----:B------:R-:W2:Y:S01]  /*5800*/  SHFL.DOWN PT, R143, R10, 0x8, 0x1f ;  /* 0x09001f000a8f7f89 */ /* 0x000ea200000e0000 */
[----:B------:R-:W-:Y:S01]  /*5810*/  FMUL.FTZ R125, R125, R4 ;  /* 0x000000047d7d7220 */ /* 0x000fe20000410000 */
[----:B------:R-:W-:Y:S01]  /*5820*/  FMUL.FTZ R4, R19, R137 ;  /* 0x0000008913047220 */ /* 0x000fe20000410000 */
[----:B0-----:R-:W-:Y:S01]  /*5830*/  @!P2 FADD.FTZ R9, R9, R24 ;  /* 0x000000180909a221 */ /* 0x001fe20000010000 */
[----:B------:R-:W0:Y:S01]  /*5840*/  SHFL.DOWN PT, R133, R8, 0x8, 0x1f ;  /* 0x09001f0008857f89 */ /* 0x000e2200000e0000 */
[----:B------:R-:W-:Y:S01]  /*5850*/  ISETP.GT.AND P2, PT, R63, 0x17, PT ;  /* 0x000000173f00780c */ /* 0x000fe20003f44270 */
[----:B------:R-:W-:Y:S01]  /*5860*/  FFMA.FTZ R4, R18, R149, -R4 ;  /* 0x0000009512047223 */ /* 0x000fe20000010804 */
[----:B------:R-:W-:Y:S01]  /*5870*/  FMUL.FTZ R126, R126, R5 ;  /* 0x000000057e7e7220 */ /* 0x000fe20000410000 */
[----:B------:R-:W3:Y:S01]  /*5880*/  SHFL.DOWN PT, R24, R9, 0x8, 0x1f ;  /* 0x09001f0009187f89 */ /* 0x000ee200000e0000 */
[----:B------:R-:W-:Y:S01]  /*5890*/  FFMA.FTZ R7, R118, R7, R125 ;  /* 0x0000000776077223 */ /* 0x000fe2000001007d */
[----:B------:R-:W-:Y:S01]  /*58a0*/  FMUL.FTZ R5, R19, R135 ;  /* 0x0000008713057220 */ /* 0x000fe20000410000 */
[----:B------:R-:W-:Y:S01]  /*58b0*/  FFMA.FTZ R126, R153, R4, R126 ;  /* 0x00000004997e7223 */ /* 0x000fe2000001007e */
[----:B------:R-:W-:Y:S01]  /*58c0*/  FMUL.FTZ R4, R19, R117 ;  /* 0x0000007513047220 */ /* 0x000fe20000410000 */
[----:B------:R-:W-:Y:S01]  /*58d0*/  FFMA.FTZ R6, R76, R139, R7 ;  /* 0x0000008b4c067223 */ /* 0x000fe20000010007 */
[C---:B------:R-:W-:Y:S01]  /*58e0*/  FFMA.FTZ R117, R18.reuse, R117, -R5 ;  /* 0x0000007512757223 */ /* 0x040fe20000010805 */
[----:B------:R-:W-:Y:S01]  /*58f0*/  FADD.FTZ R66, R25, R66 ;  /* 0x0000004219427221 */ /* 0x000fe20000010000 */
[----:B------:R-:W-:Y:S01]  /*5900*/  FFMA.FTZ R5, R18, R135, R4 ;  /* 0x0000008712057223 */ /* 0x000fe20000010004 */
[----:B------:R-:W-:Y:S01]  /*5910*/  FADD.FTZ R67, R6, R67 ;  /* 0x0000004306437221 */ /* 0x000fe20000010000 */
[----:B------:R-:W-:Y:S01]  /*5920*/  FFMA.FTZ R137, R75, R137, R126 ;  /* 0x000000894b897223 */ /* 0x000fe2000001007e */
[----:B-1----:R-:W-:Y:S01]  /*5930*/  @!P2 FADD.FTZ R11, R11, R124 ;  /* 0x0000007c0b0ba221 */ /* 0x002fe20000010000 */
[----:B------:R-:W-:Y:S01]  /*5940*/  FMUL.FTZ R119, R122, R5 ;  /* 0x000000057a777220 */ /* 0x000fe20000410000 */
[----:B------:R-:W-:Y:S01]  /*5950*/  FMUL.FTZ R5, R19, R134 ;  /* 0x0000008613057220 */ /* 0x000fe20000410000 */
[----:B--2---:R-:W-:-:S02]  /*5960*/  @!P2 FADD.FTZ R10, R10, R143 ;  /* 0x0000008f0a0aa221 */ /* 0x004fc40000010000 */
[----:B------:R1:W2:Y:S01]  /*5970*/  SHFL.DOWN PT, R6, R11, 0x10, 0x1f ;  /* 0x0a001f000b067f89 */ /* 0x0002a200000e0000 */
[----:B0-----:R-:W-:-:S03]  /*5980*/  @!P2 FADD.FTZ R8, R8, R133 ;  /* 0x000000850808a221 */ /* 0x001fc60000010000 */
[----:B------:R1:W0:Y:S01]  /*5990*/  SHFL.DOWN PT, R25, R10, 0x10, 0x1f ;  /* 0x0a001f000a197f89 */ /* 0x00022200000e0000 */
[----:B---3--:R-:W-:-:S03]  /*59a0*/  @!P2 FADD.FTZ R9, R9, R24 ;  /* 0x000000180909a221 */ /* 0x008fc60000010000 */
[----:B------:R1:W3:Y:S04]  /*59b0*/  SHFL.DOWN PT, R7, R8, 0x10, 0x1f ;  /* 0x0a001f0008077f89 */ /* 0x0002e800000e0000 */
[----:B------:R1:W4:Y:S01]  /*59c0*/  SHFL.DOWN PT, R4, R9, 0x10, 0x1f ;  /* 0x0a001f0009047f89 */ /* 0x00032200000e0000 */
[----:B------:R-:W-:Y:S05]  /*59d0*/  @P3 BRA `(.L_x_15396) ;  /* 0x0000000000183947 */ /* 0x000fea0003800000 */
[----:B------:R-:W-:Y:S01]  /*59e0*/  ISETP.NE.AND P2, PT, R63, RZ, PT ;  /* 0x000000ff3f00720c */ /* 0x000fe20003f45270 */
[----:B-1-3--:R-:W-:Y:S01]  /*59f0*/  FADD.FTZ R8, R8, R7 ;  /* 0x0000000708087221 */ /* 0x00afe20000010000 */
[----:B----4-:R-:W-:Y:S01]  /*5a00*/  FADD.FTZ R9, R9, R4 ;  /* 0x0000000409097221 */ /* 0x010fe20000010000 */
[----:B0-----:R-:W-:Y:S01]  /*5a10*/  FADD.FTZ R10, R10, R25 ;  /* 0x000000190a0a7221 */ /* 0x001fe20000010000 */
[----:B--2---:R-:W-:-:S09]  /*5a20*/  FADD.FTZ R11, R11, R6 ;  /* 0x000000060b0b7221 */ /* 0x004fd20000010000 */
[----:B------:R0:W-:Y:S02]  /*5a30*/  @!P2 STS.128 [UR6+0x230], R8 ;  /* 0x00023008ff00a988 */ /* 0x0001e40008000c06 */
.L_x_15396:
[----:B------:R-:W-:Y:S05]  /*5a40*/  BSYNC.RECONVERGENT B0 ;  /* 0x0000000000007941 */ /* 0x000fea0003800200 */
.L_x_15395:
[C---:B----4-:R-:W-:Y:S01]  /*5a50*/  FMUL.FTZ R4, R19.reuse, R121 ;  /* 0x0000007913047220 */ /* 0x050fe20000410000 */
[CC--:B---3--:R-:W-:Y:S01]  /*5a60*/  FFMA.FTZ R7, R18.reuse, R114.reuse, R5 ;  /* 0x0000007212077223 */ /* 0x0c8fe20000010005 */
[C---:B0-----:R-:W-:Y:S01]  /*5a70*/  FMUL.FTZ R25, R19.reuse, R114 ;  /* 0x0000007213197220 */ /* 0x041fe20000410000 */
[-C--:B--2---:R-:W-:Y:S01]  /*5a80*/  FMUL.FTZ R6, R19, R127.reuse ;  /* 0x0000007f13067220 */ /* 0x084fe20000410000 */
[----:B------:R-:W-:Y:S01]  /*5a90*/  FFMA.FTZ R5, R18, R127, R4 ;  /* 0x0000007f12057223 */ /* 0x000fe20000010004 */
        /* <DEDUP_REMOVED lines=21> */
[----:B------:R-:W1:Y:S04]  /*5bf0*/  @P2 LDS.64 R4, [UR7+0x2f70] ;  /* 0x002f7007ff042984 */ /* 0x000e680008000a00 */
[----:B------:R-:W0:Y:S01]  /*5c00*/  @P2 LDS.64 R6, [UR7+0x2770] ;  /* 0x00277007ff062984 */ /* 0x000e220008000a00 */
[----:B-1----:R-:W-:Y:S01]  /*5c10*/  @P2 FADD.FTZ R10, R10, R4 ;  /* 0x000000040a0a2221 */ /* 0x002fe20000010000 */
[----:B------:R-:W-:Y:S01]  /*5c20*/  @P2 FADD.FTZ R11, R11, R5 ;  /* 0x000000050b0b2221 */ /* 0x000fe20000010000 */
[----:B0-----:R-:W-:Y:S01]  /*5c30*/  @P2 FADD.FTZ R8, R8, R6 ;  /* 0x0000000608082221 */ /* 0x001fe20000010000 */
[----:B------:R-:W-:-:S03]  /*5c40*/  @P2 FADD.FTZ R9, R9, R7 ;  /* 0x0000000709092221 */ /* 0x000fc60000010000 */
[----:B------:R0:W-:Y:S04]  /*5c50*/  STS.64 [UR7+0x2f70], R10 ;  /* 0x002f700aff007988 */ /* 0x0001e80008000a07 */
[----:B------:R0:W-:Y:S02]  /*5c60*/  STS.64 [UR7+0x2770], R8 ;  /* 0x00277008ff007988 */ /* 0x0001e40008000a07 */
.L_x_15398:
[----:B------:R-:W-:Y:S05]  /*5c70*/  BSYNC.RECONVERGENT B0 ;  /* 0x0000000000007941 */ /* 0x000fea0003800200 */
.L_x_15397:
[----:B------:R-:W-:-:S04]  /*5c80*/  UIADD3 UR4, UPT, UPT, UR4, 0x1, URZ ;  /* 0x0000000104047890 */ /* 0x000fc8000fffe0ff */
[----:B------:R-:W-:-:S09]  /*5c90*/  UISETP.GE.AND UP0, UPT, UR4, UR9, UPT ;  /* 0x000000090400728c */ /* 0x000fd2000bf06270 */
[----:B------:R-:W-:Y:S05]  /*5ca0*/  BRA.U !UP0, `(.L_x_15399) ;  /* 0xffffffcd085c7547 */ /* 0x000fea000b83ffff */
.L_x_15381:
[----:B------:R-:W-:Y:S01]  /*5cb0*/  BAR.SYNC.DEFER_BLOCKING 0x0 ;  /* 0x0000000000007b1d */ /* 0x000fe20000010000 */
[----:B------:R-:W-:Y:S01]  /*5cc0*/  F2FP.F16.F32.PACK_AB R87, R90, R87 ;  /* 0x000000575a57723e */ /* 0x000fe200000000ff */
[----:B------:R-:W-:Y:S01]  /*5cd0*/  HFMA2 R13, -RZ, RZ, 0, 0 ;  /* 0x00000000ff0d7431 */ /* 0x000fe200000001ff */
[----:B------:R-:W-:Y:S01]  /*5ce0*/  F2FP.F16.F32.PACK_AB R89, R92, R89 ;  /* 0x000000595c59723e */ /* 0x000fe200000000ff */
[----:B------:R-:W-:Y:S01]  /*5cf0*/  FADD.FTZ R33, R71, R33 ;  /* 0x0000002147217221 */ /* 0x000fe20000010000 */
[----:B------:R-:W-:-:S03]  /*5d00*/  F2FP.F16.F32.PACK_AB R91, R94, R91 ;  /* 0x0000005b5e5b723e */ /* 0x000fc600000000ff */
[----:B------:R-:W2:Y:S01]  /*5d10*/  LDC.64 R72, c[0x0][0x4f8] ;  /* 0x00013e00ff487b82 */ /* 0x000ea20000000a00 */
[----:B------:R-:W-:Y:S01]  /*5d20*/  F2FP.F16.F32.PACK_AB R93, R96, R93 ;  /* 0x0000005d605d723e */ /* 0x000fe200000000ff */
[----:B------:R-:W3:Y:S01]  /*5d30*/  LDCU.64 UR8, c[0x0][0x500] ;  /* 0x0000a000ff0877ac */ /* 0x000ee20008000a00 */
[----:B------:R-:W-:Y:S02]  /*5d40*/  PRMT R0, R87, 0x7632, R0 ;  /* 0x0000763257007816 */ /* 0x000fe40000000000 */
[----:B------:R-:W-:Y:S01]  /*5d50*/  PRMT R2, R89, 0x7632, R2 ;  /* 0x0000763259027816 */ /* 0x000fe20000000002 */
[----:B------:R-:W4:Y:S01]  /*5d60*/  LDCU.64 UR10, c[0x0][0x550] ;  /* 0x0000aa00ff0a77ac */ /* 0x000f220008000a00 */
        /* <DEDUP_REMOVED lines=12> */
[----:B--2---:R-:W-:-:S03]  /*5e30*/  IMAD.WIDE.U32 R4, R72, UR18, R12 ;  /* 0x0000001248047c25 */ /* 0x004fc6000f8e000c */
[----:B01----:R-:W-:Y:S01]  /*5e40*/  LDS.U16 R9, [R60+0x40] ;  /* 0x000040003c097984 */ /* 0x003fe20000000400 */
[----:B------:R-:W-:-:S03]  /*5e50*/  IMAD R5, R73, UR18, R5 ;  /* 0x0000001249057c24 */ /* 0x000fc6000f8e0205 */
[----:B------:R-:W-:Y:S01]  /*5e60*/  LDS.U16 R11, [R53+0x80] ;  /* 0x00008000350b7984 */ /* 0x000fe20000000400 */
[----:B---3--:R-:W-:-:S03]  /*5e70*/  IMAD.WIDE.U32 R4, R3, UR8, R4 ;  /* 0x0000000803047c25 */ /* 0x008fc6000f8e0004 */
[----:B------:R-:W-:Y:S01]  /*5e80*/  LDS.U16 R19, [R59+0xc0] ;  /* 0x0000c0003b137984 */ /* 0x000fe20000000400 */
[----:B------:R-:W-:-:S03]  /*5e90*/  IMAD R2, R3, UR9, R5 ;  /* 0x0000000903027c24 */ /* 0x000fc6000f8e0205 */
[----:B------:R-:W-:Y:S01]  /*5ea0*/  LDS.U16 R21, [R58+0x100] ;  /* 0x000100003a157984 */ /* 0x000fe20000000400 */
[----:B------:R-:W-:Y:S01]  /*5eb0*/  IADD3 R5, P0, PT, R42, R4, RZ ;  /* 0x000000042a057210 */ /* 0x000fe20007f1e0ff */
[----:B------:R-:W0:Y:S02]  /*5ec0*/  LDCU.64 UR8, c[0x0][0x560] ;  /* 0x0000ac00ff0877ac */ /* 0x000e240008000a00 */
[----:B------:R-:W-:Y:S01]  /*5ed0*/  LDS.U16 R23, [R57+0x140] ;  /* 0x0001400039177984 */ /* 0x000fe20000000400 */
[----:B------:R-:W-:Y:S02]  /*5ee0*/  IADD3.X R2, PT, PT, RZ, R2, RZ, P0, !PT ;  /* 0x00000002ff027210 */ /* 0x000fe400007fe4ff */
[C---:B----4-:R-:W-:Y:S01]  /*5ef0*/  LEA R4, P0, R5.reuse, UR10, 0x1 ;  /* 0x0000000a05047c11 */ /* 0x050fe2000f8008ff */
        /* <DEDUP_REMOVED lines=22> */
[----:B------:R2:W-:Y:S01]  /*6060*/  @!P3 STG.E.U16 desc[UR16][R4.64+0xc0], R19 ;  /* 0x0000c0130400b986 */ /* 0x0005e2000c101510 */
        /* <DEDUP_REMOVED lines=8> */
[----:B------:R-:W-:Y:S01]  /*60f0*/  @!P5 STG.E.U16 desc[UR16][R4.64+0x180], R25 ;  /* 0x000180190400d986 */ /* 0x000fe2000c101510 */
[----:B--2---:R-:W1:Y:S01]  /*6100*/  LDC.64 R18, c[0x0][0x518] ;  /* 0x00014600ff127b82 */ /* 0x004e620000000a00 */
[----:B------:R-:W-:Y:S02]  /*6110*/  FADD.FTZ R66, R67, R66 ;  /* 0x0000004243427221 */ /* 0x000fe40000010000 */
[----:B------:R2:W-:Y:S02]  /*6120*/  @!P0 STG.E.U16 desc[UR16][R4.64+0x1c0], R63 ;  /* 0x0001c03f04008986 */ /* 0x0005e4000c101510 */
[----:B------:R-:W-:-:S03]  /*6130*/  FADD.FTZ R33, R66, R65 ;  /* 0x0000004142217221 */ /* 0x000fc60000010000 */
[----:B------:R-:W-:Y:S01]  /*6140*/  BAR.SYNC.DEFER_BLOCKING 0x0 ;  /* 0x0000000000007b1d */ /* 0x000fe20000010000 */
[----:B------:R-:W-:Y:S01]  /*6150*/  FADD.FTZ R33, R33, R64 ;  /* 0x0000004021217221 */ /* 0x000fe20000010000 */
[----:B--2---:R-:W-:-:S04]  /*6160*/  F2FP.F16.F32.PACK_AB R5, R64, R65 ;  /* 0x000000414005723e */ /* 0x004fc800000000ff */
        /* <DEDUP_REMOVED lines=11> */
[----:B-1----:R-:W-:-:S03]  /*6220*/  IMAD.WIDE.U32 R4, R18, UR18, R12 ;  /* 0x0000001212047c25 */ /* 0x002fc6000f8e000c */
[----:B------:R-:W-:Y:S01]  /*6230*/  LDS.U16 R7, [R60+0x40] ;  /* 0x000040003c077984 */ /* 0x000fe20000000400 */
[----:B------:R-:W-:-:S03]  /*6240*/  IMAD R5, R19, UR18, R5 ;  /* 0x0000001213057c24 */ /* 0x000fc6000f8e0205 */
        /* <DEDUP_REMOVED lines=9> */
[----:B------:R-:W2:Y:S02]  /*62e0*/  LDCU.64 UR6, c[0x0][0x520] ;  /* 0x0000a400ff0677ac */ /* 0x000ea40008000a00 */
[----:B--2---:R-:W-:-:S04]  /*62f0*/  IMAD.WIDE.U32 R4, R3, UR6, R4 ;  /* 0x0000000603047c25 */ /* 0x004fc8000f8e0004 */
[----:B------:R-:W-:Y:S01]  /*6300*/  IMAD R2, R3, UR7, R5 ;  /* 0x0000000703027c24 */ /* 0x000fe2000f8e0205 */
        /* <DEDUP_REMOVED lines=29> */
.L_x_15379:
        /* <DEDUP_REMOVED lines=19> */
[----:B0-----:R-:W-:-:S05]  /*6610*/  @P1 FADD R0, R5, R0 ;  /* 0x0000000005001221 */ /* 0x001fca0000000000 */
        /* <DEDUP_REMOVED lines=11> */
[----:B0-----:R-:W-:-:S04]  /*66d0*/  LEA R4, P1, R3, R10, 0x2 ;  /* 0x0000000a03047211 */ /* 0x001fc800078210ff */
[----:B------:R-:W-:-:S05]  /*66e0*/  LEA.HI.X R5, R3, R11, RZ, 0x2, P1 ;  /* 0x0000000b03057211 */ /* 0x000fca00008f14ff */
[----:B------:R1:W-:Y:S04]  /*66f0*/  REDG.E.ADD.F32.FTZ.RN.STRONG.GPU desc[UR16][R4.64], R9 ;  /* 0x00000009040079a6 */ /* 0x0003e8000c12f310 */
.L_x_15402:
[----:B------:R-:W-:Y:S05]  /*6700*/  BSYNC.RECONVERGENT B0 ;  /* 0x0000000000007941 */ /* 0x000fea0003800200 */
.L_x_15401:
[----:B------:R-:W-:Y:S05]  /*6710*/  @!P0 BRA `(.L_x_15403) ;  /* 0x0000000000688947 */ /* 0x000fea0003800000 */
[----:B------:R-:W-:Y:S06]  /*6720*/  BAR.SYNC.DEFER_BLOCKING 0x0 ;  /* 0x0000000000007b1d */ /* 0x000fec0000010000 */
[----:B------:R-:W-:Y:S01]  /*6730*/  BSSY.RECONVERGENT B0, `(.L_x_15403) ;  /* 0x0000018000007945 */ /* 0x000fe20003800200 */
[----:B------:R-:W2:Y:S01]  /*6740*/  SHFL.DOWN P0, R0, R33, 0x1, 0x1f ;  /* 0x08201f0021007f89 */ /* 0x000ea20000000000 */
[----:B01----:R-:W0:Y:S01]  /*6750*/  S2R R4, SR_LANEID ;  /* 0x0000000000047919 */ /* 0x003e220000000000 */
[----:B--2---:R-:W-:-:S05]  /*6760*/  @P0 FADD R0, R0, R33 ;  /* 0x0000002100000221 */ /* 0x004fca0000000000 */
[----:B------:R-:W1:Y:S01]  /*6770*/  SHFL.DOWN P0, R5, R0, 0x2, 0x1f ;  /* 0x08401f0000057f89 */ /* 0x000e620000000000 */
[----:B0-----:R-:W-:Y:S02]  /*6780*/  ISETP.NE.AND P1, PT, R4, RZ, PT ;  /* 0x000000ff0400720c */ /* 0x001fe40003f25270 */
[----:B------:R-:W0:Y:S11]  /*6790*/  S2R R4, SR_TID.X ;  /* 0x0000000000047919 */ /* 0x000e360000002100 */
        /* <DEDUP_REMOVED lines=14> */
[----:B------:R-:W-:-:S04]  /*6880*/  LEA R4, P0, R3, R12, 0x2 ;  /* 0x0000000c03047211 */ /* 0x000fc800078010ff */
[----:B------:R-:W-:-:S05]  /*6890*/  LEA.HI.X R5, R3, R13, RZ, 0x2, P0 ;  /* 0x0000000d03057211 */ /* 0x000fca00000f14ff */
[----:B------:R1:W-:Y:S04]  /*68a0*/  REDG.E.ADD.F32.FTZ.RN.STRONG.GPU desc[UR16][R4.64], R6 ;  /* 0x00000006040079a6 */ /* 0x0003e8000c12f310 */
.L_x_15404:
[----:B------:R-:W-:Y:S05]  /*68b0*/  BSYNC.RECONVERGENT B0 ;  /* 0x0000000000007941 */ /* 0x000fea0003800200 */
.L_x_15403:
[----:B------:R-:W-:Y:S05]  /*68c0*/  @P2 EXIT ;  /* 0x000000000000294d */ /* 0x000fea0003800000 */
[----:B------:R-:W0:Y:S01]  /*68d0*/  LDCU.64 UR8, c[0x0][0x4e8] ;  /* 0x00009d00ff0877ac */ /* 0x000e220008000a00 */
[----:B------:R-:W2:Y:S01]  /*68e0*/  S2UR UR5, SR_CgaCtaId ;  /* 0x00000000000579c3 */ /* 0x000ea20000008800 */
[----:B------:R-:W-:Y:S01]  /*68f0*/  BSSY.RECONVERGENT B0, `(.L_x_15405) ;  /* 0x000004e000007945 */ /* 0x000fe20003800200 */
[----:B------:R-:W3:Y:S01]  /*6900*/  LDCU.64 UR10, c[0x0][0x4c8] ;  /* 0x00009900ff0a77ac */ /* 0x000ee20008000a00 */
[----:B------:R-:W4:Y:S01]  /*6910*/  LDCU.64 UR12, c[0x0][0x4a8] ;  /* 0x00009500ff0c77ac */ /* 0x000f220008000a00 */
[----:B------:R-:W-:Y:S01]  /*6920*/  UMOV UR4, 0x400 ;  /* 0x0000040000047882 */ /* 0x000fe20000000000 */
[----:B------:R-:W2:Y:S01]  /*6930*/  LDCU UR6, c[0x0][0x360] ;  /* 0x00006c00ff0677ac */ /* 0x000ea20008000800 */
[----:B------:R-:W2:Y:S01]  /*6940*/  LDCU.64 UR28, c[0x0][0x3e0] ;  /* 0x00007c00ff1c77ac */ /* 0x000ea20008000a00 */
[C---:B01----:R-:W-:Y:S01]  /*6950*/  IMAD.WIDE.U32 R6, R3.reuse, UR8, RZ ;  /* 0x0000000803067c25 */ /* 0x043fe2000f8e00ff */
[----:B------:R-:W0:Y:S03]  /*6960*/  LDCU.64 UR30, c[0x0][0x3c0] ;  /* 0x00007800ff1e77ac */ /* 0x000e260008000a00 */
[C---:B---3--:R-:W-:Y:S01]  /*6970*/  IMAD.WIDE.U32 R8, R3.reuse, UR10, RZ ;  /* 0x0000000a03087c25 */ /* 0x048fe2000f8e00ff */
[----:B------:R-:W1:Y:S03]  /*6980*/  LDCU.64 UR14, c[0x0][0x4b0] ;  /* 0x00009600ff0e77ac */ /* 0x000e660008000a00 */
[C---:B----4-:R-:W-:Y:S01]  /*6990*/  IMAD.WIDE.U32 R10, R3.reuse, UR12, RZ ;  /* 0x0000000c030a7c25 */ /* 0x050fe2000f8e00ff */
        /* <DEDUP_REMOVED lines=8> */
.L_x_15406:
        /* <DEDUP_REMOVED lines=60> */
.L_x_15405:
[----:B------:R-:W-:Y:S05]  /*6de0*/  EXIT ;  /* 0x000000000000794d */ /* 0x000fea0003800000 */
.L_x_15407:
        /* <DEDUP_REMOVED lines=9> */
.L_x_18760:


//--------------------- .text._Z25selective_scan_bwd_kernelI32Selective_Scan_bwd_kernel_traitsILi32ELi8ELb0ELb0ELb0ELb1ELb0EN3c104HalfENS1_7complexIfEEEEv12SSMParamsBwd --------------------------
	.section	.text._Z25selective_scan_bwd_kernelI32Selective_Scan_bwd_kernel_traitsILi32ELi8ELb0ELb0ELb0ELb1ELb0EN3c104HalfENS1_7complexIfEEEEv12SSMParamsBwd,"ax",@progbits
	.align	128
        .global         _Z25selective_scan_bwd_kernelI32Selective_Scan_bwd_kernel_traitsILi32ELi8ELb0ELb0ELb0ELb1ELb0EN3c104HalfENS1_7complexIfEEEEv12SSMParamsBwd
        .type           _Z25selective_scan_bwd_kernelI32Selective_Scan_bwd_kernel_traitsILi32ELi8ELb0ELb0ELb0ELb1ELb0EN3c104HalfENS1_7complexIfEEEEv12SSMParamsBwd,@function
        .size           _Z25selective_scan_bwd_kernelI32Selective_Scan_bwd_kernel_traitsILi32ELi8ELb0ELb0ELb0ELb1ELb0EN3c104HalfENS1_7complexIfEEEEv12SSMParamsBwd,(.L_x_18761 - _Z25selective_scan_bwd_kernelI32Selective_Scan_bwd_kernel_traitsILi32ELi8ELb0ELb0ELb0ELb1ELb0EN3c104HalfENS1_7complexIfEEEEv12SSMParamsBwd)
        .other          _Z25selective_scan_bwd_kernelI32Selective_Scan_bwd_kernel_traitsILi32ELi8ELb0ELb0ELb0ELb1ELb0EN3c104HalfENS1_7complexIfEEEEv12SSMParamsBwd,@"STO_CUDA_ENTRY STV_DEFAULT"
_Z25selective_scan_bwd_kernelI32Selective_Scan_bwd_kernel_traitsILi32ELi8ELb0ELb0ELb0ELb1ELb0EN3c104HalfENS1_7complexIfEEEEv12SSMParamsBwd:
.text._Z25selective_scan_bwd_kernelI32Selective_Scan_bwd_kernel_traitsILi32ELi8ELb0ELb0ELb0ELb1ELb0EN3c104HalfENS1_7complexIfEEEEv12SSMParamsBwd:
        /* <DEDUP_REMOVED lines=76> */
[----:B----4-:R-:W-:Y:S01]  /*04c0*/  LEA R36, P4, R13, R34, 0x1 ;  /* 0x000000220d247211 */ /* 0x010fe200078808ff */
[----:B------:R-:W-:Y:S01]  /*04d0*/  HFMA2 R43, -RZ, RZ, 0, 0 ;  /* 0x00000000ff2b7431 */ /* 0x000fe200000001ff */
[----:B------:R-:W-:Y:S02]  /*04e0*/  LEA.HI.X R33, R4, R23, R33, 0x3, P0 ;  /* 0x0000001704217211 */ /* 0x000fe400000f1c21 */
[----:B------:R-:W-:Y:S02]  /*04f0*/  LEA.HI.X R39, R39, R41, R2, 0x1, P2 ;  /* 0x0000002927277211 */ /* 0x000fe400010f0c02 */
[----:B------:R-:W-:Y:S02]  /*0500*/  LEA.HI.X R37, R6, R25, R37, 0x1, P3 ;  /* 0x0000001906257211 */ /* 0x000fe400018f0c25 */
[----:B------:R-:W-:-:S02]  /*0510*/  LEA.HI.X R35, R13, R35, R0, 0x1, P4 ;  /* 0x000000230d237211 */ /* 0x000fc400020f0c00 */
[----:B------:R-:W-:Y:S01]  /*0520*/  MOV R34, RZ ;  /* 0x000000ff00227202 */ /* 0x000fe20000000f00 */
[----:B------:R-:W-:Y:S06]  /*0530*/  @!P1 BRA `(.L_x_15408) ;  /* 0x0000006000c89947 */ /* 0x000fec0003800000 */
[----:B------:R-:W0:Y:S01]  /*0540*/  S2R R42, SR_TID.X ;  /* 0x00000000002a7919 */ /* 0x000e220000002100 */
[----:B------:R-:W1:Y:S01]  /*0550*/  LDCU.64 UR6, c[0x0][0x3a0] ;  /* 0x00007400ff0677ac */ /* 0x000e620008000a00 */
[----:B------:R-:W2:Y:S01]  /*0560*/  S2UR UR5, SR_CgaCtaId ;  /* 0x00000000000579c3 */ /* 0x000ea20000008800 */
[----:B------:R-:W-:Y:S01]  /*0570*/  MOV R34, RZ ;  /* 0x000000ff00227202 */ /* 0x000fe20000000f00 */
[----:B------:R-:W3:Y:S01]  /*0580*/  LDCU UR8, c[0x0][0x394] ;  /* 0x00007280ff0877ac */ /* 0x000ee20008000800 */
[----:B------:R-:W-:Y:S01]  /*0590*/  MOV R43, RZ ;  /* 0x000000ff002b7202 */ /* 0x000fe20000000f00 */
        /* <DEDUP_REMOVED lines=17> */
.L_x_15444:
        /* <DEDUP_REMOVED lines=15> */
[----:B------:R-:W-:Y:S02]  /*07a0*/  ISETP.GE.AND P1, PT, R48, R55, PT ;  /* 0x000000373000720c */ /* 0x000fe40003f26270 */
        /* <DEDUP_REMOVED lines=11> */
[----:B------:R-:W3:Y:S01]  /*0860*/  @!P0 LDG.E.U16 R0, desc[UR16][R4.64+0x40] ;  /* 0x0000401004008981 */ /* 0x000ee2000c1e1500 */
        /* <DEDUP_REMOVED lines=13> */
[----:B0-----:R-:W-:-:S02]  /*0940*/  IADD3 R10, PT, PT, R59, 0x20, RZ ;  /* 0x000000203b0a7810 */ /* 0x001fc40007ffe0ff */
[C---:B------:R-:W-:Y:S02]  /*0950*/  IADD3 R20, PT, PT, R59.reuse, 0x40, RZ ;  /* 0x000000403b147810 */ /* 0x040fe40007ffe0ff */
[-C--:B------:R-:W-:Y:S02]  /*0960*/  LEA.HI.SX32 R56, R59, R59.reuse, 0x1b ;  /* 0x0000003b3b387211 */ /* 0x080fe400078fdaff */
[-C--:B------:R-:W-:Y:S02]  /*0970*/  LEA.HI.SX32 R10, R10, R59.reuse, 0x1b ;  /* 0x0000003b0a0a7211 */ /* 0x080fe400078fdaff */
[----:B------:R-:W-:Y:S02]  /*0980*/  LEA.HI.SX32 R20, R20, R59, 0x1b ;  /* 0x0000003b14147211 */ /* 0x000fe400078fdaff */
[----:B------:R-:W-:Y:S02]  /*0990*/  LEA R56, R56, UR6, 0x1 ;  /* 0x0000000638387c11 */ /* 0x000fe4000f8e08ff */
[----:B------:R-:W-:-:S02]  /*09a0*/  LEA R57, R10, UR6, 0x1 ;  /* 0x000000060a397c11 */ /* 0x000fc4000f8e08ff */
[C---:B------:R-:W-:Y:S02]  /*09b0*/  IADD3 R4, PT, PT, R59.reuse, 0x60, RZ ;  /* 0x000000603b047810 */ /* 0x040fe40007ffe0ff */
[----:B------:R-:W-:Y:S02]  /*09c0*/  LEA R58, R20, UR6, 0x1 ;  /* 0x00000006143a7c11 */ /* 0x000fe4000f8e08ff */
[C---:B------:R-:W-:Y:S02]  /*09d0*/  IADD3 R10, PT, PT, R59.reuse, 0x80, RZ ;  /* 0x000000803b0a7810 */ /* 0x040fe40007ffe0ff */
[C---:B------:R-:W-:Y:S02]  /*09e0*/  IADD3 R20, PT, PT, R59.reuse, 0xa0, RZ ;  /* 0x000000a03b147810 */ /* 0x040fe40007ffe0ff */
[C---:B------:R-:W-:Y:S02]  /*09f0*/  IADD3 R22, PT, PT, R59.reuse, 0xc0, RZ ;  /* 0x000000c03b167810 */ /* 0x040fe40007ffe0ff */
[----:B------:R-:W-:-:S02]  /*0a00*/  IADD3 R24, PT, PT, R59, 0xe0, RZ ;  /* 0x000000e03b187810 */ /* 0x000fc40007ffe0ff */
[-C--:B------:R-:W-:Y:S02]  /*0a10*/  LEA.HI.SX32 R4, R4, R59.reuse, 0x1b ;  /* 0x0000003b04047211 */ /* 0x080fe400078fdaff */
[-C--:B------:R-:W-:Y:S02]  /*0a20*/  LEA.HI.SX32 R10, R10, R59.reuse, 0x1b ;  /* 0x0000003b0a0a7211 */ /* 0x080fe400078fdaff */
[-C--:B------:R-:W-:Y:S02]  /*0a30*/  LEA.HI.SX32 R20, R20, R59.reuse, 0x1b ;  /* 0x0000003b14147211 */ /* 0x080fe400078fdaff */
[-C--:B------:R-:W-:Y:S02]  /*0a40*/  LEA.HI.SX32 R22, R22, R59.reuse, 0x1b ;  /* 0x0000003b16167211 */ /* 0x080fe400078fdaff */
[----:B------:R-:W-:Y:S02]  /*0a50*/  LEA.HI.SX32 R24, R24, R59, 0x1b ;  /* 0x0000003b18187211 */ /* 0x000fe400078fdaff */
[----:B------:R-:W-:-:S02]  /*0a60*/  LEA R60, R4, UR6, 0x1 ;  /* 0x00000006043c7c11 */ /* 0x000fc4000f8e08ff */
[----:B------:R-:W-:Y:S02]  /*0a70*/  LEA R61, R10, UR6, 0x1 ;  /* 0x000000060a3d7c11 */ /* 0x000fe4000f8e08ff */
[----:B------:R-:W-:Y:S02]  /*0a80*/  LEA R62, R20, UR6, 0x1 ;  /* 0x00000006143e7c11 */ /* 0x000fe4000f8e08ff */
[----:B------:R-:W-:Y:S02]  /*0a90*/  LEA R63, R22, UR6, 0x1 ;  /* 0x00000006163f7c11 */ /* 0x000fe4000f8e08ff */
[----:B------:R-:W-:Y:S02]  /*0aa0*/  LEA R64, R24, UR6, 0x1 ;  /* 0x0000000618407c11 */ /* 0x000fe4000f8e08ff */
[----:B------:R-:W-:Y:S02]  /*0ab0*/  ISETP.GE.AND P0, PT, R44, R55, PT ;  /* 0x000000372c00720c */ /* 0x000fe40003f06270 */
[----:B------:R-:W-:-:S02]  /*0ac0*/  PRMT R5, RZ, 0x7610, R5 ;  /* 0x00007610ff057816 */ /* 0x000fc40000000005 */
[----:B------:R-:W-:Y:S02]  /*0ad0*/  PRMT R10, RZ, 0x7610, R10 ;  /* 0x00007610ff0a7816 */ /* 0x000fe4000000000a */
[----:B------:R-:W-:Y:S02]  /*0ae0*/  PRMT R20, RZ, 0x7610, R20 ;  /* 0x00007610ff147816 */ /* 0x000fe40000000014 */
[----:B------:R-:W-:Y:S01]  /*0af0*/  PRMT R22, RZ, 0x7610, R22 ;  /* 0x00007610ff167816 */ /* 0x000fe20000000016 */
[----:B--2---:R-:W-:Y:S04]  /*0b00*/  STS.U16 [R56], R9 ;  /* 0x0000000938007388 */ /* 0x004fe80000000400 */
[----:B---3--:R0:W-:Y:S04]  /*0b10*/  STS.U16 [R57+0x40], R0 ;  /* 0x0000400039007388 */ /* 0x0081e80000000400 */
[----:B----4-:R1:W-:Y:S01]  /*0b20*/  STS.U16 [R58+0x80], R11 ;  /* 0x0000800b3a007388 */ /* 0x0103e20000000400 */
[----:B0-----:R-:W-:-:S04]  /*0b30*/  SHF.L.U32 R0, R59, 0x3, RZ ;  /* 0x000000033b007819 */ /* 0x001fc800000006ff */
[----:B------:R-:W-:Y:S01]  /*0b40*/  LEA.HI.SX32 R65, R0, R0, 0x1b ;  /* 0x0000000000417211 */ /* 0x000fe200078fdaff */
[----:B------:R0:W-:Y:S03]  /*0b50*/  STS.U16 [R60+0xc0], R21 ;  /* 0x0000c0153c007388 */ /* 0x0001e60000000400 */
[----:B------:R-:W-:Y:S01]  /*0b60*/  LEA R65, R65, UR6, 0x1 ;  /* 0x0000000641417c11 */ /* 0x000fe2000f8e08ff */
        /* <DEDUP_REMOVED lines=15> */
[----:B-1----:R-:W-:Y:S02]  /*0c60*/  PRMT R11, RZ, 0x7610, R11 ;  /* 0x00007610ff0b7816 */ /* 0x002fe4000000000b */
[----:B0-----:R-:W-:Y:S02]  /*0c70*/  PRMT R21, RZ, 0x7610, R21 ;  /* 0x00007610ff157816 */ /* 0x001fe40000000015 */
[----:B--2---:R-:W-:Y:S01]  /*0c80*/  PRMT R23, RZ, 0x7610, R23 ;  /* 0x00007610ff177816 */ /* 0x004fe20000000017 */
[----:B------:R-:W2:Y:S01]  /*0c90*/  @!P0 LDG.E.U16 R5, desc[UR16][R12.64] ;  /* 0x000000100c058981 */ /* 0x000ea2000c1e1500 */
[----:B------:R-:W-:-:S03]  /*0ca0*/  ISETP.NE.AND P0, PT, R26, RZ, PT ;  /* 0x000000ff1a00720c */ /* 0x000fc60003f05270 */
[----:B------:R-:W4:Y:S04]  /*0cb0*/  @!P1 LDG.E.U16 R9, desc[UR16][R12.64+0x80] ;  /* 0x000080100c099981 */ /* 0x000f28000c1e1500 */
[----:B------:R-:W4:Y:S04]  /*0cc0*/  @!P2 LDG.E.U16 R11, desc[UR16][R12.64+0xc0] ;  /* 0x0000c0100c0ba981 */ /* 0x000f28000c1e1500 */
[----:B------:R-:W4:Y:S04]  /*0cd0*/  @!P3 LDG.E.U16 R20, desc[UR16][R12.64+0x100] ;  /* 0x000100100c14b981 */ /* 0x000f28000c1e1500 */
[----:B------:R-:W4:Y:S04]  /*0ce0*/  @!P0 LDG.E.U16 R10, desc[UR16][R12.64+0x40] ;  /* 0x000040100c0a8981 */ /* 0x000f28000c1e1500 */
[----:B------:R-:W4:Y:S04]  /*0cf0*/  @!P4 LDG.E.U16 R21, desc[UR16][R12.64+0x140] ;  /* 0x000140100c15c981 */ /* 0x000f28000c1e1500 */
[----:B------:R-:W4:Y:S04]  /*0d00*/  @!P5 LDG.E.U16 R22, desc[UR16][R12.64+0x180] ;  /* 0x000180100c16d981 */ /* 0x000f28000c1e1500 */
[----:B------:R-:W4:Y:S01]  /*0d10*/  @!P6 LDG.E.U16 R23, desc[UR16][R12.64+0x1c0] ;  /* 0x0001c0100c17e981 */ /* 0x000f22000c1e1500 */
[----:B---3--:R-:W-:-:S02]  /*0d20*/  P2R R8, PR, RZ, 0x1 ;  /* 0x00000001ff087803 */ /* 0x008fc40000000000 */
[----:B------:R-:W-:Y:S02]  /*0d30*/  ISETP.GE.AND P0, PT, R44, R55, PT ;  /* 0x000000372c00720c */ /* 0x000fe40003f06270 */
[----:B------:R-:W-:Y:S02]  /*0d40*/  PRMT R27, RZ, 0x7610, R27 ;  /* 0x00007610ff1b7816 */ /* 0x000fe4000000001b */
[----:B------:R-:W-:Y:S02]  /*0d50*/  PRMT R26, RZ, 0x7610, R26 ;  /* 0x00007610ff1a7816 */ /* 0x000fe4000000001a */
[----:B------:R-:W-:Y:S02]  /*0d60*/  PRMT R67, RZ, 0x7610, R67 ;  /* 0x00007610ff437816 */ /* 0x000fe40000000043 */
[----:B------:R-:W-:Y:S02]  /*0d70*/  PRMT R66, RZ, 0x7610, R66 ;  /* 0x00007610ff427816 */ /* 0x000fe40000000042 */
[----:B------:R-:W-:Y:S01]  /*0d80*/  PRMT R69, RZ, 0x7610, R69 ;  /* 0x00007610ff457816 */ /* 0x000fe20000000045 */
[----:B--2---:R0:W-:Y:S04]  /*0d90*/  STS.U16 [R56], R5 ;  /* 0x0000000538007388 */ /* 0x0041e80000000400 */
[----:B----4-:R-:W-:Y:S04]  /*0da0*/  STS.U16 [R57+0x40], R10 ;  /* 0x0000400a39007388 */ /* 0x010fe80000000400 */
        /* <DEDUP_REMOVED lines=10> */
[----:B------:R-:W4:Y:S04]  /*0e50*/  LDS.U16 R9, [R65+0x6] ;  /* 0x0000060041097984 */ /* 0x000f280000000400 */
[----:B------:R-:W4:Y:S04]  /*0e60*/  LDS.U16 R11, [R65+0x8] ;  /* 0x00000800410b7984 */ /* 0x000f280000000400 */
[----:B------:R-:W4:Y:S04]  /*0e70*/  LDS.U16 R20, [R65+0xa] ;  /* 0x00000a0041147984 */ /* 0x000f280000000400 */
[----:B------:R-:W4:Y:S04]  /*0e80*/  LDS.U16 R21, [R65+0xc] ;  /* 0x00000c0041157984 */ /* 0x000f280000000400 */
[----:B------:R-:W4:Y:S01]  /*0e90*/  LDS.U16 R22, [R65+0xe] ;  /* 0x00000e0041167984 */ /* 0x000f220000000400 */
[----:B------:R-:W-:Y:S01]  /*0ea0*/  BAR.SYNC.DEFER_BLOCKING 0x0 ;  /* 0x0000000000007b1d */ /* 0x000fe20000010000 */
[----:B0-----:R-:W-:-:S02]  /*0eb0*/  PRMT R5, RZ, 0x7610, R5 ;  /* 0x00007610ff057816 */ /* 0x001fc40000000005 */
[----:B-1----:R-:W-:-:S03]  /*0ec0*/  PRMT R23, RZ, 0x7610, R23 ;  /* 0x00007610ff177816 */ /* 0x002fc60000000017 */
        /* <DEDUP_REMOVED lines=9> */
[----:B------:R-:W4:Y:S01]  /*0f60*/  @!P6 LDG.E.U16 R69, desc[UR16][R6.64+0x1c0] ;  /* 0x0001c0100645e981 */ /* 0x000f22000c1e1500 */
[----:B--2---:R-:W-:-:S05]  /*0f70*/  HADD2.F32 R24, -RZ, R24.H0_H0 ;  /* 0x20000018ff187230 */ /* 0x004fca0000004100 */
[----:B-----5:R-:W-:-:S05]  /*0f80*/  FADD.FTZ R77, R24, R29 ;  /* 0x0000001d184d7221 */ /* 0x020fca0000010000 */
[----:B------:R-:W-:Y:S01]  /*0f90*/  FSETP.GTU.FTZ.AND P4, PT, R77, 20, PT ;  /* 0x41a000004d00780b */ /* 0x000fe20003f9c000 */
[----:B---3--:R-:W-:Y:S02]  /*0fa0*/  HADD2.F32 R74, -RZ, R25.H0_H0 ;  /* 0x20000019ff4a7230 */ /* 0x008fe40000004100 */
[----:B----4-:R-:W-:Y:S02]  /*0fb0*/  HADD2.F32 R10, -RZ, R10.H0_H0 ;  /* 0x2000000aff0a7230 */ /* 0x010fe40000004100 */
[----:B------:R-:W-:Y:S02]  /*0fc0*/  HADD2.F32 R78, -RZ, R9.H0_H0 ;  /* 0x20000009ff4e7230 */ /* 0x000fe40000004100 */
[----:B------:R-:W-:Y:S02]  /*0fd0*/  HADD2.F32 R80, -RZ, R11.H0_H0 ;  /* 0x2000000bff507230 */ /* 0x000fe40000004100 */
[----:B------:R-:W-:Y:S02]  /*0fe0*/  HADD2.F32 R20, -RZ, R20.H0_H0 ;  /* 0x20000014ff147230 */ /* 0x000fe40000004100 */
[--C-:B------:R-:W-:Y:S01]  /*0ff0*/  FADD.FTZ R74, R74, R29.reuse ;  /* 0x0000001d4a4a7221 */ /* 0x100fe20000010000 */
[--C-:B------:R-:W-:Y:S01]  /*1000*/  FADD.FTZ R76, R10, R29.reuse ;  /* 0x0000001d0a4c7221 */ /* 0x100fe20000010000 */
[--C-:B------:R-:W-:Y:S01]  /*1010*/  FADD.FTZ R78, R78, R29.reuse ;  /* 0x0000001d4e4e7221 */ /* 0x100fe20000010000 */
[--C-:B------:R-:W-:Y:S01]  /*1020*/  FADD.FTZ R80, R80, R29.reuse ;  /* 0x0000001d50507221 */ /* 0x100fe20000010000 */
[----:B------:R-:W-:Y:S01]  /*1030*/  FADD.FTZ R82, R20, R29 ;  /* 0x0000001d14527221 */ /* 0x000fe20000010000 */
[----:B------:R-:W-:Y:S01]  /*1040*/  HADD2.F32 R86, -RZ, R21.H0_H0 ;  /* 0x20000015ff567230 */ /* 0x000fe20000004100 */
[----:B------:R-:W-:Y:S01]  /*1050*/  BSSY.RECONVERGENT B0, `(.L_x_15409) ;  /* 0x000003e000007945 */ /* 0x000fe20003800200 */
[----:B------:R-:W-:-:S02]  /*1060*/  PRMT R75, RZ, 0x7610, R75 ;  /* 0x00007610ff4b7816 */ /* 0x000fc4000000004b */
[----:B------:R-:W-:Y:S02]  /*1070*/  CS2R R70, SRZ ;  /* 0x0000000000467805 */ /* 0x000fe4000001ff00 */
[----:B------:R-:W-:Y:S02]  /*1080*/  FSETP.GTU.FTZ.AND P5, PT, R74, 20, PT ;  /* 0x41a000004a00780b */ /* 0x000fe40003fbc000 */
[----:B------:R-:W-:Y:S02]  /*1090*/  CS2R R72, SRZ ;  /* 0x0000000000487805 */ /* 0x000fe4000001ff00 */
[----:B------:R-:W-:Y:S01]  /*10a0*/  FSETP.GTU.FTZ.AND P0, PT, R76, 20, PT ;  /* 0x41a000004c00780b */ /* 0x000fe20003f1c000 */
[----:B------:R-:W-:Y:S01]  /*10b0*/  HADD2.F32 R84, -RZ, R84.H0_H0 ;  /* 0x20000054ff547230 */ /* 0x000fe20000004100 */
[----:B------:R-:W-:Y:S01]  /*10c0*/  FSETP.GTU.FTZ.AND P1, PT, R78, 20, PT ;  /* 0x41a000004e00780b */ /* 0x000fe20003f3c000 */
[----:B------:R-:W-:Y:S01]  /*10d0*/  HADD2.F32 R22, -RZ, R22.H0_H0 ;  /* 0x20000016ff167230 */ /* 0x000fe20000004100 */
[----:B------:R-:W-:Y:S01]  /*10e0*/  FSETP.GTU.FTZ.AND P2, PT, R80, 20, PT ;  /* 0x41a000005000780b */ /* 0x000fe20003f5c000 */
[----:B------:R-:W-:Y:S01]  /*10f0*/  FADD.FTZ R86, R86, R29 ;  /* 0x0000001d56567221 */ /* 0x000fe20000010000 */
[----:B------:R-:W-:Y:S01]  /*1100*/  FSETP.GTU.FTZ.AND P3, PT, R82, 20, PT ;  /* 0x41a000005200780b */ /* 0x000fe20003f7c000 */
        /* <DEDUP_REMOVED lines=12> */
[----:B------:R1:W1:Y:S04]  /*11d0*/  LDS.U16 R27, [R65+0x6] ;  /* 0x00000600411b7984 */ /* 0x0002680000000400 */
[----:B------:R0:W1:Y:S04]  /*11e0*/  LDS.U16 R8, [R65+0x8] ;  /* 0x0000080041087984 */ /* 0x0000680000000400 */
[----:B------:R0:W1:Y:S04]  /*11f0*/  LDS.U16 R7, [R65+0xa] ;  /* 0x00000a0041077984 */ /* 0x0000680000000400 */
[----:B------:R1:W1:Y:S04]  /*1200*/  LDS.U16 R6, [R65+0xc] ;  /* 0x00000c0041067984 */ /* 0x0002680000000400 */
[----:B------:R1:W1:Y:S01]  /*1210*/  LDS.U16 R5, [R65+0xe] ;  /* 0x00000e0041057984 */ /* 0x0002620000000400 */
[----:B0-----:R-:W-:-:S02]  /*1220*/  CS2R R68, SRZ ;  /* 0x0000000000447805 */ /* 0x001fc4000001ff00 */
[----:B------:R-:W-:Y:S01]  /*1230*/  CS2R R66, SRZ ;  /* 0x0000000000427805 */ /* 0x000fe2000001ff00 */
        /* <DEDUP_REMOVED lines=31> */
.L_x_15410:
[----:B------:R-:W-:Y:S05]  /*1430*/  BSYNC.RECONVERGENT B0 ;  /* 0x0000000000007941 */ /* 0x000fea0003800200 */
.L_x_15409:
[----:B--2---:R-:W-:Y:S01]  /*1440*/  HADD2.F32 R10, -RZ, R87.H0_H0 ;  /* 0x20000057ff0a7230 */ /* 0x004fe20000004100 */
[----:B------:R-:W-:Y:S01]  /*1450*/  BSSY.RECONVERGENT B0, `(.L_x_15411) ;  /* 0x0000026000007945 */ /* 0x000fe20003800200 */
[----:B------:R-:W-:Y:S01]  /*1460*/  FSETP.GTU.FTZ.AND P4, PT, R86, 20, PT ;  /* 0x41a000005600780b */ /* 0x000fe20003f9c000 */
[----:B------:R-:W-:Y:S02]  /*1470*/  HADD2.F32 R79, -RZ, R79.H0_H0 ;  /* 0x2000004fff4f7230 */ /* 0x000fe40000004100 */
[----:B------:R-:W-:Y:S01]  /*1480*/  FADD.FTZ R88, R22, R29 ;  /* 0x0000001d16587221 */ /* 0x000fe20000010000 */
[----:B------:R-:W-:Y:S02]  /*1490*/  HADD2.F32 R81, -RZ, R81.H0_H0 ;  /* 0x20000051ff517230 */ /* 0x000fe40000004100 */
[----:B------:R-:W-:Y:S01]  /*14a0*/  FFMA.FTZ R43, R10, R84, R43 ;  /* 0x000000540a2b7223 */ /* 0x000fe2000001002b */
[----:B---3--:R-:W-:Y:S01]  /*14b0*/  HADD2.F32 R98, -RZ, R98.H0_H0 ;  /* 0x20000062ff627230 */ /* 0x008fe20000004100 */
        /* <DEDUP_REMOVED lines=31> */
.L_x_15412:
[----:B------:R-:W-:Y:S05]  /*16b0*/  BSYNC.RECONVERGENT B0 ;  /* 0x0000000000007941 */ /* 0x000fea0003800200 */
.L_x_15411:
[----:B----4-:R-:W-:Y:S02]  /*16c0*/  HADD2.F32 R100, -RZ, R100.H0_H0 ;  /* 0x20000064ff647230 */ /* 0x010fe40000004100 */
[----:B------:R-:W-:Y:S01]  /*16d0*/  FFMA.FTZ R43, R98, R79, R43 ;  /* 0x0000004f622b7223 */ /* 0x000fe2000001002b */
[----:B------:R-:W-:Y:S01]  /*16e0*/  BSSY.RECONVERGENT B0, `(.L_x_15413) ;  /* 0x0000025000007945 */ /* 0x000fe20003800200 */
[----:B------:R-:W-:Y:S01]  /*16f0*/  FSETP.GTU.FTZ.AND P5, PT, R88, 20, PT ;  /* 0x41a000005800780b */ /* 0x000fe20003fbc000 */
[----:B------:R-:W-:Y:S02]  /*1700*/  HADD2.F32 R83, -RZ, R83.H0_H0 ;  /* 0x20000053ff537230 */ /* 0x000fe40000004100 */
[----:B------:R-:W-:Y:S01]  /*1710*/  FFMA.FTZ R22, R100, R81, R43 ;  /* 0x0000005164167223 */ /* 0x000fe2000001002b */
[----:B------:R-:W-:Y:S02]  /*1720*/  HADD2.F32 R85, -RZ, R85.H0_H0 ;  /* 0x20000055ff557230 */ /* 0x000fe40000004100 */
[----:B-1----:R-:W-:Y:S01]  /*1730*/  HADD2.F32 R27, -RZ, R27.H0_H0 ;  /* 0x2000001bff1b7230 */ /* 0x002fe20000004100 */
        /* <DEDUP_REMOVED lines=31> */
.L_x_15414:
[----:B------:R-:W-:Y:S05]  /*1930*/  BSYNC.RECONVERGENT B0 ;  /* 0x0000000000007941 */ /* 0x000fea0003800200 */
.L_x_15413:
        /* <DEDUP_REMOVED lines=32> */
.L_x_15416:
[----:B------:R-:W-:Y:S05]  /*1b40*/  BSYNC.RECONVERGENT B0 ;  /* 0x0000000000007941 */ /* 0x000fea0003800200 */
.L_x_15415:
        /* <DEDUP_REMOVED lines=32> */
.L_x_15418:
[----:B------:R-:W-:Y:S05]  /*1d50*/  BSYNC.RECONVERGENT B0 ;  /* 0x0000000000007941 */ /* 0x000fea0003800200 */
.L_x_15417:
        /* <DEDUP_REMOVED lines=32> */
.L_x_15420:
[----:B------:R-:W-:Y:S05]  /*1f60*/  BSYNC.RECONVERGENT B0 ;  /* 0x0000000000007941 */ /* 0x000fea0003800200 */
.L_x_15419:
        /* <DEDUP_REMOVED lines=32> */
.L_x_15422:
[----:B------:R-:W-:Y:S05]  /*2170*/  BSYNC.RECONVERGENT B0 ;  /* 0x0000000000007941 */ /* 0x000fea0003800200 */
.L_x_15421:
        /* <DEDUP_REMOVED lines=32> */
.L_x_15424:
[----:B------:R-:W-:Y:S05]  /*2380*/  BSYNC.RECONVERGENT B0 ;  /* 0x0000000000007941 */ /* 0x000fea0003800200 */
.L_x_15423:
[----:B------:R-:W0:Y:S01]  /*2390*/  LDCU UR4, c[0x0][0x38c] ;  /* 0x00007180ff0477ac */ /* 0x000e220008000800 */
[----:B------:R-:W-:Y:S02]  /*23a0*/  HADD2.F32 R8, -RZ, R8.H0_H0 ;  /* 0x20000008ff087230 */ /* 0x000fe40000004100 */
[----:B------:R-:W-:Y:S01]  /*23b0*/  FFMA.FTZ R9, R27, R83, R22 ;  /* 0x000000531b097223 */ /* 0x000fe20000010016 */
[----:B------:R-:W-:Y:S02]  /*23c0*/  HADD2.F32 R87, -RZ, R4.H0_H0 ;  /* 0x20000004ff577230 */ /* 0x000fe40000004100 */
[----:B------:R-:W-:Y:S01]  /*23d0*/  FMUL.FTZ R90, R10, R28 ;  /* 0x0000001c0a5a7220 */ /* 0x000fe20000410000 */
[----:B------:R-:W-:Y:S02]  /*23e0*/  HADD2.F32 R91, -RZ, R0.H0_H0 ;  /* 0x20000000ff5b7230 */ /* 0x000fe40000004100 */
[----:B------:R-:W-:Y:S01]  /*23f0*/  FFMA.FTZ R0, R8, R85, R9 ;  /* 0x0000005508007223 */ /* 0x000fe20000010009 */
[----:B------:R-:W-:-:S02]  /*2400*/  HADD2.F32 R7, -RZ, R7.H0_H0 ;  /* 0x20000007ff077230 */ /* 0x000fc40000004100 */
[-C--:B------:R-:W-:Y:S01]  /*2410*/  FMUL.FTZ R93, R98, R28.reuse ;  /* 0x0000001c625d7220 */ /* 0x080fe20000410000 */
[----:B------:R-:W-:Y:S02]  /*2420*/  HADD2.F32 R89, -RZ, R2.H0_H0 ;  /* 0x20000002ff597230 */ /* 0x000fe40000004100 */
[-C--:B------:R-:W-:Y:S01]  /*2430*/  FMUL.FTZ R92, R100, R28.reuse ;  /* 0x0000001c645c7220 */ /* 0x080fe20000410000 */
[----:B------:R-:W-:Y:S02]  /*2440*/  HADD2.F32 R6, -RZ, R6.H0_H0 ;  /* 0x20000006ff067230 */ /* 0x000fe40000004100 */
[----:B------:R-:W-:Y:S01]  /*2450*/  FFMA.FTZ R9, R7, R87, R0 ;  /* 0x0000005707097223 */ /* 0x000fe20000010000 */
[----:B------:R-:W-:Y:S02]  /*2460*/  HADD2.F32 R5, -RZ, R5.H0_H0 ;  /* 0x20000005ff057230 */ /* 0x000fe40000004100 */
[-C--:B------:R-:W-:Y:S01]  /*2470*/  FMUL.FTZ R95, R27, R28.reuse ;  /* 0x0000001c1b5f7220 */ /* 0x080fe20000410000 */
[-C--:B------:R-:W-:Y:S01]  /*2480*/  FMUL.FTZ R94, R8, R28.reuse ;  /* 0x0000001c085e7220 */ /* 0x080fe20000410000 */
[C---:B------:R-:W-:Y:S01]  /*2490*/  FFMA.FTZ R0, R6.reuse, R89, R9 ;  /* 0x0000005906007223 */ /* 0x040fe20000010009 */
        /* <DEDUP_REMOVED lines=8> */
[C---:B------:R-:W-:Y:S01]  /*2520*/  ISETP.NE.AND P0, PT, R45.reuse, 0x1, PT ;  /* 0x000000012d00780c */ /* 0x040fe20003f05270 */
[----:B------:R-:W-:Y:S01]  /*2530*/  HFMA2 R71, -RZ, RZ, 0, 0 ;  /* 0x00000000ff477431 */ /* 0x000fe200000001ff */
[----:B------:R-:W-:Y:S01]  /*2540*/  SHF.L.U32 R115, R45, 0x8, RZ ;  /* 0x000000082d737819 */ /* 0x000fe200000006ff */
[----:B------:R-:W-:Y:S01]  /*2550*/  FADD.FTZ R0, R10, R10 ;  /* 0x0000000a0a007221 */ /* 0x000fe20000010000 */
[----:B------:R-:W-:Y:S01]  /*2560*/  FADD.FTZ R98, R98, R98 ;  /* 0x0000006262627221 */ /* 0x000fe20000010000 */
[----:B------:R-:W-:Y:S01]  /*2570*/  FADD.FTZ R100, R100, R100 ;  /* 0x0000006464647221 */ /* 0x000fe20000010000 */
[----:B------:R-:W-:Y:S01]  /*2580*/  FADD.FTZ R101, R27, R27 ;  /* 0x0000001b1b657221 */ /* 0x000fe20000010000 */
[----:B------:R-:W1:Y:S01]  /*2590*/  LDC.64 R130, c[0x0][0x3c0] ;  /* 0x0000f000ff827b82 */ /* 0x000e620000000a00 */
[----:B------:R-:W-:Y:S01]  /*25a0*/  FADD.FTZ R102, R8, R8 ;  /* 0x0000000808667221 */ /* 0x000fe20000010000 */
[----:B------:R-:W-:Y:S01]  /*25b0*/  FADD.FTZ R103, R7, R7 ;  /* 0x0000000707677221 */ /* 0x000fe20000010000 */
[----:B------:R-:W-:Y:S01]  /*25c0*/  FADD.FTZ R104, R6, R6 ;  /* 0x0000000606687221 */ /* 0x000fe20000010000 */
[----:B------:R-:W-:Y:S01]  /*25d0*/  FADD.FTZ R105, R5, R5 ;  /* 0x0000000505697221 */ /* 0x000fe20000010000 */
[----:B------:R-:W-:Y:S01]  /*25e0*/  LOP3.LUT R158, R14, 0x100, RZ, 0xc0, !PT ;  /* 0x000001000e9e7812 */ /* 0x000fe200078ec0ff */
[----:B------:R-:W-:Y:S01]  /*25f0*/  FMUL.FTZ R107, R84, R77 ;  /* 0x0000004d546b7220 */ /* 0x000fe20000410000 */
[----:B------:R-:W-:Y:S01]  /*2600*/  IADD3 R106, PT, PT, R45, -0x2, RZ ;  /* 0xfffffffe2d6a7810 */ /* 0x000fe20007ffe0ff */
[----:B------:R-:W2:Y:S01]  /*2610*/  LDC.64 R24, c[0x0][0x440] ;  /* 0x00011000ff187b82 */ /* 0x000ea20000000a00 */
[----:B------:R-:W-:Y:S01]  /*2620*/  FMUL.FTZ R108, R79, R74 ;  /* 0x0000004a4f6c7220 */ /* 0x000fe20000410000 */
[----:B------:R-:W-:Y:S01]  /*2630*/  FMUL.FTZ R109, R81, R76 ;  /* 0x0000004c516d7220 */ /* 0x000fe20000410000 */
[----:B------:R-:W-:Y:S01]  /*2640*/  FMUL.FTZ R110, R83, R78 ;  /* 0x0000004e536e7220 */ /* 0x000fe20000410000 */
[----:B------:R-:W-:Y:S01]  /*2650*/  ISETP.EQ.AND P0, PT, R42, RZ, P0 ;  /* 0x000000ff2a00720c */ /* 0x000fe20000702270 */
[----:B------:R-:W-:Y:S01]  /*2660*/  FMUL.FTZ R111, R85, R80 ;  /* 0x00000050556f7220 */ /* 0x000fe20000410000 */
[----:B------:R-:W-:Y:S01]  /*2670*/  FMUL.FTZ R112, R87, R82 ;  /* 0x0000005257707220 */ /* 0x000fe20000410000 */
[----:B------:R-:W-:Y:S01]  /*2680*/  FMUL.FTZ R113, R89, R86 ;  /* 0x0000005659717220 */ /* 0x000fe20000410000 */
[----:B------:R-:W3:Y:S01]  /*2690*/  LDC.64 R22, c[0x0][0x3a8] ;  /* 0x0000ea00ff167b82 */ /* 0x000ee20000000a00 */
[----:B------:R-:W-:Y:S01]  /*26a0*/  FMUL.FTZ R114, R91, R88 ;  /* 0x000000585b727220 */ /* 0x000fe20000410000 */
[----:B------:R-:W-:Y:S01]  /*26b0*/  LOP3.LUT R115, R115, 0x100, RZ, 0xc0, !PT ;  /* 0x0000010073737812 */ /* 0x000fe200078ec0ff */
[----:B------:R-:W4:Y:S01]  /*26c0*/  LDCU UR8, c[0x0][0x394] ;  /* 0x00007280ff0877ac */ /* 0x000f220008000800 */
[----:B------:R-:W0:Y:S01]  /*26d0*/  LDCU UR9, c[0x0][0x38c] ;  /* 0x00007180ff0977ac */ /* 0x000e220008000800 */
[----:B------:R-:W-:-:S05]  /*26e0*/  UMOV UR4, URZ ;  /* 0x000000ff00047c82 */ /* 0x000fca0008000000 */
.L_x_15443:
        /* <DEDUP_REMOVED lines=23> */
[CC--:B--2---:R-:W-:Y:S01]  /*2860*/  FMUL.FTZ R2, R21.reuse, R77.reuse ;  /* 0x0000004d15027220 */ /* 0x0c4fe20000410000 */
[----:B------:R-:W-:Y:S01]  /*2870*/  FMUL.FTZ R27, R20, 1.4426950216293334961 ;  /* 0x3fb8aa3b141b7820 */ /* 0x000fe20000410000 */
[C---:B0-----:R-:W-:Y:S01]  /*2880*/  FMUL.FTZ R9, R21.reuse, R76 ;  /* 0x0000004c15097220 */ /* 0x041fe20000410000 */
[----:B------:R-:W-:Y:S01]  /*2890*/  FMUL.FTZ R116, R21, R74 ;  /* 0x0000004a15747220 */ /* 0x000fe20000410000 */
[----:B------:R-:W-:Y:S01]  /*28a0*/  FMUL.RZ R118, R2, 0.15915493667125701904 ;  /* 0x3e22f98302767820 */ /* 0x000fe2000040c000 */
[----:B------:R-:W-:Y:S01]  /*28b0*/  FMUL.FTZ R2, R27, R77 ;  /* 0x0000004d1b027220 */ /* 0x000fe20000410000 */
[----:B------:R-:W-:Y:S01]  /*28c0*/  FMUL.RZ R123, R9, 0.15915493667125701904 ;  /* 0x3e22f983097b7820 */ /* 0x000fe2000040c000 */
[----:B------:R-:W-:Y:S01]  /*28d0*/  FMUL.RZ R116, R116, 0.15915493667125701904 ;  /* 0x3e22f98374747820 */ /* 0x000fe2000040c000 */
[C---:B------:R-:W-:Y:S01]  /*28e0*/  FMUL.FTZ R9, R27.reuse, R76 ;  /* 0x0000004c1b097220 */ /* 0x040fe20000410000 */
[----:B------:R0:W-:Y:S01]  /*28f0*/  MUFU.EX2 R26, R2 ;  /* 0x00000002001a7308 */ /* 0x0001e20000000800 */
[----:B------:R-:W-:-:S07]  /*2900*/  FMUL.FTZ R8, R27, R74 ;  /* 0x0000004a1b087220 */ /* 0x000fce0000410000 */
[----:B------:R-:W-:Y:S01]  /*2910*/  MUFU.SIN R129, R118 ;  /* 0x0000007600817308 */ /* 0x000fe20000000400 */
[----:B0-----:R-:W-:-:S07]  /*2920*/  FMUL.FTZ R2, R21, R78 ;  /* 0x0000004e15027220 */ /* 0x001fce0000410000 */
[----:B------:R0:W-:Y:S08]  /*2930*/  MUFU.COS R135, R118 ;  /* 0x0000007600877308 */ /* 0x0001f00000000000 */
[----:B------:R-:W-:Y:S01]  /*2940*/  MUFU.SIN R117, R116 ;  /* 0x0000007400757308 */ /* 0x000fe20000000400 */
[----:B0-----:R-:W-:Y:S01]  /*2950*/  FMUL.RZ R118, R2, 0.15915493667125701904 ;  /* 0x3e22f98302767820 */ /* 0x001fe2000040c000 */
[----:B------:R-:W-:-:S06]  /*2960*/  FMUL.FTZ R2, R27, R78 ;  /* 0x0000004e1b027220 */ /* 0x000fcc0000410000 */
[----:B-1----:R0:W-:Y:S08]  /*2970*/  MUFU.COS R11, R116 ;  /* 0x00000074000b7308 */ /* 0x0021f00000000000 */
[----:B------:R1:W-:Y:S01]  /*2980*/  MUFU.EX2 R119, R9 ;  /* 0x0000000900777308 */ /* 0x0003e20000000800 */
[----:B0-----:R-:W-:-:S04]  /*2990*/  FMUL.FTZ R116, R21, R80 ;  /* 0x0000005015747220 */ /* 0x001fc80000410000 */
[----:B------:R-:W-:Y:S01]  /*29a0*/  FMUL.RZ R138, R116, 0.15915493667125701904 ;  /* 0x3e22f983748a7820 */ /* 0x000fe2000040c000 */
[----:B------:R-:W-:Y:S02]  /*29b0*/  FMUL.FTZ R116, R27, R80 ;  /* 0x000000501b747220 */ /* 0x000fe40000410000 */
[----:B------:R-:W-:Y:S01]  /*29c0*/  MUFU.SIN R10, R123 ;  /* 0x0000007b000a7308 */ /* 0x000fe20000000400 */
[----:B-1----:R-:W-:-:S07]  /*29d0*/  FMUL.FTZ R9, R21, R82 ;  /* 0x0000005215097220 */ /* 0x002fce0000410000 */
[----:B------:R0:W-:Y:S08]  /*29e0*/  MUFU.COS R120, R123 ;  /* 0x0000007b00787308 */ /* 0x0001f00000000000 */
[----:B------:R-:W-:Y:S01]  /*29f0*/  MUFU.SIN R122, R118 ;  /* 0x00000076007a7308 */ /* 0x000fe20000000400 */
[----:B0-----:R-:W-:Y:S01]  /*2a00*/  FMUL.RZ R123, R9, 0.15915493667125701904 ;  /* 0x3e22f983097b7820 */ /* 0x001fe2000040c000 */
[----:B------:R-:W-:-:S06]  /*2a10*/  FMUL.FTZ R9, R27, R82 ;  /* 0x000000521b097220 */ /* 0x000fcc0000410000 */
[----:B------:R0:W-:Y:S08]  /*2a20*/  MUFU.COS R124, R118 ;  /* 0x00000076007c7308 */ /* 0x0001f00000000000 */
[----:B------:R1:W-:Y:S01]  /*2a30*/  MUFU.EX2 R121, R2 ;  /* 0x0000000200797308 */ /* 0x0003e20000000800 */
[----:B0-----:R-:W-:-:S07]  /*2a40*/  FMUL.FTZ R118, R27, R88 ;  /* 0x000000581b767220 */ /* 0x001fce0000410000 */
[----:B------:R-:W0:Y:S01]  /*2a50*/  MUFU.EX2 R8, R8 ;  /* 0x0000000800087308 */ /* 0x000e220000000800 */
[-C--:B-1----:R-:W-:Y:S01]  /*2a60*/  FMUL.FTZ R2, R27, R86.reuse ;  /* 0x000000561b027220 */ /* 0x082fe20000410000 */
[----:B------:R-:W-:-:S04]  /*2a70*/  FMUL.FTZ R27, R21, R86 ;  /* 0x00000056151b7220 */ /* 0x000fc80000410000 */
[----:B------:R-:W-:Y:S01]  /*2a80*/  FMUL.RZ R141, R27, 0.15915493667125701904 ;  /* 0x3e22f9831b8d7820 */ /* 0x000fe2000040c000 */
[----:B------:R-:W-:Y:S01]  /*2a90*/  FMUL.FTZ R27, R21, R88 ;  /* 0x00000058151b7220 */ /* 0x000fe20000410000 */
[----:B------:R3:W-:Y:S03]  /*2aa0*/  MUFU.EX2 R137, R2 ;  /* 0x0000000200897308 */ /* 0x0007e60000000800 */
[----:B------:R-:W-:-:S05]  /*2ab0*/  FMUL.RZ R27, R27, 0.15915493667125701904 ;  /* 0x3e22f9831b1b7820 */ /* 0x000fca000040c000 */
[----:B------:R-:W-:Y:S01]  /*2ac0*/  MUFU.COS R128, R138 ;  /* 0x0000008a00807308 */ /* 0x000fe20000000000 */
[----:B---3--:R-:W-:-:S04]  /*2ad0*/  FMUL.FTZ R2, R4, R7 ;  /* 0x0000000704027220 */ /* 0x008fc80000410000 */
[----:B------:R-:W-:-:S03]  /*2ae0*/  FFMA.FTZ R151, R5, R6, R2 ;  /* 0x0000000605977223 */ /* 0x000fc60000010002 */
[----:B------:R0:W1:Y:S01]  /*2af0*/  MUFU.EX2 R125, R116 ;  /* 0x00000074007d7308 */ /* 0x0000620000000800 */
[-C--:B------:R-:W-:Y:S01]  /*2b00*/  FMUL.FTZ R143, R102, -R151.reuse ;  /* 0x80000097668f7220 */ /* 0x080fe20000410000 */
[-C--:B------:R-:W-:Y:S01]  /*2b10*/  FMUL.FTZ R145, R103, -R151.reuse ;  /* 0x8000009767917220 */ /* 0x080fe20000410000 */
[----:B------:R-:W-:-:S05]  /*2b20*/  FMUL.FTZ R147, R104, -R151 ;  /* 0x8000009768937220 */ /* 0x000fca0000410000 */
[----:B------:R-:W2:Y:S01]  /*2b30*/  MUFU.SIN R126, R138 ;  /* 0x0000008a007e7308 */ /* 0x000ea20000000400 */
[----:B0-----:R-:W-:-:S07]  /*2b40*/  FMUL.FTZ R116, R8, R11 ;  /* 0x0000000b08747220 */ /* 0x001fce0000410000 */
[----:B------:R-:W-:Y:S08]  /*2b50*/  MUFU.COS R136, R123 ;  /* 0x0000007b00887308 */ /* 0x000ff00000000000 */
[----:B------:R0:W3:Y:S08]  /*2b60*/  MUFU.EX2 R127, R9 ;  /* 0x00000009007f7308 */ /* 0x0000f00000000800 */
[----:B------:R1:W5:Y:S01]  /*2b70*/  MUFU.SIN R134, R123 ;  /* 0x0000007b00867308 */ /* 0x0003620000000400 */
[----:B0-----:R-:W-:Y:S01]  /*2b80*/  FMUL.FTZ R9, R5, R7 ;  /* 0x0000000705097220 */ /* 0x001fe20000410000 */
[----:B------:R-:W-:-:S03]  /*2b90*/  IADD3 R5, PT, PT, R158, UR4, RZ ;  /* 0x000000049e057c10 */ /* 0x000fc6000fffe0ff */
[----:B------:R-:W-:Y:S01]  /*2ba0*/  FFMA.FTZ R149, R4, R6, -R9 ;  /* 0x0000000604957223 */ /* 0x000fe20000010809 */
[----:B------:R-:W-:Y:S01]  /*2bb0*/  SEL R5, R5, R46, !P3 ;  /* 0x0000002e05057207 */ /* 0x000fe20005800000 */
[----:B------:R-:W-:Y:S01]  /*2bc0*/  FMUL.FTZ R9, R26, R129 ;  /* 0x000000811a097220 */ /* 0x000fe20000410000 */
[----:B------:R0:W-:Y:S01]  /*2bd0*/  MUFU.EX2 R139, R118 ;  /* 0x00000076008b7308 */ /* 0x0001e20000000800 */
[----:B-1----:R-:W-:Y:S01]  /*2be0*/  FMUL.FTZ R123, R125, R128 ;  /* 0x000000807d7b7220 */ /* 0x002fe20000410000 */
[----:B------:R-:W-:Y:S01]  /*2bf0*/  LEA R5, R5, UR6, 0x3 ;  /* 0x0000000605057c11 */ /* 0x000fe2000f8e18ff */
[----:B--2---:R-:W-:Y:S01]  /*2c00*/  FMUL.FTZ R125, R125, R126 ;  /* 0x0000007e7d7d7220 */ /* 0x004fe20000410000 */
[-C--:B------:R-:W-:Y:S01]  /*2c10*/  FMUL.FTZ R144, R103, R149.reuse ;  /* 0x0000009567907220 */ /* 0x080fe20000410000 */
[----:B------:R-:W-:Y:S01]  /*2c20*/  FMUL.FTZ R146, R104, R149 ;  /* 0x0000009568927220 */ /* 0x000fe20000410000 */
[----:B------:R-:W-:Y:S02]  /*2c30*/  P2R R4, PR, RZ, 0x8 ;  /* 0x00000008ff047803 */ /* 0x000fe40000000000 */
[----:B------:R-:W1:Y:S01]  /*2c40*/  MUFU.SIN R138, R141 ;  /* 0x0000008d008a7308 */ /* 0x000e620000000400 */
[----:B0-----:R-:W-:Y:S01]  /*2c50*/  FMUL.FTZ R118, R8, R117 ;  /* 0x0000007508767220 */ /* 0x001fe20000410000 */
[----:B------:R-:W-:Y:S01]  /*2c60*/  FMUL.FTZ R8, R26, R135 ;  /* 0x000000871a087220 */ /* 0x000fe20000410000 */
[----:B------:R-:W-:Y:S01]  /*2c70*/  FMUL.FTZ R117, R119, R120 ;  /* 0x0000007877757220 */ /* 0x000fe20000410000 */
[C---:B------:R-:W-:Y:S01]  /*2c80*/  FMUL.FTZ R120, R121.reuse, R124 ;  /* 0x0000007c79787220 */ /* 0x040fe20000410000 */
[----:B------:R-:W-:Y:S01]  /*2c90*/  FMUL.FTZ R121, R121, R122 ;  /* 0x0000007a79797220 */ /* 0x000fe20000410000 */
[C---:B---3--:R-:W-:Y:S01]  /*2ca0*/  FMUL.FTZ R124, R127.reuse, R136 ;  /* 0x000000887f7c7220 */ /* 0x048fe20000410000 */
[----:B------:R0:W-:Y:S01]  /*2cb0*/  STS.64 [R5+0x670], R8 ;  /* 0x0006700805007388 */ /* 0x0001e20000000a00 */
[----:B------:R2:W3:Y:S01]  /*2cc0*/  MUFU.COS R140, R141 ;  /* 0x0000008d008c7308 */ /* 0x0004e20000000000 */
[----:B-----5:R-:W-:Y:S01]  /*2cd0*/  FMUL.FTZ R127, R127, R134 ;  /* 0x000000867f7f7220 */ /* 0x020fe20000410000 */
[-C--:B------:R-:W-:Y:S01]  /*2ce0*/  FMUL.FTZ R134, R0, R149.reuse ;  /* 0x0000009500867220 */ /* 0x080fe20000410000 */
[----:B------:R-:W-:Y:S01]  /*2cf0*/  FMUL.FTZ R136, R98, R149 ;  /* 0x0000009562887220 */ /* 0x000fe20000410000 */
[----:B------:R-:W-:Y:S01]  /*2d00*/  FMUL.FTZ R135, R0, -R151 ;  /* 0x8000009700877220 */ /* 0x000fe20000410000 */
[----:B------:R-:W-:-:S03]  /*2d10*/  FMUL.FTZ R119, R119, R10 ;  /* 0x0000000a77777220 */ /* 0x000fc60000410000 */
[----:B------:R-:W5:Y:S01]  /*2d20*/  MUFU.SIN R142, R27 ;  /* 0x0000001b008e7308 */ /* 0x000f620000000400 */
[----:B-1----:R-:W-:Y:S01]  /*2d30*/  FMUL.FTZ R129, R137, R138 ;  /* 0x0000008a89817220 */ /* 0x002fe20000410000 */
[----:B------:R-:W-:Y:S01]  /*2d40*/  FMUL.FTZ R138, R100, R149 ;  /* 0x00000095648a7220 */ /* 0x000fe20000410000 */
[----:B--2---:R-:W-:-:S05]  /*2d50*/  FMUL.FTZ R141, R101, -R151 ;  /* 0x80000097658d7220 */ /* 0x004fca0000410000 */
[----:B------:R-:W1:Y:S01]  /*2d60*/  MUFU.COS R2, R27 ;  /* 0x0000001b00027308 */ /* 0x000e620000000000 */
[----:B---3--:R-:W-:Y:S01]  /*2d70*/  FMUL.FTZ R128, R137, R140 ;  /* 0x0000008c89807220 */ /* 0x008fe20000410000 */
[----:B------:R-:W-:Y:S01]  /*2d80*/  FMUL.FTZ R140, R101, R149 ;  /* 0x00000095658c7220 */ /* 0x000fe20000410000 */
[----:B------:R-:W-:Y:S01]  /*2d90*/  FMUL.FTZ R137, R98, -R151 ;  /* 0x8000009762897220 */ /* 0x000fe20000410000 */
[----:B-----5:R-:W-:Y:S01]  /*2da0*/  FMUL.FTZ R126, R139, R142 ;  /* 0x0000008e8b7e7220 */ /* 0x020fe20000410000 */
[-C--:B------:R-:W-:Y:S01]  /*2db0*/  FMUL.FTZ R142, R102, R149.reuse ;  /* 0x00000095668e7220 */ /* 0x080fe20000410000 */
[----:B------:R-:W-:Y:S01]  /*2dc0*/  FMUL.FTZ R149, R105, R149 ;  /* 0x0000009569957220 */ /* 0x000fe20000410000 */
[----:B-1----:R-:W-:Y:S01]  /*2dd0*/  FMUL.FTZ R122, R139, R2 ;  /* 0x000000028b7a7220 */ /* 0x002fe20000410000 */
[-C--:B------:R-:W-:Y:S01]  /*2de0*/  FMUL.FTZ R139, R100, -R151.reuse ;  /* 0x80000097648b7220 */ /* 0x080fe20000410000 */
[----:B------:R-:W-:Y:S01]  /*2df0*/  FMUL.FTZ R151, R105, -R151 ;  /* 0x8000009769977220 */ /* 0x000fe20000410000 */
[----:B------:R-:W-:Y:S06]  /*2e00*/  BAR.SYNC.DEFER_BLOCKING 0x0 ;  /* 0x0000000000007b1d */ /* 0x000fec0000010000 */
[----:B0-----:R-:W-:Y:S05]  /*2e10*/  @P1 BRA `(.L_x_15427) ;  /* 0x0000000000201947 */ /* 0x001fea0003800000 */
[----:B----4-:R-:W-:Y:S01]  /*2e20*/  ISETP.NE.AND P1, PT, R45, UR8, PT ;  /* 0x000000082d007c0c */ /* 0x010fe2000bf25270 */
[----:B------:R-:W-:Y:S01]  /*2e30*/  HFMA2 R10, -RZ, RZ, 1.875, 0 ;  /* 0x3f800000ff0a7431 */ /* 0x000fe200000001ff */
[----:B------:R-:W-:-:S11]  /*2e40*/  MOV R11, RZ ;  /* 0x000000ff000b7202 */ /* 0x000fd60000000f00 */
[----:B------:R-:W-:Y:S05]  /*2e50*/  @!P1 BRA `(.L_x_15428) ;  /* 0x0000000000149947 */ /* 0x000fea0003800000 */
[----:B------:R-:W-:-:S04]  /*2e60*/  IADD3 R2, PT, PT, R115, UR4, RZ ;  /* 0x0000000473027c10 */ /* 0x000fc8000fffe0ff */
[----:B------:R-:W-:-:S05]  /*2e70*/  LEA R2, R2, UR6, 0x3 ;  /* 0x0000000602027c11 */ /* 0x000fca000f8e18ff */
[----:B------:R2:W3:Y:S01]  /*2e80*/  LDS.64 R10, [R2+0x670] ;  /* 0x00067000020a7984 */ /* 0x0004e20000000a00 */
[----:B------:R-:W-:Y:S05]  /*2e90*/  BRA `(.L_x_15428) ;  /* 0x0000000000047947 */ /* 0x000fea0003800000 */
.L_x_15427:
[----:B------:R0:W1:Y:S02]  /*2ea0*/  LDS.64 R10, [R156+UR5+0x1678] ;  /* 0x001678059c0a7984 */ /* 0x0000640008000a00 */
.L_x_15428:
[----:B----4-:R-:W-:Y:S05]  /*2eb0*/  BSYNC.RECONVERGENT B0 ;  /* 0x0000000000007941 */ /* 0x010fea0003800200 */
.L_x_15426:
[----:B------:R-:W4:Y:S01]  /*2ec0*/  @P0 LDC R5, c[0x0][0x38c] ;  /* 0x0000e300ff050b82 */ /* 0x000f220000000800 */
[----:B------:R-:W-:Y:S01]  /*2ed0*/  CS2R R26, SRZ ;  /* 0x00000000001a7805 */ /* 0x000fe2000001ff00 */
[----:B----4-:R-:W-:-:S04]  /*2ee0*/  @P0 IMAD R5, R106, R5, UR4 ;  /* 0x000000046a050e24 */ /* 0x010fc8000f8e0205 */
[----:B------:R-:W-:-:S05]  /*2ef0*/  @P0 IMAD.WIDE R4, R5, 0x10, R18 ;  /* 0x0000001005040825 */ /* 0x000fca00078e0212 */
[----:B------:R4:W5:Y:S01]  /*2f00*/  @P0 LDG.E.64 R26, desc[UR16][R4.64+0x8] ;  /* 0x00000810041a0981 */ /* 0x000962000c1e1b00 */
[-C--:B--2---:R-:W-:Y:S01]  /*2f10*/  FMUL.FTZ R2, R107, R118.reuse ;  /* 0x000000766b027220 */ /* 0x084fe20000410000 */
        /* <DEDUP_REMOVED lines=11> */
[C---:B------:R-:W-:Y:S01]  /*2fd0*/  FMUL.FTZ R148, R119.reuse, R6 ;  /* 0x0000000677947220 */ /* 0x040fe20000410000 */
[-C--:B------:R-:W-:Y:S01]  /*2fe0*/  FMUL.FTZ R7, R119, R2.reuse ;  /* 0x0000000277077220 */ /* 0x080fe20000410000 */
[----:B------:R-:W-:Y:S01]  /*2ff0*/  ULEA UR7, UR4, UR6, 0x4 ;  /* 0x0000000604077291 */ /* 0x000fe2000f8e20ff */
[----:B------:R-:W-:Y:S01]  /*3000*/  BSSY.RECONVERGENT B0, `(.L_x_15429) ;  /* 0x00000e9000007945 */ /* 0x000fe20003800200 */
[C---:B------:R-:W-:Y:S01]  /*3010*/  FFMA.FTZ R148, R117.reuse, R2, -R148 ;  /* 0x0000000275947223 */ /* 0x040fe20000010894 */
[----:B------:R-:W-:Y:S01]  /*3020*/  FFMA.FTZ R7, R117, R6, R7 ;  /* 0x0000000675077223 */ /* 0x000fe20000010007 */
[----:B------:R-:W-:Y:S01]  /*3030*/  FMUL.FTZ R2, R8, R118 ;  /* 0x0000007608027220 */ /* 0x000fe20000410000 */
[----:B------:R-:W-:Y:S01]  /*3040*/  ISETP.GT.U32.AND P2, PT, R157, 0x1b, PT ;  /* 0x0000001b9d00780c */ /* 0x000fe20003f44070 */
[----:B------:R-:W-:Y:S01]  /*3050*/  FADD.FTZ R148, R109, R148 ;  /* 0x000000946d947221 */ /* 0x000fe20000010000 */
[----:B------:R-:W-:Y:S01]  /*3060*/  FADD.FTZ R7, RZ, R7 ;  /* 0x00000007ff077221 */ /* 0x000fe20000010000 */
[----:B----4-:R-:W-:Y:S01]  /*3070*/  FFMA.FTZ R4, R9, R116, R2 ;  /* 0x0000007409047223 */ /* 0x010fe20000010002 */
[----:B------:R-:W-:Y:S01]  /*3080*/  ISETP.GT.U32.AND P3, PT, R157, 0x17, PT ;  /* 0x000000179d00780c */ /* 0x000fe20003f64070 */
[C---:B------:R-:W-:Y:S01]  /*3090*/  FMUL.FTZ R153, R121.reuse, R148 ;  /* 0x0000009479997220 */ /* 0x040fe20000410000 */
[-C--:B------:R-:W-:Y:S01]  /*30a0*/  FMUL.FTZ R5, R121, R7.reuse ;  /* 0x0000000779057220 */ /* 0x080fe20000410000 */
[----:B------:R-:W-:Y:S01]  /*30b0*/  FMUL.FTZ R6, R119, R4 ;  /* 0x0000000477067220 */ /* 0x000fe20000410000 */
[----:B------:R-:W-:Y:S01]  /*30c0*/  ISETP.NE.OR P4, PT, R42, RZ, P4 ;  /* 0x000000ff2a00720c */ /* 0x000fe20002785670 */
[C---:B------:R-:W-:Y:S01]  /*30d0*/  FFMA.FTZ R153, R120.reuse, R7, R153 ;  /* 0x0000000778997223 */ /* 0x040fe20000010099 */
[----:B------:R-:W-:Y:S01]  /*30e0*/  FFMA.FTZ R7, R120, R148, -R5 ;  /* 0x0000009478077223 */ /* 0x000fe20000010805 */
[----:B------:R-:W-:Y:S01]  /*30f0*/  FMUL.FTZ R5, R9, R118 ;  /* 0x0000007609057220 */ /* 0x000fe20000410000 */
[----:B------:R-:W-:Y:S01]  /*3100*/  ISETP.GT.U32.AND P5, PT, R157, 0xf, PT ;  /* 0x0000000f9d00780c */ /* 0x000fe20003fa4070 */
[----:B------:R-:W-:Y:S01]  /*3110*/  FADD.FTZ R150, RZ, R153 ;  /* 0x00000099ff967221 */ /* 0x000fe20000010000 */
[----:B------:R-:W-:Y:S01]  /*3120*/  FADD.FTZ R148, R110, R7 ;  /* 0x000000076e947221 */ /* 0x000fe20000010000 */
[----:B------:R-:W-:-:S02]  /*3130*/  FFMA.FTZ R2, R8, R116, -R5 ;  /* 0x0000007408027223 */ /* 0x000fc40000010805 */
[C---:B------:R-:W-:Y:S01]  /*3140*/  FMUL.FTZ R152, R125.reuse, R150 ;  /* 0x000000967d987220 */ /* 0x040fe20000410000 */
[----:B------:R-:W-:Y:S01]  /*3150*/  FMUL.FTZ R7, R125, R148 ;  /* 0x000000947d077220 */ /* 0x000fe20000410000 */
[-C--:B------:R-:W-:Y:S01]  /*3160*/  FMUL.FTZ R5, R119, R2.reuse ;  /* 0x0000000277057220 */ /* 0x080fe20000410000 */
[----:B------:R-:W-:Y:S01]  /*3170*/  FFMA.FTZ R6, R117, R2, -R6 ;  /* 0x0000000275067223 */ /* 0x000fe20000010806 */
[C---:B------:R-:W-:Y:S01]  /*3180*/  FFMA.FTZ R152, R123.reuse, R148, -R152 ;  /* 0x000000947b987223 */ /* 0x040fe20000010898 */
[----:B------:R-:W-:Y:S01]  /*3190*/  FFMA.FTZ R7, R123, R150, R7 ;  /* 0x000000967b077223 */ /* 0x000fe20000010007 */
[----:B------:R-:W-:Y:S01]  /*31a0*/  FFMA.FTZ R5, R117, R4, R5 ;  /* 0x0000000475057223 */ /* 0x000fe20000010005 */
[----:B------:R-:W-:Y:S01]  /*31b0*/  FMUL.FTZ R153, R121, R6 ;  /* 0x0000000679997220 */ /* 0x000fe20000410000 */
[----:B------:R-:W-:Y:S01]  /*31c0*/  FADD.FTZ R152, R111, R152 ;  /* 0x000000986f987221 */ /* 0x000fe20000010000 */
[----:B------:R-:W-:Y:S01]  /*31d0*/  FADD.FTZ R4, RZ, R7 ;  /* 0x00000007ff047221 */ /* 0x000fe20000010000 */
        /* <DEDUP_REMOVED lines=15> */
[----:B------:R-:W-:-:S02]  /*32d0*/  FMUL.FTZ R153, R127, R4 ;  /* 0x000000047f997220 */ /* 0x000fc40000410000 */
        /* <DEDUP_REMOVED lines=17> */
[----:B------:R-:W-:Y:S01]  /*33f0*/  FMUL.FTZ R6, R126, R151 ;  /* 0x000000977e067220 */ /* 0x000fe20000410000 */
[----:B------:R-:W-:Y:S01]  /*3400*/  FADD.FTZ R150, R114, R155 ;  /* 0x0000009b72967221 */ /* 0x000fe20000010000 */
[-C--:B------:R-:W-:Y:S01]  /*3410*/  FFMA.FTZ R148, R122, R153.reuse, R148 ;  /* 0x000000997a947223 */ /* 0x080fe20000010094 */
[----:B------:R-:W-:Y:S01]  /*3420*/  FMUL.FTZ R153, R126, R153 ;  /* 0x000000997e997220 */ /* 0x000fe20000410000 */
[----:B------:R-:W2:Y:S03]  /*3430*/  SHFL.UP PT, R159, R2, 0x1, RZ ;  /* 0x04200000029f7989 */ /* 0x000ea600000e00ff */
[----:B------:R-:W-:Y:S01]  /*3440*/  FFMA.FTZ R152, R122, R5, -R153 ;  /* 0x000000057a987223 */ /* 0x000fe20000010899 */
[----:B------:R-:W4:Y:S04]  /*3450*/  SHFL.UP PT, R155, R150, 0x1, RZ ;  /* 0x04200000969b7989 */ /* 0x000f2800000e00ff */
[----:B------:R-:W0:Y:S04]  /*3460*/  SHFL.UP PT, R7, R148, 0x1, RZ ;  /* 0x0420000094077989 */ /* 0x000e2800000e00ff */
[----:B------:R-:W3:Y:S01]  /*3470*/  SHFL.UP PT, R5, R152, 0x1, RZ ;  /* 0x0420000098057989 */ /* 0x000ee200000e00ff */
[-C--:B--2---:R-:W-:Y:S01]  /*3480*/  FMUL.FTZ R153, R152, R159.reuse ;  /* 0x0000009f98997220 */ /* 0x084fe20000410000 */
[----:B------:R-:W-:-:S03]  /*3490*/  FMUL.FTZ R159, R148, R159 ;  /* 0x0000009f949f7220 */ /* 0x000fc60000410000 */
[-C--:B----4-:R-:W-:Y:S01]  /*34a0*/  FFMA.FTZ R161, R148, R155.reuse, R153 ;  /* 0x0000009b94a17223 */ /* 0x090fe20000010099 */
[----:B------:R-:W-:-:S03]  /*34b0*/  FFMA.FTZ R159, R152, R155, -R159 ;  /* 0x0000009b989f7223 */ /* 0x000fc6000001089f */
[----:B------:R-:W-:Y:S01]  /*34c0*/  @P1 FADD.FTZ R2, R2, R161 ;  /* 0x000000a102021221 */ /* 0x000fe20000010000 */
[-C--:B0-----:R-:W-:Y:S01]  /*34d0*/  FMUL.FTZ R153, R152, R7.reuse ;  /* 0x0000000798997220 */ /* 0x081fe20000410000 */
[----:B------:R-:W-:Y:S01]  /*34e0*/  @P1 FADD.FTZ R150, R150, R159 ;  /* 0x0000009f96961221 */ /* 0x000fe20000010000 */
[C---:B------:R-:W-:Y:S02]  /*34f0*/  FMUL.FTZ R7, R148.reuse, R7 ;  /* 0x0000000794077220 */ /* 0x040fe40000410000 */
[----:B------:R-:W0:Y:S01]  /*3500*/  SHFL.UP PT, R155, R2, 0x2, RZ ;  /* 0x04400000029b7989 */ /* 0x000e2200000e00ff */
[-C--:B---3--:R-:W-:Y:S01]  /*3510*/  @P1 FFMA.FTZ R148, R148, R5.reuse, R153 ;  /* 0x0000000594941223 */ /* 0x088fe20000010099 */
[----:B------:R-:W-:Y:S01]  /*3520*/  @P1 FFMA.FTZ R152, R152, R5, -R7 ;  /* 0x0000000598981223 */ /* 0x000fe20000010807 */
[----:B------:R-:W-:Y:S01]  /*3530*/  ISETP.GE.AND P1, PT, R59, 0x2, PT ;  /* 0x000000023b00780c */ /* 0x000fe20003f26270 */
[----:B------:R-:W2:Y:S04]  /*3540*/  SHFL.UP PT, R153, R150, 0x2, RZ ;  /* 0x0440000096997989 */ /* 0x000ea800000e00ff */
[----:B------:R-:W3:Y:S04]  /*3550*/  SHFL.UP PT, R7, R148, 0x2, RZ ;  /* 0x0440000094077989 */ /* 0x000ee800000e00ff */
[----:B------:R-:W4:Y:S01]  /*3560*/  SHFL.UP PT, R5, R152, 0x2, RZ ;  /* 0x0440000098057989 */ /* 0x000f2200000e00ff */
[-C--:B0-----:R-:W-:Y:S01]  /*3570*/  FMUL.FTZ R159, R148, R155.reuse ;  /* 0x0000009b949f7220 */ /* 0x081fe20000410000 */
[----:B------:R-:W-:-:S03]  /*3580*/  FMUL.FTZ R155, R152, R155 ;  /* 0x0000009b989b7220 */ /* 0x000fc60000410000 */
[-C--:B--2---:R-:W-:Y:S01]  /*3590*/  FFMA.FTZ R159, R152, R153.reuse, -R159 ;  /* 0x00000099989f7223 */ /* 0x084fe2000001089f */
[C---:B------:R-:W-:Y:S01]  /*35a0*/  FFMA.FTZ R155, R148.reuse, R153, R155 ;  /* 0x00000099949b7223 */ /* 0x040fe2000001009b */
[----:B---3--:R-:W-:-:S03]  /*35b0*/  FMUL.FTZ R4, R148, R7 ;  /* 0x0000000794047220 */ /* 0x008fc60000410000 */
[----:B------:R-:W-:Y:S01]  /*35c0*/  @P1 FADD.FTZ R2, R2, R155 ;  /* 0x0000009b02021221 */ /* 0x000fe20000010000 */
[----:B------:R-:W-:Y:S01]  /*35d0*/  FMUL.FTZ R7, R152, R7 ;  /* 0x0000000798077220 */ /* 0x000fe20000410000 */
[----:B------:R-:W-:Y:S01]  /*35e0*/  @P1 FADD.FTZ R150, R150, R159 ;  /* 0x0000009f96961221 */ /* 0x000fe20000010000 */
[-C--:B----4-:R-:W-:Y:S02]  /*35f0*/  @P1 FFMA.FTZ R152, R152, R5.reuse, -R4 ;  /* 0x0000000598981223 */ /* 0x090fe40000010804 */
[----:B------:R-:W0:Y:S01]  /*3600*/  SHFL.UP PT, R155, R2, 0x4, RZ ;  /* 0x04800000029b7989 */ /* 0x000e2200000e00ff */
[----:B------:R-:W-:Y:S01]  /*3610*/  @P1 FFMA.FTZ R148, R148, R5, R7 ;  /* 0x0000000594941223 */ /* 0x000fe20000010007 */
[-C--:B-1----:R-:W-:Y:S01]  /*3620*/  FMUL.FTZ R5, R126, R11.reuse ;  /* 0x0000000b7e057220 */ /* 0x082fe20000410000 */
[C---:B------:R-:W-:Y:S01]  /*3630*/  FMUL.FTZ R7, R122.reuse, R11 ;  /* 0x0000000b7a077220 */ /* 0x040fe20000410000 */
[----:B------:R-:W1:Y:S01]  /*3640*/  SHFL.UP PT, R153, R150, 0x4, RZ ;  /* 0x0480000096997989 */ /* 0x000e6200000e00ff */
[----:B------:R-:W-:Y:S01]  /*3650*/  ISETP.GE.AND P1, PT, R59, 0x4, PT ;  /* 0x000000043b00780c */ /* 0x000fe20003f26270 */
[CC--:B------:R-:W-:Y:S01]  /*3660*/  FFMA.FTZ R4, R122.reuse, R10.reuse, -R5 ;  /* 0x0000000a7a047223 */ /* 0x0c0fe20000010805 */
[----:B------:R-:W-:Y:S01]  /*3670*/  FFMA.FTZ R5, R122, R149, R6 ;  /* 0x000000957a057223 */ /* 0x000fe20000010006 */
[----:B------:R-:W-:-:S02]  /*3680*/  FFMA.FTZ R6, -R126, R10, -R7 ;  /* 0x0000000a7e067223 */ /* 0x000fc40000010907 */
[C---:B------:R-:W-:Y:S01]  /*3690*/  FMUL.FTZ R163, R129.reuse, R4 ;  /* 0x0000000481a37220 */ /* 0x040fe20000410000 */
[----:B------:R-:W2:Y:S01]  /*36a0*/  SHFL.UP PT, R7, R148, 0x4, RZ ;  /* 0x0480000094077989 */ /* 0x000ea200000e00ff */
[----:B------:R-:W-:Y:S01]  /*36b0*/  FADD.FTZ R159, R146, R5 ;  /* 0x00000005929f7221 */ /* 0x000fe20000010000 */
[CC--:B------:R-:W-:Y:S01]  /*36c0*/  FMUL.FTZ R161, R129.reuse, R6.reuse ;  /* 0x0000000681a17220 */ /* 0x0c0fe20000410000 */
[C---:B------:R-:W-:Y:S01]  /*36d0*/  FFMA.FTZ R163, R128.reuse, R6, -R163 ;  /* 0x0000000680a37223 */ /* 0x040fe200000108a3 */
[C---:B------:R-:W-:Y:S01]  /*36e0*/  FMUL.FTZ R6, R129.reuse, R154 ;  /* 0x0000009a81067220 */ /* 0x040fe20000410000 */
[----:B------:R-:W3:Y:S01]  /*36f0*/  SHFL.UP PT, R5, R152, 0x4, RZ ;  /* 0x0480000098057989 */ /* 0x000ee200000e00ff */
[-C--:B------:R-:W-:Y:S01]  /*3700*/  FMUL.FTZ R165, R129, R159.reuse ;  /* 0x0000009f81a57220 */ /* 0x080fe20000410000 */
[C---:B------:R-:W-:Y:S01]  /*3710*/  FFMA.FTZ R161, R128.reuse, R4, R161 ;  /* 0x0000000480a17223 */ /* 0x040fe200000100a1 */
[C---:B------:R-:W-:Y:S02]  /*3720*/  FFMA.FTZ R159, R128.reuse, R159, R6 ;  /* 0x0000009f809f7223 */ /* 0x040fe40000010006 */
[----:B------:R-:W-:Y:S01]  /*3730*/  FFMA.FTZ R154, R128, R154, -R165 ;  /* 0x0000009a809a7223 */ /* 0x000fe200000108a5 */
[C---:B------:R-:W-:Y:S01]  /*3740*/  FMUL.FTZ R165, R127.reuse, R163 ;  /* 0x000000a37fa57220 */ /* 0x040fe20000410000 */
[----:B------:R-:W-:Y:S01]  /*3750*/  FADD.FTZ R4, R144, R159 ;  /* 0x0000009f90047221 */ /* 0x000fe20000010000 */
[-C--:B0-----:R-:W-:Y:S01]  /*3760*/  FMUL.FTZ R159, R152, R155.reuse ;  /* 0x0000009b989f7220 */ /* 0x081fe20000410000 */
[----:B------:R-:W-:Y:S01]  /*3770*/  FMUL.FTZ R155, R148, R155 ;  /* 0x0000009b949b7220 */ /* 0x000fe20000410000 */
[-C--:B------:R-:W-:Y:S01]  /*3780*/  FFMA.FTZ R6, R124, R161.reuse, R165 ;  /* 0x000000a17c067223 */ /* 0x080fe200000100a5 */
[----:B------:R-:W-:Y:S01]  /*3790*/  FMUL.FTZ R161, R127, R161 ;  /* 0x000000a17fa17220 */ /* 0x000fe20000410000 */
[-C--:B-1----:R-:W-:Y:S01]  /*37a0*/  FFMA.FTZ R159, R148, R153.reuse, R159 ;  /* 0x00000099949f7223 */ /* 0x082fe2000001009f */
[----:B------:R-:W-:Y:S01]  /*37b0*/  FFMA.FTZ R155, R152, R153, -R155 ;  /* 0x00000099989b7223 */ /* 0x000fe2000001089b */
[----:B------:R-:W-:Y:S01]  /*37c0*/  FADD.FTZ R154, R145, R154 ;  /* 0x0000009a919a7221 */ /* 0x000fe20000010000 */
[----:B------:R-:W-:Y:S01]  /*37d0*/  FFMA.FTZ R160, R124, R163, -R161 ;  /* 0x000000a37ca07223 */ /* 0x000fe200000108a1 */
[----:B------:R-:W-:Y:S01]  /*37e0*/  @P1 FADD.FTZ R2, R2, R159 ;  /* 0x0000009f02021221 */ /* 0x000fe20000010000 */
[----:B------:R-:W-:Y:S01]  /*37f0*/  @P1 FADD.FTZ R150, R150, R155 ;  /* 0x0000009b96961221 */ /* 0x000fe20000010000 */
[C---:B------:R-:W-:Y:S01]  /*3800*/  FMUL.FTZ R161, R127.reuse, R4 ;  /* 0x000000047fa17220 */ /* 0x040fe20000410000 */
[-C--:B--2---:R-:W-:Y:S01]  /*3810*/  FMUL.FTZ R153, R152, R7.reuse ;  /* 0x0000000798997220 */ /* 0x084fe20000410000 */
[----:B------:R-:W-:Y:S01]  /*3820*/  FMUL.FTZ R7, R148, R7 ;  /* 0x0000000794077220 */ /* 0x000fe20000410000 */
[----:B------:R-:W0:Y:S01]  /*3830*/  SHFL.UP PT, R155, R2, 0x8, RZ ;  /* 0x05000000029b7989 */ /* 0x000e2200000e00ff */
[-C--:B------:R-:W-:Y:S01]  /*3840*/  FMUL.FTZ R165, R127, R154.reuse ;  /* 0x0000009a7fa57220 */ /* 0x080fe20000410000 */
[----:B------:R-:W-:Y:S01]  /*3850*/  FFMA.FTZ R154, R124, R154, -R161 ;  /* 0x0000009a7c9a7223 */ /* 0x000fe200000108a1 */
[-C--:B---3--:R-:W-:Y:S01]  /*3860*/  @P1 FFMA.FTZ R148, R148, R5.reuse, R153 ;  /* 0x0000000594941223 */ /* 0x088fe20000010099 */
[----:B------:R-:W-:Y:S01]  /*3870*/  @P1 FFMA.FTZ R152, R152, R5, -R7 ;  /* 0x0000000598981223 */ /* 0x000fe20000010807 */
[----:B------:R-:W1:Y:S01]  /*3880*/  SHFL.UP PT, R153, R150, 0x8, RZ ;  /* 0x0500000096997989 */ /* 0x000e6200000e00ff */
[----:B------:R-:W-:Y:S01]  /*3890*/  FFMA.FTZ R165, R124, R4, R165 ;  /* 0x000000047ca57223 */ /* 0x000fe200000100a5 */
[----:B------:R-:W-:Y:S01]  /*38a0*/  FADD.FTZ R154, R143, R154 ;  /* 0x0000009a8f9a7221 */ /* 0x000fe20000010000 */
[C---:B------:R-:W-:Y:S01]  /*38b0*/  FMUL.FTZ R162, R125.reuse, R160 ;  /* 0x000000a07da27220 */ /* 0x040fe20000410000 */
[----:B------:R-:W2:Y:S01]  /*38c0*/  SHFL.UP PT, R7, R148, 0x8, RZ ;  /* 0x0500000094077989 */ /* 0x000ea200000e00ff */
[----:B------:R-:W-:Y:S01]  /*38d0*/  FADD.FTZ R4, R142, R165 ;  /* 0x000000a58e047221 */ /* 0x000fe20000010000 */
[C---:B------:R-:W-:Y:S01]  /*38e0*/  FMUL.FTZ R161, R125.reuse, R154 ;  /* 0x0000009a7da17220 */ /* 0x040fe20000410000 */
[-C--:B------:R-:W-:Y:S01]  /*38f0*/  FMUL.FTZ R159, R125, R6.reuse ;  /* 0x000000067d9f7220 */ /* 0x080fe20000410000 */
[----:B------:R-:W3:Y:S01]  /*3900*/  SHFL.UP PT, R5, R152, 0x8, RZ ;  /* 0x0500000098057989 */ /* 0x000ee200000e00ff */
[----:B------:R-:W-:Y:S01]  /*3910*/  FFMA.FTZ R162, R123, R6, R162 ;  /* 0x000000067ba27223 */ /* 0x000fe200000100a2 */
[-C--:B------:R-:W-:Y:S01]  /*3920*/  FMUL.FTZ R163, R125, R4.reuse ;  /* 0x000000047da37220 */ /* 0x080fe20000410000 */
[C---:B------:R-:W-:Y:S01]  /*3930*/  FFMA.FTZ R161, R123.reuse, R4, R161 ;  /* 0x000000047ba17223 */ /* 0x040fe200000100a1 */
[----:B------:R-:W-:Y:S01]  /*3940*/  FFMA.FTZ R159, R123, R160, -R159 ;  /* 0x000000a07b9f7223 */ /* 0x000fe2000001089f */
[----:B------:R-:W-:Y:S01]  /*3950*/  ISETP.GE.AND P1, PT, R59, 0x8, PT ;  /* 0x000000083b00780c */ /* 0x000fe20003f26270 */
[----:B------:R-:W-:Y:S01]  /*3960*/  FMUL.FTZ R4, R121, R162 ;  /* 0x000000a279047220 */ /* 0x000fe20000410000 */
[----:B------:R-:W-:Y:S01]  /*3970*/  FFMA.FTZ R154, R123, R154, -R163 ;  /* 0x0000009a7b9a7223 */ /* 0x000fe200000108a3 */
[-C--:B------:R-:W-:Y:S01]  /*3980*/  FMUL.FTZ R163, R121, R159.reuse ;  /* 0x0000009f79a37220 */ /* 0x080fe20000410000 */
[----:B------:R-:W-:Y:S01]  /*3990*/  FADD.FTZ R161, R140, R161 ;  /* 0x000000a18ca17221 */ /* 0x000fe20000010000 */
[----:B------:R-:W-:Y:S01]  /*39a0*/  FFMA.FTZ R6, R120, R159, -R4 ;  /* 0x0000009f78067223 */ /* 0x000fe20000010804 */
[-C--:B0-----:R-:W-:Y:S01]  /*39b0*/  FMUL.FTZ R159, R152, R155.reuse ;  /* 0x0000009b989f7220 */ /* 0x081fe20000410000 */
[----:B------:R-:W-:Y:S01]  /*39c0*/  FMUL.FTZ R155, R148, R155 ;  /* 0x0000009b949b7220 */ /* 0x000fe20000410000 */
[----:B------:R-:W-:Y:S01]  /*39d0*/  FADD.FTZ R154, R141, R154 ;  /* 0x0000009a8d9a7221 */ /* 0x000fe20000010000 */
[----:B------:R-:W-:Y:S01]  /*39e0*/  FFMA.FTZ R162, R120, R162, R163 ;  /* 0x000000a278a27223 */ /* 0x000fe200000100a3 */
[C---:B------:R-:W-:Y:S01]  /*39f0*/  FMUL.FTZ R163, R121.reuse, R161 ;  /* 0x000000a179a37220 */ /* 0x040fe20000410000 */
[-C--:B-1----:R-:W-:Y:S01]  /*3a00*/  FFMA.FTZ R159, R148, R153.reuse, R159 ;  /* 0x00000099949f7223 */ /* 0x082fe2000001009f */
[----:B------:R-:W-:Y:S01]  /*3a10*/  FFMA.FTZ R155, R152, R153, -R155 ;  /* 0x00000099989b7223 */ /* 0x000fe2000001089b */
[-C--:B------:R-:W-:Y:S01]  /*3a20*/  FMUL.FTZ R160, R121, R154.reuse ;  /* 0x0000009a79a07220 */ /* 0x080fe20000410000 */
[----:B------:R-:W-:Y:S01]  /*3a30*/  FFMA.FTZ R154, R120, R154, -R163 ;  /* 0x0000009a789a7223 */ /* 0x000fe200000108a3 */
[----:B------:R-:W-:Y:S01]  /*3a40*/  @P1 FADD.FTZ R2, R2, R159 ;  /* 0x0000009f02021221 */ /* 0x000fe20000010000 */
[-C--:B--2---:R-:W-:Y:S01]  /*3a50*/  FMUL.FTZ R4, R148, R7.reuse ;  /* 0x0000000794047220 */ /* 0x084fe20000410000 */
[----:B------:R-:W-:Y:S01]  /*3a60*/  FMUL.FTZ R7, R152, R7 ;  /* 0x0000000798077220 */ /* 0x000fe20000410000 */
[----:B------:R-:W-:Y:S01]  /*3a70*/  @P1 FADD.FTZ R150, R150, R155 ;  /* 0x0000009b96961221 */ /* 0x000fe20000010000 */
[----:B------:R-:W-:Y:S01]  /*3a80*/  FFMA.FTZ R161, R120, R161, R160 ;  /* 0x000000a178a17223 */ /* 0x000fe200000100a0 */
        /* <DEDUP_REMOVED lines=9> */
[C---:B------:R-:W-:Y:S01]  /*3b20*/  FMUL.FTZ R163, R119.reuse, R154 ;  /* 0x0000009a77a37220 */ /* 0x040fe20000410000 */
[----:B------:R-:W-:Y:S01]  /*3b30*/  FMUL.FTZ R161, R119, R162 ;  /* 0x000000a277a17220 */ /* 0x000fe20000410000 */
[C---:B------:R-:W-:Y:S01]  /*3b40*/  FFMA.FTZ R154, R117.reuse, R154, -R165 ;  /* 0x0000009a759a7223 */ /* 0x040fe200000108a5 */
[----:B------:R-:W3:Y:S01]  /*3b50*/  SHFL.UP PT, R5, R152, 0x10, RZ ;  /* 0x0600000098057989 */ /* 0x000ee200000e00ff */
[C---:B------:R-:W-:Y:S01]  /*3b60*/  FFMA.FTZ R153, R117.reuse, R162, R160 ;  /* 0x000000a275997223 */ /* 0x040fe200000100a0 */
[----:B------:R-:W-:Y:S01]  /*3b70*/  FFMA.FTZ R161, R117, R6, -R161 ;  /* 0x0000000675a17223 */ /* 0x000fe200000108a1 */
[----:B------:R-:W-:Y:S01]  /*3b80*/  FADD.FTZ R165, R137, R154 ;  /* 0x0000009a89a57221 */ /* 0x000fe20000010000 */
[----:B------:R-:W-:Y:S01]  /*3b90*/  FFMA.FTZ R163, R117, R4, R163 ;  /* 0x0000000475a37223 */ /* 0x000fe200000100a3 */
[C---:B------:R-:W-:Y:S01]  /*3ba0*/  FMUL.FTZ R154, R118.reuse, R153 ;  /* 0x00000099769a7220 */ /* 0x040fe20000410000 */
[----:B------:R-:W-:Y:S01]  /*3bb0*/  ISETP.GE.AND P1, PT, R59, 0x10, PT ;  /* 0x000000103b00780c */ /* 0x000fe20003f26270 */
[-C--:B------:R-:W-:Y:S01]  /*3bc0*/  FMUL.FTZ R167, R118, R161.reuse ;  /* 0x000000a176a77220 */ /* 0x080fe20000410000 */
[----:B------:R-:W-:Y:S01]  /*3bd0*/  FADD.FTZ R163, R136, R163 ;  /* 0x000000a388a37221 */ /* 0x000fe20000010000 */
[----:B------:R-:W-:Y:S01]  /*3be0*/  FFMA.FTZ R154, R116, R161, -R154 ;  /* 0x000000a1749a7223 */ /* 0x000fe2000001089a */
[----:B------:R-:W-:Y:S01]  /*3bf0*/  FMUL.FTZ R4, R118, R165 ;  /* 0x000000a576047220 */ /* 0x000fe20000410000 */
[----:B------:R-:W-:Y:S01]  /*3c00*/  FFMA.FTZ R153, R116, R153, R167 ;  /* 0x0000009974997223 */ /* 0x000fe200000100a7 */
[-C--:B0-----:R-:W-:Y:S01]  /*3c10*/  FMUL.FTZ R161, R148, R159.reuse ;  /* 0x0000009f94a17220 */ /* 0x081fe20000410000 */
[----:B------:R-:W-:Y:S01]  /*3c20*/  FMUL.FTZ R159, R152, R159 ;  /* 0x0000009f989f7220 */ /* 0x000fe20000410000 */
[-C--:B------:R-:W-:Y:S01]  /*3c30*/  FMUL.FTZ R6, R118, R163.reuse ;  /* 0x000000a376067220 */ /* 0x080fe20000410000 */
[----:B------:R-:W-:Y:S01]  /*3c40*/  FFMA.FTZ R163, R116, R163, R4 ;  /* 0x000000a374a37223 */ /* 0x000fe20000010004 */
[-C--:B-1----:R-:W-:Y:S01]  /*3c50*/  FFMA.FTZ R161, R152, R155.reuse, -R161 ;  /* 0x0000009b98a17223 */ /* 0x082fe200000108a1 */
[----:B------:R-:W-:Y:S01]  /*3c60*/  FFMA.FTZ R159, R148, R155, R159 ;  /* 0x0000009b949f7223 */ /* 0x000fe2000001009f */
[----:B------:R-:W-:Y:S01]  /*3c70*/  FFMA.FTZ R160, R116, R165, -R6 ;  /* 0x000000a574a07223 */ /* 0x000fe20000010806 */
[-C--:B--2---:R-:W-:Y:S01]  /*3c80*/  FMUL.FTZ R4, R148, R7.reuse ;  /* 0x0000000794047220 */ /* 0x084fe20000410000 */
[----:B------:R-:W-:Y:S01]  /*3c90*/  FMUL.FTZ R7, R152, R7 ;  /* 0x0000000798077220 */ /* 0x000fe20000410000 */
[----:B------:R-:W-:Y:S01]  /*3ca0*/  @P1 FADD.FTZ R2, R2, R159 ;  /* 0x0000009f02021221 */ /* 0x000fe20000010000 */
[----:B------:R-:W-:Y:S01]  /*3cb0*/  @P1 FADD.FTZ R150, R150, R161 ;  /* 0x000000a196961221 */ /* 0x000fe20000010000 */
[-C--:B---3--:R-:W-:Y:S01]  /*3cc0*/  @P1 FFMA.FTZ R152, R152, R5.reuse, -R4 ;  /* 0x0000000598981223 */ /* 0x088fe20000010804 */
[----:B------:R-:W-:Y:S01]  /*3cd0*/  @P1 FFMA.FTZ R148, R148, R5, R7 ;  /* 0x0000000594941223 */ /* 0x000fe20000010007 */
[----:B------:R-:W0:Y:S01]  /*3ce0*/  SHFL.DOWN PT, R165, R153, 0x1, 0x1f ;  /* 0x08201f0099a57f89 */ /* 0x000e2200000e0000 */
[----:B------:R-:W-:Y:S01]  /*3cf0*/  HFMA2 R4, -RZ, RZ, 1.875, 0 ;  /* 0x3f800000ff047431 */ /* 0x000fe200000001ff */
[----:B------:R-:W-:-:S02]  /*3d00*/  ISETP.GT.U32.AND P1, PT, R157, 0x1d, PT ;  /* 0x0000001d9d00780c */ /* 0x000fc40003f24070 */
[----:B------:R-:W-:Y:S01]  /*3d10*/  CS2R R6, SRZ ;  /* 0x0000000000067805 */ /* 0x000fe2000001ff00 */
[----:B------:R-:W1:Y:S01]  /*3d20*/  SHFL.DOWN PT, R161, R154, 0x1, 0x1f ;  /* 0x08201f009aa17f89 */ /* 0x000e6200000e0000 */
[----:B------:R-:W-:-:S03]  /*3d30*/  MOV R5, RZ ;  /* 0x000000ff00057202 */ /* 0x000fc60000000f00 */
[----:B------:R-:W2:Y:S04]  /*3d40*/  SHFL.UP PT, R152, R152, 0x1, RZ ;  /* 0x0420000098987989 */ /* 0x000ea800000e00ff */
[----:B------:R-:W3:Y:S04]  /*3d50*/  SHFL.UP PT, R148, R148, 0x1, RZ ;  /* 0x0420000094947989 */ /* 0x000ee800000e00ff */
[----:B------:R-:W4:Y:S04]  /*3d60*/  SHFL.UP PT, R150, R150, 0x1, RZ ;  /* 0x0420000096967989 */ /* 0x000f2800000e00ff */
[----:B------:R-:W0:Y:S04]  /*3d70*/  SHFL.UP PT, R2, R2, 0x1, RZ ;  /* 0x0420000002027989 */ /* 0x000e2800000e00ff */
[----:B-----5:R5:W0:Y:S04]  /*3d80*/  SHFL.IDX PT, R155, R26, RZ, 0x1f ;  /* 0x00001fff1a9b7589 */ /* 0x020a2800000e0000 */
[----:B------:R1:W0:Y:S01]  /*3d90*/  SHFL.IDX PT, R159, R27, RZ, 0x1f ;  /* 0x00001fff1b9f7589 */ /* 0x00022200000e0000 */
[----:B-----5:R-:W-:Y:S01]  /*3da0*/  FADD.FTZ R26, R135, R160 ;  /* 0x000000a0871a7221 */ /* 0x020fe20000010000 */
[----:B-1----:R-:W-:-:S04]  /*3db0*/  FADD.FTZ R27, R134, R163 ;  /* 0x000000a3861b7221 */ /* 0x002fc80000010000 */
[----:B------:R1:W0:Y:S04]  /*3dc0*/  SHFL.DOWN PT, R163, R26, 0x1, 0x1f ;  /* 0x08201f001aa37f89 */ /* 0x00022800000e0000 */
[----:B------:R1:W0:Y:S01]  /*3dd0*/  SHFL.DOWN PT, R164, R27, 0x1, 0x1f ;  /* 0x08201f001ba47f89 */ /* 0x00022200000e0000 */
[----:B--234-:R-:W-:Y:S05]  /*3de0*/  @!P6 BRA `(.L_x_15430) ;  /* 0x000000000028e947 */ /* 0x01cfea0003800000 */
        /* <DEDUP_REMOVED lines=8> */
[----:B-1----:R-:W-:Y:S01]  /*3e70*/  FADD.FTZ R27, R27, R162 ;  /* 0x000000a21b1b7221 */ /* 0x002fe20000010000 */
[----:B------:R-:W-:-:S07]  /*3e80*/  FADD.FTZ R26, R26, R163 ;  /* 0x000000a31a1a7221 */ /* 0x000fce0000010000 */
.L_x_15430:
[----:B------:R-:W-:Y:S05]  /*3e90*/  BSYNC.RECONVERGENT B0 ;  /* 0x0000000000007941 */ /* 0x000fea0003800200 */
.L_x_15429:
[----:B------:R-:W2:Y:S01]  /*3ea0*/  @!P4 LDS.128 R4, [UR7+0x1770] ;  /* 0x00177007ff04c984 */ /* 0x000ea20008000c00 */
[----:B------:R-:W-:Y:S03]  /*3eb0*/  BSSY.RECONVERGENT B0, `(.L_x_15431) ;  /* 0x0000010000007945 */ /* 0x000fe60003800200 */
[----:B0-----:R0:W3:Y:S04]  /*3ec0*/  SHFL.DOWN PT, R165, R153, 0x2, 0x1f ;  /* 0x08401f0099a57f89 */ /* 0x0010e800000e0000 */
[----:B------:R0:W4:Y:S04]  /*3ed0*/  SHFL.DOWN PT, R161, R154, 0x2, 0x1f ;  /* 0x08401f009aa17f89 */ /* 0x00012800000e0000 */
        /* <DEDUP_REMOVED lines=9> */
[-C--:B---3--:R-:W-:Y:S01]  /*3f70*/  FFMA.FTZ R153, R153, R165.reuse, -R160 ;  /* 0x000000a599997223 */ /* 0x088fe200000108a0 */
[----:B------:R-:W-:Y:S01]  /*3f80*/  FFMA.FTZ R154, R154, R165, R161 ;  /* 0x000000a59a9a7223 */ /* 0x000fe200000100a1 */
[----:B-1----:R-:W-:Y:S01]  /*3f90*/  FADD.FTZ R27, R27, R162 ;  /* 0x000000a21b1b7221 */ /* 0x002fe20000010000 */
[----:B------:R-:W-:-:S07]  /*3fa0*/  FADD.FTZ R26, R26, R163 ;  /* 0x000000a31a1a7221 */ /* 0x000fce0000010000 */
.L_x_15432:
[----:B------:R-:W-:Y:S05]  /*3fb0*/  BSYNC.RECONVERGENT B0 ;  /* 0x0000000000007941 */ /* 0x000fea0003800200 */
.L_x_15431:
[----:B---3--:R3:W1:Y:S01]  /*3fc0*/  SHFL.DOWN PT, R165, R153, 0x4, 0x1f ;  /* 0x08801f0099a57f89 */ /* 0x00866200000e0000 */
[----:B------:R-:W-:Y:S03]  /*3fd0*/  BSSY.RECONVERGENT B0, `(.L_x_15433) ;  /* 0x000000f000007945 */ /* 0x000fe60003800200 */
[----:B----4-:R3:W4:Y:S04]  /*3fe0*/  SHFL.DOWN PT, R161, R154, 0x4, 0x1f ;  /* 0x08801f009aa17f89 */ /* 0x01072800000e0000 */
[----:B0-----:R3:W0:Y:S04]  /*3ff0*/  SHFL.DOWN PT, R164, R27, 0x4, 0x1f ;  /* 0x08801f001ba47f89 */ /* 0x00162800000e0000 */
        /* <DEDUP_REMOVED lines=8> */
[-C--:B-1-3--:R-:W-:Y:S01]  /*4080*/  FFMA.FTZ R153, R153, R165.reuse, -R160 ;  /* 0x000000a599997223 */ /* 0x08afe200000108a0 */
[----:B------:R-:W-:Y:S01]  /*4090*/  FFMA.FTZ R154, R154, R165, R161 ;  /* 0x000000a59a9a7223 */ /* 0x000fe200000100a1 */
[----:B------:R-:W-:Y:S01]  /*40a0*/  FADD.FTZ R27, R27, R162 ;  /* 0x000000a21b1b7221 */ /* 0x000fe20000010000 */
[----:B------:R-:W-:-:S07]  /*40b0*/  FADD.FTZ R26, R26, R163 ;  /* 0x000000a31a1a7221 */ /* 0x000fce0000010000 */
.L_x_15434:
[----:B------:R-:W-:Y:S05]  /*40c0*/  BSYNC.RECONVERGENT B0 ;  /* 0x0000000000007941 */ /* 0x000fea0003800200 */
.L_x_15433:
[----:B-1----:R1:W1:Y:S01]  /*40d0*/  SHFL.DOWN PT, R165, R153, 0x8, 0x1f ;  /* 0x09001f0099a57f89 */ /* 0x00226200000e0000 */
[----:B------:R-:W-:Y:S03]  /*40e0*/  BSSY.RECONVERGENT B0, `(.L_x_15435) ;  /* 0x000000f000007945 */ /* 0x000fe60003800200 */
[----:B----4-:R4:W1:Y:S04]  /*40f0*/  SHFL.DOWN PT, R161, R154, 0x8, 0x1f ;  /* 0x09001f009aa17f89 */ /* 0x01086800000e0000 */
        /* <DEDUP_REMOVED lines=9> */
[-C--:B---3--:R-:W-:Y:S01]  /*4190*/  FFMA.FTZ R153, R153, R165.reuse, -R160 ;  /* 0x000000a599997223 */ /* 0x088fe200000108a0 */
[----:B----4-:R-:W-:Y:S01]  /*41a0*/  FFMA.FTZ R154, R154, R165, R161 ;  /* 0x000000a59a9a7223 */ /* 0x010fe200000100a1 */
[----:B------:R-:W-:Y:S01]  /*41b0*/  FADD.FTZ R27, R27, R162 ;  /* 0x000000a21b1b7221 */ /* 0x000fe20000010000 */
[----:B------:R-:W-:-:S07]  /*41c0*/  FADD.FTZ R26, R26, R163 ;  /* 0x000000a31a1a7221 */ /* 0x000fce0000010000 */
.L_x_15436:
[----:B------:R-:W-:Y:S05]  /*41d0*/  BSYNC.RECONVERGENT B0 ;  /* 0x0000000000007941 */ /* 0x000fea0003800200 */
.L_x_15435:
        /* <DEDUP_REMOVED lines=16> */
.L_x_15438:
[----:B------:R-:W-:Y:S05]  /*42e0*/  BSYNC.RECONVERGENT B0 ;  /* 0x0000000000007941 */ /* 0x000fea0003800200 */
.L_x_15437:
[----:B------:R-:W-:Y:S01]  /*42f0*/  SHFL.DOWN PT, R166, R154, 0x1, 0x1f ;  /* 0x08201f009aa67f89 */ /* 0x000fe200000e0000 */
[C---:B------:R-:W-:Y:S01]  /*4300*/  ISETP.NE.AND P1, PT, R42.reuse, 0x1f, PT ;  /* 0x0000001f2a00780c */ /* 0x040fe20003f25270 */
[----:B------:R-:W-:Y:S01]  /*4310*/  BSSY.RECONVERGENT B0, `(.L_x_15439) ;  /* 0x0000140000007945 */ /* 0x000fe20003800200 */
[----:B------:R-:W-:Y:S01]  /*4320*/  ISETP.NE.AND P2, PT, R42, RZ, PT ;  /* 0x000000ff2a00720c */ /* 0x000fe20003f45270 */
[----:B--2---:R-:W2:Y:S01]  /*4330*/  SHFL.IDX PT, R162, R7, RZ, 0x1f ;  /* 0x00001fff07a27589 */ /* 0x004ea200000e0000 */
[----:B------:R-:W-:-:S03]  /*4340*/  ISETP.GT.AND P3, PT, R59, 0xf, PT ;  /* 0x0000000f3b00780c */ /* 0x000fc60003f64270 */
[----:B0-----:R-:W0:Y:S04]  /*4350*/  SHFL.DOWN PT, R164, R153, 0x1, 0x1f ;  /* 0x08201f0099a47f89 */ /* 0x001e2800000e0000 */
[----:B------:R-:W5:Y:S04]  /*4360*/  SHFL.IDX PT, R160, R6, RZ, 0x1f ;  /* 0x00001fff06a07589 */ /* 0x000f6800000e0000 */
[----:B------:R-:W5:Y:S04]  /*4370*/  SHFL.DOWN PT, R168, R27, 0x1, 0x1f ;  /* 0x08201f001ba87f89 */ /* 0x000f6800000e0000 */
[----:B------:R-:W5:Y:S04]  /*4380*/  SHFL.DOWN PT, R170, R26, 0x1, 0x1f ;  /* 0x08201f001aaa7f89 */ /* 0x000f6800000e0000 */
[----:B-1-34-:R-:W1:Y:S01]  /*4390*/  SHFL.IDX PT, R154, R154, RZ, 0x1f ;  /* 0x00001fff9a9a7589 */ /* 0x01ae6200000e0000 */
[----:B--2---:R-:W-:-:S03]  /*43a0*/  @P1 FMUL.FTZ R161, R166, R162 ;  /* 0x000000a2a6a11220 */ /* 0x004fc60000410000 */
[----:B------:R-:W-:Y:S01]  /*43b0*/  SHFL.IDX PT, R153, R153, RZ, 0x1f ;  /* 0x00001fff99997589 */ /* 0x000fe200000e0000 */
[----:B0-----:R-:W-:-:S03]  /*43c0*/  @P1 FMUL.FTZ R163, R164, R162 ;  /* 0x000000a2a4a31220 */ /* 0x001fc60000410000 */
[----:B------:R-:W-:Y:S01]  /*43d0*/  SHFL.IDX PT, R27, R27, RZ, 0x1f ;  /* 0x00001fff1b1b7589 */ /* 0x000fe200000e0000 */
[-C--:B-----5:R-:W-:Y:S01]  /*43e0*/  @P1 FFMA.FTZ R161, R164, R160.reuse, -R161 ;  /* 0x000000a0a4a11223 */ /* 0x0a0fe200000108a1 */
[----:B------:R-:W-:Y:S02]  /*43f0*/  @P1 FFMA.FTZ R163, R166, R160, R163 ;  /* 0x000000a0a6a31223 */ /* 0x000fe400000100a3 */
[----:B------:R-:W-:Y:S01]  /*4400*/  SHFL.IDX PT, R26, R26, RZ, 0x1f ;  /* 0x00001fff1a1a7589 */ /* 0x000fe200000e0000 */
[----:B------:R-:W-:Y:S01]  /*4410*/  @P1 FADD.FTZ R160, R168, R161 ;  /* 0x000000a1a8a01221 */ /* 0x000fe20000010000 */
[----:B------:R-:W-:Y:S01]  /*4420*/  FMUL.FTZ R161, R152, R159 ;  /* 0x0000009f98a17220 */ /* 0x000fe20000410000 */
[----:B------:R-:W-:Y:S02]  /*4430*/  @P1 FADD.FTZ R162, R170, R163 ;  /* 0x000000a3aaa21221 */ /* 0x000fe40000010000 */
[----:B------:R-:W-:Y:S01]  /*4440*/  FMUL.FTZ R165, R160, R11 ;  /* 0x0000000ba0a57220 */ /* 0x000fe20000410000 */
[----:B------:R-:W-:Y:S01]  /*4450*/  FFMA.FTZ R161, R148, R155, R161 ;  /* 0x0000009b94a17223 */ /* 0x000fe200000100a1 */
[----:B------:R-:W-:Y:S01]  /*4460*/  ISETP.GT.AND P1, PT, R59, 0x1e, PT ;  /* 0x0000001e3b00780c */ /* 0x000fe20003f24270 */
[----:B------:R-:W-:Y:S01]  /*4470*/  FMUL.FTZ R163, R162, R11 ;  /* 0x0000000ba2a37220 */ /* 0x000fe20000410000 */
[----:B------:R-:W-:Y:S01]  /*4480*/  FMUL.FTZ R11, R148, R159 ;  /* 0x0000009f940b7220 */ /* 0x000fe20000410000 */
[-C--:B------:R-:W-:Y:S01]  /*4490*/  FFMA.FTZ R162, R162, R10.reuse, -R165 ;  /* 0x0000000aa2a27223 */ /* 0x080fe200000108a5 */
[----:B------:R-:W-:Y:S01]  /*44a0*/  @P2 FADD.FTZ R159, R2, R161 ;  /* 0x000000a1029f2221 */ /* 0x000fe20000010000 */
[----:B------:R-:W-:Y:S01]  /*44b0*/  FFMA.FTZ R10, R160, R10, R163 ;  /* 0x0000000aa00a7223 */ /* 0x000fe200000100a3 */
[----:B------:R-:W-:Y:S01]  /*44c0*/  FFMA.FTZ R11, R152, R155, -R11 ;  /* 0x0000009b980b7223 */ /* 0x000fe2000001080b */
[----:B------:R-:W-:-:S02]  /*44d0*/  FADD.FTZ R151, R151, R162 ;  /* 0x000000a297977221 */ /* 0x000fc40000010000 */
[----:B------:R-:W-:Y:S01]  /*44e0*/  FADD.FTZ R149, R149, R10 ;  /* 0x0000000a95957221 */ /* 0x000fe20000010000 */
[----:B------:R-:W-:Y:S01]  /*44f0*/  @P2 FADD.FTZ R155, R150, R11 ;  /* 0x0000000b969b2221 */ /* 0x000fe20000010000 */
[C---:B------:R-:W-:Y:S01]  /*4500*/  FMUL.FTZ R161, R126.reuse, R151 ;  /* 0x000000977ea17220 */ /* 0x040fe20000410000 */
[C---:B------:R-:W-:Y:S01]  /*4510*/  FMUL.FTZ R11, R9.reuse, R159 ;  /* 0x0000009f090b7220 */ /* 0x040fe20000410000 */
[----:B------:R-:W-:Y:S01]  /*4520*/  FMUL.FTZ R2, R126, R149 ;  /* 0x000000957e027220 */ /* 0x000fe20000410000 */
[----:B------:R-:W-:Y:S01]  /*4530*/  FMUL.FTZ R10, R9, R155 ;  /* 0x0000009b090a7220 */ /* 0x000fe20000410000 */
[C---:B------:R-:W-:Y:S01]  /*4540*/  FFMA.FTZ R161, R122.reuse, R149, R161 ;  /* 0x000000957aa17223 */ /* 0x040fe200000100a1 */
[----:B------:R-:W-:Y:S01]  /*4550*/  FMUL.FTZ R172, R149, R88 ;  /* 0x0000005895ac7220 */ /* 0x000fe20000410000 */
        /* <DEDUP_REMOVED lines=77> */
[----:B------:R-:W-:Y:S01]  /*4a30*/  FFMA.FTZ R9, R98, R160, R119 ;  /* 0x000000a062097223 */ /* 0x000fe20000010077 */
[----:B------:R-:W-:Y:S01]  /*4a40*/  FADD.FTZ R124, R135, R118 ;  /* 0x00000076877c7221 */ /* 0x000fe20000010000 */
[-C--:B------:R-:W-:Y:S01]  /*4a50*/  FMUL.FTZ R116, R134, R77.reuse ;  /* 0x0000004d86747220 */ /* 0x080fe20000410000 */
[----:B------:R-:W-:Y:S01]  /*4a60*/  FADD.FTZ R127, RZ, R127 ;  /* 0x0000007fff7f7221 */ /* 0x000fe20000010000 */
[----:B------:R-:W-:Y:S01]  /*4a70*/  FADD.FTZ R166, R113, R8 ;  /* 0x0000000871a67221 */ /* 0x000fe20000010000 */
[----:B------:R-:W-:Y:S01]  /*4a80*/  FMUL.FTZ R118, R117, R74 ;  /* 0x0000004a75767220 */ /* 0x000fe20000410000 */
[----:B------:R-:W-:Y:S01]  /*4a90*/  FADD.FTZ R119, -R107, R152 ;  /* 0x000000986b777221 */ /* 0x000fe20000010100 */
[----:B------:R-:W-:Y:S01]  /*4aa0*/  FFMA.FTZ R152, R100, R162, R9 ;  /* 0x000000a264987223 */ /* 0x000fe20000010009 */
[----:B------:R-:W-:Y:S01]  /*4ab0*/  FMUL.FTZ R8, R124, R77 ;  /* 0x0000004d7c087220 */ /* 0x000fe20000410000 */
[----:B------:R-:W-:Y:S01]  /*4ac0*/  FMUL.FTZ R10, R147, R116 ;  /* 0x00000074930a7220 */ /* 0x000fe20000410000 */
[CC--:B------:R-:W-:Y:S01]  /*4ad0*/  FMUL.FTZ R9, R126.reuse, R127.reuse ;  /* 0x0000007f7e097220 */ /* 0x0c0fe20000410000 */
[----:B------:R-:W-:Y:S01]  /*4ae0*/  FMUL.FTZ R11, R126, R166 ;  /* 0x000000a67e0b7220 */ /* 0x000fe20000410000 */
[----:B------:R-:W-:Y:S01]  /*4af0*/  FADD.FTZ R123, -R108, R160 ;  /* 0x000000a06c7b7221 */ /* 0x000fe20000010100 */
[----:B------:R-:W-:Y:S01]  /*4b00*/  FMUL.FTZ R126, R137, R74 ;  /* 0x0000004a897e7220 */ /* 0x000fe20000410000 */
[C---:B------:R-:W-:Y:S01]  /*4b10*/  FMUL.FTZ R128, R2.reuse, R118 ;  /* 0x0000007602807220 */ /* 0x040fe20000410000 */
[-C--:B------:R-:W-:Y:S01]  /*4b20*/  FFMA.FTZ R10, R119, R8.reuse, -R10 ;  /* 0x00000008770a7223 */ /* 0x080fe2000001080a */
[----:B------:R-:W-:Y:S01]  /*4b30*/  FMUL.FTZ R8, R147, R8 ;  /* 0x0000000893087220 */ /* 0x000fe20000410000 */
[----:B------:R-:W-:Y:S01]  /*4b40*/  FADD.FTZ R125, -R109, R162 ;  /* 0x000000a26d7d7221 */ /* 0x000fe20000010100 */
[-C--:B------:R-:W-:Y:S01]  /*4b50*/  FFMA.FTZ R135, R123, R126.reuse, -R128 ;  /* 0x0000007e7b877223 */ /* 0x080fe20000010880 */
[----:B------:R-:W-:Y:S01]  /*4b60*/  FMUL.FTZ R128, R2, R126 ;  /* 0x0000007e02807220 */ /* 0x000fe20000410000 */
[----:B------:R-:W-:Y:S01]  /*4b70*/  FMUL.FTZ R126, R138, R76 ;  /* 0x0000004c8a7e7220 */ /* 0x000fe20000410000 */
[----:B------:R-:W-:Y:S01]  /*4b80*/  FFMA.FTZ R8, R119, R116, R8 ;  /* 0x0000007477087223 */ /* 0x000fe20000010008 */
[----:B------:R-:W-:Y:S01]  /*4b90*/  FMUL.FTZ R160, R120, R76 ;  /* 0x0000004c78a07220 */ /* 0x000fe20000410000 */
[----:B------:R-:W-:Y:S01]  /*4ba0*/  FFMA.FTZ R129, R123, R118, R128 ;  /* 0x000000767b817223 */ /* 0x000fe20000010080 */
[----:B------:R-:W-:Y:S01]  /*4bb0*/  FMUL.FTZ R128, R143, R126 ;  /* 0x0000007e8f807220 */ /* 0x000fe20000410000 */
[C---:B------:R-:W-:Y:S01]  /*4bc0*/  FFMA.FTZ R9, R122.reuse, R166, -R9 ;  /* 0x000000a67a097223 */ /* 0x040fe20000010809 */
[----:B------:R-:W-:Y:S01]  /*4bd0*/  FADD.FTZ R8, RZ, R8 ;  /* 0x00000008ff087221 */ /* 0x000fe20000010000 */
[----:B------:R-:W-:Y:S01]  /*4be0*/  FFMA.FTZ R167, R122, R127, R11 ;  /* 0x0000007f7aa77223 */ /* 0x000fe2000001000b */
[----:B------:R-:W-:Y:S01]  /*4bf0*/  FMUL.FTZ R122, R140, R78 ;  /* 0x0000004e8c7a7220 */ /* 0x000fe20000410000 */
[----:B------:R-:W-:Y:S01]  /*4c00*/  FADD.FTZ R10, RZ, R10 ;  /* 0x0000000aff0a7221 */ /* 0x000fe20000010000 */
[-C--:B------:R-:W-:Y:S01]  /*4c10*/  FFMA.FTZ R139, R125, R160.reuse, -R128 ;  /* 0x000000a07d8b7223 */ /* 0x080fe20000010880 */
[----:B------:R-:W-:Y:S01]  /*4c20*/  FADD.FTZ R8, R8, R129 ;  /* 0x0000008108087221 */ /* 0x000fe20000010000 */
[----:B------:R-:W-:Y:S01]  /*4c30*/  FMUL.FTZ R160, R143, R160 ;  /* 0x000000a08fa07220 */ /* 0x000fe20000410000 */
[----:B------:R-:W-:Y:S01]  /*4c40*/  FFMA.FTZ R159, R101, R161, R152 ;  /* 0x000000a1659f7223 */ /* 0x000fe20000010098 */
[----:B------:R-:W-:Y:S01]  /*4c50*/  FADD.FTZ R129, -R110, R161 ;  /* 0x000000a16e817221 */ /* 0x000fe20000010100 */
[----:B------:R-:W-:Y:S01]  /*4c60*/  FMUL.FTZ R128, R141, R78 ;  /* 0x0000004e8d807220 */ /* 0x000fe20000410000 */
[----:B------:R-:W-:Y:S01]  /*4c70*/  FMUL.FTZ R152, R150, R122 ;  /* 0x0000007a96987220 */ /* 0x000fe20000410000 */
[----:B------:R-:W-:Y:S01]  /*4c80*/  FADD.FTZ R10, R10, R135 ;  /* 0x000000870a0a7221 */ /* 0x000fe20000010000 */
[----:B------:R-:W-:Y:S01]  /*4c90*/  FFMA.FTZ R135, R125, R126, R160 ;  /* 0x0000007e7d877223 */ /* 0x000fe200000100a0 */
[----:B------:R-:W-:Y:S01]  /*4ca0*/  FFMA.FTZ R11, R0, -R147, RZ ;  /* 0x80000093000b7223 */ /* 0x000fe200000100ff */
[CC--:B------:R-:W-:Y:S01]  /*4cb0*/  FFMA.FTZ R161, R129.reuse, R128.reuse, -R152 ;  /* 0x0000008081a17223 */ /* 0x0c0fe20000010898 */
[----:B------:R-:W-:Y:S01]  /*4cc0*/  FMUL.FTZ R128, R150, R128 ;  /* 0x0000008096807220 */ /* 0x000fe20000410000 */
[----:B------:R-:W-:Y:S01]  /*4cd0*/  FFMA.FTZ R152, R102, R164, R159 ;  /* 0x000000a466987223 */ /* 0x000fe2000001009f */
[-C--:B------:R-:W-:Y:S01]  /*4ce0*/  FMUL.FTZ R159, R148, R80.reuse ;  /* 0x00000050949f7220 */ /* 0x080fe20000410000 */
[----:B------:R-:W-:Y:S01]  /*4cf0*/  FADD.FTZ R8, R8, R135 ;  /* 0x0000008708087221 */ /* 0x000fe20000010000 */
[----:B------:R-:W-:Y:S01]  /*4d00*/  FADD.FTZ R10, R10, R139 ;  /* 0x0000008b0a0a7221 */ /* 0x000fe20000010000 */
[----:B------:R-:W-:Y:S01]  /*4d10*/  FMUL.FTZ R135, R142, R80 ;  /* 0x000000508e877220 */ /* 0x000fe20000410000 */
[----:B------:R-:W-:Y:S01]  /*4d20*/  FFMA.FTZ R139, R129, R122, R128 ;  /* 0x0000007a818b7223 */ /* 0x000fe20000010080 */
[----:B------:R-:W-:Y:S01]  /*4d30*/  FADD.FTZ R128, -R111, R164 ;  /* 0x000000a46f807221 */ /* 0x000fe20000010100 */
[C---:B------:R-:W-:Y:S01]  /*4d40*/  FMUL.FTZ R163, R121.reuse, R159 ;  /* 0x0000009f79a37220 */ /* 0x040fe20000410000 */
[----:B------:R-:W-:Y:S01]  /*4d50*/  FFMA.FTZ R11, R98, -R2, R11 ;  /* 0x80000002620b7223 */ /* 0x000fe2000001000b */
[-C--:B------:R-:W-:Y:S01]  /*4d60*/  FMUL.FTZ R162, R121, R135.reuse ;  /* 0x0000008779a27220 */ /* 0x080fe20000410000 */
[----:B------:R-:W-:Y:S01]  /*4d70*/  FADD.FTZ R139, R8, R139 ;  /* 0x0000008b088b7221 */ /* 0x000fe20000010000 */
[----:B------:R-:W-:Y:S01]  /*4d80*/  FFMA.FTZ R160, R128, R135, R163 ;  /* 0x0000008780a07223 */ /* 0x000fe200000100a3 */
[----:B------:R-:W-:Y:S01]  /*4d90*/  FADD.FTZ R10, R10, R161 ;  /* 0x000000a10a0a7221 */ /* 0x000fe20000010000 */
[----:B------:R-:W-:Y:S01]  /*4da0*/  FFMA.FTZ R161, R103, R165, R152 ;  /* 0x000000a567a17223 */ /* 0x000fe20000010098 */
[----:B------:R-:W-:Y:S01]  /*4db0*/  FFMA.FTZ R8, R100, -R143, R11 ;  /* 0x8000008f64087223 */ /* 0x000fe2000001000b */
[----:B------:R-:W-:Y:S01]  /*4dc0*/  FFMA.FTZ R159, R128, R159, -R162 ;  /* 0x0000009f809f7223 */ /* 0x000fe200000108a2 */
[----:B------:R-:W-:Y:S01]  /*4dd0*/  FMUL.FTZ R164, R144, R82 ;  /* 0x0000005290a47220 */ /* 0x000fe20000410000 */
[----:B------:R-:W-:Y:S01]  /*4de0*/  FADD.FTZ R139, R139, R160 ;  /* 0x000000a08b8b7221 */ /* 0x000fe20000010000 */
[----:B------:R-:W-:Y:S01]  /*4df0*/  FFMA.FTZ R160, R104, R166, R161 ;  /* 0x000000a668a07223 */ /* 0x000fe200000100a1 */
[----:B------:R-:W-:Y:S01]  /*4e00*/  FFMA.FTZ R11, R101, -R150, R8 ;  /* 0x80000096650b7223 */ /* 0x000fe20000010008 */
[----:B------:R-:W-:Y:S01]  /*4e10*/  FADD.FTZ R10, R10, R159 ;  /* 0x0000009f0a0a7221 */ /* 0x000fe20000010000 */
[----:B------:R-:W-:Y:S01]  /*4e20*/  FADD.FTZ R161, -R113, R166 ;  /* 0x000000a671a17221 */ /* 0x000fe20000010100 */
[----:B------:R-:W-:Y:S01]  /*4e30*/  FADD.FTZ R171, R114, R9 ;  /* 0x0000000972ab7221 */ /* 0x000fe20000010000 */
[----:B------:R-:W-:Y:S01]  /*4e40*/  FADD.FTZ R159, -R112, R165 ;  /* 0x000000a5709f7221 */ /* 0x000fe20000010100 */
[----:B------:R-:W-:Y:S01]  /*4e50*/  FMUL.FTZ R9, R145, R82 ;  /* 0x0000005291097220 */ /* 0x000fe20000410000 */
[----:B------:R-:W-:Y:S01]  /*4e60*/  FMUL.FTZ R152, R136, R164 ;  /* 0x000000a488987220 */ /* 0x000fe20000410000 */
[-C--:B------:R-:W-:Y:S01]  /*4e70*/  FMUL.FTZ R166, R146, R86.reuse ;  /* 0x0000005692a67220 */ /* 0x080fe20000410000 */
[----:B------:R-:W-:Y:S01]  /*4e80*/  FFMA.FTZ R8, R102, -R121, R11 ;  /* 0x8000007966087223 */ /* 0x000fe2000001000b */
[----:B------:R-:W-:Y:S01]  /*4e90*/  FMUL.FTZ R168, R155, R86 ;  /* 0x000000569ba87220 */ /* 0x000fe20000410000 */
[-C--:B------:R-:W-:Y:S01]  /*4ea0*/  FFMA.FTZ R11, R159, R9.reuse, -R152 ;  /* 0x000000099f0b7223 */ /* 0x080fe20000010898 */
[----:B------:R-:W-:Y:S01]  /*4eb0*/  FMUL.FTZ R170, R127, R166 ;  /* 0x000000a67faa7220 */ /* 0x000fe20000410000 */
[----:B------:R-:W-:Y:S01]  /*4ec0*/  FMUL.FTZ R152, R136, R9 ;  /* 0x0000000988987220 */ /* 0x000fe20000410000 */
[----:B------:R-:W-:Y:S01]  /*4ed0*/  FADD.FTZ R162, RZ, R167 ;  /* 0x000000a7ffa27221 */ /* 0x000fe20000010000 */
[----:B------:R-:W-:Y:S01]  /*4ee0*/  FMUL.FTZ R167, R151, R88 ;  /* 0x0000005897a77220 */ /* 0x000fe20000410000 */
[----:B------:R-:W-:Y:S01]  /*4ef0*/  FFMA.FTZ R163, R161, R168, -R170 ;  /* 0x000000a8a1a37223 */ /* 0x000fe200000108aa */
[----:B------:R-:W-:Y:S01]  /*4f00*/  FFMA.FTZ R152, R159, R164, R152 ;  /* 0x000000a49f987223 */ /* 0x000fe20000010098 */
[----:B------:R-:W-:Y:S01]  /*4f10*/  FMUL.FTZ R168, R127, R168 ;  /* 0x000000a87fa87220 */ /* 0x000fe20000410000 */
[----:B------:R-:W-:Y:S01]  /*4f20*/  FFMA.FTZ R9, R103, -R136, R8 ;  /* 0x8000008867097223 */ /* 0x000fe20000010008 */
[----:B------:R-:W-:Y:S01]  /*4f30*/  FADD.FTZ R165, -R114, R171 ;  /* 0x000000ab72a57221 */ /* 0x000fe20000010100 */
[C---:B------:R-:W-:Y:S01]  /*4f40*/  FMUL.FTZ R170, R162.reuse, R172 ;  /* 0x000000aca2aa7220 */ /* 0x040fe20000410000 */
[----:B------:R-:W-:Y:S01]  /*4f50*/  FADD.FTZ R139, R139, R152 ;  /* 0x000000988b8b7221 */ /* 0x000fe20000010000 */
[----:B------:R-:W-:Y:S01]  /*4f60*/  FFMA.FTZ R168, R161, R166, R168 ;  /* 0x000000a6a1a87223 */ /* 0x000fe200000100a8 */
[-C--:B------:R-:W-:Y:S01]  /*4f70*/  FMUL.FTZ R8, R162, R167.reuse ;  /* 0x000000a7a2087220 */ /* 0x080fe20000410000 */
[----:B------:R-:W-:Y:S01]  /*4f80*/  FADD.FTZ R10, R10, R11 ;  /* 0x0000000b0a0a7221 */ /* 0x000fe20000010000 */
[----:B------:R-:W-:Y:S01]  /*4f90*/  FFMA.FTZ R169, R165, R167, -R170 ;  /* 0x000000a7a5a97223 */ /* 0x000fe200000108aa */
[----:B------:R-:W-:Y:S01]  /*4fa0*/  FADD.FTZ R139, R139, R168 ;  /* 0x000000a88b8b7221 */ /* 0x000fe20000010000 */
[----:B------:R-:W-:Y:S01]  /*4fb0*/  FFMA.FTZ R9, R104, -R127, R9 ;  /* 0x8000007f68097223 */ /* 0x000fe20000010009 */
[----:B------:R-:W-:Y:S01]  /*4fc0*/  FFMA.FTZ R8, R165, R172, R8 ;  /* 0x000000aca5087223 */ /* 0x000fe20000010008 */
[----:B------:R-:W-:Y:S01]  /*4fd0*/  FADD.FTZ R10, R10, R163 ;  /* 0x000000a30a0a7221 */ /* 0x000fe20000010000 */
[C---:B------:R-:W-:Y:S01]  /*4fe0*/  FFMA.FTZ R160, R105.reuse, R171, R160 ;  /* 0x000000ab69a07223 */ /* 0x040fe200000100a0 */
[----:B------:R-:W-:Y:S01]  /*4ff0*/  FFMA.FTZ R11, R105, -R162, R9 ;  /* 0x800000a2690b7223 */ /* 0x000fe20000010009 */
[----:B------:R-:W-:Y:S01]  /*5000*/  FADD.FTZ R8, R139, R8 ;  /* 0x000000088b087221 */ /* 0x000fe20000010000 */
[----:B------:R-:W-:Y:S01]  /*5010*/  FADD.FTZ R169, R10, R169 ;  /* 0x000000a90aa97221 */ /* 0x000fe20000010000 */
[----:B------:R-:W-:Y:S01]  /*5020*/  ISETP.GT.AND P2, PT, R59, 0x1d, PT ;  /* 0x0000001d3b00780c */ /* 0x000fe20003f44270 */
[----:B------:R1:W0:Y:S01]  /*5030*/  SHFL.DOWN PT, R163, R160, 0x1, 0x1f ;  /* 0x08201f00a0a37f89 */ /* 0x00022200000e0000 */
[----:B------:R-:W-:Y:S01]  /*5040*/  MOV R10, R160 ;  /* 0x000000a0000a7202 */ /* 0x000fe20000000f00 */
[----:B------:R-:W-:Y:S01]  /*5050*/  FADD.FTZ R95, R122, R95 ;  /* 0x0000005f7a5f7221 */ /* 0x000fe20000010000 */
[----:B------:R-:W-:Y:S01]  /*5060*/  MOV R9, R169 ;  /* 0x000000a900097202 */ /* 0x000fe20000000f00 */
[----:B------:R-:W2:Y:S01]  /*5070*/  SHFL.DOWN PT, R168, R11, 0x1, 0x1f ;  /* 0x08201f000ba87f89 */ /* 0x000ea200000e0000 */
[----:B------:R-:W-:Y:S01]  /*5080*/  FADD.FTZ R99, R172, R99 ;  /* 0x00000063ac637221 */ /* 0x000fe20000010000 */
[----:B------:R-:W-:Y:S01]  /*5090*/  FADD.FTZ R96, R166, R96 ;  /* 0x00000060a6607221 */ /* 0x000fe20000010000 */
[----:B------:R-:W-:Y:S01]  /*50a0*/  FADD.FTZ R97, R164, R97 ;  /* 0x00000061a4617221 */ /* 0x000fe20000010000 */
[----:B------:R-:W3:Y:S01]  /*50b0*/  SHFL.DOWN PT, R139, R8, 0x1, 0x1f ;  /* 0x08201f00088b7f89 */ /* 0x000ee200000e0000 */
[----:B-1----:R-:W-:Y:S01]  /*50c0*/  FMUL.FTZ R160, R154, R7 ;  /* 0x000000079aa07220 */ /* 0x002fe20000410000 */
[----:B------:R-:W-:Y:S01]  /*50d0*/  FADD.FTZ R94, R135, R94 ;  /* 0x0000005e875e7221 */ /* 0x000fe20000010000 */
[----:B------:R-:W-:Y:S01]  /*50e0*/  FADD.FTZ R92, R126, R92 ;  /* 0x0000005c7e5c7221 */ /* 0x000fe20000010000 */
[----:B------:R-:W1:Y:S01]  /*50f0*/  SHFL.DOWN PT, R152, R169, 0x1, 0x1f ;  /* 0x08201f00a9987f89 */ /* 0x000e6200000e0000 */
[----:B0-----:R-:W-:Y:S01]  /*5100*/  @!P1 FADD.FTZ R10, R10, R163 ;  /* 0x000000a30a0a9221 */ /* 0x001fe20000010000 */
[----:B--2---:R-:W-:-:S04]  /*5110*/  @!P1 FADD.FTZ R11, R11, R168 ;  /* 0x000000a80b0b9221 */ /* 0x004fc80000010000 */
[----:B------:R-:W0:Y:S01]  /*5120*/  SHFL.DOWN PT, R167, R10, 0x2, 0x1f ;  /* 0x08401f000aa77f89 */ /* 0x000e2200000e0000 */
[----:B---3--:R-:W-:-:S03]  /*5130*/  @!P1 FADD.FTZ R8, R139, R8 ;  /* 0x000000088b089221 */ /* 0x008fc60000010000 */
[----:B------:R-:W2:Y:S01]  /*5140*/  SHFL.DOWN PT, R170, R11, 0x2, 0x1f ;  /* 0x08401f000baa7f89 */ /* 0x000ea200000e0000 */
[C---:B------:R-:W-:Y:S01]  /*5150*/  FMUL.FTZ R139, R154.reuse, R5 ;  /* 0x000000059a8b7220 */ /* 0x040fe20000410000 */
[----:B-1----:R-:W-:Y:S02]  /*5160*/  @!P1 FADD.FTZ R9, R9, R152 ;  /* 0x0000009809099221 */ /* 0x002fe40000010000 */
[----:B------:R-:W1:Y:S01]  /*5170*/  SHFL.DOWN PT, R163, R8, 0x2, 0x1f ;  /* 0x08401f0008a37f89 */ /* 0x000e6200000e0000 */
[C---:B------:R-:W-:Y:S01]  /*5180*/  FMUL.FTZ R152, R154.reuse, R4 ;  /* 0x000000049a987220 */ /* 0x040fe20000410000 */
[----:B------:R-:W-:Y:S01]  /*5190*/  FMUL.FTZ R154, R154, R6 ;  /* 0x000000069a9a7220 */ /* 0x000fe20000410000 */
[----:B------:R-:W-:Y:S01]  /*51a0*/  FFMA.FTZ R4, R153, R4, -R139 ;  /* 0x0000000499047223 */ /* 0x000fe2000001088b */
[----:B------:R-:W3:Y:S01]  /*51b0*/  SHFL.DOWN PT, R168, R9, 0x2, 0x1f ;  /* 0x08401f0009a87f89 */ /* 0x000ee200000e0000 */
[----:B------:R-:W-:Y:S01]  /*51c0*/  ISETP.NE.AND P1, PT, R42, RZ, PT ;  /* 0x000000ff2a00720c */ /* 0x000fe20003f25270 */
[----:B------:R-:W-:Y:S01]  /*51d0*/  FMUL.FTZ R139, R21, R151 ;  /* 0x00000097158b7220 */ /* 0x000fe20000410000 */
[C---:B------:R-:W-:Y:S01]  /*51e0*/  FFMA.FTZ R7, R153.reuse, R7, R154 ;  /* 0x0000000799077223 */ /* 0x040fe2000001009a */
        /* <DEDUP_REMOVED lines=8> */
[----:B0-----:R-:W-:Y:S01]  /*5270*/  @!P2 FADD.FTZ R10, R10, R167 ;  /* 0x000000a70a0aa221 */ /* 0x001fe20000010000 */
[----:B------:R-:W-:Y:S01]  /*5280*/  FMUL.FTZ R27, R21, R155 ;  /* 0x0000009b151b7220 */ /* 0x000fe20000410000 */
[----:B------:R0:W-:Y:S01]  /*5290*/  @!P1 STS.128 [UR7+0x1770], R4 ;  /* 0x00177004ff009988 */ /* 0x0001e20008000c07 */
[----:B------:R-:W-:Y:S01]  /*52a0*/  FFMA.FTZ R162, R162, R151, R165 ;  /* 0x00000097a2a27223 */ /* 0x000fe200000100a5 */
[----:B--2---:R-:W-:Y:S01]  /*52b0*/  @!P2 FADD.FTZ R11, R11, R170 ;  /* 0x000000aa0b0ba221 */ /* 0x004fe20000010000 */
[-C--:B------:R-:W-:Y:S01]  /*52c0*/  FMUL.FTZ R139, R21, R146.reuse ;  /* 0x00000092158b7220 */ /* 0x080fe20000410000 */
[----:B------:R-:W2:Y:S01]  /*52d0*/  SHFL.DOWN PT, R151, R10, 0x4, 0x1f ;  /* 0x08801f000a977f89 */ /* 0x000ea200000e0000 */
[----:B------:R-:W-:Y:S01]  /*52e0*/  FFMA.FTZ R26, R20, R146, R27 ;  /* 0x00000092141a7223 */ /* 0x000fe2000001001b */
[----:B-1----:R-:W-:Y:S01]  /*52f0*/  @!P2 FADD.FTZ R8, R8, R163 ;  /* 0x000000a30808a221 */ /* 0x002fe20000010000 */
[----:B------:R-:W-:Y:S01]  /*5300*/  FFMA.FTZ R162, R91, R149, R162 ;  /* 0x000000955ba27223 */ /* 0x000fe200000100a2 */
[----:B------:R-:W1:Y:S01]  /*5310*/  SHFL.DOWN PT, R154, R11, 0x4, 0x1f ;  /* 0x08801f000b9a7f89 */ /* 0x000e6200000e0000 */
[----:B------:R-:W-:Y:S01]  /*5320*/  FMUL.FTZ R26, R161, R26 ;  /* 0x0000001aa11a7220 */ /* 0x000fe20000410000 */
[----:B---3--:R-:W-:Y:S01]  /*5330*/  @!P2 FADD.FTZ R9, R9, R168 ;  /* 0x000000a80909a221 */ /* 0x008fe20000010000 */
[----:B------:R-:W-:Y:S01]  /*5340*/  ISETP.GT.AND P2, PT, R59, 0x1b, PT ;  /* 0x0000001b3b00780c */ /* 0x000fe20003f44270 */
[----:B------:R-:W3:Y:S01]  /*5350*/  SHFL.DOWN PT, R7, R8, 0x4, 0x1f ;  /* 0x08801f0008077f89 */ /* 0x000ee200000e0000 */
[----:B------:R-:W-:Y:S01]  /*5360*/  FADD.FTZ R71, R162, R71 ;  /* 0x00000047a2477221 */ /* 0x000fe20000010000 */
[C---:B0-----:R-:W-:Y:S01]  /*5370*/  FFMA.FTZ R4, R20.reuse, R155, -R139 ;  /* 0x0000009b14047223 */ /* 0x041fe2000001088b */
[C---:B------:R-:W-:Y:S01]  /*5380*/  FMUL.FTZ R5, R21.reuse, R145 ;  /* 0x0000009115057220 */ /* 0x040fe20000410000 */
[----:B------:R-:W0:Y:S01]  /*5390*/  SHFL.DOWN PT, R152, R9, 0x4, 0x1f ;  /* 0x08801f0009987f89 */ /* 0x000e2200000e0000 */
[----:B------:R-:W-:Y:S01]  /*53a0*/  FMUL.FTZ R6, R21, R144 ;  /* 0x0000009015067220 */ /* 0x000fe20000410000 */
[----:B------:R-:W-:Y:S01]  /*53b0*/  FFMA.FTZ R26, R127, R4, R26 ;  /* 0x000000047f1a7223 */ /* 0x000fe2000001001a */
[----:B------:R-:W-:-:S02]  /*53c0*/  FFMA.FTZ R4, R20, R144, R5 ;  /* 0x0000009014047223 */ /* 0x000fc40000010005 */
[----:B------:R-:W-:Y:S01]  /*53d0*/  FFMA.FTZ R145, R20, R145, -R6 ;  /* 0x0000009114917223 */ /* 0x000fe20000010806 */
[----:B------:R-:W-:Y:S01]  /*53e0*/  FFMA.FTZ R5, R89, R146, R26 ;  /* 0x0000009259057223 */ /* 0x000fe2000001001a */
[----:B------:R-:W-:Y:S01]  /*53f0*/  FMUL.FTZ R159, R159, R4 ;  /* 0x000000049f9f7220 */ /* 0x000fe20000410000 */
[----:B------:R-:W-:Y:S02]  /*5400*/  FMUL.FTZ R6, R21, R140 ;  /* 0x0000008c15067220 */ /* 0x000fe40000410000 */
[----:B------:R-:W-:Y:S01]  /*5410*/  FADD.FTZ R70, R5, R70 ;  /* 0x0000004605467221 */ /* 0x000fe20000010000 */
[----:B------:R-:W-:Y:S01]  /*5420*/  FMUL.FTZ R5, R21, R142 ;  /* 0x0000008e15057220 */ /* 0x000fe20000410000 */
[----:B--2---:R-:W-:Y:S01]  /*5430*/  @!P2 FADD.FTZ R10, R10, R151 ;  /* 0x000000970a0aa221 */ /* 0x004fe20000010000 */
[----:B------:R-:W-:Y:S02]  /*5440*/  FFMA.FTZ R136, R136, R145, R159 ;  /* 0x0000009188887223 */ /* 0x000fe4000001009f */
[-C--:B------:R-:W-:Y:S01]  /*5450*/  FFMA.FTZ R4, R20, R148.reuse, -R5 ;  /* 0x0000009414047223 */ /* 0x080fe20000010805 */
[----:B-1----:R-:W-:Y:S01]  /*5460*/  @!P2 FADD.FTZ R11, R11, R154 ;  /* 0x0000009a0b0ba221 */ /* 0x002fe20000010000 */
[----:B------:R-:W-:Y:S01]  /*5470*/  FMUL.FTZ R5, R21, R148 ;  /* 0x0000009415057220 */ /* 0x000fe20000410000 */
[----:B------:R-:W1:Y:S01]  /*5480*/  SHFL.DOWN PT, R127, R10, 0x8, 0x1f ;  /* 0x09001f000a7f7f89 */ /* 0x000e6200000e0000 */
[----:B------:R-:W-:Y:S01]  /*5490*/  FFMA.FTZ R136, R87, R144, R136 ;  /* 0x0000009057887223 */ /* 0x000fe20000010088 */
[----:B---3--:R-:W-:Y:S01]  /*54a0*/  @!P2 FADD.FTZ R8, R8, R7 ;  /* 0x000000070808a221 */ /* 0x008fe20000010000 */
[----:B------:R-:W-:Y:S01]  /*54b0*/  FFMA.FTZ R5, R20, R142, R5 ;  /* 0x0000008e14057223 */ /* 0x000fe20000010005 */
[----:B------:R-:W2:Y:S01]  /*54c0*/  SHFL.DOWN PT, R146, R11, 0x8, 0x1f ;  /* 0x09001f000b927f89 */ /* 0x000ea200000e0000 */
[----:B------:R-:W-:Y:S01]  /*54d0*/  FMUL.FTZ R7, R21, R138 ;  /* 0x0000008a15077220 */ /* 0x000fe20000410000 */
[----:B0-----:R-:W-:Y:S01]  /*54e0*/  @!P2 FADD.FTZ R9, R9, R152 ;  /* 0x000000980909a221 */ /* 0x001fe20000010000 */
[----:B------:R-:W-:Y:S01]  /*54f0*/  FMUL.FTZ R128, R128, R5 ;  /* 0x0000000580807220 */ /* 0x000fe20000410000 */
[----:B------:R-:W0:Y:S01]  /*5500*/  SHFL.DOWN PT, R27, R8, 0x8, 0x1f ;  /* 0x09001f00081b7f89 */ /* 0x000e2200000e0000 */
[-C--:B------:R-:W-:Y:S01]  /*5510*/  FMUL.FTZ R5, R21, R141.reuse ;  /* 0x0000008d15057220 */ /* 0x080fe20000410000 */
[----:B------:R-:W-:Y:S01]  /*5520*/  ISETP.GT.AND P2, PT, R59, 0x17, PT ;  /* 0x000000173b00780c */ /* 0x000fe20003f44270 */
[----:B------:R-:W-:Y:S01]  /*5530*/  FFMA.FTZ R128, R121, R4, R128 ;  /* 0x0000000479807223 */ /* 0x000fe20000010080 */
[----:B------:R-:W3:Y:S01]  /*5540*/  SHFL.DOWN PT, R26, R9, 0x8, 0x1f ;  /* 0x09001f00091a7f89 */ /* 0x000ee200000e0000 */
[C---:B------:R-:W-:Y:S01]  /*5550*/  FFMA.FTZ R4, R20.reuse, R140, R5 ;  /* 0x0000008c14047223 */ /* 0x040fe20000010005 */
[----:B------:R-:W-:Y:S01]  /*5560*/  FFMA.FTZ R141, R20, R141, -R6 ;  /* 0x0000008d148d7223 */ /* 0x000fe20000010806 */
[----:B------:R-:W-:Y:S01]  /*5570*/  FFMA.FTZ R5, R85, R142, R128 ;  /* 0x0000008e55057223 */ /* 0x000fe20000010080 */
[----:B------:R-:W-:Y:S01]  /*5580*/  FADD.FTZ R69, R136, R69 ;  /* 0x0000004588457221 */ /* 0x000fe20000010000 */
[----:B------:R-:W-:-:S02]  /*5590*/  FMUL.FTZ R129, R129, R4 ;  /* 0x0000000481817220 */ /* 0x000fc40000410000 */
[----:B------:R-:W-:Y:S01]  /*55a0*/  FADD.FTZ R68, R5, R68 ;  /* 0x0000004405447221 */ /* 0x000fe20000010000 */
[CC--:B------:R-:W-:Y:S01]  /*55b0*/  FMUL.FTZ R5, R21.reuse, R120.reuse ;  /* 0x0000007815057220 */ /* 0x0c0fe20000410000 */
[----:B------:R-:W-:Y:S01]  /*55c0*/  FFMA.FTZ R150, R150, R141, R129 ;  /* 0x0000008d96967223 */ /* 0x000fe20000010081 */
[C---:B------:R-:W-:Y:S01]  /*55d0*/  FFMA.FTZ R120, R20.reuse, R120, -R7 ;  /* 0x0000007814787223 */ /* 0x040fe20000010807 */
[----:B------:R-:W-:Y:S01]  /*55e0*/  FMUL.FTZ R7, R21, R137 ;  /* 0x0000008915077220 */ /* 0x000fe20000410000 */
[----:B------:R-:W-:Y:S01]  /*55f0*/  FFMA.FTZ R4, R20, R138, R5 ;  /* 0x0000008a14047223 */ /* 0x000fe20000010005 */
[----:B-1----:R-:W-:Y:S01]  /*5600*/  @!P2 FADD.FTZ R10, R10, R127 ;  /* 0x0000007f0a0aa221 */ /* 0x002fe20000010000 */
[----:B------:R-:W-:Y:S01]  /*5610*/  FFMA.FTZ R150, R83, R140, R150 ;  /* 0x0000008c53967223 */ /* 0x000fe20000010096 */
[----:B--2---:R-:W-:Y:S01]  /*5620*/  @!P2 FADD.FTZ R11, R11, R146 ;  /* 0x000000920b0ba221 */ /* 0x004fe20000010000 */
[----:B------:R-:W-:Y:S01]  /*5630*/  FMUL.FTZ R122, R125, R4 ;  /* 0x000000047d7a7220 */ /* 0x000fe20000410000 */
[----:B0-----:R-:W-:-:S03]  /*5640*/  @!P2 FADD.FTZ R8, R8, R27 ;  /* 0x0000001b0808a221 */ /* 0x001fc60000010000 */
        /* <DEDUP_REMOVED lines=12> */
.L_x_15440:
[----:B------:R-:W-:Y:S05]  /*5710*/  BSYNC.RECONVERGENT B0 ;  /* 0x0000000000007941 */ /* 0x000fea0003800200 */
.L_x_15439:
[C---:B---3--:R-:W-:Y:S01]  /*5720*/  FMUL.FTZ R5, R21.reuse, R124 ;  /* 0x0000007c15057220 */ /* 0x048fe20000410000 */
[CC--:B------:R-:W-:Y:S01]  /*5730*/  FMUL.FTZ R26, R21.reuse, R117.reuse ;  /* 0x00000075151a7220 */ /* 0x0c0fe20000410000 */
[C---:B-1----:R-:W-:Y:S01]  /*5740*/  FFMA.FTZ R6, R20.reuse, R117, R7 ;  /* 0x0000007514067223 */ /* 0x042fe20000010007 */
[-C--:B------:R-:W-:Y:S01]  /*5750*/  FMUL.FTZ R21, R21, R134.reuse ;  /* 0x0000008615157220 */ /* 0x080fe20000410000 */
        /* <DEDUP_REMOVED lines=30> */
.L_x_15442:
[----:B------:R-:W-:Y:S05]  /*5940*/  BSYNC.RECONVERGENT B0 ;  /* 0x0000000000007941 */ /* 0x000fea0003800200 */
.L_x_15441:
[----:B------:R-:W-:-:S04]  /*5950*/  UIADD3 UR4, UPT, UPT, UR4, 0x1, URZ ;  /* 0x0000000104047890 */ /* 0x000fc8000fffe0ff */
[----:B------:R-:W-:-:S09]  /*5960*/  UISETP.GE.AND UP0, UPT, UR4, UR9, UPT ;  /* 0x000000090400728c */ /* 0x000fd2000bf06270 */
[----:B------:R-:W-:Y:S05]  /*5970*/  BRA.U !UP0, `(.L_x_15443) ;  /* 0xffffffcd085c7547 */ /* 0x000fea000b83ffff */
.L_x_15425:
[----:B------:R-:W-:Y:S01]  /*5980*/  BAR.SYNC.DEFER_BLOCKING 0x0 ;  /* 0x0000000000007b1d */ /* 0x000fe20000010000 */
[-C--:B------:R-:W-:Y:S02]  /*5990*/  ISETP.GE.AND P6, PT, R44, R55.reuse, PT ;  /* 0x000000372c00720c */ /* 0x080fe40003fc6270 */
[----:B------:R-:W-:Y:S02]  /*59a0*/  PRMT R5, RZ, 0x7610, R5 ;  /* 0x00007610ff057816 */ /* 0x000fe40000000005 */
[----:B------:R-:W-:-:S03]  /*59b0*/  ISETP.GE.AND P5, PT, R47, R55, PT ;  /* 0x000000372f00720c */ /* 0x000fc60003fa6270 */
[----:B------:R-:W3:Y:S01]  /*59c0*/  LDC.64 R80, c[0x0][0x4f8] ;  /* 0x00013e00ff507b82 */ /* 0x000ee20000000a00 */
[-C--:B------:R-:W-:Y:S01]  /*59d0*/  ISETP.GE.AND P4, PT, R48, R55.reuse, PT ;  /* 0x000000373000720c */ /* 0x080fe20003f86270 */
[----:B------:R-:W4:Y:S01]  /*59e0*/  LDCU.64 UR8, c[0x0][0x500] ;  /* 0x0000a000ff0877ac */ /* 0x000f220008000a00 */
[-C--:B------:R-:W-:Y:S02]  /*59f0*/  ISETP.GE.AND P3, PT, R49, R55.reuse, PT ;  /* 0x000000373100720c */ /* 0x080fe40003f66270 */
[-C--:B------:R-:W-:Y:S01]  /*5a00*/  ISETP.GE.AND P2, PT, R50, R55.reuse, PT ;  /* 0x000000373200720c */ /* 0x080fe20003f46270 */
[----:B------:R-:W5:Y:S01]  /*5a10*/  LDCU.64 UR10, c[0x0][0x550] ;  /* 0x0000aa00ff0a77ac */ /* 0x000f620008000a00 */
[-C--:B------:R-:W-:Y:S02]  /*5a20*/  ISETP.GE.AND P1, PT, R51, R55.reuse, PT ;  /* 0x000000373300720c */ /* 0x080fe40003f26270 */
[----:B------:R-:W-:Y:S02]  /*5a30*/  ISETP.GE.AND P0, PT, R52, R55, PT ;  /* 0x000000373400720c */ /* 0x000fe40003f06270 */
[----:B------:R-:W-:-:S02]  /*5a40*/  PRMT R0, RZ, 0x7610, R0 ;  /* 0x00007610ff007816 */ /* 0x000fc40000000000 */
[----:B------:R-:W-:Y:S01]  /*5a50*/  PRMT R7, RZ, 0x7610, R7 ;  /* 0x00007610ff077816 */ /* 0x000fe20000000007 */
[----:B------:R-:W2:Y:S01]  /*5a60*/  @!P6 LDG.E.U16 R5, desc[UR16][R12.64] ;  /* 0x000000100c05e981 */ /* 0x000ea2000c1e1500 */
[----:B------:R-:W-:Y:S02]  /*5a70*/  ISETP.GE.AND P6, PT, R53, R55, PT ;  /* 0x000000373500720c */ /* 0x000fe40003fc6270 */
[----:B01----:R-:W-:Y:S01]  /*5a80*/  PRMT R9, RZ, 0x7610, R9 ;  /* 0x00007610ff097816 */ /* 0x003fe20000000009 */
[----:B------:R-:W4:Y:S01]  /*5a90*/  @!P5 LDG.E.U16 R0, desc[UR16][R12.64+0x40] ;  /* 0x000040100c00d981 */ /* 0x000f22000c1e1500 */
[----:B------:R-:W-:Y:S02]  /*5aa0*/  PRMT R2, RZ, 0x7610, R2 ;  /* 0x00007610ff027816 */ /* 0x000fe40000000002 */
[----:B------:R-:W-:Y:S01]  /*5ab0*/  PRMT R11, RZ, 0x7610, R11 ;  /* 0x00007610ff0b7816 */ /* 0x000fe2000000000b */
[----:B------:R-:W5:Y:S01]  /*5ac0*/  @!P4 LDG.E.U16 R7, desc[UR16][R12.64+0x80] ;  /* 0x000080100c07c981 */ /* 0x000f62000c1e1500 */
[----:B------:R-:W-:-:S03]  /*5ad0*/  PRMT R4, RZ, 0x7610, R4 ;  /* 0x00007610ff047816 */ /* 0x000fc60000000004 */
[----:B------:R-:W3:Y:S04]  /*5ae0*/  @!P3 LDG.E.U16 R9, desc[UR16][R12.64+0xc0] ;  /* 0x0000c0100c09b981 */ /* 0x000ee8000c1e1500 */
[----:B------:R-:W3:Y:S04]  /*5af0*/  @!P2 LDG.E.U16 R2, desc[UR16][R12.64+0x100] ;  /* 0x000100100c02a981 */ /* 0x000ee8000c1e1500 */
[----:B------:R-:W3:Y:S04]  /*5b00*/  @!P1 LDG.E.U16 R11, desc[UR16][R12.64+0x140] ;  /* 0x000140100c0b9981 */ /* 0x000ee8000c1e1500 */
[----:B------:R-:W3:Y:S04]  /*5b10*/  @!P0 LDG.E.U16 R4, desc[UR16][R12.64+0x180] ;  /* 0x000180100c048981 */ /* 0x000ee8000c1e1500 */
[----:B------:R-:W3:Y:S01]  /*5b20*/  @!P6 LDG.E.U16 R75, desc[UR16][R12.64+0x1c0] ;  /* 0x0001c0100c4be981 */ /* 0x000ee2000c1e1500 */
[----:B------:R-:W-:-:S02]  /*5b30*/  F2FP.F16.F32.PACK_AB R90, R93, R90 ;  /* 0x0000005a5d5a723e */ /* 0x000fc400000000ff */
[----:B------:R-:W-:Y:S02]  /*5b40*/  F2FP.F16.F32.PACK_AB R92, R95, R92 ;  /* 0x0000005c5f5c723e */ /* 0x000fe400000000ff */
[----:B------:R-:W-:Y:S02]  /*5b50*/  F2FP.F16.F32.PACK_AB R94, R97, R94 ;  /* 0x0000005e615e723e */ /* 0x000fe400000000ff */
[----:B------:R-:W-:Y:S02]  /*5b60*/  F2FP.F16.F32.PACK_AB R96, R99, R96 ;  /* 0x000000606360723e */ /* 0x000fe400000000ff */
[----:B------:R-:W-:Y:S01]  /*5b70*/  SHF.R.S32.HI R15, RZ, 0x1f, R14 ;  /* 0x0000001fff0f7819 */ /* 0x000fe2000001140e */
[----:B--2---:R-:W-:Y:S04]  /*5b80*/  STS.U16 [R56], R5 ;  /* 0x0000000538007388 */ /* 0x004fe80000000400 */
[----:B----4-:R-:W-:Y:S04]  /*5b90*/  STS.U16 [R57+0x40], R0 ;  /* 0x0000400039007388 */ /* 0x010fe80000000400 */
[----:B-----5:R-:W-:Y:S04]  /*5ba0*/  STS.U16 [R58+0x80], R7 ;  /* 0x000080073a007388 */ /* 0x020fe80000000400 */
[----:B---3--:R-:W-:Y:S04]  /*5bb0*/  STS.U16 [R60+0xc0], R9 ;  /* 0x0000c0093c007388 */ /* 0x008fe80000000400 */
        /* <DEDUP_REMOVED lines=11> */
[----:B------:R-:W-:Y:S01]  /*5c70*/  LDS.U16 R7, [R65+0xe] ;  /* 0x00000e0041077984 */ /* 0x000fe20000000400 */
[----:B0-----:R-:W-:-:S05]  /*5c80*/  HADD2.F32 R6, -RZ, R6.H0_H0 ;  /* 0x20000006ff067230 */ /* 0x001fca0000004100 */
[----:B------:R-:W-:Y:S01]  /*5c90*/  FADD.FTZ R6, R6, R29 ;  /* 0x0000001d06067221 */ /* 0x000fe20000010000 */
[----:B-1----:R-:W-:-:S04]  /*5ca0*/  HADD2.F32 R8, -RZ, R8.H0_H0 ;  /* 0x20000008ff087230 */ /* 0x002fc80000004100 */
[----:B------:R-:W-:Y:S01]  /*5cb0*/  FSETP.GTU.FTZ.AND P0, PT, R6, 20, PT ;  /* 0x41a000000600780b */ /* 0x000fe20003f1c000 */
[----:B------:R-:W-:-:S05]  /*5cc0*/  FADD.FTZ R10, R8, R29 ;  /* 0x0000001d080a7221 */ /* 0x000fca0000010000 */
[----:B------:R-:W-:-:S07]  /*5cd0*/  FSETP.GTU.FTZ.AND P2, PT, R10, 20, PT ;  /* 0x41a000000a00780b */ /* 0x000fce0003f5c000 */
[----:B------:R-:W-:Y:S02]  /*5ce0*/  @!P0 FMUL.FTZ R8, R6, -1.4426950216293334961 ;  /* 0xbfb8aa3b06088820 */ /* 0x000fe40000410000 */
[----:B------:R-:W0:Y:S04]  /*5cf0*/  LDS.U16 R6, [R65+0xc] ;  /* 0x00000c0041067984 */ /* 0x000e280000000400 */
[----:B------:R-:W1:Y:S01]  /*5d00*/  @!P0 MUFU.EX2 R8, R8 ;  /* 0x0000000800088308 */ /* 0x000e620000000800 */
[----:B------:R-:W-:Y:S01]  /*5d10*/  @!P2 FMUL.FTZ R10, R10, -1.4426950216293334961 ;  /* 0xbfb8aa3b0a0aa820 */ /* 0x000fe20000410000 */
[----:B------:R-:W-:Y:S06]  /*5d20*/  BAR.SYNC.DEFER_BLOCKING 0x0 ;  /* 0x0000000000007b1d */ /* 0x000fec0000010000 */
[----:B------:R-:W2:Y:S01]  /*5d30*/  @!P2 MUFU.EX2 R10, R10 ;  /* 0x0000000a000aa308 */ /* 0x000ea20000000800 */
[----:B-1----:R-:W-:-:S07]  /*5d40*/  @!P0 FADD.FTZ R9, R8, 1 ;  /* 0x3f80000008098421 */ /* 0x002fce0000010000 */
[----:B------:R1:W4:Y:S01]  /*5d50*/  @!P0 MUFU.RCP R12, R9 ;  /* 0x00000009000c8308 */ /* 0x0003220000001000 */
[----:B--2---:R-:W-:Y:S01]  /*5d60*/  @!P2 FADD.FTZ R11, R10, 1 ;  /* 0x3f8000000a0ba421 */ /* 0x004fe20000010000 */
[----:B------:R-:W-:-:S06]  /*5d70*/  PRMT R10, R92, 0x7632, R10 ;  /* 0x000076325c0a7816 */ /* 0x000fcc000000000a */
[----:B------:R-:W2:Y:S01]  /*5d80*/  @!P2 MUFU.RCP R11, R11 ;  /* 0x0000000b000ba308 */ /* 0x000ea20000001000 */
[----:B-1----:R-:W-:Y:S01]  /*5d90*/  PRMT R9, R90, 0x7632, R9 ;  /* 0x000076325a097816 */ /* 0x002fe20000000009 */
[----:B------:R-:W-:Y:S02]  /*5da0*/  HADD2.F32 R0, -RZ, R0.H0_H0 ;  /* 0x20000000ff007230 */ /* 0x000fe40000004100 */
[----:B---3--:R-:W-:Y:S02]  /*5db0*/  HADD2.F32 R2, -RZ, R2.H0_H0 ;  /* 0x20000002ff027230 */ /* 0x008fe40000004100 */
[----:B----4-:R-:W-:Y:S01]  /*5dc0*/  @!P0 FMUL.FTZ R73, R73, R12 ;  /* 0x0000000c49498220 */ /* 0x010fe20000410000 */
[----:B------:R-:W-:Y:S01]  /*5dd0*/  ISETP.NE.AND P0, PT, R42, RZ, PT ;  /* 0x000000ff2a00720c */ /* 0x000fe20003f05270 */
[----:B------:R1:W-:Y:S01]  /*5de0*/  STS.U16 [R65+0x2], R9 ;  /* 0x0000020941007388 */ /* 0x0003e20000000400 */
[----:B------:R-:W-:Y:S02]  /*5df0*/  HADD2.F32 R4, -RZ, R4.H0_H0 ;  /* 0x20000004ff047230 */ /* 0x000fe40000004100 */
[--C-:B------:R-:W-:Y:S01]  /*5e00*/  FADD.FTZ R0, R0, R29.reuse ;  /* 0x0000001d00007221 */ /* 0x100fe20000010000 */
[----:B------:R3:W-:Y:S01]  /*5e10*/  STS.U16 [R65+0x6], R10 ;  /* 0x0000060a41007388 */ /* 0x0007e20000000400 */
[----:B------:R-:W-:Y:S01]  /*5e20*/  FADD.FTZ R8, R2, R29 ;  /* 0x0000001d02087221 */ /* 0x000fe20000010000 */
[----:B-----5:R-:W-:Y:S01]  /*5e30*/  HADD2.F32 R2, -RZ, R5.H0_H0 ;  /* 0x20000005ff027230 */ /* 0x020fe20000004100 */
[----:B-1----:R-:W-:-:S02]  /*5e40*/  PRMT R9, R94, 0x7632, R9 ;  /* 0x000076325e097816 */ /* 0x002fc40000000009 */
[----:B---3--:R-:W-:Y:S01]  /*5e50*/  PRMT R10, R96, 0x7632, R10 ;  /* 0x00007632600a7816 */ /* 0x008fe2000000000a */
[----:B------:R-:W-:Y:S01]  /*5e60*/  STS.U16 [R65], R90 ;  /* 0x0000005a41007388 */ /* 0x000fe20000000400 */
[----:B------:R-:W-:Y:S01]  /*5e70*/  FADD.FTZ R4, R4, R29 ;  /* 0x0000001d04047221 */ /* 0x000fe20000010000 */
[----:B------:R-:W-:Y:S01]  /*5e80*/  FSETP.GTU.FTZ.AND P1, PT, R0, 20, PT ;  /* 0x41a000000000780b */ /* 0x000fe20003f3c000 */
[----:B--2---:R-:W-:Y:S01]  /*5e90*/  @!P2 FMUL.FTZ R72, R72, R11 ;  /* 0x0000000b4848a220 */ /* 0x004fe20000410000 */
[----:B------:R-:W-:Y:S01]  /*5ea0*/  STS.U16 [R65+0x4], R92 ;  /* 0x0000045c41007388 */ /* 0x000fe20000000400 */
[----:B------:R-:W-:-:S03]  /*5eb0*/  FSETP.GTU.FTZ.AND P6, PT, R8, 20, PT ;  /* 0x41a000000800780b */ /* 0x000fc60003fdc000 */
[----:B------:R-:W-:Y:S04]  /*5ec0*/  STS.U16 [R65+0x8], R94 ;  /* 0x0000085e41007388 */ /* 0x000fe80000000400 */
[----:B------:R1:W-:Y:S04]  /*5ed0*/  STS.U16 [R65+0xa], R9 ;  /* 0x00000a0941007388 */ /* 0x0003e80000000400 */
[----:B------:R-:W-:Y:S04]  /*5ee0*/  STS.U16 [R65+0xc], R96 ;  /* 0x00000c6041007388 */ /* 0x000fe80000000400 */
[----:B------:R-:W-:Y:S01]  /*5ef0*/  STS.U16 [R65+0xe], R10 ;  /* 0x00000e0a41007388 */ /* 0x000fe20000000400 */
[----:B------:R-:W-:-:S03]  /*5f00*/  NOP ;  /* 0x0000000000007918 */ /* 0x000fc60000000000 */
[----:B------:R-:W-:Y:S01]  /*5f10*/  LDS.U16 R11, [R56] ;  /* 0x00000000380b7984 */ /* 0x000fe20000000400 */
[----:B------:R-:W-:-:S03]  /*5f20*/  FADD.FTZ R5, R2, R29 ;  /* 0x0000001d02057221 */ /* 0x000fc60000010000 */
[----:B------:R-:W-:Y:S01]  /*5f30*/  LDS.U16 R13, [R57+0x40] ;  /* 0x00004000390d7984 */ /* 0x000fe20000000400 */
[----:B------:R-:W-:-:S03]  /*5f40*/  FSETP.GTU.FTZ.AND P2, PT, R4, 20, PT ;  /* 0x41a000000400780b */ /* 0x000fc60003f5c000 */
        /* <DEDUP_REMOVED lines=9> */
[----:B0-----:R-:W-:-:S02]  /*5fe0*/  HADD2.F32 R6, -RZ, R6.H0_H0 ;  /* 0x20000006ff067230 */ /* 0x001fc40000004100 */
[----:B------:R-:W-:Y:S01]  /*5ff0*/  @!P1 FMUL.FTZ R0, R0, -1.4426950216293334961 ;  /* 0xbfb8aa3b00009820 */ /* 0x000fe20000410000 */
[----:B------:R-:W-:Y:S01]  /*6000*/  @!P6 FMUL.FTZ R2, R8, -1.4426950216293334961 ;  /* 0xbfb8aa3b0802e820 */ /* 0x000fe20000410000 */
[----:B------:R-:W-:Y:S02]  /*6010*/  HADD2.F32 R8, -RZ, R7.H0_H0 ;  /* 0x20000007ff087230 */ /* 0x000fe40000004100 */
[----:B------:R-:W-:Y:S01]  /*6020*/  @!P2 FMUL.FTZ R4, R4, -1.4426950216293334961 ;  /* 0xbfb8aa3b0404a820 */ /* 0x000fe20000410000 */
[--C-:B------:R-:W-:Y:S01]  /*6030*/  FADD.FTZ R6, R6, R29.reuse ;  /* 0x0000001d06067221 */ /* 0x100fe20000010000 */
[----:B------:R-:W0:Y:S01]  /*6040*/  @!P1 MUFU.EX2 R0, R0 ;  /* 0x0000000000009308 */ /* 0x000e220000000800 */
[----:B------:R-:W-:-:S03]  /*6050*/  FADD.FTZ R8, R8, R29 ;  /* 0x0000001d08087221 */ /* 0x000fc60000010000 */
[----:B------:R-:W-:Y:S01]  /*6060*/  FSETP.GTU.FTZ.AND P4, PT, R6, 20, PT ;  /* 0x41a000000600780b */ /* 0x000fe20003f9c000 */
[----:B------:R-:W-:-:S03]  /*6070*/  @!P3 FMUL.FTZ R5, R5, -1.4426950216293334961 ;  /* 0xbfb8aa3b0505b820 */ /* 0x000fc60000410000 */
[----:B------:R-:W2:Y:S01]  /*6080*/  @!P6 MUFU.EX2 R2, R2 ;  /* 0x000000020002e308 */ /* 0x000ea20000000800 */
[----:B------:R-:W-:Y:S01]  /*6090*/  FSETP.GTU.FTZ.AND P5, PT, R8, 20, PT ;  /* 0x41a000000800780b */ /* 0x000fe20003fbc000 */
[----:B------:R-:W3:Y:S06]  /*60a0*/  LDS R10, [UR6+0x210] ;  /* 0x00021006ff0a7984 */ /* 0x000eec0008000800 */
[----:B------:R-:W4:Y:S08]  /*60b0*/  @!P2 MUFU.EX2 R4, R4 ;  /* 0x000000040004a308 */ /* 0x000f300000000800 */
[----:B------:R-:W5:Y:S01]  /*60c0*/  @!P3 MUFU.EX2 R5, R5 ;  /* 0x000000050005b308 */ /* 0x000f620000000800 */
[----:B------:R-:W-:Y:S01]  /*60d0*/  @!P4 FMUL.FTZ R6, R6, -1.4426950216293334961 ;  /* 0xbfb8aa3b0606c820 */ /* 0x000fe20000410000 */
[----:B0-----:R-:W-:Y:S01]  /*60e0*/  @!P1 FADD.FTZ R0, R0, 1 ;  /* 0x3f80000000009421 */ /* 0x001fe20000010000 */
[----:B------:R-:W-:Y:S01]  /*60f0*/  @!P5 FMUL.FTZ R7, R8, -1.4426950216293334961 ;  /* 0xbfb8aa3b0807d820 */ /* 0x000fe20000410000 */
[----:B--2---:R-:W-:-:S04]  /*6100*/  @!P6 FADD.FTZ R2, R2, 1 ;  /* 0x3f8000000202e421 */ /* 0x004fc80000010000 */
[----:B------:R4:W-:Y:S08]  /*6110*/  @!P4 MUFU.EX2 R8, R6 ;  /* 0x000000060008c308 */ /* 0x0009f00000000800 */
[----:B------:R-:W0:Y:S01]  /*6120*/  @!P1 MUFU.RCP R77, R0 ;  /* 0x00000000004d9308 */ /* 0x000e220000001000 */
[----:B----4-:R-:W-:-:S07]  /*6130*/  @!P2 FADD.FTZ R6, R4, 1 ;  /* 0x3f8000000406a421 */ /* 0x010fce0000010000 */
[----:B-1----:R5:W1:Y:S08]  /*6140*/  @!P5 MUFU.EX2 R9, R7 ;  /* 0x000000070009d308 */ /* 0x002a700000000800 */
[----:B------:R-:W2:Y:S01]  /*6150*/  @!P6 MUFU.RCP R2, R2 ;  /* 0x000000020002e308 */ /* 0x000ea20000001000 */
[----:B-----5:R-:W-:Y:S01]  /*6160*/  @!P3 FADD.FTZ R7, R5, 1 ;  /* 0x3f8000000507b421 */ /* 0x020fe20000010000 */
[----:B------:R-:W-:-:S06]  /*6170*/  IMAD.WIDE.U32 R4, R80, UR18, R14 ;  /* 0x0000001250047c25 */ /* 0x000fcc000f8e000e */
[----:B------:R-:W4:Y:S01]  /*6180*/  @!P2 MUFU.RCP R79, R6 ;  /* 0x00000006004fa308 */ /* 0x000f220000001000 */
[----:B------:R-:W-:Y:S02]  /*6190*/  IMAD R5, R81, UR18, R5 ;  /* 0x0000001251057c24 */ /* 0x000fe4000f8e0205 */
[----:B------:R-:W-:-:S04]  /*61a0*/  IMAD.WIDE.U32 R4, R3, UR8, R4 ;  /* 0x0000000803047c25 */ /* 0x000fc8000f8e0004 */
[----:B0-----:R-:W-:Y:S01]  /*61b0*/  @!P1 FMUL.FTZ R66, R66, R77 ;  /* 0x0000004d42429220 */ /* 0x001fe20000410000 */
[----:B------:R0:W5:Y:S01]  /*61c0*/  @!P3 MUFU.RCP R0, R7 ;  /* 0x000000070000b308 */ /* 0x0001620000001000 */
[----:B------:R-:W-:Y:S01]  /*61d0*/  @!P4 FADD.FTZ R8, R8, 1 ;  /* 0x3f8000000808c421 */ /* 0x000fe20000010000 */
[----:B-1----:R-:W-:Y:S01]  /*61e0*/  @!P5 FADD.FTZ R9, R9, 1 ;  /* 0x3f8000000909d421 */ /* 0x002fe20000010000 */
[----:B--2---:R-:W-:Y:S01]  /*61f0*/  @!P6 FMUL.FTZ R67, R67, R2 ;  /* 0x000000024343e220 */ /* 0x004fe20000410000 */
[----:B0-----:R-:W-:Y:S01]  /*6200*/  IMAD R7, R3, UR9, R5 ;  /* 0x0000000903077c24 */ /* 0x001fe2000f8e0205 */
[----:B------:R-:W-:Y:S01]  /*6210*/  IADD3 R5, P1, PT, R44, R4, RZ ;  /* 0x000000042c057210 */ /* 0x000fe20007f3e0ff */
[----:B----4-:R-:W-:Y:S02]  /*6220*/  @!P2 FMUL.FTZ R68, R68, R79 ;  /* 0x0000004f4444a220 */ /* 0x010fe40000410000 */
[----:B------:R-:W0:Y:S08]  /*6230*/  @!P4 MUFU.RCP R81, R8 ;  /* 0x000000080051c308 */ /* 0x000e300000001000 */
[----:B------:R-:W1:Y:S01]  /*6240*/  @!P5 MUFU.RCP R6, R9 ;  /* 0x000000090006d308 */ /* 0x000e620000001000 */
[----:B------:R-:W-:Y:S01]  /*6250*/  IADD3.X R2, PT, PT, RZ, R7, RZ, P1, !PT ;  /* 0x00000007ff027210 */ /* 0x000fe20000ffe4ff */
[----:B-----5:R-:W-:Y:S01]  /*6260*/  @!P3 FMUL.FTZ R69, R69, R0 ;  /* 0x000000004545b220 */ /* 0x020fe20000410000 */
[----:B------:R-:W-:Y:S01]  /*6270*/  LEA R4, P2, R5, UR10, 0x1 ;  /* 0x0000000a05047c11 */ /* 0x000fe2000f8408ff */
[----:B------:R-:W2:Y:S01]  /*6280*/  LDCU.64 UR8, c[0x0][0x560] ;  /* 0x0000ac00ff0877ac */ /* 0x000ea20008000a00 */
[----:B---3--:R-:W-:-:S02]  /*6290*/  ISETP.GE.AND P1, PT, R44, R10, PT ;  /* 0x0000000a2c00720c */ /* 0x008fc40003f26270 */
[----:B------:R-:W-:Y:S02]  /*62a0*/  LEA.HI.X R5, R5, UR11, R2, 0x1, P2 ;  /* 0x0000000b05057c11 */ /* 0x000fe400090f0c02 */
[-C--:B------:R-:W-:Y:S01]  /*62b0*/  ISETP.GE.AND P2, PT, R47, R10.reuse, PT ;  /* 0x0000000a2f00720c */ /* 0x080fe20003f46270 */
[----:B0-----:R-:W-:Y:S01]  /*62c0*/  @!P4 FMUL.FTZ R70, R70, R81 ;  /* 0x000000514646c220 */ /* 0x001fe20000410000 */
[-C--:B------:R-:W-:Y:S02]  /*62d0*/  ISETP.GE.AND P3, PT, R48, R10.reuse, PT ;  /* 0x0000000a3000720c */ /* 0x080fe40003f66270 */
[-C--:B------:R-:W-:Y:S02]  /*62e0*/  ISETP.GE.AND P4, PT, R50, R10.reuse, PT ;  /* 0x0000000a3200720c */ /* 0x080fe40003f86270 */
[----:B------:R-:W-:Y:S01]  /*62f0*/  ISETP.GE.AND P6, PT, R51, R10, PT ;  /* 0x0000000a3300720c */ /* 0x000fe20003fc6270 */
[----:B-1----:R-:W-:Y:S02]  /*6300*/  @!P5 FMUL.FTZ R71, R71, R6 ;  /* 0x000000064747d220 */ /* 0x002fe40000410000 */
[----:B------:R-:W-:Y:S01]  /*6310*/  @!P1 STG.E.U16 desc[UR16][R4.64], R11 ;  /* 0x0000000b04009986 */ /* 0x000fe2000c101510 */
[----:B------:R-:W-:-:S02]  /*6320*/  ISETP.GE.AND P5, PT, R49, R10, PT ;  /* 0x0000000a3100720c */ /* 0x000fc40003fa6270 */
[-C--:B------:R-:W-:Y:S01]  /*6330*/  ISETP.GE.AND P1, PT, R52, R10.reuse, PT ;  /* 0x0000000a3400720c */ /* 0x080fe20003f26270 */
        /* <DEDUP_REMOVED lines=9> */
[----:B------:R-:W-:Y:S01]  /*63d0*/  F2FP.F16.F32.PACK_AB R2, R67, R66 ;  /* 0x000000424302723e */ /* 0x000fe200000000ff */
[----:B------:R-:W-:Y:S01]  /*63e0*/  BAR.SYNC.DEFER_BLOCKING 0x0 ;  /* 0x0000000000007b1d */ /* 0x000fe20000010000 */
[C---:B------:R-:W-:Y:S02]  /*63f0*/  PRMT R6, R0.reuse, 0x7610, R6 ;  /* 0x0000761000067816 */ /* 0x040fe40000000006 */
[----:B------:R-:W-:Y:S02]  /*6400*/  PRMT R7, R0, 0x7632, R7 ;  /* 0x0000763200077816 */ /* 0x000fe40000000007 */
[----:B------:R-:W-:Y:S02]  /*6410*/  F2FP.F16.F32.PACK_AB R0, R69, R68 ;  /* 0x000000444500723e */ /* 0x000fe400000000ff */
[----:B0-----:R-:W-:Y:S02]  /*6420*/  F2FP.F16.F32.PACK_AB R5, R71, R70 ;  /* 0x000000464705723e */ /* 0x001fe400000000ff */
[----:B------:R-:W-:-:S02]  /*6430*/  PRMT R8, R2, 0x7632, R8 ;  /* 0x0000763202087816 */ /* 0x000fc40000000008 */
[----:B------:R-:W-:Y:S02]  /*6440*/  PRMT R10, R0, 0x7632, R10 ;  /* 0x00007632000a7816 */ /* 0x000fe4000000000a */
[C---:B------:R-:W-:Y:S02]  /*6450*/  PRMT R12, R5.reuse, 0x7610, R12 ;  /* 0x00007610050c7816 */ /* 0x040fe4000000000c */
[----:B------:R-:W-:Y:S02]  /*6460*/  PRMT R20, R5, 0x7632, R20 ;  /* 0x0000763205147816 */ /* 0x000fe40000000014 */
[----:B------:R-:W0:Y:S01]  /*6470*/  LDC.64 R4, c[0x0][0x518] ;  /* 0x00014600ff047b82 */ /* 0x000e220000000a00 */
[----:B------:R-:W-:Y:S04]  /*6480*/  STS.U16 [R65], R6 ;  /* 0x0000000641007388 */ /* 0x000fe80000000400 */
        /* <DEDUP_REMOVED lines=20> */
[----:B------:R-:W3:Y:S01]  /*65d0*/  LDCU.64 UR6, c[0x0][0x520] ;  /* 0x0000a400ff0677ac */ /* 0x000ee20008000a00 */
[----:B------:R-:W-:Y:S02]  /*65e0*/  IMAD R15, R5, UR18, R15 ;  /* 0x00000012050f7c24 */ /* 0x000fe4000f8e020f */
[----:B------:R-:W-:Y:S01]  /*65f0*/  FADD.FTZ R73, R73, R34 ;  /* 0x0000002249497221 */ /* 0x000fe20000010000 */
[----:B---3--:R-:W-:-:S04]  /*6600*/  IMAD.WIDE.U32 R4, R3, UR6, R14 ;  /* 0x0000000603047c25 */ /* 0x008fc8000f8e000e */
[----:B-1----:R-:W-:Y:S01]  /*6610*/  IMAD R2, R3, UR7, R5 ;  /* 0x0000000703027c24 */ /* 0x002fe2000f8e0205 */
[----:B------:R-:W-:-:S04]  /*6620*/  IADD3 R5, P0, PT, R44, R4, RZ ;  /* 0x000000042c057210 */ /* 0x000fc80007f1e0ff */
[----:B------:R-:W-:Y:S02]  /*6630*/  IADD3.X R2, PT, PT, RZ, R2, RZ, P0, !PT ;  /* 0x00000002ff027210 */ /* 0x000fe400007fe4ff */
[----:B--2---:R-:W-:-:S04]  /*6640*/  LEA R4, P0, R5, UR8, 0x1 ;  /* 0x0000000805047c11 */ /* 0x004fc8000f8008ff */
[----:B------:R-:W-:Y:S02]  /*6650*/  LEA.HI.X R5, R5, UR9, R2, 0x1, P0 ;  /* 0x0000000905057c11 */ /* 0x000fe400080f0c02 */
[-C--:B0-----:R-:W-:Y:S02]  /*6660*/  ISETP.GE.AND P4, PT, R51, R0.reuse, PT ;  /* 0x000000003300720c */ /* 0x081fe40003f86270 */
[-C--:B------:R-:W-:Y:S02]  /*6670*/  ISETP.GE.AND P5, PT, R52, R0.reuse, PT ;  /* 0x000000003400720c */ /* 0x080fe40003fa6270 */
[-C--:B------:R-:W-:Y:S02]  /*6680*/  ISETP.GE.AND P6, PT, R53, R0.reuse, PT ;  /* 0x000000003500720c */ /* 0x080fe40003fc6270 */
[-C--:B------:R-:W-:Y:S02]  /*6690*/  ISETP.GE.AND P1, PT, R44, R0.reuse, PT ;  /* 0x000000002c00720c */ /* 0x080fe40003f26270 */
[-C--:B------:R-:W-:Y:S01]  /*66a0*/  ISETP.GE.AND P0, PT, R47, R0.reuse, PT ;  /* 0x000000002f00720c */ /* 0x080fe20003f06270 */
[----:B------:R-:W-:Y:S01]  /*66b0*/  FADD.FTZ R73, R73, R72 ;  /* 0x0000004849497221 */ /* 0x000fe20000010000 */
[----:B------:R-:W-:-:S03]  /*66c0*/  ISETP.GE.AND P2, PT, R49, R0, PT ;  /* 0x000000003100720c */ /* 0x000fc60003f46270 */
[----:B------:R-:W-:Y:S01]  /*66d0*/  FADD.FTZ R66, R73, R66 ;  /* 0x0000004249427221 */ /* 0x000fe20000010000 */
[----:B------:R0:W-:Y:S01]  /*66e0*/  @!P4 STG.E.U16 desc[UR16][R4.64+0x140], R13 ;  /* 0x0001400d0400c986 */ /* 0x0001e2000c101510 */
[----:B------:R-:W-:-:S03]  /*66f0*/  ISETP.GE.AND P3, PT, R50, R0, PT ;  /* 0x000000003200720c */ /* 0x000fc60003f66270 */
[----:B------:R0:W-:Y:S04]  /*6700*/  @!P5 STG.E.U16 desc[UR16][R4.64+0x180], R63 ;  /* 0x0001803f0400d986 */ /* 0x0001e8000c101510 */
[----:B------:R0:W-:Y:S01]  /*6710*/  @!P6 STG.E.U16 desc[UR16][R4.64+0x1c0], R21 ;  /* 0x0001c0150400e986 */ /* 0x0001e2000c101510 */
[----:B------:R-:W-:-:S03]  /*6720*/  FADD.FTZ R67, R66, R67 ;  /* 0x0000004342437221 */ /* 0x000fc60000010000 */
[----:B------:R0:W-:Y:S01]  /*6730*/  @!P1 STG.E.U16 desc[UR16][R4.64], R7 ;  /* 0x0000000704009986 */ /* 0x0001e2000c101510 */
[----:B------:R-:W-:-:S03]  /*6740*/  ISETP.GE.AND P1, PT, R48, R0, PT ;  /* 0x000000003000720c */ /* 0x000fc60003f26270 */
[----:B------:R0:W-:Y:S01]  /*6750*/  @!P0 STG.E.U16 desc[UR16][R4.64+0x40], R57 ;  /* 0x0000403904008986 */ /* 0x0001e2000c101510 */
[----:B------:R-:W-:Y:S01]  /*6760*/  ISETP.GT.AND P0, PT, R45, 0x1, PT ;  /* 0x000000012d00780c */ /* 0x000fe20003f04270 */
[----:B------:R-:W-:-:S04]  /*6770*/  FADD.FTZ R68, R67, R68 ;  /* 0x0000004443447221 */ /* 0x000fc80000010000 */
[----:B------:R-:W-:Y:S01]  /*6780*/  FADD.FTZ R69, R68, R69 ;  /* 0x0000004544457221 */ /* 0x000fe20000010000 */
[----:B------:R0:W-:Y:S01]  /*6790*/  @!P2 STG.E.U16 desc[UR16][R4.64+0xc0], R11 ;  /* 0x0000c00b0400a986 */ /* 0x0001e2000c101510 */
[----:B------:R-:W-:Y:S02]  /*67a0*/  IADD3 R36, P2, PT, R36, -0x200, RZ ;  /* 0xfffffe0024247810 */ /* 0x000fe40007f5e0ff */
[----:B------:R-:W-:Y:S01]  /*67b0*/  FADD.FTZ R34, R69, R70 ;  /* 0x0000004645227221 */ /* 0x000fe20000010000 */
[----:B------:R0:W-:Y:S01]  /*67c0*/  @!P1 STG.E.U16 desc[UR16][R4.64+0x80], R9 ;  /* 0x0000800904009986 */ /* 0x0001e2000c101510 */
[----:B------:R-:W-:-:S03]  /*67d0*/  IADD3 R40, P1, PT, R40, -0x200, RZ ;  /* 0xfffffe0028287810 */ /* 0x000fc60007f3e0ff */
[----:B------:R0:W-:Y:S01]  /*67e0*/  @!P3 STG.E.U16 desc[UR16][R4.64+0x100], R61 ;  /* 0x0001003d0400b986 */ /* 0x0001e2000c101510 */
[----:B------:R-:W-:Y:S01]  /*67f0*/  IADD3 R38, P3, PT, R38, -0x200, RZ ;  /* 0xfffffe0026267810 */ /* 0x000fe20007f7e0ff */
[----:B------:R-:W-:Y:S01]  /*6800*/  FADD.FTZ R34, R34, R71 ;  /* 0x0000004722227221 */ /* 0x000fe20000010000 */
[----:B------:R-:W-:Y:S02]  /*6810*/  MOV R45, R54 ;  /* 0x00000036002d7202 */ /* 0x000fe40000000f00 */
[----:B------:R-:W-:Y:S02]  /*6820*/  IADD3.X R39, PT, PT, R39, -0x1, RZ, P1, !PT ;  /* 0xffffffff27277810 */ /* 0x000fe40000ffe4ff */
[----:B------:R-:W-:Y:S02]  /*6830*/  IADD3.X R35, PT, PT, R35, -0x1, RZ, P2, !PT ;  /* 0xffffffff23237810 */ /* 0x000fe400017fe4ff */
[----:B------:R-:W-:Y:S01]  /*6840*/  IADD3.X R37, PT, PT, R37, -0x1, RZ, P3, !PT ;  /* 0xffffffff25257810 */ /* 0x000fe20001ffe4ff */
[----:B------:R-:W-:Y:S06]  /*6850*/  @P0 BRA `(.L_x_15444) ;  /* 0xffffff9c00940947 */ /* 0x000fec000383ffff */
.L_x_15408:
        /* <DEDUP_REMOVED lines=34> */
.L_x_15446:
[----:B------:R-:W-:Y:S05]  /*6a80*/  BSYNC.RECONVERGENT B0 ;  /* 0x0000000000007941 */ /* 0x000fea0003800200 */
.L_x_15445:
        /* <DEDUP_REMOVED lines=26> */
.L_x_15448:
[----:B------:R-:W-:Y:S05]  /*6c30*/  BSYNC.RECONVERGENT B0 ;  /* 0x0000000000007941 */ /* 0x000fea0003800200 */
.L_x_15447:
        /* <DEDUP_REMOVED lines=15> */
[----:B-----5:R-:W-:-:S02]  /*6d30*/  IMAD R29, R3, UR9, R7 ;  /* 0x00000009031d7c24 */ /* 0x020fc4000f8e0207 */
[C---:B------:R-:W-:Y:S01]  /*6d40*/  IMAD R27, R3.reuse, UR11, R9 ;  /* 0x0000000b031b7c24 */ /* 0x040fe2000f8e0209 */
[----:B------:R-:W4:Y:S01]  /*6d50*/  LDCU.64 UR24, c[0x0][0x4f0] ;  /* 0x00009e00ff1877ac */ /* 0x000f220008000a00 */
[----:B------:R-:W-:Y:S01]  /*6d60*/  IMAD R25, R3, UR13, R11 ;  /* 0x0000000d03197c24 */ /* 0x000fe2000f8e020b */
[----:B------:R-:W0:Y:S01]  /*6d70*/  LDCU.64 UR26, c[0x0][0x540] ;  /* 0x0000a800ff1a77ac */ /* 0x000e220008000a00 */
[----:B------:R-:W0:Y:S01]  /*6d80*/  LDCU.128 UR20, c[0x0][0x530] ;  /* 0x0000a600ff1477ac */ /* 0x000e220008000c00 */
[----:B--2---:R-:W-:-:S12]  /*6d90*/  ULEA UR4, UR5, UR4, 0x18 ;  /* 0x0000000405047291 */ /* 0x004fd8000f8ec0ff */
.L_x_15450:
        /* <DEDUP_REMOVED lines=60> */
.L_x_15449:
[----:B------:R-:W-:Y:S05]  /*7160*/  EXIT ;  /* 0x000000000000794d */ /* 0x000fea0003800000 */
.L_x_15451:
        /* <DEDUP_REMOVED lines=9> */
.L_x_18761:


//--------------------- .text._Z25selective_scan_bwd_kernelI32Selective_Scan_bwd_kernel_traitsILi32ELi8ELb0ELb0ELb0ELb1ELb1EN3c104HalfENS1_7complexIfEEEEv12SSMParamsBwd --------------------------
	.section	.text._Z25selective_scan_bwd_kernelI32Selective_Scan_bwd_kernel_traitsILi32ELi8ELb0ELb0ELb0ELb1ELb1EN3c104HalfENS1_7complexIfEEEEv12SSMParamsBwd,"ax",@progbits
	.align	128
        .global         _Z25selective_scan_bwd_kernelI32Selective_Scan_bwd_kernel_traitsILi32ELi8ELb0ELb0ELb0ELb1ELb1EN3c104HalfENS1_7complexIfEEEEv12SSMParamsBwd
        .type           _Z25selective_scan_bwd_kernelI32Selective_Scan_bwd_kernel_traitsILi32ELi8ELb0ELb0ELb0ELb1ELb1EN3c104HalfENS1_7complexIfEEEEv12SSMParamsBwd,@function
        .size           _Z25selective_scan_bwd_kernelI32Selective_Scan_bwd_kernel_traitsILi32ELi8ELb0ELb0ELb0ELb1ELb1EN3c104HalfENS1_7complexIfEEEEv12SSMParamsBwd,(.L_x_18762 - _Z25selective_scan_bwd_kernelI32Selective_Scan_bwd_kernel_traitsILi32ELi8ELb0ELb0ELb0ELb1ELb1EN3c104HalfENS1_7complexIfEEEEv12SSMParamsBwd)
        .other          _Z25selective_scan_bwd_kernelI32Selective_Scan_bwd_kernel_traitsILi32ELi8ELb0ELb0ELb0ELb1ELb1EN3c104HalfENS1_7complexIfEEEEv12SSMParamsBwd,@"STO_CUDA_ENTRY STV_DEFAULT"
_Z25selective_scan_bwd_kernelI32Selective_Scan_bwd_kernel_traitsILi32ELi8ELb0ELb0ELb0ELb1ELb1EN3c104HalfENS1_7complexIfEEEEv12SSMParamsBwd:
.text._Z25selective_scan_bwd_kernelI32Selective_Scan_bwd_kernel_traitsILi32ELi8ELb0ELb0ELb0ELb1ELb1EN3c104HalfENS1_7complexIfEEEEv12SSMParamsBwd:
        /* <DEDUP_REMOVED lines=77> */
[----:B------:R-:W-:Y:S02]  /*04d0*/  CS2R R34, SRZ ;  /* 0x0000000000227805 */ /* 0x000fe4000001ff00 */
[----:B------:R-:W-:Y:S02]  /*04e0*/  LEA.HI.X R33, R4, R23, R33, 0x3, P0 ;  /* 0x0000001704217211 */ /* 0x000fe400000f1c21 */
        /* <DEDUP_REMOVED lines=26> */
.L_x_15489:
[----:B0-----:R-:W0:Y:S01]  /*0690*/  LDC.64 R8, c[0x0][0x410] ;  /* 0x00010400ff087b82 */ /* 0x001e220000000a00 */
[----:B------:R-:W-:Y:S01]  /*06a0*/  HFMA2 R15, -RZ, RZ, 0, 0 ;  /* 0x00000000ff0f7431 */ /* 0x000fe200000001ff */
[----:B------:R-:W-:Y:S01]  /*06b0*/  IADD3 R54, PT, PT, R45, -0x1, RZ ;  /* 0xffffffff2d367810 */ /* 0x000fe20007ffe0ff */
[----:B------:R-:W1:Y:S01]  /*06c0*/  LDCU UR4, c[0x0][0x388] ;  /* 0x00007100ff0477ac */ /* 0x000e620008000800 */
[----:B------:R-:W-:Y:S02]  /*06d0*/  SHF.L.U32 R23, R44, 0x1, RZ ;  /* 0x000000012c177819 */ /* 0x000fe400000006ff */
[----:B------:R-:W-:Y:S02]  /*06e0*/  SHF.L.U32 R14, R54, 0x8, RZ ;  /* 0x00000008360e7819 */ /* 0x000fe400000006ff */
[----:B------:R-:W2:Y:S01]  /*06f0*/  LDC.64 R12, c[0x0][0x418] ;  /* 0x00010600ff0c7b82 */ /* 0x000ea20000000a00 */
[----:B------:R-:W-:Y:S02]  /*0700*/  IADD3 R22, P4, PT, R23, R42, RZ ;  /* 0x0000002a17167210 */ /* 0x000fe40007f9e0ff */
[----:B------:R-:W-:-:S02]  /*0710*/  PRMT R0, RZ, 0x7610, R0 ;  /* 0x00007610ff007816 */ /* 0x000fc40000000000 */
[----:B------:R-:W-:Y:S02]  /*0720*/  PRMT R2, RZ, 0x7610, R2 ;  /* 0x00007610ff027816 */ /* 0x000fe40000000002 */
[----:B------:R-:W-:Y:S01]  /*0730*/  PRMT R25, RZ, 0x7610, R25 ;  /* 0x00007610ff197816 */ /* 0x000fe20000000019 */
[----:B------:R-:W3:Y:S01]  /*0740*/  LDC.64 R10, c[0x0][0x420] ;  /* 0x00010800ff0a7b82 */ /* 0x000ee20000000a00 */
[----:B-1----:R-:W-:-:S07]  /*0750*/  IADD3 R55, PT, PT, -R14, UR4, RZ ;  /* 0x000000040e377c10 */ /* 0x002fce000fffe1ff */
[----:B------:R-:W1:Y:S01]  /*0760*/  LDC.64 R20, c[0x0][0x428] ;  /* 0x00010a00ff147b82 */ /* 0x000e620000000a00 */
[----:B0-----:R-:W-:Y:S01]  /*0770*/  IMAD.WIDE.U32 R4, R8, UR18, R14 ;  /* 0x0000001208047c25 */ /* 0x001fe2000f8e000e */
[-C--:B------:R-:W-:Y:S02]  /*0780*/  ISETP.GE.AND P6, PT, R47, R55.reuse, PT ;  /* 0x000000372f00720c */ /* 0x080fe40003fc6270 */
[----:B------:R-:W-:Y:S01]  /*0790*/  ISETP.GE.AND P5, PT, R48, R55, PT ;  /* 0x000000373000720c */ /* 0x000fe20003fa6270 */
[----:B------:R-:W-:Y:S02]  /*07a0*/  IMAD R5, R9, UR18, R5 ;  /* 0x0000001209057c24 */ /* 0x000fe4000f8e0205 */
[----:B---3--:R-:W-:Y:S01]  /*07b0*/  IMAD.WIDE.U32 R6, R10, UR18, R14 ;  /* 0x000000120a067c25 */ /* 0x008fe2000f8e000e */
[----:B------:R-:W-:Y:S02]  /*07c0*/  PRMT R27, RZ, 0x7610, R27 ;  /* 0x00007610ff1b7816 */ /* 0x000fe4000000001b */
[----:B------:R-:W-:Y:S01]  /*07d0*/  PRMT R8, RZ, 0x7610, R8 ;  /* 0x00007610ff087816 */ /* 0x000fe20000000008 */
[----:B--2---:R-:W-:Y:S01]  /*07e0*/  IMAD.WIDE.U32 R4, R3, R12, R4 ;  /* 0x0000000c03047225 */ /* 0x004fe200078e0004 */
[----:B------:R-:W-:Y:S01]  /*07f0*/  IADD3 R12, P1, PT, R23, R40, RZ ;  /* 0x00000028170c7210 */ /* 0x000fe20007f3e0ff */
[----:B------:R-:W-:Y:S01]  /*0800*/  BAR.SYNC.DEFER_BLOCKING 0x0 ;  /* 0x0000000000007b1d */ /* 0x000fe20000010000 */
[----:B------:R-:W-:Y:S01]  /*0810*/  P2R R83, PR, RZ, 0x40 ;  /* 0x00000040ff537803 */ /* 0x000fe20000000000 */
[----:B------:R-:W-:Y:S01]  /*0820*/  IMAD R7, R11, UR18, R7 ;  /* 0x000000120b077c24 */ /* 0x000fe2000f8e0207 */
[----:B------:R-:W-:-:S02]  /*0830*/  IADD3 R9, P2, PT, R44, R4, RZ ;  /* 0x000000042c097210 */ /* 0x000fc40007f5e0ff */
[----:B------:R-:W-:Y:S01]  /*0840*/  IADD3 R4, P0, PT, R23, R38, RZ ;  /* 0x0000002617047210 */ /* 0x000fe20007f1e0ff */
[C---:B-1----:R-:W-:Y:S01]  /*0850*/  IMAD.WIDE.U32 R10, R3.reuse, R20, R6 ;  /* 0x00000014030a7225 */ /* 0x042fe200078e0006 */
[----:B------:R-:W-:Y:S02]  /*0860*/  IADD3.X R23, PT, PT, RZ, R43, RZ, P4, !PT ;  /* 0x0000002bff177210 */ /* 0x000fe400027fe4ff */
[C---:B------:R-:W-:Y:S01]  /*0870*/  ISETP.GE.AND P4, PT, R44.reuse, R55, PT ;  /* 0x000000372c00720c */ /* 0x040fe20003f86270 */
[C---:B------:R-:W-:Y:S01]  /*0880*/  IMAD R20, R3.reuse, R13, R5 ;  /* 0x0000000d03147224 */ /* 0x040fe200078e0205 */
[----:B------:R-:W-:Y:S01]  /*0890*/  PRMT R7, RZ, 0x7610, R7 ;  /* 0x00007610ff077816 */ /* 0x000fe20000000007 */
[----:B------:R-:W-:Y:S01]  /*08a0*/  IMAD R11, R3, R21, R11 ;  /* 0x00000015030b7224 */ /* 0x000fe200078e020b */
[----:B------:R-:W-:Y:S02]  /*08b0*/  IADD3 R10, P3, PT, R44, R10, RZ ;  /* 0x0000000a2c0a7210 */ /* 0x000fe40007f7e0ff */
[----:B------:R-:W-:-:S02]  /*08c0*/  IADD3.X R5, PT, PT, RZ, R39, RZ, P0, !PT ;  /* 0x00000027ff057210 */ /* 0x000fc400007fe4ff */
[----:B------:R-:W-:Y:S02]  /*08d0*/  IADD3.X R13, PT, PT, RZ, R41, RZ, P1, !PT ;  /* 0x00000029ff0d7210 */ /* 0x000fe40000ffe4ff */
[-C--:B------:R-:W-:Y:S02]  /*08e0*/  ISETP.GE.AND P0, PT, R49, R55.reuse, PT ;  /* 0x000000373100720c */ /* 0x080fe40003f06270 */
[-C--:B------:R-:W-:Y:S02]  /*08f0*/  ISETP.GE.AND P1, PT, R50, R55.reuse, PT ;  /* 0x000000373200720c */ /* 0x080fe40003f26270 */
[----:B------:R-:W-:Y:S01]  /*0900*/  IADD3.X R20, PT, PT, RZ, R20, RZ, P2, !PT ;  /* 0x00000014ff147210 */ /* 0x000fe200017fe4ff */
[----:B------:R-:W2:Y:S01]  /*0910*/  @!P4 LDG.E.U16 R7, desc[UR16][R4.64] ;  /* 0x000000100407c981 */ /* 0x000ea2000c1e1500 */
[----:B------:R-:W-:Y:S02]  /*0920*/  ISETP.GE.AND P2, PT, R51, R55, PT ;  /* 0x000000373300720c */ /* 0x000fe40003f46270 */
[----:B------:R-:W-:Y:S01]  /*0930*/  IADD3.X R11, PT, PT, RZ, R11, RZ, P3, !PT ;  /* 0x0000000bff0b7210 */ /* 0x000fe20001ffe4ff */
[----:B------:R-:W3:Y:S01]  /*0940*/  @!P6 LDG.E.U16 R0, desc[UR16][R4.64+0x40] ;  /* 0x000040100400e981 */ /* 0x000ee2000c1e1500 */
[----:B------:R-:W-:-:S02]  /*0950*/  P2R R81, PR, RZ, 0x10 ;  /* 0x00000010ff517803 */ /* 0x000fc40000000000 */
[-C--:B------:R-:W-:Y:S01]  /*0960*/  ISETP.GE.AND P3, PT, R52, R55.reuse, PT ;  /* 0x000000373400720c */ /* 0x080fe20003f66270 */
[----:B------:R-:W4:Y:S01]  /*0970*/  @!P0 LDG.E.U16 R2, desc[UR16][R4.64+0xc0] ;  /* 0x0000c01004028981 */ /* 0x000f22000c1e1500 */
[----:B------:R-:W-:Y:S02]  /*0980*/  ISETP.GE.AND P4, PT, R53, R55, PT ;  /* 0x000000373500720c */ /* 0x000fe40003f86270 */
[----:B------:R-:W-:Y:S01]  /*0990*/  PRMT R21, RZ, 0x7610, R21 ;  /* 0x00007610ff157816 */ /* 0x000fe20000000015 */
[----:B------:R-:W4:Y:S01]  /*09a0*/  @!P1 LDG.E.U16 R25, desc[UR16][R4.64+0x100] ;  /* 0x0001001004199981 */ /* 0x000f22000c1e1500 */
[----:B------:R-:W-:Y:S01]  /*09b0*/  PRMT R6, RZ, 0x7610, R6 ;  /* 0x00007610ff067816 */ /* 0x000fe20000000006 */
[----:B------:R-:W0:Y:S01]  /*09c0*/  S2R R65, SR_LANEID ;  /* 0x0000000000417919 */ /* 0x000e220000000000 */
[----:B------:R-:W1:Y:S01]  /*09d0*/  S2UR UR6, SR_CgaCtaId ;  /* 0x00000000000679c3 */ /* 0x000e620000008800 */
[----:B------:R-:W-:Y:S01]  /*09e0*/  UMOV UR4, 0x400 ;  /* 0x0000040000047882 */ /* 0x000fe20000000000 */
[----:B------:R-:W-:Y:S01]  /*09f0*/  P2R R70, PR, RZ, 0x40 ;  /* 0x00000040ff467803 */ /* 0x000fe20000000000 */
[----:B------:R-:W4:Y:S01]  /*0a00*/  @!P5 LDG.E.U16 R21, desc[UR16][R4.64+0x80] ;  /* 0x000080100415d981 */ /* 0x000f22000c1e1500 */
[----:B------:R-:W-:-:S02]  /*0a10*/  PRMT R67, RZ, 0x7610, R67 ;  /* 0x00007610ff437816 */ /* 0x000fc40000000043 */
[----:B------:R-:W-:Y:S01]  /*0a20*/  PRMT R69, RZ, 0x7610, R69 ;  /* 0x00007610ff457816 */ /* 0x000fe20000000045 */
[----:B------:R-:W4:Y:S01]  /*0a30*/  @!P2 LDG.E.U16 R6, desc[UR16][R4.64+0x140] ;  /* 0x000140100406a981 */ /* 0x000f22000c1e1500 */
[----:B------:R-:W-:Y:S02]  /*0a40*/  PRMT R71, RZ, 0x7610, R71 ;  /* 0x00007610ff477816 */ /* 0x000fe40000000047 */
[----:B------:R-:W-:Y:S01]  /*0a50*/  PRMT R66, RZ, 0x7610, R66 ;  /* 0x00007610ff427816 */ /* 0x000fe20000000042 */
[----:B------:R-:W4:Y:S01]  /*0a60*/  @!P3 LDG.E.U16 R27, desc[UR16][R4.64+0x180] ;  /* 0x00018010041bb981 */ /* 0x000f22000c1e1500 */
[----:B------:R-:W-:Y:S02]  /*0a70*/  PRMT R68, RZ, 0x7610, R68 ;  /* 0x00007610ff447816 */ /* 0x000fe40000000044 */
[----:B------:R-:W-:Y:S01]  /*0a80*/  PRMT R73, RZ, 0x7610, R73 ;  /* 0x00007610ff497816 */ /* 0x000fe20000000049 */
[----:B------:R0:W4:Y:S01]  /*0a90*/  @!P4 LDG.E.U16 R8, desc[UR16][R4.64+0x1c0] ;  /* 0x0001c0100408c981 */ /* 0x000122000c1e1500 */
[----:B------:R-:W-:-:S02]  /*0aa0*/  PRMT R75, RZ, 0x7610, R75 ;  /* 0x00007610ff4b7816 */ /* 0x000fc4000000004b */
[----:B------:R-:W-:Y:S02]  /*0ab0*/  PRMT R72, RZ, 0x7610, R72 ;  /* 0x00007610ff487816 */ /* 0x000fe40000000048 */
[----:B------:R-:W-:Y:S02]  /*0ac0*/  PRMT R77, RZ, 0x7610, R77 ;  /* 0x00007610ff4d7816 */ /* 0x000fe4000000004d */
[----:B------:R-:W-:Y:S01]  /*0ad0*/  PRMT R74, RZ, 0x7610, R74 ;  /* 0x00007610ff4a7816 */ /* 0x000fe2000000004a */
[----:B-1----:R-:W-:Y:S01]  /*0ae0*/  ULEA UR6, UR6, UR4, 0x18 ;  /* 0x0000000406067291 */ /* 0x002fe2000f8ec0ff */
[----:B------:R-:W-:Y:S02]  /*0af0*/  PRMT R79, RZ, 0x7610, R79 ;  /* 0x00007610ff4f7816 */ /* 0x000fe4000000004f */
[----:B------:R-:W-:Y:S02]  /*0b00*/  PRMT R76, RZ, 0x7610, R76 ;  /* 0x00007610ff4c7816 */ /* 0x000fe4000000004c */
[----:B------:R-:W-:-:S02]  /*0b10*/  P2R R85, PR, RZ, 0x20 ;  /* 0x00000020ff557803 */ /* 0x000fc40000000000 */
[C---:B0-----:R-:W-:Y:S02]  /*0b20*/  IADD3 R24, PT, PT, R65.reuse, 0x20, RZ ;  /* 0x0000002041187810 */ /* 0x041fe40007ffe0ff */
[C---:B------:R-:W-:Y:S02]  /*0b30*/  IADD3 R26, PT, PT, R65.reuse, 0x40, RZ ;  /* 0x00000040411a7810 */ /* 0x040fe40007ffe0ff */
[-C--:B------:R-:W-:Y:S02]  /*0b40*/  LEA.HI.SX32 R56, R65, R65.reuse, 0x1b ;  /* 0x0000004141387211 */ /* 0x080fe400078fdaff */
[-C--:B------:R-:W-:Y:S02]  /*0b50*/  LEA.HI.SX32 R24, R24, R65.reuse, 0x1b ;  /* 0x0000004118187211 */ /* 0x080fe400078fdaff */
[----:B------:R-:W-:Y:S02]  /*0b60*/  LEA.HI.SX32 R26, R26, R65, 0x1b ;  /* 0x000000411a1a7211 */ /* 0x000fe400078fdaff */
[----:B------:R-:W-:-:S02]  /*0b70*/  LEA R56, R56, UR6, 0x1 ;  /* 0x0000000638387c11 */ /* 0x000fc4000f8e08ff */
[----:B------:R-:W-:Y:S02]  /*0b80*/  LEA R57, R24, UR6, 0x1 ;  /* 0x0000000618397c11 */ /* 0x000fe4000f8e08ff */
[C---:B------:R-:W-:Y:S02]  /*0b90*/  IADD3 R4, PT, PT, R65.reuse, 0x60, RZ ;  /* 0x0000006041047810 */ /* 0x040fe40007ffe0ff */
[----:B------:R-:W-:Y:S02]  /*0ba0*/  LEA R58, R26, UR6, 0x1 ;  /* 0x000000061a3a7c11 */ /* 0x000fe4000f8e08ff */
[C---:B------:R-:W-:Y:S02]  /*0bb0*/  IADD3 R24, PT, PT, R65.reuse, 0x80, RZ ;  /* 0x0000008041187810 */ /* 0x040fe40007ffe0ff */
[C---:B------:R-:W-:Y:S02]  /*0bc0*/  IADD3 R26, PT, PT, R65.reuse, 0xa0, RZ ;  /* 0x000000a0411a7810 */ /* 0x040fe40007ffe0ff */
[----:B------:R-:W-:-:S02]  /*0bd0*/  IADD3 R60, PT, PT, R65, 0xc0, RZ ;  /* 0x000000c0413c7810 */ /* 0x000fc40007ffe0ff */
[----:B------:R-:W-:Y:S02]  /*0be0*/  IADD3 R64, PT, PT, R65, 0xe0, RZ ;  /* 0x000000e041407810 */ /* 0x000fe40007ffe0ff */
        /* <DEDUP_REMOVED lines=10> */
[----:B------:R-:W-:-:S02]  /*0c90*/  ISETP.NE.AND P6, PT, R81, RZ, PT ;  /* 0x000000ff5100720c */ /* 0x000fc40003fc5270 */
[----:B------:R-:W-:Y:S02]  /*0ca0*/  PRMT R24, RZ, 0x7610, R24 ;  /* 0x00007610ff187816 */ /* 0x000fe40000000018 */
[----:B------:R-:W-:Y:S01]  /*0cb0*/  PRMT R26, RZ, 0x7610, R26 ;  /* 0x00007610ff1a7816 */ /* 0x000fe2000000001a */
[----:B--2---:R-:W-:Y:S04]  /*0cc0*/  STS.U16 [R56], R7 ;  /* 0x0000000738007388 */ /* 0x004fe80000000400 */
[----:B---3--:R0:W-:Y:S02]  /*0cd0*/  STS.U16 [R57+0x40], R0 ;  /* 0x0000400039007388 */ /* 0x0081e40000000400 */
[----:B0-----:R-:W-:-:S04]  /*0ce0*/  SHF.L.U32 R0, R65, 0x3, RZ ;  /* 0x0000000341007819 */ /* 0x001fc800000006ff */
[----:B------:R-:W-:Y:S01]  /*0cf0*/  LEA.HI.SX32 R64, R0, R0, 0x1b ;  /* 0x0000000000407211 */ /* 0x000fe200078fdaff */
[----:B----4-:R-:W-:Y:S03]  /*0d00*/  STS.U16 [R58+0x80], R21 ;  /* 0x000080153a007388 */ /* 0x010fe60000000400 */
[----:B------:R-:W-:Y:S01]  /*0d10*/  LEA R64, R64, UR6, 0x1 ;  /* 0x0000000640407c11 */ /* 0x000fe2000f8e08ff */
        /* <DEDUP_REMOVED lines=26> */
[----:B------:R-:W-:Y:S02]  /*0ec0*/  ISETP.NE.AND P6, PT, R81, RZ, PT ;  /* 0x000000ff5100720c */ /* 0x000fe40003fc5270 */
[----:B------:R-:W-:Y:S01]  /*0ed0*/  PRMT R70, RZ, 0x7610, R70 ;  /* 0x00007610ff467816 */ /* 0x000fe20000000046 */
        /* <DEDUP_REMOVED lines=10> */
[----:B------:R-:W-:Y:S04]  /*0f80*/  LDS.U16 R25, [R64+0x2] ;  /* 0x0000020040197984 */ /* 0x000fe80000000400 */
[----:B------:R-:W-:Y:S04]  /*0f90*/  LDS.U16 R26, [R64+0x4] ;  /* 0x00000400401a7984 */ /* 0x000fe80000000400 */
[----:B------:R-:W-:Y:S04]  /*0fa0*/  LDS.U16 R27, [R64+0x6] ;  /* 0x00000600401b7984 */ /* 0x000fe80000000400 */
[----:B------:R-:W1:Y:S04]  /*0fb0*/  LDS.U16 R66, [R64+0x8] ;  /* 0x0000080040427984 */ /* 0x000e680000000400 */
[----:B------:R-:W2:Y:S04]  /*0fc0*/  LDS.U16 R67, [R64+0xa] ;  /* 0x00000a0040437984 */ /* 0x000ea80000000400 */
[----:B------:R-:W3:Y:S04]  /*0fd0*/  LDS.U16 R68, [R64+0xc] ;  /* 0x00000c0040447984 */ /* 0x000ee80000000400 */
[----:B------:R-:W4:Y:S01]  /*0fe0*/  LDS.U16 R69, [R64+0xe] ;  /* 0x00000e0040457984 */ /* 0x000f220000000400 */
[----:B------:R-:W-:Y:S06]  /*0ff0*/  BAR.SYNC.DEFER_BLOCKING 0x0 ;  /* 0x0000000000007b1d */ /* 0x000fec0000010000 */
[----:B------:R-:W4:Y:S01]  /*1000*/  @!P6 LDG.E.U16 R73, desc[UR16][R22.64] ;  /* 0x000000101649e981 */ /* 0x000f22000c1e1500 */
[----:B------:R-:W-:-:S03]  /*1010*/  ISETP.NE.AND P6, PT, R78, RZ, PT ;  /* 0x000000ff4e00720c */ /* 0x000fc60003fc5270 */
[----:B------:R-:W4:Y:S04]  /*1020*/  @!P5 LDG.E.U16 R75, desc[UR16][R22.64+0x80] ;  /* 0x00008010164bd981 */ /* 0x000f28000c1e1500 */
[----:B------:R-:W4:Y:S04]  /*1030*/  @!P0 LDG.E.U16 R72, desc[UR16][R22.64+0xc0] ;  /* 0x0000c01016488981 */ /* 0x000f28000c1e1500 */
[----:B------:R-:W4:Y:S04]  /*1040*/  @!P1 LDG.E.U16 R77, desc[UR16][R22.64+0x100] ;  /* 0x00010010164d9981 */ /* 0x000f28000c1e1500 */
[----:B------:R-:W4:Y:S04]  /*1050*/  @!P6 LDG.E.U16 R70, desc[UR16][R22.64+0x40] ;  /* 0x000040101646e981 */ /* 0x000f28000c1e1500 */
[----:B------:R-:W4:Y:S04]  /*1060*/  @!P2 LDG.E.U16 R74, desc[UR16][R22.64+0x140] ;  /* 0x00014010164aa981 */ /* 0x000f28000c1e1500 */
[----:B------:R-:W4:Y:S04]  /*1070*/  @!P3 LDG.E.U16 R79, desc[UR16][R22.64+0x180] ;  /* 0x00018010164fb981 */ /* 0x000f28000c1e1500 */
[----:B------:R2:W4:Y:S01]  /*1080*/  @!P4 LDG.E.U16 R76, desc[UR16][R22.64+0x1c0] ;  /* 0x0001c010164cc981 */ /* 0x000522000c1e1500 */
[----:B0-----:R-:W-:-:S02]  /*1090*/  HADD2.F32 R24, -RZ, R24.H0_H0 ;  /* 0x20000018ff187230 */ /* 0x001fc40000004100 */
[----:B-1----:R-:W-:-:S03]  /*10a0*/  HADD2.F32 R80, -RZ, R66.H0_H0 ;  /* 0x20000042ff507230 */ /* 0x002fc60000004100 */
[----:B-----5:R-:W-:-:S05]  /*10b0*/  FADD.FTZ R66, R24, R29 ;  /* 0x0000001d18427221 */ /* 0x020fca0000010000 */
[----:B------:R-:W-:Y:S01]  /*10c0*/  FSETP.GTU.FTZ.AND P5, PT, R66, 20, PT ;  /* 0x41a000004200780b */ /* 0x000fe20003fbc000 */
[----:B------:R-:W-:Y:S02]  /*10d0*/  HADD2.F32 R78, -RZ, R25.H0_H0 ;  /* 0x20000019ff4e7230 */ /* 0x000fe40000004100 */
[----:B------:R-:W-:Y:S02]  /*10e0*/  HADD2.F32 R26, -RZ, R26.H0_H0 ;  /* 0x2000001aff1a7230 */ /* 0x000fe40000004100 */
[----:B--2---:R-:W-:Y:S02]  /*10f0*/  HADD2.F32 R22, -RZ, R27.H0_H0 ;  /* 0x2000001bff167230 */ /* 0x004fe40000004100 */
[----:B------:R-:W-:Y:S02]  /*1100*/  HADD2.F32 R82, -RZ, R67.H0_H0 ;  /* 0x20000043ff527230 */ /* 0x000fe40000004100 */
[----:B---3--:R-:W-:Y:S02]  /*1110*/  HADD2.F32 R84, -RZ, R68.H0_H0 ;  /* 0x20000044ff547230 */ /* 0x008fe40000004100 */
[----:B----4-:R-:W-:Y:S01]  /*1120*/  HADD2.F32 R86, -RZ, R69.H0_H0 ;  /* 0x20000045ff567230 */ /* 0x010fe20000004100 */
[----:B------:R-:W-:Y:S01]  /*1130*/  BSSY.RECONVERGENT B0, `(.L_x_15453) ;  /* 0x0000030000007945 */ /* 0x000fe20003800200 */
[--C-:B------:R-:W-:Y:S01]  /*1140*/  FADD.FTZ R68, R78, R29.reuse ;  /* 0x0000001d4e447221 */ /* 0x100fe20000010000 */
[--C-:B------:R-:W-:Y:S01]  /*1150*/  FADD.FTZ R78, R84, R29.reuse ;  /* 0x0000001d544e7221 */ /* 0x100fe20000010000 */
[----:B------:R-:W-:Y:S04]  /*1160*/  STS.U16 [R56], R73 ;  /* 0x0000004938007388 */ /* 0x000fe80000000400 */
[----:B------:R0:W-:Y:S04]  /*1170*/  STS.U16 [R57+0x40], R70 ;  /* 0x0000404639007388 */ /* 0x0001e80000000400 */
[----:B------:R-:W-:Y:S04]  /*1180*/  STS.U16 [R58+0x80], R75 ;  /* 0x0000804b3a007388 */ /* 0x000fe80000000400 */
[----:B------:R-:W-:Y:S04]  /*1190*/  STS.U16 [R59+0xc0], R72 ;  /* 0x0000c0483b007388 */ /* 0x000fe80000000400 */
[----:B------:R-:W-:Y:S04]  /*11a0*/  STS.U16 [R60+0x100], R77 ;  /* 0x0001004d3c007388 */ /* 0x000fe80000000400 */
[----:B------:R1:W-:Y:S04]  /*11b0*/  STS.U16 [R61+0x140], R74 ;  /* 0x0001404a3d007388 */ /* 0x0003e80000000400 */
[----:B------:R-:W-:Y:S04]  /*11c0*/  STS.U16 [R62+0x180], R79 ;  /* 0x0001804f3e007388 */ /* 0x000fe80000000400 */
[----:B------:R2:W-:Y:S01]  /*11d0*/  STS.U16 [R63+0x1c0], R76 ;  /* 0x0001c04c3f007388 */ /* 0x0005e20000000400 */
[--C-:B0-----:R-:W-:Y:S01]  /*11e0*/  FADD.FTZ R70, R26, R29.reuse ;  /* 0x0000001d1a467221 */ /* 0x101fe20000010000 */
[--C-:B-1----:R-:W-:Y:S01]  /*11f0*/  FADD.FTZ R74, R80, R29.reuse ;  /* 0x0000001d504a7221 */ /* 0x102fe20000010000 */
[--C-:B------:R-:W-:Y:S01]  /*1200*/  FADD.FTZ R72, R22, R29.reuse ;  /* 0x0000001d16487221 */ /* 0x100fe20000010000 */
[--C-:B------:R-:W-:Y:S01]  /*1210*/  FADD.FTZ R80, R86, R29.reuse ;  /* 0x0000001d56507221 */ /* 0x100fe20000010000 */
[----:B--2---:R-:W-:Y:S01]  /*1220*/  FADD.FTZ R76, R82, R29 ;  /* 0x0000001d524c7221 */ /* 0x004fe20000010000 */
[----:B------:R-:W-:Y:S01]  /*1230*/  NOP ;  /* 0x0000000000007918 */ /* 0x000fe20000000000 */
[----:B------:R-:W-:Y:S05]  /*1240*/  @P5 BRA `(.L_x_15454) ;  /* 0x0000000000785947 */ /* 0x000fea0003800000 */
        /* <DEDUP_REMOVED lines=30> */
.L_x_15454:
[----:B------:R-:W-:Y:S05]  /*1430*/  BSYNC.RECONVERGENT B0 ;  /* 0x0000000000007941 */ /* 0x000fea0003800200 */
.L_x_15453:
[----:B------:R-:W-:Y:S01]  /*1440*/  FSETP.GTU.FTZ.AND P5, PT, R68, 20, PT ;  /* 0x41a000004400780b */ /* 0x000fe20003fbc000 */
[----:B------:R-:W-:-:S12]  /*1450*/  BSSY.RECONVERGENT B0, `(.L_x_15455) ;  /* 0x0000020000007945 */ /* 0x000fd80003800200 */
        /* <DEDUP_REMOVED lines=31> */
.L_x_15456:
[----:B------:R-:W-:Y:S05]  /*1650*/  BSYNC.RECONVERGENT B0 ;  /* 0x0000000000007941 */ /* 0x000fea0003800200 */
.L_x_15455:
        /* <DEDUP_REMOVED lines=33> */
.L_x_15458:
[----:B------:R-:W-:Y:S05]  /*1870*/  BSYNC.RECONVERGENT B0 ;  /* 0x0000000000007941 */ /* 0x000fea0003800200 */
.L_x_15457:
        /* <DEDUP_REMOVED lines=33> */
.L_x_15460:
[----:B------:R-:W-:Y:S05]  /*1a90*/  BSYNC.RECONVERGENT B0 ;  /* 0x0000000000007941 */ /* 0x000fea0003800200 */
.L_x_15459:
        /* <DEDUP_REMOVED lines=33> */
.L_x_15462:
[----:B------:R-:W-:Y:S05]  /*1cb0*/  BSYNC.RECONVERGENT B0 ;  /* 0x0000000000007941 */ /* 0x000fea0003800200 */
.L_x_15461:
        /* <DEDUP_REMOVED lines=33> */
.L_x_15464:
[----:B------:R-:W-:Y:S05]  /*1ed0*/  BSYNC.RECONVERGENT B0 ;  /* 0x0000000000007941 */ /* 0x000fea0003800200 */
.L_x_15463:
        /* <DEDUP_REMOVED lines=33> */
.L_x_15466:
[----:B------:R-:W-:Y:S05]  /*20f0*/  BSYNC.RECONVERGENT B0 ;  /* 0x0000000000007941 */ /* 0x000fea0003800200 */
.L_x_15465:
        /* <DEDUP_REMOVED lines=33> */
.L_x_15468:
[----:B------:R-:W-:Y:S05]  /*2310*/  BSYNC.RECONVERGENT B0 ;  /* 0x0000000000007941 */ /* 0x000fea0003800200 */
.L_x_15467:
[----:B------:R-:W0:Y:S01]  /*2320*/  LDCU.64 UR8, c[0x0][0x488] ;  /* 0x00009100ff0877ac */ /* 0x000e220008000a00 */
[----:B------:R-:W1:Y:S01]  /*2330*/  LDS.U16 R26, [R64+0x8] ;  /* 0x00000800401a7984 */ /* 0x000e620000000400 */
[----:B------:R-:W-:Y:S01]  /*2340*/  P2R R79, PR, RZ, 0x10 ;  /* 0x00000010ff4f7803 */ /* 0x000fe20000000000 */
[----:B------:R-:W2:Y:S01]  /*2350*/  LDC.64 R112, c[0x0][0x508] ;  /* 0x00014200ff707b82 */ /* 0x000ea20000000a00 */
[----:B------:R-:W-:Y:S01]  /*2360*/  ISETP.NE.AND P4, PT, R81, RZ, PT ;  /* 0x000000ff5100720c */ /* 0x000fe20003f85270 */
[----:B------:R-:W-:Y:S01]  /*2370*/  LDS.U16 R27, [R64+0xa] ;  /* 0x00000a00401b7984 */ /* 0x000fe20000000400 */
[----:B------:R-:W-:Y:S01]  /*2380*/  PRMT R71, RZ, 0x7610, R71 ;  /* 0x00007610ff477816 */ /* 0x000fe20000000047 */
[----:B------:R-:W3:Y:S01]  /*2390*/  LDCU.64 UR10, c[0x0][0x558] ;  /* 0x0000ab00ff0a77ac */ /* 0x000ee20008000a00 */
[----:B------:R-:W-:Y:S01]  /*23a0*/  ISETP.NE.AND P6, PT, R85, RZ, PT ;  /* 0x000000ff5500720c */ /* 0x000fe20003fc5270 */
[----:B------:R-:W-:Y:S01]  /*23b0*/  LDS.U16 R67, [R64+0xc] ;  /* 0x00000c0040437984 */ /* 0x000fe20000000400 */
[----:B------:R-:W-:-:S02]  /*23c0*/  PRMT R82, RZ, 0x7610, R82 ;  /* 0x00007610ff527816 */ /* 0x000fc40000000052 */
[----:B------:R-:W-:Y:S01]  /*23d0*/  PRMT R73, RZ, 0x7610, R73 ;  /* 0x00007610ff497816 */ /* 0x000fe20000000049 */
[----:B------:R-:W-:Y:S01]  /*23e0*/  LDS.U16 R69, [R64+0xe] ;  /* 0x00000e0040457984 */ /* 0x000fe20000000400 */
[----:B------:R-:W-:Y:S02]  /*23f0*/  PRMT R84, RZ, 0x7610, R84 ;  /* 0x00007610ff547816 */ /* 0x000fe40000000054 */
[----:B------:R-:W-:Y:S02]  /*2400*/  PRMT R75, RZ, 0x7610, R75 ;  /* 0x00007610ff4b7816 */ /* 0x000fe4000000004b */
[C---:B0-----:R-:W-:Y:S02]  /*2410*/  LEA R22, P5, R9.reuse, UR8, 0x1 ;  /* 0x0000000809167c11 */ /* 0x041fe4000f8a08ff */
[----:B------:R-:W-:Y:S02]  /*2420*/  PRMT R86, RZ, 0x7610, R86 ;  /* 0x00007610ff567816 */ /* 0x000fe40000000056 */
[----:B------:R-:W-:Y:S01]  /*2430*/  LEA.HI.X R23, R9, UR9, R20, 0x1, P5 ;  /* 0x0000000909177c11 */ /* 0x000fe2000a8f0c14 */
[----:B------:R-:W0:Y:S01]  /*2440*/  LDCU.64 UR8, c[0x0][0x478] ;  /* 0x00008f00ff0877ac */ /* 0x000e220008000a00 */
[----:B------:R-:W-:Y:S01]  /*2450*/  LDS.U16 R9, [R64] ;  /* 0x0000000040097984 */ /* 0x000fe20000000400 */
[----:B------:R-:W-:-:S02]  /*2460*/  PRMT R77, RZ, 0x7610, R77 ;  /* 0x00007610ff4d7816 */ /* 0x000fc4000000004d */
[----:B------:R-:W-:Y:S01]  /*2470*/  PRMT R88, RZ, 0x7610, R88 ;  /* 0x00007610ff587816 */ /* 0x000fe20000000058 */
[----:B------:R-:W-:Y:S01]  /*2480*/  LDS.U16 R20, [R64+0x6] ;  /* 0x0000060040147984 */ /* 0x000fe20000000400 */
[----:B0-----:R-:W-:-:S04]  /*2490*/  LEA R24, P5, R10, UR8, 0x1 ;  /* 0x000000080a187c11 */ /* 0x001fc8000f8a08ff */
[----:B------:R-:W-:Y:S02]  /*24a0*/  LEA.HI.X R25, R10, UR9, R11, 0x1, P5 ;  /* 0x000000090a197c11 */ /* 0x000fe4000a8f0c0b */
[----:B------:R-:W-:Y:S01]  /*24b0*/  PRMT R87, RZ, 0x7610, R87 ;  /* 0x00007610ff577816 */ /* 0x000fe20000000057 */
[----:B------:R-:W-:Y:S01]  /*24c0*/  LDS.U16 R10, [R64+0x2] ;  /* 0x00000200400a7984 */ /* 0x000fe20000000400 */
[----:B------:R-:W-:Y:S02]  /*24d0*/  ISETP.NE.AND P5, PT, R83, RZ, PT ;  /* 0x000000ff5300720c */ /* 0x000fe40003fa5270 */
[----:B------:R-:W-:Y:S01]  /*24e0*/  PRMT R89, RZ, 0x7610, R89 ;  /* 0x00007610ff597816 */ /* 0x000fe20000000059 */
[----:B------:R-:W-:Y:S01]  /*24f0*/  LDS.U16 R11, [R64+0x4] ;  /* 0x00000400400b7984 */ /* 0x000fe20000000400 */
[----:B-1----:R-:W-:Y:S01]  /*2500*/  HADD2.F32 R26, -RZ, R26.H0_H0 ;  /* 0x2000001aff1a7230 */ /* 0x002fe20000004100 */
[----:B------:R-:W0:Y:S01]  /*2510*/  LDCU.64 UR8, c[0x0][0x510] ;  /* 0x0000a200ff0877ac */ /* 0x000e220008000a00 */
[----:B------:R-:W-:Y:S06]  /*2520*/  BAR.SYNC.DEFER_BLOCKING 0x0 ;  /* 0x0000000000007b1d */ /* 0x000fec0000010000 */
[----:B------:R-:W4:Y:S01]  /*2530*/  @!P4 LDG.E.U16 R71, desc[UR16][R22.64] ;  /* 0x000000101647c981 */ /* 0x000f22000c1e1500 */
[----:B------:R-:W-:-:S03]  /*2540*/  ISETP.NE.AND P4, PT, R79, RZ, PT ;  /* 0x000000ff4f00720c */ /* 0x000fc60003f85270 */
[----:B------:R-:W5:Y:S01]  /*2550*/  @!P5 LDG.E.U16 R82, desc[UR16][R22.64+0x40] ;  /* 0x000040101652d981 */ /* 0x000f62000c1e1500 */
[----:B------:R-:W-:Y:S02]  /*2560*/  P2R R85, PR, RZ, 0x20 ;  /* 0x00000020ff557803 */ /* 0x000fe40000000000 */
[----:B------:R-:W-:Y:S01]  /*2570*/  ISETP.NE.AND P5, PT, R81, RZ, PT ;  /* 0x000000ff5100720c */ /* 0x000fe20003fa5270 */
[----:B------:R-:W3:Y:S04]  /*2580*/  @!P6 LDG.E.U16 R73, desc[UR16][R22.64+0x80] ;  /* 0x000080101649e981 */ /* 0x000ee8000c1e1500 */
[----:B------:R-:W2:Y:S04]  /*2590*/  @!P0 LDG.E.U16 R84, desc[UR16][R22.64+0xc0] ;  /* 0x0000c01016548981 */ /* 0x000ea8000c1e1500 */
[----:B------:R-:W2:Y:S04]  /*25a0*/  @!P1 LDG.E.U16 R75, desc[UR16][R22.64+0x100] ;  /* 0x00010010164b9981 */ /* 0x000ea8000c1e1500 */
[----:B------:R-:W2:Y:S04]  /*25b0*/  @!P2 LDG.E.U16 R86, desc[UR16][R22.64+0x140] ;  /* 0x000140101656a981 */ /* 0x000ea8000c1e1500 */
[----:B------:R-:W2:Y:S04]  /*25c0*/  @!P3 LDG.E.U16 R77, desc[UR16][R22.64+0x180] ;  /* 0x00018010164db981 */ /* 0x000ea8000c1e1500 */
[----:B------:R-:W2:Y:S01]  /*25d0*/  @!P4 LDG.E.U16 R88, desc[UR16][R22.64+0x1c0] ;  /* 0x0001c0101658c981 */ /* 0x000ea2000c1e1500 */
[----:B------:R-:W-:-:S03]  /*25e0*/  PRMT R83, RZ, 0x7610, R83 ;  /* 0x00007610ff537816 */ /* 0x000fc60000000053 */
[----:B----4-:R-:W-:Y:S04]  /*25f0*/  STS.U16 [R56], R71 ;  /* 0x0000004738007388 */ /* 0x010fe80000000400 */
[----:B-----5:R1:W-:Y:S04]  /*2600*/  STS.U16 [R57+0x40], R82 ;  /* 0x0000405239007388 */ /* 0x0203e80000000400 */
[----:B---3--:R-:W-:Y:S04]  /*2610*/  STS.U16 [R58+0x80], R73 ;  /* 0x000080493a007388 */ /* 0x008fe80000000400 */
[----:B--2---:R2:W-:Y:S04]  /*2620*/  STS.U16 [R59+0xc0], R84 ;  /* 0x0000c0543b007388 */ /* 0x0045e80000000400 */
        /* <DEDUP_REMOVED lines=8> */
[----:B------:R-:W5:Y:S04]  /*26b0*/  LDS.U16 R73, [R64+0x6] ;  /* 0x0000060040497984 */ /* 0x000f680000000400 */
[----:B------:R-:W0:Y:S04]  /*26c0*/  LDS.U16 R79, [R64+0x8] ;  /* 0x00000800404f7984 */ /* 0x000e280000000400 */
[----:B------:R-:W0:Y:S04]  /*26d0*/  LDS.U16 R75, [R64+0xa] ;  /* 0x00000a00404b7984 */ /* 0x000e280000000400 */
[----:B------:R-:W-:Y:S04]  /*26e0*/  LDS.U16 R81, [R64+0xc] ;  /* 0x00000c0040517984 */ /* 0x000fe80000000400 */
[----:B------:R-:W0:Y:S01]  /*26f0*/  LDS.U16 R77, [R64+0xe] ;  /* 0x00000e00404d7984 */ /* 0x000e220000000400 */
[----:B------:R-:W-:Y:S01]  /*2700*/  BAR.SYNC.DEFER_BLOCKING 0x0 ;  /* 0x0000000000007b1d */ /* 0x000fe20000010000 */
[----:B-1----:R-:W-:-:S02]  /*2710*/  PRMT R82, RZ, 0x7610, R82 ;  /* 0x00007610ff527816 */ /* 0x002fc40000000052 */
[----:B--2---:R-:W-:Y:S02]  /*2720*/  PRMT R84, RZ, 0x7610, R84 ;  /* 0x00007610ff547816 */ /* 0x004fe40000000054 */
[----:B---3--:R-:W-:Y:S02]  /*2730*/  PRMT R86, RZ, 0x7610, R86 ;  /* 0x00007610ff567816 */ /* 0x008fe40000000056 */
[----:B----4-:R-:W-:Y:S01]  /*2740*/  PRMT R88, RZ, 0x7610, R88 ;  /* 0x00007610ff587816 */ /* 0x010fe20000000058 */
[----:B------:R-:W2:Y:S01]  /*2750*/  @!P5 LDG.E.U16 R83, desc[UR16][R24.64] ;  /* 0x000000101853d981 */ /* 0x000ea2000c1e1500 */
[----:B------:R-:W-:Y:S02]  /*2760*/  ISETP.NE.AND P5, PT, R85, RZ, PT ;  /* 0x000000ff5500720c */ /* 0x000fe40003fa5270 */
[----:B------:R-:W-:Y:S01]  /*2770*/  PRMT R85, RZ, 0x7610, R85 ;  /* 0x00007610ff557816 */ /* 0x000fe20000000055 */
[----:B------:R-:W3:Y:S04]  /*2780*/  @!P0 LDG.E.U16 R84, desc[UR16][R24.64+0xc0] ;  /* 0x0000c01018548981 */ /* 0x000ee8000c1e1500 */
[----:B------:R-:W4:Y:S04]  /*2790*/  @!P1 LDG.E.U16 R87, desc[UR16][R24.64+0x100] ;  /* 0x0001001018579981 */ /* 0x000f28000c1e1500 */
[----:B------:R-:W3:Y:S04]  /*27a0*/  @!P6 LDG.E.U16 R85, desc[UR16][R24.64+0x80] ;  /* 0x000080101855e981 */ /* 0x000ee8000c1e1500 */
[----:B------:R-:W4:Y:S04]  /*27b0*/  @!P5 LDG.E.U16 R82, desc[UR16][R24.64+0x40] ;  /* 0x000040101852d981 */ /* 0x000f28000c1e1500 */
[----:B------:R-:W3:Y:S04]  /*27c0*/  @!P2 LDG.E.U16 R86, desc[UR16][R24.64+0x140] ;  /* 0x000140101856a981 */ /* 0x000ee8000c1e1500 */
[----:B------:R-:W3:Y:S04]  /*27d0*/  @!P3 LDG.E.U16 R89, desc[UR16][R24.64+0x180] ;  /* 0x000180101859b981 */ /* 0x000ee8000c1e1500 */
[----:B------:R1:W3:Y:S01]  /*27e0*/  @!P4 LDG.E.U16 R88, desc[UR16][R24.64+0x1c0] ;  /* 0x0001c0101858c981 */ /* 0x0002e2000c1e1500 */
[----:B-----5:R-:W-:-:S02]  /*27f0*/  HADD2.F32 R93, -RZ, R73.H0_H0 ;  /* 0x20000049ff5d7230 */ /* 0x020fc40000004100 */
[----:B------:R-:W-:-:S03]  /*2800*/  HADD2.F32 R91, -RZ, R23.H0_H0 ;  /* 0x20000017ff5b7230 */ /* 0x000fc60000004100 */
[----:B-1----:R-:W-:-:S04]  /*2810*/  FMUL.FTZ R24, R93, -1.4426950216293334961 ;  /* 0xbfb8aa3b5d187820 */ /* 0x002fc80000410000 */
[----:B------:R-:W-:Y:S01]  /*2820*/  MUFU.EX2 R94, R24 ;  /* 0x00000018005e7308 */ /* 0x000fe20000000800 */
[----:B------:R-:W-:Y:S02]  /*2830*/  HADD2.F32 R92, -RZ, R71.H0_H0 ;  /* 0x20000047ff5c7230 */ /* 0x000fe40000004100 */
[----:B------:R-:W-:Y:S01]  /*2840*/  FMUL.FTZ R23, R91, -1.4426950216293334961 ;  /* 0xbfb8aa3b5b177820 */ /* 0x000fe20000410000 */
[----:B------:R-:W-:Y:S02]  /*2850*/  HADD2.F32 R90, -RZ, R22.H0_H0 ;  /* 0x20000016ff5a7230 */ /* 0x000fe40000004100 */
[----:B------:R-:W-:Y:S02]  /*2860*/  FMUL.FTZ R73, R92, -1.4426950216293334961 ;  /* 0xbfb8aa3b5c497820 */ /* 0x000fe40000410000 */
[----:B------:R-:W1:Y:S01]  /*2870*/  MUFU.EX2 R71, R23 ;  /* 0x0000001700477308 */ /* 0x000e620000000800 */
[----:B------:R-:W-:-:S07]  /*2880*/  FMUL.FTZ R22, R90, -1.4426950216293334961 ;  /* 0xbfb8aa3b5a167820 */ /* 0x000fce0000410000 */
[----:B------:R-:W5:Y:S01]  /*2890*/  MUFU.EX2 R73, R73 ;  /* 0x0000004900497308 */ /* 0x000f620000000800 */
[----:B0-----:R-:W-:-:S07]  /*28a0*/  HADD2.F32 R95, -RZ, R79.H0_H0 ;  /* 0x2000004fff5f7230 */ /* 0x001fce0000004100 */
[----:B------:R-:W0:Y:S01]  /*28b0*/  MUFU.EX2 R22, R22 ;  /* 0x0000001600167308 */ /* 0x000e220000000800 */
[----:B------:R-:W-:Y:S01]  /*28c0*/  FMUL.FTZ R25, R95, -1.4426950216293334961 ;  /* 0xbfb8aa3b5f197820 */ /* 0x000fe20000410000 */
[----:B------:R-:W-:Y:S02]  /*28d0*/  HADD2.F32 R97, -RZ, R75.H0_H0 ;  /* 0x2000004bff617230 */ /* 0x000fe40000004100 */
[----:B-1----:R-:W-:Y:S01]  /*28e0*/  FADD.FTZ R75, R71, 1 ;  /* 0x3f800000474b7421 */ /* 0x002fe20000010000 */
[----:B------:R-:W-:Y:S02]  /*28f0*/  HADD2.F32 R103, -RZ, R77.H0_H0 ;  /* 0x2000004dff677230 */ /* 0x000fe40000004100 */
[----:B------:R-:W-:Y:S01]  /*2900*/  HADD2.F32 R99, -RZ, R81.H0_H0 ;  /* 0x20000051ff637230 */ /* 0x000fe20000004100 */
[----:B------:R-:W1:Y:S01]  /*2910*/  MUFU.EX2 R96, R25 ;  /* 0x0000001900607308 */ /* 0x000e620000000800 */
[----:B-----5:R-:W-:Y:S01]  /*2920*/  FADD.FTZ R77, R73, 1 ;  /* 0x3f800000494d7421 */ /* 0x020fe20000010000 */
[----:B------:R-:W-:Y:S01]  /*2930*/  FMUL.FTZ R81, R97, -1.4426950216293334961 ;  /* 0xbfb8aa3b61517820 */ /* 0x000fe20000410000 */
[----:B0-----:R-:W-:-:S05]  /*2940*/  FADD.FTZ R22, R22, 1 ;  /* 0x3f80000016167421 */ /* 0x001fca0000010000 */
[----:B------:R-:W-:Y:S08]  /*2950*/  MUFU.EX2 R81, R81 ;  /* 0x0000005100517308 */ /* 0x000ff00000000800 */
[----:B------:R0:W-:Y:S02]  /*2960*/  MUFU.RCP R79, R22 ;  /* 0x00000016004f7308 */ /* 0x0001e40000001000 */
[----:B0-----:R-:W-:-:S02]  /*2970*/  HADD2.F32 R22, -RZ, R10.H0_H0 ;  /* 0x2000000aff167230 */ /* 0x001fc40000004100 */
[----:B------:R-:W-:Y:S01]  /*2980*/  FADD.FTZ R94, R94, 1 ;  /* 0x3f8000005e5e7421 */ /* 0x000fe20000010000 */
[----:B------:R-:W-:-:S05]  /*2990*/  HADD2.F32 R9, -RZ, R9.H0_H0 ;  /* 0x20000009ff097230 */ /* 0x000fca0000004100 */
[----:B------:R-:W-:Y:S01]  /*29a0*/  MUFU.RCP R94, R94 ;  /* 0x0000005e005e7308 */ /* 0x000fe20000001000 */
[----:B-1----:R-:W-:Y:S01]  /*29b0*/  FADD.FTZ R96, R96, 1 ;  /* 0x3f80000060607421 */ /* 0x002fe20000010000 */
[----:B------:R-:W-:-:S06]  /*29c0*/  HADD2.F32 R20, -RZ, R20.H0_H0 ;  /* 0x20000014ff147230 */ /* 0x000fcc0000004100 */
[----:B------:R-:W-:Y:S01]  /*29d0*/  MUFU.RCP R96, R96 ;  /* 0x0000006000607308 */ /* 0x000fe20000001000 */
[----:B------:R-:W-:Y:S02]  /*29e0*/  HADD2.F32 R27, -RZ, R27.H0_H0 ;  /* 0x2000001bff1b7230 */ /* 0x000fe40000004100 */
[----:B------:R-:W-:Y:S01]  /*29f0*/  HADD2.F32 R69, -RZ, R69.H0_H0 ;  /* 0x20000045ff457230 */ /* 0x000fe20000004100 */
[----:B------:R-:W-:Y:S01]  /*2a00*/  ISETP.NE.AND P1, PT, R36, RZ, PT ;  /* 0x000000ff2400720c */ /* 0x000fe20003f25270 */
[----:B--2---:R-:W-:Y:S04]  /*2a10*/  STS.U16 [R56], R83 ;  /* 0x0000005338007388 */ /* 0x004fe80000000400 */
[----:B----4-:R-:W-:Y:S04]  /*2a20*/  STS.U16 [R57+0x40], R82 ;  /* 0x0000405239007388 */ /* 0x010fe80000000400 */
[----:B---3--:R-:W-:Y:S04]  /*2a30*/  STS.U16 [R58+0x80], R85 ;  /* 0x000080553a007388 */ /* 0x008fe80000000400 */
[----:B------:R0:W-:Y:S04]  /*2a40*/  STS.U16 [R59+0xc0], R84 ;  /* 0x0000c0543b007388 */ /* 0x0001e80000000400 */
[----:B------:R1:W-:Y:S04]  /*2a50*/  STS.U16 [R60+0x100], R87 ;  /* 0x000100573c007388 */ /* 0x0003e80000000400 */
[----:B------:R-:W-:Y:S04]  /*2a60*/  STS.U16 [R61+0x140], R86 ;  /* 0x000140563d007388 */ /* 0x000fe80000000400 */
[----:B------:R-:W-:Y:S04]  /*2a70*/  STS.U16 [R62+0x180], R89 ;  /* 0x000180593e007388 */ /* 0x000fe80000000400 */
[----:B------:R-:W-:Y:S01]  /*2a80*/  STS.U16 [R63+0x1c0], R88 ;  /* 0x0001c0583f007388 */ /* 0x000fe20000000400 */
[----:B------:R-:W-:-:S03]  /*2a90*/  NOP ;  /* 0x0000000000007918 */ /* 0x000fc60000000000 */
[----:B------:R-:W2:Y:S04]  /*2aa0*/  LDS.U16 R24, [R64+0x2] ;  /* 0x0000020040187984 */ /* 0x000ea80000000400 */
[----:B------:R-:W3:Y:S04]  /*2ab0*/  LDS.U16 R23, [R64] ;  /* 0x0000000040177984 */ /* 0x000ee80000000400 */
[----:B------:R-:W4:Y:S01]  /*2ac0*/  LDS.U16 R71, [R64+0x6] ;  /* 0x0000060040477984 */ /* 0x000f220000000400 */
[----:B0-----:R0:W5:Y:S03]  /*2ad0*/  MUFU.RCP R84, R75 ;  /* 0x0000004b00547308 */ /* 0x0011660000001000 */
[----:B------:R-:W4:Y:S01]  /*2ae0*/  LDS.U16 R25, [R64+0x4] ;  /* 0x0000040040197984 */ /* 0x000f220000000400 */
[----:B------:R-:W-:-:S03]  /*2af0*/  FMUL.FTZ R83, R103, -1.4426950216293334961 ;  /* 0xbfb8aa3b67537820 */ /* 0x000fc60000410000 */
[----:B------:R-:W4:Y:S01]  /*2b00*/  LDS.U16 R73, [R64+0x8] ;  /* 0x0000080040497984 */ /* 0x000f220000000400 */
[----:B------:R2:W-:Y:S03]  /*2b10*/  MUFU.EX2 R101, R83 ;  /* 0x0000005300657308 */ /* 0x0005e60000000800 */
[----:B------:R-:W4:Y:S01]  /*2b20*/  LDS.U16 R10, [R64+0xa] ;  /* 0x00000a00400a7984 */ /* 0x000f220000000400 */
[----:B------:R-:W-:-:S03]  /*2b30*/  FMUL.FTZ R82, R99, -1.4426950216293334961 ;  /* 0xbfb8aa3b63527820 */ /* 0x000fc60000410000 */
[----:B0-----:R-:W0:Y:S01]  /*2b40*/  LDS.U16 R75, [R64+0xc] ;  /* 0x00000c00404b7984 */ /* 0x001e220000000400 */
[----:B-1----:R1:W-:Y:S01]  /*2b50*/  MUFU.RCP R87, R77 ;  /* 0x0000004d00577308 */ /* 0x0023e20000001000 */
[----:B--2---:R-:W-:-:S05]  /*2b60*/  HADD2.F32 R83, -RZ, R24.H0_H0 ;  /* 0x20000018ff537230 */ /* 0x004fca0000004100 */
[----:B-1----:R-:W-:-:S04]  /*2b70*/  FMUL.FTZ R77, R22, R83 ;  /* 0x00000053164d7220 */ /* 0x002fc80000410000 */
[----:B-----5:R-:W-:Y:S02]  /*2b80*/  FMUL.FTZ R85, R84, R77 ;  /* 0x0000004d54557220 */ /* 0x020fe40000410000 */
[----:B------:R-:W1:Y:S01]  /*2b90*/  LDS.U16 R77, [R64+0xe] ;  /* 0x00000e00404d7984 */ /* 0x000e620000000400 */
[----:B------:R-:W-:Y:S01]  /*2ba0*/  FADD.FTZ R88, R81, 1 ;  /* 0x3f80000051587421 */ /* 0x000fe20000010000 */
[----:B------:R2:W5:Y:S01]  /*2bb0*/  MUFU.EX2 R98, R82 ;  /* 0x0000005200627308 */ /* 0x0005620000000800 */
[----:B---3--:R-:W-:Y:S02]  /*2bc0*/  HADD2.F32 R81, -RZ, R23.H0_H0 ;  /* 0x20000017ff517230 */ /* 0x008fe40000004100 */
[----:B------:R-:W-:-:S03]  /*2bd0*/  FADD.FTZ R23, -R79, 1 ;  /* 0x3f8000004f177421 */ /* 0x000fc60000010100 */
[----:B------:R-:W-:Y:S01]  /*2be0*/  FMUL.FTZ R24, R9, R81 ;  /* 0x0000005109187220 */ /* 0x000fe20000410000 */
[----:B--2---:R-:W-:Y:S01]  /*2bf0*/  FADD.FTZ R82, -R84, 1 ;  /* 0x3f80000054527421 */ /* 0x004fe20000010100 */
[----:B------:R-:W-:Y:S02]  /*2c00*/  FFMA.FTZ R23, R90, R23, 1 ;  /* 0x3f8000005a177423 */ /* 0x000fe40000010017 */
[----:B------:R-:W-:Y:S01]  /*2c10*/  FMUL.FTZ R24, R79, R24 ;  /* 0x000000184f187220 */ /* 0x000fe20000410000 */
[----:B----4-:R-:W-:Y:S02]  /*2c20*/  HADD2.F32 R71, -RZ, R71.H0_H0 ;  /* 0x20000047ff477230 */ /* 0x010fe40000004100 */
[----:B------:R-:W-:Y:S01]  /*2c30*/  FFMA.FTZ R86, R91, R82, 1 ;  /* 0x3f8000005b567423 */ /* 0x000fe20000010052 */
[----:B------:R2:W3:Y:S01]  /*2c40*/  MUFU.RCP R100, R88 ;  /* 0x0000005800647308 */ /* 0x0004e20000001000 */
[----:B------:R-:W-:Y:S01]  /*2c50*/  FMUL.FTZ R82, R24, R23 ;  /* 0x0000001718527220 */ /* 0x000fe20000410000 */
[----:B------:R-:W-:-:S02]  /*2c60*/  HADD2.F32 R23, -RZ, R11.H0_H0 ;  /* 0x2000000bff177230 */ /* 0x000fc40000004100 */
[----:B------:R-:W-:Y:S01]  /*2c70*/  FMUL.FTZ R85, R85, R86 ;  /* 0x0000005655557220 */ /* 0x000fe20000410000 */
[----:B------:R-:W-:Y:S02]  /*2c80*/  HADD2.F32 R25, -RZ, R25.H0_H0 ;  /* 0x20000019ff197230 */ /* 0x000fe40000004100 */
[----:B------:R-:W-:Y:S01]  /*2c90*/  FADD.FTZ R86, -R94, 1 ;  /* 0x3f8000005e567421 */ /* 0x000fe20000010100 */
[----:B-----5:R-:W-:Y:S01]  /*2ca0*/  FADD.FTZ R89, R98, 1 ;  /* 0x3f80000062597421 */ /* 0x020fe20000010000 */
[----:B--2---:R-:W-:Y:S02]  /*2cb0*/  HADD2.F32 R88, -RZ, R73.H0_H0 ;  /* 0x20000049ff587230 */ /* 0x004fe40000004100 */
[----:B------:R-:W-:Y:S01]  /*2cc0*/  FMUL.FTZ R73, R20, R71 ;  /* 0x0000004714497220 */ /* 0x000fe20000410000 */
[----:B------:R-:W-:Y:S01]  /*2cd0*/  FADD.FTZ R101, R101, 1 ;  /* 0x3f80000065657421 */ /* 0x000fe20000010000 */
[----:B------:R-:W-:Y:S01]  /*2ce0*/  FADD.FTZ R11, -R87, 1 ;  /* 0x3f800000570b7421 */ /* 0x000fe20000010100 */
[----:B------:R-:W-:Y:S01]  /*2cf0*/  FMUL.FTZ R24, R23, R25 ;  /* 0x0000001917187220 */ /* 0x000fe20000410000 */
[----:B------:R-:W-:Y:S01]  /*2d00*/  FFMA.FTZ R86, R93, R86, 1 ;  /* 0x3f8000005d567423 */ /* 0x000fe20000010056 */
[----:B------:R-:W-:Y:S01]  /*2d10*/  FMUL.FTZ R73, R94, R73 ;  /* 0x000000495e497220 */ /* 0x000fe20000410000 */
[----:B------:R2:W4:Y:S01]  /*2d20*/  MUFU.RCP R102, R89 ;  /* 0x0000005900667308 */ /* 0x0005220000001000 */
[----:B------:R-:W-:Y:S01]  /*2d30*/  FFMA.FTZ R11, R92, R11, 1 ;  /* 0x3f8000005c0b7423 */ /* 0x000fe2000001000b */
[----:B------:R-:W-:Y:S01]  /*2d40*/  FMUL.FTZ R24, R87, R24 ;  /* 0x0000001857187220 */ /* 0x000fe20000410000 */
[----:B------:R-:W-:Y:S01]  /*2d50*/  FMUL.FTZ R86, R73, R86 ;  /* 0x0000005649567220 */ /* 0x000fe20000410000 */
[----:B------:R-:W-:-:S04]  /*2d60*/  HADD2.F32 R73, -RZ, R10.H0_H0 ;  /* 0x2000000aff497230 */ /* 0x000fc80000004100 */
[----:B------:R5:W5:Y:S01]  /*2d70*/  MUFU.RCP R104, R101 ;  /* 0x0000006500687308 */ /* 0x000b620000001000 */
[----:B------:R-:W-:Y:S01]  /*2d80*/  FMUL.FTZ R11, R24, R11 ;  /* 0x0000000b180b7220 */ /* 0x000fe20000410000 */
[----:B------:R-:W-:Y:S02]  /*2d90*/  HADD2.F32 R24, -RZ, R67.H0_H0 ;  /* 0x20000043ff187230 */ /* 0x000fe40000004100 */
[----:B------:R-:W-:Y:S01]  /*2da0*/  FADD.FTZ R98, -R96, 1 ;  /* 0x3f80000060627421 */ /* 0x000fe20000010100 */
[----:B--2---:R-:W-:Y:S01]  /*2db0*/  FMUL.FTZ R89, R26, R88 ;  /* 0x000000581a597220 */ /* 0x004fe20000410000 */
[----:B---3--:R-:W-:Y:S01]  /*2dc0*/  FADD.FTZ R10, -R100, 1 ;  /* 0x3f800000640a7421 */ /* 0x008fe20000010100 */
[----:B------:R-:W-:Y:S01]  /*2dd0*/  FMUL.FTZ R67, R27, R73 ;  /* 0x000000491b437220 */ /* 0x000fe20000410000 */
[----:B------:R-:W-:Y:S01]  /*2de0*/  FFMA.FTZ R98, R95, R98, 1 ;  /* 0x3f8000005f627423 */ /* 0x000fe20000010062 */
[----:B------:R-:W-:Y:S01]  /*2df0*/  FMUL.FTZ R89, R96, R89 ;  /* 0x0000005960597220 */ /* 0x000fe20000410000 */
[----:B0-----:R-:W-:-:S02]  /*2e00*/  HADD2.F32 R75, -RZ, R75.H0_H0 ;  /* 0x2000004bff4b7230 */ /* 0x001fc40000004100 */
[----:B------:R-:W-:Y:S01]  /*2e10*/  FFMA.FTZ R10, R97, R10, 1 ;  /* 0x3f800000610a7423 */ /* 0x000fe2000001000a */
[----:B------:R-:W-:Y:S01]  /*2e20*/  FMUL.FTZ R67, R100, R67 ;  /* 0x0000004364437220 */ /* 0x000fe20000410000 */
[----:B-1----:R-:W-:Y:S02]  /*2e30*/  HADD2.F32 R77, -RZ, R77.H0_H0 ;  /* 0x2000004dff4d7230 */ /* 0x002fe40000004100 */
[----:B------:R-:W-:Y:S01]  /*2e40*/  FMUL.FTZ R89, R89, R98 ;  /* 0x0000006259597220 */ /* 0x000fe20000410000 */
[----:B----4-:R-:W-:Y:S01]  /*2e50*/  FADD.FTZ R98, -R102, 1 ;  /* 0x3f80000066627421 */ /* 0x010fe20000010100 */
[----:B------:R-:W-:Y:S01]  /*2e60*/  FMUL.FTZ R10, R67, R10 ;  /* 0x0000000a430a7220 */ /* 0x000fe20000410000 */
[----:B-----5:R-:W-:Y:S01]  /*2e70*/  FMUL.FTZ R101, R24, R75 ;  /* 0x0000004b18657220 */ /* 0x020fe20000410000 */
[----:B------:R-:W-:Y:S01]  /*2e80*/  FADD.FTZ R106, -R104, 1 ;  /* 0x3f800000686a7421 */ /* 0x000fe20000010100 */
[----:B------:R-:W-:Y:S01]  /*2e90*/  FMUL.FTZ R67, R69, R77 ;  /* 0x0000004d45437220 */ /* 0x000fe20000410000 */
[----:B------:R-:W-:Y:S01]  /*2ea0*/  FFMA.FTZ R98, R99, R98, 1 ;  /* 0x3f80000063627423 */ /* 0x000fe20000010062 */
[----:B------:R-:W-:Y:S01]  /*2eb0*/  FMUL.FTZ R101, R102, R101 ;  /* 0x0000006566657220 */ /* 0x000fe20000410000 */
[----:B------:R-:W-:Y:S01]  /*2ec0*/  FFMA.FTZ R106, R103, R106, 1 ;  /* 0x3f800000676a7423 */ /* 0x000fe2000001006a */
[----:B------:R-:W-:-:S02]  /*2ed0*/  FMUL.FTZ R67, R104, R67 ;  /* 0x0000004368437220 */ /* 0x000fc40000410000 */
[----:B------:R-:W-:Y:S01]  /*2ee0*/  FMUL.FTZ R98, R101, R98 ;  /* 0x0000006265627220 */ /* 0x000fe20000410000 */
[----:B------:R-:W-:Y:S01]  /*2ef0*/  BAR.SYNC.DEFER_BLOCKING 0x0 ;  /* 0x0000000000007b1d */ /* 0x000fe20000010000 */
[----:B------:R-:W-:Y:S01]  /*2f00*/  FMUL.FTZ R67, R67, R106 ;  /* 0x0000006a43437220 */ /* 0x000fe20000410000 */
[----:B------:R-:W-:Y:S02]  /*2f10*/  F2FP.F16.F32.PACK_AB R82, R85, R82 ;  /* 0x000000525552723e */ /* 0x000fe400000000ff */
[----:B------:R-:W-:Y:S02]  /*2f20*/  F2FP.F16.F32.PACK_AB R11, R86, R11 ;  /* 0x0000000b560b723e */ /* 0x000fe400000000ff */
[----:B------:R-:W-:Y:S02]  /*2f30*/  F2FP.F16.F32.PACK_AB R10, R10, R89 ;  /* 0x000000590a0a723e */ /* 0x000fe400000000ff */
[----:B------:R-:W-:Y:S02]  /*2f40*/  F2FP.F16.F32.PACK_AB R67, R67, R98 ;  /* 0x000000624343723e */ /* 0x000fe400000000ff */
[----:B------:R-:W-:-:S02]  /*2f50*/  PRMT R85, R82, 0x7632, R85 ;  /* 0x0000763252557816 */ /* 0x000fc40000000055 */
[----:B------:R-:W-:Y:S02]  /*2f60*/  PRMT R86, R11, 0x7632, R86 ;  /* 0x000076320b567816 */ /* 0x000fe40000000056 */
[----:B------:R-:W-:Y:S02]  /*2f70*/  PRMT R98, R10, 0x7632, R98 ;  /* 0x000076320a627816 */ /* 0x000fe40000000062 */
[C---:B------:R-:W-:Y:S02]  /*2f80*/  PRMT R106, R67.reuse, 0x7610, R106 ;  /* 0x00007610436a7816 */ /* 0x040fe4000000006a */
[----:B------:R-:W-:Y:S01]  /*2f90*/  PRMT R108, R67, 0x7632, R108 ;  /* 0x00007632436c7816 */ /* 0x000fe2000000006c */
[----:B------:R-:W-:Y:S04]  /*2fa0*/  STS.U16 [R64], R82 ;  /* 0x0000005240007388 */ /* 0x000fe80000000400 */
        /* <DEDUP_REMOVED lines=32> */
[----:B------:R-:W-:-:S05]  /*31b0*/  ISETP.GE.AND P6, PT, R51, R86, PT ;  /* 0x000000563300720c */ /* 0x000fca0003fc6270 */
[----:B------:R0:W-:Y:S01]  /*31c0*/  @!P5 STG.E.U16 desc[UR16][R10.64], R67 ;  /* 0x000000430a00d986 */ /* 0x0001e2000c101510 */
[----:B------:R-:W-:-:S03]  /*31d0*/  ISETP.GE.AND P5, PT, R52, R86, PT ;  /* 0x000000563400720c */ /* 0x000fc60003fa6270 */
[----:B------:R-:W-:Y:S01]  /*31e0*/  @!P0 STG.E.U16 desc[UR16][R10.64+0x40], R85 ;  /* 0x000040550a008986 */ /* 0x000fe2000c101510 */
[----:B------:R-:W-:-:S03]  /*31f0*/  ISETP.GE.AND P0, PT, R53, R86, PT ;  /* 0x000000563500720c */ /* 0x000fc60003f06270 */
[----:B------:R-:W-:Y:S04]  /*3200*/  @!P2 STG.E.U16 desc[UR16][R10.64+0x80], R89 ;  /* 0x000080590a00a986 */ /* 0x000fe8000c101510 */
[----:B------:R-:W-:Y:S04]  /*3210*/  @!P3 STG.E.U16 desc[UR16][R10.64+0xc0], R101 ;  /* 0x0000c0650a00b986 */ /* 0x000fe8000c101510 */
[----:B------:R-:W-:Y:S04]  /*3220*/  @!P6 STG.E.U16 desc[UR16][R10.64+0x140], R107 ;  /* 0x0001406b0a00e986 */ /* 0x000fe8000c101510 */
[----:B------:R-:W-:Y:S04]  /*3230*/  @!P5 STG.E.U16 desc[UR16][R10.64+0x180], R109 ;  /* 0x0001806d0a00d986 */ /* 0x000fe8000c101510 */
[----:B------:R-:W-:Y:S01]  /*3240*/  @!P0 STG.E.U16 desc[UR16][R10.64+0x1c0], R111 ;  /* 0x0001c06f0a008986 */ /* 0x000fe2000c101510 */
[----:B-1----:R-:W-:Y:S01]  /*3250*/  UISETP.NE.U32.AND UP0, UPT, UR8, URZ, UPT ;  /* 0x000000ff0800728c */ /* 0x002fe2000bf05070 */
[----:B------:R-:W-:-:S03]  /*3260*/  ISETP.GE.AND P4, PT, R50, R86, PT ;  /* 0x000000563200720c */ /* 0x000fc60003f86270 */
        /* <DEDUP_REMOVED lines=9> */
[----:B0-----:R-:W-:Y:S01]  /*3300*/  HADD2.F32 R67, -RZ, R21.H0_H0 ;  /* 0x20000015ff437230 */ /* 0x001fe20000004100 */
[----:B------:R0:W-:Y:S01]  /*3310*/  @!P4 STG.E.U16 desc[UR16][R10.64+0x100], R105 ;  /* 0x000100690a00c986 */ /* 0x0001e2000c101510 */
        /* <DEDUP_REMOVED lines=19> */
[----:B------:R-:W-:-:S02]  /*3450*/  F2FP.F16.F32.PACK_AB R24, R24, R25 ;  /* 0x000000191818723e */ /* 0x000fc400000000ff */
[----:B------:R-:W-:Y:S02]  /*3460*/  F2FP.F16.F32.PACK_AB R73, R73, R88 ;  /* 0x000000584949723e */ /* 0x000fe400000000ff */
[----:B------:R-:W-:Y:S02]  /*3470*/  F2FP.F16.F32.PACK_AB R75, R82, R75 ;  /* 0x0000004b524b723e */ /* 0x000fe400000000ff */
[----:B------:R-:W-:Y:S01]  /*3480*/  PRMT R11, R10, 0x7632, R11 ;  /* 0x000076320a0b7816 */ /* 0x000fe2000000000b */
[----:B------:R-:W0:Y:S01]  /*3490*/  LDC.64 R82, c[0x0][0x430] ;  /* 0x00010c00ff527b82 */ /* 0x000e220000000a00 */
[----:B------:R-:W-:Y:S02]  /*34a0*/  PRMT R77, R24, 0x7632, R77 ;  /* 0x00007632184d7816 */ /* 0x000fe4000000004d */
[C---:B------:R-:W-:Y:S02]  /*34b0*/  PRMT R79, R73.reuse, 0x7610, R79 ;  /* 0x00007610494f7816 */ /* 0x040fe4000000004f */
[----:B------:R-:W-:Y:S01]  /*34c0*/  PRMT R81, R73, 0x7632, R81 ;  /* 0x0000763249517816 */ /* 0x000fe20000000051 */
[----:B------:R-:W-:Y:S01]  /*34d0*/  STS.U16 [R64], R10 ;  /* 0x0000000a40007388 */ /* 0x000fe20000000400 */
[----:B------:R-:W-:-:S02]  /*34e0*/  PRMT R84, R75, 0x7610, R84 ;  /* 0x000076104b547816 */ /* 0x000fc40000000054 */
[----:B------:R-:W-:Y:S01]  /*34f0*/  PRMT R85, R75, 0x7632, R85 ;  /* 0x000076324b557816 */ /* 0x000fe20000000055 */
[----:B------:R0:W-:Y:S04]  /*3500*/  STS.U16 [R64+0x2], R11 ;  /* 0x0000020b40007388 */ /* 0x0001e80000000400 */
[----:B------:R-:W-:Y:S04]  /*3510*/  STS.U16 [R64+0x4], R24 ;  /* 0x0000041840007388 */ /* 0x000fe80000000400 */
[----:B------:R-:W-:Y:S04]  /*3520*/  STS.U16 [R64+0x6], R77 ;  /* 0x0000064d40007388 */ /* 0x000fe80000000400 */
[----:B------:R-:W-:Y:S01]  /*3530*/  STS.U16 [R64+0x8], R79 ;  /* 0x0000084f40007388 */ /* 0x000fe20000000400 */
[----:B0-----:R-:W-:-:S03]  /*3540*/  IMAD.WIDE.U32 R10, R82, UR18, R14 ;  /* 0x00000012520a7c25 */ /* 0x001fc6000f8e000e */
[----:B------:R-:W-:Y:S01]  /*3550*/  STS.U16 [R64+0xa], R81 ;  /* 0x00000a5140007388 */ /* 0x000fe20000000400 */
[----:B------:R-:W-:-:S03]  /*3560*/  IMAD R11, R83, UR18, R11 ;  /* 0x00000012530b7c24 */ /* 0x000fc6000f8e020b */
[----:B------:R-:W-:Y:S04]  /*3570*/  STS.U16 [R64+0xc], R84 ;  /* 0x00000c5440007388 */ /* 0x000fe80000000400 */
[----:B------:R0:W-:Y:S01]  /*3580*/  STS.U16 [R64+0xe], R85 ;  /* 0x00000e5540007388 */ /* 0x0001e20000000400 */
[----:B------:R-:W-:-:S03]  /*3590*/  NOP ;  /* 0x0000000000007918 */ /* 0x000fc60000000000 */
[----:B------:R-:W-:Y:S01]  /*35a0*/  LDS.U16 R21, [R56] ;  /* 0x0000000038157984 */ /* 0x000fe20000000400 */
[----:B0-----:R-:W0:Y:S03]  /*35b0*/  LDC.64 R84, c[0x0][0x438] ;  /* 0x00010e00ff547b82 */ /* 0x001e260000000a00 */
[----:B------:R-:W-:Y:S04]  /*35c0*/  LDS.U16 R25, [R57+0x40] ;  /* 0x0000400039197984 */ /* 0x000fe80000000400 */
[----:B------:R-:W-:Y:S04]  /*35d0*/  LDS.U16 R69, [R58+0x80] ;  /* 0x000080003a457984 */ /* 0x000fe80000000400 */
[----:B------:R-:W-:Y:S04]  /*35e0*/  LDS.U16 R71, [R59+0xc0] ;  /* 0x0000c0003b477984 */ /* 0x000fe80000000400 */
[----:B------:R-:W-:Y:S04]  /*35f0*/  LDS.U16 R73, [R60+0x100] ;  /* 0x000100003c497984 */ /* 0x000fe80000000400 */
[----:B------:R-:W-:Y:S04]  /*3600*/  LDS.U16 R75, [R61+0x140] ;  /* 0x000140003d4b7984 */ /* 0x000fe80000000400 */
[----:B------:R-:W-:Y:S01]  /*3610*/  LDS.U16 R77, [R62+0x180] ;  /* 0x000180003e4d7984 */ /* 0x000fe20000000400 */
[----:B0-----:R-:W-:-:S03]  /*3620*/  IMAD.WIDE.U32 R10, R3, R84, R10 ;  /* 0x00000054030a7225 */ /* 0x001fc600078e000a */
[----:B------:R-:W-:Y:S01]  /*3630*/  LDS.U16 R79, [R63+0x1c0] ;  /* 0x0001c0003f4f7984 */ /* 0x000fe20000000400 */
[----:B------:R-:W-:-:S03]  /*3640*/  IMAD R82, R3, R85, R11 ;  /* 0x0000005503527224 */ /* 0x000fc600078e020b */
[----:B------:R-:W-:Y:S01]  /*3650*/  @!P1 STS [UR6+0x210], R55 ;  /* 0x00021037ff009988 */ /* 0x000fe20008000806 */
[----:B------:R-:W-:Y:S01]  /*3660*/  BAR.SYNC.DEFER_BLOCKING 0x0 ;  /* 0x0000000000007b1d */ /* 0x000fe20000010000 */
[----:B------:R-:W-:-:S04]  /*3670*/  IADD3 R11, P0, PT, R44, R10, RZ ;  /* 0x0000000a2c0b7210 */ /* 0x000fc80007f1e0ff */
[----:B------:R-:W-:Y:S02]  /*3680*/  IADD3.X R82, PT, PT, RZ, R82, RZ, P0, !PT ;  /* 0x00000052ff527210 */ /* 0x000fe400007fe4ff */
[----:B------:R-:W-:-:S04]  /*3690*/  LEA R10, P0, R11, UR8, 0x1 ;  /* 0x000000080b0a7c11 */ /* 0x000fc8000f8008ff */
        /* <DEDUP_REMOVED lines=18> */
.L_x_15469:
[----:B0-----:R-:W-:Y:S01]  /*37c0*/  HADD2.F32 R77, -RZ, R8.H0_H0 ;  /* 0x20000008ff4d7230 */ /* 0x001fe20000004100 */
[----:B------:R-:W0:Y:S01]  /*37d0*/  LDCU UR4, c[0x0][0x38c] ;  /* 0x00007180ff0477ac */ /* 0x000e220008000800 */
        /* <DEDUP_REMOVED lines=13> */
[----:B------:R-:W-:Y:S01]  /*38b0*/  HFMA2 R75, -RZ, RZ, 0, 0 ;  /* 0x00000000ff4b7431 */ /* 0x000fe200000001ff */
[----:B------:R-:W-:Y:S01]  /*38c0*/  PRMT R90, RZ, 0x7610, R90 ;  /* 0x00007610ff5a7816 */ /* 0x000fe2000000005a */
[-C--:B------:R-:W-:Y:S01]  /*38d0*/  FMUL.FTZ R91, R9, R28.reuse ;  /* 0x0000001c095b7220 */ /* 0x080fe20000410000 */
[----:B------:R-:W-:Y:S01]  /*38e0*/  FFMA.FTZ R2, R26, R83, R7 ;  /* 0x000000531a027223 */ /* 0x000fe20000010007 */
[----:B0-----:R-:W-:Y:S01]  /*38f0*/  UISETP.GE.AND UP0, UPT, UR4, 0x1, UPT ;  /* 0x000000010400788c */ /* 0x001fe2000bf06270 */
        /* <DEDUP_REMOVED lines=19> */
[----:B------:R-:W-:Y:S01]  /*3a30*/  ISETP.NE.AND P0, PT, R45, 0x1, PT ;  /* 0x000000012d00780c */ /* 0x000fe20003f05270 */
[----:B------:R-:W-:Y:S01]  /*3a40*/  FADD.FTZ R0, R9, R9 ;  /* 0x0000000909007221 */ /* 0x000fe20000010000 */
[----:B------:R-:W-:Y:S01]  /*3a50*/  SHF.L.U32 R115, R45, 0x8, RZ ;  /* 0x000000082d737819 */ /* 0x000fe200000006ff */
[----:B------:R-:W-:Y:S01]  /*3a60*/  FADD.FTZ R101, R20, R20 ;  /* 0x0000001414657221 */ /* 0x000fe20000010000 */
[----:B------:R-:W-:Y:S01]  /*3a70*/  FADD.FTZ R102, R26, R26 ;  /* 0x0000001a1a667221 */ /* 0x000fe20000010000 */
[----:B------:R-:W-:Y:S01]  /*3a80*/  FADD.FTZ R103, R27, R27 ;  /* 0x0000001b1b677221 */ /* 0x000fe20000010000 */
[----:B------:R-:W-:Y:S01]  /*3a90*/  FADD.FTZ R104, R104, R104 ;  /* 0x0000006868687221 */ /* 0x000fe20000010000 */
[----:B------:R-:W1:Y:S01]  /*3aa0*/  LDC.64 R130, c[0x0][0x3c0] ;  /* 0x0000f000ff827b82 */ /* 0x000e620000000a00 */
[----:B------:R-:W-:Y:S01]  /*3ab0*/  FADD.FTZ R105, R105, R105 ;  /* 0x0000006969697221 */ /* 0x000fe20000010000 */
[----:B------:R-:W-:Y:S01]  /*3ac0*/  LOP3.LUT R158, R14, 0x100, RZ, 0xc0, !PT ;  /* 0x000001000e9e7812 */ /* 0x000fe200078ec0ff */
[----:B------:R-:W-:Y:S01]  /*3ad0*/  FMUL.FTZ R107, R67, R66 ;  /* 0x00000042436b7220 */ /* 0x000fe20000410000 */
[----:B------:R-:W-:Y:S01]  /*3ae0*/  IADD3 R106, PT, PT, R45, -0x2, RZ ;  /* 0xfffffffe2d6a7810 */ /* 0x000fe20007ffe0ff */
[----:B------:R-:W-:Y:S01]  /*3af0*/  FMUL.FTZ R108, R77, R68 ;  /* 0x000000444d6c7220 */ /* 0x000fe20000410000 */
[----:B------:R-:W-:Y:S01]  /*3b00*/  FMUL.FTZ R109, R79, R70 ;  /* 0x000000464f6d7220 */ /* 0x000fe20000410000 */
[----:B------:R-:W-:Y:S01]  /*3b10*/  FMUL.FTZ R110, R81, R72 ;  /* 0x00000048516e7220 */ /* 0x000fe20000410000 */
[----:B------:R-:W2:Y:S01]  /*3b20*/  LDC.64 R24, c[0x0][0x440] ;  /* 0x00011000ff187b82 */ /* 0x000ea20000000a00 */
[----:B------:R-:W-:Y:S01]  /*3b30*/  ISETP.EQ.AND P0, PT, R36, RZ, P0 ;  /* 0x000000ff2400720c */ /* 0x000fe20000702270 */
[----:B------:R-:W-:Y:S01]  /*3b40*/  FMUL.FTZ R111, R83, R74 ;  /* 0x0000004a536f7220 */ /* 0x000fe20000410000 */
[----:B------:R-:W-:Y:S01]  /*3b50*/  FMUL.FTZ R112, R85, R76 ;  /* 0x0000004c55707220 */ /* 0x000fe20000410000 */
[----:B------:R-:W-:Y:S01]  /*3b60*/  FMUL.FTZ R113, R87, R78 ;  /* 0x0000004e57717220 */ /* 0x000fe20000410000 */
[----:B------:R-:W-:Y:S01]  /*3b70*/  FMUL.FTZ R114, R89, R80 ;  /* 0x0000005059727220 */ /* 0x000fe20000410000 */
[----:B------:R-:W-:Y:S01]  /*3b80*/  MOV R69, RZ ;  /* 0x000000ff00457202 */ /* 0x000fe20000000f00 */
[----:B------:R-:W3:Y:S01]  /*3b90*/  LDCU UR8, c[0x0][0x394] ;  /* 0x00007280ff0877ac */ /* 0x000ee20008000800 */
[----:B------:R-:W4:Y:S01]  /*3ba0*/  LDC.64 R22, c[0x0][0x3a8] ;  /* 0x0000ea00ff167b82 */ /* 0x000f220000000a00 */
[----:B------:R-:W-:Y:S01]  /*3bb0*/  LOP3.LUT R115, R115, 0x100, RZ, 0xc0, !PT ;  /* 0x0000010073737812 */ /* 0x000fe200078ec0ff */
[----:B------:R-:W0:Y:S01]  /*3bc0*/  LDCU UR9, c[0x0][0x38c] ;  /* 0x00007180ff0977ac */ /* 0x000e220008000800 */
[----:B------:R-:W-:-:S05]  /*3bd0*/  UMOV UR4, URZ ;  /* 0x000000ff00047c82 */ /* 0x000fca0008000000 */
.L_x_15488:
[----:B------:R-:W-:Y:S02]  /*3be0*/  MOV R4, R16 ;  /* 0x0000001000047202 */ /* 0x000fe40000000f00 */
[----:B------:R-:W-:-:S03]  /*3bf0*/  MOV R5, R37 ;  /* 0x0000002500057202 */ /* 0x000fc60000000f00 */
[----:B----4-:R-:W-:-:S04]  /*3c00*/  IMAD.WIDE.U32 R4, R22, UR4, R4 ;  /* 0x0000000416047c25 */ /* 0x010fc8000f8e0004 */
        /* <DEDUP_REMOVED lines=12> */
[----:B------:R0:W4:Y:S04]  /*3cd0*/  LDG.E.64 R4, desc[UR16][R8.64] ;  /* 0x0000001008047981 */ /* 0x000128000c1e1b00 */
[----:B------:R1:W4:Y:S01]  /*3ce0*/  LDG.E.64 R6, desc[UR16][R10.64] ;  /* 0x000000100a067981 */ /* 0x000322000c1e1b00 */
[----:B------:R-:W5:Y:S01]  /*3cf0*/  S2UR UR7, SR_CgaCtaId ;  /* 0x00000000000779c3 */ /* 0x000f620000008800 */
[C---:B------:R-:W-:Y:S01]  /*3d00*/  ISETP.NE.AND P3, PT, R36.reuse, RZ, PT ;  /* 0x000000ff2400720c */ /* 0x040fe20003f65270 */
[----:B------:R-:W-:Y:S01]  /*3d10*/  UMOV UR6, 0x400 ;  /* 0x0000040000067882 */ /* 0x000fe20000000000 */
[----:B------:R-:W-:Y:S01]  /*3d20*/  ISETP.NE.AND P1, PT, R36, 0x1f, PT ;  /* 0x0000001f2400780c */ /* 0x000fe20003f25270 */
[----:B------:R-:W-:Y:S01]  /*3d30*/  BSSY.RECONVERGENT B0, `(.L_x_15471) ;  /* 0x0000067000007945 */ /* 0x000fe20003800200 */
[----:B-----5:R-:W-:Y:S01]  /*3d40*/  ULEA UR6, UR7, UR6, 0x18 ;  /* 0x0000000607067291 */ /* 0x020fe2000f8ec0ff */
[C---:B--2---:R-:W-:Y:S01]  /*3d50*/  FMUL.FTZ R2, R21.reuse, R66 ;  /* 0x0000004215027220 */ /* 0x044fe20000410000 */
        /* <DEDUP_REMOVED lines=10> */
[----:B------:R-:W2:Y:S01]  /*3e00*/  MUFU.SIN R129, R118 ;  /* 0x0000007600817308 */ /* 0x000ea20000000400 */
        /* <DEDUP_REMOVED lines=26> */
[----:B------:R1:W-:Y:S01]  /*3fb0*/  MUFU.EX2 R137, R2 ;  /* 0x0000000200897308 */ /* 0x0003e20000000800 */
[----:B----4-:R-:W-:-:S07]  /*3fc0*/  FMUL.FTZ R9, R5, R7 ;  /* 0x0000000705097220 */ /* 0x010fce0000410000 */
[----:B------:R-:W-:Y:S01]  /*3fd0*/  MUFU.COS R128, R138 ;  /* 0x0000008a00807308 */ /* 0x000fe20000000000 */
[C---:B-1----:R-:W-:Y:S01]  /*3fe0*/  FMUL.FTZ R2, R4.reuse, R7 ;  /* 0x0000000704027220 */ /* 0x042fe20000410000 */
[-C--:B------:R-:W-:Y:S01]  /*3ff0*/  FFMA.FTZ R4, R4, R6.reuse, -R9 ;  /* 0x0000000604047223 */ /* 0x080fe20000010809 */
[----:B--2---:R-:W-:Y:S01]  /*4000*/  FMUL.FTZ R9, R26, R129 ;  /* 0x000000811a097220 */ /* 0x004fe20000410000 */
[----:B------:R-:W-:Y:S01]  /*4010*/  P2R R7, PR, RZ, 0x8 ;  /* 0x00000008ff077803 */ /* 0x000fe20000000000 */
[----:B------:R-:W-:Y:S01]  /*4020*/  FFMA.FTZ R2, R5, R6, R2 ;  /* 0x0000000605027223 */ /* 0x000fe20000010002 */
[----:B------:R-:W-:Y:S01]  /*4030*/  IADD3 R5, PT, PT, R158, UR4, RZ ;  /* 0x000000049e057c10 */ /* 0x000fe2000fffe0ff */
[-C--:B------:R-:W-:Y:S01]  /*4040*/  FMUL.FTZ R144, R103, R4.reuse ;  /* 0x0000000467907220 */ /* 0x080fe20000410000 */
[----:B------:R0:W1:Y:S01]  /*4050*/  MUFU.EX2 R125, R116 ;  /* 0x00000074007d7308 */ /* 0x0000620000000800 */
[----:B------:R-:W-:Y:S01]  /*4060*/  FMUL.FTZ R146, R104, R4 ;  /* 0x0000000468927220 */ /* 0x000fe20000410000 */
[----:B------:R-:W-:Y:S01]  /*4070*/  SEL R5, R5, R46, !P3 ;  /* 0x0000002e05057207 */ /* 0x000fe20005800000 */
[----:B------:R-:W-:Y:S01]  /*4080*/  FMUL.FTZ R149, R105, R4 ;  /* 0x0000000469957220 */ /* 0x000fe20000410000 */
[-C--:B------:R-:W-:Y:S01]  /*4090*/  FMUL.FTZ R143, R102, -R2.reuse ;  /* 0x80000002668f7220 */ /* 0x080fe20000410000 */
[-C--:B------:R-:W-:Y:S01]  /*40a0*/  FMUL.FTZ R145, R103, -R2.reuse ;  /* 0x8000000267917220 */ /* 0x080fe20000410000 */
[----:B------:R-:W-:Y:S01]  /*40b0*/  LEA R5, R5, UR6, 0x3 ;  /* 0x0000000605057c11 */ /* 0x000fe2000f8e18ff */
[-C--:B------:R-:W-:Y:S01]  /*40c0*/  FMUL.FTZ R147, R104, -R2.reuse ;  /* 0x8000000268937220 */ /* 0x080fe20000410000 */
[----:B------:R-:W2:Y:S01]  /*40d0*/  MUFU.SIN R126, R138 ;  /* 0x0000008a007e7308 */ /* 0x000ea20000000400 */
[----:B0-----:R-:W-:Y:S01]  /*40e0*/  FMUL.FTZ R116, R8, R11 ;  /* 0x0000000b08747220 */ /* 0x001fe20000410000 */
[----:B------:R-:W-:-:S06]  /*40f0*/  FMUL.FTZ R151, R105, -R2 ;  /* 0x8000000269977220 */ /* 0x000fcc0000410000 */
[----:B------:R-:W0:Y:S08]  /*4100*/  MUFU.COS R136, R123 ;  /* 0x0000007b00887308 */ /* 0x000e300000000000 */
[----:B------:R1:W4:Y:S08]  /*4110*/  MUFU.SIN R134, R123 ;  /* 0x0000007b00867308 */ /* 0x0003300000000400 */
[----:B------:R5:W-:Y:S01]  /*4120*/  MUFU.EX2 R139, R118 ;  /* 0x00000076008b7308 */ /* 0x000be20000000800 */
[C---:B-1----:R-:W-:Y:S01]  /*4130*/  FMUL.FTZ R123, R125.reuse, R128 ;  /* 0x000000807d7b7220 */ /* 0x042fe20000410000 */
[----:B--2---:R-:W-:-:S06]  /*4140*/  FMUL.FTZ R125, R125, R126 ;  /* 0x0000007e7d7d7220 */ /* 0x004fcc0000410000 */
[----:B------:R-:W1:Y:S01]  /*4150*/  MUFU.SIN R138, R141 ;  /* 0x0000008d008a7308 */ /* 0x000e620000000400 */
[----:B-----5:R-:W-:Y:S01]  /*4160*/  FMUL.FTZ R118, R8, R117 ;  /* 0x0000007508767220 */ /* 0x020fe20000410000 */
[----:B------:R-:W-:Y:S01]  /*4170*/  FMUL.FTZ R8, R26, R135 ;  /* 0x000000871a087220 */ /* 0x000fe20000410000 */
[----:B------:R-:W-:Y:S01]  /*4180*/  FMUL.FTZ R117, R119, R120 ;  /* 0x0000007877757220 */ /* 0x000fe20000410000 */
[C---:B------:R-:W-:Y:S01]  /*4190*/  FMUL.FTZ R120, R121.reuse, R124 ;  /* 0x0000007c79787220 */ /* 0x040fe20000410000 */
[----:B------:R-:W-:Y:S01]  /*41a0*/  FMUL.FTZ R121, R121, R122 ;  /* 0x0000007a79797220 */ /* 0x000fe20000410000 */
[C---:B0-----:R-:W-:Y:S01]  /*41b0*/  FMUL.FTZ R124, R127.reuse, R136 ;  /* 0x000000887f7c7220 */ /* 0x041fe20000410000 */
[----:B------:R0:W-:Y:S01]  /*41c0*/  STS.64 [R5+0x670], R8 ;  /* 0x0006700805007388 */ /* 0x0001e20000000a00 */
[----:B------:R2:W5:Y:S01]  /*41d0*/  MUFU.COS R140, R141 ;  /* 0x0000008d008c7308 */ /* 0x0005620000000000 */
[----:B----4-:R-:W-:Y:S01]  /*41e0*/  FMUL.FTZ R127, R127, R134 ;  /* 0x000000867f7f7220 */ /* 0x010fe20000410000 */
[----:B------:R-:W-:Y:S01]  /*41f0*/  FMUL.FTZ R119, R119, R10 ;  /* 0x0000000a77777220 */ /* 0x000fe20000410000 */
[CC--:B------:R-:W-:Y:S01]  /*4200*/  FMUL.FTZ R134, R0.reuse, R4.reuse ;  /* 0x0000000400867220 */ /* 0x0c0fe20000410000 */
[----:B------:R-:W-:Y:S01]  /*4210*/  FMUL.FTZ R136, R99, R4 ;  /* 0x0000000463887220 */ /* 0x000fe20000410000 */
[----:B------:R-:W-:-:S03]  /*4220*/  FMUL.FTZ R135, R0, -R2 ;  /* 0x8000000200877220 */ /* 0x000fc60000410000 */
[----:B------:R-:W4:Y:S01]  /*4230*/  MUFU.SIN R142, R27 ;  /* 0x0000001b008e7308 */ /* 0x000f220000000400 */
[----:B-1----:R-:W-:Y:S01]  /*4240*/  FMUL.FTZ R129, R137, R138 ;  /* 0x0000008a89817220 */ /* 0x002fe20000410000 */
[----:B------:R-:W-:Y:S01]  /*4250*/  FMUL.FTZ R138, R100, R4 ;  /* 0x00000004648a7220 */ /* 0x000fe20000410000 */
[----:B--2---:R-:W-:-:S05]  /*4260*/  FMUL.FTZ R141, R101, -R2 ;  /* 0x80000002658d7220 */ /* 0x004fca0000410000 */
[----:B------:R-:W1:Y:S01]  /*4270*/  MUFU.COS R6, R27 ;  /* 0x0000001b00067308 */ /* 0x000e620000000000 */
[----:B-----5:R-:W-:Y:S01]  /*4280*/  FMUL.FTZ R128, R137, R140 ;  /* 0x0000008c89807220 */ /* 0x020fe20000410000 */
[----:B------:R-:W-:Y:S01]  /*4290*/  FMUL.FTZ R140, R101, R4 ;  /* 0x00000004658c7220 */ /* 0x000fe20000410000 */
[----:B------:R-:W-:Y:S01]  /*42a0*/  FMUL.FTZ R137, R99, -R2 ;  /* 0x8000000263897220 */ /* 0x000fe20000410000 */
[C---:B----4-:R-:W-:Y:S01]  /*42b0*/  FMUL.FTZ R126, R139.reuse, R142 ;  /* 0x0000008e8b7e7220 */ /* 0x050fe20000410000 */
[----:B------:R-:W-:Y:S01]  /*42c0*/  FMUL.FTZ R142, R102, R4 ;  /* 0x00000004668e7220 */ /* 0x000fe20000410000 */
[----:B-1----:R-:W-:Y:S01]  /*42d0*/  FMUL.FTZ R122, R139, R6 ;  /* 0x000000068b7a7220 */ /* 0x002fe20000410000 */
[----:B------:R-:W-:Y:S01]  /*42e0*/  FMUL.FTZ R139, R100, -R2 ;  /* 0x80000002648b7220 */ /* 0x000fe20000410000 */
[----:B------:R-:W-:Y:S06]  /*42f0*/  BAR.SYNC.DEFER_BLOCKING 0x0 ;  /* 0x0000000000007b1d */ /* 0x000fec0000010000 */
[----:B0-----:R-:W-:Y:S05]  /*4300*/  @P1 BRA `(.L_x_15472) ;  /* 0x0000000000201947 */ /* 0x001fea0003800000 */
[----:B---3--:R-:W-:Y:S01]  /*4310*/  ISETP.NE.AND P1, PT, R45, UR8, PT ;  /* 0x000000082d007c0c */ /* 0x008fe2000bf25270 */
[----:B------:R-:W-:Y:S01]  /*4320*/  HFMA2 R10, -RZ, RZ, 1.875, 0 ;  /* 0x3f800000ff0a7431 */ /* 0x000fe200000001ff */
[----:B------:R-:W-:-:S11]  /*4330*/  MOV R11, RZ ;  /* 0x000000ff000b7202 */ /* 0x000fd60000000f00 */
[----:B------:R-:W-:Y:S05]  /*4340*/  @!P1 BRA `(.L_x_15473) ;  /* 0x0000000000149947 */ /* 0x000fea0003800000 */
[----:B------:R-:W-:-:S04]  /*4350*/  IADD3 R2, PT, PT, R115, UR4, RZ ;  /* 0x0000000473027c10 */ /* 0x000fc8000fffe0ff */
[----:B------:R-:W-:-:S05]  /*4360*/  LEA R2, R2, UR6, 0x3 ;  /* 0x0000000602027c11 */ /* 0x000fca000f8e18ff */
[----:B------:R2:W4:Y:S01]  /*4370*/  LDS.64 R10, [R2+0x670] ;  /* 0x00067000020a7984 */ /* 0x0005220000000a00 */
[----:B------:R-:W-:Y:S05]  /*4380*/  BRA `(.L_x_15473) ;  /* 0x0000000000047947 */ /* 0x000fea0003800000 */
.L_x_15472:
[----:B------:R0:W1:Y:S02]  /*4390*/  LDS.64 R10, [R156+UR5+0x1678] ;  /* 0x001678059c0a7984 */ /* 0x0000640008000a00 */
.L_x_15473:
[----:B---3--:R-:W-:Y:S05]  /*43a0*/  BSYNC.RECONVERGENT B0 ;  /* 0x0000000000007941 */ /* 0x008fea0003800200 */
.L_x_15471:
[----:B------:R-:W3:Y:S01]  /*43b0*/  @P0 LDC R5, c[0x0][0x38c] ;  /* 0x0000e300ff050b82 */ /* 0x000ee20000000800 */
[----:B------:R-:W-:Y:S01]  /*43c0*/  CS2R R26, SRZ ;  /* 0x00000000001a7805 */ /* 0x000fe2000001ff00 */
[----:B---3--:R-:W-:-:S04]  /*43d0*/  @P0 IMAD R5, R106, R5, UR4 ;  /* 0x000000046a050e24 */ /* 0x008fc8000f8e0205 */
        /* <DEDUP_REMOVED lines=24> */
[----:B---3--:R-:W-:Y:S01]  /*4560*/  FFMA.FTZ R4, R9, R116, R2 ;  /* 0x0000007409047223 */ /* 0x008fe20000010002 */
        /* <DEDUP_REMOVED lines=61> */
[----:B------:R-:W3:Y:S04]  /*4940*/  SHFL.UP PT, R155, R150, 0x1, RZ ;  /* 0x04200000969b7989 */ /* 0x000ee800000e00ff */
[----:B------:R-:W0:Y:S04]  /*4950*/  SHFL.UP PT, R7, R148, 0x1, RZ ;  /* 0x0420000094077989 */ /* 0x000e2800000e00ff */
[----:B------:R-:W4:Y:S01]  /*4960*/  SHFL.UP PT, R5, R152, 0x1, RZ ;  /* 0x0420000098057989 */ /* 0x000f2200000e00ff */
[-C--:B--2---:R-:W-:Y:S01]  /*4970*/  FMUL.FTZ R153, R152, R159.reuse ;  /* 0x0000009f98997220 */ /* 0x084fe20000410000 */
[----:B------:R-:W-:-:S03]  /*4980*/  FMUL.FTZ R159, R148, R159 ;  /* 0x0000009f949f7220 */ /* 0x000fc60000410000 */
[-C--:B---3--:R-:W-:Y:S01]  /*4990*/  FFMA.FTZ R161, R148, R155.reuse, R153 ;  /* 0x0000009b94a17223 */ /* 0x088fe20000010099 */
[----:B------:R-:W-:-:S03]  /*49a0*/  FFMA.FTZ R159, R152, R155, -R159 ;  /* 0x0000009b989f7223 */ /* 0x000fc6000001089f */
[----:B------:R-:W-:Y:S01]  /*49b0*/  @P1 FADD.FTZ R2, R2, R161 ;  /* 0x000000a102021221 */ /* 0x000fe20000010000 */
[-C--:B0-----:R-:W-:Y:S01]  /*49c0*/  FMUL.FTZ R153, R152, R7.reuse ;  /* 0x0000000798997220 */ /* 0x081fe20000410000 */
[----:B------:R-:W-:Y:S01]  /*49d0*/  @P1 FADD.FTZ R150, R150, R159 ;  /* 0x0000009f96961221 */ /* 0x000fe20000010000 */
[C---:B------:R-:W-:Y:S02]  /*49e0*/  FMUL.FTZ R7, R148.reuse, R7 ;  /* 0x0000000794077220 */ /* 0x040fe40000410000 */
[----:B------:R-:W0:Y:S01]  /*49f0*/  SHFL.UP PT, R155, R2, 0x2, RZ ;  /* 0x04400000029b7989 */ /* 0x000e2200000e00ff */
[-C--:B----4-:R-:W-:Y:S01]  /*4a00*/  @P1 FFMA.FTZ R148, R148, R5.reuse, R153 ;  /* 0x0000000594941223 */ /* 0x090fe20000010099 */
        /* <DEDUP_REMOVED lines=151> */
.L_x_15475:
[----:B------:R-:W-:Y:S05]  /*5380*/  BSYNC.RECONVERGENT B0 ;  /* 0x0000000000007941 */ /* 0x000fea0003800200 */
.L_x_15474:
        /* <DEDUP_REMOVED lines=17> */
.L_x_15477:
[----:B------:R-:W-:Y:S05]  /*54a0*/  BSYNC.RECONVERGENT B0 ;  /* 0x0000000000007941 */ /* 0x000fea0003800200 */
.L_x_15476:
        /* <DEDUP_REMOVED lines=16> */
.L_x_15479:
[----:B------:R-:W-:Y:S05]  /*55b0*/  BSYNC.RECONVERGENT B0 ;  /* 0x0000000000007941 */ /* 0x000fea0003800200 */
.L_x_15478:
        /* <DEDUP_REMOVED lines=16> */
.L_x_15481:
[----:B------:R-:W-:Y:S05]  /*56c0*/  BSYNC.RECONVERGENT B0 ;  /* 0x0000000000007941 */ /* 0x000fea0003800200 */
.L_x_15480:
        /* <DEDUP_REMOVED lines=16> */
.L_x_15483:
[----:B------:R-:W-:Y:S05]  /*57d0*/  BSYNC.RECONVERGENT B0 ;  /* 0x0000000000007941 */ /* 0x000fea0003800200 */
.L_x_15482:
        /* <DEDUP_REMOVED lines=115> */
[----:B------:R-:W-:Y:S01]  /*5f10*/  FADD.FTZ R135, R135, R118 ;  /* 0x0000007687877221 */ /* 0x000fe20000010000 */
[----:B------:R-:W-:Y:S01]  /*5f20*/  FFMA.FTZ R127, R128, R136, R129 ;  /* 0x00000088807f7223 */ /* 0x000fe20000010081 */
[----:B------:R-:W-:Y:S01]  /*5f30*/  FFMA.FTZ R9, R99, R160, R10 ;  /* 0x000000a063097223 */ /* 0x000fe2000001000a */
[----:B------:R-:W-:Y:S01]  /*5f40*/  FMUL.FTZ R116, R134, R66 ;  /* 0x0000004286747220 */ /* 0x000fe20000410000 */
[----:B------:R-:W-:Y:S01]  /*5f50*/  FADD.FTZ R166, R113, R8 ;  /* 0x0000000871a67221 */ /* 0x000fe20000010000 */
[----:B------:R-:W-:Y:S01]  /*5f60*/  FADD.FTZ R123, -R107, R152 ;  /* 0x000000986b7b7221 */ /* 0x000fe20000010100 */
[----:B------:R-:W-:Y:S01]  /*5f70*/  FMUL.FTZ R119, R117, R68 ;  /* 0x0000004475777220 */ /* 0x000fe20000410000 */
[----:B------:R-:W-:Y:S01]  /*5f80*/  FMUL.FTZ R8, R135, R66 ;  /* 0x0000004287087220 */ /* 0x000fe20000410000 */
[----:B------:R-:W-:Y:S01]  /*5f90*/  FMUL.FTZ R10, R147, R116 ;  /* 0x00000074930a7220 */ /* 0x000fe20000410000 */
[----:B------:R-:W-:Y:S01]  /*5fa0*/  FADD.FTZ R127, RZ, R127 ;  /* 0x0000007fff7f7221 */ /* 0x000fe20000010000 */
[----:B------:R-:W-:Y:S01]  /*5fb0*/  FADD.FTZ R118, -R108, R160 ;  /* 0x000000a06c767221 */ /* 0x000fe20000010100 */
[----:B------:R-:W-:Y:S01]  /*5fc0*/  FMUL.FTZ R125, R137, R68 ;  /* 0x00000044897d7220 */ /* 0x000fe20000410000 */
[----:B------:R-:W-:Y:S01]  /*5fd0*/  FMUL.FTZ R129, R2, R119 ;  /* 0x0000007702817220 */ /* 0x000fe20000410000 */
[-C--:B------:R-:W-:Y:S01]  /*5fe0*/  FFMA.FTZ R10, R123, R8.reuse, -R10 ;  /* 0x000000087b0a7223 */ /* 0x080fe2000001080a */
[----:B------:R-:W-:Y:S01]  /*5ff0*/  FMUL.FTZ R8, R147, R8 ;  /* 0x0000000893087220 */ /* 0x000fe20000410000 */
[----:B------:R-:W-:Y:S01]  /*6000*/  FFMA.FTZ R128, R100, R162, R9 ;  /* 0x000000a264807223 */ /* 0x000fe20000010009 */
[C---:B------:R-:W-:Y:S01]  /*6010*/  FMUL.FTZ R9, R126.reuse, R127 ;  /* 0x0000007f7e097220 */ /* 0x040fe20000410000 */
[----:B------:R-:W-:Y:S01]  /*6020*/  FMUL.FTZ R11, R126, R166 ;  /* 0x000000a67e0b7220 */ /* 0x000fe20000410000 */
[-C--:B------:R-:W-:Y:S01]  /*6030*/  FFMA.FTZ R129, R118, R125.reuse, -R129 ;  /* 0x0000007d76817223 */ /* 0x080fe20000010881 */
[----:B------:R-:W-:Y:S01]  /*6040*/  FMUL.FTZ R126, R138, R70 ;  /* 0x000000468a7e7220 */ /* 0x000fe20000410000 */
[----:B------:R-:W-:Y:S01]  /*6050*/  FMUL.FTZ R125, R2, R125 ;  /* 0x0000007d027d7220 */ /* 0x000fe20000410000 */
[----:B------:R-:W-:Y:S01]  /*6060*/  FFMA.FTZ R8, R123, R116, R8 ;  /* 0x000000747b087223 */ /* 0x000fe20000010008 */
[----:B------:R-:W-:Y:S01]  /*6070*/  FADD.FTZ R124, -R109, R162 ;  /* 0x000000a26d7c7221 */ /* 0x000fe20000010100 */
[----:B------:R-:W-:Y:S01]  /*6080*/  FMUL.FTZ R139, R120, R70 ;  /* 0x00000046788b7220 */ /* 0x000fe20000410000 */
[C---:B------:R-:W-:Y:S01]  /*6090*/  FMUL.FTZ R159, R143.reuse, R126 ;  /* 0x0000007e8f9f7220 */ /* 0x040fe20000410000 */
[----:B------:R-:W-:Y:S01]  /*60a0*/  FFMA.FTZ R125, R118, R119, R125 ;  /* 0x00000077767d7223 */ /* 0x000fe2000001007d */
[----:B------:R-:W-:Y:S01]  /*60b0*/  FADD.FTZ R8, RZ, R8 ;  /* 0x00000008ff087221 */ /* 0x000fe20000010000 */
[----:B------:R-:W-:Y:S01]  /*60c0*/  FFMA.FTZ R167, R122, R127, R11 ;  /* 0x0000007f7aa77223 */ /* 0x000fe2000001000b */
[-C--:B------:R-:W-:Y:S01]  /*60d0*/  FFMA.FTZ R159, R124, R139.reuse, -R159 ;  /* 0x0000008b7c9f7223 */ /* 0x080fe2000001089f */
[----:B------:R-:W-:Y:S01]  /*60e0*/  FMUL.FTZ R139, R143, R139 ;  /* 0x0000008b8f8b7220 */ /* 0x000fe20000410000 */
[----:B------:R-:W-:Y:S01]  /*60f0*/  FADD.FTZ R11, R8, R125 ;  /* 0x0000007d080b7221 */ /* 0x000fe20000010000 */
[----:B------:R-:W-:Y:S01]  /*6100*/  FMUL.FTZ R125, R140, R72 ;  /* 0x000000488c7d7220 */ /* 0x000fe20000410000 */
[----:B------:R-:W-:Y:S01]  /*6110*/  FADD.FTZ R10, RZ, R10 ;  /* 0x0000000aff0a7221 */ /* 0x000fe20000010000 */
[----:B------:R-:W-:Y:S01]  /*6120*/  FFMA.FTZ R9, R122, R166, -R9 ;  /* 0x000000a67a097223 */ /* 0x000fe20000010809 */
[----:B------:R-:W-:Y:S01]  /*6130*/  FFMA.FTZ R161, R101, R163, R128 ;  /* 0x000000a365a17223 */ /* 0x000fe20000010080 */
        /* <DEDUP_REMOVED lines=8> */
[----:B------:R-:W-:Y:S01]  /*61c0*/  FADD.FTZ R10, R10, R159 ;  /* 0x0000009f0a0a7221 */ /* 0x000fe20000010000 */
[----:B------:R-:W-:Y:S01]  /*61d0*/  FMUL.FTZ R139, R150, R139 ;  /* 0x0000008b968b7220 */ /* 0x000fe20000410000 */
[----:B------:R-:W-:Y:S01]  /*61e0*/  FMUL.FTZ R159, R148, R74 ;  /* 0x0000004a949f7220 */ /* 0x000fe20000410000 */
[----:B------:R-:W-:Y:S01]  /*61f0*/  FFMA.FTZ R11, R99, -R2, R8 ;  /* 0x80000002630b7223 */ /* 0x000fe20000010008 */
[----:B------:R-:W-:Y:S01]  /*6200*/  FMUL.FTZ R152, R142, R74 ;  /* 0x0000004a8e987220 */ /* 0x000fe20000410000 */
[----:B------:R-:W-:Y:S01]  /*6210*/  FFMA.FTZ R8, R122, R125, R139 ;  /* 0x0000007d7a087223 */ /* 0x000fe2000001008b */
[----:B------:R-:W-:Y:S01]  /*6220*/  FADD.FTZ R128, -R111, R164 ;  /* 0x000000a46f807221 */ /* 0x000fe20000010100 */
[----:B------:R-:W-:Y:S01]  /*6230*/  FMUL.FTZ R139, R121, R159 ;  /* 0x0000009f798b7220 */ /* 0x000fe20000410000 */
[----:B------:R-:W-:Y:S01]  /*6240*/  FFMA.FTZ R160, R102, R164, R161 ;  /* 0x000000a466a07223 */ /* 0x000fe200000100a1 */
[----:B------:R-:W-:Y:S01]  /*6250*/  FADD.FTZ R129, R129, R8 ;  /* 0x0000000881817221 */ /* 0x000fe20000010000 */
[-C--:B------:R-:W-:Y:S01]  /*6260*/  FMUL.FTZ R164, R121, R152.reuse ;  /* 0x0000009879a47220 */ /* 0x080fe20000410000 */
[----:B------:R-:W-:Y:S01]  /*6270*/  FFMA.FTZ R162, R128, R152, R139 ;  /* 0x0000009880a27223 */ /* 0x000fe2000001008b */
[----:B------:R-:W-:Y:S01]  /*6280*/  FFMA.FTZ R139, R103, R165, R160 ;  /* 0x000000a5678b7223 */ /* 0x000fe200000100a0 */
[----:B------:R-:W-:Y:S01]  /*6290*/  FFMA.FTZ R8, R100, -R143, R11 ;  /* 0x8000008f64087223 */ /* 0x000fe2000001000b */
[----:B------:R-:W-:Y:S01]  /*62a0*/  FFMA.FTZ R159, R128, R159, -R164 ;  /* 0x0000009f809f7223 */ /* 0x000fe200000108a4 */
[----:B------:R-:W-:Y:S01]  /*62b0*/  FADD.FTZ R129, R129, R162 ;  /* 0x000000a281817221 */ /* 0x000fe20000010000 */
[----:B------:R-:W-:Y:S01]  /*62c0*/  FADD.FTZ R10, R10, R163 ;  /* 0x000000a30a0a7221 */ /* 0x000fe20000010000 */
[----:B------:R-:W-:Y:S01]  /*62d0*/  FFMA.FTZ R162, R104, R166, R139 ;  /* 0x000000a668a27223 */ /* 0x000fe2000001008b */
[----:B------:R-:W-:Y:S01]  /*62e0*/  FMUL.FTZ R139, R144, R76 ;  /* 0x0000004c908b7220 */ /* 0x000fe20000410000 */
        /* <DEDUP_REMOVED lines=15> */
[-C--:B------:R-:W-:Y:S01]  /*63e0*/  FFMA.FTZ R163, R161, R168.reuse, -R170 ;  /* 0x000000a8a1a37223 */ /* 0x080fe200000108aa */
        /* <DEDUP_REMOVED lines=99> */
[C---:B------:R-:W-:Y:S01]  /*6a20*/  FFMA.FTZ R141, R20.reuse, R141, -R4 ;  /* 0x0000008d148d7223 */ /* 0x040fe20000010804 */
[----:B------:R-:W3:Y:S01]  /*6a30*/  SHFL.DOWN PT, R26, R9, 0x8, 0x1f ;  /* 0x09001f00091a7f89 */ /* 0x000ee200000e0000 */
[----:B------:R-:W-:Y:S01]  /*6a40*/  FFMA.FTZ R5, R20, R140, R5 ;  /* 0x0000008c14057223 */ /* 0x000fe20000010005 */
[----:B------:R-:W-:Y:S01]  /*6a50*/  FFMA.FTZ R6, R121, R6, R128 ;  /* 0x0000000679067223 */ /* 0x000fe20000010080 */
[----:B------:R-:W-:-:S02]  /*6a60*/  FADD.FTZ R71, R136, R71 ;  /* 0x0000004788477221 */ /* 0x000fc40000010000 */
[----:B------:R-:W-:Y:S01]  /*6a70*/  FMUL.FTZ R5, R122, R5 ;  /* 0x000000057a057220 */ /* 0x000fe20000410000 */
[----:B------:R-:W-:-:S03]  /*6a80*/  FFMA.FTZ R27, R83, R142, R6 ;  /* 0x0000008e531b7223 */ /* 0x000fc60000010006 */
[----:B------:R-:W-:Y:S01]  /*6a90*/  FFMA.FTZ R150, R150, R141, R5 ;  /* 0x0000008d96967223 */ /* 0x000fe20000010005 */
[-C--:B------:R-:W-:Y:S01]  /*6aa0*/  FMUL.FTZ R5, R21, R120.reuse ;  /* 0x0000007815057220 */ /* 0x080fe20000410000 */
[----:B------:R-:W-:Y:S01]  /*6ab0*/  FADD.FTZ R84, R27, R84 ;  /* 0x000000541b547221 */ /* 0x000fe20000010000 */
[----:B-1----:R-:W-:Y:S01]  /*6ac0*/  @!P2 FADD.FTZ R10, R10, R129 ;  /* 0x000000810a0aa221 */ /* 0x002fe20000010000 */
[C---:B------:R-:W-:Y:S01]  /*6ad0*/  FFMA.FTZ R120, R20.reuse, R120, -R7 ;  /* 0x0000007814787223 */ /* 0x040fe20000010807 */
[----:B------:R-:W-:Y:S01]  /*6ae0*/  FFMA.FTZ R5, R20, R138, R5 ;  /* 0x0000008a14057223 */ /* 0x000fe20000010005 */
[----:B------:R-:W-:Y:S01]  /*6af0*/  FFMA.FTZ R150, R81, R140, R150 ;  /* 0x0000008c51967223 */ /* 0x000fe20000010096 */
[----:B--2---:R-:W-:Y:S01]  /*6b00*/  @!P2 FADD.FTZ R11, R11, R146 ;  /* 0x000000920b0ba221 */ /* 0x004fe20000010000 */
[----:B------:R1:W2:Y:S01]  /*6b10*/  SHFL.DOWN PT, R27, R10, 0x10, 0x1f ;  /* 0x0a001f000a1b7f89 */ /* 0x0002a200000e0000 */
[----:B------:R-:W-:Y:S01]  /*6b20*/  FMUL.FTZ R124, R124, R5 ;  /* 0x000000057c7c7220 */ /* 0x000fe20000410000 */
[----:B------:R-:W-:Y:S01]  /*6b30*/  FMUL.FTZ R7, R21, R137 ;  /* 0x0000008915077220 */ /* 0x000fe20000410000 */
[----:B0-----:R-:W-:Y:S01]  /*6b40*/  @!P2 FADD.FTZ R8, R8, R127 ;  /* 0x0000007f0808a221 */ /* 0x001fe20000010000 */
        /* <DEDUP_REMOVED lines=8> */
[----:B--2---:R-:W-:Y:S01]  /*6bd0*/  FADD.FTZ R10, R10, R27 ;  /* 0x0000001b0a0a7221 */ /* 0x004fe20000010000 */
[----:B0-----:R-:W-:-:S09]  /*6be0*/  FADD.FTZ R11, R11, R6 ;  /* 0x000000060b0b7221 */ /* 0x001fd20000010000 */
[----:B------:R0:W-:Y:S02]  /*6bf0*/  @!P2 STS.128 [UR6+0x230], R8 ;  /* 0x00023008ff00a988 */ /* 0x0001e40008000c06 */
.L_x_15485:
[----:B------:R-:W-:Y:S05]  /*6c00*/  BSYNC.RECONVERGENT B0 ;  /* 0x0000000000007941 */ /* 0x000fea0003800200 */
.L_x_15484:
[C---:B---3--:R-:W-:Y:S01]  /*6c10*/  FMUL.FTZ R5, R21.reuse, R135 ;  /* 0x0000008715057220 */ /* 0x048fe20000410000 */
[CC--:B------:R-:W-:Y:S01]  /*6c20*/  FMUL.FTZ R26, R21.reuse, R117.reuse ;  /* 0x00000075151a7220 */ /* 0x0c0fe20000410000 */
[C---:B------:R-:W-:Y:S01]  /*6c30*/  FFMA.FTZ R7, R20.reuse, R117, R7 ;  /* 0x0000007514077223 */ /* 0x040fe20000010007 */
[-C--:B0-----:R-:W-:Y:S01]  /*6c40*/  FMUL.FTZ R6, R21, R134.reuse ;  /* 0x0000008615067220 */ /* 0x081fe20000410000 */
        /* <DEDUP_REMOVED lines=30> */
.L_x_15487:
[----:B------:R-:W-:Y:S05]  /*6e30*/  BSYNC.RECONVERGENT B0 ;  /* 0x0000000000007941 */ /* 0x000fea0003800200 */
.L_x_15486:
[----:B------:R-:W-:-:S04]  /*6e40*/  UIADD3 UR4, UPT, UPT, UR4, 0x1, URZ ;  /* 0x0000000104047890 */ /* 0x000fc8000fffe0ff */
[----:B------:R-:W-:-:S09]  /*6e50*/  UISETP.GE.AND UP0, UPT, UR4, UR9, UPT ;  /* 0x000000090400728c */ /* 0x000fd2000bf06270 */
[----:B------:R-:W-:Y:S05]  /*6e60*/  BRA.U !UP0, `(.L_x_15488) ;  /* 0xffffffcd085c7547 */ /* 0x000fea000b83ffff */
.L_x_15470:
[----:B------:R-:W-:Y:S01]  /*6e70*/  BAR.SYNC.DEFER_BLOCKING 0x0 ;  /* 0x0000000000007b1d */ /* 0x000fe20000010000 */
[-C--:B------:R-:W-:Y:S02]  /*6e80*/  ISETP.GE.AND P6, PT, R44, R55.reuse, PT ;  /* 0x000000372c00720c */ /* 0x080fe40003fc6270 */
[----:B------:R-:W-:Y:S02]  /*6e90*/  ISETP.GE.AND P0, PT, R47, R55, PT ;  /* 0x000000372f00720c */ /* 0x000fe40003f06270 */
[----:B------:R-:W-:-:S03]  /*6ea0*/  PRMT R5, RZ, 0x7610, R5 ;  /* 0x00007610ff057816 */ /* 0x000fc60000000005 */
[----:B------:R-:W3:Y:S01]  /*6eb0*/  LDC.64 R80, c[0x0][0x4f8] ;  /* 0x00013e00ff507b82 */ /* 0x000ee20000000a00 */
[----:B------:R-:W-:Y:S01]  /*6ec0*/  PRMT R0, RZ, 0x7610, R0 ;  /* 0x00007610ff007816 */ /* 0x000fe20000000000 */
        /* <DEDUP_REMOVED lines=9> */
[----:B------:R-:W-:-:S03]  /*6f60*/  ISETP.GE.AND P6, PT, R52, R55, PT ;  /* 0x000000373400720c */ /* 0x000fc60003fc6270 */
[----:B------:R-:W4:Y:S01]  /*6f70*/  @!P0 LDG.E.U16 R0, desc[UR16][R12.64+0x40] ;  /* 0x000040100c008981 */ /* 0x000f22000c1e1500 */
[----:B------:R-:W-:Y:S02]  /*6f80*/  ISETP.GE.AND P0, PT, R53, R55, PT ;  /* 0x000000373500720c */ /* 0x000fe40003f06270 */
[----:B01----:R-:W-:Y:S01]  /*6f90*/  PRMT R9, RZ, 0x7610, R9 ;  /* 0x00007610ff097816 */ /* 0x003fe20000000009 */
[----:B------:R-:W5:Y:S01]  /*6fa0*/  @!P2 LDG.E.U16 R7, desc[UR16][R12.64+0x80] ;  /* 0x000080100c07a981 */ /* 0x000f62000c1e1500 */
[----:B------:R-:W-:Y:S02]  /*6fb0*/  PRMT R4, RZ, 0x7610, R4 ;  /* 0x00007610ff047816 */ /* 0x000fe40000000004 */
[----:B------:R-:W-:Y:S01]  /*6fc0*/  PRMT R11, RZ, 0x7610, R11 ;  /* 0x00007610ff0b7816 */ /* 0x000fe2000000000b */
        /* <DEDUP_REMOVED lines=9> */
[----:B------:R-:W-:Y:S01]  /*7060*/  MOV R15, RZ ;  /* 0x000000ff000f7202 */ /* 0x000fe20000000f00 */
        /* <DEDUP_REMOVED lines=16> */
[----:B0-----:R-:W-:-:S02]  /*7170*/  HADD2.F32 R6, -RZ, R6.H0_H0 ;  /* 0x20000006ff067230 */ /* 0x001fc40000004100 */
[----:B-1----:R-:W-:-:S03]  /*7180*/  HADD2.F32 R8, -RZ, R8.H0_H0 ;  /* 0x20000008ff087230 */ /* 0x002fc60000004100 */
[--C-:B------:R-:W-:Y:S02]  /*7190*/  FADD.FTZ R6, R6, R29.reuse ;  /* 0x0000001d06067221 */ /* 0x100fe40000010000 */
[----:B------:R-:W-:-:S03]  /*71a0*/  FADD.FTZ R10, R8, R29 ;  /* 0x0000001d080a7221 */ /* 0x000fc60000010000 */
[----:B------:R-:W-:Y:S02]  /*71b0*/  FSETP.GTU.FTZ.AND P2, PT, R6, 20, PT ;  /* 0x41a000000600780b */ /* 0x000fe40003f5c000 */
[----:B------:R-:W-:-:S11]  /*71c0*/  FSETP.GTU.FTZ.AND P3, PT, R10, 20, PT ;  /* 0x41a000000a00780b */ /* 0x000fd60003f7c000 */
[----:B------:R-:W-:Y:S02]  /*71d0*/  @!P2 FMUL.FTZ R8, R6, -1.4426950216293334961 ;  /* 0xbfb8aa3b0608a820 */ /* 0x000fe40000410000 */
[----:B------:R-:W0:Y:S01]  /*71e0*/  LDS.U16 R6, [R64+0xc] ;  /* 0x00000c0040067984 */ /* 0x000e220000000400 */
[----:B------:R-:W-:-:S03]  /*71f0*/  @!P3 FMUL.FTZ R10, R10, -1.4426950216293334961 ;  /* 0xbfb8aa3b0a0ab820 */ /* 0x000fc60000410000 */
[----:B------:R-:W1:Y:S01]  /*7200*/  @!P2 MUFU.EX2 R8, R8 ;  /* 0x000000080008a308 */ /* 0x000e620000000800 */
[----:B------:R-:W-:Y:S07]  /*7210*/  BAR.SYNC.DEFER_BLOCKING 0x0 ;  /* 0x0000000000007b1d */ /* 0x000fee0000010000 */
[----:B------:R-:W2:Y:S01]  /*7220*/  @!P3 MUFU.EX2 R10, R10 ;  /* 0x0000000a000ab308 */ /* 0x000ea20000000800 */
[----:B-1----:R-:W-:Y:S01]  /*7230*/  @!P2 FADD.FTZ R9, R8, 1 ;  /* 0x3f8000000809a421 */ /* 0x002fe20000010000 */
[----:B--2---:R-:W-:-:S06]  /*7240*/  @!P3 FADD.FTZ R11, R10, 1 ;  /* 0x3f8000000a0bb421 */ /* 0x004fcc0000010000 */
[----:B------:R-:W1:Y:S08]  /*7250*/  @!P2 MUFU.RCP R9, R9 ;  /* 0x000000090009a308 */ /* 0x000e700000001000 */
[----:B------:R-:W2:Y:S01]  /*7260*/  @!P3 MUFU.RCP R12, R11 ;  /* 0x0000000b000cb308 */ /* 0x000ea20000001000 */
[----:B------:R-:W-:Y:S01]  /*7270*/  PRMT R10, R93, 0x7632, R10 ;  /* 0x000076325d0a7816 */ /* 0x000fe2000000000a */
[----:B------:R-:W-:-:S02]  /*7280*/  HADD2.F32 R0, -RZ, R0.H0_H0 ;  /* 0x20000000ff007230 */ /* 0x000fc40000004100 */
[----:B---3--:R-:W-:Y:S02]  /*7290*/  HADD2.F32 R2, -RZ, R2.H0_H0 ;  /* 0x20000002ff027230 */ /* 0x008fe40000004100 */
[----:B------:R3:W-:Y:S01]  /*72a0*/  STS.U16 [R64+0x6], R10 ;  /* 0x0000060a40007388 */ /* 0x0007e20000000400 */
[----:B----4-:R-:W-:Y:S02]  /*72b0*/  HADD2.F32 R4, -RZ, R4.H0_H0 ;  /* 0x20000004ff047230 */ /* 0x010fe40000004100 */
[----:B-1----:R-:W-:Y:S01]  /*72c0*/  @!P2 FMUL.FTZ R88, R88, R9 ;  /* 0x000000095858a220 */ /* 0x002fe20000410000 */
[----:B------:R-:W-:Y:S01]  /*72d0*/  PRMT R9, R91, 0x7632, R9 ;  /* 0x000076325b097816 */ /* 0x000fe20000000009 */
[--C-:B------:R-:W-:Y:S01]  /*72e0*/  FADD.FTZ R0, R0, R29.reuse ;  /* 0x0000001d00007221 */ /* 0x100fe20000010000 */
[--C-:B------:R-:W-:Y:S01]  /*72f0*/  FADD.FTZ R8, R2, R29.reuse ;  /* 0x0000001d02087221 */ /* 0x100fe20000010000 */
[----:B---3--:R-:W-:Y:S01]  /*7300*/  PRMT R10, R97, 0x7632, R10 ;  /* 0x00007632610a7816 */ /* 0x008fe2000000000a */
[----:B--2---:R-:W-:Y:S01]  /*7310*/  @!P3 FMUL.FTZ R75, R75, R12 ;  /* 0x0000000c4b4bb220 */ /* 0x004fe20000410000 */
[----:B------:R-:W-:Y:S01]  /*7320*/  PRMT R12, R95, 0x7632, R12 ;  /* 0x000076325f0c7816 */ /* 0x000fe2000000000c */
[----:B-----5:R-:W-:Y:S01]  /*7330*/  HADD2.F32 R2, -RZ, R5.H0_H0 ;  /* 0x20000005ff027230 */ /* 0x020fe20000004100 */
[----:B------:R-:W-:Y:S01]  /*7340*/  STS.U16 [R64], R91 ;  /* 0x0000005b40007388 */ /* 0x000fe20000000400 */
[----:B------:R-:W-:Y:S01]  /*7350*/  FADD.FTZ R4, R4, R29 ;  /* 0x0000001d04047221 */ /* 0x000fe20000010000 */
[----:B------:R-:W-:-:S02]  /*7360*/  FSETP.GTU.FTZ.AND P0, PT, R0, 20, PT ;  /* 0x41a000000000780b */ /* 0x000fc40003f1c000 */
[----:B------:R1:W-:Y:S01]  /*7370*/  STS.U16 [R64+0x2], R9 ;  /* 0x0000020940007388 */ /* 0x0003e20000000400 */
[----:B------:R-:W-:-:S03]  /*7380*/  FSETP.GTU.FTZ.AND P6, PT, R8, 20, PT ;  /* 0x41a000000800780b */ /* 0x000fc60003fdc000 */
        /* <DEDUP_REMOVED lines=75> */
[----:B------:R0:W-:Y:S04]  /*7840*/  @!P3 STG.E.U16 desc[UR16][R4.64+0x80], R21 ;  /* 0x000080150400b986 */ /* 0x0001e8000c101510 */
[----:B------:R-:W-:Y:S04]  /*7850*/  @!P4 STG.E.U16 desc[UR16][R4.64+0x100], R25 ;  /* 0x000100190400c986 */ /* 0x000fe8000c101510 */
[----:B------:R-:W-:Y:S04]  /*7860*/  @!P5 STG.E.U16 desc[UR16][R4.64+0xc0], R23 ;  /* 0x0000c0170400d986 */ /* 0x000fe8000c101510 */
[----:B------:R-:W-:Y:S01]  /*7870*/  @!P6 STG.E.U16 desc[UR16][R4.64+0x140], R27 ;  /* 0x0001401b0400e986 */ /* 0x000fe2000c101510 */
[----:B------:R-:W-:Y:S01]  /*7880*/  F2FP.F16.F32.PACK_AB R0, R75, R88 ;  /* 0x000000584b00723e */ /* 0x000fe200000000ff */
[----:B0-----:R-:W0:Y:S02]  /*7890*/  LDC.64 R20, c[0x0][0x518] ;  /* 0x00014600ff147b82 */ /* 0x001e240000000a00 */
[----:B------:R-:W-:Y:S04]  /*78a0*/  @!P0 STG.E.U16 desc[UR16][R4.64+0x180], R65 ;  /* 0x0001804104008986 */ /* 0x000fe8000c101510 */
[----:B------:R1:W-:Y:S01]  /*78b0*/  @!P2 STG.E.U16 desc[UR16][R4.64+0x1c0], R67 ;  /* 0x0001c0430400a986 */ /* 0x0003e2000c101510 */
[C---:B------:R-:W-:Y:S01]  /*78c0*/  PRMT R6, R0.reuse, 0x7610, R6 ;  /* 0x0000761000067816 */ /* 0x040fe20000000006 */
[----:B------:R-:W-:Y:S01]  /*78d0*/  BAR.SYNC.DEFER_BLOCKING 0x0 ;  /* 0x0000000000007b1d */ /* 0x000fe20000010000 */
[----:B------:R-:W-:-:S02]  /*78e0*/  PRMT R7, R0, 0x7632, R7 ;  /* 0x0000763200077816 */ /* 0x000fc40000000007 */
[----:B------:R-:W-:Y:S02]  /*78f0*/  F2FP.F16.F32.PACK_AB R2, R73, R86 ;  /* 0x000000564902723e */ /* 0x000fe400000000ff */
[----:B------:R-:W-:Y:S02]  /*7900*/  F2FP.F16.F32.PACK_AB R0, R71, R84 ;  /* 0x000000544700723e */ /* 0x000fe400000000ff */
[----:B-1----:R-:W-:Y:S02]  /*7910*/  F2FP.F16.F32.PACK_AB R5, R69, R82 ;  /* 0x000000524505723e */ /* 0x002fe400000000ff */
[----:B------:R-:W-:Y:S02]  /*7920*/  PRMT R8, R2, 0x7632, R8 ;  /* 0x0000763202087816 */ /* 0x000fe40000000008 */
        /* <DEDUP_REMOVED lines=23> */
[----:B------:R-:W1:Y:S01]  /*7aa0*/  LDCU.64 UR6, c[0x0][0x520] ;  /* 0x0000a400ff0677ac */ /* 0x000e620008000a00 */
[----:B------:R-:W-:Y:S02]  /*7ab0*/  IMAD R5, R21, UR18, R5 ;  /* 0x0000001215057c24 */ /* 0x000fe4000f8e0205 */
[----:B------:R-:W-:Y:S01]  /*7ac0*/  FADD.FTZ R88, R88, R35 ;  /* 0x0000002358587221 */ /* 0x000fe20000010000 */
[----:B-1----:R-:W-:-:S04]  /*7ad0*/  IMAD.WIDE.U32 R4, R3, UR6, R4 ;  /* 0x0000000603047c25 */ /* 0x002fc8000f8e0004 */
[----:B------:R-:W-:Y:S01]  /*7ae0*/  IMAD R2, R3, UR7, R5 ;  /* 0x0000000703027c24 */ /* 0x000fe2000f8e0205 */
        /* <DEDUP_REMOVED lines=36> */
.L_x_15452:
        /* <DEDUP_REMOVED lines=34> */
.L_x_15491:
[----:B------:R-:W-:Y:S05]  /*7f50*/  BSYNC.RECONVERGENT B0 ;  /* 0x0000000000007941 */ /* 0x000fea0003800200 */
.L_x_15490:
        /* <DEDUP_REMOVED lines=26> */
.L_x_15493:
[----:B------:R-:W-:Y:S05]  /*8100*/  BSYNC.RECONVERGENT B0 ;  /* 0x0000000000007941 */ /* 0x000fea0003800200 */
.L_x_15492:
        /* <DEDUP_REMOVED lines=22> */
.L_x_15495:
        /* <DEDUP_REMOVED lines=60> */
.L_x_15494:
[----:B------:R-:W-:Y:S05]  /*8630*/  EXIT ;  /* 0x000000000000794d */ /* 0x000fea0003800000 */
.L_x_15496:
        /* <DEDUP_REMOVED lines=12> */
.L_x_18762:


//--------------------- .text._Z25selective_scan_bwd_kernelI32Selective_Scan_bwd_kernel_traitsILi32ELi8ELb0ELb0ELb1ELb0ELb0EN3c104HalfENS1_7complexIfEEEEv12SSMParamsBwd --------------------------
	.section	.text._Z25selective_scan_bwd_kernelI32Selective_Scan_bwd_kernel_traitsILi32ELi8ELb0ELb0ELb1ELb0ELb0EN3c104HalfENS1_7complexIfEEEEv12SSMParamsBwd,"ax",@progbits
	.align	128
        .global         _Z25selective_scan_bwd_kernelI32Selective_Scan_bwd_kernel_traitsILi32ELi8ELb0ELb0ELb1ELb0ELb0EN3c104HalfENS1_7complexIfEEEEv12SSMParamsBwd
        .type           _Z25selective_scan_bwd_kernelI32Selective_Scan_bwd_kernel_traitsILi32ELi8ELb0ELb0ELb1ELb0ELb0EN3c104HalfENS1_7complexIfEEEEv12SSMParamsBwd,@function
        .size           _Z25selective_scan_bwd_kernelI32Selective_Scan_bwd_kernel_traitsILi32ELi8ELb0ELb0ELb1ELb0ELb0EN3c104HalfENS1_7complexIfEEEEv12SSMParamsBwd,(.L_x_18763 - _Z25selective_scan_bwd_kernelI32Selective_Scan_bwd_kernel_traitsILi32ELi8ELb0ELb0ELb1ELb0ELb0EN3c104HalfENS1_7complexIfEEEEv12SSMParamsBwd)
        .other          _Z25selective_scan_bwd_kernelI32Selective_Scan_bwd_kernel_traitsILi32ELi8ELb0ELb0ELb1ELb0ELb0EN3c104HalfENS1_7complexIfEEEEv12SSMParamsBwd,@"STO_CUDA_ENTRY STV_DEFAULT"
_Z25selective_scan_bwd_kernelI32Selective_Scan_bwd_kernel_traitsILi32ELi8ELb0ELb0ELb1ELb0ELb0EN3c104HalfENS1_7complexIfEEEEv12SSMParamsBwd:
.text._Z25selective_scan_bwd_kernelI32Selective_Scan_bwd_kernel_traitsILi32ELi8ELb0ELb0ELb1ELb0ELb0EN3c104HalfENS1_7complexIfEEEEv12SSMParamsBwd:
[----:B------:R-:W-:Y:S08]  /*0000*/  LDC R1, c[0x0][0x37c] ;  /* 0x0000df00ff017b82 */ /* 0x000ff00000000800 */
[----:B------:R-:W0:Y:S01]  /*0010*/  LDC R8, c[0x0][0x398] ;  /* 0x0000e600ff087b82 */ /* 0x000e220000000800 */
[----:B------:R-:W1:Y:S01]  /*0020*/  S2R R167, SR_CTAID.Y ;  /* 0x0000000000a77919 */ /* 0x000e620000002600 */
[----:B------:R-:W2:Y:S01]  /*0030*/  LDCU.64 UR16, c[0x0][0x358] ;  /* 0x00006b00ff1077ac */ /* 0x000ea20008000a00 */
[----:B------:R-:W-:Y:S01]  /*0040*/  HFMA2 R160, -RZ, RZ, 0, 0 ;  /* 0x00000000ffa07431 */ /* 0x000fe200000001ff */
[----:B------:R-:W-:Y:S01]  /*0050*/  CS2R R158, SRZ ;  /* 0x00000000009e7805 */ /* 0x000fe2000001ff00 */
[----:B------:R-:W3:Y:S03]  /*0060*/  LDCU.128 UR8, c[0x0][0x3f0] ;  /* 0x00007e00ff0877ac */ /* 0x000ee60008000c00 */
[----:B------:R-:W4:Y:S01]  /*0070*/  LDC.64 R2, c[0x0][0x458] ;  /* 0x00011600ff027b82 */ /* 0x000f220000000a00 */
[----:B------:R-:W3:Y:S07]  /*0080*/  LDCU.128 UR12, c[0x0][0x400] ;  /* 0x00008000ff0c77ac */ /* 0x000eee0008000c00 */
[----:B------:R-:W2:Y:S01]  /*0090*/  LDC.64 R4, c[0x0][0x470] ;  /* 0x00011c00ff047b82 */ /* 0x000ea20000000a00 */
[----:B0-----:R-:W-:-:S07]  /*00a0*/  IABS R9, R8 ;  /* 0x0000000800097213 */ /* 0x001fce0000000000 */
[----:B------:R-:W3:Y:S01]  /*00b0*/  S2UR UR18, SR_CTAID.X ;  /* 0x00000000001279c3 */ /* 0x000ee20000002500 */
[----:B------:R-:W0:Y:S01]  /*00c0*/  I2F.RP R0, R9 ;  /* 0x0000000900007306 */ /* 0x000e220000209400 */
[----:B----4-:R-:W-:-:S06]  /*00d0*/  ISETP.NE.U32.AND P0, PT, R2, RZ, PT ;  /* 0x000000ff0200720c */ /* 0x010fcc0003f05070 */
[----:B------:R-:W4:Y:S01]  /*00e0*/  LDC.64 R18, c[0x0][0x480] ;  /* 0x00012000ff127b82 */ /* 0x000f220000000a00 */
[----:B------:R-:W-:Y:S02]  /*00f0*/  ISETP.NE.AND.EX P0, PT, R3, RZ, PT, P0 ;  /* 0x000000ff0300720c */ /* 0x000fe40003f05300 */
[----:B--2---:R-:W-:-:S05]  /*0100*/  ISETP.NE.U32.AND P1, PT, R4, RZ, PT ;  /* 0x000000ff0400720c */ /* 0x004fca0003f25070 */
[----:B------:R-:W2:Y:S01]  /*0110*/  LDC.64 R16, c[0x0][0x4d8] ;  /* 0x00013600ff107b82 */ /* 0x000ea20000000a00 */
[----:B0-----:R-:W0:Y:S01]  /*0120*/  MUFU.RCP R0, R0 ;  /* 0x0000000000007308 */ /* 0x001e220000001000 */
[----:B------:R-:W-:-:S04]  /*0130*/  ISETP.NE.AND.EX P1, PT, R5, RZ, PT, P1 ;  /* 0x000000ff0500720c */ /* 0x000fc80003f25310 */
[C---:B-1----:R-:W-:Y:S02]  /*0140*/  @P0 LEA R2, P2, R167.reuse, R2, 0x2 ;  /* 0x00000002a7020211 */ /* 0x042fe400078410ff */
[----:B------:R-:W1:Y:S02]  /*0150*/  LDC.64 R14, c[0x0][0x3d0] ;  /* 0x0000f400ff0e7b82 */ /* 0x000e640000000a00 */
[----:B------:R-:W-:-:S05]  /*0160*/  @P0 LEA.HI.X R3, R167, R3, RZ, 0x2, P2 ;  /* 0x00000003a7030211 */ /* 0x000fca00010f14ff */
[C---:B------:R-:W-:Y:S01]  /*0170*/  @P1 LEA R4, P3, R167.reuse, R4, 0x2 ;  /* 0x00000004a7041211 */ /* 0x040fe200078610ff */
[----:B------:R3:W5:Y:S01]  /*0180*/  @P0 LDG.E R160, desc[UR16][R2.64] ;  /* 0x0000001002a00981 */ /* 0x000762000c1e1900 */
[----:B------:R-:W1:Y:S01]  /*0190*/  LDC.64 R24, c[0x0][0x540] ;  /* 0x00015000ff187b82 */ /* 0x000e620000000a00 */
[----:B0-----:R-:W-:Y:S02]  /*01a0*/  IADD3 R6, PT, PT, R0, 0xffffffe, RZ ;  /* 0x0ffffffe00067810 */ /* 0x001fe40007ffe0ff */
[----:B------:R-:W-:Y:S02]  /*01b0*/  @P1 LEA.HI.X R5, R167, R5, RZ, 0x2, P3 ;  /* 0x00000005a7051211 */ /* 0x000fe400018f14ff */
[----:B------:R0:W4:Y:S03]  /*01c0*/  F2I.FTZ.U32.TRUNC.NTZ R7, R6 ;  /* 0x0000000600077305 */ /* 0x000126000021f000 */
[----:B------:R4:W5:Y:S01]  /*01d0*/  @P1 LDG.E R158, desc[UR16][R4.64] ;  /* 0x00000010049e1981 */ /* 0x000962000c1e1900 */
[----:B------:R-:W1:Y:S01]  /*01e0*/  LDC.64 R22, c[0x0][0x3e8] ;  /* 0x0000fa00ff167b82 */ /* 0x000e620000000a00 */
[----:B0-----:R-:W-:-:S02]  /*01f0*/  MOV R6, RZ ;  /* 0x000000ff00067202 */ /* 0x001fc40000000f00 */
[----:B---3--:R-:W-:-:S05]  /*0200*/  IABS R2, R167 ;  /* 0x000000a700027213 */ /* 0x008fca0000000000 */
[----:B------:R-:W0:Y:S01]  /*0210*/  LDC R27, c[0x0][0x394] ;  /* 0x0000e500ff1b7b82 */ /* 0x000e220000000800 */
[----:B----4-:R-:W-:-:S05]  /*0220*/  IADD3 R10, PT, PT, RZ, -R7, RZ ;  /* 0x80000007ff0a7210 */ /* 0x010fca0007ffe0ff */
[----:B------:R-:W-:Y:S02]  /*0230*/  IMAD R3, R10, R9, RZ ;  /* 0x000000090a037224 */ /* 0x000fe400078e02ff */
[----:B------:R-:W3:Y:S02]  /*0240*/  LDC.64 R4, c[0x0][0x4e0] ;  /* 0x00013800ff047b82 */ /* 0x000ee40000000a00 */
[----:B------:R-:W-:-:S06]  /*0250*/  IMAD.HI.U32 R7, R7, R3, R6 ;  /* 0x0000000307077227 */ /* 0x000fcc00078e0006 */
[----:B------:R-:W4:Y:S01]  /*0260*/  LDC.64 R20, c[0x0][0x4a0] ;  /* 0x00012800ff147b82 */ /* 0x000f220000000a00 */
[----:B------:R-:W-:-:S05]  /*0270*/  IMAD.HI.U32 R7, R7, R2, RZ ;  /* 0x0000000207077227 */ /* 0x000fca00078e00ff */
[----:B------:R-:W-:Y:S02]  /*0280*/  IADD3 R0, PT, PT, -R7, RZ, RZ ;  /* 0x000000ff07007210 */ /* 0x000fe40007ffe1ff */
[----:B------:R-:W4:Y:S03]  /*0290*/  LDC.64 R28, c[0x0][0x468] ;  /* 0x00011a00ff1c7b82 */ /* 0x000f260000000a00 */
[----:B------:R-:W-:-:S05]  /*02a0*/  IMAD R0, R9, R0, R2 ;  /* 0x0000000009007224 */ /* 0x000fca00078e0202 */
[----:B------:R-:W-:Y:S01]  /*02b0*/  ISETP.GT.U32.AND P1, PT, R9, R0, PT ;  /* 0x000000000900720c */ /* 0x000fe20003f24070 */
[----:B------:R-:W4:Y:S08]  /*02c0*/  LDC.64 R30, c[0x0][0x528] ;  /* 0x00014a00ff1e7b82 */ /* 0x000f300000000a00 */
[----:B------:R-:W4:Y:S04]  /*02d0*/  LDC.64 R32, c[0x0][0x450] ;  /* 0x00011400ff207b82 */ /* 0x000f280000000a00 */
[----:B------:R-:W-:-:S04]  /*02e0*/  @!P1 IADD3 R0, PT, PT, R0, -R9, RZ ;  /* 0x8000000900009210 */ /* 0x000fc80007ffe0ff */
[----:B------:R-:W-:Y:S02]  /*02f0*/  ISETP.GE.U32.AND P0, PT, R0, R9, PT ;  /* 0x000000090000720c */ /* 0x000fe40003f06070 */
[----:B------:R-:W-:Y:S02]  /*0300*/  LOP3.LUT R0, R167, R8, RZ, 0x3c, !PT ;  /* 0x00000008a7007212 */ /* 0x000fe400078e3cff */
[----:B------:R-:W-:Y:S02]  /*0310*/  @!P1 IADD3 R7, PT, PT, R7, 0x1, RZ ;  /* 0x0000000107079810 */ /* 0x000fe40007ffe0ff */
[----:B------:R-:W-:Y:S02]  /*0320*/  ISETP.GE.AND P2, PT, R0, RZ, PT ;  /* 0x000000ff0000720c */ /* 0x000fe40003f46270 */
[----:B------:R-:W-:-:S05]  /*0330*/  ISETP.NE.AND P1, PT, R8, RZ, PT ;  /* 0x000000ff0800720c */ /* 0x000fca0003f25270 */
[----:B------:R-:W-:Y:S01]  /*0340*/  @P0 IADD3 R7, PT, PT, R7, 0x1, RZ ;  /* 0x0000000107070810 */ /* 0x000fe20007ffe0ff */
[----:B------:R-:W-:-:S03]  /*0350*/  UIMAD.WIDE.U32 UR4, UR18, UR8, URZ ;  /* 0x00000008120472a5 */ /* 0x000fc6000f8e00ff */
[----:B------:R-:W-:Y:S01]  /*0360*/  MOV R13, R7 ;  /* 0x00000007000d7202 */ /* 0x000fe20000000f00 */
[----:B------:R-:W-:-:S03]  /*0370*/  UIMAD UR6, UR18, UR9, UR5 ;  /* 0x00000009120672a4 */ /* 0x000fc6000f8e0205 */
[----:B------:R-:W-:Y:S02]  /*0380*/  @!P2 IADD3 R13, PT, PT, -R13, RZ, RZ ;  /* 0x000000ff0d0da210 */ /* 0x000fe40007ffe1ff */
[----:B------:R-:W-:Y:S02]  /*0390*/  @!P1 LOP3.LUT R13, RZ, R8, RZ, 0x33, !PT ;  /* 0x00000008ff0d9212 */ /* 0x000fe400078e33ff */
[----:B------:R-:W-:Y:S02]  /*03a0*/  ISETP.NE.U32.AND P0, PT, R18, RZ, PT ;  /* 0x000000ff1200720c */ /* 0x000fe40003f05070 */
[----:B------:R-:W-:Y:S02]  /*03b0*/  SHF.R.S32.HI R11, RZ, 0x1f, R13 ;  /* 0x0000001fff0b7819 */ /* 0x000fe4000001140d */
[----:B------:R-:W-:Y:S02]  /*03c0*/  MOV R2, UR4 ;  /* 0x0000000400027c02 */ /* 0x000fe40008000f00 */
[----:B------:R-:W-:Y:S01]  /*03d0*/  MOV R3, UR5 ;  /* 0x0000000500037c02 */ /* 0x000fe20008000f00 */
[----:B------:R-:W-:Y:S01]  /*03e0*/  UIMAD.WIDE.U32 UR4, UR18, UR12, URZ ;  /* 0x0000000c120472a5 */ /* 0x000fe2000f8e00ff */
[----:B------:R-:W-:Y:S01]  /*03f0*/  ISETP.NE.AND.EX P0, PT, R19, RZ, PT, P0 ;  /* 0x000000ff1300720c */ /* 0x000fe20003f05300 */
[-C--:B---3--:R-:W-:Y:S01]  /*0400*/  IMAD R0, R11, R4.reuse, RZ ;  /* 0x000000040b007224 */ /* 0x088fe200078e02ff */
[----:B------:R-:W-:Y:S01]  /*0410*/  MOV R3, UR6 ;  /* 0x0000000600037c02 */ /* 0x000fe20008000f00 */
[----:B------:R-:W-:Y:S01]  /*0420*/  UIMAD UR6, UR18, UR13, UR5 ;  /* 0x0000000d120672a4 */ /* 0x000fe2000f8e0205 */
[----:B------:R-:W-:Y:S01]  /*0430*/  IMAD.WIDE.U32 R6, R13, R4, RZ ;  /* 0x000000040d067225 */ /* 0x000fe200078e00ff */
[----:B------:R-:W-:-:S03]  /*0440*/  MOV R4, UR4 ;  /* 0x0000000400047c02 */ /* 0x000fc60008000f00 */
[----:B------:R-:W-:Y:S02]  /*0450*/  IMAD R9, R13, R5, R0 ;  /* 0x000000050d097224 */ /* 0x000fe400078e0200 */
[C---:B------:R-:W-:Y:S01]  /*0460*/  IMAD.WIDE.U32 R2, R167.reuse, UR10, R2 ;  /* 0x0000000aa7027c25 */ /* 0x040fe2000f8e0002 */
[----:B------:R-:W-:Y:S02]  /*0470*/  MOV R5, UR5 ;  /* 0x0000000500057c02 */ /* 0x000fe40008000f00 */
[----:B------:R-:W-:Y:S01]  /*0480*/  MOV R5, UR6 ;  /* 0x0000000600057c02 */ /* 0x000fe20008000f00 */
[----:B------:R-:W-:Y:S01]  /*0490*/  IMAD R19, R167, UR11, R3 ;  /* 0x0000000ba7137c24 */ /* 0x000fe2000f8e0203 */
[----:B------:R-:W-:Y:S01]  /*04a0*/  IADD3 R9, PT, PT, R7, R9, RZ ;  /* 0x0000000907097210 */ /* 0x000fe20007ffe0ff */
[----:B------:R-:W3:Y:S01]  /*04b0*/  @P0 LDC R12, c[0x0][0x384] ;  /* 0x0000e100ff0c0b82 */ /* 0x000ee20000000800 */
[----:B------:R-:W-:Y:S01]  /*04c0*/  MOV R8, R6 ;  /* 0x0000000600087202 */ /* 0x000fe20000000f00 */
[----:B------:R-:W4:Y:S01]  /*04d0*/  LDCU.64 UR6, c[0x0][0x498] ;  /* 0x00009300ff0677ac */ /* 0x000f220008000a00 */
[----:B--2---:R-:W-:-:S02]  /*04e0*/  SHF.R.U64 R3, R16, 0x1, R17 ;  /* 0x0000000110037819 */ /* 0x004fc40000001211 */
[----:B------:R-:W-:Y:S01]  /*04f0*/  SHF.R.U32.HI R0, RZ, 0x1, R17 ;  /* 0x00000001ff007819 */ /* 0x000fe20000011611 */
[----:B------:R-:W-:-:S04]  /*0500*/  IMAD.WIDE.U32 R4, R167, UR14, R4 ;  /* 0x0000000ea7047c25 */ /* 0x000fc8000f8e0004 */
[----:B------:R-:W-:-:S04]  /*0510*/  IMAD.WIDE.U32 R8, R3, UR18, R8 ;  /* 0x0000001203087c25 */ /* 0x000fc8000f8e0008 */
[----:B------:R-:W-:Y:S02]  /*0520*/  IMAD R163, R0, UR18, RZ ;  /* 0x0000001200a37c24 */ /* 0x000fe4000f8e02ff */
[----:B------:R-:W-:Y:S01]  /*0530*/  IMAD R17, R167, UR15, R5 ;  /* 0x0000000fa7117c24 */ /* 0x000fe2000f8e0205 */
[----:B-1----:R-:W-:Y:S01]  /*0540*/  LEA R165, P1, R8, R24, 0x3 ;  /* 0x0000001808a57211 */ /* 0x002fe200078218ff */
[----:B------:R-:W-:Y:S01]  /*0550*/  IMAD.WIDE.U32 R6, R14, UR18, RZ ;  /* 0x000000120e067c25 */ /* 0x000fe2000f8e00ff */
[----:B------:R-:W1:Y:S01]  /*0560*/  @P0 LDC R5, c[0x0][0x38c] ;  /* 0x0000e300ff050b82 */ /* 0x000e620000000800 */
[----:B------:R-:W-:Y:S02]  /*0570*/  IADD3 R163, PT, PT, R9, R163, RZ ;  /* 0x000000a309a37210 */ /* 0x000fe40007ffe0ff */
[----:B------:R-:W-:Y:S02]  /*0580*/  IMAD R7, R15, UR18, R7 ;  /* 0x000000120f077c24 */ /* 0x000fe4000f8e0207 */
[----:B------:R-:W-:Y:S01]  /*0590*/  LEA.HI.X R163, R8, R25, R163, 0x3, P1 ;  /* 0x0000001908a37211 */ /* 0x000fe200008f1ca3 */
[----:B------:R-:W-:-:S02]  /*05a0*/  IMAD R0, R11, R22, RZ ;  /* 0x000000160b007224 */ /* 0x000fc400078e02ff */
[----:B------:R-:W2:Y:S01]  /*05b0*/  LDC.64 R24, c[0x0][0x460] ;  /* 0x00011800ff187b82 */ /* 0x000ea20000000a00 */
[----:B------:R-:W-:-:S04]  /*05c0*/  IMAD.WIDE.U32 R10, R13, R22, R6 ;  /* 0x000000160d0a7225 */ /* 0x000fc800078e0006 */
[----:B------:R-:W-:-:S03]  /*05d0*/  IMAD R13, R13, R23, R0 ;  /* 0x000000170d0d7224 */ /* 0x000fc600078e0200 */
[----:B------:R-:W2:Y:S01]  /*05e0*/  @P0 LDC.64 R6, c[0x0][0x480] ;  /* 0x00012000ff060b82 */ /* 0x000ea20000000a00 */
[C---:B0-----:R-:W-:Y:S01]  /*05f0*/  LEA R9, R27.reuse, 0xffffff00, 0x8 ;  /* 0xffffff001b097811 */ /* 0x041fe200078e40ff */
[----:B----4-:R-:W-:Y:S01]  /*0600*/  UIMAD.WIDE.U32 UR4, UR18, UR6, URZ ;  /* 0x00000006120472a5 */ /* 0x010fe2000f8e00ff */
[----:B------:R-:W-:-:S05]  /*0610*/  LEA R3, R27, 0xfffffe00, 0x9 ;  /* 0xfffffe001b037811 */ /* 0x000fca00078e48ff */
[----:B------:R-:W0:Y:S01]  /*0620*/  LDC.64 R22, c[0x0][0x4a8] ;  /* 0x00012a00ff167b82 */ /* 0x000e220000000a00 */
[----:B---3--:R-:W-:Y:S01]  /*0630*/  @P0 IMAD R0, R12, UR18, R167 ;  /* 0x000000120c000c24 */ /* 0x008fe2000f8e02a7 */
[----:B------:R-:W-:Y:S01]  /*0640*/  IADD3 R152, P2, PT, R9, R2, RZ ;  /* 0x0000000209987210 */ /* 0x000fe20007f5e0ff */
[----:B------:R-:W-:Y:S01]  /*0650*/  UIMAD UR5, UR18, UR7, UR5 ;  /* 0x00000007120572a4 */ /* 0x000fe2000f8e0205 */
[----:B------:R-:W-:Y:S01]  /*0660*/  IADD3 R2, PT, PT, R11, R13, RZ ;  /* 0x0000000d0b027210 */ /* 0x000fe20007ffe0ff */
[----:B------:R-:W-:Y:S01]  /*0670*/  @P0 IMAD R0, R0, R27, RZ ;  /* 0x0000001b00000224 */ /* 0x000fe200078e02ff */
[----:B------:R-:W-:Y:S02]  /*0680*/  IADD3 R10, P4, PT, R3, R10, RZ ;  /* 0x0000000a030a7210 */ /* 0x000fe40007f9e0ff */
[----:B------:R-:W-:Y:S01]  /*0690*/  ISETP.GE.AND P1, PT, R27, 0x1, PT ;  /* 0x000000011b00780c */ /* 0x000fe20003f26270 */
[----:B-1----:R-:W-:Y:S01]  /*06a0*/  @P0 IMAD R5, R0, R5, RZ ;  /* 0x0000000500050224 */ /* 0x002fe200078e02ff */
[----:B------:R-:W-:Y:S01]  /*06b0*/  LEA.HI.X.SX32 R147, R3, R2, 0x1, P4 ;  /* 0x0000000203937211 */ /* 0x000fe200020f0eff */
[----:B------:R-:W-:Y:S01]  /*06c0*/  IMAD.WIDE.U32 R2, R167, R20, UR4 ;  /* 0x00000004a7027e25 */ /* 0x000fe2000f8e0014 */
[----:B------:R-:W-:-:S03]  /*06d0*/  SHF.R.S32.HI R0, RZ, 0x1f, R9 ;  /* 0x0000001fff007819 */ /* 0x000fc60000011409 */
[----:B------:R-:W-:Y:S01]  /*06e0*/  IMAD R11, R167, R21, R3 ;  /* 0x00000015a70b7224 */ /* 0x000fe200078e0203 */
[----:B------:R-:W-:Y:S02]  /*06f0*/  IADD3.X R3, PT, PT, R0, R19, RZ, P2, !PT ;  /* 0x0000001300037210 */ /* 0x000fe400017fe4ff */
[C---:B------:R-:W-:Y:S02]  /*0700*/  IADD3 R4, P3, PT, R9.reuse, R4, RZ ;  /* 0x0000000409047210 */ /* 0x040fe40007f7e0ff */
[----:B--2---:R-:W-:Y:S02]  /*0710*/  LEA R153, P2, R152, R24, 0x1 ;  /* 0x0000001898997211 */ /* 0x004fe400078408ff */
[----:B------:R-:W-:Y:S02]  /*0720*/  CS2R R14, SRZ ;  /* 0x00000000000e7805 */ /* 0x000fe4000001ff00 */
[----:B------:R-:W-:Y:S01]  /*0730*/  IADD3 R2, P4, PT, R9, R2, RZ ;  /* 0x0000000209027210 */ /* 0x000fe20007f9e0ff */
[----:B------:R-:W-:Y:S01]  /*0740*/  @P0 IMAD.WIDE R14, R5, 0x10, R6 ;  /* 0x00000010050e0825 */ /* 0x000fe200078e0206 */
[----:B------:R-:W-:-:S02]  /*0750*/  IADD3.X R150, PT, PT, R0, R17, RZ, P3, !PT ;  /* 0x0000001100967210 */ /* 0x000fc40001ffe4ff */
[----:B------:R-:W-:Y:S01]  /*0760*/  LEA.HI.X R152, R152, R25, R3, 0x1, P2 ;  /* 0x0000001998987211 */ /* 0x000fe200010f0c03 */
[C---:B0-----:R-:W-:Y:S01]  /*0770*/  IMAD.WIDE.U32 R12, R167.reuse, R22, RZ ;  /* 0x00000016a70c7225 */ /* 0x041fe200078e00ff */
[----:B------:R-:W-:Y:S02]  /*0780*/  IADD3.X R146, PT, PT, R0, R11, RZ, P4, !PT ;  /* 0x0000000b00927210 */ /* 0x000fe400027fe4ff */
[----:B------:R-:W-:Y:S02]  /*0790*/  LEA R151, P0, R4, R28, 0x1 ;  /* 0x0000001c04977211 */ /* 0x000fe400078008ff */
[----:B------:R-:W-:Y:S02]  /*07a0*/  LEA R148, P2, R2, R30, 0x1 ;  /* 0x0000001e02947211 */ /* 0x000fe400078408ff */
[----:B------:R-:W-:Y:S01]  /*07b0*/  LEA R149, P3, R10, R32, 0x1 ;  /* 0x000000200a957211 */ /* 0x000fe200078608ff */
[----:B------:R-:W-:Y:S01]  /*07c0*/  HFMA2 R156, -RZ, RZ, 0, 0 ;  /* 0x00000000ff9c7431 */ /* 0x000fe200000001ff */
[----:B------:R-:W-:Y:S01]  /*07d0*/  LEA.HI.X R150, R4, R29, R150, 0x1, P0 ;  /* 0x0000001d04967211 */ /* 0x000fe200000f0c96 */
[----:B------:R-:W-:Y:S01]  /*07e0*/  IMAD R161, R167, R23, R13 ;  /* 0x00000017a7a17224 */ /* 0x000fe200078e020d */
[----:B------:R-:W-:-:S02]  /*07f0*/  LEA.HI.X R146, R2, R31, R146, 0x1, P2 ;  /* 0x0000001f02927211 */ /* 0x000fc400010f0c92 */
[----:B------:R-:W-:Y:S01]  /*0800*/  LEA.HI.X R147, R10, R33, R147, 0x1, P3 ;  /* 0x000000210a937211 */ /* 0x000fe200018f0c93 */
[----:B------:R-:W-:Y:S06]  /*0810*/  @!P1 BRA `(.L_x_15497) ;  /* 0x0000006800549947 */ /* 0x000fec0003800000 */
[----:B------:R-:W0:Y:S01]  /*0820*/  S2R R154, SR_TID.X ;  /* 0x00000000009a7919 */ /* 0x000e220000002100 */
[----:B------:R-:W1:Y:S01]  /*0830*/  LDCU.64 UR6, c[0x0][0x3a0] ;  /* 0x00007400ff0677ac */ /* 0x000e620008000a00 */
[----:B------:R-:W2:Y:S01]  /*0840*/  S2UR UR5, SR_CgaCtaId ;  /* 0x00000000000579c3 */ /* 0x000ea20000008800 */
[----:B------:R-:W-:Y:S01]  /*0850*/  MOV R159, RZ ;  /* 0x000000ff009f7202 */ /* 0x000fe20000000f00 */
[----:B------:R-:W3:Y:S01]  /*0860*/  LDCU.64 UR8, c[0x0][0x3b8] ;  /* 0x00007700ff0877ac */ /* 0x000ee20008000a00 */
[----:B------:R-:W-:Y:S01]  /*0870*/  MOV R156, RZ ;  /* 0x000000ff009c7202 */ /* 0x000fe20000000f00 */
[----:B------:R-:W-:Y:S01]  /*0880*/  UMOV UR4, 0x400 ;  /* 0x0000040000047882 */ /* 0x000fe20000000000 */
[C---:B-1----:R-:W-:Y:S01]  /*0890*/  IMAD.WIDE.U32 R10, R167.reuse, UR6, RZ ;  /* 0x00000006a70a7c25 */ /* 0x042fe2000f8e00ff */
[----:B------:R-:W1:Y:S03]  /*08a0*/  LDCU UR6, c[0x0][0x394] ;  /* 0x00007280ff0677ac */ /* 0x000e660008000800 */
[----:B---3--:R-:W-:Y:S01]  /*08b0*/  IMAD.WIDE.U32 R8, R167, UR8, RZ ;  /* 0x00000008a7087c25 */ /* 0x008fe2000f8e00ff */
[----:B--2---:R-:W-:-:S03]  /*08c0*/  ULEA UR5, UR5, UR4, 0x18 ;  /* 0x0000000405057291 */ /* 0x004fc6000f8ec0ff */
[C---:B------:R-:W-:Y:S02]  /*08d0*/  IMAD R157, R167.reuse, UR7, R11 ;  /* 0x00000007a79d7c24 */ /* 0x040fe4000f8e020b */
[----:B------:R-:W-:Y:S01]  /*08e0*/  IMAD R155, R167, UR9, R9 ;  /* 0x00000009a79b7c24 */ /* 0x000fe2000f8e0209 */
[----:B------:R-:W-:Y:S01]  /*08f0*/  UIADD3 UR4, UPT, UPT, UR5, 0x420, URZ ;  /* 0x0000042005047890 */ /* 0x000fe2000fffe0ff */
[C---:B0-----:R-:W-:Y:S02]  /*0900*/  SHF.L.U32 R211, R154.reuse, 0x3, RZ ;  /* 0x000000039ad37819 */ /* 0x041fe400000006ff */
[C---:B------:R-:W-:Y:S02]  /*0910*/  SHF.L.U32 R3, R154.reuse, 0x4, RZ ;  /* 0x000000049a037819 */ /* 0x040fe400000006ff */
[----:B------:R-:W-:Y:S02]  /*0920*/  LOP3.LUT R117, R211, 0x1f00, RZ, 0xc0, !PT ;  /* 0x00001f00d3757812 */ /* 0x000fe400078ec0ff */
        /* <DEDUP_REMOVED lines=15> */
[----:B------:R-:W-:Y:S02]  /*0a20*/  LOP3.LUT R133, R117, 0x1f, R154, 0xf8, !PT ;  /* 0x0000001f75857812 */ /* 0x000fe400078ef89a */
[C---:B------:R-:W-:Y:S02]  /*0a30*/  LEA.HI R142, R154.reuse, R154, RZ, 0x1b ;  /* 0x0000009a9a8e7211 */ /* 0x040fe400078fd8ff */
[----:B------:R-:W-:Y:S02]  /*0a40*/  LOP3.LUT R143, R3, 0x3e00, RZ, 0xc0, !PT ;  /* 0x00003e00038f7812 */ /* 0x000fe400078ec0ff */
[----:B------:R-:W-:-:S02]  /*0a50*/  LEA.HI R141, R154, R3, RZ, 0x1f ;  /* 0x000000039a8d7211 */ /* 0x000fc400078ff8ff */
[----:B------:R-:W-:Y:S02]  /*0a60*/  LEA.HI R140, R3, R3, RZ, 0x1b ;  /* 0x00000003038c7211 */ /* 0x000fe400078fd8ff */
        /* <DEDUP_REMOVED lines=15> */
[----:B------:R-:W-:Y:S02]  /*0b60*/  LOP3.LUT R131, R133, 0x20, RZ, 0xfc, !PT ;  /* 0x0000002085837812 */ /* 0x000fe400078efcff */
[----:B-1----:R-:W-:-:S02]  /*0b70*/  MOV R145, UR6 ;  /* 0x0000000600917c02 */ /* 0x002fc40008000f00 */
[C---:B------:R-:W-:Y:S02]  /*0b80*/  LOP3.LUT R210, R154.reuse, 0x1f, RZ, 0xc0, !PT ;  /* 0x0000001f9ad27812 */ /* 0x040fe400078ec0ff */
[----:B------:R-:W-:Y:S02]  /*0b90*/  IADD3 R144, PT, PT, R154, 0x200, RZ ;  /* 0x000002009a907810 */ /* 0x000fe40007ffe0ff */
[----:B------:R-:W-:Y:S02]  /*0ba0*/  LEA R142, R142, UR5, 0x2 ;  /* 0x000000058e8e7c11 */ /* 0x000fe4000f8e10ff */
[----:B------:R-:W-:Y:S02]  /*0bb0*/  LOP3.LUT R143, R143, 0x1f, R154, 0xf8, !PT ;  /* 0x0000001f8f8f7812 */ /* 0x000fe400078ef89a */
        /* <DEDUP_REMOVED lines=17> */
[C---:B------:R-:W-:Y:S02]  /*0cd0*/  LOP3.LUT R129, R133.reuse, 0x40, RZ, 0xfc, !PT ;  /* 0x0000004085817812 */ /* 0x040fe400078efcff */
[C---:B------:R-:W-:Y:S02]  /*0ce0*/  LOP3.LUT R127, R133.reuse, 0x60, RZ, 0xfc, !PT ;  /* 0x00000060857f7812 */ /* 0x040fe400078efcff */
[----:B------:R-:W-:-:S02]  /*0cf0*/  LOP3.LUT R125, R133, 0x80, RZ, 0xfc, !PT ;  /* 0x00000080857d7812 */ /* 0x000fc400078efcff */
[C---:B------:R-:W-:Y:S02]  /*0d00*/  LOP3.LUT R123, R133.reuse, 0xa0, RZ, 0xfc, !PT ;  /* 0x000000a0857b7812 */ /* 0x040fe400078efcff */
[C---:B------:R-:W-:Y:S02]  /*0d10*/  LOP3.LUT R121, R133.reuse, 0xc0, RZ, 0xfc, !PT ;  /* 0x000000c085797812 */ /* 0x040fe400078efcff */
[----:B------:R-:W-:Y:S02]  /*0d20*/  LOP3.LUT R119, R133, 0xe0, RZ, 0xfc, !PT ;  /* 0x000000e085777812 */ /* 0x000fe400078efcff */
[----:B------:R-:W-:-:S07]  /*0d30*/  IADD3 R117, PT, PT, R117, R131, RZ ;  /* 0x0000008375757210 */ /* 0x000fce0007ffe0ff */
.L_x_15549:
[----:B0-----:R-:W0:Y:S01]  /*0d40*/  LDC R62, c[0x0][0x388] ;  /* 0x0000e200ff3e7b82 */ /* 0x001e220000000800 */
[----:B------:R-:W-:Y:S02]  /*0d50*/  IADD3 R115, PT, PT, R145, -0x1, RZ ;  /* 0xffffffff91737810 */ /* 0x000fe40007ffe0ff */
[----:B------:R-:W-:Y:S02]  /*0d60*/  SHF.L.U32 R2, R133, 0x1, RZ ;  /* 0x0000000185027819 */ /* 0x000fe400000006ff */
[----:B------:R-:W-:Y:S02]  /*0d70*/  SHF.L.U32 R16, R115, 0x8, RZ ;  /* 0x0000000873107819 */ /* 0x000fe400000006ff */
[C---:B------:R-:W-:Y:S02]  /*0d80*/  IADD3 R4, P0, PT, R2.reuse, R153, RZ ;  /* 0x0000009902047210 */ /* 0x040fe40007f1e0ff */
[C---:B------:R-:W-:Y:S02]  /*0d90*/  IADD3 R6, P2, PT, R2.reuse, R151, RZ ;  /* 0x0000009702067210 */ /* 0x040fe40007f5e0ff */
[----:B------:R-:W-:-:S02]  /*0da0*/  IADD3 R2, P3, PT, R2, R148, RZ ;  /* 0x0000009402027210 */ /* 0x000fc40007f7e0ff */
[----:B------:R-:W-:Y:S02]  /*0db0*/  PRMT R19, RZ, 0x7610, R19 ;  /* 0x00007610ff137816 */ /* 0x000fe40000000013 */
[----:B------:R-:W-:Y:S02]  /*0dc0*/  IADD3.X R5, PT, PT, RZ, R152, RZ, P0, !PT ;  /* 0x00000098ff057210 */ /* 0x000fe400007fe4ff */
[----:B------:R-:W-:Y:S02]  /*0dd0*/  IADD3.X R7, PT, PT, RZ, R150, RZ, P2, !PT ;  /* 0x00000096ff077210 */ /* 0x000fe400017fe4ff */
[----:B------:R-:W-:Y:S02]  /*0de0*/  IADD3.X R3, PT, PT, RZ, R146, RZ, P3, !PT ;  /* 0x00000092ff037210 */ /* 0x000fe40001ffe4ff */
[----:B------:R-:W-:Y:S02]  /*0df0*/  PRMT R21, RZ, 0x7610, R21 ;  /* 0x00007610ff157816 */ /* 0x000fe40000000015 */
[----:B------:R-:W-:-:S02]  /*0e00*/  PRMT R23, RZ, 0x7610, R23 ;  /* 0x00007610ff177816 */ /* 0x000fc40000000017 */
[----:B0-----:R-:W-:Y:S02]  /*0e10*/  IADD3 R114, PT, PT, -R16, R62, RZ ;  /* 0x0000003e10727210 */ /* 0x001fe40007ffe1ff */
[----:B------:R-:W-:Y:S02]  /*0e20*/  PRMT R25, RZ, 0x7610, R25 ;  /* 0x00007610ff197816 */ /* 0x000fe40000000019 */
[-C--:B------:R-:W-:Y:S01]  /*0e30*/  ISETP.GE.AND P6, PT, R133, R114.reuse, PT ;  /* 0x000000728500720c */ /* 0x080fe20003fc6270 */
[----:B------:R-:W-:Y:S01]  /*0e40*/  BAR.SYNC.DEFER_BLOCKING 0x0 ;  /* 0x0000000000007b1d */ /* 0x000fe20000010000 */
[-C--:B------:R-:W-:Y:S02]  /*0e50*/  ISETP.GE.AND P0, PT, R131, R114.reuse, PT ;  /* 0x000000728300720c */ /* 0x080fe40003f06270 */
[-C--:B------:R-:W-:Y:S02]  /*0e60*/  ISETP.GE.AND P1, PT, R129, R114.reuse, PT ;  /* 0x000000728100720c */ /* 0x080fe40003f26270 */
[----:B------:R-:W-:-:S02]  /*0e70*/  ISETP.GE.AND P2, PT, R127, R114, PT ;  /* 0x000000727f00720c */ /* 0x000fc40003f46270 */
[-C--:B------:R-:W-:Y:S02]  /*0e80*/  ISETP.GE.AND P3, PT, R125, R114.reuse, PT ;  /* 0x000000727d00720c */ /* 0x080fe40003f66270 */
[-C--:B------:R-:W-:Y:S02]  /*0e90*/  ISETP.GE.AND P4, PT, R123, R114.reuse, PT ;  /* 0x000000727b00720c */ /* 0x080fe40003f86270 */
[-C--:B------:R-:W-:Y:S02]  /*0ea0*/  ISETP.GE.AND P5, PT, R121, R114.reuse, PT ;  /* 0x000000727900720c */ /* 0x080fe40003fa6270 */
[----:B------:R-:W-:Y:S02]  /*0eb0*/  PRMT R27, RZ, 0x7610, R27 ;  /* 0x00007610ff1b7816 */ /* 0x000fe4000000001b */
[----:B------:R-:W-:Y:S02]  /*0ec0*/  PRMT R29, RZ, 0x7610, R29 ;  /* 0x00007610ff1d7816 */ /* 0x000fe4000000001d */
[----:B------:R-:W-:Y:S01]  /*0ed0*/  PRMT R31, RZ, 0x7610, R31 ;  /* 0x00007610ff1f7816 */ /* 0x000fe2000000001f */
[----:B------:R-:W2:Y:S01]  /*0ee0*/  @!P6 LDG.E.U16 R19, desc[UR16][R4.64] ;  /* 0x000000100413e981 */ /* 0x000ea2000c1e1500 */
[----:B------:R-:W-:-:S02]  /*0ef0*/  ISETP.GE.AND P6, PT, R119, R114, PT ;  /* 0x000000727700720c */ /* 0x000fc40003fc6270 */
[----:B------:R-:W-:Y:S01]  /*0f00*/  PRMT R33, RZ, 0x7610, R33 ;  /* 0x00007610ff217816 */ /* 0x000fe20000000021 */
[----:B------:R-:W3:Y:S01]  /*0f10*/  @!P0 LDG.E.U16 R21, desc[UR16][R4.64+0x40] ;  /* 0x0000401004158981 */ /* 0x000ee2000c1e1500 */
[----:B------:R-:W0:Y:S01]  /*0f20*/  S2R R113, SR_LANEID ;  /* 0x0000000000717919 */ /* 0x000e220000000000 */
[----:B------:R-:W1:Y:S01]  /*0f30*/  S2UR UR6, SR_CgaCtaId ;  /* 0x00000000000679c3 */ /* 0x000e620000008800 */
[----:B------:R-:W-:Y:S01]  /*0f40*/  UMOV UR4, 0x400 ;  /* 0x0000040000047882 */ /* 0x000fe20000000000 */
[----:B------:R-:W-:Y:S01]  /*0f50*/  P2R R24, PR, RZ, 0x1 ;  /* 0x00000001ff187803 */ /* 0x000fe20000000000 */
[----:B----4-:R-:W4:Y:S04]  /*0f60*/  @!P1 LDG.E.U16 R23, desc[UR16][R4.64+0x80] ;  /* 0x0000801004179981 */ /* 0x010f28000c1e1500 */
[----:B------:R-:W4:Y:S04]  /*0f70*/  @!P2 LDG.E.U16 R25, desc[UR16][R4.64+0xc0] ;  /* 0x0000c0100419a981 */ /* 0x000f28000c1e1500 */
[----:B------:R-:W4:Y:S04]  /*0f80*/  @!P3 LDG.E.U16 R27, desc[UR16][R4.64+0x100] ;  /* 0x00010010041bb981 */ /* 0x000f28000c1e1500 */
[----:B------:R-:W4:Y:S04]  /*0f90*/  @!P4 LDG.E.U16 R29, desc[UR16][R4.64+0x140] ;  /* 0x00014010041dc981 */ /* 0x000f28000c1e1500 */
[----:B------:R-:W4:Y:S04]  /*0fa0*/  @!P5 LDG.E.U16 R31, desc[UR16][R4.64+0x180] ;  /* 0x00018010041fd981 */ /* 0x000f28000c1e1500 */
[----:B------:R0:W4:Y:S01]  /*0fb0*/  @!P6 LDG.E.U16 R33, desc[UR16][R4.64+0x1c0] ;  /* 0x0001c0100421e981 */ /* 0x000122000c1e1500 */
[----:B-1----:R-:W-:Y:S01]  /*0fc0*/  ULEA UR6, UR6, UR4, 0x18 ;  /* 0x0000000406067291 */ /* 0x002fe2000f8ec0ff */
[----:B------:R-:W-:Y:S01]  /*0fd0*/  ISETP.GE.AND P0, PT, R133, R114, PT ;  /* 0x000000728500720c */ /* 0x000fe20003f06270 */
[----:B------:R-:W1:Y:S01]  /*0fe0*/  LDCU UR4, c[0x0][0x38c] ;  /* 0x00007180ff0477ac */ /* 0x000e620008000800 */
[----:B------:R-:W-:-:S02]  /*0ff0*/  PRMT R35, RZ, 0x7610, R35 ;  /* 0x00007610ff237816 */ /* 0x000fc40000000023 */
[C---:B0-----:R-:W-:Y:S02]  /*1000*/  IADD3 R0, PT, PT, R113.reuse, 0x20, RZ ;  /* 0x0000002071007810 */ /* 0x041fe40007ffe0ff */
[C---:B------:R-:W-:Y:S02]  /*1010*/  IADD3 R18, PT, PT, R113.reuse, 0x40, RZ ;  /* 0x0000004071127810 */ /* 0x040fe40007ffe0ff */
[-C--:B------:R-:W-:Y:S02]  /*1020*/  LEA.HI.SX32 R0, R0, R113.reuse, 0x1b ;  /* 0x0000007100007211 */ /* 0x080fe400078fdaff */
[----:B------:R-:W-:Y:S02]  /*1030*/  LEA.HI.SX32 R18, R18, R113, 0x1b ;  /* 0x0000007112127211 */ /* 0x000fe400078fdaff */
[----:B------:R-:W-:Y:S02]  /*1040*/  IADD3 R4, PT, PT, R113, 0x80, RZ ;  /* 0x0000008071047810 */ /* 0x000fe40007ffe0ff */
[----:B------:R-:W-:-:S02]  /*1050*/  LEA R110, R0, UR6, 0x1 ;  /* 0x00000006006e7c11 */ /* 0x000fc4000f8e08ff */
[C---:B------:R-:W-:Y:S02]  /*1060*/  IADD3 R0, PT, PT, R113.reuse, 0x60, RZ ;  /* 0x0000006071007810 */ /* 0x040fe40007ffe0ff */
[CC--:B------:R-:W-:Y:S02]  /*1070*/  LEA.HI.SX32 R112, R113.reuse, R113.reuse, 0x1b ;  /* 0x0000007171707211 */ /* 0x0c0fe400078fdaff */
[----:B------:R-:W-:Y:S02]  /*1080*/  LEA R108, R18, UR6, 0x1 ;  /* 0x00000006126c7c11 */ /* 0x000fe4000f8e08ff */
[----:B------:R-:W-:Y:S02]  /*1090*/  LEA.HI.SX32 R4, R4, R113, 0x1b ;  /* 0x0000007104047211 */ /* 0x000fe400078fdaff */
[C---:B------:R-:W-:Y:S02]  /*10a0*/  IADD3 R18, PT, PT, R113.reuse, 0xa0, RZ ;  /* 0x000000a071127810 */ /* 0x040fe40007ffe0ff */
[----:B------:R-:W-:-:S02]  /*10b0*/  IADD3 R20, PT, PT, R113, 0xc0, RZ ;  /* 0x000000c071147810 */ /* 0x000fc40007ffe0ff */
[C---:B------:R-:W-:Y:S02]  /*10c0*/  IADD3 R22, PT, PT, R113.reuse, 0xe0, RZ ;  /* 0x000000e071167810 */ /* 0x040fe40007ffe0ff */
[-C--:B------:R-:W-:Y:S02]  /*10d0*/  LEA.HI.SX32 R0, R0, R113.reuse, 0x1b ;  /* 0x0000007100007211 */ /* 0x080fe400078fdaff */
[----:B------:R-:W-:Y:S02]  /*10e0*/  LEA R112, R112, UR6, 0x1 ;  /* 0x0000000670707c11 */ /* 0x000fe4000f8e08ff */
[----:B------:R-:W-:Y:S02]  /*10f0*/  LEA R104, R4, UR6, 0x1 ;  /* 0x0000000604687c11 */ /* 0x000fe4000f8e08ff */
[----:B------:R-:W-:Y:S02]  /*1100*/  LEA.HI.SX32 R18, R18, R113, 0x1b ;  /* 0x0000007112127211 */ /* 0x000fe400078fdaff */
[----:B------:R-:W-:-:S02]  /*1110*/  SHF.L.U32 R4, R113, 0x3, RZ ;  /* 0x0000000371047819 */ /* 0x000fc400000006ff */
[-C--:B------:R-:W-:Y:S02]  /*1120*/  LEA.HI.SX32 R20, R20, R113.reuse, 0x1b ;  /* 0x0000007114147211 */ /* 0x080fe400078fdaff */
[----:B------:R-:W-:Y:S02]  /*1130*/  LEA.HI.SX32 R22, R22, R113, 0x1b ;  /* 0x0000007116167211 */ /* 0x000fe400078fdaff */
[----:B------:R-:W-:Y:S02]  /*1140*/  LEA R106, R0, UR6, 0x1 ;  /* 0x00000006006a7c11 */ /* 0x000fe4000f8e08ff */
[----:B------:R-:W-:Y:S02]  /*1150*/  LEA R102, R18, UR6, 0x1 ;  /* 0x0000000612667c11 */ /* 0x000fe4000f8e08ff */
[----:B------:R-:W-:Y:S02]  /*1160*/  LEA.HI.SX32 R96, R4, R4, 0x1b ;  /* 0x0000000404607211 */ /* 0x000fe400078fdaff */
[----:B------:R-:W-:-:S02]  /*1170*/  LEA R100, R20, UR6, 0x1 ;  /* 0x0000000614647c11 */ /* 0x000fc4000f8e08ff */
[----:B------:R-:W-:Y:S02]  /*1180*/  LEA R98, R22, UR6, 0x1 ;  /* 0x0000000616627c11 */ /* 0x000fe4000f8e08ff */
[----:B------:R-:W-:Y:S02]  /*1190*/  LEA R96, R96, UR6, 0x1 ;  /* 0x0000000660607c11 */ /* 0x000fe4000f8e08ff */
[----:B------:R-:W-:Y:S01]  /*11a0*/  PRMT R5, RZ, 0x7610, R5 ;  /* 0x00007610ff057816 */ /* 0x000fe20000000005 */
[----:B--2---:R0:W-:Y:S04]  /*11b0*/  STS.U16 [R112], R19 ;  /* 0x0000001370007388 */ /* 0x0041e80000000400 */
[----:B---3--:R2:W-:Y:S01]  /*11c0*/  STS.U16 [R110+0x40], R21 ;  /* 0x000040156e007388 */ /* 0x0085e20000000400 */
[----:B0-----:R-:W-:-:S03]  /*11d0*/  PRMT R19, RZ, 0x7610, R19 ;  /* 0x00007610ff137816 */ /* 0x001fc60000000013 */
[----:B----4-:R0:W-:Y:S01]  /*11e0*/  STS.U16 [R108+0x80], R23 ;  /* 0x000080176c007388 */ /* 0x0101e20000000400 */
[----:B--2---:R-:W-:-:S03]  /*11f0*/  PRMT R21, RZ, 0x7610, R21 ;  /* 0x00007610ff157816 */ /* 0x004fc60000000015 */
[----:B------:R2:W-:Y:S04]  /*1200*/  STS.U16 [R106+0xc0], R25 ;  /* 0x0000c0196a007388 */ /* 0x0005e80000000400 */
[----:B------:R3:W-:Y:S01]  /*1210*/  STS.U16 [R104+0x100], R27 ;  /* 0x0001001b68007388 */ /* 0x0007e20000000400 */
[----:B0-----:R-:W-:-:S03]  /*1220*/  PRMT R23, RZ, 0x7610, R23 ;  /* 0x00007610ff177816 */ /* 0x001fc60000000017 */
[----:B------:R0:W-:Y:S01]  /*1230*/  STS.U16 [R102+0x140], R29 ;  /* 0x0001401d66007388 */ /* 0x0001e20000000400 */
[----:B--2---:R-:W-:-:S03]  /*1240*/  PRMT R25, RZ, 0x7610, R25 ;  /* 0x00007610ff197816 */ /* 0x004fc60000000019 */
[----:B------:R2:W-:Y:S01]  /*1250*/  STS.U16 [R100+0x180], R31 ;  /* 0x0001801f64007388 */ /* 0x0005e20000000400 */
[----:B---3--:R-:W-:-:S03]  /*1260*/  PRMT R27, RZ, 0x7610, R27 ;  /* 0x00007610ff1b7816 */ /* 0x008fc6000000001b */
[----:B------:R3:W-:Y:S01]  /*1270*/  STS.U16 [R98+0x1c0], R33 ;  /* 0x0001c02162007388 */ /* 0x0007e20000000400 */
[----:B------:R-:W-:-:S03]  /*1280*/  NOP ;  /* 0x0000000000007918 */ /* 0x000fc60000000000 */
[----:B------:R-:W4:Y:S01]  /*1290*/  LDS.U16 R103, [R96] ;  /* 0x0000000060677984 */ /* 0x000f220000000400 */
[----:B0-----:R-:W-:-:S03]  /*12a0*/  PRMT R29, RZ, 0x7610, R29 ;  /* 0x00007610ff1d7816 */ /* 0x001fc6000000001d */
[----:B------:R-:W0:Y:S04]  /*12b0*/  LDS.U16 R101, [R96+0x2] ;  /* 0x0000020060657984 */ /* 0x000e280000000400 */
[----:B------:R-:W1:Y:S04]  /*12c0*/  LDS.U16 R99, [R96+0x4] ;  /* 0x0000040060637984 */ /* 0x000e680000000400 */
[----:B------:R-:W1:Y:S04]  /*12d0*/  LDS.U16 R97, [R96+0x6] ;  /* 0x0000060060617984 */ /* 0x000e680000000400 */
[----:B------:R-:W1:Y:S04]  /*12e0*/  LDS.U16 R95, [R96+0x8] ;  /* 0x00000800605f7984 */ /* 0x000e680000000400 */
[----:B------:R-:W1:Y:S04]  /*12f0*/  LDS.U16 R93, [R96+0xa] ;  /* 0x00000a00605d7984 */ /* 0x000e680000000400 */
[----:B------:R-:W1:Y:S04]  /*1300*/  LDS.U16 R91, [R96+0xc] ;  /* 0x00000c00605b7984 */ /* 0x000e680000000400 */
[----:B------:R-:W1:Y:S01]  /*1310*/  LDS.U16 R89, [R96+0xe] ;  /* 0x00000e0060597984 */ /* 0x000e620000000400 */
[----:B------:R-:W-:Y:S06]  /*1320*/  BAR.SYNC.DEFER_BLOCKING 0x0 ;  /* 0x0000000000007b1d */ /* 0x000fec0000010000 */
[----:B------:R-:W4:Y:S01]  /*1330*/  @!P0 LDG.E.U16 R5, desc[UR16][R6.64] ;  /* 0x0000001006058981 */ /* 0x000f22000c1e1500 */
[----:B------:R-:W-:-:S03]  /*1340*/  ISETP.NE.AND P0, PT, R24, RZ, PT ;  /* 0x000000ff1800720c */ /* 0x000fc60003f05270 */
[----:B------:R-:W4:Y:S04]  /*1350*/  @!P1 LDG.E.U16 R21, desc[UR16][R6.64+0x80] ;  /* 0x0000801006159981 */ /* 0x000f28000c1e1500 */
[----:B------:R-:W4:Y:S04]  /*1360*/  @!P2 LDG.E.U16 R23, desc[UR16][R6.64+0xc0] ;  /* 0x0000c0100617a981 */ /* 0x000f28000c1e1500 */
[----:B------:R-:W4:Y:S04]  /*1370*/  @!P3 LDG.E.U16 R35, desc[UR16][R6.64+0x100] ;  /* 0x000100100623b981 */ /* 0x000f28000c1e1500 */
[----:B------:R-:W4:Y:S01]  /*1380*/  @!P0 LDG.E.U16 R19, desc[UR16][R6.64+0x40] ;  /* 0x0000401006138981 */ /* 0x000f22000c1e1500 */
[----:B------:R-:W-:-:S03]  /*1390*/  P2R R22, PR, RZ, 0x1 ;  /* 0x00000001ff167803 */ /* 0x000fc60000000000 */
[----:B------:R-:W4:Y:S04]  /*13a0*/  @!P4 LDG.E.U16 R25, desc[UR16][R6.64+0x140] ;  /* 0x000140100619c981 */ /* 0x000f28000c1e1500 */
[----:B------:R-:W4:Y:S04]  /*13b0*/  @!P5 LDG.E.U16 R27, desc[UR16][R6.64+0x180] ;  /* 0x00018010061bd981 */ /* 0x000f28000c1e1500 */
[----:B------:R-:W4:Y:S01]  /*13c0*/  @!P6 LDG.E.U16 R29, desc[UR16][R6.64+0x1c0] ;  /* 0x0001c010061de981 */ /* 0x000f22000c1e1500 */
[----:B------:R-:W-:Y:S02]  /*13d0*/  ISETP.GE.AND P0, PT, R133, R114, PT ;  /* 0x000000728500720c */ /* 0x000fe40003f06270 */
[----:B--2---:R-:W-:-:S02]  /*13e0*/  PRMT R31, RZ, 0x7610, R31 ;  /* 0x00007610ff1f7816 */ /* 0x004fc4000000001f */
[----:B---3--:R-:W-:Y:S02]  /*13f0*/  PRMT R33, RZ, 0x7610, R33 ;  /* 0x00007610ff217816 */ /* 0x008fe40000000021 */
[----:B------:R-:W-:Y:S01]  /*1400*/  PRMT R37, RZ, 0x7610, R37 ;  /* 0x00007610ff257816 */ /* 0x000fe20000000025 */
[----:B----4-:R-:W-:Y:S04]  /*1410*/  STS.U16 [R112], R5 ;  /* 0x0000000570007388 */ /* 0x010fe80000000400 */
        /* <DEDUP_REMOVED lines=17> */
[----:B--2---:R-:W-:-:S02]  /*1530*/  PRMT R23, RZ, 0x7610, R23 ;  /* 0x00007610ff177816 */ /* 0x004fc40000000017 */
[----:B---3--:R-:W-:Y:S02]  /*1540*/  PRMT R25, RZ, 0x7610, R25 ;  /* 0x00007610ff197816 */ /* 0x008fe40000000019 */
[----:B----4-:R-:W-:Y:S02]  /*1550*/  PRMT R27, RZ, 0x7610, R27 ;  /* 0x00007610ff1b7816 */ /* 0x010fe4000000001b */
[----:B0-----:R-:W-:Y:S02]  /*1560*/  PRMT R29, RZ, 0x7610, R29 ;  /* 0x00007610ff1d7816 */ /* 0x001fe4000000001d */
[----:B------:R-:W-:Y:S01]  /*1570*/  PRMT R35, RZ, 0x7610, R35 ;  /* 0x00007610ff237816 */ /* 0x000fe20000000023 */
        /* <DEDUP_REMOVED lines=14> */
[----:B------:R-:W-:Y:S01]  /*1660*/  HADD2.F32 R93, -RZ, R93.H0_H0 ;  /* 0x2000005dff5d7230 */ /* 0x000fe20000004100 */
[----:B------:R-:W-:Y:S01]  /*1670*/  UISETP.GE.AND UP0, UPT, UR4, 0x1, UPT ;  /* 0x000000010400788c */ /* 0x000fe2000bf06270 */
[----:B------:R-:W-:-:S02]  /*1680*/  HADD2.F32 R91, -RZ, R91.H0_H0 ;  /* 0x2000005bff5b7230 */ /* 0x000fc40000004100 */
[----:B------:R-:W-:Y:S02]  /*1690*/  HADD2.F32 R89, -RZ, R89.H0_H0 ;  /* 0x20000059ff597230 */ /* 0x000fe40000004100 */
[----:B------:R-:W-:Y:S02]  /*16a0*/  HFMA2 R94, -RZ, RZ, 0, 0 ;  /* 0x00000000ff5e7431 */ /* 0x000fe400000001ff */
[----:B------:R-:W-:Y:S02]  /*16b0*/  HFMA2 R92, -RZ, RZ, 0, 0 ;  /* 0x00000000ff5c7431 */ /* 0x000fe400000001ff */
[----:B------:R-:W-:Y:S02]  /*16c0*/  HFMA2 R90, -RZ, RZ, 0, 0 ;  /* 0x00000000ff5a7431 */ /* 0x000fe400000001ff */
[----:B------:R-:W-:Y:S01]  /*16d0*/  HFMA2 R88, -RZ, RZ, 0, 0 ;  /* 0x00000000ff587431 */ /* 0x000fe200000001ff */
[----:B------:R-:W-:Y:S02]  /*16e0*/  MOV R111, RZ ;  /* 0x000000ff006f7202 */ /* 0x000fe40000000f00 */
[----:B------:R-:W-:-:S02]  /*16f0*/  MOV R109, RZ ;  /* 0x000000ff006d7202 */ /* 0x000fc40000000f00 */
[----:B------:R-:W-:Y:S02]  /*1700*/  MOV R107, RZ ;  /* 0x000000ff006b7202 */ /* 0x000fe40000000f00 */
[----:B------:R-:W-:Y:S01]  /*1710*/  MOV R105, RZ ;  /* 0x000000ff00697202 */ /* 0x000fe20000000f00 */
        /* <DEDUP_REMOVED lines=27> */
[----:B------:R-:W-:Y:S01]  /*18d0*/  FFMA.FTZ R22, R24, R95, R3 ;  /* 0x0000005f18167223 */ /* 0x000fe20000010003 */
[----:B------:R-:W-:-:S03]  /*18e0*/  HADD2.F32 R26, -RZ, R26.H0_H0 ;  /* 0x2000001aff1a7230 */ /* 0x000fc60000004100 */
[----:B------:R-:W-:Y:S01]  /*18f0*/  FFMA.FTZ R3, R25, R93, R22 ;  /* 0x0000005d19037223 */ /* 0x000fe20000010016 */
[----:B------:R-:W-:-:S03]  /*1900*/  HADD2.F32 R27, -RZ, R27.H0_H0 ;  /* 0x2000001bff1b7230 */ /* 0x000fc60000004100 */
[----:B------:R-:W-:Y:S01]  /*1910*/  FFMA.FTZ R156, R26, R91, R3 ;  /* 0x0000005b1a9c7223 */ /* 0x000fe20000010003 */
        /* <DEDUP_REMOVED lines=11> */
[----:B------:R-:W-:Y:S02]  /*19d0*/  HADD2.F32 R3, -RZ, R0.H0_H0 ;  /* 0x20000000ff037230 */ /* 0x000fe40000004100 */
        /* <DEDUP_REMOVED lines=10> */
[----:B------:R-:W0:Y:S01]  /*1a80*/  LDC R63, c[0x0][0x388] ;  /* 0x0000e200ff3f7b82 */ /* 0x000e220000000800 */
[----:B------:R-:W-:Y:S02]  /*1a90*/  HADD2.F32 R5, -RZ, R5.H0_H0 ;  /* 0x20000005ff057230 */ /* 0x000fe40000004100 */
[----:B------:R-:W-:Y:S01]  /*1aa0*/  FADD.FTZ R79, R2, R2 ;  /* 0x00000002024f7221 */ /* 0x000fe20000010000 */
[----:B------:R-:W-:Y:S01]  /*1ab0*/  HADD2.F32 R31, -RZ, R6.H0_H0 ;  /* 0x20000006ff1f7230 */ /* 0x000fe20000004100 */
[----:B------:R-:W-:Y:S01]  /*1ac0*/  SHF.L.U32 R2, R113, 0x4, RZ ;  /* 0x0000000471027819 */ /* 0x000fe200000006ff */
[----:B------:R-:W-:Y:S01]  /*1ad0*/  HADD2.F32 R7, -RZ, R7.H0_H0 ;  /* 0x20000007ff077230 */ /* 0x000fe20000004100 */
[----:B------:R-:W-:Y:S01]  /*1ae0*/  SHF.L.U32 R65, R115, 0x9, RZ ;  /* 0x0000000973417819 */ /* 0x000fe200000006ff */
[----:B------:R-:W-:Y:S01]  /*1af0*/  FADD.FTZ R78, R3, R158 ;  /* 0x0000009e034e7221 */ /* 0x000fe20000010000 */
[----:B------:R-:W1:Y:S01]  /*1b00*/  LDC.64 R18, c[0x0][0x440] ;  /* 0x00011000ff127b82 */ /* 0x000e620000000a00 */
[C---:B------:R-:W-:Y:S01]  /*1b10*/  IADD3 R47, PT, PT, R4.reuse, 0x4, R4 ;  /* 0x00000004042f7810 */ /* 0x040fe20007ffe004 */
[----:B------:R-:W-:Y:S01]  /*1b20*/  FADD.FTZ R76, R5, R158 ;  /* 0x0000009e054c7221 */ /* 0x000fe20000010000 */
[C---:B------:R-:W-:Y:S01]  /*1b30*/  IADD3 R41, PT, PT, R4.reuse, 0x1, R4 ;  /* 0x0000000104297810 */ /* 0x040fe20007ffe004 */
[----:B------:R-:W-:Y:S01]  /*1b40*/  FADD.FTZ R74, R31, R158 ;  /* 0x0000009e1f4a7221 */ /* 0x000fe20000010000 */
[C---:B------:R-:W-:Y:S01]  /*1b50*/  IADD3 R43, PT, PT, R4.reuse, 0x2, R4 ;  /* 0x00000002042b7810 */ /* 0x040fe20007ffe004 */
[----:B------:R-:W-:Y:S01]  /*1b60*/  FADD.FTZ R72, R7, R158 ;  /* 0x0000009e07487221 */ /* 0x000fe20000010000 */
[C-C-:B------:R-:W-:Y:S01]  /*1b70*/  IADD3 R45, PT, PT, R4.reuse, 0x3, R4.reuse ;  /* 0x00000003042d7810 */ /* 0x140fe20007ffe004 */
[----:B------:R-:W2:Y:S01]  /*1b80*/  LDC.64 R20, c[0x0][0x448] ;  /* 0x00011200ff147b82 */ /* 0x000ea20000000a00 */
[C---:B------:R-:W-:Y:S01]  /*1b90*/  IADD3 R49, PT, PT, R4.reuse, 0x5, R4 ;  /* 0x0000000504317810 */ /* 0x040fe20007ffe004 */
[----:B------:R-:W-:Y:S01]  /*1ba0*/  FADD.FTZ R70, R33, R158 ;  /* 0x0000009e21467221 */ /* 0x000fe20000010000 */
[C---:B------:R-:W-:Y:S01]  /*1bb0*/  IADD3 R51, PT, PT, R4.reuse, 0x6, R4 ;  /* 0x0000000604337810 */ /* 0x040fe20007ffe004 */
[----:B------:R-:W-:Y:S01]  /*1bc0*/  FADD.FTZ R68, R35, R158 ;  /* 0x0000009e23447221 */ /* 0x000fe20000010000 */
[----:B------:R-:W-:Y:S01]  /*1bd0*/  IADD3 R53, PT, PT, R4, 0x7, R4 ;  /* 0x0000000704357810 */ /* 0x000fe20007ffe004 */
[--C-:B------:R-:W-:Y:S01]  /*1be0*/  FADD.FTZ R66, R37, R158.reuse ;  /* 0x0000009e25427221 */ /* 0x100fe20000010000 */
[C---:B------:R-:W-:Y:S01]  /*1bf0*/  IADD3 R38, PT, PT, R113.reuse, 0x1c0, RZ ;  /* 0x000001c071267810 */ /* 0x040fe20007ffe0ff */
[----:B------:R-:W3:Y:S01]  /*1c00*/  LDC.64 R22, c[0x0][0x3a8] ;  /* 0x0000ea00ff167b82 */ /* 0x000ee20000000a00 */
[----:B------:R-:W-:Y:S01]  /*1c10*/  IADD3 R40, PT, PT, R113, 0x1e0, RZ ;  /* 0x000001e071287810 */ /* 0x000fe20007ffe0ff */
[----:B------:R-:W-:Y:S01]  /*1c20*/  FADD.FTZ R64, R39, R158 ;  /* 0x0000009e27407221 */ /* 0x000fe20000010000 */
[----:B------:R-:W-:Y:S01]  /*1c30*/  IADD3 R4, PT, PT, R113, 0x100, RZ ;  /* 0x0000010071047810 */ /* 0x000fe20007ffe0ff */
[----:B------:R-:W-:Y:S01]  /*1c40*/  FADD.FTZ R77, R77, R77 ;  /* 0x0000004d4d4d7221 */ /* 0x000fe20000010000 */
[C---:B------:R-:W-:Y:S01]  /*1c50*/  IADD3 R6, PT, PT, R113.reuse, 0x120, RZ ;  /* 0x0000012071067810 */ /* 0x040fe20007ffe0ff */
[----:B------:R-:W4:Y:S01]  /*1c60*/  LDCU UR8, c[0x0][0x394] ;  /* 0x00007280ff0877ac */ /* 0x000f220008000800 */
[C---:B------:R-:W-:Y:S01]  /*1c70*/  IADD3 R30, PT, PT, R113.reuse, 0x140, RZ ;  /* 0x00000140711e7810 */ /* 0x040fe20007ffe0ff */
[----:B------:R-:W0:Y:S01]  /*1c80*/  LDC.64 R24, c[0x0][0x3c0] ;  /* 0x0000f000ff187b82 */ /* 0x000e220000000a00 */
[C---:B------:R-:W-:Y:S01]  /*1c90*/  IADD3 R32, PT, PT, R113.reuse, 0x160, RZ ;  /* 0x0000016071207810 */ /* 0x040fe20007ffe0ff */
[----:B------:R-:W0:Y:S01]  /*1ca0*/  LDCU UR9, c[0x0][0x38c] ;  /* 0x00007180ff0977ac */ /* 0x000e220008000800 */
[----:B------:R-:W-:-:S02]  /*1cb0*/  IADD3 R34, PT, PT, R113, 0x180, RZ ;  /* 0x0000018071227810 */ /* 0x000fc40007ffe0ff */
[----:B------:R-:W-:Y:S01]  /*1cc0*/  IADD3 R36, PT, PT, R113, 0x1a0, RZ ;  /* 0x000001a071247810 */ /* 0x000fe20007ffe0ff */
[----:B------:R-:W-:Y:S01]  /*1cd0*/  UMOV UR4, URZ ;  /* 0x000000ff00047c82 */ /* 0x000fe20008000000 */
[C---:B------:R-:W-:Y:S01]  /*1ce0*/  IADD3 R3, PT, PT, R2.reuse, 0x8, RZ ;  /* 0x0000000802037810 */ /* 0x040fe20007ffe0ff */
[----:B------:R-:W0:Y:S01]  /*1cf0*/  LDC.64 R26, c[0x0][0x3e0] ;  /* 0x0000f800ff1a7b82 */ /* 0x000e220000000a00 */
[C---:B------:R-:W-:Y:S02]  /*1d00*/  IADD3 R5, PT, PT, R2.reuse, 0x9, RZ ;  /* 0x0000000902057810 */ /* 0x040fe40007ffe0ff */
[C---:B------:R-:W-:Y:S02]  /*1d10*/  IADD3 R7, PT, PT, R2.reuse, 0xa, RZ ;  /* 0x0000000a02077810 */ /* 0x040fe40007ffe0ff */
[C---:B------:R-:W-:Y:S02]  /*1d20*/  IADD3 R31, PT, PT, R2.reuse, 0xb, RZ ;  /* 0x0000000b021f7810 */ /* 0x040fe40007ffe0ff */
[C---:B------:R-:W-:Y:S01]  /*1d30*/  IADD3 R33, PT, PT, R2.reuse, 0xc, RZ ;  /* 0x0000000c02217810 */ /* 0x040fe20007ffe0ff */
[----:B------:R-:W0:Y:S01]  /*1d40*/  LDC.64 R28, c[0x0][0x4f0] ;  /* 0x00013c00ff1c7b82 */ /* 0x000e220000000a00 */
[----:B------:R-:W-:-:S02]  /*1d50*/  IADD3 R35, PT, PT, R2, 0xd, RZ ;  /* 0x0000000d02237810 */ /* 0x000fc40007ffe0ff */
[C---:B------:R-:W-:Y:S02]  /*1d60*/  IADD3 R37, PT, PT, R2.reuse, 0xe, RZ ;  /* 0x0000000e02257810 */ /* 0x040fe40007ffe0ff */
[----:B------:R-:W-:Y:S02]  /*1d70*/  IADD3 R39, PT, PT, R2, 0xf, RZ ;  /* 0x0000000f02277810 */ /* 0x000fe40007ffe0ff */
[----:B------:R-:W-:Y:S02]  /*1d80*/  LEA R62, R62, -R65, 0x1 ;  /* 0x800000413e3e7211 */ /* 0x000fe400078e08ff */
[-C--:B------:R-:W-:Y:S02]  /*1d90*/  LEA.HI.SX32 R47, R47, R2.reuse, 0x1b ;  /* 0x000000022f2f7211 */ /* 0x080fe400078fdaff */
[-C--:B------:R-:W-:Y:S02]  /*1da0*/  LEA.HI.SX32 R41, R41, R2.reuse, 0x1b ;  /* 0x0000000229297211 */ /* 0x080fe400078fdaff */
[----:B------:R-:W-:-:S02]  /*1db0*/  LEA.HI.SX32 R43, R43, R2, 0x1b ;  /* 0x000000022b2b7211 */ /* 0x000fc400078fdaff */
[-C--:B------:R-:W-:Y:S02]  /*1dc0*/  LEA.HI.SX32 R45, R45, R2.reuse, 0x1b ;  /* 0x000000022d2d7211 */ /* 0x080fe400078fdaff */
[-C--:B------:R-:W-:Y:S02]  /*1dd0*/  LEA.HI.SX32 R49, R49, R2.reuse, 0x1b ;  /* 0x0000000231317211 */ /* 0x080fe400078fdaff */
[-C--:B------:R-:W-:Y:S02]  /*1de0*/  LEA.HI.SX32 R51, R51, R2.reuse, 0x1b ;  /* 0x0000000233337211 */ /* 0x080fe400078fdaff */
[----:B------:R-:W-:Y:S02]  /*1df0*/  LEA.HI.SX32 R53, R53, R2, 0x1b ;  /* 0x0000000235357211 */ /* 0x000fe400078fdaff */
[-C--:B------:R-:W-:Y:S02]  /*1e00*/  LEA.HI.SX32 R38, R38, R113.reuse, 0x1b ;  /* 0x0000007126267211 */ /* 0x080fe400078fdaff */
[----:B------:R-:W-:-:S02]  /*1e10*/  LEA.HI.SX32 R40, R40, R113, 0x1b ;  /* 0x0000007128287211 */ /* 0x000fc400078fdaff */
[----:B------:R-:W-:Y:S02]  /*1e20*/  ISETP.NE.AND P4, PT, R145, 0x1, PT ;  /* 0x000000019100780c */ /* 0x000fe40003f85270 */
        /* <DEDUP_REMOVED lines=11> */
[-C--:B------:R-:W-:Y:S02]  /*1ee0*/  LEA.HI.SX32 R30, R30, R113.reuse, 0x1b ;  /* 0x000000711e1e7211 */ /* 0x080fe400078fdaff */
[-C--:B------:R-:W-:Y:S02]  /*1ef0*/  LEA.HI.SX32 R32, R32, R113.reuse, 0x1b ;  /* 0x0000007120207211 */ /* 0x080fe400078fdaff */
[-C--:B------:R-:W-:Y:S02]  /*1f00*/  LEA.HI.SX32 R34, R34, R113.reuse, 0x1b ;  /* 0x0000007122227211 */ /* 0x080fe400078fdaff */
[----:B------:R-:W-:Y:S02]  /*1f10*/  LEA.HI.SX32 R36, R36, R113, 0x1b ;  /* 0x0000007124247211 */ /* 0x000fe400078fdaff */
[----:B------:R-:W-:Y:S02]  /*1f20*/  ISETP.GE.AND P0, PT, R143, R62, PT ;  /* 0x0000003e8f00720c */ /* 0x000fe40003f06270 */
        /* <DEDUP_REMOVED lines=9> */
[----:B------:R-:W-:Y:S02]  /*1fc0*/  MOV R111, RZ ;  /* 0x000000ff006f7202 */ /* 0x000fe40000000f00 */
[----:B------:R-:W-:Y:S02]  /*1fd0*/  ISETP.EQ.AND P4, PT, R154, RZ, P4 ;  /* 0x000000ff9a00720c */ /* 0x000fe40002782270 */
        /* <DEDUP_REMOVED lines=9> */
[----:B------:R-:W-:Y:S02]  /*2070*/  P2R R208, PR, RZ, 0x1 ;  /* 0x00000001ffd07803 */ /* 0x000fe40000000000 */
[----:B------:R-:W-:Y:S02]  /*2080*/  LEA R43, R7, UR6, 0x1 ;  /* 0x00000006072b7c11 */ /* 0x000fe4000f8e08ff */
[----:B------:R-:W-:Y:S02]  /*2090*/  LEA R42, R31, UR6, 0x1 ;  /* 0x000000061f2a7c11 */ /* 0x000fe4000f8e08ff */
[----:B------:R-:W-:Y:S02]  /*20a0*/  LEA R41, R33, UR6, 0x1 ;  /* 0x0000000621297c11 */ /* 0x000fe4000f8e08ff */
[----:B------:R-:W-:-:S02]  /*20b0*/  LEA R40, R35, UR6, 0x1 ;  /* 0x0000000623287c11 */ /* 0x000fc4000f8e08ff */
[----:B------:R-:W-:Y:S02]  /*20c0*/  LEA R39, R37, UR6, 0x1 ;  /* 0x0000000625277c11 */ /* 0x000fe4000f8e08ff */
[----:B01234-:R-:W-:-:S07]  /*20d0*/  LEA R38, R162, UR6, 0x1 ;  /* 0x00000006a2267c11 */ /* 0x01ffce000f8e08ff */
.L_x_15548:
[----:B------:R-:W-:Y:S02]  /*20e0*/  MOV R2, R10 ;  /* 0x0000000a00027202 */ /* 0x000fe40000000f00 */
[----:B------:R-:W-:Y:S02]  /*20f0*/  MOV R3, R157 ;  /* 0x0000009d00037202 */ /* 0x000fe40000000f00 */
[----:B------:R-:W-:Y:S01]  /*2100*/  ISETP.NE.AND P6, PT, R208, RZ, PT ;  /* 0x000000ffd000720c */ /* 0x000fe20003fc5270 */
[----:B------:R-:W-:-:S04]  /*2110*/  IMAD.WIDE.U32 R2, R22, UR4, R2 ;  /* 0x0000000416027c25 */ /* 0x000fc8000f8e0002 */
[----:B------:R-:W-:Y:S01]  /*2120*/  IMAD R3, R23, UR4, R3 ;  /* 0x0000000417037c24 */ /* 0x000fe2000f8e0203 */
[----:B------:R-:W-:-:S04]  /*2130*/  LEA R30, P0, R2, R18, 0x3 ;  /* 0x00000012021e7211 */ /* 0x000fc800078018ff */
[----:B------:R-:W-:Y:S01]  /*2140*/  LEA.HI.X R31, R2, R19, R3, 0x3, P0 ;  /* 0x00000013021f7211 */ /* 0x000fe200000f1c03 */
[----:B------:R-:W-:Y:S01]  /*2150*/  HFMA2 R3, -RZ, RZ, 0, 0 ;  /* 0x00000000ff037431 */ /* 0x000fe200000001ff */
[----:B------:R-:W-:Y:S02]  /*2160*/  MOV R2, R143 ;  /* 0x0000008f00027202 */ /* 0x000fe40000000f00 */
[CC--:B------:R-:W-:Y:S02]  /*2170*/  ISETP.GE.AND P0, PT, R117.reuse, R62.reuse, PT ;  /* 0x0000003e7500720c */ /* 0x0c0fe40003f06270 */
[C---:B0-----:R-:W-:Y:S01]  /*2180*/  IADD3 R5, PT, PT, R117.reuse, 0x20, RZ ;  /* 0x0000002075057810 */ /* 0x041fe20007ffe0ff */
[----:B------:R-:W2:Y:S01]  /*2190*/  LDG.E.64 R30, desc[UR16][R30.64] ;  /* 0x000000101e1e7981 */ /* 0x000ea2000c1e1b00 */
[----:B------:R-:W-:Y:S02]  /*21a0*/  IADD3 R7, PT, PT, R117, 0x40, RZ ;  /* 0x0000004075077810 */ /* 0x000fe40007ffe0ff */
[----:B------:R-:W-:Y:S01]  /*21b0*/  ISETP.GE.AND P1, PT, R5, R62, PT ;  /* 0x0000003e0500720c */ /* 0x000fe20003f26270 */
[----:B------:R-:W-:Y:S01]  /*21c0*/  IMAD.WIDE.U32 R2, R26, UR4, R2 ;  /* 0x000000041a027c25 */ /* 0x000fe2000f8e0002 */
[----:B------:R-:W-:-:S02]  /*21d0*/  PRMT R35, RZ, 0x7610, R35 ;  /* 0x00007610ff237816 */ /* 0x000fc40000000023 */
[-C--:B------:R-:W-:Y:S01]  /*21e0*/  ISETP.GE.AND P2, PT, R7, R62.reuse, PT ;  /* 0x0000003e0700720c */ /* 0x080fe20003f46270 */
[----:B------:R-:W-:Y:S01]  /*21f0*/  IMAD R6, R27, UR4, R3 ;  /* 0x000000041b067c24 */ /* 0x000fe2000f8e0203 */
[C---:B------:R-:W-:Y:S02]  /*2200*/  LEA R4, P3, R2.reuse, R149, 0x1 ;  /* 0x0000009502047211 */ /* 0x040fe400078608ff */
[----:B------:R-:W-:Y:S02]  /*2210*/  IADD3 R3, PT, PT, R117, 0x60, RZ ;  /* 0x0000006075037810 */ /* 0x000fe40007ffe0ff */
[----:B------:R-:W-:Y:S02]  /*2220*/  LEA.HI.X R5, R2, R147, R6, 0x1, P3 ;  /* 0x0000009302057211 */ /* 0x000fe400018f0c06 */
[----:B------:R-:W-:Y:S02]  /*2230*/  ISETP.GE.AND P3, PT, R3, R62, PT ;  /* 0x0000003e0300720c */ /* 0x000fe40003f66270 */
[C---:B------:R-:W-:Y:S01]  /*2240*/  IADD3 R3, PT, PT, R117.reuse, 0xa0, RZ ;  /* 0x000000a075037810 */ /* 0x040fe20007ffe0ff */
[----:B------:R-:W3:Y:S01]  /*2250*/  @!P0 LDG.E.U16 R35, desc[UR16][R4.64+0x40] ;  /* 0x0000401004238981 */ /* 0x000ee2000c1e1500 */
[----:B------:R-:W-:-:S02]  /*2260*/  IADD3 R7, PT, PT, R117, 0x80, RZ ;  /* 0x0000008075077810 */ /* 0x000fc40007ffe0ff */
[----:B------:R-:W-:Y:S02]  /*2270*/  PRMT R37, RZ, 0x7610, R37 ;  /* 0x00007610ff257816 */ /* 0x000fe40000000025 */
[-C--:B------:R-:W-:Y:S02]  /*2280*/  ISETP.GE.AND P0, PT, R3, R62.reuse, PT ;  /* 0x0000003e0300720c */ /* 0x080fe40003f06270 */
[----:B------:R-:W-:Y:S02]  /*2290*/  ISETP.GE.AND P5, PT, R7, R62, PT ;  /* 0x0000003e0700720c */ /* 0x000fe40003fa6270 */
[----:B------:R-:W-:Y:S01]  /*22a0*/  IADD3 R3, PT, PT, R117, 0xc0, RZ ;  /* 0x000000c075037810 */ /* 0x000fe20007ffe0ff */
[----:B----4-:R-:W4:Y:S01]  /*22b0*/  @!P1 LDG.E.U16 R37, desc[UR16][R4.64+0x80] ;  /* 0x0000801004259981 */ /* 0x010f22000c1e1500 */
[----:B------:R-:W-:Y:S02]  /*22c0*/  PRMT R171, RZ, 0x7610, R171 ;  /* 0x00007610ffab7816 */ /* 0x000fe400000000ab */
[----:B------:R-:W-:-:S02]  /*22d0*/  PRMT R169, RZ, 0x7610, R169 ;  /* 0x00007610ffa97816 */ /* 0x000fc400000000a9 */
[-C--:B------:R-:W-:Y:S02]  /*22e0*/  ISETP.GE.AND P1, PT, R3, R62.reuse, PT ;  /* 0x0000003e0300720c */ /* 0x080fe40003f26270 */
[C---:B------:R-:W-:Y:S01]  /*22f0*/  IADD3 R3, PT, PT, R117.reuse, 0x100, RZ ;  /* 0x0000010075037810 */ /* 0x040fe20007ffe0ff */
[----:B------:R-:W5:Y:S01]  /*2300*/  @!P3 LDG.E.U16 R171, desc[UR16][R4.64+0x100] ;  /* 0x0001001004abb981 */ /* 0x000f62000c1e1500 */
[----:B------:R-:W-:Y:S02]  /*2310*/  IADD3 R7, PT, PT, R117, 0xe0, RZ ;  /* 0x000000e075077810 */ /* 0x000fe40007ffe0ff */
[----:B------:R-:W-:Y:S01]  /*2320*/  PRMT R173, RZ, 0x7610, R173 ;  /* 0x00007610ffad7816 */ /* 0x000fe200000000ad */
[----:B------:R-:W5:Y:S01]  /*2330*/  @!P2 LDG.E.U16 R169, desc[UR16][R4.64+0xc0] ;  /* 0x0000c01004a9a981 */ /* 0x000f62000c1e1500 */
[-C--:B------:R-:W-:Y:S02]  /*2340*/  ISETP.GE.AND P3, PT, R3, R62.reuse, PT ;  /* 0x0000003e0300720c */ /* 0x080fe40003f66270 */
[----:B------:R-:W-:-:S02]  /*2350*/  ISETP.GE.AND P2, PT, R7, R62, PT ;  /* 0x0000003e0700720c */ /* 0x000fc40003f46270 */
[----:B------:R-:W-:Y:S01]  /*2360*/  IADD3 R3, PT, PT, R117, 0x120, RZ ;  /* 0x0000012075037810 */ /* 0x000fe20007ffe0ff */
[----:B------:R-:W5:Y:S01]  /*2370*/  @!P5 LDG.E.U16 R173, desc[UR16][R4.64+0x140] ;  /* 0x0001401004add981 */ /* 0x000f62000c1e1500 */
[----:B------:R-:W-:Y:S02]  /*2380*/  PRMT R177, RZ, 0x7610, R177 ;  /* 0x00007610ffb17816 */ /* 0x000fe400000000b1 */
[----:B------:R-:W-:Y:S02]  /*2390*/  PRMT R175, RZ, 0x7610, R175 ;  /* 0x00007610ffaf7816 */ /* 0x000fe400000000af */
[----:B------:R-:W-:Y:S02]  /*23a0*/  ISETP.GE.AND P5, PT, R3, R62, PT ;  /* 0x0000003e0300720c */ /* 0x000fe40003fa6270 */
[C---:B------:R-:W-:Y:S01]  /*23b0*/  IADD3 R3, PT, PT, R117.reuse, 0x160, RZ ;  /* 0x0000016075037810 */ /* 0x040fe20007ffe0ff */
[----:B------:R-:W5:Y:S01]  /*23c0*/  @!P1 LDG.E.U16 R177, desc[UR16][R4.64+0x1c0] ;  /* 0x0001c01004b19981 */ /* 0x000f62000c1e1500 */
[----:B------:R-:W-:-:S02]  /*23d0*/  IADD3 R7, PT, PT, R117, 0x140, RZ ;  /* 0x0000014075077810 */ /* 0x000fc40007ffe0ff */
[----:B------:R-:W-:Y:S01]  /*23e0*/  PRMT R6, RZ, 0x7610, R6 ;  /* 0x00007610ff067816 */ /* 0x000fe20000000006 */
[----:B------:R-:W5:Y:S01]  /*23f0*/  @!P0 LDG.E.U16 R175, desc[UR16][R4.64+0x180] ;  /* 0x0001801004af8981 */ /* 0x000f62000c1e1500 */
[-C--:B------:R-:W-:Y:S02]  /*2400*/  ISETP.GE.AND P1, PT, R3, R62.reuse, PT ;  /* 0x0000003e0300720c */ /* 0x080fe40003f26270 */
[----:B------:R-:W-:Y:S02]  /*2410*/  ISETP.GE.AND P0, PT, R7, R62, PT ;  /* 0x0000003e0700720c */ /* 0x000fe40003f06270 */
[----:B------:R-:W-:Y:S01]  /*2420*/  IADD3 R3, PT, PT, R117, 0x180, RZ ;  /* 0x0000018075037810 */ /* 0x000fe20007ffe0ff */
[----:B------:R-:W5:Y:S01]  /*2430*/  @!P2 LDG.E.U16 R6, desc[UR16][R4.64+0x200] ;  /* 0x000200100406a981 */ /* 0x000f62000c1e1500 */
[----:B------:R-:W-:Y:S02]  /*2440*/  PRMT R7, RZ, 0x7610, R7 ;  /* 0x00007610ff077816 */ /* 0x000fe40000000007 */
[----:B------:R-:W-:-:S02]  /*2450*/  PRMT R179, RZ, 0x7610, R179 ;  /* 0x00007610ffb37816 */ /* 0x000fc400000000b3 */
[----:B------:R-:W-:Y:S02]  /*2460*/  PRMT R34, RZ, 0x7610, R34 ;  /* 0x00007610ff227816 */ /* 0x000fe40000000022 */
[----:B------:R-:W-:Y:S01]  /*2470*/  IADD3 R33, PT, PT, R117, 0x1a0, RZ ;  /* 0x000001a075217810 */ /* 0x000fe20007ffe0ff */
[----:B------:R-:W3:Y:S01]  /*2480*/  @!P6 LDG.E.U16 R7, desc[UR16][R4.64] ;  /* 0x000000100407e981 */ /* 0x000ee2000c1e1500 */
[-C--:B------:R-:W-:Y:S02]  /*2490*/  ISETP.GE.AND P2, PT, R3, R62.reuse, PT ;  /* 0x0000003e0300720c */ /* 0x080fe40003f46270 */
[----:B------:R-:W-:Y:S01]  /*24a0*/  IADD3 R3, PT, PT, R117, 0x1c0, RZ ;  /* 0x000001c075037810 */ /* 0x000fe20007ffe0ff */
[----:B------:R-:W5:Y:S01]  /*24b0*/  @!P3 LDG.E.U16 R179, desc[UR16][R4.64+0x240] ;  /* 0x0002401004b3b981 */ /* 0x000f62000c1e1500 */
[----:B------:R-:W-:-:S03]  /*24c0*/  ISETP.GE.AND P3, PT, R33, R62, PT ;  /* 0x0000003e2100720c */ /* 0x000fc60003f66270 */
[----:B------:R-:W5:Y:S01]  /*24d0*/  @!P5 LDG.E.U16 R34, desc[UR16][R4.64+0x280] ;  /* 0x000280100422d981 */ /* 0x000f62000c1e1500 */
[----:B------:R-:W-:Y:S02]  /*24e0*/  ISETP.GE.AND P5, PT, R3, R62, PT ;  /* 0x0000003e0300720c */ /* 0x000fe40003fa6270 */
        /* <DEDUP_REMOVED lines=10> */
[----:B------:R-:W-:-:S02]  /*2590*/  MOV R2, R8 ;  /* 0x0000000800027202 */ /* 0x000fc40000000f00 */
[----:B------:R-:W-:-:S03]  /*25a0*/  MOV R3, R155 ;  /* 0x0000009b00037202 */ /* 0x000fc60000000f00 */
[----:B------:R-:W-:-:S04]  /*25b0*/  IMAD.WIDE.U32 R2, R24, UR4, R2 ;  /* 0x0000000418027c25 */ /* 0x000fc8000f8e0002 */
[----:B------:R-:W-:Y:S01]  /*25c0*/  IMAD R3, R25, UR4, R3 ;  /* 0x0000000419037c24 */ /* 0x000fe2000f8e0203 */
[----:B------:R-:W-:-:S04]  /*25d0*/  LEA R32, P0, R2, R20, 0x3 ;  /* 0x0000001402207211 */ /* 0x000fc800078018ff */
[----:B------:R-:W-:-:S06]  /*25e0*/  LEA.HI.X R33, R2, R21, R3, 0x3, P0 ;  /* 0x0000001502217211 */ /* 0x000fcc00000f1c03 */
[----:B------:R-:W5:Y:S01]  /*25f0*/  LDG.E.64 R32, desc[UR16][R32.64] ;  /* 0x0000001020207981 */ /* 0x000f62000c1e1b00 */
[----:B------:R-:W1:Y:S01]  /*2600*/  S2UR UR7, SR_CgaCtaId ;  /* 0x00000000000779c3 */ /* 0x000e620000008800 */
[----:B------:R-:W-:Y:S01]  /*2610*/  UMOV UR6, 0x400 ;  /* 0x0000040000067882 */ /* 0x000fe20000000000 */
[C---:B------:R-:W-:Y:S02]  /*2620*/  ISETP.NE.AND P0, PT, R154.reuse, RZ, PT ;  /* 0x000000ff9a00720c */ /* 0x040fe40003f05270 */
[----:B------:R-:W-:Y:S01]  /*2630*/  ISETP.NE.AND P1, PT, R154, 0x1f, PT ;  /* 0x0000001f9a00780c */ /* 0x000fe20003f25270 */
[----:B------:R-:W-:Y:S01]  /*2640*/  BSSY.RECONVERGENT B0, `(.L_x_15499) ;  /* 0x00000b7000007945 */ /* 0x000fe20003800200 */
[----:B-1----:R-:W-:Y:S01]  /*2650*/  ULEA UR6, UR7, UR6, 0x18 ;  /* 0x0000000607067291 */ /* 0x002fe2000f8ec0ff */
[----:B--2---:R-:W-:Y:S01]  /*2660*/  FMUL.FTZ R2, R78, R31 ;  /* 0x0000001f4e027220 */ /* 0x004fe20000410000 */
[----:B------:R-:W-:-:S03]  /*2670*/  FMUL.FTZ R3, R30, 1.4426950216293334961 ;  /* 0x3fb8aa3b1e037820 */ /* 0x000fc60000410000 */
[----:B------:R-:W-:Y:S01]  /*2680*/  FMUL.RZ R170, R2, 0.15915493667125701904 ;  /* 0x3e22f98302aa7820 */ /* 0x000fe2000040c000 */
[----:B------:R-:W-:-:S04]  /*2690*/  FMUL.FTZ R2, R78, R3 ;  /* 0x000000034e027220 */ /* 0x000fc80000410000 */
[----:B0-----:R0:W-:Y:S02]  /*26a0*/  MUFU.EX2 R5, R2 ;  /* 0x0000000200057308 */ /* 0x0011e40000000800 */
[----:B0-----:R-:W-:-:S04]  /*26b0*/  FMUL.FTZ R2, R72, R31 ;  /* 0x0000001f48027220 */ /* 0x001fc80000410000 */
[----:B------:R-:W-:-:S04]  /*26c0*/  FMUL.RZ R176, R2, 0.15915493667125701904 ;  /* 0x3e22f98302b07820 */ /* 0x000fc8000040c000 */
[----:B------:R-:W-:Y:S01]  /*26d0*/  MUFU.SIN R195, R176 ;  /* 0x000000b000c37308 */ /* 0x000fe20000000400 */
[----:B------:R-:W-:-:S07]  /*26e0*/  FMUL.FTZ R166, R76, R31 ;  /* 0x0000001f4ca67220 */ /* 0x000fce0000410000 */
[----:B------:R0:W-:Y:S01]  /*26f0*/  MUFU.COS R197, R176 ;  /* 0x000000b000c57308 */ /* 0x0001e20000000000 */
[----:B------:R-:W-:Y:S01]  /*2700*/  FMUL.FTZ R168, R74, R31 ;  /* 0x0000001f4aa87220 */ /* 0x000fe20000410000 */
[----:B0-----:R-:W-:-:S06]  /*2710*/  FMUL.FTZ R176, R64, R3 ;  /* 0x0000000340b07220 */ /* 0x001fcc0000410000 */
[----:B------:R0:W-:Y:S01]  /*2720*/  MUFU.EX2 R188, R176 ;  /* 0x000000b000bc7308 */ /* 0x0001e20000000800 */
[----:B---3--:R-:W-:Y:S04]  /*2730*/  STS.U16 [R112], R7 ;  /* 0x0000000770007388 */ /* 0x008fe80000000400 */
[----:B------:R-:W-:Y:S04]  /*2740*/  STS.U16 [R110+0x40], R35 ;  /* 0x000040236e007388 */ /* 0x000fe80000000400 */
[----:B----4-:R-:W-:Y:S04]  /*2750*/  STS.U16 [R108+0x80], R37 ;  /* 0x000080256c007388 */ /* 0x010fe80000000400 */
[----:B-----5:R1:W-:Y:S04]  /*2760*/  STS.U16 [R106+0xc0], R169 ;  /* 0x0000c0a96a007388 */ /* 0x0203e80000000400 */
        /* <DEDUP_REMOVED lines=21> */
[----:B------:R-:W5:Y:S04]  /*28c0*/  LDS.U16 R199, [R54] ;  /* 0x0000000036c77984 */ /* 0x000f680000000400 */
[----:B------:R-:W5:Y:S01]  /*28d0*/  LDS.U16 R214, [R41+0x18] ;  /* 0x0000180029d67984 */ /* 0x000f620000000400 */
[----:B------:R-:W-:-:S03]  /*28e0*/  FMUL.FTZ R2, R72, R3 ;  /* 0x0000000348027220 */ /* 0x000fc60000410000 */
[----:B------:R-:W5:Y:S04]  /*28f0*/  LDS.U16 R203, [R60+0x4] ;  /* 0x000004003ccb7984 */ /* 0x000f680000000400 */
[----:B------:R-:W5:Y:S04]  /*2900*/  LDS.U16 R216, [R58+0x8] ;  /* 0x000008003ad87984 */ /* 0x000f680000000400 */
[----:B------:R-:W5:Y:S04]  /*2910*/  LDS.U16 R200, [R56+0xc] ;  /* 0x00000c0038c87984 */ /* 0x000f680000000400 */
[----:B------:R-:W5:Y:S04]  /*2920*/  LDS.U16 R204, [R45+0x10] ;  /* 0x000010002dcc7984 */ /* 0x000f680000000400 */
[----:B------:R-:W5:Y:S04]  /*2930*/  LDS.U16 R206, [R43+0x14] ;  /* 0x000014002bce7984 */ /* 0x000f680000000400 */
[----:B0-----:R-:W0:Y:S01]  /*2940*/  LDS.U16 R176, [R39+0x1c] ;  /* 0x00001c0027b07984 */ /* 0x001e220000000400 */
[----:B------:R-:W-:Y:S01]  /*2950*/  FMUL.RZ R172, R166, 0.15915493667125701904 ;  /* 0x3e22f983a6ac7820 */ /* 0x000fe2000040c000 */
[----:B------:R-:W-:Y:S01]  /*2960*/  FMUL.RZ R174, R168, 0.15915493667125701904 ;  /* 0x3e22f983a8ae7820 */ /* 0x000fe2000040c000 */
[----:B------:R-:W-:Y:S08]  /*2970*/  MUFU.SIN R164, R170 ;  /* 0x000000aa00a47308 */ /* 0x000ff00000000400 */
[----:B------:R-:W2:Y:S01]  /*2980*/  MUFU.COS R4, R170 ;  /* 0x000000aa00047308 */ /* 0x000ea20000000000 */
[----:B------:R-:W-:-:S07]  /*2990*/  FMUL.FTZ R166, R76, R3 ;  /* 0x000000034ca67220 */ /* 0x000fce0000410000 */
[----:B------:R1:W-:Y:S01]  /*29a0*/  MUFU.EX2 R170, R2 ;  /* 0x0000000200aa7308 */ /* 0x0003e20000000800 */
[----:B------:R-:W-:-:S07]  /*29b0*/  FMUL.FTZ R168, R74, R3 ;  /* 0x000000034aa87220 */ /* 0x000fce0000410000 */
[----:B------:R-:W-:Y:S01]  /*29c0*/  MUFU.SIN R185, R172 ;  /* 0x000000ac00b97308 */ /* 0x000fe20000000400 */
[----:B-1----:R-:W-:-:S07]  /*29d0*/  FMUL.FTZ R2, R66, R3 ;  /* 0x0000000342027220 */ /* 0x002fce0000410000 */
[----:B------:R1:W-:Y:S08]  /*29e0*/  MUFU.COS R187, R172 ;  /* 0x000000ac00bb7308 */ /* 0x0003f00000000000 */
[----:B------:R-:W-:Y:S01]  /*29f0*/  MUFU.SIN R191, R174 ;  /* 0x000000ae00bf7308 */ /* 0x000fe20000000400 */
[----:B-1----:R-:W-:-:S07]  /*2a00*/  FMUL.FTZ R172, R70, R31 ;  /* 0x0000001f46ac7220 */ /* 0x002fce0000410000 */
[----:B------:R1:W-:Y:S01]  /*2a10*/  MUFU.COS R193, R174 ;  /* 0x000000ae00c17308 */ /* 0x0003e20000000000 */
[----:B------:R-:W-:Y:S01]  /*2a20*/  FMUL.RZ R178, R172, 0.15915493667125701904 ;  /* 0x3e22f983acb27820 */ /* 0x000fe2000040c000 */
[----:B------:R-:W-:Y:S01]  /*2a30*/  FMUL.FTZ R172, R70, R3 ;  /* 0x0000000346ac7220 */ /* 0x000fe20000410000 */
[----:B-1----:R-:W-:-:S05]  /*2a40*/  FMUL.FTZ R174, R68, R31 ;  /* 0x0000001f44ae7220 */ /* 0x002fca0000410000 */
[----:B------:R1:W-:Y:S01]  /*2a50*/  MUFU.EX2 R186, R2 ;  /* 0x0000000200ba7308 */ /* 0x0003e20000000800 */
[----:B------:R-:W-:Y:S01]  /*2a60*/  FMUL.RZ R180, R174, 0.15915493667125701904 ;  /* 0x3e22f983aeb47820 */ /* 0x000fe2000040c000 */
[----:B------:R-:W-:Y:S01]  /*2a70*/  FMUL.FTZ R174, R68, R3 ;  /* 0x0000000344ae7220 */ /* 0x000fe20000410000 */
[-C--:B------:R-:W-:Y:S01]  /*2a80*/  FMUL.FTZ R3, R66, R31.reuse ;  /* 0x0000001f42037220 */ /* 0x080fe20000410000 */
[----:B-1----:R-:W-:-:S03]  /*2a90*/  FMUL.FTZ R2, R64, R31 ;  /* 0x0000001f40027220 */ /* 0x002fc60000410000 */
[----:B------:R-:W-:Y:S01]  /*2aa0*/  FMUL.RZ R3, R3, 0.15915493667125701904 ;  /* 0x3e22f98303037820 */ /* 0x000fe2000040c000 */
[----:B------:R-:W-:Y:S01]  /*2ab0*/  FMUL.RZ R169, R2, 0.15915493667125701904 ;  /* 0x3e22f98302a97820 */ /* 0x000fe2000040c000 */
[----:B------:R-:W-:Y:S01]  /*2ac0*/  SHF.L.U32 R2, R115, 0x8, RZ ;  /* 0x0000000873027819 */ /* 0x000fe200000006ff */
[----:B------:R-:W1:Y:S03]  /*2ad0*/  MUFU.EX2 R168, R168 ;  /* 0x000000a800a87308 */ /* 0x000e660000000800 */
[----:B------:R-:W-:-:S05]  /*2ae0*/  LOP3.LUT R2, R2, 0x100, RZ, 0xc0, !PT ;  /* 0x0000010002027812 */ /* 0x000fca00078ec0ff */
[----:B------:R-:W-:Y:S08]  /*2af0*/  MUFU.SIN R37, R169 ;  /* 0x000000a900257308 */ /* 0x000ff00000000400 */
[----:B------:R-:W0:Y:S08]  /*2b00*/  MUFU.EX2 R166, R166 ;  /* 0x000000a600a67308 */ /* 0x000e300000000800 */
[----:B------:R-:W-:Y:S08]  /*2b10*/  MUFU.SIN R207, R178 ;  /* 0x000000b200cf7308 */ /* 0x000ff00000000400 */
[----:B------:R-:W-:Y:S08]  /*2b20*/  MUFU.COS R215, R178 ;  /* 0x000000b200d77308 */ /* 0x000ff00000000000 */
[----:B------:R-:W0:Y:S08]  /*2b30*/  MUFU.EX2 R172, R172 ;  /* 0x000000ac00ac7308 */ /* 0x000e300000000800 */
[----:B------:R-:W-:Y:S08]  /*2b40*/  MUFU.SIN R217, R180 ;  /* 0x000000b400d97308 */ /* 0x000ff00000000400 */
[----:B------:R-:W-:Y:S08]  /*2b50*/  MUFU.COS R219, R180 ;  /* 0x000000b400db7308 */ /* 0x000ff00000000000 */
[----:B------:R-:W0:Y:S08]  /*2b60*/  MUFU.EX2 R174, R174 ;  /* 0x000000ae00ae7308 */ /* 0x000e300000000800 */
[----:B------:R-:W-:Y:S08]  /*2b70*/  MUFU.SIN R7, R3 ;  /* 0x0000000300077308 */ /* 0x000ff00000000400 */
[----:B------:R3:W0:Y:S08]  /*2b80*/  MUFU.COS R35, R3 ;  /* 0x0000000300237308 */ /* 0x0006300000000000 */
[----:B------:R-:W0:Y:S01]  /*2b90*/  MUFU.COS R169, R169 ;  /* 0x000000a900a97308 */ /* 0x000e220000000000 */
[----:B---3--:R-:W-:Y:S01]  /*2ba0*/  IADD3 R3, PT, PT, R2, UR4, RZ ;  /* 0x0000000402037c10 */ /* 0x008fe2000fffe0ff */
[----:B--2---:R-:W-:-:S03]  /*2bb0*/  FMUL.FTZ R4, R5, R4 ;  /* 0x0000000405047220 */ /* 0x004fc60000410000 */
[----:B------:R-:W-:Y:S01]  /*2bc0*/  SEL R3, R3, R144, !P0 ;  /* 0x0000009003037207 */ /* 0x000fe20004000000 */
[----:B------:R-:W-:Y:S01]  /*2bd0*/  FMUL.FTZ R5, R5, R164 ;  /* 0x000000a405057220 */ /* 0x000fe20000410000 */
[----:B------:R-:W-:Y:S02]  /*2be0*/  HADD2.F32 R201, -RZ, R201.H0_H0 ;  /* 0x200000c9ffc97230 */ /* 0x000fe40000004100 */
[----:B------:R-:W-:Y:S01]  /*2bf0*/  LEA R3, R3, UR6, 0x3 ;  /* 0x0000000603037c11 */ /* 0x000fe2000f8e18ff */
[----:B------:R-:W-:Y:S02]  /*2c00*/  HADD2.F32 R213, -RZ, R213.H0_H0 ;  /* 0x200000d5ffd57230 */ /* 0x000fe40000004100 */
[----:B----4-:R-:W-:Y:S02]  /*2c10*/  HADD2.F32 R205, -RZ, R205.H0_H0 ;  /* 0x200000cdffcd7230 */ /* 0x010fe40000004100 */
[----:B-----5:R-:W-:Y:S02]  /*2c20*/  HADD2.F32 R218, -RZ, R218.H0_H0 ;  /* 0x200000daffda7230 */ /* 0x020fe40000004100 */
[----:B------:R-:W-:-:S02]  /*2c30*/  HADD2.F32 R220, -RZ, R220.H0_H0 ;  /* 0x200000dcffdc7230 */ /* 0x000fc40000004100 */
[----:B------:R-:W-:Y:S02]  /*2c40*/  HADD2.F32 R202, -RZ, R202.H0_H0 ;  /* 0x200000caffca7230 */ /* 0x000fe40000004100 */
[----:B------:R-:W-:Y:S02]  /*2c50*/  HADD2.F32 R209, -RZ, R209.H0_H0 ;  /* 0x200000d1ffd17230 */ /* 0x000fe40000004100 */
[----:B------:R-:W-:Y:S02]  /*2c60*/  HADD2.F32 R175, -RZ, R175.H0_H0 ;  /* 0x200000afffaf7230 */ /* 0x000fe40000004100 */
[C---:B-1----:R-:W-:Y:S01]  /*2c70*/  FMUL.FTZ R184, R168.reuse, R193 ;  /* 0x000000c1a8b87220 */ /* 0x042fe20000410000 */
[----:B------:R-:W-:Y:S01]  /*2c80*/  FMUL.FTZ R183, R168, R191 ;  /* 0x000000bfa8b77220 */ /* 0x000fe20000410000 */
[----:B------:R-:W-:Y:S02]  /*2c90*/  HADD2.F32 R199, -RZ, R199.H0_H0 ;  /* 0x200000c7ffc77230 */ /* 0x000fe40000004100 */
[----:B0-----:R-:W-:Y:S01]  /*2ca0*/  FMUL.FTZ R187, R166, R187 ;  /* 0x000000bba6bb7220 */ /* 0x001fe20000410000 */
[----:B------:R-:W-:-:S02]  /*2cb0*/  HADD2.F32 R214, -RZ, R214.H0_H0 ;  /* 0x200000d6ffd67230 */ /* 0x000fc40000004100 */
        /* <DEDUP_REMOVED lines=12> */
[C---:B------:R-:W-:Y:S01]  /*2d80*/  FMUL.FTZ R2, R32.reuse, R201 ;  /* 0x000000c920027220 */ /* 0x040fe20000410000 */
[----:B------:R-:W-:Y:S02]  /*2d90*/  HADD2.F32 R216, -RZ, R216.H0_H0 ;  /* 0x200000d8ffd87230 */ /* 0x000fe40000004100 */
[C---:B------:R-:W-:Y:S01]  /*2da0*/  FMUL.FTZ R191, R33.reuse, R213 ;  /* 0x000000d521bf7220 */ /* 0x040fe20000410000 */
[----:B------:R-:W-:Y:S02]  /*2db0*/  HADD2.F32 R200, -RZ, R200.H0_H0 ;  /* 0x200000c8ffc87230 */ /* 0x000fe40000004100 */
[-C--:B------:R-:W-:Y:S01]  /*2dc0*/  FMUL.FTZ R6, R33, R205.reuse ;  /* 0x000000cd21067220 */ /* 0x080fe20000410000 */
[----:B------:R-:W-:Y:S02]  /*2dd0*/  HADD2.F32 R204, -RZ, R204.H0_H0 ;  /* 0x200000ccffcc7230 */ /* 0x000fe40000004100 */
[----:B------:R-:W-:Y:S01]  /*2de0*/  FMUL.FTZ R34, R32, R205 ;  /* 0x000000cd20227220 */ /* 0x000fe20000410000 */
[----:B------:R-:W-:-:S02]  /*2df0*/  HADD2.F32 R206, -RZ, R206.H0_H0 ;  /* 0x200000ceffce7230 */ /* 0x000fc40000004100 */
[CC--:B------:R-:W-:Y:S01]  /*2e00*/  FMUL.FTZ R7, R33.reuse, R218.reuse ;  /* 0x000000da21077220 */ /* 0x0c0fe20000410000 */
[----:B------:R-:W-:Y:S02]  /*2e10*/  HADD2.F32 R176, -RZ, R176.H0_H0 ;  /* 0x200000b0ffb07230 */ /* 0x000fe40000004100 */
[C---:B0-----:R-:W-:Y:S01]  /*2e20*/  FMUL.FTZ R3, R33.reuse, R201 ;  /* 0x000000c921037220 */ /* 0x041fe20000410000 */
[C---:B------:R-:W-:Y:S01]  /*2e30*/  FMUL.FTZ R35, R32.reuse, R218 ;  /* 0x000000da20237220 */ /* 0x040fe20000410000 */
[CC--:B------:R-:W-:Y:S01]  /*2e40*/  FMUL.FTZ R37, R33.reuse, R220.reuse ;  /* 0x000000dc21257220 */ /* 0x0c0fe20000410000 */
[C---:B------:R-:W-:Y:S01]  /*2e50*/  FMUL.FTZ R36, R32.reuse, R220 ;  /* 0x000000dc20247220 */ /* 0x040fe20000410000 */
[CC--:B------:R-:W-:Y:S01]  /*2e60*/  FMUL.FTZ R169, R33.reuse, R202.reuse ;  /* 0x000000ca21a97220 */ /* 0x0c0fe20000410000 */
[C---:B------:R-:W-:Y:S01]  /*2e70*/  FMUL.FTZ R162, R32.reuse, R202 ;  /* 0x000000ca20a27220 */ /* 0x040fe20000410000 */
[CC--:B------:R-:W-:Y:S01]  /*2e80*/  FMUL.FTZ R171, R33.reuse, R209.reuse ;  /* 0x000000d121ab7220 */ /* 0x0c0fe20000410000 */
[C---:B------:R-:W-:Y:S01]  /*2e90*/  FMUL.FTZ R166, R32.reuse, R209 ;  /* 0x000000d120a67220 */ /* 0x040fe20000410000 */
[C---:B------:R-:W-:Y:S01]  /*2ea0*/  FMUL.FTZ R172, R32.reuse, R213 ;  /* 0x000000d520ac7220 */ /* 0x040fe20000410000 */
[CC--:B------:R-:W-:Y:S01]  /*2eb0*/  FMUL.FTZ R195, R33.reuse, R175.reuse ;  /* 0x000000af21c37220 */ /* 0x0c0fe20000410000 */
[----:B------:R-:W-:Y:S01]  /*2ec0*/  FMUL.FTZ R174, R32, R175 ;  /* 0x000000af20ae7220 */ /* 0x000fe20000410000 */
[----:B------:R-:W-:Y:S01]  /*2ed0*/  FMUL.FTZ R182, R170, R197 ;  /* 0x000000c5aab67220 */ /* 0x000fe20000410000 */
[CC--:B------:R-:W-:Y:S01]  /*2ee0*/  FFMA.FTZ R173, R33.reuse, R199.reuse, R2 ;  /* 0x000000c721ad7223 */ /* 0x0c0fe20000010002 */
[C---:B------:R-:W-:Y:S01]  /*2ef0*/  FFMA.FTZ R192, R32.reuse, R214, -R191 ;  /* 0x000000d620c07223 */ /* 0x040fe200000108bf */
[C---:B------:R-:W-:Y:S01]  /*2f00*/  FFMA.FTZ R3, R32.reuse, R199, -R3 ;  /* 0x000000c720037223 */ /* 0x040fe20000010803 */
[CC--:B------:R-:W-:Y:S01]  /*2f10*/  FFMA.FTZ R6, R32.reuse, R203.reuse, -R6 ;  /* 0x000000cb20067223 */ /* 0x0c0fe20000010806 */
[C---:B------:R-:W-:Y:S01]  /*2f20*/  FFMA.FTZ R34, R33.reuse, R203, R34 ;  /* 0x000000cb21227223 */ /* 0x040fe20000010022 */
        /* <DEDUP_REMOVED lines=8> */
[C---:B------:R-:W-:Y:S01]  /*2fb0*/  FFMA.FTZ R196, R33.reuse, R214, R172 ;  /* 0x000000d621c47223 */ /* 0x040fe200000100ac */
[-C--:B------:R-:W-:Y:S01]  /*2fc0*/  FFMA.FTZ R212, R32, R176.reuse, -R195 ;  /* 0x000000b020d47223 */ /* 0x080fe200000108c3 */
[----:B------:R-:W-:Y:S01]  /*2fd0*/  FFMA.FTZ R198, R33, R176, R174 ;  /* 0x000000b021c67223 */ /* 0x000fe200000100ae */
[----:B------:R-:W-:Y:S01]  /*2fe0*/  FMUL.FTZ R191, R69, R192 ;  /* 0x000000c045bf7220 */ /* 0x000fe20000410000 */
        /* <DEDUP_REMOVED lines=12> */
[----:B------:R-:W-:Y:S01]  /*30b0*/  FMUL.FTZ R192, R69, -R196 ;  /* 0x800000c445c07220 */ /* 0x000fe20000410000 */
[C---:B------:R-:W-:Y:S01]  /*30c0*/  FMUL.FTZ R212, R67.reuse, R212 ;  /* 0x000000d443d47220 */ /* 0x040fe20000410000 */
[----:B------:R-:W-:Y:S01]  /*30d0*/  FMUL.FTZ R195, R67, -R198 ;  /* 0x800000c643c37220 */ /* 0x000fe20000410000 */
[----:B------:R-:W-:Y:S06]  /*30e0*/  BAR.SYNC.DEFER_BLOCKING 0x0 ;  /* 0x0000000000007b1d */ /* 0x000fec0000010000 */
[----:B------:R-:W-:Y:S05]  /*30f0*/  @P1 BRA `(.L_x_15500) ;  /* 0x0000000000281947 */ /* 0x000fea0003800000 */
[----:B------:R-:W-:Y:S02]  /*3100*/  ISETP.NE.AND P1, PT, R145, UR8, PT ;  /* 0x0000000891007c0c */ /* 0x000fe4000bf25270 */
[----:B------:R-:W-:Y:S02]  /*3110*/  MOV R34, 0x3f800000 ;  /* 0x3f80000000227802 */ /* 0x000fe40000000f00 */
[----:B------:R-:W-:-:S09]  /*3120*/  MOV R35, RZ ;  /* 0x000000ff00237202 */ /* 0x000fd20000000f00 */
[----:B------:R-:W-:Y:S05]  /*3130*/  @!P1 BRA `(.L_x_15501) ;  /* 0x00000000001c9947 */ /* 0x000fea0003800000 */
[----:B------:R-:W-:-:S04]  /*3140*/  SHF.L.U32 R2, R145, 0x8, RZ ;  /* 0x0000000891027819 */ /* 0x000fc800000006ff */
[----:B------:R-:W-:-:S04]  /*3150*/  LOP3.LUT R2, R2, 0x100, RZ, 0xc0, !PT ;  /* 0x0000010002027812 */ /* 0x000fc800078ec0ff */
[----:B------:R-:W-:-:S04]  /*3160*/  IADD3 R2, PT, PT, R2, UR4, RZ ;  /* 0x0000000402027c10 */ /* 0x000fc8000fffe0ff */
[----:B------:R-:W-:-:S05]  /*3170*/  LEA R2, R2, UR6, 0x3 ;  /* 0x0000000602027c11 */ /* 0x000fca000f8e18ff */
[----:B------:R2:W3:Y:S01]  /*3180*/  LDS.64 R34, [R2+0x10b0] ;  /* 0x0010b00002227984 */ /* 0x0004e20000000a00 */
[----:B------:R-:W-:Y:S05]  /*3190*/  BRA `(.L_x_15501) ;  /* 0x0000000000047947 */ /* 0x000fea0003800000 */
.L_x_15500:
[----:B------:R0:W1:Y:S02]  /*31a0*/  LDS.64 R34, [R211+UR5+0x20b8] ;  /* 0x0020b805d3227984 */ /* 0x0000640008000a00 */
.L_x_15501:
[----:B------:R-:W-:Y:S05]  /*31b0*/  BSYNC.RECONVERGENT B0 ;  /* 0x0000000000007941 */ /* 0x000fea0003800200 */
.L_x_15499:
[----:B------:R-:W4:Y:S01]  /*31c0*/  @P4 LDC R37, c[0x0][0x38c] ;  /* 0x0000e300ff254b82 */ /* 0x000f220000000800 */
[----:B--2---:R-:W-:Y:S02]  /*31d0*/  @P4 IADD3 R2, PT, PT, R145, -0x2, RZ ;  /* 0xfffffffe91024810 */ /* 0x004fe40007ffe0ff */
[----:B------:R-:W-:-:S03]  /*31e0*/  CS2R R6, SRZ ;  /* 0x0000000000067805 */ /* 0x000fc6000001ff00 */
[----:B----4-:R-:W-:-:S04]  /*31f0*/  @P4 IMAD R37, R2, R37, UR4 ;  /* 0x0000000402254e24 */ /* 0x010fc8000f8e0225 */
[----:B------:R-:W-:-:S05]  /*3200*/  @P4 IMAD.WIDE R36, R37, 0x10, R14 ;  /* 0x0000001025244825 */ /* 0x000fca00078e020e */
[----:B------:R2:W4:Y:S01]  /*3210*/  @P4 LDG.E.64 R6, desc[UR16][R36.64+0x8] ;  /* 0x0000081024064981 */ /* 0x000522000c1e1b00 */
[----:B------:R-:W-:Y:S01]  /*3220*/  FMUL.FTZ R198, R78, R103 ;  /* 0x000000674ec67220 */ /* 0x000fe20000410000 */
[----:B------:R-:W-:Y:S01]  /*3230*/  FMUL.FTZ R196, RZ, R185 ;  /* 0x000000b9ffc47220 */ /* 0x000fe20000410000 */
[----:B------:R-:W-:Y:S01]  /*3240*/  ISETP.GE.AND P1, PT, R113, 0x1, PT ;  /* 0x000000017100780c */ /* 0x000fe20003f26270 */
[----:B------:R-:W-:Y:S01]  /*3250*/  ULEA UR7, UR4, UR6, 0x4 ;  /* 0x0000000604077291 */ /* 0x000fe2000f8e20ff */
[-C--:B------:R-:W-:Y:S01]  /*3260*/  FMUL.FTZ R2, R185, R198.reuse ;  /* 0x000000c6b9027220 */ /* 0x080fe20000410000 */
[----:B------:R-:W-:Y:S01]  /*3270*/  FFMA.FTZ R3, R187, R198, -R196 ;  /* 0x000000c6bb037223 */ /* 0x000fe200000108c4 */
[----:B------:R-:W-:Y:S01]  /*3280*/  BSSY.RECONVERGENT B0, `(.L_x_15502) ;  /* 0x000012e000007945 */ /* 0x000fe20003800200 */
[----:B------:R-:W-:Y:S01]  /*3290*/  ISETP.GT.U32.AND P3, PT, R210, 0x17, PT ;  /* 0x00000017d200780c */ /* 0x000fe20003f64070 */
[----:B------:R-:W-:Y:S01]  /*32a0*/  FFMA.FTZ R2, RZ, R187, R2 ;  /* 0x000000bbff027223 */ /* 0x000fe20000010002 */
[----:B------:R-:W-:Y:S01]  /*32b0*/  FFMA.FTZ R3, R76, R101, R3 ;  /* 0x000000654c037223 */ /* 0x000fe20000010003 */
[----:B------:R-:W-:-:S02]  /*32c0*/  ISETP.GT.U32.AND P5, PT, R210, 0xf, PT ;  /* 0x0000000fd200780c */ /* 0x000fc40003fa4070 */
        /* <DEDUP_REMOVED lines=13> */
[----:B------:R-:W-:Y:S02]  /*33a0*/  FFMA.FTZ R2, R5, R187, R2 ;  /* 0x000000bb05027223 */ /* 0x000fe40000010002 */
[----:B--2---:R-:W-:Y:S01]  /*33b0*/  FADD.FTZ R36, RZ, R3 ;  /* 0x00000003ff247221 */ /* 0x004fe20000010000 */
[----:B------:R-:W-:-:S03]  /*33c0*/  FMUL.FTZ R37, R179, R197 ;  /* 0x000000c5b3257220 */ /* 0x000fc60000410000 */
[-C--:B------:R-:W-:Y:S01]  /*33d0*/  FMUL.FTZ R3, R179, R36.reuse ;  /* 0x00000024b3037220 */ /* 0x080fe20000410000 */
[C---:B------:R-:W-:Y:S01]  /*33e0*/  FFMA.FTZ R37, R180.reuse, R36, R37 ;  /* 0x00000024b4257223 */ /* 0x040fe20000010025 */
[----:B------:R-:W-:Y:S02]  /*33f0*/  FMUL.FTZ R36, R183, R2 ;  /* 0x00000002b7247220 */ /* 0x000fe40000410000 */
[----:B------:R-:W-:Y:S01]  /*3400*/  FFMA.FTZ R197, R180, R197, -R3 ;  /* 0x000000c5b4c57223 */ /* 0x000fe20000010803 */
[----:B------:R-:W-:Y:S01]  /*3410*/  FMUL.FTZ R3, R5, R185 ;  /* 0x000000b905037220 */ /* 0x000fe20000410000 */
[----:B------:R-:W-:Y:S02]  /*3420*/  FADD.FTZ R196, RZ, R37 ;  /* 0x00000025ffc47221 */ /* 0x000fe40000010000 */
[----:B------:R-:W-:Y:S01]  /*3430*/  FFMA.FTZ R197, R70, R95, R197 ;  /* 0x0000005f46c57223 */ /* 0x000fe200000100c5 */
[----:B------:R-:W-:Y:S01]  /*3440*/  FFMA.FTZ R3, R4, R187, -R3 ;  /* 0x000000bb04037223 */ /* 0x000fe20000010803 */
[----:B------:R-:W-:-:S02]  /*3450*/  FMUL.FTZ R222, R177, R196 ;  /* 0x000000c4b1de7220 */ /* 0x000fc40000410000 */
[----:B------:R-:W-:Y:S01]  /*3460*/  FMUL.FTZ R207, R177, R197 ;  /* 0x000000c5b1cf7220 */ /* 0x000fe20000410000 */
[-C--:B------:R-:W-:Y:S01]  /*3470*/  FMUL.FTZ R37, R183, R3.reuse ;  /* 0x00000003b7257220 */ /* 0x080fe20000410000 */
[----:B------:R-:W-:Y:S01]  /*3480*/  FFMA.FTZ R36, R184, R3, -R36 ;  /* 0x00000003b8247223 */ /* 0x000fe20000010824 */
[C---:B------:R-:W-:Y:S01]  /*3490*/  FFMA.FTZ R197, R178.reuse, R197, -R222 ;  /* 0x000000c5b2c57223 */ /* 0x040fe200000108de */
[----:B------:R-:W-:Y:S01]  /*34a0*/  FFMA.FTZ R207, R178, R196, R207 ;  /* 0x000000c4b2cf7223 */ /* 0x000fe200000100cf */
[----:B------:R-:W-:Y:S01]  /*34b0*/  FFMA.FTZ R37, R184, R2, R37 ;  /* 0x00000002b8257223 */ /* 0x000fe20000010025 */
[CC--:B------:R-:W-:Y:S01]  /*34c0*/  FMUL.FTZ R2, R181.reuse, R36.reuse ;  /* 0x00000024b5027220 */ /* 0x0c0fe20000410000 */
[----:B------:R-:W-:Y:S01]  /*34d0*/  FFMA.FTZ R197, R68, R93, R197 ;  /* 0x0000005d44c57223 */ /* 0x000fe200000100c5 */
[----:B------:R-:W-:Y:S01]  /*34e0*/  FADD.FTZ R207, RZ, R207 ;  /* 0x000000cfffcf7221 */ /* 0x000fe20000010000 */
[-C--:B------:R-:W-:Y:S01]  /*34f0*/  FMUL.FTZ R3, R181, R37.reuse ;  /* 0x00000025b5037220 */ /* 0x080fe20000410000 */
[C---:B------:R-:W-:Y:S01]  /*3500*/  FFMA.FTZ R2, R182.reuse, R37, R2 ;  /* 0x00000025b6027223 */ /* 0x040fe20000010002 */
[C---:B------:R-:W-:Y:S01]  /*3510*/  FMUL.FTZ R196, R189.reuse, R197 ;  /* 0x000000c5bdc47220 */ /* 0x040fe20000410000 */
[-C--:B------:R-:W-:Y:S01]  /*3520*/  FMUL.FTZ R215, R189, R207.reuse ;  /* 0x000000cfbdd77220 */ /* 0x080fe20000410000 */
[----:B------:R-:W-:Y:S01]  /*3530*/  FFMA.FTZ R3, R182, R36, -R3 ;  /* 0x00000024b6037223 */ /* 0x000fe20000010803 */
[CC--:B------:R-:W-:Y:S01]  /*3540*/  FMUL.FTZ R36, R179.reuse, R2.reuse ;  /* 0x00000002b3247220 */ /* 0x0c0fe20000410000 */
[C---:B------:R-:W-:Y:S01]  /*3550*/  FFMA.FTZ R196, R190.reuse, R207, R196 ;  /* 0x000000cfbec47223 */ /* 0x040fe200000100c4 */
[----:B------:R-:W-:Y:S01]  /*3560*/  FFMA.FTZ R215, R190, R197, -R215 ;  /* 0x000000c5bed77223 */ /* 0x000fe200000108d7 */
[-C--:B------:R-:W-:Y:S01]  /*3570*/  FMUL.FTZ R37, R179, R3.reuse ;  /* 0x00000003b3257220 */ /* 0x080fe20000410000 */
[----:B------:R-:W-:Y:S01]  /*3580*/  FFMA.FTZ R36, R180, R3, -R36 ;  /* 0x00000003b4247223 */ /* 0x000fe20000010824 */
[----:B------:R-:W-:Y:S01]  /*3590*/  FADD.FTZ R196, RZ, R196 ;  /* 0x000000c4ffc47221 */ /* 0x000fe20000010000 */
[----:B------:R-:W-:Y:S01]  /*35a0*/  FFMA.FTZ R215, R66, R91, R215 ;  /* 0x0000005b42d77223 */ /* 0x000fe200000100d7 */
[----:B------:R-:W-:Y:S01]  /*35b0*/  FFMA.FTZ R37, R180, R2, R37 ;  /* 0x00000002b4257223 */ /* 0x000fe20000010025 */
[----:B------:R-:W-:Y:S01]  /*35c0*/  FMUL.FTZ R2, R177, R36 ;  /* 0x00000024b1027220 */ /* 0x000fe20000410000 */
[C---:B------:R-:W-:Y:S01]  /*35d0*/  FMUL.FTZ R222, R193.reuse, R196 ;  /* 0x000000c4c1de7220 */ /* 0x040fe20000410000 */
[----:B------:R-:W-:Y:S01]  /*35e0*/  FMUL.FTZ R197, R193, R215 ;  /* 0x000000d7c1c57220 */ /* 0x000fe20000410000 */
[-C--:B------:R-:W-:Y:S01]  /*35f0*/  FMUL.FTZ R3, R177, R37.reuse ;  /* 0x00000025b1037220 */ /* 0x080fe20000410000 */
[----:B------:R-:W-:-:S02]  /*3600*/  FFMA.FTZ R2, R178, R37, R2 ;  /* 0x00000025b2027223 */ /* 0x000fc40000010002 */
[C---:B------:R-:W-:Y:S01]  /*3610*/  FFMA.FTZ R196, R194.reuse, R196, R197 ;  /* 0x000000c4c2c47223 */ /* 0x040fe200000100c5 */
[----:B------:R-:W-:Y:S01]  /*3620*/  FFMA.FTZ R197, R194, R215, -R222 ;  /* 0x000000d7c2c57223 */ /* 0x000fe200000108de */
[----:B------:R-:W-:Y:S01]  /*3630*/  FFMA.FTZ R3, R178, R36, -R3 ;  /* 0x00000024b2037223 */ /* 0x000fe20000010803 */
[CC--:B------:R-:W-:Y:S01]  /*3640*/  FMUL.FTZ R37, R189.reuse, R2.reuse ;  /* 0x00000002bd257220 */ /* 0x0c0fe20000410000 */
[----:B------:R-:W-:Y:S01]  /*3650*/  FADD.FTZ R196, RZ, R196 ;  /* 0x000000c4ffc47221 */ /* 0x000fe20000010000 */
[----:B------:R-:W-:Y:S01]  /*3660*/  FFMA.FTZ R197, R64, R89, R197 ;  /* 0x0000005940c57223 */ /* 0x000fe200000100c5 */
[-C--:B------:R-:W-:Y:S01]  /*3670*/  FMUL.FTZ R207, R189, R3.reuse ;  /* 0x00000003bdcf7220 */ /* 0x080fe20000410000 */
[C---:B------:R-:W-:Y:S02]  /*3680*/  FFMA.FTZ R37, R190.reuse, R3, -R37 ;  /* 0x00000003be257223 */ /* 0x040fe40000010825 */
[----:B------:R-:W2:Y:S01]  /*3690*/  SHFL.UP PT, R224, R196, 0x1, RZ ;  /* 0x04200000c4e07989 */ /* 0x000ea200000e00ff */
[----:B------:R-:W-:Y:S01]  /*36a0*/  FFMA.FTZ R2, R190, R2, R207 ;  /* 0x00000002be027223 */ /* 0x000fe200000100cf */
[----:B------:R-:W-:-:S02]  /*36b0*/  FMUL.FTZ R207, R193, R37 ;  /* 0x00000025c1cf7220 */ /* 0x000fc40000410000 */
[----:B------:R-:W5:Y:S02]  /*36c0*/  SHFL.UP PT, R222, R197, 0x1, RZ ;  /* 0x04200000c5de7989 */ /* 0x000f6400000e00ff */
[-C--:B------:R-:W-:Y:S01]  /*36d0*/  FFMA.FTZ R207, R194, R2.reuse, R207 ;  /* 0x00000002c2cf7223 */ /* 0x080fe200000100cf */
[----:B------:R-:W-:-:S04]  /*36e0*/  FMUL.FTZ R2, R193, R2 ;  /* 0x00000002c1027220 */ /* 0x000fc80000410000 */
[----:B------:R-:W-:Y:S01]  /*36f0*/  FFMA.FTZ R215, R194, R37, -R2 ;  /* 0x00000025c2d77223 */ /* 0x000fe20000010802 */
[----:B------:R-:W0:Y:S04]  /*3700*/  SHFL.UP PT, R36, R207, 0x1, RZ ;  /* 0x04200000cf247989 */ /* 0x000e2800000e00ff */
[----:B------:R-:W3:Y:S01]  /*3710*/  SHFL.UP PT, R2, R215, 0x1, RZ ;  /* 0x04200000d7027989 */ /* 0x000ee200000e00ff */
[-C--:B--2---:R-:W-:Y:S01]  /*3720*/  FMUL.FTZ R226, R215, R224.reuse ;  /* 0x000000e0d7e27220 */ /* 0x084fe20000410000 */
[----:B------:R-:W-:-:S03]  /*3730*/  FMUL.FTZ R224, R207, R224 ;  /* 0x000000e0cfe07220 */ /* 0x000fc60000410000 */
[-C--:B-----5:R-:W-:Y:S01]  /*3740*/  FFMA.FTZ R3, R207, R222.reuse, R226 ;  /* 0x000000decf037223 */ /* 0x0a0fe200000100e2 */
[----:B------:R-:W-:-:S03]  /*3750*/  FFMA.FTZ R224, R215, R222, -R224 ;  /* 0x000000ded7e07223 */ /* 0x000fc600000108e0 */
[----:B------:R-:W-:Y:S01]  /*3760*/  @P1 FADD.FTZ R196, R196, R3 ;  /* 0x00000003c4c41221 */ /* 0x000fe20000010000 */
[----:B------:R-:W-:Y:S01]  /*3770*/  @P1 FADD.FTZ R197, R197, R224 ;  /* 0x000000e0c5c51221 */ /* 0x000fe20000010000 */
[----:B0-----:R-:W-:-:S03]  /*3780*/  FMUL.FTZ R222, R215, R36 ;  /* 0x00000024d7de7220 */ /* 0x001fc60000410000 */
[----:B------:R-:W0:Y:S01]  /*3790*/  SHFL.UP PT, R226, R196, 0x2, RZ ;  /* 0x04400000c4e27989 */ /* 0x000e2200000e00ff */
[C---:B------:R-:W-:Y:S01]  /*37a0*/  FMUL.FTZ R36, R207.reuse, R36 ;  /* 0x00000024cf247220 */ /* 0x040fe20000410000 */
[-C--:B---3--:R-:W-:Y:S02]  /*37b0*/  @P1 FFMA.FTZ R207, R207, R2.reuse, R222 ;  /* 0x00000002cfcf1223 */ /* 0x088fe400000100de */
[----:B------:R-:W2:Y:S01]  /*37c0*/  SHFL.UP PT, R224, R197, 0x2, RZ ;  /* 0x04400000c5e07989 */ /* 0x000ea200000e00ff */
[----:B------:R-:W-:Y:S01]  /*37d0*/  @P1 FFMA.FTZ R215, R215, R2, -R36 ;  /* 0x00000002d7d71223 */ /* 0x000fe20000010824 */
[----:B------:R-:W-:Y:S02]  /*37e0*/  ISETP.GE.AND P1, PT, R113, 0x2, PT ;  /* 0x000000027100780c */ /* 0x000fe40003f26270 */
[----:B------:R-:W3:Y:S04]  /*37f0*/  SHFL.UP PT, R36, R207, 0x2, RZ ;  /* 0x04400000cf247989 */ /* 0x000ee800000e00ff */
[----:B------:R-:W5:Y:S01]  /*3800*/  SHFL.UP PT, R2, R215, 0x2, RZ ;  /* 0x04400000d7027989 */ /* 0x000f6200000e00ff */
        /* <DEDUP_REMOVED lines=9> */
[-C--:B-----5:R-:W-:Y:S01]  /*38a0*/  @P1 FFMA.FTZ R207, R207, R2.reuse, R222 ;  /* 0x00000002cfcf1223 */ /* 0x0a0fe200000100de */
[----:B------:R-:W-:Y:S01]  /*38b0*/  @P1 FFMA.FTZ R215, R215, R2, -R36 ;  /* 0x00000002d7d71223 */ /* 0x000fe20000010824 */
[----:B------:R-:W-:Y:S01]  /*38c0*/  ISETP.GE.AND P1, PT, R113, 0x4, PT ;  /* 0x000000047100780c */ /* 0x000fe20003f26270 */
[----:B------:R-:W2:Y:S04]  /*38d0*/  SHFL.UP PT, R222, R197, 0x4, RZ ;  /* 0x04800000c5de7989 */ /* 0x000ea800000e00ff */
[----:B------:R-:W3:Y:S04]  /*38e0*/  SHFL.UP PT, R36, R207, 0x4, RZ ;  /* 0x04800000cf247989 */ /* 0x000ee800000e00ff */
[----:B------:R-:W5:Y:S01]  /*38f0*/  SHFL.UP PT, R2, R215, 0x4, RZ ;  /* 0x04800000d7027989 */ /* 0x000f6200000e00ff */
[-C--:B0-----:R-:W-:Y:S01]  /*3900*/  FMUL.FTZ R226, R215, R224.reuse ;  /* 0x000000e0d7e27220 */ /* 0x081fe20000410000 */
[----:B------:R-:W-:-:S03]  /*3910*/  FMUL.FTZ R224, R207, R224 ;  /* 0x000000e0cfe07220 */ /* 0x000fc60000410000 */
[-C--:B--2---:R-:W-:Y:S01]  /*3920*/  FFMA.FTZ R3, R207, R222.reuse, R226 ;  /* 0x000000decf037223 */ /* 0x084fe200000100e2 */
[C---:B------:R-:W-:Y:S01]  /*3930*/  FFMA.FTZ R224, R215.reuse, R222, -R224 ;  /* 0x000000ded7e07223 */ /* 0x040fe200000108e0 */
[-C--:B-1----:R-:W-:Y:S02]  /*3940*/  FMUL.FTZ R226, R194, R35.reuse ;  /* 0x00000023c2e27220 */ /* 0x082fe40000410000 */
[----:B------:R-:W-:Y:S01]  /*3950*/  @P1 FADD.FTZ R196, R196, R3 ;  /* 0x00000003c4c41221 */ /* 0x000fe20000010000 */
[-C--:B---3--:R-:W-:Y:S01]  /*3960*/  FMUL.FTZ R222, R215, R36.reuse ;  /* 0x00000024d7de7220 */ /* 0x088fe20000410000 */
[----:B------:R-:W-:Y:S01]  /*3970*/  FMUL.FTZ R36, R207, R36 ;  /* 0x00000024cf247220 */ /* 0x000fe20000410000 */
[----:B------:R-:W-:Y:S01]  /*3980*/  @P1 FADD.FTZ R197, R197, R224 ;  /* 0x000000e0c5c51221 */ /* 0x000fe20000010000 */
[----:B------:R-:W-:Y:S01]  /*3990*/  FMUL.FTZ R3, R193, R35 ;  /* 0x00000023c1037220 */ /* 0x000fe20000410000 */
[-C--:B-----5:R-:W-:Y:S01]  /*39a0*/  @P1 FFMA.FTZ R207, R207, R2.reuse, R222 ;  /* 0x00000002cfcf1223 */ /* 0x0a0fe200000100de */
[----:B------:R-:W0:Y:S01]  /*39b0*/  SHFL.UP PT, R224, R196, 0x8, RZ ;  /* 0x05000000c4e07989 */ /* 0x000e2200000e00ff */
[----:B------:R-:W-:Y:S01]  /*39c0*/  @P1 FFMA.FTZ R215, R215, R2, -R36 ;  /* 0x00000002d7d71223 */ /* 0x000fe20000010824 */
[-C--:B------:R-:W-:Y:S01]  /*39d0*/  FFMA.FTZ R37, -R193, R34.reuse, -R226 ;  /* 0x00000022c1257223 */ /* 0x080fe200000109e2 */
[----:B------:R-:W-:Y:S01]  /*39e0*/  ISETP.GE.AND P1, PT, R113, 0x8, PT ;  /* 0x000000087100780c */ /* 0x000fe20003f26270 */
[----:B------:R-:W1:Y:S01]  /*39f0*/  SHFL.UP PT, R222, R197, 0x8, RZ ;  /* 0x05000000c5de7989 */ /* 0x000e6200000e00ff */
[----:B------:R-:W-:Y:S01]  /*3a00*/  FFMA.FTZ R3, R194, R34, -R3 ;  /* 0x00000022c2037223 */ /* 0x000fe20000010803 */
[----:B------:R-:W-:-:S02]  /*3a10*/  FMUL.FTZ R217, R189, R37 ;  /* 0x00000025bdd97220 */ /* 0x000fc40000410000 */
[----:B------:R-:W2:Y:S01]  /*3a20*/  SHFL.UP PT, R36, R207, 0x8, RZ ;  /* 0x05000000cf247989 */ /* 0x000ea200000e00ff */
[-C--:B------:R-:W-:Y:S01]  /*3a30*/  FMUL.FTZ R230, R189, R3.reuse ;  /* 0x00000003bde67220 */ /* 0x080fe20000410000 */
[C---:B------:R-:W-:Y:S01]  /*3a40*/  FFMA.FTZ R219, R190.reuse, R3, R217 ;  /* 0x00000003bedb7223 */ /* 0x040fe200000100d9 */
[C---:B------:R-:W-:Y:S01]  /*3a50*/  FMUL.FTZ R217, R193.reuse, R212 ;  /* 0x000000d4c1d97220 */ /* 0x040fe20000410000 */
[----:B------:R-:W3:Y:S01]  /*3a60*/  SHFL.UP PT, R2, R215, 0x8, RZ ;  /* 0x05000000d7027989 */ /* 0x000ee200000e00ff */
[----:B------:R-:W-:Y:S01]  /*3a70*/  FFMA.FTZ R230, R190, R37, -R230 ;  /* 0x00000025bee67223 */ /* 0x000fe200000108e6 */
[-C--:B------:R-:W-:Y:S01]  /*3a80*/  FMUL.FTZ R37, R193, R195.reuse ;  /* 0x000000c3c1257220 */ /* 0x080fe20000410000 */
[----:B------:R-:W-:-:S04]  /*3a90*/  FFMA.FTZ R217, R194, R195, -R217 ;  /* 0x000000c3c2d97223 */ /* 0x000fc800000108d9 */
[----:B------:R-:W-:Y:S01]  /*3aa0*/  FADD.FTZ R217, R192, R217 ;  /* 0x000000d9c0d97221 */ /* 0x000fe20000010000 */
[-C--:B0-----:R-:W-:Y:S01]  /*3ab0*/  FMUL.FTZ R226, R207, R224.reuse ;  /* 0x000000e0cfe27220 */ /* 0x081fe20000410000 */
[----:B------:R-:W-:-:S03]  /*3ac0*/  FMUL.FTZ R228, R215, R224 ;  /* 0x000000e0d7e47220 */ /* 0x000fc60000410000 */
[-C--:B-1----:R-:W-:Y:S01]  /*3ad0*/  FFMA.FTZ R226, R215, R222.reuse, -R226 ;  /* 0x000000ded7e27223 */ /* 0x082fe200000108e2 */
[C---:B------:R-:W-:Y:S01]  /*3ae0*/  FFMA.FTZ R3, R207.reuse, R222, R228 ;  /* 0x000000decf037223 */ /* 0x040fe200000100e4 */
[-C--:B--2---:R-:W-:Y:S01]  /*3af0*/  FMUL.FTZ R224, R207, R36.reuse ;  /* 0x00000024cfe07220 */ /* 0x084fe20000410000 */
[----:B------:R-:W-:Y:S01]  /*3b00*/  FMUL.FTZ R222, R215, R36 ;  /* 0x00000024d7de7220 */ /* 0x000fe20000410000 */
[----:B------:R-:W-:Y:S01]  /*3b10*/  IADD3 R36, P2, PT, R65, R154, RZ ;  /* 0x0000009a41247210 */ /* 0x000fe20007f5e0ff */
[----:B------:R-:W-:Y:S01]  /*3b20*/  @P1 FADD.FTZ R196, R196, R3 ;  /* 0x00000003c4c41221 */ /* 0x000fe20000010000 */
[-C--:B---3--:R-:W-:Y:S01]  /*3b30*/  @P1 FFMA.FTZ R215, R215, R2.reuse, -R224 ;  /* 0x00000002d7d71223 */ /* 0x088fe200000108e0 */
[----:B------:R-:W-:Y:S01]  /*3b40*/  @P1 FFMA.FTZ R207, R207, R2, R222 ;  /* 0x00000002cfcf1223 */ /* 0x000fe200000100de */
[----:B------:R-:W-:Y:S01]  /*3b50*/  FFMA.FTZ R2, R194, R212, R37 ;  /* 0x000000d4c2027223 */ /* 0x000fe20000010025 */
[----:B------:R-:W-:Y:S01]  /*3b60*/  LEA.HI.X.SX32 R37, R65, RZ, 0x1, P2 ;  /* 0x000000ff41257211 */ /* 0x000fe200010f0eff */
[----:B------:R-:W-:Y:S01]  /*3b70*/  @P1 FADD.FTZ R197, R197, R226 ;  /* 0x000000e2c5c51221 */ /* 0x000fe20000010000 */
[----:B------:R-:W0:Y:S01]  /*3b80*/  SHFL.UP PT, R228, R196, 0x10, RZ ;  /* 0x06000000c4e47989 */ /* 0x000e2200000e00ff */
[----:B------:R-:W-:Y:S01]  /*3b90*/  FADD.FTZ R2, R191, R2 ;  /* 0x00000002bf027221 */ /* 0x000fe20000010000 */
[----:B------:R-:W-:Y:S01]  /*3ba0*/  FMUL.FTZ R3, R189, R217 ;  /* 0x000000d9bd037220 */ /* 0x000fe20000410000 */
[----:B------:R-:W-:Y:S01]  /*3bb0*/  IMAD.WIDE.U32 R36, R28, UR4, R36 ;  /* 0x000000041c247c25 */ /* 0x000fe2000f8e0024 */
[----:B------:R-:W1:Y:S01]  /*3bc0*/  SHFL.UP PT, R224, R207, 0x10, RZ ;  /* 0x06000000cfe07989 */ /* 0x000e6200000e00ff */
[----:B------:R-:W-:-:S02]  /*3bd0*/  ISETP.GT.U32.AND P2, PT, R210, 0x1b, PT ;  /* 0x0000001bd200780c */ /* 0x000fc40003f44070 */
[-C--:B------:R-:W-:Y:S01]  /*3be0*/  FFMA.FTZ R221, R190, R2.reuse, R3 ;  /* 0x00000002bedd7223 */ /* 0x080fe20000010003 */
[----:B------:R-:W-:Y:S01]  /*3bf0*/  FMUL.FTZ R3, R189, R2 ;  /* 0x00000002bd037220 */ /* 0x000fe20000410000 */
[----:B------:R-:W2:Y:S01]  /*3c00*/  SHFL.UP PT, R226, R197, 0x10, RZ ;  /* 0x06000000c5e27989 */ /* 0x000ea200000e00ff */
[----:B------:R-:W-:Y:S01]  /*3c10*/  IMAD R223, R29, UR4, R37 ;  /* 0x000000041ddf7c24 */ /* 0x000fe2000f8e0225 */
[----:B------:R-:W-:Y:S01]  /*3c20*/  LEA R2, P1, R36, R165, 0x2 ;  /* 0x000000a524027211 */ /* 0x000fe200078210ff */
[----:B------:R-:W-:Y:S01]  /*3c30*/  FFMA.FTZ R217, R190, R217, -R3 ;  /* 0x000000d9bed97223 */ /* 0x000fe20000010803 */
[----:B------:R-:W3:Y:S01]  /*3c40*/  SHFL.UP PT, R222, R215, 0x10, RZ ;  /* 0x06000000d7de7989 */ /* 0x000ee200000e00ff */
[CC--:B------:R-:W-:Y:S01]  /*3c50*/  FMUL.FTZ R37, R177.reuse, R230.reuse ;  /* 0x000000e6b1257220 */ /* 0x0c0fe20000410000 */
[----:B------:R-:W-:Y:S01]  /*3c60*/  LEA.HI.X R3, R36, R163, R223, 0x2, P1 ;  /* 0x000000a324037211 */ /* 0x000fe200008f14df */
[-C--:B------:R-:W-:Y:S01]  /*3c70*/  FMUL.FTZ R223, R177, R219.reuse ;  /* 0x000000dbb1df7220 */ /* 0x080fe20000410000 */
[----:B------:R-:W-:Y:S01]  /*3c80*/  FADD.FTZ R217, R186, R217 ;  /* 0x000000d9bad97221 */ /* 0x000fe20000010000 */
[----:B------:R-:W-:Y:S01]  /*3c90*/  FADD.FTZ R221, R188, R221 ;  /* 0x000000ddbcdd7221 */ /* 0x000fe20000010000 */
[C---:B------:R-:W-:Y:S01]  /*3ca0*/  FFMA.FTZ R37, R178.reuse, R219, R37 ;  /* 0x000000dbb2257223 */ /* 0x040fe20000010025 */
[C---:B------:R-:W-:Y:S01]  /*3cb0*/  FFMA.FTZ R223, R178.reuse, R230, -R223 ;  /* 0x000000e6b2df7223 */ /* 0x040fe200000108df */
[----:B------:R-:W-:Y:S01]  /*3cc0*/  ISETP.GE.AND P1, PT, R113, 0x10, PT ;  /* 0x000000107100780c */ /* 0x000fe20003f26270 */
[C---:B------:R-:W-:Y:S01]  /*3cd0*/  FMUL.FTZ R219, R177.reuse, R217 ;  /* 0x000000d9b1db7220 */ /* 0x040fe20000410000 */
[----:B------:R-:W-:Y:S01]  /*3ce0*/  FMUL.FTZ R36, R177, R221 ;  /* 0x000000ddb1247220 */ /* 0x000fe20000410000 */
[C---:B------:R-:W-:Y:S01]  /*3cf0*/  FMUL.FTZ R225, R179.reuse, R223 ;  /* 0x000000dfb3e17220 */ /* 0x040fe20000410000 */
[----:B------:R-:W-:Y:S01]  /*3d00*/  FMUL.FTZ R230, R179, R37 ;  /* 0x00000025b3e67220 */ /* 0x000fe20000410000 */
[C---:B------:R-:W-:Y:S01]  /*3d10*/  FFMA.FTZ R219, R178.reuse, R221, R219 ;  /* 0x000000ddb2db7223 */ /* 0x040fe200000100db */
[----:B------:R-:W-:Y:S01]  /*3d20*/  FFMA.FTZ R221, R178, R217, -R36 ;  /* 0x000000d9b2dd7223 */ /* 0x000fe20000010824 */
[----:B------:R-:W-:Y:S01]  /*3d30*/  FFMA.FTZ R225, R180, R37, R225 ;  /* 0x00000025b4e17223 */ /* 0x000fe200000100e1 */
[-C--:B0-----:R-:W-:Y:S01]  /*3d40*/  FMUL.FTZ R36, R207, R228.reuse ;  /* 0x000000e4cf247220 */ /* 0x081fe20000410000 */
[----:B------:R-:W-:Y:S01]  /*3d50*/  FMUL.FTZ R228, R215, R228 ;  /* 0x000000e4d7e47220 */ /* 0x000fe20000410000 */
[-C--:B-1----:R-:W-:Y:S01]  /*3d60*/  FMUL.FTZ R37, R207, R224.reuse ;  /* 0x000000e0cf257220 */ /* 0x082fe20000410000 */
[C---:B------:R-:W-:Y:S01]  /*3d70*/  FMUL.FTZ R224, R215.reuse, R224 ;  /* 0x000000e0d7e07220 */ /* 0x040fe20000410000 */
[-C--:B--2---:R-:W-:Y:S01]  /*3d80*/  FFMA.FTZ R36, R215, R226.reuse, -R36 ;  /* 0x000000e2d7247223 */ /* 0x084fe20000010824 */
[C---:B------:R-:W-:Y:S01]  /*3d90*/  FFMA.FTZ R217, R207.reuse, R226, R228 ;  /* 0x000000e2cfd97223 */ /* 0x040fe200000100e4 */
[----:B------:R-:W-:Y:S01]  /*3da0*/  FADD.FTZ R219, R164, R219 ;  /* 0x000000dba4db7221 */ /* 0x000fe20000010000 */
[----:B------:R-:W-:Y:S01]  /*3db0*/  FADD.FTZ R221, R162, R221 ;  /* 0x000000dda2dd7221 */ /* 0x000fe20000010000 */
[-C--:B---3--:R-:W-:Y:S01]  /*3dc0*/  @P1 FFMA.FTZ R207, R207, R222.reuse, R224 ;  /* 0x000000decfcf1223 */ /* 0x088fe200000100e0 */
[----:B------:R-:W-:Y:S01]  /*3dd0*/  @P1 FFMA.FTZ R215, R215, R222, -R37 ;  /* 0x000000ded7d71223 */ /* 0x000fe20000010825 */
[----:B------:R-:W-:Y:S01]  /*3de0*/  @P1 FADD.FTZ R197, R197, R36 ;  /* 0x00000024c5c51221 */ /* 0x000fe20000010000 */
[C---:B------:R-:W-:Y:S01]  /*3df0*/  FMUL.FTZ R37, R179.reuse, R219 ;  /* 0x000000dbb3257220 */ /* 0x040fe20000410000 */
[----:B------:R-:W-:Y:S01]  /*3e00*/  @P1 FADD.FTZ R196, R196, R217 ;  /* 0x000000d9c4c41221 */ /* 0x000fe20000010000 */
[C---:B------:R-:W-:Y:S01]  /*3e10*/  FFMA.FTZ R230, R180.reuse, R223, -R230 ;  /* 0x000000dfb4e67223 */ /* 0x040fe200000108e6 */
[----:B------:R-:W-:Y:S01]  /*3e20*/  SHFL.UP PT, R207, R207, 0x1, RZ ;  /* 0x04200000cfcf7989 */ /* 0x000fe200000e00ff */
[CC--:B------:R-:W-:Y:S01]  /*3e30*/  FFMA.FTZ R37, R180.reuse, R221.reuse, -R37 ;  /* 0x000000ddb4257223 */ /* 0x0c0fe20000010825 */
[----:B------:R-:W-:Y:S01]  /*3e40*/  FMUL.FTZ R221, R179, R221 ;  /* 0x000000ddb3dd7220 */ /* 0x000fe20000410000 */
[C---:B------:R-:W-:Y:S01]  /*3e50*/  FMUL.FTZ R217, R181.reuse, R225 ;  /* 0x000000e1b5d97220 */ /* 0x040fe20000410000 */
[----:B------:R0:W-:Y:S01]  /*3e60*/  SHFL.UP PT, R36, R215, 0x1, RZ ;  /* 0x04200000d7247989 */ /* 0x0001e200000e00ff */
[-C--:B------:R-:W-:Y:S01]  /*3e70*/  FMUL.FTZ R222, R181, R230.reuse ;  /* 0x000000e6b5de7220 */ /* 0x080fe20000410000 */
[----:B------:R-:W-:Y:S01]  /*3e80*/  FFMA.FTZ R221, R180, R219, R221 ;  /* 0x000000dbb4dd7223 */ /* 0x000fe200000100dd */
[----:B------:R-:W-:Y:S01]  /*3e90*/  FFMA.FTZ R217, R182, R230, -R217 ;  /* 0x000000e6b6d97223 */ /* 0x000fe200000108d9 */
[----:B------:R-:W-:Y:S01]  /*3ea0*/  SHFL.UP PT, R197, R197, 0x1, RZ ;  /* 0x04200000c5c57989 */ /* 0x000fe200000e00ff */
[----:B------:R-:W-:Y:S01]  /*3eb0*/  FADD.FTZ R37, R166, R37 ;  /* 0x00000025a6257221 */ /* 0x000fe20000010000 */
[----:B------:R-:W-:Y:S01]  /*3ec0*/  FADD.FTZ R221, R168, R221 ;  /* 0x000000dda8dd7221 */ /* 0x000fe20000010000 */
[C---:B------:R-:W-:Y:S01]  /*3ed0*/  FFMA.FTZ R222, R182.reuse, R225, R222 ;  /* 0x000000e1b6de7223 */ /* 0x040fe200000100de */
[----:B------:R-:W-:Y:S01]  /*3ee0*/  SHFL.UP PT, R196, R196, 0x1, RZ ;  /* 0x04200000c4c47989 */ /* 0x000fe200000e00ff */
[----:B------:R-:W-:Y:S01]  /*3ef0*/  FMUL.FTZ R219, R183, R217 ;  /* 0x000000d9b7db7220 */ /* 0x000fe20000410000 */
[C---:B------:R-:W-:Y:S01]  /*3f00*/  FMUL.FTZ R224, R181.reuse, R221 ;  /* 0x000000ddb5e07220 */ /* 0x040fe20000410000 */
[-C--:B0-----:R-:W-:Y:S01]  /*3f10*/  FMUL.FTZ R215, R181, R37.reuse ;  /* 0x00000025b5d77220 */ /* 0x081fe20000410000 */
[----:B----4-:R-:W0:Y:S01]  /*3f20*/  SHFL.IDX PT, R7, R7, RZ, 0x1f ;  /* 0x00001fff07077589 */ /* 0x010e2200000e0000 */
[-C--:B------:R-:W-:Y:S01]  /*3f30*/  FMUL.FTZ R228, R183, R222.reuse ;  /* 0x000000deb7e47220 */ /* 0x080fe20000410000 */
[----:B------:R-:W-:Y:S01]  /*3f40*/  FFMA.FTZ R224, R182, R37, -R224 ;  /* 0x00000025b6e07223 */ /* 0x000fe200000108e0 */
[----:B------:R-:W-:Y:S01]  /*3f50*/  FFMA.FTZ R226, R184, R222, R219 ;  /* 0x000000deb8e27223 */ /* 0x000fe200000100db */
[----:B------:R-:W1:Y:S01]  /*3f60*/  SHFL.IDX PT, R6, R6, RZ, 0x1f ;  /* 0x00001fff06067589 */ /* 0x000e6200000e0000 */
[----:B------:R-:W-:Y:S01]  /*3f70*/  FFMA.FTZ R221, R182, R221, R215 ;  /* 0x000000ddb6dd7223 */ /* 0x000fe200000100d7 */
[----:B------:R-:W-:Y:S01]  /*3f80*/  FADD.FTZ R224, R169, R224 ;  /* 0x000000e0a9e07221 */ /* 0x000fe20000010000 */
[----:B------:R-:W-:Y:S01]  /*3f90*/  FFMA.FTZ R228, R184, R217, -R228 ;  /* 0x000000d9b8e47223 */ /* 0x000fe200000108e4 */
[C---:B------:R-:W-:Y:S01]  /*3fa0*/  FMUL.FTZ R217, R185.reuse, R226 ;  /* 0x000000e2b9d97220 */ /* 0x040fe20000410000 */
[----:B------:R-:W-:Y:S01]  /*3fb0*/  FADD.FTZ R221, R170, R221 ;  /* 0x000000ddaadd7221 */ /* 0x000fe20000010000 */
[----:B------:R-:W-:Y:S01]  /*3fc0*/  ISETP.GT.U32.AND P1, PT, R210, 0x1d, PT ;  /* 0x0000001dd200780c */ /* 0x000fe20003f24070 */
[-C--:B------:R-:W-:Y:S01]  /*3fd0*/  FMUL.FTZ R230, R185, R228.reuse ;  /* 0x000000e4b9e67220 */ /* 0x080fe20000410000 */
[----:B------:R-:W-:-:S03]  /*3fe0*/  FFMA.FTZ R217, R187, R228, -R217 ;  /* 0x000000e4bbd97223 */ /* 0x000fc600000108d9 */
[----:B------:R-:W-:-:S05]  /*3ff0*/  FFMA.FTZ R215, R187, R226, R230 ;  /* 0x000000e2bbd77223 */ /* 0x000fca00000100e6 */
[----:B------:R2:W3:Y:S01]  /*4000*/  SHFL.DOWN PT, R223, R215, 0x1, 0x1f ;  /* 0x08201f00d7df7f89 */ /* 0x0004e200000e0000 */
[-C--:B0-----:R-:W-:Y:S01]  /*4010*/  FMUL.FTZ R37, R207, R7.reuse ;  /* 0x00000007cf257220 */ /* 0x081fe20000410000 */
[----:B------:R-:W-:-:S03]  /*4020*/  FMUL.FTZ R222, R36, R7 ;  /* 0x0000000724de7220 */ /* 0x000fc60000410000 */
[-C--:B-1----:R-:W-:Y:S01]  /*4030*/  FFMA.FTZ R36, R36, R6.reuse, -R37 ;  /* 0x0000000624247223 */ /* 0x082fe20000010825 */
[----:B------:R-:W-:-:S03]  /*4040*/  FFMA.FTZ R207, R207, R6, R222 ;  /* 0x00000006cfcf7223 */ /* 0x000fc600000100de */
[----:B------:R-:W-:Y:S01]  /*4050*/  @P0 FADD.FTZ R6, R197, R36 ;  /* 0x00000024c5060221 */ /* 0x000fe20000010000 */
[----:B------:R-:W-:Y:S01]  /*4060*/  @P0 FADD.FTZ R7, R196, R207 ;  /* 0x000000cfc4070221 */ /* 0x000fe20000010000 */
[----:B------:R-:W-:Y:S01]  /*4070*/  FMUL.FTZ R197, R183, R224 ;  /* 0x000000e0b7c57220 */ /* 0x000fe20000410000 */
[----:B------:R-:W-:Y:S01]  /*4080*/  ISETP.GE.AND P0, PT, R145, UR8, PT ;  /* 0x0000000891007c0c */ /* 0x000fe2000bf06270 */
[CC--:B------:R-:W-:Y:S01]  /*4090*/  FMUL.FTZ R36, R5.reuse, R6.reuse ;  /* 0x0000000605247220 */ /* 0x0c0fe20000410000 */
[----:B------:R-:W-:Y:S01]  /*40a0*/  FMUL.FTZ R37, R5, R7 ;  /* 0x0000000705257220 */ /* 0x000fe20000410000 */
[-C--:B------:R-:W-:Y:S01]  /*40b0*/  FMUL.FTZ R5, R183, R221.reuse ;  /* 0x000000ddb7057220 */ /* 0x080fe20000410000 */
[----:B------:R-:W-:Y:S01]  /*40c0*/  FFMA.FTZ R221, R184, R221, R197 ;  /* 0x000000ddb8dd7223 */ /* 0x000fe200000100c5 */
[C---:B------:R-:W-:Y:S01]  /*40d0*/  FFMA.FTZ R36, R4.reuse, R7, R36 ;  /* 0x0000000704247223 */ /* 0x040fe20000010024 */
[----:B------:R-:W-:Y:S01]  /*40e0*/  FFMA.FTZ R37, R4, R6, -R37 ;  /* 0x0000000604257223 */ /* 0x000fe20000010825 */
[----:B------:R-:W-:Y:S01]  /*40f0*/  FFMA.FTZ R224, R184, R224, -R5 ;  /* 0x000000e0b8e07223 */ /* 0x000fe20000010805 */
[----:B------:R-:W-:Y:S01]  /*4100*/  ISETP.NE.OR P0, PT, R154, RZ, P0 ;  /* 0x000000ff9a00720c */ /* 0x000fe20000705670 */
[----:B------:R-:W-:Y:S01]  /*4110*/  FADD.FTZ R196, RZ, R36 ;  /* 0x00000024ffc47221 */ /* 0x000fe20000010000 */
[----:B------:R-:W-:Y:S01]  /*4120*/  FADD.FTZ R198, R198, R37 ;  /* 0x00000025c6c67221 */ /* 0x000fe20000010000 */
[----:B------:R-:W-:-:S02]  /*4130*/  HFMA2 R4, -RZ, RZ, 1.875, 0 ;  /* 0x3f800000ff047431 */ /* 0x000fc400000001ff */
        /* <DEDUP_REMOVED lines=11> */
[----:B------:R-:W-:Y:S01]  /*41f0*/  FFMA.FTZ R230, R0, R201, RZ ;  /* 0x000000c900e67223 */ /* 0x000fe200000100ff */
[----:B------:R-:W-:Y:S01]  /*4200*/  CS2R R6, SRZ ;  /* 0x0000000000067805 */ /* 0x000fe2000001ff00 */
[CC--:B------:R-:W-:Y:S01]  /*4210*/  FMUL.FTZ R37, R183.reuse, R197.reuse ;  /* 0x000000c5b7257220 */ /* 0x0c0fe20000410000 */
        /* <DEDUP_REMOVED lines=9> */
[----:B------:R-:W-:Y:S01]  /*42b0*/  FFMA.FTZ R222, -R0, R199, RZ ;  /* 0x000000c700de7223 */ /* 0x000fe200000101ff */
[----:B------:R-:W-:Y:S01]  /*42c0*/  MOV R5, RZ ;  /* 0x000000ff00057202 */ /* 0x000fe20000000f00 */
[C---:B------:R-:W-:Y:S01]  /*42d0*/  FMUL.FTZ R203, R218.reuse, R37 ;  /* 0x00000025dacb7220 */ /* 0x040fe20000410000 */
[----:B------:R-:W-:Y:S01]  /*42e0*/  FMUL.FTZ R218, R218, R201 ;  /* 0x000000c9dada7220 */ /* 0x000fe20000410000 */
[C---:B------:R-:W-:Y:S01]  /*42f0*/  FFMA.FTZ R222, -R79.reuse, R207, R222 ;  /* 0x000000cf4fde7223 */ /* 0x040fe200000101de */
[----:B------:R-:W-:Y:S01]  /*4300*/  FFMA.FTZ R230, R79, R205, R230 ;  /* 0x000000cd4fe67223 */ /* 0x000fe200000100e6 */
[C---:B------:R-:W-:Y:S01]  /*4310*/  FFMA.FTZ R203, R216.reuse, R201, -R203 ;  /* 0x000000c9d8cb7223 */ /* 0x040fe200000108cb */
[----:B------:R-:W-:Y:S01]  /*4320*/  FFMA.FTZ R207, R216, R37, R218 ;  /* 0x00000025d8cf7223 */ /* 0x000fe200000100da */
[----:B------:R-:W-:Y:S01]  /*4330*/  FMUL.FTZ R199, R181, R201 ;  /* 0x000000c9b5c77220 */ /* 0x000fe20000410000 */
[----:B------:R-:W-:Y:S01]  /*4340*/  FADD.FTZ R226, R172, R221 ;  /* 0x000000ddace27221 */ /* 0x000fe20000010000 */
[----:B------:R-:W-:Y:S01]  /*4350*/  FMUL.FTZ R228, R185, R224 ;  /* 0x000000e0b9e47220 */ /* 0x000fe20000410000 */
[----:B------:R-:W-:Y:S01]  /*4360*/  FMUL.FTZ R216, R181, R37 ;  /* 0x00000025b5d87220 */ /* 0x000fe20000410000 */
[----:B------:R-:W-:Y:S01]  /*4370*/  FFMA.FTZ R230, R77, R203, R230 ;  /* 0x000000cb4de67223 */ /* 0x000fe200000100e6 */
[C---:B------:R-:W-:Y:S01]  /*4380*/  FFMA.FTZ R199, R182.reuse, R37, R199 ;  /* 0x00000025b6c77223 */ /* 0x040fe200000100c7 */
[-C--:B------:R-:W-:Y:S01]  /*4390*/  FFMA.FTZ R205, R187, R226.reuse, R228 ;  /* 0x000000e2bbcd7223 */ /* 0x080fe200000100e4 */
[----:B------:R-:W-:Y:S01]  /*43a0*/  FFMA.FTZ R203, R182, R201, -R216 ;  /* 0x000000c9b6cb7223 */ /* 0x000fe200000108d8 */
[----:B------:R-:W0:Y:S01]  /*43b0*/  @!P0 LDS.128 R4, [UR7+0x21b0] ;  /* 0x0021b007ff048984 */ /* 0x000e220008000c00 */
[----:B------:R-:W-:Y:S01]  /*43c0*/  FMUL.FTZ R226, R185, R226 ;  /* 0x000000e2b9e27220 */ /* 0x000fe20000410000 */
[----:B------:R-:W-:Y:S01]  /*43d0*/  ISETP.NE.AND P0, PT, R210, 0x1f, PT ;  /* 0x0000001fd200780c */ /* 0x000fe20003f05270 */
[----:B------:R-:W-:Y:S01]  /*43e0*/  FADD.FTZ R199, RZ, R199 ;  /* 0x000000c7ffc77221 */ /* 0x000fe20000010000 */
[----:B------:R-:W-:Y:S01]  /*43f0*/  FFMA.FTZ R203, R72, R97, R203 ;  /* 0x0000006148cb7223 */ /* 0x000fe200000100cb */
[----:B------:R-:W-:Y:S01]  /*4400*/  FFMA.FTZ R226, R187, R224, -R226 ;  /* 0x000000e0bbe27223 */ /* 0x000fe200000108e2 */
[----:B------:R-:W-:Y:S01]  /*4410*/  FFMA.FTZ R228, -R77, R207, R222 ;  /* 0x000000cf4de47223 */ /* 0x000fe200000101de */
[C---:B------:R-:W-:Y:S01]  /*4420*/  FMUL.FTZ R207, R220.reuse, R199 ;  /* 0x000000c7dccf7220 */ /* 0x040fe20000410000 */
[-C--:B------:R-:W-:Y:S01]  /*4430*/  FMUL.FTZ R220, R220, R203.reuse ;  /* 0x000000cbdcdc7220 */ /* 0x080fe20000410000 */
[----:B------:R-:W-:Y:S01]  /*4440*/  FADD.FTZ R216, R174, R205 ;  /* 0x000000cdaed87221 */ /* 0x000fe20000010000 */
[----:B------:R-:W-:Y:S01]  /*4450*/  FADD.FTZ R218, R173, R226 ;  /* 0x000000e2adda7221 */ /* 0x000fe20000010000 */
[C---:B------:R-:W-:Y:S01]  /*4460*/  FFMA.FTZ R219, R200.reuse, R203, -R207 ;  /* 0x000000cbc8db7223 */ /* 0x040fe200000108cf */
[----:B------:R-:W-:-:S02]  /*4470*/  FFMA.FTZ R221, R200, R199, R220 ;  /* 0x000000c7c8dd7223 */ /* 0x000fc400000100dc */
[----:B------:R2:W1:Y:S04]  /*4480*/  SHFL.DOWN PT, R220, R217, 0x1, 0x1f ;  /* 0x08201f00d9dc7f89 */ /* 0x00046800000e0000 */
[----:B------:R2:W4:Y:S04]  /*4490*/  SHFL.DOWN PT, R207, R216, 0x1, 0x1f ;  /* 0x08201f00d8cf7f89 */ /* 0x00052800000e0000 */
[----:B------:R2:W0:Y:S01]  /*44a0*/  SHFL.DOWN PT, R224, R218, 0x1, 0x1f ;  /* 0x08201f00dae07f89 */ /* 0x00042200000e0000 */
[----:B---3--:R-:W-:Y:S05]  /*44b0*/  @!P0 BRA `(.L_x_15503) ;  /* 0x0000000000288947 */ /* 0x008fea0003800000 */
[-C--:B0-----:R-:W-:Y:S01]  /*44c0*/  FMUL.FTZ R222, R217, R224.reuse ;  /* 0x000000e0d9de7220 */ /* 0x081fe20000410000 */
[----:B------:R-:W-:Y:S01]  /*44d0*/  FMUL.FTZ R224, R215, R224 ;  /* 0x000000e0d7e07220 */ /* 0x000fe20000410000 */
[-C--:B-1----:R-:W-:Y:S01]  /*44e0*/  FMUL.FTZ R200, R217, R220.reuse ;  /* 0x000000dcd9c87220 */ /* 0x082fe20000410000 */
[C---:B------:R-:W-:Y:S01]  /*44f0*/  FMUL.FTZ R220, R215.reuse, R220 ;  /* 0x000000dcd7dc7220 */ /* 0x040fe20000410000 */
[-C--:B----4-:R-:W-:Y:S01]  /*4500*/  FFMA.FTZ R205, R215, R207.reuse, -R222 ;  /* 0x000000cfd7cd7223 */ /* 0x090fe200000108de */
[----:B------:R-:W-:Y:S01]  /*4510*/  FFMA.FTZ R207, R217, R207, R224 ;  /* 0x000000cfd9cf7223 */ /* 0x000fe200000100e0 */
[C---:B--2---:R-:W-:Y:S01]  /*4520*/  FFMA.FTZ R215, R223.reuse, R215, -R200 ;  /* 0x000000d7dfd77223 */ /* 0x044fe200000108c8 */
[----:B------:R-:W-:Y:S01]  /*4530*/  FFMA.FTZ R217, R223, R217, R220 ;  /* 0x000000d9dfd97223 */ /* 0x000fe200000100dc */
[----:B------:R-:W-:Y:S01]  /*4540*/  FADD.FTZ R216, R216, R205 ;  /* 0x000000cdd8d87221 */ /* 0x000fe20000010000 */
[----:B------:R-:W-:-:S07]  /*4550*/  FADD.FTZ R218, R218, R207 ;  /* 0x000000cfdada7221 */ /* 0x000fce0000010000 */
.L_x_15503:
[----:B------:R-:W-:Y:S05]  /*4560*/  BSYNC.RECONVERGENT B0 ;  /* 0x0000000000007941 */ /* 0x000fea0003800200 */
.L_x_15502:
[C---:B------:R-:W-:Y:S01]  /*4570*/  FFMA.FTZ R222, R75.reuse, R219, R230 ;  /* 0x000000db4bde7223 */ /* 0x040fe200000100e6 */
[----:B-1----:R-:W-:Y:S01]  /*4580*/  FFMA.FTZ R220, -R75, R221, R228 ;  /* 0x000000dd4bdc7223 */ /* 0x002fe200000101e4 */
[----:B------:R1:W3:Y:S01]  /*4590*/  SHFL.DOWN PT, R219, R215, 0x2, 0x1f ;  /* 0x08401f00d7db7f89 */ /* 0x0002e200000e0000 */
[----:B------:R-:W-:Y:S03]  /*45a0*/  BSSY.RECONVERGENT B0, `(.L_x_15504) ;  /* 0x000000f000007945 */ /* 0x000fe60003800200 */
[----:B0-----:R1:W0:Y:S04]  /*45b0*/  SHFL.DOWN PT, R224, R217, 0x2, 0x1f ;  /* 0x08401f00d9e07f89 */ /* 0x00122800000e0000 */
[----:B----4-:R1:W4:Y:S04]  /*45c0*/  SHFL.DOWN PT, R207, R216, 0x2, 0x1f ;  /* 0x08401f00d8cf7f89 */ /* 0x01032800000e0000 */
[----:B------:R1:W0:Y:S01]  /*45d0*/  SHFL.DOWN PT, R228, R218, 0x2, 0x1f ;  /* 0x08401f00dae47f89 */ /* 0x00022200000e0000 */
[----:B------:R-:W-:Y:S05]  /*45e0*/  @P1 BRA `(.L_x_15505) ;  /* 0x0000000000281947 */ /* 0x000fea0003800000 */
[-C--:B0-----:R-:W-:Y:S01]  /*45f0*/  FMUL.FTZ R226, R217, R228.reuse ;  /* 0x000000e4d9e27220 */ /* 0x081fe20000410000 */
[----:B------:R-:W-:Y:S01]  /*4600*/  FMUL.FTZ R228, R215, R228 ;  /* 0x000000e4d7e47220 */ /* 0x000fe20000410000 */
[-C--:B------:R-:W-:Y:S01]  /*4610*/  FMUL.FTZ R200, R217, R224.reuse ;  /* 0x000000e0d9c87220 */ /* 0x080fe20000410000 */
[C---:B------:R-:W-:Y:S01]  /*4620*/  FMUL.FTZ R224, R215.reuse, R224 ;  /* 0x000000e0d7e07220 */ /* 0x040fe20000410000 */
[-C--:B----4-:R-:W-:Y:S01]  /*4630*/  FFMA.FTZ R205, R215, R207.reuse, -R226 ;  /* 0x000000cfd7cd7223 */ /* 0x090fe200000108e2 */
[----:B------:R-:W-:Y:S01]  /*4640*/  FFMA.FTZ R207, R217, R207, R228 ;  /* 0x000000cfd9cf7223 */ /* 0x000fe200000100e4 */
[-C--:B-123--:R-:W-:Y:S01]  /*4650*/  FFMA.FTZ R215, R215, R219.reuse, -R200 ;  /* 0x000000dbd7d77223 */ /* 0x08efe200000108c8 */
[----:B------:R-:W-:Y:S01]  /*4660*/  FFMA.FTZ R217, R217, R219, R224 ;  /* 0x000000dbd9d97223 */ /* 0x000fe200000100e0 */
[----:B------:R-:W-:Y:S01]  /*4670*/  FADD.FTZ R216, R216, R205 ;  /* 0x000000cdd8d87221 */ /* 0x000fe20000010000 */
[----:B------:R-:W-:-:S07]  /*4680*/  FADD.FTZ R218, R218, R207 ;  /* 0x000000cfdada7221 */ /* 0x000fce0000010000 */
.L_x_15505:
[----:B------:R-:W-:Y:S05]  /*4690*/  BSYNC.RECONVERGENT B0 ;  /* 0x0000000000007941 */ /* 0x000fea0003800200 */
.L_x_15504:
[----:B---3--:R3:W1:Y:S01]  /*46a0*/  SHFL.DOWN PT, R219, R215, 0x4, 0x1f ;  /* 0x08801f00d7db7f89 */ /* 0x00866200000e0000 */
        /* <DEDUP_REMOVED lines=15> */
.L_x_15507:
[----:B------:R-:W-:Y:S05]  /*47a0*/  BSYNC.RECONVERGENT B0 ;  /* 0x0000000000007941 */ /* 0x000fea0003800200 */
.L_x_15506:
[----:B-1----:R1:W1:Y:S01]  /*47b0*/  SHFL.DOWN PT, R219, R215, 0x8, 0x1f ;  /* 0x09001f00d7db7f89 */ /* 0x00226200000e0000 */
[----:B------:R-:W-:Y:S03]  /*47c0*/  BSSY.RECONVERGENT B0, `(.L_x_15508) ;  /* 0x000000f000007945 */ /* 0x000fe60003800200 */
[----:B0-----:R0:W0:Y:S04]  /*47d0*/  SHFL.DOWN PT, R224, R217, 0x8, 0x1f ;  /* 0x09001f00d9e07f89 */ /* 0x00102800000e0000 */
[----:B----4-:R4:W0:Y:S04]  /*47e0*/  SHFL.DOWN PT, R207, R216, 0x8, 0x1f ;  /* 0x09001f00d8cf7f89 */ /* 0x01082800000e0000 */
[----:B------:R4:W0:Y:S01]  /*47f0*/  SHFL.DOWN PT, R228, R218, 0x8, 0x1f ;  /* 0x09001f00dae47f89 */ /* 0x00082200000e0000 */
[----:B------:R-:W-:Y:S05]  /*4800*/  @P3 BRA `(.L_x_15509) ;  /* 0x0000000000283947 */ /* 0x000fea0003800000 */
[-C--:B0-----:R-:W-:Y:S01]  /*4810*/  FMUL.FTZ R226, R217, R228.reuse ;  /* 0x000000e4d9e27220 */ /* 0x081fe20000410000 */
[----:B------:R-:W-:Y:S01]  /*4820*/  FMUL.FTZ R228, R215, R228 ;  /* 0x000000e4d7e47220 */ /* 0x000fe20000410000 */
[-C--:B------:R-:W-:Y:S01]  /*4830*/  FMUL.FTZ R200, R217, R224.reuse ;  /* 0x000000e0d9c87220 */ /* 0x080fe20000410000 */
[C---:B------:R-:W-:Y:S01]  /*4840*/  FMUL.FTZ R224, R215.reuse, R224 ;  /* 0x000000e0d7e07220 */ /* 0x040fe20000410000 */
[-C--:B------:R-:W-:Y:S01]  /*4850*/  FFMA.FTZ R205, R215, R207.reuse, -R226 ;  /* 0x000000cfd7cd7223 */ /* 0x080fe200000108e2 */
[----:B------:R-:W-:Y:S01]  /*4860*/  FFMA.FTZ R207, R217, R207, R228 ;  /* 0x000000cfd9cf7223 */ /* 0x000fe200000100e4 */
[-C--:B-123--:R-:W-:Y:S01]  /*4870*/  FFMA.FTZ R215, R215, R219.reuse, -R200 ;  /* 0x000000dbd7d77223 */ /* 0x08efe200000108c8 */
[----:B------:R-:W-:Y:S01]  /*4880*/  FFMA.FTZ R217, R217, R219, R224 ;  /* 0x000000dbd9d97223 */ /* 0x000fe200000100e0 */
[----:B----4-:R-:W-:Y:S01]  /*4890*/  FADD.FTZ R216, R216, R205 ;  /* 0x000000cdd8d87221 */ /* 0x010fe20000010000 */
[----:B------:R-:W-:-:S07]  /*48a0*/  FADD.FTZ R218, R218, R207 ;  /* 0x000000cfdada7221 */ /* 0x000fce0000010000 */
.L_x_15509:
[----:B------:R-:W-:Y:S05]  /*48b0*/  BSYNC.RECONVERGENT B0 ;  /* 0x0000000000007941 */ /* 0x000fea0003800200 */
.L_x_15508:
[----:B------:R0:W0:Y:S01]  /*48c0*/  SHFL.DOWN PT, R221, R215, 0x10, 0x1f ;  /* 0x0a001f00d7dd7f89 */ /* 0x00002200000e0000 */
[----:B------:R-:W-:Y:S01]  /*48d0*/  BSSY.RECONVERGENT B0, `(.L_x_15510) ;  /* 0x0000011000007945 */ /* 0x000fe20003800200 */
[C---:B------:R-:W-:Y:S01]  /*48e0*/  FMUL.FTZ R205, R179.reuse, R199 ;  /* 0x000000c7b3cd7220 */ /* 0x040fe20000410000 */
[----:B------:R-:W-:Y:S01]  /*48f0*/  FMUL.FTZ R200, R179, R203 ;  /* 0x000000cbb3c87220 */ /* 0x000fe20000410000 */
[----:B------:R0:W0:Y:S04]  /*4900*/  SHFL.DOWN PT, R226, R217, 0x10, 0x1f ;  /* 0x0a001f00d9e27f89 */ /* 0x00002800000e0000 */
[----:B-1----:R1:W0:Y:S04]  /*4910*/  SHFL.DOWN PT, R219, R216, 0x10, 0x1f ;  /* 0x0a001f00d8db7f89 */ /* 0x00222800000e0000 */
        /* <DEDUP_REMOVED lines=8> */
[-C--:B--23--:R-:W-:Y:S01]  /*49a0*/  FFMA.FTZ R215, R215, R221.reuse, -R224 ;  /* 0x000000ddd7d77223 */ /* 0x08cfe200000108e0 */
[----:B------:R-:W-:Y:S01]  /*49b0*/  FFMA.FTZ R217, R217, R221, R226 ;  /* 0x000000ddd9d97223 */ /* 0x000fe200000100e2 */
[----:B-1--4-:R-:W-:Y:S01]  /*49c0*/  FADD.FTZ R216, R216, R207 ;  /* 0x000000cfd8d87221 */ /* 0x012fe20000010000 */
[----:B------:R-:W-:-:S07]  /*49d0*/  FADD.FTZ R218, R218, R219 ;  /* 0x000000dbdada7221 */ /* 0x000fce0000010000 */
.L_x_15511:
[----:B------:R-:W-:Y:S05]  /*49e0*/  BSYNC.RECONVERGENT B0 ;  /* 0x0000000000007941 */ /* 0x000fea0003800200 */
.L_x_15510:
[C---:B------:R-:W-:Y:S01]  /*49f0*/  FFMA.FTZ R205, R180.reuse, R203, -R205 ;  /* 0x000000cbb4cd7223 */ /* 0x040fe200000108cd */
[----:B------:R-:W-:Y:S01]  /*4a00*/  FFMA.FTZ R200, R180, R199, R200 ;  /* 0x000000c7b4c87223 */ /* 0x000fe200000100c8 */
[----:B------:R-:W-:Y:S01]  /*4a10*/  SHFL.DOWN PT, R231, R217, 0x1, 0x1f ;  /* 0x08201f00d9e77f89 */ /* 0x000fe200000e0000 */
[----:B------:R-:W-:Y:S01]  /*4a20*/  ISETP.NE.AND P0, PT, R154, 0x1f, PT ;  /* 0x0000001f9a00780c */ /* 0x000fe20003f05270 */
[----:B------:R-:W-:Y:S01]  /*4a30*/  FFMA.FTZ R205, R70, R95, R205 ;  /* 0x0000005f46cd7223 */ /* 0x000fe200000100cd */
[----:B------:R-:W-:Y:S01]  /*4a40*/  FADD.FTZ R200, RZ, R200 ;  /* 0x000000c8ffc87221 */ /* 0x000fe20000010000 */
[----:B0-----:R-:W0:Y:S01]  /*4a50*/  SHFL.IDX PT, R219, R7, RZ, 0x1f ;  /* 0x00001fff07db7589 */ /* 0x001e2200000e0000 */
[----:B------:R-:W-:Y:S01]  /*4a60*/  FMUL.FTZ R228, R33, R37 ;  /* 0x0000002521e47220 */ /* 0x000fe20000410000 */
[CC--:B------:R-:W-:Y:S01]  /*4a70*/  FMUL.FTZ R207, R177.reuse, R205.reuse ;  /* 0x000000cdb1cf7220 */ /* 0x0c0fe20000410000 */
[-C--:B------:R-:W-:Y:S01]  /*4a80*/  FMUL.FTZ R224, R177, R200.reuse ;  /* 0x000000c8b1e07220 */ /* 0x080fe20000410000 */
[----:B------:R-:W5:Y:S01]  /*4a90*/  SHFL.DOWN PT, R229, R215, 0x1, 0x1f ;  /* 0x08201f00d7e57f89 */ /* 0x000f6200000e0000 */
[-C--:B------:R-:W-:Y:S01]  /*4aa0*/  FMUL.FTZ R225, R202, R200.reuse ;  /* 0x000000c8cae17220 */ /* 0x080fe20000410000 */
[CC--:B------:R-:W-:Y:S01]  /*4ab0*/  FFMA.FTZ R223, R178.reuse, R200.reuse, R207 ;  /* 0x000000c8b2df7223 */ /* 0x0c0fe200000100cf */
[-C--:B------:R-:W-:Y:S01]  /*4ac0*/  FFMA.FTZ R207, R178, R205.reuse, -R224 ;  /* 0x000000cdb2cf7223 */ /* 0x080fe200000108e0 */
[----:B------:R-:W1:Y:S01]  /*4ad0*/  SHFL.IDX PT, R221, R6, RZ, 0x1f ;  /* 0x00001fff06dd7589 */ /* 0x000e6200000e0000 */
[----:B------:R-:W-:Y:S01]  /*4ae0*/  FMUL.FTZ R227, R202, R205 ;  /* 0x000000cdcae37220 */ /* 0x000fe20000410000 */
[----:B------:R-:W-:Y:S01]  /*4af0*/  FADD.FTZ R202, RZ, R223 ;  /* 0x000000dfffca7221 */ /* 0x000fe20000010000 */
[----:B------:R-:W-:Y:S01]  /*4b00*/  FFMA.FTZ R207, R68, R93, R207 ;  /* 0x0000005d44cf7223 */ /* 0x000fe200000100cf */
[----:B------:R-:W4:Y:S01]  /*4b10*/  SHFL.DOWN PT, R233, R216, 0x1, 0x1f ;  /* 0x08201f00d8e97f89 */ /* 0x000f2200000e0000 */
[C---:B------:R-:W-:Y:S01]  /*4b20*/  FFMA.FTZ R227, R204.reuse, R200, R227 ;  /* 0x000000c8cce37223 */ /* 0x040fe200000100e3 */
[----:B------:R-:W-:Y:S01]  /*4b30*/  FFMA.FTZ R225, R204, R205, -R225 ;  /* 0x000000cdcce17223 */ /* 0x000fe200000108e1 */
[CC--:B------:R-:W-:Y:S01]  /*4b40*/  FMUL.FTZ R223, R209.reuse, R202.reuse ;  /* 0x000000cad1df7220 */ /* 0x0c0fe20000410000 */
[----:B------:R-:W4:Y:S01]  /*4b50*/  SHFL.DOWN PT, R235, R218, 0x1, 0x1f ;  /* 0x08201f00daeb7f89 */ /* 0x000f2200000e0000 */
[----:B------:R-:W-:Y:S01]  /*4b60*/  FMUL.FTZ R209, R209, R207 ;  /* 0x000000cfd1d17220 */ /* 0x000fe20000410000 */
[C---:B------:R-:W-:Y:S01]  /*4b70*/  FFMA.FTZ R226, -R73.reuse, R227, R220 ;  /* 0x000000e349e27223 */ /* 0x040fe200000101dc */
[----:B------:R-:W-:Y:S01]  /*4b80*/  FFMA.FTZ R222, R73, R225, R222 ;  /* 0x000000e149de7223 */ /* 0x000fe200000100de */
[C---:B------:R-:W-:Y:S01]  /*4b90*/  FFMA.FTZ R220, R206.reuse, R207, -R223 ;  /* 0x000000cfcedc7223 */ /* 0x040fe200000108df */
[----:B------:R-:W-:Y:S01]  /*4ba0*/  FFMA.FTZ R209, R206, R202, R209 ;  /* 0x000000caced17223 */ /* 0x000fe200000100d1 */
[----:B--23--:R-:W2:Y:S01]  /*4bb0*/  SHFL.IDX PT, R217, R217, RZ, 0x1f ;  /* 0x00001fffd9d97589 */ /* 0x00cea200000e0000 */
[C---:B------:R-:W-:Y:S01]  /*4bc0*/  FMUL.FTZ R230, R32.reuse, R37 ;  /* 0x0000002520e67220 */ /* 0x040fe20000410000 */
[----:B0-----:R-:W-:Y:S01]  /*4bd0*/  @P0 FMUL.FTZ R204, R231, R219 ;  /* 0x000000dbe7cc0220 */ /* 0x001fe20000410000 */
[C---:B------:R-:W-:Y:S01]  /*4be0*/  FFMA.FTZ R220, R71.reuse, R220, R222 ;  /* 0x000000dc47dc7223 */ /* 0x040fe200000100de */
[----:B------:R-:W-:Y:S01]  /*4bf0*/  FFMA.FTZ R206, -R71, R209, R226 ;  /* 0x000000d147ce7223 */ /* 0x000fe200000101e2 */
[----:B------:R-:W-:Y:S01]  /*4c00*/  FMUL.FTZ R209, R189, R207 ;  /* 0x000000cfbdd17220 */ /* 0x000fe20000410000 */
[----:B-----5:R-:W-:Y:S01]  /*4c10*/  @P0 FMUL.FTZ R224, R229, R219 ;  /* 0x000000dbe5e00220 */ /* 0x020fe20000410000 */
[----:B------:R-:W0:Y:S01]  /*4c20*/  SHFL.IDX PT, R215, R215, RZ, 0x1f ;  /* 0x00001fffd7d77589 */ /* 0x000e2200000e0000 */
[-C--:B------:R-:W-:Y:S01]  /*4c30*/  FFMA.FTZ R228, R32, R201.reuse, -R228 ;  /* 0x000000c920e47223 */ /* 0x080fe200000108e4 */
[----:B------:R-:W-:Y:S01]  /*4c40*/  FFMA.FTZ R230, R33, R201, R230 ;  /* 0x000000c921e67223 */ /* 0x000fe200000100e6 */
[-C--:B-1----:R-:W-:Y:S01]  /*4c50*/  @P0 FFMA.FTZ R222, R229, R221.reuse, -R204 ;  /* 0x000000dde5de0223 */ /* 0x082fe200000108cc */
[----:B------:R-:W-:Y:S01]  /*4c60*/  @P0 FFMA.FTZ R224, R231, R221, R224 ;  /* 0x000000dde7e00223 */ /* 0x000fe200000100e0 */
[-C--:B------:R-:W-:Y:S01]  /*4c70*/  FMUL.FTZ R204, R189, R202.reuse ;  /* 0x000000cabdcc7220 */ /* 0x080fe20000410000 */
[----:B----4-:R-:W1:Y:S01]  /*4c80*/  SHFL.IDX PT, R216, R216, RZ, 0x1f ;  /* 0x00001fffd8d87589 */ /* 0x010e6200000e0000 */
[----:B------:R-:W-:Y:S01]  /*4c90*/  @P0 FADD.FTZ R221, R233, R222 ;  /* 0x000000dee9dd0221 */ /* 0x000fe20000010000 */
[C---:B------:R-:W-:Y:S01]  /*4ca0*/  FFMA.FTZ R222, R190.reuse, R202, R209 ;  /* 0x000000cabede7223 */ /* 0x040fe200000100d1 */
[----:B------:R-:W-:Y:S01]  /*4cb0*/  FFMA.FTZ R209, R190, R207, -R204 ;  /* 0x000000cfbed17223 */ /* 0x000fe200000108cc */
[----:B------:R-:W3:Y:S01]  /*4cc0*/  SHFL.IDX PT, R218, R218, RZ, 0x1f ;  /* 0x00001fffdada7589 */ /* 0x000ee200000e0000 */
[----:B------:R-:W-:Y:S01]  /*4cd0*/  @P0 FADD.FTZ R219, R235, R224 ;  /* 0x000000e0ebdb0221 */ /* 0x000fe20000010000 */
[----:B------:R-:W-:Y:S01]  /*4ce0*/  FMUL.FTZ R224, R221, R35 ;  /* 0x00000023dde07220 */ /* 0x000fe20000410000 */
[----:B------:R-:W-:Y:S01]  /*4cf0*/  FADD.FTZ R204, RZ, R222 ;  /* 0x000000deffcc7221 */ /* 0x000fe20000010000 */
[----:B------:R-:W-:Y:S01]  /*4d00*/  FFMA.FTZ R209, R66, R91, R209 ;  /* 0x0000005b42d17223 */ /* 0x000fe200000100d1 */
[C---:B------:R-:W-:Y:S01]  /*4d10*/  FMUL.FTZ R222, R219.reuse, R35 ;  /* 0x00000023dbde7220 */ /* 0x040fe20000410000 */
[----:B------:R-:W-:Y:S01]  /*4d20*/  FFMA.FTZ R224, R219, R34, -R224 ;  /* 0x00000022dbe07223 */ /* 0x000fe200000108e0 */
[C---:B------:R-:W-:Y:S01]  /*4d30*/  FMUL.FTZ R35, R213.reuse, R204 ;  /* 0x000000ccd5237220 */ /* 0x040fe20000410000 */
[-C--:B------:R-:W-:Y:S01]  /*4d40*/  FMUL.FTZ R213, R213, R209.reuse ;  /* 0x000000d1d5d57220 */ /* 0x080fe20000410000 */
[----:B------:R-:W-:Y:S01]  /*4d50*/  FFMA.FTZ R221, R221, R34, R222 ;  /* 0x00000022dddd7223 */ /* 0x000fe200000100de */
[----:B------:R-:W-:Y:S01]  /*4d60*/  FADD.FTZ R195, R195, R224 ;  /* 0x000000e0c3c37221 */ /* 0x000fe20000010000 */
[----:B------:R-:W-:Y:S01]  /*4d70*/  FFMA.FTZ R223, R214, R209, -R35 ;  /* 0x000000d1d6df7223 */ /* 0x000fe20000010823 */
[CC--:B------:R-:W-:Y:S01]  /*4d80*/  FMUL.FTZ R35, R193.reuse, R204.reuse ;  /* 0x000000ccc1237220 */ /* 0x0c0fe20000410000 */
[----:B------:R-:W-:Y:S01]  /*4d90*/  FADD.FTZ R34, R212, R221 ;  /* 0x000000ddd4227221 */ /* 0x000fe20000010000 */
[C---:B------:R-:W-:Y:S01]  /*4da0*/  FMUL.FTZ R219, R193.reuse, R195 ;  /* 0x000000c3c1db7220 */ /* 0x040fe20000410000 */
[----:B------:R-:W-:Y:S01]  /*4db0*/  FFMA.FTZ R214, R214, R204, R213 ;  /* 0x000000ccd6d67223 */ /* 0x000fe200000100d5 */
[CC--:B------:R-:W-:Y:S01]  /*4dc0*/  FMUL.FTZ R213, R193.reuse, R209.reuse ;  /* 0x000000d1c1d57220 */ /* 0x0c0fe20000410000 */
[-C--:B------:R-:W-:Y:S01]  /*4dd0*/  FMUL.FTZ R222, R193, R34.reuse ;  /* 0x00000022c1de7220 */ /* 0x080fe20000410000 */
[C---:B------:R-:W-:Y:S01]  /*4de0*/  FFMA.FTZ R224, R194.reuse, R34, R219 ;  /* 0x00000022c2e07223 */ /* 0x040fe200000100db */
[C---:B------:R-:W-:Y:S01]  /*4df0*/  FFMA.FTZ R193, R194.reuse, R209, -R35 ;  /* 0x000000d1c2c17223 */ /* 0x040fe20000010823 */
[C---:B------:R-:W-:Y:S01]  /*4e00*/  FFMA.FTZ R212, R194.reuse, R204, R213 ;  /* 0x000000ccc2d47223 */ /* 0x040fe200000100d5 */
[----:B------:R-:W-:Y:S01]  /*4e10*/  FFMA.FTZ R35, R194, R195, -R222 ;  /* 0x000000c3c2237223 */ /* 0x000fe200000108de */
[----:B--2---:R-:W-:Y:S01]  /*4e20*/  FMUL.FTZ R222, R217, R7 ;  /* 0x00000007d9de7220 */ /* 0x004fe20000410000 */
[----:B------:R-:W-:Y:S01]  /*4e30*/  FADD.FTZ R191, R191, R224 ;  /* 0x000000e0bfbf7221 */ /* 0x000fe20000010000 */
[----:B------:R-:W-:Y:S01]  /*4e40*/  FFMA.FTZ R194, R69, R223, R220 ;  /* 0x000000df45c27223 */ /* 0x000fe200000100dc */
[----:B------:R-:W-:Y:S01]  /*4e50*/  FADD.FTZ R35, R192, R35 ;  /* 0x00000023c0237221 */ /* 0x000fe20000010000 */
[-C--:B0-----:R-:W-:Y:S01]  /*4e60*/  FFMA.FTZ R213, R215, R6.reuse, -R222 ;  /* 0x00000006d7d57223 */ /* 0x081fe200000108de */
[----:B------:R-:W-:Y:S01]  /*4e70*/  FMUL.FTZ R222, R189, R191 ;  /* 0x000000bfbdde7220 */ /* 0x000fe20000410000 */
[C---:B------:R-:W-:Y:S01]  /*4e80*/  FMUL.FTZ R220, R217.reuse, R6 ;  /* 0x00000006d9dc7220 */ /* 0x040fe20000410000 */
[----:B------:R-:W-:Y:S01]  /*4e90*/  FMUL.FTZ R6, R217, R5 ;  /* 0x00000005d9067220 */ /* 0x000fe20000410000 */
[-C--:B------:R-:W-:Y:S01]  /*4ea0*/  FMUL.FTZ R219, R189, R35.reuse ;  /* 0x00000023bddb7220 */ /* 0x080fe20000410000 */
[----:B------:R-:W-:Y:S01]  /*4eb0*/  FFMA.FTZ R189, R190, R35, -R222 ;  /* 0x00000023bebd7223 */ /* 0x000fe200000108de */
[-C--:B------:R-:W-:Y:S01]  /*4ec0*/  FMUL.FTZ R192, R217, R4.reuse ;  /* 0x00000004d9c07220 */ /* 0x080fe20000410000 */
[----:B------:R-:W-:Y:S01]  /*4ed0*/  FFMA.FTZ R4, R215, R4, -R6 ;  /* 0x00000004d7047223 */ /* 0x000fe20000010806 */
[----:B-1----:R-:W-:Y:S01]  /*4ee0*/  FADD.FTZ R6, R216, R213 ;  /* 0x000000d5d8067221 */ /* 0x002fe20000010000 */
[----:B------:R-:W-:Y:S01]  /*4ef0*/  FADD.FTZ R189, R186, R189 ;  /* 0x000000bdbabd7221 */ /* 0x000fe20000010000 */
[----:B------:R-:W-:Y:S01]  /*4f00*/  FMUL.FTZ R213, R33, R36 ;  /* 0x0000002421d57220 */ /* 0x000fe20000410000 */
[----:B------:R-:W-:Y:S01]  /*4f10*/  FMUL.FTZ R186, R32, R196 ;  /* 0x000000c420ba7220 */ /* 0x000fe20000410000 */
[----:B------:R-:W-:Y:S01]  /*4f20*/  FFMA.FTZ R219, R190, R191, R219 ;  /* 0x000000bfbedb7223 */ /* 0x000fe200000100db */
[----:B------:R-:W-:Y:S01]  /*4f30*/  FFMA.FTZ R5, R215, R5, R192 ;  /* 0x00000005d7057223 */ /* 0x000fe200000100c0 */
[C---:B------:R-:W-:Y:S01]  /*4f40*/  FFMA.FTZ R236, R32.reuse, R197, -R213 ;  /* 0x000000c520ec7223 */ /* 0x040fe200000108d5 */
[C---:B------:R-:W-:Y:S01]  /*4f50*/  FFMA.FTZ R217, R33.reuse, R198, R186 ;  /* 0x000000c621d97223 */ /* 0x040fe200000100ba */
[----:B------:R-:W-:Y:S01]  /*4f60*/  FMUL.FTZ R213, R33, R199 ;  /* 0x000000c721d57220 */ /* 0x000fe20000410000 */
[C---:B------:R-:W-:Y:S01]  /*4f70*/  FMUL.FTZ R186, R32.reuse, R36 ;  /* 0x0000002420ba7220 */ /* 0x040fe20000410000 */
[----:B------:R-:W-:Y:S01]  /*4f80*/  FFMA.FTZ R7, R215, R7, R220 ;  /* 0x00000007d7077223 */ /* 0x000fe200000100dc */
[C---:B------:R-:W-:Y:S01]  /*4f90*/  FMUL.FTZ R215, R33.reuse, R196 ;  /* 0x000000c421d77220 */ /* 0x040fe20000410000 */
[----:B------:R-:W-:Y:S01]  /*4fa0*/  FFMA.FTZ R226, R32, R203, -R213 ;  /* 0x000000cb20e27223 */ /* 0x000fe200000108d5 */
[C---:B------:R-:W-:Y:S01]  /*4fb0*/  FFMA.FTZ R238, R33.reuse, R197, R186 ;  /* 0x000000c521ee7223 */ /* 0x040fe200000100ba */
[C---:B------:R-:W-:Y:S01]  /*4fc0*/  FMUL.FTZ R213, R33.reuse, R202 ;  /* 0x000000ca21d57220 */ /* 0x040fe20000410000 */
[----:B------:R-:W-:Y:S01]  /*4fd0*/  FADD.FTZ R186, RZ, R212 ;  /* 0x000000d4ffba7221 */ /* 0x000fe20000010000 */
[C---:B------:R-:W-:Y:S01]  /*4fe0*/  FMUL.FTZ R222, R33.reuse, R200 ;  /* 0x000000c821de7220 */ /* 0x040fe20000410000 */
[----:B------:R-:W-:Y:S01]  /*4ff0*/  FFMA.FTZ R193, R64, R89, R193 ;  /* 0x0000005940c17223 */ /* 0x000fe200000100c1 */
[----:B------:R-:W-:Y:S01]  /*5000*/  FFMA.FTZ R216, R32, R207, -R213 ;  /* 0x000000cf20d87223 */ /* 0x000fe200000108d5 */
[C---:B------:R-:W-:Y:S01]  /*5010*/  FMUL.FTZ R213, R33.reuse, R204 ;  /* 0x000000cc21d57220 */ /* 0x040fe20000410000 */
[----:B------:R-:W-:Y:S01]  /*5020*/  FMUL.FTZ R190, R33, R186 ;  /* 0x000000ba21be7220 */ /* 0x000fe20000410000 */
[----:B------:R-:W-:Y:S01]  /*5030*/  FADD.FTZ R188, R188, R219 ;  /* 0x000000dbbcbc7221 */ /* 0x000fe20000010000 */
[----:B---3--:R-:W-:Y:S01]  /*5040*/  FADD.FTZ R7, R218, R7 ;  /* 0x00000007da077221 */ /* 0x008fe20000010000 */
[C---:B------:R-:W-:Y:S01]  /*5050*/  FFMA.FTZ R215, R32.reuse, R198, -R215 ;  /* 0x000000c620d77223 */ /* 0x040fe200000108d7 */
[C---:B------:R-:W-:Y:S01]  /*5060*/  FMUL.FTZ R224, R32.reuse, R199 ;  /* 0x000000c720e07220 */ /* 0x040fe20000410000 */
[C---:B------:R-:W-:Y:S01]  /*5070*/  FMUL.FTZ R220, R32.reuse, R200 ;  /* 0x000000c820dc7220 */ /* 0x040fe20000410000 */
[C---:B------:R-:W-:Y:S01]  /*5080*/  FFMA.FTZ R222, R32.reuse, R205, -R222 ;  /* 0x000000cd20de7223 */ /* 0x040fe200000108de */
[C---:B------:R-:W-:Y:S01]  /*5090*/  FMUL.FTZ R218, R32.reuse, R202 ;  /* 0x000000ca20da7220 */ /* 0x040fe20000410000 */
[C---:B------:R-:W-:Y:S01]  /*50a0*/  FMUL.FTZ R192, R32.reuse, R204 ;  /* 0x000000cc20c07220 */ /* 0x040fe20000410000 */
[C---:B------:R-:W-:Y:S01]  /*50b0*/  FFMA.FTZ R212, R32.reuse, R209, -R213 ;  /* 0x000000d120d47223 */ /* 0x040fe200000108d5 */
[C---:B------:R-:W-:Y:S01]  /*50c0*/  FFMA.FTZ R190, R32.reuse, R193, -R190 ;  /* 0x000000c120be7223 */ /* 0x040fe200000108be */
[----:B------:R-:W-:Y:S01]  /*50d0*/  FMUL.FTZ R32, R32, R186 ;  /* 0x000000ba20207220 */ /* 0x000fe20000410000 */
[C---:B------:R-:W-:Y:S01]  /*50e0*/  FMUL.FTZ R213, R177.reuse, R189 ;  /* 0x000000bdb1d57220 */ /* 0x040fe20000410000 */
[-C--:B------:R-:W-:Y:S01]  /*50f0*/  FMUL.FTZ R232, R177, R188.reuse ;  /* 0x000000bcb1e87220 */ /* 0x080fe20000410000 */
[C---:B------:R-:W-:Y:S01]  /*5100*/  FFMA.FTZ R224, R33.reuse, R203, R224 ;  /* 0x000000cb21e07223 */ /* 0x040fe200000100e0 */
[C---:B------:R-:W-:Y:S01]  /*5110*/  FFMA.FTZ R220, R33.reuse, R205, R220 ;  /* 0x000000cd21dc7223 */ /* 0x040fe200000100dc */
[C---:B------:R-:W-:Y:S01]  /*5120*/  FFMA.FTZ R218, R33.reuse, R207, R218 ;  /* 0x000000cf21da7223 */ /* 0x040fe200000100da */
[C---:B------:R-:W-:Y:S01]  /*5130*/  FFMA.FTZ R192, R33.reuse, R209, R192 ;  /* 0x000000d121c07223 */ /* 0x040fe200000100c0 */
[----:B------:R-:W-:Y:S01]  /*5140*/  FFMA.FTZ R32, R33, R193, R32 ;  /* 0x000000c121207223 */ /* 0x000fe20000010020 */
[C---:B------:R-:W-:Y:S01]  /*5150*/  FFMA.FTZ R213, R178.reuse, R188, R213 ;  /* 0x000000bcb2d57223 */ /* 0x040fe200000100d5 */
[----:B------:R-:W-:Y:S01]  /*5160*/  FFMA.FTZ R33, R178, R189, -R232 ;  /* 0x000000bdb2217223 */ /* 0x000fe200000108e8 */
[----:B------:R-:W-:Y:S01]  /*5170*/  ISETP.NE.AND P5, PT, R154, RZ, PT ;  /* 0x000000ff9a00720c */ /* 0x000fe20003fa5270 */
[----:B------:R-:W-:Y:S01]  /*5180*/  FMUL.FTZ R234, R0, R215 ;  /* 0x000000d700ea7220 */ /* 0x000fe20000410000 */
[----:B------:R-:W-:Y:S01]  /*5190*/  FADD.FTZ R164, R164, R213 ;  /* 0x000000d5a4a47221 */ /* 0x000fe20000010000 */
[----:B------:R-:W-:Y:S01]  /*51a0*/  FADD.FTZ R33, R162, R33 ;  /* 0x00000021a2217221 */ /* 0x000fe20000010000 */
[C---:B------:R-:W-:Y:S01]  /*51b0*/  FMUL.FTZ R213, R79.reuse, R236 ;  /* 0x000000ec4fd57220 */ /* 0x040fe20000410000 */
[----:B------:R-:W-:Y:S01]  /*51c0*/  FMUL.FTZ R215, R79, -R238 ;  /* 0x800000ee4fd77220 */ /* 0x000fe20000410000 */
[CC--:B------:R-:W-:Y:S01]  /*51d0*/  FMUL.FTZ R177, R179.reuse, R164.reuse ;  /* 0x000000a4b3b17220 */ /* 0x0c0fe20000410000 */
[----:B------:R-:W-:Y:S01]  /*51e0*/  FMUL.FTZ R179, R179, R33 ;  /* 0x00000021b3b37220 */ /* 0x000fe20000410000 */
[----:B------:R-:W-:Y:S01]  /*51f0*/  FMUL.FTZ R217, R0, -R217 ;  /* 0x800000d900d97220 */ /* 0x000fe20000410000 */
[----:B------:R-:W-:Y:S01]  /*5200*/  FFMA.FTZ R178, -R76, R101, R197 ;  /* 0x000000654cb27223 */ /* 0x000fe200000101c5 */
[C---:B------:R-:W-:Y:S01]  /*5210*/  FFMA.FTZ R177, R180.reuse, R33, -R177 ;  /* 0x00000021b4b17223 */ /* 0x040fe200000108b1 */
[----:B------:R-:W-:Y:S01]  /*5220*/  FFMA.FTZ R179, R180, R164, R179 ;  /* 0x000000a4b4b37223 */ /* 0x000fe200000100b3 */
[----:B------:R-:W-:Y:S01]  /*5230*/  FFMA.FTZ R201, -R74, R99, R201 ;  /* 0x000000634ac97223 */ /* 0x000fe200000101c9 */
[----:B------:R0:W-:Y:S01]  /*5240*/  @!P5 STS.128 [UR7+0x21b0], R4 ;  /* 0x0021b004ff00d988 */ /* 0x0001e20008000c07 */
[----:B------:R-:W-:Y:S01]  /*5250*/  FADD.FTZ R177, R166, R177 ;  /* 0x000000b1a6b17221 */ /* 0x000fe20000010000 */
[----:B------:R-:W-:Y:S01]  /*5260*/  FADD.FTZ R168, R168, R179 ;  /* 0x000000b3a8a87221 */ /* 0x000fe20000010000 */
[----:B------:R-:W-:Y:S01]  /*5270*/  FMUL.FTZ R179, R77, -R230 ;  /* 0x800000e64db37220 */ /* 0x000fe20000410000 */
[----:B------:R-:W-:Y:S01]  /*5280*/  STS [R141+0x420], R234 ;  /* 0x000420ea8d007388 */ /* 0x000fe20000000800 */
[C---:B------:R-:W-:Y:S01]  /*5290*/  FFMA.FTZ R203, -R72.reuse, R97, R203 ;  /* 0x0000006148cb7223 */ /* 0x040fe200000101cb */
[----:B------:R-:W-:Y:S01]  /*52a0*/  FMUL.FTZ R180, R72, R168 ;  /* 0x000000a848b47220 */ /* 0x000fe20000410000 */
[----:B------:R-:W-:Y:S01]  /*52b0*/  FFMA.FTZ R205, -R70, R95, R205 ;  /* 0x0000005f46cd7223 */ /* 0x000fe200000101cd */
[----:B------:R1:W-:Y:S01]  /*52c0*/  STS [R140+0x8], R213 ;  /* 0x000008d58c007388 */ /* 0x0003e20000000800 */
[----:B------:R-:W-:Y:S01]  /*52d0*/  BSSY.RECONVERGENT B0, `(.L_x_15512) ;  /* 0x0000077000007945 */ /* 0x000fe20003800200 */
[----:B------:R-:W-:-:S02]  /*52e0*/  FFMA.FTZ R206, -R69, R214, R206 ;  /* 0x000000d645ce7223 */ /* 0x000fc400000101ce */
[----:B------:R2:W-:Y:S01]  /*52f0*/  STS [R140+0xc], R215 ;  /* 0x00000cd78c007388 */ /* 0x0005e20000000800 */
[CC--:B0-----:R-:W-:Y:S01]  /*5300*/  FMUL.FTZ R5, R181.reuse, R177.reuse ;  /* 0x000000b1b5057220 */ /* 0x0c1fe20000410000 */
[----:B------:R-:W-:Y:S01]  /*5310*/  FMUL.FTZ R4, R181, R168 ;  /* 0x000000a8b5047220 */ /* 0x000fe20000410000 */
[----:B------:R-:W-:Y:S01]  /*5320*/  FMUL.FTZ R7, R77, R228 ;  /* 0x000000e44d077220 */ /* 0x000fe20000410000 */
[C---:B------:R-:W-:Y:S01]  /*5330*/  FMUL.FTZ R181, R75.reuse, R226 ;  /* 0x000000e24bb57220 */ /* 0x040fe20000410000 */
[C---:B------:R-:W-:Y:S01]  /*5340*/  FFMA.FTZ R5, R182.reuse, R168, R5 ;  /* 0x000000a8b6057223 */ /* 0x040fe20000010005 */
[----:B------:R-:W-:Y:S01]  /*5350*/  FFMA.FTZ R4, R182, R177, -R4 ;  /* 0x000000b1b6047223 */ /* 0x000fe20000010804 */
[----:B-1----:R-:W-:Y:S01]  /*5360*/  FMUL.FTZ R213, R75, -R224 ;  /* 0x800000e04bd57220 */ /* 0x002fe20000410000 */
[----:B------:R0:W-:Y:S01]  /*5370*/  STS [R140+0x10], R7 ;  /* 0x000010078c007388 */ /* 0x0001e20000000800 */
[----:B------:R-:W-:Y:S01]  /*5380*/  FADD.FTZ R170, R170, R5 ;  /* 0x00000005aaaa7221 */ /* 0x000fe20000010000 */
[----:B------:R-:W-:Y:S01]  /*5390*/  FADD.FTZ R169, R169, R4 ;  /* 0x00000004a9a97221 */ /* 0x000fe20000010000 */
[----:B--2---:R-:W-:Y:S01]  /*53a0*/  FMUL.FTZ R215, R73, R222 ;  /* 0x000000de49d77220 */ /* 0x004fe20000410000 */
[----:B------:R1:W-:Y:S01]  /*53b0*/  STS [R140+0x18], R181 ;  /* 0x000018b58c007388 */ /* 0x0003e20000000800 */
[CC--:B------:R-:W-:Y:S01]  /*53c0*/  FMUL.FTZ R5, R183.reuse, R170.reuse ;  /* 0x000000aab7057220 */ /* 0x0c0fe20000410000 */
[-C--:B------:R-:W-:Y:S01]  /*53d0*/  FMUL.FTZ R183, R183, R169.reuse ;  /* 0x000000a9b7b77220 */ /* 0x080fe20000410000 */
[-C--:B------:R-:W-:Y:S01]  /*53e0*/  FMUL.FTZ R182, R74, R169.reuse ;  /* 0x000000a94ab67220 */ /* 0x080fe20000410000 */
[----:B------:R-:W-:Y:S01]  /*53f0*/  STS [R140+0x4], R217 ;  /* 0x000004d98c007388 */ /* 0x000fe20000000800 */
[C---:B------:R-:W-:Y:S01]  /*5400*/  FFMA.FTZ R162, R184.reuse, R169, -R5 ;  /* 0x000000a9b8a27223 */ /* 0x040fe20000010805 */
[----:B------:R-:W-:Y:S01]  /*5410*/  FFMA.FTZ R183, R184, R170, R183 ;  /* 0x000000aab8b77223 */ /* 0x000fe200000100b7 */
[----:B0-----:R-:W-:Y:S01]  /*5420*/  FMUL.FTZ R7, R73, -R220 ;  /* 0x800000dc49077220 */ /* 0x001fe20000410000 */
[----:B------:R0:W-:Y:S01]  /*5430*/  STS [R140+0x14], R179 ;  /* 0x000014b38c007388 */ /* 0x0001e20000000800 */
[----:B------:R-:W-:Y:S01]  /*5440*/  FADD.FTZ R162, R171, R162 ;  /* 0x000000a2aba27221 */ /* 0x000fe20000010000 */
[----:B------:R-:W-:Y:S01]  /*5450*/  FADD.FTZ R172, R172, R183 ;  /* 0x000000b7acac7221 */ /* 0x000fe20000010000 */
[----:B------:R-:W-:Y:S01]  /*5460*/  FMUL.FTZ R183, R69, R212 ;  /* 0x000000d445b77220 */ /* 0x000fe20000410000 */
[----:B------:R-:W-:Y:S01]  /*5470*/  FMUL.FTZ R171, R71, R216 ;  /* 0x000000d847ab7220 */ /* 0x000fe20000410000 */
[C---:B------:R-:W-:Y:S01]  /*5480*/  FMUL.FTZ R4, R185.reuse, R162 ;  /* 0x000000a2b9047220 */ /* 0x040fe20000410000 */
[----:B------:R-:W-:Y:S01]  /*5490*/  FMUL.FTZ R185, R185, R172 ;  /* 0x000000acb9b97220 */ /* 0x000fe20000410000 */
[----:B-1----:R-:W-:Y:S01]  /*54a0*/  FMUL.FTZ R181, R71, -R218 ;  /* 0x800000da47b57220 */ /* 0x002fe20000410000 */
[----:B------:R1:W-:Y:S01]  /*54b0*/  STS [R140+0x30], R183 ;  /* 0x000030b78c007388 */ /* 0x0003e20000000800 */
[C---:B------:R-:W-:Y:S01]  /*54c0*/  FFMA.FTZ R5, R187.reuse, R172, R4 ;  /* 0x000000acbb057223 */ /* 0x040fe20000010004 */
[----:B------:R-:W-:Y:S01]  /*54d0*/  FFMA.FTZ R4, R187, R162, -R185 ;  /* 0x000000a2bb047223 */ /* 0x000fe200000108b9 */
[----:B------:R-:W-:Y:S01]  /*54e0*/  FMUL.FTZ R185, R69, -R192 ;  /* 0x800000c045b97220 */ /* 0x000fe20000410000 */
[----:B------:R-:W-:Y:S01]  /*54f0*/  FMUL.FTZ R187, R67, -R32 ;  /* 0x8000002043bb7220 */ /* 0x000fe20000410000 */
[----:B------:R-:W-:Y:S01]  /*5500*/  STS [R140+0x1c], R213 ;  /* 0x00001cd58c007388 */ /* 0x000fe20000000800 */
[----:B------:R-:W-:Y:S01]  /*5510*/  FADD.FTZ R174, R174, R5 ;  /* 0x00000005aeae7221 */ /* 0x000fe20000010000 */
[----:B------:R-:W-:Y:S01]  /*5520*/  FADD.FTZ R173, R173, R4 ;  /* 0x00000004adad7221 */ /* 0x000fe20000010000 */
[C---:B0-----:R-:W-:Y:S01]  /*5530*/  FFMA.FTZ R179, -R78.reuse, R103, R198 ;  /* 0x000000674eb37223 */ /* 0x041fe200000101c6 */
[----:B------:R-:W-:Y:S01]  /*5540*/  STS [R140+0x20], R215 ;  /* 0x000020d78c007388 */ /* 0x000fe20000000800 */
[----:B-1----:R-:W-:Y:S01]  /*5550*/  FMUL.FTZ R183, R67, R190 ;  /* 0x000000be43b77220 */ /* 0x002fe20000410000 */
        /* <DEDUP_REMOVED lines=12> */
[C---:B0-----:R-:W-:Y:S01]  /*5620*/  FMUL.FTZ R7, R76.reuse, R162 ;  /* 0x000000a24c077220 */ /* 0x041fe20000410000 */
[----:B------:R-:W-:Y:S01]  /*5630*/  FADD.FTZ R6, RZ, R6 ;  /* 0x00000006ff067221 */ /* 0x000fe20000010000 */
[----:B------:R-:W-:Y:S01]  /*5640*/  STS [R140+0x34], R185 ;  /* 0x000034b98c007388 */ /* 0x000fe20000000800 */
[----:B------:R-:W-:Y:S01]  /*5650*/  FADD.FTZ R5, RZ, R5 ;  /* 0x00000005ff057221 */ /* 0x000fe20000010000 */
[----:B-1----:R-:W-:Y:S01]  /*5660*/  FMUL.FTZ R171, R76, R172 ;  /* 0x000000ac4cab7220 */ /* 0x002fe20000410000 */
[----:B------:R-:W-:Y:S01]  /*5670*/  FMUL.FTZ R192, R199, R180 ;  /* 0x000000b4c7c07220 */ /* 0x000fe20000410000 */
[----:B------:R0:W-:Y:S02]  /*5680*/  STS [R140+0x38], R183 ;  /* 0x000038b78c007388 */ /* 0x0001e40000000800 */
[----:B--2---:R-:W-:-:S02]  /*5690*/  FMUL.FTZ R181, R36, R171 ;  /* 0x000000ab24b57220 */ /* 0x004fc40000410000 */
[----:B------:R1:W-:Y:S02]  /*56a0*/  STS [R140+0x3c], R187 ;  /* 0x00003cbb8c007388 */ /* 0x0003e40000000800 */
[-C--:B------:R-:W-:Y:S01]  /*56b0*/  FFMA.FTZ R181, R178, R7.reuse, -R181 ;  /* 0x00000007b2b57223 */ /* 0x080fe200000108b5 */
[----:B------:R-:W-:Y:S01]  /*56c0*/  FMUL.FTZ R7, R36, R7 ;  /* 0x0000000724077220 */ /* 0x000fe20000410000 */
[----:B------:R-:W-:Y:S02]  /*56d0*/  BAR.SYNC.DEFER_BLOCKING 0x0 ;  /* 0x0000000000007b1d */ /* 0x000fe40000010000 */
[----:B------:R-:W-:Y:S01]  /*56e0*/  FADD.FTZ R6, R6, R181 ;  /* 0x000000b506067221 */ /* 0x000fe20000010000 */
[----:B------:R-:W-:Y:S01]  /*56f0*/  FFMA.FTZ R4, R178, R171, R7 ;  /* 0x000000abb2047223 */ /* 0x000fe20000010007 */
[-C--:B------:R-:W-:Y:S01]  /*5700*/  FFMA.FTZ R7, R201, R182.reuse, -R184 ;  /* 0x000000b6c9077223 */ /* 0x080fe200000108b8 */
[----:B------:R-:W-:Y:S01]  /*5710*/  FMUL.FTZ R184, R37, R182 ;  /* 0x000000b625b87220 */ /* 0x000fe20000410000 */
[C---:B------:R-:W-:Y:S01]  /*5720*/  FMUL.FTZ R182, R70.reuse, R164 ;  /* 0x000000a446b67220 */ /* 0x040fe20000410000 */
[----:B------:R-:W-:Y:S01]  /*5730*/  FADD.FTZ R4, R5, R4 ;  /* 0x0000000405047221 */ /* 0x000fe20000010000 */
[----:B------:R-:W-:Y:S01]  /*5740*/  FFMA.FTZ R181, R203, R190, -R192 ;  /* 0x000000becbb57223 */ /* 0x000fe200000108c0 */
[----:B------:R-:W-:Y:S01]  /*5750*/  FFMA.FTZ R5, R201, R32, R184 ;  /* 0x00000020c9057223 */ /* 0x000fe200000100b8 */
[----:B------:R-:W-:Y:S01]  /*5760*/  FMUL.FTZ R190, R199, R190 ;  /* 0x000000bec7be7220 */ /* 0x000fe20000410000 */
[----:B0-----:R-:W-:Y:S01]  /*5770*/  FMUL.FTZ R183, R70, R33 ;  /* 0x0000002146b77220 */ /* 0x001fe20000410000 */
[----:B------:R-:W-:Y:S01]  /*5780*/  FMUL.FTZ R184, R200, R182 ;  /* 0x000000b6c8b87220 */ /* 0x000fe20000410000 */
[----:B------:R-:W-:Y:S01]  /*5790*/  FADD.FTZ R6, R6, R7 ;  /* 0x0000000706067221 */ /* 0x000fe20000010000 */
[----:B------:R-:W-:Y:S01]  /*57a0*/  FADD.FTZ R4, R4, R5 ;  /* 0x0000000504047221 */ /* 0x000fe20000010000 */
[----:B------:R-:W-:Y:S01]  /*57b0*/  FFMA.FTZ R5, R203, R180, R190 ;  /* 0x000000b4cb057223 */ /* 0x000fe200000100be */
[CC--:B------:R-:W-:Y:S01]  /*57c0*/  FFMA.FTZ R7, R205.reuse, R183.reuse, -R184 ;  /* 0x000000b7cd077223 */ /* 0x0c0fe200000108b8 */
[----:B------:R-:W-:Y:S01]  /*57d0*/  FMUL.FTZ R184, R200, R183 ;  /* 0x000000b7c8b87220 */ /* 0x000fe20000410000 */
[----:B------:R-:W-:Y:S01]  /*57e0*/  FADD.FTZ R6, R6, R181 ;  /* 0x000000b506067221 */ /* 0x000fe20000010000 */
[----:B------:R-:W-:Y:S01]  /*57f0*/  FMUL.FTZ R181, R68, R188 ;  /* 0x000000bc44b57220 */ /* 0x000fe20000410000 */
[----:B------:R-:W-:Y:S01]  /*5800*/  FADD.FTZ R4, R4, R5 ;  /* 0x0000000504047221 */ /* 0x000fe20000010000 */
[----:B------:R-:W-:Y:S01]  /*5810*/  FFMA.FTZ R5, R205, R182, R184 ;  /* 0x000000b6cd057223 */ /* 0x000fe200000100b8 */
[----:B------:R-:W-:Y:S01]  /*5820*/  IADD3 R192, PT, PT, R65, R154, RZ ;  /* 0x0000009a41c07210 */ /* 0x000fe20007ffe0ff */
[C---:B------:R-:W-:Y:S01]  /*5830*/  FFMA.FTZ R184, -R68.reuse, R93, R207 ;  /* 0x0000005d44b87223 */ /* 0x040fe200000101cf */
[----:B------:R0:W2:Y:S01]  /*5840*/  LDS R197, [R139+0x4a0] ;  /* 0x0004a0008bc57984 */ /* 0x0000a20000000800 */
[----:B------:R-:W-:Y:S01]  /*5850*/  FMUL.FTZ R183, R68, R189 ;  /* 0x000000bd44b77220 */ /* 0x000fe20000410000 */
[----:B------:R-:W-:Y:S01]  /*5860*/  FMUL.FTZ R185, R202, R181 ;  /* 0x000000b5cab97220 */ /* 0x000fe20000410000 */
[----:B------:R-:W-:Y:S01]  /*5870*/  FADD.FTZ R4, R4, R5 ;  /* 0x0000000504047221 */ /* 0x000fe20000010000 */
[----:B------:R-:W-:Y:S01]  /*5880*/  LEA R192, R63, -R192, 0x1 ;  /* 0x800000c03fc07211 */ /* 0x000fe200078e08ff */
[-C--:B------:R-:W-:Y:S01]  /*5890*/  FMUL.FTZ R5, R202, R183.reuse ;  /* 0x000000b7ca057220 */ /* 0x080fe20000410000 */
[----:B------:R-:W-:Y:S01]  /*58a0*/  FFMA.FTZ R185, R184, R183, -R185 ;  /* 0x000000b7b8b97223 */ /* 0x000fe200000108b9 */
[----:B------:R-:W-:Y:S01]  /*58b0*/  FMUL.FTZ R183, R66, R191 ;  /* 0x000000bf42b77220 */ /* 0x000fe20000410000 */
[----:B------:R-:W-:Y:S01]  /*58c0*/  ISETP.GE.AND P6, PT, R192, 0x1, PT ;  /* 0x00000001c000780c */ /* 0x000fe20003fc6270 */
[----:B------:R-:W-:Y:S01]  /*58d0*/  FADD.FTZ R6, R6, R7 ;  /* 0x0000000706067221 */ /* 0x000fe20000010000 */
[C---:B------:R-:W-:Y:S01]  /*58e0*/  FFMA.FTZ R190, -R66.reuse, R91, R209 ;  /* 0x0000005b42be7223 */ /* 0x040fe200000101d1 */
[----:B------:R-:W-:Y:S01]  /*58f0*/  FMUL.FTZ R7, R66, R35 ;  /* 0x0000002342077220 */ /* 0x000fe20000410000 */
[----:B-1----:R-:W-:Y:S01]  /*5900*/  FMUL.FTZ R187, R204, R183 ;  /* 0x000000b7ccbb7220 */ /* 0x002fe20000410000 */
[----:B------:R-:W-:Y:S01]  /*5910*/  FFMA.FTZ R5, R184, R181, R5 ;  /* 0x000000b5b8057223 */ /* 0x000fe20000010005 */
[----:B------:R-:W-:Y:S01]  /*5920*/  FADD.FTZ R6, R6, R185 ;  /* 0x000000b906067221 */ /* 0x000fe20000010000 */
[----:B------:R-:W-:Y:S01]  /*5930*/  ISETP.GE.AND P3, PT, R192, 0x21, PT ;  /* 0x00000021c000780c */ /* 0x000fe20003f66270 */
[-C--:B------:R-:W-:Y:S01]  /*5940*/  FFMA.FTZ R187, R190, R7.reuse, -R187 ;  /* 0x00000007bebb7223 */ /* 0x080fe200000108bb */
[----:B------:R-:W-:Y:S01]  /*5950*/  FMUL.FTZ R7, R204, R7 ;  /* 0x00000007cc077220 */ /* 0x000fe20000410000 */
[----:B------:R-:W-:Y:S01]  /*5960*/  FADD.FTZ R4, R4, R5 ;  /* 0x0000000504047221 */ /* 0x000fe20000010000 */
[CC--:B------:R-:W-:Y:S01]  /*5970*/  FMUL.FTZ R5, R175.reuse, R186.reuse ;  /* 0x000000baaf057220 */ /* 0x0c0fe20000410000 */
[----:B------:R-:W-:Y:S01]  /*5980*/  FMUL.FTZ R175, R175, R193 ;  /* 0x000000c1afaf7220 */ /* 0x000fe20000410000 */
[----:B------:R-:W-:Y:S01]  /*5990*/  FFMA.FTZ R7, R190, R183, R7 ;  /* 0x000000b7be077223 */ /* 0x000fe20000010007 */
[----:B------:R-:W-:Y:S01]  /*59a0*/  FADD.FTZ R187, R6, R187 ;  /* 0x000000bb06bb7221 */ /* 0x000fe20000010000 */
[C---:B------:R-:W-:Y:S01]  /*59b0*/  FFMA.FTZ R5, R176.reuse, R193, -R5 ;  /* 0x000000c1b0057223 */ /* 0x040fe20000010805 */
[----:B------:R-:W-:Y:S01]  /*59c0*/  FFMA.FTZ R175, R176, R186, R175 ;  /* 0x000000bab0af7223 */ /* 0x000fe200000100af */
[----:B------:R-:W-:Y:S01]  /*59d0*/  FADD.FTZ R4, R4, R7 ;  /* 0x0000000704047221 */ /* 0x000fe20000010000 */
[----:B------:R-:W-:-:S02]  /*59e0*/  ISETP.GE.AND P2, PT, R192, 0x41, PT ;  /* 0x00000041c000780c */ /* 0x000fc40003f46270 */
[C---:B------:R-:W-:Y:S02]  /*59f0*/  ISETP.GE.AND P1, PT, R192.reuse, 0x61, PT ;  /* 0x00000061c000780c */ /* 0x040fe40003f26270 */
[----:B------:R-:W-:Y:S01]  /*5a00*/  ISETP.GE.AND P0, PT, R192, 0x81, PT ;  /* 0x00000081c000780c */ /* 0x000fe20003f06270 */
[----:B0-----:R-:W-:-:S12]  /*5a10*/  @!P6 BRA `(.L_x_15513) ;  /* 0x000000000008e947 */ /* 0x001fd80003800000 */
[----:B------:R-:W0:Y:S04]  /*5a20*/  LDS R7, [R142+0x420] ;  /* 0x000420008e077984 */ /* 0x000e280000000800 */
[----:B0-----:R0:W-:Y:S02]  /*5a30*/  REDG.E.ADD.F32.FTZ.RN.STRONG.GPU desc[UR16][R2.64], R7 ;  /* 0x00000007020079a6 */ /* 0x0011e4000c12f310 */
.L_x_15513:
[----:B------:R-:W-:Y:S05]  /*5a40*/  BSYNC.RECONVERGENT B0 ;  /* 0x0000000000007941 */ /* 0x000fea0003800200 */
.L_x_15512:
[----:B------:R-:W-:Y:S01]  /*5a50*/  BSSY.RECONVERGENT B0, `(.L_x_15514) ;  /* 0x0000004000007945 */ /* 0x000fe20003800200 */
[----:B------:R-:W-:-:S03]  /*5a60*/  ISETP.GE.AND P6, PT, R192, 0xa1, PT ;  /* 0x000000a1c000780c */ /* 0x000fc60003fc6270 */
[----:B------:R-:W-:Y:S10]  /*5a70*/  @!P3 BRA `(.L_x_15515) ;  /* 0x000000000004b947 */ /* 0x000ff40003800000 */
[----:B--2---:R1:W-:Y:S02]  /*5a80*/  REDG.E.ADD.F32.FTZ.RN.STRONG.GPU desc[UR16][R2.64+0x80], R197 ;  /* 0x000080c5020079a6 */ /* 0x0043e4000c12f310 */
.L_x_15515:
[----:B------:R-:W-:Y:S05]  /*5a90*/  BSYNC.RECONVERGENT B0 ;  /* 0x0000000000007941 */ /* 0x000fea0003800200 */
.L_x_15514:
[----:B0-----:R0:W3:Y:S01]  /*5aa0*/  LDS R7, [R138+0x520] ;  /* 0x000520008a077984 */ /* 0x0010e20000000800 */
[----:B------:R-:W-:Y:S04]  /*5ab0*/  BSSY.RECONVERGENT B0, `(.L_x_15516) ;  /* 0x0000003000007945 */ /* 0x000fe80003800200 */
[----:B------:R-:W-:Y:S05]  /*5ac0*/  @!P2 BRA `(.L_x_15517) ;  /* 0x000000000004a947 */ /* 0x000fea0003800000 */
[----:B---3--:R4:W-:Y:S02]  /*5ad0*/  REDG.E.ADD.F32.FTZ.RN.STRONG.GPU desc[UR16][R2.64+0x100], R7 ;  /* 0x00010007020079a6 */ /* 0x0089e4000c12f310 */
.L_x_15517:
[----:B------:R-:W-:Y:S05]  /*5ae0*/  BSYNC.RECONVERGENT B0 ;  /* 0x0000000000007941 */ /* 0x000fea0003800200 */
.L_x_15516:
[----:B---34-:R3:W4:Y:S01]  /*5af0*/  LDS R7, [R137+0x5a0] ;  /* 0x0005a00089077984 */ /* 0x0187220000000800 */
[----:B------:R-:W-:Y:S04]  /*5b00*/  BSSY.RECONVERGENT B0, `(.L_x_15518) ;  /* 0x0000003000007945 */ /* 0x000fe80003800200 */
[----:B------:R-:W-:Y:S05]  /*5b10*/  @!P1 BRA `(.L_x_15519) ;  /* 0x0000000000049947 */ /* 0x000fea0003800000 */
[----:B----4-:R4:W-:Y:S02]  /*5b20*/  REDG.E.ADD.F32.FTZ.RN.STRONG.GPU desc[UR16][R2.64+0x180], R7 ;  /* 0x00018007020079a6 */ /* 0x0109e4000c12f310 */
.L_x_15519:
[----:B------:R-:W-:Y:S05]  /*5b30*/  BSYNC.RECONVERGENT B0 ;  /* 0x0000000000007941 */ /* 0x000fea0003800200 */
.L_x_15518:
[----:B----4-:R4:W0:Y:S01]  /*5b40*/  LDS R7, [R136+0x620] ;  /* 0x0006200088077984 */ /* 0x0108220000000800 */
[----:B------:R-:W-:Y:S04]  /*5b50*/  BSSY.RECONVERGENT B0, `(.L_x_15520) ;  /* 0x0000003000007945 */ /* 0x000fe80003800200 */
[----:B------:R-:W-:Y:S05]  /*5b60*/  @!P0 BRA `(.L_x_15521) ;  /* 0x0000000000048947 */ /* 0x000fea0003800000 */
[----:B0-----:R0:W-:Y:S02]  /*5b70*/  REDG.E.ADD.F32.FTZ.RN.STRONG.GPU desc[UR16][R2.64+0x200], R7 ;  /* 0x00020007020079a6 */ /* 0x0011e4000c12f310 */
.L_x_15521:
[----:B------:R-:W-:Y:S05]  /*5b80*/  BSYNC.RECONVERGENT B0 ;  /* 0x0000000000007941 */ /* 0x000fea0003800200 */
.L_x_15520:
[----:B0-----:R0:W0:Y:S01]  /*5b90*/  LDS R7, [R135+0x6a0] ;  /* 0x0006a00087077984 */ /* 0x0010220000000800 */
[----:B------:R-:W-:Y:S04]  /*5ba0*/  BSSY.RECONVERGENT B0, `(.L_x_15522) ;  /* 0x0000003000007945 */ /* 0x000fe80003800200 */
[----:B------:R-:W-:Y:S05]  /*5bb0*/  @!P6 BRA `(.L_x_15523) ;  /* 0x000000000004e947 */ /* 0x000fea0003800000 */
[----:B0-----:R0:W-:Y:S02]  /*5bc0*/  REDG.E.ADD.F32.FTZ.RN.STRONG.GPU desc[UR16][R2.64+0x280], R7 ;  /* 0x00028007020079a6 */ /* 0x0011e4000c12f310 */
.L_x_15523:
[----:B------:R-:W-:Y:S05]  /*5bd0*/  BSYNC.RECONVERGENT B0 ;  /* 0x0000000000007941 */ /* 0x000fea0003800200 */
.L_x_15522:
        /* <DEDUP_REMOVED lines=8> */
[----:B0-----:R0:W-:Y:S02]  /*5c60*/  REDG.E.ADD.F32.FTZ.RN.STRONG.GPU desc[UR16][R2.64+0x300], R7 ;  /* 0x00030007020079a6 */ /* 0x0011e4000c12f310 */
.L_x_15525:
[----:B------:R-:W-:Y:S05]  /*5c70*/  BSYNC.RECONVERGENT B0 ;  /* 0x0000000000007941 */ /* 0x000fea0003800200 */
.L_x_15524:
[----:B0-----:R0:W0:Y:S01]  /*5c80*/  LDS R7, [R132+0x7a0] ;  /* 0x0007a00084077984 */ /* 0x0010220000000800 */
[----:B------:R-:W-:Y:S04]  /*5c90*/  BSSY.RECONVERGENT B0, `(.L_x_15526) ;  /* 0x0000003000007945 */ /* 0x000fe80003800200 */
[----:B------:R-:W-:Y:S05]  /*5ca0*/  @!P0 BRA `(.L_x_15527) ;  /* 0x0000000000048947 */ /* 0x000fea0003800000 */
[----:B0-----:R0:W-:Y:S02]  /*5cb0*/  REDG.E.ADD.F32.FTZ.RN.STRONG.GPU desc[UR16][R2.64+0x380], R7 ;  /* 0x00038007020079a6 */ /* 0x0011e4000c12f310 */
.L_x_15527:
[----:B------:R-:W-:Y:S05]  /*5cc0*/  BSYNC.RECONVERGENT B0 ;  /* 0x0000000000007941 */ /* 0x000fea0003800200 */
.L_x_15526:
[----:B0-----:R0:W0:Y:S01]  /*5cd0*/  LDS R7, [R130+0x820] ;  /* 0x0008200082077984 */ /* 0x0010220000000800 */
[----:B------:R-:W-:Y:S04]  /*5ce0*/  BSSY.RECONVERGENT B0, `(.L_x_15528) ;  /* 0x0000003000007945 */ /* 0x000fe80003800200 */
[----:B------:R-:W-:Y:S05]  /*5cf0*/  @!P1 BRA `(.L_x_15529) ;  /* 0x0000000000049947 */ /* 0x000fea0003800000 */
[----:B0-----:R0:W-:Y:S02]  /*5d00*/  REDG.E.ADD.F32.FTZ.RN.STRONG.GPU desc[UR16][R2.64+0x400], R7 ;  /* 0x00040007020079a6 */ /* 0x0011e4000c12f310 */
.L_x_15529:
[----:B------:R-:W-:Y:S05]  /*5d10*/  BSYNC.RECONVERGENT B0 ;  /* 0x0000000000007941 */ /* 0x000fea0003800200 */
.L_x_15528:
[----:B0-----:R0:W0:Y:S01]  /*5d20*/  LDS R7, [R128+0x8a0] ;  /* 0x0008a00080077984 */ /* 0x0010220000000800 */
[----:B------:R-:W-:Y:S04]  /*5d30*/  BSSY.RECONVERGENT B0, `(.L_x_15530) ;  /* 0x0000003000007945 */ /* 0x000fe80003800200 */
[----:B------:R-:W-:Y:S05]  /*5d40*/  @!P2 BRA `(.L_x_15531) ;  /* 0x000000000004a947 */ /* 0x000fea0003800000 */
[----:B0-----:R0:W-:Y:S02]  /*5d50*/  REDG.E.ADD.F32.FTZ.RN.STRONG.GPU desc[UR16][R2.64+0x480], R7 ;  /* 0x00048007020079a6 */ /* 0x0011e4000c12f310 */
.L_x_15531:
[----:B------:R-:W-:Y:S05]  /*5d60*/  BSYNC.RECONVERGENT B0 ;  /* 0x0000000000007941 */ /* 0x000fea0003800200 */
.L_x_15530:
[----:B0-----:R0:W0:Y:S01]  /*5d70*/  LDS R7, [R126+0x920] ;  /* 0x000920007e077984 */ /* 0x0010220000000800 */
[----:B------:R-:W-:Y:S04]  /*5d80*/  BSSY.RECONVERGENT B0, `(.L_x_15532) ;  /* 0x0000003000007945 */ /* 0x000fe80003800200 */
[----:B------:R-:W-:Y:S05]  /*5d90*/  @!P3 BRA `(.L_x_15533) ;  /* 0x000000000004b947 */ /* 0x000fea0003800000 */
[----:B0-----:R0:W-:Y:S02]  /*5da0*/  REDG.E.ADD.F32.FTZ.RN.STRONG.GPU desc[UR16][R2.64+0x500], R7 ;  /* 0x00050007020079a6 */ /* 0x0011e4000c12f310 */
.L_x_15533:
[----:B------:R-:W-:Y:S05]  /*5db0*/  BSYNC.RECONVERGENT B0 ;  /* 0x0000000000007941 */ /* 0x000fea0003800200 */
.L_x_15532:
[----:B0-----:R0:W0:Y:S01]  /*5dc0*/  LDS R7, [R124+0x9a0] ;  /* 0x0009a0007c077984 */ /* 0x0010220000000800 */
[C---:B------:R-:W-:Y:S01]  /*5dd0*/  ISETP.GE.AND P6, PT, R192.reuse, 0x161, PT ;  /* 0x00000161c000780c */ /* 0x040fe20003fc6270 */
[----:B------:R-:W-:Y:S01]  /*5de0*/  BSSY.RECONVERGENT B0, `(.L_x_15534) ;  /* 0x0000008000007945 */ /* 0x000fe20003800200 */
[----:B------:R-:W-:Y:S01]  /*5df0*/  ISETP.GE.AND P0, PT, R192, 0x181, PT ;  /* 0x00000181c000780c */ /* 0x000fe20003f06270 */
[----:B------:R-:W-:Y:S01]  /*5e00*/  FMUL.FTZ R185, R64, R34 ;  /* 0x0000002240b97220 */ /* 0x000fe20000410000 */
[C---:B------:R-:W-:Y:S02]  /*5e10*/  ISETP.GE.AND P1, PT, R192.reuse, 0x1a1, PT ;  /* 0x000001a1c000780c */ /* 0x040fe40003f26270 */
[C---:B------:R-:W-:Y:S02]  /*5e20*/  ISETP.GE.AND P2, PT, R192.reuse, 0x1c1, PT ;  /* 0x000001c1c000780c */ /* 0x040fe40003f46270 */
[----:B------:R-:W-:-:S05]  /*5e30*/  ISETP.GE.AND P3, PT, R192, 0x1e1, PT ;  /* 0x000001e1c000780c */ /* 0x000fca0003f66270 */
[----:B------:R-:W-:Y:S08]  /*5e40*/  @!P6 BRA `(.L_x_15535) ;  /* 0x000000000004e947 */ /* 0x000ff00003800000 */
[----:B0-----:R0:W-:Y:S02]  /*5e50*/  REDG.E.ADD.F32.FTZ.RN.STRONG.GPU desc[UR16][R2.64+0x580], R7 ;  /* 0x00058007020079a6 */ /* 0x0011e4000c12f310 */
.L_x_15535:
[----:B------:R-:W-:Y:S05]  /*5e60*/  BSYNC.RECONVERGENT B0 ;  /* 0x0000000000007941 */ /* 0x000fea0003800200 */
.L_x_15534:
[----:B0-----:R0:W0:Y:S01]  /*5e70*/  LDS R7, [R122+0xa20] ;  /* 0x000a20007a077984 */ /* 0x0010220000000800 */
[----:B------:R-:W-:Y:S01]  /*5e80*/  BSSY.RECONVERGENT B0, `(.L_x_15536) ;  /* 0x0000006000007945 */ /* 0x000fe20003800200 */
[C---:B------:R-:W-:Y:S01]  /*5e90*/  FMUL.FTZ R6, R64.reuse, R195 ;  /* 0x000000c340067220 */ /* 0x040fe20000410000 */
[----:B------:R-:W-:Y:S01]  /*5ea0*/  FFMA.FTZ R193, -R64, R89, R193 ;  /* 0x0000005940c17223 */ /* 0x000fe200000101c1 */
[----:B------:R-:W-:Y:S01]  /*5eb0*/  FMUL.FTZ R176, R186, R185 ;  /* 0x000000b9bab07220 */ /* 0x000fe20000410000 */
[----:B------:R-:W-:Y:S06]  /*5ec0*/  @!P0 BRA `(.L_x_15537) ;  /* 0x0000000000048947 */ /* 0x000fec0003800000 */
[----:B0-----:R0:W-:Y:S02]  /*5ed0*/  REDG.E.ADD.F32.FTZ.RN.STRONG.GPU desc[UR16][R2.64+0x600], R7 ;  /* 0x00060007020079a6 */ /* 0x0011e4000c12f310 */
.L_x_15537:
[----:B------:R-:W-:Y:S05]  /*5ee0*/  BSYNC.RECONVERGENT B0 ;  /* 0x0000000000007941 */ /* 0x000fea0003800200 */
.L_x_15536:
[----:B0-----:R0:W0:Y:S01]  /*5ef0*/  LDS R7, [R120+0xaa0] ;  /* 0x000aa00078077984 */ /* 0x0010220000000800 */
[----:B------:R-:W-:Y:S01]  /*5f00*/  BSSY.RECONVERGENT B0, `(.L_x_15538) ;  /* 0x0000005000007945 */ /* 0x000fe20003800200 */
[-C--:B------:R-:W-:Y:S01]  /*5f10*/  FFMA.FTZ R176, R193, R6.reuse, -R176 ;  /* 0x00000006c1b07223 */ /* 0x080fe200000108b0 */
[----:B------:R-:W-:Y:S02]  /*5f20*/  FMUL.FTZ R6, R186, R6 ;  /* 0x00000006ba067220 */ /* 0x000fe40000410000 */
[----:B------:R-:W-:Y:S05]  /*5f30*/  @!P1 BRA `(.L_x_15539) ;  /* 0x0000000000049947 */ /* 0x000fea0003800000 */
[----:B0-----:R0:W-:Y:S02]  /*5f40*/  REDG.E.ADD.F32.FTZ.RN.STRONG.GPU desc[UR16][R2.64+0x680], R7 ;  /* 0x00068007020079a6 */ /* 0x0011e4000c12f310 */
.L_x_15539:
[----:B------:R-:W-:Y:S05]  /*5f50*/  BSYNC.RECONVERGENT B0 ;  /* 0x0000000000007941 */ /* 0x000fea0003800200 */
.L_x_15538:
[----:B-12---:R1:W2:Y:S01]  /*5f60*/  LDS R197, [R118+0xb20] ;  /* 0x000b200076c57984 */ /* 0x0062a20000000800 */
[----:B------:R-:W-:Y:S01]  /*5f70*/  BSSY.RECONVERGENT B0, `(.L_x_15540) ;  /* 0x0000004000007945 */ /* 0x000fe20003800200 */
[----:B0-----:R-:W-:-:S03]  /*5f80*/  FFMA.FTZ R7, R193, R185, R6 ;  /* 0x000000b9c1077223 */ /* 0x001fc60000010006 */
[----:B------:R-:W-:Y:S05]  /*5f90*/  @!P2 BRA `(.L_x_15541) ;  /* 0x000000000004a947 */ /* 0x000fea0003800000 */
[----:B--2---:R0:W-:Y:S02]  /*5fa0*/  REDG.E.ADD.F32.FTZ.RN.STRONG.GPU desc[UR16][R2.64+0x700], R197 ;  /* 0x000700c5020079a6 */ /* 0x0041e4000c12f310 */
.L_x_15541:
[----:B------:R-:W-:Y:S05]  /*5fb0*/  BSYNC.RECONVERGENT B0 ;  /* 0x0000000000007941 */ /* 0x000fea0003800200 */
.L_x_15540:
[----:B------:R-:W-:Y:S01]  /*5fc0*/  FADD.FTZ R4, R4, R7 ;  /* 0x0000000704047221 */ /* 0x000fe20000010000 */
[----:B------:R-:W-:Y:S01]  /*5fd0*/  BSSY.RECONVERGENT B0, `(.L_x_15542) ;  /* 0x0000006000007945 */ /* 0x000fe20003800200 */
[----:B------:R0:W0:Y:S01]  /*5fe0*/  LDS R7, [R116+0xba0] ;  /* 0x000ba00074077984 */ /* 0x0000220000000800 */
[----:B------:R-:W-:Y:S01]  /*5ff0*/  FFMA.FTZ R6, R67, R5, R194 ;  /* 0x0000000543067223 */ /* 0x000fe200000100c2 */
[----:B------:R-:W-:Y:S01]  /*6000*/  FADD.FTZ R5, R187, R176 ;  /* 0x000000b0bb057221 */ /* 0x000fe20000010000 */
[----:B------:R-:W-:Y:S06]  /*6010*/  @!P3 BRA `(.L_x_15543) ;  /* 0x000000000004b947 */ /* 0x000fec0003800000 */
[----:B0-----:R0:W-:Y:S02]  /*6020*/  REDG.E.ADD.F32.FTZ.RN.STRONG.GPU desc[UR16][R2.64+0x780], R7 ;  /* 0x00078007020079a6 */ /* 0x0011e4000c12f310 */
.L_x_15543:
[----:B------:R-:W-:Y:S05]  /*6030*/  BSYNC.RECONVERGENT B0 ;  /* 0x0000000000007941 */ /* 0x000fea0003800200 */
.L_x_15542:
[----:B0-----:R-:W-:Y:S01]  /*6040*/  FFMA.FTZ R7, -R67, R175, R206 ;  /* 0x000000af43077223 */ /* 0x001fe200000101ce */
[----:B------:R-:W0:Y:S01]  /*6050*/  SHFL.DOWN PT, R3, R4, 0x1, 0x1f ;  /* 0x08201f0004037f89 */ /* 0x000e2200000e0000 */
[----:B------:R-:W-:Y:S01]  /*6060*/  ISETP.GT.AND P0, PT, R113, 0x1e, PT ;  /* 0x0000001e7100780c */ /* 0x000fe20003f04270 */
[----:B------:R-:W-:Y:S01]  /*6070*/  FADD.FTZ R80, R185, R80 ;  /* 0x00000050b9507221 */ /* 0x000fe20000010000 */
[----:B------:R-:W-:Y:S01]  /*6080*/  FADD.FTZ R82, R181, R82 ;  /* 0x00000052b5527221 */ /* 0x000fe20000010000 */
[----:B------:R-:W5:Y:S01]  /*6090*/  SHFL.DOWN PT, R2, R5, 0x1, 0x1f ;  /* 0x08201f0005027f89 */ /* 0x000f6200000e0000 */
[----:B------:R-:W-:Y:S01]  /*60a0*/  FADD.FTZ R83, R182, R83 ;  /* 0x00000053b6537221 */ /* 0x000fe20000010000 */
[----:B------:R-:W-:Y:S01]  /*60b0*/  ISETP.GT.AND P1, PT, R113, 0xf, PT ;  /* 0x0000000f7100780c */ /* 0x000fe20003f24270 */
[----:B------:R-:W-:Y:S01]  /*60c0*/  FADD.FTZ R85, R32, R85 ;  /* 0x0000005520557221 */ /* 0x000fe20000010000 */
[----:B------:R-:W1:Y:S01]  /*60d0*/  SHFL.DOWN PT, R175, R6, 0x1, 0x1f ;  /* 0x08201f0006af7f89 */ /* 0x000e6200000e0000 */
[----:B------:R-:W-:Y:S01]  /*60e0*/  BSSY.RECONVERGENT B0, `(.L_x_15544) ;  /* 0x000005b000007945 */ /* 0x000fe20003800200 */
[----:B------:R-:W-:Y:S01]  /*60f0*/  FADD.FTZ R81, R183, R81 ;  /* 0x00000051b7517221 */ /* 0x000fe20000010000 */
[----:B------:R-:W-:Y:S01]  /*6100*/  FADD.FTZ R84, R180, R84 ;  /* 0x00000054b4547221 */ /* 0x000fe20000010000 */
[----:B------:R-:W3:Y:S02]  /*6110*/  SHFL.DOWN PT, R176, R7, 0x1, 0x1f ;  /* 0x08201f0007b07f89 */ /* 0x000ee400000e0000 */
[----:B0-----:R-:W-:Y:S01]  /*6120*/  @!P0 FADD.FTZ R4, R4, R3 ;  /* 0x0000000304048221 */ /* 0x001fe20000010000 */
[----:B------:R-:W-:Y:S01]  /*6130*/  FMUL.FTZ R3, R31, R195 ;  /* 0x000000c31f037220 */ /* 0x000fe20000410000 */
[----:B-----5:R-:W-:-:S03]  /*6140*/  @!P0 FADD.FTZ R5, R5, R2 ;  /* 0x0000000205058221 */ /* 0x020fc60000010000 */
[----:B------:R-:W0:Y:S01]  /*6150*/  SHFL.DOWN PT, R187, R4, 0x2, 0x1f ;  /* 0x08401f0004bb7f89 */ /* 0x000e2200000e0000 */
[----:B------:R-:W-:Y:S01]  /*6160*/  FFMA.FTZ R2, R30, R34, R3 ;  /* 0x000000221e027223 */ /* 0x000fe20000010003 */
[----:B------:R-:W-:Y:S01]  /*6170*/  FMUL.FTZ R3, R31, R191 ;  /* 0x000000bf1f037220 */ /* 0x000fe20000410000 */
[----:B-1----:R-:W-:Y:S01]  /*6180*/  @!P0 FADD.FTZ R6, R6, R175 ;  /* 0x000000af06068221 */ /* 0x002fe20000010000 */
[----:B------:R-:W1:Y:S01]  /*6190*/  SHFL.DOWN PT, R192, R5, 0x2, 0x1f ;  /* 0x08401f0005c07f89 */ /* 0x000e6200000e0000 */
[----:B------:R-:W-:Y:S01]  /*61a0*/  FMUL.FTZ R193, R193, R2 ;  /* 0x00000002c1c17220 */ /* 0x000fe20000410000 */
[CC--:B------:R-:W-:Y:S01]  /*61b0*/  FFMA.FTZ R175, R30.reuse, R35.reuse, -R3 ;  /* 0x000000231eaf7223 */ /* 0x0c0fe20000010803 */
[----:B---3--:R-:W-:Y:S01]  /*61c0*/  @!P0 FADD.FTZ R7, R7, R176 ;  /* 0x000000b007078221 */ /* 0x008fe20000010000 */
[----:B--2---:R-:W2:Y:S01]  /*61d0*/  SHFL.DOWN PT, R197, R6, 0x2, 0x1f ;  /* 0x08401f0006c57f89 */ /* 0x004ea200000e0000 */
[----:B------:R-:W-:Y:S01]  /*61e0*/  ISETP.GT.AND P0, PT, R113, 0x1d, PT ;  /* 0x0000001d7100780c */ /* 0x000fe20003f04270 */
[C---:B------:R-:W-:Y:S01]  /*61f0*/  FMUL.FTZ R35, R31.reuse, R35 ;  /* 0x000000231f237220 */ /* 0x040fe20000410000 */
[C---:B------:R-:W-:Y:S01]  /*6200*/  FMUL.FTZ R176, R31.reuse, R34 ;  /* 0x000000221fb07220 */ /* 0x040fe20000410000 */
[----:B------:R-:W3:Y:S01]  /*6210*/  SHFL.DOWN PT, R194, R7, 0x2, 0x1f ;  /* 0x08401f0007c27f89 */ /* 0x000ee200000e0000 */
[C---:B------:R-:W-:Y:S01]  /*6220*/  FMUL.FTZ R3, R31.reuse, R189 ;  /* 0x000000bd1f037220 */ /* 0x040fe20000410000 */
[C---:B------:R-:W-:Y:S01]  /*6230*/  FFMA.FTZ R35, R30.reuse, R191, R35 ;  /* 0x000000bf1e237223 */ /* 0x040fe20000010023 */
[C---:B------:R-:W-:Y:S01]  /*6240*/  FFMA.FTZ R195, R30.reuse, R195, -R176 ;  /* 0x000000c31ec37223 */ /* 0x040fe200000108b0 */
[-C--:B------:R-:W-:Y:S01]  /*6250*/  FMUL.FTZ R2, R31, R188.reuse ;  /* 0x000000bc1f027220 */ /* 0x080fe20000410000 */
[----:B------:R-:W-:Y:S01]  /*6260*/  FFMA.FTZ R3, R30, R188, R3 ;  /* 0x000000bc1e037223 */ /* 0x000fe20000010003 */
[----:B------:R-:W-:Y:S01]  /*6270*/  FMUL.FTZ R35, R190, R35 ;  /* 0x00000023be237220 */ /* 0x000fe20000410000 */
[----:B------:R-:W-:Y:S01]  /*6280*/  FFMA.FTZ R186, R186, R195, R193 ;  /* 0x000000c3baba7223 */ /* 0x000fe200000100c1 */
[----:B------:R-:W-:-:S02]  /*6290*/  FFMA.FTZ R189, R30, R189, -R2 ;  /* 0x000000bd1ebd7223 */ /* 0x000fc40000010802 */
[----:B------:R-:W-:Y:S01]  /*62a0*/  FFMA.FTZ R204, R204, R175, R35 ;  /* 0x000000afcccc7223 */ /* 0x000fe20000010023 */
[----:B------:R-:W-:Y:S01]  /*62b0*/  FMUL.FTZ R35, R184, R3 ;  /* 0x00000003b8237220 */ /* 0x000fe20000410000 */
[----:B0-----:R-:W-:Y:S01]  /*62c0*/  @!P0 FADD.FTZ R4, R4, R187 ;  /* 0x000000bb04048221 */ /* 0x001fe20000010000 */
[----:B------:R-:W-:Y:S01]  /*62d0*/  FMUL.FTZ R3, R31, R164 ;  /* 0x000000a41f037220 */ /* 0x000fe20000410000 */
[----:B------:R-:W-:Y:S01]  /*62e0*/  FFMA.FTZ R186, R89, R34, R186 ;  /* 0x0000002259ba7223 */ /* 0x000fe200000100ba */
[----:B------:R-:W-:Y:S01]  /*62f0*/  FFMA.FTZ R202, R202, R189, R35 ;  /* 0x000000bdcaca7223 */ /* 0x000fe20000010023 */
[----:B-1----:R-:W-:Y:S01]  /*6300*/  @!P0 FADD.FTZ R5, R5, R192 ;  /* 0x000000c005058221 */ /* 0x002fe20000010000 */
[----:B------:R-:W0:Y:S01]  /*6310*/  SHFL.DOWN PT, R185, R4, 0x4, 0x1f ;  /* 0x08801f0004b97f89 */ /* 0x000e2200000e0000 */
[-C--:B------:R-:W-:Y:S01]  /*6320*/  FFMA.FTZ R35, R30, R33.reuse, -R3 ;  /* 0x000000211e237223 */ /* 0x080fe20000010803 */
[C---:B------:R-:W-:Y:S01]  /*6330*/  FMUL.FTZ R33, R31.reuse, R33 ;  /* 0x000000211f217220 */ /* 0x040fe20000410000 */
[----:B--2---:R-:W-:Y:S01]  /*6340*/  @!P0 FADD.FTZ R6, R6, R197 ;  /* 0x000000c506068221 */ /* 0x004fe20000010000 */
[----:B------:R-:W1:Y:S01]  /*6350*/  SHFL.DOWN PT, R176, R5, 0x4, 0x1f ;  /* 0x08801f0005b07f89 */ /* 0x000e6200000e0000 */
[----:B------:R-:W-:Y:S01]  /*6360*/  FMUL.FTZ R3, R31, R177 ;  /* 0x000000b11f037220 */ /* 0x000fe20000410000 */
[C---:B------:R-:W-:Y:S01]  /*6370*/  FFMA.FTZ R2, R30.reuse, R164, R33 ;  /* 0x000000a41e027223 */ /* 0x040fe20000010021 */
[----:B---3--:R-:W-:Y:S01]  /*6380*/  @!P0 FADD.FTZ R7, R7, R194 ;  /* 0x000000c207078221 */ /* 0x008fe20000010000 */
[----:B------:R-:W2:Y:S01]  /*6390*/  SHFL.DOWN PT, R187, R6, 0x4, 0x1f ;  /* 0x08801f0006bb7f89 */ /* 0x000ea200000e0000 */
[----:B------:R-:W-:Y:S01]  /*63a0*/  ISETP.GT.AND P0, PT, R113, 0x1b, PT ;  /* 0x0000001b7100780c */ /* 0x000fe20003f04270 */
[----:B------:R-:W-:Y:S01]  /*63b0*/  FMUL.FTZ R205, R205, R2 ;  /* 0x00000002cdcd7220 */ /* 0x000fe20000410000 */
[CC--:B------:R-:W-:Y:S01]  /*63c0*/  FMUL.FTZ R33, R31.reuse, R168.reuse ;  /* 0x000000a81f217220 */ /* 0x0c0fe20000410000 */
[----:B------:R-:W3:Y:S01]  /*63d0*/  SHFL.DOWN PT, R190, R7, 0x4, 0x1f ;  /* 0x08801f0007be7f89 */ /* 0x000ee200000e0000 */
[----:B------:R-:W-:Y:S01]  /*63e0*/  FFMA.FTZ R2, R30, R168, R3 ;  /* 0x000000a81e027223 */ /* 0x000fe20000010003 */
[----:B------:R-:W-:Y:S01]  /*63f0*/  FMUL.FTZ R3, R31, R169 ;  /* 0x000000a91f037220 */ /* 0x000fe20000410000 */
[----:B------:R-:W-:Y:S01]  /*6400*/  FFMA.FTZ R200, R200, R35, R205 ;  /* 0x00000023c8c87223 */ /* 0x000fe200000100cd */
[----:B------:R-:W-:Y:S01]  /*6410*/  FFMA.FTZ R191, R91, R191, R204 ;  /* 0x000000bf5bbf7223 */ /* 0x000fe200000100cc */
[----:B------:R-:W-:Y:S01]  /*6420*/  FMUL.FTZ R2, R203, R2 ;  /* 0x00000002cb027220 */ /* 0x000fe20000410000 */
[----:B------:R-:W-:Y:S01]  /*6430*/  FFMA.FTZ R202, R93, R188, R202 ;  /* 0x000000bc5dca7223 */ /* 0x000fe200000100ca */
[----:B------:R-:W-:Y:S01]  /*6440*/  FMUL.FTZ R34, R31, R170 ;  /* 0x000000aa1f227220 */ /* 0x000fe20000410000 */
[----:B------:R-:W-:Y:S01]  /*6450*/  FADD.FTZ R111, R186, R111 ;  /* 0x0000006fba6f7221 */ /* 0x000fe20000010000 */
[----:B------:R-:W-:Y:S01]  /*6460*/  FADD.FTZ R94, R191, R94 ;  /* 0x0000005ebf5e7221 */ /* 0x000fe20000010000 */
[----:B------:R-:W-:Y:S01]  /*6470*/  FADD.FTZ R109, R202, R109 ;  /* 0x0000006dca6d7221 */ /* 0x000fe20000010000 */
[----:B------:R-:W-:Y:S01]  /*6480*/  FFMA.FTZ R34, R30, R169, -R34 ;  /* 0x000000a91e227223 */ /* 0x000fe20000010822 */
[----:B0-----:R-:W-:Y:S01]  /*6490*/  @!P0 FADD.FTZ R4, R4, R185 ;  /* 0x000000b904048221 */ /* 0x001fe20000010000 */
[----:B-1----:R-:W-:-:S04]  /*64a0*/  @!P0 FADD.FTZ R5, R5, R176 ;  /* 0x000000b005058221 */ /* 0x002fc80000010000 */
[----:B------:R-:W0:Y:S01]  /*64b0*/  SHFL.DOWN PT, R175, R4, 0x8, 0x1f ;  /* 0x09001f0004af7f89 */ /* 0x000e2200000e0000 */
[----:B------:R-:W-:Y:S01]  /*64c0*/  FFMA.FTZ R176, R30, R177, -R33 ;  /* 0x000000b11eb07223 */ /* 0x000fe20000010821 */
        /* <DEDUP_REMOVED lines=8> */
[----:B------:R-:W-:Y:S01]  /*6550*/  FMUL.FTZ R164, R201, R2 ;  /* 0x00000002c9a47220 */ /* 0x000fe20000410000 */
[----:B------:R-:W-:Y:S01]  /*6560*/  FADD.FTZ R92, R33, R92 ;  /* 0x0000005c215c7221 */ /* 0x000fe20000010000 */
[----:B------:R-:W3:Y:S01]  /*6570*/  SHFL.DOWN PT, R184, R7, 0x8, 0x1f ;  /* 0x09001f0007b87f89 */ /* 0x000ee200000e0000 */
[----:B------:R-:W-:Y:S01]  /*6580*/  FFMA.FTZ R176, R97, R168, R176 ;  /* 0x000000a861b07223 */ /* 0x000fe200000100b0 */
[----:B------:R-:W-:-:S08]  /*6590*/  FMUL.FTZ R33, R31, R162 ;  /* 0x000000a21f217220 */ /* 0x000fd00000410000 */
[----:B0-----:R-:W-:Y:S01]  /*65a0*/  @!P0 FADD.FTZ R4, R4, R175 ;  /* 0x000000af04048221 */ /* 0x001fe20000010000 */
[----:B-1----:R-:W-:-:S04]  /*65b0*/  @!P0 FADD.FTZ R5, R5, R182 ;  /* 0x000000b605058221 */ /* 0x002fc80000010000 */
[----:B------:R0:W1:Y:S01]  /*65c0*/  SHFL.DOWN PT, R3, R4, 0x10, 0x1f ;  /* 0x0a001f0004037f89 */ /* 0x00006200000e0000 */
[----:B--2---:R-:W-:-:S03]  /*65d0*/  @!P0 FADD.FTZ R6, R6, R181 ;  /* 0x000000b506068221 */ /* 0x004fc60000010000 */
[----:B------:R0:W2:Y:S01]  /*65e0*/  SHFL.DOWN PT, R2, R5, 0x10, 0x1f ;  /* 0x0a001f0005027f89 */ /* 0x0000a200000e0000 */
[----:B---3--:R-:W-:-:S03]  /*65f0*/  @!P0 FADD.FTZ R7, R7, R184 ;  /* 0x000000b807078221 */ /* 0x008fc60000010000 */
[----:B------:R0:W3:Y:S04]  /*6600*/  SHFL.DOWN PT, R35, R6, 0x10, 0x1f ;  /* 0x0a001f0006237f89 */ /* 0x0000e800000e0000 */
[----:B------:R0:W0:Y:S01]  /*6610*/  SHFL.DOWN PT, R32, R7, 0x10, 0x1f ;  /* 0x0a001f0007207f89 */ /* 0x00002200000e0000 */
[----:B------:R-:W-:Y:S05]  /*6620*/  @P1 BRA `(.L_x_15545) ;  /* 0x0000000000181947 */ /* 0x000fea0003800000 */
[----:B------:R-:W-:Y:S01]  /*6630*/  ISETP.NE.AND P0, PT, R113, RZ, PT ;  /* 0x000000ff7100720c */ /* 0x000fe20003f05270 */
[----:B01----:R-:W-:Y:S01]  /*6640*/  FADD.FTZ R4, R4, R3 ;  /* 0x0000000304047221 */ /* 0x003fe20000010000 */
[----:B--2---:R-:W-:Y:S01]  /*6650*/  FADD.FTZ R5, R5, R2 ;  /* 0x0000000205057221 */ /* 0x004fe20000010000 */
[----:B---3--:R-:W-:Y:S01]  /*6660*/  FADD.FTZ R6, R6, R35 ;  /* 0x0000002306067221 */ /* 0x008fe20000010000 */
[----:B------:R-:W-:-:S09]  /*6670*/  FADD.FTZ R7, R7, R32 ;  /* 0x0000002007077221 */ /* 0x000fd20000010000 */
[----:B------:R0:W-:Y:S02]  /*6680*/  @!P0 STS.128 [UR6+0xc70], R4 ;  /* 0x000c7004ff008988 */ /* 0x0001e40008000c06 */
.L_x_15545:
[----:B------:R-:W-:Y:S05]  /*6690*/  BSYNC.RECONVERGENT B0 ;  /* 0x0000000000007941 */ /* 0x000fea0003800200 */
.L_x_15544:
[C---:B-1----:R-:W-:Y:S01]  /*66a0*/  FMUL.FTZ R3, R31.reuse, R173 ;  /* 0x000000ad1f037220 */ /* 0x042fe20000410000 */
[CC--:B---3--:R-:W-:Y:S01]  /*66b0*/  FMUL.FTZ R35, R31.reuse, R172.reuse ;  /* 0x000000ac1f237220 */ /* 0x0c8fe20000410000 */
[C---:B------:R-:W-:Y:S01]  /*66c0*/  FFMA.FTZ R33, R30.reuse, R172, R33 ;  /* 0x000000ac1e217223 */ /* 0x040fe20000010021 */
[-C--:B0-----:R-:W-:Y:S01]  /*66d0*/  FMUL.FTZ R32, R31, R174.reuse ;  /* 0x000000ae1f207220 */ /* 0x081fe20000410000 */
[C---:B--2---:R-:W-:Y:S01]  /*66e0*/  FFMA.FTZ R2, R30.reuse, R174, R3 ;  /* 0x000000ae1e027223 */ /* 0x044fe20000010003 */
        /* <DEDUP_REMOVED lines=29> */
.L_x_15547:
[----:B------:R-:W-:Y:S05]  /*68c0*/  BSYNC.RECONVERGENT B0 ;  /* 0x0000000000007941 */ /* 0x000fea0003800200 */
.L_x_15546:
[----:B------:R-:W-:-:S04]  /*68d0*/  UIADD3 UR4, UPT, UPT, UR4, 0x1, URZ ;  /* 0x0000000104047890 */ /* 0x000fc8000fffe0ff */
[----:B------:R-:W-:-:S09]  /*68e0*/  UISETP.GE.AND UP0, UPT, UR4, UR9, UPT ;  /* 0x000000090400728c */ /* 0x000fd2000bf06270 */
[----:B------:R-:W-:Y:S05]  /*68f0*/  BRA.U !UP0, `(.L_x_15548) ;  /* 0xffffffb508f87547 */ /* 0x000fea000b83ffff */
.L_x_15498:
[----:B------:R-:W-:Y:S01]  /*6900*/  BAR.SYNC.DEFER_BLOCKING 0x0 ;  /* 0x0000000000007b1d */ /* 0x000fe20000010000 */
[----:B------:R-:W-:Y:S02]  /*6910*/  ISETP.NE.AND P0, PT, R154, RZ, PT ;  /* 0x000000ff9a00720c */ /* 0x000fe40003f05270 */
[----:B------:R-:W-:Y:S02]  /*6920*/  F2FP.F16.F32.PACK_AB R86, R86, R87 ;  /* 0x000000575656723e */ /* 0x000fe400000000ff */
[----:B------:R-:W-:-:S03]  /*6930*/  F2FP.F16.F32.PACK_AB R84, R84, R85 ;  /* 0x000000555454723e */ /* 0x000fc600000000ff */
[----:B------:R-:W1:Y:S01]  /*6940*/  LDC.64 R30, c[0x0][0x4f8] ;  /* 0x00013e00ff1e7b82 */ /* 0x000e620000000a00 */
[----:B------:R-:W-:Y:S01]  /*6950*/  F2FP.F16.F32.PACK_AB R82, R82, R83 ;  /* 0x000000535252723e */ /* 0x000fe200000000ff */
[----:B------:R-:W2:Y:S01]  /*6960*/  LDCU.64 UR8, c[0x0][0x500] ;  /* 0x0000a000ff0877ac */ /* 0x000ea20008000a00 */
[----:B------:R-:W-:Y:S02]  /*6970*/  F2FP.F16.F32.PACK_AB R80, R80, R81 ;  /* 0x000000515050723e */ /* 0x000fe400000000ff */
[----:B------:R-:W-:Y:S01]  /*6980*/  PRMT R48, R86, 0x7632, R48 ;  /* 0x0000763256307816 */ /* 0x000fe20000000030 */
[----:B------:R-:W3:Y:S01]  /*6990*/  LDCU.64 UR10, c[0x0][0x550] ;  /* 0x0000aa00ff0a77ac */ /* 0x000ee20008000a00 */
        /* <DEDUP_REMOVED lines=13> */
[----:B0-----:R-:W-:Y:S01]  /*6a70*/  LDS.U16 R5, [R112] ;  /* 0x0000000070057984 */ /* 0x001fe20000000400 */
[----:B-1----:R-:W-:-:S03]  /*6a80*/  IMAD.WIDE.U32 R2, R30, UR18, R16 ;  /* 0x000000121e027c25 */ /* 0x002fc6000f8e0010 */
[----:B------:R-:W-:Y:S01]  /*6a90*/  LDS.U16 R7, [R110+0x40] ;  /* 0x000040006e077984 */ /* 0x000fe20000000400 */
[----:B------:R-:W-:-:S03]  /*6aa0*/  IMAD R3, R31, UR18, R3 ;  /* 0x000000121f037c24 */ /* 0x000fc6000f8e0203 */
[----:B------:R-:W-:Y:S01]  /*6ab0*/  LDS.U16 R19, [R108+0x80] ;  /* 0x000080006c137984 */ /* 0x000fe20000000400 */
[----:B--2---:R-:W-:-:S03]  /*6ac0*/  IMAD.WIDE.U32 R2, R167, UR8, R2 ;  /* 0x00000008a7027c25 */ /* 0x004fc6000f8e0002 */
[----:B------:R-:W-:Y:S01]  /*6ad0*/  LDS.U16 R21, [R106+0xc0] ;  /* 0x0000c0006a157984 */ /* 0x000fe20000000400 */
[----:B------:R-:W-:-:S03]  /*6ae0*/  IMAD R4, R167, UR9, R3 ;  /* 0x00000009a7047c24 */ /* 0x000fc6000f8e0203 */
[----:B------:R-:W-:Y:S01]  /*6af0*/  LDS.U16 R23, [R104+0x100] ;  /* 0x0001000068177984 */ /* 0x000fe20000000400 */
[----:B------:R-:W-:Y:S01]  /*6b00*/  IADD3 R3, P1, PT, R133, R2, RZ ;  /* 0x0000000285037210 */ /* 0x000fe20007f3e0ff */
[----:B------:R-:W0:Y:S02]  /*6b10*/  LDCU.64 UR8, c[0x0][0x560] ;  /* 0x0000ac00ff0877ac */ /* 0x000e240008000a00 */
[----:B------:R-:W-:Y:S01]  /*6b20*/  LDS.U16 R25, [R102+0x140] ;  /* 0x0001400066197984 */ /* 0x000fe20000000400 */
[----:B------:R-:W-:Y:S02]  /*6b30*/  IADD3.X R4, PT, PT, RZ, R4, RZ, P1, !PT ;  /* 0x00000004ff047210 */ /* 0x000fe40000ffe4ff */
[C---:B---3--:R-:W-:Y:S01]  /*6b40*/  LEA R2, P2, R3.reuse, UR10, 0x1 ;  /* 0x0000000a03027c11 */ /* 0x048fe2000f8408ff */
        /* <DEDUP_REMOVED lines=38> */
[C---:B------:R-:W-:Y:S02]  /*6db0*/  PRMT R20, R3.reuse, 0x7610, R20 ;  /* 0x0000761003147816 */ /* 0x040fe40000000014 */
        /* <DEDUP_REMOVED lines=25> */
[----:B------:R-:W3:Y:S02]  /*6f50*/  LDCU.64 UR6, c[0x0][0x520] ;  /* 0x0000a400ff0677ac */ /* 0x000ee40008000a00 */
[----:B---3--:R-:W-:-:S04]  /*6f60*/  IMAD.WIDE.U32 R2, R167, UR6, R16 ;  /* 0x00000006a7027c25 */ /* 0x008fc8000f8e0010 */
        /* <DEDUP_REMOVED lines=26> */
[----:B------:R-:W-:Y:S01]  /*7110*/  IADD3.X R150, PT, PT, R150, -0x1, RZ, P3, !PT ;  /* 0xffffffff96967810 */ /* 0x000fe20001ffe4ff */
[----:B------:R0:W-:Y:S01]  /*7120*/  @!P4 STG.E.U16 desc[UR16][R2.64+0x140], R25 ;  /* 0x000140190200c986 */ /* 0x0001e2000c101510 */
[----:B------:R-:W-:Y:S02]  /*7130*/  IADD3 R148, P4, PT, R148, -0x200, RZ ;  /* 0xfffffe0094947810 */ /* 0x000fe40007f9e0ff */
[----:B------:R-:W-:-:S02]  /*7140*/  IADD3.X R147, PT, PT, R147, -0x1, RZ, P1, !PT ;  /* 0xffffffff93937810 */ /* 0x000fc40000ffe4ff */
[----:B------:R-:W-:Y:S01]  /*7150*/  IADD3.X R146, PT, PT, R146, -0x1, RZ, P4, !PT ;  /* 0xffffffff92927810 */ /* 0x000fe200027fe4ff */
[----:B------:R-:W-:Y:S08]  /*7160*/  @P0 BRA `(.L_x_15549) ;  /* 0xffffff9800f40947 */ /* 0x000ff0000383ffff */
.L_x_15497:
        /* <DEDUP_REMOVED lines=34> */
.L_x_15551:
[----:B------:R-:W-:Y:S05]  /*7390*/  BSYNC.RECONVERGENT B0 ;  /* 0x0000000000007941 */ /* 0x000fea0003800200 */
.L_x_15550:
[----:B------:R-:W-:Y:S05]  /*73a0*/  @!P0 BRA `(.L_x_15552) ;  /* 0x0000000000688947 */ /* 0x000fea0003800000 */
        /* <DEDUP_REMOVED lines=25> */
.L_x_15553:
[----:B------:R-:W-:Y:S05]  /*7540*/  BSYNC.RECONVERGENT B0 ;  /* 0x0000000000007941 */ /* 0x000fea0003800200 */
.L_x_15552:
[----:B------:R-:W-:Y:S05]  /*7550*/  @P2 EXIT ;  /* 0x000000000000294d */ /* 0x000fea0003800000 */
[----:B------:R-:W2:Y:S01]  /*7560*/  S2UR UR9, SR_CTAID.Y ;  /* 0x00000000000979c3 */ /* 0x000ea20000002600 */
[----:B------:R-:W2:Y:S01]  /*7570*/  LDCU.64 UR6, c[0x0][0x4c8] ;  /* 0x00009900ff0677ac */ /* 0x000ea20008000a00 */
[----:B------:R-:W-:Y:S01]  /*7580*/  BSSY.RECONVERGENT B0, `(.L_x_15554) ;  /* 0x0000024000007945 */ /* 0x000fe20003800200 */
[----:B------:R-:W-:Y:S01]  /*7590*/  MOV R11, R14 ;  /* 0x0000000e000b7202 */ /* 0x000fe20000000f00 */
[----:B------:R-:W3:Y:S04]  /*75a0*/  LDCU UR10, c[0x0][0x360] ;  /* 0x00006c00ff0a77ac */ /* 0x000ee80008000800 */
[----:B------:R-:W1:Y:S01]  /*75b0*/  S2UR UR8, SR_CgaCtaId ;  /* 0x00000000000879c3 */ /* 0x000e620000008800 */
[----:B------:R-:W1:Y:S01]  /*75c0*/  LDCU.64 UR12, c[0x0][0x4b0] ;  /* 0x00009600ff0c77ac */ /* 0x000e620008000a00 */
[----:B------:R-:W1:Y:S06]  /*75d0*/  LDCU.128 UR20, c[0x0][0x530] ;  /* 0x0000a600ff1477ac */ /* 0x000e6c0008000c00 */
[----:B0-----:R-:W0:Y:S01]  /*75e0*/  LDC.64 R18, c[0x0][0x4d0] ;  /* 0x00013400ff127b82 */ /* 0x001e220000000a00 */
[----:B--2---:R-:W-:-:S03]  /*75f0*/  UIMAD.WIDE.U32 UR4, UR9, UR6, URZ ;  /* 0x00000006090472a5 */ /* 0x004fc6000f8e00ff */
[----:B------:R-:W-:Y:S01]  /*7600*/  UMOV UR6, 0x400 ;  /* 0x0000040000067882 */ /* 0x000fe20000000000 */
[----:B------:R-:W-:Y:S02]  /*7610*/  UIMAD UR7, UR9, UR7, UR5 ;  /* 0x00000007090772a4 */ /* 0x000fe4000f8e0205 */
[----:B-1-3--:R-:W-:-:S12]  /*7620*/  ULEA UR8, UR8, UR6, 0x18 ;  /* 0x0000000608087291 */ /* 0x00afd8000f8ec0ff */
.L_x_15555:
[C---:B------:R-:W-:Y:S01]  /*7630*/  LEA R0, R11.reuse, UR8, 0x3 ;  /* 0x000000080b007c11 */ /* 0x040fe2000f8e18ff */
[----:B------:R-:W-:Y:S01]  /*7640*/  UMOV UR6, UR4 ;  /* 0x0000000400067c82 */ /* 0x000fe20008000000 */
[----:B--2---:R-:W-:Y:S01]  /*7650*/  SHF.R.S32.HI R3, RZ, 0x1f, R11 ;  /* 0x0000001fff037819 */ /* 0x004fe2000001140b */
[----:B0-----:R-:W-:Y:S01]  /*7660*/  IMAD.WIDE.U32 R8, R11, R18, UR6 ;  /* 0x000000060b087e25 */ /* 0x001fe2000f8e0012 */
[----:B-----5:R-:W-:Y:S01]  /*7670*/  MOV R160, R12 ;  /* 0x0000000c00a07202 */ /* 0x020fe20000000f00 */
[----:B------:R-:W0:Y:S02]  /*7680*/  LDS.64 R14, [R0+0x31b0] ;  /* 0x0031b000000e7984 */ /* 0x000e240000000a00 */
[C---:B------:R-:W-:Y:S02]  /*7690*/  IMAD R2, R3.reuse, UR12, RZ ;  /* 0x0000000c03027c24 */ /* 0x040fe4000f8e02ff */
[----:B------:R-:W1:Y:S01]  /*76a0*/  LDS.64 R16, [R0+0x39b0] ;  /* 0x0039b00000107984 */ /* 0x000e620000000a00 */
[----:B------:R-:W-:-:S02]  /*76b0*/  IMAD R4, R3, R18, RZ ;  /* 0x0000001203047224 */ /* 0x000fc400078e02ff */
[----:B------:R-:W-:-:S04]  /*76c0*/  IMAD.WIDE.U32 R6, R11, UR12, R160 ;  /* 0x0000000c0b067c25 */ /* 0x000fc8000f8e00a0 */
[C---:B------:R-:W-:Y:S01]  /*76d0*/  IMAD R3, R11.reuse, UR13, R2 ;  /* 0x0000000d0b037c24 */ /* 0x040fe2000f8e0202 */
[----:B------:R-:W-:Y:S01]  /*76e0*/  LEA R2, P0, R6, UR20, 0x3 ;  /* 0x0000001406027c11 */ /* 0x000fe2000f8018ff */
[C---:B------:R-:W-:Y:S01]  /*76f0*/  IMAD R5, R11.reuse, R19, R4 ;  /* 0x000000130b057224 */ /* 0x040fe200078e0204 */
[----:B------:R-:W-:Y:S02]  /*7700*/  IADD3 R11, PT, PT, R11, UR10, RZ ;  /* 0x0000000a0b0b7c10 */ /* 0x000fe4000fffe0ff */
[----:B------:R-:W-:Y:S02]  /*7710*/  IADD3 R3, PT, PT, R7, R3, RZ ;  /* 0x0000000307037210 */ /* 0x000fe40007ffe0ff */
[----:B------:R-:W-:Y:S02]  /*7720*/  LEA R4, P1, R8, UR22, 0x3 ;  /* 0x0000001608047c11 */ /* 0x000fe4000f8218ff */
[----:B------:R-:W-:Y:S02]  /*7730*/  LEA.HI.X R3, R6, UR21, R3, 0x3, P0 ;  /* 0x0000001506037c11 */ /* 0x000fe400080f1c03 */
[----:B------:R-:W-:-:S02]  /*7740*/  ISETP.GE.AND P0, PT, R11, UR11, PT ;  /* 0x0000000b0b007c0c */ /* 0x000fc4000bf06270 */
        /* <DEDUP_REMOVED lines=8> */
.L_x_15554:
[----:B------:R-:W-:Y:S05]  /*77d0*/  EXIT ;  /* 0x000000000000794d */ /* 0x000fea0003800000 */
.L_x_15556:
        /* <DEDUP_REMOVED lines=10> */
.L_x_18763:


//--------------------- .text._Z25selective_scan_bwd_kernelI32Selective_Scan_bwd_kernel_traitsILi32ELi8ELb0ELb0ELb1ELb0ELb1EN3c104HalfENS1_7complexIfEEEEv12SSMParamsBwd --------------------------
	.section	.text._Z25selective_scan_bwd_kernelI32Selective_Scan_bwd_kernel_traitsILi32ELi8ELb0ELb0ELb1ELb0ELb1EN3c104HalfENS1_7complexIfEEEEv12SSMParamsBwd,"ax",@progbits
	.align	128
        .global         _Z25selective_scan_bwd_kernelI32Selective_Scan_bwd_kernel_traitsILi32ELi8ELb0ELb0ELb1ELb0ELb1EN3c104HalfENS1_7complexIfEEEEv12SSMParamsBwd
        .type           _Z25selective_scan_bwd_kernelI32Selective_Scan_bwd_kernel_traitsILi32ELi8ELb0ELb0ELb1ELb0ELb1EN3c104HalfENS1_7complexIfEEEEv12SSMParamsBwd,@function
        .size           _Z25selective_scan_bwd_kernelI32Selective_Scan_bwd_kernel_traitsILi32ELi8ELb0ELb0ELb1ELb0ELb1EN3c104HalfENS1_7complexIfEEEEv12SSMParamsBwd,(.L_x_18764 - _Z25selective_scan_bwd_kernelI32Selective_Scan_bwd_kernel_traitsILi32ELi8ELb0ELb0ELb1ELb0ELb1EN3c104HalfENS1_7complexIfEEEEv12SSMParamsBwd)
        .other          _Z25selective_scan_bwd_kernelI32Selective_Scan_bwd_kernel_traitsILi32ELi8ELb0ELb0ELb1ELb0ELb1EN3c104HalfENS1_7complexIfEEEEv12SSMParamsBwd,@"STO_CUDA_ENTRY STV_DEFAULT"
_Z25selective_scan_bwd_kernelI32Selective_Scan_bwd_kernel_traitsILi32ELi8ELb0ELb0ELb1ELb0ELb1EN3c104HalfENS1_7complexIfEEEEv12SSMParamsBwd:
.text._Z25selective_scan_bwd_kernelI32Selective_Scan_bwd_kernel_traitsILi32ELi8ELb0ELb0ELb1ELb0ELb1EN3c104HalfENS1_7complexIfEEEEv12SSMParamsBwd:
[----:B------:R-:W-:Y:S08]  /*0000*/  LDC R1, c[0x0][0x37c] ;  /* 0x0000df00ff017b82 */ /* 0x000ff00000000800 */
[----:B------:R-:W0:Y:S01]  /*0010*/  LDC R8, c[0x0][0x398] ;  /* 0x0000e600ff087b82 */ /* 0x000e220000000800 */
[----:B------:R-:W1:Y:S01]  /*0020*/  S2R R165, SR_CTAID.Y ;  /* 0x0000000000a57919 */ /* 0x000e620000002600 */
[----:B------:R-:W2:Y:S01]  /*0030*/  LDCU.64 UR16, c[0x0][0x358] ;  /* 0x00006b00ff1077ac */ /* 0x000ea20008000a00 */
[----:B------:R-:W-:Y:S01]  /*0040*/  HFMA2 R156, -RZ, RZ, 0, 0 ;  /* 0x00000000ff9c7431 */ /* 0x000fe200000001ff */
[----:B------:R-:W-:Y:S01]  /*0050*/  MOV R154, RZ ;  /* 0x000000ff009a7202 */ /* 0x000fe20000000f00 */
[----:B------:R-:W3:Y:S03]  /*0060*/  LDCU.128 UR12, c[0x0][0x400] ;  /* 0x00008000ff0c77ac */ /* 0x000ee60008000c00 */
[----:B------:R-:W4:Y:S01]  /*0070*/  LDC.64 R2, c[0x0][0x458] ;  /* 0x00011600ff027b82 */ /* 0x000f220000000a00 */
[----:B------:R-:W3:Y:S07]  /*0080*/  LDCU.128 UR8, c[0x0][0x3f0] ;  /* 0x00007e00ff0877ac */ /* 0x000eee0008000c00 */
[----:B------:R-:W2:Y:S01]  /*0090*/  LDC.64 R4, c[0x0][0x470] ;  /* 0x00011c00ff047b82 */ /* 0x000ea20000000a00 */
[----:B0-----:R-:W-:-:S07]  /*00a0*/  IABS R9, R8 ;  /* 0x0000000800097213 */ /* 0x001fce0000000000 */
[----:B------:R-:W0:Y:S01]  /*00b0*/  LDC.64 R16, c[0x0][0x480] ;  /* 0x00012000ff107b82 */ /* 0x000e220000000a00 */
[----:B------:R-:W3:Y:S01]  /*00c0*/  I2F.RP R0, R9 ;  /* 0x0000000900007306 */ /* 0x000ee20000209400 */
[----:B----4-:R-:W-:-:S06]  /*00d0*/  ISETP.NE.U32.AND P0, PT, R2, RZ, PT ;  /* 0x000000ff0200720c */ /* 0x010fcc0003f05070 */
[----:B------:R-:W4:Y:S01]  /*00e0*/  S2UR UR18, SR_CTAID.X ;  /* 0x00000000001279c3 */ /* 0x000f220000002500 */
[----:B------:R-:W-:Y:S02]  /*00f0*/  ISETP.NE.AND.EX P0, PT, R3, RZ, PT, P0 ;  /* 0x000000ff0300720c */ /* 0x000fe40003f05300 */
[----:B--2---:R-:W-:-:S05]  /*0100*/  ISETP.NE.U32.AND P1, PT, R4, RZ, PT ;  /* 0x000000ff0400720c */ /* 0x004fca0003f25070 */
[----:B------:R-:W2:Y:S01]  /*0110*/  LDC.64 R14, c[0x0][0x4e0] ;  /* 0x00013800ff0e7b82 */ /* 0x000ea20000000a00 */
[----:B---3--:R-:W3:Y:S01]  /*0120*/  MUFU.RCP R0, R0 ;  /* 0x0000000000007308 */ /* 0x008ee20000001000 */
[----:B------:R-:W-:-:S04]  /*0130*/  ISETP.NE.AND.EX P1, PT, R5, RZ, PT, P1 ;  /* 0x000000ff0500720c */ /* 0x000fc80003f25310 */
[C---:B-1----:R-:W-:Y:S02]  /*0140*/  @P0 LEA R2, P2, R165.reuse, R2, 0x2 ;  /* 0x00000002a5020211 */ /* 0x042fe400078410ff */
[----:B------:R-:W1:Y:S02]  /*0150*/  LDC.64 R22, c[0x0][0x4d8] ;  /* 0x00013600ff167b82 */ /* 0x000e640000000a00 */
[----:B------:R-:W-:-:S05]  /*0160*/  @P0 LEA.HI.X R3, R165, R3, RZ, 0x2, P2 ;  /* 0x00000003a5030211 */ /* 0x000fca00010f14ff */
[C---:B------:R-:W-:Y:S01]  /*0170*/  @P1 LEA R4, P3, R165.reuse, R4, 0x2 ;  /* 0x00000004a5041211 */ /* 0x040fe200078610ff */
[----:B------:R4:W5:Y:S01]  /*0180*/  @P0 LDG.E R156, desc[UR16][R2.64] ;  /* 0x00000010029c0981 */ /* 0x000962000c1e1900 */
[----:B------:R-:W1:Y:S01]  /*0190*/  LDC.64 R18, c[0x0][0x3d0] ;  /* 0x0000f400ff127b82 */ /* 0x000e620000000a00 */
[----:B---3--:R-:W-:Y:S02]  /*01a0*/  IADD3 R6, PT, PT, R0, 0xffffffe, RZ ;  /* 0x0ffffffe00067810 */ /* 0x008fe40007ffe0ff */
[----:B------:R-:W-:Y:S02]  /*01b0*/  @P1 LEA.HI.X R5, R165, R5, RZ, 0x2, P3 ;  /* 0x00000005a5051211 */ /* 0x000fe400018f14ff */
[----:B------:R3:W4:Y:S03]  /*01c0*/  F2I.FTZ.U32.TRUNC.NTZ R7, R6 ;  /* 0x0000000600077305 */ /* 0x000726000021f000 */
[----:B------:R2:W5:Y:S01]  /*01d0*/  @P1 LDG.E R154, desc[UR16][R4.64] ;  /* 0x00000010049a1981 */ /* 0x000562000c1e1900 */
[----:B------:R-:W1:Y:S01]  /*01e0*/  LDC.64 R20, c[0x0][0x3e8] ;  /* 0x0000fa00ff147b82 */ /* 0x000e620000000a00 */
[----:B---3--:R-:W-:-:S07]  /*01f0*/  HFMA2 R6, -RZ, RZ, 0, 0 ;  /* 0x00000000ff067431 */ /* 0x008fce00000001ff */
[----:B------:R-:W3:Y:S01]  /*0200*/  LDC.64 R24, c[0x0][0x540] ;  /* 0x00015000ff187b82 */ /* 0x000ee20000000a00 */
[----:B----4-:R-:W-:-:S05]  /*0210*/  IADD3 R10, PT, PT, RZ, -R7, RZ ;  /* 0x80000007ff0a7210 */ /* 0x010fca0007ffe0ff */
[----:B------:R-:W-:Y:S01]  /*0220*/  IMAD R3, R10, R9, RZ ;  /* 0x000000090a037224 */ /* 0x000fe200078e02ff */
[----:B------:R-:W-:Y:S01]  /*0230*/  IABS R2, R165 ;  /* 0x000000a500027213 */ /* 0x000fe20000000000 */
[----:B------:R-:W4:Y:S02]  /*0240*/  LDC R27, c[0x0][0x394] ;  /* 0x0000e500ff1b7b82 */ /* 0x000f240000000800 */
[----:B------:R-:W-:-:S06]  /*0250*/  IMAD.HI.U32 R7, R7, R3, R6 ;  /* 0x0000000307077227 */ /* 0x000fcc00078e0006 */
[----:B------:R-:W-:Y:S01]  /*0260*/  IMAD.HI.U32 R7, R7, R2, RZ ;  /* 0x0000000207077227 */ /* 0x000fe200078e00ff */
[----:B------:R-:W4:Y:S04]  /*0270*/  LDC.64 R28, c[0x0][0x450] ;  /* 0x00011400ff1c7b82 */ /* 0x000f280000000a00 */
[----:B------:R-:W-:-:S05]  /*0280*/  IADD3 R0, PT, PT, -R7, RZ, RZ ;  /* 0x000000ff07007210 */ /* 0x000fca0007ffe1ff */
[----:B------:R-:W-:-:S05]  /*0290*/  IMAD R0, R9, R0, R2 ;  /* 0x0000000009007224 */ /* 0x000fca00078e0202 */
[----:B------:R-:W-:-:S13]  /*02a0*/  ISETP.GT.U32.AND P1, PT, R9, R0, PT ;  /* 0x000000000900720c */ /* 0x000fda0003f24070 */
[----:B------:R-:W-:-:S04]  /*02b0*/  @!P1 IADD3 R0, PT, PT, R0, -R9, RZ ;  /* 0x8000000900009210 */ /* 0x000fc80007ffe0ff */
[----:B------:R-:W-:Y:S02]  /*02c0*/  ISETP.GE.U32.AND P0, PT, R0, R9, PT ;  /* 0x000000090000720c */ /* 0x000fe40003f06070 */
[----:B------:R-:W-:Y:S02]  /*02d0*/  LOP3.LUT R0, R165, R8, RZ, 0x3c, !PT ;  /* 0x00000008a5007212 */ /* 0x000fe400078e3cff */
[----:B------:R-:W-:Y:S02]  /*02e0*/  @!P1 IADD3 R7, PT, PT, R7, 0x1, RZ ;  /* 0x0000000107079810 */ /* 0x000fe40007ffe0ff */
[----:B------:R-:W-:Y:S02]  /*02f0*/  ISETP.GE.AND P2, PT, R0, RZ, PT ;  /* 0x000000ff0000720c */ /* 0x000fe40003f46270 */
[----:B------:R-:W-:-:S05]  /*0300*/  ISETP.NE.AND P1, PT, R8, RZ, PT ;  /* 0x000000ff0800720c */ /* 0x000fca0003f25270 */
[----:B------:R-:W-:-:S04]  /*0310*/  @P0 IADD3 R7, PT, PT, R7, 0x1, RZ ;  /* 0x0000000107070810 */ /* 0x000fc80007ffe0ff */
[----:B------:R-:W-:-:S04]  /*0320*/  MOV R13, R7 ;  /* 0x00000007000d7202 */ /* 0x000fc80000000f00 */
[----:B------:R-:W-:Y:S02]  /*0330*/  @!P2 IADD3 R13, PT, PT, -R13, RZ, RZ ;  /* 0x000000ff0d0da210 */ /* 0x000fe40007ffe1ff */
[----:B------:R-:W-:Y:S02]  /*0340*/  @!P1 LOP3.LUT R13, RZ, R8, RZ, 0x33, !PT ;  /* 0x00000008ff0d9212 */ /* 0x000fe400078e33ff */
[----:B0-----:R-:W-:Y:S02]  /*0350*/  ISETP.NE.U32.AND P0, PT, R16, RZ, PT ;  /* 0x000000ff1000720c */ /* 0x001fe40003f05070 */
[----:B------:R-:W-:Y:S01]  /*0360*/  SHF.R.S32.HI R11, RZ, 0x1f, R13 ;  /* 0x0000001fff0b7819 */ /* 0x000fe2000001140d */
[----:B------:R-:W-:Y:S01]  /*0370*/  UIMAD.WIDE.U32 UR6, UR18, UR12, URZ ;  /* 0x0000000c120672a5 */ /* 0x000fe2000f8e00ff */
[----:B------:R-:W-:Y:S01]  /*0380*/  ISETP.NE.AND.EX P0, PT, R17, RZ, PT, P0 ;  /* 0x000000ff1100720c */ /* 0x000fe20003f05300 */
[----:B------:R-:W-:Y:S02]  /*0390*/  UIMAD.WIDE.U32 UR4, UR18, UR8, URZ ;  /* 0x00000008120472a5 */ /* 0x000fe4000f8e00ff */
[-C--:B--2---:R-:W-:Y:S01]  /*03a0*/  IMAD R0, R11, R14.reuse, RZ ;  /* 0x0000000e0b007224 */ /* 0x084fe200078e02ff */
[----:B------:R-:W-:Y:S01]  /*03b0*/  UIMAD UR8, UR18, UR13, UR7 ;  /* 0x0000000d120872a4 */ /* 0x000fe2000f8e0207 */
[----:B------:R-:W-:Y:S01]  /*03c0*/  IMAD.WIDE.U32 R8, R13, R14, RZ ;  /* 0x0000000e0d087225 */ /* 0x000fe200078e00ff */
[----:B------:R-:W-:-:S03]  /*03d0*/  MOV R5, UR7 ;  /* 0x0000000700057c02 */ /* 0x000fc60008000f00 */
[----:B------:R-:W-:Y:S01]  /*03e0*/  IMAD R7, R13, R15, R0 ;  /* 0x0000000f0d077224 */ /* 0x000fe200078e0200 */
[----:B------:R-:W-:Y:S01]  /*03f0*/  MOV R4, UR6 ;  /* 0x0000000600047c02 */ /* 0x000fe20008000f00 */
[----:B------:R-:W0:Y:S01]  /*0400*/  LDCU.64 UR6, c[0x0][0x498] ;  /* 0x00009300ff0677ac */ /* 0x000e220008000a00 */
[----:B------:R-:W-:Y:S01]  /*0410*/  MOV R5, UR8 ;  /* 0x0000000800057c02 */ /* 0x000fe20008000f00 */
[----:B------:R-:W2:Y:S01]  /*0420*/  @P0 LDC R12, c[0x0][0x384] ;  /* 0x0000e100ff0c0b82 */ /* 0x000ea20000000800 */
[----:B------:R-:W-:Y:S01]  /*0430*/  IADD3 R9, PT, PT, R9, R7, RZ ;  /* 0x0000000709097210 */ /* 0x000fe20007ffe0ff */
[----:B-1----:R-:W-:Y:S01]  /*0440*/  IMAD.WIDE.U32 R6, R18, UR18, RZ ;  /* 0x0000001212067c25 */ /* 0x002fe2000f8e00ff */
[--C-:B------:R-:W-:Y:S02]  /*0450*/  SHF.R.U64 R15, R22, 0x1, R23.reuse ;  /* 0x00000001160f7819 */ /* 0x100fe40000001217 */
[----:B------:R-:W-:Y:S01]  /*0460*/  SHF.R.U32.HI R0, RZ, 0x1, R23 ;  /* 0x00000001ff007819 */ /* 0x000fe20000011617 */
[----:B------:R-:W-:Y:S01]  /*0470*/  UIMAD UR9, UR18, UR9, UR5 ;  /* 0x00000009120972a4 */ /* 0x000fe2000f8e0205 */
[----:B------:R-:W-:Y:S01]  /*0480*/  IMAD.WIDE.U32 R4, R165, UR14, R4 ;  /* 0x0000000ea5047c25 */ /* 0x000fe2000f8e0004 */
[----:B------:R-:W-:Y:S01]  /*0490*/  MOV R3, UR5 ;  /* 0x0000000500037c02 */ /* 0x000fe20008000f00 */
[----:B------:R-:W1:Y:S02]  /*04a0*/  LDC.64 R22, c[0x0][0x468] ;  /* 0x00011a00ff167b82 */ /* 0x000e640000000a00 */
[----:B------:R-:W-:-:S02]  /*04b0*/  IMAD R7, R19, UR18, R7 ;  /* 0x0000001213077c24 */ /* 0x000fc4000f8e0207 */
[----:B------:R-:W-:-:S04]  /*04c0*/  IMAD.WIDE.U32 R8, R15, UR18, R8 ;  /* 0x000000120f087c25 */ /* 0x000fc8000f8e0008 */
[----:B------:R-:W-:Y:S01]  /*04d0*/  IMAD R161, R0, UR18, RZ ;  /* 0x0000001200a17c24 */ /* 0x000fe2000f8e02ff */
[----:B------:R-:W1:Y:S01]  /*04e0*/  LDC.64 R18, c[0x0][0x4a0] ;  /* 0x00012800ff127b82 */ /* 0x000e620000000a00 */
[----:B------:R-:W-:Y:S01]  /*04f0*/  IMAD R15, R165, UR15, R5 ;  /* 0x0000000fa50f7c24 */ /* 0x000fe2000f8e0205 */
[----:B------:R-:W-:Y:S01]  /*0500*/  MOV R2, UR4 ;  /* 0x0000000400027c02 */ /* 0x000fe20008000f00 */
[----:B------:R-:W-:Y:S01]  /*0510*/  IMAD R0, R11, R20, RZ ;  /* 0x000000140b007224 */ /* 0x000fe200078e02ff */
[----:B------:R-:W-:Y:S02]  /*0520*/  MOV R3, UR9 ;  /* 0x0000000900037c02 */ /* 0x000fe40008000f00 */
[----:B------:R-:W-:Y:S02]  /*0530*/  IADD3 R161, PT, PT, R9, R161, RZ ;  /* 0x000000a109a17210 */ /* 0x000fe40007ffe0ff */
[----:B------:R-:W1:Y:S01]  /*0540*/  @P0 LDC R5, c[0x0][0x38c] ;  /* 0x0000e300ff050b82 */ /* 0x000e620000000800 */
[----:B---3--:R-:W-:Y:S01]  /*0550*/  LEA R163, P1, R8, R24, 0x3 ;  /* 0x0000001808a37211 */ /* 0x008fe200078218ff */
[----:B------:R-:W-:-:S03]  /*0560*/  IMAD.WIDE.U32 R10, R13, R20, R6 ;  /* 0x000000140d0a7225 */ /* 0x000fc600078e0006 */
[----:B------:R-:W-:Y:S01]  /*0570*/  LEA.HI.X R161, R8, R25, R161, 0x3, P1 ;  /* 0x0000001908a17211 */ /* 0x000fe200008f1ca1 */
[----:B------:R-:W-:Y:S02]  /*0580*/  IMAD.WIDE.U32 R2, R165, UR10, R2 ;  /* 0x0000000aa5027c25 */ /* 0x000fe4000f8e0002 */
[----:B------:R-:W3:Y:S02]  /*0590*/  @P0 LDC.64 R6, c[0x0][0x480] ;  /* 0x00012000ff060b82 */ /* 0x000ee40000000a00 */
[----:B------:R-:W-:Y:S01]  /*05a0*/  IMAD R13, R13, R21, R0 ;  /* 0x000000150d0d7224 */ /* 0x000fe200078e0200 */
[----:B----4-:R-:W-:Y:S01]  /*05b0*/  LEA R9, R27, 0xffffff00, 0x8 ;  /* 0xffffff001b097811 */ /* 0x010fe200078e40ff */
[----:B------:R-:W-:-:S04]  /*05c0*/  IMAD R17, R165, UR11, R3 ;  /* 0x0000000ba5117c24 */ /* 0x000fc8000f8e0203 */
[----:B------:R-:W4:Y:S01]  /*05d0*/  LDC.64 R20, c[0x0][0x460] ;  /* 0x00011800ff147b82 */ /* 0x000f220000000a00 */
[----:B------:R-:W-:Y:S01]  /*05e0*/  LEA R3, R27, 0xfffffe00, 0x9 ;  /* 0xfffffe001b037811 */ /* 0x000fe200078e48ff */
[----:B0-----:R-:W-:-:S06]  /*05f0*/  UIMAD.WIDE.U32 UR4, UR18, UR6, URZ ;  /* 0x00000006120472a5 */ /* 0x001fcc000f8e00ff */
[----:B------:R-:W0:Y:S01]  /*0600*/  LDC.64 R24, c[0x0][0x528] ;  /* 0x00014a00ff187b82 */ /* 0x000e220000000a00 */
[----:B------:R-:W-:Y:S01]  /*0610*/  IADD3 R150, P2, PT, R9, R2, RZ ;  /* 0x0000000209967210 */ /* 0x000fe20007f5e0ff */
[----:B------:R-:W-:Y:S01]  /*0620*/  UIMAD UR5, UR18, UR7, UR5 ;  /* 0x00000007120572a4 */ /* 0x000fe2000f8e0205 */
[----:B------:R-:W-:Y:S02]  /*0630*/  IADD3 R2, PT, PT, R11, R13, RZ ;  /* 0x0000000d0b027210 */ /* 0x000fe40007ffe0ff */
[----:B------:R-:W-:Y:S01]  /*0640*/  IADD3 R10, P1, PT, R3, R10, RZ ;  /* 0x0000000a030a7210 */ /* 0x000fe20007f3e0ff */
[----:B--2---:R-:W-:-:S03]  /*0650*/  @P0 IMAD R0, R12, UR18, R165 ;  /* 0x000000120c000c24 */ /* 0x004fc6000f8e02a5 */
[----:B------:R-:W-:Y:S01]  /*0660*/  LEA.HI.X.SX32 R145, R3, R2, 0x1, P1 ;  /* 0x0000000203917211 */ /* 0x000fe200008f0eff */
[----:B------:R-:W-:Y:S01]  /*0670*/  @P0 IMAD R0, R0, R27, RZ ;  /* 0x0000001b00000224 */ /* 0x000fe200078e02ff */
[----:B------:R-:W-:Y:S01]  /*0680*/  ISETP.GE.AND P1, PT, R27, 0x1, PT ;  /* 0x000000011b00780c */ /* 0x000fe20003f26270 */
[----:B-1----:R-:W-:Y:S01]  /*0690*/  IMAD.WIDE.U32 R2, R165, R18, UR4 ;  /* 0x00000004a5027e25 */ /* 0x002fe2000f8e0012 */
[----:B------:R-:W-:-:S03]  /*06a0*/  IADD3 R4, P3, PT, R9, R4, RZ ;  /* 0x0000000409047210 */ /* 0x000fc60007f7e0ff */
[----:B------:R-:W-:Y:S01]  /*06b0*/  @P0 IMAD R5, R0, R5, RZ ;  /* 0x0000000500050224 */ /* 0x000fe200078e02ff */
[----:B------:R-:W-:Y:S01]  /*06c0*/  SHF.R.S32.HI R0, RZ, 0x1f, R9 ;  /* 0x0000001fff007819 */ /* 0x000fe20000011409 */
[----:B------:R-:W-:Y:S01]  /*06d0*/  IMAD R11, R165, R19, R3 ;  /* 0x00000013a50b7224 */ /* 0x000fe200078e0203 */
[----:B------:R-:W-:Y:S02]  /*06e0*/  IADD3 R2, P4, PT, R9, R2, RZ ;  /* 0x0000000209027210 */ /* 0x000fe40007f9e0ff */
[----:B------:R-:W-:Y:S02]  /*06f0*/  CS2R R12, SRZ ;  /* 0x00000000000c7805 */ /* 0x000fe4000001ff00 */
[C---:B------:R-:W-:Y:S01]  /*0700*/  IADD3.X R3, PT, PT, R0.reuse, R17, RZ, P2, !PT ;  /* 0x0000001100037210 */ /* 0x040fe200017fe4ff */
[----:B---3--:R-:W-:Y:S01]  /*0710*/  @P0 IMAD.WIDE R12, R5, 0x10, R6 ;  /* 0x00000010050c0825 */ /* 0x008fe200078e0206 */
[C---:B------:R-:W-:Y:S02]  /*0720*/  IADD3.X R148, PT, PT, R0.reuse, R15, RZ, P3, !PT ;  /* 0x0000000f00947210 */ /* 0x040fe40001ffe4ff */
[----:B------:R-:W-:-:S02]  /*0730*/  IADD3.X R144, PT, PT, R0, R11, RZ, P4, !PT ;  /* 0x0000000b00907210 */ /* 0x000fc400027fe4ff */
[----:B----4-:R-:W-:Y:S02]  /*0740*/  LEA R151, P0, R150, R20, 0x1 ;  /* 0x0000001496977211 */ /* 0x010fe400078008ff */
[----:B------:R-:W-:Y:S02]  /*0750*/  LEA R149, P2, R4, R22, 0x1 ;  /* 0x0000001604957211 */ /* 0x000fe400078408ff */
[----:B0-----:R-:W-:Y:S02]  /*0760*/  LEA R146, P3, R2, R24, 0x1 ;  /* 0x0000001802927211 */ /* 0x001fe400078608ff */
[----:B------:R-:W-:Y:S01]  /*0770*/  LEA R147, P4, R10, R28, 0x1 ;  /* 0x0000001c0a937211 */ /* 0x000fe200078808ff */
[----:B------:R-:W-:Y:S01]  /*0780*/  HFMA2 R152, -RZ, RZ, 0, 0 ;  /* 0x00000000ff987431 */ /* 0x000fe200000001ff */
[----:B------:R-:W-:Y:S02]  /*0790*/  LEA.HI.X R150, R150, R21, R3, 0x1, P0 ;  /* 0x0000001596967211 */ /* 0x000fe400000f0c03 */
[----:B------:R-:W-:-:S02]  /*07a0*/  LEA.HI.X R148, R4, R23, R148, 0x1, P2 ;  /* 0x0000001704947211 */ /* 0x000fc400010f0c94 */
[----:B------:R-:W-:Y:S02]  /*07b0*/  LEA.HI.X R144, R2, R25, R144, 0x1, P3 ;  /* 0x0000001902907211 */ /* 0x000fe400018f0c90 */
[----:B------:R-:W-:Y:S02]  /*07c0*/  LEA.HI.X R145, R10, R29, R145, 0x1, P4 ;  /* 0x0000001d0a917211 */ /* 0x000fe400020f0c91 */
[----:B------:R-:W-:Y:S01]  /*07d0*/  MOV R159, RZ ;  /* 0x000000ff009f7202 */ /* 0x000fe20000000f00 */
        /* <DEDUP_REMOVED lines=18> */
[----:B------:R-:W-:-:S02]  /*0900*/  LEA.HI R139, R157, R0, RZ, 0x1f ;  /* 0x000000009d8b7211 */ /* 0x000fc400078ff8ff */
[----:B------:R-:W-:Y:S02]  /*0910*/  LEA.HI R138, R0, R0, RZ, 0x1b ;  /* 0x00000000008a7211 */ /* 0x000fe400078fd8ff */
[----:B------:R-:W-:Y:S02]  /*0920*/  LOP3.LUT R0, R208, 0x1f00, RZ, 0xc0, !PT ;  /* 0x00001f00d0007812 */ /* 0x000fe400078ec0ff */
        /* <DEDUP_REMOVED lines=15> */
[----:B------:R-:W-:-:S02]  /*0a20*/  LOP3.LUT R131, R0, 0x1f, R157, 0xf8, !PT ;  /* 0x0000001f00837812 */ /* 0x000fc400078ef89d */
        /* <DEDUP_REMOVED lines=46> */
.L_x_15610:
[----:B0-----:R-:W0:Y:S01]  /*0d10*/  LDC.64 R6, c[0x0][0x410] ;  /* 0x00010400ff067b82 */ /* 0x001e220000000a00 */
[----:B------:R-:W-:Y:S01]  /*0d20*/  HFMA2 R15, -RZ, RZ, 0, 0 ;  /* 0x00000000ff0f7431 */ /* 0x000fe200000001ff */
[----:B------:R-:W-:Y:S01]  /*0d30*/  IADD3 R113, PT, PT, R143, -0x1, RZ ;  /* 0xffffffff8f717810 */ /* 0x000fe20007ffe0ff */
[----:B------:R-:W1:Y:S01]  /*0d40*/  LDCU.64 UR6, c[0x0][0x488] ;  /* 0x00009100ff0677ac */ /* 0x000e620008000a00 */
[----:B------:R-:W-:Y:S02]  /*0d50*/  PRMT R23, RZ, 0x7610, R23 ;  /* 0x00007610ff177816 */ /* 0x000fe40000000017 */
[----:B------:R-:W-:Y:S01]  /*0d60*/  SHF.L.U32 R14, R113, 0x8, RZ ;  /* 0x00000008710e7819 */ /* 0x000fe200000006ff */
[----:B------:R-:W2:Y:S01]  /*0d70*/  LDCU.64 UR8, c[0x0][0x478] ;  /* 0x00008f00ff0877ac */ /* 0x000ea20008000a00 */
[----:B---3--:R-:W3:Y:S01]  /*0d80*/  LDC.64 R18, c[0x0][0x420] ;  /* 0x00010800ff127b82 */ /* 0x008ee20000000a00 */
[----:B------:R-:W-:Y:S02]  /*0d90*/  PRMT R25, RZ, 0x7610, R25 ;  /* 0x00007610ff197816 */ /* 0x000fe40000000019 */
[----:B------:R-:W-:-:S05]  /*0da0*/  PRMT R22, RZ, 0x7610, R22 ;  /* 0x00007610ff167816 */ /* 0x000fca0000000016 */
[----:B----4-:R-:W4:Y:S08]  /*0db0*/  LDC.64 R16, c[0x0][0x418] ;  /* 0x00010600ff107b82 */ /* 0x010f300000000a00 */
[----:B------:R-:W1:Y:S01]  /*0dc0*/  LDC.64 R20, c[0x0][0x428] ;  /* 0x00010a00ff147b82 */ /* 0x000e620000000a00 */
[----:B0-----:R-:W-:-:S07]  /*0dd0*/  IMAD.WIDE.U32 R2, R6, UR18, R14 ;  /* 0x0000001206027c25 */ /* 0x001fce000f8e000e */
[----:B------:R-:W0:Y:S01]  /*0de0*/  LDC R29, c[0x0][0x388] ;  /* 0x0000e200ff1d7b82 */ /* 0x000e220000000800 */
[----:B---3--:R-:W-:Y:S01]  /*0df0*/  IMAD.WIDE.U32 R4, R18, UR18, R14 ;  /* 0x0000001212047c25 */ /* 0x008fe2000f8e000e */
[----:B------:R-:W-:Y:S02]  /*0e00*/  PRMT R27, RZ, 0x7610, R27 ;  /* 0x00007610ff1b7816 */ /* 0x000fe4000000001b */
[----:B------:R-:W-:Y:S01]  /*0e10*/  PRMT R24, RZ, 0x7610, R24 ;  /* 0x00007610ff187816 */ /* 0x000fe20000000018 */
[----:B------:R-:W-:-:S03]  /*0e20*/  IMAD R3, R7, UR18, R3 ;  /* 0x0000001207037c24 */ /* 0x000fc6000f8e0203 */
[----:B------:R-:W-:Y:S01]  /*0e30*/  BAR.SYNC.DEFER_BLOCKING 0x0 ;  /* 0x0000000000007b1d */ /* 0x000fe20000010000 */
[----:B------:R-:W-:Y:S02]  /*0e40*/  IMAD R5, R19, UR18, R5 ;  /* 0x0000001213057c24 */ /* 0x000fe4000f8e0205 */
[----:B----4-:R-:W-:-:S03]  /*0e50*/  IMAD.WIDE.U32 R2, R165, R16, R2 ;  /* 0x00000010a5027225 */ /* 0x010fc600078e0002 */
[----:B------:R-:W3:Y:S01]  /*0e60*/  S2R R111, SR_LANEID ;  /* 0x00000000006f7919 */ /* 0x000ee20000000000 */
[----:B------:R-:W-:Y:S01]  /*0e70*/  IMAD R7, R165, R17, R3 ;  /* 0x00000011a5077224 */ /* 0x000fe200078e0203 */
[----:B------:R-:W-:Y:S01]  /*0e80*/  IADD3 R6, P0, PT, R131, R2, RZ ;  /* 0x0000000283067210 */ /* 0x000fe20007f1e0ff */
[C---:B-1----:R-:W-:Y:S01]  /*0e90*/  IMAD.WIDE.U32 R4, R165.reuse, R20, R4 ;  /* 0x00000014a5047225 */ /* 0x042fe200078e0004 */
[----:B------:R-:W-:Y:S01]  /*0ea0*/  PRMT R20, RZ, 0x7610, R20 ;  /* 0x00007610ff147816 */ /* 0x000fe20000000014 */
[----:B------:R-:W-:Y:S01]  /*0eb0*/  UMOV UR4, 0x400 ;  /* 0x0000040000047882 */ /* 0x000fe20000000000 */
[----:B------:R-:W-:Y:S01]  /*0ec0*/  PRMT R33, RZ, 0x7610, R33 ;  /* 0x00007610ff217816 */ /* 0x000fe20000000021 */
[----:B------:R-:W-:Y:S01]  /*0ed0*/  IMAD R3, R165, R21, R5 ;  /* 0x00000015a5037224 */ /* 0x000fe200078e0205 */
[----:B------:R-:W-:Y:S01]  /*0ee0*/  IADD3 R0, P1, PT, R131, R4, RZ ;  /* 0x0000000483007210 */ /* 0x000fe20007f3e0ff */
[----:B------:R-:W1:Y:S01]  /*0ef0*/  LDCU.64 UR10, c[0x0][0x558] ;  /* 0x0000ab00ff0a77ac */ /* 0x000e620008000a00 */
[----:B------:R-:W-:-:S02]  /*0f00*/  IADD3.X R5, PT, PT, RZ, R7, RZ, P0, !PT ;  /* 0x00000007ff057210 */ /* 0x000fc400007fe4ff */
[----:B------:R-:W-:Y:S02]  /*0f10*/  LEA R4, P0, R6, UR6, 0x1 ;  /* 0x0000000606047c11 */ /* 0x000fe4000f8008ff */
[----:B0-----:R-:W-:Y:S02]  /*0f20*/  IADD3 R112, PT, PT, -R14, R29, RZ ;  /* 0x0000001d0e707210 */ /* 0x001fe40007ffe1ff */
[----:B------:R-:W-:Y:S02]  /*0f30*/  LEA.HI.X R5, R6, UR7, R5, 0x1, P0 ;  /* 0x0000000706057c11 */ /* 0x000fe400080f0c05 */
[C---:B------:R-:W-:Y:S02]  /*0f40*/  SHF.L.U32 R6, R131.reuse, 0x1, RZ ;  /* 0x0000000183067819 */ /* 0x040fe400000006ff */
[----:B------:R-:W-:Y:S02]  /*0f50*/  ISETP.GE.AND P6, PT, R131, R112, PT ;  /* 0x000000708300720c */ /* 0x000fe40003fc6270 */
[----:B------:R-:W-:-:S02]  /*0f60*/  IADD3.X R3, PT, PT, RZ, R3, RZ, P1, !PT ;  /* 0x00000003ff037210 */ /* 0x000fc40000ffe4ff */
[----:B------:R-:W-:Y:S02]  /*0f70*/  IADD3 R16, P0, PT, R6, R151, RZ ;  /* 0x0000009706107210 */ /* 0x000fe40007f1e0ff */
[----:B--2---:R-:W-:Y:S02]  /*0f80*/  LEA R2, P1, R0, UR8, 0x1 ;  /* 0x0000000800027c11 */ /* 0x004fe4000f8208ff */
[C---:B------:R-:W-:Y:S02]  /*0f90*/  IADD3 R18, P2, PT, R6.reuse, R149, RZ ;  /* 0x0000009506127210 */ /* 0x040fe40007f5e0ff */
[----:B------:R-:W-:Y:S02]  /*0fa0*/  IADD3 R6, P3, PT, R6, R146, RZ ;  /* 0x0000009206067210 */ /* 0x000fe40007f7e0ff */
[----:B------:R-:W-:Y:S02]  /*0fb0*/  PRMT R21, RZ, 0x7610, R21 ;  /* 0x00007610ff157816 */ /* 0x000fe40000000015 */
[----:B------:R-:W-:-:S02]  /*0fc0*/  IADD3.X R17, PT, PT, RZ, R150, RZ, P0, !PT ;  /* 0x00000096ff117210 */ /* 0x000fc400007fe4ff */
[----:B------:R-:W-:Y:S01]  /*0fd0*/  LEA.HI.X R3, R0, UR9, R3, 0x1, P1 ;  /* 0x0000000900037c11 */ /* 0x000fe200088f0c03 */
[----:B------:R-:W0:Y:S01]  /*0fe0*/  S2UR UR6, SR_CgaCtaId ;  /* 0x00000000000679c3 */ /* 0x000e220000008800 */
[-C--:B------:R-:W-:Y:S01]  /*0ff0*/  ISETP.GE.AND P0, PT, R129, R112.reuse, PT ;  /* 0x000000708100720c */ /* 0x080fe20003f06270 */
[----:B------:R-:W2:Y:S01]  /*1000*/  @!P6 LDG.E.U16 R21, desc[UR16][R16.64] ;  /* 0x000000101015e981 */ /* 0x000ea2000c1e1500 */
[----:B------:R-:W-:Y:S01]  /*1010*/  ISETP.GE.AND P1, PT, R127, R112, PT ;  /* 0x000000707f00720c */ /* 0x000fe20003f26270 */
[----:B------:R-:W4:Y:S01]  /*1020*/  LDCU.64 UR8, c[0x0][0x510] ;  /* 0x0000a200ff0877ac */ /* 0x000f220008000a00 */
[----:B------:R-:W-:Y:S02]  /*1030*/  IADD3.X R19, PT, PT, RZ, R148, RZ, P2, !PT ;  /* 0x00000094ff137210 */ /* 0x000fe400017fe4ff */
[----:B------:R-:W-:Y:S02]  /*1040*/  IADD3.X R7, PT, PT, RZ, R144, RZ, P3, !PT ;  /* 0x00000090ff077210 */ /* 0x000fe40001ffe4ff */
[----:B------:R-:W-:-:S02]  /*1050*/  ISETP.GE.AND P2, PT, R125, R112, PT ;  /* 0x000000707d00720c */ /* 0x000fc40003f46270 */
[-C--:B------:R-:W-:Y:S02]  /*1060*/  ISETP.GE.AND P3, PT, R123, R112.reuse, PT ;  /* 0x000000707b00720c */ /* 0x080fe40003f66270 */
[-C--:B------:R-:W-:Y:S02]  /*1070*/  ISETP.GE.AND P4, PT, R121, R112.reuse, PT ;  /* 0x000000707900720c */ /* 0x080fe40003f86270 */
[-C--:B------:R-:W-:Y:S01]  /*1080*/  ISETP.GE.AND P5, PT, R119, R112.reuse, PT ;  /* 0x000000707700720c */ /* 0x080fe20003fa6270 */
[----:B------:R-:W4:Y:S01]  /*1090*/  @!P1 LDG.E.U16 R23, desc[UR16][R16.64+0x80] ;  /* 0x0000801010179981 */ /* 0x000f22000c1e1500 */
[----:B------:R-:W-:Y:S02]  /*10a0*/  ISETP.GE.AND P6, PT, R117, R112, PT ;  /* 0x000000707500720c */ /* 0x000fe40003fc6270 */
[----:B------:R-:W-:-:S03]  /*10b0*/  PRMT R0, RZ, 0x7610, R0 ;  /* 0x00007610ff007816 */ /* 0x000fc60000000000 */
[----:B------:R-:W4:Y:S04]  /*10c0*/  @!P2 LDG.E.U16 R20, desc[UR16][R16.64+0xc0] ;  /* 0x0000c0101014a981 */ /* 0x000f28000c1e1500 */
[----:B------:R-:W4:Y:S04]  /*10d0*/  @!P0 LDG.E.U16 R0, desc[UR16][R16.64+0x40] ;  /* 0x0000401010008981 */ /* 0x000f28000c1e1500 */
[----:B------:R-:W4:Y:S04]  /*10e0*/  @!P3 LDG.E.U16 R25, desc[UR16][R16.64+0x100] ;  /* 0x000100101019b981 */ /* 0x000f28000c1e1500 */
[----:B------:R-:W4:Y:S04]  /*10f0*/  @!P4 LDG.E.U16 R22, desc[UR16][R16.64+0x140] ;  /* 0x000140101016c981 */ /* 0x000f28000c1e1500 */
[----:B------:R-:W4:Y:S04]  /*1100*/  @!P5 LDG.E.U16 R27, desc[UR16][R16.64+0x180] ;  /* 0x00018010101bd981 */ /* 0x000f28000c1e1500 */
[----:B------:R1:W4:Y:S01]  /*1110*/  @!P6 LDG.E.U16 R24, desc[UR16][R16.64+0x1c0] ;  /* 0x0001c0101018e981 */ /* 0x000322000c1e1500 */
[C---:B---3--:R-:W-:Y:S01]  /*1120*/  IADD3 R26, PT, PT, R111.reuse, 0x20, RZ ;  /* 0x000000206f1a7810 */ /* 0x048fe20007ffe0ff */
[----:B0-----:R-:W-:Y:S01]  /*1130*/  ULEA UR6, UR6, UR4, 0x18 ;  /* 0x0000000406067291 */ /* 0x001fe2000f8ec0ff */
[----:B------:R-:W-:Y:S01]  /*1140*/  IADD3 R28, PT, PT, R111, 0x40, RZ ;  /* 0x000000406f1c7810 */ /* 0x000fe20007ffe0ff */
[----:B------:R-:W0:Y:S01]  /*1150*/  LDCU UR4, c[0x0][0x38c] ;  /* 0x00007180ff0477ac */ /* 0x000e220008000800 */
[----:B------:R-:W-:-:S02]  /*1160*/  LEA.HI.SX32 R26, R26, R111, 0x1b ;  /* 0x0000006f1a1a7211 */ /* 0x000fc400078fdaff */
[-C--:B------:R-:W-:Y:S02]  /*1170*/  LEA.HI.SX32 R28, R28, R111.reuse, 0x1b ;  /* 0x0000006f1c1c7211 */ /* 0x080fe400078fdaff */
[C---:B-1----:R-:W-:Y:S02]  /*1180*/  IADD3 R16, PT, PT, R111.reuse, 0x60, RZ ;  /* 0x000000606f107810 */ /* 0x042fe40007ffe0ff */
[----:B------:R-:W-:Y:S02]  /*1190*/  LEA R109, R26, UR6, 0x1 ;  /* 0x000000061a6d7c11 */ /* 0x000fe4000f8e08ff */
[C---:B------:R-:W-:Y:S02]  /*11a0*/  LEA.HI.SX32 R110, R111.reuse, R111, 0x1b ;  /* 0x0000006f6f6e7211 */ /* 0x040fe400078fdaff */
[----:B------:R-:W-:Y:S02]  /*11b0*/  LEA R108, R28, UR6, 0x1 ;  /* 0x000000061c6c7c11 */ /* 0x000fe4000f8e08ff */
[----:B------:R-:W-:-:S02]  /*11c0*/  IADD3 R26, PT, PT, R111, 0x80, RZ ;  /* 0x000000806f1a7810 */ /* 0x000fc40007ffe0ff */
[-C--:B------:R-:W-:Y:S02]  /*11d0*/  LEA.HI.SX32 R16, R16, R111.reuse, 0x1b ;  /* 0x0000006f10107211 */ /* 0x080fe400078fdaff */
[C---:B------:R-:W-:Y:S02]  /*11e0*/  IADD3 R28, PT, PT, R111.reuse, 0xa0, RZ ;  /* 0x000000a06f1c7810 */ /* 0x040fe40007ffe0ff */
[C---:B------:R-:W-:Y:S02]  /*11f0*/  IADD3 R30, PT, PT, R111.reuse, 0xc0, RZ ;  /* 0x000000c06f1e7810 */ /* 0x040fe40007ffe0ff */
[----:B------:R-:W-:Y:S02]  /*1200*/  IADD3 R32, PT, PT, R111, 0xe0, RZ ;  /* 0x000000e06f207810 */ /* 0x000fe40007ffe0ff */
[----:B------:R-:W-:Y:S02]  /*1210*/  LEA R110, R110, UR6, 0x1 ;  /* 0x000000066e6e7c11 */ /* 0x000fe4000f8e08ff */
[----:B------:R-:W-:-:S02]  /*1220*/  LEA.HI.SX32 R26, R26, R111, 0x1b ;  /* 0x0000006f1a1a7211 */ /* 0x000fc400078fdaff */
[----:B------:R-:W-:Y:S02]  /*1230*/  LEA R107, R16, UR6, 0x1 ;  /* 0x00000006106b7c11 */ /* 0x000fe4000f8e08ff */
[-C--:B------:R-:W-:Y:S02]  /*1240*/  LEA.HI.SX32 R28, R28, R111.reuse, 0x1b ;  /* 0x0000006f1c1c7211 */ /* 0x080fe400078fdaff */
[----:B------:R-:W-:Y:S02]  /*1250*/  SHF.L.U32 R16, R111, 0x3, RZ ;  /* 0x000000036f107819 */ /* 0x000fe400000006ff */
[-C--:B------:R-:W-:Y:S02]  /*1260*/  LEA.HI.SX32 R30, R30, R111.reuse, 0x1b ;  /* 0x0000006f1e1e7211 */ /* 0x080fe400078fdaff */
[----:B------:R-:W-:Y:S02]  /*1270*/  LEA.HI.SX32 R32, R32, R111, 0x1b ;  /* 0x0000006f20207211 */ /* 0x000fe400078fdaff */
[----:B------:R-:W-:-:S02]  /*1280*/  LEA R106, R26, UR6, 0x1 ;  /* 0x000000061a6a7c11 */ /* 0x000fc4000f8e08ff */
[----:B------:R-:W-:Y:S02]  /*1290*/  LEA R105, R28, UR6, 0x1 ;  /* 0x000000061c697c11 */ /* 0x000fe4000f8e08ff */
[----:B------:R-:W-:Y:S02]  /*12a0*/  LEA.HI.SX32 R102, R16, R16, 0x1b ;  /* 0x0000001010667211 */ /* 0x000fe400078fdaff */
[----:B------:R-:W-:Y:S02]  /*12b0*/  LEA R104, R30, UR6, 0x1 ;  /* 0x000000061e687c11 */ /* 0x000fe4000f8e08ff */
[----:B------:R-:W-:Y:S02]  /*12c0*/  LEA R103, R32, UR6, 0x1 ;  /* 0x0000000620677c11 */ /* 0x000fe4000f8e08ff */
[----:B------:R-:W-:Y:S02]  /*12d0*/  LEA R102, R102, UR6, 0x1 ;  /* 0x0000000666667c11 */ /* 0x000fe4000f8e08ff */
[----:B------:R-:W-:-:S02]  /*12e0*/  P2R R31, PR, RZ, 0x1 ;  /* 0x00000001ff1f7803 */ /* 0x000fc40000000000 */
[----:B------:R-:W-:Y:S02]  /*12f0*/  ISETP.GE.AND P0, PT, R131, R112, PT ;  /* 0x000000708300720c */ /* 0x000fe40003f06270 */
[----:B------:R-:W-:Y:S02]  /*1300*/  PRMT R17, RZ, 0x7610, R17 ;  /* 0x00007610ff117816 */ /* 0x000fe40000000011 */
[----:B------:R-:W-:Y:S01]  /*1310*/  PRMT R26, RZ, 0x7610, R26 ;  /* 0x00007610ff1a7816 */ /* 0x000fe2000000001a */
[----:B--2---:R-:W-:Y:S04]  /*1320*/  STS.U16 [R110], R21 ;  /* 0x000000156e007388 */ /* 0x004fe80000000400 */
[----:B----4-:R1:W-:Y:S04]  /*1330*/  STS.U16 [R109+0x40], R0 ;  /* 0x000040006d007388 */ /* 0x0103e80000000400 */
        /* <DEDUP_REMOVED lines=17> */
[----:B------:R-:W-:Y:S02]  /*1450*/  PRMT R21, RZ, 0x7610, R21 ;  /* 0x00007610ff157816 */ /* 0x000fe40000000015 */
[----:B--2---:R-:W-:Y:S02]  /*1460*/  PRMT R23, RZ, 0x7610, R23 ;  /* 0x00007610ff177816 */ /* 0x004fe40000000017 */
[----:B---3--:R-:W-:Y:S02]  /*1470*/  PRMT R20, RZ, 0x7610, R20 ;  /* 0x00007610ff147816 */ /* 0x008fe40000000014 */
[----:B----4-:R-:W-:Y:S01]  /*1480*/  PRMT R25, RZ, 0x7610, R25 ;  /* 0x00007610ff197816 */ /* 0x010fe20000000019 */
[----:B------:R-:W2:Y:S01]  /*1490*/  @!P0 LDG.E.U16 R17, desc[UR16][R18.64] ;  /* 0x0000001012118981 */ /* 0x000ea2000c1e1500 */
[----:B------:R-:W-:Y:S02]  /*14a0*/  ISETP.NE.AND P0, PT, R31, RZ, PT ;  /* 0x000000ff1f00720c */ /* 0x000fe40003f05270 */
[----:B0-----:R-:W-:Y:S01]  /*14b0*/  PRMT R22, RZ, 0x7610, R22 ;  /* 0x00007610ff167816 */ /* 0x001fe20000000016 */
        /* <DEDUP_REMOVED lines=13> */
[----:B------:R-:W-:-:S02]  /*1590*/  PRMT R30, RZ, 0x7610, R30 ;  /* 0x00007610ff1e7816 */ /* 0x000fc4000000001e */
[----:B------:R-:W-:Y:S01]  /*15a0*/  PRMT R35, RZ, 0x7610, R35 ;  /* 0x00007610ff237816 */ /* 0x000fe20000000023 */
[----:B--2---:R-:W-:Y:S04]  /*15b0*/  STS.U16 [R110], R17 ;  /* 0x000000116e007388 */ /* 0x004fe80000000400 */
[----:B---3--:R-:W-:Y:S04]  /*15c0*/  STS.U16 [R109+0x40], R0 ;  /* 0x000040006d007388 */ /* 0x008fe80000000400 */
[----:B------:R-:W-:Y:S04]  /*15d0*/  STS.U16 [R108+0x80], R21 ;  /* 0x000080156c007388 */ /* 0x000fe80000000400 */
[----:B----4-:R0:W-:Y:S04]  /*15e0*/  STS.U16 [R107+0xc0], R26 ;  /* 0x0000c01a6b007388 */ /* 0x0101e80000000400 */
        /* <DEDUP_REMOVED lines=35> */
[----:B------:R0:W-:Y:S04]  /*1820*/  STS.U16 [R108+0x80], R31 ;  /* 0x0000801f6c007388 */ /* 0x0001e80000000400 */
[----:B----4-:R-:W-:Y:S04]  /*1830*/  STS.U16 [R107+0xc0], R28 ;  /* 0x0000c01c6b007388 */ /* 0x010fe80000000400 */
        /* <DEDUP_REMOVED lines=42> */
[----:B------:R-:W2:Y:S04]  /*1ae0*/  LDS.U16 R34, [R102+0x8] ;  /* 0x0000080066227984 */ /* 0x000ea80000000400 */
[----:B------:R-:W3:Y:S04]  /*1af0*/  LDS.U16 R35, [R102+0xa] ;  /* 0x00000a0066237984 */ /* 0x000ee80000000400 */
[----:B------:R-:W4:Y:S04]  /*1b00*/  LDS.U16 R36, [R102+0xc] ;  /* 0x00000c0066247984 */ /* 0x000f280000000400 */
[----:B------:R-:W4:Y:S01]  /*1b10*/  LDS.U16 R31, [R102+0xe] ;  /* 0x00000e00661f7984 */ /* 0x000f220000000400 */
[----:B------:R-:W-:Y:S01]  /*1b20*/  BAR.SYNC.DEFER_BLOCKING 0x0 ;  /* 0x0000000000007b1d */ /* 0x000fe20000010000 */
[----:B0-----:R-:W-:-:S02]  /*1b30*/  PRMT R38, RZ, 0x7610, R38 ;  /* 0x00007610ff267816 */ /* 0x001fc40000000026 */
[----:B------:R-:W-:Y:S02]  /*1b40*/  PRMT R37, RZ, 0x7610, R37 ;  /* 0x00007610ff257816 */ /* 0x000fe40000000025 */
[----:B------:R-:W-:Y:S02]  /*1b50*/  PRMT R39, RZ, 0x7610, R39 ;  /* 0x00007610ff277816 */ /* 0x000fe40000000027 */
[----:B------:R-:W-:Y:S01]  /*1b60*/  PRMT R41, RZ, 0x7610, R41 ;  /* 0x00007610ff297816 */ /* 0x000fe20000000029 */
        /* <DEDUP_REMOVED lines=10> */
[----:B-1----:R-:W-:-:S02]  /*1c10*/  HADD2.F32 R49, -RZ, R33.H0_H0 ;  /* 0x20000021ff317230 */ /* 0x002fc40000004100 */
[----:B--2---:R-:W-:Y:S02]  /*1c20*/  HADD2.F32 R51, -RZ, R34.H0_H0 ;  /* 0x20000022ff337230 */ /* 0x004fe40000004100 */
[----:B------:R-:W-:Y:S02]  /*1c30*/  HADD2.F32 R46, -RZ, R5.H0_H0 ;  /* 0x20000005ff2e7230 */ /* 0x000fe40000004100 */
[----:B0-----:R-:W-:Y:S01]  /*1c40*/  FMUL.FTZ R2, R49, -1.4426950216293334961 ;  /* 0xbfb8aa3b31027820 */ /* 0x001fe20000410000 */
[----:B------:R-:W-:Y:S01]  /*1c50*/  FMUL.FTZ R3, R51, -1.4426950216293334961 ;  /* 0xbfb8aa3b33037820 */ /* 0x000fe20000410000 */
[----:B------:R-:W-:Y:S02]  /*1c60*/  HADD2.F32 R45, -RZ, R4.H0_H0 ;  /* 0x20000004ff2d7230 */ /* 0x000fe40000004100 */
[----:B------:R-:W-:Y:S01]  /*1c70*/  MUFU.EX2 R50, R2 ;  /* 0x0000000200327308 */ /* 0x000fe20000000800 */
[----:B------:R-:W-:Y:S01]  /*1c80*/  FMUL.FTZ R5, R46, -1.4426950216293334961 ;  /* 0xbfb8aa3b2e057820 */ /* 0x000fe20000410000 */
[----:B---3--:R-:W-:-:S02]  /*1c90*/  HADD2.F32 R53, -RZ, R35.H0_H0 ;  /* 0x20000023ff357230 */ /* 0x008fc40000004100 */
[----:B------:R-:W-:-:S04]  /*1ca0*/  FMUL.FTZ R4, R45, -1.4426950216293334961 ;  /* 0xbfb8aa3b2d047820 */ /* 0x000fc80000410000 */
[----:B------:R-:W-:Y:S08]  /*1cb0*/  MUFU.EX2 R35, R3 ;  /* 0x0000000300237308 */ /* 0x000ff00000000800 */
[----:B------:R-:W0:Y:S01]  /*1cc0*/  MUFU.EX2 R5, R5 ;  /* 0x0000000500057308 */ /* 0x000e220000000800 */
[----:B------:R-:W-:-:S07]  /*1cd0*/  HADD2.F32 R47, -RZ, R32.H0_H0 ;  /* 0x20000020ff2f7230 */ /* 0x000fce0000004100 */
[----:B------:R-:W1:Y:S01]  /*1ce0*/  MUFU.EX2 R4, R4 ;  /* 0x0000000400047308 */ /* 0x000e620000000800 */
[----:B------:R-:W-:Y:S01]  /*1cf0*/  FMUL.FTZ R32, R47, -1.4426950216293334961 ;  /* 0xbfb8aa3b2f207820 */ /* 0x000fe20000410000 */
[----:B----4-:R-:W-:Y:S02]  /*1d00*/  HADD2.F32 R55, -RZ, R36.H0_H0 ;  /* 0x20000024ff377230 */ /* 0x010fe40000004100 */
[----:B0-----:R-:W-:-:S04]  /*1d10*/  FADD.FTZ R33, R5, 1 ;  /* 0x3f80000005217421 */ /* 0x001fc80000010000 */
[----:B------:R1:W0:Y:S01]  /*1d20*/  MUFU.EX2 R48, R32 ;  /* 0x0000002000307308 */ /* 0x0002220000000800 */
[----:B------:R-:W-:Y:S02]  /*1d30*/  HADD2.F32 R58, -RZ, R31.H0_H0 ;  /* 0x2000001fff3a7230 */ /* 0x000fe40000004100 */
[----:B------:R-:W-:Y:S01]  /*1d40*/  FMUL.FTZ R31, R55, -1.4426950216293334961 ;  /* 0xbfb8aa3b371f7820 */ /* 0x000fe20000410000 */
[----:B-1----:R-:W-:-:S04]  /*1d50*/  FADD.FTZ R32, R4, 1 ;  /* 0x3f80000004207421 */ /* 0x002fc80000010000 */
[----:B------:R1:W-:Y:S01]  /*1d60*/  MUFU.RCP R34, R32 ;  /* 0x0000002000227308 */ /* 0x0003e20000001000 */
[----:B------:R-:W-:Y:S01]  /*1d70*/  FMUL.FTZ R36, R53, -1.4426950216293334961 ;  /* 0xbfb8aa3b35247820 */ /* 0x000fe20000410000 */
[----:B------:R-:W-:-:S06]  /*1d80*/  HADD2.F32 R6, -RZ, R6.H0_H0 ;  /* 0x20000006ff067230 */ /* 0x000fcc0000004100 */
[----:B------:R-:W-:Y:S01]  /*1d90*/  MUFU.EX2 R36, R36 ;  /* 0x0000002400247308 */ /* 0x000fe20000000800 */
[----:B0-----:R-:W-:Y:S01]  /*1da0*/  FADD.FTZ R48, R48, 1 ;  /* 0x3f80000030307421 */ /* 0x001fe20000010000 */
[----:B------:R-:W-:Y:S01]  /*1db0*/  FADD.FTZ R50, R50, 1 ;  /* 0x3f80000032327421 */ /* 0x000fe20000010000 */
[----:B------:R-:W-:-:S05]  /*1dc0*/  HADD2.F32 R7, -RZ, R7.H0_H0 ;  /* 0x20000007ff077230 */ /* 0x000fca0000004100 */
[----:B------:R-:W-:Y:S08]  /*1dd0*/  MUFU.RCP R48, R48 ;  /* 0x0000003000307308 */ /* 0x000ff00000001000 */
[----:B------:R-:W-:Y:S01]  /*1de0*/  MUFU.RCP R50, R50 ;  /* 0x0000003200327308 */ /* 0x000fe20000001000 */
[----:B------:R-:W-:Y:S02]  /*1df0*/  HADD2.F32 R24, -RZ, R24.H0_H0 ;  /* 0x20000018ff187230 */ /* 0x000fe40000004100 */
[----:B------:R-:W-:-:S02]  /*1e00*/  HADD2.F32 R25, -RZ, R25.H0_H0 ;  /* 0x20000019ff197230 */ /* 0x000fc40000004100 */
[----:B------:R-:W-:Y:S02]  /*1e10*/  HADD2.F32 R26, -RZ, R26.H0_H0 ;  /* 0x2000001aff1a7230 */ /* 0x000fe40000004100 */
[----:B------:R-:W-:Y:S02]  /*1e20*/  HADD2.F32 R27, -RZ, R27.H0_H0 ;  /* 0x2000001bff1b7230 */ /* 0x000fe40000004100 */
[----:B------:R-:W-:Y:S02]  /*1e30*/  HADD2.F32 R28, -RZ, R28.H0_H0 ;  /* 0x2000001cff1c7230 */ /* 0x000fe40000004100 */
[----:B------:R-:W-:Y:S01]  /*1e40*/  HADD2.F32 R30, -RZ, R30.H0_H0 ;  /* 0x2000001eff1e7230 */ /* 0x000fe20000004100 */
[----:B------:R-:W-:Y:S01]  /*1e50*/  ISETP.NE.AND P4, PT, R157, RZ, PT ;  /* 0x000000ff9d00720c */ /* 0x000fe20003f85270 */
[----:B------:R-:W-:Y:S04]  /*1e60*/  STS.U16 [R110], R43 ;  /* 0x0000002b6e007388 */ /* 0x000fe80000000400 */
        /* <DEDUP_REMOVED lines=8> */
[----:B------:R-:W4:Y:S04]  /*1ef0*/  LDS.U16 R2, [R102] ;  /* 0x0000000066027984 */ /* 0x000f280000000400 */
[----:B------:R-:W4:Y:S01]  /*1f00*/  LDS.U16 R3, [R102+0x2] ;  /* 0x0000020066037984 */ /* 0x000f220000000400 */
[----:B0-----:R-:W0:Y:S03]  /*1f10*/  MUFU.RCP R37, R33 ;  /* 0x0000002100257308 */ /* 0x001e260000001000 */
[----:B------:R-:W4:Y:S04]  /*1f20*/  LDS.U16 R4, [R102+0x4] ;  /* 0x0000040066047984 */ /* 0x000f280000000400 */
[----:B------:R-:W4:Y:S01]  /*1f30*/  LDS.U16 R5, [R102+0x6] ;  /* 0x0000060066057984 */ /* 0x000f220000000400 */
[----:B--2---:R2:W4:Y:S01]  /*1f40*/  MUFU.EX2 R42, R31 ;  /* 0x0000001f002a7308 */ /* 0x0045220000000800 */
[----:B------:R-:W-:-:S02]  /*1f50*/  FMUL.FTZ R38, R58, -1.4426950216293334961 ;  /* 0xbfb8aa3b3a267820 */ /* 0x000fc40000410000 */
[----:B-1----:R-:W-:Y:S04]  /*1f60*/  LDS.U16 R32, [R102+0xa] ;  /* 0x00000a0066207984 */ /* 0x002fe80000000400 */
[----:B--2---:R-:W1:Y:S01]  /*1f70*/  LDS.U16 R31, [R102+0x8] ;  /* 0x00000800661f7984 */ /* 0x004e620000000400 */
[----:B------:R2:W1:Y:S01]  /*1f80*/  MUFU.EX2 R57, R38 ;  /* 0x0000002600397308 */ /* 0x0004620000000800 */
[----:B---3--:R-:W-:Y:S01]  /*1f90*/  FADD.FTZ R41, R35, 1 ;  /* 0x3f80000023297421 */ /* 0x008fe20000010000 */
[----:B0-----:R-:W-:-:S04]  /*1fa0*/  FADD.FTZ R35, -R37, 1 ;  /* 0x3f80000025237421 */ /* 0x001fc80000010100 */
[----:B------:R-:W-:Y:S01]  /*1fb0*/  FFMA.FTZ R39, R46, R35, 1 ;  /* 0x3f8000002e277423 */ /* 0x000fe20000010023 */
[----:B----4-:R-:W-:Y:S02]  /*1fc0*/  HADD2.F32 R33, -RZ, R2.H0_H0 ;  /* 0x20000002ff217230 */ /* 0x010fe40000004100 */
[----:B------:R-:W0:Y:S01]  /*1fd0*/  LDS.U16 R2, [R102+0xc] ;  /* 0x00000c0066027984 */ /* 0x000e220000000400 */
[----:B--2---:R-:W-:Y:S02]  /*1fe0*/  HADD2.F32 R38, -RZ, R3.H0_H0 ;  /* 0x20000003ff267230 */ /* 0x004fe40000004100 */
[----:B------:R-:W-:-:S04]  /*1ff0*/  FMUL.FTZ R3, R6, R33 ;  /* 0x0000002106037220 */ /* 0x000fc80000410000 */
[----:B------:R-:W-:Y:S02]  /*2000*/  FMUL.FTZ R35, R34, R3 ;  /* 0x0000000322237220 */ /* 0x000fe40000410000 */
[----:B------:R-:W2:Y:S01]  /*2010*/  LDS.U16 R3, [R102+0xe] ;  /* 0x00000e0066037984 */ /* 0x000ea20000000400 */
[----:B------:R-:W-:Y:S01]  /*2020*/  FADD.FTZ R43, R36, 1 ;  /* 0x3f800000242b7421 */ /* 0x000fe20000010000 */
[----:B------:R-:W-:Y:S01]  /*2030*/  FADD.FTZ R36, -R34, 1 ;  /* 0x3f80000022247421 */ /* 0x000fe20000010100 */
[----:B------:R-:W-:Y:S01]  /*2040*/  FMUL.FTZ R40, R7, R38 ;  /* 0x0000002607287220 */ /* 0x000fe20000410000 */
[----:B------:R3:W4:Y:S02]  /*2050*/  MUFU.RCP R52, R41 ;  /* 0x0000002900347308 */ /* 0x0007240000001000 */
[----:B------:R-:W-:Y:S01]  /*2060*/  FFMA.FTZ R36, R45, R36, 1 ;  /* 0x3f8000002d247423 */ /* 0x000fe20000010024 */
[----:B------:R-:W-:Y:S01]  /*2070*/  FMUL.FTZ R40, R37, R40 ;  /* 0x0000002825287220 */ /* 0x000fe20000410000 */
[----:B------:R-:W-:-:S02]  /*2080*/  FADD.FTZ R56, R42, 1 ;  /* 0x3f8000002a387421 */ /* 0x000fc40000010000 */
[----:B------:R-:W-:Y:S02]  /*2090*/  FMUL.FTZ R35, R35, R36 ;  /* 0x0000002423237220 */ /* 0x000fe40000410000 */
[----:B------:R4:W0:Y:S01]  /*20a0*/  MUFU.RCP R54, R43 ;  /* 0x0000002b00367308 */ /* 0x0008220000001000 */
[----:B------:R-:W-:Y:S01]  /*20b0*/  FMUL.FTZ R40, R40, R39 ;  /* 0x0000002728287220 */ /* 0x000fe20000410000 */
[----:B------:R-:W-:Y:S02]  /*20c0*/  HADD2.F32 R36, -RZ, R4.H0_H0 ;  /* 0x20000004ff247230 */ /* 0x000fe40000004100 */
[----:B------:R-:W-:Y:S02]  /*20d0*/  HADD2.F32 R39, -RZ, R5.H0_H0 ;  /* 0x20000005ff277230 */ /* 0x000fe40000004100 */
[----:B-1----:R-:W-:Y:S01]  /*20e0*/  FADD.FTZ R57, R57, 1 ;  /* 0x3f80000039397421 */ /* 0x002fe20000010000 */
[----:B---3--:R-:W-:Y:S02]  /*20f0*/  HADD2.F32 R41, -RZ, R31.H0_H0 ;  /* 0x2000001fff297230 */ /* 0x008fe40000004100 */
[----:B------:R-:W-:Y:S01]  /*2100*/  FADD.FTZ R42, -R48, 1 ;  /* 0x3f800000302a7421 */ /* 0x000fe20000010100 */
[----:B------:R-:W-:Y:S01]  /*2110*/  FADD.FTZ R44, -R50, 1 ;  /* 0x3f800000322c7421 */ /* 0x000fe20000010100 */
[----:B------:R-:W-:Y:S01]  /*2120*/  FMUL.FTZ R5, R24, R36 ;  /* 0x0000002418057220 */ /* 0x000fe20000410000 */
[----:B------:R-:W-:Y:S01]  /*2130*/  FMUL.FTZ R31, R25, R39 ;  /* 0x00000027191f7220 */ /* 0x000fe20000410000 */
[----:B------:R-:W1:Y:S01]  /*2140*/  MUFU.RCP R56, R56 ;  /* 0x0000003800387308 */ /* 0x000e620000001000 */
[----:B----4-:R-:W-:Y:S01]  /*2150*/  FADD.FTZ R4, -R52, 1 ;  /* 0x3f80000034047421 */ /* 0x010fe20000010100 */
[----:B------:R-:W-:Y:S01]  /*2160*/  FFMA.FTZ R42, R47, R42, 1 ;  /* 0x3f8000002f2a7423 */ /* 0x000fe2000001002a */
[----:B------:R-:W-:Y:S01]  /*2170*/  FFMA.FTZ R44, R49, R44, 1 ;  /* 0x3f800000312c7423 */ /* 0x000fe2000001002c */
[----:B------:R-:W-:Y:S01]  /*2180*/  FMUL.FTZ R43, R26, R41 ;  /* 0x000000291a2b7220 */ /* 0x000fe20000410000 */
[----:B------:R-:W-:-:S03]  /*2190*/  FMUL.FTZ R5, R48, R5 ;  /* 0x0000000530057220 */ /* 0x000fc60000410000 */
[----:B------:R3:W4:Y:S01]  /*21a0*/  MUFU.RCP R59, R57 ;  /* 0x00000039003b7308 */ /* 0x0007220000001000 */
[----:B------:R-:W-:Y:S01]  /*21b0*/  FMUL.FTZ R31, R50, R31 ;  /* 0x0000001f321f7220 */ /* 0x000fe20000410000 */
[----:B------:R-:W-:Y:S02]  /*21c0*/  HADD2.F32 R32, -RZ, R32.H0_H0 ;  /* 0x20000020ff207230 */ /* 0x000fe40000004100 */
[----:B------:R-:W-:Y:S01]  /*21d0*/  FFMA.FTZ R4, R51, R4, 1 ;  /* 0x3f80000033047423 */ /* 0x000fe20000010004 */
[----:B------:R-:W-:Y:S01]  /*21e0*/  FMUL.FTZ R43, R52, R43 ;  /* 0x0000002b342b7220 */ /* 0x000fe20000410000 */
[----:B------:R-:W-:Y:S01]  /*21f0*/  FMUL.FTZ R5, R5, R42 ;  /* 0x0000002a05057220 */ /* 0x000fe20000410000 */
[----:B------:R-:W-:Y:S01]  /*2200*/  FMUL.FTZ R44, R31, R44 ;  /* 0x0000002c1f2c7220 */ /* 0x000fe20000410000 */
[----:B0-----:R-:W-:Y:S01]  /*2210*/  FADD.FTZ R42, -R54, 1 ;  /* 0x3f800000362a7421 */ /* 0x001fe20000010100 */
[----:B------:R-:W-:Y:S01]  /*2220*/  FMUL.FTZ R31, R27, R32 ;  /* 0x000000201b1f7220 */ /* 0x000fe20000410000 */
[----:B------:R-:W-:Y:S01]  /*2230*/  FMUL.FTZ R4, R43, R4 ;  /* 0x000000042b047220 */ /* 0x000fe20000410000 */
[----:B------:R-:W-:-:S02]  /*2240*/  HADD2.F32 R43, -RZ, R2.H0_H0 ;  /* 0x20000002ff2b7230 */ /* 0x000fc40000004100 */
[----:B------:R-:W-:Y:S01]  /*2250*/  FFMA.FTZ R42, R53, R42, 1 ;  /* 0x3f800000352a7423 */ /* 0x000fe2000001002a */
[----:B------:R-:W-:Y:S01]  /*2260*/  FMUL.FTZ R31, R54, R31 ;  /* 0x0000001f361f7220 */ /* 0x000fe20000410000 */
[----:B--2---:R-:W-:Y:S02]  /*2270*/  HADD2.F32 R60, -RZ, R3.H0_H0 ;  /* 0x20000003ff3c7230 */ /* 0x004fe40000004100 */
[----:B-1----:R-:W-:Y:S01]  /*2280*/  FADD.FTZ R2, -R56, 1 ;  /* 0x3f80000038027421 */ /* 0x002fe20000010100 */
[----:B---3--:R-:W-:Y:S01]  /*2290*/  FMUL.FTZ R57, R28, R43 ;  /* 0x0000002b1c397220 */ /* 0x008fe20000410000 */
[----:B------:R-:W-:Y:S01]  /*22a0*/  FMUL.FTZ R31, R31, R42 ;  /* 0x0000002a1f1f7220 */ /* 0x000fe20000410000 */
[----:B----4-:R-:W-:Y:S01]  /*22b0*/  FADD.FTZ R3, -R59, 1 ;  /* 0x3f8000003b037421 */ /* 0x010fe20000010100 */
        /* <DEDUP_REMOVED lines=16> */
[----:B------:R-:W-:Y:S02]  /*23c0*/  PRMT R64, R2, 0x7632, R64 ;  /* 0x0000763202407816 */ /* 0x000fe40000000040 */
[----:B------:R-:W0:Y:S01]  /*23d0*/  LDC.64 R2, c[0x0][0x508] ;  /* 0x00014200ff027b82 */ /* 0x000e220000000a00 */
        /* <DEDUP_REMOVED lines=74> */
[----:B------:R-:W0:Y:S01]  /*2880*/  LDC.64 R44, c[0x0][0x438] ;  /* 0x00010e00ff2c7b82 */ /* 0x000e220000000a00 */
[----:B------:R-:W-:-:S02]  /*2890*/  F2FP.F16.F32.PACK_AB R36, R39, R36 ;  /* 0x000000242724723e */ /* 0x000fc400000000ff */
[----:B------:R-:W-:Y:S02]  /*28a0*/  F2FP.F16.F32.PACK_AB R32, R32, R41 ;  /* 0x000000292020723e */ /* 0x000fe400000000ff */
[----:B------:R-:W-:Y:S02]  /*28b0*/  F2FP.F16.F32.PACK_AB R43, R60, R43 ;  /* 0x0000002b3c2b723e */ /* 0x000fe400000000ff */
[----:B------:R-:W-:Y:S02]  /*28c0*/  PRMT R51, R33, 0x7632, R51 ;  /* 0x0000763221337816 */ /* 0x000fe40000000033 */
[----:B------:R-:W-:Y:S02]  /*28d0*/  PRMT R2, R36, 0x7632, R2 ;  /* 0x0000763224027816 */ /* 0x000fe40000000002 */
[----:B------:R-:W-:Y:S02]  /*28e0*/  PRMT R3, R32, 0x7632, R3 ;  /* 0x0000763220037816 */ /* 0x000fe40000000003 */
[C---:B------:R-:W-:Y:S01]  /*28f0*/  PRMT R4, R43.reuse, 0x7610, R4 ;  /* 0x000076102b047816 */ /* 0x040fe20000000004 */
[----:B------:R-:W-:Y:S01]  /*2900*/  STS.U16 [R102], R33 ;  /* 0x0000002166007388 */ /* 0x000fe20000000400 */
[----:B------:R-:W-:-:S02]  /*2910*/  PRMT R6, R43, 0x7632, R6 ;  /* 0x000076322b067816 */ /* 0x000fc40000000006 */
[----:B------:R-:W1:Y:S01]  /*2920*/  LDC.64 R42, c[0x0][0x430] ;  /* 0x00010c00ff2a7b82 */ /* 0x000e620000000a00 */
        /* <DEDUP_REMOVED lines=9> */
[----:B-1----:R-:W-:-:S03]  /*29c0*/  IMAD.WIDE.U32 R2, R42, UR18, R14 ;  /* 0x000000122a027c25 */ /* 0x002fc6000f8e000e */
[----:B------:R-:W-:Y:S01]  /*29d0*/  LDS.U16 R7, [R109+0x40] ;  /* 0x000040006d077984 */ /* 0x000fe20000000400 */
[----:B------:R-:W-:-:S03]  /*29e0*/  IMAD R3, R43, UR18, R3 ;  /* 0x000000122b037c24 */ /* 0x000fc6000f8e0203 */
[----:B------:R-:W-:Y:S01]  /*29f0*/  LDS.U16 R25, [R108+0x80] ;  /* 0x000080006c197984 */ /* 0x000fe20000000400 */
[----:B0-----:R-:W-:-:S03]  /*2a00*/  IMAD.WIDE.U32 R2, R165, R44, R2 ;  /* 0x0000002ca5027225 */ /* 0x001fc600078e0002 */
[----:B------:R-:W-:Y:S01]  /*2a10*/  LDS.U16 R33, [R107+0xc0] ;  /* 0x0000c0006b217984 */ /* 0x000fe20000000400 */
[----:B--2---:R-:W-:Y:S01]  /*2a20*/  IMAD R6, R165, R45, R3 ;  /* 0x0000002da5067224 */ /* 0x004fe200078e0203 */
        /* <DEDUP_REMOVED lines=27> */
.L_x_15558:
[----:B------:R-:W-:Y:S01]  /*2be0*/  HADD2.F32 R93, -RZ, R93.H0_H0 ;  /* 0x2000005dff5d7230 */ /* 0x000fe20000004100 */
[----:B------:R-:W-:Y:S01]  /*2bf0*/  BAR.SYNC.DEFER_BLOCKING 0x0 ;  /* 0x0000000000007b1d */ /* 0x000fe20000010000 */
[----:B------:R-:W-:Y:S01]  /*2c00*/  HADD2.F32 R91, -RZ, R91.H0_H0 ;  /* 0x2000005bff5b7230 */ /* 0x000fe20000004100 */
[----:B------:R-:W-:Y:S01]  /*2c10*/  UISETP.GE.AND UP0, UPT, UR4, 0x1, UPT ;  /* 0x000000010400788c */ /* 0x000fe2000bf06270 */
[----:B------:R-:W-:Y:S02]  /*2c20*/  HADD2.F32 R89, -RZ, R89.H0_H0 ;  /* 0x20000059ff597230 */ /* 0x000fe40000004100 */
[----:B------:R-:W-:Y:S01]  /*2c30*/  FFMA.FTZ R152, R31, R93, R152 ;  /* 0x0000005d1f987223 */ /* 0x000fe20000010098 */
[----:B0-----:R-:W-:Y:S01]  /*2c40*/  HADD2.F32 R3, -RZ, R22.H0_H0 ;  /* 0x20000016ff037230 */ /* 0x001fe20000004100 */
        /* <DEDUP_REMOVED lines=40> */
[----:B------:R-:W-:Y:S01]  /*2ed0*/  FADD.FTZ R0, R31, R31 ;  /* 0x0000001f1f007221 */ /* 0x000fe20000010000 */
[----:B------:R-:W-:Y:S01]  /*2ee0*/  FADD.FTZ R68, R24, R24 ;  /* 0x0000001818447221 */ /* 0x000fe20000010000 */
[----:B------:R-:W-:Y:S01]  /*2ef0*/  FADD.FTZ R66, R26, R26 ;  /* 0x0000001a1a427221 */ /* 0x000fe20000010000 */
[----:B------:R-:W-:Y:S01]  /*2f00*/  FADD.FTZ R65, R27, R27 ;  /* 0x0000001b1b417221 */ /* 0x000fe20000010000 */
[C-C-:B------:R-:W-:Y:S01]  /*2f10*/  IADD3 R3, PT, PT, R16.reuse, 0x1, R16.reuse ;  /* 0x0000000110037810 */ /* 0x140fe20007ffe010 */
[----:B------:R-:W0:Y:S01]  /*2f20*/  LDC R61, c[0x0][0x388] ;  /* 0x0000e200ff3d7b82 */ /* 0x000e220000000800 */
[----:B------:R-:W-:Y:S01]  /*2f30*/  IADD3 R5, PT, PT, R16, 0x2, R16 ;  /* 0x0000000210057810 */ /* 0x000fe20007ffe010 */
[----:B------:R-:W-:Y:S01]  /*2f40*/  FADD.FTZ R64, R28, R28 ;  /* 0x0000001c1c407221 */ /* 0x000fe20000010000 */
[----:B------:R-:W-:Y:S01]  /*2f50*/  IADD3 R7, PT, PT, R16, 0x3, R16 ;  /* 0x0000000310077810 */ /* 0x000fe20007ffe010 */
[----:B------:R-:W-:Y:S01]  /*2f60*/  FADD.FTZ R63, R30, R30 ;  /* 0x0000001e1e3f7221 */ /* 0x000fe20000010000 */
[C-C-:B------:R-:W-:Y:S01]  /*2f70*/  IADD3 R31, PT, PT, R16.reuse, 0x4, R16.reuse ;  /* 0x00000004101f7810 */ /* 0x140fe20007ffe010 */
[----:B------:R-:W-:Y:S01]  /*2f80*/  FADD.FTZ R69, R69, R69 ;  /* 0x0000004545457221 */ /* 0x000fe20000010000 */
[C-C-:B------:R-:W-:Y:S01]  /*2f90*/  IADD3 R33, PT, PT, R16.reuse, 0x5, R16.reuse ;  /* 0x0000000510217810 */ /* 0x140fe20007ffe010 */
[----:B------:R-:W1:Y:S01]  /*2fa0*/  LDC.64 R18, c[0x0][0x448] ;  /* 0x00011200ff127b82 */ /* 0x000e620000000a00 */
[C-C-:B------:R-:W-:Y:S01]  /*2fb0*/  IADD3 R35, PT, PT, R16.reuse, 0x6, R16.reuse ;  /* 0x0000000610237810 */ /* 0x140fe20007ffe010 */
[----:B------:R-:W-:Y:S01]  /*2fc0*/  FADD.FTZ R67, R67, R67 ;  /* 0x0000004343437221 */ /* 0x000fe20000010000 */
[----:B------:R-:W-:Y:S01]  /*2fd0*/  IADD3 R37, PT, PT, R16, 0x7, R16 ;  /* 0x0000000710257810 */ /* 0x000fe20007ffe010 */
[----:B------:R-:W2:Y:S01]  /*2fe0*/  LDCU UR8, c[0x0][0x394] ;  /* 0x00007280ff0877ac */ /* 0x000ea20008000800 */
[----:B------:R-:W-:-:S02]  /*2ff0*/  SHF.L.U32 R2, R111, 0x4, RZ ;  /* 0x000000046f027819 */ /* 0x000fc400000006ff */
[----:B------:R-:W-:Y:S01]  /*3000*/  SHF.L.U32 R62, R113, 0x9, RZ ;  /* 0x00000009713e7819 */ /* 0x000fe200000006ff */
[----:B------:R-:W3:Y:S01]  /*3010*/  LDC.64 R16, c[0x0][0x440] ;  /* 0x00011000ff107b82 */ /* 0x000ee20000000a00 */
[C---:B------:R-:W-:Y:S01]  /*3020*/  IADD3 R41, PT, PT, R2.reuse, 0x9, RZ ;  /* 0x0000000902297810 */ /* 0x040fe20007ffe0ff */
[----:B------:R-:W4:Y:S01]  /*3030*/  LDCU UR9, c[0x0][0x38c] ;  /* 0x00007180ff0977ac */ /* 0x000f220008000800 */
[C---:B------:R-:W-:Y:S02]  /*3040*/  IADD3 R36, PT, PT, R111.reuse, 0x1c0, RZ ;  /* 0x000001c06f247810 */ /* 0x040fe40007ffe0ff */
[----:B------:R-:W-:Y:S01]  /*3050*/  IADD3 R38, PT, PT, R111, 0x1e0, RZ ;  /* 0x000001e06f267810 */ /* 0x000fe20007ffe0ff */
[----:B------:R-:W-:Y:S01]  /*3060*/  UMOV UR4, URZ ;  /* 0x000000ff00047c82 */ /* 0x000fe20008000000 */
[C---:B------:R-:W-:Y:S01]  /*3070*/  IADD3 R39, PT, PT, R2.reuse, 0x8, RZ ;  /* 0x0000000802277810 */ /* 0x040fe20007ffe0ff */
[----:B------:R-:W0:Y:S01]  /*3080*/  LDC.64 R20, c[0x0][0x3a8] ;  /* 0x0000ea00ff147b82 */ /* 0x000e220000000a00 */
[----:B------:R-:W-:-:S02]  /*3090*/  IADD3 R43, PT, PT, R2, 0xa, RZ ;  /* 0x0000000a022b7810 */ /* 0x000fc40007ffe0ff */
[C---:B------:R-:W-:Y:S02]  /*30a0*/  IADD3 R4, PT, PT, R111.reuse, 0x100, RZ ;  /* 0x000001006f047810 */ /* 0x040fe40007ffe0ff */
[C---:B------:R-:W-:Y:S02]  /*30b0*/  IADD3 R6, PT, PT, R111.reuse, 0x120, RZ ;  /* 0x000001206f067810 */ /* 0x040fe40007ffe0ff */
[C---:B------:R-:W-:Y:S01]  /*30c0*/  IADD3 R28, PT, PT, R111.reuse, 0x140, RZ ;  /* 0x000001406f1c7810 */ /* 0x040fe20007ffe0ff */
[----:B------:R-:W0:Y:S01]  /*30d0*/  LDC.64 R22, c[0x0][0x3c0] ;  /* 0x0000f000ff167b82 */ /* 0x000e220000000a00 */
[C---:B------:R-:W-:Y:S02]  /*30e0*/  IADD3 R30, PT, PT, R111.reuse, 0x160, RZ ;  /* 0x000001606f1e7810 */ /* 0x040fe40007ffe0ff */
[C---:B------:R-:W-:Y:S02]  /*30f0*/  IADD3 R32, PT, PT, R111.reuse, 0x180, RZ ;  /* 0x000001806f207810 */ /* 0x040fe40007ffe0ff */
[----:B------:R-:W-:-:S02]  /*3100*/  IADD3 R34, PT, PT, R111, 0x1a0, RZ ;  /* 0x000001a06f227810 */ /* 0x000fc40007ffe0ff */
[C---:B------:R-:W-:Y:S01]  /*3110*/  IADD3 R45, PT, PT, R2.reuse, 0xb, RZ ;  /* 0x0000000b022d7810 */ /* 0x040fe20007ffe0ff */
[----:B------:R-:W0:Y:S01]  /*3120*/  LDC.64 R24, c[0x0][0x3e0] ;  /* 0x0000f800ff187b82 */ /* 0x000e220000000a00 */
[C---:B------:R-:W-:Y:S02]  /*3130*/  IADD3 R47, PT, PT, R2.reuse, 0xc, RZ ;  /* 0x0000000c022f7810 */ /* 0x040fe40007ffe0ff */
[C---:B------:R-:W-:Y:S02]  /*3140*/  IADD3 R49, PT, PT, R2.reuse, 0xd, RZ ;  /* 0x0000000d02317810 */ /* 0x040fe40007ffe0ff */
[C---:B------:R-:W-:Y:S02]  /*3150*/  IADD3 R51, PT, PT, R2.reuse, 0xe, RZ ;  /* 0x0000000e02337810 */ /* 0x040fe40007ffe0ff */
[----:B------:R-:W-:Y:S01]  /*3160*/  IADD3 R53, PT, PT, R2, 0xf, RZ ;  /* 0x0000000f02357810 */ /* 0x000fe20007ffe0ff */
[----:B------:R-:W0:Y:S01]  /*3170*/  LDC.64 R26, c[0x0][0x4f0] ;  /* 0x00013c00ff1a7b82 */ /* 0x000e220000000a00 */
[----:B------:R-:W-:-:S02]  /*3180*/  LEA R60, R29, -R62, 0x1 ;  /* 0x8000003e1d3c7211 */ /* 0x000fc400078e08ff */
        /* <DEDUP_REMOVED lines=18> */
[----:B------:R-:W-:Y:S02]  /*32b0*/  LEA.HI.SX32 R52, R2, R2, 0x1b ;  /* 0x0000000202347211 */ /* 0x000fe400078fdaff */
[-C--:B------:R-:W-:Y:S02]  /*32c0*/  LEA.HI.SX32 R4, R4, R111.reuse, 0x1b ;  /* 0x0000006f04047211 */ /* 0x080fe400078fdaff */
[-C--:B------:R-:W-:Y:S02]  /*32d0*/  LEA.HI.SX32 R6, R6, R111.reuse, 0x1b ;  /* 0x0000006f06067211 */ /* 0x080fe400078fdaff */
[-C--:B------:R-:W-:Y:S02]  /*32e0*/  LEA.HI.SX32 R28, R28, R111.reuse, 0x1b ;  /* 0x0000006f1c1c7211 */ /* 0x080fe400078fdaff */
[-C--:B------:R-:W-:Y:S02]  /*32f0*/  LEA.HI.SX32 R30, R30, R111.reuse, 0x1b ;  /* 0x0000006f1e1e7211 */ /* 0x080fe400078fdaff */
[----:B------:R-:W-:-:S02]  /*3300*/  LEA.HI.SX32 R32, R32, R111, 0x1b ;  /* 0x0000006f20207211 */ /* 0x000fc400078fdaff */
[----:B------:R-:W-:Y:S02]  /*3310*/  LEA.HI.SX32 R34, R34, R111, 0x1b ;  /* 0x0000006f22227211 */ /* 0x000fe400078fdaff */
[----:B------:R-:W-:Y:S02]  /*3320*/  ISETP.GE.AND P0, PT, R141, R60, PT ;  /* 0x0000003c8d00720c */ /* 0x000fe40003f06270 */
        /* <DEDUP_REMOVED lines=21> */
[----:B------:R-:W-:-:S02]  /*3480*/  P2R R204, PR, RZ, 0x1 ;  /* 0x00000001ffcc7803 */ /* 0x000fc40000000000 */
[----:B------:R-:W-:Y:S02]  /*3490*/  LEA R40, R158, UR6, 0x1 ;  /* 0x000000069e287c11 */ /* 0x000fe4000f8e08ff */
[----:B------:R-:W-:Y:S02]  /*34a0*/  LEA R39, R160, UR6, 0x1 ;  /* 0x00000006a0277c11 */ /* 0x000fe4000f8e08ff */
[----:B------:R-:W-:Y:S02]  /*34b0*/  LEA R38, R162, UR6, 0x1 ;  /* 0x00000006a2267c11 */ /* 0x000fe4000f8e08ff */
[----:B------:R-:W-:Y:S02]  /*34c0*/  LEA R37, R164, UR6, 0x1 ;  /* 0x00000006a4257c11 */ /* 0x000fe4000f8e08ff */
[----:B01234-:R-:W-:-:S07]  /*34d0*/  LEA R36, R166, UR6, 0x1 ;  /* 0x00000006a6247c11 */ /* 0x01ffce000f8e08ff */
.L_x_15609:
        /* <DEDUP_REMOVED lines=11> */
[----:B--2---:R-:W2:Y:S01]  /*3590*/  LDG.E.64 R28, desc[UR16][R28.64] ;  /* 0x000000101c1c7981 */ /* 0x004ea2000c1e1b00 */
[----:B------:R-:W-:Y:S02]  /*35a0*/  IADD3 R7, PT, PT, R115, 0x40, RZ ;  /* 0x0000004073077810 */ /* 0x000fe40007ffe0ff */
[-C--:B------:R-:W-:Y:S01]  /*35b0*/  ISETP.GE.AND P1, PT, R5, R60.reuse, PT ;  /* 0x0000003c0500720c */ /* 0x080fe20003f26270 */
[----:B------:R-:W-:Y:S01]  /*35c0*/  IMAD.WIDE.U32 R2, R24, UR4, R2 ;  /* 0x0000000418027c25 */ /* 0x000fe2000f8e0002 */
[----:B------:R-:W-:-:S02]  /*35d0*/  ISETP.GE.AND P2, PT, R7, R60, PT ;  /* 0x0000003c0700720c */ /* 0x000fc40003f46270 */
[----:B------:R-:W-:Y:S01]  /*35e0*/  IADD3 R7, PT, PT, R115, 0x80, RZ ;  /* 0x0000008073077810 */ /* 0x000fe20007ffe0ff */
[----:B------:R-:W-:Y:S01]  /*35f0*/  IMAD R6, R25, UR4, R3 ;  /* 0x0000000419067c24 */ /* 0x000fe2000f8e0203 */
[C---:B------:R-:W-:Y:S02]  /*3600*/  LEA R4, P3, R2.reuse, R147, 0x1 ;  /* 0x0000009302047211 */ /* 0x040fe400078608ff */
[----:B------:R-:W-:Y:S02]  /*3610*/  IADD3 R3, PT, PT, R115, 0x60, RZ ;  /* 0x0000006073037810 */ /* 0x000fe40007ffe0ff */
[--C-:B------:R-:W-:Y:S02]  /*3620*/  LEA.HI.X R5, R2, R145, R6.reuse, 0x1, P3 ;  /* 0x0000009102057211 */ /* 0x100fe400018f0c06 */
[----:B------:R-:W-:Y:S02]  /*3630*/  PRMT R6, RZ, 0x7610, R6 ;  /* 0x00007610ff067816 */ /* 0x000fe40000000006 */
[----:B------:R-:W-:-:S02]  /*3640*/  ISETP.GE.AND P3, PT, R3, R60, PT ;  /* 0x0000003c0300720c */ /* 0x000fc40003f66270 */
[----:B------:R-:W-:Y:S02]  /*3650*/  IADD3 R3, PT, PT, R115, 0xa0, RZ ;  /* 0x000000a073037810 */ /* 0x000fe40007ffe0ff */
[----:B------:R-:W-:Y:S01]  /*3660*/  PRMT R33, RZ, 0x7610, R33 ;  /* 0x00007610ff217816 */ /* 0x000fe20000000021 */
[----:B---3--:R-:W3:Y:S01]  /*3670*/  @!P0 LDG.E.U16 R6, desc[UR16][R4.64+0x40] ;  /* 0x0000401004068981 */ /* 0x008ee2000c1e1500 */
[-C--:B------:R-:W-:Y:S02]  /*3680*/  ISETP.GE.AND P0, PT, R3, R60.reuse, PT ;  /* 0x0000003c0300720c */ /* 0x080fe40003f06270 */
[----:B------:R-:W-:Y:S02]  /*3690*/  ISETP.GE.AND P4, PT, R7, R60, PT ;  /* 0x0000003c0700720c */ /* 0x000fe40003f86270 */
[----:B------:R-:W-:Y:S01]  /*36a0*/  IADD3 R3, PT, PT, R115, 0xc0, RZ ;  /* 0x000000c073037810 */ /* 0x000fe20007ffe0ff */
[----:B----4-:R-:W4:Y:S01]  /*36b0*/  @!P1 LDG.E.U16 R33, desc[UR16][R4.64+0x80] ;  /* 0x0000801004219981 */ /* 0x010f22000c1e1500 */
[----:B------:R-:W-:-:S02]  /*36c0*/  PRMT R35, RZ, 0x7610, R35 ;  /* 0x00007610ff237816 */ /* 0x000fc40000000023 */
[----:B------:R-:W-:Y:S02]  /*36d0*/  PRMT R32, RZ, 0x7610, R32 ;  /* 0x00007610ff207816 */ /* 0x000fe40000000020 */
[-C--:B------:R-:W-:Y:S02]  /*36e0*/  ISETP.GE.AND P1, PT, R3, R60.reuse, PT ;  /* 0x0000003c0300720c */ /* 0x080fe40003f26270 */
[C---:B------:R-:W-:Y:S01]  /*36f0*/  IADD3 R3, PT, PT, R115.reuse, 0x100, RZ ;  /* 0x0000010073037810 */ /* 0x040fe20007ffe0ff */
[----:B------:R-:W5:Y:S01]  /*3700*/  @!P3 LDG.E.U16 R35, desc[UR16][R4.64+0x100] ;  /* 0x000100100423b981 */ /* 0x000f62000c1e1500 */
[----:B------:R-:W-:Y:S02]  /*3710*/  IADD3 R7, PT, PT, R115, 0xe0, RZ ;  /* 0x000000e073077810 */ /* 0x000fe40007ffe0ff */
[----:B------:R-:W-:Y:S01]  /*3720*/  PRMT R34, RZ, 0x7610, R34 ;  /* 0x00007610ff227816 */ /* 0x000fe20000000022 */
[----:B------:R-:W5:Y:S01]  /*3730*/  @!P2 LDG.E.U16 R32, desc[UR16][R4.64+0xc0] ;  /* 0x0000c0100420a981 */ /* 0x000f62000c1e1500 */
[----:B------:R-:W-:-:S02]  /*3740*/  ISETP.GE.AND P3, PT, R3, R60, PT ;  /* 0x0000003c0300720c */ /* 0x000fc40003f66270 */
[-C--:B------:R-:W-:Y:S02]  /*3750*/  ISETP.GE.AND P2, PT, R7, R60.reuse, PT ;  /* 0x0000003c0700720c */ /* 0x080fe40003f46270 */
        /* <DEDUP_REMOVED lines=48> */
[-C--:B--2---:R-:W-:Y:S01]  /*3a60*/  FMUL.FTZ R2, R92, R29.reuse ;  /* 0x0000001d5c027220 */ /* 0x084fe20000410000 */
[----:B------:R-:W-:Y:S01]  /*3a70*/  FMUL.FTZ R172, R88, R29 ;  /* 0x0000001d58ac7220 */ /* 0x000fe20000410000 */
[----:B------:R-:W-:-:S02]  /*3a80*/  FMUL.FTZ R3, R28, 1.4426950216293334961 ;  /* 0x3fb8aa3b1c037820 */ /* 0x000fc40000410000 */
[----:B------:R-:W-:Y:S01]  /*3a90*/  FMUL.RZ R174, R2, 0.15915493667125701904 ;  /* 0x3e22f98302ae7820 */ /* 0x000fe2000040c000 */
[----:B------:R-:W-:Y:S01]  /*3aa0*/  FMUL.RZ R182, R172, 0.15915493667125701904 ;  /* 0x3e22f983acb67820 */ /* 0x000fe2000040c000 */
[-C--:B------:R-:W-:Y:S01]  /*3ab0*/  FMUL.FTZ R2, R92, R3.reuse ;  /* 0x000000035c027220 */ /* 0x080fe20000410000 */
[----:B------:R-:W-:-:S03]  /*3ac0*/  FMUL.FTZ R172, R88, R3 ;  /* 0x0000000358ac7220 */ /* 0x000fc60000410000 */
[----:B0-----:R0:W-:Y:S08]  /*3ad0*/  MUFU.EX2 R5, R2 ;  /* 0x0000000200057308 */ /* 0x0011f00000000800 */
[----:B------:R1:W-:Y:S01]  /*3ae0*/  MUFU.EX2 R180, R172 ;  /* 0x000000ac00b47308 */ /* 0x0003e20000000800 */
[----:B0-----:R-:W-:-:S04]  /*3af0*/  FMUL.FTZ R2, R86, R29 ;  /* 0x0000001d56027220 */ /* 0x001fc80000410000 */
[----:B------:R-:W-:Y:S01]  /*3b00*/  FMUL.RZ R184, R2, 0.15915493667125701904 ;  /* 0x3e22f98302b87820 */ /* 0x000fe2000040c000 */
[----:B-1----:R-:W-:Y:S02]  /*3b10*/  FMUL.FTZ R172, R82, R29 ;  /* 0x0000001d52ac7220 */ /* 0x002fe40000410000 */
[----:B------:R-:W-:Y:S08]  /*3b20*/  MUFU.SIN R179, R182 ;  /* 0x000000b600b37308 */ /* 0x000ff00000000400 */
[----:B------:R0:W-:Y:S02]  /*3b30*/  MUFU.COS R181, R182 ;  /* 0x000000b600b57308 */ /* 0x0001e40000000000 */
[----:B0-----:R-:W-:Y:S01]  /*3b40*/  FMUL.RZ R182, R172, 0.15915493667125701904 ;  /* 0x3e22f983acb67820 */ /* 0x001fe2000040c000 */
[----:B------:R-:W-:-:S05]  /*3b50*/  FMUL.FTZ R172, R82, R3 ;  /* 0x0000000352ac7220 */ /* 0x000fca0000410000 */
[----:B------:R-:W-:Y:S01]  /*3b60*/  MUFU.SIN R185, R184 ;  /* 0x000000b800b97308 */ /* 0x000fe20000000400 */
[----:B------:R-:W-:-:S07]  /*3b70*/  FMUL.FTZ R170, R90, R29 ;  /* 0x0000001d5aaa7220 */ /* 0x000fce0000410000 */
[----:B------:R-:W-:Y:S01]  /*3b80*/  MUFU.COS R187, R184 ;  /* 0x000000b800bb7308 */ /* 0x000fe20000000000 */
[----:B---3--:R-:W-:Y:S04]  /*3b90*/  STS.U16 [R110], R7 ;  /* 0x000000076e007388 */ /* 0x008fe80000000400 */
        /* <DEDUP_REMOVED lines=13> */
[----:B------:R1:W-:Y:S03]  /*3c70*/  MUFU.EX2 R184, R172 ;  /* 0x000000ac00b87308 */ /* 0x0003e60000000800 */
        /* <DEDUP_REMOVED lines=10> */
[----:B-1----:R-:W1:Y:S04]  /*3d20*/  LDS.U16 R172, [R36+0x1e] ;  /* 0x00001e0024ac7984 */ /* 0x002e680000000400 */
[----:B------:R-:W1:Y:S04]  /*3d30*/  LDS.U16 R188, [R52] ;  /* 0x0000000034bc7984 */ /* 0x000e680000000400 */
[----:B------:R-:W1:Y:S04]  /*3d40*/  LDS.U16 R197, [R56+0x8] ;  /* 0x0000080038c57984 */ /* 0x000e680000000400 */
[----:B------:R-:W1:Y:S04]  /*3d50*/  LDS.U16 R192, [R54+0xc] ;  /* 0x00000c0036c07984 */ /* 0x000e680000000400 */
[----:B------:R-:W1:Y:S04]  /*3d60*/  LDS.U16 R196, [R43+0x10] ;  /* 0x000010002bc47984 */ /* 0x000e680000000400 */
[----:B------:R-:W1:Y:S04]  /*3d70*/  LDS.U16 R193, [R58+0x4] ;  /* 0x000004003ac17984 */ /* 0x000e680000000400 */
[----:B------:R-:W1:Y:S04]  /*3d80*/  LDS.U16 R210, [R41+0x14] ;  /* 0x0000140029d27984 */ /* 0x000e680000000400 */
[----:B------:R-:W1:Y:S04]  /*3d90*/  LDS.U16 R202, [R39+0x18] ;  /* 0x0000180027ca7984 */ /* 0x000e680000000400 */
[----:B------:R-:W1:Y:S01]  /*3da0*/  LDS.U16 R173, [R37+0x1c] ;  /* 0x00001c0025ad7984 */ /* 0x000e620000000400 */
[----:B------:R-:W-:Y:S01]  /*3db0*/  MUFU.SIN R168, R174 ;  /* 0x000000ae00a87308 */ /* 0x000fe20000000400 */
[----:B------:R-:W-:Y:S01]  /*3dc0*/  FMUL.RZ R176, R170, 0.15915493667125701904 ;  /* 0x3e22f983aab07820 */ /* 0x000fe2000040c000 */
[----:B------:R-:W-:-:S06]  /*3dd0*/  FMUL.FTZ R2, R86, R3 ;  /* 0x0000000356027220 */ /* 0x000fcc0000410000 */
[----:B------:R0:W2:Y:S02]  /*3de0*/  MUFU.COS R4, R174 ;  /* 0x000000ae00047308 */ /* 0x0000a40000000000 */
[----:B0-----:R-:W-:-:S06]  /*3df0*/  FMUL.FTZ R174, R84, R29 ;  /* 0x0000001d54ae7220 */ /* 0x001fcc0000410000 */
[----:B------:R-:W-:Y:S01]  /*3e00*/  MUFU.SIN R177, R176 ;  /* 0x000000b000b17308 */ /* 0x000fe20000000400 */
[----:B------:R-:W-:-:S07]  /*3e10*/  FMUL.FTZ R170, R90, R3 ;  /* 0x000000035aaa7220 */ /* 0x000fce0000410000 */
[----:B------:R0:W-:Y:S08]  /*3e20*/  MUFU.COS R183, R176 ;  /* 0x000000b000b77308 */ /* 0x0001f00000000000 */
[----:B------:R3:W-:Y:S01]  /*3e30*/  MUFU.EX2 R178, R2 ;  /* 0x0000000200b27308 */ /* 0x0007e20000000800 */
[----:B0-----:R-:W-:Y:S01]  /*3e40*/  FMUL.RZ R176, R174, 0.15915493667125701904 ;  /* 0x3e22f983aeb07820 */ /* 0x001fe2000040c000 */
[-C--:B------:R-:W-:Y:S01]  /*3e50*/  FMUL.FTZ R174, R84, R3.reuse ;  /* 0x0000000354ae7220 */ /* 0x080fe20000410000 */
[----:B---3--:R-:W-:-:S05]  /*3e60*/  FMUL.FTZ R2, R80, R3 ;  /* 0x0000000350027220 */ /* 0x008fca0000410000 */
[----:B------:R-:W-:Y:S08]  /*3e70*/  MUFU.SIN R189, R176 ;  /* 0x000000b000bd7308 */ /* 0x000ff00000000400 */
[----:B------:R0:W-:Y:S08]  /*3e80*/  MUFU.COS R191, R176 ;  /* 0x000000b000bf7308 */ /* 0x0001f00000000000 */
[----:B------:R3:W-:Y:S01]  /*3e90*/  MUFU.EX2 R194, R2 ;  /* 0x0000000200c27308 */ /* 0x0007e20000000800 */
[----:B0-----:R-:W-:Y:S01]  /*3ea0*/  FMUL.FTZ R176, R78, R3 ;  /* 0x000000034eb07220 */ /* 0x001fe20000410000 */
[-C--:B------:R-:W-:Y:S01]  /*3eb0*/  FMUL.FTZ R3, R80, R29.reuse ;  /* 0x0000001d50037220 */ /* 0x080fe20000410000 */
[----:B---3--:R-:W-:-:S03]  /*3ec0*/  FMUL.FTZ R2, R78, R29 ;  /* 0x0000001d4e027220 */ /* 0x008fc60000410000 */
[----:B------:R-:W-:Y:S01]  /*3ed0*/  FMUL.RZ R3, R3, 0.15915493667125701904 ;  /* 0x3e22f98303037820 */ /* 0x000fe2000040c000 */
[----:B------:R-:W-:Y:S01]  /*3ee0*/  FMUL.RZ R167, R2, 0.15915493667125701904 ;  /* 0x3e22f98302a77820 */ /* 0x000fe2000040c000 */
[----:B------:R-:W-:Y:S01]  /*3ef0*/  SHF.L.U32 R2, R113, 0x8, RZ ;  /* 0x0000000871027819 */ /* 0x000fe200000006ff */
[----:B------:R-:W0:Y:S03]  /*3f00*/  MUFU.COS R207, R182 ;  /* 0x000000b600cf7308 */ /* 0x000e260000000000 */
[----:B------:R-:W-:-:S05]  /*3f10*/  LOP3.LUT R2, R2, 0x100, RZ, 0xc0, !PT ;  /* 0x0000010002027812 */ /* 0x000fca00078ec0ff */
[----:B------:R-:W-:Y:S08]  /*3f20*/  MUFU.EX2 R198, R176 ;  /* 0x000000b000c67308 */ /* 0x000ff00000000800 */
[----:B------:R-:W3:Y:S08]  /*3f30*/  MUFU.SIN R35, R167 ;  /* 0x000000a700237308 */ /* 0x000ef00000000400 */
[----:B------:R-:W3:Y:S08]  /*3f40*/  MUFU.EX2 R170, R170 ;  /* 0x000000aa00aa7308 */ /* 0x000ef00000000800 */
[----:B------:R-:W3:Y:S08]  /*3f50*/  MUFU.EX2 R174, R174 ;  /* 0x000000ae00ae7308 */ /* 0x000ef00000000800 */
[----:B------:R-:W-:Y:S08]  /*3f60*/  MUFU.SIN R7, R3 ;  /* 0x0000000300077308 */ /* 0x000ff00000000400 */
[----:B------:R4:W3:Y:S08]  /*3f70*/  MUFU.COS R33, R3 ;  /* 0x0000000300217308 */ /* 0x0008f00000000000 */
[----:B------:R-:W3:Y:S01]  /*3f80*/  MUFU.COS R167, R167 ;  /* 0x000000a700a77308 */ /* 0x000ee20000000000 */
[----:B----4-:R-:W-:-:S07]  /*3f90*/  IADD3 R3, PT, PT, R2, UR4, RZ ;  /* 0x0000000402037c10 */ /* 0x010fce000fffe0ff */
[----:B------:R4:W4:Y:S01]  /*3fa0*/  MUFU.SIN R205, R182 ;  /* 0x000000b600cd7308 */ /* 0x0009220000000400 */
[----:B------:R-:W-:Y:S01]  /*3fb0*/  SEL R3, R3, R142, !P0 ;  /* 0x0000008e03037207 */ /* 0x000fe20004000000 */
[C---:B--2---:R-:W-:Y:S01]  /*3fc0*/  FMUL.FTZ R4, R5.reuse, R4 ;  /* 0x0000000405047220 */ /* 0x044fe20000410000 */
[----:B------:R-:W-:Y:S01]  /*3fd0*/  FMUL.FTZ R5, R5, R168 ;  /* 0x000000a805057220 */ /* 0x000fe20000410000 */
[----:B------:R-:W-:Y:S01]  /*3fe0*/  HADD2.F32 R190, -RZ, R190.H0_H0 ;  /* 0x200000beffbe7230 */ /* 0x000fe20000004100 */
[----:B------:R-:W-:Y:S01]  /*3ff0*/  LEA R3, R3, UR6, 0x3 ;  /* 0x0000000603037c11 */ /* 0x000fe2000f8e18ff */
[----:B------:R-:W-:Y:S02]  /*4000*/  HADD2.F32 R201, -RZ, R201.H0_H0 ;  /* 0x200000c9ffc97230 */ /* 0x000fe40000004100 */
[----:B------:R-:W-:Y:S02]  /*4010*/  HADD2.F32 R203, -RZ, R203.H0_H0 ;  /* 0x200000cbffcb7230 */ /* 0x000fe40000004100 */
[----:B-----5:R-:W-:-:S02]  /*4020*/  HADD2.F32 R195, -RZ, R195.H0_H0 ;  /* 0x200000c3ffc37230 */ /* 0x020fc40000004100 */
[C---:B------:R-:W-:Y:S01]  /*4030*/  FMUL.FTZ R181, R180.reuse, R181 ;  /* 0x000000b5b4b57220 */ /* 0x040fe20000410000 */
[----:B------:R-:W-:Y:S02]  /*4040*/  HADD2.F32 R199, -RZ, R199.H0_H0 ;  /* 0x200000c7ffc77230 */ /* 0x000fe40000004100 */
[----:B------:R-:W-:Y:S02]  /*4050*/  HADD2.F32 R212, -RZ, R212.H0_H0 ;  /* 0x200000d4ffd47230 */ /* 0x000fe40000004100 */
[----:B------:R-:W-:Y:S02]  /*4060*/  HADD2.F32 R209, -RZ, R209.H0_H0 ;  /* 0x200000d1ffd17230 */ /* 0x000fe40000004100 */
[----:B-1----:R-:W-:Y:S02]  /*4070*/  HADD2.F32 R172, -RZ, R172.H0_H0 ;  /* 0x200000acffac7230 */ /* 0x002fe40000004100 */
[----:B------:R-:W-:Y:S01]  /*4080*/  FMUL.FTZ R180, R180, R179 ;  /* 0x000000b3b4b47220 */ /* 0x000fe20000410000 */
[----:B0-----:R-:W-:Y:S01]  /*4090*/  FMUL.FTZ R175, R184, R207 ;  /* 0x000000cfb8af7220 */ /* 0x001fe20000410000 */
[----:B------:R-:W-:Y:S01]  /*40a0*/  FMUL.FTZ R179, R178, R187 ;  /* 0x000000bbb2b37220 */ /* 0x000fe20000410000 */
[----:B---3--:R-:W-:Y:S01]  /*40b0*/  FMUL.FTZ R207, R198, R35 ;  /* 0x00000023c6cf7220 */ /* 0x008fe20000410000 */
[----:B------:R-:W-:-:S02]  /*40c0*/  HADD2.F32 R188, -RZ, R188.H0_H0 ;  /* 0x200000bcffbc7230 */ /* 0x000fc40000004100 */
[C---:B------:R-:W-:Y:S01]  /*40d0*/  FMUL.FTZ R183, R170.reuse, R183 ;  /* 0x000000b7aab77220 */ /* 0x040fe20000410000 */
[----:B------:R-:W-:Y:S02]  /*40e0*/  HADD2.F32 R197, -RZ, R197.H0_H0 ;  /* 0x200000c5ffc57230 */ /* 0x000fe40000004100 */
[----:B----4-:R-:W-:Y:S01]  /*40f0*/  FMUL.FTZ R182, R170, R177 ;  /* 0x000000b1aab67220 */ /* 0x010fe20000410000 */
[----:B------:R-:W-:Y:S02]  /*4100*/  HADD2.F32 R192, -RZ, R192.H0_H0 ;  /* 0x200000c0ffc07230 */ /* 0x000fe40000004100 */
[----:B------:R-:W-:Y:S01]  /*4110*/  FMUL.FTZ R176, R174, R189 ;  /* 0x000000bdaeb07220 */ /* 0x000fe20000410000 */
[----:B------:R-:W-:Y:S02]  /*4120*/  HADD2.F32 R196, -RZ, R196.H0_H0 ;  /* 0x200000c4ffc47230 */ /* 0x000fe40000004100 */
[C---:B------:R-:W-:Y:S01]  /*4130*/  FMUL.FTZ R186, R194.reuse, R33 ;  /* 0x00000021c2ba7220 */ /* 0x040fe20000410000 */
[----:B------:R-:W-:Y:S01]  /*4140*/  FMUL.FTZ R187, R194, R7 ;  /* 0x00000007c2bb7220 */ /* 0x000fe20000410000 */
[----:B------:R0:W-:Y:S01]  /*4150*/  STS.64 [R3+0x10b0], R4 ;  /* 0x0010b00403007388 */ /* 0x0001e20000000a00 */
[----:B------:R-:W-:-:S02]  /*4160*/  HADD2.F32 R193, -RZ, R193.H0_H0 ;  /* 0x200000c1ffc17230 */ /* 0x000fc40000004100 */
[CC--:B------:R-:W-:Y:S01]  /*4170*/  FMUL.FTZ R2, R30.reuse, R190.reuse ;  /* 0x000000be1e027220 */ /* 0x0c0fe20000410000 */
[----:B------:R-:W-:Y:S02]  /*4180*/  HADD2.F32 R210, -RZ, R210.H0_H0 ;  /* 0x200000d2ffd27230 */ /* 0x000fe40000004100 */
[C---:B------:R-:W-:Y:S01]  /*4190*/  FMUL.FTZ R34, R31.reuse, R201 ;  /* 0x000000c91f227220 */ /* 0x040fe20000410000 */
[----:B------:R-:W-:Y:S02]  /*41a0*/  HADD2.F32 R202, -RZ, R202.H0_H0 ;  /* 0x200000caffca7230 */ /* 0x000fe40000004100 */
[CC--:B------:R-:W-:Y:S01]  /*41b0*/  FMUL.FTZ R35, R31.reuse, R203.reuse ;  /* 0x000000cb1f237220 */ /* 0x0c0fe20000410000 */
[----:B------:R-:W-:Y:S02]  /*41c0*/  HADD2.F32 R173, -RZ, R173.H0_H0 ;  /* 0x200000adffad7230 */ /* 0x000fe40000004100 */
[C---:B------:R-:W-:Y:S01]  /*41d0*/  FMUL.FTZ R160, R30.reuse, R203 ;  /* 0x000000cb1ea07220 */ /* 0x040fe20000410000 */
[C---:B------:R-:W-:Y:S01]  /*41e0*/  FMUL.FTZ R162, R30.reuse, R195 ;  /* 0x000000c31ea27220 */ /* 0x040fe20000410000 */
[CC--:B------:R-:W-:Y:S01]  /*41f0*/  FMUL.FTZ R6, R31.reuse, R199.reuse ;  /* 0x000000c71f067220 */ /* 0x0c0fe20000410000 */
[C---:B------:R-:W-:Y:S01]  /*4200*/  FMUL.FTZ R32, R30.reuse, R199 ;  /* 0x000000c71e207220 */ /* 0x040fe20000410000 */
[C---:B0-----:R-:W-:Y:S01]  /*4210*/  FMUL.FTZ R3, R31.reuse, R190 ;  /* 0x000000be1f037220 */ /* 0x041fe20000410000 */
[C---:B------:R-:W-:Y:S01]  /*4220*/  FMUL.FTZ R158, R30.reuse, R201 ;  /* 0x000000c91e9e7220 */ /* 0x040fe20000410000 */
[C---:B------:R-:W-:Y:S01]  /*4230*/  FMUL.FTZ R169, R31.reuse, R195 ;  /* 0x000000c31fa97220 */ /* 0x040fe20000410000 */
[CC--:B------:R-:W-:Y:S01]  /*4240*/  FMUL.FTZ R171, R31.reuse, R212.reuse ;  /* 0x000000d41fab7220 */ /* 0x0c0fe20000410000 */
[C---:B------:R-:W-:Y:S01]  /*4250*/  FMUL.FTZ R166, R30.reuse, R212 ;  /* 0x000000d41ea67220 */ /* 0x040fe20000410000 */
[CC--:B------:R-:W-:Y:S01]  /*4260*/  FMUL.FTZ R189, R31.reuse, R209.reuse ;  /* 0x000000d11fbd7220 */ /* 0x0c0fe20000410000 */
[C---:B------:R-:W-:Y:S01]  /*4270*/  FMUL.FTZ R168, R30.reuse, R209 ;  /* 0x000000d11ea87220 */ /* 0x040fe20000410000 */
[CC--:B------:R-:W-:Y:S01]  /*4280*/  FMUL.FTZ R170, R31.reuse, R172.reuse ;  /* 0x000000ac1faa7220 */ /* 0x0c0fe20000410000 */
[----:B------:R-:W-:Y:S01]  /*4290*/  FMUL.FTZ R194, R30, R172 ;  /* 0x000000ac1ec27220 */ /* 0x000fe20000410000 */
[----:B------:R-:W-:Y:S01]  /*42a0*/  FMUL.FTZ R178, R178, R185 ;  /* 0x000000b9b2b27220 */ /* 0x000fe20000410000 */
[----:B------:R-:W-:Y:S01]  /*42b0*/  FMUL.FTZ R177, R174, R191 ;  /* 0x000000bfaeb17220 */ /* 0x000fe20000410000 */
[----:B------:R-:W-:Y:S01]  /*42c0*/  FMUL.FTZ R200, R198, R167 ;  /* 0x000000a7c6c87220 */ /* 0x000fe20000410000 */
[----:B------:R-:W-:Y:S01]  /*42d0*/  FMUL.FTZ R174, R184, R205 ;  /* 0x000000cdb8ae7220 */ /* 0x000fe20000410000 */
[C---:B------:R-:W-:Y:S01]  /*42e0*/  FFMA.FTZ R7, R31.reuse, R188, R2 ;  /* 0x000000bc1f077223 */ /* 0x040fe20000010002 */
[C---:B------:R-:W-:Y:S01]  /*42f0*/  FFMA.FTZ R167, R30.reuse, R197, -R34 ;  /* 0x000000c51ea77223 */ /* 0x040fe20000010822 */
[CC--:B------:R-:W-:Y:S01]  /*4300*/  FFMA.FTZ R164, R30.reuse, R192.reuse, -R35 ;  /* 0x000000c01ea47223 */ /* 0x0c0fe20000010823 */
[C---:B------:R-:W-:Y:S01]  /*4310*/  FFMA.FTZ R160, R31.reuse, R192, R160 ;  /* 0x000000c01fa07223 */ /* 0x040fe200000100a0 */
        /* <DEDUP_REMOVED lines=8> */
[CC--:B------:R-:W-:Y:S01]  /*43a0*/  FFMA.FTZ R189, R30.reuse, R202.reuse, -R189 ;  /* 0x000000ca1ebd7223 */ /* 0x0c0fe200000108bd */
[C---:B------:R-:W-:Y:S01]  /*43b0*/  FFMA.FTZ R191, R31.reuse, R202, R168 ;  /* 0x000000ca1fbf7223 */ /* 0x040fe200000100a8 */
[-C--:B------:R-:W-:Y:S01]  /*43c0*/  FFMA.FTZ R34, R30, R173.reuse, -R170 ;  /* 0x000000ad1e227223 */ /* 0x080fe200000108aa */
[----:B------:R-:W-:Y:S01]  /*43d0*/  FFMA.FTZ R214, R31, R173, R194 ;  /* 0x000000ad1fd67223 */ /* 0x000fe200000100c2 */
        /* <DEDUP_REMOVED lines=9> */
[----:B------:R-:W-:Y:S01]  /*4470*/  FMUL.FTZ R160, R66, R35 ;  /* 0x0000002342a07220 */ /* 0x000fe20000410000 */
        /* <DEDUP_REMOVED lines=18> */
.L_x_15561:
[----:B------:R0:W1:Y:S02]  /*45a0*/  LDS.64 R32, [R208+UR5+0x20b8] ;  /* 0x0020b805d0207984 */ /* 0x0000640008000a00 */
.L_x_15562:
[----:B------:R-:W-:Y:S05]  /*45b0*/  BSYNC.RECONVERGENT B0 ;  /* 0x0000000000007941 */ /* 0x000fea0003800200 */
.L_x_15560:
        /* <DEDUP_REMOVED lines=25> */
[-C--:B--2---:R-:W-:Y:S01]  /*4750*/  FMUL.FTZ R34, R178, R3.reuse ;  /* 0x00000003b2227220 */ /* 0x084fe20000410000 */
        /* <DEDUP_REMOVED lines=8> */
[-C--:B------:R-:W-:Y:S01]  /*47e0*/  FMUL.FTZ R2, R4, R182.reuse ;  /* 0x000000b604027220 */ /* 0x080fe20000410000 */
[C---:B------:R-:W-:Y:S01]  /*47f0*/  FMUL.FTZ R3, R5.reuse, R182 ;  /* 0x000000b605037220 */ /* 0x040fe20000410000 */
[----:B------:R-:W-:Y:S01]  /*4800*/  FADD.FTZ R189, RZ, R189 ;  /* 0x000000bdffbd7221 */ /* 0x000fe20000010000 */
        /* <DEDUP_REMOVED lines=15> */
[CC--:B------:R-:W-:Y:S01]  /*4900*/  FMUL.FTZ R205, R187.reuse, R35.reuse ;  /* 0x00000023bbcd7220 */ /* 0x0c0fe20000410000 */
        /* <DEDUP_REMOVED lines=14> */
[----:B------:R-:W-:-:S02]  /*49f0*/  FMUL.FTZ R2, R174, R34 ;  /* 0x00000022ae027220 */ /* 0x000fc40000410000 */
[C---:B------:R-:W-:Y:S01]  /*4a00*/  FFMA.FTZ R215, R200.reuse, R205, R215 ;  /* 0x000000cdc8d77223 */ /* 0x040fe200000100d7 */
[C---:B------:R-:W-:Y:S01]  /*4a10*/  FFMA.FTZ R3, R175.reuse, R34, R3 ;  /* 0x00000022af037223 */ /* 0x040fe20000010003 */
[----:B------:R-:W-:Y:S01]  /*4a20*/  FFMA.FTZ R205, R200, R189, -R214 ;  /* 0x000000bdc8cd7223 */ /* 0x000fe200000108d6 */
[----:B------:R-:W-:Y:S01]  /*4a30*/  FFMA.FTZ R2, R175, R35, -R2 ;  /* 0x00000023af027223 */ /* 0x000fe20000010802 */
[----:B------:R-:W-:Y:S01]  /*4a40*/  FADD.FTZ R189, RZ, R215 ;  /* 0x000000d7ffbd7221 */ /* 0x000fe20000010000 */
[C---:B------:R-:W-:Y:S01]  /*4a50*/  FMUL.FTZ R35, R187.reuse, R3 ;  /* 0x00000003bb237220 */ /* 0x040fe20000410000 */
[----:B------:R-:W-:Y:S01]  /*4a60*/  FFMA.FTZ R205, R78, R79, R205 ;  /* 0x0000004f4ecd7223 */ /* 0x000fe200000100cd */
[-C--:B------:R-:W-:Y:S02]  /*4a70*/  FMUL.FTZ R34, R187, R2.reuse ;  /* 0x00000002bb227220 */ /* 0x080fe40000410000 */
[----:B------:R-:W2:Y:S01]  /*4a80*/  SHFL.UP PT, R217, R189, 0x1, RZ ;  /* 0x04200000bdd97989 */ /* 0x000ea200000e00ff */
[C---:B------:R-:W-:Y:S01]  /*4a90*/  FFMA.FTZ R35, R186.reuse, R2, -R35 ;  /* 0x00000002ba237223 */ /* 0x040fe20000010823 */
[----:B------:R-:W-:-:S02]  /*4aa0*/  FFMA.FTZ R34, R186, R3, R34 ;  /* 0x00000003ba227223 */ /* 0x000fc40000010022 */
[----:B------:R-:W5:Y:S01]  /*4ab0*/  SHFL.UP PT, R216, R205, 0x1, RZ ;  /* 0x04200000cdd87989 */ /* 0x000f6200000e00ff */
[----:B------:R-:W-:-:S04]  /*4ac0*/  FMUL.FTZ R3, R207, R35 ;  /* 0x00000023cf037220 */ /* 0x000fc80000410000 */
        /* <DEDUP_REMOVED lines=10> */
[----:B------:R-:W-:-:S04]  /*4b70*/  @P1 FADD.FTZ R205, R205, R34 ;  /* 0x00000022cdcd1221 */ /* 0x000fc80000010000 */
[----:B------:R-:W2:Y:S01]  /*4b80*/  SHFL.UP PT, R217, R189, 0x2, RZ ;  /* 0x04400000bdd97989 */ /* 0x000ea200000e00ff */
[CC--:B0-----:R-:W-:Y:S01]  /*4b90*/  FMUL.FTZ R35, R215.reuse, R3.reuse ;  /* 0x00000003d7237220 */ /* 0x0c1fe20000410000 */
[C---:B------:R-:W-:Y:S02]  /*4ba0*/  FMUL.FTZ R34, R214.reuse, R3 ;  /* 0x00000003d6227220 */ /* 0x040fe40000410000 */
[----:B------:R-:W0:Y:S01]  /*4bb0*/  SHFL.UP PT, R216, R205, 0x2, RZ ;  /* 0x04400000cdd87989 */ /* 0x000e2200000e00ff */
[-C--:B---3--:R-:W-:Y:S01]  /*4bc0*/  @P1 FFMA.FTZ R214, R214, R2.reuse, R35 ;  /* 0x00000002d6d61223 */ /* 0x088fe20000010023 */
[----:B------:R-:W-:Y:S01]  /*4bd0*/  @P1 FFMA.FTZ R215, R215, R2, -R34 ;  /* 0x00000002d7d71223 */ /* 0x000fe20000010822 */
[----:B------:R-:W-:-:S03]  /*4be0*/  ISETP.GE.AND P1, PT, R111, 0x2, PT ;  /* 0x000000026f00780c */ /* 0x000fc60003f26270 */
[----:B------:R-:W3:Y:S04]  /*4bf0*/  SHFL.UP PT, R3, R214, 0x2, RZ ;  /* 0x04400000d6037989 */ /* 0x000ee800000e00ff */
[----:B------:R-:W5:Y:S01]  /*4c00*/  SHFL.UP PT, R2, R215, 0x2, RZ ;  /* 0x04400000d7027989 */ /* 0x000f6200000e00ff */
[-C--:B--2---:R-:W-:Y:S01]  /*4c10*/  FMUL.FTZ R35, R215, R217.reuse ;  /* 0x000000d9d7237220 */ /* 0x084fe20000410000 */
[----:B------:R-:W-:-:S03]  /*4c20*/  FMUL.FTZ R34, R214, R217 ;  /* 0x000000d9d6227220 */ /* 0x000fc60000410000 */
[-C--:B0-----:R-:W-:Y:S01]  /*4c30*/  FFMA.FTZ R218, R214, R216.reuse, R35 ;  /* 0x000000d8d6da7223 */ /* 0x081fe20000010023 */
[----:B------:R-:W-:-:S03]  /*4c40*/  FFMA.FTZ R34, R215, R216, -R34 ;  /* 0x000000d8d7227223 */ /* 0x000fc60000010822 */
[----:B------:R-:W-:Y:S01]  /*4c50*/  @P1 FADD.FTZ R189, R189, R218 ;  /* 0x000000dabdbd1221 */ /* 0x000fe20000010000 */
[----:B------:R-:W-:Y:S01]  /*4c60*/  @P1 FADD.FTZ R205, R205, R34 ;  /* 0x00000022cdcd1221 */ /* 0x000fe20000010000 */
[CC--:B---3--:R-:W-:Y:S01]  /*4c70*/  FMUL.FTZ R35, R215.reuse, R3.reuse ;  /* 0x00000003d7237220 */ /* 0x0c8fe20000410000 */
[C---:B------:R-:W-:Y:S02]  /*4c80*/  FMUL.FTZ R34, R214.reuse, R3 ;  /* 0x00000003d6227220 */ /* 0x040fe40000410000 */
[----:B------:R-:W0:Y:S01]  /*4c90*/  SHFL.UP PT, R216, R189, 0x4, RZ ;  /* 0x04800000bdd87989 */ /* 0x000e2200000e00ff */
[-C--:B-----5:R-:W-:Y:S01]  /*4ca0*/  @P1 FFMA.FTZ R214, R214, R2.reuse, R35 ;  /* 0x00000002d6d61223 */ /* 0x0a0fe20000010023 */
[----:B------:R-:W-:Y:S02]  /*4cb0*/  @P1 FFMA.FTZ R215, R215, R2, -R34 ;  /* 0x00000002d7d71223 */ /* 0x000fe40000010822 */
[----:B------:R-:W2:Y:S01]  /*4cc0*/  SHFL.UP PT, R35, R205, 0x4, RZ ;  /* 0x04800000cd237989 */ /* 0x000ea200000e00ff */
[----:B------:R-:W-:-:S03]  /*4cd0*/  ISETP.GE.AND P1, PT, R111, 0x4, PT ;  /* 0x000000046f00780c */ /* 0x000fc60003f26270 */
[----:B------:R-:W3:Y:S04]  /*4ce0*/  SHFL.UP PT, R3, R214, 0x4, RZ ;  /* 0x04800000d6037989 */ /* 0x000ee800000e00ff */
[----:B------:R-:W5:Y:S01]  /*4cf0*/  SHFL.UP PT, R2, R215, 0x4, RZ ;  /* 0x04800000d7027989 */ /* 0x000f6200000e00ff */
[-C--:B0-----:R-:W-:Y:S01]  /*4d00*/  FMUL.FTZ R217, R215, R216.reuse ;  /* 0x000000d8d7d97220 */ /* 0x081fe20000410000 */
[----:B------:R-:W-:-:S03]  /*4d10*/  FMUL.FTZ R216, R214, R216 ;  /* 0x000000d8d6d87220 */ /* 0x000fc60000410000 */
[CC--:B--2---:R-:W-:Y:S01]  /*4d20*/  FFMA.FTZ R34, R214.reuse, R35.reuse, R217 ;  /* 0x00000023d6227223 */ /* 0x0c4fe200000100d9 */
[----:B------:R-:W-:Y:S01]  /*4d30*/  FFMA.FTZ R216, R215, R35, -R216 ;  /* 0x00000023d7d87223 */ /* 0x000fe200000108d8 */
[----:B-1----:R-:W-:Y:S01]  /*4d40*/  FMUL.FTZ R217, R207, R33 ;  /* 0x00000021cfd97220 */ /* 0x002fe20000410000 */
[-C--:B---3--:R-:W-:Y:S01]  /*4d50*/  FMUL.FTZ R35, R215, R3.reuse ;  /* 0x00000003d7237220 */ /* 0x088fe20000410000 */
[----:B------:R-:W-:Y:S01]  /*4d60*/  @P1 FADD.FTZ R189, R189, R34 ;  /* 0x00000022bdbd1221 */ /* 0x000fe20000010000 */
[C---:B------:R-:W-:Y:S01]  /*4d70*/  FMUL.FTZ R34, R214.reuse, R3 ;  /* 0x00000003d6227220 */ /* 0x040fe20000410000 */
[----:B------:R-:W-:Y:S01]  /*4d80*/  @P1 FADD.FTZ R205, R205, R216 ;  /* 0x000000d8cdcd1221 */ /* 0x000fe20000010000 */
[-C--:B-----5:R-:W-:Y:S01]  /*4d90*/  @P1 FFMA.FTZ R214, R214, R2.reuse, R35 ;  /* 0x00000002d6d61223 */ /* 0x0a0fe20000010023 */
[C---:B------:R-:W-:Y:S01]  /*4da0*/  FMUL.FTZ R216, R200.reuse, R33 ;  /* 0x00000021c8d87220 */ /* 0x040fe20000410000 */
[----:B------:R-:W0:Y:S01]  /*4db0*/  SHFL.UP PT, R35, R189, 0x8, RZ ;  /* 0x05000000bd237989 */ /* 0x000e2200000e00ff */
[----:B------:R-:W-:Y:S01]  /*4dc0*/  @P1 FFMA.FTZ R215, R215, R2, -R34 ;  /* 0x00000002d7d71223 */ /* 0x000fe20000010822 */
[----:B------:R-:W-:Y:S01]  /*4dd0*/  ISETP.GE.AND P1, PT, R111, 0x8, PT ;  /* 0x000000086f00780c */ /* 0x000fe20003f26270 */
[-C--:B------:R-:W-:Y:S01]  /*4de0*/  FFMA.FTZ R217, R200, R32.reuse, -R217 ;  /* 0x00000020c8d97223 */ /* 0x080fe200000108d9 */
[----:B------:R-:W1:Y:S01]  /*4df0*/  SHFL.UP PT, R34, R205, 0x8, RZ ;  /* 0x05000000cd227989 */ /* 0x000e6200000e00ff */
[----:B------:R-:W-:-:S02]  /*4e00*/  FFMA.FTZ R216, -R207, R32, -R216 ;  /* 0x00000020cfd87223 */ /* 0x000fc400000109d8 */
[CC--:B------:R-:W-:Y:S01]  /*4e10*/  FMUL.FTZ R223, R187.reuse, R217.reuse ;  /* 0x000000d9bbdf7220 */ /* 0x0c0fe20000410000 */
[----:B------:R-:W2:Y:S01]  /*4e20*/  SHFL.UP PT, R3, R214, 0x8, RZ ;  /* 0x05000000d6037989 */ /* 0x000ea200000e00ff */
[-C--:B------:R-:W-:Y:S02]  /*4e30*/  FMUL.FTZ R219, R187, R216.reuse ;  /* 0x000000d8bbdb7220 */ /* 0x080fe40000410000 */
[C---:B------:R-:W-:Y:S01]  /*4e40*/  FFMA.FTZ R223, R186.reuse, R216, -R223 ;  /* 0x000000d8badf7223 */ /* 0x040fe200000108df */
[----:B------:R-:W3:Y:S01]  /*4e50*/  SHFL.UP PT, R2, R215, 0x8, RZ ;  /* 0x05000000d7027989 */ /* 0x000ee200000e00ff */
[----:B------:R-:W-:Y:S02]  /*4e60*/  FFMA.FTZ R221, R186, R217, R219 ;  /* 0x000000d9badd7223 */ /* 0x000fe400000100db */
[----:B------:R-:W-:-:S04]  /*4e70*/  FMUL.FTZ R222, R174, R223 ;  /* 0x000000dfaede7220 */ /* 0x000fc80000410000 */
[----:B------:R-:W-:-:S04]  /*4e80*/  FFMA.FTZ R222, R175, R221, R222 ;  /* 0x000000ddafde7223 */ /* 0x000fc800000100de */
[----:B------:R-:W-:Y:S01]  /*4e90*/  FMUL.FTZ R225, R176, R222 ;  /* 0x000000deb0e17220 */ /* 0x000fe20000410000 */
[-C--:B0-----:R-:W-:Y:S01]  /*4ea0*/  FMUL.FTZ R218, R214, R35.reuse ;  /* 0x00000023d6da7220 */ /* 0x081fe20000410000 */
[----:B------:R-:W-:-:S03]  /*4eb0*/  FMUL.FTZ R35, R215, R35 ;  /* 0x00000023d7237220 */ /* 0x000fc60000410000 */
[-C--:B-1----:R-:W-:Y:S01]  /*4ec0*/  FFMA.FTZ R218, R215, R34.reuse, -R218 ;  /* 0x00000022d7da7223 */ /* 0x082fe200000108da */
[----:B------:R-:W-:Y:S01]  /*4ed0*/  FFMA.FTZ R220, R214, R34, R35 ;  /* 0x00000022d6dc7223 */ /* 0x000fe20000010023 */
[----:B------:R-:W-:Y:S01]  /*4ee0*/  FMUL.FTZ R35, R207, R211 ;  /* 0x000000d3cf237220 */ /* 0x000fe20000410000 */
[----:B------:R-:W-:Y:S01]  /*4ef0*/  IADD3 R34, P2, PT, R62, R157, RZ ;  /* 0x0000009d3e227210 */ /* 0x000fe20007f5e0ff */
[-C--:B--2---:R-:W-:Y:S01]  /*4f00*/  FMUL.FTZ R216, R214, R3.reuse ;  /* 0x00000003d6d87220 */ /* 0x084fe20000410000 */
[----:B------:R-:W-:Y:S01]  /*4f10*/  FMUL.FTZ R3, R215, R3 ;  /* 0x00000003d7037220 */ /* 0x000fe20000410000 */
[-C--:B------:R-:W-:Y:S01]  /*4f20*/  FFMA.FTZ R35, R200, R213.reuse, -R35 ;  /* 0x000000d5c8237223 */ /* 0x080fe20000010823 */
[----:B------:R-:W-:Y:S01]  /*4f30*/  @P1 FADD.FTZ R189, R189, R220 ;  /* 0x000000dcbdbd1221 */ /* 0x000fe20000010000 */
[-C--:B---3--:R-:W-:Y:S01]  /*4f40*/  @P1 FFMA.FTZ R215, R215, R2.reuse, -R216 ;  /* 0x00000002d7d71223 */ /* 0x088fe200000108d8 */
[----:B------:R-:W-:Y:S01]  /*4f50*/  FMUL.FTZ R216, R207, R213 ;  /* 0x000000d5cfd87220 */ /* 0x000fe20000410000 */
[----:B------:R-:W-:Y:S01]  /*4f60*/  FADD.FTZ R219, R198, R35 ;  /* 0x00000023c6db7221 */ /* 0x000fe20000010000 */
[----:B------:R-:W-:Y:S01]  /*4f70*/  @P1 FFMA.FTZ R214, R214, R2, R3 ;  /* 0x00000002d6d61223 */ /* 0x000fe20000010003 */
[----:B------:R-:W-:Y:S01]  /*4f80*/  LEA.HI.X.SX32 R35, R62, RZ, 0x1, P2 ;  /* 0x000000ff3e237211 */ /* 0x000fe200010f0eff */
[----:B------:R-:W-:Y:S01]  /*4f90*/  FFMA.FTZ R3, R200, R211, R216 ;  /* 0x000000d3c8037223 */ /* 0x000fe200000100d8 */
[----:B------:R-:W-:Y:S01]  /*4fa0*/  FMUL.FTZ R217, R187, R219 ;  /* 0x000000dbbbd97220 */ /* 0x000fe20000410000 */
[----:B------:R-:W-:Y:S01]  /*4fb0*/  @P1 FADD.FTZ R205, R205, R218 ;  /* 0x000000dacdcd1221 */ /* 0x000fe20000010000 */
[----:B------:R-:W0:Y:S01]  /*4fc0*/  SHFL.UP PT, R216, R214, 0x10, RZ ;  /* 0x06000000d6d87989 */ /* 0x000e2200000e00ff */
[----:B------:R-:W-:Y:S01]  /*4fd0*/  FADD.FTZ R3, R194, R3 ;  /* 0x00000003c2037221 */ /* 0x000fe20000010000 */
[----:B------:R-:W-:Y:S01]  /*4fe0*/  IMAD.WIDE.U32 R34, R26, UR4, R34 ;  /* 0x000000041a227c25 */ /* 0x000fe2000f8e0022 */
[----:B------:R-:W-:Y:S01]  /*4ff0*/  ISETP.GT.U32.AND P2, PT, R206, 0x1b, PT ;  /* 0x0000001bce00780c */ /* 0x000fe20003f44070 */
[----:B------:R-:W1:Y:S02]  /*5000*/  SHFL.UP PT, R218, R189, 0x10, RZ ;  /* 0x06000000bdda7989 */ /* 0x000e6400000e00ff */
[----:B------:R-:W-:Y:S01]  /*5010*/  FFMA.FTZ R220, R186, R3, R217 ;  /* 0x00000003badc7223 */ /* 0x000fe200000100d9 */
[----:B------:R-:W-:-:S02]  /*5020*/  IMAD R224, R27, UR4, R35 ;  /* 0x000000041be07c24 */ /* 0x000fc4000f8e0223 */
[----:B------:R-:W-:Y:S01]  /*5030*/  FMUL.FTZ R3, R187, R3 ;  /* 0x00000003bb037220 */ /* 0x000fe20000410000 */
[----:B------:R-:W2:Y:S01]  /*5040*/  SHFL.UP PT, R217, R205, 0x10, RZ ;  /* 0x06000000cdd97989 */ /* 0x000ea200000e00ff */
[----:B------:R-:W-:Y:S01]  /*5050*/  LEA R2, P1, R34, R163, 0x2 ;  /* 0x000000a322027211 */ /* 0x000fe200078210ff */
[----:B------:R-:W-:Y:S01]  /*5060*/  FADD.FTZ R220, R185, R220 ;  /* 0x000000dcb9dc7221 */ /* 0x000fe20000010000 */
[----:B------:R-:W-:Y:S01]  /*5070*/  FFMA.FTZ R219, R186, R219, -R3 ;  /* 0x000000dbbadb7223 */ /* 0x000fe20000010803 */
[----:B------:R-:W3:Y:S01]  /*5080*/  SHFL.UP PT, R35, R215, 0x10, RZ ;  /* 0x06000000d7237989 */ /* 0x000ee200000e00ff */
[----:B------:R-:W-:Y:S01]  /*5090*/  LEA.HI.X R3, R34, R161, R224, 0x2, P1 ;  /* 0x000000a122037211 */ /* 0x000fe200008f14e0 */
[----:B------:R-:W-:Y:S01]  /*50a0*/  FMUL.FTZ R34, R174, R221 ;  /* 0x000000ddae227220 */ /* 0x000fe20000410000 */
[----:B------:R-:W-:Y:S01]  /*50b0*/  FADD.FTZ R219, R184, R219 ;  /* 0x000000dbb8db7221 */ /* 0x000fe20000010000 */
[----:B------:R-:W-:Y:S01]  /*50c0*/  ISETP.GE.AND P1, PT, R111, 0x10, PT ;  /* 0x000000106f00780c */ /* 0x000fe20003f26270 */
[C---:B------:R-:W-:Y:S01]  /*50d0*/  FMUL.FTZ R226, R174.reuse, R220 ;  /* 0x000000dcaee27220 */ /* 0x040fe20000410000 */
[----:B------:R-:W-:Y:S01]  /*50e0*/  FFMA.FTZ R34, R175, R223, -R34 ;  /* 0x000000dfaf227223 */ /* 0x000fe20000010822 */
[----:B------:R-:W-:-:S02]  /*50f0*/  FMUL.FTZ R224, R174, R219 ;  /* 0x000000dbaee07220 */ /* 0x000fc40000410000 */
[----:B------:R-:W-:Y:S01]  /*5100*/  FFMA.FTZ R223, R175, R219, -R226 ;  /* 0x000000dbafdf7223 */ /* 0x000fe200000108e2 */
[-C--:B------:R-:W-:Y:S01]  /*5110*/  FMUL.FTZ R228, R176, R34.reuse ;  /* 0x00000022b0e47220 */ /* 0x080fe20000410000 */
[----:B------:R-:W-:Y:S01]  /*5120*/  FFMA.FTZ R225, R177, R34, -R225 ;  /* 0x00000022b1e17223 */ /* 0x000fe200000108e1 */
[----:B------:R-:W-:Y:S01]  /*5130*/  FFMA.FTZ R221, R175, R220, R224 ;  /* 0x000000dcafdd7223 */ /* 0x000fe200000100e0 */
[-C--:B0-----:R-:W-:Y:S01]  /*5140*/  FMUL.FTZ R34, R214, R216.reuse ;  /* 0x000000d8d6227220 */ /* 0x081fe20000410000 */
[C---:B------:R-:W-:Y:S01]  /*5150*/  FMUL.FTZ R216, R215.reuse, R216 ;  /* 0x000000d8d7d87220 */ /* 0x040fe20000410000 */
[----:B------:R-:W-:Y:S01]  /*5160*/  FADD.FTZ R223, R158, R223 ;  /* 0x000000df9edf7221 */ /* 0x000fe20000010000 */
[-C--:B-1----:R-:W-:Y:S01]  /*5170*/  FMUL.FTZ R219, R215, R218.reuse ;  /* 0x000000dad7db7220 */ /* 0x082fe20000410000 */
[----:B------:R-:W-:Y:S01]  /*5180*/  FMUL.FTZ R220, R214, R218 ;  /* 0x000000dad6dc7220 */ /* 0x000fe20000410000 */
[----:B------:R-:W-:Y:S01]  /*5190*/  FADD.FTZ R221, R160, R221 ;  /* 0x000000dda0dd7221 */ /* 0x000fe20000010000 */
[----:B------:R-:W-:Y:S01]  /*51a0*/  FFMA.FTZ R228, R177, R222, R228 ;  /* 0x000000deb1e47223 */ /* 0x000fe200000100e4 */
[-C--:B--2---:R-:W-:Y:S01]  /*51b0*/  FFMA.FTZ R218, R214, R217.reuse, R219 ;  /* 0x000000d9d6da7223 */ /* 0x084fe200000100db */
[C---:B------:R-:W-:Y:S01]  /*51c0*/  FFMA.FTZ R220, R215.reuse, R217, -R220 ;  /* 0x000000d9d7dc7223 */ /* 0x040fe200000108dc */
[----:B------:R-:W-:Y:S01]  /*51d0*/  FMUL.FTZ R219, R178, R225 ;  /* 0x000000e1b2db7220 */ /* 0x000fe20000410000 */
[-C--:B---3--:R-:W-:Y:S01]  /*51e0*/  @P1 FFMA.FTZ R214, R214, R35.reuse, R216 ;  /* 0x00000023d6d61223 */ /* 0x088fe200000100d8 */
[----:B------:R-:W-:Y:S01]  /*51f0*/  @P1 FFMA.FTZ R215, R215, R35, -R34 ;  /* 0x00000023d7d71223 */ /* 0x000fe20000010822 */
[----:B------:R-:W-:Y:S01]  /*5200*/  @P1 FADD.FTZ R205, R205, R220 ;  /* 0x000000dccdcd1221 */ /* 0x000fe20000010000 */
[----:B------:R-:W-:Y:S01]  /*5210*/  FMUL.FTZ R216, R176, R221 ;  /* 0x000000ddb0d87220 */ /* 0x000fe20000410000 */
[----:B------:R-:W-:Y:S01]  /*5220*/  @P1 FADD.FTZ R189, R189, R218 ;  /* 0x000000dabdbd1221 */ /* 0x000fe20000010000 */
[-C--:B------:R-:W-:Y:S01]  /*5230*/  FMUL.FTZ R218, R178, R228.reuse ;  /* 0x000000e4b2da7220 */ /* 0x080fe20000410000 */
[----:B------:R0:W-:Y:S01]  /*5240*/  SHFL.UP PT, R34, R215, 0x1, RZ ;  /* 0x04200000d7227989 */ /* 0x0001e200000e00ff */
[-C--:B------:R-:W-:Y:S01]  /*5250*/  FFMA.FTZ R217, R177, R223.reuse, -R216 ;  /* 0x000000dfb1d97223 */ /* 0x080fe200000108d8 */
[----:B------:R-:W-:Y:S01]  /*5260*/  FMUL.FTZ R216, R176, R223 ;  /* 0x000000dfb0d87220 */ /* 0x000fe20000410000 */
[C---:B------:R-:W-:Y:S01]  /*5270*/  FFMA.FTZ R218, R179.reuse, R225, -R218 ;  /* 0x000000e1b3da7223 */ /* 0x040fe200000108da */
[----:B------:R-:W-:Y:S01]  /*5280*/  SHFL.UP PT, R214, R214, 0x1, RZ ;  /* 0x04200000d6d67989 */ /* 0x000fe200000e00ff */
[----:B------:R-:W-:Y:S01]  /*5290*/  FFMA.FTZ R219, R179, R228, R219 ;  /* 0x000000e4b3db7223 */ /* 0x000fe200000100db */
[----:B------:R-:W-:Y:S01]  /*52a0*/  FFMA.FTZ R221, R177, R221, R216 ;  /* 0x000000ddb1dd7223 */ /* 0x000fe200000100d8 */
[-C--:B------:R-:W-:Y:S01]  /*52b0*/  FMUL.FTZ R216, R180, R218.reuse ;  /* 0x000000dab4d87220 */ /* 0x080fe20000410000 */
[----:B------:R-:W-:Y:S01]  /*52c0*/  SHFL.UP PT, R189, R189, 0x1, RZ ;  /* 0x04200000bdbd7989 */ /* 0x000fe200000e00ff */
[----:B------:R-:W-:Y:S01]  /*52d0*/  FADD.FTZ R217, R162, R217 ;  /* 0x000000d9a2d97221 */ /* 0x000fe20000010000 */
[----:B------:R-:W-:Y:S01]  /*52e0*/  FADD.FTZ R221, R164, R221 ;  /* 0x000000dda4dd7221 */ /* 0x000fe20000010000 */
[-C--:B0-----:R-:W-:Y:S01]  /*52f0*/  FMUL.FTZ R215, R180, R219.reuse ;  /* 0x000000dbb4d77220 */ /* 0x081fe20000410000 */
[----:B----4-:R-:W0:Y:S01]  /*5300*/  SHFL.IDX PT, R7, R7, RZ, 0x1f ;  /* 0x00001fff07077589 */ /* 0x010e2200000e0000 */
[C---:B------:R-:W-:Y:S01]  /*5310*/  FFMA.FTZ R222, R181.reuse, R219, R216 ;  /* 0x000000dbb5de7223 */ /* 0x040fe200000100d8 */
[----:B------:R-:W-:Y:S01]  /*5320*/  FMUL.FTZ R220, R178, R221 ;  /* 0x000000ddb2dc7220 */ /* 0x000fe20000410000 */
[----:B------:R-:W-:Y:S01]  /*5330*/  FFMA.FTZ R218, R181, R218, -R215 ;  /* 0x000000dab5da7223 */ /* 0x000fe200000108d7 */
[----:B------:R1:W2:Y:S01]  /*5340*/  SHFL.IDX PT, R35, R6, RZ, 0x1f ;  /* 0x00001fff06237589 */ /* 0x0002a200000e0000 */
[----:B------:R-:W-:Y:S01]  /*5350*/  ISETP.GT.U32.AND P1, PT, R206, 0x1d, PT ;  /* 0x0000001dce00780c */ /* 0x000fe20003f24070 */
[-C--:B------:R-:W-:Y:S01]  /*5360*/  FFMA.FTZ R219, R179, R217.reuse, -R220 ;  /* 0x000000d9b3db7223 */ /* 0x080fe200000108dc */
[----:B------:R-:W-:Y:S01]  /*5370*/  FMUL.FTZ R220, R182, R218 ;  /* 0x000000dab6dc7220 */ /* 0x000fe20000410000 */
[----:B------:R-:W3:Y:S02]  /*5380*/  SHFL.UP PT, R205, R205, 0x1, RZ ;  /* 0x04200000cdcd7989 */ /* 0x000ee400000e00ff */
[----:B------:R-:W-:Y:S01]  /*5390*/  FADD.FTZ R219, R166, R219 ;  /* 0x000000dba6db7221 */ /* 0x000fe20000010000 */
[----:B-1----:R-:W-:-:S04]  /*53a0*/  FMUL.FTZ R6, R178, R217 ;  /* 0x000000d9b2067220 */ /* 0x002fc80000410000 */
[----:B------:R-:W-:Y:S01]  /*53b0*/  FFMA.FTZ R216, R179, R221, R6 ;  /* 0x000000ddb3d87223 */ /* 0x000fe20000010006 */
[----:B------:R-:W-:-:S03]  /*53c0*/  FMUL.FTZ R221, R182, R222 ;  /* 0x000000deb6dd7220 */ /* 0x000fc60000410000 */
[----:B------:R-:W-:Y:S01]  /*53d0*/  FADD.FTZ R216, R167, R216 ;  /* 0x000000d8a7d87221 */ /* 0x000fe20000010000 */
[-C--:B0-----:R-:W-:Y:S01]  /*53e0*/  FMUL.FTZ R217, R34, R7.reuse ;  /* 0x0000000722d97220 */ /* 0x081fe20000410000 */
[----:B------:R-:W-:-:S03]  /*53f0*/  FMUL.FTZ R215, R214, R7 ;  /* 0x00000007d6d77220 */ /* 0x000fc60000410000 */
[-C--:B--2---:R-:W-:Y:S01]  /*5400*/  FFMA.FTZ R6, R214, R35.reuse, R217 ;  /* 0x00000023d6067223 */ /* 0x084fe200000100d9 */
[----:B------:R-:W-:Y:S01]  /*5410*/  FFMA.FTZ R34, R34, R35, -R215 ;  /* 0x0000002322227223 */ /* 0x000fe200000108d7 */
[----:B------:R-:W-:Y:S01]  /*5420*/  FFMA.FTZ R215, R183, R218, -R221 ;  /* 0x000000dab7d77223 */ /* 0x000fe200000108dd */
[C---:B------:R-:W-:Y:S01]  /*5430*/  FMUL.FTZ R218, R180.reuse, R219 ;  /* 0x000000dbb4da7220 */ /* 0x040fe20000410000 */
[----:B------:R-:W-:Y:S01]  /*5440*/  @P0 FADD.FTZ R7, R189, R6 ;  /* 0x00000006bd070221 */ /* 0x000fe20000010000 */
[----:B---3--:R-:W-:Y:S01]  /*5450*/  @P0 FADD.FTZ R35, R205, R34 ;  /* 0x00000022cd230221 */ /* 0x008fe20000010000 */
[----:B------:R-:W-:Y:S01]  /*5460*/  FFMA.FTZ R214, R183, R222, R220 ;  /* 0x000000deb7d67223 */ /* 0x000fe200000100dc */
        /* <DEDUP_REMOVED lines=11> */
[----:B------:R-:W-:Y:S01]  /*5520*/  ISETP.GE.AND P0, PT, R143, UR8, PT ;  /* 0x000000088f007c0c */ /* 0x000fe2000bf06270 */
[----:B------:R-:W-:-:S02]  /*5530*/  HFMA2 R4, -RZ, RZ, 1.875, 0 ;  /* 0x3f800000ff047431 */ /* 0x000fc400000001ff */
[C---:B------:R-:W-:Y:S01]  /*5540*/  FMUL.FTZ R34, R182.reuse, R191 ;  /* 0x000000bfb6227220 */ /* 0x040fe20000410000 */
[-C--:B------:R-:W-:Y:S01]  /*5550*/  FMUL.FTZ R6, R182, R35.reuse ;  /* 0x00000023b6067220 */ /* 0x080fe20000410000 */
[C---:B------:R-:W-:Y:S01]  /*5560*/  FMUL.FTZ R205, R190.reuse, R35 ;  /* 0x00000023becd7220 */ /* 0x040fe20000410000 */
[----:B------:R-:W-:Y:S01]  /*5570*/  FMUL.FTZ R190, R190, R191 ;  /* 0x000000bfbebe7220 */ /* 0x000fe20000410000 */
[C---:B------:R-:W-:Y:S01]  /*5580*/  FFMA.FTZ R34, R183.reuse, R35, R34 ;  /* 0x00000023b7227223 */ /* 0x040fe20000010022 */
[-C--:B------:R-:W-:Y:S01]  /*5590*/  FFMA.FTZ R189, R183, R191.reuse, -R6 ;  /* 0x000000bfb7bd7223 */ /* 0x080fe20000010806 */
[----:B------:R-:W-:Y:S01]  /*55a0*/  FFMA.FTZ R205, R188, R191, -R205 ;  /* 0x000000bfbccd7223 */ /* 0x000fe200000108cd */
[----:B------:R-:W-:Y:S01]  /*55b0*/  ISETP.NE.OR P0, PT, R157, RZ, P0 ;  /* 0x000000ff9d00720c */ /* 0x000fe20000705670 */
[----:B------:R-:W-:Y:S01]  /*55c0*/  FADD.FTZ R34, RZ, R34 ;  /* 0x00000022ff227221 */ /* 0x000fe20000010000 */
[----:B------:R-:W-:Y:S01]  /*55d0*/  FFMA.FTZ R189, R90, R91, R189 ;  /* 0x0000005b5abd7223 */ /* 0x000fe200000100bd */
[----:B------:R-:W-:Y:S01]  /*55e0*/  FFMA.FTZ R220, R0, R205, RZ ;  /* 0x000000cd00dc7223 */ /* 0x000fe200000100ff */
[----:B------:R-:W-:Y:S01]  /*55f0*/  CS2R R6, SRZ ;  /* 0x0000000000067805 */ /* 0x000fe2000001ff00 */
[CC--:B------:R-:W-:Y:S01]  /*5600*/  FMUL.FTZ R216, R199.reuse, R34.reuse ;  /* 0x00000022c7d87220 */ /* 0x0c0fe20000410000 */
[----:B------:R-:W-:Y:S01]  /*5610*/  FMUL.FTZ R221, R199, R189 ;  /* 0x000000bdc7dd7220 */ /* 0x000fe20000410000 */
[----:B------:R-:W-:Y:S01]  /*5620*/  FFMA.FTZ R199, R188, R35, R190 ;  /* 0x00000023bcc77223 */ /* 0x000fe200000100be */
[CC--:B------:R-:W-:Y:S01]  /*5630*/  FMUL.FTZ R190, R180.reuse, R189.reuse ;  /* 0x000000bdb4be7220 */ /* 0x0c0fe20000410000 */
[-C--:B------:R-:W-:Y:S01]  /*5640*/  FMUL.FTZ R188, R180, R34.reuse ;  /* 0x00000022b4bc7220 */ /* 0x080fe20000410000 */
[C---:B------:R-:W-:Y:S01]  /*5650*/  FFMA.FTZ R217, R193.reuse, R189, -R216 ;  /* 0x000000bdc1d97223 */ /* 0x040fe200000108d8 */
[-C--:B------:R-:W-:Y:S01]  /*5660*/  FFMA.FTZ R221, R193, R34.reuse, R221 ;  /* 0x00000022c1dd7223 */ /* 0x080fe200000100dd */
[C---:B------:R-:W-:Y:S01]  /*5670*/  FFMA.FTZ R190, R181.reuse, R34, R190 ;  /* 0x00000022b5be7223 */ /* 0x040fe200000100be */
[----:B------:R-:W-:Y:S01]  /*5680*/  FMUL.FTZ R216, R182, R219 ;  /* 0x000000dbb6d87220 */ /* 0x000fe20000410000 */
[----:B------:R-:W-:Y:S01]  /*5690*/  FFMA.FTZ R193, R181, R189, -R188 ;  /* 0x000000bdb5c17223 */ /* 0x000fe200000108bc */
[----:B------:R-:W-:Y:S01]  /*56a0*/  FFMA.FTZ R205, R69, R217, R220 ;  /* 0x000000d945cd7223 */ /* 0x000fe200000100dc */
[----:B------:R-:W-:Y:S01]  /*56b0*/  FADD.FTZ R188, RZ, R190 ;  /* 0x000000beffbc7221 */ /* 0x000fe20000010000 */
[----:B------:R-:W-:Y:S01]  /*56c0*/  FFMA.FTZ R220, R183, R218, R216 ;  /* 0x000000dab7dc7223 */ /* 0x000fe200000100d8 */
[----:B------:R-:W-:Y:S01]  /*56d0*/  FFMA.FTZ R193, R88, R89, R193 ;  /* 0x0000005958c17223 */ /* 0x000fe200000100c1 */
[----:B------:R-:W-:Y:S01]  /*56e0*/  FFMA.FTZ R190, -R0, R199, RZ ;  /* 0x000000c700be7223 */ /* 0x000fe200000101ff */
[C---:B------:R-:W-:Y:S01]  /*56f0*/  FMUL.FTZ R216, R201.reuse, R188 ;  /* 0x000000bcc9d87220 */ /* 0x040fe20000410000 */
[----:B------:R-:W-:Y:S01]  /*5700*/  MOV R5, RZ ;  /* 0x000000ff00057202 */ /* 0x000fe20000000f00 */
[----:B------:R-:W-:Y:S01]  /*5710*/  FMUL.FTZ R218, R182, R218 ;  /* 0x000000dab6da7220 */ /* 0x000fe20000410000 */
[-C--:B------:R-:W-:Y:S01]  /*5720*/  FMUL.FTZ R201, R201, R193.reuse ;  /* 0x000000c1c9c97220 */ /* 0x080fe20000410000 */
[----:B------:R-:W-:Y:S01]  /*5730*/  FFMA.FTZ R216, R197, R193, -R216 ;  /* 0x000000c1c5d87223 */ /* 0x000fe200000108d8 */
[----:B------:R-:W-:Y:S01]  /*5740*/  FFMA.FTZ R221, -R69, R221, R190 ;  /* 0x000000dd45dd7223 */ /* 0x000fe200000101be */
[----:B------:R-:W-:Y:S01]  /*5750*/  FMUL.FTZ R190, R178, R188 ;  /* 0x000000bcb2be7220 */ /* 0x000fe20000410000 */
[----:B------:R-:W-:Y:S01]  /*5760*/  FFMA.FTZ R217, R183, R219, -R218 ;  /* 0x000000dbb7d97223 */ /* 0x000fe200000108da */
[----:B------:R-:W-:Y:S01]  /*5770*/  FFMA.FTZ R222, R68, R216, R205 ;  /* 0x000000d844de7223 */ /* 0x000fe200000100cd */
[-C--:B------:R-:W-:Y:S01]  /*5780*/  FMUL.FTZ R216, R178, R193.reuse ;  /* 0x000000c1b2d87220 */ /* 0x080fe20000410000 */
[-C--:B------:R-:W-:Y:S01]  /*5790*/  FFMA.FTZ R218, R197, R188.reuse, R201 ;  /* 0x000000bcc5da7223 */ /* 0x080fe200000100c9 */
[----:B------:R-:W0:Y:S01]  /*57a0*/  @!P0 LDS.128 R4, [UR7+0x21b0] ;  /* 0x0021b007ff048984 */ /* 0x000e220008000c00 */
[C---:B------:R-:W-:Y:S01]  /*57b0*/  FFMA.FTZ R197, R179.reuse, R193, -R190 ;  /* 0x000000c1b3c57223 */ /* 0x040fe200000108be */
[----:B------:R-:W-:Y:S01]  /*57c0*/  FFMA.FTZ R216, R179, R188, R216 ;  /* 0x000000bcb3d87223 */ /* 0x000fe200000100d8 */
[----:B------:R-:W-:Y:S01]  /*57d0*/  ISETP.NE.AND P0, PT, R206, 0x1f, PT ;  /* 0x0000001fce00780c */ /* 0x000fe20003f05270 */
[----:B------:R-:W-:Y:S01]  /*57e0*/  FADD.FTZ R217, R170, R217 ;  /* 0x000000d9aad97221 */ /* 0x000fe20000010000 */
[----:B------:R-:W-:Y:S01]  /*57f0*/  FFMA.FTZ R197, R86, R87, R197 ;  /* 0x0000005756c57223 */ /* 0x000fe200000100c5 */
[----:B------:R-:W-:Y:S01]  /*5800*/  FADD.FTZ R190, RZ, R216 ;  /* 0x000000d8ffbe7221 */ /* 0x000fe20000010000 */
[----:B------:R-:W-:Y:S01]  /*5810*/  FADD.FTZ R216, R171, R220 ;  /* 0x000000dcabd87221 */ /* 0x000fe20000010000 */
[----:B------:R-:W-:Y:S01]  /*5820*/  FFMA.FTZ R224, -R68, R218, R221 ;  /* 0x000000da44e07223 */ /* 0x000fe200000101dd */
[CC--:B------:R-:W-:Y:S01]  /*5830*/  FMUL.FTZ R201, R203.reuse, R197.reuse ;  /* 0x000000c5cbc97220 */ /* 0x0c0fe20000410000 */
[-C--:B------:R-:W-:Y:S01]  /*5840*/  FMUL.FTZ R199, R203, R190.reuse ;  /* 0x000000becbc77220 */ /* 0x080fe20000410000 */
[----:B------:R1:W2:Y:S02]  /*5850*/  SHFL.DOWN PT, R220, R214, 0x1, 0x1f ;  /* 0x08201f00d6dc7f89 */ /* 0x0002a400000e0000 */
[C---:B------:R-:W-:Y:S01]  /*5860*/  FFMA.FTZ R205, R192.reuse, R190, R201 ;  /* 0x000000bec0cd7223 */ /* 0x040fe200000100c9 */
[----:B------:R-:W-:Y:S01]  /*5870*/  FFMA.FTZ R203, R192, R197, -R199 ;  /* 0x000000c5c0cb7223 */ /* 0x000fe200000108c7 */
[----:B------:R1:W3:Y:S04]  /*5880*/  SHFL.DOWN PT, R219, R216, 0x1, 0x1f ;  /* 0x08201f00d8db7f89 */ /* 0x0002e800000e0000 */
        /* <DEDUP_REMOVED lines=9> */
[C---:B-12---:R-:W-:Y:S01]  /*5920*/  FFMA.FTZ R214, R220.reuse, R214, -R199 ;  /* 0x000000d6dcd67223 */ /* 0x046fe200000108c7 */
[----:B------:R-:W-:Y:S01]  /*5930*/  FFMA.FTZ R215, R220, R215, R192 ;  /* 0x000000d7dcd77223 */ /* 0x000fe200000100c0 */
[----:B------:R-:W-:Y:S01]  /*5940*/  FADD.FTZ R216, R216, R201 ;  /* 0x000000c9d8d87221 */ /* 0x000fe20000010000 */
[----:B------:R-:W-:-:S07]  /*5950*/  FADD.FTZ R217, R217, R218 ;  /* 0x000000dad9d97221 */ /* 0x000fce0000010000 */
.L_x_15564:
[----:B------:R-:W-:Y:S05]  /*5960*/  BSYNC.RECONVERGENT B0 ;  /* 0x0000000000007941 */ /* 0x000fea0003800200 */
.L_x_15563:
[----:B--2---:R2:W1:Y:S01]  /*5970*/  SHFL.DOWN PT, R220, R214, 0x2, 0x1f ;  /* 0x08401f00d6dc7f89 */ /* 0x00446200000e0000 */
[----:B------:R-:W-:Y:S01]  /*5980*/  BSSY.RECONVERGENT B0, `(.L_x_15565) ;  /* 0x0000011000007945 */ /* 0x000fe20003800200 */
[C---:B------:R-:W-:Y:S01]  /*5990*/  FFMA.FTZ R203, R67.reuse, R203, R222 ;  /* 0x000000cb43cb7223 */ /* 0x040fe200000100de */
[----:B------:R-:W-:Y:S01]  /*59a0*/  FFMA.FTZ R205, -R67, R205, R224 ;  /* 0x000000cd43cd7223 */ /* 0x000fe200000101e0 */
[----:B----4-:R2:W4:Y:S04]  /*59b0*/  SHFL.DOWN PT, R192, R215, 0x2, 0x1f ;  /* 0x08401f00d7c07f89 */ /* 0x01052800000e0000 */
[----:B---3--:R2:W3:Y:S04]  /*59c0*/  SHFL.DOWN PT, R219, R216, 0x2, 0x1f ;  /* 0x08401f00d8db7f89 */ /* 0x0084e800000e0000 */
[----:B0-----:R2:W0:Y:S01]  /*59d0*/  SHFL.DOWN PT, R218, R217, 0x2, 0x1f ;  /* 0x08401f00d9da7f89 */ /* 0x00142200000e0000 */
[----:B------:R-:W-:Y:S05]  /*59e0*/  @P1 BRA `(.L_x_15566) ;  /* 0x0000000000281947 */ /* 0x000fea0003800000 */
[CC--:B0-----:R-:W-:Y:S01]  /*59f0*/  FMUL.FTZ R201, R215.reuse, R218.reuse ;  /* 0x000000dad7c97220 */ /* 0x0c1fe20000410000 */
[C---:B------:R-:W-:Y:S01]  /*5a00*/  FMUL.FTZ R218, R214.reuse, R218 ;  /* 0x000000dad6da7220 */ /* 0x040fe20000410000 */
[CC--:B----4-:R-:W-:Y:S01]  /*5a10*/  FMUL.FTZ R199, R215.reuse, R192.reuse ;  /* 0x000000c0d7c77220 */ /* 0x0d0fe20000410000 */
[C---:B------:R-:W-:Y:S01]  /*5a20*/  FMUL.FTZ R192, R214.reuse, R192 ;  /* 0x000000c0d6c07220 */ /* 0x040fe20000410000 */
[CC--:B---3--:R-:W-:Y:S01]  /*5a30*/  FFMA.FTZ R201, R214.reuse, R219.reuse, -R201 ;  /* 0x000000dbd6c97223 */ /* 0x0c8fe200000108c9 */
[C---:B------:R-:W-:Y:S01]  /*5a40*/  FFMA.FTZ R218, R215.reuse, R219, R218 ;  /* 0x000000dbd7da7223 */ /* 0x040fe200000100da */
[-C--:B-12---:R-:W-:Y:S01]  /*5a50*/  FFMA.FTZ R214, R214, R220.reuse, -R199 ;  /* 0x000000dcd6d67223 */ /* 0x086fe200000108c7 */
[----:B------:R-:W-:Y:S01]  /*5a60*/  FFMA.FTZ R215, R215, R220, R192 ;  /* 0x000000dcd7d77223 */ /* 0x000fe200000100c0 */
[----:B------:R-:W-:Y:S01]  /*5a70*/  FADD.FTZ R216, R216, R201 ;  /* 0x000000c9d8d87221 */ /* 0x000fe20000010000 */
[----:B------:R-:W-:-:S07]  /*5a80*/  FADD.FTZ R217, R217, R218 ;  /* 0x000000dad9d97221 */ /* 0x000fce0000010000 */
.L_x_15566:
[----:B------:R-:W-:Y:S05]  /*5a90*/  BSYNC.RECONVERGENT B0 ;  /* 0x0000000000007941 */ /* 0x000fea0003800200 */
.L_x_15565:
[----:B-1----:R1:W1:Y:S01]  /*5aa0*/  SHFL.DOWN PT, R220, R214, 0x4, 0x1f ;  /* 0x08801f00d6dc7f89 */ /* 0x00226200000e0000 */
[----:B------:R-:W-:Y:S03]  /*5ab0*/  BSSY.RECONVERGENT B0, `(.L_x_15567) ;  /* 0x000000f000007945 */ /* 0x000fe60003800200 */
[----:B----4-:R4:W1:Y:S04]  /*5ac0*/  SHFL.DOWN PT, R192, R215, 0x4, 0x1f ;  /* 0x08801f00d7c07f89 */ /* 0x01086800000e0000 */
[----:B---3--:R4:W3:Y:S04]  /*5ad0*/  SHFL.DOWN PT, R219, R216, 0x4, 0x1f ;  /* 0x08801f00d8db7f89 */ /* 0x0088e800000e0000 */
[----:B0-----:R4:W0:Y:S01]  /*5ae0*/  SHFL.DOWN PT, R218, R217, 0x4, 0x1f ;  /* 0x08801f00d9da7f89 */ /* 0x00182200000e0000 */
[----:B------:R-:W-:Y:S05]  /*5af0*/  @P2 BRA `(.L_x_15568) ;  /* 0x0000000000282947 */ /* 0x000fea0003800000 */
[CC--:B0-----:R-:W-:Y:S01]  /*5b00*/  FMUL.FTZ R201, R215.reuse, R218.reuse ;  /* 0x000000dad7c97220 */ /* 0x0c1fe20000410000 */
[C---:B------:R-:W-:Y:S01]  /*5b10*/  FMUL.FTZ R218, R214.reuse, R218 ;  /* 0x000000dad6da7220 */ /* 0x040fe20000410000 */
[CC--:B-1----:R-:W-:Y:S01]  /*5b20*/  FMUL.FTZ R199, R215.reuse, R192.reuse ;  /* 0x000000c0d7c77220 */ /* 0x0c2fe20000410000 */
[C---:B------:R-:W-:Y:S01]  /*5b30*/  FMUL.FTZ R192, R214.reuse, R192 ;  /* 0x000000c0d6c07220 */ /* 0x040fe20000410000 */
[CC--:B---3--:R-:W-:Y:S01]  /*5b40*/  FFMA.FTZ R201, R214.reuse, R219.reuse, -R201 ;  /* 0x000000dbd6c97223 */ /* 0x0c8fe200000108c9 */
[C---:B------:R-:W-:Y:S01]  /*5b50*/  FFMA.FTZ R218, R215.reuse, R219, R218 ;  /* 0x000000dbd7da7223 */ /* 0x040fe200000100da */
[-C--:B--2---:R-:W-:Y:S01]  /*5b60*/  FFMA.FTZ R214, R214, R220.reuse, -R199 ;  /* 0x000000dcd6d67223 */ /* 0x084fe200000108c7 */
[----:B----4-:R-:W-:Y:S01]  /*5b70*/  FFMA.FTZ R215, R215, R220, R192 ;  /* 0x000000dcd7d77223 */ /* 0x010fe200000100c0 */
[----:B------:R-:W-:Y:S01]  /*5b80*/  FADD.FTZ R216, R216, R201 ;  /* 0x000000c9d8d87221 */ /* 0x000fe20000010000 */
[----:B------:R-:W-:-:S07]  /*5b90*/  FADD.FTZ R217, R217, R218 ;  /* 0x000000dad9d97221 */ /* 0x000fce0000010000 */
.L_x_15568:
[----:B------:R-:W-:Y:S05]  /*5ba0*/  BSYNC.RECONVERGENT B0 ;  /* 0x0000000000007941 */ /* 0x000fea0003800200 */
.L_x_15567:
[----:B-1----:R1:W1:Y:S01]  /*5bb0*/  SHFL.DOWN PT, R220, R214, 0x8, 0x1f ;  /* 0x09001f00d6dc7f89 */ /* 0x00226200000e0000 */
[----:B------:R-:W-:Y:S03]  /*5bc0*/  BSSY.RECONVERGENT B0, `(.L_x_15569) ;  /* 0x000000f000007945 */ /* 0x000fe60003800200 */
[----:B------:R0:W1:Y:S04]  /*5bd0*/  SHFL.DOWN PT, R192, R215, 0x8, 0x1f ;  /* 0x09001f00d7c07f89 */ /* 0x00006800000e0000 */
[----:B---3--:R3:W1:Y:S04]  /*5be0*/  SHFL.DOWN PT, R219, R216, 0x8, 0x1f ;  /* 0x09001f00d8db7f89 */ /* 0x00866800000e0000 */
        /* <DEDUP_REMOVED lines=9> */
[----:B----4-:R-:W-:Y:S01]  /*5c80*/  FFMA.FTZ R215, R215, R220, R192 ;  /* 0x000000dcd7d77223 */ /* 0x010fe200000100c0 */
[----:B---3--:R-:W-:Y:S01]  /*5c90*/  FADD.FTZ R216, R216, R201 ;  /* 0x000000c9d8d87221 */ /* 0x008fe20000010000 */
[----:B------:R-:W-:-:S07]  /*5ca0*/  FADD.FTZ R217, R217, R218 ;  /* 0x000000dad9d97221 */ /* 0x000fce0000010000 */
.L_x_15570:
[----:B------:R-:W-:Y:S05]  /*5cb0*/  BSYNC.RECONVERGENT B0 ;  /* 0x0000000000007941 */ /* 0x000fea0003800200 */
.L_x_15569:
[----:B------:R2:W2:Y:S01]  /*5cc0*/  SHFL.DOWN PT, R222, R214, 0x10, 0x1f ;  /* 0x0a001f00d6de7f89 */ /* 0x0004a200000e0000 */
[----:B------:R-:W-:Y:S01]  /*5cd0*/  BSSY.RECONVERGENT B0, `(.L_x_15571) ;  /* 0x0000011000007945 */ /* 0x000fe20003800200 */
[C---:B-1----:R-:W-:Y:S01]  /*5ce0*/  FMUL.FTZ R192, R176.reuse, R190 ;  /* 0x000000beb0c07220 */ /* 0x042fe20000410000 */
[----:B------:R-:W-:Y:S01]  /*5cf0*/  FMUL.FTZ R201, R176, R197 ;  /* 0x000000c5b0c97220 */ /* 0x000fe20000410000 */
[----:B0-----:R0:W1:Y:S04]  /*5d00*/  SHFL.DOWN PT, R218, R215, 0x10, 0x1f ;  /* 0x0a001f00d7da7f89 */ /* 0x00106800000e0000 */
[----:B------:R0:W0:Y:S04]  /*5d10*/  SHFL.DOWN PT, R221, R216, 0x10, 0x1f ;  /* 0x0a001f00d8dd7f89 */ /* 0x00002800000e0000 */
        /* <DEDUP_REMOVED lines=12> */
.L_x_15572:
[----:B------:R-:W-:Y:S05]  /*5de0*/  BSYNC.RECONVERGENT B0 ;  /* 0x0000000000007941 */ /* 0x000fea0003800200 */
.L_x_15571:
[C---:B------:R-:W-:Y:S01]  /*5df0*/  FFMA.FTZ R199, R177.reuse, R197, -R192 ;  /* 0x000000c5b1c77223 */ /* 0x040fe200000108c0 */
[----:B------:R-:W-:Y:S01]  /*5e00*/  SHFL.DOWN PT, R227, R215, 0x1, 0x1f ;  /* 0x08201f00d7e37f89 */ /* 0x000fe200000e0000 */
[----:B------:R-:W-:Y:S01]  /*5e10*/  FFMA.FTZ R192, R177, R190, R201 ;  /* 0x000000beb1c07223 */ /* 0x000fe200000100c9 */
[C---:B------:R-:W-:Y:S01]  /*5e20*/  ISETP.NE.AND P0, PT, R157.reuse, 0x1f, PT ;  /* 0x0000001f9d00780c */ /* 0x040fe20003f05270 */
[----:B------:R-:W-:Y:S01]  /*5e30*/  FFMA.FTZ R199, R84, R85, R199 ;  /* 0x0000005554c77223 */ /* 0x000fe200000100c7 */
[----:B-1----:R-:W1:Y:S01]  /*5e40*/  SHFL.IDX PT, R218, R7, RZ, 0x1f ;  /* 0x00001fff07da7589 */ /* 0x002e6200000e0000 */
[----:B------:R-:W-:Y:S01]  /*5e50*/  FADD.FTZ R192, RZ, R192 ;  /* 0x000000c0ffc07221 */ /* 0x000fe20000010000 */
[----:B------:R-:W-:Y:S01]  /*5e60*/  ISETP.NE.AND P4, PT, R157, RZ, PT ;  /* 0x000000ff9d00720c */ /* 0x000fe20003f85270 */
[CC--:B--2---:R-:W-:Y:S01]  /*5e70*/  FMUL.FTZ R222, R174.reuse, R199.reuse ;  /* 0x000000c7aede7220 */ /* 0x0c4fe20000410000 */
[----:B------:R-:W2:Y:S01]  /*5e80*/  SHFL.DOWN PT, R225, R214, 0x1, 0x1f ;  /* 0x08201f00d6e17f89 */ /* 0x000ea200000e0000 */
[-C--:B0-----:R-:W-:Y:S01]  /*5e90*/  FMUL.FTZ R220, R174, R192.reuse ;  /* 0x000000c0aedc7220 */ /* 0x081fe20000410000 */
[-C--:B------:R-:W-:Y:S01]  /*5ea0*/  FMUL.FTZ R221, R195, R192.reuse ;  /* 0x000000c0c3dd7220 */ /* 0x080fe20000410000 */
[CC--:B------:R-:W-:Y:S01]  /*5eb0*/  FFMA.FTZ R222, R175.reuse, R192.reuse, R222 ;  /* 0x000000c0afde7223 */ /* 0x0c0fe200000100de */
[----:B------:R-:W0:Y:S01]  /*5ec0*/  SHFL.IDX PT, R219, R6, RZ, 0x1f ;  /* 0x00001fff06db7589 */ /* 0x000e2200000e0000 */
[-C--:B------:R-:W-:Y:S01]  /*5ed0*/  FFMA.FTZ R201, R175, R199.reuse, -R220 ;  /* 0x000000c7afc97223 */ /* 0x080fe200000108dc */
[----:B------:R-:W-:Y:S01]  /*5ee0*/  FMUL.FTZ R223, R195, R199 ;  /* 0x000000c7c3df7220 */ /* 0x000fe20000410000 */
[----:B------:R-:W-:Y:S01]  /*5ef0*/  FADD.FTZ R195, RZ, R222 ;  /* 0x000000deffc37221 */ /* 0x000fe20000010000 */
[----:B------:R-:W5:Y:S01]  /*5f00*/  SHFL.DOWN PT, R229, R216, 0x1, 0x1f ;  /* 0x08201f00d8e57f89 */ /* 0x000f6200000e0000 */
[----:B------:R-:W-:Y:S01]  /*5f10*/  FFMA.FTZ R201, R82, R83, R201 ;  /* 0x0000005352c97223 */ /* 0x000fe200000100c9 */
[C---:B------:R-:W-:Y:S01]  /*5f20*/  FFMA.FTZ R221, R196.reuse, R199, -R221 ;  /* 0x000000c7c4dd7223 */ /* 0x040fe200000108dd */
[----:B------:R-:W-:Y:S01]  /*5f30*/  FFMA.FTZ R196, R196, R192, R223 ;  /* 0x000000c0c4c47223 */ /* 0x000fe200000100df */
[----:B------:R-:W5:Y:S01]  /*5f40*/  SHFL.DOWN PT, R231, R217, 0x1, 0x1f ;  /* 0x08201f00d9e77f89 */ /* 0x000f6200000e0000 */
[C---:B------:R-:W-:Y:S01]  /*5f50*/  FMUL.FTZ R223, R212.reuse, R195 ;  /* 0x000000c3d4df7220 */ /* 0x040fe20000410000 */
[----:B------:R-:W-:Y:S01]  /*5f60*/  FMUL.FTZ R212, R212, R201 ;  /* 0x000000c9d4d47220 */ /* 0x000fe20000410000 */
[C---:B------:R-:W-:Y:S01]  /*5f70*/  FFMA.FTZ R222, -R66.reuse, R196, R205 ;  /* 0x000000c442de7223 */ /* 0x040fe200000101cd */
[----:B------:R-:W-:Y:S01]  /*5f80*/  FFMA.FTZ R220, R66, R221, R203 ;  /* 0x000000dd42dc7223 */ /* 0x000fe200000100cb */
[C---:B------:R-:W-:Y:S01]  /*5f90*/  FFMA.FTZ R221, R210.reuse, R201, -R223 ;  /* 0x000000c9d2dd7223 */ /* 0x040fe200000108df */
[----:B------:R-:W-:Y:S01]  /*5fa0*/  FFMA.FTZ R203, R210, R195, R212 ;  /* 0x000000c3d2cb7223 */ /* 0x000fe200000100d4 */
[----:B------:R-:W-:Y:S01]  /*5fb0*/  FMUL.FTZ R205, R187, R201 ;  /* 0x000000c9bbcd7220 */ /* 0x000fe20000410000 */
[-C--:B-1----:R-:W-:Y:S01]  /*5fc0*/  @P0 FMUL.FTZ R196, R227, R218.reuse ;  /* 0x000000dae3c40220 */ /* 0x082fe20000410000 */
[----:B----4-:R-:W1:Y:S01]  /*5fd0*/  SHFL.IDX PT, R215, R215, RZ, 0x1f ;  /* 0x00001fffd7d77589 */ /* 0x010e6200000e0000 */
[C---:B------:R-:W-:Y:S01]  /*5fe0*/  FFMA.FTZ R203, -R65.reuse, R203, R222 ;  /* 0x000000cb41cb7223 */ /* 0x040fe200000101de */
[----:B------:R-:W-:Y:S01]  /*5ff0*/  FFMA.FTZ R221, R65, R221, R220 ;  /* 0x000000dd41dd7223 */ /* 0x000fe200000100dc */
[C---:B--2---:R-:W-:Y:S01]  /*6000*/  @P0 FMUL.FTZ R212, R225.reuse, R218 ;  /* 0x000000dae1d40220 */ /* 0x044fe20000410000 */
[----:B------:R-:W2:Y:S01]  /*6010*/  SHFL.IDX PT, R214, R214, RZ, 0x1f ;  /* 0x00001fffd6d67589 */ /* 0x000ea200000e0000 */
[----:B------:R-:W-:Y:S01]  /*6020*/  BSSY.RECONVERGENT B0, `(.L_x_15573) ;  /* 0x00000e2000007945 */ /* 0x000fe20003800200 */
[-C--:B0-----:R-:W-:Y:S01]  /*6030*/  @P0 FFMA.FTZ R210, R225, R219.reuse, -R196 ;  /* 0x000000dbe1d20223 */ /* 0x081fe200000108c4 */
[----:B------:R-:W-:Y:S01]  /*6040*/  @P0 FFMA.FTZ R212, R227, R219, R212 ;  /* 0x000000dbe3d40223 */ /* 0x000fe200000100d4 */
[-C--:B------:R-:W-:Y:S01]  /*6050*/  FMUL.FTZ R196, R187, R195.reuse ;  /* 0x000000c3bbc47220 */ /* 0x080fe20000410000 */
[----:B---3--:R-:W0:Y:S01]  /*6060*/  SHFL.IDX PT, R216, R216, RZ, 0x1f ;  /* 0x00001fffd8d87589 */ /* 0x008e2200000e0000 */
[----:B-----5:R-:W-:Y:S01]  /*6070*/  @P0 FADD.FTZ R219, R229, R210 ;  /* 0x000000d2e5db0221 */ /* 0x020fe20000010000 */
[C---:B------:R-:W-:Y:S01]  /*6080*/  FFMA.FTZ R210, R186.reuse, R195, R205 ;  /* 0x000000c3bad27223 */ /* 0x040fe200000100cd */
[----:B------:R-:W-:Y:S01]  /*6090*/  FFMA.FTZ R205, R186, R201, -R196 ;  /* 0x000000c9bacd7223 */ /* 0x000fe200000108c4 */
[----:B------:R-:W3:Y:S01]  /*60a0*/  SHFL.IDX PT, R217, R217, RZ, 0x1f ;  /* 0x00001fffd9d97589 */ /* 0x000ee200000e0000 */
[----:B------:R-:W-:Y:S01]  /*60b0*/  @P0 FADD.FTZ R218, R231, R212 ;  /* 0x000000d4e7da0221 */ /* 0x000fe20000010000 */
[----:B------:R-:W-:Y:S01]  /*60c0*/  FADD.FTZ R196, RZ, R210 ;  /* 0x000000d2ffc47221 */ /* 0x000fe20000010000 */
[----:B------:R-:W-:-:S02]  /*60d0*/  FFMA.FTZ R205, R80, R81, R205 ;  /* 0x0000005150cd7223 */ /* 0x000fc400000100cd */
[CC--:B------:R-:W-:Y:S01]  /*60e0*/  FMUL.FTZ R210, R218.reuse, R33.reuse ;  /* 0x00000021dad27220 */ /* 0x0c0fe20000410000 */
[----:B------:R-:W-:Y:S01]  /*60f0*/  FMUL.FTZ R33, R219, R33 ;  /* 0x00000021db217220 */ /* 0x000fe20000410000 */
[C---:B------:R-:W-:Y:S01]  /*6100*/  FMUL.FTZ R223, R209.reuse, R196 ;  /* 0x000000c4d1df7220 */ /* 0x040fe20000410000 */
[-C--:B------:R-:W-:Y:S01]  /*6110*/  FMUL.FTZ R209, R209, R205.reuse ;  /* 0x000000cdd1d17220 */ /* 0x080fe20000410000 */
[-C--:B------:R-:W-:Y:S01]  /*6120*/  FFMA.FTZ R210, R219, R32.reuse, R210 ;  /* 0x00000020dbd27223 */ /* 0x080fe200000100d2 */
[----:B------:R-:W-:Y:S01]  /*6130*/  FFMA.FTZ R218, R218, R32, -R33 ;  /* 0x00000020dada7223 */ /* 0x000fe20000010821 */
[CC--:B------:R-:W-:Y:S01]  /*6140*/  FFMA.FTZ R223, R202.reuse, R205.reuse, -R223 ;  /* 0x000000cdcadf7223 */ /* 0x0c0fe200000108df */
[-C--:B------:R-:W-:Y:S01]  /*6150*/  FFMA.FTZ R202, R202, R196.reuse, R209 ;  /* 0x000000c4caca7223 */ /* 0x080fe200000100d1 */
        /* <DEDUP_REMOVED lines=10> */
[C---:B-1----:R-:W-:Y:S01]  /*6200*/  FMUL.FTZ R211, R215.reuse, R7 ;  /* 0x00000007d7d37220 */ /* 0x042fe20000410000 */
[----:B------:R-:W-:Y:S01]  /*6210*/  FFMA.FTZ R209, R78, R79, R209 ;  /* 0x0000004f4ed17223 */ /* 0x000fe200000100d1 */
[----:B------:R-:W-:Y:S01]  /*6220*/  FADD.FTZ R207, R198, R219 ;  /* 0x000000dbc6cf7221 */ /* 0x000fe20000010000 */
[----:B------:R-:W-:Y:S01]  /*6230*/  FADD.FTZ R194, R194, R213 ;  /* 0x000000d5c2c27221 */ /* 0x000fe20000010000 */
[-C--:B--2---:R-:W-:Y:S01]  /*6240*/  FFMA.FTZ R211, R214, R6.reuse, -R211 ;  /* 0x00000006d6d37223 */ /* 0x084fe200000108d3 */
[----:B------:R-:W-:Y:S01]  /*6250*/  FMUL.FTZ R198, R215, R6 ;  /* 0x00000006d7c67220 */ /* 0x000fe20000410000 */
        /* <DEDUP_REMOVED lines=8> */
[----:B0-----:R-:W-:Y:S01]  /*62e0*/  FADD.FTZ R6, R216, R211 ;  /* 0x000000d3d8067221 */ /* 0x001fe20000010000 */
[----:B------:R-:W-:Y:S01]  /*62f0*/  FADD.FTZ R187, R184, R213 ;  /* 0x000000d5b8bb7221 */ /* 0x000fe20000010000 */
[----:B------:R-:W-:Y:S01]  /*6300*/  FMUL.FTZ R184, R30, R35 ;  /* 0x000000231eb87220 */ /* 0x000fe20000410000 */
[C---:B------:R-:W-:Y:S01]  /*6310*/  FMUL.FTZ R186, R31.reuse, R188 ;  /* 0x000000bc1fba7220 */ /* 0x040fe20000410000 */
[----:B------:R-:W-:Y:S01]  /*6320*/  FFMA.FTZ R198, R214, R7, R198 ;  /* 0x00000007d6c67223 */ /* 0x000fe200000100c6 */
[CC--:B------:R-:W-:Y:S01]  /*6330*/  FMUL.FTZ R211, R31.reuse, R34.reuse ;  /* 0x000000221fd37220 */ /* 0x0c0fe20000410000 */
[C---:B------:R-:W-:Y:S01]  /*6340*/  FFMA.FTZ R219, R31.reuse, R191, R184 ;  /* 0x000000bf1fdb7223 */ /* 0x040fe200000100b8 */
[C---:B------:R-:W-:Y:S01]  /*6350*/  FMUL.FTZ R184, R30.reuse, R34 ;  /* 0x000000221eb87220 */ /* 0x040fe20000410000 */
[----:B------:R-:W-:Y:S01]  /*6360*/  FMUL.FTZ R213, R31, R35 ;  /* 0x000000231fd57220 */ /* 0x000fe20000410000 */
[C---:B------:R-:W-:Y:S01]  /*6370*/  FFMA.FTZ R227, R30.reuse, R193, -R186 ;  /* 0x000000c11ee37223 */ /* 0x040fe200000108ba */
[----:B---3--:R-:W-:Y:S01]  /*6380*/  FADD.FTZ R7, R217, R198 ;  /* 0x000000c6d9077221 */ /* 0x008fe20000010000 */
[CC--:B------:R-:W-:Y:S01]  /*6390*/  FFMA.FTZ R222, R31.reuse, R189.reuse, R184 ;  /* 0x000000bd1fde7223 */ /* 0x0c0fe200000100b8 */
[CC--:B------:R-:W-:Y:S01]  /*63a0*/  FMUL.FTZ R184, R31.reuse, R192.reuse ;  /* 0x000000c01fb87220 */ /* 0x0c0fe20000410000 */
[C---:B------:R-:W-:Y:S01]  /*63b0*/  FFMA.FTZ R220, R30.reuse, R189, -R211 ;  /* 0x000000bd1edc7223 */ /* 0x040fe200000108d3 */
[C---:B------:R-:W-:Y:S01]  /*63c0*/  FMUL.FTZ R186, R30.reuse, R192 ;  /* 0x000000c01eba7220 */ /* 0x040fe20000410000 */
[C---:B------:R-:W-:Y:S01]  /*63d0*/  FFMA.FTZ R213, R30.reuse, R191, -R213 ;  /* 0x000000bf1ed57223 */ /* 0x040fe200000108d5 */
[C---:B------:R-:W-:Y:S01]  /*63e0*/  FMUL.FTZ R211, R31.reuse, R190 ;  /* 0x000000be1fd37220 */ /* 0x040fe20000410000 */
[-C--:B------:R-:W-:Y:S01]  /*63f0*/  FFMA.FTZ R217, R30, R199.reuse, -R184 ;  /* 0x000000c71ed97223 */ /* 0x080fe200000108b8 */
[----:B------:R-:W-:Y:S01]  /*6400*/  FADD.FTZ R184, RZ, R210 ;  /* 0x000000d2ffb87221 */ /* 0x000fe20000010000 */
[C---:B------:R-:W-:Y:S01]  /*6410*/  FFMA.FTZ R215, R31.reuse, R199, R186 ;  /* 0x000000c71fd77223 */ /* 0x040fe200000100ba */
[----:B------:R-:W-:Y:S01]  /*6420*/  FMUL.FTZ R218, R0, R213 ;  /* 0x000000d500da7220 */ /* 0x000fe20000410000 */
[C---:B------:R-:W-:Y:S01]  /*6430*/  FMUL.FTZ R198, R30.reuse, R188 ;  /* 0x000000bc1ec67220 */ /* 0x040fe20000410000 */
[C---:B------:R-:W-:Y:S01]  /*6440*/  FFMA.FTZ R214, R30.reuse, R197, -R211 ;  /* 0x000000c51ed67223 */ /* 0x040fe200000108d3 */
[CC--:B------:R-:W-:Y:S01]  /*6450*/  FMUL.FTZ R186, R30.reuse, R195.reuse ;  /* 0x000000c31eba7220 */ /* 0x0c0fe20000410000 */
[C---:B------:R-:W-:Y:S01]  /*6460*/  FMUL.FTZ R211, R31.reuse, R195 ;  /* 0x000000c31fd37220 */ /* 0x040fe20000410000 */
[C---:B------:R-:W-:Y:S01]  /*6470*/  FMUL.FTZ R213, R31.reuse, R196 ;  /* 0x000000c41fd57220 */ /* 0x040fe20000410000 */
[----:B------:R-:W-:Y:S01]  /*6480*/  FMUL.FTZ R216, R31, R184 ;  /* 0x000000b81fd87220 */ /* 0x000fe20000410000 */
[----:B------:R-:W-:Y:S01]  /*6490*/  FADD.FTZ R185, R185, R212 ;  /* 0x000000d4b9b97221 */ /* 0x000fe20000010000 */
[C---:B------:R-:W-:Y:S01]  /*64a0*/  FFMA.FTZ R229, R31.reuse, R193, R198 ;  /* 0x000000c11fe57223 */ /* 0x040fe200000100c6 */
[CC--:B------:R-:W-:Y:S01]  /*64b0*/  FFMA.FTZ R210, R31.reuse, R201.reuse, R186 ;  /* 0x000000c91fd27223 */ /* 0x0c0fe200000100ba */
[C---:B------:R-:W-:Y:S01]  /*64c0*/  FMUL.FTZ R212, R30.reuse, R190 ;  /* 0x000000be1ed47220 */ /* 0x040fe20000410000 */
[C---:B------:R-:W-:Y:S01]  /*64d0*/  FFMA.FTZ R198, R30.reuse, R201, -R211 ;  /* 0x000000c91ec67223 */ /* 0x040fe200000108d3 */
[C---:B------:R-:W-:Y:S01]  /*64e0*/  FMUL.FTZ R224, R30.reuse, R196 ;  /* 0x000000c41ee07220 */ /* 0x040fe20000410000 */
[C---:B------:R-:W-:Y:S01]  /*64f0*/  FFMA.FTZ R213, R30.reuse, R205, -R213 ;  /* 0x000000cd1ed57223 */ /* 0x040fe200000108d5 */
[C---:B------:R-:W-:Y:S01]  /*6500*/  FFMA.FTZ R186, R30.reuse, R209, -R216 ;  /* 0x000000d11eba7223 */ /* 0x040fe200000108d8 */
[----:B------:R-:W-:Y:S01]  /*6510*/  FMUL.FTZ R30, R30, R184 ;  /* 0x000000b81e1e7220 */ /* 0x000fe20000410000 */
[C---:B------:R-:W-:Y:S01]  /*6520*/  FMUL.FTZ R216, R174.reuse, R187 ;  /* 0x000000bbaed87220 */ /* 0x040fe20000410000 */
[----:B------:R-:W-:Y:S01]  /*6530*/  FMUL.FTZ R174, R174, R185 ;  /* 0x000000b9aeae7220 */ /* 0x000fe20000410000 */
[C---:B------:R-:W-:Y:S01]  /*6540*/  FFMA.FTZ R212, R31.reuse, R197, R212 ;  /* 0x000000c51fd47223 */ /* 0x040fe200000100d4 */
[C---:B------:R-:W-:Y:S01]  /*6550*/  FFMA.FTZ R211, R31.reuse, R205, R224 ;  /* 0x000000cd1fd37223 */ /* 0x040fe200000100e0 */
[----:B------:R-:W-:Y:S01]  /*6560*/  FFMA.FTZ R30, R31, R209, R30 ;  /* 0x000000d11f1e7223 */ /* 0x000fe2000001001e */
[C---:B------:R-:W-:Y:S01]  /*6570*/  FFMA.FTZ R31, R175.reuse, R185, R216 ;  /* 0x000000b9af1f7223 */ /* 0x040fe200000100d8 */
[----:B------:R-:W-:Y:S01]  /*6580*/  FFMA.FTZ R175, R175, R187, -R174 ;  /* 0x000000bbafaf7223 */ /* 0x000fe200000108ae */
[----:B------:R-:W-:Y:S01]  /*6590*/  FFMA.FTZ R200, R64, R223, R221 ;  /* 0x000000df40c87223 */ /* 0x000fe200000100dd */
[----:B------:R-:W-:Y:S01]  /*65a0*/  FMUL.FTZ R221, R0, -R219 ;  /* 0x800000db00dd7220 */ /* 0x000fe20000410000 */
[----:B------:R-:W-:Y:S01]  /*65b0*/  FADD.FTZ R160, R160, R31 ;  /* 0x0000001fa0a07221 */ /* 0x000fe20000010000 */
[----:B------:R-:W-:Y:S01]  /*65c0*/  FADD.FTZ R31, R158, R175 ;  /* 0x000000af9e1f7221 */ /* 0x000fe20000010000 */
[----:B------:R0:W-:Y:S01]  /*65d0*/  @!P4 STS.128 [UR7+0x21b0], R4 ;  /* 0x0021b004ff00c988 */ /* 0x0001e20008000c07 */
[----:B------:R-:W-:Y:S01]  /*65e0*/  FMUL.FTZ R215, R66, -R215 ;  /* 0x800000d742d77220 */ /* 0x000fe20000410000 */
[CC--:B------:R-:W-:Y:S01]  /*65f0*/  FMUL.FTZ R158, R176.reuse, R160.reuse ;  /* 0x000000a0b09e7220 */ /* 0x0c0fe20000410000 */
[----:B------:R-:W-:Y:S01]  /*6600*/  FMUL.FTZ R175, R176, R31 ;  /* 0x0000001fb0af7220 */ /* 0x000fe20000410000 */
[----:B------:R-:W-:Y:S01]  /*6610*/  FMUL.FTZ R213, R64, R213 ;  /* 0x000000d540d57220 */ /* 0x000fe20000410000 */
[----:B------:R-:W-:Y:S01]  /*6620*/  STS [R139+0x420], R218 ;  /* 0x000420da8b007388 */ /* 0x000fe20000000800 */
[C---:B------:R-:W-:Y:S01]  /*6630*/  FFMA.FTZ R219, R177.reuse, R31, -R158 ;  /* 0x0000001fb1db7223 */ /* 0x040fe2000001089e */
[----:B------:R-:W-:Y:S01]  /*6640*/  FFMA.FTZ R177, R177, R160, R175 ;  /* 0x000000a0b1b17223 */ /* 0x000fe200000100af */
[C---:B------:R-:W-:Y:S01]  /*6650*/  FMUL.FTZ R223, R69.reuse, R220 ;  /* 0x000000dc45df7220 */ /* 0x040fe20000410000 */
[----:B------:R-:W-:Y:S01]  /*6660*/  STS [R138+0x24], R215 ;  /* 0x000024d78a007388 */ /* 0x000fe20000000800 */
[----:B------:R-:W-:Y:S01]  /*6670*/  FADD.FTZ R175, R162, R219 ;  /* 0x000000dba2af7221 */ /* 0x000fe20000010000 */
[----:B------:R-:W-:Y:S01]  /*6680*/  FADD.FTZ R164, R164, R177 ;  /* 0x000000b1a4a47221 */ /* 0x000fe20000010000 */
[----:B------:R-:W-:Y:S01]  /*6690*/  FMUL.FTZ R225, R69, -R222 ;  /* 0x800000de45e17220 */ /* 0x000fe20000410000 */
[----:B------:R-:W-:Y:S01]  /*66a0*/  STS [R138+0x30], R213 ;  /* 0x000030d58a007388 */ /* 0x000fe20000000800 */
[CC--:B0-----:R-:W-:Y:S01]  /*66b0*/  FMUL.FTZ R4, R178.reuse, R175.reuse ;  /* 0x000000afb2047220 */ /* 0x0c1fe20000410000 */
[----:B------:R-:W-:Y:S01]  /*66c0*/  FMUL.FTZ R178, R178, R164 ;  /* 0x000000a4b2b27220 */ /* 0x000fe20000410000 */
[C---:B------:R-:W-:Y:S01]  /*66d0*/  FMUL.FTZ R5, R67.reuse, R214 ;  /* 0x000000d643057220 */ /* 0x040fe20000410000 */
[----:B------:R-:W-:Y:S01]  /*66e0*/  FMUL.FTZ R7, R67, -R212 ;  /* 0x800000d443077220 */ /* 0x000fe20000410000 */
[C---:B------:R-:W-:Y:S01]  /*66f0*/  FFMA.FTZ R4, R179.reuse, R164, R4 ;  /* 0x000000a4b3047223 */ /* 0x040fe20000010004 */
[----:B------:R-:W-:Y:S01]  /*6700*/  FFMA.FTZ R177, R179, R175, -R178 ;  /* 0x000000afb3b17223 */ /* 0x000fe200000108b2 */
[----:B------:R-:W-:Y:S01]  /*6710*/  FMUL.FTZ R227, R68, R227 ;  /* 0x000000e344e37220 */ /* 0x000fe20000410000 */
[----:B------:R0:W-:Y:S01]  /*6720*/  STS [R138+0x18], R5 ;  /* 0x000018058a007388 */ /* 0x0001e20000000800 */
[----:B------:R-:W-:Y:S01]  /*6730*/  FADD.FTZ R167, R167, R4 ;  /* 0x00000004a7a77221 */ /* 0x000fe20000010000 */
[----:B------:R-:W-:Y:S01]  /*6740*/  FADD.FTZ R177, R166, R177 ;  /* 0x000000b1a6b17221 */ /* 0x000fe20000010000 */
[----:B------:R-:W-:Y:S01]  /*6750*/  FMUL.FTZ R229, R68, -R229 ;  /* 0x800000e544e57220 */ /* 0x000fe20000410000 */
[----:B------:R-:W-:Y:S01]  /*6760*/  FMUL.FTZ R217, R66, R217 ;  /* 0x000000d942d97220 */ /* 0x000fe20000410000 */
[C---:B------:R-:W-:Y:S01]  /*6770*/  FMUL.FTZ R4, R180.reuse, R167 ;  /* 0x000000a7b4047220 */ /* 0x040fe20000410000 */
[----:B------:R-:W-:Y:S01]  /*6780*/  FMUL.FTZ R180, R180, R177 ;  /* 0x000000b1b4b47220 */ /* 0x000fe20000410000 */
[----:B------:R-:W-:Y:S01]  /*6790*/  FMUL.FTZ R219, R65, -R210 ;  /* 0x800000d241db7220 */ /* 0x000fe20000410000 */
[----:B------:R-:W-:Y:S01]  /*67a0*/  FMUL.FTZ R211, R64, -R211 ;  /* 0x800000d340d37220 */ /* 0x000fe20000410000 */
[C---:B------:R-:W-:Y:S01]  /*67b0*/  FFMA.FTZ R179, R181.reuse, R177, -R4 ;  /* 0x000000b1b5b37223 */ /* 0x040fe20000010804 */
[----:B------:R-:W-:Y:S01]  /*67c0*/  FFMA.FTZ R180, R181, R167, R180 ;  /* 0x000000a7b5b47223 */ /* 0x000fe200000100b4 */
[----:B0-----:R-:W-:Y:S01]  /*67d0*/  FMUL.FTZ R5, R65, R198 ;  /* 0x000000c641057220 */ /* 0x001fe20000410000 */
[----:B------:R-:W-:Y:S01]  /*67e0*/  FMUL.FTZ R213, R63, R186 ;  /* 0x000000ba3fd57220 */ /* 0x000fe20000410000 */
[----:B------:R-:W-:Y:S01]  /*67f0*/  FADD.FTZ R179, R168, R179 ;  /* 0x000000b3a8b37221 */ /* 0x000fe20000010000 */
[----:B------:R-:W-:Y:S01]  /*6800*/  FADD.FTZ R169, R169, R180 ;  /* 0x000000b4a9a97221 */ /* 0x000fe20000010000 */
[----:B------:R-:W-:Y:S01]  /*6810*/  FMUL.FTZ R215, R63, -R30 ;  /* 0x8000001e3fd77220 */ /* 0x000fe20000410000 */
[----:B------:R0:W-:Y:S01]  /*6820*/  STS [R138+0x1c], R7 ;  /* 0x00001c078a007388 */ /* 0x0001e20000000800 */
[C---:B------:R-:W-:Y:S01]  /*6830*/  FMUL.FTZ R4, R182.reuse, R179 ;  /* 0x000000b3b6047220 */ /* 0x040fe20000410000 */
[-C--:B------:R-:W-:Y:S01]  /*6840*/  FMUL.FTZ R182, R182, R169.reuse ;  /* 0x000000a9b6b67220 */ /* 0x080fe20000410000 */
[C---:B------:R-:W-:Y:S01]  /*6850*/  FMUL.FTZ R181, R90.reuse, R169 ;  /* 0x000000a95ab57220 */ /* 0x040fe20000410000 */
[----:B------:R-:W-:Y:S01]  /*6860*/  FFMA.FTZ R162, -R90, R91, R189 ;  /* 0x0000005b5aa27223 */ /* 0x000fe200000101bd */
[C---:B------:R-:W-:Y:S01]  /*6870*/  FFMA.FTZ R4, R183.reuse, R169, R4 ;  /* 0x000000a9b7047223 */ /* 0x040fe20000010004 */
[----:B------:R-:W-:Y:S01]  /*6880*/  FFMA.FTZ R183, R183, R179, -R182 ;  /* 0x000000b3b7b77223 */ /* 0x000fe200000108b6 */
[----:B------:R1:W-:Y:S01]  /*6890*/  STS [R138+0x28], R5 ;  /* 0x000028058a007388 */ /* 0x0003e20000000800 */
[----:B------:R-:W-:Y:S01]  /*68a0*/  FFMA.FTZ R191, -R92, R93, R191 ;  /* 0x0000005d5cbf7223 */ /* 0x000fe200000101bf */
[----:B------:R-:W-:Y:S01]  /*68b0*/  FADD.FTZ R171, R171, R4 ;  /* 0x00000004abab7221 */ /* 0x000fe20000010000 */
[----:B------:R-:W-:Y:S01]  /*68c0*/  FADD.FTZ R183, R170, R183 ;  /* 0x000000b7aab77221 */ /* 0x000fe20000010000 */
[----:B0-----:R-:W-:Y:S01]  /*68d0*/  FMUL.FTZ R7, R90, R179 ;  /* 0x000000b35a077220 */ /* 0x001fe20000410000 */
[----:B------:R-:W-:Y:S01]  /*68e0*/  FMUL.FTZ R189, R34, R181 ;  /* 0x000000b522bd7220 */ /* 0x000fe20000410000 */
[C---:B------:R-:W-:Y:S01]  /*68f0*/  FMUL.FTZ R158, R92.reuse, R171 ;  /* 0x000000ab5c9e7220 */ /* 0x040fe20000410000 */
[----:B------:R-:W-:Y:S01]  /*6900*/  FMUL.FTZ R4, R92, R183 ;  /* 0x000000b75c047220 */ /* 0x000fe20000410000 */
[----:B------:R-:W-:Y:S01]  /*6910*/  STS [R138+0x4], R221 ;  /* 0x000004dd8a007388 */ /* 0x000fe20000000800 */
[-C--:B------:R-:W-:Y:S01]  /*6920*/  FFMA.FTZ R189, R162, R7.reuse, -R189 ;  /* 0x00000007a2bd7223 */ /* 0x080fe200000108bd */
[C---:B------:R-:W-:Y:S01]  /*6930*/  FMUL.FTZ R6, R35.reuse, R158 ;  /* 0x0000009e23067220 */ /* 0x040fe20000410000 */
[-C--:B-1----:R-:W-:Y:S01]  /*6940*/  FMUL.FTZ R5, R35, R4.reuse ;  /* 0x0000000423057220 */ /* 0x082fe20000410000 */
[----:B------:R-:W-:Y:S01]  /*6950*/  STS [R138+0x8], R223 ;  /* 0x000008df8a007388 */ /* 0x000fe20000000800 */
[----:B------:R-:W-:Y:S01]  /*6960*/  FMUL.FTZ R7, R34, R7 ;  /* 0x0000000722077220 */ /* 0x000fe20000410000 */
[C---:B------:R-:W-:Y:S01]  /*6970*/  FFMA.FTZ R6, R191.reuse, R4, -R6 ;  /* 0x00000004bf067223 */ /* 0x040fe20000010806 */
[----:B------:R-:W-:Y:S01]  /*6980*/  FFMA.FTZ R5, R191, R158, R5 ;  /* 0x0000009ebf057223 */ /* 0x000fe20000010005 */
[----:B------:R-:W-:Y:S01]  /*6990*/  STS [R138+0xc], R225 ;  /* 0x00000ce18a007388 */ /* 0x000fe20000000800 */
[----:B------:R-:W-:Y:S01]  /*69a0*/  FFMA.FTZ R4, R162, R181, R7 ;  /* 0x000000b5a2047223 */ /* 0x000fe20000010007 */
[----:B------:R-:W-:Y:S01]  /*69b0*/  FADD.FTZ R6, RZ, R6 ;  /* 0x00000006ff067221 */ /* 0x000fe20000010000 */
[----:B------:R-:W-:Y:S01]  /*69c0*/  FADD.FTZ R5, RZ, R5 ;  /* 0x00000005ff057221 */ /* 0x000fe20000010000 */
[----:B------:R-:W-:Y:S01]  /*69d0*/  STS [R138+0x10], R227 ;  /* 0x000010e38a007388 */ /* 0x000fe20000000800 */
[----:B------:R-:W-:Y:S01]  /*69e0*/  FMUL.FTZ R30, R88, R167 ;  /* 0x000000a7581e7220 */ /* 0x000fe20000410000 */
[----:B------:R-:W-:Y:S01]  /*69f0*/  FADD.FTZ R6, R6, R189 ;  /* 0x000000bd06067221 */ /* 0x000fe20000010000 */
[----:B------:R-:W-:Y:S01]  /*6a00*/  FADD.FTZ R4, R5, R4 ;  /* 0x0000000405047221 */ /* 0x000fe20000010000 */
[----:B------:R-:W-:Y:S01]  /*6a10*/  STS [R138+0x14], R229 ;  /* 0x000014e58a007388 */ /* 0x000fe20000000800 */
[----:B------:R-:W-:Y:S01]  /*6a20*/  FMUL.FTZ R189, R86, R164 ;  /* 0x000000a456bd7220 */ /* 0x000fe20000410000 */
[C---:B------:R-:W-:Y:S01]  /*6a30*/  FFMA.FTZ R193, -R88.reuse, R89, R193 ;  /* 0x0000005958c17223 */ /* 0x040fe200000101c1 */
[----:B------:R-:W-:Y:S01]  /*6a40*/  FMUL.FTZ R5, R88, R177 ;  /* 0x000000b158057220 */ /* 0x000fe20000410000 */
[----:B------:R-:W-:Y:S01]  /*6a50*/  STS [R138+0x20], R217 ;  /* 0x000020d98a007388 */ /* 0x000fe20000000800 */
[----:B------:R-:W-:Y:S01]  /*6a60*/  FMUL.FTZ R168, R188, R30 ;  /* 0x0000001ebca87220 */ /* 0x000fe20000410000 */
[C---:B------:R-:W-:Y:S01]  /*6a70*/  FFMA.FTZ R166, -R86.reuse, R87, R197 ;  /* 0x0000005756a67223 */ /* 0x040fe200000101c5 */
[----:B------:R-:W-:Y:S01]  /*6a80*/  FMUL.FTZ R197, R86, R175 ;  /* 0x000000af56c57220 */ /* 0x000fe20000410000 */
[----:B------:R-:W-:Y:S01]  /*6a90*/  STS [R138+0x2c], R219 ;  /* 0x00002cdb8a007388 */ /* 0x000fe20000000800 */
[CC--:B------:R-:W-:Y:S01]  /*6aa0*/  FFMA.FTZ R7, R193.reuse, R5.reuse, -R168 ;  /* 0x00000005c1077223 */ /* 0x0c0fe200000108a8 */
[----:B------:R-:W-:Y:S01]  /*6ab0*/  FMUL.FTZ R170, R188, R5 ;  /* 0x00000005bcaa7220 */ /* 0x000fe20000410000 */
[----:B------:R-:W-:Y:S01]  /*6ac0*/  FMUL.FTZ R168, R84, R160 ;  /* 0x000000a054a87220 */ /* 0x000fe20000410000 */
[----:B------:R0:W-:Y:S01]  /*6ad0*/  STS [R138+0x34], R211 ;  /* 0x000034d38a007388 */ /* 0x0001e20000000800 */
[----:B------:R-:W-:Y:S01]  /*6ae0*/  FADD.FTZ R6, R6, R7 ;  /* 0x0000000706067221 */ /* 0x000fe20000010000 */
[----:B------:R-:W-:Y:S01]  /*6af0*/  FFMA.FTZ R5, R193, R30, R170 ;  /* 0x0000001ec1057223 */ /* 0x000fe200000100aa */
[C---:B------:R-:W-:Y:S01]  /*6b00*/  FFMA.FTZ R199, -R84.reuse, R85, R199 ;  /* 0x0000005554c77223 */ /* 0x040fe200000101c7 */
[----:B------:R1:W-:Y:S01]  /*6b10*/  STS [R138+0x38], R213 ;  /* 0x000038d58a007388 */ /* 0x0003e20000000800 */
[----:B------:R-:W-:Y:S01]  /*6b20*/  FMUL.FTZ R170, R84, R31 ;  /* 0x0000001f54aa7220 */ /* 0x000fe20000410000 */
[----:B------:R-:W-:Y:S01]  /*6b30*/  FMUL.FTZ R174, R192, R168 ;  /* 0x000000a8c0ae7220 */ /* 0x000fe20000410000 */
[----:B------:R-:W-:Y:S01]  /*6b40*/  FADD.FTZ R4, R4, R5 ;  /* 0x0000000504047221 */ /* 0x000fe20000010000 */
[----:B------:R1:W-:Y:S01]  /*6b50*/  STS [R138+0x3c], R215 ;  /* 0x00003cd78a007388 */ /* 0x0003e20000000800 */
[----:B------:R-:W-:Y:S01]  /*6b60*/  FFMA.FTZ R201, -R82, R83, R201 ;  /* 0x0000005352c97223 */ /* 0x000fe200000101c9 */
[----:B0-----:R-:W-:Y:S01]  /*6b70*/  FMUL.FTZ R211, R190, R189 ;  /* 0x000000bdbed37220 */ /* 0x001fe20000410000 */
[CC--:B------:R-:W-:Y:S01]  /*6b80*/  FFMA.FTZ R7, R199.reuse, R170.reuse, -R174 ;  /* 0x000000aac7077223 */ /* 0x0c0fe200000108ae */
[----:B------:R-:W-:Y:S01]  /*6b90*/  FMUL.FTZ R174, R192, R170 ;  /* 0x000000aac0ae7220 */ /* 0x000fe20000410000 */
[----:B------:R-:W-:Y:S01]  /*6ba0*/  FMUL.FTZ R170, R82, R185 ;  /* 0x000000b952aa7220 */ /* 0x000fe20000410000 */
[-C--:B------:R-:W-:Y:S01]  /*6bb0*/  FFMA.FTZ R211, R166, R197.reuse, -R211 ;  /* 0x000000c5a6d37223 */ /* 0x080fe200000108d3 */
[----:B------:R-:W-:Y:S01]  /*6bc0*/  FMUL.FTZ R197, R190, R197 ;  /* 0x000000c5bec57220 */ /* 0x000fe20000410000 */
[----:B------:R-:W-:Y:S01]  /*6bd0*/  FFMA.FTZ R5, R199, R168, R174 ;  /* 0x000000a8c7057223 */ /* 0x000fe200000100ae */
[----:B------:R-:W-:Y:S01]  /*6be0*/  FMUL.FTZ R174, R82, R187 ;  /* 0x000000bb52ae7220 */ /* 0x000fe20000410000 */
[----:B------:R-:W-:Y:S01]  /*6bf0*/  FADD.FTZ R6, R6, R211 ;  /* 0x000000d306067221 */ /* 0x000fe20000010000 */
[----:B------:R-:W-:Y:S01]  /*6c00*/  BAR.SYNC.DEFER_BLOCKING 0x0 ;  /* 0x0000000000007b1d */ /* 0x000fe20000010000 */
[----:B------:R-:W-:Y:S01]  /*6c10*/  FFMA.FTZ R197, R166, R189, R197 ;  /* 0x000000bda6c57223 */ /* 0x000fe200000100c5 */
[----:B------:R-:W-:Y:S01]  /*6c20*/  FMUL.FTZ R176, R195, R170 ;  /* 0x000000aac3b07220 */ /* 0x000fe20000410000 */
[----:B------:R-:W-:Y:S01]  /*6c30*/  IADD3 R180, PT, PT, R62, R157, RZ ;  /* 0x0000009d3eb47210 */ /* 0x000fe20007ffe0ff */
[----:B------:R-:W-:Y:S01]  /*6c40*/  FADD.FTZ R6, R6, R7 ;  /* 0x0000000706067221 */ /* 0x000fe20000010000 */
[----:B------:R-:W-:Y:S01]  /*6c50*/  FADD.FTZ R4, R4, R197 ;  /* 0x000000c504047221 */ /* 0x000fe20000010000 */
[----:B------:R-:W-:Y:S01]  /*6c60*/  FFMA.FTZ R197, R201, R174, -R176 ;  /* 0x000000aec9c57223 */ /* 0x000fe200000108b0 */
[----:B------:R-:W-:Y:S01]  /*6c70*/  LEA R180, R61, -R180, 0x1 ;  /* 0x800000b43db47211 */ /* 0x000fe200078e08ff */
[----:B------:R-:W-:Y:S01]  /*6c80*/  FMUL.FTZ R176, R195, R174 ;  /* 0x000000aec3b07220 */ /* 0x000fe20000410000 */
[----:B------:R-:W-:Y:S01]  /*6c90*/  FMUL.FTZ R174, R80, R194 ;  /* 0x000000c250ae7220 */ /* 0x000fe20000410000 */
[----:B------:R-:W-:Y:S01]  /*6ca0*/  FADD.FTZ R4, R4, R5 ;  /* 0x0000000504047221 */ /* 0x000fe20000010000 */
[----:B------:R-:W-:Y:S01]  /*6cb0*/  ISETP.GE.AND P6, PT, R180, 0x1, PT ;  /* 0x00000001b400780c */ /* 0x000fe20003fc6270 */
[----:B------:R-:W-:Y:S01]  /*6cc0*/  FFMA.FTZ R5, R201, R170, R176 ;  /* 0x000000aac9057223 */ /* 0x000fe200000100b0 */
        /* <DEDUP_REMOVED lines=8> */
[-C--:B------:R-:W-:Y:S01]  /*6d50*/  FMUL.FTZ R7, R172, R209.reuse ;  /* 0x000000d1ac077220 */ /* 0x080fe20000410000 */
[----:B------:R-:W-:Y:S01]  /*6d60*/  FFMA.FTZ R202, -R64, R202, R203 ;  /* 0x000000ca40ca7223 */ /* 0x000fe200000101cb */
[----:B------:R-:W-:Y:S01]  /*6d70*/  FFMA.FTZ R178, R173, R209, -R178 ;  /* 0x000000d1adb27223 */ /* 0x000fe200000108b2 */
[----:B------:R1:W0:Y:S01]  /*6d80*/  LDS R211, [R137+0x4a0] ;  /* 0x0004a00089d37984 */ /* 0x0002220000000800 */
[----:B------:R-:W-:Y:S01]  /*6d90*/  FFMA.FTZ R5, R205, R174, R176 ;  /* 0x000000aecd057223 */ /* 0x000fe200000100b0 */
[----:B------:R-:W-:Y:S01]  /*6da0*/  FFMA.FTZ R7, R173, R184, R7 ;  /* 0x000000b8ad077223 */ /* 0x000fe20000010007 */
[----:B------:R-:W-:Y:S01]  /*6db0*/  FADD.FTZ R197, R6, R197 ;  /* 0x000000c506c57221 */ /* 0x000fe20000010000 */
[----:B------:R-:W-:Y:S01]  /*6dc0*/  ISETP.GE.AND P3, PT, R180, 0x21, PT ;  /* 0x00000021b400780c */ /* 0x000fe20003f66270 */
[----:B------:R-:W-:Y:S01]  /*6dd0*/  FADD.FTZ R4, R4, R5 ;  /* 0x0000000504047221 */ /* 0x000fe20000010000 */
[----:B------:R-:W-:-:S02]  /*6de0*/  ISETP.GE.AND P2, PT, R180, 0x41, PT ;  /* 0x00000041b400780c */ /* 0x000fc40003f46270 */
[C---:B------:R-:W-:Y:S02]  /*6df0*/  ISETP.GE.AND P1, PT, R180.reuse, 0x61, PT ;  /* 0x00000061b400780c */ /* 0x040fe40003f26270 */
[----:B------:R-:W-:Y:S01]  /*6e00*/  ISETP.GE.AND P0, PT, R180, 0x81, PT ;  /* 0x00000081b400780c */ /* 0x000fe20003f06270 */
[----:B-1----:R-:W-:-:S12]  /*6e10*/  @!P6 BRA `(.L_x_15574) ;  /* 0x000000000008e947 */ /* 0x002fd80003800000 */
[----:B------:R-:W1:Y:S04]  /*6e20*/  LDS R5, [R140+0x420] ;  /* 0x000420008c057984 */ /* 0x000e680000000800 */
[----:B-1----:R1:W-:Y:S02]  /*6e30*/  REDG.E.ADD.F32.FTZ.RN.STRONG.GPU desc[UR16][R2.64], R5 ;  /* 0x00000005020079a6 */ /* 0x0023e4000c12f310 */
.L_x_15574:
[----:B------:R-:W-:Y:S05]  /*6e40*/  BSYNC.RECONVERGENT B0 ;  /* 0x0000000000007941 */ /* 0x000fea0003800200 */
.L_x_15573:
[----:B------:R-:W-:Y:S01]  /*6e50*/  BSSY.RECONVERGENT B0, `(.L_x_15575) ;  /* 0x0000004000007945 */ /* 0x000fe20003800200 */
[----:B------:R-:W-:-:S03]  /*6e60*/  ISETP.GE.AND P6, PT, R180, 0xa1, PT ;  /* 0x000000a1b400780c */ /* 0x000fc60003fc6270 */
[----:B------:R-:W-:Y:S10]  /*6e70*/  @!P3 BRA `(.L_x_15576) ;  /* 0x000000000004b947 */ /* 0x000ff40003800000 */
[----:B0-----:R2:W-:Y:S02]  /*6e80*/  REDG.E.ADD.F32.FTZ.RN.STRONG.GPU desc[UR16][R2.64+0x80], R211 ;  /* 0x000080d3020079a6 */ /* 0x0015e4000c12f310 */
.L_x_15576:
[----:B------:R-:W-:Y:S05]  /*6e90*/  BSYNC.RECONVERGENT B0 ;  /* 0x0000000000007941 */ /* 0x000fea0003800200 */
.L_x_15575:
[----:B-1----:R1:W3:Y:S01]  /*6ea0*/  LDS R5, [R136+0x520] ;  /* 0x0005200088057984 */ /* 0x0022e20000000800 */
[----:B------:R-:W-:Y:S04]  /*6eb0*/  BSSY.RECONVERGENT B0, `(.L_x_15577) ;  /* 0x0000003000007945 */ /* 0x000fe80003800200 */
[----:B------:R-:W-:Y:S05]  /*6ec0*/  @!P2 BRA `(.L_x_15578) ;  /* 0x000000000004a947 */ /* 0x000fea0003800000 */
[----:B---3--:R4:W-:Y:S02]  /*6ed0*/  REDG.E.ADD.F32.FTZ.RN.STRONG.GPU desc[UR16][R2.64+0x100], R5 ;  /* 0x00010005020079a6 */ /* 0x0089e4000c12f310 */
.L_x_15578:
[----:B------:R-:W-:Y:S05]  /*6ee0*/  BSYNC.RECONVERGENT B0 ;  /* 0x0000000000007941 */ /* 0x000fea0003800200 */
.L_x_15577:
[----:B---34-:R3:W4:Y:S01]  /*6ef0*/  LDS R5, [R135+0x5a0] ;  /* 0x0005a00087057984 */ /* 0x0187220000000800 */
[----:B------:R-:W-:Y:S04]  /*6f00*/  BSSY.RECONVERGENT B0, `(.L_x_15579) ;  /* 0x0000003000007945 */ /* 0x000fe80003800200 */
[----:B------:R-:W-:Y:S05]  /*6f10*/  @!P1 BRA `(.L_x_15580) ;  /* 0x0000000000049947 */ /* 0x000fea0003800000 */
[----:B----4-:R4:W-:Y:S02]  /*6f20*/  REDG.E.ADD.F32.FTZ.RN.STRONG.GPU desc[UR16][R2.64+0x180], R5 ;  /* 0x00018005020079a6 */ /* 0x0109e4000c12f310 */
.L_x_15580:
[----:B------:R-:W-:Y:S05]  /*6f30*/  BSYNC.RECONVERGENT B0 ;  /* 0x0000000000007941 */ /* 0x000fea0003800200 */
.L_x_15579:
[----:B----4-:R4:W0:Y:S01]  /*6f40*/  LDS R5, [R134+0x620] ;  /* 0x0006200086057984 */ /* 0x0108220000000800 */
[----:B------:R-:W-:Y:S04]  /*6f50*/  BSSY.RECONVERGENT B0, `(.L_x_15581) ;  /* 0x0000003000007945 */ /* 0x000fe80003800200 */
[----:B------:R-:W-:Y:S05]  /*6f60*/  @!P0 BRA `(.L_x_15582) ;  /* 0x0000000000048947 */ /* 0x000fea0003800000 */
[----:B0-----:R0:W-:Y:S02]  /*6f70*/  REDG.E.ADD.F32.FTZ.RN.STRONG.GPU desc[UR16][R2.64+0x200], R5 ;  /* 0x00020005020079a6 */ /* 0x0011e4000c12f310 */
.L_x_15582:
[----:B------:R-:W-:Y:S05]  /*6f80*/  BSYNC.RECONVERGENT B0 ;  /* 0x0000000000007941 */ /* 0x000fea0003800200 */
.L_x_15581:
[----:B0-----:R0:W0:Y:S01]  /*6f90*/  LDS R5, [R133+0x6a0] ;  /* 0x0006a00085057984 */ /* 0x0010220000000800 */
[----:B------:R-:W-:Y:S04]  /*6fa0*/  BSSY.RECONVERGENT B0, `(.L_x_15583) ;  /* 0x0000003000007945 */ /* 0x000fe80003800200 */
[----:B------:R-:W-:Y:S05]  /*6fb0*/  @!P6 BRA `(.L_x_15584) ;  /* 0x000000000004e947 */ /* 0x000fea0003800000 */
[----:B0-----:R0:W-:Y:S02]  /*6fc0*/  REDG.E.ADD.F32.FTZ.RN.STRONG.GPU desc[UR16][R2.64+0x280], R5 ;  /* 0x00028005020079a6 */ /* 0x0011e4000c12f310 */
.L_x_15584:
[----:B------:R-:W-:Y:S05]  /*6fd0*/  BSYNC.RECONVERGENT B0 ;  /* 0x0000000000007941 */ /* 0x000fea0003800200 */
.L_x_15583:
        /* <DEDUP_REMOVED lines=9> */
.L_x_15586:
[----:B------:R-:W-:Y:S05]  /*7070*/  BSYNC.RECONVERGENT B0 ;  /* 0x0000000000007941 */ /* 0x000fea0003800200 */
.L_x_15585:
[----:B0-----:R0:W0:Y:S01]  /*7080*/  LDS R5, [R130+0x7a0] ;  /* 0x0007a00082057984 */ /* 0x0010220000000800 */
[----:B------:R-:W-:Y:S04]  /*7090*/  BSSY.RECONVERGENT B0, `(.L_x_15587) ;  /* 0x0000003000007945 */ /* 0x000fe80003800200 */
[----:B------:R-:W-:Y:S05]  /*70a0*/  @!P0 BRA `(.L_x_15588) ;  /* 0x0000000000048947 */ /* 0x000fea0003800000 */
[----:B0-----:R0:W-:Y:S02]  /*70b0*/  REDG.E.ADD.F32.FTZ.RN.STRONG.GPU desc[UR16][R2.64+0x380], R5 ;  /* 0x00038005020079a6 */ /* 0x0011e4000c12f310 */
.L_x_15588:
[----:B------:R-:W-:Y:S05]  /*70c0*/  BSYNC.RECONVERGENT B0 ;  /* 0x0000000000007941 */ /* 0x000fea0003800200 */
.L_x_15587:
[----:B0-----:R0:W0:Y:S01]  /*70d0*/  LDS R5, [R128+0x820] ;  /* 0x0008200080057984 */ /* 0x0010220000000800 */
[----:B------:R-:W-:Y:S04]  /*70e0*/  BSSY.RECONVERGENT B0, `(.L_x_15589) ;  /* 0x0000003000007945 */ /* 0x000fe80003800200 */
[----:B------:R-:W-:Y:S05]  /*70f0*/  @!P1 BRA `(.L_x_15590) ;  /* 0x0000000000049947 */ /* 0x000fea0003800000 */
[----:B0-----:R0:W-:Y:S02]  /*7100*/  REDG.E.ADD.F32.FTZ.RN.STRONG.GPU desc[UR16][R2.64+0x400], R5 ;  /* 0x00040005020079a6 */ /* 0x0011e4000c12f310 */
.L_x_15590:
[----:B------:R-:W-:Y:S05]  /*7110*/  BSYNC.RECONVERGENT B0 ;  /* 0x0000000000007941 */ /* 0x000fea0003800200 */
.L_x_15589:
[----:B0-----:R0:W0:Y:S01]  /*7120*/  LDS R5, [R126+0x8a0] ;  /* 0x0008a0007e057984 */ /* 0x0010220000000800 */
[----:B------:R-:W-:Y:S04]  /*7130*/  BSSY.RECONVERGENT B0, `(.L_x_15591) ;  /* 0x0000003000007945 */ /* 0x000fe80003800200 */
[----:B------:R-:W-:Y:S05]  /*7140*/  @!P2 BRA `(.L_x_15592) ;  /* 0x000000000004a947 */ /* 0x000fea0003800000 */
[----:B0-----:R0:W-:Y:S02]  /*7150*/  REDG.E.ADD.F32.FTZ.RN.STRONG.GPU desc[UR16][R2.64+0x480], R5 ;  /* 0x00048005020079a6 */ /* 0x0011e4000c12f310 */
.L_x_15592:
[----:B------:R-:W-:Y:S05]  /*7160*/  BSYNC.RECONVERGENT B0 ;  /* 0x0000000000007941 */ /* 0x000fea0003800200 */
.L_x_15591:
[----:B0-----:R0:W0:Y:S01]  /*7170*/  LDS R5, [R124+0x920] ;  /* 0x000920007c057984 */ /* 0x0010220000000800 */
[----:B------:R-:W-:Y:S04]  /*7180*/  BSSY.RECONVERGENT B0, `(.L_x_15593) ;  /* 0x0000003000007945 */ /* 0x000fe80003800200 */
[----:B------:R-:W-:Y:S05]  /*7190*/  @!P3 BRA `(.L_x_15594) ;  /* 0x000000000004b947 */ /* 0x000fea0003800000 */
[----:B0-----:R0:W-:Y:S02]  /*71a0*/  REDG.E.ADD.F32.FTZ.RN.STRONG.GPU desc[UR16][R2.64+0x500], R5 ;  /* 0x00050005020079a6 */ /* 0x0011e4000c12f310 */
.L_x_15594:
[----:B------:R-:W-:Y:S05]  /*71b0*/  BSYNC.RECONVERGENT B0 ;  /* 0x0000000000007941 */ /* 0x000fea0003800200 */
.L_x_15593:
        /* <DEDUP_REMOVED lines=10> */
.L_x_15596:
[----:B------:R-:W-:Y:S05]  /*7260*/  BSYNC.RECONVERGENT B0 ;  /* 0x0000000000007941 */ /* 0x000fea0003800200 */
.L_x_15595:
[----:B------:R1:W1:Y:S01]  /*7270*/  LDS R203, [R120+0xa20] ;  /* 0x000a200078cb7984 */ /* 0x0002620000000800 */
[----:B------:R-:W-:Y:S01]  /*7280*/  BSSY.RECONVERGENT B0, `(.L_x_15597) ;  /* 0x0000006000007945 */ /* 0x000fe20003800200 */
[C---:B0-----:R-:W-:Y:S01]  /*7290*/  FMUL.FTZ R5, R78.reuse, R33 ;  /* 0x000000214e057220 */ /* 0x041fe20000410000 */
[----:B------:R-:W-:Y:S01]  /*72a0*/  FFMA.FTZ R209, -R78, R79, R209 ;  /* 0x0000004f4ed17223 */ /* 0x000fe200000101d1 */
[----:B------:R-:W-:Y:S01]  /*72b0*/  FMUL.FTZ R6, R184, R173 ;  /* 0x000000adb8067220 */ /* 0x000fe20000410000 */
[----:B------:R-:W-:Y:S06]  /*72c0*/  @!P0 BRA `(.L_x_15598) ;  /* 0x0000000000048947 */ /* 0x000fec0003800000 */
[----:B-1----:R0:W-:Y:S02]  /*72d0*/  REDG.E.ADD.F32.FTZ.RN.STRONG.GPU desc[UR16][R2.64+0x600], R203 ;  /* 0x000600cb020079a6 */ /* 0x0021e4000c12f310 */
.L_x_15598:
[----:B------:R-:W-:Y:S05]  /*72e0*/  BSYNC.RECONVERGENT B0 ;  /* 0x0000000000007941 */ /* 0x000fea0003800200 */
.L_x_15597:
[-C--:B------:R-:W-:Y:S01]  /*72f0*/  FFMA.FTZ R172, R209, R5.reuse, -R6 ;  /* 0x00000005d1ac7223 */ /* 0x080fe20000010806 */
[----:B------:R-:W-:Y:S01]  /*7300*/  FMUL.FTZ R6, R184, R5 ;  /* 0x00000005b8067220 */ /* 0x000fe20000410000 */
[----:B------:R-:W-:Y:S01]  /*7310*/  BSSY.RECONVERGENT B0, `(.L_x_15599) ;  /* 0x0000004000007945 */ /* 0x000fe20003800200 */
[----:B------:R0:W0:Y:S03]  /*7320*/  LDS R5, [R118+0xaa0] ;  /* 0x000aa00076057984 */ /* 0x0000260000000800 */
[----:B------:R-:W-:Y:S05]  /*7330*/  @!P1 BRA `(.L_x_15600) ;  /* 0x0000000000049947 */ /* 0x000fea0003800000 */
[----:B0-----:R0:W-:Y:S02]  /*7340*/  REDG.E.ADD.F32.FTZ.RN.STRONG.GPU desc[UR16][R2.64+0x680], R5 ;  /* 0x00068005020079a6 */ /* 0x0011e4000c12f310 */
.L_x_15600:
[----:B------:R-:W-:Y:S05]  /*7350*/  BSYNC.RECONVERGENT B0 ;  /* 0x0000000000007941 */ /* 0x000fea0003800200 */
.L_x_15599:
[----:B01----:R0:W1:Y:S01]  /*7360*/  LDS R203, [R116+0xb20] ;  /* 0x000b200074cb7984 */ /* 0x0030620000000800 */
[----:B------:R-:W-:Y:S01]  /*7370*/  BSSY.RECONVERGENT B0, `(.L_x_15601) ;  /* 0x0000004000007945 */ /* 0x000fe20003800200 */
[----:B------:R-:W-:-:S03]  /*7380*/  FFMA.FTZ R5, R209, R173, R6 ;  /* 0x000000add1057223 */ /* 0x000fc60000010006 */
[----:B------:R-:W-:Y:S05]  /*7390*/  @!P2 BRA `(.L_x_15602) ;  /* 0x000000000004a947 */ /* 0x000fea0003800000 */
[----:B-1----:R1:W-:Y:S02]  /*73a0*/  REDG.E.ADD.F32.FTZ.RN.STRONG.GPU desc[UR16][R2.64+0x700], R203 ;  /* 0x000700cb020079a6 */ /* 0x0023e4000c12f310 */
.L_x_15602:
[----:B------:R-:W-:Y:S05]  /*73b0*/  BSYNC.RECONVERGENT B0 ;  /* 0x0000000000007941 */ /* 0x000fea0003800200 */
.L_x_15601:
[----:B------:R-:W-:Y:S01]  /*73c0*/  FADD.FTZ R4, R4, R5 ;  /* 0x0000000504047221 */ /* 0x000fe20000010000 */
[----:B------:R-:W-:Y:S01]  /*73d0*/  FADD.FTZ R5, R197, R172 ;  /* 0x000000acc5057221 */ /* 0x000fe20000010000 */
[----:B------:R-:W-:Y:S01]  /*73e0*/  BSSY.RECONVERGENT B0, `(.L_x_15603) ;  /* 0x0000005000007945 */ /* 0x000fe20003800200 */
[----:B------:R0:W0:Y:S01]  /*73f0*/  LDS R197, [R114+0xba0] ;  /* 0x000ba00072c57984 */ /* 0x0000220000000800 */
[----:B------:R-:W-:Y:S02]  /*7400*/  FFMA.FTZ R6, R63, R178, R200 ;  /* 0x000000b23f067223 */ /* 0x000fe400000100c8 */
[----:B------:R-:W-:Y:S05]  /*7410*/  @!P3 BRA `(.L_x_15604) ;  /* 0x000000000004b947 */ /* 0x000fea0003800000 */
[----:B0-----:R0:W-:Y:S02]  /*7420*/  REDG.E.ADD.F32.FTZ.RN.STRONG.GPU desc[UR16][R2.64+0x780], R197 ;  /* 0x000780c5020079a6 */ /* 0x0011e4000c12f310 */
.L_x_15604:
[----:B------:R-:W-:Y:S05]  /*7430*/  BSYNC.RECONVERGENT B0 ;  /* 0x0000000000007941 */ /* 0x000fea0003800200 */
.L_x_15603:
[----:B------:R-:W-:Y:S01]  /*7440*/  FFMA.FTZ R7, -R63, R7, R202 ;  /* 0x000000073f077223 */ /* 0x000fe200000101ca */
[----:B012---:R-:W0:Y:S01]  /*7450*/  SHFL.DOWN PT, R3, R4, 0x1, 0x1f ;  /* 0x08201f0004037f89 */ /* 0x007e2200000e0000 */
[----:B------:R-:W-:Y:S01]  /*7460*/  ISETP.GT.AND P0, PT, R111, 0x1e, PT ;  /* 0x0000001e6f00780c */ /* 0x000fe20003f04270 */
[----:B------:R-:W-:Y:S01]  /*7470*/  FADD.FTZ R70, R173, R70 ;  /* 0x00000046ad467221 */ /* 0x000fe20000010000 */
[----:B------:R-:W-:Y:S01]  /*7480*/  FADD.FTZ R72, R170, R72 ;  /* 0x00000048aa487221 */ /* 0x000fe20000010000 */
[----:B------:R-:W1:Y:S01]  /*7490*/  SHFL.DOWN PT, R2, R5, 0x1, 0x1f ;  /* 0x08201f0005027f89 */ /* 0x000e6200000e0000 */
[----:B------:R-:W-:Y:S01]  /*74a0*/  FADD.FTZ R73, R168, R73 ;  /* 0x00000049a8497221 */ /* 0x000fe20000010000 */
[----:B------:R-:W-:Y:S01]  /*74b0*/  ISETP.GT.AND P1, PT, R111, 0xf, PT ;  /* 0x0000000f6f00780c */ /* 0x000fe20003f24270 */
[----:B------:R-:W-:Y:S01]  /*74c0*/  FADD.FTZ R75, R30, R75 ;  /* 0x0000004b1e4b7221 */ /* 0x000fe20000010000 */
[----:B------:R-:W2:Y:S01]  /*74d0*/  SHFL.DOWN PT, R197, R6, 0x1, 0x1f ;  /* 0x08201f0006c57f89 */ /* 0x000ea200000e0000 */
[----:B------:R-:W-:Y:S01]  /*74e0*/  BSSY.RECONVERGENT B0, `(.L_x_15605) ;  /* 0x000005b000007945 */ /* 0x000fe20003800200 */
[----:B------:R-:W-:Y:S01]  /*74f0*/  FADD.FTZ R71, R174, R71 ;  /* 0x00000047ae477221 */ /* 0x000fe20000010000 */
[----:B------:R-:W-:Y:S01]  /*7500*/  FADD.FTZ R74, R189, R74 ;  /* 0x0000004abd4a7221 */ /* 0x000fe20000010000 */
[----:B------:R-:W5:Y:S02]  /*7510*/  SHFL.DOWN PT, R172, R7, 0x1, 0x1f ;  /* 0x08201f0007ac7f89 */ /* 0x000f6400000e0000 */
[----:B0-----:R-:W-:Y:S01]  /*7520*/  @!P0 FADD.FTZ R4, R4, R3 ;  /* 0x0000000304048221 */ /* 0x001fe20000010000 */
[----:B------:R-:W-:Y:S01]  /*7530*/  FMUL.FTZ R3, R29, R33 ;  /* 0x000000211d037220 */ /* 0x000fe20000410000 */
[----:B-1----:R-:W-:-:S03]  /*7540*/  @!P0 FADD.FTZ R5, R5, R2 ;  /* 0x0000000205058221 */ /* 0x002fc60000010000 */
[----:B------:R-:W-:Y:S01]  /*7550*/  FFMA.FTZ R2, R28, R32, R3 ;  /* 0x000000201c027223 */ /* 0x000fe20000010003 */
[----:B------:R-:W-:Y:S01]  /*7560*/  FMUL.FTZ R3, R29, R194 ;  /* 0x000000c21d037220 */ /* 0x000fe20000410000 */
[----:B--2---:R-:W-:Y:S01]  /*7570*/  @!P0 FADD.FTZ R6, R6, R197 ;  /* 0x000000c506068221 */ /* 0x004fe20000010000 */
[----:B------:R-:W0:Y:S01]  /*7580*/  SHFL.DOWN PT, R176, R5, 0x2, 0x1f ;  /* 0x08401f0005b07f89 */ /* 0x000e2200000e0000 */
[----:B------:R-:W-:Y:S01]  /*7590*/  FMUL.FTZ R209, R209, R2 ;  /* 0x00000002d1d17220 */ /* 0x000fe20000410000 */
[----:B-----5:R-:W-:Y:S02]  /*75a0*/  @!P0 FADD.FTZ R7, R7, R172 ;  /* 0x000000ac07078221 */ /* 0x020fe40000010000 */
[----:B------:R-:W1:Y:S01]  /*75b0*/  SHFL.DOWN PT, R197, R4, 0x2, 0x1f ;  /* 0x08401f0004c57f89 */ /* 0x000e6200000e0000 */
[----:B------:R-:W-:Y:S01]  /*75c0*/  ISETP.GT.AND P0, PT, R111, 0x1d, PT ;  /* 0x0000001d6f00780c */ /* 0x000fe20003f04270 */
[----:B------:R-:W-:Y:S02]  /*75d0*/  FMUL.FTZ R172, R29, R32 ;  /* 0x000000201dac7220 */ /* 0x000fe40000410000 */
[----:B------:R-:W2:Y:S02]  /*75e0*/  SHFL.DOWN PT, R203, R6, 0x2, 0x1f ;  /* 0x08401f0006cb7f89 */ /* 0x000ea400000e0000 */
[----:B------:R-:W-:-:S02]  /*75f0*/  FFMA.FTZ R33, R28, R33, -R172 ;  /* 0x000000211c217223 */ /* 0x000fc400000108ac */
[----:B------:R-:W5:Y:S02]  /*7600*/  SHFL.DOWN PT, R178, R7, 0x2, 0x1f ;  /* 0x08401f0007b27f89 */ /* 0x000f6400000e0000 */
[----:B------:R-:W-:Y:S01]  /*7610*/  FFMA.FTZ R184, R184, R33, R209 ;  /* 0x00000021b8b87223 */ /* 0x000fe200000100d1 */
[CC--:B------:R-:W-:Y:S01]  /*7620*/  FFMA.FTZ R33, R28.reuse, R207.reuse, -R3 ;  /* 0x000000cf1c217223 */ /* 0x0c0fe20000010803 */
[C---:B------:R-:W-:Y:S01]  /*7630*/  FMUL.FTZ R207, R29.reuse, R207 ;  /* 0x000000cf1dcf7220 */ /* 0x040fe20000410000 */
[----:B------:R-:W-:Y:S01]  /*7640*/  FMUL.FTZ R3, R29, R187 ;  /* 0x000000bb1d037220 */ /* 0x000fe20000410000 */
[----:B------:R-:W-:Y:S01]  /*7650*/  FFMA.FTZ R184, R79, R32, R184 ;  /* 0x000000204fb87223 */ /* 0x000fe200000100b8 */
[----:B------:R-:W-:Y:S01]  /*7660*/  FMUL.FTZ R32, R29, R185 ;  /* 0x000000b91d207220 */ /* 0x000fe20000410000 */
[----:B------:R-:W-:Y:S02]  /*7670*/  FFMA.FTZ R2, R28, R194, R207 ;  /* 0x000000c21c027223 */ /* 0x000fe400000100cf */
[----:B------:R-:W-:Y:S01]  /*7680*/  FADD.FTZ R101, R184, R101 ;  /* 0x00000065b8657221 */ /* 0x000fe20000010000 */
[C---:B------:R-:W-:Y:S01]  /*7690*/  FFMA.FTZ R32, R28.reuse, R187, -R32 ;  /* 0x000000bb1c207223 */ /* 0x040fe20000010820 */
[----:B0-----:R-:W-:Y:S01]  /*76a0*/  @!P0 FADD.FTZ R5, R5, R176 ;  /* 0x000000b005058221 */ /* 0x001fe20000010000 */
[----:B------:R-:W-:Y:S01]  /*76b0*/  FMUL.FTZ R205, R205, R2 ;  /* 0x00000002cdcd7220 */ /* 0x000fe20000410000 */
        /* <DEDUP_REMOVED lines=16> */
[-C--:B------:R-:W-:Y:S01]  /*77c0*/  FFMA.FTZ R33, R28, R31.reuse, -R3 ;  /* 0x0000001f1c217223 */ /* 0x080fe20000010803 */
[C---:B------:R-:W-:Y:S01]  /*77d0*/  FMUL.FTZ R31, R29.reuse, R31 ;  /* 0x0000001f1d1f7220 */ /* 0x040fe20000410000 */
[C---:B------:R-:W-:Y:S01]  /*77e0*/  FMUL.FTZ R3, R29.reuse, R175 ;  /* 0x000000af1d037220 */ /* 0x040fe20000410000 */
[----:B------:R-:W-:Y:S01]  /*77f0*/  FADD.FTZ R99, R32, R99 ;  /* 0x0000006320637221 */ /* 0x000fe20000010000 */
[C---:B------:R-:W-:Y:S01]  /*7800*/  FMUL.FTZ R32, R29.reuse, R167 ;  /* 0x000000a71d207220 */ /* 0x040fe20000410000 */
[C---:B------:R-:W-:Y:S01]  /*7810*/  FFMA.FTZ R2, R28.reuse, R160, R31 ;  /* 0x000000a01c027223 */ /* 0x040fe2000001001f */
[-C--:B------:R-:W-:Y:S01]  /*7820*/  FFMA.FTZ R3, R28, R164.reuse, R3 ;  /* 0x000000a41c037223 */ /* 0x080fe20000010003 */
[----:B------:R-:W-:-:S02]  /*7830*/  FMUL.FTZ R31, R29, R164 ;  /* 0x000000a41d1f7220 */ /* 0x000fc40000410000 */
[----:B------:R-:W-:Y:S01]  /*7840*/  FMUL.FTZ R199, R199, R2 ;  /* 0x00000002c7c77220 */ /* 0x000fe20000410000 */
[----:B0-----:R-:W-:Y:S01]  /*7850*/  @!P0 FADD.FTZ R5, R5, R172 ;  /* 0x000000ac05058221 */ /* 0x001fe20000010000 */
[----:B------:R-:W-:Y:S02]  /*7860*/  FFMA.FTZ R31, R28, R175, -R31 ;  /* 0x000000af1c1f7223 */ /* 0x000fe4000001081f */
        /* <DEDUP_REMOVED lines=14> */
[----:B------:R-:W-:Y:S01]  /*7950*/  FADD.FTZ R98, R173, R98 ;  /* 0x00000062ad627221 */ /* 0x000fe20000010000 */
[----:B------:R-:W5:Y:S01]  /*7960*/  SHFL.DOWN PT, R170, R7, 0x8, 0x1f ;  /* 0x09001f0007aa7f89 */ /* 0x000f6200000e0000 */
[----:B------:R-:W-:Y:S01]  /*7970*/  FFMA.FTZ R177, R28, R177, -R32 ;  /* 0x000000b11cb17223 */ /* 0x000fe20000010820 */
[----:B------:R-:W-:Y:S01]  /*7980*/  FFMA.FTZ R190, R87, R164, R190 ;  /* 0x000000a457be7223 */ /* 0x000fe200000100be */
[----:B------:R-:W-:-:S07]  /*7990*/  FMUL.FTZ R3, R29, R179 ;  /* 0x000000b31d037220 */ /* 0x000fce0000410000 */
        /* <DEDUP_REMOVED lines=15> */
.L_x_15606:
[----:B------:R-:W-:Y:S05]  /*7a90*/  BSYNC.RECONVERGENT B0 ;  /* 0x0000000000007941 */ /* 0x000fea0003800200 */
.L_x_15605:
[C---:B-1----:R-:W-:Y:S01]  /*7aa0*/  FMUL.FTZ R2, R29.reuse, R183 ;  /* 0x000000b71d027220 */ /* 0x042fe20000410000 */
[CC--:B------:R-:W-:Y:S01]  /*7ab0*/  FMUL.FTZ R32, R29.reuse, R169.reuse ;  /* 0x000000a91d207220 */ /* 0x0c0fe20000410000 */
[C---:B------:R-:W-:Y:S01]  /*7ac0*/  FFMA.FTZ R3, R28.reuse, R169, R3 ;  /* 0x000000a91c037223 */ /* 0x040fe20000010003 */
[-C--:B0-----:R-:W-:Y:S01]  /*7ad0*/  FMUL.FTZ R30, R29, R171.reuse ;  /* 0x000000ab1d1e7220 */ /* 0x081fe20000410000 */
        /* <DEDUP_REMOVED lines=30> */
.L_x_15608:
[----:B------:R-:W-:Y:S05]  /*7cc0*/  BSYNC.RECONVERGENT B0 ;  /* 0x0000000000007941 */ /* 0x000fea0003800200 */
.L_x_15607:
[----:B------:R-:W-:-:S04]  /*7cd0*/  UIADD3 UR4, UPT, UPT, UR4, 0x1, URZ ;  /* 0x0000000104047890 */ /* 0x000fc8000fffe0ff */
[----:B------:R-:W-:-:S09]  /*7ce0*/  UISETP.GE.AND UP0, UPT, UR4, UR9, UPT ;  /* 0x000000090400728c */ /* 0x000fd2000bf06270 */
[----:B------:R-:W-:Y:S05]  /*7cf0*/  BRA.U !UP0, `(.L_x_15609) ;  /* 0xffffffb508f87547 */ /* 0x000fea000b83ffff */
.L_x_15559:
[----:B------:R-:W-:Y:S01]  /*7d00*/  BAR.SYNC.DEFER_BLOCKING 0x0 ;  /* 0x0000000000007b1d */ /* 0x000fe20000010000 */
[----:B------:R-:W-:Y:S01]  /*7d10*/  F2FP.F16.F32.PACK_AB R76, R76, R77 ;  /* 0x0000004d4c4c723e */ /* 0x000fe200000000ff */
[----:B------:R-:W-:Y:S01]  /*7d20*/  HFMA2 R15, -RZ, RZ, 0, 0 ;  /* 0x00000000ff0f7431 */ /* 0x000fe200000001ff */
[----:B------:R-:W-:Y:S02]  /*7d30*/  F2FP.F16.F32.PACK_AB R74, R74, R75 ;  /* 0x0000004b4a4a723e */ /* 0x000fe400000000ff */
[----:B------:R-:W-:-:S03]  /*7d40*/  F2FP.F16.F32.PACK_AB R72, R72, R73 ;  /* 0x000000494848723e */ /* 0x000fc600000000ff */
[----:B------:R-:W1:Y:S01]  /*7d50*/  LDC.64 R28, c[0x0][0x4f8] ;  /* 0x00013e00ff1c7b82 */ /* 0x000e620000000a00 */
[----:B------:R-:W-:Y:S01]  /*7d60*/  F2FP.F16.F32.PACK_AB R70, R70, R71 ;  /* 0x000000474646723e */ /* 0x000fe200000000ff */
[----:B------:R-:W5:Y:S01]  /*7d70*/  LDCU.64 UR8, c[0x0][0x500] ;  /* 0x0000a000ff0877ac */ /* 0x000f620008000a00 */
[----:B------:R-:W-:Y:S02]  /*7d80*/  PRMT R51, R76, 0x7632, R51 ;  /* 0x000076324c337816 */ /* 0x000fe40000000033 */
[----:B------:R-:W-:Y:S01]  /*7d90*/  PRMT R0, R74, 0x7632, R0 ;  /* 0x000076324a007816 */ /* 0x000fe20000000000 */
[----:B------:R-:W2:Y:S01]  /*7da0*/  LDCU.64 UR10, c[0x0][0x550] ;  /* 0x0000aa00ff0a77ac */ /* 0x000ea20008000a00 */
        /* <DEDUP_REMOVED lines=51> */
[----:B------:R1:W-:Y:S02]  /*80e0*/  @!P3 STG.E.U16 desc[UR16][R2.64+0x100], R21 ;  /* 0x000100150200b986 */ /* 0x0003e4000c101510 */
[----:B------:R-:W-:Y:S01]  /*80f0*/  FADD.FTZ R96, R95, R96 ;  /* 0x000000605f607221 */ /* 0x000fe20000010000 */
[----:B------:R-:W-:Y:S01]  /*8100*/  PRMT R16, R0, 0x7632, R16 ;  /* 0x0000763200107816 */ /* 0x000fe20000000010 */
[----:B------:R-:W-:Y:S02]  /*8110*/  @!P6 STG.E.U16 desc[UR16][R2.64+0x140], R23 ;  /* 0x000140170200e986 */ /* 0x000fe4000c101510 */
[----:B------:R-:W-:-:S02]  /*8120*/  FADD.FTZ R97, R96, R97 ;  /* 0x0000006160617221 */ /* 0x000fc40000010000 */
[----:B------:R-:W-:Y:S02]  /*8130*/  @!P5 STG.E.U16 desc[UR16][R2.64+0x180], R25 ;  /* 0x000180190200d986 */ /* 0x000fe4000c101510 */
[----:B------:R-:W-:Y:S02]  /*8140*/  FADD.FTZ R98, R97, R98 ;  /* 0x0000006261627221 */ /* 0x000fe40000010000 */
[----:B------:R2:W-:Y:S01]  /*8150*/  @!P0 STG.E.U16 desc[UR16][R2.64+0x1c0], R27 ;  /* 0x0001c01b02008986 */ /* 0x0005e2000c101510 */
[----:B-1----:R-:W1:Y:S01]  /*8160*/  LDC.64 R20, c[0x0][0x518] ;  /* 0x00014600ff147b82 */ /* 0x002e620000000a00 */
[----:B------:R-:W-:-:S07]  /*8170*/  FADD.FTZ R99, R98, R99 ;  /* 0x0000006362637221 */ /* 0x000fce0000010000 */
[----:B------:R-:W-:Y:S01]  /*8180*/  BAR.SYNC.DEFER_BLOCKING 0x0 ;  /* 0x0000000000007b1d */ /* 0x000fe20000010000 */
[----:B--2---:R-:W-:Y:S01]  /*8190*/  F2FP.F16.F32.PACK_AB R3, R101, R100 ;  /* 0x000000646503723e */ /* 0x004fe200000000ff */
[----:B------:R-:W-:-:S03]  /*81a0*/  FADD.FTZ R100, R99, R100 ;  /* 0x0000006463647221 */ /* 0x000fc60000010000 */
[----:B------:R-:W-:Y:S01]  /*81b0*/  PRMT R2, R3, 0x7632, R2 ;  /* 0x0000763203027816 */ /* 0x000fe20000000002 */
[----:B------:R-:W-:Y:S01]  /*81c0*/  FADD.FTZ R159, R100, R101 ;  /* 0x00000065649f7221 */ /* 0x000fe20000010000 */
        /* <DEDUP_REMOVED lines=56> */
.L_x_15557:
[----:B------:R-:W1:Y:S01]  /*8550*/  LDC.64 R8, c[0x0][0x548] ;  /* 0x00015200ff087b82 */ /* 0x000e620000000a00 */
[----:B------:R-:W2:Y:S01]  /*8560*/  S2R R12, SR_TID.X ;  /* 0x00000000000c7919 */ /* 0x000ea20000002100 */
[----:B------:R-:W2:Y:S06]  /*8570*/  LDCU UR15, c[0x0][0x38c] ;  /* 0x00007180ff0f77ac */ /* 0x000eac0008000800 */
[----:B------:R-:W0:Y:S01]  /*8580*/  LDC.64 R10, c[0x0][0x568] ;  /* 0x00015a00ff0a7b82 */ /* 0x000e220000000a00 */
[----:B-1----:R-:W-:-:S04]  /*8590*/  ISETP.NE.U32.AND P1, PT, R8, RZ, PT ;  /* 0x000000ff0800720c */ /* 0x002fc80003f25070 */
[----:B------:R-:W-:Y:S02]  /*85a0*/  ISETP.NE.AND.EX P1, PT, R9, RZ, PT, P1 ;  /* 0x000000ff0900720c */ /* 0x000fe40003f25310 */
[----:B0-----:R-:W-:Y:S02]  /*85b0*/  ISETP.NE.U32.AND P0, PT, R10, RZ, PT ;  /* 0x000000ff0a00720c */ /* 0x001fe40003f05070 */
[----:B--2---:R-:W-:Y:S02]  /*85c0*/  ISETP.GE.AND P2, PT, R12, UR15, PT ;  /* 0x0000000f0c007c0c */ /* 0x004fe4000bf46270 */
        /* <DEDUP_REMOVED lines=26> */
.L_x_15612:
[----:B------:R-:W-:Y:S05]  /*8770*/  BSYNC.RECONVERGENT B0 ;  /* 0x0000000000007941 */ /* 0x000fea0003800200 */
.L_x_15611:
        /* <DEDUP_REMOVED lines=26> */
.L_x_15614:
[----:B------:R-:W-:Y:S05]  /*8920*/  BSYNC.RECONVERGENT B0 ;  /* 0x0000000000007941 */ /* 0x000fea0003800200 */
.L_x_15613:
[----:B------:R-:W-:Y:S05]  /*8930*/  @P2 EXIT ;  /* 0x000000000000294d */ /* 0x000fea0003800000 */
[----:B------:R-:W2:Y:S01]  /*8940*/  S2UR UR12, SR_CTAID.Y ;  /* 0x00000000000c79c3 */ /* 0x000ea20000002600 */
[----:B------:R-:W2:Y:S01]  /*8950*/  LDCU.64 UR8, c[0x0][0x4a8] ;  /* 0x00009500ff0877ac */ /* 0x000ea20008000a00 */
[----:B------:R-:W-:Y:S01]  /*8960*/  BSSY.RECONVERGENT B0, `(.L_x_15615) ;  /* 0x0000027000007945 */ /* 0x000fe20003800200 */
[----:B------:R-:W-:Y:S01]  /*8970*/  MOV R0, R12 ;  /* 0x0000000c00007202 */ /* 0x000fe20000000f00 */
[----:B------:R-:W0:Y:S04]  /*8980*/  LDCU.64 UR10, c[0x0][0x4c8] ;  /* 0x00009900ff0a77ac */ /* 0x000e280008000a00 */
[----:B------:R-:W1:Y:S01]  /*8990*/  S2UR UR13, SR_CgaCtaId ;  /* 0x00000000000d79c3 */ /* 0x000e620000008800 */
[----:B------:R-:W0:Y:S01]  /*89a0*/  LDCU UR14, c[0x0][0x360] ;  /* 0x00006c00ff0e77ac */ /* 0x000e220008000800 */
[----:B------:R-:W1:Y:S06]  /*89b0*/  LDCU.128 UR20, c[0x0][0x530] ;  /* 0x0000a600ff1477ac */ /* 0x000e6c0008000c00 */
[----:B------:R-:W3:Y:S08]  /*89c0*/  LDC.64 R14, c[0x0][0x4b0] ;  /* 0x00012c00ff0e7b82 */ /* 0x000ef00000000a00 */
[----:B------:R-:W3:Y:S01]  /*89d0*/  LDC.64 R16, c[0x0][0x4d0] ;  /* 0x00013400ff107b82 */ /* 0x000ee20000000a00 */
[----:B--2---:R-:W-:-:S02]  /*89e0*/  UIMAD.WIDE.U32 UR4, UR12, UR8, URZ ;  /* 0x000000080c0472a5 */ /* 0x004fc4000f8e00ff */
[----:B0-----:R-:W-:Y:S01]  /*89f0*/  UIMAD.WIDE.U32 UR6, UR12, UR10, URZ ;  /* 0x0000000a0c0672a5 */ /* 0x001fe2000f8e00ff */
[----:B------:R-:W-:Y:S01]  /*8a00*/  UMOV UR8, 0x400 ;  /* 0x0000040000087882 */ /* 0x000fe20000000000 */
[----:B------:R-:W-:Y:S02]  /*8a10*/  UIMAD UR9, UR12, UR9, UR5 ;  /* 0x000000090c0972a4 */ /* 0x000fe4000f8e0205 */
[----:B------:R-:W-:Y:S02]  /*8a20*/  UIMAD UR11, UR12, UR11, UR7 ;  /* 0x0000000b0c0b72a4 */ /* 0x000fe4000f8e0207 */
[----:B-1----:R-:W-:-:S12]  /*8a30*/  ULEA UR13, UR13, UR8, 0x18 ;  /* 0x000000080d0d7291 */ /* 0x002fd8000f8ec0ff */
.L_x_15616:
[C---:B0-----:R-:W-:Y:S01]  /*8a40*/  LEA R4, R0.reuse, UR13, 0x3 ;  /* 0x0000000d00047c11 */ /* 0x041fe2000f8e18ff */
[----:B------:R-:W-:Y:S01]  /*8a50*/  UMOV UR8, UR4 ;  /* 0x0000000400087c82 */ /* 0x000fe20008000000 */
[----:B------:R-:W-:Y:S01]  /*8a60*/  SHF.R.S32.HI R3, RZ, 0x1f, R0 ;  /* 0x0000001fff037819 */ /* 0x000fe20000011400 */
[-C--:B---3--:R-:W-:Y:S01]  /*8a70*/  IMAD.WIDE.U32 R6, R0, R14.reuse, UR8 ;  /* 0x0000000800067e25 */ /* 0x088fe2000f8e000e */
        /* <DEDUP_REMOVED lines=22> */
.L_x_15615:
[----:B------:R-:W-:Y:S05]  /*8be0*/  EXIT ;  /* 0x000000000000794d */ /* 0x000fea0003800000 */
.L_x_15617:
        /* <DEDUP_REMOVED lines=9> */
.L_x_18764:


//--------------------- .text._Z25selective_scan_bwd_kernelI32Selective_Scan_bwd_kernel_traitsILi32ELi8ELb0ELb0ELb1ELb1ELb0EN3c104HalfENS1_7complexIfEEEEv12SSMParamsBwd --------------------------
	.section	.text._Z25selective_scan_bwd_kernelI32Selective_Scan_bwd_kernel_traitsILi32ELi8ELb0ELb0ELb1ELb1ELb0EN3c104HalfENS1_7complexIfEEEEv12SSMParamsBwd,"ax",@progbits
	.align	128
        .global         _Z25selective_scan_bwd_kernelI32Selective_Scan_bwd_kernel_traitsILi32ELi8ELb0ELb0ELb1ELb1ELb0EN3c104HalfENS1_7complexIfEEEEv12SSMParamsBwd
        .type           _Z25selective_scan_bwd_kernelI32Selective_Scan_bwd_kernel_traitsILi32ELi8ELb0ELb0ELb1ELb1ELb0EN3c104HalfENS1_7complexIfEEEEv12SSMParamsBwd,@function
        .size           _Z25selective_scan_bwd_kernelI32Selective_Scan_bwd_kernel_traitsILi32ELi8ELb0ELb0ELb1ELb1ELb0EN3c104HalfENS1_7complexIfEEEEv12SSMParamsBwd,(.L_x_18765 - _Z25selective_scan_bwd_kernelI32Selective_Scan_bwd_kernel_traitsILi32ELi8ELb0ELb0ELb1ELb1ELb0EN3c104HalfENS1_7complexIfEEEEv12SSMParamsBwd)
        .other          _Z25selective_scan_bwd_kernelI32Selective_Scan_bwd_kernel_traitsILi32ELi8ELb0ELb0ELb1ELb1ELb0EN3c104HalfENS1_7complexIfEEEEv12SSMParamsBwd,@"STO_CUDA_ENTRY STV_DEFAULT"
_Z25selective_scan_bwd_kernelI32Selective_Scan_bwd_kernel_traitsILi32ELi8ELb0ELb0ELb1ELb1ELb0EN3c104HalfENS1_7complexIfEEEEv12SSMParamsBwd:
.text._Z25selective_scan_bwd_kernelI32Selective_Scan_bwd_kernel_traitsILi32ELi8ELb0ELb0ELb1ELb1ELb0EN3c104HalfENS1_7complexIfEEEEv12SSMParamsBwd:
[----:B------:R-:W-:Y:S08]  /*0000*/  LDC R1, c[0x0][0x37c] ;  /* 0x0000df00ff017b82 */ /* 0x000ff00000000800 */
[----:B------:R-:W0:Y:S01]  /*0010*/  LDC R8, c[0x0][0x398] ;  /* 0x0000e600ff087b82 */ /* 0x000e220000000800 */
[----:B------:R-:W1:Y:S01]  /*0020*/  S2R R167, SR_CTAID.Y ;  /* 0x0000000000a77919 */ /* 0x000e620000002600 */
[----:B------:R-:W2:Y:S01]  /*0030*/  LDCU.64 UR16, c[0x0][0x358] ;  /* 0x00006b00ff1077ac */ /* 0x000ea20008000a00 */
[----:B------:R-:W-:Y:S01]  /*0040*/  CS2R R160, SRZ ;  /* 0x0000000000a07805 */ /* 0x000fe2000001ff00 */
[----:B------:R-:W-:Y:S01]  /*0050*/  HFMA2 R158, -RZ, RZ, 0, 0 ;  /* 0x00000000ff9e7431 */ /* 0x000fe200000001ff */
        /* <DEDUP_REMOVED lines=25> */
[----:B---3--:R-:W-:-:S07]  /*01f0*/  MOV R6, RZ ;  /* 0x000000ff00067202 */ /* 0x008fce0000000f00 */
        /* <DEDUP_REMOVED lines=35> */
[----:B------:R-:W-:Y:S02]  /*0430*/  IADD3 R9, PT, PT, R9, R7, RZ ;  /* 0x0000000709097210 */ /* 0x000fe40007ffe0ff */
[--C-:B-1----:R-:W-:Y:S01]  /*0440*/  SHF.R.U64 R15, R22, 0x1, R23.reuse ;  /* 0x00000001160f7819 */ /* 0x102fe20000001217 */
[----:B------:R-:W-:Y:S02]  /*0450*/  UIMAD UR9, UR18, UR9, UR5 ;  /* 0x00000009120972a4 */ /* 0x000fe4000f8e0205 */
[----:B------:R-:W-:Y:S01]  /*0460*/  IMAD.WIDE.U32 R6, R18, UR18, RZ ;  /* 0x0000001212067c25 */ /* 0x000fe2000f8e00ff */
[----:B------:R-:W-:-:S02]  /*0470*/  SHF.R.U32.HI R0, RZ, 0x1, R23 ;  /* 0x00000001ff007819 */ /* 0x000fc40000011617 */
[----:B------:R-:W-:Y:S01]  /*0480*/  MOV R3, UR5 ;  /* 0x0000000500037c02 */ /* 0x000fe20008000f00 */
[----:B------:R-:W-:-:S04]  /*0490*/  IMAD.WIDE.U32 R4, R167, UR14, R4 ;  /* 0x0000000ea7047c25 */ /* 0x000fc8000f8e0004 */
[----:B------:R-:W-:Y:S01]  /*04a0*/  IMAD.WIDE.U32 R8, R15, UR18, R8 ;  /* 0x000000120f087c25 */ /* 0x000fe2000f8e0008 */
[----:B------:R-:W-:Y:S01]  /*04b0*/  MOV R2, UR4 ;  /* 0x0000000400027c02 */ /* 0x000fe20008000f00 */
[----:B------:R-:W1:Y:S02]  /*04c0*/  LDC.64 R14, c[0x0][0x4a0] ;  /* 0x00012800ff0e7b82 */ /* 0x000e640000000a00 */
[----:B------:R-:W-:Y:S01]  /*04d0*/  IMAD R7, R19, UR18, R7 ;  /* 0x0000001213077c24 */ /* 0x000fe2000f8e0207 */
[----:B------:R-:W-:Y:S01]  /*04e0*/  MOV R3, UR9 ;  /* 0x0000000900037c02 */ /* 0x000fe20008000f00 */
[----:B------:R-:W-:Y:S02]  /*04f0*/  IMAD R151, R167, UR15, R5 ;  /* 0x0000000fa7977c24 */ /* 0x000fe4000f8e0205 */
[----:B------:R-:W-:Y:S02]  /*0500*/  IMAD R163, R0, UR18, RZ ;  /* 0x0000001200a37c24 */ /* 0x000fe4000f8e02ff */
[----:B------:R-:W1:Y:S01]  /*0510*/  @P0 LDC R5, c[0x0][0x38c] ;  /* 0x0000e300ff050b82 */ /* 0x000e620000000800 */
[----:B------:R-:W-:-:S02]  /*0520*/  IMAD R0, R11, R20, RZ ;  /* 0x000000140b007224 */ /* 0x000fc400078e02ff */
[----:B------:R-:W-:Y:S01]  /*0530*/  IMAD.WIDE.U32 R10, R13, R20, R6 ;  /* 0x000000140d0a7225 */ /* 0x000fe200078e0006 */
[----:B------:R-:W-:-:S03]  /*0540*/  IADD3 R163, PT, PT, R9, R163, RZ ;  /* 0x000000a309a37210 */ /* 0x000fc60007ffe0ff */
[----:B------:R-:W-:Y:S01]  /*0550*/  IMAD.WIDE.U32 R2, R167, UR10, R2 ;  /* 0x0000000aa7027c25 */ /* 0x000fe2000f8e0002 */
[----:B------:R-:W1:Y:S03]  /*0560*/  @P0 LDC.64 R6, c[0x0][0x480] ;  /* 0x00012000ff060b82 */ /* 0x000e660000000a00 */
[----:B------:R-:W-:Y:S01]  /*0570*/  IMAD R13, R13, R21, R0 ;  /* 0x000000150d0d7224 */ /* 0x000fe200078e0200 */
[----:B---3--:R-:W-:Y:S01]  /*0580*/  LEA R165, P1, R8, R24, 0x3 ;  /* 0x0000001808a57211 */ /* 0x008fe200078218ff */
[----:B------:R-:W-:-:S03]  /*0590*/  IMAD R17, R167, UR11, R3 ;  /* 0x0000000ba7117c24 */ /* 0x000fc6000f8e0203 */
[----:B------:R-:W3:Y:S01]  /*05a0*/  LDC.64 R18, c[0x0][0x468] ;  /* 0x00011a00ff127b82 */ /* 0x000ee20000000a00 */
[C---:B----4-:R-:W-:Y:S01]  /*05b0*/  LEA R9, R27.reuse, 0xffffff00, 0x8 ;  /* 0xffffff001b097811 */ /* 0x050fe200078e40ff */
[----:B0-----:R-:W-:Y:S01]  /*05c0*/  UIMAD.WIDE.U32 UR4, UR18, UR6, URZ ;  /* 0x00000006120472a5 */ /* 0x001fe2000f8e00ff */
[----:B------:R-:W-:-:S05]  /*05d0*/  LEA R3, R27, 0xfffffe00, 0x9 ;  /* 0xfffffe001b037811 */ /* 0x000fca00078e48ff */
[----:B------:R-:W0:Y:S01]  /*05e0*/  LDC.64 R20, c[0x0][0x528] ;  /* 0x00014a00ff147b82 */ /* 0x000e220000000a00 */
[----:B------:R-:W-:-:S07]  /*05f0*/  LEA.HI.X R163, R8, R25, R163, 0x3, P1 ;  /* 0x0000001908a37211 */ /* 0x000fce00008f1ca3 */
[----:B------:R-:W4:Y:S01]  /*0600*/  LDC.64 R22, c[0x0][0x450] ;  /* 0x00011400ff167b82 */ /* 0x000f220000000a00 */
        /* <DEDUP_REMOVED lines=9> */
[----:B------:R-:W-:Y:S02]  /*06a0*/  IADD3 R4, P3, PT, R9, R4, RZ ;  /* 0x0000000409047210 */ /* 0x000fe40007f7e0ff */
[----:B------:R-:W-:Y:S01]  /*06b0*/  CS2R R12, SRZ ;  /* 0x00000000000c7805 */ /* 0x000fe2000001ff00 */
[----:B------:R-:W-:Y:S01]  /*06c0*/  @P0 IMAD R5, R0, R5, RZ ;  /* 0x0000000500050224 */ /* 0x000fe200078e02ff */
[----:B------:R-:W-:Y:S01]  /*06d0*/  SHF.R.S32.HI R0, RZ, 0x1f, R9 ;  /* 0x0000001fff007819 */ /* 0x000fe20000011409 */
[----:B------:R-:W-:Y:S01]  /*06e0*/  IMAD R3, R167, R15, R3 ;  /* 0x0000000fa7037224 */ /* 0x000fe200078e0203 */
[----:B------:R-:W-:Y:S01]  /*06f0*/  IADD3 R2, P4, PT, R9, R2, RZ ;  /* 0x0000000209027210 */ /* 0x000fe20007f9e0ff */
[----:B------:R-:W-:Y:S01]  /*0700*/  @P0 IMAD.WIDE R12, R5, 0x10, R6 ;  /* 0x00000010050c0825 */ /* 0x000fe200078e0206 */
[----:B------:R-:W-:-:S02]  /*0710*/  IADD3.X R6, PT, PT, R0, R17, RZ, P2, !PT ;  /* 0x0000001100067210 */ /* 0x000fc400017fe4ff */
[C---:B------:R-:W-:Y:S02]  /*0720*/  IADD3.X R151, PT, PT, R0.reuse, R151, RZ, P3, !PT ;  /* 0x0000009700977210 */ /* 0x040fe40001ffe4ff */
[----:B------:R-:W-:Y:S02]  /*0730*/  IADD3.X R148, PT, PT, R0, R3, RZ, P4, !PT ;  /* 0x0000000300947210 */ /* 0x000fe400027fe4ff */
[C---:B------:R-:W-:Y:S02]  /*0740*/  LEA R154, P0, R153.reuse, R154, 0x1 ;  /* 0x0000009a999a7211 */ /* 0x040fe400078008ff */
[----:B---3--:R-:W-:Y:S02]  /*0750*/  LEA R152, P2, R4, R18, 0x1 ;  /* 0x0000001204987211 */ /* 0x008fe400078408ff */
[----:B0-----:R-:W-:Y:S02]  /*0760*/  LEA R150, P3, R2, R20, 0x1 ;  /* 0x0000001402967211 */ /* 0x001fe400078608ff */
[----:B----4-:R-:W-:Y:S01]  /*0770*/  LEA R149, P4, R10, R22, 0x1 ;  /* 0x000000160a957211 */ /* 0x010fe200078808ff */
[----:B------:R-:W-:Y:S01]  /*0780*/  HFMA2 R156, -RZ, RZ, 0, 0 ;  /* 0x00000000ff9c7431 */ /* 0x000fe200000001ff */
[----:B------:R-:W-:-:S02]  /*0790*/  LEA.HI.X R153, R153, R155, R6, 0x1, P0 ;  /* 0x0000009b99997211 */ /* 0x000fc400000f0c06 */
[----:B------:R-:W-:Y:S02]  /*07a0*/  LEA.HI.X R151, R4, R19, R151, 0x1, P2 ;  /* 0x0000001304977211 */ /* 0x000fe400010f0c97 */
[----:B------:R-:W-:Y:S02]  /*07b0*/  LEA.HI.X R148, R2, R21, R148, 0x1, P3 ;  /* 0x0000001502947211 */ /* 0x000fe400018f0c94 */
        /* <DEDUP_REMOVED lines=17> */
[----:B------:R-:W-:Y:S02]  /*08d0*/  SHF.L.U32 R0, R159, 0x4, RZ ;  /* 0x000000049f007819 */ /* 0x000fe400000006ff */
        /* <DEDUP_REMOVED lines=66> */
.L_x_15686:
[----:B------:R-:W0:Y:S01]  /*0d00*/  LDC R5, c[0x0][0x388] ;  /* 0x0000e200ff057b82 */ /* 0x000e220000000800 */
        /* <DEDUP_REMOVED lines=9> */
[----:B------:R-:W-:Y:S02]  /*0da0*/  PRMT R4, RZ, 0x7610, R4 ;  /* 0x00007610ff047816 */ /* 0x000fe40000000004 */
[----:B------:R-:W-:Y:S02]  /*0db0*/  IADD3.X R17, PT, PT, RZ, R151, RZ, P2, !PT ;  /* 0x00000097ff117210 */ /* 0x000fe400017fe4ff */
[----:B------:R-:W-:-:S02]  /*0dc0*/  IADD3.X R3, PT, PT, RZ, R148, RZ, P3, !PT ;  /* 0x00000094ff037210 */ /* 0x000fc40001ffe4ff */
        /* <DEDUP_REMOVED lines=14> */
[----:B------:R-:W-:-:S03]  /*0eb0*/  ISETP.GE.AND P6, PT, R118, R115, PT ;  /* 0x000000737600720c */ /* 0x000fc60003fc6270 */
[----:B------:R-:W3:Y:S01]  /*0ec0*/  @!P0 LDG.E.U16 R19, desc[UR16][R6.64+0x40] ;  /* 0x0000401006138981 */ /* 0x000ee2000c1e1500 */
[----:B------:R-:W-:Y:S01]  /*0ed0*/  PRMT R20, RZ, 0x7610, R20 ;  /* 0x00007610ff147816 */ /* 0x000fe20000000014 */
        /* <DEDUP_REMOVED lines=8> */
[----:B------:R-:W4:Y:S04]  /*0f60*/  @!P5 LDG.E.U16 R25, desc[UR16][R6.64+0x180] ;  /* 0x000180100619d981 */ /* 0x000f28000c1e1500 */
[----:B------:R0:W4:Y:S01]  /*0f70*/  @!P6 LDG.E.U16 R20, desc[UR16][R6.64+0x1c0] ;  /* 0x0001c0100614e981 */ /* 0x000122000c1e1500 */
[----:B-1----:R-:W-:Y:S01]  /*0f80*/  ULEA UR6, UR6, UR4, 0x18 ;  /* 0x0000000406067291 */ /* 0x002fe2000f8ec0ff */
[----:B------:R-:W-:-:S02]  /*0f90*/  ISETP.GE.AND P0, PT, R132, R115, PT ;  /* 0x000000738400720c */ /* 0x000fc40003f06270 */
[----:B------:R-:W-:Y:S02]  /*0fa0*/  PRMT R22, RZ, 0x7610, R22 ;  /* 0x00007610ff167816 */ /* 0x000fe40000000016 */
[C---:B0-----:R-:W-:Y:S02]  /*0fb0*/  IADD3 R27, PT, PT, R114.reuse, 0x20, RZ ;  /* 0x00000020721b7810 */ /* 0x041fe40007ffe0ff */
[C---:B------:R-:W-:Y:S02]  /*0fc0*/  IADD3 R29, PT, PT, R114.reuse, 0x40, RZ ;  /* 0x00000040721d7810 */ /* 0x040fe40007ffe0ff */
[-C--:B------:R-:W-:Y:S02]  /*0fd0*/  LEA.HI.SX32 R113, R114, R114.reuse, 0x1b ;  /* 0x0000007272717211 */ /* 0x080fe400078fdaff */
[-C--:B------:R-:W-:Y:S02]  /*0fe0*/  LEA.HI.SX32 R27, R27, R114.reuse, 0x1b ;  /* 0x000000721b1b7211 */ /* 0x080fe400078fdaff */
[----:B------:R-:W-:-:S02]  /*0ff0*/  LEA.HI.SX32 R29, R29, R114, 0x1b ;  /* 0x000000721d1d7211 */ /* 0x000fc400078fdaff */
[----:B------:R-:W-:Y:S02]  /*1000*/  LEA R113, R113, UR6, 0x1 ;  /* 0x0000000671717c11 */ /* 0x000fe4000f8e08ff */
[----:B------:R-:W-:Y:S02]  /*1010*/  LEA R112, R27, UR6, 0x1 ;  /* 0x000000061b707c11 */ /* 0x000fe4000f8e08ff */
[----:B------:R-:W-:Y:S02]  /*1020*/  LEA R111, R29, UR6, 0x1 ;  /* 0x000000061d6f7c11 */ /* 0x000fe4000f8e08ff */
        /* <DEDUP_REMOVED lines=9> */
[----:B------:R-:W-:Y:S02]  /*10c0*/  LEA.HI.SX32 R33, R33, R114, 0x1b ;  /* 0x0000007221217211 */ /* 0x000fe400078fdaff */
[----:B------:R-:W-:Y:S02]  /*10d0*/  LEA R110, R7, UR6, 0x1 ;  /* 0x00000006076e7c11 */ /* 0x000fe4000f8e08ff */
[----:B------:R-:W-:Y:S02]  /*10e0*/  LEA R109, R27, UR6, 0x1 ;  /* 0x000000061b6d7c11 */ /* 0x000fe4000f8e08ff */
[----:B------:R-:W-:Y:S02]  /*10f0*/  LEA R108, R29, UR6, 0x1 ;  /* 0x000000061d6c7c11 */ /* 0x000fe4000f8e08ff */
[----:B------:R-:W-:Y:S02]  /*1100*/  LEA R106, R31, UR6, 0x1 ;  /* 0x000000061f6a7c11 */ /* 0x000fe4000f8e08ff */
[----:B------:R-:W-:-:S02]  /*1110*/  LEA R107, R33, UR6, 0x1 ;  /* 0x00000006216b7c11 */ /* 0x000fc4000f8e08ff */
[----:B------:R-:W-:Y:S02]  /*1120*/  PRMT R7, RZ, 0x7610, R7 ;  /* 0x00007610ff077816 */ /* 0x000fe40000000007 */
[----:B------:R-:W-:Y:S01]  /*1130*/  PRMT R6, RZ, 0x7610, R6 ;  /* 0x00007610ff067816 */ /* 0x000fe20000000006 */
[----:B--2---:R0:W-:Y:S04]  /*1140*/  STS.U16 [R113], R0 ;  /* 0x0000000071007388 */ /* 0x0041e80000000400 */
[----:B---3--:R1:W-:Y:S01]  /*1150*/  STS.U16 [R112+0x40], R19 ;  /* 0x0000401370007388 */ /* 0x0083e20000000400 */
[----:B0-----:R-:W-:-:S03]  /*1160*/  PRMT R0, RZ, 0x7610, R0 ;  /* 0x00007610ff007816 */ /* 0x001fc60000000000 */
[----:B----4-:R0:W-:Y:S01]  /*1170*/  STS.U16 [R111+0x80], R4 ;  /* 0x000080046f007388 */ /* 0x0101e20000000400 */
[----:B-1----:R-:W-:-:S03]  /*1180*/  PRMT R19, RZ, 0x7610, R19 ;  /* 0x00007610ff137816 */ /* 0x002fc60000000013 */
[----:B------:R1:W-:Y:S04]  /*1190*/  STS.U16 [R110+0xc0], R21 ;  /* 0x0000c0156e007388 */ /* 0x0003e80000000400 */
[----:B------:R-:W-:Y:S01]  /*11a0*/  STS.U16 [R109+0x100], R18 ;  /* 0x000100126d007388 */ /* 0x000fe20000000400 */
[----:B0-----:R-:W-:-:S03]  /*11b0*/  SHF.L.U32 R4, R114, 0x3, RZ ;  /* 0x0000000372047819 */ /* 0x001fc600000006ff */
[----:B------:R0:W-:Y:S01]  /*11c0*/  STS.U16 [R108+0x140], R23 ;  /* 0x000140176c007388 */ /* 0x0001e20000000400 */
[----:B------:R-:W-:-:S03]  /*11d0*/  LEA.HI.SX32 R105, R4, R4, 0x1b ;  /* 0x0000000404697211 */ /* 0x000fc600078fdaff */
[----:B------:R-:W-:Y:S01]  /*11e0*/  STS.U16 [R106+0x180], R25 ;  /* 0x000180196a007388 */ /* 0x000fe20000000400 */
[----:B-1----:R-:W-:Y:S02]  /*11f0*/  PRMT R21, RZ, 0x7610, R21 ;  /* 0x00007610ff157816 */ /* 0x002fe40000000015 */
[----:B------:R-:W-:Y:S01]  /*1200*/  LEA R105, R105, UR6, 0x1 ;  /* 0x0000000669697c11 */ /* 0x000fe2000f8e08ff */
[----:B------:R-:W-:Y:S01]  /*1210*/  STS.U16 [R107+0x1c0], R20 ;  /* 0x0001c0146b007388 */ /* 0x000fe20000000400 */
[----:B------:R-:W-:-:S03]  /*1220*/  NOP ;  /* 0x0000000000007918 */ /* 0x000fc60000000000 */
[----:B------:R-:W-:Y:S01]  /*1230*/  LDS.U16 R89, [R105] ;  /* 0x0000000069597984 */ /* 0x000fe20000000400 */
[----:B0-----:R-:W-:Y:S02]  /*1240*/  PRMT R23, RZ, 0x7610, R23 ;  /* 0x00007610ff177816 */ /* 0x001fe40000000017 */
[----:B------:R-:W-:Y:S01]  /*1250*/  PRMT R18, RZ, 0x7610, R18 ;  /* 0x00007610ff127816 */ /* 0x000fe20000000012 */
        /* <DEDUP_REMOVED lines=9> */
[----:B------:R-:W-:-:S03]  /*12f0*/  ISETP.NE.AND P0, PT, R24, RZ, PT ;  /* 0x000000ff1800720c */ /* 0x000fc60003f05270 */
[----:B------:R-:W3:Y:S04]  /*1300*/  @!P1 LDG.E.U16 R6, desc[UR16][R16.64+0x80] ;  /* 0x0000801010069981 */ /* 0x000ee8000c1e1500 */
[----:B------:R-:W4:Y:S04]  /*1310*/  @!P2 LDG.E.U16 R19, desc[UR16][R16.64+0xc0] ;  /* 0x0000c0101013a981 */ /* 0x000f28000c1e1500 */
[----:B------:R-:W4:Y:S04]  /*1320*/  @!P3 LDG.E.U16 R22, desc[UR16][R16.64+0x100] ;  /* 0x000100101016b981 */ /* 0x000f28000c1e1500 */
[----:B------:R-:W3:Y:S01]  /*1330*/  @!P0 LDG.E.U16 R7, desc[UR16][R16.64+0x40] ;  /* 0x0000401010078981 */ /* 0x000ee2000c1e1500 */
[----:B------:R-:W-:-:S03]  /*1340*/  P2R R27, PR, RZ, 0x1 ;  /* 0x00000001ff1b7803 */ /* 0x000fc60000000000 */
[----:B------:R-:W4:Y:S04]  /*1350*/  @!P4 LDG.E.U16 R21, desc[UR16][R16.64+0x140] ;  /* 0x000140101015c981 */ /* 0x000f28000c1e1500 */
[----:B------:R-:W4:Y:S04]  /*1360*/  @!P5 LDG.E.U16 R23, desc[UR16][R16.64+0x180] ;  /* 0x000180101017d981 */ /* 0x000f28000c1e1500 */
[----:B------:R-:W4:Y:S01]  /*1370*/  @!P6 LDG.E.U16 R18, desc[UR16][R16.64+0x1c0] ;  /* 0x0001c0101012e981 */ /* 0x000f22000c1e1500 */
[----:B------:R-:W-:Y:S02]  /*1380*/  ISETP.GE.AND P0, PT, R132, R115, PT ;  /* 0x000000738400720c */ /* 0x000fe40003f06270 */
[----:B------:R-:W-:-:S02]  /*1390*/  PRMT R26, RZ, 0x7610, R26 ;  /* 0x00007610ff1a7816 */ /* 0x000fc4000000001a */
[----:B------:R-:W-:Y:S02]  /*13a0*/  PRMT R29, RZ, 0x7610, R29 ;  /* 0x00007610ff1d7816 */ /* 0x000fe4000000001d */
[----:B------:R-:W-:Y:S02]  /*13b0*/  PRMT R31, RZ, 0x7610, R31 ;  /* 0x00007610ff1f7816 */ /* 0x000fe4000000001f */
[----:B------:R-:W-:Y:S02]  /*13c0*/  PRMT R33, RZ, 0x7610, R33 ;  /* 0x00007610ff217816 */ /* 0x000fe40000000021 */
[----:B------:R-:W-:Y:S01]  /*13d0*/  PRMT R28, RZ, 0x7610, R28 ;  /* 0x00007610ff1c7816 */ /* 0x000fe2000000001c */
[----:B--2---:R0:W-:Y:S04]  /*13e0*/  STS.U16 [R113], R0 ;  /* 0x0000000071007388 */ /* 0x0041e80000000400 */
        /* <DEDUP_REMOVED lines=10> */
[----:B------:R-:W2:Y:S04]  /*1490*/  LDS.U16 R7, [R105+0x4] ;  /* 0x0000040069077984 */ /* 0x000ea80000000400 */
[----:B------:R-:W3:Y:S04]  /*14a0*/  LDS.U16 R25, [R105+0x6] ;  /* 0x0000060069197984 */ /* 0x000ee80000000400 */
        /* <DEDUP_REMOVED lines=17> */
[----:B--2---:R-:W-:-:S02]  /*15c0*/  HADD2.F32 R7, -RZ, R7.H0_H0 ;  /* 0x20000007ff077230 */ /* 0x004fc40000004100 */
[----:B---3--:R-:W-:Y:S02]  /*15d0*/  HADD2.F32 R25, -RZ, R25.H0_H0 ;  /* 0x20000019ff197230 */ /* 0x008fe40000004100 */
[----:B----4-:R-:W-:Y:S02]  /*15e0*/  HADD2.F32 R19, -RZ, R19.H0_H0 ;  /* 0x20000013ff137230 */ /* 0x010fe40000004100 */
[----:B------:R-:W-:Y:S02]  /*15f0*/  HADD2.F32 R93, -RZ, R22.H0_H0 ;  /* 0x20000016ff5d7230 */ /* 0x000fe40000004100 */
[--C-:B-----5:R-:W-:Y:S01]  /*1600*/  FADD.FTZ R97, R7, R158.reuse ;  /* 0x0000009e07617221 */ /* 0x120fe20000010000 */
[--C-:B------:R-:W-:Y:S01]  /*1610*/  FADD.FTZ R95, R25, R158.reuse ;  /* 0x0000009e195f7221 */ /* 0x100fe20000010000 */
[--C-:B------:R-:W-:Y:S01]  /*1620*/  FADD.FTZ R92, R19, R158.reuse ;  /* 0x0000009e135c7221 */ /* 0x100fe20000010000 */
[----:B------:R-:W-:Y:S02]  /*1630*/  HADD2.F32 R21, -RZ, R21.H0_H0 ;  /* 0x20000015ff157230 */ /* 0x000fe40000004100 */
[----:B------:R-:W-:Y:S01]  /*1640*/  FADD.FTZ R93, R93, R158 ;  /* 0x0000009e5d5d7221 */ /* 0x000fe20000010000 */
[----:B------:R-:W-:Y:S01]  /*1650*/  BSSY.RECONVERGENT B0, `(.L_x_15619) ;  /* 0x0000043000007945 */ /* 0x000fe20003800200 */
[----:B------:R-:W-:-:S02]  /*1660*/  PRMT R104, RZ, 0x7610, R104 ;  /* 0x00007610ff687816 */ /* 0x000fc40000000068 */
[----:B------:R-:W-:Y:S02]  /*1670*/  CS2R R102, SRZ ;  /* 0x0000000000667805 */ /* 0x000fe4000001ff00 */
[----:B------:R-:W-:Y:S02]  /*1680*/  CS2R R100, SRZ ;  /* 0x0000000000647805 */ /* 0x000fe4000001ff00 */
        /* <DEDUP_REMOVED lines=9> */
[----:B------:R-:W-:Y:S04]  /*1720*/  STS.U16 [R113], R26 ;  /* 0x0000001a71007388 */ /* 0x000fe80000000400 */
        /* <DEDUP_REMOVED lines=10> */
[----:B------:R2:W2:Y:S04]  /*17d0*/  LDS.U16 R26, [R105+0x4] ;  /* 0x00000400691a7984 */ /* 0x0004a80000000400 */
[----:B------:R0:W2:Y:S04]  /*17e0*/  LDS.U16 R69, [R105+0x6] ;  /* 0x0000060069457984 */ /* 0x0000a80000000400 */
[----:B------:R0:W2:Y:S04]  /*17f0*/  LDS.U16 R6, [R105+0x8] ;  /* 0x0000080069067984 */ /* 0x0000a80000000400 */
[----:B------:R0:W2:Y:S04]  /*1800*/  LDS.U16 R3, [R105+0xa] ;  /* 0x00000a0069037984 */ /* 0x0000a80000000400 */
[----:B------:R1:W2:Y:S04]  /*1810*/  LDS.U16 R0, [R105+0xc] ;  /* 0x00000c0069007984 */ /* 0x0002a80000000400 */
[----:B------:R1:W2:Y:S01]  /*1820*/  LDS.U16 R2, [R105+0xe] ;  /* 0x00000e0069027984 */ /* 0x0002a20000000400 */
[----:B0-----:R-:W-:-:S05]  /*1830*/  HADD2.F32 R27, -RZ, R20.H0_H0 ;  /* 0x20000014ff1b7230 */ /* 0x001fca0000004100 */
[----:B------:R-:W-:-:S05]  /*1840*/  FADD.FTZ R96, R27, R158 ;  /* 0x0000009e1b607221 */ /* 0x000fca0000010000 */
[----:B------:R-:W-:Y:S01]  /*1850*/  FSETP.GTU.FTZ.AND P4, PT, R96, 20, PT ;  /* 0x41a000006000780b */ /* 0x000fe20003f9c000 */
[----:B-1----:R-:W-:-:S05]  /*1860*/  HADD2.F32 R29, -RZ, R24.H0_H0 ;  /* 0x20000018ff1d7230 */ /* 0x002fca0000004100 */
[----:B------:R-:W-:-:S05]  /*1870*/  FADD.FTZ R94, R29, R158 ;  /* 0x0000009e1d5e7221 */ /* 0x000fca0000010000 */
[----:B------:R-:W-:Y:S02]  /*1880*/  FSETP.GTU.FTZ.AND P5, PT, R94, 20, PT ;  /* 0x41a000005e00780b */ /* 0x000fe40003fbc000 */
[----:B---34-:R-:W-:Y:S11]  /*1890*/  @P4 BRA `(.L_x_15620) ;  /* 0x0000000000784947 */ /* 0x018ff60003800000 */
        /* <DEDUP_REMOVED lines=10> */
[-C--:B--2---:R-:W-:Y:S02]  /*1940*/  IADD3 R18, PT, PT, R22, -R7.reuse, RZ ;  /* 0x8000000716127210 */ /* 0x084fe40007ffe0ff */
        /* <DEDUP_REMOVED lines=19> */
.L_x_15620:
[----:B------:R-:W-:Y:S05]  /*1a80*/  BSYNC.RECONVERGENT B0 ;  /* 0x0000000000007941 */ /* 0x000fea0003800200 */
.L_x_15619:
[----:B------:R-:W-:Y:S01]  /*1a90*/  HADD2.F32 R7, -RZ, R30.H0_H0 ;  /* 0x2000001eff077230 */ /* 0x000fe20000004100 */
[----:B------:R-:W-:Y:S01]  /*1aa0*/  BSSY.RECONVERGENT B0, `(.L_x_15621) ;  /* 0x0000026000007945 */ /* 0x000fe20003800200 */
[----:B------:R-:W-:Y:S01]  /*1ab0*/  FSETP.GTU.FTZ.AND P4, PT, R88, 20, PT ;  /* 0x41a000005800780b */ /* 0x000fe20003f9c000 */
[----:B------:R-:W-:Y:S02]  /*1ac0*/  HADD2.F32 R87, -RZ, R87.H0_H0 ;  /* 0x20000057ff577230 */ /* 0x000fe40000004100 */
[----:B------:R-:W-:Y:S01]  /*1ad0*/  FADD.FTZ R85, R23, R158 ;  /* 0x0000009e17557221 */ /* 0x000fe20000010000 */
[----:B------:R-:W-:Y:S02]  /*1ae0*/  HADD2.F32 R86, -RZ, R86.H0_H0 ;  /* 0x20000056ff567230 */ /* 0x000fe40000004100 */
[----:B------:R-:W-:Y:S01]  /*1af0*/  FFMA.FTZ R156, R7, R89, R156 ;  /* 0x00000059079c7223 */ /* 0x000fe2000001009c */
        /* <DEDUP_REMOVED lines=32> */
.L_x_15622:
[----:B------:R-:W-:Y:S05]  /*1d00*/  BSYNC.RECONVERGENT B0 ;  /* 0x0000000000007941 */ /* 0x000fea0003800200 */
.L_x_15621:
[----:B--2---:R-:W-:Y:S02]  /*1d10*/  HADD2.F32 R19, -RZ, R26.H0_H0 ;  /* 0x2000001aff137230 */ /* 0x004fe40000004100 */
[----:B------:R-:W-:Y:S01]  /*1d20*/  FFMA.FTZ R18, R71, R87, R156 ;  /* 0x0000005747127223 */ /* 0x000fe2000001009c */
[----:B------:R-:W-:Y:S01]  /*1d30*/  BSSY.RECONVERGENT B0, `(.L_x_15623) ;  /* 0x0000025000007945 */ /* 0x000fe20003800200 */
[----:B------:R-:W-:Y:S01]  /*1d40*/  FSETP.GTU.FTZ.AND P5, PT, R85, 20, PT ;  /* 0x41a000005500780b */ /* 0x000fe20003fbc000 */
[----:B------:R-:W-:Y:S02]  /*1d50*/  HADD2.F32 R84, -RZ, R84.H0_H0 ;  /* 0x20000054ff547230 */ /* 0x000fe40000004100 */
        /* <DEDUP_REMOVED lines=34> */
.L_x_15624:
[----:B------:R-:W-:Y:S05]  /*1f80*/  BSYNC.RECONVERGENT B0 ;  /* 0x0000000000007941 */ /* 0x000fea0003800200 */
.L_x_15623:
        /* <DEDUP_REMOVED lines=32> */
.L_x_15626:
[----:B------:R-:W-:Y:S05]  /*2190*/  BSYNC.RECONVERGENT B0 ;  /* 0x0000000000007941 */ /* 0x000fea0003800200 */
.L_x_15625:
        /* <DEDUP_REMOVED lines=32> */
.L_x_15628:
[----:B------:R-:W-:Y:S05]  /*23a0*/  BSYNC.RECONVERGENT B0 ;  /* 0x0000000000007941 */ /* 0x000fea0003800200 */
.L_x_15627:
        /* <DEDUP_REMOVED lines=32> */
.L_x_15630:
[----:B------:R-:W-:Y:S05]  /*25b0*/  BSYNC.RECONVERGENT B0 ;  /* 0x0000000000007941 */ /* 0x000fea0003800200 */
.L_x_15629:
        /* <DEDUP_REMOVED lines=32> */
.L_x_15632:
[----:B------:R-:W-:Y:S05]  /*27c0*/  BSYNC.RECONVERGENT B0 ;  /* 0x0000000000007941 */ /* 0x000fea0003800200 */
.L_x_15631:
        /* <DEDUP_REMOVED lines=32> */
.L_x_15634:
[----:B------:R-:W-:Y:S05]  /*29d0*/  BSYNC.RECONVERGENT B0 ;  /* 0x0000000000007941 */ /* 0x000fea0003800200 */
.L_x_15633:
[----:B------:R-:W0:Y:S01]  /*29e0*/  LDCU UR4, c[0x0][0x38c] ;  /* 0x00007180ff0477ac */ /* 0x000e220008000800 */
[----:B------:R-:W-:Y:S02]  /*29f0*/  HADD2.F32 R6, -RZ, R6.H0_H0 ;  /* 0x20000006ff067230 */ /* 0x000fe40000004100 */
[----:B------:R-:W-:Y:S01]  /*2a00*/  FFMA.FTZ R21, R69, R84, R18 ;  /* 0x0000005445157223 */ /* 0x000fe20000010012 */
[----:B------:R-:W-:Y:S02]  /*2a10*/  HADD2.F32 R82, -RZ, R82.H0_H0 ;  /* 0x20000052ff527230 */ /* 0x000fe40000004100 */
[-C--:B------:R-:W-:Y:S01]  /*2a20*/  FMUL.FTZ R79, R7, R160.reuse ;  /* 0x000000a0074f7220 */ /* 0x080fe20000410000 */
[----:B------:R-:W-:Y:S02]  /*2a30*/  HADD2.F32 R3, -RZ, R3.H0_H0 ;  /* 0x20000003ff037230 */ /* 0x000fe40000004100 */
[----:B------:R-:W-:Y:S01]  /*2a40*/  FMUL.FTZ R78, R71, R160 ;  /* 0x000000a0474e7220 */ /* 0x000fe20000410000 */
[----:B------:R-:W-:-:S02]  /*2a50*/  HADD2.F32 R66, -RZ, R0.H0_H0 ;  /* 0x20000000ff427230 */ /* 0x000fc40000004100 */
[C---:B------:R-:W-:Y:S01]  /*2a60*/  FFMA.FTZ R0, R6.reuse, R83, R21 ;  /* 0x0000005306007223 */ /* 0x040fe20000010015 */
[----:B------:R-:W-:Y:S02]  /*2a70*/  HADD2.F32 R81, -RZ, R81.H0_H0 ;  /* 0x20000051ff517230 */ /* 0x000fe40000004100 */
[----:B------:R-:W-:Y:S01]  /*2a80*/  FMUL.FTZ R77, R19, R160 ;  /* 0x000000a0134d7220 */ /* 0x000fe20000410000 */
        /* <DEDUP_REMOVED lines=14> */
[----:B------:R-:W0:Y:S01]  /*2b70*/  LDC R63, c[0x0][0x388] ;  /* 0x0000e200ff3f7b82 */ /* 0x000e220000000800 */
[----:B------:R-:W-:Y:S01]  /*2b80*/  SHF.L.U32 R2, R114, 0x4, RZ ;  /* 0x0000000472027819 */ /* 0x000fe200000006ff */
[----:B------:R-:W-:Y:S01]  /*2b90*/  FADD.FTZ R0, R7, R7 ;  /* 0x0000000707007221 */ /* 0x000fe20000010000 */
[----:B------:R-:W-:Y:S01]  /*2ba0*/  SHF.L.U32 R64, R116, 0x9, RZ ;  /* 0x0000000974407819 */ /* 0x000fe200000006ff */
[----:B------:R-:W-:Y:S01]  /*2bb0*/  FADD.FTZ R67, R3, R3 ;  /* 0x0000000303437221 */ /* 0x000fe20000010000 */
[----:B------:R-:W-:Y:S01]  /*2bc0*/  IADD3 R47, PT, PT, R4, 0x3, R4 ;  /* 0x00000003042f7810 */ /* 0x000fe20007ffe004 */
[----:B------:R-:W-:Y:S01]  /*2bd0*/  FADD.FTZ R68, R6, R6 ;  /* 0x0000000606447221 */ /* 0x000fe20000010000 */
[C-C-:B------:R-:W-:Y:S01]  /*2be0*/  IADD3 R43, PT, PT, R4.reuse, 0x1, R4.reuse ;  /* 0x00000001042b7810 */ /* 0x140fe20007ffe004 */
[----:B------:R-:W1:Y:S01]  /*2bf0*/  LDC.64 R18, c[0x0][0x440] ;  /* 0x00011000ff127b82 */ /* 0x000e620000000a00 */
[C-C-:B------:R-:W-:Y:S01]  /*2c00*/  IADD3 R45, PT, PT, R4.reuse, 0x2, R4.reuse ;  /* 0x00000002042d7810 */ /* 0x140fe20007ffe004 */
[----:B------:R-:W-:Y:S01]  /*2c10*/  HFMA2 R103, -RZ, RZ, 0, 0 ;  /* 0x00000000ff677431 */ /* 0x000fe200000001ff */
[C-C-:B------:R-:W-:Y:S01]  /*2c20*/  IADD3 R49, PT, PT, R4.reuse, 0x4, R4.reuse ;  /* 0x0000000404317810 */ /* 0x140fe20007ffe004 */
[----:B------:R-:W-:Y:S01]  /*2c30*/  FADD.FTZ R71, R71, R71 ;  /* 0x0000004747477221 */ /* 0x000fe20000010000 */
[C-C-:B------:R-:W-:Y:S01]  /*2c40*/  IADD3 R51, PT, PT, R4.reuse, 0x5, R4.reuse ;  /* 0x0000000504337810 */ /* 0x140fe20007ffe004 */
[----:B------:R-:W-:Y:S01]  /*2c50*/  FADD.FTZ R69, R69, R69 ;  /* 0x0000004545457221 */ /* 0x000fe20000010000 */
[----:B------:R-:W-:Y:S01]  /*2c60*/  IADD3 R53, PT, PT, R4, 0x6, R4 ;  /* 0x0000000604357810 */ /* 0x000fe20007ffe004 */
[----:B------:R-:W2:Y:S01]  /*2c70*/  LDC.64 R20, c[0x0][0x448] ;  /* 0x00011200ff147b82 */ /* 0x000ea20000000a00 */
[----:B------:R-:W-:Y:S01]  /*2c80*/  IADD3 R39, PT, PT, R114, 0x1c0, RZ ;  /* 0x000001c072277810 */ /* 0x000fe20007ffe0ff */
[----:B------:R-:W-:Y:S01]  /*2c90*/  FADD.FTZ R66, R66, R66 ;  /* 0x0000004242427221 */ /* 0x000fe20000010000 */
[----:B------:R-:W-:Y:S01]  /*2ca0*/  IADD3 R41, PT, PT, R114, 0x1e0, RZ ;  /* 0x000001e072297810 */ /* 0x000fe20007ffe0ff */
[----:B------:R-:W-:Y:S01]  /*2cb0*/  FADD.FTZ R65, R65, R65 ;  /* 0x0000004141417221 */ /* 0x000fe20000010000 */
[----:B------:R-:W-:Y:S01]  /*2cc0*/  IADD3 R55, PT, PT, R4, 0x7, R4 ;  /* 0x0000000704377810 */ /* 0x000fe20007ffe004 */
[----:B------:R-:W3:Y:S01]  /*2cd0*/  LDCU UR8, c[0x0][0x394] ;  /* 0x00007280ff0877ac */ /* 0x000ee20008000800 */
[C---:B------:R-:W-:Y:S01]  /*2ce0*/  IADD3 R3, PT, PT, R114.reuse, 0x100, RZ ;  /* 0x0000010072037810 */ /* 0x040fe20007ffe0ff */
[----:B------:R-:W4:Y:S01]  /*2cf0*/  LDC.64 R22, c[0x0][0x3a8] ;  /* 0x0000ea00ff167b82 */ /* 0x000f220000000a00 */
[C---:B------:R-:W-:Y:S01]  /*2d00*/  IADD3 R7, PT, PT, R114.reuse, 0x120, RZ ;  /* 0x0000012072077810 */ /* 0x040fe20007ffe0ff */
[----:B------:R-:W0:Y:S01]  /*2d10*/  LDCU UR9, c[0x0][0x38c] ;  /* 0x00007180ff0977ac */ /* 0x000e220008000800 */
[----:B------:R-:W-:-:S02]  /*2d20*/  IADD3 R31, PT, PT, R114, 0x140, RZ ;  /* 0x00000140721f7810 */ /* 0x000fc40007ffe0ff */
[C---:B------:R-:W-:Y:S01]  /*2d30*/  IADD3 R33, PT, PT, R114.reuse, 0x160, RZ ;  /* 0x0000016072217810 */ /* 0x040fe20007ffe0ff */
[----:B------:R-:W-:Y:S01]  /*2d40*/  UMOV UR4, URZ ;  /* 0x000000ff00047c82 */ /* 0x000fe20008000000 */
[C---:B------:R-:W-:Y:S01]  /*2d50*/  IADD3 R35, PT, PT, R114.reuse, 0x180, RZ ;  /* 0x0000018072237810 */ /* 0x040fe20007ffe0ff */
[----:B------:R-:W0:Y:S01]  /*2d60*/  LDC.64 R24, c[0x0][0x3c0] ;  /* 0x0000f000ff187b82 */ /* 0x000e220000000a00 */
[----:B------:R-:W-:Y:S02]  /*2d70*/  IADD3 R37, PT, PT, R114, 0x1a0, RZ ;  /* 0x000001a072257810 */ /* 0x000fe40007ffe0ff */
[C---:B------:R-:W-:Y:S02]  /*2d80*/  IADD3 R57, PT, PT, R2.reuse, 0x8, RZ ;  /* 0x0000000802397810 */ /* 0x040fe40007ffe0ff */
[C---:B------:R-:W-:Y:S02]  /*2d90*/  IADD3 R59, PT, PT, R2.reuse, 0x9, RZ ;  /* 0x00000009023b7810 */ /* 0x040fe40007ffe0ff */
[C---:B------:R-:W-:Y:S01]  /*2da0*/  IADD3 R61, PT, PT, R2.reuse, 0xa, RZ ;  /* 0x0000000a023d7810 */ /* 0x040fe20007ffe0ff */
[----:B------:R-:W0:Y:S01]  /*2db0*/  LDC.64 R26, c[0x0][0x3e0] ;  /* 0x0000f800ff1a7b82 */ /* 0x000e220000000a00 */
[----:B------:R-:W-:-:S02]  /*2dc0*/  IADD3 R169, PT, PT, R2, 0xb, RZ ;  /* 0x0000000b02a97810 */ /* 0x000fc40007ffe0ff */
[C---:B------:R-:W-:Y:S02]  /*2dd0*/  IADD3 R171, PT, PT, R2.reuse, 0xc, RZ ;  /* 0x0000000c02ab7810 */ /* 0x040fe40007ffe0ff */
[C---:B------:R-:W-:Y:S02]  /*2de0*/  IADD3 R173, PT, PT, R2.reuse, 0xd, RZ ;  /* 0x0000000d02ad7810 */ /* 0x040fe40007ffe0ff */
[C---:B------:R-:W-:Y:S01]  /*2df0*/  IADD3 R175, PT, PT, R2.reuse, 0xe, RZ ;  /* 0x0000000e02af7810 */ /* 0x040fe20007ffe0ff */
[----:B------:R-:W0:Y:S01]  /*2e00*/  LDC.64 R28, c[0x0][0x4f0] ;  /* 0x00013c00ff1c7b82 */ /* 0x000e220000000a00 */
[----:B------:R-:W-:Y:S02]  /*2e10*/  IADD3 R177, PT, PT, R2, 0xf, RZ ;  /* 0x0000000f02b17810 */ /* 0x000fe40007ffe0ff */
[----:B------:R-:W-:Y:S02]  /*2e20*/  LEA R62, R5, -R64, 0x1 ;  /* 0x80000040053e7211 */ /* 0x000fe400078e08ff */
[----:B------:R-:W-:-:S02]  /*2e30*/  LEA.HI.SX32 R47, R47, R2, 0x1b ;  /* 0x000000022f2f7211 */ /* 0x000fc400078fdaff */
[-C--:B------:R-:W-:Y:S02]  /*2e40*/  LEA.HI.SX32 R43, R43, R2.reuse, 0x1b ;  /* 0x000000022b2b7211 */ /* 0x080fe400078fdaff */
[-C--:B------:R-:W-:Y:S02]  /*2e50*/  LEA.HI.SX32 R45, R45, R2.reuse, 0x1b ;  /* 0x000000022d2d7211 */ /* 0x080fe400078fdaff */
[-C--:B------:R-:W-:Y:S02]  /*2e60*/  LEA.HI.SX32 R49, R49, R2.reuse, 0x1b ;  /* 0x0000000231317211 */ /* 0x080fe400078fdaff */
[-C--:B------:R-:W-:Y:S02]  /*2e70*/  LEA.HI.SX32 R51, R51, R2.reuse, 0x1b ;  /* 0x0000000233337211 */ /* 0x080fe400078fdaff */
[----:B------:R-:W-:Y:S02]  /*2e80*/  LEA.HI.SX32 R53, R53, R2, 0x1b ;  /* 0x0000000235357211 */ /* 0x000fe400078fdaff */
[----:B------:R-:W-:-:S02]  /*2e90*/  LEA.HI.SX32 R39, R39, R114, 0x1b ;  /* 0x0000007227277211 */ /* 0x000fc400078fdaff */
[----:B------:R-:W-:Y:S02]  /*2ea0*/  LEA.HI.SX32 R41, R41, R114, 0x1b ;  /* 0x0000007229297211 */ /* 0x000fe400078fdaff */
[----:B------:R-:W-:Y:S02]  /*2eb0*/  ISETP.NE.AND P4, PT, R146, 0x1, PT ;  /* 0x000000019200780c */ /* 0x000fe40003f85270 */
        /* <DEDUP_REMOVED lines=16> */
[----:B------:R-:W-:Y:S02]  /*2fc0*/  ISETP.GE.AND P0, PT, R143, R62, PT ;  /* 0x0000003e8f00720c */ /* 0x000fe40003f06270 */
        /* <DEDUP_REMOVED lines=19> */
[----:B------:R-:W-:Y:S02]  /*3100*/  P2R R209, PR, RZ, 0x1 ;  /* 0x00000001ffd17803 */ /* 0x000fe40000000000 */
[----:B------:R-:W-:Y:S02]  /*3110*/  LEA R43, R6, UR6, 0x1 ;  /* 0x00000006062b7c11 */ /* 0x000fe4000f8e08ff */
[----:B------:R-:W-:Y:S02]  /*3120*/  LEA R42, R42, UR6, 0x1 ;  /* 0x000000062a2a7c11 */ /* 0x000fe4000f8e08ff */
[----:B------:R-:W-:-:S02]  /*3130*/  LEA R41, R171, UR6, 0x1 ;  /* 0x00000006ab297c11 */ /* 0x000fc4000f8e08ff */
[----:B------:R-:W-:Y:S02]  /*3140*/  LEA R40, R40, UR6, 0x1 ;  /* 0x0000000628287c11 */ /* 0x000fe4000f8e08ff */
[----:B------:R-:W-:Y:S02]  /*3150*/  LEA R39, R175, UR6, 0x1 ;  /* 0x00000006af277c11 */ /* 0x000fe4000f8e08ff */
[----:B01234-:R-:W-:-:S07]  /*3160*/  LEA R38, R38, UR6, 0x1 ;  /* 0x0000000626267c11 */ /* 0x01ffce000f8e08ff */
.L_x_15685:
[----:B------:R-:W-:Y:S02]  /*3170*/  MOV R2, R10 ;  /* 0x0000000a00027202 */ /* 0x000fe40000000f00 */
[----:B------:R-:W-:Y:S02]  /*3180*/  MOV R3, R157 ;  /* 0x0000009d00037202 */ /* 0x000fe40000000f00 */
[----:B------:R-:W-:Y:S01]  /*3190*/  ISETP.NE.AND P6, PT, R209, RZ, PT ;  /* 0x000000ffd100720c */ /* 0x000fe20003fc5270 */
[----:B------:R-:W-:-:S04]  /*31a0*/  IMAD.WIDE.U32 R2, R22, UR4, R2 ;  /* 0x0000000416027c25 */ /* 0x000fc8000f8e0002 */
[----:B------:R-:W-:Y:S01]  /*31b0*/  IMAD R3, R23, UR4, R3 ;  /* 0x0000000417037c24 */ /* 0x000fe2000f8e0203 */
[----:B------:R-:W-:-:S04]  /*31c0*/  LEA R30, P0, R2, R18, 0x3 ;  /* 0x00000012021e7211 */ /* 0x000fc800078018ff */
[----:B------:R-:W-:Y:S02]  /*31d0*/  LEA.HI.X R31, R2, R19, R3, 0x3, P0 ;  /* 0x00000013021f7211 */ /* 0x000fe400000f1c03 */
[----:B------:R-:W-:Y:S02]  /*31e0*/  MOV R2, R143 ;  /* 0x0000008f00027202 */ /* 0x000fe40000000f00 */
[----:B------:R-:W-:Y:S02]  /*31f0*/  MOV R3, RZ ;  /* 0x000000ff00037202 */ /* 0x000fe40000000f00 */
[C---:B------:R-:W-:Y:S01]  /*3200*/  ISETP.GE.AND P0, PT, R117.reuse, R62, PT ;  /* 0x0000003e7500720c */ /* 0x040fe20003f06270 */
[----:B------:R-:W2:Y:S01]  /*3210*/  LDG.E.64 R30, desc[UR16][R30.64] ;  /* 0x000000101e1e7981 */ /* 0x000ea2000c1e1b00 */
[C---:B01----:R-:W-:Y:S01]  /*3220*/  IADD3 R5, PT, PT, R117.reuse, 0x20, RZ ;  /* 0x0000002075057810 */ /* 0x043fe20007ffe0ff */
[----:B------:R-:W-:Y:S01]  /*3230*/  IMAD.WIDE.U32 R2, R26, UR4, R2 ;  /* 0x000000041a027c25 */ /* 0x000fe2000f8e0002 */
[----:B------:R-:W-:-:S02]  /*3240*/  IADD3 R7, PT, PT, R117, 0x40, RZ ;  /* 0x0000004075077810 */ /* 0x000fc40007ffe0ff */
[-C--:B------:R-:W-:Y:S01]  /*3250*/  ISETP.GE.AND P1, PT, R5, R62.reuse, PT ;  /* 0x0000003e0500720c */ /* 0x080fe20003f26270 */
[----:B------:R-:W-:Y:S01]  /*3260*/  IMAD R6, R27, UR4, R3 ;  /* 0x000000041b067c24 */ /* 0x000fe2000f8e0203 */
[C---:B------:R-:W-:Y:S02]  /*3270*/  LEA R4, P3, R2.reuse, R149, 0x1 ;  /* 0x0000009502047211 */ /* 0x040fe400078608ff */
[----:B------:R-:W-:Y:S02]  /*3280*/  IADD3 R3, PT, PT, R117, 0x60, RZ ;  /* 0x0000006075037810 */ /* 0x000fe40007ffe0ff */
[----:B------:R-:W-:Y:S02]  /*3290*/  ISETP.GE.AND P2, PT, R7, R62, PT ;  /* 0x0000003e0700720c */ /* 0x000fe40003f46270 */
[----:B------:R-:W-:Y:S02]  /*32a0*/  PRMT R7, RZ, 0x7610, R7 ;  /* 0x00007610ff077816 */ /* 0x000fe40000000007 */
[----:B------:R-:W-:-:S02]  /*32b0*/  LEA.HI.X R5, R2, R147, R6, 0x1, P3 ;  /* 0x0000009302057211 */ /* 0x000fc400018f0c06 */
[-C--:B------:R-:W-:Y:S02]  /*32c0*/  ISETP.GE.AND P3, PT, R3, R62.reuse, PT ;  /* 0x0000003e0300720c */ /* 0x080fe40003f66270 */
[C---:B------:R-:W-:Y:S01]  /*32d0*/  IADD3 R3, PT, PT, R117.reuse, 0xa0, RZ ;  /* 0x000000a075037810 */ /* 0x040fe20007ffe0ff */
[----:B---3--:R-:W3:Y:S01]  /*32e0*/  @!P0 LDG.E.U16 R7, desc[UR16][R4.64+0x40] ;  /* 0x0000401004078981 */ /* 0x008ee2000c1e1500 */
[----:B------:R-:W-:Y:S02]  /*32f0*/  IADD3 R33, PT, PT, R117, 0x80, RZ ;  /* 0x0000008075217810 */ /* 0x000fe40007ffe0ff */
[----:B------:R-:W-:Y:S02]  /*3300*/  PRMT R34, RZ, 0x7610, R34 ;  /* 0x00007610ff227816 */ /* 0x000fe40000000022 */
[-C--:B------:R-:W-:Y:S02]  /*3310*/  ISETP.GE.AND P0, PT, R3, R62.reuse, PT ;  /* 0x0000003e0300720c */ /* 0x080fe40003f06270 */
[----:B------:R-:W-:-:S02]  /*3320*/  ISETP.GE.AND P5, PT, R33, R62, PT ;  /* 0x0000003e2100720c */ /* 0x000fc40003fa6270 */
[----:B------:R-:W-:Y:S01]  /*3330*/  IADD3 R3, PT, PT, R117, 0xc0, RZ ;  /* 0x000000c075037810 */ /* 0x000fe20007ffe0ff */
[----:B----4-:R-:W4:Y:S01]  /*3340*/  @!P1 LDG.E.U16 R34, desc[UR16][R4.64+0x80] ;  /* 0x0000801004229981 */ /* 0x010f22000c1e1500 */
        /* <DEDUP_REMOVED lines=9> */
[-C--:B------:R-:W-:Y:S02]  /*33e0*/  ISETP.GE.AND P2, PT, R33, R62.reuse, PT ;  /* 0x0000003e2100720c */ /* 0x080fe40003f46270 */
[----:B------:R-:W-:Y:S01]  /*33f0*/  IADD3 R3, PT, PT, R117, 0x120, RZ ;  /* 0x0000012075037810 */ /* 0x000fe20007ffe0ff */
[----:B------:R-:W5:Y:S01]  /*3400*/  @!P5 LDG.E.U16 R37, desc[UR16][R4.64+0x140] ;  /* 0x000140100425d981 */ /* 0x000f62000c1e1500 */
[----:B------:R-:W-:Y:S02]  /*3410*/  PRMT R162, RZ, 0x7610, R162 ;  /* 0x00007610ffa27816 */ /* 0x000fe400000000a2 */
[----:B------:R-:W-:-:S02]  /*3420*/  ISETP.GE.AND P5, PT, R3, R62, PT ;  /* 0x0000003e0300720c */ /* 0x000fc40003fa6270 */
[C---:B------:R-:W-:Y:S02]  /*3430*/  IADD3 R3, PT, PT, R117.reuse, 0x160, RZ ;  /* 0x0000016075037810 */ /* 0x040fe40007ffe0ff */
[----:B------:R-:W-:Y:S01]  /*3440*/  PRMT R169, RZ, 0x7610, R169 ;  /* 0x00007610ffa97816 */ /* 0x000fe200000000a9 */
[----:B------:R-:W5:Y:S01]  /*3450*/  @!P1 LDG.E.U16 R162, desc[UR16][R4.64+0x1c0] ;  /* 0x0001c01004a29981 */ /* 0x000f62000c1e1500 */
[----:B------:R-:W-:Y:S02]  /*3460*/  PRMT R164, RZ, 0x7610, R164 ;  /* 0x00007610ffa47816 */ /* 0x000fe400000000a4 */
[----:B------:R-:W-:Y:S02]  /*3470*/  IADD3 R33, PT, PT, R117, 0x140, RZ ;  /* 0x0000014075217810 */ /* 0x000fe40007ffe0ff */
[----:B------:R-:W-:Y:S01]  /*3480*/  ISETP.GE.AND P1, PT, R3, R62, PT ;  /* 0x0000003e0300720c */ /* 0x000fe20003f26270 */
[----:B------:R-:W5:Y:S01]  /*3490*/  @!P0 LDG.E.U16 R169, desc[UR16][R4.64+0x180] ;  /* 0x0001801004a98981 */ /* 0x000f62000c1e1500 */
[----:B------:R-:W-:-:S02]  /*34a0*/  IADD3 R3, PT, PT, R117, 0x180, RZ ;  /* 0x0000018075037810 */ /* 0x000fc40007ffe0ff */
[----:B------:R-:W-:Y:S01]  /*34b0*/  PRMT R6, RZ, 0x7610, R6 ;  /* 0x00007610ff067816 */ /* 0x000fe20000000006 */
[----:B------:R-:W5:Y:S01]  /*34c0*/  @!P2 LDG.E.U16 R164, desc[UR16][R4.64+0x200] ;  /* 0x0002001004a4a981 */ /* 0x000f62000c1e1500 */
[----:B------:R-:W-:Y:S02]  /*34d0*/  PRMT R171, RZ, 0x7610, R171 ;  /* 0x00007610ffab7816 */ /* 0x000fe400000000ab */
[----:B------:R-:W-:Y:S02]  /*34e0*/  PRMT R166, RZ, 0x7610, R166 ;  /* 0x00007610ffa67816 */ /* 0x000fe400000000a6 */
[-C--:B------:R-:W-:Y:S01]  /*34f0*/  ISETP.GE.AND P0, PT, R33, R62.reuse, PT ;  /* 0x0000003e2100720c */ /* 0x080fe20003f06270 */
[----:B------:R-:W3:Y:S01]  /*3500*/  @!P6 LDG.E.U16 R6, desc[UR16][R4.64] ;  /* 0x000000100406e981 */ /* 0x000ee2000c1e1500 */
[----:B------:R-:W-:Y:S02]  /*3510*/  IADD3 R33, PT, PT, R117, 0x1a0, RZ ;  /* 0x000001a075217810 */ /* 0x000fe40007ffe0ff */
[----:B------:R-:W-:Y:S01]  /*3520*/  ISETP.GE.AND P2, PT, R3, R62, PT ;  /* 0x0000003e0300720c */ /* 0x000fe20003f46270 */
[----:B------:R-:W5:Y:S01]  /*3530*/  @!P3 LDG.E.U16 R171, desc[UR16][R4.64+0x240] ;  /* 0x0002401004abb981 */ /* 0x000f62000c1e1500 */
[----:B------:R-:W-:-:S02]  /*3540*/  IADD3 R3, PT, PT, R117, 0x1c0, RZ ;  /* 0x000001c075037810 */ /* 0x000fc40007ffe0ff */
[-C--:B------:R-:W-:Y:S01]  /*3550*/  ISETP.GE.AND P3, PT, R33, R62.reuse, PT ;  /* 0x0000003e2100720c */ /* 0x080fe20003f66270 */
        /* <DEDUP_REMOVED lines=25> */
[C---:B--2---:R-:W-:Y:S01]  /*36f0*/  FMUL.FTZ R2, R31.reuse, R96 ;  /* 0x000000601f027220 */ /* 0x044fe20000410000 */
[----:B0-----:R-:W-:-:S03]  /*3700*/  FMUL.FTZ R5, R31, R94 ;  /* 0x0000005e1f057220 */ /* 0x001fc60000410000 */
[----:B------:R-:W-:Y:S01]  /*3710*/  FMUL.RZ R179, R2, 0.15915493667125701904 ;  /* 0x3e22f98302b37820 */ /* 0x000fe2000040c000 */
[----:B------:R-:W-:Y:S01]  /*3720*/  FMUL.FTZ R2, R30, 1.4426950216293334961 ;  /* 0x3fb8aa3b1e027820 */ /* 0x000fe20000410000 */
[----:B------:R-:W-:-:S03]  /*3730*/  FMUL.RZ R181, R5, 0.15915493667125701904 ;  /* 0x3e22f98305b57820 */ /* 0x000fc6000040c000 */
[----:B------:R-:W-:Y:S01]  /*3740*/  FMUL.FTZ R5, R2, R94 ;  /* 0x0000005e02057220 */ /* 0x000fe20000410000 */
[----:B------:R-:W-:Y:S01]  /*3750*/  MUFU.COS R176, R181 ;  /* 0x000000b500b07308 */ /* 0x000fe20000000000 */
[----:B------:R-:W-:-:S07]  /*3760*/  FMUL.FTZ R182, R31, R92 ;  /* 0x0000005c1fb67220 */ /* 0x000fce0000410000 */
[----:B------:R-:W0:Y:S01]  /*3770*/  MUFU.EX2 R5, R5 ;  /* 0x0000000500057308 */ /* 0x000e220000000800 */
[----:B------:R-:W-:Y:S01]  /*3780*/  FMUL.RZ R187, R182, 0.15915493667125701904 ;  /* 0x3e22f983b6bb7820 */ /* 0x000fe2000040c000 */
[C---:B------:R-:W-:Y:S01]  /*3790*/  FMUL.FTZ R178, R31.reuse, R97 ;  /* 0x000000611fb27220 */ /* 0x040fe20000410000 */
[----:B------:R-:W-:-:S05]  /*37a0*/  FMUL.FTZ R180, R31, R95 ;  /* 0x0000005f1fb47220 */ /* 0x000fca0000410000 */
[----:B------:R-:W-:Y:S01]  /*37b0*/  MUFU.SIN R191, R187 ;  /* 0x000000bb00bf7308 */ /* 0x000fe20000000400 */
[----:B------:R-:W-:-:S07]  /*37c0*/  FMUL.RZ R184, R178, 0.15915493667125701904 ;  /* 0x3e22f983b2b87820 */ /* 0x000fce000040c000 */
[----:B------:R1:W-:Y:S01]  /*37d0*/  MUFU.COS R193, R187 ;  /* 0x000000bb00c17308 */ /* 0x0003e20000000000 */
[----:B------:R-:W-:Y:S01]  /*37e0*/  FMUL.RZ R185, R180, 0.15915493667125701904 ;  /* 0x3e22f983b4b97820 */ /* 0x000fe2000040c000 */
[----:B-1----:R-:W-:-:S06]  /*37f0*/  FMUL.FTZ R187, R2, R85 ;  /* 0x0000005502bb7220 */ /* 0x002fcc0000410000 */
[----:B------:R-:W-:Y:S01]  /*3800*/  MUFU.SIN R172, R179 ;  /* 0x000000b300ac7308 */ /* 0x000fe20000000400 */
[----:B---3--:R-:W-:Y:S04]  /*3810*/  STS.U16 [R113], R6 ;  /* 0x0000000671007388 */ /* 0x008fe80000000400 */
[----:B------:R-:W-:Y:S04]  /*3820*/  STS.U16 [R112+0x40], R7 ;  /* 0x0000400770007388 */ /* 0x000fe80000000400 */
[----:B----4-:R-:W-:Y:S04]  /*3830*/  STS.U16 [R111+0x80], R34 ;  /* 0x000080226f007388 */ /* 0x010fe80000000400 */
[----:B-----5:R-:W-:Y:S04]  /*3840*/  STS.U16 [R110+0xc0], R35 ;  /* 0x0000c0236e007388 */ /* 0x020fe80000000400 */
        /* <DEDUP_REMOVED lines=13> */
[----:B------:R-:W2:Y:S01]  /*3920*/  LDS.U16 R202, [R44+0x12] ;  /* 0x000012002cca7984 */ /* 0x000ea20000000400 */
[----:B------:R0:W-:Y:S03]  /*3930*/  MUFU.EX2 R196, R187 ;  /* 0x000000bb00c47308 */ /* 0x0001e60000000800 */
[----:B------:R-:W3:Y:S04]  /*3940*/  LDS.U16 R199, [R61+0x2] ;  /* 0x000002003dc77984 */ /* 0x000ee80000000400 */
[----:B------:R-:W4:Y:S04]  /*3950*/  LDS.U16 R218, [R55+0xe] ;  /* 0x00000e0037da7984 */ /* 0x000f280000000400 */
[----:B------:R-:W5:Y:S01]  /*3960*/  LDS.U16 R213, [R40+0x1a] ;  /* 0x00001a0028d57984 */ /* 0x000f620000000400 */
[----:B------:R-:W-:Y:S03]  /*3970*/  MUFU.COS R4, R179 ;  /* 0x000000b300047308 */ /* 0x000fe60000000000 */
[----:B------:R-:W5:Y:S01]  /*3980*/  LDS.U16 R203, [R59+0x6] ;  /* 0x000006003bcb7984 */ /* 0x000f620000000400 */
[----:B0-----:R-:W-:-:S03]  /*3990*/  FMUL.FTZ R187, R5, R176 ;  /* 0x000000b005bb7220 */ /* 0x001fc60000410000 */
[----:B------:R-:W0:Y:S04]  /*39a0*/  LDS.U16 R216, [R57+0xa] ;  /* 0x00000a0039d87984 */ /* 0x000e280000000400 */
[----:B------:R-:W0:Y:S04]  /*39b0*/  LDS.U16 R208, [R42+0x16] ;  /* 0x000016002ad07984 */ /* 0x000e280000000400 */
[----:B------:R-:W0:Y:S01]  /*39c0*/  LDS.U16 R175, [R38+0x1e] ;  /* 0x00001e0026af7984 */ /* 0x000e220000000400 */
[----:B------:R-:W-:Y:S03]  /*39d0*/  MUFU.SIN R183, R184 ;  /* 0x000000b800b77308 */ /* 0x000fe60000000400 */
[----:B------:R-:W0:Y:S04]  /*39e0*/  LDS.U16 R206, [R45+0x10] ;  /* 0x000010002dce7984 */ /* 0x000e280000000400 */
[----:B------:R-:W0:Y:S01]  /*39f0*/  LDS.U16 R197, [R54] ;  /* 0x0000000036c57984 */ /* 0x000e220000000400 */
[----:B------:R1:W-:Y:S03]  /*3a00*/  MUFU.COS R179, R184 ;  /* 0x000000b800b37308 */ /* 0x0003e60000000000 */
[----:B------:R-:W0:Y:S04]  /*3a10*/  LDS.U16 R204, [R56+0xc] ;  /* 0x00000c0038cc7984 */ /* 0x000e280000000400 */
[----:B------:R-:W0:Y:S01]  /*3a20*/  LDS.U16 R215, [R41+0x18] ;  /* 0x0000180029d77984 */ /* 0x000e220000000400 */
[----:B-1----:R-:W-:-:S03]  /*3a30*/  FMUL.FTZ R184, R31, R93 ;  /* 0x0000005d1fb87220 */ /* 0x002fc60000410000 */
[----:B------:R-:W1:Y:S04]  /*3a40*/  LDS.U16 R201, [R60+0x4] ;  /* 0x000004003cc97984 */ /* 0x000e680000000400 */
[----:B------:R-:W1:Y:S04]  /*3a50*/  LDS.U16 R214, [R58+0x8] ;  /* 0x000008003ad67984 */ /* 0x000e680000000400 */
[----:B------:R-:W1:Y:S04]  /*3a60*/  LDS.U16 R207, [R43+0x14] ;  /* 0x000014002bcf7984 */ /* 0x000e680000000400 */
[----:B------:R-:W1:Y:S01]  /*3a70*/  LDS.U16 R176, [R39+0x1c] ;  /* 0x00001c0027b07984 */ /* 0x000e620000000400 */
[----:B------:R-:W2:Y:S01]  /*3a80*/  MUFU.SIN R174, R181 ;  /* 0x000000b500ae7308 */ /* 0x000ea20000000400 */
[----:B------:R-:W-:Y:S01]  /*3a90*/  FMUL.RZ R190, R184, 0.15915493667125701904 ;  /* 0x3e22f983b8be7820 */ /* 0x000fe2000040c000 */
[C---:B------:R-:W-:Y:S01]  /*3aa0*/  FMUL.FTZ R3, R2.reuse, R96 ;  /* 0x0000006002037220 */ /* 0x040fe20000410000 */
[C---:B------:R-:W-:Y:S01]  /*3ab0*/  FMUL.FTZ R178, R2.reuse, R97 ;  /* 0x0000006102b27220 */ /* 0x040fe20000410000 */
[C---:B------:R-:W-:Y:S01]  /*3ac0*/  FMUL.FTZ R180, R2.reuse, R95 ;  /* 0x0000005f02b47220 */ /* 0x040fe20000410000 */
[C---:B------:R-:W-:Y:S01]  /*3ad0*/  FMUL.FTZ R182, R2.reuse, R92 ;  /* 0x0000005c02b67220 */ /* 0x040fe20000410000 */
[----:B------:R-:W-:-:S02]  /*3ae0*/  FMUL.FTZ R184, R2, R93 ;  /* 0x0000005d02b87220 */ /* 0x000fc40000410000 */
[----:B------:R-:W-:Y:S08]  /*3af0*/  MUFU.SIN R181, R185 ;  /* 0x000000b900b57308 */ /* 0x000ff00000000400 */
[----:B------:R3:W-:Y:S02]  /*3b00*/  MUFU.COS R189, R185 ;  /* 0x000000b900bd7308 */ /* 0x0007e40000000000 */
[-C--:B---3--:R-:W-:Y:S01]  /*3b10*/  FMUL.FTZ R185, R2, R88.reuse ;  /* 0x0000005802b97220 */ /* 0x088fe20000410000 */
[----:B------:R-:W-:-:S05]  /*3b20*/  FMUL.FTZ R2, R31, R88 ;  /* 0x000000581f027220 */ /* 0x000fca0000410000 */
[----:B------:R3:W-:Y:S02]  /*3b30*/  MUFU.EX2 R186, R182 ;  /* 0x000000b600ba7308 */ /* 0x0007e40000000800 */
[----:B---3--:R-:W-:Y:S01]  /*3b40*/  FMUL.RZ R182, R2, 0.15915493667125701904 ;  /* 0x3e22f98302b67820 */ /* 0x008fe2000040c000 */
[----:B------:R-:W-:-:S05]  /*3b50*/  FMUL.FTZ R2, R31, R85 ;  /* 0x000000551f027220 */ /* 0x000fca0000410000 */
[----:B------:R-:W3:Y:S01]  /*3b60*/  MUFU.EX2 R3, R3 ;  /* 0x0000000300037308 */ /* 0x000ee20000000800 */
[----:B------:R-:W-:Y:S01]  /*3b70*/  FMUL.RZ R37, R2, 0.15915493667125701904 ;  /* 0x3e22f98302257820 */ /* 0x000fe2000040c000 */
[----:B------:R-:W-:-:S06]  /*3b80*/  SHF.L.U32 R2, R116, 0x8, RZ ;  /* 0x0000000874027819 */ /* 0x000fcc00000006ff */
[----:B------:R-:W1:Y:S01]  /*3b90*/  MUFU.EX2 R180, R180 ;  /* 0x000000b400b47308 */ /* 0x000e620000000800 */
[----:B------:R-:W-:-:S07]  /*3ba0*/  LOP3.LUT R2, R2, 0x100, RZ, 0xc0, !PT ;  /* 0x0000010002027812 */ /* 0x000fce00078ec0ff */
[----:B------:R-:W-:Y:S01]  /*3bb0*/  MUFU.SIN R35, R37 ;  /* 0x0000002500237308 */ /* 0x000fe20000000400 */
[----:B------:R-:W-:-:S07]  /*3bc0*/  IADD3 R2, PT, PT, R2, UR4, RZ ;  /* 0x0000000402027c10 */ /* 0x000fce000fffe0ff */
[----:B------:R-:W1:Y:S01]  /*3bd0*/  MUFU.COS R37, R37 ;  /* 0x0000002500257308 */ /* 0x000e620000000000 */
[----:B------:R-:W-:-:S07]  /*3be0*/  SEL R2, R2, R145, !P0 ;  /* 0x0000009102027207 */ /* 0x000fce0004000000 */
[----:B------:R2:W-:Y:S08]  /*3bf0*/  MUFU.EX2 R192, R185 ;  /* 0x000000b900c07308 */ /* 0x0005f00000000800 */
[----:B------:R-:W1:Y:S08]  /*3c00*/  MUFU.COS R7, R182 ;  /* 0x000000b600077308 */ /* 0x000e700000000000 */
[----:B------:R-:W1:Y:S01]  /*3c10*/  MUFU.EX2 R178, R178 ;  /* 0x000000b200b27308 */ /* 0x000e620000000800 */
[----:B--2---:R-:W-:-:S07]  /*3c20*/  FMUL.FTZ R185, R5, R174 ;  /* 0x000000ae05b97220 */ /* 0x004fce0000410000 */
[----:B------:R-:W-:Y:S08]  /*3c30*/  MUFU.SIN R195, R190 ;  /* 0x000000be00c37308 */ /* 0x000ff00000000400 */
[----:B------:R-:W2:Y:S01]  /*3c40*/  MUFU.EX2 R188, R184 ;  /* 0x000000b800bc7308 */ /* 0x000ea20000000800 */
[----:B---3--:R-:W-:-:S07]  /*3c50*/  FMUL.FTZ R4, R3, R4 ;  /* 0x0000000403047220 */ /* 0x008fce0000410000 */
[----:B------:R-:W3:Y:S01]  /*3c60*/  MUFU.COS R205, R190 ;  /* 0x000000be00cd7308 */ /* 0x000ee20000000000 */
[----:B------:R-:W-:Y:S01]  /*3c70*/  FMUL.FTZ R5, R3, R172 ;  /* 0x000000ac03057220 */ /* 0x000fe20000410000 */
[----:B------:R-:W-:Y:S01]  /*3c80*/  LEA R2, R2, UR6, 0x3 ;  /* 0x0000000602027c11 */ /* 0x000fe2000f8e18ff */
[----:B------:R-:W-:-:S05]  /*3c90*/  HADD2.F32 R202, -RZ, R202.H0_H0 ;  /* 0x200000caffca7230 */ /* 0x000fca0000004100 */
[----:B------:R1:W3:Y:S01]  /*3ca0*/  MUFU.SIN R217, R182 ;  /* 0x000000b600d97308 */ /* 0x0002e20000000400 */
[----:B------:R-:W-:Y:S02]  /*3cb0*/  HADD2.F32 R199, -RZ, R199.H0_H0 ;  /* 0x200000c7ffc77230 */ /* 0x000fe40000004100 */
[----:B----4-:R-:W-:Y:S02]  /*3cc0*/  HADD2.F32 R218, -RZ, R218.H0_H0 ;  /* 0x200000daffda7230 */ /* 0x010fe40000004100 */
[----:B-----5:R-:W-:Y:S02]  /*3cd0*/  HADD2.F32 R213, -RZ, R213.H0_H0 ;  /* 0x200000d5ffd57230 */ /* 0x020fe40000004100 */
[----:B------:R-:W-:Y:S02]  /*3ce0*/  HADD2.F32 R203, -RZ, R203.H0_H0 ;  /* 0x200000cbffcb7230 */ /* 0x000fe40000004100 */
[----:B0-----:R-:W-:Y:S02]  /*3cf0*/  HADD2.F32 R216, -RZ, R216.H0_H0 ;  /* 0x200000d8ffd87230 */ /* 0x001fe40000004100 */
[----:B------:R-:W-:-:S02]  /*3d00*/  HADD2.F32 R208, -RZ, R208.H0_H0 ;  /* 0x200000d0ffd07230 */ /* 0x000fc40000004100 */
[----:B------:R-:W-:Y:S02]  /*3d10*/  HADD2.F32 R175, -RZ, R175.H0_H0 ;  /* 0x200000afffaf7230 */ /* 0x000fe40000004100 */
[C---:B-1----:R-:W-:Y:S01]  /*3d20*/  FMUL.FTZ R182, R180.reuse, R189 ;  /* 0x000000bdb4b67220 */ /* 0x042fe20000410000 */
[----:B------:R-:W-:Y:S01]  /*3d30*/  FMUL.FTZ R181, R180, R181 ;  /* 0x000000b5b4b57220 */ /* 0x000fe20000410000 */
[----:B------:R-:W-:Y:S02]  /*3d40*/  HADD2.F32 R206, -RZ, R206.H0_H0 ;  /* 0x200000ceffce7230 */ /* 0x000fe40000004100 */
[----:B------:R-:W-:Y:S01]  /*3d50*/  FMUL.FTZ R180, R186, R193 ;  /* 0x000000c1bab47220 */ /* 0x000fe20000410000 */
[----:B------:R-:W-:Y:S01]  /*3d60*/  FMUL.FTZ R194, R196, R37 ;  /* 0x00000025c4c27220 */ /* 0x000fe20000410000 */
[----:B------:R0:W-:Y:S01]  /*3d70*/  STS.64 [R2+0x10b0], R4 ;  /* 0x0010b00402007388 */ /* 0x0001e20000000a00 */
[----:B------:R-:W-:Y:S02]  /*3d80*/  HADD2.F32 R197, -RZ, R197.H0_H0 ;  /* 0x200000c5ffc57230 */ /* 0x000fe40000004100 */
        /* <DEDUP_REMOVED lines=8> */
[----:B------:R-:W-:Y:S01]  /*3e10*/  FMUL.FTZ R170, R33, R213 ;  /* 0x000000d521aa7220 */ /* 0x000fe20000410000 */
[----:B------:R-:W-:-:S02]  /*3e20*/  HADD2.F32 R207, -RZ, R207.H0_H0 ;  /* 0x200000cfffcf7230 */ /* 0x000fc40000004100 */
[----:B0-----:R-:W-:Y:S01]  /*3e30*/  FMUL.FTZ R2, R32, R199 ;  /* 0x000000c720027220 */ /* 0x001fe20000410000 */
[----:B------:R-:W-:Y:S02]  /*3e40*/  HADD2.F32 R176, -RZ, R176.H0_H0 ;  /* 0x200000b0ffb07230 */ /* 0x000fe40000004100 */
[----:B------:R-:W-:Y:S01]  /*3e50*/  FMUL.FTZ R184, R178, R179 ;  /* 0x000000b3b2b87220 */ /* 0x000fe20000410000 */
[C---:B------:R-:W-:Y:S01]  /*3e60*/  FMUL.FTZ R3, R33.reuse, R199 ;  /* 0x000000c721037220 */ /* 0x040fe20000410000 */
[CC--:B------:R-:W-:Y:S01]  /*3e70*/  FMUL.FTZ R6, R33.reuse, R203.reuse ;  /* 0x000000cb21067220 */ /* 0x0c0fe20000410000 */
[C---:B------:R-:W-:Y:S01]  /*3e80*/  FMUL.FTZ R34, R32.reuse, R203 ;  /* 0x000000cb20227220 */ /* 0x040fe20000410000 */
[CC--:B------:R-:W-:Y:S01]  /*3e90*/  FMUL.FTZ R7, R33.reuse, R216.reuse ;  /* 0x000000d821077220 */ /* 0x0c0fe20000410000 */
[C---:B------:R-:W-:Y:S01]  /*3ea0*/  FMUL.FTZ R35, R32.reuse, R216 ;  /* 0x000000d820237220 */ /* 0x040fe20000410000 */
[C---:B------:R-:W-:Y:S01]  /*3eb0*/  FMUL.FTZ R36, R32.reuse, R218 ;  /* 0x000000da20247220 */ /* 0x040fe20000410000 */
[C---:B------:R-:W-:Y:S01]  /*3ec0*/  FMUL.FTZ R169, R33.reuse, R202 ;  /* 0x000000ca21a97220 */ /* 0x040fe20000410000 */
[CC--:B------:R-:W-:Y:S01]  /*3ed0*/  FMUL.FTZ R164, R33.reuse, R208.reuse ;  /* 0x000000d021a47220 */ /* 0x0c0fe20000410000 */
[C---:B------:R-:W-:Y:S01]  /*3ee0*/  FMUL.FTZ R166, R32.reuse, R208 ;  /* 0x000000d020a67220 */ /* 0x040fe20000410000 */
[C---:B------:R-:W-:Y:S01]  /*3ef0*/  FMUL.FTZ R172, R32.reuse, R213 ;  /* 0x000000d520ac7220 */ /* 0x040fe20000410000 */
[CC--:B------:R-:W-:Y:S01]  /*3f00*/  FMUL.FTZ R171, R33.reuse, R175.reuse ;  /* 0x000000af21ab7220 */ /* 0x0c0fe20000410000 */
[----:B------:R-:W-:Y:S01]  /*3f10*/  FMUL.FTZ R174, R32, R175 ;  /* 0x000000af20ae7220 */ /* 0x000fe20000410000 */
[----:B------:R-:W-:Y:S01]  /*3f20*/  FMUL.FTZ R179, R186, R191 ;  /* 0x000000bfbab37220 */ /* 0x000fe20000410000 */
[----:B------:R-:W-:Y:S01]  /*3f30*/  FMUL.FTZ R183, R178, R183 ;  /* 0x000000b7b2b77220 */ /* 0x000fe20000410000 */
[C---:B--2---:R-:W-:Y:S01]  /*3f40*/  FMUL.FTZ R177, R188.reuse, R195 ;  /* 0x000000c3bcb17220 */ /* 0x044fe20000410000 */
[C---:B------:R-:W-:Y:S01]  /*3f50*/  FFMA.FTZ R191, R33.reuse, R206, R162 ;  /* 0x000000ce21bf7223 */ /* 0x040fe200000100a2 */
[----:B---3--:R-:W-:Y:S01]  /*3f60*/  FMUL.FTZ R178, R188, R205 ;  /* 0x000000cdbcb27220 */ /* 0x008fe20000410000 */
[C---:B------:R-:W-:Y:S01]  /*3f70*/  FFMA.FTZ R173, R33.reuse, R197, R2 ;  /* 0x000000c521ad7223 */ /* 0x040fe20000010002 */
[C---:B------:R-:W-:Y:S01]  /*3f80*/  FFMA.FTZ R168, R32.reuse, R204, -R37 ;  /* 0x000000cc20a87223 */ /* 0x040fe20000010825 */
[C---:B------:R-:W-:Y:S01]  /*3f90*/  FFMA.FTZ R195, R32.reuse, R215, -R170 ;  /* 0x000000d720c37223 */ /* 0x040fe200000108aa */
[C---:B------:R-:W-:Y:S01]  /*3fa0*/  FFMA.FTZ R3, R32.reuse, R197, -R3 ;  /* 0x000000c520037223 */ /* 0x040fe20000010803 */
[CC--:B------:R-:W-:Y:S01]  /*3fb0*/  FFMA.FTZ R6, R32.reuse, R201.reuse, -R6 ;  /* 0x000000c920067223 */ /* 0x0c0fe20000010806 */
[C---:B------:R-:W-:Y:S01]  /*3fc0*/  FFMA.FTZ R34, R33.reuse, R201, R34 ;  /* 0x000000c921227223 */ /* 0x040fe20000010022 */
[CC--:B------:R-:W-:Y:S01]  /*3fd0*/  FFMA.FTZ R7, R32.reuse, R214.reuse, -R7 ;  /* 0x000000d620077223 */ /* 0x0c0fe20000010807 */
[C---:B------:R-:W-:Y:S01]  /*3fe0*/  FFMA.FTZ R35, R33.reuse, R214, R35 ;  /* 0x000000d621237223 */ /* 0x040fe20000010023 */
[C---:B------:R-:W-:Y:S01]  /*3ff0*/  FFMA.FTZ R36, R33.reuse, R204, R36 ;  /* 0x000000cc21247223 */ /* 0x040fe20000010024 */
[C---:B------:R-:W-:Y:S01]  /*4000*/  FFMA.FTZ R37, R32.reuse, R206, -R169 ;  /* 0x000000ce20257223 */ /* 0x040fe200000108a9 */
[CC--:B------:R-:W-:Y:S01]  /*4010*/  FFMA.FTZ R188, R32.reuse, R207.reuse, -R164 ;  /* 0x000000cf20bc7223 */ /* 0x0c0fe200000108a4 */
[C---:B------:R-:W-:Y:S01]  /*4020*/  FFMA.FTZ R186, R33.reuse, R207, R166 ;  /* 0x000000cf21ba7223 */ /* 0x040fe200000100a6 */
[C---:B------:R-:W-:Y:S01]  /*4030*/  FFMA.FTZ R205, R33.reuse, R215, R172 ;  /* 0x000000d721cd7223 */ /* 0x040fe200000100ac */
[-C--:B------:R-:W-:Y:S01]  /*4040*/  FFMA.FTZ R212, R32, R176.reuse, -R171 ;  /* 0x000000b020d47223 */ /* 0x080fe200000108ab */
[----:B------:R-:W-:Y:S01]  /*4050*/  FFMA.FTZ R2, R33, R176, R174 ;  /* 0x000000b021027223 */ /* 0x000fe200000100ae */
        /* <DEDUP_REMOVED lines=17> */
[----:B------:R-:W-:Y:S06]  /*4170*/  BAR.SYNC.DEFER_BLOCKING 0x0 ;  /* 0x0000000000007b1d */ /* 0x000fec0000010000 */
[----:B------:R-:W-:Y:S05]  /*4180*/  @P1 BRA `(.L_x_15637) ;  /* 0x0000000000281947 */ /* 0x000fea0003800000 */
[----:B------:R-:W-:Y:S01]  /*4190*/  ISETP.NE.AND P1, PT, R146, UR8, PT ;  /* 0x0000000892007c0c */ /* 0x000fe2000bf25270 */
[----:B------:R-:W-:Y:S01]  /*41a0*/  HFMA2 R34, -RZ, RZ, 1.875, 0 ;  /* 0x3f800000ff227431 */ /* 0x000fe200000001ff */
[----:B------:R-:W-:-:S11]  /*41b0*/  MOV R35, RZ ;  /* 0x000000ff00237202 */ /* 0x000fd60000000f00 */
[----:B------:R-:W-:Y:S05]  /*41c0*/  @!P1 BRA `(.L_x_15638) ;  /* 0x00000000001c9947 */ /* 0x000fea0003800000 */
[----:B------:R-:W-:-:S04]  /*41d0*/  SHF.L.U32 R2, R146, 0x8, RZ ;  /* 0x0000000892027819 */ /* 0x000fc800000006ff */
[----:B------:R-:W-:-:S04]  /*41e0*/  LOP3.LUT R2, R2, 0x100, RZ, 0xc0, !PT ;  /* 0x0000010002027812 */ /* 0x000fc800078ec0ff */
[----:B------:R-:W-:-:S04]  /*41f0*/  IADD3 R2, PT, PT, R2, UR4, RZ ;  /* 0x0000000402027c10 */ /* 0x000fc8000fffe0ff */
[----:B------:R-:W-:-:S05]  /*4200*/  LEA R2, R2, UR6, 0x3 ;  /* 0x0000000602027c11 */ /* 0x000fca000f8e18ff */
[----:B------:R2:W3:Y:S01]  /*4210*/  LDS.64 R34, [R2+0x10b0] ;  /* 0x0010b00002227984 */ /* 0x0004e20000000a00 */
[----:B------:R-:W-:Y:S05]  /*4220*/  BRA `(.L_x_15638) ;  /* 0x0000000000047947 */ /* 0x000fea0003800000 */
.L_x_15637:
[----:B------:R0:W1:Y:S02]  /*4230*/  LDS.64 R34, [R211+UR5+0x20b8] ;  /* 0x0020b805d3227984 */ /* 0x0000640008000a00 */
.L_x_15638:
[----:B------:R-:W-:Y:S05]  /*4240*/  BSYNC.RECONVERGENT B0 ;  /* 0x0000000000007941 */ /* 0x000fea0003800200 */
.L_x_15636:
        /* <DEDUP_REMOVED lines=9> */
[----:B------:R-:W-:Y:S01]  /*42e0*/  FMUL.FTZ R221, R193, R212 ;  /* 0x000000d4c1dd7220 */ /* 0x000fe20000410000 */
[-C--:B------:R-:W-:Y:S01]  /*42f0*/  FMUL.FTZ R2, R185, R200.reuse ;  /* 0x000000c8b9027220 */ /* 0x080fe20000410000 */
[----:B------:R-:W-:Y:S01]  /*4300*/  FFMA.FTZ R196, R187, R200, -R196 ;  /* 0x000000c8bbc47223 */ /* 0x000fe200000108c4 */
[----:B------:R-:W-:Y:S01]  /*4310*/  ULEA UR7, UR4, UR6, 0x4 ;  /* 0x0000000604077291 */ /* 0x000fe2000f8e20ff */
[----:B------:R-:W-:Y:S01]  /*4320*/  FFMA.FTZ R221, R194, R195, -R221 ;  /* 0x000000c3c2dd7223 */ /* 0x000fe200000108dd */
[----:B------:R-:W-:Y:S01]  /*4330*/  FFMA.FTZ R2, RZ, R187, R2 ;  /* 0x000000bbff027223 */ /* 0x000fe20000010002 */
[----:B------:R-:W-:Y:S01]  /*4340*/  FFMA.FTZ R196, R87, R94, R196 ;  /* 0x0000005e57c47223 */ /* 0x000fe200000100c4 */
[----:B------:R-:W-:Y:S01]  /*4350*/  BSSY.RECONVERGENT B0, `(.L_x_15639) ;  /* 0x000012a000007945 */ /* 0x000fe20003800200 */
[----:B------:R-:W-:Y:S01]  /*4360*/  FADD.FTZ R221, R192, R221 ;  /* 0x000000ddc0dd7221 */ /* 0x000fe20000010000 */
[----:B------:R-:W-:Y:S01]  /*4370*/  FADD.FTZ R2, RZ, R2 ;  /* 0x00000002ff027221 */ /* 0x000fe20000010000 */
[----:B------:R-:W-:Y:S01]  /*4380*/  FMUL.FTZ R205, R183, R196 ;  /* 0x000000c4b7cd7220 */ /* 0x000fe20000410000 */
[----:B------:R-:W-:-:S02]  /*4390*/  ISETP.GT.U32.AND P3, PT, R210, 0x17, PT ;  /* 0x00000017d200780c */ /* 0x000fc40003f64070 */
[-C--:B------:R-:W-:Y:S01]  /*43a0*/  FMUL.FTZ R3, R183, R2.reuse ;  /* 0x00000002b7037220 */ /* 0x080fe20000410000 */
[----:B------:R-:W-:Y:S01]  /*43b0*/  FFMA.FTZ R205, R184, R2, R205 ;  /* 0x00000002b8cd7223 */ /* 0x000fe200000100cd */
[----:B------:R-:W-:Y:S02]  /*43c0*/  ISETP.GT.U32.AND P5, PT, R210, 0xf, PT ;  /* 0x0000000fd200780c */ /* 0x000fe40003fa4070 */
[----:B------:R-:W-:Y:S01]  /*43d0*/  FFMA.FTZ R3, R184, R196, -R3 ;  /* 0x000000c4b8037223 */ /* 0x000fe20000010803 */
[----:B------:R-:W-:-:S03]  /*43e0*/  FADD.FTZ R205, RZ, R205 ;  /* 0x000000cdffcd7221 */ /* 0x000fc60000010000 */
[----:B------:R-:W-:Y:S01]  /*43f0*/  FFMA.FTZ R3, R86, R97, R3 ;  /* 0x0000006156037223 */ /* 0x000fe20000010003 */
[----:B------:R-:W-:-:S03]  /*4400*/  FMUL.FTZ R2, R181, R205 ;  /* 0x000000cdb5027220 */ /* 0x000fc60000410000 */
[-C--:B--2---:R-:W-:Y:S01]  /*4410*/  FMUL.FTZ R37, R181, R3.reuse ;  /* 0x00000003b5257220 */ /* 0x084fe20000410000 */
[----:B------:R-:W-:Y:S01]  /*4420*/  FFMA.FTZ R3, R182, R3, -R2 ;  /* 0x00000003b6037223 */ /* 0x000fe20000010802 */
[----:B------:R-:W-:Y:S02]  /*4430*/  FMUL.FTZ R2, R4, R185 ;  /* 0x000000b904027220 */ /* 0x000fe40000410000 */
[----:B------:R-:W-:Y:S01]  /*4440*/  FFMA.FTZ R37, R182, R205, R37 ;  /* 0x000000cdb6257223 */ /* 0x000fe20000010025 */
[----:B------:R-:W-:Y:S01]  /*4450*/  FFMA.FTZ R3, R84, R95, R3 ;  /* 0x0000005f54037223 */ /* 0x000fe20000010003 */
[----:B------:R-:W-:Y:S02]  /*4460*/  FFMA.FTZ R2, R5, R187, R2 ;  /* 0x000000bb05027223 */ /* 0x000fe40000010002 */
[----:B------:R-:W-:Y:S01]  /*4470*/  FADD.FTZ R37, RZ, R37 ;  /* 0x00000025ff257221 */ /* 0x000fe20000010000 */
[----:B------:R-:W-:-:S03]  /*4480*/  FMUL.FTZ R196, R179, R3 ;  /* 0x00000003b3c47220 */ /* 0x000fc60000410000 */
[-C--:B------:R-:W-:Y:S01]  /*4490*/  FMUL.FTZ R205, R179, R37.reuse ;  /* 0x00000025b3cd7220 */ /* 0x080fe20000410000 */
[----:B------:R-:W-:-:S03]  /*44a0*/  FFMA.FTZ R196, R180, R37, R196 ;  /* 0x00000025b4c47223 */ /* 0x000fc600000100c4 */
[----:B------:R-:W-:Y:S01]  /*44b0*/  FFMA.FTZ R36, R180, R3, -R205 ;  /* 0x00000003b4247223 */ /* 0x000fe200000108cd */
[----:B------:R-:W-:Y:S01]  /*44c0*/  FMUL.FTZ R3, R5, R185 ;  /* 0x000000b905037220 */ /* 0x000fe20000410000 */
[----:B------:R-:W-:Y:S02]  /*44d0*/  FADD.FTZ R196, RZ, R196 ;  /* 0x000000c4ffc47221 */ /* 0x000fe40000010000 */
[----:B------:R-:W-:Y:S01]  /*44e0*/  FFMA.FTZ R198, R83, R92, R36 ;  /* 0x0000005c53c67223 */ /* 0x000fe20000010024 */
[----:B------:R-:W-:Y:S01]  /*44f0*/  FFMA.FTZ R3, R4, R187, -R3 ;  /* 0x000000bb04037223 */ /* 0x000fe20000010803 */
        /* <DEDUP_REMOVED lines=96> */
[C---:B------:R-:W-:Y:S02]  /*4b00*/  FFMA.FTZ R223, R190.reuse, R3, R219 ;  /* 0x00000003bedf7223 */ /* 0x040fe400000100db */
[----:B------:R-:W3:Y:S01]  /*4b10*/  SHFL.UP PT, R2, R217, 0x8, RZ ;  /* 0x05000000d9027989 */ /* 0x000ee200000e00ff */
[----:B------:R-:W-:Y:S01]  /*4b20*/  FFMA.FTZ R228, R190, R37, -R228 ;  /* 0x00000025bee47223 */ /* 0x000fe200000108e4 */
[----:B------:R-:W-:Y:S01]  /*4b30*/  FMUL.FTZ R37, R193, R195 ;  /* 0x000000c3c1257220 */ /* 0x000fe20000410000 */
[-C--:B0-----:R-:W-:Y:S01]  /*4b40*/  FMUL.FTZ R224, R205, R222.reuse ;  /* 0x000000decde07220 */ /* 0x081fe20000410000 */
[----:B------:R-:W-:-:S03]  /*4b50*/  FMUL.FTZ R226, R217, R222 ;  /* 0x000000ded9e27220 */ /* 0x000fc60000410000 */
[-C--:B-1----:R-:W-:Y:S01]  /*4b60*/  FFMA.FTZ R3, R217, R220.reuse, -R224 ;  /* 0x000000dcd9037223 */ /* 0x082fe200000108e0 */
[C---:B------:R-:W-:Y:S01]  /*4b70*/  FFMA.FTZ R219, R205.reuse, R220, R226 ;  /* 0x000000dccddb7223 */ /* 0x040fe200000100e2 */
[-C--:B--2---:R-:W-:Y:S01]  /*4b80*/  FMUL.FTZ R222, R205, R36.reuse ;  /* 0x00000024cdde7220 */ /* 0x084fe20000410000 */
[C---:B------:R-:W-:Y:S01]  /*4b90*/  FMUL.FTZ R220, R217.reuse, R36 ;  /* 0x00000024d9dc7220 */ /* 0x040fe20000410000 */
        /* <DEDUP_REMOVED lines=9> */
[C---:B------:R-:W-:Y:S01]  /*4c30*/  FMUL.FTZ R219, R189.reuse, R221 ;  /* 0x000000ddbddb7220 */ /* 0x040fe20000410000 */
[----:B------:R-:W-:Y:S01]  /*4c40*/  IMAD.WIDE.U32 R36, R28, UR4, R36 ;  /* 0x000000041c247c25 */ /* 0x000fe2000f8e0024 */
[----:B------:R-:W1:Y:S03]  /*4c50*/  SHFL.UP PT, R222, R205, 0x10, RZ ;  /* 0x06000000cdde7989 */ /* 0x000e6600000e00ff */
[-C--:B------:R-:W-:Y:S01]  /*4c60*/  FMUL.FTZ R3, R189, R2.reuse ;  /* 0x00000002bd037220 */ /* 0x080fe20000410000 */
[----:B------:R-:W-:Y:S01]  /*4c70*/  FFMA.FTZ R219, R190, R2, R219 ;  /* 0x00000002bedb7223 */ /* 0x000fe200000100db */
[----:B------:R-:W-:Y:S01]  /*4c80*/  IMAD R225, R29, UR4, R37 ;  /* 0x000000041de17c24 */ /* 0x000fe2000f8e0225 */
[----:B------:R-:W2:Y:S01]  /*4c90*/  SHFL.UP PT, R224, R198, 0x10, RZ ;  /* 0x06000000c6e07989 */ /* 0x000ea200000e00ff */
[----:B------:R-:W-:Y:S01]  /*4ca0*/  LEA R2, P1, R36, R165, 0x2 ;  /* 0x000000a524027211 */ /* 0x000fe200078210ff */
[----:B------:R-:W-:Y:S01]  /*4cb0*/  FFMA.FTZ R221, R190, R221, -R3 ;  /* 0x000000ddbedd7223 */ /* 0x000fe20000010803 */
[----:B------:R-:W-:Y:S01]  /*4cc0*/  FADD.FTZ R219, R188, R219 ;  /* 0x000000dbbcdb7221 */ /* 0x000fe20000010000 */
[----:B------:R-:W3:Y:S01]  /*4cd0*/  SHFL.UP PT, R220, R217, 0x10, RZ ;  /* 0x06000000d9dc7989 */ /* 0x000ee200000e00ff */
[----:B------:R-:W-:Y:S01]  /*4ce0*/  LEA.HI.X R3, R36, R163, R225, 0x2, P1 ;  /* 0x000000a324037211 */ /* 0x000fe200008f14e1 */
[C---:B------:R-:W-:Y:S01]  /*4cf0*/  FMUL.FTZ R225, R177.reuse, R223 ;  /* 0x000000dfb1e17220 */ /* 0x040fe20000410000 */
[CC--:B------:R-:W-:Y:S01]  /*4d00*/  FMUL.FTZ R37, R177.reuse, R228.reuse ;  /* 0x000000e4b1257220 */ /* 0x0c0fe20000410000 */
[----:B------:R-:W-:Y:S01]  /*4d10*/  ISETP.GE.AND P1, PT, R114, 0x10, PT ;  /* 0x000000107200780c */ /* 0x000fe20003f26270 */
[----:B------:R-:W-:Y:S01]  /*4d20*/  FADD.FTZ R221, R186, R221 ;  /* 0x000000ddbadd7221 */ /* 0x000fe20000010000 */
[C---:B------:R-:W-:Y:S01]  /*4d30*/  FFMA.FTZ R225, R178.reuse, R228, -R225 ;  /* 0x000000e4b2e17223 */ /* 0x040fe200000108e1 */
[C---:B------:R-:W-:Y:S01]  /*4d40*/  FMUL.FTZ R36, R177.reuse, R219 ;  /* 0x000000dbb1247220 */ /* 0x040fe20000410000 */
[C---:B------:R-:W-:Y:S01]  /*4d50*/  FFMA.FTZ R37, R178.reuse, R223, R37 ;  /* 0x000000dfb2257223 */ /* 0x040fe20000010025 */
[----:B------:R-:W-:Y:S01]  /*4d60*/  FMUL.FTZ R223, R177, R221 ;  /* 0x000000ddb1df7220 */ /* 0x000fe20000410000 */
[C---:B------:R-:W-:Y:S01]  /*4d70*/  FMUL.FTZ R229, R179.reuse, R225 ;  /* 0x000000e1b3e57220 */ /* 0x040fe20000410000 */
[----:B------:R-:W-:Y:S01]  /*4d80*/  FFMA.FTZ R227, R178, R221, -R36 ;  /* 0x000000ddb2e37223 */ /* 0x000fe20000010824 */
[-C--:B------:R-:W-:Y:S01]  /*4d90*/  FMUL.FTZ R228, R179, R37.reuse ;  /* 0x00000025b3e47220 */ /* 0x080fe20000410000 */
[-C--:B0-----:R-:W-:Y:S01]  /*4da0*/  FMUL.FTZ R36, R205, R226.reuse ;  /* 0x000000e2cd247220 */ /* 0x081fe20000410000 */
[----:B------:R-:W-:Y:S01]  /*4db0*/  FFMA.FTZ R229, R180, R37, R229 ;  /* 0x00000025b4e57223 */ /* 0x000fe200000100e5 */
[----:B------:R-:W-:Y:S01]  /*4dc0*/  FMUL.FTZ R226, R217, R226 ;  /* 0x000000e2d9e27220 */ /* 0x000fe20000410000 */
[-C--:B-1----:R-:W-:Y:S01]  /*4dd0*/  FMUL.FTZ R37, R205, R222.reuse ;  /* 0x000000decd257220 */ /* 0x082fe20000410000 */
[----:B------:R-:W-:Y:S01]  /*4de0*/  FMUL.FTZ R222, R217, R222 ;  /* 0x000000ded9de7220 */ /* 0x000fe20000410000 */
[----:B------:R-:W-:Y:S01]  /*4df0*/  FFMA.FTZ R223, R178, R219, R223 ;  /* 0x000000dbb2df7223 */ /* 0x000fe200000100df */
[----:B------:R-:W-:Y:S01]  /*4e00*/  FADD.FTZ R227, R162, R227 ;  /* 0x000000e3a2e37221 */ /* 0x000fe20000010000 */
[-C--:B--2---:R-:W-:Y:S01]  /*4e10*/  FFMA.FTZ R221, R205, R224.reuse, R226 ;  /* 0x000000e0cddd7223 */ /* 0x084fe200000100e2 */
[----:B------:R-:W-:Y:S01]  /*4e20*/  FFMA.FTZ R219, R217, R224, -R36 ;  /* 0x000000e0d9db7223 */ /* 0x000fe20000010824 */
[----:B------:R-:W-:Y:S01]  /*4e30*/  FADD.FTZ R223, R164, R223 ;  /* 0x000000dfa4df7221 */ /* 0x000fe20000010000 */
[----:B------:R-:W-:Y:S01]  /*4e40*/  FFMA.FTZ R228, R180, R225, -R228 ;  /* 0x000000e1b4e47223 */ /* 0x000fe200000108e4 */
[-C--:B---3--:R-:W-:Y:S01]  /*4e50*/  @P1 FFMA.FTZ R205, R205, R220.reuse, R222 ;  /* 0x000000dccdcd1223 */ /* 0x088fe200000100de */
[----:B------:R-:W-:Y:S01]  /*4e60*/  @P1 FFMA.FTZ R217, R217, R220, -R37 ;  /* 0x000000dcd9d91223 */ /* 0x000fe20000010825 */
[----:B------:R-:W-:Y:S01]  /*4e70*/  @P1 FADD.FTZ R198, R198, R219 ;  /* 0x000000dbc6c61221 */ /* 0x000fe20000010000 */
[----:B------:R-:W-:Y:S01]  /*4e80*/  FMUL.FTZ R37, R179, R223 ;  /* 0x000000dfb3257220 */ /* 0x000fe20000410000 */
[----:B------:R-:W-:Y:S01]  /*4e90*/  @P1 FADD.FTZ R196, R196, R221 ;  /* 0x000000ddc4c41221 */ /* 0x000fe20000010000 */
[----:B------:R-:W-:Y:S01]  /*4ea0*/  FMUL.FTZ R219, R181, R229 ;  /* 0x000000e5b5db7220 */ /* 0x000fe20000410000 */
[----:B------:R0:W-:Y:S01]  /*4eb0*/  SHFL.UP PT, R36, R217, 0x1, RZ ;  /* 0x04200000d9247989 */ /* 0x0001e200000e00ff */
[-C--:B------:R-:W-:Y:S01]  /*4ec0*/  FFMA.FTZ R37, R180, R227.reuse, -R37 ;  /* 0x000000e3b4257223 */ /* 0x080fe20000010825 */
[----:B------:R-:W-:Y:S01]  /*4ed0*/  FMUL.FTZ R227, R179, R227 ;  /* 0x000000e3b3e37220 */ /* 0x000fe20000410000 */
[-C--:B------:R-:W-:Y:S01]  /*4ee0*/  FMUL.FTZ R220, R181, R228.reuse ;  /* 0x000000e4b5dc7220 */ /* 0x080fe20000410000 */
[----:B------:R-:W-:Y:S01]  /*4ef0*/  SHFL.UP PT, R205, R205, 0x1, RZ ;  /* 0x04200000cdcd7989 */ /* 0x000fe200000e00ff */
[----:B------:R-:W-:Y:S01]  /*4f00*/  FFMA.FTZ R219, R182, R228, -R219 ;  /* 0x000000e4b6db7223 */ /* 0x000fe200000108db */
[----:B------:R-:W-:Y:S01]  /*4f10*/  FFMA.FTZ R227, R180, R223, R227 ;  /* 0x000000dfb4e37223 */ /* 0x000fe200000100e3 */
[----:B------:R-:W-:Y:S01]  /*4f20*/  FFMA.FTZ R220, R182, R229, R220 ;  /* 0x000000e5b6dc7223 */ /* 0x000fe200000100dc */
[----:B------:R-:W-:Y:S01]  /*4f30*/  SHFL.UP PT, R196, R196, 0x1, RZ ;  /* 0x04200000c4c47989 */ /* 0x000fe200000e00ff */
[----:B------:R-:W-:Y:S01]  /*4f40*/  FADD.FTZ R37, R166, R37 ;  /* 0x00000025a6257221 */ /* 0x000fe20000010000 */
[----:B------:R-:W-:Y:S01]  /*4f50*/  FADD.FTZ R227, R168, R227 ;  /* 0x000000e3a8e37221 */ /* 0x000fe20000010000 */
[C---:B------:R-:W-:Y:S01]  /*4f60*/  FMUL.FTZ R221, R183.reuse, R219 ;  /* 0x000000dbb7dd7220 */ /* 0x040fe20000410000 */
[----:B------:R-:W-:Y:S01]  /*4f70*/  SHFL.UP PT, R198, R198, 0x1, RZ ;  /* 0x04200000c6c67989 */ /* 0x000fe200000e00ff */
[-C--:B------:R-:W-:Y:S01]  /*4f80*/  FMUL.FTZ R226, R183, R220.reuse ;  /* 0x000000dcb7e27220 */ /* 0x080fe20000410000 */
[C---:B------:R-:W-:Y:S01]  /*4f90*/  FMUL.FTZ R222, R181.reuse, R227 ;  /* 0x000000e3b5de7220 */ /* 0x040fe20000410000 */
[-C--:B0-----:R-:W-:Y:S01]  /*4fa0*/  FMUL.FTZ R217, R181, R37.reuse ;  /* 0x00000025b5d97220 */ /* 0x081fe20000410000 */
[----:B----4-:R-:W0:Y:S01]  /*4fb0*/  SHFL.IDX PT, R7, R7, RZ, 0x1f ;  /* 0x00001fff07077589 */ /* 0x010e2200000e0000 */
[----:B------:R-:W-:Y:S01]  /*4fc0*/  FFMA.FTZ R224, R184, R220, R221 ;  /* 0x000000dcb8e07223 */ /* 0x000fe200000100dd */
[C---:B------:R-:W-:Y:S01]  /*4fd0*/  FFMA.FTZ R222, R182.reuse, R37, -R222 ;  /* 0x00000025b6de7223 */ /* 0x040fe200000108de */
[----:B------:R-:W-:Y:S01]  /*4fe0*/  FFMA.FTZ R227, R182, R227, R217 ;  /* 0x000000e3b6e37223 */ /* 0x000fe200000100d9 */
[----:B------:R-:W1:Y:S01]  /*4ff0*/  SHFL.IDX PT, R6, R6, RZ, 0x1f ;  /* 0x00001fff06067589 */ /* 0x000e6200000e0000 */
[----:B------:R-:W-:Y:S01]  /*5000*/  FFMA.FTZ R226, R184, R219, -R226 ;  /* 0x000000dbb8e27223 */ /* 0x000fe200000108e2 */
[----:B------:R-:W-:Y:S01]  /*5010*/  FADD.FTZ R222, R169, R222 ;  /* 0x000000dea9de7221 */ /* 0x000fe20000010000 */
[----:B------:R-:W-:Y:S01]  /*5020*/  FADD.FTZ R227, R170, R227 ;  /* 0x000000e3aae37221 */ /* 0x000fe20000010000 */
[C---:B------:R-:W-:Y:S01]  /*5030*/  FMUL.FTZ R219, R185.reuse, R224 ;  /* 0x000000e0b9db7220 */ /* 0x040fe20000410000 */
[----:B------:R-:W-:Y:S01]  /*5040*/  FMUL.FTZ R228, R185, R226 ;  /* 0x000000e2b9e47220 */ /* 0x000fe20000410000 */
[----:B------:R-:W-:-:S02]  /*5050*/  ISETP.GT.U32.AND P1, PT, R210, 0x1d, PT ;  /* 0x0000001dd200780c */ /* 0x000fc40003f24070 */
[C---:B------:R-:W-:Y:S01]  /*5060*/  FFMA.FTZ R219, R187.reuse, R226, -R219 ;  /* 0x000000e2bbdb7223 */ /* 0x040fe200000108db */
[----:B------:R-:W-:Y:S01]  /*5070*/  FFMA.FTZ R217, R187, R224, R228 ;  /* 0x000000e0bbd97223 */ /* 0x000fe200000100e4 */
[----:B------:R-:W-:-:S04]  /*5080*/  ISETP.GT.U32.AND P2, PT, R210, 0x1b, PT ;  /* 0x0000001bd200780c */ /* 0x000fc80003f44070 */
[----:B------:R2:W3:Y:S01]  /*5090*/  SHFL.DOWN PT, R225, R217, 0x1, 0x1f ;  /* 0x08201f00d9e17f89 */ /* 0x0004e200000e0000 */
[-C--:B0-----:R-:W-:Y:S01]  /*50a0*/  FMUL.FTZ R220, R36, R7.reuse ;  /* 0x0000000724dc7220 */ /* 0x081fe20000410000 */
[----:B------:R-:W-:-:S03]  /*50b0*/  FMUL.FTZ R37, R205, R7 ;  /* 0x00000007cd257220 */ /* 0x000fc60000410000 */
[-C--:B-1----:R-:W-:Y:S01]  /*50c0*/  FFMA.FTZ R205, R205, R6.reuse, R220 ;  /* 0x00000006cdcd7223 */ /* 0x082fe200000100dc */
[----:B------:R-:W-:-:S03]  /*50d0*/  FFMA.FTZ R37, R36, R6, -R37 ;  /* 0x0000000624257223 */ /* 0x000fc60000010825 */
[----:B------:R-:W-:Y:S01]  /*50e0*/  @P0 FADD.FTZ R7, R196, R205 ;  /* 0x000000cdc4070221 */ /* 0x000fe20000010000 */
[----:B------:R-:W-:Y:S01]  /*50f0*/  @P0 FADD.FTZ R6, R198, R37 ;  /* 0x00000025c6060221 */ /* 0x000fe20000010000 */
[----:B------:R-:W-:Y:S01]  /*5100*/  FMUL.FTZ R205, R183, R222 ;  /* 0x000000deb7cd7220 */ /* 0x000fe20000410000 */
[----:B------:R-:W-:Y:S01]  /*5110*/  ISETP.GE.AND P0, PT, R146, UR8, PT ;  /* 0x0000000892007c0c */ /* 0x000fe2000bf06270 */
[C---:B------:R-:W-:Y:S01]  /*5120*/  FMUL.FTZ R37, R5.reuse, R7 ;  /* 0x0000000705257220 */ /* 0x040fe20000410000 */
[-C--:B------:R-:W-:Y:S01]  /*5130*/  FMUL.FTZ R36, R5, R6.reuse ;  /* 0x0000000605247220 */ /* 0x080fe20000410000 */
[-C--:B------:R-:W-:Y:S01]  /*5140*/  FMUL.FTZ R5, R183, R227.reuse ;  /* 0x000000e3b7057220 */ /* 0x080fe20000410000 */
[----:B------:R-:W-:Y:S01]  /*5150*/  FFMA.FTZ R205, R184, R227, R205 ;  /* 0x000000e3b8cd7223 */ /* 0x000fe200000100cd */
[C---:B------:R-:W-:Y:S01]  /*5160*/  FFMA.FTZ R37, R4.reuse, R6, -R37 ;  /* 0x0000000604257223 */ /* 0x040fe20000010825 */
[----:B------:R-:W-:Y:S01]  /*5170*/  FFMA.FTZ R36, R4, R7, R36 ;  /* 0x0000000704247223 */ /* 0x000fe20000010024 */
[----:B------:R-:W-:Y:S01]  /*5180*/  FFMA.FTZ R222, R184, R222, -R5 ;  /* 0x000000deb8de7223 */ /* 0x000fe20000010805 */
[----:B------:R-:W-:Y:S01]  /*5190*/  ISETP.NE.OR P0, PT, R159, RZ, P0 ;  /* 0x000000ff9f00720c */ /* 0x000fe20000705670 */
[----:B------:R-:W-:Y:S01]  /*51a0*/  FADD.FTZ R200, R200, R37 ;  /* 0x00000025c8c87221 */ /* 0x000fe20000010000 */
[----:B------:R-:W-:Y:S01]  /*51b0*/  FADD.FTZ R196, RZ, R36 ;  /* 0x00000024ffc47221 */ /* 0x000fe20000010000 */
[----:B------:R-:W-:Y:S01]  /*51c0*/  FADD.FTZ R222, R171, R222 ;  /* 0x000000deabde7221 */ /* 0x000fe20000010000 */
        /* <DEDUP_REMOVED lines=8> */
[----:B------:R-:W-:Y:S01]  /*5250*/  FADD.FTZ R220, R172, R205 ;  /* 0x000000cdacdc7221 */ /* 0x000fe20000010000 */
[----:B------:R-:W-:Y:S01]  /*5260*/  FADD.FTZ R36, RZ, R36 ;  /* 0x00000024ff247221 */ /* 0x000fe20000010000 */
[----:B------:R-:W-:Y:S01]  /*5270*/  FFMA.FTZ R198, R87, R94, R198 ;  /* 0x0000005e57c67223 */ /* 0x000fe200000100c6 */
[----:B------:R-:W-:Y:S01]  /*5280*/  FFMA.FTZ R226, R0, R199, RZ ;  /* 0x000000c700e27223 */ /* 0x000fe200000100ff */
[----:B------:R-:W-:Y:S01]  /*5290*/  CS2R R6, SRZ ;  /* 0x0000000000067805 */ /* 0x000fe2000001ff00 */
[C---:B------:R-:W-:Y:S01]  /*52a0*/  FMUL.FTZ R224, R203.reuse, R36 ;  /* 0x00000024cbe07220 */ /* 0x040fe20000410000 */
[----:B------:R-:W-:Y:S01]  /*52b0*/  FMUL.FTZ R223, R203, R198 ;  /* 0x000000c6cbdf7220 */ /* 0x000fe20000410000 */
[----:B------:R-:W-:Y:S01]  /*52c0*/  FFMA.FTZ R203, R197, R196, R37 ;  /* 0x000000c4c5cb7223 */ /* 0x000fe20000010025 */
[C---:B------:R-:W-:Y:S01]  /*52d0*/  FMUL.FTZ R197, R183.reuse, R198 ;  /* 0x000000c6b7c57220 */ /* 0x040fe20000410000 */
[----:B------:R-:W-:Y:S01]  /*52e0*/  FMUL.FTZ R37, R183, R36 ;  /* 0x00000024b7257220 */ /* 0x000fe20000410000 */
[C---:B------:R-:W-:Y:S01]  /*52f0*/  FFMA.FTZ R221, R201.reuse, R198, -R224 ;  /* 0x000000c6c9dd7223 */ /* 0x040fe200000108e0 */
[-C--:B------:R-:W-:Y:S01]  /*5300*/  FFMA.FTZ R223, R201, R36.reuse, R223 ;  /* 0x00000024c9df7223 */ /* 0x080fe200000100df */
[C---:B------:R-:W-:Y:S01]  /*5310*/  FFMA.FTZ R197, R184.reuse, R36, R197 ;  /* 0x00000024b8c57223 */ /* 0x040fe200000100c5 */
[----:B------:R-:W-:Y:S01]  /*5320*/  FFMA.FTZ R201, R184, R198, -R37 ;  /* 0x000000c6b8c97223 */ /* 0x000fe20000010825 */
[----:B------:R-:W-:Y:S01]  /*5330*/  FMUL.FTZ R224, R185, R222 ;  /* 0x000000deb9e07220 */ /* 0x000fe20000410000 */
[----:B------:R-:W-:Y:S01]  /*5340*/  FFMA.FTZ R221, R71, R221, R226 ;  /* 0x000000dd47dd7223 */ /* 0x000fe200000100e2 */
[----:B------:R-:W-:Y:S01]  /*5350*/  FADD.FTZ R37, RZ, R197 ;  /* 0x000000c5ff257221 */ /* 0x000fe20000010000 */
[----:B------:R-:W-:Y:S01]  /*5360*/  FFMA.FTZ R201, R86, R97, R201 ;  /* 0x0000006156c97223 */ /* 0x000fe200000100c9 */
[-C--:B------:R-:W-:Y:S01]  /*5370*/  FFMA.FTZ R199, R187, R220.reuse, R224 ;  /* 0x000000dcbbc77223 */ /* 0x080fe200000100e0 */
[----:B------:R-:W-:Y:S01]  /*5380*/  FFMA.FTZ R224, -R0, R203, RZ ;  /* 0x000000cb00e07223 */ /* 0x000fe200000101ff */
[C---:B------:R-:W-:Y:S01]  /*5390*/  FMUL.FTZ R197, R216.reuse, R37 ;  /* 0x00000025d8c57220 */ /* 0x040fe20000410000 */
[----:B------:R-:W-:Y:S01]  /*53a0*/  FMUL.FTZ R216, R216, R201 ;  /* 0x000000c9d8d87220 */ /* 0x000fe20000410000 */
[----:B------:R-:W-:Y:S01]  /*53b0*/  MOV R5, RZ ;  /* 0x000000ff00057202 */ /* 0x000fe20000000f00 */
[----:B------:R-:W-:Y:S01]  /*53c0*/  FFMA.FTZ R223, -R71, R223, R224 ;  /* 0x000000df47df7223 */ /* 0x000fe200000101e0 */
[C---:B------:R-:W-:Y:S01]  /*53d0*/  FFMA.FTZ R197, R214.reuse, R201, -R197 ;  /* 0x000000c9d6c57223 */ /* 0x040fe200000108c5 */
[-C--:B------:R-:W-:Y:S01]  /*53e0*/  FFMA.FTZ R216, R214, R37.reuse, R216 ;  /* 0x00000025d6d87223 */ /* 0x080fe200000100d8 */
[----:B------:R-:W-:Y:S01]  /*53f0*/  FMUL.FTZ R214, R181, R37 ;  /* 0x00000025b5d67220 */ /* 0x000fe20000410000 */
[----:B------:R-:W-:Y:S01]  /*5400*/  FMUL.FTZ R220, R185, R220 ;  /* 0x000000dcb9dc7220 */ /* 0x000fe20000410000 */
[----:B------:R-:W-:Y:S01]  /*5410*/  FFMA.FTZ R224, R70, R197, R221 ;  /* 0x000000c546e07223 */ /* 0x000fe200000100dd */
[-C--:B------:R-:W-:Y:S01]  /*5420*/  FMUL.FTZ R197, R181, R201.reuse ;  /* 0x000000c9b5c57220 */ /* 0x080fe20000410000 */
[----:B------:R-:W-:Y:S01]  /*5430*/  FFMA.FTZ R203, R182, R201, -R214 ;  /* 0x000000c9b6cb7223 */ /* 0x000fe200000108d6 */
[----:B------:R-:W0:Y:S01]  /*5440*/  @!P0 LDS.128 R4, [UR7+0x21b0] ;  /* 0x0021b007ff048984 */ /* 0x000e220008000c00 */
[----:B------:R-:W-:Y:S01]  /*5450*/  ISETP.NE.AND P0, PT, R210, 0x1f, PT ;  /* 0x0000001fd200780c */ /* 0x000fe20003f05270 */
[----:B------:R-:W-:Y:S01]  /*5460*/  FFMA.FTZ R197, R182, R37, R197 ;  /* 0x00000025b6c57223 */ /* 0x000fe200000100c5 */
[----:B------:R-:W-:Y:S01]  /*5470*/  FFMA.FTZ R203, R84, R95, R203 ;  /* 0x0000005f54cb7223 */ /* 0x000fe200000100cb */
[----:B------:R-:W-:Y:S01]  /*5480*/  FFMA.FTZ R220, R187, R222, -R220 ;  /* 0x000000debbdc7223 */ /* 0x000fe200000108dc */
[----:B------:R-:W-:Y:S01]  /*5490*/  FFMA.FTZ R226, -R70, R216, R223 ;  /* 0x000000d846e27223 */ /* 0x000fe200000101df */
[----:B------:R-:W-:Y:S01]  /*54a0*/  FADD.FTZ R197, RZ, R197 ;  /* 0x000000c5ffc57221 */ /* 0x000fe20000010000 */
[----:B------:R-:W-:Y:S01]  /*54b0*/  FADD.FTZ R214, R174, R199 ;  /* 0x000000c7aed67221 */ /* 0x000fe20000010000 */
[----:B------:R-:W-:-:S02]  /*54c0*/  FADD.FTZ R216, R173, R220 ;  /* 0x000000dcadd87221 */ /* 0x000fc40000010000 */
[C---:B------:R-:W-:Y:S01]  /*54d0*/  FMUL.FTZ R205, R218.reuse, R197 ;  /* 0x000000c5dacd7220 */ /* 0x040fe20000410000 */
[-C--:B------:R-:W-:Y:S02]  /*54e0*/  FMUL.FTZ R218, R218, R203.reuse ;  /* 0x000000cbdada7220 */ /* 0x080fe40000410000 */
[----:B------:R2:W1:Y:S01]  /*54f0*/  SHFL.DOWN PT, R222, R216, 0x1, 0x1f ;  /* 0x08201f00d8de7f89 */ /* 0x00046200000e0000 */
[C---:B------:R-:W-:Y:S01]  /*5500*/  FFMA.FTZ R223, R204.reuse, R203, -R205 ;  /* 0x000000cbccdf7223 */ /* 0x040fe200000108cd */
[----:B------:R-:W-:Y:S02]  /*5510*/  FFMA.FTZ R221, R204, R197, R218 ;  /* 0x000000c5ccdd7223 */ /* 0x000fe400000100da */
[----:B------:R2:W4:Y:S04]  /*5520*/  SHFL.DOWN PT, R218, R219, 0x1, 0x1f ;  /* 0x08201f00dbda7f89 */ /* 0x00052800000e0000 */
[----:B------:R2:W0:Y:S01]  /*5530*/  SHFL.DOWN PT, R205, R214, 0x1, 0x1f ;  /* 0x08201f00d6cd7f89 */ /* 0x00042200000e0000 */
[----:B---3--:R-:W-:Y:S05]  /*5540*/  @!P0 BRA `(.L_x_15640) ;  /* 0x0000000000288947 */ /* 0x008fea0003800000 */
[-C--:B-1----:R-:W-:Y:S01]  /*5550*/  FMUL.FTZ R220, R219, R222.reuse ;  /* 0x000000dedbdc7220 */ /* 0x082fe20000410000 */
[----:B------:R-:W-:Y:S01]  /*5560*/  FMUL.FTZ R222, R217, R222 ;  /* 0x000000ded9de7220 */ /* 0x000fe20000410000 */
[-C--:B----4-:R-:W-:Y:S01]  /*5570*/  FMUL.FTZ R204, R219, R218.reuse ;  /* 0x000000dadbcc7220 */ /* 0x090fe20000410000 */
[C---:B------:R-:W-:Y:S01]  /*5580*/  FMUL.FTZ R218, R217.reuse, R218 ;  /* 0x000000dad9da7220 */ /* 0x040fe20000410000 */
[-C--:B0-----:R-:W-:Y:S01]  /*5590*/  FFMA.FTZ R199, R217, R205.reuse, -R220 ;  /* 0x000000cdd9c77223 */ /* 0x081fe200000108dc */
[----:B------:R-:W-:Y:S01]  /*55a0*/  FFMA.FTZ R205, R219, R205, R222 ;  /* 0x000000cddbcd7223 */ /* 0x000fe200000100de */
[C---:B--2---:R-:W-:Y:S01]  /*55b0*/  FFMA.FTZ R217, R225.reuse, R217, -R204 ;  /* 0x000000d9e1d97223 */ /* 0x044fe200000108cc */
[----:B------:R-:W-:Y:S01]  /*55c0*/  FFMA.FTZ R219, R225, R219, R218 ;  /* 0x000000dbe1db7223 */ /* 0x000fe200000100da */
[----:B------:R-:W-:Y:S01]  /*55d0*/  FADD.FTZ R214, R214, R199 ;  /* 0x000000c7d6d67221 */ /* 0x000fe20000010000 */
[----:B------:R-:W-:-:S07]  /*55e0*/  FADD.FTZ R216, R216, R205 ;  /* 0x000000cdd8d87221 */ /* 0x000fce0000010000 */
.L_x_15640:
[----:B------:R-:W-:Y:S05]  /*55f0*/  BSYNC.RECONVERGENT B0 ;  /* 0x0000000000007941 */ /* 0x000fea0003800200 */
.L_x_15639:
[----:B------:R3:W2:Y:S01]  /*5600*/  SHFL.DOWN PT, R225, R217, 0x2, 0x1f ;  /* 0x08401f00d9e17f89 */ /* 0x0006a200000e0000 */
[----:B------:R-:W-:Y:S01]  /*5610*/  BSSY.RECONVERGENT B0, `(.L_x_15641) ;  /* 0x0000011000007945 */ /* 0x000fe20003800200 */
[C---:B------:R-:W-:Y:S01]  /*5620*/  FFMA.FTZ R223, R69.reuse, R223, R224 ;  /* 0x000000df45df7223 */ /* 0x040fe200000100e0 */
[----:B------:R-:W-:Y:S01]  /*5630*/  FFMA.FTZ R221, -R69, R221, R226 ;  /* 0x000000dd45dd7223 */ /* 0x000fe200000101e2 */
[----:B----4-:R3:W4:Y:S04]  /*5640*/  SHFL.DOWN PT, R218, R219, 0x2, 0x1f ;  /* 0x08401f00dbda7f89 */ /* 0x01072800000e0000 */
[----:B0-----:R3:W0:Y:S04]  /*5650*/  SHFL.DOWN PT, R205, R214, 0x2, 0x1f ;  /* 0x08401f00d6cd7f89 */ /* 0x00162800000e0000 */
[----:B-1----:R3:W1:Y:S01]  /*5660*/  SHFL.DOWN PT, R222, R216, 0x2, 0x1f ;  /* 0x08401f00d8de7f89 */ /* 0x00266200000e0000 */
[----:B------:R-:W-:Y:S05]  /*5670*/  @P1 BRA `(.L_x_15642) ;  /* 0x0000000000281947 */ /* 0x000fea0003800000 */
[-C--:B-1----:R-:W-:Y:S01]  /*5680*/  FMUL.FTZ R220, R219, R222.reuse ;  /* 0x000000dedbdc7220 */ /* 0x082fe20000410000 */
[----:B------:R-:W-:Y:S01]  /*5690*/  FMUL.FTZ R222, R217, R222 ;  /* 0x000000ded9de7220 */ /* 0x000fe20000410000 */
[-C--:B----4-:R-:W-:Y:S01]  /*56a0*/  FMUL.FTZ R204, R219, R218.reuse ;  /* 0x000000dadbcc7220 */ /* 0x090fe20000410000 */
[C---:B------:R-:W-:Y:S01]  /*56b0*/  FMUL.FTZ R218, R217.reuse, R218 ;  /* 0x000000dad9da7220 */ /* 0x040fe20000410000 */
[-C--:B0-----:R-:W-:Y:S01]  /*56c0*/  FFMA.FTZ R199, R217, R205.reuse, -R220 ;  /* 0x000000cdd9c77223 */ /* 0x081fe200000108dc */
[----:B------:R-:W-:Y:S01]  /*56d0*/  FFMA.FTZ R205, R219, R205, R222 ;  /* 0x000000cddbcd7223 */ /* 0x000fe200000100de */
[-C--:B--23--:R-:W-:Y:S01]  /*56e0*/  FFMA.FTZ R217, R217, R225.reuse, -R204 ;  /* 0x000000e1d9d97223 */ /* 0x08cfe200000108cc */
[----:B------:R-:W-:Y:S01]  /*56f0*/  FFMA.FTZ R219, R219, R225, R218 ;  /* 0x000000e1dbdb7223 */ /* 0x000fe200000100da */
[----:B------:R-:W-:Y:S01]  /*5700*/  FADD.FTZ R214, R214, R199 ;  /* 0x000000c7d6d67221 */ /* 0x000fe20000010000 */
[----:B------:R-:W-:-:S07]  /*5710*/  FADD.FTZ R216, R216, R205 ;  /* 0x000000cdd8d87221 */ /* 0x000fce0000010000 */
.L_x_15642:
[----:B------:R-:W-:Y:S05]  /*5720*/  BSYNC.RECONVERGENT B0 ;  /* 0x0000000000007941 */ /* 0x000fea0003800200 */
.L_x_15641:
[----:B--2---:R2:W2:Y:S01]  /*5730*/  SHFL.DOWN PT, R225, R217, 0x4, 0x1f ;  /* 0x08801f00d9e17f89 */ /* 0x0044a200000e0000 */
[----:B------:R-:W-:Y:S03]  /*5740*/  BSSY.RECONVERGENT B0, `(.L_x_15643) ;  /* 0x000000f000007945 */ /* 0x000fe60003800200 */
[----:B----4-:R4:W2:Y:S04]  /*5750*/  SHFL.DOWN PT, R218, R219, 0x4, 0x1f ;  /* 0x08801f00dbda7f89 */ /* 0x0108a800000e0000 */
[----:B0-----:R4:W0:Y:S04]  /*5760*/  SHFL.DOWN PT, R205, R214, 0x4, 0x1f ;  /* 0x08801f00d6cd7f89 */ /* 0x00182800000e0000 */
[----:B-1----:R4:W1:Y:S01]  /*5770*/  SHFL.DOWN PT, R222, R216, 0x4, 0x1f ;  /* 0x08801f00d8de7f89 */ /* 0x00286200000e0000 */
[----:B------:R-:W-:Y:S05]  /*5780*/  @P2 BRA `(.L_x_15644) ;  /* 0x0000000000282947 */ /* 0x000fea0003800000 */
[-C--:B-1----:R-:W-:Y:S01]  /*5790*/  FMUL.FTZ R220, R219, R222.reuse ;  /* 0x000000dedbdc7220 */ /* 0x082fe20000410000 */
[----:B------:R-:W-:Y:S01]  /*57a0*/  FMUL.FTZ R222, R217, R222 ;  /* 0x000000ded9de7220 */ /* 0x000fe20000410000 */
[-C--:B--2---:R-:W-:Y:S01]  /*57b0*/  FMUL.FTZ R204, R219, R218.reuse ;  /* 0x000000dadbcc7220 */ /* 0x084fe20000410000 */
[C---:B------:R-:W-:Y:S01]  /*57c0*/  FMUL.FTZ R218, R217.reuse, R218 ;  /* 0x000000dad9da7220 */ /* 0x040fe20000410000 */
[-C--:B0-----:R-:W-:Y:S01]  /*57d0*/  FFMA.FTZ R199, R217, R205.reuse, -R220 ;  /* 0x000000cdd9c77223 */ /* 0x081fe200000108dc */
[----:B------:R-:W-:Y:S01]  /*57e0*/  FFMA.FTZ R205, R219, R205, R222 ;  /* 0x000000cddbcd7223 */ /* 0x000fe200000100de */
[-C--:B---3--:R-:W-:Y:S01]  /*57f0*/  FFMA.FTZ R217, R217, R225.reuse, -R204 ;  /* 0x000000e1d9d97223 */ /* 0x088fe200000108cc */
[----:B----4-:R-:W-:Y:S01]  /*5800*/  FFMA.FTZ R219, R219, R225, R218 ;  /* 0x000000e1dbdb7223 */ /* 0x010fe200000100da */
[----:B------:R-:W-:Y:S01]  /*5810*/  FADD.FTZ R214, R214, R199 ;  /* 0x000000c7d6d67221 */ /* 0x000fe20000010000 */
[----:B------:R-:W-:-:S07]  /*5820*/  FADD.FTZ R216, R216, R205 ;  /* 0x000000cdd8d87221 */ /* 0x000fce0000010000 */
.L_x_15644:
[----:B------:R-:W-:Y:S05]  /*5830*/  BSYNC.RECONVERGENT B0 ;  /* 0x0000000000007941 */ /* 0x000fea0003800200 */
.L_x_15643:
[----:B--2---:R2:W2:Y:S01]  /*5840*/  SHFL.DOWN PT, R225, R217, 0x8, 0x1f ;  /* 0x09001f00d9e17f89 */ /* 0x0044a200000e0000 */
[----:B------:R-:W-:Y:S03]  /*5850*/  BSSY.RECONVERGENT B0, `(.L_x_15645) ;  /* 0x000000f000007945 */ /* 0x000fe60003800200 */
[----:B------:R1:W2:Y:S04]  /*5860*/  SHFL.DOWN PT, R218, R219, 0x8, 0x1f ;  /* 0x09001f00dbda7f89 */ /* 0x0002a800000e0000 */
[----:B0-----:R0:W0:Y:S04]  /*5870*/  SHFL.DOWN PT, R205, R214, 0x8, 0x1f ;  /* 0x09001f00d6cd7f89 */ /* 0x00102800000e0000 */
[----:B-1----:R1:W0:Y:S01]  /*5880*/  SHFL.DOWN PT, R222, R216, 0x8, 0x1f ;  /* 0x09001f00d8de7f89 */ /* 0x00222200000e0000 */
[----:B------:R-:W-:Y:S05]  /*5890*/  @P3 BRA `(.L_x_15646) ;  /* 0x0000000000283947 */ /* 0x000fea0003800000 */
[-C--:B0-----:R-:W-:Y:S01]  /*58a0*/  FMUL.FTZ R220, R219, R222.reuse ;  /* 0x000000dedbdc7220 */ /* 0x081fe20000410000 */
[----:B------:R-:W-:Y:S01]  /*58b0*/  FMUL.FTZ R222, R217, R222 ;  /* 0x000000ded9de7220 */ /* 0x000fe20000410000 */
[-C--:B--2---:R-:W-:Y:S01]  /*58c0*/  FMUL.FTZ R204, R219, R218.reuse ;  /* 0x000000dadbcc7220 */ /* 0x084fe20000410000 */
[C---:B------:R-:W-:Y:S01]  /*58d0*/  FMUL.FTZ R218, R217.reuse, R218 ;  /* 0x000000dad9da7220 */ /* 0x040fe20000410000 */
[-C--:B------:R-:W-:Y:S01]  /*58e0*/  FFMA.FTZ R199, R217, R205.reuse, -R220 ;  /* 0x000000cdd9c77223 */ /* 0x080fe200000108dc */
[----:B------:R-:W-:Y:S01]  /*58f0*/  FFMA.FTZ R205, R219, R205, R222 ;  /* 0x000000cddbcd7223 */ /* 0x000fe200000100de */
[-C--:B---3--:R-:W-:Y:S01]  /*5900*/  FFMA.FTZ R217, R217, R225.reuse, -R204 ;  /* 0x000000e1d9d97223 */ /* 0x088fe200000108cc */
[----:B----4-:R-:W-:Y:S01]  /*5910*/  FFMA.FTZ R219, R219, R225, R218 ;  /* 0x000000e1dbdb7223 */ /* 0x010fe200000100da */
[----:B------:R-:W-:Y:S01]  /*5920*/  FADD.FTZ R214, R214, R199 ;  /* 0x000000c7d6d67221 */ /* 0x000fe20000010000 */
[----:B-1----:R-:W-:-:S07]  /*5930*/  FADD.FTZ R216, R216, R205 ;  /* 0x000000cdd8d87221 */ /* 0x002fce0000010000 */
.L_x_15646:
[----:B------:R-:W-:Y:S05]  /*5940*/  BSYNC.RECONVERGENT B0 ;  /* 0x0000000000007941 */ /* 0x000fea0003800200 */
.L_x_15645:
[----:B------:R0:W0:Y:S01]  /*5950*/  SHFL.DOWN PT, R227, R217, 0x10, 0x1f ;  /* 0x0a001f00d9e37f89 */ /* 0x00002200000e0000 */
[----:B------:R-:W-:Y:S01]  /*5960*/  BSSY.RECONVERGENT B0, `(.L_x_15647) ;  /* 0x0000011000007945 */ /* 0x000fe20003800200 */
[C---:B------:R-:W-:Y:S01]  /*5970*/  FMUL.FTZ R199, R179.reuse, R197 ;  /* 0x000000c5b3c77220 */ /* 0x040fe20000410000 */
[----:B--2---:R-:W-:Y:S01]  /*5980*/  FMUL.FTZ R218, R179, R203 ;  /* 0x000000cbb3da7220 */ /* 0x004fe20000410000 */
[----:B------:R2:W0:Y:S04]  /*5990*/  SHFL.DOWN PT, R220, R219, 0x10, 0x1f ;  /* 0x0a001f00dbdc7f89 */ /* 0x00042800000e0000 */
[----:B------:R2:W0:Y:S04]  /*59a0*/  SHFL.DOWN PT, R225, R214, 0x10, 0x1f ;  /* 0x0a001f00d6e17f89 */ /* 0x00042800000e0000 */
        /* <DEDUP_REMOVED lines=8> */
[-C--:B---3--:R-:W-:Y:S01]  /*5a30*/  FFMA.FTZ R217, R217, R227.reuse, -R204 ;  /* 0x000000e3d9d97223 */ /* 0x088fe200000108cc */
[----:B--2-4-:R-:W-:Y:S01]  /*5a40*/  FFMA.FTZ R219, R219, R227, R220 ;  /* 0x000000e3dbdb7223 */ /* 0x014fe200000100dc */
[----:B------:R-:W-:Y:S01]  /*5a50*/  FADD.FTZ R214, R214, R205 ;  /* 0x000000cdd6d67221 */ /* 0x000fe20000010000 */
[----:B-1----:R-:W-:-:S07]  /*5a60*/  FADD.FTZ R216, R216, R225 ;  /* 0x000000e1d8d87221 */ /* 0x002fce0000010000 */
.L_x_15648:
[----:B------:R-:W-:Y:S05]  /*5a70*/  BSYNC.RECONVERGENT B0 ;  /* 0x0000000000007941 */ /* 0x000fea0003800200 */
.L_x_15647:
[C---:B------:R-:W-:Y:S01]  /*5a80*/  FFMA.FTZ R204, R180.reuse, R203, -R199 ;  /* 0x000000cbb4cc7223 */ /* 0x040fe200000108c7 */
[----:B------:R-:W-:Y:S01]  /*5a90*/  FFMA.FTZ R199, R180, R197, R218 ;  /* 0x000000c5b4c77223 */ /* 0x000fe200000100da */
[----:B------:R-:W-:Y:S01]  /*5aa0*/  SHFL.DOWN PT, R228, R219, 0x1, 0x1f ;  /* 0x08201f00dbe47f89 */ /* 0x000fe200000e0000 */
[----:B------:R-:W-:Y:S01]  /*5ab0*/  ISETP.NE.AND P0, PT, R159, 0x1f, PT ;  /* 0x0000001f9f00780c */ /* 0x000fe20003f05270 */
[----:B------:R-:W-:Y:S01]  /*5ac0*/  FFMA.FTZ R204, R83, R92, R204 ;  /* 0x0000005c53cc7223 */ /* 0x000fe200000100cc */
[----:B------:R-:W-:Y:S01]  /*5ad0*/  FADD.FTZ R199, RZ, R199 ;  /* 0x000000c7ffc77221 */ /* 0x000fe20000010000 */
[----:B------:R-:W5:Y:S01]  /*5ae0*/  SHFL.IDX PT, R218, R7, RZ, 0x1f ;  /* 0x00001fff07da7589 */ /* 0x000f6200000e0000 */
[----:B------:R-:W-:Y:S01]  /*5af0*/  ISETP.NE.AND P5, PT, R159, RZ, PT ;  /* 0x000000ff9f00720c */ /* 0x000fe20003fa5270 */
[CC--:B0-----:R-:W-:Y:S01]  /*5b00*/  FMUL.FTZ R225, R177.reuse, R204.reuse ;  /* 0x000000ccb1e17220 */ /* 0x0c1fe20000410000 */
[-C--:B------:R-:W-:Y:S01]  /*5b10*/  FMUL.FTZ R205, R177, R199.reuse ;  /* 0x000000c7b1cd7220 */ /* 0x080fe20000410000 */
[----:B------:R-:W0:Y:S01]  /*5b20*/  SHFL.DOWN PT, R226, R217, 0x1, 0x1f ;  /* 0x08201f00d9e27f89 */ /* 0x000e2200000e0000 */
[-C--:B------:R-:W-:Y:S01]  /*5b30*/  FMUL.FTZ R227, R202, R199.reuse ;  /* 0x000000c7cae37220 */ /* 0x080fe20000410000 */
[C---:B------:R-:W-:Y:S01]  /*5b40*/  FFMA.FTZ R225, R178.reuse, R199, R225 ;  /* 0x000000c7b2e17223 */ /* 0x040fe200000100e1 */
[-C--:B------:R-:W-:Y:S01]  /*5b50*/  FFMA.FTZ R205, R178, R204.reuse, -R205 ;  /* 0x000000ccb2cd7223 */ /* 0x080fe200000108cd */
[----:B------:R-:W1:Y:S01]  /*5b60*/  SHFL.IDX PT, R220, R6, RZ, 0x1f ;  /* 0x00001fff06dc7589 */ /* 0x000e6200000e0000 */
[-C--:B------:R-:W-:Y:S01]  /*5b70*/  FMUL.FTZ R222, R202, R204.reuse ;  /* 0x000000cccade7220 */ /* 0x080fe20000410000 */
[----:B------:R-:W-:Y:S01]  /*5b80*/  FADD.FTZ R202, RZ, R225 ;  /* 0x000000e1ffca7221 */ /* 0x000fe20000010000 */
[----:B------:R-:W-:Y:S01]  /*5b90*/  FFMA.FTZ R205, R82, R93, R205 ;  /* 0x0000005d52cd7223 */ /* 0x000fe200000100cd */
[----:B------:R-:W1:Y:S01]  /*5ba0*/  SHFL.DOWN PT, R230, R216, 0x1, 0x1f ;  /* 0x08201f00d8e67f89 */ /* 0x000e6200000e0000 */
[C---:B------:R-:W-:Y:S01]  /*5bb0*/  FFMA.FTZ R227, R206.reuse, R204, -R227 ;  /* 0x000000cccee37223 */ /* 0x040fe200000108e3 */
[----:B------:R-:W-:Y:S01]  /*5bc0*/  FFMA.FTZ R222, R206, R199, R222 ;  /* 0x000000c7cede7223 */ /* 0x000fe200000100de */
[C---:B------:R-:W-:Y:S01]  /*5bd0*/  FMUL.FTZ R224, R208.reuse, R202 ;  /* 0x000000cad0e07220 */ /* 0x040fe20000410000 */
[----:B------:R-:W1:Y:S01]  /*5be0*/  SHFL.DOWN PT, R229, R214, 0x1, 0x1f ;  /* 0x08201f00d6e57f89 */ /* 0x000e6200000e0000 */
[----:B------:R-:W-:Y:S01]  /*5bf0*/  FMUL.FTZ R225, R208, R205 ;  /* 0x000000cdd0e17220 */ /* 0x000fe20000410000 */
[C---:B------:R-:W-:Y:S01]  /*5c00*/  FFMA.FTZ R206, R68.reuse, R227, R223 ;  /* 0x000000e344ce7223 */ /* 0x040fe200000100df */
[----:B------:R-:W-:Y:S01]  /*5c10*/  FFMA.FTZ R222, -R68, R222, R221 ;  /* 0x000000de44de7223 */ /* 0x000fe200000101dd */
[C---:B------:R-:W-:Y:S01]  /*5c20*/  FFMA.FTZ R221, R207.reuse, R205, -R224 ;  /* 0x000000cdcfdd7223 */ /* 0x040fe200000108e0 */
[----:B------:R-:W-:Y:S01]  /*5c30*/  FFMA.FTZ R207, R207, R202, R225 ;  /* 0x000000cacfcf7223 */ /* 0x000fe200000100e1 */
[----:B--234-:R-:W2:Y:S01]  /*5c40*/  SHFL.IDX PT, R219, R219, RZ, 0x1f ;  /* 0x00001fffdbdb7589 */ /* 0x01cea200000e0000 */
[----:B------:R-:W-:Y:S01]  /*5c50*/  BSSY.RECONVERGENT B0, `(.L_x_15649) ;  /* 0x00000e8000007945 */ /* 0x000fe20003800200 */
[----:B-----5:R-:W-:Y:S01]  /*5c60*/  @P0 FMUL.FTZ R223, R228, R218 ;  /* 0x000000dae4df0220 */ /* 0x020fe20000410000 */
[----:B------:R-:W-:Y:S01]  /*5c70*/  FFMA.FTZ R221, R67, R221, R206 ;  /* 0x000000dd43dd7223 */ /* 0x000fe200000100ce */
[----:B------:R-:W-:Y:S01]  /*5c80*/  FMUL.FTZ R206, R189, R202 ;  /* 0x000000cabdce7220 */ /* 0x000fe20000410000 */
[----:B------:R-:W-:Y:S01]  /*5c90*/  FFMA.FTZ R207, -R67, R207, R222 ;  /* 0x000000cf43cf7223 */ /* 0x000fe200000101de */
[C---:B0-----:R-:W-:Y:S01]  /*5ca0*/  @P0 FMUL.FTZ R225, R226.reuse, R218 ;  /* 0x000000dae2e10220 */ /* 0x041fe20000410000 */
[----:B------:R-:W0:Y:S01]  /*5cb0*/  SHFL.IDX PT, R217, R217, RZ, 0x1f ;  /* 0x00001fffd9d97589 */ /* 0x000e2200000e0000 */
[-C--:B-1----:R-:W-:Y:S01]  /*5cc0*/  @P0 FFMA.FTZ R208, R226, R220.reuse, -R223 ;  /* 0x000000dce2d00223 */ /* 0x082fe200000108df */
[-C--:B------:R-:W-:Y:S01]  /*5cd0*/  FMUL.FTZ R223, R189, R205.reuse ;  /* 0x000000cdbddf7220 */ /* 0x080fe20000410000 */
[----:B------:R-:W-:Y:S01]  /*5ce0*/  @P0 FFMA.FTZ R225, R228, R220, R225 ;  /* 0x000000dce4e10223 */ /* 0x000fe200000100e1 */
[----:B------:R-:W1:Y:S02]  /*5cf0*/  SHFL.IDX PT, R214, R214, RZ, 0x1f ;  /* 0x00001fffd6d67589 */ /* 0x000e6400000e0000 */
[----:B------:R-:W-:Y:S01]  /*5d00*/  FFMA.FTZ R223, R190, R202, R223 ;  /* 0x000000cabedf7223 */ /* 0x000fe200000100df */
[----:B------:R-:W-:Y:S01]  /*5d10*/  @P0 FADD.FTZ R218, R230, R225 ;  /* 0x000000e1e6da0221 */ /* 0x000fe20000010000 */
[----:B------:R-:W3:Y:S01]  /*5d20*/  SHFL.IDX PT, R216, R216, RZ, 0x1f ;  /* 0x00001fffd8d87589 */ /* 0x000ee200000e0000 */
[----:B------:R-:W-:Y:S01]  /*5d30*/  @P0 FADD.FTZ R220, R229, R208 ;  /* 0x000000d0e5dc0221 */ /* 0x000fe20000010000 */
[----:B------:R-:W-:Y:S01]  /*5d40*/  FFMA.FTZ R208, R190, R205, -R206 ;  /* 0x000000cdbed07223 */ /* 0x000fe200000108ce */
[----:B------:R-:W-:Y:S01]  /*5d50*/  FADD.FTZ R206, RZ, R223 ;  /* 0x000000dfffce7221 */ /* 0x000fe20000010000 */
[-C--:B------:R-:W-:Y:S01]  /*5d60*/  FMUL.FTZ R223, R218, R35.reuse ;  /* 0x00000023dadf7220 */ /* 0x080fe20000410000 */
[C---:B------:R-:W-:Y:S01]  /*5d70*/  FMUL.FTZ R35, R220.reuse, R35 ;  /* 0x00000023dc237220 */ /* 0x040fe20000410000 */
[----:B------:R-:W-:Y:S01]  /*5d80*/  FFMA.FTZ R208, R81, R88, R208 ;  /* 0x0000005851d07223 */ /* 0x000fe200000100d0 */
[C---:B------:R-:W-:Y:S01]  /*5d90*/  FMUL.FTZ R222, R213.reuse, R206 ;  /* 0x000000ced5de7220 */ /* 0x040fe20000410000 */
[-C--:B------:R-:W-:Y:S01]  /*5da0*/  FFMA.FTZ R223, R220, R34.reuse, R223 ;  /* 0x00000022dcdf7223 */ /* 0x080fe200000100df */
[----:B------:R-:W-:Y:S01]  /*5db0*/  FFMA.FTZ R218, R218, R34, -R35 ;  /* 0x00000022dada7223 */ /* 0x000fe20000010823 */
[-C--:B------:R-:W-:Y:S01]  /*5dc0*/  FMUL.FTZ R213, R213, R208.reuse ;  /* 0x000000d0d5d57220 */ /* 0x080fe20000410000 */
[----:B------:R-:W-:Y:S01]  /*5dd0*/  FFMA.FTZ R222, R215, R208, -R222 ;  /* 0x000000d0d7de7223 */ /* 0x000fe200000108de */
[----:B------:R-:W-:Y:S01]  /*5de0*/  FADD.FTZ R34, R212, R223 ;  /* 0x000000dfd4227221 */ /* 0x000fe20000010000 */
[----:B------:R-:W-:Y:S01]  /*5df0*/  FADD.FTZ R212, R195, R218 ;  /* 0x000000dac3d47221 */ /* 0x000fe20000010000 */
[-C--:B------:R-:W-:Y:S01]  /*5e00*/  FFMA.FTZ R215, R215, R206.reuse, R213 ;  /* 0x000000ced7d77223 */ /* 0x080fe200000100d5 */
[C---:B------:R-:W-:Y:S01]  /*5e10*/  FMUL.FTZ R35, R193.reuse, R206 ;  /* 0x000000cec1237220 */ /* 0x040fe20000410000 */
[C---:B------:R-:W-:Y:S01]  /*5e20*/  FMUL.FTZ R223, R193.reuse, R34 ;  /* 0x00000022c1df7220 */ /* 0x040fe20000410000 */
[C---:B------:R-:W-:Y:S01]  /*5e30*/  FMUL.FTZ R213, R193.reuse, R212 ;  /* 0x000000d4c1d57220 */ /* 0x040fe20000410000 */
[-C--:B------:R-:W-:Y:S01]  /*5e40*/  FMUL.FTZ R195, R193, R208.reuse ;  /* 0x000000d0c1c37220 */ /* 0x080fe20000410000 */
[C---:B------:R-:W-:Y:S01]  /*5e50*/  FFMA.FTZ R193, R194.reuse, R208, -R35 ;  /* 0x000000d0c2c17223 */ /* 0x040fe20000010823 */
[C---:B------:R-:W-:Y:S01]  /*5e60*/  FFMA.FTZ R35, R194.reuse, R212, -R223 ;  /* 0x000000d4c2237223 */ /* 0x040fe200000108df */
[C---:B------:R-:W-:Y:S01]  /*5e70*/  FFMA.FTZ R220, R194.reuse, R34, R213 ;  /* 0x00000022c2dc7223 */ /* 0x040fe200000100d5 */
[----:B------:R-:W-:Y:S01]  /*5e80*/  FFMA.FTZ R195, R194, R206, R195 ;  /* 0x000000cec2c37223 */ /* 0x000fe200000100c3 */
[----:B------:R-:W-:Y:S01]  /*5e90*/  FFMA.FTZ R194, R66, R222, R221 ;  /* 0x000000de42c27223 */ /* 0x000fe200000100dd */
[----:B------:R-:W-:Y:S01]  /*5ea0*/  FADD.FTZ R35, R192, R35 ;  /* 0x00000023c0237221 */ /* 0x000fe20000010000 */
[----:B------:R-:W-:Y:S01]  /*5eb0*/  FADD.FTZ R191, R191, R220 ;  /* 0x000000dcbfbf7221 */ /* 0x000fe20000010000 */
[C---:B--2---:R-:W-:Y:S01]  /*5ec0*/  FMUL.FTZ R218, R219.reuse, R7 ;  /* 0x00000007dbda7220 */ /* 0x044fe20000410000 */
[----:B------:R-:W-:Y:S01]  /*5ed0*/  FMUL.FTZ R192, R219, R4 ;  /* 0x00000004dbc07220 */ /* 0x000fe20000410000 */
[C---:B------:R-:W-:Y:S01]  /*5ee0*/  FMUL.FTZ R221, R189.reuse, R35 ;  /* 0x00000023bddd7220 */ /* 0x040fe20000410000 */
[-C--:B------:R-:W-:Y:S01]  /*5ef0*/  FMUL.FTZ R220, R189, R191.reuse ;  /* 0x000000bfbddc7220 */ /* 0x080fe20000410000 */
[-C--:B0-----:R-:W-:Y:S01]  /*5f00*/  FFMA.FTZ R213, R217, R6.reuse, -R218 ;  /* 0x00000006d9d57223 */ /* 0x081fe200000108da */
[C---:B------:R-:W-:Y:S01]  /*5f10*/  FMUL.FTZ R218, R219.reuse, R6 ;  /* 0x00000006dbda7220 */ /* 0x040fe20000410000 */
[C---:B------:R-:W-:Y:S01]  /*5f20*/  FFMA.FTZ R221, R190.reuse, R191, R221 ;  /* 0x000000bfbedd7223 */ /* 0x040fe200000100dd */
[----:B------:R-:W-:Y:S01]  /*5f30*/  FFMA.FTZ R189, R190, R35, -R220 ;  /* 0x00000023bebd7223 */ /* 0x000fe200000108dc */
[-C--:B------:R-:W-:Y:S01]  /*5f40*/  FMUL.FTZ R190, R32, R196.reuse ;  /* 0x000000c420be7220 */ /* 0x080fe20000410000 */
[----:B------:R-:W-:Y:S01]  /*5f50*/  FMUL.FTZ R6, R219, R5 ;  /* 0x00000005db067220 */ /* 0x000fe20000410000 */
[----:B------:R-:W-:Y:S01]  /*5f60*/  FFMA.FTZ R7, R217, R7, R218 ;  /* 0x00000007d9077223 */ /* 0x000fe200000100da */
[----:B------:R-:W-:Y:S01]  /*5f70*/  FADD.FTZ R186, R186, R189 ;  /* 0x000000bdbaba7221 */ /* 0x000fe20000010000 */
[C---:B------:R-:W-:Y:S01]  /*5f80*/  FMUL.FTZ R189, R33.reuse, R196 ;  /* 0x000000c421bd7220 */ /* 0x040fe20000410000 */
[----:B------:R-:W-:Y:S01]  /*5f90*/  FFMA.FTZ R227, R33, R200, R190 ;  /* 0x000000c821e37223 */ /* 0x000fe200000100be */
[C---:B------:R-:W-:Y:S01]  /*5fa0*/  FMUL.FTZ R190, R32.reuse, R36 ;  /* 0x0000002420be7220 */ /* 0x040fe20000410000 */
[C---:B------:R-:W-:Y:S01]  /*5fb0*/  FFMA.FTZ R4, R217.reuse, R4, -R6 ;  /* 0x00000004d9047223 */ /* 0x040fe20000010806 */
[----:B------:R-:W-:Y:S01]  /*5fc0*/  FFMA.FTZ R189, R32, R200, -R189 ;  /* 0x000000c820bd7223 */ /* 0x000fe200000108bd */
[----:B------:R-:W-:Y:S01]  /*5fd0*/  FFMA.FTZ R5, R217, R5, R192 ;  /* 0x00000005d9057223 */ /* 0x000fe200000100c0 */
[----:B-1----:R-:W-:Y:S01]  /*5fe0*/  FADD.FTZ R6, R214, R213 ;  /* 0x000000d5d6067221 */ /* 0x002fe20000010000 */
[C---:B------:R-:W-:Y:S01]  /*5ff0*/  FMUL.FTZ R213, R33.reuse, R36 ;  /* 0x0000002421d57220 */ /* 0x040fe20000410000 */
[----:B------:R-:W-:Y:S01]  /*6000*/  FMUL.FTZ R229, R0, R189 ;  /* 0x000000bd00e57220 */ /* 0x000fe20000410000 */
[C---:B------:R-:W-:Y:S01]  /*6010*/  FMUL.FTZ R189, R33.reuse, R197 ;  /* 0x000000c521bd7220 */ /* 0x040fe20000410000 */
[CC--:B------:R-:W-:Y:S01]  /*6020*/  FMUL.FTZ R192, R33.reuse, R37.reuse ;  /* 0x0000002521c07220 */ /* 0x0c0fe20000410000 */
[C---:B------:R-:W-:Y:S01]  /*6030*/  FMUL.FTZ R214, R32.reuse, R37 ;  /* 0x0000002520d67220 */ /* 0x040fe20000410000 */
[C---:B------:R-:W-:Y:S01]  /*6040*/  FFMA.FTZ R222, R33.reuse, R198, R190 ;  /* 0x000000c621de7223 */ /* 0x040fe200000100be */
[----:B------:R-:W-:Y:S01]  /*6050*/  FFMA.FTZ R218, R32, R203, -R189 ;  /* 0x000000cb20da7223 */ /* 0x000fe200000108bd */
[----:B------:R-:W-:Y:S01]  /*6060*/  FADD.FTZ R189, RZ, R195 ;  /* 0x000000c3ffbd7221 */ /* 0x000fe20000010000 */
[C---:B------:R-:W-:Y:S01]  /*6070*/  FMUL.FTZ R217, R33.reuse, R199 ;  /* 0x000000c721d97220 */ /* 0x040fe20000410000 */
[C---:B------:R-:W-:Y:S01]  /*6080*/  FMUL.FTZ R223, R33.reuse, R202 ;  /* 0x000000ca21df7220 */ /* 0x040fe20000410000 */
[C---:B------:R-:W-:Y:S01]  /*6090*/  FMUL.FTZ R195, R33.reuse, R206 ;  /* 0x000000ce21c37220 */ /* 0x040fe20000410000 */
[----:B------:R-:W-:Y:S01]  /*60a0*/  FFMA.FTZ R193, R80, R85, R193 ;  /* 0x0000005550c17223 */ /* 0x000fe200000100c1 */
[C---:B------:R-:W-:Y:S01]  /*60b0*/  FMUL.FTZ R190, R33.reuse, R189 ;  /* 0x000000bd21be7220 */ /* 0x040fe20000410000 */
[----:B------:R-:W-:Y:S01]  /*60c0*/  FADD.FTZ R188, R188, R221 ;  /* 0x000000ddbcbc7221 */ /* 0x000fe20000010000 */
[----:B---3--:R-:W-:Y:S01]  /*60d0*/  FADD.FTZ R7, R216, R7 ;  /* 0x00000007d8077221 */ /* 0x008fe20000010000 */
[C---:B------:R-:W-:Y:S01]  /*60e0*/  FFMA.FTZ R220, R32.reuse, R198, -R213 ;  /* 0x000000c620dc7223 */ /* 0x040fe200000108d5 */
[CC--:B------:R-:W-:Y:S01]  /*60f0*/  FFMA.FTZ R219, R32.reuse, R201.reuse, -R192 ;  /* 0x000000c920db7223 */ /* 0x0c0fe200000108c0 */
[----:B------:R-:W-:Y:S01]  /*6100*/  FFMA.FTZ R221, R33, R201, R214 ;  /* 0x000000c921dd7223 */ /* 0x000fe200000100d6 */
[C---:B------:R-:W-:Y:S01]  /*6110*/  FMUL.FTZ R216, R32.reuse, R197 ;  /* 0x000000c520d87220 */ /* 0x040fe20000410000 */
[C---:B------:R-:W-:Y:S01]  /*6120*/  FMUL.FTZ R213, R32.reuse, R199 ;  /* 0x000000c720d57220 */ /* 0x040fe20000410000 */
[C---:B------:R-:W-:Y:S01]  /*6130*/  FFMA.FTZ R217, R32.reuse, R204, -R217 ;  /* 0x000000cc20d97223 */ /* 0x040fe200000108d9 */
        /* <DEDUP_REMOVED lines=10> */
[C---:B------:R-:W-:Y:S01]  /*61e0*/  FFMA.FTZ R214, R33.reuse, R205, R214 ;  /* 0x000000cd21d67223 */ /* 0x040fe200000100d6 */
[C---:B------:R-:W-:Y:S01]  /*61f0*/  FFMA.FTZ R177, R33.reuse, R208, R224 ;  /* 0x000000d021b17223 */ /* 0x040fe200000100e0 */
[----:B------:R-:W-:Y:S01]  /*6200*/  FFMA.FTZ R32, R33, R193, R32 ;  /* 0x000000c121207223 */ /* 0x000fe20000010020 */
[C---:B------:R-:W-:Y:S01]  /*6210*/  FFMA.FTZ R223, R178.reuse, R188, R223 ;  /* 0x000000bcb2df7223 */ /* 0x040fe200000100df */
[----:B------:R-:W-:Y:S01]  /*6220*/  FFMA.FTZ R33, R178, R186, -R225 ;  /* 0x000000bab2217223 */ /* 0x000fe200000108e1 */
[----:B------:R0:W-:Y:S01]  /*6230*/  @!P5 STS.128 [UR7+0x21b0], R4 ;  /* 0x0021b004ff00d988 */ /* 0x0001e20008000c07 */
[----:B------:R-:W-:Y:S01]  /*6240*/  FMUL.FTZ R192, R67, R192 ;  /* 0x000000c043c07220 */ /* 0x000fe20000410000 */
[----:B------:R-:W-:Y:S01]  /*6250*/  FADD.FTZ R164, R164, R223 ;  /* 0x000000dfa4a47221 */ /* 0x000fe20000010000 */
[----:B------:R-:W-:Y:S01]  /*6260*/  FADD.FTZ R33, R162, R33 ;  /* 0x00000021a2217221 */ /* 0x000fe20000010000 */
[----:B------:R-:W-:Y:S01]  /*6270*/  FMUL.FTZ R162, R0, -R227 ;  /* 0x800000e300a27220 */ /* 0x000fe20000410000 */
[----:B------:R-:W-:Y:S01]  /*6280*/  STS [R142+0x420], R229 ;  /* 0x000420e58e007388 */ /* 0x000fe20000000800 */
[C---:B------:R-:W-:Y:S01]  /*6290*/  FMUL.FTZ R223, R179.reuse, R164 ;  /* 0x000000a4b3df7220 */ /* 0x040fe20000410000 */
[-C--:B------:R-:W-:Y:S01]  /*62a0*/  FMUL.FTZ R179, R179, R33.reuse ;  /* 0x00000021b3b37220 */ /* 0x080fe20000410000 */
[----:B------:R-:W-:Y:S01]  /*62b0*/  FMUL.FTZ R220, R71, R220 ;  /* 0x000000dc47dc7220 */ /* 0x000fe20000410000 */
[----:B------:R1:W-:Y:S01]  /*62c0*/  STS [R141+0x4], R162 ;  /* 0x000004a28d007388 */ /* 0x0003e20000000800 */
[C---:B------:R-:W-:Y:S01]  /*62d0*/  FFMA.FTZ R223, R180.reuse, R33, -R223 ;  /* 0x00000021b4df7223 */ /* 0x040fe200000108df */
[----:B------:R-:W-:Y:S01]  /*62e0*/  FFMA.FTZ R179, R180, R164, R179 ;  /* 0x000000a4b4b37223 */ /* 0x000fe200000100b3 */
[----:B------:R-:W-:Y:S01]  /*62f0*/  FMUL.FTZ R180, R68, R217 ;  /* 0x000000d944b47220 */ /* 0x000fe20000410000 */
[----:B------:R-:W-:Y:S01]  /*6300*/  STS [R141+0x28], R192 ;  /* 0x000028c08d007388 */ /* 0x000fe20000000800 */
[----:B------:R-:W-:Y:S01]  /*6310*/  FADD.FTZ R166, R166, R223 ;  /* 0x000000dfa6a67221 */ /* 0x000fe20000010000 */
[----:B------:R-:W-:Y:S01]  /*6320*/  FADD.FTZ R168, R168, R179 ;  /* 0x000000b3a8a87221 */ /* 0x000fe20000010000 */
[C---:B0-----:R-:W-:Y:S01]  /*6330*/  FMUL.FTZ R4, R70.reuse, R219 ;  /* 0x000000db46047220 */ /* 0x041fe20000410000 */
[----:B------:R-:W-:Y:S01]  /*6340*/  FMUL.FTZ R6, R70, -R221 ;  /* 0x800000dd46067220 */ /* 0x000fe20000410000 */
[C---:B------:R-:W-:Y:S01]  /*6350*/  FMUL.FTZ R5, R181.reuse, R166 ;  /* 0x000000a6b5057220 */ /* 0x040fe20000410000 */
[----:B------:R-:W-:Y:S01]  /*6360*/  FMUL.FTZ R181, R181, R168 ;  /* 0x000000a8b5b57220 */ /* 0x000fe20000410000 */
[----:B------:R0:W-:Y:S01]  /*6370*/  STS [R141+0x20], R180 ;  /* 0x000020b48d007388 */ /* 0x0001e20000000800 */
[----:B------:R-:W-:Y:S01]  /*6380*/  FMUL.FTZ R222, R71, -R222 ;  /* 0x800000de47de7220 */ /* 0x000fe20000410000 */
[C---:B------:R-:W-:Y:S01]  /*6390*/  FFMA.FTZ R5, R182.reuse, R168, R5 ;  /* 0x000000a8b6057223 */ /* 0x040fe20000010005 */
[----:B-1----:R-:W-:Y:S01]  /*63a0*/  FFMA.FTZ R162, R182, R166, -R181 ;  /* 0x000000a6b6a27223 */ /* 0x002fe200000108b5 */
[----:B------:R-:W-:Y:S01]  /*63b0*/  STS [R141+0x10], R4 ;  /* 0x000010048d007388 */ /* 0x000fe20000000800 */
[----:B------:R-:W-:Y:S01]  /*63c0*/  FMUL.FTZ R218, R69, R218 ;  /* 0x000000da45da7220 */ /* 0x000fe20000410000 */
[----:B------:R-:W-:Y:S01]  /*63d0*/  FADD.FTZ R170, R170, R5 ;  /* 0x00000005aaaa7221 */ /* 0x000fe20000010000 */
[----:B------:R-:W-:Y:S01]  /*63e0*/  FADD.FTZ R162, R169, R162 ;  /* 0x000000a2a9a27221 */ /* 0x000fe20000010000 */
[----:B------:R1:W-:Y:S01]  /*63f0*/  STS [R141+0x14], R6 ;  /* 0x000014068d007388 */ /* 0x0003e20000000800 */
[----:B------:R-:W-:Y:S01]  /*6400*/  FMUL.FTZ R216, R69, -R216 ;  /* 0x800000d845d87220 */ /* 0x000fe20000410000 */
[C---:B------:R-:W-:Y:S01]  /*6410*/  FMUL.FTZ R5, R183.reuse, R170 ;  /* 0x000000aab7057220 */ /* 0x040fe20000410000 */
[----:B------:R-:W-:Y:S01]  /*6420*/  FMUL.FTZ R183, R183, R162 ;  /* 0x000000a2b7b77220 */ /* 0x000fe20000410000 */
[----:B------:R-:W-:Y:S01]  /*6430*/  FMUL.FTZ R182, R68, -R213 ;  /* 0x800000d544b67220 */ /* 0x000fe20000410000 */
[----:B------:R-:W-:Y:S01]  /*6440*/  FMUL.FTZ R214, R67, -R214 ;  /* 0x800000d643d67220 */ /* 0x000fe20000410000 */
[C---:B------:R-:W-:Y:S01]  /*6450*/  FFMA.FTZ R178, R184.reuse, R162, -R5 ;  /* 0x000000a2b8b27223 */ /* 0x040fe20000010805 */
[----:B------:R-:W-:Y:S01]  /*6460*/  FFMA.FTZ R183, R184, R170, R183 ;  /* 0x000000aab8b77223 */ /* 0x000fe200000100b7 */
[----:B0-----:R-:W-:Y:S01]  /*6470*/  FMUL.FTZ R180, R66, -R177 ;  /* 0x800000b142b47220 */ /* 0x001fe20000410000 */
[----:B------:R-:W-:Y:S01]  /*6480*/  FMUL.FTZ R190, R65, R190 ;  /* 0x000000be41be7220 */ /* 0x000fe20000410000 */
[----:B------:R-:W-:Y:S01]  /*6490*/  FADD.FTZ R178, R171, R178 ;  /* 0x000000b2abb27221 */ /* 0x000fe20000010000 */
[----:B------:R-:W-:Y:S01]  /*64a0*/  FADD.FTZ R172, R172, R183 ;  /* 0x000000b7acac7221 */ /* 0x000fe20000010000 */
[----:B-1----:R-:W-:Y:S01]  /*64b0*/  FMUL.FTZ R6, R66, R195 ;  /* 0x000000c342067220 */ /* 0x002fe20000410000 */
[----:B------:R-:W-:Y:S01]  /*64c0*/  FMUL.FTZ R192, R65, -R32 ;  /* 0x8000002041c07220 */ /* 0x000fe20000410000 */
[C---:B------:R-:W-:Y:S01]  /*64d0*/  FMUL.FTZ R4, R185.reuse, R178 ;  /* 0x000000b2b9047220 */ /* 0x040fe20000410000 */
[----:B------:R-:W-:Y:S01]  /*64e0*/  FMUL.FTZ R185, R185, R172 ;  /* 0x000000acb9b97220 */ /* 0x000fe20000410000 */
[----:B------:R-:W-:Y:S01]  /*64f0*/  STS [R141+0x8], R220 ;  /* 0x000008dc8d007388 */ /* 0x000fe20000000800 */
[----:B------:R-:W-:Y:S01]  /*6500*/  FMUL.FTZ R171, R172, R94 ;  /* 0x0000005eacab7220 */ /* 0x000fe20000410000 */
[C---:B------:R-:W-:Y:S01]  /*6510*/  FFMA.FTZ R5, R187.reuse, R172, R4 ;  /* 0x000000acbb057223 */ /* 0x040fe20000010004 */
[----:B------:R-:W-:Y:S01]  /*6520*/  FFMA.FTZ R4, R187, R178, -R185 ;  /* 0x000000b2bb047223 */ /* 0x000fe200000108b9 */
[----:B------:R-:W-:Y:S01]  /*6530*/  STS [R141+0xc], R222 ;  /* 0x00000cde8d007388 */ /* 0x000fe20000000800 */
[-C--:B------:R-:W-:Y:S01]  /*6540*/  FFMA.FTZ R198, R87, -R94.reuse, R198 ;  /* 0x8000005e57c67223 */ /* 0x080fe200000100c6 */
[----:B------:R-:W-:Y:S01]  /*6550*/  FADD.FTZ R174, R174, R5 ;  /* 0x00000005aeae7221 */ /* 0x000fe20000010000 */
[----:B------:R-:W-:Y:S01]  /*6560*/  FADD.FTZ R173, R173, R4 ;  /* 0x00000004adad7221 */ /* 0x000fe20000010000 */
[----:B------:R-:W-:Y:S01]  /*6570*/  STS [R141+0x18], R218 ;  /* 0x000018da8d007388 */ /* 0x000fe20000000800 */
[----:B------:R-:W-:Y:S01]  /*6580*/  FMUL.FTZ R177, R178, R94 ;  /* 0x0000005eb2b17220 */ /* 0x000fe20000410000 */
[----:B------:R-:W-:Y:S01]  /*6590*/  FMUL.FTZ R179, R36, R171 ;  /* 0x000000ab24b37220 */ /* 0x000fe20000410000 */
[-C--:B------:R-:W-:Y:S01]  /*65a0*/  FMUL.FTZ R5, R173, R96.reuse ;  /* 0x00000060ad057220 */ /* 0x080fe20000410000 */
[----:B------:R-:W-:Y:S01]  /*65b0*/  STS [R141+0x1c], R216 ;  /* 0x00001cd88d007388 */ /* 0x000fe20000000800 */
[-C--:B------:R-:W-:Y:S01]  /*65c0*/  FFMA.FTZ R200, R89, -R96.reuse, R200 ;  /* 0x8000006059c87223 */ /* 0x080fe200000100c8 */
[----:B------:R-:W-:Y:S01]  /*65d0*/  FMUL.FTZ R169, R174, R96 ;  /* 0x00000060aea97220 */ /* 0x000fe20000410000 */
[----:B------:R-:W-:Y:S01]  /*65e0*/  FMUL.FTZ R4, R196, R5 ;  /* 0x00000005c4047220 */ /* 0x000fe20000410000 */
[----:B------:R0:W-:Y:S01]  /*65f0*/  STS [R141+0x24], R182 ;  /* 0x000024b68d007388 */ /* 0x0001e20000000800 */
[----:B------:R-:W-:Y:S01]  /*6600*/  FMUL.FTZ R32, R170, R97 ;  /* 0x00000061aa207220 */ /* 0x000fe20000410000 */
[-C--:B------:R-:W-:Y:S01]  /*6610*/  FMUL.FTZ R7, R196, R169.reuse ;  /* 0x000000a9c4077220 */ /* 0x080fe20000410000 */
[----:B------:R-:W-:Y:S01]  /*6620*/  FFMA.FTZ R4, R200, R169, R4 ;  /* 0x000000a9c8047223 */ /* 0x000fe20000010004 */
[----:B------:R1:W-:Y:S01]  /*6630*/  STS [R141+0x2c], R214 ;  /* 0x00002cd68d007388 */ /* 0x0003e20000000800 */
[----:B------:R-:W-:Y:S01]  /*6640*/  FFMA.FTZ R201, R86, -R97, R201 ;  /* 0x8000006156c97223 */ /* 0x000fe200000100c9 */
[----:B------:R-:W-:Y:S01]  /*6650*/  FFMA.FTZ R7, R200, R5, -R7 ;  /* 0x00000005c8077223 */ /* 0x000fe20000010807 */
[----:B------:R-:W-:Y:S01]  /*6660*/  FADD.FTZ R4, RZ, R4 ;  /* 0x00000004ff047221 */ /* 0x000fe20000010000 */
[----:B------:R2:W-:Y:S01]  /*6670*/  STS [R141+0x30], R6 ;  /* 0x000030068d007388 */ /* 0x0005e20000000800 */
[----:B------:R-:W-:Y:S01]  /*6680*/  FMUL.FTZ R184, R37, R32 ;  /* 0x0000002025b87220 */ /* 0x000fe20000410000 */
[----:B------:R-:W-:Y:S01]  /*6690*/  FADD.FTZ R7, RZ, R7 ;  /* 0x00000007ff077221 */ /* 0x000fe20000010000 */
[----:B0-----:R-:W-:Y:S01]  /*66a0*/  FMUL.FTZ R182, R162, R97 ;  /* 0x00000061a2b67220 */ /* 0x001fe20000410000 */
[----:B------:R0:W-:Y:S01]  /*66b0*/  STS [R141+0x34], R180 ;  /* 0x000034b48d007388 */ /* 0x0001e20000000800 */
[-C--:B------:R-:W-:Y:S01]  /*66c0*/  FFMA.FTZ R204, R83, -R92.reuse, R204 ;  /* 0x8000005c53cc7223 */ /* 0x080fe200000100cc */
[----:B------:R-:W-:Y:S01]  /*66d0*/  FMUL.FTZ R183, R33, R92 ;  /* 0x0000005c21b77220 */ /* 0x000fe20000410000 */
[----:B-1----:R-:W-:Y:S01]  /*66e0*/  IADD3 R214, PT, PT, R64, R159, RZ ;  /* 0x0000009f40d67210 */ /* 0x002fe20007ffe0ff */
[----:B------:R-:W-:Y:S01]  /*66f0*/  STS [R141+0x38], R190 ;  /* 0x000038be8d007388 */ /* 0x000fe20000000800 */
[----:B------:R-:W-:Y:S01]  /*6700*/  FFMA.FTZ R208, R81, -R88, R208 ;  /* 0x8000005851d07223 */ /* 0x000fe200000100d0 */
[-C--:B--2---:R-:W-:Y:S01]  /*6710*/  FFMA.FTZ R6, R198, R177.reuse, -R179 ;  /* 0x000000b1c6067223 */ /* 0x084fe200000108b3 */
[----:B------:R-:W-:Y:S01]  /*6720*/  FMUL.FTZ R177, R36, R177 ;  /* 0x000000b124b17220 */ /* 0x000fe20000410000 */
[----:B------:R1:W-:Y:S01]  /*6730*/  STS [R141+0x3c], R192 ;  /* 0x00003cc08d007388 */ /* 0x0003e20000000800 */
[----:B------:R-:W-:Y:S01]  /*6740*/  FMUL.FTZ R179, R166, R95 ;  /* 0x0000005fa6b37220 */ /* 0x000fe20000410000 */
[----:B------:R-:W-:Y:S01]  /*6750*/  FADD.FTZ R6, R7, R6 ;  /* 0x0000000607067221 */ /* 0x000fe20000010000 */
[----:B------:R-:W-:Y:S01]  /*6760*/  FFMA.FTZ R177, R198, R171, R177 ;  /* 0x000000abc6b17223 */ /* 0x000fe200000100b1 */
[----:B------:R-:W-:Y:S01]  /*6770*/  BAR.SYNC.DEFER_BLOCKING 0x0 ;  /* 0x0000000000007b1d */ /* 0x000fe20000010000 */
[-C--:B0-----:R-:W-:Y:S01]  /*6780*/  FFMA.FTZ R180, R84, -R95.reuse, R203 ;  /* 0x8000005f54b47223 */ /* 0x081fe200000100cb */
[-C--:B------:R-:W-:Y:S01]  /*6790*/  FFMA.FTZ R7, R201, R182.reuse, -R184 ;  /* 0x000000b6c9077223 */ /* 0x080fe200000108b8 */
[----:B------:R-:W-:Y:S01]  /*67a0*/  FADD.FTZ R4, R4, R177 ;  /* 0x000000b104047221 */ /* 0x000fe20000010000 */
[----:B------:R-:W-:Y:S01]  /*67b0*/  FMUL.FTZ R177, R168, R95 ;  /* 0x0000005fa8b17220 */ /* 0x000fe20000410000 */
[----:B------:R-:W-:Y:S01]  /*67c0*/  FMUL.FTZ R184, R37, R182 ;  /* 0x000000b625b87220 */ /* 0x000fe20000410000 */
[----:B------:R-:W-:Y:S01]  /*67d0*/  FMUL.FTZ R182, R164, R92 ;  /* 0x0000005ca4b67220 */ /* 0x000fe20000410000 */
[----:B------:R-:W-:Y:S01]  /*67e0*/  FADD.FTZ R6, R6, R7 ;  /* 0x0000000706067221 */ /* 0x000fe20000010000 */
[----:B------:R-:W-:Y:S01]  /*67f0*/  FMUL.FTZ R5, R197, R177 ;  /* 0x000000b1c5057220 */ /* 0x000fe20000410000 */
[----:B------:R-:W-:Y:S01]  /*6800*/  LEA R214, R63, -R214, 0x1 ;  /* 0x800000d63fd67211 */ /* 0x000fe200078e08ff */
[----:B------:R-:W-:Y:S01]  /*6810*/  FMUL.FTZ R185, R199, R182 ;  /* 0x000000b6c7b97220 */ /* 0x000fe20000410000 */
[----:B-1----:R-:W-:Y:S01]  /*6820*/  FMUL.FTZ R192, R175, R193 ;  /* 0x000000c1afc07220 */ /* 0x002fe20000410000 */
[-C--:B------:R-:W-:Y:S01]  /*6830*/  FFMA.FTZ R181, R180, R179.reuse, -R5 ;  /* 0x000000b3b4b57223 */ /* 0x080fe20000010805 */
[----:B------:R-:W-:Y:S01]  /*6840*/  FFMA.FTZ R5, R201, R32, R184 ;  /* 0x00000020c9057223 */ /* 0x000fe200000100b8 */
[----:B------:R-:W-:Y:S01]  /*6850*/  FMUL.FTZ R179, R197, R179 ;  /* 0x000000b3c5b37220 */ /* 0x000fe20000410000 */
[-C--:B------:R-:W-:Y:S01]  /*6860*/  FFMA.FTZ R185, R204, R183.reuse, -R185 ;  /* 0x000000b7ccb97223 */ /* 0x080fe200000108b9 */
[----:B------:R-:W-:Y:S01]  /*6870*/  FMUL.FTZ R183, R199, R183 ;  /* 0x000000b7c7b77220 */ /* 0x000fe20000410000 */
[----:B------:R-:W-:Y:S01]  /*6880*/  FADD.FTZ R4, R4, R5 ;  /* 0x0000000504047221 */ /* 0x000fe20000010000 */
[----:B------:R-:W-:Y:S01]  /*6890*/  FFMA.FTZ R179, R180, R177, R179 ;  /* 0x000000b1b4b37223 */ /* 0x000fe200000100b3 */
[----:B------:R-:W-:Y:S01]  /*68a0*/  FADD.FTZ R6, R6, R181 ;  /* 0x000000b506067221 */ /* 0x000fe20000010000 */
[----:B------:R-:W-:Y:S01]  /*68b0*/  FFMA.FTZ R183, R204, R182, R183 ;  /* 0x000000b6ccb77223 */ /* 0x000fe200000100b7 */
[-C--:B------:R-:W-:Y:S01]  /*68c0*/  FFMA.FTZ R184, R82, -R93.reuse, R205 ;  /* 0x8000005d52b87223 */ /* 0x080fe200000100cd */
[----:B------:R-:W-:Y:S01]  /*68d0*/  FADD.FTZ R4, R4, R179 ;  /* 0x000000b304047221 */ /* 0x000fe20000010000 */
[-C--:B------:R-:W-:Y:S01]  /*68e0*/  FMUL.FTZ R179, R188, R93.reuse ;  /* 0x0000005dbcb37220 */ /* 0x080fe20000410000 */
[----:B------:R0:W1:Y:S01]  /*68f0*/  LDS R187, [R140+0x4a0] ;  /* 0x0004a0008cbb7984 */ /* 0x0000620000000800 */
[----:B------:R-:W-:Y:S01]  /*6900*/  FMUL.FTZ R5, R186, R93 ;  /* 0x0000005dba057220 */ /* 0x000fe20000410000 */
[-C--:B------:R-:W-:Y:S01]  /*6910*/  FMUL.FTZ R181, R191, R88.reuse ;  /* 0x00000058bfb57220 */ /* 0x080fe20000410000 */
[----:B------:R-:W-:Y:S01]  /*6920*/  FMUL.FTZ R7, R202, R179 ;  /* 0x000000b3ca077220 */ /* 0x000fe20000410000 */
[----:B------:R-:W-:Y:S01]  /*6930*/  ISETP.GE.AND P6, PT, R214, 0x1, PT ;  /* 0x00000001d600780c */ /* 0x000fe20003fc6270 */
[----:B------:R-:W-:Y:S01]  /*6940*/  FADD.FTZ R4, R4, R183 ;  /* 0x000000b704047221 */ /* 0x000fe20000010000 */
[----:B------:R-:W-:Y:S01]  /*6950*/  FADD.FTZ R6, R6, R185 ;  /* 0x000000b906067221 */ /* 0x000fe20000010000 */
[-C--:B------:R-:W-:Y:S01]  /*6960*/  FFMA.FTZ R7, R184, R5.reuse, -R7 ;  /* 0x00000005b8077223 */ /* 0x080fe20000010807 */
[----:B------:R-:W-:Y:S01]  /*6970*/  FMUL.FTZ R5, R202, R5 ;  /* 0x00000005ca057220 */ /* 0x000fe20000410000 */
[----:B------:R-:W-:Y:S01]  /*6980*/  FMUL.FTZ R183, R35, R88 ;  /* 0x0000005823b77220 */ /* 0x000fe20000410000 */
[----:B------:R-:W-:Y:S01]  /*6990*/  FMUL.FTZ R185, R206, R181 ;  /* 0x000000b5ceb97220 */ /* 0x000fe20000410000 */
[----:B------:R-:W-:Y:S01]  /*69a0*/  FADD.FTZ R6, R6, R7 ;  /* 0x0000000706067221 */ /* 0x000fe20000010000 */
[----:B------:R-:W-:Y:S01]  /*69b0*/  FFMA.FTZ R5, R184, R179, R5 ;  /* 0x000000b3b8057223 */ /* 0x000fe20000010005 */
[----:B------:R-:W-:Y:S01]  /*69c0*/  FFMA.FTZ R190, -R66, R215, R207 ;  /* 0x000000d742be7223 */ /* 0x000fe200000101cf */
[-C--:B------:R-:W-:Y:S01]  /*69d0*/  FFMA.FTZ R185, R208, R183.reuse, -R185 ;  /* 0x000000b7d0b97223 */ /* 0x080fe200000108b9 */
[----:B------:R-:W-:Y:S01]  /*69e0*/  FMUL.FTZ R183, R206, R183 ;  /* 0x000000b7ceb77220 */ /* 0x000fe20000410000 */
[----:B------:R-:W-:Y:S01]  /*69f0*/  FADD.FTZ R4, R4, R5 ;  /* 0x0000000504047221 */ /* 0x000fe20000010000 */
[-C--:B------:R-:W-:Y:S01]  /*6a00*/  FMUL.FTZ R5, R175, R189.reuse ;  /* 0x000000bdaf057220 */ /* 0x080fe20000410000 */
[----:B------:R-:W-:Y:S01]  /*6a10*/  FFMA.FTZ R192, R176, R189, R192 ;  /* 0x000000bdb0c07223 */ /* 0x000fe200000100c0 */
[----:B------:R-:W-:Y:S01]  /*6a20*/  FFMA.FTZ R183, R208, R181, R183 ;  /* 0x000000b5d0b77223 */ /* 0x000fe200000100b7 */
[----:B------:R-:W-:Y:S01]  /*6a30*/  FADD.FTZ R185, R6, R185 ;  /* 0x000000b906b97221 */ /* 0x000fe20000010000 */
[----:B------:R-:W-:Y:S01]  /*6a40*/  FFMA.FTZ R5, R176, R193, -R5 ;  /* 0x000000c1b0057223 */ /* 0x000fe20000010805 */
[----:B------:R-:W-:Y:S01]  /*6a50*/  ISETP.GE.AND P3, PT, R214, 0x21, PT ;  /* 0x00000021d600780c */ /* 0x000fe20003f66270 */
[----:B------:R-:W-:Y:S01]  /*6a60*/  FADD.FTZ R4, R4, R183 ;  /* 0x000000b704047221 */ /* 0x000fe20000010000 */
[----:B------:R-:W-:-:S02]  /*6a70*/  ISETP.GE.AND P2, PT, R214, 0x41, PT ;  /* 0x00000041d600780c */ /* 0x000fc40003f46270 */
[C---:B------:R-:W-:Y:S02]  /*6a80*/  ISETP.GE.AND P1, PT, R214.reuse, 0x61, PT ;  /* 0x00000061d600780c */ /* 0x040fe40003f26270 */
[----:B------:R-:W-:Y:S01]  /*6a90*/  ISETP.GE.AND P0, PT, R214, 0x81, PT ;  /* 0x00000081d600780c */ /* 0x000fe20003f06270 */
[----:B0-----:R-:W-:-:S12]  /*6aa0*/  @!P6 BRA `(.L_x_15650) ;  /* 0x000000000008e947 */ /* 0x001fd80003800000 */
[----:B------:R-:W0:Y:S04]  /*6ab0*/  LDS R7, [R144+0x420] ;  /* 0x0004200090077984 */ /* 0x000e280000000800 */
[----:B0-----:R0:W-:Y:S02]  /*6ac0*/  REDG.E.ADD.F32.FTZ.RN.STRONG.GPU desc[UR16][R2.64], R7 ;  /* 0x00000007020079a6 */ /* 0x0011e4000c12f310 */
.L_x_15650:
[----:B------:R-:W-:Y:S05]  /*6ad0*/  BSYNC.RECONVERGENT B0 ;  /* 0x0000000000007941 */ /* 0x000fea0003800200 */
.L_x_15649:
[----:B------:R-:W-:Y:S01]  /*6ae0*/  BSSY.RECONVERGENT B0, `(.L_x_15651) ;  /* 0x0000004000007945 */ /* 0x000fe20003800200 */
[----:B------:R-:W-:-:S03]  /*6af0*/  ISETP.GE.AND P6, PT, R214, 0xa1, PT ;  /* 0x000000a1d600780c */ /* 0x000fc60003fc6270 */
[----:B------:R-:W-:Y:S10]  /*6b00*/  @!P3 BRA `(.L_x_15652) ;  /* 0x000000000004b947 */ /* 0x000ff40003800000 */
[----:B-1----:R2:W-:Y:S02]  /*6b10*/  REDG.E.ADD.F32.FTZ.RN.STRONG.GPU desc[UR16][R2.64+0x80], R187 ;  /* 0x000080bb020079a6 */ /* 0x0025e4000c12f310 */
.L_x_15652:
[----:B------:R-:W-:Y:S05]  /*6b20*/  BSYNC.RECONVERGENT B0 ;  /* 0x0000000000007941 */ /* 0x000fea0003800200 */
.L_x_15651:
[----:B0-----:R0:W3:Y:S01]  /*6b30*/  LDS R7, [R139+0x520] ;  /* 0x000520008b077984 */ /* 0x0010e20000000800 */
[----:B------:R-:W-:Y:S04]  /*6b40*/  BSSY.RECONVERGENT B0, `(.L_x_15653) ;  /* 0x0000003000007945 */ /* 0x000fe80003800200 */
[----:B------:R-:W-:Y:S05]  /*6b50*/  @!P2 BRA `(.L_x_15654) ;  /* 0x000000000004a947 */ /* 0x000fea0003800000 */
[----:B---3--:R4:W-:Y:S02]  /*6b60*/  REDG.E.ADD.F32.FTZ.RN.STRONG.GPU desc[UR16][R2.64+0x100], R7 ;  /* 0x00010007020079a6 */ /* 0x0089e4000c12f310 */
.L_x_15654:
[----:B------:R-:W-:Y:S05]  /*6b70*/  BSYNC.RECONVERGENT B0 ;  /* 0x0000000000007941 */ /* 0x000fea0003800200 */
.L_x_15653:
[----:B---34-:R3:W4:Y:S01]  /*6b80*/  LDS R7, [R138+0x5a0] ;  /* 0x0005a0008a077984 */ /* 0x0187220000000800 */
[----:B------:R-:W-:Y:S04]  /*6b90*/  BSSY.RECONVERGENT B0, `(.L_x_15655) ;  /* 0x0000003000007945 */ /* 0x000fe80003800200 */
[----:B------:R-:W-:Y:S05]  /*6ba0*/  @!P1 BRA `(.L_x_15656) ;  /* 0x0000000000049947 */ /* 0x000fea0003800000 */
[----:B----4-:R4:W-:Y:S02]  /*6bb0*/  REDG.E.ADD.F32.FTZ.RN.STRONG.GPU desc[UR16][R2.64+0x180], R7 ;  /* 0x00018007020079a6 */ /* 0x0109e4000c12f310 */
.L_x_15656:
[----:B------:R-:W-:Y:S05]  /*6bc0*/  BSYNC.RECONVERGENT B0 ;  /* 0x0000000000007941 */ /* 0x000fea0003800200 */
.L_x_15655:
[----:B----4-:R4:W0:Y:S01]  /*6bd0*/  LDS R7, [R137+0x620] ;  /* 0x0006200089077984 */ /* 0x0108220000000800 */
[----:B------:R-:W-:Y:S04]  /*6be0*/  BSSY.RECONVERGENT B0, `(.L_x_15657) ;  /* 0x0000003000007945 */ /* 0x000fe80003800200 */
[----:B------:R-:W-:Y:S05]  /*6bf0*/  @!P0 BRA `(.L_x_15658) ;  /* 0x0000000000048947 */ /* 0x000fea0003800000 */
[----:B0-----:R0:W-:Y:S02]  /*6c00*/  REDG.E.ADD.F32.FTZ.RN.STRONG.GPU desc[UR16][R2.64+0x200], R7 ;  /* 0x00020007020079a6 */ /* 0x0011e4000c12f310 */
.L_x_15658:
[----:B------:R-:W-:Y:S05]  /*6c10*/  BSYNC.RECONVERGENT B0 ;  /* 0x0000000000007941 */ /* 0x000fea0003800200 */
.L_x_15657:
[----:B0-----:R0:W0:Y:S01]  /*6c20*/  LDS R7, [R136+0x6a0] ;  /* 0x0006a00088077984 */ /* 0x0010220000000800 */
[----:B------:R-:W-:Y:S04]  /*6c30*/  BSSY.RECONVERGENT B0, `(.L_x_15659) ;  /* 0x0000003000007945 */ /* 0x000fe80003800200 */
[----:B------:R-:W-:Y:S05]  /*6c40*/  @!P6 BRA `(.L_x_15660) ;  /* 0x000000000004e947 */ /* 0x000fea0003800000 */
[----:B0-----:R0:W-:Y:S02]  /*6c50*/  REDG.E.ADD.F32.FTZ.RN.STRONG.GPU desc[UR16][R2.64+0x280], R7 ;  /* 0x00028007020079a6 */ /* 0x0011e4000c12f310 */
.L_x_15660:
[----:B------:R-:W-:Y:S05]  /*6c60*/  BSYNC.RECONVERGENT B0 ;  /* 0x0000000000007941 */ /* 0x000fea0003800200 */
.L_x_15659:
        /* <DEDUP_REMOVED lines=9> */
.L_x_15662:
[----:B------:R-:W-:Y:S05]  /*6d00*/  BSYNC.RECONVERGENT B0 ;  /* 0x0000000000007941 */ /* 0x000fea0003800200 */
.L_x_15661:
[----:B0-----:R0:W0:Y:S01]  /*6d10*/  LDS R7, [R134+0x7a0] ;  /* 0x0007a00086077984 */ /* 0x0010220000000800 */
[----:B------:R-:W-:Y:S04]  /*6d20*/  BSSY.RECONVERGENT B0, `(.L_x_15663) ;  /* 0x0000003000007945 */ /* 0x000fe80003800200 */
[----:B------:R-:W-:Y:S05]  /*6d30*/  @!P0 BRA `(.L_x_15664) ;  /* 0x0000000000048947 */ /* 0x000fea0003800000 */
[----:B0-----:R0:W-:Y:S02]  /*6d40*/  REDG.E.ADD.F32.FTZ.RN.STRONG.GPU desc[UR16][R2.64+0x380], R7 ;  /* 0x00038007020079a6 */ /* 0x0011e4000c12f310 */
.L_x_15664:
[----:B------:R-:W-:Y:S05]  /*6d50*/  BSYNC.RECONVERGENT B0 ;  /* 0x0000000000007941 */ /* 0x000fea0003800200 */
.L_x_15663:
[----:B0-----:R0:W0:Y:S01]  /*6d60*/  LDS R7, [R133+0x820] ;  /* 0x0008200085077984 */ /* 0x0010220000000800 */
[----:B------:R-:W-:Y:S04]  /*6d70*/  BSSY.RECONVERGENT B0, `(.L_x_15665) ;  /* 0x0000003000007945 */ /* 0x000fe80003800200 */
[----:B------:R-:W-:Y:S05]  /*6d80*/  @!P1 BRA `(.L_x_15666) ;  /* 0x0000000000049947 */ /* 0x000fea0003800000 */
[----:B0-----:R0:W-:Y:S02]  /*6d90*/  REDG.E.ADD.F32.FTZ.RN.STRONG.GPU desc[UR16][R2.64+0x400], R7 ;  /* 0x00040007020079a6 */ /* 0x0011e4000c12f310 */
.L_x_15666:
[----:B------:R-:W-:Y:S05]  /*6da0*/  BSYNC.RECONVERGENT B0 ;  /* 0x0000000000007941 */ /* 0x000fea0003800200 */
.L_x_15665:
[----:B0-----:R0:W0:Y:S01]  /*6db0*/  LDS R7, [R131+0x8a0] ;  /* 0x0008a00083077984 */ /* 0x0010220000000800 */
[----:B------:R-:W-:Y:S04]  /*6dc0*/  BSSY.RECONVERGENT B0, `(.L_x_15667) ;  /* 0x0000003000007945 */ /* 0x000fe80003800200 */
[----:B------:R-:W-:Y:S05]  /*6dd0*/  @!P2 BRA `(.L_x_15668) ;  /* 0x000000000004a947 */ /* 0x000fea0003800000 */
[----:B0-----:R0:W-:Y:S02]  /*6de0*/  REDG.E.ADD.F32.FTZ.RN.STRONG.GPU desc[UR16][R2.64+0x480], R7 ;  /* 0x00048007020079a6 */ /* 0x0011e4000c12f310 */
.L_x_15668:
[----:B------:R-:W-:Y:S05]  /*6df0*/  BSYNC.RECONVERGENT B0 ;  /* 0x0000000000007941 */ /* 0x000fea0003800200 */
.L_x_15667:
[----:B0-----:R0:W0:Y:S01]  /*6e00*/  LDS R7, [R129+0x920] ;  /* 0x0009200081077984 */ /* 0x0010220000000800 */
[----:B------:R-:W-:Y:S04]  /*6e10*/  BSSY.RECONVERGENT B0, `(.L_x_15669) ;  /* 0x0000003000007945 */ /* 0x000fe80003800200 */
[----:B------:R-:W-:Y:S05]  /*6e20*/  @!P3 BRA `(.L_x_15670) ;  /* 0x000000000004b947 */ /* 0x000fea0003800000 */
[----:B0-----:R0:W-:Y:S02]  /*6e30*/  REDG.E.ADD.F32.FTZ.RN.STRONG.GPU desc[UR16][R2.64+0x500], R7 ;  /* 0x00050007020079a6 */ /* 0x0011e4000c12f310 */
.L_x_15670:
[----:B------:R-:W-:Y:S05]  /*6e40*/  BSYNC.RECONVERGENT B0 ;  /* 0x0000000000007941 */ /* 0x000fea0003800200 */
.L_x_15669:
        /* <DEDUP_REMOVED lines=10> */
.L_x_15672:
[----:B------:R-:W-:Y:S05]  /*6ef0*/  BSYNC.RECONVERGENT B0 ;  /* 0x0000000000007941 */ /* 0x000fea0003800200 */
.L_x_15671:
[----:B0-----:R0:W0:Y:S01]  /*6f00*/  LDS R7, [R125+0xa20] ;  /* 0x000a20007d077984 */ /* 0x0010220000000800 */
[----:B------:R-:W-:Y:S01]  /*6f10*/  BSSY.RECONVERGENT B0, `(.L_x_15673) ;  /* 0x0000006000007945 */ /* 0x000fe20003800200 */
[-C--:B------:R-:W-:Y:S01]  /*6f20*/  FMUL.FTZ R6, R212, R85.reuse ;  /* 0x00000055d4067220 */ /* 0x080fe20000410000 */
[----:B------:R-:W-:Y:S01]  /*6f30*/  FFMA.FTZ R193, R80, -R85, R193 ;  /* 0x8000005550c17223 */ /* 0x000fe200000100c1 */
[----:B------:R-:W-:Y:S01]  /*6f40*/  FMUL.FTZ R214, R189, R176 ;  /* 0x000000b0bdd67220 */ /* 0x000fe20000410000 */
[----:B------:R-:W-:Y:S06]  /*6f50*/  @!P0 BRA `(.L_x_15674) ;  /* 0x0000000000048947 */ /* 0x000fec0003800000 */
[----:B0-----:R0:W-:Y:S02]  /*6f60*/  REDG.E.ADD.F32.FTZ.RN.STRONG.GPU desc[UR16][R2.64+0x600], R7 ;  /* 0x00060007020079a6 */ /* 0x0011e4000c12f310 */
.L_x_15674:
[----:B------:R-:W-:Y:S05]  /*6f70*/  BSYNC.RECONVERGENT B0 ;  /* 0x0000000000007941 */ /* 0x000fea0003800200 */
.L_x_15673:
[----:B0-----:R0:W0:Y:S01]  /*6f80*/  LDS R7, [R123+0xaa0] ;  /* 0x000aa0007b077984 */ /* 0x0010220000000800 */
[----:B------:R-:W-:Y:S01]  /*6f90*/  BSSY.RECONVERGENT B0, `(.L_x_15675) ;  /* 0x0000005000007945 */ /* 0x000fe20003800200 */
[-C--:B------:R-:W-:Y:S01]  /*6fa0*/  FFMA.FTZ R214, R193, R6.reuse, -R214 ;  /* 0x00000006c1d67223 */ /* 0x080fe200000108d6 */
[----:B------:R-:W-:Y:S02]  /*6fb0*/  FMUL.FTZ R6, R189, R6 ;  /* 0x00000006bd067220 */ /* 0x000fe40000410000 */
[----:B------:R-:W-:Y:S05]  /*6fc0*/  @!P1 BRA `(.L_x_15676) ;  /* 0x0000000000049947 */ /* 0x000fea0003800000 */
[----:B0-----:R0:W-:Y:S02]  /*6fd0*/  REDG.E.ADD.F32.FTZ.RN.STRONG.GPU desc[UR16][R2.64+0x680], R7 ;  /* 0x00068007020079a6 */ /* 0x0011e4000c12f310 */
.L_x_15676:
[----:B------:R-:W-:Y:S05]  /*6fe0*/  BSYNC.RECONVERGENT B0 ;  /* 0x0000000000007941 */ /* 0x000fea0003800200 */
.L_x_15675:
[----:B------:R1:W1:Y:S01]  /*6ff0*/  LDS R175, [R121+0xb20] ;  /* 0x000b200079af7984 */ /* 0x0002620000000800 */
[----:B------:R-:W-:Y:S01]  /*7000*/  BSSY.RECONVERGENT B0, `(.L_x_15677) ;  /* 0x0000004000007945 */ /* 0x000fe20003800200 */
[----:B0-----:R-:W-:-:S03]  /*7010*/  FFMA.FTZ R7, R193, R176, R6 ;  /* 0x000000b0c1077223 */ /* 0x001fc60000010006 */
[----:B------:R-:W-:Y:S05]  /*7020*/  @!P2 BRA `(.L_x_15678) ;  /* 0x000000000004a947 */ /* 0x000fea0003800000 */
[----:B-1----:R0:W-:Y:S02]  /*7030*/  REDG.E.ADD.F32.FTZ.RN.STRONG.GPU desc[UR16][R2.64+0x700], R175 ;  /* 0x000700af020079a6 */ /* 0x0021e4000c12f310 */
.L_x_15678:
[----:B------:R-:W-:Y:S05]  /*7040*/  BSYNC.RECONVERGENT B0 ;  /* 0x0000000000007941 */ /* 0x000fea0003800200 */
.L_x_15677:
[----:B------:R-:W-:Y:S01]  /*7050*/  FADD.FTZ R4, R4, R7 ;  /* 0x0000000704047221 */ /* 0x000fe20000010000 */
[----:B------:R-:W-:Y:S01]  /*7060*/  BSSY.RECONVERGENT B0, `(.L_x_15679) ;  /* 0x0000006000007945 */ /* 0x000fe20003800200 */
[----:B------:R0:W0:Y:S01]  /*7070*/  LDS R7, [R119+0xba0] ;  /* 0x000ba00077077984 */ /* 0x0000220000000800 */
[----:B------:R-:W-:Y:S01]  /*7080*/  FFMA.FTZ R6, R65, R5, R194 ;  /* 0x0000000541067223 */ /* 0x000fe200000100c2 */
[----:B------:R-:W-:Y:S01]  /*7090*/  FADD.FTZ R5, R185, R214 ;  /* 0x000000d6b9057221 */ /* 0x000fe20000010000 */
[----:B------:R-:W-:Y:S06]  /*70a0*/  @!P3 BRA `(.L_x_15680) ;  /* 0x000000000004b947 */ /* 0x000fec0003800000 */
[----:B0-----:R0:W-:Y:S02]  /*70b0*/  REDG.E.ADD.F32.FTZ.RN.STRONG.GPU desc[UR16][R2.64+0x780], R7 ;  /* 0x00078007020079a6 */ /* 0x0011e4000c12f310 */
.L_x_15680:
[----:B------:R-:W-:Y:S05]  /*70c0*/  BSYNC.RECONVERGENT B0 ;  /* 0x0000000000007941 */ /* 0x000fea0003800200 */
.L_x_15679:
[----:B0-----:R-:W-:Y:S01]  /*70d0*/  FFMA.FTZ R7, -R65, R192, R190 ;  /* 0x000000c041077223 */ /* 0x001fe200000101be */
[----:B--2---:R-:W0:Y:S01]  /*70e0*/  SHFL.DOWN PT, R3, R4, 0x1, 0x1f ;  /* 0x08201f0004037f89 */ /* 0x004e2200000e0000 */
[----:B------:R-:W-:Y:S01]  /*70f0*/  ISETP.GT.AND P0, PT, R114, 0x1e, PT ;  /* 0x0000001e7200780c */ /* 0x000fe20003f04270 */
[----:B------:R-:W-:Y:S01]  /*7100*/  FADD.FTZ R72, R176, R72 ;  /* 0x00000048b0487221 */ /* 0x000fe20000010000 */
[----:B------:R-:W-:Y:S01]  /*7110*/  FADD.FTZ R74, R179, R74 ;  /* 0x0000004ab34a7221 */ /* 0x000fe20000010000 */
[----:B------:R-:W2:Y:S01]  /*7120*/  SHFL.DOWN PT, R2, R5, 0x1, 0x1f ;  /* 0x08201f0005027f89 */ /* 0x000ea200000e0000 */
[----:B------:R-:W-:Y:S01]  /*7130*/  ISETP.GT.AND P1, PT, R114, 0xf, PT ;  /* 0x0000000f7200780c */ /* 0x000fe20003f24270 */
[----:B------:R-:W-:Y:S01]  /*7140*/  FADD.FTZ R77, R32, R77 ;  /* 0x0000004d204d7221 */ /* 0x000fe20000010000 */
[----:B------:R-:W-:Y:S01]  /*7150*/  BSSY.RECONVERGENT B0, `(.L_x_15681) ;  /* 0x000005d000007945 */ /* 0x000fe20003800200 */
[----:B-1----:R-:W1:Y:S01]  /*7160*/  SHFL.DOWN PT, R175, R6, 0x1, 0x1f ;  /* 0x08201f0006af7f89 */ /* 0x002e6200000e0000 */
[----:B------:R-:W-:Y:S01]  /*7170*/  FADD.FTZ R73, R181, R73 ;  /* 0x00000049b5497221 */ /* 0x000fe20000010000 */
[----:B------:R-:W-:Y:S01]  /*7180*/  FADD.FTZ R75, R182, R75 ;  /* 0x0000004bb64b7221 */ /* 0x000fe20000010000 */
[----:B------:R-:W-:Y:S01]  /*7190*/  FADD.FTZ R76, R177, R76 ;  /* 0x0000004cb14c7221 */ /* 0x000fe20000010000 */
[----:B------:R-:W5:Y:S02]  /*71a0*/  SHFL.DOWN PT, R190, R7, 0x1, 0x1f ;  /* 0x08201f0007be7f89 */ /* 0x000f6400000e0000 */
[----:B0-----:R-:W-:Y:S01]  /*71b0*/  @!P0 FADD.FTZ R4, R4, R3 ;  /* 0x0000000304048221 */ /* 0x001fe20000010000 */
[----:B------:R-:W-:Y:S01]  /*71c0*/  FMUL.FTZ R3, R31, R212 ;  /* 0x000000d41f037220 */ /* 0x000fe20000410000 */
[----:B--2---:R-:W-:-:S03]  /*71d0*/  @!P0 FADD.FTZ R5, R5, R2 ;  /* 0x0000000205058221 */ /* 0x004fc60000010000 */
[----:B------:R-:W0:Y:S01]  /*71e0*/  SHFL.DOWN PT, R183, R4, 0x2, 0x1f ;  /* 0x08401f0004b77f89 */ /* 0x000e2200000e0000 */
[-C--:B------:R-:W-:Y:S01]  /*71f0*/  FFMA.FTZ R2, R30, R34.reuse, R3 ;  /* 0x000000221e027223 */ /* 0x080fe20000010003 */
[C---:B------:R-:W-:Y:S01]  /*7200*/  FMUL.FTZ R3, R31.reuse, R191 ;  /* 0x000000bf1f037220 */ /* 0x040fe20000410000 */
[----:B-1----:R-:W-:Y:S01]  /*7210*/  @!P0 FADD.FTZ R6, R6, R175 ;  /* 0x000000af06068221 */ /* 0x002fe20000010000 */
[----:B------:R-:W-:Y:S01]  /*7220*/  FMUL.FTZ R175, R31, R34 ;  /* 0x000000221faf7220 */ /* 0x000fe20000410000 */
[----:B------:R-:W-:Y:S01]  /*7230*/  FMUL.FTZ R2, R193, R2 ;  /* 0x00000002c1027220 */ /* 0x000fe20000410000 */
[----:B-----5:R-:W-:Y:S02]  /*7240*/  @!P0 FADD.FTZ R7, R7, R190 ;  /* 0x000000be07078221 */ /* 0x020fe40000010000 */
[----:B------:R-:W1:Y:S01]  /*7250*/  SHFL.DOWN PT, R185, R6, 0x2, 0x1f ;  /* 0x08401f0006b97f89 */ /* 0x000e6200000e0000 */
[----:B------:R-:W-:Y:S01]  /*7260*/  ISETP.GT.AND P0, PT, R114, 0x1d, PT ;  /* 0x0000001d7200780c */ /* 0x000fe20003f04270 */
[C---:B------:R-:W-:Y:S01]  /*7270*/  FFMA.FTZ R212, R30.reuse, R212, -R175 ;  /* 0x000000d41ed47223 */ /* 0x040fe200000108af */
[CC--:B------:R-:W-:Y:S01]  /*7280*/  FFMA.FTZ R175, R30.reuse, R35.reuse, -R3 ;  /* 0x000000231eaf7223 */ /* 0x0c0fe20000010803 */
[----:B------:R-:W2:Y:S01]  /*7290*/  SHFL.DOWN PT, R190, R5, 0x2, 0x1f ;  /* 0x08401f0005be7f89 */ /* 0x000ea200000e0000 */
[C---:B------:R-:W-:Y:S01]  /*72a0*/  FMUL.FTZ R35, R31.reuse, R35 ;  /* 0x000000231f237220 */ /* 0x040fe20000410000 */
[----:B------:R-:W-:Y:S01]  /*72b0*/  FMUL.FTZ R3, R31, R186 ;  /* 0x000000ba1f037220 */ /* 0x000fe20000410000 */
[----:B------:R-:W-:Y:S01]  /*72c0*/  FFMA.FTZ R189, R189, R212, R2 ;  /* 0x000000d4bdbd7223 */ /* 0x000fe20000010002 */
[----:B------:R-:W5:Y:S01]  /*72d0*/  SHFL.DOWN PT, R192, R7, 0x2, 0x1f ;  /* 0x08401f0007c07f89 */ /* 0x000f6200000e0000 */
[C---:B------:R-:W-:Y:S01]  /*72e0*/  FFMA.FTZ R35, R30.reuse, R191, R35 ;  /* 0x000000bf1e237223 */ /* 0x040fe20000010023 */
[----:B------:R-:W-:Y:S01]  /*72f0*/  FFMA.FTZ R3, R30, R188, R3 ;  /* 0x000000bc1e037223 */ /* 0x000fe20000010003 */
[----:B------:R-:W-:-:S02]  /*7300*/  FFMA.FTZ R34, R80, R34, R189 ;  /* 0x0000002250227223 */ /* 0x000fc400000100bd */
[----:B------:R-:W-:Y:S02]  /*7310*/  FMUL.FTZ R35, R208, R35 ;  /* 0x00000023d0237220 */ /* 0x000fe40000410000 */
[----:B------:R-:W-:Y:S01]  /*7320*/  FADD.FTZ R103, R34, R103 ;  /* 0x0000006722677221 */ /* 0x000fe20000010000 */
[----:B0-----:R-:W-:Y:S01]  /*7330*/  @!P0 FADD.FTZ R4, R4, R183 ;  /* 0x000000b704048221 */ /* 0x001fe20000010000 */
[----:B------:R-:W-:Y:S01]  /*7340*/  FFMA.FTZ R206, R206, R175, R35 ;  /* 0x000000afcece7223 */ /* 0x000fe20000010023 */
[C---:B------:R-:W-:Y:S01]  /*7350*/  FMUL.FTZ R35, R31.reuse, R188 ;  /* 0x000000bc1f237220 */ /* 0x040fe20000410000 */
[----:B------:R-:W-:Y:S01]  /*7360*/  FMUL.FTZ R175, R184, R3 ;  /* 0x00000003b8af7220 */ /* 0x000fe20000410000 */
[----:B------:R-:W-:Y:S01]  /*7370*/  FMUL.FTZ R3, R31, R164 ;  /* 0x000000a41f037220 */ /* 0x000fe20000410000 */
[----:B------:R-:W0:Y:S01]  /*7380*/  SHFL.DOWN PT, R183, R4, 0x4, 0x1f ;  /* 0x08801f0004b77f89 */ /* 0x000e2200000e0000 */
[----:B------:R-:W-:Y:S01]  /*7390*/  FFMA.FTZ R35, R30, R186, -R35 ;  /* 0x000000ba1e237223 */ /* 0x000fe20000010823 */
[----:B------:R-:W-:Y:S01]  /*73a0*/  FFMA.FTZ R191, R81, R191, R206 ;  /* 0x000000bf51bf7223 */ /* 0x000fe200000100ce */
[----:B-1----:R-:W-:Y:S01]  /*73b0*/  @!P0 FADD.FTZ R6, R6, R185 ;  /* 0x000000b906068221 */ /* 0x002fe20000010000 */
[----:B------:R-:W-:Y:S01]  /*73c0*/  FFMA.FTZ R2, R30, R33, -R3 ;  /* 0x000000211e027223 */ /* 0x000fe20000010803 */
[----:B------:R-:W-:Y:S01]  /*73d0*/  FFMA.FTZ R35, R202, R35, R175 ;  /* 0x00000023ca237223 */ /* 0x000fe200000100af */
        /* <DEDUP_REMOVED lines=8> */
[----:B------:R-:W-:Y:S01]  /*7460*/  FMUL.FTZ R204, R204, R33 ;  /* 0x00000021cccc7220 */ /* 0x000fe20000410000 */
[-C--:B------:R-:W-:Y:S01]  /*7470*/  FFMA.FTZ R3, R30, R168.reuse, R3 ;  /* 0x000000a81e037223 */ /* 0x080fe20000010003 */
[----:B------:R-:W5:Y:S01]  /*7480*/  SHFL.DOWN PT, R190, R7, 0x4, 0x1f ;  /* 0x08801f0007be7f89 */ /* 0x000f6200000e0000 */
[----:B------:R-:W-:Y:S01]  /*7490*/  FMUL.FTZ R33, R31, R168 ;  /* 0x000000a81f217220 */ /* 0x000fe20000410000 */
[----:B------:R-:W-:Y:S01]  /*74a0*/  FFMA.FTZ R2, R199, R2, R204 ;  /* 0x00000002c7027223 */ /* 0x000fe200000100cc */
[----:B------:R-:W-:Y:S01]  /*74b0*/  FMUL.FTZ R180, R180, R3 ;  /* 0x00000003b4b47220 */ /* 0x000fe20000410000 */
[----:B------:R-:W-:Y:S01]  /*74c0*/  FMUL.FTZ R3, R31, R162 ;  /* 0x000000a21f037220 */ /* 0x000fe20000410000 */
[----:B------:R-:W-:Y:S01]  /*74d0*/  FFMA.FTZ R188, R82, R188, R35 ;  /* 0x000000bc52bc7223 */ /* 0x000fe20000010023 */
[----:B------:R-:W-:Y:S01]  /*74e0*/  FFMA.FTZ R35, R83, R164, R2 ;  /* 0x000000a453237223 */ /* 0x000fe20000010002 */
[C---:B------:R-:W-:Y:S01]  /*74f0*/  FFMA.FTZ R166, R30.reuse, R166, -R33 ;  /* 0x000000a61ea67223 */ /* 0x040fe20000010821 */
[-C--:B------:R-:W-:Y:S01]  /*7500*/  FFMA.FTZ R2, R30, R170.reuse, R3 ;  /* 0x000000aa1e027223 */ /* 0x080fe20000010003 */
[----:B------:R-:W-:Y:S01]  /*7510*/  FMUL.FTZ R33, R31, R170 ;  /* 0x000000aa1f217220 */ /* 0x000fe20000410000 */
[----:B0-----:R-:W-:Y:S01]  /*7520*/  @!P0 FADD.FTZ R4, R4, R183 ;  /* 0x000000b704048221 */ /* 0x001fe20000010000 */
[----:B------:R-:W-:Y:S01]  /*7530*/  FADD.FTZ R100, R35, R100 ;  /* 0x0000006423647221 */ /* 0x000fe20000010000 */
[----:B------:R-:W-:Y:S01]  /*7540*/  FFMA.FTZ R197, R197, R166, R180 ;  /* 0x000000a6c5c57223 */ /* 0x000fe200000100b4 */
[----:B------:R-:W-:Y:S01]  /*7550*/  FMUL.FTZ R32, R201, R2 ;  /* 0x00000002c9207220 */ /* 0x000fe20000410000 */
[----:B------:R-:W-:Y:S01]  /*7560*/  FFMA.FTZ R162, R30, R162, -R33 ;  /* 0x000000a21ea27223 */ /* 0x000fe20000010821 */
[----:B------:R-:W0:Y:S01]  /*7570*/  SHFL.DOWN PT, R175, R4, 0x8, 0x1f ;  /* 0x09001f0004af7f89 */ /* 0x000e2200000e0000 */
[----:B-1----:R-:W-:Y:S01]  /*7580*/  @!P0 FADD.FTZ R6, R6, R185 ;  /* 0x000000b906068221 */ /* 0x002fe20000010000 */
[----:B------:R-:W-:Y:S01]  /*7590*/  FADD.FTZ R102, R191, R102 ;  /* 0x00000066bf667221 */ /* 0x000fe20000010000 */
[----:B------:R-:W-:Y:S01]  /*75a0*/  FADD.FTZ R101, R188, R101 ;  /* 0x00000065bc657221 */ /* 0x000fe20000010000 */
[----:B------:R-:W-:Y:S01]  /*75b0*/  FFMA.FTZ R168, R84, R168, R197 ;  /* 0x000000a854a87223 */ /* 0x000fe200000100c5 */
[----:B--2---:R-:W-:Y:S01]  /*75c0*/  @!P0 FADD.FTZ R5, R5, R176 ;  /* 0x000000b005058221 */ /* 0x004fe20000010000 */
[----:B------:R-:W1:Y:S01]  /*75d0*/  SHFL.DOWN PT, R179, R6, 0x8, 0x1f ;  /* 0x09001f0006b37f89 */ /* 0x000e6200000e0000 */
[----:B------:R-:W-:Y:S01]  /*75e0*/  FMUL.FTZ R33, R31, R178 ;  /* 0x000000b21f217220 */ /* 0x000fe20000410000 */
[----:B-----5:R-:W-:-:S02]  /*75f0*/  @!P0 FADD.FTZ R7, R7, R190 ;  /* 0x000000be07078221 */ /* 0x020fc40000010000 */
        /* <DEDUP_REMOVED lines=17> */
[----:B------:R0:W-:Y:S02]  /*7710*/  @!P0 STS.128 [UR6+0xc70], R4 ;  /* 0x000c7004ff008988 */ /* 0x0001e40008000c06 */
.L_x_15682:
[----:B------:R-:W-:Y:S05]  /*7720*/  BSYNC.RECONVERGENT B0 ;  /* 0x0000000000007941 */ /* 0x000fea0003800200 */
.L_x_15681:
        /* <DEDUP_REMOVED lines=34> */
.L_x_15684:
[----:B------:R-:W-:Y:S05]  /*7950*/  BSYNC.RECONVERGENT B0 ;  /* 0x0000000000007941 */ /* 0x000fea0003800200 */
.L_x_15683:
[----:B------:R-:W-:-:S04]  /*7960*/  UIADD3 UR4, UPT, UPT, UR4, 0x1, URZ ;  /* 0x0000000104047890 */ /* 0x000fc8000fffe0ff */
[----:B------:R-:W-:-:S09]  /*7970*/  UISETP.GE.AND UP0, UPT, UR4, UR9, UPT ;  /* 0x000000090400728c */ /* 0x000fd2000bf06270 */
[----:B------:R-:W-:Y:S05]  /*7980*/  BRA.U !UP0, `(.L_x_15685) ;  /* 0xffffffb508f87547 */ /* 0x000fea000b83ffff */
.L_x_15635:
[----:B------:R-:W-:Y:S01]  /*7990*/  BAR.SYNC.DEFER_BLOCKING 0x0 ;  /* 0x0000000000007b1d */ /* 0x000fe20000010000 */
[-C--:B------:R-:W-:Y:S02]  /*79a0*/  ISETP.GE.AND P6, PT, R132, R115.reuse, PT ;  /* 0x000000738400720c */ /* 0x080fe40003fc6270 */
[----:B------:R-:W-:Y:S02]  /*79b0*/  PRMT R0, RZ, 0x7610, R0 ;  /* 0x00007610ff007816 */ /* 0x000fe40000000000 */
[----:B------:R-:W-:-:S03]  /*79c0*/  ISETP.GE.AND P5, PT, R130, R115, PT ;  /* 0x000000738200720c */ /* 0x000fc60003fa6270 */
[----:B------:R-:W2:Y:S01]  /*79d0*/  LDC.64 R36, c[0x0][0x4f8] ;  /* 0x00013e00ff247b82 */ /* 0x000ea20000000a00 */
[-C--:B------:R-:W-:Y:S01]  /*79e0*/  ISETP.GE.AND P4, PT, R128, R115.reuse, PT ;  /* 0x000000738000720c */ /* 0x080fe20003f86270 */
[----:B------:R-:W5:Y:S01]  /*79f0*/  LDCU.64 UR8, c[0x0][0x500] ;  /* 0x0000a000ff0877ac */ /* 0x000f620008000a00 */
[-C--:B------:R-:W-:Y:S02]  /*7a00*/  ISETP.GE.AND P3, PT, R126, R115.reuse, PT ;  /* 0x000000737e00720c */ /* 0x080fe40003f66270 */
[-C--:B------:R-:W-:Y:S01]  /*7a10*/  ISETP.GE.AND P2, PT, R124, R115.reuse, PT ;  /* 0x000000737c00720c */ /* 0x080fe20003f46270 */
[----:B------:R-:W3:Y:S01]  /*7a20*/  LDCU.64 UR10, c[0x0][0x550] ;  /* 0x0000aa00ff0a77ac */ /* 0x000ee20008000a00 */
[-C--:B------:R-:W-:Y:S02]  /*7a30*/  ISETP.GE.AND P1, PT, R122, R115.reuse, PT ;  /* 0x000000737a00720c */ /* 0x080fe40003f26270 */
[----:B------:R-:W-:Y:S02]  /*7a40*/  ISETP.GE.AND P0, PT, R120, R115, PT ;  /* 0x000000737800720c */ /* 0x000fe40003f06270 */
[----:B------:R-:W-:-:S02]  /*7a50*/  PRMT R3, RZ, 0x7610, R3 ;  /* 0x00007610ff037816 */ /* 0x000fc40000000003 */
[----:B------:R-:W-:Y:S01]  /*7a60*/  PRMT R2, RZ, 0x7610, R2 ;  /* 0x00007610ff027816 */ /* 0x000fe20000000002 */
[----:B------:R-:W4:Y:S01]  /*7a70*/  @!P6 LDG.E.U16 R0, desc[UR16][R16.64] ;  /* 0x000000101000e981 */ /* 0x000f22000c1e1500 */
[----:B------:R-:W-:Y:S02]  /*7a80*/  ISETP.GE.AND P6, PT, R118, R115, PT ;  /* 0x000000737600720c */ /* 0x000fe40003fc6270 */
[----:B01----:R-:W-:Y:S01]  /*7a90*/  PRMT R5, RZ, 0x7610, R5 ;  /* 0x00007610ff057816 */ /* 0x003fe20000000005 */
[----:B------:R-:W5:Y:S01]  /*7aa0*/  @!P5 LDG.E.U16 R3, desc[UR16][R16.64+0x40] ;  /* 0x000040101003d981 */ /* 0x000f62000c1e1500 */
[----:B------:R-:W-:Y:S02]  /*7ab0*/  PRMT R4, RZ, 0x7610, R4 ;  /* 0x00007610ff047816 */ /* 0x000fe40000000004 */
[----:B------:R-:W-:Y:S01]  /*7ac0*/  PRMT R7, RZ, 0x7610, R7 ;  /* 0x00007610ff077816 */ /* 0x000fe20000000007 */
[----:B------:R-:W3:Y:S01]  /*7ad0*/  @!P4 LDG.E.U16 R2, desc[UR16][R16.64+0x80] ;  /* 0x000080101002c981 */ /* 0x000ee2000c1e1500 */
[----:B------:R-:W-:-:S03]  /*7ae0*/  PRMT R15, RZ, 0x7610, R15 ;  /* 0x00007610ff0f7816 */ /* 0x000fc6000000000f */
[----:B------:R-:W2:Y:S04]  /*7af0*/  @!P3 LDG.E.U16 R5, desc[UR16][R16.64+0xc0] ;  /* 0x0000c0101005b981 */ /* 0x000ea8000c1e1500 */
[----:B------:R-:W2:Y:S04]  /*7b00*/  @!P2 LDG.E.U16 R4, desc[UR16][R16.64+0x100] ;  /* 0x000100101004a981 */ /* 0x000ea8000c1e1500 */
[----:B------:R-:W2:Y:S04]  /*7b10*/  @!P1 LDG.E.U16 R7, desc[UR16][R16.64+0x140] ;  /* 0x0001401010079981 */ /* 0x000ea8000c1e1500 */
[----:B------:R-:W2:Y:S04]  /*7b20*/  @!P0 LDG.E.U16 R15, desc[UR16][R16.64+0x180] ;  /* 0x00018010100f8981 */ /* 0x000ea8000c1e1500 */
[----:B------:R-:W2:Y:S01]  /*7b30*/  @!P6 LDG.E.U16 R104, desc[UR16][R16.64+0x1c0] ;  /* 0x0001c0101068e981 */ /* 0x000ea2000c1e1500 */
[----:B------:R-:W-:-:S02]  /*7b40*/  F2FP.F16.F32.PACK_AB R78, R78, R79 ;  /* 0x0000004f4e4e723e */ /* 0x000fc400000000ff */
[----:B------:R-:W-:Y:S02]  /*7b50*/  F2FP.F16.F32.PACK_AB R76, R76, R77 ;  /* 0x0000004d4c4c723e */ /* 0x000fe400000000ff */
[----:B------:R-:W-:Y:S02]  /*7b60*/  F2FP.F16.F32.PACK_AB R74, R74, R75 ;  /* 0x0000004b4a4a723e */ /* 0x000fe400000000ff */
[----:B------:R-:W-:Y:S01]  /*7b70*/  F2FP.F16.F32.PACK_AB R72, R72, R73 ;  /* 0x000000494848723e */ /* 0x000fe200000000ff */
[----:B----4-:R-:W-:Y:S04]  /*7b80*/  STS.U16 [R113], R0 ;  /* 0x0000000071007388 */ /* 0x010fe80000000400 */
[----:B-----5:R-:W-:Y:S04]  /*7b90*/  STS.U16 [R112+0x40], R3 ;  /* 0x0000400370007388 */ /* 0x020fe80000000400 */
[----:B---3--:R-:W-:Y:S04]  /*7ba0*/  STS.U16 [R111+0x80], R2 ;  /* 0x000080026f007388 */ /* 0x008fe80000000400 */
[----:B--2---:R-:W-:Y:S04]  /*7bb0*/  STS.U16 [R110+0xc0], R5 ;  /* 0x0000c0056e007388 */ /* 0x004fe80000000400 */
        /* <DEDUP_REMOVED lines=9> */
[----:B------:R-:W-:Y:S04]  /*7c50*/  LDS.U16 R4, [R105+0xa] ;  /* 0x00000a0069047984 */ /* 0x000fe80000000400 */
[----:B------:R-:W-:Y:S01]  /*7c60*/  LDS.U16 R5, [R105+0xc] ;  /* 0x00000c0069057984 */ /* 0x000fe20000000400 */
[----:B0-----:R-:W-:-:S03]  /*7c70*/  HADD2.F32 R17, -RZ, R6.H0_H0 ;  /* 0x20000006ff117230 */ /* 0x001fc60000004100 */
[----:B------:R-:W-:Y:S02]  /*7c80*/  LDS.U16 R6, [R105+0xe] ;  /* 0x00000e0069067984 */ /* 0x000fe40000000400 */
[----:B------:R-:W-:Y:S01]  /*7c90*/  FADD.FTZ R17, R17, R158 ;  /* 0x0000009e11117221 */ /* 0x000fe20000010000 */
[----:B-1----:R-:W-:-:S04]  /*7ca0*/  HADD2.F32 R3, -RZ, R16.H0_H0 ;  /* 0x20000010ff037230 */ /* 0x002fc80000004100 */
[----:B------:R-:W-:Y:S01]  /*7cb0*/  FSETP.GTU.FTZ.AND P0, PT, R17, 20, PT ;  /* 0x41a000001100780b */ /* 0x000fe20003f1c000 */
[----:B------:R-:W-:-:S05]  /*7cc0*/  FADD.FTZ R3, R3, R158 ;  /* 0x0000009e03037221 */ /* 0x000fca0000010000 */
[----:B------:R-:W-:-:S07]  /*7cd0*/  FSETP.GTU.FTZ.AND P2, PT, R3, 20, PT ;  /* 0x41a000000300780b */ /* 0x000fce0003f5c000 */
[----:B------:R-:W-:-:S06]  /*7ce0*/  @!P0 FMUL.FTZ R7, R17, -1.4426950216293334961 ;  /* 0xbfb8aa3b11078820 */ /* 0x000fcc0000410000 */
[----:B------:R-:W0:Y:S01]  /*7cf0*/  @!P0 MUFU.EX2 R7, R7 ;  /* 0x0000000700078308 */ /* 0x000e220000000800 */
[----:B------:R-:W-:Y:S02]  /*7d00*/  @!P2 FMUL.FTZ R16, R3, -1.4426950216293334961 ;  /* 0xbfb8aa3b0310a820 */ /* 0x000fe40000410000 */
[----:B------:R-:W1:Y:S01]  /*7d10*/  LDS.U16 R3, [R105+0x8] ;  /* 0x0000080069037984 */ /* 0x000e620000000400 */
[----:B------:R-:W-:Y:S06]  /*7d20*/  BAR.SYNC.DEFER_BLOCKING 0x0 ;  /* 0x0000000000007b1d */ /* 0x000fec0000010000 */
[----:B------:R-:W4:Y:S01]  /*7d30*/  @!P2 MUFU.EX2 R16, R16 ;  /* 0x000000100010a308 */ /* 0x000f220000000800 */
[----:B0-----:R-:W-:-:S07]  /*7d40*/  @!P0 FADD.FTZ R15, R7, 1 ;  /* 0x3f800000070f8421 */ /* 0x001fce0000010000 */
[----:B------:R-:W0:Y:S01]  /*7d50*/  @!P0 MUFU.RCP R15, R15 ;  /* 0x0000000f000f8308 */ /* 0x000e220000001000 */
[----:B----4-:R-:W-:-:S07]  /*7d60*/  @!P2 FADD.FTZ R17, R16, 1 ;  /* 0x3f8000001011a421 */ /* 0x010fce0000010000 */
[----:B------:R4:W5:Y:S01]  /*7d70*/  @!P2 MUFU.RCP R18, R17 ;  /* 0x000000110012a308 */ /* 0x0009620000001000 */
[----:B--2---:R-:W-:Y:S01]  /*7d80*/  HADD2.F32 R7, -RZ, R0.H0_H0 ;  /* 0x20000000ff077230 */ /* 0x004fe20000004100 */
[----:B------:R-:W-:-:S04]  /*7d90*/  PRMT R16, R78, 0x7632, R16 ;  /* 0x000076324e107816 */ /* 0x000fc80000000010 */
[--C-:B------:R-:W-:Y:S01]  /*7da0*/  FADD.FTZ R0, R7, R158.reuse ;  /* 0x0000009e07007221 */ /* 0x100fe20000010000 */
[----:B---3--:R-:W-:Y:S02]  /*7db0*/  HADD2.F32 R7, -RZ, R2.H0_H0 ;  /* 0x20000002ff077230 */ /* 0x008fe40000004100 */
[----:B0-----:R-:W-:Y:S01]  /*7dc0*/  @!P0 FMUL.FTZ R90, R90, R15 ;  /* 0x0000000f5a5a8220 */ /* 0x001fe20000410000 */
[----:B------:R-:W-:Y:S01]  /*7dd0*/  ISETP.NE.AND P0, PT, R159, RZ, PT ;  /* 0x000000ff9f00720c */ /* 0x000fe20003f05270 */
[----:B-1----:R-:W-:Y:S01]  /*7de0*/  HADD2.F32 R3, -RZ, R3.H0_H0 ;  /* 0x20000003ff037230 */ /* 0x002fe20000004100 */
[----:B------:R0:W-:Y:S01]  /*7df0*/  STS.U16 [R105+0x2], R16 ;  /* 0x0000021069007388 */ /* 0x0001e20000000400 */
[----:B------:R-:W-:Y:S01]  /*7e00*/  FADD.FTZ R7, R7, R158 ;  /* 0x0000009e07077221 */ /* 0x000fe20000010000 */
[----:B----4-:R-:W-:Y:S01]  /*7e10*/  PRMT R17, R76, 0x7632, R17 ;  /* 0x000076324c117816 */ /* 0x010fe20000000011 */
[----:B-----5:R-:W-:Y:S01]  /*7e20*/  @!P2 FMUL.FTZ R91, R91, R18 ;  /* 0x000000125b5ba220 */ /* 0x020fe20000410000 */
[----:B------:R-:W-:-:S02]  /*7e30*/  PRMT R18, R72, 0x7632, R18 ;  /* 0x0000763248127816 */ /* 0x000fc40000000012 */
[----:B0-----:R-:W-:Y:S01]  /*7e40*/  PRMT R16, R74, 0x7632, R16 ;  /* 0x000076324a107816 */ /* 0x001fe20000000010 */
[----:B------:R-:W-:Y:S01]  /*7e50*/  FADD.FTZ R15, R3, R158 ;  /* 0x0000009e030f7221 */ /* 0x000fe20000010000 */
[----:B------:R-:W-:Y:S01]  /*7e60*/  FSETP.GTU.FTZ.AND P6, PT, R7, 20, PT ;  /* 0x41a000000700780b */ /* 0x000fe20003fdc000 */
[----:B------:R-:W-:Y:S01]  /*7e70*/  STS.U16 [R105], R78 ;  /* 0x0000004e69007388 */ /* 0x000fe20000000400 */
[----:B------:R-:W-:-:S03]  /*7e80*/  FSETP.GTU.FTZ.AND P1, PT, R0, 20, PT ;  /* 0x41a000000000780b */ /* 0x000fc60003f3c000 */
[----:B------:R-:W-:Y:S01]  /*7e90*/  STS.U16 [R105+0x4], R76 ;  /* 0x0000044c69007388 */ /* 0x000fe20000000400 */
[----:B------:R-:W-:-:S03]  /*7ea0*/  FSETP.GTU.FTZ.AND P2, PT, R15, 20, PT ;  /* 0x41a000000f00780b */ /* 0x000fc60003f5c000 */
        /* <DEDUP_REMOVED lines=16> */
[----:B------:R-:W-:-:S02]  /*7fb0*/  HADD2.F32 R3, -RZ, R4.H0_H0 ;  /* 0x20000004ff037230 */ /* 0x000fc40000004100 */
[----:B------:R-:W-:Y:S01]  /*7fc0*/  @!P6 FMUL.FTZ R2, R7, -1.4426950216293334961 ;  /* 0xbfb8aa3b0702e820 */ /* 0x000fe20000410000 */
[----:B------:R-:W-:Y:S02]  /*7fd0*/  HADD2.F32 R5, -RZ, R5.H0_H0 ;  /* 0x20000005ff057230 */ /* 0x000fe40000004100 */
[----:B------:R-:W-:Y:S01]  /*7fe0*/  @!P1 FMUL.FTZ R0, R0, -1.4426950216293334961 ;  /* 0xbfb8aa3b00009820 */ /* 0x000fe20000410000 */
[----:B------:R-:W-:Y:S02]  /*7ff0*/  HADD2.F32 R7, -RZ, R6.H0_H0 ;  /* 0x20000006ff077230 */ /* 0x000fe40000004100 */
[--C-:B------:R-:W-:Y:S01]  /*8000*/  FADD.FTZ R4, R3, R158.reuse ;  /* 0x0000009e03047221 */ /* 0x100fe20000010000 */
[----:B------:R-:W-:Y:S01]  /*8010*/  @!P2 FMUL.FTZ R3, R15, -1.4426950216293334961 ;  /* 0xbfb8aa3b0f03a820 */ /* 0x000fe20000410000 */
[--C-:B------:R-:W-:Y:S01]  /*8020*/  FADD.FTZ R5, R5, R158.reuse ;  /* 0x0000009e05057221 */ /* 0x100fe20000010000 */
[----:B------:R-:W-:Y:S01]  /*8030*/  FADD.FTZ R7, R7, R158 ;  /* 0x0000009e07077221 */ /* 0x000fe20000010000 */
[----:B------:R-:W1:Y:S03]  /*8040*/  @!P1 MUFU.EX2 R0, R0 ;  /* 0x0000000000009308 */ /* 0x000e660000000800 */
[----:B------:R-:W-:-:S02]  /*8050*/  FSETP.GTU.FTZ.AND P4, PT, R5, 20, PT ;  /* 0x41a000000500780b */ /* 0x000fc40003f9c000 */
[----:B------:R-:W-:Y:S02]  /*8060*/  FSETP.GTU.FTZ.AND P5, PT, R7, 20, PT ;  /* 0x41a000000700780b */ /* 0x000fe40003fbc000 */
[----:B------:R-:W-:Y:S01]  /*8070*/  FSETP.GTU.FTZ.AND P3, PT, R4, 20, PT ;  /* 0x41a000000400780b */ /* 0x000fe20003f7c000 */
[----:B------:R-:W2:Y:S01]  /*8080*/  @!P2 MUFU.EX2 R3, R3 ;  /* 0x000000030003a308 */ /* 0x000ea20000000800 */
[----:B------:R-:W3:Y:S07]  /*8090*/  LDS R33, [UR6+0x210] ;  /* 0x00021006ff217984 */ /* 0x000eee0008000800 */
[----:B------:R-:W4:Y:S01]  /*80a0*/  @!P6 MUFU.EX2 R2, R2 ;  /* 0x000000020002e308 */ /* 0x000f220000000800 */
[----:B------:R-:W-:Y:S01]  /*80b0*/  @!P4 FMUL.FTZ R5, R5, -1.4426950216293334961 ;  /* 0xbfb8aa3b0505c820 */ /* 0x000fe20000410000 */
[----:B------:R-:W-:-:S02]  /*80c0*/  @!P5 FMUL.FTZ R15, R7, -1.4426950216293334961 ;  /* 0xbfb8aa3b070fd820 */ /* 0x000fc40000410000 */
[----:B------:R-:W-:Y:S01]  /*80d0*/  @!P3 FMUL.FTZ R4, R4, -1.4426950216293334961 ;  /* 0xbfb8aa3b0404b820 */ /* 0x000fe20000410000 */
[----:B-1----:R-:W-:-:S03]  /*80e0*/  @!P1 FADD.FTZ R0, R0, 1 ;  /* 0x3f80000000009421 */ /* 0x002fc60000010000 */
[----:B------:R2:W-:Y:S08]  /*80f0*/  @!P4 MUFU.EX2 R7, R5 ;  /* 0x000000050007c308 */ /* 0x0005f00000000800 */
[----:B0-----:R0:W-:Y:S01]  /*8100*/  @!P5 MUFU.EX2 R16, R15 ;  /* 0x0000000f0010d308 */ /* 0x0011e20000000800 */
[----:B--2---:R-:W-:-:S07]  /*8110*/  @!P2 FADD.FTZ R5, R3, 1 ;  /* 0x3f8000000305a421 */ /* 0x004fce0000010000 */
[----:B------:R4:W1:Y:S01]  /*8120*/  @!P3 MUFU.EX2 R6, R4 ;  /* 0x000000040006b308 */ /* 0x0008620000000800 */
[----:B0-----:R-:W-:-:S07]  /*8130*/  SHF.R.S32.HI R15, RZ, 0x1f, R14 ;  /* 0x0000001fff0f7819 */ /* 0x001fce000001140e */
[----:B------:R-:W0:Y:S01]  /*8140*/  @!P1 MUFU.RCP R35, R0 ;  /* 0x0000000000239308 */ /* 0x000e220000001000 */
[----:B----4-:R-:W-:Y:S01]  /*8150*/  @!P6 FADD.FTZ R4, R2, 1 ;  /* 0x3f8000000204e421 */ /* 0x010fe20000010000 */
[----:B------:R-:W-:-:S06]  /*8160*/  IMAD.WIDE.U32 R2, R36, UR18, R14 ;  /* 0x0000001224027c25 */ /* 0x000fcc000f8e000e */
[----:B------:R-:W2:Y:S01]  /*8170*/  @!P2 MUFU.RCP R5, R5 ;  /* 0x000000050005a308 */ /* 0x000ea20000001000 */
[----:B------:R-:W-:Y:S02]  /*8180*/  IMAD R3, R37, UR18, R3 ;  /* 0x0000001225037c24 */ /* 0x000fe4000f8e0203 */
[----:B------:R-:W-:-:S04]  /*8190*/  IMAD.WIDE.U32 R2, R167, UR8, R2 ;  /* 0x00000008a7027c25 */ /* 0x000fc8000f8e0002 */
[----:B-1----:R-:W-:Y:S01]  /*81a0*/  @!P3 FADD.FTZ R6, R6, 1 ;  /* 0x3f8000000606b421 */ /* 0x002fe20000010000 */
[----:B------:R-:W-:Y:S01]  /*81b0*/  @!P4 FADD.FTZ R7, R7, 1 ;  /* 0x3f8000000707c421 */ /* 0x000fe20000010000 */
[----:B------:R-:W-:Y:S01]  /*81c0*/  @!P5 FADD.FTZ R16, R16, 1 ;  /* 0x3f8000001010d421 */ /* 0x000fe20000010000 */
[----:B0-----:R-:W-:Y:S01]  /*81d0*/  @!P1 FMUL.FTZ R98, R98, R35 ;  /* 0x0000002362629220 */ /* 0x001fe20000410000 */
[----:B------:R-:W-:Y:S01]  /*81e0*/  IMAD R0, R167, UR9, R3 ;  /* 0x00000009a7007c24 */ /* 0x000fe2000f8e0203 */
[----:B------:R-:W-:Y:S01]  /*81f0*/  IADD3 R3, P1, PT, R132, R2, RZ ;  /* 0x0000000284037210 */ /* 0x000fe20007f3e0ff */
[----:B------:R-:W0:Y:S01]  /*8200*/  @!P6 MUFU.RCP R4, R4 ;  /* 0x000000040004e308 */ /* 0x000e220000001000 */
[----:B------:R-:W1:Y:S02]  /*8210*/  LDCU.64 UR8, c[0x0][0x560] ;  /* 0x0000ac00ff0877ac */ /* 0x000e640008000a00 */
[----:B------:R-:W-:Y:S01]  /*8220*/  IADD3.X R0, PT, PT, RZ, R0, RZ, P1, !PT ;  /* 0x00000000ff007210 */ /* 0x000fe20000ffe4ff */
[----:B--2---:R-:W-:Y:S01]  /*8230*/  @!P2 FMUL.FTZ R100, R100, R5 ;  /* 0x000000056464a220 */ /* 0x004fe20000410000 */
[----:B------:R-:W-:-:S03]  /*8240*/  LEA R2, P2, R3, UR10, 0x1 ;  /* 0x0000000a03027c11 */ /* 0x000fc6000f8408ff */
[----:B------:R-:W2:Y:S01]  /*8250*/  @!P3 MUFU.RCP R6, R6 ;  /* 0x000000060006b308 */ /* 0x000ea20000001000 */
[----:B---3--:R-:W-:Y:S02]  /*8260*/  ISETP.GE.AND P1, PT, R132, R33, PT ;  /* 0x000000218400720c */ /* 0x008fe40003f26270 */
[----:B------:R-:W-:-:S05]  /*8270*/  LEA.HI.X R3, R3, UR11, R0, 0x1, P2 ;  /* 0x0000000b03037c11 */ /* 0x000fca00090f0c00 */
[----:B------:R-:W3:Y:S01]  /*8280*/  @!P4 MUFU.RCP R7, R7 ;  /* 0x000000070007c308 */ /* 0x000ee20000001000 */
[----:B------:R-:W-:-:S07]  /*8290*/  ISETP.GE.AND P2, PT, R130, R33, PT ;  /* 0x000000218200720c */ /* 0x000fce0003f46270 */
[----:B------:R-:W4:Y:S01]  /*82a0*/  @!P5 MUFU.RCP R16, R16 ;  /* 0x000000100010d308 */ /* 0x000f220000001000 */
[----:B0-----:R-:W-:Y:S01]  /*82b0*/  @!P6 FMUL.FTZ R99, R99, R4 ;  /* 0x000000046363e220 */ /* 0x001fe20000410000 */
[----:B--2---:R-:W-:Y:S01]  /*82c0*/  @!P3 FMUL.FTZ R101, R101, R6 ;  /* 0x000000066565b220 */ /* 0x004fe20000410000 */
[----:B------:R-:W-:Y:S01]  /*82d0*/  @!P1 STG.E.U16 desc[UR16][R2.64], R17 ;  /* 0x0000001102009986 */ /* 0x000fe2000c101510 */
[-C--:B------:R-:W-:Y:S02]  /*82e0*/  ISETP.GE.AND P3, PT, R128, R33.reuse, PT ;  /* 0x000000218000720c */ /* 0x080fe40003f66270 */
[-C--:B------:R-:W-:Y:S01]  /*82f0*/  ISETP.GE.AND P6, PT, R122, R33.reuse, PT ;  /* 0x000000217a00720c */ /* 0x080fe20003fc6270 */
[----:B------:R-:W-:Y:S01]  /*8300*/  @!P2 STG.E.U16 desc[UR16][R2.64+0x40], R19 ;  /* 0x000040130200a986 */ /* 0x000fe2000c101510 */
[----:B------:R-:W-:Y:S01]  /*8310*/  ISETP.GE.AND P1, PT, R120, R33, PT ;  /* 0x000000217800720c */ /* 0x000fe20003f26270 */
[----:B---3--:R-:W-:Y:S01]  /*8320*/  @!P4 FMUL.FTZ R102, R102, R7 ;  /* 0x000000076666c220 */ /* 0x008fe20000410000 */
[----:B------:R-:W-:-:S02]  /*8330*/  ISETP.GE.AND P4, PT, R124, R33, PT ;  /* 0x000000217c00720c */ /* 0x000fc40003f86270 */
[-C--:B------:R-:W-:Y:S01]  /*8340*/  ISETP.GE.AND P2, PT, R118, R33.reuse, PT ;  /* 0x000000217600720c */ /* 0x080fe20003f46270 */
[----:B----4-:R-:W-:Y:S01]  /*8350*/  @!P5 FMUL.FTZ R103, R103, R16 ;  /* 0x000000106767d220 */ /* 0x010fe20000410000 */
[----:B------:R-:W-:-:S03]  /*8360*/  ISETP.GE.AND P5, PT, R126, R33, PT ;  /* 0x000000217e00720c */ /* 0x000fc60003fa6270 */
[----:B------:R-:W-:Y:S06]  /*8370*/  @!P3 STG.E.U16 desc[UR16][R2.64+0x80], R21 ;  /* 0x000080150200b986 */ /* 0x000fec000c101510 */
        /* <DEDUP_REMOVED lines=42> */
[----:B--2---:R-:W-:Y:S01]  /*8620*/  IMAD R0, R167, UR7, R3 ;  /* 0x00000007a7007c24 */ /* 0x004fe2000f8e0203 */
[----:B------:R-:W-:-:S04]  /*8630*/  IADD3 R3, P0, PT, R132, R2, RZ ;  /* 0x0000000284037210 */ /* 0x000fc80007f1e0ff */
[----:B------:R-:W-:Y:S02]  /*8640*/  IADD3.X R0, PT, PT, RZ, R0, RZ, P0, !PT ;  /* 0x00000000ff007210 */ /* 0x000fe400007fe4ff */
[----:B-1----:R-:W-:-:S04]  /*8650*/  LEA R2, P0, R3, UR8, 0x1 ;  /* 0x0000000803027c11 */ /* 0x002fc8000f8008ff */
[----:B------:R-:W-:Y:S02]  /*8660*/  LEA.HI.X R3, R3, UR9, R0, 0x1, P0 ;  /* 0x0000000903037c11 */ /* 0x000fe400080f0c00 */
[-C--:B0-----:R-:W-:Y:S02]  /*8670*/  ISETP.GE.AND P5, PT, R120, R21.reuse, PT ;  /* 0x000000157800720c */ /* 0x081fe40003fa6270 */
[-C--:B------:R-:W-:Y:S02]  /*8680*/  ISETP.GE.AND P6, PT, R118, R21.reuse, PT ;  /* 0x000000157600720c */ /* 0x080fe40003fc6270 */
[-C--:B------:R-:W-:Y:S02]  /*8690*/  ISETP.GE.AND P1, PT, R132, R21.reuse, PT ;  /* 0x000000158400720c */ /* 0x080fe40003f26270 */
[-C--:B------:R-:W-:Y:S01]  /*86a0*/  ISETP.GE.AND P0, PT, R130, R21.reuse, PT ;  /* 0x000000158200720c */ /* 0x080fe20003f06270 */
[----:B------:R-:W-:Y:S01]  /*86b0*/  FADD.FTZ R91, R90, R91 ;  /* 0x0000005b5a5b7221 */ /* 0x000fe20000010000 */
[----:B------:R-:W-:-:S03]  /*86c0*/  ISETP.GE.AND P2, PT, R126, R21, PT ;  /* 0x000000157e00720c */ /* 0x000fc60003f46270 */
[----:B------:R-:W-:Y:S02]  /*86d0*/  FADD.FTZ R98, R91, R98 ;  /* 0x000000625b627221 */ /* 0x000fe40000010000 */
[----:B------:R0:W-:Y:S01]  /*86e0*/  @!P5 STG.E.U16 desc[UR16][R2.64+0x180], R19 ;  /* 0x000180130200d986 */ /* 0x0001e2000c101510 */
[----:B------:R-:W-:-:S03]  /*86f0*/  ISETP.GE.AND P3, PT, R124, R21, PT ;  /* 0x000000157c00720c */ /* 0x000fc60003f66270 */
[----:B------:R0:W-:Y:S01]  /*8700*/  @!P6 STG.E.U16 desc[UR16][R2.64+0x1c0], R107 ;  /* 0x0001c06b0200e986 */ /* 0x0001e2000c101510 */
[----:B------:R-:W-:-:S03]  /*8710*/  ISETP.GE.AND P4, PT, R122, R21, PT ;  /* 0x000000157a00720c */ /* 0x000fc60003f86270 */
[----:B------:R0:W-:Y:S01]  /*8720*/  @!P1 STG.E.U16 desc[UR16][R2.64], R113 ;  /* 0x0000007102009986 */ /* 0x0001e2000c101510 */
[----:B------:R-:W-:Y:S01]  /*8730*/  ISETP.GE.AND P1, PT, R128, R21, PT ;  /* 0x000000158000720c */ /* 0x000fe20003f26270 */
[----:B------:R-:W-:Y:S02]  /*8740*/  FADD.FTZ R99, R98, R99 ;  /* 0x0000006362637221 */ /* 0x000fe40000010000 */
        /* <DEDUP_REMOVED lines=17> */
[----:B------:R-:W-:Y:S02]  /*8860*/  IADD3.X R148, PT, PT, R148, -0x1, RZ, P3, !PT ;  /* 0xffffffff94947810 */ /* 0x000fe40001ffe4ff */
[----:B------:R-:W-:Y:S01]  /*8870*/  IADD3.X R151, PT, PT, R151, -0x1, RZ, P4, !PT ;  /* 0xffffffff97977810 */ /* 0x000fe200027fe4ff */
[----:B0-----:R-:W-:Y:S06]  /*8880*/  @P0 BRA `(.L_x_15686) ;  /* 0xffffff84001c0947 */ /* 0x001fec000383ffff */
.L_x_15618:
[----:B------:R-:W0:Y:S01]  /*8890*/  LDC.64 R8, c[0x0][0x548] ;  /* 0x00015200ff087b82 */ /* 0x000e220000000a00 */
        /* <DEDUP_REMOVED lines=33> */
.L_x_15688:
[----:B------:R-:W-:Y:S05]  /*8ab0*/  BSYNC.RECONVERGENT B0 ;  /* 0x0000000000007941 */ /* 0x000fea0003800200 */
.L_x_15687:
        /* <DEDUP_REMOVED lines=26> */
.L_x_15690:
[----:B------:R-:W-:Y:S05]  /*8c60*/  BSYNC.RECONVERGENT B0 ;  /* 0x0000000000007941 */ /* 0x000fea0003800200 */
.L_x_15689:
[----:B------:R-:W-:Y:S05]  /*8c70*/  @P2 EXIT ;  /* 0x000000000000294d */ /* 0x000fea0003800000 */
[----:B------:R-:W2:Y:S01]  /*8c80*/  S2UR UR12, SR_CTAID.Y ;  /* 0x00000000000c79c3 */ /* 0x000ea20000002600 */
[----:B------:R-:W2:Y:S01]  /*8c90*/  LDCU.64 UR8, c[0x0][0x4a8] ;  /* 0x00009500ff0877ac */ /* 0x000ea20008000a00 */
[----:B------:R-:W-:Y:S01]  /*8ca0*/  BSSY.RECONVERGENT B0, `(.L_x_15691) ;  /* 0x0000027000007945 */ /* 0x000fe20003800200 */
[----:B------:R-:W-:Y:S01]  /*8cb0*/  MOV R0, R12 ;  /* 0x0000000c00007202 */ /* 0x000fe20000000f00 */
[----:B------:R-:W3:Y:S04]  /*8cc0*/  LDCU.64 UR10, c[0x0][0x4c8] ;  /* 0x00009900ff0a77ac */ /* 0x000ee80008000a00 */
[----:B------:R-:W4:Y:S01]  /*8cd0*/  S2UR UR13, SR_CgaCtaId ;  /* 0x00000000000d79c3 */ /* 0x000f220000008800 */
[----:B------:R-:W0:Y:S01]  /*8ce0*/  LDCU UR14, c[0x0][0x360] ;  /* 0x00006c00ff0e77ac */ /* 0x000e220008000800 */
[----:B------:R-:W0:Y:S06]  /*8cf0*/  LDCU.128 UR20, c[0x0][0x530] ;  /* 0x0000a600ff1477ac */ /* 0x000e2c0008000c00 */
[----:B------:R-:W0:Y:S08]  /*8d00*/  LDC.64 R14, c[0x0][0x4b0] ;  /* 0x00012c00ff0e7b82 */ /* 0x000e300000000a00 */
[----:B------:R-:W0:Y:S01]  /*8d10*/  LDC.64 R16, c[0x0][0x4d0] ;  /* 0x00013400ff107b82 */ /* 0x000e220000000a00 */
[----:B--2---:R-:W-:-:S02]  /*8d20*/  UIMAD.WIDE.U32 UR4, UR12, UR8, URZ ;  /* 0x000000080c0472a5 */ /* 0x004fc4000f8e00ff */
[----:B---3--:R-:W-:Y:S01]  /*8d30*/  UIMAD.WIDE.U32 UR6, UR12, UR10, URZ ;  /* 0x0000000a0c0672a5 */ /* 0x008fe2000f8e00ff */
[----:B------:R-:W-:Y:S01]  /*8d40*/  UMOV UR8, 0x400 ;  /* 0x0000040000087882 */ /* 0x000fe20000000000 */
[----:B------:R-:W-:Y:S02]  /*8d50*/  UIMAD UR9, UR12, UR9, UR5 ;  /* 0x000000090c0972a4 */ /* 0x000fe4000f8e0205 */
[----:B------:R-:W-:Y:S02]  /*8d60*/  UIMAD UR11, UR12, UR11, UR7 ;  /* 0x0000000b0c0b72a4 */ /* 0x000fe4000f8e0207 */
[----:B----4-:R-:W-:-:S12]  /*8d70*/  ULEA UR13, UR13, UR8, 0x18 ;  /* 0x000000080d0d7291 */ /* 0x010fd8000f8ec0ff */
.L_x_15692:
[C---:B01-3--:R-:W-:Y:S01]  /*8d80*/  LEA R4, R0.reuse, UR13, 0x3 ;  /* 0x0000000d00047c11 */ /* 0x04bfe2000f8e18ff */
        /* <DEDUP_REMOVED lines=25> */
.L_x_15691:
[----:B------:R-:W-:Y:S05]  /*8f20*/  EXIT ;  /* 0x000000000000794d */ /* 0x000fea0003800000 */
.L_x_15693:
        /* <DEDUP_REMOVED lines=13> */
.L_x_18765:


//--------------------- .text._Z25selective_scan_bwd_kernelI32Selective_Scan_bwd_kernel_traitsILi32ELi8ELb0ELb0ELb1ELb1ELb1EN3c104HalfENS1_7complexIfEEEEv12SSMParamsBwd --------------------------
	.section	.text._Z25selective_scan_bwd_kernelI32Selective_Scan_bwd_kernel_traitsILi32ELi8ELb0ELb0ELb1ELb1ELb1EN3c104HalfENS1_7complexIfEEEEv12SSMParamsBwd,"ax",@progbits
	.align	128
        .global         _Z25selective_scan_bwd_kernelI32Selective_Scan_bwd_kernel_traitsILi32ELi8ELb0ELb0ELb1ELb1ELb1EN3c104HalfENS1_7complexIfEEEEv12SSMParamsBwd
        .type           _Z25selective_scan_bwd_kernelI32Selective_Scan_bwd_kernel_traitsILi32ELi8ELb0ELb0ELb1ELb1ELb1EN3c104HalfENS1_7complexIfEEEEv12SSMParamsBwd,@function
        .size           _Z25selective_scan_bwd_kernelI32Selective_Scan_bwd_kernel_traitsILi32ELi8ELb0ELb0ELb1ELb1ELb1EN3c104HalfENS1_7complexIfEEEEv12SSMParamsBwd,(.L_x_18766 - _Z25selective_scan_bwd_kernelI32Selective_Scan_bwd_kernel_traitsILi32ELi8ELb0ELb0ELb1ELb1ELb1EN3c104HalfENS1_7complexIfEEEEv12SSMParamsBwd)
        .other          _Z25selective_scan_bwd_kernelI32Selective_Scan_bwd_kernel_traitsILi32ELi8ELb0ELb0ELb1ELb1ELb1EN3c104HalfENS1_7complexIfEEEEv12SSMParamsBwd,@"STO_CUDA_ENTRY STV_DEFAULT"
_Z25selective_scan_bwd_kernelI32Selective_Scan_bwd_kernel_traitsILi32ELi8ELb0ELb0ELb1ELb1ELb1EN3c104HalfENS1_7complexIfEEEEv12SSMParamsBwd:
.text._Z25selective_scan_bwd_kernelI32Selective_Scan_bwd_kernel_traitsILi32ELi8ELb0ELb0ELb1ELb1ELb1EN3c104HalfENS1_7complexIfEEEEv12SSMParamsBwd:
        /* <DEDUP_REMOVED lines=68> */
[--C-:B-1----:R-:W-:Y:S02]  /*0440*/  SHF.R.U64 R15, R22, 0x1, R23.reuse ;  /* 0x00000001160f7819 */ /* 0x102fe40000001217 */
[----:B------:R-:W-:Y:S01]  /*0450*/  SHF.R.U32.HI R0, RZ, 0x1, R23 ;  /* 0x00000001ff007819 */ /* 0x000fe20000011617 */
[----:B------:R-:W-:-:S02]  /*0460*/  UIMAD UR9, UR18, UR9, UR5 ;  /* 0x00000009120972a4 */ /* 0x000fc4000f8e0205 */
[----:B------:R-:W-:Y:S01]  /*0470*/  IMAD.WIDE.U32 R6, R16, UR18, RZ ;  /* 0x0000001210067c25 */ /* 0x000fe2000f8e00ff */
[----:B------:R-:W-:Y:S01]  /*0480*/  MOV R3, UR5 ;  /* 0x0000000500037c02 */ /* 0x000fe20008000f00 */
[----:B------:R-:W1:Y:S02]  /*0490*/  LDC.64 R22, c[0x0][0x528] ;  /* 0x00014a00ff167b82 */ /* 0x000e640000000a00 */
[----:B------:R-:W-:-:S04]  /*04a0*/  IMAD.WIDE.U32 R4, R79, UR14, R4 ;  /* 0x0000000e4f047c25 */ /* 0x000fc8000f8e0004 */
[----:B------:R-:W-:Y:S02]  /*04b0*/  IMAD.WIDE.U32 R8, R15, UR18, R8 ;  /* 0x000000120f087c25 */ /* 0x000fe4000f8e0008 */
[----:B------:R-:W1:Y:S02]  /*04c0*/  LDC.64 R14, c[0x0][0x4a0] ;  /* 0x00012800ff0e7b82 */ /* 0x000e640000000a00 */
[----:B------:R-:W-:Y:S02]  /*04d0*/  IMAD R75, R0, UR18, RZ ;  /* 0x00000012004b7c24 */ /* 0x000fe4000f8e02ff */
[----:B------:R-:W-:Y:S01]  /*04e0*/  IMAD R7, R17, UR18, R7 ;  /* 0x0000001211077c24 */ /* 0x000fe2000f8e0207 */
[----:B------:R-:W-:Y:S01]  /*04f0*/  MOV R2, UR4 ;  /* 0x0000000400027c02 */ /* 0x000fe20008000f00 */
[----:B------:R-:W-:Y:S01]  /*0500*/  IMAD R65, R79, UR15, R5 ;  /* 0x0000000f4f417c24 */ /* 0x000fe2000f8e0205 */
[----:B------:R-:W-:Y:S01]  /*0510*/  MOV R3, UR9 ;  /* 0x0000000900037c02 */ /* 0x000fe20008000f00 */
[----:B------:R-:W1:Y:S01]  /*0520*/  @P0 LDC R5, c[0x0][0x38c] ;  /* 0x0000e300ff050b82 */ /* 0x000e620000000800 */
[----:B------:R-:W-:Y:S01]  /*0530*/  IMAD R0, R11, R20, RZ ;  /* 0x000000140b007224 */ /* 0x000fe200078e02ff */
[----:B------:R-:W-:-:S02]  /*0540*/  IADD3 R75, PT, PT, R9, R75, RZ ;  /* 0x0000004b094b7210 */ /* 0x000fc40007ffe0ff */
[----:B---3--:R-:W-:Y:S01]  /*0550*/  LEA R77, P1, R8, R24, 0x3 ;  /* 0x00000018084d7211 */ /* 0x008fe200078218ff */
[----:B------:R-:W-:-:S03]  /*0560*/  IMAD.WIDE.U32 R10, R13, R20, R6 ;  /* 0x000000140d0a7225 */ /* 0x000fc600078e0006 */
[----:B------:R-:W3:Y:S01]  /*0570*/  @P0 LDC.64 R6, c[0x0][0x480] ;  /* 0x00012000ff060b82 */ /* 0x000ee20000000a00 */
[----:B------:R-:W-:Y:S01]  /*0580*/  IMAD.WIDE.U32 R2, R79, UR10, R2 ;  /* 0x0000000a4f027c25 */ /* 0x000fe2000f8e0002 */
[----:B------:R-:W-:-:S03]  /*0590*/  LEA.HI.X R75, R8, R25, R75, 0x3, P1 ;  /* 0x00000019084b7211 */ /* 0x000fc600008f1c4b */
[----:B------:R-:W-:-:S03]  /*05a0*/  IMAD R13, R13, R21, R0 ;  /* 0x000000150d0d7224 */ /* 0x000fc600078e0200 */
[----:B------:R-:W3:Y:S01]  /*05b0*/  LDC.64 R20, c[0x0][0x468] ;  /* 0x00011a00ff147b82 */ /* 0x000ee20000000a00 */
[----:B------:R-:W-:Y:S01]  /*05c0*/  IMAD R19, R79, UR11, R3 ;  /* 0x0000000b4f137c24 */ /* 0x000fe2000f8e0203 */
[C---:B----4-:R-:W-:Y:S01]  /*05d0*/  LEA R9, R27.reuse, 0xffffff00, 0x8 ;  /* 0xffffff001b097811 */ /* 0x050fe200078e40ff */
[----:B0-----:R-:W-:Y:S01]  /*05e0*/  UIMAD.WIDE.U32 UR4, UR18, UR6, URZ ;  /* 0x00000006120472a5 */ /* 0x001fe2000f8e00ff */
[----:B------:R-:W-:-:S04]  /*05f0*/  LEA R3, R27, 0xfffffe00, 0x9 ;  /* 0xfffffe001b037811 */ /* 0x000fc800078e48ff */
        /* <DEDUP_REMOVED lines=16> */
[----:B---3--:R-:W-:Y:S01]  /*0700*/  @P0 IMAD.WIDE R16, R5, 0x10, R6 ;  /* 0x0000001005100825 */ /* 0x008fe200078e0206 */
[----:B------:R-:W-:-:S02]  /*0710*/  IADD3.X R6, PT, PT, R0, R19, RZ, P2, !PT ;  /* 0x0000001300067210 */ /* 0x000fc400017fe4ff */
[C---:B------:R-:W-:Y:S02]  /*0720*/  IADD3.X R65, PT, PT, R0.reuse, R65, RZ, P3, !PT ;  /* 0x0000004100417210 */ /* 0x040fe40001ffe4ff */
[----:B------:R-:W-:Y:S02]  /*0730*/  IADD3.X R62, PT, PT, R0, R3, RZ, P4, !PT ;  /* 0x00000003003e7210 */ /* 0x000fe400027fe4ff */
[----:B------:R-:W-:Y:S02]  /*0740*/  LEA R68, P0, R67, R68, 0x1 ;  /* 0x0000004443447211 */ /* 0x000fe400078008ff */
[----:B------:R-:W-:Y:S02]  /*0750*/  LEA R66, P2, R4, R20, 0x1 ;  /* 0x0000001404427211 */ /* 0x000fe400078408ff */
[----:B------:R-:W-:Y:S02]  /*0760*/  LEA R64, P3, R2, R22, 0x1 ;  /* 0x0000001602407211 */ /* 0x000fe400078608ff */
[----:B0-----:R-:W-:-:S02]  /*0770*/  LEA R63, P4, R10, R24, 0x1 ;  /* 0x000000180a3f7211 */ /* 0x001fc400078808ff */
[----:B------:R-:W-:Y:S02]  /*0780*/  CS2R R72, SRZ ;  /* 0x0000000000487805 */ /* 0x000fe4000001ff00 */
[----:B------:R-:W-:Y:S02]  /*0790*/  LEA.HI.X R67, R67, R69, R6, 0x1, P0 ;  /* 0x0000004543437211 */ /* 0x000fe400000f0c06 */
[----:B------:R-:W-:Y:S02]  /*07a0*/  LEA.HI.X R65, R4, R21, R65, 0x1, P2 ;  /* 0x0000001504417211 */ /* 0x000fe400010f0c41 */
[----:B------:R-:W-:Y:S02]  /*07b0*/  LEA.HI.X R62, R2, R23, R62, 0x1, P3 ;  /* 0x00000017023e7211 */ /* 0x000fe400018f0c3e */
[----:B------:R-:W-:Y:S01]  /*07c0*/  LEA.HI.X R61, R10, R25, R61, 0x1, P4 ;  /* 0x000000190a3d7211 */ /* 0x000fe200020f0c3d */
[----:B------:R-:W-:Y:S06]  /*07d0*/  @!P1 BRA `(.L_x_15694) ;  /* 0x0000009400609947 */ /* 0x000fec0003800000 */
[----:B------:R-:W0:Y:S01]  /*07e0*/  S2R R70, SR_TID.X ;  /* 0x0000000000467919 */ /* 0x000e220000002100 */
[----:B------:R-:W1:Y:S01]  /*07f0*/  LDCU.64 UR6, c[0x0][0x3a0] ;  /* 0x00007400ff0677ac */ /* 0x000e620008000a00 */
[----:B------:R-:W2:Y:S01]  /*0800*/  S2UR UR5, SR_CgaCtaId ;  /* 0x00000000000579c3 */ /* 0x000ea20000008800 */
[----:B------:R-:W-:Y:S01]  /*0810*/  CS2R R72, SRZ ;  /* 0x0000000000487805 */ /* 0x000fe2000001ff00 */
[----:B------:R-:W3:Y:S01]  /*0820*/  LDCU.64 UR8, c[0x0][0x3b8] ;  /* 0x00007700ff0877ac */ /* 0x000ee20008000a00 */
        /* <DEDUP_REMOVED lines=8> */
[C---:B0-----:R-:W-:Y:S02]  /*08b0*/  IADD3 R31, PT, PT, R70.reuse, 0x160, RZ ;  /* 0x00000160461f7810 */ /* 0x041fe40007ffe0ff */
[----:B------:R-:W-:Y:S02]  /*08c0*/  SHF.L.U32 R196, R70, 0x3, RZ ;  /* 0x0000000346c47819 */ /* 0x000fe400000006ff */
[----:B------:R-:W-:Y:S02]  /*08d0*/  LEA.HI R44, R31, R70, RZ, 0x1b ;  /* 0x000000461f2c7211 */ /* 0x000fe400078fd8ff */
[----:B------:R-:W-:-:S02]  /*08e0*/  LOP3.LUT R31, R196, 0x1f00, RZ, 0xc0, !PT ;  /* 0x00001f00c41f7812 */ /* 0x000fc400078ec0ff */
[C---:B------:R-:W-:Y:S02]  /*08f0*/  IADD3 R33, PT, PT, R70.reuse, 0x180, RZ ;  /* 0x0000018046217810 */ /* 0x040fe40007ffe0ff */
[C---:B------:R-:W-:Y:S02]  /*0900*/  IADD3 R35, PT, PT, R70.reuse, 0x1a0, RZ ;  /* 0x000001a046237810 */ /* 0x040fe40007ffe0ff */
[C---:B------:R-:W-:Y:S02]  /*0910*/  IADD3 R37, PT, PT, R70.reuse, 0x1c0, RZ ;  /* 0x000001c046257810 */ /* 0x040fe40007ffe0ff */
[C---:B------:R-:W-:Y:S02]  /*0920*/  SHF.L.U32 R3, R70.reuse, 0x4, RZ ;  /* 0x0000000446037819 */ /* 0x040fe400000006ff */
        /* <DEDUP_REMOVED lines=11> */
[----:B------:R-:W-:Y:S02]  /*09e0*/  LOP3.LUT R42, R31, 0x1f, R70, 0xf8, !PT ;  /* 0x0000001f1f2a7812 */ /* 0x000fe400078ef846 */
[-C--:B------:R-:W-:Y:S02]  /*09f0*/  LEA.HI R33, R33, R70.reuse, RZ, 0x1b ;  /* 0x0000004621217211 */ /* 0x080fe400078fd8ff */
[----:B------:R-:W-:-:S02]  /*0a00*/  LEA.HI R35, R35, R70, RZ, 0x1b ;  /* 0x0000004623237211 */ /* 0x000fc400078fd8ff */
[-C--:B------:R-:W-:Y:S02]  /*0a10*/  LEA.HI R37, R37, R70.reuse, RZ, 0x1b ;  /* 0x0000004625257211 */ /* 0x080fe400078fd8ff */
[CC--:B------:R-:W-:Y:S02]  /*0a20*/  LEA.HI R58, R70.reuse, R70.reuse, RZ, 0x1b ;  /* 0x00000046463a7211 */ /* 0x0c0fe400078fd8ff */
[C---:B------:R-:W-:Y:S02]  /*0a30*/  LOP3.LUT R57, R3.reuse, 0x3e00, RZ, 0xc0, !PT ;  /* 0x00003e0003397812 */ /* 0x040fe400078ec0ff */
[-C--:B------:R-:W-:Y:S02]  /*0a40*/  LEA.HI R56, R70, R3.reuse, RZ, 0x1f ;  /* 0x0000000346387211 */ /* 0x080fe400078ff8ff */
[----:B------:R-:W-:Y:S02]  /*0a50*/  LEA.HI R55, R3, R3, RZ, 0x1b ;  /* 0x0000000303377211 */ /* 0x000fe400078fd8ff */
        /* <DEDUP_REMOVED lines=12> */
[----:B------:R-:W-:-:S02]  /*0b20*/  LEA R43, R33, UR4, 0x2 ;  /* 0x00000004212b7c11 */ /* 0x000fc4000f8e10ff */
[----:B------:R-:W-:Y:S02]  /*0b30*/  LEA R41, R35, UR4, 0x2 ;  /* 0x0000000423297c11 */ /* 0x000fe4000f8e10ff */
[----:B------:R-:W-:Y:S02]  /*0b40*/  LEA R40, R37, UR4, 0x2 ;  /* 0x0000000425287c11 */ /* 0x000fe4000f8e10ff */
[----:B-1----:R-:W-:Y:S02]  /*0b50*/  MOV R60, UR6 ;  /* 0x00000006003c7c02 */ /* 0x002fe40008000f00 */
[C---:B------:R-:W-:Y:S02]  /*0b60*/  LOP3.LUT R195, R70.reuse, 0x1f, RZ, 0xc0, !PT ;  /* 0x0000001f46c37812 */ /* 0x040fe400078ec0ff */
[----:B------:R-:W-:Y:S02]  /*0b70*/  IADD3 R59, PT, PT, R70, 0x200, RZ ;  /* 0x00000200463b7810 */ /* 0x000fe40007ffe0ff */
[----:B------:R-:W-:-:S02]  /*0b80*/  LEA R58, R58, UR4, 0x2 ;  /* 0x000000043a3a7c11 */ /* 0x000fc4000f8e10ff */
[----:B------:R-:W-:Y:S02]  /*0b90*/  LOP3.LUT R57, R57, 0x1f, R70, 0xf8, !PT ;  /* 0x0000001f39397812 */ /* 0x000fe400078ef846 */
        /* <DEDUP_REMOVED lines=21> */
.L_x_15763:
[----:B------:R-:W0:Y:S01]  /*0cf0*/  LDC.64 R6, c[0x0][0x410] ;  /* 0x00010400ff067b82 */ /* 0x000e220000000a00 */
[----:B------:R-:W-:Y:S01]  /*0d00*/  HFMA2 R11, -RZ, RZ, 0, 0 ;  /* 0x00000000ff0b7431 */ /* 0x000fe200000001ff */
[----:B------:R-:W-:Y:S02]  /*0d10*/  IADD3 R30, PT, PT, R60, -0x1, RZ ;  /* 0xffffffff3c1e7810 */ /* 0x000fe40007ffe0ff */
[----:B------:R-:W-:Y:S02]  /*0d20*/  PRMT R23, RZ, 0x7610, R23 ;  /* 0x00007610ff177816 */ /* 0x000fe40000000017 */
[----:B------:R-:W-:Y:S02]  /*0d30*/  SHF.L.U32 R10, R30, 0x8, RZ ;  /* 0x000000081e0a7819 */ /* 0x000fe400000006ff */
[----:B------:R-:W1:Y:S01]  /*0d40*/  LDC.64 R8, c[0x0][0x418] ;  /* 0x00010600ff087b82 */ /* 0x000e620000000a00 */
[----:B------:R-:W-:Y:S02]  /*0d50*/  PRMT R25, RZ, 0x7610, R25 ;  /* 0x00007610ff197816 */ /* 0x000fe40000000019 */
[----:B------:R-:W-:-:S05]  /*0d60*/  PRMT R27, RZ, 0x7610, R27 ;  /* 0x00007610ff1b7816 */ /* 0x000fca000000001b */
[----:B------:R-:W2:Y:S08]  /*0d70*/  LDC.64 R18, c[0x0][0x420] ;  /* 0x00010800ff127b82 */ /* 0x000eb00000000a00 */
[----:B------:R-:W3:Y:S01]  /*0d80*/  LDC R158, c[0x0][0x388] ;  /* 0x0000e200ff9e7b82 */ /* 0x000ee20000000800 */
[----:B0-----:R-:W-:-:S04]  /*0d90*/  IMAD.WIDE.U32 R2, R6, UR18, R10 ;  /* 0x0000001206027c25 */ /* 0x001fc8000f8e000a */
[----:B------:R-:W-:-:S03]  /*0da0*/  IMAD R3, R7, UR18, R3 ;  /* 0x0000001207037c24 */ /* 0x000fc6000f8e0203 */
[----:B------:R-:W0:Y:S01]  /*0db0*/  LDC.64 R20, c[0x0][0x428] ;  /* 0x00010a00ff147b82 */ /* 0x000e220000000a00 */
[----:B-1----:R-:W-:-:S04]  /*0dc0*/  IMAD.WIDE.U32 R2, R79, R8, R2 ;  /* 0x000000084f027225 */ /* 0x002fc800078e0002 */
[----:B------:R-:W-:Y:S01]  /*0dd0*/  IMAD R7, R79, R9, R3 ;  /* 0x000000094f077224 */ /* 0x000fe200078e0203 */
[----:B------:R-:W-:Y:S01]  /*0de0*/  SHF.L.U32 R3, R42, 0x1, RZ ;  /* 0x000000012a037819 */ /* 0x000fe200000006ff */
[----:B--2---:R-:W-:Y:S01]  /*0df0*/  IMAD.WIDE.U32 R4, R18, UR18, R10 ;  /* 0x0000001212047c25 */ /* 0x004fe2000f8e000a */
[----:B------:R-:W-:Y:S02]  /*0e00*/  IADD3 R0, P2, PT, R42, R2, RZ ;  /* 0x000000022a007210 */ /* 0x000fe40007f5e0ff */
[----:B------:R-:W-:Y:S01]  /*0e10*/  IADD3 R2, P4, PT, R3, R64, RZ ;  /* 0x0000004003027210 */ /* 0x000fe20007f9e0ff */
[----:B------:R-:W-:Y:S01]  /*0e20*/  IMAD R5, R19, UR18, R5 ;  /* 0x0000001213057c24 */ /* 0x000fe2000f8e0205 */
[C---:B------:R-:W-:Y:S02]  /*0e30*/  IADD3 R18, P0, PT, R3.reuse, R68, RZ ;  /* 0x0000004403127210 */ /* 0x040fe40007f1e0ff */
[----:B------:R-:W-:Y:S02]  /*0e40*/  IADD3 R8, P1, PT, R3, R66, RZ ;  /* 0x0000004203087210 */ /* 0x000fe40007f3e0ff */
[----:B---3--:R-:W-:-:S02]  /*0e50*/  IADD3 R81, PT, PT, -R10, R158, RZ ;  /* 0x0000009e0a517210 */ /* 0x008fc40007ffe1ff */
[----:B------:R-:W-:Y:S02]  /*0e60*/  IADD3.X R3, PT, PT, RZ, R62, RZ, P4, !PT ;  /* 0x0000003eff037210 */ /* 0x000fe400027fe4ff */
[-C--:B------:R-:W-:Y:S02]  /*0e70*/  ISETP.GE.AND P4, PT, R42, R81.reuse, PT ;  /* 0x000000512a00720c */ /* 0x080fe40003f86270 */
[-C--:B------:R-:W-:Y:S01]  /*0e80*/  ISETP.GE.AND P6, PT, R38, R81.reuse, PT ;  /* 0x000000512600720c */ /* 0x080fe20003fc6270 */
[----:B0-----:R-:W-:Y:S01]  /*0e90*/  IMAD.WIDE.U32 R4, R79, R20, R4 ;  /* 0x000000144f047225 */ /* 0x001fe200078e0004 */
[----:B------:R-:W-:Y:S02]  /*0ea0*/  ISETP.GE.AND P5, PT, R37, R81, PT ;  /* 0x000000512500720c */ /* 0x000fe40003fa6270 */
[----:B------:R-:W-:Y:S01]  /*0eb0*/  IADD3.X R19, PT, PT, RZ, R67, RZ, P0, !PT ;  /* 0x00000043ff137210 */ /* 0x000fe200007fe4ff */
[----:B------:R-:W-:Y:S01]  /*0ec0*/  BAR.SYNC.DEFER_BLOCKING 0x0 ;  /* 0x0000000000007b1d */ /* 0x000fe20000010000 */
[----:B------:R-:W-:Y:S01]  /*0ed0*/  IMAD R6, R79, R21, R5 ;  /* 0x000000154f067224 */ /* 0x000fe200078e0205 */
[----:B------:R-:W-:-:S02]  /*0ee0*/  PRMT R21, RZ, 0x7610, R21 ;  /* 0x00007610ff157816 */ /* 0x000fc40000000015 */
[----:B------:R-:W-:Y:S02]  /*0ef0*/  IADD3 R5, P3, PT, R42, R4, RZ ;  /* 0x000000042a057210 */ /* 0x000fe40007f7e0ff */
[----:B------:R-:W-:Y:S02]  /*0f00*/  PRMT R4, RZ, 0x7610, R4 ;  /* 0x00007610ff047816 */ /* 0x000fe40000000004 */
[----:B------:R-:W-:Y:S02]  /*0f10*/  IADD3.X R9, PT, PT, RZ, R65, RZ, P1, !PT ;  /* 0x00000041ff097210 */ /* 0x000fe40000ffe4ff */
[-C--:B------:R-:W-:Y:S02]  /*0f20*/  ISETP.GE.AND P0, PT, R36, R81.reuse, PT ;  /* 0x000000512400720c */ /* 0x080fe40003f06270 */
[----:B------:R-:W-:Y:S02]  /*0f30*/  ISETP.GE.AND P1, PT, R35, R81, PT ;  /* 0x000000512300720c */ /* 0x000fe40003f26270 */
[----:B------:R-:W-:-:S02]  /*0f40*/  IADD3.X R7, PT, PT, RZ, R7, RZ, P2, !PT ;  /* 0x00000007ff077210 */ /* 0x000fc400017fe4ff */
[-C--:B------:R-:W-:Y:S02]  /*0f50*/  ISETP.GE.AND P2, PT, R34, R81.reuse, PT ;  /* 0x000000512200720c */ /* 0x080fe40003f46270 */
[----:B------:R-:W-:Y:S02]  /*0f60*/  IADD3.X R6, PT, PT, RZ, R6, RZ, P3, !PT ;  /* 0x00000006ff067210 */ /* 0x000fe40001ffe4ff */
[----:B------:R-:W-:Y:S02]  /*0f70*/  P2R R105, PR, RZ, 0x10 ;  /* 0x00000010ff697803 */ /* 0x000fe40000000000 */
[-C--:B------:R-:W-:Y:S01]  /*0f80*/  ISETP.GE.AND P3, PT, R33, R81.reuse, PT ;  /* 0x000000512100720c */ /* 0x080fe20003f66270 */
[----:B------:R-:W2:Y:S01]  /*0f90*/  @!P4 LDG.E.U16 R21, desc[UR16][R18.64] ;  /* 0x000000101215c981 */ /* 0x000ea2000c1e1500 */
[----:B------:R-:W-:Y:S02]  /*0fa0*/  ISETP.GE.AND P4, PT, R32, R81, PT ;  /* 0x000000512000720c */ /* 0x000fe40003f86270 */
[----:B------:R-:W-:Y:S01]  /*0fb0*/  PRMT R20, RZ, 0x7610, R20 ;  /* 0x00007610ff147816 */ /* 0x000fe20000000014 */
[----:B------:R-:W3:Y:S01]  /*0fc0*/  @!P6 LDG.E.U16 R23, desc[UR16][R18.64+0x40] ;  /* 0x000040101217e981 */ /* 0x000ee2000c1e1500 */
[----:B------:R-:W-:-:S02]  /*0fd0*/  PRMT R22, RZ, 0x7610, R22 ;  /* 0x00007610ff167816 */ /* 0x000fc40000000016 */
[----:B------:R-:W-:Y:S01]  /*0fe0*/  PRMT R29, RZ, 0x7610, R29 ;  /* 0x00007610ff1d7816 */ /* 0x000fe2000000001d */
[----:B------:R-:W4:Y:S01]  /*0ff0*/  @!P5 LDG.E.U16 R4, desc[UR16][R18.64+0x80] ;  /* 0x000080101204d981 */ /* 0x000f22000c1e1500 */
[----:B------:R-:W0:Y:S01]  /*1000*/  S2R R78, SR_LANEID ;  /* 0x00000000004e7919 */ /* 0x000e220000000000 */
[----:B------:R-:W1:Y:S01]  /*1010*/  S2UR UR6, SR_CgaCtaId ;  /* 0x00000000000679c3 */ /* 0x000e620000008800 */
[----:B------:R-:W-:Y:S01]  /*1020*/  UMOV UR5, 0x400 ;  /* 0x0000040000057882 */ /* 0x000fe20000000000 */
[----:B------:R-:W-:Y:S01]  /*1030*/  P2R R106, PR, RZ, 0x40 ;  /* 0x00000040ff6a7803 */ /* 0x000fe20000000000 */
[----:B------:R-:W4:Y:S01]  /*1040*/  @!P0 LDG.E.U16 R25, desc[UR16][R18.64+0xc0] ;  /* 0x0000c01012198981 */ /* 0x000f22000c1e1500 */
[----:B------:R-:W-:Y:S02]  /*1050*/  P2R R26, PR, RZ, 0x40 ;  /* 0x00000040ff1a7803 */ /* 0x000fe40000000000 */
[----:B------:R-:W-:Y:S01]  /*1060*/  PRMT R24, RZ, 0x7610, R24 ;  /* 0x00007610ff187816 */ /* 0x000fe20000000018 */
        /* <DEDUP_REMOVED lines=10> */
[----:B------:R-:W-:Y:S01]  /*1110*/  P2R R108, PR, RZ, 0x20 ;  /* 0x00000020ff6c7803 */ /* 0x000fe20000000000 */
        /* <DEDUP_REMOVED lines=8> */
[----:B------:R-:W-:Y:S02]  /*11a0*/  LEA R83, R83, UR5, 0x1 ;  /* 0x0000000553537c11 */ /* 0x000fe4000f8e08ff */
[C---:B------:R-:W-:Y:S02]  /*11b0*/  IADD3 R19, PT, PT, R78.reuse, 0x60, RZ ;  /* 0x000000604e137810 */ /* 0x040fe40007ffe0ff */
        /* <DEDUP_REMOVED lines=14> */
[----:B------:R-:W-:Y:S02]  /*12a0*/  ISETP.NE.AND P6, PT, R105, RZ, PT ;  /* 0x000000ff6900720c */ /* 0x000fe40003fc5270 */
[----:B------:R-:W-:-:S02]  /*12b0*/  PRMT R19, RZ, 0x7610, R19 ;  /* 0x00007610ff137816 */ /* 0x000fc40000000013 */
[----:B------:R-:W-:Y:S01]  /*12c0*/  PRMT R18, RZ, 0x7610, R18 ;  /* 0x00007610ff127816 */ /* 0x000fe20000000012 */
[----:B--2---:R-:W-:Y:S04]  /*12d0*/  STS.U16 [R80], R21 ;  /* 0x0000001550007388 */ /* 0x004fe80000000400 */
[----:B---3--:R-:W-:Y:S04]  /*12e0*/  STS.U16 [R82+0x40], R23 ;  /* 0x0000401752007388 */ /* 0x008fe80000000400 */
[----:B----4-:R0:W-:Y:S02]  /*12f0*/  STS.U16 [R83+0x80], R4 ;  /* 0x0000800453007388 */ /* 0x0101e40000000400 */
[----:B0-----:R-:W-:-:S02]  /*1300*/  SHF.L.U32 R4, R78, 0x3, RZ ;  /* 0x000000034e047819 */ /* 0x001fc400000006ff */
[----:B------:R0:W-:Y:S02]  /*1310*/  STS.U16 [R84+0xc0], R25 ;  /* 0x0000c01954007388 */ /* 0x0001e40000000400 */
[----:B------:R-:W-:Y:S02]  /*1320*/  LEA.HI.SX32 R89, R4, R4, 0x1b ;  /* 0x0000000404597211 */ /* 0x000fe400078fdaff */
[----:B------:R1:W-:Y:S02]  /*1330*/  STS.U16 [R85+0x100], R20 ;  /* 0x0001001455007388 */ /* 0x0003e40000000400 */
[----:B------:R-:W-:Y:S02]  /*1340*/  LEA R89, R89, UR5, 0x1 ;  /* 0x0000000559597c11 */ /* 0x000fe4000f8e08ff */
        /* <DEDUP_REMOVED lines=14> */
[----:B------:R-:W-:Y:S02]  /*1430*/  PRMT R23, RZ, 0x7610, R23 ;  /* 0x00007610ff177816 */ /* 0x000fe40000000017 */
[----:B0-----:R-:W-:Y:S02]  /*1440*/  PRMT R25, RZ, 0x7610, R25 ;  /* 0x00007610ff197816 */ /* 0x001fe40000000019 */
[----:B-1----:R-:W-:Y:S02]  /*1450*/  PRMT R20, RZ, 0x7610, R20 ;  /* 0x00007610ff147816 */ /* 0x002fe40000000014 */
        /* <DEDUP_REMOVED lines=12> */
[----:B---3--:R-:W-:Y:S02]  /*1520*/  PRMT R29, RZ, 0x7610, R29 ;  /* 0x00007610ff1d7816 */ /* 0x008fe4000000001d */
[----:B------:R-:W-:Y:S01]  /*1530*/  PRMT R26, RZ, 0x7610, R26 ;  /* 0x00007610ff1a7816 */ /* 0x000fe2000000001a */
[----:B--2---:R-:W-:Y:S04]  /*1540*/  STS.U16 [R80], R19 ;  /* 0x0000001350007388 */ /* 0x004fe80000000400 */
        /* <DEDUP_REMOVED lines=13> */
[----:B------:R-:W4:Y:S04]  /*1620*/  LDS.U16 R23, [R89+0xa] ;  /* 0x00000a0059177984 */ /* 0x000f280000000400 */
[----:B------:R-:W-:Y:S04]  /*1630*/  LDS.U16 R24, [R89+0xc] ;  /* 0x00000c0059187984 */ /* 0x000fe80000000400 */
        /* <DEDUP_REMOVED lines=11> */
[----:B0-----:R-:W-:-:S05]  /*16f0*/  HADD2.F32 R27, -RZ, R18.H0_H0 ;  /* 0x20000012ff1b7230 */ /* 0x001fca0000004100 */
[----:B-----5:R-:W-:-:S05]  /*1700*/  FADD.FTZ R90, R27, R74 ;  /* 0x0000004a1b5a7221 */ /* 0x020fca0000010000 */
[----:B------:R-:W-:Y:S01]  /*1710*/  FSETP.GTU.FTZ.AND P5, PT, R90, 20, PT ;  /* 0x41a000005a00780b */ /* 0x000fe20003fbc000 */
[----:B-1----:R-:W-:Y:S02]  /*1720*/  HADD2.F32 R19, -RZ, R19.H0_H0 ;  /* 0x20000013ff137230 */ /* 0x002fe40000004100 */
[----:B--2---:R-:W-:Y:S02]  /*1730*/  HADD2.F32 R3, -RZ, R20.H0_H0 ;  /* 0x20000014ff037230 */ /* 0x004fe40000004100 */
[----:B---3--:R-:W-:Y:S02]  /*1740*/  HADD2.F32 R21, -RZ, R21.H0_H0 ;  /* 0x20000015ff157230 */ /* 0x008fe40000004100 */
[----:B----4-:R-:W-:Y:S02]  /*1750*/  HADD2.F32 R23, -RZ, R23.H0_H0 ;  /* 0x20000017ff177230 */ /* 0x010fe40000004100 */
[----:B------:R-:W-:Y:S01]  /*1760*/  HADD2.F32 R25, -RZ, R25.H0_H0 ;  /* 0x20000019ff197230 */ /* 0x000fe20000004100 */
[----:B------:R-:W-:Y:S01]  /*1770*/  BSSY.RECONVERGENT B0, `(.L_x_15695) ;  /* 0x0000032000007945 */ /* 0x000fe20003800200 */
[--C-:B------:R-:W-:Y:S01]  /*1780*/  FADD.FTZ R94, R3, R74.reuse ;  /* 0x0000004a035e7221 */ /* 0x100fe20000010000 */
[--C-:B------:R-:W-:Y:S01]  /*1790*/  FADD.FTZ R96, R21, R74.reuse ;  /* 0x0000004a15607221 */ /* 0x100fe20000010000 */
[--C-:B------:R-:W-:Y:S01]  /*17a0*/  FADD.FTZ R100, R23, R74.reuse ;  /* 0x0000004a17647221 */ /* 0x100fe20000010000 */
[----:B------:R-:W-:Y:S01]  /*17b0*/  FADD.FTZ R104, R25, R74 ;  /* 0x0000004a19687221 */ /* 0x000fe20000010000 */
[----:B------:R0:W-:Y:S02]  /*17c0*/  STS.U16 [R80], R29 ;  /* 0x0000001d50007388 */ /* 0x0001e40000000400 */
[----:B0-----:R-:W-:-:S02]  /*17d0*/  HADD2.F32 R29, -RZ, R22.H0_H0 ;  /* 0x20000016ff1d7230 */ /* 0x001fc40000004100 */
[----:B------:R0:W-:Y:S04]  /*17e0*/  STS.U16 [R82+0x40], R93 ;  /* 0x0000405d52007388 */ /* 0x0001e80000000400 */
[----:B------:R-:W-:Y:S04]  /*17f0*/  STS.U16 [R83+0x80], R26 ;  /* 0x0000801a53007388 */ /* 0x000fe80000000400 */
[----:B------:R-:W-:Y:S01]  /*1800*/  STS.U16 [R84+0xc0], R95 ;  /* 0x0000c05f54007388 */ /* 0x000fe20000000400 */
[----:B0-----:R-:W-:-:S03]  /*1810*/  HADD2.F32 R93, -RZ, R24.H0_H0 ;  /* 0x20000018ff5d7230 */ /* 0x001fc60000004100 */
[----:B------:R-:W-:Y:S04]  /*1820*/  STS.U16 [R85+0x100], R28 ;  /* 0x0001001c55007388 */ /* 0x000fe80000000400 */
[----:B------:R-:W-:Y:S04]  /*1830*/  STS.U16 [R86+0x140], R97 ;  /* 0x0001406156007388 */ /* 0x000fe80000000400 */
[----:B------:R0:W-:Y:S04]  /*1840*/  STS.U16 [R87+0x180], R92 ;  /* 0x0001805c57007388 */ /* 0x0001e80000000400 */
[----:B------:R1:W-:Y:S01]  /*1850*/  STS.U16 [R88+0x1c0], R101 ;  /* 0x0001c06558007388 */ /* 0x0003e20000000400 */
[--C-:B------:R-:W-:Y:S01]  /*1860*/  FADD.FTZ R98, R29, R74.reuse ;  /* 0x0000004a1d627221 */ /* 0x100fe20000010000 */
[--C-:B------:R-:W-:Y:S01]  /*1870*/  FADD.FTZ R102, R93, R74.reuse ;  /* 0x0000004a5d667221 */ /* 0x100fe20000010000 */
[----:B0-----:R-:W-:Y:S01]  /*1880*/  FADD.FTZ R92, R19, R74 ;  /* 0x0000004a135c7221 */ /* 0x001fe20000010000 */
        /* <DEDUP_REMOVED lines=32> */
.L_x_15696:
[----:B------:R-:W-:Y:S05]  /*1a90*/  BSYNC.RECONVERGENT B0 ;  /* 0x0000000000007941 */ /* 0x000fea0003800200 */
.L_x_15695:
        /* <DEDUP_REMOVED lines=33> */
.L_x_15698:
[----:B------:R-:W-:Y:S05]  /*1cb0*/  BSYNC.RECONVERGENT B0 ;  /* 0x0000000000007941 */ /* 0x000fea0003800200 */
.L_x_15697:
        /* <DEDUP_REMOVED lines=33> */
.L_x_15700:
[----:B------:R-:W-:Y:S05]  /*1ed0*/  BSYNC.RECONVERGENT B0 ;  /* 0x0000000000007941 */ /* 0x000fea0003800200 */
.L_x_15699:
        /* <DEDUP_REMOVED lines=33> */
.L_x_15702:
[----:B------:R-:W-:Y:S05]  /*20f0*/  BSYNC.RECONVERGENT B0 ;  /* 0x0000000000007941 */ /* 0x000fea0003800200 */
.L_x_15701:
        /* <DEDUP_REMOVED lines=33> */
.L_x_15704:
[----:B------:R-:W-:Y:S05]  /*2310*/  BSYNC.RECONVERGENT B0 ;  /* 0x0000000000007941 */ /* 0x000fea0003800200 */
.L_x_15703:
        /* <DEDUP_REMOVED lines=33> */
.L_x_15706:
[----:B------:R-:W-:Y:S05]  /*2530*/  BSYNC.RECONVERGENT B0 ;  /* 0x0000000000007941 */ /* 0x000fea0003800200 */
.L_x_15705:
        /* <DEDUP_REMOVED lines=33> */
.L_x_15708:
[----:B------:R-:W-:Y:S05]  /*2750*/  BSYNC.RECONVERGENT B0 ;  /* 0x0000000000007941 */ /* 0x000fea0003800200 */
.L_x_15707:
        /* <DEDUP_REMOVED lines=33> */
.L_x_15710:
[----:B------:R-:W-:Y:S05]  /*2970*/  BSYNC.RECONVERGENT B0 ;  /* 0x0000000000007941 */ /* 0x000fea0003800200 */
.L_x_15709:
[----:B------:R-:W0:Y:S01]  /*2980*/  LDCU.64 UR6, c[0x0][0x488] ;  /* 0x00009100ff0677ac */ /* 0x000e220008000a00 */
[----:B------:R-:W2:Y:S01]  /*2990*/  LDS.U16 R20, [R89+0x8] ;  /* 0x0000080059147984 */ /* 0x000ea20000000400 */
[----:B------:R-:W-:Y:S02]  /*29a0*/  P2R R97, PR, RZ, 0x10 ;  /* 0x00000010ff617803 */ /* 0x000fe40000000000 */
        /* <DEDUP_REMOVED lines=26> */
[----:B--2---:R-:W-:Y:S01]  /*2b50*/  HADD2.F32 R20, -RZ, R20.H0_H0 ;  /* 0x20000014ff147230 */ /* 0x004fe20000004100 */
[----:B------:R-:W0:Y:S01]  /*2b60*/  LDCU.64 UR6, c[0x0][0x510] ;  /* 0x0000a200ff0677ac */ /* 0x000e220008000a00 */
[----:B------:R-:W-:Y:S06]  /*2b70*/  BAR.SYNC.DEFER_BLOCKING 0x0 ;  /* 0x0000000000007b1d */ /* 0x000fec0000010000 */
[----:B------:R-:W2:Y:S01]  /*2b80*/  @!P4 LDG.E.U16 R25, desc[UR16][R2.64] ;  /* 0x000000100219c981 */ /* 0x000ea2000c1e1500 */
[----:B------:R-:W-:-:S03]  /*2b90*/  ISETP.NE.AND P4, PT, R97, RZ, PT ;  /* 0x000000ff6100720c */ /* 0x000fc60003f85270 */
[----:B------:R-:W4:Y:S01]  /*2ba0*/  @!P5 LDG.E.U16 R27, desc[UR16][R2.64+0x40] ;  /* 0x00004010021bd981 */ /* 0x000f22000c1e1500 */
[----:B-1----:R-:W-:Y:S02]  /*2bb0*/  P2R R101, PR, RZ, 0x20 ;  /* 0x00000020ff657803 */ /* 0x002fe40000000000 */
[----:B------:R-:W-:Y:S01]  /*2bc0*/  ISETP.NE.AND P5, PT, R105, RZ, PT ;  /* 0x000000ff6900720c */ /* 0x000fe20003fa5270 */
[----:B------:R-:W5:Y:S04]  /*2bd0*/  @!P6 LDG.E.U16 R24, desc[UR16][R2.64+0x80] ;  /* 0x000080100218e981 */ /* 0x000f68000c1e1500 */
[----:B------:R-:W3:Y:S04]  /*2be0*/  @!P0 LDG.E.U16 R29, desc[UR16][R2.64+0xc0] ;  /* 0x0000c010021d8981 */ /* 0x000ee8000c1e1500 */
[----:B------:R-:W3:Y:S04]  /*2bf0*/  @!P1 LDG.E.U16 R26, desc[UR16][R2.64+0x100] ;  /* 0x00010010021a9981 */ /* 0x000ee8000c1e1500 */
[----:B------:R-:W3:Y:S04]  /*2c00*/  @!P2 LDG.E.U16 R93, desc[UR16][R2.64+0x140] ;  /* 0x00014010025da981 */ /* 0x000ee8000c1e1500 */
[----:B------:R-:W3:Y:S04]  /*2c10*/  @!P3 LDG.E.U16 R28, desc[UR16][R2.64+0x180] ;  /* 0x00018010021cb981 */ /* 0x000ee8000c1e1500 */
[----:B------:R-:W3:Y:S01]  /*2c20*/  @!P4 LDG.E.U16 R95, desc[UR16][R2.64+0x1c0] ;  /* 0x0001c010025fc981 */ /* 0x000ee2000c1e1500 */
[----:B------:R-:W-:-:S02]  /*2c30*/  PRMT R97, RZ, 0x7610, R97 ;  /* 0x00007610ff617816 */ /* 0x000fc40000000061 */
[----:B------:R-:W-:Y:S02]  /*2c40*/  PRMT R106, RZ, 0x7610, R106 ;  /* 0x00007610ff6a7816 */ /* 0x000fe4000000006a */
[----:B------:R-:W-:Y:S01]  /*2c50*/  PRMT R105, RZ, 0x7610, R105 ;  /* 0x00007610ff697816 */ /* 0x000fe20000000069 */
[----:B--2---:R-:W-:Y:S04]  /*2c60*/  STS.U16 [R80], R25 ;  /* 0x0000001950007388 */ /* 0x004fe80000000400 */
[----:B----4-:R-:W-:Y:S04]  /*2c70*/  STS.U16 [R82+0x40], R27 ;  /* 0x0000401b52007388 */ /* 0x010fe80000000400 */
[----:B-----5:R-:W-:Y:S04]  /*2c80*/  STS.U16 [R83+0x80], R24 ;  /* 0x0000801853007388 */ /* 0x020fe80000000400 */
[----:B---3--:R-:W-:Y:S04]  /*2c90*/  STS.U16 [R84+0xc0], R29 ;  /* 0x0000c01d54007388 */ /* 0x008fe80000000400 */
[----:B------:R-:W-:Y:S04]  /*2ca0*/  STS.U16 [R85+0x100], R26 ;  /* 0x0001001a55007388 */ /* 0x000fe80000000400 */
[----:B------:R1:W-:Y:S04]  /*2cb0*/  STS.U16 [R86+0x140], R93 ;  /* 0x0001405d56007388 */ /* 0x0003e80000000400 */
[----:B------:R-:W-:Y:S04]  /*2cc0*/  STS.U16 [R87+0x180], R28 ;  /* 0x0001801c57007388 */ /* 0x000fe80000000400 */
[----:B------:R2:W-:Y:S01]  /*2cd0*/  STS.U16 [R88+0x1c0], R95 ;  /* 0x0001c05f58007388 */ /* 0x0005e20000000400 */
[----:B------:R-:W-:-:S03]  /*2ce0*/  NOP ;  /* 0x0000000000007918 */ /* 0x000fc60000000000 */
[----:B------:R-:W3:Y:S04]  /*2cf0*/  LDS.U16 R2, [R89] ;  /* 0x0000000059027984 */ /* 0x000ee80000000400 */
[----:B------:R-:W4:Y:S04]  /*2d00*/  LDS.U16 R3, [R89+0x2] ;  /* 0x0000020059037984 */ /* 0x000f280000000400 */
[----:B------:R-:W5:Y:S04]  /*2d10*/  LDS.U16 R25, [R89+0x4] ;  /* 0x0000040059197984 */ /* 0x000f680000000400 */
[----:B------:R-:W-:Y:S04]  /*2d20*/  LDS.U16 R24, [R89+0x6] ;  /* 0x0000060059187984 */ /* 0x000fe80000000400 */
[----:B------:R-:W-:Y:S04]  /*2d30*/  LDS.U16 R27, [R89+0x8] ;  /* 0x00000800591b7984 */ /* 0x000fe80000000400 */
[----:B------:R-:W0:Y:S04]  /*2d40*/  LDS.U16 R26, [R89+0xa] ;  /* 0x00000a00591a7984 */ /* 0x000e280000000400 */
[----:B------:R-:W-:Y:S04]  /*2d50*/  LDS.U16 R29, [R89+0xc] ;  /* 0x00000c00591d7984 */ /* 0x000fe80000000400 */
[----:B------:R-:W0:Y:S01]  /*2d60*/  LDS.U16 R28, [R89+0xe] ;  /* 0x00000e00591c7984 */ /* 0x000e220000000400 */
[----:B------:R-:W-:Y:S01]  /*2d70*/  BAR.SYNC.DEFER_BLOCKING 0x0 ;  /* 0x0000000000007b1d */ /* 0x000fe20000010000 */
[----:B-1----:R-:W-:-:S02]  /*2d80*/  PRMT R93, RZ, 0x7610, R93 ;  /* 0x00007610ff5d7816 */ /* 0x002fc4000000005d */
[----:B--2---:R-:W-:-:S03]  /*2d90*/  PRMT R95, RZ, 0x7610, R95 ;  /* 0x00007610ff5f7816 */ /* 0x004fc6000000005f */
[----:B------:R-:W2:Y:S01]  /*2da0*/  @!P5 LDG.E.U16 R97, desc[UR16][R18.64] ;  /* 0x000000101261d981 */ /* 0x000ea2000c1e1500 */
[----:B------:R-:W-:Y:S02]  /*2db0*/  ISETP.NE.AND P5, PT, R101, RZ, PT ;  /* 0x000000ff6500720c */ /* 0x000fe40003fa5270 */
[----:B------:R-:W-:Y:S01]  /*2dc0*/  PRMT R101, RZ, 0x7610, R101 ;  /* 0x00007610ff657816 */ /* 0x000fe20000000065 */
[----:B------:R-:W2:Y:S04]  /*2dd0*/  @!P6 LDG.E.U16 R106, desc[UR16][R18.64+0x80] ;  /* 0x00008010126ae981 */ /* 0x000ea8000c1e1500 */
[----:B------:R-:W2:Y:S04]  /*2de0*/  @!P0 LDG.E.U16 R95, desc[UR16][R18.64+0xc0] ;  /* 0x0000c010125f8981 */ /* 0x000ea8000c1e1500 */
        /* <DEDUP_REMOVED lines=8> */
[----:B------:R-:W-:Y:S02]  /*2e70*/  FMUL.FTZ R3, R114, -1.4426950216293334961 ;  /* 0xbfb8aa3b72037820 */ /* 0x000fe40000410000 */
[----:B------:R-:W3:Y:S01]  /*2e80*/  MUFU.EX2 R112, R2 ;  /* 0x0000000200707308 */ /* 0x000ee20000000800 */
[----:B-----5:R-:W-:-:S07]  /*2e90*/  HADD2.F32 R116, -RZ, R25.H0_H0 ;  /* 0x20000019ff747230 */ /* 0x020fce0000004100 */
[----:B------:R-:W4:Y:S01]  /*2ea0*/  MUFU.EX2 R25, R3 ;  /* 0x0000000300197308 */ /* 0x000f220000000800 */
[----:B0-----:R-:W-:Y:S02]  /*2eb0*/  HADD2.F32 R121, -RZ, R26.H0_H0 ;  /* 0x2000001aff797230 */ /* 0x001fe40000004100 */
[----:B------:R-:W-:Y:S02]  /*2ec0*/  HADD2.F32 R117, -RZ, R24.H0_H0 ;  /* 0x20000018ff757230 */ /* 0x000fe40000004100 */
[----:B------:R-:W-:Y:S01]  /*2ed0*/  FMUL.FTZ R24, R116, -1.4426950216293334961 ;  /* 0xbfb8aa3b74187820 */ /* 0x000fe20000410000 */
[----:B------:R-:W-:Y:S01]  /*2ee0*/  FMUL.FTZ R26, R121, -1.4426950216293334961 ;  /* 0xbfb8aa3b791a7820 */ /* 0x000fe20000410000 */
[----:B------:R-:W-:Y:S02]  /*2ef0*/  HADD2.F32 R126, -RZ, R28.H0_H0 ;  /* 0x2000001cff7e7230 */ /* 0x000fe40000004100 */
[----:B---3--:R-:W-:Y:S01]  /*2f00*/  FADD.FTZ R112, R112, 1 ;  /* 0x3f80000070707421 */ /* 0x008fe20000010000 */
[----:B------:R-:W-:Y:S01]  /*2f10*/  MUFU.EX2 R28, R26 ;  /* 0x0000001a001c7308 */ /* 0x000fe20000000800 */
[----:B-1----:R-:W-:-:S07]  /*2f20*/  FMUL.FTZ R18, R117, -1.4426950216293334961 ;  /* 0xbfb8aa3b75127820 */ /* 0x002fce0000410000 */
[----:B------:R-:W0:Y:S01]  /*2f30*/  MUFU.EX2 R24, R24 ;  /* 0x0000001800187308 */ /* 0x000e220000000800 */
[----:B------:R-:W-:-:S07]  /*2f40*/  HADD2.F32 R118, -RZ, R27.H0_H0 ;  /* 0x2000001bff767230 */ /* 0x000fce0000004100 */
[----:B------:R-:W-:Y:S01]  /*2f50*/  MUFU.RCP R112, R112 ;  /* 0x0000007000707308 */ /* 0x000fe20000001000 */
[----:B------:R-:W-:-:S07]  /*2f60*/  FMUL.FTZ R19, R118, -1.4426950216293334961 ;  /* 0xbfb8aa3b76137820 */ /* 0x000fce0000410000 */
[----:B------:R4:W-:Y:S01]  /*2f70*/  MUFU.EX2 R27, R18 ;  /* 0x00000012001b7308 */ /* 0x0009e20000000800 */
[----:B------:R-:W-:-:S07]  /*2f80*/  HADD2.F32 R0, -RZ, R0.H0_H0 ;  /* 0x20000000ff007230 */ /* 0x000fce0000004100 */
[----:B------:R0:W1:Y:S01]  /*2f90*/  MUFU.EX2 R119, R19 ;  /* 0x0000001300777308 */ /* 0x0000620000000800 */
[----:B----4-:R-:W-:Y:S01]  /*2fa0*/  FADD.FTZ R18, R25, 1 ;  /* 0x3f80000019127421 */ /* 0x010fe20000010000 */
[----:B0-----:R-:W-:Y:S01]  /*2fb0*/  FADD.FTZ R19, R24, 1 ;  /* 0x3f80000018137421 */ /* 0x001fe20000010000 */
[----:B------:R-:W-:-:S05]  /*2fc0*/  HADD2.F32 R123, -RZ, R29.H0_H0 ;  /* 0x2000001dff7b7230 */ /* 0x000fca0000004100 */
[----:B------:R-:W-:Y:S01]  /*2fd0*/  FMUL.FTZ R29, R123, -1.4426950216293334961 ;  /* 0xbfb8aa3b7b1d7820 */ /* 0x000fe20000410000 */
[----:B-1----:R-:W-:-:S03]  /*2fe0*/  FADD.FTZ R119, R119, 1 ;  /* 0x3f80000077777421 */ /* 0x002fc60000010000 */
[----:B------:R-:W0:Y:S08]  /*2ff0*/  MUFU.EX2 R120, R29 ;  /* 0x0000001d00787308 */ /* 0x000e300000000800 */
[----:B------:R-:W-:Y:S01]  /*3000*/  MUFU.RCP R119, R119 ;  /* 0x0000007700777308 */ /* 0x000fe20000001000 */
[----:B------:R-:W-:Y:S02]  /*3010*/  HADD2.F32 R5, -RZ, R5.H0_H0 ;  /* 0x20000005ff057230 */ /* 0x000fe40000004100 */
[----:B0-----:R-:W-:-:S05]  /*3020*/  FADD.FTZ R120, R120, 1 ;  /* 0x3f80000078787421 */ /* 0x001fca0000010000 */
[----:B------:R-:W-:Y:S01]  /*3030*/  MUFU.RCP R124, R120 ;  /* 0x00000078007c7308 */ /* 0x000fe20000001000 */
[----:B------:R-:W-:Y:S02]  /*3040*/  HADD2.F32 R21, -RZ, R21.H0_H0 ;  /* 0x20000015ff157230 */ /* 0x000fe40000004100 */
[----:B------:R-:W-:Y:S02]  /*3050*/  HADD2.F32 R22, -RZ, R22.H0_H0 ;  /* 0x20000016ff167230 */ /* 0x000fe40000004100 */
[----:B------:R-:W-:Y:S01]  /*3060*/  HADD2.F32 R23, -RZ, R23.H0_H0 ;  /* 0x20000017ff177230 */ /* 0x000fe20000004100 */
[----:B------:R-:W-:Y:S01]  /*3070*/  ISETP.NE.AND P4, PT, R70, RZ, PT ;  /* 0x000000ff4600720c */ /* 0x000fe20003f85270 */
[----:B--2---:R-:W-:Y:S04]  /*3080*/  STS.U16 [R80], R97 ;  /* 0x0000006150007388 */ /* 0x004fe80000000400 */
        /* <DEDUP_REMOVED lines=9> */
[----:B------:R-:W3:Y:S01]  /*3120*/  LDS.U16 R3, [R89+0x2] ;  /* 0x0000020059037984 */ /* 0x000ee20000000400 */
[----:B0-----:R-:W-:Y:S01]  /*3130*/  FMUL.FTZ R95, R126, -1.4426950216293334961 ;  /* 0xbfb8aa3b7e5f7820 */ /* 0x001fe20000410000 */
[----:B-1----:R-:W-:Y:S02]  /*3140*/  FADD.FTZ R105, R28, 1 ;  /* 0x3f8000001c697421 */ /* 0x002fe40000010000 */
[----:B------:R-:W0:Y:S01]  /*3150*/  LDS.U16 R26, [R89+0x8] ;  /* 0x00000800591a7984 */ /* 0x000e220000000400 */
[----:B------:R-:W1:Y:S03]  /*3160*/  MUFU.EX2 R110, R95 ;  /* 0x0000005f006e7308 */ /* 0x000e660000000800 */
[----:B------:R-:W4:Y:S04]  /*3170*/  LDS.U16 R24, [R89+0x4] ;  /* 0x0000040059187984 */ /* 0x000f280000000400 */
[----:B------:R-:W5:Y:S01]  /*3180*/  LDS.U16 R25, [R89+0x6] ;  /* 0x0000060059197984 */ /* 0x000f620000000400 */
[----:B------:R1:W3:Y:S01]  /*3190*/  MUFU.RCP R93, R18 ;  /* 0x00000012005d7308 */ /* 0x0002e20000001000 */
[----:B------:R-:W-:-:S02]  /*31a0*/  FADD.FTZ R97, R27, 1 ;  /* 0x3f8000001b617421 */ /* 0x000fc40000010000 */
[----:B------:R-:W5:Y:S01]  /*31b0*/  LDS.U16 R27, [R89+0xa] ;  /* 0x00000a00591b7984 */ /* 0x000f620000000400 */
[----:B-1----:R-:W-:-:S04]  /*31c0*/  FADD.FTZ R18, -R112, 1 ;  /* 0x3f80000070127421 */ /* 0x002fc80000010100 */
[----:B------:R1:W5:Y:S01]  /*31d0*/  MUFU.RCP R101, R19 ;  /* 0x0000001300657308 */ /* 0x0003620000001000 */
[----:B--2---:R-:W-:Y:S02]  /*31e0*/  HADD2.F32 R28, -RZ, R2.H0_H0 ;  /* 0x20000002ff1c7230 */ /* 0x004fe40000004100 */
[----:B---3--:R-:W-:-:S03]  /*31f0*/  HADD2.F32 R95, -RZ, R3.H0_H0 ;  /* 0x20000003ff5f7230 */ /* 0x008fc60000004100 */
[----:B------:R-:W-:Y:S01]  /*3200*/  FMUL.FTZ R3, R0, R28 ;  /* 0x0000001c00037220 */ /* 0x000fe20000410000 */
[----:B-1----:R-:W-:Y:S01]  /*3210*/  FFMA.FTZ R19, R109, R18, 1 ;  /* 0x3f8000006d137423 */ /* 0x002fe20000010012 */
[----:B------:R-:W1:Y:S02]  /*3220*/  LDS.U16 R2, [R89+0xc] ;  /* 0x00000c0059027984 */ /* 0x000e640000000400 */
[----:B------:R-:W-:Y:S02]  /*3230*/  FMUL.FTZ R18, R112, R3 ;  /* 0x0000000370127220 */ /* 0x000fe40000410000 */
[----:B------:R-:W2:Y:S01]  /*3240*/  LDS.U16 R3, [R89+0xe] ;  /* 0x00000e0059037984 */ /* 0x000ea20000000400 */
[----:B------:R3:W5:Y:S01]  /*3250*/  MUFU.RCP R108, R97 ;  /* 0x00000061006c7308 */ /* 0x0007620000001000 */
[----:B------:R-:W-:Y:S01]  /*3260*/  FADD.FTZ R125, R110, 1 ;  /* 0x3f8000006e7d7421 */ /* 0x000fe20000010000 */
[----:B------:R-:W-:Y:S01]  /*3270*/  FADD.FTZ R29, -R93, 1 ;  /* 0x3f8000005d1d7421 */ /* 0x000fe20000010100 */
[----:B0-----:R-:W-:-:S02]  /*3280*/  HADD2.F32 R26, -RZ, R26.H0_H0 ;  /* 0x2000001aff1a7230 */ /* 0x001fc40000004100 */
[----:B------:R-:W-:Y:S01]  /*3290*/  FMUL.FTZ R106, R5, R95 ;  /* 0x0000005f056a7220 */ /* 0x000fe20000410000 */
[----:B----4-:R-:W-:Y:S02]  /*32a0*/  HADD2.F32 R24, -RZ, R24.H0_H0 ;  /* 0x20000018ff187230 */ /* 0x010fe40000004100 */
[----:B------:R0:W4:Y:S01]  /*32b0*/  MUFU.RCP R122, R105 ;  /* 0x00000069007a7308 */ /* 0x0001220000001000 */
[----:B---3--:R-:W-:Y:S01]  /*32c0*/  FFMA.FTZ R97, R114, R29, 1 ;  /* 0x3f80000072617423 */ /* 0x008fe2000001001d */
[----:B------:R-:W-:Y:S01]  /*32d0*/  FMUL.FTZ R29, R18, R19 ;  /* 0x00000013121d7220 */ /* 0x000fe20000410000 */
[----:B------:R-:W-:Y:S01]  /*32e0*/  FMUL.FTZ R106, R93, R106 ;  /* 0x0000006a5d6a7220 */ /* 0x000fe20000410000 */
[----:B------:R-:W-:Y:S02]  /*32f0*/  HADD2.F32 R18, -RZ, R6.H0_H0 ;  /* 0x20000006ff127230 */ /* 0x000fe40000004100 */
[----:B------:R-:W-:Y:S02]  /*3300*/  FMUL.FTZ R120, R20, R26 ;  /* 0x0000001a14787220 */ /* 0x000fe40000410000 */
[----:B------:R3:W3:Y:S01]  /*3310*/  MUFU.RCP R127, R125 ;  /* 0x0000007d007f7308 */ /* 0x0006e20000001000 */
[----:B------:R-:W-:-:S02]  /*3320*/  HADD2.F32 R19, -RZ, R7.H0_H0 ;  /* 0x20000007ff137230 */ /* 0x000fc40000004100 */
[C---:B0-----:R-:W-:Y:S01]  /*3330*/  FADD.FTZ R105, -R119.reuse, 1 ;  /* 0x3f80000077697421 */ /* 0x041fe20000010100 */
[----:B-----5:R-:W-:Y:S02]  /*3340*/  HADD2.F32 R25, -RZ, R25.H0_H0 ;  /* 0x20000019ff197230 */ /* 0x020fe40000004100 */
        /* <DEDUP_REMOVED lines=12> */
[----:B------:R-:W-:-:S02]  /*3410*/  HADD2.F32 R27, -RZ, R27.H0_H0 ;  /* 0x2000001bff1b7230 */ /* 0x000fc40000004100 */
[----:B-1----:R-:W-:Y:S02]  /*3420*/  HADD2.F32 R120, -RZ, R2.H0_H0 ;  /* 0x20000002ff787230 */ /* 0x002fe40000004100 */
[----:B--2---:R-:W-:Y:S02]  /*3430*/  HADD2.F32 R128, -RZ, R3.H0_H0 ;  /* 0x20000003ff807230 */ /* 0x004fe40000004100 */
[----:B------:R-:W-:Y:S01]  /*3440*/  FMUL.FTZ R6, R6, R7 ;  /* 0x0000000706067220 */ /* 0x000fe20000410000 */
[----:B------:R-:W-:Y:S01]  /*3450*/  FMUL.FTZ R97, R97, R110 ;  /* 0x0000006e61617220 */ /* 0x000fe20000410000 */
[----:B----4-:R-:W-:Y:S01]  /*3460*/  FADD.FTZ R110, -R122, 1 ;  /* 0x3f8000007a6e7421 */ /* 0x010fe20000010100 */
[----:B------:R-:W-:Y:S01]  /*3470*/  FMUL.FTZ R7, R21, R27 ;  /* 0x0000001b15077220 */ /* 0x000fe20000410000 */
[----:B------:R-:W-:Y:S01]  /*3480*/  FADD.FTZ R2, -R124, 1 ;  /* 0x3f8000007c027421 */ /* 0x000fe20000010100 */
[----:B---3--:R-:W-:Y:S01]  /*3490*/  FMUL.FTZ R125, R22, R120 ;  /* 0x00000078167d7220 */ /* 0x008fe20000410000 */
[----:B------:R-:W-:Y:S01]  /*34a0*/  FADD.FTZ R3, -R127, 1 ;  /* 0x3f8000007f037421 */ /* 0x000fe20000010100 */
        /* <DEDUP_REMOVED lines=77> */
[----:B------:R-:W-:Y:S02]  /*3980*/  HADD2.F32 R91, -RZ, R91.H0_H0 ;  /* 0x2000005bff5b7230 */ /* 0x000fe40000004100 */
        /* <DEDUP_REMOVED lines=8> */
[----:B0-----:R-:W-:Y:S06]  /*3a10*/  BRA.U !UP0, `(.L_x_15711) ;  /* 0x0000000108fc7547 */ /* 0x001fec000b800000 */
        /* <DEDUP_REMOVED lines=14> */
[----:B------:R-:W-:Y:S01]  /*3b00*/  PRMT R2, R28, 0x7632, R2 ;  /* 0x000076321c027816 */ /* 0x000fe20000000002 */
[----:B------:R-:W1:Y:S01]  /*3b10*/  LDC.64 R116, c[0x0][0x438] ;  /* 0x00010e00ff747b82 */ /* 0x000e620000000a00 */
        /* <DEDUP_REMOVED lines=47> */
.L_x_15711:
[----:B------:R-:W-:Y:S01]  /*3e10*/  HADD2.F32 R99, -RZ, R99.H0_H0 ;  /* 0x20000063ff637230 */ /* 0x000fe20000004100 */
[----:B------:R-:W1:Y:S01]  /*3e20*/  LDCU UR6, c[0x0][0x38c] ;  /* 0x00007180ff0677ac */ /* 0x000e620008000800 */
        /* <DEDUP_REMOVED lines=13> */
[----:B------:R-:W-:-:S02]  /*3f00*/  PRMT R95, RZ, 0x7610, R95 ;  /* 0x00007610ff5f7816 */ /* 0x000fc4000000005f */
[----:B------:R-:W-:Y:S02]  /*3f10*/  CS2R R108, SRZ ;  /* 0x00000000006c7805 */ /* 0x000fe4000001ff00 */
[----:B------:R-:W-:Y:S01]  /*3f20*/  MOV R106, RZ ;  /* 0x000000ff006a7202 */ /* 0x000fe20000000f00 */
[----:B------:R-:W-:Y:S01]  /*3f30*/  FFMA.FTZ R2, R20, R111, R3 ;  /* 0x0000006f14027223 */ /* 0x000fe20000010003 */
[----:B-1----:R-:W-:Y:S01]  /*3f40*/  UISETP.GE.AND UP0, UPT, UR6, 0x1, UPT ;  /* 0x000000010600788c */ /* 0x002fe2000bf06270 */
[----:B------:R-:W-:Y:S01]  /*3f50*/  MOV R101, RZ ;  /* 0x000000ff00657202 */ /* 0x000fe20000000f00 */
[-C--:B------:R-:W-:Y:S01]  /*3f60*/  FMUL.FTZ R128, R0, R76.reuse ;  /* 0x0000004c00807220 */ /* 0x080fe20000410000 */
        /* <DEDUP_REMOVED lines=17> */
[----:B------:R-:W0:Y:S01]  /*4080*/  LDC R130, c[0x0][0x388] ;  /* 0x0000e200ff827b82 */ /* 0x000e220000000800 */
[----:B------:R-:W-:Y:S01]  /*4090*/  IADD3 R149, PT, PT, R4, 0x7, R4 ;  /* 0x0000000704957810 */ /* 0x000fe20007ffe004 */
[----:B------:R-:W-:Y:S01]  /*40a0*/  FADD.FTZ R120, R5, R5 ;  /* 0x0000000505787221 */ /* 0x000fe20000010000 */
[----:B------:R-:W-:Y:S01]  /*40b0*/  SHF.L.U32 R2, R78, 0x4, RZ ;  /* 0x000000044e027819 */ /* 0x000fe200000006ff */
[----:B------:R-:W-:Y:S01]  /*40c0*/  FADD.FTZ R112, R23, R23 ;  /* 0x0000001717707221 */ /* 0x000fe20000010000 */
[----:B------:R-:W-:Y:S01]  /*40d0*/  SHF.L.U32 R133, R30, 0x9, RZ ;  /* 0x000000091e857819 */ /* 0x000fe200000006ff */
[----:B------:R-:W-:Y:S01]  /*40e0*/  FADD.FTZ R0, R0, R0 ;  /* 0x0000000000007221 */ /* 0x000fe20000010000 */
[----:B------:R-:W-:Y:S01]  /*40f0*/  IADD3 R141, PT, PT, R4, 0x3, R4 ;  /* 0x00000003048d7810 */ /* 0x000fe20007ffe004 */
[----:B------:R-:W1:Y:S01]  /*4100*/  LDC.64 R18, c[0x0][0x440] ;  /* 0x00011000ff127b82 */ /* 0x000e620000000a00 */
[----:B------:R-:W-:Y:S01]  /*4110*/  LEA.HI.SX32 R150, R149, R2, 0x1b ;  /* 0x0000000295967211 */ /* 0x000fe200078fdaff */
[----:B------:R-:W-:Y:S01]  /*4120*/  FADD.FTZ R114, R22, R22 ;  /* 0x0000001616727221 */ /* 0x000fe20000010000 */
[C-C-:B------:R-:W-:Y:S01]  /*4130*/  IADD3 R137, PT, PT, R4.reuse, 0x1, R4.reuse ;  /* 0x0000000104897810 */ /* 0x140fe20007ffe004 */
[----:B------:R-:W2:Y:S01]  /*4140*/  LDCU UR7, c[0x0][0x394] ;  /* 0x00007280ff0777ac */ /* 0x000ea20008000800 */
[----:B------:R-:W-:-:S02]  /*4150*/  IADD3 R139, PT, PT, R4, 0x2, R4 ;  /* 0x00000002048b7810 */ /* 0x000fc40007ffe004 */
[C-C-:B------:R-:W-:Y:S01]  /*4160*/  IADD3 R143, PT, PT, R4.reuse, 0x4, R4.reuse ;  /* 0x00000004048f7810 */ /* 0x140fe20007ffe004 */
[----:B------:R-:W3:Y:S01]  /*4170*/  LDC.64 R20, c[0x0][0x448] ;  /* 0x00011200ff147b82 */ /* 0x000ee20000000a00 */
[C-C-:B------:R-:W-:Y:S01]  /*4180*/  IADD3 R145, PT, PT, R4.reuse, 0x5, R4.reuse ;  /* 0x0000000504917810 */ /* 0x140fe20007ffe004 */
[----:B------:R-:W4:Y:S01]  /*4190*/  LDCU UR19, c[0x0][0x38c] ;  /* 0x00007180ff1377ac */ /* 0x000f220008000800 */
[----:B------:R-:W-:Y:S02]  /*41a0*/  IADD3 R147, PT, PT, R4, 0x6, R4 ;  /* 0x0000000604937810 */ /* 0x000fe40007ffe004 */
[----:B------:R-:W-:Y:S01]  /*41b0*/  IADD3 R135, PT, PT, R78, 0x1e0, RZ ;  /* 0x000001e04e877810 */ /* 0x000fe20007ffe0ff */
[----:B------:R-:W0:Y:S01]  /*41c0*/  LDCU.64 UR8, c[0x0][0x3a8] ;  /* 0x00007500ff0877ac */ /* 0x000e220008000a00 */
[----:B------:R-:W-:Y:S02]  /*41d0*/  IADD3 R149, PT, PT, R2, 0x8, RZ ;  /* 0x0000000802957810 */ /* 0x000fe40007ffe0ff */
[C---:B------:R-:W-:Y:S01]  /*41e0*/  IADD3 R3, PT, PT, R78.reuse, 0x100, RZ ;  /* 0x000001004e037810 */ /* 0x040fe20007ffe0ff */
[----:B------:R-:W0:Y:S01]  /*41f0*/  LDCU.64 UR10, c[0x0][0x3c0] ;  /* 0x00007800ff0a77ac */ /* 0x000e220008000a00 */
[----:B------:R-:W-:-:S02]  /*4200*/  IADD3 R5, PT, PT, R78, 0x120, RZ ;  /* 0x000001204e057810 */ /* 0x000fc40007ffe0ff */
[C---:B------:R-:W-:Y:S01]  /*4210*/  IADD3 R7, PT, PT, R78.reuse, 0x140, RZ ;  /* 0x000001404e077810 */ /* 0x040fe20007ffe0ff */
[----:B------:R-:W0:Y:S01]  /*4220*/  LDCU.64 UR12, c[0x0][0x3e0] ;  /* 0x00007c00ff0c77ac */ /* 0x000e220008000a00 */
[C---:B------:R-:W-:Y:S02]  /*4230*/  IADD3 R23, PT, PT, R78.reuse, 0x160, RZ ;  /* 0x000001604e177810 */ /* 0x040fe40007ffe0ff */
[C---:B------:R-:W-:Y:S01]  /*4240*/  IADD3 R25, PT, PT, R78.reuse, 0x180, RZ ;  /* 0x000001804e197810 */ /* 0x040fe20007ffe0ff */
[----:B------:R-:W0:Y:S01]  /*4250*/  LDCU.64 UR14, c[0x0][0x4f0] ;  /* 0x00009e00ff0e77ac */ /* 0x000e220008000a00 */
[C---:B------:R-:W-:Y:S02]  /*4260*/  IADD3 R27, PT, PT, R78.reuse, 0x1a0, RZ ;  /* 0x000001a04e1b7810 */ /* 0x040fe40007ffe0ff */
[----:B------:R-:W-:Y:S02]  /*4270*/  IADD3 R29, PT, PT, R78, 0x1c0, RZ ;  /* 0x000001c04e1d7810 */ /* 0x000fe40007ffe0ff */
[----:B------:R-:W-:-:S02]  /*4280*/  IADD3 R151, PT, PT, R2, 0x9, RZ ;  /* 0x0000000902977810 */ /* 0x000fc40007ffe0ff */
[C---:B------:R-:W-:Y:S02]  /*4290*/  IADD3 R153, PT, PT, R2.reuse, 0xa, RZ ;  /* 0x0000000a02997810 */ /* 0x040fe40007ffe0ff */
[C---:B------:R-:W-:Y:S02]  /*42a0*/  IADD3 R155, PT, PT, R2.reuse, 0xb, RZ ;  /* 0x0000000b029b7810 */ /* 0x040fe40007ffe0ff */
[C---:B------:R-:W-:Y:S02]  /*42b0*/  IADD3 R157, PT, PT, R2.reuse, 0xc, RZ ;  /* 0x0000000c029d7810 */ /* 0x040fe40007ffe0ff */
[C---:B------:R-:W-:Y:S02]  /*42c0*/  IADD3 R159, PT, PT, R2.reuse, 0xd, RZ ;  /* 0x0000000d029f7810 */ /* 0x040fe40007ffe0ff */
[C---:B------:R-:W-:Y:S02]  /*42d0*/  IADD3 R161, PT, PT, R2.reuse, 0xe, RZ ;  /* 0x0000000e02a17810 */ /* 0x040fe40007ffe0ff */
[----:B------:R-:W-:-:S02]  /*42e0*/  IADD3 R163, PT, PT, R2, 0xf, RZ ;  /* 0x0000000f02a37810 */ /* 0x000fc40007ffe0ff */
[----:B------:R-:W-:Y:S02]  /*42f0*/  LEA R158, R158, -R133, 0x1 ;  /* 0x800000859e9e7211 */ /* 0x000fe400078e08ff */
[-C--:B------:R-:W-:Y:S02]  /*4300*/  LEA.HI.SX32 R141, R141, R2.reuse, 0x1b ;  /* 0x000000028d8d7211 */ /* 0x080fe400078fdaff */
[-C--:B------:R-:W-:Y:S02]  /*4310*/  LEA.HI.SX32 R137, R137, R2.reuse, 0x1b ;  /* 0x0000000289897211 */ /* 0x080fe400078fdaff */
[-C--:B------:R-:W-:Y:S02]  /*4320*/  LEA.HI.SX32 R139, R139, R2.reuse, 0x1b ;  /* 0x000000028b8b7211 */ /* 0x080fe400078fdaff */
[-C--:B------:R-:W-:Y:S02]  /*4330*/  LEA.HI.SX32 R143, R143, R2.reuse, 0x1b ;  /* 0x000000028f8f7211 */ /* 0x080fe400078fdaff */
[----:B------:R-:W-:-:S02]  /*4340*/  LEA.HI.SX32 R145, R145, R2, 0x1b ;  /* 0x0000000291917211 */ /* 0x000fc400078fdaff */
[-C--:B------:R-:W-:Y:S02]  /*4350*/  LEA.HI.SX32 R147, R147, R2.reuse, 0x1b ;  /* 0x0000000293937211 */ /* 0x080fe400078fdaff */
[----:B------:R-:W-:Y:S02]  /*4360*/  LEA.HI.SX32 R140, R149, R2, 0x1b ;  /* 0x00000002958c7211 */ /* 0x000fe400078fdaff */
[----:B------:R-:W-:Y:S02]  /*4370*/  LEA.HI.SX32 R135, R135, R78, 0x1b ;  /* 0x0000004e87877211 */ /* 0x000fe400078fdaff */
[----:B------:R-:W-:Y:S02]  /*4380*/  ISETP.NE.AND P5, PT, R60, 0x1, PT ;  /* 0x000000013c00780c */ /* 0x000fe40003fa5270 */
        /* <DEDUP_REMOVED lines=22> */
[----:B------:R-:W-:Y:S02]  /*44f0*/  LEA R141, R135, UR5, 0x1 ;  /* 0x00000005878d7c11 */ /* 0x000fe4000f8e08ff */
[----:B------:R-:W-:Y:S02]  /*4500*/  MOV R131, RZ ;  /* 0x000000ff00837202 */ /* 0x000fe40000000f00 */
[----:B------:R-:W-:Y:S02]  /*4510*/  MOV R93, RZ ;  /* 0x000000ff005d7202 */ /* 0x000fe40000000f00 */
[----:B------:R-:W-:-:S02]  /*4520*/  ISETP.EQ.AND P5, PT, R70, RZ, P5 ;  /* 0x000000ff4600720c */ /* 0x000fc40002fa2270 */
        /* <DEDUP_REMOVED lines=16> */
[----:B------:R-:W-:Y:S02]  /*4630*/  LEA R134, R134, UR5, 0x1 ;  /* 0x0000000586867c11 */ /* 0x000fe4000f8e08ff */
[----:B01234-:R-:W-:-:S07]  /*4640*/  LEA R132, R132, UR5, 0x1 ;  /* 0x0000000584847c11 */ /* 0x01ffce000f8e08ff */
.L_x_15762:
        /* <DEDUP_REMOVED lines=23> */
[----:B---3--:R-:W3:Y:S01]  /*47c0*/  @!P0 LDG.E.U16 R27, desc[UR16][R4.64+0x40] ;  /* 0x00004010041b8981 */ /* 0x008ee2000c1e1500 */
        /* <DEDUP_REMOVED lines=33> */
[----:B-1----:R-:W-:Y:S01]  /*49e0*/  IADD3 R25, PT, PT, R31, 0x1a0, RZ ;  /* 0x000001a01f197810 */ /* 0x002fe20007ffe0ff */
        /* <DEDUP_REMOVED lines=31> */
[----:B------:R-:W-:Y:S01]  /*4be0*/  FMUL.FTZ R3, R22, 1.4426950216293334961 ;  /* 0x3fb8aa3b16037820 */ /* 0x000fe20000410000 */
[----:B------:R-:W-:-:S02]  /*4bf0*/  FMUL.FTZ R2, R23, R90 ;  /* 0x0000005a17027220 */ /* 0x000fc40000410000 */
[----:B------:R-:W-:Y:S01]  /*4c00*/  FMUL.RZ R172, R168, 0.15915493667125701904 ;  /* 0x3e22f983a8ac7820 */ /* 0x000fe2000040c000 */
[C---:B------:R-:W-:Y:S01]  /*4c10*/  FMUL.FTZ R168, R3.reuse, R92 ;  /* 0x0000005c03a87220 */ /* 0x040fe20000410000 */
[----:B------:R-:W-:Y:S01]  /*4c20*/  FMUL.RZ R171, R2, 0.15915493667125701904 ;  /* 0x3e22f98302ab7820 */ /* 0x000fe2000040c000 */
[----:B------:R-:W-:Y:S01]  /*4c30*/  FMUL.FTZ R2, R3, R90 ;  /* 0x0000005a03027220 */ /* 0x000fe20000410000 */
[----:B------:R-:W-:Y:S01]  /*4c40*/  MUFU.SIN R169, R172 ;  /* 0x000000ac00a97308 */ /* 0x000fe20000000400 */
[----:B------:R-:W-:-:S07]  /*4c50*/  FMUL.FTZ R170, R23, R94 ;  /* 0x0000005e17aa7220 */ /* 0x000fce0000410000 */
[----:B------:R-:W-:Y:S01]  /*4c60*/  MUFU.COS R179, R172 ;  /* 0x000000ac00b37308 */ /* 0x000fe20000000000 */
[----:B------:R-:W-:-:S07]  /*4c70*/  FMUL.RZ R176, R170, 0.15915493667125701904 ;  /* 0x3e22f983aab07820 */ /* 0x000fce000040c000 */
[----:B------:R-:W1:Y:S08]  /*4c80*/  MUFU.EX2 R168, R168 ;  /* 0x000000a800a87308 */ /* 0x000e700000000800 */
[----:B0-----:R0:W-:Y:S02]  /*4c90*/  MUFU.EX2 R5, R2 ;  /* 0x0000000200057308 */ /* 0x0011e40000000800 */
[----:B0-----:R-:W-:-:S06]  /*4ca0*/  FMUL.FTZ R2, R23, R96 ;  /* 0x0000006017027220 */ /* 0x001fcc0000410000 */
[----:B------:R-:W-:Y:S01]  /*4cb0*/  MUFU.SIN R180, R171 ;  /* 0x000000ab00b47308 */ /* 0x000fe20000000400 */
[----:B------:R-:W-:Y:S01]  /*4cc0*/  FMUL.RZ R178, R2, 0.15915493667125701904 ;  /* 0x3e22f98302b27820 */ /* 0x000fe2000040c000 */
[----:B------:R-:W-:-:S06]  /*4cd0*/  FMUL.FTZ R172, R23, R98 ;  /* 0x0000006217ac7220 */ /* 0x000fcc0000410000 */
[----:B------:R-:W0:Y:S01]  /*4ce0*/  MUFU.COS R4, R171 ;  /* 0x000000ab00047308 */ /* 0x000e220000000000 */
[----:B------:R-:W-:-:S07]  /*4cf0*/  FMUL.RZ R181, R172, 0.15915493667125701904 ;  /* 0x3e22f983acb57820 */ /* 0x000fce000040c000 */
[----:B------:R-:W-:Y:S01]  /*4d00*/  MUFU.SIN R171, R176 ;  /* 0x000000b000ab7308 */ /* 0x000fe20000000400 */
[----:B---3--:R-:W-:Y:S04]  /*4d10*/  STS.U16 [R80], R7 ;  /* 0x0000000750007388 */ /* 0x008fe80000000400 */
[----:B------:R-:W-:Y:S04]  /*4d20*/  STS.U16 [R82+0x40], R27 ;  /* 0x0000401b52007388 */ /* 0x000fe80000000400 */
[----:B----4-:R-:W-:Y:S04]  /*4d30*/  STS.U16 [R83+0x80], R6 ;  /* 0x0000800653007388 */ /* 0x010fe80000000400 */
[----:B-----5:R2:W-:Y:S04]  /*4d40*/  STS.U16 [R84+0xc0], R29 ;  /* 0x0000c01d54007388 */ /* 0x0205e80000000400 */
[----:B------:R-:W-:Y:S04]  /*4d50*/  STS.U16 [R85+0x100], R26 ;  /* 0x0001001a55007388 */ /* 0x000fe80000000400 */
[----:B------:R-:W-:Y:S04]  /*4d60*/  STS.U16 [R86+0x140], R157 ;  /* 0x0001409d56007388 */ /* 0x000fe80000000400 */
[----:B------:R-:W-:Y:S04]  /*4d70*/  STS.U16 [R87+0x180], R28 ;  /* 0x0001801c57007388 */ /* 0x000fe80000000400 */
[----:B------:R-:W-:Y:S01]  /*4d80*/  STS.U16 [R88+0x1c0], R159 ;  /* 0x0001c09f58007388 */ /* 0x000fe20000000400 */
[----:B------:R3:W-:Y:S03]  /*4d90*/  MUFU.COS R177, R176 ;  /* 0x000000b000b17308 */ /* 0x0007e60000000000 */
[----:B------:R-:W-:Y:S04]  /*4da0*/  STS.U16 [R148+0x200], R161 ;  /* 0x000200a194007388 */ /* 0x000fe80000000400 */
[----:B------:R-:W-:Y:S01]  /*4db0*/  STS.U16 [R147+0x240], R160 ;  /* 0x000240a093007388 */ /* 0x000fe20000000400 */
[----:B------:R-:W-:Y:S01]  /*4dc0*/  MUFU.SIN R173, R178 ;  /* 0x000000b200ad7308 */ /* 0x000fe20000000400 */
[----:B---3--:R-:W-:-:S02]  /*4dd0*/  FMUL.FTZ R176, R23, R100 ;  /* 0x0000006417b07220 */ /* 0x008fc40000410000 */
[----:B------:R-:W-:Y:S04]  /*4de0*/  STS.U16 [R146+0x280], R163 ;  /* 0x000280a392007388 */ /* 0x000fe80000000400 */
[----:B------:R-:W-:Y:S01]  /*4df0*/  STS.U16 [R145+0x2c0], R162 ;  /* 0x0002c0a291007388 */ /* 0x000fe20000000400 */
[----:B------:R3:W-:Y:S03]  /*4e00*/  MUFU.COS R175, R178 ;  /* 0x000000b200af7308 */ /* 0x0007e60000000000 */
[----:B------:R-:W-:Y:S01]  /*4e10*/  STS.U16 [R144+0x300], R165 ;  /* 0x000300a590007388 */ /* 0x000fe20000000400 */
[----:B------:R-:W-:-:S03]  /*4e20*/  FMUL.RZ R183, R176, 0.15915493667125701904 ;  /* 0x3e22f983b0b77820 */ /* 0x000fc6000040c000 */
[----:B------:R-:W-:Y:S01]  /*4e30*/  STS.U16 [R143+0x340], R164 ;  /* 0x000340a48f007388 */ /* 0x000fe20000000400 */
[----:B---3--:R-:W-:-:S03]  /*4e40*/  FMUL.FTZ R178, R3, R104 ;  /* 0x0000006803b27220 */ /* 0x008fc60000410000 */
[----:B------:R-:W-:Y:S01]  /*4e50*/  STS.U16 [R142+0x380], R167 ;  /* 0x000380a78e007388 */ /* 0x000fe20000000400 */
[----:B-1----:R-:W-:Y:S01]  /*4e60*/  FMUL.FTZ R179, R168, R179 ;  /* 0x000000b3a8b37220 */ /* 0x002fe20000410000 */
[----:B------:R1:W-:Y:S02]  /*4e70*/  MUFU.EX2 R200, R178 ;  /* 0x000000b200c87308 */ /* 0x0003e40000000800 */
[----:B------:R-:W-:Y:S01]  /*4e80*/  STS.U16 [R141+0x3c0], R166 ;  /* 0x0003c0a68d007388 */ /* 0x000fe20000000400 */
[----:B------:R-:W-:-:S03]  /*4e90*/  NOP ;  /* 0x0000000000007918 */ /* 0x000fc60000000000 */
[----:B------:R-:W3:Y:S01]  /*4ea0*/  LDS.U16 R194, [R137+0x16] ;  /* 0x0000160089c27984 */ /* 0x000ee20000000400 */
[----:B-1----:R-:W-:-:S03]  /*4eb0*/  FMUL.FTZ R178, R168, R169 ;  /* 0x000000a9a8b27220 */ /* 0x002fc60000410000 */
[----:B------:R-:W1:Y:S01]  /*4ec0*/  LDS.U16 R207, [R156+0x2] ;  /* 0x000002009ccf7984 */ /* 0x000e620000000400 */
[----:B------:R-:W-:Y:S03]  /*4ed0*/  MUFU.SIN R199, R183 ;  /* 0x000000b700c77308 */ /* 0x000fe60000000400 */
[----:B------:R-:W4:Y:S04]  /*4ee0*/  LDS.U16 R188, [R152+0xa] ;  /* 0x00000a0098bc7984 */ /* 0x000f280000000400 */
[----:B------:R-:W5:Y:S01]  /*4ef0*/  LDS.U16 R203, [R154+0x6] ;  /* 0x000006009acb7984 */ /* 0x000f620000000400 */
[----:B------:R0:W-:Y:S03]  /*4f00*/  MUFU.COS R209, R183 ;  /* 0x000000b700d17308 */ /* 0x0001e60000000000 */
[----:B------:R-:W5:Y:S04]  /*4f10*/  LDS.U16 R190, [R150+0xe] ;  /* 0x00000e0096be7984 */ /* 0x000f680000000400 */
[----:B------:R-:W5:Y:S01]  /*4f20*/  LDS.U16 R192, [R139+0x12] ;  /* 0x000012008bc07984 */ /* 0x000f620000000400 */
[----:B------:R-:W-:Y:S03]  /*4f30*/  MUFU.SIN R193, R181 ;  /* 0x000000b500c17308 */ /* 0x000fe60000000400 */
[----:B------:R-:W5:Y:S04]  /*4f40*/  LDS.U16 R201, [R135+0x1a] ;  /* 0x00001a0087c97984 */ /* 0x000f680000000400 */
[----:B------:R-:W5:Y:S01]  /*4f50*/  LDS.U16 R168, [R132+0x1e] ;  /* 0x00001e0084a87984 */ /* 0x000f620000000400 */
[----:B------:R2:W-:Y:S03]  /*4f60*/  MUFU.COS R197, R181 ;  /* 0x000000b500c57308 */ /* 0x0005e60000000000 */
[----:B------:R-:W5:Y:S04]  /*4f70*/  LDS.U16 R189, [R138+0x14] ;  /* 0x000014008abd7984 */ /* 0x000f680000000400 */
[----:B------:R-:W5:Y:S04]  /*4f80*/  LDS.U16 R205, [R149] ;  /* 0x0000000095cd7984 */ /* 0x000f680000000400 */
[----:B0-----:R-:W0:Y:S01]  /*4f90*/  LDS.U16 R183, [R153+0x8] ;  /* 0x0000080099b77984 */ /* 0x001e220000000400 */
[----:B------:R-:W-:-:S03]  /*4fa0*/  FMUL.FTZ R2, R3, R96 ;  /* 0x0000006003027220 */ /* 0x000fc60000410000 */
[----:B--2---:R-:W2:Y:S04]  /*4fb0*/  LDS.U16 R181, [R155+0x4] ;  /* 0x000004009bb57984 */ /* 0x004ea80000000400 */
[----:B------:R-:W2:Y:S04]  /*4fc0*/  LDS.U16 R185, [R151+0xc] ;  /* 0x00000c0097b97984 */ /* 0x000ea80000000400 */
[----:B------:R-:W2:Y:S04]  /*4fd0*/  LDS.U16 R187, [R140+0x10] ;  /* 0x000010008cbb7984 */ /* 0x000ea80000000400 */
[----:B------:R-:W2:Y:S04]  /*4fe0*/  LDS.U16 R191, [R136+0x18] ;  /* 0x0000180088bf7984 */ /* 0x000ea80000000400 */
[----:B------:R-:W2:Y:S01]  /*4ff0*/  LDS.U16 R169, [R134+0x1c] ;  /* 0x00001c0086a97984 */ /* 0x000ea20000000400 */
[----:B------:R3:W1:Y:S01]  /*5000*/  MUFU.EX2 R174, R2 ;  /* 0x0000000200ae7308 */ /* 0x0006620000000800 */
[C---:B------:R-:W-:Y:S01]  /*5010*/  FMUL.FTZ R170, R3.reuse, R94 ;  /* 0x0000005e03aa7220 */ /* 0x040fe20000410000 */
[C---:B------:R-:W-:Y:S01]  /*5020*/  FMUL.FTZ R172, R3.reuse, R98 ;  /* 0x0000006203ac7220 */ /* 0x040fe20000410000 */
[C---:B------:R-:W-:Y:S01]  /*5030*/  FMUL.FTZ R176, R3.reuse, R100 ;  /* 0x0000006403b07220 */ /* 0x040fe20000410000 */
[-C--:B---3--:R-:W-:Y:S01]  /*5040*/  FMUL.FTZ R2, R3, R102.reuse ;  /* 0x0000006603027220 */ /* 0x088fe20000410000 */
[----:B------:R-:W-:-:S03]  /*5050*/  FMUL.FTZ R3, R23, R102 ;  /* 0x0000006617037220 */ /* 0x000fc60000410000 */
[----:B------:R3:W-:Y:S02]  /*5060*/  MUFU.EX2 R184, R2 ;  /* 0x0000000200b87308 */ /* 0x0007e40000000800 */
[----:B---3--:R-:W-:-:S06]  /*5070*/  FMUL.FTZ R2, R23, R104 ;  /* 0x0000006817027220 */ /* 0x008fcc0000410000 */
[----:B------:R3:W-:Y:S01]  /*5080*/  MUFU.EX2 R182, R176 ;  /* 0x000000b000b67308 */ /* 0x0007e20000000800 */
[----:B------:R-:W-:Y:S01]  /*5090*/  FMUL.RZ R29, R2, 0.15915493667125701904 ;  /* 0x3e22f983021d7820 */ /* 0x000fe2000040c000 */
[----:B------:R-:W-:Y:S01]  /*50a0*/  SHF.L.U32 R2, R30, 0x8, RZ ;  /* 0x000000081e027819 */ /* 0x000fe200000006ff */
[----:B---3--:R-:W-:-:S05]  /*50b0*/  FMUL.RZ R176, R3, 0.15915493667125701904 ;  /* 0x3e22f98303b07820 */ /* 0x008fca000040c000 */
[----:B------:R-:W3:Y:S01]  /*50c0*/  MUFU.EX2 R170, R170 ;  /* 0x000000aa00aa7308 */ /* 0x000ee20000000800 */
[----:B------:R-:W-:-:S07]  /*50d0*/  LOP3.LUT R2, R2, 0x100, RZ, 0xc0, !PT ;  /* 0x0000010002027812 */ /* 0x000fce00078ec0ff */
[----:B------:R-:W0:Y:S01]  /*50e0*/  MUFU.EX2 R172, R172 ;  /* 0x000000ac00ac7308 */ /* 0x000e220000000800 */
[----:B------:R-:W-:-:S07]  /*50f0*/  IADD3 R2, PT, PT, R2, R131, RZ ;  /* 0x0000008302027210 */ /* 0x000fce0007ffe0ff */
[----:B------:R-:W-:Y:S08]  /*5100*/  MUFU.SIN R3, R176 ;  /* 0x000000b000037308 */ /* 0x000ff00000000400 */
[----:B------:R2:W0:Y:S01]  /*5110*/  MUFU.COS R7, R176 ;  /* 0x000000b000077308 */ /* 0x0004220000000000 */
[----:B------:R-:W-:-:S07]  /*5120*/  SEL R2, R2, R59, !P0 ;  /* 0x0000003b02027207 */ /* 0x000fce0004000000 */
[----:B------:R-:W-:Y:S01]  /*5130*/  MUFU.SIN R27, R29 ;  /* 0x0000001d001b7308 */ /* 0x000fe20000000400 */
[----:B------:R-:W-:-:S07]  /*5140*/  FMUL.FTZ R4, R5, R4 ;  /* 0x0000000405047220 */ /* 0x000fce0000410000 */
[----:B------:R-:W0:Y:S01]  /*5150*/  MUFU.COS R29, R29 ;  /* 0x0000001d001d7308 */ /* 0x000e220000000000 */
[----:B------:R-:W-:Y:S01]  /*5160*/  FMUL.FTZ R5, R5, R180 ;  /* 0x000000b405057220 */ /* 0x000fe20000410000 */
[----:B------:R-:W-:Y:S01]  /*5170*/  LEA R2, R2, UR5, 0x3 ;  /* 0x0000000502027c11 */ /* 0x000fe2000f8e18ff */
[----:B------:R-:W-:Y:S02]  /*5180*/  HADD2.F32 R194, -RZ, R194.H0_H0 ;  /* 0x200000c2ffc27230 */ /* 0x000fe40000004100 */
[----:B-1----:R-:W-:Y:S01]  /*5190*/  FMUL.FTZ R175, R174, R175 ;  /* 0x000000afaeaf7220 */ /* 0x002fe20000410000 */
[----:B------:R-:W-:Y:S02]  /*51a0*/  HADD2.F32 R207, -RZ, R207.H0_H0 ;  /* 0x200000cfffcf7230 */ /* 0x000fe40000004100 */
[----:B----4-:R-:W-:Y:S02]  /*51b0*/  HADD2.F32 R188, -RZ, R188.H0_H0 ;  /* 0x200000bcffbc7230 */ /* 0x010fe40000004100 */
[----:B---3--:R-:W-:Y:S01]  /*51c0*/  FMUL.FTZ R177, R170, R177 ;  /* 0x000000b1aab17220 */ /* 0x008fe20000410000 */
[----:B-----5:R-:W-:-:S02]  /*51d0*/  HADD2.F32 R203, -RZ, R203.H0_H0 ;  /* 0x200000cbffcb7230 */ /* 0x020fc40000004100 */
[----:B--2---:R-:W-:Y:S01]  /*51e0*/  FMUL.FTZ R176, R170, R171 ;  /* 0x000000abaab07220 */ /* 0x004fe20000410000 */
[----:B------:R-:W-:Y:S02]  /*51f0*/  HADD2.F32 R190, -RZ, R190.H0_H0 ;  /* 0x200000beffbe7230 */ /* 0x000fe40000004100 */
[----:B------:R-:W-:Y:S01]  /*5200*/  FMUL.FTZ R174, R174, R173 ;  /* 0x000000adaeae7220 */ /* 0x000fe20000410000 */
[----:B------:R-:W-:Y:S02]  /*5210*/  HADD2.F32 R192, -RZ, R192.H0_H0 ;  /* 0x200000c0ffc07230 */ /* 0x000fe40000004100 */
[----:B------:R-:W-:Y:S02]  /*5220*/  HADD2.F32 R201, -RZ, R201.H0_H0 ;  /* 0x200000c9ffc97230 */ /* 0x000fe40000004100 */
[----:B------:R-:W-:Y:S02]  /*5230*/  HADD2.F32 R168, -RZ, R168.H0_H0 ;  /* 0x200000a8ffa87230 */ /* 0x000fe40000004100 */
[----:B0-----:R-:W-:Y:S01]  /*5240*/  FMUL.FTZ R173, R172, R197 ;  /* 0x000000c5acad7220 */ /* 0x001fe20000410000 */
[C---:B------:R-:W-:Y:S01]  /*5250*/  FMUL.FTZ R171, R182.reuse, R209 ;  /* 0x000000d1b6ab7220 */ /* 0x040fe20000410000 */
[----:B------:R-:W-:Y:S01]  /*5260*/  FMUL.FTZ R170, R182, R199 ;  /* 0x000000c7b6aa7220 */ /* 0x000fe20000410000 */
[----:B------:R-:W-:-:S02]  /*5270*/  HADD2.F32 R189, -RZ, R189.H0_H0 ;  /* 0x200000bdffbd7230 */ /* 0x000fc40000004100 */
[C---:B------:R-:W-:Y:S01]  /*5280*/  FMUL.FTZ R198, R184.reuse, R7 ;  /* 0x00000007b8c67220 */ /* 0x040fe20000410000 */
[----:B------:R-:W-:Y:S01]  /*5290*/  FMUL.FTZ R197, R184, R3 ;  /* 0x00000003b8c57220 */ /* 0x000fe20000410000 */
[----:B------:R0:W-:Y:S01]  /*52a0*/  STS.64 [R2+0x10b0], R4 ;  /* 0x0010b00402007388 */ /* 0x0001e20000000a00 */
[----:B------:R-:W-:Y:S02]  /*52b0*/  HADD2.F32 R205, -RZ, R205.H0_H0 ;  /* 0x200000cdffcd7230 */ /* 0x000fe40000004100 */
[----:B------:R-:W-:Y:S01]  /*52c0*/  FMUL.FTZ R182, R25, R194 ;  /* 0x000000c219b67220 */ /* 0x000fe20000410000 */
[----:B------:R-:W-:Y:S02]  /*52d0*/  HADD2.F32 R183, -RZ, R183.H0_H0 ;  /* 0x200000b7ffb77230 */ /* 0x000fe40000004100 */
[C---:B------:R-:W-:Y:S01]  /*52e0*/  FMUL.FTZ R160, R24.reuse, R188 ;  /* 0x000000bc18a07220 */ /* 0x040fe20000410000 */
[----:B------:R-:W-:Y:S02]  /*52f0*/  HADD2.F32 R181, -RZ, R181.H0_H0 ;  /* 0x200000b5ffb57230 */ /* 0x000fe40000004100 */
[----:B------:R-:W-:Y:S01]  /*5300*/  FMUL.FTZ R184, R24, R194 ;  /* 0x000000c218b87220 */ /* 0x000fe20000410000 */
[----:B------:R-:W-:-:S02]  /*5310*/  HADD2.F32 R185, -RZ, R185.H0_H0 ;  /* 0x200000b9ffb97230 */ /* 0x000fc40000004100 */
[C---:B------:R-:W-:Y:S01]  /*5320*/  FMUL.FTZ R3, R25.reuse, R207 ;  /* 0x000000cf19037220 */ /* 0x040fe20000410000 */
[----:B------:R-:W-:Y:S02]  /*5330*/  HADD2.F32 R187, -RZ, R187.H0_H0 ;  /* 0x200000bbffbb7230 */ /* 0x000fe40000004100 */
[C---:B------:R-:W-:Y:S01]  /*5340*/  FMUL.FTZ R6, R25.reuse, R203 ;  /* 0x000000cb19067220 */ /* 0x040fe20000410000 */
[----:B------:R-:W-:Y:S02]  /*5350*/  HADD2.F32 R191, -RZ, R191.H0_H0 ;  /* 0x200000bfffbf7230 */ /* 0x000fe40000004100 */
[C---:B0-----:R-:W-:Y:S01]  /*5360*/  FMUL.FTZ R2, R24.reuse, R207 ;  /* 0x000000cf18027220 */ /* 0x041fe20000410000 */
[----:B------:R-:W-:Y:S02]  /*5370*/  HADD2.F32 R169, -RZ, R169.H0_H0 ;  /* 0x200000a9ffa97230 */ /* 0x000fe40000004100 */
[C---:B------:R-:W-:Y:S01]  /*5380*/  FMUL.FTZ R26, R24.reuse, R203 ;  /* 0x000000cb181a7220 */ /* 0x040fe20000410000 */
[C---:B------:R-:W-:Y:S01]  /*5390*/  FMUL.FTZ R28, R25.reuse, R188 ;  /* 0x000000bc191c7220 */ /* 0x040fe20000410000 */
[CC--:B------:R-:W-:Y:S01]  /*53a0*/  FMUL.FTZ R162, R25.reuse, R190.reuse ;  /* 0x000000be19a27220 */ /* 0x0c0fe20000410000 */
        /* <DEDUP_REMOVED lines=9> */
[----:B------:R-:W-:Y:S01]  /*5440*/  FFMA.FTZ R193, R24, R189, -R182 ;  /* 0x000000bd18c17223 */ /* 0x000fe200000108b6 */
[----:B------:R-:W-:Y:S01]  /*5450*/  FMUL.FTZ R200, R200, R27 ;  /* 0x0000001bc8c87220 */ /* 0x000fe20000410000 */
[C---:B------:R-:W-:Y:S01]  /*5460*/  FFMA.FTZ R7, R25.reuse, R205, R2 ;  /* 0x000000cd19077223 */ /* 0x040fe20000010002 */
[C---:B------:R-:W-:Y:S01]  /*5470*/  FFMA.FTZ R160, R25.reuse, R183, R160 ;  /* 0x000000b719a07223 */ /* 0x040fe200000100a0 */
[C---:B------:R-:W-:Y:S01]  /*5480*/  FFMA.FTZ R209, R25.reuse, R189, R184 ;  /* 0x000000bd19d17223 */ /* 0x040fe200000100b8 */
[C---:B------:R-:W-:Y:S01]  /*5490*/  FFMA.FTZ R3, R24.reuse, R205, -R3 ;  /* 0x000000cd18037223 */ /* 0x040fe20000010803 */
[CC--:B------:R-:W-:Y:S01]  /*54a0*/  FFMA.FTZ R165, R24.reuse, R181.reuse, -R6 ;  /* 0x000000b518a57223 */ /* 0x0c0fe20000010806 */
[C---:B------:R-:W-:Y:S01]  /*54b0*/  FFMA.FTZ R27, R25.reuse, R181, R26 ;  /* 0x000000b5191b7223 */ /* 0x040fe2000001001a */
[C---:B------:R-:W-:Y:S01]  /*54c0*/  FFMA.FTZ R28, R24.reuse, R183, -R28 ;  /* 0x000000b7181c7223 */ /* 0x040fe2000001081c */
[CC--:B------:R-:W-:Y:S01]  /*54d0*/  FFMA.FTZ R161, R24.reuse, R185.reuse, -R162 ;  /* 0x000000b918a17223 */ /* 0x0c0fe200000108a2 */
[C---:B------:R-:W-:Y:S01]  /*54e0*/  FFMA.FTZ R29, R25.reuse, R185, R164 ;  /* 0x000000b9191d7223 */ /* 0x040fe200000100a4 */
[CC--:B------:R-:W-:Y:S01]  /*54f0*/  FFMA.FTZ R2, R24.reuse, R187.reuse, -R166 ;  /* 0x000000bb18027223 */ /* 0x0c0fe200000108a6 */
[C---:B------:R-:W-:Y:S01]  /*5500*/  FFMA.FTZ R180, R25.reuse, R187, R180 ;  /* 0x000000bb19b47223 */ /* 0x040fe200000100b4 */
[CC--:B------:R-:W-:Y:S01]  /*5510*/  FFMA.FTZ R211, R24.reuse, R191.reuse, -R186 ;  /* 0x000000bf18d37223 */ /* 0x0c0fe200000108ba */
[C---:B------:R-:W-:Y:S01]  /*5520*/  FFMA.FTZ R213, R25.reuse, R191, R204 ;  /* 0x000000bf19d57223 */ /* 0x040fe200000100cc */
[-C--:B------:R-:W-:Y:S01]  /*5530*/  FFMA.FTZ R215, R24, R169.reuse, -R206 ;  /* 0x000000a918d77223 */ /* 0x080fe200000108ce */
[----:B------:R-:W-:Y:S01]  /*5540*/  FFMA.FTZ R217, R25, R169, R208 ;  /* 0x000000a919d97223 */ /* 0x000fe200000100d0 */
[C---:B------:R-:W-:Y:S01]  /*5550*/  FMUL.FTZ R204, R116.reuse, R193 ;  /* 0x000000c174cc7220 */ /* 0x040fe20000410000 */
[C---:B------:R-:W-:Y:S01]  /*5560*/  FMUL.FTZ R162, R119.reuse, -R160 ;  /* 0x800000a077a27220 */ /* 0x040fe20000410000 */
        /* <DEDUP_REMOVED lines=22> */
[----:B------:R-:W-:-:S04]  /*56d0*/  IADD3 R2, PT, PT, R2, R131, RZ ;  /* 0x0000008302027210 */ /* 0x000fc80007ffe0ff */
[----:B------:R-:W-:-:S05]  /*56e0*/  LEA R2, R2, UR5, 0x3 ;  /* 0x0000000502027c11 */ /* 0x000fca000f8e18ff */
[----:B------:R2:W3:Y:S01]  /*56f0*/  LDS.64 R28, [R2+0x10b0] ;  /* 0x0010b000021c7984 */ /* 0x0004e20000000a00 */
[----:B------:R-:W-:Y:S05]  /*5700*/  BRA `(.L_x_15715) ;  /* 0x0000000000047947 */ /* 0x000fea0003800000 */
.L_x_15714:
[----:B------:R0:W1:Y:S02]  /*5710*/  LDS.64 R28, [R196+UR4+0x20b8] ;  /* 0x0020b804c41c7984 */ /* 0x0000640008000a00 */
.L_x_15715:
[----:B------:R-:W-:Y:S05]  /*5720*/  BSYNC.RECONVERGENT B0 ;  /* 0x0000000000007941 */ /* 0x000fea0003800200 */
.L_x_15713:
[----:B------:R-:W4:Y:S01]  /*5730*/  @P5 LDC R27, c[0x0][0x38c] ;  /* 0x0000e300ff1b5b82 */ /* 0x000f220000000800 */
[----:B--2---:R-:W-:Y:S02]  /*5740*/  @P5 IADD3 R2, PT, PT, R60, -0x2, RZ ;  /* 0xfffffffe3c025810 */ /* 0x004fe40007ffe0ff */
[----:B------:R-:W-:-:S03]  /*5750*/  CS2R R6, SRZ ;  /* 0x0000000000067805 */ /* 0x000fc6000001ff00 */
[----:B----4-:R-:W-:-:S04]  /*5760*/  @P5 IMAD R27, R2, R27, R131 ;  /* 0x0000001b021b5224 */ /* 0x010fc800078e0283 */
[----:B------:R-:W-:-:S05]  /*5770*/  @P5 IMAD.WIDE R26, R27, 0x10, R16 ;  /* 0x000000101b1a5825 */ /* 0x000fca00078e0210 */
[----:B------:R2:W4:Y:S01]  /*5780*/  @P5 LDG.E.64 R6, desc[UR16][R26.64+0x8] ;  /* 0x000008101a065981 */ /* 0x000522000c1e1b00 */
[----:B------:R-:W-:Y:S01]  /*5790*/  FMUL.FTZ R182, R91, R90 ;  /* 0x0000005a5bb67220 */ /* 0x000fe20000410000 */
[----:B------:R-:W-:Y:S01]  /*57a0*/  FMUL.FTZ R180, RZ, R178 ;  /* 0x000000b2ffb47220 */ /* 0x000fe20000410000 */
[----:B------:R-:W-:Y:S01]  /*57b0*/  ISETP.GE.AND P1, PT, R78, 0x1, PT ;  /* 0x000000014e00780c */ /* 0x000fe20003f26270 */
[----:B------:R-:W-:Y:S01]  /*57c0*/  BSSY.RECONVERGENT B0, `(.L_x_15716) ;  /* 0x00000fb000007945 */ /* 0x000fe20003800200 */
[-C--:B------:R-:W-:Y:S01]  /*57d0*/  FMUL.FTZ R2, R178, R182.reuse ;  /* 0x000000b6b2027220 */ /* 0x080fe20000410000 */
[----:B------:R-:W-:-:S03]  /*57e0*/  FFMA.FTZ R180, R179, R182, -R180 ;  /* 0x000000b6b3b47223 */ /* 0x000fc600000108b4 */
        /* <DEDUP_REMOVED lines=13> */
[----:B------:R-:W-:Y:S01]  /*58c0*/  FMUL.FTZ R3, R5, R178 ;  /* 0x000000b205037220 */ /* 0x000fe20000410000 */
[----:B------:R-:W-:Y:S02]  /*58d0*/  FFMA.FTZ R184, R107, R96, R184 ;  /* 0x000000606bb87223 */ /* 0x000fe400000100b8 */
[----:B------:R-:W-:Y:S01]  /*58e0*/  FADD.FTZ R180, RZ, R2 ;  /* 0x00000002ffb47221 */ /* 0x000fe20000010000 */
[C---:B------:R-:W-:Y:S01]  /*58f0*/  FMUL.FTZ R2, R4.reuse, R178 ;  /* 0x000000b204027220 */ /* 0x040fe20000410000 */
[-C--:B------:R-:W-:Y:S01]  /*5900*/  FFMA.FTZ R3, R4, R179.reuse, -R3 ;  /* 0x000000b304037223 */ /* 0x080fe20000010803 */
[C---:B------:R-:W-:Y:S01]  /*5910*/  FMUL.FTZ R211, R172.reuse, R184 ;  /* 0x000000b8acd37220 */ /* 0x040fe20000410000 */
[-C--:B------:R-:W-:Y:S01]  /*5920*/  FMUL.FTZ R26, R172, R180.reuse ;  /* 0x000000b4ac1a7220 */ /* 0x080fe20000410000 */
[----:B------:R-:W-:Y:S01]  /*5930*/  FFMA.FTZ R2, R5, R179, R2 ;  /* 0x000000b305027223 */ /* 0x000fe20000010002 */
[CC--:B------:R-:W-:Y:S01]  /*5940*/  FMUL.FTZ R27, R176.reuse, R3.reuse ;  /* 0x00000003b01b7220 */ /* 0x0c0fe20000410000 */
[C---:B------:R-:W-:Y:S01]  /*5950*/  FFMA.FTZ R211, R173.reuse, R180, R211 ;  /* 0x000000b4add37223 */ /* 0x040fe200000100d3 */
[----:B------:R-:W-:Y:S01]  /*5960*/  FFMA.FTZ R184, R173, R184, -R26 ;  /* 0x000000b8adb87223 */ /* 0x000fe2000001081a */
[-C--:B------:R-:W-:Y:S01]  /*5970*/  FMUL.FTZ R26, R176, R2.reuse ;  /* 0x00000002b01a7220 */ /* 0x080fe20000410000 */
[----:B------:R-:W-:Y:S01]  /*5980*/  FFMA.FTZ R27, R177, R2, R27 ;  /* 0x00000002b11b7223 */ /* 0x000fe2000001001b */
[----:B------:R-:W-:Y:S01]  /*5990*/  FADD.FTZ R211, RZ, R211 ;  /* 0x000000d3ffd37221 */ /* 0x000fe20000010000 */
[----:B------:R-:W-:Y:S01]  /*59a0*/  FFMA.FTZ R184, R111, R98, R184 ;  /* 0x000000626fb87223 */ /* 0x000fe200000100b8 */
[----:B------:R-:W-:Y:S01]  /*59b0*/  FFMA.FTZ R26, R177, R3, -R26 ;  /* 0x00000003b11a7223 */ /* 0x000fe2000001081a */
        /* <DEDUP_REMOVED lines=12> */
[----:B------:R-:W-:Y:S01]  /*5a80*/  FFMA.FTZ R27, R173, R2, R27 ;  /* 0x00000002ad1b7223 */ /* 0x000fe2000001001b */
[C---:B------:R-:W-:Y:S01]  /*5a90*/  FMUL.FTZ R213, R197.reuse, R184 ;  /* 0x000000b8c5d57220 */ /* 0x040fe20000410000 */
[-C--:B------:R-:W-:Y:S01]  /*5aa0*/  FMUL.FTZ R211, R197, R180.reuse ;  /* 0x000000b4c5d37220 */ /* 0x080fe20000410000 */
[----:B------:R-:W-:Y:S01]  /*5ab0*/  FFMA.FTZ R26, R173, R3, -R26 ;  /* 0x00000003ad1a7223 */ /* 0x000fe2000001081a */
[-C--:B------:R-:W-:Y:S01]  /*5ac0*/  FMUL.FTZ R3, R170, R27.reuse ;  /* 0x0000001baa037220 */ /* 0x080fe20000410000 */
[C---:B------:R-:W-:Y:S01]  /*5ad0*/  FFMA.FTZ R213, R198.reuse, R180, R213 ;  /* 0x000000b4c6d57223 */ /* 0x040fe200000100d5 */
[----:B------:R-:W-:Y:S01]  /*5ae0*/  FFMA.FTZ R184, R198, R184, -R211 ;  /* 0x000000b8c6b87223 */ /* 0x000fe200000108d3 */
[-C--:B------:R-:W-:Y:S01]  /*5af0*/  FMUL.FTZ R2, R170, R26.reuse ;  /* 0x0000001aaa027220 */ /* 0x080fe20000410000 */
[----:B------:R-:W-:Y:S01]  /*5b00*/  FFMA.FTZ R3, R171, R26, -R3 ;  /* 0x0000001aab037223 */ /* 0x000fe20000010803 */
[----:B------:R-:W-:Y:S01]  /*5b10*/  FADD.FTZ R213, RZ, R213 ;  /* 0x000000d5ffd57221 */ /* 0x000fe20000010000 */
[----:B------:R-:W-:Y:S01]  /*5b20*/  FFMA.FTZ R184, R115, R102, R184 ;  /* 0x0000006673b87223 */ /* 0x000fe200000100b8 */
[----:B------:R-:W-:-:S02]  /*5b30*/  FFMA.FTZ R2, R171, R27, R2 ;  /* 0x0000001bab027223 */ /* 0x000fc40000010002 */
[CC--:B------:R-:W-:Y:S01]  /*5b40*/  FMUL.FTZ R211, R200.reuse, R213.reuse ;  /* 0x000000d5c8d37220 */ /* 0x0c0fe20000410000 */
[----:B------:R-:W-:Y:S01]  /*5b50*/  FMUL.FTZ R26, R200, R184 ;  /* 0x000000b8c81a7220 */ /* 0x000fe20000410000 */
[----:B------:R-:W-:Y:S02]  /*5b60*/  FMUL.FTZ R27, R197, R2 ;  /* 0x00000002c51b7220 */ /* 0x000fe40000410000 */
[C---:B------:R-:W-:Y:S01]  /*5b70*/  FFMA.FTZ R184, R199.reuse, R184, -R211 ;  /* 0x000000b8c7b87223 */ /* 0x040fe200000108d3 */
[----:B------:R-:W-:Y:S01]  /*5b80*/  FFMA.FTZ R26, R199, R213, R26 ;  /* 0x000000d5c71a7223 */ /* 0x000fe2000001001a */
[-C--:B------:R-:W-:Y:S01]  /*5b90*/  FFMA.FTZ R27, R198, R3.reuse, -R27 ;  /* 0x00000003c61b7223 */ /* 0x080fe2000001081b */
[----:B------:R-:W-:Y:S01]  /*5ba0*/  FMUL.FTZ R3, R197, R3 ;  /* 0x00000003c5037220 */ /* 0x000fe20000410000 */
[----:B------:R-:W-:Y:S01]  /*5bb0*/  FFMA.FTZ R184, R129, R104, R184 ;  /* 0x0000006881b87223 */ /* 0x000fe200000100b8 */
[----:B------:R-:W-:Y:S01]  /*5bc0*/  FADD.FTZ R180, RZ, R26 ;  /* 0x0000001affb47221 */ /* 0x000fe20000010000 */
[----:B------:R-:W-:Y:S01]  /*5bd0*/  FMUL.FTZ R186, R200, R27 ;  /* 0x0000001bc8ba7220 */ /* 0x000fe20000410000 */
[----:B------:R-:W-:-:S02]  /*5be0*/  FFMA.FTZ R3, R198, R2, R3 ;  /* 0x00000002c6037223 */ /* 0x000fc40000010003 */
[----:B------:R-:W-:Y:S02]  /*5bf0*/  SHFL.UP PT, R26, R184, 0x1, RZ ;  /* 0x04200000b81a7989 */ /* 0x000fe400000e00ff */
[CC--:B------:R-:W-:Y:S01]  /*5c00*/  FFMA.FTZ R186, R199.reuse, R3.reuse, R186 ;  /* 0x00000003c7ba7223 */ /* 0x0c0fe200000100ba */
[----:B------:R-:W-:Y:S01]  /*5c10*/  FMUL.FTZ R2, R200, R3 ;  /* 0x00000003c8027220 */ /* 0x000fe20000410000 */
[----:B------:R-:W2:Y:S03]  /*5c20*/  SHFL.UP PT, R212, R180, 0x1, RZ ;  /* 0x04200000b4d47989 */ /* 0x000ea600000e00ff */
[----:B------:R-:W-:Y:S01]  /*5c30*/  FFMA.FTZ R211, R199, R27, -R2 ;  /* 0x0000001bc7d37223 */ /* 0x000fe20000010802 */
[----:B------:R-:W5:Y:S04]  /*5c40*/  SHFL.UP PT, R3, R186, 0x1, RZ ;  /* 0x04200000ba037989 */ /* 0x000f6800000e00ff */
[----:B------:R-:W0:Y:S01]  /*5c50*/  SHFL.UP PT, R2, R211, 0x1, RZ ;  /* 0x04200000d3027989 */ /* 0x000e2200000e00ff */
[-C--:B--2---:R-:W-:Y:S01]  /*5c60*/  FMUL.FTZ R27, R211, R212.reuse ;  /* 0x000000d4d31b7220 */ /* 0x084fe20000410000 */
[----:B------:R-:W-:-:S03]  /*5c70*/  FMUL.FTZ R212, R186, R212 ;  /* 0x000000d4bad47220 */ /* 0x000fc60000410000 */
[CC--:B------:R-:W-:Y:S01]  /*5c80*/  FFMA.FTZ R27, R186.reuse, R26.reuse, R27 ;  /* 0x0000001aba1b7223 */ /* 0x0c0fe2000001001b */
[C---:B------:R-:W-:Y:S01]  /*5c90*/  FFMA.FTZ R213, R211.reuse, R26, -R212 ;  /* 0x0000001ad3d57223 */ /* 0x040fe200000108d4 */
[-C--:B-----5:R-:W-:Y:S02]  /*5ca0*/  FMUL.FTZ R26, R186, R3.reuse ;  /* 0x00000003ba1a7220 */ /* 0x0a0fe40000410000 */
[----:B------:R-:W-:Y:S01]  /*5cb0*/  @P1 FADD.FTZ R180, R180, R27 ;  /* 0x0000001bb4b41221 */ /* 0x000fe20000010000 */
[C---:B------:R-:W-:Y:S01]  /*5cc0*/  FMUL.FTZ R27, R211.reuse, R3 ;  /* 0x00000003d31b7220 */ /* 0x040fe20000410000 */
[----:B------:R-:W-:Y:S01]  /*5cd0*/  @P1 FADD.FTZ R184, R184, R213 ;  /* 0x000000d5b8b81221 */ /* 0x000fe20000010000 */
[-C--:B0-----:R-:W-:Y:S02]  /*5ce0*/  @P1 FFMA.FTZ R211, R211, R2.reuse, -R26 ;  /* 0x00000002d3d31223 */ /* 0x081fe4000001081a */
[----:B------:R-:W0:Y:S01]  /*5cf0*/  SHFL.UP PT, R212, R180, 0x2, RZ ;  /* 0x04400000b4d47989 */ /* 0x000e2200000e00ff */
[----:B------:R-:W-:Y:S01]  /*5d00*/  @P1 FFMA.FTZ R186, R186, R2, R27 ;  /* 0x00000002baba1223 */ /* 0x000fe2000001001b */
[----:B------:R-:W-:-:S02]  /*5d10*/  ISETP.GE.AND P1, PT, R78, 0x2, PT ;  /* 0x000000024e00780c */ /* 0x000fc40003f26270 */
[----:B------:R-:W2:Y:S04]  /*5d20*/  SHFL.UP PT, R27, R184, 0x2, RZ ;  /* 0x04400000b81b7989 */ /* 0x000ea800000e00ff */
[----:B------:R-:W5:Y:S04]  /*5d30*/  SHFL.UP PT, R3, R186, 0x2, RZ ;  /* 0x04400000ba037989 */ /* 0x000f6800000e00ff */
[----:B------:R-:W3:Y:S01]  /*5d40*/  SHFL.UP PT, R2, R211, 0x2, RZ ;  /* 0x04400000d3027989 */ /* 0x000ee200000e00ff */
[-C--:B0-----:R-:W-:Y:S01]  /*5d50*/  FMUL.FTZ R213, R211, R212.reuse ;  /* 0x000000d4d3d57220 */ /* 0x081fe20000410000 */
[----:B------:R-:W-:-:S03]  /*5d60*/  FMUL.FTZ R212, R186, R212 ;  /* 0x000000d4bad47220 */ /* 0x000fc60000410000 */
[-C--:B--2---:R-:W-:Y:S01]  /*5d70*/  FFMA.FTZ R215, R186, R27.reuse, R213 ;  /* 0x0000001bbad77223 */ /* 0x084fe200000100d5 */
[----:B------:R-:W-:-:S03]  /*5d80*/  FFMA.FTZ R27, R211, R27, -R212 ;  /* 0x0000001bd31b7223 */ /* 0x000fc600000108d4 */
[----:B------:R-:W-:Y:S01]  /*5d90*/  @P1 FADD.FTZ R180, R180, R215 ;  /* 0x000000d7b4b41221 */ /* 0x000fe20000010000 */
[CC--:B-----5:R-:W-:Y:S01]  /*5da0*/  FMUL.FTZ R213, R211.reuse, R3.reuse ;  /* 0x00000003d3d57220 */ /* 0x0e0fe20000410000 */
[----:B------:R-:W-:Y:S01]  /*5db0*/  FMUL.FTZ R26, R186, R3 ;  /* 0x00000003ba1a7220 */ /* 0x000fe20000410000 */
[----:B------:R-:W-:Y:S02]  /*5dc0*/  @P1 FADD.FTZ R184, R184, R27 ;  /* 0x0000001bb8b81221 */ /* 0x000fe40000010000 */
[----:B------:R-:W0:Y:S01]  /*5dd0*/  SHFL.UP PT, R27, R180, 0x4, RZ ;  /* 0x04800000b41b7989 */ /* 0x000e2200000e00ff */
[-C--:B---3--:R-:W-:Y:S01]  /*5de0*/  @P1 FFMA.FTZ R186, R186, R2.reuse, R213 ;  /* 0x00000002baba1223 */ /* 0x088fe200000100d5 */
        /* <DEDUP_REMOVED lines=9> */
[C---:B-1----:R-:W-:Y:S01]  /*5e80*/  FMUL.FTZ R26, R200.reuse, R29 ;  /* 0x0000001dc81a7220 */ /* 0x042fe20000410000 */
[----:B------:R-:W-:Y:S01]  /*5e90*/  FMUL.FTZ R212, R200, R210 ;  /* 0x000000d2c8d47220 */ /* 0x000fe20000410000 */
[-C--:B---3--:R-:W-:Y:S01]  /*5ea0*/  FMUL.FTZ R27, R186, R3.reuse ;  /* 0x00000003ba1b7220 */ /* 0x088fe20000410000 */
[C---:B------:R-:W-:Y:S01]  /*5eb0*/  FMUL.FTZ R3, R211.reuse, R3 ;  /* 0x00000003d3037220 */ /* 0x040fe20000410000 */
[----:B------:R-:W-:Y:S01]  /*5ec0*/  @P1 FADD.FTZ R180, R180, R215 ;  /* 0x000000d7b4b41221 */ /* 0x000fe20000010000 */
[----:B------:R-:W-:Y:S01]  /*5ed0*/  @P1 FADD.FTZ R184, R184, R213 ;  /* 0x000000d5b8b81221 */ /* 0x000fe20000010000 */
[----:B------:R-:W-:Y:S01]  /*5ee0*/  FMUL.FTZ R213, R200, R209 ;  /* 0x000000d1c8d57220 */ /* 0x000fe20000410000 */
[-C--:B-----5:R-:W-:Y:S01]  /*5ef0*/  @P1 FFMA.FTZ R186, R186, R2.reuse, R3 ;  /* 0x00000002baba1223 */ /* 0x0a0fe20000010003 */
[----:B------:R-:W-:Y:S01]  /*5f00*/  @P1 FFMA.FTZ R211, R211, R2, -R27 ;  /* 0x00000002d3d31223 */ /* 0x000fe2000001081b */
[----:B------:R-:W0:Y:S01]  /*5f10*/  SHFL.UP PT, R215, R180, 0x8, RZ ;  /* 0x05000000b4d77989 */ /* 0x000e2200000e00ff */
[C---:B------:R-:W-:Y:S01]  /*5f20*/  FFMA.FTZ R219, R199.reuse, R210, -R213 ;  /* 0x000000d2c7db7223 */ /* 0x040fe200000108d5 */
[C---:B------:R-:W-:Y:S01]  /*5f30*/  FMUL.FTZ R3, R199.reuse, R29 ;  /* 0x0000001dc7037220 */ /* 0x040fe20000410000 */
[C---:B------:R-:W-:Y:S01]  /*5f40*/  FFMA.FTZ R26, R199.reuse, R28, -R26 ;  /* 0x0000001cc71a7223 */ /* 0x040fe2000001081a */
[----:B------:R-:W1:Y:S01]  /*5f50*/  SHFL.UP PT, R213, R186, 0x8, RZ ;  /* 0x05000000bad57989 */ /* 0x000e6200000e00ff */
[----:B------:R-:W-:Y:S01]  /*5f60*/  FFMA.FTZ R217, R199, R209, R212 ;  /* 0x000000d1c7d97223 */ /* 0x000fe200000100d4 */
[----:B------:R-:W-:Y:S01]  /*5f70*/  IADD3 R2, P1, PT, R133, R70, RZ ;  /* 0x0000004685027210 */ /* 0x000fe20007f3e0ff */
[----:B------:R-:W-:Y:S01]  /*5f80*/  FFMA.FTZ R27, -R200, R28, -R3 ;  /* 0x0000001cc81b7223 */ /* 0x000fe20000010903 */
[----:B------:R-:W2:Y:S01]  /*5f90*/  SHFL.UP PT, R214, R184, 0x8, RZ ;  /* 0x05000000b8d67989 */ /* 0x000ea200000e00ff */
[----:B------:R-:W-:Y:S01]  /*5fa0*/  FMUL.FTZ R216, R197, R26 ;  /* 0x0000001ac5d87220 */ /* 0x000fe20000410000 */
[----:B------:R-:W-:Y:S01]  /*5fb0*/  FADD.FTZ R219, R208, R219 ;  /* 0x000000dbd0db7221 */ /* 0x000fe20000010000 */
[----:B------:R-:W-:Y:S01]  /*5fc0*/  LEA.HI.X.SX32 R3, R133, RZ, 0x1, P1 ;  /* 0x000000ff85037211 */ /* 0x000fe200008f0eff */
[----:B------:R-:W3:Y:S01]  /*5fd0*/  SHFL.UP PT, R212, R211, 0x8, RZ ;  /* 0x05000000d3d47989 */ /* 0x000ee200000e00ff */
[CC--:B------:R-:W-:Y:S01]  /*5fe0*/  FMUL.FTZ R221, R197.reuse, R27.reuse ;  /* 0x0000001bc5dd7220 */ /* 0x0c0fe20000410000 */
[----:B------:R-:W-:Y:S01]  /*5ff0*/  FFMA.FTZ R216, R198, R27, -R216 ;  /* 0x0000001bc6d87223 */ /* 0x000fe200000108d8 */
[----:B------:R-:W-:Y:S01]  /*6000*/  FADD.FTZ R217, R206, R217 ;  /* 0x000000d9ced97221 */ /* 0x000fe20000010000 */
[----:B------:R-:W-:Y:S01]  /*6010*/  FMUL.FTZ R27, R197, R219 ;  /* 0x000000dbc51b7220 */ /* 0x000fe20000410000 */
[----:B------:R-:W-:-:S04]  /*6020*/  IMAD.WIDE.U32 R2, R131, UR14, R2 ;  /* 0x0000000e83027c25 */ /* 0x000fc8000f8e0002 */
[----:B------:R-:W-:Y:S01]  /*6030*/  FFMA.FTZ R221, R198, R26, R221 ;  /* 0x0000001ac6dd7223 */ /* 0x000fe200000100dd */
[----:B------:R-:W-:Y:S01]  /*6040*/  ISETP.GE.AND P1, PT, R78, 0x8, PT ;  /* 0x000000084e00780c */ /* 0x000fe20003f26270 */
[-C--:B------:R-:W-:Y:S01]  /*6050*/  FFMA.FTZ R223, R198, R217.reuse, R27 ;  /* 0x000000d9c6df7223 */ /* 0x080fe2000001001b */
[----:B------:R-:W-:Y:S01]  /*6060*/  FMUL.FTZ R217, R197, R217 ;  /* 0x000000d9c5d97220 */ /* 0x000fe20000410000 */
[----:B------:R-:W-:Y:S02]  /*6070*/  IMAD R27, R131, UR15, R3 ;  /* 0x0000000f831b7c24 */ /* 0x000fe4000f8e0203 */
[----:B------:R-:W-:Y:S01]  /*6080*/  FMUL.FTZ R3, R170, R221 ;  /* 0x000000ddaa037220 */ /* 0x000fe20000410000 */
[----:B------:R-:W-:Y:S01]  /*6090*/  LEA R26, P2, R2, R77, 0x2 ;  /* 0x0000004d021a7211 */ /* 0x000fe200078410ff */
[----:B------:R-:W-:Y:S01]  /*60a0*/  FFMA.FTZ R218, R198, R219, -R217 ;  /* 0x000000dbc6da7223 */ /* 0x000fe200000108d9 */
[----:B0-----:R-:W-:Y:S01]  /*60b0*/  FMUL.FTZ R217, R211, R215 ;  /* 0x000000d7d3d97220 */ /* 0x001fe20000410000 */
[-C--:B------:R-:W-:Y:S01]  /*60c0*/  FMUL.FTZ R220, R170, R216.reuse ;  /* 0x000000d8aadc7220 */ /* 0x080fe20000410000 */
[----:B------:R-:W-:Y:S01]  /*60d0*/  FFMA.FTZ R216, R171, R216, -R3 ;  /* 0x000000d8abd87223 */ /* 0x000fe20000010803 */
[----:B------:R-:W-:Y:S01]  /*60e0*/  LEA.HI.X R27, R2, R75, R27, 0x2, P2 ;  /* 0x0000004b021b7211 */ /* 0x000fe200010f141b */
[C---:B-1----:R-:W-:Y:S01]  /*60f0*/  FMUL.FTZ R3, R186.reuse, R213 ;  /* 0x000000d5ba037220 */ /* 0x042fe20000410000 */
[C---:B------:R-:W-:Y:S01]  /*6100*/  FMUL.FTZ R2, R186.reuse, R215 ;  /* 0x000000d7ba027220 */ /* 0x040fe20000410000 */
[-C--:B--2---:R-:W-:Y:S01]  /*6110*/  FFMA.FTZ R217, R186, R214.reuse, R217 ;  /* 0x000000d6bad97223 */ /* 0x084fe200000100d9 */
[----:B------:R-:W-:Y:S01]  /*6120*/  FMUL.FTZ R213, R211, R213 ;  /* 0x000000d5d3d57220 */ /* 0x000fe20000410000 */
[----:B------:R-:W-:Y:S01]  /*6130*/  FADD.FTZ R218, R193, R218 ;  /* 0x000000dac1da7221 */ /* 0x000fe20000010000 */
[C---:B------:R-:W-:Y:S01]  /*6140*/  FFMA.FTZ R215, R211.reuse, R214, -R2 ;  /* 0x000000d6d3d77223 */ /* 0x040fe20000010802 */
[----:B------:R-:W-:Y:S01]  /*6150*/  @P1 FADD.FTZ R180, R180, R217 ;  /* 0x000000d9b4b41221 */ /* 0x000fe20000010000 */
[-C--:B---3--:R-:W-:Y:S01]  /*6160*/  @P1 FFMA.FTZ R186, R186, R212.reuse, R213 ;  /* 0x000000d4baba1223 */ /* 0x088fe200000100d5 */
[----:B------:R-:W-:Y:S01]  /*6170*/  @P1 FFMA.FTZ R211, R211, R212, -R3 ;  /* 0x000000d4d3d31223 */ /* 0x000fe20000010803 */
[----:B------:R-:W-:Y:S01]  /*6180*/  @P1 FADD.FTZ R184, R184, R215 ;  /* 0x000000d7b8b81221 */ /* 0x000fe20000010000 */
[----:B------:R-:W-:Y:S01]  /*6190*/  FADD.FTZ R223, R204, R223 ;  /* 0x000000dfccdf7221 */ /* 0x000fe20000010000 */
[----:B------:R-:W0:Y:S01]  /*61a0*/  SHFL.UP PT, R213, R180, 0x10, RZ ;  /* 0x06000000b4d57989 */ /* 0x000e2200000e00ff */
[C---:B------:R-:W-:Y:S01]  /*61b0*/  FMUL.FTZ R214, R170.reuse, R218 ;  /* 0x000000daaad67220 */ /* 0x040fe20000410000 */
[C---:B------:R-:W-:Y:S01]  /*61c0*/  FFMA.FTZ R220, R171.reuse, R221, R220 ;  /* 0x000000ddabdc7223 */ /* 0x040fe200000100dc */
[-C--:B------:R-:W-:Y:S01]  /*61d0*/  FMUL.FTZ R215, R170, R223.reuse ;  /* 0x000000dfaad77220 */ /* 0x080fe20000410000 */
[----:B------:R-:W1:Y:S01]  /*61e0*/  SHFL.UP PT, R3, R186, 0x10, RZ ;  /* 0x06000000ba037989 */ /* 0x000e6200000e00ff */
[C---:B------:R-:W-:Y:S01]  /*61f0*/  FFMA.FTZ R214, R171.reuse, R223, R214 ;  /* 0x000000dfabd67223 */ /* 0x040fe200000100d6 */
[C---:B------:R-:W-:Y:S01]  /*6200*/  FMUL.FTZ R222, R172.reuse, R216 ;  /* 0x000000d8acde7220 */ /* 0x040fe20000410000 */
[----:B------:R-:W-:Y:S01]  /*6210*/  FFMA.FTZ R218, R171, R218, -R215 ;  /* 0x000000daabda7223 */ /* 0x000fe200000108d7 */
[----:B------:R-:W2:Y:S01]  /*6220*/  SHFL.UP PT, R212, R184, 0x10, RZ ;  /* 0x06000000b8d47989 */ /* 0x000ea200000e00ff */
[-C--:B------:R-:W-:Y:S01]  /*6230*/  FMUL.FTZ R217, R172, R220.reuse ;  /* 0x000000dcacd97220 */ /* 0x080fe20000410000 */
[----:B------:R-:W-:Y:S01]  /*6240*/  FADD.FTZ R214, R159, R214 ;  /* 0x000000d69fd67221 */ /* 0x000fe20000010000 */
[----:B------:R-:W-:Y:S01]  /*6250*/  FFMA.FTZ R222, R173, R220, R222 ;  /* 0x000000dcadde7223 */ /* 0x000fe200000100de */
[----:B------:R-:W3:Y:S01]  /*6260*/  SHFL.UP PT, R2, R211, 0x10, RZ ;  /* 0x06000000d3027989 */ /* 0x000ee200000e00ff */
[----:B------:R-:W-:Y:S01]  /*6270*/  FADD.FTZ R218, R157, R218 ;  /* 0x000000da9dda7221 */ /* 0x000fe20000010000 */
[----:B------:R-:W-:Y:S01]  /*6280*/  ISETP.GE.AND P1, PT, R78, 0x10, PT ;  /* 0x000000104e00780c */ /* 0x000fe20003f26270 */
[C---:B------:R-:W-:Y:S01]  /*6290*/  FFMA.FTZ R217, R173.reuse, R216, -R217 ;  /* 0x000000d8add97223 */ /* 0x040fe200000108d9 */
        /* <DEDUP_REMOVED lines=8> */
[-C--:B0-----:R-:W-:Y:S01]  /*6320*/  FMUL.FTZ R217, R211, R213.reuse ;  /* 0x000000d5d3d97220 */ /* 0x081fe20000410000 */
[----:B------:R-:W-:Y:S01]  /*6330*/  FMUL.FTZ R214, R186, R213 ;  /* 0x000000d5bad67220 */ /* 0x000fe20000410000 */
[----:B------:R-:W-:Y:S01]  /*6340*/  FADD.FTZ R219, R160, R219 ;  /* 0x000000dba0db7221 */ /* 0x000fe20000010000 */
[----:B------:R-:W-:Y:S01]  /*6350*/  FADD.FTZ R216, R161, R216 ;  /* 0x000000d8a1d87221 */ /* 0x000fe20000010000 */
[CC--:B-1----:R-:W-:Y:S01]  /*6360*/  FMUL.FTZ R215, R186.reuse, R3.reuse ;  /* 0x00000003bad77220 */ /* 0x0c2fe20000410000 */
[C---:B------:R-:W-:Y:S01]  /*6370*/  FMUL.FTZ R3, R211.reuse, R3 ;  /* 0x00000003d3037220 */ /* 0x040fe20000410000 */
[-C--:B--2---:R-:W-:Y:S01]  /*6380*/  FFMA.FTZ R217, R186, R212.reuse, R217 ;  /* 0x000000d4bad97223 */ /* 0x084fe200000100d9 */
[C---:B------:R-:W-:Y:S01]  /*6390*/  FFMA.FTZ R213, R211.reuse, R212, -R214 ;  /* 0x000000d4d3d57223 */ /* 0x040fe200000108d6 */
[-C--:B------:R-:W-:Y:S01]  /*63a0*/  FMUL.FTZ R214, R174, R219.reuse ;  /* 0x000000dbaed67220 */ /* 0x080fe20000410000 */
[----:B------:R-:W-:Y:S01]  /*63b0*/  FMUL.FTZ R212, R176, R220 ;  /* 0x000000dcb0d47220 */ /* 0x000fe20000410000 */
[-C--:B---3--:R-:W-:Y:S01]  /*63c0*/  @P1 FFMA.FTZ R186, R186, R2.reuse, R3 ;  /* 0x00000002baba1223 */ /* 0x088fe20000010003 */
[----:B------:R-:W-:Y:S01]  /*63d0*/  @P1 FFMA.FTZ R211, R211, R2, -R215 ;  /* 0x00000002d3d31223 */ /* 0x000fe200000108d7 */
[----:B------:R-:W-:Y:S01]  /*63e0*/  @P1 FADD.FTZ R180, R180, R217 ;  /* 0x000000d9b4b41221 */ /* 0x000fe20000010000 */
[----:B------:R-:W-:Y:S01]  /*63f0*/  @P1 FADD.FTZ R184, R184, R213 ;  /* 0x000000d5b8b81221 */ /* 0x000fe20000010000 */
[-C--:B------:R-:W-:Y:S01]  /*6400*/  FFMA.FTZ R214, R175, R216.reuse, R214 ;  /* 0x000000d8afd67223 */ /* 0x080fe200000100d6 */
[----:B------:R-:W-:Y:S01]  /*6410*/  FMUL.FTZ R216, R174, R216 ;  /* 0x000000d8aed87220 */ /* 0x000fe20000410000 */
[----:B------:R0:W-:Y:S01]  /*6420*/  SHFL.UP PT, R2, R211, 0x1, RZ ;  /* 0x04200000d3027989 */ /* 0x0001e200000e00ff */
[----:B------:R-:W-:Y:S01]  /*6430*/  FMUL.FTZ R213, R176, R224 ;  /* 0x000000e0b0d57220 */ /* 0x000fe20000410000 */
[----:B------:R-:W-:Y:S01]  /*6440*/  FADD.FTZ R214, R163, R214 ;  /* 0x000000d6a3d67221 */ /* 0x000fe20000010000 */
[----:B------:R-:W-:Y:S01]  /*6450*/  FFMA.FTZ R219, R175, R219, -R216 ;  /* 0x000000dbafdb7223 */ /* 0x000fe200000108d8 */
[----:B------:R-:W-:Y:S01]  /*6460*/  SHFL.UP PT, R186, R186, 0x1, RZ ;  /* 0x04200000baba7989 */ /* 0x000fe200000e00ff */
[----:B------:R-:W-:-:S02]  /*6470*/  FFMA.FTZ R213, R177, R220, R213 ;  /* 0x000000dcb1d57223 */ /* 0x000fc400000100d5 */
[----:B------:R-:W-:Y:S01]  /*6480*/  FADD.FTZ R219, R162, R219 ;  /* 0x000000dba2db7221 */ /* 0x000fe20000010000 */
[----:B------:R-:W-:Y:S01]  /*6490*/  SHFL.UP PT, R180, R180, 0x1, RZ ;  /* 0x04200000b4b47989 */ /* 0x000fe200000e00ff */
[----:B0-----:R-:W-:Y:S01]  /*64a0*/  FFMA.FTZ R211, R177, R224, -R212 ;  /* 0x000000e0b1d37223 */ /* 0x001fe200000108d4 */
[----:B------:R-:W-:Y:S01]  /*64b0*/  FMUL.FTZ R216, R178, R213 ;  /* 0x000000d5b2d87220 */ /* 0x000fe20000410000 */
[----:B------:R-:W-:Y:S01]  /*64c0*/  FMUL.FTZ R215, R176, R219 ;  /* 0x000000dbb0d77220 */ /* 0x000fe20000410000 */
[----:B----4-:R-:W0:Y:S01]  /*64d0*/  SHFL.IDX PT, R7, R7, RZ, 0x1f ;  /* 0x00001fff07077589 */ /* 0x010e2200000e0000 */
[-C--:B------:R-:W-:Y:S01]  /*64e0*/  FMUL.FTZ R212, R178, R211.reuse ;  /* 0x000000d3b2d47220 */ /* 0x080fe20000410000 */
[C---:B------:R-:W-:Y:S02]  /*64f0*/  FFMA.FTZ R211, R179.reuse, R211, -R216 ;  /* 0x000000d3b3d37223 */ /* 0x040fe400000108d8 */
[----:B------:R1:W2:Y:S01]  /*6500*/  SHFL.IDX PT, R3, R6, RZ, 0x1f ;  /* 0x00001fff06037589 */ /* 0x0002a200000e0000 */
[----:B------:R-:W-:-:S03]  /*6510*/  FFMA.FTZ R212, R179, R213, R212 ;  /* 0x000000d5b3d47223 */ /* 0x000fc600000100d4 */
[----:B------:R-:W3:Y:S01]  /*6520*/  SHFL.UP PT, R184, R184, 0x1, RZ ;  /* 0x04200000b8b87989 */ /* 0x000ee200000e00ff */
[-C--:B-1----:R-:W-:Y:S01]  /*6530*/  FMUL.FTZ R6, R176, R214.reuse ;  /* 0x000000d6b0067220 */ /* 0x082fe20000410000 */
[----:B------:R-:W-:-:S03]  /*6540*/  FFMA.FTZ R214, R177, R214, R215 ;  /* 0x000000d6b1d67223 */ /* 0x000fc600000100d7 */
[----:B------:R-:W-:Y:S01]  /*6550*/  FFMA.FTZ R219, R177, R219, -R6 ;  /* 0x000000dbb1db7223 */ /* 0x000fe20000010806 */
[----:B------:R-:W-:-:S03]  /*6560*/  FADD.FTZ R214, R165, R214 ;  /* 0x000000d6a5d67221 */ /* 0x000fc60000010000 */
[----:B------:R-:W-:Y:S01]  /*6570*/  FADD.FTZ R219, R164, R219 ;  /* 0x000000dba4db7221 */ /* 0x000fe20000010000 */
[-C--:B0-----:R-:W-:Y:S01]  /*6580*/  FMUL.FTZ R215, R2, R7.reuse ;  /* 0x0000000702d77220 */ /* 0x081fe20000410000 */
[----:B------:R-:W-:Y:S02]  /*6590*/  FMUL.FTZ R213, R186, R7 ;  /* 0x00000007bad57220 */ /* 0x000fe40000410000 */
[----:B------:R-:W-:Y:S01]  /*65a0*/  FMUL.FTZ R6, R178, R219 ;  /* 0x000000dbb2067220 */ /* 0x000fe20000410000 */
[-C--:B--2---:R-:W-:Y:S01]  /*65b0*/  FFMA.FTZ R215, R186, R3.reuse, R215 ;  /* 0x00000003bad77223 */ /* 0x084fe200000100d7 */
[----:B------:R-:W-:Y:S01]  /*65c0*/  FFMA.FTZ R213, R2, R3, -R213 ;  /* 0x0000000302d57223 */ /* 0x000fe200000108d5 */
[-C--:B------:R-:W-:Y:S01]  /*65d0*/  FMUL.FTZ R186, R178, R214.reuse ;  /* 0x000000d6b2ba7220 */ /* 0x080fe20000410000 */
[----:B------:R-:W-:Y:S01]  /*65e0*/  FFMA.FTZ R6, R179, R214, R6 ;  /* 0x000000d6b3067223 */ /* 0x000fe20000010006 */
[----:B------:R-:W-:Y:S01]  /*65f0*/  @P0 FADD.FTZ R7, R180, R215 ;  /* 0x000000d7b4070221 */ /* 0x000fe20000010000 */
[----:B---3--:R-:W-:Y:S01]  /*6600*/  @P0 FADD.FTZ R3, R184, R213 ;  /* 0x000000d5b8030221 */ /* 0x008fe20000010000 */
[----:B------:R-:W-:Y:S01]  /*6610*/  ISETP.NE.AND P0, PT, R195, 0x1f, PT ;  /* 0x0000001fc300780c */ /* 0x000fe20003f05270 */
[----:B------:R-:W-:Y:S01]  /*6620*/  FFMA.FTZ R219, R179, R219, -R186 ;  /* 0x000000dbb3db7223 */ /* 0x000fe200000108ba */
[----:B------:R-:W-:Y:S01]  /*6630*/  FADD.FTZ R213, R167, R6 ;  /* 0x00000006a7d57221 */ /* 0x000fe20000010000 */
[C---:B------:R-:W-:Y:S01]  /*6640*/  FMUL.FTZ R215, R5.reuse, R7 ;  /* 0x0000000705d77220 */ /* 0x040fe20000410000 */
[----:B------:R0:W1:Y:S01]  /*6650*/  SHFL.DOWN PT, R184, R212, 0x1, 0x1f ;  /* 0x08201f00d4b87f89 */ /* 0x00006200000e0000 */
[----:B------:R-:W-:Y:S01]  /*6660*/  FADD.FTZ R214, R166, R219 ;  /* 0x000000dba6d67221 */ /* 0x000fe20000010000 */
[-C--:B------:R-:W-:Y:S01]  /*6670*/  FMUL.FTZ R5, R5, R3.reuse ;  /* 0x0000000305057220 */ /* 0x080fe20000410000 */
[----:B------:R-:W-:Y:S01]  /*6680*/  FFMA.FTZ R215, R4, R3, -R215 ;  /* 0x0000000304d77223 */ /* 0x000fe200000108d7 */
[----:B------:R0:W2:Y:S04]  /*6690*/  SHFL.DOWN PT, R2, R211, 0x1, 0x1f ;  /* 0x08201f00d3027f89 */ /* 0x0000a800000e0000 */
[----:B------:R0:W3:Y:S04]  /*66a0*/  SHFL.DOWN PT, R186, R213, 0x1, 0x1f ;  /* 0x08201f00d5ba7f89 */ /* 0x0000e800000e0000 */
[----:B------:R0:W4:Y:S01]  /*66b0*/  SHFL.DOWN PT, R180, R214, 0x1, 0x1f ;  /* 0x08201f00d6b47f89 */ /* 0x00012200000e0000 */
[----:B------:R-:W-:Y:S05]  /*66c0*/  @!P0 BRA `(.L_x_15717) ;  /* 0x0000000000288947 */ /* 0x000fea0003800000 */
[CC--:B----4-:R-:W-:Y:S01]  /*66d0*/  FMUL.FTZ R217, R211.reuse, R180.reuse ;  /* 0x000000b4d3d97220 */ /* 0x0d0fe20000410000 */
[C---:B------:R-:W-:Y:S01]  /*66e0*/  FMUL.FTZ R180, R212.reuse, R180 ;  /* 0x000000b4d4b47220 */ /* 0x040fe20000410000 */
[CC--:B--2---:R-:W-:Y:S01]  /*66f0*/  FMUL.FTZ R3, R211.reuse, R2.reuse ;  /* 0x00000002d3037220 */ /* 0x0c4fe20000410000 */
[C---:B------:R-:W-:Y:S01]  /*6700*/  FMUL.FTZ R2, R212.reuse, R2 ;  /* 0x00000002d4027220 */ /* 0x040fe20000410000 */
[-C--:B---3--:R-:W-:Y:S01]  /*6710*/  FFMA.FTZ R6, R212, R186.reuse, -R217 ;  /* 0x000000bad4067223 */ /* 0x088fe200000108d9 */
[----:B------:R-:W-:Y:S01]  /*6720*/  FFMA.FTZ R217, R211, R186, R180 ;  /* 0x000000bad3d97223 */ /* 0x000fe200000100b4 */
[C---:B01----:R-:W-:Y:S01]  /*6730*/  FFMA.FTZ R212, R184.reuse, R212, -R3 ;  /* 0x000000d4b8d47223 */ /* 0x043fe20000010803 */
[----:B------:R-:W-:Y:S01]  /*6740*/  FFMA.FTZ R211, R184, R211, R2 ;  /* 0x000000d3b8d37223 */ /* 0x000fe20000010002 */
[----:B------:R-:W-:Y:S01]  /*6750*/  FADD.FTZ R213, R213, R6 ;  /* 0x00000006d5d57221 */ /* 0x000fe20000010000 */
[----:B------:R-:W-:-:S07]  /*6760*/  FADD.FTZ R214, R214, R217 ;  /* 0x000000d9d6d67221 */ /* 0x000fce0000010000 */
.L_x_15717:
[----:B------:R-:W-:Y:S05]  /*6770*/  BSYNC.RECONVERGENT B0 ;  /* 0x0000000000007941 */ /* 0x000fea0003800200 */
.L_x_15716:
[----:B------:R-:W-:Y:S01]  /*6780*/  ISETP.GT.U32.AND P1, PT, R195, 0x1d, PT ;  /* 0x0000001dc300780c */ /* 0x000fe20003f24070 */
[----:B--2---:R-:W-:Y:S01]  /*6790*/  FFMA.FTZ R2, R4, R7, R5 ;  /* 0x0000000704027223 */ /* 0x004fe20000010005 */
[----:B------:R-:W-:Y:S01]  /*67a0*/  ISETP.GE.AND P0, PT, R60, UR7, PT ;  /* 0x000000073c007c0c */ /* 0x000fe2000bf06270 */
[----:B------:R-:W-:Y:S01]  /*67b0*/  FADD.FTZ R182, R182, R215 ;  /* 0x000000d7b6b67221 */ /* 0x000fe20000010000 */
[----:B---3--:R2:W3:Y:S01]  /*67c0*/  SHFL.DOWN PT, R186, R212, 0x2, 0x1f ;  /* 0x08401f00d4ba7f89 */ /* 0x0084e200000e0000 */
[----:B------:R-:W-:Y:S01]  /*67d0*/  FADD.FTZ R2, RZ, R2 ;  /* 0x00000002ff027221 */ /* 0x000fe20000010000 */
[----:B------:R-:W-:Y:S01]  /*67e0*/  BSSY.RECONVERGENT B0, `(.L_x_15718) ;  /* 0x0000012000007945 */ /* 0x000fe20003800200 */
[----:B------:R-:W-:Y:S01]  /*67f0*/  ISETP.NE.OR P0, PT, R70, RZ, P0 ;  /* 0x000000ff4600720c */ /* 0x000fe20000705670 */
[----:B------:R2:W0:Y:S01]  /*6800*/  SHFL.DOWN PT, R4, R211, 0x2, 0x1f ;  /* 0x08401f00d3047f89 */ /* 0x00042200000e0000 */
[C---:B-1----:R-:W-:Y:S01]  /*6810*/  FMUL.FTZ R184, R207.reuse, R2 ;  /* 0x00000002cfb87220 */ /* 0x042fe20000410000 */
[----:B------:R-:W-:-:S02]  /*6820*/  FMUL.FTZ R207, R207, R182 ;  /* 0x000000b6cfcf7220 */ /* 0x000fc40000410000 */
[----:B------:R2:W1:Y:S04]  /*6830*/  SHFL.DOWN PT, R7, R213, 0x2, 0x1f ;  /* 0x08401f00d5077f89 */ /* 0x00046800000e0000 */
[----:B----4-:R2:W4:Y:S01]  /*6840*/  SHFL.DOWN PT, R180, R214, 0x2, 0x1f ;  /* 0x08401f00d6b47f89 */ /* 0x01052200000e0000 */
[----:B------:R-:W-:Y:S05]  /*6850*/  @P1 BRA `(.L_x_15719) ;  /* 0x0000000000281947 */ /* 0x000fea0003800000 */
[CC--:B----4-:R-:W-:Y:S01]  /*6860*/  FMUL.FTZ R5, R211.reuse, R180.reuse ;  /* 0x000000b4d3057220 */ /* 0x0d0fe20000410000 */
[C---:B------:R-:W-:Y:S01]  /*6870*/  FMUL.FTZ R180, R212.reuse, R180 ;  /* 0x000000b4d4b47220 */ /* 0x040fe20000410000 */
[CC--:B0-----:R-:W-:Y:S01]  /*6880*/  FMUL.FTZ R3, R211.reuse, R4.reuse ;  /* 0x00000004d3037220 */ /* 0x0c1fe20000410000 */
[C---:B------:R-:W-:Y:S01]  /*6890*/  FMUL.FTZ R4, R212.reuse, R4 ;  /* 0x00000004d4047220 */ /* 0x040fe20000410000 */
[CC--:B-1----:R-:W-:Y:S01]  /*68a0*/  FFMA.FTZ R6, R212.reuse, R7.reuse, -R5 ;  /* 0x00000007d4067223 */ /* 0x0c2fe20000010805 */
[C---:B------:R-:W-:Y:S01]  /*68b0*/  FFMA.FTZ R5, R211.reuse, R7, R180 ;  /* 0x00000007d3057223 */ /* 0x040fe200000100b4 */
[-C--:B--23--:R-:W-:Y:S01]  /*68c0*/  FFMA.FTZ R212, R212, R186.reuse, -R3 ;  /* 0x000000bad4d47223 */ /* 0x08cfe20000010803 */
[----:B------:R-:W-:Y:S01]  /*68d0*/  FFMA.FTZ R211, R211, R186, R4 ;  /* 0x000000bad3d37223 */ /* 0x000fe20000010004 */
[----:B------:R-:W-:Y:S01]  /*68e0*/  FADD.FTZ R213, R213, R6 ;  /* 0x00000006d5d57221 */ /* 0x000fe20000010000 */
[----:B------:R-:W-:-:S07]  /*68f0*/  FADD.FTZ R214, R214, R5 ;  /* 0x00000005d6d67221 */ /* 0x000fce0000010000 */
.L_x_15719:
[----:B------:R-:W-:Y:S05]  /*6900*/  BSYNC.RECONVERGENT B0 ;  /* 0x0000000000007941 */ /* 0x000fea0003800200 */
.L_x_15718:
[----:B------:R-:W-:Y:S01]  /*6910*/  ISETP.GT.U32.AND P1, PT, R195, 0x1b, PT ;  /* 0x0000001bc300780c */ /* 0x000fe20003f24070 */
[C---:B------:R-:W-:Y:S01]  /*6920*/  FFMA.FTZ R217, R205.reuse, R182, -R184 ;  /* 0x000000b6cdd97223 */ /* 0x040fe200000108b8 */
[-C--:B------:R-:W-:Y:S01]  /*6930*/  FFMA.FTZ R3, R205, R2.reuse, R207 ;  /* 0x00000002cd037223 */ /* 0x080fe200000100cf */
[C---:B----4-:R-:W-:Y:S01]  /*6940*/  FMUL.FTZ R180, R178.reuse, R2 ;  /* 0x00000002b2b47220 */ /* 0x050fe20000410000 */
[-C--:B------:R-:W-:Y:S01]  /*6950*/  FMUL.FTZ R205, R178, R182.reuse ;  /* 0x000000b6b2cd7220 */ /* 0x080fe20000410000 */
[----:B------:R4:W2:Y:S01]  /*6960*/  SHFL.DOWN PT, R220, R212, 0x4, 0x1f ;  /* 0x08801f00d4dc7f89 */ /* 0x0008a200000e0000 */
[----:B------:R-:W-:Y:S01]  /*6970*/  BSSY.RECONVERGENT B0, `(.L_x_15720) ;  /* 0x0000017000007945 */ /* 0x000fe20003800200 */
[C---:B------:R-:W-:Y:S01]  /*6980*/  FFMA.FTZ R180, R179.reuse, R182, -R180 ;  /* 0x000000b6b3b47223 */ /* 0x040fe200000108b4 */
[----:B------:R-:W-:Y:S01]  /*6990*/  FFMA.FTZ R205, R179, R2, R205 ;  /* 0x00000002b3cd7223 */ /* 0x000fe200000100cd */
[----:B------:R4:W2:Y:S01]  /*69a0*/  SHFL.DOWN PT, R184, R211, 0x4, 0x1f ;  /* 0x08801f00d3b87f89 */ /* 0x0008a200000e0000 */
[----:B0-----:R-:W-:-:S02]  /*69b0*/  HFMA2 R4, -RZ, RZ, 1.875, 0 ;  /* 0x3f800000ff047431 */ /* 0x001fc400000001ff */
[----:B---3--:R-:W-:Y:S01]  /*69c0*/  FFMA.FTZ R186, R99, R92, R180 ;  /* 0x0000005c63ba7223 */ /* 0x008fe200000100b4 */
[----:B-1----:R-:W-:Y:S01]  /*69d0*/  CS2R R6, SRZ ;  /* 0x0000000000067805 */ /* 0x002fe2000001ff00 */
[----:B------:R4:W0:Y:S01]  /*69e0*/  SHFL.DOWN PT, R219, R213, 0x4, 0x1f ;  /* 0x08801f00d5db7f89 */ /* 0x00082200000e0000 */
[----:B------:R-:W-:Y:S01]  /*69f0*/  MOV R5, RZ ;  /* 0x000000ff00057202 */ /* 0x000fe20000000f00 */
[----:B------:R-:W-:Y:S01]  /*6a00*/  FADD.FTZ R180, RZ, R205 ;  /* 0x000000cdffb47221 */ /* 0x000fe20000010000 */
[----:B------:R-:W-:Y:S01]  /*6a10*/  @!P0 LEA R207, R131, UR5, 0x4 ;  /* 0x0000000583cf8c11 */ /* 0x000fe2000f8e20ff */
[----:B------:R4:W1:Y:S01]  /*6a20*/  SHFL.DOWN PT, R218, R214, 0x4, 0x1f ;  /* 0x08801f00d6da7f89 */ /* 0x00086200000e0000 */
[----:B------:R-:W-:Y:S05]  /*6a30*/  @P1 BRA `(.L_x_15721) ;  /* 0x0000000000281947 */ /* 0x000fea0003800000 */
[CC--:B-1----:R-:W-:Y:S01]  /*6a40*/  FMUL.FTZ R215, R211.reuse, R218.reuse ;  /* 0x000000dad3d77220 */ /* 0x0c2fe20000410000 */
[C---:B------:R-:W-:Y:S01]  /*6a50*/  FMUL.FTZ R218, R212.reuse, R218 ;  /* 0x000000dad4da7220 */ /* 0x040fe20000410000 */
[CC--:B--2---:R-:W-:Y:S01]  /*6a60*/  FMUL.FTZ R205, R211.reuse, R184.reuse ;  /* 0x000000b8d3cd7220 */ /* 0x0c4fe20000410000 */
[C---:B------:R-:W-:Y:S01]  /*6a70*/  FMUL.FTZ R184, R212.reuse, R184 ;  /* 0x000000b8d4b87220 */ /* 0x040fe20000410000 */
[CC--:B0-----:R-:W-:Y:S01]  /*6a80*/  FFMA.FTZ R216, R212.reuse, R219.reuse, -R215 ;  /* 0x000000dbd4d87223 */ /* 0x0c1fe200000108d7 */
[C---:B------:R-:W-:Y:S01]  /*6a90*/  FFMA.FTZ R215, R211.reuse, R219, R218 ;  /* 0x000000dbd3d77223 */ /* 0x040fe200000100da */
[-C--:B----4-:R-:W-:Y:S01]  /*6aa0*/  FFMA.FTZ R212, R212, R220.reuse, -R205 ;  /* 0x000000dcd4d47223 */ /* 0x090fe200000108cd */
[----:B------:R-:W-:Y:S01]  /*6ab0*/  FFMA.FTZ R211, R211, R220, R184 ;  /* 0x000000dcd3d37223 */ /* 0x000fe200000100b8 */
[----:B------:R-:W-:Y:S01]  /*6ac0*/  FADD.FTZ R213, R213, R216 ;  /* 0x000000d8d5d57221 */ /* 0x000fe20000010000 */
[----:B------:R-:W-:-:S07]  /*6ad0*/  FADD.FTZ R214, R214, R215 ;  /* 0x000000d7d6d67221 */ /* 0x000fce0000010000 */
.L_x_15721:
[----:B------:R-:W-:Y:S05]  /*6ae0*/  BSYNC.RECONVERGENT B0 ;  /* 0x0000000000007941 */ /* 0x000fea0003800200 */
.L_x_15720:
[C---:B--2---:R-:W-:Y:S01]  /*6af0*/  FMUL.FTZ R184, R176.reuse, R180 ;  /* 0x000000b4b0b87220 */ /* 0x044fe20000410000 */
[----:B------:R-:W-:Y:S01]  /*6b00*/  FMUL.FTZ R205, R176, R186 ;  /* 0x000000bab0cd7220 */ /* 0x000fe20000410000 */
[C---:B------:R-:W-:Y:S01]  /*6b10*/  FMUL.FTZ R216, R203.reuse, R180 ;  /* 0x000000b4cbd87220 */ /* 0x040fe20000410000 */
[-C--:B------:R-:W-:Y:S01]  /*6b20*/  FMUL.FTZ R203, R203, R186.reuse ;  /* 0x000000bacbcb7220 */ /* 0x080fe20000410000 */
[C---:B------:R-:W-:Y:S01]  /*6b30*/  FFMA.FTZ R184, R177.reuse, R186, -R184 ;  /* 0x000000bab1b87223 */ /* 0x040fe200000108b8 */
[----:B------:R-:W-:Y:S01]  /*6b40*/  FFMA.FTZ R205, R177, R180, R205 ;  /* 0x000000b4b1cd7223 */ /* 0x000fe200000100cd */
[C---:B------:R-:W-:Y:S01]  /*6b50*/  FFMA.FTZ R216, R181.reuse, R186, -R216 ;  /* 0x000000bab5d87223 */ /* 0x040fe200000108d8 */
[C---:B------:R-:W-:Y:S01]  /*6b60*/  FFMA.FTZ R217, R0.reuse, R217, RZ ;  /* 0x000000d900d97223 */ /* 0x040fe200000100ff */
[----:B-1----:R-:W-:Y:S01]  /*6b70*/  FFMA.FTZ R218, R181, R180, R203 ;  /* 0x000000b4b5da7223 */ /* 0x002fe200000100cb */
[----:B------:R-:W-:Y:S01]  /*6b80*/  FFMA.FTZ R184, R103, R94, R184 ;  /* 0x0000005e67b87223 */ /* 0x000fe200000100b8 */
[----:B------:R-:W-:Y:S01]  /*6b90*/  FADD.FTZ R181, RZ, R205 ;  /* 0x000000cdffb57221 */ /* 0x000fe20000010000 */
[----:B------:R-:W-:Y:S01]  /*6ba0*/  FFMA.FTZ R203, -R0, R3, RZ ;  /* 0x0000000300cb7223 */ /* 0x000fe200000101ff */
[----:B------:R-:W-:Y:S01]  /*6bb0*/  FFMA.FTZ R220, R120, R216, R217 ;  /* 0x000000d878dc7223 */ /* 0x000fe200000100d9 */
[C---:B------:R-:W-:Y:S01]  /*6bc0*/  FMUL.FTZ R216, R174.reuse, R184 ;  /* 0x000000b8aed87220 */ /* 0x040fe20000410000 */
[-C--:B------:R-:W-:Y:S01]  /*6bd0*/  FMUL.FTZ R3, R174, R181.reuse ;  /* 0x000000b5ae037220 */ /* 0x080fe20000410000 */
[----:B------:R-:W-:Y:S01]  /*6be0*/  FFMA.FTZ R218, -R120, R218, R203 ;  /* 0x000000da78da7223 */ /* 0x000fe200000101cb */
[----:B------:R1:W2:Y:S01]  /*6bf0*/  @!P0 LDS.128 R4, [R207+0x21b0] ;  /* 0x0021b000cf048984 */ /* 0x0002a20000000c00 */
[CC--:B------:R-:W-:Y:S01]  /*6c00*/  FFMA.FTZ R203, R175.reuse, R181.reuse, R216 ;  /* 0x000000b5afcb7223 */ /* 0x0c0fe200000100d8 */
[-C--:B------:R-:W-:Y:S01]  /*6c10*/  FFMA.FTZ R216, R175, R184.reuse, -R3 ;  /* 0x000000b8afd87223 */ /* 0x080fe20000010803 */
[----:B------:R-:W-:Y:S01]  /*6c20*/  ISETP.GT.U32.AND P0, PT, R195, 0x17, PT ;  /* 0x00000017c300780c */ /* 0x000fe20003f04070 */
        /* <DEDUP_REMOVED lines=8> */
[C---:B------:R-:W-:Y:S01]  /*6cb0*/  FFMA.FTZ R203, R119.reuse, R222, R220 ;  /* 0x000000de77cb7223 */ /* 0x040fe200000100dc */
[----:B------:R-:W-:Y:S01]  /*6cc0*/  FFMA.FTZ R205, -R119, R183, R218 ;  /* 0x000000b777cd7223 */ /* 0x000fe200000101da */
[----:B------:R3:W0:Y:S01]  /*6cd0*/  SHFL.DOWN PT, R222, R212, 0x8, 0x1f ;  /* 0x09001f00d4de7f89 */ /* 0x00062200000e0000 */
[C---:B------:R-:W-:Y:S01]  /*6ce0*/  FFMA.FTZ R220, R185.reuse, R3, R190 ;  /* 0x00000003b9dc7223 */ /* 0x040fe200000100be */
[----:B------:R-:W-:Y:S01]  /*6cf0*/  BSSY.RECONVERGENT B0, `(.L_x_15722) ;  /* 0x0000010000007945 */ /* 0x000fe20003800200 */
[----:B-1----:R-:W-:Y:S01]  /*6d00*/  FFMA.FTZ R207, R185, R188, -R216 ;  /* 0x000000bcb9cf7223 */ /* 0x002fe200000108d8 */
[----:B------:R3:W1:Y:S04]  /*6d10*/  SHFL.DOWN PT, R190, R211, 0x8, 0x1f ;  /* 0x09001f00d3be7f89 */ /* 0x00066800000e0000 */
        /* <DEDUP_REMOVED lines=9> */
[-C--:B---34-:R-:W-:Y:S01]  /*6db0*/  FFMA.FTZ R212, R212, R222.reuse, -R183 ;  /* 0x000000ded4d47223 */ /* 0x098fe200000108b7 */
[----:B------:R-:W-:Y:S01]  /*6dc0*/  FFMA.FTZ R211, R211, R222, R190 ;  /* 0x000000ded3d37223 */ /* 0x000fe200000100be */
[----:B------:R-:W-:Y:S01]  /*6dd0*/  FADD.FTZ R213, R213, R216 ;  /* 0x000000d8d5d57221 */ /* 0x000fe20000010000 */
[----:B------:R-:W-:-:S07]  /*6de0*/  FADD.FTZ R214, R214, R185 ;  /* 0x000000b9d6d67221 */ /* 0x000fce0000010000 */
.L_x_15723:
[----:B------:R-:W-:Y:S05]  /*6df0*/  BSYNC.RECONVERGENT B0 ;  /* 0x0000000000007941 */ /* 0x000fea0003800200 */
.L_x_15722:
[----:B------:R-:W-:Y:S01]  /*6e00*/  ISETP.GT.U32.AND P0, PT, R195, 0xf, PT ;  /* 0x0000000fc300780c */ /* 0x000fe20003f04070 */
[C---:B------:R-:W-:Y:S01]  /*6e10*/  FFMA.FTZ R224, R118.reuse, R207, R203 ;  /* 0x000000cf76e07223 */ /* 0x040fe200000100cb */
[----:B------:R2:W2:Y:S01]  /*6e20*/  SHFL.DOWN PT, R228, R212, 0x10, 0x1f ;  /* 0x0a001f00d4e47f89 */ /* 0x0004a200000e0000 */
[----:B------:R-:W-:Y:S01]  /*6e30*/  BSSY.RECONVERGENT B0, `(.L_x_15724) ;  /* 0x0000012000007945 */ /* 0x000fe20003800200 */
[----:B------:R-:W-:Y:S01]  /*6e40*/  FFMA.FTZ R226, -R118, R220, R205 ;  /* 0x000000dc76e27223 */ /* 0x000fe200000101cd */
[C---:B-1----:R-:W-:Y:S01]  /*6e50*/  FMUL.FTZ R190, R172.reuse, R3 ;  /* 0x00000003acbe7220 */ /* 0x042fe20000410000 */
[----:B0-----:R0:W1:Y:S01]  /*6e60*/  SHFL.DOWN PT, R218, R211, 0x10, 0x1f ;  /* 0x0a001f00d3da7f89 */ /* 0x00106200000e0000 */
[----:B------:R-:W-:-:S03]  /*6e70*/  FMUL.FTZ R216, R172, R188 ;  /* 0x000000bcacd87220 */ /* 0x000fc60000410000 */
        /* <DEDUP_REMOVED lines=9> */
[-C--:B--234-:R-:W-:Y:S01]  /*6f10*/  FFMA.FTZ R212, R212, R228.reuse, -R183 ;  /* 0x000000e4d4d47223 */ /* 0x09cfe200000108b7 */
[----:B------:R-:W-:Y:S01]  /*6f20*/  FFMA.FTZ R211, R211, R228, R218 ;  /* 0x000000e4d3d37223 */ /* 0x000fe200000100da */
[----:B------:R-:W-:Y:S01]  /*6f30*/  FADD.FTZ R213, R213, R220 ;  /* 0x000000dcd5d57221 */ /* 0x000fe20000010000 */
[----:B------:R-:W-:-:S07]  /*6f40*/  FADD.FTZ R214, R214, R185 ;  /* 0x000000b9d6d67221 */ /* 0x000fce0000010000 */
.L_x_15725:
[----:B------:R-:W-:Y:S05]  /*6f50*/  BSYNC.RECONVERGENT B0 ;  /* 0x0000000000007941 */ /* 0x000fea0003800200 */
.L_x_15724:
[C---:B------:R-:W-:Y:S01]  /*6f60*/  FFMA.FTZ R190, R173.reuse, R188, -R190 ;  /* 0x000000bcadbe7223 */ /* 0x040fe200000108be */
[----:B------:R-:W-:Y:S01]  /*6f70*/  FFMA.FTZ R183, R173, R3, R216 ;  /* 0x00000003adb77223 */ /* 0x000fe200000100d8 */
[----:B------:R-:W-:Y:S01]  /*6f80*/  SHFL.DOWN PT, R221, R211, 0x1, 0x1f ;  /* 0x08201f00d3dd7f89 */ /* 0x000fe200000e0000 */
[C---:B------:R-:W-:Y:S01]  /*6f90*/  ISETP.NE.AND P0, PT, R70.reuse, 0x1f, PT ;  /* 0x0000001f4600780c */ /* 0x040fe20003f05270 */
[----:B------:R-:W-:Y:S01]  /*6fa0*/  FFMA.FTZ R190, R111, R98, R190 ;  /* 0x000000626fbe7223 */ /* 0x000fe200000100be */
[----:B------:R-:W-:Y:S01]  /*6fb0*/  FADD.FTZ R183, RZ, R183 ;  /* 0x000000b7ffb77221 */ /* 0x000fe20000010000 */
[----:B0-2---:R-:W0:Y:S01]  /*6fc0*/  SHFL.IDX PT, R203, R7, RZ, 0x1f ;  /* 0x00001fff07cb7589 */ /* 0x005e2200000e0000 */
[----:B------:R-:W-:Y:S01]  /*6fd0*/  ISETP.NE.AND P4, PT, R70, RZ, PT ;  /* 0x000000ff4600720c */ /* 0x000fe20003f85270 */
[CC--:B------:R-:W-:Y:S01]  /*6fe0*/  FMUL.FTZ R216, R170.reuse, R190.reuse ;  /* 0x000000beaad87220 */ /* 0x0c0fe20000410000 */
[-C--:B------:R-:W-:Y:S01]  /*6ff0*/  FMUL.FTZ R185, R170, R183.reuse ;  /* 0x000000b7aab97220 */ /* 0x080fe20000410000 */
[----:B------:R-:W2:Y:S01]  /*7000*/  SHFL.DOWN PT, R219, R212, 0x1, 0x1f ;  /* 0x08201f00d4db7f89 */ /* 0x000ea200000e0000 */
[CC--:B-1----:R-:W-:Y:S01]  /*7010*/  FMUL.FTZ R218, R192.reuse, R183.reuse ;  /* 0x000000b7c0da7220 */ /* 0x0c2fe20000410000 */
[C---:B------:R-:W-:Y:S01]  /*7020*/  FFMA.FTZ R205, R171.reuse, R183, R216 ;  /* 0x000000b7abcd7223 */ /* 0x040fe200000100d8 */
[-C--:B------:R-:W-:Y:S01]  /*7030*/  FFMA.FTZ R216, R171, R190.reuse, -R185 ;  /* 0x000000beabd87223 */ /* 0x080fe200000108b9 */
[----:B------:R-:W1:Y:S01]  /*7040*/  SHFL.IDX PT, R215, R6, RZ, 0x1f ;  /* 0x00001fff06d77589 */ /* 0x000e6200000e0000 */
[----:B------:R-:W-:Y:S01]  /*7050*/  FMUL.FTZ R220, R192, R190 ;  /* 0x000000bec0dc7220 */ /* 0x000fe20000410000 */
[----:B------:R-:W-:Y:S01]  /*7060*/  FADD.FTZ R185, RZ, R205 ;  /* 0x000000cdffb97221 */ /* 0x000fe20000010000 */
[----:B------:R-:W-:Y:S01]  /*7070*/  FFMA.FTZ R192, R113, R100, R216 ;  /* 0x0000006471c07223 */ /* 0x000fe200000100d8 */
[----:B------:R-:W5:Y:S01]  /*7080*/  SHFL.DOWN PT, R223, R213, 0x1, 0x1f ;  /* 0x08201f00d5df7f89 */ /* 0x000f6200000e0000 */
[----:B------:R-:W-:Y:S01]  /*7090*/  FFMA.FTZ R218, R187, R190, -R218 ;  /* 0x000000bebbda7223 */ /* 0x000fe200000108da */
[CC--:B------:R-:W-:Y:S01]  /*70a0*/  FMUL.FTZ R216, R194.reuse, R185.reuse ;  /* 0x000000b9c2d87220 */ /* 0x0c0fe20000410000 */
[----:B------:R-:W-:Y:S01]  /*70b0*/  FMUL.FTZ R194, R194, R192 ;  /* 0x000000c0c2c27220 */ /* 0x000fe20000410000 */
[----:B------:R-:W5:Y:S01]  /*70c0*/  SHFL.DOWN PT, R225, R214, 0x1, 0x1f ;  /* 0x08201f00d6e17f89 */ /* 0x000f6200000e0000 */
[----:B------:R-:W-:Y:S01]  /*70d0*/  FFMA.FTZ R205, R117, R218, R224 ;  /* 0x000000da75cd7223 */ /* 0x000fe200000100e0 */
[CC--:B------:R-:W-:Y:S01]  /*70e0*/  FFMA.FTZ R207, R189.reuse, R192.reuse, -R216 ;  /* 0x000000c0bdcf7223 */ /* 0x0c0fe200000108d8 */
[----:B------:R-:W-:Y:S01]  /*70f0*/  FFMA.FTZ R218, R189, R185, R194 ;  /* 0x000000b9bdda7223 */ /* 0x000fe200000100c2 */
[----:B------:R-:W-:Y:S01]  /*7100*/  FFMA.FTZ R187, R187, R183, R220 ;  /* 0x000000b7bbbb7223 */ /* 0x000fe200000100dc */
[----:B---34-:R-:W3:Y:S01]  /*7110*/  SHFL.IDX PT, R211, R211, RZ, 0x1f ;  /* 0x00001fffd3d37589 */ /* 0x018ee200000e0000 */
[----:B------:R-:W-:Y:S01]  /*7120*/  FFMA.FTZ R217, R116, R207, R205 ;  /* 0x000000cf74d97223 */ /* 0x000fe200000100cd */
[----:B------:R-:W-:Y:S01]  /*7130*/  FMUL.FTZ R205, R197, R192 ;  /* 0x000000c0c5cd7220 */ /* 0x000fe20000410000 */
[----:B0-----:R-:W-:Y:S01]  /*7140*/  @P0 FMUL.FTZ R194, R221, R203 ;  /* 0x000000cbddc20220 */ /* 0x001fe20000410000 */
[----:B------:R-:W-:Y:S01]  /*7150*/  FFMA.FTZ R187, -R117, R187, R226 ;  /* 0x000000bb75bb7223 */ /* 0x000fe200000101e2 */
[----:B------:R0:W4:Y:S01]  /*7160*/  SHFL.IDX PT, R207, R212, RZ, 0x1f ;  /* 0x00001fffd4cf7589 */ /* 0x00012200000e0000 */
[----:B------:R-:W-:Y:S01]  /*7170*/  FFMA.FTZ R205, R198, R185, R205 ;  /* 0x000000b9c6cd7223 */ /* 0x000fe200000100cd */
[----:B--2---:R-:W-:Y:S01]  /*7180*/  @P0 FMUL.FTZ R216, R219, R203 ;  /* 0x000000cbdbd80220 */ /* 0x004fe20000410000 */
[----:B------:R-:W-:Y:S01]  /*7190*/  FFMA.FTZ R189, -R116, R218, R187 ;  /* 0x000000da74bd7223 */ /* 0x000fe200000101bb */
[----:B------:R-:W-:Y:S01]  /*71a0*/  FMUL.FTZ R187, R197, R185 ;  /* 0x000000b9c5bb7220 */ /* 0x000fe20000410000 */
[----:B------:R-:W2:Y:S01]  /*71b0*/  SHFL.IDX PT, R214, R214, RZ, 0x1f ;  /* 0x00001fffd6d67589 */ /* 0x000ea200000e0000 */
[-C--:B-1----:R-:W-:Y:S01]  /*71c0*/  @P0 FFMA.FTZ R194, R219, R215.reuse, -R194 ;  /* 0x000000d7dbc20223 */ /* 0x082fe200000108c2 */
[----:B------:R-:W-:Y:S01]  /*71d0*/  @P0 FFMA.FTZ R216, R221, R215, R216 ;  /* 0x000000d7ddd80223 */ /* 0x000fe200000100d8 */
[----:B------:R-:W-:Y:S01]  /*71e0*/  BSSY.RECONVERGENT B0, `(.L_x_15726) ;  /* 0x00000de000007945 */ /* 0x000fe20003800200 */
[----:B------:R-:W1:Y:S01]  /*71f0*/  SHFL.IDX PT, R213, R213, RZ, 0x1f ;  /* 0x00001fffd5d57589 */ /* 0x000e6200000e0000 */
[----:B-----5:R-:W-:Y:S01]  /*7200*/  @P0 FADD.FTZ R215, R223, R194 ;  /* 0x000000c2dfd70221 */ /* 0x020fe20000010000 */
[----:B------:R-:W-:Y:S01]  /*7210*/  FFMA.FTZ R194, R198, R192, -R187 ;  /* 0x000000c0c6c27223 */ /* 0x000fe200000108bb */
[----:B------:R-:W-:Y:S01]  /*7220*/  FADD.FTZ R187, RZ, R205 ;  /* 0x000000cdffbb7221 */ /* 0x000fe20000010000 */
[----:B------:R-:W-:Y:S01]  /*7230*/  @P0 FADD.FTZ R203, R225, R216 ;  /* 0x000000d8e1cb0221 */ /* 0x000fe20000010000 */
[----:B------:R-:W-:Y:S01]  /*7240*/  FMUL.FTZ R218, R215, R29 ;  /* 0x0000001dd7da7220 */ /* 0x000fe20000410000 */
[----:B------:R-:W-:Y:S01]  /*7250*/  FFMA.FTZ R194, R115, R102, R194 ;  /* 0x0000006673c27223 */ /* 0x000fe200000100c2 */
[----:B------:R-:W-:Y:S01]  /*7260*/  FMUL.FTZ R220, R201, R187 ;  /* 0x000000bbc9dc7220 */ /* 0x000fe20000410000 */
[C---:B------:R-:W-:Y:S01]  /*7270*/  FMUL.FTZ R216, R203.reuse, R29 ;  /* 0x0000001dcbd87220 */ /* 0x040fe20000410000 */
[----:B------:R-:W-:Y:S01]  /*7280*/  FFMA.FTZ R29, R203, R28, -R218 ;  /* 0x0000001ccb1d7223 */ /* 0x000fe200000108da */
[-C--:B------:R-:W-:Y:S01]  /*7290*/  FMUL.FTZ R222, R201, R194.reuse ;  /* 0x000000c2c9de7220 */ /* 0x080fe20000410000 */
[----:B0-----:R-:W-:Y:S01]  /*72a0*/  FMUL.FTZ R212, R200, R194 ;  /* 0x000000c2c8d47220 */ /* 0x001fe20000410000 */
[----:B------:R-:W-:Y:S01]  /*72b0*/  FFMA.FTZ R216, R215, R28, R216 ;  /* 0x0000001cd7d87223 */ /* 0x000fe200000100d8 */
[----:B------:R-:W-:Y:S01]  /*72c0*/  FADD.FTZ R29, R210, R29 ;  /* 0x0000001dd21d7221 */ /* 0x000fe20000010000 */
[CC--:B------:R-:W-:Y:S01]  /*72d0*/  FMUL.FTZ R210, R200.reuse, R187.reuse ;  /* 0x000000bbc8d27220 */ /* 0x0c0fe20000410000 */
[----:B------:R-:W-:Y:S01]  /*72e0*/  FFMA.FTZ R203, R199, R187, R212 ;  /* 0x000000bbc7cb7223 */ /* 0x000fe200000100d4 */
[----:B------:R-:W-:Y:S01]  /*72f0*/  FADD.FTZ R28, R209, R216 ;  /* 0x000000d8d11c7221 */ /* 0x000fe20000010000 */
[CC--:B------:R-:W-:Y:S01]  /*7300*/  FMUL.FTZ R201, R200.reuse, R29.reuse ;  /* 0x0000001dc8c97220 */ /* 0x0c0fe20000410000 */
[----:B------:R-:W-:Y:S01]  /*7310*/  FFMA.FTZ R220, R191, R194, -R220 ;  /* 0x000000c2bfdc7223 */ /* 0x000fe200000108dc */
[----:B---3--:R-:W-:Y:S01]  /*7320*/  FMUL.FTZ R212, R211, R6 ;  /* 0x00000006d3d47220 */ /* 0x008fe20000410000 */
[----:B------:R-:W-:Y:S01]  /*7330*/  FMUL.FTZ R216, R200, R28 ;  /* 0x0000001cc8d87220 */ /* 0x000fe20000410000 */
[C---:B------:R-:W-:Y:S01]  /*7340*/  FFMA.FTZ R200, R199.reuse, R194, -R210 ;  /* 0x000000c2c7c87223 */ /* 0x040fe200000108d2 */
[C---:B------:R-:W-:Y:S01]  /*7350*/  FFMA.FTZ R205, R199.reuse, R28, R201 ;  /* 0x0000001cc7cd7223 */ /* 0x040fe200000100c9 */
[----:B------:R-:W-:Y:S01]  /*7360*/  FFMA.FTZ R201, R114, R220, R217 ;  /* 0x000000dc72c97223 */ /* 0x000fe200000100d9 */
[----:B------:R-:W-:Y:S01]  /*7370*/  FFMA.FTZ R199, R199, R29, -R216 ;  /* 0x0000001dc7c77223 */ /* 0x000fe200000108d8 */
[-C--:B------:R-:W-:Y:S01]  /*7380*/  FMUL.FTZ R210, R211, R7.reuse ;  /* 0x00000007d3d27220 */ /* 0x080fe20000410000 */
[----:B------:R-:W-:Y:S01]  /*7390*/  FADD.FTZ R206, R206, R205 ;  /* 0x000000cdcece7221 */ /* 0x000fe20000010000 */
[C---:B----4-:R-:W-:Y:S01]  /*73a0*/  FFMA.FTZ R7, R207.reuse, R7, R212 ;  /* 0x00000007cf077223 */ /* 0x050fe200000100d4 */
[----:B------:R-:W-:Y:S01]  /*73b0*/  FADD.FTZ R199, R208, R199 ;  /* 0x000000c7d0c77221 */ /* 0x000fe20000010000 */
[----:B------:R-:W-:Y:S01]  /*73c0*/  FFMA.FTZ R210, R207, R6, -R210 ;  /* 0x00000006cfd27223 */ /* 0x000fe200000108d2 */
[C---:B------:R-:W-:Y:S01]  /*73d0*/  FMUL.FTZ R216, R197.reuse, R206 ;  /* 0x000000cec5d87220 */ /* 0x040fe20000410000 */
[----:B--2---:R-:W-:Y:S01]  /*73e0*/  FADD.FTZ R7, R214, R7 ;  /* 0x00000007d6077221 */ /* 0x004fe20000010000 */
[-C--:B------:R-:W-:Y:S01]  /*73f0*/  FMUL.FTZ R205, R197, R199.reuse ;  /* 0x000000c7c5cd7220 */ /* 0x080fe20000410000 */
[----:B------:R-:W-:Y:S01]  /*7400*/  FMUL.FTZ R197, R25, R2 ;  /* 0x0000000219c57220 */ /* 0x000fe20000410000 */
[C---:B------:R-:W-:Y:S01]  /*7410*/  FFMA.FTZ R216, R198.reuse, R199, -R216 ;  /* 0x000000c7c6d87223 */ /* 0x040fe200000108d8 */
[C---:B------:R-:W-:Y:S01]  /*7420*/  FMUL.FTZ R6, R211.reuse, R5 ;  /* 0x00000005d3067220 */ /* 0x040fe20000410000 */
[----:B------:R-:W-:Y:S01]  /*7430*/  FFMA.FTZ R205, R198, R206, R205 ;  /* 0x000000cec6cd7223 */ /* 0x000fe200000100cd */
[C---:B------:R-:W-:Y:S01]  /*7440*/  FFMA.FTZ R197, R24.reuse, R182, -R197 ;  /* 0x000000b618c57223 */ /* 0x040fe200000108c5 */
[----:B------:R-:W-:Y:S01]  /*7450*/  FMUL.FTZ R198, R24, R2 ;  /* 0x0000000218c67220 */ /* 0x000fe20000410000 */
[----:B------:R-:W-:Y:S01]  /*7460*/  FMUL.FTZ R208, R211, R4 ;  /* 0x00000004d3d07220 */ /* 0x000fe20000410000 */
[----:B------:R-:W-:Y:S01]  /*7470*/  FADD.FTZ R204, R204, R205 ;  /* 0x000000cdcccc7221 */ /* 0x000fe20000010000 */
[----:B------:R-:W-:Y:S01]  /*7480*/  FMUL.FTZ R217, R0, R197 ;  /* 0x000000c500d97220 */ /* 0x000fe20000410000 */
[C---:B------:R-:W-:Y:S01]  /*7490*/  FMUL.FTZ R197, R25.reuse, R181 ;  /* 0x000000b519c57220 */ /* 0x040fe20000410000 */
[C---:B------:R-:W-:Y:S01]  /*74a0*/  FFMA.FTZ R215, R25.reuse, R182, R198 ;  /* 0x000000b619d77223 */ /* 0x040fe200000100c6 */
[CC--:B------:R-:W-:Y:S01]  /*74b0*/  FMUL.FTZ R205, R25.reuse, R180.reuse ;  /* 0x000000b419cd7220 */ /* 0x0c0fe20000410000 */
[C---:B------:R-:W-:Y:S01]  /*74c0*/  FMUL.FTZ R198, R24.reuse, R180 ;  /* 0x000000b418c67220 */ /* 0x040fe20000410000 */
[C---:B------:R-:W-:Y:S01]  /*74d0*/  FFMA.FTZ R214, R24.reuse, R184, -R197 ;  /* 0x000000b818d67223 */ /* 0x040fe200000108c5 */
[C---:B------:R-:W-:Y:S01]  /*74e0*/  FMUL.FTZ R197, R25.reuse, R3 ;  /* 0x0000000319c57220 */ /* 0x040fe20000410000 */
[CC--:B------:R-:W-:Y:S01]  /*74f0*/  FFMA.FTZ R219, R24.reuse, R186.reuse, -R205 ;  /* 0x000000ba18db7223 */ /* 0x0c0fe200000108cd */
[----:B------:R-:W-:Y:S01]  /*7500*/  FFMA.FTZ R221, R25, R186, R198 ;  /* 0x000000ba19dd7223 */ /* 0x000fe200000100c6 */
[C---:B------:R-:W-:Y:S01]  /*7510*/  FMUL.FTZ R205, R24.reuse, R181 ;  /* 0x000000b518cd7220 */ /* 0x040fe20000410000 */
[C---:B------:R-:W-:Y:S01]  /*7520*/  FMUL.FTZ R198, R24.reuse, R3 ;  /* 0x0000000318c67220 */ /* 0x040fe20000410000 */
[C---:B------:R-:W-:Y:S01]  /*7530*/  FFMA.FTZ R223, R24.reuse, R188, -R197 ;  /* 0x000000bc18df7223 */ /* 0x040fe200000108c5 */
[----:B------:R-:W-:Y:S01]  /*7540*/  FADD.FTZ R197, RZ, R203 ;  /* 0x000000cbffc57221 */ /* 0x000fe20000010000 */
[----:B------:R-:W-:Y:S01]  /*7550*/  FFMA.FTZ R4, R207, R4, -R6 ;  /* 0x00000004cf047223 */ /* 0x000fe20000010806 */
[----:B------:R-:W-:Y:S01]  /*7560*/  FADD.FTZ R193, R193, R216 ;  /* 0x000000d8c1c17221 */ /* 0x000fe20000010000 */
[----:B-1----:R-:W-:Y:S01]  /*7570*/  FADD.FTZ R6, R213, R210 ;  /* 0x000000d2d5067221 */ /* 0x002fe20000010000 */
[----:B------:R-:W-:Y:S01]  /*7580*/  FFMA.FTZ R5, R207, R5, R208 ;  /* 0x00000005cf057223 */ /* 0x000fe200000100d0 */
[C---:B------:R-:W-:Y:S01]  /*7590*/  FFMA.FTZ R216, R25.reuse, R184, R205 ;  /* 0x000000b819d87223 */ /* 0x040fe200000100cd */
[C---:B------:R-:W-:Y:S01]  /*75a0*/  FFMA.FTZ R213, R25.reuse, R188, R198 ;  /* 0x000000bc19d57223 */ /* 0x040fe200000100c6 */
[C---:B------:R-:W-:Y:S01]  /*75b0*/  FMUL.FTZ R205, R25.reuse, R183 ;  /* 0x000000b719cd7220 */ /* 0x040fe20000410000 */
[C---:B------:R-:W-:Y:S01]  /*75c0*/  FMUL.FTZ R209, R25.reuse, R185 ;  /* 0x000000b919d17220 */ /* 0x040fe20000410000 */
[----:B------:R-:W-:Y:S01]  /*75d0*/  FMUL.FTZ R207, R25, R187 ;  /* 0x000000bb19cf7220 */ /* 0x000fe20000410000 */
[----:B------:R-:W-:Y:S01]  /*75e0*/  FFMA.FTZ R198, R129, R104, R200 ;  /* 0x0000006881c67223 */ /* 0x000fe200000100c8 */
[----:B------:R-:W-:Y:S01]  /*75f0*/  FMUL.FTZ R203, R25, R197 ;  /* 0x000000c519cb7220 */ /* 0x000fe20000410000 */
        /* <DEDUP_REMOVED lines=8> */
[CC--:B------:R-:W-:Y:S01]  /*7680*/  FMUL.FTZ R24, R170.reuse, R193.reuse ;  /* 0x000000c1aa187220 */ /* 0x0c0fe20000410000 */
[----:B------:R-:W-:Y:S01]  /*7690*/  FMUL.FTZ R170, R170, R204 ;  /* 0x000000ccaaaa7220 */ /* 0x000fe20000410000 */
[----:B------:R-:W-:Y:S01]  /*76a0*/  @!P4 LEA R218, R131, UR5, 0x4 ;  /* 0x0000000583dacc11 */ /* 0x000fe2000f8e20ff */
[----:B------:R-:W-:Y:S01]  /*76b0*/  FFMA.FTZ R208, R25, R190, R208 ;  /* 0x000000be19d07223 */ /* 0x000fe200000100d0 */
[C---:B------:R-:W-:Y:S01]  /*76c0*/  FFMA.FTZ R24, R171.reuse, R204, R24 ;  /* 0x000000ccab187223 */ /* 0x040fe20000010018 */
[----:B------:R-:W-:Y:S01]  /*76d0*/  FFMA.FTZ R170, R171, R193, -R170 ;  /* 0x000000c1abaa7223 */ /* 0x000fe200000108aa */
[----:B------:R-:W-:Y:S01]  /*76e0*/  FFMA.FTZ R211, R25, R192, R212 ;  /* 0x000000c019d37223 */ /* 0x000fe200000100d4 */
[----:B------:R0:W-:Y:S01]  /*76f0*/  @!P4 STS.128 [R218+0x21b0], R4 ;  /* 0x0021b004da00c388 */ /* 0x0001e20000000c00 */
[----:B------:R-:W-:Y:S01]  /*7700*/  FADD.FTZ R159, R159, R24 ;  /* 0x000000189f9f7221 */ /* 0x000fe20000010000 */
[----:B------:R-:W-:Y:S01]  /*7710*/  FADD.FTZ R157, R157, R170 ;  /* 0x000000aa9d9d7221 */ /* 0x000fe20000010000 */
[----:B------:R-:W-:Y:S01]  /*7720*/  FMUL.FTZ R170, R0, -R215 ;  /* 0x800000d700aa7220 */ /* 0x000fe20000410000 */
[C---:B------:R-:W-:Y:S01]  /*7730*/  FFMA.FTZ R205, R25.reuse, R194, R200 ;  /* 0x000000c219cd7223 */ /* 0x040fe200000100c8 */
[C---:B------:R-:W-:Y:S01]  /*7740*/  FMUL.FTZ R24, R172.reuse, R159 ;  /* 0x0000009fac187220 */ /* 0x040fe20000410000 */
[-C--:B------:R-:W-:Y:S01]  /*7750*/  FMUL.FTZ R172, R172, R157.reuse ;  /* 0x0000009dacac7220 */ /* 0x080fe20000410000 */
[----:B------:R-:W-:Y:S01]  /*7760*/  FFMA.FTZ R25, R25, R198, R225 ;  /* 0x000000c619197223 */ /* 0x000fe200000100e1 */
[----:B------:R-:W-:Y:S01]  /*7770*/  STS [R56+0x420], R217 ;  /* 0x000420d938007388 */ /* 0x000fe20000000800 */
[C---:B------:R-:W-:Y:S01]  /*7780*/  FFMA.FTZ R171, R173.reuse, R157, -R24 ;  /* 0x0000009dadab7223 */ /* 0x040fe20000010818 */
[----:B------:R-:W-:Y:S01]  /*7790*/  FFMA.FTZ R172, R173, R159, R172 ;  /* 0x0000009fadac7223 */ /* 0x000fe200000100ac */
[----:B------:R-:W-:Y:S01]  /*77a0*/  FMUL.FTZ R200, R120, R219 ;  /* 0x000000db78c87220 */ /* 0x000fe20000410000 */
[----:B------:R-:W-:Y:S01]  /*77b0*/  STS [R55+0x4], R170 ;  /* 0x000004aa37007388 */ /* 0x000fe20000000800 */
[----:B------:R-:W-:Y:S01]  /*77c0*/  FADD.FTZ R171, R160, R171 ;  /* 0x000000aba0ab7221 */ /* 0x000fe20000010000 */
[----:B------:R-:W-:Y:S01]  /*77d0*/  FADD.FTZ R161, R161, R172 ;  /* 0x000000aca1a17221 */ /* 0x000fe20000010000 */
[----:B------:R-:W-:Y:S01]  /*77e0*/  FMUL.FTZ R212, R120, -R221 ;  /* 0x800000dd78d47220 */ /* 0x000fe20000410000 */
[----:B0-----:R-:W-:Y:S01]  /*77f0*/  FMUL.FTZ R6, R118, R223 ;  /* 0x000000df76067220 */ /* 0x001fe20000410000 */
[C---:B------:R-:W-:Y:S01]  /*7800*/  FMUL.FTZ R4, R174.reuse, R171 ;  /* 0x000000abae047220 */ /* 0x040fe20000410000 */
[-C--:B------:R-:W-:Y:S01]  /*7810*/  FMUL.FTZ R174, R174, R161.reuse ;  /* 0x000000a1aeae7220 */ /* 0x080fe20000410000 */
[C---:B------:R-:W-:Y:S01]  /*7820*/  FMUL.FTZ R214, R119.reuse, R214 ;  /* 0x000000d677d67220 */ /* 0x040fe20000410000 */
[----:B------:R-:W-:Y:S01]  /*7830*/  FMUL.FTZ R216, R119, -R216 ;  /* 0x800000d877d87220 */ /* 0x000fe20000410000 */
[C---:B------:R-:W-:Y:S01]  /*7840*/  FFMA.FTZ R4, R175.reuse, R161, R4 ;  /* 0x000000a1af047223 */ /* 0x040fe20000010004 */
[----:B------:R-:W-:Y:S01]  /*7850*/  FFMA.FTZ R173, R175, R171, -R174 ;  /* 0x000000abafad7223 */ /* 0x000fe200000108ae */
[----:B------:R0:W-:Y:S01]  /*7860*/  STS [R55+0x18], R6 ;  /* 0x0000180637007388 */ /* 0x0001e20000000800 */
[----:B------:R-:W-:Y:S01]  /*7870*/  FMUL.FTZ R24, R118, -R213 ;  /* 0x800000d576187220 */ /* 0x000fe20000410000 */
[----:B------:R-:W-:Y:S01]  /*7880*/  FADD.FTZ R163, R163, R4 ;  /* 0x00000004a3a37221 */ /* 0x000fe20000010000 */
[----:B------:R-:W-:Y:S01]  /*7890*/  FADD.FTZ R173, R162, R173 ;  /* 0x000000ada2ad7221 */ /* 0x000fe20000010000 */
[C---:B------:R-:W-:Y:S01]  /*78a0*/  FMUL.FTZ R210, R117.reuse, R210 ;  /* 0x000000d275d27220 */ /* 0x040fe20000410000 */
[----:B------:R-:W-:Y:S01]  /*78b0*/  FMUL.FTZ R208, R117, -R208 ;  /* 0x800000d075d07220 */ /* 0x000fe20000410000 */
[C---:B------:R-:W-:Y:S01]  /*78c0*/  FMUL.FTZ R4, R176.reuse, R163 ;  /* 0x000000a3b0047220 */ /* 0x040fe20000410000 */
[----:B------:R-:W-:Y:S01]  /*78d0*/  FMUL.FTZ R176, R176, R173 ;  /* 0x000000adb0b07220 */ /* 0x000fe20000410000 */
[----:B------:R-:W-:Y:S01]  /*78e0*/  FMUL.FTZ R160, R116, -R211 ;  /* 0x800000d374a07220 */ /* 0x000fe20000410000 */
[----:B------:R-:W-:Y:S01]  /*78f0*/  FMUL.FTZ R162, R114, R207 ;  /* 0x000000cf72a27220 */ /* 0x000fe20000410000 */
[C---:B------:R-:W-:Y:S01]  /*7900*/  FFMA.FTZ R175, R177.reuse, R173, -R4 ;  /* 0x000000adb1af7223 */ /* 0x040fe20000010804 */
[----:B------:R-:W-:Y:S01]  /*7910*/  FFMA.FTZ R176, R177, R163, R176 ;  /* 0x000000a3b1b07223 */ /* 0x000fe200000100b0 */
[----:B0-----:R-:W-:Y:S01]  /*7920*/  FMUL.FTZ R6, R116, R209 ;  /* 0x000000d174067220 */ /* 0x001fe20000410000 */
[----:B------:R-:W-:Y:S01]  /*7930*/  FMUL.FTZ R170, R112, -R25 ;  /* 0x8000001970aa7220 */ /* 0x000fe20000410000 */
[----:B------:R-:W-:Y:S01]  /*7940*/  FADD.FTZ R175, R164, R175 ;  /* 0x000000afa4af7221 */ /* 0x000fe20000010000 */
[----:B------:R-:W-:Y:S01]  /*7950*/  FADD.FTZ R165, R165, R176 ;  /* 0x000000b0a5a57221 */ /* 0x000fe20000010000 */
[----:B------:R-:W-:Y:S01]  /*7960*/  FMUL.FTZ R164, R114, -R205 ;  /* 0x800000cd72a47220 */ /* 0x000fe20000410000 */
[----:B------:R-:W-:Y:S01]  /*7970*/  STS [R55+0x8], R200 ;  /* 0x000008c837007388 */ /* 0x000fe20000000800 */
[C---:B------:R-:W-:Y:S01]  /*7980*/  FMUL.FTZ R4, R178.reuse, R175 ;  /* 0x000000afb2047220 */ /* 0x040fe20000410000 */
[-C--:B------:R-:W-:Y:S01]  /*7990*/  FMUL.FTZ R178, R178, R165.reuse ;  /* 0x000000a5b2b27220 */ /* 0x080fe20000410000 */
[----:B------:R-:W-:Y:S01]  /*79a0*/  FFMA.FTZ R207, R99, -R92, R186 ;  /* 0x8000005c63cf7223 */ /* 0x000fe200000100ba */
[----:B------:R-:W-:Y:S01]  /*79b0*/  STS [R55+0xc], R212 ;  /* 0x00000cd437007388 */ /* 0x000fe20000000800 */
[C---:B------:R-:W-:Y:S01]  /*79c0*/  FFMA.FTZ R4, R179.reuse, R165, R4 ;  /* 0x000000a5b3047223 */ /* 0x040fe20000010004 */
[----:B------:R-:W-:Y:S01]  /*79d0*/  FFMA.FTZ R179, R179, R175, -R178 ;  /* 0x000000afb3b37223 */ /* 0x000fe200000108b2 */
[-C--:B------:R-:W-:Y:S01]  /*79e0*/  FFMA.FTZ R182, R91, -R90.reuse, R182 ;  /* 0x8000005a5bb67223 */ /* 0x080fe200000100b6 */
[----:B------:R-:W-:Y:S01]  /*79f0*/  STS [R55+0x10], R214 ;  /* 0x000010d637007388 */ /* 0x000fe20000000800 */
[----:B------:R-:W-:Y:S01]  /*7a00*/  FADD.FTZ R167, R167, R4 ;  /* 0x00000004a7a77221 */ /* 0x000fe20000010000 */
[----:B------:R-:W-:Y:S01]  /*7a10*/  FADD.FTZ R179, R166, R179 ;  /* 0x000000b3a6b37221 */ /* 0x000fe20000010000 */
[----:B------:R-:W-:Y:S01]  /*7a20*/  FMUL.FTZ R166, R112, R203 ;  /* 0x000000cb70a67220 */ /* 0x000fe20000410000 */
[----:B------:R-:W-:Y:S01]  /*7a30*/  STS [R55+0x14], R216 ;  /* 0x000014d837007388 */ /* 0x000fe20000000800 */
[-C--:B------:R-:W-:Y:S01]  /*7a40*/  FMUL.FTZ R177, R167, R90.reuse ;  /* 0x0000005aa7b17220 */ /* 0x080fe20000410000 */
[----:B------:R-:W-:Y:S01]  /*7a50*/  FMUL.FTZ R5, R179, R90 ;  /* 0x0000005ab3057220 */ /* 0x000fe20000410000 */
[-C--:B------:R-:W-:Y:S01]  /*7a60*/  FMUL.FTZ R25, R163, R94.reuse ;  /* 0x0000005ea3197220 */ /* 0x080fe20000410000 */
[----:B------:R0:W-:Y:S01]  /*7a70*/  STS [R55+0x1c], R24 ;  /* 0x00001c1837007388 */ /* 0x0001e20000000800 */
[C---:B------:R-:W-:Y:S01]  /*7a80*/  FMUL.FTZ R7, R2.reuse, R177 ;  /* 0x000000b102077220 */ /* 0x040fe20000410000 */
[-C--:B------:R-:W-:Y:S01]  /*7a90*/  FMUL.FTZ R4, R2, R5.reuse ;  /* 0x0000000502047220 */ /* 0x080fe20000410000 */
[----:B------:R-:W-:Y:S01]  /*7aa0*/  FFMA.FTZ R184, R103, -R94, R184 ;  /* 0x8000005e67b87223 */ /* 0x000fe200000100b8 */
[----:B------:R-:W-:Y:S01]  /*7ab0*/  STS [R55+0x20], R210 ;  /* 0x000020d237007388 */ /* 0x000fe20000000800 */
[C---:B------:R-:W-:Y:S01]  /*7ac0*/  FFMA.FTZ R7, R182.reuse, R5, -R7 ;  /* 0x00000005b6077223 */ /* 0x040fe20000010807 */
[----:B------:R-:W-:Y:S01]  /*7ad0*/  FFMA.FTZ R4, R182, R177, R4 ;  /* 0x000000b1b6047223 */ /* 0x000fe20000010004 */
[----:B------:R-:W-:Y:S01]  /*7ae0*/  FMUL.FTZ R205, R181, R25 ;  /* 0x00000019b5cd7220 */ /* 0x000fe20000410000 */
[----:B------:R-:W-:Y:S01]  /*7af0*/  STS [R55+0x24], R208 ;  /* 0x000024d037007388 */ /* 0x000fe20000000800 */
[----:B------:R-:W-:Y:S01]  /*7b00*/  FADD.FTZ R7, RZ, R7 ;  /* 0x00000007ff077221 */ /* 0x000fe20000010000 */
[----:B0-----:R-:W-:Y:S01]  /*7b10*/  FMUL.FTZ R24, R165, R92 ;  /* 0x0000005ca5187220 */ /* 0x001fe20000410000 */
[----:B------:R-:W-:Y:S01]  /*7b20*/  FADD.FTZ R4, RZ, R4 ;  /* 0x00000004ff047221 */ /* 0x000fe20000010000 */
[----:B------:R0:W-:Y:S01]  /*7b30*/  STS [R55+0x28], R6 ;  /* 0x0000280637007388 */ /* 0x0001e20000000800 */
[----:B------:R-:W-:Y:S01]  /*7b40*/  FFMA.FTZ R203, R107, -R96, R188 ;  /* 0x800000606bcb7223 */ /* 0x000fe200000100bc */
[----:B------:R-:W-:Y:S01]  /*7b50*/  FFMA.FTZ R191, R191, R187, R222 ;  /* 0x000000bbbfbf7223 */ /* 0x000fe200000100de */
[----:B------:R-:W-:Y:S01]  /*7b60*/  FFMA.FTZ R190, R111, -R98, R190 ;  /* 0x800000626fbe7223 */ /* 0x000fe200000100be */
[----:B------:R1:W-:Y:S02]  /*7b70*/  STS [R55+0x2c], R160 ;  /* 0x00002ca037007388 */ /* 0x0003e40000000800 */
[----:B------:R-:W-:Y:S01]  /*7b80*/  FFMA.FTZ R189, -R114, R191, R189 ;  /* 0x000000bf72bd7223 */ /* 0x000fe200000101bd */
[----:B------:R-:W-:Y:S01]  /*7b90*/  IADD3 R191, PT, PT, R133, R70, RZ ;  /* 0x0000004685bf7210 */ /* 0x000fe20007ffe0ff */
[----:B------:R2:W-:Y:S01]  /*7ba0*/  STS [R55+0x30], R162 ;  /* 0x000030a237007388 */ /* 0x0005e20000000800 */
[----:B0-----:R-:W-:-:S02]  /*7bb0*/  FMUL.FTZ R6, R175, R92 ;  /* 0x0000005caf067220 */ /* 0x001fc40000410000 */
[----:B------:R-:W-:Y:S01]  /*7bc0*/  LEA R191, R130, -R191, 0x1 ;  /* 0x800000bf82bf7211 */ /* 0x000fe200078e08ff */
[----:B------:R0:W-:Y:S01]  /*7bd0*/  STS [R55+0x34], R164 ;  /* 0x000034a437007388 */ /* 0x0001e20000000800 */
[C---:B-1----:R-:W-:Y:S02]  /*7be0*/  FMUL.FTZ R160, R180.reuse, R24 ;  /* 0x00000018b4a07220 */ /* 0x042fe40000410000 */
[C---:B------:R-:W-:Y:S01]  /*7bf0*/  ISETP.GE.AND P6, PT, R191.reuse, 0x1, PT ;  /* 0x00000001bf00780c */ /* 0x040fe20003fc6270 */
[----:B------:R1:W-:Y:S01]  /*7c00*/  STS [R55+0x38], R166 ;  /* 0x000038a637007388 */ /* 0x0003e20000000800 */
[----:B------:R-:W-:Y:S01]  /*7c10*/  ISETP.GE.AND P3, PT, R191, 0x21, PT ;  /* 0x00000021bf00780c */ /* 0x000fe20003f66270 */
[-C--:B------:R-:W-:Y:S01]  /*7c20*/  FFMA.FTZ R160, R207, R6.reuse, -R160 ;  /* 0x00000006cfa07223 */ /* 0x080fe200000108a0 */
[----:B------:R-:W-:Y:S01]  /*7c30*/  FMUL.FTZ R6, R180, R6 ;  /* 0x00000006b4067220 */ /* 0x000fe20000410000 */
[----:B------:R3:W-:Y:S01]  /*7c40*/  STS [R55+0x3c], R170 ;  /* 0x00003caa37007388 */ /* 0x0007e20000000800 */
[----:B--2---:R-:W-:Y:S01]  /*7c50*/  FMUL.FTZ R162, R171, R96 ;  /* 0x00000060aba27220 */ /* 0x004fe20000410000 */
[----:B------:R-:W-:Y:S01]  /*7c60*/  FADD.FTZ R7, R7, R160 ;  /* 0x000000a007077221 */ /* 0x000fe20000010000 */
[----:B------:R-:W-:Y:S01]  /*7c70*/  FFMA.FTZ R5, R207, R24, R6 ;  /* 0x00000018cf057223 */ /* 0x000fe20000010006 */
[----:B------:R-:W-:Y:S01]  /*7c80*/  BAR.SYNC.DEFER_BLOCKING 0x0 ;  /* 0x0000000000007b1d */ /* 0x000fe20000010000 */
[----:B------:R-:W-:Y:S01]  /*7c90*/  FMUL.FTZ R160, R161, R96 ;  /* 0x00000060a1a07220 */ /* 0x000fe20000410000 */
[----:B------:R-:W-:Y:S01]  /*7ca0*/  ISETP.GE.AND P2, PT, R191, 0x41, PT ;  /* 0x00000041bf00780c */ /* 0x000fe20003f46270 */
[----:B------:R-:W-:Y:S01]  /*7cb0*/  FADD.FTZ R4, R4, R5 ;  /* 0x0000000504047221 */ /* 0x000fe20000010000 */
[----:B------:R-:W-:Y:S01]  /*7cc0*/  FMUL.FTZ R5, R173, R94 ;  /* 0x0000005ead057220 */ /* 0x000fe20000410000 */
[----:B0-----:R-:W-:Y:S01]  /*7cd0*/  FMUL.FTZ R164, R3, R160 ;  /* 0x000000a003a47220 */ /* 0x001fe20000410000 */
[----:B------:R-:W-:-:S02]  /*7ce0*/  ISETP.GE.AND P1, PT, R191, 0x61, PT ;  /* 0x00000061bf00780c */ /* 0x000fc40003f26270 */
[CC--:B------:R-:W-:Y:S01]  /*7cf0*/  FFMA.FTZ R6, R184.reuse, R5.reuse, -R205 ;  /* 0x00000005b8067223 */ /* 0x0c0fe200000108cd */
[----:B------:R-:W-:Y:S01]  /*7d00*/  FMUL.FTZ R5, R181, R5 ;  /* 0x00000005b5057220 */ /* 0x000fe20000410000 */
[----:B------:R-:W-:Y:S01]  /*7d10*/  FFMA.FTZ R209, R203, R162, -R164 ;  /* 0x000000a2cbd17223 */ /* 0x000fe200000108a4 */
[----:B------:R-:W-:Y:S01]  /*7d20*/  FMUL.FTZ R205, R159, R98 ;  /* 0x000000629fcd7220 */ /* 0x000fe20000410000 */
[----:B------:R-:W-:Y:S01]  /*7d30*/  FMUL.FTZ R162, R3, R162 ;  /* 0x000000a203a27220 */ /* 0x000fe20000410000 */
[----:B------:R-:W-:Y:S01]  /*7d40*/  FFMA.FTZ R5, R184, R25, R5 ;  /* 0x00000019b8057223 */ /* 0x000fe20000010005 */
[----:B------:R-:W-:Y:S01]  /*7d50*/  FMUL.FTZ R164, R157, R98 ;  /* 0x000000629da47220 */ /* 0x000fe20000410000 */
[----:B------:R-:W-:Y:S01]  /*7d60*/  FADD.FTZ R6, R7, R6 ;  /* 0x0000000607067221 */ /* 0x000fe20000010000 */
[-C--:B------:R-:W-:Y:S01]  /*7d70*/  FMUL.FTZ R211, R183, R205.reuse ;  /* 0x000000cdb7d37220 */ /* 0x080fe20000410000 */
[----:B------:R-:W-:Y:S01]  /*7d80*/  FADD.FTZ R4, R4, R5 ;  /* 0x0000000504047221 */ /* 0x000fe20000010000 */
[----:B------:R-:W-:Y:S01]  /*7d90*/  FFMA.FTZ R5, R203, R160, R162 ;  /* 0x000000a0cb057223 */ /* 0x000fe200000100a2 */
[----:B------:R-:W-:Y:S01]  /*7da0*/  FMUL.FTZ R7, R183, R164 ;  /* 0x000000a4b7077220 */ /* 0x000fe20000410000 */
[----:B------:R-:W-:Y:S01]  /*7db0*/  FMUL.FTZ R162, R204, R100 ;  /* 0x00000064cca27220 */ /* 0x000fe20000410000 */
[----:B------:R-:W-:Y:S01]  /*7dc0*/  FFMA.FTZ R211, R190, R164, -R211 ;  /* 0x000000a4bed37223 */ /* 0x000fe200000108d3 */
[----:B------:R-:W-:Y:S01]  /*7dd0*/  FADD.FTZ R4, R4, R5 ;  /* 0x0000000504047221 */ /* 0x000fe20000010000 */
[----:B------:R-:W-:Y:S01]  /*7de0*/  FADD.FTZ R6, R6, R209 ;  /* 0x000000d106067221 */ /* 0x000fe20000010000 */
[----:B------:R0:W2:Y:S01]  /*7df0*/  LDS R213, [R54+0x4a0] ;  /* 0x0004a00036d57984 */ /* 0x0000a20000000800 */
[----:B------:R-:W-:Y:S01]  /*7e00*/  FFMA.FTZ R7, R190, R205, R7 ;  /* 0x000000cdbe077223 */ /* 0x000fe20000010007 */
[-C--:B------:R-:W-:Y:S01]  /*7e10*/  FFMA.FTZ R209, R113, -R100.reuse, R192 ;  /* 0x8000006471d17223 */ /* 0x080fe200000100c0 */
[----:B------:R-:W-:Y:S01]  /*7e20*/  FMUL.FTZ R164, R193, R100 ;  /* 0x00000064c1a47220 */ /* 0x000fe20000410000 */
[----:B-1----:R-:W-:Y:S01]  /*7e30*/  FMUL.FTZ R166, R185, R162 ;  /* 0x000000a2b9a67220 */ /* 0x002fe20000410000 */
[----:B------:R-:W-:Y:S01]  /*7e40*/  FADD.FTZ R4, R4, R7 ;  /* 0x0000000704047221 */ /* 0x000fe20000010000 */
[----:B------:R-:W-:Y:S01]  /*7e50*/  FADD.FTZ R6, R6, R211 ;  /* 0x000000d306067221 */ /* 0x000fe20000010000 */
[----:B------:R-:W-:Y:S01]  /*7e60*/  FFMA.FTZ R211, R115, -R102, R194 ;  /* 0x8000006673d37223 */ /* 0x000fe200000100c2 */
[-C--:B------:R-:W-:Y:S01]  /*7e70*/  FFMA.FTZ R7, R209, R164.reuse, -R166 ;  /* 0x000000a4d1077223 */ /* 0x080fe200000108a6 */
[----:B------:R-:W-:Y:S01]  /*7e80*/  FMUL.FTZ R166, R185, R164 ;  /* 0x000000a4b9a67220 */ /* 0x000fe20000410000 */
[----:B------:R-:W-:Y:S01]  /*7e90*/  FMUL.FTZ R164, R206, R102 ;  /* 0x00000066cea47220 */ /* 0x000fe20000410000 */
[----:B------:R-:W-:Y:S01]  /*7ea0*/  ISETP.GE.AND P0, PT, R191, 0x81, PT ;  /* 0x00000081bf00780c */ /* 0x000fe20003f06270 */
[----:B------:R-:W-:Y:S01]  /*7eb0*/  FADD.FTZ R6, R6, R7 ;  /* 0x0000000706067221 */ /* 0x000fe20000010000 */
[----:B------:R-:W-:Y:S01]  /*7ec0*/  FFMA.FTZ R5, R209, R162, R166 ;  /* 0x000000a2d1057223 */ /* 0x000fe200000100a6 */
[----:B------:R-:W-:Y:S01]  /*7ed0*/  FMUL.FTZ R166, R199, R102 ;  /* 0x00000066c7a67220 */ /* 0x000fe20000410000 */
[----:B---3--:R-:W-:-:S02]  /*7ee0*/  FMUL.FTZ R170, R187, R164 ;  /* 0x000000a4bbaa7220 */ /* 0x008fc40000410000 */
[----:B------:R-:W-:Y:S02]  /*7ef0*/  FADD.FTZ R4, R4, R5 ;  /* 0x0000000504047221 */ /* 0x000fe40000010000 */
[-C--:B------:R-:W-:Y:S01]  /*7f00*/  FFMA.FTZ R7, R211, R166.reuse, -R170 ;  /* 0x000000a6d3077223 */ /* 0x080fe200000108aa */
[----:B------:R-:W-:Y:S01]  /*7f10*/  FMUL.FTZ R166, R187, R166 ;  /* 0x000000a6bba67220 */ /* 0x000fe20000410000 */
[CC--:B------:R-:W-:Y:S01]  /*7f20*/  FMUL.FTZ R170, R168.reuse, R197.reuse ;  /* 0x000000c5a8aa7220 */ /* 0x0c0fe20000410000 */
[----:B------:R-:W-:Y:S01]  /*7f30*/  FMUL.FTZ R168, R168, R198 ;  /* 0x000000c6a8a87220 */ /* 0x000fe20000410000 */
[----:B------:R-:W-:Y:S01]  /*7f40*/  FADD.FTZ R7, R6, R7 ;  /* 0x0000000706077221 */ /* 0x000fe20000010000 */
[----:B------:R-:W-:Y:S01]  /*7f50*/  FFMA.FTZ R5, R211, R164, R166 ;  /* 0x000000a4d3057223 */ /* 0x000fe200000100a6 */
[C---:B------:R-:W-:Y:S01]  /*7f60*/  FFMA.FTZ R170, R169.reuse, R198, -R170 ;  /* 0x000000c6a9aa7223 */ /* 0x040fe200000108aa */
[----:B------:R-:W-:Y:S02]  /*7f70*/  FFMA.FTZ R168, R169, R197, R168 ;  /* 0x000000c5a9a87223 */ /* 0x000fe400000100a8 */
[----:B------:R-:W-:Y:S01]  /*7f80*/  FADD.FTZ R4, R4, R5 ;  /* 0x0000000504047221 */ /* 0x000fe20000010000 */
[----:B0-----:R-:W-:Y:S06]  /*7f90*/  @!P6 BRA `(.L_x_15727) ;  /* 0x000000000008e947 */ /* 0x001fec0003800000 */
[----:B------:R-:W0:Y:S04]  /*7fa0*/  LDS R5, [R58+0x420] ;  /* 0x000420003a057984 */ /* 0x000e280000000800 */
[----:B0-----:R0:W-:Y:S02]  /*7fb0*/  REDG.E.ADD.F32.FTZ.RN.STRONG.GPU desc[UR16][R26.64], R5 ;  /* 0x000000051a0079a6 */ /* 0x0011e4000c12f310 */
.L_x_15727:
[----:B------:R-:W-:Y:S05]  /*7fc0*/  BSYNC.RECONVERGENT B0 ;  /* 0x0000000000007941 */ /* 0x000fea0003800200 */
.L_x_15726:
[----:B------:R-:W-:Y:S01]  /*7fd0*/  BSSY.RECONVERGENT B0, `(.L_x_15728) ;  /* 0x0000004000007945 */ /* 0x000fe20003800200 */
[----:B------:R-:W-:-:S03]  /*7fe0*/  ISETP.GE.AND P6, PT, R191, 0xa1, PT ;  /* 0x000000a1bf00780c */ /* 0x000fc60003fc6270 */
[----:B------:R-:W-:Y:S10]  /*7ff0*/  @!P3 BRA `(.L_x_15729) ;  /* 0x000000000004b947 */ /* 0x000ff40003800000 */
[----:B--2---:R1:W-:Y:S02]  /*8000*/  REDG.E.ADD.F32.FTZ.RN.STRONG.GPU desc[UR16][R26.64+0x80], R213 ;  /* 0x000080d51a0079a6 */ /* 0x0043e4000c12f310 */
.L_x_15729:
[----:B------:R-:W-:Y:S05]  /*8010*/  BSYNC.RECONVERGENT B0 ;  /* 0x0000000000007941 */ /* 0x000fea0003800200 */
.L_x_15728:
[----:B0-----:R0:W3:Y:S01]  /*8020*/  LDS R5, [R53+0x520] ;  /* 0x0005200035057984 */ /* 0x0010e20000000800 */
[----:B------:R-:W-:Y:S04]  /*8030*/  BSSY.RECONVERGENT B0, `(.L_x_15730) ;  /* 0x0000003000007945 */ /* 0x000fe80003800200 */
[----:B------:R-:W-:Y:S05]  /*8040*/  @!P2 BRA `(.L_x_15731) ;  /* 0x000000000004a947 */ /* 0x000fea0003800000 */
[----:B---3--:R4:W-:Y:S02]  /*8050*/  REDG.E.ADD.F32.FTZ.RN.STRONG.GPU desc[UR16][R26.64+0x100], R5 ;  /* 0x000100051a0079a6 */ /* 0x0089e4000c12f310 */
.L_x_15731:
[----:B------:R-:W-:Y:S05]  /*8060*/  BSYNC.RECONVERGENT B0 ;  /* 0x0000000000007941 */ /* 0x000fea0003800200 */
.L_x_15730:
[----:B---34-:R3:W4:Y:S01]  /*8070*/  LDS R5, [R52+0x5a0] ;  /* 0x0005a00034057984 */ /* 0x0187220000000800 */
[----:B------:R-:W-:Y:S04]  /*8080*/  BSSY.RECONVERGENT B0, `(.L_x_15732) ;  /* 0x0000003000007945 */ /* 0x000fe80003800200 */
[----:B------:R-:W-:Y:S05]  /*8090*/  @!P1 BRA `(.L_x_15733) ;  /* 0x0000000000049947 */ /* 0x000fea0003800000 */
[----:B----4-:R4:W-:Y:S02]  /*80a0*/  REDG.E.ADD.F32.FTZ.RN.STRONG.GPU desc[UR16][R26.64+0x180], R5 ;  /* 0x000180051a0079a6 */ /* 0x0109e4000c12f310 */
.L_x_15733:
[----:B------:R-:W-:Y:S05]  /*80b0*/  BSYNC.RECONVERGENT B0 ;  /* 0x0000000000007941 */ /* 0x000fea0003800200 */
.L_x_15732:
[----:B----4-:R4:W0:Y:S01]  /*80c0*/  LDS R5, [R51+0x620] ;  /* 0x0006200033057984 */ /* 0x0108220000000800 */
[----:B------:R-:W-:Y:S04]  /*80d0*/  BSSY.RECONVERGENT B0, `(.L_x_15734) ;  /* 0x0000003000007945 */ /* 0x000fe80003800200 */
[----:B------:R-:W-:Y:S05]  /*80e0*/  @!P0 BRA `(.L_x_15735) ;  /* 0x0000000000048947 */ /* 0x000fea0003800000 */
[----:B0-----:R0:W-:Y:S02]  /*80f0*/  REDG.E.ADD.F32.FTZ.RN.STRONG.GPU desc[UR16][R26.64+0x200], R5 ;  /* 0x000200051a0079a6 */ /* 0x0011e4000c12f310 */
.L_x_15735:
[----:B------:R-:W-:Y:S05]  /*8100*/  BSYNC.RECONVERGENT B0 ;  /* 0x0000000000007941 */ /* 0x000fea0003800200 */
.L_x_15734:
[----:B0-----:R0:W0:Y:S01]  /*8110*/  LDS R5, [R50+0x6a0] ;  /* 0x0006a00032057984 */ /* 0x0010220000000800 */
[----:B------:R-:W-:Y:S04]  /*8120*/  BSSY.RECONVERGENT B0, `(.L_x_15736) ;  /* 0x0000003000007945 */ /* 0x000fe80003800200 */
[----:B------:R-:W-:Y:S05]  /*8130*/  @!P6 BRA `(.L_x_15737) ;  /* 0x000000000004e947 */ /* 0x000fea0003800000 */
[----:B0-----:R0:W-:Y:S02]  /*8140*/  REDG.E.ADD.F32.FTZ.RN.STRONG.GPU desc[UR16][R26.64+0x280], R5 ;  /* 0x000280051a0079a6 */ /* 0x0011e4000c12f310 */
.L_x_15737:
[----:B------:R-:W-:Y:S05]  /*8150*/  BSYNC.RECONVERGENT B0 ;  /* 0x0000000000007941 */ /* 0x000fea0003800200 */
.L_x_15736:
        /* <DEDUP_REMOVED lines=9> */
.L_x_15739:
[----:B------:R-:W-:Y:S05]  /*81f0*/  BSYNC.RECONVERGENT B0 ;  /* 0x0000000000007941 */ /* 0x000fea0003800200 */
.L_x_15738:
[----:B0-----:R0:W0:Y:S01]  /*8200*/  LDS R5, [R48+0x7a0] ;  /* 0x0007a00030057984 */ /* 0x0010220000000800 */
[----:B------:R-:W-:Y:S04]  /*8210*/  BSSY.RECONVERGENT B0, `(.L_x_15740) ;  /* 0x0000003000007945 */ /* 0x000fe80003800200 */
[----:B------:R-:W-:Y:S05]  /*8220*/  @!P0 BRA `(.L_x_15741) ;  /* 0x0000000000048947 */ /* 0x000fea0003800000 */
[----:B0-----:R0:W-:Y:S02]  /*8230*/  REDG.E.ADD.F32.FTZ.RN.STRONG.GPU desc[UR16][R26.64+0x380], R5 ;  /* 0x000380051a0079a6 */ /* 0x0011e4000c12f310 */
.L_x_15741:
[----:B------:R-:W-:Y:S05]  /*8240*/  BSYNC.RECONVERGENT B0 ;  /* 0x0000000000007941 */ /* 0x000fea0003800200 */
.L_x_15740:
[----:B0-----:R0:W0:Y:S01]  /*8250*/  LDS R5, [R47+0x820] ;  /* 0x000820002f057984 */ /* 0x0010220000000800 */
[----:B------:R-:W-:Y:S04]  /*8260*/  BSSY.RECONVERGENT B0, `(.L_x_15742) ;  /* 0x0000003000007945 */ /* 0x000fe80003800200 */
[----:B------:R-:W-:Y:S05]  /*8270*/  @!P1 BRA `(.L_x_15743) ;  /* 0x0000000000049947 */ /* 0x000fea0003800000 */
[----:B0-----:R0:W-:Y:S02]  /*8280*/  REDG.E.ADD.F32.FTZ.RN.STRONG.GPU desc[UR16][R26.64+0x400], R5 ;  /* 0x000400051a0079a6 */ /* 0x0011e4000c12f310 */
.L_x_15743:
[----:B------:R-:W-:Y:S05]  /*8290*/  BSYNC.RECONVERGENT B0 ;  /* 0x0000000000007941 */ /* 0x000fea0003800200 */
.L_x_15742:
[----:B0-----:R0:W0:Y:S01]  /*82a0*/  LDS R5, [R46+0x8a0] ;  /* 0x0008a0002e057984 */ /* 0x0010220000000800 */
[----:B------:R-:W-:Y:S04]  /*82b0*/  BSSY.RECONVERGENT B0, `(.L_x_15744) ;  /* 0x0000003000007945 */ /* 0x000fe80003800200 */
[----:B------:R-:W-:Y:S05]  /*82c0*/  @!P2 BRA `(.L_x_15745) ;  /* 0x000000000004a947 */ /* 0x000fea0003800000 */
[----:B0-----:R0:W-:Y:S02]  /*82d0*/  REDG.E.ADD.F32.FTZ.RN.STRONG.GPU desc[UR16][R26.64+0x480], R5 ;  /* 0x000480051a0079a6 */ /* 0x0011e4000c12f310 */
.L_x_15745:
[----:B------:R-:W-:Y:S05]  /*82e0*/  BSYNC.RECONVERGENT B0 ;  /* 0x0000000000007941 */ /* 0x000fea0003800200 */
.L_x_15744:
[----:B0-----:R0:W0:Y:S01]  /*82f0*/  LDS R5, [R45+0x920] ;  /* 0x000920002d057984 */ /* 0x0010220000000800 */
[----:B------:R-:W-:Y:S04]  /*8300*/  BSSY.RECONVERGENT B0, `(.L_x_15746) ;  /* 0x0000003000007945 */ /* 0x000fe80003800200 */
[----:B------:R-:W-:Y:S05]  /*8310*/  @!P3 BRA `(.L_x_15747) ;  /* 0x000000000004b947 */ /* 0x000fea0003800000 */
[----:B0-----:R0:W-:Y:S02]  /*8320*/  REDG.E.ADD.F32.FTZ.RN.STRONG.GPU desc[UR16][R26.64+0x500], R5 ;  /* 0x000500051a0079a6 */ /* 0x0011e4000c12f310 */
.L_x_15747:
[----:B------:R-:W-:Y:S05]  /*8330*/  BSYNC.RECONVERGENT B0 ;  /* 0x0000000000007941 */ /* 0x000fea0003800200 */
.L_x_15746:
[----:B0-----:R0:W0:Y:S01]  /*8340*/  LDS R5, [R44+0x9a0] ;  /* 0x0009a0002c057984 */ /* 0x0010220000000800 */
[C---:B------:R-:W-:Y:S01]  /*8350*/  ISETP.GE.AND P6, PT, R191.reuse, 0x161, PT ;  /* 0x00000161bf00780c */ /* 0x040fe20003fc6270 */
[----:B------:R-:W-:Y:S01]  /*8360*/  BSSY.RECONVERGENT B0, `(.L_x_15748) ;  /* 0x0000008000007945 */ /* 0x000fe20003800200 */
[C---:B------:R-:W-:Y:S01]  /*8370*/  ISETP.GE.AND P0, PT, R191.reuse, 0x181, PT ;  /* 0x00000181bf00780c */ /* 0x040fe20003f06270 */
[----:B------:R-:W-:Y:S01]  /*8380*/  FMUL.FTZ R166, R28, R104 ;  /* 0x000000681ca67220 */ /* 0x000fe20000410000 */
[C---:B------:R-:W-:Y:S02]  /*8390*/  ISETP.GE.AND P1, PT, R191.reuse, 0x1a1, PT ;  /* 0x000001a1bf00780c */ /* 0x040fe40003f26270 */
[C---:B------:R-:W-:Y:S02]  /*83a0*/  ISETP.GE.AND P2, PT, R191.reuse, 0x1c1, PT ;  /* 0x000001c1bf00780c */ /* 0x040fe40003f46270 */
[----:B------:R-:W-:-:S05]  /*83b0*/  ISETP.GE.AND P3, PT, R191, 0x1e1, PT ;  /* 0x000001e1bf00780c */ /* 0x000fca0003f66270 */
[----:B------:R-:W-:Y:S08]  /*83c0*/  @!P6 BRA `(.L_x_15749) ;  /* 0x000000000004e947 */ /* 0x000ff00003800000 */
[----:B0-----:R0:W-:Y:S02]  /*83d0*/  REDG.E.ADD.F32.FTZ.RN.STRONG.GPU desc[UR16][R26.64+0x580], R5 ;  /* 0x000580051a0079a6 */ /* 0x0011e4000c12f310 */
.L_x_15749:
[----:B------:R-:W-:Y:S05]  /*83e0*/  BSYNC.RECONVERGENT B0 ;  /* 0x0000000000007941 */ /* 0x000fea0003800200 */
.L_x_15748:
[----:B------:R1:W1:Y:S01]  /*83f0*/  LDS R191, [R43+0xa20] ;  /* 0x000a20002bbf7984 */ /* 0x0002620000000800 */
[----:B------:R-:W-:Y:S01]  /*8400*/  BSSY.RECONVERGENT B0, `(.L_x_15750) ;  /* 0x0000006000007945 */ /* 0x000fe20003800200 */
[-C--:B0-----:R-:W-:Y:S01]  /*8410*/  FMUL.FTZ R5, R29, R104.reuse ;  /* 0x000000681d057220 */ /* 0x081fe20000410000 */
[----:B------:R-:W-:Y:S01]  /*8420*/  FFMA.FTZ R198, R129, -R104, R198 ;  /* 0x8000006881c67223 */ /* 0x000fe200000100c6 */
[----:B------:R-:W-:Y:S01]  /*8430*/  FMUL.FTZ R169, R197, R166 ;  /* 0x000000a6c5a97220 */ /* 0x000fe20000410000 */
[----:B------:R-:W-:Y:S06]  /*8440*/  @!P0 BRA `(.L_x_15751) ;  /* 0x0000000000048947 */ /* 0x000fec0003800000 */
[----:B-1----:R0:W-:Y:S02]  /*8450*/  REDG.E.ADD.F32.FTZ.RN.STRONG.GPU desc[UR16][R26.64+0x600], R191 ;  /* 0x000600bf1a0079a6 */ /* 0x0021e4000c12f310 */
.L_x_15751:
[----:B------:R-:W-:Y:S05]  /*8460*/  BSYNC.RECONVERGENT B0 ;  /* 0x0000000000007941 */ /* 0x000fea0003800200 */
.L_x_15750:
[-C--:B------:R-:W-:Y:S01]  /*8470*/  FFMA.FTZ R172, R198, R5.reuse, -R169 ;  /* 0x00000005c6ac7223 */ /* 0x080fe200000108a9 */
[----:B------:R-:W-:Y:S01]  /*8480*/  BSSY.RECONVERGENT B0, `(.L_x_15752) ;  /* 0x0000005000007945 */ /* 0x000fe20003800200 */
[----:B------:R0:W0:Y:S01]  /*8490*/  LDS R169, [R41+0xaa0] ;  /* 0x000aa00029a97984 */ /* 0x0000220000000800 */
[----:B------:R-:W-:Y:S02]  /*84a0*/  FMUL.FTZ R5, R197, R5 ;  /* 0x00000005c5057220 */ /* 0x000fe40000410000 */
[----:B------:R-:W-:Y:S05]  /*84b0*/  @!P1 BRA `(.L_x_15753) ;  /* 0x0000000000049947 */ /* 0x000fea0003800000 */
[----:B0-----:R0:W-:Y:S02]  /*84c0*/  REDG.E.ADD.F32.FTZ.RN.STRONG.GPU desc[UR16][R26.64+0x680], R169 ;  /* 0x000680a91a0079a6 */ /* 0x0011e4000c12f310 */
.L_x_15753:
[----:B------:R-:W-:Y:S05]  /*84d0*/  BSYNC.RECONVERGENT B0 ;  /* 0x0000000000007941 */ /* 0x000fea0003800200 */
.L_x_15752:
[----:B0-----:R0:W0:Y:S01]  /*84e0*/  LDS R169, [R40+0xb20] ;  /* 0x000b200028a97984 */ /* 0x0010220000000800 */
[----:B------:R-:W-:Y:S01]  /*84f0*/  BSSY.RECONVERGENT B0, `(.L_x_15754) ;  /* 0x0000004000007945 */ /* 0x000fe20003800200 */
[----:B------:R-:W-:-:S03]  /*8500*/  FFMA.FTZ R5, R198, R166, R5 ;  /* 0x000000a6c6057223 */ /* 0x000fc60000010005 */
[----:B------:R-:W-:Y:S05]  /*8510*/  @!P2 BRA `(.L_x_15755) ;  /* 0x000000000004a947 */ /* 0x000fea0003800000 */
[----:B0-----:R0:W-:Y:S02]  /*8520*/  REDG.E.ADD.F32.FTZ.RN.STRONG.GPU desc[UR16][R26.64+0x700], R169 ;  /* 0x000700a91a0079a6 */ /* 0x0011e4000c12f310 */
.L_x_15755:
[----:B------:R-:W-:Y:S05]  /*8530*/  BSYNC.RECONVERGENT B0 ;  /* 0x0000000000007941 */ /* 0x000fea0003800200 */
.L_x_15754:
[----:B------:R-:W-:Y:S01]  /*8540*/  FADD.FTZ R4, R4, R5 ;  /* 0x0000000504047221 */ /* 0x000fe20000010000 */
[----:B------:R-:W-:Y:S01]  /*8550*/  FADD.FTZ R5, R7, R172 ;  /* 0x000000ac07057221 */ /* 0x000fe20000010000 */
[----:B------:R-:W-:Y:S01]  /*8560*/  BSSY.RECONVERGENT B0, `(.L_x_15756) ;  /* 0x0000005000007945 */ /* 0x000fe20003800200 */
[----:B------:R0:W0:Y:S01]  /*8570*/  LDS R7, [R39+0xba0] ;  /* 0x000ba00027077984 */ /* 0x0000220000000800 */
[----:B------:R-:W-:Y:S02]  /*8580*/  FFMA.FTZ R6, R112, R170, R201 ;  /* 0x000000aa70067223 */ /* 0x000fe400000100c9 */
[----:B------:R-:W-:Y:S05]  /*8590*/  @!P3 BRA `(.L_x_15757) ;  /* 0x000000000004b947 */ /* 0x000fea0003800000 */
[----:B0-----:R0:W-:Y:S02]  /*85a0*/  REDG.E.ADD.F32.FTZ.RN.STRONG.GPU desc[UR16][R26.64+0x780], R7 ;  /* 0x000780071a0079a6 */ /* 0x0011e4000c12f310 */
.L_x_15757:
[----:B------:R-:W-:Y:S05]  /*85b0*/  BSYNC.RECONVERGENT B0 ;  /* 0x0000000000007941 */ /* 0x000fea0003800200 */
.L_x_15756:
[----:B0-----:R-:W-:Y:S01]  /*85c0*/  FFMA.FTZ R7, -R112, R168, R189 ;  /* 0x000000a870077223 */ /* 0x001fe200000101bd */
[----:B-1----:R-:W0:Y:S01]  /*85d0*/  SHFL.DOWN PT, R27, R4, 0x1, 0x1f ;  /* 0x08201f00041b7f89 */ /* 0x002e2200000e0000 */
[----:B------:R-:W-:Y:S01]  /*85e0*/  ISETP.GT.AND P0, PT, R78, 0x1e, PT ;  /* 0x0000001e4e00780c */ /* 0x000fe20003f04270 */
[----:B------:R-:W-:Y:S01]  /*85f0*/  FADD.FTZ R121, R166, R121 ;  /* 0x00000079a6797221 */ /* 0x000fe20000010000 */
[----:B------:R-:W-:Y:S01]  /*8600*/  FADD.FTZ R123, R162, R123 ;  /* 0x0000007ba27b7221 */ /* 0x000fe20000010000 */
[----:B------:R-:W1:Y:S01]  /*8610*/  SHFL.DOWN PT, R26, R5, 0x1, 0x1f ;  /* 0x08201f00051a7f89 */ /* 0x000e6200000e0000 */
[----:B------:R-:W-:Y:S01]  /*8620*/  ISETP.GT.AND P1, PT, R78, 0xf, PT ;  /* 0x0000000f4e00780c */ /* 0x000fe20003f24270 */
[----:B------:R-:W-:Y:S01]  /*8630*/  FADD.FTZ R125, R160, R125 ;  /* 0x0000007da07d7221 */ /* 0x000fe20000010000 */
[----:B------:R-:W-:Y:S01]  /*8640*/  FADD.FTZ R122, R164, R122 ;  /* 0x0000007aa47a7221 */ /* 0x000fe20000010000 */
[----:B------:R-:W5:Y:S01]  /*8650*/  SHFL.DOWN PT, R169, R6, 0x1, 0x1f ;  /* 0x08201f0006a97f89 */ /* 0x000f6200000e0000 */
[----:B------:R-:W-:Y:S01]  /*8660*/  FADD.FTZ R126, R25, R126 ;  /* 0x0000007e197e7221 */ /* 0x000fe20000010000 */
[----:B------:R-:W-:Y:S01]  /*8670*/  BSSY.RECONVERGENT B0, `(.L_x_15758) ;  /* 0x000005a000007945 */ /* 0x000fe20003800200 */
[----:B------:R-:W-:Y:S01]  /*8680*/  FADD.FTZ R124, R205, R124 ;  /* 0x0000007ccd7c7221 */ /* 0x000fe20000010000 */
[----:B------:R-:W2:Y:S02]  /*8690*/  SHFL.DOWN PT, R168, R7, 0x1, 0x1f ;  /* 0x08201f0007a87f89 */ /* 0x000ea400000e0000 */
[----:B0-----:R-:W-:Y:S01]  /*86a0*/  @!P0 FADD.FTZ R4, R4, R27 ;  /* 0x0000001b04048221 */ /* 0x001fe20000010000 */
[----:B------:R-:W-:Y:S01]  /*86b0*/  FMUL.FTZ R27, R23, R29 ;  /* 0x0000001d171b7220 */ /* 0x000fe20000410000 */
[----:B-1----:R-:W-:-:S03]  /*86c0*/  @!P0 FADD.FTZ R5, R5, R26 ;  /* 0x0000001a05058221 */ /* 0x002fc60000010000 */
[-C--:B------:R-:W-:Y:S01]  /*86d0*/  FFMA.FTZ R27, R22, R28.reuse, R27 ;  /* 0x0000001c161b7223 */ /* 0x080fe2000001001b */
[C---:B------:R-:W-:Y:S01]  /*86e0*/  FMUL.FTZ R26, R23.reuse, R28 ;  /* 0x0000001c171a7220 */ /* 0x040fe20000410000 */
[----:B-----5:R-:W-:Y:S02]  /*86f0*/  @!P0 FADD.FTZ R6, R6, R169 ;  /* 0x000000a906068221 */ /* 0x020fe40000010000 */
[----:B------:R-:W-:Y:S01]  /*8700*/  FMUL.FTZ R198, R198, R27 ;  /* 0x0000001bc6c67220 */ /* 0x000fe20000410000 */
[----:B------:R-:W0:Y:S01]  /*8710*/  SHFL.DOWN PT, R169, R4, 0x2, 0x1f ;  /* 0x08401f0004a97f89 */ /* 0x000e2200000e0000 */
[----:B------:R-:W-:Y:S01]  /*8720*/  FMUL.FTZ R27, R23, R206 ;  /* 0x000000ce171b7220 */ /* 0x000fe20000410000 */
[----:B--2---:R-:W-:Y:S01]  /*8730*/  @!P0 FADD.FTZ R7, R7, R168 ;  /* 0x000000a807078221 */ /* 0x004fe20000010000 */
[----:B------:R-:W-:Y:S01]  /*8740*/  ISETP.GT.AND P0, PT, R78, 0x1d, PT ;  /* 0x0000001d4e00780c */ /* 0x000fe20003f04270 */
[----:B------:R-:W1:Y:S01]  /*8750*/  SHFL.DOWN PT, R168, R5, 0x2, 0x1f ;  /* 0x08401f0005a87f89 */ /* 0x000e6200000e0000 */
[C---:B------:R-:W-:Y:S01]  /*8760*/  FFMA.FTZ R26, R22.reuse, R29, -R26 ;  /* 0x0000001d161a7223 */ /* 0x040fe2000001081a */
[CC--:B------:R-:W-:Y:S01]  /*8770*/  FFMA.FTZ R166, R22.reuse, R199.reuse, -R27 ;  /* 0x000000c716a67223 */ /* 0x0c0fe2000001081b */
[----:B------:R-:W-:Y:S01]  /*8780*/  FMUL.FTZ R199, R23, R199 ;  /* 0x000000c717c77220 */ /* 0x000fe20000410000 */
[----:B------:R-:W2:Y:S01]  /*8790*/  SHFL.DOWN PT, R189, R6, 0x2, 0x1f ;  /* 0x08401f0006bd7f89 */ /* 0x000ea200000e0000 */
[----:B------:R-:W-:Y:S01]  /*87a0*/  FFMA.FTZ R198, R197, R26, R198 ;  /* 0x0000001ac5c67223 */ /* 0x000fe200000100c6 */
[----:B------:R-:W-:Y:S01]  /*87b0*/  FMUL.FTZ R27, R23, R193 ;  /* 0x000000c1171b7220 */ /* 0x000fe20000410000 */
[----:B------:R-:W-:Y:S01]  /*87c0*/  FFMA.FTZ R26, R22, R206, R199 ;  /* 0x000000ce161a7223 */ /* 0x000fe200000100c7 */
[----:B------:R-:W5:Y:S01]  /*87d0*/  SHFL.DOWN PT, R170, R7, 0x2, 0x1f ;  /* 0x08401f0007aa7f89 */ /* 0x000f6200000e0000 */
[----:B------:R-:W-:Y:S01]  /*87e0*/  FFMA.FTZ R198, R129, R28, R198 ;  /* 0x0000001c81c67223 */ /* 0x000fe200000100c6 */
[----:B------:R-:W-:Y:S01]  /*87f0*/  FMUL.FTZ R28, R23, R204 ;  /* 0x000000cc171c7220 */ /* 0x000fe20000410000 */
[----:B------:R-:W-:-:S02]  /*8800*/  FMUL.FTZ R26, R211, R26 ;  /* 0x0000001ad31a7220 */ /* 0x000fc40000410000 */
[----:B------:R-:W-:Y:S01]  /*8810*/  FADD.FTZ R93, R198, R93 ;  /* 0x0000005dc65d7221 */ /* 0x000fe20000010000 */
[C---:B------:R-:W-:Y:S01]  /*8820*/  FFMA.FTZ R28, R22.reuse, R193, -R28 ;  /* 0x000000c1161c7223 */ /* 0x040fe2000001081c */
[----:B------:R-:W-:Y:S01]  /*8830*/  FFMA.FTZ R166, R187, R166, R26 ;  /* 0x000000a6bba67223 */ /* 0x000fe2000001001a */
[----:B------:R-:W-:Y:S01]  /*8840*/  FFMA.FTZ R26, R22, R204, R27 ;  /* 0x000000cc161a7223 */ /* 0x000fe2000001001b */
[----:B------:R-:W-:Y:S02]  /*8850*/  FMUL.FTZ R27, R23, R159 ;  /* 0x0000009f171b7220 */ /* 0x000fe40000410000 */
[----:B------:R-:W-:Y:S01]  /*8860*/  FFMA.FTZ R29, R115, R206, R166 ;  /* 0x000000ce731d7223 */ /* 0x000fe200000100a6 */
[----:B0-----:R-:W-:Y:S01]  /*8870*/  @!P0 FADD.FTZ R4, R4, R169 ;  /* 0x000000a904048221 */ /* 0x001fe20000010000 */
[----:B------:R-:W-:Y:S02]  /*8880*/  FMUL.FTZ R26, R209, R26 ;  /* 0x0000001ad11a7220 */ /* 0x000fe40000410000 */
[----:B------:R-:W-:Y:S01]  /*8890*/  FADD.FTZ R106, R29, R106 ;  /* 0x0000006a1d6a7221 */ /* 0x000fe20000010000 */
[----:B-1----:R-:W-:Y:S01]  /*88a0*/  @!P0 FADD.FTZ R5, R5, R168 ;  /* 0x000000a805058221 */ /* 0x002fe20000010000 */
[----:B------:R-:W0:Y:S01]  /*88b0*/  SHFL.DOWN PT, R169, R4, 0x4, 0x1f ;  /* 0x08801f0004a97f89 */ /* 0x000e2200000e0000 */
[----:B------:R-:W-:Y:S01]  /*88c0*/  FFMA.FTZ R26, R185, R28, R26 ;  /* 0x0000001cb91a7223 */ /* 0x000fe2000001001a */
[-C--:B------:R-:W-:Y:S01]  /*88d0*/  FFMA.FTZ R28, R22, R157.reuse, -R27 ;  /* 0x0000009d161c7223 */ /* 0x080fe2000001081b */
        /* <DEDUP_REMOVED lines=8> */
[C---:B------:R-:W-:Y:S01]  /*8960*/  FMUL.FTZ R26, R23.reuse, R171 ;  /* 0x000000ab171a7220 */ /* 0x040fe20000410000 */
[----:B------:R-:W5:Y:S01]  /*8970*/  SHFL.DOWN PT, R170, R7, 0x4, 0x1f ;  /* 0x08801f0007aa7f89 */ /* 0x000f6200000e0000 */
[----:B------:R-:W-:Y:S01]  /*8980*/  FMUL.FTZ R27, R23, R161 ;  /* 0x000000a1171b7220 */ /* 0x000fe20000410000 */
[----:B------:R-:W-:Y:S01]  /*8990*/  FMUL.FTZ R190, R190, R157 ;  /* 0x0000009dbebe7220 */ /* 0x000fe20000410000 */
[----:B------:R-:W-:Y:S01]  /*89a0*/  FFMA.FTZ R26, R22, R161, R26 ;  /* 0x000000a1161a7223 */ /* 0x000fe2000001001a */
[----:B------:R-:W-:-:S02]  /*89b0*/  FADD.FTZ R97, R204, R97 ;  /* 0x00000061cc617221 */ /* 0x000fc40000010000 */
[----:B------:R-:W-:Y:S01]  /*89c0*/  FFMA.FTZ R190, R183, R28, R190 ;  /* 0x0000001cb7be7223 */ /* 0x000fe200000100be */
[----:B------:R-:W-:Y:S01]  /*89d0*/  FFMA.FTZ R28, R22, R171, -R27 ;  /* 0x000000ab161c7223 */ /* 0x000fe2000001081b */
[----:B------:R-:W-:Y:S01]  /*89e0*/  FMUL.FTZ R160, R203, R26 ;  /* 0x0000001acba07220 */ /* 0x000fe20000410000 */
[C---:B------:R-:W-:Y:S01]  /*89f0*/  FMUL.FTZ R27, R23.reuse, R173 ;  /* 0x000000ad171b7220 */ /* 0x040fe20000410000 */
[----:B------:R-:W-:Y:S01]  /*8a00*/  FMUL.FTZ R26, R23, R163 ;  /* 0x000000a3171a7220 */ /* 0x000fe20000410000 */
[----:B------:R-:W-:Y:S01]  /*8a10*/  FFMA.FTZ R159, R111, R159, R190 ;  /* 0x0000009f6f9f7223 */ /* 0x000fe200000100be */
[----:B0-----:R-:W-:Y:S01]  /*8a20*/  @!P0 FADD.FTZ R4, R4, R169 ;  /* 0x000000a904048221 */ /* 0x001fe20000010000 */
[----:B------:R-:W-:Y:S01]  /*8a30*/  FFMA.FTZ R28, R3, R28, R160 ;  /* 0x0000001c031c7223 */ /* 0x000fe200000100a0 */
[C---:B------:R-:W-:Y:S01]  /*8a40*/  FFMA.FTZ R27, R22.reuse, R163, R27 ;  /* 0x000000a3161b7223 */ /* 0x040fe2000001001b */
[----:B------:R-:W-:Y:S01]  /*8a50*/  FFMA.FTZ R164, R22, R173, -R26 ;  /* 0x000000ad16a47223 */ /* 0x000fe2000001081a */
[----:B-1----:R-:W-:Y:S01]  /*8a60*/  @!P0 FADD.FTZ R5, R5, R168 ;  /* 0x000000a805058221 */ /* 0x002fe20000010000 */
[----:B------:R-:W0:Y:S01]  /*8a70*/  SHFL.DOWN PT, R29, R4, 0x8, 0x1f ;  /* 0x09001f00041d7f89 */ /* 0x000e2200000e0000 */
[----:B------:R-:W-:Y:S01]  /*8a80*/  FFMA.FTZ R166, R107, R161, R28 ;  /* 0x000000a16ba67223 */ /* 0x000fe2000001001c */
[----:B------:R-:W-:Y:S01]  /*8a90*/  FMUL.FTZ R184, R184, R27 ;  /* 0x0000001bb8b87220 */ /* 0x000fe20000410000 */
[----:B--2---:R-:W-:Y:S01]  /*8aa0*/  @!P0 FADD.FTZ R6, R6, R189 ;  /* 0x000000bd06068221 */ /* 0x004fe20000010000 */
[----:B------:R-:W1:Y:S01]  /*8ab0*/  SHFL.DOWN PT, R162, R5, 0x8, 0x1f ;  /* 0x09001f0005a27f89 */ /* 0x000e6200000e0000 */
[----:B------:R-:W-:Y:S01]  /*8ac0*/  FADD.FTZ R108, R159, R108 ;  /* 0x0000006c9f6c7221 */ /* 0x000fe20000010000 */
[----:B------:R-:W-:Y:S01]  /*8ad0*/  FMUL.FTZ R3, R23, R175 ;  /* 0x000000af17037220 */ /* 0x000fe20000410000 */
[----:B-----5:R-:W-:Y:S01]  /*8ae0*/  @!P0 FADD.FTZ R7, R7, R170 ;  /* 0x000000aa07078221 */ /* 0x020fe20000010000 */
        /* <DEDUP_REMOVED lines=18> */
.L_x_15759:
[----:B------:R-:W-:Y:S05]  /*8c10*/  BSYNC.RECONVERGENT B0 ;  /* 0x0000000000007941 */ /* 0x000fea0003800200 */
.L_x_15758:
[C---:B--2---:R-:W-:Y:S01]  /*8c20*/  FMUL.FTZ R26, R23.reuse, R179 ;  /* 0x000000b3171a7220 */ /* 0x044fe20000410000 */
[CC--:B------:R-:W-:Y:S01]  /*8c30*/  FFMA.FTZ R160, R22.reuse, R165.reuse, R3 ;  /* 0x000000a516a07223 */ /* 0x0c0fe20000010003 */
[C---:B------:R-:W-:Y:S01]  /*8c40*/  FMUL.FTZ R162, R23.reuse, R165 ;  /* 0x000000a517a27220 */ /* 0x040fe20000410000 */
[-C--:B0-----:R-:W-:Y:S01]  /*8c50*/  FMUL.FTZ R28, R23, R167.reuse ;  /* 0x000000a7171c7220 */ /* 0x081fe20000410000 */
        /* <DEDUP_REMOVED lines=20> */
[----:B------:R-:W-:Y:S02]  /*8da0*/  ISETP.NE.AND P0, PT, R60, UR7, PT ;  /* 0x000000073c007c0c */ /* 0x000fe4000bf05270 */
[----:B------:R-:W-:-:S11]  /*8db0*/  LEA R24, R131, UR5, 0x3 ;  /* 0x0000000583187c11 */ /* 0x000fd6000f8e18ff */
        /* <DEDUP_REMOVED lines=8> */
.L_x_15761:
[----:B------:R-:W-:Y:S05]  /*8e40*/  BSYNC.RECONVERGENT B0 ;  /* 0x0000000000007941 */ /* 0x000fea0003800200 */
.L_x_15760:
[----:B------:R-:W-:-:S04]  /*8e50*/  IADD3 R131, PT, PT, R131, 0x1, RZ ;  /* 0x0000000183837810 */ /* 0x000fc80007ffe0ff */
[----:B------:R-:W-:-:S13]  /*8e60*/  ISETP.GE.AND P0, PT, R131, UR19, PT ;  /* 0x0000001383007c0c */ /* 0x000fda000bf06270 */
[----:B------:R-:W-:Y:S05]  /*8e70*/  @!P0 BRA `(.L_x_15762) ;  /* 0xffffffb400f48947 */ /* 0x000fea000383ffff */
.L_x_15712:
[----:B------:R-:W-:Y:S01]  /*8e80*/  BAR.SYNC.DEFER_BLOCKING 0x0 ;  /* 0x0000000000007b1d */ /* 0x000fe20000010000 */
[-C--:B------:R-:W-:Y:S02]  /*8e90*/  ISETP.GE.AND P6, PT, R42, R81.reuse, PT ;  /* 0x000000512a00720c */ /* 0x080fe40003fc6270 */
[----:B------:R-:W-:Y:S02]  /*8ea0*/  ISETP.GE.AND P0, PT, R38, R81, PT ;  /* 0x000000512600720c */ /* 0x000fe40003f06270 */
[----:B------:R-:W-:-:S03]  /*8eb0*/  PRMT R3, RZ, 0x7610, R3 ;  /* 0x00007610ff037816 */ /* 0x000fc60000000003 */
[----:B------:R-:W2:Y:S01]  /*8ec0*/  LDC.64 R102, c[0x0][0x4f8] ;  /* 0x00013e00ff667b82 */ /* 0x000ea20000000a00 */
[----:B0-----:R-:W-:Y:S01]  /*8ed0*/  PRMT R5, RZ, 0x7610, R5 ;  /* 0x00007610ff057816 */ /* 0x001fe20000000005 */
[----:B------:R-:W0:Y:S01]  /*8ee0*/  LDCU.64 UR6, c[0x0][0x500] ;  /* 0x0000a000ff0677ac */ /* 0x000e220008000a00 */
[-C--:B------:R-:W-:Y:S02]  /*8ef0*/  ISETP.GE.AND P1, PT, R37, R81.reuse, PT ;  /* 0x000000512500720c */ /* 0x080fe40003f26270 */
[-C--:B------:R-:W-:Y:S01]  /*8f00*/  ISETP.GE.AND P2, PT, R36, R81.reuse, PT ;  /* 0x000000512400720c */ /* 0x080fe20003f46270 */
[----:B------:R-:W5:Y:S01]  /*8f10*/  LDCU.64 UR8, c[0x0][0x550] ;  /* 0x0000aa00ff0877ac */ /* 0x000f620008000a00 */
[-C--:B------:R-:W-:Y:S02]  /*8f20*/  ISETP.GE.AND P3, PT, R35, R81.reuse, PT ;  /* 0x000000512300720c */ /* 0x080fe40003f66270 */
[----:B------:R-:W-:Y:S02]  /*8f30*/  ISETP.GE.AND P5, PT, R34, R81, PT ;  /* 0x000000512200720c */ /* 0x000fe40003fa6270 */
[----:B------:R-:W-:-:S02]  /*8f40*/  PRMT R0, RZ, 0x7610, R0 ;  /* 0x00007610ff007816 */ /* 0x000fc40000000000 */
[----:B------:R-:W-:Y:S01]  /*8f50*/  PRMT R7, RZ, 0x7610, R7 ;  /* 0x00007610ff077816 */ /* 0x000fe20000000007 */
[----:B------:R-:W3:Y:S01]  /*8f60*/  @!P6 LDG.E.U16 R3, desc[UR16][R8.64] ;  /* 0x000000100803e981 */ /* 0x000ee2000c1e1500 */
[----:B------:R-:W-:-:S03]  /*8f70*/  ISETP.GE.AND P6, PT, R33, R81, PT ;  /* 0x000000512100720c */ /* 0x000fc60003fc6270 */
[----:B------:R-:W4:Y:S01]  /*8f80*/  @!P0 LDG.E.U16 R5, desc[UR16][R8.64+0x40] ;  /* 0x0000401008058981 */ /* 0x000f22000c1e1500 */
[----:B------:R-:W-:Y:S02]  /*8f90*/  ISETP.GE.AND P0, PT, R32, R81, PT ;  /* 0x000000512000720c */ /* 0x000fe40003f06270 */
[----:B------:R-:W-:Y:S01]  /*8fa0*/  PRMT R2, RZ, 0x7610, R2 ;  /* 0x00007610ff027816 */ /* 0x000fe20000000002 */
[----:B------:R-:W5:Y:S01]  /*8fb0*/  @!P1 LDG.E.U16 R0, desc[UR16][R8.64+0x80] ;  /* 0x0000801008009981 */ /* 0x000f62000c1e1500 */
[----:B------:R-:W-:Y:S02]  /*8fc0*/  PRMT R11, RZ, 0x7610, R11 ;  /* 0x00007610ff0b7816 */ /* 0x000fe4000000000b */
[----:B------:R-:W-:Y:S01]  /*8fd0*/  PRMT R4, RZ, 0x7610, R4 ;  /* 0x00007610ff047816 */ /* 0x000fe20000000004 */
        /* <DEDUP_REMOVED lines=9> */
[----:B---3--:R-:W-:Y:S04]  /*9070*/  STS.U16 [R80], R3 ;  /* 0x0000000350007388 */ /* 0x008fe80000000400 */
[----:B----4-:R-:W-:Y:S04]  /*9080*/  STS.U16 [R82+0x40], R5 ;  /* 0x0000400552007388 */ /* 0x010fe80000000400 */
[----:B-----5:R-:W-:Y:S04]  /*9090*/  STS.U16 [R83+0x80], R0 ;  /* 0x0000800053007388 */ /* 0x020fe80000000400 */
[----:B--2---:R-:W-:Y:S04]  /*90a0*/  STS.U16 [R84+0xc0], R7 ;  /* 0x0000c00754007388 */ /* 0x004fe80000000400 */
        /* <DEDUP_REMOVED lines=11> */
[----:B------:R-:W-:Y:S02]  /*9160*/  LDS.U16 R6, [R89+0xe] ;  /* 0x00000e0059067984 */ /* 0x000fe40000000400 */
[----:B------:R-:W-:Y:S01]  /*9170*/  FADD.FTZ R5, R3, R74 ;  /* 0x0000004a03057221 */ /* 0x000fe20000010000 */
[----:B---3--:R-:W-:-:S05]  /*9180*/  HADD2.F32 R3, -RZ, R8.H0_H0 ;  /* 0x20000008ff037230 */ /* 0x008fca0000004100 */
[----:B------:R-:W-:Y:S01]  /*9190*/  FADD.FTZ R3, R3, R74 ;  /* 0x0000004a03037221 */ /* 0x000fe20000010000 */
[----:B------:R-:W-:-:S04]  /*91a0*/  FSETP.GTU.FTZ.AND P1, PT, R5, 20, PT ;  /* 0x41a000000500780b */ /* 0x000fc80003f3c000 */
[----:B------:R-:W-:-:S09]  /*91b0*/  FSETP.GTU.FTZ.AND P2, PT, R3, 20, PT ;  /* 0x41a000000300780b */ /* 0x000fd20003f5c000 */
[----:B------:R-:W-:Y:S02]  /*91c0*/  @!P1 FMUL.FTZ R7, R5, -1.4426950216293334961 ;  /* 0xbfb8aa3b05079820 */ /* 0x000fe40000410000 */
[----:B------:R-:W-:Y:S02]  /*91d0*/  LDS.U16 R5, [R89+0xc] ;  /* 0x00000c0059057984 */ /* 0x000fe40000000400 */
[----:B------:R-:W-:Y:S02]  /*91e0*/  @!P2 FMUL.FTZ R9, R3, -1.4426950216293334961 ;  /* 0xbfb8aa3b0309a820 */ /* 0x000fe40000410000 */
[----:B------:R-:W2:Y:S01]  /*91f0*/  LDS.U16 R3, [R89+0x8] ;  /* 0x0000080059037984 */ /* 0x000ea20000000400 */
[----:B------:R-:W3:Y:S01]  /*9200*/  @!P1 MUFU.EX2 R7, R7 ;  /* 0x0000000700079308 */ /* 0x000ee20000000800 */
[----:B------:R-:W-:Y:S07]  /*9210*/  BAR.SYNC.DEFER_BLOCKING 0x0 ;  /* 0x0000000000007b1d */ /* 0x000fee0000010000 */
[----:B------:R-:W1:Y:S01]  /*9220*/  @!P2 MUFU.EX2 R9, R9 ;  /* 0x000000090009a308 */ /* 0x000e620000000800 */
[----:B---3--:R-:W-:Y:S01]  /*9230*/  @!P1 FADD.FTZ R8, R7, 1 ;  /* 0x3f80000007089421 */ /* 0x008fe20000010000 */
[----:B-1----:R-:W-:-:S06]  /*9240*/  @!P2 FADD.FTZ R11, R9, 1 ;  /* 0x3f800000090ba421 */ /* 0x002fcc0000010000 */
[----:B------:R-:W-:Y:S01]  /*9250*/  @!P1 MUFU.RCP R8, R8 ;  /* 0x0000000800089308 */ /* 0x000fe20000001000 */
[----:B----4-:R-:W-:-:S07]  /*9260*/  HADD2.F32 R7, -RZ, R0.H0_H0 ;  /* 0x20000000ff077230 */ /* 0x010fce0000004100 */
[----:B------:R1:W3:Y:S01]  /*9270*/  @!P2 MUFU.RCP R18, R11 ;  /* 0x0000000b0012a308 */ /* 0x0002e20000001000 */
[--C-:B------:R-:W-:Y:S01]  /*9280*/  FADD.FTZ R0, R7, R74.reuse ;  /* 0x0000004a07007221 */ /* 0x100fe20000010000 */
[----:B-----5:R-:W-:Y:S02]  /*9290*/  HADD2.F32 R7, -RZ, R2.H0_H0 ;  /* 0x20000002ff077230 */ /* 0x020fe40000004100 */
[----:B--2---:R-:W-:Y:S01]  /*92a0*/  HADD2.F32 R3, -RZ, R3.H0_H0 ;  /* 0x20000003ff037230 */ /* 0x004fe20000004100 */
[----:B-1----:R-:W-:Y:S02]  /*92b0*/  PRMT R11, R125, 0x7632, R11 ;  /* 0x000076327d0b7816 */ /* 0x002fe4000000000b */
[----:B------:R-:W-:Y:S01]  /*92c0*/  FADD.FTZ R7, R7, R74 ;  /* 0x0000004a07077221 */ /* 0x000fe20000010000 */
[----:B------:R-:W-:Y:S02]  /*92d0*/  PRMT R9, R127, 0x7632, R9 ;  /* 0x000076327f097816 */ /* 0x000fe40000000009 */
[----:B------:R1:W-:Y:S01]  /*92e0*/  STS.U16 [R89+0x6], R11 ;  /* 0x0000060b59007388 */ /* 0x0003e20000000400 */
[----:B---3--:R-:W-:Y:S01]  /*92f0*/  @!P2 FMUL.FTZ R105, R105, R18 ;  /* 0x000000126969a220 */ /* 0x008fe20000410000 */
[----:B------:R-:W-:Y:S01]  /*9300*/  PRMT R18, R123, 0x7632, R18 ;  /* 0x000076327b127816 */ /* 0x000fe20000000012 */
[----:B------:R-:W-:Y:S01]  /*9310*/  @!P1 FMUL.FTZ R109, R109, R8 ;  /* 0x000000086d6d9220 */ /* 0x000fe20000410000 */
[----:B------:R-:W-:Y:S01]  /*9320*/  FSETP.GTU.FTZ.AND P6, PT, R7, 20, PT ;  /* 0x41a000000700780b */ /* 0x000fe20003fdc000 */
[----:B------:R-:W-:Y:S01]  /*9330*/  FADD.FTZ R8, R3, R74 ;  /* 0x0000004a03087221 */ /* 0x000fe20000010000 */
[----:B-1----:R-:W-:Y:S01]  /*9340*/  PRMT R11, R121, 0x7632, R11 ;  /* 0x00007632790b7816 */ /* 0x002fe2000000000b */
[----:B------:R-:W-:Y:S01]  /*9350*/  STS.U16 [R89], R127 ;  /* 0x0000007f59007388 */ /* 0x000fe20000000400 */
[----:B------:R-:W-:-:S03]  /*9360*/  FSETP.GTU.FTZ.AND P0, PT, R0, 20, PT ;  /* 0x41a000000000780b */ /* 0x000fc60003f1c000 */
[----:B------:R-:W-:Y:S01]  /*9370*/  STS.U16 [R89+0x2], R9 ;  /* 0x0000020959007388 */ /* 0x000fe20000000400 */
[----:B------:R-:W-:-:S03]  /*9380*/  FSETP.GTU.FTZ.AND P1, PT, R8, 20, PT ;  /* 0x41a000000800780b */ /* 0x000fc60003f3c000 */
        /* <DEDUP_REMOVED lines=19> */
[----:B------:R-:W-:Y:S02]  /*94c0*/  HADD2.F32 R7, -RZ, R6.H0_H0 ;  /* 0x20000006ff077230 */ /* 0x000fe40000004100 */
[----:B------:R-:W-:Y:S01]  /*94d0*/  @!P0 FMUL.FTZ R0, R0, -1.4426950216293334961 ;  /* 0xbfb8aa3b00008820 */ /* 0x000fe20000410000 */
[--C-:B------:R-:W-:Y:S01]  /*94e0*/  FADD.FTZ R4, R3, R74.reuse ;  /* 0x0000004a03047221 */ /* 0x100fe20000010000 */
[--C-:B------:R-:W-:Y:S01]  /*94f0*/  FADD.FTZ R5, R5, R74.reuse ;  /* 0x0000004a05057221 */ /* 0x100fe20000010000 */
[----:B------:R-:W-:Y:S01]  /*9500*/  @!P1 FMUL.FTZ R3, R8, -1.4426950216293334961 ;  /* 0xbfb8aa3b08039820 */ /* 0x000fe20000410000 */
[----:B------:R-:W-:Y:S02]  /*9510*/  FADD.FTZ R7, R7, R74 ;  /* 0x0000004a07077221 */ /* 0x000fe40000010000 */
[----:B------:R-:W2:Y:S01]  /*9520*/  @!P0 MUFU.EX2 R0, R0 ;  /* 0x0000000000008308 */ /* 0x000ea20000000800 */
[----:B------:R-:W-:-:S02]  /*9530*/  FSETP.GTU.FTZ.AND P3, PT, R5, 20, PT ;  /* 0x41a000000500780b */ /* 0x000fc40003f7c000 */
[----:B------:R-:W-:Y:S02]  /*9540*/  FSETP.GTU.FTZ.AND P5, PT, R7, 20, PT ;  /* 0x41a000000700780b */ /* 0x000fe40003fbc000 */
[----:B------:R-:W-:-:S03]  /*9550*/  FSETP.GTU.FTZ.AND P2, PT, R4, 20, PT ;  /* 0x41a000000400780b */ /* 0x000fc60003f5c000 */
[----:B------:R-:W3:Y:S01]  /*9560*/  @!P1 MUFU.EX2 R3, R3 ;  /* 0x0000000300039308 */ /* 0x000ee20000000800 */
[----:B------:R-:W4:Y:S07]  /*9570*/  LDS R95, [UR5+0x210] ;  /* 0x00021005ff5f7984 */ /* 0x000f2e0008000800 */
[----:B------:R-:W5:Y:S01]  /*9580*/  @!P6 MUFU.EX2 R2, R2 ;  /* 0x000000020002e308 */ /* 0x000f620000000800 */
[----:B------:R-:W-:Y:S01]  /*9590*/  @!P3 FMUL.FTZ R5, R5, -1.4426950216293334961 ;  /* 0xbfb8aa3b0505b820 */ /* 0x000fe20000410000 */
[----:B------:R-:W-:Y:S01]  /*95a0*/  @!P5 FMUL.FTZ R8, R7, -1.4426950216293334961 ;  /* 0xbfb8aa3b0708d820 */ /* 0x000fe20000410000 */
[----:B------:R-:W-:Y:S01]  /*95b0*/  @!P2 FMUL.FTZ R4, R4, -1.4426950216293334961 ;  /* 0xbfb8aa3b0404a820 */ /* 0x000fe20000410000 */
[----:B--2---:R-:W-:Y:S01]  /*95c0*/  @!P0 FADD.FTZ R0, R0, 1 ;  /* 0x3f80000000008421 */ /* 0x004fe20000010000 */
[----:B-1----:R-:W-:-:S03]  /*95d0*/  MOV R11, RZ ;  /* 0x000000ff000b7202 */ /* 0x002fc60000000f00 */
[----:B------:R3:W-:Y:S02]  /*95e0*/  @!P3 MUFU.EX2 R7, R5 ;  /* 0x000000050007b308 */ /* 0x0007e40000000800 */
[----:B---3--:R-:W-:-:S06]  /*95f0*/  @!P1 FADD.FTZ R5, R3, 1 ;  /* 0x3f80000003059421 */ /* 0x008fcc0000010000 */
[----:B------:R5:W1:Y:S08]  /*9600*/  @!P2 MUFU.EX2 R6, R4 ;  /* 0x000000040006a308 */ /* 0x000a700000000800 */
[----:B------:R-:W2:Y:S01]  /*9610*/  @!P5 MUFU.EX2 R8, R8 ;  /* 0x000000080008d308 */ /* 0x000ea20000000800 */
[----:B-----5:R-:W-:Y:S01]  /*9620*/  @!P6 FADD.FTZ R4, R2, 1 ;  /* 0x3f8000000204e421 */ /* 0x020fe20000010000 */
[----:B------:R-:W-:-:S06]  /*9630*/  IMAD.WIDE.U32 R2, R102, UR18, R10 ;  /* 0x0000001266027c25 */ /* 0x000fcc000f8e000a */
[----:B------:R3:W5:Y:S01]  /*9640*/  @!P0 MUFU.RCP R99, R0 ;  /* 0x0000000000638308 */ /* 0x0007620000001000 */
[----:B------:R-:W-:-:S07]  /*9650*/  IMAD R3, R103, UR18, R3 ;  /* 0x0000001267037c24 */ /* 0x000fce000f8e0203 */
[----:B------:R-:W4:Y:S01]  /*9660*/  @!P1 MUFU.RCP R5, R5 ;  /* 0x0000000500059308 */ /* 0x000f220000001000 */
[----:B0-----:R-:W-:-:S04]  /*9670*/  IMAD.WIDE.U32 R2, R79, UR6, R2 ;  /* 0x000000064f027c25 */ /* 0x001fc8000f8e0002 */
[----:B-1----:R-:W-:Y:S01]  /*9680*/  @!P2 FADD.FTZ R6, R6, 1 ;  /* 0x3f8000000606a421 */ /* 0x002fe20000010000 */
[----:B------:R-:W-:Y:S01]  /*9690*/  @!P3 FADD.FTZ R7, R7, 1 ;  /* 0x3f8000000707b421 */ /* 0x000fe20000010000 */
[----:B--2---:R-:W-:Y:S01]  /*96a0*/  @!P5 FADD.FTZ R8, R8, 1 ;  /* 0x3f8000000808d421 */ /* 0x004fe20000010000 */
[----:B---3--:R-:W-:Y:S01]  /*96b0*/  IMAD R0, R79, UR7, R3 ;  /* 0x000000074f007c24 */ /* 0x008fe2000f8e0203 */
[----:B------:R-:W0:Y:S01]  /*96c0*/  LDCU.64 UR6, c[0x0][0x520] ;  /* 0x0000a400ff0677ac */ /* 0x000e220008000a00 */
[----:B-----5:R-:W-:Y:S01]  /*96d0*/  @!P0 FMUL.FTZ R110, R110, R99 ;  /* 0x000000636e6e8220 */ /* 0x020fe20000410000 */
[----:B------:R-:W-:Y:S01]  /*96e0*/  IADD3 R3, P0, PT, R42, R2, RZ ;  /* 0x000000022a037210 */ /* 0x000fe20007f1e0ff */
[----:B------:R-:W1:Y:S03]  /*96f0*/  @!P6 MUFU.RCP R4, R4 ;  /* 0x000000040004e308 */ /* 0x000e660000001000 */
[----:B------:R-:W-:Y:S01]  /*9700*/  IADD3.X R0, PT, PT, RZ, R0, RZ, P0, !PT ;  /* 0x00000000ff007210 */ /* 0x000fe200007fe4ff */
[----:B----4-:R-:W-:Y:S01]  /*9710*/  @!P1 FMUL.FTZ R108, R108, R5 ;  /* 0x000000056c6c9220 */ /* 0x010fe20000410000 */
[----:B------:R-:W-:-:S03]  /*9720*/  LEA R2, P1, R3, UR8, 0x1 ;  /* 0x0000000803027c11 */ /* 0x000fc6000f8208ff */
[----:B------:R-:W2:Y:S01]  /*9730*/  @!P2 MUFU.RCP R6, R6 ;  /* 0x000000060006a308 */ /* 0x000ea20000001000 */
[-C--:B------:R-:W-:Y:S02]  /*9740*/  ISETP.GE.AND P0, PT, R42, R95.reuse, PT ;  /* 0x0000005f2a00720c */ /* 0x080fe40003f06270 */
[----:B------:R-:W-:Y:S01]  /*9750*/  LEA.HI.X R3, R3, UR9, R0, 0x1, P1 ;  /* 0x0000000903037c11 */ /* 0x000fe200088f0c00 */
[----:B------:R-:W3:Y:S04]  /*9760*/  LDCU.64 UR8, c[0x0][0x560] ;  /* 0x0000ac00ff0877ac */ /* 0x000ee80008000a00 */
[----:B------:R-:W4:Y:S01]  /*9770*/  @!P3 MUFU.RCP R7, R7 ;  /* 0x000000070007b308 */ /* 0x000f220000001000 */
[----:B------:R-:W-:-:S07]  /*9780*/  ISETP.GE.AND P1, PT, R38, R95, PT ;  /* 0x0000005f2600720c */ /* 0x000fce0003f26270 */
[----:B------:R-:W5:Y:S01]  /*9790*/  @!P5 MUFU.RCP R8, R8 ;  /* 0x000000080008d308 */ /* 0x000f620000001000 */
[----:B-1----:R-:W-:Y:S01]  /*97a0*/  @!P6 FMUL.FTZ R101, R101, R4 ;  /* 0x000000046565e220 */ /* 0x002fe20000410000 */
[----:B--2---:R-:W-:Y:S01]  /*97b0*/  @!P2 FMUL.FTZ R97, R97, R6 ;  /* 0x000000066161a220 */ /* 0x004fe20000410000 */
[----:B------:R-:W-:Y:S01]  /*97c0*/  @!P0 STG.E.U16 desc[UR16][R2.64], R9 ;  /* 0x0000000902008986 */ /* 0x000fe2000c101510 */
[-C--:B------:R-:W-:Y:S02]  /*97d0*/  ISETP.GE.AND P2, PT, R37, R95.reuse, PT ;  /* 0x0000005f2500720c */ /* 0x080fe40003f46270 */
[-C--:B------:R-:W-:Y:S01]  /*97e0*/  ISETP.GE.AND P6, PT, R34, R95.reuse, PT ;  /* 0x0000005f2200720c */ /* 0x080fe20003fc6270 */
[----:B------:R-:W-:Y:S01]  /*97f0*/  @!P1 STG.E.U16 desc[UR16][R2.64+0x40], R19 ;  /* 0x0000401302009986 */ /* 0x000fe2000c101510 */
[----:B------:R-:W-:Y:S01]  /*9800*/  ISETP.GE.AND P0, PT, R33, R95, PT ;  /* 0x0000005f2100720c */ /* 0x000fe20003f06270 */
[----:B----4-:R-:W-:Y:S01]  /*9810*/  @!P3 FMUL.FTZ R106, R106, R7 ;  /* 0x000000076a6ab220 */ /* 0x010fe20000410000 */
[----:B------:R-:W-:-:S02]  /*9820*/  ISETP.GE.AND P3, PT, R35, R95, PT ;  /* 0x0000005f2300720c */ /* 0x000fc40003f66270 */
[-C--:B------:R-:W-:Y:S01]  /*9830*/  ISETP.GE.AND P1, PT, R32, R95.reuse, PT ;  /* 0x0000005f2000720c */ /* 0x080fe20003f26270 */
[----:B-----5:R-:W-:Y:S01]  /*9840*/  @!P5 FMUL.FTZ R93, R93, R8 ;  /* 0x000000085d5dd220 */ /* 0x020fe20000410000 */
[----:B------:R-:W-:-:S03]  /*9850*/  ISETP.GE.AND P5, PT, R36, R95, PT ;  /* 0x0000005f2400720c */ /* 0x000fc60003fa6270 */
[----:B------:R-:W-:Y:S06]  /*9860*/  @!P2 STG.E.U16 desc[UR16][R2.64+0x80], R21 ;  /* 0x000080150200a986 */ /* 0x000fec000c101510 */
[----:B------:R1:W-:Y:S04]  /*9870*/  @!P3 STG.E.U16 desc[UR16][R2.64+0x100], R25 ;  /* 0x000100190200b986 */ /* 0x0003e8000c101510 */
[----:B------:R-:W-:Y:S04]  /*9880*/  @!P6 STG.E.U16 desc[UR16][R2.64+0x140], R27 ;  /* 0x0001401b0200e986 */ /* 0x000fe8000c101510 */
[----:B------:R-:W-:Y:S04]  /*9890*/  @!P5 STG.E.U16 desc[UR16][R2.64+0xc0], R23 ;  /* 0x0000c0170200d986 */ /* 0x000fe8000c101510 */
[----:B------:R-:W-:Y:S01]  /*98a0*/  @!P0 STG.E.U16 desc[UR16][R2.64+0x180], R29 ;  /* 0x0001801d02008986 */ /* 0x000fe2000c101510 */
[----:B------:R-:W-:Y:S01]  /*98b0*/  F2FP.F16.F32.PACK_AB R0, R105, R109 ;  /* 0x0000006d6900723e */ /* 0x000fe200000000ff */
[----:B-1----:R-:W1:Y:S02]  /*98c0*/  LDC.64 R24, c[0x0][0x518] ;  /* 0x00014600ff187b82 */ /* 0x002e640000000a00 */
[----:B------:R2:W-:Y:S01]  /*98d0*/  @!P1 STG.E.U16 desc[UR16][R2.64+0x1c0], R91 ;  /* 0x0001c05b02009986 */ /* 0x0005e2000c101510 */
[----:B------:R-:W-:-:S05]  /*98e0*/  PRMT R5, R0, 0x7610, R5 ;  /* 0x0000761000057816 */ /* 0x000fca0000000005 */
[----:B------:R-:W-:Y:S01]  /*98f0*/  BAR.SYNC.DEFER_BLOCKING 0x0 ;  /* 0x0000000000007b1d */ /* 0x000fe20000010000 */
[----:B------:R-:W-:Y:S02]  /*9900*/  PRMT R6, R0, 0x7632, R6 ;  /* 0x0000763200067816 */ /* 0x000fe40000000006 */
[----:B------:R-:W-:Y:S02]  /*9910*/  F2FP.F16.F32.PACK_AB R4, R101, R110 ;  /* 0x0000006e6504723e */ /* 0x000fe400000000ff */
[----:B------:R-:W-:Y:S02]  /*9920*/  F2FP.F16.F32.PACK_AB R0, R97, R108 ;  /* 0x0000006c6100723e */ /* 0x000fe400000000ff */
[----:B--2---:R-:W-:Y:S02]  /*9930*/  F2FP.F16.F32.PACK_AB R3, R93, R106 ;  /* 0x0000006a5d03723e */ /* 0x004fe400000000ff */
[----:B------:R-:W-:Y:S02]  /*9940*/  PRMT R8, R4, 0x7632, R8 ;  /* 0x0000763204087816 */ /* 0x000fe40000000008 */
[----:B------:R-:W-:-:S02]  /*9950*/  PRMT R18, R0, 0x7632, R18 ;  /* 0x0000763200127816 */ /* 0x000fc40000000012 */
        /* <DEDUP_REMOVED lines=20> */
[----:B-1----:R-:W-:-:S05]  /*9aa0*/  IMAD.WIDE.U32 R2, R24, UR18, R10 ;  /* 0x0000001218027c25 */ /* 0x002fca000f8e000a */
[----:B------:R-:W1:Y:S01]  /*9ab0*/  LDS R23, [UR5+0x210] ;  /* 0x00021005ff177984 */ /* 0x000e620008000800 */
[----:B------:R-:W-:Y:S02]  /*9ac0*/  IMAD R3, R25, UR18, R3 ;  /* 0x0000001219037c24 */ /* 0x000fe4000f8e0203 */
[----:B0-----:R-:W-:-:S04]  /*9ad0*/  IMAD.WIDE.U32 R2, R79, UR6, R2 ;  /* 0x000000064f027c25 */ /* 0x001fc8000f8e0002 */
[----:B------:R-:W-:Y:S01]  /*9ae0*/  IMAD R0, R79, UR7, R3 ;  /* 0x000000074f007c24 */ /* 0x000fe2000f8e0203 */
[----:B------:R-:W-:-:S04]  /*9af0*/  IADD3 R3, P0, PT, R42, R2, RZ ;  /* 0x000000022a037210 */ /* 0x000fc80007f1e0ff */
[----:B------:R-:W-:Y:S02]  /*9b00*/  IADD3.X R0, PT, PT, RZ, R0, RZ, P0, !PT ;  /* 0x00000000ff007210 */ /* 0x000fe400007fe4ff */
[----:B---3--:R-:W-:Y:S01]  /*9b10*/  LEA R2, P0, R3, UR8, 0x1 ;  /* 0x0000000803027c11 */ /* 0x008fe2000f8008ff */
[----:B------:R-:W-:-:S03]  /*9b20*/  FADD.FTZ R72, R109, R72 ;  /* 0x000000486d487221 */ /* 0x000fc60000010000 */
[----:B------:R-:W-:Y:S01]  /*9b30*/  LEA.HI.X R3, R3, UR9, R0, 0x1, P0 ;  /* 0x0000000903037c11 */ /* 0x000fe200080f0c00 */
[----:B------:R-:W-:-:S04]  /*9b40*/  FADD.FTZ R105, R72, R105 ;  /* 0x0000006948697221 */ /* 0x000fc80000010000 */
[----:B------:R-:W-:Y:S01]  /*9b50*/  FADD.FTZ R110, R105, R110 ;  /* 0x0000006e696e7221 */ /* 0x000fe20000010000 */
[-C--:B-1----:R-:W-:Y:S02]  /*9b60*/  ISETP.GE.AND P5, PT, R33, R23.reuse, PT ;  /* 0x000000172100720c */ /* 0x082fe40003fa6270 */
        /* <DEDUP_REMOVED lines=31> */
.L_x_15694:
        /* <DEDUP_REMOVED lines=34> */
.L_x_15765:
[----:B------:R-:W-:Y:S05]  /*9f80*/  BSYNC.RECONVERGENT B0 ;  /* 0x0000000000007941 */ /* 0x000fea0003800200 */
.L_x_15764:
[----:B------:R-:W-:Y:S05]  /*9f90*/  @!P0 BRA `(.L_x_15766) ;  /* 0x0000000000688947 */ /* 0x000fea0003800000 */
[----:B------:R-:W-:Y:S06]  /*9fa0*/  BAR.SYNC.DEFER_BLOCKING 0x0 ;  /* 0x0000000000007b1d */ /* 0x000fec0000010000 */
[----:B------:R-:W-:Y:S01]  /*9fb0*/  BSSY.RECONVERGENT B0, `(.L_x_15766) ;  /* 0x0000018000007945 */ /* 0x000fe20003800200 */
[----:B-1----:R-:W1:Y:S01]  /*9fc0*/  SHFL.DOWN P0, R3, R72, 0x1, 0x1f ;  /* 0x08201f0048037f89 */ /* 0x002e620000000000 */
        /* <DEDUP_REMOVED lines=22> */
.L_x_15767:
[----:B------:R-:W-:Y:S05]  /*a130*/  BSYNC.RECONVERGENT B0 ;  /* 0x0000000000007941 */ /* 0x000fea0003800200 */
.L_x_15766:
        /* <DEDUP_REMOVED lines=17> */
.L_x_15769:
        /* <DEDUP_REMOVED lines=26> */
.L_x_15768:
[----:B------:R-:W-:Y:S05]  /*a3f0*/  EXIT ;  /* 0x000000000000794d */ /* 0x000fea0003800000 */
.L_x_15770:
        /* <DEDUP_REMOVED lines=16> */
.L_x_18766:


//--------------------- .text._Z25selective_scan_bwd_kernelI32Selective_Scan_bwd_kernel_traitsILi32ELi8ELb0ELb1ELb0ELb0ELb0EN3c104HalfENS1_7complexIfEEEEv12SSMParamsBwd --------------------------
	.section	.text._Z25selective_scan_bwd_kernelI32Selective_Scan_bwd_kernel_traitsILi32ELi8ELb0ELb1ELb0ELb0ELb0EN3c104HalfENS1_7complexIfEEEEv12SSMParamsBwd,"ax",@progbits
	.align	128
        .global         _Z25selective_scan_bwd_kernelI32Selective_Scan_bwd_kernel_traitsILi32ELi8ELb0ELb1ELb0ELb0ELb0EN3c104HalfENS1_7complexIfEEEEv12SSMParamsBwd
        .type           _Z25selective_scan_bwd_kernelI32Selective_Scan_bwd_kernel_traitsILi32ELi8ELb0ELb1ELb0ELb0ELb0EN3c104HalfENS1_7complexIfEEEEv12SSMParamsBwd,@function
        .size           _Z25selective_scan_bwd_kernelI32Selective_Scan_bwd_kernel_traitsILi32ELi8ELb0ELb1ELb0ELb0ELb0EN3c104HalfENS1_7complexIfEEEEv12SSMParamsBwd,(.L_x_18767 - _Z25selective_scan_bwd_kernelI32Selective_Scan_bwd_kernel_traitsILi32ELi8ELb0ELb1ELb0ELb0ELb0EN3c104HalfENS1_7complexIfEEEEv12SSMParamsBwd)
        .other          _Z25selective_scan_bwd_kernelI32Selective_Scan_bwd_kernel_traitsILi32ELi8ELb0ELb1ELb0ELb0ELb0EN3c104HalfENS1_7complexIfEEEEv12SSMParamsBwd,@"STO_CUDA_ENTRY STV_DEFAULT"
_Z25selective_scan_bwd_kernelI32Selective_Scan_bwd_kernel_traitsILi32ELi8ELb0ELb1ELb0ELb0ELb0EN3c104HalfENS1_7complexIfEEEEv12SSMParamsBwd:
.text._Z25selective_scan_bwd_kernelI32Selective_Scan_bwd_kernel_traitsILi32ELi8ELb0ELb1ELb0ELb0ELb0EN3c104HalfENS1_7complexIfEEEEv12SSMParamsBwd:
        /* <DEDUP_REMOVED lines=31> */
[----:B0-----:R-:W-:Y:S01]  /*01f0*/  HFMA2 R6, -RZ, RZ, 0, 0 ;  /* 0x00000000ff067431 */ /* 0x001fe200000001ff */
[----:B---3--:R-:W-:-:S06]  /*0200*/  IABS R2, R165 ;  /* 0x000000a500027213 */ /* 0x008fcc0000000000 */
        /* <DEDUP_REMOVED lines=11> */
[----:B------:R-:W4:-:S12]  /*02c0*/  LDC.64 R28, c[0x0][0x448] ;  /* 0x00011200ff1c7b82 */ /* 0x000f180000000a00 */
        /* <DEDUP_REMOVED lines=9> */
[----:B------:R-:W-:Y:S01]  /*0360*/  UIMAD UR6, UR18, UR9, UR5 ;  /* 0x00000009120672a4 */ /* 0x000fe2000f8e0205 */
[----:B------:R-:W-:Y:S02]  /*0370*/  ISETP.NE.U32.AND P0, PT, R16, RZ, PT ;  /* 0x000000ff1000720c */ /* 0x000fe40003f05070 */
[----:B------:R-:W-:Y:S02]  /*0380*/  @!P2 IADD3 R13, PT, PT, -R13, RZ, RZ ;  /* 0x000000ff0d0da210 */ /* 0x000fe40007ffe1ff */
[----:B------:R-:W-:Y:S02]  /*0390*/  @!P1 LOP3.LUT R13, RZ, R8, RZ, 0x33, !PT ;  /* 0x00000008ff0d9212 */ /* 0x000fe400078e33ff */
[----:B------:R-:W-:Y:S02]  /*03a0*/  MOV R2, UR4 ;  /* 0x0000000400027c02 */ /* 0x000fe40008000f00 */
[----:B------:R-:W-:-:S02]  /*03b0*/  SHF.R.S32.HI R11, RZ, 0x1f, R13 ;  /* 0x0000001fff0b7819 */ /* 0x000fc4000001140d */
        /* <DEDUP_REMOVED lines=8> */
[----:B------:R-:W-:Y:S01]  /*0440*/  IMAD R9, R13, R5, R0 ;  /* 0x000000050d097224 */ /* 0x000fe200078e0200 */
[----:B------:R-:W-:Y:S02]  /*0450*/  MOV R5, UR5 ;  /* 0x0000000500057c02 */ /* 0x000fe40008000f00 */
[----:B------:R-:W-:Y:S01]  /*0460*/  MOV R5, UR6 ;  /* 0x0000000600057c02 */ /* 0x000fe20008000f00 */
[----:B------:R-:W-:Y:S01]  /*0470*/  IMAD.WIDE.U32 R2, R165, UR10, R2 ;  /* 0x0000000aa5027c25 */ /* 0x000fe2000f8e0002 */
[----:B------:R-:W3:Y:S01]  /*0480*/  @P0 LDC R12, c[0x0][0x384] ;  /* 0x0000e100ff0c0b82 */ /* 0x000ee20000000800 */
[----:B------:R-:W-:Y:S01]  /*0490*/  IADD3 R9, PT, PT, R7, R9, RZ ;  /* 0x0000000907097210 */ /* 0x000fe20007ffe0ff */
[----:B------:R-:W4:Y:S01]  /*04a0*/  LDCU.64 UR6, c[0x0][0x498] ;  /* 0x00009300ff0677ac */ /* 0x000f220008000a00 */
[C---:B------:R-:W-:Y:S01]  /*04b0*/  IMAD.WIDE.U32 R4, R165.reuse, UR14, R4 ;  /* 0x0000000ea5047c25 */ /* 0x040fe2000f8e0004 */
[----:B------:R-:W-:Y:S02]  /*04c0*/  MOV R8, R6 ;  /* 0x0000000600087202 */ /* 0x000fe40000000f00 */
[----:B--2---:R-:W-:Y:S01]  /*04d0*/  SHF.R.U32.HI R0, RZ, 0x1, R19 ;  /* 0x00000001ff007819 */ /* 0x004fe20000011613 */
[C---:B------:R-:W-:Y:S01]  /*04e0*/  IMAD R17, R165.reuse, UR11, R3 ;  /* 0x0000000ba5117c24 */ /* 0x040fe2000f8e0203 */
[----:B------:R-:W-:Y:S01]  /*04f0*/  SHF.R.U64 R3, R18, 0x1, R19 ;  /* 0x0000000112037819 */ /* 0x000fe20000001213 */
[----:B------:R-:W-:Y:S01]  /*0500*/  IMAD R149, R165, UR15, R5 ;  /* 0x0000000fa5957c24 */ /* 0x000fe2000f8e0205 */
[----:B------:R-:W2:Y:S01]  /*0510*/  LDC.64 R18, c[0x0][0x4a0] ;  /* 0x00012800ff127b82 */ /* 0x000ea20000000a00 */
[----:B-1----:R-:W-:-:S04]  /*0520*/  IMAD.WIDE.U32 R6, R14, UR18, RZ ;  /* 0x000000120e067c25 */ /* 0x002fc8000f8e00ff */
[----:B------:R-:W-:-:S03]  /*0530*/  IMAD.WIDE.U32 R8, R3, UR18, R8 ;  /* 0x0000001203087c25 */ /* 0x000fc6000f8e0008 */
[----:B------:R-:W1:Y:S01]  /*0540*/  @P0 LDC R5, c[0x0][0x38c] ;  /* 0x0000e300ff050b82 */ /* 0x000e620000000800 */
[----:B------:R-:W-:Y:S02]  /*0550*/  IMAD R161, R0, UR18, RZ ;  /* 0x0000001200a17c24 */ /* 0x000fe4000f8e02ff */
[----:B------:R-:W-:Y:S01]  /*0560*/  IMAD R7, R15, UR18, R7 ;  /* 0x000000120f077c24 */ /* 0x000fe2000f8e0207 */
[C---:B------:R-:W-:Y:S01]  /*0570*/  LEA R163, P1, R8.reuse, R22, 0x3 ;  /* 0x0000001608a37211 */ /* 0x040fe200078218ff */
[-C--:B------:R-:W-:Y:S01]  /*0580*/  IMAD R0, R11, R20.reuse, RZ ;  /* 0x000000140b007224 */ /* 0x080fe200078e02ff */
[----:B------:R-:W-:Y:S01]  /*0590*/  IADD3 R161, PT, PT, R9, R161, RZ ;  /* 0x000000a109a17210 */ /* 0x000fe20007ffe0ff */
[C---:B------:R-:W-:Y:S02]  /*05a0*/  IMAD.WIDE.U32 R10, R13.reuse, R20, R6 ;  /* 0x000000140d0a7225 */ /* 0x040fe400078e0006 */
[----:B------:R-:W2:Y:S01]  /*05b0*/  @P0 LDC.64 R6, c[0x0][0x480] ;  /* 0x00012000ff060b82 */ /* 0x000ea20000000a00 */
[----:B------:R-:W-:Y:S01]  /*05c0*/  LEA.HI.X R161, R8, R23, R161, 0x3, P1 ;  /* 0x0000001708a17211 */ /* 0x000fe200008f1ca1 */
[----:B------:R-:W-:Y:S01]  /*05d0*/  IMAD R13, R13, R21, R0 ;  /* 0x000000150d0d7224 */ /* 0x000fe200078e0200 */
[----:B0-----:R-:W-:-:S05]  /*05e0*/  LEA R9, R25, 0xffffff00, 0x8 ;  /* 0xffffff0019097811 */ /* 0x001fca00078e40ff */
[----:B------:R-:W0:Y:S01]  /*05f0*/  LDC.64 R22, c[0x0][0x468] ;  /* 0x00011a00ff167b82 */ /* 0x000e220000000a00 */
[----:B----4-:R-:W-:Y:S02]  /*0600*/  UIMAD.WIDE.U32 UR4, UR18, UR6, URZ ;  /* 0x00000006120472a5 */ /* 0x010fe4000f8e00ff */
[----:B---3--:R-:W-:-:S05]  /*0610*/  @P0 IMAD R0, R12, UR18, R165 ;  /* 0x000000120c000c24 */ /* 0x008fca000f8e02a5 */
[----:B------:R-:W3:Y:S01]  /*0620*/  LDC.64 R20, c[0x0][0x4a8] ;  /* 0x00012a00ff147b82 */ /* 0x000ee20000000a00 */
[----:B------:R-:W-:Y:S01]  /*0630*/  LEA R3, R25, 0xfffffe00, 0x9 ;  /* 0xfffffe0019037811 */ /* 0x000fe200078e48ff */
[----:B------:R-:W-:Y:S01]  /*0640*/  UIMAD UR5, UR18, UR7, UR5 ;  /* 0x00000007120572a4 */ /* 0x000fe2000f8e0205 */
[----:B------:R-:W-:Y:S01]  /*0650*/  IADD3 R151, P2, PT, R9, R2, RZ ;  /* 0x0000000209977210 */ /* 0x000fe20007f5e0ff */
[----:B------:R-:W-:Y:S01]  /*0660*/  @P0 IMAD R0, R0, R25, RZ ;  /* 0x0000001900000224 */ /* 0x000fe200078e02ff */
[----:B------:R-:W-:Y:S02]  /*0670*/  IADD3 R2, PT, PT, R11, R13, RZ ;  /* 0x0000000d0b027210 */ /* 0x000fe40007ffe0ff */
[----:B------:R-:W-:Y:S01]  /*0680*/  IADD3 R10, P4, PT, R3, R10, RZ ;  /* 0x0000000a030a7210 */ /* 0x000fe20007f9e0ff */
[----:B-1----:R-:W-:Y:S01]  /*0690*/  @P0 IMAD R5, R0, R5, RZ ;  /* 0x0000000500050224 */ /* 0x002fe200078e02ff */
[----:B------:R-:W-:Y:S02]  /*06a0*/  ISETP.GE.AND P1, PT, R25, 0x1, PT ;  /* 0x000000011900780c */ /* 0x000fe40003f26270 */
[----:B------:R-:W-:Y:S01]  /*06b0*/  LEA.HI.X.SX32 R145, R3, R2, 0x1, P4 ;  /* 0x0000000203917211 */ /* 0x000fe200020f0eff */
[----:B--2---:R-:W-:Y:S01]  /*06c0*/  IMAD.WIDE.U32 R2, R165, R18, UR4 ;  /* 0x00000004a5027e25 */ /* 0x004fe2000f8e0012 */
[----:B------:R-:W-:-:S02]  /*06d0*/  SHF.R.S32.HI R0, RZ, 0x1f, R9 ;  /* 0x0000001fff007819 */ /* 0x000fc40000011409 */
[----:B------:R-:W-:Y:S01]  /*06e0*/  IADD3 R4, P3, PT, R9, R4, RZ ;  /* 0x0000000409047210 */ /* 0x000fe20007f7e0ff */
[----:B------:R-:W-:Y:S01]  /*06f0*/  IMAD R3, R165, R19, R3 ;  /* 0x00000013a5037224 */ /* 0x000fe200078e0203 */
[C---:B------:R-:W-:Y:S02]  /*0700*/  IADD3.X R8, PT, PT, R0.reuse, R17, RZ, P2, !PT ;  /* 0x0000001100087210 */ /* 0x040fe400017fe4ff */
[----:B------:R-:W-:Y:S02]  /*0710*/  LEA R152, P2, R151, R152, 0x1 ;  /* 0x0000009897987211 */ /* 0x000fe400078408ff */
[----:B------:R-:W-:Y:S02]  /*0720*/  CS2R R14, SRZ ;  /* 0x00000000000e7805 */ /* 0x000fe4000001ff00 */
[----:B------:R-:W-:Y:S01]  /*0730*/  IADD3 R2, P4, PT, R9, R2, RZ ;  /* 0x0000000209027210 */ /* 0x000fe20007f9e0ff */
[----:B------:R-:W-:Y:S01]  /*0740*/  @P0 IMAD.WIDE R14, R5, 0x10, R6 ;  /* 0x00000010050e0825 */ /* 0x000fe200078e0206 */
[----:B------:R-:W-:-:S02]  /*0750*/  IADD3.X R149, PT, PT, R0, R149, RZ, P3, !PT ;  /* 0x0000009500957210 */ /* 0x000fc40001ffe4ff */
[----:B------:R-:W-:Y:S01]  /*0760*/  LEA.HI.X R151, R151, R153, R8, 0x1, P2 ;  /* 0x0000009997977211 */ /* 0x000fe200010f0c08 */
[C---:B---3--:R-:W-:Y:S01]  /*0770*/  IMAD.WIDE.U32 R12, R165.reuse, R20, RZ ;  /* 0x00000014a50c7225 */ /* 0x048fe200078e00ff */
[----:B------:R-:W-:Y:S02]  /*0780*/  IADD3.X R146, PT, PT, R0, R3, RZ, P4, !PT ;  /* 0x0000000300927210 */ /* 0x000fe400027fe4ff */
[----:B0-----:R-:W-:Y:S02]  /*0790*/  LEA R150, P0, R4, R22, 0x1 ;  /* 0x0000001604967211 */ /* 0x001fe400078008ff */
[----:B------:R-:W-:Y:S02]  /*07a0*/  LEA R148, P2, R2, R26, 0x1 ;  /* 0x0000001a02947211 */ /* 0x000fe400078408ff */
[----:B------:R-:W-:Y:S01]  /*07b0*/  LEA R147, P3, R10, R28, 0x1 ;  /* 0x0000001c0a937211 */ /* 0x000fe200078608ff */
[----:B------:R-:W-:Y:S01]  /*07c0*/  IMAD R159, R165, R21, R13 ;  /* 0x00000015a59f7224 */ /* 0x000fe200078e020d */
[----:B------:R-:W-:-:S02]  /*07d0*/  LEA.HI.X R149, R4, R23, R149, 0x1, P0 ;  /* 0x0000001704957211 */ /* 0x000fc400000f0c95 */
[----:B------:R-:W-:Y:S02]  /*07e0*/  CS2R R156, SRZ ;  /* 0x00000000009c7805 */ /* 0x000fe4000001ff00 */
        /* <DEDUP_REMOVED lines=84> */
.L_x_15823:
        /* <DEDUP_REMOVED lines=26> */
[----:B--2---:R-:W2:Y:S01]  /*0ed0*/  @!P6 LDG.E.U16 R19, desc[UR16][R4.64] ;  /* 0x000000100413e981 */ /* 0x004ea2000c1e1500 */
        /* <DEDUP_REMOVED lines=16> */
[----:B0-----:R-:W-:-:S02]  /*0fe0*/  IADD3 R35, PT, PT, R106, 0x20, RZ ;  /* 0x000000206a237810 */ /* 0x001fc40007ffe0ff */
[C---:B------:R-:W-:Y:S02]  /*0ff0*/  IADD3 R37, PT, PT, R106.reuse, 0x40, RZ ;  /* 0x000000406a257810 */ /* 0x040fe40007ffe0ff */
[-C--:B------:R-:W-:Y:S02]  /*1000*/  LEA.HI.SX32 R35, R35, R106.reuse, 0x1b ;  /* 0x0000006a23237211 */ /* 0x080fe400078fdaff */
[-C--:B------:R-:W-:Y:S02]  /*1010*/  LEA.HI.SX32 R37, R37, R106.reuse, 0x1b ;  /* 0x0000006a25257211 */ /* 0x080fe400078fdaff */
[----:B------:R-:W-:Y:S02]  /*1020*/  LEA R102, R35, UR6, 0x1 ;  /* 0x0000000623667c11 */ /* 0x000fe4000f8e08ff */
[C---:B------:R-:W-:Y:S02]  /*1030*/  IADD3 R5, PT, PT, R106.reuse, 0x60, RZ ;  /* 0x000000606a057810 */ /* 0x040fe40007ffe0ff */
[----:B------:R-:W-:-:S02]  /*1040*/  LEA.HI.SX32 R104, R106, R106, 0x1b ;  /* 0x0000006a6a687211 */ /* 0x000fc400078fdaff */
[----:B------:R-:W-:Y:S02]  /*1050*/  LEA R100, R37, UR6, 0x1 ;  /* 0x0000000625647c11 */ /* 0x000fe4000f8e08ff */
[C---:B------:R-:W-:Y:S02]  /*1060*/  IADD3 R35, PT, PT, R106.reuse, 0x80, RZ ;  /* 0x000000806a237810 */ /* 0x040fe40007ffe0ff */
[C---:B------:R-:W-:Y:S02]  /*1070*/  IADD3 R37, PT, PT, R106.reuse, 0xa0, RZ ;  /* 0x000000a06a257810 */ /* 0x040fe40007ffe0ff */
[C---:B------:R-:W-:Y:S02]  /*1080*/  IADD3 R39, PT, PT, R106.reuse, 0xc0, RZ ;  /* 0x000000c06a277810 */ /* 0x040fe40007ffe0ff */
[----:B------:R-:W-:Y:S02]  /*1090*/  IADD3 R41, PT, PT, R106, 0xe0, RZ ;  /* 0x000000e06a297810 */ /* 0x000fe40007ffe0ff */
[----:B------:R-:W-:-:S02]  /*10a0*/  LEA.HI.SX32 R5, R5, R106, 0x1b ;  /* 0x0000006a05057211 */ /* 0x000fc400078fdaff */
[----:B------:R-:W-:Y:S02]  /*10b0*/  LEA R104, R104, UR6, 0x1 ;  /* 0x0000000668687c11 */ /* 0x000fe4000f8e08ff */
[-C--:B------:R-:W-:Y:S02]  /*10c0*/  LEA.HI.SX32 R35, R35, R106.reuse, 0x1b ;  /* 0x0000006a23237211 */ /* 0x080fe400078fdaff */
[-C--:B------:R-:W-:Y:S02]  /*10d0*/  LEA.HI.SX32 R37, R37, R106.reuse, 0x1b ;  /* 0x0000006a25257211 */ /* 0x080fe400078fdaff */
[----:B------:R-:W-:Y:S02]  /*10e0*/  SHF.L.U32 R4, R106, 0x3, RZ ;  /* 0x000000036a047819 */ /* 0x000fe400000006ff */
[-C--:B------:R-:W-:Y:S02]  /*10f0*/  LEA.HI.SX32 R39, R39, R106.reuse, 0x1b ;  /* 0x0000006a27277211 */ /* 0x080fe400078fdaff */
[----:B------:R-:W-:-:S02]  /*1100*/  LEA.HI.SX32 R41, R41, R106, 0x1b ;  /* 0x0000006a29297211 */ /* 0x000fc400078fdaff */
[----:B------:R-:W-:Y:S02]  /*1110*/  LEA R98, R5, UR6, 0x1 ;  /* 0x0000000605627c11 */ /* 0x000fe4000f8e08ff */
[----:B------:R-:W-:Y:S02]  /*1120*/  LEA R96, R35, UR6, 0x1 ;  /* 0x0000000623607c11 */ /* 0x000fe4000f8e08ff */
[----:B------:R-:W-:Y:S02]  /*1130*/  LEA R94, R37, UR6, 0x1 ;  /* 0x00000006255e7c11 */ /* 0x000fe4000f8e08ff */
[----:B------:R-:W-:Y:S02]  /*1140*/  LEA.HI.SX32 R88, R4, R4, 0x1b ;  /* 0x0000000404587211 */ /* 0x000fe400078fdaff */
[----:B------:R-:W-:Y:S02]  /*1150*/  LEA R92, R39, UR6, 0x1 ;  /* 0x00000006275c7c11 */ /* 0x000fe4000f8e08ff */
[----:B------:R-:W-:-:S02]  /*1160*/  LEA R90, R41, UR6, 0x1 ;  /* 0x00000006295a7c11 */ /* 0x000fc4000f8e08ff */
[----:B------:R-:W-:Y:S02]  /*1170*/  LEA R88, R88, UR6, 0x1 ;  /* 0x0000000658587c11 */ /* 0x000fe4000f8e08ff */
[----:B------:R-:W-:Y:S02]  /*1180*/  PRMT R5, RZ, 0x7610, R5 ;  /* 0x00007610ff057816 */ /* 0x000fe40000000005 */
        /* <DEDUP_REMOVED lines=149> */
[--C-:B------:R-:W-:Y:S01]  /*1ae0*/  FADD.FTZ R76, R3, R158.reuse ;  /* 0x0000009e034c7221 */ /* 0x100fe20000010000 */
[----:B------:R-:W1:Y:S01]  /*1af0*/  LDC.64 R18, c[0x0][0x3a8] ;  /* 0x0000ea00ff127b82 */ /* 0x000e620000000a00 */
[--C-:B------:R-:W-:Y:S01]  /*1b00*/  FADD.FTZ R74, R5, R158.reuse ;  /* 0x0000009e054a7221 */ /* 0x100fe20000010000 */
[--C-:B------:R-:W-:Y:S01]  /*1b10*/  FADD.FTZ R72, R31, R158.reuse ;  /* 0x0000009e1f487221 */ /* 0x100fe20000010000 */
[--C-:B------:R-:W-:Y:S01]  /*1b20*/  FADD.FTZ R70, R7, R158.reuse ;  /* 0x0000009e07467221 */ /* 0x100fe20000010000 */
[--C-:B------:R-:W-:Y:S01]  /*1b30*/  FADD.FTZ R68, R33, R158.reuse ;  /* 0x0000009e21447221 */ /* 0x100fe20000010000 */
[--C-:B------:R-:W-:Y:S01]  /*1b40*/  FADD.FTZ R66, R35, R158.reuse ;  /* 0x0000009e23427221 */ /* 0x100fe20000010000 */
[--C-:B------:R-:W-:Y:S01]  /*1b50*/  FADD.FTZ R64, R37, R158.reuse ;  /* 0x0000009e25407221 */ /* 0x100fe20000010000 */
[----:B------:R-:W-:Y:S01]  /*1b60*/  FADD.FTZ R62, R39, R158 ;  /* 0x0000009e273e7221 */ /* 0x000fe20000010000 */
[----:B------:R-:W2:Y:S01]  /*1b70*/  LDC.64 R20, c[0x0][0x440] ;  /* 0x00011000ff147b82 */ /* 0x000ea20000000a00 */
[C-C-:B------:R-:W-:Y:S01]  /*1b80*/  IADD3 R57, PT, PT, R4.reuse, 0x1, R4.reuse ;  /* 0x0000000104397810 */ /* 0x140fe20007ffe004 */
[----:B------:R-:W-:Y:S01]  /*1b90*/  FADD.FTZ R77, R77, R77 ;  /* 0x0000004d4d4d7221 */ /* 0x000fe20000010000 */
[C-C-:B------:R-:W-:Y:S01]  /*1ba0*/  IADD3 R59, PT, PT, R4.reuse, 0x2, R4.reuse ;  /* 0x00000002043b7810 */ /* 0x140fe20007ffe004 */
[----:B------:R-:W3:Y:S01]  /*1bb0*/  LDCU UR8, c[0x0][0x394] ;  /* 0x00007280ff0877ac */ /* 0x000ee20008000800 */
[----:B------:R-:W-:-:S02]  /*1bc0*/  IADD3 R167, PT, PT, R4, 0x3, R4 ;  /* 0x0000000304a77810 */ /* 0x000fc40007ffe004 */
[C-C-:B------:R-:W-:Y:S01]  /*1bd0*/  IADD3 R169, PT, PT, R4.reuse, 0x4, R4.reuse ;  /* 0x0000000404a97810 */ /* 0x140fe20007ffe004 */
[----:B------:R-:W4:Y:S01]  /*1be0*/  LDC.64 R22, c[0x0][0x3c0] ;  /* 0x0000f000ff167b82 */ /* 0x000f220000000a00 */
[C-C-:B------:R-:W-:Y:S01]  /*1bf0*/  IADD3 R171, PT, PT, R4.reuse, 0x5, R4.reuse ;  /* 0x0000000504ab7810 */ /* 0x140fe20007ffe004 */
[----:B------:R-:W0:Y:S01]  /*1c00*/  LDCU UR9, c[0x0][0x38c] ;  /* 0x00007180ff0977ac */ /* 0x000e220008000800 */
[C-C-:B------:R-:W-:Y:S02]  /*1c10*/  IADD3 R173, PT, PT, R4.reuse, 0x6, R4.reuse ;  /* 0x0000000604ad7810 */ /* 0x140fe40007ffe004 */
[----:B------:R-:W-:Y:S01]  /*1c20*/  IADD3 R175, PT, PT, R4, 0x7, R4 ;  /* 0x0000000704af7810 */ /* 0x000fe20007ffe004 */
[----:B------:R-:W-:Y:S01]  /*1c30*/  UMOV UR4, URZ ;  /* 0x000000ff00047c82 */ /* 0x000fe20008000000 */
[C---:B------:R-:W-:Y:S01]  /*1c40*/  IADD3 R41, PT, PT, R106.reuse, 0x100, RZ ;  /* 0x000001006a297810 */ /* 0x040fe20007ffe0ff */
[----:B------:R-:W0:Y:S01]  /*1c50*/  LDC.64 R24, c[0x0][0x450] ;  /* 0x00011400ff187b82 */ /* 0x000e220000000a00 */
[----:B------:R-:W-:-:S02]  /*1c60*/  IADD3 R43, PT, PT, R106, 0x120, RZ ;  /* 0x000001206a2b7810 */ /* 0x000fc40007ffe0ff */
[C---:B------:R-:W-:Y:S02]  /*1c70*/  IADD3 R45, PT, PT, R106.reuse, 0x140, RZ ;  /* 0x000001406a2d7810 */ /* 0x040fe40007ffe0ff */
[----:B------:R-:W-:Y:S02]  /*1c80*/  IADD3 R47, PT, PT, R106, 0x160, RZ ;  /* 0x000001606a2f7810 */ /* 0x000fe40007ffe0ff */
        /* <DEDUP_REMOVED lines=9> */
[----:B------:R-:W-:Y:S02]  /*1d20*/  IADD3 R39, PT, PT, R2, 0xf, RZ ;  /* 0x0000000f02277810 */ /* 0x000fe40007ffe0ff */
[C---:B------:R-:W-:Y:S02]  /*1d30*/  IADD3 R49, PT, PT, R106.reuse, 0x180, RZ ;  /* 0x000001806a317810 */ /* 0x040fe40007ffe0ff */
        /* <DEDUP_REMOVED lines=23> */
[----:B------:R-:W-:Y:S02]  /*1eb0*/  LEA.HI.SX32 R47, R47, R106, 0x1b ;  /* 0x0000006a2f2f7211 */ /* 0x000fe400078fdaff */
[----:B------:R-:W-:-:S02]  /*1ec0*/  ISETP.NE.AND P4, PT, R144, 0x1, PT ;  /* 0x000000019000780c */ /* 0x000fc40003f85270 */
        /* <DEDUP_REMOVED lines=10> */
[----:B------:R-:W-:Y:S02]  /*1f70*/  LOP3.LUT R209, R16, 0x100, RZ, 0xc0, !PT ;  /* 0x0000010010d17812 */ /* 0x000fe400078ec0ff */
[----:B------:R-:W-:-:S02]  /*1f80*/  MOV R117, RZ ;  /* 0x000000ff00757202 */ /* 0x000fc40000000f00 */
[----:B------:R-:W-:Y:S02]  /*1f90*/  ISETP.EQ.AND P4, PT, R154, RZ, P4 ;  /* 0x000000ff9a00720c */ /* 0x000fe40002782270 */
[----:B------:R-:W-:Y:S02]  /*1fa0*/  IADD3 R60, PT, PT, R65, R154, RZ ;  /* 0x0000009a413c7210 */ /* 0x000fe40007ffe0ff */
[----:B------:R-:W-:Y:S02]  /*1fb0*/  LEA R58, R58, UR6, 0x1 ;  /* 0x000000063a3a7c11 */ /* 0x000fe4000f8e08ff */
[----:B------:R-:W-:Y:S02]  /*1fc0*/  LEA R57, R167, UR6, 0x1 ;  /* 0x00000006a7397c11 */ /* 0x000fe4000f8e08ff */
[----:B------:R-:W-:Y:S02]  /*1fd0*/  LEA R56, R56, UR6, 0x1 ;  /* 0x0000000638387c11 */ /* 0x000fe4000f8e08ff */
[----:B------:R-:W-:-:S02]  /*1fe0*/  LEA R55, R171, UR6, 0x1 ;  /* 0x00000006ab377c11 */ /* 0x000fc4000f8e08ff */
[----:B------:R-:W-:Y:S02]  /*1ff0*/  LEA R54, R54, UR6, 0x1 ;  /* 0x0000000636367c11 */ /* 0x000fe4000f8e08ff */
[----:B------:R-:W-:Y:S02]  /*2000*/  LEA R53, R175, UR6, 0x1 ;  /* 0x00000006af357c11 */ /* 0x000fe4000f8e08ff */
[----:B------:R-:W-:Y:S02]  /*2010*/  LEA R52, R52, UR6, 0x1 ;  /* 0x0000000634347c11 */ /* 0x000fe4000f8e08ff */
[----:B------:R-:W-:Y:S02]  /*2020*/  P2R R207, PR, RZ, 0x1 ;  /* 0x00000001ffcf7803 */ /* 0x000fe40000000000 */
        /* <DEDUP_REMOVED lines=11> */
[----:B01234-:R-:W-:-:S07]  /*20e0*/  LEA R36, R36, UR6, 0x1 ;  /* 0x0000000624247c11 */ /* 0x01ffce000f8e08ff */
.L_x_15822:
[----:B------:R-:W-:Y:S01]  /*20f0*/  HFMA2 R3, -RZ, RZ, 0, 0 ;  /* 0x00000000ff037431 */ /* 0x000fe200000001ff */
[----:B------:R-:W-:Y:S02]  /*2100*/  MOV R2, R142 ;  /* 0x0000008e00027202 */ /* 0x000fe40000000f00 */
[C---:B0-----:R-:W-:Y:S02]  /*2110*/  IADD3 R4, PT, PT, R112.reuse, 0x20, RZ ;  /* 0x0000002070047810 */ /* 0x041fe40007ffe0ff */
[-C--:B------:R-:W-:Y:S02]  /*2120*/  ISETP.GE.AND P0, PT, R112, R61.reuse, PT ;  /* 0x0000003d7000720c */ /* 0x080fe40003f06270 */
[----:B------:R-:W-:Y:S02]  /*2130*/  ISETP.GE.AND P1, PT, R4, R61, PT ;  /* 0x0000003d0400720c */ /* 0x000fe40003f26270 */
[----:B------:R-:W-:Y:S01]  /*2140*/  IADD3 R4, PT, PT, R112, 0x40, RZ ;  /* 0x0000004070047810 */ /* 0x000fe20007ffe0ff */
[----:B------:R-:W-:Y:S01]  /*2150*/  IMAD.WIDE.U32 R2, R22, UR4, R2 ;  /* 0x0000000416027c25 */ /* 0x000fe2000f8e0002 */
[----:B------:R-:W-:-:S02]  /*2160*/  IADD3 R32, PT, PT, R112, 0x80, RZ ;  /* 0x0000008070207810 */ /* 0x000fc40007ffe0ff */
[----:B------:R-:W-:Y:S01]  /*2170*/  ISETP.GE.AND P2, PT, R4, R61, PT ;  /* 0x0000003d0400720c */ /* 0x000fe20003f46270 */
[----:B------:R-:W-:Y:S01]  /*2180*/  IMAD R3, R23, UR4, R3 ;  /* 0x0000000417037c24 */ /* 0x000fe2000f8e0203 */
[----:B------:R-:W-:Y:S02]  /*2190*/  LEA R6, P5, R2, R147, 0x1 ;  /* 0x0000009302067211 */ /* 0x000fe400078a08ff */
[----:B------:R-:W-:Y:S02]  /*21a0*/  IADD3 R30, PT, PT, R112, 0x60, RZ ;  /* 0x00000060701e7810 */ /* 0x000fe40007ffe0ff */
[----:B------:R-:W-:Y:S02]  /*21b0*/  PRMT R35, RZ, 0x7610, R35 ;  /* 0x00007610ff237816 */ /* 0x000fe40000000023 */
[----:B------:R-:W-:Y:S02]  /*21c0*/  LEA.HI.X R7, R2, R145, R3, 0x1, P5 ;  /* 0x0000009102077211 */ /* 0x000fe400028f0c03 */
[----:B------:R-:W-:-:S02]  /*21d0*/  ISETP.GE.AND P5, PT, R32, R61, PT ;  /* 0x0000003d2000720c */ /* 0x000fc40003fa6270 */
[----:B------:R-:W-:Y:S01]  /*21e0*/  IADD3 R2, PT, PT, R112, 0xa0, RZ ;  /* 0x000000a070027810 */ /* 0x000fe20007ffe0ff */
[----:B--2---:R-:W2:Y:S01]  /*21f0*/  @!P0 LDG.E.U16 R35, desc[UR16][R6.64+0x40] ;  /* 0x0000401006238981 */ /* 0x004ea2000c1e1500 */
[-C--:B------:R-:W-:Y:S02]  /*2200*/  ISETP.GE.AND P3, PT, R30, R61.reuse, PT ;  /* 0x0000003d1e00720c */ /* 0x080fe40003f66270 */
[----:B------:R-:W-:Y:S02]  /*2210*/  PRMT R169, RZ, 0x7610, R169 ;  /* 0x00007610ffa97816 */ /* 0x000fe400000000a9 */
[----:B------:R-:W-:Y:S02]  /*2220*/  PRMT R167, RZ, 0x7610, R167 ;  /* 0x00007610ffa77816 */ /* 0x000fe400000000a7 */
[----:B------:R-:W-:Y:S02]  /*2230*/  ISETP.GE.AND P0, PT, R2, R61, PT ;  /* 0x0000003d0200720c */ /* 0x000fe40003f06270 */
[C---:B------:R-:W-:Y:S01]  /*2240*/  IADD3 R2, PT, PT, R112.reuse, 0xe0, RZ ;  /* 0x000000e070027810 */ /* 0x040fe20007ffe0ff */
[----:B------:R-:W3:Y:S01]  /*2250*/  @!P2 LDG.E.U16 R169, desc[UR16][R6.64+0xc0] ;  /* 0x0000c01006a9a981 */ /* 0x000ee2000c1e1500 */
[----:B------:R-:W-:-:S02]  /*2260*/  IADD3 R4, PT, PT, R112, 0xc0, RZ ;  /* 0x000000c070047810 */ /* 0x000fc40007ffe0ff */
[----:B------:R-:W-:Y:S01]  /*2270*/  PRMT R173, RZ, 0x7610, R173 ;  /* 0x00007610ffad7816 */ /* 0x000fe200000000ad */
[----:B----4-:R-:W4:Y:S01]  /*2280*/  @!P1 LDG.E.U16 R167, desc[UR16][R6.64+0x80] ;  /* 0x0000801006a79981 */ /* 0x010f22000c1e1500 */
[----:B------:R-:W-:Y:S02]  /*2290*/  PRMT R171, RZ, 0x7610, R171 ;  /* 0x00007610ffab7816 */ /* 0x000fe400000000ab */
[-C--:B------:R-:W-:Y:S02]  /*22a0*/  ISETP.GE.AND P2, PT, R2, R61.reuse, PT ;  /* 0x0000003d0200720c */ /* 0x080fe40003f46270 */
[----:B------:R-:W-:Y:S01]  /*22b0*/  ISETP.GE.AND P1, PT, R4, R61, PT ;  /* 0x0000003d0400720c */ /* 0x000fe20003f26270 */
[----:B------:R-:W5:Y:S01]  /*22c0*/  @!P5 LDG.E.U16 R173, desc[UR16][R6.64+0x140] ;  /* 0x0001401006add981 */ /* 0x000f62000c1e1500 */
[C---:B------:R-:W-:Y:S02]  /*22d0*/  IADD3 R2, PT, PT, R112.reuse, 0x120, RZ ;  /* 0x0000012070027810 */ /* 0x040fe40007ffe0ff */
[----:B------:R-:W-:Y:S01]  /*22e0*/  IADD3 R4, PT, PT, R112, 0x100, RZ ;  /* 0x0000010070047810 */ /* 0x000fe20007ffe0ff */
[----:B------:R-:W5:Y:S01]  /*22f0*/  @!P3 LDG.E.U16 R171, desc[UR16][R6.64+0x100] ;  /* 0x0001001006abb981 */ /* 0x000f62000c1e1500 */
[----:B------:R-:W-:-:S02]  /*2300*/  PRMT R175, RZ, 0x7610, R175 ;  /* 0x00007610ffaf7816 */ /* 0x000fc400000000af */
[-C--:B------:R-:W-:Y:S02]  /*2310*/  ISETP.GE.AND P5, PT, R2, R61.reuse, PT ;  /* 0x0000003d0200720c */ /* 0x080fe40003fa6270 */
[----:B------:R-:W-:Y:S02]  /*2320*/  ISETP.NE.AND P6, PT, R207, RZ, PT ;  /* 0x000000ffcf00720c */ /* 0x000fe40003fc5270 */
[----:B------:R-:W-:Y:S01]  /*2330*/  ISETP.GE.AND P3, PT, R4, R61, PT ;  /* 0x0000003d0400720c */ /* 0x000fe20003f66270 */
[----:B------:R-:W5:Y:S01]  /*2340*/  @!P0 LDG.E.U16 R175, desc[UR16][R6.64+0x180] ;  /* 0x0001801006af8981 */ /* 0x000f62000c1e1500 */
[----:B------:R-:W-:Y:S02]  /*2350*/  IADD3 R2, PT, PT, R112, 0x140, RZ ;  /* 0x0000014070027810 */ /* 0x000fe40007ffe0ff */
[----:B------:R-:W-:Y:S02]  /*2360*/  PRMT R32, RZ, 0x7610, R32 ;  /* 0x00007610ff207816 */ /* 0x000fe40000000020 */
[----:B------:R-:W-:-:S02]  /*2370*/  PRMT R177, RZ, 0x7610, R177 ;  /* 0x00007610ffb17816 */ /* 0x000fc400000000b1 */
[----:B------:R-:W-:Y:S02]  /*2380*/  ISETP.GE.AND P0, PT, R2, R61, PT ;  /* 0x0000003d0200720c */ /* 0x000fe40003f06270 */
[C---:B------:R-:W-:Y:S01]  /*2390*/  IADD3 R2, PT, PT, R112.reuse, 0x180, RZ ;  /* 0x0000018070027810 */ /* 0x040fe20007ffe0ff */
[----:B------:R-:W5:Y:S01]  /*23a0*/  @!P2 LDG.E.U16 R32, desc[UR16][R6.64+0x200] ;  /* 0x000200100620a981 */ /* 0x000f62000c1e1500 */
[----:B------:R-:W-:Y:S02]  /*23b0*/  IADD3 R4, PT, PT, R112, 0x160, RZ ;  /* 0x0000016070047810 */ /* 0x000fe40007ffe0ff */
[----:B------:R-:W-:Y:S01]  /*23c0*/  PRMT R179, RZ, 0x7610, R179 ;  /* 0x00007610ffb37816 */ /* 0x000fe200000000b3 */
[----:B------:R-:W5:Y:S01]  /*23d0*/  @!P1 LDG.E.U16 R177, desc[UR16][R6.64+0x1c0] ;  /* 0x0001c01006b19981 */ /* 0x000f62000c1e1500 */
[----:B------:R-:W-:Y:S02]  /*23e0*/  PRMT R33, RZ, 0x7610, R33 ;  /* 0x00007610ff217816 */ /* 0x000fe40000000021 */
[----:B------:R-:W-:-:S02]  /*23f0*/  PRMT R34, RZ, 0x7610, R34 ;  /* 0x00007610ff227816 */ /* 0x000fc40000000022 */
[-C--:B------:R-:W-:Y:S01]  /*2400*/  ISETP.GE.AND P2, PT, R2, R61.reuse, PT ;  /* 0x0000003d0200720c */ /* 0x080fe20003f46270 */
[----:B------:R-:W5:Y:S01]  /*2410*/  @!P3 LDG.E.U16 R179, desc[UR16][R6.64+0x240] ;  /* 0x0002401006b3b981 */ /* 0x000f62000c1e1500 */
[-C--:B------:R-:W-:Y:S02]  /*2420*/  ISETP.GE.AND P1, PT, R4, R61.reuse, PT ;  /* 0x0000003d0400720c */ /* 0x080fe40003f26270 */
[C---:B------:R-:W-:Y:S01]  /*2430*/  IADD3 R2, PT, PT, R112.reuse, 0x1a0, RZ ;  /* 0x000001a070027810 */ /* 0x040fe20007ffe0ff */
[----:B------:R-:W2:Y:S01]  /*2440*/  @!P6 LDG.E.U16 R33, desc[UR16][R6.64] ;  /* 0x000000100621e981 */ /* 0x000ea2000c1e1500 */
[----:B------:R-:W-:Y:S02]  /*2450*/  IADD3 R4, PT, PT, R112, 0x1c0, RZ ;  /* 0x000001c070047810 */ /* 0x000fe40007ffe0ff */
[-C--:B------:R-:W-:Y:S01]  /*2460*/  ISETP.GE.AND P3, PT, R2, R61.reuse, PT ;  /* 0x0000003d0200720c */ /* 0x080fe20003f66270 */
[----:B------:R-:W5:Y:S01]  /*2470*/  @!P5 LDG.E.U16 R34, desc[UR16][R6.64+0x280] ;  /* 0x000280100622d981 */ /* 0x000f62000c1e1500 */
[----:B------:R-:W-:-:S02]  /*2480*/  ISETP.GE.AND P5, PT, R4, R61, PT ;  /* 0x0000003d0400720c */ /* 0x000fc40003fa6270 */
        /* <DEDUP_REMOVED lines=9> */
[----:B------:R-:W5:Y:S01]  /*2520*/  @!P5 LDG.E.U16 R185, desc[UR16][R6.64+0x3c0] ;  /* 0x0003c01006b9d981 */ /* 0x000f62000c1e1500 */
[----:B------:R-:W-:-:S02]  /*2530*/  MOV R2, R10 ;  /* 0x0000000a00027202 */ /* 0x000fc40000000f00 */
[----:B------:R-:W-:-:S03]  /*2540*/  MOV R3, R155 ;  /* 0x0000009b00037202 */ /* 0x000fc60000000f00 */
[----:B------:R-:W-:-:S04]  /*2550*/  IMAD.WIDE.U32 R2, R18, UR4, R2 ;  /* 0x0000000412027c25 */ /* 0x000fc8000f8e0002 */
[----:B------:R-:W-:Y:S01]  /*2560*/  IMAD R3, R19, UR4, R3 ;  /* 0x0000000413037c24 */ /* 0x000fe2000f8e0203 */
[----:B------:R-:W-:-:S04]  /*2570*/  LEA R30, P0, R2, R20, 0x3 ;  /* 0x00000014021e7211 */ /* 0x000fc800078018ff */
[----:B------:R-:W-:-:S06]  /*2580*/  LEA.HI.X R31, R2, R21, R3, 0x3, P0 ;  /* 0x00000015021f7211 */ /* 0x000fcc00000f1c03 */
[----:B------:R-:W5:Y:S01]  /*2590*/  LDG.E.64 R30, desc[UR16][R30.64] ;  /* 0x000000101e1e7981 */ /* 0x000f62000c1e1b00 */
[----:B------:R-:W-:Y:S02]  /*25a0*/  MOV R2, R8 ;  /* 0x0000000800027202 */ /* 0x000fe40000000f00 */
[----:B------:R-:W-:-:S03]  /*25b0*/  MOV R3, R153 ;  /* 0x0000009900037202 */ /* 0x000fc60000000f00 */
[----:B------:R-:W-:-:S04]  /*25c0*/  IMAD.WIDE.U32 R2, R26, UR4, R2 ;  /* 0x000000041a027c25 */ /* 0x000fc8000f8e0002 */
[----:B------:R-:W-:Y:S01]  /*25d0*/  IMAD R3, R27, UR4, R3 ;  /* 0x000000041b037c24 */ /* 0x000fe2000f8e0203 */
[----:B------:R-:W-:-:S04]  /*25e0*/  LEA R4, P0, R2, R24, 0x3 ;  /* 0x0000001802047211 */ /* 0x000fc800078018ff */
[----:B------:R-:W-:Y:S01]  /*25f0*/  LEA.HI.X R5, R2, R25, R3, 0x3, P0 ;  /* 0x0000001902057211 */ /* 0x000fe200000f1c03 */
[----:B--2---:R-:W-:Y:S04]  /*2600*/  STS.U16 [R104], R33 ;  /* 0x0000002168007388 */ /* 0x004fe80000000400 */
[----:B------:R-:W-:Y:S04]  /*2610*/  STS.U16 [R102+0x40], R35 ;  /* 0x0000402366007388 */ /* 0x000fe80000000400 */
        /* <DEDUP_REMOVED lines=15> */
[----:B------:R-:W3:Y:S01]  /*2710*/  LDG.E.64 R4, desc[UR16][R4.64] ;  /* 0x0000001004047981 */ /* 0x000ee2000c1e1b00 */
[-C--:B------:R-:W-:Y:S01]  /*2720*/  FMUL.FTZ R2, R76, R31.reuse ;  /* 0x0000001f4c027220 */ /* 0x080fe20000410000 */
[----:B------:R-:W-:Y:S01]  /*2730*/  FMUL.FTZ R3, R30, 1.4426950216293334961 ;  /* 0x3fb8aa3b1e037820 */ /* 0x000fe20000410000 */
[-C--:B------:R-:W-:Y:S01]  /*2740*/  FMUL.FTZ R7, R74, R31.reuse ;  /* 0x0000001f4a077220 */ /* 0x080fe20000410000 */
[----:B0-----:R-:W-:Y:S01]  /*2750*/  FMUL.FTZ R34, R72, R31 ;  /* 0x0000001f48227220 */ /* 0x001fe20000410000 */
[----:B------:R-:W-:Y:S01]  /*2760*/  FMUL.RZ R35, R2, 0.15915493667125701904 ;  /* 0x3e22f98302237820 */ /* 0x000fe2000040c000 */
[----:B------:R-:W-:Y:S01]  /*2770*/  FMUL.FTZ R2, R76, R3 ;  /* 0x000000034c027220 */ /* 0x000fe20000410000 */
[----:B-1----:R-:W-:Y:S01]  /*2780*/  FMUL.RZ R162, R7, 0.15915493667125701904 ;  /* 0x3e22f98307a27820 */ /* 0x002fe2000040c000 */
[----:B--2---:R-:W-:Y:S01]  /*2790*/  FMUL.RZ R164, R34, 0.15915493667125701904 ;  /* 0x3e22f98322a47820 */ /* 0x004fe2000040c000 */
[----:B------:R-:W-:Y:S01]  /*27a0*/  MUFU.SIN R6, R35 ;  /* 0x0000002300067308 */ /* 0x000fe20000000400 */
[----:B------:R-:W0:Y:S01]  /*27b0*/  LDS.U16 R195, [R52] ;  /* 0x0000000034c37984 */ /* 0x000e220000000400 */
[----:B------:R-:W1:Y:S03]  /*27c0*/  S2UR UR7, SR_CgaCtaId ;  /* 0x00000000000779c3 */ /* 0x000e660000008800 */
[----:B------:R-:W-:Y:S03]  /*27d0*/  LDS.U16 R193, [R58+0x4] ;  /* 0x000004003ac17984 */ /* 0x000fe60000000400 */
[----:B------:R-:W-:Y:S01]  /*27e0*/  MUFU.COS R32, R35 ;  /* 0x0000002300207308 */ /* 0x000fe20000000000 */
[----:B------:R-:W-:Y:S04]  /*27f0*/  LDS.U16 R191, [R57+0x6] ;  /* 0x0000060039bf7984 */ /* 0x000fe80000000400 */
[----:B------:R-:W-:Y:S03]  /*2800*/  LDS.U16 R189, [R56+0x8] ;  /* 0x0000080038bd7984 */ /* 0x000fe60000000400 */
[----:B------:R2:W-:Y:S01]  /*2810*/  MUFU.EX2 R33, R2 ;  /* 0x0000000200217308 */ /* 0x0005e20000000800 */
[----:B------:R-:W-:Y:S04]  /*2820*/  LDS.U16 R187, [R55+0xa] ;  /* 0x00000a0037bb7984 */ /* 0x000fe80000000400 */
[----:B------:R-:W-:Y:S03]  /*2830*/  LDS.U16 R185, [R54+0xc] ;  /* 0x00000c0036b97984 */ /* 0x000fe60000000400 */
[----:B------:R-:W-:Y:S01]  /*2840*/  MUFU.SIN R200, R162 ;  /* 0x000000a200c87308 */ /* 0x000fe20000000400 */
[----:B--2---:R-:W-:Y:S01]  /*2850*/  FMUL.FTZ R2, R70, R31 ;  /* 0x0000001f46027220 */ /* 0x004fe20000410000 */
[----:B------:R-:W-:Y:S04]  /*2860*/  LDS.U16 R183, [R53+0xe] ;  /* 0x00000e0035b77984 */ /* 0x000fe80000000400 */
[----:B------:R-:W-:Y:S02]  /*2870*/  LDS.U16 R181, [R43+0x10] ;  /* 0x000010002bb57984 */ /* 0x000fe40000000400 */
[----:B------:R2:W-:Y:S01]  /*2880*/  MUFU.COS R202, R162 ;  /* 0x000000a200ca7308 */ /* 0x0005e20000000000 */
[----:B------:R-:W-:Y:S01]  /*2890*/  FMUL.RZ R166, R2, 0.15915493667125701904 ;  /* 0x3e22f98302a67820 */ /* 0x000fe2000040c000 */
[----:B------:R-:W-:Y:S01]  /*28a0*/  FMUL.FTZ R2, R70, R3 ;  /* 0x0000000346027220 */ /* 0x000fe20000410000 */
[----:B------:R-:W-:Y:S04]  /*28b0*/  LDS.U16 R179, [R42+0x12] ;  /* 0x000012002ab37984 */ /* 0x000fe80000000400 */
[----:B------:R-:W-:Y:S01]  /*28c0*/  LDS.U16 R177, [R41+0x14] ;  /* 0x0000140029b17984 */ /* 0x000fe20000000400 */
[----:B------:R-:W-:Y:S01]  /*28d0*/  MUFU.SIN R35, R164 ;  /* 0x000000a400237308 */ /* 0x000fe20000000400 */
[----:B--2---:R-:W-:-:S07]  /*28e0*/  FMUL.FTZ R162, R68, R31 ;  /* 0x0000001f44a27220 */ /* 0x004fce0000410000 */
[----:B------:R2:W-:Y:S01]  /*28f0*/  MUFU.COS R199, R164 ;  /* 0x000000a400c77308 */ /* 0x0005e20000000000 */
[----:B------:R-:W-:Y:S01]  /*2900*/  FMUL.RZ R168, R162, 0.15915493667125701904 ;  /* 0x3e22f983a2a87820 */ /* 0x000fe2000040c000 */
[----:B------:R-:W-:Y:S01]  /*2910*/  FMUL.FTZ R162, R68, R3 ;  /* 0x0000000344a27220 */ /* 0x000fe20000410000 */
[----:B--2---:R-:W-:-:S04]  /*2920*/  FMUL.FTZ R164, R66, R31 ;  /* 0x0000001f42a47220 */ /* 0x004fc80000410000 */
[----:B------:R-:W-:Y:S01]  /*2930*/  FMUL.RZ R170, R164, 0.15915493667125701904 ;  /* 0x3e22f983a4aa7820 */ /* 0x000fe2000040c000 */
[-C--:B------:R-:W-:Y:S01]  /*2940*/  FMUL.FTZ R164, R66, R3.reuse ;  /* 0x0000000342a47220 */ /* 0x080fe20000410000 */
[----:B------:R-:W-:Y:S08]  /*2950*/  MUFU.SIN R167, R166 ;  /* 0x000000a600a77308 */ /* 0x000ff00000000400 */
[----:B------:R-:W2:Y:S08]  /*2960*/  MUFU.EX2 R2, R2 ;  /* 0x0000000200027308 */ /* 0x000eb00000000800 */
[----:B------:R-:W-:Y:S08]  /*2970*/  MUFU.SIN R169, R168 ;  /* 0x000000a800a97308 */ /* 0x000ff00000000400 */
[----:B------:R-:W-:Y:S08]  /*2980*/  MUFU.COS R171, R168 ;  /* 0x000000a800ab7308 */ /* 0x000ff00000000000 */
[----:B------:R-:W4:Y:S08]  /*2990*/  MUFU.EX2 R162, R162 ;  /* 0x000000a200a27308 */ /* 0x000f300000000800 */
[----:B------:R-:W-:Y:S08]  /*29a0*/  MUFU.SIN R173, R170 ;  /* 0x000000aa00ad7308 */ /* 0x000ff00000000400 */
[----:B------:R-:W-:Y:S08]  /*29b0*/  MUFU.COS R175, R170 ;  /* 0x000000aa00af7308 */ /* 0x000ff00000000000 */
[----:B------:R-:W5:Y:S01]  /*29c0*/  MUFU.EX2 R164, R164 ;  /* 0x000000a400a47308 */ /* 0x000f620000000800 */
[-C--:B------:R-:W-:Y:S01]  /*29d0*/  FMUL.FTZ R34, R72, R3.reuse ;  /* 0x0000000348227220 */ /* 0x080fe20000410000 */
[----:B------:R-:W-:Y:S01]  /*29e0*/  FMUL.FTZ R7, R74, R3 ;  /* 0x000000034a077220 */ /* 0x000fe20000410000 */
[----:B--2---:R-:W-:Y:S01]  /*29f0*/  FMUL.FTZ R196, R2, R167 ;  /* 0x000000a702c47220 */ /* 0x004fe20000410000 */
[C---:B----4-:R-:W-:Y:S01]  /*2a00*/  FMUL.FTZ R194, R162.reuse, R171 ;  /* 0x000000aba2c27220 */ /* 0x050fe20000410000 */
[----:B------:R-:W-:Y:S01]  /*2a10*/  FMUL.FTZ R192, R162, R169 ;  /* 0x000000a9a2c07220 */ /* 0x000fe20000410000 */
[----:B------:R-:W-:Y:S02]  /*2a20*/  LDS.U16 R171, [R38+0x1a] ;  /* 0x00001a0026ab7984 */ /* 0x000fe40000000400 */
[----:B------:R-:W2:Y:S02]  /*2a30*/  MUFU.EX2 R34, R34 ;  /* 0x0000002200227308 */ /* 0x000ea40000000800 */
[----:B------:R-:W4:Y:S04]  /*2a40*/  LDS.U16 R162, [R59+0x2] ;  /* 0x000002003ba27984 */ /* 0x000f280000000400 */
[----:B------:R-:W-:Y:S01]  /*2a50*/  LDS.U16 R169, [R37+0x1c] ;  /* 0x00001c0025a97984 */ /* 0x000fe20000000400 */
[C---:B-----5:R-:W-:Y:S01]  /*2a60*/  FMUL.FTZ R190, R164.reuse, R175 ;  /* 0x000000afa4be7220 */ /* 0x060fe20000410000 */
[----:B------:R-:W-:-:S02]  /*2a70*/  FMUL.FTZ R188, R164, R173 ;  /* 0x000000ada4bc7220 */ /* 0x000fc40000410000 */
[----:B------:R-:W5:Y:S04]  /*2a80*/  LDS.U16 R175, [R40+0x16] ;  /* 0x0000160028af7984 */ /* 0x000f680000000400 */
[----:B------:R-:W5:Y:S04]  /*2a90*/  LDS.U16 R173, [R39+0x18] ;  /* 0x0000180027ad7984 */ /* 0x000f680000000400 */
[----:B------:R-:W5:Y:S01]  /*2aa0*/  LDS.U16 R167, [R36+0x1e] ;  /* 0x00001e0024a77984 */ /* 0x000f620000000400 */
[----:B------:R-:W1:Y:S08]  /*2ab0*/  MUFU.EX2 R7, R7 ;  /* 0x0000000700077308 */ /* 0x000e700000000800 */
[----:B------:R0:W4:Y:S01]  /*2ac0*/  MUFU.COS R197, R166 ;  /* 0x000000a600c57308 */ /* 0x0001220000000000 */
[C---:B--2---:R-:W-:Y:S01]  /*2ad0*/  FMUL.FTZ R199, R34.reuse, R199 ;  /* 0x000000c722c77220 */ /* 0x044fe20000410000 */
[----:B------:R-:W-:Y:S01]  /*2ae0*/  FMUL.FTZ R198, R34, R35 ;  /* 0x0000002322c67220 */ /* 0x000fe20000410000 */
[C---:B------:R-:W-:Y:S01]  /*2af0*/  FMUL.FTZ R168, R62.reuse, R3 ;  /* 0x000000033ea87220 */ /* 0x040fe20000410000 */
[----:B------:R-:W-:Y:S01]  /*2b00*/  FMUL.FTZ R34, R62, R31 ;  /* 0x0000001f3e227220 */ /* 0x000fe20000410000 */
[C---:B0-----:R-:W-:Y:S01]  /*2b10*/  FMUL.FTZ R166, R64.reuse, R3 ;  /* 0x0000000340a67220 */ /* 0x041fe20000410000 */
[----:B------:R-:W-:-:S02]  /*2b20*/  FMUL.FTZ R3, R64, R31 ;  /* 0x0000001f40037220 */ /* 0x000fc40000410000 */
[----:B------:R-:W-:Y:S02]  /*2b30*/  FMUL.RZ R34, R34, 0.15915493667125701904 ;  /* 0x3e22f98322227820 */ /* 0x000fe4000040c000 */
[----:B------:R-:W-:Y:S01]  /*2b40*/  FMUL.RZ R172, R3, 0.15915493667125701904 ;  /* 0x3e22f98303ac7820 */ /* 0x000fe2000040c000 */
[----:B------:R-:W-:Y:S01]  /*2b50*/  MUFU.EX2 R168, R168 ;  /* 0x000000a800a87308 */ /* 0x000fe20000000800 */
[C---:B-1----:R-:W-:Y:S01]  /*2b60*/  FMUL.FTZ R202, R7.reuse, R202 ;  /* 0x000000ca07ca7220 */ /* 0x042fe20000410000 */
[----:B------:R-:W-:Y:S01]  /*2b70*/  FMUL.FTZ R200, R7, R200 ;  /* 0x000000c807c87220 */ /* 0x000fe20000410000 */
[----:B----4-:R-:W-:Y:S01]  /*2b80*/  FMUL.FTZ R197, R2, R197 ;  /* 0x000000c502c57220 */ /* 0x010fe20000410000 */
[----:B------:R-:W-:Y:S01]  /*2b90*/  UMOV UR6, 0x400 ;  /* 0x0000040000067882 */ /* 0x000fe20000000000 */
[C---:B------:R-:W-:Y:S02]  /*2ba0*/  ISETP.NE.AND P1, PT, R154.reuse, RZ, PT ;  /* 0x000000ff9a00720c */ /* 0x040fe40003f25270 */
[----:B------:R-:W-:Y:S01]  /*2bb0*/  IADD3 R2, PT, PT, R209, UR4, RZ ;  /* 0x00000004d1027c10 */ /* 0x000fe2000fffe0ff */
[----:B------:R-:W0:Y:S01]  /*2bc0*/  MUFU.COS R201, R34 ;  /* 0x0000002200c97308 */ /* 0x000e220000000000 */
[----:B------:R-:W-:Y:S01]  /*2bd0*/  ULEA UR6, UR7, UR6, 0x18 ;  /* 0x0000000607067291 */ /* 0x000fe2000f8ec0ff */
[----:B------:R-:W-:-:S02]  /*2be0*/  ISETP.NE.AND P0, PT, R154, 0x1f, PT ;  /* 0x0000001f9a00780c */ /* 0x000fc40003f05270 */
[----:B------:R-:W-:-:S04]  /*2bf0*/  SEL R2, R2, R143, !P1 ;  /* 0x0000008f02027207 */ /* 0x000fc80004800000 */
[----:B------:R-:W-:Y:S01]  /*2c00*/  MUFU.EX2 R166, R166 ;  /* 0x000000a600a67308 */ /* 0x000fe20000000800 */
[----:B------:R-:W-:-:S07]  /*2c10*/  FMUL.FTZ R32, R33, R32 ;  /* 0x0000002021207220 */ /* 0x000fce0000410000 */
[----:B------:R-:W1:Y:S08]  /*2c20*/  MUFU.SIN R3, R172 ;  /* 0x000000ac00037308 */ /* 0x000e700000000400 */
[----:B------:R-:W2:Y:S08]  /*2c30*/  MUFU.COS R7, R172 ;  /* 0x000000ac00077308 */ /* 0x000eb00000000000 */
[----:B------:R-:W4:Y:S01]  /*2c40*/  MUFU.SIN R35, R34 ;  /* 0x0000002200237308 */ /* 0x000f220000000400 */
[----:B------:R-:W-:Y:S01]  /*2c50*/  FMUL.FTZ R33, R33, R6 ;  /* 0x0000000621217220 */ /* 0x000fe20000410000 */
[----:B------:R-:W-:Y:S01]  /*2c60*/  LEA R2, R2, UR6, 0x3 ;  /* 0x0000000602027c11 */ /* 0x000fe2000f8e18ff */
[----:B------:R-:W-:Y:S01]  /*2c70*/  BSSY.RECONVERGENT B0, `(.L_x_15773) ;  /* 0x0000033000007945 */ /* 0x000fe20003800200 */
[----:B0-----:R-:W-:-:S03]  /*2c80*/  FMUL.FTZ R182, R168, R201 ;  /* 0x000000c9a8b67220 */ /* 0x001fc60000410000 */
[----:B------:R0:W-:Y:S01]  /*2c90*/  STS.64 [R2+0x10b0], R32 ;  /* 0x0010b02002007388 */ /* 0x0001e20000000a00 */
[C---:B-1----:R-:W-:Y:S01]  /*2ca0*/  FMUL.FTZ R184, R166.reuse, R3 ;  /* 0x00000003a6b87220 */ /* 0x042fe20000410000 */
[----:B--2---:R-:W-:Y:S01]  /*2cb0*/  FMUL.FTZ R186, R166, R7 ;  /* 0x00000007a6ba7220 */ /* 0x004fe20000410000 */
[----:B------:R-:W-:Y:S02]  /*2cc0*/  HADD2.F32 R195, -RZ, R195.H0_H0 ;  /* 0x200000c3ffc37230 */ /* 0x000fe40000004100 */
[----:B------:R-:W-:Y:S02]  /*2cd0*/  HADD2.F32 R162, -RZ, R162.H0_H0 ;  /* 0x200000a2ffa27230 */ /* 0x000fe40000004100 */
[----:B------:R-:W-:Y:S02]  /*2ce0*/  HADD2.F32 R193, -RZ, R193.H0_H0 ;  /* 0x200000c1ffc17230 */ /* 0x000fe40000004100 */
[----:B------:R-:W-:Y:S02]  /*2cf0*/  HADD2.F32 R191, -RZ, R191.H0_H0 ;  /* 0x200000bfffbf7230 */ /* 0x000fe40000004100 */
[----:B----4-:R-:W-:Y:S01]  /*2d00*/  FMUL.FTZ R180, R168, R35 ;  /* 0x00000023a8b47220 */ /* 0x010fe20000410000 */
        /* <DEDUP_REMOVED lines=8> */
[----:B------:R-:W-:Y:S02]  /*2d90*/  HADD2.F32 R173, -RZ, R173.H0_H0 ;  /* 0x200000adffad7230 */ /* 0x000fe40000004100 */
[----:B------:R-:W-:Y:S02]  /*2da0*/  HADD2.F32 R171, -RZ, R171.H0_H0 ;  /* 0x200000abffab7230 */ /* 0x000fe40000004100 */
[----:B------:R-:W-:Y:S02]  /*2db0*/  HADD2.F32 R169, -RZ, R169.H0_H0 ;  /* 0x200000a9ffa97230 */ /* 0x000fe40000004100 */
[----:B------:R-:W-:Y:S02]  /*2dc0*/  HADD2.F32 R167, -RZ, R167.H0_H0 ;  /* 0x200000a7ffa77230 */ /* 0x000fe40000004100 */
[-C--:B---3--:R-:W-:Y:S01]  /*2dd0*/  FMUL.FTZ R178, R0, R4.reuse ;  /* 0x0000000400b27220 */ /* 0x088fe20000410000 */
        /* <DEDUP_REMOVED lines=17> */
[----:B------:R-:W-:Y:S02]  /*2ef0*/  ISETP.NE.AND P0, PT, R144, UR8, PT ;  /* 0x0000000890007c0c */ /* 0x000fe4000bf05270 */
[----:B------:R-:W-:Y:S02]  /*2f00*/  MOV R2, 0x3f800000 ;  /* 0x3f80000000027802 */ /* 0x000fe40000000f00 */
[----:B------:R-:W-:-:S09]  /*2f10*/  MOV R3, RZ ;  /* 0x000000ff00037202 */ /* 0x000fd20000000f00 */
[----:B------:R-:W-:Y:S05]  /*2f20*/  @!P0 BRA `(.L_x_15775) ;  /* 0x00000000001c8947 */ /* 0x000fea0003800000 */
[----:B------:R-:W-:-:S04]  /*2f30*/  SHF.L.U32 R2, R144, 0x8, RZ ;  /* 0x0000000890027819 */ /* 0x000fc800000006ff */
[----:B------:R-:W-:-:S04]  /*2f40*/  LOP3.LUT R2, R2, 0x100, RZ, 0xc0, !PT ;  /* 0x0000010002027812 */ /* 0x000fc800078ec0ff */
[----:B------:R-:W-:-:S04]  /*2f50*/  IADD3 R2, PT, PT, R2, UR4, RZ ;  /* 0x0000000402027c10 */ /* 0x000fc8000fffe0ff */
[----:B------:R-:W-:-:S06]  /*2f60*/  LEA R2, R2, UR6, 0x3 ;  /* 0x0000000602027c11 */ /* 0x000fcc000f8e18ff */
[----:B------:R-:W2:Y:S01]  /*2f70*/  LDS.64 R2, [R2+0x10b0] ;  /* 0x0010b00002027984 */ /* 0x000ea20000000a00 */
[----:B------:R-:W-:Y:S05]  /*2f80*/  BRA `(.L_x_15775) ;  /* 0x0000000000047947 */ /* 0x000fea0003800000 */
.L_x_15774:
[----:B------:R0:W1:Y:S02]  /*2f90*/  LDS.64 R2, [R211+UR5+0x20b8] ;  /* 0x0020b805d3027984 */ /* 0x0000640008000a00 */
.L_x_15775:
[----:B------:R-:W-:Y:S05]  /*2fa0*/  BSYNC.RECONVERGENT B0 ;  /* 0x0000000000007941 */ /* 0x000fea0003800200 */
.L_x_15773:
        /* <DEDUP_REMOVED lines=15> */
[----:B------:R-:W3:Y:S01]  /*30a0*/  @P4 LDC R219, c[0x0][0x38c] ;  /* 0x0000e300ffdb4b82 */ /* 0x000ee20000000800 */
[C---:B------:R-:W-:Y:S01]  /*30b0*/  FFMA.FTZ R6, R107.reuse, R224, R6 ;  /* 0x000000e06b067223 */ /* 0x040fe20000010006 */
[----:B------:R-:W-:Y:S01]  /*30c0*/  FFMA.FTZ R5, R107, R232, R5 ;  /* 0x000000e86b057223 */ /* 0x000fe20000010005 */
[----:B------:R-:W-:Y:S01]  /*30d0*/  FMUL.FTZ R218, R68, R179 ;  /* 0x000000b344da7220 */ /* 0x000fe20000410000 */
[----:B------:R-:W-:Y:S01]  /*30e0*/  FMUL.FTZ R214, R66, R175 ;  /* 0x000000af42d67220 */ /* 0x000fe20000410000 */
[CC--:B------:R-:W-:Y:S01]  /*30f0*/  FMUL.FTZ R4, R198.reuse, R6.reuse ;  /* 0x00000006c6047220 */ /* 0x0c0fe20000410000 */
[----:B------:R-:W-:Y:S01]  /*3100*/  FMUL.FTZ R7, R198, R5 ;  /* 0x00000005c6077220 */ /* 0x000fe20000410000 */
[----:B------:R-:W-:Y:S01]  /*3110*/  FMUL.FTZ R212, R66, R177 ;  /* 0x000000b142d47220 */ /* 0x000fe20000410000 */
[C---:B------:R-:W-:Y:S01]  /*3120*/  FMUL.FTZ R208, R64.reuse, R173 ;  /* 0x000000ad40d07220 */ /* 0x040fe20000410000 */
[C---:B------:R-:W-:Y:S01]  /*3130*/  FFMA.FTZ R5, R199.reuse, R5, -R4 ;  /* 0x00000005c7057223 */ /* 0x040fe20000010804 */
[----:B------:R-:W-:Y:S01]  /*3140*/  FFMA.FTZ R6, R199, R6, R7 ;  /* 0x00000006c7067223 */ /* 0x000fe20000010007 */
[----:B------:R-:W-:-:S02]  /*3150*/  FMUL.FTZ R206, R64, R171 ;  /* 0x000000ab40ce7220 */ /* 0x000fc40000410000 */
        /* <DEDUP_REMOVED lines=11> */
[----:B------:R-:W-:Y:S02]  /*3210*/  FFMA.FTZ R5, R32, R202, -R5 ;  /* 0x000000ca20057223 */ /* 0x000fe40000010805 */
        /* <DEDUP_REMOVED lines=8> */
[-C--:B------:R-:W-:Y:S01]  /*32a0*/  FMUL.FTZ R35, R188, R7.reuse ;  /* 0x00000007bc237220 */ /* 0x080fe20000410000 */
[-C--:B------:R-:W-:Y:S01]  /*32b0*/  FMUL.FTZ R6, R198, R4.reuse ;  /* 0x00000004c6067220 */ /* 0x080fe20000410000 */
[C---:B------:R-:W-:Y:S01]  /*32c0*/  FFMA.FTZ R34, R199.reuse, R4, R34 ;  /* 0x00000004c7227223 */ /* 0x040fe20000010022 */
[C---:B------:R-:W-:Y:S01]  /*32d0*/  FFMA.FTZ R166, R190.reuse, R7, R166 ;  /* 0x00000007bea67223 */ /* 0x040fe200000100a6 */
[----:B------:R-:W-:Y:S01]  /*32e0*/  FFMA.FTZ R35, R190, R213, -R35 ;  /* 0x000000d5be237223 */ /* 0x000fe20000010823 */
[----:B------:R-:W-:Y:S01]  /*32f0*/  FFMA.FTZ R6, R199, R5, -R6 ;  /* 0x00000005c7067223 */ /* 0x000fe20000010806 */
[----:B------:R-:W-:Y:S01]  /*3300*/  @P4 IADD3 R4, PT, PT, R144, -0x2, RZ ;  /* 0xfffffffe90044810 */ /* 0x000fe20007ffe0ff */
[C---:B------:R-:W-:Y:S01]  /*3310*/  FFMA.FTZ R215, R99.reuse, R214, R166 ;  /* 0x000000d663d77223 */ /* 0x040fe200000100a6 */
[----:B------:R-:W-:Y:S01]  /*3320*/  FFMA.FTZ R7, R99, R212, R35 ;  /* 0x000000d463077223 */ /* 0x000fe20000010023 */
[C---:B------:R-:W-:Y:S01]  /*3330*/  FMUL.FTZ R5, R196.reuse, R6 ;  /* 0x00000006c4057220 */ /* 0x040fe20000410000 */
[-C--:B------:R-:W-:Y:S01]  /*3340*/  FMUL.FTZ R166, R196, R34.reuse ;  /* 0x00000022c4a67220 */ /* 0x080fe20000410000 */
[C---:B------:R-:W-:Y:S01]  /*3350*/  FMUL.FTZ R217, R184.reuse, R215 ;  /* 0x000000d7b8d97220 */ /* 0x040fe20000410000 */
[-C--:B------:R-:W-:Y:S01]  /*3360*/  FMUL.FTZ R168, R184, R7.reuse ;  /* 0x00000007b8a87220 */ /* 0x080fe20000410000 */
[C---:B------:R-:W-:Y:S01]  /*3370*/  FFMA.FTZ R213, R197.reuse, R34, R5 ;  /* 0x00000022c5d57223 */ /* 0x040fe20000010005 */
[----:B------:R-:W-:Y:S01]  /*3380*/  FFMA.FTZ R35, R197, R6, -R166 ;  /* 0x00000006c5237223 */ /* 0x000fe200000108a6 */
[----:B------:R-:W-:Y:S01]  /*3390*/  FFMA.FTZ R217, R186, R7, -R217 ;  /* 0x00000007bad97223 */ /* 0x000fe200000108d9 */
[----:B---3--:R-:W-:Y:S01]  /*33a0*/  @P4 IMAD R7, R4, R219, UR4 ;  /* 0x0000000404074e24 */ /* 0x008fe2000f8e02db */
[----:B------:R-:W-:Y:S01]  /*33b0*/  CS2R R4, SRZ ;  /* 0x0000000000047805 */ /* 0x000fe2000001ff00 */
[----:B------:R-:W-:Y:S01]  /*33c0*/  FFMA.FTZ R168, R186, R215, R168 ;  /* 0x000000d7baa87223 */ /* 0x000fe200000100a8 */
[----:B------:R-:W-:Y:S01]  /*33d0*/  FMUL.FTZ R215, R192, R213 ;  /* 0x000000d5c0d77220 */ /* 0x000fe20000410000 */
[----:B------:R-:W-:-:S04]  /*33e0*/  @P4 IMAD.WIDE R6, R7, 0x10, R14 ;  /* 0x0000001007064825 */ /* 0x000fc800078e020e */
[C---:B------:R-:W-:Y:S01]  /*33f0*/  FFMA.FTZ R217, R97.reuse, R208, R217 ;  /* 0x000000d061d97223 */ /* 0x040fe200000100d9 */
[----:B------:R-:W-:Y:S01]  /*3400*/  FFMA.FTZ R219, R97, R206, R168 ;  /* 0x000000ce61db7223 */ /* 0x000fe200000100a8 */
[-C--:B------:R-:W-:Y:S01]  /*3410*/  FFMA.FTZ R215, R194, R35.reuse, -R215 ;  /* 0x00000023c2d77223 */ /* 0x080fe200000108d7 */
[----:B------:R-:W-:Y:S01]  /*3420*/  FMUL.FTZ R35, R192, R35 ;  /* 0x00000023c0237220 */ /* 0x000fe20000410000 */
[----:B------:R3:W4:Y:S01]  /*3430*/  @P4 LDG.E.64 R4, desc[UR16][R6.64+0x8] ;  /* 0x0000081006044981 */ /* 0x000722000c1e1b00 */
[C---:B------:R-:W-:Y:S01]  /*3440*/  FMUL.FTZ R34, R180.reuse, R217 ;  /* 0x000000d9b4227220 */ /* 0x040fe20000410000 */
[----:B------:R-:W-:Y:S01]  /*3450*/  FMUL.FTZ R235, R180, R219 ;  /* 0x000000dbb4eb7220 */ /* 0x000fe20000410000 */
[----:B------:R-:W-:Y:S01]  /*3460*/  FFMA.FTZ R35, R194, R213, R35 ;  /* 0x000000d5c2237223 */ /* 0x000fe20000010023 */
[----:B------:R-:W-:Y:S01]  /*3470*/  FMUL.FTZ R168, R62, R167 ;  /* 0x000000a73ea87220 */ /* 0x000fe20000410000 */
[----:B------:R-:W-:Y:S01]  /*3480*/  FFMA.FTZ R34, R182, R219, R34 ;  /* 0x000000dbb6227223 */ /* 0x000fe20000010022 */
[----:B------:R-:W-:Y:S01]  /*3490*/  FMUL.FTZ R213, R188, R215 ;  /* 0x000000d7bcd57220 */ /* 0x000fe20000410000 */
[----:B------:R-:W-:Y:S01]  /*34a0*/  FFMA.FTZ R235, R182, R217, -R235 ;  /* 0x000000d9b6eb7223 */ /* 0x000fe200000108eb */
[----:B------:R-:W-:Y:S01]  /*34b0*/  FMUL.FTZ R166, R62, R169 ;  /* 0x000000a93ea67220 */ /* 0x000fe20000410000 */
[----:B------:R-:W-:Y:S01]  /*34c0*/  ISETP.GE.AND P0, PT, R106, 0x1, PT ;  /* 0x000000016a00780c */ /* 0x000fe20003f06270 */
[C---:B---3--:R-:W-:Y:S01]  /*34d0*/  FFMA.FTZ R6, R95.reuse, R168, R34 ;  /* 0x000000a85f067223 */ /* 0x048fe20000010022 */
[-C--:B------:R-:W-:Y:S01]  /*34e0*/  FFMA.FTZ R213, R190, R35.reuse, R213 ;  /* 0x00000023bed57223 */ /* 0x080fe200000100d5 */
[----:B------:R-:W-:Y:S01]  /*34f0*/  FMUL.FTZ R35, R188, R35 ;  /* 0x00000023bc237220 */ /* 0x000fe20000410000 */
[----:B------:R-:W-:Y:S01]  /*3500*/  FFMA.FTZ R7, R95, R166, R235 ;  /* 0x000000a65f077223 */ /* 0x000fe200000100eb */
[----:B------:R-:W-:Y:S01]  /*3510*/  FMUL.FTZ R238, R180, R221 ;  /* 0x000000ddb4ee7220 */ /* 0x000fe20000410000 */
[----:B------:R-:W3:Y:S01]  /*3520*/  SHFL.UP PT, R219, R6, 0x1, RZ ;  /* 0x0420000006db7989 */ /* 0x000ee200000e00ff */
[----:B------:R-:W-:Y:S01]  /*3530*/  FFMA.FTZ R35, R190, R215, -R35 ;  /* 0x000000d7be237223 */ /* 0x000fe20000010823 */
[----:B------:R-:W-:Y:S01]  /*3540*/  FMUL.FTZ R215, R184, R213 ;  /* 0x000000d5b8d77220 */ /* 0x000fe20000410000 */
[----:B------:R-:W-:Y:S01]  /*3550*/  FFMA.FTZ R238, R182, R231, -R238 ;  /* 0x000000e7b6ee7223 */ /* 0x000fe200000108ee */
[----:B------:R-:W5:Y:S01]  /*3560*/  SHFL.UP PT, R217, R7, 0x1, RZ ;  /* 0x0420000007d97989 */ /* 0x000f6200000e00ff */
[-C--:B------:R-:W-:Y:S01]  /*3570*/  FMUL.FTZ R34, R184, R35.reuse ;  /* 0x00000023b8227220 */ /* 0x080fe20000410000 */
[C---:B------:R-:W-:Y:S01]  /*3580*/  FFMA.FTZ R215, R186.reuse, R35, -R215 ;  /* 0x00000023bad77223 */ /* 0x040fe200000108d7 */
[----:B------:R-:W-:Y:S01]  /*3590*/  ULEA UR7, UR4, UR6, 0x4 ;  /* 0x0000000604077291 */ /* 0x000fe2000f8e20ff */
[----:B------:R-:W-:Y:S01]  /*35a0*/  BSSY.RECONVERGENT B0, `(.L_x_15776) ;  /* 0x00000a8000007945 */ /* 0x000fe20003800200 */
[----:B------:R-:W-:Y:S01]  /*35b0*/  FFMA.FTZ R213, R186, R213, R34 ;  /* 0x000000d5bad57223 */ /* 0x000fe20000010022 */
[----:B------:R-:W-:-:S03]  /*35c0*/  FMUL.FTZ R35, R180, R215 ;  /* 0x000000d7b4237220 */ /* 0x000fc60000410000 */
[-C--:B------:R-:W-:Y:S01]  /*35d0*/  FMUL.FTZ R234, R180, R213.reuse ;  /* 0x000000d5b4ea7220 */ /* 0x080fe20000410000 */
[----:B------:R-:W-:-:S03]  /*35e0*/  FFMA.FTZ R34, R182, R213, R35 ;  /* 0x000000d5b6227223 */ /* 0x000fc60000010023 */
[----:B------:R-:W-:Y:S02]  /*35f0*/  FFMA.FTZ R35, R182, R215, -R234 ;  /* 0x000000d7b6237223 */ /* 0x000fe400000108ea */
[----:B------:R-:W0:Y:S04]  /*3600*/  SHFL.UP PT, R215, R34, 0x1, RZ ;  /* 0x0420000022d77989 */ /* 0x000e2800000e00ff */
[----:B------:R-:W2:Y:S01]  /*3610*/  SHFL.UP PT, R213, R35, 0x1, RZ ;  /* 0x0420000023d57989 */ /* 0x000ea200000e00ff */
[-C--:B---3--:R-:W-:Y:S01]  /*3620*/  FMUL.FTZ R235, R35, R219.reuse ;  /* 0x000000db23eb7220 */ /* 0x088fe20000410000 */
[----:B------:R-:W-:-:S03]  /*3630*/  FMUL.FTZ R234, R34, R219 ;  /* 0x000000db22ea7220 */ /* 0x000fc60000410000 */
[-C--:B-----5:R-:W-:Y:S01]  /*3640*/  FFMA.FTZ R235, R34, R217.reuse, R235 ;  /* 0x000000d922eb7223 */ /* 0x0a0fe200000100eb */
[----:B------:R-:W-:-:S03]  /*3650*/  FFMA.FTZ R234, R35, R217, -R234 ;  /* 0x000000d923ea7223 */ /* 0x000fc600000108ea */
[----:B------:R-:W-:Y:S01]  /*3660*/  @P0 FADD.FTZ R6, R6, R235 ;  /* 0x000000eb06060221 */ /* 0x000fe20000010000 */
[----:B------:R-:W-:-:S04]  /*3670*/  @P0 FADD.FTZ R7, R7, R234 ;  /* 0x000000ea07070221 */ /* 0x000fc80000010000 */
[----:B------:R-:W3:Y:S04]  /*3680*/  SHFL.UP PT, R235, R6, 0x2, RZ ;  /* 0x0440000006eb7989 */ /* 0x000ee800000e00ff */
[----:B------:R-:W5:Y:S01]  /*3690*/  SHFL.UP PT, R219, R7, 0x2, RZ ;  /* 0x0440000007db7989 */ /* 0x000f6200000e00ff */
[-C--:B0-----:R-:W-:Y:S01]  /*36a0*/  FMUL.FTZ R217, R35, R215.reuse ;  /* 0x000000d723d97220 */ /* 0x081fe20000410000 */
[----:B------:R-:W-:-:S03]  /*36b0*/  FMUL.FTZ R234, R34, R215 ;  /* 0x000000d722ea7220 */ /* 0x000fc60000410000 */
[-C--:B--2---:R-:W-:Y:S01]  /*36c0*/  @P0 FFMA.FTZ R34, R34, R213.reuse, R217 ;  /* 0x000000d522220223 */ /* 0x084fe200000100d9 */
[----:B------:R-:W-:Y:S01]  /*36d0*/  @P0 FFMA.FTZ R35, R35, R213, -R234 ;  /* 0x000000d523230223 */ /* 0x000fe200000108ea */
[----:B------:R-:W-:-:S03]  /*36e0*/  ISETP.GE.AND P0, PT, R106, 0x2, PT ;  /* 0x000000026a00780c */ /* 0x000fc60003f06270 */
        /* <DEDUP_REMOVED lines=8> */
[----:B------:R-:W3:Y:S01]  /*3770*/  SHFL.UP PT, R235, R6, 0x4, RZ ;  /* 0x0480000006eb7989 */ /* 0x000ee200000e00ff */
[CC--:B0-----:R-:W-:Y:S01]  /*3780*/  FMUL.FTZ R217, R35.reuse, R215.reuse ;  /* 0x000000d723d97220 */ /* 0x0c1fe20000410000 */
[C---:B------:R-:W-:Y:S02]  /*3790*/  FMUL.FTZ R234, R34.reuse, R215 ;  /* 0x000000d722ea7220 */ /* 0x040fe40000410000 */
[----:B------:R-:W0:Y:S01]  /*37a0*/  SHFL.UP PT, R219, R7, 0x4, RZ ;  /* 0x0480000007db7989 */ /* 0x000e2200000e00ff */
[-C--:B--2---:R-:W-:Y:S01]  /*37b0*/  @P0 FFMA.FTZ R34, R34, R213.reuse, R217 ;  /* 0x000000d522220223 */ /* 0x084fe200000100d9 */
[----:B------:R-:W-:Y:S01]  /*37c0*/  @P0 FFMA.FTZ R35, R35, R213, -R234 ;  /* 0x000000d523230223 */ /* 0x000fe200000108ea */
[----:B------:R-:W-:-:S03]  /*37d0*/  ISETP.GE.AND P0, PT, R106, 0x4, PT ;  /* 0x000000046a00780c */ /* 0x000fc60003f06270 */
[----:B------:R-:W2:Y:S04]  /*37e0*/  SHFL.UP PT, R215, R34, 0x4, RZ ;  /* 0x0480000022d77989 */ /* 0x000ea800000e00ff */
[----:B------:R-:W5:Y:S01]  /*37f0*/  SHFL.UP PT, R213, R35, 0x4, RZ ;  /* 0x0480000023d57989 */ /* 0x000f6200000e00ff */
[-C--:B---3--:R-:W-:Y:S01]  /*3800*/  FMUL.FTZ R217, R35, R235.reuse ;  /* 0x000000eb23d97220 */ /* 0x088fe20000410000 */
[----:B------:R-:W-:-:S03]  /*3810*/  FMUL.FTZ R234, R34, R235 ;  /* 0x000000eb22ea7220 */ /* 0x000fc60000410000 */
[-C--:B0-----:R-:W-:Y:S01]  /*3820*/  FFMA.FTZ R217, R34, R219.reuse, R217 ;  /* 0x000000db22d97223 */ /* 0x081fe200000100d9 */
[----:B------:R-:W-:-:S03]  /*3830*/  FFMA.FTZ R234, R35, R219, -R234 ;  /* 0x000000db23ea7223 */ /* 0x000fc600000108ea */
[----:B------:R-:W-:Y:S01]  /*3840*/  @P0 FADD.FTZ R6, R6, R217 ;  /* 0x000000d906060221 */ /* 0x000fe20000010000 */
[----:B------:R-:W-:Y:S01]  /*3850*/  @P0 FADD.FTZ R7, R7, R234 ;  /* 0x000000ea07070221 */ /* 0x000fe20000010000 */
[CC--:B--2---:R-:W-:Y:S01]  /*3860*/  FMUL.FTZ R217, R35.reuse, R215.reuse ;  /* 0x000000d723d97220 */ /* 0x0c4fe20000410000 */
        /* <DEDUP_REMOVED lines=16> */
[-C--:B-----5:R-:W-:Y:S02]  /*3970*/  @P0 FFMA.FTZ R34, R34, R213.reuse, R219 ;  /* 0x000000d522220223 */ /* 0x0a0fe400000100db */
[----:B------:R-:W0:Y:S01]  /*3980*/  SHFL.UP PT, R219, R6, 0x10, RZ ;  /* 0x0600000006db7989 */ /* 0x000e2200000e00ff */
[----:B------:R-:W-:Y:S01]  /*3990*/  @P0 FFMA.FTZ R35, R35, R213, -R234 ;  /* 0x000000d523230223 */ /* 0x000fe200000108ea */
[----:B------:R-:W-:-:S02]  /*39a0*/  ISETP.GE.AND P0, PT, R106, 0x10, PT ;  /* 0x000000106a00780c */ /* 0x000fc40003f06270 */
[----:B------:R-:W2:Y:S04]  /*39b0*/  SHFL.UP PT, R215, R34, 0x10, RZ ;  /* 0x0600000022d77989 */ /* 0x000ea800000e00ff */
[----:B------:R-:W3:Y:S04]  /*39c0*/  SHFL.UP PT, R217, R7, 0x10, RZ ;  /* 0x0600000007d97989 */ /* 0x000ee800000e00ff */
[----:B------:R-:W5:Y:S01]  /*39d0*/  SHFL.UP PT, R213, R35, 0x10, RZ ;  /* 0x0600000023d57989 */ /* 0x000f6200000e00ff */
[CC--:B0-----:R-:W-:Y:S01]  /*39e0*/  FMUL.FTZ R234, R34.reuse, R219.reuse ;  /* 0x000000db22ea7220 */ /* 0x0c1fe20000410000 */
[C---:B------:R-:W-:Y:S01]  /*39f0*/  FMUL.FTZ R219, R35.reuse, R219 ;  /* 0x000000db23db7220 */ /* 0x040fe20000410000 */
[CC--:B--2---:R-:W-:Y:S01]  /*3a00*/  FMUL.FTZ R236, R34.reuse, R215.reuse ;  /* 0x000000d722ec7220 */ /* 0x0c4fe20000410000 */
[C---:B------:R-:W-:Y:S01]  /*3a10*/  FMUL.FTZ R215, R35.reuse, R215 ;  /* 0x000000d723d77220 */ /* 0x040fe20000410000 */
[CC--:B---3--:R-:W-:Y:S01]  /*3a20*/  FFMA.FTZ R234, R35.reuse, R217.reuse, -R234 ;  /* 0x000000d923ea7223 */ /* 0x0c8fe200000108ea */
[----:B------:R-:W-:Y:S01]  /*3a30*/  FFMA.FTZ R217, R34, R217, R219 ;  /* 0x000000d922d97223 */ /* 0x000fe200000100db */
[----:B-1----:R-:W-:Y:S01]  /*3a40*/  FMUL.FTZ R219, R182, R3 ;  /* 0x00000003b6db7220 */ /* 0x002fe20000410000 */
[-C--:B-----5:R-:W-:Y:S01]  /*3a50*/  @P0 FFMA.FTZ R35, R35, R213.reuse, -R236 ;  /* 0x000000d523230223 */ /* 0x0a0fe200000108ec */
[----:B------:R-:W-:Y:S01]  /*3a60*/  @P0 FFMA.FTZ R34, R34, R213, R215 ;  /* 0x000000d522220223 */ /* 0x000fe200000100d7 */
[C---:B------:R-:W-:Y:S01]  /*3a70*/  FMUL.FTZ R213, R180.reuse, R3 ;  /* 0x00000003b4d57220 */ /* 0x040fe20000410000 */
[CC--:B------:R-:W-:Y:S01]  /*3a80*/  FFMA.FTZ R219, -R180.reuse, R2.reuse, -R219 ;  /* 0x00000002b4db7223 */ /* 0x0c0fe200000109db */
[----:B------:R-:W-:Y:S01]  /*3a90*/  FMUL.FTZ R236, R180, R231 ;  /* 0x000000e7b4ec7220 */ /* 0x000fe20000410000 */
[----:B------:R-:W-:Y:S01]  /*3aa0*/  @P0 FADD.FTZ R7, R7, R234 ;  /* 0x000000ea07070221 */ /* 0x000fe20000010000 */
[----:B------:R-:W-:Y:S01]  /*3ab0*/  FFMA.FTZ R213, R182, R2, -R213 ;  /* 0x00000002b6d57223 */ /* 0x000fe200000108d5 */
[----:B------:R-:W-:Y:S01]  /*3ac0*/  FMUL.FTZ R215, R184, R219 ;  /* 0x000000dbb8d77220 */ /* 0x000fe20000410000 */
[----:B------:R-:W-:Y:S01]  /*3ad0*/  FFMA.FTZ R236, R182, R221, R236 ;  /* 0x000000ddb6ec7223 */ /* 0x000fe200000100ec */
[----:B------:R-:W-:Y:S01]  /*3ae0*/  @P0 FADD.FTZ R6, R6, R217 ;  /* 0x000000d906060221 */ /* 0x000fe20000010000 */
[-C--:B------:R-:W-:Y:S01]  /*3af0*/  FMUL.FTZ R237, R184, R213.reuse ;  /* 0x000000d5b8ed7220 */ /* 0x080fe20000410000 */
[C---:B------:R-:W-:Y:S01]  /*3b00*/  FFMA.FTZ R235, R186.reuse, R213, R215 ;  /* 0x000000d5baeb7223 */ /* 0x040fe200000100d7 */
[----:B------:R-:W-:Y:S01]  /*3b10*/  FADD.FTZ R215, R225, R238 ;  /* 0x000000eee1d77221 */ /* 0x000fe20000010000 */
[----:B------:R-:W-:Y:S01]  /*3b20*/  FADD.FTZ R213, R223, R236 ;  /* 0x000000ecdfd57221 */ /* 0x000fe20000010000 */
[----:B------:R-:W-:Y:S01]  /*3b30*/  FFMA.FTZ R237, R186, R219, -R237 ;  /* 0x000000dbbaed7223 */ /* 0x000fe200000108ed */
[----:B------:R-:W-:Y:S01]  /*3b40*/  ISETP.NE.AND P0, PT, R210, 0x1f, PT ;  /* 0x0000001fd200780c */ /* 0x000fe20003f05270 */
[C---:B------:R-:W-:Y:S01]  /*3b50*/  FMUL.FTZ R236, R184.reuse, R215 ;  /* 0x000000d7b8ec7220 */ /* 0x040fe20000410000 */
[-C--:B------:R-:W-:Y:S01]  /*3b60*/  FMUL.FTZ R238, R184, R213.reuse ;  /* 0x000000d5b8ee7220 */ /* 0x080fe20000410000 */
[----:B------:R-:W0:Y:S02]  /*3b70*/  SHFL.UP PT, R35, R35, 0x1, RZ ;  /* 0x0420000023237989 */ /* 0x000e2400000e00ff */
[----:B------:R-:W-:Y:S01]  /*3b80*/  FFMA.FTZ R236, R186, R213, R236 ;  /* 0x000000d5baec7223 */ /* 0x000fe200000100ec */
[----:B------:R-:W-:Y:S01]  /*3b90*/  FMUL.FTZ R213, R188, R237 ;  /* 0x000000edbcd57220 */ /* 0x000fe20000410000 */
[----:B------:R-:W-:Y:S01]  /*3ba0*/  FFMA.FTZ R215, R186, R215, -R238 ;  /* 0x000000d7bad77223 */ /* 0x000fe200000108ee */
[----:B------:R-:W1:Y:S02]  /*3bb0*/  SHFL.UP PT, R34, R34, 0x1, RZ ;  /* 0x0420000022227989 */ /* 0x000e6400000e00ff */
[-C--:B------:R-:W-:Y:S01]  /*3bc0*/  FFMA.FTZ R219, R190, R235.reuse, R213 ;  /* 0x000000ebbedb7223 */ /* 0x080fe200000100d5 */
[----:B------:R-:W-:Y:S01]  /*3bd0*/  FADD.FTZ R213, R227, R236 ;  /* 0x000000ece3d57221 */ /* 0x000fe20000010000 */
[----:B------:R-:W-:Y:S01]  /*3be0*/  FMUL.FTZ R235, R188, R235 ;  /* 0x000000ebbceb7220 */ /* 0x000fe20000410000 */
[----:B------:R-:W-:-:S02]  /*3bf0*/  FADD.FTZ R215, R226, R215 ;  /* 0x000000d7e2d77221 */ /* 0x000fc40000010000 */
[----:B------:R-:W-:Y:S01]  /*3c00*/  FMUL.FTZ R238, R188, R213 ;  /* 0x000000d5bcee7220 */ /* 0x000fe20000410000 */
[----:B------:R-:W-:Y:S01]  /*3c10*/  FFMA.FTZ R235, R190, R237, -R235 ;  /* 0x000000edbeeb7223 */ /* 0x000fe200000108eb */
[-C--:B------:R-:W-:Y:S02]  /*3c20*/  FMUL.FTZ R236, R188, R215.reuse ;  /* 0x000000d7bcec7220 */ /* 0x080fe40000410000 */
[----:B------:R-:W-:Y:S01]  /*3c30*/  FFMA.FTZ R238, R190, R215, -R238 ;  /* 0x000000d7beee7223 */ /* 0x000fe200000108ee */
[----:B------:R-:W-:Y:S01]  /*3c40*/  FMUL.FTZ R215, R192, R235 ;  /* 0x000000ebc0d77220 */ /* 0x000fe20000410000 */
[----:B------:R-:W-:-:S03]  /*3c50*/  FFMA.FTZ R213, R190, R213, R236 ;  /* 0x000000d5bed57223 */ /* 0x000fc600000100ec */
[-C--:B------:R-:W-:Y:S01]  /*3c60*/  FFMA.FTZ R236, R194, R219.reuse, R215 ;  /* 0x000000dbc2ec7223 */ /* 0x080fe200000100d7 */
[----:B------:R-:W-:Y:S01]  /*3c70*/  FADD.FTZ R215, R201, R238 ;  /* 0x000000eec9d77221 */ /* 0x000fe20000010000 */
[----:B------:R-:W-:Y:S01]  /*3c80*/  FMUL.FTZ R219, R192, R219 ;  /* 0x000000dbc0db7220 */ /* 0x000fe20000410000 */
[----:B------:R-:W-:Y:S02]  /*3c90*/  FADD.FTZ R213, R170, R213 ;  /* 0x000000d5aad57221 */ /* 0x000fe40000010000 */
[----:B------:R-:W-:Y:S01]  /*3ca0*/  FMUL.FTZ R238, R192, R215 ;  /* 0x000000d7c0ee7220 */ /* 0x000fe20000410000 */
[----:B------:R-:W-:Y:S01]  /*3cb0*/  FFMA.FTZ R219, R194, R235, -R219 ;  /* 0x000000ebc2db7223 */ /* 0x000fe200000108db */
[-C--:B------:R-:W-:Y:S02]  /*3cc0*/  FMUL.FTZ R240, R192, R213.reuse ;  /* 0x000000d5c0f07220 */ /* 0x080fe40000410000 */
[----:B------:R-:W-:Y:S01]  /*3cd0*/  FFMA.FTZ R213, R194, R213, R238 ;  /* 0x000000d5c2d57223 */ /* 0x000fe200000100ee */
[----:B------:R-:W-:Y:S01]  /*3ce0*/  FMUL.FTZ R238, R196, R219 ;  /* 0x000000dbc4ee7220 */ /* 0x000fe20000410000 */
[----:B------:R-:W-:-:S02]  /*3cf0*/  FFMA.FTZ R240, R194, R215, -R240 ;  /* 0x000000d7c2f07223 */ /* 0x000fc400000108f0 */
[----:B------:R-:W-:Y:S01]  /*3d00*/  FADD.FTZ R213, R172, R213 ;  /* 0x000000d5acd57221 */ /* 0x000fe20000010000 */
[-C--:B------:R-:W-:Y:S01]  /*3d10*/  FFMA.FTZ R238, R197, R236.reuse, R238 ;  /* 0x000000ecc5ee7223 */ /* 0x080fe200000100ee */
[C---:B------:R-:W-:Y:S01]  /*3d20*/  FMUL.FTZ R236, R196.reuse, R236 ;  /* 0x000000ecc4ec7220 */ /* 0x040fe20000410000 */
[----:B------:R-:W-:Y:S01]  /*3d30*/  FADD.FTZ R240, R203, R240 ;  /* 0x000000f0cbf07221 */ /* 0x000fe20000010000 */
[C---:B------:R-:W-:Y:S02]  /*3d40*/  FMUL.FTZ R215, R196.reuse, R213 ;  /* 0x000000d5c4d77220 */ /* 0x040fe40000410000 */
[C---:B------:R-:W-:Y:S01]  /*3d50*/  FFMA.FTZ R236, R197.reuse, R219, -R236 ;  /* 0x000000dbc5ec7223 */ /* 0x040fe200000108ec */
[-C--:B------:R-:W-:Y:S01]  /*3d60*/  FMUL.FTZ R242, R196, R240.reuse ;  /* 0x000000f0c4f27220 */ /* 0x080fe20000410000 */
[C---:B------:R-:W-:Y:S02]  /*3d70*/  FFMA.FTZ R215, R197.reuse, R240, -R215 ;  /* 0x000000f0c5d77223 */ /* 0x040fe400000108d7 */
[----:B------:R-:W-:Y:S01]  /*3d80*/  FMUL.FTZ R240, R198, R236 ;  /* 0x000000ecc6f07220 */ /* 0x000fe20000410000 */
[----:B------:R-:W-:Y:S01]  /*3d90*/  FFMA.FTZ R213, R197, R213, R242 ;  /* 0x000000d5c5d57223 */ /* 0x000fe200000100f2 */
[----:B------:R-:W-:-:S02]  /*3da0*/  FADD.FTZ R215, R204, R215 ;  /* 0x000000d7ccd77221 */ /* 0x000fc40000010000 */
[CC--:B------:R-:W-:Y:S01]  /*3db0*/  FFMA.FTZ R219, R199.reuse, R238.reuse, R240 ;  /* 0x000000eec7db7223 */ /* 0x0c0fe200000100f0 */
[----:B------:R-:W-:Y:S01]  /*3dc0*/  FMUL.FTZ R238, R198, R238 ;  /* 0x000000eec6ee7220 */ /* 0x000fe20000410000 */
[----:B------:R-:W-:Y:S02]  /*3dd0*/  FADD.FTZ R213, R174, R213 ;  /* 0x000000d5aed57221 */ /* 0x000fe40000010000 */
[----:B------:R-:W-:Y:S01]  /*3de0*/  FMUL.FTZ R239, R200, R219 ;  /* 0x000000dbc8ef7220 */ /* 0x000fe20000410000 */
[----:B------:R-:W-:Y:S01]  /*3df0*/  FFMA.FTZ R235, R199, R236, -R238 ;  /* 0x000000ecc7eb7223 */ /* 0x000fe200000108ee */
[C---:B------:R-:W-:Y:S01]  /*3e00*/  FMUL.FTZ R238, R198.reuse, R213 ;  /* 0x000000d5c6ee7220 */ /* 0x040fe20000410000 */
[----:B------:R-:W-:-:S03]  /*3e10*/  FMUL.FTZ R236, R198, R215 ;  /* 0x000000d7c6ec7220 */ /* 0x000fc60000410000 */
[C---:B------:R-:W-:Y:S01]  /*3e20*/  FFMA.FTZ R238, R199.reuse, R215, -R238 ;  /* 0x000000d7c7ee7223 */ /* 0x040fe200000108ee */
[----:B------:R-:W-:Y:S01]  /*3e30*/  FMUL.FTZ R215, R200, R235 ;  /* 0x000000ebc8d77220 */ /* 0x000fe20000410000 */
[----:B------:R-:W-:Y:S02]  /*3e40*/  FFMA.FTZ R213, R199, R213, R236 ;  /* 0x000000d5c7d57223 */ /* 0x000fe400000100ec */
[----:B------:R-:W-:Y:S01]  /*3e50*/  FADD.FTZ R237, R205, R238 ;  /* 0x000000eecded7221 */ /* 0x000fe20000010000 */
[----:B------:R-:W-:Y:S01]  /*3e60*/  FFMA.FTZ R215, R202, R219, R215 ;  /* 0x000000dbcad77223 */ /* 0x000fe200000100d7 */
[----:B------:R-:W-:Y:S01]  /*3e70*/  FADD.FTZ R219, R176, R213 ;  /* 0x000000d5b0db7221 */ /* 0x000fe20000010000 */
[----:B------:R-:W-:Y:S01]  /*3e80*/  FFMA.FTZ R213, R202, R235, -R239 ;  /* 0x000000ebcad57223 */ /* 0x000fe200000108ef */
[C---:B------:R-:W-:Y:S02]  /*3e90*/  FMUL.FTZ R236, R200.reuse, R237 ;  /* 0x000000edc8ec7220 */ /* 0x040fe40000410000 */
[-C--:B------:R-:W-:Y:S01]  /*3ea0*/  FMUL.FTZ R238, R200, R219.reuse ;  /* 0x000000dbc8ee7220 */ /* 0x080fe20000410000 */
[----:B------:R2:W3:Y:S01]  /*3eb0*/  SHFL.DOWN PT, R239, R215, 0x1, 0x1f ;  /* 0x08201f00d7ef7f89 */ /* 0x0004e200000e0000 */
[----:B------:R-:W-:-:S02]  /*3ec0*/  FFMA.FTZ R219, R202, R219, R236 ;  /* 0x000000dbcadb7223 */ /* 0x000fc400000100ec */
[----:B------:R-:W-:Y:S01]  /*3ed0*/  FFMA.FTZ R237, R202, R237, -R238 ;  /* 0x000000edcaed7223 */ /* 0x000fe200000108ee */
[----:B------:R2:W0:Y:S01]  /*3ee0*/  SHFL.DOWN PT, R242, R213, 0x1, 0x1f ;  /* 0x08201f00d5f27f89 */ /* 0x00042200000e0000 */
[----:B------:R-:W-:Y:S02]  /*3ef0*/  FADD.FTZ R219, R178, R219 ;  /* 0x000000dbb2db7221 */ /* 0x000fe40000010000 */
[----:B------:R-:W-:Y:S01]  /*3f00*/  FADD.FTZ R217, R164, R237 ;  /* 0x000000eda4d97221 */ /* 0x000fe20000010000 */
[----:B------:R2:W0:Y:S04]  /*3f10*/  SHFL.UP PT, R236, R7, 0x1, RZ ;  /* 0x0420000007ec7989 */ /* 0x00042800000e00ff */
[----:B------:R2:W0:Y:S04]  /*3f20*/  SHFL.UP PT, R237, R6, 0x1, RZ ;  /* 0x0420000006ed7989 */ /* 0x00042800000e00ff */
[----:B----4-:R2:W4:Y:S04]  /*3f30*/  SHFL.IDX PT, R234, R4, RZ, 0x1f ;  /* 0x00001fff04ea7589 */ /* 0x01052800000e0000 */
[----:B------:R2:W0:Y:S04]  /*3f40*/  SHFL.IDX PT, R235, R5, RZ, 0x1f ;  /* 0x00001fff05eb7589 */ /* 0x00042800000e0000 */
[----:B------:R2:W0:Y:S04]  /*3f50*/  SHFL.DOWN PT, R240, R219, 0x1, 0x1f ;  /* 0x08201f00dbf07f89 */ /* 0x00042800000e0000 */
[----:B------:R2:W0:Y:S01]  /*3f60*/  SHFL.DOWN PT, R238, R217, 0x1, 0x1f ;  /* 0x08201f00d9ee7f89 */ /* 0x00042200000e0000 */
[----:B-1-3--:R-:W-:Y:S05]  /*3f70*/  @!P0 BRA `(.L_x_15777) ;  /* 0x0000000000288947 */ /* 0x00afea0003800000 */
[-C--:B0-2---:R-:W-:Y:S01]  /*3f80*/  FMUL.FTZ R4, R213, R238.reuse ;  /* 0x000000eed5047220 */ /* 0x085fe20000410000 */
[----:B------:R-:W-:-:S03]  /*3f90*/  FMUL.FTZ R6, R215, R238 ;  /* 0x000000eed7067220 */ /* 0x000fc60000410000 */
[-C--:B------:R-:W-:Y:S01]  /*3fa0*/  FFMA.FTZ R238, R215, R240.reuse, -R4 ;  /* 0x000000f0d7ee7223 */ /* 0x080fe20000010804 */
[C---:B------:R-:W-:Y:S01]  /*3fb0*/  FFMA.FTZ R240, R213.reuse, R240, R6 ;  /* 0x000000f0d5f07223 */ /* 0x040fe20000010006 */
[-C--:B------:R-:W-:Y:S01]  /*3fc0*/  FMUL.FTZ R4, R213, R242.reuse ;  /* 0x000000f2d5047220 */ /* 0x080fe20000410000 */
[----:B------:R-:W-:Y:S01]  /*3fd0*/  FMUL.FTZ R6, R215, R242 ;  /* 0x000000f2d7067220 */ /* 0x000fe20000410000 */
[----:B------:R-:W-:Y:S01]  /*3fe0*/  FADD.FTZ R219, R219, R238 ;  /* 0x000000eedbdb7221 */ /* 0x000fe20000010000 */
[----:B------:R-:W-:Y:S01]  /*3ff0*/  FADD.FTZ R217, R217, R240 ;  /* 0x000000f0d9d97221 */ /* 0x000fe20000010000 */
[C---:B------:R-:W-:Y:S01]  /*4000*/  FFMA.FTZ R215, R239.reuse, R215, -R4 ;  /* 0x000000d7efd77223 */ /* 0x040fe20000010804 */
[----:B------:R-:W-:-:S07]  /*4010*/  FFMA.FTZ R213, R239, R213, R6 ;  /* 0x000000d5efd57223 */ /* 0x000fce0000010006 */
.L_x_15777:
[----:B------:R-:W-:Y:S05]  /*4020*/  BSYNC.RECONVERGENT B0 ;  /* 0x0000000000007941 */ /* 0x000fea0003800200 */
.L_x_15776:
[----:B------:R-:W-:Y:S01]  /*4030*/  ISETP.GE.AND P0, PT, R144, UR8, PT ;  /* 0x0000000890007c0c */ /* 0x000fe2000bf06270 */
[----:B--2---:R-:W-:Y:S01]  /*4040*/  HFMA2 R4, -RZ, RZ, 1.875, 0 ;  /* 0x3f800000ff047431 */ /* 0x004fe200000001ff */
[----:B------:R-:W-:Y:S02]  /*4050*/  CS2R R6, SRZ ;  /* 0x0000000000067805 */ /* 0x000fe4000001ff00 */
[----:B------:R-:W-:Y:S01]  /*4060*/  MOV R5, RZ ;  /* 0x000000ff00057202 */ /* 0x000fe20000000f00 */
[----:B------:R1:W2:Y:S01]  /*4070*/  SHFL.DOWN PT, R239, R215, 0x2, 0x1f ;  /* 0x08401f00d7ef7f89 */ /* 0x0002a200000e0000 */
[----:B------:R-:W-:Y:S01]  /*4080*/  ISETP.NE.OR P0, PT, R154, RZ, P0 ;  /* 0x000000ff9a00720c */ /* 0x000fe20000705670 */
[----:B------:R-:W-:Y:S01]  /*4090*/  BSSY.RECONVERGENT B0, `(.L_x_15778) ;  /* 0x0000011000007945 */ /* 0x000fe20003800200 */
[----:B------:R-:W-:Y:S01]  /*40a0*/  ISETP.GT.U32.AND P2, PT, R210, 0x1d, PT ;  /* 0x0000001dd200780c */ /* 0x000fe20003f44070 */
[----:B------:R1:W3:Y:S04]  /*40b0*/  SHFL.DOWN PT, R246, R213, 0x2, 0x1f ;  /* 0x08401f00d5f67f89 */ /* 0x0002e800000e0000 */
[----:B------:R1:W1:Y:S04]  /*40c0*/  SHFL.DOWN PT, R244, R219, 0x2, 0x1f ;  /* 0x08401f00dbf47f89 */ /* 0x00026800000e0000 */
[----:B0-----:R0:W0:Y:S04]  /*40d0*/  SHFL.DOWN PT, R240, R217, 0x2, 0x1f ;  /* 0x08401f00d9f07f89 */ /* 0x00102800000e0000 */
[----:B------:R-:W0:Y:S01]  /*40e0*/  @!P0 LDS.128 R4, [UR7+0x21b0] ;  /* 0x0021b007ff048984 */ /* 0x000e220008000c00 */
[----:B------:R-:W-:Y:S05]  /*40f0*/  @P2 BRA `(.L_x_15779) ;  /* 0x0000000000282947 */ /* 0x000fea0003800000 */
[-C--:B0-----:R-:W-:Y:S01]  /*4100*/  FMUL.FTZ R238, R213, R240.reuse ;  /* 0x000000f0d5ee7220 */ /* 0x081fe20000410000 */
[----:B------:R-:W-:-:S03]  /*4110*/  FMUL.FTZ R240, R215, R240 ;  /* 0x000000f0d7f07220 */ /* 0x000fc60000410000 */
[-C--:B-1----:R-:W-:Y:S01]  /*4120*/  FFMA.FTZ R242, R215, R244.reuse, -R238 ;  /* 0x000000f4d7f27223 */ /* 0x082fe200000108ee */
[C---:B------:R-:W-:Y:S01]  /*4130*/  FFMA.FTZ R244, R213.reuse, R244, R240 ;  /* 0x000000f4d5f47223 */ /* 0x040fe200000100f0 */
[-C--:B---3--:R-:W-:Y:S01]  /*4140*/  FMUL.FTZ R238, R213, R246.reuse ;  /* 0x000000f6d5ee7220 */ /* 0x088fe20000410000 */
[----:B------:R-:W-:Y:S01]  /*4150*/  FMUL.FTZ R240, R215, R246 ;  /* 0x000000f6d7f07220 */ /* 0x000fe20000410000 */
[----:B------:R-:W-:Y:S01]  /*4160*/  FADD.FTZ R219, R219, R242 ;  /* 0x000000f2dbdb7221 */ /* 0x000fe20000010000 */
[----:B------:R-:W-:Y:S01]  /*4170*/  FADD.FTZ R217, R217, R244 ;  /* 0x000000f4d9d97221 */ /* 0x000fe20000010000 */
[-C--:B--2---:R-:W-:Y:S01]  /*4180*/  FFMA.FTZ R215, R215, R239.reuse, -R238 ;  /* 0x000000efd7d77223 */ /* 0x084fe200000108ee */
[----:B------:R-:W-:-:S07]  /*4190*/  FFMA.FTZ R213, R213, R239, R240 ;  /* 0x000000efd5d57223 */ /* 0x000fce00000100f0 */
.L_x_15779:
[----:B------:R-:W-:Y:S05]  /*41a0*/  BSYNC.RECONVERGENT B0 ;  /* 0x0000000000007941 */ /* 0x000fea0003800200 */
.L_x_15778:
[----:B------:R-:W-:Y:S01]  /*41b0*/  ISETP.GT.U32.AND P0, PT, R210, 0x1b, PT ;  /* 0x0000001bd200780c */ /* 0x000fe20003f04070 */
[----:B--2---:R2:W2:Y:S01]  /*41c0*/  SHFL.DOWN PT, R239, R215, 0x4, 0x1f ;  /* 0x08801f00d7ef7f89 */ /* 0x0044a200000e0000 */
[----:B------:R-:W-:Y:S03]  /*41d0*/  BSSY.RECONVERGENT B0, `(.L_x_15780) ;  /* 0x000000f000007945 */ /* 0x000fe60003800200 */
[----:B---3--:R3:W2:Y:S04]  /*41e0*/  SHFL.DOWN PT, R246, R213, 0x4, 0x1f ;  /* 0x08801f00d5f67f89 */ /* 0x0086a800000e0000 */
[----:B-1----:R3:W1:Y:S04]  /*41f0*/  SHFL.DOWN PT, R244, R219, 0x4, 0x1f ;  /* 0x08801f00dbf47f89 */ /* 0x00266800000e0000 */
[----:B0-----:R3:W0:Y:S01]  /*4200*/  SHFL.DOWN PT, R240, R217, 0x4, 0x1f ;  /* 0x08801f00d9f07f89 */ /* 0x00162200000e0000 */
[----:B------:R-:W-:Y:S05]  /*4210*/  @P0 BRA `(.L_x_15781) ;  /* 0x0000000000280947 */ /* 0x000fea0003800000 */
[-C--:B0-----:R-:W-:Y:S01]  /*4220*/  FMUL.FTZ R238, R213, R240.reuse ;  /* 0x000000f0d5ee7220 */ /* 0x081fe20000410000 */
[----:B------:R-:W-:-:S03]  /*4230*/  FMUL.FTZ R240, R215, R240 ;  /* 0x000000f0d7f07220 */ /* 0x000fc60000410000 */
[-C--:B-1----:R-:W-:Y:S01]  /*4240*/  FFMA.FTZ R242, R215, R244.reuse, -R238 ;  /* 0x000000f4d7f27223 */ /* 0x082fe200000108ee */
[C---:B------:R-:W-:Y:S01]  /*4250*/  FFMA.FTZ R244, R213.reuse, R244, R240 ;  /* 0x000000f4d5f47223 */ /* 0x040fe200000100f0 */
[-C--:B--2---:R-:W-:Y:S01]  /*4260*/  FMUL.FTZ R238, R213, R246.reuse ;  /* 0x000000f6d5ee7220 */ /* 0x084fe20000410000 */
[----:B------:R-:W-:Y:S01]  /*4270*/  FMUL.FTZ R240, R215, R246 ;  /* 0x000000f6d7f07220 */ /* 0x000fe20000410000 */
[----:B---3--:R-:W-:Y:S01]  /*4280*/  FADD.FTZ R219, R219, R242 ;  /* 0x000000f2dbdb7221 */ /* 0x008fe20000010000 */
[----:B------:R-:W-:Y:S01]  /*4290*/  FADD.FTZ R217, R217, R244 ;  /* 0x000000f4d9d97221 */ /* 0x000fe20000010000 */
[-C--:B------:R-:W-:Y:S01]  /*42a0*/  FFMA.FTZ R215, R215, R239.reuse, -R238 ;  /* 0x000000efd7d77223 */ /* 0x080fe200000108ee */
[----:B------:R-:W-:-:S07]  /*42b0*/  FFMA.FTZ R213, R213, R239, R240 ;  /* 0x000000efd5d57223 */ /* 0x000fce00000100f0 */
.L_x_15781:
[----:B------:R-:W-:Y:S05]  /*42c0*/  BSYNC.RECONVERGENT B0 ;  /* 0x0000000000007941 */ /* 0x000fea0003800200 */
.L_x_15780:
[----:B------:R-:W-:Y:S01]  /*42d0*/  ISETP.GT.U32.AND P0, PT, R210, 0x17, PT ;  /* 0x00000017d200780c */ /* 0x000fe20003f04070 */
[----:B--2---:R2:W2:Y:S01]  /*42e0*/  SHFL.DOWN PT, R239, R215, 0x8, 0x1f ;  /* 0x09001f00d7ef7f89 */ /* 0x0044a200000e0000 */
[----:B------:R-:W-:Y:S03]  /*42f0*/  BSSY.RECONVERGENT B0, `(.L_x_15782) ;  /* 0x000000f000007945 */ /* 0x000fe60003800200 */
[----:B------:R0:W2:Y:S04]  /*4300*/  SHFL.DOWN PT, R246, R213, 0x8, 0x1f ;  /* 0x09001f00d5f67f89 */ /* 0x0000a800000e0000 */
        /* <DEDUP_REMOVED lines=13> */
.L_x_15783:
[----:B------:R-:W-:Y:S05]  /*43e0*/  BSYNC.RECONVERGENT B0 ;  /* 0x0000000000007941 */ /* 0x000fea0003800200 */
.L_x_15782:
        /* <DEDUP_REMOVED lines=17> */
.L_x_15785:
[----:B------:R-:W-:Y:S05]  /*4500*/  BSYNC.RECONVERGENT B0 ;  /* 0x0000000000007941 */ /* 0x000fea0003800200 */
.L_x_15784:
[CC--:B--2---:R-:W-:Y:S01]  /*4510*/  FMUL.FTZ R239, R35.reuse, R235.reuse ;  /* 0x000000eb23ef7220 */ /* 0x0c4fe20000410000 */
[----:B------:R-:W-:Y:S01]  /*4520*/  FMUL.FTZ R238, R34, R235 ;  /* 0x000000eb22ee7220 */ /* 0x000fe20000410000 */
[----:B0-----:R-:W-:Y:S01]  /*4530*/  SHFL.DOWN PT, R240, R215, 0x1, 0x1f ;  /* 0x08201f00d7f07f89 */ /* 0x001fe200000e0000 */
[----:B------:R-:W-:Y:S01]  /*4540*/  ISETP.NE.AND P0, PT, R154, 0x1f, PT ;  /* 0x0000001f9a00780c */ /* 0x000fe20003f05270 */
[-C--:B----4-:R-:W-:Y:S01]  /*4550*/  FFMA.FTZ R34, R34, R234.reuse, R239 ;  /* 0x000000ea22227223 */ /* 0x090fe200000100ef */
[----:B------:R-:W-:Y:S01]  /*4560*/  FFMA.FTZ R35, R35, R234, -R238 ;  /* 0x000000ea23237223 */ /* 0x000fe200000108ee */
[----:B------:R-:W-:Y:S01]  /*4570*/  SHFL.DOWN PT, R242, R213, 0x1, 0x1f ;  /* 0x08201f00d5f27f89 */ /* 0x000fe200000e0000 */
[----:B------:R-:W-:Y:S01]  /*4580*/  ISETP.NE.AND P5, PT, R154, RZ, PT ;  /* 0x000000ff9a00720c */ /* 0x000fe20003fa5270 */
[----:B------:R-:W-:Y:S01]  /*4590*/  @P1 FADD.FTZ R235, R237, R34 ;  /* 0x00000022edeb1221 */ /* 0x000fe20000010000 */
[----:B------:R-:W-:Y:S01]  /*45a0*/  @P1 FADD.FTZ R234, R236, R35 ;  /* 0x00000023ecea1221 */ /* 0x000fe20000010000 */
[----:B------:R-:W0:Y:S01]  /*45b0*/  SHFL.IDX PT, R237, R7, RZ, 0x1f ;  /* 0x00001fff07ed7589 */ /* 0x000e2200000e0000 */
[----:B------:R-:W-:Y:S01]  /*45c0*/  BSSY.RECONVERGENT B0, `(.L_x_15786) ;  /* 0x000010e000007945 */ /* 0x000fe20003800200 */
[CC--:B------:R-:W-:Y:S01]  /*45d0*/  FMUL.FTZ R35, R33.reuse, R235.reuse ;  /* 0x000000eb21237220 */ /* 0x0c0fe20000410000 */
[-C--:B------:R-:W-:Y:S01]  /*45e0*/  FMUL.FTZ R34, R33, R234.reuse ;  /* 0x000000ea21227220 */ /* 0x080fe20000410000 */
[----:B------:R-:W2:Y:S02]  /*45f0*/  SHFL.IDX PT, R236, R6, RZ, 0x1f ;  /* 0x00001fff06ec7589 */ /* 0x000ea400000e0000 */
[C---:B------:R-:W-:Y:S01]  /*4600*/  FFMA.FTZ R234, R32.reuse, R234, -R35 ;  /* 0x000000ea20ea7223 */ /* 0x040fe20000010823 */
[----:B------:R-:W-:Y:S01]  /*4610*/  FFMA.FTZ R238, R32, R235, R34 ;  /* 0x000000eb20ee7223 */ /* 0x000fe20000010022 */
[----:B-1----:R-:W1:Y:S01]  /*4620*/  SHFL.DOWN PT, R244, R219, 0x1, 0x1f ;  /* 0x08201f00dbf47f89 */ /* 0x002e6200000e0000 */
[----:B------:R-:W-:-:S03]  /*4630*/  IADD3 R34, P1, PT, R65, R154, RZ ;  /* 0x0000009a41227210 */ /* 0x000fc60007f3e0ff */
[----:B------:R-:W4:Y:S04]  /*4640*/  SHFL.DOWN PT, R235, R217, 0x1, 0x1f ;  /* 0x08201f00d9eb7f89 */ /* 0x000f2800000e0000 */
[----:B---3--:R-:W3:Y:S04]  /*4650*/  SHFL.IDX PT, R213, R213, RZ, 0x1f ;  /* 0x00001fffd5d57589 */ /* 0x008ee800000e0000 */
[----:B------:R-:W5:Y:S01]  /*4660*/  SHFL.IDX PT, R215, R215, RZ, 0x1f ;  /* 0x00001fffd7d77589 */ /* 0x000f6200000e0000 */
[-C--:B0-----:R-:W-:Y:S01]  /*4670*/  @P0 FMUL.FTZ R35, R240, R237.reuse ;  /* 0x000000edf0230220 */ /* 0x081fe20000410000 */
[----:B------:R-:W-:-:S02]  /*4680*/  @P0 FMUL.FTZ R33, R242, R237 ;  /* 0x000000edf2210220 */ /* 0x000fc40000410000 */
[----:B------:R-:W-:Y:S01]  /*4690*/  SHFL.IDX PT, R217, R217, RZ, 0x1f ;  /* 0x00001fffd9d97589 */ /* 0x000fe200000e0000 */
[-C--:B--2---:R-:W-:Y:S01]  /*46a0*/  @P0 FFMA.FTZ R32, R242, R236.reuse, R35 ;  /* 0x000000ecf2200223 */ /* 0x084fe20000010023 */
[----:B------:R-:W-:Y:S01]  /*46b0*/  LEA.HI.X.SX32 R35, R65, RZ, 0x1, P1 ;  /* 0x000000ff41237211 */ /* 0x000fe200008f0eff */
[----:B------:R-:W-:Y:S01]  /*46c0*/  @P0 FFMA.FTZ R33, R240, R236, -R33 ;  /* 0x000000ecf0210223 */ /* 0x000fe20000010821 */
[----:B------:R-:W-:Y:S01]  /*46d0*/  FMUL.FTZ R242, R74, R107 ;  /* 0x0000006b4af27220 */ /* 0x000fe20000410000 */
[----:B------:R-:W0:Y:S01]  /*46e0*/  SHFL.IDX PT, R219, R219, RZ, 0x1f ;  /* 0x00001fffdbdb7589 */ /* 0x000e2200000e0000 */
[----:B------:R-:W-:-:S04]  /*46f0*/  IMAD.WIDE.U32 R34, R28, UR4, R34 ;  /* 0x000000041c227c25 */ /* 0x000fc8000f8e0022 */
[----:B-1----:R-:W-:Y:S01]  /*4700*/  @P0 FADD.FTZ R236, R244, R33 ;  /* 0x00000021f4ec0221 */ /* 0x002fe20000010000 */
[----:B----4-:R-:W-:Y:S01]  /*4710*/  @P0 FADD.FTZ R237, R235, R32 ;  /* 0x00000020ebed0221 */ /* 0x010fe20000010000 */
[----:B------:R-:W-:Y:S01]  /*4720*/  IMAD R33, R29, UR4, R35 ;  /* 0x000000041d217c24 */ /* 0x000fe2000f8e0223 */
[C---:B------:R-:W-:Y:S02]  /*4730*/  LEA R32, P0, R34.reuse, R163, 0x2 ;  /* 0x000000a322207211 */ /* 0x040fe400078010ff */
[----:B------:R-:W-:Y:S02]  /*4740*/  FMUL.FTZ R35, R237, R3 ;  /* 0x00000003ed237220 */ /* 0x000fe40000410000 */
[----:B------:R-:W-:Y:S01]  /*4750*/  LEA.HI.X R33, R34, R161, R33, 0x2, P0 ;  /* 0x000000a122217211 */ /* 0x000fe200000f1421 */
[----:B------:R-:W-:Y:S01]  /*4760*/  FMUL.FTZ R34, R236, R3 ;  /* 0x00000003ec227220 */ /* 0x000fe20000410000 */
[----:B------:R-:W-:Y:S01]  /*4770*/  FADD.FTZ R3, R233, R238 ;  /* 0x000000eee9037221 */ /* 0x000fe20000010000 */
[----:B------:R-:W-:-:S02]  /*4780*/  FADD.FTZ R233, R229, R234 ;  /* 0x000000eae5e97221 */ /* 0x000fc40000010000 */
[-C--:B------:R-:W-:Y:S01]  /*4790*/  FFMA.FTZ R34, R237, R2.reuse, -R34 ;  /* 0x00000002ed227223 */ /* 0x080fe20000010822 */
[----:B------:R-:W-:Y:S01]  /*47a0*/  FFMA.FTZ R2, R236, R2, R35 ;  /* 0x00000002ec027223 */ /* 0x000fe20000010023 */
[C---:B------:R-:W-:Y:S02]  /*47b0*/  FMUL.FTZ R229, R200.reuse, R3 ;  /* 0x00000003c8e57220 */ /* 0x040fe40000410000 */
[----:B------:R-:W-:Y:S01]  /*47c0*/  FADD.FTZ R35, R231, R34 ;  /* 0x00000022e7237221 */ /* 0x000fe20000010000 */
[-C--:B------:R-:W-:Y:S01]  /*47d0*/  FMUL.FTZ R34, R200, R233.reuse ;  /* 0x000000e9c8227220 */ /* 0x080fe20000410000 */
[----:B------:R-:W-:Y:S01]  /*47e0*/  FADD.FTZ R221, R221, R2 ;  /* 0x00000002dddd7221 */ /* 0x000fe20000010000 */
[----:B------:R-:W-:Y:S01]  /*47f0*/  FFMA.FTZ R2, R202, R233, -R229 ;  /* 0x000000e9ca027223 */ /* 0x000fe200000108e5 */
[----:B------:R-:W-:Y:S01]  /*4800*/  FMUL.FTZ R231, R180, R35 ;  /* 0x00000023b4e77220 */ /* 0x000fe20000410000 */
[----:B------:R-:W-:Y:S01]  /*4810*/  FFMA.FTZ R229, R202, R3, R34 ;  /* 0x00000003cae57223 */ /* 0x000fe20000010022 */
[-C--:B------:R-:W-:Y:S01]  /*4820*/  FMUL.FTZ R234, R180, R221.reuse ;  /* 0x000000ddb4ea7220 */ /* 0x080fe20000410000 */
[C---:B------:R-:W-:Y:S01]  /*4830*/  FFMA.FTZ R236, R107.reuse, R232, R2 ;  /* 0x000000e86bec7223 */ /* 0x040fe20000010002 */
[----:B------:R-:W-:Y:S01]  /*4840*/  FFMA.FTZ R2, R182, R221, R231 ;  /* 0x000000ddb6027223 */ /* 0x000fe200000100e7 */
[----:B------:R-:W-:Y:S01]  /*4850*/  FFMA.FTZ R244, R107, R224, R229 ;  /* 0x000000e06bf47223 */ /* 0x000fe200000100e5 */
[----:B------:R-:W-:Y:S01]  /*4860*/  FMUL.FTZ R224, R76, R109 ;  /* 0x0000006d4ce07220 */ /* 0x000fe20000410000 */
[----:B------:R-:W-:Y:S01]  /*4870*/  FFMA.FTZ R234, R182, R35, -R234 ;  /* 0x00000023b6ea7223 */ /* 0x000fe200000108ea */
[----:B------:R-:W-:Y:S01]  /*4880*/  FADD.FTZ R223, R223, R2 ;  /* 0x00000002dfdf7221 */ /* 0x000fe20000010000 */
[----:B------:R-:W-:Y:S01]  /*4890*/  FFMA.FTZ R229, R0, R233, RZ ;  /* 0x000000e900e57223 */ /* 0x000fe200000100ff */
[-C--:B------:R-:W-:Y:S01]  /*48a0*/  FFMA.FTZ R34, -R195, R224.reuse, R233 ;  /* 0x000000e0c3227223 */ /* 0x080fe200000101e9 */
[----:B------:R-:W-:Y:S01]  /*48b0*/  FFMA.FTZ R2, R162, -R224, R3 ;  /* 0x800000e0a2027223 */ /* 0x000fe20000010003 */
[C---:B------:R-:W-:Y:S01]  /*48c0*/  FMUL.FTZ R224, R198.reuse, R244 ;  /* 0x000000f4c6e07220 */ /* 0x040fe20000410000 */
[----:B------:R-:W-:Y:S01]  /*48d0*/  FADD.FTZ R225, R225, R234 ;  /* 0x000000eae1e17221 */ /* 0x000fe20000010000 */
[-C--:B------:R-:W-:Y:S01]  /*48e0*/  FMUL.FTZ R234, R198, R236.reuse ;  /* 0x000000ecc6ea7220 */ /* 0x080fe20000410000 */
[-C--:B------:R-:W-:Y:S01]  /*48f0*/  FFMA.FTZ R238, R78, R236.reuse, R229 ;  /* 0x000000ec4eee7223 */ /* 0x080fe200000100e5 */
[----:B------:R-:W-:Y:S01]  /*4900*/  FFMA.FTZ R232, R199, R236, -R224 ;  /* 0x000000ecc7e87223 */ /* 0x000fe200000108e0 */
[----:B------:R-:W-:Y:S01]  /*4910*/  FFMA.FTZ R224, -R193, R242, R236 ;  /* 0x000000f2c1e07223 */ /* 0x000fe200000101ec */
[C---:B------:R-:W-:Y:S01]  /*4920*/  FMUL.FTZ R231, R184.reuse, R225 ;  /* 0x000000e1b8e77220 */ /* 0x040fe20000410000 */
[-C--:B------:R-:W-:Y:S01]  /*4930*/  FMUL.FTZ R236, R184, R223.reuse ;  /* 0x000000dfb8ec7220 */ /* 0x080fe20000410000 */
[----:B------:R-:W-:Y:S01]  /*4940*/  FFMA.FTZ R229, R199, R244, R234 ;  /* 0x000000f4c7e57223 */ /* 0x000fe200000100ea */
[C---:B------:R-:W-:Y:S01]  /*4950*/  FFMA.FTZ R228, R105.reuse, R228, R232 ;  /* 0x000000e469e47223 */ /* 0x040fe200000100e8 */
[C---:B------:R-:W-:Y:S01]  /*4960*/  FFMA.FTZ R234, R186.reuse, R223, R231 ;  /* 0x000000dfbaea7223 */ /* 0x040fe200000100e7 */
[----:B------:R-:W-:Y:S01]  /*4970*/  FFMA.FTZ R231, R186, R225, -R236 ;  /* 0x000000e1bae77223 */ /* 0x000fe200000108ec */
[----:B------:R-:W-:Y:S01]  /*4980*/  FFMA.FTZ R235, R105, R230, R229 ;  /* 0x000000e669eb7223 */ /* 0x000fe200000100e5 */
[-C--:B------:R-:W-:Y:S01]  /*4990*/  FMUL.FTZ R232, R196, R228.reuse ;  /* 0x000000e4c4e87220 */ /* 0x080fe20000410000 */
[----:B------:R-:W-:Y:S01]  /*49a0*/  FADD.FTZ R227, R227, R234 ;  /* 0x000000eae3e37221 */ /* 0x000fe20000010000 */
[----:B------:R-:W-:Y:S01]  /*49b0*/  FADD.FTZ R229, R226, R231 ;  /* 0x000000e7e2e57221 */ /* 0x000fe20000010000 */
[-C--:B------:R-:W-:Y:S01]  /*49c0*/  FMUL.FTZ R226, R196, R235.reuse ;  /* 0x000000ebc4e27220 */ /* 0x080fe20000410000 */
[C---:B------:R-:W-:Y:S01]  /*49d0*/  FFMA.FTZ R231, R197.reuse, R235, R232 ;  /* 0x000000ebc5e77223 */ /* 0x040fe200000100e8 */
[----:B------:R-:W-:Y:S01]  /*49e0*/  FFMA.FTZ R3, R0, -R3, RZ ;  /* 0x8000000300037223 */ /* 0x000fe200000100ff */
[C---:B------:R-:W-:Y:S01]  /*49f0*/  FMUL.FTZ R233, R188.reuse, R229 ;  /* 0x000000e5bce97220 */ /* 0x040fe20000410000 */
[-C--:B------:R-:W-:Y:S01]  /*4a00*/  FMUL.FTZ R234, R188, R227.reuse ;  /* 0x000000e3bcea7220 */ /* 0x080fe20000410000 */
[----:B------:R-:W-:Y:S01]  /*4a10*/  FFMA.FTZ R230, R197, R228, -R226 ;  /* 0x000000e4c5e67223 */ /* 0x000fe200000108e2 */
[C---:B------:R-:W-:Y:S01]  /*4a20*/  FFMA.FTZ R237, R103.reuse, R222, R231 ;  /* 0x000000de67ed7223 */ /* 0x040fe200000100e7 */
[----:B------:R-:W-:Y:S01]  /*4a30*/  FFMA.FTZ R233, R190, R227, R233 ;  /* 0x000000e3bee97223 */ /* 0x000fe200000100e9 */
[----:B------:R-:W-:Y:S01]  /*4a40*/  FFMA.FTZ R240, R78, -R244, R3 ;  /* 0x800000f44ef07223 */ /* 0x000fe20000010003 */
[----:B------:R-:W-:Y:S01]  /*4a50*/  FMUL.FTZ R236, R72, R105 ;  /* 0x0000006948ec7220 */ /* 0x000fe20000410000 */
[----:B------:R-:W-:Y:S01]  /*4a60*/  FFMA.FTZ R234, R190, R229, -R234 ;  /* 0x000000e5beea7223 */ /* 0x000fe200000108ea */
[----:B------:R-:W-:Y:S01]  /*4a70*/  FFMA.FTZ R230, R103, R220, R230 ;  /* 0x000000dc67e67223 */ /* 0x000fe200000100e6 */
[----:B------:R-:W-:Y:S01]  /*4a80*/  FADD.FTZ R231, R170, R233 ;  /* 0x000000e9aae77221 */ /* 0x000fe20000010000 */
[C---:B------:R-:W-:Y:S01]  /*4a90*/  FFMA.FTZ R238, R77.reuse, R228, R238 ;  /* 0x000000e44dee7223 */ /* 0x040fe200000100ee */
[----:B------:R-:W-:Y:S01]  /*4aa0*/  FMUL.FTZ R232, R70, R103 ;  /* 0x0000006746e87220 */ /* 0x000fe20000410000 */
[C---:B------:R-:W-:Y:S01]  /*4ab0*/  FMUL.FTZ R233, R192.reuse, R237 ;  /* 0x000000edc0e97220 */ /* 0x040fe20000410000 */
[----:B------:R-:W-:Y:S01]  /*4ac0*/  FFMA.FTZ R240, R77, -R235, R240 ;  /* 0x800000eb4df07223 */ /* 0x000fe200000100f0 */
[----:B------:R-:W-:Y:S01]  /*4ad0*/  FFMA.FTZ R226, R187, -R236, R235 ;  /* 0x800000ecbbe27223 */ /* 0x000fe200000100eb */
[----:B------:R-:W-:Y:S01]  /*4ae0*/  FADD.FTZ R201, R201, R234 ;  /* 0x000000eac9c97221 */ /* 0x000fe20000010000 */
[-C--:B------:R-:W-:Y:S01]  /*4af0*/  FMUL.FTZ R235, R192, R230.reuse ;  /* 0x000000e6c0eb7220 */ /* 0x080fe20000410000 */
[-C--:B------:R-:W-:Y:S01]  /*4b00*/  FFMA.FTZ R238, R75, R230.reuse, R238 ;  /* 0x000000e64bee7223 */ /* 0x080fe200000100ee */
[----:B------:R-:W-:Y:S01]  /*4b10*/  FFMA.FTZ R220, R194, R230, -R233 ;  /* 0x000000e6c2dc7223 */ /* 0x000fe200000108e9 */
[-C--:B------:R-:W-:Y:S01]  /*4b20*/  FFMA.FTZ R170, -R185, R232.reuse, R230 ;  /* 0x000000e8b9aa7223 */ /* 0x080fe200000101e6 */
[C---:B------:R-:W-:Y:S01]  /*4b30*/  FMUL.FTZ R222, R192.reuse, R201 ;  /* 0x000000c9c0de7220 */ /* 0x040fe20000410000 */
[----:B------:R-:W-:Y:S01]  /*4b40*/  FMUL.FTZ R230, R192, R231 ;  /* 0x000000e7c0e67220 */ /* 0x000fe20000410000 */
[CC--:B------:R-:W-:Y:S01]  /*4b50*/  FFMA.FTZ R235, R194.reuse, R237.reuse, R235 ;  /* 0x000000edc2eb7223 */ /* 0x0c0fe200000100eb */
[----:B------:R-:W-:Y:S01]  /*4b60*/  FFMA.FTZ R240, R75, -R237, R240 ;  /* 0x800000ed4bf07223 */ /* 0x000fe200000100f0 */
[----:B------:R-:W-:Y:S01]  /*4b70*/  FFMA.FTZ R192, R183, -R232, R237 ;  /* 0x800000e8b7c07223 */ /* 0x000fe200000100ed */
[C---:B------:R-:W-:Y:S01]  /*4b80*/  FFMA.FTZ R233, R194.reuse, R231, R222 ;  /* 0x000000e7c2e97223 */ /* 0x040fe200000100de */
[----:B------:R-:W-:Y:S01]  /*4b90*/  FFMA.FTZ R230, R194, R201, -R230 ;  /* 0x000000c9c2e67223 */ /* 0x000fe200000108e6 */
[C---:B------:R-:W-:Y:S01]  /*4ba0*/  FFMA.FTZ R237, R101.reuse, R218, R235 ;  /* 0x000000da65ed7223 */ /* 0x040fe200000100eb */
[----:B------:R-:W-:Y:S01]  /*4bb0*/  FFMA.FTZ R220, R101, R216, R220 ;  /* 0x000000d865dc7223 */ /* 0x000fe200000100dc */
[----:B------:R-:W-:Y:S01]  /*4bc0*/  FADD.FTZ R172, R172, R233 ;  /* 0x000000e9acac7221 */ /* 0x000fe20000010000 */
[----:B------:R-:W-:Y:S01]  /*4bd0*/  FADD.FTZ R203, R203, R230 ;  /* 0x000000e6cbcb7221 */ /* 0x000fe20000010000 */
[C---:B------:R-:W-:Y:S01]  /*4be0*/  FMUL.FTZ R233, R188.reuse, R237 ;  /* 0x000000edbce97220 */ /* 0x040fe20000410000 */
[-C--:B------:R-:W-:Y:S01]  /*4bf0*/  FMUL.FTZ R235, R188, R220.reuse ;  /* 0x000000dcbceb7220 */ /* 0x080fe20000410000 */
[----:B------:R-:W-:Y:S01]  /*4c00*/  FMUL.FTZ R194, R68, R101 ;  /* 0x0000006544c27220 */ /* 0x000fe20000410000 */
[----:B------:R-:W-:Y:S01]  /*4c10*/  FMUL.FTZ R218, R196, R203 ;  /* 0x000000cbc4da7220 */ /* 0x000fe20000410000 */
[----:B------:R-:W-:Y:S01]  /*4c20*/  FFMA.FTZ R216, R190, R220, -R233 ;  /* 0x000000dcbed87223 */ /* 0x000fe200000108e9 */
[-C--:B------:R-:W-:Y:S01]  /*4c30*/  FMUL.FTZ R196, R196, R172.reuse ;  /* 0x000000acc4c47220 */ /* 0x080fe20000410000 */
[-C--:B------:R-:W-:Y:S01]  /*4c40*/  FFMA.FTZ R235, R190, R237.reuse, R235 ;  /* 0x000000edbeeb7223 */ /* 0x080fe200000100eb */
[----:B------:R-:W-:Y:S01]  /*4c50*/  FFMA.FTZ R233, R197, R172, R218 ;  /* 0x000000acc5e97223 */ /* 0x000fe200000100da */
[----:B------:R-:W-:Y:S01]  /*4c60*/  FFMA.FTZ R188, -R181, R194, R220 ;  /* 0x000000c2b5bc7223 */ /* 0x000fe200000101dc */
[----:B------:R-:W-:Y:S01]  /*4c70*/  FFMA.FTZ R216, R99, R212, R216 ;  /* 0x000000d463d87223 */ /* 0x000fe200000100d8 */
[----:B------:R-:W-:Y:S01]  /*4c80*/  FFMA.FTZ R240, R73, -R237, R240 ;  /* 0x800000ed49f07223 */ /* 0x000fe200000100f0 */
[----:B------:R-:W-:Y:S01]  /*4c90*/  FFMA.FTZ R194, R179, -R194, R237 ;  /* 0x800000c2b3c27223 */ /* 0x000fe200000100ed */
[----:B------:R-:W-:Y:S01]  /*4ca0*/  FFMA.FTZ R197, R197, R203, -R196 ;  /* 0x000000cbc5c57223 */ /* 0x000fe200000108c4 */
[----:B------:R-:W-:Y:S01]  /*4cb0*/  FFMA.FTZ R237, R99, R214, R235 ;  /* 0x000000d663ed7223 */ /* 0x000fe200000100eb */
[----:B------:R-:W-:Y:S01]  /*4cc0*/  FADD.FTZ R174, R174, R233 ;  /* 0x000000e9aeae7221 */ /* 0x000fe20000010000 */
[----:B------:R-:W-:Y:S01]  /*4cd0*/  FMUL.FTZ R233, R184, R216 ;  /* 0x000000d8b8e97220 */ /* 0x000fe20000410000 */
[----:B------:R-:W-:Y:S01]  /*4ce0*/  FADD.FTZ R204, R204, R197 ;  /* 0x000000c5cccc7221 */ /* 0x000fe20000010000 */
[-C--:B------:R-:W-:Y:S01]  /*4cf0*/  FMUL.FTZ R197, R184, R237.reuse ;  /* 0x000000edb8c57220 */ /* 0x080fe20000410000 */
[----:B------:R-:W-:Y:S01]  /*4d00*/  FMUL.FTZ R235, R198, R174 ;  /* 0x000000aec6eb7220 */ /* 0x000fe20000410000 */
[----:B------:R-:W-:Y:S01]  /*4d10*/  FFMA.FTZ R233, R186, R237, R233 ;  /* 0x000000edbae97223 */ /* 0x000fe200000100e9 */
[----:B------:R-:W-:Y:S01]  /*4d20*/  FMUL.FTZ R212, R198, R204 ;  /* 0x000000ccc6d47220 */ /* 0x000fe20000410000 */
[----:B------:R-:W-:Y:S01]  /*4d30*/  FFMA.FTZ R196, R186, R216, -R197 ;  /* 0x000000d8bac47223 */ /* 0x000fe200000108c5 */
[----:B------:R-:W-:Y:S01]  /*4d40*/  FFMA.FTZ R186, R199, R204, -R235 ;  /* 0x000000ccc7ba7223 */ /* 0x000fe200000108eb */
[----:B------:R-:W-:Y:S01]  /*4d50*/  FFMA.FTZ R235, R97, R206, R233 ;  /* 0x000000ce61eb7223 */ /* 0x000fe200000100e9 */
[----:B------:R-:W-:Y:S01]  /*4d60*/  FFMA.FTZ R197, R199, R174, R212 ;  /* 0x000000aec7c57223 */ /* 0x000fe200000100d4 */
[----:B------:R-:W-:Y:S01]  /*4d70*/  FFMA.FTZ R208, R97, R208, R196 ;  /* 0x000000d061d07223 */ /* 0x000fe200000100c4 */
[----:B------:R-:W-:Y:S01]  /*4d80*/  FADD.FTZ R205, R205, R186 ;  /* 0x000000bacdcd7221 */ /* 0x000fe20000010000 */
[----:B------:R-:W-:Y:S01]  /*4d90*/  FMUL.FTZ R199, R180, R235 ;  /* 0x000000ebb4c77220 */ /* 0x000fe20000410000 */
[----:B------:R-:W-:Y:S01]  /*4da0*/  FADD.FTZ R197, R176, R197 ;  /* 0x000000c5b0c57221 */ /* 0x000fe20000010000 */
[----:B------:R-:W-:Y:S01]  /*4db0*/  FMUL.FTZ R186, R64, R97 ;  /* 0x0000006140ba7220 */ /* 0x000fe20000410000 */
[----:B------:R-:W-:Y:S01]  /*4dc0*/  FFMA.FTZ R240, R71, -R237, R240 ;  /* 0x800000ed47f07223 */ /* 0x000fe200000100f0 */
[-C--:B------:R-:W-:Y:S01]  /*4dd0*/  FFMA.FTZ R198, R182, R208.reuse, -R199 ;  /* 0x000000d0b6c67223 */ /* 0x080fe200000108c7 */
[----:B------:R-:W-:Y:S01]  /*4de0*/  FMUL.FTZ R233, R180, R208 ;  /* 0x000000d0b4e97220 */ /* 0x000fe20000410000 */
[C---:B------:R-:W-:Y:S01]  /*4df0*/  FMUL.FTZ R199, R200.reuse, R205 ;  /* 0x000000cdc8c77220 */ /* 0x040fe20000410000 */
[----:B------:R-:W-:Y:S01]  /*4e00*/  FMUL.FTZ R200, R200, R197 ;  /* 0x000000c5c8c87220 */ /* 0x000fe20000410000 */
[----:B---3--:R-:W-:Y:S01]  /*4e10*/  FMUL.FTZ R206, R213, R7 ;  /* 0x00000007d5ce7220 */ /* 0x008fe20000410000 */
[-C--:B------:R-:W-:Y:S01]  /*4e20*/  FFMA.FTZ R180, -R173, R186.reuse, R208 ;  /* 0x000000baadb47223 */ /* 0x080fe200000101d0 */
[-C--:B------:R-:W-:Y:S01]  /*4e30*/  FFMA.FTZ R176, R69, -R235.reuse, R240 ;  /* 0x800000eb45b07223 */ /* 0x080fe200000100f0 */
[----:B------:R-:W-:Y:S01]  /*4e40*/  FFMA.FTZ R186, R171, -R186, R235 ;  /* 0x800000baabba7223 */ /* 0x000fe200000100eb */
[----:B------:R-:W-:Y:S01]  /*4e50*/  FFMA.FTZ R233, R182, R235, R233 ;  /* 0x000000ebb6e97223 */ /* 0x000fe200000100e9 */
[C---:B------:R-:W-:Y:S01]  /*4e60*/  FFMA.FTZ R199, R202.reuse, R197, R199 ;  /* 0x000000c5cac77223 */ /* 0x040fe200000100c7 */
[----:B------:R-:W-:Y:S01]  /*4e70*/  FFMA.FTZ R235, R202, R205, -R200 ;  /* 0x000000cdcaeb7223 */ /* 0x000fe200000108c8 */
[-C--:B-----5:R-:W-:Y:S01]  /*4e80*/  FFMA.FTZ R206, R215, R6.reuse, -R206 ;  /* 0x00000006d7ce7223 */ /* 0x0a0fe200000108ce */
[C---:B------:R-:W-:Y:S01]  /*4e90*/  FMUL.FTZ R200, R213.reuse, R6 ;  /* 0x00000006d5c87220 */ /* 0x040fe20000410000 */
[CC--:B------:R-:W-:Y:S01]  /*4ea0*/  FMUL.FTZ R6, R213.reuse, R5.reuse ;  /* 0x00000005d5067220 */ /* 0x0c0fe20000410000 */
[-C--:B------:R-:W-:Y:S01]  /*4eb0*/  FMUL.FTZ R182, R213, R4.reuse ;  /* 0x00000004d5b67220 */ /* 0x080fe20000410000 */
[----:B------:R-:W-:Y:S01]  /*4ec0*/  FADD.FTZ R178, R178, R199 ;  /* 0x000000c7b2b27221 */ /* 0x000fe20000010000 */
[----:B------:R-:W-:Y:S01]  /*4ed0*/  FADD.FTZ R199, R164, R235 ;  /* 0x000000eba4c77221 */ /* 0x000fe20000010000 */
[C---:B------:R-:W-:Y:S01]  /*4ee0*/  FFMA.FTZ R4, R215.reuse, R4, -R6 ;  /* 0x00000004d7047223 */ /* 0x040fe20000010806 */
[C---:B------:R-:W-:Y:S01]  /*4ef0*/  FFMA.FTZ R5, R215.reuse, R5, R182 ;  /* 0x00000005d7057223 */ /* 0x040fe200000100b6 */
[----:B------:R-:W-:Y:S01]  /*4f00*/  FFMA.FTZ R200, R215, R7, R200 ;  /* 0x00000007d7c87223 */ /* 0x000fe200000100c8 */
[C---:B------:R-:W-:Y:S01]  /*4f10*/  FMUL.FTZ R215, R76.reuse, R199 ;  /* 0x000000c74cd77220 */ /* 0x040fe20000410000 */
[----:B------:R-:W-:Y:S01]  /*4f20*/  FMUL.FTZ R213, R76, R178 ;  /* 0x000000b24cd57220 */ /* 0x000fe20000410000 */
[----:B0-----:R-:W-:Y:S01]  /*4f30*/  FADD.FTZ R6, R219, R206 ;  /* 0x000000cedb067221 */ /* 0x001fe20000010000 */
[----:B------:R-:W-:Y:S01]  /*4f40*/  FADD.FTZ R7, R217, R200 ;  /* 0x000000c8d9077221 */ /* 0x000fe20000010000 */
[----:B------:R-:W-:Y:S01]  /*4f50*/  FMUL.FTZ R217, R2, R215 ;  /* 0x000000d702d97220 */ /* 0x000fe20000410000 */
[-C--:B------:R-:W-:Y:S01]  /*4f60*/  FMUL.FTZ R219, R109, R213.reuse ;  /* 0x000000d56ddb7220 */ /* 0x080fe20000410000 */
[----:B------:R-:W-:Y:S01]  /*4f70*/  FFMA.FTZ R166, R95, R166, R198 ;  /* 0x000000a65fa67223 */ /* 0x000fe200000100c6 */
[----:B------:R-:W-:Y:S01]  /*4f80*/  FFMA.FTZ R3, R191, -R242, R244 ;  /* 0x800000f2bf037223 */ /* 0x000fe200000100f4 */
[-C--:B------:R-:W-:Y:S01]  /*4f90*/  FFMA.FTZ R164, R34, R213.reuse, R217 ;  /* 0x000000d522a47223 */ /* 0x080fe200000100d9 */
[----:B------:R-:W-:Y:S01]  /*4fa0*/  FMUL.FTZ R213, R2, R213 ;  /* 0x000000d502d57220 */ /* 0x000fe20000410000 */
[----:B------:R0:W-:Y:S01]  /*4fb0*/  @!P5 STS.128 [UR7+0x21b0], R4 ;  /* 0x0021b004ff00d988 */ /* 0x0001e20008000c07 */
[C---:B------:R-:W-:Y:S01]  /*4fc0*/  FMUL.FTZ R198, R74.reuse, R197 ;  /* 0x000000c54ac67220 */ /* 0x040fe20000410000 */
[----:B------:R-:W-:Y:S01]  /*4fd0*/  FMUL.FTZ R200, R74, R205 ;  /* 0x000000cd4ac87220 */ /* 0x000fe20000410000 */
[----:B------:R-:W-:Y:S01]  /*4fe0*/  FFMA.FTZ R228, -R189, R236, R228 ;  /* 0x000000ecbde47223 */ /* 0x000fe200000101e4 */
[----:B------:R-:W-:Y:S01]  /*4ff0*/  FFMA.FTZ R238, R73, R220, R238 ;  /* 0x000000dc49ee7223 */ /* 0x000fe200000100ee */
[----:B------:R-:W-:Y:S01]  /*5000*/  FMUL.FTZ R217, R3, R198 ;  /* 0x000000c603d97220 */ /* 0x000fe20000410000 */
[----:B------:R-:W-:Y:S01]  /*5010*/  FFMA.FTZ R168, R95, R168, R233 ;  /* 0x000000a85fa87223 */ /* 0x000fe200000100e9 */
[----:B------:R-:W-:Y:S01]  /*5020*/  FMUL.FTZ R235, R72, R174 ;  /* 0x000000ae48eb7220 */ /* 0x000fe20000410000 */
[----:B------:R-:W-:Y:S01]  /*5030*/  FMUL.FTZ R233, R3, R200 ;  /* 0x000000c803e97220 */ /* 0x000fe20000410000 */
[----:B------:R-:W-:Y:S01]  /*5040*/  FFMA.FTZ R238, R71, R216, R238 ;  /* 0x000000d847ee7223 */ /* 0x000fe200000100ee */
[----:B------:R1:W-:Y:S01]  /*5050*/  STS [R140+0x420], R219 ;  /* 0x000420db8c007388 */ /* 0x0003e20000000800 */
[----:B------:R-:W-:Y:S01]  /*5060*/  FMUL.FTZ R190, R66, R99 ;  /* 0x0000006342be7220 */ /* 0x000fe20000410000 */
[-C--:B------:R-:W-:Y:S01]  /*5070*/  FFMA.FTZ R182, R224, R198.reuse, R233 ;  /* 0x000000c6e0b67223 */ /* 0x080fe200000100e9 */
[----:B------:R-:W-:Y:S01]  /*5080*/  FMUL.FTZ R198, R107, R198 ;  /* 0x000000c66bc67220 */ /* 0x000fe20000410000 */
[-C--:B0-----:R-:W-:Y:S01]  /*5090*/  FFMA.FTZ R4, R34, R215.reuse, -R213 ;  /* 0x000000d722047223 */ /* 0x081fe200000108d5 */
[----:B------:R-:W-:Y:S01]  /*50a0*/  FMUL.FTZ R213, R72, R204 ;  /* 0x000000cc48d57220 */ /* 0x000fe20000410000 */
[----:B------:R-:W-:Y:S01]  /*50b0*/  FMUL.FTZ R6, R109, R215 ;  /* 0x000000d76d067220 */ /* 0x000fe20000410000 */
[----:B------:R-:W-:Y:S01]  /*50c0*/  FFMA.FTZ R5, R224, R200, -R217 ;  /* 0x000000c8e0057223 */ /* 0x000fe200000108d9 */
[----:B------:R-:W-:Y:S01]  /*50d0*/  FMUL.FTZ R217, R70, R203 ;  /* 0x000000cb46d97220 */ /* 0x000fe20000410000 */
[----:B------:R-:W-:Y:S01]  /*50e0*/  FMUL.FTZ R7, R226, R213 ;  /* 0x000000d5e2077220 */ /* 0x000fe20000410000 */
[----:B------:R-:W-:Y:S01]  /*50f0*/  FMUL.FTZ R215, R70, R172 ;  /* 0x000000ac46d77220 */ /* 0x000fe20000410000 */
[----:B------:R-:W-:Y:S01]  /*5100*/  FFMA.FTZ R196, R69, R208, R238 ;  /* 0x000000d045c47223 */ /* 0x000fe200000100ee */
[----:B------:R0:W-:Y:S01]  /*5110*/  STS [R139+0x4], R6 ;  /* 0x000004068b007388 */ /* 0x0001e20000000800 */
[-C--:B------:R-:W-:Y:S01]  /*5120*/  FFMA.FTZ R202, R228, R235.reuse, R7 ;  /* 0x000000ebe4ca7223 */ /* 0x080fe20000010007 */
[----:B------:R-:W-:Y:S01]  /*5130*/  FMUL.FTZ R7, R226, R235 ;  /* 0x000000ebe2077220 */ /* 0x000fe20000410000 */
[----:B-1----:R-:W-:Y:S01]  /*5140*/  FMUL.FTZ R219, R192, R217 ;  /* 0x000000d9c0db7220 */ /* 0x002fe20000410000 */
[----:B------:R-:W-:Y:S01]  /*5150*/  FMUL.FTZ R208, R105, R213 ;  /* 0x000000d569d07220 */ /* 0x000fe20000410000 */
[----:B------:R-:W-:Y:S01]  /*5160*/  FMUL.FTZ R233, R68, R201 ;  /* 0x000000c944e97220 */ /* 0x000fe20000410000 */
[----:B------:R-:W-:Y:S01]  /*5170*/  FFMA.FTZ R7, R228, R213, -R7 ;  /* 0x000000d5e4077223 */ /* 0x000fe20000010807 */
[----:B------:R-:W-:Y:S01]  /*5180*/  FMUL.FTZ R213, R68, R231 ;  /* 0x000000e744d57220 */ /* 0x000fe20000410000 */
[----:B------:R1:W-:Y:S01]  /*5190*/  STS [R139+0x8], R198 ;  /* 0x000008c68b007388 */ /* 0x0003e20000000800 */
[----:B------:R-:W-:Y:S01]  /*51a0*/  FMUL.FTZ R200, R107, R200 ;  /* 0x000000c86bc87220 */ /* 0x000fe20000410000 */
[----:B0-----:R-:W-:Y:S01]  /*51b0*/  FMUL.FTZ R6, R192, R215 ;  /* 0x000000d7c0067220 */ /* 0x001fe20000410000 */
[----:B------:R-:W-:Y:S01]  /*51c0*/  FMUL.FTZ R206, R105, R235 ;  /* 0x000000eb69ce7220 */ /* 0x000fe20000410000 */
[C---:B------:R-:W-:Y:S01]  /*51d0*/  FMUL.FTZ R212, R103.reuse, R215 ;  /* 0x000000d767d47220 */ /* 0x040fe20000410000 */
[-C--:B------:R-:W-:Y:S01]  /*51e0*/  FMUL.FTZ R214, R103, R217.reuse ;  /* 0x000000d967d67220 */ /* 0x080fe20000410000 */
[----:B------:R-:W-:Y:S01]  /*51f0*/  FFMA.FTZ R6, R170, R217, -R6 ;  /* 0x000000d9aa067223 */ /* 0x000fe20000010806 */
[----:B------:R-:W-:Y:S01]  /*5200*/  FMUL.FTZ R217, R194, R213 ;  /* 0x000000d5c2d97220 */ /* 0x000fe20000410000 */
[----:B------:R-:W-:Y:S01]  /*5210*/  FFMA.FTZ R184, -R177, R190, R216 ;  /* 0x000000beb1b87223 */ /* 0x000fe200000101d8 */
[----:B------:R0:W-:Y:S01]  /*5220*/  STS [R139+0xc], R200 ;  /* 0x00000cc88b007388 */ /* 0x0001e20000000800 */
[----:B-1----:R-:W-:Y:S01]  /*5230*/  FFMA.FTZ R198, R170, R215, R219 ;  /* 0x000000d7aac67223 */ /* 0x002fe200000100db */
[----:B------:R-:W-:Y:S01]  /*5240*/  FMUL.FTZ R219, R66, R227 ;  /* 0x000000e342db7220 */ /* 0x000fe20000410000 */
[----:B------:R-:W-:Y:S01]  /*5250*/  FMUL.FTZ R215, R194, R233 ;  /* 0x000000e9c2d77220 */ /* 0x000fe20000410000 */
[----:B------:R1:W-:Y:S01]  /*5260*/  STS [R139+0x10], R206 ;  /* 0x000010ce8b007388 */ /* 0x0003e20000000800 */
[C---:B------:R-:W-:Y:S01]  /*5270*/  FMUL.FTZ R216, R101.reuse, R213 ;  /* 0x000000d565d87220 */ /* 0x040fe20000410000 */
[----:B------:R-:W-:Y:S01]  /*5280*/  FMUL.FTZ R218, R101, R233 ;  /* 0x000000e965da7220 */ /* 0x000fe20000410000 */
[C---:B------:R-:W-:Y:S01]  /*5290*/  FMUL.FTZ R220, R99.reuse, R219 ;  /* 0x000000db63dc7220 */ /* 0x040fe20000410000 */
[----:B------:R2:W-:Y:S01]  /*52a0*/  STS [R139+0x1c], R214 ;  /* 0x00001cd68b007388 */ /* 0x0005e20000000800 */
[----:B------:R-:W-:Y:S01]  /*52b0*/  FMUL.FTZ R230, R62, R221 ;  /* 0x000000dd3ee67220 */ /* 0x000fe20000410000 */
[----:B0-----:R-:W-:Y:S01]  /*52c0*/  FFMA.FTZ R200, R188, R213, R215 ;  /* 0x000000d5bcc87223 */ /* 0x001fe200000100d7 */
[----:B------:R-:W-:Y:S01]  /*52d0*/  FMUL.FTZ R213, R66, R229 ;  /* 0x000000e542d57220 */ /* 0x000fe20000410000 */
[----:B------:R-:W-:Y:S01]  /*52e0*/  FMUL.FTZ R215, R64, R223 ;  /* 0x000000df40d77220 */ /* 0x000fe20000410000 */
[----:B------:R0:W-:Y:S01]  /*52f0*/  STS [R139+0x20], R216 ;  /* 0x000020d88b007388 */ /* 0x0001e20000000800 */
[----:B-1----:R-:W-:Y:S01]  /*5300*/  FFMA.FTZ R206, R188, R233, -R217 ;  /* 0x000000e9bcce7223 */ /* 0x002fe200000108d9 */
[----:B------:R-:W-:Y:S01]  /*5310*/  FMUL.FTZ R217, R64, R225 ;  /* 0x000000e140d97220 */ /* 0x000fe20000410000 */
[----:B------:R-:W-:Y:S01]  /*5320*/  FMUL.FTZ R222, R99, R213 ;  /* 0x000000d563de7220 */ /* 0x000fe20000410000 */
[----:B------:R1:W-:Y:S01]  /*5330*/  STS [R139+0x24], R218 ;  /* 0x000024da8b007388 */ /* 0x0003e20000000800 */
[----:B--2---:R-:W-:Y:S01]  /*5340*/  FMUL.FTZ R214, R62, R35 ;  /* 0x000000233ed67220 */ /* 0x004fe20000410000 */
[----:B------:R-:W-:Y:S01]  /*5350*/  FMUL.FTZ R232, R95, R230 ;  /* 0x000000e65fe87220 */ /* 0x000fe20000410000 */
[C---:B------:R-:W-:Y:S01]  /*5360*/  FMUL.FTZ R233, R186.reuse, R217 ;  /* 0x000000d9bae97220 */ /* 0x040fe20000410000 */
[----:B------:R2:W-:Y:S01]  /*5370*/  STS [R139+0x28], R220 ;  /* 0x000028dc8b007388 */ /* 0x0005e20000000800 */
[-C--:B------:R-:W-:Y:S01]  /*5380*/  FMUL.FTZ R235, R186, R215.reuse ;  /* 0x000000d7baeb7220 */ /* 0x080fe20000410000 */
[----:B0-----:R-:W-:Y:S01]  /*5390*/  FMUL.FTZ R216, R97, R215 ;  /* 0x000000d761d87220 */ /* 0x001fe20000410000 */
[----:B------:R-:W-:Y:S01]  /*53a0*/  FADD.FTZ R4, RZ, R4 ;  /* 0x00000004ff047221 */ /* 0x000fe20000010000 */
[----:B------:R0:W-:Y:S01]  /*53b0*/  STS [R139+0x14], R208 ;  /* 0x000014d08b007388 */ /* 0x0001e20000000800 */
[----:B------:R-:W-:Y:S01]  /*53c0*/  FFMA.FTZ R190, R175, -R190, R237 ;  /* 0x800000beafbe7223 */ /* 0x000fe200000100ed */
[----:B-1----:R-:W-:Y:S01]  /*53d0*/  FMUL.FTZ R218, R97, R217 ;  /* 0x000000d961da7220 */ /* 0x002fe20000410000 */
[----:B------:R-:W-:Y:S01]  /*53e0*/  FADD.FTZ R4, R4, R5 ;  /* 0x0000000504047221 */ /* 0x000fe20000010000 */
[----:B------:R1:W-:Y:S01]  /*53f0*/  STS [R139+0x18], R212 ;  /* 0x000018d48b007388 */ /* 0x0003e20000000800 */
[----:B--2---:R-:W-:-:S02]  /*5400*/  FMUL.FTZ R220, R95, R214 ;  /* 0x000000d65fdc7220 */ /* 0x004fc40000410000 */
[----:B------:R-:W-:Y:S01]  /*5410*/  FADD.FTZ R7, R4, R7 ;  /* 0x0000000704077221 */ /* 0x000fe20000010000 */
[----:B------:R2:W-:Y:S01]  /*5420*/  STS [R139+0x2c], R222 ;  /* 0x00002cde8b007388 */ /* 0x0005e20000000800 */
[----:B0-----:R-:W-:Y:S01]  /*5430*/  FFMA.FTZ R208, R180, R215, R233 ;  /* 0x000000d7b4d07223 */ /* 0x001fe200000100e9 */
[----:B------:R-:W-:Y:S02]  /*5440*/  FADD.FTZ R215, RZ, R164 ;  /* 0x000000a4ffd77221 */ /* 0x000fe40000010000 */
[----:B------:R2:W-:Y:S01]  /*5450*/  STS [R139+0x30], R216 ;  /* 0x000030d88b007388 */ /* 0x0005e20000000800 */
[----:B------:R-:W-:Y:S01]  /*5460*/  FMUL.FTZ R164, R62, R95 ;  /* 0x0000005f3ea47220 */ /* 0x000fe20000410000 */
[----:B-1----:R-:W-:Y:S01]  /*5470*/  FFMA.FTZ R212, R180, R217, -R235 ;  /* 0x000000d9b4d47223 */ /* 0x002fe200000108eb */
[----:B------:R-:W-:Y:S01]  /*5480*/  FADD.FTZ R215, R215, R182 ;  /* 0x000000b6d7d77221 */ /* 0x000fe20000010000 */
[----:B------:R2:W-:Y:S01]  /*5490*/  STS [R139+0x34], R218 ;  /* 0x000034da8b007388 */ /* 0x0005e20000000800 */
[----:B------:R-:W-:Y:S01]  /*54a0*/  FMUL.FTZ R217, R190, R213 ;  /* 0x000000d5bed97220 */ /* 0x000fe20000410000 */
[----:B------:R-:W-:Y:S01]  /*54b0*/  FADD.FTZ R7, R7, R6 ;  /* 0x0000000607077221 */ /* 0x000fe20000010000 */
[----:B------:R-:W-:Y:S01]  /*54c0*/  FADD.FTZ R215, R215, R202 ;  /* 0x000000cad7d77221 */ /* 0x000fe20000010000 */
[----:B------:R2:W-:Y:S01]  /*54d0*/  STS [R139+0x38], R232 ;  /* 0x000038e88b007388 */ /* 0x0005e20000000800 */
[-C--:B------:R-:W-:Y:S01]  /*54e0*/  FFMA.FTZ R4, R184, R219.reuse, R217 ;  /* 0x000000dbb8047223 */ /* 0x080fe200000100d9 */
[----:B------:R-:W-:Y:S01]  /*54f0*/  FMUL.FTZ R219, R190, R219 ;  /* 0x000000dbbedb7220 */ /* 0x000fe20000410000 */
[----:B------:R-:W-:Y:S01]  /*5500*/  FADD.FTZ R5, R215, R198 ;  /* 0x000000c6d7057221 */ /* 0x000fe20000010000 */
[----:B------:R2:W-:Y:S01]  /*5510*/  STS [R139+0x3c], R220 ;  /* 0x00003cdc8b007388 */ /* 0x0005e20000000800 */
[-C--:B------:R-:W-:Y:S01]  /*5520*/  FFMA.FTZ R215, R167, -R164.reuse, R168 ;  /* 0x800000a4a7d77223 */ /* 0x080fe200000100a8 */
[----:B------:R-:W-:Y:S01]  /*5530*/  FFMA.FTZ R217, -R169, R164, R166 ;  /* 0x000000a4a9d97223 */ /* 0x000fe200000101a6 */
[----:B------:R-:W-:Y:S01]  /*5540*/  FADD.FTZ R5, R5, R200 ;  /* 0x000000c805057221 */ /* 0x000fe20000010000 */
[----:B------:R-:W-:Y:S01]  /*5550*/  BAR.SYNC.DEFER_BLOCKING 0x0 ;  /* 0x0000000000007b1d */ /* 0x000fe20000010000 */
[----:B------:R-:W-:Y:S01]  /*5560*/  FMUL.FTZ R164, R215, R214 ;  /* 0x000000d6d7a47220 */ /* 0x000fe20000410000 */
[----:B------:R-:W-:Y:S01]  /*5570*/  FFMA.FTZ R6, R184, R213, -R219 ;  /* 0x000000d5b8067223 */ /* 0x000fe200000108db */
[----:B------:R-:W-:Y:S01]  /*5580*/  FADD.FTZ R5, R5, R4 ;  /* 0x0000000405057221 */ /* 0x000fe20000010000 */
[----:B------:R-:W-:Y:S01]  /*5590*/  LEA R4, R63, -R60, 0x1 ;  /* 0x8000003c3f047211 */ /* 0x000fe200078e08ff */
[----:B------:R-:W-:Y:S01]  /*55a0*/  FADD.FTZ R7, R7, R206 ;  /* 0x000000ce07077221 */ /* 0x000fe20000010000 */
[-C--:B------:R-:W-:Y:S01]  /*55b0*/  FFMA.FTZ R164, R217, R230.reuse, R164 ;  /* 0x000000e6d9a47223 */ /* 0x080fe200000100a4 */
[----:B------:R-:W-:Y:S01]  /*55c0*/  FMUL.FTZ R230, R215, R230 ;  /* 0x000000e6d7e67220 */ /* 0x000fe20000410000 */
[C---:B------:R-:W-:Y:S01]  /*55d0*/  ISETP.GE.AND P6, PT, R4.reuse, 0x1, PT ;  /* 0x000000010400780c */ /* 0x040fe20003fc6270 */
[----:B------:R-:W-:Y:S01]  /*55e0*/  FADD.FTZ R7, R7, R6 ;  /* 0x0000000607077221 */ /* 0x000fe20000010000 */
[----:B------:R-:W-:Y:S01]  /*55f0*/  FADD.FTZ R5, R5, R208 ;  /* 0x000000d005057221 */ /* 0x000fe20000010000 */
[----:B------:R-:W-:Y:S01]  /*5600*/  FFMA.FTZ R230, R217, R214, -R230 ;  /* 0x000000d6d9e67223 */ /* 0x000fe200000108e6 */
[C---:B------:R-:W-:Y:S01]  /*5610*/  ISETP.GE.AND P3, PT, R4.reuse, 0x21, PT ;  /* 0x000000210400780c */ /* 0x040fe20003f66270 */
[----:B------:R-:W-:Y:S01]  /*5620*/  FADD.FTZ R7, R7, R212 ;  /* 0x000000d407077221 */ /* 0x000fe20000010000 */
[----:B------:R-:W-:-:S02]  /*5630*/  ISETP.GE.AND P2, PT, R4, 0x41, PT ;  /* 0x000000410400780c */ /* 0x000fc40003f46270 */
[C---:B------:R-:W-:Y:S02]  /*5640*/  ISETP.GE.AND P1, PT, R4.reuse, 0x61, PT ;  /* 0x000000610400780c */ /* 0x040fe40003f26270 */
[----:B------:R-:W-:Y:S01]  /*5650*/  ISETP.GE.AND P0, PT, R4, 0x81, PT ;  /* 0x000000810400780c */ /* 0x000fe20003f06270 */
[----:B------:R2:W0:Y:S02]  /*5660*/  LDS R233, [R138+0x4a0] ;  /* 0x0004a0008ae97984 */ /* 0x0004240000000800 */
[----:B------:R-:W-:Y:S10]  /*5670*/  @!P6 BRA `(.L_x_15787) ;  /* 0x000000000008e947 */ /* 0x000ff40003800000 */
[----:B------:R-:W1:Y:S04]  /*5680*/  LDS R213, [R141+0x420] ;  /* 0x000420008dd57984 */ /* 0x000e680000000800 */
[----:B-1----:R1:W-:Y:S02]  /*5690*/  REDG.E.ADD.F32.FTZ.RN.STRONG.GPU desc[UR16][R32.64], R213 ;  /* 0x000000d5200079a6 */ /* 0x0023e4000c12f310 */
.L_x_15787:
[----:B------:R-:W-:Y:S05]  /*56a0*/  BSYNC.RECONVERGENT B0 ;  /* 0x0000000000007941 */ /* 0x000fea0003800200 */
.L_x_15786:
[----:B------:R-:W-:Y:S01]  /*56b0*/  BSSY.RECONVERGENT B0, `(.L_x_15788) ;  /* 0x0000004000007945 */ /* 0x000fe20003800200 */
[----:B------:R-:W-:-:S03]  /*56c0*/  ISETP.GE.AND P6, PT, R4, 0xa1, PT ;  /* 0x000000a10400780c */ /* 0x000fc60003fc6270 */
[----:B------:R-:W-:Y:S10]  /*56d0*/  @!P3 BRA `(.L_x_15789) ;  /* 0x000000000004b947 */ /* 0x000ff40003800000 */
[----:B0-----:R3:W-:Y:S02]  /*56e0*/  REDG.E.ADD.F32.FTZ.RN.STRONG.GPU desc[UR16][R32.64+0x80], R233 ;  /* 0x000080e9200079a6 */ /* 0x0017e4000c12f310 */
.L_x_15789:
[----:B------:R-:W-:Y:S05]  /*56f0*/  BSYNC.RECONVERGENT B0 ;  /* 0x0000000000007941 */ /* 0x000fea0003800200 */
.L_x_15788:
[----:B-1----:R1:W4:Y:S01]  /*5700*/  LDS R213, [R137+0x520] ;  /* 0x0005200089d57984 */ /* 0x0023220000000800 */
[----:B------:R-:W-:Y:S04]  /*5710*/  BSSY.RECONVERGENT B0, `(.L_x_15790) ;  /* 0x0000003000007945 */ /* 0x000fe80003800200 */
[----:B------:R-:W-:Y:S05]  /*5720*/  @!P2 BRA `(.L_x_15791) ;  /* 0x000000000004a947 */ /* 0x000fea0003800000 */
[----:B----4-:R4:W-:Y:S02]  /*5730*/  REDG.E.ADD.F32.FTZ.RN.STRONG.GPU desc[UR16][R32.64+0x100], R213 ;  /* 0x000100d5200079a6 */ /* 0x0109e4000c12f310 */
.L_x_15791:
[----:B------:R-:W-:Y:S05]  /*5740*/  BSYNC.RECONVERGENT B0 ;  /* 0x0000000000007941 */ /* 0x000fea0003800200 */
.L_x_15790:
[----:B----4-:R4:W0:Y:S01]  /*5750*/  LDS R213, [R136+0x5a0] ;  /* 0x0005a00088d57984 */ /* 0x0108220000000800 */
[----:B------:R-:W-:Y:S04]  /*5760*/  BSSY.RECONVERGENT B0, `(.L_x_15792) ;  /* 0x0000003000007945 */ /* 0x000fe80003800200 */
[----:B------:R-:W-:Y:S05]  /*5770*/  @!P1 BRA `(.L_x_15793) ;  /* 0x0000000000049947 */ /* 0x000fea0003800000 */
[----:B0-----:R0:W-:Y:S02]  /*5780*/  REDG.E.ADD.F32.FTZ.RN.STRONG.GPU desc[UR16][R32.64+0x180], R213 ;  /* 0x000180d5200079a6 */ /* 0x0011e4000c12f310 */
.L_x_15793:
[----:B------:R-:W-:Y:S05]  /*5790*/  BSYNC.RECONVERGENT B0 ;  /* 0x0000000000007941 */ /* 0x000fea0003800200 */
.L_x_15792:
[----:B0-----:R0:W0:Y:S01]  /*57a0*/  LDS R213, [R135+0x620] ;  /* 0x0006200087d57984 */ /* 0x0010220000000800 */
[----:B------:R-:W-:Y:S04]  /*57b0*/  BSSY.RECONVERGENT B0, `(.L_x_15794) ;  /* 0x0000003000007945 */ /* 0x000fe80003800200 */
[----:B------:R-:W-:Y:S05]  /*57c0*/  @!P0 BRA `(.L_x_15795) ;  /* 0x0000000000048947 */ /* 0x000fea0003800000 */
[----:B0-----:R0:W-:Y:S02]  /*57d0*/  REDG.E.ADD.F32.FTZ.RN.STRONG.GPU desc[UR16][R32.64+0x200], R213 ;  /* 0x000200d5200079a6 */ /* 0x0011e4000c12f310 */
.L_x_15795:
[----:B------:R-:W-:Y:S05]  /*57e0*/  BSYNC.RECONVERGENT B0 ;  /* 0x0000000000007941 */ /* 0x000fea0003800200 */
.L_x_15794:
[----:B0-----:R0:W0:Y:S01]  /*57f0*/  LDS R213, [R134+0x6a0] ;  /* 0x0006a00086d57984 */ /* 0x0010220000000800 */
[----:B------:R-:W-:Y:S04]  /*5800*/  BSSY.RECONVERGENT B0, `(.L_x_15796) ;  /* 0x0000003000007945 */ /* 0x000fe80003800200 */
[----:B------:R-:W-:Y:S05]  /*5810*/  @!P6 BRA `(.L_x_15797) ;  /* 0x000000000004e947 */ /* 0x000fea0003800000 */
[----:B0-----:R0:W-:Y:S02]  /*5820*/  REDG.E.ADD.F32.FTZ.RN.STRONG.GPU desc[UR16][R32.64+0x280], R213 ;  /* 0x000280d5200079a6 */ /* 0x0011e4000c12f310 */
.L_x_15797:
[----:B------:R-:W-:Y:S05]  /*5830*/  BSYNC.RECONVERGENT B0 ;  /* 0x0000000000007941 */ /* 0x000fea0003800200 */
.L_x_15796:
        /* <DEDUP_REMOVED lines=9> */
.L_x_15799:
[----:B------:R-:W-:Y:S05]  /*58d0*/  BSYNC.RECONVERGENT B0 ;  /* 0x0000000000007941 */ /* 0x000fea0003800200 */
.L_x_15798:
[----:B0-----:R0:W0:Y:S01]  /*58e0*/  LDS R213, [R130+0x7a0] ;  /* 0x0007a00082d57984 */ /* 0x0010220000000800 */
[----:B------:R-:W-:Y:S04]  /*58f0*/  BSSY.RECONVERGENT B0, `(.L_x_15800) ;  /* 0x0000003000007945 */ /* 0x000fe80003800200 */
[----:B------:R-:W-:Y:S05]  /*5900*/  @!P0 BRA `(.L_x_15801) ;  /* 0x0000000000048947 */ /* 0x000fea0003800000 */
[----:B0-----:R0:W-:Y:S02]  /*5910*/  REDG.E.ADD.F32.FTZ.RN.STRONG.GPU desc[UR16][R32.64+0x380], R213 ;  /* 0x000380d5200079a6 */ /* 0x0011e4000c12f310 */
.L_x_15801:
[----:B------:R-:W-:Y:S05]  /*5920*/  BSYNC.RECONVERGENT B0 ;  /* 0x0000000000007941 */ /* 0x000fea0003800200 */
.L_x_15800:
[----:B0-----:R0:W0:Y:S01]  /*5930*/  LDS R213, [R128+0x820] ;  /* 0x0008200080d57984 */ /* 0x0010220000000800 */
[----:B------:R-:W-:Y:S04]  /*5940*/  BSSY.RECONVERGENT B0, `(.L_x_15802) ;  /* 0x0000003000007945 */ /* 0x000fe80003800200 */
[----:B------:R-:W-:Y:S05]  /*5950*/  @!P1 BRA `(.L_x_15803) ;  /* 0x0000000000049947 */ /* 0x000fea0003800000 */
[----:B0-----:R0:W-:Y:S02]  /*5960*/  REDG.E.ADD.F32.FTZ.RN.STRONG.GPU desc[UR16][R32.64+0x400], R213 ;  /* 0x000400d5200079a6 */ /* 0x0011e4000c12f310 */
.L_x_15803:
[----:B------:R-:W-:Y:S05]  /*5970*/  BSYNC.RECONVERGENT B0 ;  /* 0x0000000000007941 */ /* 0x000fea0003800200 */
.L_x_15802:
[----:B0-----:R0:W0:Y:S01]  /*5980*/  LDS R213, [R126+0x8a0] ;  /* 0x0008a0007ed57984 */ /* 0x0010220000000800 */
[----:B------:R-:W-:Y:S04]  /*5990*/  BSSY.RECONVERGENT B0, `(.L_x_15804) ;  /* 0x0000003000007945 */ /* 0x000fe80003800200 */
[----:B------:R-:W-:Y:S05]  /*59a0*/  @!P2 BRA `(.L_x_15805) ;  /* 0x000000000004a947 */ /* 0x000fea0003800000 */
[----:B0-----:R0:W-:Y:S02]  /*59b0*/  REDG.E.ADD.F32.FTZ.RN.STRONG.GPU desc[UR16][R32.64+0x480], R213 ;  /* 0x000480d5200079a6 */ /* 0x0011e4000c12f310 */
.L_x_15805:
[----:B------:R-:W-:Y:S05]  /*59c0*/  BSYNC.RECONVERGENT B0 ;  /* 0x0000000000007941 */ /* 0x000fea0003800200 */
.L_x_15804:
[----:B0-----:R0:W0:Y:S01]  /*59d0*/  LDS R213, [R124+0x920] ;  /* 0x000920007cd57984 */ /* 0x0010220000000800 */
[----:B------:R-:W-:Y:S04]  /*59e0*/  BSSY.RECONVERGENT B0, `(.L_x_15806) ;  /* 0x0000003000007945 */ /* 0x000fe80003800200 */
[----:B------:R-:W-:Y:S05]  /*59f0*/  @!P3 BRA `(.L_x_15807) ;  /* 0x000000000004b947 */ /* 0x000fea0003800000 */
[----:B0-----:R0:W-:Y:S02]  /*5a00*/  REDG.E.ADD.F32.FTZ.RN.STRONG.GPU desc[UR16][R32.64+0x500], R213 ;  /* 0x000500d5200079a6 */ /* 0x0011e4000c12f310 */
.L_x_15807:
[----:B------:R-:W-:Y:S05]  /*5a10*/  BSYNC.RECONVERGENT B0 ;  /* 0x0000000000007941 */ /* 0x000fea0003800200 */
.L_x_15806:
        /* <DEDUP_REMOVED lines=9> */
.L_x_15809:
[----:B------:R-:W-:Y:S05]  /*5ab0*/  BSYNC.RECONVERGENT B0 ;  /* 0x0000000000007941 */ /* 0x000fea0003800200 */
.L_x_15808:
[----:B0-----:R0:W0:Y:S01]  /*5ac0*/  LDS R213, [R120+0xa20] ;  /* 0x000a200078d57984 */ /* 0x0010220000000800 */
[----:B------:R-:W-:Y:S04]  /*5ad0*/  BSSY.RECONVERGENT B0, `(.L_x_15810) ;  /* 0x0000003000007945 */ /* 0x000fe80003800200 */
[----:B------:R-:W-:Y:S05]  /*5ae0*/  @!P0 BRA `(.L_x_15811) ;  /* 0x0000000000048947 */ /* 0x000fea0003800000 */
[----:B0-----:R0:W-:Y:S02]  /*5af0*/  REDG.E.ADD.F32.FTZ.RN.STRONG.GPU desc[UR16][R32.64+0x600], R213 ;  /* 0x000600d5200079a6 */ /* 0x0011e4000c12f310 */
.L_x_15811:
[----:B------:R-:W-:Y:S05]  /*5b00*/  BSYNC.RECONVERGENT B0 ;  /* 0x0000000000007941 */ /* 0x000fea0003800200 */
.L_x_15810:
[----:B0-----:R0:W0:Y:S01]  /*5b10*/  LDS R213, [R118+0xaa0] ;  /* 0x000aa00076d57984 */ /* 0x0010220000000800 */
[----:B------:R-:W-:Y:S04]  /*5b20*/  BSSY.RECONVERGENT B0, `(.L_x_15812) ;  /* 0x0000003000007945 */ /* 0x000fe80003800200 */
[----:B------:R-:W-:Y:S05]  /*5b30*/  @!P1 BRA `(.L_x_15813) ;  /* 0x0000000000049947 */ /* 0x000fea0003800000 */
[----:B0-----:R0:W-:Y:S02]  /*5b40*/  REDG.E.ADD.F32.FTZ.RN.STRONG.GPU desc[UR16][R32.64+0x680], R213 ;  /* 0x000680d5200079a6 */ /* 0x0011e4000c12f310 */
.L_x_15813:
[----:B------:R-:W-:Y:S05]  /*5b50*/  BSYNC.RECONVERGENT B0 ;  /* 0x0000000000007941 */ /* 0x000fea0003800200 */
.L_x_15812:
[----:B0-----:R0:W0:Y:S01]  /*5b60*/  LDS R213, [R116+0xb20] ;  /* 0x000b200074d57984 */ /* 0x0010220000000800 */
[----:B------:R-:W-:Y:S04]  /*5b70*/  BSSY.RECONVERGENT B0, `(.L_x_15814) ;  /* 0x0000003000007945 */ /* 0x000fe80003800200 */
[----:B------:R-:W-:Y:S05]  /*5b80*/  @!P2 BRA `(.L_x_15815) ;  /* 0x000000000004a947 */ /* 0x000fea0003800000 */
[----:B0-----:R0:W-:Y:S02]  /*5b90*/  REDG.E.ADD.F32.FTZ.RN.STRONG.GPU desc[UR16][R32.64+0x700], R213 ;  /* 0x000700d5200079a6 */ /* 0x0011e4000c12f310 */
.L_x_15815:
[----:B------:R-:W-:Y:S05]  /*5ba0*/  BSYNC.RECONVERGENT B0 ;  /* 0x0000000000007941 */ /* 0x000fea0003800200 */
.L_x_15814:
[----:B------:R-:W-:Y:S01]  /*5bb0*/  FADD.FTZ R4, R5, R164 ;  /* 0x000000a405047221 */ /* 0x000fe20000010000 */
[----:B------:R-:W-:Y:S01]  /*5bc0*/  FADD.FTZ R5, R7, R230 ;  /* 0x000000e607057221 */ /* 0x000fe20000010000 */
[----:B------:R-:W-:Y:S01]  /*5bd0*/  BSSY.RECONVERGENT B0, `(.L_x_15816) ;  /* 0x0000004000007945 */ /* 0x000fe20003800200 */
[----:B------:R0:W0:Y:S03]  /*5be0*/  LDS R7, [R114+0xba0] ;  /* 0x000ba00072077984 */ /* 0x0000260000000800 */
[----:B------:R-:W-:Y:S05]  /*5bf0*/  @!P3 BRA `(.L_x_15817) ;  /* 0x000000000004b947 */ /* 0x000fea0003800000 */
[----:B0-----:R0:W-:Y:S02]  /*5c00*/  REDG.E.ADD.F32.FTZ.RN.STRONG.GPU desc[UR16][R32.64+0x780], R7 ;  /* 0x00078007200079a6 */ /* 0x0011e4000c12f310 */
.L_x_15817:
[----:B------:R-:W-:Y:S05]  /*5c10*/  BSYNC.RECONVERGENT B0 ;  /* 0x0000000000007941 */ /* 0x000fea0003800200 */
.L_x_15816:
[C---:B------:R-:W-:Y:S01]  /*5c20*/  FFMA.FTZ R6, R67.reuse, R166, R196 ;  /* 0x000000a643067223 */ /* 0x040fe200000100c4 */
[----:B0-----:R-:W-:Y:S01]  /*5c30*/  FFMA.FTZ R7, R67, -R168, R176 ;  /* 0x800000a843077223 */ /* 0x001fe200000100b0 */
[----:B---3--:R-:W0:Y:S01]  /*5c40*/  SHFL.DOWN PT, R33, R4, 0x1, 0x1f ;  /* 0x08201f0004217f89 */ /* 0x008e2200000e0000 */
[C---:B------:R-:W-:Y:S01]  /*5c50*/  ISETP.GT.AND P0, PT, R106.reuse, 0x1e, PT ;  /* 0x0000001e6a00780c */ /* 0x040fe20003f04270 */
[----:B------:R-:W-:Y:S01]  /*5c60*/  BSSY.RECONVERGENT B0, `(.L_x_15818) ;  /* 0x0000071000007945 */ /* 0x000fe20003800200 */
[----:B------:R-:W-:Y:S01]  /*5c70*/  ISETP.GT.AND P1, PT, R106, 0xf, PT ;  /* 0x0000000f6a00780c */ /* 0x000fe20003f24270 */
[----:B------:R-:W3:Y:S04]  /*5c80*/  SHFL.DOWN PT, R32, R5, 0x1, 0x1f ;  /* 0x08201f0005207f89 */ /* 0x000ee800000e0000 */
[----:B------:R-:W5:Y:S04]  /*5c90*/  SHFL.DOWN PT, R213, R6, 0x1, 0x1f ;  /* 0x08201f0006d57f89 */ /* 0x000f6800000e0000 */
[----:B------:R-:W1:Y:S02]  /*5ca0*/  SHFL.DOWN PT, R164, R7, 0x1, 0x1f ;  /* 0x08201f0007a47f89 */ /* 0x000e6400000e0000 */
[----:B0-----:R-:W-:Y:S01]  /*5cb0*/  @!P0 FADD.FTZ R4, R4, R33 ;  /* 0x0000002104048221 */ /* 0x001fe20000010000 */
[----:B------:R-:W-:Y:S01]  /*5cc0*/  FMUL.FTZ R33, R31, R221 ;  /* 0x000000dd1f217220 */ /* 0x000fe20000410000 */
[----:B---3--:R-:W-:Y:S01]  /*5cd0*/  @!P0 FADD.FTZ R5, R5, R32 ;  /* 0x0000002005058221 */ /* 0x008fe20000010000 */
[----:B------:R-:W-:-:S02]  /*5ce0*/  FMUL.FTZ R32, R167, R35 ;  /* 0x00000023a7207220 */ /* 0x000fc40000410000 */
[----:B------:R-:W0:Y:S01]  /*5cf0*/  SHFL.DOWN PT, R167, R4, 0x2, 0x1f ;  /* 0x08401f0004a77f89 */ /* 0x000e2200000e0000 */
[----:B-----5:R-:W-:Y:S01]  /*5d00*/  @!P0 FADD.FTZ R6, R6, R213 ;  /* 0x000000d506068221 */ /* 0x020fe20000010000 */
[----:B------:R-:W-:Y:S02]  /*5d10*/  FFMA.FTZ R32, R169, R221, R32 ;  /* 0x000000dda9207223 */ /* 0x000fe40000010020 */
[----:B------:R-:W3:Y:S01]  /*5d20*/  SHFL.DOWN PT, R176, R5, 0x2, 0x1f ;  /* 0x08401f0005b07f89 */ /* 0x000ee200000e0000 */
[----:B-1----:R-:W-:Y:S01]  /*5d30*/  @!P0 FADD.FTZ R7, R7, R164 ;  /* 0x000000a407078221 */ /* 0x002fe20000010000 */
[-C--:B------:R-:W-:Y:S01]  /*5d40*/  FFMA.FTZ R164, R30, R35.reuse, -R33 ;  /* 0x000000231ea47223 */ /* 0x080fe20000010821 */
[----:B------:R-:W-:Y:S01]  /*5d50*/  FMUL.FTZ R35, R31, R35 ;  /* 0x000000231f237220 */ /* 0x000fe20000410000 */
[----:B------:R-:W1:Y:S01]  /*5d60*/  SHFL.DOWN PT, R213, R6, 0x2, 0x1f ;  /* 0x08401f0006d57f89 */ /* 0x000e6200000e0000 */
[----:B------:R-:W-:Y:S01]  /*5d70*/  ISETP.GT.AND P0, PT, R106, 0x1d, PT ;  /* 0x0000001d6a00780c */ /* 0x000fe20003f04270 */
[----:B------:R-:W-:Y:S01]  /*5d80*/  FMUL.FTZ R166, R215, R164 ;  /* 0x000000a4d7a67220 */ /* 0x000fe20000410000 */
[----:B------:R-:W-:Y:S01]  /*5d90*/  FFMA.FTZ R164, R30, R221, R35 ;  /* 0x000000dd1ea47223 */ /* 0x000fe20000010023 */
[----:B------:R-:W5:Y:S01]  /*5da0*/  SHFL.DOWN PT, R182, R7, 0x2, 0x1f ;  /* 0x08401f0007b67f89 */ /* 0x000f6200000e0000 */
[----:B------:R-:W-:Y:S01]  /*5db0*/  FMUL.FTZ R33, R31, R223 ;  /* 0x000000df1f217220 */ /* 0x000fe20000410000 */
[----:B------:R-:W-:Y:S01]  /*5dc0*/  FFMA.FTZ R79, R62, R32, R79 ;  /* 0x000000203e4f7223 */ /* 0x000fe2000001004f */
[----:B------:R-:W-:Y:S01]  /*5dd0*/  FFMA.FTZ R166, R217, R164, R166 ;  /* 0x000000a4d9a67223 */ /* 0x000fe200000100a6 */
[-C--:B------:R-:W-:Y:S01]  /*5de0*/  FMUL.FTZ R164, R171, R225.reuse ;  /* 0x000000e1aba47220 */ /* 0x080fe20000410000 */
[-C--:B------:R-:W-:Y:S01]  /*5df0*/  FFMA.FTZ R33, R30, R225.reuse, -R33 ;  /* 0x000000e11e217223 */ /* 0x080fe20000010821 */
[----:B------:R-:W-:Y:S01]  /*5e00*/  FMUL.FTZ R225, R31, R225 ;  /* 0x000000e11fe17220 */ /* 0x000fe20000410000 */
[----:B------:R-:W-:Y:S01]  /*5e10*/  FFMA.FTZ R168, R95, R32, R166 ;  /* 0x000000205fa87223 */ /* 0x000fe200000100a6 */
[----:B------:R-:W-:Y:S01]  /*5e20*/  FFMA.FTZ R166, R173, R223, R164 ;  /* 0x000000dfada67223 */ /* 0x000fe200000100a4 */
[----:B------:R-:W-:Y:S01]  /*5e30*/  FMUL.FTZ R33, R186, R33 ;  /* 0x00000021ba217220 */ /* 0x000fe20000410000 */
[----:B------:R-:W-:Y:S01]  /*5e40*/  FFMA.FTZ R225, R30, R223, R225 ;  /* 0x000000df1ee17223 */ /* 0x000fe200000100e1 */
[----:B------:R-:W-:Y:S01]  /*5e50*/  FADD.FTZ R117, R168, R117 ;  /* 0x00000075a8757221 */ /* 0x000fe20000010000 */
[----:B0-----:R-:W-:Y:S01]  /*5e60*/  @!P0 FADD.FTZ R4, R4, R167 ;  /* 0x000000a704048221 */ /* 0x001fe20000010000 */
[----:B------:R-:W-:Y:S01]  /*5e70*/  FMUL.FTZ R32, R175, R229 ;  /* 0x000000e5af207220 */ /* 0x000fe20000410000 */
[----:B------:R-:W-:Y:S01]  /*5e80*/  FFMA.FTZ R180, R180, R225, R33 ;  /* 0x000000e1b4b47223 */ /* 0x000fe20000010021 */
[-C--:B------:R-:W-:Y:S01]  /*5e90*/  FMUL.FTZ R33, R31, R227.reuse ;  /* 0x000000e31f217220 */ /* 0x080fe20000410000 */
[----:B---3--:R-:W-:Y:S01]  /*5ea0*/  @!P0 FADD.FTZ R5, R5, R176 ;  /* 0x000000b005058221 */ /* 0x008fe20000010000 */
[----:B------:R-:W0:Y:S01]  /*5eb0*/  SHFL.DOWN PT, R171, R4, 0x4, 0x1f ;  /* 0x08801f0004ab7f89 */ /* 0x000e2200000e0000 */
[----:B------:R-:W-:Y:S01]  /*5ec0*/  FFMA.FTZ R164, R177, R227, R32 ;  /* 0x000000e3b1a47223 */ /* 0x000fe20000010020 */
[----:B------:R-:W-:Y:S01]  /*5ed0*/  FFMA.FTZ R35, R30, R229, -R33 ;  /* 0x000000e51e237223 */ /* 0x000fe20000010821 */
[----:B-1----:R-:W-:Y:S01]  /*5ee0*/  @!P0 FADD.FTZ R6, R6, R213 ;  /* 0x000000d506068221 */ /* 0x002fe20000010000 */
[----:B------:R-:W1:Y:S01]  /*5ef0*/  SHFL.DOWN PT, R168, R5, 0x4, 0x1f ;  /* 0x08801f0005a87f89 */ /* 0x000e6200000e0000 */
[----:B------:R-:W-:Y:S01]  /*5f00*/  FMUL.FTZ R33, R31, R231 ;  /* 0x000000e71f217220 */ /* 0x000fe20000410000 */
[----:B------:R-:W-:Y:S01]  /*5f10*/  FMUL.FTZ R167, R190, R35 ;  /* 0x00000023bea77220 */ /* 0x000fe20000410000 */
[----:B-----5:R-:W-:Y:S01]  /*5f20*/  @!P0 FADD.FTZ R7, R7, R182 ;  /* 0x000000b607078221 */ /* 0x020fe20000010000 */
[----:B------:R-:W3:Y:S01]  /*5f30*/  SHFL.DOWN PT, R173, R6, 0x4, 0x1f ;  /* 0x08801f0006ad7f89 */ /* 0x000ee200000e0000 */
[----:B------:R-:W-:Y:S01]  /*5f40*/  ISETP.GT.AND P0, PT, R106, 0x1b, PT ;  /* 0x0000001b6a00780c */ /* 0x000fe20003f04270 */
[-C--:B------:R-:W-:Y:S01]  /*5f50*/  FFMA.FTZ R35, R30, R201.reuse, -R33 ;  /* 0x000000c91e237223 */ /* 0x080fe20000010821 */
[C---:B------:R-:W-:Y:S01]  /*5f60*/  FMUL.FTZ R33, R31.reuse, R201 ;  /* 0x000000c91f217220 */ /* 0x040fe20000410000 */
[----:B------:R-:W5:Y:S01]  /*5f70*/  SHFL.DOWN PT, R176, R7, 0x4, 0x1f ;  /* 0x08801f0007b07f89 */ /* 0x000f6200000e0000 */
[----:B------:R-:W-:Y:S01]  /*5f80*/  FMUL.FTZ R229, R31, R229 ;  /* 0x000000e51fe57220 */ /* 0x000fe20000410000 */
[-C--:B------:R-:W-:Y:S01]  /*5f90*/  FFMA.FTZ R169, R97, R166.reuse, R180 ;  /* 0x000000a661a97223 */ /* 0x080fe200000100b4 */
[----:B------:R-:W-:Y:S01]  /*5fa0*/  FMUL.FTZ R32, R179, R201 ;  /* 0x000000c9b3207220 */ /* 0x000fe20000410000 */
[----:B------:R-:W-:Y:S01]  /*5fb0*/  FMUL.FTZ R35, R194, R35 ;  /* 0x00000023c2237220 */ /* 0x000fe20000410000 */
[C---:B------:R-:W-:Y:S01]  /*5fc0*/  FFMA.FTZ R33, R30.reuse, R231, R33 ;  /* 0x000000e71e217223 */ /* 0x040fe20000010021 */
[----:B------:R-:W-:Y:S01]  /*5fd0*/  FFMA.FTZ R229, R30, R227, R229 ;  /* 0x000000e31ee57223 */ /* 0x000fe200000100e5 */
[----:B------:R-:W-:Y:S01]  /*5fe0*/  FFMA.FTZ R32, R181, R231, R32 ;  /* 0x000000e7b5207223 */ /* 0x000fe20000010020 */
[----:B------:R-:W-:Y:S01]  /*5ff0*/  FFMA.FTZ R81, R64, R166, R81 ;  /* 0x000000a640517223 */ /* 0x000fe20000010051 */
[----:B------:R-:W-:Y:S01]  /*6000*/  FFMA.FTZ R188, R188, R33, R35 ;  /* 0x00000021bcbc7223 */ /* 0x000fe20000010023 */
[----:B------:R-:W-:Y:S01]  /*6010*/  FADD.FTZ R86, R169, R86 ;  /* 0x00000056a9567221 */ /* 0x000fe20000010000 */
[----:B------:R-:W-:Y:S01]  /*6020*/  FMUL.FTZ R33, R31, R172 ;  /* 0x000000ac1f217220 */ /* 0x000fe20000410000 */
[----:B0-----:R-:W-:Y:S01]  /*6030*/  @!P0 FADD.FTZ R4, R4, R171 ;  /* 0x000000ab04048221 */ /* 0x001fe20000010000 */
[----:B------:R-:W-:Y:S01]  /*6040*/  FFMA.FTZ R184, R184, R229, R167 ;  /* 0x000000e5b8b87223 */ /* 0x000fe200000100a7 */
[-C--:B------:R-:W-:Y:S01]  /*6050*/  FFMA.FTZ R85, R68, R32.reuse, R85 ;  /* 0x0000002044557223 */ /* 0x080fe20000010055 */
[----:B------:R-:W-:Y:S01]  /*6060*/  FFMA.FTZ R167, R101, R32, R188 ;  /* 0x0000002065a77223 */ /* 0x000fe200000100bc */
[----:B-1----:R-:W-:Y:S01]  /*6070*/  @!P0 FADD.FTZ R5, R5, R168 ;  /* 0x000000a805058221 */ /* 0x002fe20000010000 */
[----:B------:R-:W0:Y:S01]  /*6080*/  SHFL.DOWN PT, R169, R4, 0x8, 0x1f ;  /* 0x09001f0004a97f89 */ /* 0x000e2200000e0000 */
[-C--:B------:R-:W-:Y:S01]  /*6090*/  FMUL.FTZ R32, R183, R203.reuse ;  /* 0x000000cbb7207220 */ /* 0x080fe20000410000 */
[-C--:B------:R-:W-:Y:S01]  /*60a0*/  FFMA.FTZ R33, R30, R203.reuse, -R33 ;  /* 0x000000cb1e217223 */ /* 0x080fe20000010821 */
[----:B---3--:R-:W-:Y:S01]  /*60b0*/  @!P0 FADD.FTZ R6, R6, R173 ;  /* 0x000000ad06068221 */ /* 0x008fe20000010000 */
[----:B------:R-:W1:Y:S01]  /*60c0*/  SHFL.DOWN PT, R166, R5, 0x8, 0x1f ;  /* 0x09001f0005a67f89 */ /* 0x000e6200000e0000 */
[----:B------:R-:W-:Y:S01]  /*60d0*/  FMUL.FTZ R203, R31, R203 ;  /* 0x000000cb1fcb7220 */ /* 0x000fe20000410000 */
[----:B------:R-:W-:Y:S01]  /*60e0*/  FMUL.FTZ R35, R192, R33 ;  /* 0x00000021c0237220 */ /* 0x000fe20000410000 */
[----:B-----5:R-:W-:Y:S01]  /*60f0*/  @!P0 FADD.FTZ R7, R7, R176 ;  /* 0x000000b007078221 */ /* 0x020fe20000010000 */
[----:B------:R-:W3:Y:S01]  /*6100*/  SHFL.DOWN PT, R171, R6, 0x8, 0x1f ;  /* 0x09001f0006ab7f89 */ /* 0x000ee200000e0000 */
[----:B------:R-:W-:Y:S01]  /*6110*/  FFMA.FTZ R203, R30, R172, R203 ;  /* 0x000000ac1ecb7223 */ /* 0x000fe200000100cb */
[C---:B------:R-:W-:Y:S01]  /*6120*/  FMUL.FTZ R33, R31.reuse, R174 ;  /* 0x000000ae1f217220 */ /* 0x040fe20000410000 */
[----:B------:R-:W-:Y:S01]  /*6130*/  ISETP.GT.AND P0, PT, R106, 0x17, PT ;  /* 0x000000176a00780c */ /* 0x000fe20003f04270 */
[----:B------:R-:W5:Y:S01]  /*6140*/  SHFL.DOWN PT, R168, R7, 0x8, 0x1f ;  /* 0x09001f0007a87f89 */ /* 0x000f6200000e0000 */
[----:B------:R-:W-:Y:S01]  /*6150*/  FFMA.FTZ R170, R170, R203, R35 ;  /* 0x000000cbaaaa7223 */ /* 0x000fe20000010023 */
[-C--:B------:R-:W-:Y:S01]  /*6160*/  FFMA.FTZ R35, R30, R204.reuse, -R33 ;  /* 0x000000cc1e237223 */ /* 0x080fe20000010821 */
[----:B------:R-:W-:Y:S01]  /*6170*/  FMUL.FTZ R33, R31, R204 ;  /* 0x000000cc1f217220 */ /* 0x000fe20000410000 */
[-C--:B------:R-:W-:Y:S01]  /*6180*/  FFMA.FTZ R83, R66, R164.reuse, R83 ;  /* 0x000000a442537223 */ /* 0x080fe20000010053 */
[----:B------:R-:W-:Y:S01]  /*6190*/  FFMA.FTZ R184, R99, R164, R184 ;  /* 0x000000a463b87223 */ /* 0x000fe200000100b8 */
[----:B------:R-:W-:Y:S01]  /*61a0*/  FADD.FTZ R84, R167, R84 ;  /* 0x00000054a7547221 */ /* 0x000fe20000010000 */
[----:B------:R-:W-:Y:S01]  /*61b0*/  FFMA.FTZ R164, R185, R172, R32 ;  /* 0x000000acb9a47223 */ /* 0x000fe20000010020 */
[----:B------:R-:W-:Y:S01]  /*61c0*/  FMUL.FTZ R167, R226, R35 ;  /* 0x00000023e2a77220 */ /* 0x000fe20000410000 */
[----:B------:R-:W-:Y:S01]  /*61d0*/  FMUL.FTZ R32, R187, R204 ;  /* 0x000000ccbb207220 */ /* 0x000fe20000410000 */
[-C--:B------:R-:W-:Y:S01]  /*61e0*/  FFMA.FTZ R35, R30, R174.reuse, R33 ;  /* 0x000000ae1e237223 */ /* 0x080fe20000010021 */
[----:B------:R-:W-:Y:S01]  /*61f0*/  FMUL.FTZ R33, R31, R197 ;  /* 0x000000c51f217220 */ /* 0x000fe20000410000 */
[----:B0-----:R-:W-:Y:S01]  /*6200*/  @!P0 FADD.FTZ R4, R4, R169 ;  /* 0x000000a904048221 */ /* 0x001fe20000010000 */
[----:B------:R-:W-:Y:S01]  /*6210*/  FFMA.FTZ R174, R189, R174, R32 ;  /* 0x000000aebdae7223 */ /* 0x000fe20000010020 */
[----:B------:R-:W-:Y:S01]  /*6220*/  FFMA.FTZ R228, R228, R35, R167 ;  /* 0x00000023e4e47223 */ /* 0x000fe200000100a7 */
[----:B------:R-:W-:Y:S01]  /*6230*/  FFMA.FTZ R32, R30, R205, -R33 ;  /* 0x000000cd1e207223 */ /* 0x000fe20000010821 */
[----:B-1----:R-:W-:Y:S01]  /*6240*/  @!P0 FADD.FTZ R5, R5, R166 ;  /* 0x000000a605058221 */ /* 0x002fe20000010000 */
[-C--:B------:R-:W-:Y:S01]  /*6250*/  FFMA.FTZ R87, R70, R164.reuse, R87 ;  /* 0x000000a446577223 */ /* 0x080fe20000010057 */
[----:B------:R-:W-:Y:S01]  /*6260*/  FFMA.FTZ R170, R103, R164, R170 ;  /* 0x000000a467aa7223 */ /* 0x000fe200000100aa */
[----:B------:R-:W-:Y:S01]  /*6270*/  FMUL.FTZ R35, R3, R32 ;  /* 0x0000002003237220 */ /* 0x000fe20000410000 */
[----:B---3--:R-:W-:Y:S01]  /*6280*/  @!P0 FADD.FTZ R6, R6, R171 ;  /* 0x000000ab06068221 */ /* 0x008fe20000010000 */
[----:B------:R0:W1:Y:S01]  /*6290*/  SHFL.DOWN PT, R3, R4, 0x10, 0x1f ;  /* 0x0a001f0004037f89 */ /* 0x00006200000e0000 */
[----:B------:R-:W-:Y:S01]  /*62a0*/  FADD.FTZ R115, R184, R115 ;  /* 0x00000073b8737221 */ /* 0x000fe20000010000 */
[----:B------:R-:W-:Y:S01]  /*62b0*/  FADD.FTZ R113, R170, R113 ;  /* 0x00000071aa717221 */ /* 0x000fe20000010000 */
[----:B-----5:R-:W-:Y:S01]  /*62c0*/  @!P0 FADD.FTZ R7, R7, R168 ;  /* 0x000000a807078221 */ /* 0x020fe20000010000 */
[----:B------:R0:W3:Y:S04]  /*62d0*/  SHFL.DOWN PT, R32, R5, 0x10, 0x1f ;  /* 0x0a001f0005207f89 */ /* 0x0000e800000e0000 */
        /* <DEDUP_REMOVED lines=9> */
.L_x_15819:
[----:B------:R-:W-:Y:S05]  /*6370*/  BSYNC.RECONVERGENT B0 ;  /* 0x0000000000007941 */ /* 0x000fea0003800200 */
.L_x_15818:
[CC--:B-1----:R-:W-:Y:S01]  /*6380*/  FMUL.FTZ R3, R31.reuse, R178.reuse ;  /* 0x000000b21f037220 */ /* 0x0c2fe20000410000 */
[C---:B0-----:R-:W-:Y:S01]  /*6390*/  FMUL.FTZ R164, R31.reuse, R205 ;  /* 0x000000cd1fa47220 */ /* 0x041fe20000410000 */
[----:B------:R-:W-:Y:S01]  /*63a0*/  FMUL.FTZ R31, R31, R199 ;  /* 0x000000c71f1f7220 */ /* 0x000fe20000410000 */
[----:B---3--:R-:W-:Y:S01]  /*63b0*/  FMUL.FTZ R32, R191, R205 ;  /* 0x000000cdbf207220 */ /* 0x008fe20000410000 */
[-C--:B------:R-:W-:Y:S01]  /*63c0*/  FFMA.FTZ R3, R30, R199.reuse, -R3 ;  /* 0x000000c71e037223 */ /* 0x080fe20000010803 */
[----:B------:R-:W-:Y:S01]  /*63d0*/  FMUL.FTZ R162, R162, R199 ;  /* 0x000000c7a2a27220 */ /* 0x000fe20000410000 */
[C---:B------:R-:W-:Y:S01]  /*63e0*/  FFMA.FTZ R33, R30.reuse, R197, R164 ;  /* 0x000000c51e217223 */ /* 0x040fe200000100a4 */
[-C--:B------:R-:W-:Y:S01]  /*63f0*/  FFMA.FTZ R31, R30, R178.reuse, R31 ;  /* 0x000000b21e1f7223 */ /* 0x080fe2000001001f */
        /* <DEDUP_REMOVED lines=27> */
.L_x_15821:
[----:B------:R-:W-:Y:S05]  /*65b0*/  BSYNC.RECONVERGENT B0 ;  /* 0x0000000000007941 */ /* 0x000fea0003800200 */
.L_x_15820:
[----:B------:R-:W-:-:S04]  /*65c0*/  UIADD3 UR4, UPT, UPT, UR4, 0x1, URZ ;  /* 0x0000000104047890 */ /* 0x000fc8000fffe0ff */
[----:B------:R-:W-:-:S09]  /*65d0*/  UISETP.GE.AND UP0, UPT, UR4, UR9, UPT ;  /* 0x000000090400728c */ /* 0x000fd2000bf06270 */
[----:B------:R-:W-:Y:S05]  /*65e0*/  BRA.U !UP0, `(.L_x_15822) ;  /* 0xffffffb908c07547 */ /* 0x000fea000b83ffff */
.L_x_15772:
[----:B------:R-:W-:Y:S01]  /*65f0*/  BAR.SYNC.DEFER_BLOCKING 0x0 ;  /* 0x0000000000007b1d */ /* 0x000fe20000010000 */
[----:B------:R-:W-:Y:S02]  /*6600*/  ISETP.NE.AND P0, PT, R154, RZ, PT ;  /* 0x000000ff9a00720c */ /* 0x000fe40003f05270 */
[----:B------:R-:W-:Y:S02]  /*6610*/  F2FP.F16.F32.PACK_AB R91, R91, R93 ;  /* 0x0000005d5b5b723e */ /* 0x000fe400000000ff */
[----:B------:R-:W-:-:S03]  /*6620*/  F2FP.F16.F32.PACK_AB R87, R87, R89 ;  /* 0x000000595757723e */ /* 0x000fc600000000ff */
[----:B------:R-:W1:Y:S01]  /*6630*/  LDC.64 R30, c[0x0][0x4f8] ;  /* 0x00013e00ff1e7b82 */ /* 0x000e620000000a00 */
[----:B------:R-:W-:Y:S01]  /*6640*/  F2FP.F16.F32.PACK_AB R83, R83, R85 ;  /* 0x000000555353723e */ /* 0x000fe200000000ff */
[----:B------:R-:W3:Y:S01]  /*6650*/  LDCU.64 UR8, c[0x0][0x500] ;  /* 0x0000a000ff0877ac */ /* 0x000ee20008000a00 */
[----:B------:R-:W-:Y:S02]  /*6660*/  F2FP.F16.F32.PACK_AB R79, R79, R81 ;  /* 0x000000514f4f723e */ /* 0x000fe400000000ff */
[----:B------:R-:W-:Y:S01]  /*6670*/  PRMT R44, R91, 0x7632, R44 ;  /* 0x000076325b2c7816 */ /* 0x000fe2000000002c */
[----:B------:R-:W5:Y:S01]  /*6680*/  LDCU.64 UR10, c[0x0][0x550] ;  /* 0x0000aa00ff0a77ac */ /* 0x000f620008000a00 */
        /* <DEDUP_REMOVED lines=26> */
[C---:B-----5:R-:W-:Y:S01]  /*6830*/  LEA R2, P2, R3.reuse, UR10, 0x1 ;  /* 0x0000000a03027c11 */ /* 0x060fe2000f8408ff */
        /* <DEDUP_REMOVED lines=64> */
[----:B------:R-:W5:Y:S02]  /*6c40*/  LDCU.64 UR6, c[0x0][0x520] ;  /* 0x0000a400ff0677ac */ /* 0x000f640008000a00 */
[----:B-----5:R-:W-:-:S04]  /*6c50*/  IMAD.WIDE.U32 R2, R165, UR6, R16 ;  /* 0x00000006a5027c25 */ /* 0x020fc8000f8e0010 */
[----:B---3--:R-:W-:Y:S01]  /*6c60*/  IMAD R4, R165, UR7, R3 ;  /* 0x00000007a5047c24 */ /* 0x008fe2000f8e0203 */
        /* <DEDUP_REMOVED lines=31> */
.L_x_15771:
[----:B------:R-:W1:Y:S01]  /*6e60*/  LDC.64 R8, c[0x0][0x548] ;  /* 0x00015200ff087b82 */ /* 0x000e620000000a00 */
[----:B------:R-:W3:Y:S01]  /*6e70*/  S2R R15, SR_TID.X ;  /* 0x00000000000f7919 */ /* 0x000ee20000002100 */
[----:B------:R-:W3:Y:S06]  /*6e80*/  LDCU UR7, c[0x0][0x38c] ;  /* 0x00007180ff0777ac */ /* 0x000eec0008000800 */
[----:B------:R-:W0:Y:S01]  /*6e90*/  LDC.64 R10, c[0x0][0x568] ;  /* 0x00015a00ff0a7b82 */ /* 0x000e220000000a00 */
[----:B-1----:R-:W-:-:S04]  /*6ea0*/  ISETP.NE.U32.AND P1, PT, R8, RZ, PT ;  /* 0x000000ff0800720c */ /* 0x002fc80003f25070 */
[----:B------:R-:W-:Y:S02]  /*6eb0*/  ISETP.NE.AND.EX P1, PT, R9, RZ, PT, P1 ;  /* 0x000000ff0900720c */ /* 0x000fe40003f25310 */
[----:B0-----:R-:W-:Y:S02]  /*6ec0*/  ISETP.NE.U32.AND P0, PT, R10, RZ, PT ;  /* 0x000000ff0a00720c */ /* 0x001fe40003f05070 */
[----:B---3--:R-:W-:Y:S02]  /*6ed0*/  ISETP.GE.AND P2, PT, R15, UR7, PT ;  /* 0x000000070f007c0c */ /* 0x008fe4000bf46270 */
[----:B------:R-:W-:-:S07]  /*6ee0*/  ISETP.NE.AND.EX P0, PT, R11, RZ, PT, P0 ;  /* 0x000000ff0b00720c */ /* 0x000fce0003f05300 */
[----:B------:R-:W-:Y:S06]  /*6ef0*/  @!P1 BRA `(.L_x_15824) ;  /* 0x0000000000649947 */ /* 0x000fec0003800000 */
        /* <DEDUP_REMOVED lines=24> */
.L_x_15825:
[----:B------:R-:W-:Y:S05]  /*7080*/  BSYNC.RECONVERGENT B0 ;  /* 0x0000000000007941 */ /* 0x000fea0003800200 */
.L_x_15824:
[----:B------:R-:W-:Y:S05]  /*7090*/  @!P0 BRA `(.L_x_15826) ;  /* 0x0000000000688947 */ /* 0x000fea0003800000 */
[----:B------:R-:W-:Y:S06]  /*70a0*/  BAR.SYNC.DEFER_BLOCKING 0x0 ;  /* 0x0000000000007b1d */ /* 0x000fec0000010000 */
[----:B------:R-:W-:Y:S01]  /*70b0*/  BSSY.RECONVERGENT B0, `(.L_x_15826) ;  /* 0x0000018000007945 */ /* 0x000fe20003800200 */
[----:B------:R-:W3:Y:S01]  /*70c0*/  SHFL.DOWN P0, R0, R157, 0x1, 0x1f ;  /* 0x08201f009d007f89 */ /* 0x000ee20000000000 */
[----:B0-----:R-:W0:Y:S01]  /*70d0*/  S2R R4, SR_LANEID ;  /* 0x0000000000047919 */ /* 0x001e220000000000 */
[----:B------:R-:W2:Y:S01]  /*70e0*/  S2R R6, SR_TID.X ;  /* 0x0000000000067919 */ /* 0x000ea20000002100 */
[----:B---3--:R-:W-:-:S05]  /*70f0*/  @P0 FADD R0, R0, R157 ;  /* 0x0000009d00000221 */ /* 0x008fca0000000000 */
        /* <DEDUP_REMOVED lines=19> */
.L_x_15827:
[----:B------:R-:W-:Y:S05]  /*7230*/  BSYNC.RECONVERGENT B0 ;  /* 0x0000000000007941 */ /* 0x000fea0003800200 */
.L_x_15826:
[----:B------:R-:W-:Y:S05]  /*7240*/  @P2 EXIT ;  /* 0x000000000000294d */ /* 0x000fea0003800000 */
[----:B------:R-:W0:Y:S01]  /*7250*/  LDCU.64 UR8, c[0x0][0x4e8] ;  /* 0x00009d00ff0877ac */ /* 0x000e220008000a00 */
[----:B------:R-:W3:Y:S01]  /*7260*/  S2UR UR5, SR_CgaCtaId ;  /* 0x00000000000579c3 */ /* 0x000ee20000008800 */
[----:B------:R-:W-:Y:S01]  /*7270*/  BSSY.RECONVERGENT B0, `(.L_x_15828) ;  /* 0x0000024000007945 */ /* 0x000fe20003800200 */
[----:B------:R-:W-:Y:S01]  /*7280*/  UMOV UR4, 0x400 ;  /* 0x0000040000047882 */ /* 0x000fe20000000000 */
[----:B------:R-:W2:Y:S01]  /*7290*/  LDCU UR6, c[0x0][0x360] ;  /* 0x00006c00ff0677ac */ /* 0x000ea20008000800 */
[----:B------:R-:W2:Y:S01]  /*72a0*/  LDCU.64 UR10, c[0x0][0x4b0] ;  /* 0x00009600ff0a77ac */ /* 0x000ea20008000a00 */
[----:B------:R-:W2:Y:S01]  /*72b0*/  LDCU.64 UR12, c[0x0][0x530] ;  /* 0x0000a600ff0c77ac */ /* 0x000ea20008000a00 */
[----:B------:R-:W2:Y:S01]  /*72c0*/  LDCU.64 UR14, c[0x0][0x4f0] ;  /* 0x00009e00ff0e77ac */ /* 0x000ea20008000a00 */
[C---:B01----:R-:W-:Y:S01]  /*72d0*/  IMAD.WIDE.U32 R6, R165.reuse, UR8, RZ ;  /* 0x00000008a5067c25 */ /* 0x043fe2000f8e00ff */
[----:B------:R-:W0:Y:S03]  /*72e0*/  LDCU.64 UR18, c[0x0][0x540] ;  /* 0x0000a800ff1277ac */ /* 0x000e260008000a00 */
[----:B------:R-:W-:Y:S01]  /*72f0*/  IMAD R165, R165, UR9, R7 ;  /* 0x00000009a5a57c24 */ /* 0x000fe2000f8e0207 */
[----:B--23--:R-:W-:-:S12]  /*7300*/  ULEA UR4, UR5, UR4, 0x18 ;  /* 0x0000000405047291 */ /* 0x00cfd8000f8ec0ff */
.L_x_15829:
[----:B------:R-:W-:Y:S02]  /*7310*/  LEA R0, R15, UR4, 0x3 ;  /* 0x000000040f007c11 */ /* 0x000fe4000f8e18ff */
[----:B-1----:R-:W-:Y:S02]  /*7320*/  SHF.R.S32.HI R4, RZ, 0x1f, R15 ;  /* 0x0000001fff047819 */ /* 0x002fe4000001140f */
[----:B------:R-:W-:Y:S01]  /*7330*/  MOV R2, R6 ;  /* 0x0000000600027202 */ /* 0x000fe20000000f00 */
[----:B------:R-:W1:Y:S01]  /*7340*/  LDS.64 R16, [R0+0x31b0] ;  /* 0x0031b00000107984 */ /* 0x000e620000000a00 */
[----:B------:R-:W-:Y:S01]  /*7350*/  MOV R3, R165 ;  /* 0x000000a500037202 */ /* 0x000fe20000000f00 */
[C---:B------:R-:W-:Y:S01]  /*7360*/  IMAD R14, R4.reuse, UR10, RZ ;  /* 0x0000000a040e7c24 */ /* 0x040fe2000f8e02ff */
[----:B-----5:R-:W-:Y:S01]  /*7370*/  MOV R158, R12 ;  /* 0x0000000c009e7202 */ /* 0x020fe20000000f00 */
[----:B------:R-:W2:Y:S01]  /*7380*/  LDS.64 R18, [R0+0x39b0] ;  /* 0x0039b00000127984 */ /* 0x000ea20000000a00 */
[----:B------:R-:W-:-:S02]  /*7390*/  IMAD R4, R4, UR14, RZ ;  /* 0x0000000e04047c24 */ /* 0x000fc4000f8e02ff */
[----:B------:R-:W-:-:S04]  /*73a0*/  IMAD.WIDE.U32 R10, R15, UR14, R2 ;  /* 0x0000000e0f0a7c25 */ /* 0x000fc8000f8e0002 */
[----:B------:R-:W-:-:S04]  /*73b0*/  IMAD.WIDE.U32 R8, R15, UR10, R158 ;  /* 0x0000000a0f087c25 */ /* 0x000fc8000f8e009e */
[C---:B------:R-:W-:Y:S01]  /*73c0*/  IMAD R3, R15.reuse, UR11, R14 ;  /* 0x0000000b0f037c24 */ /* 0x040fe2000f8e020e */
[----:B------:R-:W-:Y:S01]  /*73d0*/  LEA R2, P0, R8, UR12, 0x3 ;  /* 0x0000000c08027c11 */ /* 0x000fe2000f8018ff */
[C---:B------:R-:W-:Y:S01]  /*73e0*/  IMAD R5, R15.reuse, UR15, R4 ;  /* 0x0000000f0f057c24 */ /* 0x040fe2000f8e0204 */
[----:B------:R-:W-:Y:S02]  /*73f0*/  IADD3 R15, PT, PT, R15, UR6, RZ ;  /* 0x000000060f0f7c10 */ /* 0x000fe4000fffe0ff */
[----:B------:R-:W-:Y:S02]  /*7400*/  IADD3 R3, PT, PT, R9, R3, RZ ;  /* 0x0000000309037210 */ /* 0x000fe40007ffe0ff */
[----:B0-----:R-:W-:Y:S02]  /*7410*/  LEA R4, P1, R10, UR18, 0x3 ;  /* 0x000000120a047c11 */ /* 0x001fe4000f8218ff */
[----:B------:R-:W-:Y:S02]  /*7420*/  LEA.HI.X R3, R8, UR13, R3, 0x3, P0 ;  /* 0x0000000d08037c11 */ /* 0x000fe400080f1c03 */
[----:B------:R-:W-:-:S02]  /*7430*/  ISETP.GE.AND P0, PT, R15, UR7, PT ;  /* 0x000000070f007c0c */ /* 0x000fc4000bf06270 */
        /* <DEDUP_REMOVED lines=8> */
.L_x_15828:
[----:B------:R-:W-:Y:S05]  /*74c0*/  EXIT ;  /* 0x000000000000794d */ /* 0x000fea0003800000 */
.L_x_15830:
        /* <DEDUP_REMOVED lines=11> */
.L_x_18767:


//--------------------- .text._Z25selective_scan_bwd_kernelI32Selective_Scan_bwd_kernel_traitsILi32ELi8ELb0ELb1ELb0ELb0ELb1EN3c104HalfENS1_7complexIfEEEEv12SSMParamsBwd --------------------------
	.section	.text._Z25selective_scan_bwd_kernelI32Selective_Scan_bwd_kernel_traitsILi32ELi8ELb0ELb1ELb0ELb0ELb1EN3c104HalfENS1_7complexIfEEEEv12SSMParamsBwd,"ax",@progbits
	.align	128
        .global         _Z25selective_scan_bwd_kernelI32Selective_Scan_bwd_kernel_traitsILi32ELi8ELb0ELb1ELb0ELb0ELb1EN3c104HalfENS1_7complexIfEEEEv12SSMParamsBwd
        .type           _Z25selective_scan_bwd_kernelI32Selective_Scan_bwd_kernel_traitsILi32ELi8ELb0ELb1ELb0ELb0ELb1EN3c104HalfENS1_7complexIfEEEEv12SSMParamsBwd,@function
        .size           _Z25selective_scan_bwd_kernelI32Selective_Scan_bwd_kernel_traitsILi32ELi8ELb0ELb1ELb0ELb0ELb1EN3c104HalfENS1_7complexIfEEEEv12SSMParamsBwd,(.L_x_18768 - _Z25selective_scan_bwd_kernelI32Selective_Scan_bwd_kernel_traitsILi32ELi8ELb0ELb1ELb0ELb0ELb1EN3c104HalfENS1_7complexIfEEEEv12SSMParamsBwd)
        .other          _Z25selective_scan_bwd_kernelI32Selective_Scan_bwd_kernel_traitsILi32ELi8ELb0ELb1ELb0ELb0ELb1EN3c104HalfENS1_7complexIfEEEEv12SSMParamsBwd,@"STO_CUDA_ENTRY STV_DEFAULT"
_Z25selective_scan_bwd_kernelI32Selective_Scan_bwd_kernel_traitsILi32ELi8ELb0ELb1ELb0ELb0ELb1EN3c104HalfENS1_7complexIfEEEEv12SSMParamsBwd:
.text._Z25selective_scan_bwd_kernelI32Selective_Scan_bwd_kernel_traitsILi32ELi8ELb0ELb1ELb0ELb0ELb1EN3c104HalfENS1_7complexIfEEEEv12SSMParamsBwd:
        /* <DEDUP_REMOVED lines=119> */
[C---:B------:R-:W-:Y:S01]  /*0770*/  IMAD.WIDE.U32 R12, R167.reuse, R160, RZ ;  /* 0x000000a0a70c7225 */ /* 0x040fe200078e00ff */
[----:B------:R-:W-:Y:S02]  /*0780*/  IADD3.X R146, PT, PT, R0, R3, RZ, P4, !PT ;  /* 0x0000000300927210 */ /* 0x000fe400027fe4ff */
[----:B0-----:R-:W-:Y:S02]  /*0790*/  LEA R150, P0, R4, R20, 0x1 ;  /* 0x0000001404967211 */ /* 0x001fe400078008ff */
[----:B---3--:R-:W-:Y:S02]  /*07a0*/  LEA R148, P2, R2, R22, 0x1 ;  /* 0x0000001602947211 */ /* 0x008fe400078408ff */
        /* <DEDUP_REMOVED lines=89> */
.L_x_15884:
[----:B0-----:R-:W0:Y:S01]  /*0d40*/  LDC.64 R6, c[0x0][0x410] ;  /* 0x00010400ff067b82 */ /* 0x001e220000000a00 */
[----:B------:R-:W-:Y:S01]  /*0d50*/  IADD3 R114, PT, PT, R144, -0x1, RZ ;  /* 0xffffffff90727810 */ /* 0x000fe20007ffe0ff */
[----:B------:R-:W1:Y:S01]  /*0d60*/  LDCU.64 UR6, c[0x0][0x488] ;  /* 0x00009100ff0677ac */ /* 0x000e620008000a00 */
[----:B------:R-:W-:Y:S02]  /*0d70*/  MOV R17, RZ ;  /* 0x000000ff00117202 */ /* 0x000fe40000000f00 */
[----:B------:R-:W-:Y:S01]  /*0d80*/  SHF.L.U32 R16, R114, 0x8, RZ ;  /* 0x0000000872107819 */ /* 0x000fe200000006ff */
[----:B--2---:R-:W2:Y:S01]  /*0d90*/  LDCU.64 UR8, c[0x0][0x478] ;  /* 0x00008f00ff0877ac */ /* 0x004ea20008000a00 */
[----:B------:R-:W-:Y:S01]  /*0da0*/  PRMT R25, RZ, 0x7610, R25 ;  /* 0x00007610ff197816 */ /* 0x000fe20000000019 */
[----:B------:R-:W3:Y:S01]  /*0db0*/  LDC.64 R20, c[0x0][0x420] ;  /* 0x00010800ff147b82 */ /* 0x000ee20000000a00 */
        /* <DEDUP_REMOVED lines=14> */
[C---:B------:R-:W-:Y:S01]  /*0ea0*/  IMAD R7, R167.reuse, R19, R3 ;  /* 0x00000013a7077224 */ /* 0x040fe200078e0203 */
[C---:B------:R-:W-:Y:S01]  /*0eb0*/  IADD3 R6, P0, PT, R132.reuse, R2, RZ ;  /* 0x0000000284067210 */ /* 0x040fe20007f1e0ff */
[C---:B-1----:R-:W-:Y:S01]  /*0ec0*/  IMAD.WIDE.U32 R4, R167.reuse, R22, R4 ;  /* 0x00000016a7047225 */ /* 0x042fe200078e0004 */
[----:B------:R-:W-:Y:S01]  /*0ed0*/  PRMT R22, RZ, 0x7610, R22 ;  /* 0x00007610ff167816 */ /* 0x000fe20000000016 */
[----:B------:R-:W-:Y:S01]  /*0ee0*/  UMOV UR4, 0x400 ;  /* 0x0000040000047882 */ /* 0x000fe20000000000 */
[----:B------:R-:W-:Y:S01]  /*0ef0*/  PRMT R28, RZ, 0x7610, R28 ;  /* 0x00007610ff1c7816 */ /* 0x000fe2000000001c */
[----:B------:R-:W-:Y:S01]  /*0f00*/  IMAD R3, R167, R23, R5 ;  /* 0x00000017a7037224 */ /* 0x000fe200078e0205 */
[----:B------:R-:W-:Y:S01]  /*0f10*/  IADD3 R0, P1, PT, R132, R4, RZ ;  /* 0x0000000484007210 */ /* 0x000fe20007f3e0ff */
[----:B------:R-:W1:Y:S01]  /*0f20*/  LDCU.64 UR10, c[0x0][0x558] ;  /* 0x0000ab00ff0a77ac */ /* 0x000e620008000a00 */
[----:B0-----:R-:W-:-:S02]  /*0f30*/  IADD3 R113, PT, PT, -R16, R61, RZ ;  /* 0x0000003d10717210 */ /* 0x001fc40007ffe1ff */
[----:B------:R-:W-:Y:S02]  /*0f40*/  IADD3.X R5, PT, PT, RZ, R7, RZ, P0, !PT ;  /* 0x00000007ff057210 */ /* 0x000fe400007fe4ff */
[----:B------:R-:W-:Y:S02]  /*0f50*/  LEA R4, P0, R6, UR6, 0x1 ;  /* 0x0000000606047c11 */ /* 0x000fe4000f8008ff */
[C---:B------:R-:W-:Y:S02]  /*0f60*/  SHF.L.U32 R7, R132.reuse, 0x1, RZ ;  /* 0x0000000184077819 */ /* 0x040fe400000006ff */
[----:B------:R-:W-:Y:S02]  /*0f70*/  ISETP.GE.AND P6, PT, R132, R113, PT ;  /* 0x000000718400720c */ /* 0x000fe40003fc6270 */
[----:B------:R-:W-:Y:S02]  /*0f80*/  IADD3.X R3, PT, PT, RZ, R3, RZ, P1, !PT ;  /* 0x00000003ff037210 */ /* 0x000fe40000ffe4ff */
[----:B--2---:R-:W-:-:S02]  /*0f90*/  LEA R2, P1, R0, UR8, 0x1 ;  /* 0x0000000800027c11 */ /* 0x004fc4000f8208ff */
[----:B------:R-:W-:Y:S02]  /*0fa0*/  LEA.HI.X R5, R6, UR7, R5, 0x1, P0 ;  /* 0x0000000706057c11 */ /* 0x000fe400080f0c05 */
[C---:B------:R-:W-:Y:S02]  /*0fb0*/  IADD3 R18, P0, PT, R7.reuse, R152, RZ ;  /* 0x0000009807127210 */ /* 0x040fe40007f1e0ff */
[----:B------:R-:W-:Y:S02]  /*0fc0*/  IADD3 R20, P2, PT, R7, R150, RZ ;  /* 0x0000009607147210 */ /* 0x000fe40007f5e0ff */
[----:B------:R-:W-:Y:S02]  /*0fd0*/  LEA.HI.X R3, R0, UR9, R3, 0x1, P1 ;  /* 0x0000000900037c11 */ /* 0x000fe400088f0c03 */
[-C--:B------:R-:W-:Y:S02]  /*0fe0*/  ISETP.GE.AND P4, PT, R122, R113.reuse, PT ;  /* 0x000000717a00720c */ /* 0x080fe40003f86270 */
[----:B------:R-:W-:-:S02]  /*0ff0*/  ISETP.GE.AND P5, PT, R120, R113, PT ;  /* 0x000000717800720c */ /* 0x000fc40003fa6270 */
[----:B------:R-:W-:Y:S01]  /*1000*/  PRMT R23, RZ, 0x7610, R23 ;  /* 0x00007610ff177816 */ /* 0x000fe20000000017 */
[----:B------:R-:W0:Y:S01]  /*1010*/  S2UR UR6, SR_CgaCtaId ;  /* 0x00000000000679c3 */ /* 0x000e220000008800 */
[----:B------:R-:W-:Y:S01]  /*1020*/  IADD3 R6, P3, PT, R7, R148, RZ ;  /* 0x0000009407067210 */ /* 0x000fe20007f7e0ff */
[----:B------:R-:W2:Y:S01]  /*1030*/  LDCU.64 UR8, c[0x0][0x510] ;  /* 0x0000a200ff0877ac */ /* 0x000ea20008000a00 */
[----:B------:R-:W-:Y:S02]  /*1040*/  PRMT R0, RZ, 0x7610, R0 ;  /* 0x00007610ff007816 */ /* 0x000fe40000000000 */
[----:B------:R-:W-:Y:S02]  /*1050*/  IADD3.X R19, PT, PT, RZ, R151, RZ, P0, !PT ;  /* 0x00000097ff137210 */ /* 0x000fe400007fe4ff */
[-C--:B------:R-:W-:Y:S02]  /*1060*/  ISETP.GE.AND P0, PT, R130, R113.reuse, PT ;  /* 0x000000718200720c */ /* 0x080fe40003f06270 */
[----:B------:R-:W-:Y:S01]  /*1070*/  ISETP.GE.AND P1, PT, R128, R113, PT ;  /* 0x000000718000720c */ /* 0x000fe20003f26270 */
[----:B------:R-:W4:Y:S01]  /*1080*/  @!P6 LDG.E.U16 R0, desc[UR16][R18.64] ;  /* 0x000000101200e981 */ /* 0x000f22000c1e1500 */
[----:B------:R-:W-:-:S02]  /*1090*/  IADD3.X R21, PT, PT, RZ, R149, RZ, P2, !PT ;  /* 0x00000095ff157210 */ /* 0x000fc400017fe4ff */
[----:B------:R-:W-:Y:S01]  /*10a0*/  IADD3.X R7, PT, PT, RZ, R146, RZ, P3, !PT ;  /* 0x00000092ff077210 */ /* 0x000fe20001ffe4ff */
[----:B------:R-:W2:Y:S01]  /*10b0*/  @!P4 LDG.E.U16 R27, desc[UR16][R18.64+0x140] ;  /* 0x00014010121bc981 */ /* 0x000ea2000c1e1500 */
[-C--:B------:R-:W-:Y:S02]  /*10c0*/  ISETP.GE.AND P2, PT, R126, R113.reuse, PT ;  /* 0x000000717e00720c */ /* 0x080fe40003f46270 */
[-C--:B------:R-:W-:Y:S01]  /*10d0*/  ISETP.GE.AND P3, PT, R124, R113.reuse, PT ;  /* 0x000000717c00720c */ /* 0x080fe20003f66270 */
[----:B------:R-:W2:Y:S01]  /*10e0*/  @!P5 LDG.E.U16 R26, desc[UR16][R18.64+0x180] ;  /* 0x00018010121ad981 */ /* 0x000ea2000c1e1500 */
[----:B------:R-:W-:-:S03]  /*10f0*/  ISETP.GE.AND P6, PT, R118, R113, PT ;  /* 0x000000717600720c */ /* 0x000fc60003fc6270 */
[----:B------:R-:W2:Y:S04]  /*1100*/  @!P0 LDG.E.U16 R23, desc[UR16][R18.64+0x40] ;  /* 0x0000401012178981 */ /* 0x000ea8000c1e1500 */
[----:B------:R-:W2:Y:S04]  /*1110*/  @!P1 LDG.E.U16 R22, desc[UR16][R18.64+0x80] ;  /* 0x0000801012169981 */ /* 0x000ea8000c1e1500 */
[----:B------:R-:W2:Y:S04]  /*1120*/  @!P2 LDG.E.U16 R25, desc[UR16][R18.64+0xc0] ;  /* 0x0000c0101219a981 */ /* 0x000ea8000c1e1500 */
[----:B------:R-:W2:Y:S04]  /*1130*/  @!P3 LDG.E.U16 R24, desc[UR16][R18.64+0x100] ;  /* 0x000100101218b981 */ /* 0x000ea8000c1e1500 */
[----:B------:R1:W2:Y:S01]  /*1140*/  @!P6 LDG.E.U16 R29, desc[UR16][R18.64+0x1c0] ;  /* 0x0001c010121de981 */ /* 0x0002a2000c1e1500 */
[C---:B---3--:R-:W-:Y:S01]  /*1150*/  IADD3 R31, PT, PT, R112.reuse, 0x20, RZ ;  /* 0x00000020701f7810 */ /* 0x048fe20007ffe0ff */
[----:B0-----:R-:W-:Y:S01]  /*1160*/  ULEA UR6, UR6, UR4, 0x18 ;  /* 0x0000000406067291 */ /* 0x001fe2000f8ec0ff */
[----:B------:R-:W-:Y:S01]  /*1170*/  IADD3 R33, PT, PT, R112, 0x40, RZ ;  /* 0x0000004070217810 */ /* 0x000fe20007ffe0ff */
[----:B------:R-:W0:Y:S01]  /*1180*/  LDCU UR4, c[0x0][0x38c] ;  /* 0x00007180ff0477ac */ /* 0x000e220008000800 */
[----:B------:R-:W-:-:S02]  /*1190*/  LEA.HI.SX32 R31, R31, R112, 0x1b ;  /* 0x000000701f1f7211 */ /* 0x000fc400078fdaff */
[-C--:B------:R-:W-:Y:S02]  /*11a0*/  LEA.HI.SX32 R33, R33, R112.reuse, 0x1b ;  /* 0x0000007021217211 */ /* 0x080fe400078fdaff */
[----:B------:R-:W-:Y:S02]  /*11b0*/  LEA R110, R31, UR6, 0x1 ;  /* 0x000000061f6e7c11 */ /* 0x000fe4000f8e08ff */
[C---:B-1----:R-:W-:Y:S02]  /*11c0*/  IADD3 R19, PT, PT, R112.reuse, 0x60, RZ ;  /* 0x0000006070137810 */ /* 0x042fe40007ffe0ff */
[C---:B------:R-:W-:Y:S02]  /*11d0*/  LEA.HI.SX32 R111, R112.reuse, R112, 0x1b ;  /* 0x00000070706f7211 */ /* 0x040fe400078fdaff */
[----:B------:R-:W-:Y:S02]  /*11e0*/  LEA R109, R33, UR6, 0x1 ;  /* 0x00000006216d7c11 */ /* 0x000fe4000f8e08ff */
[----:B------:R-:W-:-:S02]  /*11f0*/  IADD3 R31, PT, PT, R112, 0x80, RZ ;  /* 0x00000080701f7810 */ /* 0x000fc40007ffe0ff */
[C---:B------:R-:W-:Y:S02]  /*1200*/  IADD3 R33, PT, PT, R112.reuse, 0xa0, RZ ;  /* 0x000000a070217810 */ /* 0x040fe40007ffe0ff */
[C---:B------:R-:W-:Y:S02]  /*1210*/  IADD3 R35, PT, PT, R112.reuse, 0xc0, RZ ;  /* 0x000000c070237810 */ /* 0x040fe40007ffe0ff */
[----:B------:R-:W-:Y:S02]  /*1220*/  IADD3 R37, PT, PT, R112, 0xe0, RZ ;  /* 0x000000e070257810 */ /* 0x000fe40007ffe0ff */
[-C--:B------:R-:W-:Y:S02]  /*1230*/  LEA.HI.SX32 R19, R19, R112.reuse, 0x1b ;  /* 0x0000007013137211 */ /* 0x080fe400078fdaff */
[----:B------:R-:W-:Y:S02]  /*1240*/  LEA R111, R111, UR6, 0x1 ;  /* 0x000000066f6f7c11 */ /* 0x000fe4000f8e08ff */
[----:B------:R-:W-:-:S02]  /*1250*/  LEA.HI.SX32 R31, R31, R112, 0x1b ;  /* 0x000000701f1f7211 */ /* 0x000fc400078fdaff */
[-C--:B------:R-:W-:Y:S02]  /*1260*/  LEA.HI.SX32 R33, R33, R112.reuse, 0x1b ;  /* 0x0000007021217211 */ /* 0x080fe400078fdaff */
[----:B------:R-:W-:Y:S02]  /*1270*/  SHF.L.U32 R18, R112, 0x3, RZ ;  /* 0x0000000370127819 */ /* 0x000fe400000006ff */
[-C--:B------:R-:W-:Y:S02]  /*1280*/  LEA.HI.SX32 R35, R35, R112.reuse, 0x1b ;  /* 0x0000007023237211 */ /* 0x080fe400078fdaff */
[----:B------:R-:W-:Y:S02]  /*1290*/  LEA.HI.SX32 R37, R37, R112, 0x1b ;  /* 0x0000007025257211 */ /* 0x000fe400078fdaff */
[----:B------:R-:W-:Y:S02]  /*12a0*/  LEA R108, R19, UR6, 0x1 ;  /* 0x00000006136c7c11 */ /* 0x000fe4000f8e08ff */
        /* <DEDUP_REMOVED lines=8> */
[----:B------:R-:W-:Y:S01]  /*1330*/  PRMT R19, RZ, 0x7610, R19 ;  /* 0x00007610ff137816 */ /* 0x000fe20000000013 */
[----:B----4-:R1:W-:Y:S04]  /*1340*/  STS.U16 [R111], R0 ;  /* 0x000000006f007388 */ /* 0x0103e80000000400 */
[----:B--2---:R-:W-:Y:S04]  /*1350*/  STS.U16 [R110+0x40], R23 ;  /* 0x000040176e007388 */ /* 0x004fe80000000400 */
        /* <DEDUP_REMOVED lines=18> */
[----:B------:R-:W-:Y:S02]  /*1480*/  PRMT R23, RZ, 0x7610, R23 ;  /* 0x00007610ff177816 */ /* 0x000fe40000000017 */
        /* <DEDUP_REMOVED lines=88> */
[----:B------:R-:W-:Y:S01]  /*1a10*/  PRMT R44, RZ, 0x7610, R44 ;  /* 0x00007610ff2c7816 */ /* 0x000fe2000000002c */
[----:B--2---:R-:W-:Y:S04]  /*1a20*/  STS.U16 [R111], R36 ;  /* 0x000000246f007388 */ /* 0x004fe80000000400 */
[----:B---3--:R-:W-:Y:S04]  /*1a30*/  STS.U16 [R110+0x40], R37 ;  /* 0x000040256e007388 */ /* 0x008fe80000000400 */
[----:B------:R-:W-:Y:S04]  /*1a40*/  STS.U16 [R109+0x80], R38 ;  /* 0x000080266d007388 */ /* 0x000fe80000000400 */
[----:B----4-:R0:W-:Y:S04]  /*1a50*/  STS.U16 [R108+0xc0], R39 ;  /* 0x0000c0276c007388 */ /* 0x0101e80000000400 */
        /* <DEDUP_REMOVED lines=9> */
[----:B------:R-:W3:Y:S04]  /*1af0*/  LDS.U16 R34, [R103+0x8] ;  /* 0x0000080067227984 */ /* 0x000ee80000000400 */
[----:B------:R-:W4:Y:S04]  /*1b00*/  LDS.U16 R35, [R103+0xa] ;  /* 0x00000a0067237984 */ /* 0x000f280000000400 */
[----:B------:R-:W4:Y:S04]  /*1b10*/  LDS.U16 R36, [R103+0xc] ;  /* 0x00000c0067247984 */ /* 0x000f280000000400 */
[----:B------:R-:W4:Y:S01]  /*1b20*/  LDS.U16 R37, [R103+0xe] ;  /* 0x00000e0067257984 */ /* 0x000f220000000400 */
[----:B------:R-:W-:Y:S01]  /*1b30*/  BAR.SYNC.DEFER_BLOCKING 0x0 ;  /* 0x0000000000007b1d */ /* 0x000fe20000010000 */
[----:B0-----:R-:W-:-:S02]  /*1b40*/  PRMT R39, RZ, 0x7610, R39 ;  /* 0x00007610ff277816 */ /* 0x001fc40000000027 */
[----:B------:R-:W-:Y:S02]  /*1b50*/  PRMT R38, RZ, 0x7610, R38 ;  /* 0x00007610ff267816 */ /* 0x000fe40000000026 */
[----:B-1----:R-:W-:Y:S02]  /*1b60*/  PRMT R41, RZ, 0x7610, R41 ;  /* 0x00007610ff297816 */ /* 0x002fe40000000029 */
[----:B------:R-:W-:Y:S02]  /*1b70*/  PRMT R40, RZ, 0x7610, R40 ;  /* 0x00007610ff287816 */ /* 0x000fe40000000028 */
[----:B--2---:R-:W-:Y:S02]  /*1b80*/  PRMT R43, RZ, 0x7610, R43 ;  /* 0x00007610ff2b7816 */ /* 0x004fe4000000002b */
[----:B------:R-:W-:Y:S01]  /*1b90*/  PRMT R42, RZ, 0x7610, R42 ;  /* 0x00007610ff2a7816 */ /* 0x000fe2000000002a */
[----:B------:R-:W2:Y:S01]  /*1ba0*/  @!P0 LDG.E.U16 R44, desc[UR16][R2.64] ;  /* 0x00000010022c8981 */ /* 0x000ea2000c1e1500 */
[----:B------:R-:W-:-:S02]  /*1bb0*/  ISETP.NE.AND P0, PT, R45, RZ, PT ;  /* 0x000000ff2d00720c */ /* 0x000fc40003f05270 */
        /* <DEDUP_REMOVED lines=9> */
[----:B------:R-:W-:Y:S02]  /*1c50*/  HADD2.F32 R49, -RZ, R33.H0_H0 ;  /* 0x20000021ff317230 */ /* 0x000fe40000004100 */
[----:B------:R-:W-:Y:S02]  /*1c60*/  HADD2.F32 R46, -RZ, R4.H0_H0 ;  /* 0x20000004ff2e7230 */ /* 0x000fe40000004100 */
[----:B0-----:R-:W-:Y:S01]  /*1c70*/  FMUL.FTZ R3, R51, -1.4426950216293334961 ;  /* 0xbfb8aa3b33037820 */ /* 0x001fe20000410000 */
[----:B------:R-:W-:Y:S02]  /*1c80*/  FMUL.FTZ R2, R49, -1.4426950216293334961 ;  /* 0xbfb8aa3b31027820 */ /* 0x000fe40000410000 */
[----:B------:R-:W-:Y:S01]  /*1c90*/  FMUL.FTZ R4, R46, -1.4426950216293334961 ;  /* 0xbfb8aa3b2e047820 */ /* 0x000fe20000410000 */
[----:B------:R-:W-:Y:S01]  /*1ca0*/  HADD2.F32 R47, -RZ, R5.H0_H0 ;  /* 0x20000005ff2f7230 */ /* 0x000fe20000004100 */
[----:B------:R-:W-:Y:S04]  /*1cb0*/  MUFU.EX2 R52, R3 ;  /* 0x0000000300347308 */ /* 0x000fe80000000800 */
[----:B------:R-:W-:-:S04]  /*1cc0*/  FMUL.FTZ R5, R47, -1.4426950216293334961 ;  /* 0xbfb8aa3b2f057820 */ /* 0x000fc80000410000 */
[----:B------:R-:W-:Y:S01]  /*1cd0*/  MUFU.EX2 R50, R2 ;  /* 0x0000000200327308 */ /* 0x000fe20000000800 */
[----:B------:R-:W-:-:S07]  /*1ce0*/  HADD2.F32 R48, -RZ, R32.H0_H0 ;  /* 0x20000020ff307230 */ /* 0x000fce0000004100 */
[----:B------:R-:W0:Y:S01]  /*1cf0*/  MUFU.EX2 R4, R4 ;  /* 0x0000000400047308 */ /* 0x000e220000000800 */
[----:B------:R-:W-:-:S07]  /*1d00*/  FMUL.FTZ R32, R48, -1.4426950216293334961 ;  /* 0xbfb8aa3b30207820 */ /* 0x000fce0000410000 */
[----:B------:R-:W1:Y:S01]  /*1d10*/  MUFU.EX2 R5, R5 ;  /* 0x0000000500057308 */ /* 0x000e620000000800 */
[----:B----4-:R-:W-:Y:S02]  /*1d20*/  HADD2.F32 R54, -RZ, R35.H0_H0 ;  /* 0x20000023ff367230 */ /* 0x010fe40000004100 */
[----:B------:R-:W-:-:S05]  /*1d30*/  HADD2.F32 R56, -RZ, R36.H0_H0 ;  /* 0x20000024ff387230 */ /* 0x000fca0000004100 */
[----:B------:R-:W3:Y:S01]  /*1d40*/  MUFU.EX2 R32, R32 ;  /* 0x0000002000207308 */ /* 0x000ee20000000800 */
[----:B0-----:R-:W-:Y:S01]  /*1d50*/  FADD.FTZ R33, R4, 1 ;  /* 0x3f80000004217421 */ /* 0x001fe20000010000 */
[----:B------:R-:W-:Y:S01]  /*1d60*/  FMUL.FTZ R36, R54, -1.4426950216293334961 ;  /* 0xbfb8aa3b36247820 */ /* 0x000fe20000410000 */
[----:B------:R-:W-:-:S05]  /*1d70*/  HADD2.F32 R59, -RZ, R37.H0_H0 ;  /* 0x20000025ff3b7230 */ /* 0x000fca0000004100 */
[----:B------:R-:W-:Y:S01]  /*1d80*/  MUFU.RCP R35, R33 ;  /* 0x0000002100237308 */ /* 0x000fe20000001000 */
[----:B-1----:R-:W-:-:S07]  /*1d90*/  FADD.FTZ R34, R5, 1 ;  /* 0x3f80000005227421 */ /* 0x002fce0000010000 */
[----:B------:R3:W0:Y:S02]  /*1da0*/  MUFU.EX2 R37, R36 ;  /* 0x0000002400257308 */ /* 0x0006240000000800 */
[----:B---3--:R-:W-:Y:S01]  /*1db0*/  FADD.FTZ R36, R32, 1 ;  /* 0x3f80000020247421 */ /* 0x008fe20000010000 */
[----:B------:R-:W-:Y:S01]  /*1dc0*/  FADD.FTZ R50, R50, 1 ;  /* 0x3f80000032327421 */ /* 0x000fe20000010000 */
[----:B------:R-:W-:Y:S02]  /*1dd0*/  HADD2.F32 R7, -RZ, R7.H0_H0 ;  /* 0x20000007ff077230 */ /* 0x000fe40000004100 */
[----:B------:R-:W-:-:S03]  /*1de0*/  HADD2.F32 R6, -RZ, R6.H0_H0 ;  /* 0x20000006ff067230 */ /* 0x000fc60000004100 */
[----:B------:R-:W-:Y:S01]  /*1df0*/  MUFU.RCP R50, R50 ;  /* 0x0000003200327308 */ /* 0x000fe20000001000 */
[----:B------:R-:W-:Y:S01]  /*1e00*/  FADD.FTZ R52, R52, 1 ;  /* 0x3f80000034347421 */ /* 0x000fe20000010000 */
[----:B------:R-:W-:Y:S02]  /*1e10*/  HADD2.F32 R27, -RZ, R27.H0_H0 ;  /* 0x2000001bff1b7230 */ /* 0x000fe40000004100 */
[----:B------:R-:W-:-:S04]  /*1e20*/  HADD2.F32 R26, -RZ, R26.H0_H0 ;  /* 0x2000001aff1a7230 */ /* 0x000fc80000004100 */
[----:B------:R-:W-:Y:S01]  /*1e30*/  MUFU.RCP R52, R52 ;  /* 0x0000003400347308 */ /* 0x000fe20000001000 */
[----:B------:R-:W-:Y:S02]  /*1e40*/  HADD2.F32 R28, -RZ, R28.H0_H0 ;  /* 0x2000001cff1c7230 */ /* 0x000fe40000004100 */
[----:B------:R-:W-:Y:S02]  /*1e50*/  HADD2.F32 R29, -RZ, R29.H0_H0 ;  /* 0x2000001dff1d7230 */ /* 0x000fe40000004100 */
[----:B------:R-:W-:Y:S02]  /*1e60*/  HADD2.F32 R30, -RZ, R30.H0_H0 ;  /* 0x2000001eff1e7230 */ /* 0x000fe40000004100 */
[----:B------:R-:W-:Y:S01]  /*1e70*/  HADD2.F32 R31, -RZ, R31.H0_H0 ;  /* 0x2000001fff1f7230 */ /* 0x000fe20000004100 */
[----:B------:R-:W-:Y:S01]  /*1e80*/  ISETP.NE.AND P4, PT, R157, RZ, PT ;  /* 0x000000ff9d00720c */ /* 0x000fe20003f85270 */
[----:B--2---:R-:W-:Y:S04]  /*1e90*/  STS.U16 [R111], R44 ;  /* 0x0000002c6f007388 */ /* 0x004fe80000000400 */
[----:B------:R1:W-:Y:S04]  /*1ea0*/  STS.U16 [R110+0x40], R39 ;  /* 0x000040276e007388 */ /* 0x0003e80000000400 */
[----:B------:R2:W-:Y:S04]  /*1eb0*/  STS.U16 [R109+0x80], R38 ;  /* 0x000080266d007388 */ /* 0x0005e80000000400 */
[----:B------:R-:W-:Y:S04]  /*1ec0*/  STS.U16 [R108+0xc0], R41 ;  /* 0x0000c0296c007388 */ /* 0x000fe80000000400 */
[----:B------:R3:W-:Y:S04]  /*1ed0*/  STS.U16 [R107+0x100], R40 ;  /* 0x000100286b007388 */ /* 0x0007e80000000400 */
[----:B------:R-:W-:Y:S04]  /*1ee0*/  STS.U16 [R106+0x140], R43 ;  /* 0x0001402b6a007388 */ /* 0x000fe80000000400 */
[----:B------:R-:W-:Y:S04]  /*1ef0*/  STS.U16 [R105+0x180], R42 ;  /* 0x0001802a69007388 */ /* 0x000fe80000000400 */
[----:B------:R-:W-:Y:S01]  /*1f00*/  STS.U16 [R104+0x1c0], R45 ;  /* 0x0001c02d68007388 */ /* 0x000fe20000000400 */
[----:B------:R-:W-:-:S03]  /*1f10*/  NOP ;  /* 0x0000000000007918 */ /* 0x000fc60000000000 */
[----:B------:R-:W4:Y:S04]  /*1f20*/  LDS.U16 R3, [R103+0x2] ;  /* 0x0000020067037984 */ /* 0x000f280000000400 */
[----:B------:R-:W4:Y:S04]  /*1f30*/  LDS.U16 R2, [R103] ;  /* 0x0000000067027984 */ /* 0x000f280000000400 */
[----:B------:R-:W4:Y:S04]  /*1f40*/  LDS.U16 R5, [R103+0x6] ;  /* 0x0000060067057984 */ /* 0x000f280000000400 */
[----:B------:R-:W4:Y:S01]  /*1f50*/  LDS.U16 R4, [R103+0x4] ;  /* 0x0000040067047984 */ /* 0x000f220000000400 */
[----:B-1----:R-:W-:Y:S01]  /*1f60*/  FMUL.FTZ R39, R56, -1.4426950216293334961 ;  /* 0xbfb8aa3b38277820 */ /* 0x002fe20000410000 */
[----:B--2---:R-:W1:Y:S02]  /*1f70*/  MUFU.RCP R38, R34 ;  /* 0x0000002200267308 */ /* 0x004e640000001000 */
[----:B------:R-:W2:Y:S04]  /*1f80*/  LDS.U16 R32, [R103+0x8] ;  /* 0x0000080067207984 */ /* 0x000ea80000000400 */
[----:B------:R-:W2:Y:S02]  /*1f90*/  LDS.U16 R33, [R103+0xa] ;  /* 0x00000a0067217984 */ /* 0x000ea40000000400 */
[----:B------:R4:W1:Y:S01]  /*1fa0*/  MUFU.EX2 R53, R39 ;  /* 0x0000002700357308 */ /* 0x0008620000000800 */
[----:B0-----:R-:W-:Y:S01]  /*1fb0*/  FADD.FTZ R44, R37, 1 ;  /* 0x3f800000252c7421 */ /* 0x001fe20000010000 */
[----:B---3--:R-:W-:Y:S01]  /*1fc0*/  FMUL.FTZ R40, R59, -1.4426950216293334961 ;  /* 0xbfb8aa3b3b287820 */ /* 0x008fe20000410000 */
[----:B----4-:R-:W-:-:S02]  /*1fd0*/  HADD2.F32 R39, -RZ, R3.H0_H0 ;  /* 0x20000003ff277230 */ /* 0x010fc40000004100 */
[----:B------:R-:W-:Y:S01]  /*1fe0*/  FADD.FTZ R3, -R35, 1 ;  /* 0x3f80000023037421 */ /* 0x000fe20000010100 */
[----:B------:R-:W-:Y:S02]  /*1ff0*/  HADD2.F32 R34, -RZ, R2.H0_H0 ;  /* 0x20000002ff227230 */ /* 0x000fe40000004100 */
[----:B------:R-:W0:Y:S01]  /*2000*/  LDS.U16 R2, [R103+0xc] ;  /* 0x00000c0067027984 */ /* 0x000e220000000400 */
[----:B------:R-:W-:-:S03]  /*2010*/  FFMA.FTZ R37, R46, R3, 1 ;  /* 0x3f8000002e257423 */ /* 0x000fc60000010003 */
[----:B------:R-:W3:Y:S01]  /*2020*/  LDS.U16 R3, [R103+0xe] ;  /* 0x00000e0067037984 */ /* 0x000ee20000000400 */
[----:B------:R1:W4:Y:S01]  /*2030*/  MUFU.EX2 R42, R40 ;  /* 0x00000028002a7308 */ /* 0x0003220000000800 */
[----:B------:R-:W-:-:S07]  /*2040*/  FMUL.FTZ R41, R7, R39 ;  /* 0x0000002707297220 */ /* 0x000fce0000410000 */
[----:B------:R2:W4:Y:S01]  /*2050*/  MUFU.RCP R43, R36 ;  /* 0x00000024002b7308 */ /* 0x0005220000001000 */
[C---:B-1----:R-:W-:Y:S01]  /*2060*/  FADD.FTZ R40, -R38.reuse, 1 ;  /* 0x3f80000026287421 */ /* 0x042fe20000010100 */
[----:B------:R-:W-:-:S03]  /*2070*/  FMUL.FTZ R41, R38, R41 ;  /* 0x0000002926297220 */ /* 0x000fc60000410000 */
[----:B------:R-:W-:Y:S01]  /*2080*/  FFMA.FTZ R40, R47, R40, 1 ;  /* 0x3f8000002f287423 */ /* 0x000fe20000010028 */
[----:B--2---:R-:W-:Y:S02]  /*2090*/  FMUL.FTZ R36, R6, R34 ;  /* 0x0000002206247220 */ /* 0x004fe40000410000 */
[----:B------:R1:W2:Y:S02]  /*20a0*/  MUFU.RCP R55, R44 ;  /* 0x0000002c00377308 */ /* 0x0002a40000001000 */
[----:B------:R-:W-:Y:S01]  /*20b0*/  FMUL.FTZ R36, R35, R36 ;  /* 0x0000002423247220 */ /* 0x000fe20000410000 */
[----:B------:R-:W-:Y:S01]  /*20c0*/  FMUL.FTZ R41, R41, R40 ;  /* 0x0000002829297220 */ /* 0x000fe20000410000 */
[----:B------:R-:W-:Y:S02]  /*20d0*/  HADD2.F32 R40, -RZ, R5.H0_H0 ;  /* 0x20000005ff287230 */ /* 0x000fe40000004100 */
[----:B------:R-:W-:Y:S01]  /*20e0*/  FMUL.FTZ R36, R36, R37 ;  /* 0x0000002524247220 */ /* 0x000fe20000410000 */
[----:B------:R-:W-:-:S02]  /*20f0*/  HADD2.F32 R37, -RZ, R4.H0_H0 ;  /* 0x20000004ff257230 */ /* 0x000fc40000004100 */
[----:B------:R-:W-:Y:S01]  /*2100*/  FADD.FTZ R53, R53, 1 ;  /* 0x3f80000035357421 */ /* 0x000fe20000010000 */
[----:B----4-:R-:W-:Y:S01]  /*2110*/  FADD.FTZ R58, R42, 1 ;  /* 0x3f8000002a3a7421 */ /* 0x010fe20000010000 */
[----:B------:R-:W-:Y:S01]  /*2120*/  FADD.FTZ R42, -R50, 1 ;  /* 0x3f800000322a7421 */ /* 0x000fe20000010100 */
[----:B------:R-:W-:Y:S01]  /*2130*/  FMUL.FTZ R5, R27, R40 ;  /* 0x000000281b057220 */ /* 0x000fe20000410000 */
[----:B------:R-:W-:Y:S01]  /*2140*/  FADD.FTZ R45, -R43, 1 ;  /* 0x3f8000002b2d7421 */ /* 0x000fe20000010100 */
[----:B------:R-:W-:Y:S01]  /*2150*/  FMUL.FTZ R4, R26, R37 ;  /* 0x000000251a047220 */ /* 0x000fe20000410000 */
[----:B------:R4:W3:Y:S01]  /*2160*/  MUFU.RCP R57, R53 ;  /* 0x0000003500397308 */ /* 0x0008e20000001000 */
[----:B------:R-:W-:Y:S01]  /*2170*/  FFMA.FTZ R42, R49, R42, 1 ;  /* 0x3f800000312a7423 */ /* 0x000fe2000001002a */
[----:B------:R-:W-:Y:S01]  /*2180*/  FMUL.FTZ R5, R50, R5 ;  /* 0x0000000532057220 */ /* 0x000fe20000410000 */
[----:B------:R-:W-:Y:S02]  /*2190*/  HADD2.F32 R32, -RZ, R32.H0_H0 ;  /* 0x20000020ff207230 */ /* 0x000fe40000004100 */
[----:B------:R-:W-:Y:S01]  /*21a0*/  FFMA.FTZ R45, R48, R45, 1 ;  /* 0x3f800000302d7423 */ /* 0x000fe2000001002d */
[----:B------:R-:W-:-:S02]  /*21b0*/  FMUL.FTZ R4, R43, R4 ;  /* 0x000000042b047220 */ /* 0x000fc40000410000 */
[----:B------:R3:W3:Y:S01]  /*21c0*/  MUFU.RCP R60, R58 ;  /* 0x0000003a003c7308 */ /* 0x0006e20000001000 */
[----:B------:R-:W-:Y:S02]  /*21d0*/  HADD2.F32 R33, -RZ, R33.H0_H0 ;  /* 0x20000021ff217230 */ /* 0x000fe40000004100 */
[----:B------:R-:W-:Y:S01]  /*21e0*/  FMUL.FTZ R5, R5, R42 ;  /* 0x0000002a05057220 */ /* 0x000fe20000410000 */
[----:B------:R-:W-:Y:S01]  /*21f0*/  FMUL.FTZ R4, R4, R45 ;  /* 0x0000002d04047220 */ /* 0x000fe20000410000 */
[----:B0-----:R-:W-:Y:S02]  /*2200*/  HADD2.F32 R42, -RZ, R2.H0_H0 ;  /* 0x20000002ff2a7230 */ /* 0x001fe40000004100 */
[----:B-1----:R-:W-:Y:S01]  /*2210*/  FADD.FTZ R44, -R52, 1 ;  /* 0x3f800000342c7421 */ /* 0x002fe20000010100 */
[----:B----4-:R-:W-:Y:S01]  /*2220*/  FMUL.FTZ R53, R28, R32 ;  /* 0x000000201c357220 */ /* 0x010fe20000410000 */
[----:B--2---:R-:W-:Y:S01]  /*2230*/  FADD.FTZ R45, -R55, 1 ;  /* 0x3f800000372d7421 */ /* 0x004fe20000010100 */
[----:B------:R-:W-:Y:S01]  /*2240*/  FMUL.FTZ R2, R29, R33 ;  /* 0x000000211d027220 */ /* 0x000fe20000410000 */
[----:B------:R-:W-:Y:S01]  /*2250*/  FFMA.FTZ R44, R51, R44, 1 ;  /* 0x3f800000332c7423 */ /* 0x000fe2000001002c */
[----:B------:R-:W-:Y:S01]  /*2260*/  FMUL.FTZ R53, R52, R53 ;  /* 0x0000003534357220 */ /* 0x000fe20000410000 */
[----:B------:R-:W-:Y:S01]  /*2270*/  FFMA.FTZ R45, R54, R45, 1 ;  /* 0x3f800000362d7423 */ /* 0x000fe2000001002d */
[----:B------:R-:W-:Y:S01]  /*2280*/  FMUL.FTZ R2, R55, R2 ;  /* 0x0000000237027220 */ /* 0x000fe20000410000 */
[----:B---3--:R-:W-:-:S02]  /*2290*/  HADD2.F32 R62, -RZ, R3.H0_H0 ;  /* 0x20000003ff3e7230 */ /* 0x008fc40000004100 */
        /* <DEDUP_REMOVED lines=8> */
[----:B------:R-:W-:Y:S01]  /*2320*/  FFMA.FTZ R2, R59, R2, 1 ;  /* 0x3f8000003b027423 */ /* 0x000fe20000010002 */
[----:B------:R-:W-:Y:S02]  /*2330*/  FMUL.FTZ R3, R60, R3 ;  /* 0x000000033c037220 */ /* 0x000fe40000410000 */
[----:B------:R-:W-:-:S02]  /*2340*/  FMUL.FTZ R53, R58, R53 ;  /* 0x000000353a357220 */ /* 0x000fc40000410000 */
[----:B------:R-:W-:Y:S01]  /*2350*/  FMUL.FTZ R2, R3, R2 ;  /* 0x0000000203027220 */ /* 0x000fe20000410000 */
[----:B------:R-:W-:Y:S01]  /*2360*/  F2FP.F16.F32.PACK_AB R36, R41, R36 ;  /* 0x000000242924723e */ /* 0x000fe200000000ff */
[----:B------:R-:W-:Y:S01]  /*2370*/  BAR.SYNC.DEFER_BLOCKING 0x0 ;  /* 0x0000000000007b1d */ /* 0x000fe20000010000 */
[----:B------:R-:W-:Y:S02]  /*2380*/  F2FP.F16.F32.PACK_AB R4, R5, R4 ;  /* 0x000000040504723e */ /* 0x000fe400000000ff */
[----:B------:R-:W-:Y:S02]  /*2390*/  F2FP.F16.F32.PACK_AB R44, R45, R44 ;  /* 0x0000002c2d2c723e */ /* 0x000fe400000000ff */
[----:B------:R-:W-:Y:S02]  /*23a0*/  F2FP.F16.F32.PACK_AB R2, R2, R53 ;  /* 0x000000350202723e */ /* 0x000fe400000000ff */
        /* <DEDUP_REMOVED lines=61> */
[----:B------:R0:W-:Y:S01]  /*2780*/  @!P3 STG.E.U16 desc[UR16][R2.64+0x100], R65 ;  /* 0x000100410200b986 */ /* 0x0001e2000c101510 */
        /* <DEDUP_REMOVED lines=71> */
.L_x_15832:
[----:B------:R-:W-:Y:S01]  /*2c00*/  HADD2.F32 R94, -RZ, R94.H0_H0 ;  /* 0x2000005eff5e7230 */ /* 0x000fe20000004100 */
[----:B------:R-:W-:Y:S01]  /*2c10*/  BAR.SYNC.DEFER_BLOCKING 0x0 ;  /* 0x0000000000007b1d */ /* 0x000fe20000010000 */
[----:B------:R-:W-:Y:S01]  /*2c20*/  HADD2.F32 R93, -RZ, R93.H0_H0 ;  /* 0x2000005dff5d7230 */ /* 0x000fe20000004100 */
[----:B------:R-:W-:Y:S01]  /*2c30*/  UISETP.GE.AND UP0, UPT, UR4, 0x1, UPT ;  /* 0x000000010400788c */ /* 0x000fe2000bf06270 */
[----:B0-----:R-:W-:Y:S02]  /*2c40*/  HADD2.F32 R3, -RZ, R24.H0_H0 ;  /* 0x20000018ff037230 */ /* 0x001fe40000004100 */
[----:B------:R-:W-:Y:S01]  /*2c50*/  FFMA.FTZ R159, R6, R94, R159 ;  /* 0x0000005e069f7223 */ /* 0x000fe2000001009f */
[----:B------:R-:W-:Y:S02]  /*2c60*/  HADD2.F32 R92, -RZ, R92.H0_H0 ;  /* 0x2000005cff5c7230 */ /* 0x000fe40000004100 */
[----:B------:R-:W-:Y:S02]  /*2c70*/  HFMA2 R102, -RZ, RZ, 0, 0 ;  /* 0x00000000ff667431 */ /* 0x000fe400000001ff */
[----:B------:R-:W-:-:S02]  /*2c80*/  HADD2.F32 R91, -RZ, R91.H0_H0 ;  /* 0x2000005bff5b7230 */ /* 0x000fc40000004100 */
[----:B------:R-:W-:Y:S01]  /*2c90*/  FFMA.FTZ R2, R70, R93, R159 ;  /* 0x0000005d46027223 */ /* 0x000fe2000001009f */
[----:B-----5:R-:W-:Y:S01]  /*2ca0*/  FADD.FTZ R86, R3, R156 ;  /* 0x0000009c03567221 */ /* 0x020fe20000010000 */
[----:B------:R-:W-:Y:S01]  /*2cb0*/  HADD2.F32 R90, -RZ, R90.H0_H0 ;  /* 0x2000005aff5a7230 */ /* 0x000fe20000004100 */
[----:B------:R-:W-:Y:S01]  /*2cc0*/  CS2R R100, SRZ ;  /* 0x0000000000647805 */ /* 0x000fe2000001ff00 */
        /* <DEDUP_REMOVED lines=36> */
[C-C-:B------:R-:W-:Y:S01]  /*2f10*/  IADD3 R41, PT, PT, R18.reuse, 0x1, R18.reuse ;  /* 0x0000000112297810 */ /* 0x140fe20007ffe012 */
[----:B------:R-:W0:Y:S01]  /*2f20*/  LDC R63, c[0x0][0x388] ;  /* 0x0000e200ff3f7b82 */ /* 0x000e220000000800 */
[C-C-:B------:R-:W-:Y:S01]  /*2f30*/  IADD3 R43, PT, PT, R18.reuse, 0x2, R18.reuse ;  /* 0x00000002122b7810 */ /* 0x140fe20007ffe012 */
[----:B------:R-:W-:Y:S01]  /*2f40*/  FADD.FTZ R64, R31, R31 ;  /* 0x0000001f1f407221 */ /* 0x000fe20000010000 */
[----:B------:R-:W-:Y:S01]  /*2f50*/  IADD3 R45, PT, PT, R18, 0x3, R18 ;  /* 0x00000003122d7810 */ /* 0x000fe20007ffe012 */
[----:B------:R-:W-:Y:S01]  /*2f60*/  FADD.FTZ R0, R6, R6 ;  /* 0x0000000606007221 */ /* 0x000fe20000010000 */
[----:B------:R-:W-:Y:S01]  /*2f70*/  IADD3 R47, PT, PT, R18, 0x4, R18 ;  /* 0x00000004122f7810 */ /* 0x000fe20007ffe012 */
[----:B------:R-:W-:Y:S01]  /*2f80*/  FADD.FTZ R70, R70, R70 ;  /* 0x0000004646467221 */ /* 0x000fe20000010000 */
[C-C-:B------:R-:W-:Y:S01]  /*2f90*/  IADD3 R49, PT, PT, R18.reuse, 0x5, R18.reuse ;  /* 0x0000000512317810 */ /* 0x140fe20007ffe012 */
[----:B------:R-:W1:Y:S01]  /*2fa0*/  LDC.64 R20, c[0x0][0x440] ;  /* 0x00011000ff147b82 */ /* 0x000e620000000a00 */
[C-C-:B------:R-:W-:Y:S01]  /*2fb0*/  IADD3 R51, PT, PT, R18.reuse, 0x6, R18.reuse ;  /* 0x0000000612337810 */ /* 0x140fe20007ffe012 */
[----:B------:R-:W-:Y:S01]  /*2fc0*/  FADD.FTZ R69, R69, R69 ;  /* 0x0000004545457221 */ /* 0x000fe20000010000 */
[----:B------:R-:W-:Y:S01]  /*2fd0*/  IADD3 R53, PT, PT, R18, 0x7, R18 ;  /* 0x0000000712357810 */ /* 0x000fe20007ffe012 */
[----:B------:R-:W-:Y:S01]  /*2fe0*/  FADD.FTZ R68, R68, R68 ;  /* 0x0000004444447221 */ /* 0x000fe20000010000 */
[----:B------:R-:W-:Y:S01]  /*2ff0*/  SHF.L.U32 R2, R112, 0x4, RZ ;  /* 0x0000000470027819 */ /* 0x000fe200000006ff */
[----:B------:R-:W-:Y:S01]  /*3000*/  FADD.FTZ R67, R67, R67 ;  /* 0x0000004343437221 */ /* 0x000fe20000010000 */
[----:B------:R-:W-:Y:S01]  /*3010*/  SHF.L.U32 R62, R114, 0x9, RZ ;  /* 0x00000009723e7819 */ /* 0x000fe200000006ff */
[----:B------:R-:W2:Y:S01]  /*3020*/  LDC.64 R18, c[0x0][0x3a8] ;  /* 0x0000ea00ff127b82 */ /* 0x000ea20000000a00 */
[C---:B------:R-:W-:Y:S01]  /*3030*/  IADD3 R37, PT, PT, R112.reuse, 0x1c0, RZ ;  /* 0x000001c070257810 */ /* 0x040fe20007ffe0ff */
[----:B------:R-:W-:Y:S01]  /*3040*/  FADD.FTZ R65, R65, R65 ;  /* 0x0000004141417221 */ /* 0x000fe20000010000 */
[C---:B------:R-:W-:Y:S01]  /*3050*/  IADD3 R39, PT, PT, R112.reuse, 0x1e0, RZ ;  /* 0x000001e070277810 */ /* 0x040fe20007ffe0ff */
[----:B------:R-:W3:Y:S01]  /*3060*/  LDCU UR8, c[0x0][0x394] ;  /* 0x00007280ff0877ac */ /* 0x000ee20008000800 */
[----:B------:R-:W-:-:S02]  /*3070*/  IADD3 R3, PT, PT, R112, 0x100, RZ ;  /* 0x0000010070037810 */ /* 0x000fc40007ffe0ff */
[C---:B------:R-:W-:Y:S01]  /*3080*/  IADD3 R5, PT, PT, R112.reuse, 0x120, RZ ;  /* 0x0000012070057810 */ /* 0x040fe20007ffe0ff */
[----:B------:R-:W4:Y:S01]  /*3090*/  LDC.64 R22, c[0x0][0x3c0] ;  /* 0x0000f000ff167b82 */ /* 0x000f220000000a00 */
[C---:B------:R-:W-:Y:S01]  /*30a0*/  IADD3 R7, PT, PT, R112.reuse, 0x140, RZ ;  /* 0x0000014070077810 */ /* 0x040fe20007ffe0ff */
[----:B------:R-:W0:Y:S01]  /*30b0*/  LDCU UR9, c[0x0][0x38c] ;  /* 0x00007180ff0977ac */ /* 0x000e220008000800 */
[C---:B------:R-:W-:Y:S02]  /*30c0*/  IADD3 R31, PT, PT, R112.reuse, 0x160, RZ ;  /* 0x00000160701f7810 */ /* 0x040fe40007ffe0ff */
[C---:B------:R-:W-:Y:S01]  /*30d0*/  IADD3 R33, PT, PT, R112.reuse, 0x180, RZ ;  /* 0x0000018070217810 */ /* 0x040fe20007ffe0ff */
[----:B------:R-:W-:Y:S01]  /*30e0*/  UMOV UR4, URZ ;  /* 0x000000ff00047c82 */ /* 0x000fe20008000000 */
[----:B------:R-:W-:Y:S01]  /*30f0*/  IADD3 R35, PT, PT, R112, 0x1a0, RZ ;  /* 0x000001a070237810 */ /* 0x000fe20007ffe0ff */
        /* <DEDUP_REMOVED lines=9> */
[----:B------:R-:W-:Y:S01]  /*3190*/  IADD3 R177, PT, PT, R2, 0xf, RZ ;  /* 0x0000000f02b17810 */ /* 0x000fe20007ffe0ff */
[----:B------:R-:W0:Y:S01]  /*31a0*/  LDC.64 R28, c[0x0][0x4d0] ;  /* 0x00013400ff1c7b82 */ /* 0x000e220000000a00 */
[----:B------:R-:W-:Y:S02]  /*31b0*/  LEA R61, R61, -R62, 0x1 ;  /* 0x8000003e3d3d7211 */ /* 0x000fe400078e08ff */
[-C--:B------:R-:W-:Y:S02]  /*31c0*/  LEA.HI.SX32 R45, R45, R2.reuse, 0x1b ;  /* 0x000000022d2d7211 */ /* 0x080fe400078fdaff */
[-C--:B------:R-:W-:Y:S02]  /*31d0*/  LEA.HI.SX32 R41, R41, R2.reuse, 0x1b ;  /* 0x0000000229297211 */ /* 0x080fe400078fdaff */
[-C--:B------:R-:W-:Y:S02]  /*31e0*/  LEA.HI.SX32 R43, R43, R2.reuse, 0x1b ;  /* 0x000000022b2b7211 */ /* 0x080fe400078fdaff */
[----:B------:R-:W-:-:S02]  /*31f0*/  LEA.HI.SX32 R47, R47, R2, 0x1b ;  /* 0x000000022f2f7211 */ /* 0x000fc400078fdaff */
[-C--:B------:R-:W-:Y:S02]  /*3200*/  LEA.HI.SX32 R49, R49, R2.reuse, 0x1b ;  /* 0x0000000231317211 */ /* 0x080fe400078fdaff */
[----:B------:R-:W-:Y:S02]  /*3210*/  LEA.HI.SX32 R51, R51, R2, 0x1b ;  /* 0x0000000233337211 */ /* 0x000fe400078fdaff */
[-C--:B------:R-:W-:Y:S02]  /*3220*/  LEA.HI.SX32 R37, R37, R112.reuse, 0x1b ;  /* 0x0000007025257211 */ /* 0x080fe400078fdaff */
[----:B------:R-:W-:Y:S02]  /*3230*/  LEA.HI.SX32 R39, R39, R112, 0x1b ;  /* 0x0000007027277211 */ /* 0x000fe400078fdaff */
[----:B------:R-:W-:Y:S02]  /*3240*/  ISETP.NE.AND P5, PT, R144, 0x1, PT ;  /* 0x000000019000780c */ /* 0x000fe40003fa5270 */
        /* <DEDUP_REMOVED lines=9> */
[----:B------:R-:W-:Y:S02]  /*32e0*/  LEA.HI.SX32 R52, R2, R2, 0x1b ;  /* 0x0000000202347211 */ /* 0x000fe400078fdaff */
[-C--:B------:R-:W-:Y:S02]  /*32f0*/  LEA.HI.SX32 R3, R3, R112.reuse, 0x1b ;  /* 0x0000007003037211 */ /* 0x080fe400078fdaff */
[-C--:B------:R-:W-:Y:S02]  /*3300*/  LEA.HI.SX32 R5, R5, R112.reuse, 0x1b ;  /* 0x0000007005057211 */ /* 0x080fe400078fdaff */
[----:B------:R-:W-:-:S02]  /*3310*/  LEA.HI.SX32 R7, R7, R112, 0x1b ;  /* 0x0000007007077211 */ /* 0x000fc400078fdaff */
[-C--:B------:R-:W-:Y:S02]  /*3320*/  LEA.HI.SX32 R31, R31, R112.reuse, 0x1b ;  /* 0x000000701f1f7211 */ /* 0x080fe400078fdaff */
[-C--:B------:R-:W-:Y:S02]  /*3330*/  LEA.HI.SX32 R33, R33, R112.reuse, 0x1b ;  /* 0x0000007021217211 */ /* 0x080fe400078fdaff */
[----:B------:R-:W-:Y:S02]  /*3340*/  LEA.HI.SX32 R35, R35, R112, 0x1b ;  /* 0x0000007023237211 */ /* 0x000fe400078fdaff */
[----:B------:R-:W-:Y:S02]  /*3350*/  ISETP.GE.AND P0, PT, R142, R61, PT ;  /* 0x0000003d8e00720c */ /* 0x000fe40003f06270 */
        /* <DEDUP_REMOVED lines=8> */
[----:B------:R-:W-:Y:S02]  /*33e0*/  MOV R102, RZ ;  /* 0x000000ff00667202 */ /* 0x000fe40000000f00 */
[----:B------:R-:W-:Y:S02]  /*33f0*/  ISETP.EQ.AND P5, PT, R157, RZ, P5 ;  /* 0x000000ff9d00720c */ /* 0x000fe40002fa2270 */
[----:B------:R-:W-:Y:S02]  /*3400*/  IADD3 R60, PT, PT, R62, R157, RZ ;  /* 0x0000009d3e3c7210 */ /* 0x000fe40007ffe0ff */
        /* <DEDUP_REMOVED lines=16> */
[----:B01234-:R-:W-:-:S07]  /*3510*/  LEA R36, R36, UR6, 0x1 ;  /* 0x0000000624247c11 */ /* 0x01ffce000f8e08ff */
.L_x_15883:
        /* <DEDUP_REMOVED lines=82> */
[----:B------:R0:W-:Y:S04]  /*3a40*/  STS.U16 [R110+0x40], R33 ;  /* 0x000040216e007388 */ /* 0x0001e80000000400 */
[----:B----4-:R-:W-:Y:S04]  /*3a50*/  STS.U16 [R109+0x80], R34 ;  /* 0x000080226d007388 */ /* 0x010fe80000000400 */
[----:B---3--:R1:W-:Y:S04]  /*3a60*/  STS.U16 [R108+0xc0], R35 ;  /* 0x0000c0236c007388 */ /* 0x0083e80000000400 */
[----:B-----5:R-:W-:Y:S04]  /*3a70*/  STS.U16 [R107+0x100], R160 ;  /* 0x000100a06b007388 */ /* 0x020fe80000000400 */
        /* <DEDUP_REMOVED lines=12> */
[----:B------:R-:W5:Y:S01]  /*3b40*/  LDG.E.64 R4, desc[UR16][R4.64] ;  /* 0x0000001004047981 */ /* 0x000f62000c1e1b00 */
[-C--:B------:R-:W-:Y:S01]  /*3b50*/  FMUL.FTZ R2, R85, R31.reuse ;  /* 0x0000001f55027220 */ /* 0x080fe20000410000 */
[-C--:B0-----:R-:W-:Y:S01]  /*3b60*/  FMUL.FTZ R33, R83, R31.reuse ;  /* 0x0000001f53217220 */ /* 0x081fe20000410000 */
[-C--:B-1----:R-:W-:Y:S01]  /*3b70*/  FMUL.FTZ R35, R84, R31.reuse ;  /* 0x0000001f54237220 */ /* 0x082fe20000410000 */
[-C--:B--2---:R-:W-:Y:S01]  /*3b80*/  FMUL.FTZ R162, R81, R31.reuse ;  /* 0x0000001f51a27220 */ /* 0x084fe20000410000 */
[----:B------:R-:W-:Y:S01]  /*3b90*/  FMUL.RZ R34, R2, 0.15915493667125701904 ;  /* 0x3e22f98302227820 */ /* 0x000fe2000040c000 */
[----:B---3--:R-:W-:Y:S01]  /*3ba0*/  FMUL.RZ R164, R33, 0.15915493667125701904 ;  /* 0x3e22f98321a47820 */ /* 0x008fe2000040c000 */
[-C--:B------:R-:W-:Y:S01]  /*3bb0*/  FMUL.FTZ R7, R86, R31.reuse ;  /* 0x0000001f56077220 */ /* 0x080fe20000410000 */
[----:B------:R-:W0:Y:S01]  /*3bc0*/  LDS.U16 R174, [R52] ;  /* 0x0000000034ae7984 */ /* 0x000e220000000400 */
[----:B------:R-:W-:Y:S01]  /*3bd0*/  MUFU.SIN R6, R34 ;  /* 0x0000002200067308 */ /* 0x000fe20000000400 */
[----:B------:R-:W-:Y:S01]  /*3be0*/  FMUL.FTZ R2, R30, 1.4426950216293334961 ;  /* 0x3fb8aa3b1e027820 */ /* 0x000fe20000410000 */
[----:B----4-:R-:W-:Y:S01]  /*3bf0*/  FMUL.RZ R166, R35, 0.15915493667125701904 ;  /* 0x3e22f98323a67820 */ /* 0x010fe2000040c000 */
[----:B------:R-:W-:Y:S01]  /*3c00*/  LDS.U16 R183, [R58+0x4] ;  /* 0x000004003ab77984 */ /* 0x000fe20000000400 */
[----:B------:R-:W1:Y:S03]  /*3c10*/  S2UR UR7, SR_CgaCtaId ;  /* 0x00000000000779c3 */ /* 0x000e660000008800 */
[----:B------:R-:W-:Y:S01]  /*3c20*/  LDS.U16 R181, [R57+0x6] ;  /* 0x0000060039b57984 */ /* 0x000fe20000000400 */
[----:B------:R-:W-:Y:S01]  /*3c30*/  MUFU.COS R32, R34 ;  /* 0x0000002200207308 */ /* 0x000fe20000000000 */
[----:B-----5:R-:W-:Y:S01]  /*3c40*/  FMUL.RZ R168, R162, 0.15915493667125701904 ;  /* 0x3e22f983a2a87820 */ /* 0x020fe2000040c000 */
[----:B------:R-:W-:Y:S01]  /*3c50*/  FMUL.RZ R160, R7, 0.15915493667125701904 ;  /* 0x3e22f98307a07820 */ /* 0x000fe2000040c000 */
[----:B------:R-:W-:Y:S04]  /*3c60*/  LDS.U16 R179, [R54+0xc] ;  /* 0x00000c0036b37984 */ /* 0x000fe80000000400 */
[----:B------:R-:W-:Y:S01]  /*3c70*/  LDS.U16 R177, [R53+0xe] ;  /* 0x00000e0035b17984 */ /* 0x000fe20000000400 */
[----:B------:R-:W-:Y:S01]  /*3c80*/  MUFU.SIN R198, R164 ;  /* 0x000000a400c67308 */ /* 0x000fe20000000400 */
[-C--:B------:R-:W-:Y:S01]  /*3c90*/  FMUL.FTZ R35, R84, R2.reuse ;  /* 0x0000000254237220 */ /* 0x080fe20000410000 */
[----:B------:R-:W-:Y:S01]  /*3ca0*/  FMUL.FTZ R162, R81, R2 ;  /* 0x0000000251a27220 */ /* 0x000fe20000410000 */
[----:B------:R-:W-:Y:S04]  /*3cb0*/  LDS.U16 R175, [R41+0x14] ;  /* 0x0000140029af7984 */ /* 0x000fe80000000400 */
[----:B------:R-:W-:Y:S01]  /*3cc0*/  LDS.U16 R173, [R40+0x16] ;  /* 0x0000160028ad7984 */ /* 0x000fe20000000400 */
[----:B------:R2:W-:Y:S02]  /*3cd0*/  MUFU.COS R34, R164 ;  /* 0x000000a400227308 */ /* 0x0005e40000000000 */
[----:B--2---:R-:W-:-:S04]  /*3ce0*/  FMUL.FTZ R164, R82, R31 ;  /* 0x0000001f52a47220 */ /* 0x004fc80000410000 */
[----:B------:R-:W-:Y:S01]  /*3cf0*/  FMUL.RZ R170, R164, 0.15915493667125701904 ;  /* 0x3e22f983a4aa7820 */ /* 0x000fe2000040c000 */
[-C--:B------:R-:W-:Y:S01]  /*3d00*/  FMUL.FTZ R164, R82, R2.reuse ;  /* 0x0000000252a47220 */ /* 0x080fe20000410000 */
[----:B------:R-:W-:Y:S08]  /*3d10*/  MUFU.SIN R200, R160 ;  /* 0x000000a000c87308 */ /* 0x000ff00000000400 */
[----:B------:R-:W-:Y:S01]  /*3d20*/  MUFU.COS R202, R160 ;  /* 0x000000a000ca7308 */ /* 0x000fe20000000000 */
[----:B------:R-:W-:-:S07]  /*3d30*/  FMUL.FTZ R3, R85, R2 ;  /* 0x0000000255037220 */ /* 0x000fce0000410000 */
[----:B------:R-:W-:Y:S01]  /*3d40*/  MUFU.COS R160, R166 ;  /* 0x000000a600a07308 */ /* 0x000fe20000000000 */
[----:B------:R-:W-:-:S07]  /*3d50*/  FMUL.FTZ R7, R86, R2 ;  /* 0x0000000256077220 */ /* 0x000fce0000410000 */
[----:B------:R-:W2:Y:S01]  /*3d60*/  MUFU.EX2 R35, R35 ;  /* 0x0000002300237308 */ /* 0x000ea20000000800 */
[----:B------:R-:W-:-:S07]  /*3d70*/  FMUL.FTZ R33, R83, R2 ;  /* 0x0000000253217220 */ /* 0x000fce0000410000 */
[----:B------:R-:W-:Y:S08]  /*3d80*/  MUFU.SIN R169, R168 ;  /* 0x000000a800a97308 */ /* 0x000ff00000000400 */
[----:B------:R3:W-:Y:S08]  /*3d90*/  MUFU.COS R195, R168 ;  /* 0x000000a800c37308 */ /* 0x0007f00000000000 */
[----:B------:R-:W4:Y:S01]  /*3da0*/  MUFU.EX2 R162, R162 ;  /* 0x000000a200a27308 */ /* 0x000f220000000800 */
[----:B---3--:R-:W-:-:S07]  /*3db0*/  FMUL.FTZ R168, R80, R2 ;  /* 0x0000000250a87220 */ /* 0x008fce0000410000 */
[----:B------:R-:W-:Y:S08]  /*3dc0*/  MUFU.SIN R171, R170 ;  /* 0x000000aa00ab7308 */ /* 0x000ff00000000400 */
[----:B------:R3:W-:Y:S08]  /*3dd0*/  MUFU.COS R193, R170 ;  /* 0x000000aa00c17308 */ /* 0x0007f00000000000 */
[----:B------:R-:W5:Y:S08]  /*3de0*/  MUFU.EX2 R164, R164 ;  /* 0x000000a400a47308 */ /* 0x000f700000000800 */
[----:B------:R1:W-:Y:S01]  /*3df0*/  MUFU.SIN R196, R166 ;  /* 0x000000a600c47308 */ /* 0x0003e20000000400 */
[----:B--2---:R-:W-:Y:S01]  /*3e00*/  FMUL.FTZ R197, R35, R160 ;  /* 0x000000a023c57220 */ /* 0x004fe20000410000 */
[C---:B----4-:R-:W-:Y:S01]  /*3e10*/  FMUL.FTZ R195, R162.reuse, R195 ;  /* 0x000000c3a2c37220 */ /* 0x050fe20000410000 */
[----:B------:R-:W-:Y:S01]  /*3e20*/  FMUL.FTZ R194, R162, R169 ;  /* 0x000000a9a2c27220 */ /* 0x000fe20000410000 */
[----:B---3--:R-:W-:Y:S04]  /*3e30*/  LDS.U16 R170, [R56+0x8] ;  /* 0x0000080038aa7984 */ /* 0x008fe80000000400 */
[----:B------:R-:W2:Y:S01]  /*3e40*/  MUFU.EX2 R7, R7 ;  /* 0x0000000700077308 */ /* 0x000ea20000000800 */
[C---:B-1----:R-:W-:Y:S01]  /*3e50*/  FMUL.FTZ R166, R79.reuse, R2 ;  /* 0x000000024fa67220 */ /* 0x042fe20000410000 */
[----:B------:R-:W-:Y:S01]  /*3e60*/  FMUL.FTZ R2, R79, R31 ;  /* 0x0000001f4f027220 */ /* 0x000fe20000410000 */
[C---:B-----5:R-:W-:Y:S01]  /*3e70*/  FMUL.FTZ R193, R164.reuse, R193 ;  /* 0x000000c1a4c17220 */ /* 0x060fe20000410000 */
[----:B------:R-:W-:Y:S01]  /*3e80*/  FMUL.FTZ R192, R164, R171 ;  /* 0x000000aba4c07220 */ /* 0x000fe20000410000 */
[----:B------:R-:W-:Y:S01]  /*3e90*/  LDS.U16 R162, [R39+0x18] ;  /* 0x0000180027a27984 */ /* 0x000fe20000000400 */
[----:B------:R-:W-:-:S02]  /*3ea0*/  FMUL.RZ R172, R2, 0.15915493667125701904 ;  /* 0x3e22f98302ac7820 */ /* 0x000fc4000040c000 */
[----:B------:R1:W-:Y:S01]  /*3eb0*/  MUFU.EX2 R190, R166 ;  /* 0x000000a600be7308 */ /* 0x0003e20000000800 */
[----:B------:R-:W-:Y:S04]  /*3ec0*/  LDS.U16 R164, [R42+0x12] ;  /* 0x000012002aa47984 */ /* 0x000fe80000000400 */
[----:B------:R-:W-:Y:S03]  /*3ed0*/  LDS.U16 R160, [R38+0x1a] ;  /* 0x00001a0026a07984 */ /* 0x000fe60000000400 */
[----:B------:R3:W-:Y:S01]  /*3ee0*/  MUFU.EX2 R188, R168 ;  /* 0x000000a800bc7308 */ /* 0x0007e20000000800 */
[----:B-1----:R-:W-:Y:S04]  /*3ef0*/  LDS.U16 R166, [R43+0x10] ;  /* 0x000010002ba67984 */ /* 0x002fe80000000400 */
[----:B------:R-:W-:Y:S03]  /*3f00*/  LDS.U16 R171, [R37+0x1c] ;  /* 0x00001c0025ab7984 */ /* 0x000fe60000000400 */
[----:B------:R-:W-:Y:S01]  /*3f10*/  MUFU.SIN R185, R172 ;  /* 0x000000ac00b97308 */ /* 0x000fe20000000400 */
[----:B---3--:R-:W-:Y:S04]  /*3f20*/  LDS.U16 R168, [R55+0xa] ;  /* 0x00000a0037a87984 */ /* 0x008fe80000000400 */
[----:B------:R-:W-:Y:S03]  /*3f30*/  LDS.U16 R169, [R36+0x1e] ;  /* 0x00001e0024a97984 */ /* 0x000fe60000000400 */
[----:B------:R1:W-:Y:S08]  /*3f40*/  MUFU.COS R191, R172 ;  /* 0x000000ac00bf7308 */ /* 0x0003f00000000000 */
[----:B------:R-:W3:Y:S01]  /*3f50*/  MUFU.EX2 R33, R33 ;  /* 0x0000002100217308 */ /* 0x000ee20000000800 */
[----:B-1----:R-:W1:Y:S01]  /*3f60*/  LDS.U16 R172, [R59+0x2] ;  /* 0x000002003bac7984 */ /* 0x002e620000000400 */
[C---:B--2---:R-:W-:Y:S01]  /*3f70*/  FMUL.FTZ R202, R7.reuse, R202 ;  /* 0x000000ca07ca7220 */ /* 0x044fe20000410000 */
[----:B------:R-:W-:Y:S01]  /*3f80*/  FMUL.FTZ R200, R7, R200 ;  /* 0x000000c807c87220 */ /* 0x000fe20000410000 */
[----:B------:R-:W-:Y:S01]  /*3f90*/  FMUL.FTZ R2, R80, R31 ;  /* 0x0000001f50027220 */ /* 0x000fe20000410000 */
[----:B------:R-:W-:-:S03]  /*3fa0*/  SHF.L.U32 R7, R114, 0x8, RZ ;  /* 0x0000000872077819 */ /* 0x000fc600000006ff */
[----:B------:R-:W2:Y:S01]  /*3fb0*/  MUFU.EX2 R3, R3 ;  /* 0x0000000300037308 */ /* 0x000ea20000000800 */
[----:B------:R-:W-:Y:S01]  /*3fc0*/  UMOV UR6, 0x400 ;  /* 0x0000040000067882 */ /* 0x000fe20000000000 */
[----:B------:R-:W-:Y:S01]  /*3fd0*/  ISETP.NE.AND P1, PT, R157, RZ, PT ;  /* 0x000000ff9d00720c */ /* 0x000fe20003f25270 */
[----:B---3--:R-:W-:Y:S01]  /*3fe0*/  FMUL.FTZ R199, R33, R34 ;  /* 0x0000002221c77220 */ /* 0x008fe20000410000 */
[----:B------:R-:W-:Y:S01]  /*3ff0*/  FMUL.RZ R34, R2, 0.15915493667125701904 ;  /* 0x3e22f98302227820 */ /* 0x000fe2000040c000 */
[----:B------:R-:W-:-:S03]  /*4000*/  LOP3.LUT R2, R7, 0x100, RZ, 0xc0, !PT ;  /* 0x0000010007027812 */ /* 0x000fc600078ec0ff */
[----:B------:R-:W3:Y:S01]  /*4010*/  MUFU.COS R189, R34 ;  /* 0x0000002200bd7308 */ /* 0x000ee20000000000 */
[----:B------:R-:W-:Y:S01]  /*4020*/  IADD3 R2, PT, PT, R2, UR4, RZ ;  /* 0x0000000402027c10 */ /* 0x000fe2000fffe0ff */
[----:B------:R-:W-:Y:S01]  /*4030*/  ULEA UR6, UR7, UR6, 0x18 ;  /* 0x0000000607067291 */ /* 0x000fe2000f8ec0ff */
[----:B------:R-:W-:-:S05]  /*4040*/  ISETP.NE.AND P0, PT, R157, 0x1f, PT ;  /* 0x0000001f9d00780c */ /* 0x000fca0003f05270 */
[----:B------:R-:W4:Y:S01]  /*4050*/  MUFU.SIN R7, R34 ;  /* 0x0000002200077308 */ /* 0x000f220000000400 */
[----:B------:R-:W-:Y:S01]  /*4060*/  SEL R2, R2, R143, !P1 ;  /* 0x0000008f02027207 */ /* 0x000fe20004800000 */
[----:B------:R-:W-:Y:S01]  /*4070*/  FMUL.FTZ R198, R33, R198 ;  /* 0x000000c621c67220 */ /* 0x000fe20000410000 */
[C---:B--2---:R-:W-:Y:S01]  /*4080*/  FMUL.FTZ R32, R3.reuse, R32 ;  /* 0x0000002003207220 */ /* 0x044fe20000410000 */
[----:B------:R-:W-:Y:S01]  /*4090*/  FMUL.FTZ R33, R3, R6 ;  /* 0x0000000603217220 */ /* 0x000fe20000410000 */
[----:B------:R-:W-:Y:S01]  /*40a0*/  LEA R2, R2, UR6, 0x3 ;  /* 0x0000000602027c11 */ /* 0x000fe2000f8e18ff */
[----:B------:R-:W-:Y:S01]  /*40b0*/  BSSY.RECONVERGENT B0, `(.L_x_15834) ;  /* 0x0000034000007945 */ /* 0x000fe20003800200 */
[----:B------:R-:W-:-:S03]  /*40c0*/  FMUL.FTZ R191, R190, R191 ;  /* 0x000000bfbebf7220 */ /* 0x000fc60000410000 */
[----:B------:R2:W-:Y:S01]  /*40d0*/  STS.64 [R2+0x10b0], R32 ;  /* 0x0010b02002007388 */ /* 0x0005e20000000a00 */
[----:B------:R-:W-:Y:S01]  /*40e0*/  FMUL.FTZ R190, R190, R185 ;  /* 0x000000b9bebe7220 */ /* 0x000fe20000410000 */
[C---:B---3--:R-:W-:Y:S01]  /*40f0*/  FMUL.FTZ R189, R188.reuse, R189 ;  /* 0x000000bdbcbd7220 */ /* 0x048fe20000410000 */
[----:B------:R-:W-:Y:S01]  /*4100*/  FMUL.FTZ R196, R35, R196 ;  /* 0x000000c423c47220 */ /* 0x000fe20000410000 */
[----:B0-----:R-:W-:Y:S02]  /*4110*/  HADD2.F32 R174, -RZ, R174.H0_H0 ;  /* 0x200000aeffae7230 */ /* 0x001fe40000004100 */
[----:B-1----:R-:W-:Y:S02]  /*4120*/  HADD2.F32 R172, -RZ, R172.H0_H0 ;  /* 0x200000acffac7230 */ /* 0x002fe40000004100 */
[----:B----4-:R-:W-:Y:S01]  /*4130*/  FMUL.FTZ R188, R188, R7 ;  /* 0x00000007bcbc7220 */ /* 0x010fe20000410000 */
        /* <DEDUP_REMOVED lines=42> */
.L_x_15835:
[----:B------:R0:W1:Y:S02]  /*43e0*/  LDS.64 R2, [R211+UR5+0x20b8] ;  /* 0x0020b805d3027984 */ /* 0x0000640008000a00 */
.L_x_15836:
[----:B------:R-:W-:Y:S05]  /*43f0*/  BSYNC.RECONVERGENT B0 ;  /* 0x0000000000007941 */ /* 0x000fea0003800200 */
.L_x_15834:
        /* <DEDUP_REMOVED lines=10> */
[----:B------:R-:W3:Y:S01]  /*44a0*/  @P5 LDC R35, c[0x0][0x38c] ;  /* 0x0000e300ff235b82 */ /* 0x000ee20000000800 */
[----:B------:R-:W-:Y:S01]  /*44b0*/  FMUL.FTZ R206, R84, R177 ;  /* 0x000000b154ce7220 */ /* 0x000fe20000410000 */
[C---:B------:R-:W-:Y:S01]  /*44c0*/  FFMA.FTZ R6, R202.reuse, R233, R5 ;  /* 0x000000e9ca067223 */ /* 0x040fe20000010005 */
[----:B------:R-:W-:Y:S01]  /*44d0*/  FFMA.FTZ R5, R202, R231, -R4 ;  /* 0x000000e7ca057223 */ /* 0x000fe20000010804 */
[----:B------:R-:W-:Y:S01]  /*44e0*/  FMUL.FTZ R208, R84, R179 ;  /* 0x000000b354d07220 */ /* 0x000fe20000410000 */
[----:B------:R-:W-:Y:S01]  /*44f0*/  FMUL.FTZ R207, R81, R164 ;  /* 0x000000a451cf7220 */ /* 0x000fe20000410000 */
[C---:B------:R-:W-:Y:S01]  /*4500*/  FFMA.FTZ R6, R93.reuse, R222, R6 ;  /* 0x000000de5d067223 */ /* 0x040fe20000010006 */
[----:B------:R-:W-:Y:S01]  /*4510*/  FFMA.FTZ R5, R93, R226, R5 ;  /* 0x000000e25d057223 */ /* 0x000fe20000010005 */
[----:B------:R-:W-:-:S02]  /*4520*/  FMUL.FTZ R213, R81, R166 ;  /* 0x000000a651d57220 */ /* 0x000fc40000410000 */
        /* <DEDUP_REMOVED lines=10> */
[----:B------:R-:W-:Y:S02]  /*45d0*/  @P5 IADD3 R4, PT, PT, R144, -0x2, RZ ;  /* 0xfffffffe90045810 */ /* 0x000fe40007ffe0ff */
[C---:B------:R-:W-:Y:S01]  /*45e0*/  FFMA.FTZ R34, R91.reuse, R206, R34 ;  /* 0x000000ce5b227223 */ /* 0x040fe20000010022 */
[----:B------:R-:W-:-:S03]  /*45f0*/  FFMA.FTZ R5, R91, R208, R5 ;  /* 0x000000d05b057223 */ /* 0x000fc60000010005 */
[C---:B------:R-:W-:Y:S01]  /*4600*/  FMUL.FTZ R6, R194.reuse, R34 ;  /* 0x00000022c2067220 */ /* 0x040fe20000410000 */
[----:B------:R-:W-:-:S03]  /*4610*/  FMUL.FTZ R7, R194, R5 ;  /* 0x00000005c2077220 */ /* 0x000fc60000410000 */
[C---:B------:R-:W-:Y:S01]  /*4620*/  FFMA.FTZ R6, R195.reuse, R5, -R6 ;  /* 0x00000005c3067223 */ /* 0x040fe20000010806 */
[----:B------:R-:W-:Y:S01]  /*4630*/  FFMA.FTZ R5, R195, R34, R7 ;  /* 0x00000022c3057223 */ /* 0x000fe20000010007 */
[----:B---3--:R-:W-:Y:S02]  /*4640*/  @P5 IMAD R7, R4, R35, UR4 ;  /* 0x0000000404075e24 */ /* 0x008fe4000f8e0223 */
[-C--:B------:R-:W-:Y:S01]  /*4650*/  FMUL.FTZ R34, R32, R200.reuse ;  /* 0x000000c820227220 */ /* 0x080fe20000410000 */
[C---:B------:R-:W-:Y:S01]  /*4660*/  FFMA.FTZ R178, R90.reuse, R213, R6 ;  /* 0x000000d55ab27223 */ /* 0x040fe20000010006 */
[----:B------:R-:W-:Y:S01]  /*4670*/  FFMA.FTZ R180, R90, R207, R5 ;  /* 0x000000cf5ab47223 */ /* 0x000fe20000010005 */
[----:B------:R-:W-:Y:S01]  /*4680*/  CS2R R4, SRZ ;  /* 0x0000000000047805 */ /* 0x000fe2000001ff00 */
[----:B------:R-:W-:Y:S01]  /*4690*/  FMUL.FTZ R35, R33, R200 ;  /* 0x000000c821237220 */ /* 0x000fe20000410000 */
[----:B------:R-:W-:-:S04]  /*46a0*/  @P5 IMAD.WIDE R6, R7, 0x10, R14 ;  /* 0x0000001007065825 */ /* 0x000fc800078e020e */
[C---:B------:R-:W-:Y:S01]  /*46b0*/  FMUL.FTZ R212, R192.reuse, R180 ;  /* 0x000000b4c0d47220 */ /* 0x040fe20000410000 */
[----:B------:R-:W-:Y:S01]  /*46c0*/  FFMA.FTZ R34, R33, R202, R34 ;  /* 0x000000ca21227223 */ /* 0x000fe20000010022 */
[----:B------:R-:W-:Y:S01]  /*46d0*/  FMUL.FTZ R215, R192, R178 ;  /* 0x000000b2c0d77220 */ /* 0x000fe20000410000 */
[----:B------:R-:W-:Y:S01]  /*46e0*/  FFMA.FTZ R35, R32, R202, -R35 ;  /* 0x000000ca20237223 */ /* 0x000fe20000010823 */
[C---:B------:R-:W-:Y:S01]  /*46f0*/  FFMA.FTZ R217, R193.reuse, R178, -R212 ;  /* 0x000000b2c1d97223 */ /* 0x040fe200000108d4 */
[----:B------:R3:W4:Y:S01]  /*4700*/  @P5 LDG.E.64 R4, desc[UR16][R6.64+0x8] ;  /* 0x0000081006045981 */ /* 0x000722000c1e1b00 */
[----:B------:R-:W-:Y:S01]  /*4710*/  FMUL.FTZ R178, R198, R34 ;  /* 0x00000022c6b27220 */ /* 0x000fe20000410000 */
[----:B------:R-:W-:Y:S01]  /*4720*/  FFMA.FTZ R180, R193, R180, R215 ;  /* 0x000000b4c1b47223 */ /* 0x000fe200000100d7 */
[----:B------:R-:W-:Y:S01]  /*4730*/  FMUL.FTZ R218, R82, R173 ;  /* 0x000000ad52da7220 */ /* 0x000fe20000410000 */
[----:B------:R-:W-:Y:S01]  /*4740*/  FMUL.FTZ R215, R198, R35 ;  /* 0x00000023c6d77220 */ /* 0x000fe20000410000 */
[----:B------:R-:W-:Y:S01]  /*4750*/  FMUL.FTZ R216, R82, R175 ;  /* 0x000000af52d87220 */ /* 0x000fe20000410000 */
[----:B------:R-:W-:Y:S01]  /*4760*/  FFMA.FTZ R178, R199, R35, -R178 ;  /* 0x00000023c7b27223 */ /* 0x000fe200000108b2 */
[----:B------:R-:W-:Y:S01]  /*4770*/  FFMA.FTZ R180, R89, R218, R180 ;  /* 0x000000da59b47223 */ /* 0x000fe200000100b4 */
[----:B------:R-:W-:Y:S01]  /*4780*/  FFMA.FTZ R215, R199, R34, R215 ;  /* 0x00000022c7d77223 */ /* 0x000fe200000100d7 */
[----:B------:R-:W-:Y:S01]  /*4790*/  FFMA.FTZ R217, R89, R216, R217 ;  /* 0x000000d859d97223 */ /* 0x000fe200000100d9 */
[----:B------:R-:W-:Y:S01]  /*47a0*/  FMUL.FTZ R34, R196, R178 ;  /* 0x000000b2c4227220 */ /* 0x000fe20000410000 */
[----:B------:R-:W-:Y:S01]  /*47b0*/  FMUL.FTZ R212, R190, R180 ;  /* 0x000000b4bed47220 */ /* 0x000fe20000410000 */
[----:B---3--:R-:W-:Y:S01]  /*47c0*/  FMUL.FTZ R6, R196, R215 ;  /* 0x000000d7c4067220 */ /* 0x008fe20000410000 */
[----:B------:R-:W-:Y:S01]  /*47d0*/  FMUL.FTZ R7, R190, R217 ;  /* 0x000000d9be077220 */ /* 0x000fe20000410000 */
[----:B------:R-:W-:Y:S01]  /*47e0*/  FFMA.FTZ R34, R197, R215, R34 ;  /* 0x000000d7c5227223 */ /* 0x000fe20000010022 */
[----:B------:R-:W-:Y:S01]  /*47f0*/  FFMA.FTZ R212, R191, R217, -R212 ;  /* 0x000000d9bfd47223 */ /* 0x000fe200000108d4 */
[----:B------:R-:W-:Y:S01]  /*4800*/  FMUL.FTZ R215, R79, R162 ;  /* 0x000000a24fd77220 */ /* 0x000fe20000410000 */
[----:B------:R-:W-:Y:S01]  /*4810*/  FFMA.FTZ R7, R191, R180, R7 ;  /* 0x000000b4bf077223 */ /* 0x000fe20000010007 */
[----:B------:R-:W-:Y:S01]  /*4820*/  FMUL.FTZ R217, R79, R160 ;  /* 0x000000a04fd97220 */ /* 0x000fe20000410000 */
[----:B------:R-:W-:Y:S01]  /*4830*/  FFMA.FTZ R6, R197, R178, -R6 ;  /* 0x000000b2c5067223 */ /* 0x000fe20000010806 */
[----:B------:R-:W-:Y:S01]  /*4840*/  FMUL.FTZ R178, R194, R34 ;  /* 0x00000022c2b27220 */ /* 0x000fe20000410000 */
[C---:B------:R-:W-:Y:S01]  /*4850*/  FFMA.FTZ R212, R88.reuse, R215, R212 ;  /* 0x000000d758d47223 */ /* 0x040fe200000100d4 */
[----:B------:R-:W-:Y:S01]  /*4860*/  FFMA.FTZ R180, R88, R217, R7 ;  /* 0x000000d958b47223 */ /* 0x000fe20000010007 */
[-C--:B------:R-:W-:Y:S01]  /*4870*/  FMUL.FTZ R35, R194, R6.reuse ;  /* 0x00000006c2237220 */ /* 0x080fe20000410000 */
[C---:B------:R-:W-:Y:S01]  /*4880*/  FFMA.FTZ R7, R195.reuse, R6, -R178 ;  /* 0x00000006c3077223 */ /* 0x040fe200000108b2 */
[C---:B------:R-:W-:Y:S01]  /*4890*/  FMUL.FTZ R235, R188.reuse, R212 ;  /* 0x000000d4bceb7220 */ /* 0x040fe20000410000 */
[----:B------:R-:W-:Y:S01]  /*48a0*/  FMUL.FTZ R178, R188, R180 ;  /* 0x000000b4bcb27220 */ /* 0x000fe20000410000 */
[----:B------:R-:W-:Y:S01]  /*48b0*/  FFMA.FTZ R35, R195, R34, R35 ;  /* 0x00000022c3237223 */ /* 0x000fe20000010023 */
[----:B------:R-:W-:Y:S01]  /*48c0*/  FMUL.FTZ R6, R192, R7 ;  /* 0x00000007c0067220 */ /* 0x000fe20000410000 */
[C---:B------:R-:W-:Y:S01]  /*48d0*/  FFMA.FTZ R214, R189.reuse, R180, R235 ;  /* 0x000000b4bdd67223 */ /* 0x040fe200000100eb */
[----:B------:R-:W-:Y:S01]  /*48e0*/  FMUL.FTZ R180, R80, R169 ;  /* 0x000000a950b47220 */ /* 0x000fe20000410000 */
[----:B------:R-:W-:Y:S01]  /*48f0*/  FFMA.FTZ R219, R189, R212, -R178 ;  /* 0x000000d4bddb7223 */ /* 0x000fe200000108b2 */
[-C--:B------:R-:W-:Y:S01]  /*4900*/  FFMA.FTZ R212, R193, R35.reuse, R6 ;  /* 0x00000023c1d47223 */ /* 0x080fe20000010006 */
[----:B------:R-:W-:Y:S01]  /*4910*/  FMUL.FTZ R34, R192, R35 ;  /* 0x00000023c0227220 */ /* 0x000fe20000410000 */
[----:B------:R-:W-:Y:S01]  /*4920*/  FMUL.FTZ R178, R80, R171 ;  /* 0x000000ab50b27220 */ /* 0x000fe20000410000 */
[----:B------:R-:W-:-:S02]  /*4930*/  FFMA.FTZ R6, R87, R180, R214 ;  /* 0x000000b457067223 */ /* 0x000fc400000100d6 */
[----:B------:R-:W-:Y:S01]  /*4940*/  FFMA.FTZ R34, R193, R7, -R34 ;  /* 0x00000007c1227223 */ /* 0x000fe20000010822 */
[----:B------:R-:W-:Y:S01]  /*4950*/  FFMA.FTZ R7, R87, R178, R219 ;  /* 0x000000b257077223 */ /* 0x000fe200000100db */
[C---:B------:R-:W-:Y:S01]  /*4960*/  FMUL.FTZ R214, R190.reuse, R212 ;  /* 0x000000d4bed67220 */ /* 0x040fe20000410000 */
[----:B------:R-:W3:Y:S01]  /*4970*/  SHFL.UP PT, R220, R6, 0x1, RZ ;  /* 0x0420000006dc7989 */ /* 0x000ee200000e00ff */
[-C--:B------:R-:W-:Y:S02]  /*4980*/  FMUL.FTZ R35, R190, R34.reuse ;  /* 0x00000022be237220 */ /* 0x080fe40000410000 */
[C---:B------:R-:W-:Y:S01]  /*4990*/  FFMA.FTZ R214, R191.reuse, R34, -R214 ;  /* 0x00000022bfd67223 */ /* 0x040fe200000108d6 */
[----:B------:R-:W5:Y:S01]  /*49a0*/  SHFL.UP PT, R219, R7, 0x1, RZ ;  /* 0x0420000007db7989 */ /* 0x000f6200000e00ff */
[----:B------:R-:W-:Y:S02]  /*49b0*/  FFMA.FTZ R35, R191, R212, R35 ;  /* 0x000000d4bf237223 */ /* 0x000fe40000010023 */
[----:B------:R-:W-:-:S04]  /*49c0*/  FMUL.FTZ R34, R188, R214 ;  /* 0x000000d6bc227220 */ /* 0x000fc80000410000 */
[-C--:B------:R-:W-:Y:S01]  /*49d0*/  FFMA.FTZ R34, R189, R35.reuse, R34 ;  /* 0x00000023bd227223 */ /* 0x080fe20000010022 */
[----:B------:R-:W-:Y:S01]  /*49e0*/  FMUL.FTZ R35, R188, R35 ;  /* 0x00000023bc237220 */ /* 0x000fe20000410000 */
[----:B------:R-:W-:-:S03]  /*49f0*/  ISETP.GE.AND P0, PT, R112, 0x1, PT ;  /* 0x000000017000780c */ /* 0x000fc60003f06270 */
        /* <DEDUP_REMOVED lines=14> */
[----:B------:R-:W-:-:S04]  /*4ae0*/  @P0 FFMA.FTZ R35, R35, R212, -R214 ;  /* 0x000000d423230223 */ /* 0x000fc800000108d6 */
[----:B------:R-:W0:Y:S01]  /*4af0*/  SHFL.UP PT, R214, R34, 0x2, RZ ;  /* 0x0440000022d67989 */ /* 0x000e2200000e00ff */
[----:B------:R-:W-:-:S03]  /*4b00*/  ISETP.GE.AND P0, PT, R112, 0x2, PT ;  /* 0x000000027000780c */ /* 0x000fc60003f06270 */
[----:B------:R-:W2:Y:S01]  /*4b10*/  SHFL.UP PT, R212, R35, 0x2, RZ ;  /* 0x0440000023d47989 */ /* 0x000ea200000e00ff */
[-C--:B---3--:R-:W-:Y:S01]  /*4b20*/  FMUL.FTZ R219, R35, R232.reuse ;  /* 0x000000e823db7220 */ /* 0x088fe20000410000 */
[----:B------:R-:W-:-:S03]  /*4b30*/  FMUL.FTZ R232, R34, R232 ;  /* 0x000000e822e87220 */ /* 0x000fc60000410000 */
[-C--:B-----5:R-:W-:Y:S01]  /*4b40*/  FFMA.FTZ R219, R34, R220.reuse, R219 ;  /* 0x000000dc22db7223 */ /* 0x0a0fe200000100db */
[----:B------:R-:W-:-:S04]  /*4b50*/  FFMA.FTZ R232, R35, R220, -R232 ;  /* 0x000000dc23e87223 */ /* 0x000fc800000108e8 */
[----:B------:R-:W-:Y:S01]  /*4b60*/  @P0 FADD.FTZ R6, R6, R219 ;  /* 0x000000db06060221 */ /* 0x000fe20000010000 */
[----:B------:R-:W-:-:S04]  /*4b70*/  @P0 FADD.FTZ R7, R7, R232 ;  /* 0x000000e807070221 */ /* 0x000fc80000010000 */
[----:B------:R-:W3:Y:S01]  /*4b80*/  SHFL.UP PT, R232, R6, 0x4, RZ ;  /* 0x0480000006e87989 */ /* 0x000ee200000e00ff */
[CC--:B0-----:R-:W-:Y:S01]  /*4b90*/  FMUL.FTZ R219, R35.reuse, R214.reuse ;  /* 0x000000d623db7220 */ /* 0x0c1fe20000410000 */
[C---:B------:R-:W-:Y:S02]  /*4ba0*/  FMUL.FTZ R214, R34.reuse, R214 ;  /* 0x000000d622d67220 */ /* 0x040fe40000410000 */
[----:B------:R-:W0:Y:S01]  /*4bb0*/  SHFL.UP PT, R220, R7, 0x4, RZ ;  /* 0x0480000007dc7989 */ /* 0x000e2200000e00ff */
[-C--:B--2---:R-:W-:Y:S01]  /*4bc0*/  @P0 FFMA.FTZ R34, R34, R212.reuse, R219 ;  /* 0x000000d422220223 */ /* 0x084fe200000100db */
[----:B------:R-:W-:-:S04]  /*4bd0*/  @P0 FFMA.FTZ R35, R35, R212, -R214 ;  /* 0x000000d423230223 */ /* 0x000fc800000108d6 */
[----:B------:R-:W2:Y:S04]  /*4be0*/  SHFL.UP PT, R214, R34, 0x4, RZ ;  /* 0x0480000022d67989 */ /* 0x000ea800000e00ff */
[----:B------:R-:W5:Y:S01]  /*4bf0*/  SHFL.UP PT, R212, R35, 0x4, RZ ;  /* 0x0480000023d47989 */ /* 0x000f6200000e00ff */
[----:B------:R-:W-:Y:S01]  /*4c00*/  ISETP.GE.AND P0, PT, R112, 0x4, PT ;  /* 0x000000047000780c */ /* 0x000fe20003f06270 */
[-C--:B---3--:R-:W-:Y:S01]  /*4c10*/  FMUL.FTZ R219, R35, R232.reuse ;  /* 0x000000e823db7220 */ /* 0x088fe20000410000 */
[----:B------:R-:W-:-:S03]  /*4c20*/  FMUL.FTZ R232, R34, R232 ;  /* 0x000000e822e87220 */ /* 0x000fc60000410000 */
[-C--:B0-----:R-:W-:Y:S01]  /*4c30*/  FFMA.FTZ R219, R34, R220.reuse, R219 ;  /* 0x000000dc22db7223 */ /* 0x081fe200000100db */
[----:B------:R-:W-:-:S07]  /*4c40*/  FFMA.FTZ R232, R35, R220, -R232 ;  /* 0x000000dc23e87223 */ /* 0x000fce00000108e8 */
[----:B------:R-:W-:Y:S01]  /*4c50*/  @P0 FADD.FTZ R6, R6, R219 ;  /* 0x000000db06060221 */ /* 0x000fe20000010000 */
[-C--:B--2---:R-:W-:Y:S01]  /*4c60*/  FMUL.FTZ R219, R35, R214.reuse ;  /* 0x000000d623db7220 */ /* 0x084fe20000410000 */
[----:B------:R-:W-:Y:S01]  /*4c70*/  @P0 FADD.FTZ R7, R7, R232 ;  /* 0x000000e807070221 */ /* 0x000fe20000010000 */
[C---:B------:R-:W-:Y:S02]  /*4c80*/  FMUL.FTZ R214, R34.reuse, R214 ;  /* 0x000000d622d67220 */ /* 0x040fe40000410000 */
[----:B------:R-:W0:Y:S01]  /*4c90*/  SHFL.UP PT, R220, R6, 0x8, RZ ;  /* 0x0500000006dc7989 */ /* 0x000e2200000e00ff */
[-C--:B-----5:R-:W-:Y:S01]  /*4ca0*/  @P0 FFMA.FTZ R34, R34, R212.reuse, R219 ;  /* 0x000000d422220223 */ /* 0x0a0fe200000100db */
[----:B------:R-:W-:Y:S02]  /*4cb0*/  @P0 FFMA.FTZ R35, R35, R212, -R214 ;  /* 0x000000d423230223 */ /* 0x000fe400000108d6 */
[----:B------:R-:W2:Y:S04]  /*4cc0*/  SHFL.UP PT, R219, R7, 0x8, RZ ;  /* 0x0500000007db7989 */ /* 0x000ea800000e00ff */
[----:B------:R-:W3:Y:S04]  /*4cd0*/  SHFL.UP PT, R214, R34, 0x8, RZ ;  /* 0x0500000022d67989 */ /* 0x000ee800000e00ff */
[----:B------:R-:W5:Y:S01]  /*4ce0*/  SHFL.UP PT, R212, R35, 0x8, RZ ;  /* 0x0500000023d47989 */ /* 0x000f6200000e00ff */
[----:B------:R-:W-:Y:S01]  /*4cf0*/  ISETP.GE.AND P0, PT, R112, 0x8, PT ;  /* 0x000000087000780c */ /* 0x000fe20003f06270 */
[-C--:B0-----:R-:W-:Y:S01]  /*4d00*/  FMUL.FTZ R235, R35, R220.reuse ;  /* 0x000000dc23eb7220 */ /* 0x081fe20000410000 */
[----:B------:R-:W-:-:S03]  /*4d10*/  FMUL.FTZ R220, R34, R220 ;  /* 0x000000dc22dc7220 */ /* 0x000fc60000410000 */
[-C--:B--2---:R-:W-:Y:S01]  /*4d20*/  FFMA.FTZ R237, R34, R219.reuse, R235 ;  /* 0x000000db22ed7223 */ /* 0x084fe200000100eb */
[C---:B------:R-:W-:Y:S01]  /*4d30*/  FFMA.FTZ R220, R35.reuse, R219, -R220 ;  /* 0x000000db23dc7223 */ /* 0x040fe200000108dc */
[----:B---3--:R-:W-:-:S06]  /*4d40*/  FMUL.FTZ R235, R35, R214 ;  /* 0x000000d623eb7220 */ /* 0x008fcc0000410000 */
[----:B------:R-:W-:Y:S01]  /*4d50*/  @P0 FADD.FTZ R6, R6, R237 ;  /* 0x000000ed06060221 */ /* 0x000fe20000010000 */
[C---:B------:R-:W-:Y:S01]  /*4d60*/  FMUL.FTZ R214, R34.reuse, R214 ;  /* 0x000000d622d67220 */ /* 0x040fe20000410000 */
[-C--:B-----5:R-:W-:Y:S01]  /*4d70*/  @P0 FFMA.FTZ R34, R34, R212.reuse, R235 ;  /* 0x000000d422220223 */ /* 0x0a0fe200000100eb */
[----:B------:R-:W-:Y:S02]  /*4d80*/  @P0 FADD.FTZ R7, R7, R220 ;  /* 0x000000dc07070221 */ /* 0x000fe40000010000 */
[----:B------:R-:W-:Y:S01]  /*4d90*/  @P0 FFMA.FTZ R35, R35, R212, -R214 ;  /* 0x000000d423230223 */ /* 0x000fe200000108d6 */
[----:B------:R-:W0:Y:S04]  /*4da0*/  SHFL.UP PT, R220, R6, 0x10, RZ ;  /* 0x0600000006dc7989 */ /* 0x000e2800000e00ff */
[----:B------:R-:W2:Y:S04]  /*4db0*/  SHFL.UP PT, R214, R34, 0x10, RZ ;  /* 0x0600000022d67989 */ /* 0x000ea800000e00ff */
[----:B------:R-:W3:Y:S04]  /*4dc0*/  SHFL.UP PT, R219, R7, 0x10, RZ ;  /* 0x0600000007db7989 */ /* 0x000ee800000e00ff */
[----:B------:R-:W5:Y:S01]  /*4dd0*/  SHFL.UP PT, R212, R35, 0x10, RZ ;  /* 0x0600000023d47989 */ /* 0x000f6200000e00ff */
[----:B------:R-:W-:Y:S01]  /*4de0*/  ISETP.GE.AND P0, PT, R112, 0x10, PT ;  /* 0x000000107000780c */ /* 0x000fe20003f06270 */
[CC--:B0-----:R-:W-:Y:S01]  /*4df0*/  FMUL.FTZ R232, R34.reuse, R220.reuse ;  /* 0x000000dc22e87220 */ /* 0x0c1fe20000410000 */
[C---:B------:R-:W-:Y:S01]  /*4e00*/  FMUL.FTZ R239, R35.reuse, R220 ;  /* 0x000000dc23ef7220 */ /* 0x040fe20000410000 */
[CC--:B--2---:R-:W-:Y:S01]  /*4e10*/  FMUL.FTZ R235, R34.reuse, R214.reuse ;  /* 0x000000d622eb7220 */ /* 0x0c4fe20000410000 */
[C---:B------:R-:W-:Y:S01]  /*4e20*/  FMUL.FTZ R237, R35.reuse, R214 ;  /* 0x000000d623ed7220 */ /* 0x040fe20000410000 */
[-C--:B---3--:R-:W-:Y:S01]  /*4e30*/  FFMA.FTZ R220, R35, R219.reuse, -R232 ;  /* 0x000000db23dc7223 */ /* 0x088fe200000108e8 */
[----:B------:R-:W-:Y:S01]  /*4e40*/  FFMA.FTZ R219, R34, R219, R239 ;  /* 0x000000db22db7223 */ /* 0x000fe200000100ef */
[----:B------:R-:W-:-:S06]  /*4e50*/  FMUL.FTZ R239, R188, R228 ;  /* 0x000000e4bcef7220 */ /* 0x000fcc0000410000 */
[-C--:B-----5:R-:W-:Y:S01]  /*4e60*/  @P0 FFMA.FTZ R35, R35, R212.reuse, -R235 ;  /* 0x000000d423230223 */ /* 0x0a0fe200000108eb */
[----:B------:R-:W-:Y:S01]  /*4e70*/  @P0 FFMA.FTZ R34, R34, R212, R237 ;  /* 0x000000d422220223 */ /* 0x000fe200000100ed */
[CC--:B-1----:R-:W-:Y:S01]  /*4e80*/  FMUL.FTZ R212, R188.reuse, R3.reuse ;  /* 0x00000003bcd47220 */ /* 0x0c2fe20000410000 */
[CC--:B------:R-:W-:Y:S01]  /*4e90*/  FMUL.FTZ R237, R188.reuse, R230.reuse ;  /* 0x000000e6bced7220 */ /* 0x0c0fe20000410000 */
[C---:B------:R-:W-:Y:S01]  /*4ea0*/  FMUL.FTZ R235, R189.reuse, R3 ;  /* 0x00000003bdeb7220 */ /* 0x040fe20000410000 */
[C---:B------:R-:W-:Y:S01]  /*4eb0*/  FFMA.FTZ R232, R189.reuse, R230, -R239 ;  /* 0x000000e6bde87223 */ /* 0x040fe200000108ef */
[C---:B------:R-:W-:Y:S01]  /*4ec0*/  FFMA.FTZ R212, R189.reuse, R2, -R212 ;  /* 0x00000002bdd47223 */ /* 0x040fe200000108d4 */
[----:B------:R-:W-:Y:S01]  /*4ed0*/  FFMA.FTZ R214, R189, R228, R237 ;  /* 0x000000e4bdd67223 */ /* 0x000fe200000100ed */
[----:B------:R-:W-:Y:S01]  /*4ee0*/  FFMA.FTZ R235, -R188, R2, -R235 ;  /* 0x00000002bceb7223 */ /* 0x000fe200000109eb */
[----:B------:R-:W-:Y:S01]  /*4ef0*/  FADD.FTZ R232, R223, R232 ;  /* 0x000000e8dfe87221 */ /* 0x000fe20000010000 */
[C---:B------:R-:W-:Y:S01]  /*4f00*/  FMUL.FTZ R236, R190.reuse, R212 ;  /* 0x000000d4beec7220 */ /* 0x040fe20000410000 */
[----:B------:R-:W-:Y:S01]  /*4f10*/  FADD.FTZ R214, R221, R214 ;  /* 0x000000d6ddd67221 */ /* 0x000fe20000010000 */
[----:B------:R-:W-:-:S02]  /*4f20*/  FMUL.FTZ R234, R190, R235 ;  /* 0x000000ebbeea7220 */ /* 0x000fc40000410000 */
[----:B------:R-:W-:Y:S01]  /*4f30*/  FFMA.FTZ R236, R191, R235, -R236 ;  /* 0x000000ebbfec7223 */ /* 0x000fe200000108ec */
[C---:B------:R-:W-:Y:S01]  /*4f40*/  FMUL.FTZ R237, R190.reuse, R214 ;  /* 0x000000d6beed7220 */ /* 0x040fe20000410000 */
[----:B------:R-:W-:-:S03]  /*4f50*/  FMUL.FTZ R235, R190, R232 ;  /* 0x000000e8beeb7220 */ /* 0x000fc60000410000 */
[C---:B------:R-:W-:Y:S01]  /*4f60*/  FFMA.FTZ R237, R191.reuse, R232, -R237 ;  /* 0x000000e8bfed7223 */ /* 0x040fe200000108ed */
[C---:B------:R-:W-:Y:S01]  /*4f70*/  FFMA.FTZ R214, R191.reuse, R214, R235 ;  /* 0x000000d6bfd67223 */ /* 0x040fe200000100eb */
[----:B------:R-:W-:Y:S02]  /*4f80*/  FFMA.FTZ R234, R191, R212, R234 ;  /* 0x000000d4bfea7223 */ /* 0x000fe400000100ea */
[----:B------:R-:W-:Y:S01]  /*4f90*/  FADD.FTZ R237, R224, R237 ;  /* 0x000000ede0ed7221 */ /* 0x000fe20000010000 */
[----:B------:R-:W-:Y:S01]  /*4fa0*/  FADD.FTZ R214, R225, R214 ;  /* 0x000000d6e1d67221 */ /* 0x000fe20000010000 */
[C---:B------:R-:W-:Y:S01]  /*4fb0*/  FMUL.FTZ R212, R192.reuse, R236 ;  /* 0x000000ecc0d47220 */ /* 0x040fe20000410000 */
[C---:B------:R-:W-:Y:S01]  /*4fc0*/  FMUL.FTZ R235, R192.reuse, R234 ;  /* 0x000000eac0eb7220 */ /* 0x040fe20000410000 */
[CC--:B------:R-:W-:Y:S01]  /*4fd0*/  FMUL.FTZ R239, R192.reuse, R237.reuse ;  /* 0x000000edc0ef7220 */ /* 0x0c0fe20000410000 */
[----:B------:R-:W-:Y:S01]  /*4fe0*/  FMUL.FTZ R232, R192, R214 ;  /* 0x000000d6c0e87220 */ /* 0x000fe20000410000 */
[C---:B------:R-:W-:Y:S01]  /*4ff0*/  FFMA.FTZ R212, R193.reuse, R234, R212 ;  /* 0x000000eac1d47223 */ /* 0x040fe200000100d4 */
[C---:B------:R-:W-:Y:S01]  /*5000*/  FFMA.FTZ R235, R193.reuse, R236, -R235 ;  /* 0x000000ecc1eb7223 */ /* 0x040fe200000108eb */
[C---:B------:R-:W-:Y:S01]  /*5010*/  FFMA.FTZ R239, R193.reuse, R214, R239 ;  /* 0x000000d6c1ef7223 */ /* 0x040fe200000100ef */
        /* <DEDUP_REMOVED lines=14> */
[CC--:B------:R-:W-:Y:S01]  /*5100*/  FMUL.FTZ R235, R196.reuse, R214.reuse ;  /* 0x000000d6c4eb7220 */ /* 0x0c0fe20000410000 */
        /* <DEDUP_REMOVED lines=8> */
[----:B------:R-:W-:Y:S01]  /*5190*/  FADD.FTZ R237, R204, R237 ;  /* 0x000000edcced7221 */ /* 0x000fe20000010000 */
[CC--:B------:R-:W-:Y:S01]  /*51a0*/  FMUL.FTZ R234, R198.reuse, R212.reuse ;  /* 0x000000d4c6ea7220 */ /* 0x0c0fe20000410000 */
[----:B------:R-:W-:Y:S01]  /*51b0*/  FFMA.FTZ R239, R199, R212, R232 ;  /* 0x000000d4c7ef7223 */ /* 0x000fe200000100e8 */
[C---:B------:R-:W-:Y:S01]  /*51c0*/  FMUL.FTZ R212, R198.reuse, R214 ;  /* 0x000000d6c6d47220 */ /* 0x040fe20000410000 */
[----:B------:R-:W-:-:S03]  /*51d0*/  FMUL.FTZ R241, R198, R237 ;  /* 0x000000edc6f17220 */ /* 0x000fc60000410000 */
[C---:B------:R-:W-:Y:S01]  /*51e0*/  FFMA.FTZ R212, R199.reuse, R237, -R212 ;  /* 0x000000edc7d47223 */ /* 0x040fe200000108d4 */
[C---:B------:R-:W-:Y:S01]  /*51f0*/  FFMA.FTZ R241, R199.reuse, R214, R241 ;  /* 0x000000d6c7f17223 */ /* 0x040fe200000100f1 */
[----:B------:R-:W-:Y:S01]  /*5200*/  FFMA.FTZ R235, R199, R235, -R234 ;  /* 0x000000ebc7eb7223 */ /* 0x000fe200000108ea */
[----:B------:R-:W-:Y:S01]  /*5210*/  FMUL.FTZ R232, R200, R239 ;  /* 0x000000efc8e87220 */ /* 0x000fe20000410000 */
[----:B------:R-:W-:Y:S01]  /*5220*/  FADD.FTZ R237, R205, R212 ;  /* 0x000000d4cded7221 */ /* 0x000fe20000010000 */
[----:B------:R-:W-:Y:S02]  /*5230*/  FADD.FTZ R241, R186, R241 ;  /* 0x000000f1baf17221 */ /* 0x000fe40000010000 */
[----:B------:R-:W-:Y:S01]  /*5240*/  FFMA.FTZ R212, R202, R235, -R232 ;  /* 0x000000ebcad47223 */ /* 0x000fe200000108e8 */
[C---:B------:R-:W-:Y:S01]  /*5250*/  FMUL.FTZ R232, R200.reuse, R237 ;  /* 0x000000edc8e87220 */ /* 0x040fe20000410000 */
[----:B------:R-:W-:Y:S01]  /*5260*/  FMUL.FTZ R234, R200, R241 ;  /* 0x000000f1c8ea7220 */ /* 0x000fe20000410000 */
[----:B------:R-:W-:Y:S01]  /*5270*/  ISETP.NE.AND P2, PT, R210, 0x1f, PT ;  /* 0x0000001fd200780c */ /* 0x000fe20003f45270 */
[----:B------:R-:W-:Y:S01]  /*5280*/  FMUL.FTZ R243, R200, R235 ;  /* 0x000000ebc8f37220 */ /* 0x000fe20000410000 */
[C---:B------:R-:W-:Y:S01]  /*5290*/  FFMA.FTZ R236, R202.reuse, R241, R232 ;  /* 0x000000f1caec7223 */ /* 0x040fe200000100e8 */
[----:B------:R-:W-:Y:S01]  /*52a0*/  FFMA.FTZ R237, R202, R237, -R234 ;  /* 0x000000edcaed7223 */ /* 0x000fe200000108ea */
[----:B------:R-:W-:Y:S01]  /*52b0*/  @P0 FADD.FTZ R7, R7, R220 ;  /* 0x000000dc07070221 */ /* 0x000fe20000010000 */
[----:B------:R-:W-:Y:S01]  /*52c0*/  @P0 FADD.FTZ R6, R6, R219 ;  /* 0x000000db06060221 */ /* 0x000fe20000010000 */
[----:B------:R-:W-:Y:S01]  /*52d0*/  FFMA.FTZ R214, R202, R239, R243 ;  /* 0x000000efcad67223 */ /* 0x000fe200000100f3 */
[----:B------:R-:W-:Y:S01]  /*52e0*/  FADD.FTZ R220, R187, R236 ;  /* 0x000000ecbbdc7221 */ /* 0x000fe20000010000 */
[----:B------:R-:W-:Y:S01]  /*52f0*/  FADD.FTZ R219, R176, R237 ;  /* 0x000000edb0db7221 */ /* 0x000fe20000010000 */
[----:B------:R-:W-:Y:S01]  /*5300*/  ISETP.GE.AND P0, PT, R144, UR8, PT ;  /* 0x0000000890007c0c */ /* 0x000fe2000bf06270 */
[----:B----4-:R0:W1:Y:S01]  /*5310*/  SHFL.IDX PT, R232, R4, RZ, 0x1f ;  /* 0x00001fff04e87589 */ /* 0x01006200000e0000 */
[----:B------:R-:W-:Y:S01]  /*5320*/  ULEA UR7, UR4, UR6, 0x4 ;  /* 0x0000000604077291 */ /* 0x000fe2000f8e20ff */
[----:B------:R-:W-:Y:S02]  /*5330*/  BSSY.RECONVERGENT B0, `(.L_x_15837) ;  /* 0x0000016000007945 */ /* 0x000fe40003800200 */
[----:B------:R0:W2:Y:S01]  /*5340*/  SHFL.IDX PT, R234, R5, RZ, 0x1f ;  /* 0x00001fff05ea7589 */ /* 0x0000a200000e0000 */
[----:B------:R-:W-:-:S03]  /*5350*/  ISETP.NE.OR P0, PT, R157, RZ, P0 ;  /* 0x000000ff9d00720c */ /* 0x000fc60000705670 */
[----:B------:R0:W3:Y:S04]  /*5360*/  SHFL.DOWN PT, R238, R214, 0x1, 0x1f ;  /* 0x08201f00d6ee7f89 */ /* 0x0000e800000e0000 */
[----:B------:R0:W4:Y:S04]  /*5370*/  SHFL.DOWN PT, R241, R212, 0x1, 0x1f ;  /* 0x08201f00d4f17f89 */ /* 0x00012800000e0000 */
[----:B------:R0:W0:Y:S04]  /*5380*/  SHFL.DOWN PT, R240, R220, 0x1, 0x1f ;  /* 0x08201f00dcf07f89 */ /* 0x00002800000e0000 */
[----:B------:R-:W0:Y:S04]  /*5390*/  SHFL.UP PT, R35, R35, 0x1, RZ ;  /* 0x0420000023237989 */ /* 0x000e2800000e00ff */
[----:B------:R0:W0:Y:S04]  /*53a0*/  SHFL.UP PT, R235, R34, 0x1, RZ ;  /* 0x0420000022eb7989 */ /* 0x00002800000e00ff */
[----:B------:R0:W0:Y:S04]  /*53b0*/  SHFL.UP PT, R236, R7, 0x1, RZ ;  /* 0x0420000007ec7989 */ /* 0x00002800000e00ff */
[----:B------:R0:W0:Y:S04]  /*53c0*/  SHFL.UP PT, R237, R6, 0x1, RZ ;  /* 0x0420000006ed7989 */ /* 0x00002800000e00ff */
[----:B------:R0:W0:Y:S01]  /*53d0*/  SHFL.DOWN PT, R239, R219, 0x1, 0x1f ;  /* 0x08201f00dbef7f89 */ /* 0x00002200000e0000 */
[----:B-1234-:R-:W-:Y:S05]  /*53e0*/  @!P2 BRA `(.L_x_15838) ;  /* 0x000000000028a947 */ /* 0x01efea0003800000 */
[-C--:B0-----:R-:W-:Y:S01]  /*53f0*/  FMUL.FTZ R5, R212, R239.reuse ;  /* 0x000000efd4057220 */ /* 0x081fe20000410000 */
        /* <DEDUP_REMOVED lines=9> */
.L_x_15838:
[----:B------:R-:W-:Y:S05]  /*5490*/  BSYNC.RECONVERGENT B0 ;  /* 0x0000000000007941 */ /* 0x000fea0003800200 */
.L_x_15837:
[----:B0-----:R-:W-:Y:S01]  /*54a0*/  HFMA2 R4, -RZ, RZ, 1.875, 0 ;  /* 0x3f800000ff047431 */ /* 0x001fe200000001ff */
[----:B------:R-:W-:Y:S02]  /*54b0*/  CS2R R6, SRZ ;  /* 0x0000000000067805 */ /* 0x000fe4000001ff00 */
[----:B------:R-:W-:Y:S01]  /*54c0*/  MOV R5, RZ ;  /* 0x000000ff00057202 */ /* 0x000fe20000000f00 */
[----:B------:R0:W1:Y:S01]  /*54d0*/  SHFL.DOWN PT, R238, R214, 0x2, 0x1f ;  /* 0x08401f00d6ee7f89 */ /* 0x00006200000e0000 */
[----:B------:R-:W-:Y:S01]  /*54e0*/  ISETP.GT.U32.AND P2, PT, R210, 0x1d, PT ;  /* 0x0000001dd200780c */ /* 0x000fe20003f44070 */
[----:B------:R-:W-:Y:S02]  /*54f0*/  BSSY.RECONVERGENT B0, `(.L_x_15839) ;  /* 0x0000010000007945 */ /* 0x000fe40003800200 */
[----:B------:R0:W2:Y:S04]  /*5500*/  SHFL.DOWN PT, R245, R212, 0x2, 0x1f ;  /* 0x08401f00d4f57f89 */ /* 0x0000a800000e0000 */
[----:B------:R-:W3:Y:S04]  /*5510*/  @!P0 LDS.128 R4, [UR7+0x21b0] ;  /* 0x0021b007ff048984 */ /* 0x000ee80008000c00 */
[----:B------:R0:W4:Y:S04]  /*5520*/  SHFL.DOWN PT, R34, R220, 0x2, 0x1f ;  /* 0x08401f00dc227f89 */ /* 0x00012800000e0000 */
[----:B------:R0:W0:Y:S01]  /*5530*/  SHFL.DOWN PT, R241, R219, 0x2, 0x1f ;  /* 0x08401f00dbf17f89 */ /* 0x00002200000e0000 */
[----:B------:R-:W-:Y:S05]  /*5540*/  @P2 BRA `(.L_x_15840) ;  /* 0x0000000000282947 */ /* 0x000fea0003800000 */
[-C--:B0-----:R-:W-:Y:S01]  /*5550*/  FMUL.FTZ R239, R212, R241.reuse ;  /* 0x000000f1d4ef7220 */ /* 0x081fe20000410000 */
[----:B------:R-:W-:-:S03]  /*5560*/  FMUL.FTZ R241, R214, R241 ;  /* 0x000000f1d6f17220 */ /* 0x000fc60000410000 */
[-C--:B----4-:R-:W-:Y:S01]  /*5570*/  FFMA.FTZ R243, R214, R34.reuse, -R239 ;  /* 0x00000022d6f37223 */ /* 0x090fe200000108ef */
[C---:B------:R-:W-:Y:S01]  /*5580*/  FFMA.FTZ R34, R212.reuse, R34, R241 ;  /* 0x00000022d4227223 */ /* 0x040fe200000100f1 */
[-C--:B--2---:R-:W-:Y:S01]  /*5590*/  FMUL.FTZ R239, R212, R245.reuse ;  /* 0x000000f5d4ef7220 */ /* 0x084fe20000410000 */
[----:B------:R-:W-:Y:S01]  /*55a0*/  FMUL.FTZ R241, R214, R245 ;  /* 0x000000f5d6f17220 */ /* 0x000fe20000410000 */
[----:B------:R-:W-:Y:S01]  /*55b0*/  FADD.FTZ R220, R220, R243 ;  /* 0x000000f3dcdc7221 */ /* 0x000fe20000010000 */
[----:B------:R-:W-:Y:S01]  /*55c0*/  FADD.FTZ R219, R219, R34 ;  /* 0x00000022dbdb7221 */ /* 0x000fe20000010000 */
[-C--:B-1----:R-:W-:Y:S01]  /*55d0*/  FFMA.FTZ R214, R214, R238.reuse, -R239 ;  /* 0x000000eed6d67223 */ /* 0x082fe200000108ef */
[----:B------:R-:W-:-:S07]  /*55e0*/  FFMA.FTZ R212, R212, R238, R241 ;  /* 0x000000eed4d47223 */ /* 0x000fce00000100f1 */
.L_x_15840:
[----:B------:R-:W-:Y:S05]  /*55f0*/  BSYNC.RECONVERGENT B0 ;  /* 0x0000000000007941 */ /* 0x000fea0003800200 */
.L_x_15839:
[----:B------:R-:W-:Y:S01]  /*5600*/  ISETP.GT.U32.AND P0, PT, R210, 0x1b, PT ;  /* 0x0000001bd200780c */ /* 0x000fe20003f04070 */
[----:B-1----:R1:W1:Y:S01]  /*5610*/  SHFL.DOWN PT, R238, R214, 0x4, 0x1f ;  /* 0x08801f00d6ee7f89 */ /* 0x00226200000e0000 */
[----:B------:R-:W-:Y:S03]  /*5620*/  BSSY.RECONVERGENT B0, `(.L_x_15841) ;  /* 0x000000f000007945 */ /* 0x000fe60003800200 */
[----:B--2---:R2:W1:Y:S04]  /*5630*/  SHFL.DOWN PT, R245, R212, 0x4, 0x1f ;  /* 0x08801f00d4f57f89 */ /* 0x00446800000e0000 */
[----:B----4-:R2:W4:Y:S04]  /*5640*/  SHFL.DOWN PT, R34, R220, 0x4, 0x1f ;  /* 0x08801f00dc227f89 */ /* 0x01052800000e0000 */
[----:B0-----:R2:W0:Y:S01]  /*5650*/  SHFL.DOWN PT, R241, R219, 0x4, 0x1f ;  /* 0x08801f00dbf17f89 */ /* 0x00142200000e0000 */
[----:B------:R-:W-:Y:S05]  /*5660*/  @P0 BRA `(.L_x_15842) ;  /* 0x0000000000280947 */ /* 0x000fea0003800000 */
[-C--:B0-----:R-:W-:Y:S01]  /*5670*/  FMUL.FTZ R239, R212, R241.reuse ;  /* 0x000000f1d4ef7220 */ /* 0x081fe20000410000 */
[----:B------:R-:W-:-:S03]  /*5680*/  FMUL.FTZ R241, R214, R241 ;  /* 0x000000f1d6f17220 */ /* 0x000fc60000410000 */
[-C--:B----4-:R-:W-:Y:S01]  /*5690*/  FFMA.FTZ R243, R214, R34.reuse, -R239 ;  /* 0x00000022d6f37223 */ /* 0x090fe200000108ef */
[C---:B------:R-:W-:Y:S01]  /*56a0*/  FFMA.FTZ R34, R212.reuse, R34, R241 ;  /* 0x00000022d4227223 */ /* 0x040fe200000100f1 */
[-C--:B-1----:R-:W-:Y:S01]  /*56b0*/  FMUL.FTZ R239, R212, R245.reuse ;  /* 0x000000f5d4ef7220 */ /* 0x082fe20000410000 */
[----:B------:R-:W-:Y:S01]  /*56c0*/  FMUL.FTZ R241, R214, R245 ;  /* 0x000000f5d6f17220 */ /* 0x000fe20000410000 */
[----:B--2---:R-:W-:Y:S01]  /*56d0*/  FADD.FTZ R220, R220, R243 ;  /* 0x000000f3dcdc7221 */ /* 0x004fe20000010000 */
[----:B------:R-:W-:Y:S01]  /*56e0*/  FADD.FTZ R219, R219, R34 ;  /* 0x00000022dbdb7221 */ /* 0x000fe20000010000 */
[-C--:B------:R-:W-:Y:S01]  /*56f0*/  FFMA.FTZ R214, R214, R238.reuse, -R239 ;  /* 0x000000eed6d67223 */ /* 0x080fe200000108ef */
[----:B------:R-:W-:-:S07]  /*5700*/  FFMA.FTZ R212, R212, R238, R241 ;  /* 0x000000eed4d47223 */ /* 0x000fce00000100f1 */
.L_x_15842:
[----:B------:R-:W-:Y:S05]  /*5710*/  BSYNC.RECONVERGENT B0 ;  /* 0x0000000000007941 */ /* 0x000fea0003800200 */
.L_x_15841:
        /* <DEDUP_REMOVED lines=13> */
[----:B--2-4-:R-:W-:Y:S01]  /*57f0*/  FADD.FTZ R220, R220, R243 ;  /* 0x000000f3dcdc7221 */ /* 0x014fe20000010000 */
[----:B------:R-:W-:Y:S01]  /*5800*/  FADD.FTZ R219, R219, R34 ;  /* 0x00000022dbdb7221 */ /* 0x000fe20000010000 */
[-C--:B------:R-:W-:Y:S01]  /*5810*/  FFMA.FTZ R214, R214, R238.reuse, -R239 ;  /* 0x000000eed6d67223 */ /* 0x080fe200000108ef */
[----:B------:R-:W-:-:S07]  /*5820*/  FFMA.FTZ R212, R212, R238, R241 ;  /* 0x000000eed4d47223 */ /* 0x000fce00000100f1 */
.L_x_15844:
[----:B------:R-:W-:Y:S05]  /*5830*/  BSYNC.RECONVERGENT B0 ;  /* 0x0000000000007941 */ /* 0x000fea0003800200 */
.L_x_15843:
        /* <DEDUP_REMOVED lines=17> */
.L_x_15846:
[----:B------:R-:W-:Y:S05]  /*5950*/  BSYNC.RECONVERGENT B0 ;  /* 0x0000000000007941 */ /* 0x000fea0003800200 */
.L_x_15845:
[----:B-1----:R-:W-:Y:S01]  /*5960*/  FMUL.FTZ R34, R235, R234 ;  /* 0x000000eaeb227220 */ /* 0x002fe20000410000 */
[----:B------:R-:W-:Y:S01]  /*5970*/  SHFL.DOWN PT, R238, R212, 0x1, 0x1f ;  /* 0x08201f00d4ee7f89 */ /* 0x000fe200000e0000 */
[----:B------:R-:W-:Y:S01]  /*5980*/  ISETP.NE.AND P0, PT, R157, 0x1f, PT ;  /* 0x0000001f9d00780c */ /* 0x000fe20003f05270 */
[----:B------:R-:W-:Y:S01]  /*5990*/  BSSY.RECONVERGENT B0, `(.L_x_15847) ;  /* 0x0000116000007945 */ /* 0x000fe20003800200 */
[C---:B------:R-:W-:Y:S01]  /*59a0*/  FFMA.FTZ R239, R35.reuse, R232, -R34 ;  /* 0x000000e823ef7223 */ /* 0x040fe20000010822 */
[----:B------:R-:W-:Y:S01]  /*59b0*/  FMUL.FTZ R34, R35, R234 ;  /* 0x000000ea23227220 */ /* 0x000fe20000410000 */
[----:B------:R-:W-:Y:S01]  /*59c0*/  SHFL.DOWN PT, R240, R220, 0x1, 0x1f ;  /* 0x08201f00dcf07f89 */ /* 0x000fe200000e0000 */
[----:B------:R-:W-:Y:S02]  /*59d0*/  ISETP.NE.AND P4, PT, R157, RZ, PT ;  /* 0x000000ff9d00720c */ /* 0x000fe40003f85270 */
[----:B------:R-:W-:Y:S01]  /*59e0*/  FFMA.FTZ R34, R235, R232, R34 ;  /* 0x000000e8eb227223 */ /* 0x000fe20000010022 */
[----:B------:R-:W-:Y:S01]  /*59f0*/  @P1 FADD.FTZ R232, R236, R239 ;  /* 0x000000efece81221 */ /* 0x000fe20000010000 */
[----:B---3--:R-:W1:Y:S02]  /*5a00*/  SHFL.IDX PT, R235, R7, RZ, 0x1f ;  /* 0x00001fff07eb7589 */ /* 0x008e6400000e0000 */
[----:B------:R-:W-:-:S02]  /*5a10*/  @P1 FADD.FTZ R234, R237, R34 ;  /* 0x00000022edea1221 */ /* 0x000fc40000010000 */
[----:B------:R-:W3:Y:S02]  /*5a20*/  SHFL.DOWN PT, R34, R214, 0x1, 0x1f ;  /* 0x08201f00d6227f89 */ /* 0x000ee400000e0000 */
[C---:B------:R-:W-:Y:S01]  /*5a30*/  FMUL.FTZ R35, R33.reuse, R234 ;  /* 0x000000ea21237220 */ /* 0x040fe20000410000 */
[-C--:B------:R-:W-:Y:S01]  /*5a40*/  FMUL.FTZ R33, R33, R232.reuse ;  /* 0x000000e821217220 */ /* 0x080fe20000410000 */
[----:B------:R-:W5:Y:S02]  /*5a50*/  SHFL.IDX PT, R236, R6, RZ, 0x1f ;  /* 0x00001fff06ec7589 */ /* 0x000f6400000e0000 */
[C---:B------:R-:W-:Y:S01]  /*5a60*/  FFMA.FTZ R232, R32.reuse, R232, -R35 ;  /* 0x000000e820e87223 */ /* 0x040fe20000010823 */
[----:B------:R-:W-:Y:S01]  /*5a70*/  FFMA.FTZ R234, R32, R234, R33 ;  /* 0x000000ea20ea7223 */ /* 0x000fe20000010021 */
[----:B------:R-:W5:Y:S04]  /*5a80*/  SHFL.DOWN PT, R237, R219, 0x1, 0x1f ;  /* 0x08201f00dbed7f89 */ /* 0x000f6800000e0000 */
[----:B--2---:R-:W2:Y:S04]  /*5a90*/  SHFL.IDX PT, R212, R212, RZ, 0x1f ;  /* 0x00001fffd4d47589 */ /* 0x004ea800000e0000 */
[----:B------:R-:W2:Y:S01]  /*5aa0*/  SHFL.IDX PT, R214, R214, RZ, 0x1f ;  /* 0x00001fffd6d67589 */ /* 0x000ea200000e0000 */
[----:B-1----:R-:W-:-:S03]  /*5ab0*/  @P0 FMUL.FTZ R33, R238, R235 ;  /* 0x000000ebee210220 */ /* 0x002fc60000410000 */
[----:B----4-:R-:W1:Y:S01]  /*5ac0*/  SHFL.IDX PT, R220, R220, RZ, 0x1f ;  /* 0x00001fffdcdc7589 */ /* 0x010e6200000e0000 */
[----:B---3--:R-:W-:-:S03]  /*5ad0*/  @P0 FMUL.FTZ R35, R34, R235 ;  /* 0x000000eb22230220 */ /* 0x008fc60000410000 */
[----:B0-----:R-:W0:Y:S01]  /*5ae0*/  SHFL.IDX PT, R219, R219, RZ, 0x1f ;  /* 0x00001fffdbdb7589 */ /* 0x001e2200000e0000 */
[-C--:B-----5:R-:W-:Y:S01]  /*5af0*/  @P0 FFMA.FTZ R33, R34, R236.reuse, -R33 ;  /* 0x000000ec22210223 */ /* 0x0a0fe20000010821 */
[----:B------:R-:W-:Y:S01]  /*5b00*/  IADD3 R34, P1, PT, R62, R157, RZ ;  /* 0x0000009d3e227210 */ /* 0x000fe20007f3e0ff */
[----:B------:R-:W-:Y:S01]  /*5b10*/  @P0 FFMA.FTZ R32, R238, R236, R35 ;  /* 0x000000ecee200223 */ /* 0x000fe20000010023 */
[----:B------:R-:W-:Y:S01]  /*5b20*/  FMUL.FTZ R238, R86, R93 ;  /* 0x0000005d56ee7220 */ /* 0x000fe20000410000 */
[----:B------:R-:W-:Y:S01]  /*5b30*/  @P0 FADD.FTZ R236, R240, R33 ;  /* 0x00000021f0ec0221 */ /* 0x000fe20000010000 */
[----:B------:R-:W-:Y:S01]  /*5b40*/  LEA.HI.X.SX32 R35, R62, RZ, 0x1, P1 ;  /* 0x000000ff3e237211 */ /* 0x000fe200008f0eff */
[----:B------:R-:W-:Y:S01]  /*5b50*/  @P0 FADD.FTZ R235, R237, R32 ;  /* 0x00000020edeb0221 */ /* 0x000fe20000010000 */
[----:B------:R-:W-:Y:S01]  /*5b60*/  FADD.FTZ R237, R231, R232 ;  /* 0x000000e8e7ed7221 */ /* 0x000fe20000010000 */
[----:B------:R-:W-:-:S04]  /*5b70*/  IMAD.WIDE.U32 R34, R28, UR4, R34 ;  /* 0x000000041c227c25 */ /* 0x000fc8000f8e0022 */
[----:B------:R-:W-:Y:S01]  /*5b80*/  IMAD R33, R29, UR4, R35 ;  /* 0x000000041d217c24 */ /* 0x000fe2000f8e0223 */
[----:B------:R-:W-:Y:S01]  /*5b90*/  LEA R32, P0, R34, R165, 0x2 ;  /* 0x000000a522207211 */ /* 0x000fe200078010ff */
[----:B------:R-:W-:-:S03]  /*5ba0*/  FMUL.FTZ R35, R235, R3 ;  /* 0x00000003eb237220 */ /* 0x000fc60000410000 */
[----:B------:R-:W-:Y:S01]  /*5bb0*/  LEA.HI.X R33, R34, R163, R33, 0x2, P0 ;  /* 0x000000a322217211 */ /* 0x000fe200000f1421 */
[C---:B------:R-:W-:Y:S01]  /*5bc0*/  FMUL.FTZ R34, R236.reuse, R3 ;  /* 0x00000003ec227220 */ /* 0x040fe20000410000 */
[----:B------:R-:W-:Y:S01]  /*5bd0*/  FADD.FTZ R3, R233, R234 ;  /* 0x000000eae9037221 */ /* 0x000fe20000010000 */
[-C--:B------:R-:W-:Y:S02]  /*5be0*/  FFMA.FTZ R233, R236, R2.reuse, R35 ;  /* 0x00000002ece97223 */ /* 0x080fe40000010023 */
[----:B------:R-:W-:Y:S01]  /*5bf0*/  FFMA.FTZ R235, R235, R2, -R34 ;  /* 0x00000002ebeb7223 */ /* 0x000fe20000010822 */
[----:B------:R-:W-:Y:S01]  /*5c00*/  FMUL.FTZ R35, R200, R3 ;  /* 0x00000003c8237220 */ /* 0x000fe20000410000 */
[----:B------:R-:W-:Y:S01]  /*5c10*/  FADD.FTZ R34, R228, R233 ;  /* 0x000000e9e4227221 */ /* 0x000fe20000010000 */
[----:B------:R-:W-:Y:S01]  /*5c20*/  FMUL.FTZ R233, R85, R94 ;  /* 0x0000005e55e97220 */ /* 0x000fe20000410000 */
[----:B------:R-:W-:Y:S01]  /*5c30*/  FADD.FTZ R2, R230, R235 ;  /* 0x000000ebe6027221 */ /* 0x000fe20000010000 */
[-C--:B------:R-:W-:Y:S01]  /*5c40*/  FMUL.FTZ R230, R200, R237.reuse ;  /* 0x000000edc8e67220 */ /* 0x080fe20000410000 */
[----:B------:R-:W-:Y:S01]  /*5c50*/  FFMA.FTZ R228, R202, R237, -R35 ;  /* 0x000000edcae47223 */ /* 0x000fe20000010823 */
[C---:B------:R-:W-:Y:S01]  /*5c60*/  FMUL.FTZ R231, R188.reuse, R34 ;  /* 0x00000022bce77220 */ /* 0x040fe20000410000 */
[----:B------:R-:W-:Y:S01]  /*5c70*/  FMUL.FTZ R232, R188, R2 ;  /* 0x00000002bce87220 */ /* 0x000fe20000410000 */
[----:B------:R-:W-:Y:S01]  /*5c80*/  FFMA.FTZ R35, R202, R3, R230 ;  /* 0x00000003ca237223 */ /* 0x000fe200000100e6 */
[----:B------:R-:W-:Y:S01]  /*5c90*/  FFMA.FTZ R230, R93, R226, R228 ;  /* 0x000000e25de67223 */ /* 0x000fe200000100e4 */
[C---:B------:R-:W-:Y:S01]  /*5ca0*/  FFMA.FTZ R226, R189.reuse, R2, -R231 ;  /* 0x00000002bde27223 */ /* 0x040fe200000108e7 */
[----:B------:R-:W-:Y:S01]  /*5cb0*/  FFMA.FTZ R232, R189, R34, R232 ;  /* 0x00000022bde87223 */ /* 0x000fe200000100e8 */
[----:B------:R-:W-:Y:S01]  /*5cc0*/  FFMA.FTZ R240, R93, R222, R35 ;  /* 0x000000de5df07223 */ /* 0x000fe20000010023 */
[----:B------:R-:W-:Y:S01]  /*5cd0*/  FFMA.FTZ R231, R0, R237, RZ ;  /* 0x000000ed00e77223 */ /* 0x000fe200000100ff */
[----:B------:R-:W-:Y:S01]  /*5ce0*/  FADD.FTZ R223, R223, R226 ;  /* 0x000000e2dfdf7221 */ /* 0x000fe20000010000 */
[----:B------:R-:W-:Y:S01]  /*5cf0*/  FADD.FTZ R35, R221, R232 ;  /* 0x000000e8dd237221 */ /* 0x000fe20000010000 */
[C---:B------:R-:W-:Y:S01]  /*5d00*/  FMUL.FTZ R226, R198.reuse, R240 ;  /* 0x000000f0c6e27220 */ /* 0x040fe20000410000 */
[-C--:B------:R-:W-:Y:S01]  /*5d10*/  FMUL.FTZ R228, R198, R230.reuse ;  /* 0x000000e6c6e47220 */ /* 0x080fe20000410000 */
[-C--:B------:R-:W-:Y:S01]  /*5d20*/  FFMA.FTZ R234, R70, R230.reuse, R231 ;  /* 0x000000e646ea7223 */ /* 0x080fe200000100e7 */
[----:B------:R-:W-:Y:S01]  /*5d30*/  FMUL.FTZ R232, R190, R35 ;  /* 0x00000023bee87220 */ /* 0x000fe20000410000 */
[C---:B------:R-:W-:Y:S01]  /*5d40*/  FFMA.FTZ R231, R199.reuse, R230, -R226 ;  /* 0x000000e6c7e77223 */ /* 0x040fe200000108e2 */
[----:B------:R-:W-:Y:S01]  /*5d50*/  FFMA.FTZ R228, R199, R240, R228 ;  /* 0x000000f0c7e47223 */ /* 0x000fe200000100e4 */
[-C--:B------:R-:W-:Y:S01]  /*5d60*/  FFMA.FTZ R222, -R174, R233.reuse, R237 ;  /* 0x000000e9aede7223 */ /* 0x080fe200000101ed */
[----:B------:R-:W-:Y:S01]  /*5d70*/  FFMA.FTZ R221, R172, -R233, R3 ;  /* 0x800000e9acdd7223 */ /* 0x000fe20000010003 */
[----:B------:R-:W-:Y:S01]  /*5d80*/  FFMA.FTZ R226, -R183, R238, R230 ;  /* 0x000000eeb7e27223 */ /* 0x000fe200000101e6 */
[-C--:B------:R-:W-:Y:S01]  /*5d90*/  FMUL.FTZ R230, R190, R223.reuse ;  /* 0x000000dfbee67220 */ /* 0x080fe20000410000 */
[C---:B------:R-:W-:Y:S01]  /*5da0*/  FFMA.FTZ R233, R191.reuse, R223, -R232 ;  /* 0x000000dfbfe97223 */ /* 0x040fe200000108e8 */
[C---:B------:R-:W-:Y:S01]  /*5db0*/  FFMA.FTZ R227, R92.reuse, R227, R231 ;  /* 0x000000e35ce37223 */ /* 0x040fe200000100e7 */
[----:B------:R-:W-:Y:S01]  /*5dc0*/  FFMA.FTZ R231, R92, R229, R228 ;  /* 0x000000e55ce77223 */ /* 0x000fe200000100e4 */
[----:B------:R-:W-:Y:S01]  /*5dd0*/  FFMA.FTZ R3, R0, -R3, RZ ;  /* 0x8000000300037223 */ /* 0x000fe200000100ff */
[----:B------:R-:W-:Y:S01]  /*5de0*/  FFMA.FTZ R230, R191, R35, R230 ;  /* 0x00000023bfe67223 */ /* 0x000fe200000100e6 */
[----:B------:R-:W-:Y:S01]  /*5df0*/  FADD.FTZ R228, R224, R233 ;  /* 0x000000e9e0e47221 */ /* 0x000fe20000010000 */
[C---:B------:R-:W-:Y:S01]  /*5e00*/  FMUL.FTZ R224, R196.reuse, R231 ;  /* 0x000000e7c4e07220 */ /* 0x040fe20000410000 */
[----:B------:R-:W-:Y:S01]  /*5e10*/  FMUL.FTZ R229, R83, R92 ;  /* 0x0000005c53e57220 */ /* 0x000fe20000410000 */
[-C--:B------:R-:W-:Y:S01]  /*5e20*/  FMUL.FTZ R232, R196, R227.reuse ;  /* 0x000000e3c4e87220 */ /* 0x080fe20000410000 */
[----:B------:R-:W-:Y:S01]  /*5e30*/  FFMA.FTZ R236, R70, -R240, R3 ;  /* 0x800000f046ec7223 */ /* 0x000fe20000010003 */
[----:B------:R-:W-:Y:S01]  /*5e40*/  FADD.FTZ R225, R225, R230 ;  /* 0x000000e6e1e17221 */ /* 0x000fe20000010000 */
[-C--:B------:R-:W-:Y:S01]  /*5e50*/  FFMA.FTZ R235, R69, R227.reuse, R234 ;  /* 0x000000e345eb7223 */ /* 0x080fe200000100ea */
[C---:B------:R-:W-:Y:S01]  /*5e60*/  FFMA.FTZ R230, R197.reuse, R227, -R224 ;  /* 0x000000e3c5e67223 */ /* 0x040fe200000108e0 */
[----:B------:R-:W-:Y:S01]  /*5e70*/  FMUL.FTZ R234, R192, R228 ;  /* 0x000000e4c0ea7220 */ /* 0x000fe20000410000 */
[-C--:B------:R-:W-:Y:S01]  /*5e80*/  FFMA.FTZ R227, -R170, R229.reuse, R227 ;  /* 0x000000e5aae37223 */ /* 0x080fe200000101e3 */
[----:B------:R-:W-:Y:S01]  /*5e90*/  FFMA.FTZ R224, R168, -R229, R231 ;  /* 0x800000e5a8e07223 */ /* 0x000fe200000100e7 */
[-C--:B------:R-:W-:Y:S01]  /*5ea0*/  FFMA.FTZ R229, R197, R231.reuse, R232 ;  /* 0x000000e7c5e57223 */ /* 0x080fe200000100e8 */
[----:B------:R-:W-:Y:S01]  /*5eb0*/  FFMA.FTZ R237, R69, -R231, R236 ;  /* 0x800000e745ed7223 */ /* 0x000fe200000100ec */
[-C--:B------:R-:W-:Y:S01]  /*5ec0*/  FMUL.FTZ R233, R192, R225.reuse ;  /* 0x000000e1c0e97220 */ /* 0x080fe20000410000 */
[----:B------:R-:W-:Y:S01]  /*5ed0*/  FFMA.FTZ R3, R181, -R238, R240 ;  /* 0x800000eeb5037223 */ /* 0x000fe200000100f0 */
[----:B------:R-:W-:Y:S01]  /*5ee0*/  FFMA.FTZ R231, R193, R225, R234 ;  /* 0x000000e1c1e77223 */ /* 0x000fe200000100ea */
[C---:B------:R-:W-:Y:S01]  /*5ef0*/  FFMA.FTZ R238, R91.reuse, R208, R230 ;  /* 0x000000d05bee7223 */ /* 0x040fe200000100e6 */
[----:B------:R-:W-:Y:S01]  /*5f00*/  FFMA.FTZ R240, R91, R206, R229 ;  /* 0x000000ce5bf07223 */ /* 0x000fe200000100e5 */
[----:B------:R-:W-:Y:S01]  /*5f10*/  FFMA.FTZ R232, R193, R228, -R233 ;  /* 0x000000e4c1e87223 */ /* 0x000fe200000108e9 */
[----:B------:R-:W-:Y:S01]  /*5f20*/  FADD.FTZ R182, R182, R231 ;  /* 0x000000e7b6b67221 */ /* 0x000fe20000010000 */
[C---:B------:R-:W-:Y:S01]  /*5f30*/  FMUL.FTZ R230, R194.reuse, R238 ;  /* 0x000000eec2e67220 */ /* 0x040fe20000410000 */
[C---:B------:R-:W-:Y:S01]  /*5f40*/  FMUL.FTZ R208, R194.reuse, R240 ;  /* 0x000000f0c2d07220 */ /* 0x040fe20000410000 */
[----:B------:R-:W-:Y:S01]  /*5f50*/  FADD.FTZ R206, R201, R232 ;  /* 0x000000e8c9ce7221 */ /* 0x000fe20000010000 */
[C---:B------:R-:W-:Y:S01]  /*5f60*/  FMUL.FTZ R233, R194.reuse, R182 ;  /* 0x000000b6c2e97220 */ /* 0x040fe20000410000 */
[C---:B------:R-:W-:Y:S01]  /*5f70*/  FFMA.FTZ R230, R195.reuse, R240, R230 ;  /* 0x000000f0c3e67223 */ /* 0x040fe200000100e6 */
[C---:B------:R-:W-:Y:S01]  /*5f80*/  FFMA.FTZ R229, R195.reuse, R238, -R208 ;  /* 0x000000eec3e57223 */ /* 0x040fe200000108d0 */
[-C--:B------:R-:W-:Y:S01]  /*5f90*/  FMUL.FTZ R231, R194, R206.reuse ;  /* 0x000000cec2e77220 */ /* 0x080fe20000410000 */
[C---:B------:R-:W-:Y:S01]  /*5fa0*/  FFMA.FTZ R208, R195.reuse, R206, -R233 ;  /* 0x000000cec3d07223 */ /* 0x040fe200000108e9 */
[C---:B------:R-:W-:Y:S01]  /*5fb0*/  FFMA.FTZ R233, R90.reuse, R207, R230 ;  /* 0x000000cf5ae97223 */ /* 0x040fe200000100e6 */
[----:B------:R-:W-:Y:S01]  /*5fc0*/  FFMA.FTZ R229, R90, R213, R229 ;  /* 0x000000d55ae57223 */ /* 0x000fe200000100e5 */
[----:B------:R-:W-:Y:S01]  /*5fd0*/  FFMA.FTZ R231, R195, R182, R231 ;  /* 0x000000b6c3e77223 */ /* 0x000fe200000100e7 */
[----:B------:R-:W-:Y:S01]  /*5fe0*/  FADD.FTZ R203, R203, R208 ;  /* 0x000000d0cbcb7221 */ /* 0x000fe20000010000 */
[----:B------:R-:W-:Y:S01]  /*5ff0*/  FFMA.FTZ R232, R68, R238, R235 ;  /* 0x000000ee44e87223 */ /* 0x000fe200000100eb */
[C---:B------:R-:W-:Y:S01]  /*6000*/  FMUL.FTZ R208, R192.reuse, R233 ;  /* 0x000000e9c0d07220 */ /* 0x040fe20000410000 */
[----:B------:R-:W-:Y:S01]  /*6010*/  FMUL.FTZ R230, R192, R229 ;  /* 0x000000e5c0e67220 */ /* 0x000fe20000410000 */
[----:B------:R-:W-:Y:S01]  /*6020*/  FADD.FTZ R184, R184, R231 ;  /* 0x000000e7b8b87221 */ /* 0x000fe20000010000 */
[----:B------:R-:W-:Y:S01]  /*6030*/  FMUL.FTZ R236, R84, R91 ;  /* 0x0000005b54ec7220 */ /* 0x000fe20000410000 */
[-C--:B------:R-:W-:Y:S01]  /*6040*/  FFMA.FTZ R207, R67, R229.reuse, R232 ;  /* 0x000000e543cf7223 */ /* 0x080fe200000100e8 */
[C---:B------:R-:W-:Y:S01]  /*6050*/  FFMA.FTZ R208, R193.reuse, R229, -R208 ;  /* 0x000000e5c1d07223 */ /* 0x040fe200000108d0 */
[----:B------:R-:W-:Y:S01]  /*6060*/  FMUL.FTZ R232, R196, R203 ;  /* 0x000000cbc4e87220 */ /* 0x000fe20000410000 */
[-C--:B------:R-:W-:Y:S01]  /*6070*/  FFMA.FTZ R193, R193, R233.reuse, R230 ;  /* 0x000000e9c1c17223 */ /* 0x080fe200000100e6 */
[----:B------:R-:W-:Y:S01]  /*6080*/  FFMA.FTZ R234, R68, -R240, R237 ;  /* 0x800000f044ea7223 */ /* 0x000fe200000100ed */
[----:B------:R-:W-:Y:S01]  /*6090*/  FMUL.FTZ R196, R196, R184 ;  /* 0x000000b8c4c47220 */ /* 0x000fe20000410000 */
[-C--:B------:R-:W-:Y:S01]  /*60a0*/  FFMA.FTZ R201, -R179, R236.reuse, R238 ;  /* 0x000000ecb3c97223 */ /* 0x080fe200000101ee */
[----:B------:R-:W-:Y:S01]  /*60b0*/  FFMA.FTZ R194, R177, -R236, R240 ;  /* 0x800000ecb1c27223 */ /* 0x000fe200000100f0 */
[----:B------:R-:W-:Y:S01]  /*60c0*/  FFMA.FTZ R232, R197, R184, R232 ;  /* 0x000000b8c5e87223 */ /* 0x000fe200000100e8 */
[----:B------:R-:W-:Y:S01]  /*60d0*/  FFMA.FTZ R236, R89, R218, R193 ;  /* 0x000000da59ec7223 */ /* 0x000fe200000100c1 */
[----:B------:R-:W-:Y:S01]  /*60e0*/  FFMA.FTZ R213, R67, -R233, R234 ;  /* 0x800000e943d57223 */ /* 0x000fe200000100ea */
[----:B------:R-:W-:Y:S01]  /*60f0*/  FFMA.FTZ R197, R197, R203, -R196 ;  /* 0x000000cbc5c57223 */ /* 0x000fe200000108c4 */
[----:B------:R-:W-:Y:S01]  /*6100*/  FFMA.FTZ R234, R89, R216, R208 ;  /* 0x000000d859ea7223 */ /* 0x000fe200000100d0 */
[----:B------:R-:W-:Y:S01]  /*6110*/  FMUL.FTZ R196, R190, R236 ;  /* 0x000000ecbec47220 */ /* 0x000fe20000410000 */
[----:B------:R-:W-:Y:S01]  /*6120*/  FADD.FTZ R185, R185, R232 ;  /* 0x000000e8b9b97221 */ /* 0x000fe20000010000 */
[----:B------:R-:W-:Y:S01]  /*6130*/  FADD.FTZ R204, R204, R197 ;  /* 0x000000c5cccc7221 */ /* 0x000fe20000010000 */
[-C--:B------:R-:W-:Y:S01]  /*6140*/  FMUL.FTZ R208, R190, R234.reuse ;  /* 0x000000eabed07220 */ /* 0x080fe20000410000 */
[CC--:B------:R-:W-:Y:S01]  /*6150*/  FFMA.FTZ R197, R191.reuse, R234.reuse, -R196 ;  /* 0x000000eabfc57223 */ /* 0x0c0fe200000108c4 */
[----:B------:R-:W-:Y:S01]  /*6160*/  FFMA.FTZ R216, R66, R234, R207 ;  /* 0x000000ea42d87223 */ /* 0x000fe200000100cf */
[C---:B------:R-:W-:Y:S01]  /*6170*/  FMUL.FTZ R196, R198.reuse, R204 ;  /* 0x000000ccc6c47220 */ /* 0x040fe20000410000 */
[-C--:B------:R-:W-:Y:S01]  /*6180*/  FFMA.FTZ R208, R191, R236.reuse, R208 ;  /* 0x000000ecbfd07223 */ /* 0x080fe200000100d0 */
[-C--:B------:R-:W-:Y:S01]  /*6190*/  FMUL.FTZ R207, R198, R185.reuse ;  /* 0x000000b9c6cf7220 */ /* 0x080fe20000410000 */
[----:B------:R-:W-:Y:S01]  /*61a0*/  FFMA.FTZ R218, R66, -R236, R213 ;  /* 0x800000ec42da7223 */ /* 0x000fe200000100d5 */
[C---:B------:R-:W-:Y:S01]  /*61b0*/  FFMA.FTZ R191, R199.reuse, R185, R196 ;  /* 0x000000b9c7bf7223 */ /* 0x040fe200000100c4 */
[C---:B------:R-:W-:Y:S01]  /*61c0*/  FFMA.FTZ R217, R88.reuse, R217, R208 ;  /* 0x000000d958d97223 */ /* 0x040fe200000100d0 */
[----:B------:R-:W-:Y:S01]  /*61d0*/  FFMA.FTZ R196, R199, R204, -R207 ;  /* 0x000000ccc7c47223 */ /* 0x000fe200000108cf */
[----:B------:R-:W-:Y:S01]  /*61e0*/  FFMA.FTZ R213, R88, R215, R197 ;  /* 0x000000d758d57223 */ /* 0x000fe200000100c5 */
[----:B------:R-:W-:Y:S01]  /*61f0*/  FADD.FTZ R191, R186, R191 ;  /* 0x000000bfbabf7221 */ /* 0x000fe20000010000 */
[C---:B------:R-:W-:Y:S01]  /*6200*/  FMUL.FTZ R186, R188.reuse, R217 ;  /* 0x000000d9bcba7220 */ /* 0x040fe20000410000 */
[----:B------:R-:W-:Y:S01]  /*6210*/  FMUL.FTZ R215, R79, R88 ;  /* 0x000000584fd77220 */ /* 0x000fe20000410000 */
[----:B------:R-:W-:Y:S01]  /*6220*/  FADD.FTZ R205, R205, R196 ;  /* 0x000000c4cdcd7221 */ /* 0x000fe20000010000 */
[-C--:B------:R-:W-:Y:S01]  /*6230*/  FMUL.FTZ R198, R188, R213.reuse ;  /* 0x000000d5bcc67220 */ /* 0x080fe20000410000 */
[-C--:B------:R-:W-:Y:S01]  /*6240*/  FFMA.FTZ R196, R189, R213.reuse, -R186 ;  /* 0x000000d5bdc47223 */ /* 0x080fe200000108ba */
[----:B------:R-:W-:Y:S01]  /*6250*/  FFMA.FTZ R199, R65, R213, R216 ;  /* 0x000000d541c77223 */ /* 0x000fe200000100d8 */
[----:B------:R-:W-:Y:S01]  /*6260*/  FFMA.FTZ R186, -R162, R215, R213 ;  /* 0x000000d7a2ba7223 */ /* 0x000fe200000101d5 */
[----:B------:R-:W-:Y:S01]  /*6270*/  FMUL.FTZ R213, R200, R205 ;  /* 0x000000cdc8d57220 */ /* 0x000fe20000410000 */
[----:B--2---:R-:W-:Y:S01]  /*6280*/  FMUL.FTZ R207, R212, R7 ;  /* 0x00000007d4cf7220 */ /* 0x004fe20000410000 */
[----:B------:R-:W-:Y:S01]  /*6290*/  FMUL.FTZ R200, R200, R191 ;  /* 0x000000bfc8c87220 */ /* 0x000fe20000410000 */
[----:B------:R-:W-:Y:S01]  /*62a0*/  FFMA.FTZ R189, R189, R217, R198 ;  /* 0x000000d9bdbd7223 */ /* 0x000fe200000100c6 */
[----:B------:R-:W-:Y:S01]  /*62b0*/  FFMA.FTZ R198, R202, R191, R213 ;  /* 0x000000bfcac67223 */ /* 0x000fe200000100d5 */
[----:B------:R-:W-:Y:S01]  /*62c0*/  FFMA.FTZ R188, R160, -R215, R217 ;  /* 0x800000d7a0bc7223 */ /* 0x000fe200000100d9 */
[-C--:B------:R-:W-:Y:S01]  /*62d0*/  FFMA.FTZ R213, R214, R6.reuse, -R207 ;  /* 0x00000006d6d57223 */ /* 0x080fe200000108cf */
[----:B------:R-:W-:Y:S01]  /*62e0*/  FFMA.FTZ R215, R202, R205, -R200 ;  /* 0x000000cdcad77223 */ /* 0x000fe200000108c8 */
        /* <DEDUP_REMOVED lines=8> */
[----:B-1----:R-:W-:Y:S01]  /*6370*/  FADD.FTZ R6, R220, R213 ;  /* 0x000000d5dc067221 */ /* 0x002fe20000010000 */
[----:B------:R-:W-:Y:S01]  /*6380*/  FMUL.FTZ R213, R85, R176 ;  /* 0x000000b055d57220 */ /* 0x000fe20000410000 */
[----:B------:R-:W-:Y:S01]  /*6390*/  FFMA.FTZ R180, R87, R180, R189 ;  /* 0x000000b457b47223 */ /* 0x000fe200000100bd */
[----:B------:R-:W-:Y:S01]  /*63a0*/  FMUL.FTZ R207, R85, R187 ;  /* 0x000000bb55cf7220 */ /* 0x000fe20000410000 */
[----:B------:R-:W-:Y:S01]  /*63b0*/  FMUL.FTZ R195, R81, R90 ;  /* 0x0000005a51c37220 */ /* 0x000fe20000410000 */
[----:B------:R-:W-:Y:S01]  /*63c0*/  FMUL.FTZ R189, R221, R213 ;  /* 0x000000d5ddbd7220 */ /* 0x000fe20000410000 */
[----:B0-----:R-:W-:Y:S01]  /*63d0*/  FADD.FTZ R7, R219, R214 ;  /* 0x000000d6db077221 */ /* 0x001fe20000010000 */
[----:B------:R-:W-:Y:S01]  /*63e0*/  FMUL.FTZ R198, R86, R191 ;  /* 0x000000bf56c67220 */ /* 0x000fe20000410000 */
[-C--:B------:R-:W-:Y:S01]  /*63f0*/  FMUL.FTZ R215, R94, R207.reuse ;  /* 0x000000cf5ed77220 */ /* 0x080fe20000410000 */
[----:B------:R-:W-:Y:S01]  /*6400*/  FFMA.FTZ R189, R222, R207, R189 ;  /* 0x000000cfdebd7223 */ /* 0x000fe200000100bd */
[----:B------:R-:W-:Y:S01]  /*6410*/  FFMA.FTZ R192, -R166, R195, R229 ;  /* 0x000000c3a6c07223 */ /* 0x000fe200000101e5 */
[----:B------:R-:W-:Y:S01]  /*6420*/  FMUL.FTZ R207, R221, R207 ;  /* 0x000000cfddcf7220 */ /* 0x000fe20000410000 */
[----:B------:R-:W-:Y:S01]  /*6430*/  FMUL.FTZ R229, R83, R185 ;  /* 0x000000b953e57220 */ /* 0x000fe20000410000 */
[----:B------:R-:W-:Y:S01]  /*6440*/  FMUL.FTZ R200, R86, R205 ;  /* 0x000000cd56c87220 */ /* 0x000fe20000410000 */
[----:B------:R-:W-:Y:S01]  /*6450*/  FMUL.FTZ R219, R3, R198 ;  /* 0x000000c603db7220 */ /* 0x000fe20000410000 */
[----:B------:R0:W-:Y:S01]  /*6460*/  @!P4 STS.128 [UR7+0x21b0], R4 ;  /* 0x0021b004ff00c988 */ /* 0x0001e20008000c07 */
[C---:B------:R-:W-:Y:S01]  /*6470*/  FMUL.FTZ R214, R84.reuse, R184 ;  /* 0x000000b854d67220 */ /* 0x040fe20000410000 */
[----:B------:R-:W-:Y:S01]  /*6480*/  FFMA.FTZ R197, R65, -R217, R218 ;  /* 0x800000d941c57223 */ /* 0x000fe200000100da */
[----:B------:R-:W-:Y:S01]  /*6490*/  FMUL.FTZ R216, R84, R203 ;  /* 0x000000cb54d87220 */ /* 0x000fe20000410000 */
[-C--:B------:R-:W-:Y:S01]  /*64a0*/  FMUL.FTZ R202, R224, R229.reuse ;  /* 0x000000e5e0ca7220 */ /* 0x080fe20000410000 */
[----:B------:R-:W-:Y:S01]  /*64b0*/  FMUL.FTZ R217, R3, R200 ;  /* 0x000000c803d97220 */ /* 0x000fe20000410000 */
[----:B------:R-:W-:Y:S01]  /*64c0*/  FMUL.FTZ R212, R92, R229 ;  /* 0x000000e55cd47220 */ /* 0x000fe20000410000 */
[----:B------:R1:W-:Y:S01]  /*64d0*/  STS [R140+0x420], R215 ;  /* 0x000420d78c007388 */ /* 0x0003e20000000800 */
[----:B------:R-:W-:Y:S01]  /*64e0*/  FMUL.FTZ R218, R194, R216 ;  /* 0x000000d8c2da7220 */ /* 0x000fe20000410000 */
[----:B------:R-:W-:Y:S01]  /*64f0*/  FFMA.FTZ R195, R164, -R195, R233 ;  /* 0x800000c3a4c37223 */ /* 0x000fe200000100e9 */
[----:B------:R-:W-:Y:S01]  /*6500*/  FFMA.FTZ R178, R87, R178, R196 ;  /* 0x000000b257b27223 */ /* 0x000fe200000100c4 */
[-C--:B------:R-:W-:Y:S01]  /*6510*/  FFMA.FTZ R196, R226, R198.reuse, R217 ;  /* 0x000000c6e2c47223 */ /* 0x080fe200000100d9 */
[----:B------:R-:W-:Y:S01]  /*6520*/  FMUL.FTZ R198, R93, R198 ;  /* 0x000000c65dc67220 */ /* 0x000fe20000410000 */
[----:B------:R2:W-:Y:S01]  /*6530*/  STS [R139+0x10], R212 ;  /* 0x000010d48b007388 */ /* 0x0005e20000000800 */
[-C--:B0-----:R-:W-:Y:S01]  /*6540*/  FFMA.FTZ R4, R222, R213.reuse, -R207 ;  /* 0x000000d5de047223 */ /* 0x081fe200000108cf */
[----:B------:R-:W-:Y:S01]  /*6550*/  FMUL.FTZ R6, R94, R213 ;  /* 0x000000d55e067220 */ /* 0x000fe20000410000 */
[----:B------:R-:W-:Y:S01]  /*6560*/  FMUL.FTZ R207, R83, R204 ;  /* 0x000000cc53cf7220 */ /* 0x000fe20000410000 */
[-C--:B------:R-:W-:Y:S01]  /*6570*/  FFMA.FTZ R5, R226, R200.reuse, -R219 ;  /* 0x000000c8e2057223 */ /* 0x080fe200000108db */
[----:B------:R-:W-:Y:S01]  /*6580*/  FMUL.FTZ R200, R93, R200 ;  /* 0x000000c85dc87220 */ /* 0x000fe20000410000 */
[----:B------:R-:W-:Y:S01]  /*6590*/  FMUL.FTZ R213, R194, R214 ;  /* 0x000000d6c2d57220 */ /* 0x000fe20000410000 */
[-C--:B------:R-:W-:Y:S01]  /*65a0*/  FFMA.FTZ R7, R227, R207.reuse, -R202 ;  /* 0x000000cfe3077223 */ /* 0x080fe200000108ca */
[----:B------:R0:W-:Y:S01]  /*65b0*/  STS [R139+0x4], R6 ;  /* 0x000004068b007388 */ /* 0x0001e20000000800 */
[-C--:B------:R-:W-:Y:S01]  /*65c0*/  FMUL.FTZ R208, R224, R207.reuse ;  /* 0x000000cfe0d07220 */ /* 0x080fe20000410000 */
[C---:B-1----:R-:W-:Y:S01]  /*65d0*/  FMUL.FTZ R215, R81.reuse, R206 ;  /* 0x000000ce51d77220 */ /* 0x042fe20000410000 */
[----:B------:R-:W-:Y:S01]  /*65e0*/  FMUL.FTZ R202, R92, R207 ;  /* 0x000000cf5cca7220 */ /* 0x000fe20000410000 */
[----:B------:R-:W-:Y:S01]  /*65f0*/  FMUL.FTZ R207, R81, R182 ;  /* 0x000000b651cf7220 */ /* 0x000fe20000410000 */
[----:B------:R1:W-:Y:S01]  /*6600*/  STS [R139+0xc], R200 ;  /* 0x00000cc88b007388 */ /* 0x0003e20000000800 */
[C---:B--2---:R-:W-:Y:S01]  /*6610*/  FMUL.FTZ R212, R82.reuse, R228 ;  /* 0x000000e452d47220 */ /* 0x044fe20000410000 */
[----:B------:R-:W-:Y:S01]  /*6620*/  FMUL.FTZ R230, R82, R89 ;  /* 0x0000005952e67220 */ /* 0x000fe20000410000 */
[----:B------:R-:W-:Y:S01]  /*6630*/  FMUL.FTZ R217, R195, R207 ;  /* 0x000000cfc3d97220 */ /* 0x000fe20000410000 */
[----:B------:R2:W-:Y:S01]  /*6640*/  STS [R139+0x8], R198 ;  /* 0x000008c68b007388 */ /* 0x0005e20000000800 */
[-C--:B0-----:R-:W-:Y:S01]  /*6650*/  FFMA.FTZ R6, R201, R216.reuse, -R213 ;  /* 0x000000d8c9067223 */ /* 0x081fe200000108d5 */
[----:B------:R-:W-:Y:S01]  /*6660*/  FMUL.FTZ R216, R91, R216 ;  /* 0x000000d85bd87220 */ /* 0x000fe20000410000 */
[-C--:B------:R-:W-:Y:S01]  /*6670*/  FMUL.FTZ R213, R195, R215.reuse ;  /* 0x000000d7c3d57220 */ /* 0x080fe20000410000 */
[C---:B------:R-:W-:Y:S01]  /*6680*/  FMUL.FTZ R220, R90.reuse, R215 ;  /* 0x000000d75adc7220 */ /* 0x040fe20000410000 */
[----:B------:R-:W-:Y:S01]  /*6690*/  FFMA.FTZ R190, -R175, R230, R234 ;  /* 0x000000e6afbe7223 */ /* 0x000fe200000101ea */
[-C--:B-1----:R-:W-:Y:S01]  /*66a0*/  FFMA.FTZ R200, R201, R214.reuse, R218 ;  /* 0x000000d6c9c87223 */ /* 0x082fe200000100da */
[----:B------:R-:W-:Y:S01]  /*66b0*/  FMUL.FTZ R214, R91, R214 ;  /* 0x000000d65bd67220 */ /* 0x000fe20000410000 */
[----:B------:R0:W-:Y:S01]  /*66c0*/  STS [R139+0x1c], R216 ;  /* 0x00001cd88b007388 */ /* 0x0001e20000000800 */
[-C--:B------:R-:W-:Y:S01]  /*66d0*/  FMUL.FTZ R218, R90, R207.reuse ;  /* 0x000000cf5ada7220 */ /* 0x080fe20000410000 */
[C---:B--2---:R-:W-:Y:S01]  /*66e0*/  FFMA.FTZ R198, R192.reuse, R207, R213 ;  /* 0x000000cfc0c67223 */ /* 0x044fe200000100d5 */
[----:B------:R-:W-:Y:S01]  /*66f0*/  FFMA.FTZ R193, R173, -R230, R236 ;  /* 0x800000e6adc17223 */ /* 0x000fe200000100ec */
[----:B------:R1:W-:Y:S01]  /*6700*/  STS [R139+0x18], R214 ;  /* 0x000018d68b007388 */ /* 0x0003e20000000800 */
[----:B------:R-:W-:Y:S01]  /*6710*/  FFMA.FTZ R207, R192, R215, -R217 ;  /* 0x000000d7c0cf7223 */ /* 0x000fe200000108d9 */
[----:B------:R-:W-:Y:S01]  /*6720*/  FMUL.FTZ R230, R82, R225 ;  /* 0x000000e152e67220 */ /* 0x000fe20000410000 */
[C---:B------:R-:W-:Y:S01]  /*6730*/  FMUL.FTZ R215, R79.reuse, R223 ;  /* 0x000000df4fd77220 */ /* 0x040fe20000410000 */
[----:B------:R-:W-:Y:S01]  /*6740*/  FMUL.FTZ R213, R79, R35 ;  /* 0x000000234fd57220 */ /* 0x000fe20000410000 */
[C---:B------:R-:W-:Y:S01]  /*6750*/  FMUL.FTZ R234, R80.reuse, R34 ;  /* 0x0000002250ea7220 */ /* 0x040fe20000410000 */
[C---:B0-----:R-:W-:Y:S01]  /*6760*/  FMUL.FTZ R216, R89.reuse, R212 ;  /* 0x000000d459d87220 */ /* 0x041fe20000410000 */
[----:B------:R0:W-:Y:S01]  /*6770*/  STS [R139+0x20], R218 ;  /* 0x000020da8b007388 */ /* 0x0001e20000000800 */
[----:B------:R-:W-:Y:S01]  /*6780*/  FMUL.FTZ R232, R89, R230 ;  /* 0x000000e659e87220 */ /* 0x000fe20000410000 */
[----:B------:R-:W-:Y:S01]  /*6790*/  FMUL.FTZ R236, R87, R234 ;  /* 0x000000ea57ec7220 */ /* 0x000fe20000410000 */
[----:B-1----:R-:W-:Y:S01]  /*67a0*/  FMUL.FTZ R214, R80, R2 ;  /* 0x0000000250d67220 */ /* 0x002fe20000410000 */
[----:B------:R1:W-:Y:S01]  /*67b0*/  STS [R139+0x24], R220 ;  /* 0x000024dc8b007388 */ /* 0x0003e20000000800 */
[C---:B------:R-:W-:Y:S01]  /*67c0*/  FMUL.FTZ R217, R188.reuse, R215 ;  /* 0x000000d7bcd97220 */ /* 0x040fe20000410000 */
[----:B------:R-:W-:Y:S01]  /*67d0*/  FMUL.FTZ R219, R188, R213 ;  /* 0x000000d5bcdb7220 */ /* 0x000fe20000410000 */
[----:B------:R-:W-:Y:S01]  /*67e0*/  FADD.FTZ R189, RZ, R189 ;  /* 0x000000bdffbd7221 */ /* 0x000fe20000010000 */
[----:B------:R2:W-:Y:S01]  /*67f0*/  STS [R139+0x2c], R216 ;  /* 0x00002cd88b007388 */ /* 0x0005e20000000800 */
[----:B------:R-:W-:Y:S01]  /*6800*/  FFMA.FTZ R208, R227, R229, R208 ;  /* 0x000000e5e3d07223 */ /* 0x000fe200000100d0 */
[C---:B0-----:R-:W-:Y:S01]  /*6810*/  FMUL.FTZ R218, R88.reuse, R213 ;  /* 0x000000d558da7220 */ /* 0x041fe20000410000 */
[----:B------:R-:W-:Y:S01]  /*6820*/  FADD.FTZ R189, R189, R196 ;  /* 0x000000c4bdbd7221 */ /* 0x000fe20000010000 */
[----:B------:R0:W-:Y:S01]  /*6830*/  STS [R139+0x14], R202 ;  /* 0x000014ca8b007388 */ /* 0x0001e20000000800 */
[----:B------:R-:W-:Y:S01]  /*6840*/  FADD.FTZ R4, RZ, R4 ;  /* 0x00000004ff047221 */ /* 0x000fe20000010000 */
[----:B-1----:R-:W-:Y:S01]  /*6850*/  FMUL.FTZ R220, R88, R215 ;  /* 0x000000d758dc7220 */ /* 0x002fe20000410000 */
[----:B------:R-:W-:Y:S01]  /*6860*/  FADD.FTZ R189, R189, R208 ;  /* 0x000000d0bdbd7221 */ /* 0x000fe20000010000 */
[----:B------:R1:W-:Y:S01]  /*6870*/  STS [R139+0x28], R232 ;  /* 0x000028e88b007388 */ /* 0x0003e20000000800 */
[----:B------:R-:W-:Y:S01]  /*6880*/  FADD.FTZ R4, R4, R5 ;  /* 0x0000000504047221 */ /* 0x000fe20000010000 */
[----:B--2---:R-:W-:Y:S01]  /*6890*/  FMUL.FTZ R216, R87, R214 ;  /* 0x000000d657d87220 */ /* 0x004fe20000410000 */
[----:B------:R-:W-:Y:S01]  /*68a0*/  FADD.FTZ R5, R189, R200 ;  /* 0x000000c8bd057221 */ /* 0x000fe20000010000 */
[----:B------:R1:W-:Y:S01]  /*68b0*/  STS [R139+0x30], R218 ;  /* 0x000030da8b007388 */ /* 0x0003e20000000800 */
[----:B------:R-:W-:Y:S01]  /*68c0*/  FADD.FTZ R7, R4, R7 ;  /* 0x0000000704077221 */ /* 0x000fe20000010000 */
[C---:B0-----:R-:W-:Y:S01]  /*68d0*/  FFMA.FTZ R202, R186.reuse, R213, R217 ;  /* 0x000000d5baca7223 */ /* 0x041fe200000100d9 */
[----:B------:R-:W-:Y:S01]  /*68e0*/  FFMA.FTZ R213, R186, R215, -R219 ;  /* 0x000000d7bad57223 */ /* 0x000fe200000108db */
[----:B------:R1:W-:Y:S01]  /*68f0*/  STS [R139+0x34], R220 ;  /* 0x000034dc8b007388 */ /* 0x0003e20000000800 */
[----:B------:R-:W-:Y:S01]  /*6900*/  FMUL.FTZ R215, R193, R212 ;  /* 0x000000d4c1d77220 */ /* 0x000fe20000410000 */
[----:B------:R-:W-:Y:S01]  /*6910*/  FADD.FTZ R5, R5, R198 ;  /* 0x000000c605057221 */ /* 0x000fe20000010000 */
[----:B------:R-:W-:Y:S01]  /*6920*/  FMUL.FTZ R196, R80, R87 ;  /* 0x0000005750c47220 */ /* 0x000fe20000410000 */
[----:B------:R1:W-:Y:S01]  /*6930*/  STS [R139+0x38], R236 ;  /* 0x000038ec8b007388 */ /* 0x0003e20000000800 */
[-C--:B------:R-:W-:Y:S01]  /*6940*/  FFMA.FTZ R4, R190, R230.reuse, R215 ;  /* 0x000000e6be047223 */ /* 0x080fe200000100d7 */
[----:B------:R-:W-:Y:S01]  /*6950*/  FMUL.FTZ R217, R193, R230 ;  /* 0x000000e6c1d97220 */ /* 0x000fe20000410000 */
[----:B------:R-:W-:Y:S01]  /*6960*/  FFMA.FTZ R189, R169, -R196, R180 ;  /* 0x800000c4a9bd7223 */ /* 0x000fe200000100b4 */
[----:B------:R1:W-:Y:S01]  /*6970*/  STS [R139+0x3c], R216 ;  /* 0x00003cd88b007388 */ /* 0x0003e20000000800 */
[----:B------:R-:W-:Y:S01]  /*6980*/  FADD.FTZ R5, R5, R4 ;  /* 0x0000000405057221 */ /* 0x000fe20000010000 */
[----:B------:R-:W-:Y:S01]  /*6990*/  LEA R4, R63, -R60, 0x1 ;  /* 0x8000003c3f047211 */ /* 0x000fe200078e08ff */
[----:B------:R-:W-:Y:S01]  /*69a0*/  FADD.FTZ R6, R7, R6 ;  /* 0x0000000607067221 */ /* 0x000fe20000010000 */
[----:B------:R-:W-:Y:S01]  /*69b0*/  BAR.SYNC.DEFER_BLOCKING 0x0 ;  /* 0x0000000000007b1d */ /* 0x000fe20000010000 */
[----:B------:R-:W-:Y:S01]  /*69c0*/  FFMA.FTZ R215, -R171, R196, R178 ;  /* 0x000000c4abd77223 */ /* 0x000fe200000101b2 */
[----:B------:R-:W-:Y:S01]  /*69d0*/  ISETP.GE.AND P6, PT, R4, 0x1, PT ;  /* 0x000000010400780c */ /* 0x000fe20003fc6270 */
[----:B------:R-:W-:Y:S01]  /*69e0*/  FMUL.FTZ R196, R189, R214 ;  /* 0x000000d6bdc47220 */ /* 0x000fe20000410000 */
[----:B------:R-:W-:Y:S01]  /*69f0*/  FFMA.FTZ R217, R190, R212, -R217 ;  /* 0x000000d4bed97223 */ /* 0x000fe200000108d9 */
[----:B------:R-:W-:Y:S01]  /*6a00*/  FADD.FTZ R6, R6, R207 ;  /* 0x000000cf06067221 */ /* 0x000fe20000010000 */
[----:B------:R-:W-:Y:S01]  /*6a10*/  FADD.FTZ R5, R5, R202 ;  /* 0x000000ca05057221 */ /* 0x000fe20000010000 */
[-C--:B------:R-:W-:Y:S01]  /*6a20*/  FFMA.FTZ R196, R215, R234.reuse, R196 ;  /* 0x000000ead7c47223 */ /* 0x080fe200000100c4 */
[----:B------:R-:W-:Y:S01]  /*6a30*/  FMUL.FTZ R234, R189, R234 ;  /* 0x000000eabdea7220 */ /* 0x000fe20000410000 */
[----:B------:R-:W-:Y:S01]  /*6a40*/  FADD.FTZ R6, R6, R217 ;  /* 0x000000d906067221 */ /* 0x000fe20000010000 */
[----:B------:R-:W-:-:S02]  /*6a50*/  ISETP.GE.AND P3, PT, R4, 0x21, PT ;  /* 0x000000210400780c */ /* 0x000fc40003f66270 */
[----:B------:R-:W-:Y:S01]  /*6a60*/  FFMA.FTZ R7, R215, R214, -R234 ;  /* 0x000000d6d7077223 */ /* 0x000fe200000108ea */
[----:B------:R-:W-:Y:S01]  /*6a70*/  FADD.FTZ R6, R6, R213 ;  /* 0x000000d506067221 */ /* 0x000fe20000010000 */
[C---:B------:R-:W-:Y:S02]  /*6a80*/  ISETP.GE.AND P2, PT, R4.reuse, 0x41, PT ;  /* 0x000000410400780c */ /* 0x040fe40003f46270 */
[C---:B------:R-:W-:Y:S02]  /*6a90*/  ISETP.GE.AND P1, PT, R4.reuse, 0x61, PT ;  /* 0x000000610400780c */ /* 0x040fe40003f26270 */
[----:B------:R-:W-:Y:S01]  /*6aa0*/  ISETP.GE.AND P0, PT, R4, 0x81, PT ;  /* 0x000000810400780c */ /* 0x000fe20003f06270 */
[----:B------:R1:W0:Y:S01]  /*6ab0*/  LDS R219, [R138+0x4a0] ;  /* 0x0004a0008adb7984 */ /* 0x0002220000000800 */
[----:B------:R-:W-:Y:S11]  /*6ac0*/  @!P6 BRA `(.L_x_15848) ;  /* 0x000000000008e947 */ /* 0x000ff60003800000 */
[----:B------:R-:W2:Y:S04]  /*6ad0*/  LDS R207, [R141+0x420] ;  /* 0x000420008dcf7984 */ /* 0x000ea80000000800 */
[----:B--2---:R2:W-:Y:S02]  /*6ae0*/  REDG.E.ADD.F32.FTZ.RN.STRONG.GPU desc[UR16][R32.64], R207 ;  /* 0x000000cf200079a6 */ /* 0x0045e4000c12f310 */
.L_x_15848:
[----:B------:R-:W-:Y:S05]  /*6af0*/  BSYNC.RECONVERGENT B0 ;  /* 0x0000000000007941 */ /* 0x000fea0003800200 */
.L_x_15847:
[----:B------:R-:W-:Y:S01]  /*6b00*/  BSSY.RECONVERGENT B0, `(.L_x_15849) ;  /* 0x0000004000007945 */ /* 0x000fe20003800200 */
[----:B------:R-:W-:-:S03]  /*6b10*/  ISETP.GE.AND P6, PT, R4, 0xa1, PT ;  /* 0x000000a10400780c */ /* 0x000fc60003fc6270 */
[----:B------:R-:W-:Y:S10]  /*6b20*/  @!P3 BRA `(.L_x_15850) ;  /* 0x000000000004b947 */ /* 0x000ff40003800000 */
[----:B0-----:R3:W-:Y:S02]  /*6b30*/  REDG.E.ADD.F32.FTZ.RN.STRONG.GPU desc[UR16][R32.64+0x80], R219 ;  /* 0x000080db200079a6 */ /* 0x0017e4000c12f310 */
.L_x_15850:
[----:B------:R-:W-:Y:S05]  /*6b40*/  BSYNC.RECONVERGENT B0 ;  /* 0x0000000000007941 */ /* 0x000fea0003800200 */
.L_x_15849:
[----:B--2---:R2:W4:Y:S01]  /*6b50*/  LDS R207, [R137+0x520] ;  /* 0x0005200089cf7984 */ /* 0x0045220000000800 */
[----:B------:R-:W-:Y:S04]  /*6b60*/  BSSY.RECONVERGENT B0, `(.L_x_15851) ;  /* 0x0000003000007945 */ /* 0x000fe80003800200 */
[----:B------:R-:W-:Y:S05]  /*6b70*/  @!P2 BRA `(.L_x_15852) ;  /* 0x000000000004a947 */ /* 0x000fea0003800000 */
[----:B----4-:R4:W-:Y:S02]  /*6b80*/  REDG.E.ADD.F32.FTZ.RN.STRONG.GPU desc[UR16][R32.64+0x100], R207 ;  /* 0x000100cf200079a6 */ /* 0x0109e4000c12f310 */
.L_x_15852:
[----:B------:R-:W-:Y:S05]  /*6b90*/  BSYNC.RECONVERGENT B0 ;  /* 0x0000000000007941 */ /* 0x000fea0003800200 */
.L_x_15851:
[----:B----4-:R4:W0:Y:S01]  /*6ba0*/  LDS R207, [R136+0x5a0] ;  /* 0x0005a00088cf7984 */ /* 0x0108220000000800 */
[----:B------:R-:W-:Y:S04]  /*6bb0*/  BSSY.RECONVERGENT B0, `(.L_x_15853) ;  /* 0x0000003000007945 */ /* 0x000fe80003800200 */
[----:B------:R-:W-:Y:S05]  /*6bc0*/  @!P1 BRA `(.L_x_15854) ;  /* 0x0000000000049947 */ /* 0x000fea0003800000 */
[----:B0-----:R0:W-:Y:S02]  /*6bd0*/  REDG.E.ADD.F32.FTZ.RN.STRONG.GPU desc[UR16][R32.64+0x180], R207 ;  /* 0x000180cf200079a6 */ /* 0x0011e4000c12f310 */
.L_x_15854:
[----:B------:R-:W-:Y:S05]  /*6be0*/  BSYNC.RECONVERGENT B0 ;  /* 0x0000000000007941 */ /* 0x000fea0003800200 */
.L_x_15853:
[----:B0-----:R0:W0:Y:S01]  /*6bf0*/  LDS R207, [R135+0x620] ;  /* 0x0006200087cf7984 */ /* 0x0010220000000800 */
[----:B------:R-:W-:Y:S04]  /*6c00*/  BSSY.RECONVERGENT B0, `(.L_x_15855) ;  /* 0x0000003000007945 */ /* 0x000fe80003800200 */
[----:B------:R-:W-:Y:S05]  /*6c10*/  @!P0 BRA `(.L_x_15856) ;  /* 0x0000000000048947 */ /* 0x000fea0003800000 */
[----:B0-----:R0:W-:Y:S02]  /*6c20*/  REDG.E.ADD.F32.FTZ.RN.STRONG.GPU desc[UR16][R32.64+0x200], R207 ;  /* 0x000200cf200079a6 */ /* 0x0011e4000c12f310 */
.L_x_15856:
[----:B------:R-:W-:Y:S05]  /*6c30*/  BSYNC.RECONVERGENT B0 ;  /* 0x0000000000007941 */ /* 0x000fea0003800200 */
.L_x_15855:
[----:B0-----:R0:W0:Y:S01]  /*6c40*/  LDS R207, [R134+0x6a0] ;  /* 0x0006a00086cf7984 */ /* 0x0010220000000800 */
[----:B------:R-:W-:Y:S04]  /*6c50*/  BSSY.RECONVERGENT B0, `(.L_x_15857) ;  /* 0x0000003000007945 */ /* 0x000fe80003800200 */
[----:B------:R-:W-:Y:S05]  /*6c60*/  @!P6 BRA `(.L_x_15858) ;  /* 0x000000000004e947 */ /* 0x000fea0003800000 */
[----:B0-----:R0:W-:Y:S02]  /*6c70*/  REDG.E.ADD.F32.FTZ.RN.STRONG.GPU desc[UR16][R32.64+0x280], R207 ;  /* 0x000280cf200079a6 */ /* 0x0011e4000c12f310 */
.L_x_15858:
[----:B------:R-:W-:Y:S05]  /*6c80*/  BSYNC.RECONVERGENT B0 ;  /* 0x0000000000007941 */ /* 0x000fea0003800200 */
.L_x_15857:
        /* <DEDUP_REMOVED lines=9> */
.L_x_15860:
[----:B------:R-:W-:Y:S05]  /*6d20*/  BSYNC.RECONVERGENT B0 ;  /* 0x0000000000007941 */ /* 0x000fea0003800200 */
.L_x_15859:
[----:B0-----:R0:W0:Y:S01]  /*6d30*/  LDS R207, [R131+0x7a0] ;  /* 0x0007a00083cf7984 */ /* 0x0010220000000800 */
[----:B------:R-:W-:Y:S04]  /*6d40*/  BSSY.RECONVERGENT B0, `(.L_x_15861) ;  /* 0x0000003000007945 */ /* 0x000fe80003800200 */
[----:B------:R-:W-:Y:S05]  /*6d50*/  @!P0 BRA `(.L_x_15862) ;  /* 0x0000000000048947 */ /* 0x000fea0003800000 */
[----:B0-----:R0:W-:Y:S02]  /*6d60*/  REDG.E.ADD.F32.FTZ.RN.STRONG.GPU desc[UR16][R32.64+0x380], R207 ;  /* 0x000380cf200079a6 */ /* 0x0011e4000c12f310 */
.L_x_15862:
[----:B------:R-:W-:Y:S05]  /*6d70*/  BSYNC.RECONVERGENT B0 ;  /* 0x0000000000007941 */ /* 0x000fea0003800200 */
.L_x_15861:
[----:B0-----:R0:W0:Y:S01]  /*6d80*/  LDS R207, [R129+0x820] ;  /* 0x0008200081cf7984 */ /* 0x0010220000000800 */
[----:B------:R-:W-:Y:S04]  /*6d90*/  BSSY.RECONVERGENT B0, `(.L_x_15863) ;  /* 0x0000003000007945 */ /* 0x000fe80003800200 */
[----:B------:R-:W-:Y:S05]  /*6da0*/  @!P1 BRA `(.L_x_15864) ;  /* 0x0000000000049947 */ /* 0x000fea0003800000 */
[----:B0-----:R0:W-:Y:S02]  /*6db0*/  REDG.E.ADD.F32.FTZ.RN.STRONG.GPU desc[UR16][R32.64+0x400], R207 ;  /* 0x000400cf200079a6 */ /* 0x0011e4000c12f310 */
.L_x_15864:
[----:B------:R-:W-:Y:S05]  /*6dc0*/  BSYNC.RECONVERGENT B0 ;  /* 0x0000000000007941 */ /* 0x000fea0003800200 */
.L_x_15863:
[----:B0-----:R0:W0:Y:S01]  /*6dd0*/  LDS R207, [R127+0x8a0] ;  /* 0x0008a0007fcf7984 */ /* 0x0010220000000800 */
[----:B------:R-:W-:Y:S04]  /*6de0*/  BSSY.RECONVERGENT B0, `(.L_x_15865) ;  /* 0x0000003000007945 */ /* 0x000fe80003800200 */
[----:B------:R-:W-:Y:S05]  /*6df0*/  @!P2 BRA `(.L_x_15866) ;  /* 0x000000000004a947 */ /* 0x000fea0003800000 */
[----:B0-----:R0:W-:Y:S02]  /*6e00*/  REDG.E.ADD.F32.FTZ.RN.STRONG.GPU desc[UR16][R32.64+0x480], R207 ;  /* 0x000480cf200079a6 */ /* 0x0011e4000c12f310 */
.L_x_15866:
[----:B------:R-:W-:Y:S05]  /*6e10*/  BSYNC.RECONVERGENT B0 ;  /* 0x0000000000007941 */ /* 0x000fea0003800200 */
.L_x_15865:
[----:B0-----:R0:W0:Y:S01]  /*6e20*/  LDS R207, [R125+0x920] ;  /* 0x000920007dcf7984 */ /* 0x0010220000000800 */
[----:B------:R-:W-:Y:S04]  /*6e30*/  BSSY.RECONVERGENT B0, `(.L_x_15867) ;  /* 0x0000003000007945 */ /* 0x000fe80003800200 */
[----:B------:R-:W-:Y:S05]  /*6e40*/  @!P3 BRA `(.L_x_15868) ;  /* 0x000000000004b947 */ /* 0x000fea0003800000 */
[----:B0-----:R0:W-:Y:S02]  /*6e50*/  REDG.E.ADD.F32.FTZ.RN.STRONG.GPU desc[UR16][R32.64+0x500], R207 ;  /* 0x000500cf200079a6 */ /* 0x0011e4000c12f310 */
.L_x_15868:
[----:B------:R-:W-:Y:S05]  /*6e60*/  BSYNC.RECONVERGENT B0 ;  /* 0x0000000000007941 */ /* 0x000fea0003800200 */
.L_x_15867:
        /* <DEDUP_REMOVED lines=9> */
.L_x_15870:
[----:B------:R-:W-:Y:S05]  /*6f00*/  BSYNC.RECONVERGENT B0 ;  /* 0x0000000000007941 */ /* 0x000fea0003800200 */
.L_x_15869:
[----:B0-----:R0:W0:Y:S01]  /*6f10*/  LDS R207, [R121+0xa20] ;  /* 0x000a200079cf7984 */ /* 0x0010220000000800 */
[----:B------:R-:W-:Y:S04]  /*6f20*/  BSSY.RECONVERGENT B0, `(.L_x_15871) ;  /* 0x0000003000007945 */ /* 0x000fe80003800200 */
[----:B------:R-:W-:Y:S05]  /*6f30*/  @!P0 BRA `(.L_x_15872) ;  /* 0x0000000000048947 */ /* 0x000fea0003800000 */
[----:B0-----:R0:W-:Y:S02]  /*6f40*/  REDG.E.ADD.F32.FTZ.RN.STRONG.GPU desc[UR16][R32.64+0x600], R207 ;  /* 0x000600cf200079a6 */ /* 0x0011e4000c12f310 */
.L_x_15872:
[----:B------:R-:W-:Y:S05]  /*6f50*/  BSYNC.RECONVERGENT B0 ;  /* 0x0000000000007941 */ /* 0x000fea0003800200 */
.L_x_15871:
[----:B0-----:R0:W0:Y:S01]  /*6f60*/  LDS R207, [R119+0xaa0] ;  /* 0x000aa00077cf7984 */ /* 0x0010220000000800 */
[----:B------:R-:W-:Y:S04]  /*6f70*/  BSSY.RECONVERGENT B0, `(.L_x_15873) ;  /* 0x0000003000007945 */ /* 0x000fe80003800200 */
[----:B------:R-:W-:Y:S05]  /*6f80*/  @!P1 BRA `(.L_x_15874) ;  /* 0x0000000000049947 */ /* 0x000fea0003800000 */
[----:B0-----:R0:W-:Y:S02]  /*6f90*/  REDG.E.ADD.F32.FTZ.RN.STRONG.GPU desc[UR16][R32.64+0x680], R207 ;  /* 0x000680cf200079a6 */ /* 0x0011e4000c12f310 */
.L_x_15874:
[----:B------:R-:W-:Y:S05]  /*6fa0*/  BSYNC.RECONVERGENT B0 ;  /* 0x0000000000007941 */ /* 0x000fea0003800200 */
.L_x_15873:
[----:B0-----:R0:W0:Y:S01]  /*6fb0*/  LDS R207, [R117+0xb20] ;  /* 0x000b200075cf7984 */ /* 0x0010220000000800 */
[----:B------:R-:W-:Y:S04]  /*6fc0*/  BSSY.RECONVERGENT B0, `(.L_x_15875) ;  /* 0x0000003000007945 */ /* 0x000fe80003800200 */
[----:B------:R-:W-:Y:S05]  /*6fd0*/  @!P2 BRA `(.L_x_15876) ;  /* 0x000000000004a947 */ /* 0x000fea0003800000 */
[----:B0-----:R0:W-:Y:S02]  /*6fe0*/  REDG.E.ADD.F32.FTZ.RN.STRONG.GPU desc[UR16][R32.64+0x700], R207 ;  /* 0x000700cf200079a6 */ /* 0x0011e4000c12f310 */
.L_x_15876:
[----:B------:R-:W-:Y:S05]  /*6ff0*/  BSYNC.RECONVERGENT B0 ;  /* 0x0000000000007941 */ /* 0x000fea0003800200 */
.L_x_15875:
[----:B------:R-:W-:Y:S01]  /*7000*/  FADD.FTZ R4, R5, R196 ;  /* 0x000000c405047221 */ /* 0x000fe20000010000 */
[----:B------:R-:W-:Y:S01]  /*7010*/  FADD.FTZ R5, R6, R7 ;  /* 0x0000000706057221 */ /* 0x000fe20000010000 */
[----:B------:R-:W-:Y:S01]  /*7020*/  BSSY.RECONVERGENT B0, `(.L_x_15877) ;  /* 0x0000004000007945 */ /* 0x000fe20003800200 */
[----:B------:R0:W0:Y:S03]  /*7030*/  LDS R7, [R115+0xba0] ;  /* 0x000ba00073077984 */ /* 0x0000260000000800 */
[----:B------:R-:W-:Y:S05]  /*7040*/  @!P3 BRA `(.L_x_15878) ;  /* 0x000000000004b947 */ /* 0x000fea0003800000 */
[----:B0-----:R0:W-:Y:S02]  /*7050*/  REDG.E.ADD.F32.FTZ.RN.STRONG.GPU desc[UR16][R32.64+0x780], R7 ;  /* 0x00078007200079a6 */ /* 0x0011e4000c12f310 */
.L_x_15878:
[----:B------:R-:W-:Y:S05]  /*7060*/  BSYNC.RECONVERGENT B0 ;  /* 0x0000000000007941 */ /* 0x000fea0003800200 */
.L_x_15877:
        /* <DEDUP_REMOVED lines=12> */
[----:B------:R-:W-:Y:S01]  /*7130*/  FMUL.FTZ R32, R169, R2 ;  /* 0x00000002a9207220 */ /* 0x000fe20000410000 */
[----:B------:R-:W-:Y:S01]  /*7140*/  FMUL.FTZ R169, R31, R35 ;  /* 0x000000231fa97220 */ /* 0x000fe20000410000 */
[----:B-----5:R-:W-:-:S02]  /*7150*/  @!P0 FADD.FTZ R6, R6, R197 ;  /* 0x000000c506068221 */ /* 0x020fc40000010000 */
[----:B------:R-:W0:Y:S01]  /*7160*/  SHFL.DOWN PT, R180, R5, 0x2, 0x1f ;  /* 0x08401f0005b47f89 */ /* 0x000e2200000e0000 */
[----:B------:R-:W-:Y:S01]  /*7170*/  FFMA.FTZ R32, R171, R34, R32 ;  /* 0x00000022ab207223 */ /* 0x000fe20000010020 */
[CC--:B------:R-:W-:Y:S01]  /*7180*/  FFMA.FTZ R169, R30.reuse, R223.reuse, -R169 ;  /* 0x000000df1ea97223 */ /* 0x0c0fe200000108a9 */
[----:B-1----:R-:W-:Y:S01]  /*7190*/  @!P0 FADD.FTZ R7, R7, R178 ;  /* 0x000000b207078221 */ /* 0x002fe20000010000 */
[----:B------:R-:W1:Y:S01]  /*71a0*/  SHFL.DOWN PT, R197, R4, 0x2, 0x1f ;  /* 0x08401f0004c57f89 */ /* 0x000e6200000e0000 */
[-C--:B------:R-:W-:Y:S01]  /*71b0*/  FFMA.FTZ R178, R30, R2.reuse, -R33 ;  /* 0x000000021eb27223 */ /* 0x080fe20000010821 */
[----:B------:R-:W-:Y:S01]  /*71c0*/  FMUL.FTZ R33, R31, R2 ;  /* 0x000000021f217220 */ /* 0x000fe20000410000 */
[----:B------:R-:W-:Y:S01]  /*71d0*/  ISETP.GT.AND P0, PT, R112, 0x1d, PT ;  /* 0x0000001d7000780c */ /* 0x000fe20003f04270 */
[----:B------:R-:W3:Y:S01]  /*71e0*/  SHFL.DOWN PT, R199, R6, 0x2, 0x1f ;  /* 0x08401f0006c77f89 */ /* 0x000ee200000e0000 */
[----:B------:R-:W-:Y:S01]  /*71f0*/  FMUL.FTZ R178, R189, R178 ;  /* 0x000000b2bdb27220 */ /* 0x000fe20000410000 */
[----:B------:R-:W-:Y:S01]  /*7200*/  FFMA.FTZ R2, R30, R34, R33 ;  /* 0x000000221e027223 */ /* 0x000fe20000010021 */
[-C--:B------:R-:W-:Y:S01]  /*7210*/  FMUL.FTZ R33, R160, R223.reuse ;  /* 0x000000dfa0217220 */ /* 0x080fe20000410000 */
[----:B------:R-:W5:Y:S01]  /*7220*/  SHFL.DOWN PT, R196, R7, 0x2, 0x1f ;  /* 0x08401f0007c47f89 */ /* 0x000f6200000e0000 */
[----:B------:R-:W-:Y:S01]  /*7230*/  FMUL.FTZ R223, R31, R223 ;  /* 0x000000df1fdf7220 */ /* 0x000fe20000410000 */
[----:B------:R-:W-:Y:S01]  /*7240*/  FFMA.FTZ R2, R215, R2, R178 ;  /* 0x00000002d7027223 */ /* 0x000fe200000100b2 */
[-C--:B------:R-:W-:Y:S01]  /*7250*/  FFMA.FTZ R71, R80, R32.reuse, R71 ;  /* 0x0000002050477223 */ /* 0x080fe20000010047 */
[----:B------:R-:W-:Y:S01]  /*7260*/  FMUL.FTZ R169, R188, R169 ;  /* 0x000000a9bca97220 */ /* 0x000fe20000410000 */
[-C--:B------:R-:W-:Y:S01]  /*7270*/  FFMA.FTZ R223, R30, R35.reuse, R223 ;  /* 0x000000231edf7223 */ /* 0x080fe200000100df */
[----:B------:R-:W-:Y:S01]  /*7280*/  FFMA.FTZ R171, R87, R32, R2 ;  /* 0x0000002057ab7223 */ /* 0x000fe20000010002 */
[-C--:B------:R-:W-:Y:S01]  /*7290*/  FMUL.FTZ R2, R173, R228.reuse ;  /* 0x000000e4ad027220 */ /* 0x080fe20000410000 */
[----:B------:R-:W-:Y:S01]  /*72a0*/  FFMA.FTZ R35, R162, R35, R33 ;  /* 0x00000023a2237223 */ /* 0x000fe20000010021 */
[-C--:B------:R-:W-:Y:S01]  /*72b0*/  FMUL.FTZ R33, R31, R225.reuse ;  /* 0x000000e11f217220 */ /* 0x080fe20000410000 */
[----:B------:R-:W-:Y:S01]  /*72c0*/  FADD.FTZ R102, R171, R102 ;  /* 0x00000066ab667221 */ /* 0x000fe20000010000 */
[----:B------:R-:W-:Y:S01]  /*72d0*/  FFMA.FTZ R32, R175, R225, R2 ;  /* 0x000000e1af207223 */ /* 0x000fe20000010002 */
[----:B0-----:R-:W-:Y:S01]  /*72e0*/  @!P0 FADD.FTZ R5, R5, R180 ;  /* 0x000000b405058221 */ /* 0x001fe20000010000 */
[-C--:B------:R-:W-:Y:S01]  /*72f0*/  FFMA.FTZ R2, R30, R228.reuse, -R33 ;  /* 0x000000e41e027223 */ /* 0x080fe20000010821 */
[C---:B------:R-:W-:Y:S01]  /*7300*/  FMUL.FTZ R33, R31.reuse, R228 ;  /* 0x000000e41f217220 */ /* 0x040fe20000410000 */
[----:B------:R-:W-:Y:S01]  /*7310*/  FFMA.FTZ R169, R186, R223, R169 ;  /* 0x000000dfbaa97223 */ /* 0x000fe200000100a9 */
[----:B-1----:R-:W-:Y:S01]  /*7320*/  @!P0 FADD.FTZ R4, R4, R197 ;  /* 0x000000c504048221 */ /* 0x002fe20000010000 */
[----:B------:R-:W0:Y:S01]  /*7330*/  SHFL.DOWN PT, R160, R5, 0x4, 0x1f ;  /* 0x08801f0005a07f89 */ /* 0x000e2200000e0000 */
[----:B------:R-:W-:Y:S01]  /*7340*/  FFMA.FTZ R225, R30, R225, R33 ;  /* 0x000000e11ee17223 */ /* 0x000fe20000010021 */
[----:B------:R-:W-:Y:S01]  /*7350*/  FMUL.FTZ R33, R31, R182 ;  /* 0x000000b61f217220 */ /* 0x000fe20000410000 */
[----:B---3--:R-:W-:Y:S01]  /*7360*/  @!P0 FADD.FTZ R6, R6, R199 ;  /* 0x000000c706068221 */ /* 0x008fe20000010000 */
[----:B------:R-:W1:Y:S01]  /*7370*/  SHFL.DOWN PT, R171, R4, 0x4, 0x1f ;  /* 0x08801f0004ab7f89 */ /* 0x000e6200000e0000 */
[-C--:B------:R-:W-:Y:S01]  /*7380*/  FFMA.FTZ R72, R79, R35.reuse, R72 ;  /* 0x000000234f487223 */ /* 0x080fe20000010048 */
[----:B------:R-:W-:Y:S01]  /*7390*/  FFMA.FTZ R34, R88, R35, R169 ;  /* 0x0000002358227223 */ /* 0x000fe200000100a9 */
[----:B-----5:R-:W-:Y:S01]  /*73a0*/  @!P0 FADD.FTZ R7, R7, R196 ;  /* 0x000000c407078221 */ /* 0x020fe20000010000 */
[----:B------:R-:W3:Y:S01]  /*73b0*/  SHFL.DOWN PT, R173, R6, 0x4, 0x1f ;  /* 0x08801f0006ad7f89 */ /* 0x000ee200000e0000 */
[----:B------:R-:W-:Y:S01]  /*73c0*/  ISETP.GT.AND P0, PT, R112, 0x1b, PT ;  /* 0x0000001b7000780c */ /* 0x000fe20003f04270 */
[----:B------:R-:W-:Y:S01]  /*73d0*/  FMUL.FTZ R193, R193, R2 ;  /* 0x00000002c1c17220 */ /* 0x000fe20000410000 */
[-C--:B------:R-:W-:Y:S01]  /*73e0*/  FFMA.FTZ R2, R30, R206.reuse, -R33 ;  /* 0x000000ce1e027223 */ /* 0x080fe20000010821 */
[----:B------:R-:W5:Y:S01]  /*73f0*/  SHFL.DOWN PT, R162, R7, 0x4, 0x1f ;  /* 0x08801f0007a27f89 */ /* 0x000f6200000e0000 */
[-C--:B------:R-:W-:Y:S01]  /*7400*/  FMUL.FTZ R35, R31, R206.reuse ;  /* 0x000000ce1f237220 */ /* 0x080fe20000410000 */
[----:B------:R-:W-:Y:S01]  /*7410*/  FMUL.FTZ R33, R164, R206 ;  /* 0x000000cea4217220 */ /* 0x000fe20000410000 */
[----:B------:R-:W-:Y:S01]  /*7420*/  FMUL.FTZ R195, R195, R2 ;  /* 0x00000002c3c37220 */ /* 0x000fe20000410000 */
[----:B------:R-:W-:Y:S01]  /*7430*/  FFMA.FTZ R190, R190, R225, R193 ;  /* 0x000000e1bebe7223 */ /* 0x000fe200000100c1 */
[-C--:B------:R-:W-:Y:S01]  /*7440*/  FFMA.FTZ R35, R30, R182.reuse, R35 ;  /* 0x000000b61e237223 */ /* 0x080fe20000010023 */
[----:B------:R-:W-:Y:S01]  /*7450*/  FFMA.FTZ R33, R166, R182, R33 ;  /* 0x000000b6a6217223 */ /* 0x000fe20000010021 */
[-C--:B------:R-:W-:Y:S01]  /*7460*/  FFMA.FTZ R73, R82, R32.reuse, R73 ;  /* 0x0000002052497223 */ /* 0x080fe20000010049 */
[----:B------:R-:W-:Y:S01]  /*7470*/  FFMA.FTZ R169, R89, R32, R190 ;  /* 0x0000002059a97223 */ /* 0x000fe200000100be */
[----:B------:R-:W-:Y:S01]  /*7480*/  FFMA.FTZ R35, R192, R35, R195 ;  /* 0x00000023c0237223 */ /* 0x000fe200000100c3 */
[-C--:B------:R-:W-:Y:S01]  /*7490*/  FFMA.FTZ R74, R81, R33.reuse, R74 ;  /* 0x00000021514a7223 */ /* 0x080fe2000001004a */
[----:B------:R-:W-:Y:S01]  /*74a0*/  FADD.FTZ R101, R34, R101 ;  /* 0x0000006522657221 */ /* 0x000fe20000010000 */
[----:B0-----:R-:W-:Y:S01]  /*74b0*/  @!P0 FADD.FTZ R5, R5, R160 ;  /* 0x000000a005058221 */ /* 0x001fe20000010000 */
[----:B------:R-:W-:Y:S01]  /*74c0*/  FFMA.FTZ R32, R90, R33, R35 ;  /* 0x000000215a207223 */ /* 0x000fe20000010023 */
[-C--:B------:R-:W-:Y:S01]  /*74d0*/  FMUL.FTZ R33, R31, R184.reuse ;  /* 0x000000b81f217220 */ /* 0x080fe20000410000 */
[-C--:B------:R-:W-:Y:S01]  /*74e0*/  FMUL.FTZ R2, R177, R203.reuse ;  /* 0x000000cbb1027220 */ /* 0x080fe20000410000 */
[----:B-1----:R-:W-:Y:S01]  /*74f0*/  @!P0 FADD.FTZ R4, R4, R171 ;  /* 0x000000ab04048221 */ /* 0x002fe20000010000 */
[----:B------:R-:W0:Y:S01]  /*7500*/  SHFL.DOWN PT, R34, R5, 0x8, 0x1f ;  /* 0x09001f0005227f89 */ /* 0x000e2200000e0000 */
[-C--:B------:R-:W-:Y:S01]  /*7510*/  FFMA.FTZ R33, R30, R203.reuse, -R33 ;  /* 0x000000cb1e217223 */ /* 0x080fe20000010821 */
[----:B------:R-:W-:Y:S01]  /*7520*/  FMUL.FTZ R203, R31, R203 ;  /* 0x000000cb1fcb7220 */ /* 0x000fe20000410000 */
[----:B---3--:R-:W-:Y:S01]  /*7530*/  @!P0 FADD.FTZ R6, R6, R173 ;  /* 0x000000ad06068221 */ /* 0x008fe20000010000 */
[-C--:B------:R-:W-:Y:S01]  /*7540*/  FFMA.FTZ R2, R179, R184.reuse, R2 ;  /* 0x000000b8b3027223 */ /* 0x080fe20000010002 */
[----:B------:R-:W1:Y:S01]  /*7550*/  SHFL.DOWN PT, R173, R4, 0x8, 0x1f ;  /* 0x09001f0004ad7f89 */ /* 0x000e6200000e0000 */
[----:B------:R-:W-:Y:S01]  /*7560*/  FFMA.FTZ R184, R30, R184, R203 ;  /* 0x000000b81eb87223 */ /* 0x000fe200000100cb */
[----:B-----5:R-:W-:Y:S01]  /*7570*/  @!P0 FADD.FTZ R7, R7, R162 ;  /* 0x000000a207078221 */ /* 0x020fe20000010000 */
[----:B------:R-:W-:Y:S01]  /*7580*/  FMUL.FTZ R194, R194, R33 ;  /* 0x00000021c2c27220 */ /* 0x000fe20000410000 */
[----:B------:R-:W3:Y:S01]  /*7590*/  SHFL.DOWN PT, R175, R6, 0x8, 0x1f ;  /* 0x09001f0006af7f89 */ /* 0x000ee200000e0000 */
[-C--:B------:R-:W-:Y:S01]  /*75a0*/  FMUL.FTZ R35, R31, R185.reuse ;  /* 0x000000b91f237220 */ /* 0x080fe20000410000 */
[----:B------:R-:W-:Y:S01]  /*75b0*/  FADD.FTZ R100, R169, R100 ;  /* 0x00000064a9647221 */ /* 0x000fe20000010000 */
[----:B------:R-:W-:Y:S01]  /*75c0*/  ISETP.GT.AND P0, PT, R112, 0x17, PT ;  /* 0x000000177000780c */ /* 0x000fe20003f04270 */
[----:B------:R-:W5:Y:S01]  /*75d0*/  SHFL.DOWN PT, R160, R7, 0x8, 0x1f ;  /* 0x09001f0007a07f89 */ /* 0x000f6200000e0000 */
[----:B------:R-:W-:Y:S01]  /*75e0*/  FFMA.FTZ R184, R201, R184, R194 ;  /* 0x000000b8c9b87223 */ /* 0x000fe200000100c2 */
[-C--:B------:R-:W-:Y:S01]  /*75f0*/  FFMA.FTZ R169, R30, R204.reuse, -R35 ;  /* 0x000000cc1ea97223 */ /* 0x080fe20000010823 */
[-C--:B------:R-:W-:Y:S01]  /*7600*/  FMUL.FTZ R35, R31, R204.reuse ;  /* 0x000000cc1f237220 */ /* 0x080fe20000410000 */
[----:B------:R-:W-:Y:S01]  /*7610*/  FMUL.FTZ R33, R168, R204 ;  /* 0x000000cca8217220 */ /* 0x000fe20000410000 */
[-C--:B------:R-:W-:Y:S01]  /*7620*/  FFMA.FTZ R75, R84, R2.reuse, R75 ;  /* 0x00000002544b7223 */ /* 0x080fe2000001004b */
[----:B------:R-:W-:Y:S01]  /*7630*/  FFMA.FTZ R171, R91, R2, R184 ;  /* 0x000000025bab7223 */ /* 0x000fe200000100b8 */
[----:B------:R-:W-:Y:S01]  /*7640*/  FFMA.FTZ R2, R30, R185, R35 ;  /* 0x000000b91e027223 */ /* 0x000fe20000010023 */
[----:B------:R-:W-:Y:S01]  /*7650*/  FMUL.FTZ R224, R224, R169 ;  /* 0x000000a9e0e07220 */ /* 0x000fe20000410000 */
[----:B------:R-:W-:Y:S01]  /*7660*/  FFMA.FTZ R185, R170, R185, R33 ;  /* 0x000000b9aab97223 */ /* 0x000fe20000010021 */
[----:B------:R-:W-:Y:S01]  /*7670*/  FMUL.FTZ R33, R31, R191 ;  /* 0x000000bf1f217220 */ /* 0x000fe20000410000 */
[----:B------:R-:W-:Y:S01]  /*7680*/  FADD.FTZ R99, R32, R99 ;  /* 0x0000006320637221 */ /* 0x000fe20000010000 */
[----:B------:R-:W-:Y:S01]  /*7690*/  FFMA.FTZ R227, R227, R2, R224 ;  /* 0x00000002e3e37223 */ /* 0x000fe200000100e0 */
[----:B0-----:R-:W-:Y:S01]  /*76a0*/  @!P0 FADD.FTZ R5, R5, R34 ;  /* 0x0000002205058221 */ /* 0x001fe20000010000 */
[----:B------:R-:W-:Y:S01]  /*76b0*/  FFMA.FTZ R2, R30, R205, -R33 ;  /* 0x000000cd1e027223 */ /* 0x000fe20000010821 */
[----:B------:R-:W-:Y:S01]  /*76c0*/  FADD.FTZ R98, R171, R98 ;  /* 0x00000062ab627221 */ /* 0x000fe20000010000 */
[----:B-1----:R-:W-:-:S02]  /*76d0*/  @!P0 FADD.FTZ R4, R4, R173 ;  /* 0x000000ad04048221 */ /* 0x002fc40000010000 */
[----:B------:R-:W-:Y:S01]  /*76e0*/  FMUL.FTZ R35, R3, R2 ;  /* 0x0000000203237220 */ /* 0x000fe20000410000 */
[----:B---3--:R-:W-:Y:S02]  /*76f0*/  @!P0 FADD.FTZ R6, R6, R175 ;  /* 0x000000af06068221 */ /* 0x008fe40000010000 */
[----:B------:R0:W1:Y:S01]  /*7700*/  SHFL.DOWN PT, R3, R4, 0x10, 0x1f ;  /* 0x0a001f0004037f89 */ /* 0x00006200000e0000 */
[----:B-----5:R-:W-:-:S03]  /*7710*/  @!P0 FADD.FTZ R7, R7, R160 ;  /* 0x000000a007078221 */ /* 0x020fc60000010000 */
        /* <DEDUP_REMOVED lines=10> */
.L_x_15880:
[----:B------:R-:W-:Y:S05]  /*77c0*/  BSYNC.RECONVERGENT B0 ;  /* 0x0000000000007941 */ /* 0x000fea0003800200 */
.L_x_15879:
[C---:B-1----:R-:W-:Y:S01]  /*77d0*/  FMUL.FTZ R3, R31.reuse, R187 ;  /* 0x000000bb1f037220 */ /* 0x042fe20000410000 */
[CC--:B------:R-:W-:Y:S01]  /*77e0*/  FMUL.FTZ R160, R31.reuse, R205.reuse ;  /* 0x000000cd1fa07220 */ /* 0x0c0fe20000410000 */
[-C--:B---3--:R-:W-:Y:S01]  /*77f0*/  FMUL.FTZ R2, R31, R176.reuse ;  /* 0x000000b01f027220 */ /* 0x088fe20000410000 */
[----:B------:R-:W-:Y:S01]  /*7800*/  FMUL.FTZ R34, R181, R205 ;  /* 0x000000cdb5227220 */ /* 0x000fe20000410000 */
[-C--:B0-----:R-:W-:Y:S01]  /*7810*/  FFMA.FTZ R32, R30, R176.reuse, -R3 ;  /* 0x000000b01e207223 */ /* 0x081fe20000010803 */
[----:B------:R-:W-:Y:S01]  /*7820*/  FMUL.FTZ R3, R172, R176 ;  /* 0x000000b0ac037220 */ /* 0x000fe20000410000 */
[C---:B------:R-:W-:Y:S01]  /*7830*/  FFMA.FTZ R33, R30.reuse, R191, R160 ;  /* 0x000000bf1e217223 */ /* 0x040fe200000100a0 */
[----:B------:R-:W-:Y:S01]  /*7840*/  FFMA.FTZ R31, R30, R187, R2 ;  /* 0x000000bb1e1f7223 */ /* 0x000fe20000010002 */
        /* <DEDUP_REMOVED lines=27> */
.L_x_15882:
[----:B------:R-:W-:Y:S05]  /*7a00*/  BSYNC.RECONVERGENT B0 ;  /* 0x0000000000007941 */ /* 0x000fea0003800200 */
.L_x_15881:
[----:B------:R-:W-:-:S04]  /*7a10*/  UIADD3 UR4, UPT, UPT, UR4, 0x1, URZ ;  /* 0x0000000104047890 */ /* 0x000fc8000fffe0ff */
[----:B------:R-:W-:-:S09]  /*7a20*/  UISETP.GE.AND UP0, UPT, UR4, UR9, UPT ;  /* 0x000000090400728c */ /* 0x000fd2000bf06270 */
[----:B------:R-:W-:Y:S05]  /*7a30*/  BRA.U !UP0, `(.L_x_15883) ;  /* 0xffffffb908b87547 */ /* 0x000fea000b83ffff */
.L_x_15833:
[----:B------:R-:W-:Y:S01]  /*7a40*/  BAR.SYNC.DEFER_BLOCKING 0x0 ;  /* 0x0000000000007b1d */ /* 0x000fe20000010000 */
[----:B------:R-:W-:Y:S02]  /*7a50*/  F2FP.F16.F32.PACK_AB R77, R77, R78 ;  /* 0x0000004e4d4d723e */ /* 0x000fe400000000ff */
[----:B------:R-:W-:Y:S02]  /*7a60*/  F2FP.F16.F32.PACK_AB R75, R75, R76 ;  /* 0x0000004c4b4b723e */ /* 0x000fe400000000ff */
[----:B------:R-:W-:-:S03]  /*7a70*/  F2FP.F16.F32.PACK_AB R73, R73, R74 ;  /* 0x0000004a4949723e */ /* 0x000fc600000000ff */
[----:B------:R-:W1:Y:S01]  /*7a80*/  LDC.64 R32, c[0x0][0x4f8] ;  /* 0x00013e00ff207b82 */ /* 0x000e620000000a00 */
[----:B------:R-:W-:Y:S01]  /*7a90*/  F2FP.F16.F32.PACK_AB R71, R71, R72 ;  /* 0x000000484747723e */ /* 0x000fe200000000ff */
[----:B------:R-:W3:Y:S01]  /*7aa0*/  LDCU.64 UR8, c[0x0][0x500] ;  /* 0x0000a000ff0877ac */ /* 0x000ee20008000a00 */
[----:B------:R-:W-:Y:S02]  /*7ab0*/  PRMT R0, R77, 0x7632, R0 ;  /* 0x000076324d007816 */ /* 0x000fe40000000000 */
[----:B------:R-:W-:Y:S01]  /*7ac0*/  PRMT R2, R75, 0x7632, R2 ;  /* 0x000076324b027816 */ /* 0x000fe20000000002 */
[----:B------:R-:W5:Y:S01]  /*7ad0*/  LDCU.64 UR10, c[0x0][0x550] ;  /* 0x0000aa00ff0a77ac */ /* 0x000f620008000a00 */
[----:B------:R-:W-:Y:S02]  /*7ae0*/  PRMT R3, R73, 0x7632, R3 ;  /* 0x0000763249037816 */ /* 0x000fe40000000003 */
[----:B0-----:R-:W-:Y:S02]  /*7af0*/  PRMT R4, R71, 0x7632, R4 ;  /* 0x0000763247047816 */ /* 0x001fe40000000004 */
[----:B------:R-:W-:Y:S01]  /*7b00*/  MOV R17, RZ ;  /* 0x000000ff00117202 */ /* 0x000fe20000000f00 */
[----:B------:R-:W-:Y:S04]  /*7b10*/  STS.U16 [R103], R77 ;  /* 0x0000004d67007388 */ /* 0x000fe80000000400 */
        /* <DEDUP_REMOVED lines=9> */
[----:B-1----:R-:W-:Y:S01]  /*7bb0*/  IMAD.WIDE.U32 R2, R32, UR18, R16 ;  /* 0x0000001220027c25 */ /* 0x002fe2000f8e0010 */
[----:B0-----:R-:W-:Y:S02]  /*7bc0*/  F2FP.F16.F32.PACK_AB R4, R98, R97 ;  /* 0x000000616204723e */ /* 0x001fe400000000ff */
[----:B------:R-:W-:Y:S01]  /*7bd0*/  LDS.U16 R7, [R110+0x40] ;  /* 0x000040006e077984 */ /* 0x000fe20000000400 */
[----:B------:R-:W-:Y:S01]  /*7be0*/  IMAD R3, R33, UR18, R3 ;  /* 0x0000001221037c24 */ /* 0x000fe2000f8e0203 */
[----:B------:R-:W-:Y:S02]  /*7bf0*/  PRMT R18, R4, 0x7632, R18 ;  /* 0x0000763204127816 */ /* 0x000fe40000000012 */
[----:B------:R-:W-:Y:S01]  /*7c00*/  LDS.U16 R19, [R109+0x80] ;  /* 0x000080006d137984 */ /* 0x000fe20000000400 */
[----:B---3--:R-:W-:-:S03]  /*7c10*/  IMAD.WIDE.U32 R2, R167, UR8, R2 ;  /* 0x00000008a7027c25 */ /* 0x008fc6000f8e0002 */
[----:B------:R-:W-:Y:S01]  /*7c20*/  LDS.U16 R21, [R108+0xc0] ;  /* 0x0000c0006c157984 */ /* 0x000fe20000000400 */
[----:B------:R-:W-:Y:S01]  /*7c30*/  IMAD R0, R167, UR9, R3 ;  /* 0x00000009a7007c24 */ /* 0x000fe2000f8e0203 */
[----:B------:R-:W-:Y:S01]  /*7c40*/  IADD3 R3, P0, PT, R132, R2, RZ ;  /* 0x0000000284037210 */ /* 0x000fe20007f1e0ff */
[----:B------:R-:W0:Y:S01]  /*7c50*/  LDCU.64 UR8, c[0x0][0x560] ;  /* 0x0000ac00ff0877ac */ /* 0x000e220008000a00 */
[----:B------:R-:W-:Y:S02]  /*7c60*/  LDS.U16 R23, [R107+0x100] ;  /* 0x000100006b177984 */ /* 0x000fe40000000400 */
[----:B------:R-:W-:Y:S02]  /*7c70*/  IADD3.X R0, PT, PT, RZ, R0, RZ, P0, !PT ;  /* 0x00000000ff007210 */ /* 0x000fe400007fe4ff */
[----:B------:R-:W-:Y:S01]  /*7c80*/  LDS.U16 R25, [R106+0x140] ;  /* 0x000140006a197984 */ /* 0x000fe20000000400 */
[----:B-----5:R-:W-:-:S03]  /*7c90*/  LEA R2, P0, R3, UR10, 0x1 ;  /* 0x0000000a03027c11 */ /* 0x020fc6000f8008ff */
[----:B------:R-:W-:Y:S01]  /*7ca0*/  LDS.U16 R27, [R105+0x180] ;  /* 0x00018000691b7984 */ /* 0x000fe20000000400 */
[----:B------:R-:W-:Y:S02]  /*7cb0*/  LEA.HI.X R3, R3, UR11, R0, 0x1, P0 ;  /* 0x0000000b03037c11 */ /* 0x000fe400080f0c00 */
[----:B------:R-:W-:Y:S01]  /*7cc0*/  F2FP.F16.F32.PACK_AB R0, R96, R95 ;  /* 0x0000005f6000723e */ /* 0x000fe200000000ff */
[----:B------:R-:W-:Y:S01]  /*7cd0*/  LDS.U16 R29, [R104+0x1c0] ;  /* 0x0001c000681d7984 */ /* 0x000fe20000000400 */
[----:B------:R-:W-:Y:S02]  /*7ce0*/  FADD.FTZ R95, R95, R154 ;  /* 0x0000009a5f5f7221 */ /* 0x000fe40000010000 */
[----:B------:R-:W-:Y:S01]  /*7cf0*/  PRMT R6, R0, 0x7632, R6 ;  /* 0x0000763200067816 */ /* 0x000fe20000000006 */
[----:B------:R-:W-:Y:S01]  /*7d00*/  @!P4 STS [UR6+0x210], R113 ;  /* 0x00021071ff00c988 */ /* 0x000fe20008000806 */
[----:B------:R-:W-:Y:S01]  /*7d10*/  FADD.FTZ R96, R95, R96 ;  /* 0x000000605f607221 */ /* 0x000fe20000010000 */
[----:B------:R-:W-:Y:S03]  /*7d20*/  BAR.SYNC.DEFER_BLOCKING 0x0 ;  /* 0x0000000000007b1d */ /* 0x000fe60000010000 */
[----:B------:R-:W-:-:S04]  /*7d30*/  FADD.FTZ R97, R96, R97 ;  /* 0x0000006160617221 */ /* 0x000fc80000010000 */
[----:B------:R-:W-:Y:S01]  /*7d40*/  FADD.FTZ R98, R97, R98 ;  /* 0x0000006261627221 */ /* 0x000fe20000010000 */
[----:B------:R-:W1:Y:S02]  /*7d50*/  LDS R31, [UR6+0x210] ;  /* 0x00021006ff1f7984 */ /* 0x000e640008000800 */
[-C--:B-1----:R-:W-:Y:S02]  /*7d60*/  ISETP.GE.AND P5, PT, R132, R31.reuse, PT ;  /* 0x0000001f8400720c */ /* 0x082fe40003fa6270 */
[-C--:B------:R-:W-:Y:S02]  /*7d70*/  ISETP.GE.AND P0, PT, R130, R31.reuse, PT ;  /* 0x0000001f8200720c */ /* 0x080fe40003f06270 */
[-C--:B------:R-:W-:Y:S02]  /*7d80*/  ISETP.GE.AND P1, PT, R128, R31.reuse, PT ;  /* 0x0000001f8000720c */ /* 0x080fe40003f26270 */
[-C--:B------:R-:W-:Y:S02]  /*7d90*/  ISETP.GE.AND P2, PT, R126, R31.reuse, PT ;  /* 0x0000001f7e00720c */ /* 0x080fe40003f46270 */
[----:B------:R-:W-:-:S02]  /*7da0*/  ISETP.GE.AND P3, PT, R124, R31, PT ;  /* 0x0000001f7c00720c */ /* 0x000fc40003f66270 */
[----:B------:R-:W-:-:S03]  /*7db0*/  ISETP.GE.AND P6, PT, R122, R31, PT ;  /* 0x0000001f7a00720c */ /* 0x000fc60003fc6270 */
[----:B------:R1:W-:Y:S01]  /*7dc0*/  @!P5 STG.E.U16 desc[UR16][R2.64], R5 ;  /* 0x000000050200d986 */ /* 0x0003e2000c101510 */
[----:B------:R-:W-:-:S03]  /*7dd0*/  ISETP.GE.AND P5, PT, R120, R31, PT ;  /* 0x0000001f7800720c */ /* 0x000fc60003fa6270 */
[----:B------:R-:W-:Y:S01]  /*7de0*/  @!P0 STG.E.U16 desc[UR16][R2.64+0x40], R7 ;  /* 0x0000400702008986 */ /* 0x000fe2000c101510 */
[----:B------:R-:W-:-:S03]  /*7df0*/  ISETP.GE.AND P0, PT, R118, R31, PT ;  /* 0x0000001f7600720c */ /* 0x000fc60003f06270 */
[----:B------:R-:W-:Y:S04]  /*7e00*/  @!P1 STG.E.U16 desc[UR16][R2.64+0x80], R19 ;  /* 0x0000801302009986 */ /* 0x000fe8000c101510 */
[----:B------:R-:W-:Y:S01]  /*7e10*/  @!P2 STG.E.U16 desc[UR16][R2.64+0xc0], R21 ;  /* 0x0000c0150200a986 */ /* 0x000fe2000c101510 */
[----:B-1----:R-:W-:Y:S02]  /*7e20*/  PRMT R5, R0, 0x7610, R5 ;  /* 0x0000761000057816 */ /* 0x002fe40000000005 */
[----:B------:R-:W-:Y:S01]  /*7e30*/  F2FP.F16.F32.PACK_AB R0, R100, R99 ;  /* 0x000000636400723e */ /* 0x000fe200000000ff */
[----:B------:R-:W-:Y:S01]  /*7e40*/  @!P3 STG.E.U16 desc[UR16][R2.64+0x100], R23 ;  /* 0x000100170200b986 */ /* 0x000fe2000c101510 */
[----:B------:R-:W-:Y:S02]  /*7e50*/  FADD.FTZ R99, R98, R99 ;  /* 0x0000006362637221 */ /* 0x000fe40000010000 */
[----:B------:R-:W-:Y:S01]  /*7e60*/  PRMT R20, R0, 0x7632, R20 ;  /* 0x0000763200147816 */ /* 0x000fe20000000014 */
[----:B------:R1:W-:Y:S01]  /*7e70*/  @!P6 STG.E.U16 desc[UR16][R2.64+0x140], R25 ;  /* 0x000140190200e986 */ /* 0x0003e2000c101510 */
[----:B------:R-:W-:-:S03]  /*7e80*/  FADD.FTZ R100, R99, R100 ;  /* 0x0000006463647221 */ /* 0x000fc60000010000 */
[----:B------:R-:W-:Y:S04]  /*7e90*/  @!P5 STG.E.U16 desc[UR16][R2.64+0x180], R27 ;  /* 0x0001801b0200d986 */ /* 0x000fe8000c101510 */
[----:B------:R3:W-:Y:S01]  /*7ea0*/  @!P0 STG.E.U16 desc[UR16][R2.64+0x1c0], R29 ;  /* 0x0001c01d02008986 */ /* 0x0007e2000c101510 */
[----:B------:R-:W-:Y:S08]  /*7eb0*/  BAR.SYNC.DEFER_BLOCKING 0x0 ;  /* 0x0000000000007b1d */ /* 0x000ff00000010000 */
[----:B-1----:R-:W1:Y:S01]  /*7ec0*/  LDC.64 R24, c[0x0][0x518] ;  /* 0x00014600ff187b82 */ /* 0x002e620000000a00 */
[----:B---3--:R-:W-:Y:S01]  /*7ed0*/  F2FP.F16.F32.PACK_AB R3, R102, R101 ;  /* 0x000000656603723e */ /* 0x008fe200000000ff */
        /* <DEDUP_REMOVED lines=59> */
.L_x_15831:
[----:B0-----:R-:W0:Y:S01]  /*8290*/  LDC.64 R6, c[0x0][0x548] ;  /* 0x00015200ff067b82 */ /* 0x001e220000000a00 */
[----:B------:R-:W1:Y:S01]  /*82a0*/  S2R R15, SR_TID.X ;  /* 0x00000000000f7919 */ /* 0x000e620000002100 */
[----:B------:R-:W1:Y:S06]  /*82b0*/  LDCU UR7, c[0x0][0x38c] ;  /* 0x00007180ff0777ac */ /* 0x000e6c0008000800 */
[----:B------:R-:W3:Y:S01]  /*82c0*/  LDC.64 R8, c[0x0][0x568] ;  /* 0x00015a00ff087b82 */ /* 0x000ee20000000a00 */
[----:B0-----:R-:W-:-:S04]  /*82d0*/  ISETP.NE.U32.AND P1, PT, R6, RZ, PT ;  /* 0x000000ff0600720c */ /* 0x001fc80003f25070 */
[----:B------:R-:W-:Y:S02]  /*82e0*/  ISETP.NE.AND.EX P1, PT, R7, RZ, PT, P1 ;  /* 0x000000ff0700720c */ /* 0x000fe40003f25310 */
[----:B---3--:R-:W-:Y:S02]  /*82f0*/  ISETP.NE.U32.AND P0, PT, R8, RZ, PT ;  /* 0x000000ff0800720c */ /* 0x008fe40003f05070 */
[----:B-1----:R-:W-:Y:S02]  /*8300*/  ISETP.GE.AND P2, PT, R15, UR7, PT ;  /* 0x000000070f007c0c */ /* 0x002fe4000bf46270 */
        /* <DEDUP_REMOVED lines=26> */
.L_x_15886:
[----:B------:R-:W-:Y:S05]  /*84b0*/  BSYNC.RECONVERGENT B0 ;  /* 0x0000000000007941 */ /* 0x000fea0003800200 */
.L_x_15885:
[----:B------:R-:W-:Y:S05]  /*84c0*/  @!P0 BRA `(.L_x_15887) ;  /* 0x0000000000688947 */ /* 0x000fea0003800000 */
[----:B------:R-:W-:Y:S06]  /*84d0*/  BAR.SYNC.DEFER_BLOCKING 0x0 ;  /* 0x0000000000007b1d */ /* 0x000fec0000010000 */
[----:B------:R-:W-:Y:S01]  /*84e0*/  BSSY.RECONVERGENT B0, `(.L_x_15887) ;  /* 0x0000018000007945 */ /* 0x000fe20003800200 */
[----:B-1----:R-:W1:Y:S01]  /*84f0*/  SHFL.DOWN P0, R3, R154, 0x1, 0x1f ;  /* 0x08201f009a037f89 */ /* 0x002e620000000000 */
[----:B0-----:R-:W0:Y:S01]  /*8500*/  S2R R4, SR_LANEID ;  /* 0x0000000000047919 */ /* 0x001e220000000000 */
[----:B------:R-:W3:Y:S01]  /*8510*/  S2R R6, SR_TID.X ;  /* 0x0000000000067919 */ /* 0x000ee20000002100 */
        /* <DEDUP_REMOVED lines=20> */
.L_x_15888:
[----:B------:R-:W-:Y:S05]  /*8660*/  BSYNC.RECONVERGENT B0 ;  /* 0x0000000000007941 */ /* 0x000fea0003800200 */
.L_x_15887:
        /* <DEDUP_REMOVED lines=13> */
.L_x_15890:
[----:B------:R-:W-:Y:S02]  /*8740*/  LEA R0, R15, UR4, 0x3 ;  /* 0x000000040f007c11 */ /* 0x000fe4000f8e18ff */
[----:B-1----:R-:W-:Y:S02]  /*8750*/  SHF.R.S32.HI R4, RZ, 0x1f, R15 ;  /* 0x0000001fff047819 */ /* 0x002fe4000001140f */
[----:B------:R-:W-:Y:S01]  /*8760*/  MOV R2, R6 ;  /* 0x0000000600027202 */ /* 0x000fe20000000f00 */
[----:B------:R-:W1:Y:S01]  /*8770*/  LDS.64 R16, [R0+0x31b0] ;  /* 0x0031b00000107984 */ /* 0x000e620000000a00 */
[----:B------:R-:W-:Y:S01]  /*8780*/  MOV R3, R167 ;  /* 0x000000a700037202 */ /* 0x000fe20000000f00 */
[C---:B------:R-:W-:Y:S01]  /*8790*/  IMAD R14, R4.reuse, UR10, RZ ;  /* 0x0000000a040e7c24 */ /* 0x040fe2000f8e02ff */
[----:B------:R-:W-:Y:S01]  /*87a0*/  MOV R160, R12 ;  /* 0x0000000c00a07202 */ /* 0x000fe20000000f00 */
        /* <DEDUP_REMOVED lines=20> */
.L_x_15889:
[----:B------:R-:W-:Y:S05]  /*88f0*/  EXIT ;  /* 0x000000000000794d */ /* 0x000fea0003800000 */
.L_x_15891:
        /* <DEDUP_REMOVED lines=16> */
.L_x_18768:


//--------------------- .text._Z25selective_scan_bwd_kernelI32Selective_Scan_bwd_kernel_traitsILi32ELi8ELb0ELb1ELb0ELb1ELb0EN3c104HalfENS1_7complexIfEEEEv12SSMParamsBwd --------------------------
	.section	.text._Z25selective_scan_bwd_kernelI32Selective_Scan_bwd_kernel_traitsILi32ELi8ELb0ELb1ELb0ELb1ELb0EN3c104HalfENS1_7complexIfEEEEv12SSMParamsBwd,"ax",@progbits
	.align	128
        .global         _Z25selective_scan_bwd_kernelI32Selective_Scan_bwd_kernel_traitsILi32ELi8ELb0ELb1ELb0ELb1ELb0EN3c104HalfENS1_7complexIfEEEEv12SSMParamsBwd
        .type           _Z25selective_scan_bwd_kernelI32Selective_Scan_bwd_kernel_traitsILi32ELi8ELb0ELb1ELb0ELb1ELb0EN3c104HalfENS1_7complexIfEEEEv12SSMParamsBwd,@function
        .size           _Z25selective_scan_bwd_kernelI32Selective_Scan_bwd_kernel_traitsILi32ELi8ELb0ELb1ELb0ELb1ELb0EN3c104HalfENS1_7complexIfEEEEv12SSMParamsBwd,(.L_x_18769 - _Z25selective_scan_bwd_kernelI32Selective_Scan_bwd_kernel_traitsILi32ELi8ELb0ELb1ELb0ELb1ELb0EN3c104HalfENS1_7complexIfEEEEv12SSMParamsBwd)
        .other          _Z25selective_scan_bwd_kernelI32Selective_Scan_bwd_kernel_traitsILi32ELi8ELb0ELb1ELb0ELb1ELb0EN3c104HalfENS1_7complexIfEEEEv12SSMParamsBwd,@"STO_CUDA_ENTRY STV_DEFAULT"
_Z25selective_scan_bwd_kernelI32Selective_Scan_bwd_kernel_traitsILi32ELi8ELb0ELb1ELb0ELb1ELb0EN3c104HalfENS1_7complexIfEEEEv12SSMParamsBwd:
.text._Z25selective_scan_bwd_kernelI32Selective_Scan_bwd_kernel_traitsILi32ELi8ELb0ELb1ELb0ELb1ELb0EN3c104HalfENS1_7complexIfEEEEv12SSMParamsBwd:
        /* <DEDUP_REMOVED lines=75> */
[----:B------:R-:W0:Y:S01]  /*04b0*/  LDCU.64 UR6, c[0x0][0x498] ;  /* 0x00009300ff0677ac */ /* 0x000e220008000a00 */
[C---:B------:R-:W-:Y:S01]  /*04c0*/  IMAD.WIDE.U32 R4, R171.reuse, UR14, R4 ;  /* 0x0000000eab047c25 */ /* 0x040fe2000f8e0004 */
[----:B------:R-:W-:Y:S02]  /*04d0*/  MOV R8, R6 ;  /* 0x0000000600087202 */ /* 0x000fe40000000f00 */
[----:B--2---:R-:W-:Y:S01]  /*04e0*/  SHF.R.U32.HI R0, RZ, 0x1, R17 ;  /* 0x00000001ff007819 */ /* 0x004fe20000011611 */
[----:B------:R-:W-:Y:S01]  /*04f0*/  IMAD R19, R171, UR11, R3 ;  /* 0x0000000bab137c24 */ /* 0x000fe2000f8e0203 */
[----:B------:R-:W-:Y:S01]  /*0500*/  SHF.R.U64 R3, R16, 0x1, R17 ;  /* 0x0000000110037819 */ /* 0x000fe20000001211 */
[----:B-1----:R-:W-:-:S04]  /*0510*/  IMAD.WIDE.U32 R6, R14, UR18, RZ ;  /* 0x000000120e067c25 */ /* 0x002fc8000f8e00ff */
[----:B------:R-:W-:Y:S02]  /*0520*/  IMAD R17, R171, UR15, R5 ;  /* 0x0000000fab117c24 */ /* 0x000fe4000f8e0205 */
[----:B------:R-:W-:Y:S01]  /*0530*/  IMAD R7, R15, UR18, R7 ;  /* 0x000000120f077c24 */ /* 0x000fe2000f8e0207 */
[----:B------:R-:W1:Y:S01]  /*0540*/  @P0 LDC R5, c[0x0][0x38c] ;  /* 0x0000e300ff050b82 */ /* 0x000e620000000800 */
[----:B------:R-:W-:Y:S02]  /*0550*/  IMAD R167, R0, UR18, RZ ;  /* 0x0000001200a77c24 */ /* 0x000fe4000f8e02ff */
[----:B------:R-:W-:-:S04]  /*0560*/  IMAD.WIDE.U32 R8, R3, UR18, R8 ;  /* 0x0000001203087c25 */ /* 0x000fc8000f8e0008 */
[-C--:B------:R-:W-:Y:S02]  /*0570*/  IMAD R0, R11, R22.reuse, RZ ;  /* 0x000000160b007224 */ /* 0x080fe400078e02ff */
[----:B------:R-:W-:Y:S01]  /*0580*/  IMAD.WIDE.U32 R10, R13, R22, R6 ;  /* 0x000000160d0a7225 */ /* 0x000fe200078e0006 */
[----:B------:R-:W-:Y:S01]  /*0590*/  IADD3 R167, PT, PT, R9, R167, RZ ;  /* 0x000000a709a77210 */ /* 0x000fe20007ffe0ff */
[----:B------:R-:W2:Y:S01]  /*05a0*/  @P0 LDC.64 R6, c[0x0][0x480] ;  /* 0x00012000ff060b82 */ /* 0x000ea20000000a00 */
[----:B------:R-:W-:Y:S01]  /*05b0*/  LEA R169, P1, R8, R24, 0x3 ;  /* 0x0000001808a97211 */ /* 0x000fe200078218ff */
[----:B------:R-:W-:-:S06]  /*05c0*/  IMAD R13, R13, R23, R0 ;  /* 0x000000170d0d7224 */ /* 0x000fcc00078e0200 */
[----:B------:R-:W2:Y:S01]  /*05d0*/  LDC.64 R22, c[0x0][0x460] ;  /* 0x00011800ff167b82 */ /* 0x000ea20000000a00 */
[----:B------:R-:W-:Y:S01]  /*05e0*/  LEA.HI.X R167, R8, R25, R167, 0x3, P1 ;  /* 0x0000001908a77211 */ /* 0x000fe200008f1ca7 */
[----:B0-----:R-:W-:Y:S01]  /*05f0*/  UIMAD.WIDE.U32 UR4, UR18, UR6, URZ ;  /* 0x00000006120472a5 */ /* 0x001fe2000f8e00ff */
[----:B------:R-:W-:-:S05]  /*0600*/  LEA R9, R27, 0xffffff00, 0x8 ;  /* 0xffffff001b097811 */ /* 0x000fca00078e40ff */
[----:B------:R-:W0:Y:S01]  /*0610*/  LDC.64 R24, c[0x0][0x468] ;  /* 0x00011a00ff187b82 */ /* 0x000e220000000a00 */
[----:B------:R-:W-:Y:S01]  /*0620*/  LEA R3, R27, 0xfffffe00, 0x9 ;  /* 0xfffffe001b037811 */ /* 0x000fe200078e48ff */
        /* <DEDUP_REMOVED lines=9> */
[----:B----4-:R-:W-:Y:S01]  /*06c0*/  IMAD.WIDE.U32 R2, R171, R20, UR4 ;  /* 0x00000004ab027e25 */ /* 0x010fe2000f8e0014 */
        /* <DEDUP_REMOVED lines=13> */
[----:B------:R-:W-:Y:S02]  /*07a0*/  LEA R150, P2, R2, R28, 0x1 ;  /* 0x0000001c02967211 */ /* 0x000fe400078408ff */
[----:B------:R-:W-:Y:S01]  /*07b0*/  LEA R151, P3, R10, R30, 0x1 ;  /* 0x0000001e0a977211 */ /* 0x000fe200078608ff */
[----:B------:R-:W-:Y:S01]  /*07c0*/  HFMA2 R163, -RZ, RZ, 0, 0 ;  /* 0x00000000ffa37431 */ /* 0x000fe200000001ff */
[----:B------:R-:W-:Y:S01]  /*07d0*/  LEA.HI.X R152, R4, R25, R152, 0x1, P0 ;  /* 0x0000001904987211 */ /* 0x000fe200000f0c98 */
[----:B------:R-:W-:Y:S01]  /*07e0*/  IMAD R165, R171, R165, R13 ;  /* 0x000000a5aba57224 */ /* 0x000fe200078e020d */
[----:B------:R-:W-:-:S02]  /*07f0*/  LEA.HI.X R148, R2, R29, R148, 0x1, P2 ;  /* 0x0000001d02947211 */ /* 0x000fc400010f0c94 */
        /* <DEDUP_REMOVED lines=85> */
.L_x_15960:
[----:B------:R-:W0:Y:S01]  /*0d50*/  LDC R63, c[0x0][0x388] ;  /* 0x0000e200ff3f7b82 */ /* 0x000e220000000800 */
        /* <DEDUP_REMOVED lines=41> */
[C---:B0-----:R-:W-:Y:S02]  /*0ff0*/  IADD3 R24, PT, PT, R115.reuse, 0x20, RZ ;  /* 0x0000002073187810 */ /* 0x041fe40007ffe0ff */
[C---:B------:R-:W-:Y:S02]  /*1000*/  IADD3 R26, PT, PT, R115.reuse, 0x40, RZ ;  /* 0x00000040731a7810 */ /* 0x040fe40007ffe0ff */
[-C--:B------:R-:W-:Y:S02]  /*1010*/  LEA.HI.SX32 R24, R24, R115.reuse, 0x1b ;  /* 0x0000007318187211 */ /* 0x080fe400078fdaff */
[----:B------:R-:W-:Y:S02]  /*1020*/  LEA.HI.SX32 R26, R26, R115, 0x1b ;  /* 0x000000731a1a7211 */ /* 0x000fe400078fdaff */
[----:B------:R-:W-:Y:S02]  /*1030*/  IADD3 R4, PT, PT, R115, 0x60, RZ ;  /* 0x0000006073047810 */ /* 0x000fe40007ffe0ff */
[----:B------:R-:W-:-:S02]  /*1040*/  LEA R113, R24, UR6, 0x1 ;  /* 0x0000000618717c11 */ /* 0x000fc4000f8e08ff */
[CC--:B------:R-:W-:Y:S02]  /*1050*/  LEA.HI.SX32 R114, R115.reuse, R115.reuse, 0x1b ;  /* 0x0000007373727211 */ /* 0x0c0fe400078fdaff */
[----:B------:R-:W-:Y:S02]  /*1060*/  LEA R112, R26, UR6, 0x1 ;  /* 0x000000061a707c11 */ /* 0x000fe4000f8e08ff */
[C---:B------:R-:W-:Y:S02]  /*1070*/  IADD3 R24, PT, PT, R115.reuse, 0x80, RZ ;  /* 0x0000008073187810 */ /* 0x040fe40007ffe0ff */
[----:B------:R-:W-:Y:S02]  /*1080*/  LEA.HI.SX32 R4, R4, R115, 0x1b ;  /* 0x0000007304047211 */ /* 0x000fe400078fdaff */
[C---:B------:R-:W-:Y:S02]  /*1090*/  IADD3 R26, PT, PT, R115.reuse, 0xa0, RZ ;  /* 0x000000a0731a7810 */ /* 0x040fe40007ffe0ff */
[----:B------:R-:W-:-:S02]  /*10a0*/  IADD3 R28, PT, PT, R115, 0xc0, RZ ;  /* 0x000000c0731c7810 */ /* 0x000fc40007ffe0ff */
[C---:B------:R-:W-:Y:S02]  /*10b0*/  IADD3 R30, PT, PT, R115.reuse, 0xe0, RZ ;  /* 0x000000e0731e7810 */ /* 0x040fe40007ffe0ff */
[----:B------:R-:W-:Y:S02]  /*10c0*/  LEA R114, R114, UR6, 0x1 ;  /* 0x0000000672727c11 */ /* 0x000fe4000f8e08ff */
[-C--:B------:R-:W-:Y:S02]  /*10d0*/  LEA.HI.SX32 R24, R24, R115.reuse, 0x1b ;  /* 0x0000007318187211 */ /* 0x080fe400078fdaff */
        /* <DEDUP_REMOVED lines=19> */
[----:B------:R2:W-:Y:S01]  /*1210*/  STS.U16 [R110+0x100], R23 ;  /* 0x000100176e007388 */ /* 0x0005e20000000400 */
[----:B0-----:R-:W-:-:S03]  /*1220*/  PRMT R21, RZ, 0x7610, R21 ;  /* 0x00007610ff157816 */ /* 0x001fc60000000015 */
[----:B------:R0:W-:Y:S01]  /*1230*/  STS.U16 [R109+0x140], R20 ;  /* 0x000140146d007388 */ /* 0x0001e20000000400 */
[----:B-1----:R-:W-:-:S03]  /*1240*/  PRMT R6, RZ, 0x7610, R6 ;  /* 0x00007610ff067816 */ /* 0x002fc60000000006 */
[----:B------:R-:W-:Y:S01]  /*1250*/  STS.U16 [R107+0x180], R22 ;  /* 0x000180166b007388 */ /* 0x000fe20000000400 */
[----:B--2---:R-:W-:-:S03]  /*1260*/  PRMT R23, RZ, 0x7610, R23 ;  /* 0x00007610ff177816 */ /* 0x004fc60000000017 */
[----:B------:R-:W-:Y:S01]  /*1270*/  STS.U16 [R108+0x1c0], R25 ;  /* 0x0001c0196c007388 */ /* 0x000fe20000000400 */
[----:B------:R-:W-:-:S03]  /*1280*/  NOP ;  /* 0x0000000000007918 */ /* 0x000fc60000000000 */
[----:B------:R-:W-:Y:S01]  /*1290*/  LDS.U16 R90, [R105] ;  /* 0x00000000695a7984 */ /* 0x000fe20000000400 */
[----:B0-----:R-:W-:-:S03]  /*12a0*/  PRMT R20, RZ, 0x7610, R20 ;  /* 0x00007610ff147816 */ /* 0x001fc60000000014 */
        /* <DEDUP_REMOVED lines=22> */
[----:B------:R-:W-:Y:S01]  /*1410*/  PRMT R29, RZ, 0x7610, R29 ;  /* 0x00007610ff1d7816 */ /* 0x000fe2000000001d */
[----:B--2---:R-:W-:Y:S04]  /*1420*/  STS.U16 [R114], R5 ;  /* 0x0000000572007388 */ /* 0x004fe80000000400 */
[----:B---3--:R0:W-:Y:S04]  /*1430*/  STS.U16 [R113+0x40], R0 ;  /* 0x0000400071007388 */ /* 0x0081e80000000400 */
[----:B------:R-:W-:Y:S04]  /*1440*/  STS.U16 [R112+0x80], R7 ;  /* 0x0000800770007388 */ /* 0x000fe80000000400 */
[----:B----4-:R-:W-:Y:S04]  /*1450*/  STS.U16 [R111+0xc0], R24 ;  /* 0x0000c0186f007388 */ /* 0x010fe80000000400 */
        /* <DEDUP_REMOVED lines=9> */
[----:B------:R-:W4:Y:S04]  /*14f0*/  LDS.U16 R24, [R105+0x8] ;  /* 0x0000080069187984 */ /* 0x000f280000000400 */
[----:B------:R-:W4:Y:S04]  /*1500*/  LDS.U16 R21, [R105+0xa] ;  /* 0x00000a0069157984 */ /* 0x000f280000000400 */
[----:B------:R-:W4:Y:S04]  /*1510*/  LDS.U16 R6, [R105+0xc] ;  /* 0x00000c0069067984 */ /* 0x000f280000000400 */
[----:B------:R-:W4:Y:S01]  /*1520*/  LDS.U16 R20, [R105+0xe] ;  /* 0x00000e0069147984 */ /* 0x000f220000000400 */
[----:B------:R-:W-:Y:S01]  /*1530*/  BAR.SYNC.DEFER_BLOCKING 0x0 ;  /* 0x0000000000007b1d */ /* 0x000fe20000010000 */
[----:B0-----:R-:W-:-:S02]  /*1540*/  PRMT R0, RZ, 0x7610, R0 ;  /* 0x00007610ff007816 */ /* 0x001fc40000000000 */
[----:B------:R-:W-:Y:S02]  /*1550*/  PRMT R5, RZ, 0x7610, R5 ;  /* 0x00007610ff057816 */ /* 0x000fe40000000005 */
[----:B-1----:R-:W-:Y:S01]  /*1560*/  PRMT R23, RZ, 0x7610, R23 ;  /* 0x00007610ff177816 */ /* 0x002fe20000000017 */
        /* <DEDUP_REMOVED lines=17> */
[--C-:B------:R-:W-:Y:S01]  /*1680*/  FADD.FTZ R100, R25, R158.reuse ;  /* 0x0000009e19647221 */ /* 0x100fe20000010000 */
[--C-:B------:R-:W-:Y:S01]  /*1690*/  FADD.FTZ R96, R7, R158.reuse ;  /* 0x0000009e07607221 */ /* 0x100fe20000010000 */
[----:B------:R-:W-:Y:S01]  /*16a0*/  FADD.FTZ R93, R93, R158 ;  /* 0x0000009e5d5d7221 */ /* 0x000fe20000010000 */
[----:B------:R-:W-:-:S02]  /*16b0*/  HADD2.F32 R89, -RZ, R6.H0_H0 ;  /* 0x20000006ff597230 */ /* 0x000fc40000004100 */
[--C-:B------:R-:W-:Y:S01]  /*16c0*/  FADD.FTZ R94, R21, R158.reuse ;  /* 0x0000009e155e7221 */ /* 0x100fe20000010000 */
[----:B------:R-:W-:Y:S01]  /*16d0*/  BSSY.RECONVERGENT B0, `(.L_x_15893) ;  /* 0x0000044000007945 */ /* 0x000fe20003800200 */
[----:B------:R-:W-:Y:S02]  /*16e0*/  HFMA2 R106, -RZ, RZ, 0, 0 ;  /* 0x00000000ff6a7431 */ /* 0x000fe400000001ff */
[----:B------:R-:W-:Y:S02]  /*16f0*/  HFMA2 R104, -RZ, RZ, 0, 0 ;  /* 0x00000000ff687431 */ /* 0x000fe400000001ff */
[----:B------:R-:W-:Y:S02]  /*1700*/  HFMA2 R102, -RZ, RZ, 0, 0 ;  /* 0x00000000ff667431 */ /* 0x000fe400000001ff */
[----:B------:R-:W-:Y:S01]  /*1710*/  HFMA2 R92, -RZ, RZ, 0, 0 ;  /* 0x00000000ff5c7431 */ /* 0x000fe200000001ff */
[----:B------:R-:W-:Y:S01]  /*1720*/  PRMT R103, RZ, 0x7610, R103 ;  /* 0x00007610ff677816 */ /* 0x000fe20000000067 */
[----:B------:R-:W-:Y:S01]  /*1730*/  HADD2.F32 R90, -RZ, R90.H0_H0 ;  /* 0x2000005aff5a7230 */ /* 0x000fe20000004100 */
[----:B------:R-:W-:Y:S01]  /*1740*/  MOV R101, RZ ;  /* 0x000000ff00657202 */ /* 0x000fe20000000f00 */
[----:B------:R-:W-:Y:S01]  /*1750*/  HADD2.F32 R21, -RZ, R20.H0_H0 ;  /* 0x20000014ff157230 */ /* 0x000fe20000004100 */
[----:B------:R-:W-:Y:S01]  /*1760*/  MOV R99, RZ ;  /* 0x000000ff00637202 */ /* 0x000fe20000000f00 */
[----:B------:R-:W-:Y:S01]  /*1770*/  FADD.FTZ R89, R89, R158 ;  /* 0x0000009e59597221 */ /* 0x000fe20000010000 */
[----:B------:R-:W-:-:S02]  /*1780*/  MOV R97, RZ ;  /* 0x000000ff00617202 */ /* 0x000fc40000000f00 */
[----:B------:R-:W-:Y:S02]  /*1790*/  FSETP.GTU.FTZ.AND P5, PT, R100, 20, PT ;  /* 0x41a000006400780b */ /* 0x000fe40003fbc000 */
[----:B------:R-:W-:Y:S02]  /*17a0*/  FSETP.GTU.FTZ.AND P1, PT, R96, 20, PT ;  /* 0x41a000006000780b */ /* 0x000fe40003f3c000 */
[----:B------:R-:W-:Y:S02]  /*17b0*/  FSETP.GTU.FTZ.AND P2, PT, R93, 20, PT ;  /* 0x41a000005d00780b */ /* 0x000fe40003f5c000 */
[----:B------:R-:W-:Y:S02]  /*17c0*/  FSETP.GTU.FTZ.AND P3, PT, R94, 20, PT ;  /* 0x41a000005e00780b */ /* 0x000fe40003f7c000 */
[----:B------:R-:W-:Y:S01]  /*17d0*/  MOV R91, RZ ;  /* 0x000000ff005b7202 */ /* 0x000fe20000000f00 */
[----:B------:R-:W-:Y:S04]  /*17e0*/  STS.U16 [R114], R27 ;  /* 0x0000001b72007388 */ /* 0x000fe80000000400 */
        /* <DEDUP_REMOVED lines=19> */
[----:B--2---:R-:W-:-:S12]  /*1920*/  @P4 BRA `(.L_x_15894) ;  /* 0x0000000000784947 */ /* 0x004fd80003800000 */
        /* <DEDUP_REMOVED lines=30> */
.L_x_15894:
[----:B------:R-:W-:Y:S05]  /*1b10*/  BSYNC.RECONVERGENT B0 ;  /* 0x0000000000007941 */ /* 0x000fea0003800200 */
.L_x_15893:
[----:B------:R-:W-:Y:S01]  /*1b20*/  HADD2.F32 R6, -RZ, R31.H0_H0 ;  /* 0x2000001fff067230 */ /* 0x000fe20000004100 */
        /* <DEDUP_REMOVED lines=38> */
.L_x_15896:
[----:B------:R-:W-:Y:S05]  /*1d90*/  BSYNC.RECONVERGENT B0 ;  /* 0x0000000000007941 */ /* 0x000fea0003800200 */
.L_x_15895:
        /* <DEDUP_REMOVED lines=39> */
.L_x_15898:
[----:B------:R-:W-:Y:S05]  /*2010*/  BSYNC.RECONVERGENT B0 ;  /* 0x0000000000007941 */ /* 0x000fea0003800200 */
.L_x_15897:
        /* <DEDUP_REMOVED lines=32> */
.L_x_15900:
[----:B------:R-:W-:Y:S05]  /*2220*/  BSYNC.RECONVERGENT B0 ;  /* 0x0000000000007941 */ /* 0x000fea0003800200 */
.L_x_15899:
        /* <DEDUP_REMOVED lines=32> */
.L_x_15902:
[----:B------:R-:W-:Y:S05]  /*2430*/  BSYNC.RECONVERGENT B0 ;  /* 0x0000000000007941 */ /* 0x000fea0003800200 */
.L_x_15901:
        /* <DEDUP_REMOVED lines=32> */
.L_x_15904:
[----:B------:R-:W-:Y:S05]  /*2640*/  BSYNC.RECONVERGENT B0 ;  /* 0x0000000000007941 */ /* 0x000fea0003800200 */
.L_x_15903:
        /* <DEDUP_REMOVED lines=32> */
.L_x_15906:
[----:B------:R-:W-:Y:S05]  /*2850*/  BSYNC.RECONVERGENT B0 ;  /* 0x0000000000007941 */ /* 0x000fea0003800200 */
.L_x_15905:
        /* <DEDUP_REMOVED lines=32> */
.L_x_15908:
[----:B------:R-:W-:Y:S05]  /*2a60*/  BSYNC.RECONVERGENT B0 ;  /* 0x0000000000007941 */ /* 0x000fea0003800200 */
.L_x_15907:
        /* <DEDUP_REMOVED lines=10> */
[----:B------:R-:W-:Y:S01]  /*2b10*/  FFMA.FTZ R20, R3, R83, R20 ;  /* 0x0000005303147223 */ /* 0x000fe20000010014 */
[----:B------:R-:W-:Y:S02]  /*2b20*/  HADD2.F32 R81, -RZ, R81.H0_H0 ;  /* 0x20000051ff517230 */ /* 0x000fe40000004100 */
[----:B------:R-:W-:Y:S01]  /*2b30*/  FMUL.FTZ R78, R71, R160 ;  /* 0x000000a0474e7220 */ /* 0x000fe20000410000 */
[----:B------:R-:W-:Y:S02]  /*2b40*/  HADD2.F32 R2, -RZ, R2.H0_H0 ;  /* 0x20000002ff027230 */ /* 0x000fe40000004100 */
[----:B------:R-:W-:Y:S01]  /*2b50*/  FFMA.FTZ R163, R67, R82, R20 ;  /* 0x0000005243a37223 */ /* 0x000fe20000010014 */
        /* <DEDUP_REMOVED lines=9> */
[----:B------:R-:W0:Y:S01]  /*2bf0*/  LDC R65, c[0x0][0x388] ;  /* 0x0000e200ff417b82 */ /* 0x000e220000000800 */
[----:B------:R-:W-:Y:S01]  /*2c00*/  FADD.FTZ R66, R2, R2 ;  /* 0x0000000202427221 */ /* 0x000fe20000010000 */
[----:B------:R-:W-:Y:S01]  /*2c10*/  SHF.L.U32 R2, R115, 0x4, RZ ;  /* 0x0000000473027819 */ /* 0x000fe200000006ff */
[----:B------:R-:W-:Y:S01]  /*2c20*/  FADD.FTZ R72, R7, R7 ;  /* 0x0000000707487221 */ /* 0x000fe20000010000 */
[----:B------:R-:W-:Y:S01]  /*2c30*/  SHF.L.U32 R64, R117, 0x9, RZ ;  /* 0x0000000975407819 */ /* 0x000fe200000006ff */
[----:B------:R-:W-:Y:S01]  /*2c40*/  FADD.FTZ R69, R5, R5 ;  /* 0x0000000505457221 */ /* 0x000fe20000010000 */
[----:B------:R-:W-:Y:S01]  /*2c50*/  FADD.FTZ R68, R3, R3 ;  /* 0x0000000303447221 */ /* 0x000fe20000010000 */
[----:B------:R-:W-:Y:S01]  /*2c60*/  FADD.FTZ R0, R6, R6 ;  /* 0x0000000606007221 */ /* 0x000fe20000010000 */
[----:B------:R-:W1:Y:S01]  /*2c70*/  LDC.64 R20, c[0x0][0x3a8] ;  /* 0x0000ea00ff147b82 */ /* 0x000e620000000a00 */
[C-C-:B------:R-:W-:Y:S01]  /*2c80*/  IADD3 R3, PT, PT, R4.reuse, 0x1, R4.reuse ;  /* 0x0000000104037810 */ /* 0x140fe20007ffe004 */
[----:B------:R-:W-:Y:S01]  /*2c90*/  HFMA2 R106, -RZ, RZ, 0, 0 ;  /* 0x00000000ff6a7431 */ /* 0x000fe200000001ff */
[C-C-:B------:R-:W-:Y:S01]  /*2ca0*/  IADD3 R5, PT, PT, R4.reuse, 0x2, R4.reuse ;  /* 0x0000000204057810 */ /* 0x140fe20007ffe004 */
[----:B------:R-:W-:Y:S01]  /*2cb0*/  FADD.FTZ R71, R71, R71 ;  /* 0x0000004747477221 */ /* 0x000fe20000010000 */
[----:B------:R-:W-:Y:S01]  /*2cc0*/  IADD3 R7, PT, PT, R4, 0x3, R4 ;  /* 0x0000000304077810 */ /* 0x000fe20007ffe004 */
[----:B------:R-:W-:Y:S01]  /*2cd0*/  FADD.FTZ R70, R70, R70 ;  /* 0x0000004646467221 */ /* 0x000fe20000010000 */
[C-C-:B------:R-:W-:Y:S01]  /*2ce0*/  IADD3 R33, PT, PT, R4.reuse, 0x4, R4.reuse ;  /* 0x0000000404217810 */ /* 0x140fe20007ffe004 */
[----:B------:R-:W2:Y:S01]  /*2cf0*/  LDC.64 R22, c[0x0][0x440] ;  /* 0x00011000ff167b82 */ /* 0x000ea20000000a00 */
[C-C-:B------:R-:W-:Y:S01]  /*2d00*/  IADD3 R35, PT, PT, R4.reuse, 0x5, R4.reuse ;  /* 0x0000000504237810 */ /* 0x140fe20007ffe004 */
[----:B------:R-:W-:Y:S01]  /*2d10*/  FADD.FTZ R67, R67, R67 ;  /* 0x0000004343437221 */ /* 0x000fe20000010000 */
[C-C-:B------:R-:W-:Y:S01]  /*2d20*/  IADD3 R37, PT, PT, R4.reuse, 0x6, R4.reuse ;  /* 0x0000000604257810 */ /* 0x140fe20007ffe004 */
[----:B------:R-:W3:Y:S01]  /*2d30*/  LDCU UR8, c[0x0][0x394] ;  /* 0x00007280ff0877ac */ /* 0x000ee20008000800 */
[----:B------:R-:W-:-:S02]  /*2d40*/  IADD3 R39, PT, PT, R4, 0x7, R4 ;  /* 0x0000000704277810 */ /* 0x000fc40007ffe004 */
        /* <DEDUP_REMOVED lines=14> */
[----:B------:R-:W-:Y:S02]  /*2e30*/  IADD3 R36, PT, PT, R115, 0x180, RZ ;  /* 0x0000018073247810 */ /* 0x000fe40007ffe0ff */
[C---:B------:R-:W-:Y:S02]  /*2e40*/  IADD3 R45, PT, PT, R2.reuse, 0xa, RZ ;  /* 0x0000000a022d7810 */ /* 0x040fe40007ffe0ff */
[----:B------:R-:W-:-:S02]  /*2e50*/  IADD3 R47, PT, PT, R2, 0xb, RZ ;  /* 0x0000000b022f7810 */ /* 0x000fc40007ffe0ff */
[C---:B------:R-:W-:Y:S01]  /*2e60*/  IADD3 R49, PT, PT, R2.reuse, 0xc, RZ ;  /* 0x0000000c02317810 */ /* 0x040fe20007ffe0ff */
[----:B------:R-:W0:Y:S01]  /*2e70*/  LDC.64 R30, c[0x0][0x4d0] ;  /* 0x00013400ff1e7b82 */ /* 0x000e220000000a00 */
[C---:B------:R-:W-:Y:S02]  /*2e80*/  IADD3 R51, PT, PT, R2.reuse, 0xd, RZ ;  /* 0x0000000d02337810 */ /* 0x040fe40007ffe0ff */
[C---:B------:R-:W-:Y:S02]  /*2e90*/  IADD3 R53, PT, PT, R2.reuse, 0xe, RZ ;  /* 0x0000000e02357810 */ /* 0x040fe40007ffe0ff */
[----:B------:R-:W-:Y:S02]  /*2ea0*/  IADD3 R55, PT, PT, R2, 0xf, RZ ;  /* 0x0000000f02377810 */ /* 0x000fe40007ffe0ff */
[----:B------:R-:W-:Y:S02]  /*2eb0*/  LEA R63, R63, -R64, 0x1 ;  /* 0x800000403f3f7211 */ /* 0x000fe400078e08ff */
[----:B------:R-:W-:-:S02]  /*2ec0*/  LEA.HI.SX32 R39, R39, R2, 0x1b ;  /* 0x0000000227277211 */ /* 0x000fc400078fdaff */
[-C--:B------:R-:W-:Y:S02]  /*2ed0*/  LEA.HI.SX32 R41, R41, R2.reuse, 0x1b ;  /* 0x0000000229297211 */ /* 0x080fe400078fdaff */
[----:B------:R-:W-:Y:S02]  /*2ee0*/  LEA.HI.SX32 R43, R43, R2, 0x1b ;  /* 0x000000022b2b7211 */ /* 0x000fe400078fdaff */
[-C--:B------:R-:W-:Y:S02]  /*2ef0*/  LEA.HI.SX32 R38, R38, R115.reuse, 0x1b ;  /* 0x0000007326267211 */ /* 0x080fe400078fdaff */
[-C--:B------:R-:W-:Y:S02]  /*2f00*/  LEA.HI.SX32 R40, R40, R115.reuse, 0x1b ;  /* 0x0000007328287211 */ /* 0x080fe400078fdaff */
[----:B------:R-:W-:Y:S02]  /*2f10*/  LEA.HI.SX32 R42, R42, R115, 0x1b ;  /* 0x000000732a2a7211 */ /* 0x000fe400078fdaff */
[----:B------:R-:W-:-:S02]  /*2f20*/  ISETP.NE.AND P4, PT, R147, 0x1, PT ;  /* 0x000000019300780c */ /* 0x000fc40003f85270 */
        /* <DEDUP_REMOVED lines=25> */
[----:B------:R-:W-:Y:S02]  /*30c0*/  ISETP.EQ.AND P4, PT, R161, RZ, P4 ;  /* 0x000000ffa100720c */ /* 0x000fe40002782270 */
[----:B------:R-:W-:Y:S02]  /*30d0*/  IADD3 R62, PT, PT, R64, R161, RZ ;  /* 0x000000a1403e7210 */ /* 0x000fe40007ffe0ff */
        /* <DEDUP_REMOVED lines=9> */
[----:B------:R-:W-:Y:S02]  /*3170*/  P2R R209, PR, RZ, 0x1 ;  /* 0x00000001ffd17803 */ /* 0x000fe40000000000 */
        /* <DEDUP_REMOVED lines=9> */
.L_x_15959:
[----:B------:R-:W-:Y:S02]  /*3210*/  MOV R2, R144 ;  /* 0x0000009000027202 */ /* 0x000fe40000000f00 */
[----:B------:R-:W-:Y:S02]  /*3220*/  MOV R3, RZ ;  /* 0x000000ff00037202 */ /* 0x000fe40000000f00 */
[C---:B0-----:R-:W-:Y:S02]  /*3230*/  IADD3 R4, PT, PT, R118.reuse, 0x20, RZ ;  /* 0x0000002076047810 */ /* 0x041fe40007ffe0ff */
[-C--:B------:R-:W-:Y:S01]  /*3240*/  ISETP.GE.AND P0, PT, R118, R63.reuse, PT ;  /* 0x0000003f7600720c */ /* 0x080fe20003f06270 */
[----:B------:R-:W-:Y:S01]  /*3250*/  IMAD.WIDE.U32 R2, R24, UR4, R2 ;  /* 0x0000000418027c25 */ /* 0x000fe2000f8e0002 */
[----:B------:R-:W-:Y:S02]  /*3260*/  ISETP.GE.AND P1, PT, R4, R63, PT ;  /* 0x0000003f0400720c */ /* 0x000fe40003f26270 */
[----:B------:R-:W-:Y:S01]  /*3270*/  IADD3 R4, PT, PT, R118, 0x40, RZ ;  /* 0x0000004076047810 */ /* 0x000fe20007ffe0ff */
[----:B------:R-:W-:Y:S01]  /*3280*/  IMAD R3, R25, UR4, R3 ;  /* 0x0000000419037c24 */ /* 0x000fe2000f8e0203 */
[----:B------:R-:W-:-:S02]  /*3290*/  LEA R6, P5, R2, R151, 0x1 ;  /* 0x0000009702067211 */ /* 0x000fc400078a08ff */
[----:B------:R-:W-:Y:S02]  /*32a0*/  IADD3 R34, PT, PT, R118, 0x80, RZ ;  /* 0x0000008076227810 */ /* 0x000fe40007ffe0ff */
[----:B------:R-:W-:Y:S02]  /*32b0*/  ISETP.GE.AND P2, PT, R4, R63, PT ;  /* 0x0000003f0400720c */ /* 0x000fe40003f46270 */
[----:B------:R-:W-:Y:S02]  /*32c0*/  LEA.HI.X R7, R2, R149, R3, 0x1, P5 ;  /* 0x0000009502077211 */ /* 0x000fe400028f0c03 */
[----:B------:R-:W-:Y:S02]  /*32d0*/  ISETP.GE.AND P5, PT, R34, R63, PT ;  /* 0x0000003f2200720c */ /* 0x000fe40003fa6270 */
[----:B------:R-:W-:Y:S02]  /*32e0*/  IADD3 R32, PT, PT, R118, 0x60, RZ ;  /* 0x0000006076207810 */ /* 0x000fe40007ffe0ff */
[----:B------:R-:W-:-:S02]  /*32f0*/  PRMT R34, RZ, 0x7610, R34 ;  /* 0x00007610ff227816 */ /* 0x000fc40000000022 */
[----:B------:R-:W-:Y:S02]  /*3300*/  IADD3 R2, PT, PT, R118, 0xa0, RZ ;  /* 0x000000a076027810 */ /* 0x000fe40007ffe0ff */
[-C--:B------:R-:W-:Y:S02]  /*3310*/  ISETP.GE.AND P3, PT, R32, R63.reuse, PT ;  /* 0x0000003f2000720c */ /* 0x080fe40003f66270 */
[----:B------:R-:W-:Y:S01]  /*3320*/  PRMT R36, RZ, 0x7610, R36 ;  /* 0x00007610ff247816 */ /* 0x000fe20000000024 */
[----:B--2---:R-:W2:Y:S01]  /*3330*/  @!P0 LDG.E.U16 R34, desc[UR16][R6.64+0x40] ;  /* 0x0000401006228981 */ /* 0x004ea2000c1e1500 */
        /* <DEDUP_REMOVED lines=67> */
[----:B------:R2:W-:Y:S04]  /*3770*/  STS.U16 [R109+0x140], R162 ;  /* 0x000140a26d007388 */ /* 0x0005e80000000400 */
        /* <DEDUP_REMOVED lines=11> */
[----:B------:R-:W5:Y:S01]  /*3830*/  LDG.E.64 R4, desc[UR16][R4.64] ;  /* 0x0000001004047981 */ /* 0x000f62000c1e1b00 */
[CC--:B------:R-:W-:Y:S01]  /*3840*/  FMUL.FTZ R2, R33.reuse, R95.reuse ;  /* 0x0000005f21027220 */ /* 0x0c0fe20000410000 */
[----:B------:R-:W-:Y:S01]  /*3850*/  FMUL.FTZ R3, R32, 1.4426950216293334961 ;  /* 0x3fb8aa3b20037820 */ /* 0x000fe20000410000 */
[C---:B------:R-:W-:Y:S01]  /*3860*/  FMUL.FTZ R7, R33.reuse, R100 ;  /* 0x0000006421077220 */ /* 0x040fe20000410000 */
[-C--:B0-----:R-:W-:Y:S01]  /*3870*/  FMUL.FTZ R34, R33, R98.reuse ;  /* 0x0000006221227220 */ /* 0x081fe20000410000 */
[----:B-1----:R-:W-:Y:S01]  /*3880*/  FMUL.RZ R36, R2, 0.15915493667125701904 ;  /* 0x3e22f98302247820 */ /* 0x002fe2000040c000 */
[----:B------:R-:W-:Y:S01]  /*3890*/  FMUL.FTZ R2, R3, R95 ;  /* 0x0000005f03027220 */ /* 0x000fe20000410000 */
[----:B--2---:R-:W-:Y:S01]  /*38a0*/  FMUL.RZ R162, R7, 0.15915493667125701904 ;  /* 0x3e22f98307a27820 */ /* 0x004fe2000040c000 */
[----:B------:R-:W0:Y:S01]  /*38b0*/  LDS.U16 R172, [R54] ;  /* 0x0000000036ac7984 */ /* 0x000e220000000400 */
[----:B------:R-:W-:Y:S01]  /*38c0*/  MUFU.SIN R35, R36 ;  /* 0x0000002400237308 */ /* 0x000fe20000000400 */
[----:B---3--:R-:W-:Y:S01]  /*38d0*/  FMUL.RZ R164, R34, 0.15915493667125701904 ;  /* 0x3e22f98322a47820 */ /* 0x008fe2000040c000 */
[----:B------:R-:W-:Y:S01]  /*38e0*/  FMUL.FTZ R34, R3, R98 ;  /* 0x0000006203227220 */ /* 0x000fe20000410000 */
[----:B------:R-:W-:Y:S01]  /*38f0*/  LDS.U16 R191, [R60+0x4] ;  /* 0x000004003cbf7984 */ /* 0x000fe20000000400 */
[----:B------:R-:W1:Y:S03]  /*3900*/  S2UR UR7, SR_CgaCtaId ;  /* 0x00000000000779c3 */ /* 0x000e660000008800 */
[----:B------:R-:W-:Y:S01]  /*3910*/  LDS.U16 R189, [R59+0x6] ;  /* 0x000006003bbd7984 */ /* 0x000fe20000000400 */
[----:B------:R2:W-:Y:S03]  /*3920*/  MUFU.COS R37, R36 ;  /* 0x0000002400257308 */ /* 0x0005e60000000000 */
[----:B------:R-:W-:Y:S04]  /*3930*/  LDS.U16 R187, [R58+0x8] ;  /* 0x000008003abb7984 */ /* 0x000fe80000000400 */
[----:B------:R-:W-:Y:S01]  /*3940*/  LDS.U16 R185, [R57+0xa] ;  /* 0x00000a0039b97984 */ /* 0x000fe20000000400 */
[----:B------:R3:W-:Y:S01]  /*3950*/  MUFU.EX2 R6, R2 ;  /* 0x0000000200067308 */ /* 0x0007e20000000800 */
[----:B--2---:R-:W-:-:S02]  /*3960*/  FMUL.FTZ R36, R33, R93 ;  /* 0x0000005d21247220 */ /* 0x004fc40000410000 */
[----:B------:R-:W-:Y:S04]  /*3970*/  LDS.U16 R183, [R56+0xc] ;  /* 0x00000c0038b77984 */ /* 0x000fe80000000400 */
[----:B------:R-:W-:Y:S01]  /*3980*/  LDS.U16 R181, [R55+0xe] ;  /* 0x00000e0037b57984 */ /* 0x000fe20000000400 */
[----:B------:R-:W-:Y:S01]  /*3990*/  MUFU.SIN R204, R162 ;  /* 0x000000a200cc7308 */ /* 0x000fe20000000400 */
[----:B---3--:R-:W-:Y:S01]  /*39a0*/  FMUL.FTZ R2, R33, R96 ;  /* 0x0000006021027220 */ /* 0x008fe20000410000 */
[----:B----4-:R-:W-:-:S06]  /*39b0*/  FMUL.RZ R168, R36, 0.15915493667125701904 ;  /* 0x3e22f98324a87820 */ /* 0x010fcc000040c000 */
[----:B------:R2:W-:Y:S01]  /*39c0*/  MUFU.COS R206, R162 ;  /* 0x000000a200ce7308 */ /* 0x0005e20000000000 */
[----:B------:R-:W-:Y:S01]  /*39d0*/  FMUL.RZ R166, R2, 0.15915493667125701904 ;  /* 0x3e22f98302a67820 */ /* 0x000fe2000040c000 */
[C---:B------:R-:W-:Y:S01]  /*39e0*/  FMUL.FTZ R2, R3.reuse, R96 ;  /* 0x0000006003027220 */ /* 0x040fe20000410000 */
[----:B------:R-:W-:Y:S01]  /*39f0*/  FMUL.FTZ R36, R3, R93 ;  /* 0x0000005d03247220 */ /* 0x000fe20000410000 */
[----:B--2---:R-:W-:-:S04]  /*3a00*/  FMUL.FTZ R162, R33, R94 ;  /* 0x0000005e21a27220 */ /* 0x004fc80000410000 */
[----:B-----5:R-:W-:Y:S01]  /*3a10*/  FMUL.RZ R170, R162, 0.15915493667125701904 ;  /* 0x3e22f983a2aa7820 */ /* 0x020fe2000040c000 */
[C---:B------:R-:W-:Y:S01]  /*3a20*/  FMUL.FTZ R162, R3.reuse, R94 ;  /* 0x0000005e03a27220 */ /* 0x040fe20000410000 */
[----:B------:R-:W-:Y:S08]  /*3a30*/  MUFU.COS R173, R164 ;  /* 0x000000a400ad7308 */ /* 0x000ff00000000000 */
[----:B------:R-:W2:Y:S08]  /*3a40*/  MUFU.EX2 R34, R34 ;  /* 0x0000002200227308 */ /* 0x000eb00000000800 */
[----:B------:R-:W-:Y:S08]  /*3a50*/  MUFU.COS R175, R166 ;  /* 0x000000a600af7308 */ /* 0x000ff00000000000 */
[----:B------:R-:W3:Y:S08]  /*3a60*/  MUFU.EX2 R2, R2 ;  /* 0x0000000200027308 */ /* 0x000ef00000000800 */
[----:B------:R-:W-:Y:S08]  /*3a70*/  MUFU.COS R177, R168 ;  /* 0x000000a800b17308 */ /* 0x000ff00000000000 */
[----:B------:R-:W4:Y:S08]  /*3a80*/  MUFU.EX2 R36, R36 ;  /* 0x0000002400247308 */ /* 0x000f300000000800 */
[----:B------:R-:W-:Y:S08]  /*3a90*/  MUFU.SIN R195, R170 ;  /* 0x000000aa00c37308 */ /* 0x000ff00000000400 */
[----:B------:R5:W-:Y:S08]  /*3aa0*/  MUFU.COS R179, R170 ;  /* 0x000000aa00b37308 */ /* 0x000bf00000000000 */
[----:B------:R-:W1:Y:S01]  /*3ab0*/  MUFU.EX2 R162, R162 ;  /* 0x000000a200a27308 */ /* 0x000e620000000800 */
[----:B------:R-:W-:Y:S01]  /*3ac0*/  FMUL.FTZ R7, R3, R100 ;  /* 0x0000006403077220 */ /* 0x000fe20000410000 */
[----:B--2---:R-:W-:-:S06]  /*3ad0*/  FMUL.FTZ R202, R34, R173 ;  /* 0x000000ad22ca7220 */ /* 0x004fcc0000410000 */
[----:B------:R2:W-:Y:S01]  /*3ae0*/  MUFU.SIN R201, R164 ;  /* 0x000000a400c97308 */ /* 0x0005e20000000400 */
[----:B---3--:R-:W-:Y:S01]  /*3af0*/  FMUL.FTZ R200, R2, R175 ;  /* 0x000000af02c87220 */ /* 0x008fe20000410000 */
[----:B----4-:R-:W-:Y:S01]  /*3b00*/  FMUL.FTZ R198, R36, R177 ;  /* 0x000000b124c67220 */ /* 0x010fe20000410000 */
[----:B-----5:R-:W3:Y:S04]  /*3b10*/  LDS.U16 R170, [R61+0x2] ;  /* 0x000002003daa7984 */ /* 0x020ee80000000400 */
[----:B------:R-:W-:Y:S01]  /*3b20*/  LDS.U16 R177, [R42+0x16] ;  /* 0x000016002ab17984 */ /* 0x000fe20000000400 */
[----:B------:R4:W5:Y:S01]  /*3b30*/  MUFU.SIN R199, R166 ;  /* 0x000000a600c77308 */ /* 0x0009620000000400 */
[C---:B--2---:R-:W-:Y:S01]  /*3b40*/  FMUL.FTZ R164, R3.reuse, R89 ;  /* 0x0000005903a47220 */ /* 0x044fe20000410000 */
[C---:B-1----:R-:W-:Y:S01]  /*3b50*/  FMUL.FTZ R196, R162.reuse, R179 ;  /* 0x000000b3a2c47220 */ /* 0x042fe20000410000 */
[----:B------:R-:W-:Y:S01]  /*3b60*/  FMUL.FTZ R195, R162, R195 ;  /* 0x000000c3a2c37220 */ /* 0x000fe20000410000 */
[----:B------:R-:W-:Y:S04]  /*3b70*/  LDS.U16 R179, [R43+0x14] ;  /* 0x000014002bb37984 */ /* 0x000fe80000000400 */
[----:B------:R-:W1:Y:S01]  /*3b80*/  MUFU.EX2 R7, R7 ;  /* 0x0000000700077308 */ /* 0x000e620000000800 */
[-C--:B----4-:R-:W-:Y:S01]  /*3b90*/  FMUL.FTZ R166, R3, R86.reuse ;  /* 0x0000005603a67220 */ /* 0x090fe20000410000 */
[----:B------:R-:W-:Y:S04]  /*3ba0*/  LDS.U16 R162, [R40+0x1a] ;  /* 0x00001a0028a27984 */ /* 0x000fe80000000400 */
[----:B------:R-:W-:Y:S02]  /*3bb0*/  LDS.U16 R175, [R39+0x1c] ;  /* 0x00001c0027af7984 */ /* 0x000fe40000000400 */
[----:B------:R2:W-:Y:S02]  /*3bc0*/  MUFU.SIN R197, R168 ;  /* 0x000000a800c57308 */ /* 0x0005e40000000400 */
[----:B------:R-:W-:Y:S06]  /*3bd0*/  LDS.U16 R173, [R38+0x1e] ;  /* 0x00001e0026ad7984 */ /* 0x000fec0000000400 */
[----:B------:R4:W-:Y:S01]  /*3be0*/  MUFU.EX2 R193, R164 ;  /* 0x000000a400c17308 */ /* 0x0009e20000000800 */
[----:B--2---:R-:W2:Y:S07]  /*3bf0*/  LDS.U16 R168, [R45+0x10] ;  /* 0x000010002da87984 */ /* 0x004eae0000000400 */
[----:B------:R0:W-:Y:S01]  /*3c00*/  MUFU.EX2 R190, R166 ;  /* 0x000000a600be7308 */ /* 0x0001e20000000800 */
[----:B----4-:R-:W-:Y:S04]  /*3c10*/  LDS.U16 R164, [R41+0x18] ;  /* 0x0000180029a47984 */ /* 0x010fe80000000400 */
[----:B0-----:R-:W0:Y:S01]  /*3c20*/  LDS.U16 R166, [R44+0x12] ;  /* 0x000012002ca67984 */ /* 0x001e220000000400 */
[C---:B------:R-:W-:Y:S01]  /*3c30*/  FMUL.FTZ R3, R33.reuse, R89 ;  /* 0x0000005921037220 */ /* 0x040fe20000410000 */
[----:B-----5:R-:W-:Y:S01]  /*3c40*/  FMUL.FTZ R199, R2, R199 ;  /* 0x000000c702c77220 */ /* 0x020fe20000410000 */
[----:B------:R-:W-:Y:S01]  /*3c50*/  FMUL.FTZ R2, R33, R86 ;  /* 0x0000005621027220 */ /* 0x000fe20000410000 */
[C---:B-1----:R-:W-:Y:S01]  /*3c60*/  FMUL.FTZ R206, R7.reuse, R206 ;  /* 0x000000ce07ce7220 */ /* 0x042fe20000410000 */
[----:B------:R-:W-:Y:S01]  /*3c70*/  FMUL.FTZ R204, R7, R204 ;  /* 0x000000cc07cc7220 */ /* 0x000fe20000410000 */
[----:B------:R-:W-:Y:S01]  /*3c80*/  FMUL.RZ R3, R3, 0.15915493667125701904 ;  /* 0x3e22f98303037820 */ /* 0x000fe2000040c000 */
[----:B------:R-:W-:Y:S01]  /*3c90*/  SHF.L.U32 R7, R117, 0x8, RZ ;  /* 0x0000000875077819 */ /* 0x000fe200000006ff */
[----:B------:R-:W-:Y:S01]  /*3ca0*/  FMUL.FTZ R201, R34, R201 ;  /* 0x000000c922c97220 */ /* 0x000fe20000410000 */
[----:B------:R-:W-:Y:S01]  /*3cb0*/  FMUL.RZ R34, R2, 0.15915493667125701904 ;  /* 0x3e22f98302227820 */ /* 0x000fe2000040c000 */
[----:B------:R-:W-:Y:S01]  /*3cc0*/  MUFU.SIN R174, R3 ;  /* 0x0000000300ae7308 */ /* 0x000fe20000000400 */
[----:B------:R-:W-:Y:S01]  /*3cd0*/  LOP3.LUT R2, R7, 0x100, RZ, 0xc0, !PT ;  /* 0x0000010007027812 */ /* 0x000fe200078ec0ff */
[----:B------:R-:W-:Y:S01]  /*3ce0*/  UMOV UR6, 0x400 ;  /* 0x0000040000067882 */ /* 0x000fe20000000000 */
[----:B------:R-:W-:-:S05]  /*3cf0*/  ISETP.NE.AND P1, PT, R161, RZ, PT ;  /* 0x000000ffa100720c */ /* 0x000fca0003f25270 */
[----:B------:R1:W4:Y:S01]  /*3d00*/  MUFU.COS R194, R3 ;  /* 0x0000000300c27308 */ /* 0x0003220000000000 */
[----:B------:R-:W-:Y:S01]  /*3d10*/  IADD3 R7, PT, PT, R2, UR4, RZ ;  /* 0x0000000402077c10 */ /* 0x000fe2000fffe0ff */
[----:B------:R-:W-:Y:S01]  /*3d20*/  ULEA UR6, UR7, UR6, 0x18 ;  /* 0x0000000607067291 */ /* 0x000fe2000f8ec0ff */
[----:B------:R-:W-:Y:S01]  /*3d30*/  ISETP.NE.AND P0, PT, R161, 0x1f, PT ;  /* 0x0000001fa100780c */ /* 0x000fe20003f05270 */
[----:B-1----:R-:W-:-:S04]  /*3d40*/  FMUL.FTZ R3, R6, R35 ;  /* 0x0000002306037220 */ /* 0x002fc80000410000 */
[----:B------:R-:W-:Y:S01]  /*3d50*/  MUFU.SIN R203, R34 ;  /* 0x0000002200cb7308 */ /* 0x000fe20000000400 */
[----:B------:R-:W-:-:S07]  /*3d60*/  SEL R7, R7, R146, !P1 ;  /* 0x0000009207077207 */ /* 0x000fce0004800000 */
[----:B------:R-:W1:Y:S01]  /*3d70*/  MUFU.COS R35, R34 ;  /* 0x0000002200237308 */ /* 0x000e620000000000 */
[----:B------:R-:W-:Y:S01]  /*3d80*/  FMUL.FTZ R2, R6, R37 ;  /* 0x0000002506027220 */ /* 0x000fe20000410000 */
[----:B------:R-:W-:Y:S01]  /*3d90*/  LEA R7, R7, UR6, 0x3 ;  /* 0x0000000607077c11 */ /* 0x000fe2000f8e18ff */
[----:B------:R-:W-:Y:S01]  /*3da0*/  BSSY.RECONVERGENT B0, `(.L_x_15910) ;  /* 0x0000034000007945 */ /* 0x000fe20003800200 */
[----:B----4-:R-:W-:-:S03]  /*3db0*/  FMUL.FTZ R194, R193, R194 ;  /* 0x000000c2c1c27220 */ /* 0x010fc60000410000 */
[----:B------:R4:W-:Y:S01]  /*3dc0*/  STS.64 [R7+0x10b0], R2 ;  /* 0x0010b00207007388 */ /* 0x0009e20000000a00 */
[----:B------:R-:W-:Y:S01]  /*3dd0*/  FMUL.FTZ R197, R36, R197 ;  /* 0x000000c524c57220 */ /* 0x000fe20000410000 */
[----:B------:R-:W-:Y:S01]  /*3de0*/  FMUL.FTZ R193, R193, R174 ;  /* 0x000000aec1c17220 */ /* 0x000fe20000410000 */
[----:B------:R-:W-:Y:S02]  /*3df0*/  HADD2.F32 R172, -RZ, R172.H0_H0 ;  /* 0x200000acffac7230 */ /* 0x000fe40000004100 */
[----:B---3--:R-:W-:Y:S02]  /*3e00*/  HADD2.F32 R170, -RZ, R170.H0_H0 ;  /* 0x200000aaffaa7230 */ /* 0x008fe40000004100 */
[----:B------:R-:W-:Y:S02]  /*3e10*/  HADD2.F32 R191, -RZ, R191.H0_H0 ;  /* 0x200000bfffbf7230 */ /* 0x000fe40000004100 */
[C---:B-1----:R-:W-:Y:S01]  /*3e20*/  FMUL.FTZ R192, R190.reuse, R35 ;  /* 0x00000023bec07220 */ /* 0x042fe20000410000 */
[----:B------:R-:W-:Y:S01]  /*3e30*/  FMUL.FTZ R190, R190, R203 ;  /* 0x000000cbbebe7220 */ /* 0x000fe20000410000 */
[----:B------:R-:W-:-:S02]  /*3e40*/  HADD2.F32 R189, -RZ, R189.H0_H0 ;  /* 0x200000bdffbd7230 */ /* 0x000fc40000004100 */
[----:B------:R-:W-:Y:S02]  /*3e50*/  HADD2.F32 R187, -RZ, R187.H0_H0 ;  /* 0x200000bbffbb7230 */ /* 0x000fe40000004100 */
[----:B------:R-:W-:Y:S02]  /*3e60*/  HADD2.F32 R185, -RZ, R185.H0_H0 ;  /* 0x200000b9ffb97230 */ /* 0x000fe40000004100 */
[----:B------:R-:W-:Y:S02]  /*3e70*/  HADD2.F32 R183, -RZ, R183.H0_H0 ;  /* 0x200000b7ffb77230 */ /* 0x000fe40000004100 */
[----:B------:R-:W-:Y:S02]  /*3e80*/  HADD2.F32 R181, -RZ, R181.H0_H0 ;  /* 0x200000b5ffb57230 */ /* 0x000fe40000004100 */
[----:B--2---:R-:W-:Y:S02]  /*3e90*/  HADD2.F32 R168, -RZ, R168.H0_H0 ;  /* 0x200000a8ffa87230 */ /* 0x004fe40000004100 */
[----:B0-----:R-:W-:-:S02]  /*3ea0*/  HADD2.F32 R166, -RZ, R166.H0_H0 ;  /* 0x200000a6ffa67230 */ /* 0x001fc40000004100 */
        /* <DEDUP_REMOVED lines=23> */
[----:B----4-:R-:W-:Y:S05]  /*4020*/  @P0 BRA `(.L_x_15911) ;  /* 0x0000000000280947 */ /* 0x010fea0003800000 */
        /* <DEDUP_REMOVED lines=10> */
.L_x_15911:
[----:B------:R0:W1:Y:S02]  /*40d0*/  LDS.64 R34, [R211+UR5+0x20b8] ;  /* 0x0020b805d3227984 */ /* 0x0000640008000a00 */
.L_x_15912:
[----:B------:R-:W-:Y:S05]  /*40e0*/  BSYNC.RECONVERGENT B0 ;  /* 0x0000000000007941 */ /* 0x000fea0003800200 */
.L_x_15910:
        /* <DEDUP_REMOVED lines=9> */
[-C--:B--2---:R-:W-:Y:S01]  /*4180*/  FMUL.FTZ R4, R204, R237.reuse ;  /* 0x000000edcc047220 */ /* 0x084fe20000410000 */
        /* <DEDUP_REMOVED lines=8> */
[----:B------:R-:W2:Y:S01]  /*4210*/  @P4 LDC R223, c[0x0][0x38c] ;  /* 0x0000e300ffdf4b82 */ /* 0x000ea20000000800 */
[----:B------:R-:W-:Y:S01]  /*4220*/  FMUL.FTZ R216, R177, R94 ;  /* 0x0000005eb1d87220 */ /* 0x000fe20000410000 */
[CC--:B------:R-:W-:Y:S01]  /*4230*/  FMUL.FTZ R7, R201.reuse, R5.reuse ;  /* 0x00000005c9077220 */ /* 0x0c0fe20000410000 */
[----:B------:R-:W-:Y:S01]  /*4240*/  FMUL.FTZ R6, R201, R4 ;  /* 0x00000004c9067220 */ /* 0x000fe20000410000 */
[----:B------:R-:W-:Y:S01]  /*4250*/  FMUL.FTZ R218, R179, R94 ;  /* 0x0000005eb3da7220 */ /* 0x000fe20000410000 */
[----:B------:R-:W-:Y:S01]  /*4260*/  FMUL.FTZ R174, R173, R86 ;  /* 0x00000056adae7220 */ /* 0x000fe20000410000 */
        /* <DEDUP_REMOVED lines=13> */
[----:B------:R-:W-:Y:S01]  /*4340*/  FMUL.FTZ R37, R197, R4 ;  /* 0x00000004c5257220 */ /* 0x000fe20000410000 */
[----:B------:R-:W-:Y:S02]  /*4350*/  FFMA.FTZ R5, R2, R206, -R5 ;  /* 0x000000ce02057223 */ /* 0x000fe40000010805 */
[C---:B------:R-:W-:Y:S01]  /*4360*/  FFMA.FTZ R36, R198.reuse, R4, -R7 ;  /* 0x00000004c6247223 */ /* 0x040fe20000010807 */
[----:B------:R-:W-:Y:S01]  /*4370*/  FFMA.FTZ R37, R198, R6, R37 ;  /* 0x00000006c6257223 */ /* 0x000fe20000010025 */
[----:B------:R-:W-:-:S02]  /*4380*/  FMUL.FTZ R4, R2, R204 ;  /* 0x000000cc02047220 */ /* 0x000fc40000410000 */
        /* <DEDUP_REMOVED lines=12> */
[C---:B------:R-:W-:Y:S01]  /*4450*/  FFMA.FTZ R36, R83.reuse, R216, R6 ;  /* 0x000000d853247223 */ /* 0x040fe20000010006 */
[----:B------:R-:W-:Y:S01]  /*4460*/  FFMA.FTZ R217, R83, R218, R217 ;  /* 0x000000da53d97223 */ /* 0x000fe200000100d9 */
[----:B------:R-:W-:Y:S01]  /*4470*/  @P4 IADD3 R4, PT, PT, R147, -0x2, RZ ;  /* 0xfffffffe93044810 */ /* 0x000fe20007ffe0ff */
[CC--:B------:R-:W-:Y:S01]  /*4480*/  FFMA.FTZ R6, R200.reuse, R7.reuse, -R5 ;  /* 0x00000007c8067223 */ /* 0x0c0fe20000010805 */
[----:B------:R-:W-:Y:S01]  /*4490*/  FMUL.FTZ R7, R199, R7 ;  /* 0x00000007c7077220 */ /* 0x000fe20000410000 */
[C---:B------:R-:W-:Y:S01]  /*44a0*/  FMUL.FTZ R5, R193.reuse, R36 ;  /* 0x00000024c1057220 */ /* 0x040fe20000410000 */
[----:B------:R-:W-:Y:S01]  /*44b0*/  FMUL.FTZ R219, R193, R217 ;  /* 0x000000d9c1db7220 */ /* 0x000fe20000410000 */
[----:B------:R-:W-:Y:S01]  /*44c0*/  FMUL.FTZ R225, R197, R6 ;  /* 0x00000006c5e17220 */ /* 0x000fe20000410000 */
[----:B------:R-:W-:Y:S01]  /*44d0*/  FFMA.FTZ R37, R200, R37, R7 ;  /* 0x00000025c8257223 */ /* 0x000fe20000010007 */
[----:B------:R-:W-:Y:S01]  /*44e0*/  FFMA.FTZ R5, R194, R217, -R5 ;  /* 0x000000d9c2057223 */ /* 0x000fe20000010805 */
[----:B------:R-:W-:Y:S01]  /*44f0*/  FMUL.FTZ R217, R164, R89 ;  /* 0x00000059a4d97220 */ /* 0x000fe20000410000 */
[----:B--2---:R-:W-:-:S02]  /*4500*/  @P4 IMAD R7, R4, R223, UR4 ;  /* 0x0000000404074e24 */ /* 0x004fc4000f8e02df */
[----:B------:R-:W-:Y:S01]  /*4510*/  FMUL.FTZ R223, R197, R37 ;  /* 0x00000025c5df7220 */ /* 0x000fe20000410000 */
[----:B------:R-:W-:Y:S01]  /*4520*/  FFMA.FTZ R36, R194, R36, R219 ;  /* 0x00000024c2247223 */ /* 0x000fe200000100db */
[----:B------:R-:W-:Y:S01]  /*4530*/  FFMA.FTZ R239, R82, R217, R5 ;  /* 0x000000d952ef7223 */ /* 0x000fe20000010005 */
[----:B------:R-:W-:Y:S01]  /*4540*/  CS2R R4, SRZ ;  /* 0x0000000000047805 */ /* 0x000fe2000001ff00 */
[----:B------:R-:W-:Y:S01]  /*4550*/  FFMA.FTZ R223, R198, R6, -R223 ;  /* 0x00000006c6df7223 */ /* 0x000fe200000108df */
[----:B------:R-:W-:-:S04]  /*4560*/  @P4 IMAD.WIDE R6, R7, 0x10, R14 ;  /* 0x0000001007064825 */ /* 0x000fc800078e020e */
[----:B------:R-:W-:Y:S01]  /*4570*/  FMUL.FTZ R219, R162, R89 ;  /* 0x00000059a2db7220 */ /* 0x000fe20000410000 */
[----:B------:R-:W-:Y:S01]  /*4580*/  FMUL.FTZ R243, R190, R239 ;  /* 0x000000efbef37220 */ /* 0x000fe20000410000 */
[----:B------:R-:W-:Y:S01]  /*4590*/  FFMA.FTZ R225, R198, R37, R225 ;  /* 0x00000025c6e17223 */ /* 0x000fe200000100e1 */
[----:B------:R2:W4:Y:S01]  /*45a0*/  @P4 LDG.E.64 R4, desc[UR16][R6.64+0x8] ;  /* 0x0000081006044981 */ /* 0x000522000c1e1b00 */
[----:B------:R-:W-:-:S04]  /*45b0*/  FFMA.FTZ R241, R82, R219, R36 ;  /* 0x000000db52f17223 */ /* 0x000fc80000010024 */
[-C--:B------:R-:W-:Y:S01]  /*45c0*/  FFMA.FTZ R36, R192, R241.reuse, R243 ;  /* 0x000000f1c0247223 */ /* 0x080fe200000100f3 */
[----:B------:R-:W-:-:S03]  /*45d0*/  FMUL.FTZ R241, R190, R241 ;  /* 0x000000f1bef17220 */ /* 0x000fc60000410000 */
[----:B------:R-:W-:Y:S01]  /*45e0*/  FFMA.FTZ R36, R81, R174, R36 ;  /* 0x000000ae51247223 */ /* 0x000fe20000010024 */
[----:B------:R-:W-:Y:S01]  /*45f0*/  FFMA.FTZ R224, R192, R239, -R241 ;  /* 0x000000efc0e07223 */ /* 0x000fe200000108f1 */
[C---:B------:R-:W-:Y:S01]  /*4600*/  FMUL.FTZ R239, R195.reuse, R223 ;  /* 0x000000dfc3ef7220 */ /* 0x040fe20000410000 */
[-C--:B------:R-:W-:Y:S02]  /*4610*/  FMUL.FTZ R222, R195, R225.reuse ;  /* 0x000000e1c3de7220 */ /* 0x080fe40000410000 */
[----:B------:R-:W-:Y:S01]  /*4620*/  FFMA.FTZ R37, R81, R176, R224 ;  /* 0x000000b051257223 */ /* 0x000fe200000100e0 */
[----:B------:R-:W5:Y:S01]  /*4630*/  SHFL.UP PT, R234, R36, 0x1, RZ ;  /* 0x0420000024ea7989 */ /* 0x000f6200000e00ff */
[C---:B------:R-:W-:Y:S01]  /*4640*/  FFMA.FTZ R239, R196.reuse, R225, R239 ;  /* 0x000000e1c4ef7223 */ /* 0x040fe200000100ef */
[----:B------:R-:W-:Y:S02]  /*4650*/  FFMA.FTZ R222, R196, R223, -R222 ;  /* 0x000000dfc4de7223 */ /* 0x000fe400000108de */
[----:B------:R-:W0:Y:S01]  /*4660*/  SHFL.UP PT, R225, R37, 0x1, RZ ;  /* 0x0420000025e17989 */ /* 0x000e2200000e00ff */
[C---:B------:R-:W-:Y:S01]  /*4670*/  FMUL.FTZ R223, R193.reuse, R239 ;  /* 0x000000efc1df7220 */ /* 0x040fe20000410000 */
[----:B------:R-:W-:-:S03]  /*4680*/  FMUL.FTZ R224, R193, R222 ;  /* 0x000000dec1e07220 */ /* 0x000fc60000410000 */
[C---:B------:R-:W-:Y:S01]  /*4690*/  FFMA.FTZ R223, R194.reuse, R222, -R223 ;  /* 0x000000dec2df7223 */ /* 0x040fe200000108df */
[----:B------:R-:W-:-:S03]  /*46a0*/  FFMA.FTZ R239, R194, R239, R224 ;  /* 0x000000efc2ef7223 */ /* 0x000fc600000100e0 */
[C---:B--2---:R-:W-:Y:S01]  /*46b0*/  FMUL.FTZ R7, R190.reuse, R223 ;  /* 0x000000dfbe077220 */ /* 0x044fe20000410000 */
[----:B------:R-:W-:-:S03]  /*46c0*/  FMUL.FTZ R222, R190, R239 ;  /* 0x000000efbede7220 */ /* 0x000fc60000410000 */
[C---:B------:R-:W-:Y:S01]  /*46d0*/  FFMA.FTZ R6, R192.reuse, R239, R7 ;  /* 0x000000efc0067223 */ /* 0x040fe20000010007 */
[----:B------:R-:W-:Y:S01]  /*46e0*/  ISETP.GE.AND P0, PT, R115, 0x1, PT ;  /* 0x000000017300780c */ /* 0x000fe20003f06270 */
[----:B------:R-:W-:-:S03]  /*46f0*/  FFMA.FTZ R7, R192, R223, -R222 ;  /* 0x000000dfc0077223 */ /* 0x000fc600000108de */
[----:B------:R-:W2:Y:S01]  /*4700*/  SHFL.UP PT, R223, R6, 0x1, RZ ;  /* 0x0420000006df7989 */ /* 0x000ea200000e00ff */
[----:B-----5:R-:W-:-:S03]  /*4710*/  FMUL.FTZ R239, R7, R234 ;  /* 0x000000ea07ef7220 */ /* 0x020fc60000410000 */
[----:B------:R-:W5:Y:S01]  /*4720*/  SHFL.UP PT, R222, R7, 0x1, RZ ;  /* 0x0420000007de7989 */ /* 0x000f6200000e00ff */
[C---:B------:R-:W-:Y:S01]  /*4730*/  FMUL.FTZ R234, R6.reuse, R234 ;  /* 0x000000ea06ea7220 */ /* 0x040fe20000410000 */
[----:B0-----:R-:W-:-:S03]  /*4740*/  FFMA.FTZ R239, R6, R225, R239 ;  /* 0x000000e106ef7223 */ /* 0x001fc600000100ef */
[----:B------:R-:W-:Y:S01]  /*4750*/  FFMA.FTZ R234, R7, R225, -R234 ;  /* 0x000000e107ea7223 */ /* 0x000fe200000108ea */
[----:B------:R-:W-:-:S03]  /*4760*/  @P0 FADD.FTZ R36, R36, R239 ;  /* 0x000000ef24240221 */ /* 0x000fc60000010000 */
[----:B------:R-:W-:Y:S02]  /*4770*/  @P0 FADD.FTZ R37, R37, R234 ;  /* 0x000000ea25250221 */ /* 0x000fe40000010000 */
[----:B------:R-:W0:Y:S04]  /*4780*/  SHFL.UP PT, R236, R36, 0x2, RZ ;  /* 0x0440000024ec7989 */ /* 0x000e2800000e00ff */
[----:B------:R-:W3:Y:S01]  /*4790*/  SHFL.UP PT, R234, R37, 0x2, RZ ;  /* 0x0440000025ea7989 */ /* 0x000ee200000e00ff */
[-C--:B--2---:R-:W-:Y:S01]  /*47a0*/  FMUL.FTZ R225, R7, R223.reuse ;  /* 0x000000df07e17220 */ /* 0x084fe20000410000 */
[----:B------:R-:W-:-:S03]  /*47b0*/  FMUL.FTZ R224, R6, R223 ;  /* 0x000000df06e07220 */ /* 0x000fc60000410000 */
[-C--:B-----5:R-:W-:Y:S01]  /*47c0*/  @P0 FFMA.FTZ R6, R6, R222.reuse, R225 ;  /* 0x000000de06060223 */ /* 0x0a0fe200000100e1 */
[----:B------:R-:W-:Y:S01]  /*47d0*/  @P0 FFMA.FTZ R7, R7, R222, -R224 ;  /* 0x000000de07070223 */ /* 0x000fe200000108e0 */
[----:B------:R-:W-:-:S03]  /*47e0*/  ISETP.GE.AND P0, PT, R115, 0x2, PT ;  /* 0x000000027300780c */ /* 0x000fc60003f06270 */
[----:B------:R-:W2:Y:S04]  /*47f0*/  SHFL.UP PT, R223, R6, 0x2, RZ ;  /* 0x0440000006df7989 */ /* 0x000ea800000e00ff */
[----:B------:R-:W5:Y:S01]  /*4800*/  SHFL.UP PT, R222, R7, 0x2, RZ ;  /* 0x0440000007de7989 */ /* 0x000f6200000e00ff */
[-C--:B0-----:R-:W-:Y:S01]  /*4810*/  FMUL.FTZ R225, R7, R236.reuse ;  /* 0x000000ec07e17220 */ /* 0x081fe20000410000 */
[----:B------:R-:W-:-:S03]  /*4820*/  FMUL.FTZ R236, R6, R236 ;  /* 0x000000ec06ec7220 */ /* 0x000fc60000410000 */
[-C--:B---3--:R-:W-:Y:S01]  /*4830*/  FFMA.FTZ R225, R6, R234.reuse, R225 ;  /* 0x000000ea06e17223 */ /* 0x088fe200000100e1 */
[----:B------:R-:W-:-:S03]  /*4840*/  FFMA.FTZ R236, R7, R234, -R236 ;  /* 0x000000ea07ec7223 */ /* 0x000fc600000108ec */
[----:B------:R-:W-:Y:S01]  /*4850*/  @P0 FADD.FTZ R36, R36, R225 ;  /* 0x000000e124240221 */ /* 0x000fe20000010000 */
[----:B------:R-:W-:-:S04]  /*4860*/  @P0 FADD.FTZ R37, R37, R236 ;  /* 0x000000ec25250221 */ /* 0x000fc80000010000 */
[----:B------:R-:W0:Y:S04]  /*4870*/  SHFL.UP PT, R236, R36, 0x4, RZ ;  /* 0x0480000024ec7989 */ /* 0x000e2800000e00ff */
[----:B------:R-:W3:Y:S01]  /*4880*/  SHFL.UP PT, R234, R37, 0x4, RZ ;  /* 0x0480000025ea7989 */ /* 0x000ee200000e00ff */
[-C--:B--2---:R-:W-:Y:S01]  /*4890*/  FMUL.FTZ R225, R7, R223.reuse ;  /* 0x000000df07e17220 */ /* 0x084fe20000410000 */
[----:B------:R-:W-:-:S03]  /*48a0*/  FMUL.FTZ R224, R6, R223 ;  /* 0x000000df06e07220 */ /* 0x000fc60000410000 */
[-C--:B-----5:R-:W-:Y:S01]  /*48b0*/  @P0 FFMA.FTZ R6, R6, R222.reuse, R225 ;  /* 0x000000de06060223 */ /* 0x0a0fe200000100e1 */
[----:B------:R-:W-:-:S04]  /*48c0*/  @P0 FFMA.FTZ R7, R7, R222, -R224 ;  /* 0x000000de07070223 */ /* 0x000fc800000108e0 */
[----:B------:R-:W2:Y:S01]  /*48d0*/  SHFL.UP PT, R223, R6, 0x4, RZ ;  /* 0x0480000006df7989 */ /* 0x000ea200000e00ff */
[----:B------:R-:W-:-:S03]  /*48e0*/  ISETP.GE.AND P0, PT, R115, 0x4, PT ;  /* 0x000000047300780c */ /* 0x000fc60003f06270 */
[----:B------:R-:W5:Y:S01]  /*48f0*/  SHFL.UP PT, R222, R7, 0x4, RZ ;  /* 0x0480000007de7989 */ /* 0x000f6200000e00ff */
[-C--:B0-----:R-:W-:Y:S01]  /*4900*/  FMUL.FTZ R225, R7, R236.reuse ;  /* 0x000000ec07e17220 */ /* 0x081fe20000410000 */
[----:B------:R-:W-:-:S03]  /*4910*/  FMUL.FTZ R236, R6, R236 ;  /* 0x000000ec06ec7220 */ /* 0x000fc60000410000 */
[-C--:B---3--:R-:W-:Y:S01]  /*4920*/  FFMA.FTZ R225, R6, R234.reuse, R225 ;  /* 0x000000ea06e17223 */ /* 0x088fe200000100e1 */
[----:B------:R-:W-:-:S04]  /*4930*/  FFMA.FTZ R236, R7, R234, -R236 ;  /* 0x000000ea07ec7223 */ /* 0x000fc800000108ec */
[----:B------:R-:W-:Y:S01]  /*4940*/  @P0 FADD.FTZ R36, R36, R225 ;  /* 0x000000e124240221 */ /* 0x000fe20000010000 */
[----:B------:R-:W-:-:S04]  /*4950*/  @P0 FADD.FTZ R37, R37, R236 ;  /* 0x000000ec25250221 */ /* 0x000fc80000010000 */
[----:B------:R-:W0:Y:S01]  /*4960*/  SHFL.UP PT, R236, R36, 0x8, RZ ;  /* 0x0500000024ec7989 */ /* 0x000e2200000e00ff */
[CC--:B--2---:R-:W-:Y:S01]  /*4970*/  FMUL.FTZ R225, R7.reuse, R223.reuse ;  /* 0x000000df07e17220 */ /* 0x0c4fe20000410000 */
[C---:B------:R-:W-:Y:S02]  /*4980*/  FMUL.FTZ R224, R6.reuse, R223 ;  /* 0x000000df06e07220 */ /* 0x040fe40000410000 */
[----:B------:R-:W2:Y:S01]  /*4990*/  SHFL.UP PT, R234, R37, 0x8, RZ ;  /* 0x0500000025ea7989 */ /* 0x000ea200000e00ff */
[-C--:B-----5:R-:W-:Y:S01]  /*49a0*/  @P0 FFMA.FTZ R6, R6, R222.reuse, R225 ;  /* 0x000000de06060223 */ /* 0x0a0fe200000100e1 */
[----:B------:R-:W-:-:S04]  /*49b0*/  @P0 FFMA.FTZ R7, R7, R222, -R224 ;  /* 0x000000de07070223 */ /* 0x000fc800000108e0 */
[----:B------:R-:W3:Y:S04]  /*49c0*/  SHFL.UP PT, R223, R6, 0x8, RZ ;  /* 0x0500000006df7989 */ /* 0x000ee800000e00ff */
[----:B------:R-:W5:Y:S01]  /*49d0*/  SHFL.UP PT, R222, R7, 0x8, RZ ;  /* 0x0500000007de7989 */ /* 0x000f6200000e00ff */
[----:B------:R-:W-:Y:S01]  /*49e0*/  ISETP.GE.AND P0, PT, R115, 0x8, PT ;  /* 0x000000087300780c */ /* 0x000fe20003f06270 */
[----:B0-----:R-:W-:-:S04]  /*49f0*/  FMUL.FTZ R225, R7, R236 ;  /* 0x000000ec07e17220 */ /* 0x001fc80000410000 */
[C---:B--2---:R-:W-:Y:S01]  /*4a00*/  FFMA.FTZ R225, R6.reuse, R234, R225 ;  /* 0x000000ea06e17223 */ /* 0x044fe200000100e1 */
[----:B------:R-:W-:-:S07]  /*4a10*/  FMUL.FTZ R236, R6, R236 ;  /* 0x000000ec06ec7220 */ /* 0x000fce0000410000 */
[----:B------:R-:W-:Y:S01]  /*4a20*/  @P0 FADD.FTZ R36, R36, R225 ;  /* 0x000000e124240221 */ /* 0x000fe20000010000 */
[CC--:B---3--:R-:W-:Y:S01]  /*4a30*/  FMUL.FTZ R225, R7.reuse, R223.reuse ;  /* 0x000000df07e17220 */ /* 0x0c8fe20000410000 */
[----:B------:R-:W-:Y:S01]  /*4a40*/  FFMA.FTZ R236, R7, R234, -R236 ;  /* 0x000000ea07ec7223 */ /* 0x000fe200000108ec */
[C---:B------:R-:W-:Y:S02]  /*4a50*/  FMUL.FTZ R224, R6.reuse, R223 ;  /* 0x000000df06e07220 */ /* 0x040fe40000410000 */
[-C--:B-----5:R-:W-:Y:S01]  /*4a60*/  @P0 FFMA.FTZ R6, R6, R222.reuse, R225 ;  /* 0x000000de06060223 */ /* 0x0a0fe200000100e1 */
[----:B------:R-:W-:Y:S01]  /*4a70*/  @P0 FADD.FTZ R37, R37, R236 ;  /* 0x000000ec25250221 */ /* 0x000fe20000010000 */
[----:B------:R-:W0:Y:S01]  /*4a80*/  SHFL.UP PT, R234, R36, 0x10, RZ ;  /* 0x0600000024ea7989 */ /* 0x000e2200000e00ff */
[----:B------:R-:W-:-:S03]  /*4a90*/  @P0 FFMA.FTZ R7, R7, R222, -R224 ;  /* 0x000000de07070223 */ /* 0x000fc600000108e0 */
        /* <DEDUP_REMOVED lines=10> */
[----:B-1----:R-:W-:-:S06]  /*4b40*/  FMUL.FTZ R239, R192, R35 ;  /* 0x00000023c0ef7220 */ /* 0x002fcc0000410000 */
[----:B-----5:R-:W-:Y:S01]  /*4b50*/  @P0 FFMA.FTZ R6, R6, R222, R223 ;  /* 0x000000de06060223 */ /* 0x020fe200000100df */
[C---:B------:R-:W-:Y:S01]  /*4b60*/  FMUL.FTZ R223, R190.reuse, R35 ;  /* 0x00000023bedf7220 */ /* 0x040fe20000410000 */
[----:B------:R-:W-:-:S03]  /*4b70*/  FFMA.FTZ R239, -R190, R34, -R239 ;  /* 0x00000022beef7223 */ /* 0x000fc600000109ef */
[----:B------:R-:W-:Y:S01]  /*4b80*/  FFMA.FTZ R223, R192, R34, -R223 ;  /* 0x00000022c0df7223 */ /* 0x000fe200000108df */
[----:B------:R-:W-:Y:S01]  /*4b90*/  @P0 FFMA.FTZ R7, R7, R222, -R234 ;  /* 0x000000de07070223 */ /* 0x000fe200000108ea */
[C---:B------:R-:W-:Y:S02]  /*4ba0*/  FMUL.FTZ R241, R193.reuse, R239 ;  /* 0x000000efc1f17220 */ /* 0x040fe40000410000 */
[-C--:B------:R-:W-:Y:S02]  /*4bb0*/  FMUL.FTZ R222, R193, R223.reuse ;  /* 0x000000dfc1de7220 */ /* 0x080fe40000410000 */
[----:B------:R-:W-:Y:S01]  /*4bc0*/  FFMA.FTZ R241, R194, R223, R241 ;  /* 0x000000dfc2f17223 */ /* 0x000fe200000100f1 */
[----:B------:R-:W-:Y:S01]  /*4bd0*/  FMUL.FTZ R223, R190, R227 ;  /* 0x000000e3bedf7220 */ /* 0x000fe20000410000 */
[----:B------:R-:W-:Y:S01]  /*4be0*/  FFMA.FTZ R234, R194, R239, -R222 ;  /* 0x000000efc2ea7223 */ /* 0x000fe200000108de */
[-C--:B------:R-:W-:Y:S02]  /*4bf0*/  FMUL.FTZ R222, R190, R235.reuse ;  /* 0x000000ebbede7220 */ /* 0x080fe40000410000 */
[----:B------:R-:W-:-:S02]  /*4c00*/  FFMA.FTZ R239, R192, R235, -R223 ;  /* 0x000000ebc0ef7223 */ /* 0x000fc400000108df */
[----:B------:R-:W-:Y:S02]  /*4c10*/  FFMA.FTZ R223, R192, R227, R222 ;  /* 0x000000e3c0df7223 */ /* 0x000fe400000100de */
[----:B------:R-:W-:Y:S02]  /*4c20*/  FADD.FTZ R239, R228, R239 ;  /* 0x000000efe4ef7221 */ /* 0x000fe40000010000 */
[----:B------:R-:W-:Y:S02]  /*4c30*/  FADD.FTZ R223, R226, R223 ;  /* 0x000000dfe2df7221 */ /* 0x000fe40000010000 */
[C---:B------:R-:W-:Y:S02]  /*4c40*/  FMUL.FTZ R243, R193.reuse, R239 ;  /* 0x000000efc1f37220 */ /* 0x040fe40000410000 */
[-C--:B------:R-:W-:Y:S02]  /*4c50*/  FMUL.FTZ R236, R193, R223.reuse ;  /* 0x000000dfc1ec7220 */ /* 0x080fe40000410000 */
[----:B------:R-:W-:-:S02]  /*4c60*/  FFMA.FTZ R222, R194, R223, R243 ;  /* 0x000000dfc2de7223 */ /* 0x000fc400000100f3 */
        /* <DEDUP_REMOVED lines=15> */
[C---:B------:R-:W-:Y:S01]  /*4d60*/  FFMA.FTZ R239, R198.reuse, R223, R239 ;  /* 0x000000dfc6ef7223 */ /* 0x040fe200000100ef */
[----:B------:R-:W-:Y:S01]  /*4d70*/  FFMA.FTZ R222, R198, R243, -R222 ;  /* 0x000000f3c6de7223 */ /* 0x000fe200000108de */
[C---:B------:R-:W-:Y:S01]  /*4d80*/  FMUL.FTZ R223, R197.reuse, R234 ;  /* 0x000000eac5df7220 */ /* 0x040fe20000410000 */
[----:B------:R-:W-:-:S03]  /*4d90*/  FMUL.FTZ R243, R197, R241 ;  /* 0x000000f1c5f37220 */ /* 0x000fc60000410000 */
[C---:B------:R-:W-:Y:S01]  /*4da0*/  FFMA.FTZ R223, R198.reuse, R241, R223 ;  /* 0x000000f1c6df7223 */ /* 0x040fe200000100df */
[----:B------:R-:W-:Y:S01]  /*4db0*/  FFMA.FTZ R234, R198, R234, -R243 ;  /* 0x000000eac6ea7223 */ /* 0x000fe200000108f3 */
        /* <DEDUP_REMOVED lines=28> */
[----:B------:R-:W-:Y:S01]  /*4f80*/  @P0 FADD.FTZ R37, R37, R224 ;  /* 0x000000e025250221 */ /* 0x000fe20000010000 */
[----:B------:R-:W-:Y:S01]  /*4f90*/  @P0 FADD.FTZ R36, R36, R225 ;  /* 0x000000e124240221 */ /* 0x000fe20000010000 */
[----:B------:R-:W-:Y:S01]  /*4fa0*/  ISETP.NE.AND P0, PT, R210, 0x1f, PT ;  /* 0x0000001fd200780c */ /* 0x000fe20003f05270 */
[C---:B------:R-:W-:Y:S01]  /*4fb0*/  FFMA.FTZ R239, R206.reuse, R241, R239 ;  /* 0x000000f1ceef7223 */ /* 0x040fe200000100ef */
[----:B------:R-:W-:-:S03]  /*4fc0*/  FFMA.FTZ R245, R206, R245, -R234 ;  /* 0x000000f5cef57223 */ /* 0x000fc600000108ea */
[----:B------:R-:W-:Y:S01]  /*4fd0*/  FADD.FTZ R225, R188, R239 ;  /* 0x000000efbce17221 */ /* 0x000fe20000010000 */
[----:B------:R-:W-:Y:S01]  /*4fe0*/  FADD.FTZ R224, R178, R245 ;  /* 0x000000f5b2e07221 */ /* 0x000fe20000010000 */
[----:B------:R-:W-:Y:S01]  /*4ff0*/  ULEA UR7, UR4, UR6, 0x4 ;  /* 0x0000000604077291 */ /* 0x000fe2000f8e20ff */
[----:B------:R0:W1:Y:S01]  /*5000*/  SHFL.UP PT, R239, R7, 0x1, RZ ;  /* 0x0420000007ef7989 */ /* 0x00006200000e00ff */
[----:B------:R-:W-:Y:S03]  /*5010*/  BSSY.RECONVERGENT B0, `(.L_x_15913) ;  /* 0x0000015000007945 */ /* 0x000fe60003800200 */
[----:B----4-:R0:W2:Y:S04]  /*5020*/  SHFL.IDX PT, R236, R4, RZ, 0x1f ;  /* 0x00001fff04ec7589 */ /* 0x0100a800000e0000 */
[----:B------:R0:W3:Y:S04]  /*5030*/  SHFL.IDX PT, R234, R5, RZ, 0x1f ;  /* 0x00001fff05ea7589 */ /* 0x0000e800000e0000 */
[----:B------:R0:W4:Y:S04]  /*5040*/  SHFL.UP PT, R241, R6, 0x1, RZ ;  /* 0x0420000006f17989 */ /* 0x00012800000e00ff */
[----:B------:R-:W0:Y:S04]  /*5050*/  SHFL.UP PT, R37, R37, 0x1, RZ ;  /* 0x0420000025257989 */ /* 0x000e2800000e00ff */
[----:B------:R-:W0:Y:S04]  /*5060*/  SHFL.UP PT, R36, R36, 0x1, RZ ;  /* 0x0420000024247989 */ /* 0x000e2800000e00ff */
[----:B------:R0:W0:Y:S04]  /*5070*/  SHFL.DOWN PT, R238, R222, 0x1, 0x1f ;  /* 0x08201f00deee7f89 */ /* 0x00002800000e0000 */
[----:B------:R0:W0:Y:S04]  /*5080*/  SHFL.DOWN PT, R240, R223, 0x1, 0x1f ;  /* 0x08201f00dff07f89 */ /* 0x00002800000e0000 */
[----:B------:R0:W0:Y:S04]  /*5090*/  SHFL.DOWN PT, R242, R225, 0x1, 0x1f ;  /* 0x08201f00e1f27f89 */ /* 0x00002800000e0000 */
[----:B------:R0:W0:Y:S01]  /*50a0*/  SHFL.DOWN PT, R4, R224, 0x1, 0x1f ;  /* 0x08201f00e0047f89 */ /* 0x00002200000e0000 */
[----:B-1234-:R-:W-:Y:S05]  /*50b0*/  @!P0 BRA `(.L_x_15914) ;  /* 0x0000000000288947 */ /* 0x01efea0003800000 */
[-C--:B0-----:R-:W-:Y:S01]  /*50c0*/  FMUL.FTZ R5, R223, R4.reuse ;  /* 0x00000004df057220 */ /* 0x081fe20000410000 */
        /* <DEDUP_REMOVED lines=9> */
.L_x_15914:
[----:B------:R-:W-:Y:S05]  /*5160*/  BSYNC.RECONVERGENT B0 ;  /* 0x0000000000007941 */ /* 0x000fea0003800200 */
.L_x_15913:
[----:B------:R-:W-:Y:S01]  /*5170*/  ISETP.GE.AND P0, PT, R147, UR8, PT ;  /* 0x0000000893007c0c */ /* 0x000fe2000bf06270 */
[----:B0-----:R-:W-:Y:S01]  /*5180*/  HFMA2 R4, -RZ, RZ, 1.875, 0 ;  /* 0x3f800000ff047431 */ /* 0x001fe200000001ff */
[----:B------:R-:W-:Y:S02]  /*5190*/  CS2R R6, SRZ ;  /* 0x0000000000067805 */ /* 0x000fe4000001ff00 */
[----:B------:R-:W-:Y:S01]  /*51a0*/  MOV R5, RZ ;  /* 0x000000ff00057202 */ /* 0x000fe20000000f00 */
[----:B------:R0:W1:Y:S01]  /*51b0*/  SHFL.DOWN PT, R242, R222, 0x2, 0x1f ;  /* 0x08401f00def27f89 */ /* 0x00006200000e0000 */
[----:B------:R-:W-:Y:S01]  /*51c0*/  ISETP.NE.OR P0, PT, R161, RZ, P0 ;  /* 0x000000ffa100720c */ /* 0x000fe20000705670 */
[----:B------:R-:W-:Y:S01]  /*51d0*/  BSSY.RECONVERGENT B0, `(.L_x_15915) ;  /* 0x0000011000007945 */ /* 0x000fe20003800200 */
[----:B------:R-:W-:Y:S01]  /*51e0*/  ISETP.GT.U32.AND P2, PT, R210, 0x1d, PT ;  /* 0x0000001dd200780c */ /* 0x000fe20003f44070 */
[----:B------:R0:W2:Y:S04]  /*51f0*/  SHFL.DOWN PT, R244, R223, 0x2, 0x1f ;  /* 0x08401f00dff47f89 */ /* 0x0000a800000e0000 */
[----:B------:R0:W3:Y:S04]  /*5200*/  SHFL.DOWN PT, R245, R225, 0x2, 0x1f ;  /* 0x08401f00e1f57f89 */ /* 0x0000e800000e0000 */
[----:B------:R0:W4:Y:S04]  /*5210*/  SHFL.DOWN PT, R238, R224, 0x2, 0x1f ;  /* 0x08401f00e0ee7f89 */ /* 0x00012800000e0000 */
[----:B------:R-:W0:Y:S01]  /*5220*/  @!P0 LDS.128 R4, [UR7+0x21b0] ;  /* 0x0021b007ff048984 */ /* 0x000e220008000c00 */
[----:B------:R-:W-:Y:S05]  /*5230*/  @P2 BRA `(.L_x_15916) ;  /* 0x0000000000282947 */ /* 0x000fea0003800000 */
[-C--:B----4-:R-:W-:Y:S01]  /*5240*/  FMUL.FTZ R243, R223, R238.reuse ;  /* 0x000000eedff37220 */ /* 0x090fe20000410000 */
[----:B------:R-:W-:-:S03]  /*5250*/  FMUL.FTZ R238, R222, R238 ;  /* 0x000000eedeee7220 */ /* 0x000fc60000410000 */
[CC--:B---3--:R-:W-:Y:S01]  /*5260*/  FFMA.FTZ R240, R222.reuse, R245.reuse, -R243 ;  /* 0x000000f5def07223 */ /* 0x0c8fe200000108f3 */
[C---:B------:R-:W-:Y:S01]  /*5270*/  FFMA.FTZ R245, R223.reuse, R245, R238 ;  /* 0x000000f5dff57223 */ /* 0x040fe200000100ee */
[-C--:B--2---:R-:W-:Y:S01]  /*5280*/  FMUL.FTZ R243, R223, R244.reuse ;  /* 0x000000f4dff37220 */ /* 0x084fe20000410000 */
[----:B------:R-:W-:Y:S01]  /*5290*/  FMUL.FTZ R238, R222, R244 ;  /* 0x000000f4deee7220 */ /* 0x000fe20000410000 */
[----:B0-----:R-:W-:Y:S01]  /*52a0*/  FADD.FTZ R225, R225, R240 ;  /* 0x000000f0e1e17221 */ /* 0x001fe20000010000 */
[----:B------:R-:W-:Y:S01]  /*52b0*/  FADD.FTZ R224, R224, R245 ;  /* 0x000000f5e0e07221 */ /* 0x000fe20000010000 */
[-C--:B-1----:R-:W-:Y:S01]  /*52c0*/  FFMA.FTZ R222, R222, R242.reuse, -R243 ;  /* 0x000000f2dede7223 */ /* 0x082fe200000108f3 */
[----:B------:R-:W-:-:S07]  /*52d0*/  FFMA.FTZ R223, R223, R242, R238 ;  /* 0x000000f2dfdf7223 */ /* 0x000fce00000100ee */
.L_x_15916:
[----:B------:R-:W-:Y:S05]  /*52e0*/  BSYNC.RECONVERGENT B0 ;  /* 0x0000000000007941 */ /* 0x000fea0003800200 */
.L_x_15915:
[----:B------:R-:W-:Y:S01]  /*52f0*/  ISETP.GT.U32.AND P0, PT, R210, 0x1b, PT ;  /* 0x0000001bd200780c */ /* 0x000fe20003f04070 */
[----:B-1----:R1:W0:Y:S01]  /*5300*/  SHFL.DOWN PT, R242, R222, 0x4, 0x1f ;  /* 0x08801f00def27f89 */ /* 0x00222200000e0000 */
[----:B------:R-:W-:Y:S03]  /*5310*/  BSSY.RECONVERGENT B0, `(.L_x_15917) ;  /* 0x000000f000007945 */ /* 0x000fe60003800200 */
[----:B--2---:R1:W2:Y:S04]  /*5320*/  SHFL.DOWN PT, R244, R223, 0x4, 0x1f ;  /* 0x08801f00dff47f89 */ /* 0x0042a800000e0000 */
[----:B---3--:R1:W3:Y:S04]  /*5330*/  SHFL.DOWN PT, R245, R225, 0x4, 0x1f ;  /* 0x08801f00e1f57f89 */ /* 0x0082e800000e0000 */
[----:B----4-:R1:W4:Y:S01]  /*5340*/  SHFL.DOWN PT, R238, R224, 0x4, 0x1f ;  /* 0x08801f00e0ee7f89 */ /* 0x01032200000e0000 */
[----:B------:R-:W-:Y:S05]  /*5350*/  @P0 BRA `(.L_x_15918) ;  /* 0x0000000000280947 */ /* 0x000fea0003800000 */
[-C--:B----4-:R-:W-:Y:S01]  /*5360*/  FMUL.FTZ R243, R223, R238.reuse ;  /* 0x000000eedff37220 */ /* 0x090fe20000410000 */
[----:B------:R-:W-:-:S03]  /*5370*/  FMUL.FTZ R238, R222, R238 ;  /* 0x000000eedeee7220 */ /* 0x000fc60000410000 */
[CC--:B---3--:R-:W-:Y:S01]  /*5380*/  FFMA.FTZ R240, R222.reuse, R245.reuse, -R243 ;  /* 0x000000f5def07223 */ /* 0x0c8fe200000108f3 */
[C---:B------:R-:W-:Y:S01]  /*5390*/  FFMA.FTZ R245, R223.reuse, R245, R238 ;  /* 0x000000f5dff57223 */ /* 0x040fe200000100ee */
[-C--:B--2---:R-:W-:Y:S01]  /*53a0*/  FMUL.FTZ R243, R223, R244.reuse ;  /* 0x000000f4dff37220 */ /* 0x084fe20000410000 */
[----:B------:R-:W-:Y:S01]  /*53b0*/  FMUL.FTZ R238, R222, R244 ;  /* 0x000000f4deee7220 */ /* 0x000fe20000410000 */
[----:B01----:R-:W-:Y:S01]  /*53c0*/  FADD.FTZ R225, R225, R240 ;  /* 0x000000f0e1e17221 */ /* 0x003fe20000010000 */
[----:B------:R-:W-:Y:S01]  /*53d0*/  FADD.FTZ R224, R224, R245 ;  /* 0x000000f5e0e07221 */ /* 0x000fe20000010000 */
[-C--:B------:R-:W-:Y:S01]  /*53e0*/  FFMA.FTZ R222, R222, R242.reuse, -R243 ;  /* 0x000000f2dede7223 */ /* 0x080fe200000108f3 */
[----:B------:R-:W-:-:S07]  /*53f0*/  FFMA.FTZ R223, R223, R242, R238 ;  /* 0x000000f2dfdf7223 */ /* 0x000fce00000100ee */
.L_x_15918:
[----:B------:R-:W-:Y:S05]  /*5400*/  BSYNC.RECONVERGENT B0 ;  /* 0x0000000000007941 */ /* 0x000fea0003800200 */
.L_x_15917:
[----:B------:R-:W-:Y:S01]  /*5410*/  ISETP.GT.U32.AND P0, PT, R210, 0x17, PT ;  /* 0x00000017d200780c */ /* 0x000fe20003f04070 */
[----:B0-----:R0:W0:Y:S01]  /*5420*/  SHFL.DOWN PT, R242, R222, 0x8, 0x1f ;  /* 0x09001f00def27f89 */ /* 0x00102200000e0000 */
[----:B------:R-:W-:Y:S03]  /*5430*/  BSSY.RECONVERGENT B0, `(.L_x_15919) ;  /* 0x000000f000007945 */ /* 0x000fe60003800200 */
[----:B--2---:R2:W0:Y:S04]  /*5440*/  SHFL.DOWN PT, R244, R223, 0x8, 0x1f ;  /* 0x09001f00dff47f89 */ /* 0x00442800000e0000 */
[----:B---3--:R2:W3:Y:S04]  /*5450*/  SHFL.DOWN PT, R245, R225, 0x8, 0x1f ;  /* 0x09001f00e1f57f89 */ /* 0x0084e800000e0000 */
[----:B----4-:R2:W4:Y:S01]  /*5460*/  SHFL.DOWN PT, R238, R224, 0x8, 0x1f ;  /* 0x09001f00e0ee7f89 */ /* 0x01052200000e0000 */
[----:B------:R-:W-:Y:S05]  /*5470*/  @P0 BRA `(.L_x_15920) ;  /* 0x0000000000280947 */ /* 0x000fea0003800000 */
[-C--:B----4-:R-:W-:Y:S01]  /*5480*/  FMUL.FTZ R243, R223, R238.reuse ;  /* 0x000000eedff37220 */ /* 0x090fe20000410000 */
[----:B------:R-:W-:-:S03]  /*5490*/  FMUL.FTZ R238, R222, R238 ;  /* 0x000000eedeee7220 */ /* 0x000fc60000410000 */
[CC--:B---3--:R-:W-:Y:S01]  /*54a0*/  FFMA.FTZ R240, R222.reuse, R245.reuse, -R243 ;  /* 0x000000f5def07223 */ /* 0x0c8fe200000108f3 */
[C---:B------:R-:W-:Y:S01]  /*54b0*/  FFMA.FTZ R245, R223.reuse, R245, R238 ;  /* 0x000000f5dff57223 */ /* 0x040fe200000100ee */
[-C--:B0-----:R-:W-:Y:S01]  /*54c0*/  FMUL.FTZ R243, R223, R244.reuse ;  /* 0x000000f4dff37220 */ /* 0x081fe20000410000 */
[----:B------:R-:W-:Y:S01]  /*54d0*/  FMUL.FTZ R238, R222, R244 ;  /* 0x000000f4deee7220 */ /* 0x000fe20000410000 */
[----:B-12---:R-:W-:Y:S01]  /*54e0*/  FADD.FTZ R225, R225, R240 ;  /* 0x000000f0e1e17221 */ /* 0x006fe20000010000 */
[----:B------:R-:W-:Y:S01]  /*54f0*/  FADD.FTZ R224, R224, R245 ;  /* 0x000000f5e0e07221 */ /* 0x000fe20000010000 */
[-C--:B------:R-:W-:Y:S01]  /*5500*/  FFMA.FTZ R222, R222, R242.reuse, -R243 ;  /* 0x000000f2dede7223 */ /* 0x080fe200000108f3 */
[----:B------:R-:W-:-:S07]  /*5510*/  FFMA.FTZ R223, R223, R242, R238 ;  /* 0x000000f2dfdf7223 */ /* 0x000fce00000100ee */
.L_x_15920:
[----:B------:R-:W-:Y:S05]  /*5520*/  BSYNC.RECONVERGENT B0 ;  /* 0x0000000000007941 */ /* 0x000fea0003800200 */
.L_x_15919:
[----:B------:R-:W-:Y:S01]  /*5530*/  ISETP.GT.U32.AND P0, PT, R210, 0xf, PT ;  /* 0x0000000fd200780c */ /* 0x000fe20003f04070 */
[----:B0-----:R0:W0:Y:S01]  /*5540*/  SHFL.DOWN PT, R242, R222, 0x10, 0x1f ;  /* 0x0a001f00def27f89 */ /* 0x00102200000e0000 */
[----:B------:R-:W-:Y:S03]  /*5550*/  BSSY.RECONVERGENT B0, `(.L_x_15921) ;  /* 0x000000f000007945 */ /* 0x000fe60003800200 */
[----:B------:R0:W0:Y:S04]  /*5560*/  SHFL.DOWN PT, R244, R223, 0x10, 0x1f ;  /* 0x0a001f00dff47f89 */ /* 0x00002800000e0000 */
[----:B---3--:R3:W0:Y:S04]  /*5570*/  SHFL.DOWN PT, R245, R225, 0x10, 0x1f ;  /* 0x0a001f00e1f57f89 */ /* 0x00862800000e0000 */
[----:B----4-:R3:W4:Y:S01]  /*5580*/  SHFL.DOWN PT, R238, R224, 0x10, 0x1f ;  /* 0x0a001f00e0ee7f89 */ /* 0x01072200000e0000 */
[----:B------:R-:W-:Y:S05]  /*5590*/  @P0 BRA `(.L_x_15922) ;  /* 0x0000000000280947 */ /* 0x000fea0003800000 */
[-C--:B----4-:R-:W-:Y:S01]  /*55a0*/  FMUL.FTZ R243, R223, R238.reuse ;  /* 0x000000eedff37220 */ /* 0x090fe20000410000 */
[----:B------:R-:W-:-:S03]  /*55b0*/  FMUL.FTZ R238, R222, R238 ;  /* 0x000000eedeee7220 */ /* 0x000fc60000410000 */
[CC--:B0-----:R-:W-:Y:S01]  /*55c0*/  FFMA.FTZ R240, R222.reuse, R245.reuse, -R243 ;  /* 0x000000f5def07223 */ /* 0x0c1fe200000108f3 */
[C---:B------:R-:W-:Y:S01]  /*55d0*/  FFMA.FTZ R245, R223.reuse, R245, R238 ;  /* 0x000000f5dff57223 */ /* 0x040fe200000100ee */
[-C--:B------:R-:W-:Y:S01]  /*55e0*/  FMUL.FTZ R243, R223, R244.reuse ;  /* 0x000000f4dff37220 */ /* 0x080fe20000410000 */
[----:B------:R-:W-:Y:S01]  /*55f0*/  FMUL.FTZ R238, R222, R244 ;  /* 0x000000f4deee7220 */ /* 0x000fe20000410000 */
[----:B-123--:R-:W-:Y:S01]  /*5600*/  FADD.FTZ R225, R225, R240 ;  /* 0x000000f0e1e17221 */ /* 0x00efe20000010000 */
[----:B------:R-:W-:Y:S01]  /*5610*/  FADD.FTZ R224, R224, R245 ;  /* 0x000000f5e0e07221 */ /* 0x000fe20000010000 */
[-C--:B------:R-:W-:Y:S01]  /*5620*/  FFMA.FTZ R222, R222, R242.reuse, -R243 ;  /* 0x000000f2dede7223 */ /* 0x080fe200000108f3 */
[----:B------:R-:W-:-:S07]  /*5630*/  FFMA.FTZ R223, R223, R242, R238 ;  /* 0x000000f2dfdf7223 */ /* 0x000fce00000100ee */
.L_x_15922:
[----:B------:R-:W-:Y:S05]  /*5640*/  BSYNC.RECONVERGENT B0 ;  /* 0x0000000000007941 */ /* 0x000fea0003800200 */
.L_x_15921:
[-C--:B----4-:R-:W-:Y:S01]  /*5650*/  FMUL.FTZ R238, R241, R234.reuse ;  /* 0x000000eaf1ee7220 */ /* 0x090fe20000410000 */
[----:B------:R-:W-:Y:S01]  /*5660*/  FMUL.FTZ R240, R239, R234 ;  /* 0x000000eaeff07220 */ /* 0x000fe20000410000 */
[----:B------:R-:W-:Y:S01]  /*5670*/  SHFL.DOWN PT, R243, R222, 0x1, 0x1f ;  /* 0x08201f00def37f89 */ /* 0x000fe200000e0000 */
[----:B------:R-:W-:Y:S01]  /*5680*/  ISETP.NE.AND P0, PT, R161, 0x1f, PT ;  /* 0x0000001fa100780c */ /* 0x000fe20003f05270 */
[-C--:B------:R-:W-:Y:S01]  /*5690*/  FFMA.FTZ R238, R239, R236.reuse, -R238 ;  /* 0x000000ecefee7223 */ /* 0x080fe200000108ee */
[----:B------:R-:W-:Y:S01]  /*56a0*/  FFMA.FTZ R241, R241, R236, R240 ;  /* 0x000000ecf1f17223 */ /* 0x000fe200000100f0 */
[----:B0-----:R-:W-:Y:S01]  /*56b0*/  SHFL.DOWN PT, R245, R223, 0x1, 0x1f ;  /* 0x08201f00dff57f89 */ /* 0x001fe200000e0000 */
[----:B------:R-:W-:Y:S01]  /*56c0*/  ISETP.NE.AND P5, PT, R161, RZ, PT ;  /* 0x000000ffa100720c */ /* 0x000fe20003fa5270 */
[----:B------:R-:W-:Y:S01]  /*56d0*/  @P1 FADD.FTZ R236, R37, R238 ;  /* 0x000000ee25ec1221 */ /* 0x000fe20000010000 */
[----:B------:R-:W-:Y:S01]  /*56e0*/  @P1 FADD.FTZ R234, R36, R241 ;  /* 0x000000f124ea1221 */ /* 0x000fe20000010000 */
[----:B------:R-:W0:Y:S01]  /*56f0*/  SHFL.IDX PT, R238, R7, RZ, 0x1f ;  /* 0x00001fff07ee7589 */ /* 0x000e2200000e0000 */
[----:B------:R-:W-:Y:S03]  /*5700*/  BSSY.RECONVERGENT B0, `(.L_x_15923) ;  /* 0x000010e000007945 */ /* 0x000fe60003800200 */
[----:B------:R-:W4:Y:S04]  /*5710*/  SHFL.IDX PT, R37, R6, RZ, 0x1f ;  /* 0x00001fff06257589 */ /* 0x000f2800000e0000 */
[----:B------:R-:W5:Y:S04]  /*5720*/  SHFL.DOWN PT, R240, R224, 0x1, 0x1f ;  /* 0x08201f00e0f07f89 */ /* 0x000f6800000e0000 */
[----:B------:R-:W5:Y:S04]  /*5730*/  SHFL.DOWN PT, R247, R225, 0x1, 0x1f ;  /* 0x08201f00e1f77f89 */ /* 0x000f6800000e0000 */
[----:B-12---:R-:W1:Y:S04]  /*5740*/  SHFL.IDX PT, R223, R223, RZ, 0x1f ;  /* 0x00001fffdfdf7589 */ /* 0x006e6800000e0000 */
[----:B------:R-:W2:Y:S01]  /*5750*/  SHFL.IDX PT, R222, R222, RZ, 0x1f ;  /* 0x00001fffdede7589 */ /* 0x000ea200000e0000 */
[----:B0-----:R-:W-:-:S03]  /*5760*/  @P0 FMUL.FTZ R36, R243, R238 ;  /* 0x000000eef3240220 */ /* 0x001fc60000410000 */
[----:B---3--:R-:W0:Y:S01]  /*5770*/  SHFL.IDX PT, R225, R225, RZ, 0x1f ;  /* 0x00001fffe1e17589 */ /* 0x008e2200000e0000 */
[CC--:B----4-:R-:W-:Y:S01]  /*5780*/  @P0 FFMA.FTZ R239, R245.reuse, R37.reuse, R36 ;  /* 0x00000025f5ef0223 */ /* 0x0d0fe20000010024 */
[----:B------:R-:W-:Y:S02]  /*5790*/  @P0 FMUL.FTZ R36, R245, R238 ;  /* 0x000000eef5240220 */ /* 0x000fe40000410000 */
[----:B------:R-:W3:Y:S01]  /*57a0*/  SHFL.IDX PT, R224, R224, RZ, 0x1f ;  /* 0x00001fffe0e07589 */ /* 0x000ee200000e0000 */
[----:B-----5:R-:W-:Y:S01]  /*57b0*/  @P0 FADD.FTZ R238, R240, R239 ;  /* 0x000000eff0ee0221 */ /* 0x020fe20000010000 */
[----:B------:R-:W-:Y:S01]  /*57c0*/  @P0 FFMA.FTZ R36, R243, R37, -R36 ;  /* 0x00000025f3240223 */ /* 0x000fe20000010824 */
[C---:B------:R-:W-:Y:S01]  /*57d0*/  FMUL.FTZ R239, R3.reuse, R234 ;  /* 0x000000ea03ef7220 */ /* 0x040fe20000410000 */
[-C--:B------:R-:W-:Y:S02]  /*57e0*/  FMUL.FTZ R3, R3, R236.reuse ;  /* 0x000000ec03037220 */ /* 0x080fe40000410000 */
[----:B------:R-:W-:Y:S01]  /*57f0*/  @P0 FADD.FTZ R37, R247, R36 ;  /* 0x00000024f7250221 */ /* 0x000fe20000010000 */
[-C--:B------:R-:W-:Y:S01]  /*5800*/  FMUL.FTZ R36, R238, R35.reuse ;  /* 0x00000023ee247220 */ /* 0x080fe20000410000 */
[C---:B------:R-:W-:Y:S01]  /*5810*/  FFMA.FTZ R236, R2.reuse, R236, -R239 ;  /* 0x000000ec02ec7223 */ /* 0x040fe200000108ef */
[----:B------:R-:W-:Y:S01]  /*5820*/  FFMA.FTZ R2, R2, R234, R3 ;  /* 0x000000ea02027223 */ /* 0x000fe20000010003 */
[C---:B------:R-:W-:Y:S01]  /*5830*/  FMUL.FTZ R35, R37.reuse, R35 ;  /* 0x0000002325237220 */ /* 0x040fe20000410000 */
[-C--:B------:R-:W-:Y:S01]  /*5840*/  FFMA.FTZ R234, R37, R34.reuse, R36 ;  /* 0x0000002225ea7223 */ /* 0x080fe20000010024 */
[----:B------:R-:W-:Y:S01]  /*5850*/  IADD3 R36, P0, PT, R64, R161, RZ ;  /* 0x000000a140247210 */ /* 0x000fe20007f1e0ff */
[----:B------:R-:W-:Y:S01]  /*5860*/  FADD.FTZ R3, R237, R2 ;  /* 0x00000002ed037221 */ /* 0x000fe20000010000 */
[----:B------:R-:W-:Y:S01]  /*5870*/  FFMA.FTZ R238, R238, R34, -R35 ;  /* 0x00000022eeee7223 */ /* 0x000fe20000010823 */
[----:B------:R-:W-:Y:S01]  /*5880*/  FADD.FTZ R237, R233, R236 ;  /* 0x000000ece9ed7221 */ /* 0x000fe20000010000 */
[----:B------:R-:W-:Y:S01]  /*5890*/  LEA.HI.X.SX32 R37, R64, RZ, 0x1, P0 ;  /* 0x000000ff40257211 */ /* 0x000fe200000f0eff */
[----:B------:R-:W-:Y:S01]  /*58a0*/  FMUL.FTZ R233, R204, R3 ;  /* 0x00000003cce97220 */ /* 0x000fe20000410000 */
[----:B------:R-:W-:Y:S01]  /*58b0*/  FADD.FTZ R227, R227, R234 ;  /* 0x000000eae3e37221 */ /* 0x000fe20000010000 */
[----:B------:R-:W-:Y:S01]  /*58c0*/  FMUL.FTZ R236, R88, R100 ;  /* 0x0000006458ec7220 */ /* 0x000fe20000410000 */
[----:B------:R-:W-:-:S04]  /*58d0*/  IMAD.WIDE.U32 R36, R30, UR4, R36 ;  /* 0x000000041e247c25 */ /* 0x000fc8000f8e0024 */
[----:B------:R-:W-:Y:S01]  /*58e0*/  FFMA.FTZ R233, R206, R237, -R233 ;  /* 0x000000edcee97223 */ /* 0x000fe200000108e9 */
[----:B------:R-:W-:Y:S01]  /*58f0*/  IMAD R2, R31, UR4, R37 ;  /* 0x000000041f027c24 */ /* 0x000fe2000f8e0225 */
[----:B------:R-:W-:Y:S01]  /*5900*/  LEA R34, P0, R36, R169, 0x2 ;  /* 0x000000a924227211 */ /* 0x000fe200078010ff */
[----:B------:R-:W-:Y:S01]  /*5910*/  FADD.FTZ R37, R235, R238 ;  /* 0x000000eeeb257221 */ /* 0x000fe20000010000 */
[----:B------:R-:W-:Y:S01]  /*5920*/  FFMA.FTZ R242, R88, R231, R233 ;  /* 0x000000e758f27223 */ /* 0x000fe200000100e9 */
[----:B------:R-:W-:Y:S01]  /*5930*/  FMUL.FTZ R233, R90, R95 ;  /* 0x0000005f5ae97220 */ /* 0x000fe20000410000 */
[----:B------:R-:W-:Y:S01]  /*5940*/  LEA.HI.X R35, R36, R167, R2, 0x2, P0 ;  /* 0x000000a724237211 */ /* 0x000fe200000f1402 */
[----:B------:R-:W-:Y:S01]  /*5950*/  FMUL.FTZ R2, R204, R237 ;  /* 0x000000edcc027220 */ /* 0x000fe20000410000 */
[C---:B------:R-:W-:Y:S01]  /*5960*/  FMUL.FTZ R36, R190.reuse, R227 ;  /* 0x000000e3be247220 */ /* 0x040fe20000410000 */
[----:B------:R-:W-:Y:S02]  /*5970*/  FMUL.FTZ R235, R190, R37 ;  /* 0x00000025beeb7220 */ /* 0x000fe40000410000 */
[----:B------:R-:W-:Y:S01]  /*5980*/  FFMA.FTZ R2, R206, R3, R2 ;  /* 0x00000003ce027223 */ /* 0x000fe20000010002 */
[----:B------:R-:W-:Y:S01]  /*5990*/  FFMA.FTZ R231, R192, R37, -R36 ;  /* 0x00000025c0e77223 */ /* 0x000fe20000010824 */
[----:B------:R-:W-:Y:S01]  /*59a0*/  FFMA.FTZ R36, R170, -R233, R3 ;  /* 0x800000e9aa247223 */ /* 0x000fe20000010003 */
[----:B------:R-:W-:Y:S01]  /*59b0*/  FFMA.FTZ R235, R192, R227, R235 ;  /* 0x000000e3c0eb7223 */ /* 0x000fe200000100eb */
[----:B------:R-:W-:Y:S01]  /*59c0*/  FFMA.FTZ R244, R88, R229, R2 ;  /* 0x000000e558f47223 */ /* 0x000fe20000010002 */
[----:B------:R-:W-:Y:S01]  /*59d0*/  FADD.FTZ R228, R228, R231 ;  /* 0x000000e7e4e47221 */ /* 0x000fe20000010000 */
[C---:B------:R-:W-:Y:S01]  /*59e0*/  FFMA.FTZ R231, R0.reuse, -R3, RZ ;  /* 0x8000000300e77223 */ /* 0x040fe200000100ff */
[----:B------:R-:W-:Y:S01]  /*59f0*/  FFMA.FTZ R229, R0, R237, RZ ;  /* 0x000000ed00e57223 */ /* 0x000fe200000100ff */
[CC--:B------:R-:W-:Y:S01]  /*5a00*/  FMUL.FTZ R3, R201.reuse, R244.reuse ;  /* 0x000000f4c9037220 */ /* 0x0c0fe20000410000 */
[----:B------:R-:W-:Y:S01]  /*5a10*/  FADD.FTZ R2, R226, R235 ;  /* 0x000000ebe2027221 */ /* 0x000fe20000010000 */
[C---:B------:R-:W-:Y:S01]  /*5a20*/  FFMA.FTZ R240, R72.reuse, -R244, R231 ;  /* 0x800000f448f07223 */ /* 0x040fe200000100e7 */
[-C--:B------:R-:W-:Y:S01]  /*5a30*/  FMUL.FTZ R231, R201, R242.reuse ;  /* 0x000000f2c9e77220 */ /* 0x080fe20000410000 */
[-C--:B------:R-:W-:Y:S01]  /*5a40*/  FFMA.FTZ R238, R72, R242.reuse, R229 ;  /* 0x000000f248ee7223 */ /* 0x080fe200000100e5 */
[C---:B------:R-:W-:Y:S01]  /*5a50*/  FFMA.FTZ R234, R202.reuse, R242, -R3 ;  /* 0x000000f2caea7223 */ /* 0x040fe20000010803 */
[-C--:B------:R-:W-:Y:S01]  /*5a60*/  FFMA.FTZ R229, -R191, R236.reuse, R242 ;  /* 0x000000ecbfe57223 */ /* 0x080fe200000101f2 */
[----:B------:R-:W-:Y:S01]  /*5a70*/  FFMA.FTZ R3, R189, -R236, R244 ;  /* 0x800000ecbd037223 */ /* 0x000fe200000100f4 */
[----:B------:R-:W-:Y:S01]  /*5a80*/  FFMA.FTZ R236, R202, R244, R231 ;  /* 0x000000f4caec7223 */ /* 0x000fe200000100e7 */
[----:B------:R-:W-:Y:S01]  /*5a90*/  FFMA.FTZ R226, -R172, R233, R237 ;  /* 0x000000e9ace27223 */ /* 0x000fe200000101ed */
[C---:B------:R-:W-:Y:S01]  /*5aa0*/  FMUL.FTZ R231, R193.reuse, R228 ;  /* 0x000000e4c1e77220 */ /* 0x040fe20000410000 */
        /* <DEDUP_REMOVED lines=9> */
[C---:B------:R-:W-:Y:S01]  /*5b40*/  FFMA.FTZ R232, R200.reuse, R234, -R233 ;  /* 0x000000eac8e87223 */ /* 0x040fe200000108e9 */
[----:B------:R-:W-:Y:S01]  /*5b50*/  FMUL.FTZ R220, R87, R98 ;  /* 0x0000006257dc7220 */ /* 0x000fe20000410000 */
[C---:B------:R-:W-:Y:S01]  /*5b60*/  FFMA.FTZ R237, R71.reuse, R234, R238 ;  /* 0x000000ea47ed7223 */ /* 0x040fe200000100ee */
[----:B------:R-:W-:Y:S01]  /*5b70*/  FFMA.FTZ R239, R71, -R236, R240 ;  /* 0x800000ec47ef7223 */ /* 0x000fe200000100f0 */
[----:B------:R-:W-:Y:S01]  /*5b80*/  FFMA.FTZ R238, R85, R214, R232 ;  /* 0x000000d655ee7223 */ /* 0x000fe200000100e8 */
[----:B------:R-:W-:Y:S01]  /*5b90*/  FFMA.FTZ R230, -R187, R220, R234 ;  /* 0x000000dcbbe67223 */ /* 0x000fe200000101ea */
[C---:B------:R-:W-:Y:S01]  /*5ba0*/  FMUL.FTZ R214, R195.reuse, R221 ;  /* 0x000000ddc3d67220 */ /* 0x040fe20000410000 */
[----:B------:R-:W-:Y:S01]  /*5bb0*/  FFMA.FTZ R234, R200, R236, R235 ;  /* 0x000000ecc8ea7223 */ /* 0x000fe200000100eb */
[-C--:B------:R-:W-:Y:S01]  /*5bc0*/  FMUL.FTZ R233, R195, R231.reuse ;  /* 0x000000e7c3e97220 */ /* 0x080fe20000410000 */
[C---:B------:R-:W-:Y:S01]  /*5bd0*/  FMUL.FTZ R232, R85.reuse, R96 ;  /* 0x0000006055e87220 */ /* 0x040fe20000410000 */
[C---:B------:R-:W-:Y:S01]  /*5be0*/  FFMA.FTZ R214, R196.reuse, R231, -R214 ;  /* 0x000000e7c4d67223 */ /* 0x040fe200000108d6 */
[----:B------:R-:W-:Y:S01]  /*5bf0*/  FFMA.FTZ R240, R85, R212, R234 ;  /* 0x000000d455f07223 */ /* 0x000fe200000100ea */
[----:B------:R-:W-:Y:S01]  /*5c00*/  FFMA.FTZ R233, R196, R221, R233 ;  /* 0x000000ddc4e97223 */ /* 0x000fe200000100e9 */
[----:B------:R-:W-:Y:S01]  /*5c10*/  FMUL.FTZ R235, R197, R238 ;  /* 0x000000eec5eb7220 */ /* 0x000fe20000410000 */
[----:B------:R-:W-:Y:S01]  /*5c20*/  FADD.FTZ R214, R203, R214 ;  /* 0x000000d6cbd67221 */ /* 0x000fe20000010000 */
[----:B------:R-:W-:Y:S01]  /*5c30*/  FMUL.FTZ R203, R197, R240 ;  /* 0x000000f0c5cb7220 */ /* 0x000fe20000410000 */
[----:B------:R-:W-:Y:S01]  /*5c40*/  FADD.FTZ R180, R180, R233 ;  /* 0x000000e9b4b47221 */ /* 0x000fe20000010000 */
[----:B------:R-:W-:Y:S01]  /*5c50*/  FFMA.FTZ R212, -R183, R232, R238 ;  /* 0x000000e8b7d47223 */ /* 0x000fe200000101ee */
[----:B------:R-:W-:Y:S01]  /*5c60*/  FFMA.FTZ R220, R185, -R220, R236 ;  /* 0x800000dcb9dc7223 */ /* 0x000fe200000100ec */
[C---:B------:R-:W-:Y:S01]  /*5c70*/  FFMA.FTZ R233, R198.reuse, R238, -R203 ;  /* 0x000000eec6e97223 */ /* 0x040fe200000108cb */
[----:B------:R-:W-:Y:S01]  /*5c80*/  FFMA.FTZ R203, R181, -R232, R240 ;  /* 0x800000e8b5cb7223 */ /* 0x000fe200000100f0 */
[----:B------:R-:W-:Y:S01]  /*5c90*/  FFMA.FTZ R232, R198, R240, R235 ;  /* 0x000000f0c6e87223 */ /* 0x000fe200000100eb */
[C---:B------:R-:W-:Y:S01]  /*5ca0*/  FMUL.FTZ R235, R197.reuse, R214 ;  /* 0x000000d6c5eb7220 */ /* 0x040fe20000410000 */
[C---:B------:R-:W-:Y:S01]  /*5cb0*/  FFMA.FTZ R236, R70.reuse, -R240, R239 ;  /* 0x800000f046ec7223 */ /* 0x040fe200000100ef */
[----:B------:R-:W-:Y:S01]  /*5cc0*/  FMUL.FTZ R197, R197, R180 ;  /* 0x000000b4c5c57220 */ /* 0x000fe20000410000 */
[----:B------:R-:W-:Y:S01]  /*5cd0*/  FFMA.FTZ R234, R70, R238, R237 ;  /* 0x000000ee46ea7223 */ /* 0x000fe200000100ed */
[C---:B------:R-:W-:Y:S01]  /*5ce0*/  FFMA.FTZ R239, R84.reuse, R215, R232 ;  /* 0x000000d754ef7223 */ /* 0x040fe200000100e8 */
[----:B------:R-:W-:Y:S01]  /*5cf0*/  FFMA.FTZ R237, R84, R213, R233 ;  /* 0x000000d554ed7223 */ /* 0x000fe200000100e9 */
[C---:B------:R-:W-:Y:S01]  /*5d00*/  FFMA.FTZ R235, R198.reuse, R180, R235 ;  /* 0x000000b4c6eb7223 */ /* 0x040fe200000100eb */
[----:B------:R-:W-:Y:S01]  /*5d10*/  FFMA.FTZ R198, R198, R214, -R197 ;  /* 0x000000d6c6c67223 */ /* 0x000fe200000108c5 */
[C---:B------:R-:W-:Y:S01]  /*5d20*/  FMUL.FTZ R197, R195.reuse, R239 ;  /* 0x000000efc3c57220 */ /* 0x040fe20000410000 */
[----:B------:R-:W-:Y:S01]  /*5d30*/  FMUL.FTZ R213, R195, R237 ;  /* 0x000000edc3d57220 */ /* 0x000fe20000410000 */
[----:B------:R-:W-:Y:S01]  /*5d40*/  FMUL.FTZ R215, R84, R93 ;  /* 0x0000005d54d77220 */ /* 0x000fe20000410000 */
[----:B------:R-:W-:Y:S01]  /*5d50*/  FADD.FTZ R205, R205, R198 ;  /* 0x000000c6cdcd7221 */ /* 0x000fe20000010000 */
[----:B------:R-:W-:Y:S01]  /*5d60*/  FADD.FTZ R182, R182, R235 ;  /* 0x000000ebb6b67221 */ /* 0x000fe20000010000 */
[C---:B------:R-:W-:Y:S01]  /*5d70*/  FFMA.FTZ R198, R196.reuse, R237, -R197 ;  /* 0x000000edc4c67223 */ /* 0x040fe200000108c5 */
[----:B------:R-:W-:Y:S01]  /*5d80*/  FFMA.FTZ R213, R196, R239, R213 ;  /* 0x000000efc4d57223 */ /* 0x000fe200000100d5 */
[-C--:B------:R-:W-:Y:S01]  /*5d90*/  FFMA.FTZ R195, -R168, R215.reuse, R237 ;  /* 0x000000d7a8c37223 */ /* 0x080fe200000101ed */
[----:B------:R-:W-:Y:S01]  /*5da0*/  FFMA.FTZ R197, R166, -R215, R239 ;  /* 0x800000d7a6c57223 */ /* 0x000fe200000100ef */
[CC--:B------:R-:W-:Y:S01]  /*5db0*/  FMUL.FTZ R215, R199.reuse, R205.reuse ;  /* 0x000000cdc7d77220 */ /* 0x0c0fe20000410000 */
[----:B------:R-:W-:Y:S01]  /*5dc0*/  FMUL.FTZ R232, R199, R182 ;  /* 0x000000b6c7e87220 */ /* 0x000fe20000410000 */
[C---:B------:R-:W-:Y:S01]  /*5dd0*/  FFMA.FTZ R198, R83.reuse, R218, R198 ;  /* 0x000000da53c67223 */ /* 0x040fe200000100c6 */
[----:B------:R-:W-:Y:S01]  /*5de0*/  FFMA.FTZ R218, R83, R216, R213 ;  /* 0x000000d853da7223 */ /* 0x000fe200000100d5 */
[C---:B------:R-:W-:Y:S01]  /*5df0*/  FFMA.FTZ R215, R200.reuse, R182, R215 ;  /* 0x000000b6c8d77223 */ /* 0x040fe200000100d7 */
[----:B------:R-:W-:Y:S01]  /*5e00*/  FFMA.FTZ R232, R200, R205, -R232 ;  /* 0x000000cdc8e87223 */ /* 0x000fe200000108e8 */
[----:B------:R-:W-:Y:S01]  /*5e10*/  FFMA.FTZ R233, R69, R237, R234 ;  /* 0x000000ed45e97223 */ /* 0x000fe200000100ea */
[----:B------:R-:W-:Y:S01]  /*5e20*/  FMUL.FTZ R199, R193, R218 ;  /* 0x000000dac1c77220 */ /* 0x000fe20000410000 */
[----:B------:R-:W-:Y:S01]  /*5e30*/  FMUL.FTZ R196, R83, R94 ;  /* 0x0000005e53c47220 */ /* 0x000fe20000410000 */
[-C--:B------:R-:W-:Y:S01]  /*5e40*/  FMUL.FTZ R213, R193, R198.reuse ;  /* 0x000000c6c1d57220 */ /* 0x080fe20000410000 */
[----:B------:R-:W-:Y:S01]  /*5e50*/  FADD.FTZ R184, R184, R215 ;  /* 0x000000d7b8b87221 */ /* 0x000fe20000010000 */
[----:B------:R-:W-:Y:S01]  /*5e60*/  FADD.FTZ R207, R207, R232 ;  /* 0x000000e8cfcf7221 */ /* 0x000fe20000010000 */
[-C--:B------:R-:W-:Y:S01]  /*5e70*/  FFMA.FTZ R199, R194, R198.reuse, -R199 ;  /* 0x000000c6c2c77223 */ /* 0x080fe200000108c7 */
[----:B------:R-:W-:Y:S01]  /*5e80*/  FFMA.FTZ R200, R68, R198, R233 ;  /* 0x000000c644c87223 */ /* 0x000fe200000100e9 */
[----:B------:R-:W-:Y:S01]  /*5e90*/  FFMA.FTZ R193, -R179, R196, R198 ;  /* 0x000000c4b3c17223 */ /* 0x000fe200000101c6 */
[----:B------:R-:W-:Y:S01]  /*5ea0*/  FFMA.FTZ R194, R194, R218, R213 ;  /* 0x000000dac2c27223 */ /* 0x000fe200000100d5 */
[CC--:B------:R-:W-:Y:S01]  /*5eb0*/  FMUL.FTZ R198, R201.reuse, R184.reuse ;  /* 0x000000b8c9c67220 */ /* 0x0c0fe20000410000 */
[----:B------:R-:W-:Y:S01]  /*5ec0*/  FMUL.FTZ R215, R201, R207 ;  /* 0x000000cfc9d77220 */ /* 0x000fe20000410000 */
[----:B------:R-:W-:Y:S01]  /*5ed0*/  FFMA.FTZ R235, R69, -R239, R236 ;  /* 0x800000ef45eb7223 */ /* 0x000fe200000100ec */
[----:B------:R-:W-:Y:S01]  /*5ee0*/  FFMA.FTZ R239, R82, R219, R194 ;  /* 0x000000db52ef7223 */ /* 0x000fe200000100c2 */
[C---:B------:R-:W-:Y:S01]  /*5ef0*/  FFMA.FTZ R201, R202.reuse, R207, -R198 ;  /* 0x000000cfcac97223 */ /* 0x040fe200000108c6 */
[----:B------:R-:W-:Y:S01]  /*5f00*/  FFMA.FTZ R215, R202, R184, R215 ;  /* 0x000000b8cad77223 */ /* 0x000fe200000100d7 */
[----:B------:R-:W-:Y:S01]  /*5f10*/  FFMA.FTZ R237, R82, R217, R199 ;  /* 0x000000d952ed7223 */ /* 0x000fe200000100c7 */
[----:B------:R-:W-:Y:S01]  /*5f20*/  FMUL.FTZ R217, R190, R239 ;  /* 0x000000efbed97220 */ /* 0x000fe20000410000 */
[----:B------:R-:W-:Y:S01]  /*5f30*/  FADD.FTZ R201, R208, R201 ;  /* 0x000000c9d0c97221 */ /* 0x000fe20000010000 */
[----:B------:R-:W-:Y:S01]  /*5f40*/  FADD.FTZ R199, R186, R215 ;  /* 0x000000d7bac77221 */ /* 0x000fe20000010000 */
[----:B------:R-:W-:Y:S01]  /*5f50*/  FFMA.FTZ R216, R68, -R218, R235 ;  /* 0x800000da44d87223 */ /* 0x000fe200000100eb */
[----:B------:R-:W-:Y:S01]  /*5f60*/  FFMA.FTZ R194, R192, R237, -R217 ;  /* 0x000000edc0c27223 */ /* 0x000fe200000108d9 */
[----:B------:R-:W-:Y:S01]  /*5f70*/  FMUL.FTZ R235, R82, R89 ;  /* 0x0000005952eb7220 */ /* 0x000fe20000410000 */
[C---:B------:R-:W-:Y:S01]  /*5f80*/  FMUL.FTZ R217, R204.reuse, R201 ;  /* 0x000000c9ccd97220 */ /* 0x040fe20000410000 */
[----:B------:R-:W-:Y:S01]  /*5f90*/  FMUL.FTZ R204, R204, R199 ;  /* 0x000000c7cccc7220 */ /* 0x000fe20000410000 */
[-C--:B------:R-:W-:Y:S01]  /*5fa0*/  FMUL.FTZ R219, R190, R237.reuse ;  /* 0x000000edbedb7220 */ /* 0x080fe20000410000 */
[----:B------:R-:W-:Y:S01]  /*5fb0*/  FFMA.FTZ R215, R67, R237, R200 ;  /* 0x000000ed43d77223 */ /* 0x000fe200000100c8 */
[----:B------:R-:W-:Y:S01]  /*5fc0*/  FFMA.FTZ R186, -R164, R235, R237 ;  /* 0x000000eba4ba7223 */ /* 0x000fe200000101ed */
[----:B------:R-:W-:Y:S01]  /*5fd0*/  FFMA.FTZ R237, R206, R201, -R204 ;  /* 0x000000c9ceed7223 */ /* 0x000fe200000108cc */
[----:B------:R-:W-:Y:S01]  /*5fe0*/  FFMA.FTZ R190, R162, -R235, R239 ;  /* 0x800000eba2be7223 */ /* 0x000fe200000100ef */
[----:B------:R-:W-:Y:S01]  /*5ff0*/  FFMA.FTZ R219, R192, R239, R219 ;  /* 0x000000efc0db7223 */ /* 0x000fe200000100db */
[----:B------:R-:W-:Y:S01]  /*6000*/  FFMA.FTZ R235, R206, R199, R217 ;  /* 0x000000c7ceeb7223 */ /* 0x000fe200000100d9 */
[----:B------:R-:W-:Y:S01]  /*6010*/  FADD.FTZ R178, R178, R237 ;  /* 0x000000edb2b27221 */ /* 0x000fe20000010000 */
[C---:B-1----:R-:W-:Y:S01]  /*6020*/  FMUL.FTZ R233, R223.reuse, R7 ;  /* 0x00000007dfe97220 */ /* 0x042fe20000410000 */
[----:B------:R-:W-:Y:S01]  /*6030*/  FMUL.FTZ R217, R223, R5 ;  /* 0x00000005dfd97220 */ /* 0x000fe20000410000 */
[----:B------:R-:W-:Y:S01]  /*6040*/  FFMA.FTZ R174, R81, R174, R219 ;  /* 0x000000ae51ae7223 */ /* 0x000fe200000100db */
[----:B------:R-:W-:Y:S01]  /*6050*/  FADD.FTZ R188, R188, R235 ;  /* 0x000000ebbcbc7221 */ /* 0x000fe20000010000 */
[-C--:B------:R-:W-:Y:S01]  /*6060*/  FMUL.FTZ R219, R178, R95.reuse ;  /* 0x0000005fb2db7220 */ /* 0x080fe20000410000 */
[CC--:B--2---:R-:W-:Y:S01]  /*6070*/  FFMA.FTZ R192, R222.reuse, R6.reuse, -R233 ;  /* 0x00000006dec07223 */ /* 0x0c4fe200000108e9 */
[C---:B------:R-:W-:Y:S01]  /*6080*/  FMUL.FTZ R198, R223.reuse, R6 ;  /* 0x00000006dfc67220 */ /* 0x040fe20000410000 */
[-C--:B------:R-:W-:Y:S01]  /*6090*/  FMUL.FTZ R6, R223, R4.reuse ;  /* 0x00000004df067220 */ /* 0x080fe20000410000 */
[----:B------:R-:W-:Y:S01]  /*60a0*/  FFMA.FTZ R4, R222, R4, -R217 ;  /* 0x00000004de047223 */ /* 0x000fe200000108d9 */
[----:B------:R-:W-:Y:S01]  /*60b0*/  FMUL.FTZ R217, R188, R95 ;  /* 0x0000005fbcd97220 */ /* 0x000fe20000410000 */
[----:B------:R-:W-:Y:S01]  /*60c0*/  FMUL.FTZ R223, R36, R219 ;  /* 0x000000db24df7220 */ /* 0x000fe20000410000 */
[C---:B------:R-:W-:Y:S01]  /*60d0*/  FFMA.FTZ R7, R222.reuse, R7, R198 ;  /* 0x00000007de077223 */ /* 0x040fe200000100c6 */
[----:B------:R-:W-:Y:S01]  /*60e0*/  FFMA.FTZ R5, R222, R5, R6 ;  /* 0x00000005de057223 */ /* 0x000fe20000010006 */
[----:B0-----:R-:W-:Y:S01]  /*60f0*/  FADD.FTZ R6, R225, R192 ;  /* 0x000000c0e1067221 */ /* 0x001fe20000010000 */
[----:B------:R-:W-:Y:S01]  /*6100*/  FMUL.FTZ R200, R199, R100 ;  /* 0x00000064c7c87220 */ /* 0x000fe20000410000 */
[-C--:B------:R-:W-:Y:S01]  /*6110*/  FFMA.FTZ R192, R226, R217.reuse, R223 ;  /* 0x000000d9e2c07223 */ /* 0x080fe200000100df */
[----:B---3--:R-:W-:Y:S01]  /*6120*/  FADD.FTZ R7, R224, R7 ;  /* 0x00000007e0077221 */ /* 0x008fe20000010000 */
[----:B------:R-:W-:Y:S01]  /*6130*/  FMUL.FTZ R223, R207, R98 ;  /* 0x00000062cfdf7220 */ /* 0x000fe20000410000 */
[-C--:B------:R-:W-:Y:S01]  /*6140*/  FMUL.FTZ R198, R90, R217.reuse ;  /* 0x000000d95ac67220 */ /* 0x080fe20000410000 */
[----:B------:R-:W-:Y:S01]  /*6150*/  FMUL.FTZ R217, R36, R217 ;  /* 0x000000d924d97220 */ /* 0x000fe20000410000 */
[----:B------:R-:W-:Y:S01]  /*6160*/  FMUL.FTZ R202, R201, R100 ;  /* 0x00000064c9ca7220 */ /* 0x000fe20000410000 */
[----:B------:R-:W-:Y:S01]  /*6170*/  FMUL.FTZ R204, R3, R200 ;  /* 0x000000c803cc7220 */ /* 0x000fe20000410000 */
[----:B------:R-:W-:Y:S01]  /*6180*/  FMUL.FTZ R225, R184, R98 ;  /* 0x00000062b8e17220 */ /* 0x000fe20000410000 */
[----:B------:R-:W-:Y:S01]  /*6190*/  FMUL.FTZ R233, R220, R223 ;  /* 0x000000dfdce97220 */ /* 0x000fe20000410000 */
[----:B------:R0:W-:Y:S01]  /*61a0*/  @!P5 STS.128 [UR7+0x21b0], R4 ;  /* 0x0021b004ff00d988 */ /* 0x0001e20008000c07 */
[----:B------:R-:W-:Y:S01]  /*61b0*/  FFMA.FTZ R176, R81, R176, R194 ;  /* 0x000000b051b07223 */ /* 0x000fe200000100c2 */
[----:B------:R-:W-:Y:S01]  /*61c0*/  FMUL.FTZ R194, R3, R202 ;  /* 0x000000ca03c27220 */ /* 0x000fe20000410000 */
[----:B------:R-:W-:Y:S01]  /*61d0*/  FMUL.FTZ R235, R87, R225 ;  /* 0x000000e157eb7220 */ /* 0x000fe20000410000 */
[----:B------:R1:W-:Y:S01]  /*61e0*/  STS [R143+0x420], R198 ;  /* 0x000420c68f007388 */ /* 0x0003e20000000800 */
[----:B------:R-:W-:Y:S01]  /*61f0*/  FMUL.FTZ R208, R214, R93 ;  /* 0x0000005dd6d07220 */ /* 0x000fe20000410000 */
[----:B------:R-:W-:Y:S01]  /*6200*/  FFMA.FTZ R194, R229, R200, R194 ;  /* 0x000000c8e5c27223 */ /* 0x000fe200000100c2 */
[----:B------:R-:W-:Y:S01]  /*6210*/  FFMA.FTZ R213, R67, -R239, R216 ;  /* 0x800000ef43d57223 */ /* 0x000fe200000100d8 */
[----:B------:R2:W-:Y:S01]  /*6220*/  STS [R142+0x10], R235 ;  /* 0x000010eb8e007388 */ /* 0x0005e20000000800 */
[----:B------:R-:W-:Y:S01]  /*6230*/  FFMA.FTZ R196, R177, -R196, R218 ;  /* 0x800000c4b1c47223 */ /* 0x000fe200000100da */
[-C--:B------:R-:W-:Y:S01]  /*6240*/  FMUL.FTZ R222, R221, R94.reuse ;  /* 0x0000005eddde7220 */ /* 0x080fe20000410000 */
[----:B------:R-:W-:Y:S01]  /*6250*/  FMUL.FTZ R206, R231, R94 ;  /* 0x0000005ee7ce7220 */ /* 0x000fe20000410000 */
[-C--:B------:R-:W-:Y:S01]  /*6260*/  FMUL.FTZ R224, R227, R86.reuse ;  /* 0x00000056e3e07220 */ /* 0x080fe20000410000 */
[----:B------:R-:W-:Y:S01]  /*6270*/  FMUL.FTZ R218, R37, R86 ;  /* 0x0000005625da7220 */ /* 0x000fe20000410000 */
[-C--:B0-----:R-:W-:Y:S01]  /*6280*/  FFMA.FTZ R4, R226, R219.reuse, -R217 ;  /* 0x000000dbe2047223 */ /* 0x081fe200000108d9 */
[----:B------:R-:W-:Y:S01]  /*6290*/  FMUL.FTZ R7, R88, R200 ;  /* 0x000000c858077220 */ /* 0x000fe20000410000 */
[----:B------:R-:W-:Y:S01]  /*62a0*/  FMUL.FTZ R219, R90, R219 ;  /* 0x000000db5adb7220 */ /* 0x000fe20000410000 */
[-C--:B------:R-:W-:Y:S01]  /*62b0*/  FFMA.FTZ R5, R229, R202.reuse, -R204 ;  /* 0x000000cae5057223 */ /* 0x080fe200000108cc */
[----:B------:R-:W-:Y:S01]  /*62c0*/  FMUL.FTZ R217, R88, R202 ;  /* 0x000000ca58d97220 */ /* 0x000fe20000410000 */
[-C--:B------:R-:W-:Y:S01]  /*62d0*/  FMUL.FTZ R202, R205, R96.reuse ;  /* 0x00000060cdca7220 */ /* 0x080fe20000410000 */
[-C--:B-1----:R-:W-:Y:S01]  /*62e0*/  FFMA.FTZ R198, R230, R225.reuse, R233 ;  /* 0x000000e1e6c67223 */ /* 0x082fe200000100e9 */
[----:B------:R-:W-:Y:S01]  /*62f0*/  FMUL.FTZ R6, R182, R96 ;  /* 0x00000060b6067220 */ /* 0x000fe20000410000 */
[----:B------:R-:W-:Y:S01]  /*6300*/  FMUL.FTZ R225, R220, R225 ;  /* 0x000000e1dce17220 */ /* 0x000fe20000410000 */
[----:B------:R0:W-:Y:S01]  /*6310*/  STS [R142+0x4], R219 ;  /* 0x000004db8e007388 */ /* 0x0001e20000000800 */
[----:B------:R-:W-:Y:S01]  /*6320*/  FMUL.FTZ R233, R203, R202 ;  /* 0x000000cacbe97220 */ /* 0x000fe20000410000 */
[----:B------:R-:W-:Y:S01]  /*6330*/  FMUL.FTZ R204, R180, R93 ;  /* 0x0000005db4cc7220 */ /* 0x000fe20000410000 */
[-C--:B--2---:R-:W-:Y:S01]  /*6340*/  FMUL.FTZ R235, R228, R89.reuse ;  /* 0x00000059e4eb7220 */ /* 0x084fe20000410000 */
[----:B------:R1:W-:Y:S01]  /*6350*/  STS [R142+0x8], R7 ;  /* 0x000008078e007388 */ /* 0x0003e20000000800 */
[----:B------:R-:W-:Y:S01]  /*6360*/  FFMA.FTZ R200, R212, R6, R233 ;  /* 0x00000006d4c87223 */ /* 0x000fe200000100e9 */
[----:B------:R-:W-:Y:S01]  /*6370*/  FMUL.FTZ R233, R2, R89 ;  /* 0x0000005902e97220 */ /* 0x000fe20000410000 */
[----:B------:R-:W-:Y:S01]  /*6380*/  FMUL.FTZ R216, R197, R204 ;  /* 0x000000ccc5d87220 */ /* 0x000fe20000410000 */
[----:B------:R2:W-:Y:S01]  /*6390*/  STS [R142+0xc], R217 ;  /* 0x00000cd98e007388 */ /* 0x0005e20000000800 */
[C---:B------:R-:W-:Y:S01]  /*63a0*/  FMUL.FTZ R237, R190.reuse, R235 ;  /* 0x000000ebbeed7220 */ /* 0x040fe20000410000 */
[----:B0-----:R-:W-:Y:S01]  /*63b0*/  FMUL.FTZ R219, R203, R6 ;  /* 0x00000006cbdb7220 */ /* 0x001fe20000410000 */
[----:B------:R-:W-:Y:S01]  /*63c0*/  FMUL.FTZ R239, R190, R233 ;  /* 0x000000e9beef7220 */ /* 0x000fe20000410000 */
[----:B------:R-:W-:Y:S01]  /*63d0*/  FADD.FTZ R4, RZ, R4 ;  /* 0x00000004ff047221 */ /* 0x000fe20000010000 */
[-C--:B-1----:R-:W-:Y:S01]  /*63e0*/  FFMA.FTZ R7, R230, R223.reuse, -R225 ;  /* 0x000000dfe6077223 */ /* 0x082fe200000108e1 */
[----:B------:R-:W-:Y:S01]  /*63f0*/  FMUL.FTZ R223, R87, R223 ;  /* 0x000000df57df7220 */ /* 0x000fe20000410000 */
[----:B------:R-:W-:Y:S01]  /*6400*/  FMUL.FTZ R225, R84, R204 ;  /* 0x000000cc54e17220 */ /* 0x000fe20000410000 */
[----:B------:R-:W-:Y:S01]  /*6410*/  FADD.FTZ R4, R4, R5 ;  /* 0x0000000504047221 */ /* 0x000fe20000010000 */
[C---:B--2---:R-:W-:Y:S01]  /*6420*/  FMUL.FTZ R217, R85.reuse, R6 ;  /* 0x0000000655d97220 */ /* 0x044fe20000410000 */
[-C--:B------:R-:W-:Y:S01]  /*6430*/  FFMA.FTZ R6, R212, R202.reuse, -R219 ;  /* 0x000000cad4067223 */ /* 0x080fe200000108db */
[----:B------:R-:W-:Y:S01]  /*6440*/  FMUL.FTZ R219, R85, R202 ;  /* 0x000000ca55db7220 */ /* 0x000fe20000410000 */
[----:B------:R0:W-:Y:S01]  /*6450*/  STS [R142+0x14], R223 ;  /* 0x000014df8e007388 */ /* 0x0001e20000000800 */
[----:B------:R-:W-:Y:S01]  /*6460*/  FMUL.FTZ R202, R197, R208 ;  /* 0x000000d0c5ca7220 */ /* 0x000fe20000410000 */
[----:B------:R-:W-:-:S02]  /*6470*/  FADD.FTZ R7, R4, R7 ;  /* 0x0000000704077221 */ /* 0x000fc40000010000 */
[----:B------:R1:W-:Y:S01]  /*6480*/  STS [R142+0x18], R217 ;  /* 0x000018d98e007388 */ /* 0x0003e20000000800 */
[C---:B------:R-:W-:Y:S01]  /*6490*/  FFMA.FTZ R202, R195.reuse, R204, R202 ;  /* 0x000000ccc3ca7223 */ /* 0x040fe200000100ca */
[-C--:B------:R-:W-:Y:S01]  /*64a0*/  FFMA.FTZ R204, R195, R208.reuse, -R216 ;  /* 0x000000d0c3cc7223 */ /* 0x080fe200000108d8 */
[-C--:B------:R-:W-:Y:S01]  /*64b0*/  FFMA.FTZ R216, R186, R235.reuse, -R239 ;  /* 0x000000ebbad87223 */ /* 0x080fe200000108ef */
[----:B------:R2:W-:Y:S01]  /*64c0*/  STS [R142+0x1c], R219 ;  /* 0x00001cdb8e007388 */ /* 0x0005e20000000800 */
[----:B------:R-:W-:Y:S01]  /*64d0*/  FMUL.FTZ R235, R82, R235 ;  /* 0x000000eb52eb7220 */ /* 0x000fe20000410000 */
[----:B0-----:R-:W-:Y:S01]  /*64e0*/  FMUL.FTZ R223, R84, R208 ;  /* 0x000000d054df7220 */ /* 0x001fe20000410000 */
[-C--:B------:R-:W-:Y:S01]  /*64f0*/  FFMA.FTZ R208, R186, R233.reuse, R237 ;  /* 0x000000e9bad07223 */ /* 0x080fe200000100ed */
[----:B------:R0:W-:Y:S01]  /*6500*/  STS [R142+0x20], R225 ;  /* 0x000020e18e007388 */ /* 0x0001e20000000800 */
[----:B------:R-:W-:Y:S01]  /*6510*/  FMUL.FTZ R233, R82, R233 ;  /* 0x000000e952e97220 */ /* 0x000fe20000410000 */
[----:B-1----:R-:W-:Y:S01]  /*6520*/  FMUL.FTZ R217, R83, R222 ;  /* 0x000000de53d97220 */ /* 0x002fe20000410000 */
[----:B------:R-:W-:Y:S01]  /*6530*/  FADD.FTZ R7, R7, R6 ;  /* 0x0000000607077221 */ /* 0x000fe20000010000 */
[----:B------:R1:W-:Y:S01]  /*6540*/  STS [R142+0x24], R223 ;  /* 0x000024df8e007388 */ /* 0x0003e20000000800 */
[----:B------:R-:W-:Y:S01]  /*6550*/  LEA R6, R65, -R62, 0x1 ;  /* 0x8000003e41067211 */ /* 0x000fe200078e08ff */
[----:B--2---:R-:W-:Y:S01]  /*6560*/  FMUL.FTZ R219, R83, R206 ;  /* 0x000000ce53db7220 */ /* 0x004fe20000410000 */
[----:B------:R-:W-:Y:S01]  /*6570*/  FADD.FTZ R7, R7, R204 ;  /* 0x000000cc07077221 */ /* 0x000fe20000010000 */
[----:B------:R2:W-:Y:S01]  /*6580*/  STS [R142+0x28], R217 ;  /* 0x000028d98e007388 */ /* 0x0005e20000000800 */
[C---:B------:R-:W-:Y:S01]  /*6590*/  ISETP.GE.AND P6, PT, R6.reuse, 0x1, PT ;  /* 0x000000010600780c */ /* 0x040fe20003fc6270 */
[C---:B0-----:R-:W-:Y:S01]  /*65a0*/  FMUL.FTZ R225, R81.reuse, R218 ;  /* 0x000000da51e17220 */ /* 0x041fe20000410000 */
[C---:B------:R-:W-:Y:S01]  /*65b0*/  ISETP.GE.AND P3, PT, R6.reuse, 0x21, PT ;  /* 0x000000210600780c */ /* 0x040fe20003f66270 */
[----:B------:R0:W-:Y:S01]  /*65c0*/  STS [R142+0x2c], R219 ;  /* 0x00002cdb8e007388 */ /* 0x0001e20000000800 */
[C---:B------:R-:W-:Y:S01]  /*65d0*/  ISETP.GE.AND P2, PT, R6.reuse, 0x41, PT ;  /* 0x000000410600780c */ /* 0x040fe20003f46270 */
[----:B-1----:R-:W-:Y:S01]  /*65e0*/  FMUL.FTZ R223, R81, R224 ;  /* 0x000000e051df7220 */ /* 0x002fe20000410000 */
[C---:B------:R-:W-:Y:S01]  /*65f0*/  ISETP.GE.AND P1, PT, R6.reuse, 0x61, PT ;  /* 0x000000610600780c */ /* 0x040fe20003f26270 */
[----:B------:R1:W-:Y:S01]  /*6600*/  STS [R142+0x30], R233 ;  /* 0x000030e98e007388 */ /* 0x0003e20000000800 */
[----:B------:R-:W-:Y:S01]  /*6610*/  ISETP.GE.AND P0, PT, R6, 0x81, PT ;  /* 0x000000810600780c */ /* 0x000fe20003f06270 */
[----:B--2---:R-:W-:Y:S01]  /*6620*/  FADD.FTZ R217, RZ, R192 ;  /* 0x000000c0ffd97221 */ /* 0x004fe20000010000 */
[C---:B------:R-:W-:Y:S01]  /*6630*/  FMUL.FTZ R192, R196.reuse, R206 ;  /* 0x000000cec4c07220 */ /* 0x040fe20000410000 */
[----:B------:R1:W-:Y:S02]  /*6640*/  STS [R142+0x34], R235 ;  /* 0x000034eb8e007388 */ /* 0x0003e40000000800 */
[----:B------:R-:W-:Y:S01]  /*6650*/  FADD.FTZ R217, R217, R194 ;  /* 0x000000c2d9d97221 */ /* 0x000fe20000010000 */
[----:B0-----:R-:W-:Y:S01]  /*6660*/  FMUL.FTZ R219, R81, R86 ;  /* 0x0000005651db7220 */ /* 0x001fe20000410000 */
[----:B------:R1:W-:Y:S01]  /*6670*/  STS [R142+0x38], R223 ;  /* 0x000038df8e007388 */ /* 0x0003e20000000800 */
[-C--:B------:R-:W-:Y:S01]  /*6680*/  FFMA.FTZ R192, R193, R222.reuse, R192 ;  /* 0x000000dec1c07223 */ /* 0x080fe200000100c0 */
[----:B------:R-:W-:Y:S01]  /*6690*/  FADD.FTZ R217, R217, R198 ;  /* 0x000000c6d9d97221 */ /* 0x000fe20000010000 */
[----:B------:R-:W-:Y:S01]  /*66a0*/  FMUL.FTZ R222, R196, R222 ;  /* 0x000000dec4de7220 */ /* 0x000fe20000410000 */
[----:B------:R1:W-:Y:S02]  /*66b0*/  STS [R142+0x3c], R225 ;  /* 0x00003ce18e007388 */ /* 0x0003e40000000800 */
[----:B------:R-:W-:Y:S01]  /*66c0*/  FADD.FTZ R5, R217, R200 ;  /* 0x000000c8d9057221 */ /* 0x000fe20000010000 */
[-C--:B------:R-:W-:Y:S01]  /*66d0*/  FFMA.FTZ R217, R173, -R219.reuse, R174 ;  /* 0x800000dbadd97223 */ /* 0x080fe200000100ae */
[----:B------:R-:W-:Y:S01]  /*66e0*/  BAR.SYNC.DEFER_BLOCKING 0x0 ;  /* 0x0000000000007b1d */ /* 0x000fe20000010000 */
[----:B------:R-:W-:Y:S01]  /*66f0*/  FFMA.FTZ R219, -R175, R219, R176 ;  /* 0x000000dbafdb7223 */ /* 0x000fe200000101b0 */
[----:B------:R-:W-:Y:S01]  /*6700*/  FFMA.FTZ R222, R193, R206, -R222 ;  /* 0x000000cec1de7223 */ /* 0x000fe200000108de */
[----:B------:R-:W-:Y:S01]  /*6710*/  FMUL.FTZ R4, R217, R218 ;  /* 0x000000dad9047220 */ /* 0x000fe20000410000 */
[----:B------:R-:W-:-:S02]  /*6720*/  FADD.FTZ R5, R5, R202 ;  /* 0x000000ca05057221 */ /* 0x000fc40000010000 */
[----:B------:R-:W-:Y:S01]  /*6730*/  FADD.FTZ R7, R7, R222 ;  /* 0x000000de07077221 */ /* 0x000fe20000010000 */
[-C--:B------:R-:W-:Y:S01]  /*6740*/  FFMA.FTZ R4, R219, R224.reuse, R4 ;  /* 0x000000e0db047223 */ /* 0x080fe20000010004 */
[----:B------:R-:W-:Y:S01]  /*6750*/  FMUL.FTZ R224, R217, R224 ;  /* 0x000000e0d9e07220 */ /* 0x000fe20000410000 */
[----:B------:R-:W-:Y:S01]  /*6760*/  FADD.FTZ R5, R5, R192 ;  /* 0x000000c005057221 */ /* 0x000fe20000010000 */
[----:B------:R-:W-:Y:S02]  /*6770*/  FADD.FTZ R7, R7, R216 ;  /* 0x000000d807077221 */ /* 0x000fe40000010000 */
[----:B------:R-:W-:Y:S01]  /*6780*/  FFMA.FTZ R224, R219, R218, -R224 ;  /* 0x000000dadbe07223 */ /* 0x000fe200000108e0 */
[----:B------:R-:W-:Y:S01]  /*6790*/  FADD.FTZ R5, R5, R208 ;  /* 0x000000d005057221 */ /* 0x000fe20000010000 */
[----:B------:R1:W0:Y:S01]  /*67a0*/  LDS R233, [R141+0x4a0] ;  /* 0x0004a0008de97984 */ /* 0x0002220000000800 */
[----:B------:R-:W-:Y:S05]  /*67b0*/  @!P6 BRA `(.L_x_15924) ;  /* 0x000000000008e947 */ /* 0x000fea0003800000 */
[----:B-1----:R-:W1:Y:S04]  /*67c0*/  LDS R223, [R145+0x420] ;  /* 0x0004200091df7984 */ /* 0x002e680000000800 */
[----:B-1----:R2:W-:Y:S02]  /*67d0*/  REDG.E.ADD.F32.FTZ.RN.STRONG.GPU desc[UR16][R34.64], R223 ;  /* 0x000000df220079a6 */ /* 0x0025e4000c12f310 */
.L_x_15924:
[----:B------:R-:W-:Y:S05]  /*67e0*/  BSYNC.RECONVERGENT B0 ;  /* 0x0000000000007941 */ /* 0x000fea0003800200 */
.L_x_15923:
[----:B------:R-:W-:Y:S01]  /*67f0*/  BSSY.RECONVERGENT B0, `(.L_x_15925) ;  /* 0x0000004000007945 */ /* 0x000fe20003800200 */
[----:B------:R-:W-:-:S03]  /*6800*/  ISETP.GE.AND P6, PT, R6, 0xa1, PT ;  /* 0x000000a10600780c */ /* 0x000fc60003fc6270 */
[----:B------:R-:W-:Y:S10]  /*6810*/  @!P3 BRA `(.L_x_15926) ;  /* 0x000000000004b947 */ /* 0x000ff40003800000 */
[----:B0-----:R3:W-:Y:S02]  /*6820*/  REDG.E.ADD.F32.FTZ.RN.STRONG.GPU desc[UR16][R34.64+0x80], R233 ;  /* 0x000080e9220079a6 */ /* 0x0017e4000c12f310 */
.L_x_15926:
[----:B------:R-:W-:Y:S05]  /*6830*/  BSYNC.RECONVERGENT B0 ;  /* 0x0000000000007941 */ /* 0x000fea0003800200 */
.L_x_15925:
[----:B-12---:R1:W2:Y:S01]  /*6840*/  LDS R223, [R140+0x520] ;  /* 0x000520008cdf7984 */ /* 0x0062a20000000800 */
[----:B------:R-:W-:Y:S04]  /*6850*/  BSSY.RECONVERGENT B0, `(.L_x_15927) ;  /* 0x0000003000007945 */ /* 0x000fe80003800200 */
[----:B------:R-:W-:Y:S05]  /*6860*/  @!P2 BRA `(.L_x_15928) ;  /* 0x000000000004a947 */ /* 0x000fea0003800000 */
[----:B--2---:R4:W-:Y:S02]  /*6870*/  REDG.E.ADD.F32.FTZ.RN.STRONG.GPU desc[UR16][R34.64+0x100], R223 ;  /* 0x000100df220079a6 */ /* 0x0049e4000c12f310 */
.L_x_15928:
[----:B------:R-:W-:Y:S05]  /*6880*/  BSYNC.RECONVERGENT B0 ;  /* 0x0000000000007941 */ /* 0x000fea0003800200 */
.L_x_15927:
[----:B--2-4-:R2:W4:Y:S01]  /*6890*/  LDS R223, [R139+0x5a0] ;  /* 0x0005a0008bdf7984 */ /* 0x0145220000000800 */
[----:B------:R-:W-:Y:S04]  /*68a0*/  BSSY.RECONVERGENT B0, `(.L_x_15929) ;  /* 0x0000003000007945 */ /* 0x000fe80003800200 */
[----:B------:R-:W-:Y:S05]  /*68b0*/  @!P1 BRA `(.L_x_15930) ;  /* 0x0000000000049947 */ /* 0x000fea0003800000 */
[----:B----4-:R4:W-:Y:S02]  /*68c0*/  REDG.E.ADD.F32.FTZ.RN.STRONG.GPU desc[UR16][R34.64+0x180], R223 ;  /* 0x000180df220079a6 */ /* 0x0109e4000c12f310 */
.L_x_15930:
[----:B------:R-:W-:Y:S05]  /*68d0*/  BSYNC.RECONVERGENT B0 ;  /* 0x0000000000007941 */ /* 0x000fea0003800200 */
.L_x_15929:
[----:B----4-:R4:W0:Y:S01]  /*68e0*/  LDS R223, [R138+0x620] ;  /* 0x000620008adf7984 */ /* 0x0108220000000800 */
[----:B------:R-:W-:Y:S04]  /*68f0*/  BSSY.RECONVERGENT B0, `(.L_x_15931) ;  /* 0x0000003000007945 */ /* 0x000fe80003800200 */
[----:B------:R-:W-:Y:S05]  /*6900*/  @!P0 BRA `(.L_x_15932) ;  /* 0x0000000000048947 */ /* 0x000fea0003800000 */
[----:B0-----:R0:W-:Y:S02]  /*6910*/  REDG.E.ADD.F32.FTZ.RN.STRONG.GPU desc[UR16][R34.64+0x200], R223 ;  /* 0x000200df220079a6 */ /* 0x0011e4000c12f310 */
.L_x_15932:
[----:B------:R-:W-:Y:S05]  /*6920*/  BSYNC.RECONVERGENT B0 ;  /* 0x0000000000007941 */ /* 0x000fea0003800200 */
.L_x_15931:
[----:B0-----:R0:W0:Y:S01]  /*6930*/  LDS R223, [R137+0x6a0] ;  /* 0x0006a00089df7984 */ /* 0x0010220000000800 */
[----:B------:R-:W-:Y:S04]  /*6940*/  BSSY.RECONVERGENT B0, `(.L_x_15933) ;  /* 0x0000003000007945 */ /* 0x000fe80003800200 */
[----:B------:R-:W-:Y:S05]  /*6950*/  @!P6 BRA `(.L_x_15934) ;  /* 0x000000000004e947 */ /* 0x000fea0003800000 */
[----:B0-----:R0:W-:Y:S02]  /*6960*/  REDG.E.ADD.F32.FTZ.RN.STRONG.GPU desc[UR16][R34.64+0x280], R223 ;  /* 0x000280df220079a6 */ /* 0x0011e4000c12f310 */
.L_x_15934:
[----:B------:R-:W-:Y:S05]  /*6970*/  BSYNC.RECONVERGENT B0 ;  /* 0x0000000000007941 */ /* 0x000fea0003800200 */
.L_x_15933:
        /* <DEDUP_REMOVED lines=9> */
.L_x_15936:
[----:B------:R-:W-:Y:S05]  /*6a10*/  BSYNC.RECONVERGENT B0 ;  /* 0x0000000000007941 */ /* 0x000fea0003800200 */
.L_x_15935:
[----:B0-----:R0:W0:Y:S01]  /*6a20*/  LDS R223, [R135+0x7a0] ;  /* 0x0007a00087df7984 */ /* 0x0010220000000800 */
[----:B------:R-:W-:Y:S04]  /*6a30*/  BSSY.RECONVERGENT B0, `(.L_x_15937) ;  /* 0x0000003000007945 */ /* 0x000fe80003800200 */
[----:B------:R-:W-:Y:S05]  /*6a40*/  @!P0 BRA `(.L_x_15938) ;  /* 0x0000000000048947 */ /* 0x000fea0003800000 */
[----:B0-----:R0:W-:Y:S02]  /*6a50*/  REDG.E.ADD.F32.FTZ.RN.STRONG.GPU desc[UR16][R34.64+0x380], R223 ;  /* 0x000380df220079a6 */ /* 0x0011e4000c12f310 */
.L_x_15938:
[----:B------:R-:W-:Y:S05]  /*6a60*/  BSYNC.RECONVERGENT B0 ;  /* 0x0000000000007941 */ /* 0x000fea0003800200 */
.L_x_15937:
[----:B0-----:R0:W0:Y:S01]  /*6a70*/  LDS R223, [R134+0x820] ;  /* 0x0008200086df7984 */ /* 0x0010220000000800 */
[----:B------:R-:W-:Y:S04]  /*6a80*/  BSSY.RECONVERGENT B0, `(.L_x_15939) ;  /* 0x0000003000007945 */ /* 0x000fe80003800200 */
[----:B------:R-:W-:Y:S05]  /*6a90*/  @!P1 BRA `(.L_x_15940) ;  /* 0x0000000000049947 */ /* 0x000fea0003800000 */
[----:B0-----:R0:W-:Y:S02]  /*6aa0*/  REDG.E.ADD.F32.FTZ.RN.STRONG.GPU desc[UR16][R34.64+0x400], R223 ;  /* 0x000400df220079a6 */ /* 0x0011e4000c12f310 */
.L_x_15940:
[----:B------:R-:W-:Y:S05]  /*6ab0*/  BSYNC.RECONVERGENT B0 ;  /* 0x0000000000007941 */ /* 0x000fea0003800200 */
.L_x_15939:
[----:B0-----:R0:W0:Y:S01]  /*6ac0*/  LDS R223, [R132+0x8a0] ;  /* 0x0008a00084df7984 */ /* 0x0010220000000800 */
[----:B------:R-:W-:Y:S04]  /*6ad0*/  BSSY.RECONVERGENT B0, `(.L_x_15941) ;  /* 0x0000003000007945 */ /* 0x000fe80003800200 */
[----:B------:R-:W-:Y:S05]  /*6ae0*/  @!P2 BRA `(.L_x_15942) ;  /* 0x000000000004a947 */ /* 0x000fea0003800000 */
[----:B0-----:R0:W-:Y:S02]  /*6af0*/  REDG.E.ADD.F32.FTZ.RN.STRONG.GPU desc[UR16][R34.64+0x480], R223 ;  /* 0x000480df220079a6 */ /* 0x0011e4000c12f310 */
.L_x_15942:
[----:B------:R-:W-:Y:S05]  /*6b00*/  BSYNC.RECONVERGENT B0 ;  /* 0x0000000000007941 */ /* 0x000fea0003800200 */
.L_x_15941:
[----:B0-----:R0:W0:Y:S01]  /*6b10*/  LDS R223, [R130+0x920] ;  /* 0x0009200082df7984 */ /* 0x0010220000000800 */
[----:B------:R-:W-:Y:S04]  /*6b20*/  BSSY.RECONVERGENT B0, `(.L_x_15943) ;  /* 0x0000003000007945 */ /* 0x000fe80003800200 */
[----:B------:R-:W-:Y:S05]  /*6b30*/  @!P3 BRA `(.L_x_15944) ;  /* 0x000000000004b947 */ /* 0x000fea0003800000 */
[----:B0-----:R0:W-:Y:S02]  /*6b40*/  REDG.E.ADD.F32.FTZ.RN.STRONG.GPU desc[UR16][R34.64+0x500], R223 ;  /* 0x000500df220079a6 */ /* 0x0011e4000c12f310 */
.L_x_15944:
[----:B------:R-:W-:Y:S05]  /*6b50*/  BSYNC.RECONVERGENT B0 ;  /* 0x0000000000007941 */ /* 0x000fea0003800200 */
.L_x_15943:
        /* <DEDUP_REMOVED lines=9> */
.L_x_15946:
[----:B------:R-:W-:Y:S05]  /*6bf0*/  BSYNC.RECONVERGENT B0 ;  /* 0x0000000000007941 */ /* 0x000fea0003800200 */
.L_x_15945:
[----:B0-----:R0:W0:Y:S01]  /*6c00*/  LDS R223, [R126+0xa20] ;  /* 0x000a20007edf7984 */ /* 0x0010220000000800 */
[----:B------:R-:W-:Y:S04]  /*6c10*/  BSSY.RECONVERGENT B0, `(.L_x_15947) ;  /* 0x0000003000007945 */ /* 0x000fe80003800200 */
[----:B------:R-:W-:Y:S05]  /*6c20*/  @!P0 BRA `(.L_x_15948) ;  /* 0x0000000000048947 */ /* 0x000fea0003800000 */
[----:B0-----:R0:W-:Y:S02]  /*6c30*/  REDG.E.ADD.F32.FTZ.RN.STRONG.GPU desc[UR16][R34.64+0x600], R223 ;  /* 0x000600df220079a6 */ /* 0x0011e4000c12f310 */
.L_x_15948:
[----:B------:R-:W-:Y:S05]  /*6c40*/  BSYNC.RECONVERGENT B0 ;  /* 0x0000000000007941 */ /* 0x000fea0003800200 */
.L_x_15947:
[----:B0-----:R0:W0:Y:S01]  /*6c50*/  LDS R223, [R124+0xaa0] ;  /* 0x000aa0007cdf7984 */ /* 0x0010220000000800 */
[----:B------:R-:W-:Y:S04]  /*6c60*/  BSSY.RECONVERGENT B0, `(.L_x_15949) ;  /* 0x0000003000007945 */ /* 0x000fe80003800200 */
[----:B------:R-:W-:Y:S05]  /*6c70*/  @!P1 BRA `(.L_x_15950) ;  /* 0x0000000000049947 */ /* 0x000fea0003800000 */
[----:B0-----:R0:W-:Y:S02]  /*6c80*/  REDG.E.ADD.F32.FTZ.RN.STRONG.GPU desc[UR16][R34.64+0x680], R223 ;  /* 0x000680df220079a6 */ /* 0x0011e4000c12f310 */
.L_x_15950:
[----:B------:R-:W-:Y:S05]  /*6c90*/  BSYNC.RECONVERGENT B0 ;  /* 0x0000000000007941 */ /* 0x000fea0003800200 */
.L_x_15949:
[----:B0-----:R0:W0:Y:S01]  /*6ca0*/  LDS R223, [R122+0xb20] ;  /* 0x000b20007adf7984 */ /* 0x0010220000000800 */
[----:B------:R-:W-:Y:S04]  /*6cb0*/  BSSY.RECONVERGENT B0, `(.L_x_15951) ;  /* 0x0000003000007945 */ /* 0x000fe80003800200 */
[----:B------:R-:W-:Y:S05]  /*6cc0*/  @!P2 BRA `(.L_x_15952) ;  /* 0x000000000004a947 */ /* 0x000fea0003800000 */
[----:B0-----:R0:W-:Y:S02]  /*6cd0*/  REDG.E.ADD.F32.FTZ.RN.STRONG.GPU desc[UR16][R34.64+0x700], R223 ;  /* 0x000700df220079a6 */ /* 0x0011e4000c12f310 */
.L_x_15952:
[----:B------:R-:W-:Y:S05]  /*6ce0*/  BSYNC.RECONVERGENT B0 ;  /* 0x0000000000007941 */ /* 0x000fea0003800200 */
.L_x_15951:
[----:B------:R-:W-:Y:S01]  /*6cf0*/  FADD.FTZ R4, R5, R4 ;  /* 0x0000000405047221 */ /* 0x000fe20000010000 */
[----:B------:R-:W-:Y:S01]  /*6d00*/  FADD.FTZ R5, R7, R224 ;  /* 0x000000e007057221 */ /* 0x000fe20000010000 */
[----:B------:R-:W-:Y:S01]  /*6d10*/  BSSY.RECONVERGENT B0, `(.L_x_15953) ;  /* 0x0000004000007945 */ /* 0x000fe20003800200 */
[----:B------:R0:W0:Y:S03]  /*6d20*/  LDS R7, [R120+0xba0] ;  /* 0x000ba00078077984 */ /* 0x0000260000000800 */
[----:B------:R-:W-:Y:S05]  /*6d30*/  @!P3 BRA `(.L_x_15954) ;  /* 0x000000000004b947 */ /* 0x000fea0003800000 */
[----:B0-----:R0:W-:Y:S02]  /*6d40*/  REDG.E.ADD.F32.FTZ.RN.STRONG.GPU desc[UR16][R34.64+0x780], R7 ;  /* 0x00078007220079a6 */ /* 0x0011e4000c12f310 */
.L_x_15954:
[----:B------:R-:W-:Y:S05]  /*6d50*/  BSYNC.RECONVERGENT B0 ;  /* 0x0000000000007941 */ /* 0x000fea0003800200 */
.L_x_15953:
        /* <DEDUP_REMOVED lines=11> */
[----:B---3--:R-:W-:-:S03]  /*6e10*/  @!P0 FADD.FTZ R5, R5, R34 ;  /* 0x0000002205058221 */ /* 0x008fc60000010000 */
[----:B------:R-:W0:Y:S01]  /*6e20*/  SHFL.DOWN PT, R215, R4, 0x2, 0x1f ;  /* 0x08401f0004d77f89 */ /* 0x000e2200000e0000 */
[----:B------:R-:W-:Y:S01]  /*6e30*/  FMUL.FTZ R34, R173, R37 ;  /* 0x00000025ad227220 */ /* 0x000fe20000410000 */
[----:B-----5:R-:W-:Y:S02]  /*6e40*/  @!P0 FADD.FTZ R6, R6, R213 ;  /* 0x000000d506068221 */ /* 0x020fe40000010000 */
[----:B------:R-:W3:Y:S01]  /*6e50*/  SHFL.DOWN PT, R192, R5, 0x2, 0x1f ;  /* 0x08401f0005c07f89 */ /* 0x000ee200000e0000 */
[----:B------:R-:W-:Y:S01]  /*6e60*/  FFMA.FTZ R34, R175, R227, R34 ;  /* 0x000000e3af227223 */ /* 0x000fe20000010022 */
[----:B-1----:R-:W-:Y:S02]  /*6e70*/  @!P0 FADD.FTZ R7, R7, R174 ;  /* 0x000000ae07078221 */ /* 0x002fe40000010000 */
[----:B------:R-:W1:Y:S01]  /*6e80*/  SHFL.DOWN PT, R223, R6, 0x2, 0x1f ;  /* 0x08401f0006df7f89 */ /* 0x000e6200000e0000 */
[CC--:B------:R-:W-:Y:S01]  /*6e90*/  FFMA.FTZ R174, R32.reuse, R37.reuse, -R35 ;  /* 0x0000002520ae7223 */ /* 0x0c0fe20000010823 */
[----:B------:R-:W-:Y:S01]  /*6ea0*/  FMUL.FTZ R37, R33, R37 ;  /* 0x0000002521257220 */ /* 0x000fe20000410000 */
[----:B------:R-:W-:Y:S01]  /*6eb0*/  ISETP.GT.AND P0, PT, R115, 0x1d, PT ;  /* 0x0000001d7300780c */ /* 0x000fe20003f04270 */
[----:B------:R-:W5:Y:S01]  /*6ec0*/  SHFL.DOWN PT, R194, R7, 0x2, 0x1f ;  /* 0x08401f0007c27f89 */ /* 0x000f6200000e0000 */
[----:B------:R-:W-:Y:S01]  /*6ed0*/  FMUL.FTZ R176, R217, R174 ;  /* 0x000000aed9b07220 */ /* 0x000fe20000410000 */
[----:B------:R-:W-:Y:S01]  /*6ee0*/  FFMA.FTZ R174, R32, R227, R37 ;  /* 0x000000e320ae7223 */ /* 0x000fe20000010025 */
[----:B------:R-:W-:Y:S01]  /*6ef0*/  FFMA.FTZ R73, R34, R86, R73 ;  /* 0x0000005622497223 */ /* 0x000fe20000010049 */
[----:B------:R-:W-:Y:S01]  /*6f00*/  FMUL.FTZ R35, R162, R228 ;  /* 0x000000e4a2237220 */ /* 0x000fe20000410000 */
[----:B------:R-:W-:Y:S01]  /*6f10*/  FMUL.FTZ R37, R33, R2 ;  /* 0x0000000221257220 */ /* 0x000fe20000410000 */
[----:B------:R-:W-:-:S03]  /*6f20*/  FFMA.FTZ R174, R219, R174, R176 ;  /* 0x000000aedbae7223 */ /* 0x000fc600000100b0 */
[----:B------:R-:W-:Y:S01]  /*6f30*/  FFMA.FTZ R173, R32, R228, -R37 ;  /* 0x000000e420ad7223 */ /* 0x000fe20000010825 */
[----:B------:R-:W-:Y:S01]  /*6f40*/  FFMA.FTZ R213, R81, R34, R174 ;  /* 0x0000002251d57223 */ /* 0x000fe200000100ae */
[----:B------:R-:W-:Y:S01]  /*6f50*/  FMUL.FTZ R34, R177, R231 ;  /* 0x000000e7b1227220 */ /* 0x000fe20000410000 */
[----:B0-----:R-:W-:Y:S01]  /*6f60*/  @!P0 FADD.FTZ R4, R4, R215 ;  /* 0x000000d704048221 */ /* 0x001fe20000010000 */
[----:B------:R-:W-:Y:S01]  /*6f70*/  FMUL.FTZ R37, R33, R228 ;  /* 0x000000e421257220 */ /* 0x000fe20000410000 */
[----:B------:R-:W-:Y:S01]  /*6f80*/  FMUL.FTZ R175, R190, R173 ;  /* 0x000000adbeaf7220 */ /* 0x000fe20000410000 */
[-C--:B------:R-:W-:Y:S01]  /*6f90*/  FFMA.FTZ R162, R179, R221.reuse, R34 ;  /* 0x000000ddb3a27223 */ /* 0x080fe20000010022 */
[----:B---3--:R-:W-:Y:S01]  /*6fa0*/  @!P0 FADD.FTZ R5, R5, R192 ;  /* 0x000000c005058221 */ /* 0x008fe20000010000 */
[----:B------:R-:W0:Y:S01]  /*6fb0*/  SHFL.DOWN PT, R177, R4, 0x4, 0x1f ;  /* 0x08801f0004b17f89 */ /* 0x000e2200000e0000 */
[-C--:B------:R-:W-:Y:S01]  /*6fc0*/  FFMA.FTZ R37, R32, R2.reuse, R37 ;  /* 0x0000000220257223 */ /* 0x080fe20000010025 */
[----:B------:R-:W-:Y:S01]  /*6fd0*/  FFMA.FTZ R173, R164, R2, R35 ;  /* 0x00000002a4ad7223 */ /* 0x000fe20000010023 */
[----:B-1----:R-:W-:Y:S01]  /*6fe0*/  @!P0 FADD.FTZ R6, R6, R223 ;  /* 0x000000df06068221 */ /* 0x002fe20000010000 */
[----:B------:R-:W1:Y:S01]  /*6ff0*/  SHFL.DOWN PT, R174, R5, 0x4, 0x1f ;  /* 0x08801f0005ae7f89 */ /* 0x000e6200000e0000 */
[----:B------:R-:W-:Y:S01]  /*7000*/  FMUL.FTZ R35, R33, R221 ;  /* 0x000000dd21237220 */ /* 0x000fe20000410000 */
[----:B------:R-:W-:Y:S01]  /*7010*/  FFMA.FTZ R175, R186, R37, R175 ;  /* 0x00000025baaf7223 */ /* 0x000fe200000100af */
[----:B-----5:R-:W-:Y:S01]  /*7020*/  @!P0 FADD.FTZ R7, R7, R194 ;  /* 0x000000c207078221 */ /* 0x020fe20000010000 */
[----:B------:R-:W3:Y:S01]  /*7030*/  SHFL.DOWN PT, R179, R6, 0x4, 0x1f ;  /* 0x08801f0006b37f89 */ /* 0x000ee200000e0000 */
[----:B------:R-:W-:Y:S01]  /*7040*/  ISETP.GT.AND P0, PT, R115, 0x1b, PT ;  /* 0x0000001b7300780c */ /* 0x000fe20003f04270 */
[-C--:B------:R-:W-:Y:S01]  /*7050*/  FFMA.FTZ R37, R32, R231.reuse, -R35 ;  /* 0x000000e720257223 */ /* 0x080fe20000010823 */
[C---:B------:R-:W-:Y:S01]  /*7060*/  FMUL.FTZ R231, R33.reuse, R231 ;  /* 0x000000e721e77220 */ /* 0x040fe20000410000 */
[----:B------:R-:W5:Y:S01]  /*7070*/  SHFL.DOWN PT, R176, R7, 0x4, 0x1f ;  /* 0x08801f0007b07f89 */ /* 0x000f6200000e0000 */
[C---:B------:R-:W-:Y:S01]  /*7080*/  FMUL.FTZ R35, R33.reuse, R180 ;  /* 0x000000b421237220 */ /* 0x040fe20000410000 */
[----:B------:R-:W-:Y:S01]  /*7090*/  FMUL.FTZ R196, R196, R37 ;  /* 0x00000025c4c47220 */ /* 0x000fe20000410000 */
[C---:B------:R-:W-:Y:S01]  /*70a0*/  FFMA.FTZ R34, R32.reuse, R221, R231 ;  /* 0x000000dd20227223 */ /* 0x040fe200000100e7 */
[-C--:B------:R-:W-:Y:S01]  /*70b0*/  FMUL.FTZ R37, R33, R214.reuse ;  /* 0x000000d621257220 */ /* 0x080fe20000410000 */
[-C--:B------:R-:W-:Y:S01]  /*70c0*/  FFMA.FTZ R2, R32, R214.reuse, -R35 ;  /* 0x000000d620027223 */ /* 0x080fe20000010823 */
[----:B------:R-:W-:Y:S01]  /*70d0*/  FMUL.FTZ R35, R166, R214 ;  /* 0x000000d6a6237220 */ /* 0x000fe20000410000 */
[----:B------:R-:W-:Y:S01]  /*70e0*/  FFMA.FTZ R196, R193, R34, R196 ;  /* 0x00000022c1c47223 */ /* 0x000fe200000100c4 */
[----:B------:R-:W-:Y:S01]  /*70f0*/  FFMA.FTZ R164, R82, R173, R175 ;  /* 0x000000ad52a47223 */ /* 0x000fe200000100af */
[----:B------:R-:W-:Y:S01]  /*7100*/  FMUL.FTZ R34, R197, R2 ;  /* 0x00000002c5227220 */ /* 0x000fe20000410000 */
[-C--:B------:R-:W-:Y:S01]  /*7110*/  FFMA.FTZ R2, R32, R180.reuse, R37 ;  /* 0x000000b420027223 */ /* 0x080fe20000010025 */
[----:B------:R-:W-:Y:S01]  /*7120*/  FFMA.FTZ R35, R168, R180, R35 ;  /* 0x000000b4a8237223 */ /* 0x000fe20000010023 */
[----:B0-----:R-:W-:Y:S01]  /*7130*/  @!P0 FADD.FTZ R4, R4, R177 ;  /* 0x000000b104048221 */ /* 0x001fe20000010000 */
[----:B------:R-:W-:Y:S01]  /*7140*/  FADD.FTZ R101, R164, R101 ;  /* 0x00000065a4657221 */ /* 0x000fe20000010000 */
[----:B------:R-:W-:Y:S01]  /*7150*/  FFMA.FTZ R195, R195, R2, R34 ;  /* 0x00000002c3c37223 */ /* 0x000fe20000010022 */
        /* <DEDUP_REMOVED lines=8> */
[----:B------:R-:W-:Y:S01]  /*71e0*/  FFMA.FTZ R37, R83, R162, R196 ;  /* 0x000000a253257223 */ /* 0x000fe200000100c4 */
[----:B-----5:R-:W-:Y:S01]  /*71f0*/  @!P0 FADD.FTZ R7, R7, R176 ;  /* 0x000000b007078221 */ /* 0x020fe20000010000 */
[----:B------:R-:W3:Y:S01]  /*7200*/  SHFL.DOWN PT, R177, R6, 0x8, 0x1f ;  /* 0x09001f0006b17f89 */ /* 0x000ee200000e0000 */
[CC--:B------:R-:W-:Y:S01]  /*7210*/  FFMA.FTZ R162, R32.reuse, R205.reuse, -R35 ;  /* 0x000000cd20a27223 */ /* 0x0c0fe20000010823 */
[----:B------:R-:W-:Y:S01]  /*7220*/  FMUL.FTZ R35, R33, R184 ;  /* 0x000000b821237220 */ /* 0x000fe20000410000 */
[----:B------:R-:W-:Y:S01]  /*7230*/  ISETP.GT.AND P0, PT, R115, 0x17, PT ;  /* 0x000000177300780c */ /* 0x000fe20003f04270 */
[----:B------:R-:W5:Y:S01]  /*7240*/  SHFL.DOWN PT, R168, R7, 0x8, 0x1f ;  /* 0x09001f0007a87f89 */ /* 0x000f6200000e0000 */
[----:B------:R-:W-:Y:S01]  /*7250*/  FMUL.FTZ R2, R181, R205 ;  /* 0x000000cdb5027220 */ /* 0x000fe20000410000 */
[----:B------:R-:W-:Y:S01]  /*7260*/  FFMA.FTZ R35, R32, R207, -R35 ;  /* 0x000000cf20237223 */ /* 0x000fe20000010823 */
[----:B------:R-:W-:Y:S01]  /*7270*/  FMUL.FTZ R205, R33, R205 ;  /* 0x000000cd21cd7220 */ /* 0x000fe20000410000 */
[----:B------:R-:W-:Y:S01]  /*7280*/  FADD.FTZ R104, R37, R104 ;  /* 0x0000006825687221 */ /* 0x000fe20000010000 */
[-C--:B------:R-:W-:Y:S01]  /*7290*/  FFMA.FTZ R34, R183, R182.reuse, R2 ;  /* 0x000000b6b7227223 */ /* 0x080fe20000010002 */
[----:B------:R-:W-:Y:S01]  /*72a0*/  FMUL.FTZ R2, R185, R207 ;  /* 0x000000cfb9027220 */ /* 0x000fe20000410000 */
[----:B------:R-:W-:Y:S01]  /*72b0*/  FMUL.FTZ R37, R220, R35 ;  /* 0x00000023dc257220 */ /* 0x000fe20000410000 */
[----:B------:R-:W-:Y:S01]  /*72c0*/  FMUL.FTZ R35, R33, R199 ;  /* 0x000000c721237220 */ /* 0x000fe20000410000 */
[C---:B------:R-:W-:Y:S01]  /*72d0*/  FFMA.FTZ R205, R32.reuse, R182, R205 ;  /* 0x000000b620cd7223 */ /* 0x040fe200000100cd */
[----:B------:R-:W-:Y:S01]  /*72e0*/  FMUL.FTZ R203, R203, R162 ;  /* 0x000000a2cbcb7220 */ /* 0x000fe20000410000 */
[----:B------:R-:W-:Y:S01]  /*72f0*/  FFMA.FTZ R187, R187, R184, R2 ;  /* 0x000000b8bbbb7223 */ /* 0x000fe20000010002 */
[----:B------:R-:W-:Y:S01]  /*7300*/  FFMA.FTZ R2, R32, R201, -R35 ;  /* 0x000000c920027223 */ /* 0x000fe20000010823 */
[----:B------:R-:W-:Y:S01]  /*7310*/  FMUL.FTZ R207, R33, R207 ;  /* 0x000000cf21cf7220 */ /* 0x000fe20000410000 */
[----:B------:R-:W-:Y:S01]  /*7320*/  FFMA.FTZ R212, R212, R205, R203 ;  /* 0x000000cdd4d47223 */ /* 0x000fe200000100cb */
[----:B0-----:R-:W-:Y:S01]  /*7330*/  @!P0 FADD.FTZ R4, R4, R175 ;  /* 0x000000af04048221 */ /* 0x001fe20000010000 */
[----:B-1----:R-:W-:Y:S01]  /*7340*/  @!P0 FADD.FTZ R5, R5, R166 ;  /* 0x000000a605058221 */ /* 0x002fe20000010000 */
[----:B------:R-:W-:Y:S01]  /*7350*/  FFMA.FTZ R74, R173, R89, R74 ;  /* 0x00000059ad4a7223 */ /* 0x000fe2000001004a */
[----:B------:R-:W-:Y:S01]  /*7360*/  FFMA.FTZ R77, R34, R96, R77 ;  /* 0x00000060224d7223 */ /* 0x000fe2000001004d */
[----:B------:R-:W-:Y:S01]  /*7370*/  FFMA.FTZ R173, R85, R34, R212 ;  /* 0x0000002255ad7223 */ /* 0x000fe200000100d4 */
[----:B---3--:R-:W-:Y:S01]  /*7380*/  @!P0 FADD.FTZ R6, R6, R177 ;  /* 0x000000b106068221 */ /* 0x008fe20000010000 */
[----:B------:R-:W-:Y:S01]  /*7390*/  FFMA.FTZ R207, R32, R184, R207 ;  /* 0x000000b820cf7223 */ /* 0x000fe200000100cf */
[----:B------:R-:W-:Y:S01]  /*73a0*/  FMUL.FTZ R162, R3, R2 ;  /* 0x0000000203a27220 */ /* 0x000fe20000410000 */
[----:B------:R-:W-:Y:S01]  /*73b0*/  FADD.FTZ R106, R213, R106 ;  /* 0x0000006ad56a7221 */ /* 0x000fe20000010000 */
[----:B-----5:R-:W-:Y:S01]  /*73c0*/  @!P0 FADD.FTZ R7, R7, R168 ;  /* 0x000000a807078221 */ /* 0x020fe20000010000 */
[----:B------:R0:W1:Y:S01]  /*73d0*/  SHFL.DOWN PT, R3, R4, 0x10, 0x1f ;  /* 0x0a001f0004037f89 */ /* 0x00006200000e0000 */
[----:B------:R-:W-:Y:S01]  /*73e0*/  FADD.FTZ R99, R164, R99 ;  /* 0x00000063a4637221 */ /* 0x000fe20000010000 */
[----:B------:R-:W-:Y:S01]  /*73f0*/  FADD.FTZ R102, R173, R102 ;  /* 0x00000066ad667221 */ /* 0x000fe20000010000 */
[----:B------:R-:W-:Y:S01]  /*7400*/  FFMA.FTZ R230, R230, R207, R37 ;  /* 0x000000cfe6e67223 */ /* 0x000fe20000010025 */
        /* <DEDUP_REMOVED lines=10> */
.L_x_15956:
[----:B------:R-:W-:Y:S05]  /*74b0*/  BSYNC.RECONVERGENT B0 ;  /* 0x0000000000007941 */ /* 0x000fea0003800200 */
.L_x_15955:
[C---:B-1----:R-:W-:Y:S01]  /*74c0*/  FMUL.FTZ R3, R33.reuse, R188 ;  /* 0x000000bc21037220 */ /* 0x042fe20000410000 */
[CC--:B0-----:R-:W-:Y:S01]  /*74d0*/  FMUL.FTZ R34, R33.reuse, R201.reuse ;  /* 0x000000c921227220 */ /* 0x0c1fe20000410000 */
[-C--:B------:R-:W-:Y:S01]  /*74e0*/  FMUL.FTZ R33, R33, R178.reuse ;  /* 0x000000b221217220 */ /* 0x080fe20000410000 */
[----:B---3--:R-:W-:Y:S01]  /*74f0*/  FMUL.FTZ R2, R189, R201 ;  /* 0x000000c9bd027220 */ /* 0x008fe20000410000 */
[CC--:B------:R-:W-:Y:S01]  /*7500*/  FFMA.FTZ R35, R32.reuse, R178.reuse, -R3 ;  /* 0x000000b220237223 */ /* 0x0c0fe20000010803 */
[----:B------:R-:W-:Y:S01]  /*7510*/  FFMA.FTZ R34, R32, R199, R34 ;  /* 0x000000c720227223 */ /* 0x000fe20000010022 */
[----:B------:R-:W-:Y:S01]  /*7520*/  FMUL.FTZ R3, R170, R178 ;  /* 0x000000b2aa037220 */ /* 0x000fe20000410000 */
[----:B------:R-:W-:Y:S01]  /*7530*/  FFMA.FTZ R33, R32, R188, R33 ;  /* 0x000000bc20217223 */ /* 0x000fe20000010021 */
        /* <DEDUP_REMOVED lines=27> */
.L_x_15958:
[----:B------:R-:W-:Y:S05]  /*76f0*/  BSYNC.RECONVERGENT B0 ;  /* 0x0000000000007941 */ /* 0x000fea0003800200 */
.L_x_15957:
[----:B------:R-:W-:-:S04]  /*7700*/  UIADD3 UR4, UPT, UPT, UR4, 0x1, URZ ;  /* 0x0000000104047890 */ /* 0x000fc8000fffe0ff */
[----:B------:R-:W-:-:S09]  /*7710*/  UISETP.GE.AND UP0, UPT, UR4, UR9, UPT ;  /* 0x000000090400728c */ /* 0x000fd2000bf06270 */
[----:B------:R-:W-:Y:S05]  /*7720*/  BRA.U !UP0, `(.L_x_15959) ;  /* 0xffffffb908b87547 */ /* 0x000fea000b83ffff */
.L_x_15909:
[----:B------:R-:W-:Y:S01]  /*7730*/  BAR.SYNC.DEFER_BLOCKING 0x0 ;  /* 0x0000000000007b1d */ /* 0x000fe20000010000 */
[-C--:B------:R-:W-:Y:S02]  /*7740*/  ISETP.GE.AND P6, PT, R133, R116.reuse, PT ;  /* 0x000000748500720c */ /* 0x080fe40003fc6270 */
[----:B------:R-:W-:Y:S02]  /*7750*/  PRMT R3, RZ, 0x7610, R3 ;  /* 0x00007610ff037816 */ /* 0x000fe40000000003 */
[----:B------:R-:W-:-:S03]  /*7760*/  ISETP.GE.AND P5, PT, R131, R116, PT ;  /* 0x000000748300720c */ /* 0x000fc60003fa6270 */
[----:B------:R-:W1:Y:S01]  /*7770*/  LDC.64 R38, c[0x0][0x4f8] ;  /* 0x00013e00ff267b82 */ /* 0x000e620000000a00 */
[-C--:B------:R-:W-:Y:S01]  /*7780*/  ISETP.GE.AND P4, PT, R129, R116.reuse, PT ;  /* 0x000000748100720c */ /* 0x080fe20003f86270 */
[----:B------:R-:W3:Y:S01]  /*7790*/  LDCU.64 UR8, c[0x0][0x500] ;  /* 0x0000a000ff0877ac */ /* 0x000ee20008000a00 */
[-C--:B------:R-:W-:Y:S02]  /*77a0*/  ISETP.GE.AND P3, PT, R127, R116.reuse, PT ;  /* 0x000000747f00720c */ /* 0x080fe40003f66270 */
[-C--:B------:R-:W-:Y:S01]  /*77b0*/  ISETP.GE.AND P2, PT, R125, R116.reuse, PT ;  /* 0x000000747d00720c */ /* 0x080fe20003f46270 */
[----:B------:R-:W5:Y:S01]  /*77c0*/  LDCU.64 UR10, c[0x0][0x550] ;  /* 0x0000aa00ff0a77ac */ /* 0x000f620008000a00 */
[-C--:B------:R-:W-:Y:S02]  /*77d0*/  ISETP.GE.AND P1, PT, R123, R116.reuse, PT ;  /* 0x000000747b00720c */ /* 0x080fe40003f26270 */
[----:B------:R-:W-:Y:S02]  /*77e0*/  ISETP.GE.AND P0, PT, R121, R116, PT ;  /* 0x000000747900720c */ /* 0x000fe40003f06270 */
[----:B------:R-:W-:-:S02]  /*77f0*/  PRMT R0, RZ, 0x7610, R0 ;  /* 0x00007610ff007816 */ /* 0x000fc40000000000 */
[----:B0-----:R-:W-:Y:S01]  /*7800*/  PRMT R5, RZ, 0x7610, R5 ;  /* 0x00007610ff057816 */ /* 0x001fe20000000005 */
[----:B------:R-:W2:Y:S01]  /*7810*/  @!P6 LDG.E.U16 R3, desc[UR16][R18.64] ;  /* 0x000000101203e981 */ /* 0x000ea2000c1e1500 */
[----:B------:R-:W-:Y:S02]  /*7820*/  ISETP.GE.AND P6, PT, R119, R116, PT ;  /* 0x000000747700720c */ /* 0x000fe40003fc6270 */
[----:B------:R-:W-:Y:S01]  /*7830*/  PRMT R2, RZ, 0x7610, R2 ;  /* 0x00007610ff027816 */ /* 0x000fe20000000002 */
[----:B------:R-:W4:Y:S01]  /*7840*/  @!P5 LDG.E.U16 R0, desc[UR16][R18.64+0x40] ;  /* 0x000040101200d981 */ /* 0x000f22000c1e1500 */
[----:B------:R-:W-:Y:S02]  /*7850*/  PRMT R7, RZ, 0x7610, R7 ;  /* 0x00007610ff077816 */ /* 0x000fe40000000007 */
[----:B------:R-:W-:Y:S01]  /*7860*/  PRMT R4, RZ, 0x7610, R4 ;  /* 0x00007610ff047816 */ /* 0x000fe20000000004 */
[----:B------:R-:W3:Y:S01]  /*7870*/  @!P4 LDG.E.U16 R5, desc[UR16][R18.64+0x80] ;  /* 0x000080101205c981 */ /* 0x000ee2000c1e1500 */
[----:B------:R-:W-:-:S03]  /*7880*/  PRMT R6, RZ, 0x7610, R6 ;  /* 0x00007610ff067816 */ /* 0x000fc60000000006 */
[----:B------:R-:W5:Y:S04]  /*7890*/  @!P3 LDG.E.U16 R2, desc[UR16][R18.64+0xc0] ;  /* 0x0000c0101202b981 */ /* 0x000f68000c1e1500 */
[----:B------:R-:W5:Y:S04]  /*78a0*/  @!P2 LDG.E.U16 R7, desc[UR16][R18.64+0x100] ;  /* 0x000100101207a981 */ /* 0x000f68000c1e1500 */
[----:B------:R-:W5:Y:S04]  /*78b0*/  @!P1 LDG.E.U16 R4, desc[UR16][R18.64+0x140] ;  /* 0x0001401012049981 */ /* 0x000f68000c1e1500 */
[----:B------:R-:W5:Y:S04]  /*78c0*/  @!P0 LDG.E.U16 R6, desc[UR16][R18.64+0x180] ;  /* 0x0001801012068981 */ /* 0x000f68000c1e1500 */
[----:B------:R-:W5:Y:S01]  /*78d0*/  @!P6 LDG.E.U16 R103, desc[UR16][R18.64+0x1c0] ;  /* 0x0001c0101267e981 */ /* 0x000f62000c1e1500 */
[----:B------:R-:W-:-:S02]  /*78e0*/  F2FP.F16.F32.PACK_AB R79, R79, R80 ;  /* 0x000000504f4f723e */ /* 0x000fc400000000ff */
[----:B------:R-:W-:Y:S02]  /*78f0*/  F2FP.F16.F32.PACK_AB R77, R77, R78 ;  /* 0x0000004e4d4d723e */ /* 0x000fe400000000ff */
[----:B------:R-:W-:Y:S02]  /*7900*/  F2FP.F16.F32.PACK_AB R75, R75, R76 ;  /* 0x0000004c4b4b723e */ /* 0x000fe400000000ff */
[----:B------:R-:W-:Y:S01]  /*7910*/  F2FP.F16.F32.PACK_AB R73, R73, R74 ;  /* 0x0000004a4949723e */ /* 0x000fe200000000ff */
[----:B--2---:R-:W-:Y:S04]  /*7920*/  STS.U16 [R114], R3 ;  /* 0x0000000372007388 */ /* 0x004fe80000000400 */
[----:B----4-:R-:W-:Y:S04]  /*7930*/  STS.U16 [R113+0x40], R0 ;  /* 0x0000400071007388 */ /* 0x010fe80000000400 */
[----:B---3--:R-:W-:Y:S04]  /*7940*/  STS.U16 [R112+0x80], R5 ;  /* 0x0000800570007388 */ /* 0x008fe80000000400 */
[----:B-----5:R-:W-:Y:S04]  /*7950*/  STS.U16 [R111+0xc0], R2 ;  /* 0x0000c0026f007388 */ /* 0x020fe80000000400 */
        /* <DEDUP_REMOVED lines=8> */
[----:B------:R-:W4:Y:S04]  /*79e0*/  LDS.U16 R2, [R105+0x6] ;  /* 0x0000060069027984 */ /* 0x000f280000000400 */
[----:B------:R-:W-:Y:S04]  /*79f0*/  LDS.U16 R4, [R105+0xa] ;  /* 0x00000a0069047984 */ /* 0x000fe80000000400 */
[----:B------:R-:W-:Y:S04]  /*7a00*/  LDS.U16 R5, [R105+0xc] ;  /* 0x00000c0069057984 */ /* 0x000fe80000000400 */
[----:B------:R-:W-:Y:S01]  /*7a10*/  LDS.U16 R6, [R105+0xe] ;  /* 0x00000e0069067984 */ /* 0x000fe20000000400 */
[----:B0-----:R-:W-:-:S02]  /*7a20*/  HADD2.F32 R17, -RZ, R17.H0_H0 ;  /* 0x20000011ff117230 */ /* 0x001fc40000004100 */
[----:B--2---:R-:W-:-:S03]  /*7a30*/  HADD2.F32 R3, -RZ, R18.H0_H0 ;  /* 0x20000012ff037230 */ /* 0x004fc60000004100 */
[--C-:B------:R-:W-:Y:S02]  /*7a40*/  FADD.FTZ R17, R17, R158.reuse ;  /* 0x0000009e11117221 */ /* 0x100fe40000010000 */
[----:B------:R-:W-:-:S03]  /*7a50*/  FADD.FTZ R3, R3, R158 ;  /* 0x0000009e03037221 */ /* 0x000fc60000010000 */
[----:B------:R-:W-:Y:S02]  /*7a60*/  FSETP.GTU.FTZ.AND P0, PT, R17, 20, PT ;  /* 0x41a000001100780b */ /* 0x000fe40003f1c000 */
[----:B------:R-:W-:-:S11]  /*7a70*/  FSETP.GTU.FTZ.AND P2, PT, R3, 20, PT ;  /* 0x41a000000300780b */ /* 0x000fd60003f5c000 */
[----:B------:R-:W-:Y:S02]  /*7a80*/  @!P0 FMUL.FTZ R7, R17, -1.4426950216293334961 ;  /* 0xbfb8aa3b11078820 */ /* 0x000fe40000410000 */
[----:B------:R-:W-:-:S04]  /*7a90*/  @!P2 FMUL.FTZ R18, R3, -1.4426950216293334961 ;  /* 0xbfb8aa3b0312a820 */ /* 0x000fc80000410000 */
[----:B------:R-:W0:Y:S01]  /*7aa0*/  @!P0 MUFU.EX2 R7, R7 ;  /* 0x0000000700078308 */ /* 0x000e220000000800 */
[----:B------:R-:W2:Y:S01]  /*7ab0*/  LDS.U16 R3, [R105+0x8] ;  /* 0x0000080069037984 */ /* 0x000ea20000000400 */
[----:B------:R-:W-:Y:S06]  /*7ac0*/  BAR.SYNC.DEFER_BLOCKING 0x0 ;  /* 0x0000000000007b1d */ /* 0x000fec0000010000 */
[----:B------:R-:W5:Y:S01]  /*7ad0*/  @!P2 MUFU.EX2 R18, R18 ;  /* 0x000000120012a308 */ /* 0x000f620000000800 */
[----:B0-----:R-:W-:-:S07]  /*7ae0*/  @!P0 FADD.FTZ R17, R7, 1 ;  /* 0x3f80000007118421 */ /* 0x001fce0000010000 */
[----:B------:R-:W0:Y:S01]  /*7af0*/  @!P0 MUFU.RCP R20, R17 ;  /* 0x0000001100148308 */ /* 0x000e220000001000 */
[----:B-----5:R-:W-:-:S07]  /*7b00*/  @!P2 FADD.FTZ R19, R18, 1 ;  /* 0x3f8000001213a421 */ /* 0x020fce0000010000 */
[----:B------:R-:W5:Y:S01]  /*7b10*/  @!P2 MUFU.RCP R19, R19 ;  /* 0x000000130013a308 */ /* 0x000f620000001000 */
[----:B---3--:R-:W-:Y:S01]  /*7b20*/  HADD2.F32 R7, -RZ, R0.H0_H0 ;  /* 0x20000000ff077230 */ /* 0x008fe20000004100 */
[----:B------:R-:W-:Y:S01]  /*7b30*/  PRMT R18, R79, 0x7632, R18 ;  /* 0x000076324f127816 */ /* 0x000fe20000000012 */
[----:B0-----:R-:W-:-:S03]  /*7b40*/  @!P0 FMUL.FTZ R91, R91, R20 ;  /* 0x000000145b5b8220 */ /* 0x001fc60000410000 */
[----:B------:R-:W-:Y:S01]  /*7b50*/  FADD.FTZ R0, R7, R158 ;  /* 0x0000009e07007221 */ /* 0x000fe20000010000 */
[----:B----4-:R-:W-:Y:S01]  /*7b60*/  HADD2.F32 R7, -RZ, R2.H0_H0 ;  /* 0x20000002ff077230 */ /* 0x010fe20000004100 */
[----:B------:R-:W-:Y:S01]  /*7b70*/  ISETP.NE.AND P0, PT, R161, RZ, PT ;  /* 0x000000ffa100720c */ /* 0x000fe20003f05270 */
[----:B------:R0:W-:Y:S01]  /*7b80*/  STS.U16 [R105+0x2], R18 ;  /* 0x0000021269007388 */ /* 0x0001e20000000400 */
[----:B--2---:R-:W-:Y:S01]  /*7b90*/  HADD2.F32 R3, -RZ, R3.H0_H0 ;  /* 0x20000003ff037230 */ /* 0x004fe20000004100 */
[----:B------:R-:W-:Y:S01]  /*7ba0*/  PRMT R20, R73, 0x7632, R20 ;  /* 0x0000763249147816 */ /* 0x000fe20000000014 */
[----:B------:R-:W-:Y:S01]  /*7bb0*/  FADD.FTZ R7, R7, R158 ;  /* 0x0000009e07077221 */ /* 0x000fe20000010000 */
[----:B------:R-:W-:Y:S01]  /*7bc0*/  FSETP.GTU.FTZ.AND P1, PT, R0, 20, PT ;  /* 0x41a000000000780b */ /* 0x000fe20003f3c000 */
[----:B-----5:R-:W-:Y:S01]  /*7bd0*/  @!P2 FMUL.FTZ R92, R92, R19 ;  /* 0x000000135c5ca220 */ /* 0x020fe20000410000 */
[----:B------:R-:W-:Y:S02]  /*7be0*/  PRMT R19, R77, 0x7632, R19 ;  /* 0x000076324d137816 */ /* 0x000fe40000000013 */
[----:B0-----:R-:W-:Y:S01]  /*7bf0*/  PRMT R18, R75, 0x7632, R18 ;  /* 0x000076324b127816 */ /* 0x001fe20000000012 */
[----:B------:R-:W-:Y:S01]  /*7c00*/  STS.U16 [R105], R79 ;  /* 0x0000004f69007388 */ /* 0x000fe20000000400 */
[----:B------:R-:W-:Y:S01]  /*7c10*/  FSETP.GTU.FTZ.AND P6, PT, R7, 20, PT ;  /* 0x41a000000700780b */ /* 0x000fe20003fdc000 */
[----:B------:R-:W-:-:S02]  /*7c20*/  FADD.FTZ R17, R3, R158 ;  /* 0x0000009e03117221 */ /* 0x000fc40000010000 */
        /* <DEDUP_REMOVED lines=20> */
[----:B------:R-:W-:Y:S01]  /*7d70*/  @!P6 FMUL.FTZ R2, R7, -1.4426950216293334961 ;  /* 0xbfb8aa3b0702e820 */ /* 0x000fe20000410000 */
[----:B------:R-:W-:Y:S02]  /*7d80*/  HADD2.F32 R5, -RZ, R5.H0_H0 ;  /* 0x20000005ff057230 */ /* 0x000fe40000004100 */
[----:B------:R-:W-:Y:S01]  /*7d90*/  HADD2.F32 R7, -RZ, R6.H0_H0 ;  /* 0x20000006ff077230 */ /* 0x000fe20000004100 */
[----:B------:R-:W2:Y:S01]  /*7da0*/  @!P1 MUFU.EX2 R0, R0 ;  /* 0x0000000000009308 */ /* 0x000ea20000000800 */
[--C-:B------:R-:W-:Y:S01]  /*7db0*/  FADD.FTZ R4, R3, R158.reuse ;  /* 0x0000009e03047221 */ /* 0x100fe20000010000 */
[--C-:B------:R-:W-:Y:S01]  /*7dc0*/  FADD.FTZ R5, R5, R158.reuse ;  /* 0x0000009e05057221 */ /* 0x100fe20000010000 */
[----:B------:R-:W-:Y:S01]  /*7dd0*/  @!P2 FMUL.FTZ R3, R17, -1.4426950216293334961 ;  /* 0xbfb8aa3b1103a820 */ /* 0x000fe20000410000 */
[----:B------:R-:W-:-:S03]  /*7de0*/  FADD.FTZ R7, R7, R158 ;  /* 0x0000009e07077221 */ /* 0x000fc60000010000 */
[----:B------:R-:W-:Y:S02]  /*7df0*/  FSETP.GTU.FTZ.AND P4, PT, R5, 20, PT ;  /* 0x41a000000500780b */ /* 0x000fe40003f9c000 */
[----:B------:R-:W-:Y:S01]  /*7e00*/  FSETP.GTU.FTZ.AND P5, PT, R7, 20, PT ;  /* 0x41a000000700780b */ /* 0x000fe20003fbc000 */
[----:B------:R-:W3:Y:S01]  /*7e10*/  @!P2 MUFU.EX2 R3, R3 ;  /* 0x000000030003a308 */ /* 0x000ee20000000800 */
[----:B------:R-:W-:Y:S01]  /*7e20*/  FSETP.GTU.FTZ.AND P3, PT, R4, 20, PT ;  /* 0x41a000000400780b */ /* 0x000fe20003f7c000 */
[----:B------:R-:W4:Y:S06]  /*7e30*/  LDS R20, [UR6+0x210] ;  /* 0x00021006ff147984 */ /* 0x000f2c0008000800 */
[----:B------:R-:W5:Y:S01]  /*7e40*/  @!P6 MUFU.EX2 R2, R2 ;  /* 0x000000020002e308 */ /* 0x000f620000000800 */
[----:B--2---:R-:W-:Y:S01]  /*7e50*/  @!P1 FADD.FTZ R0, R0, 1 ;  /* 0x3f80000000009421 */ /* 0x004fe20000010000 */
[----:B------:R-:W-:-:S02]  /*7e60*/  @!P4 FMUL.FTZ R5, R5, -1.4426950216293334961 ;  /* 0xbfb8aa3b0505c820 */ /* 0x000fc40000410000 */
[----:B------:R-:W-:Y:S02]  /*7e70*/  @!P5 FMUL.FTZ R17, R7, -1.4426950216293334961 ;  /* 0xbfb8aa3b0711d820 */ /* 0x000fe40000410000 */
[----:B------:R-:W-:Y:S02]  /*7e80*/  @!P3 FMUL.FTZ R4, R4, -1.4426950216293334961 ;  /* 0xbfb8aa3b0404b820 */ /* 0x000fe40000410000 */
[----:B------:R3:W-:Y:S08]  /*7e90*/  @!P4 MUFU.EX2 R7, R5 ;  /* 0x000000050007c308 */ /* 0x0007f00000000800 */
[----:B0-----:R0:W-:Y:S01]  /*7ea0*/  @!P5 MUFU.EX2 R18, R17 ;  /* 0x000000110012d308 */ /* 0x0011e20000000800 */
[----:B---3--:R-:W-:-:S07]  /*7eb0*/  @!P2 FADD.FTZ R5, R3, 1 ;  /* 0x3f8000000305a421 */ /* 0x008fce0000010000 */
[----:B------:R-:W2:Y:S01]  /*7ec0*/  @!P1 MUFU.RCP R0, R0 ;  /* 0x0000000000009308 */ /* 0x000ea20000001000 */
[----:B0-----:R-:W-:-:S07]  /*7ed0*/  SHF.R.S32.HI R17, RZ, 0x1f, R16 ;  /* 0x0000001fff117819 */ /* 0x001fce0000011410 */
[----:B------:R5:W0:Y:S08]  /*7ee0*/  @!P3 MUFU.EX2 R6, R4 ;  /* 0x000000040006b308 */ /* 0x000a300000000800 */
[----:B------:R-:W3:Y:S01]  /*7ef0*/  @!P2 MUFU.RCP R22, R5 ;  /* 0x000000050016a308 */ /* 0x000ee20000001000 */
[----:B-----5:R-:W-:Y:S01]  /*7f00*/  @!P6 FADD.FTZ R4, R2, 1 ;  /* 0x3f8000000204e421 */ /* 0x020fe20000010000 */
[----:B-1----:R-:W-:-:S04]  /*7f10*/  IMAD.WIDE.U32 R2, R38, UR18, R16 ;  /* 0x0000001226027c25 */ /* 0x002fc8000f8e0010 */
[----:B------:R-:W-:Y:S02]  /*7f20*/  IMAD R3, R39, UR18, R3 ;  /* 0x0000001227037c24 */ /* 0x000fe4000f8e0203 */
[----:B--2---:R-:W-:Y:S01]  /*7f30*/  @!P1 FMUL.FTZ R97, R97, R0 ;  /* 0x0000000061619220 */ /* 0x004fe20000410000 */
[----:B------:R-:W-:-:S04]  /*7f40*/  IMAD.WIDE.U32 R2, R171, UR8, R2 ;  /* 0x00000008ab027c25 */ /* 0x000fc8000f8e0002 */
[----:B0-----:R-:W-:Y:S01]  /*7f50*/  @!P3 FADD.FTZ R6, R6, 1 ;  /* 0x3f8000000606b421 */ /* 0x001fe20000010000 */
[----:B------:R-:W-:Y:S01]  /*7f60*/  @!P4 FADD.FTZ R7, R7, 1 ;  /* 0x3f8000000707c421 */ /* 0x000fe20000010000 */
[----:B------:R-:W-:Y:S01]  /*7f70*/  IMAD R0, R171, UR9, R3 ;  /* 0x00000009ab007c24 */ /* 0x000fe2000f8e0203 */
[----:B------:R-:W-:Y:S01]  /*7f80*/  IADD3 R3, P1, PT, R133, R2, RZ ;  /* 0x0000000285037210 */ /* 0x000fe20007f3e0ff */
[----:B------:R-:W-:Y:S01]  /*7f90*/  @!P5 FADD.FTZ R18, R18, 1 ;  /* 0x3f8000001212d421 */ /* 0x000fe20000010000 */
[----:B---3--:R-:W-:Y:S01]  /*7fa0*/  @!P2 FMUL.FTZ R99, R99, R22 ;  /* 0x000000166363a220 */ /* 0x008fe20000410000 */
[----:B------:R-:W0:Y:S01]  /*7fb0*/  @!P6 MUFU.RCP R35, R4 ;  /* 0x000000040023e308 */ /* 0x000e220000001000 */
[----:B------:R-:W-:Y:S01]  /*7fc0*/  IADD3.X R0, PT, PT, RZ, R0, RZ, P1, !PT ;  /* 0x00000000ff007210 */ /* 0x000fe20000ffe4ff */
[----:B------:R-:W1:Y:S01]  /*7fd0*/  LDCU.64 UR8, c[0x0][0x560] ;  /* 0x0000ac00ff0877ac */ /* 0x000e620008000a00 */
[----:B------:R-:W-:-:S05]  /*7fe0*/  LEA R2, P2, R3, UR10, 0x1 ;  /* 0x0000000a03027c11 */ /* 0x000fca000f8408ff */
[----:B------:R-:W2:Y:S01]  /*7ff0*/  @!P3 MUFU.RCP R37, R6 ;  /* 0x000000060025b308 */ /* 0x000ea20000001000 */
[----:B------:R-:W-:Y:S02]  /*8000*/  LEA.HI.X R3, R3, UR11, R0, 0x1, P2 ;  /* 0x0000000b03037c11 */ /* 0x000fe400090f0c00 */
[----:B----4-:R-:W-:-:S05]  /*8010*/  ISETP.GE.AND P1, PT, R133, R20, PT ;  /* 0x000000148500720c */ /* 0x010fca0003f26270 */
        /* <DEDUP_REMOVED lines=97> */
.L_x_15892:
        /* <DEDUP_REMOVED lines=34> */
.L_x_15962:
[----:B------:R-:W-:Y:S05]  /*8850*/  BSYNC.RECONVERGENT B0 ;  /* 0x0000000000007941 */ /* 0x000fea0003800200 */
.L_x_15961:
        /* <DEDUP_REMOVED lines=26> */
.L_x_15964:
[----:B------:R-:W-:Y:S05]  /*8a00*/  BSYNC.RECONVERGENT B0 ;  /* 0x0000000000007941 */ /* 0x000fea0003800200 */
.L_x_15963:
[----:B------:R-:W-:Y:S05]  /*8a10*/  @P2 EXIT ;  /* 0x000000000000294d */ /* 0x000fea0003800000 */
[----:B------:R-:W0:Y:S01]  /*8a20*/  LDCU.64 UR8, c[0x0][0x4e8] ;  /* 0x00009d00ff0877ac */ /* 0x000e220008000a00 */
[----:B------:R-:W2:Y:S01]  /*8a30*/  S2UR UR5, SR_CgaCtaId ;  /* 0x00000000000579c3 */ /* 0x000ea20000008800 */
[----:B------:R-:W-:Y:S01]  /*8a40*/  BSSY.RECONVERGENT B0, `(.L_x_15965) ;  /* 0x0000024000007945 */ /* 0x000fe20003800200 */
[----:B------:R-:W-:Y:S01]  /*8a50*/  UMOV UR4, 0x400 ;  /* 0x0000040000047882 */ /* 0x000fe20000000000 */
[----:B------:R-:W3:Y:S01]  /*8a60*/  LDCU UR6, c[0x0][0x360] ;  /* 0x00006c00ff0677ac */ /* 0x000ee20008000800 */
[----:B------:R-:W4:Y:S01]  /*8a70*/  LDCU.64 UR10, c[0x0][0x4b0] ;  /* 0x00009600ff0a77ac */ /* 0x000f220008000a00 */
[----:B------:R-:W2:Y:S01]  /*8a80*/  LDCU.64 UR12, c[0x0][0x530] ;  /* 0x0000a600ff0c77ac */ /* 0x000ea20008000a00 */
[----:B------:R-:W2:Y:S01]  /*8a90*/  LDCU.64 UR14, c[0x0][0x4f0] ;  /* 0x00009e00ff0e77ac */ /* 0x000ea20008000a00 */
[C---:B01----:R-:W-:Y:S01]  /*8aa0*/  IMAD.WIDE.U32 R6, R171.reuse, UR8, RZ ;  /* 0x00000008ab067c25 */ /* 0x043fe2000f8e00ff */
[----:B------:R-:W0:Y:S03]  /*8ab0*/  LDCU.64 UR18, c[0x0][0x540] ;  /* 0x0000a800ff1277ac */ /* 0x000e260008000a00 */
[----:B------:R-:W-:Y:S01]  /*8ac0*/  IMAD R171, R171, UR9, R7 ;  /* 0x00000009abab7c24 */ /* 0x000fe2000f8e0207 */
[----:B--234-:R-:W-:-:S12]  /*8ad0*/  ULEA UR4, UR5, UR4, 0x18 ;  /* 0x0000000405047291 */ /* 0x01cfd8000f8ec0ff */
.L_x_15966:
        /* <DEDUP_REMOVED lines=27> */
.L_x_15965:
[----:B------:R-:W-:Y:S05]  /*8c90*/  EXIT ;  /* 0x000000000000794d */ /* 0x000fea0003800000 */
.L_x_15967:
        /* <DEDUP_REMOVED lines=14> */
.L_x_18769:


//--------------------- .text._Z25selective_scan_bwd_kernelI32Selective_Scan_bwd_kernel_traitsILi32ELi8ELb0ELb1ELb0ELb1ELb1EN3c104HalfENS1_7complexIfEEEEv12SSMParamsBwd --------------------------
	.section	.text._Z25selective_scan_bwd_kernelI32Selective_Scan_bwd_kernel_traitsILi32ELi8ELb0ELb1ELb0ELb1ELb1EN3c104HalfENS1_7complexIfEEEEv12SSMParamsBwd,"ax",@progbits
	.align	128
        .global         _Z25selective_scan_bwd_kernelI32Selective_Scan_bwd_kernel_traitsILi32ELi8ELb0ELb1ELb0ELb1ELb1EN3c104HalfENS1_7complexIfEEEEv12SSMParamsBwd
        .type           _Z25selective_scan_bwd_kernelI32Selective_Scan_bwd_kernel_traitsILi32ELi8ELb0ELb1ELb0ELb1ELb1EN3c104HalfENS1_7complexIfEEEEv12SSMParamsBwd,@function
        .size           _Z25selective_scan_bwd_kernelI32Selective_Scan_bwd_kernel_traitsILi32ELi8ELb0ELb1ELb0ELb1ELb1EN3c104HalfENS1_7complexIfEEEEv12SSMParamsBwd,(.L_x_18770 - _Z25selective_scan_bwd_kernelI32Selective_Scan_bwd_kernel_traitsILi32ELi8ELb0ELb1ELb0ELb1ELb1EN3c104HalfENS1_7complexIfEEEEv12SSMParamsBwd)
        .other          _Z25selective_scan_bwd_kernelI32Selective_Scan_bwd_kernel_traitsILi32ELi8ELb0ELb1ELb0ELb1ELb1EN3c104HalfENS1_7complexIfEEEEv12SSMParamsBwd,@"STO_CUDA_ENTRY STV_DEFAULT"
_Z25selective_scan_bwd_kernelI32Selective_Scan_bwd_kernel_traitsILi32ELi8ELb0ELb1ELb0ELb1ELb1EN3c104HalfENS1_7complexIfEEEEv12SSMParamsBwd:
.text._Z25selective_scan_bwd_kernelI32Selective_Scan_bwd_kernel_traitsILi32ELi8ELb0ELb1ELb0ELb1ELb1EN3c104HalfENS1_7complexIfEEEEv12SSMParamsBwd:
        /* <DEDUP_REMOVED lines=208> */
.L_x_16037:
[----:B------:R-:W0:Y:S01]  /*0d00*/  LDC.64 R16, c[0x0][0x410] ;  /* 0x00010400ff107b82 */ /* 0x000e220000000a00 */
[----:B------:R-:W-:Y:S02]  /*0d10*/  IADD3 R114, PT, PT, R144, -0x1, RZ ;  /* 0xffffffff90727810 */ /* 0x000fe40007ffe0ff */
[----:B------:R-:W-:Y:S02]  /*0d20*/  MOV R15, RZ ;  /* 0x000000ff000f7202 */ /* 0x000fe40000000f00 */
[----:B------:R-:W-:Y:S02]  /*0d30*/  SHF.L.U32 R14, R114, 0x8, RZ ;  /* 0x00000008720e7819 */ /* 0x000fe400000006ff */
[----:B------:R-:W-:Y:S01]  /*0d40*/  PRMT R4, RZ, 0x7610, R4 ;  /* 0x00007610ff047816 */ /* 0x000fe20000000004 */
        /* <DEDUP_REMOVED lines=8> */
[----:B-1----:R-:W-:Y:S01]  /*0dd0*/  IMAD.WIDE.U32 R2, R165, R18, R2 ;  /* 0x00000012a5027225 */ /* 0x002fe200078e0002 */
[----:B------:R-:W-:-:S03]  /*0de0*/  PRMT R18, RZ, 0x7610, R18 ;  /* 0x00007610ff127816 */ /* 0x000fc60000000012 */
[----:B------:R-:W-:Y:S01]  /*0df0*/  IMAD R19, R165, R19, R3 ;  /* 0x00000013a5137224 */ /* 0x000fe200078e0203 */
[C---:B------:R-:W-:Y:S02]  /*0e00*/  SHF.L.U32 R3, R130.reuse, 0x1, RZ ;  /* 0x0000000182037819 */ /* 0x040fe400000006ff */
[----:B------:R-:W-:Y:S01]  /*0e10*/  IADD3 R0, P2, PT, R130, R2, RZ ;  /* 0x0000000282007210 */ /* 0x000fe20007f5e0ff */
[----:B--2---:R-:W-:Y:S01]  /*0e20*/  IMAD.WIDE.U32 R6, R20, UR18, R14 ;  /* 0x0000001214067c25 */ /* 0x004fe2000f8e000e */
[C---:B------:R-:W-:Y:S02]  /*0e30*/  IADD3 R2, P4, PT, R3.reuse, R148, RZ ;  /* 0x0000009403027210 */ /* 0x040fe40007f9e0ff */
[----:B------:R-:W-:Y:S01]  /*0e40*/  IADD3 R20, P0, PT, R3, R152, RZ ;  /* 0x0000009803147210 */ /* 0x000fe20007f1e0ff */
[----:B------:R-:W-:Y:S01]  /*0e50*/  IMAD R7, R21, UR18, R7 ;  /* 0x0000001215077c24 */ /* 0x000fe2000f8e0207 */
[----:B------:R-:W-:Y:S02]  /*0e60*/  IADD3 R16, P1, PT, R3, R150, RZ ;  /* 0x0000009603107210 */ /* 0x000fe40007f3e0ff */
[----:B---3--:R-:W-:-:S02]  /*0e70*/  IADD3 R113, PT, PT, -R14, R5, RZ ;  /* 0x000000050e717210 */ /* 0x008fc40007ffe1ff */
[----:B------:R-:W-:Y:S02]  /*0e80*/  IADD3.X R3, PT, PT, RZ, R146, RZ, P4, !PT ;  /* 0x00000092ff037210 */ /* 0x000fe400027fe4ff */
[----:B------:R-:W-:Y:S02]  /*0e90*/  ISETP.GE.AND P4, PT, R130, R113, PT ;  /* 0x000000718200720c */ /* 0x000fe40003f86270 */
[----:B------:R-:W-:Y:S01]  /*0ea0*/  IADD3.X R21, PT, PT, RZ, R151, RZ, P0, !PT ;  /* 0x00000097ff157210 */ /* 0x000fe200007fe4ff */
[----:B------:R-:W-:Y:S01]  /*0eb0*/  BAR.SYNC.DEFER_BLOCKING 0x0 ;  /* 0x0000000000007b1d */ /* 0x000fe20000010000 */
[C---:B0-----:R-:W-:Y:S01]  /*0ec0*/  IMAD.WIDE.U32 R6, R165.reuse, R22, R6 ;  /* 0x00000016a5067225 */ /* 0x041fe200078e0006 */
[-C--:B------:R-:W-:Y:S02]  /*0ed0*/  ISETP.GE.AND P6, PT, R128, R113.reuse, PT ;  /* 0x000000718000720c */ /* 0x080fe40003fc6270 */
[----:B------:R-:W-:Y:S01]  /*0ee0*/  ISETP.GE.AND P5, PT, R126, R113, PT ;  /* 0x000000717e00720c */ /* 0x000fe20003fa6270 */
[----:B------:R-:W-:Y:S01]  /*0ef0*/  IMAD R7, R165, R23, R7 ;  /* 0x00000017a5077224 */ /* 0x000fe200078e0207 */
[----:B------:R-:W-:-:S02]  /*0f00*/  IADD3 R6, P3, PT, R130, R6, RZ ;  /* 0x0000000682067210 */ /* 0x000fc40007f7e0ff */
[----:B------:R-:W-:Y:S02]  /*0f10*/  IADD3.X R17, PT, PT, RZ, R149, RZ, P1, !PT ;  /* 0x00000095ff117210 */ /* 0x000fe40000ffe4ff */
[-C--:B------:R-:W-:Y:S02]  /*0f20*/  ISETP.GE.AND P0, PT, R124, R113.reuse, PT ;  /* 0x000000717c00720c */ /* 0x080fe40003f06270 */
[----:B------:R-:W-:Y:S02]  /*0f30*/  ISETP.GE.AND P1, PT, R122, R113, PT ;  /* 0x000000717a00720c */ /* 0x000fe40003f26270 */
[----:B------:R-:W-:Y:S02]  /*0f40*/  IADD3.X R19, PT, PT, RZ, R19, RZ, P2, !PT ;  /* 0x00000013ff137210 */ /* 0x000fe400017fe4ff */
[----:B------:R-:W-:Y:S02]  /*0f50*/  ISETP.GE.AND P2, PT, R120, R113, PT ;  /* 0x000000717800720c */ /* 0x000fe40003f46270 */
[----:B------:R-:W-:-:S02]  /*0f60*/  IADD3.X R7, PT, PT, RZ, R7, RZ, P3, !PT ;  /* 0x00000007ff077210 */ /* 0x000fc40001ffe4ff */
[----:B------:R-:W-:Y:S02]  /*0f70*/  P2R R35, PR, RZ, 0x10 ;  /* 0x00000010ff237803 */ /* 0x000fe40000000000 */
[-C--:B------:R-:W-:Y:S01]  /*0f80*/  ISETP.GE.AND P3, PT, R118, R113.reuse, PT ;  /* 0x000000717600720c */ /* 0x080fe20003f66270 */
[----:B------:R-:W2:Y:S01]  /*0f90*/  @!P4 LDG.E.U16 R4, desc[UR16][R20.64] ;  /* 0x000000101404c981 */ /* 0x000ea2000c1e1500 */
[----:B------:R-:W-:Y:S02]  /*0fa0*/  ISETP.GE.AND P4, PT, R116, R113, PT ;  /* 0x000000717400720c */ /* 0x000fe40003f86270 */
[----:B------:R-:W-:Y:S01]  /*0fb0*/  PRMT R23, RZ, 0x7610, R23 ;  /* 0x00007610ff177816 */ /* 0x000fe20000000017 */
[----:B------:R-:W3:Y:S01]  /*0fc0*/  @!P5 LDG.E.U16 R18, desc[UR16][R20.64+0x80] ;  /* 0x000080101412d981 */ /* 0x000ee2000c1e1500 */
[----:B------:R-:W-:Y:S02]  /*0fd0*/  PRMT R22, RZ, 0x7610, R22 ;  /* 0x00007610ff167816 */ /* 0x000fe40000000016 */
[----:B------:R-:W-:Y:S01]  /*0fe0*/  PRMT R28, RZ, 0x7610, R28 ;  /* 0x00007610ff1c7816 */ /* 0x000fe2000000001c */
[----:B------:R-:W4:Y:S01]  /*0ff0*/  @!P1 LDG.E.U16 R24, desc[UR16][R20.64+0x100] ;  /* 0x0001001014189981 */ /* 0x000f22000c1e1500 */
[----:B------:R-:W-:Y:S01]  /*1000*/  PRMT R25, RZ, 0x7610, R25 ;  /* 0x00007610ff197816 */ /* 0x000fe20000000019 */
[----:B------:R-:W0:Y:S01]  /*1010*/  S2R R112, SR_LANEID ;  /* 0x0000000000707919 */ /* 0x000e220000000000 */
[----:B------:R-:W1:Y:S01]  /*1020*/  S2UR UR6, SR_CgaCtaId ;  /* 0x00000000000679c3 */ /* 0x000e620000008800 */
[----:B------:R-:W-:Y:S01]  /*1030*/  UMOV UR4, 0x400 ;  /* 0x0000040000047882 */ /* 0x000fe20000000000 */
[----:B------:R-:W-:Y:S01]  /*1040*/  P2R R37, PR, RZ, 0x40 ;  /* 0x00000040ff257803 */ /* 0x000fe20000000000 */
[----:B------:R-:W3:Y:S01]  /*1050*/  @!P6 LDG.E.U16 R23, desc[UR16][R20.64+0x40] ;  /* 0x000040101417e981 */ /* 0x000ee2000c1e1500 */
[----:B------:R-:W-:-:S02]  /*1060*/  P2R R34, PR, RZ, 0x40 ;  /* 0x00000040ff227803 */ /* 0x000fc40000000000 */
[----:B------:R-:W-:Y:S01]  /*1070*/  PRMT R30, RZ, 0x7610, R30 ;  /* 0x00007610ff1e7816 */ /* 0x000fe2000000001e */
[----:B------:R-:W4:Y:S01]  /*1080*/  @!P0 LDG.E.U16 R22, desc[UR16][R20.64+0xc0] ;  /* 0x0000c01014168981 */ /* 0x000f22000c1e1500 */
[----:B------:R-:W-:Y:S02]  /*1090*/  PRMT R32, RZ, 0x7610, R32 ;  /* 0x00007610ff207816 */ /* 0x000fe40000000020 */
[----:B------:R-:W-:Y:S01]  /*10a0*/  PRMT R36, RZ, 0x7610, R36 ;  /* 0x00007610ff247816 */ /* 0x000fe20000000024 */
[----:B------:R-:W4:Y:S01]  /*10b0*/  @!P2 LDG.E.U16 R26, desc[UR16][R20.64+0x140] ;  /* 0x00014010141aa981 */ /* 0x000f22000c1e1500 */
[----:B------:R-:W-:Y:S02]  /*10c0*/  PRMT R38, RZ, 0x7610, R38 ;  /* 0x00007610ff267816 */ /* 0x000fe40000000026 */
[----:B------:R-:W-:Y:S01]  /*10d0*/  PRMT R40, RZ, 0x7610, R40 ;  /* 0x00007610ff287816 */ /* 0x000fe20000000028 */
[----:B------:R-:W4:Y:S01]  /*10e0*/  @!P3 LDG.E.U16 R28, desc[UR16][R20.64+0x180] ;  /* 0x00018010141cb981 */ /* 0x000f22000c1e1500 */
[----:B------:R-:W-:-:S03]  /*10f0*/  P2R R39, PR, RZ, 0x20 ;  /* 0x00000020ff277803 */ /* 0x000fc60000000000 */
[----:B------:R0:W4:Y:S01]  /*1100*/  @!P4 LDG.E.U16 R25, desc[UR16][R20.64+0x1c0] ;  /* 0x0001c0101419c981 */ /* 0x000122000c1e1500 */
[----:B-1----:R-:W-:Y:S01]  /*1110*/  ULEA UR6, UR6, UR4, 0x18 ;  /* 0x0000000406067291 */ /* 0x002fe2000f8ec0ff */
[C---:B0-----:R-:W-:Y:S02]  /*1120*/  IADD3 R27, PT, PT, R112.reuse, 0x20, RZ ;  /* 0x00000020701b7810 */ /* 0x041fe40007ffe0ff */
[C---:B------:R-:W-:Y:S02]  /*1130*/  IADD3 R29, PT, PT, R112.reuse, 0x40, RZ ;  /* 0x00000040701d7810 */ /* 0x040fe40007ffe0ff */
[-C--:B------:R-:W-:Y:S02]  /*1140*/  LEA.HI.SX32 R111, R112, R112.reuse, 0x1b ;  /* 0x00000070706f7211 */ /* 0x080fe400078fdaff */
[-C--:B------:R-:W-:Y:S02]  /*1150*/  LEA.HI.SX32 R27, R27, R112.reuse, 0x1b ;  /* 0x000000701b1b7211 */ /* 0x080fe400078fdaff */
[----:B------:R-:W-:-:S02]  /*1160*/  LEA.HI.SX32 R29, R29, R112, 0x1b ;  /* 0x000000701d1d7211 */ /* 0x000fc400078fdaff */
[----:B------:R-:W-:Y:S02]  /*1170*/  LEA R111, R111, UR6, 0x1 ;  /* 0x000000066f6f7c11 */ /* 0x000fe4000f8e08ff */
[----:B------:R-:W-:Y:S02]  /*1180*/  LEA R110, R27, UR6, 0x1 ;  /* 0x000000061b6e7c11 */ /* 0x000fe4000f8e08ff */
[C---:B------:R-:W-:Y:S02]  /*1190*/  IADD3 R21, PT, PT, R112.reuse, 0x60, RZ ;  /* 0x0000006070157810 */ /* 0x040fe40007ffe0ff */
[----:B------:R-:W-:Y:S02]  /*11a0*/  LEA R109, R29, UR6, 0x1 ;  /* 0x000000061d6d7c11 */ /* 0x000fe4000f8e08ff */
        /* <DEDUP_REMOVED lines=14> */
[----:B------:R-:W-:Y:S02]  /*1290*/  ISETP.NE.AND P6, PT, R35, RZ, PT ;  /* 0x000000ff2300720c */ /* 0x000fe40003fc5270 */
[----:B------:R-:W-:Y:S02]  /*12a0*/  PRMT R21, RZ, 0x7610, R21 ;  /* 0x00007610ff157816 */ /* 0x000fe40000000015 */
[----:B------:R-:W-:Y:S01]  /*12b0*/  PRMT R20, RZ, 0x7610, R20 ;  /* 0x00007610ff147816 */ /* 0x000fe20000000014 */
[----:B--2---:R0:W-:Y:S02]  /*12c0*/  STS.U16 [R111], R4 ;  /* 0x000000046f007388 */ /* 0x0041e40000000400 */
[----:B0-----:R-:W-:-:S04]  /*12d0*/  SHF.L.U32 R4, R112, 0x3, RZ ;  /* 0x0000000370047819 */ /* 0x001fc800000006ff */
[----:B------:R-:W-:Y:S01]  /*12e0*/  LEA.HI.SX32 R99, R4, R4, 0x1b ;  /* 0x0000000404637211 */ /* 0x000fe200078fdaff */
[----:B---3--:R-:W-:Y:S03]  /*12f0*/  STS.U16 [R110+0x40], R23 ;  /* 0x000040176e007388 */ /* 0x008fe60000000400 */
[----:B------:R-:W-:Y:S01]  /*1300*/  LEA R99, R99, UR6, 0x1 ;  /* 0x0000000663637c11 */ /* 0x000fe2000f8e08ff */
[----:B------:R0:W-:Y:S04]  /*1310*/  STS.U16 [R109+0x80], R18 ;  /* 0x000080126d007388 */ /* 0x0001e80000000400 */
[----:B----4-:R1:W-:Y:S04]  /*1320*/  STS.U16 [R107+0xc0], R22 ;  /* 0x0000c0166b007388 */ /* 0x0103e80000000400 */
        /* <DEDUP_REMOVED lines=16> */
[----:B--2---:R-:W-:Y:S02]  /*1430*/  PRMT R24, RZ, 0x7610, R24 ;  /* 0x00007610ff187816 */ /* 0x004fe40000000018 */
[----:B------:R-:W-:Y:S01]  /*1440*/  PRMT R23, RZ, 0x7610, R23 ;  /* 0x00007610ff177816 */ /* 0x000fe20000000017 */
        /* <DEDUP_REMOVED lines=12> */
[----:B------:R-:W-:Y:S02]  /*1510*/  PRMT R27, RZ, 0x7610, R27 ;  /* 0x00007610ff1b7816 */ /* 0x000fe4000000001b */
[----:B------:R-:W-:Y:S02]  /*1520*/  PRMT R34, RZ, 0x7610, R34 ;  /* 0x00007610ff227816 */ /* 0x000fe40000000022 */
[----:B------:R-:W-:Y:S01]  /*1530*/  PRMT R29, RZ, 0x7610, R29 ;  /* 0x00007610ff1d7816 */ /* 0x000fe2000000001d */
[----:B--2---:R-:W-:Y:S04]  /*1540*/  STS.U16 [R111], R18 ;  /* 0x000000126f007388 */ /* 0x004fe80000000400 */
[----:B----4-:R-:W-:Y:S04]  /*1550*/  STS.U16 [R110+0x40], R21 ;  /* 0x000040156e007388 */ /* 0x010fe80000000400 */
[----:B------:R-:W-:Y:S04]  /*1560*/  STS.U16 [R109+0x80], R20 ;  /* 0x000080146d007388 */ /* 0x000fe80000000400 */
[----:B------:R0:W-:Y:S04]  /*1570*/  STS.U16 [R107+0xc0], R30 ;  /* 0x0000c01e6b007388 */ /* 0x0001e80000000400 */
[----:B------:R-:W-:Y:S04]  /*1580*/  STS.U16 [R105+0x100], R32 ;  /* 0x0001002069007388 */ /* 0x000fe80000000400 */
[----:B------:R-:W-:Y:S04]  /*1590*/  STS.U16 [R103+0x140], R22 ;  /* 0x0001401667007388 */ /* 0x000fe80000000400 */
[----:B------:R-:W-:Y:S04]  /*15a0*/  STS.U16 [R101+0x180], R24 ;  /* 0x0001801865007388 */ /* 0x000fe80000000400 */
[----:B------:R-:W-:Y:S01]  /*15b0*/  STS.U16 [R108+0x1c0], R23 ;  /* 0x0001c0176c007388 */ /* 0x000fe20000000400 */
[----:B------:R-:W-:-:S03]  /*15c0*/  NOP ;  /* 0x0000000000007918 */ /* 0x000fc60000000000 */
[----:B------:R-:W1:Y:S04]  /*15d0*/  LDS.U16 R18, [R99] ;  /* 0x0000000063127984 */ /* 0x000e680000000400 */
[----:B------:R-:W2:Y:S04]  /*15e0*/  LDS.U16 R20, [R99+0x2] ;  /* 0x0000020063147984 */ /* 0x000ea80000000400 */
[----:B------:R-:W3:Y:S04]  /*15f0*/  LDS.U16 R21, [R99+0x4] ;  /* 0x0000040063157984 */ /* 0x000ee80000000400 */
[----:B------:R-:W4:Y:S04]  /*1600*/  LDS.U16 R22, [R99+0x6] ;  /* 0x0000060063167984 */ /* 0x000f280000000400 */
[----:B------:R-:W4:Y:S04]  /*1610*/  LDS.U16 R23, [R99+0x8] ;  /* 0x0000080063177984 */ /* 0x000f280000000400 */
[----:B------:R-:W4:Y:S04]  /*1620*/  LDS.U16 R24, [R99+0xa] ;  /* 0x00000a0063187984 */ /* 0x000f280000000400 */
[----:B------:R-:W4:Y:S04]  /*1630*/  LDS.U16 R25, [R99+0xc] ;  /* 0x00000c0063197984 */ /* 0x000f280000000400 */
[----:B------:R-:W4:Y:S01]  /*1640*/  LDS.U16 R26, [R99+0xe] ;  /* 0x00000e00631a7984 */ /* 0x000f220000000400 */
[----:B------:R-:W-:Y:S01]  /*1650*/  BAR.SYNC.DEFER_BLOCKING 0x0 ;  /* 0x0000000000007b1d */ /* 0x000fe20000010000 */
[----:B0-----:R-:W-:-:S05]  /*1660*/  PRMT R30, RZ, 0x7610, R30 ;  /* 0x00007610ff1e7816 */ /* 0x001fca000000001e */
        /* <DEDUP_REMOVED lines=9> */
[----:B-1----:R-:W-:-:S05]  /*1700*/  HADD2.F32 R31, -RZ, R18.H0_H0 ;  /* 0x20000012ff1f7230 */ /* 0x002fca0000004100 */
[----:B-----5:R-:W-:-:S05]  /*1710*/  FADD.FTZ R106, R31, R156 ;  /* 0x0000009c1f6a7221 */ /* 0x020fca0000010000 */
[----:B------:R-:W-:Y:S01]  /*1720*/  FSETP.GTU.FTZ.AND P5, PT, R106, 20, PT ;  /* 0x41a000006a00780b */ /* 0x000fe20003fbc000 */
[----:B--2---:R-:W-:Y:S02]  /*1730*/  HADD2.F32 R33, -RZ, R20.H0_H0 ;  /* 0x20000014ff217230 */ /* 0x004fe40000004100 */
[----:B---3--:R-:W-:Y:S02]  /*1740*/  HADD2.F32 R21, -RZ, R21.H0_H0 ;  /* 0x20000015ff157230 */ /* 0x008fe40000004100 */
[----:B----4-:R-:W-:Y:S02]  /*1750*/  HADD2.F32 R3, -RZ, R22.H0_H0 ;  /* 0x20000016ff037230 */ /* 0x010fe40000004100 */
[----:B------:R-:W-:Y:S02]  /*1760*/  HADD2.F32 R23, -RZ, R23.H0_H0 ;  /* 0x20000017ff177230 */ /* 0x000fe40000004100 */
[----:B------:R-:W-:Y:S02]  /*1770*/  HADD2.F32 R97, -RZ, R24.H0_H0 ;  /* 0x20000018ff617230 */ /* 0x000fe40000004100 */
[----:B------:R-:W-:-:S02]  /*1780*/  HADD2.F32 R25, -RZ, R25.H0_H0 ;  /* 0x20000019ff197230 */ /* 0x000fc40000004100 */
        /* <DEDUP_REMOVED lines=49> */
.L_x_15970:
[----:B------:R-:W-:Y:S05]  /*1aa0*/  BSYNC.RECONVERGENT B0 ;  /* 0x0000000000007941 */ /* 0x000fea0003800200 */
.L_x_15969:
        /* <DEDUP_REMOVED lines=33> */
.L_x_15972:
[----:B------:R-:W-:Y:S05]  /*1cc0*/  BSYNC.RECONVERGENT B0 ;  /* 0x0000000000007941 */ /* 0x000fea0003800200 */
.L_x_15971:
        /* <DEDUP_REMOVED lines=33> */
.L_x_15974:
[----:B------:R-:W-:Y:S05]  /*1ee0*/  BSYNC.RECONVERGENT B0 ;  /* 0x0000000000007941 */ /* 0x000fea0003800200 */
.L_x_15973:
        /* <DEDUP_REMOVED lines=33> */
.L_x_15976:
[----:B------:R-:W-:Y:S05]  /*2100*/  BSYNC.RECONVERGENT B0 ;  /* 0x0000000000007941 */ /* 0x000fea0003800200 */
.L_x_15975:
        /* <DEDUP_REMOVED lines=33> */
.L_x_15978:
[----:B------:R-:W-:Y:S05]  /*2320*/  BSYNC.RECONVERGENT B0 ;  /* 0x0000000000007941 */ /* 0x000fea0003800200 */
.L_x_15977:
        /* <DEDUP_REMOVED lines=33> */
.L_x_15980:
[----:B------:R-:W-:Y:S05]  /*2540*/  BSYNC.RECONVERGENT B0 ;  /* 0x0000000000007941 */ /* 0x000fea0003800200 */
.L_x_15979:
        /* <DEDUP_REMOVED lines=33> */
.L_x_15982:
[----:B------:R-:W-:Y:S05]  /*2760*/  BSYNC.RECONVERGENT B0 ;  /* 0x0000000000007941 */ /* 0x000fea0003800200 */
.L_x_15981:
        /* <DEDUP_REMOVED lines=33> */
.L_x_15984:
[----:B------:R-:W-:Y:S05]  /*2980*/  BSYNC.RECONVERGENT B0 ;  /* 0x0000000000007941 */ /* 0x000fea0003800200 */
.L_x_15983:
[----:B------:R-:W1:Y:S01]  /*2990*/  LDCU.64 UR8, c[0x0][0x488] ;  /* 0x00009100ff0877ac */ /* 0x000e620008000a00 */
[----:B------:R-:W2:Y:S01]  /*29a0*/  LDS.U16 R20, [R99+0x6] ;  /* 0x0000060063147984 */ /* 0x000ea20000000400 */
[----:B0-----:R-:W-:Y:S02]  /*29b0*/  P2R R29, PR, RZ, 0x10 ;  /* 0x00000010ff1d7803 */ /* 0x001fe40000000000 */
[----:B------:R-:W-:Y:S01]  /*29c0*/  ISETP.NE.AND P4, PT, R35, RZ, PT ;  /* 0x000000ff2300720c */ /* 0x000fe20003f85270 */
[----:B------:R-:W-:Y:S01]  /*29d0*/  LDS.U16 R21, [R99+0x8] ;  /* 0x0000080063157984 */ /* 0x000fe20000000400 */
[----:B------:R-:W-:Y:S01]  /*29e0*/  PRMT R26, RZ, 0x7610, R26 ;  /* 0x00007610ff1a7816 */ /* 0x000fe2000000001a */
[----:B------:R-:W0:Y:S01]  /*29f0*/  LDCU.64 UR10, c[0x0][0x558] ;  /* 0x0000ab00ff0a77ac */ /* 0x000e220008000a00 */
[----:B------:R-:W-:Y:S01]  /*2a00*/  ISETP.NE.AND P6, PT, R39, RZ, PT ;  /* 0x000000ff2700720c */ /* 0x000fe20003fc5270 */
[----:B------:R-:W-:Y:S01]  /*2a10*/  LDS.U16 R22, [R99+0xa] ;  /* 0x00000a0063167984 */ /* 0x000fe20000000400 */
[----:B------:R-:W-:-:S02]  /*2a20*/  PRMT R25, RZ, 0x7610, R25 ;  /* 0x00007610ff197816 */ /* 0x000fc40000000019 */
[----:B------:R-:W-:Y:S01]  /*2a30*/  PRMT R28, RZ, 0x7610, R28 ;  /* 0x00007610ff1c7816 */ /* 0x000fe2000000001c */
[----:B------:R-:W-:Y:S01]  /*2a40*/  LDS.U16 R23, [R99+0xc] ;  /* 0x00000c0063177984 */ /* 0x000fe20000000400 */
[----:B------:R-:W-:Y:S02]  /*2a50*/  PRMT R30, RZ, 0x7610, R30 ;  /* 0x00007610ff1e7816 */ /* 0x000fe4000000001e */
[----:B------:R-:W-:Y:S01]  /*2a60*/  PRMT R32, RZ, 0x7610, R32 ;  /* 0x00007610ff207816 */ /* 0x000fe20000000020 */
[----:B------:R-:W-:Y:S01]  /*2a70*/  LDS.U16 R24, [R99+0xe] ;  /* 0x00000e0063187984 */ /* 0x000fe20000000400 */
[C---:B-1----:R-:W-:Y:S02]  /*2a80*/  LEA R2, P5, R0.reuse, UR8, 0x1 ;  /* 0x0000000800027c11 */ /* 0x042fe4000f8a08ff */
[----:B------:R-:W-:Y:S02]  /*2a90*/  PRMT R34, RZ, 0x7610, R34 ;  /* 0x00007610ff227816 */ /* 0x000fe40000000022 */
[----:B------:R-:W-:Y:S01]  /*2aa0*/  LEA.HI.X R3, R0, UR9, R19, 0x1, P5 ;  /* 0x0000000900037c11 */ /* 0x000fe2000a8f0c13 */
[----:B------:R-:W1:Y:S01]  /*2ab0*/  LDCU.64 UR8, c[0x0][0x478] ;  /* 0x00008f00ff0877ac */ /* 0x000e620008000a00 */
[----:B------:R-:W-:Y:S01]  /*2ac0*/  LDS.U16 R0, [R99] ;  /* 0x0000000063007984 */ /* 0x000fe20000000400 */
[----:B------:R-:W-:-:S02]  /*2ad0*/  PRMT R36, RZ, 0x7610, R36 ;  /* 0x00007610ff247816 */ /* 0x000fc40000000024 */
[----:B------:R-:W-:Y:S02]  /*2ae0*/  PRMT R27, RZ, 0x7610, R27 ;  /* 0x00007610ff1b7816 */ /* 0x000fe4000000001b */
[----:B-1----:R-:W-:-:S04]  /*2af0*/  LEA R18, P5, R6, UR8, 0x1 ;  /* 0x0000000806127c11 */ /* 0x002fc8000f8a08ff */
[----:B------:R-:W-:Y:S02]  /*2b00*/  LEA.HI.X R19, R6, UR9, R7, 0x1, P5 ;  /* 0x0000000906137c11 */ /* 0x000fe4000a8f0c07 */
[----:B------:R-:W-:Y:S01]  /*2b10*/  PRMT R38, RZ, 0x7610, R38 ;  /* 0x00007610ff267816 */ /* 0x000fe20000000026 */
[----:B------:R-:W-:Y:S01]  /*2b20*/  LDS.U16 R6, [R99+0x2] ;  /* 0x0000020063067984 */ /* 0x000fe20000000400 */
[----:B------:R-:W-:Y:S02]  /*2b30*/  ISETP.NE.AND P5, PT, R37, RZ, PT ;  /* 0x000000ff2500720c */ /* 0x000fe40003fa5270 */
[----:B------:R-:W-:Y:S01]  /*2b40*/  PRMT R40, RZ, 0x7610, R40 ;  /* 0x00007610ff287816 */ /* 0x000fe20000000028 */
[----:B------:R-:W-:Y:S01]  /*2b50*/  LDS.U16 R7, [R99+0x4] ;  /* 0x0000040063077984 */ /* 0x000fe20000000400 */
[----:B------:R-:W-:Y:S01]  /*2b60*/  PRMT R42, RZ, 0x7610, R42 ;  /* 0x00007610ff2a7816 */ /* 0x000fe2000000002a */
[----:B--2---:R-:W-:Y:S01]  /*2b70*/  HADD2.F32 R20, -RZ, R20.H0_H0 ;  /* 0x20000014ff147230 */ /* 0x004fe20000004100 */
[----:B------:R-:W1:Y:S01]  /*2b80*/  LDCU.64 UR8, c[0x0][0x510] ;  /* 0x0000a200ff0877ac */ /* 0x000e620008000a00 */
[----:B------:R-:W-:Y:S06]  /*2b90*/  BAR.SYNC.DEFER_BLOCKING 0x0 ;  /* 0x0000000000007b1d */ /* 0x000fec0000010000 */
[----:B------:R-:W2:Y:S01]  /*2ba0*/  @!P4 LDG.E.U16 R26, desc[UR16][R2.64] ;  /* 0x00000010021ac981 */ /* 0x000ea2000c1e1500 */
[----:B------:R-:W-:-:S03]  /*2bb0*/  ISETP.NE.AND P4, PT, R29, RZ, PT ;  /* 0x000000ff1d00720c */ /* 0x000fc60003f85270 */
[----:B------:R-:W3:Y:S01]  /*2bc0*/  @!P5 LDG.E.U16 R25, desc[UR16][R2.64+0x40] ;  /* 0x000040100219d981 */ /* 0x000ee2000c1e1500 */
[----:B------:R-:W-:Y:S02]  /*2bd0*/  P2R R33, PR, RZ, 0x20 ;  /* 0x00000020ff217803 */ /* 0x000fe40000000000 */
[----:B------:R-:W-:Y:S01]  /*2be0*/  ISETP.NE.AND P5, PT, R35, RZ, PT ;  /* 0x000000ff2300720c */ /* 0x000fe20003fa5270 */
[----:B------:R-:W4:Y:S04]  /*2bf0*/  @!P6 LDG.E.U16 R28, desc[UR16][R2.64+0x80] ;  /* 0x00008010021ce981 */ /* 0x000f28000c1e1500 */
        /* <DEDUP_REMOVED lines=12> */
[----:B------:R2:W-:Y:S01]  /*2cc0*/  STS.U16 [R108+0x1c0], R27 ;  /* 0x0001c01b6c007388 */ /* 0x0005e20000000400 */
[----:B------:R-:W-:-:S03]  /*2cd0*/  NOP ;  /* 0x0000000000007918 */ /* 0x000fc60000000000 */
[----:B------:R-:W3:Y:S04]  /*2ce0*/  LDS.U16 R2, [R99] ;  /* 0x0000000063027984 */ /* 0x000ee80000000400 */
[----:B------:R-:W4:Y:S04]  /*2cf0*/  LDS.U16 R3, [R99+0x2] ;  /* 0x0000020063037984 */ /* 0x000f280000000400 */
[----:B------:R-:W5:Y:S04]  /*2d00*/  LDS.U16 R25, [R99+0x4] ;  /* 0x0000040063197984 */ /* 0x000f680000000400 */
[----:B------:R-:W0:Y:S04]  /*2d10*/  LDS.U16 R26, [R99+0x6] ;  /* 0x00000600631a7984 */ /* 0x000e280000000400 */
[----:B------:R-:W1:Y:S04]  /*2d20*/  LDS.U16 R28, [R99+0x8] ;  /* 0x00000800631c7984 */ /* 0x000e680000000400 */
[----:B------:R-:W1:Y:S04]  /*2d30*/  LDS.U16 R29, [R99+0xa] ;  /* 0x00000a00631d7984 */ /* 0x000e680000000400 */
[----:B------:R-:W1:Y:S04]  /*2d40*/  LDS.U16 R30, [R99+0xc] ;  /* 0x00000c00631e7984 */ /* 0x000e680000000400 */
[----:B------:R-:W1:Y:S01]  /*2d50*/  LDS.U16 R31, [R99+0xe] ;  /* 0x00000e00631f7984 */ /* 0x000e620000000400 */
[----:B------:R-:W-:Y:S01]  /*2d60*/  BAR.SYNC.DEFER_BLOCKING 0x0 ;  /* 0x0000000000007b1d */ /* 0x000fe20000010000 */
[----:B--2---:R-:W-:-:S02]  /*2d70*/  PRMT R27, RZ, 0x7610, R27 ;  /* 0x00007610ff1b7816 */ /* 0x004fc4000000001b */
[----:B------:R-:W-:Y:S02]  /*2d80*/  PRMT R32, RZ, 0x7610, R32 ;  /* 0x00007610ff207816 */ /* 0x000fe40000000020 */
[----:B------:R-:W-:Y:S02]  /*2d90*/  PRMT R34, RZ, 0x7610, R34 ;  /* 0x00007610ff227816 */ /* 0x000fe40000000022 */
[----:B------:R-:W-:Y:S01]  /*2da0*/  PRMT R36, RZ, 0x7610, R36 ;  /* 0x00007610ff247816 */ /* 0x000fe20000000024 */
        /* <DEDUP_REMOVED lines=18> */
[----:B------:R-:W-:Y:S01]  /*2ed0*/  FMUL.FTZ R26, R41, -1.4426950216293334961 ;  /* 0xbfb8aa3b291a7820 */ /* 0x000fe20000410000 */
[----:B-1----:R-:W-:Y:S02]  /*2ee0*/  HADD2.F32 R44, -RZ, R28.H0_H0 ;  /* 0x2000001cff2c7230 */ /* 0x002fe40000004100 */
[----:B------:R-:W-:-:S03]  /*2ef0*/  HADD2.F32 R47, -RZ, R29.H0_H0 ;  /* 0x2000001dff2f7230 */ /* 0x000fc60000004100 */
[----:B------:R-:W-:Y:S01]  /*2f00*/  FMUL.FTZ R19, R44, -1.4426950216293334961 ;  /* 0xbfb8aa3b2c137820 */ /* 0x000fe20000410000 */
[----:B------:R-:W0:Y:S01]  /*2f10*/  MUFU.EX2 R26, R26 ;  /* 0x0000001a001a7308 */ /* 0x000e220000000800 */
[----:B------:R-:W-:Y:S02]  /*2f20*/  HADD2.F32 R50, -RZ, R30.H0_H0 ;  /* 0x2000001eff327230 */ /* 0x000fe40000004100 */
[----:B------:R-:W-:Y:S01]  /*2f30*/  FMUL.FTZ R30, R47, -1.4426950216293334961 ;  /* 0xbfb8aa3b2f1e7820 */ /* 0x000fe20000410000 */
[----:B------:R-:W-:Y:S02]  /*2f40*/  HADD2.F32 R52, -RZ, R31.H0_H0 ;  /* 0x2000001fff347230 */ /* 0x000fe40000004100 */
[----:B------:R-:W-:Y:S02]  /*2f50*/  FMUL.FTZ R18, R43, -1.4426950216293334961 ;  /* 0xbfb8aa3b2b127820 */ /* 0x000fe40000410000 */
[----:B------:R4:W1:Y:S01]  /*2f60*/  MUFU.EX2 R29, R19 ;  /* 0x00000013001d7308 */ /* 0x0008620000000800 */
[----:B---3--:R-:W-:-:S07]  /*2f70*/  FADD.FTZ R37, R37, 1 ;  /* 0x3f80000025257421 */ /* 0x008fce0000010000 */
[----:B------:R0:W3:Y:S01]  /*2f80*/  MUFU.EX2 R31, R30 ;  /* 0x0000001e001f7308 */ /* 0x0000e20000000800 */
[----:B----4-:R-:W-:-:S07]  /*2f90*/  FADD.FTZ R19, R25, 1 ;  /* 0x3f80000019137421 */ /* 0x010fce0000010000 */
[----:B------:R-:W4:Y:S01]  /*2fa0*/  MUFU.EX2 R18, R18 ;  /* 0x0000001200127308 */ /* 0x000f220000000800 */
[----:B0-----:R-:W-:-:S07]  /*2fb0*/  FADD.FTZ R30, R26, 1 ;  /* 0x3f8000001a1e7421 */ /* 0x001fce0000010000 */
[----:B------:R-:W0:Y:S01]  /*2fc0*/  MUFU.RCP R28, R37 ;  /* 0x00000025001c7308 */ /* 0x000e220000001000 */
[----:B------:R-:W-:Y:S02]  /*2fd0*/  HADD2.F32 R0, -RZ, R0.H0_H0 ;  /* 0x20000000ff007230 */ /* 0x000fe40000004100 */
[----:B------:R-:W-:Y:S02]  /*2fe0*/  HADD2.F32 R21, -RZ, R21.H0_H0 ;  /* 0x20000015ff157230 */ /* 0x000fe40000004100 */
[----:B------:R-:W-:Y:S02]  /*2ff0*/  HADD2.F32 R22, -RZ, R22.H0_H0 ;  /* 0x20000016ff167230 */ /* 0x000fe40000004100 */
[----:B------:R-:W-:Y:S02]  /*3000*/  HADD2.F32 R23, -RZ, R23.H0_H0 ;  /* 0x20000017ff177230 */ /* 0x000fe40000004100 */
[----:B------:R-:W-:Y:S01]  /*3010*/  HADD2.F32 R24, -RZ, R24.H0_H0 ;  /* 0x20000018ff187230 */ /* 0x000fe20000004100 */
[----:B------:R-:W-:Y:S01]  /*3020*/  ISETP.NE.AND P4, PT, R157, RZ, PT ;  /* 0x000000ff9d00720c */ /* 0x000fe20003f85270 */
[----:B--2---:R-:W-:Y:S04]  /*3030*/  STS.U16 [R111], R38 ;  /* 0x000000266f007388 */ /* 0x004fe80000000400 */
[----:B------:R2:W-:Y:S04]  /*3040*/  STS.U16 [R110+0x40], R27 ;  /* 0x0000401b6e007388 */ /* 0x0005e80000000400 */
[----:B------:R-:W-:Y:S04]  /*3050*/  STS.U16 [R109+0x80], R32 ;  /* 0x000080206d007388 */ /* 0x000fe80000000400 */
[----:B------:R-:W-:Y:S04]  /*3060*/  STS.U16 [R107+0xc0], R34 ;  /* 0x0000c0226b007388 */ /* 0x000fe80000000400 */
[----:B------:R-:W-:Y:S04]  /*3070*/  STS.U16 [R105+0x100], R36 ;  /* 0x0001002469007388 */ /* 0x000fe80000000400 */
[----:B------:R1:W-:Y:S04]  /*3080*/  STS.U16 [R103+0x140], R40 ;  /* 0x0001402867007388 */ /* 0x0003e80000000400 */
[----:B------:R3:W-:Y:S04]  /*3090*/  STS.U16 [R101+0x180], R42 ;  /* 0x0001802a65007388 */ /* 0x0007e80000000400 */
[----:B------:R4:W-:Y:S01]  /*30a0*/  STS.U16 [R108+0x1c0], R33 ;  /* 0x0001c0216c007388 */ /* 0x0009e20000000400 */
[----:B------:R-:W-:-:S03]  /*30b0*/  NOP ;  /* 0x0000000000007918 */ /* 0x000fc60000000000 */
[----:B------:R-:W5:Y:S04]  /*30c0*/  LDS.U16 R2, [R99] ;  /* 0x0000000063027984 */ /* 0x000f680000000400 */
[----:B------:R-:W0:Y:S01]  /*30d0*/  LDS.U16 R3, [R99+0x2] ;  /* 0x0000020063037984 */ /* 0x000e220000000400 */
[----:B--2---:R-:W-:Y:S01]  /*30e0*/  FMUL.FTZ R27, R50, -1.4426950216293334961 ;  /* 0xbfb8aa3b321b7820 */ /* 0x004fe20000410000 */
[----:B-1----:R-:W-:Y:S02]  /*30f0*/  FADD.FTZ R40, R29, 1 ;  /* 0x3f8000001d287421 */ /* 0x002fe40000010000 */
[----:B------:R-:W1:Y:S01]  /*3100*/  LDS.U16 R25, [R99+0x4] ;  /* 0x0000040063197984 */ /* 0x000e620000000400 */
[----:B------:R2:W-:Y:S03]  /*3110*/  MUFU.EX2 R45, R27 ;  /* 0x0000001b002d7308 */ /* 0x0005e60000000800 */
[----:B------:R-:W1:Y:S04]  /*3120*/  LDS.U16 R26, [R99+0x6] ;  /* 0x00000600631a7984 */ /* 0x000e680000000400 */
[----:B--2---:R-:W2:Y:S01]  /*3130*/  LDS.U16 R27, [R99+0x8] ;  /* 0x00000800631b7984 */ /* 0x004ea20000000400 */
[----:B---3--:R-:W-:Y:S01]  /*3140*/  FADD.FTZ R42, R31, 1 ;  /* 0x3f8000001f2a7421 */ /* 0x008fe20000010000 */
[----:B------:R3:W1:Y:S01]  /*3150*/  MUFU.RCP R32, R19 ;  /* 0x0000001300207308 */ /* 0x0006620000001000 */
[----:B----4-:R-:W-:Y:S01]  /*3160*/  FADD.FTZ R33, R18, 1 ;  /* 0x3f80000012217421 */ /* 0x010fe20000010000 */
[----:B------:R-:W-:-:S02]  /*3170*/  HADD2.F32 R18, -RZ, R6.H0_H0 ;  /* 0x20000006ff127230 */ /* 0x000fc40000004100 */
[----:B------:R-:W4:Y:S01]  /*3180*/  LDS.U16 R6, [R99+0xa] ;  /* 0x00000a0063067984 */ /* 0x000f220000000400 */
[----:B------:R-:W-:Y:S01]  /*3190*/  FMUL.FTZ R34, R52, -1.4426950216293334961 ;  /* 0xbfb8aa3b34227820 */ /* 0x000fe20000410000 */
[----:B-----5:R-:W-:Y:S02]  /*31a0*/  HADD2.F32 R29, -RZ, R2.H0_H0 ;  /* 0x20000002ff1d7230 */ /* 0x020fe40000004100 */
[----:B------:R-:W5:Y:S01]  /*31b0*/  LDS.U16 R2, [R99+0xc] ;  /* 0x00000c0063027984 */ /* 0x000f620000000400 */
[----:B0-----:R-:W-:Y:S02]  /*31c0*/  HADD2.F32 R31, -RZ, R3.H0_H0 ;  /* 0x20000003ff1f7230 */ /* 0x001fe40000004100 */
[----:B------:R-:W-:-:S04]  /*31d0*/  FMUL.FTZ R3, R0, R29 ;  /* 0x0000001d00037220 */ /* 0x000fc80000410000 */
[C---:B---3--:R-:W-:Y:S02]  /*31e0*/  FMUL.FTZ R19, R28.reuse, R3 ;  /* 0x000000031c137220 */ /* 0x048fe40000410000 */
[----:B------:R-:W0:Y:S01]  /*31f0*/  LDS.U16 R3, [R99+0xe] ;  /* 0x00000e0063037984 */ /* 0x000e220000000400 */
[----:B------:R-:W3:Y:S08]  /*3200*/  MUFU.EX2 R49, R34 ;  /* 0x0000002200317308 */ /* 0x000ef00000000800 */
[----:B------:R1:W4:Y:S08]  /*3210*/  MUFU.RCP R36, R30 ;  /* 0x0000001e00247308 */ /* 0x0003300000001000 */
[----:B------:R2:W5:Y:S01]  /*3220*/  MUFU.RCP R38, R33 ;  /* 0x0000002100267308 */ /* 0x0005620000001000 */
[----:B-1----:R-:W-:-:S07]  /*3230*/  FADD.FTZ R30, -R28, 1 ;  /* 0x3f8000001c1e7421 */ /* 0x002fce0000010100 */
[----:B------:R-:W1:Y:S01]  /*3240*/  MUFU.RCP R37, R40 ;  /* 0x0000002800257308 */ /* 0x000e620000001000 */
[----:B------:R-:W-:Y:S01]  /*3250*/  FFMA.FTZ R30, R35, R30, 1 ;  /* 0x3f800000231e7423 */ /* 0x000fe2000001001e */
[----:B------:R-:W-:Y:S01]  /*3260*/  FADD.FTZ R34, -R32, 1 ;  /* 0x3f80000020227421 */ /* 0x000fe20000010100 */
[----:B--2---:R-:W-:Y:S01]  /*3270*/  FMUL.FTZ R33, R18, R31 ;  /* 0x0000001f12217220 */ /* 0x004fe20000410000 */
[----:B------:R-:W-:Y:S01]  /*3280*/  FADD.FTZ R46, R45, 1 ;  /* 0x3f8000002d2e7421 */ /* 0x000fe20000010000 */
[----:B---3--:R-:W-:Y:S01]  /*3290*/  FADD.FTZ R54, R49, 1 ;  /* 0x3f80000031367421 */ /* 0x008fe20000010000 */
[----:B------:R-:W-:Y:S01]  /*32a0*/  FMUL.FTZ R30, R19, R30 ;  /* 0x0000001e131e7220 */ /* 0x000fe20000410000 */
[----:B------:R-:W-:Y:S01]  /*32b0*/  FFMA.FTZ R34, R39, R34, 1 ;  /* 0x3f80000027227423 */ /* 0x000fe20000010022 */
[----:B------:R2:W3:Y:S01]  /*32c0*/  MUFU.RCP R48, R42 ;  /* 0x0000002a00307308 */ /* 0x0004e20000001000 */
[----:B------:R-:W-:Y:S01]  /*32d0*/  FMUL.FTZ R33, R32, R33 ;  /* 0x0000002120217220 */ /* 0x000fe20000410000 */
[----:B------:R-:W-:-:S02]  /*32e0*/  HADD2.F32 R19, -RZ, R7.H0_H0 ;  /* 0x20000007ff137230 */ /* 0x000fc40000004100 */
[----:B------:R-:W-:Y:S02]  /*32f0*/  HADD2.F32 R25, -RZ, R25.H0_H0 ;  /* 0x20000019ff197230 */ /* 0x000fe40000004100 */
[----:B------:R-:W-:Y:S02]  /*3300*/  HADD2.F32 R26, -RZ, R26.H0_H0 ;  /* 0x2000001aff1a7230 */ /* 0x000fe40000004100 */
[----:B--2---:R-:W-:Y:S01]  /*3310*/  HADD2.F32 R42, -RZ, R27.H0_H0 ;  /* 0x2000001bff2a7230 */ /* 0x004fe20000004100 */
[----:B------:R2:W3:Y:S01]  /*3320*/  MUFU.RCP R51, R46 ;  /* 0x0000002e00337308 */ /* 0x0004e20000001000 */
[----:B------:R-:W-:Y:S01]  /*3330*/  FMUL.FTZ R33, R33, R34 ;  /* 0x0000002221217220 */ /* 0x000fe20000410000 */
[----:B----4-:R-:W-:Y:S01]  /*3340*/  FADD.FTZ R34, -R36, 1 ;  /* 0x3f80000024227421 */ /* 0x010fe20000010100 */
[----:B-----5:R-:W-:Y:S01]  /*3350*/  FADD.FTZ R40, -R38, 1 ;  /* 0x3f80000026287421 */ /* 0x020fe20000010100 */
[----:B-1----:R-:W-:Y:S01]  /*3360*/  FADD.FTZ R45, -R37, 1 ;  /* 0x3f800000252d7421 */ /* 0x002fe20000010100 */
[----:B------:R-:W-:-:S03]  /*3370*/  FMUL.FTZ R7, R19, R25 ;  /* 0x0000001913077220 */ /* 0x000fc60000410000 */
[----:B------:R-:W1:Y:S01]  /*3380*/  MUFU.RCP R55, R54 ;  /* 0x0000003600377308 */ /* 0x000e620000001000 */
[----:B------:R-:W-:Y:S01]  /*3390*/  FMUL.FTZ R27, R20, R26 ;  /* 0x0000001a141b7220 */ /* 0x000fe20000410000 */
[----:B--2---:R-:W-:Y:S01]  /*33a0*/  FMUL.FTZ R46, R21, R42 ;  /* 0x0000002a152e7220 */ /* 0x004fe20000410000 */
        /* <DEDUP_REMOVED lines=10> */
[----:B------:R-:W-:Y:S02]  /*3450*/  HADD2.F32 R34, -RZ, R2.H0_H0 ;  /* 0x20000002ff227230 */ /* 0x000fe40000004100 */
[----:B0-----:R-:W-:Y:S02]  /*3460*/  HADD2.F32 R46, -RZ, R3.H0_H0 ;  /* 0x20000003ff2e7230 */ /* 0x001fe40000004100 */
[----:B---3--:R-:W-:Y:S01]  /*3470*/  FADD.FTZ R6, -R48, 1 ;  /* 0x3f80000030067421 */ /* 0x008fe20000010100 */
[----:B------:R-:W-:Y:S01]  /*3480*/  FMUL.FTZ R49, R22, R27 ;  /* 0x0000001b16317220 */ /* 0x000fe20000410000 */
[----:B------:R-:W-:Y:S01]  /*3490*/  FADD.FTZ R53, -R51, 1 ;  /* 0x3f80000033357421 */ /* 0x000fe20000010100 */
[----:B------:R-:W-:Y:S01]  /*34a0*/  FMUL.FTZ R2, R23, R34 ;  /* 0x0000002217027220 */ /* 0x000fe20000410000 */
[----:B-1----:R-:W-:Y:S01]  /*34b0*/  FADD.FTZ R3, -R55, 1 ;  /* 0x3f80000037037421 */ /* 0x002fe20000010100 */
        /* <DEDUP_REMOVED lines=8> */
[----:B------:R-:W-:Y:S01]  /*3540*/  BAR.SYNC.DEFER_BLOCKING 0x0 ;  /* 0x0000000000007b1d */ /* 0x000fe20000010000 */
[----:B------:R-:W-:Y:S01]  /*3550*/  FMUL.FTZ R2, R2, R53 ;  /* 0x0000003502027220 */ /* 0x000fe20000410000 */
        /* <DEDUP_REMOVED lines=93> */
[C---:B------:R-:W-:Y:S02]  /*3b30*/  PRMT R22, R27.reuse, 0x7610, R22 ;  /* 0x000076101b167816 */ /* 0x040fe40000000016 */
[----:B------:R-:W-:Y:S01]  /*3b40*/  PRMT R24, R27, 0x7632, R24 ;  /* 0x000076321b187816 */ /* 0x000fe20000000018 */
[----:B------:R-:W-:Y:S01]  /*3b50*/  STS.U16 [R99], R2 ;  /* 0x0000000263007388 */ /* 0x000fe20000000400 */
[----:B------:R-:W-:-:S03]  /*3b60*/  PRMT R26, R34, 0x7632, R26 ;  /* 0x00007632221a7816 */ /* 0x000fc6000000001a */
[----:B------:R0:W-:Y:S04]  /*3b70*/  STS.U16 [R99+0x2], R3 ;  /* 0x0000020363007388 */ /* 0x0001e80000000400 */
[----:B------:R-:W-:Y:S04]  /*3b80*/  STS.U16 [R99+0x4], R25 ;  /* 0x0000041963007388 */ /* 0x000fe80000000400 */
[----:B------:R2:W-:Y:S01]  /*3b90*/  STS.U16 [R99+0x6], R6 ;  /* 0x0000060663007388 */ /* 0x0005e20000000400 */
[----:B0-----:R-:W-:-:S03]  /*3ba0*/  IMAD.WIDE.U32 R2, R40, UR18, R14 ;  /* 0x0000001228027c25 */ /* 0x001fc6000f8e000e */
[----:B------:R-:W-:Y:S01]  /*3bb0*/  STS.U16 [R99+0x8], R22 ;  /* 0x0000081663007388 */ /* 0x000fe20000000400 */
[----:B------:R-:W-:-:S03]  /*3bc0*/  IMAD R3, R41, UR18, R3 ;  /* 0x0000001229037c24 */ /* 0x000fc6000f8e0203 */
[----:B------:R-:W-:Y:S01]  /*3bd0*/  STS.U16 [R99+0xa], R24 ;  /* 0x00000a1863007388 */ /* 0x000fe20000000400 */
[----:B-1----:R-:W-:-:S03]  /*3be0*/  IMAD.WIDE.U32 R2, R165, R42, R2 ;  /* 0x0000002aa5027225 */ /* 0x002fc600078e0002 */
[----:B------:R-:W-:Y:S01]  /*3bf0*/  STS.U16 [R99+0xc], R34 ;  /* 0x00000c2263007388 */ /* 0x000fe20000000400 */
[----:B--2---:R-:W-:Y:S01]  /*3c00*/  IMAD R6, R165, R43, R3 ;  /* 0x0000002ba5067224 */ /* 0x004fe200078e0203 */
[----:B------:R-:W-:Y:S02]  /*3c10*/  IADD3 R3, P0, PT, R130, R2, RZ ;  /* 0x0000000282037210 */ /* 0x000fe40007f1e0ff */
[----:B------:R-:W-:Y:S01]  /*3c20*/  STS.U16 [R99+0xe], R26 ;  /* 0x00000e1a63007388 */ /* 0x000fe20000000400 */
[----:B------:R-:W-:-:S03]  /*3c30*/  NOP ;  /* 0x0000000000007918 */ /* 0x000fc60000000000 */
[----:B------:R-:W-:Y:S01]  /*3c40*/  LDS.U16 R7, [R111] ;  /* 0x000000006f077984 */ /* 0x000fe20000000400 */
[----:B------:R-:W-:Y:S02]  /*3c50*/  IADD3.X R6, PT, PT, RZ, R6, RZ, P0, !PT ;  /* 0x00000006ff067210 */ /* 0x000fe400007fe4ff */
        /* <DEDUP_REMOVED lines=28> */
.L_x_15985:
[----:B------:R-:W-:Y:S01]  /*3e20*/  HADD2.F32 R91, -RZ, R91.H0_H0 ;  /* 0x2000005bff5b7230 */ /* 0x000fe20000004100 */
[----:B------:R-:W1:Y:S01]  /*3e30*/  LDCU UR4, c[0x0][0x38c] ;  /* 0x00007180ff0477ac */ /* 0x000e620008000800 */
[----:B------:R-:W-:Y:S01]  /*3e40*/  FFMA.FTZ R159, R0, R94, R159 ;  /* 0x0000005e009f7223 */ /* 0x000fe2000001009f */
[----:B------:R-:W-:Y:S02]  /*3e50*/  HADD2.F32 R88, -RZ, R88.H0_H0 ;  /* 0x20000058ff587230 */ /* 0x000fe40000004100 */
[----:B------:R-:W-:Y:S02]  /*3e60*/  HFMA2 R92, -RZ, RZ, 0, 0 ;  /* 0x00000000ff5c7431 */ /* 0x000fe400000001ff */
[----:B------:R-:W-:Y:S02]  /*3e70*/  HADD2.F32 R85, -RZ, R85.H0_H0 ;  /* 0x20000055ff557230 */ /* 0x000fe40000004100 */
[----:B0-----:R-:W-:Y:S01]  /*3e80*/  FFMA.FTZ R2, R18, R91, R159 ;  /* 0x0000005b12027223 */ /* 0x001fe2000001009f */
        /* <DEDUP_REMOVED lines=40> */
[C-C-:B------:R-:W-:Y:S01]  /*4110*/  IADD3 R43, PT, PT, R4.reuse, 0x1, R4.reuse ;  /* 0x00000001042b7810 */ /* 0x140fe20007ffe004 */
[----:B------:R-:W1:Y:S01]  /*4120*/  LDC.64 R18, c[0x0][0x3a8] ;  /* 0x0000ea00ff127b82 */ /* 0x000e620000000a00 */
[C-C-:B------:R-:W-:Y:S01]  /*4130*/  IADD3 R45, PT, PT, R4.reuse, 0x2, R4.reuse ;  /* 0x00000002042d7810 */ /* 0x140fe20007ffe004 */
[----:B------:R-:W2:Y:S01]  /*4140*/  LDCU UR8, c[0x0][0x394] ;  /* 0x00007280ff0877ac */ /* 0x000ea20008000800 */
[----:B------:R-:W-:-:S02]  /*4150*/  IADD3 R47, PT, PT, R4, 0x3, R4 ;  /* 0x00000003042f7810 */ /* 0x000fc40007ffe004 */
[C-C-:B------:R-:W-:Y:S01]  /*4160*/  IADD3 R49, PT, PT, R4.reuse, 0x4, R4.reuse ;  /* 0x0000000404317810 */ /* 0x140fe20007ffe004 */
[----:B------:R-:W3:Y:S01]  /*4170*/  LDCU UR9, c[0x0][0x38c] ;  /* 0x00007180ff0977ac */ /* 0x000ee20008000800 */
[C-C-:B------:R-:W-:Y:S01]  /*4180*/  IADD3 R51, PT, PT, R4.reuse, 0x5, R4.reuse ;  /* 0x0000000504337810 */ /* 0x140fe20007ffe004 */
[----:B------:R-:W4:Y:S01]  /*4190*/  LDC.64 R20, c[0x0][0x440] ;  /* 0x00011000ff147b82 */ /* 0x000f220000000a00 */
[----:B------:R-:W-:Y:S01]  /*41a0*/  IADD3 R53, PT, PT, R4, 0x6, R4 ;  /* 0x0000000604357810 */ /* 0x000fe20007ffe004 */
[----:B------:R-:W-:Y:S01]  /*41b0*/  UMOV UR4, URZ ;  /* 0x000000ff00047c82 */ /* 0x000fe20008000000 */
[C---:B------:R-:W-:Y:S02]  /*41c0*/  IADD3 R37, PT, PT, R112.reuse, 0x1a0, RZ ;  /* 0x000001a070257810 */ /* 0x040fe40007ffe0ff */
[C---:B------:R-:W-:Y:S02]  /*41d0*/  IADD3 R39, PT, PT, R112.reuse, 0x1c0, RZ ;  /* 0x000001c070277810 */ /* 0x040fe40007ffe0ff */
[----:B------:R-:W-:Y:S01]  /*41e0*/  IADD3 R41, PT, PT, R112, 0x1e0, RZ ;  /* 0x000001e070297810 */ /* 0x000fe20007ffe0ff */
[----:B------:R-:W0:Y:S01]  /*41f0*/  LDC.64 R22, c[0x0][0x3c0] ;  /* 0x0000f000ff167b82 */ /* 0x000e220000000a00 */
[----:B------:R-:W-:-:S02]  /*4200*/  LEA.HI.SX32 R4, R55, R2, 0x1b ;  /* 0x0000000237047211 */ /* 0x000fc400078fdaff */
[C---:B------:R-:W-:Y:S02]  /*4210*/  IADD3 R3, PT, PT, R112.reuse, 0x100, RZ ;  /* 0x0000010070037810 */ /* 0x040fe40007ffe0ff */
[C---:B------:R-:W-:Y:S02]  /*4220*/  IADD3 R7, PT, PT, R112.reuse, 0x120, RZ ;  /* 0x0000012070077810 */ /* 0x040fe40007ffe0ff */
[C---:B------:R-:W-:Y:S01]  /*4230*/  IADD3 R31, PT, PT, R112.reuse, 0x140, RZ ;  /* 0x00000140701f7810 */ /* 0x040fe20007ffe0ff */
[----:B------:R-:W0:Y:S01]  /*4240*/  LDC.64 R24, c[0x0][0x450] ;  /* 0x00011400ff187b82 */ /* 0x000e220000000a00 */
[C---:B------:R-:W-:Y:S02]  /*4250*/  IADD3 R33, PT, PT, R112.reuse, 0x160, RZ ;  /* 0x0000016070217810 */ /* 0x040fe40007ffe0ff */
[----:B------:R-:W-:Y:S02]  /*4260*/  IADD3 R35, PT, PT, R112, 0x180, RZ ;  /* 0x0000018070237810 */ /* 0x000fe40007ffe0ff */
[----:B------:R-:W-:-:S02]  /*4270*/  IADD3 R55, PT, PT, R2, 0x8, RZ ;  /* 0x0000000802377810 */ /* 0x000fc40007ffe0ff */
        /* <DEDUP_REMOVED lines=8> */
[----:B------:R-:W-:Y:S02]  /*4300*/  IADD3 R175, PT, PT, R2, 0xf, RZ ;  /* 0x0000000f02af7810 */ /* 0x000fe40007ffe0ff */
        /* <DEDUP_REMOVED lines=24> */
[----:B------:R-:W-:Y:S02]  /*4490*/  LEA.HI.SX32 R35, R35, R112, 0x1b ;  /* 0x0000007023237211 */ /* 0x000fe400078fdaff */
[----:B------:R-:W-:Y:S02]  /*44a0*/  ISETP.GE.AND P0, PT, R141, R60, PT ;  /* 0x0000003c8d00720c */ /* 0x000fe40003f06270 */
        /* <DEDUP_REMOVED lines=27> */
.L_x_16036:
[----:B------:R-:W-:Y:S01]  /*4660*/  HFMA2 R3, -RZ, RZ, 0, 0 ;  /* 0x00000000ff037431 */ /* 0x000fe200000001ff */
[----:B------:R-:W-:Y:S02]  /*4670*/  MOV R2, R141 ;  /* 0x0000008d00027202 */ /* 0x000fe40000000f00 */
[C---:B0-----:R-:W-:Y:S02]  /*4680*/  IADD3 R5, PT, PT, R115.reuse, 0x20, RZ ;  /* 0x0000002073057810 */ /* 0x041fe40007ffe0ff */
[-C--:B------:R-:W-:Y:S02]  /*4690*/  ISETP.GE.AND P0, PT, R115, R60.reuse, PT ;  /* 0x0000003c7300720c */ /* 0x080fe40003f06270 */
[----:B------:R-:W-:Y:S02]  /*46a0*/  ISETP.GE.AND P1, PT, R5, R60, PT ;  /* 0x0000003c0500720c */ /* 0x000fe40003f26270 */
[C---:B------:R-:W-:Y:S01]  /*46b0*/  IADD3 R5, PT, PT, R115.reuse, 0x40, RZ ;  /* 0x0000004073057810 */ /* 0x040fe20007ffe0ff */
        /* <DEDUP_REMOVED lines=10> */
[----:B------:R-:W-:Y:S01]  /*4760*/  IADD3 R3, PT, PT, R115, 0xa0, RZ ;  /* 0x000000a073037810 */ /* 0x000fe20007ffe0ff */
[----:B--2---:R-:W2:Y:S01]  /*4770*/  @!P0 LDG.E.U16 R33, desc[UR16][R6.64+0x40] ;  /* 0x0000401006218981 */ /* 0x004ea2000c1e1500 */
        /* <DEDUP_REMOVED lines=65> */
[----:B----4-:R0:W-:Y:S04]  /*4b90*/  STS.U16 [R109+0x80], R34 ;  /* 0x000080226d007388 */ /* 0x0101e80000000400 */
[----:B---3--:R-:W-:Y:S04]  /*4ba0*/  STS.U16 [R107+0xc0], R160 ;  /* 0x0000c0a06b007388 */ /* 0x008fe80000000400 */
[----:B-----5:R-:W-:Y:S04]  /*4bb0*/  STS.U16 [R105+0x100], R162 ;  /* 0x000100a269007388 */ /* 0x020fe80000000400 */
[----:B------:R-:W-:Y:S04]  /*4bc0*/  STS.U16 [R103+0x140], R164 ;  /* 0x000140a467007388 */ /* 0x000fe80000000400 */
[----:B------:R-:W-:Y:S04]  /*4bd0*/  STS.U16 [R101+0x180], R166 ;  /* 0x000180a665007388 */ /* 0x000fe80000000400 */
[----:B------:R1:W-:Y:S04]  /*4be0*/  STS.U16 [R108+0x1c0], R35 ;  /* 0x0001c0236c007388 */ /* 0x0003e80000000400 */
[----:B------:R2:W-:Y:S04]  /*4bf0*/  STS.U16 [R51+0x200], R168 ;  /* 0x000200a833007388 */ /* 0x0005e80000000400 */
[----:B------:R3:W-:Y:S04]  /*4c00*/  STS.U16 [R50+0x240], R167 ;  /* 0x000240a732007388 */ /* 0x0007e80000000400 */
[----:B------:R-:W-:Y:S04]  /*4c10*/  STS.U16 [R49+0x280], R170 ;  /* 0x000280aa31007388 */ /* 0x000fe80000000400 */
[----:B------:R4:W-:Y:S04]  /*4c20*/  STS.U16 [R48+0x2c0], R169 ;  /* 0x0002c0a930007388 */ /* 0x0009e80000000400 */
[----:B------:R-:W-:Y:S04]  /*4c30*/  STS.U16 [R47+0x300], R172 ;  /* 0x000300ac2f007388 */ /* 0x000fe80000000400 */
[----:B------:R5:W-:Y:S04]  /*4c40*/  STS.U16 [R46+0x340], R171 ;  /* 0x000340ab2e007388 */ /* 0x000be80000000400 */
[----:B------:R-:W-:Y:S04]  /*4c50*/  STS.U16 [R45+0x380], R174 ;  /* 0x000380ae2d007388 */ /* 0x000fe80000000400 */
[----:B------:R-:W-:Y:S01]  /*4c60*/  STS.U16 [R44+0x3c0], R173 ;  /* 0x0003c0ad2c007388 */ /* 0x000fe20000000400 */
[----:B------:R-:W-:-:S03]  /*4c70*/  NOP ;  /* 0x0000000000007918 */ /* 0x000fc60000000000 */
[----:B------:R-:W5:Y:S01]  /*4c80*/  LDG.E.64 R4, desc[UR16][R4.64] ;  /* 0x0000001004047981 */ /* 0x000f62000c1e1b00 */
[C---:B------:R-:W-:Y:S01]  /*4c90*/  FMUL.FTZ R2, R31.reuse, R106 ;  /* 0x0000006a1f027220 */ /* 0x040fe20000410000 */
[----:B------:R-:W-:Y:S01]  /*4ca0*/  FMUL.FTZ R3, R30, 1.4426950216293334961 ;  /* 0x3fb8aa3b1e037820 */ /* 0x000fe20000410000 */
[C---:B------:R-:W-:Y:S01]  /*4cb0*/  FMUL.FTZ R7, R31.reuse, R104 ;  /* 0x000000681f077220 */ /* 0x040fe20000410000 */
[----:B0-----:R-:W-:Y:S01]  /*4cc0*/  FMUL.FTZ R34, R31, R102 ;  /* 0x000000661f227220 */ /* 0x001fe20000410000 */
[----:B-1----:R-:W-:Y:S01]  /*4cd0*/  FMUL.RZ R35, R2, 0.15915493667125701904 ;  /* 0x3e22f98302237820 */ /* 0x002fe2000040c000 */
[----:B------:R-:W-:Y:S01]  /*4ce0*/  FMUL.FTZ R2, R3, R106 ;  /* 0x0000006a03027220 */ /* 0x000fe20000410000 */
[----:B------:R-:W-:Y:S01]  /*4cf0*/  FMUL.RZ R160, R7, 0.15915493667125701904 ;  /* 0x3e22f98307a07820 */ /* 0x000fe2000040c000 */
[----:B------:R-:W-:Y:S01]  /*4d00*/  FMUL.RZ R162, R34, 0.15915493667125701904 ;  /* 0x3e22f98322a27820 */ /* 0x000fe2000040c000 */
        /* <DEDUP_REMOVED lines=11> */
[-C--:B--2---:R-:W-:Y:S01]  /*4dc0*/  FMUL.FTZ R2, R31, R100.reuse ;  /* 0x000000641f027220 */ /* 0x084fe20000410000 */
[----:B------:R-:W-:Y:S04]  /*4dd0*/  LDS.U16 R175, [R53+0xe] ;  /* 0x00000e0035af7984 */ /* 0x000fe80000000400 */
[----:B------:R-:W-:Y:S02]  /*4de0*/  LDS.U16 R173, [R43+0x10] ;  /* 0x000010002bad7984 */ /* 0x000fe40000000400 */
[----:B------:R2:W-:Y:S01]  /*4df0*/  MUFU.COS R198, R160 ;  /* 0x000000a000c67308 */ /* 0x0005e20000000000 */
[----:B------:R-:W-:Y:S01]  /*4e00*/  FMUL.RZ R164, R2, 0.15915493667125701904 ;  /* 0x3e22f98302a47820 */ /* 0x000fe2000040c000 */
[----:B------:R-:W-:-:S06]  /*4e10*/  FMUL.FTZ R2, R3, R100 ;  /* 0x0000006403027220 */ /* 0x000fcc0000410000 */
[----:B------:R-:W-:Y:S01]  /*4e20*/  MUFU.SIN R35, R162 ;  /* 0x000000a200237308 */ /* 0x000fe20000000400 */
[----:B--2---:R-:W-:-:S07]  /*4e30*/  FMUL.FTZ R160, R31, R98 ;  /* 0x000000621fa07220 */ /* 0x004fce0000410000 */
[----:B------:R2:W-:Y:S01]  /*4e40*/  MUFU.COS R195, R162 ;  /* 0x000000a200c37308 */ /* 0x0005e20000000000 */
[----:B------:R-:W-:Y:S01]  /*4e50*/  FMUL.RZ R166, R160, 0.15915493667125701904 ;  /* 0x3e22f983a0a67820 */ /* 0x000fe2000040c000 */
[----:B------:R-:W-:Y:S01]  /*4e60*/  FMUL.FTZ R160, R3, R98 ;  /* 0x0000006203a07220 */ /* 0x000fe20000410000 */
[----:B--2---:R-:W-:-:S04]  /*4e70*/  FMUL.FTZ R162, R31, R97 ;  /* 0x000000611fa27220 */ /* 0x004fc80000410000 */
[----:B------:R-:W-:Y:S01]  /*4e80*/  FMUL.RZ R168, R162, 0.15915493667125701904 ;  /* 0x3e22f983a2a87820 */ /* 0x000fe2000040c000 */
[C---:B------:R-:W-:Y:S01]  /*4e90*/  FMUL.FTZ R162, R3.reuse, R97 ;  /* 0x0000006103a27220 */ /* 0x040fe20000410000 */
[----:B---3--:R-:W-:Y:S08]  /*4ea0*/  MUFU.SIN R167, R164 ;  /* 0x000000a400a77308 */ /* 0x008ff00000000400 */
[----:B------:R-:W2:Y:S08]  /*4eb0*/  MUFU.EX2 R2, R2 ;  /* 0x0000000200027308 */ /* 0x000eb00000000800 */
[----:B----4-:R-:W-:Y:S08]  /*4ec0*/  MUFU.SIN R169, R166 ;  /* 0x000000a600a97308 */ /* 0x010ff00000000400 */
[----:B------:R3:W-:Y:S08]  /*4ed0*/  MUFU.COS R191, R166 ;  /* 0x000000a600bf7308 */ /* 0x0007f00000000000 */
[----:B------:R-:W4:Y:S08]  /*4ee0*/  MUFU.EX2 R160, R160 ;  /* 0x000000a000a07308 */ /* 0x000f300000000800 */
[----:B-----5:R-:W-:Y:S08]  /*4ef0*/  MUFU.SIN R171, R168 ;  /* 0x000000a800ab7308 */ /* 0x020ff00000000400 */
[----:B------:R5:W-:Y:S08]  /*4f00*/  MUFU.COS R189, R168 ;  /* 0x000000a800bd7308 */ /* 0x000bf00000000000 */
[----:B------:R-:W1:Y:S01]  /*4f10*/  MUFU.EX2 R162, R162 ;  /* 0x000000a200a27308 */ /* 0x000e620000000800 */
[C---:B------:R-:W-:Y:S01]  /*4f20*/  FMUL.FTZ R34, R3.reuse, R102 ;  /* 0x0000006603227220 */ /* 0x040fe20000410000 */
[C---:B---3--:R-:W-:Y:S01]  /*4f30*/  FMUL.FTZ R166, R3.reuse, R95 ;  /* 0x0000005f03a67220 */ /* 0x048fe20000410000 */
[----:B------:R-:W-:-:S05]  /*4f40*/  FMUL.FTZ R7, R3, R104 ;  /* 0x0000006803077220 */ /* 0x000fca0000410000 */
[----:B------:R3:W0:Y:S01]  /*4f50*/  MUFU.COS R193, R164 ;  /* 0x000000a400c17308 */ /* 0x0006220000000000 */
[----:B--2---:R-:W-:Y:S01]  /*4f60*/  FMUL.FTZ R192, R2, R167 ;  /* 0x000000a702c07220 */ /* 0x004fe20000410000 */
[C---:B----4-:R-:W-:Y:S01]  /*4f70*/  FMUL.FTZ R191, R160.reuse, R191 ;  /* 0x000000bfa0bf7220 */ /* 0x050fe20000410000 */
[----:B------:R-:W-:Y:S01]  /*4f80*/  FMUL.FTZ R190, R160, R169 ;  /* 0x000000a9a0be7220 */ /* 0x000fe20000410000 */
[----:B-----5:R-:W2:Y:S04]  /*4f90*/  LDS.U16 R168, [R59+0x2] ;  /* 0x000002003ba87984 */ /* 0x020ea80000000400 */
[----:B------:R-:W4:Y:S01]  /*4fa0*/  MUFU.EX2 R34, R34 ;  /* 0x0000002200227308 */ /* 0x000f220000000800 */
[-C--:B---3--:R-:W-:Y:S01]  /*4fb0*/  FMUL.FTZ R164, R3, R96.reuse ;  /* 0x0000006003a47220 */ /* 0x088fe20000410000 */
[C---:B-1----:R-:W-:Y:S01]  /*4fc0*/  FMUL.FTZ R189, R162.reuse, R189 ;  /* 0x000000bda2bd7220 */ /* 0x042fe20000410000 */
[----:B------:R-:W-:Y:S01]  /*4fd0*/  FMUL.FTZ R188, R162, R171 ;  /* 0x000000aba2bc7220 */ /* 0x000fe20000410000 */
[----:B------:R-:W-:Y:S04]  /*4fe0*/  LDS.U16 R169, [R39+0x18] ;  /* 0x0000180027a97984 */ /* 0x000fe80000000400 */
[----:B------:R1:W-:Y:S01]  /*4ff0*/  MUFU.EX2 R184, R164 ;  /* 0x000000a400b87308 */ /* 0x0003e20000000800 */
[----:B------:R-:W3:Y:S04]  /*5000*/  LDS.U16 R171, [R42+0x12] ;  /* 0x000012002aab7984 */ /* 0x000ee80000000400 */
[----:B------:R-:W-:Y:S03]  /*5010*/  LDS.U16 R167, [R38+0x1a] ;  /* 0x00001a0026a77984 */ /* 0x000fe60000000400 */
[----:B------:R5:W-:Y:S01]  /*5020*/  MUFU.EX2 R180, R166 ;  /* 0x000000a600b47308 */ /* 0x000be20000000800 */
[----:B-1----:R-:W-:Y:S04]  /*5030*/  LDS.U16 R164, [R40+0x16] ;  /* 0x0000160028a47984 */ /* 0x002fe80000000400 */
[----:B------:R-:W-:Y:S04]  /*5040*/  LDS.U16 R162, [R37+0x1c] ;  /* 0x00001c0025a27984 */ /* 0x000fe80000000400 */
[----:B-----5:R-:W1:Y:S04]  /*5050*/  LDS.U16 R166, [R41+0x14] ;  /* 0x0000140029a67984 */ /* 0x020e680000000400 */
[----:B------:R-:W5:Y:S01]  /*5060*/  LDS.U16 R160, [R36+0x1e] ;  /* 0x00001e0024a07984 */ /* 0x000f620000000400 */
[----:B------:R-:W2:Y:S01]  /*5070*/  MUFU.EX2 R7, R7 ;  /* 0x0000000700077308 */ /* 0x000ea20000000800 */
[----:B0-----:R-:W-:Y:S01]  /*5080*/  FMUL.FTZ R193, R2, R193 ;  /* 0x000000c102c17220 */ /* 0x001fe20000410000 */
[C---:B------:R-:W-:Y:S01]  /*5090*/  FMUL.FTZ R3, R31.reuse, R96 ;  /* 0x000000601f037220 */ /* 0x040fe20000410000 */
[----:B----4-:R-:W-:Y:S01]  /*50a0*/  FMUL.FTZ R194, R34, R35 ;  /* 0x0000002322c27220 */ /* 0x010fe20000410000 */
[----:B------:R-:W-:Y:S01]  /*50b0*/  FMUL.FTZ R2, R31, R95 ;  /* 0x0000005f1f027220 */ /* 0x000fe20000410000 */
[----:B------:R-:W-:Y:S01]  /*50c0*/  SHF.L.U32 R35, R114, 0x8, RZ ;  /* 0x0000000872237819 */ /* 0x000fe200000006ff */
[----:B------:R-:W-:Y:S01]  /*50d0*/  FMUL.FTZ R195, R34, R195 ;  /* 0x000000c322c37220 */ /* 0x000fe20000410000 */
[----:B------:R-:W-:Y:S01]  /*50e0*/  FMUL.RZ R170, R3, 0.15915493667125701904 ;  /* 0x3e22f98303aa7820 */ /* 0x000fe2000040c000 */
[----:B------:R-:W-:Y:S01]  /*50f0*/  FMUL.RZ R34, R2, 0.15915493667125701904 ;  /* 0x3e22f98302227820 */ /* 0x000fe2000040c000 */
[----:B------:R-:W-:Y:S01]  /*5100*/  LOP3.LUT R2, R35, 0x100, RZ, 0xc0, !PT ;  /* 0x0000010023027812 */ /* 0x000fe200078ec0ff */
[----:B------:R-:W-:Y:S01]  /*5110*/  UMOV UR6, 0x400 ;  /* 0x0000040000067882 */ /* 0x000fe20000000000 */
[----:B------:R-:W-:Y:S01]  /*5120*/  MUFU.SIN R3, R170 ;  /* 0x000000aa00037308 */ /* 0x000fe20000000400 */
[----:B------:R-:W-:-:S02]  /*5130*/  ISETP.NE.AND P1, PT, R157, RZ, PT ;  /* 0x000000ff9d00720c */ /* 0x000fc40003f25270 */
[----:B------:R-:W-:Y:S01]  /*5140*/  IADD3 R2, PT, PT, R2, UR4, RZ ;  /* 0x0000000402027c10 */ /* 0x000fe2000fffe0ff */
[C---:B--2---:R-:W-:Y:S01]  /*5150*/  FMUL.FTZ R198, R7.reuse, R198 ;  /* 0x000000c607c67220 */ /* 0x044fe20000410000 */
[----:B------:R-:W-:-:S03]  /*5160*/  FMUL.FTZ R196, R7, R196 ;  /* 0x000000c407c47220 */ /* 0x000fc60000410000 */
[----:B------:R-:W0:Y:S01]  /*5170*/  MUFU.COS R197, R34 ;  /* 0x0000002200c57308 */ /* 0x000e220000000000 */
[----:B------:R-:W-:Y:S01]  /*5180*/  ULEA UR6, UR7, UR6, 0x18 ;  /* 0x0000000607067291 */ /* 0x000fe2000f8ec0ff */
[----:B------:R-:W-:-:S06]  /*5190*/  ISETP.NE.AND P0, PT, R157, 0x1f, PT ;  /* 0x0000001f9d00780c */ /* 0x000fcc0003f05270 */
[----:B------:R-:W2:Y:S01]  /*51a0*/  MUFU.COS R7, R170 ;  /* 0x000000aa00077308 */ /* 0x000ea20000000000 */
[----:B------:R-:W-:-:S07]  /*51b0*/  SEL R2, R2, R143, !P1 ;  /* 0x0000008f02027207 */ /* 0x000fce0004800000 */
[----:B------:R-:W4:Y:S01]  /*51c0*/  MUFU.SIN R35, R34 ;  /* 0x0000002200237308 */ /* 0x000f220000000400 */
[C---:B------:R-:W-:Y:S01]  /*51d0*/  FMUL.FTZ R32, R33.reuse, R32 ;  /* 0x0000002021207220 */ /* 0x040fe20000410000 */
[----:B------:R-:W-:Y:S01]  /*51e0*/  FMUL.FTZ R33, R33, R6 ;  /* 0x0000000621217220 */ /* 0x000fe20000410000 */
[----:B------:R-:W-:Y:S01]  /*51f0*/  LEA R2, R2, UR6, 0x3 ;  /* 0x0000000602027c11 */ /* 0x000fe2000f8e18ff */
[----:B------:R-:W-:Y:S01]  /*5200*/  BSSY.RECONVERGENT B0, `(.L_x_15987) ;  /* 0x0000033000007945 */ /* 0x000fe20003800200 */
[----:B0-----:R-:W-:-:S03]  /*5210*/  FMUL.FTZ R182, R180, R197 ;  /* 0x000000c5b4b67220 */ /* 0x001fc60000410000 */
[----:B------:R0:W-:Y:S01]  /*5220*/  STS.64 [R2+0x10b0], R32 ;  /* 0x0010b02002007388 */ /* 0x0001e20000000a00 */
[C---:B--2---:R-:W-:Y:S01]  /*5230*/  FMUL.FTZ R186, R184.reuse, R7 ;  /* 0x00000007b8ba7220 */ /* 0x044fe20000410000 */
[----:B------:R-:W-:Y:S01]  /*5240*/  FMUL.FTZ R184, R184, R3 ;  /* 0x00000003b8b87220 */ /* 0x000fe20000410000 */
        /* <DEDUP_REMOVED lines=10> */
[----:B---3--:R-:W-:-:S02]  /*52f0*/  HADD2.F32 R171, -RZ, R171.H0_H0 ;  /* 0x200000abffab7230 */ /* 0x008fc40000004100 */
[----:B-1----:R-:W-:Y:S02]  /*5300*/  HADD2.F32 R166, -RZ, R166.H0_H0 ;  /* 0x200000a6ffa67230 */ /* 0x002fe40000004100 */
[----:B------:R-:W-:Y:S02]  /*5310*/  HADD2.F32 R164, -RZ, R164.H0_H0 ;  /* 0x200000a4ffa47230 */ /* 0x000fe40000004100 */
[----:B------:R-:W-:Y:S02]  /*5320*/  HADD2.F32 R169, -RZ, R169.H0_H0 ;  /* 0x200000a9ffa97230 */ /* 0x000fe40000004100 */
[----:B------:R-:W-:Y:S02]  /*5330*/  HADD2.F32 R167, -RZ, R167.H0_H0 ;  /* 0x200000a7ffa77230 */ /* 0x000fe40000004100 */
[----:B------:R-:W-:Y:S02]  /*5340*/  HADD2.F32 R162, -RZ, R162.H0_H0 ;  /* 0x200000a2ffa27230 */ /* 0x000fe40000004100 */
[----:B-----5:R-:W-:-:S02]  /*5350*/  HADD2.F32 R160, -RZ, R160.H0_H0 ;  /* 0x200000a0ffa07230 */ /* 0x020fc40000004100 */
        /* <DEDUP_REMOVED lines=28> */
.L_x_15988:
[----:B------:R0:W1:Y:S02]  /*5520*/  LDS.64 R2, [R211+UR5+0x20b8] ;  /* 0x0020b805d3027984 */ /* 0x0000640008000a00 */
.L_x_15989:
[----:B------:R-:W-:Y:S05]  /*5530*/  BSYNC.RECONVERGENT B0 ;  /* 0x0000000000007941 */ /* 0x000fea0003800200 */
.L_x_15987:
[----:B------:R-:W3:Y:S01]  /*5540*/  @P5 LDC R7, c[0x0][0x38c] ;  /* 0x0000e300ff075b82 */ /* 0x000ee20000000800 */
[----:B------:R-:W-:Y:S01]  /*5550*/  @P5 IADD3 R4, PT, PT, R144, -0x2, RZ ;  /* 0xfffffffe90045810 */ /* 0x000fe20007ffe0ff */
[-C--:B------:R-:W-:Y:S01]  /*5560*/  FMUL.FTZ R233, R187, R106.reuse ;  /* 0x0000006abbe97220 */ /* 0x080fe20000410000 */
[----:B------:R-:W-:-:S03]  /*5570*/  FMUL.FTZ R235, R168, R106 ;  /* 0x0000006aa8eb7220 */ /* 0x000fc60000410000 */
[C---:B------:R-:W-:Y:S01]  /*5580*/  FMUL.FTZ R233, R94.reuse, R233 ;  /* 0x000000e95ee97220 */ /* 0x040fe20000410000 */
[----:B------:R-:W-:-:S03]  /*5590*/  FMUL.FTZ R235, R94, R235 ;  /* 0x000000eb5eeb7220 */ /* 0x000fc60000410000 */
[C---:B------:R-:W-:Y:S01]  /*55a0*/  FMUL.FTZ R35, R196.reuse, R233 ;  /* 0x000000e9c4237220 */ /* 0x040fe20000410000 */
[----:B------:R-:W-:Y:S01]  /*55b0*/  FMUL.FTZ R34, R196, R235 ;  /* 0x000000ebc4227220 */ /* 0x000fe20000410000 */
[----:B---3--:R-:W-:Y:S01]  /*55c0*/  @P5 IMAD R7, R4, R7, UR4 ;  /* 0x0000000404075e24 */ /* 0x008fe2000f8e0207 */
[----:B------:R-:W-:-:S03]  /*55d0*/  CS2R R4, SRZ ;  /* 0x0000000000047805 */ /* 0x000fc6000001ff00 */
[----:B------:R-:W-:-:S05]  /*55e0*/  @P5 IMAD.WIDE R6, R7, 0x10, R12 ;  /* 0x0000001007065825 */ /* 0x000fca00078e020c */
[----:B------:R3:W4:Y:S01]  /*55f0*/  @P5 LDG.E.64 R4, desc[UR16][R6.64+0x8] ;  /* 0x0000081006045981 */ /* 0x000722000c1e1b00 */
[-C--:B------:R-:W-:Y:S01]  /*5600*/  FMUL.FTZ R226, R183, R104.reuse ;  /* 0x00000068b7e27220 */ /* 0x080fe20000410000 */
[C---:B------:R-:W-:Y:S01]  /*5610*/  FFMA.FTZ R204, R198.reuse, R235, R35 ;  /* 0x000000ebc6cc7223 */ /* 0x040fe20000010023 */
[----:B------:R-:W-:Y:S01]  /*5620*/  FMUL.FTZ R224, R185, R104 ;  /* 0x00000068b9e07220 */ /* 0x000fe20000410000 */
[----:B------:R-:W-:Y:S01]  /*5630*/  FFMA.FTZ R35, R198, R233, -R34 ;  /* 0x000000e9c6237223 */ /* 0x000fe20000010822 */
[----:B------:R-:W-:Y:S01]  /*5640*/  FMUL.FTZ R229, R181, R102 ;  /* 0x00000066b5e57220 */ /* 0x000fe20000410000 */
[----:B------:R-:W-:Y:S01]  /*5650*/  FFMA.FTZ R204, R91, R226, R204 ;  /* 0x000000e25bcc7223 */ /* 0x000fe200000100cc */
[----:B------:R-:W-:Y:S01]  /*5660*/  FMUL.FTZ R227, R179, R102 ;  /* 0x00000066b3e37220 */ /* 0x000fe20000410000 */
[----:B------:R-:W-:Y:S01]  /*5670*/  FFMA.FTZ R35, R91, R224, R35 ;  /* 0x000000e05b237223 */ /* 0x000fe20000010023 */
[----:B------:R-:W-:Y:S01]  /*5680*/  FMUL.FTZ R218, R175, R100 ;  /* 0x00000064afda7220 */ /* 0x000fe20000410000 */
[C---:B------:R-:W-:Y:S01]  /*5690*/  FMUL.FTZ R34, R194.reuse, R204 ;  /* 0x000000ccc2227220 */ /* 0x040fe20000410000 */
[----:B------:R-:W-:Y:S01]  /*56a0*/  FMUL.FTZ R216, R177, R100 ;  /* 0x00000064b1d87220 */ /* 0x000fe20000410000 */
[-C--:B------:R-:W-:Y:S01]  /*56b0*/  FMUL.FTZ R203, R194, R35.reuse ;  /* 0x00000023c2cb7220 */ /* 0x080fe20000410000 */
[-C--:B------:R-:W-:Y:S01]  /*56c0*/  FMUL.FTZ R217, R173, R98.reuse ;  /* 0x00000062add97220 */ /* 0x080fe20000410000 */
        /* <DEDUP_REMOVED lines=8> */
[C---:B------:R-:W-:Y:S01]  /*5750*/  FMUL.FTZ R204, R192.reuse, R34 ;  /* 0x00000022c0cc7220 */ /* 0x040fe20000410000 */
[----:B------:R-:W-:Y:S01]  /*5760*/  FMUL.FTZ R206, R169, R96 ;  /* 0x00000060a9ce7220 */ /* 0x000fe20000410000 */
[----:B---3--:R-:W-:Y:S01]  /*5770*/  FMUL.FTZ R6, R192, R203 ;  /* 0x000000cbc0067220 */ /* 0x008fe20000410000 */
[----:B------:R-:W-:Y:S01]  /*5780*/  FMUL.FTZ R207, R160, R95 ;  /* 0x0000005fa0cf7220 */ /* 0x000fe20000410000 */
[C---:B------:R-:W-:Y:S01]  /*5790*/  FFMA.FTZ R204, R193.reuse, R203, R204 ;  /* 0x000000cbc1cc7223 */ /* 0x040fe200000100cc */
[----:B------:R-:W-:Y:S01]  /*57a0*/  ISETP.GE.AND P0, PT, R112, 0x1, PT ;  /* 0x000000017000780c */ /* 0x000fe20003f06270 */
[----:B------:R-:W-:Y:S01]  /*57b0*/  FFMA.FTZ R7, R193, R34, -R6 ;  /* 0x00000022c1077223 */ /* 0x000fe20000010806 */
[----:B------:R-:W-:Y:S01]  /*57c0*/  ISETP.NE.AND P2, PT, R210, 0x1f, PT ;  /* 0x0000001fd200780c */ /* 0x000fe20003f45270 */
[C---:B------:R-:W-:Y:S01]  /*57d0*/  FFMA.FTZ R204, R85.reuse, R218, R204 ;  /* 0x000000da55cc7223 */ /* 0x040fe200000100cc */
[----:B------:R-:W-:Y:S01]  /*57e0*/  ULEA UR7, UR4, UR6, 0x4 ;  /* 0x0000000604077291 */ /* 0x000fe2000f8e20ff */
[----:B------:R-:W-:Y:S01]  /*57f0*/  FFMA.FTZ R7, R85, R216, R7 ;  /* 0x000000d855077223 */ /* 0x000fe20000010007 */
[----:B------:R-:W-:Y:S01]  /*5800*/  BSSY.RECONVERGENT B0, `(.L_x_15990) ;  /* 0x00000dd000007945 */ /* 0x000fe20003800200 */
[----:B------:R-:W-:-:S02]  /*5810*/  FMUL.FTZ R6, R190, R204 ;  /* 0x000000ccbe067220 */ /* 0x000fc40000410000 */
[-C--:B------:R-:W-:Y:S02]  /*5820*/  FMUL.FTZ R35, R190, R7.reuse ;  /* 0x00000007be237220 */ /* 0x080fe40000410000 */
[----:B------:R-:W-:Y:S01]  /*5830*/  FFMA.FTZ R6, R191, R7, -R6 ;  /* 0x00000007bf067223 */ /* 0x000fe20000010806 */
[----:B------:R-:W-:Y:S01]  /*5840*/  FMUL.FTZ R7, R33, R196 ;  /* 0x000000c421077220 */ /* 0x000fe20000410000 */
[----:B------:R-:W-:Y:S02]  /*5850*/  FFMA.FTZ R35, R191, R204, R35 ;  /* 0x000000ccbf237223 */ /* 0x000fe40000010023 */
[----:B------:R-:W-:Y:S01]  /*5860*/  FFMA.FTZ R6, R82, R217, R6 ;  /* 0x000000d952067223 */ /* 0x000fe20000010006 */
[----:B------:R-:W-:Y:S01]  /*5870*/  FFMA.FTZ R7, R32, R198, -R7 ;  /* 0x000000c620077223 */ /* 0x000fe20000010807 */
[----:B------:R-:W-:Y:S02]  /*5880*/  FFMA.FTZ R35, R82, R219, R35 ;  /* 0x000000db52237223 */ /* 0x000fe40000010023 */
[----:B------:R-:W-:-:S02]  /*5890*/  FMUL.FTZ R204, R188, R6 ;  /* 0x00000006bccc7220 */ /* 0x000fc40000410000 */
[-C--:B------:R-:W-:Y:S02]  /*58a0*/  FMUL.FTZ R34, R188, R35.reuse ;  /* 0x00000023bc227220 */ /* 0x080fe40000410000 */
[C---:B------:R-:W-:Y:S02]  /*58b0*/  FFMA.FTZ R35, R189.reuse, R35, R204 ;  /* 0x00000023bd237223 */ /* 0x040fe400000100cc */
[----:B------:R-:W-:Y:S01]  /*58c0*/  FFMA.FTZ R34, R189, R6, -R34 ;  /* 0x00000006bd227223 */ /* 0x000fe20000010822 */
[----:B------:R-:W-:Y:S01]  /*58d0*/  FMUL.FTZ R6, R32, R196 ;  /* 0x000000c420067220 */ /* 0x000fe20000410000 */
[C---:B------:R-:W-:Y:S02]  /*58e0*/  FFMA.FTZ R203, R80.reuse, R215, R35 ;  /* 0x000000d750cb7223 */ /* 0x040fe40000010023 */
[----:B------:R-:W-:Y:S01]  /*58f0*/  FFMA.FTZ R35, R80, R213, R34 ;  /* 0x000000d550237223 */ /* 0x000fe20000010022 */
[----:B------:R-:W-:Y:S01]  /*5900*/  FFMA.FTZ R6, R33, R198, R6 ;  /* 0x000000c621067223 */ /* 0x000fe20000010006 */
[----:B------:R-:W-:Y:S01]  /*5910*/  FMUL.FTZ R34, R194, R7 ;  /* 0x00000007c2227220 */ /* 0x000fe20000410000 */
[C---:B------:R-:W-:Y:S01]  /*5920*/  FMUL.FTZ R205, R184.reuse, R203 ;  /* 0x000000cbb8cd7220 */ /* 0x040fe20000410000 */
[----:B------:R-:W-:-:S02]  /*5930*/  FMUL.FTZ R204, R184, R35 ;  /* 0x00000023b8cc7220 */ /* 0x000fc40000410000 */
[CC--:B------:R-:W-:Y:S01]  /*5940*/  FFMA.FTZ R34, R195.reuse, R6.reuse, R34 ;  /* 0x00000006c3227223 */ /* 0x0c0fe20000010022 */
[----:B------:R-:W-:Y:S01]  /*5950*/  FMUL.FTZ R6, R194, R6 ;  /* 0x00000006c2067220 */ /* 0x000fe20000410000 */
[C---:B------:R-:W-:Y:S01]  /*5960*/  FFMA.FTZ R212, R186.reuse, R203, R204 ;  /* 0x000000cbbad47223 */ /* 0x040fe200000100cc */
[----:B------:R-:W-:Y:S01]  /*5970*/  FFMA.FTZ R205, R186, R35, -R205 ;  /* 0x00000023bacd7223 */ /* 0x000fe200000108cd */
[C---:B------:R-:W-:Y:S01]  /*5980*/  FMUL.FTZ R204, R192.reuse, R34 ;  /* 0x00000022c0cc7220 */ /* 0x040fe20000410000 */
[----:B------:R-:W-:Y:S01]  /*5990*/  FFMA.FTZ R6, R195, R7, -R6 ;  /* 0x00000007c3067223 */ /* 0x000fe20000010806 */
[C---:B------:R-:W-:Y:S01]  /*59a0*/  FFMA.FTZ R35, R79.reuse, R208, R212 ;  /* 0x000000d04f237223 */ /* 0x040fe200000100d4 */
[----:B------:R-:W-:Y:S02]  /*59b0*/  FFMA.FTZ R205, R79, R206, R205 ;  /* 0x000000ce4fcd7223 */ /* 0x000fe400000100cd */
[-C--:B------:R-:W-:Y:S01]  /*59c0*/  FMUL.FTZ R7, R192, R6.reuse ;  /* 0x00000006c0077220 */ /* 0x080fe20000410000 */
[C---:B------:R-:W-:Y:S01]  /*59d0*/  FFMA.FTZ R204, R193.reuse, R6, -R204 ;  /* 0x00000006c1cc7223 */ /* 0x040fe200000108cc */
[C---:B------:R-:W-:Y:S01]  /*59e0*/  FMUL.FTZ R203, R180.reuse, R35 ;  /* 0x00000023b4cb7220 */ /* 0x040fe20000410000 */
[-C--:B------:R-:W-:Y:S01]  /*59f0*/  FMUL.FTZ R214, R180, R205.reuse ;  /* 0x000000cdb4d67220 */ /* 0x080fe20000410000 */
[----:B------:R-:W-:Y:S01]  /*5a00*/  FFMA.FTZ R7, R193, R34, R7 ;  /* 0x00000022c1077223 */ /* 0x000fe20000010007 */
[-C--:B------:R-:W-:Y:S01]  /*5a10*/  FMUL.FTZ R6, R190, R204.reuse ;  /* 0x000000ccbe067220 */ /* 0x080fe20000410000 */
[C---:B------:R-:W-:Y:S01]  /*5a20*/  FFMA.FTZ R212, R182.reuse, R205, -R203 ;  /* 0x000000cdb6d47223 */ /* 0x040fe200000108cb */
[----:B------:R-:W-:Y:S01]  /*5a30*/  FFMA.FTZ R203, R182, R35, R214 ;  /* 0x00000023b6cb7223 */ /* 0x000fe200000100d6 */
[-C--:B------:R-:W-:Y:S01]  /*5a40*/  FMUL.FTZ R34, R190, R7.reuse ;  /* 0x00000007be227220 */ /* 0x080fe20000410000 */
[C---:B------:R-:W-:Y:S01]  /*5a50*/  FFMA.FTZ R35, R191.reuse, R7, R6 ;  /* 0x00000007bf237223 */ /* 0x040fe20000010006 */
[----:B------:R-:W-:Y:S01]  /*5a60*/  FMUL.FTZ R205, R162, R95 ;  /* 0x0000005fa2cd7220 */ /* 0x000fe20000410000 */
[----:B------:R-:W-:Y:S01]  /*5a70*/  FFMA.FTZ R6, R78, R207, R203 ;  /* 0x000000cf4e067223 */ /* 0x000fe200000100cb */
[----:B------:R-:W-:Y:S01]  /*5a80*/  FFMA.FTZ R34, R191, R204, -R34 ;  /* 0x000000ccbf227223 */ /* 0x000fe20000010822 */
[----:B------:R-:W-:Y:S01]  /*5a90*/  FMUL.FTZ R204, R188, R35 ;  /* 0x00000023bccc7220 */ /* 0x000fe20000410000 */
[----:B------:R-:W-:-:S02]  /*5aa0*/  FFMA.FTZ R7, R78, R205, R212 ;  /* 0x000000cd4e077223 */ /* 0x000fc400000100d4 */
[----:B------:R-:W3:Y:S01]  /*5ab0*/  SHFL.UP PT, R228, R6, 0x1, RZ ;  /* 0x0420000006e47989 */ /* 0x000ee200000e00ff */
[-C--:B------:R-:W-:Y:S01]  /*5ac0*/  FMUL.FTZ R212, R188, R34.reuse ;  /* 0x00000022bcd47220 */ /* 0x080fe20000410000 */
[C---:B------:R-:W-:Y:S02]  /*5ad0*/  FFMA.FTZ R203, R189.reuse, R34, -R204 ;  /* 0x00000022bdcb7223 */ /* 0x040fe400000108cc */
[----:B------:R-:W5:Y:S01]  /*5ae0*/  SHFL.UP PT, R214, R7, 0x1, RZ ;  /* 0x0420000007d67989 */ /* 0x000f6200000e00ff */
        /* <DEDUP_REMOVED lines=8> */
[----:B------:R-:W-:Y:S02]  /*5b70*/  FFMA.FTZ R35, R182, R35, R204 ;  /* 0x00000023b6237223 */ /* 0x000fe400000100cc */
[----:B------:R-:W-:Y:S01]  /*5b80*/  SHFL.UP PT, R212, R34, 0x1, RZ ;  /* 0x0420000022d47989 */ /* 0x000fe200000e00ff */
[CC--:B---3--:R-:W-:Y:S01]  /*5b90*/  FMUL.FTZ R204, R34.reuse, R228.reuse ;  /* 0x000000e422cc7220 */ /* 0x0c8fe20000410000 */
[C---:B------:R-:W-:Y:S02]  /*5ba0*/  FMUL.FTZ R237, R35.reuse, R228 ;  /* 0x000000e423ed7220 */ /* 0x040fe40000410000 */
[----:B------:R-:W3:Y:S01]  /*5bb0*/  SHFL.UP PT, R203, R35, 0x1, RZ ;  /* 0x0420000023cb7989 */ /* 0x000ee200000e00ff */
[-C--:B-----5:R-:W-:Y:S01]  /*5bc0*/  FFMA.FTZ R239, R35, R214.reuse, R204 ;  /* 0x000000d623ef7223 */ /* 0x0a0fe200000100cc */
[----:B------:R-:W-:Y:S01]  /*5bd0*/  FFMA.FTZ R214, R34, R214, -R237 ;  /* 0x000000d622d67223 */ /* 0x000fe200000108ed */
[-C--:B-12---:R-:W-:Y:S02]  /*5be0*/  FMUL.FTZ R237, R180, R3.reuse ;  /* 0x00000003b4ed7220 */ /* 0x086fe40000410000 */
[----:B------:R-:W-:Y:S01]  /*5bf0*/  @P0 FADD.FTZ R6, R6, R239 ;  /* 0x000000ef06060221 */ /* 0x000fe20000010000 */
[----:B------:R-:W-:Y:S01]  /*5c00*/  @P0 FADD.FTZ R7, R7, R214 ;  /* 0x000000d607070221 */ /* 0x000fe20000010000 */
[C---:B------:R-:W-:Y:S01]  /*5c10*/  FMUL.FTZ R239, R182.reuse, R3 ;  /* 0x00000003b6ef7220 */ /* 0x040fe20000410000 */
[----:B------:R-:W-:-:S02]  /*5c20*/  FFMA.FTZ R237, R182, R2, -R237 ;  /* 0x00000002b6ed7223 */ /* 0x000fc400000108ed */
[----:B------:R-:W1:Y:S01]  /*5c30*/  SHFL.UP PT, R230, R6, 0x2, RZ ;  /* 0x0440000006e67989 */ /* 0x000e6200000e00ff */
[----:B------:R-:W-:Y:S01]  /*5c40*/  FFMA.FTZ R239, -R180, R2, -R239 ;  /* 0x00000002b4ef7223 */ /* 0x000fe200000109ef */
[C---:B------:R-:W-:Y:S02]  /*5c50*/  FMUL.FTZ R241, R184.reuse, R237 ;  /* 0x000000edb8f17220 */ /* 0x040fe40000410000 */
[----:B------:R-:W2:Y:S01]  /*5c60*/  SHFL.UP PT, R228, R7, 0x2, RZ ;  /* 0x0440000007e47989 */ /* 0x000ea200000e00ff */
[-C--:B------:R-:W-:Y:S01]  /*5c70*/  FMUL.FTZ R204, R184, R239.reuse ;  /* 0x000000efb8cc7220 */ /* 0x080fe20000410000 */
[----:B------:R-:W-:Y:S01]  /*5c80*/  FFMA.FTZ R241, R186, R239, -R241 ;  /* 0x000000efbaf17223 */ /* 0x000fe200000108f1 */
[----:B------:R-:W-:Y:S02]  /*5c90*/  FMUL.FTZ R239, R180, R221 ;  /* 0x000000ddb4ef7220 */ /* 0x000fe40000410000 */
[----:B------:R-:W-:Y:S01]  /*5ca0*/  FFMA.FTZ R204, R186, R237, R204 ;  /* 0x000000edbacc7223 */ /* 0x000fe200000100cc */
[----:B------:R-:W-:-:S03]  /*5cb0*/  FMUL.FTZ R232, R188, R241 ;  /* 0x000000f1bce87220 */ /* 0x000fc60000410000 */
[-C--:B------:R-:W-:Y:S01]  /*5cc0*/  FMUL.FTZ R234, R188, R204.reuse ;  /* 0x000000ccbcea7220 */ /* 0x080fe20000410000 */
[-C--:B---3--:R-:W-:Y:S01]  /*5cd0*/  FMUL.FTZ R214, R34, R203.reuse ;  /* 0x000000cb22d67220 */ /* 0x088fe20000410000 */
[----:B------:R-:W-:Y:S01]  /*5ce0*/  FMUL.FTZ R237, R35, R203 ;  /* 0x000000cb23ed7220 */ /* 0x000fe20000410000 */
[----:B------:R-:W-:Y:S01]  /*5cf0*/  FFMA.FTZ R203, R189, R204, R232 ;  /* 0x000000ccbdcb7223 */ /* 0x000fe200000100e8 */
[----:B------:R-:W-:Y:S01]  /*5d00*/  FMUL.FTZ R232, R180, R231 ;  /* 0x000000e7b4e87220 */ /* 0x000fe20000410000 */
[-C--:B------:R-:W-:Y:S01]  /*5d10*/  @P0 FFMA.FTZ R35, R35, R212.reuse, R214 ;  /* 0x000000d423230223 */ /* 0x080fe200000100d6 */
[----:B------:R-:W-:Y:S01]  /*5d20*/  @P0 FFMA.FTZ R34, R34, R212, -R237 ;  /* 0x000000d422220223 */ /* 0x000fe200000108ed */
[----:B------:R-:W-:Y:S01]  /*5d30*/  ISETP.GE.AND P0, PT, R112, 0x2, PT ;  /* 0x000000027000780c */ /* 0x000fe20003f06270 */
[----:B------:R-:W-:Y:S01]  /*5d40*/  FFMA.FTZ R232, R182, R221, R232 ;  /* 0x000000ddb6e87223 */ /* 0x000fe200000100e8 */
[----:B------:R-:W-:Y:S01]  /*5d50*/  FFMA.FTZ R204, R189, R241, -R234 ;  /* 0x000000f1bdcc7223 */ /* 0x000fe200000108ea */
[----:B------:R-:W3:Y:S01]  /*5d60*/  SHFL.UP PT, R212, R35, 0x2, RZ ;  /* 0x0440000023d47989 */ /* 0x000ee200000e00ff */
[-C--:B-1----:R-:W-:Y:S01]  /*5d70*/  FMUL.FTZ R237, R35, R230.reuse ;  /* 0x000000e623ed7220 */ /* 0x082fe20000410000 */
[----:B------:R-:W-:-:S03]  /*5d80*/  FMUL.FTZ R230, R34, R230 ;  /* 0x000000e622e67220 */ /* 0x000fc60000410000 */
[-C--:B--2---:R-:W-:Y:S01]  /*5d90*/  FFMA.FTZ R214, R34, R228.reuse, -R237 ;  /* 0x000000e422d67223 */ /* 0x084fe200000108ed */
[----:B------:R-:W-:Y:S01]  /*5da0*/  FFMA.FTZ R237, R35, R228, R230 ;  /* 0x000000e423ed7223 */ /* 0x000fe200000100e6 */
[----:B------:R-:W-:Y:S01]  /*5db0*/  FFMA.FTZ R230, R182, R231, -R239 ;  /* 0x000000e7b6e67223 */ /* 0x000fe200000108ef */
[----:B------:R-:W1:Y:S01]  /*5dc0*/  SHFL.UP PT, R228, R34, 0x2, RZ ;  /* 0x0440000022e47989 */ /* 0x000e6200000e00ff */
[----:B------:R-:W-:Y:S01]  /*5dd0*/  FADD.FTZ R239, R223, R232 ;  /* 0x000000e8dfef7221 */ /* 0x000fe20000010000 */
[----:B------:R-:W-:Y:S01]  /*5de0*/  @P0 FADD.FTZ R6, R6, R237 ;  /* 0x000000ed06060221 */ /* 0x000fe20000010000 */
[----:B------:R-:W-:Y:S01]  /*5df0*/  FADD.FTZ R241, R225, R230 ;  /* 0x000000e6e1f17221 */ /* 0x000fe20000010000 */
[----:B------:R-:W-:Y:S01]  /*5e00*/  @P0 FADD.FTZ R7, R7, R214 ;  /* 0x000000d607070221 */ /* 0x000fe20000010000 */
[C---:B------:R-:W-:Y:S02]  /*5e10*/  FMUL.FTZ R230, R184.reuse, R239 ;  /* 0x000000efb8e67220 */ /* 0x040fe40000410000 */
[-C--:B------:R-:W-:Y:S01]  /*5e20*/  FMUL.FTZ R237, R184, R241.reuse ;  /* 0x000000f1b8ed7220 */ /* 0x080fe20000410000 */
[----:B------:R-:W2:Y:S01]  /*5e30*/  SHFL.UP PT, R214, R6, 0x4, RZ ;  /* 0x0480000006d67989 */ /* 0x000ea200000e00ff */
[----:B------:R-:W-:Y:S01]  /*5e40*/  FFMA.FTZ R241, R186, R241, -R230 ;  /* 0x000000f1baf17223 */ /* 0x000fe200000108e6 */
[----:B------:R-:W-:Y:S01]  /*5e50*/  FMUL.FTZ R230, R190, R204 ;  /* 0x000000ccbee67220 */ /* 0x000fe20000410000 */
[----:B------:R-:W-:Y:S01]  /*5e60*/  FFMA.FTZ R237, R186, R239, R237 ;  /* 0x000000efbaed7223 */ /* 0x000fe200000100ed */
[-C--:B------:R-:W-:Y:S01]  /*5e70*/  FMUL.FTZ R239, R190, R203.reuse ;  /* 0x000000cbbeef7220 */ /* 0x080fe20000410000 */
[----:B------:R-:W-:Y:S01]  /*5e80*/  FADD.FTZ R241, R220, R241 ;  /* 0x000000f1dcf17221 */ /* 0x000fe20000010000 */
[----:B------:R-:W-:Y:S01]  /*5e90*/  FFMA.FTZ R234, R191, R203, R230 ;  /* 0x000000cbbfea7223 */ /* 0x000fe200000100e6 */
[----:B------:R-:W-:Y:S01]  /*5ea0*/  FADD.FTZ R237, R222, R237 ;  /* 0x000000eddeed7221 */ /* 0x000fe20000010000 */
[-C--:B---3--:R-:W-:Y:S01]  /*5eb0*/  FMUL.FTZ R203, R35, R212.reuse ;  /* 0x000000d423cb7220 */ /* 0x088fe20000410000 */
[----:B------:R-:W-:Y:S01]  /*5ec0*/  FMUL.FTZ R212, R34, R212 ;  /* 0x000000d422d47220 */ /* 0x000fe20000410000 */
[----:B------:R-:W3:Y:S01]  /*5ed0*/  SHFL.UP PT, R230, R7, 0x4, RZ ;  /* 0x0480000007e67989 */ /* 0x000ee200000e00ff */
[----:B------:R-:W-:Y:S01]  /*5ee0*/  FFMA.FTZ R239, R191, R204, -R239 ;  /* 0x000000ccbfef7223 */ /* 0x000fe200000108ef */
[C---:B------:R-:W-:Y:S01]  /*5ef0*/  FMUL.FTZ R204, R188.reuse, R241 ;  /* 0x000000f1bccc7220 */ /* 0x040fe20000410000 */
[-C--:B-1----:R-:W-:Y:S01]  /*5f00*/  @P0 FFMA.FTZ R35, R35, R228.reuse, R212 ;  /* 0x000000e423230223 */ /* 0x082fe200000100d4 */
[----:B------:R-:W-:Y:S01]  /*5f10*/  FMUL.FTZ R212, R188, R237 ;  /* 0x000000edbcd47220 */ /* 0x000fe20000410000 */
[----:B------:R-:W-:Y:S01]  /*5f20*/  @P0 FFMA.FTZ R34, R34, R228, -R203 ;  /* 0x000000e422220223 */ /* 0x000fe200000108cb */
[----:B------:R-:W-:Y:S01]  /*5f30*/  FMUL.FTZ R228, R192, R239 ;  /* 0x000000efc0e47220 */ /* 0x000fe20000410000 */
[C---:B------:R-:W-:Y:S01]  /*5f40*/  FFMA.FTZ R243, R189.reuse, R237, R204 ;  /* 0x000000edbdf37223 */ /* 0x040fe200000100cc */
[----:B------:R-:W-:Y:S01]  /*5f50*/  FFMA.FTZ R232, R189, R241, -R212 ;  /* 0x000000f1bde87223 */ /* 0x000fe200000108d4 */
[----:B------:R-:W-:Y:S01]  /*5f60*/  ISETP.GE.AND P0, PT, R112, 0x4, PT ;  /* 0x000000047000780c */ /* 0x000fe20003f06270 */
[----:B------:R-:W1:Y:S01]  /*5f70*/  SHFL.UP PT, R212, R35, 0x4, RZ ;  /* 0x0480000023d47989 */ /* 0x000e6200000e00ff */
[-C--:B------:R-:W-:Y:S01]  /*5f80*/  FFMA.FTZ R203, R193, R234.reuse, R228 ;  /* 0x000000eac1cb7223 */ /* 0x080fe200000100e4 */
[----:B------:R-:W-:Y:S01]  /*5f90*/  FMUL.FTZ R234, R192, R234 ;  /* 0x000000eac0ea7220 */ /* 0x000fe20000410000 */
[-C--:B--2---:R-:W-:Y:S01]  /*5fa0*/  FMUL.FTZ R228, R34, R214.reuse ;  /* 0x000000d622e47220 */ /* 0x084fe20000410000 */
[----:B------:R-:W2:Y:S01]  /*5fb0*/  SHFL.UP PT, R204, R34, 0x4, RZ ;  /* 0x0480000022cc7989 */ /* 0x000ea200000e00ff */
[----:B------:R-:W-:Y:S01]  /*5fc0*/  FADD.FTZ R232, R197, R232 ;  /* 0x000000e8c5e87221 */ /* 0x000fe20000010000 */
[----:B------:R-:W-:Y:S01]  /*5fd0*/  FFMA.FTZ R237, R193, R239, -R234 ;  /* 0x000000efc1ed7223 */ /* 0x000fe200000108ea */
[----:B------:R-:W-:Y:S01]  /*5fe0*/  FMUL.FTZ R239, R35, R214 ;  /* 0x000000d623ef7220 */ /* 0x000fe20000410000 */
[----:B------:R-:W-:-:S03]  /*5ff0*/  FADD.FTZ R243, R170, R243 ;  /* 0x000000f3aaf37221 */ /* 0x000fc60000010000 */
[-C--:B---3--:R-:W-:Y:S01]  /*6000*/  FFMA.FTZ R214, R34, R230.reuse, -R239 ;  /* 0x000000e622d67223 */ /* 0x088fe200000108ef */
[----:B------:R-:W-:Y:S01]  /*6010*/  FFMA.FTZ R239, R35, R230, R228 ;  /* 0x000000e623ef7223 */ /* 0x000fe200000100e4 */
[----:B------:R-:W-:Y:S01]  /*6020*/  FMUL.FTZ R228, R190, R232 ;  /* 0x000000e8bee47220 */ /* 0x000fe20000410000 */
[----:B------:R-:W-:Y:S01]  /*6030*/  FMUL.FTZ R230, R194, R203 ;  /* 0x000000cbc2e67220 */ /* 0x000fe20000410000 */
[----:B------:R-:W-:Y:S01]  /*6040*/  @P0 FADD.FTZ R7, R7, R214 ;  /* 0x000000d607070221 */ /* 0x000fe20000010000 */
[----:B------:R-:W-:Y:S01]  /*6050*/  @P0 FADD.FTZ R6, R6, R239 ;  /* 0x000000ef06060221 */ /* 0x000fe20000010000 */
[-C--:B------:R-:W-:Y:S01]  /*6060*/  FMUL.FTZ R239, R190, R243.reuse ;  /* 0x000000f3beef7220 */ /* 0x080fe20000410000 */
[----:B------:R-:W-:-:S03]  /*6070*/  FFMA.FTZ R243, R191, R243, R228 ;  /* 0x000000f3bff37223 */ /* 0x000fc600000100e4 */
[----:B------:R-:W3:Y:S01]  /*6080*/  SHFL.UP PT, R228, R6, 0x8, RZ ;  /* 0x0500000006e47989 */ /* 0x000ee200000e00ff */
[----:B------:R-:W-:Y:S01]  /*6090*/  FFMA.FTZ R232, R191, R232, -R239 ;  /* 0x000000e8bfe87223 */ /* 0x000fe200000108ef */
[----:B------:R-:W-:Y:S01]  /*60a0*/  FADD.FTZ R243, R172, R243 ;  /* 0x000000f3acf37221 */ /* 0x000fe20000010000 */
[-C--:B-1----:R-:W-:Y:S01]  /*60b0*/  FMUL.FTZ R214, R34, R212.reuse ;  /* 0x000000d422d67220 */ /* 0x082fe20000410000 */
[----:B------:R-:W-:Y:S01]  /*60c0*/  FMUL.FTZ R239, R35, R212 ;  /* 0x000000d423ef7220 */ /* 0x000fe20000410000 */
[----:B------:R-:W-:Y:S01]  /*60d0*/  FMUL.FTZ R212, R194, R237 ;  /* 0x000000edc2d47220 */ /* 0x000fe20000410000 */
[----:B------:R-:W-:Y:S01]  /*60e0*/  FADD.FTZ R232, R199, R232 ;  /* 0x000000e8c7e87221 */ /* 0x000fe20000010000 */
[-C--:B--2---:R-:W-:Y:S01]  /*60f0*/  @P0 FFMA.FTZ R35, R35, R204.reuse, R214 ;  /* 0x000000cc23230223 */ /* 0x084fe200000100d6 */
[----:B------:R-:W-:Y:S01]  /*6100*/  @P0 FFMA.FTZ R34, R34, R204, -R239 ;  /* 0x000000cc22220223 */ /* 0x000fe200000108ef */
[----:B------:R-:W1:Y:S01]  /*6110*/  SHFL.UP PT, R214, R7, 0x8, RZ ;  /* 0x0500000007d67989 */ /* 0x000e6200000e00ff */
[C---:B------:R-:W-:Y:S01]  /*6120*/  FFMA.FTZ R203, R195.reuse, R203, R212 ;  /* 0x000000cbc3cb7223 */ /* 0x040fe200000100d4 */
[----:B------:R-:W-:Y:S01]  /*6130*/  FFMA.FTZ R237, R195, R237, -R230 ;  /* 0x000000edc3ed7223 */ /* 0x000fe200000108e6 */
[----:B------:R-:W-:Y:S01]  /*6140*/  ISETP.GE.AND P0, PT, R112, 0x8, PT ;  /* 0x000000087000780c */ /* 0x000fe20003f06270 */
[----:B------:R-:W2:Y:S01]  /*6150*/  SHFL.UP PT, R204, R35, 0x8, RZ ;  /* 0x0500000023cc7989 */ /* 0x000ea200000e00ff */
[C---:B------:R-:W-:Y:S01]  /*6160*/  FMUL.FTZ R230, R192.reuse, R232 ;  /* 0x000000e8c0e67220 */ /* 0x040fe20000410000 */
[----:B------:R-:W-:-:S02]  /*6170*/  FMUL.FTZ R239, R192, R243 ;  /* 0x000000f3c0ef7220 */ /* 0x000fc40000410000 */
[----:B------:R-:W5:Y:S01]  /*6180*/  SHFL.UP PT, R212, R34, 0x8, RZ ;  /* 0x0500000022d47989 */ /* 0x000f6200000e00ff */
[C---:B------:R-:W-:Y:S01]  /*6190*/  FFMA.FTZ R243, R193.reuse, R243, R230 ;  /* 0x000000f3c1f37223 */ /* 0x040fe200000100e6 */
[----:B------:R-:W-:-:S03]  /*61a0*/  FFMA.FTZ R245, R193, R232, -R239 ;  /* 0x000000e8c1f57223 */ /* 0x000fc600000108ef */
[----:B------:R-:W-:Y:S01]  /*61b0*/  FADD.FTZ R243, R174, R243 ;  /* 0x000000f3aef37221 */ /* 0x000fe20000010000 */
[----:B------:R-:W-:Y:S01]  /*61c0*/  FADD.FTZ R245, R200, R245 ;  /* 0x000000f5c8f57221 */ /* 0x000fe20000010000 */
[-C--:B---3--:R-:W-:Y:S01]  /*61d0*/  FMUL.FTZ R230, R34, R228.reuse ;  /* 0x000000e422e67220 */ /* 0x088fe20000410000 */
[----:B------:R-:W-:-:S03]  /*61e0*/  FMUL.FTZ R239, R35, R228 ;  /* 0x000000e423ef7220 */ /* 0x000fc60000410000 */
[CC--:B-1----:R-:W-:Y:S01]  /*61f0*/  FFMA.FTZ R241, R35.reuse, R214.reuse, R230 ;  /* 0x000000d623f17223 */ /* 0x0c2fe200000100e6 */
[----:B------:R-:W-:Y:S01]  /*6200*/  FMUL.FTZ R230, R194, R245 ;  /* 0x000000f5c2e67220 */ /* 0x000fe20000410000 */
[----:B------:R-:W-:Y:S02]  /*6210*/  FFMA.FTZ R228, R34, R214, -R239 ;  /* 0x000000d622e47223 */ /* 0x000fe400000108ef */
[----:B------:R-:W-:Y:S01]  /*6220*/  @P0 FADD.FTZ R6, R6, R241 ;  /* 0x000000f106060221 */ /* 0x000fe20000010000 */
[-C--:B--2---:R-:W-:Y:S01]  /*6230*/  FMUL.FTZ R214, R34, R204.reuse ;  /* 0x000000cc22d67220 */ /* 0x084fe20000410000 */
[----:B------:R-:W-:Y:S01]  /*6240*/  FMUL.FTZ R239, R35, R204 ;  /* 0x000000cc23ef7220 */ /* 0x000fe20000410000 */
[----:B------:R-:W-:Y:S01]  /*6250*/  @P0 FADD.FTZ R7, R7, R228 ;  /* 0x000000e407070221 */ /* 0x000fe20000010000 */
[-C--:B------:R-:W-:Y:S01]  /*6260*/  FFMA.FTZ R241, R195, R243.reuse, R230 ;  /* 0x000000f3c3f17223 */ /* 0x080fe200000100e6 */
[-C--:B-----5:R-:W-:Y:S01]  /*6270*/  @P0 FFMA.FTZ R35, R35, R212.reuse, R214 ;  /* 0x000000d423230223 */ /* 0x0a0fe200000100d6 */
[----:B------:R-:W1:Y:S01]  /*6280*/  SHFL.UP PT, R230, R6, 0x10, RZ ;  /* 0x0600000006e67989 */ /* 0x000e6200000e00ff */
[----:B------:R-:W-:Y:S01]  /*6290*/  FMUL.FTZ R204, R194, R243 ;  /* 0x000000f3c2cc7220 */ /* 0x000fe20000410000 */
[----:B------:R-:W-:Y:S01]  /*62a0*/  @P0 FFMA.FTZ R34, R34, R212, -R239 ;  /* 0x000000d422220223 */ /* 0x000fe200000108ef */
[----:B------:R-:W-:Y:S01]  /*62b0*/  FMUL.FTZ R239, R196, R237 ;  /* 0x000000edc4ef7220 */ /* 0x000fe20000410000 */
[----:B------:R-:W2:Y:S01]  /*62c0*/  SHFL.UP PT, R228, R7, 0x10, RZ ;  /* 0x0600000007e47989 */ /* 0x000ea200000e00ff */
[----:B------:R-:W-:Y:S01]  /*62d0*/  FFMA.FTZ R212, R195, R245, -R204 ;  /* 0x000000f5c3d47223 */ /* 0x000fe200000108cc */
[----:B------:R-:W-:Y:S01]  /*62e0*/  FADD.FTZ R241, R176, R241 ;  /* 0x000000f1b0f17221 */ /* 0x000fe20000010000 */
[-C--:B------:R-:W-:Y:S01]  /*62f0*/  FFMA.FTZ R204, R198, R203.reuse, R239 ;  /* 0x000000cbc6cc7223 */ /* 0x080fe200000100ef */
[----:B------:R-:W3:Y:S01]  /*6300*/  SHFL.UP PT, R214, R35, 0x10, RZ ;  /* 0x0600000023d67989 */ /* 0x000ee200000e00ff */
[----:B------:R-:W-:Y:S01]  /*6310*/  FADD.FTZ R239, R201, R212 ;  /* 0x000000d4c9ef7221 */ /* 0x000fe20000010000 */
[----:B------:R-:W-:Y:S01]  /*6320*/  FMUL.FTZ R203, R196, R203 ;  /* 0x000000cbc4cb7220 */ /* 0x000fe20000410000 */
[----:B------:R-:W-:Y:S01]  /*6330*/  ISETP.GE.AND P0, PT, R112, 0x10, PT ;  /* 0x000000107000780c */ /* 0x000fe20003f06270 */
[----:B------:R-:W5:Y:S01]  /*6340*/  SHFL.UP PT, R212, R34, 0x10, RZ ;  /* 0x0600000022d47989 */ /* 0x000f6200000e00ff */
[----:B------:R-:W-:Y:S01]  /*6350*/  FMUL.FTZ R232, R196, R239 ;  /* 0x000000efc4e87220 */ /* 0x000fe20000410000 */
[----:B------:R-:W-:-:S02]  /*6360*/  FFMA.FTZ R203, R198, R237, -R203 ;  /* 0x000000edc6cb7223 */ /* 0x000fc400000108cb */
[----:B------:R0:W0:Y:S01]  /*6370*/  SHFL.DOWN PT, R236, R204, 0x1, 0x1f ;  /* 0x08201f00ccec7f89 */ /* 0x00002200000e0000 */
[-C--:B------:R-:W-:Y:S01]  /*6380*/  FFMA.FTZ R243, R198, R241.reuse, R232 ;  /* 0x000000f1c6f37223 */ /* 0x080fe200000100e8 */
[----:B------:R-:W-:Y:S02]  /*6390*/  FMUL.FTZ R232, R196, R241 ;  /* 0x000000f1c4e87220 */ /* 0x000fe40000410000 */
[----:B------:R0:W0:Y:S02]  /*63a0*/  SHFL.DOWN PT, R238, R203, 0x1, 0x1f ;  /* 0x08201f00cbee7f89 */ /* 0x00002400000e0000 */
[----:B------:R-:W-:Y:S01]  /*63b0*/  FFMA.FTZ R241, R198, R239, -R232 ;  /* 0x000000efc6f17223 */ /* 0x000fe200000108e8 */
[-C--:B-1----:R-:W-:Y:S01]  /*63c0*/  FMUL.FTZ R237, R35, R230.reuse ;  /* 0x000000e623ed7220 */ /* 0x082fe20000410000 */
[----:B------:R-:W-:-:S03]  /*63d0*/  FMUL.FTZ R232, R34, R230 ;  /* 0x000000e622e87220 */ /* 0x000fc60000410000 */
[CC--:B--2---:R-:W-:Y:S01]  /*63e0*/  FFMA.FTZ R230, R34.reuse, R228.reuse, -R237 ;  /* 0x000000e422e67223 */ /* 0x0c4fe200000108ed */
[C---:B------:R-:W-:Y:S01]  /*63f0*/  FFMA.FTZ R239, R35.reuse, R228, R232 ;  /* 0x000000e423ef7223 */ /* 0x040fe200000100e8 */
[-C--:B---3--:R-:W-:Y:S01]  /*6400*/  FMUL.FTZ R237, R35, R214.reuse ;  /* 0x000000d623ed7220 */ /* 0x088fe20000410000 */
[----:B------:R-:W-:Y:S01]  /*6410*/  FMUL.FTZ R214, R34, R214 ;  /* 0x000000d622d67220 */ /* 0x000fe20000410000 */
[----:B------:R-:W-:Y:S01]  /*6420*/  @P0 FADD.FTZ R7, R7, R230 ;  /* 0x000000e607070221 */ /* 0x000fe20000010000 */
[----:B------:R-:W-:Y:S01]  /*6430*/  @P0 FADD.FTZ R6, R6, R239 ;  /* 0x000000ef06060221 */ /* 0x000fe20000010000 */
[-C--:B-----5:R-:W-:Y:S01]  /*6440*/  @P0 FFMA.FTZ R34, R34, R212.reuse, -R237 ;  /* 0x000000d422220223 */ /* 0x0a0fe200000108ed */
[----:B------:R-:W-:Y:S01]  /*6450*/  @P0 FFMA.FTZ R35, R35, R212, R214 ;  /* 0x000000d423230223 */ /* 0x000fe200000100d6 */
[----:B------:R-:W-:Y:S01]  /*6460*/  FADD.FTZ R214, R178, R243 ;  /* 0x000000f3b2d67221 */ /* 0x000fe20000010000 */
[----:B------:R-:W-:Y:S01]  /*6470*/  FADD.FTZ R212, R202, R241 ;  /* 0x000000f1cad47221 */ /* 0x000fe20000010000 */
[----:B------:R-:W-:Y:S01]  /*6480*/  ISETP.GE.AND P0, PT, R144, UR8, PT ;  /* 0x0000000890007c0c */ /* 0x000fe2000bf06270 */
[----:B------:R1:W2:Y:S03]  /*6490*/  SHFL.UP PT, R237, R34, 0x1, RZ ;  /* 0x0420000022ed7989 */ /* 0x0002a600000e00ff */
[----:B------:R-:W-:Y:S01]  /*64a0*/  ISETP.NE.OR P0, PT, R157, RZ, P0 ;  /* 0x000000ff9d00720c */ /* 0x000fe20000705670 */
[----:B------:R1:W3:Y:S04]  /*64b0*/  SHFL.DOWN PT, R239, R214, 0x1, 0x1f ;  /* 0x08201f00d6ef7f89 */ /* 0x0002e800000e0000 */
[----:B------:R-:W0:Y:S04]  /*64c0*/  SHFL.UP PT, R35, R35, 0x1, RZ ;  /* 0x0420000023237989 */ /* 0x000e2800000e00ff */
[----:B----4-:R1:W4:Y:S04]  /*64d0*/  SHFL.IDX PT, R228, R4, RZ, 0x1f ;  /* 0x00001fff04e47589 */ /* 0x01032800000e0000 */
[----:B------:R1:W0:Y:S04]  /*64e0*/  SHFL.IDX PT, R230, R5, RZ, 0x1f ;  /* 0x00001fff05e67589 */ /* 0x00022800000e0000 */
[----:B------:R1:W0:Y:S04]  /*64f0*/  SHFL.DOWN PT, R4, R212, 0x1, 0x1f ;  /* 0x08201f00d4047f89 */ /* 0x00022800000e0000 */
[----:B------:R1:W0:Y:S04]  /*6500*/  SHFL.UP PT, R232, R7, 0x1, RZ ;  /* 0x0420000007e87989 */ /* 0x00022800000e00ff */
[----:B------:R1:W0:Y:S01]  /*6510*/  SHFL.UP PT, R234, R6, 0x1, RZ ;  /* 0x0420000006ea7989 */ /* 0x00022200000e00ff */
[----:B--23--:R-:W-:Y:S05]  /*6520*/  @!P2 BRA `(.L_x_15991) ;  /* 0x000000000028a947 */ /* 0x00cfea0003800000 */
[-C--:B01----:R-:W-:Y:S01]  /*6530*/  FMUL.FTZ R5, R203, R4.reuse ;  /* 0x00000004cb057220 */ /* 0x083fe20000410000 */
        /* <DEDUP_REMOVED lines=9> */
.L_x_15991:
[----:B------:R-:W-:Y:S05]  /*65d0*/  BSYNC.RECONVERGENT B0 ;  /* 0x0000000000007941 */ /* 0x000fea0003800200 */
.L_x_15990:
[----:B01----:R-:W-:Y:S01]  /*65e0*/  HFMA2 R4, -RZ, RZ, 1.875, 0 ;  /* 0x3f800000ff047431 */ /* 0x003fe200000001ff */
[----:B------:R-:W-:Y:S02]  /*65f0*/  CS2R R6, SRZ ;  /* 0x0000000000067805 */ /* 0x000fe4000001ff00 */
[----:B------:R-:W-:Y:S01]  /*6600*/  MOV R5, RZ ;  /* 0x000000ff00057202 */ /* 0x000fe20000000f00 */
[----:B------:R0:W1:Y:S01]  /*6610*/  SHFL.DOWN PT, R236, R204, 0x2, 0x1f ;  /* 0x08401f00ccec7f89 */ /* 0x00006200000e0000 */
[----:B------:R-:W-:Y:S01]  /*6620*/  ISETP.GT.U32.AND P2, PT, R210, 0x1d, PT ;  /* 0x0000001dd200780c */ /* 0x000fe20003f44070 */
[----:B------:R-:W-:Y:S02]  /*6630*/  BSSY.RECONVERGENT B0, `(.L_x_15992) ;  /* 0x0000010000007945 */ /* 0x000fe40003800200 */
[----:B------:R0:W2:Y:S04]  /*6640*/  SHFL.DOWN PT, R238, R203, 0x2, 0x1f ;  /* 0x08401f00cbee7f89 */ /* 0x0000a800000e0000 */
[----:B------:R-:W3:Y:S04]  /*6650*/  @!P0 LDS.128 R4, [UR7+0x21b0] ;  /* 0x0021b007ff048984 */ /* 0x000ee80008000c00 */
[----:B------:R0:W0:Y:S04]  /*6660*/  SHFL.DOWN PT, R243, R214, 0x2, 0x1f ;  /* 0x08401f00d6f37f89 */ /* 0x00002800000e0000 */
[----:B------:R0:W0:Y:S01]  /*6670*/  SHFL.DOWN PT, R34, R212, 0x2, 0x1f ;  /* 0x08401f00d4227f89 */ /* 0x00002200000e0000 */
[----:B------:R-:W-:Y:S05]  /*6680*/  @P2 BRA `(.L_x_15993) ;  /* 0x0000000000282947 */ /* 0x000fea0003800000 */
[-C--:B0-----:R-:W-:Y:S01]  /*6690*/  FMUL.FTZ R239, R203, R34.reuse ;  /* 0x00000022cbef7220 */ /* 0x081fe20000410000 */
[----:B------:R-:W-:-:S03]  /*66a0*/  FMUL.FTZ R34, R204, R34 ;  /* 0x00000022cc227220 */ /* 0x000fc60000410000 */
[CC--:B------:R-:W-:Y:S01]  /*66b0*/  FFMA.FTZ R241, R204.reuse, R243.reuse, -R239 ;  /* 0x000000f3ccf17223 */ /* 0x0c0fe200000108ef */
[C---:B------:R-:W-:Y:S01]  /*66c0*/  FFMA.FTZ R243, R203.reuse, R243, R34 ;  /* 0x000000f3cbf37223 */ /* 0x040fe20000010022 */
[CC--:B--2---:R-:W-:Y:S01]  /*66d0*/  FMUL.FTZ R239, R203.reuse, R238.reuse ;  /* 0x000000eecbef7220 */ /* 0x0c4fe20000410000 */
[----:B------:R-:W-:Y:S01]  /*66e0*/  FMUL.FTZ R34, R204, R238 ;  /* 0x000000eecc227220 */ /* 0x000fe20000410000 */
[----:B------:R-:W-:Y:S01]  /*66f0*/  FADD.FTZ R214, R214, R241 ;  /* 0x000000f1d6d67221 */ /* 0x000fe20000010000 */
[----:B------:R-:W-:Y:S01]  /*6700*/  FADD.FTZ R212, R212, R243 ;  /* 0x000000f3d4d47221 */ /* 0x000fe20000010000 */
[-C--:B-1----:R-:W-:Y:S01]  /*6710*/  FFMA.FTZ R204, R204, R236.reuse, -R239 ;  /* 0x000000eccccc7223 */ /* 0x082fe200000108ef */
[----:B------:R-:W-:-:S07]  /*6720*/  FFMA.FTZ R203, R203, R236, R34 ;  /* 0x000000eccbcb7223 */ /* 0x000fce0000010022 */
.L_x_15993:
[----:B------:R-:W-:Y:S05]  /*6730*/  BSYNC.RECONVERGENT B0 ;  /* 0x0000000000007941 */ /* 0x000fea0003800200 */
.L_x_15992:
[----:B------:R-:W-:Y:S01]  /*6740*/  ISETP.GT.U32.AND P0, PT, R210, 0x1b, PT ;  /* 0x0000001bd200780c */ /* 0x000fe20003f04070 */
[----:B-1----:R1:W1:Y:S01]  /*6750*/  SHFL.DOWN PT, R236, R204, 0x4, 0x1f ;  /* 0x08801f00ccec7f89 */ /* 0x00226200000e0000 */
[----:B------:R-:W-:Y:S03]  /*6760*/  BSSY.RECONVERGENT B0, `(.L_x_15994) ;  /* 0x000000f000007945 */ /* 0x000fe60003800200 */
[----:B--2---:R2:W1:Y:S04]  /*6770*/  SHFL.DOWN PT, R238, R203, 0x4, 0x1f ;  /* 0x08801f00cbee7f89 */ /* 0x00446800000e0000 */
[----:B0-----:R2:W0:Y:S04]  /*6780*/  SHFL.DOWN PT, R243, R214, 0x4, 0x1f ;  /* 0x08801f00d6f37f89 */ /* 0x00142800000e0000 */
[----:B------:R2:W0:Y:S01]  /*6790*/  SHFL.DOWN PT, R34, R212, 0x4, 0x1f ;  /* 0x08801f00d4227f89 */ /* 0x00042200000e0000 */
[----:B------:R-:W-:Y:S05]  /*67a0*/  @P0 BRA `(.L_x_15995) ;  /* 0x0000000000280947 */ /* 0x000fea0003800000 */
[-C--:B0-----:R-:W-:Y:S01]  /*67b0*/  FMUL.FTZ R239, R203, R34.reuse ;  /* 0x00000022cbef7220 */ /* 0x081fe20000410000 */
[----:B------:R-:W-:-:S03]  /*67c0*/  FMUL.FTZ R34, R204, R34 ;  /* 0x00000022cc227220 */ /* 0x000fc60000410000 */
[CC--:B------:R-:W-:Y:S01]  /*67d0*/  FFMA.FTZ R241, R204.reuse, R243.reuse, -R239 ;  /* 0x000000f3ccf17223 */ /* 0x0c0fe200000108ef */
[C---:B------:R-:W-:Y:S01]  /*67e0*/  FFMA.FTZ R243, R203.reuse, R243, R34 ;  /* 0x000000f3cbf37223 */ /* 0x040fe20000010022 */
[CC--:B-1----:R-:W-:Y:S01]  /*67f0*/  FMUL.FTZ R239, R203.reuse, R238.reuse ;  /* 0x000000eecbef7220 */ /* 0x0c2fe20000410000 */
[----:B------:R-:W-:Y:S01]  /*6800*/  FMUL.FTZ R34, R204, R238 ;  /* 0x000000eecc227220 */ /* 0x000fe20000410000 */
[----:B--2---:R-:W-:Y:S01]  /*6810*/  FADD.FTZ R214, R214, R241 ;  /* 0x000000f1d6d67221 */ /* 0x004fe20000010000 */
[----:B------:R-:W-:Y:S01]  /*6820*/  FADD.FTZ R212, R212, R243 ;  /* 0x000000f3d4d47221 */ /* 0x000fe20000010000 */
[-C--:B------:R-:W-:Y:S01]  /*6830*/  FFMA.FTZ R204, R204, R236.reuse, -R239 ;  /* 0x000000eccccc7223 */ /* 0x080fe200000108ef */
[----:B------:R-:W-:-:S07]  /*6840*/  FFMA.FTZ R203, R203, R236, R34 ;  /* 0x000000eccbcb7223 */ /* 0x000fce0000010022 */
.L_x_15995:
[----:B------:R-:W-:Y:S05]  /*6850*/  BSYNC.RECONVERGENT B0 ;  /* 0x0000000000007941 */ /* 0x000fea0003800200 */
.L_x_15994:
[----:B------:R-:W-:Y:S01]  /*6860*/  ISETP.GT.U32.AND P0, PT, R210, 0x17, PT ;  /* 0x00000017d200780c */ /* 0x000fe20003f04070 */
[----:B-1----:R1:W1:Y:S01]  /*6870*/  SHFL.DOWN PT, R236, R204, 0x8, 0x1f ;  /* 0x09001f00ccec7f89 */ /* 0x00226200000e0000 */
[----:B------:R-:W-:Y:S03]  /*6880*/  BSSY.RECONVERGENT B0, `(.L_x_15996) ;  /* 0x000000f000007945 */ /* 0x000fe60003800200 */
[----:B------:R1:W1:Y:S04]  /*6890*/  SHFL.DOWN PT, R238, R203, 0x8, 0x1f ;  /* 0x09001f00cbee7f89 */ /* 0x00026800000e0000 */
        /* <DEDUP_REMOVED lines=13> */
.L_x_15997:
[----:B------:R-:W-:Y:S05]  /*6970*/  BSYNC.RECONVERGENT B0 ;  /* 0x0000000000007941 */ /* 0x000fea0003800200 */
.L_x_15996:
        /* <DEDUP_REMOVED lines=17> */
.L_x_15999:
[----:B------:R-:W-:Y:S05]  /*6a90*/  BSYNC.RECONVERGENT B0 ;  /* 0x0000000000007941 */ /* 0x000fea0003800200 */
.L_x_15998:
[----:B0-----:R-:W-:Y:S01]  /*6aa0*/  FMUL.FTZ R34, R237, R230 ;  /* 0x000000e6ed227220 */ /* 0x001fe20000410000 */
[----:B-1----:R-:W-:Y:S01]  /*6ab0*/  SHFL.DOWN PT, R238, R203, 0x1, 0x1f ;  /* 0x08201f00cbee7f89 */ /* 0x002fe200000e0000 */
[----:B------:R-:W-:Y:S01]  /*6ac0*/  ISETP.NE.AND P0, PT, R157, 0x1f, PT ;  /* 0x0000001f9d00780c */ /* 0x000fe20003f05270 */
[----:B------:R-:W-:Y:S01]  /*6ad0*/  FMUL.FTZ R240, R88, R102 ;  /* 0x0000006658f07220 */ /* 0x000fe20000410000 */
[C---:B----4-:R-:W-:Y:S01]  /*6ae0*/  FFMA.FTZ R239, R35.reuse, R228, R34 ;  /* 0x000000e423ef7223 */ /* 0x050fe20000010022 */
[----:B------:R-:W-:Y:S01]  /*6af0*/  FMUL.FTZ R34, R35, R230 ;  /* 0x000000e623227220 */ /* 0x000fe20000410000 */
[----:B---3--:R-:W0:Y:S01]  /*6b00*/  SHFL.IDX PT, R236, R7, RZ, 0x1f ;  /* 0x00001fff07ec7589 */ /* 0x008e2200000e0000 */
[----:B------:R-:W-:Y:S01]  /*6b10*/  ISETP.NE.AND P4, PT, R157, RZ, PT ;  /* 0x000000ff9d00720c */ /* 0x000fe20003f85270 */
[----:B------:R-:W-:Y:S01]  /*6b20*/  @P1 FADD.FTZ R230, R234, R239 ;  /* 0x000000efeae61221 */ /* 0x000fe20000010000 */
[----:B------:R-:W-:Y:S01]  /*6b30*/  FFMA.FTZ R237, R237, R228, -R34 ;  /* 0x000000e4eded7223 */ /* 0x000fe20000010822 */
[----:B------:R-:W-:Y:S01]  /*6b40*/  SHFL.IDX PT, R234, R6, RZ, 0x1f ;  /* 0x00001fff06ea7589 */ /* 0x000fe200000e0000 */
[----:B------:R-:W-:Y:S01]  /*6b50*/  BSSY.RECONVERGENT B0, `(.L_x_16000) ;  /* 0x000010f000007945 */ /* 0x000fe20003800200 */
[C---:B------:R-:W-:Y:S01]  /*6b60*/  FMUL.FTZ R35, R33.reuse, R230 ;  /* 0x000000e621237220 */ /* 0x040fe20000410000 */
[----:B------:R-:W-:Y:S01]  /*6b70*/  @P1 FADD.FTZ R228, R232, R237 ;  /* 0x000000ede8e41221 */ /* 0x000fe20000010000 */
[----:B------:R-:W1:Y:S03]  /*6b80*/  SHFL.DOWN PT, R34, R204, 0x1, 0x1f ;  /* 0x08201f00cc227f89 */ /* 0x000e6600000e0000 */
[-C--:B------:R-:W-:Y:S01]  /*6b90*/  FMUL.FTZ R33, R33, R228.reuse ;  /* 0x000000e421217220 */ /* 0x080fe20000410000 */
[----:B------:R-:W3:Y:S01]  /*6ba0*/  SHFL.DOWN PT, R232, R214, 0x1, 0x1f ;  /* 0x08201f00d6e87f89 */ /* 0x000ee200000e0000 */
[----:B------:R-:W-:-:S02]  /*6bb0*/  FFMA.FTZ R228, R32, R228, -R35 ;  /* 0x000000e420e47223 */ /* 0x000fc40000010823 */
[----:B------:R-:W-:Y:S01]  /*6bc0*/  FFMA.FTZ R230, R32, R230, R33 ;  /* 0x000000e620e67223 */ /* 0x000fe20000010021 */
[----:B------:R-:W4:Y:S04]  /*6bd0*/  SHFL.DOWN PT, R237, R212, 0x1, 0x1f ;  /* 0x08201f00d4ed7f89 */ /* 0x000f2800000e0000 */
[----:B--2---:R-:W2:Y:S01]  /*6be0*/  SHFL.IDX PT, R203, R203, RZ, 0x1f ;  /* 0x00001fffcbcb7589 */ /* 0x004ea200000e0000 */
[----:B0-----:R-:W-:-:S03]  /*6bf0*/  @P0 FMUL.FTZ R33, R238, R236 ;  /* 0x000000ecee210220 */ /* 0x001fc60000410000 */
[----:B------:R-:W0:Y:S04]  /*6c00*/  SHFL.IDX PT, R204, R204, RZ, 0x1f ;  /* 0x00001fffcccc7589 */ /* 0x000e2800000e0000 */
[----:B------:R-:W5:Y:S01]  /*6c10*/  SHFL.IDX PT, R214, R214, RZ, 0x1f ;  /* 0x00001fffd6d67589 */ /* 0x000f6200000e0000 */
[C---:B-1----:R-:W-:Y:S01]  /*6c20*/  @P0 FMUL.FTZ R35, R34.reuse, R236 ;  /* 0x000000ec22230220 */ /* 0x042fe20000410000 */
[-C--:B------:R-:W-:Y:S01]  /*6c30*/  @P0 FFMA.FTZ R33, R34, R234.reuse, -R33 ;  /* 0x000000ea22210223 */ /* 0x080fe20000010821 */
[----:B------:R-:W-:Y:S01]  /*6c40*/  IADD3 R34, P1, PT, R62, R157, RZ ;  /* 0x0000009d3e227210 */ /* 0x000fe20007f3e0ff */
[----:B------:R-:W1:Y:S01]  /*6c50*/  SHFL.IDX PT, R212, R212, RZ, 0x1f ;  /* 0x00001fffd4d47589 */ /* 0x000e6200000e0000 */
[----:B------:R-:W-:Y:S01]  /*6c60*/  @P0 FFMA.FTZ R32, R238, R234, R35 ;  /* 0x000000eaee200223 */ /* 0x000fe20000010023 */
[----:B---3--:R-:W-:Y:S01]  /*6c70*/  @P0 FADD.FTZ R234, R232, R33 ;  /* 0x00000021e8ea0221 */ /* 0x008fe20000010000 */
[----:B------:R-:W-:-:S02]  /*6c80*/  LEA.HI.X.SX32 R35, R62, RZ, 0x1, P1 ;  /* 0x000000ff3e237211 */ /* 0x000fc400008f0eff */
[----:B----4-:R-:W-:Y:S01]  /*6c90*/  @P0 FADD.FTZ R236, R237, R32 ;  /* 0x00000020edec0221 */ /* 0x010fe20000010000 */
[----:B------:R-:W-:Y:S01]  /*6ca0*/  FMUL.FTZ R237, R234, R3 ;  /* 0x00000003eaed7220 */ /* 0x000fe20000410000 */
[----:B------:R-:W-:-:S04]  /*6cb0*/  IMAD.WIDE.U32 R34, R28, UR4, R34 ;  /* 0x000000041c227c25 */ /* 0x000fc8000f8e0022 */
[----:B------:R-:W-:Y:S02]  /*6cc0*/  IMAD R33, R29, UR4, R35 ;  /* 0x000000041d217c24 */ /* 0x000fe4000f8e0223 */
[C---:B------:R-:W-:Y:S01]  /*6cd0*/  FMUL.FTZ R35, R236.reuse, R3 ;  /* 0x00000003ec237220 */ /* 0x040fe20000410000 */
[-C--:B------:R-:W-:Y:S01]  /*6ce0*/  FFMA.FTZ R236, R236, R2.reuse, -R237 ;  /* 0x00000002ecec7223 */ /* 0x080fe200000108ed */
[----:B------:R-:W-:Y:S01]  /*6cf0*/  LEA R32, P0, R34, R163, 0x2 ;  /* 0x000000a322207211 */ /* 0x000fe200078010ff */
[----:B------:R-:W-:Y:S01]  /*6d00*/  FADD.FTZ R3, R235, R230 ;  /* 0x000000e6eb037221 */ /* 0x000fe20000010000 */
[----:B------:R-:W-:Y:S01]  /*6d10*/  FFMA.FTZ R2, R234, R2, R35 ;  /* 0x00000002ea027223 */ /* 0x000fe20000010023 */
[----:B------:R-:W-:Y:S01]  /*6d20*/  FADD.FTZ R230, R233, R228 ;  /* 0x000000e4e9e67221 */ /* 0x000fe20000010000 */
[----:B------:R-:W-:Y:S01]  /*6d30*/  LEA.HI.X R33, R34, R161, R33, 0x2, P0 ;  /* 0x000000a122217211 */ /* 0x000fe200000f1421 */
[C---:B------:R-:W-:Y:S01]  /*6d40*/  FMUL.FTZ R233, R196.reuse, R3 ;  /* 0x00000003c4e97220 */ /* 0x040fe20000410000 */
        /* <DEDUP_REMOVED lines=8> */
[C---:B------:R-:W-:Y:S01]  /*6dd0*/  FFMA.FTZ R228, R182.reuse, R35, -R228 ;  /* 0x00000023b6e47223 */ /* 0x040fe200000108e4 */
[----:B------:R-:W-:Y:S01]  /*6de0*/  FFMA.FTZ R235, R91, R226, R231 ;  /* 0x000000e25beb7223 */ /* 0x000fe200000100e7 */
[----:B------:R-:W-:Y:S01]  /*6df0*/  FFMA.FTZ R2, R182, R221, R233 ;  /* 0x000000ddb6027223 */ /* 0x000fe200000100e9 */
[----:B------:R-:W-:Y:S01]  /*6e00*/  FFMA.FTZ R226, R0, R230, RZ ;  /* 0x000000e600e27223 */ /* 0x000fe200000100ff */
[----:B------:R-:W-:Y:S01]  /*6e10*/  FMUL.FTZ R224, R94, R106 ;  /* 0x0000006a5ee07220 */ /* 0x000fe20000410000 */
[----:B------:R-:W-:Y:S01]  /*6e20*/  FADD.FTZ R225, R225, R228 ;  /* 0x000000e4e1e17221 */ /* 0x000fe20000010000 */
[----:B------:R-:W-:Y:S01]  /*6e30*/  FFMA.FTZ R228, R0, -R3, RZ ;  /* 0x8000000300e47223 */ /* 0x000fe200000100ff */
[----:B------:R-:W-:Y:S01]  /*6e40*/  FADD.FTZ R223, R223, R2 ;  /* 0x00000002dfdf7221 */ /* 0x000fe20000010000 */
[-C--:B------:R-:W-:Y:S01]  /*6e50*/  FFMA.FTZ R237, R69, R232.reuse, R226 ;  /* 0x000000e845ed7223 */ /* 0x080fe200000100e2 */
[----:B------:R-:W-:Y:S01]  /*6e60*/  FMUL.FTZ R226, R194, R232 ;  /* 0x000000e8c2e27220 */ /* 0x000fe20000410000 */
[----:B------:R-:W-:Y:S01]  /*6e70*/  FFMA.FTZ R34, -R187, R224, R230 ;  /* 0x000000e0bb227223 */ /* 0x000fe200000101e6 */
[----:B------:R-:W-:Y:S01]  /*6e80*/  FMUL.FTZ R230, R91, R104 ;  /* 0x000000685be67220 */ /* 0x000fe20000410000 */
[----:B------:R-:W-:Y:S01]  /*6e90*/  FFMA.FTZ R239, R69, -R235, R228 ;  /* 0x800000eb45ef7223 */ /* 0x000fe200000100e4 */
[----:B------:R-:W-:Y:S01]  /*6ea0*/  FFMA.FTZ R2, R168, -R224, R3 ;  /* 0x800000e0a8027223 */ /* 0x000fe20000010003 */
[----:B------:R-:W-:Y:S01]  /*6eb0*/  FMUL.FTZ R228, R184, R223 ;  /* 0x000000dfb8e47220 */ /* 0x000fe20000410000 */
[-C--:B------:R-:W-:Y:S01]  /*6ec0*/  FMUL.FTZ R224, R194, R235.reuse ;  /* 0x000000ebc2e07220 */ /* 0x080fe20000410000 */
[----:B------:R-:W-:Y:S01]  /*6ed0*/  FFMA.FTZ R226, R195, R235, R226 ;  /* 0x000000ebc3e27223 */ /* 0x000fe200000100e2 */
[----:B------:R-:W-:Y:S01]  /*6ee0*/  FFMA.FTZ R3, R183, -R230, R235 ;  /* 0x800000e6b7037223 */ /* 0x000fe200000100eb */
[-C--:B------:R-:W-:Y:S01]  /*6ef0*/  FFMA.FTZ R235, R186, R225.reuse, -R228 ;  /* 0x000000e1baeb7223 */ /* 0x080fe200000108e4 */
[----:B------:R-:W-:Y:S01]  /*6f00*/  FFMA.FTZ R231, R195, R232, -R224 ;  /* 0x000000e8c3e77223 */ /* 0x000fe200000108e0 */
[----:B------:R-:W-:Y:S01]  /*6f10*/  FMUL.FTZ R233, R184, R225 ;  /* 0x000000e1b8e97220 */ /* 0x000fe20000410000 */
[----:B------:R-:W-:Y:S01]  /*6f20*/  FFMA.FTZ R242, R88, R227, R226 ;  /* 0x000000e358f27223 */ /* 0x000fe200000100e2 */
[----:B------:R-:W-:Y:S01]  /*6f30*/  FFMA.FTZ R224, -R185, R230, R232 ;  /* 0x000000e6b9e07223 */ /* 0x000fe200000101e8 */
[----:B------:R-:W-:Y:S01]  /*6f40*/  FADD.FTZ R227, R220, R235 ;  /* 0x000000ebdce37221 */ /* 0x000fe20000010000 */
[----:B------:R-:W-:Y:S01]  /*6f50*/  FFMA.FTZ R233, R186, R223, R233 ;  /* 0x000000dfbae97223 */ /* 0x000fe200000100e9 */
[----:B------:R-:W-:Y:S01]  /*6f60*/  FFMA.FTZ R232, R88, R229, R231 ;  /* 0x000000e558e87223 */ /* 0x000fe200000100e7 */
[-C--:B------:R-:W-:Y:S01]  /*6f70*/  FMUL.FTZ R220, R192, R242.reuse ;  /* 0x000000f2c0dc7220 */ /* 0x080fe20000410000 */
[----:B------:R-:W-:Y:S01]  /*6f80*/  FFMA.FTZ R238, R68, -R242, R239 ;  /* 0x800000f244ee7223 */ /* 0x000fe200000100ef */
[----:B------:R-:W-:Y:S01]  /*6f90*/  FADD.FTZ R222, R222, R233 ;  /* 0x000000e9dede7221 */ /* 0x000fe20000010000 */
[-C--:B------:R-:W-:Y:S01]  /*6fa0*/  FFMA.FTZ R236, R68, R232.reuse, R237 ;  /* 0x000000e844ec7223 */ /* 0x080fe200000100ed */
[-C--:B------:R-:W-:Y:S01]  /*6fb0*/  FMUL.FTZ R230, R192, R232.reuse ;  /* 0x000000e8c0e67220 */ /* 0x080fe20000410000 */
[----:B------:R-:W-:Y:S01]  /*6fc0*/  FFMA.FTZ R228, R193, R232, -R220 ;  /* 0x000000e8c1e47223 */ /* 0x000fe200000108dc */
[----:B------:R-:W-:Y:S01]  /*6fd0*/  FFMA.FTZ R226, -R181, R240, R232 ;  /* 0x000000f0b5e27223 */ /* 0x000fe200000101e8 */
[CC--:B------:R-:W-:Y:S01]  /*6fe0*/  FMUL.FTZ R232, R188.reuse, R227.reuse ;  /* 0x000000e3bce87220 */ /* 0x0c0fe20000410000 */
[----:B------:R-:W-:Y:S01]  /*6ff0*/  FMUL.FTZ R234, R188, R222 ;  /* 0x000000debcea7220 */ /* 0x000fe20000410000 */
[----:B------:R-:W-:Y:S01]  /*7000*/  FFMA.FTZ R229, R193, R242, R230 ;  /* 0x000000f2c1e57223 */ /* 0x000fe200000100e6 */
[----:B------:R-:W-:Y:S01]  /*7010*/  FMUL.FTZ R230, R85, R100 ;  /* 0x0000006455e67220 */ /* 0x000fe20000410000 */
[----:B------:R-:W-:Y:S01]  /*7020*/  FFMA.FTZ R231, R189, R222, R232 ;  /* 0x000000debde77223 */ /* 0x000fe200000100e8 */
[----:B------:R-:W-:Y:S01]  /*7030*/  FFMA.FTZ R232, R85, R216, R228 ;  /* 0x000000d855e87223 */ /* 0x000fe200000100e4 */
[----:B------:R-:W-:Y:S01]  /*7040*/  FFMA.FTZ R234, R189, R227, -R234 ;  /* 0x000000e3bdea7223 */ /* 0x000fe200000108ea */
[----:B------:R-:W-:Y:S01]  /*7050*/  FFMA.FTZ R239, R85, R218, R229 ;  /* 0x000000da55ef7223 */ /* 0x000fe200000100e5 */
[----:B------:R-:W-:Y:S01]  /*7060*/  FADD.FTZ R170, R170, R231 ;  /* 0x000000e7aaaa7221 */ /* 0x000fe20000010000 */
[C---:B------:R-:W-:Y:S01]  /*7070*/  FMUL.FTZ R228, R190.reuse, R232 ;  /* 0x000000e8bee47220 */ /* 0x040fe20000410000 */
[----:B------:R-:W-:Y:S01]  /*7080*/  FADD.FTZ R216, R197, R234 ;  /* 0x000000eac5d87221 */ /* 0x000fe20000010000 */
[CC--:B------:R-:W-:Y:S01]  /*7090*/  FMUL.FTZ R218, R190.reuse, R239.reuse ;  /* 0x000000efbeda7220 */ /* 0x0c0fe20000410000 */
[C---:B------:R-:W-:Y:S01]  /*70a0*/  FMUL.FTZ R233, R190.reuse, R170 ;  /* 0x000000aabee97220 */ /* 0x040fe20000410000 */
[CC--:B------:R-:W-:Y:S01]  /*70b0*/  FFMA.FTZ R228, R191.reuse, R239.reuse, R228 ;  /* 0x000000efbfe47223 */ /* 0x0c0fe200000100e4 */
[----:B------:R-:W-:Y:S01]  /*70c0*/  FMUL.FTZ R231, R190, R216 ;  /* 0x000000d8bee77220 */ /* 0x000fe20000410000 */
[----:B------:R-:W-:Y:S01]  /*70d0*/  FFMA.FTZ R229, R191, R232, -R218 ;  /* 0x000000e8bfe57223 */ /* 0x000fe200000108da */
[----:B------:R-:W-:Y:S01]  /*70e0*/  FFMA.FTZ R237, R67, -R239, R238 ;  /* 0x800000ef43ed7223 */ /* 0x000fe200000100ee */
[C---:B------:R-:W-:Y:S01]  /*70f0*/  FFMA.FTZ R218, R191.reuse, R216, -R233 ;  /* 0x000000d8bfda7223 */ /* 0x040fe200000108e9 */
[C---:B------:R-:W-:Y:S01]  /*7100*/  FFMA.FTZ R238, R82.reuse, R219, R228 ;  /* 0x000000db52ee7223 */ /* 0x040fe200000100e4 */
[----:B------:R-:W-:Y:S01]  /*7110*/  FFMA.FTZ R231, R191, R170, R231 ;  /* 0x000000aabfe77223 */ /* 0x000fe200000100e7 */
[----:B------:R-:W-:Y:S01]  /*7120*/  FFMA.FTZ R235, R67, R232, R236 ;  /* 0x000000e843eb7223 */ /* 0x000fe200000100ec */
[----:B------:R-:W-:Y:S01]  /*7130*/  FADD.FTZ R199, R199, R218 ;  /* 0x000000dac7c77221 */ /* 0x000fe20000010000 */
[----:B------:R-:W-:Y:S01]  /*7140*/  FFMA.FTZ R236, R82, R217, R229 ;  /* 0x000000d952ec7223 */ /* 0x000fe200000100e5 */
[----:B------:R-:W-:Y:S01]  /*7150*/  FMUL.FTZ R218, R188, R238 ;  /* 0x000000eebcda7220 */ /* 0x000fe20000410000 */
[----:B------:R-:W-:Y:S01]  /*7160*/  FADD.FTZ R172, R172, R231 ;  /* 0x000000e7acac7221 */ /* 0x000fe20000010000 */
[----:B------:R-:W-:Y:S01]  /*7170*/  FFMA.FTZ R197, -R177, R230, R232 ;  /* 0x000000e6b1c57223 */ /* 0x000fe200000101e8 */
        /* <DEDUP_REMOVED lines=8> */
[C---:B------:R-:W-:Y:S01]  /*7200*/  FFMA.FTZ R231, R80.reuse, R215, R228 ;  /* 0x000000d750e77223 */ /* 0x040fe200000100e4 */
[----:B------:R-:W-:Y:S01]  /*7210*/  FMUL.FTZ R213, R80, R97 ;  /* 0x0000006150d57220 */ /* 0x000fe20000410000 */
[----:B------:R-:W-:Y:S01]  /*7220*/  FADD.FTZ R174, R174, R189 ;  /* 0x000000bdaeae7221 */ /* 0x000fe20000010000 */
[----:B------:R-:W-:Y:S01]  /*7230*/  FADD.FTZ R200, R200, R193 ;  /* 0x000000c1c8c87221 */ /* 0x000fe20000010000 */
[C---:B------:R-:W-:Y:S01]  /*7240*/  FMUL.FTZ R193, R184.reuse, R229 ;  /* 0x000000e5b8c17220 */ /* 0x040fe20000410000 */
[-C--:B------:R-:W-:Y:S01]  /*7250*/  FMUL.FTZ R189, R184, R231.reuse ;  /* 0x000000e7b8bd7220 */ /* 0x080fe20000410000 */
[C---:B------:R-:W-:Y:S01]  /*7260*/  FMUL.FTZ R215, R194.reuse, R174 ;  /* 0x000000aec2d77220 */ /* 0x040fe20000410000 */
[-C--:B------:R-:W-:Y:S01]  /*7270*/  FMUL.FTZ R218, R194, R200.reuse ;  /* 0x000000c8c2da7220 */ /* 0x080fe20000410000 */
[C---:B------:R-:W-:Y:S01]  /*7280*/  FFMA.FTZ R193, R186.reuse, R231, R193 ;  /* 0x000000e7bac17223 */ /* 0x040fe200000100c1 */
[----:B------:R-:W-:Y:S01]  /*7290*/  FFMA.FTZ R192, R186, R229, -R189 ;  /* 0x000000e5bac07223 */ /* 0x000fe200000108bd */
[----:B------:R-:W-:Y:S01]  /*72a0*/  FFMA.FTZ R186, R195, R200, -R215 ;  /* 0x000000c8c3ba7223 */ /* 0x000fe200000108d7 */
[-C--:B------:R-:W-:Y:S01]  /*72b0*/  FFMA.FTZ R184, -R166, R213.reuse, R229 ;  /* 0x000000d5a6b87223 */ /* 0x080fe200000101e5 */
[----:B------:R-:W-:Y:S01]  /*72c0*/  FFMA.FTZ R208, R79, R208, R193 ;  /* 0x000000d04fd07223 */ /* 0x000fe200000100c1 */
[----:B------:R-:W-:Y:S01]  /*72d0*/  FFMA.FTZ R189, R164, -R213, R231 ;  /* 0x800000d5a4bd7223 */ /* 0x000fe200000100e7 */
[----:B------:R-:W-:Y:S01]  /*72e0*/  FFMA.FTZ R213, R195, R174, R218 ;  /* 0x000000aec3d57223 */ /* 0x000fe200000100da */
[----:B------:R-:W-:Y:S01]  /*72f0*/  FADD.FTZ R201, R201, R186 ;  /* 0x000000bac9c97221 */ /* 0x000fe20000010000 */
[----:B------:R-:W-:Y:S01]  /*7300*/  FFMA.FTZ R206, R79, R206, R192 ;  /* 0x000000ce4fce7223 */ /* 0x000fe200000100c0 */
[----:B------:R-:W-:Y:S01]  /*7310*/  FMUL.FTZ R195, R180, R208 ;  /* 0x000000d0b4c37220 */ /* 0x000fe20000410000 */
[----:B------:R-:W-:Y:S01]  /*7320*/  FFMA.FTZ R190, R175, -R230, R239 ;  /* 0x800000e6afbe7223 */ /* 0x000fe200000100ef */
[----:B------:R-:W-:Y:S01]  /*7330*/  FFMA.FTZ R230, R66, R236, R235 ;  /* 0x000000ec42e67223 */ /* 0x000fe200000100eb */
[----:B------:R-:W-:Y:S01]  /*7340*/  FADD.FTZ R193, R176, R213 ;  /* 0x000000d5b0c17221 */ /* 0x000fe20000010000 */
[----:B------:R-:W-:Y:S01]  /*7350*/  FMUL.FTZ R215, R196, R201 ;  /* 0x000000c9c4d77220 */ /* 0x000fe20000410000 */
[-C--:B------:R-:W-:Y:S01]  /*7360*/  FFMA.FTZ R195, R182, R206.reuse, -R195 ;  /* 0x000000ceb6c37223 */ /* 0x080fe200000108c3 */
[----:B------:R-:W-:Y:S01]  /*7370*/  FMUL.FTZ R213, R180, R206 ;  /* 0x000000ceb4d57220 */ /* 0x000fe20000410000 */
[----:B------:R-:W-:Y:S01]  /*7380*/  FFMA.FTZ R217, R65, R229, R230 ;  /* 0x000000e541d97223 */ /* 0x000fe200000100e6 */
[-C--:B------:R-:W-:Y:S01]  /*7390*/  FMUL.FTZ R196, R196, R193.reuse ;  /* 0x000000c1c4c47220 */ /* 0x080fe20000410000 */
[----:B------:R-:W-:Y:S01]  /*73a0*/  FFMA.FTZ R215, R198, R193, R215 ;  /* 0x000000c1c6d77223 */ /* 0x000fe200000100d7 */
[----:B------:R-:W-:Y:S01]  /*73b0*/  FFMA.FTZ R205, R78, R205, R195 ;  /* 0x000000cd4ecd7223 */ /* 0x000fe200000100c3 */
[----:B------:R-:W-:Y:S01]  /*73c0*/  FFMA.FTZ R213, R182, R208, R213 ;  /* 0x000000d0b6d57223 */ /* 0x000fe200000100d5 */
[C---:B--2---:R-:W-:Y:S01]  /*73d0*/  FMUL.FTZ R195, R203.reuse, R7 ;  /* 0x00000007cbc37220 */ /* 0x044fe20000410000 */
[----:B------:R-:W-:Y:S01]  /*73e0*/  FFMA.FTZ R192, R64, R206, R217 ;  /* 0x000000ce40c07223 */ /* 0x000fe200000100d9 */
[----:B------:R-:W-:Y:S01]  /*73f0*/  FFMA.FTZ R217, R198, R201, -R196 ;  /* 0x000000c9c6d97223 */ /* 0x000fe200000108c4 */
[----:B------:R-:W-:Y:S01]  /*7400*/  FADD.FTZ R178, R178, R215 ;  /* 0x000000d7b2b27221 */ /* 0x000fe20000010000 */
[----:B------:R-:W-:Y:S01]  /*7410*/  FFMA.FTZ R207, R78, R207, R213 ;  /* 0x000000cf4ecf7223 */ /* 0x000fe200000100d5 */
[-C--:B0-----:R-:W-:Y:S01]  /*7420*/  FFMA.FTZ R215, R204, R6.reuse, -R195 ;  /* 0x00000006ccd77223 */ /* 0x081fe200000108c3 */
[C---:B------:R-:W-:Y:S01]  /*7430*/  FMUL.FTZ R182, R203.reuse, R6 ;  /* 0x00000006cbb67220 */ /* 0x040fe20000410000 */
[C---:B------:R-:W-:Y:S01]  /*7440*/  FMUL.FTZ R213, R203.reuse, R5 ;  /* 0x00000005cbd57220 */ /* 0x040fe20000410000 */
[----:B------:R-:W-:Y:S01]  /*7450*/  FMUL.FTZ R6, R203, R4 ;  /* 0x00000004cb067220 */ /* 0x000fe20000410000 */
[----:B------:R-:W-:Y:S01]  /*7460*/  FADD.FTZ R195, R202, R217 ;  /* 0x000000d9cac37221 */ /* 0x000fe20000010000 */
[----:B------:R-:W-:Y:S01]  /*7470*/  FMUL.FTZ R203, R178, R106 ;  /* 0x0000006ab2cb7220 */ /* 0x000fe20000410000 */
[C---:B------:R-:W-:Y:S01]  /*7480*/  FFMA.FTZ R4, R204.reuse, R4, -R213 ;  /* 0x00000004cc047223 */ /* 0x040fe200000108d5 */
[----:B------:R-:W-:Y:S01]  /*7490*/  FFMA.FTZ R7, R204, R7, R182 ;  /* 0x00000007cc077223 */ /* 0x000fe200000100b6 */
[----:B------:R-:W-:Y:S01]  /*74a0*/  FMUL.FTZ R213, R195, R106 ;  /* 0x0000006ac3d57220 */ /* 0x000fe20000410000 */
[----:B------:R-:W-:Y:S01]  /*74b0*/  FMUL.FTZ R194, R2, R203 ;  /* 0x000000cb02c27220 */ /* 0x000fe20000410000 */
[----:B------:R-:W-:Y:S01]  /*74c0*/  FFMA.FTZ R5, R204, R5, R6 ;  /* 0x00000005cc057223 */ /* 0x000fe20000010006 */
[----:B------:R-:W-:Y:S01]  /*74d0*/  FFMA.FTZ R232, R66, -R238, R237 ;  /* 0x800000ee42e87223 */ /* 0x000fe200000100ed */
[----:B-----5:R-:W-:Y:S01]  /*74e0*/  FADD.FTZ R6, R214, R215 ;  /* 0x000000d7d6067221 */ /* 0x020fe20000010000 */
[----:B-1----:R-:W-:Y:S01]  /*74f0*/  FADD.FTZ R7, R212, R7 ;  /* 0x00000007d4077221 */ /* 0x002fe20000010000 */
[----:B------:R-:W-:Y:S01]  /*7500*/  FMUL.FTZ R215, R2, R213 ;  /* 0x000000d502d77220 */ /* 0x000fe20000410000 */
[C---:B------:R-:W-:Y:S01]  /*7510*/  FMUL.FTZ R217, R94.reuse, R203 ;  /* 0x000000cb5ed97220 */ /* 0x040fe20000410000 */
[-C--:B------:R-:W-:Y:S01]  /*7520*/  FMUL.FTZ R196, R94, R213.reuse ;  /* 0x000000d55ec47220 */ /* 0x080fe20000410000 */
[----:B------:R-:W-:Y:S01]  /*7530*/  FFMA.FTZ R194, R34, R213, -R194 ;  /* 0x000000d522c27223 */ /* 0x000fe200000108c2 */
[----:B------:R-:W-:Y:S01]  /*7540*/  FFMA.FTZ R220, R179, -R240, R242 ;  /* 0x800000f0b3dc7223 */ /* 0x000fe200000100f2 */
[----:B------:R-:W-:Y:S01]  /*7550*/  FMUL.FTZ R213, R174, R102 ;  /* 0x00000066aed57220 */ /* 0x000fe20000410000 */
[----:B------:R-:W-:Y:S01]  /*7560*/  FMUL.FTZ R186, R79, R96 ;  /* 0x000000604fba7220 */ /* 0x000fe20000410000 */
[----:B------:R-:W-:Y:S01]  /*7570*/  FMUL.FTZ R202, R201, R104 ;  /* 0x00000068c9ca7220 */ /* 0x000fe20000410000 */
[----:B------:R-:W-:Y:S01]  /*7580*/  FFMA.FTZ R219, R65, -R231, R232 ;  /* 0x800000e741db7223 */ /* 0x000fe200000100e8 */
[----:B------:R0:W-:Y:S01]  /*7590*/  @!P4 STS.128 [UR7+0x21b0], R4 ;  /* 0x0021b004ff00c988 */ /* 0x0001e20008000c07 */
[----:B------:R-:W-:Y:S01]  /*75a0*/  FFMA.FTZ R182, R34, R203, R215 ;  /* 0x000000cb22b67223 */ /* 0x000fe200000100d7 */
[----:B------:R-:W-:Y:S01]  /*75b0*/  FMUL.FTZ R212, R199, R100 ;  /* 0x00000064c7d47220 */ /* 0x000fe20000410000 */
[----:B------:R-:W-:Y:S01]  /*75c0*/  FMUL.FTZ R215, R200, R102 ;  /* 0x00000066c8d77220 */ /* 0x000fe20000410000 */
[----:B------:R1:W-:Y:S01]  /*75d0*/  STS [R140+0x420], R217 ;  /* 0x000420d98c007388 */ /* 0x0003e20000000800 */
[----:B------:R-:W-:Y:S01]  /*75e0*/  FFMA.FTZ R180, -R169, R186, R206 ;  /* 0x000000baa9b47223 */ /* 0x000fe200000101ce */
[----:B------:R-:W-:Y:S01]  /*75f0*/  FMUL.FTZ R198, R193, R104 ;  /* 0x00000068c1c67220 */ /* 0x000fe20000410000 */
[----:B------:R-:W-:Y:S01]  /*7600*/  FMUL.FTZ R203, R3, R202 ;  /* 0x000000ca03cb7220 */ /* 0x000fe20000410000 */
[----:B------:R-:W-:Y:S01]  /*7610*/  FFMA.FTZ R176, R64, -R208, R219 ;  /* 0x800000d040b07223 */ /* 0x000fe200000100db */
[----:B------:R-:W-:Y:S01]  /*7620*/  FFMA.FTZ R186, R167, -R186, R208 ;  /* 0x800000baa7ba7223 */ /* 0x000fe200000100d0 */
[----:B------:R2:W-:Y:S01]  /*7630*/  STS [R139+0x4], R196 ;  /* 0x000004c48b007388 */ /* 0x0005e20000000800 */
[----:B------:R-:W-:Y:S01]  /*7640*/  FMUL.FTZ R204, R88, R213 ;  /* 0x000000d558cc7220 */ /* 0x000fe20000410000 */
[----:B------:R-:W-:Y:S01]  /*7650*/  FMUL.FTZ R208, R172, R100 ;  /* 0x00000064acd07220 */ /* 0x000fe20000410000 */
[C---:B------:R-:W-:Y:S01]  /*7660*/  FMUL.FTZ R219, R220.reuse, R215 ;  /* 0x000000d7dcdb7220 */ /* 0x040fe20000410000 */
[----:B0-----:R-:W-:Y:S01]  /*7670*/  FMUL.FTZ R5, R220, R213 ;  /* 0x000000d5dc057220 */ /* 0x001fe20000410000 */
[----:B-1----:R-:W-:Y:S01]  /*7680*/  FMUL.FTZ R217, R227, R97 ;  /* 0x00000061e3d97220 */ /* 0x002fe20000410000 */
[-C--:B------:R-:W-:Y:S01]  /*7690*/  FMUL.FTZ R206, R88, R215.reuse ;  /* 0x000000d758ce7220 */ /* 0x080fe20000410000 */
[-C--:B------:R-:W-:Y:S01]  /*76a0*/  FMUL.FTZ R7, R3, R198.reuse ;  /* 0x000000c603077220 */ /* 0x080fe20000410000 */
[----:B------:R-:W-:Y:S01]  /*76b0*/  FFMA.FTZ R5, R226, R215, -R5 ;  /* 0x000000d7e2057223 */ /* 0x000fe20000010805 */
[----:B------:R-:W-:Y:S01]  /*76c0*/  FFMA.FTZ R6, R224, R198, R203 ;  /* 0x000000c6e0067223 */ /* 0x000fe200000100cb */
[----:B--2---:R-:W-:Y:S01]  /*76d0*/  FMUL.FTZ R196, R190, R212 ;  /* 0x000000d4bec47220 */ /* 0x004fe20000410000 */
[----:B------:R-:W-:Y:S01]  /*76e0*/  FMUL.FTZ R215, R222, R97 ;  /* 0x00000061ded77220 */ /* 0x000fe20000410000 */
[----:B------:R-:W-:Y:S01]  /*76f0*/  FMUL.FTZ R229, R189, R217 ;  /* 0x000000d9bde57220 */ /* 0x000fe20000410000 */
[----:B------:R-:W-:Y:S01]  /*7700*/  FMUL.FTZ R198, R91, R198 ;  /* 0x000000c65bc67220 */ /* 0x000fe20000410000 */
[-C--:B------:R-:W-:Y:S01]  /*7710*/  FMUL.FTZ R203, R190, R208.reuse ;  /* 0x000000d0becb7220 */ /* 0x080fe20000410000 */
[-C--:B------:R-:W-:Y:S01]  /*7720*/  FFMA.FTZ R196, R197, R208.reuse, R196 ;  /* 0x000000d0c5c47223 */ /* 0x080fe200000100c4 */
[----:B------:R0:W-:Y:S01]  /*7730*/  STS [R139+0x10], R204 ;  /* 0x000010cc8b007388 */ /* 0x0001e20000000800 */
[----:B------:R-:W-:Y:S01]  /*7740*/  FMUL.FTZ R208, R85, R208 ;  /* 0x000000d055d07220 */ /* 0x000fe20000410000 */
[----:B------:R-:W-:Y:S01]  /*7750*/  FMUL.FTZ R214, R80, R215 ;  /* 0x000000d750d67220 */ /* 0x000fe20000410000 */
[-C--:B------:R-:W-:Y:S01]  /*7760*/  FFMA.FTZ R7, R224, R202.reuse, -R7 ;  /* 0x000000cae0077223 */ /* 0x080fe20000010807 */
[----:B------:R1:W-:Y:S01]  /*7770*/  STS [R139+0x8], R198 ;  /* 0x000008c68b007388 */ /* 0x0003e20000000800 */
[----:B------:R-:W-:Y:S01]  /*7780*/  FMUL.FTZ R202, R91, R202 ;  /* 0x000000ca5bca7220 */ /* 0x000fe20000410000 */
[----:B------:R-:W-:Y:S01]  /*7790*/  FFMA.FTZ R4, R226, R213, R219 ;  /* 0x000000d5e2047223 */ /* 0x000fe200000100db */
[-C--:B------:R-:W-:Y:S01]  /*77a0*/  FMUL.FTZ R219, R170, R98.reuse ;  /* 0x00000062aadb7220 */ /* 0x080fe20000410000 */
[----:B------:R2:W-:Y:S01]  /*77b0*/  STS [R139+0x18], R208 ;  /* 0x000018d08b007388 */ /* 0x0005e20000000800 */
[----:B------:R-:W-:Y:S01]  /*77c0*/  FMUL.FTZ R213, R216, R98 ;  /* 0x00000062d8d57220 */ /* 0x000fe20000410000 */
[CC--:B0-----:R-:W-:Y:S01]  /*77d0*/  FFMA.FTZ R204, R184.reuse, R215.reuse, R229 ;  /* 0x000000d7b8cc7223 */ /* 0x0c1fe200000100e5 */
[----:B------:R-:W-:Y:S01]  /*77e0*/  FMUL.FTZ R215, R189, R215 ;  /* 0x000000d7bdd77220 */ /* 0x000fe20000410000 */
[-C--:B------:R-:W-:Y:S01]  /*77f0*/  FMUL.FTZ R233, R225, R96.reuse ;  /* 0x00000060e1e97220 */ /* 0x080fe20000410000 */
[----:B------:R-:W-:Y:S01]  /*7800*/  FMUL.FTZ R231, R223, R96 ;  /* 0x00000060dfe77220 */ /* 0x000fe20000410000 */
[-C--:B-1----:R-:W-:Y:S01]  /*7810*/  FFMA.FTZ R198, R197, R212.reuse, -R203 ;  /* 0x000000d4c5c67223 */ /* 0x082fe200000108cb */
[----:B------:R-:W-:Y:S01]  /*7820*/  FMUL.FTZ R212, R85, R212 ;  /* 0x000000d455d47220 */ /* 0x000fe20000410000 */
[----:B------:R-:W-:Y:S01]  /*7830*/  FMUL.FTZ R203, R221, R95 ;  /* 0x0000005fddcb7220 */ /* 0x000fe20000410000 */
[----:B------:R0:W-:Y:S01]  /*7840*/  STS [R139+0xc], R202 ;  /* 0x00000cca8b007388 */ /* 0x0001e20000000800 */
[----:B--2---:R-:W-:Y:S01]  /*7850*/  FFMA.FTZ R208, R184, R217, -R215 ;  /* 0x000000d9b8d07223 */ /* 0x004fe200000108d7 */
        /* <DEDUP_REMOVED lines=8> */
[----:B0-----:R-:W-:Y:S01]  /*78e0*/  FMUL.FTZ R202, R82, R219 ;  /* 0x000000db52ca7220 */ /* 0x001fe20000410000 */
[-C--:B------:R-:W-:Y:S01]  /*78f0*/  FFMA.FTZ R191, R171, -R234.reuse, R238 ;  /* 0x800000eaabbf7223 */ /* 0x080fe200000100ee */
[----:B------:R0:W-:Y:S01]  /*7900*/  STS [R139+0x28], R214 ;  /* 0x000028d68b007388 */ /* 0x0001e20000000800 */
[----:B------:R-:W-:Y:S01]  /*7910*/  FMUL.FTZ R235, R186, R233 ;  /* 0x000000e9baeb7220 */ /* 0x000fe20000410000 */
[----:B-1----:R-:W-:Y:S01]  /*7920*/  FMUL.FTZ R206, R82, R213 ;  /* 0x000000d552ce7220 */ /* 0x002fe20000410000 */
[----:B------:R-:W-:Y:S01]  /*7930*/  FADD.FTZ R194, RZ, R194 ;  /* 0x000000c2ffc27221 */ /* 0x000fe20000010000 */
[----:B------:R1:W-:Y:S01]  /*7940*/  STS [R139+0x20], R202 ;  /* 0x000020ca8b007388 */ /* 0x0003e20000000800 */
[----:B------:R-:W-:Y:S01]  /*7950*/  FFMA.FTZ R188, -R173, R234, R236 ;  /* 0x000000eaadbc7223 */ /* 0x000fe200000101ec */
[----:B--2---:R-:W-:Y:S01]  /*7960*/  FMUL.FTZ R212, R80, R217 ;  /* 0x000000d950d47220 */ /* 0x004fe20000410000 */
[----:B------:R-:W-:Y:S01]  /*7970*/  FADD.FTZ R217, RZ, R182 ;  /* 0x000000b6ffd97221 */ /* 0x000fe20000010000 */
[----:B------:R2:W-:Y:S01]  /*7980*/  STS [R139+0x24], R206 ;  /* 0x000024ce8b007388 */ /* 0x0005e20000000800 */
[----:B------:R-:W-:Y:S01]  /*7990*/  FADD.FTZ R194, R194, R7 ;  /* 0x00000007c2c27221 */ /* 0x000fe20000010000 */
[----:B0-----:R-:W-:Y:S01]  /*79a0*/  FMUL.FTZ R214, R79, R233 ;  /* 0x000000e94fd67220 */ /* 0x001fe20000410000 */
[----:B------:R-:W-:Y:S01]  /*79b0*/  FADD.FTZ R217, R217, R6 ;  /* 0x00000006d9d97221 */ /* 0x000fe20000010000 */
[----:B------:R0:W-:Y:S01]  /*79c0*/  STS [R139+0x2c], R212 ;  /* 0x00002cd48b007388 */ /* 0x0001e20000000800 */
[----:B------:R-:W-:Y:S01]  /*79d0*/  FADD.FTZ R5, R194, R5 ;  /* 0x00000005c2057221 */ /* 0x000fe20000010000 */
[C---:B-1----:R-:W-:Y:S01]  /*79e0*/  FFMA.FTZ R202, R180.reuse, R231, R235 ;  /* 0x000000e7b4ca7223 */ /* 0x042fe200000100eb */
[----:B------:R-:W-:Y:S01]  /*79f0*/  FADD.FTZ R217, R217, R4 ;  /* 0x00000004d9d97221 */ /* 0x000fe20000010000 */
[----:B------:R0:W-:Y:S01]  /*7a00*/  STS [R139+0x30], R218 ;  /* 0x000030da8b007388 */ /* 0x0001e20000000800 */
[----:B------:R-:W-:Y:S01]  /*7a10*/  FADD.FTZ R5, R5, R198 ;  /* 0x000000c605057221 */ /* 0x000fe20000010000 */
[----:B--2---:R-:W-:Y:S01]  /*7a20*/  FFMA.FTZ R206, R180, R233, -R229 ;  /* 0x000000e9b4ce7223 */ /* 0x004fe200000108e5 */
[----:B------:R-:W-:Y:S01]  /*7a30*/  FMUL.FTZ R229, R191, R213 ;  /* 0x000000d5bfe57220 */ /* 0x000fe20000410000 */
[----:B------:R0:W-:Y:S01]  /*7a40*/  STS [R139+0x34], R214 ;  /* 0x000034d68b007388 */ /* 0x0001e20000000800 */
[----:B------:R-:W-:Y:S01]  /*7a50*/  FMUL.FTZ R6, R78, R95 ;  /* 0x0000005f4e067220 */ /* 0x000fe20000410000 */
[----:B------:R-:W-:Y:S01]  /*7a60*/  FADD.FTZ R196, R217, R196 ;  /* 0x000000c4d9c47221 */ /* 0x000fe20000010000 */
[-C--:B------:R-:W-:Y:S01]  /*7a70*/  FFMA.FTZ R229, R188, R219.reuse, R229 ;  /* 0x000000dbbce57223 */ /* 0x080fe200000100e5 */
[----:B------:R0:W-:Y:S01]  /*7a80*/  STS [R139+0x38], R228 ;  /* 0x000038e48b007388 */ /* 0x0001e20000000800 */
[----:B------:R-:W-:Y:S01]  /*7a90*/  FMUL.FTZ R219, R191, R219 ;  /* 0x000000dbbfdb7220 */ /* 0x000fe20000410000 */
[-C--:B------:R-:W-:Y:S01]  /*7aa0*/  FFMA.FTZ R182, R160, -R6.reuse, R207 ;  /* 0x80000006a0b67223 */ /* 0x080fe200000100cf */
[----:B------:R-:W-:Y:S01]  /*7ab0*/  FFMA.FTZ R194, -R162, R6, R205 ;  /* 0x00000006a2c27223 */ /* 0x000fe200000101cd */
[----:B------:R0:W-:Y:S01]  /*7ac0*/  STS [R139+0x3c], R230 ;  /* 0x00003ce68b007388 */ /* 0x0001e20000000800 */
[----:B------:R-:W-:Y:S01]  /*7ad0*/  FFMA.FTZ R4, R188, R213, -R219 ;  /* 0x000000d5bc047223 */ /* 0x000fe200000108db */
[----:B------:R-:W-:Y:S01]  /*7ae0*/  FMUL.FTZ R7, R182, R215 ;  /* 0x000000d7b6077220 */ /* 0x000fe20000410000 */
[----:B------:R-:W-:Y:S01]  /*7af0*/  FADD.FTZ R229, R196, R229 ;  /* 0x000000e5c4e57221 */ /* 0x000fe20000010000 */
[----:B------:R-:W-:Y:S01]  /*7b00*/  BAR.SYNC.DEFER_BLOCKING 0x0 ;  /* 0x0000000000007b1d */ /* 0x000fe20000010000 */
[----:B------:R-:W-:Y:S01]  /*7b10*/  FADD.FTZ R5, R5, R4 ;  /* 0x0000000405057221 */ /* 0x000fe20000010000 */
[----:B------:R-:W-:Y:S01]  /*7b20*/  IADD3 R4, PT, PT, R62, R157, RZ ;  /* 0x0000009d3e047210 */ /* 0x000fe20007ffe0ff */
[-C--:B------:R-:W-:Y:S01]  /*7b30*/  FFMA.FTZ R7, R194, R203.reuse, R7 ;  /* 0x000000cbc2077223 */ /* 0x080fe20000010007 */
[----:B------:R-:W-:Y:S01]  /*7b40*/  FMUL.FTZ R203, R182, R203 ;  /* 0x000000cbb6cb7220 */ /* 0x000fe20000410000 */
[----:B------:R-:W-:Y:S01]  /*7b50*/  FADD.FTZ R229, R229, R204 ;  /* 0x000000cce5e57221 */ /* 0x000fe20000010000 */
[----:B------:R-:W-:Y:S01]  /*7b60*/  LEA R4, R61, -R4, 0x1 ;  /* 0x800000043d047211 */ /* 0x000fe200078e08ff */
[----:B------:R-:W-:Y:S01]  /*7b70*/  FADD.FTZ R5, R5, R208 ;  /* 0x000000d005057221 */ /* 0x000fe20000010000 */
[----:B------:R-:W-:Y:S01]  /*7b80*/  FFMA.FTZ R6, R194, R215, -R203 ;  /* 0x000000d7c2067223 */ /* 0x000fe200000108cb */
[----:B------:R-:W-:Y:S01]  /*7b90*/  FADD.FTZ R202, R229, R202 ;  /* 0x000000cae5ca7221 */ /* 0x000fe20000010000 */
[C---:B------:R-:W-:Y:S01]  /*7ba0*/  ISETP.GE.AND P6, PT, R4.reuse, 0x1, PT ;  /* 0x000000010400780c */ /* 0x040fe20003fc6270 */
[----:B------:R-:W-:Y:S01]  /*7bb0*/  FADD.FTZ R5, R5, R206 ;  /* 0x000000ce05057221 */ /* 0x000fe20000010000 */
[----:B------:R-:W-:-:S02]  /*7bc0*/  ISETP.GE.AND P3, PT, R4, 0x21, PT ;  /* 0x000000210400780c */ /* 0x000fc40003f66270 */
[C---:B------:R-:W-:Y:S02]  /*7bd0*/  ISETP.GE.AND P2, PT, R4.reuse, 0x41, PT ;  /* 0x000000410400780c */ /* 0x040fe40003f46270 */
[C---:B------:R-:W-:Y:S02]  /*7be0*/  ISETP.GE.AND P1, PT, R4.reuse, 0x61, PT ;  /* 0x000000610400780c */ /* 0x040fe40003f26270 */
[----:B------:R-:W-:Y:S01]  /*7bf0*/  ISETP.GE.AND P0, PT, R4, 0x81, PT ;  /* 0x000000810400780c */ /* 0x000fe20003f06270 */
[----:B------:R0:W1:Y:S04]  /*7c00*/  LDS R231, [R138+0x4a0] ;  /* 0x0004a0008ae77984 */ /* 0x0000680000000800 */
[----:B------:R-:W-:Y:S08]  /*7c10*/  @!P6 BRA `(.L_x_16001) ;  /* 0x000000000008e947 */ /* 0x000ff00003800000 */
[----:B------:R-:W2:Y:S04]  /*7c20*/  LDS R203, [R142+0x420] ;  /* 0x000420008ecb7984 */ /* 0x000ea80000000800 */
[----:B--2---:R2:W-:Y:S02]  /*7c30*/  REDG.E.ADD.F32.FTZ.RN.STRONG.GPU desc[UR16][R32.64], R203 ;  /* 0x000000cb200079a6 */ /* 0x0045e4000c12f310 */
.L_x_16001:
[----:B------:R-:W-:Y:S05]  /*7c40*/  BSYNC.RECONVERGENT B0 ;  /* 0x0000000000007941 */ /* 0x000fea0003800200 */
.L_x_16000:
[----:B------:R-:W-:Y:S01]  /*7c50*/  BSSY.RECONVERGENT B0, `(.L_x_16002) ;  /* 0x0000004000007945 */ /* 0x000fe20003800200 */
[----:B------:R-:W-:-:S03]  /*7c60*/  ISETP.GE.AND P6, PT, R4, 0xa1, PT ;  /* 0x000000a10400780c */ /* 0x000fc60003fc6270 */
[----:B------:R-:W-:Y:S10]  /*7c70*/  @!P3 BRA `(.L_x_16003) ;  /* 0x000000000004b947 */ /* 0x000ff40003800000 */
[----:B-1----:R3:W-:Y:S02]  /*7c80*/  REDG.E.ADD.F32.FTZ.RN.STRONG.GPU desc[UR16][R32.64+0x80], R231 ;  /* 0x000080e7200079a6 */ /* 0x0027e4000c12f310 */
.L_x_16003:
[----:B------:R-:W-:Y:S05]  /*7c90*/  BSYNC.RECONVERGENT B0 ;  /* 0x0000000000007941 */ /* 0x000fea0003800200 */
.L_x_16002:
[----:B--2---:R2:W4:Y:S01]  /*7ca0*/  LDS R203, [R137+0x520] ;  /* 0x0005200089cb7984 */ /* 0x0045220000000800 */
[----:B------:R-:W-:Y:S04]  /*7cb0*/  BSSY.RECONVERGENT B0, `(.L_x_16004) ;  /* 0x0000003000007945 */ /* 0x000fe80003800200 */
[----:B------:R-:W-:Y:S05]  /*7cc0*/  @!P2 BRA `(.L_x_16005) ;  /* 0x000000000004a947 */ /* 0x000fea0003800000 */
[----:B----4-:R4:W-:Y:S02]  /*7cd0*/  REDG.E.ADD.F32.FTZ.RN.STRONG.GPU desc[UR16][R32.64+0x100], R203 ;  /* 0x000100cb200079a6 */ /* 0x0109e4000c12f310 */
.L_x_16005:
[----:B------:R-:W-:Y:S05]  /*7ce0*/  BSYNC.RECONVERGENT B0 ;  /* 0x0000000000007941 */ /* 0x000fea0003800200 */
.L_x_16004:
[----:B----4-:R4:W0:Y:S01]  /*7cf0*/  LDS R203, [R136+0x5a0] ;  /* 0x0005a00088cb7984 */ /* 0x0108220000000800 */
[----:B------:R-:W-:Y:S04]  /*7d00*/  BSSY.RECONVERGENT B0, `(.L_x_16006) ;  /* 0x0000003000007945 */ /* 0x000fe80003800200 */
[----:B------:R-:W-:Y:S05]  /*7d10*/  @!P1 BRA `(.L_x_16007) ;  /* 0x0000000000049947 */ /* 0x000fea0003800000 */
[----:B0-----:R0:W-:Y:S02]  /*7d20*/  REDG.E.ADD.F32.FTZ.RN.STRONG.GPU desc[UR16][R32.64+0x180], R203 ;  /* 0x000180cb200079a6 */ /* 0x0011e4000c12f310 */
.L_x_16007:
[----:B------:R-:W-:Y:S05]  /*7d30*/  BSYNC.RECONVERGENT B0 ;  /* 0x0000000000007941 */ /* 0x000fea0003800200 */
.L_x_16006:
[----:B0-----:R0:W0:Y:S01]  /*7d40*/  LDS R203, [R135+0x620] ;  /* 0x0006200087cb7984 */ /* 0x0010220000000800 */
[----:B------:R-:W-:Y:S04]  /*7d50*/  BSSY.RECONVERGENT B0, `(.L_x_16008) ;  /* 0x0000003000007945 */ /* 0x000fe80003800200 */
[----:B------:R-:W-:Y:S05]  /*7d60*/  @!P0 BRA `(.L_x_16009) ;  /* 0x0000000000048947 */ /* 0x000fea0003800000 */
[----:B0-----:R0:W-:Y:S02]  /*7d70*/  REDG.E.ADD.F32.FTZ.RN.STRONG.GPU desc[UR16][R32.64+0x200], R203 ;  /* 0x000200cb200079a6 */ /* 0x0011e4000c12f310 */
.L_x_16009:
[----:B------:R-:W-:Y:S05]  /*7d80*/  BSYNC.RECONVERGENT B0 ;  /* 0x0000000000007941 */ /* 0x000fea0003800200 */
.L_x_16008:
[----:B0-----:R0:W0:Y:S01]  /*7d90*/  LDS R203, [R134+0x6a0] ;  /* 0x0006a00086cb7984 */ /* 0x0010220000000800 */
[----:B------:R-:W-:Y:S04]  /*7da0*/  BSSY.RECONVERGENT B0, `(.L_x_16010) ;  /* 0x0000003000007945 */ /* 0x000fe80003800200 */
[----:B------:R-:W-:Y:S05]  /*7db0*/  @!P6 BRA `(.L_x_16011) ;  /* 0x000000000004e947 */ /* 0x000fea0003800000 */
[----:B0-----:R0:W-:Y:S02]  /*7dc0*/  REDG.E.ADD.F32.FTZ.RN.STRONG.GPU desc[UR16][R32.64+0x280], R203 ;  /* 0x000280cb200079a6 */ /* 0x0011e4000c12f310 */
.L_x_16011:
[----:B------:R-:W-:Y:S05]  /*7dd0*/  BSYNC.RECONVERGENT B0 ;  /* 0x0000000000007941 */ /* 0x000fea0003800200 */
.L_x_16010:
        /* <DEDUP_REMOVED lines=9> */
.L_x_16013:
[----:B------:R-:W-:Y:S05]  /*7e70*/  BSYNC.RECONVERGENT B0 ;  /* 0x0000000000007941 */ /* 0x000fea0003800200 */
.L_x_16012:
[----:B0-----:R0:W0:Y:S01]  /*7e80*/  LDS R203, [R132+0x7a0] ;  /* 0x0007a00084cb7984 */ /* 0x0010220000000800 */
[----:B------:R-:W-:Y:S04]  /*7e90*/  BSSY.RECONVERGENT B0, `(.L_x_16014) ;  /* 0x0000003000007945 */ /* 0x000fe80003800200 */
[----:B------:R-:W-:Y:S05]  /*7ea0*/  @!P0 BRA `(.L_x_16015) ;  /* 0x0000000000048947 */ /* 0x000fea0003800000 */
[----:B0-----:R0:W-:Y:S02]  /*7eb0*/  REDG.E.ADD.F32.FTZ.RN.STRONG.GPU desc[UR16][R32.64+0x380], R203 ;  /* 0x000380cb200079a6 */ /* 0x0011e4000c12f310 */
.L_x_16015:
[----:B------:R-:W-:Y:S05]  /*7ec0*/  BSYNC.RECONVERGENT B0 ;  /* 0x0000000000007941 */ /* 0x000fea0003800200 */
.L_x_16014:
[----:B0-----:R0:W0:Y:S01]  /*7ed0*/  LDS R203, [R131+0x820] ;  /* 0x0008200083cb7984 */ /* 0x0010220000000800 */
[----:B------:R-:W-:Y:S04]  /*7ee0*/  BSSY.RECONVERGENT B0, `(.L_x_16016) ;  /* 0x0000003000007945 */ /* 0x000fe80003800200 */
[----:B------:R-:W-:Y:S05]  /*7ef0*/  @!P1 BRA `(.L_x_16017) ;  /* 0x0000000000049947 */ /* 0x000fea0003800000 */
[----:B0-----:R0:W-:Y:S02]  /*7f00*/  REDG.E.ADD.F32.FTZ.RN.STRONG.GPU desc[UR16][R32.64+0x400], R203 ;  /* 0x000400cb200079a6 */ /* 0x0011e4000c12f310 */
.L_x_16017:
[----:B------:R-:W-:Y:S05]  /*7f10*/  BSYNC.RECONVERGENT B0 ;  /* 0x0000000000007941 */ /* 0x000fea0003800200 */
.L_x_16016:
[----:B0-----:R0:W0:Y:S01]  /*7f20*/  LDS R203, [R129+0x8a0] ;  /* 0x0008a00081cb7984 */ /* 0x0010220000000800 */
[----:B------:R-:W-:Y:S04]  /*7f30*/  BSSY.RECONVERGENT B0, `(.L_x_16018) ;  /* 0x0000003000007945 */ /* 0x000fe80003800200 */
[----:B------:R-:W-:Y:S05]  /*7f40*/  @!P2 BRA `(.L_x_16019) ;  /* 0x000000000004a947 */ /* 0x000fea0003800000 */
[----:B0-----:R0:W-:Y:S02]  /*7f50*/  REDG.E.ADD.F32.FTZ.RN.STRONG.GPU desc[UR16][R32.64+0x480], R203 ;  /* 0x000480cb200079a6 */ /* 0x0011e4000c12f310 */
.L_x_16019:
[----:B------:R-:W-:Y:S05]  /*7f60*/  BSYNC.RECONVERGENT B0 ;  /* 0x0000000000007941 */ /* 0x000fea0003800200 */
.L_x_16018:
[----:B0-----:R0:W0:Y:S01]  /*7f70*/  LDS R203, [R127+0x920] ;  /* 0x000920007fcb7984 */ /* 0x0010220000000800 */
[----:B------:R-:W-:Y:S04]  /*7f80*/  BSSY.RECONVERGENT B0, `(.L_x_16020) ;  /* 0x0000003000007945 */ /* 0x000fe80003800200 */
[----:B------:R-:W-:Y:S05]  /*7f90*/  @!P3 BRA `(.L_x_16021) ;  /* 0x000000000004b947 */ /* 0x000fea0003800000 */
[----:B0-----:R0:W-:Y:S02]  /*7fa0*/  REDG.E.ADD.F32.FTZ.RN.STRONG.GPU desc[UR16][R32.64+0x500], R203 ;  /* 0x000500cb200079a6 */ /* 0x0011e4000c12f310 */
.L_x_16021:
[----:B------:R-:W-:Y:S05]  /*7fb0*/  BSYNC.RECONVERGENT B0 ;  /* 0x0000000000007941 */ /* 0x000fea0003800200 */
.L_x_16020:
        /* <DEDUP_REMOVED lines=9> */
.L_x_16023:
[----:B------:R-:W-:Y:S05]  /*8050*/  BSYNC.RECONVERGENT B0 ;  /* 0x0000000000007941 */ /* 0x000fea0003800200 */
.L_x_16022:
[----:B0-----:R0:W0:Y:S01]  /*8060*/  LDS R203, [R123+0xa20] ;  /* 0x000a20007bcb7984 */ /* 0x0010220000000800 */
[----:B------:R-:W-:Y:S04]  /*8070*/  BSSY.RECONVERGENT B0, `(.L_x_16024) ;  /* 0x0000003000007945 */ /* 0x000fe80003800200 */
[----:B------:R-:W-:Y:S05]  /*8080*/  @!P0 BRA `(.L_x_16025) ;  /* 0x0000000000048947 */ /* 0x000fea0003800000 */
[----:B0-----:R0:W-:Y:S02]  /*8090*/  REDG.E.ADD.F32.FTZ.RN.STRONG.GPU desc[UR16][R32.64+0x600], R203 ;  /* 0x000600cb200079a6 */ /* 0x0011e4000c12f310 */
.L_x_16025:
[----:B------:R-:W-:Y:S05]  /*80a0*/  BSYNC.RECONVERGENT B0 ;  /* 0x0000000000007941 */ /* 0x000fea0003800200 */
.L_x_16024:
[----:B0-----:R0:W0:Y:S01]  /*80b0*/  LDS R203, [R121+0xaa0] ;  /* 0x000aa00079cb7984 */ /* 0x0010220000000800 */
[----:B------:R-:W-:Y:S04]  /*80c0*/  BSSY.RECONVERGENT B0, `(.L_x_16026) ;  /* 0x0000003000007945 */ /* 0x000fe80003800200 */
[----:B------:R-:W-:Y:S05]  /*80d0*/  @!P1 BRA `(.L_x_16027) ;  /* 0x0000000000049947 */ /* 0x000fea0003800000 */
[----:B0-----:R0:W-:Y:S02]  /*80e0*/  REDG.E.ADD.F32.FTZ.RN.STRONG.GPU desc[UR16][R32.64+0x680], R203 ;  /* 0x000680cb200079a6 */ /* 0x0011e4000c12f310 */
.L_x_16027:
[----:B------:R-:W-:Y:S05]  /*80f0*/  BSYNC.RECONVERGENT B0 ;  /* 0x0000000000007941 */ /* 0x000fea0003800200 */
.L_x_16026:
[----:B0-----:R0:W0:Y:S01]  /*8100*/  LDS R203, [R119+0xb20] ;  /* 0x000b200077cb7984 */ /* 0x0010220000000800 */
[----:B------:R-:W-:Y:S04]  /*8110*/  BSSY.RECONVERGENT B0, `(.L_x_16028) ;  /* 0x0000003000007945 */ /* 0x000fe80003800200 */
[----:B------:R-:W-:Y:S05]  /*8120*/  @!P2 BRA `(.L_x_16029) ;  /* 0x000000000004a947 */ /* 0x000fea0003800000 */
[----:B0-----:R0:W-:Y:S02]  /*8130*/  REDG.E.ADD.F32.FTZ.RN.STRONG.GPU desc[UR16][R32.64+0x700], R203 ;  /* 0x000700cb200079a6 */ /* 0x0011e4000c12f310 */
.L_x_16029:
[----:B------:R-:W-:Y:S05]  /*8140*/  BSYNC.RECONVERGENT B0 ;  /* 0x0000000000007941 */ /* 0x000fea0003800200 */
.L_x_16028:
[----:B------:R-:W-:Y:S01]  /*8150*/  FADD.FTZ R4, R202, R7 ;  /* 0x00000007ca047221 */ /* 0x000fe20000010000 */
[----:B------:R-:W-:Y:S01]  /*8160*/  BSSY.RECONVERGENT B0, `(.L_x_16030) ;  /* 0x0000005000007945 */ /* 0x000fe20003800200 */
[----:B------:R0:W0:Y:S01]  /*8170*/  LDS R7, [R117+0xba0] ;  /* 0x000ba00075077984 */ /* 0x0000220000000800 */
[----:B------:R-:W-:Y:S02]  /*8180*/  FADD.FTZ R5, R5, R6 ;  /* 0x0000000605057221 */ /* 0x000fe40000010000 */
[----:B------:R-:W-:Y:S05]  /*8190*/  @!P3 BRA `(.L_x_16031) ;  /* 0x000000000004b947 */ /* 0x000fea0003800000 */
[----:B0-----:R0:W-:Y:S02]  /*81a0*/  REDG.E.ADD.F32.FTZ.RN.STRONG.GPU desc[UR16][R32.64+0x780], R7 ;  /* 0x00078007200079a6 */ /* 0x0011e4000c12f310 */
.L_x_16031:
[----:B------:R-:W-:Y:S05]  /*81b0*/  BSYNC.RECONVERGENT B0 ;  /* 0x0000000000007941 */ /* 0x000fea0003800200 */
.L_x_16030:
[C---:B------:R-:W-:Y:S01]  /*81c0*/  FFMA.FTZ R6, R63.reuse, R205, R192 ;  /* 0x000000cd3f067223 */ /* 0x040fe200000100c0 */
[----:B0-----:R-:W-:Y:S01]  /*81d0*/  FFMA.FTZ R7, R63, -R207, R176 ;  /* 0x800000cf3f077223 */ /* 0x001fe200000100b0 */
[----:B---3--:R-:W0:Y:S01]  /*81e0*/  SHFL.DOWN PT, R33, R4, 0x1, 0x1f ;  /* 0x08201f0004217f89 */ /* 0x008e2200000e0000 */
[C---:B------:R-:W-:Y:S01]  /*81f0*/  ISETP.GT.AND P0, PT, R112.reuse, 0x1e, PT ;  /* 0x0000001e7000780c */ /* 0x040fe20003f04270 */
[----:B------:R-:W-:Y:S01]  /*8200*/  FMUL.FTZ R203, R31, R221 ;  /* 0x000000dd1fcb7220 */ /* 0x000fe20000410000 */
[----:B------:R-:W-:Y:S01]  /*8210*/  ISETP.GT.AND P1, PT, R112, 0xf, PT ;  /* 0x0000000f7000780c */ /* 0x000fe20003f24270 */
[----:B------:R-:W3:Y:S01]  /*8220*/  SHFL.DOWN PT, R32, R5, 0x1, 0x1f ;  /* 0x08201f0005207f89 */ /* 0x000ee200000e0000 */
[----:B------:R-:W-:Y:S01]  /*8230*/  BSSY.RECONVERGENT B0, `(.L_x_16032) ;  /* 0x000006e000007945 */ /* 0x000fe20003800200 */
[----:B------:R-:W-:Y:S02]  /*8240*/  FFMA.FTZ R203, R30, R35, -R203 ;  /* 0x000000231ecb7223 */ /* 0x000fe400000108cb */
[----:B------:R-:W5:Y:S02]  /*8250*/  SHFL.DOWN PT, R205, R6, 0x1, 0x1f ;  /* 0x08201f0006cd7f89 */ /* 0x000f6400000e0000 */
[----:B------:R-:W-:-:S02]  /*8260*/  FMUL.FTZ R203, R182, R203 ;  /* 0x000000cbb6cb7220 */ /* 0x000fc40000410000 */
[----:B------:R-:W1:Y:S02]  /*8270*/  SHFL.DOWN PT, R176, R7, 0x1, 0x1f ;  /* 0x08201f0007b07f89 */ /* 0x000e6400000e0000 */
[----:B0-----:R-:W-:Y:S01]  /*8280*/  @!P0 FADD.FTZ R4, R4, R33 ;  /* 0x0000002104048221 */ /* 0x001fe20000010000 */
[-C--:B------:R-:W-:Y:S01]  /*8290*/  FMUL.FTZ R33, R160, R35.reuse ;  /* 0x00000023a0217220 */ /* 0x080fe20000410000 */
[----:B------:R-:W-:Y:S01]  /*82a0*/  FMUL.FTZ R35, R31, R35 ;  /* 0x000000231f237220 */ /* 0x000fe20000410000 */
[----:B---3--:R-:W-:Y:S01]  /*82b0*/  @!P0 FADD.FTZ R5, R5, R32 ;  /* 0x0000002005058221 */ /* 0x008fe20000010000 */
[----:B------:R-:W-:Y:S02]  /*82c0*/  FMUL.FTZ R32, R167, R225 ;  /* 0x000000e1a7207220 */ /* 0x000fe40000410000 */
[-C--:B------:R-:W-:Y:S01]  /*82d0*/  FFMA.FTZ R35, R30, R221.reuse, R35 ;  /* 0x000000dd1e237223 */ /* 0x080fe20000010023 */
[----:B------:R-:W-:Y:S01]  /*82e0*/  FFMA.FTZ R221, R162, R221, R33 ;  /* 0x000000dda2dd7223 */ /* 0x000fe20000010021 */
[----:B-----5:R-:W-:Y:S01]  /*82f0*/  @!P0 FADD.FTZ R6, R6, R205 ;  /* 0x000000cd06068221 */ /* 0x020fe20000010000 */
[----:B------:R-:W-:Y:S01]  /*8300*/  FMUL.FTZ R33, R31, R223 ;  /* 0x000000df1f217220 */ /* 0x000fe20000410000 */
[----:B------:R-:W0:Y:S01]  /*8310*/  SHFL.DOWN PT, R205, R4, 0x2, 0x1f ;  /* 0x08401f0004cd7f89 */ /* 0x000e2200000e0000 */
[----:B------:R-:W-:Y:S01]  /*8320*/  FFMA.FTZ R35, R194, R35, R203 ;  /* 0x00000023c2237223 */ /* 0x000fe200000100cb */
[----:B-1----:R-:W-:Y:S01]  /*8330*/  @!P0 FADD.FTZ R7, R7, R176 ;  /* 0x000000b007078221 */ /* 0x002fe20000010000 */
[----:B------:R-:W-:Y:S01]  /*8340*/  ISETP.GT.AND P0, PT, R112, 0x1d, PT ;  /* 0x0000001d7000780c */ /* 0x000fe20003f04270 */
[----:B------:R-:W1:Y:S01]  /*8350*/  SHFL.DOWN PT, R176, R5, 0x2, 0x1f ;  /* 0x08401f0005b07f89 */ /* 0x000e6200000e0000 */
[-C--:B------:R-:W-:Y:S01]  /*8360*/  FFMA.FTZ R33, R30, R225.reuse, -R33 ;  /* 0x000000e11e217223 */ /* 0x080fe20000010821 */
[----:B------:R-:W-:Y:S01]  /*8370*/  FMUL.FTZ R225, R31, R225 ;  /* 0x000000e11fe17220 */ /* 0x000fe20000410000 */
[----:B------:R-:W-:Y:S01]  /*8380*/  FFMA.FTZ R70, R221, R95, R70 ;  /* 0x0000005fdd467223 */ /* 0x000fe20000010046 */
[----:B------:R-:W3:Y:S01]  /*8390*/  SHFL.DOWN PT, R207, R6, 0x2, 0x1f ;  /* 0x08401f0006cf7f89 */ /* 0x000ee200000e0000 */
[----:B------:R-:W-:Y:S01]  /*83a0*/  FFMA.FTZ R221, R78, R221, R35 ;  /* 0x000000dd4edd7223 */ /* 0x000fe20000010023 */
[----:B------:R-:W-:Y:S01]  /*83b0*/  FMUL.FTZ R35, R186, R33 ;  /* 0x00000021ba237220 */ /* 0x000fe20000410000 */
[----:B------:R-:W-:Y:S01]  /*83c0*/  FMUL.FTZ R33, R164, R227 ;  /* 0x000000e3a4217220 */ /* 0x000fe20000410000 */
[----:B------:R-:W5:Y:S01]  /*83d0*/  SHFL.DOWN PT, R192, R7, 0x2, 0x1f ;  /* 0x08401f0007c07f89 */ /* 0x000f6200000e0000 */
[-C--:B------:R-:W-:Y:S01]  /*83e0*/  FFMA.FTZ R160, R169, R223.reuse, R32 ;  /* 0x000000dfa9a07223 */ /* 0x080fe20000010020 */
[----:B------:R-:W-:Y:S01]  /*83f0*/  FFMA.FTZ R225, R30, R223, R225 ;  /* 0x000000df1ee17223 */ /* 0x000fe200000100e1 */
[----:B------:R-:W-:-:S02]  /*8400*/  FADD.FTZ R92, R221, R92 ;  /* 0x0000005cdd5c7221 */ /* 0x000fc40000010000 */
[----:B------:R-:W-:Y:S01]  /*8410*/  FFMA.FTZ R71, R160, R96, R71 ;  /* 0x00000060a0477223 */ /* 0x000fe20000010047 */
[----:B------:R-:W-:Y:S01]  /*8420*/  FFMA.FTZ R180, R180, R225, R35 ;  /* 0x000000e1b4b47223 */ /* 0x000fe20000010023 */
[-C--:B------:R-:W-:Y:S01]  /*8430*/  FFMA.FTZ R35, R166, R222.reuse, R33 ;  /* 0x000000dea6237223 */ /* 0x080fe20000010021 */
[----:B------:R-:W-:Y:S02]  /*8440*/  FMUL.FTZ R33, R31, R222 ;  /* 0x000000de1f217220 */ /* 0x000fe40000410000 */
[----:B------:R-:W-:Y:S01]  /*8450*/  FFMA.FTZ R180, R79, R160, R180 ;  /* 0x000000a04fb47223 */ /* 0x000fe200000100b4 */
[----:B------:R-:W-:Y:S01]  /*8460*/  FFMA.FTZ R72, R35, R97, R72 ;  /* 0x0000006123487223 */ /* 0x000fe20000010048 */
[----:B0-----:R-:W-:Y:S01]  /*8470*/  @!P0 FADD.FTZ R4, R4, R205 ;  /* 0x000000cd04048221 */ /* 0x001fe20000010000 */
[CC--:B------:R-:W-:Y:S01]  /*8480*/  FFMA.FTZ R32, R30.reuse, R227.reuse, -R33 ;  /* 0x000000e31e207223 */ /* 0x0c0fe20000010821 */
[C---:B------:R-:W-:Y:S01]  /*8490*/  FMUL.FTZ R33, R31.reuse, R170 ;  /* 0x000000aa1f217220 */ /* 0x040fe20000410000 */
[----:B------:R-:W-:Y:S01]  /*84a0*/  FMUL.FTZ R227, R31, R227 ;  /* 0x000000e31fe37220 */ /* 0x000fe20000410000 */
[----:B-1----:R-:W-:Y:S01]  /*84b0*/  @!P0 FADD.FTZ R5, R5, R176 ;  /* 0x000000b005058221 */ /* 0x002fe20000010000 */
[----:B------:R-:W0:Y:S01]  /*84c0*/  SHFL.DOWN PT, R167, R4, 0x4, 0x1f ;  /* 0x08801f0004a77f89 */ /* 0x000e2200000e0000 */
[----:B------:R-:W-:Y:S01]  /*84d0*/  FMUL.FTZ R189, R189, R32 ;  /* 0x00000020bdbd7220 */ /* 0x000fe20000410000 */
[-C--:B------:R-:W-:Y:S01]  /*84e0*/  FFMA.FTZ R32, R30, R216.reuse, -R33 ;  /* 0x000000d81e207223 */ /* 0x080fe20000010821 */
[----:B---3--:R-:W-:Y:S01]  /*84f0*/  @!P0 FADD.FTZ R6, R6, R207 ;  /* 0x000000cf06068221 */ /* 0x008fe20000010000 */
[----:B------:R-:W1:Y:S01]  /*8500*/  SHFL.DOWN PT, R162, R5, 0x4, 0x1f ;  /* 0x08801f0005a27f89 */ /* 0x000e6200000e0000 */
[-C--:B------:R-:W-:Y:S01]  /*8510*/  FMUL.FTZ R33, R31, R216.reuse ;  /* 0x000000d81f217220 */ /* 0x080fe20000410000 */
[----:B------:R-:W-:Y:S01]  /*8520*/  FMUL.FTZ R216, R171, R216 ;  /* 0x000000d8abd87220 */ /* 0x000fe20000410000 */
[----:B-----5:R-:W-:Y:S01]  /*8530*/  @!P0 FADD.FTZ R7, R7, R192 ;  /* 0x000000c007078221 */ /* 0x020fe20000010000 */
[----:B------:R-:W3:Y:S01]  /*8540*/  SHFL.DOWN PT, R169, R6, 0x4, 0x1f ;  /* 0x08801f0006a97f89 */ /* 0x000ee200000e0000 */
[----:B------:R-:W-:Y:S01]  /*8550*/  ISETP.GT.AND P0, PT, R112, 0x1b, PT ;  /* 0x0000001b7000780c */ /* 0x000fe20003f04270 */
[----:B------:R-:W-:Y:S01]  /*8560*/  FMUL.FTZ R191, R191, R32 ;  /* 0x00000020bfbf7220 */ /* 0x000fe20000410000 */
[CC--:B------:R-:W-:Y:S01]  /*8570*/  FFMA.FTZ R33, R30.reuse, R170.reuse, R33 ;  /* 0x000000aa1e217223 */ /* 0x0c0fe20000010021 */
[----:B------:R-:W5:Y:S01]  /*8580*/  SHFL.DOWN PT, R164, R7, 0x4, 0x1f ;  /* 0x08801f0007a47f89 */ /* 0x000f6200000e0000 */
[----:B------:R-:W-:Y:S01]  /*8590*/  FFMA.FTZ R216, R173, R170, R216 ;  /* 0x000000aaadd87223 */ /* 0x000fe200000100d8 */
[----:B------:R-:W-:Y:S01]  /*85a0*/  FFMA.FTZ R227, R30, R222, R227 ;  /* 0x000000de1ee37223 */ /* 0x000fe200000100e3 */
[----:B------:R-:W-:Y:S01]  /*85b0*/  FFMA.FTZ R33, R188, R33, R191 ;  /* 0x00000021bc217223 */ /* 0x000fe200000100bf */
[----:B------:R-:W-:Y:S01]  /*85c0*/  FMUL.FTZ R32, R175, R199 ;  /* 0x000000c7af207220 */ /* 0x000fe20000410000 */
[----:B------:R-:W-:Y:S01]  /*85d0*/  FFMA.FTZ R73, R216, R98, R73 ;  /* 0x00000062d8497223 */ /* 0x000fe20000010049 */
[----:B------:R-:W-:Y:S01]  /*85e0*/  FFMA.FTZ R189, R184, R227, R189 ;  /* 0x000000e3b8bd7223 */ /* 0x000fe200000100bd */
[----:B------:R-:W-:Y:S01]  /*85f0*/  FFMA.FTZ R216, R82, R216, R33 ;  /* 0x000000d852d87223 */ /* 0x000fe20000010021 */
[-C--:B------:R-:W-:Y:S01]  /*8600*/  FMUL.FTZ R33, R31, R172.reuse ;  /* 0x000000ac1f217220 */ /* 0x080fe20000410000 */
[----:B------:R-:W-:Y:S01]  /*8610*/  FFMA.FTZ R177, R177, R172, R32 ;  /* 0x000000acb1b17223 */ /* 0x000fe20000010020 */
[----:B------:R-:W-:Y:S01]  /*8620*/  FFMA.FTZ R189, R80, R35, R189 ;  /* 0x0000002350bd7223 */ /* 0x000fe200000100bd */
[----:B------:R-:W-:Y:S01]  /*8630*/  FMUL.FTZ R32, R179, R200 ;  /* 0x000000c8b3207220 */ /* 0x000fe20000410000 */
[----:B0-----:R-:W-:Y:S01]  /*8640*/  @!P0 FADD.FTZ R4, R4, R167 ;  /* 0x000000a704048221 */ /* 0x001fe20000010000 */
[-C--:B------:R-:W-:Y:S01]  /*8650*/  FFMA.FTZ R33, R30, R199.reuse, -R33 ;  /* 0x000000c71e217223 */ /* 0x080fe20000010821 */
[----:B------:R-:W-:Y:S01]  /*8660*/  FMUL.FTZ R199, R31, R199 ;  /* 0x000000c71fc77220 */ /* 0x000fe20000410000 */
[----:B------:R-:W-:Y:S01]  /*8670*/  FFMA.FTZ R74, R177, R100, R74 ;  /* 0x00000064b14a7223 */ /* 0x000fe2000001004a */
[----:B-1----:R-:W-:Y:S01]  /*8680*/  @!P0 FADD.FTZ R5, R5, R162 ;  /* 0x000000a205058221 */ /* 0x002fe20000010000 */
[----:B------:R-:W-:Y:S01]  /*8690*/  FMUL.FTZ R190, R190, R33 ;  /* 0x00000021bebe7220 */ /* 0x000fe20000410000 */
[C---:B------:R-:W-:Y:S01]  /*86a0*/  FMUL.FTZ R33, R31.reuse, R174 ;  /* 0x000000ae1f217220 */ /* 0x040fe20000410000 */
[----:B------:R-:W-:Y:S01]  /*86b0*/  FFMA.FTZ R172, R30, R172, R199 ;  /* 0x000000ac1eac7223 */ /* 0x000fe200000100c7 */
[----:B---3--:R-:W-:Y:S01]  /*86c0*/  @!P0 FADD.FTZ R6, R6, R169 ;  /* 0x000000a906068221 */ /* 0x008fe20000010000 */
[----:B------:R-:W0:Y:S01]  /*86d0*/  SHFL.DOWN PT, R160, R5, 0x8, 0x1f ;  /* 0x09001f0005a07f89 */ /* 0x000e2200000e0000 */
[-C--:B------:R-:W-:Y:S01]  /*86e0*/  FFMA.FTZ R35, R30, R200.reuse, -R33 ;  /* 0x000000c81e237223 */ /* 0x080fe20000010821 */
[----:B------:R-:W-:Y:S01]  /*86f0*/  FMUL.FTZ R33, R31, R200 ;  /* 0x000000c81f217220 */ /* 0x000fe20000410000 */
[----:B-----5:R-:W-:Y:S01]  /*8700*/  @!P0 FADD.FTZ R7, R7, R164 ;  /* 0x000000a407078221 */ /* 0x020fe20000010000 */
[----:B------:R-:W1:Y:S01]  /*8710*/  SHFL.DOWN PT, R169, R4, 0x8, 0x1f ;  /* 0x09001f0004a97f89 */ /* 0x000e6200000e0000 */
[----:B------:R-:W-:Y:S01]  /*8720*/  ISETP.GT.AND P0, PT, R112, 0x17, PT ;  /* 0x000000177000780c */ /* 0x000fe20003f04270 */
[----:B------:R-:W-:Y:S01]  /*8730*/  FMUL.FTZ R167, R220, R35 ;  /* 0x00000023dca77220 */ /* 0x000fe20000410000 */
[CC--:B------:R-:W-:Y:S01]  /*8740*/  FFMA.FTZ R35, R30.reuse, R174.reuse, R33 ;  /* 0x000000ae1e237223 */ /* 0x0c0fe20000010021 */
[----:B------:R-:W3:Y:S01]  /*8750*/  SHFL.DOWN PT, R171, R6, 0x8, 0x1f ;  /* 0x09001f0006ab7f89 */ /* 0x000ee200000e0000 */
[----:B------:R-:W-:Y:S01]  /*8760*/  FMUL.FTZ R33, R31, R193 ;  /* 0x000000c11f217220 */ /* 0x000fe20000410000 */
[----:B------:R-:W-:Y:S01]  /*8770*/  FFMA.FTZ R174, R181, R174, R32 ;  /* 0x000000aeb5ae7223 */ /* 0x000fe20000010020 */
[----:B------:R-:W-:Y:S01]  /*8780*/  FFMA.FTZ R172, R197, R172, R190 ;  /* 0x000000acc5ac7223 */ /* 0x000fe200000100be */
[----:B------:R-:W5:Y:S01]  /*8790*/  SHFL.DOWN PT, R162, R7, 0x8, 0x1f ;  /* 0x09001f0007a27f89 */ /* 0x000f6200000e0000 */
[----:B------:R-:W-:Y:S01]  /*87a0*/  FFMA.FTZ R32, R30, R201, -R33 ;  /* 0x000000c91e207223 */ /* 0x000fe20000010821 */
[----:B------:R-:W-:Y:S01]  /*87b0*/  FFMA.FTZ R167, R226, R35, R167 ;  /* 0x00000023e2a77223 */ /* 0x000fe200000100a7 */
[----:B------:R-:W-:Y:S01]  /*87c0*/  FFMA.FTZ R177, R85, R177, R172 ;  /* 0x000000b155b17223 */ /* 0x000fe200000100ac */
[----:B------:R-:W-:Y:S01]  /*87d0*/  FADD.FTZ R89, R180, R89 ;  /* 0x00000059b4597221 */ /* 0x000fe20000010000 */
[----:B------:R-:W-:Y:S01]  /*87e0*/  FMUL.FTZ R35, R3, R32 ;  /* 0x0000002003237220 */ /* 0x000fe20000410000 */
[----:B------:R-:W-:Y:S01]  /*87f0*/  FADD.FTZ R90, R189, R90 ;  /* 0x0000005abd5a7221 */ /* 0x000fe20000010000 */
[----:B------:R-:W-:Y:S01]  /*8800*/  FADD.FTZ R87, R216, R87 ;  /* 0x00000057d8577221 */ /* 0x000fe20000010000 */
[----:B------:R-:W-:Y:S01]  /*8810*/  FADD.FTZ R86, R177, R86 ;  /* 0x00000056b1567221 */ /* 0x000fe20000010000 */
        /* <DEDUP_REMOVED lines=10> */
[----:B0--3--:R-:W-:Y:S01]  /*88c0*/  FADD.FTZ R4, R4, R3 ;  /* 0x0000000304047221 */ /* 0x009fe20000010000 */
[----:B-1----:R-:W-:Y:S01]  /*88d0*/  FADD.FTZ R5, R5, R32 ;  /* 0x0000002005057221 */ /* 0x002fe20000010000 */
[----:B------:R-:W-:Y:S01]  /*88e0*/  FADD.FTZ R6, R6, R33 ;  /* 0x0000002106067221 */ /* 0x000fe20000010000 */
[----:B------:R-:W-:-:S09]  /*88f0*/  FADD.FTZ R7, R7, R160 ;  /* 0x000000a007077221 */ /* 0x000fd20000010000 */
[----:B------:R0:W-:Y:S02]  /*8900*/  @!P0 STS.128 [UR6+0xc70], R4 ;  /* 0x000c7004ff008988 */ /* 0x0001e40008000c06 */
.L_x_16033:
[----:B------:R-:W-:Y:S05]  /*8910*/  BSYNC.RECONVERGENT B0 ;  /* 0x0000000000007941 */ /* 0x000fea0003800200 */
.L_x_16032:
[CC--:B---3--:R-:W-:Y:S01]  /*8920*/  FMUL.FTZ R3, R31.reuse, R178.reuse ;  /* 0x000000b21f037220 */ /* 0x0c8fe20000410000 */
[C---:B0-----:R-:W-:Y:S01]  /*8930*/  FMUL.FTZ R160, R31.reuse, R201 ;  /* 0x000000c91fa07220 */ /* 0x041fe20000410000 */
[----:B------:R-:W-:Y:S01]  /*8940*/  FMUL.FTZ R31, R31, R195 ;  /* 0x000000c31f1f7220 */ /* 0x000fe20000410000 */
[----:B-1----:R-:W-:Y:S01]  /*8950*/  FMUL.FTZ R32, R183, R201 ;  /* 0x000000c9b7207220 */ /* 0x002fe20000410000 */
        /* <DEDUP_REMOVED lines=15> */
[----:B------:R-:W-:Y:S01]  /*8a50*/  FADD.FTZ R83, R174, R83 ;  /* 0x00000053ae537221 */ /* 0x000fe20000010000 */
[----:B------:R-:W-:Y:S01]  /*8a60*/  FFMA.FTZ R77, R168, R106, R77 ;  /* 0x0000006aa84d7223 */ /* 0x000fe2000001004d */
[----:B------:R-:W-:Y:S01]  /*8a70*/  FADD.FTZ R84, R185, R84 ;  /* 0x00000054b9547221 */ /* 0x000fe20000010000 */
[----:B------:R-:W-:-:S02]  /*8a80*/  FADD.FTZ R81, R2, R81 ;  /* 0x0000005102517221 */ /* 0x000fc40000010000 */
        /* <DEDUP_REMOVED lines=12> */
.L_x_16035:
[----:B------:R-:W-:Y:S05]  /*8b50*/  BSYNC.RECONVERGENT B0 ;  /* 0x0000000000007941 */ /* 0x000fea0003800200 */
.L_x_16034:
[----:B------:R-:W-:-:S04]  /*8b60*/  UIADD3 UR4, UPT, UPT, UR4, 0x1, URZ ;  /* 0x0000000104047890 */ /* 0x000fc8000fffe0ff */
[----:B------:R-:W-:-:S09]  /*8b70*/  UISETP.GE.AND UP0, UPT, UR4, UR9, UPT ;  /* 0x000000090400728c */ /* 0x000fd2000bf06270 */
[----:B------:R-:W-:Y:S05]  /*8b80*/  BRA.U !UP0, `(.L_x_16036) ;  /* 0xffffffb908b47547 */ /* 0x000fea000b83ffff */
.L_x_15986:
[----:B------:R-:W-:Y:S01]  /*8b90*/  BAR.SYNC.DEFER_BLOCKING 0x0 ;  /* 0x0000000000007b1d */ /* 0x000fe20000010000 */
[-C--:B------:R-:W-:Y:S02]  /*8ba0*/  ISETP.GE.AND P6, PT, R130, R113.reuse, PT ;  /* 0x000000718200720c */ /* 0x080fe40003fc6270 */
[----:B------:R-:W-:Y:S02]  /*8bb0*/  ISETP.GE.AND P0, PT, R128, R113, PT ;  /* 0x000000718000720c */ /* 0x000fe40003f06270 */
[----:B------:R-:W-:-:S03]  /*8bc0*/  PRMT R0, RZ, 0x7610, R0 ;  /* 0x00007610ff007816 */ /* 0x000fc60000000000 */
[----:B------:R-:W1:Y:S01]  /*8bd0*/  LDC.64 R38, c[0x0][0x4f8] ;  /* 0x00013e00ff267b82 */ /* 0x000e620000000a00 */
[----:B------:R-:W-:Y:S01]  /*8be0*/  PRMT R3, RZ, 0x7610, R3 ;  /* 0x00007610ff037816 */ /* 0x000fe20000000003 */
        /* <DEDUP_REMOVED lines=9> */
[----:B------:R-:W-:-:S03]  /*8c80*/  ISETP.GE.AND P6, PT, R118, R113, PT ;  /* 0x000000717600720c */ /* 0x000fc60003fc6270 */
[----:B------:R-:W4:Y:S01]  /*8c90*/  @!P0 LDG.E.U16 R3, desc[UR16][R16.64+0x40] ;  /* 0x0000401010038981 */ /* 0x000f22000c1e1500 */
[----:B------:R-:W-:Y:S02]  /*8ca0*/  ISETP.GE.AND P0, PT, R116, R113, PT ;  /* 0x000000717400720c */ /* 0x000fe40003f06270 */
[----:B------:R-:W-:Y:S01]  /*8cb0*/  PRMT R6, RZ, 0x7610, R6 ;  /* 0x00007610ff067816 */ /* 0x000fe20000000006 */
[----:B------:R-:W3:Y:S01]  /*8cc0*/  @!P1 LDG.E.U16 R2, desc[UR16][R16.64+0x80] ;  /* 0x0000801010029981 */ /* 0x000ee2000c1e1500 */
[----:B------:R-:W-:Y:S02]  /*8cd0*/  PRMT R18, RZ, 0x7610, R18 ;  /* 0x00007610ff127816 */ /* 0x000fe40000000012 */
[----:B------:R-:W-:Y:S01]  /*8ce0*/  PRMT R20, RZ, 0x7610, R20 ;  /* 0x00007610ff147816 */ /* 0x000fe20000000014 */
        /* <DEDUP_REMOVED lines=18> */
[----:B------:R-:W0:Y:S04]  /*8e10*/  LDS.U16 R7, [R99+0x2] ;  /* 0x0000020063077984 */ /* 0x000e280000000400 */
[----:B------:R-:W2:Y:S04]  /*8e20*/  LDS.U16 R5, [R99] ;  /* 0x0000000063057984 */ /* 0x000ea80000000400 */
[----:B------:R-:W3:Y:S04]  /*8e30*/  LDS.U16 R0, [R99+0x4] ;  /* 0x0000040063007984 */ /* 0x000ee80000000400 */
[----:B------:R-:W4:Y:S04]  /*8e40*/  LDS.U16 R2, [R99+0x6] ;  /* 0x0000060063027984 */ /* 0x000f280000000400 */
[----:B------:R-:W5:Y:S04]  /*8e50*/  LDS.U16 R3, [R99+0x8] ;  /* 0x0000080063037984 */ /* 0x000f680000000400 */
[----:B------:R-:W1:Y:S04]  /*8e60*/  LDS.U16 R4, [R99+0xa] ;  /* 0x00000a0063047984 */ /* 0x000e680000000400 */
        /* <DEDUP_REMOVED lines=12> */
[----:B------:R-:W3:Y:S01]  /*8f30*/  @!P1 MUFU.EX2 R7, R7 ;  /* 0x0000000700079308 */ /* 0x000ee20000000800 */
[----:B0-----:R-:W-:-:S07]  /*8f40*/  @!P2 FADD.FTZ R17, R16, 1 ;  /* 0x3f8000001011a421 */ /* 0x001fce0000010000 */
[----:B------:R-:W0:Y:S01]  /*8f50*/  @!P2 MUFU.RCP R17, R17 ;  /* 0x000000110011a308 */ /* 0x000e220000001000 */
[----:B---3--:R-:W-:-:S07]  /*8f60*/  @!P1 FADD.FTZ R15, R7, 1 ;  /* 0x3f800000070f9421 */ /* 0x008fce0000010000 */
[----:B------:R-:W3:Y:S01]  /*8f70*/  @!P1 MUFU.RCP R18, R15 ;  /* 0x0000000f00129308 */ /* 0x000ee20000001000 */
[----:B------:R-:W-:-:S05]  /*8f80*/  HADD2.F32 R7, -RZ, R0.H0_H0 ;  /* 0x20000000ff077230 */ /* 0x000fca0000004100 */
[----:B------:R-:W-:Y:S01]  /*8f90*/  FADD.FTZ R0, R7, R156 ;  /* 0x0000009c07007221 */ /* 0x000fe20000010000 */
[----:B----4-:R-:W-:Y:S02]  /*8fa0*/  HADD2.F32 R7, -RZ, R2.H0_H0 ;  /* 0x20000002ff077230 */ /* 0x010fe40000004100 */
[----:B0-----:R-:W-:Y:S01]  /*8fb0*/  @!P2 FMUL.FTZ R84, R84, R17 ;  /* 0x000000115454a220 */ /* 0x001fe20000410000 */
[----:B-----5:R-:W-:Y:S01]  /*8fc0*/  HADD2.F32 R3, -RZ, R3.H0_H0 ;  /* 0x20000003ff037230 */ /* 0x020fe20000004100 */
[----:B------:R-:W-:Y:S01]  /*8fd0*/  PRMT R16, R76, 0x7632, R16 ;  /* 0x000076324c107816 */ /* 0x000fe20000000010 */
[----:B------:R-:W-:Y:S01]  /*8fe0*/  FADD.FTZ R7, R7, R156 ;  /* 0x0000009c07077221 */ /* 0x000fe20000010000 */
[----:B------:R-:W-:Y:S02]  /*8ff0*/  PRMT R17, R74, 0x7632, R17 ;  /* 0x000076324a117816 */ /* 0x000fe40000000011 */
[----:B------:R-:W-:Y:S01]  /*9000*/  PRMT R20, R70, 0x7632, R20 ;  /* 0x0000763246147816 */ /* 0x000fe20000000014 */
[----:B---3--:R-:W-:Y:S01]  /*9010*/  @!P1 FMUL.FTZ R81, R81, R18 ;  /* 0x0000001251519220 */ /* 0x008fe20000410000 */
[----:B------:R-:W-:-:S02]  /*9020*/  PRMT R18, R72, 0x7632, R18 ;  /* 0x0000763248127816 */ /* 0x000fc40000000012 */
[----:B------:R-:W-:Y:S01]  /*9030*/  FSETP.GTU.FTZ.AND P0, PT, R0, 20, PT ;  /* 0x41a000000000780b */ /* 0x000fe20003f1c000 */
[----:B------:R-:W-:Y:S01]  /*9040*/  STS.U16 [R99], R76 ;  /* 0x0000004c63007388 */ /* 0x000fe20000000400 */
[----:B------:R-:W-:Y:S01]  /*9050*/  FSETP.GTU.FTZ.AND P6, PT, R7, 20, PT ;  /* 0x41a000000700780b */ /* 0x000fe20003fdc000 */
[----:B------:R-:W-:Y:S02]  /*9060*/  FADD.FTZ R15, R3, R156 ;  /* 0x0000009c030f7221 */ /* 0x000fe40000010000 */
        /* <DEDUP_REMOVED lines=20> */
[----:B-1----:R-:W-:-:S02]  /*91b0*/  HADD2.F32 R3, -RZ, R4.H0_H0 ;  /* 0x20000004ff037230 */ /* 0x002fc40000004100 */
[----:B------:R-:W-:Y:S01]  /*91c0*/  @!P6 FMUL.FTZ R2, R7, -1.4426950216293334961 ;  /* 0xbfb8aa3b0702e820 */ /* 0x000fe20000410000 */
[----:B--2---:R-:W-:Y:S02]  /*91d0*/  HADD2.F32 R5, -RZ, R5.H0_H0 ;  /* 0x20000005ff057230 */ /* 0x004fe40000004100 */
[----:B------:R-:W-:Y:S01]  /*91e0*/  HADD2.F32 R7, -RZ, R6.H0_H0 ;  /* 0x20000006ff077230 */ /* 0x000fe20000004100 */
[----:B------:R-:W1:Y:S01]  /*91f0*/  @!P0 MUFU.EX2 R0, R0 ;  /* 0x0000000000008308 */ /* 0x000e620000000800 */
[--C-:B------:R-:W-:Y:S01]  /*9200*/  FADD.FTZ R4, R3, R156.reuse ;  /* 0x0000009c03047221 */ /* 0x100fe20000010000 */
[--C-:B------:R-:W-:Y:S01]  /*9210*/  FADD.FTZ R5, R5, R156.reuse ;  /* 0x0000009c05057221 */ /* 0x100fe20000010000 */
[----:B------:R-:W-:Y:S01]  /*9220*/  @!P1 FMUL.FTZ R3, R15, -1.4426950216293334961 ;  /* 0xbfb8aa3b0f039820 */ /* 0x000fe20000410000 */
[----:B------:R-:W-:-:S03]  /*9230*/  FADD.FTZ R7, R7, R156 ;  /* 0x0000009c07077221 */ /* 0x000fc60000010000 */
[----:B------:R-:W-:Y:S02]  /*9240*/  FSETP.GTU.FTZ.AND P3, PT, R5, 20, PT ;  /* 0x41a000000500780b */ /* 0x000fe40003f7c000 */
[----:B------:R-:W-:Y:S01]  /*9250*/  FSETP.GTU.FTZ.AND P5, PT, R7, 20, PT ;  /* 0x41a000000700780b */ /* 0x000fe20003fbc000 */
[----:B------:R-:W2:Y:S01]  /*9260*/  @!P1 MUFU.EX2 R3, R3 ;  /* 0x0000000300039308 */ /* 0x000ea20000000800 */
[----:B------:R-:W-:Y:S01]  /*9270*/  FSETP.GTU.FTZ.AND P2, PT, R4, 20, PT ;  /* 0x41a000000400780b */ /* 0x000fe20003f5c000 */
[----:B------:R-:W4:Y:S06]  /*9280*/  LDS R33, [UR6+0x210] ;  /* 0x00021006ff217984 */ /* 0x000f2c0008000800 */
[----:B------:R-:W5:Y:S01]  /*9290*/  @!P6 MUFU.EX2 R2, R2 ;  /* 0x000000020002e308 */ /* 0x000f620000000800 */
[----:B-1----:R-:W-:Y:S01]  /*92a0*/  @!P0 FADD.FTZ R0, R0, 1 ;  /* 0x3f80000000008421 */ /* 0x002fe20000010000 */
[----:B------:R-:W-:-:S02]  /*92b0*/  @!P3 FMUL.FTZ R5, R5, -1.4426950216293334961 ;  /* 0xbfb8aa3b0505b820 */ /* 0x000fc40000410000 */
[----:B------:R-:W-:Y:S02]  /*92c0*/  @!P5 FMUL.FTZ R15, R7, -1.4426950216293334961 ;  /* 0xbfb8aa3b070fd820 */ /* 0x000fe40000410000 */
[----:B------:R-:W-:Y:S02]  /*92d0*/  @!P2 FMUL.FTZ R4, R4, -1.4426950216293334961 ;  /* 0xbfb8aa3b0404a820 */ /* 0x000fe40000410000 */
[----:B------:R2:W-:Y:S08]  /*92e0*/  @!P3 MUFU.EX2 R7, R5 ;  /* 0x000000050007b308 */ /* 0x0005f00000000800 */
[----:B0-----:R0:W-:Y:S01]  /*92f0*/  @!P5 MUFU.EX2 R16, R15 ;  /* 0x0000000f0010d308 */ /* 0x0011e20000000800 */
[----:B--2---:R-:W-:-:S07]  /*9300*/  @!P1 FADD.FTZ R5, R3, 1 ;  /* 0x3f80000003059421 */ /* 0x004fce0000010000 */
[----:B------:R-:W1:Y:S01]  /*9310*/  @!P0 MUFU.RCP R0, R0 ;  /* 0x0000000000008308 */ /* 0x000e620000001000 */
[----:B0-----:R-:W-:-:S07]  /*9320*/  MOV R15, RZ ;  /* 0x000000ff000f7202 */ /* 0x001fce0000000f00 */
[----:B------:R5:W0:Y:S08]  /*9330*/  @!P2 MUFU.EX2 R6, R4 ;  /* 0x000000040006a308 */ /* 0x000a300000000800 */
[----:B---3--:R-:W2:Y:S01]  /*9340*/  @!P1 MUFU.RCP R18, R5 ;  /* 0x0000000500129308 */ /* 0x008ea20000001000 */
[----:B-----5:R-:W-:Y:S01]  /*9350*/  @!P6 FADD.FTZ R4, R2, 1 ;  /* 0x3f8000000204e421 */ /* 0x020fe20000010000 */
[----:B------:R-:W-:-:S04]  /*9360*/  IMAD.WIDE.U32 R2, R38, UR18, R14 ;  /* 0x0000001226027c25 */ /* 0x000fc8000f8e000e */
[----:B------:R-:W-:Y:S02]  /*9370*/  IMAD R3, R39, UR18, R3 ;  /* 0x0000001227037c24 */ /* 0x000fe4000f8e0203 */
[----:B-1----:R-:W-:Y:S01]  /*9380*/  @!P0 FMUL.FTZ R83, R83, R0 ;  /* 0x0000000053538220 */ /* 0x002fe20000410000 */
[----:B------:R-:W-:-:S04]  /*9390*/  IMAD.WIDE.U32 R2, R165, UR8, R2 ;  /* 0x00000008a5027c25 */ /* 0x000fc8000f8e0002 */
[----:B0-----:R-:W-:Y:S01]  /*93a0*/  @!P2 FADD.FTZ R6, R6, 1 ;  /* 0x3f8000000606a421 */ /* 0x001fe20000010000 */
[----:B------:R-:W-:Y:S01]  /*93b0*/  @!P3 FADD.FTZ R7, R7, 1 ;  /* 0x3f8000000707b421 */ /* 0x000fe20000010000 */
[----:B------:R-:W-:Y:S01]  /*93c0*/  IMAD R0, R165, UR9, R3 ;  /* 0x00000009a5007c24 */ /* 0x000fe2000f8e0203 */
[----:B------:R-:W-:Y:S01]  /*93d0*/  IADD3 R3, P0, PT, R130, R2, RZ ;  /* 0x0000000282037210 */ /* 0x000fe20007f1e0ff */
[----:B------:R-:W-:Y:S01]  /*93e0*/  @!P5 FADD.FTZ R16, R16, 1 ;  /* 0x3f8000001010d421 */ /* 0x000fe20000010000 */
[----:B--2---:R-:W-:Y:S01]  /*93f0*/  @!P1 FMUL.FTZ R87, R87, R18 ;  /* 0x0000001257579220 */ /* 0x004fe20000410000 */
        /* <DEDUP_REMOVED lines=15> */
[----:B------:R0:W-:Y:S01]  /*94f0*/  @!P1 STG.E.U16 desc[UR16][R2.64+0x40], R19 ;  /* 0x0000401302009986 */ /* 0x0001e2000c101510 */
[-C--:B------:R-:W-:Y:S01]  /*9500*/  ISETP.GE.AND P0, PT, R118, R33.reuse, PT ;  /* 0x000000217600720c */ /* 0x080fe20003f06270 */
[----:B---3--:R-:W-:Y:S01]  /*9510*/  @!P3 FMUL.FTZ R89, R89, R4 ;  /* 0x000000045959b220 */ /* 0x008fe20000410000 */
[----:B------:R-:W-:-:S02]  /*9520*/  ISETP.GE.AND P3, PT, R122, R33, PT ;  /* 0x000000217a00720c */ /* 0x000fc40003f66270 */
[----:B------:R-:W-:Y:S01]  /*9530*/  ISETP.GE.AND P1, PT, R116, R33, PT ;  /* 0x000000217400720c */ /* 0x000fe20003f26270 */
[----:B----4-:R-:W-:Y:S01]  /*9540*/  @!P5 FMUL.FTZ R92, R92, R5 ;  /* 0x000000055c5cd220 */ /* 0x010fe20000410000 */
[----:B------:R-:W-:-:S03]  /*9550*/  ISETP.GE.AND P5, PT, R124, R33, PT ;  /* 0x000000217c00720c */ /* 0x000fc60003fa6270 */
[----:B------:R-:W-:Y:S01]  /*9560*/  @!P2 STG.E.U16 desc[UR16][R2.64+0x80], R21 ;  /* 0x000080150200a986 */ /* 0x000fe2000c101510 */
[----:B------:R-:W-:Y:S01]  /*9570*/  F2FP.F16.F32.PACK_AB R0, R84, R81 ;  /* 0x000000515400723e */ /* 0x000fe200000000ff */
[----:B0-----:R-:W0:Y:S04]  /*9580*/  LDC.64 R18, c[0x0][0x518] ;  /* 0x00014600ff127b82 */ /* 0x001e280000000a00 */
[----:B------:R-:W-:Y:S04]  /*9590*/  @!P3 STG.E.U16 desc[UR16][R2.64+0x100], R25 ;  /* 0x000100190200b986 */ /* 0x000fe8000c101510 */
[----:B------:R-:W-:Y:S04]  /*95a0*/  @!P6 STG.E.U16 desc[UR16][R2.64+0x140], R27 ;  /* 0x0001401b0200e986 */ /* 0x000fe8000c101510 */
[----:B------:R-:W-:Y:S04]  /*95b0*/  @!P5 STG.E.U16 desc[UR16][R2.64+0xc0], R23 ;  /* 0x0000c0170200d986 */ /* 0x000fe8000c101510 */
[----:B------:R-:W-:Y:S04]  /*95c0*/  @!P0 STG.E.U16 desc[UR16][R2.64+0x180], R29 ;  /* 0x0001801d02008986 */ /* 0x000fe8000c101510 */
[----:B------:R2:W-:Y:S01]  /*95d0*/  @!P1 STG.E.U16 desc[UR16][R2.64+0x1c0], R31 ;  /* 0x0001c01f02009986 */ /* 0x0005e2000c101510 */
[C---:B------:R-:W-:Y:S01]  /*95e0*/  PRMT R5, R0.reuse, 0x7610, R5 ;  /* 0x0000761000057816 */ /* 0x040fe20000000005 */
[----:B------:R-:W-:Y:S01]  /*95f0*/  BAR.SYNC.DEFER_BLOCKING 0x0 ;  /* 0x0000000000007b1d */ /* 0x000fe20000010000 */
[----:B------:R-:W-:-:S02]  /*9600*/  PRMT R6, R0, 0x7632, R6 ;  /* 0x0000763200067816 */ /* 0x000fc40000000006 */
[----:B------:R-:W-:Y:S02]  /*9610*/  F2FP.F16.F32.PACK_AB R4, R86, R83 ;  /* 0x000000535604723e */ /* 0x000fe400000000ff */
[----:B------:R-:W-:Y:S02]  /*9620*/  F2FP.F16.F32.PACK_AB R0, R90, R87 ;  /* 0x000000575a00723e */ /* 0x000fe400000000ff */
[----:B--2---:R-:W-:Y:S02]  /*9630*/  F2FP.F16.F32.PACK_AB R3, R92, R89 ;  /* 0x000000595c03723e */ /* 0x004fe400000000ff */
        /* <DEDUP_REMOVED lines=24> */
[----:B------:R-:W2:Y:S01]  /*97c0*/  LDCU.64 UR6, c[0x0][0x520] ;  /* 0x0000a400ff0677ac */ /* 0x000ea20008000a00 */
[----:B------:R-:W-:Y:S02]  /*97d0*/  IMAD R3, R19, UR18, R3 ;  /* 0x0000001213037c24 */ /* 0x000fe4000f8e0203 */
[----:B------:R-:W-:Y:S01]  /*97e0*/  FADD.FTZ R81, R81, R154 ;  /* 0x0000009a51517221 */ /* 0x000fe20000010000 */
[----:B--2---:R-:W-:-:S04]  /*97f0*/  IMAD.WIDE.U32 R2, R165, UR6, R2 ;  /* 0x00000006a5027c25 */ /* 0x004fc8000f8e0002 */
[----:B------:R-:W-:Y:S01]  /*9800*/  IMAD R0, R165, UR7, R3 ;  /* 0x00000007a5007c24 */ /* 0x000fe2000f8e0203 */
        /* <DEDUP_REMOVED lines=38> */
.L_x_15968:
        /* <DEDUP_REMOVED lines=34> */
.L_x_16039:
[----:B------:R-:W-:Y:S05]  /*9c90*/  BSYNC.RECONVERGENT B0 ;  /* 0x0000000000007941 */ /* 0x000fea0003800200 */
.L_x_16038:
        /* <DEDUP_REMOVED lines=26> */
.L_x_16041:
[----:B------:R-:W-:Y:S05]  /*9e40*/  BSYNC.RECONVERGENT B0 ;  /* 0x0000000000007941 */ /* 0x000fea0003800200 */
.L_x_16040:
        /* <DEDUP_REMOVED lines=17> */
.L_x_16043:
        /* <DEDUP_REMOVED lines=27> */
.L_x_16042:
[----:B------:R-:W-:Y:S05]  /*a110*/  EXIT ;  /* 0x000000000000794d */ /* 0x000fea0003800000 */
.L_x_16044:
        /* <DEDUP_REMOVED lines=14> */
.L_x_18770:


//--------------------- .text._Z25selective_scan_bwd_kernelI32Selective_Scan_bwd_kernel_traitsILi32ELi8ELb0ELb1ELb1ELb0ELb0EN3c104HalfENS1_7complexIfEEEEv12SSMParamsBwd --------------------------
	.section	.text._Z25selective_scan_bwd_kernelI32Selective_Scan_bwd_kernel_traitsILi32ELi8ELb0ELb1ELb1ELb0ELb0EN3c104HalfENS1_7complexIfEEEEv12SSMParamsBwd,"ax",@progbits
	.align	128
        .global         _Z25selective_scan_bwd_kernelI32Selective_Scan_bwd_kernel_traitsILi32ELi8ELb0ELb1ELb1ELb0ELb0EN3c104HalfENS1_7complexIfEEEEv12SSMParamsBwd
        .type           _Z25selective_scan_bwd_kernelI32Selective_Scan_bwd_kernel_traitsILi32ELi8ELb0ELb1ELb1ELb0ELb0EN3c104HalfENS1_7complexIfEEEEv12SSMParamsBwd,@function
        .size           _Z25selective_scan_bwd_kernelI32Selective_Scan_bwd_kernel_traitsILi32ELi8ELb0ELb1ELb1ELb0ELb0EN3c104HalfENS1_7complexIfEEEEv12SSMParamsBwd,(.L_x_18771 - _Z25selective_scan_bwd_kernelI32Selective_Scan_bwd_kernel_traitsILi32ELi8ELb0ELb1ELb1ELb0ELb0EN3c104HalfENS1_7complexIfEEEEv12SSMParamsBwd)
        .other          _Z25selective_scan_bwd_kernelI32Selective_Scan_bwd_kernel_traitsILi32ELi8ELb0ELb1ELb1ELb0ELb0EN3c104HalfENS1_7complexIfEEEEv12SSMParamsBwd,@"STO_CUDA_ENTRY STV_DEFAULT"
_Z25selective_scan_bwd_kernelI32Selective_Scan_bwd_kernel_traitsILi32ELi8ELb0ELb1ELb1ELb0ELb0EN3c104HalfENS1_7complexIfEEEEv12SSMParamsBwd:
.text._Z25selective_scan_bwd_kernelI32Selective_Scan_bwd_kernel_traitsILi32ELi8ELb0ELb1ELb1ELb0ELb0EN3c104HalfENS1_7complexIfEEEEv12SSMParamsBwd:
        /* <DEDUP_REMOVED lines=25> */
[----:B------:R-:W1:Y:S01]  /*0190*/  LDC R25, c[0x0][0x394] ;  /* 0x0000e500ff197b82 */ /* 0x000e620000000800 */
[----:B0-----:R-:W-:Y:S02]  /*01a0*/  IADD3 R6, PT, PT, R0, 0xffffffe, RZ ;  /* 0x0ffffffe00067810 */ /* 0x001fe40007ffe0ff */
[----:B------:R-:W-:Y:S02]  /*01b0*/  @P1 LEA.HI.X R5, R169, R5, RZ, 0x2, P3 ;  /* 0x00000005a9051211 */ /* 0x000fe400018f14ff */
[----:B------:R0:W4:Y:S03]  /*01c0*/  F2I.FTZ.U32.TRUNC.NTZ R7, R6 ;  /* 0x0000000600077305 */ /* 0x000126000021f000 */
[----:B------:R4:W5:Y:S01]  /*01d0*/  @P1 LDG.E R158, desc[UR16][R4.64] ;  /* 0x00000010049e1981 */ /* 0x000962000c1e1900 */
[----:B------:R-:W1:Y:S01]  /*01e0*/  LDC.64 R12, c[0x0][0x3c8] ;  /* 0x0000f200ff0c7b82 */ /* 0x000e620000000a00 */
[----:B0-----:R-:W-:Y:S01]  /*01f0*/  HFMA2 R6, -RZ, RZ, 0, 0 ;  /* 0x00000000ff067431 */ /* 0x001fe200000001ff */
[----:B---3--:R-:W-:-:S06]  /*0200*/  IABS R2, R169 ;  /* 0x000000a900027213 */ /* 0x008fcc0000000000 */
[----:B------:R-:W0:Y:S01]  /*0210*/  LDC.64 R18, c[0x0][0x3e8] ;  /* 0x0000fa00ff127b82 */ /* 0x000e220000000a00 */
[----:B----4-:R-:W-:-:S05]  /*0220*/  IADD3 R10, PT, PT, RZ, -R7, RZ ;  /* 0x80000007ff0a7210 */ /* 0x010fca0007ffe0ff */
[----:B------:R-:W-:Y:S02]  /*0230*/  IMAD R3, R10, R9, RZ ;  /* 0x000000090a037224 */ /* 0x000fe400078e02ff */
[----:B------:R-:W3:Y:S02]  /*0240*/  LDC.64 R4, c[0x0][0x4c0] ;  /* 0x00013000ff047b82 */ /* 0x000ee40000000a00 */
[----:B------:R-:W-:-:S06]  /*0250*/  IMAD.HI.U32 R7, R7, R3, R6 ;  /* 0x0000000307077227 */ /* 0x000fcc00078e0006 */
[----:B------:R-:W4:Y:S01]  /*0260*/  LDC.64 R22, c[0x0][0x4e0] ;  /* 0x00013800ff167b82 */ /* 0x000f220000000a00 */
[----:B------:R-:W-:-:S05]  /*0270*/  IMAD.HI.U32 R7, R7, R2, RZ ;  /* 0x0000000207077227 */ /* 0x000fca00078e00ff */
[----:B------:R-:W-:Y:S02]  /*0280*/  IADD3 R0, PT, PT, -R7, RZ, RZ ;  /* 0x000000ff07007210 */ /* 0x000fe40007ffe1ff */
[----:B------:R-:W0:Y:S03]  /*0290*/  LDC.64 R150, c[0x0][0x468] ;  /* 0x00011a00ff967b82 */ /* 0x000e260000000a00 */
[----:B------:R-:W-:-:S05]  /*02a0*/  IMAD R0, R9, R0, R2 ;  /* 0x0000000009007224 */ /* 0x000fca00078e0202 */
[----:B------:R-:W-:Y:S01]  /*02b0*/  ISETP.GT.U32.AND P1, PT, R9, R0, PT ;  /* 0x000000000900720c */ /* 0x000fe20003f24070 */
[----:B------:R-:W0:Y:S08]  /*02c0*/  LDC.64 R28, c[0x0][0x448] ;  /* 0x00011200ff1c7b82 */ /* 0x000e300000000a00 */
[----:B------:R-:W0:Y:S04]  /*02d0*/  LDC.64 R30, c[0x0][0x450] ;  /* 0x00011400ff1e7b82 */ /* 0x000e280000000a00 */
        /* <DEDUP_REMOVED lines=9> */
[----:B------:R-:W-:-:S04]  /*0370*/  @!P1 LOP3.LUT R0, RZ, R8, RZ, 0x33, !PT ;  /* 0x00000008ff009212 */ /* 0x000fc800078e33ff */
[----:B------:R-:W-:Y:S01]  /*0380*/  SHF.R.S32.HI R11, RZ, 0x1f, R0 ;  /* 0x0000001fff0b7819 */ /* 0x000fe20000011400 */
[----:B------:R-:W-:Y:S02]  /*0390*/  UIMAD.WIDE.U32 UR6, UR18, UR12, URZ ;  /* 0x0000000c120672a5 */ /* 0x000fe4000f8e00ff */
[----:B------:R-:W-:Y:S02]  /*03a0*/  UIMAD.WIDE.U32 UR4, UR18, UR8, URZ ;  /* 0x00000008120472a5 */ /* 0x000fe4000f8e00ff */
[-C--:B---3--:R-:W-:Y:S01]  /*03b0*/  IMAD R2, R11, R4.reuse, RZ ;  /* 0x000000040b027224 */ /* 0x088fe200078e02ff */
[----:B------:R-:W-:Y:S01]  /*03c0*/  UIMAD UR8, UR18, UR13, UR7 ;  /* 0x0000000d120872a4 */ /* 0x000fe2000f8e0207 */
[C---:B------:R-:W-:Y:S01]  /*03d0*/  IMAD.WIDE.U32 R6, R0.reuse, R4, RZ ;  /* 0x0000000400067225 */ /* 0x040fe200078e00ff */
[----:B------:R-:W-:Y:S01]  /*03e0*/  UIMAD UR9, UR18, UR9, UR5 ;  /* 0x00000009120972a4 */ /* 0x000fe2000f8e0205 */
[----:B------:R-:W3:Y:S02]  /*03f0*/  LDCU.64 UR12, c[0x0][0x3b0] ;  /* 0x00007600ff0c77ac */ /* 0x000ee40008000a00 */
[----:B------:R-:W-:Y:S01]  /*0400*/  IMAD R9, R0, R5, R2 ;  /* 0x0000000500097224 */ /* 0x000fe200078e0202 */
[----:B------:R-:W-:-:S04]  /*0410*/  SHF.R.U32.HI R8, RZ, 0x1, R15 ;  /* 0x00000001ff087819 */ /* 0x000fc8000001160f */
[----:B------:R-:W-:Y:S02]  /*0420*/  IADD3 R7, PT, PT, R7, R9, RZ ;  /* 0x0000000907077210 */ /* 0x000fe40007ffe0ff */
[----:B------:R-:W-:Y:S01]  /*0430*/  SHF.R.U64 R9, R14, 0x1, R15 ;  /* 0x000000010e097819 */ /* 0x000fe2000000120f */
[----:B------:R-:W-:Y:S01]  /*0440*/  IMAD R165, R8, UR18, RZ ;  /* 0x0000001208a57c24 */ /* 0x000fe2000f8e02ff */
[----:B------:R-:W-:Y:S02]  /*0450*/  MOV R3, UR5 ;  /* 0x0000000500037c02 */ /* 0x000fe40008000f00 */
[----:B------:R-:W-:Y:S01]  /*0460*/  MOV R5, UR7 ;  /* 0x0000000700057c02 */ /* 0x000fe20008000f00 */
[----:B------:R-:W-:Y:S01]  /*0470*/  IMAD.WIDE.U32 R6, R9, UR18, R6 ;  /* 0x0000001209067c25 */ /* 0x000fe2000f8e0006 */
[----:B------:R-:W-:Y:S02]  /*0480*/  MOV R3, UR9 ;  /* 0x0000000900037c02 */ /* 0x000fe40008000f00 */
[----:B------:R-:W-:Y:S01]  /*0490*/  MOV R5, UR8 ;  /* 0x0000000800057c02 */ /* 0x000fe20008000f00 */
[----:B------:R-:W4:Y:S01]  /*04a0*/  LDCU.64 UR8, c[0x0][0x3d0] ;  /* 0x00007a00ff0877ac */ /* 0x000f220008000a00 */
[----:B------:R-:W-:-:S02]  /*04b0*/  MOV R2, UR4 ;  /* 0x0000000400027c02 */ /* 0x000fc40008000f00 */
[----:B------:R-:W-:Y:S02]  /*04c0*/  IADD3 R165, PT, PT, R7, R165, RZ ;  /* 0x000000a507a57210 */ /* 0x000fe40007ffe0ff */
[C---:B--2---:R-:W-:Y:S01]  /*04d0*/  LEA R167, P0, R6.reuse, R20, 0x3 ;  /* 0x0000001406a77211 */ /* 0x044fe200078018ff */
[C---:B------:R-:W-:Y:S01]  /*04e0*/  IMAD.WIDE.U32 R2, R169.reuse, UR10, R2 ;  /* 0x0000000aa9027c25 */ /* 0x040fe2000f8e0002 */
[----:B------:R-:W-:Y:S01]  /*04f0*/  MOV R4, UR6 ;  /* 0x0000000600047c02 */ /* 0x000fe20008000f00 */
[----:B---3--:R-:W-:Y:S01]  /*0500*/  UIMAD.WIDE.U32 UR4, UR18, UR12, URZ ;  /* 0x0000000c120472a5 */ /* 0x008fe2000f8e00ff */
[----:B------:R-:W-:Y:S02]  /*0510*/  LEA.HI.X R165, R6, R21, R165, 0x3, P0 ;  /* 0x0000001506a57211 */ /* 0x000fe400000f1ca5 */
[----:B-1----:R-:W-:Y:S01]  /*0520*/  ISETP.NE.U32.AND P0, PT, R26, RZ, PT ;  /* 0x000000ff1a00720c */ /* 0x002fe20003f05070 */
[----:B------:R-:W-:Y:S01]  /*0530*/  IMAD.WIDE.U32 R4, R169, UR14, R4 ;  /* 0x0000000ea9047c25 */ /* 0x000fe2000f8e0004 */
[----:B------:R-:W-:Y:S01]  /*0540*/  UIMAD UR5, UR18, UR13, UR5 ;  /* 0x0000000d120572a4 */ /* 0x000fe2000f8e0205 */
[----:B------:R-:W-:Y:S01]  /*0550*/  LEA R9, R25, 0xffffff00, 0x8 ;  /* 0xffffff0019097811 */ /* 0x000fe200078e40ff */
[----:B------:R-:W1:Y:S01]  /*0560*/  LDC.64 R20, c[0x0][0x4d8] ;  /* 0x00013600ff147b82 */ /* 0x000e620000000a00 */
[----:B------:R-:W-:Y:S01]  /*0570*/  IMAD R17, R169, UR11, R3 ;  /* 0x0000000ba9117c24 */ /* 0x000fe2000f8e0203 */
[----:B------:R-:W-:Y:S01]  /*0580*/  ISETP.NE.AND.EX P0, PT, R27, RZ, PT, P0 ;  /* 0x000000ff1b00720c */ /* 0x000fe20003f05300 */
[----:B------:R-:W-:Y:S01]  /*0590*/  IMAD R3, R11, R12, RZ ;  /* 0x0000000c0b037224 */ /* 0x000fe200078e02ff */
[----:B------:R-:W-:Y:S01]  /*05a0*/  IADD3 R152, P2, PT, R9, R2, RZ ;  /* 0x0000000209987210 */ /* 0x000fe20007f5e0ff */
[----:B------:R-:W-:-:S02]  /*05b0*/  IMAD R15, R169, UR15, R5 ;  /* 0x0000000fa90f7c24 */ /* 0x000fc4000f8e0205 */
[C---:B------:R-:W-:Y:S01]  /*05c0*/  IMAD R5, R0.reuse, R13, R3 ;  /* 0x0000000d00057224 */ /* 0x040fe200078e0203 */
[----:B----4-:R-:W-:Y:S01]  /*05d0*/  UIMAD.WIDE.U32 UR6, UR18, UR8, URZ ;  /* 0x00000008120672a5 */ /* 0x010fe2000f8e00ff */
[C---:B------:R-:W-:Y:S01]  /*05e0*/  IMAD.WIDE.U32 R2, R0.reuse, R12, UR4 ;  /* 0x0000000400027e25 */ /* 0x040fe2000f8e000c */
[----:B------:R-:W-:Y:S01]  /*05f0*/  LEA R7, R25, 0xfffffe00, 0x9 ;  /* 0xfffffe0019077811 */ /* 0x000fe200078e48ff */
[----:B------:R-:W2:Y:S01]  /*0600*/  LDC.64 R26, c[0x0][0x528] ;  /* 0x00014a00ff1a7b82 */ /* 0x000ea20000000a00 */
[----:B------:R-:W-:Y:S02]  /*0610*/  UIMAD UR7, UR18, UR9, UR7 ;  /* 0x00000009120772a4 */ /* 0x000fe4000f8e0207 */
[----:B------:R-:W-:Y:S01]  /*0620*/  IADD3 R14, PT, PT, R3, R5, RZ ;  /* 0x00000005030e7210 */ /* 0x000fe20007ffe0ff */
[----:B------:R-:W-:Y:S01]  /*0630*/  IMAD R3, R11, R22, RZ ;  /* 0x000000160b037224 */ /* 0x000fe200078e02ff */
[----:B------:R-:W-:Y:S01]  /*0640*/  IADD3 R149, P1, PT, R7, R2, RZ ;  /* 0x0000000207957210 */ /* 0x000fe20007f3e0ff */
[----:B0-----:R-:W-:Y:S01]  /*0650*/  IMAD R2, R11, R18, RZ ;  /* 0x000000120b027224 */ /* 0x001fe200078e02ff */
[----:B------:R-:W-:Y:S01]  /*0660*/  IADD3 R148, P3, PT, R9, R4, RZ ;  /* 0x0000000409947210 */ /* 0x000fe20007f7e0ff */
[----:B------:R-:W0:Y:S01]  /*0670*/  @P0 LDC R8, c[0x0][0x384] ;  /* 0x0000e100ff080b82 */ /* 0x000e220000000800 */
[C---:B------:R-:W-:Y:S01]  /*0680*/  IMAD R13, R0.reuse, R23, R3 ;  /* 0x00000017000d7224 */ /* 0x040fe200078e0203 */
[----:B------:R-:W3:Y:S01]  /*0690*/  LDCU.64 UR8, c[0x0][0x498] ;  /* 0x00009300ff0877ac */ /* 0x000ee20008000a00 */
[----:B------:R-:W-:-:S02]  /*06a0*/  IMAD R11, R0, R19, R2 ;  /* 0x00000013000b7224 */ /* 0x000fc400078e0202 */
[----:B------:R-:W-:-:S03]  /*06b0*/  IMAD.WIDE.U32 R4, R0, R18, UR6 ;  /* 0x0000000600047e25 */ /* 0x000fc6000f8e0012 */
[----:B------:R-:W4:Y:S01]  /*06c0*/  LDC.64 R18, c[0x0][0x4a8] ;  /* 0x00012a00ff127b82 */ /* 0x000f220000000a00 */
[----:B------:R-:W-:Y:S01]  /*06d0*/  IMAD.WIDE.U32 R2, R0, R22, RZ ;  /* 0x0000001600027225 */ /* 0x000fe200078e00ff */
[----:B------:R-:W-:-:S04]  /*06e0*/  IADD3 R12, PT, PT, R5, R11, RZ ;  /* 0x0000000b050c7210 */ /* 0x000fc80007ffe0ff */
[----:B------:R-:W-:Y:S02]  /*06f0*/  IADD3 R3, PT, PT, R3, R13, RZ ;  /* 0x0000000d03037210 */ /* 0x000fe40007ffe0ff */
[----:B------:R-:W2:Y:S01]  /*0700*/  LDC.64 R22, c[0x0][0x540] ;  /* 0x00015000ff167b82 */ /* 0x000ea20000000a00 */
[----:B------:R-:W-:Y:S02]  /*0710*/  IADD3 R145, P4, PT, R7, R4, RZ ;  /* 0x0000000407917210 */ /* 0x000fe40007f9e0ff */
[----:B------:R-:W-:-:S05]  /*0720*/  SHF.R.S32.HI R7, RZ, 0x1f, R7 ;  /* 0x0000001fff077819 */ /* 0x000fca0000011407 */
[----:B------:R-:W4:Y:S01]  /*0730*/  LDC.64 R10, c[0x0][0x4a0] ;  /* 0x00012800ff0a7b82 */ /* 0x000f220000000a00 */
[--C-:B-1----:R-:W-:Y:S02]  /*0740*/  SHF.R.U64 R5, R20, 0x1, R21.reuse ;  /* 0x0000000114057819 */ /* 0x102fe40000001215 */
[----:B------:R-:W-:-:S05]  /*0750*/  SHF.R.U32.HI R0, RZ, 0x1, R21 ;  /* 0x00000001ff007819 */ /* 0x000fca0000011615 */
[----:B------:R-:W1:Y:S01]  /*0760*/  @P0 LDC R13, c[0x0][0x38c] ;  /* 0x0000e300ff0d0b82 */ /* 0x000e620000000800 */
[C---:B------:R-:W-:Y:S02]  /*0770*/  IADD3.X R14, PT, PT, R7.reuse, R14, RZ, P1, !PT ;  /* 0x0000000e070e7210 */ /* 0x040fe40000ffe4ff */
[----:B------:R-:W-:-:S05]  /*0780*/  IADD3.X R12, PT, PT, R7, R12, RZ, P4, !PT ;  /* 0x0000000c070c7210 */ /* 0x000fca00027fe4ff */
[----:B------:R-:W1:Y:S01]  /*0790*/  LDC.64 R20, c[0x0][0x460] ;  /* 0x00011800ff147b82 */ /* 0x000e620000000a00 */
[----:B---3--:R-:W-:Y:S02]  /*07a0*/  UIMAD.WIDE.U32 UR4, UR18, UR8, URZ ;  /* 0x00000008120472a5 */ /* 0x008fe4000f8e00ff */
[----:B------:R-:W-:-:S05]  /*07b0*/  IMAD R161, R0, UR18, RZ ;  /* 0x0000001200a17c24 */ /* 0x000fca000f8e02ff */
[----:B------:R-:W3:Y:S01]  /*07c0*/  @P0 LDC.64 R6, c[0x0][0x480] ;  /* 0x00012000ff060b82 */ /* 0x000ee20000000a00 */
[----:B0-----:R-:W-:Y:S01]  /*07d0*/  @P0 IMAD R0, R8, UR18, R169 ;  /* 0x0000001208000c24 */ /* 0x001fe2000f8e02a9 */
[----:B------:R-:W-:Y:S02]  /*07e0*/  UIMAD UR5, UR18, UR9, UR5 ;  /* 0x00000009120572a4 */ /* 0x000fe4000f8e0205 */
[----:B------:R-:W-:-:S04]  /*07f0*/  IMAD.WIDE.U32 R4, R5, UR18, R2 ;  /* 0x0000001205047c25 */ /* 0x000fc8000f8e0002 */
[----:B------:R-:W-:Y:S01]  /*0800*/  @P0 IMAD R0, R0, R25, RZ ;  /* 0x0000001900000224 */ /* 0x000fe200078e02ff */
[----:B------:R-:W-:Y:S01]  /*0810*/  IADD3 R161, PT, PT, R5, R161, RZ ;  /* 0x000000a105a17210 */ /* 0x000fe20007ffe0ff */
[----:B----4-:R-:W-:Y:S01]  /*0820*/  IMAD.WIDE.U32 R2, R169, R10, UR4 ;  /* 0x00000004a9027e25 */ /* 0x010fe2000f8e000a */
[----:B------:R-:W-:Y:S02]  /*0830*/  ISETP.GE.AND P1, PT, R25, 0x1, PT ;  /* 0x000000011900780c */ /* 0x000fe40003f26270 */
[----:B--2---:R-:W-:Y:S01]  /*0840*/  LEA R163, P4, R4, R22, 0x3 ;  /* 0x0000001604a37211 */ /* 0x004fe200078818ff */
[----:B-1----:R-:W-:Y:S01]  /*0850*/  @P0 IMAD R5, R0, R13, RZ ;  /* 0x0000000d00050224 */ /* 0x002fe200078e02ff */
[----:B------:R-:W-:Y:S01]  /*0860*/  SHF.R.S32.HI R0, RZ, 0x1f, R9 ;  /* 0x0000001fff007819 */ /* 0x000fe20000011409 */
[----:B------:R-:W-:Y:S01]  /*0870*/  IMAD R13, R169, R11, R3 ;  /* 0x0000000ba90d7224 */ /* 0x000fe200078e0203 */
[----:B------:R-:W-:Y:S02]  /*0880*/  LEA.HI.X R161, R4, R23, R161, 0x3, P4 ;  /* 0x0000001704a17211 */ /* 0x000fe400020f1ca1 */
[----:B------:R-:W-:-:S02]  /*0890*/  IADD3.X R4, PT, PT, R0, R17, RZ, P2, !PT ;  /* 0x0000001100047210 */ /* 0x000fc400017fe4ff */
[----:B------:R-:W-:Y:S02]  /*08a0*/  IADD3.X R3, PT, PT, R0, R15, RZ, P3, !PT ;  /* 0x0000000f00037210 */ /* 0x000fe40001ffe4ff */
[----:B------:R-:W-:Y:S02]  /*08b0*/  LEA R153, P2, R152, R20, 0x1 ;  /* 0x0000001498997211 */ /* 0x000fe400078408ff */
[----:B------:R-:W-:Y:S02]  /*08c0*/  LEA R150, P3, R148, R150, 0x1 ;  /* 0x0000009694967211 */ /* 0x000fe400078608ff */
[----:B------:R-:W-:Y:S02]  /*08d0*/  CS2R R10, SRZ ;  /* 0x00000000000a7805 */ /* 0x000fe4000001ff00 */
[----:B------:R-:W-:Y:S01]  /*08e0*/  IADD3 R2, P4, PT, R9, R2, RZ ;  /* 0x0000000209027210 */ /* 0x000fe20007f9e0ff */
[----:B---3--:R-:W-:Y:S01]  /*08f0*/  @P0 IMAD.WIDE R10, R5, 0x10, R6 ;  /* 0x00000010050a0825 */ /* 0x008fe200078e0206 */
[----:B------:R-:W-:-:S02]  /*0900*/  LEA.HI.X R152, R152, R21, R4, 0x1, P2 ;  /* 0x0000001598987211 */ /* 0x000fc400010f0c04 */
[----:B------:R-:W-:Y:S01]  /*0910*/  LEA.HI.X R148, R148, R151, R3, 0x1, P3 ;  /* 0x0000009794947211 */ /* 0x000fe200018f0c03 */
[----:B------:R-:W-:Y:S01]  /*0920*/  IMAD.WIDE.U32 R8, R169, R18, RZ ;  /* 0x00000012a9087225 */ /* 0x000fe200078e00ff */
[----:B------:R-:W-:Y:S02]  /*0930*/  IADD3.X R144, PT, PT, R0, R13, RZ, P4, !PT ;  /* 0x0000000d00907210 */ /* 0x000fe400027fe4ff */
[C---:B------:R-:W-:Y:S02]  /*0940*/  LEA R146, P0, R2.reuse, R26, 0x1 ;  /* 0x0000001a02927211 */ /* 0x040fe400078008ff */
        /* <DEDUP_REMOVED lines=12> */
[----:B------:R-:W-:Y:S01]  /*0a10*/  UMOV UR4, 0x400 ;  /* 0x0000040000047882 */ /* 0x000fe20000000000 */
[C---:B-1----:R-:W-:Y:S01]  /*0a20*/  IMAD.WIDE.U32 R2, R169.reuse, UR6, RZ ;  /* 0x00000006a9027c25 */ /* 0x042fe2000f8e00ff */
[----:B------:R-:W1:Y:S03]  /*0a30*/  LDCU UR6, c[0x0][0x394] ;  /* 0x00007280ff0677ac */ /* 0x000e660008000800 */
[----:B------:R-:W-:Y:S01]  /*0a40*/  IMAD R155, R169, UR7, R3 ;  /* 0x00000007a99b7c24 */ /* 0x000fe2000f8e0203 */
[----:B--2---:R-:W-:-:S04]  /*0a50*/  ULEA UR5, UR5, UR4, 0x18 ;  /* 0x0000000405057291 */ /* 0x004fc8000f8ec0ff */
[----:B------:R-:W-:Y:S01]  /*0a60*/  UIADD3 UR4, UPT, UPT, UR5, 0x840, URZ ;  /* 0x0000084005047890 */ /* 0x000fe2000fffe0ff */
[C---:B0-----:R-:W-:Y:S02]  /*0a70*/  SHF.L.U32 R214, R154.reuse, 0x3, RZ ;  /* 0x000000039ad67819 */ /* 0x041fe400000006ff */
[----:B------:R-:W-:Y:S02]  /*0a80*/  SHF.L.U32 R5, R154, 0x4, RZ ;  /* 0x000000049a057819 */ /* 0x000fe400000006ff */
[----:B------:R-:W-:Y:S02]  /*0a90*/  LOP3.LUT R118, R214, 0x1f00, RZ, 0xc0, !PT ;  /* 0x00001f00d6767812 */ /* 0x000fe400078ec0ff */
[----:B------:R-:W-:Y:S02]  /*0aa0*/  IADD3 R13, PT, PT, R154, 0x20, RZ ;  /* 0x000000209a0d7810 */ /* 0x000fe40007ffe0ff */
[----:B------:R-:W-:Y:S02]  /*0ab0*/  LOP3.LUT R125, R118, 0x1f, R154, 0xf8, !PT ;  /* 0x0000001f767d7812 */ /* 0x000fe400078ef89a */
        /* <DEDUP_REMOVED lines=14> */
[----:B------:R-:W-:Y:S02]  /*0ba0*/  LOP3.LUT R121, R125, 0x20, RZ, 0xfc, !PT ;  /* 0x000000207d797812 */ /* 0x000fe400078efcff */
[C---:B------:R-:W-:Y:S02]  /*0bb0*/  LEA.HI R122, R154.reuse, R154, RZ, 0x1b ;  /* 0x0000009a9a7a7211 */ /* 0x040fe400078fd8ff */
[C---:B------:R-:W-:Y:S02]  /*0bc0*/  LOP3.LUT R7, R5.reuse, 0x3e00, RZ, 0xc0, !PT ;  /* 0x00003e0005077812 */ /* 0x040fe400078ec0ff */
        /* <DEDUP_REMOVED lines=17> */
[----:B------:R-:W-:Y:S02]  /*0ce0*/  IADD3 R118, PT, PT, R118, R121, RZ ;  /* 0x0000007976767210 */ /* 0x000fe40007ffe0ff */
[----:B-1----:R-:W-:Y:S02]  /*0cf0*/  MOV R143, UR6 ;  /* 0x00000006008f7c02 */ /* 0x002fe40008000f00 */
[----:B------:R-:W-:-:S02]  /*0d00*/  LOP3.LUT R213, R154, 0x1f, RZ, 0xc0, !PT ;  /* 0x0000001f9ad57812 */ /* 0x000fc400078ec0ff */
[----:B------:R-:W-:Y:S02]  /*0d10*/  IADD3 R141, PT, PT, R154, 0x200, RZ ;  /* 0x000002009a8d7810 */ /* 0x000fe40007ffe0ff */
[----:B------:R-:W-:Y:S02]  /*0d20*/  LOP3.LUT R142, R7, 0x1f, R154, 0xf8, !PT ;  /* 0x0000001f078e7812 */ /* 0x000fe400078ef89a */
        /* <DEDUP_REMOVED lines=18> */
[C---:B------:R-:W-:Y:S02]  /*0e50*/  LOP3.LUT R120, R125.reuse, 0x40, RZ, 0xfc, !PT ;  /* 0x000000407d787812 */ /* 0x040fe400078efcff */
[C---:B------:R-:W-:Y:S02]  /*0e60*/  LOP3.LUT R119, R125.reuse, 0x60, RZ, 0xfc, !PT ;  /* 0x000000607d777812 */ /* 0x040fe400078efcff */
[C---:B------:R-:W-:Y:S02]  /*0e70*/  LOP3.LUT R117, R125.reuse, 0x80, RZ, 0xfc, !PT ;  /* 0x000000807d757812 */ /* 0x040fe400078efcff */
[----:B------:R-:W-:-:S02]  /*0e80*/  LOP3.LUT R116, R125, 0xa0, RZ, 0xfc, !PT ;  /* 0x000000a07d747812 */ /* 0x000fc400078efcff */
[C---:B------:R-:W-:Y:S02]  /*0e90*/  LOP3.LUT R114, R125.reuse, 0xc0, RZ, 0xfc, !PT ;  /* 0x000000c07d727812 */ /* 0x040fe400078efcff */
[----:B------:R-:W-:Y:S02]  /*0ea0*/  LOP3.LUT R112, R125, 0xe0, RZ, 0xfc, !PT ;  /* 0x000000e07d707812 */ /* 0x000fe400078efcff */
[C---:B------:R-:W-:Y:S02]  /*0eb0*/  IADD3 R110, PT, PT, R118.reuse, 0x20, RZ ;  /* 0x00000020766e7810 */ /* 0x040fe40007ffe0ff */
[C---:B------:R-:W-:Y:S02]  /*0ec0*/  IADD3 R108, PT, PT, R118.reuse, 0x40, RZ ;  /* 0x00000040766c7810 */ /* 0x040fe40007ffe0ff */
[----:B------:R-:W-:-:S07]  /*0ed0*/  IADD3 R106, PT, PT, R118, 0x60, RZ ;  /* 0x00000060766a7810 */ /* 0x000fce0007ffe0ff */
.L_x_16095:
[----:B0-----:R-:W0:Y:S01]  /*0ee0*/  LDCU UR4, c[0x0][0x388] ;  /* 0x00007100ff0477ac */ /* 0x001e220008000800 */
        /* <DEDUP_REMOVED lines=9> */
[----:B0-----:R-:W-:Y:S02]  /*0f80*/  MOV R207, UR4 ;  /* 0x0000000400cf7c02 */ /* 0x001fe40008000f00 */
[----:B------:R-:W-:Y:S02]  /*0f90*/  IADD3.X R5, PT, PT, RZ, R144, RZ, P3, !PT ;  /* 0x00000090ff057210 */ /* 0x000fe40001ffe4ff */
[----:B------:R-:W-:-:S02]  /*0fa0*/  IADD3 R18, PT, PT, -R12, R207, RZ ;  /* 0x000000cf0c127210 */ /* 0x000fc40007ffe1ff */
[----:B------:R-:W-:Y:S02]  /*0fb0*/  PRMT R19, RZ, 0x7610, R19 ;  /* 0x00007610ff137816 */ /* 0x000fe40000000013 */
[-C--:B------:R-:W-:Y:S01]  /*0fc0*/  ISETP.GE.AND P6, PT, R125, R18.reuse, PT ;  /* 0x000000127d00720c */ /* 0x080fe20003fc6270 */
[----:B------:R-:W-:Y:S01]  /*0fd0*/  BAR.SYNC.DEFER_BLOCKING 0x0 ;  /* 0x0000000000007b1d */ /* 0x000fe20000010000 */
[-C--:B------:R-:W-:Y:S02]  /*0fe0*/  ISETP.GE.AND P0, PT, R121, R18.reuse, PT ;  /* 0x000000127900720c */ /* 0x080fe40003f06270 */
[-C--:B------:R-:W-:Y:S02]  /*0ff0*/  ISETP.GE.AND P1, PT, R120, R18.reuse, PT ;  /* 0x000000127800720c */ /* 0x080fe40003f26270 */
[-C--:B------:R-:W-:Y:S02]  /*1000*/  ISETP.GE.AND P2, PT, R119, R18.reuse, PT ;  /* 0x000000127700720c */ /* 0x080fe40003f46270 */
[----:B------:R-:W-:-:S02]  /*1010*/  ISETP.GE.AND P3, PT, R117, R18, PT ;  /* 0x000000127500720c */ /* 0x000fc40003f66270 */
[-C--:B------:R-:W-:Y:S02]  /*1020*/  ISETP.GE.AND P4, PT, R116, R18.reuse, PT ;  /* 0x000000127400720c */ /* 0x080fe40003f86270 */
[-C--:B------:R-:W-:Y:S02]  /*1030*/  ISETP.GE.AND P5, PT, R114, R18.reuse, PT ;  /* 0x000000127200720c */ /* 0x080fe40003fa6270 */
[----:B------:R-:W-:Y:S02]  /*1040*/  PRMT R21, RZ, 0x7610, R21 ;  /* 0x00007610ff157816 */ /* 0x000fe40000000015 */
[----:B------:R-:W-:Y:S02]  /*1050*/  PRMT R23, RZ, 0x7610, R23 ;  /* 0x00007610ff177816 */ /* 0x000fe40000000017 */
[----:B------:R-:W-:Y:S02]  /*1060*/  PRMT R25, RZ, 0x7610, R25 ;  /* 0x00007610ff197816 */ /* 0x000fe40000000019 */
[----:B------:R-:W-:Y:S01]  /*1070*/  PRMT R27, RZ, 0x7610, R27 ;  /* 0x00007610ff1b7816 */ /* 0x000fe2000000001b */
[----:B--2---:R-:W2:Y:S01]  /*1080*/  @!P6 LDG.E.U16 R17, desc[UR16][R6.64] ;  /* 0x000000100611e981 */ /* 0x004ea2000c1e1500 */
[----:B------:R-:W-:-:S02]  /*1090*/  ISETP.GE.AND P6, PT, R112, R18, PT ;  /* 0x000000127000720c */ /* 0x000fc40003fc6270 */
[----:B------:R-:W-:Y:S01]  /*10a0*/  PRMT R29, RZ, 0x7610, R29 ;  /* 0x00007610ff1d7816 */ /* 0x000fe2000000001d */
[----:B---3--:R-:W3:Y:S01]  /*10b0*/  @!P0 LDG.E.U16 R19, desc[UR16][R6.64+0x40] ;  /* 0x0000401006138981 */ /* 0x008ee2000c1e1500 */
        /* <DEDUP_REMOVED lines=172> */
[C-C-:B------:R-:W-:Y:S01]  /*1b80*/  IADD3 R55, PT, PT, R0.reuse, 0x1, R0.reuse ;  /* 0x0000000100377810 */ /* 0x140fe20007ffe000 */
[----:B------:R-:W-:Y:S01]  /*1b90*/  HADD2.F32 R27, -RZ, R14.H0_H0 ;  /* 0x2000000eff1b7230 */ /* 0x000fe20000004100 */
        /* <DEDUP_REMOVED lines=10> */
[----:B------:R-:W-:Y:S01]  /*1c40*/  IADD3 R179, PT, PT, R0, 0x7, R0 ;  /* 0x0000000700b37810 */ /* 0x000fe20007ffe000 */
[----:B------:R-:W-:Y:S01]  /*1c50*/  FADD.FTZ R71, R21, R21 ;  /* 0x0000001515477221 */ /* 0x000fe20000010000 */
[----:B------:R-:W-:Y:S01]  /*1c60*/  SHF.L.U32 R0, R102, 0x4, RZ ;  /* 0x0000000466007819 */ /* 0x000fe200000006ff */
[----:B------:R-:W-:Y:S01]  /*1c70*/  FADD.FTZ R69, R22, R22 ;  /* 0x0000001616457221 */ /* 0x000fe20000010000 */
[----:B------:R-:W-:Y:S01]  /*1c80*/  FADD.FTZ R67, R23, R23 ;  /* 0x0000001717437221 */ /* 0x000fe20000010000 */
[----:B------:R-:W-:Y:S01]  /*1c90*/  FADD.FTZ R65, R24, R24 ;  /* 0x0000001818417221 */ /* 0x000fe20000010000 */
[----:B------:R-:W-:Y:S01]  /*1ca0*/  FADD.FTZ R63, R25, R25 ;  /* 0x00000019193f7221 */ /* 0x000fe20000010000 */
[----:B------:R-:W-:Y:S01]  /*1cb0*/  SHF.L.U32 R61, R104, 0x9, RZ ;  /* 0x00000009683d7819 */ /* 0x000fe200000006ff */
[----:B------:R-:W0:Y:S01]  /*1cc0*/  LDC R59, c[0x0][0x388] ;  /* 0x0000e200ff3b7b82 */ /* 0x000e220000000800 */
[----:B------:R-:W-:Y:S01]  /*1cd0*/  HADD2.F32 R5, -RZ, R6.H0_H0 ;  /* 0x20000006ff057230 */ /* 0x000fe20000004100 */
[----:B------:R-:W-:Y:S01]  /*1ce0*/  LEA.HI.SX32 R6, R57, R0, 0x1b ;  /* 0x0000000039067211 */ /* 0x000fe200078fdaff */
[----:B------:R-:W-:Y:S01]  /*1cf0*/  HADD2.F32 R7, -RZ, R7.H0_H0 ;  /* 0x20000007ff077230 */ /* 0x000fe20000004100 */
[----:B------:R-:W-:Y:S01]  /*1d00*/  LEA R57, R207, -R61, 0x1 ;  /* 0x8000003dcf397211 */ /* 0x000fe200078e08ff */
[--C-:B------:R-:W-:Y:S01]  /*1d10*/  FADD.FTZ R68, R27, R158.reuse ;  /* 0x0000009e1b447221 */ /* 0x100fe20000010000 */
[--C-:B------:R-:W-:Y:S01]  /*1d20*/  FADD.FTZ R72, R5, R158.reuse ;  /* 0x0000009e05487221 */ /* 0x100fe20000010000 */
[--C-:B------:R-:W-:Y:S01]  /*1d30*/  FADD.FTZ R66, R29, R158.reuse ;  /* 0x0000009e1d427221 */ /* 0x100fe20000010000 */
[----:B------:R-:W1:Y:S01]  /*1d40*/  LDC.64 R14, c[0x0][0x3a8] ;  /* 0x0000ea00ff0e7b82 */ /* 0x000e620000000a00 */
[----:B------:R-:W-:Y:S01]  /*1d50*/  ISETP.GE.AND P1, PT, R142, R57, PT ;  /* 0x000000398e00720c */ /* 0x000fe20003f26270 */
[--C-:B------:R-:W-:Y:S01]  /*1d60*/  FADD.FTZ R70, R7, R158.reuse ;  /* 0x0000009e07467221 */ /* 0x100fe20000010000 */
[--C-:B------:R-:W-:Y:S01]  /*1d70*/  FADD.FTZ R64, R31, R158.reuse ;  /* 0x0000009e1f407221 */ /* 0x100fe20000010000 */
[--C-:B------:R-:W-:Y:S01]  /*1d80*/  FADD.FTZ R62, R33, R158.reuse ;  /* 0x0000009e213e7221 */ /* 0x100fe20000010000 */
[--C-:B------:R-:W-:Y:S01]  /*1d90*/  FADD.FTZ R60, R35, R158.reuse ;  /* 0x0000009e233c7221 */ /* 0x100fe20000010000 */
[----:B------:R-:W-:Y:S01]  /*1da0*/  FADD.FTZ R58, R37, R158 ;  /* 0x0000009e253a7221 */ /* 0x000fe20000010000 */
[----:B------:R-:W-:Y:S01]  /*1db0*/  IADD3 R5, PT, PT, R0, 0x8, RZ ;  /* 0x0000000800057810 */ /* 0x000fe20007ffe0ff */
[----:B------:R-:W2:Y:S01]  /*1dc0*/  LDC.64 R16, c[0x0][0x440] ;  /* 0x00011000ff107b82 */ /* 0x000ea20000000a00 */
[----:B------:R-:W-:Y:S01]  /*1dd0*/  IADD3 R43, PT, PT, R102, 0x140, RZ ;  /* 0x00000140662b7810 */ /* 0x000fe20007ffe0ff */
[----:B------:R-:W-:Y:S01]  /*1de0*/  FADD.FTZ R74, R4, R4 ;  /* 0x00000004044a7221 */ /* 0x000fe20000010000 */
[C---:B------:R-:W-:Y:S01]  /*1df0*/  IADD3 R7, PT, PT, R0.reuse, 0x9, RZ ;  /* 0x0000000900077810 */ /* 0x040fe20007ffe0ff */
[----:B------:R-:W-:Y:S01]  /*1e00*/  FADD.FTZ R75, R75, R75 ;  /* 0x0000004b4b4b7221 */ /* 0x000fe20000010000 */
[C---:B------:R-:W-:Y:S01]  /*1e10*/  IADD3 R27, PT, PT, R0.reuse, 0xa, RZ ;  /* 0x0000000a001b7810 */ /* 0x040fe20007ffe0ff */
[----:B------:R-:W-:Y:S01]  /*1e20*/  FADD.FTZ R73, R73, R73 ;  /* 0x0000004949497221 */ /* 0x000fe20000010000 */
[C---:B------:R-:W-:Y:S01]  /*1e30*/  IADD3 R29, PT, PT, R0.reuse, 0xb, RZ ;  /* 0x0000000b001d7810 */ /* 0x040fe20007ffe0ff */
[----:B------:R-:W3:Y:S01]  /*1e40*/  LDC.64 R18, c[0x0][0x3c0] ;  /* 0x0000f000ff127b82 */ /* 0x000ee20000000a00 */
[C---:B------:R-:W-:Y:S01]  /*1e50*/  IADD3 R31, PT, PT, R0.reuse, 0xc, RZ ;  /* 0x0000000c001f7810 */ /* 0x040fe20007ffe0ff */
[----:B------:R-:W4:Y:S01]  /*1e60*/  LDCU UR8, c[0x0][0x394] ;  /* 0x00007280ff0877ac */ /* 0x000f220008000800 */
[----:B------:R-:W-:-:S02]  /*1e70*/  IADD3 R33, PT, PT, R0, 0xd, RZ ;  /* 0x0000000d00217810 */ /* 0x000fc40007ffe0ff */
[C---:B------:R-:W-:Y:S01]  /*1e80*/  IADD3 R35, PT, PT, R0.reuse, 0xe, RZ ;  /* 0x0000000e00237810 */ /* 0x040fe20007ffe0ff */
[----:B------:R-:W0:Y:S01]  /*1e90*/  LDCU UR9, c[0x0][0x38c] ;  /* 0x00007180ff0977ac */ /* 0x000e220008000800 */
[----:B------:R-:W-:Y:S01]  /*1ea0*/  IADD3 R37, PT, PT, R0, 0xf, RZ ;  /* 0x0000000f00257810 */ /* 0x000fe20007ffe0ff */
[----:B------:R-:W0:Y:S01]  /*1eb0*/  LDC.64 R20, c[0x0][0x3e0] ;  /* 0x0000f800ff147b82 */ /* 0x000e220000000a00 */
[C---:B------:R-:W-:Y:S01]  /*1ec0*/  IADD3 R39, PT, PT, R102.reuse, 0x100, RZ ;  /* 0x0000010066277810 */ /* 0x040fe20007ffe0ff */
[----:B------:R-:W-:Y:S01]  /*1ed0*/  UMOV UR4, URZ ;  /* 0x000000ff00047c82 */ /* 0x000fe20008000000 */
[C---:B------:R-:W-:Y:S02]  /*1ee0*/  IADD3 R41, PT, PT, R102.reuse, 0x120, RZ ;  /* 0x0000012066297810 */ /* 0x040fe40007ffe0ff */
[C---:B------:R-:W-:Y:S02]  /*1ef0*/  IADD3 R49, PT, PT, R102.reuse, 0x1a0, RZ ;  /* 0x000001a066317810 */ /* 0x040fe40007ffe0ff */
[C---:B------:R-:W-:Y:S01]  /*1f00*/  IADD3 R45, PT, PT, R102.reuse, 0x160, RZ ;  /* 0x00000160662d7810 */ /* 0x040fe20007ffe0ff */
[----:B------:R-:W0:Y:S01]  /*1f10*/  LDC.64 R22, c[0x0][0x4d0] ;  /* 0x00013400ff167b82 */ /* 0x000e220000000a00 */
[----:B------:R-:W-:-:S02]  /*1f20*/  IADD3 R47, PT, PT, R102, 0x180, RZ ;  /* 0x00000180662f7810 */ /* 0x000fc40007ffe0ff */
[C---:B------:R-:W-:Y:S02]  /*1f30*/  IADD3 R51, PT, PT, R102.reuse, 0x1c0, RZ ;  /* 0x000001c066337810 */ /* 0x040fe40007ffe0ff */
[----:B------:R-:W-:Y:S02]  /*1f40*/  IADD3 R53, PT, PT, R102, 0x1e0, RZ ;  /* 0x000001e066357810 */ /* 0x000fe40007ffe0ff */
[-C--:B------:R-:W-:Y:S01]  /*1f50*/  LEA.HI.SX32 R40, R5, R0.reuse, 0x1b ;  /* 0x0000000005287211 */ /* 0x080fe200078fdaff */
[----:B------:R-:W0:Y:S01]  /*1f60*/  LDC.64 R24, c[0x0][0x4f0] ;  /* 0x00013c00ff187b82 */ /* 0x000e220000000a00 */
        /* <DEDUP_REMOVED lines=14> */
[----:B------:R-:W-:-:S02]  /*2050*/  LEA.HI.SX32 R43, R43, R102, 0x1b ;  /* 0x000000662b2b7211 */ /* 0x000fc400078fdaff */
[-C--:B------:R-:W-:Y:S02]  /*2060*/  LEA.HI.SX32 R39, R39, R102.reuse, 0x1b ;  /* 0x0000006627277211 */ /* 0x080fe400078fdaff */
[-C--:B------:R-:W-:Y:S02]  /*2070*/  LEA.HI.SX32 R41, R41, R102.reuse, 0x1b ;  /* 0x0000006629297211 */ /* 0x080fe400078fdaff */
[-C--:B------:R-:W-:Y:S02]  /*2080*/  LEA.HI.SX32 R0, R49, R102.reuse, 0x1b ;  /* 0x0000006631007211 */ /* 0x080fe400078fdaff */
[----:B------:R-:W-:Y:S02]  /*2090*/  ISETP.NE.AND P0, PT, R143, 0x1, PT ;  /* 0x000000018f00780c */ /* 0x000fe40003f05270 */
[-C--:B------:R-:W-:Y:S02]  /*20a0*/  LEA.HI.SX32 R45, R45, R102.reuse, 0x1b ;  /* 0x000000662d2d7211 */ /* 0x080fe400078fdaff */
[----:B------:R-:W-:-:S02]  /*20b0*/  LEA.HI.SX32 R44, R47, R102, 0x1b ;  /* 0x000000662f2c7211 */ /* 0x000fc400078fdaff */
[-C--:B------:R-:W-:Y:S02]  /*20c0*/  LEA.HI.SX32 R42, R51, R102.reuse, 0x1b ;  /* 0x00000066332a7211 */ /* 0x080fe400078fdaff */
[----:B------:R-:W-:Y:S02]  /*20d0*/  LEA.HI.SX32 R4, R53, R102, 0x1b ;  /* 0x0000006635047211 */ /* 0x000fe400078fdaff */
[----:B------:R-:W-:Y:S02]  /*20e0*/  LOP3.LUT R212, R212, 0xfffffbff, RZ, 0xc0, !PT ;  /* 0xfffffbffd4d47812 */ /* 0x000fe400078ec0ff */
        /* <DEDUP_REMOVED lines=20> */
[----:B------:R-:W-:-:S02]  /*2230*/  @P1 LOP3.LUT R212, R212, 0x400, RZ, 0xfc, !PT ;  /* 0x00000400d4d41812 */ /* 0x000fc400078efcff */
[----:B------:R-:W-:Y:S02]  /*2240*/  LEA R38, R27, UR6, 0x1 ;  /* 0x000000061b267c11 */ /* 0x000fe4000f8e08ff */
[----:B------:R-:W-:Y:S02]  /*2250*/  LEA R37, R29, UR6, 0x1 ;  /* 0x000000061d257c11 */ /* 0x000fe4000f8e08ff */
[----:B------:R-:W-:Y:S02]  /*2260*/  LEA R36, R31, UR6, 0x1 ;  /* 0x000000061f247c11 */ /* 0x000fe4000f8e08ff */
[----:B------:R-:W-:Y:S02]  /*2270*/  LEA R35, R33, UR6, 0x1 ;  /* 0x0000000621237c11 */ /* 0x000fe4000f8e08ff */
[----:B------:R-:W-:Y:S02]  /*2280*/  LEA R34, R34, UR6, 0x1 ;  /* 0x0000000622227c11 */ /* 0x000fe4000f8e08ff */
[----:B01234-:R-:W-:-:S07]  /*2290*/  LEA R0, R26, UR6, 0x1 ;  /* 0x000000061a007c11 */ /* 0x01ffce000f8e08ff */
.L_x_16094:
[----:B0-----:R-:W-:Y:S01]  /*22a0*/  HFMA2 R7, -RZ, RZ, 0, 0 ;  /* 0x00000000ff077431 */ /* 0x001fe200000001ff */
[----:B------:R-:W-:Y:S02]  /*22b0*/  MOV R6, R142 ;  /* 0x0000008e00067202 */ /* 0x000fe40000000f00 */
[----:B------:R-:W-:Y:S02]  /*22c0*/  P2R R188, PR, RZ, 0x1 ;  /* 0x00000001ffbc7803 */ /* 0x000fe40000000000 */
[----:B------:R-:W-:Y:S02]  /*22d0*/  ISETP.GE.AND P0, PT, R110, R57, PT ;  /* 0x000000396e00720c */ /* 0x000fe40003f06270 */
[----:B------:R-:W-:Y:S02]  /*22e0*/  PRMT R171, RZ, 0x7610, R171 ;  /* 0x00007610ffab7816 */ /* 0x000fe400000000ab */
[----:B------:R-:W-:Y:S01]  /*22f0*/  PRMT R179, RZ, 0x7610, R179 ;  /* 0x00007610ffb37816 */ /* 0x000fe200000000b3 */
[----:B------:R-:W-:Y:S01]  /*2300*/  IMAD.WIDE.U32 R4, R18, UR4, R6 ;  /* 0x0000000412047c25 */ /* 0x000fe2000f8e0006 */
[----:B------:R-:W-:-:S02]  /*2310*/  PRMT R181, RZ, 0x7610, R181 ;  /* 0x00007610ffb57816 */ /* 0x000fc400000000b5 */
[----:B------:R-:W-:Y:S01]  /*2320*/  MOV R26, R2 ;  /* 0x00000002001a7202 */ /* 0x000fe20000000f00 */
[----:B------:R-:W-:Y:S01]  /*2330*/  IMAD R29, R19, UR4, R5 ;  /* 0x00000004131d7c24 */ /* 0x000fe2000f8e0205 */
[----:B------:R-:W-:Y:S01]  /*2340*/  LEA R30, P2, R4, R151, 0x1 ;  /* 0x00000097041e7211 */ /* 0x000fe200078408ff */
[----:B------:R-:W-:Y:S01]  /*2350*/  IMAD.WIDE.U32 R6, R20, UR4, R6 ;  /* 0x0000000414067c25 */ /* 0x000fe2000f8e0006 */
[----:B------:R-:W-:Y:S02]  /*2360*/  MOV R27, R155 ;  /* 0x0000009b001b7202 */ /* 0x000fe40000000f00 */
[----:B------:R-:W-:Y:S01]  /*2370*/  LEA.HI.X R31, R4, R149, R29, 0x1, P2 ;  /* 0x00000095041f7211 */ /* 0x000fe200010f0c1d */
[----:B------:R-:W-:Y:S01]  /*2380*/  IMAD R5, R21, UR4, R7 ;  /* 0x0000000415057c24 */ /* 0x000fe2000f8e0207 */
[----:B------:R-:W-:Y:S01]  /*2390*/  IADD3 R4, PT, PT, R118, 0xa0, RZ ;  /* 0x000000a076047810 */ /* 0x000fe20007ffe0ff */
[----:B------:R-:W-:Y:S01]  /*23a0*/  IMAD.WIDE.U32 R26, R14, UR4, R26 ;  /* 0x000000040e1a7c25 */ /* 0x000fe2000f8e001a */
[----:B------:R-:W-:Y:S01]  /*23b0*/  LEA R28, P3, R6, R147, 0x1 ;  /* 0x00000093061c7211 */ /* 0x000fe200078608ff */
[----:B--2---:R-:W2:Y:S01]  /*23c0*/  @!P0 LDG.E.U16 R171, desc[UR16][R30.64+0x80] ;  /* 0x000080101eab8981 */ /* 0x004ea2000c1e1500 */
[----:B------:R-:W-:Y:S01]  /*23d0*/  ISETP.GE.AND P0, PT, R4, R57, PT ;  /* 0x000000390400720c */ /* 0x000fe20003f06270 */
[----:B------:R-:W-:Y:S01]  /*23e0*/  IMAD R7, R15, UR4, R27 ;  /* 0x000000040f077c24 */ /* 0x000fe2000f8e021b */
[----:B------:R-:W-:-:S02]  /*23f0*/  LEA.HI.X R29, R6, R145, R5, 0x1, P3 ;  /* 0x00000091061d7211 */ /* 0x000fc400018f0c05 */
[C---:B------:R-:W-:Y:S02]  /*2400*/  IADD3 R6, PT, PT, R118.reuse, 0xc0, RZ ;  /* 0x000000c076067810 */ /* 0x040fe40007ffe0ff */
[C---:B------:R-:W-:Y:S02]  /*2410*/  IADD3 R164, PT, PT, R118.reuse, 0xe0, RZ ;  /* 0x000000e076a47810 */ /* 0x040fe40007ffe0ff */
[C---:B------:R-:W-:Y:S02]  /*2420*/  IADD3 R162, PT, PT, R118.reuse, 0x80, RZ ;  /* 0x0000008076a27810 */ /* 0x040fe40007ffe0ff */
[-C--:B------:R-:W-:Y:S02]  /*2430*/  ISETP.GE.AND P2, PT, R118, R57.reuse, PT ;  /* 0x000000397600720c */ /* 0x080fe40003f46270 */
[----:B------:R-:W-:Y:S01]  /*2440*/  LOP3.LUT P3, RZ, R212, 0x400, RZ, 0xc0, !PT ;  /* 0x00000400d4ff7812 */ /* 0x000fe2000786c0ff */
[----:B---3--:R-:W3:Y:S01]  /*2450*/  @!P0 LDG.E.U16 R179, desc[UR16][R30.64+0x180] ;  /* 0x000180101eb38981 */ /* 0x008ee2000c1e1500 */
[----:B------:R-:W-:-:S02]  /*2460*/  ISETP.GE.AND P0, PT, R6, R57, PT ;  /* 0x000000390600720c */ /* 0x000fc40003f06270 */
[----:B------:R-:W-:Y:S02]  /*2470*/  LEA R32, P1, R26, R16, 0x3 ;  /* 0x000000101a207211 */ /* 0x000fe400078218ff */
[-C--:B------:R-:W-:Y:S02]  /*2480*/  ISETP.GE.AND P4, PT, R162, R57.reuse, PT ;  /* 0x00000039a200720c */ /* 0x080fe40003f86270 */
[-C--:B------:R-:W-:Y:S02]  /*2490*/  ISETP.GE.AND P5, PT, R106, R57.reuse, PT ;  /* 0x000000396a00720c */ /* 0x080fe40003fa6270 */
[----:B------:R-:W-:Y:S02]  /*24a0*/  ISETP.GE.AND P6, PT, R108, R57, PT ;  /* 0x000000396c00720c */ /* 0x000fe40003fc6270 */
[----:B------:R-:W-:Y:S02]  /*24b0*/  PRMT R183, RZ, 0x7610, R183 ;  /* 0x00007610ffb77816 */ /* 0x000fe400000000b7 */
[----:B------:R-:W-:Y:S01]  /*24c0*/  LEA.HI.X R33, R26, R17, R7, 0x3, P1 ;  /* 0x000000111a217211 */ /* 0x000fe200008f1c07 */
[----:B------:R-:W4:Y:S01]  /*24d0*/  @!P0 LDG.E.U16 R181, desc[UR16][R30.64+0x1c0] ;  /* 0x0001c0101eb58981 */ /* 0x000f22000c1e1500 */
[----:B------:R-:W-:-:S02]  /*24e0*/  ISETP.GE.AND P0, PT, R164, R57, PT ;  /* 0x00000039a400720c */ /* 0x000fc40003f06270 */
[----:B------:R-:W-:Y:S02]  /*24f0*/  PRMT R7, RZ, 0x7610, R7 ;  /* 0x00007610ff077816 */ /* 0x000fe40000000007 */
[----:B------:R-:W-:Y:S02]  /*2500*/  PRMT R5, RZ, 0x7610, R5 ;  /* 0x00007610ff057816 */ /* 0x000fe40000000005 */
[C---:B------:R-:W-:Y:S02]  /*2510*/  IADD3 R26, PT, PT, R118.reuse, 0x100, RZ ;  /* 0x00000100761a7810 */ /* 0x040fe40007ffe0ff */
[----:B------:R-:W-:Y:S01]  /*2520*/  PRMT R177, RZ, 0x7610, R177 ;  /* 0x00007610ffb17816 */ /* 0x000fe200000000b1 */
[----:B------:R-:W5:Y:S01]  /*2530*/  @!P2 LDG.E.U16 R7, desc[UR16][R30.64+0x40] ;  /* 0x000040101e07a981 */ /* 0x000f62000c1e1500 */
[C---:B------:R-:W-:Y:S02]  /*2540*/  IADD3 R168, PT, PT, R118.reuse, 0x120, RZ ;  /* 0x0000012076a87810 */ /* 0x040fe40007ffe0ff */
[----:B------:R-:W-:Y:S01]  /*2550*/  PRMT R175, RZ, 0x7610, R175 ;  /* 0x00007610ffaf7816 */ /* 0x000fe200000000af */
[----:B------:R-:W4:Y:S01]  /*2560*/  @!P0 LDG.E.U16 R183, desc[UR16][R30.64+0x200] ;  /* 0x000200101eb78981 */ /* 0x000f22000c1e1500 */
[----:B------:R-:W-:-:S02]  /*2570*/  IADD3 R170, PT, PT, R118, 0x140, RZ ;  /* 0x0000014076aa7810 */ /* 0x000fc40007ffe0ff */
[----:B------:R-:W-:Y:S01]  /*2580*/  PRMT R173, RZ, 0x7610, R173 ;  /* 0x00007610ffad7816 */ /* 0x000fe200000000ad */
[----:B------:R-:W2:Y:S01]  /*2590*/  @!P3 LDG.E.U16 R5, desc[UR16][R30.64] ;  /* 0x000000101e05b981 */ /* 0x000ea2000c1e1500 */
[C---:B------:R-:W-:Y:S02]  /*25a0*/  IADD3 R174, PT, PT, R118.reuse, 0x160, RZ ;  /* 0x0000016076ae7810 */ /* 0x040fe40007ffe0ff */
[----:B------:R-:W-:Y:S01]  /*25b0*/  IADD3 R176, PT, PT, R118, 0x180, RZ ;  /* 0x0000018076b07810 */ /* 0x000fe20007ffe0ff */
[----:B------:R-:W3:Y:S01]  /*25c0*/  @!P4 LDG.E.U16 R177, desc[UR16][R30.64+0x140] ;  /* 0x000140101eb1c981 */ /* 0x000ee2000c1e1500 */
[-C--:B------:R-:W-:Y:S02]  /*25d0*/  ISETP.GE.AND P0, PT, R26, R57.reuse, PT ;  /* 0x000000391a00720c */ /* 0x080fe40003f06270 */
[----:B------:R-:W-:Y:S01]  /*25e0*/  IADD3 R180, PT, PT, R118, 0x1a0, RZ ;  /* 0x000001a076b47810 */ /* 0x000fe20007ffe0ff */
[----:B------:R-:W4:Y:S01]  /*25f0*/  @!P5 LDG.E.U16 R175, desc[UR16][R30.64+0x100] ;  /* 0x000100101eafd981 */ /* 0x000f22000c1e1500 */
[----:B------:R-:W-:-:S02]  /*2600*/  ISETP.GE.AND P1, PT, R168, R57, PT ;  /* 0x00000039a800720c */ /* 0x000fc40003f26270 */
[----:B------:R-:W-:Y:S01]  /*2610*/  IADD3 R182, PT, PT, R118, 0x1c0, RZ ;  /* 0x000001c076b67810 */ /* 0x000fe20007ffe0ff */
[----:B------:R-:W3:Y:S01]  /*2620*/  @!P6 LDG.E.U16 R173, desc[UR16][R30.64+0xc0] ;  /* 0x0000c0101eade981 */ /* 0x000ee2000c1e1500 */
[-C--:B------:R-:W-:Y:S02]  /*2630*/  ISETP.GE.AND P2, PT, R170, R57.reuse, PT ;  /* 0x00000039aa00720c */ /* 0x080fe40003f46270 */
[-C--:B------:R-:W-:Y:S01]  /*2640*/  ISETP.GE.AND P3, PT, R174, R57.reuse, PT ;  /* 0x00000039ae00720c */ /* 0x080fe20003f66270 */
[----:B------:R0:W4:Y:S01]  /*2650*/  LDG.E.64 R26, desc[UR16][R32.64] ;  /* 0x00000010201a7981 */ /* 0x000122000c1e1b00 */
[-C--:B------:R-:W-:Y:S02]  /*2660*/  ISETP.GE.AND P4, PT, R176, R57.reuse, PT ;  /* 0x00000039b000720c */ /* 0x080fe40003f86270 */
[-C--:B------:R-:W-:Y:S02]  /*2670*/  ISETP.GE.AND P5, PT, R180, R57.reuse, PT ;  /* 0x00000039b400720c */ /* 0x080fe40003fa6270 */
[----:B------:R-:W-:-:S02]  /*2680*/  ISETP.GE.AND P6, PT, R182, R57, PT ;  /* 0x00000039b600720c */ /* 0x000fc40003fc6270 */
[----:B------:R-:W-:Y:S02]  /*2690*/  PRMT R166, RZ, 0x7610, R166 ;  /* 0x00007610ffa67816 */ /* 0x000fe400000000a6 */
        /* <DEDUP_REMOVED lines=14> */
[-C--:B------:R-:W-:Y:S02]  /*2780*/  ISETP.GE.AND P0, PT, R142, R57.reuse, PT ;  /* 0x000000398e00720c */ /* 0x080fe40003f06270 */
[----:B------:R-:W-:Y:S02]  /*2790*/  P2R R168, PR, RZ, 0x2 ;  /* 0x00000002ffa87803 */ /* 0x000fe40000000000 */
[----:B------:R-:W-:Y:S02]  /*27a0*/  ISETP.GE.AND P1, PT, R118, R57, PT ;  /* 0x000000397600720c */ /* 0x000fe40003f26270 */
[----:B------:R-:W-:Y:S02]  /*27b0*/  PRMT R217, RZ, 0x7610, R217 ;  /* 0x00007610ffd97816 */ /* 0x000fe400000000d9 */
[----:B0-----:R-:W-:Y:S02]  /*27c0*/  PRMT R33, RZ, 0x7610, R33 ;  /* 0x00007610ff217816 */ /* 0x001fe40000000021 */
        /* <DEDUP_REMOVED lines=10> */
[----:B--2---:R-:W-:Y:S04]  /*2870*/  STS.U16 [R100], R5 ;  /* 0x0000000564007388 */ /* 0x004fe80000000400 */
[----:B-----5:R0:W-:Y:S04]  /*2880*/  STS.U16 [R98+0x40], R7 ;  /* 0x0000400762007388 */ /* 0x0201e80000000400 */
[----:B------:R1:W-:Y:S04]  /*2890*/  STS.U16 [R96+0x80], R171 ;  /* 0x000080ab60007388 */ /* 0x0003e80000000400 */
[----:B---3--:R-:W-:Y:S04]  /*28a0*/  STS.U16 [R94+0xc0], R173 ;  /* 0x0000c0ad5e007388 */ /* 0x008fe80000000400 */
[----:B----4-:R-:W-:Y:S04]  /*28b0*/  STS.U16 [R92+0x100], R175 ;  /* 0x000100af5c007388 */ /* 0x010fe80000000400 */
[----:B------:R-:W-:Y:S04]  /*28c0*/  STS.U16 [R90+0x140], R177 ;  /* 0x000140b15a007388 */ /* 0x000fe80000000400 */
[----:B------:R-:W-:Y:S04]  /*28d0*/  STS.U16 [R88+0x180], R179 ;  /* 0x000180b358007388 */ /* 0x000fe80000000400 */
[----:B------:R-:W-:Y:S01]  /*28e0*/  STS.U16 [R86+0x1c0], R181 ;  /* 0x0001c0b556007388 */ /* 0x000fe20000000400 */
[----:B0-----:R-:W-:-:S03]  /*28f0*/  PRMT R7, RZ, 0x7610, R7 ;  /* 0x00007610ff077816 */ /* 0x001fc60000000007 */
        /* <DEDUP_REMOVED lines=9> */
[----:B------:R-:W2:Y:S01]  /*2990*/  @!P0 LDG.E.U16 R7, desc[UR16][R28.64] ;  /* 0x000000101c078981 */ /* 0x000ea2000c1e1500 */
[----:B------:R-:W-:-:S03]  /*29a0*/  ISETP.GE.AND P0, PT, R110, R57, PT ;  /* 0x000000396e00720c */ /* 0x000fc60003f06270 */
[----:B------:R-:W3:Y:S01]  /*29b0*/  @!P1 LDG.E.U16 R33, desc[UR16][R28.64+0x40] ;  /* 0x000040101c219981 */ /* 0x000ee2000c1e1500 */
[-C--:B------:R-:W-:Y:S02]  /*29c0*/  ISETP.GE.AND P1, PT, R108, R57.reuse, PT ;  /* 0x000000396c00720c */ /* 0x080fe40003f26270 */
[----:B------:R-:W-:Y:S01]  /*29d0*/  PRMT R5, RZ, 0x7610, R5 ;  /* 0x00007610ff057816 */ /* 0x000fe20000000005 */
[----:B------:R-:W4:Y:S04]  /*29e0*/  @!P2 LDG.E.U16 R30, desc[UR16][R28.64+0x2c0] ;  /* 0x0002c0101c1ea981 */ /* 0x000f28000c1e1500 */
[----:B------:R-:W5:Y:S04]  /*29f0*/  @!P3 LDG.E.U16 R231, desc[UR16][R28.64+0x300] ;  /* 0x000300101ce7b981 */ /* 0x000f68000c1e1500 */
[----:B------:R-:W4:Y:S01]  /*2a00*/  @!P0 LDG.E.U16 R217, desc[UR16][R28.64+0x80] ;  /* 0x000080101cd98981 */ /* 0x000f22000c1e1500 */
[----:B------:R-:W-:-:S03]  /*2a10*/  ISETP.GE.AND P0, PT, R106, R57, PT ;  /* 0x000000396a00720c */ /* 0x000fc60003f06270 */
[----:B------:R-:W5:Y:S01]  /*2a20*/  @!P1 LDG.E.U16 R219, desc[UR16][R28.64+0xc0] ;  /* 0x0000c0101cdb9981 */ /* 0x000f62000c1e1500 */
[----:B------:R-:W-:-:S03]  /*2a30*/  ISETP.GE.AND P1, PT, R162, R57, PT ;  /* 0x00000039a200720c */ /* 0x000fc60003f26270 */
[----:B------:R-:W5:Y:S04]  /*2a40*/  @!P4 LDG.E.U16 R32, desc[UR16][R28.64+0x340] ;  /* 0x000340101c20c981 */ /* 0x000f68000c1e1500 */
[----:B------:R-:W5:Y:S04]  /*2a50*/  @!P5 LDG.E.U16 R233, desc[UR16][R28.64+0x380] ;  /* 0x000380101ce9d981 */ /* 0x000f68000c1e1500 */
[----:B------:R-:W5:Y:S01]  /*2a60*/  @!P0 LDG.E.U16 R5, desc[UR16][R28.64+0x100] ;  /* 0x000100101c058981 */ /* 0x000f62000c1e1500 */
[----:B------:R-:W-:-:S03]  /*2a70*/  ISETP.GE.AND P0, PT, R4, R57, PT ;  /* 0x000000390400720c */ /* 0x000fc60003f06270 */
[----:B------:R-:W5:Y:S01]  /*2a80*/  @!P1 LDG.E.U16 R221, desc[UR16][R28.64+0x140] ;  /* 0x000140101cdd9981 */ /* 0x000f62000c1e1500 */
[----:B------:R-:W-:Y:S01]  /*2a90*/  ISETP.GE.AND P1, PT, R6, R57, PT ;  /* 0x000000390600720c */ /* 0x000fe20003f26270 */
[----:B-1----:R-:W-:Y:S01]  /*2aa0*/  FMUL.FTZ R171, R26, 1.4426950216293334961 ;  /* 0x3fb8aa3b1aab7820 */ /* 0x002fe20000410000 */
[----:B------:R-:W-:Y:S01]  /*2ab0*/  FMUL.FTZ R31, R72, R27 ;  /* 0x0000001b481f7220 */ /* 0x000fe20000410000 */
[----:B------:R-:W-:Y:S04]  /*2ac0*/  LDS.U16 R201, [R55+0x4] ;  /* 0x0000040037c97984 */ /* 0x000fe80000000400 */
[----:B------:R-:W-:Y:S04]  /*2ad0*/  LDS.U16 R199, [R54+0x6] ;  /* 0x0000060036c77984 */ /* 0x000fe80000000400 */
[----:B------:R-:W5:Y:S01]  /*2ae0*/  @!P0 LDG.E.U16 R223, desc[UR16][R28.64+0x180] ;  /* 0x000180101cdf8981 */ /* 0x000f62000c1e1500 */
[----:B------:R-:W-:-:S03]  /*2af0*/  ISETP.GE.AND P0, PT, R164, R57, PT ;  /* 0x00000039a400720c */ /* 0x000fc60003f06270 */
[----:B------:R-:W5:Y:S01]  /*2b00*/  @!P1 LDG.E.U16 R225, desc[UR16][R28.64+0x1c0] ;  /* 0x0001c0101ce19981 */ /* 0x000f62000c1e1500 */
[----:B------:R-:W-:-:S03]  /*2b10*/  ISETP.NE.AND P1, PT, R168, RZ, PT ;  /* 0x000000ffa800720c */ /* 0x000fc60003f25270 */
[----:B------:R-:W-:Y:S04]  /*2b20*/  LDS.U16 R197, [R53+0x8] ;  /* 0x0000080035c57984 */ /* 0x000fe80000000400 */
[----:B------:R-:W-:Y:S04]  /*2b30*/  LDS.U16 R195, [R52+0xa] ;  /* 0x00000a0034c37984 */ /* 0x000fe80000000400 */
[----:B------:R-:W5:Y:S01]  /*2b40*/  @!P0 LDG.E.U16 R227, desc[UR16][R28.64+0x200] ;  /* 0x000200101ce38981 */ /* 0x000f62000c1e1500 */
[----:B------:R-:W-:Y:S02]  /*2b50*/  ISETP.NE.AND P0, PT, R186, RZ, PT ;  /* 0x000000ffba00720c */ /* 0x000fe40003f05270 */
[----:B------:R-:W-:Y:S01]  /*2b60*/  PRMT R6, RZ, 0x7610, R6 ;  /* 0x00007610ff067816 */ /* 0x000fe20000000006 */
[----:B------:R-:W5:Y:S01]  /*2b70*/  @!P1 LDG.E.U16 R229, desc[UR16][R28.64+0x280] ;  /* 0x000280101ce59981 */ /* 0x000f62000c1e1500 */
[----:B------:R-:W-:-:S03]  /*2b80*/  PRMT R4, RZ, 0x7610, R4 ;  /* 0x00007610ff047816 */ /* 0x000fc60000000004 */
[----:B------:R-:W-:Y:S04]  /*2b90*/  LDS.U16 R193, [R51+0xc] ;  /* 0x00000c0033c17984 */ /* 0x000fe80000000400 */
[----:B------:R-:W5:Y:S04]  /*2ba0*/  @!P6 LDG.E.U16 R4, desc[UR16][R28.64+0x3c0] ;  /* 0x0003c0101c04e981 */ /* 0x000f68000c1e1500 */
[----:B------:R1:W5:Y:S01]  /*2bb0*/  @!P0 LDG.E.U16 R6, desc[UR16][R28.64+0x240] ;  /* 0x000240101c068981 */ /* 0x000362000c1e1500 */
[----:B------:R-:W-:-:S03]  /*2bc0*/  FMUL.FTZ R162, R70, R27 ;  /* 0x0000001b46a27220 */ /* 0x000fc60000410000 */
[----:B------:R-:W-:Y:S01]  /*2bd0*/  LDS.U16 R191, [R50+0xe] ;  /* 0x00000e0032bf7984 */ /* 0x000fe20000000400 */
[----:B------:R-:W-:-:S03]  /*2be0*/  FMUL.RZ R168, R162, 0.15915493667125701904 ;  /* 0x3e22f983a2a87820 */ /* 0x000fc6000040c000 */
[----:B------:R-:W-:Y:S01]  /*2bf0*/  LDS.U16 R189, [R40+0x10] ;  /* 0x0000100028bd7984 */ /* 0x000fe20000000400 */
[-C--:B-1----:R-:W-:Y:S01]  /*2c00*/  FMUL.FTZ R28, R68, R27.reuse ;  /* 0x0000001b441c7220 */ /* 0x082fe20000410000 */
[----:B------:R-:W-:Y:S01]  /*2c10*/  MUFU.SIN R211, R168 ;  /* 0x000000a800d37308 */ /* 0x000fe20000000400 */
[----:B------:R-:W-:Y:S01]  /*2c20*/  FMUL.FTZ R29, R66, R27 ;  /* 0x0000001b421d7220 */ /* 0x000fe20000410000 */
[----:B------:R-:W-:Y:S01]  /*2c30*/  LDS.U16 R187, [R39+0x12] ;  /* 0x0000120027bb7984 */ /* 0x000fe20000000400 */
[----:B------:R-:W-:Y:S01]  /*2c40*/  FMUL.RZ R170, R28, 0.15915493667125701904 ;  /* 0x3e22f9831caa7820 */ /* 0x000fe2000040c000 */
[-C--:B------:R-:W-:Y:S02]  /*2c50*/  FMUL.FTZ R28, R68, R171.reuse ;  /* 0x000000ab441c7220 */ /* 0x080fe40000410000 */
[----:B------:R-:W-:Y:S02]  /*2c60*/  LDS.U16 R185, [R38+0x14] ;  /* 0x0000140026b97984 */ /* 0x000fe40000000400 */
[----:B------:R1:W-:Y:S01]  /*2c70*/  MUFU.COS R215, R168 ;  /* 0x000000a800d77308 */ /* 0x0003e20000000000 */
[----:B0-----:R-:W-:Y:S01]  /*2c80*/  FMUL.RZ R172, R29, 0.15915493667125701904 ;  /* 0x3e22f9831dac7820 */ /* 0x001fe2000040c000 */
[----:B------:R-:W-:Y:S01]  /*2c90*/  FMUL.RZ R166, R31, 0.15915493667125701904 ;  /* 0x3e22f9831fa67820 */ /* 0x000fe2000040c000 */
[----:B------:R-:W-:Y:S01]  /*2ca0*/  FMUL.FTZ R29, R66, R171 ;  /* 0x000000ab421d7220 */ /* 0x000fe20000410000 */
[----:B------:R-:W-:Y:S04]  /*2cb0*/  LDS.U16 R183, [R37+0x16] ;  /* 0x0000160025b77984 */ /* 0x000fe80000000400 */
[----:B------:R-:W-:Y:S01]  /*2cc0*/  LDS.U16 R181, [R36+0x18] ;  /* 0x0000180024b57984 */ /* 0x000fe20000000400 */
[----:B-1----:R-:W-:Y:S01]  /*2cd0*/  FMUL.FTZ R168, R64, R27 ;  /* 0x0000001b40a87220 */ /* 0x002fe20000410000 */
[----:B------:R0:W-:Y:S02]  /*2ce0*/  MUFU.EX2 R209, R28 ;  /* 0x0000001c00d17308 */ /* 0x0001e40000000800 */
[----:B------:R-:W-:Y:S01]  /*2cf0*/  LDS.U16 R179, [R35+0x1a] ;  /* 0x00001a0023b37984 */ /* 0x000fe20000000400 */
[----:B------:R-:W-:Y:S01]  /*2d00*/  FMUL.RZ R174, R168, 0.15915493667125701904 ;  /* 0x3e22f983a8ae7820 */ /* 0x000fe2000040c000 */
[----:B------:R-:W-:-:S04]  /*2d10*/  FMUL.FTZ R168, R64, R171 ;  /* 0x000000ab40a87220 */ /* 0x000fc80000410000 */
[----:B------:R-:W-:Y:S01]  /*2d20*/  MUFU.SIN R164, R170 ;  /* 0x000000aa00a47308 */ /* 0x000fe20000000400 */
[----:B0-----:R-:W-:-:S04]  /*2d30*/  FMUL.FTZ R28, R62, R27 ;  /* 0x0000001b3e1c7220 */ /* 0x001fc80000410000 */
[----:B------:R-:W-:-:S03]  /*2d40*/  FMUL.RZ R177, R28, 0.15915493667125701904 ;  /* 0x3e22f9831cb17820 */ /* 0x000fc6000040c000 */
[----:B------:R0:W-:Y:S02]  /*2d50*/  MUFU.COS R210, R170 ;  /* 0x000000aa00d27308 */ /* 0x0001e40000000000 */
[----:B0-----:R-:W-:-:S06]  /*2d60*/  FMUL.FTZ R170, R62, R171 ;  /* 0x000000ab3eaa7220 */ /* 0x001fcc0000410000 */
[----:B------:R-:W-:Y:S08]  /*2d70*/  MUFU.SIN R31, R166 ;  /* 0x000000a6001f7308 */ /* 0x000ff00000000400 */
[----:B------:R-:W-:Y:S08]  /*2d80*/  MUFU.COS R235, R166 ;  /* 0x000000a600eb7308 */ /* 0x000ff00000000000 */
[----:B------:R-:W-:Y:S08]  /*2d90*/  MUFU.SIN R166, R172 ;  /* 0x000000ac00a67308 */ /* 0x000ff00000000400 */
[----:B------:R-:W-:Y:S08]  /*2da0*/  MUFU.COS R208, R172 ;  /* 0x000000ac00d07308 */ /* 0x000ff00000000000 */
[----:B------:R-:W0:Y:S08]  /*2db0*/  MUFU.EX2 R29, R29 ;  /* 0x0000001d001d7308 */ /* 0x000e300000000800 */
[----:B------:R-:W-:Y:S08]  /*2dc0*/  MUFU.COS R173, R174 ;  /* 0x000000ae00ad7308 */ /* 0x000ff00000000000 */
[----:B------:R-:W1:Y:S08]  /*2dd0*/  MUFU.EX2 R168, R168 ;  /* 0x000000a800a87308 */ /* 0x000e700000000800 */
[----:B------:R-:W-:Y:S08]  /*2de0*/  MUFU.COS R175, R177 ;  /* 0x000000b100af7308 */ /* 0x000ff00000000000 */
[----:B------:R-:W1:Y:S01]  /*2df0*/  MUFU.EX2 R170, R170 ;  /* 0x000000aa00aa7308 */ /* 0x000e620000000800 */
[-C--:B------:R-:W-:Y:S01]  /*2e00*/  FMUL.FTZ R162, R70, R171.reuse ;  /* 0x000000ab46a27220 */ /* 0x080fe20000410000 */
[-C--:B------:R-:W-:Y:S01]  /*2e10*/  FMUL.FTZ R28, R72, R171.reuse ;  /* 0x000000ab481c7220 */ /* 0x080fe20000410000 */
[C---:B0-----:R-:W-:Y:S01]  /*2e20*/  FMUL.FTZ R208, R29.reuse, R208 ;  /* 0x000000d01dd07220 */ /* 0x041fe20000410000 */
[----:B------:R-:W-:Y:S01]  /*2e30*/  FMUL.FTZ R207, R29, R166 ;  /* 0x000000a61dcf7220 */ /* 0x000fe20000410000 */
[----:B------:R-:W-:-:S03]  /*2e40*/  FMUL.FTZ R172, R60, R171 ;  /* 0x000000ab3cac7220 */ /* 0x000fc60000410000 */
[----:B------:R-:W0:Y:S01]  /*2e50*/  MUFU.EX2 R162, R162 ;  /* 0x000000a200a27308 */ /* 0x000e220000000800 */
[----:B-1----:R-:W-:Y:S01]  /*2e60*/  FMUL.FTZ R206, R168, R173 ;  /* 0x000000ada8ce7220 */ /* 0x002fe20000410000 */
[----:B------:R-:W-:Y:S01]  /*2e70*/  FMUL.FTZ R29, R58, R171 ;  /* 0x000000ab3a1d7220 */ /* 0x000fe20000410000 */
[----:B------:R-:W-:Y:S04]  /*2e80*/  LDS.U16 R173, [R56+0x2] ;  /* 0x0000020038ad7984 */ /* 0x000fe80000000400 */
[----:B------:R-:W-:Y:S01]  /*2e90*/  LDS.U16 R171, [R49] ;  /* 0x0000000031ab7984 */ /* 0x000fe20000000400 */
[----:B------:R1:W-:Y:S01]  /*2ea0*/  MUFU.SIN R203, R177 ;  /* 0x000000b100cb7308 */ /* 0x0003e20000000400 */
[----:B------:R-:W-:Y:S02]  /*2eb0*/  FMUL.FTZ R204, R170, R175 ;  /* 0x000000afaacc7220 */ /* 0x000fe40000410000 */
[----:B------:R-:W-:Y:S04]  /*2ec0*/  LDS.U16 R175, [R0+0x1e] ;  /* 0x00001e0000af7984 */ /* 0x000fe80000000400 */
[----:B-1----:R-:W-:Y:S01]  /*2ed0*/  LDS.U16 R177, [R34+0x1c] ;  /* 0x00001c0022b17984 */ /* 0x002fe20000000400 */
[----:B------:R-:W1:Y:S08]  /*2ee0*/  MUFU.SIN R205, R174 ;  /* 0x000000ae00cd7308 */ /* 0x000e700000000400 */
[----:B------:R0:W1:Y:S08]  /*2ef0*/  MUFU.EX2 R176, R28 ;  /* 0x0000001c00b07308 */ /* 0x0000700000000800 */
[----:B------:R1:W-:Y:S01]  /*2f00*/  MUFU.EX2 R196, R29 ;  /* 0x0000001d00c47308 */ /* 0x0003e20000000800 */
[----:B0-----:R-:W-:Y:S01]  /*2f10*/  FMUL.FTZ R28, R60, R27 ;  /* 0x0000001b3c1c7220 */ /* 0x001fe20000410000 */
[----:B------:R-:W-:Y:S01]  /*2f20*/  FMUL.FTZ R215, R162, R215 ;  /* 0x000000d7a2d77220 */ /* 0x000fe20000410000 */
[----:B-1----:R-:W-:Y:S01]  /*2f30*/  SHF.L.U32 R29, R104, 0x8, RZ ;  /* 0x00000008681d7819 */ /* 0x002fe200000006ff */
[----:B------:R-:W-:Y:S01]  /*2f40*/  FMUL.FTZ R211, R162, R211 ;  /* 0x000000d3a2d37220 */ /* 0x000fe20000410000 */
[----:B------:R-:W-:Y:S01]  /*2f50*/  FMUL.RZ R28, R28, 0.15915493667125701904 ;  /* 0x3e22f9831c1c7820 */ /* 0x000fe2000040c000 */
[----:B------:R-:W-:Y:S01]  /*2f60*/  ISETP.NE.AND P2, PT, R154, RZ, PT ;  /* 0x000000ff9a00720c */ /* 0x000fe20003f45270 */
[C---:B------:R-:W-:Y:S01]  /*2f70*/  FMUL.FTZ R210, R209.reuse, R210 ;  /* 0x000000d2d1d27220 */ /* 0x040fe20000410000 */
[----:B------:R-:W-:Y:S01]  /*2f80*/  FMUL.FTZ R209, R209, R164 ;  /* 0x000000a4d1d17220 */ /* 0x000fe20000410000 */
[----:B------:R-:W-:Y:S01]  /*2f90*/  MUFU.SIN R237, R28 ;  /* 0x0000001c00ed7308 */ /* 0x000fe20000000400 */
[----:B------:R-:W-:Y:S01]  /*2fa0*/  FMUL.FTZ R205, R168, R205 ;  /* 0x000000cda8cd7220 */ /* 0x000fe20000410000 */
[----:B------:R-:W-:Y:S01]  /*2fb0*/  FMUL.FTZ R203, R170, R203 ;  /* 0x000000cbaacb7220 */ /* 0x000fe20000410000 */
[----:B------:R-:W-:Y:S01]  /*2fc0*/  FMUL.FTZ R31, R176, R31 ;  /* 0x0000001fb01f7220 */ /* 0x000fe20000410000 */
[----:B------:R-:W0:Y:S04]  /*2fd0*/  S2UR UR7, SR_CgaCtaId ;  /* 0x00000000000779c3 */ /* 0x000e280000008800 */
[----:B------:R-:W-:Y:S01]  /*2fe0*/  MUFU.EX2 R200, R172 ;  /* 0x000000ac00c87308 */ /* 0x000fe20000000800 */
[----:B--2---:R1:W-:Y:S04]  /*2ff0*/  STS.U16 [R100+0x420], R7 ;  /* 0x0004200764007388 */ /* 0x0043e80000000400 */
[----:B---3--:R-:W-:Y:S04]  /*3000*/  STS.U16 [R98+0x460], R33 ;  /* 0x0004602162007388 */ /* 0x008fe80000000400 */
[----:B----4-:R-:W-:Y:S04]  /*3010*/  STS.U16 [R96+0x4a0], R217 ;  /* 0x0004a0d960007388 */ /* 0x010fe80000000400 */
[----:B-----5:R-:W-:Y:S01]  /*3020*/  STS.U16 [R94+0x4e0], R219 ;  /* 0x0004e0db5e007388 */ /* 0x020fe20000000400 */
[----:B-1----:R-:W-:-:S03]  /*3030*/  FMUL.FTZ R7, R58, R27 ;  /* 0x0000001b3a077220 */ /* 0x002fc60000410000 */
[----:B------:R1:W-:Y:S04]  /*3040*/  STS.U16 [R92+0x520], R5 ;  /* 0x000520055c007388 */ /* 0x0003e80000000400 */
[----:B------:R-:W-:Y:S01]  /*3050*/  STS.U16 [R90+0x560], R221 ;  /* 0x000560dd5a007388 */ /* 0x000fe20000000400 */
[----:B------:R-:W-:Y:S01]  /*3060*/  FMUL.RZ R162, R7, 0.15915493667125701904 ;  /* 0x3e22f98307a27820 */ /* 0x000fe2000040c000 */
[----:B-1----:R-:W-:Y:S02]  /*3070*/  LOP3.LUT R5, R29, 0x100, RZ, 0xc0, !PT ;  /* 0x000001001d057812 */ /* 0x002fe400078ec0ff */
[----:B------:R-:W-:Y:S04]  /*3080*/  STS.U16 [R88+0x5a0], R223 ;  /* 0x0005a0df58007388 */ /* 0x000fe80000000400 */
[----:B------:R-:W-:Y:S01]  /*3090*/  STS.U16 [R86+0x5e0], R225 ;  /* 0x0005e0e156007388 */ /* 0x000fe20000000400 */
[----:B------:R1:W2:Y:S03]  /*30a0*/  MUFU.COS R217, R28 ;  /* 0x0000001c00d97308 */ /* 0x0002a60000000000 */
[----:B------:R-:W-:Y:S05]  /*30b0*/  STS.U16 [R48+0x620], R227 ;  /* 0x000620e330007388 */ /* 0x000fea0000000400 */
[----:B------:R-:W-:Y:S01]  /*30c0*/  MUFU.SIN R219, R162 ;  /* 0x000000a200db7308 */ /* 0x000fe20000000400 */
[----:B------:R3:W-:Y:S04]  /*30d0*/  STS.U16 [R47+0x660], R6 ;  /* 0x000660062f007388 */ /* 0x0007e80000000400 */
[----:B------:R-:W-:Y:S04]  /*30e0*/  STS.U16 [R46+0x6a0], R229 ;  /* 0x0006a0e52e007388 */ /* 0x000fe80000000400 */
[----:B------:R4:W-:Y:S01]  /*30f0*/  STS.U16 [R45+0x6e0], R30 ;  /* 0x0006e01e2d007388 */ /* 0x0009e20000000400 */
[----:B---3--:R-:W-:-:S03]  /*3100*/  IADD3 R6, PT, PT, R5, UR4, RZ ;  /* 0x0000000405067c10 */ /* 0x008fc6000fffe0ff */
[----:B------:R-:W-:Y:S04]  /*3110*/  STS.U16 [R44+0x720], R231 ;  /* 0x000720e72c007388 */ /* 0x000fe80000000400 */
[----:B------:R-:W-:Y:S04]  /*3120*/  STS.U16 [R43+0x760], R32 ;  /* 0x000760202b007388 */ /* 0x000fe80000000400 */
[----:B------:R-:W-:Y:S01]  /*3130*/  STS.U16 [R42+0x7a0], R233 ;  /* 0x0007a0e92a007388 */ /* 0x000fe20000000400 */
[----:B------:R-:W-:-:S03]  /*3140*/  SEL R178, R6, R141, !P2 ;  /* 0x0000008d06b27207 */ /* 0x000fc60005000000 */
[----:B------:R-:W-:Y:S01]  /*3150*/  STS.U16 [R41+0x7e0], R4 ;  /* 0x0007e00429007388 */ /* 0x000fe20000000400 */
[----:B------:R-:W-:-:S03]  /*3160*/  NOP ;  /* 0x0000000000007918 */ /* 0x000fc60000000000 */
[----:B------:R-:W-:Y:S01]  /*3170*/  LDS.U16 R5, [R49+0x420] ;  /* 0x0004200031057984 */ /* 0x000fe20000000400 */
[----:B------:R3:W5:Y:S01]  /*3180*/  MUFU.COS R221, R162 ;  /* 0x000000a200dd7308 */ /* 0x0007620000000000 */
[----:B----4-:R-:W-:Y:S02]  /*3190*/  FMUL.FTZ R30, R176, R235 ;  /* 0x000000ebb01e7220 */ /* 0x010fe40000410000 */
[----:B-1----:R-:W-:Y:S04]  /*31a0*/  LDS.U16 R28, [R54+0x426] ;  /* 0x00042600361c7984 */ /* 0x002fe80000000400 */
[----:B------:R-:W1:Y:S04]  /*31b0*/  LDS.U16 R6, [R56+0x422] ;  /* 0x0004220038067984 */ /* 0x000e680000000400 */
[----:B------:R-:W4:Y:S04]  /*31c0*/  LDS.U16 R7, [R55+0x424] ;  /* 0x0004240037077984 */ /* 0x000f280000000400 */
[----:B------:R-:W2:Y:S04]  /*31d0*/  LDS.U16 R29, [R53+0x428] ;  /* 0x00042800351d7984 */ /* 0x000ea80000000400 */
[----:B------:R-:W5:Y:S04]  /*31e0*/  LDS.U16 R4, [R52+0x42a] ;  /* 0x00042a0034047984 */ /* 0x000f680000000400 */
[----:B------:R-:W5:Y:S04]  /*31f0*/  LDS.U16 R32, [R51+0x42c] ;  /* 0x00042c0033207984 */ /* 0x000f680000000400 */
[----:B------:R-:W5:Y:S04]  /*3200*/  LDS.U16 R33, [R50+0x42e] ;  /* 0x00042e0032217984 */ /* 0x000f680000000400 */
[----:B---3--:R-:W3:Y:S04]  /*3210*/  LDS.U16 R162, [R40+0x430] ;  /* 0x0004300028a27984 */ /* 0x008ee80000000400 */
[----:B------:R-:W3:Y:S04]  /*3220*/  LDS.U16 R164, [R39+0x432] ;  /* 0x0004320027a47984 */ /* 0x000ee80000000400 */
[----:B------:R-:W3:Y:S04]  /*3230*/  LDS.U16 R166, [R38+0x434] ;  /* 0x0004340026a67984 */ /* 0x000ee80000000400 */
[----:B------:R-:W3:Y:S04]  /*3240*/  LDS.U16 R168, [R37+0x436] ;  /* 0x0004360025a87984 */ /* 0x000ee80000000400 */
[----:B------:R-:W3:Y:S04]  /*3250*/  LDS.U16 R170, [R36+0x438] ;  /* 0x0004380024aa7984 */ /* 0x000ee80000000400 */
[----:B------:R-:W3:Y:S04]  /*3260*/  LDS.U16 R172, [R35+0x43a] ;  /* 0x00043a0023ac7984 */ /* 0x000ee80000000400 */
[----:B------:R-:W3:Y:S04]  /*3270*/  LDS.U16 R174, [R34+0x43c] ;  /* 0x00043c0022ae7984 */ /* 0x000ee80000000400 */
[----:B------:R-:W3:Y:S01]  /*3280*/  LDS.U16 R176, [R0+0x43e] ;  /* 0x00043e0000b07984 */ /* 0x000ee20000000400 */
[----:B------:R-:W-:-:S02]  /*3290*/  UMOV UR6, 0x400 ;  /* 0x0000040000067882 */ /* 0x000fc40000000000 */
[----:B0-----:R-:W-:Y:S01]  /*32a0*/  ULEA UR6, UR7, UR6, 0x18 ;  /* 0x0000000607067291 */ /* 0x001fe2000f8ec0ff */
[----:B------:R-:W-:-:S05]  /*32b0*/  ISETP.NE.AND P1, PT, R154, 0x1f, PT ;  /* 0x0000001f9a00780c */ /* 0x000fca0003f25270 */
[----:B------:R-:W-:Y:S01]  /*32c0*/  LEA R178, R178, UR6, 0x3 ;  /* 0x00000006b2b27c11 */ /* 0x000fe2000f8e18ff */
[----:B-1----:R-:W-:-:S04]  /*32d0*/  HADD2.F32 R6, -RZ, R6.H0_H0 ;  /* 0x20000006ff067230 */ /* 0x002fc80000004100 */
[----:B------:R0:W-:Y:S01]  /*32e0*/  STS.64 [R178+0x1d10], R30 ;  /* 0x001d101eb2007388 */ /* 0x0001e20000000a00 */
[----:B----4-:R-:W-:Y:S02]  /*32f0*/  HADD2.F32 R7, -RZ, R7.H0_H0 ;  /* 0x20000007ff077230 */ /* 0x010fe40000004100 */
[----:B--2---:R-:W-:Y:S02]  /*3300*/  HADD2.F32 R190, -RZ, R29.H0_H0 ;  /* 0x2000001dffbe7230 */ /* 0x004fe40000004100 */
[----:B-----5:R-:W-:Y:S02]  /*3310*/  HADD2.F32 R4, -RZ, R4.H0_H0 ;  /* 0x20000004ff047230 */ /* 0x020fe40000004100 */
[----:B------:R-:W-:Y:S02]  /*3320*/  HADD2.F32 R32, -RZ, R32.H0_H0 ;  /* 0x20000020ff207230 */ /* 0x000fe40000004100 */
[----:B------:R-:W-:Y:S02]  /*3330*/  HADD2.F32 R184, -RZ, R33.H0_H0 ;  /* 0x20000021ffb87230 */ /* 0x000fe40000004100 */
[----:B0-----:R-:W-:-:S02]  /*3340*/  HADD2.F32 R178, -RZ, R5.H0_H0 ;  /* 0x20000005ffb27230 */ /* 0x001fc40000004100 */
[----:B------:R-:W-:Y:S02]  /*3350*/  HADD2.F32 R5, -RZ, R28.H0_H0 ;  /* 0x2000001cff057230 */ /* 0x000fe40000004100 */
[----:B---3--:R-:W-:Y:S02]  /*3360*/  HADD2.F32 R162, -RZ, R162.H0_H0 ;  /* 0x200000a2ffa27230 */ /* 0x008fe40000004100 */
        /* <DEDUP_REMOVED lines=8> */
[----:B------:R-:W-:Y:S01]  /*33f0*/  ISETP.NE.AND P0, PT, R188, RZ, PT ;  /* 0x000000ffbc00720c */ /* 0x000fe20003f05270 */
[----:B------:R-:W-:Y:S01]  /*3400*/  FMUL.FTZ R202, R200, R217 ;  /* 0x000000d9c8ca7220 */ /* 0x000fe20000410000 */
[----:B------:R-:W-:Y:S01]  /*3410*/  FMUL.FTZ R198, R196, R221 ;  /* 0x000000ddc4c67220 */ /* 0x000fe20000410000 */
[----:B------:R-:W-:Y:S01]  /*3420*/  FMUL.FTZ R200, R200, R237 ;  /* 0x000000edc8c87220 */ /* 0x000fe20000410000 */
[----:B------:R-:W-:Y:S01]  /*3430*/  FMUL.FTZ R196, R196, R219 ;  /* 0x000000dbc4c47220 */ /* 0x000fe20000410000 */
        /* <DEDUP_REMOVED lines=44> */
.L_x_16048:
[----:B------:R0:W1:Y:S02]  /*3700*/  LDS.64 R28, [R214+UR5+0x2d18] ;  /* 0x002d1805d61c7984 */ /* 0x0000640008000a00 */
.L_x_16049:
[----:B------:R-:W-:Y:S05]  /*3710*/  BSYNC.RECONVERGENT B0 ;  /* 0x0000000000007941 */ /* 0x000fea0003800200 */
.L_x_16047:
        /* <DEDUP_REMOVED lines=9> */
[-C--:B------:R-:W-:Y:S01]  /*37b0*/  FMUL.FTZ R5, R211, R224.reuse ;  /* 0x000000e0d3057220 */ /* 0x080fe20000410000 */
[C---:B------:R-:W-:Y:S01]  /*37c0*/  FMUL.FTZ R228, R66.reuse, R191 ;  /* 0x000000bf42e47220 */ /* 0x040fe20000410000 */
[----:B------:R-:W-:Y:S01]  /*37d0*/  FMUL.FTZ R230, R66, R193 ;  /* 0x000000c142e67220 */ /* 0x000fe20000410000 */
[C---:B------:R-:W-:Y:S01]  /*37e0*/  FFMA.FTZ R4, R215.reuse, R224, R4 ;  /* 0x000000e0d7047223 */ /* 0x040fe20000010004 */
[----:B------:R-:W-:Y:S01]  /*37f0*/  FFMA.FTZ R5, R215, R222, -R5 ;  /* 0x000000ded7057223 */ /* 0x000fe20000010805 */
[C---:B------:R-:W-:Y:S01]  /*3800*/  FMUL.FTZ R178, R64.reuse, R187 ;  /* 0x000000bb40b27220 */ /* 0x040fe20000410000 */
[----:B------:R-:W2:Y:S01]  /*3810*/  @P0 LDC R235, c[0x0][0x38c] ;  /* 0x0000e300ffeb0b82 */ /* 0x000ea20000000800 */
[C---:B------:R-:W-:Y:S01]  /*3820*/  FFMA.FTZ R4, R105.reuse, R226, R4 ;  /* 0x000000e269047223 */ /* 0x040fe20000010004 */
[----:B------:R-:W-:Y:S01]  /*3830*/  FFMA.FTZ R5, R105, R236, R5 ;  /* 0x000000ec69057223 */ /* 0x000fe20000010005 */
[----:B------:R-:W-:Y:S01]  /*3840*/  FMUL.FTZ R176, R64, R189 ;  /* 0x000000bd40b07220 */ /* 0x000fe20000410000 */
[C---:B------:R-:W-:Y:S01]  /*3850*/  FMUL.FTZ R172, R62.reuse, R185 ;  /* 0x000000b93eac7220 */ /* 0x040fe20000410000 */
        /* <DEDUP_REMOVED lines=19> */
[----:B------:R-:W-:Y:S01]  /*3990*/  FFMA.FTZ R7, R206, R4, -R7 ;  /* 0x00000004ce077223 */ /* 0x000fe20000010807 */
[----:B------:R-:W-:Y:S01]  /*39a0*/  FMUL.FTZ R4, R30, R211 ;  /* 0x000000d31e047220 */ /* 0x000fe20000410000 */
[----:B------:R-:W-:-:S03]  /*39b0*/  FFMA.FTZ R6, R206, R6, R33 ;  /* 0x00000006ce067223 */ /* 0x000fc60000010021 */
        /* <DEDUP_REMOVED lines=9> */
[----:B------:R-:W-:Y:S01]  /*3a50*/  FFMA.FTZ R32, R204, R32, R217 ;  /* 0x00000020cc207223 */ /* 0x000fe200000100d9 */
[----:B------:R-:W-:Y:S01]  /*3a60*/  FMUL.FTZ R6, R207, R7 ;  /* 0x00000007cf067220 */ /* 0x000fe20000410000 */
[----:B------:R-:W-:Y:S01]  /*3a70*/  FFMA.FTZ R5, R210, R4, R5 ;  /* 0x00000004d2057223 */ /* 0x000fe20000010005 */
[----:B------:R-:W-:Y:S01]  /*3a80*/  FFMA.FTZ R217, R97, R172, R33 ;  /* 0x000000ac61d97223 */ /* 0x000fe20000010021 */
[----:B------:R-:W-:Y:S01]  /*3a90*/  @P0 IADD3 R4, PT, PT, R143, -0x2, RZ ;  /* 0xfffffffe8f040810 */ /* 0x000fe20007ffe0ff */
[----:B------:R-:W-:Y:S01]  /*3aa0*/  FFMA.FTZ R219, R97, R174, R32 ;  /* 0x000000ae61db7223 */ /* 0x000fe20000010020 */
[-C--:B------:R-:W-:Y:S01]  /*3ab0*/  FMUL.FTZ R33, R207, R5.reuse ;  /* 0x00000005cf217220 */ /* 0x080fe20000410000 */
[----:B------:R-:W-:Y:S01]  /*3ac0*/  FFMA.FTZ R32, R208, R5, R6 ;  /* 0x00000005d0207223 */ /* 0x000fe20000010006 */
[C---:B------:R-:W-:Y:S01]  /*3ad0*/  FMUL.FTZ R162, R200.reuse, R217 ;  /* 0x000000d9c8a27220 */ /* 0x040fe20000410000 */
[----:B------:R-:W-:Y:S01]  /*3ae0*/  FMUL.FTZ R233, R200, R219 ;  /* 0x000000dbc8e97220 */ /* 0x000fe20000410000 */
[----:B------:R-:W-:Y:S01]  /*3af0*/  FFMA.FTZ R33, R208, R7, -R33 ;  /* 0x00000007d0217223 */ /* 0x000fe20000010821 */
[----:B--2---:R-:W-:Y:S01]  /*3b00*/  @P0 IMAD R7, R4, R235, UR4 ;  /* 0x0000000404070e24 */ /* 0x004fe2000f8e02eb */
[----:B------:R-:W-:Y:S01]  /*3b10*/  CS2R R4, SRZ ;  /* 0x0000000000047805 */ /* 0x000fe2000001ff00 */
[----:B------:R-:W-:Y:S01]  /*3b20*/  FFMA.FTZ R233, R202, R217, -R233 ;  /* 0x000000d9cae97223 */ /* 0x000fe200000108e9 */
[----:B------:R-:W-:Y:S01]  /*3b30*/  FMUL.FTZ R217, R205, R32 ;  /* 0x00000020cdd97220 */ /* 0x000fe20000410000 */
[----:B------:R-:W-:-:S04]  /*3b40*/  @P0 IMAD.WIDE R6, R7, 0x10, R10 ;  /* 0x0000001007060825 */ /* 0x000fc800078e020a */
[----:B------:R-:W-:Y:S01]  /*3b50*/  FFMA.FTZ R162, R202, R219, R162 ;  /* 0x000000dbcaa27223 */ /* 0x000fe200000100a2 */
[----:B------:R-:W-:Y:S01]  /*3b60*/  FFMA.FTZ R233, R95, R170, R233 ;  /* 0x000000aa5fe97223 */ /* 0x000fe200000100e9 */
[-C--:B------:R-:W-:Y:S01]  /*3b70*/  FFMA.FTZ R217, R206, R33.reuse, -R217 ;  /* 0x00000021ced97223 */ /* 0x080fe200000108d9 */
[----:B------:R-:W-:Y:S01]  /*3b80*/  FMUL.FTZ R33, R205, R33 ;  /* 0x00000021cd217220 */ /* 0x000fe20000410000 */
[----:B------:R2:W4:Y:S01]  /*3b90*/  @P0 LDG.E.64 R4, desc[UR16][R6.64+0x8] ;  /* 0x0000081006040981 */ /* 0x000522000c1e1b00 */
[----:B------:R-:W-:Y:S01]  /*3ba0*/  FFMA.FTZ R219, R95, R168, R162 ;  /* 0x000000a85fdb7223 */ /* 0x000fe200000100a2 */
[----:B------:R-:W-:Y:S01]  /*3bb0*/  FMUL.FTZ R162, R196, R233 ;  /* 0x000000e9c4a27220 */ /* 0x000fe20000410000 */
[----:B------:R-:W-:Y:S02]  /*3bc0*/  FFMA.FTZ R33, R206, R32, R33 ;  /* 0x00000020ce217223 */ /* 0x000fe40000010021 */
        /* <DEDUP_REMOVED lines=8> */
[----:B------:R-:W-:Y:S01]  /*3c50*/  FFMA.FTZ R219, R204, R33, R219 ;  /* 0x00000021ccdb7223 */ /* 0x000fe200000100db */
[----:B------:R-:W-:-:S02]  /*3c60*/  FFMA.FTZ R33, R93, R218, R235 ;  /* 0x000000da5d217223 */ /* 0x000fc400000100eb */
[----:B------:R-:W5:Y:S01]  /*3c70*/  SHFL.UP PT, R235, R32, 0x1, RZ ;  /* 0x0420000020eb7989 */ /* 0x000f6200000e00ff */
[----:B------:R-:W-:Y:S01]  /*3c80*/  FFMA.FTZ R217, R204, R217, -R216 ;  /* 0x000000d9ccd97223 */ /* 0x000fe200000108d8 */
[C---:B------:R-:W-:Y:S02]  /*3c90*/  FMUL.FTZ R233, R200.reuse, R219 ;  /* 0x000000dbc8e97220 */ /* 0x040fe40000410000 */
[----:B------:R-:W0:Y:S01]  /*3ca0*/  SHFL.UP PT, R220, R33, 0x1, RZ ;  /* 0x0420000021dc7989 */ /* 0x000e2200000e00ff */
[-C--:B--2---:R-:W-:Y:S01]  /*3cb0*/  FMUL.FTZ R6, R200, R217.reuse ;  /* 0x000000d9c8067220 */ /* 0x084fe20000410000 */
[----:B------:R-:W-:-:S03]  /*3cc0*/  FFMA.FTZ R233, R202, R217, -R233 ;  /* 0x000000d9cae97223 */ /* 0x000fc600000108e9 */
[----:B------:R-:W-:Y:S01]  /*3cd0*/  FFMA.FTZ R219, R202, R219, R6 ;  /* 0x000000dbcadb7223 */ /* 0x000fe20000010006 */
[----:B------:R-:W-:-:S03]  /*3ce0*/  FMUL.FTZ R7, R196, R233 ;  /* 0x000000e9c4077220 */ /* 0x000fc60000410000 */
[-C--:B------:R-:W-:Y:S01]  /*3cf0*/  FMUL.FTZ R216, R196, R219.reuse ;  /* 0x000000dbc4d87220 */ /* 0x080fe20000410000 */
[----:B------:R-:W-:-:S03]  /*3d00*/  FFMA.FTZ R6, R198, R219, R7 ;  /* 0x000000dbc6067223 */ /* 0x000fc60000010007 */
[----:B------:R-:W-:Y:S02]  /*3d10*/  FFMA.FTZ R7, R198, R233, -R216 ;  /* 0x000000e9c6077223 */ /* 0x000fe400000108d8 */
[----:B------:R-:W2:Y:S01]  /*3d20*/  SHFL.UP PT, R217, R6, 0x1, RZ ;  /* 0x0420000006d97989 */ /* 0x000ea200000e00ff */
[----:B------:R-:W-:-:S03]  /*3d30*/  ISETP.GE.AND P1, PT, R102, 0x1, PT ;  /* 0x000000016600780c */ /* 0x000fc60003f26270 */
[----:B------:R-:W3:Y:S01]  /*3d40*/  SHFL.UP PT, R216, R7, 0x1, RZ ;  /* 0x0420000007d87989 */ /* 0x000ee200000e00ff */
[-C--:B-----5:R-:W-:Y:S01]  /*3d50*/  FMUL.FTZ R219, R7, R235.reuse ;  /* 0x000000eb07db7220 */ /* 0x0a0fe20000410000 */
[----:B------:R-:W-:-:S03]  /*3d60*/  FMUL.FTZ R238, R6, R235 ;  /* 0x000000eb06ee7220 */ /* 0x000fc60000410000 */
[-C--:B0-----:R-:W-:Y:S01]  /*3d70*/  FFMA.FTZ R219, R6, R220.reuse, R219 ;  /* 0x000000dc06db7223 */ /* 0x081fe200000100db */
[----:B------:R-:W-:-:S04]  /*3d80*/  FFMA.FTZ R238, R7, R220, -R238 ;  /* 0x000000dc07ee7223 */ /* 0x000fc800000108ee */
[----:B------:R-:W-:Y:S01]  /*3d90*/  @P1 FADD.FTZ R32, R32, R219 ;  /* 0x000000db20201221 */ /* 0x000fe20000010000 */
[----:B------:R-:W-:-:S04]  /*3da0*/  @P1 FADD.FTZ R33, R33, R238 ;  /* 0x000000ee21211221 */ /* 0x000fc80000010000 */
[----:B------:R-:W0:Y:S04]  /*3db0*/  SHFL.UP PT, R235, R32, 0x2, RZ ;  /* 0x0440000020eb7989 */ /* 0x000e2800000e00ff */
[----:B------:R-:W5:Y:S01]  /*3dc0*/  SHFL.UP PT, R233, R33, 0x2, RZ ;  /* 0x0440000021e97989 */ /* 0x000f6200000e00ff */
[-C--:B--2---:R-:W-:Y:S01]  /*3dd0*/  FMUL.FTZ R219, R7, R217.reuse ;  /* 0x000000d907db7220 */ /* 0x084fe20000410000 */
[----:B------:R-:W-:-:S03]  /*3de0*/  FMUL.FTZ R220, R6, R217 ;  /* 0x000000d906dc7220 */ /* 0x000fc60000410000 */
[-C--:B---3--:R-:W-:Y:S01]  /*3df0*/  @P1 FFMA.FTZ R6, R6, R216.reuse, R219 ;  /* 0x000000d806061223 */ /* 0x088fe200000100db */
[----:B------:R-:W-:-:S04]  /*3e00*/  @P1 FFMA.FTZ R7, R7, R216, -R220 ;  /* 0x000000d807071223 */ /* 0x000fc800000108dc */
[----:B------:R-:W2:Y:S01]  /*3e10*/  SHFL.UP PT, R217, R6, 0x2, RZ ;  /* 0x0440000006d97989 */ /* 0x000ea200000e00ff */
[----:B------:R-:W-:-:S03]  /*3e20*/  ISETP.GE.AND P1, PT, R102, 0x2, PT ;  /* 0x000000026600780c */ /* 0x000fc60003f26270 */
[----:B------:R-:W3:Y:S01]  /*3e30*/  SHFL.UP PT, R216, R7, 0x2, RZ ;  /* 0x0440000007d87989 */ /* 0x000ee200000e00ff */
[-C--:B0-----:R-:W-:Y:S01]  /*3e40*/  FMUL.FTZ R219, R7, R235.reuse ;  /* 0x000000eb07db7220 */ /* 0x081fe20000410000 */
[----:B------:R-:W-:-:S03]  /*3e50*/  FMUL.FTZ R220, R6, R235 ;  /* 0x000000eb06dc7220 */ /* 0x000fc60000410000 */
[-C--:B-----5:R-:W-:Y:S01]  /*3e60*/  FFMA.FTZ R219, R6, R233.reuse, R219 ;  /* 0x000000e906db7223 */ /* 0x0a0fe200000100db */
[----:B------:R-:W-:-:S04]  /*3e70*/  FFMA.FTZ R220, R7, R233, -R220 ;  /* 0x000000e907dc7223 */ /* 0x000fc800000108dc */
[----:B------:R-:W-:Y:S01]  /*3e80*/  @P1 FADD.FTZ R32, R32, R219 ;  /* 0x000000db20201221 */ /* 0x000fe20000010000 */
[----:B------:R-:W-:-:S04]  /*3e90*/  @P1 FADD.FTZ R33, R33, R220 ;  /* 0x000000dc21211221 */ /* 0x000fc80000010000 */
[----:B------:R-:W0:Y:S01]  /*3ea0*/  SHFL.UP PT, R235, R32, 0x4, RZ ;  /* 0x0480000020eb7989 */ /* 0x000e2200000e00ff */
[CC--:B--2---:R-:W-:Y:S01]  /*3eb0*/  FMUL.FTZ R219, R7.reuse, R217.reuse ;  /* 0x000000d907db7220 */ /* 0x0c4fe20000410000 */
[C---:B------:R-:W-:Y:S02]  /*3ec0*/  FMUL.FTZ R220, R6.reuse, R217 ;  /* 0x000000d906dc7220 */ /* 0x040fe40000410000 */
[----:B------:R-:W2:Y:S01]  /*3ed0*/  SHFL.UP PT, R233, R33, 0x4, RZ ;  /* 0x0480000021e97989 */ /* 0x000ea200000e00ff */
[-C--:B---3--:R-:W-:Y:S01]  /*3ee0*/  @P1 FFMA.FTZ R6, R6, R216.reuse, R219 ;  /* 0x000000d806061223 */ /* 0x088fe200000100db */
[----:B------:R-:W-:-:S04]  /*3ef0*/  @P1 FFMA.FTZ R7, R7, R216, -R220 ;  /* 0x000000d807071223 */ /* 0x000fc800000108dc */
[----:B------:R-:W3:Y:S04]  /*3f00*/  SHFL.UP PT, R217, R6, 0x4, RZ ;  /* 0x0480000006d97989 */ /* 0x000ee800000e00ff */
[----:B------:R-:W5:Y:S01]  /*3f10*/  SHFL.UP PT, R216, R7, 0x4, RZ ;  /* 0x0480000007d87989 */ /* 0x000f6200000e00ff */
[----:B------:R-:W-:Y:S01]  /*3f20*/  ISETP.GE.AND P1, PT, R102, 0x4, PT ;  /* 0x000000046600780c */ /* 0x000fe20003f26270 */
[-C--:B0-----:R-:W-:Y:S01]  /*3f30*/  FMUL.FTZ R219, R7, R235.reuse ;  /* 0x000000eb07db7220 */ /* 0x081fe20000410000 */
[----:B------:R-:W-:-:S03]  /*3f40*/  FMUL.FTZ R220, R6, R235 ;  /* 0x000000eb06dc7220 */ /* 0x000fc60000410000 */
[-C--:B--2---:R-:W-:Y:S01]  /*3f50*/  FFMA.FTZ R219, R6, R233.reuse, R219 ;  /* 0x000000e906db7223 */ /* 0x084fe200000100db */
[----:B------:R-:W-:-:S07]  /*3f60*/  FFMA.FTZ R220, R7, R233, -R220 ;  /* 0x000000e907dc7223 */ /* 0x000fce00000108dc */
[----:B------:R-:W-:Y:S01]  /*3f70*/  @P1 FADD.FTZ R32, R32, R219 ;  /* 0x000000db20201221 */ /* 0x000fe20000010000 */
[-C--:B---3--:R-:W-:Y:S01]  /*3f80*/  FMUL.FTZ R219, R7, R217.reuse ;  /* 0x000000d907db7220 */ /* 0x088fe20000410000 */
        /* <DEDUP_REMOVED lines=29> */
[----:B------:R-:W-:-:S07]  /*4160*/  FFMA.FTZ R219, R6, R219, R235 ;  /* 0x000000db06db7223 */ /* 0x000fce00000100eb */
[----:B-----5:R-:W-:Y:S01]  /*4170*/  @P1 FFMA.FTZ R7, R7, R216, -R233 ;  /* 0x000000d807071223 */ /* 0x020fe200000108e9 */
[-C--:B-1----:R-:W-:Y:S01]  /*4180*/  FMUL.FTZ R233, R196, R29.reuse ;  /* 0x0000001dc4e97220 */ /* 0x082fe20000410000 */
[----:B------:R-:W-:-:S03]  /*4190*/  FMUL.FTZ R235, R198, R29 ;  /* 0x0000001dc6eb7220 */ /* 0x000fc60000410000 */
[-C--:B------:R-:W-:Y:S01]  /*41a0*/  FFMA.FTZ R233, R198, R28.reuse, -R233 ;  /* 0x0000001cc6e97223 */ /* 0x080fe200000108e9 */
[----:B------:R-:W-:Y:S01]  /*41b0*/  FFMA.FTZ R235, -R196, R28, -R235 ;  /* 0x0000001cc4eb7223 */ /* 0x000fe200000109eb */
[----:B------:R-:W-:Y:S02]  /*41c0*/  @P1 FFMA.FTZ R6, R6, R216, R217 ;  /* 0x000000d806061223 */ /* 0x000fe400000100d9 */
[C---:B------:R-:W-:Y:S01]  /*41d0*/  FMUL.FTZ R216, R200.reuse, R233 ;  /* 0x000000e9c8d87220 */ /* 0x040fe20000410000 */
[----:B------:R-:W-:-:S03]  /*41e0*/  FMUL.FTZ R217, R200, R235 ;  /* 0x000000ebc8d97220 */ /* 0x000fc60000410000 */
[----:B------:R-:W-:Y:S01]  /*41f0*/  FFMA.FTZ R235, R202, R235, -R216 ;  /* 0x000000ebcaeb7223 */ /* 0x000fe200000108d8 */
[----:B------:R-:W-:Y:S01]  /*4200*/  FMUL.FTZ R216, R196, R229 ;  /* 0x000000e5c4d87220 */ /* 0x000fe20000410000 */
[----:B------:R-:W-:Y:S01]  /*4210*/  FFMA.FTZ R237, R202, R233, R217 ;  /* 0x000000e9caed7223 */ /* 0x000fe200000100d9 */
[-C--:B------:R-:W-:Y:S02]  /*4220*/  FMUL.FTZ R217, R196, R231.reuse ;  /* 0x000000e7c4d97220 */ /* 0x080fe40000410000 */
[C---:B------:R-:W-:Y:S02]  /*4230*/  FFMA.FTZ R216, R198.reuse, R231, R216 ;  /* 0x000000e7c6d87223 */ /* 0x040fe400000100d8 */
[----:B------:R-:W-:Y:S02]  /*4240*/  FFMA.FTZ R238, R198, R229, -R217 ;  /* 0x000000e5c6ee7223 */ /* 0x000fe400000108d9 */
[----:B------:R-:W-:Y:S02]  /*4250*/  FADD.FTZ R217, R225, R216 ;  /* 0x000000d8e1d97221 */ /* 0x000fe40000010000 */
[----:B------:R-:W-:-:S02]  /*4260*/  FADD.FTZ R233, R227, R238 ;  /* 0x000000eee3e97221 */ /* 0x000fc40000010000 */
[C---:B------:R-:W-:Y:S02]  /*4270*/  FMUL.FTZ R238, R200.reuse, R217 ;  /* 0x000000d9c8ee7220 */ /* 0x040fe40000410000 */
[-C--:B------:R-:W-:Y:S02]  /*4280*/  FMUL.FTZ R239, R200, R233.reuse ;  /* 0x000000e9c8ef7220 */ /* 0x080fe40000410000 */
[C---:B------:R-:W-:Y:S02]  /*4290*/  FFMA.FTZ R238, R202.reuse, R233, -R238 ;  /* 0x000000e9caee7223 */ /* 0x040fe400000108ee */
[----:B------:R-:W-:Y:S01]  /*42a0*/  FFMA.FTZ R216, R202, R217, R239 ;  /* 0x000000d9cad87223 */ /* 0x000fe200000100ef */
[----:B------:R-:W-:Y:S01]  /*42b0*/  FMUL.FTZ R240, R203, R237 ;  /* 0x000000edcbf07220 */ /* 0x000fe20000410000 */
[----:B------:R-:W-:Y:S02]  /*42c0*/  FADD.FTZ R238, R221, R238 ;  /* 0x000000eeddee7221 */ /* 0x000fe40000010000 */
[----:B------:R-:W-:Y:S01]  /*42d0*/  FADD.FTZ R216, R223, R216 ;  /* 0x000000d8dfd87221 */ /* 0x000fe20000010000 */
[CC--:B------:R-:W-:Y:S01]  /*42e0*/  FMUL.FTZ R217, R203.reuse, R235.reuse ;  /* 0x000000ebcbd97220 */ /* 0x0c0fe20000410000 */
[C---:B------:R-:W-:Y:S01]  /*42f0*/  FMUL.FTZ R233, R203.reuse, R238 ;  /* 0x000000eecbe97220 */ /* 0x040fe20000410000 */
[----:B------:R-:W-:Y:S01]  /*4300*/  FFMA.FTZ R240, R204, R235, -R240 ;  /* 0x000000ebccf07223 */ /* 0x000fe200000108f0 */
[----:B------:R-:W-:-:S02]  /*4310*/  FMUL.FTZ R235, R203, R216 ;  /* 0x000000d8cbeb7220 */ /* 0x000fc40000410000 */
[C---:B------:R-:W-:Y:S01]  /*4320*/  FFMA.FTZ R233, R204.reuse, R216, R233 ;  /* 0x000000d8cce97223 */ /* 0x040fe200000100e9 */
[C---:B------:R-:W-:Y:S01]  /*4330*/  FFMA.FTZ R217, R204.reuse, R237, R217 ;  /* 0x000000edccd97223 */ /* 0x040fe200000100d9 */
[----:B------:R-:W-:Y:S01]  /*4340*/  FFMA.FTZ R235, R204, R238, -R235 ;  /* 0x000000eecceb7223 */ /* 0x000fe200000108eb */
[CC--:B------:R-:W-:Y:S01]  /*4350*/  FMUL.FTZ R237, R205.reuse, R240.reuse ;  /* 0x000000f0cded7220 */ /* 0x0c0fe20000410000 */
[----:B------:R-:W-:Y:S01]  /*4360*/  FADD.FTZ R233, R182, R233 ;  /* 0x000000e9b6e97221 */ /* 0x000fe20000010000 */
[CC--:B------:R-:W-:Y:S01]  /*4370*/  FMUL.FTZ R239, R205.reuse, R217.reuse ;  /* 0x000000d9cdef7220 */ /* 0x0c0fe20000410000 */
        /* <DEDUP_REMOVED lines=9> */
[CC--:B------:R-:W-:Y:S01]  /*4410*/  FMUL.FTZ R216, R207.reuse, R237.reuse ;  /* 0x000000edcfd87220 */ /* 0x0c0fe20000410000 */
[----:B------:R-:W-:Y:S01]  /*4420*/  FADD.FTZ R217, R186, R217 ;  /* 0x000000d9bad97221 */ /* 0x000fe20000010000 */
[C---:B------:R-:W-:Y:S01]  /*4430*/  FFMA.FTZ R233, R208.reuse, R237, R233 ;  /* 0x000000edd0e97223 */ /* 0x040fe200000100e9 */
[C---:B------:R-:W-:Y:S02]  /*4440*/  FMUL.FTZ R237, R207.reuse, R235 ;  /* 0x000000ebcfed7220 */ /* 0x040fe40000410000 */
[----:B------:R-:W-:Y:S01]  /*4450*/  FMUL.FTZ R238, R207, R217 ;  /* 0x000000d9cfee7220 */ /* 0x000fe20000410000 */
[C---:B------:R-:W-:Y:S01]  /*4460*/  FFMA.FTZ R216, R208.reuse, R239, -R216 ;  /* 0x000000efd0d87223 */ /* 0x040fe200000108d8 */
[----:B------:R-:W-:-:S02]  /*4470*/  FFMA.FTZ R237, R208, R217, R237 ;  /* 0x000000d9d0ed7223 */ /* 0x000fc400000100ed */
[----:B------:R-:W-:Y:S01]  /*4480*/  FFMA.FTZ R235, R208, R235, -R238 ;  /* 0x000000ebd0eb7223 */ /* 0x000fe200000108ee */
[CC--:B------:R-:W-:Y:S01]  /*4490*/  FMUL.FTZ R217, R209.reuse, R216.reuse ;  /* 0x000000d8d1d97220 */ /* 0x0c0fe20000410000 */
[----:B------:R-:W-:Y:S01]  /*44a0*/  FADD.FTZ R237, R190, R237 ;  /* 0x000000edbeed7221 */ /* 0x000fe20000010000 */
[CC--:B------:R-:W-:Y:S01]  /*44b0*/  FMUL.FTZ R239, R209.reuse, R233.reuse ;  /* 0x000000e9d1ef7220 */ /* 0x0c0fe20000410000 */
[----:B------:R-:W-:Y:S01]  /*44c0*/  FADD.FTZ R235, R188, R235 ;  /* 0x000000ebbceb7221 */ /* 0x000fe20000010000 */
[C---:B------:R-:W-:Y:S01]  /*44d0*/  FFMA.FTZ R238, R210.reuse, R233, R217 ;  /* 0x000000e9d2ee7223 */ /* 0x040fe200000100d9 */
[C---:B------:R-:W-:Y:S01]  /*44e0*/  FMUL.FTZ R240, R209.reuse, R237 ;  /* 0x000000edd1f07220 */ /* 0x040fe20000410000 */
[C---:B------:R-:W-:Y:S01]  /*44f0*/  FFMA.FTZ R216, R210.reuse, R216, -R239 ;  /* 0x000000d8d2d87223 */ /* 0x040fe200000108ef */
[-C--:B------:R-:W-:Y:S02]  /*4500*/  FMUL.FTZ R217, R209, R235.reuse ;  /* 0x000000ebd1d97220 */ /* 0x080fe40000410000 */
[C---:B------:R-:W-:Y:S01]  /*4510*/  FFMA.FTZ R235, R210.reuse, R235, -R240 ;  /* 0x000000ebd2eb7223 */ /* 0x040fe200000108f0 */
[C---:B------:R-:W-:Y:S01]  /*4520*/  FMUL.FTZ R240, R211.reuse, R216 ;  /* 0x000000d8d3f07220 */ /* 0x040fe20000410000 */
[----:B------:R-:W-:Y:S01]  /*4530*/  FFMA.FTZ R237, R210, R237, R217 ;  /* 0x000000edd2ed7223 */ /* 0x000fe200000100d9 */
[----:B------:R-:W-:-:S02]  /*4540*/  FMUL.FTZ R233, R211, R238 ;  /* 0x000000eed3e97220 */ /* 0x000fc40000410000 */
[C---:B------:R-:W-:Y:S01]  /*4550*/  FFMA.FTZ R217, R215.reuse, R238, R240 ;  /* 0x000000eed7d97223 */ /* 0x040fe200000100f0 */
[----:B------:R-:W-:Y:S01]  /*4560*/  FADD.FTZ R240, R192, R235 ;  /* 0x000000ebc0f07221 */ /* 0x000fe20000010000 */
[----:B------:R-:W-:Y:S01]  /*4570*/  FADD.FTZ R238, R194, R237 ;  /* 0x000000edc2ee7221 */ /* 0x000fe20000010000 */
[----:B------:R-:W-:Y:S01]  /*4580*/  FFMA.FTZ R216, R215, R216, -R233 ;  /* 0x000000d8d7d87223 */ /* 0x000fe200000108e9 */
[----:B------:R-:W-:Y:S01]  /*4590*/  @P1 FADD.FTZ R33, R33, R220 ;  /* 0x000000dc21211221 */ /* 0x000fe20000010000 */
[C---:B------:R-:W-:Y:S01]  /*45a0*/  FMUL.FTZ R242, R211.reuse, R240 ;  /* 0x000000f0d3f27220 */ /* 0x040fe20000410000 */
[-C--:B------:R-:W-:Y:S01]  /*45b0*/  FMUL.FTZ R233, R211, R238.reuse ;  /* 0x000000eed3e97220 */ /* 0x080fe20000410000 */
[----:B------:R-:W-:Y:S01]  /*45c0*/  @P1 FADD.FTZ R32, R32, R219 ;  /* 0x000000db20201221 */ /* 0x000fe20000010000 */
[----:B------:R-:W-:Y:S01]  /*45d0*/  ISETP.NE.AND P1, PT, R213, 0x1f, PT ;  /* 0x0000001fd500780c */ /* 0x000fe20003f25270 */
[C---:B------:R-:W-:Y:S01]  /*45e0*/  FFMA.FTZ R237, R215.reuse, R238, R242 ;  /* 0x000000eed7ed7223 */ /* 0x040fe200000100f2 */
[----:B------:R-:W-:-:S03]  /*45f0*/  FFMA.FTZ R239, R215, R240, -R233 ;  /* 0x000000f0d7ef7223 */ /* 0x000fc600000108e9 */
[----:B------:R-:W-:Y:S01]  /*4600*/  FADD.FTZ R220, R166, R237 ;  /* 0x000000eda6dc7221 */ /* 0x000fe20000010000 */
[----:B------:R-:W-:Y:S01]  /*4610*/  FADD.FTZ R219, R164, R239 ;  /* 0x000000efa4db7221 */ /* 0x000fe20000010000 */
[----:B----4-:R0:W1:Y:S01]  /*4620*/  SHFL.IDX PT, R233, R5, RZ, 0x1f ;  /* 0x00001fff05e97589 */ /* 0x01006200000e0000 */
[----:B------:R-:W-:Y:S01]  /*4630*/  ULEA UR7, UR4, UR6, 0x4 ;  /* 0x0000000604077291 */ /* 0x000fe2000f8e20ff */
[----:B------:R-:W-:Y:S02]  /*4640*/  BSSY.RECONVERGENT B0, `(.L_x_16050) ;  /* 0x0000015000007945 */ /* 0x000fe40003800200 */
[----:B------:R0:W2:Y:S04]  /*4650*/  SHFL.IDX PT, R235, R4, RZ, 0x1f ;  /* 0x00001fff04eb7589 */ /* 0x0000a800000e0000 */
[----:B------:R0:W3:Y:S04]  /*4660*/  SHFL.DOWN PT, R241, R217, 0x1, 0x1f ;  /* 0x08201f00d9f17f89 */ /* 0x0000e800000e0000 */
[----:B------:R0:W4:Y:S04]  /*4670*/  SHFL.UP PT, R238, R7, 0x1, RZ ;  /* 0x0420000007ee7989 */ /* 0x00012800000e00ff */
[----:B------:R0:W0:Y:S04]  /*4680*/  SHFL.UP PT, R240, R6, 0x1, RZ ;  /* 0x0420000006f07989 */ /* 0x00002800000e00ff */
[----:B------:R-:W0:Y:S04]  /*4690*/  SHFL.UP PT, R33, R33, 0x1, RZ ;  /* 0x0420000021217989 */ /* 0x000e2800000e00ff */
[----:B------:R-:W0:Y:S04]  /*46a0*/  SHFL.UP PT, R32, R32, 0x1, RZ ;  /* 0x0420000020207989 */ /* 0x000e2800000e00ff */
        /* <DEDUP_REMOVED lines=14> */
.L_x_16051:
[----:B------:R-:W-:Y:S05]  /*4790*/  BSYNC.RECONVERGENT B0 ;  /* 0x0000000000007941 */ /* 0x000fea0003800200 */
.L_x_16050:
        /* <DEDUP_REMOVED lines=23> */
.L_x_16053:
[----:B------:R-:W-:Y:S05]  /*4910*/  BSYNC.RECONVERGENT B0 ;  /* 0x0000000000007941 */ /* 0x000fea0003800200 */
.L_x_16052:
        /* <DEDUP_REMOVED lines=17> */
.L_x_16055:
[----:B------:R-:W-:Y:S05]  /*4a30*/  BSYNC.RECONVERGENT B0 ;  /* 0x0000000000007941 */ /* 0x000fea0003800200 */
.L_x_16054:
        /* <DEDUP_REMOVED lines=17> */
.L_x_16057:
[----:B------:R-:W-:Y:S05]  /*4b50*/  BSYNC.RECONVERGENT B0 ;  /* 0x0000000000007941 */ /* 0x000fea0003800200 */
.L_x_16056:
        /* <DEDUP_REMOVED lines=17> */
.L_x_16059:
[----:B------:R-:W-:Y:S05]  /*4c70*/  BSYNC.RECONVERGENT B0 ;  /* 0x0000000000007941 */ /* 0x000fea0003800200 */
.L_x_16058:
[----:B----4-:R-:W-:Y:S01]  /*4c80*/  FMUL.FTZ R237, R240, R233 ;  /* 0x000000e9f0ed7220 */ /* 0x010fe20000410000 */
[----:B0-----:R-:W-:Y:S01]  /*4c90*/  SHFL.DOWN PT, R244, R216, 0x1, 0x1f ;  /* 0x08201f00d8f47f89 */ /* 0x001fe200000e0000 */
[----:B------:R-:W-:Y:S01]  /*4ca0*/  ISETP.NE.AND P1, PT, R154, 0x1f, PT ;  /* 0x0000001f9a00780c */ /* 0x000fe20003f25270 */
[----:B------:R-:W-:Y:S01]  /*4cb0*/  BSSY.RECONVERGENT B0, `(.L_x_16060) ;  /* 0x000013d000007945 */ /* 0x000fe20003800200 */
[C---:B------:R-:W-:Y:S01]  /*4cc0*/  FFMA.FTZ R242, R238.reuse, R235, -R237 ;  /* 0x000000ebeef27223 */ /* 0x040fe200000108ed */
[----:B------:R-:W-:Y:S01]  /*4cd0*/  FMUL.FTZ R237, R238, R233 ;  /* 0x000000e9eeed7220 */ /* 0x000fe20000410000 */
[----:B------:R-:W-:Y:S03]  /*4ce0*/  SHFL.DOWN PT, R239, R219, 0x1, 0x1f ;  /* 0x08201f00dbef7f89 */ /* 0x000fe600000e0000 */
[----:B------:R-:W-:Y:S01]  /*4cf0*/  FFMA.FTZ R237, R240, R235, R237 ;  /* 0x000000ebf0ed7223 */ /* 0x000fe200000100ed */
[----:B------:R-:W-:Y:S01]  /*4d00*/  @P2 FADD.FTZ R235, R33, R242 ;  /* 0x000000f221eb2221 */ /* 0x000fe20000010000 */
[----:B------:R-:W-:Y:S02]  /*4d10*/  SHFL.IDX PT, R240, R7, RZ, 0x1f ;  /* 0x00001fff07f07589 */ /* 0x000fe400000e0000 */
[----:B------:R-:W-:-:S02]  /*4d20*/  @P2 FADD.FTZ R233, R32, R237 ;  /* 0x000000ed20e92221 */ /* 0x000fc40000010000 */
[----:B------:R-:W0:Y:S04]  /*4d30*/  SHFL.DOWN PT, R242, R217, 0x1, 0x1f ;  /* 0x08201f00d9f27f89 */ /* 0x000e2800000e0000 */
[----:B------:R-:W4:Y:S04]  /*4d40*/  SHFL.IDX PT, R238, R6, RZ, 0x1f ;  /* 0x00001fff06ee7589 */ /* 0x000f2800000e0000 */
[----:B------:R-:W5:Y:S04]  /*4d50*/  SHFL.DOWN PT, R246, R220, 0x1, 0x1f ;  /* 0x08201f00dcf67f89 */ /* 0x000f6800000e0000 */
[----:B-12---:R-:W1:Y:S04]  /*4d60*/  SHFL.IDX PT, R216, R216, RZ, 0x1f ;  /* 0x00001fffd8d87589 */ /* 0x006e6800000e0000 */
[----:B------:R-:W2:Y:S04]  /*4d70*/  SHFL.IDX PT, R217, R217, RZ, 0x1f ;  /* 0x00001fffd9d97589 */ /* 0x000ea800000e0000 */
[----:B---3--:R-:W3:Y:S01]  /*4d80*/  SHFL.IDX PT, R220, R220, RZ, 0x1f ;  /* 0x00001fffdcdc7589 */ /* 0x008ee200000e0000 */
[----:B0-----:R-:W-:-:S03]  /*4d90*/  @P1 FMUL.FTZ R33, R242, R240 ;  /* 0x000000f0f2211220 */ /* 0x001fc60000410000 */
[----:B------:R-:W0:Y:S01]  /*4da0*/  SHFL.IDX PT, R219, R219, RZ, 0x1f ;  /* 0x00001fffdbdb7589 */ /* 0x000e2200000e0000 */
[C---:B----4-:R-:W-:Y:S01]  /*4db0*/  @P1 FFMA.FTZ R32, R244.reuse, R238, R33 ;  /* 0x000000eef4201223 */ /* 0x050fe20000010021 */
[----:B------:R-:W-:-:S03]  /*4dc0*/  @P1 FMUL.FTZ R33, R244, R240 ;  /* 0x000000f0f4211220 */ /* 0x000fc60000410000 */
[----:B------:R-:W-:Y:S01]  /*4dd0*/  @P1 FADD.FTZ R240, R239, R32 ;  /* 0x00000020eff01221 */ /* 0x000fe20000010000 */
[----:B------:R-:W-:Y:S01]  /*4de0*/  @P1 FFMA.FTZ R237, R242, R238, -R33 ;  /* 0x000000eef2ed1223 */ /* 0x000fe20000010821 */
[C---:B------:R-:W-:Y:S01]  /*4df0*/  FMUL.FTZ R33, R31.reuse, R233 ;  /* 0x000000e91f217220 */ /* 0x040fe20000410000 */
[----:B------:R-:W-:Y:S01]  /*4e00*/  FMUL.FTZ R32, R31, R235 ;  /* 0x000000eb1f207220 */ /* 0x000fe20000410000 */
[----:B------:R-:W-:Y:S01]  /*4e10*/  FMUL.FTZ R31, R240, R29 ;  /* 0x0000001df01f7220 */ /* 0x000fe20000410000 */
[----:B-----5:R-:W-:Y:S01]  /*4e20*/  @P1 FADD.FTZ R238, R246, R237 ;  /* 0x000000edf6ee1221 */ /* 0x020fe20000010000 */
[C---:B------:R-:W-:Y:S01]  /*4e30*/  FFMA.FTZ R235, R30.reuse, R235, -R33 ;  /* 0x000000eb1eeb7223 */ /* 0x040fe20000010821 */
[----:B------:R-:W-:Y:S01]  /*4e40*/  FFMA.FTZ R233, R30, R233, R32 ;  /* 0x000000e91ee97223 */ /* 0x000fe20000010020 */
[C---:B------:R-:W-:Y:S01]  /*4e50*/  IADD3 R30, P1, PT, R61.reuse, R154, RZ ;  /* 0x0000009a3d1e7210 */ /* 0x040fe20007f3e0ff */
[C---:B------:R-:W-:Y:S01]  /*4e60*/  FMUL.FTZ R29, R238.reuse, R29 ;  /* 0x0000001dee1d7220 */ /* 0x040fe20000410000 */
[-C--:B------:R-:W-:Y:S01]  /*4e70*/  FFMA.FTZ R238, R238, R28.reuse, R31 ;  /* 0x0000001ceeee7223 */ /* 0x080fe2000001001f */
[----:B------:R-:W-:Y:S01]  /*4e80*/  FADD.FTZ R222, R222, R235 ;  /* 0x000000ebdede7221 */ /* 0x000fe20000010000 */
[----:B------:R-:W-:Y:S01]  /*4e90*/  LEA.HI.X.SX32 R31, R61, RZ, 0x1, P1 ;  /* 0x000000ff3d1f7211 */ /* 0x000fe200008f0eff */
[----:B------:R-:W-:Y:S01]  /*4ea0*/  FFMA.FTZ R240, R240, R28, -R29 ;  /* 0x0000001cf0f07223 */ /* 0x000fe2000001081d */
[----:B------:R-:W-:Y:S01]  /*4eb0*/  FADD.FTZ R224, R224, R233 ;  /* 0x000000e9e0e07221 */ /* 0x000fe20000010000 */
[----:B------:R-:W-:-:S04]  /*4ec0*/  IMAD.WIDE.U32 R32, R22, UR4, R30 ;  /* 0x0000000416207c25 */ /* 0x000fc8000f8e001e */
[----:B------:R-:W-:Y:S01]  /*4ed0*/  FADD.FTZ R229, R229, R240 ;  /* 0x000000f0e5e57221 */ /* 0x000fe20000010000 */
[----:B------:R-:W-:Y:S01]  /*4ee0*/  IMAD R29, R23, UR4, R33 ;  /* 0x00000004171d7c24 */ /* 0x000fe2000f8e0221 */
[----:B------:R-:W-:-:S04]  /*4ef0*/  LEA R28, P1, R32, R167, 0x2 ;  /* 0x000000a7201c7211 */ /* 0x000fc800078210ff */
[----:B------:R-:W-:Y:S01]  /*4f00*/  LEA.HI.X R29, R32, R165, R29, 0x2, P1 ;  /* 0x000000a5201d7211 */ /* 0x000fe200008f141d */
[----:B------:R-:W-:-:S04]  /*4f10*/  IMAD.WIDE.U32 R32, R24, UR4, R30 ;  /* 0x0000000418207c25 */ /* 0x000fc8000f8e001e */
[----:B------:R-:W-:Y:S01]  /*4f20*/  IMAD R31, R25, UR4, R33 ;  /* 0x00000004191f7c24 */ /* 0x000fe2000f8e0221 */
[----:B------:R-:W-:Y:S01]  /*4f30*/  LEA R30, P1, R32, R163, 0x2 ;  /* 0x000000a3201e7211 */ /* 0x000fe200078210ff */
[----:B------:R-:W-:-:S03]  /*4f40*/  FMUL.FTZ R33, R211, R222 ;  /* 0x000000ded3217220 */ /* 0x000fc60000410000 */
[----:B------:R-:W-:Y:S01]  /*4f50*/  LEA.HI.X R31, R32, R161, R31, 0x2, P1 ;  /* 0x000000a1201f7211 */ /* 0x000fe200008f141f */
[-C--:B------:R-:W-:Y:S01]  /*4f60*/  FMUL.FTZ R32, R211, R224.reuse ;  /* 0x000000e0d3207220 */ /* 0x080fe20000410000 */
[C---:B------:R-:W-:Y:S01]  /*4f70*/  FFMA.FTZ R33, R215.reuse, R224, R33 ;  /* 0x000000e0d7217223 */ /* 0x040fe20000010021 */
[----:B------:R-:W-:Y:S02]  /*4f80*/  ISETP.NE.AND P1, PT, R154, RZ, PT ;  /* 0x000000ff9a00720c */ /* 0x000fe40003f25270 */
[----:B------:R-:W-:Y:S01]  /*4f90*/  FFMA.FTZ R32, R215, R222, -R32 ;  /* 0x000000ded7207223 */ /* 0x000fe20000010820 */
[----:B------:R-:W-:Y:S01]  /*4fa0*/  FFMA.FTZ R226, R105, R226, R33 ;  /* 0x000000e269e27223 */ /* 0x000fe20000010021 */
[----:B------:R-:W-:Y:S02]  /*4fb0*/  FADD.FTZ R33, R231, R238 ;  /* 0x000000eee7217221 */ /* 0x000fe40000010000 */
[----:B------:R-:W-:Y:S01]  /*4fc0*/  FFMA.FTZ R32, R105, R236, R32 ;  /* 0x000000ec69207223 */ /* 0x000fe20000010020 */
[----:B------:R-:W-:Y:S01]  /*4fd0*/  FMUL.FTZ R231, R209, R226 ;  /* 0x000000e2d1e77220 */ /* 0x000fe20000410000 */
[----:B------:R-:W-:-:S02]  /*4fe0*/  FMUL.FTZ R235, R196, R33 ;  /* 0x00000021c4eb7220 */ /* 0x000fc40000410000 */
[-C--:B------:R-:W-:Y:S01]  /*4ff0*/  FMUL.FTZ R233, R209, R32.reuse ;  /* 0x00000020d1e97220 */ /* 0x080fe20000410000 */
[----:B------:R-:W-:Y:S01]  /*5000*/  FFMA.FTZ R231, R210, R32, -R231 ;  /* 0x00000020d2e77223 */ /* 0x000fe200000108e7 */
[-C--:B------:R-:W-:Y:S01]  /*5010*/  FFMA.FTZ R238, R198, R229.reuse, -R235 ;  /* 0x000000e5c6ee7223 */ /* 0x080fe200000108eb */
[----:B------:R-:W-:Y:S01]  /*5020*/  FMUL.FTZ R235, R196, R229 ;  /* 0x000000e5c4eb7220 */ /* 0x000fe20000410000 */
[----:B------:R-:W-:Y:S01]  /*5030*/  FFMA.FTZ R236, R210, R226, R233 ;  /* 0x000000e2d2ec7223 */ /* 0x000fe200000100e9 */
[----:B------:R-:W-:Y:S01]  /*5040*/  FFMA.FTZ R232, R103, R232, R231 ;  /* 0x000000e867e87223 */ /* 0x000fe200000100e7 */
[----:B------:R-:W-:Y:S01]  /*5050*/  FADD.FTZ R227, R227, R238 ;  /* 0x000000eee3e37221 */ /* 0x000fe20000010000 */
[----:B------:R-:W-:Y:S01]  /*5060*/  FFMA.FTZ R238, R198, R33, R235 ;  /* 0x00000021c6ee7223 */ /* 0x000fe200000100eb */
[----:B------:R-:W-:Y:S01]  /*5070*/  FFMA.FTZ R234, R103, R234, R236 ;  /* 0x000000ea67ea7223 */ /* 0x000fe200000100ec */
[----:B------:R-:W-:Y:S02]  /*5080*/  FMUL.FTZ R233, R207, R232 ;  /* 0x000000e8cfe97220 */ /* 0x000fe40000410000 */
[----:B------:R-:W-:Y:S01]  /*5090*/  FADD.FTZ R225, R225, R238 ;  /* 0x000000eee1e17221 */ /* 0x000fe20000010000 */
[-C--:B------:R-:W-:Y:S01]  /*50a0*/  FMUL.FTZ R231, R207, R234.reuse ;  /* 0x000000eacfe77220 */ /* 0x080fe20000410000 */
[----:B------:R-:W-:-:S03]  /*50b0*/  FFMA.FTZ R233, R208, R234, R233 ;  /* 0x000000ead0e97223 */ /* 0x000fc600000100e9 */
[----:B------:R-:W-:Y:S01]  /*50c0*/  FFMA.FTZ R236, R208, R232, -R231 ;  /* 0x000000e8d0ec7223 */ /* 0x000fe200000108e7 */
[C---:B------:R-:W-:Y:S01]  /*50d0*/  FFMA.FTZ R228, R101.reuse, R228, R233 ;  /* 0x000000e465e47223 */ /* 0x040fe200000100e9 */
[C---:B------:R-:W-:Y:S02]  /*50e0*/  FMUL.FTZ R233, R200.reuse, R227 ;  /* 0x000000e3c8e97220 */ /* 0x040fe40000410000 */
[----:B------:R-:W-:Y:S01]  /*50f0*/  FFMA.FTZ R230, R101, R230, R236 ;  /* 0x000000e665e67223 */ /* 0x000fe200000100ec */
[-C--:B------:R-:W-:Y:S01]  /*5100*/  FMUL.FTZ R236, R200, R225.reuse ;  /* 0x000000e1c8ec7220 */ /* 0x080fe20000410000 */
[C---:B------:R-:W-:Y:S02]  /*5110*/  FFMA.FTZ R238, R202.reuse, R225, R233 ;  /* 0x000000e1caee7223 */ /* 0x040fe400000100e9 */
[----:B------:R-:W-:Y:S01]  /*5120*/  FMUL.FTZ R231, R205, R230 ;  /* 0x000000e6cde77220 */ /* 0x000fe20000410000 */
[----:B------:R-:W-:Y:S01]  /*5130*/  FFMA.FTZ R240, R202, R227, -R236 ;  /* 0x000000e3caf07223 */ /* 0x000fe200000108ec */
[----:B------:R-:W-:-:S02]  /*5140*/  FADD.FTZ R223, R223, R238 ;  /* 0x000000eedfdf7221 */ /* 0x000fc40000010000 */
[CC--:B------:R-:W-:Y:S01]  /*5150*/  FFMA.FTZ R236, R206.reuse, R228.reuse, R231 ;  /* 0x000000e4ceec7223 */ /* 0x0c0fe200000100e7 */
[----:B------:R-:W-:Y:S01]  /*5160*/  FADD.FTZ R221, R221, R240 ;  /* 0x000000f0dddd7221 */ /* 0x000fe20000010000 */
[----:B------:R-:W-:Y:S01]  /*5170*/  FMUL.FTZ R231, R205, R228 ;  /* 0x000000e4cde77220 */ /* 0x000fe20000410000 */
[----:B------:R-:W-:Y:S01]  /*5180*/  FMUL.FTZ R233, R203, R223 ;  /* 0x000000dfcbe97220 */ /* 0x000fe20000410000 */
[----:B------:R-:W-:Y:S01]  /*5190*/  FFMA.FTZ R178, R99, R178, R236 ;  /* 0x000000b263b27223 */ /* 0x000fe200000100ec */
[-C--:B------:R-:W-:Y:S01]  /*51a0*/  FMUL.FTZ R238, R203, R221.reuse ;  /* 0x000000ddcbee7220 */ /* 0x080fe20000410000 */
[----:B------:R-:W-:Y:S01]  /*51b0*/  FFMA.FTZ R236, R206, R230, -R231 ;  /* 0x000000e6ceec7223 */ /* 0x000fe200000108e7 */
[-C--:B------:R-:W-:Y:S01]  /*51c0*/  FFMA.FTZ R233, R204, R221.reuse, -R233 ;  /* 0x000000ddcce97223 */ /* 0x080fe200000108e9 */
[----:B------:R-:W-:Y:S01]  /*51d0*/  FMUL.FTZ R246, R62, R221 ;  /* 0x000000dd3ef67220 */ /* 0x000fe20000410000 */
[----:B------:R-:W-:Y:S01]  /*51e0*/  FFMA.FTZ R231, R204, R223, R238 ;  /* 0x000000dfcce77223 */ /* 0x000fe200000100ee */
[----:B------:R-:W-:Y:S01]  /*51f0*/  FFMA.FTZ R176, R99, R176, R236 ;  /* 0x000000b063b07223 */ /* 0x000fe200000100ec */
[----:B------:R-:W-:-:S02]  /*5200*/  FADD.FTZ R180, R180, R233 ;  /* 0x000000e9b4b47221 */ /* 0x000fc40000010000 */
[----:B------:R-:W-:Y:S01]  /*5210*/  FADD.FTZ R182, R182, R231 ;  /* 0x000000e7b6b67221 */ /* 0x000fe20000010000 */
        /* <DEDUP_REMOVED lines=8> */
[C---:B------:R-:W-:Y:S01]  /*52a0*/  FFMA.FTZ R172, R97.reuse, R172, R236 ;  /* 0x000000ac61ac7223 */ /* 0x040fe200000100ec */
[----:B------:R-:W-:Y:S01]  /*52b0*/  FADD.FTZ R186, R186, R233 ;  /* 0x000000e9baba7221 */ /* 0x000fe20000010000 */
[----:B------:R-:W-:Y:S01]  /*52c0*/  FFMA.FTZ R174, R97, R174, R203 ;  /* 0x000000ae61ae7223 */ /* 0x000fe200000100cb */
[----:B------:R-:W-:Y:S01]  /*52d0*/  FADD.FTZ R184, R184, R205 ;  /* 0x000000cdb8b87221 */ /* 0x000fe20000010000 */
[----:B------:R-:W-:Y:S01]  /*52e0*/  FMUL.FTZ R205, R200, R172 ;  /* 0x000000acc8cd7220 */ /* 0x000fe20000410000 */
[----:B------:R-:W-:Y:S01]  /*52f0*/  FMUL.FTZ R204, R72, R107 ;  /* 0x0000006b48cc7220 */ /* 0x000fe20000410000 */
        /* <DEDUP_REMOVED lines=16> */
[----:B------:R-:W-:Y:S01]  /*5400*/  FMUL.FTZ R209, R209, R188 ;  /* 0x000000bcd1d17220 */ /* 0x000fe20000410000 */
[----:B------:R-:W-:Y:S01]  /*5410*/  FFMA.FTZ R200, R198, R168, R205 ;  /* 0x000000a8c6c87223 */ /* 0x000fe200000100cd */
[----:B-1----:R-:W-:Y:S01]  /*5420*/  FMUL.FTZ R198, R216, R7 ;  /* 0x00000007d8c67220 */ /* 0x002fe20000410000 */
[C---:B------:R-:W-:Y:S01]  /*5430*/  FFMA.FTZ R203, R210.reuse, R188, -R203 ;  /* 0x000000bcd2cb7223 */ /* 0x040fe200000108cb */
[----:B------:R-:W-:Y:S01]  /*5440*/  FFMA.FTZ R209, R210, R190, R209 ;  /* 0x000000bed2d17223 */ /* 0x000fe200000100d1 */
[----:B------:R-:W-:Y:S01]  /*5450*/  FFMA.FTZ R218, R93, R218, R196 ;  /* 0x000000da5dda7223 */ /* 0x000fe200000100c4 */
[-C--:B------:R-:W-:Y:S01]  /*5460*/  FMUL.FTZ R196, R216, R6.reuse ;  /* 0x00000006d8c47220 */ /* 0x080fe20000410000 */
[----:B------:R-:W-:Y:S01]  /*5470*/  FADD.FTZ R192, R192, R203 ;  /* 0x000000cbc0c07221 */ /* 0x000fe20000010000 */
[----:B------:R-:W-:Y:S01]  /*5480*/  FADD.FTZ R194, R194, R209 ;  /* 0x000000d1c2c27221 */ /* 0x000fe20000010000 */
[----:B--2---:R-:W-:Y:S01]  /*5490*/  FFMA.FTZ R203, R217, R6, -R198 ;  /* 0x00000006d9cb7223 */ /* 0x004fe200000108c6 */
[C---:B------:R-:W-:Y:S01]  /*54a0*/  FMUL.FTZ R6, R216.reuse, R5 ;  /* 0x00000005d8067220 */ /* 0x040fe20000410000 */
[C---:B------:R-:W-:Y:S01]  /*54b0*/  FMUL.FTZ R198, R211.reuse, R192 ;  /* 0x000000c0d3c67220 */ /* 0x040fe20000410000 */
[----:B------:R-:W-:Y:S01]  /*54c0*/  FMUL.FTZ R211, R211, R194 ;  /* 0x000000c2d3d37220 */ /* 0x000fe20000410000 */
[----:B------:R-:W-:Y:S01]  /*54d0*/  FMUL.FTZ R216, R216, R4 ;  /* 0x00000004d8d87220 */ /* 0x000fe20000410000 */
[----:B------:R-:W-:Y:S01]  /*54e0*/  FFMA.FTZ R202, R217, R7, R196 ;  /* 0x00000007d9ca7223 */ /* 0x000fe200000100c4 */
[C---:B------:R-:W-:Y:S01]  /*54f0*/  FFMA.FTZ R205, R215.reuse, R194, R198 ;  /* 0x000000c2d7cd7223 */ /* 0x040fe200000100c6 */
[----:B------:R-:W-:Y:S01]  /*5500*/  FFMA.FTZ R211, R215, R192, -R211 ;  /* 0x000000c0d7d37223 */ /* 0x000fe200000108d3 */
[----:B------:R-:W-:Y:S01]  /*5510*/  FFMA.FTZ R196, R173, -R204, R224 ;  /* 0x800000ccadc47223 */ /* 0x000fe200000100e0 */
[C---:B------:R-:W-:Y:S01]  /*5520*/  FFMA.FTZ R4, R217.reuse, R4, -R6 ;  /* 0x00000004d9047223 */ /* 0x040fe20000010806 */
[----:B------:R-:W-:Y:S01]  /*5530*/  FADD.FTZ R198, R166, R205 ;  /* 0x000000cda6c67221 */ /* 0x000fe20000010000 */
[----:B------:R-:W-:Y:S01]  /*5540*/  FADD.FTZ R164, R164, R211 ;  /* 0x000000d3a4a47221 */ /* 0x000fe20000010000 */
[----:B------:R-:W-:Y:S01]  /*5550*/  FFMA.FTZ R5, R217, R5, R216 ;  /* 0x00000005d9057223 */ /* 0x000fe200000100d8 */
[----:B---3--:R-:W-:Y:S01]  /*5560*/  FADD.FTZ R6, R220, R203 ;  /* 0x000000cbdc067221 */ /* 0x008fe20000010000 */
[----:B0-----:R-:W-:Y:S01]  /*5570*/  FADD.FTZ R7, R219, R202 ;  /* 0x000000cadb077221 */ /* 0x001fe20000010000 */
[C---:B------:R-:W-:Y:S01]  /*5580*/  FMUL.FTZ R205, R72.reuse, R164 ;  /* 0x000000a448cd7220 */ /* 0x040fe20000410000 */
[----:B------:R-:W-:Y:S01]  /*5590*/  FFMA.FTZ R166, -R171, R204, R222 ;  /* 0x000000ccaba67223 */ /* 0x000fe200000101de */
[----:B------:R-:W-:Y:S01]  /*55a0*/  FMUL.FTZ R203, R72, R198 ;  /* 0x000000c648cb7220 */ /* 0x000fe20000410000 */
[----:B------:R-:W-:Y:S01]  /*55b0*/  FFMA.FTZ R162, R93, R162, R200 ;  /* 0x000000a25da27223 */ /* 0x000fe200000100c8 */
[----:B------:R-:W-:Y:S01]  /*55c0*/  FMUL.FTZ R207, R196, R205 ;  /* 0x000000cdc4cf7220 */ /* 0x000fe20000410000 */
[----:B------:R-:W-:Y:S01]  /*55d0*/  FMUL.FTZ R200, R70, R105 ;  /* 0x0000006946c87220 */ /* 0x000fe20000410000 */
[----:B------:R0:W-:Y:S01]  /*55e0*/  @!P1 STS.128 [UR7+0x2e10], R4 ;  /* 0x002e1004ff009988 */ /* 0x0001e20008000c07 */
[-C--:B------:R-:W-:Y:S01]  /*55f0*/  FMUL.FTZ R209, R196, R203.reuse ;  /* 0x000000cbc4d17220 */ /* 0x080fe20000410000 */
[-C--:B------:R-:W-:Y:S01]  /*5600*/  FFMA.FTZ R207, R166, R203.reuse, R207 ;  /* 0x000000cba6cf7223 */ /* 0x080fe200000100cf */
[C---:B------:R-:W-:Y:S01]  /*5610*/  FMUL.FTZ R203, R107.reuse, R203 ;  /* 0x000000cb6bcb7220 */ /* 0x040fe20000410000 */
[-C--:B------:R-:W-:Y:S01]  /*5620*/  FMUL.FTZ R202, R107, R205.reuse ;  /* 0x000000cd6bca7220 */ /* 0x080fe20000410000 */
[----:B------:R-:W-:Y:S01]  /*5630*/  FMUL.FTZ R204, R70, R194 ;  /* 0x000000c246cc7220 */ /* 0x000fe20000410000 */
[----:B------:R-:W-:Y:S01]  /*5640*/  FFMA.FTZ R208, R166, R205, -R209 ;  /* 0x000000cda6d07223 */ /* 0x000fe200000108d1 */
[----:B------:R-:W-:Y:S01]  /*5650*/  FMUL.FTZ R205, R68, R190 ;  /* 0x000000be44cd7220 */ /* 0x000fe20000410000 */
[----:B------:R1:W-:Y:S01]  /*5660*/  STS [R140], R203 ;  /* 0x000000cb8c007388 */ /* 0x0003e20000000800 */
[----:B------:R-:W-:Y:S01]  /*5670*/  FMUL.FTZ R216, R105, R204 ;  /* 0x000000cc69d87220 */ /* 0x000fe20000410000 */
[----:B------:R-:W-:Y:S01]  /*5680*/  FMUL.FTZ R238, R64, R182 ;  /* 0x000000b640ee7220 */ /* 0x000fe20000410000 */
[----:B------:R-:W-:Y:S01]  /*5690*/  FMUL.FTZ R236, R66, R184 ;  /* 0x000000b842ec7220 */ /* 0x000fe20000410000 */
[----:B------:R2:W-:Y:S01]  /*56a0*/  STS [R139+0x4], R202 ;  /* 0x000004ca8b007388 */ /* 0x0005e20000000800 */
[----:B------:R-:W-:Y:S01]  /*56b0*/  FMUL.FTZ R224, R75, -R224 ;  /* 0x800000e04be07220 */ /* 0x000fe20000410000 */
[----:B0-----:R-:W-:Y:S01]  /*56c0*/  FFMA.FTZ R6, R199, -R200, R226 ;  /* 0x800000c8c7067223 */ /* 0x001fe200000100e2 */
[----:B------:R-:W-:Y:S01]  /*56d0*/  FMUL.FTZ R4, R70, R192 ;  /* 0x000000c046047220 */ /* 0x000fe20000410000 */
[C---:B------:R-:W-:Y:S01]  /*56e0*/  FMUL.FTZ R5, R68.reuse, R103 ;  /* 0x0000006744057220 */ /* 0x040fe20000410000 */
[----:B------:R-:W-:Y:S01]  /*56f0*/  FFMA.FTZ R7, -R201, R200, R32 ;  /* 0x000000c8c9077223 */ /* 0x000fe20000010120 */
[----:B-1----:R-:W-:Y:S01]  /*5700*/  FMUL.FTZ R203, R68, R188 ;  /* 0x000000bc44cb7220 */ /* 0x002fe20000410000 */
[C---:B------:R-:W-:Y:S01]  /*5710*/  FMUL.FTZ R206, R6.reuse, R4 ;  /* 0x0000000406ce7220 */ /* 0x040fe20000410000 */
[-C--:B------:R-:W-:Y:S01]  /*5720*/  FFMA.FTZ R200, R195, -R5.reuse, R234 ;  /* 0x80000005c3c87223 */ /* 0x080fe200000100ea */
[-C--:B------:R-:W-:Y:S01]  /*5730*/  FMUL.FTZ R210, R6, R204.reuse ;  /* 0x000000cc06d27220 */ /* 0x080fe20000410000 */
[----:B--2---:R-:W-:Y:S01]  /*5740*/  FFMA.FTZ R202, -R197, R5, R232 ;  /* 0x00000005c5ca7223 */ /* 0x004fe200000101e8 */
[C---:B------:R-:W-:Y:S01]  /*5750*/  FFMA.FTZ R209, R7.reuse, R204, R206 ;  /* 0x000000cc07d17223 */ /* 0x040fe200000100ce */
[C---:B------:R-:W-:Y:S01]  /*5760*/  FMUL.FTZ R204, R200.reuse, R205 ;  /* 0x000000cdc8cc7220 */ /* 0x040fe20000410000 */
[----:B------:R-:W-:Y:S01]  /*5770*/  FMUL.FTZ R211, R200, R203 ;  /* 0x000000cbc8d37220 */ /* 0x000fe20000410000 */
[----:B------:R-:W-:Y:S01]  /*5780*/  FMUL.FTZ R206, R64, R99 ;  /* 0x0000006340ce7220 */ /* 0x000fe20000410000 */
[----:B------:R0:W-:Y:S01]  /*5790*/  STS [R139+0x8], R216 ;  /* 0x000008d88b007388 */ /* 0x0001e20000000800 */
[-C--:B------:R-:W-:Y:S01]  /*57a0*/  FFMA.FTZ R210, R7, R4.reuse, -R210 ;  /* 0x0000000407d27223 */ /* 0x080fe200000108d2 */
[C---:B------:R-:W-:Y:S01]  /*57b0*/  FFMA.FTZ R215, R202.reuse, R203, -R204 ;  /* 0x000000cbcad77223 */ /* 0x040fe200000108cc */
[----:B------:R-:W-:Y:S01]  /*57c0*/  FMUL.FTZ R4, R105, R4 ;  /* 0x0000000469047220 */ /* 0x000fe20000410000 */
[----:B------:R-:W-:Y:S01]  /*57d0*/  FFMA.FTZ R211, R202, R205, R211 ;  /* 0x000000cdcad37223 */ /* 0x000fe200000100d3 */
[C---:B------:R-:W-:Y:S01]  /*57e0*/  FMUL.FTZ R204, R66.reuse, R101 ;  /* 0x0000006542cc7220 */ /* 0x040fe20000410000 */
[----:B------:R-:W-:Y:S01]  /*57f0*/  FMUL.FTZ R220, R103, R203 ;  /* 0x000000cb67dc7220 */ /* 0x000fe20000410000 */
[----:B------:R-:W-:Y:S01]  /*5800*/  FMUL.FTZ R244, R99, R238 ;  /* 0x000000ee63f47220 */ /* 0x000fe20000410000 */
[----:B------:R1:W-:Y:S01]  /*5810*/  STS [R139+0xc], R4 ;  /* 0x00000c048b007388 */ /* 0x0003e20000000800 */
[----:B------:R-:W-:Y:S01]  /*5820*/  FFMA.FTZ R203, -R193, R204, R230 ;  /* 0x000000ccc1cb7223 */ /* 0x000fe200000101e6 */
[----:B0-----:R-:W-:Y:S01]  /*5830*/  FMUL.FTZ R216, R103, R205 ;  /* 0x000000cd67d87220 */ /* 0x001fe20000410000 */
[----:B------:R-:W-:Y:S01]  /*5840*/  FFMA.FTZ R205, R187, -R206, R178 ;  /* 0x800000cebbcd7223 */ /* 0x000fe200000100b2 */
[----:B------:R-:W-:Y:S01]  /*5850*/  FFMA.FTZ R204, R191, -R204, R228 ;  /* 0x800000ccbfcc7223 */ /* 0x000fe200000100e4 */
[----:B------:R-:W-:Y:S01]  /*5860*/  FFMA.FTZ R206, -R189, R206, R176 ;  /* 0x000000cebdce7223 */ /* 0x000fe200000101b0 */
[----:B------:R0:W-:Y:S01]  /*5870*/  STS [R139+0x14], R220 ;  /* 0x000014dc8b007388 */ /* 0x0001e20000000800 */
[C---:B------:R-:W-:Y:S01]  /*5880*/  FMUL.FTZ R5, R205.reuse, R242 ;  /* 0x000000f2cd057220 */ /* 0x040fe20000410000 */
[----:B------:R-:W-:Y:S01]  /*5890*/  FMUL.FTZ R219, R205, R238 ;  /* 0x000000eecddb7220 */ /* 0x000fe20000410000 */
[----:B------:R-:W-:Y:S01]  /*58a0*/  FMUL.FTZ R240, R101, R236 ;  /* 0x000000ec65f07220 */ /* 0x000fe20000410000 */
[----:B-1----:R-:W-:Y:S01]  /*58b0*/  FMUL.FTZ R4, R66, R186 ;  /* 0x000000ba42047220 */ /* 0x002fe20000410000 */
[----:B------:R1:W-:Y:S01]  /*58c0*/  STS [R139+0x10], R216 ;  /* 0x000010d88b007388 */ /* 0x0003e20000000800 */
[-C--:B------:R-:W-:Y:S01]  /*58d0*/  FFMA.FTZ R219, R206, R242.reuse, -R219 ;  /* 0x000000f2cedb7223 */ /* 0x080fe200000108db */
[----:B------:R-:W-:Y:S01]  /*58e0*/  FMUL.FTZ R242, R99, R242 ;  /* 0x000000f263f27220 */ /* 0x000fe20000410000 */
[----:B------:R-:W-:Y:S01]  /*58f0*/  FMUL.FTZ R32, R74, R32 ;  /* 0x000000204a207220 */ /* 0x000fe20000410000 */
[----:B------:R2:W-:Y:S01]  /*5900*/  STS [R139+0x1c], R240 ;  /* 0x00001cf08b007388 */ /* 0x0005e20000000800 */
[----:B0-----:R-:W-:Y:S01]  /*5910*/  FMUL.FTZ R220, R204, R236 ;  /* 0x000000ecccdc7220 */ /* 0x001fe20000410000 */
[----:B------:R-:W-:Y:S01]  /*5920*/  FMUL.FTZ R226, R74, -R226 ;  /* 0x800000e24ae27220 */ /* 0x000fe20000410000 */
[----:B------:R-:W-:Y:S01]  /*5930*/  FMUL.FTZ R232, R73, R232 ;  /* 0x000000e849e87220 */ /* 0x000fe20000410000 */
[----:B------:R-:W-:Y:S01]  /*5940*/  STS [R139+0x24], R242 ;  /* 0x000024f28b007388 */ /* 0x000fe20000000800 */
[----:B------:R-:W-:Y:S01]  /*5950*/  FFMA.FTZ R217, R203, R4, R220 ;  /* 0x00000004cbd97223 */ /* 0x000fe200000100dc */
[----:B-1----:R-:W-:Y:S01]  /*5960*/  FFMA.FTZ R216, R206, R238, R5 ;  /* 0x000000eeced87223 */ /* 0x002fe20000010005 */
[-C--:B------:R-:W-:Y:S01]  /*5970*/  FMUL.FTZ R5, R204, R4.reuse ;  /* 0x00000004cc057220 */ /* 0x080fe20000410000 */
[----:B------:R-:W-:Y:S01]  /*5980*/  FMUL.FTZ R238, R101, R4 ;  /* 0x0000000465ee7220 */ /* 0x000fe20000410000 */
[----:B------:R-:W-:Y:S01]  /*5990*/  FMUL.FTZ R4, R62, R97 ;  /* 0x000000613e047220 */ /* 0x000fe20000410000 */
[----:B------:R-:W-:Y:S01]  /*59a0*/  STS [R139+0x20], R244 ;  /* 0x000020f48b007388 */ /* 0x000fe20000000800 */
[----:B------:R-:W-:Y:S01]  /*59b0*/  FFMA.FTZ R220, R203, R236, -R5 ;  /* 0x000000eccbdc7223 */ /* 0x000fe20000010805 */
[----:B------:R-:W-:Y:S01]  /*59c0*/  FADD.FTZ R236, RZ, R207 ;  /* 0x000000cfffec7221 */ /* 0x000fe20000010000 */
[----:B------:R-:W-:Y:S01]  /*59d0*/  FADD.FTZ R207, RZ, R208 ;  /* 0x000000d0ffcf7221 */ /* 0x000fe20000010000 */
[-C--:B------:R-:W-:Y:S01]  /*59e0*/  FFMA.FTZ R5, -R185, R4.reuse, R172 ;  /* 0x00000004b9057223 */ /* 0x080fe200000101ac */
[----:B------:R-:W-:Y:S01]  /*59f0*/  FFMA.FTZ R4, R183, -R4, R174 ;  /* 0x80000004b7047223 */ /* 0x000fe200000100ae */
[----:B------:R-:W-:Y:S01]  /*5a00*/  FADD.FTZ R236, R236, R209 ;  /* 0x000000d1ecec7221 */ /* 0x000fe20000010000 */
[----:B------:R-:W-:Y:S01]  /*5a10*/  FADD.FTZ R210, R207, R210 ;  /* 0x000000d2cfd27221 */ /* 0x000fe20000010000 */
[----:B------:R0:W-:Y:S01]  /*5a20*/  STS [R139+0x18], R238 ;  /* 0x000018ee8b007388 */ /* 0x0001e20000000800 */
[----:B------:R-:W-:Y:S01]  /*5a30*/  FMUL.FTZ R208, R62, R223 ;  /* 0x000000df3ed07220 */ /* 0x000fe20000410000 */
[----:B------:R-:W-:Y:S01]  /*5a40*/  FADD.FTZ R236, R236, R211 ;  /* 0x000000d3ecec7221 */ /* 0x000fe20000010000 */
[----:B------:R-:W-:Y:S01]  /*5a50*/  FADD.FTZ R215, R210, R215 ;  /* 0x000000d7d2d77221 */ /* 0x000fe20000010000 */
[----:B------:R-:W-:Y:S01]  /*5a60*/  FMUL.FTZ R211, R60, R95 ;  /* 0x0000005f3cd37220 */ /* 0x000fe20000410000 */
[----:B--2---:R-:W-:Y:S01]  /*5a70*/  FMUL.FTZ R240, R4, R208 ;  /* 0x000000d004f07220 */ /* 0x004fe20000410000 */
[----:B------:R-:W-:Y:S01]  /*5a80*/  FADD.FTZ R217, R236, R217 ;  /* 0x000000d9ecd97221 */ /* 0x000fe20000010000 */
[----:B------:R-:W-:Y:S01]  /*5a90*/  FADD.FTZ R220, R215, R220 ;  /* 0x000000dcd7dc7221 */ /* 0x000fe20000010000 */
[----:B------:R-:W-:Y:S01]  /*5aa0*/  FFMA.FTZ R210, R179, -R211, R168 ;  /* 0x800000d3b3d27223 */ /* 0x000fe200000100a8 */
[-C--:B------:R-:W-:Y:S01]  /*5ab0*/  FFMA.FTZ R240, R5, R246.reuse, -R240 ;  /* 0x000000f605f07223 */ /* 0x080fe200000108f0 */
[----:B0-----:R-:W-:Y:S01]  /*5ac0*/  FMUL.FTZ R238, R4, R246 ;  /* 0x000000f604ee7220 */ /* 0x001fe20000410000 */
[----:B------:R-:W-:Y:S01]  /*5ad0*/  FADD.FTZ R216, R217, R216 ;  /* 0x000000d8d9d87221 */ /* 0x000fe20000010000 */
[----:B------:R-:W-:Y:S01]  /*5ae0*/  FADD.FTZ R219, R220, R219 ;  /* 0x000000dbdcdb7221 */ /* 0x000fe20000010000 */
[C---:B------:R-:W-:Y:S01]  /*5af0*/  FMUL.FTZ R220, R60.reuse, R227 ;  /* 0x000000e33cdc7220 */ /* 0x040fe20000410000 */
[-C--:B------:R-:W-:Y:S01]  /*5b00*/  FFMA.FTZ R207, R5, R208.reuse, R238 ;  /* 0x000000d005cf7223 */ /* 0x080fe200000100ee */
[----:B------:R-:W-:Y:S01]  /*5b10*/  FMUL.FTZ R238, R97, R208 ;  /* 0x000000d061ee7220 */ /* 0x000fe20000410000 */
[----:B------:R-:W-:Y:S01]  /*5b20*/  FMUL.FTZ R208, R60, R225 ;  /* 0x000000e13cd07220 */ /* 0x000fe20000410000 */
[----:B------:R-:W-:Y:S01]  /*5b30*/  FMUL.FTZ R209, R58, R93 ;  /* 0x0000005d3ad17220 */ /* 0x000fe20000410000 */
[----:B------:R-:W-:Y:S01]  /*5b40*/  FADD.FTZ R207, R216, R207 ;  /* 0x000000cfd8cf7221 */ /* 0x000fe20000010000 */
[----:B------:R-:W-:Y:S01]  /*5b50*/  FFMA.FTZ R211, -R181, R211, R170 ;  /* 0x000000d3b5d37223 */ /* 0x000fe200000101aa */
[----:B------:R-:W-:Y:S01]  /*5b60*/  FMUL.FTZ R236, R95, R208 ;  /* 0x000000d05fec7220 */ /* 0x000fe20000410000 */
[----:B------:R-:W-:Y:S01]  /*5b70*/  FMUL.FTZ R216, R210, R220 ;  /* 0x000000dcd2d87220 */ /* 0x000fe20000410000 */
[----:B------:R0:W-:Y:S01]  /*5b80*/  STS [R139+0x28], R238 ;  /* 0x000028ee8b007388 */ /* 0x0001e20000000800 */
[----:B------:R-:W-:Y:S01]  /*5b90*/  FADD.FTZ R219, R219, R240 ;  /* 0x000000f0dbdb7221 */ /* 0x000fe20000010000 */
[C---:B------:R-:W-:Y:S01]  /*5ba0*/  FMUL.FTZ R240, R58.reuse, R229 ;  /* 0x000000e53af07220 */ /* 0x040fe20000410000 */
[----:B------:R-:W-:Y:S01]  /*5bb0*/  FFMA.FTZ R215, R175, -R209, R162 ;  /* 0x800000d1afd77223 */ /* 0x000fe200000100a2 */
[----:B------:R1:W-:Y:S01]  /*5bc0*/  STS [R139+0x30], R236 ;  /* 0x000030ec8b007388 */ /* 0x0003e20000000800 */
[----:B------:R-:W-:Y:S01]  /*5bd0*/  FMUL.FTZ R246, R97, R246 ;  /* 0x000000f661f67220 */ /* 0x000fe20000410000 */
[----:B------:R-:W-:Y:S01]  /*5be0*/  FMUL.FTZ R234, R73, -R234 ;  /* 0x800000ea49ea7220 */ /* 0x000fe20000410000 */
[C---:B------:R-:W-:Y:S01]  /*5bf0*/  FMUL.FTZ R230, R71.reuse, R230 ;  /* 0x000000e647e67220 */ /* 0x040fe20000410000 */
[----:B------:R-:W-:Y:S01]  /*5c00*/  FMUL.FTZ R228, R71, -R228 ;  /* 0x800000e447e47220 */ /* 0x000fe20000410000 */
[C---:B------:R-:W-:Y:S01]  /*5c10*/  FMUL.FTZ R176, R69.reuse, R176 ;  /* 0x000000b045b07220 */ /* 0x040fe20000410000 */
[----:B0-----:R-:W-:Y:S01]  /*5c20*/  FMUL.FTZ R238, R58, R33 ;  /* 0x000000213aee7220 */ /* 0x001fe20000410000 */
[----:B------:R-:W-:Y:S01]  /*5c30*/  STS [R139+0x2c], R246 ;  /* 0x00002cf68b007388 */ /* 0x000fe20000000800 */
[----:B------:R-:W-:Y:S01]  /*5c40*/  FMUL.FTZ R178, R69, -R178 ;  /* 0x800000b245b27220 */ /* 0x000fe20000410000 */
[----:B------:R-:W-:Y:S01]  /*5c50*/  FMUL.FTZ R172, R67, R172 ;  /* 0x000000ac43ac7220 */ /* 0x000fe20000410000 */
[-C--:B-1----:R-:W-:Y:S01]  /*5c60*/  FFMA.FTZ R236, R211, R208.reuse, R216 ;  /* 0x000000d0d3ec7223 */ /* 0x082fe200000100d8 */
[----:B------:R-:W-:Y:S01]  /*5c70*/  FFMA.FTZ R216, -R177, R209, R218 ;  /* 0x000000d1b1d87223 */ /* 0x000fe200000101da */
[----:B------:R-:W-:Y:S01]  /*5c80*/  FMUL.FTZ R208, R210, R208 ;  /* 0x000000d0d2d07220 */ /* 0x000fe20000410000 */
[C---:B------:R-:W-:Y:S01]  /*5c90*/  FMUL.FTZ R209, R215.reuse, R240 ;  /* 0x000000f0d7d17220 */ /* 0x040fe20000410000 */
[----:B------:R-:W-:Y:S01]  /*5ca0*/  FMUL.FTZ R217, R215, R238 ;  /* 0x000000eed7d97220 */ /* 0x000fe20000410000 */
[----:B------:R-:W-:Y:S01]  /*5cb0*/  FADD.FTZ R207, R207, R236 ;  /* 0x000000eccfcf7221 */ /* 0x000fe20000010000 */
[----:B------:R-:W-:Y:S01]  /*5cc0*/  FFMA.FTZ R208, R211, R220, -R208 ;  /* 0x000000dcd3d07223 */ /* 0x000fe200000108d0 */
[C---:B------:R-:W-:Y:S01]  /*5cd0*/  FFMA.FTZ R242, R216.reuse, R238, R209 ;  /* 0x000000eed8f27223 */ /* 0x040fe200000100d1 */
[----:B------:R-:W-:Y:S01]  /*5ce0*/  FFMA.FTZ R217, R216, R240, -R217 ;  /* 0x000000f0d8d97223 */ /* 0x000fe200000108d9 */
[----:B------:R-:W-:Y:S01]  /*5cf0*/  FMUL.FTZ R220, R95, R220 ;  /* 0x000000dc5fdc7220 */ /* 0x000fe20000410000 */
[C---:B------:R-:W-:Y:S01]  /*5d00*/  FMUL.FTZ R238, R93.reuse, R238 ;  /* 0x000000ee5dee7220 */ /* 0x040fe20000410000 */
[----:B------:R-:W-:Y:S01]  /*5d10*/  FMUL.FTZ R240, R93, R240 ;  /* 0x000000f05df07220 */ /* 0x000fe20000410000 */
[----:B------:R-:W-:Y:S01]  /*5d20*/  FADD.FTZ R208, R219, R208 ;  /* 0x000000d0dbd07221 */ /* 0x000fe20000010000 */
[----:B------:R-:W-:Y:S01]  /*5d30*/  FADD.FTZ R209, R207, R242 ;  /* 0x000000f2cfd17221 */ /* 0x000fe20000010000 */
[----:B------:R-:W-:Y:S01]  /*5d40*/  STS [R139+0x34], R220 ;  /* 0x000034dc8b007388 */ /* 0x000fe20000000800 */
[----:B------:R-:W-:Y:S01]  /*5d50*/  FMUL.FTZ R207, R75, R222 ;  /* 0x000000de4bcf7220 */ /* 0x000fe20000410000 */
[----:B------:R-:W-:Y:S01]  /*5d60*/  FADD.FTZ R208, R208, R217 ;  /* 0x000000d9d0d07221 */ /* 0x000fe20000010000 */
[----:B------:R-:W-:Y:S01]  /*5d70*/  FMUL.FTZ R174, R67, -R174 ;  /* 0x800000ae43ae7220 */ /* 0x000fe20000410000 */
[----:B------:R-:W-:Y:S01]  /*5d80*/  STS [R139+0x38], R238 ;  /* 0x000038ee8b007388 */ /* 0x000fe20000000800 */
[C---:B------:R-:W-:Y:S01]  /*5d90*/  FMUL.FTZ R170, R65.reuse, R170 ;  /* 0x000000aa41aa7220 */ /* 0x040fe20000410000 */
[----:B------:R-:W-:Y:S01]  /*5da0*/  FMUL.FTZ R168, R65, -R168 ;  /* 0x800000a841a87220 */ /* 0x000fe20000410000 */
[C---:B------:R-:W-:Y:S01]  /*5db0*/  FMUL.FTZ R218, R63.reuse, R218 ;  /* 0x000000da3fda7220 */ /* 0x040fe20000410000 */
[----:B------:R-:W-:Y:S01]  /*5dc0*/  STS [R139+0x3c], R240 ;  /* 0x00003cf08b007388 */ /* 0x000fe20000000800 */
[----:B------:R-:W-:Y:S01]  /*5dd0*/  FMUL.FTZ R162, R63, -R162 ;  /* 0x800000a23fa27220 */ /* 0x000fe20000410000 */
[----:B------:R-:W-:Y:S06]  /*5de0*/  BAR.SYNC.DEFER_BLOCKING 0x0 ;  /* 0x0000000000007b1d */ /* 0x000fec0000010000 */
[----:B------:R-:W0:Y:S04]  /*5df0*/  LDS R217, [R122] ;  /* 0x000000007ad97984 */ /* 0x000e280000000800 */
[----:B------:R-:W1:Y:S04]  /*5e00*/  LDS R219, [R138+0x80] ;  /* 0x000080008adb7984 */ /* 0x000e680000000800 */
[----:B------:R-:W2:Y:S04]  /*5e10*/  LDS R231, [R137+0x100] ;  /* 0x0001000089e77984 */ /* 0x000ea80000000800 */
[----:B------:R-:W3:Y:S04]  /*5e20*/  LDS R233, [R136+0x180] ;  /* 0x0001800088e97984 */ /* 0x000ee80000000800 */
[----:B------:R-:W4:Y:S04]  /*5e30*/  LDS R235, [R135+0x200] ;  /* 0x0002000087eb7984 */ /* 0x000f280000000800 */
        /* <DEDUP_REMOVED lines=14> */
[----:B-----5:R-:W-:-:S03]  /*5f20*/  MOV R207, R59 ;  /* 0x0000003b00cf7202 */ /* 0x020fc60000000f00 */
[----:B------:R0:W-:Y:S01]  /*5f30*/  STS [R139+0x84c], R226 ;  /* 0x00084ce28b007388 */ /* 0x0001e20000000800 */
[----:B-1----:R-:W-:-:S03]  /*5f40*/  IADD3 R32, PT, PT, R61, R154, RZ ;  /* 0x0000009a3d207210 */ /* 0x002fc60007ffe0ff */
[----:B------:R1:W-:Y:S01]  /*5f50*/  STS [R139+0x850], R232 ;  /* 0x000850e88b007388 */ /* 0x0003e20000000800 */
[----:B------:R-:W-:-:S03]  /*5f60*/  LEA R32, R207, -R32, 0x1 ;  /* 0x80000020cf207211 */ /* 0x000fc600078e08ff */
[----:B------:R1:W-:Y:S01]  /*5f70*/  STS [R139+0x854], R234 ;  /* 0x000854ea8b007388 */ /* 0x0003e20000000800 */
[----:B------:R-:W-:-:S03]  /*5f80*/  ISETP.GE.AND P2, PT, R32, 0x1, PT ;  /* 0x000000012000780c */ /* 0x000fc60003f46270 */
[----:B------:R1:W-:Y:S04]  /*5f90*/  STS [R139+0x858], R230 ;  /* 0x000858e68b007388 */ /* 0x0003e80000000800 */
        /* <DEDUP_REMOVED lines=8> */
[----:B------:R1:W-:Y:S01]  /*6020*/  STS [R139+0x87c], R162 ;  /* 0x00087ca28b007388 */ /* 0x0003e20000000800 */
[----:B------:R-:W-:Y:S06]  /*6030*/  BAR.SYNC.DEFER_BLOCKING 0x0 ;  /* 0x0000000000007b1d */ /* 0x000fec0000010000 */
[----:B0-234-:R-:W-:Y:S05]  /*6040*/  @!P2 BRA `(.L_x_16061) ;  /* 0x00000000000ca947 */ /* 0x01dfea0003800000 */
[----:B-1----:R-:W0:Y:S04]  /*6050*/  LDS R162, [R122+0x840] ;  /* 0x000840007aa27984 */ /* 0x002e280000000800 */
[----:B------:R2:W-:Y:S04]  /*6060*/  REDG.E.ADD.F32.FTZ.RN.STRONG.GPU desc[UR16][R28.64], R217 ;  /* 0x000000d91c0079a6 */ /* 0x0005e8000c12f310 */
[----:B0-----:R2:W-:Y:S02]  /*6070*/  REDG.E.ADD.F32.FTZ.RN.STRONG.GPU desc[UR16][R30.64], R162 ;  /* 0x000000a21e0079a6 */ /* 0x0015e4000c12f310 */
.L_x_16061:
[----:B------:R-:W-:Y:S05]  /*6080*/  BSYNC.RECONVERGENT B0 ;  /* 0x0000000000007941 */ /* 0x000fea0003800200 */
.L_x_16060:
[----:B--2---:R0:W2:Y:S01]  /*6090*/  LDS R217, [R138+0x8c0] ;  /* 0x0008c0008ad97984 */ /* 0x0040a20000000800 */
[C---:B------:R-:W-:Y:S01]  /*60a0*/  ISETP.GE.AND P6, PT, R32.reuse, 0x21, PT ;  /* 0x000000212000780c */ /* 0x040fe20003fc6270 */
[----:B------:R-:W-:Y:S01]  /*60b0*/  BSSY.RECONVERGENT B0, `(.L_x_16062) ;  /* 0x0000008000007945 */ /* 0x000fe20003800200 */
[C---:B------:R-:W-:Y:S02]  /*60c0*/  ISETP.GE.AND P2, PT, R32.reuse, 0x41, PT ;  /* 0x000000412000780c */ /* 0x040fe40003f46270 */
[C---:B------:R-:W-:Y:S02]  /*60d0*/  ISETP.GE.AND P3, PT, R32.reuse, 0x61, PT ;  /* 0x000000612000780c */ /* 0x040fe40003f66270 */
[C---:B------:R-:W-:Y:S02]  /*60e0*/  ISETP.GE.AND P4, PT, R32.reuse, 0x81, PT ;  /* 0x000000812000780c */ /* 0x040fe40003f86270 */
[----:B------:R-:W-:-:S05]  /*60f0*/  ISETP.GE.AND P5, PT, R32, 0xa1, PT ;  /* 0x000000a12000780c */ /* 0x000fca0003fa6270 */
[----:B0-----:R-:W-:Y:S08]  /*6100*/  @!P6 BRA `(.L_x_16063) ;  /* 0x000000000008e947 */ /* 0x001ff00003800000 */
[----:B------:R0:W-:Y:S04]  /*6110*/  REDG.E.ADD.F32.FTZ.RN.STRONG.GPU desc[UR16][R28.64+0x80], R219 ;  /* 0x000080db1c0079a6 */ /* 0x0001e8000c12f310 */
[----:B--2---:R0:W-:Y:S02]  /*6120*/  REDG.E.ADD.F32.FTZ.RN.STRONG.GPU desc[UR16][R30.64+0x80], R217 ;  /* 0x000080d91e0079a6 */ /* 0x0041e4000c12f310 */
.L_x_16063:
[----:B------:R-:W-:Y:S05]  /*6130*/  BSYNC.RECONVERGENT B0 ;  /* 0x0000000000007941 */ /* 0x000fea0003800200 */
.L_x_16062:
[----:B0-2---:R0:W2:Y:S01]  /*6140*/  LDS R217, [R137+0x940] ;  /* 0x0009400089d97984 */ /* 0x0050a20000000800 */
[----:B------:R-:W-:Y:S04]  /*6150*/  BSSY.RECONVERGENT B0, `(.L_x_16064) ;  /* 0x0000004000007945 */ /* 0x000fe80003800200 */
[----:B------:R-:W-:Y:S05]  /*6160*/  @!P2 BRA `(.L_x_16065) ;  /* 0x000000000008a947 */ /* 0x000fea0003800000 */
[----:B------:R3:W-:Y:S04]  /*6170*/  REDG.E.ADD.F32.FTZ.RN.STRONG.GPU desc[UR16][R28.64+0x100], R231 ;  /* 0x000100e71c0079a6 */ /* 0x0007e8000c12f310 */
[----:B--2---:R3:W-:Y:S02]  /*6180*/  REDG.E.ADD.F32.FTZ.RN.STRONG.GPU desc[UR16][R30.64+0x100], R217 ;  /* 0x000100d91e0079a6 */ /* 0x0047e4000c12f310 */
.L_x_16065:
[----:B------:R-:W-:Y:S05]  /*6190*/  BSYNC.RECONVERGENT B0 ;  /* 0x0000000000007941 */ /* 0x000fea0003800200 */
.L_x_16064:
[----:B--23--:R2:W3:Y:S01]  /*61a0*/  LDS R217, [R136+0x9c0] ;  /* 0x0009c00088d97984 */ /* 0x00c4e20000000800 */
[----:B------:R-:W-:Y:S04]  /*61b0*/  BSSY.RECONVERGENT B0, `(.L_x_16066) ;  /* 0x0000004000007945 */ /* 0x000fe80003800200 */
[----:B------:R-:W-:Y:S05]  /*61c0*/  @!P3 BRA `(.L_x_16067) ;  /* 0x000000000008b947 */ /* 0x000fea0003800000 */
[----:B------:R4:W-:Y:S04]  /*61d0*/  REDG.E.ADD.F32.FTZ.RN.STRONG.GPU desc[UR16][R28.64+0x180], R233 ;  /* 0x000180e91c0079a6 */ /* 0x0009e8000c12f310 */
[----:B---3--:R4:W-:Y:S02]  /*61e0*/  REDG.E.ADD.F32.FTZ.RN.STRONG.GPU desc[UR16][R30.64+0x180], R217 ;  /* 0x000180d91e0079a6 */ /* 0x0089e4000c12f310 */
.L_x_16067:
[----:B------:R-:W-:Y:S05]  /*61f0*/  BSYNC.RECONVERGENT B0 ;  /* 0x0000000000007941 */ /* 0x000fea0003800200 */
.L_x_16066:
[----:B---34-:R3:W4:Y:S01]  /*6200*/  LDS R217, [R135+0xa40] ;  /* 0x000a400087d97984 */ /* 0x0187220000000800 */
[----:B------:R-:W-:Y:S04]  /*6210*/  BSSY.RECONVERGENT B0, `(.L_x_16068) ;  /* 0x0000004000007945 */ /* 0x000fe80003800200 */
[----:B------:R-:W-:Y:S05]  /*6220*/  @!P4 BRA `(.L_x_16069) ;  /* 0x000000000008c947 */ /* 0x000fea0003800000 */
[----:B------:R0:W-:Y:S04]  /*6230*/  REDG.E.ADD.F32.FTZ.RN.STRONG.GPU desc[UR16][R28.64+0x200], R235 ;  /* 0x000200eb1c0079a6 */ /* 0x0001e8000c12f310 */
[----:B----4-:R0:W-:Y:S02]  /*6240*/  REDG.E.ADD.F32.FTZ.RN.STRONG.GPU desc[UR16][R30.64+0x200], R217 ;  /* 0x000200d91e0079a6 */ /* 0x0101e4000c12f310 */
.L_x_16069:
[----:B------:R-:W-:Y:S05]  /*6250*/  BSYNC.RECONVERGENT B0 ;  /* 0x0000000000007941 */ /* 0x000fea0003800200 */
.L_x_16068:
[----:B0---4-:R0:W4:Y:S01]  /*6260*/  LDS R217, [R134+0xac0] ;  /* 0x000ac00086d97984 */ /* 0x0111220000000800 */
[----:B------:R-:W-:Y:S04]  /*6270*/  BSSY.RECONVERGENT B0, `(.L_x_16070) ;  /* 0x0000004000007945 */ /* 0x000fe80003800200 */
[----:B------:R-:W-:Y:S05]  /*6280*/  @!P5 BRA `(.L_x_16071) ;  /* 0x000000000008d947 */ /* 0x000fea0003800000 */
[----:B------:R0:W-:Y:S04]  /*6290*/  REDG.E.ADD.F32.FTZ.RN.STRONG.GPU desc[UR16][R28.64+0x280], R237 ;  /* 0x000280ed1c0079a6 */ /* 0x0001e8000c12f310 */
[----:B----4-:R0:W-:Y:S02]  /*62a0*/  REDG.E.ADD.F32.FTZ.RN.STRONG.GPU desc[UR16][R30.64+0x280], R217 ;  /* 0x000280d91e0079a6 */ /* 0x0101e4000c12f310 */
.L_x_16071:
[----:B------:R-:W-:Y:S05]  /*62b0*/  BSYNC.RECONVERGENT B0 ;  /* 0x0000000000007941 */ /* 0x000fea0003800200 */
.L_x_16070:
[----:B0---4-:R0:W4:Y:S01]  /*62c0*/  LDS R217, [R133+0xb40] ;  /* 0x000b400085d97984 */ /* 0x0111220000000800 */
        /* <DEDUP_REMOVED lines=8> */
[----:B----4-:R0:W-:Y:S02]  /*6350*/  REDG.E.ADD.F32.FTZ.RN.STRONG.GPU desc[UR16][R30.64+0x300], R217 ;  /* 0x000300d91e0079a6 */ /* 0x0101e4000c12f310 */
.L_x_16073:
[----:B------:R-:W-:Y:S05]  /*6360*/  BSYNC.RECONVERGENT B0 ;  /* 0x0000000000007941 */ /* 0x000fea0003800200 */
.L_x_16072:
[----:B0---4-:R0:W4:Y:S01]  /*6370*/  LDS R217, [R132+0xbc0] ;  /* 0x000bc00084d97984 */ /* 0x0111220000000800 */
[----:B------:R-:W-:Y:S04]  /*6380*/  BSSY.RECONVERGENT B0, `(.L_x_16074) ;  /* 0x0000004000007945 */ /* 0x000fe80003800200 */
[----:B------:R-:W-:Y:S05]  /*6390*/  @!P2 BRA `(.L_x_16075) ;  /* 0x000000000008a947 */ /* 0x000fea0003800000 */
[----:B------:R0:W-:Y:S04]  /*63a0*/  REDG.E.ADD.F32.FTZ.RN.STRONG.GPU desc[UR16][R28.64+0x380], R241 ;  /* 0x000380f11c0079a6 */ /* 0x0001e8000c12f310 */
[----:B----4-:R0:W-:Y:S02]  /*63b0*/  REDG.E.ADD.F32.FTZ.RN.STRONG.GPU desc[UR16][R30.64+0x380], R217 ;  /* 0x000380d91e0079a6 */ /* 0x0101e4000c12f310 */
.L_x_16075:
[----:B------:R-:W-:Y:S05]  /*63c0*/  BSYNC.RECONVERGENT B0 ;  /* 0x0000000000007941 */ /* 0x000fea0003800200 */
.L_x_16074:
[----:B0---4-:R0:W4:Y:S01]  /*63d0*/  LDS R217, [R131+0xc40] ;  /* 0x000c400083d97984 */ /* 0x0111220000000800 */
[----:B------:R-:W-:Y:S04]  /*63e0*/  BSSY.RECONVERGENT B0, `(.L_x_16076) ;  /* 0x0000004000007945 */ /* 0x000fe80003800200 */
[----:B------:R-:W-:Y:S05]  /*63f0*/  @!P3 BRA `(.L_x_16077) ;  /* 0x000000000008b947 */ /* 0x000fea0003800000 */
[----:B------:R0:W-:Y:S04]  /*6400*/  REDG.E.ADD.F32.FTZ.RN.STRONG.GPU desc[UR16][R28.64+0x400], R243 ;  /* 0x000400f31c0079a6 */ /* 0x0001e8000c12f310 */
[----:B----4-:R0:W-:Y:S02]  /*6410*/  REDG.E.ADD.F32.FTZ.RN.STRONG.GPU desc[UR16][R30.64+0x400], R217 ;  /* 0x000400d91e0079a6 */ /* 0x0101e4000c12f310 */
.L_x_16077:
[----:B------:R-:W-:Y:S05]  /*6420*/  BSYNC.RECONVERGENT B0 ;  /* 0x0000000000007941 */ /* 0x000fea0003800200 */
.L_x_16076:
[----:B0---4-:R0:W4:Y:S01]  /*6430*/  LDS R217, [R130+0xcc0] ;  /* 0x000cc00082d97984 */ /* 0x0111220000000800 */
[----:B------:R-:W-:Y:S04]  /*6440*/  BSSY.RECONVERGENT B0, `(.L_x_16078) ;  /* 0x0000004000007945 */ /* 0x000fe80003800200 */
[----:B------:R-:W-:Y:S05]  /*6450*/  @!P4 BRA `(.L_x_16079) ;  /* 0x000000000008c947 */ /* 0x000fea0003800000 */
[----:B------:R0:W-:Y:S04]  /*6460*/  REDG.E.ADD.F32.FTZ.RN.STRONG.GPU desc[UR16][R28.64+0x480], R245 ;  /* 0x000480f51c0079a6 */ /* 0x0001e8000c12f310 */
[----:B----4-:R0:W-:Y:S02]  /*6470*/  REDG.E.ADD.F32.FTZ.RN.STRONG.GPU desc[UR16][R30.64+0x480], R217 ;  /* 0x000480d91e0079a6 */ /* 0x0101e4000c12f310 */
.L_x_16079:
[----:B------:R-:W-:Y:S05]  /*6480*/  BSYNC.RECONVERGENT B0 ;  /* 0x0000000000007941 */ /* 0x000fea0003800200 */
.L_x_16078:
[----:B0---4-:R0:W4:Y:S01]  /*6490*/  LDS R217, [R129+0xd40] ;  /* 0x000d400081d97984 */ /* 0x0111220000000800 */
[----:B------:R-:W-:Y:S04]  /*64a0*/  BSSY.RECONVERGENT B0, `(.L_x_16080) ;  /* 0x0000004000007945 */ /* 0x000fe80003800200 */
[----:B------:R-:W-:Y:S05]  /*64b0*/  @!P5 BRA `(.L_x_16081) ;  /* 0x000000000008d947 */ /* 0x000fea0003800000 */
[----:B------:R0:W-:Y:S04]  /*64c0*/  REDG.E.ADD.F32.FTZ.RN.STRONG.GPU desc[UR16][R28.64+0x500], R247 ;  /* 0x000500f71c0079a6 */ /* 0x0001e8000c12f310 */
[----:B----4-:R0:W-:Y:S02]  /*64d0*/  REDG.E.ADD.F32.FTZ.RN.STRONG.GPU desc[UR16][R30.64+0x500], R217 ;  /* 0x000500d91e0079a6 */ /* 0x0101e4000c12f310 */
.L_x_16081:
[----:B------:R-:W-:Y:S05]  /*64e0*/  BSYNC.RECONVERGENT B0 ;  /* 0x0000000000007941 */ /* 0x000fea0003800200 */
.L_x_16080:
        /* <DEDUP_REMOVED lines=10> */
.L_x_16083:
[----:B------:R-:W-:Y:S05]  /*6590*/  BSYNC.RECONVERGENT B0 ;  /* 0x0000000000007941 */ /* 0x000fea0003800200 */
.L_x_16082:
[----:B0---4-:R0:W4:Y:S01]  /*65a0*/  LDS R217, [R127+0xe40] ;  /* 0x000e40007fd97984 */ /* 0x0111220000000800 */
[----:B------:R-:W-:Y:S04]  /*65b0*/  BSSY.RECONVERGENT B0, `(.L_x_16084) ;  /* 0x0000004000007945 */ /* 0x000fe80003800200 */
[----:B------:R-:W-:Y:S05]  /*65c0*/  @!P2 BRA `(.L_x_16085) ;  /* 0x000000000008a947 */ /* 0x000fea0003800000 */
[----:B------:R0:W-:Y:S04]  /*65d0*/  REDG.E.ADD.F32.FTZ.RN.STRONG.GPU desc[UR16][R28.64+0x600], R251 ;  /* 0x000600fb1c0079a6 */ /* 0x0001e8000c12f310 */
[----:B----4-:R0:W-:Y:S02]  /*65e0*/  REDG.E.ADD.F32.FTZ.RN.STRONG.GPU desc[UR16][R30.64+0x600], R217 ;  /* 0x000600d91e0079a6 */ /* 0x0101e4000c12f310 */
.L_x_16085:
[----:B------:R-:W-:Y:S05]  /*65f0*/  BSYNC.RECONVERGENT B0 ;  /* 0x0000000000007941 */ /* 0x000fea0003800200 */
.L_x_16084:
[----:B0---4-:R0:W4:Y:S01]  /*6600*/  LDS R217, [R126+0xec0] ;  /* 0x000ec0007ed97984 */ /* 0x0111220000000800 */
[----:B------:R-:W-:Y:S04]  /*6610*/  BSSY.RECONVERGENT B0, `(.L_x_16086) ;  /* 0x0000004000007945 */ /* 0x000fe80003800200 */
[----:B------:R-:W-:Y:S05]  /*6620*/  @!P3 BRA `(.L_x_16087) ;  /* 0x000000000008b947 */ /* 0x000fea0003800000 */
[----:B------:R0:W-:Y:S04]  /*6630*/  REDG.E.ADD.F32.FTZ.RN.STRONG.GPU desc[UR16][R28.64+0x680], R220 ;  /* 0x000680dc1c0079a6 */ /* 0x0001e8000c12f310 */
[----:B----4-:R0:W-:Y:S02]  /*6640*/  REDG.E.ADD.F32.FTZ.RN.STRONG.GPU desc[UR16][R30.64+0x680], R217 ;  /* 0x000680d91e0079a6 */ /* 0x0101e4000c12f310 */
.L_x_16087:
[----:B------:R-:W-:Y:S05]  /*6650*/  BSYNC.RECONVERGENT B0 ;  /* 0x0000000000007941 */ /* 0x000fea0003800200 */
.L_x_16086:
[----:B0---4-:R0:W4:Y:S01]  /*6660*/  LDS R217, [R124+0xf40] ;  /* 0x000f40007cd97984 */ /* 0x0111220000000800 */
[----:B------:R-:W-:Y:S04]  /*6670*/  BSSY.RECONVERGENT B0, `(.L_x_16088) ;  /* 0x0000004000007945 */ /* 0x000fe80003800200 */
[----:B------:R-:W-:Y:S05]  /*6680*/  @!P4 BRA `(.L_x_16089) ;  /* 0x000000000008c947 */ /* 0x000fea0003800000 */
[----:B------:R0:W-:Y:S04]  /*6690*/  REDG.E.ADD.F32.FTZ.RN.STRONG.GPU desc[UR16][R28.64+0x700], R222 ;  /* 0x000700de1c0079a6 */ /* 0x0001e8000c12f310 */
[----:B----4-:R0:W-:Y:S02]  /*66a0*/  REDG.E.ADD.F32.FTZ.RN.STRONG.GPU desc[UR16][R30.64+0x700], R217 ;  /* 0x000700d91e0079a6 */ /* 0x0101e4000c12f310 */
.L_x_16089:
[----:B------:R-:W-:Y:S05]  /*66b0*/  BSYNC.RECONVERGENT B0 ;  /* 0x0000000000007941 */ /* 0x000fea0003800200 */
.L_x_16088:
[----:B0---4-:R0:W4:Y:S01]  /*66c0*/  LDS R217, [R123+0xfc0] ;  /* 0x000fc0007bd97984 */ /* 0x0111220000000800 */
[----:B------:R-:W-:Y:S04]  /*66d0*/  BSSY.RECONVERGENT B0, `(.L_x_16090) ;  /* 0x0000004000007945 */ /* 0x000fe80003800200 */
[----:B------:R-:W-:Y:S05]  /*66e0*/  @!P5 BRA `(.L_x_16091) ;  /* 0x000000000008d947 */ /* 0x000fea0003800000 */
[----:B------:R0:W-:Y:S04]  /*66f0*/  REDG.E.ADD.F32.FTZ.RN.STRONG.GPU desc[UR16][R28.64+0x780], R236 ;  /* 0x000780ec1c0079a6 */ /* 0x0001e8000c12f310 */
[----:B----4-:R0:W-:Y:S02]  /*6700*/  REDG.E.ADD.F32.FTZ.RN.STRONG.GPU desc[UR16][R30.64+0x780], R217 ;  /* 0x000780d91e0079a6 */ /* 0x0101e4000c12f310 */
.L_x_16091:
[----:B------:R-:W-:Y:S05]  /*6710*/  BSYNC.RECONVERGENT B0 ;  /* 0x0000000000007941 */ /* 0x000fea0003800200 */
.L_x_16090:
[----:B0-----:R-:W0:Y:S01]  /*6720*/  SHFL.DOWN PT, R28, R209, 0x1, 0x1f ;  /* 0x08201f00d11c7f89 */ /* 0x001e2200000e0000 */
[----:B------:R-:W-:Y:S01]  /*6730*/  ISETP.GT.AND P2, PT, R102, 0x1e, PT ;  /* 0x0000001e6600780c */ /* 0x000fe20003f44270 */
[----:B------:R-:W-:Y:S02]  /*6740*/  BSSY.RECONVERGENT B0, `(.L_x_16092) ;  /* 0x000007c000007945 */ /* 0x000fe40003800200 */
[----:B------:R-:W5:Y:S10]  /*6750*/  SHFL.DOWN PT, R29, R208, 0x1, 0x1f ;  /* 0x08201f00d01d7f89 */ /* 0x000f7400000e0000 */
[----:B0-----:R-:W-:Y:S01]  /*6760*/  @!P2 FADD.FTZ R209, R209, R28 ;  /* 0x0000001cd1d1a221 */ /* 0x001fe20000010000 */
[----:B-----5:R-:W-:-:S04]  /*6770*/  @!P2 FADD.FTZ R208, R208, R29 ;  /* 0x0000001dd0d0a221 */ /* 0x020fc80000010000 */
[----:B------:R-:W0:Y:S01]  /*6780*/  SHFL.DOWN PT, R28, R209, 0x2, 0x1f ;  /* 0x08401f00d11c7f89 */ /* 0x000e2200000e0000 */
[----:B------:R-:W-:-:S03]  /*6790*/  ISETP.GT.AND P2, PT, R102, 0x1d, PT ;  /* 0x0000001d6600780c */ /* 0x000fc60003f44270 */
[----:B------:R-:W5:Y:S10]  /*67a0*/  SHFL.DOWN PT, R29, R208, 0x2, 0x1f ;  /* 0x08401f00d01d7f89 */ /* 0x000f7400000e0000 */
[----:B0-----:R-:W-:Y:S01]  /*67b0*/  @!P2 FADD.FTZ R209, R209, R28 ;  /* 0x0000001cd1d1a221 */ /* 0x001fe20000010000 */
[----:B------:R-:W-:Y:S01]  /*67c0*/  FMUL.FTZ R28, R175, R229 ;  /* 0x000000e5af1c7220 */ /* 0x000fe20000410000 */
[----:B-----5:R-:W-:-:S03]  /*67d0*/  @!P2 FADD.FTZ R208, R208, R29 ;  /* 0x0000001dd0d0a221 */ /* 0x020fc60000010000 */
[----:B-1----:R-:W0:Y:S01]  /*67e0*/  SHFL.DOWN PT, R162, R209, 0x4, 0x1f ;  /* 0x08801f00d1a27f89 */ /* 0x002e2200000e0000 */
[----:B------:R-:W-:Y:S01]  /*67f0*/  ISETP.GT.AND P2, PT, R102, 0x1b, PT ;  /* 0x0000001b6600780c */ /* 0x000fe20003f44270 */
[C---:B------:R-:W-:Y:S02]  /*6800*/  FMUL.FTZ R29, R27.reuse, R33 ;  /* 0x000000211b1d7220 */ /* 0x040fe40000410000 */
[----:B----4-:R-:W1:Y:S02]  /*6810*/  SHFL.DOWN PT, R217, R208, 0x4, 0x1f ;  /* 0x08801f00d0d97f89 */ /* 0x010e6400000e0000 */
[-C--:B------:R-:W-:Y:S01]  /*6820*/  FFMA.FTZ R30, R26, R229.reuse, -R29 ;  /* 0x000000e51a1e7223 */ /* 0x080fe2000001081d */
[----:B------:R-:W-:-:S03]  /*6830*/  FMUL.FTZ R29, R27, R229 ;  /* 0x000000e51b1d7220 */ /* 0x000fc60000410000 */
[----:B------:R-:W-:Y:S01]  /*6840*/  FMUL.FTZ R215, R215, R30 ;  /* 0x0000001ed7d77220 */ /* 0x000fe20000410000 */
[----:B------:R-:W-:Y:S01]  /*6850*/  FFMA.FTZ R31, R26, R33, R29 ;  /* 0x000000211a1f7223 */ /* 0x000fe2000001001d */
[----:B------:R-:W-:Y:S01]  /*6860*/  FMUL.FTZ R29, R27, R225 ;  /* 0x000000e11b1d7220 */ /* 0x000fe20000410000 */
[----:B------:R-:W-:Y:S01]  /*6870*/  FFMA.FTZ R30, R177, R33, R28 ;  /* 0x00000021b11e7223 */ /* 0x000fe2000001001c */
[----:B------:R-:W-:Y:S01]  /*6880*/  FMUL.FTZ R28, R179, R227 ;  /* 0x000000e3b31c7220 */ /* 0x000fe20000410000 */
[----:B------:R-:W-:Y:S01]  /*6890*/  FFMA.FTZ R216, R216, R31, R215 ;  /* 0x0000001fd8d87223 */ /* 0x000fe200000100d7 */
[-C--:B------:R-:W-:Y:S01]  /*68a0*/  FFMA.FTZ R29, R26, R227.reuse, -R29 ;  /* 0x000000e31a1d7223 */ /* 0x080fe2000001081d */
[C---:B------:R-:W-:Y:S01]  /*68b0*/  FMUL.FTZ R227, R27.reuse, R227 ;  /* 0x000000e31be37220 */ /* 0x040fe20000410000 */
[----:B------:R-:W-:Y:S01]  /*68c0*/  FMUL.FTZ R31, R27, R223 ;  /* 0x000000df1b1f7220 */ /* 0x000fe20000410000 */
[-C--:B------:R-:W-:Y:S01]  /*68d0*/  FFMA.FTZ R77, R58, R30.reuse, R77 ;  /* 0x0000001e3a4d7223 */ /* 0x080fe2000001004d */
[----:B------:R-:W-:Y:S01]  /*68e0*/  FFMA.FTZ R216, R93, R30, R216 ;  /* 0x0000001e5dd87223 */ /* 0x000fe200000100d8 */
[-C--:B------:R-:W-:Y:S01]  /*68f0*/  FFMA.FTZ R32, R181, R225.reuse, R28 ;  /* 0x000000e1b5207223 */ /* 0x080fe2000001001c */
[----:B------:R-:W-:Y:S01]  /*6900*/  FFMA.FTZ R30, R26, R225, R227 ;  /* 0x000000e11a1e7223 */ /* 0x000fe200000100e3 */
[----:B------:R-:W-:Y:S01]  /*6910*/  FMUL.FTZ R210, R210, R29 ;  /* 0x0000001dd2d27220 */ /* 0x000fe20000410000 */
[----:B0-----:R-:W-:Y:S01]  /*6920*/  @!P2 FADD.FTZ R209, R209, R162 ;  /* 0x000000a2d1d1a221 */ /* 0x001fe20000010000 */
[-C--:B------:R-:W-:Y:S01]  /*6930*/  FMUL.FTZ R28, R183, R221.reuse ;  /* 0x000000ddb71c7220 */ /* 0x080fe20000410000 */
[-C--:B------:R-:W-:Y:S01]  /*6940*/  FMUL.FTZ R29, R27, R221.reuse ;  /* 0x000000dd1b1d7220 */ /* 0x080fe20000410000 */
[----:B------:R-:W-:Y:S01]  /*6950*/  FFMA.FTZ R31, R26, R221, -R31 ;  /* 0x000000dd1a1f7223 */ /* 0x000fe2000001081f */
[----:B-1----:R-:W-:Y:S01]  /*6960*/  @!P2 FADD.FTZ R208, R208, R217 ;  /* 0x000000d9d0d0a221 */ /* 0x002fe20000010000 */
[----:B------:R-:W0:Y:S01]  /*6970*/  SHFL.DOWN PT, R162, R209, 0x8, 0x1f ;  /* 0x09001f00d1a27f89 */ /* 0x000e2200000e0000 */
[----:B------:R-:W-:Y:S01]  /*6980*/  FFMA.FTZ R210, R211, R30, R210 ;  /* 0x0000001ed3d27223 */ /* 0x000fe200000100d2 */
[-C--:B------:R-:W-:Y:S01]  /*6990*/  FFMA.FTZ R30, R185, R223.reuse, R28 ;  /* 0x000000dfb91e7223 */ /* 0x080fe2000001001c */
[----:B------:R-:W-:Y:S01]  /*69a0*/  FFMA.FTZ R28, R26, R223, R29 ;  /* 0x000000df1a1c7223 */ /* 0x000fe2000001001d */
[----:B------:R-:W1:Y:S01]  /*69b0*/  SHFL.DOWN PT, R33, R208, 0x8, 0x1f ;  /* 0x09001f00d0217f89 */ /* 0x000e6200000e0000 */
[----:B------:R-:W-:Y:S01]  /*69c0*/  FMUL.FTZ R4, R4, R31 ;  /* 0x0000001f04047220 */ /* 0x000fe20000410000 */
[----:B------:R-:W-:Y:S01]  /*69d0*/  FMUL.FTZ R29, R27, R182 ;  /* 0x000000b61b1d7220 */ /* 0x000fe20000410000 */
[-C--:B------:R-:W-:Y:S01]  /*69e0*/  FFMA.FTZ R79, R60, R32.reuse, R79 ;  /* 0x000000203c4f7223 */ /* 0x080fe2000001004f */
[----:B------:R-:W-:Y:S01]  /*69f0*/  FFMA.FTZ R31, R95, R32, R210 ;  /* 0x000000205f1f7223 */ /* 0x000fe200000100d2 */
[----:B------:R-:W-:Y:S01]  /*6a00*/  ISETP.GT.AND P2, PT, R102, 0x17, PT ;  /* 0x000000176600780c */ /* 0x000fe20003f44270 */
[----:B------:R-:W-:Y:S01]  /*6a10*/  FFMA.FTZ R32, R5, R28, R4 ;  /* 0x0000001c05207223 */ /* 0x000fe20000010004 */
[-C--:B------:R-:W-:Y:S01]  /*6a20*/  FFMA.FTZ R28, R26, R180.reuse, -R29 ;  /* 0x000000b41a1c7223 */ /* 0x080fe2000001081d */
[-C--:B------:R-:W-:Y:S01]  /*6a30*/  FMUL.FTZ R5, R27, R180.reuse ;  /* 0x000000b41b057220 */ /* 0x080fe20000410000 */
[----:B------:R-:W-:Y:S01]  /*6a40*/  FMUL.FTZ R4, R187, R180 ;  /* 0x000000b4bb047220 */ /* 0x000fe20000410000 */
[----:B------:R-:W-:Y:S01]  /*6a50*/  FFMA.FTZ R81, R62, R30, R81 ;  /* 0x0000001e3e517223 */ /* 0x000fe20000010051 */
[----:B------:R-:W-:Y:S01]  /*6a60*/  FMUL.FTZ R205, R205, R28 ;  /* 0x0000001ccdcd7220 */ /* 0x000fe20000410000 */
[----:B------:R-:W-:Y:S01]  /*6a70*/  FFMA.FTZ R5, R26, R182, R5 ;  /* 0x000000b61a057223 */ /* 0x000fe20000010005 */
[----:B------:R-:W-:Y:S01]  /*6a80*/  FFMA.FTZ R32, R97, R30, R32 ;  /* 0x0000001e61207223 */ /* 0x000fe20000010020 */
[----:B------:R-:W-:Y:S01]  /*6a90*/  FFMA.FTZ R182, R189, R182, R4 ;  /* 0x000000b6bdb67223 */ /* 0x000fe20000010004 */
[----:B------:R-:W-:Y:S01]  /*6aa0*/  FADD.FTZ R82, R31, R82 ;  /* 0x000000521f527221 */ /* 0x000fe20000010000 */
[----:B------:R-:W-:Y:S01]  /*6ab0*/  FFMA.FTZ R206, R206, R5, R205 ;  /* 0x00000005cece7223 */ /* 0x000fe200000100cd */
[----:B------:R-:W-:Y:S01]  /*6ac0*/  FMUL.FTZ R5, R27, R186 ;  /* 0x000000ba1b057220 */ /* 0x000fe20000410000 */
[-C--:B------:R-:W-:Y:S01]  /*6ad0*/  FMUL.FTZ R4, R191, R184.reuse ;  /* 0x000000b8bf047220 */ /* 0x080fe20000410000 */
[----:B------:R-:W-:Y:S01]  /*6ae0*/  FADD.FTZ R113, R32, R113 ;  /* 0x0000007120717221 */ /* 0x000fe20000010000 */
[----:B0-----:R-:W-:Y:S01]  /*6af0*/  @!P2 FADD.FTZ R209, R209, R162 ;  /* 0x000000a2d1d1a221 */ /* 0x001fe20000010000 */
[-C--:B------:R-:W-:Y:S01]  /*6b00*/  FFMA.FTZ R29, R26, R184.reuse, -R5 ;  /* 0x000000b81a1d7223 */ /* 0x080fe20000010805 */
[----:B------:R-:W-:Y:S01]  /*6b10*/  FMUL.FTZ R5, R27, R184 ;  /* 0x000000b81b057220 */ /* 0x000fe20000410000 */
[----:B------:R-:W-:Y:S01]  /*6b20*/  FFMA.FTZ R31, R99, R182, R206 ;  /* 0x000000b6631f7223 */ /* 0x000fe200000100ce */
[----:B-1----:R-:W-:Y:S01]  /*6b30*/  @!P2 FADD.FTZ R208, R208, R33 ;  /* 0x00000021d0d0a221 */ /* 0x002fe20000010000 */
[----:B------:R-:W0:Y:S01]  /*6b40*/  SHFL.DOWN PT, R30, R209, 0x10, 0x1f ;  /* 0x0a001f00d11e7f89 */ /* 0x000e2200000e0000 */
[----:B------:R-:W-:Y:S01]  /*6b50*/  FFMA.FTZ R28, R26, R186, R5 ;  /* 0x000000ba1a1c7223 */ /* 0x000fe20000010005 */
[----:B------:R-:W-:Y:S01]  /*6b60*/  FMUL.FTZ R5, R27, R190 ;  /* 0x000000be1b057220 */ /* 0x000fe20000410000 */
[----:B------:R-:W-:Y:S01]  /*6b70*/  FMUL.FTZ R204, R204, R29 ;  /* 0x0000001dcccc7220 */ /* 0x000fe20000410000 */
[----:B------:R-:W1:Y:S01]  /*6b80*/  SHFL.DOWN PT, R175, R208, 0x10, 0x1f ;  /* 0x0a001f00d0af7f89 */ /* 0x000e6200000e0000 */
[----:B------:R-:W-:Y:S01]  /*6b90*/  FADD.FTZ R80, R31, R80 ;  /* 0x000000501f507221 */ /* 0x000fe20000010000 */
[-C--:B------:R-:W-:Y:S01]  /*6ba0*/  FFMA.FTZ R29, R26, R188.reuse, -R5 ;  /* 0x000000bc1a1d7223 */ /* 0x080fe20000010805 */
        /* <DEDUP_REMOVED lines=8> */
[----:B------:R-:W-:Y:S01]  /*6c30*/  FFMA.FTZ R202, R202, R31, R33 ;  /* 0x0000001fcaca7223 */ /* 0x000fe20000010021 */
[----:B------:R-:W-:Y:S01]  /*6c40*/  FFMA.FTZ R31, R26, R192, -R29 ;  /* 0x000000c01a1f7223 */ /* 0x000fe2000001081d */
[----:B------:R-:W-:Y:S01]  /*6c50*/  FFMA.FTZ R32, R197, R190, R4 ;  /* 0x000000bec5207223 */ /* 0x000fe20000010004 */
[----:B------:R-:W-:Y:S01]  /*6c60*/  FMUL.FTZ R29, R27, R198 ;  /* 0x000000c61b1d7220 */ /* 0x000fe20000410000 */
[-C--:B------:R-:W-:Y:S01]  /*6c70*/  FMUL.FTZ R4, R199, R192.reuse ;  /* 0x000000c0c7047220 */ /* 0x080fe20000410000 */
[----:B------:R-:W-:Y:S01]  /*6c80*/  ISETP.NE.AND P2, PT, R102, RZ, PT ;  /* 0x000000ff6600720c */ /* 0x000fe20003f45270 */
[C---:B------:R-:W-:Y:S01]  /*6c90*/  FMUL.FTZ R5, R27.reuse, R192 ;  /* 0x000000c01b057220 */ /* 0x040fe20000410000 */
[----:B------:R-:W-:Y:S01]  /*6ca0*/  FADD.FTZ R111, R28, R111 ;  /* 0x0000006f1c6f7221 */ /* 0x000fe20000010000 */
[-C--:B------:R-:W-:Y:S01]  /*6cb0*/  FMUL.FTZ R27, R27, R164.reuse ;  /* 0x000000a41b1b7220 */ /* 0x080fe20000410000 */
[----:B------:R-:W-:Y:S01]  /*6cc0*/  FFMA.FTZ R29, R26, R164, -R29 ;  /* 0x000000a41a1d7223 */ /* 0x000fe2000001081d */
[----:B------:R-:W-:Y:S01]  /*6cd0*/  FFMA.FTZ R28, R201, R194, R4 ;  /* 0x000000c2c91c7223 */ /* 0x000fe20000010004 */
[----:B0-----:R-:W-:Y:S01]  /*6ce0*/  FADD.FTZ R4, R209, R30 ;  /* 0x0000001ed1047221 */ /* 0x001fe20000010000 */
[----:B------:R-:W-:Y:S01]  /*6cf0*/  FMUL.FTZ R30, R6, R31 ;  /* 0x0000001f061e7220 */ /* 0x000fe20000410000 */
[----:B------:R-:W-:Y:S01]  /*6d00*/  FMUL.FTZ R6, R173, R164 ;  /* 0x000000a4ad067220 */ /* 0x000fe20000410000 */
[----:B------:R-:W-:Y:S01]  /*6d10*/  FFMA.FTZ R27, R26, R198, R27 ;  /* 0x000000c61a1b7223 */ /* 0x000fe2000001001b */
[----:B------:R-:W-:Y:S01]  /*6d20*/  FMUL.FTZ R29, R196, R29 ;  /* 0x0000001dc41d7220 */ /* 0x000fe20000410000 */
[----:B------:R-:W-:Y:S01]  /*6d30*/  FFMA.FTZ R194, R26, R194, R5 ;  /* 0x000000c21ac27223 */ /* 0x000fe20000010005 */
[----:B-1----:R-:W-:Y:S01]  /*6d40*/  FADD.FTZ R5, R208, R175 ;  /* 0x000000afd0057221 */ /* 0x002fe20000010000 */
[----:B------:R-:W-:Y:S01]  /*6d50*/  FFMA.FTZ R6, R171, R198, R6 ;  /* 0x000000c6ab067223 */ /* 0x000fe20000010006 */
[----:B------:R-:W-:Y:S01]  /*6d60*/  FFMA.FTZ R166, R166, R27, R29 ;  /* 0x0000001ba6a67223 */ /* 0x000fe2000001001d */
[----:B------:R-:W-:Y:S01]  /*6d70*/  FFMA.FTZ R30, R7, R194, R30 ;  /* 0x000000c2071e7223 */ /* 0x000fe2000001001e */
[----:B------:R-:W-:Y:S01]  /*6d80*/  FFMA.FTZ R31, R103, R32, R202 ;  /* 0x00000020671f7223 */ /* 0x000fe200000100ca */
[----:B------:R0:W-:Y:S01]  /*6d90*/  @!P2 STS.64 [UR6+0x18c8], R4 ;  /* 0x0018c804ff00a988 */ /* 0x0001e20008000a06 */
[----:B------:R-:W-:Y:S01]  /*6da0*/  FFMA.FTZ R7, R107, R6, R166 ;  /* 0x000000066b077223 */ /* 0x000fe200000100a6 */
[----:B------:R-:W-:Y:S01]  /*6db0*/  FFMA.FTZ R30, R105, R28, R30 ;  /* 0x0000001c691e7223 */ /* 0x000fe2000001001e */
[----:B------:R-:W-:Y:S01]  /*6dc0*/  ISETP.GT.AND P2, PT, R102, 0xf, PT ;  /* 0x0000000f6600780c */ /* 0x000fe20003f44270 */
[----:B------:R-:W-:Y:S01]  /*6dd0*/  FFMA.FTZ R91, R72, R6, R91 ;  /* 0x00000006485b7223 */ /* 0x000fe2000001005b */
[----:B------:R-:W-:Y:S01]  /*6de0*/  FADD.FTZ R76, R7, R76 ;  /* 0x0000004c074c7221 */ /* 0x000fe20000010000 */
[----:B------:R-:W-:Y:S01]  /*6df0*/  FADD.FTZ R115, R216, R115 ;  /* 0x00000073d8737221 */ /* 0x000fe20000010000 */
[----:B------:R-:W-:Y:S01]  /*6e00*/  FFMA.FTZ R83, R64, R182, R83 ;  /* 0x000000b640537223 */ /* 0x000fe20000010053 */
[----:B------:R-:W-:Y:S01]  /*6e10*/  FFMA.FTZ R85, R66, R186, R85 ;  /* 0x000000ba42557223 */ /* 0x000fe20000010055 */
[----:B------:R-:W-:Y:S01]  /*6e20*/  FFMA.FTZ R87, R68, R32, R87 ;  /* 0x0000002044577223 */ /* 0x000fe20000010057 */
[----:B------:R-:W-:Y:S01]  /*6e30*/  FFMA.FTZ R89, R70, R28, R89 ;  /* 0x0000001c46597223 */ /* 0x000fe20000010059 */
[----:B------:R-:W-:Y:S01]  /*6e40*/  FADD.FTZ R78, R31, R78 ;  /* 0x0000004e1f4e7221 */ /* 0x000fe20000010000 */
[----:B------:R-:W-:Y:S01]  /*6e50*/  FADD.FTZ R109, R30, R109 ;  /* 0x0000006d1e6d7221 */ /* 0x000fe20000010000 */
[----:B------:R-:W-:-:S02]  /*6e60*/  FSEL R6, R209, R4, P2 ;  /* 0x00000004d1067208 */ /* 0x000fc40001000000 */
[----:B------:R-:W-:Y:S01]  /*6e70*/  FSEL R7, R208, R5, P2 ;  /* 0x00000005d0077208 */ /* 0x000fe20001000000 */
[----:B------:R-:W-:Y:S06]  /*6e80*/  BAR.SYNC.DEFER_BLOCKING 0x0 ;  /* 0x0000000000007b1d */ /* 0x000fec0000010000 */
[----:B0-----:R-:W-:Y:S05]  /*6e90*/  @P1 BRA `(.L_x_16093) ;  /* 0x0000000000181947 */ /* 0x001fea0003800000 */
[----:B------:R-:W-:Y:S01]  /*6ea0*/  ISETP.NE.AND P1, PT, R143, UR8, PT ;  /* 0x000000088f007c0c */ /* 0x000fe2000bf25270 */
[----:B------:R-:W-:-:S12]  /*6eb0*/  ULEA UR7, UR4, UR6, 0x3 ;  /* 0x0000000604077291 */ /* 0x000fd8000f8e18ff */
[----:B------:R-:W0:Y:S02]  /*6ec0*/  @P1 LDS.64 R4, [UR7+0x3e10] ;  /* 0x003e1007ff041984 */ /* 0x000e240008000a00 */
[----:B0-----:R-:W-:Y:S01]  /*6ed0*/  @P1 FADD.FTZ R6, R6, R4 ;  /* 0x0000000406061221 */ /* 0x001fe20000010000 */
[----:B------:R-:W-:-:S05]  /*6ee0*/  @P1 FADD.FTZ R7, R7, R5 ;  /* 0x0000000507071221 */ /* 0x000fca0000010000 */
[----:B------:R0:W-:Y:S02]  /*6ef0*/  STS.64 [UR7+0x3e10], R6 ;  /* 0x003e1006ff007988 */ /* 0x0001e40008000a07 */
.L_x_16093:
[----:B------:R-:W-:Y:S05]  /*6f00*/  BSYNC.RECONVERGENT B0 ;  /* 0x0000000000007941 */ /* 0x000fea0003800200 */
.L_x_16092:
[----:B------:R-:W-:-:S04]  /*6f10*/  UIADD3 UR4, UPT, UPT, UR4, 0x1, URZ ;  /* 0x0000000104047890 */ /* 0x000fc8000fffe0ff */
[----:B------:R-:W-:-:S09]  /*6f20*/  UISETP.GE.AND UP0, UPT, UR4, UR9, UPT ;  /* 0x000000090400728c */ /* 0x000fd2000bf06270 */
[----:B------:R-:W-:Y:S05]  /*6f30*/  BRA.U !UP0, `(.L_x_16094) ;  /* 0xffffffb108d87547 */ /* 0x000fea000b83ffff */
.L_x_16046:
[----:B------:R-:W-:Y:S01]  /*6f40*/  BAR.SYNC.DEFER_BLOCKING 0x0 ;  /* 0x0000000000007b1d */ /* 0x000fe20000010000 */
[----:B------:R-:W-:Y:S02]  /*6f50*/  ISETP.NE.AND P0, PT, R154, RZ, PT ;  /* 0x000000ff9a00720c */ /* 0x000fe40003f05270 */
[----:B------:R-:W-:Y:S02]  /*6f60*/  F2FP.F16.F32.PACK_AB R89, R89, R91 ;  /* 0x0000005b5959723e */ /* 0x000fe400000000ff */
[----:B------:R-:W-:-:S03]  /*6f70*/  F2FP.F16.F32.PACK_AB R85, R85, R87 ;  /* 0x000000575555723e */ /* 0x000fc600000000ff */
[----:B------:R-:W1:Y:S01]  /*6f80*/  LDC.64 R28, c[0x0][0x4f8] ;  /* 0x00013e00ff1c7b82 */ /* 0x000e620000000a00 */
[----:B------:R-:W-:Y:S01]  /*6f90*/  F2FP.F16.F32.PACK_AB R81, R81, R83 ;  /* 0x000000535151723e */ /* 0x000fe200000000ff */
[----:B------:R-:W4:Y:S01]  /*6fa0*/  LDCU.64 UR8, c[0x0][0x500] ;  /* 0x0000a000ff0877ac */ /* 0x000f220008000a00 */
[----:B------:R-:W-:Y:S02]  /*6fb0*/  F2FP.F16.F32.PACK_AB R77, R77, R79 ;  /* 0x0000004f4d4d723e */ /* 0x000fe400000000ff */
[----:B------:R-:W-:Y:S01]  /*6fc0*/  PRMT R42, R89, 0x7632, R42 ;  /* 0x00007632592a7816 */ /* 0x000fe2000000002a */
[----:B------:R-:W5:Y:S01]  /*6fd0*/  LDCU.64 UR10, c[0x0][0x550] ;  /* 0x0000aa00ff0a77ac */ /* 0x000f620008000a00 */
[----:B------:R-:W-:Y:S02]  /*6fe0*/  PRMT R0, R85, 0x7632, R0 ;  /* 0x0000763255007816 */ /* 0x000fe40000000000 */
[----:B------:R-:W-:Y:S02]  /*6ff0*/  PRMT R4, R81, 0x7632, R4 ;  /* 0x0000763251047816 */ /* 0x000fe40000000004 */
[----:B------:R-:W-:-:S02]  /*7000*/  PRMT R5, R77, 0x7632, R5 ;  /* 0x000076324d057816 */ /* 0x000fc40000000005 */
[----:B------:R-:W-:Y:S02]  /*7010*/  IADD3 R207, PT, PT, -R12, R207, RZ ;  /* 0x000000cf0ccf7210 */ /* 0x000fe40007ffe1ff */
        /* <DEDUP_REMOVED lines=15> */
[----:B----4-:R-:W-:-:S03]  /*7110*/  IMAD.WIDE.U32 R4, R169, UR8, R4 ;  /* 0x00000008a9047c25 */ /* 0x010fc6000f8e0004 */
        /* <DEDUP_REMOVED lines=74> */
[----:B----4-:R-:W-:Y:S01]  /*75c0*/  IMAD R6, R169, UR7, R5 ;  /* 0x00000007a9067c24 */ /* 0x010fe2000f8e0205 */
        /* <DEDUP_REMOVED lines=27> */
[----:B------:R-:W-:Y:S01]  /*7780*/  IADD3.X R149, PT, PT, R149, -0x1, RZ, P1, !PT ;  /* 0xffffffff95957810 */ /* 0x000fe20000ffe4ff */
[----:B------:R0:W-:Y:S01]  /*7790*/  @!P5 STG.E.U16 desc[UR16][R4.64+0x180], R25 ;  /* 0x000180190400d986 */ /* 0x0001e2000c101510 */
[----:B------:R-:W-:-:S02]  /*77a0*/  IADD3 R146, P5, PT, R146, -0x200, RZ ;  /* 0xfffffe0092927810 */ /* 0x000fc40007fbe0ff */
[----:B------:R-:W-:Y:S02]  /*77b0*/  IADD3.X R148, PT, PT, R148, -0x1, RZ, P4, !PT ;  /* 0xffffffff94947810 */ /* 0x000fe400027fe4ff */
[----:B------:R-:W-:Y:S01]  /*77c0*/  IADD3.X R144, PT, PT, R144, -0x1, RZ, P5, !PT ;  /* 0xffffffff90907810 */ /* 0x000fe20002ffe4ff */
[----:B------:R-:W-:Y:S08]  /*77d0*/  @P0 BRA `(.L_x_16095) ;  /* 0xffffff9400c00947 */ /* 0x000ff0000383ffff */
.L_x_16045:
[----:B------:R-:W1:Y:S01]  /*77e0*/  LDC.64 R10, c[0x0][0x548] ;  /* 0x00015200ff0a7b82 */ /* 0x000e620000000a00 */
[----:B------:R-:W4:Y:S01]  /*77f0*/  S2R R14, SR_TID.X ;  /* 0x00000000000e7919 */ /* 0x000f220000002100 */
[----:B------:R-:W4:Y:S06]  /*7800*/  LDCU UR7, c[0x0][0x38c] ;  /* 0x00007180ff0777ac */ /* 0x000f2c0008000800 */
[----:B------:R-:W0:Y:S01]  /*7810*/  LDC.64 R12, c[0x0][0x568] ;  /* 0x00015a00ff0c7b82 */ /* 0x000e220000000a00 */
[----:B-1----:R-:W-:-:S04]  /*7820*/  ISETP.NE.U32.AND P1, PT, R10, RZ, PT ;  /* 0x000000ff0a00720c */ /* 0x002fc80003f25070 */
[----:B------:R-:W-:Y:S02]  /*7830*/  ISETP.NE.AND.EX P1, PT, R11, RZ, PT, P1 ;  /* 0x000000ff0b00720c */ /* 0x000fe40003f25310 */
[----:B0-----:R-:W-:Y:S02]  /*7840*/  ISETP.NE.U32.AND P0, PT, R12, RZ, PT ;  /* 0x000000ff0c00720c */ /* 0x001fe40003f05070 */
[----:B----4-:R-:W-:Y:S02]  /*7850*/  ISETP.GE.AND P2, PT, R14, UR7, PT ;  /* 0x000000070e007c0c */ /* 0x010fe4000bf46270 */
[----:B------:R-:W-:-:S07]  /*7860*/  ISETP.NE.AND.EX P0, PT, R13, RZ, PT, P0 ;  /* 0x000000ff0d00720c */ /* 0x000fce0003f05300 */
[----:B------:R-:W-:Y:S06]  /*7870*/  @!P1 BRA `(.L_x_16096) ;  /* 0x0000000000649947 */ /* 0x000fec0003800000 */
        /* <DEDUP_REMOVED lines=21> */
[----:B------:R-:W-:-:S04]  /*79d0*/  LEA R2, P1, R169, R10, 0x2 ;  /* 0x0000000aa9027211 */ /* 0x000fc800078210ff */
[----:B------:R-:W-:-:S05]  /*79e0*/  LEA.HI.X R3, R169, R11, RZ, 0x2, P1 ;  /* 0x0000000ba9037211 */ /* 0x000fca00008f14ff */
[----:B------:R1:W-:Y:S04]  /*79f0*/  REDG.E.ADD.F32.FTZ.RN.STRONG.GPU desc[UR16][R2.64], R7 ;  /* 0x00000007020079a6 */ /* 0x0003e8000c12f310 */
.L_x_16097:
[----:B------:R-:W-:Y:S05]  /*7a00*/  BSYNC.RECONVERGENT B0 ;  /* 0x0000000000007941 */ /* 0x000fea0003800200 */
.L_x_16096:
[----:B------:R-:W-:Y:S05]  /*7a10*/  @!P0 BRA `(.L_x_16098) ;  /* 0x0000000000688947 */ /* 0x000fea0003800000 */
[----:B------:R-:W-:Y:S06]  /*7a20*/  BAR.SYNC.DEFER_BLOCKING 0x0 ;  /* 0x0000000000007b1d */ /* 0x000fec0000010000 */
[----:B------:R-:W-:Y:S01]  /*7a30*/  BSSY.RECONVERGENT B0, `(.L_x_16098) ;  /* 0x0000018000007945 */ /* 0x000fe20003800200 */
[----:B------:R-:W4:Y:S01]  /*7a40*/  SHFL.DOWN P0, R0, R157, 0x1, 0x1f ;  /* 0x08201f009d007f89 */ /* 0x000f220000000000 */
[----:B0-----:R-:W0:Y:S01]  /*7a50*/  S2R R4, SR_LANEID ;  /* 0x0000000000047919 */ /* 0x001e220000000000 */
[----:B------:R-:W2:Y:S01]  /*7a60*/  S2R R6, SR_TID.X ;  /* 0x0000000000067919 */ /* 0x000ea20000002100 */
[----:B----4-:R-:W-:-:S05]  /*7a70*/  @P0 FADD R0, R0, R157 ;  /* 0x0000009d00000221 */ /* 0x010fca0000000000 */
        /* <DEDUP_REMOVED lines=19> */
.L_x_16099:
[----:B------:R-:W-:Y:S05]  /*7bb0*/  BSYNC.RECONVERGENT B0 ;  /* 0x0000000000007941 */ /* 0x000fea0003800200 */
.L_x_16098:
[----:B------:R-:W-:Y:S05]  /*7bc0*/  @P2 EXIT ;  /* 0x000000000000294d */ /* 0x000fea0003800000 */
[----:B------:R-:W4:Y:S01]  /*7bd0*/  S2UR UR5, SR_CgaCtaId ;  /* 0x00000000000579c3 */ /* 0x000f220000008800 */
[----:B01----:R-:W-:Y:S01]  /*7be0*/  MOV R7, R14 ;  /* 0x0000000e00077202 */ /* 0x003fe20000000f00 */
[----:B------:R-:W-:Y:S01]  /*7bf0*/  UMOV UR4, 0x400 ;  /* 0x0000040000047882 */ /* 0x000fe20000000000 */
[----:B------:R-:W0:Y:S01]  /*7c00*/  LDCU UR6, c[0x0][0x360] ;  /* 0x00006c00ff0677ac */ /* 0x000e220008000800 */
[----:B------:R-:W1:Y:S01]  /*7c10*/  LDCU.64 UR8, c[0x0][0x4b0] ;  /* 0x00009600ff0877ac */ /* 0x000e620008000a00 */
[----:B------:R-:W0:Y:S02]  /*7c20*/  LDCU.64 UR10, c[0x0][0x530] ;  /* 0x0000a600ff0a77ac */ /* 0x000e240008000a00 */
[----:B01--4-:R-:W-:-:S12]  /*7c30*/  ULEA UR4, UR5, UR4, 0x18 ;  /* 0x0000000405047291 */ /* 0x013fd8000f8ec0ff */
.L_x_16100:
[C---:B------:R-:W-:Y:S02]  /*7c40*/  LEA R0, R7.reuse, UR4, 0x3 ;  /* 0x0000000407007c11 */ /* 0x040fe4000f8e18ff */
[----:B0-----:R-:W-:Y:S02]  /*7c50*/  SHF.R.S32.HI R2, RZ, 0x1f, R7 ;  /* 0x0000001fff027819 */ /* 0x001fe40000011407 */
[----:B-----5:R-:W-:Y:S01]  /*7c60*/  MOV R158, R8 ;  /* 0x00000008009e7202 */ /* 0x020fe20000000f00 */
[----:B------:R-:W0:Y:S02]  /*7c70*/  LDS.64 R10, [R0+0x3e10] ;  /* 0x003e1000000a7984 */ /* 0x000e240000000a00 */
[----:B------:R-:W-:Y:S02]  /*7c80*/  IMAD R2, R2, UR8, RZ ;  /* 0x0000000802027c24 */ /* 0x000fe4000f8e02ff */
[----:B------:R-:W-:-:S04]  /*7c90*/  IMAD.WIDE.U32 R4, R7, UR8, R158 ;  /* 0x0000000807047c25 */ /* 0x000fc8000f8e009e */
[C---:B------:R-:W-:Y:S01]  /*7ca0*/  IMAD R3, R7.reuse, UR9, R2 ;  /* 0x0000000907037c24 */ /* 0x040fe2000f8e0202 */
[----:B------:R-:W-:Y:S02]  /*7cb0*/  LEA R2, P0, R4, UR10, 0x3 ;  /* 0x0000000a04027c11 */ /* 0x000fe4000f8018ff */
[----:B------:R-:W-:Y:S02]  /*7cc0*/  IADD3 R7, PT, PT, R7, UR6, RZ ;  /* 0x0000000607077c10 */ /* 0x000fe4000fffe0ff */
[----:B------:R-:W-:-:S04]  /*7cd0*/  IADD3 R3, PT, PT, R5, R3, RZ ;  /* 0x0000000305037210 */ /* 0x000fc80007ffe0ff */
[----:B------:R-:W-:Y:S02]  /*7ce0*/  LEA.HI.X R3, R4, UR11, R3, 0x3, P0 ;  /* 0x0000000b04037c11 */ /* 0x000fe400080f1c03 */
[----:B------:R-:W-:-:S03]  /*7cf0*/  ISETP.GE.AND P0, PT, R7, UR7, PT ;  /* 0x0000000707007c0c */ /* 0x000fc6000bf06270 */
[----:B0-----:R0:W-:Y:S04]  /*7d00*/  REDG.E.ADD.F32.FTZ.RN.STRONG.GPU desc[UR16][R2.64], R10 ;  /* 0x0000000a020079a6 */ /* 0x0011e8000c12f310 */
[----:B------:R0:W-:Y:S06]  /*7d10*/  REDG.E.ADD.F32.FTZ.RN.STRONG.GPU desc[UR16][R2.64+0x4], R11 ;  /* 0x0000040b020079a6 */ /* 0x0001ec000c12f310 */
[----:B------:R-:W-:Y:S05]  /*7d20*/  @!P0 BRA `(.L_x_16100) ;  /* 0xfffffffc00c48947 */ /* 0x000fea000383ffff */
[----:B------:R-:W-:Y:S05]  /*7d30*/  EXIT ;  /* 0x000000000000794d */ /* 0x000fea0003800000 */
.L_x_16101:
        /* <DEDUP_REMOVED lines=12> */
.L_x_18771:


//--------------------- .text._Z25selective_scan_bwd_kernelI32Selective_Scan_bwd_kernel_traitsILi32ELi8ELb0ELb1ELb1ELb0ELb1EN3c104HalfENS1_7complexIfEEEEv12SSMParamsBwd --------------------------
	.section	.text._Z25selective_scan_bwd_kernelI32Selective_Scan_bwd_kernel_traitsILi32ELi8ELb0ELb1ELb1ELb0ELb1EN3c104HalfENS1_7complexIfEEEEv12SSMParamsBwd,"ax",@progbits
	.align	128
        .global         _Z25selective_scan_bwd_kernelI32Selective_Scan_bwd_kernel_traitsILi32ELi8ELb0ELb1ELb1ELb0ELb1EN3c104HalfENS1_7complexIfEEEEv12SSMParamsBwd
        .type           _Z25selective_scan_bwd_kernelI32Selective_Scan_bwd_kernel_traitsILi32ELi8ELb0ELb1ELb1ELb0ELb1EN3c104HalfENS1_7complexIfEEEEv12SSMParamsBwd,@function
        .size           _Z25selective_scan_bwd_kernelI32Selective_Scan_bwd_kernel_traitsILi32ELi8ELb0ELb1ELb1ELb0ELb1EN3c104HalfENS1_7complexIfEEEEv12SSMParamsBwd,(.L_x_18772 - _Z25selective_scan_bwd_kernelI32Selective_Scan_bwd_kernel_traitsILi32ELi8ELb0ELb1ELb1ELb0ELb1EN3c104HalfENS1_7complexIfEEEEv12SSMParamsBwd)
        .other          _Z25selective_scan_bwd_kernelI32Selective_Scan_bwd_kernel_traitsILi32ELi8ELb0ELb1ELb1ELb0ELb1EN3c104HalfENS1_7complexIfEEEEv12SSMParamsBwd,@"STO_CUDA_ENTRY STV_DEFAULT"
_Z25selective_scan_bwd_kernelI32Selective_Scan_bwd_kernel_traitsILi32ELi8ELb0ELb1ELb1ELb0ELb1EN3c104HalfENS1_7complexIfEEEEv12SSMParamsBwd:
.text._Z25selective_scan_bwd_kernelI32Selective_Scan_bwd_kernel_traitsILi32ELi8ELb0ELb1ELb1ELb0ELb1EN3c104HalfENS1_7complexIfEEEEv12SSMParamsBwd:
        /* <DEDUP_REMOVED lines=168> */
[C---:B------:R-:W-:Y:S02]  /*0a80*/  SHF.L.U32 R5, R154.reuse, 0x4, RZ ;  /* 0x000000049a057819 */ /* 0x040fe400000006ff */
        /* <DEDUP_REMOVED lines=66> */
[----:B------:R-:W-:-:S07]  /*0eb0*/  IADD3 R114, PT, PT, R118, 0x40, RZ ;  /* 0x0000004076727810 */ /* 0x000fce0007ffe0ff */
.L_x_16153:
[----:B0-----:R-:W0:Y:S01]  /*0ec0*/  LDC.64 R18, c[0x0][0x420] ;  /* 0x00010800ff127b82 */ /* 0x001e220000000a00 */
[----:B------:R-:W-:Y:S01]  /*0ed0*/  HFMA2 R13, -RZ, RZ, 0, 0 ;  /* 0x00000000ff0d7431 */ /* 0x000fe200000001ff */
[----:B------:R-:W-:Y:S01]  /*0ee0*/  IADD3 R112, PT, PT, R143, -0x1, RZ ;  /* 0xffffffff8f707810 */ /* 0x000fe20007ffe0ff */
[----:B------:R-:W1:Y:S01]  /*0ef0*/  LDCU.64 UR8, c[0x0][0x478] ;  /* 0x00008f00ff0877ac */ /* 0x000e620008000a00 */
[----:B------:R-:W-:Y:S02]  /*0f00*/  PRMT R23, RZ, 0x7610, R23 ;  /* 0x00007610ff177816 */ /* 0x000fe40000000017 */
[----:B------:R-:W-:Y:S01]  /*0f10*/  SHF.L.U32 R12, R112, 0x8, RZ ;  /* 0x00000008700c7819 */ /* 0x000fe200000006ff */
[----:B--2---:R-:W2:Y:S01]  /*0f20*/  LDCU.64 UR6, c[0x0][0x488] ;  /* 0x00009100ff0677ac */ /* 0x004ea20008000a00 */
[----:B---3--:R-:W3:Y:S01]  /*0f30*/  LDC.64 R14, c[0x0][0x410] ;  /* 0x00010400ff0e7b82 */ /* 0x008ee20000000a00 */
[----:B------:R-:W-:Y:S01]  /*0f40*/  PRMT R22, RZ, 0x7610, R22 ;  /* 0x00007610ff167816 */ /* 0x000fe20000000016 */
[----:B------:R-:W4:Y:S01]  /*0f50*/  LDCU UR4, c[0x0][0x388] ;  /* 0x00007100ff0477ac */ /* 0x000f220008000800 */
[----:B------:R-:W-:-:S02]  /*0f60*/  PRMT R25, RZ, 0x7610, R25 ;  /* 0x00007610ff197816 */ /* 0x000fc40000000019 */
[----:B------:R-:W-:-:S03]  /*0f70*/  PRMT R24, RZ, 0x7610, R24 ;  /* 0x00007610ff187816 */ /* 0x000fc60000000018 */
[----:B------:R-:W1:Y:S08]  /*0f80*/  LDC.64 R20, c[0x0][0x428] ;  /* 0x00010a00ff147b82 */ /* 0x000e700000000a00 */
[----:B------:R-:W2:Y:S01]  /*0f90*/  LDC.64 R16, c[0x0][0x418] ;  /* 0x00010600ff107b82 */ /* 0x000ea20000000a00 */
[----:B0-----:R-:W-:Y:S01]  /*0fa0*/  IMAD.WIDE.U32 R6, R18, UR18, R12 ;  /* 0x0000001212067c25 */ /* 0x001fe2000f8e000c */
[----:B------:R-:W-:-:S02]  /*0fb0*/  PRMT R27, RZ, 0x7610, R27 ;  /* 0x00007610ff1b7816 */ /* 0x000fc4000000001b */
[----:B------:R-:W-:Y:S01]  /*0fc0*/  PRMT R26, RZ, 0x7610, R26 ;  /* 0x00007610ff1a7816 */ /* 0x000fe2000000001a */
[----:B------:R-:W-:Y:S01]  /*0fd0*/  IMAD R7, R19, UR18, R7 ;  /* 0x0000001213077c24 */ /* 0x000fe2000f8e0207 */
[----:B----4-:R-:W-:Y:S02]  /*0fe0*/  MOV R33, UR4 ;  /* 0x0000000400217c02 */ /* 0x010fe40008000f00 */
[----:B------:R-:W-:Y:S01]  /*0ff0*/  BAR.SYNC.DEFER_BLOCKING 0x0 ;  /* 0x0000000000007b1d */ /* 0x000fe20000010000 */
[----:B---3--:R-:W-:-:S04]  /*1000*/  IMAD.WIDE.U32 R4, R14, UR18, R12 ;  /* 0x000000120e047c25 */ /* 0x008fc8000f8e000c */
[----:B------:R-:W-:Y:S01]  /*1010*/  IMAD R5, R15, UR18, R5 ;  /* 0x000000120f057c24 */ /* 0x000fe2000f8e0205 */
[----:B------:R-:W0:Y:S01]  /*1020*/  S2R R111, SR_LANEID ;  /* 0x00000000006f7919 */ /* 0x000e220000000000 */
[C---:B-1----:R-:W-:Y:S01]  /*1030*/  IMAD.WIDE.U32 R6, R169.reuse, R20, R6 ;  /* 0x00000014a9067225 */ /* 0x042fe200078e0006 */
[----:B------:R-:W-:Y:S01]  /*1040*/  PRMT R31, RZ, 0x7610, R31 ;  /* 0x00007610ff1f7816 */ /* 0x000fe2000000001f */
[----:B------:R-:W1:Y:S02]  /*1050*/  LDCU.64 UR10, c[0x0][0x558] ;  /* 0x0000ab00ff0a77ac */ /* 0x000e640008000a00 */
[----:B------:R-:W-:Y:S01]  /*1060*/  IMAD R7, R169, R21, R7 ;  /* 0x00000015a9077224 */ /* 0x000fe200078e0207 */
[----:B------:R-:W-:Y:S01]  /*1070*/  IADD3 R6, P1, PT, R125, R6, RZ ;  /* 0x000000067d067210 */ /* 0x000fe20007f3e0ff */
[----:B--2---:R-:W-:-:S03]  /*1080*/  IMAD.WIDE.U32 R4, R169, R16, R4 ;  /* 0x00000010a9047225 */ /* 0x004fc600078e0004 */
[----:B------:R-:W-:Y:S02]  /*1090*/  IADD3.X R7, PT, PT, RZ, R7, RZ, P1, !PT ;  /* 0x00000007ff077210 */ /* 0x000fe40000ffe4ff */
[C---:B------:R-:W-:Y:S01]  /*10a0*/  LEA R14, P1, R6.reuse, UR8, 0x1 ;  /* 0x00000008060e7c11 */ /* 0x040fe2000f8208ff */
[----:B------:R-:W-:Y:S01]  /*10b0*/  IMAD R0, R169, R17, R5 ;  /* 0x00000011a9007224 */ /* 0x000fe200078e0205 */
[----:B------:R-:W-:Y:S02]  /*10c0*/  IADD3 R5, P0, PT, R125, R4, RZ ;  /* 0x000000047d057210 */ /* 0x000fe40007f1e0ff */
[----:B------:R-:W-:Y:S01]  /*10d0*/  LEA.HI.X R15, R6, UR9, R7, 0x1, P1 ;  /* 0x00000009060f7c11 */ /* 0x000fe200088f0c07 */
[----:B------:R-:W-:Y:S01]  /*10e0*/  UMOV UR4, 0x400 ;  /* 0x0000040000047882 */ /* 0x000fe20000000000 */
[----:B------:R-:W-:Y:S01]  /*10f0*/  IADD3.X R0, PT, PT, RZ, R0, RZ, P0, !PT ;  /* 0x00000000ff007210 */ /* 0x000fe200007fe4ff */
[----:B------:R-:W2:Y:S01]  /*1100*/  LDCU.64 UR8, c[0x0][0x510] ;  /* 0x0000a200ff0877ac */ /* 0x000ea20008000a00 */
[----:B------:R-:W-:-:S02]  /*1110*/  LEA R4, P0, R5, UR6, 0x1 ;  /* 0x0000000605047c11 */ /* 0x000fc4000f8008ff */
[----:B------:R-:W-:Y:S02]  /*1120*/  SHF.L.U32 R7, R125, 0x1, RZ ;  /* 0x000000017d077819 */ /* 0x000fe400000006ff */
[----:B------:R-:W-:Y:S02]  /*1130*/  LEA.HI.X R5, R5, UR7, R0, 0x1, P0 ;  /* 0x0000000705057c11 */ /* 0x000fe400080f0c00 */
[----:B------:R-:W-:Y:S02]  /*1140*/  IADD3 R16, PT, PT, -R12, R33, RZ ;  /* 0x000000210c107210 */ /* 0x000fe40007ffe1ff */
[----:B------:R-:W-:Y:S02]  /*1150*/  IADD3 R18, P0, PT, R7, R153, RZ ;  /* 0x0000009907127210 */ /* 0x000fe40007f1e0ff */
[----:B------:R-:W-:Y:S02]  /*1160*/  ISETP.GE.AND P6, PT, R125, R16, PT ;  /* 0x000000107d00720c */ /* 0x000fe40003fc6270 */
[----:B------:R-:W-:-:S02]  /*1170*/  IADD3.X R19, PT, PT, RZ, R152, RZ, P0, !PT ;  /* 0x00000098ff137210 */ /* 0x000fc400007fe4ff */
[----:B------:R-:W-:Y:S02]  /*1180*/  ISETP.GE.AND P0, PT, R121, R16, PT ;  /* 0x000000107900720c */ /* 0x000fe40003f06270 */
[C---:B------:R-:W-:Y:S02]  /*1190*/  IADD3 R20, P2, PT, R7.reuse, R150, RZ ;  /* 0x0000009607147210 */ /* 0x040fe40007f5e0ff */
[----:B------:R-:W-:Y:S02]  /*11a0*/  IADD3 R6, P3, PT, R7, R146, RZ ;  /* 0x0000009207067210 */ /* 0x000fe40007f7e0ff */
[----:B------:R-:W-:Y:S02]  /*11b0*/  PRMT R17, RZ, 0x7610, R17 ;  /* 0x00007610ff117816 */ /* 0x000fe40000000011 */
[----:B------:R-:W-:Y:S02]  /*11c0*/  PRMT R0, RZ, 0x7610, R0 ;  /* 0x00007610ff007816 */ /* 0x000fe40000000000 */
[----:B------:R-:W-:-:S02]  /*11d0*/  ISETP.GE.AND P1, PT, R120, R16, PT ;  /* 0x000000107800720c */ /* 0x000fc40003f26270 */
[----:B------:R-:W-:Y:S01]  /*11e0*/  IADD3.X R21, PT, PT, RZ, R148, RZ, P2, !PT ;  /* 0x00000094ff157210 */ /* 0x000fe200017fe4ff */
[----:B------:R-:W3:Y:S01]  /*11f0*/  @!P6 LDG.E.U16 R17, desc[UR16][R18.64] ;  /* 0x000000101211e981 */ /* 0x000ee2000c1e1500 */
[----:B------:R-:W-:Y:S02]  /*1200*/  IADD3.X R7, PT, PT, RZ, R144, RZ, P3, !PT ;  /* 0x00000090ff077210 */ /* 0x000fe40001ffe4ff */
[-C--:B------:R-:W-:Y:S01]  /*1210*/  ISETP.GE.AND P2, PT, R119, R16.reuse, PT ;  /* 0x000000107700720c */ /* 0x080fe20003f46270 */
[----:B------:R-:W4:Y:S01]  /*1220*/  @!P0 LDG.E.U16 R0, desc[UR16][R18.64+0x40] ;  /* 0x0000401012008981 */ /* 0x000f22000c1e1500 */
[-C--:B------:R-:W-:Y:S02]  /*1230*/  ISETP.GE.AND P3, PT, R117, R16.reuse, PT ;  /* 0x000000107500720c */ /* 0x080fe40003f66270 */
[-C--:B------:R-:W-:Y:S02]  /*1240*/  ISETP.GE.AND P4, PT, R116, R16.reuse, PT ;  /* 0x000000107400720c */ /* 0x080fe40003f86270 */
[-C--:B------:R-:W-:Y:S01]  /*1250*/  ISETP.GE.AND P5, PT, R115, R16.reuse, PT ;  /* 0x000000107300720c */ /* 0x080fe20003fa6270 */
[----:B------:R-:W2:Y:S01]  /*1260*/  @!P1 LDG.E.U16 R23, desc[UR16][R18.64+0x80] ;  /* 0x0000801012179981 */ /* 0x000ea2000c1e1500 */
[----:B------:R-:W-:-:S05]  /*1270*/  ISETP.GE.AND P6, PT, R113, R16, PT ;  /* 0x000000107100720c */ /* 0x000fca0003fc6270 */
[----:B------:R-:W2:Y:S04]  /*1280*/  @!P2 LDG.E.U16 R22, desc[UR16][R18.64+0xc0] ;  /* 0x0000c0101216a981 */ /* 0x000ea8000c1e1500 */
[----:B------:R-:W2:Y:S04]  /*1290*/  @!P3 LDG.E.U16 R25, desc[UR16][R18.64+0x100] ;  /* 0x000100101219b981 */ /* 0x000ea8000c1e1500 */
[----:B------:R-:W2:Y:S04]  /*12a0*/  @!P4 LDG.E.U16 R24, desc[UR16][R18.64+0x140] ;  /* 0x000140101218c981 */ /* 0x000ea8000c1e1500 */
[----:B------:R-:W2:Y:S04]  /*12b0*/  @!P5 LDG.E.U16 R27, desc[UR16][R18.64+0x180] ;  /* 0x00018010121bd981 */ /* 0x000ea8000c1e1500 */
[----:B------:R1:W2:Y:S01]  /*12c0*/  @!P6 LDG.E.U16 R26, desc[UR16][R18.64+0x1c0] ;  /* 0x0001c010121ae981 */ /* 0x0002a2000c1e1500 */
[----:B------:R-:W1:Y:S01]  /*12d0*/  S2UR UR6, SR_CgaCtaId ;  /* 0x00000000000679c3 */ /* 0x000e620000008800 */
[----:B0-----:R-:W-:-:S02]  /*12e0*/  IADD3 R28, PT, PT, R111, 0x20, RZ ;  /* 0x000000206f1c7810 */ /* 0x001fc40007ffe0ff */
[C---:B------:R-:W-:Y:S02]  /*12f0*/  IADD3 R30, PT, PT, R111.reuse, 0x40, RZ ;  /* 0x000000406f1e7810 */ /* 0x040fe40007ffe0ff */
[CC--:B------:R-:W-:Y:S02]  /*1300*/  LEA.HI.SX32 R110, R111.reuse, R111.reuse, 0x1b ;  /* 0x0000006f6f6e7211 */ /* 0x0c0fe400078fdaff */
[-C--:B------:R-:W-:Y:S02]  /*1310*/  LEA.HI.SX32 R28, R28, R111.reuse, 0x1b ;  /* 0x0000006f1c1c7211 */ /* 0x080fe400078fdaff */
[----:B------:R-:W-:Y:S02]  /*1320*/  LEA.HI.SX32 R30, R30, R111, 0x1b ;  /* 0x0000006f1e1e7211 */ /* 0x000fe400078fdaff */
[C---:B-1----:R-:W-:Y:S02]  /*1330*/  IADD3 R18, PT, PT, R111.reuse, 0x60, RZ ;  /* 0x000000606f127810 */ /* 0x042fe40007ffe0ff */
[C---:B------:R-:W-:Y:S01]  /*1340*/  IADD3 R32, PT, PT, R111.reuse, 0xc0, RZ ;  /* 0x000000c06f207810 */ /* 0x040fe20007ffe0ff */
[----:B------:R-:W-:Y:S01]  /*1350*/  ULEA UR6, UR6, UR4, 0x18 ;  /* 0x0000000406067291 */ /* 0x000fe2000f8ec0ff */
[----:B------:R-:W-:Y:S01]  /*1360*/  IADD3 R34, PT, PT, R111, 0xe0, RZ ;  /* 0x000000e06f227810 */ /* 0x000fe20007ffe0ff */
[----:B------:R-:W0:Y:S04]  /*1370*/  LDCU UR4, c[0x0][0x38c] ;  /* 0x00007180ff0477ac */ /* 0x000e280008000800 */
[----:B------:R-:W-:-:S02]  /*1380*/  LEA R110, R110, UR6, 0x1 ;  /* 0x000000066e6e7c11 */ /* 0x000fc4000f8e08ff */
[----:B------:R-:W-:Y:S02]  /*1390*/  LEA R109, R28, UR6, 0x1 ;  /* 0x000000061c6d7c11 */ /* 0x000fe4000f8e08ff */
[----:B------:R-:W-:Y:S02]  /*13a0*/  LEA R108, R30, UR6, 0x1 ;  /* 0x000000061e6c7c11 */ /* 0x000fe4000f8e08ff */
        /* <DEDUP_REMOVED lines=17> */
[----:B------:R-:W-:Y:S01]  /*14c0*/  PRMT R30, RZ, 0x7610, R30 ;  /* 0x00007610ff1e7816 */ /* 0x000fe2000000001e */
[----:B---3--:R-:W-:Y:S04]  /*14d0*/  STS.U16 [R110], R17 ;  /* 0x000000116e007388 */ /* 0x008fe80000000400 */
[----:B----4-:R1:W-:Y:S02]  /*14e0*/  STS.U16 [R109+0x40], R0 ;  /* 0x000040006d007388 */ /* 0x0103e40000000400 */
[----:B-1----:R-:W-:Y:S02]  /*14f0*/  SHF.L.U32 R0, R111, 0x3, RZ ;  /* 0x000000036f007819 */ /* 0x002fe400000006ff */
[----:B--2---:R1:W-:Y:S02]  /*1500*/  STS.U16 [R108+0x80], R23 ;  /* 0x000080176c007388 */ /* 0x0043e40000000400 */
[----:B------:R-:W-:-:S02]  /*1510*/  LEA.HI.SX32 R102, R0, R0, 0x1b ;  /* 0x0000000000667211 */ /* 0x000fc400078fdaff */
[----:B------:R2:W-:Y:S02]  /*1520*/  STS.U16 [R107+0xc0], R22 ;  /* 0x0000c0166b007388 */ /* 0x0005e40000000400 */
[----:B------:R-:W-:Y:S02]  /*1530*/  LEA R102, R102, UR6, 0x1 ;  /* 0x0000000666667c11 */ /* 0x000fe4000f8e08ff */
        /* <DEDUP_REMOVED lines=30> */
[----:B0-----:R-:W-:Y:S02]  /*1720*/  PRMT R26, RZ, 0x7610, R26 ;  /* 0x00007610ff1a7816 */ /* 0x001fe4000000001a */
[----:B------:R-:W-:Y:S02]  /*1730*/  PRMT R29, RZ, 0x7610, R29 ;  /* 0x00007610ff1d7816 */ /* 0x000fe4000000001d */
[----:B------:R-:W-:Y:S02]  /*1740*/  PRMT R32, RZ, 0x7610, R32 ;  /* 0x00007610ff207816 */ /* 0x000fe40000000020 */
[----:B------:R-:W-:-:S02]  /*1750*/  PRMT R34, RZ, 0x7610, R34 ;  /* 0x00007610ff227816 */ /* 0x000fc40000000022 */
[----:B------:R-:W-:Y:S01]  /*1760*/  PRMT R35, RZ, 0x7610, R35 ;  /* 0x00007610ff237816 */ /* 0x000fe20000000023 */
[----:B--2---:R-:W-:Y:S04]  /*1770*/  STS.U16 [R110], R17 ;  /* 0x000000116e007388 */ /* 0x004fe80000000400 */
[----:B---3--:R-:W-:Y:S04]  /*1780*/  STS.U16 [R109+0x40], R18 ;  /* 0x000040126d007388 */ /* 0x008fe80000000400 */
[----:B------:R-:W-:Y:S04]  /*1790*/  STS.U16 [R108+0x80], R19 ;  /* 0x000080136c007388 */ /* 0x000fe80000000400 */
        /* <DEDUP_REMOVED lines=27> */
[----:B-1----:R-:W-:Y:S02]  /*1950*/  PRMT R25, RZ, 0x7610, R25 ;  /* 0x00007610ff197816 */ /* 0x002fe40000000019 */
[----:B------:R-:W-:Y:S02]  /*1960*/  PRMT R36, RZ, 0x7610, R36 ;  /* 0x00007610ff247816 */ /* 0x000fe40000000024 */
[----:B------:R-:W-:Y:S02]  /*1970*/  PRMT R37, RZ, 0x7610, R37 ;  /* 0x00007610ff257816 */ /* 0x000fe40000000025 */
[----:B------:R-:W-:Y:S02]  /*1980*/  PRMT R38, RZ, 0x7610, R38 ;  /* 0x00007610ff267816 */ /* 0x000fe40000000026 */
[----:B------:R-:W-:-:S02]  /*1990*/  PRMT R39, RZ, 0x7610, R39 ;  /* 0x00007610ff277816 */ /* 0x000fc40000000027 */
[----:B------:R-:W-:Y:S01]  /*19a0*/  PRMT R40, RZ, 0x7610, R40 ;  /* 0x00007610ff287816 */ /* 0x000fe20000000028 */
[----:B--2---:R0:W-:Y:S04]  /*19b0*/  STS.U16 [R110], R27 ;  /* 0x0000001b6e007388 */ /* 0x0041e80000000400 */
[----:B---3--:R1:W-:Y:S04]  /*19c0*/  STS.U16 [R109+0x40], R26 ;  /* 0x0000401a6d007388 */ /* 0x0083e80000000400 */
        /* <DEDUP_REMOVED lines=17> */
[----:B-1----:R-:W-:-:S03]  /*1ae0*/  PRMT R26, RZ, 0x7610, R26 ;  /* 0x00007610ff1a7816 */ /* 0x002fc6000000001a */
        /* <DEDUP_REMOVED lines=26> */
[----:B------:R-:W1:Y:S04]  /*1c90*/  LDS.U16 R4, [R102] ;  /* 0x0000000066047984 */ /* 0x000e680000000400 */
[----:B------:R-:W2:Y:S04]  /*1ca0*/  LDS.U16 R5, [R102+0x2] ;  /* 0x0000020066057984 */ /* 0x000ea80000000400 */
[----:B------:R-:W3:Y:S04]  /*1cb0*/  LDS.U16 R28, [R102+0x4] ;  /* 0x00000400661c7984 */ /* 0x000ee80000000400 */
[----:B------:R-:W4:Y:S04]  /*1cc0*/  LDS.U16 R36, [R102+0x6] ;  /* 0x0000060066247984 */ /* 0x000f280000000400 */
[----:B------:R-:W-:Y:S04]  /*1cd0*/  LDS.U16 R37, [R102+0x8] ;  /* 0x0000080066257984 */ /* 0x000fe80000000400 */
[----:B------:R-:W4:Y:S04]  /*1ce0*/  LDS.U16 R38, [R102+0xa] ;  /* 0x00000a0066267984 */ /* 0x000f280000000400 */
[----:B------:R-:W4:Y:S04]  /*1cf0*/  LDS.U16 R41, [R102+0xc] ;  /* 0x00000c0066297984 */ /* 0x000f280000000400 */
[----:B------:R-:W4:Y:S01]  /*1d00*/  LDS.U16 R39, [R102+0xe] ;  /* 0x00000e0066277984 */ /* 0x000f220000000400 */
        /* <DEDUP_REMOVED lines=13> */
[----:B--2---:R-:W-:-:S03]  /*1de0*/  HADD2.F32 R26, -RZ, R5.H0_H0 ;  /* 0x20000005ff1a7230 */ /* 0x004fc60000004100 */
[----:B------:R-:W-:Y:S01]  /*1df0*/  FMUL.FTZ R4, R25, -1.4426950216293334961 ;  /* 0xbfb8aa3b19047820 */ /* 0x000fe20000410000 */
[----:B---3--:R-:W-:Y:S02]  /*1e00*/  HADD2.F32 R27, -RZ, R28.H0_H0 ;  /* 0x2000001cff1b7230 */ /* 0x008fe40000004100 */
[----:B------:R-:W-:Y:S01]  /*1e10*/  FMUL.FTZ R5, R26, -1.4426950216293334961 ;  /* 0xbfb8aa3b1a057820 */ /* 0x000fe20000410000 */
[----:B------:R-:W-:Y:S01]  /*1e20*/  MUFU.EX2 R48, R4 ;  /* 0x0000000400307308 */ /* 0x000fe20000000800 */
[----:B----4-:R-:W-:Y:S02]  /*1e30*/  HADD2.F32 R28, -RZ, R36.H0_H0 ;  /* 0x20000024ff1c7230 */ /* 0x010fe40000004100 */
[----:B------:R-:W-:-:S05]  /*1e40*/  FMUL.FTZ R36, R27, -1.4426950216293334961 ;  /* 0xbfb8aa3b1b247820 */ /* 0x000fca0000410000 */
[----:B------:R-:W1:Y:S01]  /*1e50*/  MUFU.EX2 R50, R5 ;  /* 0x0000000500327308 */ /* 0x000e620000000800 */
[----:B------:R-:W-:Y:S02]  /*1e60*/  HADD2.F32 R54, -RZ, R38.H0_H0 ;  /* 0x20000026ff367230 */ /* 0x000fe40000004100 */
[----:B0-----:R-:W-:Y:S01]  /*1e70*/  FMUL.FTZ R14, R28, -1.4426950216293334961 ;  /* 0xbfb8aa3b1c0e7820 */ /* 0x001fe20000410000 */
[----:B------:R-:W-:-:S04]  /*1e80*/  HADD2.F32 R51, -RZ, R37.H0_H0 ;  /* 0x20000025ff337230 */ /* 0x000fc80000004100 */
[----:B------:R-:W-:Y:S01]  /*1e90*/  MUFU.EX2 R36, R36 ;  /* 0x0000002400247308 */ /* 0x000fe20000000800 */
[----:B------:R-:W-:Y:S01]  /*1ea0*/  FMUL.FTZ R37, R54, -1.4426950216293334961 ;  /* 0xbfb8aa3b36257820 */ /* 0x000fe20000410000 */
[----:B------:R-:W-:Y:S01]  /*1eb0*/  FMUL.FTZ R15, R51, -1.4426950216293334961 ;  /* 0xbfb8aa3b330f7820 */ /* 0x000fe20000410000 */
[----:B------:R-:W-:Y:S02]  /*1ec0*/  HADD2.F32 R56, -RZ, R41.H0_H0 ;  /* 0x20000029ff387230 */ /* 0x000fe40000004100 */
[----:B------:R-:W-:-:S03]  /*1ed0*/  HADD2.F32 R58, -RZ, R39.H0_H0 ;  /* 0x20000027ff3a7230 */ /* 0x000fc60000004100 */
[----:B------:R-:W-:Y:S01]  /*1ee0*/  MUFU.EX2 R14, R14 ;  /* 0x0000000e000e7308 */ /* 0x000fe20000000800 */
[----:B-1----:R-:W-:Y:S01]  /*1ef0*/  FADD.FTZ R50, R50, 1 ;  /* 0x3f80000032327421 */ /* 0x002fe20000010000 */
[----:B------:R-:W-:Y:S01]  /*1f00*/  FMUL.FTZ R38, R56, -1.4426950216293334961 ;  /* 0xbfb8aa3b38267820 */ /* 0x000fe20000410000 */
[----:B------:R-:W-:-:S05]  /*1f10*/  FADD.FTZ R48, R48, 1 ;  /* 0x3f80000030307421 */ /* 0x000fca0000010000 */
[----:B------:R-:W-:Y:S08]  /*1f20*/  MUFU.EX2 R39, R37 ;  /* 0x0000002500277308 */ /* 0x000ff00000000800 */
[----:B------:R-:W-:Y:S08]  /*1f30*/  MUFU.EX2 R15, R15 ;  /* 0x0000000f000f7308 */ /* 0x000ff00000000800 */
[----:B------:R-:W-:Y:S08]  /*1f40*/  MUFU.RCP R41, R50 ;  /* 0x0000003200297308 */ /* 0x000ff00000001000 */
[----:B------:R-:W0:Y:S08]  /*1f50*/  MUFU.EX2 R52, R38 ;  /* 0x0000002600347308 */ /* 0x000e300000000800 */
[----:B------:R-:W1:Y:S01]  /*1f60*/  MUFU.RCP R48, R48 ;  /* 0x0000003000307308 */ /* 0x000e620000001000 */
[----:B------:R-:W-:-:S02]  /*1f70*/  HADD2.F32 R29, -RZ, R29.H0_H0 ;  /* 0x2000001dff1d7230 */ /* 0x000fc40000004100 */
[----:B------:R-:W-:Y:S02]  /*1f80*/  HADD2.F32 R31, -RZ, R31.H0_H0 ;  /* 0x2000001fff1f7230 */ /* 0x000fe40000004100 */
[----:B------:R-:W-:Y:S02]  /*1f90*/  HADD2.F32 R30, -RZ, R30.H0_H0 ;  /* 0x2000001eff1e7230 */ /* 0x000fe40000004100 */
[----:B0-----:R-:W-:Y:S01]  /*1fa0*/  FADD.FTZ R53, R52, 1 ;  /* 0x3f80000034357421 */ /* 0x001fe20000010000 */
[----:B------:R-:W-:Y:S02]  /*1fb0*/  HADD2.F32 R32, -RZ, R32.H0_H0 ;  /* 0x20000020ff207230 */ /* 0x000fe40000004100 */
[----:B------:R-:W-:Y:S02]  /*1fc0*/  HADD2.F32 R34, -RZ, R34.H0_H0 ;  /* 0x20000022ff227230 */ /* 0x000fe40000004100 */
[----:B------:R-:W-:Y:S01]  /*1fd0*/  HADD2.F32 R35, -RZ, R35.H0_H0 ;  /* 0x20000023ff237230 */ /* 0x000fe20000004100 */
[----:B------:R-:W-:Y:S01]  /*1fe0*/  ISETP.NE.AND P1, PT, R154, RZ, PT ;  /* 0x000000ff9a00720c */ /* 0x000fe20003f25270 */
[----:B------:R-:W-:Y:S04]  /*1ff0*/  STS.U16 [R110], R43 ;  /* 0x0000002b6e007388 */ /* 0x000fe80000000400 */
[----:B------:R0:W-:Y:S04]  /*2000*/  STS.U16 [R109+0x40], R40 ;  /* 0x000040286d007388 */ /* 0x0001e80000000400 */
[----:B------:R-:W-:Y:S04]  /*2010*/  STS.U16 [R108+0x80], R45 ;  /* 0x0000802d6c007388 */ /* 0x000fe80000000400 */
[----:B------:R2:W-:Y:S04]  /*2020*/  STS.U16 [R107+0xc0], R42 ;  /* 0x0000c02a6b007388 */ /* 0x0005e80000000400 */
[----:B------:R-:W-:Y:S04]  /*2030*/  STS.U16 [R106+0x100], R47 ;  /* 0x0001002f6a007388 */ /* 0x000fe80000000400 */
[----:B------:R-:W-:Y:S04]  /*2040*/  STS.U16 [R105+0x140], R44 ;  /* 0x0001402c69007388 */ /* 0x000fe80000000400 */
[----:B------:R3:W-:Y:S04]  /*2050*/  STS.U16 [R104+0x180], R49 ;  /* 0x0001803168007388 */ /* 0x0007e80000000400 */
[----:B------:R-:W-:Y:S01]  /*2060*/  STS.U16 [R103+0x1c0], R46 ;  /* 0x0001c02e67007388 */ /* 0x000fe20000000400 */
[----:B------:R-:W-:-:S03]  /*2070*/  NOP ;  /* 0x0000000000007918 */ /* 0x000fc60000000000 */
[----:B------:R-:W4:Y:S04]  /*2080*/  LDS.U16 R4, [R102] ;  /* 0x0000000066047984 */ /* 0x000f280000000400 */
[----:B------:R-:W1:Y:S01]  /*2090*/  LDS.U16 R5, [R102+0x2] ;  /* 0x0000020066057984 */ /* 0x000e620000000400 */
[----:B0-----:R-:W-:-:S03]  /*20a0*/  FADD.FTZ R40, R36, 1 ;  /* 0x3f80000024287421 */ /* 0x001fc60000010000 */
[----:B------:R-:W0:Y:S04]  /*20b0*/  LDS.U16 R36, [R102+0x4] ;  /* 0x0000040066247984 */ /* 0x000e280000000400 */
[----:B------:R-:W0:Y:S04]  /*20c0*/  LDS.U16 R37, [R102+0x6] ;  /* 0x0000060066257984 */ /* 0x000e280000000400 */
[----:B------:R-:W0:Y:S01]  /*20d0*/  LDS.U16 R38, [R102+0x8] ;  /* 0x0000080066267984 */ /* 0x000e220000000400 */
[----:B--2---:R-:W-:Y:S01]  /*20e0*/  FMUL.FTZ R42, R58, -1.4426950216293334961 ;  /* 0xbfb8aa3b3a2a7820 */ /* 0x004fe20000410000 */
[----:B------:R-:W-:Y:S01]  /*20f0*/  FADD.FTZ R43, R14, 1 ;  /* 0x3f8000000e2b7421 */ /* 0x000fe20000010000 */
[----:B---3--:R-:W-:Y:S01]  /*2100*/  FADD.FTZ R49, R39, 1 ;  /* 0x3f80000027317421 */ /* 0x008fe20000010000 */
[----:B------:R-:W-:Y:S01]  /*2110*/  HADD2.F32 R14, -RZ, R6.H0_H0 ;  /* 0x20000006ff0e7230 */ /* 0x000fe20000004100 */
[----:B------:R1:W-:Y:S01]  /*2120*/  MUFU.EX2 R57, R42 ;  /* 0x0000002a00397308 */ /* 0x0003e20000000800 */
[----:B------:R-:W2:Y:S01]  /*2130*/  LDS.U16 R6, [R102+0xa] ;  /* 0x00000a0066067984 */ /* 0x000ea20000000400 */
[----:B------:R-:W-:Y:S01]  /*2140*/  FADD.FTZ R47, R15, 1 ;  /* 0x3f8000000f2f7421 */ /* 0x000fe20000010000 */
[----:B------:R-:W-:-:S02]  /*2150*/  HADD2.F32 R15, -RZ, R7.H0_H0 ;  /* 0x20000007ff0f7230 */ /* 0x000fc40000004100 */
[----:B------:R-:W-:-:S03]  /*2160*/  FADD.FTZ R7, -R41, 1 ;  /* 0x3f80000029077421 */ /* 0x000fc60000010100 */
[----:B------:R3:W-:Y:S01]  /*2170*/  MUFU.RCP R45, R43 ;  /* 0x0000002b002d7308 */ /* 0x0007e20000001000 */
[----:B----4-:R-:W-:Y:S02]  /*2180*/  HADD2.F32 R39, -RZ, R4.H0_H0 ;  /* 0x20000004ff277230 */ /* 0x010fe40000004100 */
[----:B------:R-:W4:Y:S01]  /*2190*/  LDS.U16 R4, [R102+0xc] ;  /* 0x00000c0066047984 */ /* 0x000f220000000400 */
[----:B-1----:R-:W-:Y:S02]  /*21a0*/  HADD2.F32 R42, -RZ, R5.H0_H0 ;  /* 0x20000005ff2a7230 */ /* 0x002fe40000004100 */
[----:B------:R-:W-:Y:S01]  /*21b0*/  FMUL.FTZ R5, R14, R39 ;  /* 0x000000270e057220 */ /* 0x000fe20000410000 */
[----:B---3--:R-:W-:-:S03]  /*21c0*/  FFMA.FTZ R43, R26, R7, 1 ;  /* 0x3f8000001a2b7423 */ /* 0x008fc60000010007 */
[----:B------:R-:W-:Y:S02]  /*21d0*/  FMUL.FTZ R7, R48, R5 ;  /* 0x0000000530077220 */ /* 0x000fe40000410000 */
[----:B------:R-:W1:Y:S01]  /*21e0*/  LDS.U16 R5, [R102+0xe] ;  /* 0x00000e0066057984 */ /* 0x000e620000000400 */
[----:B------:R3:W2:Y:S01]  /*21f0*/  MUFU.RCP R46, R40 ;  /* 0x00000028002e7308 */ /* 0x0006a20000001000 */
[----:B------:R-:W-:-:S07]  /*2200*/  FMUL.FTZ R44, R15, R42 ;  /* 0x0000002a0f2c7220 */ /* 0x000fce0000410000 */
[----:B------:R-:W4:Y:S01]  /*2210*/  MUFU.RCP R50, R47 ;  /* 0x0000002f00327308 */ /* 0x000f220000001000 */
[----:B---3--:R-:W-:Y:S01]  /*2220*/  FADD.FTZ R40, -R48, 1 ;  /* 0x3f80000030287421 */ /* 0x008fe20000010100 */
[----:B------:R-:W-:Y:S01]  /*2230*/  FMUL.FTZ R44, R41, R44 ;  /* 0x0000002c292c7220 */ /* 0x000fe20000410000 */
[----:B0-----:R-:W-:Y:S02]  /*2240*/  HADD2.F32 R36, -RZ, R36.H0_H0 ;  /* 0x20000024ff247230 */ /* 0x001fe40000004100 */
[----:B------:R-:W-:Y:S01]  /*2250*/  FFMA.FTZ R40, R25, R40, 1 ;  /* 0x3f80000019287423 */ /* 0x000fe20000010028 */
[----:B------:R-:W-:Y:S02]  /*2260*/  FMUL.FTZ R44, R44, R43 ;  /* 0x0000002b2c2c7220 */ /* 0x000fe40000410000 */
[----:B------:R0:W3:Y:S01]  /*2270*/  MUFU.RCP R55, R49 ;  /* 0x0000003100377308 */ /* 0x0000e20000001000 */
[----:B------:R-:W-:Y:S01]  /*2280*/  FMUL.FTZ R7, R7, R40 ;  /* 0x0000002807077220 */ /* 0x000fe20000410000 */
[----:B------:R-:W-:-:S02]  /*2290*/  HADD2.F32 R43, -RZ, R37.H0_H0 ;  /* 0x20000025ff2b7230 */ /* 0x000fc40000004100 */
[----:B--2---:R-:W-:Y:S01]  /*22a0*/  FADD.FTZ R40, -R46, 1 ;  /* 0x3f8000002e287421 */ /* 0x004fe20000010100 */
[----:B------:R-:W-:Y:S01]  /*22b0*/  FMUL.FTZ R37, R29, R36 ;  /* 0x000000241d257220 */ /* 0x000fe20000410000 */
[----:B------:R-:W-:Y:S01]  /*22c0*/  FADD.FTZ R60, R57, 1 ;  /* 0x3f800000393c7421 */ /* 0x000fe20000010000 */
[----:B0-----:R-:W-:Y:S01]  /*22d0*/  HADD2.F32 R49, -RZ, R38.H0_H0 ;  /* 0x20000026ff317230 */ /* 0x001fe20000004100 */
[----:B------:R0:W2:Y:S01]  /*22e0*/  MUFU.RCP R57, R53 ;  /* 0x0000003500397308 */ /* 0x0000a20000001000 */
[----:B----4-:R-:W-:Y:S01]  /*22f0*/  FADD.FTZ R52, -R50, 1 ;  /* 0x3f80000032347421 */ /* 0x010fe20000010100 */
[----:B------:R-:W-:Y:S01]  /*2300*/  FFMA.FTZ R40, R27, R40, 1 ;  /* 0x3f8000001b287423 */ /* 0x000fe20000010028 */
[----:B------:R-:W-:Y:S01]  /*2310*/  FMUL.FTZ R37, R46, R37 ;  /* 0x000000252e257220 */ /* 0x000fe20000410000 */
[----:B------:R-:W-:Y:S01]  /*2320*/  FADD.FTZ R47, -R45, 1 ;  /* 0x3f8000002d2f7421 */ /* 0x000fe20000010100 */
[----:B------:R-:W-:Y:S01]  /*2330*/  FMUL.FTZ R38, R30, R43 ;  /* 0x0000002b1e267220 */ /* 0x000fe20000410000 */
[----:B0-----:R-:W-:-:S02]  /*2340*/  FMUL.FTZ R53, R31, R49 ;  /* 0x000000311f357220 */ /* 0x001fc40000410000 */
[----:B------:R1:W0:Y:S01]  /*2350*/  MUFU.RCP R61, R60 ;  /* 0x0000003c003d7308 */ /* 0x0002220000001000 */
[----:B------:R-:W-:Y:S01]  /*2360*/  FFMA.FTZ R52, R51, R52, 1 ;  /* 0x3f80000033347423 */ /* 0x000fe20000010034 */
[----:B------:R-:W-:Y:S01]  /*2370*/  FMUL.FTZ R37, R37, R40 ;  /* 0x0000002825257220 */ /* 0x000fe20000410000 */
[----:B------:R-:W-:Y:S01]  /*2380*/  FMUL.FTZ R53, R50, R53 ;  /* 0x0000003532357220 */ /* 0x000fe20000410000 */
[----:B------:R-:W-:Y:S01]  /*2390*/  FFMA.FTZ R47, R28, R47, 1 ;  /* 0x3f8000001c2f7423 */ /* 0x000fe2000001002f */
[----:B------:R-:W-:Y:S01]  /*23a0*/  FMUL.FTZ R38, R45, R38 ;  /* 0x000000262d267220 */ /* 0x000fe20000410000 */
[----:B------:R-:W-:Y:S02]  /*23b0*/  HADD2.F32 R40, -RZ, R6.H0_H0 ;  /* 0x20000006ff287230 */ /* 0x000fe40000004100 */
[----:B------:R-:W-:Y:S01]  /*23c0*/  FMUL.FTZ R52, R53, R52 ;  /* 0x0000003435347220 */ /* 0x000fe20000410000 */
[----:B------:R-:W-:Y:S02]  /*23d0*/  HADD2.F32 R53, -RZ, R4.H0_H0 ;  /* 0x20000004ff357230 */ /* 0x000fe40000004100 */
[----:B------:R-:W-:Y:S01]  /*23e0*/  FMUL.FTZ R38, R38, R47 ;  /* 0x0000002f26267220 */ /* 0x000fe20000410000 */
[----:B---3--:R-:W-:Y:S01]  /*23f0*/  FADD.FTZ R47, -R55, 1 ;  /* 0x3f800000372f7421 */ /* 0x008fe20000010100 */
[----:B------:R-:W-:Y:S01]  /*2400*/  FMUL.FTZ R4, R32, R40 ;  /* 0x0000002820047220 */ /* 0x000fe20000410000 */
[----:B-1----:R-:W-:-:S02]  /*2410*/  HADD2.F32 R60, -RZ, R5.H0_H0 ;  /* 0x20000005ff3c7230 */ /* 0x002fc40000004100 */
[----:B------:R-:W-:Y:S01]  /*2420*/  FFMA.FTZ R47, R54, R47, 1 ;  /* 0x3f800000362f7423 */ /* 0x000fe2000001002f */
[----:B------:R-:W-:Y:S01]  /*2430*/  FMUL.FTZ R4, R55, R4 ;  /* 0x0000000437047220 */ /* 0x000fe20000410000 */
[----:B--2---:R-:W-:Y:S01]  /*2440*/  FADD.FTZ R59, -R57, 1 ;  /* 0x3f800000393b7421 */ /* 0x004fe20000010100 */
[----:B------:R-:W-:Y:S01]  /*2450*/  FMUL.FTZ R6, R34, R53 ;  /* 0x0000003522067220 */ /* 0x000fe20000410000 */
[----:B0-----:R-:W-:Y:S01]  /*2460*/  FADD.FTZ R5, -R61, 1 ;  /* 0x3f8000003d057421 */ /* 0x001fe20000010100 */
[----:B------:R-:W-:Y:S01]  /*2470*/  FMUL.FTZ R47, R4, R47 ;  /* 0x0000002f042f7220 */ /* 0x000fe20000410000 */
        /* <DEDUP_REMOVED lines=14> */
[C---:B------:R-:W-:Y:S02]  /*2560*/  PRMT R44, R47.reuse, 0x7610, R44 ;  /* 0x000076102f2c7816 */ /* 0x040fe4000000002c */
[----:B------:R-:W-:Y:S02]  /*2570*/  PRMT R52, R47, 0x7632, R52 ;  /* 0x000076322f347816 */ /* 0x000fe40000000034 */
[C---:B------:R-:W-:Y:S02]  /*2580*/  PRMT R62, R5.reuse, 0x7610, R62 ;  /* 0x00007610053e7816 */ /* 0x040fe4000000003e */
[----:B------:R-:W-:Y:S02]  /*2590*/  PRMT R64, R5, 0x7632, R64 ;  /* 0x0000763205407816 */ /* 0x000fe40000000040 */
[----:B------:R-:W0:Y:S01]  /*25a0*/  LDC.64 R4, c[0x0][0x508] ;  /* 0x00014200ff047b82 */ /* 0x000e220000000a00 */
[----:B------:R-:W-:Y:S04]  /*25b0*/  STS.U16 [R102], R7 ;  /* 0x0000000766007388 */ /* 0x000fe80000000400 */
        /* <DEDUP_REMOVED lines=76> */
[----:B------:R-:W-:Y:S02]  /*2a80*/  PRMT R51, R25, 0x7632, R51 ;  /* 0x0000763219337816 */ /* 0x000fe40000000033 */
[----:B------:R-:W-:Y:S02]  /*2a90*/  PRMT R4, R36, 0x7632, R4 ;  /* 0x0000763224047816 */ /* 0x000fe40000000004 */
[----:B------:R-:W-:Y:S02]  /*2aa0*/  PRMT R5, R40, 0x7632, R5 ;  /* 0x0000763228057816 */ /* 0x000fe40000000005 */
[----:B------:R-:W-:Y:S01]  /*2ab0*/  PRMT R6, R53, 0x7632, R6 ;  /* 0x0000763235067816 */ /* 0x000fe20000000006 */
[----:B------:R-:W-:Y:S04]  /*2ac0*/  STS.U16 [R102], R25 ;  /* 0x0000001966007388 */ /* 0x000fe80000000400 */
[----:B------:R0:W-:Y:S04]  /*2ad0*/  STS.U16 [R102+0x2], R51 ;  /* 0x0000023366007388 */ /* 0x0001e80000000400 */
[----:B------:R-:W-:Y:S04]  /*2ae0*/  STS.U16 [R102+0x4], R36 ;  /* 0x0000042466007388 */ /* 0x000fe80000000400 */
[----:B------:R-:W-:Y:S01]  /*2af0*/  STS.U16 [R102+0x6], R4 ;  /* 0x0000060466007388 */ /* 0x000fe20000000400 */
[----:B0-----:R-:W0:Y:S03]  /*2b00*/  LDC.64 R50, c[0x0][0x430] ;  /* 0x00010c00ff327b82 */ /* 0x001e260000000a00 */
[----:B------:R-:W-:Y:S04]  /*2b10*/  STS.U16 [R102+0x8], R40 ;  /* 0x0000082866007388 */ /* 0x000fe80000000400 */
[----:B------:R-:W-:Y:S04]  /*2b20*/  STS.U16 [R102+0xa], R5 ;  /* 0x00000a0566007388 */ /* 0x000fe80000000400 */
[----:B------:R1:W-:Y:S04]  /*2b30*/  STS.U16 [R102+0xc], R53 ;  /* 0x00000c3566007388 */ /* 0x0003e80000000400 */
[----:B------:R-:W-:Y:S01]  /*2b40*/  STS.U16 [R102+0xe], R6 ;  /* 0x00000e0666007388 */ /* 0x000fe20000000400 */
[----:B------:R-:W-:-:S03]  /*2b50*/  NOP ;  /* 0x0000000000007918 */ /* 0x000fc60000000000 */
[----:B------:R-:W-:Y:S01]  /*2b60*/  LDS.U16 R7, [R110] ;  /* 0x000000006e077984 */ /* 0x000fe20000000400 */
[----:B-1----:R-:W1:Y:S01]  /*2b70*/  LDC.64 R52, c[0x0][0x438] ;  /* 0x00010e00ff347b82 */ /* 0x002e620000000a00 */
[----:B0-----:R-:W-:Y:S02]  /*2b80*/  IMAD.WIDE.U32 R4, R50, UR18, R12 ;  /* 0x0000001232047c25 */ /* 0x001fe4000f8e000c */
[----:B------:R-:W-:Y:S02]  /*2b90*/  LDS.U16 R15, [R109+0x40] ;  /* 0x000040006d0f7984 */ /* 0x000fe40000000400 */
[----:B------:R-:W-:Y:S02]  /*2ba0*/  IMAD R5, R51, UR18, R5 ;  /* 0x0000001233057c24 */ /* 0x000fe4000f8e0205 */
[----:B------:R-:W-:Y:S04]  /*2bb0*/  LDS.U16 R25, [R108+0x80] ;  /* 0x000080006c197984 */ /* 0x000fe80000000400 */
[----:B------:R-:W-:Y:S04]  /*2bc0*/  LDS.U16 R39, [R107+0xc0] ;  /* 0x0000c0006b277984 */ /* 0x000fe80000000400 */
[----:B------:R-:W-:Y:S04]  /*2bd0*/  LDS.U16 R43, [R106+0x100] ;  /* 0x000100006a2b7984 */ /* 0x000fe80000000400 */
[----:B------:R-:W-:Y:S04]  /*2be0*/  LDS.U16 R45, [R105+0x140] ;  /* 0x00014000692d7984 */ /* 0x000fe80000000400 */
[----:B------:R-:W-:Y:S01]  /*2bf0*/  LDS.U16 R47, [R104+0x180] ;  /* 0x00018000682f7984 */ /* 0x000fe20000000400 */
[----:B-1----:R-:W-:-:S03]  /*2c00*/  IMAD.WIDE.U32 R4, R169, R52, R4 ;  /* 0x00000034a9047225 */ /* 0x002fc600078e0004 */
[----:B------:R-:W-:Y:S01]  /*2c10*/  LDS.U16 R49, [R103+0x1c0] ;  /* 0x0001c00067317984 */ /* 0x000fe20000000400 */
[----:B------:R-:W-:Y:S01]  /*2c20*/  IMAD R14, R169, R53, R5 ;  /* 0x00000035a90e7224 */ /* 0x000fe200078e0205 */
[----:B------:R-:W-:Y:S02]  /*2c30*/  IADD3 R5, P0, PT, R125, R4, RZ ;  /* 0x000000047d057210 */ /* 0x000fe40007f1e0ff */
[----:B------:R-:W-:Y:S02]  /*2c40*/  @!P1 STS [UR6+0x210], R16 ;  /* 0x00021010ff009988 */ /* 0x000fe40008000806 */
[----:B------:R-:W-:Y:S01]  /*2c50*/  IADD3.X R14, PT, PT, RZ, R14, RZ, P0, !PT ;  /* 0x0000000eff0e7210 */ /* 0x000fe200007fe4ff */
[----:B------:R-:W-:Y:S01]  /*2c60*/  BAR.SYNC.DEFER_BLOCKING 0x0 ;  /* 0x0000000000007b1d */ /* 0x000fe20000010000 */
        /* <DEDUP_REMOVED lines=19> */
.L_x_16103:
        /* <DEDUP_REMOVED lines=10> */
[----:B0-----:R-:W-:Y:S01]  /*2e40*/  HADD2.F32 R5, -RZ, R24.H0_H0 ;  /* 0x20000018ff057230 */ /* 0x001fe20000004100 */
[----:B------:R-:W-:Y:S01]  /*2e50*/  CS2R R98, SRZ ;  /* 0x0000000000627805 */ /* 0x000fe2000001ff00 */
[----:B------:R-:W-:-:S02]  /*2e60*/  HADD2.F32 R88, -RZ, R88.H0_H0 ;  /* 0x20000058ff587230 */ /* 0x000fc40000004100 */
[----:B------:R-:W-:Y:S01]  /*2e70*/  FFMA.FTZ R156, R29, R91, R156 ;  /* 0x0000005b1d9c7223 */ /* 0x000fe2000001009c */
[----:B------:R-:W-:Y:S02]  /*2e80*/  HADD2.F32 R87, -RZ, R87.H0_H0 ;  /* 0x20000057ff577230 */ /* 0x000fe40000004100 */
        /* <DEDUP_REMOVED lines=12> */
[--C-:B------:R-:W-:Y:S01]  /*2f50*/  FADD.FTZ R85, R23, R158.reuse ;  /* 0x0000009e17557221 */ /* 0x100fe20000010000 */
[----:B------:R-:W-:Y:S02]  /*2f60*/  HADD2.F32 R25, -RZ, R18.H0_H0 ;  /* 0x20000012ff197230 */ /* 0x000fe40000004100 */
[C---:B------:R-:W-:Y:S01]  /*2f70*/  FFMA.FTZ R156, R34.reuse, R87, R5 ;  /* 0x00000057229c7223 */ /* 0x040fe20000010005 */
[----:B------:R-:W-:Y:S02]  /*2f80*/  HADD2.F32 R17, -RZ, R17.H0_H0 ;  /* 0x20000011ff117230 */ /* 0x000fe40000004100 */
        /* <DEDUP_REMOVED lines=16> */
[----:B------:R-:W-:Y:S01]  /*3090*/  SHF.L.U32 R61, R112, 0x9, RZ ;  /* 0x00000009703d7819 */ /* 0x000fe200000006ff */
[----:B------:R-:W0:Y:S01]  /*30a0*/  LDC R60, c[0x0][0x388] ;  /* 0x0000e200ff3c7b82 */ /* 0x000e220000000800 */
[----:B------:R-:W-:Y:S01]  /*30b0*/  FADD.FTZ R68, R27, R27 ;  /* 0x0000001b1b447221 */ /* 0x000fe20000010000 */
[----:B------:R-:W-:Y:S01]  /*30c0*/  FADD.FTZ R67, R29, R29 ;  /* 0x0000001d1d437221 */ /* 0x000fe20000010000 */
[----:B------:R-:W-:Y:S01]  /*30d0*/  LEA R59, R33, -R61, 0x1 ;  /* 0x8000003d213b7211 */ /* 0x000fe200078e08ff */
[----:B------:R-:W-:Y:S01]  /*30e0*/  FADD.FTZ R66, R37, R37 ;  /* 0x0000002525427221 */ /* 0x000fe20000010000 */
[----:B------:R-:W-:Y:S01]  /*30f0*/  FADD.FTZ R65, R31, R31 ;  /* 0x0000001f1f417221 */ /* 0x000fe20000010000 */
[----:B------:R-:W-:Y:S01]  /*3100*/  FADD.FTZ R62, R35, R35 ;  /* 0x00000023233e7221 */ /* 0x000fe20000010000 */
[C-C-:B------:R-:W-:Y:S01]  /*3110*/  IADD3 R5, PT, PT, R0.reuse, 0x1, R0.reuse ;  /* 0x0000000100057810 */ /* 0x140fe20007ffe000 */
[----:B------:R-:W1:Y:S01]  /*3120*/  LDC.64 R14, c[0x0][0x3a8] ;  /* 0x0000ea00ff0e7b82 */ /* 0x000e620000000a00 */
[C-C-:B------:R-:W-:Y:S01]  /*3130*/  IADD3 R7, PT, PT, R0.reuse, 0x2, R0.reuse ;  /* 0x0000000200077810 */ /* 0x140fe20007ffe000 */
[----:B------:R-:W-:Y:S01]  /*3140*/  FADD.FTZ R64, R41, R41 ;  /* 0x0000002929407221 */ /* 0x000fe20000010000 */
[----:B------:R-:W-:Y:S01]  /*3150*/  IADD3 R27, PT, PT, R0, 0x3, R0 ;  /* 0x00000003001b7810 */ /* 0x000fe20007ffe000 */
[----:B------:R-:W-:Y:S01]  /*3160*/  FADD.FTZ R63, R34, R34 ;  /* 0x00000022223f7221 */ /* 0x000fe20000010000 */
[C-C-:B------:R-:W-:Y:S01]  /*3170*/  IADD3 R29, PT, PT, R0.reuse, 0x4, R0.reuse ;  /* 0x00000004001d7810 */ /* 0x140fe20007ffe000 */
[----:B------:R-:W-:Y:S01]  /*3180*/  FADD.FTZ R69, R69, R69 ;  /* 0x0000004545457221 */ /* 0x000fe20000010000 */
[C-C-:B------:R-:W-:Y:S01]  /*3190*/  IADD3 R31, PT, PT, R0.reuse, 0x5, R0.reuse ;  /* 0x00000005001f7810 */ /* 0x140fe20007ffe000 */
[----:B------:R-:W2:Y:S01]  /*31a0*/  LDC.64 R16, c[0x0][0x440] ;  /* 0x00011000ff107b82 */ /* 0x000ea20000000a00 */
[C-C-:B------:R-:W-:Y:S01]  /*31b0*/  IADD3 R35, PT, PT, R0.reuse, 0x6, R0.reuse ;  /* 0x0000000600237810 */ /* 0x140fe20007ffe000 */
[----:B------:R-:W3:Y:S01]  /*31c0*/  LDCU UR8, c[0x0][0x394] ;  /* 0x00007280ff0877ac */ /* 0x000ee20008000800 */
[----:B------:R-:W-:-:S02]  /*31d0*/  IADD3 R37, PT, PT, R0, 0x7, R0 ;  /* 0x0000000700257810 */ /* 0x000fc40007ffe000 */
[C---:B------:R-:W-:Y:S01]  /*31e0*/  SHF.L.U32 R0, R111.reuse, 0x4, RZ ;  /* 0x000000046f007819 */ /* 0x040fe200000006ff */
[----:B------:R-:W4:Y:S01]  /*31f0*/  LDCU UR9, c[0x0][0x38c] ;  /* 0x00007180ff0977ac */ /* 0x000f220008000800 */
[----:B------:R-:W-:Y:S01]  /*3200*/  ISETP.GE.AND P1, PT, R142, R59, PT ;  /* 0x0000003b8e00720c */ /* 0x000fe20003f26270 */
[----:B------:R-:W0:Y:S01]  /*3210*/  LDC.64 R18, c[0x0][0x3c0] ;  /* 0x0000f000ff127b82 */ /* 0x000e220000000a00 */
[C---:B------:R-:W-:Y:S01]  /*3220*/  IADD3 R39, PT, PT, R0.reuse, 0x8, RZ ;  /* 0x0000000800277810 */ /* 0x040fe20007ffe0ff */
[----:B------:R-:W-:Y:S01]  /*3230*/  UMOV UR4, URZ ;  /* 0x000000ff00047c82 */ /* 0x000fe20008000000 */
[C---:B------:R-:W-:Y:S02]  /*3240*/  IADD3 R36, PT, PT, R111.reuse, 0x1e0, RZ ;  /* 0x000001e06f247810 */ /* 0x040fe40007ffe0ff */
[C---:B------:R-:W-:Y:S02]  /*3250*/  IADD3 R45, PT, PT, R0.reuse, 0xb, RZ ;  /* 0x0000000b002d7810 */ /* 0x040fe40007ffe0ff */
        /* <DEDUP_REMOVED lines=38> */
[-C--:B------:R-:W-:Y:S02]  /*34c0*/  LEA.HI.SX32 R30, R30, R111.reuse, 0x1b ;  /* 0x0000006f1e1e7211 */ /* 0x080fe400078fdaff */
[-C--:B------:R-:W-:Y:S02]  /*34d0*/  LEA.HI.SX32 R32, R32, R111.reuse, 0x1b ;  /* 0x0000006f20207211 */ /* 0x080fe400078fdaff */
[----:B------:R-:W-:-:S02]  /*34e0*/  LEA.HI.SX32 R34, R34, R111, 0x1b ;  /* 0x0000006f22227211 */ /* 0x000fc400078fdaff */
[----:B------:R-:W-:Y:S02]  /*34f0*/  LOP3.LUT R213, R213, 0xfffffbff, RZ, 0xc0, !PT ;  /* 0xfffffbffd5d57812 */ /* 0x000fe400078ec0ff */
[----:B------:R-:W-:Y:S02]  /*3500*/  LEA R42, R39, UR6, 0x1 ;  /* 0x00000006272a7c11 */ /* 0x000fe4000f8e08ff */
[----:B------:R-:W-:Y:S02]  /*3510*/  LEA R52, R37, UR6, 0x1 ;  /* 0x0000000625347c11 */ /* 0x000fe4000f8e08ff */
[----:B------:R-:W-:Y:S02]  /*3520*/  LEA R43, R36, UR6, 0x1 ;  /* 0x00000006242b7c11 */ /* 0x000fe4000f8e08ff */
[----:B------:R-:W-:Y:S02]  /*3530*/  LEA R39, R38, UR6, 0x1 ;  /* 0x0000000626277c11 */ /* 0x000fe4000f8e08ff */
[----:B------:R-:W-:-:S02]  /*3540*/  MOV R101, RZ ;  /* 0x000000ff00657202 */ /* 0x000fc40000000f00 */
[----:B------:R-:W-:Y:S02]  /*3550*/  ISETP.EQ.AND P0, PT, R154, RZ, P0 ;  /* 0x000000ff9a00720c */ /* 0x000fe40000702270 */
        /* <DEDUP_REMOVED lines=15> */
[----:B------:R-:W-:Y:S02]  /*3650*/  @P1 LOP3.LUT R213, R213, 0x400, RZ, 0xfc, !PT ;  /* 0x00000400d5d51812 */ /* 0x000fe400078efcff */
[----:B------:R-:W-:-:S02]  /*3660*/  LEA R40, R40, UR6, 0x1 ;  /* 0x0000000628287c11 */ /* 0x000fc4000f8e08ff */
[----:B------:R-:W-:Y:S02]  /*3670*/  LEA R38, R162, UR6, 0x1 ;  /* 0x00000006a2267c11 */ /* 0x000fe4000f8e08ff */
[----:B------:R-:W-:Y:S02]  /*3680*/  LEA R37, R164, UR6, 0x1 ;  /* 0x00000006a4257c11 */ /* 0x000fe4000f8e08ff */
[----:B------:R-:W-:Y:S02]  /*3690*/  LEA R36, R166, UR6, 0x1 ;  /* 0x00000006a6247c11 */ /* 0x000fe4000f8e08ff */
[----:B01234-:R-:W-:-:S07]  /*36a0*/  LEA R0, R168, UR6, 0x1 ;  /* 0x00000006a8007c11 */ /* 0x01ffce000f8e08ff */
.L_x_16152:
[----:B0-----:R-:W-:Y:S01]  /*36b0*/  HFMA2 R7, -RZ, RZ, 0, 0 ;  /* 0x00000000ff077431 */ /* 0x001fe200000001ff */
[----:B------:R-:W-:Y:S02]  /*36c0*/  MOV R6, R142 ;  /* 0x0000008e00067202 */ /* 0x000fe40000000f00 */
[----:B------:R-:W-:Y:S02]  /*36d0*/  IADD3 R164, PT, PT, R118, 0x80, RZ ;  /* 0x0000008076a47810 */ /* 0x000fe40007ffe0ff */
[----:B------:R-:W-:Y:S02]  /*36e0*/  P2R R185, PR, RZ, 0x1 ;  /* 0x00000001ffb97803 */ /* 0x000fe40000000000 */
[----:B------:R-:W-:Y:S02]  /*36f0*/  ISETP.GE.AND P0, PT, R164, R59, PT ;  /* 0x0000003ba400720c */ /* 0x000fe40003f06270 */
[----:B------:R-:W-:Y:S01]  /*3700*/  MOV R26, R2 ;  /* 0x00000002001a7202 */ /* 0x000fe20000000f00 */
[----:B------:R-:W-:Y:S01]  /*3710*/  IMAD.WIDE.U32 R4, R18, UR4, R6 ;  /* 0x0000000412047c25 */ /* 0x000fe2000f8e0006 */
[----:B------:R-:W-:-:S02]  /*3720*/  MOV R27, R155 ;  /* 0x0000009b001b7202 */ /* 0x000fc40000000f00 */
[----:B------:R-:W-:Y:S01]  /*3730*/  PRMT R164, RZ, 0x7610, R164 ;  /* 0x00007610ffa47816 */ /* 0x000fe200000000a4 */
[----:B------:R-:W-:Y:S01]  /*3740*/  IMAD R29, R19, UR4, R5 ;  /* 0x00000004131d7c24 */ /* 0x000fe2000f8e0205 */
[----:B------:R-:W-:Y:S01]  /*3750*/  LEA R30, P3, R4, R151, 0x1 ;  /* 0x00000097041e7211 */ /* 0x000fe200078608ff */
[----:B------:R-:W-:Y:S01]  /*3760*/  IMAD.WIDE.U32 R6, R20, UR4, R6 ;  /* 0x0000000414067c25 */ /* 0x000fe2000f8e0006 */
[----:B------:R-:W-:Y:S02]  /*3770*/  IADD3 R182, PT, PT, R118, 0x160, RZ ;  /* 0x0000016076b67810 */ /* 0x000fe40007ffe0ff */
[----:B------:R-:W-:Y:S01]  /*3780*/  LEA.HI.X R31, R4, R149, R29, 0x1, P3 ;  /* 0x00000095041f7211 */ /* 0x000fe200018f0c1d */
[----:B------:R-:W-:Y:S01]  /*3790*/  IMAD.WIDE.U32 R26, R14, UR4, R26 ;  /* 0x000000040e1a7c25 */ /* 0x000fe2000f8e001a */
[----:B------:R-:W-:Y:S02]  /*37a0*/  IADD3 R34, PT, PT, R118, 0x20, RZ ;  /* 0x0000002076227810 */ /* 0x000fe40007ffe0ff */
[----:B------:R-:W-:Y:S01]  /*37b0*/  P2R R183, PR, RZ, 0x1 ;  /* 0x00000001ffb77803 */ /* 0x000fe20000000000 */
[----:B--2---:R-:W2:Y:S01]  /*37c0*/  @!P0 LDG.E.U16 R164, desc[UR16][R30.64+0x140] ;  /* 0x000140101ea48981 */ /* 0x004ea2000c1e1500 */
[-C--:B------:R-:W-:Y:S01]  /*37d0*/  ISETP.GE.AND P0, PT, R182, R59.reuse, PT ;  /* 0x0000003bb600720c */ /* 0x080fe20003f06270 */
[----:B------:R-:W-:Y:S01]  /*37e0*/  IMAD R5, R21, UR4, R7 ;  /* 0x0000000415057c24 */ /* 0x000fe2000f8e0207 */
[----:B------:R-:W-:Y:S01]  /*37f0*/  ISETP.GE.AND P6, PT, R34, R59, PT ;  /* 0x0000003b2200720c */ /* 0x000fe20003fc6270 */
[----:B------:R-:W-:Y:S01]  /*3800*/  IMAD R7, R15, UR4, R27 ;  /* 0x000000040f077c24 */ /* 0x000fe2000f8e021b */
[----:B------:R-:W-:-:S02]  /*3810*/  IADD3 R162, PT, PT, R118, 0x60, RZ ;  /* 0x0000006076a27810 */ /* 0x000fc40007ffe0ff */
[----:B------:R-:W-:Y:S02]  /*3820*/  LEA R32, P2, R26, R16, 0x3 ;  /* 0x000000101a207211 */ /* 0x000fe400078418ff */
[----:B------:R-:W-:Y:S02]  /*3830*/  LEA R28, P1, R6, R147, 0x1 ;  /* 0x00000093061c7211 */ /* 0x000fe400078208ff */
[-C--:B------:R-:W-:Y:S02]  /*3840*/  ISETP.GE.AND P5, PT, R114, R59.reuse, PT ;  /* 0x0000003b7200720c */ /* 0x080fe40003fa6270 */
[----:B------:R-:W-:Y:S02]  /*3850*/  ISETP.GE.AND P4, PT, R162, R59, PT ;  /* 0x0000003ba200720c */ /* 0x000fe40003f86270 */
[----:B------:R-:W-:Y:S02]  /*3860*/  LEA.HI.X R33, R26, R17, R7, 0x3, P2 ;  /* 0x000000111a217211 */ /* 0x000fe400010f1c07 */
[----:B------:R-:W-:-:S02]  /*3870*/  PRMT R177, RZ, 0x7610, R177 ;  /* 0x00007610ffb17816 */ /* 0x000fc400000000b1 */
[----:B------:R-:W-:Y:S02]  /*3880*/  ISETP.GE.AND P3, PT, R118, R59, PT ;  /* 0x0000003b7600720c */ /* 0x000fe40003f66270 */
[----:B------:R-:W-:Y:S02]  /*3890*/  PRMT R7, RZ, 0x7610, R7 ;  /* 0x00007610ff077816 */ /* 0x000fe40000000007 */
[----:B------:R-:W-:Y:S01]  /*38a0*/  LEA.HI.X R29, R6, R145, R5, 0x1, P1 ;  /* 0x00000091061d7211 */ /* 0x000fe200008f0c05 */
[----:B---3--:R-:W3:Y:S01]  /*38b0*/  @!P0 LDG.E.U16 R177, desc[UR16][R30.64+0x300] ;  /* 0x000300101eb18981 */ /* 0x008ee2000c1e1500 */
[----:B------:R-:W-:Y:S02]  /*38c0*/  LOP3.LUT P1, RZ, R213, 0x400, RZ, 0xc0, !PT ;  /* 0x00000400d5ff7812 */ /* 0x000fe4000782c0ff */
[C---:B------:R-:W-:Y:S01]  /*38d0*/  IADD3 R184, PT, PT, R118.reuse, 0x180, RZ ;  /* 0x0000018076b87810 */ /* 0x040fe20007ffe0ff */
[----:B------:R-:W4:Y:S01]  /*38e0*/  @!P6 LDG.E.U16 R7, desc[UR16][R30.64+0x80] ;  /* 0x000080101e07e981 */ /* 0x000f22000c1e1500 */
[----:B------:R-:W-:-:S02]  /*38f0*/  IADD3 R178, PT, PT, R118, 0x140, RZ ;  /* 0x0000014076b27810 */ /* 0x000fc40007ffe0ff */
[----:B------:R-:W-:Y:S02]  /*3900*/  PRMT R6, RZ, 0x7610, R6 ;  /* 0x00007610ff067816 */ /* 0x000fe40000000006 */
[----:B------:R-:W-:Y:S02]  /*3910*/  PRMT R35, RZ, 0x7610, R35 ;  /* 0x00007610ff237816 */ /* 0x000fe40000000023 */
[-C--:B------:R-:W-:Y:S02]  /*3920*/  ISETP.GE.AND P0, PT, R184, R59.reuse, PT ;  /* 0x0000003bb800720c */ /* 0x080fe40003f06270 */
[----:B------:R-:W-:Y:S01]  /*3930*/  PRMT R4, RZ, 0x7610, R4 ;  /* 0x00007610ff047816 */ /* 0x000fe20000000004 */
[----:B------:R-:W5:Y:S01]  /*3940*/  @!P5 LDG.E.U16 R6, desc[UR16][R30.64+0xc0] ;  /* 0x0000c0101e06d981 */ /* 0x000f62000c1e1500 */
[----:B------:R-:W-:Y:S02]  /*3950*/  ISETP.GE.AND P6, PT, R178, R59, PT ;  /* 0x0000003bb200720c */ /* 0x000fe40003fc6270 */
[----:B------:R-:W-:Y:S01]  /*3960*/  IADD3 R26, PT, PT, R118, 0xa0, RZ ;  /* 0x000000a0761a7810 */ /* 0x000fe20007ffe0ff */
[----:B------:R-:W2:Y:S01]  /*3970*/  @!P4 LDG.E.U16 R35, desc[UR16][R30.64+0x100] ;  /* 0x000100101e23c981 */ /* 0x000ea2000c1e1500 */
[----:B------:R-:W-:-:S02]  /*3980*/  PRMT R5, RZ, 0x7610, R5 ;  /* 0x00007610ff057816 */ /* 0x000fc40000000005 */
[C---:B------:R-:W-:Y:S01]  /*3990*/  IADD3 R166, PT, PT, R118.reuse, 0xc0, RZ ;  /* 0x000000c076a67810 */ /* 0x040fe20007ffe0ff */
[----:B------:R-:W3:Y:S01]  /*39a0*/  @!P3 LDG.E.U16 R4, desc[UR16][R30.64+0x40] ;  /* 0x000040101e04b981 */ /* 0x000ee2000c1e1500 */
[C---:B------:R-:W-:Y:S02]  /*39b0*/  IADD3 R170, PT, PT, R118.reuse, 0xe0, RZ ;  /* 0x000000e076aa7810 */ /* 0x040fe40007ffe0ff */
[C---:B------:R-:W-:Y:S01]  /*39c0*/  IADD3 R172, PT, PT, R118.reuse, 0x100, RZ ;  /* 0x0000010076ac7810 */ /* 0x040fe20007ffe0ff */
[----:B------:R-:W4:Y:S01]  /*39d0*/  @!P1 LDG.E.U16 R5, desc[UR16][R30.64] ;  /* 0x000000101e059981 */ /* 0x000f22000c1e1500 */
[----:B------:R-:W-:Y:S02]  /*39e0*/  IADD3 R176, PT, PT, R118, 0x120, RZ ;  /* 0x0000012076b07810 */ /* 0x000fe40007ffe0ff */
[-C--:B------:R-:W-:Y:S02]  /*39f0*/  ISETP.GE.AND P5, PT, R26, R59.reuse, PT ;  /* 0x0000003b1a00720c */ /* 0x080fe40003fa6270 */
[----:B------:R-:W-:Y:S01]  /*3a00*/  PRMT R186, RZ, 0x7610, R186 ;  /* 0x00007610ffba7816 */ /* 0x000fe200000000ba */
[----:B------:R0:W2:Y:S01]  /*3a10*/  LDG.E.64 R26, desc[UR16][R32.64] ;  /* 0x00000010201a7981 */ /* 0x0000a2000c1e1b00 */
[----:B------:R-:W-:-:S02]  /*3a20*/  ISETP.GE.AND P4, PT, R166, R59, PT ;  /* 0x0000003ba600720c */ /* 0x000fc40003f86270 */
[----:B------:R-:W-:Y:S02]  /*3a30*/  PRMT R180, RZ, 0x7610, R180 ;  /* 0x00007610ffb47816 */ /* 0x000fe400000000b4 */
[-C--:B------:R-:W-:Y:S01]  /*3a40*/  ISETP.GE.AND P3, PT, R170, R59.reuse, PT ;  /* 0x0000003baa00720c */ /* 0x080fe20003f66270 */
[----:B------:R-:W2:Y:S01]  /*3a50*/  @!P0 LDG.E.U16 R186, desc[UR16][R30.64+0x340] ;  /* 0x000340101eba8981 */ /* 0x000ea2000c1e1500 */
[-C--:B------:R-:W-:Y:S02]  /*3a60*/  ISETP.GE.AND P2, PT, R172, R59.reuse, PT ;  /* 0x0000003bac00720c */ /* 0x080fe40003f46270 */
[----:B------:R-:W-:Y:S01]  /*3a70*/  IADD3 R188, PT, PT, R118, 0x1a0, RZ ;  /* 0x000001a076bc7810 */ /* 0x000fe20007ffe0ff */
[----:B------:R-:W2:Y:S01]  /*3a80*/  @!P6 LDG.E.U16 R180, desc[UR16][R30.64+0x2c0] ;  /* 0x0002c0101eb4e981 */ /* 0x000ea2000c1e1500 */
[----:B------:R-:W-:Y:S02]  /*3a90*/  ISETP.GE.AND P1, PT, R176, R59, PT ;  /* 0x0000003bb000720c */ /* 0x000fe40003f26270 */
[----:B------:R-:W-:-:S02]  /*3aa0*/  IADD3 R190, PT, PT, R118, 0x1c0, RZ ;  /* 0x000001c076be7810 */ /* 0x000fc40007ffe0ff */
[----:B------:R-:W-:Y:S02]  /*3ab0*/  PRMT R171, RZ, 0x7610, R171 ;  /* 0x00007610ffab7816 */ /* 0x000fe400000000ab */
[----:B------:R-:W-:Y:S02]  /*3ac0*/  PRMT R168, RZ, 0x7610, R168 ;  /* 0x00007610ffa87816 */ /* 0x000fe400000000a8 */
[-C--:B------:R-:W-:Y:S02]  /*3ad0*/  ISETP.GE.AND P0, PT, R188, R59.reuse, PT ;  /* 0x0000003bbc00720c */ /* 0x080fe40003f06270 */
[----:B------:R-:W-:Y:S01]  /*3ae0*/  PRMT R173, RZ, 0x7610, R173 ;  /* 0x00007610ffad7816 */ /* 0x000fe200000000ad */
[----:B------:R-:W2:Y:S01]  /*3af0*/  @!P5 LDG.E.U16 R171, desc[UR16][R30.64+0x180] ;  /* 0x000180101eabd981 */ /* 0x000ea2000c1e1500 */
[----:B------:R-:W-:Y:S02]  /*3b00*/  ISETP.GE.AND P6, PT, R190, R59, PT ;  /* 0x0000003bbe00720c */ /* 0x000fe40003fc6270 */
[----:B------:R-:W-:Y:S01]  /*3b10*/  PRMT R174, RZ, 0x7610, R174 ;  /* 0x00007610ffae7816 */ /* 0x000fe200000000ae */
[----:B------:R-:W2:Y:S01]  /*3b20*/  @!P4 LDG.E.U16 R168, desc[UR16][R30.64+0x1c0] ;  /* 0x0001c0101ea8c981 */ /* 0x000ea2000c1e1500 */
[----:B------:R-:W-:-:S02]  /*3b30*/  PRMT R175, RZ, 0x7610, R175 ;  /* 0x00007610ffaf7816 */ /* 0x000fc400000000af */
[----:B------:R-:W-:Y:S01]  /*3b40*/  PRMT R179, RZ, 0x7610, R179 ;  /* 0x00007610ffb37816 */ /* 0x000fe200000000b3 */
[----:B------:R-:W2:Y:S01]  /*3b50*/  @!P3 LDG.E.U16 R173, desc[UR16][R30.64+0x200] ;  /* 0x000200101eadb981 */ /* 0x000ea2000c1e1500 */
[----:B------:R-:W-:-:S03]  /*3b60*/  PRMT R192, RZ, 0x7610, R192 ;  /* 0x00007610ffc07816 */ /* 0x000fc600000000c0 */
[----:B------:R-:W2:Y:S04]  /*3b70*/  @!P2 LDG.E.U16 R174, desc[UR16][R30.64+0x240] ;  /* 0x000240101eaea981 */ /* 0x000ea8000c1e1500 */
[----:B------:R-:W2:Y:S04]  /*3b80*/  @!P1 LDG.E.U16 R175, desc[UR16][R30.64+0x280] ;  /* 0x000280101eaf9981 */ /* 0x000ea8000c1e1500 */
[----:B------:R-:W2:Y:S04]  /*3b90*/  @!P0 LDG.E.U16 R179, desc[UR16][R30.64+0x380] ;  /* 0x000380101eb38981 */ /* 0x000ea8000c1e1500 */
[----:B-1----:R1:W2:Y:S01]  /*3ba0*/  @!P6 LDG.E.U16 R192, desc[UR16][R30.64+0x3c0] ;  /* 0x0003c0101ec0e981 */ /* 0x0022a2000c1e1500 */
[----:B------:R-:W-:-:S02]  /*3bb0*/  P2R R181, PR, RZ, 0x20 ;  /* 0x00000020ffb57803 */ /* 0x000fc40000000000 */
[-C--:B------:R-:W-:Y:S02]  /*3bc0*/  ISETP.GE.AND P5, PT, R118, R59.reuse, PT ;  /* 0x0000003b7600720c */ /* 0x080fe40003fa6270 */
[----:B------:R-:W-:Y:S02]  /*3bd0*/  ISETP.GE.AND P0, PT, R142, R59, PT ;  /* 0x0000003b8e00720c */ /* 0x000fe40003f06270 */
[----:B0-----:R-:W-:Y:S02]  /*3be0*/  PRMT R33, RZ, 0x7610, R33 ;  /* 0x00007610ff217816 */ /* 0x001fe40000000021 */
[----:B------:R-:W-:Y:S02]  /*3bf0*/  PRMT R187, RZ, 0x7610, R187 ;  /* 0x00007610ffbb7816 */ /* 0x000fe400000000bb */
[----:B------:R-:W-:Y:S02]  /*3c00*/  PRMT R32, RZ, 0x7610, R32 ;  /* 0x00007610ff207816 */ /* 0x000fe40000000020 */
[----:B-1----:R-:W-:-:S02]  /*3c10*/  PRMT R30, RZ, 0x7610, R30 ;  /* 0x00007610ff1e7816 */ /* 0x002fc4000000001e */
[----:B------:R-:W-:Y:S02]  /*3c20*/  PRMT R189, RZ, 0x7610, R189 ;  /* 0x00007610ffbd7816 */ /* 0x000fe400000000bd */
[----:B------:R-:W-:Y:S02]  /*3c30*/  PRMT R191, RZ, 0x7610, R191 ;  /* 0x00007610ffbf7816 */ /* 0x000fe400000000bf */
[----:B------:R-:W-:Y:S01]  /*3c40*/  PRMT R193, RZ, 0x7610, R193 ;  /* 0x00007610ffc17816 */ /* 0x000fe200000000c1 */
[----:B----4-:R-:W-:Y:S04]  /*3c50*/  STS.U16 [R110], R5 ;  /* 0x000000056e007388 */ /* 0x010fe80000000400 */
[----:B---3--:R0:W-:Y:S04]  /*3c60*/  STS.U16 [R109+0x40], R4 ;  /* 0x000040046d007388 */ /* 0x0081e80000000400 */
[----:B------:R-:W-:Y:S04]  /*3c70*/  STS.U16 [R108+0x80], R7 ;  /* 0x000080076c007388 */ /* 0x000fe80000000400 */
[----:B-----5:R1:W-:Y:S04]  /*3c80*/  STS.U16 [R107+0xc0], R6 ;  /* 0x0000c0066b007388 */ /* 0x0203e80000000400 */
[----:B--2---:R2:W-:Y:S04]  /*3c90*/  STS.U16 [R106+0x100], R35 ;  /* 0x000100236a007388 */ /* 0x0045e80000000400 */
[----:B------:R-:W-:Y:S01]  /*3ca0*/  STS.U16 [R105+0x140], R164 ;  /* 0x000140a469007388 */ /* 0x000fe20000000400 */
[----:B0-----:R-:W-:-:S03]  /*3cb0*/  PRMT R4, RZ, 0x7610, R4 ;  /* 0x00007610ff047816 */ /* 0x001fc60000000004 */
[----:B------:R-:W-:Y:S04]  /*3cc0*/  STS.U16 [R104+0x180], R171 ;  /* 0x000180ab68007388 */ /* 0x000fe80000000400 */
[----:B------:R-:W-:Y:S04]  /*3cd0*/  STS.U16 [R103+0x1c0], R168 ;  /* 0x0001c0a867007388 */ /* 0x000fe80000000400 */
[----:B------:R-:W-:Y:S04]  /*3ce0*/  STS.U16 [R50+0x200], R173 ;  /* 0x000200ad32007388 */ /* 0x000fe80000000400 */
[----:B------:R-:W-:Y:S04]  /*3cf0*/  STS.U16 [R49+0x240], R174 ;  /* 0x000240ae31007388 */ /* 0x000fe80000000400 */
[----:B------:R-:W-:Y:S04]  /*3d00*/  STS.U16 [R48+0x280], R175 ;  /* 0x000280af30007388 */ /* 0x000fe80000000400 */
[----:B------:R0:W-:Y:S04]  /*3d10*/  STS.U16 [R47+0x2c0], R180 ;  /* 0x0002c0b42f007388 */ /* 0x0001e80000000400 */
[----:B------:R3:W-:Y:S01]  /*3d20*/  STS.U16 [R46+0x300], R177 ;  /* 0x000300b12e007388 */ /* 0x0007e20000000400 */
[----:B------:R-:W-:-:S03]  /*3d30*/  PRMT R5, RZ, 0x7610, R5 ;  /* 0x00007610ff057816 */ /* 0x000fc60000000005 */
[----:B------:R-:W-:Y:S04]  /*3d40*/  STS.U16 [R45+0x340], R186 ;  /* 0x000340ba2d007388 */ /* 0x000fe80000000400 */
[----:B------:R-:W-:Y:S04]  /*3d50*/  STS.U16 [R44+0x380], R179 ;  /* 0x000380b32c007388 */ /* 0x000fe80000000400 */
[----:B------:R-:W-:Y:S01]  /*3d60*/  STS.U16 [R43+0x3c0], R192 ;  /* 0x0003c0c02b007388 */ /* 0x000fe20000000400 */
[----:B------:R-:W-:-:S03]  /*3d70*/  NOP ;  /* 0x0000000000007918 */ /* 0x000fc60000000000 */
[----:B------:R-:W4:Y:S01]  /*3d80*/  @!P5 LDG.E.U16 R4, desc[UR16][R28.64+0x40] ;  /* 0x000040101c04d981 */ /* 0x000f22000c1e1500 */
[----:B------:R-:W-:-:S03]  /*3d90*/  ISETP.GE.AND P5, PT, R114, R59, PT ;  /* 0x0000003b7200720c */ /* 0x000fc60003fa6270 */
[----:B------:R-:W5:Y:S01]  /*3da0*/  @!P0 LDG.E.U16 R5, desc[UR16][R28.64] ;  /* 0x000000101c058981 */ /* 0x000f62000c1e1500 */
[----:B------:R-:W-:Y:S02]  /*3db0*/  ISETP.GE.AND P0, PT, R34, R59, PT ;  /* 0x0000003b2200720c */ /* 0x000fe40003f06270 */
[----:B-1----:R-:W-:Y:S01]  /*3dc0*/  PRMT R6, RZ, 0x7610, R6 ;  /* 0x00007610ff067816 */ /* 0x002fe20000000006 */
[----:B------:R-:W4:Y:S01]  /*3dd0*/  @!P3 LDG.E.U16 R187, desc[UR16][R28.64+0x200] ;  /* 0x000200101cbbb981 */ /* 0x000f22000c1e1500 */
[----:B------:R-:W-:Y:S02]  /*3de0*/  PRMT R7, RZ, 0x7610, R7 ;  /* 0x00007610ff077816 */ /* 0x000fe40000000007 */
[----:B--2---:R-:W-:Y:S01]  /*3df0*/  PRMT R35, RZ, 0x7610, R35 ;  /* 0x00007610ff237816 */ /* 0x004fe20000000023 */
[----:B------:R-:W2:Y:S04]  /*3e00*/  @!P4 LDG.E.U16 R32, desc[UR16][R28.64+0x1c0] ;  /* 0x0001c0101c20c981 */ /* 0x000ea8000c1e1500 */
[----:B------:R-:W2:Y:S01]  /*3e10*/  @!P5 LDG.E.U16 R6, desc[UR16][R28.64+0xc0] ;  /* 0x0000c0101c06d981 */ /* 0x000ea2000c1e1500 */
[----:B------:R-:W-:-:S03]  /*3e20*/  ISETP.NE.AND P5, PT, R181, RZ, PT ;  /* 0x000000ffb500720c */ /* 0x000fc60003fa5270 */
[----:B------:R-:W2:Y:S01]  /*3e30*/  @!P0 LDG.E.U16 R7, desc[UR16][R28.64+0x80] ;  /* 0x000080101c078981 */ /* 0x000ea2000c1e1500 */
[-C--:B------:R-:W-:Y:S02]  /*3e40*/  ISETP.GE.AND P0, PT, R162, R59.reuse, PT ;  /* 0x0000003ba200720c */ /* 0x080fe40003f06270 */
[-C--:B------:R-:W-:Y:S01]  /*3e50*/  ISETP.GE.AND P3, PT, R182, R59.reuse, PT ;  /* 0x0000003bb600720c */ /* 0x080fe20003f66270 */
[----:B------:R-:W2:Y:S01]  /*3e60*/  @!P1 LDG.E.U16 R189, desc[UR16][R28.64+0x280] ;  /* 0x000280101cbd9981 */ /* 0x000ea2000c1e1500 */
[----:B------:R-:W-:Y:S02]  /*3e70*/  ISETP.GE.AND P4, PT, R184, R59, PT ;  /* 0x0000003bb800720c */ /* 0x000fe40003f86270 */
[----:B------:R-:W-:Y:S01]  /*3e80*/  PRMT R34, RZ, 0x7610, R34 ;  /* 0x00007610ff227816 */ /* 0x000fe20000000022 */
[----:B------:R-:W-:Y:S01]  /*3e90*/  FMUL.FTZ R31, R84, R27 ;  /* 0x0000001b541f7220 */ /* 0x000fe20000410000 */
[----:B0-----:R-:W-:Y:S01]  /*3ea0*/  PRMT R180, RZ, 0x7610, R180 ;  /* 0x00007610ffb47816 */ /* 0x001fe200000000b4 */
[----:B------:R-:W2:Y:S01]  /*3eb0*/  @!P5 LDG.E.U16 R35, desc[UR16][R28.64+0x180] ;  /* 0x000180101c23d981 */ /* 0x000ea2000c1e1500 */
[----:B------:R-:W-:-:S03]  /*3ec0*/  ISETP.GE.AND P5, PT, R178, R59, PT ;  /* 0x0000003bb200720c */ /* 0x000fc60003fa6270 */
[----:B------:R-:W2:Y:S01]  /*3ed0*/  @!P0 LDG.E.U16 R33, desc[UR16][R28.64+0x100] ;  /* 0x000100101c218981 */ /* 0x000ea2000c1e1500 */
[----:B------:R-:W-:Y:S02]  /*3ee0*/  ISETP.NE.AND P0, PT, R183, RZ, PT ;  /* 0x000000ffb700720c */ /* 0x000fe40003f05270 */
[----:B------:R-:W-:Y:S01]  /*3ef0*/  PRMT R178, RZ, 0x7610, R178 ;  /* 0x00007610ffb27816 */ /* 0x000fe200000000b2 */
[----:B------:R-:W2:Y:S01]  /*3f00*/  @!P2 LDG.E.U16 R34, desc[UR16][R28.64+0x240] ;  /* 0x000240101c22a981 */ /* 0x000ea2000c1e1500 */
[----:B------:R-:W-:-:S03]  /*3f10*/  PRMT R182, RZ, 0x7610, R182 ;  /* 0x00007610ffb67816 */ /* 0x000fc600000000b6 */
[----:B------:R-:W2:Y:S04]  /*3f20*/  @!P3 LDG.E.U16 R191, desc[UR16][R28.64+0x300] ;  /* 0x000300101cbfb981 */ /* 0x000ea8000c1e1500 */
[----:B------:R-:W2:Y:S01]  /*3f30*/  @!P5 LDG.E.U16 R178, desc[UR16][R28.64+0x2c0] ;  /* 0x0002c0101cb2d981 */ /* 0x000ea2000c1e1500 */
[----:B------:R-:W-:-:S03]  /*3f40*/  ISETP.GE.AND P5, PT, R188, R59, PT ;  /* 0x0000003bbc00720c */ /* 0x000fc60003fa6270 */
[----:B------:R-:W2:Y:S04]  /*3f50*/  @!P0 LDG.E.U16 R30, desc[UR16][R28.64+0x140] ;  /* 0x000140101c1e8981 */ /* 0x000ea8000c1e1500 */
[----:B------:R-:W2:Y:S04]  /*3f60*/  @!P4 LDG.E.U16 R180, desc[UR16][R28.64+0x340] ;  /* 0x000340101cb4c981 */ /* 0x000ea8000c1e1500 */
[----:B------:R-:W2:Y:S04]  /*3f70*/  @!P6 LDG.E.U16 R182, desc[UR16][R28.64+0x3c0] ;  /* 0x0003c0101cb6e981 */ /* 0x000ea8000c1e1500 */
[----:B------:R0:W2:Y:S01]  /*3f80*/  @!P5 LDG.E.U16 R193, desc[UR16][R28.64+0x380] ;  /* 0x000380101cc1d981 */ /* 0x0000a2000c1e1500 */
[----:B------:R-:W-:Y:S01]  /*3f90*/  FMUL.FTZ R162, R85, R27 ;  /* 0x0000001b55a27220 */ /* 0x000fe20000410000 */
[----:B------:R-:W-:-:S02]  /*3fa0*/  FMUL.RZ R168, R31, 0.15915493667125701904 ;  /* 0x3e22f9831fa87820 */ /* 0x000fc4000040c000 */
[----:B------:R-:W-:Y:S01]  /*3fb0*/  LDS.U16 R183, [R54+0xa] ;  /* 0x00000a0036b77984 */ /* 0x000fe20000000400 */
[----:B------:R-:W-:Y:S01]  /*3fc0*/  FMUL.RZ R170, R162, 0.15915493667125701904 ;  /* 0x3e22f983a2aa7820 */ /* 0x000fe2000040c000 */
[----:B------:R-:W-:Y:S02]  /*3fd0*/  FMUL.FTZ R162, R26, 1.4426950216293334961 ;  /* 0x3fb8aa3b1aa27820 */ /* 0x000fe40000410000 */
[----:B------:R-:W-:Y:S01]  /*3fe0*/  LDS.U16 R181, [R42+0x10] ;  /* 0x000010002ab57984 */ /* 0x000fe20000000400 */
[-C--:B0-----:R-:W-:Y:S01]  /*3ff0*/  FMUL.FTZ R28, R82, R27.reuse ;  /* 0x0000001b521c7220 */ /* 0x081fe20000410000 */
[----:B------:R-:W-:Y:S02]  /*4000*/  MUFU.SIN R203, R170 ;  /* 0x000000aa00cb7308 */ /* 0x000fe40000000400 */
[----:B------:R-:W-:Y:S01]  /*4010*/  LDS.U16 R179, [R41+0x12] ;  /* 0x0000120029b37984 */ /* 0x000fe20000000400 */
[----:B------:R-:W-:Y:S01]  /*4020*/  FMUL.RZ R172, R28, 0.15915493667125701904 ;  /* 0x3e22f9831cac7820 */ /* 0x000fe2000040c000 */
[----:B------:R-:W-:Y:S01]  /*4030*/  FMUL.FTZ R28, R82, R162 ;  /* 0x000000a2521c7220 */ /* 0x000fe20000410000 */
[----:B------:R-:W-:-:S03]  /*4040*/  FMUL.FTZ R29, R83, R27 ;  /* 0x0000001b531d7220 */ /* 0x000fc60000410000 */
[----:B------:R0:W-:Y:S01]  /*4050*/  MUFU.COS R171, R170 ;  /* 0x000000aa00ab7308 */ /* 0x0001e20000000000 */
[----:B------:R-:W-:Y:S01]  /*4060*/  FMUL.RZ R174, R29, 0.15915493667125701904 ;  /* 0x3e22f9831dae7820 */ /* 0x000fe2000040c000 */
[-C--:B------:R-:W-:Y:S01]  /*4070*/  FMUL.FTZ R164, R85, R162.reuse ;  /* 0x000000a255a47220 */ /* 0x080fe20000410000 */
[----:B------:R-:W-:Y:S01]  /*4080*/  FMUL.FTZ R29, R83, R162 ;  /* 0x000000a2531d7220 */ /* 0x000fe20000410000 */
[----:B0-----:R-:W-:-:S04]  /*4090*/  FMUL.FTZ R170, R80, R27 ;  /* 0x0000001b50aa7220 */ /* 0x001fc80000410000 */
[----:B------:R0:W-:Y:S01]  /*40a0*/  MUFU.EX2 R201, R28 ;  /* 0x0000001c00c97308 */ /* 0x0001e20000000800 */
[----:B------:R-:W-:Y:S01]  /*40b0*/  FMUL.RZ R176, R170, 0.15915493667125701904 ;  /* 0x3e22f983aab07820 */ /* 0x000fe2000040c000 */
[----:B------:R-:W-:-:S06]  /*40c0*/  FMUL.FTZ R170, R80, R162 ;  /* 0x000000a250aa7220 */ /* 0x000fcc0000410000 */
[----:B------:R-:W-:Y:S01]  /*40d0*/  MUFU.SIN R166, R172 ;  /* 0x000000ac00a67308 */ /* 0x000fe20000000400 */
[----:B0-----:R-:W-:-:S04]  /*40e0*/  FMUL.FTZ R28, R81, R27 ;  /* 0x0000001b511c7220 */ /* 0x001fc80000410000 */
[----:B---3--:R-:W-:-:S03]  /*40f0*/  FMUL.RZ R177, R28, 0.15915493667125701904 ;  /* 0x3e22f9831cb17820 */ /* 0x008fc6000040c000 */
[----:B------:R0:W1:Y:S02]  /*4100*/  MUFU.COS R202, R172 ;  /* 0x000000ac00ca7308 */ /* 0x0000640000000000 */
[----:B0-----:R-:W-:-:S06]  /*4110*/  FMUL.FTZ R172, R81, R162 ;  /* 0x000000a251ac7220 */ /* 0x001fcc0000410000 */
[----:B------:R-:W-:Y:S08]  /*4120*/  MUFU.SIN R31, R168 ;  /* 0x000000a8001f7308 */ /* 0x000ff00000000400 */
[----:B------:R-:W-:Y:S08]  /*4130*/  MUFU.COS R205, R168 ;  /* 0x000000a800cd7308 */ /* 0x000ff00000000000 */
[----:B------:R-:W0:Y:S08]  /*4140*/  MUFU.EX2 R164, R164 ;  /* 0x000000a400a47308 */ /* 0x000e300000000800 */
[----:B------:R-:W-:Y:S08]  /*4150*/  MUFU.SIN R168, R174 ;  /* 0x000000ae00a87308 */ /* 0x000ff00000000400 */
[----:B------:R-:W3:Y:S08]  /*4160*/  MUFU.EX2 R29, R29 ;  /* 0x0000001d001d7308 */ /* 0x000ef00000000800 */
[----:B------:R-:W-:Y:S08]  /*4170*/  MUFU.SIN R197, R176 ;  /* 0x000000b000c57308 */ /* 0x000ff00000000400 */
[----:B------:R-:W-:Y:S08]  /*4180*/  MUFU.COS R173, R176 ;  /* 0x000000b000ad7308 */ /* 0x000ff00000000000 */
[----:B------:R-:W3:Y:S08]  /*4190*/  MUFU.EX2 R170, R170 ;  /* 0x000000aa00aa7308 */ /* 0x000ef00000000800 */
[----:B------:R-:W-:Y:S08]  /*41a0*/  MUFU.SIN R195, R177 ;  /* 0x000000b100c37308 */ /* 0x000ff00000000400 */
[----:B------:R-:W-:Y:S08]  /*41b0*/  MUFU.COS R175, R177 ;  /* 0x000000b100af7308 */ /* 0x000ff00000000000 */
[----:B------:R-:W3:Y:S01]  /*41c0*/  MUFU.EX2 R172, R172 ;  /* 0x000000ac00ac7308 */ /* 0x000ee20000000800 */
[----:B------:R-:W-:Y:S01]  /*41d0*/  FMUL.FTZ R28, R84, R162 ;  /* 0x000000a2541c7220 */ /* 0x000fe20000410000 */
[----:B-1----:R-:W-:-:S06]  /*41e0*/  FMUL.FTZ R202, R201, R202 ;  /* 0x000000cac9ca7220 */ /* 0x002fcc0000410000 */
[----:B------:R1:W1:Y:S01]  /*41f0*/  MUFU.COS R200, R174 ;  /* 0x000000ae00c87308 */ /* 0x0002620000000000 */
[----:B------:R-:W-:Y:S01]  /*4200*/  ISETP.NE.AND P0, PT, R185, RZ, PT ;  /* 0x000000ffb900720c */ /* 0x000fe20003f05270 */
[C---:B0-----:R-:W-:Y:S01]  /*4210*/  FMUL.FTZ R204, R164.reuse, R171 ;  /* 0x000000aba4cc7220 */ /* 0x041fe20000410000 */
[----:B------:R-:W-:Y:S01]  /*4220*/  FMUL.FTZ R203, R164, R203 ;  /* 0x000000cba4cb7220 */ /* 0x000fe20000410000 */
[----:B------:R-:W-:Y:S01]  /*4230*/  FMUL.FTZ R201, R201, R166 ;  /* 0x000000a6c9c97220 */ /* 0x000fe20000410000 */
[----:B---3--:R-:W-:Y:S01]  /*4240*/  FMUL.FTZ R199, R29, R168 ;  /* 0x000000a81dc77220 */ /* 0x008fe20000410000 */
[C---:B------:R-:W-:Y:S01]  /*4250*/  FMUL.FTZ R198, R170.reuse, R173 ;  /* 0x000000adaac67220 */ /* 0x040fe20000410000 */
[----:B------:R-:W-:Y:S01]  /*4260*/  FMUL.FTZ R197, R170, R197 ;  /* 0x000000c5aac57220 */ /* 0x000fe20000410000 */
[----:B------:R-:W-:Y:S01]  /*4270*/  LDS.U16 R173, [R51] ;  /* 0x0000000033ad7984 */ /* 0x000fe20000000400 */
[-C--:B-1----:R-:W-:Y:S01]  /*4280*/  FMUL.FTZ R174, R78, R162.reuse ;  /* 0x000000a24eae7220 */ /* 0x082fe20000410000 */
[----:B------:R-:W-:Y:S01]  /*4290*/  FMUL.FTZ R162, R79, R162 ;  /* 0x000000a24fa27220 */ /* 0x000fe20000410000 */
[C---:B------:R-:W-:Y:S01]  /*42a0*/  FMUL.FTZ R196, R172.reuse, R175 ;  /* 0x000000afacc47220 */ /* 0x040fe20000410000 */
[----:B------:R-:W-:Y:S01]  /*42b0*/  FMUL.FTZ R195, R172, R195 ;  /* 0x000000c3acc37220 */ /* 0x000fe20000410000 */
[----:B------:R0:W-:Y:S01]  /*42c0*/  MUFU.EX2 R190, R174 ;  /* 0x000000ae00be7308 */ /* 0x0001e20000000800 */
[----:B------:R-:W-:Y:S04]  /*42d0*/  LDS.U16 R171, [R58+0x2] ;  /* 0x000002003aab7984 */ /* 0x000fe80000000400 */
[----:B------:R-:W-:Y:S03]  /*42e0*/  LDS.U16 R176, [R57+0x4] ;  /* 0x0000040039b07984 */ /* 0x000fe60000000400 */
[----:B------:R1:W-:Y:S01]  /*42f0*/  MUFU.EX2 R206, R162 ;  /* 0x000000a200ce7308 */ /* 0x0003e20000000800 */
[----:B0-----:R-:W-:Y:S04]  /*4300*/  LDS.U16 R174, [R56+0x6] ;  /* 0x0000060038ae7984 */ /* 0x001fe80000000400 */
        /* <DEDUP_REMOVED lines=8> */
[----:B-1----:R-:W-:Y:S01]  /*4390*/  LDS.U16 R162, [R0+0x1e] ;  /* 0x00001e0000a27984 */ /* 0x002fe20000000400 */
[----:B------:R0:W1:Y:S01]  /*43a0*/  MUFU.EX2 R188, R28 ;  /* 0x0000001c00bc7308 */ /* 0x0000620000000800 */
[----:B------:R-:W-:Y:S01]  /*43b0*/  ISETP.NE.AND P2, PT, R154, RZ, PT ;  /* 0x000000ff9a00720c */ /* 0x000fe20003f45270 */
[----:B------:R-:W-:Y:S01]  /*43c0*/  FMUL.FTZ R200, R29, R200 ;  /* 0x000000c81dc87220 */ /* 0x000fe20000410000 */
[----:B0-----:R-:W-:-:S04]  /*43d0*/  FMUL.FTZ R28, R78, R27 ;  /* 0x0000001b4e1c7220 */ /* 0x001fc80000410000 */
[----:B------:R-:W-:-:S04]  /*43e0*/  FMUL.RZ R28, R28, 0.15915493667125701904 ;  /* 0x3e22f9831c1c7820 */ /* 0x000fc8000040c000 */
[----:B------:R-:W-:Y:S01]  /*43f0*/  MUFU.SIN R207, R28 ;  /* 0x0000001c00cf7308 */ /* 0x000fe20000000400 */
[----:B-----5:R0:W-:Y:S04]  /*4400*/  STS.U16 [R110+0x420], R5 ;  /* 0x000420056e007388 */ /* 0x0201e80000000400 */
[----:B----4-:R3:W-:Y:S01]  /*4410*/  STS.U16 [R109+0x460], R4 ;  /* 0x000460046d007388 */ /* 0x0107e20000000400 */
[----:B0-----:R-:W-:-:S03]  /*4420*/  SHF.L.U32 R5, R112, 0x8, RZ ;  /* 0x0000000870057819 */ /* 0x001fc600000006ff */
[----:B--2---:R-:W-:Y:S01]  /*4430*/  STS.U16 [R108+0x4a0], R7 ;  /* 0x0004a0076c007388 */ /* 0x004fe20000000400 */
[----:B---3--:R-:W-:-:S03]  /*4440*/  FMUL.FTZ R4, R79, R27 ;  /* 0x0000001b4f047220 */ /* 0x008fc60000410000 */
[----:B------:R-:W-:Y:S01]  /*4450*/  STS.U16 [R107+0x4e0], R6 ;  /* 0x0004e0066b007388 */ /* 0x000fe20000000400 */
[----:B------:R-:W-:Y:S01]  /*4460*/  FMUL.RZ R184, R4, 0.15915493667125701904 ;  /* 0x3e22f98304b87820 */ /* 0x000fe2000040c000 */
[----:B------:R-:W-:Y:S02]  /*4470*/  LOP3.LUT R4, R5, 0x100, RZ, 0xc0, !PT ;  /* 0x0000010005047812 */ /* 0x000fe400078ec0ff */
[----:B------:R-:W-:Y:S02]  /*4480*/  STS.U16 [R106+0x520], R33 ;  /* 0x000520216a007388 */ /* 0x000fe40000000400 */
[----:B------:R-:W-:Y:S02]  /*4490*/  IADD3 R4, PT, PT, R4, UR4, RZ ;  /* 0x0000000404047c10 */ /* 0x000fe4000fffe0ff */
        /* <DEDUP_REMOVED lines=12> */
[----:B------:R-:W3:Y:S01]  /*4560*/  LDS.U16 R5, [R58+0x422] ;  /* 0x000422003a057984 */ /* 0x000ee20000000400 */
[----:B------:R4:W5:Y:S01]  /*4570*/  MUFU.COS R209, R28 ;  /* 0x0000001c00d17308 */ /* 0x0009620000000000 */
[----:B0-----:R-:W-:Y:S02]  /*4580*/  SEL R189, R4, R141, !P2 ;  /* 0x0000008d04bd7207 */ /* 0x001fe40005000000 */
[----:B------:R-:W0:Y:S04]  /*4590*/  LDS.U16 R6, [R57+0x424] ;  /* 0x0004240039067984 */ /* 0x000e280000000400 */
[----:B------:R-:W5:Y:S01]  /*45a0*/  LDS.U16 R29, [R54+0x42a] ;  /* 0x00042a00361d7984 */ /* 0x000f620000000400 */
[----:B------:R-:W-:Y:S03]  /*45b0*/  MUFU.SIN R211, R184 ;  /* 0x000000b800d37308 */ /* 0x000fe60000000400 */
[----:B------:R-:W5:Y:S04]  /*45c0*/  LDS.U16 R32, [R53+0x42c] ;  /* 0x00042c0035207984 */ /* 0x000f680000000400 */
[----:B------:R-:W5:Y:S01]  /*45d0*/  LDS.U16 R4, [R51+0x420] ;  /* 0x0004200033047984 */ /* 0x000f620000000400 */
[----:B--2---:R2:W5:Y:S03]  /*45e0*/  MUFU.COS R191, R184 ;  /* 0x000000b800bf7308 */ /* 0x0045660000000000 */
[----:B------:R-:W5:Y:S04]  /*45f0*/  LDS.U16 R7, [R56+0x426] ;  /* 0x0004260038077984 */ /* 0x000f680000000400 */
[----:B----4-:R-:W4:Y:S04]  /*4600*/  LDS.U16 R28, [R55+0x428] ;  /* 0x00042800371c7984 */ /* 0x010f280000000400 */
[----:B------:R-:W4:Y:S04]  /*4610*/  LDS.U16 R33, [R52+0x42e] ;  /* 0x00042e0034217984 */ /* 0x000f280000000400 */
[----:B------:R-:W4:Y:S04]  /*4620*/  LDS.U16 R34, [R42+0x430] ;  /* 0x000430002a227984 */ /* 0x000f280000000400 */
[----:B------:R-:W4:Y:S04]  /*4630*/  LDS.U16 R35, [R41+0x432] ;  /* 0x0004320029237984 */ /* 0x000f280000000400 */
[----:B------:R-:W4:Y:S04]  /*4640*/  LDS.U16 R178, [R40+0x434] ;  /* 0x0004340028b27984 */ /* 0x000f280000000400 */
[----:B------:R-:W4:Y:S04]  /*4650*/  LDS.U16 R180, [R39+0x436] ;  /* 0x0004360027b47984 */ /* 0x000f280000000400 */
[----:B------:R-:W4:Y:S04]  /*4660*/  LDS.U16 R182, [R38+0x438] ;  /* 0x0004380026b67984 */ /* 0x000f280000000400 */
[----:B--2---:R-:W2:Y:S04]  /*4670*/  LDS.U16 R184, [R37+0x43a] ;  /* 0x00043a0025b87984 */ /* 0x004ea80000000400 */
[----:B------:R-:W2:Y:S04]  /*4680*/  LDS.U16 R186, [R36+0x43c] ;  /* 0x00043c0024ba7984 */ /* 0x000ea80000000400 */
[----:B------:R-:W2:Y:S01]  /*4690*/  LDS.U16 R187, [R0+0x43e] ;  /* 0x00043e0000bb7984 */ /* 0x000ea20000000400 */
[----:B------:R-:W4:Y:S01]  /*46a0*/  S2UR UR7, SR_CgaCtaId ;  /* 0x00000000000779c3 */ /* 0x000f220000008800 */
[----:B------:R-:W-:Y:S01]  /*46b0*/  UMOV UR6, 0x400 ;  /* 0x0000040000067882 */ /* 0x000fe20000000000 */
[----:B------:R-:W-:Y:S01]  /*46c0*/  ISETP.NE.AND P1, PT, R154, 0x1f, PT ;  /* 0x0000001f9a00780c */ /* 0x000fe20003f25270 */
[C---:B-1----:R-:W-:Y:S01]  /*46d0*/  FMUL.FTZ R30, R188.reuse, R205 ;  /* 0x000000cdbc1e7220 */ /* 0x042fe20000410000 */
[----:B------:R-:W-:Y:S01]  /*46e0*/  FMUL.FTZ R31, R188, R31 ;  /* 0x0000001fbc1f7220 */ /* 0x000fe20000410000 */
[----:B---3--:R-:W-:-:S02]  /*46f0*/  HADD2.F32 R188, -RZ, R5.H0_H0 ;  /* 0x20000005ffbc7230 */ /* 0x008fc40000004100 */
[----:B0-----:R-:W-:Y:S02]  /*4700*/  HADD2.F32 R5, -RZ, R6.H0_H0 ;  /* 0x20000006ff057230 */ /* 0x001fe40000004100 */
[----:B-----5:R-:W-:Y:S02]  /*4710*/  HADD2.F32 R6, -RZ, R29.H0_H0 ;  /* 0x2000001dff067230 */ /* 0x020fe40000004100 */
[----:B------:R-:W-:Y:S02]  /*4720*/  HADD2.F32 R29, -RZ, R32.H0_H0 ;  /* 0x20000020ff1d7230 */ /* 0x000fe40000004100 */
[----:B------:R-:W-:Y:S01]  /*4730*/  HADD2.F32 R4, -RZ, R4.H0_H0 ;  /* 0x20000004ff047230 */ /* 0x000fe20000004100 */
[----:B----4-:R-:W-:Y:S01]  /*4740*/  ULEA UR6, UR7, UR6, 0x18 ;  /* 0x0000000607067291 */ /* 0x010fe2000f8ec0ff */
[----:B------:R-:W-:-:S05]  /*4750*/  HADD2.F32 R7, -RZ, R7.H0_H0 ;  /* 0x20000007ff077230 */ /* 0x000fca0000004100 */
[----:B------:R-:W-:Y:S01]  /*4760*/  LEA R189, R189, UR6, 0x3 ;  /* 0x00000006bdbd7c11 */ /* 0x000fe2000f8e18ff */
[----:B------:R-:W-:Y:S02]  /*4770*/  HADD2.F32 R28, -RZ, R28.H0_H0 ;  /* 0x2000001cff1c7230 */ /* 0x000fe40000004100 */
[----:B------:R-:W-:Y:S02]  /*4780*/  HADD2.F32 R33, -RZ, R33.H0_H0 ;  /* 0x20000021ff217230 */ /* 0x000fe40000004100 */
[----:B------:R-:W-:Y:S01]  /*4790*/  HADD2.F32 R34, -RZ, R34.H0_H0 ;  /* 0x20000022ff227230 */ /* 0x000fe20000004100 */
[----:B------:R0:W-:Y:S01]  /*47a0*/  STS.64 [R189+0x1d10], R30 ;  /* 0x001d101ebd007388 */ /* 0x0001e20000000a00 */
[----:B------:R-:W-:Y:S02]  /*47b0*/  HADD2.F32 R218, -RZ, R35.H0_H0 ;  /* 0x20000023ffda7230 */ /* 0x000fe40000004100 */
[----:B------:R-:W-:Y:S02]  /*47c0*/  HADD2.F32 R223, -RZ, R178.H0_H0 ;  /* 0x200000b2ffdf7230 */ /* 0x000fe40000004100 */
[----:B------:R-:W-:-:S02]  /*47d0*/  HADD2.F32 R221, -RZ, R180.H0_H0 ;  /* 0x200000b4ffdd7230 */ /* 0x000fc40000004100 */
[----:B------:R-:W-:Y:S02]  /*47e0*/  HADD2.F32 R224, -RZ, R182.H0_H0 ;  /* 0x200000b6ffe07230 */ /* 0x000fe40000004100 */
[----:B--2---:R-:W-:Y:S02]  /*47f0*/  HADD2.F32 R32, -RZ, R184.H0_H0 ;  /* 0x200000b8ff207230 */ /* 0x004fe40000004100 */
[----:B------:R-:W-:Y:S02]  /*4800*/  HADD2.F32 R231, -RZ, R186.H0_H0 ;  /* 0x200000baffe77230 */ /* 0x000fe40000004100 */
[----:B------:R-:W-:Y:S01]  /*4810*/  HADD2.F32 R187, -RZ, R187.H0_H0 ;  /* 0x200000bbffbb7230 */ /* 0x000fe20000004100 */
[----:B------:R-:W-:Y:S01]  /*4820*/  BSSY.RECONVERGENT B0, `(.L_x_16105) ;  /* 0x0000032000007945 */ /* 0x000fe20003800200 */
[C---:B------:R-:W-:Y:S01]  /*4830*/  FMUL.FTZ R194, R190.reuse, R209 ;  /* 0x000000d1bec27220 */ /* 0x040fe20000410000 */
[----:B------:R-:W-:Y:S01]  /*4840*/  FMUL.FTZ R193, R190, R207 ;  /* 0x000000cfbec17220 */ /* 0x000fe20000410000 */
[C---:B------:R-:W-:Y:S01]  /*4850*/  FMUL.FTZ R192, R206.reuse, R191 ;  /* 0x000000bfcec07220 */ /* 0x040fe20000410000 */
[----:B------:R-:W-:Y:S01]  /*4860*/  FMUL.FTZ R178, R69, -R188 ;  /* 0x800000bc45b27220 */ /* 0x000fe20000410000 */
[----:B------:R-:W-:Y:S01]  /*4870*/  FMUL.FTZ R191, R206, R211 ;  /* 0x000000d3cebf7220 */ /* 0x000fe20000410000 */
[----:B------:R-:W-:-:S02]  /*4880*/  HADD2.F32 R173, -RZ, R173.H0_H0 ;  /* 0x200000adffad7230 */ /* 0x000fc40000004100 */
[----:B------:R-:W-:Y:S01]  /*4890*/  FMUL.FTZ R180, R69, R4 ;  /* 0x0000000445b47220 */ /* 0x000fe20000410000 */
[----:B------:R-:W-:Y:S02]  /*48a0*/  HADD2.F32 R171, -RZ, R171.H0_H0 ;  /* 0x200000abffab7230 */ /* 0x000fe40000004100 */
[C---:B------:R-:W-:Y:S01]  /*48b0*/  FMUL.FTZ R190, R68.reuse, R5 ;  /* 0x0000000544be7220 */ /* 0x040fe20000410000 */
[----:B------:R-:W-:Y:S02]  /*48c0*/  HADD2.F32 R176, -RZ, R176.H0_H0 ;  /* 0x200000b0ffb07230 */ /* 0x000fe40000004100 */
[----:B0-----:R-:W-:Y:S01]  /*48d0*/  FMUL.FTZ R189, R68, -R7 ;  /* 0x8000000744bd7220 */ /* 0x001fe20000410000 */
        /* <DEDUP_REMOVED lines=24> */
[----:B------:R-:W-:Y:S01]  /*4a60*/  HADD2.F32 R162, -RZ, R162.H0_H0 ;  /* 0x200000a2ffa27230 */ /* 0x000fe20000004100 */
        /* <DEDUP_REMOVED lines=12> */
.L_x_16106:
[----:B------:R0:W1:Y:S02]  /*4b30*/  LDS.64 R28, [R215+UR5+0x2d18] ;  /* 0x002d1805d71c7984 */ /* 0x0000640008000a00 */
.L_x_16107:
[----:B------:R-:W-:Y:S05]  /*4b40*/  BSYNC.RECONVERGENT B0 ;  /* 0x0000000000007941 */ /* 0x000fea0003800200 */
.L_x_16105:
        /* <DEDUP_REMOVED lines=10> */
[----:B------:R-:W4:Y:S01]  /*4bf0*/  @P0 LDC R35, c[0x0][0x38c] ;  /* 0x0000e300ff230b82 */ /* 0x000f220000000800 */
[C---:B------:R-:W-:Y:S01]  /*4c00*/  FMUL.FTZ R225, R83.reuse, R170 ;  /* 0x000000aa53e17220 */ /* 0x040fe20000410000 */
[C---:B------:R-:W-:Y:S01]  /*4c10*/  FFMA.FTZ R7, R204.reuse, R212, R7 ;  /* 0x000000d4cc077223 */ /* 0x040fe20000010007 */
[----:B--2---:R-:W-:Y:S01]  /*4c20*/  FFMA.FTZ R4, R204, R232, -R5 ;  /* 0x000000e8cc047223 */ /* 0x004fe20000010805 */
[----:B------:R-:W-:Y:S01]  /*4c30*/  FMUL.FTZ R227, R83, R172 ;  /* 0x000000ac53e37220 */ /* 0x000fe20000410000 */
[----:B------:R-:W-:Y:S01]  /*4c40*/  FMUL.FTZ R220, R80, R181 ;  /* 0x000000b550dc7220 */ /* 0x000fe20000410000 */
[C---:B------:R-:W-:Y:S01]  /*4c50*/  FFMA.FTZ R7, R92.reuse, R233, R7 ;  /* 0x000000e95c077223 */ /* 0x040fe20000010007 */
[----:B------:R-:W-:Y:S01]  /*4c60*/  FFMA.FTZ R4, R92, R235, R4 ;  /* 0x000000eb5c047223 */ /* 0x000fe20000010004 */
[----:B------:R-:W-:Y:S01]  /*4c70*/  FMUL.FTZ R222, R80, R179 ;  /* 0x000000b350de7220 */ /* 0x000fe20000410000 */
[----:B------:R-:W-:Y:S01]  /*4c80*/  FMUL.FTZ R32, R30, R203 ;  /* 0x000000cb1e207220 */ /* 0x000fe20000410000 */
[C---:B------:R-:W-:Y:S01]  /*4c90*/  FMUL.FTZ R5, R201.reuse, R7 ;  /* 0x00000007c9057220 */ /* 0x040fe20000410000 */
[----:B------:R-:W-:-:S02]  /*4ca0*/  FMUL.FTZ R6, R201, R4 ;  /* 0x00000004c9067220 */ /* 0x000fc40000410000 */
[----:B------:R-:W-:Y:S01]  /*4cb0*/  FFMA.FTZ R32, R31, R204, R32 ;  /* 0x000000cc1f207223 */ /* 0x000fe20000010020 */
        /* <DEDUP_REMOVED lines=10> */
[----:B------:R-:W-:Y:S02]  /*4d60*/  @P0 IADD3 R4, PT, PT, R143, -0x2, RZ ;  /* 0xfffffffe8f040810 */ /* 0x000fe40007ffe0ff */
[C---:B------:R-:W-:Y:S01]  /*4d70*/  FMUL.FTZ R7, R197.reuse, R33 ;  /* 0x00000021c5077220 */ /* 0x040fe20000410000 */
[----:B------:R-:W-:-:S03]  /*4d80*/  FMUL.FTZ R6, R197, R5 ;  /* 0x00000005c5067220 */ /* 0x000fc60000410000 */
[C---:B------:R-:W-:Y:S01]  /*4d90*/  FFMA.FTZ R5, R198.reuse, R5, -R7 ;  /* 0x00000005c6057223 */ /* 0x040fe20000010807 */
[----:B------:R-:W-:Y:S01]  /*4da0*/  FFMA.FTZ R6, R198, R33, R6 ;  /* 0x00000021c6067223 */ /* 0x000fe20000010006 */
[----:B----4-:R-:W-:Y:S02]  /*4db0*/  @P0 IMAD R7, R4, R35, UR4 ;  /* 0x0000000404070e24 */ /* 0x010fe4000f8e0223 */
[----:B------:R-:W-:Y:S01]  /*4dc0*/  FMUL.FTZ R33, R31, R203 ;  /* 0x000000cb1f217220 */ /* 0x000fe20000410000 */
[C---:B------:R-:W-:Y:S01]  /*4dd0*/  FFMA.FTZ R34, R89.reuse, R220, R5 ;  /* 0x000000dc59227223 */ /* 0x040fe20000010005 */
[----:B------:R-:W-:Y:S01]  /*4de0*/  FFMA.FTZ R35, R89, R222, R6 ;  /* 0x000000de59237223 */ /* 0x000fe20000010006 */
[----:B------:R-:W-:Y:S01]  /*4df0*/  CS2R R4, SRZ ;  /* 0x0000000000047805 */ /* 0x000fe2000001ff00 */
[----:B------:R-:W-:-:S04]  /*4e00*/  @P0 IMAD.WIDE R6, R7, 0x10, R10 ;  /* 0x0000001007060825 */ /* 0x000fc800078e020a */
[C---:B------:R-:W-:Y:S01]  /*4e10*/  FMUL.FTZ R206, R195.reuse, R34 ;  /* 0x00000022c3ce7220 */ /* 0x040fe20000410000 */
[-C--:B------:R-:W-:Y:S01]  /*4e20*/  FMUL.FTZ R187, R195, R35.reuse ;  /* 0x00000023c3bb7220 */ /* 0x080fe20000410000 */
[----:B------:R-:W-:Y:S02]  /*4e30*/  FFMA.FTZ R33, R30, R204, -R33 ;  /* 0x000000cc1e217223 */ /* 0x000fe40000010821 */
[C---:B------:R-:W-:Y:S01]  /*4e40*/  FFMA.FTZ R205, R196.reuse, R35, R206 ;  /* 0x00000023c4cd7223 */ /* 0x040fe200000100ce */
[----:B------:R-:W-:Y:S01]  /*4e50*/  FMUL.FTZ R35, R201, R32 ;  /* 0x00000020c9237220 */ /* 0x000fe20000410000 */
[----:B------:R2:W4:Y:S01]  /*4e60*/  @P0 LDG.E.64 R4, desc[UR16][R6.64+0x8] ;  /* 0x0000081006040981 */ /* 0x000522000c1e1b00 */
[----:B------:R-:W-:Y:S01]  /*4e70*/  FFMA.FTZ R34, R196, R34, -R187 ;  /* 0x00000022c4227223 */ /* 0x000fe200000108bb */
[C---:B------:R-:W-:Y:S01]  /*4e80*/  FMUL.FTZ R219, R81.reuse, R168 ;  /* 0x000000a851db7220 */ /* 0x040fe20000410000 */
[----:B------:R-:W-:Y:S01]  /*4e90*/  FMUL.FTZ R217, R81, R166 ;  /* 0x000000a651d97220 */ /* 0x000fe20000410000 */
[-C--:B------:R-:W-:Y:S01]  /*4ea0*/  FMUL.FTZ R187, R201, R33.reuse ;  /* 0x00000021c9bb7220 */ /* 0x080fe20000410000 */
[----:B------:R-:W-:Y:S01]  /*4eb0*/  FFMA.FTZ R35, R202, R33, -R35 ;  /* 0x00000021ca237223 */ /* 0x000fe20000010823 */
[C---:B------:R-:W-:Y:S01]  /*4ec0*/  FFMA.FTZ R34, R88.reuse, R219, R34 ;  /* 0x000000db58227223 */ /* 0x040fe20000010022 */
[----:B------:R-:W-:Y:S01]  /*4ed0*/  FFMA.FTZ R205, R88, R217, R205 ;  /* 0x000000d958cd7223 */ /* 0x000fe200000100cd */
[----:B------:R-:W-:Y:S01]  /*4ee0*/  FFMA.FTZ R187, R202, R32, R187 ;  /* 0x00000020cabb7223 */ /* 0x000fe200000100bb */
[----:B------:R-:W-:Y:S01]  /*4ef0*/  FMUL.FTZ R33, R199, R35 ;  /* 0x00000023c7217220 */ /* 0x000fe20000410000 */
[C---:B--2---:R-:W-:Y:S01]  /*4f00*/  FMUL.FTZ R6, R193.reuse, R34 ;  /* 0x00000022c1067220 */ /* 0x044fe20000410000 */
[----:B------:R-:W-:-:S02]  /*4f10*/  FMUL.FTZ R207, R193, R205 ;  /* 0x000000cdc1cf7220 */ /* 0x000fc40000410000 */
[-C--:B------:R-:W-:Y:S01]  /*4f20*/  FFMA.FTZ R33, R200, R187.reuse, R33 ;  /* 0x000000bbc8217223 */ /* 0x080fe20000010021 */
[----:B------:R-:W-:Y:S01]  /*4f30*/  FMUL.FTZ R187, R199, R187 ;  /* 0x000000bbc7bb7220 */ /* 0x000fe20000410000 */
[----:B------:R-:W-:Y:S01]  /*4f40*/  FFMA.FTZ R6, R194, R205, R6 ;  /* 0x000000cdc2067223 */ /* 0x000fe20000010006 */
[----:B------:R-:W-:Y:S01]  /*4f50*/  FMUL.FTZ R208, R78, R175 ;  /* 0x000000af4ed07220 */ /* 0x000fe20000410000 */
[----:B------:R-:W-:Y:S01]  /*4f60*/  FFMA.FTZ R207, R194, R34, -R207 ;  /* 0x00000022c2cf7223 */ /* 0x000fe200000108cf */
[----:B------:R-:W-:Y:S01]  /*4f70*/  FMUL.FTZ R210, R78, R177 ;  /* 0x000000b14ed27220 */ /* 0x000fe20000410000 */
[----:B------:R-:W-:Y:S01]  /*4f80*/  FFMA.FTZ R187, R200, R35, -R187 ;  /* 0x00000023c8bb7223 */ /* 0x000fe200000108bb */
[----:B------:R-:W-:Y:S01]  /*4f90*/  FMUL.FTZ R7, R197, R33 ;  /* 0x00000021c5077220 */ /* 0x000fe20000410000 */
[C---:B------:R-:W-:Y:S01]  /*4fa0*/  FFMA.FTZ R32, R87.reuse, R208, R6 ;  /* 0x000000d057207223 */ /* 0x040fe20000010006 */
[----:B------:R-:W-:Y:S01]  /*4fb0*/  FFMA.FTZ R207, R87, R210, R207 ;  /* 0x000000d257cf7223 */ /* 0x000fe200000100cf */
[-C--:B------:R-:W-:Y:S01]  /*4fc0*/  FMUL.FTZ R6, R197, R187.reuse ;  /* 0x000000bbc5067220 */ /* 0x080fe20000410000 */
[C---:B------:R-:W-:Y:S01]  /*4fd0*/  FFMA.FTZ R7, R198.reuse, R187, -R7 ;  /* 0x000000bbc6077223 */ /* 0x040fe20000010807 */
[CC--:B------:R-:W-:Y:S01]  /*4fe0*/  FMUL.FTZ R35, R191.reuse, R32.reuse ;  /* 0x00000020bf237220 */ /* 0x0c0fe20000410000 */
[----:B------:R-:W-:Y:S01]  /*4ff0*/  FMUL.FTZ R187, R191, R207 ;  /* 0x000000cfbfbb7220 */ /* 0x000fe20000410000 */
[----:B------:R-:W-:Y:S01]  /*5000*/  FFMA.FTZ R6, R198, R33, R6 ;  /* 0x00000021c6067223 */ /* 0x000fe20000010006 */
[----:B------:R-:W-:Y:S01]  /*5010*/  FMUL.FTZ R33, R195, R7 ;  /* 0x00000007c3217220 */ /* 0x000fe20000410000 */
[C---:B------:R-:W-:Y:S01]  /*5020*/  FFMA.FTZ R34, R192.reuse, R207, -R35 ;  /* 0x000000cfc0227223 */ /* 0x040fe20000010823 */
        /* <DEDUP_REMOVED lines=8> */
[----:B------:R-:W-:-:S02]  /*50b0*/  FFMA.FTZ R7, R86, R207, R34 ;  /* 0x000000cf56077223 */ /* 0x000fc40000010022 */
[----:B------:R-:W2:Y:S01]  /*50c0*/  SHFL.UP PT, R209, R6, 0x1, RZ ;  /* 0x0420000006d17989 */ /* 0x000ea200000e00ff */
[CC--:B------:R-:W-:Y:S01]  /*50d0*/  FFMA.FTZ R35, R194.reuse, R33.reuse, -R35 ;  /* 0x00000021c2237223 */ /* 0x0c0fe20000010823 */
[----:B------:R-:W-:Y:S02]  /*50e0*/  FMUL.FTZ R33, R193, R33 ;  /* 0x00000021c1217220 */ /* 0x000fe40000410000 */
[----:B------:R-:W5:Y:S01]  /*50f0*/  SHFL.UP PT, R206, R7, 0x1, RZ ;  /* 0x0420000007ce7989 */ /* 0x000f6200000e00ff */
[----:B------:R-:W-:Y:S01]  /*5100*/  FMUL.FTZ R205, R191, R35 ;  /* 0x00000023bfcd7220 */ /* 0x000fe20000410000 */
[----:B------:R-:W-:-:S04]  /*5110*/  FFMA.FTZ R33, R194, R32, R33 ;  /* 0x00000020c2217223 */ /* 0x000fc80000010021 */
[-C--:B------:R-:W-:Y:S01]  /*5120*/  FFMA.FTZ R32, R192, R33.reuse, R205 ;  /* 0x00000021c0207223 */ /* 0x080fe200000100cd */
[----:B------:R-:W-:Y:S01]  /*5130*/  FMUL.FTZ R34, R191, R33 ;  /* 0x00000021bf227220 */ /* 0x000fe20000410000 */
[----:B------:R-:W-:-:S03]  /*5140*/  ISETP.GE.AND P1, PT, R111, 0x1, PT ;  /* 0x000000016f00780c */ /* 0x000fc60003f26270 */
[----:B------:R-:W-:Y:S02]  /*5150*/  FFMA.FTZ R33, R192, R35, -R34 ;  /* 0x00000023c0217223 */ /* 0x000fe40000010822 */
        /* <DEDUP_REMOVED lines=8> */
[----:B------:R-:W2:Y:S04]  /*51e0*/  SHFL.UP PT, R211, R6, 0x2, RZ ;  /* 0x0440000006d37989 */ /* 0x000ea800000e00ff */
[----:B------:R-:W5:Y:S01]  /*51f0*/  SHFL.UP PT, R209, R7, 0x2, RZ ;  /* 0x0440000007d17989 */ /* 0x000f6200000e00ff */
[-C--:B0-----:R-:W-:Y:S01]  /*5200*/  FMUL.FTZ R205, R33, R35.reuse ;  /* 0x0000002321cd7220 */ /* 0x081fe20000410000 */
[----:B------:R-:W-:-:S03]  /*5210*/  FMUL.FTZ R206, R32, R35 ;  /* 0x0000002320ce7220 */ /* 0x000fc60000410000 */
[-C--:B---3--:R-:W-:Y:S01]  /*5220*/  @P1 FFMA.FTZ R32, R32, R34.reuse, R205 ;  /* 0x0000002220201223 */ /* 0x088fe200000100cd */
[----:B------:R-:W-:-:S04]  /*5230*/  @P1 FFMA.FTZ R33, R33, R34, -R206 ;  /* 0x0000002221211223 */ /* 0x000fc800000108ce */
[----:B------:R-:W0:Y:S01]  /*5240*/  SHFL.UP PT, R35, R32, 0x2, RZ ;  /* 0x0440000020237989 */ /* 0x000e2200000e00ff */
[----:B------:R-:W-:-:S03]  /*5250*/  ISETP.GE.AND P1, PT, R111, 0x2, PT ;  /* 0x000000026f00780c */ /* 0x000fc60003f26270 */
[----:B------:R-:W3:Y:S01]  /*5260*/  SHFL.UP PT, R34, R33, 0x2, RZ ;  /* 0x0440000021227989 */ /* 0x000ee200000e00ff */
[-C--:B--2---:R-:W-:Y:S01]  /*5270*/  FMUL.FTZ R205, R33, R211.reuse ;  /* 0x000000d321cd7220 */ /* 0x084fe20000410000 */
[----:B------:R-:W-:-:S03]  /*5280*/  FMUL.FTZ R206, R32, R211 ;  /* 0x000000d320ce7220 */ /* 0x000fc60000410000 */
[-C--:B-----5:R-:W-:Y:S01]  /*5290*/  FFMA.FTZ R205, R32, R209.reuse, R205 ;  /* 0x000000d120cd7223 */ /* 0x0a0fe200000100cd */
[----:B------:R-:W-:-:S04]  /*52a0*/  FFMA.FTZ R206, R33, R209, -R206 ;  /* 0x000000d121ce7223 */ /* 0x000fc800000108ce */
[----:B------:R-:W-:Y:S01]  /*52b0*/  @P1 FADD.FTZ R6, R6, R205 ;  /* 0x000000cd06061221 */ /* 0x000fe20000010000 */
[----:B------:R-:W-:-:S04]  /*52c0*/  @P1 FADD.FTZ R7, R7, R206 ;  /* 0x000000ce07071221 */ /* 0x000fc80000010000 */
[----:B------:R-:W2:Y:S01]  /*52d0*/  SHFL.UP PT, R211, R6, 0x4, RZ ;  /* 0x0480000006d37989 */ /* 0x000ea200000e00ff */
[CC--:B0-----:R-:W-:Y:S01]  /*52e0*/  FMUL.FTZ R205, R33.reuse, R35.reuse ;  /* 0x0000002321cd7220 */ /* 0x0c1fe20000410000 */
[C---:B------:R-:W-:Y:S02]  /*52f0*/  FMUL.FTZ R206, R32.reuse, R35 ;  /* 0x0000002320ce7220 */ /* 0x040fe40000410000 */
[----:B------:R-:W0:Y:S01]  /*5300*/  SHFL.UP PT, R209, R7, 0x4, RZ ;  /* 0x0480000007d17989 */ /* 0x000e2200000e00ff */
[-C--:B---3--:R-:W-:Y:S01]  /*5310*/  @P1 FFMA.FTZ R32, R32, R34.reuse, R205 ;  /* 0x0000002220201223 */ /* 0x088fe200000100cd */
[----:B------:R-:W-:-:S04]  /*5320*/  @P1 FFMA.FTZ R33, R33, R34, -R206 ;  /* 0x0000002221211223 */ /* 0x000fc800000108ce */
[----:B------:R-:W3:Y:S04]  /*5330*/  SHFL.UP PT, R35, R32, 0x4, RZ ;  /* 0x0480000020237989 */ /* 0x000ee800000e00ff */
[----:B------:R-:W5:Y:S01]  /*5340*/  SHFL.UP PT, R34, R33, 0x4, RZ ;  /* 0x0480000021227989 */ /* 0x000f6200000e00ff */
[----:B------:R-:W-:Y:S01]  /*5350*/  ISETP.GE.AND P1, PT, R111, 0x4, PT ;  /* 0x000000046f00780c */ /* 0x000fe20003f26270 */
[-C--:B--2---:R-:W-:Y:S01]  /*5360*/  FMUL.FTZ R205, R33, R211.reuse ;  /* 0x000000d321cd7220 */ /* 0x084fe20000410000 */
[----:B------:R-:W-:-:S03]  /*5370*/  FMUL.FTZ R206, R32, R211 ;  /* 0x000000d320ce7220 */ /* 0x000fc60000410000 */
[-C--:B0-----:R-:W-:Y:S01]  /*5380*/  FFMA.FTZ R205, R32, R209.reuse, R205 ;  /* 0x000000d120cd7223 */ /* 0x081fe200000100cd */
        /* <DEDUP_REMOVED lines=37> */
[C---:B------:R-:W-:Y:S01]  /*55e0*/  FMUL.FTZ R205, R191.reuse, R29 ;  /* 0x0000001dbfcd7220 */ /* 0x040fe20000410000 */
[CC--:B------:R-:W-:Y:S01]  /*55f0*/  FMUL.FTZ R211, R191.reuse, R231.reuse ;  /* 0x000000e7bfd37220 */ /* 0x0c0fe20000410000 */
[C---:B------:R-:W-:Y:S01]  /*5600*/  FFMA.FTZ R209, R192.reuse, R231, R234 ;  /* 0x000000e7c0d17223 */ /* 0x040fe200000100ea */
[-C--:B------:R-:W-:Y:S01]  /*5610*/  FFMA.FTZ R206, -R191, R28.reuse, -R206 ;  /* 0x0000001cbfce7223 */ /* 0x080fe200000109ce */
[C---:B------:R-:W-:Y:S01]  /*5620*/  FFMA.FTZ R205, R192.reuse, R28, -R205 ;  /* 0x0000001cc0cd7223 */ /* 0x040fe200000108cd */
[----:B------:R-:W-:Y:S01]  /*5630*/  FFMA.FTZ R234, R192, R226, -R211 ;  /* 0x000000e2c0ea7223 */ /* 0x000fe200000108d3 */
[----:B------:R-:W-:Y:S01]  /*5640*/  FADD.FTZ R209, R224, R209 ;  /* 0x000000d1e0d17221 */ /* 0x000fe20000010000 */
[C---:B------:R-:W-:Y:S01]  /*5650*/  FMUL.FTZ R211, R193.reuse, R206 ;  /* 0x000000cec1d37220 */ /* 0x040fe20000410000 */
[----:B------:R-:W-:Y:S01]  /*5660*/  FMUL.FTZ R237, R193, R205 ;  /* 0x000000cdc1ed7220 */ /* 0x000fe20000410000 */
[----:B------:R-:W-:-:S02]  /*5670*/  FADD.FTZ R234, R229, R234 ;  /* 0x000000eae5ea7221 */ /* 0x000fc40000010000 */
        /* <DEDUP_REMOVED lines=10> */
[----:B------:R-:W-:Y:S01]  /*5720*/  FFMA.FTZ R205, R196, R211, R205 ;  /* 0x000000d3c4cd7223 */ /* 0x000fe200000100cd */
[C---:B------:R-:W-:Y:S01]  /*5730*/  FMUL.FTZ R209, R195.reuse, R234 ;  /* 0x000000eac3d17220 */ /* 0x040fe20000410000 */
[----:B------:R-:W-:-:S03]  /*5740*/  FMUL.FTZ R211, R195, R206 ;  /* 0x000000cec3d37220 */ /* 0x000fc60000410000 */
[C---:B------:R-:W-:Y:S01]  /*5750*/  FFMA.FTZ R209, R196.reuse, R206, R209 ;  /* 0x000000cec4d17223 */ /* 0x040fe200000100d1 */
[----:B------:R-:W-:-:S03]  /*5760*/  FFMA.FTZ R211, R196, R234, -R211 ;  /* 0x000000eac4d37223 */ /* 0x000fc600000108d3 */
[----:B------:R-:W-:Y:S01]  /*5770*/  FADD.FTZ R209, R216, R209 ;  /* 0x000000d1d8d17221 */ /* 0x000fe20000010000 */
[----:B------:R-:W-:-:S03]  /*5780*/  FADD.FTZ R211, R218, R211 ;  /* 0x000000d3dad37221 */ /* 0x000fc60000010000 */
[C---:B------:R-:W-:Y:S01]  /*5790*/  FMUL.FTZ R234, R197.reuse, R209 ;  /* 0x000000d1c5ea7220 */ /* 0x040fe20000410000 */
[C---:B------:R-:W-:Y:S01]  /*57a0*/  FMUL.FTZ R206, R197.reuse, R211 ;  /* 0x000000d3c5ce7220 */ /* 0x040fe20000410000 */
[----:B------:R-:W-:Y:S01]  /*57b0*/  FFMA.FTZ R236, R196, R237, -R236 ;  /* 0x000000edc4ec7223 */ /* 0x000fe200000108ec */
[C---:B------:R-:W-:Y:S01]  /*57c0*/  FMUL.FTZ R239, R197.reuse, R205 ;  /* 0x000000cdc5ef7220 */ /* 0x040fe20000410000 */
[C---:B------:R-:W-:Y:S01]  /*57d0*/  FFMA.FTZ R211, R198.reuse, R211, -R234 ;  /* 0x000000d3c6d37223 */ /* 0x040fe200000108ea */
[C---:B------:R-:W-:Y:S01]  /*57e0*/  FFMA.FTZ R209, R198.reuse, R209, R206 ;  /* 0x000000d1c6d17223 */ /* 0x040fe200000100ce */
[-C--:B------:R-:W-:Y:S01]  /*57f0*/  FMUL.FTZ R237, R197, R236.reuse ;  /* 0x000000ecc5ed7220 */ /* 0x080fe20000410000 */
[----:B------:R-:W-:Y:S01]  /*5800*/  FFMA.FTZ R239, R198, R236, -R239 ;  /* 0x000000ecc6ef7223 */ /* 0x000fe200000108ef */
[----:B------:R-:W-:Y:S01]  /*5810*/  FADD.FTZ R211, R182, R211 ;  /* 0x000000d3b6d37221 */ /* 0x000fe20000010000 */
[----:B------:R-:W-:Y:S01]  /*5820*/  FADD.FTZ R209, R184, R209 ;  /* 0x000000d1b8d17221 */ /* 0x000fe20000010000 */
        /* <DEDUP_REMOVED lines=9> */
[C---:B------:R-:W-:Y:S01]  /*58c0*/  FMUL.FTZ R239, R201.reuse, R205 ;  /* 0x000000cdc9ef7220 */ /* 0x040fe20000410000 */
[----:B------:R-:W-:Y:S01]  /*58d0*/  FADD.FTZ R209, R188, R209 ;  /* 0x000000d1bcd17221 */ /* 0x000fe20000010000 */
[----:B------:R-:W-:Y:S01]  /*58e0*/  FADD.FTZ R211, R186, R211 ;  /* 0x000000d3bad37221 */ /* 0x000fe20000010000 */
[CC--:B------:R-:W-:Y:S01]  /*58f0*/  FMUL.FTZ R237, R201.reuse, R206.reuse ;  /* 0x000000cec9ed7220 */ /* 0x0c0fe20000410000 */
[C---:B------:R-:W-:Y:S01]  /*5900*/  FFMA.FTZ R239, R202.reuse, R206, -R239 ;  /* 0x000000cecaef7223 */ /* 0x040fe200000108ef */
[C---:B------:R-:W-:Y:S01]  /*5910*/  FMUL.FTZ R234, R201.reuse, R209 ;  /* 0x000000d1c9ea7220 */ /* 0x040fe20000410000 */
[----:B------:R-:W-:Y:S01]  /*5920*/  FMUL.FTZ R206, R201, R211 ;  /* 0x000000d3c9ce7220 */ /* 0x000fe20000410000 */
[----:B------:R-:W-:-:S02]  /*5930*/  FFMA.FTZ R237, R202, R205, R237 ;  /* 0x000000cdcaed7223 */ /* 0x000fc400000100ed */
        /* <DEDUP_REMOVED lines=10> */
[----:B------:R-:W-:-:S02]  /*59e0*/  ISETP.NE.AND P3, PT, R214, 0x1f, PT ;  /* 0x0000001fd600780c */ /* 0x000fc40003f65270 */
[C---:B------:R-:W-:Y:S01]  /*59f0*/  FFMA.FTZ R209, R204.reuse, R209, R236 ;  /* 0x000000d1ccd17223 */ /* 0x040fe200000100ec */
[----:B------:R-:W-:Y:S01]  /*5a00*/  FFMA.FTZ R237, R204, R234, -R211 ;  /* 0x000000eacced7223 */ /* 0x000fe200000108d3 */
[----:B------:R-:W-:Y:S01]  /*5a10*/  @P1 FADD.FTZ R7, R7, R34 ;  /* 0x0000002207071221 */ /* 0x000fe20000010000 */
[----:B------:R-:W-:Y:S01]  /*5a20*/  @P1 FADD.FTZ R6, R6, R35 ;  /* 0x0000002306061221 */ /* 0x000fe20000010000 */
[----:B------:R-:W-:Y:S01]  /*5a30*/  FADD.FTZ R211, R180, R209 ;  /* 0x000000d1b4d37221 */ /* 0x000fe20000010000 */
[----:B------:R-:W-:Y:S01]  /*5a40*/  FADD.FTZ R209, R178, R237 ;  /* 0x000000edb2d17221 */ /* 0x000fe20000010000 */
[----:B----4-:R0:W1:Y:S01]  /*5a50*/  SHFL.IDX PT, R34, R4, RZ, 0x1f ;  /* 0x00001fff04227589 */ /* 0x01006200000e0000 */
[----:B------:R-:W-:Y:S01]  /*5a60*/  ISETP.GE.AND P1, PT, R143, UR8, PT ;  /* 0x000000088f007c0c */ /* 0x000fe2000bf26270 */
[----:B------:R-:W-:Y:S01]  /*5a70*/  ULEA UR7, UR4, UR6, 0x4 ;  /* 0x0000000604077291 */ /* 0x000fe2000f8e20ff */
[----:B------:R-:W-:Y:S01]  /*5a80*/  BSSY.RECONVERGENT B0, `(.L_x_16108) ;  /* 0x0000016000007945 */ /* 0x000fe20003800200 */
[----:B------:R0:W2:Y:S01]  /*5a90*/  SHFL.IDX PT, R35, R5, RZ, 0x1f ;  /* 0x00001fff05237589 */ /* 0x0000a200000e0000 */
[----:B------:R-:W-:-:S03]  /*5aa0*/  ISETP.NE.OR P1, PT, R154, RZ, P1 ;  /* 0x000000ff9a00720c */ /* 0x000fc60000f25670 */
[----:B------:R0:W3:Y:S04]  /*5ab0*/  SHFL.DOWN PT, R240, R206, 0x1, 0x1f ;  /* 0x08201f00cef07f89 */ /* 0x0000e800000e0000 */
[----:B------:R0:W4:Y:S04]  /*5ac0*/  SHFL.DOWN PT, R239, R205, 0x1, 0x1f ;  /* 0x08201f00cdef7f89 */ /* 0x00012800000e0000 */
[----:B------:R0:W0:Y:S04]  /*5ad0*/  SHFL.DOWN PT, R238, R211, 0x1, 0x1f ;  /* 0x08201f00d3ee7f89 */ /* 0x00002800000e0000 */
[----:B------:R-:W0:Y:S04]  /*5ae0*/  SHFL.UP PT, R33, R33, 0x1, RZ ;  /* 0x0420000021217989 */ /* 0x000e2800000e00ff */
[----:B------:R-:W0:Y:S04]  /*5af0*/  SHFL.UP PT, R32, R32, 0x1, RZ ;  /* 0x0420000020207989 */ /* 0x000e2800000e00ff */
[----:B------:R0:W0:Y:S04]  /*5b00*/  SHFL.UP PT, R234, R7, 0x1, RZ ;  /* 0x0420000007ea7989 */ /* 0x00002800000e00ff */
[----:B------:R0:W0:Y:S04]  /*5b10*/  SHFL.UP PT, R236, R6, 0x1, RZ ;  /* 0x0420000006ec7989 */ /* 0x00002800000e00ff */
        /* <DEDUP_REMOVED lines=12> */
.L_x_16109:
[----:B------:R-:W-:Y:S05]  /*5be0*/  BSYNC.RECONVERGENT B0 ;  /* 0x0000000000007941 */ /* 0x000fea0003800200 */
.L_x_16108:
        /* <DEDUP_REMOVED lines=13> */
[CC--:B----4-:R-:W-:Y:S01]  /*5cc0*/  FFMA.FTZ R240, R206.reuse, R242.reuse, -R237 ;  /* 0x000000f2cef07223 */ /* 0x0d0fe200000108ed */
[C---:B------:R-:W-:Y:S01]  /*5cd0*/  FFMA.FTZ R242, R205.reuse, R242, R238 ;  /* 0x000000f2cdf27223 */ /* 0x040fe200000100ee */
[-C--:B--2---:R-:W-:Y:S01]  /*5ce0*/  FMUL.FTZ R237, R205, R241.reuse ;  /* 0x000000f1cded7220 */ /* 0x084fe20000410000 */
[C---:B------:R-:W-:Y:S01]  /*5cf0*/  FMUL.FTZ R238, R206.reuse, R241 ;  /* 0x000000f1ceee7220 */ /* 0x040fe20000410000 */
[----:B------:R-:W-:Y:S01]  /*5d00*/  FADD.FTZ R211, R211, R240 ;  /* 0x000000f0d3d37221 */ /* 0x000fe20000010000 */
[----:B------:R-:W-:Y:S01]  /*5d10*/  FADD.FTZ R209, R209, R242 ;  /* 0x000000f2d1d17221 */ /* 0x000fe20000010000 */
[-C--:B-1----:R-:W-:Y:S01]  /*5d20*/  FFMA.FTZ R206, R206, R239.reuse, -R237 ;  /* 0x000000efcece7223 */ /* 0x082fe200000108ed */
[----:B------:R-:W-:-:S07]  /*5d30*/  FFMA.FTZ R205, R205, R239, R238 ;  /* 0x000000efcdcd7223 */ /* 0x000fce00000100ee */
.L_x_16111:
[----:B------:R-:W-:Y:S05]  /*5d40*/  BSYNC.RECONVERGENT B0 ;  /* 0x0000000000007941 */ /* 0x000fea0003800200 */
.L_x_16110:
        /* <DEDUP_REMOVED lines=13> */
[----:B--2---:R-:W-:Y:S01]  /*5e20*/  FADD.FTZ R211, R211, R240 ;  /* 0x000000f0d3d37221 */ /* 0x004fe20000010000 */
[----:B------:R-:W-:Y:S01]  /*5e30*/  FADD.FTZ R209, R209, R242 ;  /* 0x000000f2d1d17221 */ /* 0x000fe20000010000 */
[-C--:B------:R-:W-:Y:S01]  /*5e40*/  FFMA.FTZ R206, R206, R239.reuse, -R237 ;  /* 0x000000efcece7223 */ /* 0x080fe200000108ed */
[----:B------:R-:W-:-:S07]  /*5e50*/  FFMA.FTZ R205, R205, R239, R238 ;  /* 0x000000efcdcd7223 */ /* 0x000fce00000100ee */
.L_x_16113:
[----:B------:R-:W-:Y:S05]  /*5e60*/  BSYNC.RECONVERGENT B0 ;  /* 0x0000000000007941 */ /* 0x000fea0003800200 */
.L_x_16112:
        /* <DEDUP_REMOVED lines=13> */
[----:B--2-4-:R-:W-:Y:S01]  /*5f40*/  FADD.FTZ R211, R211, R240 ;  /* 0x000000f0d3d37221 */ /* 0x014fe20000010000 */
[----:B------:R-:W-:Y:S01]  /*5f50*/  FADD.FTZ R209, R209, R242 ;  /* 0x000000f2d1d17221 */ /* 0x000fe20000010000 */
[-C--:B------:R-:W-:Y:S01]  /*5f60*/  FFMA.FTZ R206, R206, R239.reuse, -R237 ;  /* 0x000000efcece7223 */ /* 0x080fe200000108ed */
[----:B------:R-:W-:-:S07]  /*5f70*/  FFMA.FTZ R205, R205, R239, R238 ;  /* 0x000000efcdcd7223 */ /* 0x000fce00000100ee */
.L_x_16115:
[----:B------:R-:W-:Y:S05]  /*5f80*/  BSYNC.RECONVERGENT B0 ;  /* 0x0000000000007941 */ /* 0x000fea0003800200 */
.L_x_16114:
        /* <DEDUP_REMOVED lines=17> */
.L_x_16117:
[----:B------:R-:W-:Y:S05]  /*60a0*/  BSYNC.RECONVERGENT B0 ;  /* 0x0000000000007941 */ /* 0x000fea0003800200 */
.L_x_16116:
[-C--:B0-----:R-:W-:Y:S01]  /*60b0*/  FMUL.FTZ R238, R32, R35.reuse ;  /* 0x0000002320ee7220 */ /* 0x081fe20000410000 */
[----:B------:R-:W-:Y:S01]  /*60c0*/  SHFL.DOWN PT, R240, R205, 0x1, 0x1f ;  /* 0x08201f00cdf07f89 */ /* 0x000fe200000e0000 */
[----:B------:R-:W-:Y:S01]  /*60d0*/  ISETP.NE.AND P1, PT, R154, 0x1f, PT ;  /* 0x0000001f9a00780c */ /* 0x000fe20003f25270 */
[----:B------:R-:W-:Y:S01]  /*60e0*/  BSSY.RECONVERGENT B0, `(.L_x_16118) ;  /* 0x000013d000007945 */ /* 0x000fe20003800200 */
[CC--:B------:R-:W-:Y:S01]  /*60f0*/  FFMA.FTZ R237, R33.reuse, R34.reuse, -R238 ;  /* 0x0000002221ed7223 */ /* 0x0c0fe200000108ee */
[----:B------:R-:W-:Y:S01]  /*6100*/  FMUL.FTZ R33, R33, R35 ;  /* 0x0000002321217220 */ /* 0x000fe20000410000 */
[----:B------:R-:W-:Y:S03]  /*6110*/  SHFL.DOWN PT, R238, R206, 0x1, 0x1f ;  /* 0x08201f00ceee7f89 */ /* 0x000fe600000e0000 */
[----:B------:R-:W-:Y:S01]  /*6120*/  FFMA.FTZ R33, R32, R34, R33 ;  /* 0x0000002220217223 */ /* 0x000fe20000010021 */
[----:B------:R-:W-:Y:S01]  /*6130*/  @P2 FADD.FTZ R34, R234, R237 ;  /* 0x000000edea222221 */ /* 0x000fe20000010000 */
[----:B-1----:R-:W-:Y:S02]  /*6140*/  SHFL.DOWN PT, R242, R211, 0x1, 0x1f ;  /* 0x08201f00d3f27f89 */ /* 0x002fe400000e0000 */
[----:B------:R-:W-:Y:S01]  /*6150*/  @P2 FADD.FTZ R35, R236, R33 ;  /* 0x00000021ec232221 */ /* 0x000fe20000010000 */
[C---:B------:R-:W-:Y:S01]  /*6160*/  FMUL.FTZ R32, R31.reuse, R34 ;  /* 0x000000221f207220 */ /* 0x040fe20000410000 */
[----:B---3--:R-:W0:Y:S02]  /*6170*/  SHFL.IDX PT, R234, R7, RZ, 0x1f ;  /* 0x00001fff07ea7589 */ /* 0x008e2400000e0000 */
[-C--:B------:R-:W-:Y:S01]  /*6180*/  FMUL.FTZ R33, R31, R35.reuse ;  /* 0x000000231f217220 */ /* 0x080fe20000410000 */
[C---:B------:R-:W-:Y:S01]  /*6190*/  FFMA.FTZ R239, R30.reuse, R35, R32 ;  /* 0x000000231eef7223 */ /* 0x040fe20000010020 */
[----:B------:R-:W1:Y:S01]  /*61a0*/  SHFL.IDX PT, R236, R6, RZ, 0x1f ;  /* 0x00001fff06ec7589 */ /* 0x000e6200000e0000 */
[----:B------:R-:W-:Y:S01]  /*61b0*/  IADD3 R32, P2, PT, R61, R154, RZ ;  /* 0x0000009a3d207210 */ /* 0x000fe20007f5e0ff */
[----:B------:R-:W-:Y:S01]  /*61c0*/  FFMA.FTZ R237, R30, R34, -R33 ;  /* 0x000000221eed7223 */ /* 0x000fe20000010821 */
[----:B------:R-:W-:Y:S01]  /*61d0*/  FADD.FTZ R212, R212, R239 ;  /* 0x000000efd4d47221 */ /* 0x000fe20000010000 */
[----:B------:R-:W3:Y:S04]  /*61e0*/  SHFL.DOWN PT, R35, R209, 0x1, 0x1f ;  /* 0x08201f00d1237f89 */ /* 0x000ee800000e0000 */
[----:B--2---:R-:W2:Y:S04]  /*61f0*/  SHFL.IDX PT, R205, R205, RZ, 0x1f ;  /* 0x00001fffcdcd7589 */ /* 0x004ea800000e0000 */
[----:B------:R-:W5:Y:S04]  /*6200*/  SHFL.IDX PT, R206, R206, RZ, 0x1f ;  /* 0x00001fffcece7589 */ /* 0x000f6800000e0000 */
[----:B----4-:R-:W4:Y:S01]  /*6210*/  SHFL.IDX PT, R211, R211, RZ, 0x1f ;  /* 0x00001fffd3d37589 */ /* 0x010f2200000e0000 */
[-C--:B0-----:R-:W-:Y:S01]  /*6220*/  @P1 FMUL.FTZ R33, R238, R234.reuse ;  /* 0x000000eaee211220 */ /* 0x081fe20000410000 */
[----:B------:R-:W-:-:S02]  /*6230*/  @P1 FMUL.FTZ R31, R240, R234 ;  /* 0x000000eaf01f1220 */ /* 0x000fc40000410000 */
[----:B------:R-:W0:Y:S01]  /*6240*/  SHFL.IDX PT, R209, R209, RZ, 0x1f ;  /* 0x00001fffd1d17589 */ /* 0x000e2200000e0000 */
[-C--:B-1----:R-:W-:Y:S01]  /*6250*/  @P1 FFMA.FTZ R30, R240, R236.reuse, R33 ;  /* 0x000000ecf01e1223 */ /* 0x082fe20000010021 */
[----:B------:R-:W-:Y:S01]  /*6260*/  LEA.HI.X.SX32 R33, R61, RZ, 0x1, P2 ;  /* 0x000000ff3d217211 */ /* 0x000fe200010f0eff */
[----:B------:R-:W-:Y:S02]  /*6270*/  @P1 FFMA.FTZ R31, R238, R236, -R31 ;  /* 0x000000ecee1f1223 */ /* 0x000fe4000001081f */
[----:B---3--:R-:W-:Y:S01]  /*6280*/  @P1 FADD.FTZ R234, R35, R30 ;  /* 0x0000001e23ea1221 */ /* 0x008fe20000010000 */
[----:B------:R-:W-:-:S04]  /*6290*/  IMAD.WIDE.U32 R34, R22, UR4, R32 ;  /* 0x0000000416227c25 */ /* 0x000fc8000f8e0020 */
[----:B------:R-:W-:Y:S01]  /*62a0*/  @P1 FADD.FTZ R236, R242, R31 ;  /* 0x0000001ff2ec1221 */ /* 0x000fe20000010000 */
[----:B------:R-:W-:Y:S01]  /*62b0*/  IMAD R31, R23, UR4, R35 ;  /* 0x00000004171f7c24 */ /* 0x000fe2000f8e0223 */
[----:B------:R-:W-:Y:S01]  /*62c0*/  LEA R30, P1, R34, R167, 0x2 ;  /* 0x000000a7221e7211 */ /* 0x000fe200078210ff */
[-C--:B------:R-:W-:Y:S01]  /*62d0*/  FMUL.FTZ R35, R234, R29.reuse ;  /* 0x0000001dea237220 */ /* 0x080fe20000410000 */
[----:B------:R-:W-:Y:S01]  /*62e0*/  FMUL.FTZ R29, R236, R29 ;  /* 0x0000001dec1d7220 */ /* 0x000fe20000410000 */
[----:B------:R-:W-:Y:S01]  /*62f0*/  IMAD.WIDE.U32 R32, R24, UR4, R32 ;  /* 0x0000000418207c25 */ /* 0x000fe2000f8e0020 */
[----:B------:R-:W-:-:S03]  /*6300*/  LEA.HI.X R31, R34, R165, R31, 0x2, P1 ;  /* 0x000000a5221f7211 */ /* 0x000fc600008f141f */
[----:B------:R-:W-:Y:S01]  /*6310*/  FADD.FTZ R34, R232, R237 ;  /* 0x000000ede8227221 */ /* 0x000fe20000010000 */
[-C--:B------:R-:W-:Y:S01]  /*6320*/  FFMA.FTZ R237, R234, R28.reuse, -R29 ;  /* 0x0000001ceaed7223 */ /* 0x080fe2000001081d */
[----:B------:R-:W-:Y:S01]  /*6330*/  FFMA.FTZ R236, R236, R28, R35 ;  /* 0x0000001cecec7223 */ /* 0x000fe20000010023 */
[C---:B------:R-:W-:Y:S01]  /*6340*/  FMUL.FTZ R29, R203.reuse, R212 ;  /* 0x000000d4cb1d7220 */ /* 0x040fe20000410000 */
[-C--:B------:R-:W-:Y:S01]  /*6350*/  FMUL.FTZ R35, R203, R34.reuse ;  /* 0x00000022cb237220 */ /* 0x080fe20000410000 */
[----:B------:R-:W-:Y:S01]  /*6360*/  IMAD R234, R25, UR4, R33 ;  /* 0x0000000419ea7c24 */ /* 0x000fe2000f8e0221 */
[----:B------:R-:W-:Y:S01]  /*6370*/  LEA R28, P1, R32, R163, 0x2 ;  /* 0x000000a3201c7211 */ /* 0x000fe200078210ff */
[C---:B------:R-:W-:Y:S01]  /*6380*/  FFMA.FTZ R33, R204.reuse, R34, -R29 ;  /* 0x00000022cc217223 */ /* 0x040fe2000001081d */
[----:B------:R-:W-:Y:S01]  /*6390*/  FFMA.FTZ R232, R204, R212, R35 ;  /* 0x000000d4cce87223 */ /* 0x000fe20000010023 */
[----:B------:R-:W-:Y:S01]  /*63a0*/  FADD.FTZ R226, R226, R237 ;  /* 0x000000ede2e27221 */ /* 0x000fe20000010000 */
[----:B------:R-:W-:Y:S01]  /*63b0*/  LEA.HI.X R29, R32, R161, R234, 0x2, P1 ;  /* 0x000000a1201d7211 */ /* 0x000fe200008f14ea */
[C---:B------:R-:W-:Y:S01]  /*63c0*/  FFMA.FTZ R33, R92.reuse, R235, R33 ;  /* 0x000000eb5c217223 */ /* 0x040fe20000010021 */
        /* <DEDUP_REMOVED lines=30> */
[----:B------:R-:W-:Y:S01]  /*65b0*/  ISETP.NE.AND P1, PT, R154, RZ, PT ;  /* 0x000000ff9a00720c */ /* 0x000fe20003f25270 */
        /* <DEDUP_REMOVED lines=14> */
[C---:B------:R-:W-:Y:S01]  /*66a0*/  FFMA.FTZ R233, R198.reuse, R216, R233 ;  /* 0x000000d8c6e97223 */ /* 0x040fe200000100e9 */
[-C--:B------:R-:W-:Y:S01]  /*66b0*/  FFMA.FTZ R197, R198, R218.reuse, -R197 ;  /* 0x000000dac6c57223 */ /* 0x080fe200000108c5 */
[C---:B------:R-:W-:Y:S01]  /*66c0*/  FFMA.FTZ R219, R88.reuse, R219, R231 ;  /* 0x000000db58db7223 */ /* 0x040fe200000100e7 */
[----:B------:R-:W-:Y:S01]  /*66d0*/  FFMA.FTZ R217, R88, R217, R196 ;  /* 0x000000d958d97223 */ /* 0x000fe200000100c4 */
[----:B------:R-:W-:Y:S01]  /*66e0*/  FADD.FTZ R184, R184, R233 ;  /* 0x000000e9b8b87221 */ /* 0x000fe20000010000 */
[----:B------:R-:W-:Y:S01]  /*66f0*/  FADD.FTZ R182, R182, R197 ;  /* 0x000000c5b6b67221 */ /* 0x000fe20000010000 */
[C---:B------:R-:W-:Y:S01]  /*6700*/  FMUL.FTZ R195, R193.reuse, R219 ;  /* 0x000000dbc1c37220 */ /* 0x040fe20000410000 */
[-C--:B------:R-:W-:Y:S01]  /*6710*/  FMUL.FTZ R196, R193, R217.reuse ;  /* 0x000000d9c1c47220 */ /* 0x080fe20000410000 */
[----:B------:R-:W-:Y:S01]  /*6720*/  FMUL.FTZ R238, R80, R218 ;  /* 0x000000da50ee7220 */ /* 0x000fe20000410000 */
[C---:B------:R-:W-:Y:S01]  /*6730*/  FMUL.FTZ R197, R199.reuse, R182 ;  /* 0x000000b6c7c57220 */ /* 0x040fe20000410000 */
[-C--:B------:R-:W-:Y:S01]  /*6740*/  FMUL.FTZ R199, R199, R184.reuse ;  /* 0x000000b8c7c77220 */ /* 0x080fe20000410000 */
[C---:B------:R-:W-:Y:S01]  /*6750*/  FFMA.FTZ R198, R194.reuse, R217, R195 ;  /* 0x000000d9c2c67223 */ /* 0x040fe200000100c3 */
[----:B------:R-:W-:Y:S01]  /*6760*/  FFMA.FTZ R193, R194, R219, -R196 ;  /* 0x000000dbc2c17223 */ /* 0x000fe200000108c4 */
        /* <DEDUP_REMOVED lines=14> */
[----:B--2---:R-:W-:Y:S01]  /*6850*/  FMUL.FTZ R191, R205, R7 ;  /* 0x00000007cdbf7220 */ /* 0x004fe20000410000 */
[----:B------:R-:W-:Y:S01]  /*6860*/  FFMA.FTZ R207, R86, R207, R193 ;  /* 0x000000cf56cf7223 */ /* 0x000fe200000100c1 */
[----:B------:R-:W-:Y:S01]  /*6870*/  FADD.FTZ R189, R189, R192 ;  /* 0x000000c0bdbd7221 */ /* 0x000fe20000010000 */
[----:B------:R-:W-:Y:S01]  /*6880*/  FADD.FTZ R190, R190, R201 ;  /* 0x000000c9bebe7221 */ /* 0x000fe20000010000 */
[-C--:B-----5:R-:W-:Y:S01]  /*6890*/  FFMA.FTZ R194, R206, R6.reuse, -R191 ;  /* 0x00000006cec27223 */ /* 0x0a0fe200000108bf */
        /* <DEDUP_REMOVED lines=9> */
[----:B------:R-:W-:Y:S01]  /*6930*/  FMUL.FTZ R196, R84, R93 ;  /* 0x0000005d54c47220 */ /* 0x000fe20000410000 */
[----:B------:R-:W-:Y:S01]  /*6940*/  FADD.FTZ R178, R178, R197 ;  /* 0x000000c5b2b27221 */ /* 0x000fe20000010000 */
[----:B------:R-:W-:Y:S01]  /*6950*/  FFMA.FTZ R206, R206, R7, R192 ;  /* 0x00000007cece7223 */ /* 0x000fe200000100c0 */
[----:B------:R-:W-:Y:S01]  /*6960*/  FADD.FTZ R192, R180, R193 ;  /* 0x000000c1b4c07221 */ /* 0x000fe20000010000 */
[----:B------:R-:W-:Y:S01]  /*6970*/  FFMA.FTZ R191, R171, -R196, R212 ;  /* 0x800000c4abbf7223 */ /* 0x000fe200000100d4 */
[C---:B------:R-:W-:Y:S01]  /*6980*/  FMUL.FTZ R200, R84.reuse, R178 ;  /* 0x000000b254c87220 */ /* 0x040fe20000410000 */
[----:B----4-:R-:W-:Y:S01]  /*6990*/  FADD.FTZ R6, R211, R194 ;  /* 0x000000c2d3067221 */ /* 0x010fe20000010000 */
[----:B------:R-:W-:Y:S01]  /*69a0*/  FMUL.FTZ R194, R84, R192 ;  /* 0x000000c054c27220 */ /* 0x000fe20000410000 */
[----:B------:R-:W-:Y:S01]  /*69b0*/  FFMA.FTZ R180, -R173, R196, R34 ;  /* 0x000000c4adb47223 */ /* 0x000fe20000010122 */
[C---:B------:R-:W-:Y:S01]  /*69c0*/  FMUL.FTZ R199, R191.reuse, R200 ;  /* 0x000000c8bfc77220 */ /* 0x040fe20000410000 */
[----:B------:R-:W-:Y:S01]  /*69d0*/  FFMA.FTZ R187, R86, R187, R195 ;  /* 0x000000bb56bb7223 */ /* 0x000fe200000100c3 */
[-C--:B------:R-:W-:Y:S01]  /*69e0*/  FMUL.FTZ R193, R191, R194.reuse ;  /* 0x000000c2bfc17220 */ /* 0x080fe20000410000 */
[-C--:B------:R-:W-:Y:S01]  /*69f0*/  FMUL.FTZ R195, R93, R194.reuse ;  /* 0x000000c25dc37220 */ /* 0x080fe20000410000 */
[C---:B------:R-:W-:Y:S01]  /*6a00*/  FFMA.FTZ R199, R180.reuse, R194, R199 ;  /* 0x000000c2b4c77223 */ /* 0x040fe200000100c7 */
[----:B0-----:R-:W-:Y:S01]  /*6a10*/  FADD.FTZ R7, R209, R206 ;  /* 0x000000ced1077221 */ /* 0x001fe20000010000 */
[-C--:B------:R-:W-:Y:S01]  /*6a20*/  FMUL.FTZ R194, R93, R200.reuse ;  /* 0x000000c85dc27220 */ /* 0x080fe20000410000 */
[----:B------:R-:W-:Y:S01]  /*6a30*/  FFMA.FTZ R200, R180, R200, -R193 ;  /* 0x000000c8b4c87223 */ /* 0x000fe200000108c1 */
[C---:B------:R-:W-:Y:S01]  /*6a40*/  FMUL.FTZ R193, R85.reuse, R92 ;  /* 0x0000005c55c17220 */ /* 0x040fe20000410000 */
[----:B------:R-:W-:Y:S01]  /*6a50*/  FMUL.FTZ R197, R85, R190 ;  /* 0x000000be55c57220 */ /* 0x000fe20000410000 */
[----:B------:R0:W-:Y:S01]  /*6a60*/  @!P1 STS.128 [UR7+0x2e10], R4 ;  /* 0x002e1004ff009988 */ /* 0x0001e20008000c07 */
[C---:B------:R-:W-:Y:S01]  /*6a70*/  FMUL.FTZ R206, R82.reuse, R186 ;  /* 0x000000ba52ce7220 */ /* 0x040fe20000410000 */
[----:B------:R-:W-:Y:S01]  /*6a80*/  FMUL.FTZ R204, R82, R188 ;  /* 0x000000bc52cc7220 */ /* 0x000fe20000410000 */
[----:B------:R-:W-:Y:S01]  /*6a90*/  FMUL.FTZ R196, R92, R197 ;  /* 0x000000c55cc47220 */ /* 0x000fe20000410000 */
[----:B------:R-:W-:Y:S01]  /*6aa0*/  STS [R140], R195 ;  /* 0x000000c38c007388 */ /* 0x000fe20000000800 */
[----:B------:R-:W-:Y:S01]  /*6ab0*/  FMUL.FTZ R234, R80, R216 ;  /* 0x000000d850ea7220 */ /* 0x000fe20000410000 */
[----:B------:R-:W-:Y:S01]  /*6ac0*/  FMUL.FTZ R232, R91, R204 ;  /* 0x000000cc5be87220 */ /* 0x000fe20000410000 */
[----:B------:R-:W-:Y:S01]  /*6ad0*/  FMUL.FTZ R209, R83, R182 ;  /* 0x000000b653d17220 */ /* 0x000fe20000410000 */
[----:B------:R1:W-:Y:S01]  /*6ae0*/  STS [R139+0x4], R194 ;  /* 0x000004c28b007388 */ /* 0x0003e20000000800 */
[----:B------:R-:W-:Y:S01]  /*6af0*/  FMUL.FTZ R240, R89, R234 ;  /* 0x000000ea59f07220 */ /* 0x000fe20000410000 */
[C---:B------:R-:W-:Y:S01]  /*6b00*/  FMUL.FTZ R233, R81.reuse, R221 ;  /* 0x000000dd51e97220 */ /* 0x040fe20000410000 */
[----:B------:R-:W-:Y:S01]  /*6b10*/  FMUL.FTZ R236, R90, R209 ;  /* 0x000000d15aec7220 */ /* 0x000fe20000410000 */
[----:B------:R2:W-:Y:S01]  /*6b20*/  STS [R139+0x8], R196 ;  /* 0x000008c48b007388 */ /* 0x0005e20000000800 */
[----:B------:R-:W-:Y:S01]  /*6b30*/  FMUL.FTZ R231, R81, R223 ;  /* 0x000000df51e77220 */ /* 0x000fe20000410000 */
[----:B0-----:R-:W-:Y:S01]  /*6b40*/  FFMA.FTZ R7, R174, -R193, R35 ;  /* 0x800000c1ae077223 */ /* 0x001fe20000010023 */
[----:B------:R-:W-:Y:S01]  /*6b50*/  FMUL.FTZ R5, R85, R189 ;  /* 0x000000bd55057220 */ /* 0x000fe20000410000 */
[----:B------:R-:W-:Y:S01]  /*6b60*/  FMUL.FTZ R4, R82, R91 ;  /* 0x0000005b52047220 */ /* 0x000fe20000410000 */
[----:B------:R-:W-:Y:S01]  /*6b70*/  FFMA.FTZ R6, -R176, R193, R33 ;  /* 0x000000c1b0067223 */ /* 0x000fe20000010121 */
[C---:B------:R-:W-:Y:S01]  /*6b80*/  FMUL.FTZ R193, R7.reuse, R197 ;  /* 0x000000c507c17220 */ /* 0x040fe20000410000 */
[-C--:B------:R-:W-:Y:S01]  /*6b90*/  FMUL.FTZ R201, R7, R5.reuse ;  /* 0x0000000507c97220 */ /* 0x080fe20000410000 */
[-C--:B------:R-:W-:Y:S01]  /*6ba0*/  FFMA.FTZ R198, R183, -R4.reuse, R228 ;  /* 0x80000004b7c67223 */ /* 0x080fe200000100e4 */
[----:B------:R0:W-:Y:S01]  /*6bb0*/  STS [R139+0x10], R232 ;  /* 0x000010e88b007388 */ /* 0x0001e20000000800 */
[C---:B------:R-:W-:Y:S01]  /*6bc0*/  FFMA.FTZ R202, R6.reuse, R5, -R193 ;  /* 0x0000000506ca7223 */ /* 0x040fe200000108c1 */
[----:B------:R-:W-:Y:S01]  /*6bd0*/  FFMA.FTZ R201, R6, R197, R201 ;  /* 0x000000c506c97223 */ /* 0x000fe200000100c9 */
[----:B------:R-:W-:Y:S01]  /*6be0*/  FFMA.FTZ R197, -R185, R4, R230 ;  /* 0x00000004b9c57223 */ /* 0x000fe200000101e6 */
[C---:B-1----:R-:W-:Y:S01]  /*6bf0*/  FMUL.FTZ R194, R198.reuse, R206 ;  /* 0x000000cec6c27220 */ /* 0x042fe20000410000 */
[-C--:B------:R-:W-:Y:S01]  /*6c00*/  FMUL.FTZ R195, R198, R204.reuse ;  /* 0x000000ccc6c37220 */ /* 0x080fe20000410000 */
[----:B------:R-:W-:Y:S01]  /*6c10*/  FMUL.FTZ R193, R80, R89 ;  /* 0x0000005950c17220 */ /* 0x000fe20000410000 */
[----:B------:R-:W-:Y:S01]  /*6c20*/  FMUL.FTZ R4, R92, R5 ;  /* 0x000000055c047220 */ /* 0x000fe20000410000 */
[C---:B------:R-:W-:Y:S01]  /*6c30*/  FFMA.FTZ R203, R197.reuse, R204, R194 ;  /* 0x000000ccc5cb7223 */ /* 0x040fe200000100c2 */
[----:B------:R-:W-:Y:S01]  /*6c40*/  FFMA.FTZ R204, R197, R206, -R195 ;  /* 0x000000cec5cc7223 */ /* 0x000fe200000108c3 */
[----:B------:R-:W-:Y:S01]  /*6c50*/  FMUL.FTZ R195, R83, R90 ;  /* 0x0000005a53c37220 */ /* 0x000fe20000410000 */
[-C--:B------:R-:W-:Y:S01]  /*6c60*/  FFMA.FTZ R194, R179, -R193.reuse, R222 ;  /* 0x800000c1b3c27223 */ /* 0x080fe200000100de */
[----:B------:R1:W-:Y:S01]  /*6c70*/  STS [R139+0xc], R4 ;  /* 0x00000c048b007388 */ /* 0x0003e20000000800 */
[----:B------:R-:W-:Y:S01]  /*6c80*/  FFMA.FTZ R193, -R181, R193, R220 ;  /* 0x000000c1b5c17223 */ /* 0x000fe200000101dc */
[-C--:B--2---:R-:W-:Y:S01]  /*6c90*/  FFMA.FTZ R196, -R172, R195.reuse, R227 ;  /* 0x000000c3acc47223 */ /* 0x084fe200000101e3 */
[----:B------:R-:W-:Y:S01]  /*6ca0*/  FFMA.FTZ R195, R170, -R195, R225 ;  /* 0x800000c3aac37223 */ /* 0x000fe200000100e1 */
[----:B------:R-:W-:Y:S01]  /*6cb0*/  FMUL.FTZ R5, R83, R184 ;  /* 0x000000b853057220 */ /* 0x000fe20000410000 */
[----:B------:R-:W-:Y:S01]  /*6cc0*/  FMUL.FTZ R206, R91, R206 ;  /* 0x000000ce5bce7220 */ /* 0x000fe20000410000 */
[C---:B0-----:R-:W-:Y:S01]  /*6cd0*/  FMUL.FTZ R232, R194.reuse, R234 ;  /* 0x000000eac2e87220 */ /* 0x041fe20000410000 */
[----:B------:R-:W-:Y:S01]  /*6ce0*/  FMUL.FTZ R211, R195, R209 ;  /* 0x000000d1c3d37220 */ /* 0x000fe20000410000 */
[----:B------:R-:W-:Y:S01]  /*6cf0*/  STS [R139+0x1c], R236 ;  /* 0x00001cec8b007388 */ /* 0x000fe20000000800 */
[----:B------:R-:W-:Y:S01]  /*6d00*/  FMUL.FTZ R212, R69, -R212 ;  /* 0x800000d445d47220 */ /* 0x000fe20000410000 */
[----:B-1----:R-:W-:Y:S01]  /*6d10*/  FMUL.FTZ R4, R194, R238 ;  /* 0x000000eec2047220 */ /* 0x002fe20000410000 */
[C---:B------:R-:W-:Y:S01]  /*6d20*/  FMUL.FTZ R230, R67.reuse, R230 ;  /* 0x000000e643e67220 */ /* 0x040fe20000410000 */
[----:B------:R0:W-:Y:S01]  /*6d30*/  STS [R139+0x14], R206 ;  /* 0x000014ce8b007388 */ /* 0x0001e20000000800 */
[----:B------:R-:W-:Y:S01]  /*6d40*/  FMUL.FTZ R228, R67, -R228 ;  /* 0x800000e443e47220 */ /* 0x000fe20000410000 */
[----:B------:R-:W-:Y:S01]  /*6d50*/  FFMA.FTZ R205, R193, R234, R4 ;  /* 0x000000eac1cd7223 */ /* 0x000fe20000010004 */
[-C--:B------:R-:W-:Y:S01]  /*6d60*/  FMUL.FTZ R4, R195, R5.reuse ;  /* 0x00000005c3047220 */ /* 0x080fe20000410000 */
[----:B------:R-:W-:Y:S01]  /*6d70*/  FMUL.FTZ R234, R90, R5 ;  /* 0x000000055aea7220 */ /* 0x000fe20000410000 */
[----:B------:R-:W-:Y:S01]  /*6d80*/  STS [R139+0x20], R240 ;  /* 0x000020f08b007388 */ /* 0x000fe20000000800 */
[C---:B------:R-:W-:Y:S01]  /*6d90*/  FMUL.FTZ R220, R65.reuse, R220 ;  /* 0x000000dc41dc7220 */ /* 0x040fe20000410000 */
[----:B------:R-:W-:-:S02]  /*6da0*/  FMUL.FTZ R222, R65, -R222 ;  /* 0x800000de41de7220 */ /* 0x000fc40000410000 */
[----:B------:R1:W-:Y:S01]  /*6db0*/  STS [R139+0x18], R234 ;  /* 0x000018ea8b007388 */ /* 0x0003e20000000800 */
[C---:B0-----:R-:W-:Y:S01]  /*6dc0*/  FFMA.FTZ R206, R196.reuse, R5, R211 ;  /* 0x00000005c4ce7223 */ /* 0x041fe200000100d3 */
[----:B------:R-:W-:Y:S01]  /*6dd0*/  FFMA.FTZ R211, R196, R209, -R4 ;  /* 0x000000d1c4d37223 */ /* 0x000fe20000010804 */
[----:B------:R-:W-:Y:S01]  /*6de0*/  FFMA.FTZ R209, R193, R238, -R232 ;  /* 0x000000eec1d17223 */ /* 0x000fe200000108e8 */
[----:B------:R-:W-:Y:S01]  /*6df0*/  FMUL.FTZ R4, R81, R88 ;  /* 0x0000005851047220 */ /* 0x000fe20000410000 */
[----:B------:R-:W-:Y:S01]  /*6e00*/  FADD.FTZ R232, RZ, R199 ;  /* 0x000000c7ffe87221 */ /* 0x000fe20000010000 */
[----:B------:R-:W-:Y:S01]  /*6e10*/  FADD.FTZ R199, RZ, R200 ;  /* 0x000000c8ffc77221 */ /* 0x000fe20000010000 */
[----:B------:R-:W-:Y:S01]  /*6e20*/  FMUL.FTZ R238, R89, R238 ;  /* 0x000000ee59ee7220 */ /* 0x000fe20000410000 */
[-C--:B------:R-:W-:Y:S01]  /*6e30*/  FFMA.FTZ R5, -R168, R4.reuse, R219 ;  /* 0x00000004a8057223 */ /* 0x080fe200000101db */
[----:B------:R-:W-:Y:S01]  /*6e40*/  FFMA.FTZ R4, R166, -R4, R217 ;  /* 0x80000004a6047223 */ /* 0x000fe200000100d9 */
[----:B------:R-:W-:Y:S01]  /*6e50*/  FADD.FTZ R232, R232, R201 ;  /* 0x000000c9e8e87221 */ /* 0x000fe20000010000 */
[----:B------:R-:W-:Y:S01]  /*6e60*/  FADD.FTZ R199, R199, R202 ;  /* 0x000000cac7c77221 */ /* 0x000fe20000010000 */
[----:B-1----:R-:W-:Y:S01]  /*6e70*/  FMUL.FTZ R234, R88, R231 ;  /* 0x000000e758ea7220 */ /* 0x002fe20000410000 */
[----:B------:R-:W-:Y:S01]  /*6e80*/  FMUL.FTZ R200, R4, R233 ;  /* 0x000000e904c87220 */ /* 0x000fe20000410000 */
[----:B------:R-:W-:Y:S01]  /*6e90*/  FADD.FTZ R203, R232, R203 ;  /* 0x000000cbe8cb7221 */ /* 0x000fe20000010000 */
[-C--:B------:R-:W-:Y:S01]  /*6ea0*/  FMUL.FTZ R202, R4, R231.reuse ;  /* 0x000000e704ca7220 */ /* 0x080fe20000410000 */
[----:B------:R-:W-:Y:S01]  /*6eb0*/  FADD.FTZ R204, R199, R204 ;  /* 0x000000ccc7cc7221 */ /* 0x000fe20000010000 */
[----:B------:R-:W-:Y:S01]  /*6ec0*/  FFMA.FTZ R200, R5, R231, R200 ;  /* 0x000000e705c87223 */ /* 0x000fe200000100c8 */
[----:B------:R-:W-:Y:S01]  /*6ed0*/  FADD.FTZ R206, R203, R206 ;  /* 0x000000cecbce7221 */ /* 0x000fe20000010000 */
[----:B------:R-:W-:Y:S01]  /*6ee0*/  FFMA.FTZ R231, R5, R233, -R202 ;  /* 0x000000e905e77223 */ /* 0x000fe200000108ca */
[----:B------:R-:W-:Y:S01]  /*6ef0*/  FMUL.FTZ R199, R78, R87 ;  /* 0x000000574ec77220 */ /* 0x000fe20000410000 */
[----:B------:R-:W-:Y:S01]  /*6f00*/  FMUL.FTZ R202, R88, R233 ;  /* 0x000000e958ca7220 */ /* 0x000fe20000410000 */
[----:B------:R-:W-:Y:S01]  /*6f10*/  FADD.FTZ R205, R206, R205 ;  /* 0x000000cdcecd7221 */ /* 0x000fe20000010000 */
[C---:B------:R-:W-:Y:S01]  /*6f20*/  FMUL.FTZ R206, R78.reuse, R229 ;  /* 0x000000e54ece7220 */ /* 0x040fe20000410000 */
[----:B------:R-:W-:Y:S01]  /*6f30*/  FFMA.FTZ R201, R175, -R199, R208 ;  /* 0x800000c7afc97223 */ /* 0x000fe200000100d0 */
[----:B------:R-:W-:Y:S01]  /*6f40*/  FMUL.FTZ R232, R78, R224 ;  /* 0x000000e04ee87220 */ /* 0x000fe20000410000 */
[----:B------:R-:W-:Y:S01]  /*6f50*/  FADD.FTZ R204, R204, R211 ;  /* 0x000000d3cccc7221 */ /* 0x000fe20000010000 */
[----:B------:R0:W-:Y:S01]  /*6f60*/  STS [R139+0x2c], R202 ;  /* 0x00002cca8b007388 */ /* 0x0001e20000000800 */
[----:B------:R-:W-:Y:S01]  /*6f70*/  FADD.FTZ R200, R205, R200 ;  /* 0x000000c8cdc87221 */ /* 0x000fe20000010000 */
[----:B------:R-:W-:Y:S01]  /*6f80*/  FMUL.FTZ R205, R201, R232 ;  /* 0x000000e8c9cd7220 */ /* 0x000fe20000410000 */
[----:B------:R-:W-:Y:S01]  /*6f90*/  FADD.FTZ R204, R204, R209 ;  /* 0x000000d1cccc7221 */ /* 0x000fe20000010000 */
[C---:B------:R-:W-:Y:S01]  /*6fa0*/  FMUL.FTZ R209, R79.reuse, R32 ;  /* 0x000000204fd17220 */ /* 0x040fe20000410000 */
[----:B------:R-:W-:Y:S01]  /*6fb0*/  FMUL.FTZ R211, R79, R226 ;  /* 0x000000e24fd37220 */ /* 0x000fe20000410000 */
[----:B------:R-:W-:Y:S01]  /*6fc0*/  FMUL.FTZ R236, R87, R232 ;  /* 0x000000e857ec7220 */ /* 0x000fe20000410000 */
[----:B------:R1:W-:Y:S01]  /*6fd0*/  STS [R139+0x24], R238 ;  /* 0x000024ee8b007388 */ /* 0x0003e20000000800 */
[----:B------:R-:W-:Y:S01]  /*6fe0*/  FADD.FTZ R231, R204, R231 ;  /* 0x000000e7cce77221 */ /* 0x000fe20000010000 */
[----:B------:R-:W-:Y:S01]  /*6ff0*/  FMUL.FTZ R240, R86, R211 ;  /* 0x000000d356f07220 */ /* 0x000fe20000410000 */
[----:B0-----:R-:W-:Y:S01]  /*7000*/  FFMA.FTZ R202, -R177, R199, R210 ;  /* 0x000000c7b1ca7223 */ /* 0x001fe200000101d2 */
[----:B------:R-:W-:Y:S01]  /*7010*/  FMUL.FTZ R199, R201, R206 ;  /* 0x000000cec9c77220 */ /* 0x000fe20000410000 */
[----:B------:R0:W-:Y:S01]  /*7020*/  STS [R139+0x28], R234 ;  /* 0x000028ea8b007388 */ /* 0x0001e20000000800 */
[----:B------:R-:W-:Y:S01]  /*7030*/  FMUL.FTZ R204, R79, R86 ;  /* 0x000000564fcc7220 */ /* 0x000fe20000410000 */
[----:B------:R-:W-:Y:S01]  /*7040*/  FMUL.FTZ R210, R63, R210 ;  /* 0x000000d23fd27220 */ /* 0x000fe20000410000 */
[C---:B------:R-:W-:Y:S01]  /*7050*/  FFMA.FTZ R199, R202.reuse, R232, R199 ;  /* 0x000000e8cac77223 */ /* 0x040fe200000100c7 */
[-C--:B------:R-:W-:Y:S01]  /*7060*/  FFMA.FTZ R232, R202, R206.reuse, -R205 ;  /* 0x000000cecae87223 */ /* 0x080fe200000108cd */
[----:B------:R-:W-:Y:S01]  /*7070*/  FMUL.FTZ R206, R87, R206 ;  /* 0x000000ce57ce7220 */ /* 0x000fe20000410000 */
[----:B-1----:R-:W-:Y:S01]  /*7080*/  FMUL.FTZ R238, R86, R209 ;  /* 0x000000d156ee7220 */ /* 0x002fe20000410000 */
[----:B------:R1:W-:Y:S01]  /*7090*/  STS [R139+0x30], R236 ;  /* 0x000030ec8b007388 */ /* 0x0003e20000000800 */
[-C--:B------:R-:W-:Y:S01]  /*70a0*/  FFMA.FTZ R203, R162, -R204.reuse, R187 ;  /* 0x800000cca2cb7223 */ /* 0x080fe200000100bb */
[----:B------:R-:W-:Y:S01]  /*70b0*/  FFMA.FTZ R204, -R164, R204, R207 ;  /* 0x000000cca4cc7223 */ /* 0x000fe200000101cf */
[----:B------:R-:W-:Y:S01]  /*70c0*/  FADD.FTZ R231, R231, R232 ;  /* 0x000000e8e7e77221 */ /* 0x000fe20000010000 */
[----:B------:R-:W-:Y:S01]  /*70d0*/  STS [R139+0x34], R206 ;  /* 0x000034ce8b007388 */ /* 0x000fe20000000800 */
[----:B------:R-:W-:Y:S01]  /*70e0*/  FMUL.FTZ R233, R203, R211 ;  /* 0x000000d3cbe97220 */ /* 0x000fe20000410000 */
[----:B------:R-:W-:Y:S01]  /*70f0*/  FADD.FTZ R199, R200, R199 ;  /* 0x000000c7c8c77221 */ /* 0x000fe20000010000 */
[----:B------:R-:W-:Y:S01]  /*7100*/  FMUL.FTZ R232, R69, R34 ;  /* 0x0000002245e87220 */ /* 0x000fe20000410000 */
[----:B------:R2:W-:Y:S01]  /*7110*/  STS [R139+0x38], R238 ;  /* 0x000038ee8b007388 */ /* 0x0005e20000000800 */
[CC--:B0-----:R-:W-:Y:S01]  /*7120*/  FFMA.FTZ R234, R204.reuse, R209.reuse, R233 ;  /* 0x000000d1ccea7223 */ /* 0x0c1fe200000100e9 */
[----:B-1----:R-:W-:Y:S01]  /*7130*/  FMUL.FTZ R236, R203, R209 ;  /* 0x000000d1cbec7220 */ /* 0x002fe20000410000 */
[----:B------:R-:W-:Y:S01]  /*7140*/  FMUL.FTZ R208, R63, -R208 ;  /* 0x800000d03fd07220 */ /* 0x000fe20000410000 */
[----:B------:R0:W-:Y:S01]  /*7150*/  STS [R139+0x3c], R240 ;  /* 0x00003cf08b007388 */ /* 0x0001e20000000800 */
[----:B------:R-:W-:Y:S01]  /*7160*/  FADD.FTZ R199, R199, R234 ;  /* 0x000000eac7c77221 */ /* 0x000fe20000010000 */
[----:B------:R-:W-:Y:S01]  /*7170*/  FFMA.FTZ R236, R204, R211, -R236 ;  /* 0x000000d3ccec7223 */ /* 0x000fe200000108ec */
[C---:B------:R-:W-:Y:S01]  /*7180*/  FMUL.FTZ R234, R68.reuse, R33 ;  /* 0x0000002144ea7220 */ /* 0x040fe20000410000 */
[----:B------:R-:W-:Y:S01]  /*7190*/  BAR.SYNC.DEFER_BLOCKING 0x0 ;  /* 0x0000000000007b1d */ /* 0x000fe20000010000 */
[----:B------:R-:W-:Y:S01]  /*71a0*/  MOV R33, R60 ;  /* 0x0000003c00217202 */ /* 0x000fe20000000f00 */
[----:B------:R-:W-:Y:S01]  /*71b0*/  FADD.FTZ R200, R231, R236 ;  /* 0x000000ece7c87221 */ /* 0x000fe20000010000 */
[----:B------:R-:W-:Y:S01]  /*71c0*/  FMUL.FTZ R236, R68, -R35 ;  /* 0x8000002344ec7220 */ /* 0x000fe20000410000 */
[C---:B--2---:R-:W-:Y:S01]  /*71d0*/  FMUL.FTZ R238, R66.reuse, R227 ;  /* 0x000000e342ee7220 */ /* 0x044fe20000410000 */
[----:B0-----:R-:W-:Y:S01]  /*71e0*/  FMUL.FTZ R240, R66, -R225 ;  /* 0x800000e142f07220 */ /* 0x001fe20000410000 */
        /* <DEDUP_REMOVED lines=19> */
[----:B-----5:R-:W-:-:S03]  /*7320*/  IADD3 R232, PT, PT, R61, R154, RZ ;  /* 0x0000009a3de87210 */ /* 0x020fc60007ffe0ff */
[----:B------:R5:W-:Y:S01]  /*7330*/  STS [R139+0x854], R228 ;  /* 0x000854e48b007388 */ /* 0x000be20000000800 */
[----:B------:R-:W-:Y:S01]  /*7340*/  LEA R232, R33, -R232, 0x1 ;  /* 0x800000e821e87211 */ /* 0x000fe200078e08ff */
[----:B-1----:R-:W-:Y:S02]  /*7350*/  FMUL.FTZ R212, R64, R219 ;  /* 0x000000db40d47220 */ /* 0x002fe40000410000 */
[----:B------:R1:W-:Y:S01]  /*7360*/  STS [R139+0x860], R220 ;  /* 0x000860dc8b007388 */ /* 0x0003e20000000800 */
[----:B------:R-:W-:Y:S01]  /*7370*/  ISETP.GE.AND P2, PT, R232, 0x1, PT ;  /* 0x00000001e800780c */ /* 0x000fe20003f46270 */
[----:B--2---:R-:W-:Y:S02]  /*7380*/  FMUL.FTZ R230, R62, -R187 ;  /* 0x800000bb3ee67220 */ /* 0x004fe40000410000 */
[----:B------:R2:W-:Y:S01]  /*7390*/  STS [R139+0x848], R234 ;  /* 0x000848ea8b007388 */ /* 0x0005e20000000800 */
[----:B-----5:R-:W-:-:S03]  /*73a0*/  FMUL.FTZ R228, R64, -R217 ;  /* 0x800000d940e47220 */ /* 0x020fc60000410000 */
[----:B------:R2:W-:Y:S01]  /*73b0*/  STS [R139+0x84c], R236 ;  /* 0x00084cec8b007388 */ /* 0x0005e20000000800 */
[----:B-1----:R-:W-:-:S03]  /*73c0*/  FMUL.FTZ R220, R62, R207 ;  /* 0x000000cf3edc7220 */ /* 0x002fc60000410000 */
        /* <DEDUP_REMOVED lines=10> */
[----:B0--34-:R-:W-:Y:S05]  /*7470*/  @!P2 BRA `(.L_x_16119) ;  /* 0x00000000000ca947 */ /* 0x019fea0003800000 */
[----:B------:R-:W0:Y:S04]  /*7480*/  LDS R35, [R122+0x840] ;  /* 0x000840007a237984 */ /* 0x000e280000000800 */
[----:B------:R1:W-:Y:S04]  /*7490*/  REDG.E.ADD.F32.FTZ.RN.STRONG.GPU desc[UR16][R30.64], R205 ;  /* 0x000000cd1e0079a6 */ /* 0x0003e8000c12f310 */
[----:B0-----:R1:W-:Y:S02]  /*74a0*/  REDG.E.ADD.F32.FTZ.RN.STRONG.GPU desc[UR16][R28.64], R35 ;  /* 0x000000231c0079a6 */ /* 0x0013e4000c12f310 */
.L_x_16119:
[----:B------:R-:W-:Y:S05]  /*74b0*/  BSYNC.RECONVERGENT B0 ;  /* 0x0000000000007941 */ /* 0x000fea0003800200 */
.L_x_16118:
[----:B-1----:R0:W1:Y:S01]  /*74c0*/  LDS R35, [R138+0x8c0] ;  /* 0x0008c0008a237984 */ /* 0x0020620000000800 */
        /* <DEDUP_REMOVED lines=8> */
[----:B-1----:R0:W-:Y:S02]  /*7550*/  REDG.E.ADD.F32.FTZ.RN.STRONG.GPU desc[UR16][R28.64+0x80], R35 ;  /* 0x000080231c0079a6 */ /* 0x0021e4000c12f310 */
.L_x_16121:
[----:B------:R-:W-:Y:S05]  /*7560*/  BSYNC.RECONVERGENT B0 ;  /* 0x0000000000007941 */ /* 0x000fea0003800200 */
.L_x_16120:
[----:B01----:R0:W1:Y:S01]  /*7570*/  LDS R35, [R137+0x940] ;  /* 0x0009400089237984 */ /* 0x0030620000000800 */
[----:B------:R-:W-:Y:S04]  /*7580*/  BSSY.RECONVERGENT B0, `(.L_x_16122) ;  /* 0x0000004000007945 */ /* 0x000fe80003800200 */
[----:B------:R-:W-:Y:S05]  /*7590*/  @!P2 BRA `(.L_x_16123) ;  /* 0x000000000008a947 */ /* 0x000fea0003800000 */
[----:B------:R3:W-:Y:S04]  /*75a0*/  REDG.E.ADD.F32.FTZ.RN.STRONG.GPU desc[UR16][R30.64+0x100], R211 ;  /* 0x000100d31e0079a6 */ /* 0x0007e8000c12f310 */
[----:B-1----:R3:W-:Y:S02]  /*75b0*/  REDG.E.ADD.F32.FTZ.RN.STRONG.GPU desc[UR16][R28.64+0x100], R35 ;  /* 0x000100231c0079a6 */ /* 0x0027e4000c12f310 */
.L_x_16123:
[----:B------:R-:W-:Y:S05]  /*75c0*/  BSYNC.RECONVERGENT B0 ;  /* 0x0000000000007941 */ /* 0x000fea0003800200 */
.L_x_16122:
[----:B-1-3--:R1:W3:Y:S01]  /*75d0*/  LDS R35, [R136+0x9c0] ;  /* 0x0009c00088237984 */ /* 0x00a2e20000000800 */
[----:B------:R-:W-:Y:S04]  /*75e0*/  BSSY.RECONVERGENT B0, `(.L_x_16124) ;  /* 0x0000004000007945 */ /* 0x000fe80003800200 */
[----:B------:R-:W-:Y:S05]  /*75f0*/  @!P3 BRA `(.L_x_16125) ;  /* 0x000000000008b947 */ /* 0x000fea0003800000 */
[----:B------:R4:W-:Y:S04]  /*7600*/  REDG.E.ADD.F32.FTZ.RN.STRONG.GPU desc[UR16][R30.64+0x180], R231 ;  /* 0x000180e71e0079a6 */ /* 0x0009e8000c12f310 */
[----:B---3--:R4:W-:Y:S02]  /*7610*/  REDG.E.ADD.F32.FTZ.RN.STRONG.GPU desc[UR16][R28.64+0x180], R35 ;  /* 0x000180231c0079a6 */ /* 0x0089e4000c12f310 */
.L_x_16125:
[----:B------:R-:W-:Y:S05]  /*7620*/  BSYNC.RECONVERGENT B0 ;  /* 0x0000000000007941 */ /* 0x000fea0003800200 */
.L_x_16124:
[----:B---34-:R3:W4:Y:S01]  /*7630*/  LDS R35, [R135+0xa40] ;  /* 0x000a400087237984 */ /* 0x0187220000000800 */
[----:B------:R-:W-:Y:S04]  /*7640*/  BSSY.RECONVERGENT B0, `(.L_x_16126) ;  /* 0x0000004000007945 */ /* 0x000fe80003800200 */
[----:B------:R-:W-:Y:S05]  /*7650*/  @!P4 BRA `(.L_x_16127) ;  /* 0x000000000008c947 */ /* 0x000fea0003800000 */
[----:B------:R0:W-:Y:S04]  /*7660*/  REDG.E.ADD.F32.FTZ.RN.STRONG.GPU desc[UR16][R30.64+0x200], R233 ;  /* 0x000200e91e0079a6 */ /* 0x0001e8000c12f310 */
[----:B----4-:R0:W-:Y:S02]  /*7670*/  REDG.E.ADD.F32.FTZ.RN.STRONG.GPU desc[UR16][R28.64+0x200], R35 ;  /* 0x000200231c0079a6 */ /* 0x0101e4000c12f310 */
.L_x_16127:
[----:B------:R-:W-:Y:S05]  /*7680*/  BSYNC.RECONVERGENT B0 ;  /* 0x0000000000007941 */ /* 0x000fea0003800200 */
.L_x_16126:
[----:B0---4-:R0:W4:Y:S01]  /*7690*/  LDS R35, [R134+0xac0] ;  /* 0x000ac00086237984 */ /* 0x0111220000000800 */
[----:B------:R-:W-:Y:S04]  /*76a0*/  BSSY.RECONVERGENT B0, `(.L_x_16128) ;  /* 0x0000004000007945 */ /* 0x000fe80003800200 */
[----:B------:R-:W-:Y:S05]  /*76b0*/  @!P5 BRA `(.L_x_16129) ;  /* 0x000000000008d947 */ /* 0x000fea0003800000 */
[----:B------:R0:W-:Y:S04]  /*76c0*/  REDG.E.ADD.F32.FTZ.RN.STRONG.GPU desc[UR16][R30.64+0x280], R235 ;  /* 0x000280eb1e0079a6 */ /* 0x0001e8000c12f310 */
[----:B----4-:R0:W-:Y:S02]  /*76d0*/  REDG.E.ADD.F32.FTZ.RN.STRONG.GPU desc[UR16][R28.64+0x280], R35 ;  /* 0x000280231c0079a6 */ /* 0x0101e4000c12f310 */
.L_x_16129:
[----:B------:R-:W-:Y:S05]  /*76e0*/  BSYNC.RECONVERGENT B0 ;  /* 0x0000000000007941 */ /* 0x000fea0003800200 */
.L_x_16128:
        /* <DEDUP_REMOVED lines=10> */
.L_x_16131:
[----:B------:R-:W-:Y:S05]  /*7790*/  BSYNC.RECONVERGENT B0 ;  /* 0x0000000000007941 */ /* 0x000fea0003800200 */
.L_x_16130:
[----:B0---4-:R0:W4:Y:S01]  /*77a0*/  LDS R35, [R132+0xbc0] ;  /* 0x000bc00084237984 */ /* 0x0111220000000800 */
[----:B------:R-:W-:Y:S04]  /*77b0*/  BSSY.RECONVERGENT B0, `(.L_x_16132) ;  /* 0x0000004000007945 */ /* 0x000fe80003800200 */
[----:B------:R-:W-:Y:S05]  /*77c0*/  @!P2 BRA `(.L_x_16133) ;  /* 0x000000000008a947 */ /* 0x000fea0003800000 */
[----:B------:R0:W-:Y:S04]  /*77d0*/  REDG.E.ADD.F32.FTZ.RN.STRONG.GPU desc[UR16][R30.64+0x380], R239 ;  /* 0x000380ef1e0079a6 */ /* 0x0001e8000c12f310 */
[----:B----4-:R0:W-:Y:S02]  /*77e0*/  REDG.E.ADD.F32.FTZ.RN.STRONG.GPU desc[UR16][R28.64+0x380], R35 ;  /* 0x000380231c0079a6 */ /* 0x0101e4000c12f310 */
.L_x_16133:
[----:B------:R-:W-:Y:S05]  /*77f0*/  BSYNC.RECONVERGENT B0 ;  /* 0x0000000000007941 */ /* 0x000fea0003800200 */
.L_x_16132:
[----:B0---4-:R0:W4:Y:S01]  /*7800*/  LDS R35, [R131+0xc40] ;  /* 0x000c400083237984 */ /* 0x0111220000000800 */
[----:B------:R-:W-:Y:S04]  /*7810*/  BSSY.RECONVERGENT B0, `(.L_x_16134) ;  /* 0x0000004000007945 */ /* 0x000fe80003800200 */
[----:B------:R-:W-:Y:S05]  /*7820*/  @!P3 BRA `(.L_x_16135) ;  /* 0x000000000008b947 */ /* 0x000fea0003800000 */
[----:B------:R0:W-:Y:S04]  /*7830*/  REDG.E.ADD.F32.FTZ.RN.STRONG.GPU desc[UR16][R30.64+0x400], R241 ;  /* 0x000400f11e0079a6 */ /* 0x0001e8000c12f310 */
[----:B----4-:R0:W-:Y:S02]  /*7840*/  REDG.E.ADD.F32.FTZ.RN.STRONG.GPU desc[UR16][R28.64+0x400], R35 ;  /* 0x000400231c0079a6 */ /* 0x0101e4000c12f310 */
.L_x_16135:
[----:B------:R-:W-:Y:S05]  /*7850*/  BSYNC.RECONVERGENT B0 ;  /* 0x0000000000007941 */ /* 0x000fea0003800200 */
.L_x_16134:
[----:B0---4-:R0:W4:Y:S01]  /*7860*/  LDS R35, [R130+0xcc0] ;  /* 0x000cc00082237984 */ /* 0x0111220000000800 */
[----:B------:R-:W-:Y:S04]  /*7870*/  BSSY.RECONVERGENT B0, `(.L_x_16136) ;  /* 0x0000004000007945 */ /* 0x000fe80003800200 */
[----:B------:R-:W-:Y:S05]  /*7880*/  @!P4 BRA `(.L_x_16137) ;  /* 0x000000000008c947 */ /* 0x000fea0003800000 */
[----:B------:R0:W-:Y:S04]  /*7890*/  REDG.E.ADD.F32.FTZ.RN.STRONG.GPU desc[UR16][R30.64+0x480], R243 ;  /* 0x000480f31e0079a6 */ /* 0x0001e8000c12f310 */
[----:B----4-:R0:W-:Y:S02]  /*78a0*/  REDG.E.ADD.F32.FTZ.RN.STRONG.GPU desc[UR16][R28.64+0x480], R35 ;  /* 0x000480231c0079a6 */ /* 0x0101e4000c12f310 */
.L_x_16137:
[----:B------:R-:W-:Y:S05]  /*78b0*/  BSYNC.RECONVERGENT B0 ;  /* 0x0000000000007941 */ /* 0x000fea0003800200 */
.L_x_16136:
[----:B0---4-:R0:W4:Y:S01]  /*78c0*/  LDS R35, [R129+0xd40] ;  /* 0x000d400081237984 */ /* 0x0111220000000800 */
[----:B------:R-:W-:Y:S04]  /*78d0*/  BSSY.RECONVERGENT B0, `(.L_x_16138) ;  /* 0x0000004000007945 */ /* 0x000fe80003800200 */
[----:B------:R-:W-:Y:S05]  /*78e0*/  @!P5 BRA `(.L_x_16139) ;  /* 0x000000000008d947 */ /* 0x000fea0003800000 */
[----:B------:R0:W-:Y:S04]  /*78f0*/  REDG.E.ADD.F32.FTZ.RN.STRONG.GPU desc[UR16][R30.64+0x500], R245 ;  /* 0x000500f51e0079a6 */ /* 0x0001e8000c12f310 */
[----:B----4-:R0:W-:Y:S02]  /*7900*/  REDG.E.ADD.F32.FTZ.RN.STRONG.GPU desc[UR16][R28.64+0x500], R35 ;  /* 0x000500231c0079a6 */ /* 0x0101e4000c12f310 */
.L_x_16139:
[----:B------:R-:W-:Y:S05]  /*7910*/  BSYNC.RECONVERGENT B0 ;  /* 0x0000000000007941 */ /* 0x000fea0003800200 */
.L_x_16138:
        /* <DEDUP_REMOVED lines=10> */
.L_x_16141:
[----:B------:R-:W-:Y:S05]  /*79c0*/  BSYNC.RECONVERGENT B0 ;  /* 0x0000000000007941 */ /* 0x000fea0003800200 */
.L_x_16140:
[----:B0---4-:R0:W4:Y:S01]  /*79d0*/  LDS R35, [R127+0xe40] ;  /* 0x000e40007f237984 */ /* 0x0111220000000800 */
[----:B------:R-:W-:Y:S04]  /*79e0*/  BSSY.RECONVERGENT B0, `(.L_x_16142) ;  /* 0x0000004000007945 */ /* 0x000fe80003800200 */
[----:B------:R-:W-:Y:S05]  /*79f0*/  @!P2 BRA `(.L_x_16143) ;  /* 0x000000000008a947 */ /* 0x000fea0003800000 */
[----:B------:R0:W-:Y:S04]  /*7a00*/  REDG.E.ADD.F32.FTZ.RN.STRONG.GPU desc[UR16][R30.64+0x600], R249 ;  /* 0x000600f91e0079a6 */ /* 0x0001e8000c12f310 */
[----:B----4-:R0:W-:Y:S02]  /*7a10*/  REDG.E.ADD.F32.FTZ.RN.STRONG.GPU desc[UR16][R28.64+0x600], R35 ;  /* 0x000600231c0079a6 */ /* 0x0101e4000c12f310 */
.L_x_16143:
[----:B------:R-:W-:Y:S05]  /*7a20*/  BSYNC.RECONVERGENT B0 ;  /* 0x0000000000007941 */ /* 0x000fea0003800200 */
.L_x_16142:
[----:B0---4-:R0:W4:Y:S01]  /*7a30*/  LDS R35, [R126+0xec0] ;  /* 0x000ec0007e237984 */ /* 0x0111220000000800 */
[----:B------:R-:W-:Y:S04]  /*7a40*/  BSSY.RECONVERGENT B0, `(.L_x_16144) ;  /* 0x0000004000007945 */ /* 0x000fe80003800200 */
[----:B------:R-:W-:Y:S05]  /*7a50*/  @!P3 BRA `(.L_x_16145) ;  /* 0x000000000008b947 */ /* 0x000fea0003800000 */
[----:B------:R0:W-:Y:S04]  /*7a60*/  REDG.E.ADD.F32.FTZ.RN.STRONG.GPU desc[UR16][R30.64+0x680], R251 ;  /* 0x000680fb1e0079a6 */ /* 0x0001e8000c12f310 */
[----:B----4-:R0:W-:Y:S02]  /*7a70*/  REDG.E.ADD.F32.FTZ.RN.STRONG.GPU desc[UR16][R28.64+0x680], R35 ;  /* 0x000680231c0079a6 */ /* 0x0101e4000c12f310 */
.L_x_16145:
[----:B------:R-:W-:Y:S05]  /*7a80*/  BSYNC.RECONVERGENT B0 ;  /* 0x0000000000007941 */ /* 0x000fea0003800200 */
.L_x_16144:
[----:B0---4-:R0:W4:Y:S01]  /*7a90*/  LDS R35, [R124+0xf40] ;  /* 0x000f40007c237984 */ /* 0x0111220000000800 */
[----:B------:R-:W-:Y:S04]  /*7aa0*/  BSSY.RECONVERGENT B0, `(.L_x_16146) ;  /* 0x0000004000007945 */ /* 0x000fe80003800200 */
[----:B------:R-:W-:Y:S05]  /*7ab0*/  @!P4 BRA `(.L_x_16147) ;  /* 0x000000000008c947 */ /* 0x000fea0003800000 */
[----:B------:R0:W-:Y:S04]  /*7ac0*/  REDG.E.ADD.F32.FTZ.RN.STRONG.GPU desc[UR16][R30.64+0x700], R34 ;  /* 0x000700221e0079a6 */ /* 0x0001e8000c12f310 */
[----:B----4-:R0:W-:Y:S02]  /*7ad0*/  REDG.E.ADD.F32.FTZ.RN.STRONG.GPU desc[UR16][R28.64+0x700], R35 ;  /* 0x000700231c0079a6 */ /* 0x0101e4000c12f310 */
.L_x_16147:
[----:B------:R-:W-:Y:S05]  /*7ae0*/  BSYNC.RECONVERGENT B0 ;  /* 0x0000000000007941 */ /* 0x000fea0003800200 */
.L_x_16146:
[----:B0---4-:R0:W4:Y:S01]  /*7af0*/  LDS R35, [R123+0xfc0] ;  /* 0x000fc0007b237984 */ /* 0x0111220000000800 */
[----:B------:R-:W-:Y:S04]  /*7b00*/  BSSY.RECONVERGENT B0, `(.L_x_16148) ;  /* 0x0000004000007945 */ /* 0x000fe80003800200 */
[----:B------:R-:W-:Y:S05]  /*7b10*/  @!P5 BRA `(.L_x_16149) ;  /* 0x000000000008d947 */ /* 0x000fea0003800000 */
[----:B------:R0:W-:Y:S04]  /*7b20*/  REDG.E.ADD.F32.FTZ.RN.STRONG.GPU desc[UR16][R30.64+0x780], R206 ;  /* 0x000780ce1e0079a6 */ /* 0x0001e8000c12f310 */
[----:B----4-:R0:W-:Y:S02]  /*7b30*/  REDG.E.ADD.F32.FTZ.RN.STRONG.GPU desc[UR16][R28.64+0x780], R35 ;  /* 0x000780231c0079a6 */ /* 0x0101e4000c12f310 */
.L_x_16149:
[----:B------:R-:W-:Y:S05]  /*7b40*/  BSYNC.RECONVERGENT B0 ;  /* 0x0000000000007941 */ /* 0x000fea0003800200 */
.L_x_16148:
[----:B0-----:R-:W0:Y:S01]  /*7b50*/  SHFL.DOWN PT, R28, R199, 0x1, 0x1f ;  /* 0x08201f00c71c7f89 */ /* 0x001e2200000e0000 */
[----:B------:R-:W-:Y:S01]  /*7b60*/  ISETP.GT.AND P2, PT, R111, 0x1e, PT ;  /* 0x0000001e6f00780c */ /* 0x000fe20003f44270 */
[----:B------:R-:W-:Y:S01]  /*7b70*/  FMUL.FTZ R31, R162, R226 ;  /* 0x000000e2a21f7220 */ /* 0x000fe20000410000 */
[----:B------:R-:W-:Y:S01]  /*7b80*/  BSSY.RECONVERGENT B0, `(.L_x_16150) ;  /* 0x000007b000007945 */ /* 0x000fe20003800200 */
[----:B------:R-:W5:Y:S02]  /*7b90*/  SHFL.DOWN PT, R29, R200, 0x1, 0x1f ;  /* 0x08201f00c81d7f89 */ /* 0x000f6400000e0000 */
[----:B------:R-:W-:-:S04]  /*7ba0*/  FFMA.FTZ R31, R164, R32, R31 ;  /* 0x00000020a41f7223 */ /* 0x000fc8000001001f */
[----:B------:R-:W-:-:S04]  /*7bb0*/  FFMA.FTZ R70, R79, R31, R70 ;  /* 0x0000001f4f467223 */ /* 0x000fc80000010046 */
[----:B0-----:R-:W-:Y:S01]  /*7bc0*/  @!P2 FADD.FTZ R199, R199, R28 ;  /* 0x0000001cc7c7a221 */ /* 0x001fe20000010000 */
[----:B-----5:R-:W-:-:S04]  /*7bd0*/  @!P2 FADD.FTZ R200, R200, R29 ;  /* 0x0000001dc8c8a221 */ /* 0x020fc80000010000 */
[----:B------:R-:W0:Y:S01]  /*7be0*/  SHFL.DOWN PT, R28, R199, 0x2, 0x1f ;  /* 0x08401f00c71c7f89 */ /* 0x000e2200000e0000 */
[----:B------:R-:W-:-:S03]  /*7bf0*/  ISETP.GT.AND P2, PT, R111, 0x1d, PT ;  /* 0x0000001d6f00780c */ /* 0x000fc60003f44270 */
[----:B------:R-:W5:Y:S10]  /*7c00*/  SHFL.DOWN PT, R29, R200, 0x2, 0x1f ;  /* 0x08401f00c81d7f89 */ /* 0x000f7400000e0000 */
[----:B0-----:R-:W-:Y:S01]  /*7c10*/  @!P2 FADD.FTZ R199, R199, R28 ;  /* 0x0000001cc7c7a221 */ /* 0x001fe20000010000 */
[----:B-----5:R-:W-:-:S04]  /*7c20*/  @!P2 FADD.FTZ R200, R200, R29 ;  /* 0x0000001dc8c8a221 */ /* 0x020fc80000010000 */
[----:B------:R-:W0:Y:S01]  /*7c30*/  SHFL.DOWN PT, R206, R199, 0x4, 0x1f ;  /* 0x08801f00c7ce7f89 */ /* 0x000e2200000e0000 */
[----:B------:R-:W-:Y:S01]  /*7c40*/  FMUL.FTZ R29, R27, R32 ;  /* 0x000000201b1d7220 */ /* 0x000fe20000410000 */
[----:B------:R-:W-:Y:S02]  /*7c50*/  ISETP.GT.AND P2, PT, R111, 0x1b, PT ;  /* 0x0000001b6f00780c */ /* 0x000fe40003f44270 */
[----:B------:R-:W5:Y:S01]  /*7c60*/  SHFL.DOWN PT, R187, R200, 0x4, 0x1f ;  /* 0x08801f00c8bb7f89 */ /* 0x000f6200000e0000 */
[-C--:B------:R-:W-:Y:S01]  /*7c70*/  FFMA.FTZ R28, R26, R226.reuse, -R29 ;  /* 0x000000e21a1c7223 */ /* 0x080fe2000001081d */
[----:B------:R-:W-:-:S03]  /*7c80*/  FMUL.FTZ R29, R27, R226 ;  /* 0x000000e21b1d7220 */ /* 0x000fc60000410000 */
[----:B------:R-:W-:Y:S01]  /*7c90*/  FMUL.FTZ R203, R203, R28 ;  /* 0x0000001ccbcb7220 */ /* 0x000fe20000410000 */
[----:B----4-:R-:W-:Y:S01]  /*7ca0*/  FFMA.FTZ R35, R26, R32, R29 ;  /* 0x000000201a237223 */ /* 0x010fe2000001001d */
[-C--:B------:R-:W-:Y:S01]  /*7cb0*/  FMUL.FTZ R29, R27, R224.reuse ;  /* 0x000000e01b1d7220 */ /* 0x080fe20000410000 */
[----:B------:R-:W-:Y:S02]  /*7cc0*/  FMUL.FTZ R28, R175, R229 ;  /* 0x000000e5af1c7220 */ /* 0x000fe40000410000 */
[----:B------:R-:W-:Y:S01]  /*7cd0*/  FFMA.FTZ R35, R204, R35, R203 ;  /* 0x00000023cc237223 */ /* 0x000fe200000100cb */
[----:B------:R-:W-:Y:S01]  /*7ce0*/  FFMA.FTZ R32, R26, R229, -R29 ;  /* 0x000000e51a207223 */ /* 0x000fe2000001081d */
[----:B------:R-:W-:Y:S01]  /*7cf0*/  FFMA.FTZ R30, R177, R224, R28 ;  /* 0x000000e0b11e7223 */ /* 0x000fe2000001001c */
[----:B------:R-:W-:Y:S01]  /*7d00*/  FMUL.FTZ R29, R166, R221 ;  /* 0x000000dda61d7220 */ /* 0x000fe20000410000 */
[----:B------:R-:W-:Y:S01]  /*7d10*/  FFMA.FTZ R34, R86, R31, R35 ;  /* 0x0000001f56227223 */ /* 0x000fe20000010023 */
[----:B------:R-:W-:Y:S01]  /*7d20*/  FMUL.FTZ R201, R201, R32 ;  /* 0x00000020c9c97220 */ /* 0x000fe20000410000 */
[C---:B------:R-:W-:Y:S01]  /*7d30*/  FMUL.FTZ R31, R27.reuse, R223 ;  /* 0x000000df1b1f7220 */ /* 0x040fe20000410000 */
[C---:B------:R-:W-:Y:S01]  /*7d40*/  FMUL.FTZ R28, R27.reuse, R221 ;  /* 0x000000dd1b1c7220 */ /* 0x040fe20000410000 */
[----:B------:R-:W-:Y:S01]  /*7d50*/  FMUL.FTZ R229, R27, R229 ;  /* 0x000000e51be57220 */ /* 0x000fe20000410000 */
[----:B------:R-:W-:Y:S01]  /*7d60*/  FFMA.FTZ R71, R78, R30, R71 ;  /* 0x0000001e4e477223 */ /* 0x000fe20000010047 */
[----:B0-----:R-:W-:Y:S01]  /*7d70*/  @!P2 FADD.FTZ R199, R199, R206 ;  /* 0x000000cec7c7a221 */ /* 0x001fe20000010000 */
[----:B------:R-:W-:Y:S01]  /*7d80*/  FFMA.FTZ R221, R26, R221, -R31 ;  /* 0x000000dd1add7223 */ /* 0x000fe2000001081f */
[-C--:B------:R-:W-:Y:S01]  /*7d90*/  FFMA.FTZ R31, R168, R223.reuse, R29 ;  /* 0x000000dfa81f7223 */ /* 0x080fe2000001001d */
[----:B------:R-:W-:Y:S01]  /*7da0*/  FMUL.FTZ R29, R27, R216 ;  /* 0x000000d81b1d7220 */ /* 0x000fe20000410000 */
[----:B-----5:R-:W-:Y:S01]  /*7db0*/  @!P2 FADD.FTZ R200, R200, R187 ;  /* 0x000000bbc8c8a221 */ /* 0x020fe20000010000 */
[----:B------:R-:W0:Y:S01]  /*7dc0*/  SHFL.DOWN PT, R32, R199, 0x8, 0x1f ;  /* 0x09001f00c7207f89 */ /* 0x000e2200000e0000 */
[----:B------:R-:W-:Y:S01]  /*7dd0*/  FFMA.FTZ R28, R26, R223, R28 ;  /* 0x000000df1a1c7223 */ /* 0x000fe2000001001c */
[----:B------:R-:W-:Y:S01]  /*7de0*/  FMUL.FTZ R4, R4, R221 ;  /* 0x000000dd04047220 */ /* 0x000fe20000410000 */
[----:B------:R-:W-:Y:S01]  /*7df0*/  ISETP.GT.AND P2, PT, R111, 0x17, PT ;  /* 0x000000176f00780c */ /* 0x000fe20003f44270 */
[----:B------:R-:W4:Y:S01]  /*7e00*/  SHFL.DOWN PT, R177, R200, 0x8, 0x1f ;  /* 0x09001f00c8b17f89 */ /* 0x000f2200000e0000 */
        /* <DEDUP_REMOVED lines=8> */
[CC--:B------:R-:W-:Y:S01]  /*7e90*/  FFMA.FTZ R28, R26.reuse, R216.reuse, R5 ;  /* 0x000000d81a1c7223 */ /* 0x0c0fe20000010005 */
[----:B------:R-:W-:Y:S01]  /*7ea0*/  FFMA.FTZ R216, R181, R216, R4 ;  /* 0x000000d8b5d87223 */ /* 0x000fe20000010004 */
[----:B------:R-:W-:Y:S01]  /*7eb0*/  FFMA.FTZ R4, R26, R182, -R29 ;  /* 0x000000b61a047223 */ /* 0x000fe2000001081d */
[----:B------:R-:W-:Y:S01]  /*7ec0*/  FFMA.FTZ R175, R87, R30, R202 ;  /* 0x0000001e57af7223 */ /* 0x000fe200000100ca */
[-C--:B------:R-:W-:Y:S01]  /*7ed0*/  FMUL.FTZ R5, R170, R182.reuse ;  /* 0x000000b6aa057220 */ /* 0x080fe20000410000 */
[----:B------:R-:W-:Y:S01]  /*7ee0*/  FMUL.FTZ R29, R27, R182 ;  /* 0x000000b61b1d7220 */ /* 0x000fe20000410000 */
[-C--:B------:R-:W-:Y:S01]  /*7ef0*/  FFMA.FTZ R72, R81, R31.reuse, R72 ;  /* 0x0000001f51487223 */ /* 0x080fe20000010048 */
[----:B------:R-:W-:Y:S01]  /*7f00*/  FFMA.FTZ R30, R88, R31, R35 ;  /* 0x0000001f581e7223 */ /* 0x000fe20000010023 */
[----:B------:R-:W-:Y:S01]  /*7f10*/  FFMA.FTZ R28, R193, R28, R194 ;  /* 0x0000001cc11c7223 */ /* 0x000fe200000100c2 */
[----:B------:R-:W-:Y:S01]  /*7f20*/  FMUL.FTZ R195, R195, R4 ;  /* 0x00000004c3c37220 */ /* 0x000fe20000410000 */
[-C--:B------:R-:W-:Y:S01]  /*7f30*/  FFMA.FTZ R29, R26, R184.reuse, R29 ;  /* 0x000000b81a1d7223 */ /* 0x080fe2000001001d */
[----:B0-----:R-:W-:Y:S01]  /*7f40*/  @!P2 FADD.FTZ R199, R199, R32 ;  /* 0x00000020c7c7a221 */ /* 0x001fe20000010000 */
[----:B------:R-:W-:Y:S01]  /*7f50*/  FFMA.FTZ R31, R172, R184, R5 ;  /* 0x000000b8ac1f7223 */ /* 0x000fe20000010005 */
[----:B------:R-:W-:Y:S01]  /*7f60*/  FADD.FTZ R100, R175, R100 ;  /* 0x00000064af647221 */ /* 0x000fe20000010000 */
[----:B------:R-:W-:Y:S01]  /*7f70*/  FMUL.FTZ R5, R27, R188 ;  /* 0x000000bc1b057220 */ /* 0x000fe20000410000 */
[----:B----4-:R-:W-:Y:S01]  /*7f80*/  @!P2 FADD.FTZ R200, R200, R177 ;  /* 0x000000b1c8c8a221 */ /* 0x010fe20000010000 */
[----:B------:R-:W0:Y:S01]  /*7f90*/  SHFL.DOWN PT, R32, R199, 0x10, 0x1f ;  /* 0x0a001f00c7207f89 */ /* 0x000e2200000e0000 */
[----:B------:R-:W-:Y:S01]  /*7fa0*/  FFMA.FTZ R35, R89, R216, R28 ;  /* 0x000000d859237223 */ /* 0x000fe2000001001c */
[----:B------:R-:W-:Y:S01]  /*7fb0*/  FFMA.FTZ R195, R196, R29, R195 ;  /* 0x0000001dc4c37223 */ /* 0x000fe200000100c3 */
[----:B------:R-:W-:Y:S01]  /*7fc0*/  FFMA.FTZ R29, R26, R186, -R5 ;  /* 0x000000ba1a1d7223 */ /* 0x000fe20000010805 */
[----:B------:R-:W4:Y:S01]  /*7fd0*/  SHFL.DOWN PT, R175, R200, 0x10, 0x1f ;  /* 0x0a001f00c8af7f89 */ /* 0x000f2200000e0000 */
[----:B------:R-:W-:Y:S01]  /*7fe0*/  FADD.FTZ R98, R35, R98 ;  /* 0x0000006223627221 */ /* 0x000fe20000010000 */
[----:B------:R-:W-:Y:S01]  /*7ff0*/  FFMA.FTZ R28, R90, R31, R195 ;  /* 0x0000001f5a1c7223 */ /* 0x000fe200000100c3 */
[----:B------:R-:W-:Y:S01]  /*8000*/  FMUL.FTZ R198, R198, R29 ;  /* 0x0000001dc6c67220 */ /* 0x000fe20000410000 */
[C---:B------:R-:W-:Y:S01]  /*8010*/  FMUL.FTZ R35, R27.reuse, R190 ;  /* 0x000000be1b237220 */ /* 0x040fe20000410000 */
[-C--:B------:R-:W-:Y:S01]  /*8020*/  FMUL.FTZ R29, R27, R189.reuse ;  /* 0x000000bd1b1d7220 */ /* 0x080fe20000410000 */
[----:B------:R-:W-:Y:S01]  /*8030*/  FADD.FTZ R97, R28, R97 ;  /* 0x000000611c617221 */ /* 0x000fe20000010000 */
[----:B------:R-:W-:Y:S01]  /*8040*/  FMUL.FTZ R4, R183, R186 ;  /* 0x000000bab7047220 */ /* 0x000fe20000410000 */
[CC--:B------:R-:W-:Y:S01]  /*8050*/  FFMA.FTZ R28, R26.reuse, R189.reuse, -R35 ;  /* 0x000000bd1a1c7223 */ /* 0x0c0fe20000010823 */
[----:B------:R-:W-:Y:S01]  /*8060*/  FFMA.FTZ R35, R26, R190, R29 ;  /* 0x000000be1a237223 */ /* 0x000fe2000001001d */
[C---:B------:R-:W-:Y:S01]  /*8070*/  FMUL.FTZ R29, R27.reuse, R192 ;  /* 0x000000c01b1d7220 */ /* 0x040fe20000410000 */
[----:B------:R-:W-:Y:S01]  /*8080*/  FMUL.FTZ R5, R27, R186 ;  /* 0x000000ba1b057220 */ /* 0x000fe20000410000 */
[----:B------:R-:W-:Y:S01]  /*8090*/  FMUL.FTZ R7, R7, R28 ;  /* 0x0000001c07077220 */ /* 0x000fe20000410000 */
[----:B------:R-:W-:Y:S01]  /*80a0*/  FADD.FTZ R99, R30, R99 ;  /* 0x000000631e637221 */ /* 0x000fe20000010000 */
[----:B------:R-:W-:Y:S01]  /*80b0*/  ISETP.NE.AND P2, PT, R111, RZ, PT ;  /* 0x000000ff6f00720c */ /* 0x000fe20003f45270 */
[-C--:B------:R-:W-:Y:S01]  /*80c0*/  FMUL.FTZ R28, R171, R178.reuse ;  /* 0x000000b2ab1c7220 */ /* 0x080fe20000410000 */
[----:B------:R-:W-:Y:S01]  /*80d0*/  FMUL.FTZ R27, R27, R178 ;  /* 0x000000b21b1b7220 */ /* 0x000fe20000410000 */
[----:B------:R-:W-:Y:S01]  /*80e0*/  FFMA.FTZ R30, R185, R188, R4 ;  /* 0x000000bcb91e7223 */ /* 0x000fe20000010004 */
[C---:B------:R-:W-:Y:S01]  /*80f0*/  FFMA.FTZ R178, R26.reuse, R178, -R29 ;  /* 0x000000b21ab27223 */ /* 0x040fe2000001081d */
[----:B------:R-:W-:Y:S01]  /*8100*/  FFMA.FTZ R188, R26, R188, R5 ;  /* 0x000000bc1abc7223 */ /* 0x000fe20000010005 */
[----:B------:R-:W-:Y:S01]  /*8110*/  FMUL.FTZ R5, R174, R189 ;  /* 0x000000bdae057220 */ /* 0x000fe20000410000 */
[----:B------:R-:W-:Y:S01]  /*8120*/  FFMA.FTZ R27, R26, R192, R27 ;  /* 0x000000c01a1b7223 */ /* 0x000fe2000001001b */
[----:B------:R-:W-:Y:S01]  /*8130*/  FMUL.FTZ R191, R191, R178 ;  /* 0x000000b2bfbf7220 */ /* 0x000fe20000410000 */
[----:B------:R-:W-:Y:S01]  /*8140*/  FFMA.FTZ R74, R83, R31, R74 ;  /* 0x0000001f534a7223 */ /* 0x000fe2000001004a */
[----:B------:R-:W-:Y:S01]  /*8150*/  FFMA.FTZ R31, R176, R190, R5 ;  /* 0x000000beb01f7223 */ /* 0x000fe20000010005 */
[----:B0-----:R-:W-:Y:S01]  /*8160*/  FADD.FTZ R4, R199, R32 ;  /* 0x00000020c7047221 */ /* 0x001fe20000010000 */
[----:B----4-:R-:W-:Y:S01]  /*8170*/  FADD.FTZ R5, R200, R175 ;  /* 0x000000afc8057221 */ /* 0x010fe20000010000 */
[----:B------:R-:W-:Y:S01]  /*8180*/  FFMA.FTZ R7, R6, R35, R7 ;  /* 0x0000002306077223 */ /* 0x000fe20000010007 */
[----:B------:R-:W-:Y:S01]  /*8190*/  FFMA.FTZ R28, R173, R192, R28 ;  /* 0x000000c0ad1c7223 */ /* 0x000fe2000001001c */
[----:B------:R-:W-:Y:S01]  /*81a0*/  FFMA.FTZ R180, R180, R27, R191 ;  /* 0x0000001bb4b47223 */ /* 0x000fe200000100bf */
[----:B------:R-:W-:Y:S01]  /*81b0*/  FFMA.FTZ R188, R197, R188, R198 ;  /* 0x000000bcc5bc7223 */ /* 0x000fe200000100c6 */
[-C--:B------:R-:W-:Y:S01]  /*81c0*/  FFMA.FTZ R6, R92, R31.reuse, R7 ;  /* 0x0000001f5c067223 */ /* 0x080fe20000010007 */
[----:B------:R0:W-:Y:S01]  /*81d0*/  @!P2 STS.64 [UR6+0x18c8], R4 ;  /* 0x0018c804ff00a988 */ /* 0x0001e20008000a06 */
[----:B------:R-:W-:Y:S01]  /*81e0*/  FFMA.FTZ R7, R93, R28, R180 ;  /* 0x0000001c5d077223 */ /* 0x000fe200000100b4 */
[----:B------:R-:W-:Y:S01]  /*81f0*/  FFMA.FTZ R29, R91, R30, R188 ;  /* 0x0000001e5b1d7223 */ /* 0x000fe200000100bc */
[----:B------:R-:W-:Y:S01]  /*8200*/  ISETP.GT.AND P2, PT, R111, 0xf, PT ;  /* 0x0000000f6f00780c */ /* 0x000fe20003f44270 */
[----:B------:R-:W-:Y:S01]  /*8210*/  FADD.FTZ R95, R6, R95 ;  /* 0x0000005f065f7221 */ /* 0x000fe20000010000 */
[----:B------:R-:W-:Y:S01]  /*8220*/  FADD.FTZ R94, R7, R94 ;  /* 0x0000005e075e7221 */ /* 0x000fe20000010000 */
[----:B------:R-:W-:Y:S01]  /*8230*/  FADD.FTZ R101, R34, R101 ;  /* 0x0000006522657221 */ /* 0x000fe20000010000 */
[----:B------:R-:W-:Y:S01]  /*8240*/  FFMA.FTZ R73, R80, R216, R73 ;  /* 0x000000d850497223 */ /* 0x000fe20000010049 */
[----:B------:R-:W-:Y:S01]  /*8250*/  FFMA.FTZ R75, R82, R30, R75 ;  /* 0x0000001e524b7223 */ /* 0x000fe2000001004b */
[----:B------:R-:W-:Y:S01]  /*8260*/  FFMA.FTZ R76, R85, R31, R76 ;  /* 0x0000001f554c7223 */ /* 0x000fe2000001004c */
[----:B------:R-:W-:Y:S01]  /*8270*/  FADD.FTZ R96, R29, R96 ;  /* 0x000000601d607221 */ /* 0x000fe20000010000 */
[----:B------:R-:W-:Y:S01]  /*8280*/  FFMA.FTZ R77, R84, R28, R77 ;  /* 0x0000001c544d7223 */ /* 0x000fe2000001004d */
        /* <DEDUP_REMOVED lines=10> */
.L_x_16151:
[----:B------:R-:W-:Y:S05]  /*8330*/  BSYNC.RECONVERGENT B0 ;  /* 0x0000000000007941 */ /* 0x000fea0003800200 */
.L_x_16150:
[----:B------:R-:W-:-:S04]  /*8340*/  UIADD3 UR4, UPT, UPT, UR4, 0x1, URZ ;  /* 0x0000000104047890 */ /* 0x000fc8000fffe0ff */
[----:B------:R-:W-:-:S09]  /*8350*/  UISETP.GE.AND UP0, UPT, UR4, UR9, UPT ;  /* 0x000000090400728c */ /* 0x000fd2000bf06270 */
[----:B------:R-:W-:Y:S05]  /*8360*/  BRA.U !UP0, `(.L_x_16152) ;  /* 0xffffffb108d07547 */ /* 0x000fea000b83ffff */
.L_x_16104:
[----:B------:R-:W-:Y:S01]  /*8370*/  BAR.SYNC.DEFER_BLOCKING 0x0 ;  /* 0x0000000000007b1d */ /* 0x000fe20000010000 */
[----:B------:R-:W-:Y:S01]  /*8380*/  F2FP.F16.F32.PACK_AB R76, R76, R77 ;  /* 0x0000004d4c4c723e */ /* 0x000fe200000000ff */
[----:B------:R-:W-:Y:S01]  /*8390*/  HFMA2 R13, -RZ, RZ, 0, 0 ;  /* 0x00000000ff0d7431 */ /* 0x000fe200000001ff */
[----:B------:R-:W-:Y:S02]  /*83a0*/  F2FP.F16.F32.PACK_AB R74, R74, R75 ;  /* 0x0000004b4a4a723e */ /* 0x000fe400000000ff */
[----:B------:R-:W-:-:S03]  /*83b0*/  F2FP.F16.F32.PACK_AB R72, R72, R73 ;  /* 0x000000494848723e */ /* 0x000fc600000000ff */
[----:B------:R-:W4:Y:S01]  /*83c0*/  LDC.64 R28, c[0x0][0x4f8] ;  /* 0x00013e00ff1c7b82 */ /* 0x000f220000000a00 */
[----:B------:R-:W-:Y:S01]  /*83d0*/  F2FP.F16.F32.PACK_AB R70, R70, R71 ;  /* 0x000000474646723e */ /* 0x000fe200000000ff */
[----:B------:R-:W5:Y:S01]  /*83e0*/  LDCU.64 UR8, c[0x0][0x500] ;  /* 0x0000a000ff0877ac */ /* 0x000f620008000a00 */
[----:B------:R-:W-:Y:S02]  /*83f0*/  PRMT R51, R76, 0x7632, R51 ;  /* 0x000076324c337816 */ /* 0x000fe40000000033 */
[----:B------:R-:W-:Y:S01]  /*8400*/  PRMT R0, R74, 0x7632, R0 ;  /* 0x000076324a007816 */ /* 0x000fe20000000000 */
[----:B------:R-:W1:Y:S01]  /*8410*/  LDCU.64 UR10, c[0x0][0x550] ;  /* 0x0000aa00ff0a77ac */ /* 0x000e620008000a00 */
[----:B------:R-:W-:Y:S02]  /*8420*/  PRMT R4, R72, 0x7632, R4 ;  /* 0x0000763248047816 */ /* 0x000fe40000000004 */
[----:B------:R-:W-:Y:S02]  /*8430*/  PRMT R5, R70, 0x7632, R5 ;  /* 0x0000763246057816 */ /* 0x000fe40000000005 */
[----:B------:R-:W-:Y:S01]  /*8440*/  IADD3 R33, PT, PT, -R12, R33, RZ ;  /* 0x000000210c217210 */ /* 0x000fe20007ffe1ff */
        /* <DEDUP_REMOVED lines=10> */
[----:B----4-:R-:W-:-:S03]  /*84f0*/  IMAD.WIDE.U32 R4, R28, UR18, R12 ;  /* 0x000000121c047c25 */ /* 0x010fc6000f8e000c */
        /* <DEDUP_REMOVED lines=11> */
[C---:B-1----:R-:W-:Y:S01]  /*85b0*/  LEA R4, P0, R5.reuse, UR10, 0x1 ;  /* 0x0000000a05047c11 */ /* 0x042fe2000f8008ff */
        /* <DEDUP_REMOVED lines=37> */
[----:B----4-:R-:W-:Y:S01]  /*8810*/  F2FP.F16.F32.PACK_AB R5, R101, R100 ;  /* 0x000000646505723e */ /* 0x010fe200000000ff */
        /* <DEDUP_REMOVED lines=61> */
.L_x_16102:
        /* <DEDUP_REMOVED lines=34> */
.L_x_16155:
[----:B------:R-:W-:Y:S05]  /*8e10*/  BSYNC.RECONVERGENT B0 ;  /* 0x0000000000007941 */ /* 0x000fea0003800200 */
.L_x_16154:
        /* <DEDUP_REMOVED lines=26> */
.L_x_16157:
[----:B------:R-:W-:Y:S05]  /*8fc0*/  BSYNC.RECONVERGENT B0 ;  /* 0x0000000000007941 */ /* 0x000fea0003800200 */
.L_x_16156:
        /* <DEDUP_REMOVED lines=8> */
.L_x_16158:
        /* <DEDUP_REMOVED lines=16> */
.L_x_16159:
        /* <DEDUP_REMOVED lines=11> */
.L_x_18772:


//--------------------- .text._Z25selective_scan_bwd_kernelI32Selective_Scan_bwd_kernel_traitsILi32ELi8ELb0ELb1ELb1ELb1ELb0EN3c104HalfENS1_7complexIfEEEEv12SSMParamsBwd --------------------------
	.section	.text._Z25selective_scan_bwd_kernelI32Selective_Scan_bwd_kernel_traitsILi32ELi8ELb0ELb1ELb1ELb1ELb0EN3c104HalfENS1_7complexIfEEEEv12SSMParamsBwd,"ax",@progbits
	.align	128
        .global         _Z25selective_scan_bwd_kernelI32Selective_Scan_bwd_kernel_traitsILi32ELi8ELb0ELb1ELb1ELb1ELb0EN3c104HalfENS1_7complexIfEEEEv12SSMParamsBwd
        .type           _Z25selective_scan_bwd_kernelI32Selective_Scan_bwd_kernel_traitsILi32ELi8ELb0ELb1ELb1ELb1ELb0EN3c104HalfENS1_7complexIfEEEEv12SSMParamsBwd,@function
        .size           _Z25selective_scan_bwd_kernelI32Selective_Scan_bwd_kernel_traitsILi32ELi8ELb0ELb1ELb1ELb1ELb0EN3c104HalfENS1_7complexIfEEEEv12SSMParamsBwd,(.L_x_18773 - _Z25selective_scan_bwd_kernelI32Selective_Scan_bwd_kernel_traitsILi32ELi8ELb0ELb1ELb1ELb1ELb0EN3c104HalfENS1_7complexIfEEEEv12SSMParamsBwd)
        .other          _Z25selective_scan_bwd_kernelI32Selective_Scan_bwd_kernel_traitsILi32ELi8ELb0ELb1ELb1ELb1ELb0EN3c104HalfENS1_7complexIfEEEEv12SSMParamsBwd,@"STO_CUDA_ENTRY STV_DEFAULT"
_Z25selective_scan_bwd_kernelI32Selective_Scan_bwd_kernel_traitsILi32ELi8ELb0ELb1ELb1ELb1ELb0EN3c104HalfENS1_7complexIfEEEEv12SSMParamsBwd:
.text._Z25selective_scan_bwd_kernelI32Selective_Scan_bwd_kernel_traitsILi32ELi8ELb0ELb1ELb1ELb1ELb0EN3c104HalfENS1_7complexIfEEEEv12SSMParamsBwd:
        /* <DEDUP_REMOVED lines=115> */
[----:B------:R-:W4:Y:S01]  /*0730*/  @P0 LDC R13, c[0x0][0x38c] ;  /* 0x0000e300ff0d0b82 */ /* 0x000f220000000800 */
[--C-:B-1----:R-:W-:Y:S02]  /*0740*/  SHF.R.U64 R5, R20, 0x1, R21.reuse ;  /* 0x0000000114057819 */ /* 0x102fe40000001215 */
[----:B------:R-:W-:Y:S02]  /*0750*/  SHF.R.U32.HI R0, RZ, 0x1, R21 ;  /* 0x00000001ff007819 */ /* 0x000fe40000011615 */
[----:B------:R-:W-:-:S03]  /*0760*/  IADD3.X R14, PT, PT, R7, R14, RZ, P1, !PT ;  /* 0x0000000e070e7210 */ /* 0x000fc60000ffe4ff */
[----:B------:R-:W1:Y:S01]  /*0770*/  LDC.64 R20, c[0x0][0x468] ;  /* 0x00011a00ff147b82 */ /* 0x000e620000000a00 */
[----:B------:R-:W-:Y:S01]  /*0780*/  IADD3.X R12, PT, PT, R7, R12, RZ, P4, !PT ;  /* 0x0000000c070c7210 */ /* 0x000fe200027fe4ff */
[----:B---3--:R-:W-:Y:S02]  /*0790*/  UIMAD.WIDE.U32 UR4, UR18, UR8, URZ ;  /* 0x00000008120472a5 */ /* 0x008fe4000f8e00ff */
[----:B------:R-:W-:-:S04]  /*07a0*/  IMAD R161, R0, UR18, RZ ;  /* 0x0000001200a17c24 */ /* 0x000fc8000f8e02ff */
[----:B------:R-:W3:Y:S01]  /*07b0*/  @P0 LDC.64 R6, c[0x0][0x480] ;  /* 0x00012000ff060b82 */ /* 0x000ee20000000a00 */
[----:B0-----:R-:W-:-:S07]  /*07c0*/  @P0 IMAD R0, R8, UR18, R169 ;  /* 0x0000001208000c24 */ /* 0x001fce000f8e02a9 */
[----:B------:R-:W0:Y:S01]  /*07d0*/  LDC.64 R22, c[0x0][0x528] ;  /* 0x00014a00ff167b82 */ /* 0x000e220000000a00 */
[----:B------:R-:W-:Y:S01]  /*07e0*/  IMAD.WIDE.U32 R4, R5, UR18, R2 ;  /* 0x0000001205047c25 */ /* 0x000fe2000f8e0002 */
[----:B------:R-:W-:-:S03]  /*07f0*/  UIMAD UR5, UR18, UR9, UR5 ;  /* 0x00000009120572a4 */ /* 0x000fc6000f8e0205 */
[----:B------:R-:W-:Y:S01]  /*0800*/  @P0 IMAD R0, R0, R25, RZ ;  /* 0x0000001900000224 */ /* 0x000fe200078e02ff */
[----:B------:R-:W-:Y:S02]  /*0810*/  IADD3 R161, PT, PT, R5, R161, RZ ;  /* 0x000000a105a17210 */ /* 0x000fe40007ffe0ff */
[----:B------:R-:W-:Y:S01]  /*0820*/  ISETP.GE.AND P1, PT, R25, 0x1, PT ;  /* 0x000000011900780c */ /* 0x000fe20003f26270 */
[----:B--2---:R-:W-:Y:S01]  /*0830*/  IMAD.WIDE.U32 R2, R169, R10, UR4 ;  /* 0x00000004a9027e25 */ /* 0x004fe2000f8e000a */
[----:B----4-:R-:W-:-:S03]  /*0840*/  LEA R163, P4, R4, R18, 0x3 ;  /* 0x0000001204a37211 */ /* 0x010fc600078818ff */
[----:B------:R-:W-:Y:S01]  /*0850*/  @P0 IMAD R5, R0, R13, RZ ;  /* 0x0000000d00050224 */ /* 0x000fe200078e02ff */
[----:B------:R-:W-:Y:S01]  /*0860*/  SHF.R.S32.HI R0, RZ, 0x1f, R9 ;  /* 0x0000001fff007819 */ /* 0x000fe20000011409 */
[----:B------:R-:W-:Y:S01]  /*0870*/  IMAD R13, R169, R11, R3 ;  /* 0x0000000ba90d7224 */ /* 0x000fe200078e0203 */
[----:B------:R-:W-:Y:S02]  /*0880*/  LEA.HI.X R161, R4, R19, R161, 0x3, P4 ;  /* 0x0000001304a17211 */ /* 0x000fe400020f1ca1 */
[C---:B------:R-:W-:Y:S02]  /*0890*/  IADD3.X R4, PT, PT, R0.reuse, R17, RZ, P2, !PT ;  /* 0x0000001100047210 */ /* 0x040fe400017fe4ff */
[----:B------:R-:W-:Y:S02]  /*08a0*/  IADD3.X R3, PT, PT, R0, R15, RZ, P3, !PT ;  /* 0x0000000f00037210 */ /* 0x000fe40001ffe4ff */
[----:B------:R-:W-:Y:S02]  /*08b0*/  LEA R154, P2, R153, R154, 0x1 ;  /* 0x0000009a999a7211 */ /* 0x000fe400078408ff */
[----:B-1----:R-:W-:-:S02]  /*08c0*/  LEA R152, P3, R150, R20, 0x1 ;  /* 0x0000001496987211 */ /* 0x002fc400078608ff */
[----:B------:R-:W-:Y:S02]  /*08d0*/  CS2R R10, SRZ ;  /* 0x00000000000a7805 */ /* 0x000fe4000001ff00 */
[----:B------:R-:W-:Y:S01]  /*08e0*/  IADD3 R2, P4, PT, R9, R2, RZ ;  /* 0x0000000209027210 */ /* 0x000fe20007f9e0ff */
[----:B---3--:R-:W-:Y:S01]  /*08f0*/  @P0 IMAD.WIDE R10, R5, 0x10, R6 ;  /* 0x00000010050a0825 */ /* 0x008fe200078e0206 */
[----:B------:R-:W-:Y:S02]  /*0900*/  LEA.HI.X R153, R153, R155, R4, 0x1, P2 ;  /* 0x0000009b99997211 */ /* 0x000fe400010f0c04 */
[----:B------:R-:W-:Y:S01]  /*0910*/  LEA.HI.X R150, R150, R21, R3, 0x1, P3 ;  /* 0x0000001596967211 */ /* 0x000fe200018f0c03 */
[----:B------:R-:W-:Y:S01]  /*0920*/  IMAD.WIDE.U32 R8, R169, R158, RZ ;  /* 0x0000009ea9087225 */ /* 0x000fe200078e00ff */
[----:B------:R-:W-:Y:S02]  /*0930*/  IADD3.X R146, PT, PT, R0, R13, RZ, P4, !PT ;  /* 0x0000000d00927210 */ /* 0x000fe400027fe4ff */
[----:B0-----:R-:W-:-:S02]  /*0940*/  LEA R148, P0, R2, R22, 0x1 ;  /* 0x0000001602947211 */ /* 0x001fc400078008ff */
[----:B------:R-:W-:Y:S02]  /*0950*/  LEA R151, P2, R149, R26, 0x1 ;  /* 0x0000001a95977211 */ /* 0x000fe400078408ff */
[----:B------:R-:W-:Y:S01]  /*0960*/  LEA R147, P3, R145, R28, 0x1 ;  /* 0x0000001c91937211 */ /* 0x000fe200078608ff */
[----:B------:R-:W-:Y:S01]  /*0970*/  HFMA2 R158, -RZ, RZ, 0, 0 ;  /* 0x00000000ff9e7431 */ /* 0x000fe200000001ff */
[----:B------:R-:W-:Y:S01]  /*0980*/  LEA.HI.X R146, R2, R23, R146, 0x1, P0 ;  /* 0x0000001702927211 */ /* 0x000fe200000f0c92 */
[----:B------:R-:W-:Y:S01]  /*0990*/  IMAD R159, R169, R159, R9 ;  /* 0x0000009fa99f7224 */ /* 0x000fe200078e0209 */
        /* <DEDUP_REMOVED lines=8> */
[----:B------:R-:W-:Y:S01]  /*0a20*/  UMOV UR4, 0x400 ;  /* 0x0000040000047882 */ /* 0x000fe20000000000 */
[----:B------:R-:W-:Y:S01]  /*0a30*/  MOV R158, RZ ;  /* 0x000000ff009e7202 */ /* 0x000fe20000000f00 */
[C---:B-1----:R-:W-:Y:S01]  /*0a40*/  IMAD.WIDE.U32 R2, R169.reuse, UR6, RZ ;  /* 0x00000006a9027c25 */ /* 0x042fe2000f8e00ff */
[----:B------:R-:W1:Y:S03]  /*0a50*/  LDCU UR6, c[0x0][0x394] ;  /* 0x00007280ff0677ac */ /* 0x000e660008000800 */
[----:B------:R-:W-:Y:S01]  /*0a60*/  IMAD R155, R169, UR7, R3 ;  /* 0x00000007a99b7c24 */ /* 0x000fe2000f8e0203 */
[----:B--2---:R-:W-:-:S04]  /*0a70*/  ULEA UR5, UR5, UR4, 0x18 ;  /* 0x0000000405057291 */ /* 0x004fc8000f8ec0ff */
[----:B------:R-:W-:Y:S01]  /*0a80*/  UIADD3 UR4, UPT, UPT, UR5, 0x840, URZ ;  /* 0x0000084005047890 */ /* 0x000fe2000fffe0ff */
[C---:B0-----:R-:W-:Y:S02]  /*0a90*/  SHF.L.U32 R5, R156.reuse, 0x4, RZ ;  /* 0x000000049c057819 */ /* 0x041fe400000006ff */
[C---:B------:R-:W-:Y:S02]  /*0aa0*/  SHF.L.U32 R214, R156.reuse, 0x3, RZ ;  /* 0x000000039cd67819 */ /* 0x040fe400000006ff */
[C---:B------:R-:W-:Y:S02]  /*0ab0*/  LOP3.LUT R7, R5.reuse, 0x3e00, RZ, 0xc0, !PT ;  /* 0x00003e0005077812 */ /* 0x040fe400078ec0ff */
[-C--:B------:R-:W-:Y:S02]  /*0ac0*/  LEA.HI R141, R156, R5.reuse, RZ, 0x1f ;  /* 0x000000059c8d7211 */ /* 0x080fe400078ff8ff */
[----:B------:R-:W-:Y:S02]  /*0ad0*/  LEA.HI R140, R5, R5, RZ, 0x1b ;  /* 0x00000005058c7211 */ /* 0x000fe400078fd8ff */
[----:B------:R-:W-:-:S02]  /*0ae0*/  LOP3.LUT R5, R214, 0x1f00, RZ, 0xc0, !PT ;  /* 0x00001f00d6057812 */ /* 0x000fc400078ec0ff */
[C---:B------:R-:W-:Y:S02]  /*0af0*/  IADD3 R13, PT, PT, R156.reuse, 0x20, RZ ;  /* 0x000000209c0d7810 */ /* 0x040fe40007ffe0ff */
[----:B------:R-:W-:Y:S02]  /*0b00*/  LOP3.LUT R126, R5, 0x1f, R156, 0xf8, !PT ;  /* 0x0000001f057e7812 */ /* 0x000fe400078ef89c */
        /* <DEDUP_REMOVED lines=14> */
[----:B------:R-:W-:Y:S02]  /*0bf0*/  LOP3.LUT R122, R126, 0x20, RZ, 0xfc, !PT ;  /* 0x000000207e7a7812 */ /* 0x000fe400078efcff */
        /* <DEDUP_REMOVED lines=46> */
.L_x_16226:
[----:B------:R-:W0:Y:S01]  /*0ee0*/  LDCU UR4, c[0x0][0x388] ;  /* 0x00007100ff0477ac */ /* 0x000e220008000800 */
        /* <DEDUP_REMOVED lines=25> */
[----:B------:R-:W2:Y:S01]  /*1080*/  @!P6 LDG.E.U16 R0, desc[UR16][R6.64] ;  /* 0x000000100600e981 */ /* 0x000ea2000c1e1500 */
[----:B------:R-:W-:-:S02]  /*1090*/  ISETP.GE.AND P6, PT, R115, R28, PT ;  /* 0x0000001c7300720c */ /* 0x000fc40003fc6270 */
[----:B------:R-:W-:Y:S01]  /*10a0*/  PRMT R20, RZ, 0x7610, R20 ;  /* 0x00007610ff147816 */ /* 0x000fe20000000014 */
        /* <DEDUP_REMOVED lines=42> */
[----:B0-----:R-:W-:-:S03]  /*1350*/  SHF.L.U32 R0, R112, 0x3, RZ ;  /* 0x0000000370007819 */ /* 0x001fc600000006ff */
[----:B----4-:R0:W-:Y:S01]  /*1360*/  STS.U16 [R109+0x80], R16 ;  /* 0x000080106d007388 */ /* 0x0101e20000000400 */
[----:B------:R-:W-:-:S03]  /*1370*/  LEA.HI.SX32 R103, R0, R0, 0x1b ;  /* 0x0000000000677211 */ /* 0x000fc600078fdaff */
[----:B------:R2:W-:Y:S01]  /*1380*/  STS.U16 [R108+0xc0], R19 ;  /* 0x0000c0136c007388 */ /* 0x0005e20000000400 */
[----:B-1----:R-:W-:Y:S02]  /*1390*/  PRMT R17, RZ, 0x7610, R17 ;  /* 0x00007610ff117816 */ /* 0x002fe40000000011 */
[----:B------:R-:W-:Y:S01]  /*13a0*/  LEA R103, R103, UR6, 0x1 ;  /* 0x0000000667677c11 */ /* 0x000fe2000f8e08ff */
[----:B------:R1:W-:Y:S01]  /*13b0*/  STS.U16 [R107+0x100], R18 ;  /* 0x000100126b007388 */ /* 0x0003e20000000400 */
[----:B0-----:R-:W-:-:S03]  /*13c0*/  PRMT R16, RZ, 0x7610, R16 ;  /* 0x00007610ff107816 */ /* 0x001fc60000000010 */
[----:B------:R0:W-:Y:S01]  /*13d0*/  STS.U16 [R106+0x140], R21 ;  /* 0x000140156a007388 */ /* 0x0001e20000000400 */
[----:B--2---:R-:W-:-:S03]  /*13e0*/  PRMT R19, RZ, 0x7610, R19 ;  /* 0x00007610ff137816 */ /* 0x004fc60000000013 */
[----:B------:R-:W-:Y:S01]  /*13f0*/  STS.U16 [R105+0x180], R20 ;  /* 0x0001801469007388 */ /* 0x000fe20000000400 */
[----:B-1----:R-:W-:-:S03]  /*1400*/  PRMT R18, RZ, 0x7610, R18 ;  /* 0x00007610ff127816 */ /* 0x002fc60000000012 */
        /* <DEDUP_REMOVED lines=68> */
[----:B------:R-:W-:-:S02]  /*1850*/  HFMA2 R102, -RZ, RZ, 0, 0 ;  /* 0x00000000ff667431 */ /* 0x000fc400000001ff */
[----:B------:R-:W-:Y:S01]  /*1860*/  HFMA2 R97, -RZ, RZ, 0, 0 ;  /* 0x00000000ff617431 */ /* 0x000fe200000001ff */
[----:B------:R-:W-:Y:S02]  /*1870*/  PRMT R101, RZ, 0x7610, R101 ;  /* 0x00007610ff657816 */ /* 0x000fe40000000065 */
[----:B------:R-:W-:Y:S02]  /*1880*/  CS2R R98, SRZ ;  /* 0x0000000000627805 */ /* 0x000fe4000001ff00 */
[----:B------:R-:W-:Y:S02]  /*1890*/  MOV R100, RZ ;  /* 0x000000ff00647202 */ /* 0x000fe40000000f00 */
[----:B------:R-:W-:Y:S02]  /*18a0*/  CS2R R88, SRZ ;  /* 0x0000000000587805 */ /* 0x000fe4000001ff00 */
[----:B------:R-:W-:Y:S01]  /*18b0*/  MOV R95, RZ ;  /* 0x000000ff005f7202 */ /* 0x000fe20000000f00 */
[----:B------:R-:W-:Y:S01]  /*18c0*/  HADD2.F32 R87, -RZ, R87.H0_H0 ;  /* 0x20000057ff577230 */ /* 0x000fe20000004100 */
[----:B------:R-:W-:Y:S01]  /*18d0*/  FSETP.GTU.FTZ.AND P5, PT, R94, 20, PT ;  /* 0x41a000005e00780b */ /* 0x000fe20003fbc000 */
[----:B------:R-:W-:Y:S01]  /*18e0*/  HADD2.F32 R83, -RZ, R18.H0_H0 ;  /* 0x20000012ff537230 */ /* 0x000fe20000004100 */
[----:B------:R-:W-:Y:S01]  /*18f0*/  FSETP.GTU.FTZ.AND P1, PT, R93, 20, PT ;  /* 0x41a000005d00780b */ /* 0x000fe20003f3c000 */
[----:B------:R-:W-:Y:S01]  /*1900*/  FADD.FTZ R86, R19, R160 ;  /* 0x000000a013567221 */ /* 0x000fe20000010000 */
[----:B------:R-:W-:-:S02]  /*1910*/  FSETP.GTU.FTZ.AND P2, PT, R90, 20, PT ;  /* 0x41a000005a00780b */ /* 0x000fc40003f5c000 */
[----:B------:R-:W-:Y:S01]  /*1920*/  FSETP.GTU.FTZ.AND P3, PT, R91, 20, PT ;  /* 0x41a000005b00780b */ /* 0x000fe20003f7c000 */
[----:B------:R-:W-:Y:S04]  /*1930*/  STS.U16 [R111], R26 ;  /* 0x0000001a6f007388 */ /* 0x000fe80000000400 */
        /* <DEDUP_REMOVED lines=53> */
.L_x_16162:
[----:B------:R-:W-:Y:S05]  /*1c90*/  BSYNC.RECONVERGENT B0 ;  /* 0x0000000000007941 */ /* 0x000fea0003800200 */
.L_x_16161:
        /* <DEDUP_REMOVED lines=39> */
.L_x_16164:
[----:B------:R-:W-:Y:S05]  /*1f10*/  BSYNC.RECONVERGENT B0 ;  /* 0x0000000000007941 */ /* 0x000fea0003800200 */
.L_x_16163:
        /* <DEDUP_REMOVED lines=39> */
.L_x_16166:
[----:B------:R-:W-:Y:S05]  /*2190*/  BSYNC.RECONVERGENT B0 ;  /* 0x0000000000007941 */ /* 0x000fea0003800200 */
.L_x_16165:
        /* <DEDUP_REMOVED lines=32> */
.L_x_16168:
[----:B------:R-:W-:Y:S05]  /*23a0*/  BSYNC.RECONVERGENT B0 ;  /* 0x0000000000007941 */ /* 0x000fea0003800200 */
.L_x_16167:
        /* <DEDUP_REMOVED lines=32> */
.L_x_16170:
[----:B------:R-:W-:Y:S05]  /*25b0*/  BSYNC.RECONVERGENT B0 ;  /* 0x0000000000007941 */ /* 0x000fea0003800200 */
.L_x_16169:
        /* <DEDUP_REMOVED lines=32> */
.L_x_16172:
[----:B------:R-:W-:Y:S05]  /*27c0*/  BSYNC.RECONVERGENT B0 ;  /* 0x0000000000007941 */ /* 0x000fea0003800200 */
.L_x_16171:
        /* <DEDUP_REMOVED lines=32> */
.L_x_16174:
[----:B------:R-:W-:Y:S05]  /*29d0*/  BSYNC.RECONVERGENT B0 ;  /* 0x0000000000007941 */ /* 0x000fea0003800200 */
.L_x_16173:
        /* <DEDUP_REMOVED lines=32> */
.L_x_16176:
[----:B------:R-:W-:Y:S05]  /*2be0*/  BSYNC.RECONVERGENT B0 ;  /* 0x0000000000007941 */ /* 0x000fea0003800200 */
.L_x_16175:
        /* <DEDUP_REMOVED lines=8> */
[----:B------:R-:W-:Y:S01]  /*2c70*/  FMUL.FTZ R76, R68, R162 ;  /* 0x000000a2444c7220 */ /* 0x000fe20000410000 */
[----:B------:R-:W-:Y:S02]  /*2c80*/  HADD2.F32 R4, -RZ, R4.H0_H0 ;  /* 0x20000004ff047230 */ /* 0x000fe40000004100 */
[----:B------:R-:W-:Y:S01]  /*2c90*/  FFMA.FTZ R21, R19, R80, R16 ;  /* 0x0000005013157223 */ /* 0x000fe20000010010 */
[----:B------:R-:W-:Y:S02]  /*2ca0*/  HADD2.F32 R78, -RZ, R78.H0_H0 ;  /* 0x2000004eff4e7230 */ /* 0x000fe40000004100 */
[-C--:B------:R-:W-:Y:S01]  /*2cb0*/  FMUL.FTZ R75, R67, R162.reuse ;  /* 0x000000a2434b7220 */ /* 0x080fe20000410000 */
[----:B------:R-:W-:Y:S02]  /*2cc0*/  HADD2.F32 R5, -RZ, R5.H0_H0 ;  /* 0x20000005ff057230 */ /* 0x000fe40000004100 */
[C---:B------:R-:W-:Y:S01]  /*2cd0*/  FFMA.FTZ R158, R4.reuse, R79, R21 ;  /* 0x0000004f049e7223 */ /* 0x040fe20000010015 */
        /* <DEDUP_REMOVED lines=9> */
[C-C-:B------:R-:W-:Y:S01]  /*2d70*/  IADD3 R41, PT, PT, R0.reuse, 0x1, R0.reuse ;  /* 0x0000000100297810 */ /* 0x140fe20007ffe000 */
[----:B------:R-:W-:Y:S01]  /*2d80*/  FADD.FTZ R66, R17, R17 ;  /* 0x0000001111427221 */ /* 0x000fe20000010000 */
[C-C-:B------:R-:W-:Y:S01]  /*2d90*/  IADD3 R43, PT, PT, R0.reuse, 0x2, R0.reuse ;  /* 0x00000002002b7810 */ /* 0x140fe20007ffe000 */
[----:B------:R-:W-:Y:S01]  /*2da0*/  FADD.FTZ R64, R19, R19 ;  /* 0x0000001313407221 */ /* 0x000fe20000010000 */
[C-C-:B------:R-:W-:Y:S01]  /*2db0*/  IADD3 R45, PT, PT, R0.reuse, 0x3, R0.reuse ;  /* 0x00000003002d7810 */ /* 0x140fe20007ffe000 */
[----:B------:R-:W0:Y:S01]  /*2dc0*/  LDC R60, c[0x0][0x388] ;  /* 0x0000e200ff3c7b82 */ /* 0x000e220000000800 */
[C-C-:B------:R-:W-:Y:S01]  /*2dd0*/  IADD3 R47, PT, PT, R0.reuse, 0x4, R0.reuse ;  /* 0x00000004002f7810 */ /* 0x140fe20007ffe000 */
[----:B------:R-:W-:Y:S01]  /*2de0*/  FADD.FTZ R65, R7, R7 ;  /* 0x0000000707417221 */ /* 0x000fe20000010000 */
[C-C-:B------:R-:W-:Y:S01]  /*2df0*/  IADD3 R49, PT, PT, R0.reuse, 0x5, R0.reuse ;  /* 0x0000000500317810 */ /* 0x140fe20007ffe000 */
[----:B------:R-:W-:Y:S01]  /*2e00*/  FADD.FTZ R62, R5, R5 ;  /* 0x00000005053e7221 */ /* 0x000fe20000010000 */
[----:B------:R-:W-:Y:S01]  /*2e10*/  IADD3 R51, PT, PT, R0, 0x6, R0 ;  /* 0x0000000600337810 */ /* 0x000fe20007ffe000 */
[----:B------:R-:W-:Y:S01]  /*2e20*/  FADD.FTZ R63, R4, R4 ;  /* 0x00000004043f7221 */ /* 0x000fe20000010000 */
[----:B------:R-:W-:Y:S01]  /*2e30*/  IADD3 R55, PT, PT, R0, 0x7, R0 ;  /* 0x0000000700377810 */ /* 0x000fe20007ffe000 */
[----:B------:R-:W1:Y:S01]  /*2e40*/  LDC.64 R16, c[0x0][0x3a8] ;  /* 0x0000ea00ff107b82 */ /* 0x000e620000000a00 */
[----:B------:R-:W-:Y:S01]  /*2e50*/  SHF.L.U32 R0, R112, 0x4, RZ ;  /* 0x0000000470007819 */ /* 0x000fe200000006ff */
[----:B------:R-:W-:Y:S01]  /*2e60*/  HFMA2 R102, -RZ, RZ, 0, 0 ;  /* 0x00000000ff667431 */ /* 0x000fe200000001ff */
[----:B------:R-:W-:Y:S01]  /*2e70*/  SHF.L.U32 R61, R113, 0x9, RZ ;  /* 0x00000009713d7819 */ /* 0x000fe200000006ff */
[----:B------:R-:W-:Y:S01]  /*2e80*/  FADD.FTZ R69, R69, R69 ;  /* 0x0000004545457221 */ /* 0x000fe20000010000 */
[----:B------:R-:W-:Y:S01]  /*2e90*/  IADD3 R59, PT, PT, R0, 0xb, RZ ;  /* 0x0000000b003b7810 */ /* 0x000fe20007ffe0ff */
[----:B------:R-:W-:Y:S01]  /*2ea0*/  FADD.FTZ R68, R68, R68 ;  /* 0x0000004444447221 */ /* 0x000fe20000010000 */
[-C--:B------:R-:W-:Y:S01]  /*2eb0*/  LEA.HI.SX32 R53, R51, R0.reuse, 0x1b ;  /* 0x0000000033357211 */ /* 0x080fe200078fdaff */
[----:B------:R-:W2:Y:S01]  /*2ec0*/  LDC.64 R18, c[0x0][0x440] ;  /* 0x00011000ff127b82 */ /* 0x000ea20000000a00 */
[----:B------:R-:W-:Y:S01]  /*2ed0*/  LEA.HI.SX32 R6, R59, R0, 0x1b ;  /* 0x000000003b067211 */ /* 0x000fe200078fdaff */
[----:B------:R-:W-:Y:S01]  /*2ee0*/  FADD.FTZ R67, R67, R67 ;  /* 0x0000004343437221 */ /* 0x000fe20000010000 */
[----:B------:R-:W-:Y:S01]  /*2ef0*/  LEA R59, R195, -R61, 0x1 ;  /* 0x8000003dc33b7211 */ /* 0x000fe200078e08ff */
[----:B------:R-:W3:Y:S01]  /*2f00*/  LDCU UR8, c[0x0][0x394] ;  /* 0x00007280ff0877ac */ /* 0x000ee20008000800 */
[----:B------:R-:W-:-:S02]  /*2f10*/  IADD3 R37, PT, PT, R112, 0x1c0, RZ ;  /* 0x000001c070257810 */ /* 0x000fc40007ffe0ff */
[----:B------:R-:W-:Y:S01]  /*2f20*/  ISETP.GE.AND P1, PT, R142, R59, PT ;  /* 0x0000003b8e00720c */ /* 0x000fe20003f26270 */
[----:B------:R-:W4:Y:S01]  /*2f30*/  LDC.64 R20, c[0x0][0x3c0] ;  /* 0x0000f000ff147b82 */ /* 0x000f220000000a00 */
[----:B------:R-:W-:Y:S01]  /*2f40*/  IADD3 R39, PT, PT, R112, 0x1e0, RZ ;  /* 0x000001e070277810 */ /* 0x000fe20007ffe0ff */
[----:B------:R-:W0:Y:S01]  /*2f50*/  LDCU UR9, c[0x0][0x38c] ;  /* 0x00007180ff0977ac */ /* 0x000e220008000800 */
[----:B------:R-:W-:Y:S02]  /*2f60*/  LEA.HI.SX32 R52, R55, R0, 0x1b ;  /* 0x0000000037347211 */ /* 0x000fe400078fdaff */
        /* <DEDUP_REMOVED lines=45> */
[----:B------:R-:W-:Y:S02]  /*3240*/  LEA R44, R37, UR6, 0x1 ;  /* 0x00000006252c7c11 */ /* 0x000fe4000f8e08ff */
[----:B------:R-:W-:Y:S02]  /*3250*/  LEA R43, R39, UR6, 0x1 ;  /* 0x00000006272b7c11 */ /* 0x000fe4000f8e08ff */
[----:B------:R-:W-:Y:S02]  /*3260*/  ISETP.EQ.AND P0, PT, R156, RZ, P0 ;  /* 0x000000ff9c00720c */ /* 0x000fe40000702270 */
        /* <DEDUP_REMOVED lines=16> */
[----:B------:R-:W-:Y:S02]  /*3370*/  LEA R36, R36, UR6, 0x1 ;  /* 0x0000000624247c11 */ /* 0x000fe4000f8e08ff */
[----:B01234-:R-:W-:-:S07]  /*3380*/  LEA R0, R177, UR6, 0x1 ;  /* 0x00000006b1007c11 */ /* 0x01ffce000f8e08ff */
.L_x_16225:
[----:B0-----:R-:W-:Y:S02]  /*3390*/  MOV R6, R142 ;  /* 0x0000008e00067202 */ /* 0x001fe40000000f00 */
[----:B------:R-:W-:Y:S02]  /*33a0*/  MOV R7, RZ ;  /* 0x000000ff00077202 */ /* 0x000fe40000000f00 */
[----:B------:R-:W-:Y:S02]  /*33b0*/  IADD3 R164, PT, PT, R118, 0x20, RZ ;  /* 0x0000002076a47810 */ /* 0x000fe40007ffe0ff */
[----:B------:R-:W-:Y:S01]  /*33c0*/  P2R R185, PR, RZ, 0x1 ;  /* 0x00000001ffb97803 */ /* 0x000fe20000000000 */
[--C-:B------:R-:W-:Y:S01]  /*33d0*/  IMAD.WIDE.U32 R4, R20, UR4, R6.reuse ;  /* 0x0000000414047c25 */ /* 0x100fe2000f8e0006 */
[----:B------:R-:W-:Y:S02]  /*33e0*/  ISETP.GE.AND P0, PT, R164, R59, PT ;  /* 0x0000003ba400720c */ /* 0x000fe40003f06270 */
[----:B------:R-:W-:Y:S01]  /*33f0*/  IADD3 R172, PT, PT, R118, 0xa0, RZ ;  /* 0x000000a076ac7810 */ /* 0x000fe20007ffe0ff */
[----:B------:R-:W-:Y:S01]  /*3400*/  IMAD.WIDE.U32 R6, R22, UR4, R6 ;  /* 0x0000000416067c25 */ /* 0x000fe2000f8e0006 */
[----:B------:R-:W-:-:S02]  /*3410*/  LEA R32, P3, R4, R151, 0x1 ;  /* 0x0000009704207211 */ /* 0x000fc400078608ff */
[----:B------:R-:W-:Y:S01]  /*3420*/  PRMT R174, RZ, 0x7610, R174 ;  /* 0x00007610ffae7816 */ /* 0x000fe200000000ae */
[----:B------:R-:W-:Y:S01]  /*3430*/  IMAD R31, R21, UR4, R5 ;  /* 0x00000004151f7c24 */ /* 0x000fe2000f8e0205 */
[----:B------:R-:W-:Y:S01]  /*3440*/  LEA R30, P1, R6, R147, 0x1 ;  /* 0x00000093061e7211 */ /* 0x000fe200078208ff */
[----:B------:R-:W-:Y:S01]  /*3450*/  IMAD R5, R23, UR4, R7 ;  /* 0x0000000417057c24 */ /* 0x000fe2000f8e0207 */
[----:B------:R-:W-:Y:S02]  /*3460*/  IADD3 R176, PT, PT, R118, 0xc0, RZ ;  /* 0x000000c076b07810 */ /* 0x000fe40007ffe0ff */
[----:B------:R-:W-:Y:S02]  /*3470*/  LEA.HI.X R33, R4, R149, R31, 0x1, P3 ;  /* 0x0000009504217211 */ /* 0x000fe400018f0c1f */
[----:B------:R-:W-:Y:S02]  /*3480*/  LEA.HI.X R31, R6, R145, R5, 0x1, P1 ;  /* 0x00000091061f7211 */ /* 0x000fe400008f0c05 */
[----:B------:R-:W-:-:S02]  /*3490*/  PRMT R6, RZ, 0x7610, R6 ;  /* 0x00007610ff067816 */ /* 0x000fc40000000006 */
[----:B------:R-:W-:Y:S02]  /*34a0*/  PRMT R173, RZ, 0x7610, R173 ;  /* 0x00007610ffad7816 */ /* 0x000fe400000000ad */
[----:B------:R-:W-:Y:S02]  /*34b0*/  MOV R28, R2 ;  /* 0x00000002001c7202 */ /* 0x000fe40000000f00 */
[----:B--2---:R-:W2:Y:S01]  /*34c0*/  @!P0 LDG.E.U16 R6, desc[UR16][R32.64+0x80] ;  /* 0x0000801020068981 */ /* 0x004ea2000c1e1500 */
[----:B------:R-:W-:Y:S02]  /*34d0*/  ISETP.GE.AND P0, PT, R172, R59, PT ;  /* 0x0000003bac00720c */ /* 0x000fe40003f06270 */
[----:B------:R-:W-:Y:S02]  /*34e0*/  MOV R29, R155 ;  /* 0x0000009b001d7202 */ /* 0x000fe40000000f00 */
[C---:B------:R-:W-:Y:S02]  /*34f0*/  IADD3 R178, PT, PT, R118.reuse, 0xe0, RZ ;  /* 0x000000e076b27810 */ /* 0x040fe40007ffe0ff */
[----:B------:R-:W-:Y:S01]  /*3500*/  IADD3 R170, PT, PT, R118, 0x80, RZ ;  /* 0x0000008076aa7810 */ /* 0x000fe20007ffe0ff */
[----:B------:R-:W-:Y:S01]  /*3510*/  IMAD.WIDE.U32 R28, R16, UR4, R28 ;  /* 0x00000004101c7c25 */ /* 0x000fe2000f8e001c */
[----:B------:R-:W-:-:S02]  /*3520*/  IADD3 R166, PT, PT, R118, 0x60, RZ ;  /* 0x0000006076a67810 */ /* 0x000fc40007ffe0ff */
[----:B------:R-:W-:Y:S01]  /*3530*/  LOP3.LUT P1, RZ, R212, 0x400, RZ, 0xc0, !PT ;  /* 0x00000400d4ff7812 */ /* 0x000fe2000782c0ff */
[----:B------:R-:W-:Y:S01]  /*3540*/  IMAD R7, R17, UR4, R29 ;  /* 0x0000000411077c24 */ /* 0x000fe2000f8e021d */
[-C--:B------:R-:W-:Y:S01]  /*3550*/  ISETP.GE.AND P3, PT, R118, R59.reuse, PT ;  /* 0x0000003b7600720c */ /* 0x080fe20003f66270 */
[----:B---3--:R-:W3:Y:S01]  /*3560*/  @!P0 LDG.E.U16 R174, desc[UR16][R32.64+0x180] ;  /* 0x0001801020ae8981 */ /* 0x008ee2000c1e1500 */
[-C--:B------:R-:W-:Y:S02]  /*3570*/  ISETP.GE.AND P0, PT, R176, R59.reuse, PT ;  /* 0x0000003bb000720c */ /* 0x080fe40003f06270 */
[-C--:B------:R-:W-:Y:S02]  /*3580*/  ISETP.GE.AND P4, PT, R170, R59.reuse, PT ;  /* 0x0000003baa00720c */ /* 0x080fe40003f86270 */
[----:B------:R-:W-:Y:S02]  /*3590*/  ISETP.GE.AND P5, PT, R166, R59, PT ;  /* 0x0000003ba600720c */ /* 0x000fe40003fa6270 */
[----:B------:R-:W-:-:S02]  /*35a0*/  LEA R34, P2, R28, R18, 0x3 ;  /* 0x000000121c227211 */ /* 0x000fc400078418ff */
[-C--:B------:R-:W-:Y:S02]  /*35b0*/  ISETP.GE.AND P6, PT, R114, R59.reuse, PT ;  /* 0x0000003b7200720c */ /* 0x080fe40003fc6270 */
[----:B------:R-:W-:Y:S02]  /*35c0*/  PRMT R175, RZ, 0x7610, R175 ;  /* 0x00007610ffaf7816 */ /* 0x000fe400000000af */
[----:B------:R-:W-:Y:S01]  /*35d0*/  PRMT R4, RZ, 0x7610, R4 ;  /* 0x00007610ff047816 */ /* 0x000fe20000000004 */
[----:B------:R-:W4:Y:S01]  /*35e0*/  @!P0 LDG.E.U16 R173, desc[UR16][R32.64+0x1c0] ;  /* 0x0001c01020ad8981 */ /* 0x000f22000c1e1500 */
[----:B------:R-:W-:Y:S02]  /*35f0*/  ISETP.GE.AND P0, PT, R178, R59, PT ;  /* 0x0000003bb200720c */ /* 0x000fe40003f06270 */
[----:B------:R-:W-:Y:S02]  /*3600*/  LEA.HI.X R35, R28, R19, R7, 0x3, P2 ;  /* 0x000000131c237211 */ /* 0x000fe400010f1c07 */
[----:B------:R-:W-:Y:S01]  /*3610*/  PRMT R5, RZ, 0x7610, R5 ;  /* 0x00007610ff057816 */ /* 0x000fe20000000005 */
[----:B------:R-:W5:Y:S01]  /*3620*/  @!P1 LDG.E.U16 R4, desc[UR16][R32.64] ;  /* 0x0000001020049981 */ /* 0x000f62000c1e1500 */
[----:B------:R-:W-:-:S02]  /*3630*/  IADD3 R28, PT, PT, R118, 0x100, RZ ;  /* 0x00000100761c7810 */ /* 0x000fc40007ffe0ff */
[----:B------:R-:W-:Y:S02]  /*3640*/  PRMT R171, RZ, 0x7610, R171 ;  /* 0x00007610ffab7816 */ /* 0x000fe400000000ab */
[C---:B------:R-:W-:Y:S01]  /*3650*/  IADD3 R182, PT, PT, R118.reuse, 0x120, RZ ;  /* 0x0000012076b67810 */ /* 0x040fe20007ffe0ff */
[----:B------:R-:W2:Y:S01]  /*3660*/  @!P3 LDG.E.U16 R5, desc[UR16][R32.64+0x40] ;  /* 0x000040102005b981 */ /* 0x000ea2000c1e1500 */
[----:B------:R-:W-:Y:S02]  /*3670*/  PRMT R168, RZ, 0x7610, R168 ;  /* 0x00007610ffa87816 */ /* 0x000fe400000000a8 */
[C---:B------:R-:W-:Y:S01]  /*3680*/  IADD3 R184, PT, PT, R118.reuse, 0x140, RZ ;  /* 0x0000014076b87810 */ /* 0x040fe20007ffe0ff */
[----:B------:R-:W4:Y:S01]  /*3690*/  @!P0 LDG.E.U16 R175, desc[UR16][R32.64+0x200] ;  /* 0x0002001020af8981 */ /* 0x000f22000c1e1500 */
[----:B------:R-:W-:Y:S02]  /*36a0*/  PRMT R7, RZ, 0x7610, R7 ;  /* 0x00007610ff077816 */ /* 0x000fe40000000007 */
[C---:B------:R-:W-:Y:S01]  /*36b0*/  IADD3 R188, PT, PT, R118.reuse, 0x160, RZ ;  /* 0x0000016076bc7810 */ /* 0x040fe20007ffe0ff */
[----:B------:R-:W3:Y:S01]  /*36c0*/  @!P4 LDG.E.U16 R171, desc[UR16][R32.64+0x140] ;  /* 0x0001401020abc981 */ /* 0x000ee2000c1e1500 */
[----:B------:R-:W-:-:S02]  /*36d0*/  IADD3 R190, PT, PT, R118, 0x180, RZ ;  /* 0x0000018076be7810 */ /* 0x000fc40007ffe0ff */
[-C--:B------:R-:W-:Y:S01]  /*36e0*/  ISETP.GE.AND P0, PT, R28, R59.reuse, PT ;  /* 0x0000003b1c00720c */ /* 0x080fe20003f06270 */
[----:B------:R-:W4:Y:S01]  /*36f0*/  @!P5 LDG.E.U16 R168, desc[UR16][R32.64+0x100] ;  /* 0x0001001020a8d981 */ /* 0x000f22000c1e1500 */
[----:B------:R-:W-:Y:S02]  /*3700*/  IADD3 R194, PT, PT, R118, 0x1a0, RZ ;  /* 0x000001a076c27810 */ /* 0x000fe40007ffe0ff */
[-C--:B------:R-:W-:Y:S01]  /*3710*/  ISETP.GE.AND P1, PT, R182, R59.reuse, PT ;  /* 0x0000003bb600720c */ /* 0x080fe20003f26270 */
[----:B------:R-:W3:Y:S01]  /*3720*/  @!P6 LDG.E.U16 R7, desc[UR16][R32.64+0xc0] ;  /* 0x0000c0102007e981 */ /* 0x000ee2000c1e1500 */
[----:B------:R-:W-:Y:S02]  /*3730*/  IADD3 R196, PT, PT, R118, 0x1c0, RZ ;  /* 0x000001c076c47810 */ /* 0x000fe40007ffe0ff */
[-C--:B------:R-:W-:Y:S01]  /*3740*/  ISETP.GE.AND P2, PT, R184, R59.reuse, PT ;  /* 0x0000003bb800720c */ /* 0x080fe20003f46270 */
[----:B------:R-:W4:Y:S01]  /*3750*/  LDG.E.64 R28, desc[UR16][R34.64] ;  /* 0x00000010221c7981 */ /* 0x000f22000c1e1b00 */
[----:B------:R-:W-:-:S02]  /*3760*/  ISETP.GE.AND P3, PT, R188, R59, PT ;  /* 0x0000003bbc00720c */ /* 0x000fc40003f66270 */
[-C--:B------:R-:W-:Y:S02]  /*3770*/  ISETP.GE.AND P4, PT, R190, R59.reuse, PT ;  /* 0x0000003bbe00720c */ /* 0x080fe40003f86270 */
[-C--:B------:R-:W-:Y:S02]  /*3780*/  ISETP.GE.AND P5, PT, R194, R59.reuse, PT ;  /* 0x0000003bc200720c */ /* 0x080fe40003fa6270 */
[----:B------:R-:W-:Y:S02]  /*3790*/  ISETP.GE.AND P6, PT, R196, R59, PT ;  /* 0x0000003bc400720c */ /* 0x000fe40003fc6270 */
[----:B------:R-:W-:Y:S02]  /*37a0*/  PRMT R180, RZ, 0x7610, R180 ;  /* 0x00007610ffb47816 */ /* 0x000fe400000000b4 */
[----:B------:R-:W-:Y:S02]  /*37b0*/  PRMT R177, RZ, 0x7610, R177 ;  /* 0x00007610ffb17816 */ /* 0x000fe400000000b1 */
[----:B------:R-:W-:-:S02]  /*37c0*/  PRMT R186, RZ, 0x7610, R186 ;  /* 0x00007610ffba7816 */ /* 0x000fc400000000ba */
        /* <DEDUP_REMOVED lines=15> */
[----:B0-----:R-:W-:Y:S02]  /*38c0*/  PRMT R32, RZ, 0x7610, R32 ;  /* 0x00007610ff207816 */ /* 0x001fe40000000020 */
[----:B------:R-:W-:Y:S02]  /*38d0*/  PRMT R34, RZ, 0x7610, R34 ;  /* 0x00007610ff227816 */ /* 0x000fe40000000022 */
[----:B------:R-:W-:-:S02]  /*38e0*/  PRMT R35, RZ, 0x7610, R35 ;  /* 0x00007610ff237816 */ /* 0x000fc40000000023 */
[----:B------:R-:W-:Y:S02]  /*38f0*/  PRMT R195, RZ, 0x7610, R195 ;  /* 0x00007610ffc37816 */ /* 0x000fe400000000c3 */
[----:B------:R-:W-:Y:S02]  /*3900*/  PRMT R184, RZ, 0x7610, R184 ;  /* 0x00007610ffb87816 */ /* 0x000fe400000000b8 */
[----:B------:R-:W-:Y:S01]  /*3910*/  PRMT R197, RZ, 0x7610, R197 ;  /* 0x00007610ffc57816 */ /* 0x000fe200000000c5 */
[----:B-----5:R-:W-:Y:S04]  /*3920*/  STS.U16 [R111], R4 ;  /* 0x000000046f007388 */ /* 0x020fe80000000400 */
[----:B--2---:R-:W-:Y:S04]  /*3930*/  STS.U16 [R110+0x40], R5 ;  /* 0x000040056e007388 */ /* 0x004fe80000000400 */
[----:B------:R0:W-:Y:S04]  /*3940*/  STS.U16 [R109+0x80], R6 ;  /* 0x000080066d007388 */ /* 0x0001e80000000400 */
[----:B-1-3--:R1:W-:Y:S04]  /*3950*/  STS.U16 [R108+0xc0], R7 ;  /* 0x0000c0076c007388 */ /* 0x00a3e80000000400 */
[----:B----4-:R-:W-:Y:S04]  /*3960*/  STS.U16 [R107+0x100], R168 ;  /* 0x000100a86b007388 */ /* 0x010fe80000000400 */
[----:B------:R2:W-:Y:S04]  /*3970*/  STS.U16 [R106+0x140], R171 ;  /* 0x000140ab6a007388 */ /* 0x0005e80000000400 */
[----:B------:R-:W-:Y:S04]  /*3980*/  STS.U16 [R105+0x180], R174 ;  /* 0x000180ae69007388 */ /* 0x000fe80000000400 */
[----:B------:R-:W-:Y:S01]  /*3990*/  STS.U16 [R104+0x1c0], R173 ;  /* 0x0001c0ad68007388 */ /* 0x000fe20000000400 */
[----:B0-----:R-:W-:-:S03]  /*39a0*/  PRMT R6, RZ, 0x7610, R6 ;  /* 0x00007610ff067816 */ /* 0x001fc60000000006 */
[----:B------:R-:W-:Y:S04]  /*39b0*/  STS.U16 [R50+0x200], R175 ;  /* 0x000200af32007388 */ /* 0x000fe80000000400 */
[----:B------:R-:W-:Y:S04]  /*39c0*/  STS.U16 [R49+0x240], R180 ;  /* 0x000240b431007388 */ /* 0x000fe80000000400 */
[----:B------:R0:W-:Y:S04]  /*39d0*/  STS.U16 [R48+0x280], R177 ;  /* 0x000280b130007388 */ /* 0x0001e80000000400 */
[----:B------:R3:W-:Y:S04]  /*39e0*/  STS.U16 [R47+0x2c0], R186 ;  /* 0x0002c0ba2f007388 */ /* 0x0007e80000000400 */
[----:B------:R4:W-:Y:S04]  /*39f0*/  STS.U16 [R46+0x300], R179 ;  /* 0x000300b32e007388 */ /* 0x0009e80000000400 */
[----:B------:R-:W-:Y:S04]  /*3a00*/  STS.U16 [R45+0x340], R192 ;  /* 0x000340c02d007388 */ /* 0x000fe80000000400 */
[----:B------:R5:W-:Y:S04]  /*3a10*/  STS.U16 [R44+0x380], R181 ;  /* 0x000380b52c007388 */ /* 0x000be80000000400 */
[----:B------:R-:W-:Y:S01]  /*3a20*/  STS.U16 [R43+0x3c0], R198 ;  /* 0x0003c0c62b007388 */ /* 0x000fe20000000400 */
[----:B------:R-:W-:-:S03]  /*3a30*/  NOP ;  /* 0x0000000000007918 */ /* 0x000fc60000000000 */
[----:B------:R-:W5:Y:S01]  /*3a40*/  @!P0 LDG.E.U16 R6, desc[UR16][R30.64] ;  /* 0x000000101e068981 */ /* 0x000f62000c1e1500 */
[-C--:B------:R-:W-:Y:S02]  /*3a50*/  ISETP.GE.AND P0, PT, R164, R59.reuse, PT ;  /* 0x0000003ba400720c */ /* 0x080fe40003f06270 */
[----:B-1----:R-:W-:Y:S01]  /*3a60*/  PRMT R7, RZ, 0x7610, R7 ;  /* 0x00007610ff077816 */ /* 0x002fe20000000007 */
[----:B------:R-:W5:Y:S01]  /*3a70*/  @!P2 LDG.E.U16 R184, desc[UR16][R30.64+0x2c0] ;  /* 0x0002c0101eb8a981 */ /* 0x000f62000c1e1500 */
[----:B--2---:R-:W-:Y:S02]  /*3a80*/  PRMT R171, RZ, 0x7610, R171 ;  /* 0x00007610ffab7816 */ /* 0x004fe400000000ab */
[----:B0-----:R-:W-:Y:S01]  /*3a90*/  PRMT R177, RZ, 0x7610, R177 ;  /* 0x00007610ffb17816 */ /* 0x001fe200000000b1 */
[----:B------:R-:W2:Y:S04]  /*3aa0*/  @!P3 LDG.E.U16 R197, desc[UR16][R30.64+0x300] ;  /* 0x000300101ec5b981 */ /* 0x000ea8000c1e1500 */
[----:B------:R-:W2:Y:S01]  /*3ab0*/  @!P1 LDG.E.U16 R7, desc[UR16][R30.64+0x40] ;  /* 0x000040101e079981 */ /* 0x000ea2000c1e1500 */
[----:B------:R-:W-:-:S03]  /*3ac0*/  ISETP.GE.AND P1, PT, R114, R59, PT ;  /* 0x0000003b7200720c */ /* 0x000fc60003f26270 */
[----:B------:R-:W2:Y:S01]  /*3ad0*/  @!P0 LDG.E.U16 R32, desc[UR16][R30.64+0x80] ;  /* 0x000080101e208981 */ /* 0x000ea2000c1e1500 */
[-C--:B------:R-:W-:Y:S02]  /*3ae0*/  ISETP.GE.AND P0, PT, R166, R59.reuse, PT ;  /* 0x0000003ba600720c */ /* 0x080fe40003f06270 */
[----:B------:R-:W-:Y:S02]  /*3af0*/  PRMT R164, RZ, 0x7610, R164 ;  /* 0x00007610ffa47816 */ /* 0x000fe400000000a4 */
[----:B------:R-:W-:Y:S02]  /*3b00*/  PRMT R5, RZ, 0x7610, R5 ;  /* 0x00007610ff057816 */ /* 0x000fe40000000005 */
[----:B------:R-:W-:Y:S01]  /*3b10*/  PRMT R4, RZ, 0x7610, R4 ;  /* 0x00007610ff047816 */ /* 0x000fe20000000004 */
[----:B------:R-:W-:Y:S01]  /*3b20*/  FMUL.FTZ R33, R29, R96 ;  /* 0x000000601d217220 */ /* 0x000fe20000410000 */
[----:B------:R-:W-:Y:S01]  /*3b30*/  PRMT R175, RZ, 0x7610, R175 ;  /* 0x00007610ffaf7816 */ /* 0x000fe200000000af */
[----:B------:R-:W2:Y:S01]  /*3b40*/  @!P1 LDG.E.U16 R35, desc[UR16][R30.64+0xc0] ;  /* 0x0000c0101e239981 */ /* 0x000ea2000c1e1500 */
[----:B------:R-:W-:-:S03]  /*3b50*/  ISETP.GE.AND P1, PT, R170, R59, PT ;  /* 0x0000003baa00720c */ /* 0x000fc60003f26270 */
[----:B------:R-:W2:Y:S01]  /*3b60*/  @!P0 LDG.E.U16 R34, desc[UR16][R30.64+0x100] ;  /* 0x000100101e228981 */ /* 0x000ea2000c1e1500 */
[-C--:B------:R-:W-:Y:S02]  /*3b70*/  ISETP.GE.AND P0, PT, R172, R59.reuse, PT ;  /* 0x0000003bac00720c */ /* 0x080fe40003f06270 */
[----:B---3--:R-:W-:Y:S01]  /*3b80*/  PRMT R186, RZ, 0x7610, R186 ;  /* 0x00007610ffba7816 */ /* 0x008fe200000000ba */
[----:B------:R-:W3:Y:S04]  /*3b90*/  @!P5 LDG.E.U16 R5, desc[UR16][R30.64+0x380] ;  /* 0x000380101e05d981 */ /* 0x000ee8000c1e1500 */
[----:B------:R-:W3:Y:S04]  /*3ba0*/  @!P6 LDG.E.U16 R4, desc[UR16][R30.64+0x3c0] ;  /* 0x0003c0101e04e981 */ /* 0x000ee8000c1e1500 */
[----:B------:R-:W3:Y:S01]  /*3bb0*/  @!P1 LDG.E.U16 R171, desc[UR16][R30.64+0x140] ;  /* 0x000140101eab9981 */ /* 0x000ee2000c1e1500 */
[----:B------:R-:W-:-:S03]  /*3bc0*/  ISETP.GE.AND P1, PT, R176, R59, PT ;  /* 0x0000003bb000720c */ /* 0x000fc60003f26270 */
[----:B------:R-:W3:Y:S01]  /*3bd0*/  @!P0 LDG.E.U16 R164, desc[UR16][R30.64+0x180] ;  /* 0x000180101ea48981 */ /* 0x000ee2000c1e1500 */
[----:B------:R-:W-:-:S03]  /*3be0*/  ISETP.GE.AND P0, PT, R178, R59, PT ;  /* 0x0000003bb200720c */ /* 0x000fc60003f06270 */
[----:B------:R-:W3:Y:S01]  /*3bf0*/  @!P4 LDG.E.U16 R186, desc[UR16][R30.64+0x340] ;  /* 0x000340101ebac981 */ /* 0x000ee2000c1e1500 */
[----:B------:R-:W-:-:S03]  /*3c00*/  FMUL.FTZ R173, R28, 1.4426950216293334961 ;  /* 0x3fb8aa3b1cad7820 */ /* 0x000fc60000410000 */
[----:B------:R-:W-:Y:S04]  /*3c10*/  LDS.U16 R193, [R57+0x4] ;  /* 0x0000040039c17984 */ /* 0x000fe80000000400 */
[----:B------:R-:W3:Y:S01]  /*3c20*/  @!P1 LDG.E.U16 R175, desc[UR16][R30.64+0x1c0] ;  /* 0x0001c0101eaf9981 */ /* 0x000ee2000c1e1500 */
[----:B------:R-:W-:-:S03]  /*3c30*/  ISETP.NE.AND P1, PT, R182, RZ, PT ;  /* 0x000000ffb600720c */ /* 0x000fc60003f25270 */
[----:B------:R-:W3:Y:S01]  /*3c40*/  @!P0 LDG.E.U16 R177, desc[UR16][R30.64+0x200] ;  /* 0x000200101eb18981 */ /* 0x000ee2000c1e1500 */
[----:B------:R-:W-:Y:S02]  /*3c50*/  ISETP.NE.AND P0, PT, R183, RZ, PT ;  /* 0x000000ffb700720c */ /* 0x000fe40003f05270 */
[----:B------:R-:W-:Y:S01]  /*3c60*/  PRMT R182, RZ, 0x7610, R182 ;  /* 0x00007610ffb67816 */ /* 0x000fe200000000b6 */
[----:B------:R-:W-:Y:S04]  /*3c70*/  LDS.U16 R191, [R56+0x6] ;  /* 0x0000060038bf7984 */ /* 0x000fe80000000400 */
[----:B------:R-:W-:Y:S04]  /*3c80*/  LDS.U16 R189, [R55+0x8] ;  /* 0x0000080037bd7984 */ /* 0x000fe80000000400 */
[----:B------:R-:W3:Y:S04]  /*3c90*/  @!P1 LDG.E.U16 R195, desc[UR16][R30.64+0x280] ;  /* 0x000280101ec39981 */ /* 0x000ee8000c1e1500 */
[----:B------:R0:W3:Y:S01]  /*3ca0*/  @!P0 LDG.E.U16 R182, desc[UR16][R30.64+0x240] ;  /* 0x000240101eb68981 */ /* 0x0000e2000c1e1500 */
[----:B------:R-:W-:Y:S01]  /*3cb0*/  FMUL.FTZ R166, R29, R94 ;  /* 0x0000005e1da67220 */ /* 0x000fe20000410000 */
[----:B------:R-:W-:-:S03]  /*3cc0*/  FMUL.RZ R168, R33, 0.15915493667125701904 ;  /* 0x3e22f98321a87820 */ /* 0x000fc6000040c000 */
[----:B------:R-:W-:Y:S01]  /*3cd0*/  FMUL.RZ R170, R166, 0.15915493667125701904 ;  /* 0x3e22f983a6aa7820 */ /* 0x000fe2000040c000 */
[----:B0-----:R-:W-:Y:S01]  /*3ce0*/  FMUL.FTZ R30, R29, R92 ;  /* 0x0000005c1d1e7220 */ /* 0x001fe20000410000 */
[----:B------:R-:W-:Y:S01]  /*3cf0*/  MUFU.SIN R33, R168 ;  /* 0x000000a800217308 */ /* 0x000fe20000000400 */
[C---:B------:R-:W-:Y:S02]  /*3d00*/  FMUL.FTZ R166, R173.reuse, R94 ;  /* 0x0000005eada67220 */ /* 0x040fe40000410000 */
[----:B------:R-:W-:Y:S01]  /*3d10*/  FMUL.RZ R172, R30, 0.15915493667125701904 ;  /* 0x3e22f9831eac7820 */ /* 0x000fe2000040c000 */
[----:B------:R-:W-:-:S04]  /*3d20*/  FMUL.FTZ R30, R173, R92 ;  /* 0x0000005cad1e7220 */ /* 0x000fc80000410000 */
[----:B------:R0:W-:Y:S08]  /*3d30*/  MUFU.COS R199, R168 ;  /* 0x000000a800c77308 */ /* 0x0001f00000000000 */
[----:B----4-:R-:W-:Y:S01]  /*3d40*/  MUFU.SIN R179, R170 ;  /* 0x000000aa00b37308 */ /* 0x010fe20000000400 */
[----:B0-----:R-:W-:-:S07]  /*3d50*/  FMUL.FTZ R168, R29, R93 ;  /* 0x0000005d1da87220 */ /* 0x001fce0000410000 */
[----:B-----5:R0:W-:Y:S01]  /*3d60*/  MUFU.COS R181, R170 ;  /* 0x000000aa00b57308 */ /* 0x0201e20000000000 */
[----:B------:R-:W-:Y:S01]  /*3d70*/  FMUL.RZ R174, R168, 0.15915493667125701904 ;  /* 0x3e22f983a8ae7820 */ /* 0x000fe2000040c000 */
[----:B------:R-:W-:Y:S01]  /*3d80*/  FMUL.FTZ R168, R173, R93 ;  /* 0x0000005dada87220 */ /* 0x000fe20000410000 */
[----:B0-----:R-:W-:-:S05]  /*3d90*/  FMUL.FTZ R170, R29, R90 ;  /* 0x0000005a1daa7220 */ /* 0x001fca0000410000 */
[----:B------:R0:W-:Y:S01]  /*3da0*/  MUFU.EX2 R218, R30 ;  /* 0x0000001e00da7308 */ /* 0x0001e20000000800 */
[----:B------:R-:W-:Y:S01]  /*3db0*/  FMUL.RZ R176, R170, 0.15915493667125701904 ;  /* 0x3e22f983aab07820 */ /* 0x000fe2000040c000 */
[----:B------:R-:W-:-:S06]  /*3dc0*/  FMUL.FTZ R170, R173, R90 ;  /* 0x0000005aadaa7220 */ /* 0x000fcc0000410000 */
[----:B------:R-:W-:Y:S01]  /*3dd0*/  MUFU.SIN R31, R172 ;  /* 0x000000ac001f7308 */ /* 0x000fe20000000400 */
[----:B0-----:R-:W-:Y:S01]  /*3de0*/  FMUL.FTZ R30, R29, R91 ;  /* 0x0000005b1d1e7220 */ /* 0x001fe20000410000 */
[----:B------:R-:W-:-:S03]  /*3df0*/  ISETP.NE.AND P0, PT, R185, RZ, PT ;  /* 0x000000ffb900720c */ /* 0x000fc60003f05270 */
[----:B------:R-:W-:-:S03]  /*3e00*/  FMUL.RZ R187, R30, 0.15915493667125701904 ;  /* 0x3e22f9831ebb7820 */ /* 0x000fc6000040c000 */
[----:B------:R0:W-:Y:S08]  /*3e10*/  MUFU.COS R219, R172 ;  /* 0x000000ac00db7308 */ /* 0x0001f00000000000 */
[----:B------:R-:W1:Y:S01]  /*3e20*/  MUFU.EX2 R166, R166 ;  /* 0x000000a600a67308 */ /* 0x000e620000000800 */
[----:B0-----:R-:W-:-:S07]  /*3e30*/  FMUL.FTZ R172, R173, R91 ;  /* 0x0000005badac7220 */ /* 0x001fce0000410000 */
[----:B------:R-:W-:Y:S08]  /*3e40*/  MUFU.SIN R183, R174 ;  /* 0x000000ae00b77308 */ /* 0x000ff00000000400 */
[----:B------:R0:W-:Y:S08]  /*3e50*/  MUFU.COS R217, R174 ;  /* 0x000000ae00d97308 */ /* 0x0001f00000000000 */
[----:B------:R-:W4:Y:S08]  /*3e60*/  MUFU.EX2 R168, R168 ;  /* 0x000000a800a87308 */ /* 0x000f300000000800 */
[----:B------:R-:W-:Y:S08]  /*3e70*/  MUFU.SIN R211, R176 ;  /* 0x000000b000d37308 */ /* 0x000ff00000000400 */
[----:B------:R-:W-:Y:S08]  /*3e80*/  MUFU.COS R215, R176 ;  /* 0x000000b000d77308 */ /* 0x000ff00000000000 */
[----:B------:R-:W5:Y:S08]  /*3e90*/  MUFU.EX2 R170, R170 ;  /* 0x000000aa00aa7308 */ /* 0x000f700000000800 */
[----:B------:R-:W-:Y:S08]  /*3ea0*/  MUFU.SIN R209, R187 ;  /* 0x000000bb00d17308 */ /* 0x000ff00000000400 */
[----:B------:R5:W-:Y:S08]  /*3eb0*/  MUFU.COS R185, R187 ;  /* 0x000000bb00b97308 */ /* 0x000bf00000000000 */
[----:B------:R-:W5:Y:S01]  /*3ec0*/  MUFU.EX2 R172, R172 ;  /* 0x000000ac00ac7308 */ /* 0x000f620000000800 */
[C---:B-1----:R-:W-:Y:S01]  /*3ed0*/  FMUL.FTZ R178, R166.reuse, R181 ;  /* 0x000000b5a6b27220 */ /* 0x042fe20000410000 */
[----:B------:R-:W-:Y:S01]  /*3ee0*/  FMUL.FTZ R180, R166, R179 ;  /* 0x000000b3a6b47220 */ /* 0x000fe20000410000 */
[C---:B------:R-:W-:Y:S01]  /*3ef0*/  FMUL.FTZ R30, R173.reuse, R96 ;  /* 0x00000060ad1e7220 */ /* 0x040fe20000410000 */
[CC--:B0-----:R-:W-:Y:S01]  /*3f00*/  FMUL.FTZ R174, R173.reuse, R86.reuse ;  /* 0x00000056adae7220 */ /* 0x0c1fe20000410000 */
[----:B------:R-:W-:Y:S01]  /*3f10*/  FMUL.FTZ R166, R173, R83 ;  /* 0x00000053ada67220 */ /* 0x000fe20000410000 */
[C---:B----4-:R-:W-:Y:S01]  /*3f20*/  FMUL.FTZ R217, R168.reuse, R217 ;  /* 0x000000d9a8d97220 */ /* 0x050fe20000410000 */
[----:B------:R-:W-:Y:S01]  /*3f30*/  FMUL.FTZ R216, R168, R183 ;  /* 0x000000b7a8d87220 */ /* 0x000fe20000410000 */
[----:B------:R0:W1:Y:S01]  /*3f40*/  MUFU.EX2 R192, R30 ;  /* 0x0000001e00c07308 */ /* 0x0000620000000800 */
[C---:B-----5:R-:W-:Y:S01]  /*3f50*/  FMUL.FTZ R215, R170.reuse, R215 ;  /* 0x000000d7aad77220 */ /* 0x060fe20000410000 */
[----:B------:R-:W-:Y:S01]  /*3f60*/  FMUL.FTZ R211, R170, R211 ;  /* 0x000000d3aad37220 */ /* 0x000fe20000410000 */
[----:B------:R-:W-:Y:S04]  /*3f70*/  LDS.U16 R173, [R51] ;  /* 0x0000000033ad7984 */ /* 0x000fe80000000400 */
[----:B------:R-:W-:Y:S01]  /*3f80*/  LDS.U16 R187, [R54+0xa] ;  /* 0x00000a0036bb7984 */ /* 0x000fe20000000400 */
[----:B------:R4:W-:Y:S01]  /*3f90*/  MUFU.EX2 R207, R174 ;  /* 0x000000ae00cf7308 */ /* 0x0009e20000000800 */
[C---:B------:R-:W-:Y:S01]  /*3fa0*/  FMUL.FTZ R210, R172.reuse, R185 ;  /* 0x000000b9acd27220 */ /* 0x040fe20000410000 */
[----:B------:R-:W-:Y:S01]  /*3fb0*/  FMUL.FTZ R209, R172, R209 ;  /* 0x000000d1acd17220 */ /* 0x000fe20000410000 */
[----:B0-----:R-:W-:Y:S04]  /*3fc0*/  LDS.U16 R30, [R58+0x2] ;  /* 0x000002003a1e7984 */ /* 0x001fe80000000400 */
[----:B------:R-:W-:Y:S01]  /*3fd0*/  LDS.U16 R176, [R53+0xc] ;  /* 0x00000c0035b07984 */ /* 0x000fe20000000400 */
[----:B------:R0:W-:Y:S03]  /*3fe0*/  MUFU.EX2 R205, R166 ;  /* 0x000000a600cd7308 */ /* 0x0001e60000000800 */
        /* <DEDUP_REMOVED lines=8> */
[----:B0-----:R-:W-:Y:S01]  /*4070*/  LDS.U16 R166, [R0+0x1e] ;  /* 0x00001e0000a67984 */ /* 0x001fe20000000400 */
[C---:B------:R-:W-:Y:S01]  /*4080*/  FMUL.FTZ R219, R218.reuse, R219 ;  /* 0x000000dbdadb7220 */ /* 0x040fe20000410000 */
[----:B------:R-:W-:Y:S01]  /*4090*/  FMUL.FTZ R218, R218, R31 ;  /* 0x0000001fdada7220 */ /* 0x000fe20000410000 */
[----:B------:R-:W-:Y:S01]  /*40a0*/  FMUL.FTZ R31, R29, R86 ;  /* 0x000000561d1f7220 */ /* 0x000fe20000410000 */
[----:B------:R-:W-:-:S03]  /*40b0*/  ISETP.NE.AND P2, PT, R156, RZ, PT ;  /* 0x000000ff9c00720c */ /* 0x000fc60003f45270 */
[----:B------:R-:W-:Y:S01]  /*40c0*/  FMUL.RZ R31, R31, 0.15915493667125701904 ;  /* 0x3e22f9831f1f7820 */ /* 0x000fe2000040c000 */
[----:B------:R0:W-:Y:S02]  /*40d0*/  STS.U16 [R111+0x420], R6 ;  /* 0x000420066f007388 */ /* 0x0001e40000000400 */
[----:B0-----:R-:W-:Y:S02]  /*40e0*/  FMUL.FTZ R6, R29, R83 ;  /* 0x000000531d067220 */ /* 0x001fe40000410000 */
[----:B--2---:R0:W-:Y:S04]  /*40f0*/  STS.U16 [R110+0x460], R7 ;  /* 0x000460076e007388 */ /* 0x0041e80000000400 */
[----:B------:R1:W-:Y:S01]  /*4100*/  STS.U16 [R109+0x4a0], R32 ;  /* 0x0004a0206d007388 */ /* 0x0003e20000000400 */
[----:B------:R-:W-:Y:S01]  /*4110*/  FMUL.RZ R188, R6, 0.15915493667125701904 ;  /* 0x3e22f98306bc7820 */ /* 0x000fe2000040c000 */
[----:B0-----:R-:W-:-:S02]  /*4120*/  SHF.L.U32 R7, R113, 0x8, RZ ;  /* 0x0000000871077819 */ /* 0x001fc400000006ff */
[----:B------:R-:W-:Y:S04]  /*4130*/  STS.U16 [R108+0x4e0], R35 ;  /* 0x0004e0236c007388 */ /* 0x000fe80000000400 */
[----:B------:R-:W-:Y:S01]  /*4140*/  STS.U16 [R107+0x520], R34 ;  /* 0x000520226b007388 */ /* 0x000fe20000000400 */
[----:B------:R-:W-:-:S04]  /*4150*/  LOP3.LUT R6, R7, 0x100, RZ, 0xc0, !PT ;  /* 0x0000010007067812 */ /* 0x000fc800078ec0ff */
[----:B------:R-:W-:Y:S01]  /*4160*/  IADD3 R6, PT, PT, R6, UR4, RZ ;  /* 0x0000000406067c10 */ /* 0x000fe2000fffe0ff */
[----:B---3--:R0:W-:Y:S04]  /*4170*/  STS.U16 [R106+0x560], R171 ;  /* 0x000560ab6a007388 */ /* 0x0081e80000000400 */
[----:B------:R-:W-:Y:S01]  /*4180*/  STS.U16 [R105+0x5a0], R164 ;  /* 0x0005a0a469007388 */ /* 0x000fe20000000400 */
[----:B------:R-:W-:Y:S01]  /*4190*/  MUFU.SIN R196, R31 ;  /* 0x0000001f00c47308 */ /* 0x000fe20000000400 */
[----:B-1----:R-:W-:Y:S02]  /*41a0*/  FMUL.FTZ R32, R192, R199 ;  /* 0x000000c7c0207220 */ /* 0x002fe40000410000 */
[----:B------:R-:W-:Y:S04]  /*41b0*/  STS.U16 [R104+0x5e0], R175 ;  /* 0x0005e0af68007388 */ /* 0x000fe80000000400 */
[----:B------:R-:W-:Y:S01]  /*41c0*/  STS.U16 [R50+0x620], R177 ;  /* 0x000620b132007388 */ /* 0x000fe20000000400 */
[----:B------:R1:W2:Y:S01]  /*41d0*/  MUFU.COS R208, R31 ;  /* 0x0000001f00d07308 */ /* 0x0002a20000000000 */
[----:B0-----:R-:W-:Y:S01]  /*41e0*/  SEL R171, R6, R143, !P2 ;  /* 0x0000008f06ab7207 */ /* 0x001fe20005000000 */
[----:B------:R-:W-:Y:S01]  /*41f0*/  FMUL.FTZ R33, R192, R33 ;  /* 0x00000021c0217220 */ /* 0x000fe20000410000 */
[----:B------:R-:W-:Y:S04]  /*4200*/  STS.U16 [R49+0x660], R182 ;  /* 0x000660b631007388 */ /* 0x000fe80000000400 */
[----:B------:R-:W-:Y:S04]  /*4210*/  STS.U16 [R48+0x6a0], R195 ;  /* 0x0006a0c330007388 */ /* 0x000fe80000000400 */
[----:B------:R-:W-:Y:S04]  /*4220*/  STS.U16 [R47+0x6e0], R184 ;  /* 0x0006e0b82f007388 */ /* 0x000fe80000000400 */
[----:B------:R-:W-:Y:S04]  /*4230*/  STS.U16 [R46+0x720], R197 ;  /* 0x000720c52e007388 */ /* 0x000fe80000000400 */
[----:B------:R-:W-:Y:S01]  /*4240*/  STS.U16 [R45+0x760], R186 ;  /* 0x000760ba2d007388 */ /* 0x000fe20000000400 */
[----:B------:R-:W-:Y:S03]  /*4250*/  MUFU.SIN R198, R188 ;  /* 0x000000bc00c67308 */ /* 0x000fe60000000400 */
[----:B------:R-:W-:Y:S04]  /*4260*/  STS.U16 [R44+0x7a0], R5 ;  /* 0x0007a0052c007388 */ /* 0x000fe80000000400 */
[----:B------:R-:W-:Y:S01]  /*4270*/  STS.U16 [R43+0x7e0], R4 ;  /* 0x0007e0042b007388 */ /* 0x000fe20000000400 */
[----:B------:R-:W-:Y:S01]  /*4280*/  NOP ;  /* 0x0000000000007918 */ /* 0x000fe20000000000 */
[----:B------:R0:W3:Y:S02]  /*4290*/  MUFU.COS R206, R188 ;  /* 0x000000bc00ce7308 */ /* 0x0000e40000000000 */
[----:B------:R-:W-:Y:S04]  /*42a0*/  LDS.U16 R5, [R58+0x422] ;  /* 0x000422003a057984 */ /* 0x000fe80000000400 */
[----:B------:R-:W4:Y:S04]  /*42b0*/  LDS.U16 R175, [R42+0x430] ;  /* 0x000430002aaf7984 */ /* 0x000f280000000400 */
[----:B------:R-:W5:Y:S04]  /*42c0*/  LDS.U16 R6, [R51+0x420] ;  /* 0x0004200033067984 */ /* 0x000f680000000400 */
[----:B------:R-:W2:Y:S04]  /*42d0*/  LDS.U16 R7, [R57+0x424] ;  /* 0x0004240039077984 */ /* 0x000ea80000000400 */
[----:B-1----:R-:W1:Y:S04]  /*42e0*/  LDS.U16 R31, [R56+0x426] ;  /* 0x00042600381f7984 */ /* 0x002e680000000400 */
        /* <DEDUP_REMOVED lines=8> */
[----:B0-----:R-:W0:Y:S04]  /*4370*/  LDS.U16 R188, [R37+0x43a] ;  /* 0x00043a0025bc7984 */ /* 0x001e280000000400 */
[----:B------:R-:W0:Y:S04]  /*4380*/  LDS.U16 R190, [R36+0x43c] ;  /* 0x00043c0024be7984 */ /* 0x000e280000000400 */
[----:B------:R-:W0:Y:S01]  /*4390*/  LDS.U16 R192, [R0+0x43e] ;  /* 0x00043e0000c07984 */ /* 0x000e220000000400 */
[----:B------:R-:W3:Y:S01]  /*43a0*/  S2UR UR7, SR_CgaCtaId ;  /* 0x00000000000779c3 */ /* 0x000ee20000008800 */
[----:B------:R-:W-:Y:S01]  /*43b0*/  UMOV UR6, 0x400 ;  /* 0x0000040000067882 */ /* 0x000fe20000000000 */
[----:B------:R-:W-:Y:S01]  /*43c0*/  ISETP.NE.AND P1, PT, R156, 0x1f, PT ;  /* 0x0000001f9c00780c */ /* 0x000fe20003f25270 */
[----:B----4-:R-:W-:-:S02]  /*43d0*/  HADD2.F32 R220, -RZ, R175.H0_H0 ;  /* 0x200000afffdc7230 */ /* 0x010fc40000004100 */
[----:B-----5:R-:W-:Y:S02]  /*43e0*/  HADD2.F32 R6, -RZ, R6.H0_H0 ;  /* 0x20000006ff067230 */ /* 0x020fe40000004100 */
[----:B--2---:R-:W-:Y:S02]  /*43f0*/  HADD2.F32 R7, -RZ, R7.H0_H0 ;  /* 0x20000007ff077230 */ /* 0x004fe40000004100 */
[----:B-1----:R-:W-:Y:S02]  /*4400*/  HADD2.F32 R31, -RZ, R31.H0_H0 ;  /* 0x2000001fff1f7230 */ /* 0x002fe40000004100 */
[----:B---3--:R-:W-:Y:S02]  /*4410*/  HADD2.F32 R34, -RZ, R34.H0_H0 ;  /* 0x20000022ff227230 */ /* 0x008fe40000004100 */
[----:B------:R-:W-:Y:S01]  /*4420*/  HADD2.F32 R4, -RZ, R4.H0_H0 ;  /* 0x20000004ff047230 */ /* 0x000fe20000004100 */
[----:B------:R-:W-:Y:S01]  /*4430*/  ULEA UR6, UR7, UR6, 0x18 ;  /* 0x0000000607067291 */ /* 0x000fe2000f8ec0ff */
        /* <DEDUP_REMOVED lines=10> */
[----:B0-----:R-:W-:Y:S02]  /*44e0*/  HADD2.F32 R188, -RZ, R188.H0_H0 ;  /* 0x200000bcffbc7230 */ /* 0x001fe40000004100 */
[----:B------:R-:W-:Y:S02]  /*44f0*/  HADD2.F32 R235, -RZ, R190.H0_H0 ;  /* 0x200000beffeb7230 */ /* 0x000fe40000004100 */
[----:B------:R-:W-:Y:S01]  /*4500*/  HADD2.F32 R175, -RZ, R192.H0_H0 ;  /* 0x200000c0ffaf7230 */ /* 0x000fe20000004100 */
[----:B------:R-:W-:Y:S01]  /*4510*/  BSSY.RECONVERGENT B0, `(.L_x_16178) ;  /* 0x0000031000007945 */ /* 0x000fe20003800200 */
        /* <DEDUP_REMOVED lines=19> */
[----:B-1----:R-:W-:Y:S01]  /*4650*/  FMUL.FTZ R194, R66, -R5 ;  /* 0x8000000542c27220 */ /* 0x002fe20000410000 */
        /* <DEDUP_REMOVED lines=27> */
.L_x_16179:
[----:B------:R0:W1:Y:S02]  /*4810*/  LDS.64 R30, [R214+UR5+0x2d18] ;  /* 0x002d1805d61e7984 */ /* 0x0000640008000a00 */
.L_x_16180:
[----:B------:R-:W-:Y:S05]  /*4820*/  BSYNC.RECONVERGENT B0 ;  /* 0x0000000000007941 */ /* 0x000fea0003800200 */
.L_x_16178:
[-C--:B--2---:R-:W-:Y:S01]  /*4830*/  FMUL.FTZ R4, R173, R96.reuse ;  /* 0x00000060ad047220 */ /* 0x084fe20000410000 */
        /* <DEDUP_REMOVED lines=14> */
[----:B------:R-:W2:Y:S01]  /*4920*/  @P0 LDC R177, c[0x0][0x38c] ;  /* 0x0000e300ffb10b82 */ /* 0x000ea20000000800 */
[C---:B------:R-:W-:Y:S01]  /*4930*/  FFMA.FTZ R6, R85.reuse, R230, R6 ;  /* 0x000000e655067223 */ /* 0x040fe20000010006 */
[----:B------:R-:W-:Y:S01]  /*4940*/  FFMA.FTZ R5, R85, R228, R5 ;  /* 0x000000e455057223 */ /* 0x000fe20000010005 */
[----:B------:R-:W-:Y:S01]  /*4950*/  FMUL.FTZ R186, R183, R90 ;  /* 0x0000005ab7ba7220 */ /* 0x000fe20000410000 */
[----:B------:R-:W-:Y:S01]  /*4960*/  FMUL.FTZ R197, R170, R91 ;  /* 0x0000005baac57220 */ /* 0x000fe20000410000 */
[C---:B------:R-:W-:Y:S01]  /*4970*/  FMUL.FTZ R4, R218.reuse, R6 ;  /* 0x00000006da047220 */ /* 0x040fe20000410000 */
[----:B------:R-:W-:Y:S01]  /*4980*/  FMUL.FTZ R7, R218, R5 ;  /* 0x00000005da077220 */ /* 0x000fe20000410000 */
[----:B------:R-:W-:-:S02]  /*4990*/  FMUL.FTZ R195, R172, R91 ;  /* 0x0000005bacc37220 */ /* 0x000fc40000410000 */
        /* <DEDUP_REMOVED lines=17> */
[----:B------:R-:W-:Y:S01]  /*4ab0*/  FFMA.FTZ R34, R81, R188, R7 ;  /* 0x000000bc51227223 */ /* 0x000fe20000010007 */
[C---:B------:R-:W-:Y:S01]  /*4ac0*/  FMUL.FTZ R7, R218.reuse, R5 ;  /* 0x00000005da077220 */ /* 0x040fe20000410000 */
[----:B------:R-:W-:Y:S01]  /*4ad0*/  FFMA.FTZ R4, R33, R178, R4 ;  /* 0x000000b221047223 */ /* 0x000fe20000010004 */
[----:B------:R-:W-:Y:S01]  /*4ae0*/  FFMA.FTZ R35, R81, R186, R6 ;  /* 0x000000ba51237223 */ /* 0x000fe20000010006 */
[----:B------:R-:W-:Y:S02]  /*4af0*/  FMUL.FTZ R184, R209, R34 ;  /* 0x00000022d1b87220 */ /* 0x000fe40000410000 */
        /* <DEDUP_REMOVED lines=8> */
[----:B------:R-:W-:Y:S01]  /*4b80*/  FMUL.FTZ R184, R181, R86 ;  /* 0x00000056b5b87220 */ /* 0x000fe20000410000 */
[-C--:B------:R-:W-:Y:S01]  /*4b90*/  FFMA.FTZ R34, R217, R6.reuse, -R4 ;  /* 0x00000006d9227223 */ /* 0x080fe20000010804 */
[----:B------:R-:W-:Y:S01]  /*4ba0*/  FMUL.FTZ R6, R216, R6 ;  /* 0x00000006d8067220 */ /* 0x000fe20000410000 */
[----:B------:R-:W-:Y:S01]  /*4bb0*/  @P0 IADD3 R4, PT, PT, R144, -0x2, RZ ;  /* 0xfffffffe90040810 */ /* 0x000fe20007ffe0ff */
[----:B------:R-:W-:Y:S01]  /*4bc0*/  FFMA.FTZ R182, R80, R195, R182 ;  /* 0x000000c350b67223 */ /* 0x000fe200000100b6 */
[----:B------:R-:W-:Y:S01]  /*4bd0*/  FMUL.FTZ R5, R207, R35 ;  /* 0x00000023cf057220 */ /* 0x000fe20000410000 */
[----:B------:R-:W-:-:S02]  /*4be0*/  FFMA.FTZ R220, R217, R7, R6 ;  /* 0x00000007d9dc7223 */ /* 0x000fc40000010006 */
[----:B--2---:R-:W-:Y:S02]  /*4bf0*/  @P0 IMAD R7, R4, R177, UR4 ;  /* 0x0000000404070e24 */ /* 0x004fe4000f8e02b1 */
[----:B------:R-:W-:Y:S01]  /*4c00*/  FFMA.FTZ R6, R208, R182, -R5 ;  /* 0x000000b6d0067223 */ /* 0x000fe20000010805 */
[----:B------:R-:W-:Y:S01]  /*4c10*/  FMUL.FTZ R4, R211, R220 ;  /* 0x000000dcd3047220 */ /* 0x000fe20000410000 */
[----:B------:R-:W-:Y:S01]  /*4c20*/  FMUL.FTZ R222, R207, R182 ;  /* 0x000000b6cfde7220 */ /* 0x000fe20000410000 */
[----:B------:R-:W-:Y:S01]  /*4c30*/  FMUL.FTZ R182, R179, R86 ;  /* 0x00000056b3b67220 */ /* 0x000fe20000410000 */
[----:B------:R-:W-:Y:S01]  /*4c40*/  FFMA.FTZ R175, R79, R184, R6 ;  /* 0x000000b84faf7223 */ /* 0x000fe20000010006 */
[----:B------:R-:W-:Y:S01]  /*4c50*/  FFMA.FTZ R221, R215, R34, -R4 ;  /* 0x00000022d7dd7223 */ /* 0x000fe20000010804 */
[----:B------:R-:W-:Y:S01]  /*4c60*/  CS2R R4, SRZ ;  /* 0x0000000000047805 */ /* 0x000fe2000001ff00 */
[----:B------:R-:W-:-:S04]  /*4c70*/  @P0 IMAD.WIDE R6, R7, 0x10, R10 ;  /* 0x0000001007060825 */ /* 0x000fc800078e020a */
[----:B------:R-:W-:Y:S01]  /*4c80*/  FFMA.FTZ R35, R208, R35, R222 ;  /* 0x00000023d0237223 */ /* 0x000fe200000100de */
[----:B------:R-:W-:Y:S01]  /*4c90*/  FMUL.FTZ R223, R205, R175 ;  /* 0x000000afcddf7220 */ /* 0x000fe20000410000 */
[----:B------:R-:W-:Y:S01]  /*4ca0*/  FMUL.FTZ R34, R211, R34 ;  /* 0x00000022d3227220 */ /* 0x000fe20000410000 */
[----:B------:R-:W-:Y:S01]  /*4cb0*/  FMUL.FTZ R177, R166, R83 ;  /* 0x00000053a6b17220 */ /* 0x000fe20000410000 */
[----:B------:R2:W4:Y:S01]  /*4cc0*/  @P0 LDG.E.64 R4, desc[UR16][R6.64+0x8] ;  /* 0x0000081006040981 */ /* 0x000522000c1e1b00 */
[----:B------:R-:W-:Y:S01]  /*4cd0*/  FFMA.FTZ R35, R79, R182, R35 ;  /* 0x000000b64f237223 */ /* 0x000fe20000010023 */
[----:B------:R-:W-:-:S03]  /*4ce0*/  FFMA.FTZ R220, R215, R220, R34 ;  /* 0x000000dcd7dc7223 */ /* 0x000fc60000010022 */
[-C--:B------:R-:W-:Y:S01]  /*4cf0*/  FFMA.FTZ R223, R206, R35.reuse, R223 ;  /* 0x00000023cedf7223 */ /* 0x080fe200000100df */
[----:B------:R-:W-:-:S03]  /*4d00*/  FMUL.FTZ R35, R205, R35 ;  /* 0x00000023cd237220 */ /* 0x000fc60000410000 */
[----:B------:R-:W-:Y:S01]  /*4d10*/  FFMA.FTZ R34, R78, R177, R223 ;  /* 0x000000b14e227223 */ /* 0x000fe200000100df */
[----:B------:R-:W-:Y:S01]  /*4d20*/  FFMA.FTZ R35, R206, R175, -R35 ;  /* 0x000000afce237223 */ /* 0x000fe20000010823 */
[----:B------:R-:W-:Y:S01]  /*4d30*/  FMUL.FTZ R175, R168, R83 ;  /* 0x00000053a8af7220 */ /* 0x000fe20000410000 */
[C---:B------:R-:W-:Y:S01]  /*4d40*/  FMUL.FTZ R223, R209.reuse, R221 ;  /* 0x000000ddd1df7220 */ /* 0x040fe20000410000 */
[-C--:B------:R-:W-:Y:S01]  /*4d50*/  FMUL.FTZ R222, R209, R220.reuse ;  /* 0x000000dcd1de7220 */ /* 0x080fe20000410000 */
[----:B------:R-:W5:Y:S01]  /*4d60*/  SHFL.UP PT, R226, R34, 0x1, RZ ;  /* 0x0420000022e27989 */ /* 0x000f6200000e00ff */
[----:B------:R-:W-:Y:S01]  /*4d70*/  FFMA.FTZ R35, R78, R175, R35 ;  /* 0x000000af4e237223 */ /* 0x000fe20000010023 */
[C---:B------:R-:W-:Y:S01]  /*4d80*/  FFMA.FTZ R223, R210.reuse, R220, R223 ;  /* 0x000000dcd2df7223 */ /* 0x040fe200000100df */
[----:B------:R-:W-:-:S03]  /*4d90*/  FFMA.FTZ R222, R210, R221, -R222 ;  /* 0x000000ddd2de7223 */ /* 0x000fc600000108de */
[----:B------:R-:W0:Y:S01]  /*4da0*/  SHFL.UP PT, R224, R35, 0x1, RZ ;  /* 0x0420000023e07989 */ /* 0x000e2200000e00ff */
[C---:B------:R-:W-:Y:S01]  /*4db0*/  FMUL.FTZ R221, R207.reuse, R223 ;  /* 0x000000dfcfdd7220 */ /* 0x040fe20000410000 */
[----:B------:R-:W-:-:S03]  /*4dc0*/  FMUL.FTZ R220, R207, R222 ;  /* 0x000000decfdc7220 */ /* 0x000fc60000410000 */
[C---:B------:R-:W-:Y:S01]  /*4dd0*/  FFMA.FTZ R221, R208.reuse, R222, -R221 ;  /* 0x000000ded0dd7223 */ /* 0x040fe200000108dd */
[----:B------:R-:W-:-:S03]  /*4de0*/  FFMA.FTZ R220, R208, R223, R220 ;  /* 0x000000dfd0dc7223 */ /* 0x000fc600000100dc */
[C---:B--2---:R-:W-:Y:S01]  /*4df0*/  FMUL.FTZ R7, R205.reuse, R221 ;  /* 0x000000ddcd077220 */ /* 0x044fe20000410000 */
[----:B------:R-:W-:-:S03]  /*4e00*/  FMUL.FTZ R222, R205, R220 ;  /* 0x000000dccdde7220 */ /* 0x000fc60000410000 */
[----:B------:R-:W-:Y:S01]  /*4e10*/  FFMA.FTZ R6, R206, R220, R7 ;  /* 0x000000dcce067223 */ /* 0x000fe20000010007 */
[----:B------:R-:W-:Y:S01]  /*4e20*/  ISETP.GE.AND P1, PT, R112, 0x1, PT ;  /* 0x000000017000780c */ /* 0x000fe20003f26270 */
[----:B------:R-:W-:-:S03]  /*4e30*/  FFMA.FTZ R7, R206, R221, -R222 ;  /* 0x000000ddce077223 */ /* 0x000fc600000108de */
[----:B------:R-:W2:Y:S01]  /*4e40*/  SHFL.UP PT, R221, R6, 0x1, RZ ;  /* 0x0420000006dd7989 */ /* 0x000ea200000e00ff */
[CC--:B-----5:R-:W-:Y:S01]  /*4e50*/  FMUL.FTZ R223, R7.reuse, R226.reuse ;  /* 0x000000e207df7220 */ /* 0x0e0fe20000410000 */
[C---:B------:R-:W-:Y:S02]  /*4e60*/  FMUL.FTZ R226, R6.reuse, R226 ;  /* 0x000000e206e27220 */ /* 0x040fe40000410000 */
[----:B------:R-:W5:Y:S01]  /*4e70*/  SHFL.UP PT, R220, R7, 0x1, RZ ;  /* 0x0420000007dc7989 */ /* 0x000f6200000e00ff */
[-C--:B0-----:R-:W-:Y:S01]  /*4e80*/  FFMA.FTZ R223, R6, R224.reuse, R223 ;  /* 0x000000e006df7223 */ /* 0x081fe200000100df */
        /* <DEDUP_REMOVED lines=63> */
[-C--:B-----5:R-:W-:Y:S01]  /*5280*/  @P1 FFMA.FTZ R7, R7, R220.reuse, -R224 ;  /* 0x000000dc07071223 */ /* 0x0a0fe200000108e0 */
[----:B------:R-:W-:Y:S01]  /*5290*/  @P1 FFMA.FTZ R6, R6, R220, R221 ;  /* 0x000000dc06061223 */ /* 0x000fe200000100dd */
[-C--:B-1----:R-:W-:Y:S01]  /*52a0*/  FMUL.FTZ R220, R206, R31.reuse ;  /* 0x0000001fcedc7220 */ /* 0x082fe20000410000 */
[----:B------:R-:W-:-:S03]  /*52b0*/  FMUL.FTZ R221, R205, R31 ;  /* 0x0000001fcddd7220 */ /* 0x000fc60000410000 */
[-C--:B------:R-:W-:Y:S01]  /*52c0*/  FFMA.FTZ R220, -R205, R30.reuse, -R220 ;  /* 0x0000001ecddc7223 */ /* 0x080fe200000109dc */
[----:B------:R-:W-:-:S03]  /*52d0*/  FFMA.FTZ R221, R206, R30, -R221 ;  /* 0x0000001ecedd7223 */ /* 0x000fc600000108dd */
        /* <DEDUP_REMOVED lines=26> */
[----:B------:R-:W-:Y:S02]  /*5480*/  FADD.FTZ R224, R190, R241 ;  /* 0x000000f1bee07221 */ /* 0x000fe40000010000 */
[C---:B------:R-:W-:Y:S01]  /*5490*/  FFMA.FTZ R226, R215.reuse, R226, R220 ;  /* 0x000000e2d7e27223 */ /* 0x040fe200000100dc */
[----:B------:R-:W-:Y:S01]  /*54a0*/  FADD.FTZ R220, R192, R221 ;  /* 0x000000ddc0dc7221 */ /* 0x000fe20000010000 */
[----:B------:R-:W-:Y:S01]  /*54b0*/  FFMA.FTZ R243, R215, R236, -R243 ;  /* 0x000000ecd7f37223 */ /* 0x000fe200000108f3 */
[C---:B------:R-:W-:Y:S02]  /*54c0*/  FMUL.FTZ R236, R211.reuse, R224 ;  /* 0x000000e0d3ec7220 */ /* 0x040fe40000410000 */
[----:B------:R-:W-:-:S02]  /*54d0*/  FMUL.FTZ R241, R211, R220 ;  /* 0x000000dcd3f17220 */ /* 0x000fc40000410000 */
        /* <DEDUP_REMOVED lines=20> */
[C---:B------:R-:W-:Y:S01]  /*5620*/  FFMA.FTZ R224, R219.reuse, R221, R220 ;  /* 0x000000dddbe07223 */ /* 0x040fe200000100dc */
[C---:B------:R-:W-:Y:S01]  /*5630*/  FMUL.FTZ R221, R180.reuse, R245 ;  /* 0x000000f5b4dd7220 */ /* 0x040fe20000410000 */
[----:B------:R-:W-:Y:S01]  /*5640*/  FFMA.FTZ R241, R219, R241, -R226 ;  /* 0x000000f1dbf17223 */ /* 0x000fe200000108e2 */
[-C--:B------:R-:W-:Y:S02]  /*5650*/  FMUL.FTZ R226, R180, R243.reuse ;  /* 0x000000f3b4e27220 */ /* 0x080fe40000410000 */
[----:B------:R-:W-:Y:S01]  /*5660*/  FFMA.FTZ R220, R178, R243, R221 ;  /* 0x000000f3b2dc7223 */ /* 0x000fe200000100dd */
        /* <DEDUP_REMOVED lines=16> */
[----:B------:R0:W3:Y:S04]  /*5770*/  SHFL.UP PT, R241, R7, 0x1, RZ ;  /* 0x0420000007f17989 */ /* 0x0000e800000e00ff */
        /* <DEDUP_REMOVED lines=18> */
.L_x_16182:
[----:B------:R-:W-:Y:S05]  /*58a0*/  BSYNC.RECONVERGENT B0 ;  /* 0x0000000000007941 */ /* 0x000fea0003800200 */
.L_x_16181:
        /* <DEDUP_REMOVED lines=23> */
.L_x_16184:
[----:B------:R-:W-:Y:S05]  /*5a20*/  BSYNC.RECONVERGENT B0 ;  /* 0x0000000000007941 */ /* 0x000fea0003800200 */
.L_x_16183:
        /* <DEDUP_REMOVED lines=17> */
.L_x_16186:
[----:B------:R-:W-:Y:S05]  /*5b40*/  BSYNC.RECONVERGENT B0 ;  /* 0x0000000000007941 */ /* 0x000fea0003800200 */
.L_x_16185:
        /* <DEDUP_REMOVED lines=17> */
.L_x_16188:
[----:B------:R-:W-:Y:S05]  /*5c60*/  BSYNC.RECONVERGENT B0 ;  /* 0x0000000000007941 */ /* 0x000fea0003800200 */
.L_x_16187:
        /* <DEDUP_REMOVED lines=17> */
.L_x_16190:
[----:B------:R-:W-:Y:S05]  /*5d80*/  BSYNC.RECONVERGENT B0 ;  /* 0x0000000000007941 */ /* 0x000fea0003800200 */
.L_x_16189:
[-C--:B----4-:R-:W-:Y:S01]  /*5d90*/  FMUL.FTZ R236, R243, R224.reuse ;  /* 0x000000e0f3ec7220 */ /* 0x090fe20000410000 */
[C---:B------:R-:W-:Y:S01]  /*5da0*/  FMUL.FTZ R238, R241.reuse, R224 ;  /* 0x000000e0f1ee7220 */ /* 0x040fe20000410000 */
[----:B0-----:R-:W-:Y:S01]  /*5db0*/  SHFL.DOWN PT, R240, R221, 0x1, 0x1f ;  /* 0x08201f00ddf07f89 */ /* 0x001fe200000e0000 */
[----:B------:R-:W-:Y:S01]  /*5dc0*/  ISETP.NE.AND P1, PT, R156, 0x1f, PT ;  /* 0x0000001f9c00780c */ /* 0x000fe20003f25270 */
[-C--:B------:R-:W-:Y:S01]  /*5dd0*/  FFMA.FTZ R236, R241, R226.reuse, -R236 ;  /* 0x000000e2f1ec7223 */ /* 0x080fe200000108ec */
[----:B------:R-:W-:Y:S01]  /*5de0*/  FFMA.FTZ R243, R243, R226, R238 ;  /* 0x000000e2f3f37223 */ /* 0x000fe200000100ee */
[----:B------:R-:W-:Y:S01]  /*5df0*/  SHFL.DOWN PT, R247, R222, 0x1, 0x1f ;  /* 0x08201f00def77f89 */ /* 0x000fe200000e0000 */
[----:B------:R-:W-:Y:S01]  /*5e00*/  BSSY.RECONVERGENT B0, `(.L_x_16191) ;  /* 0x0000139000007945 */ /* 0x000fe20003800200 */
[----:B------:R-:W-:Y:S01]  /*5e10*/  @P2 FADD.FTZ R226, R35, R236 ;  /* 0x000000ec23e22221 */ /* 0x000fe20000010000 */
[----:B------:R-:W-:Y:S01]  /*5e20*/  @P2 FADD.FTZ R224, R34, R243 ;  /* 0x000000f322e02221 */ /* 0x000fe20000010000 */
[----:B------:R-:W-:Y:S04]  /*5e30*/  SHFL.DOWN PT, R238, R220, 0x1, 0x1f ;  /* 0x08201f00dcee7f89 */ /* 0x000fe800000e0000 */
[----:B------:R-:W0:Y:S04]  /*5e40*/  SHFL.IDX PT, R35, R7, RZ, 0x1f ;  /* 0x00001fff07237589 */ /* 0x000e2800000e0000 */
        /* <DEDUP_REMOVED lines=12> */
[-C--:B------:R-:W-:Y:S02]  /*5f10*/  FMUL.FTZ R33, R33, R226.reuse ;  /* 0x000000e221217220 */ /* 0x080fe40000410000 */
[----:B-----5:R-:W-:Y:S01]  /*5f20*/  @P1 FADD.FTZ R236, R245, R34 ;  /* 0x00000022f5ec1221 */ /* 0x020fe20000010000 */
[C---:B------:R-:W-:Y:S01]  /*5f30*/  FFMA.FTZ R226, R32.reuse, R226, -R241 ;  /* 0x000000e220e27223 */ /* 0x040fe200000108f1 */
[----:B------:R-:W-:Y:S01]  /*5f40*/  FFMA.FTZ R238, R32, R224, R33 ;  /* 0x000000e020ee7223 */ /* 0x000fe20000010021 */
[-C--:B------:R-:W-:Y:S01]  /*5f50*/  FMUL.FTZ R33, R35, R31.reuse ;  /* 0x0000001f23217220 */ /* 0x080fe20000410000 */
[----:B------:R-:W-:Y:S01]  /*5f60*/  IADD3 R32, P1, PT, R61, R156, RZ ;  /* 0x0000009c3d207210 */ /* 0x000fe20007f3e0ff */
[C---:B------:R-:W-:Y:S01]  /*5f70*/  FMUL.FTZ R34, R236.reuse, R31 ;  /* 0x0000001fec227220 */ /* 0x040fe20000410000 */
[----:B------:R-:W-:Y:S01]  /*5f80*/  FADD.FTZ R224, R239, R226 ;  /* 0x000000e2efe07221 */ /* 0x000fe20000010000 */
[-C--:B------:R-:W-:Y:S01]  /*5f90*/  FFMA.FTZ R236, R236, R30.reuse, R33 ;  /* 0x0000001eecec7223 */ /* 0x080fe20000010021 */
[----:B------:R-:W-:Y:S01]  /*5fa0*/  LEA.HI.X.SX32 R33, R61, RZ, 0x1, P1 ;  /* 0x000000ff3d217211 */ /* 0x000fe200008f0eff */
[----:B------:R-:W-:Y:S01]  /*5fb0*/  FFMA.FTZ R241, R35, R30, -R34 ;  /* 0x0000001e23f17223 */ /* 0x000fe20000010822 */
[----:B------:R-:W-:Y:S01]  /*5fc0*/  FADD.FTZ R226, R237, R238 ;  /* 0x000000eeede27221 */ /* 0x000fe20000010000 */
[----:B------:R-:W-:-:S04]  /*5fd0*/  IMAD.WIDE.U32 R34, R24, UR4, R32 ;  /* 0x0000000418227c25 */ /* 0x000fc8000f8e0020 */
        /* <DEDUP_REMOVED lines=8> */
[----:B------:R-:W-:Y:S01]  /*6060*/  FADD.FTZ R34, R235, R236 ;  /* 0x000000eceb227221 */ /* 0x000fe20000010000 */
[-C--:B------:R-:W-:Y:S01]  /*6070*/  FMUL.FTZ R235, R180, R224.reuse ;  /* 0x000000e0b4eb7220 */ /* 0x080fe20000410000 */
[----:B------:R-:W-:Y:S01]  /*6080*/  FFMA.FTZ R236, R178, R224, -R35 ;  /* 0x000000e0b2ec7223 */ /* 0x000fe20000010823 */
[----:B------:R-:W-:Y:S01]  /*6090*/  FADD.FTZ R35, R234, R241 ;  /* 0x000000f1ea237221 */ /* 0x000fe20000010000 */
[----:B------:R-:W-:Y:S01]  /*60a0*/  FMUL.FTZ R237, R205, R34 ;  /* 0x00000022cded7220 */ /* 0x000fe20000410000 */
[----:B------:R-:W-:Y:S01]  /*60b0*/  FFMA.FTZ R235, R178, R226, R235 ;  /* 0x000000e2b2eb7223 */ /* 0x000fe200000100eb */
[C---:B------:R-:W-:Y:S01]  /*60c0*/  FFMA.FTZ R228, R85.reuse, R228, R236 ;  /* 0x000000e455e47223 */ /* 0x040fe200000100ec */
[----:B------:R-:W-:Y:S01]  /*60d0*/  ISETP.NE.AND P1, PT, R156, RZ, PT ;  /* 0x000000ff9c00720c */ /* 0x000fe20003f25270 */
[-C--:B------:R-:W-:Y:S01]  /*60e0*/  FFMA.FTZ R236, R206, R35.reuse, -R237 ;  /* 0x00000023ceec7223 */ /* 0x080fe200000108ed */
[----:B------:R-:W-:Y:S01]  /*60f0*/  FFMA.FTZ R230, R85, R230, R235 ;  /* 0x000000e655e67223 */ /* 0x000fe200000100eb */
[----:B------:R-:W-:Y:S01]  /*6100*/  FMUL.FTZ R235, R205, R35 ;  /* 0x00000023cdeb7220 */ /* 0x000fe20000410000 */
[C---:B------:R-:W-:Y:S01]  /*6110*/  FMUL.FTZ R234, R218.reuse, R228 ;  /* 0x000000e4daea7220 */ /* 0x040fe20000410000 */
[----:B------:R-:W-:Y:S01]  /*6120*/  FADD.FTZ R233, R233, R236 ;  /* 0x000000ece9e97221 */ /* 0x000fe20000010000 */
[----:B------:R-:W-:Y:S01]  /*6130*/  FMUL.FTZ R236, R218, R230 ;  /* 0x000000e6daec7220 */ /* 0x000fe20000410000 */
[----:B------:R-:W-:Y:S01]  /*6140*/  FFMA.FTZ R237, R206, R34, R235 ;  /* 0x00000022ceed7223 */ /* 0x000fe200000100eb */
[----:B------:R-:W-:-:S03]  /*6150*/  FFMA.FTZ R235, R219, R230, R234 ;  /* 0x000000e6dbeb7223 */ /* 0x000fc600000100ea */
[----:B------:R-:W-:Y:S01]  /*6160*/  FADD.FTZ R232, R232, R237 ;  /* 0x000000ede8e87221 */ /* 0x000fe20000010000 */
[----:B------:R-:W-:Y:S01]  /*6170*/  FFMA.FTZ R234, R84, R231, R235 ;  /* 0x000000e754ea7223 */ /* 0x000fe200000100eb */
[----:B------:R-:W-:Y:S01]  /*6180*/  FMUL.FTZ R235, R207, R233 ;  /* 0x000000e9cfeb7220 */ /* 0x000fe20000410000 */
[----:B------:R-:W-:Y:S01]  /*6190*/  FFMA.FTZ R231, R219, R228, -R236 ;  /* 0x000000e4dbe77223 */ /* 0x000fe200000108ec */
[-C--:B------:R-:W-:Y:S02]  /*61a0*/  FMUL.FTZ R240, R207, R232.reuse ;  /* 0x000000e8cff07220 */ /* 0x080fe40000410000 */
[----:B------:R-:W-:Y:S01]  /*61b0*/  FFMA.FTZ R238, R208, R232, R235 ;  /* 0x000000e8d0ee7223 */ /* 0x000fe200000100eb */
[----:B------:R-:W-:Y:S01]  /*61c0*/  FFMA.FTZ R236, R84, R229, R231 ;  /* 0x000000e554ec7223 */ /* 0x000fe200000100e7 */
[----:B------:R-:W-:Y:S02]  /*61d0*/  FFMA.FTZ R240, R208, R233, -R240 ;  /* 0x000000e9d0f07223 */ /* 0x000fe400000108f0 */
[----:B------:R-:W-:Y:S01]  /*61e0*/  FADD.FTZ R227, R227, R238 ;  /* 0x000000eee3e37221 */ /* 0x000fe20000010000 */
[C---:B------:R-:W-:Y:S01]  /*61f0*/  FMUL.FTZ R238, R216.reuse, R234 ;  /* 0x000000ead8ee7220 */ /* 0x040fe20000410000 */
[-C--:B------:R-:W-:Y:S01]  /*6200*/  FMUL.FTZ R231, R216, R236.reuse ;  /* 0x000000ecd8e77220 */ /* 0x080fe20000410000 */
[----:B------:R-:W-:Y:S01]  /*6210*/  FADD.FTZ R225, R225, R240 ;  /* 0x000000f0e1e17221 */ /* 0x000fe20000010000 */
[----:B------:R-:W-:Y:S01]  /*6220*/  FMUL.FTZ R235, R209, R227 ;  /* 0x000000e3d1eb7220 */ /* 0x000fe20000410000 */
[C---:B------:R-:W-:Y:S01]  /*6230*/  FFMA.FTZ R229, R217.reuse, R236, -R238 ;  /* 0x000000ecd9e57223 */ /* 0x040fe200000108ee */
[----:B------:R-:W-:Y:S01]  /*6240*/  FFMA.FTZ R238, R217, R234, R231 ;  /* 0x000000ead9ee7223 */ /* 0x000fe200000100e7 */
[----:B------:R-:W-:Y:S01]  /*6250*/  FMUL.FTZ R239, R225, R91 ;  /* 0x0000005be1ef7220 */ /* 0x000fe20000410000 */
[----:B------:R-:W-:Y:S01]  /*6260*/  FFMA.FTZ R235, R210, R225, -R235 ;  /* 0x000000e1d2eb7223 */ /* 0x000fe200000108eb */
[C---:B------:R-:W-:Y:S01]  /*6270*/  FFMA.FTZ R199, R82.reuse, R199, R229 ;  /* 0x000000c752c77223 */ /* 0x040fe200000100e5 */
[----:B------:R-:W-:Y:S01]  /*6280*/  FFMA.FTZ R201, R82, R201, R238 ;  /* 0x000000c952c97223 */ /* 0x000fe200000100ee */
[----:B------:R-:W-:Y:S01]  /*6290*/  FMUL.FTZ R229, R209, R225 ;  /* 0x000000e1d1e57220 */ /* 0x000fe20000410000 */
[----:B------:R-:W-:Y:S01]  /*62a0*/  FADD.FTZ R190, R190, R235 ;  /* 0x000000ebbebe7221 */ /* 0x000fe20000010000 */
[C---:B------:R-:W-:Y:S01]  /*62b0*/  FMUL.FTZ R240, R211.reuse, R199 ;  /* 0x000000c7d3f07220 */ /* 0x040fe20000410000 */
[----:B------:R-:W-:Y:S01]  /*62c0*/  FMUL.FTZ R238, R211, R201 ;  /* 0x000000c9d3ee7220 */ /* 0x000fe20000410000 */
[----:B------:R-:W-:-:S02]  /*62d0*/  FFMA.FTZ R231, R210, R227, R229 ;  /* 0x000000e3d2e77223 */ /* 0x000fc400000100e5 */
[C---:B------:R-:W-:Y:S01]  /*62e0*/  FFMA.FTZ R240, R215.reuse, R201, R240 ;  /* 0x000000c9d7f07223 */ /* 0x040fe200000100f0 */
[----:B------:R-:W-:Y:S01]  /*62f0*/  FFMA.FTZ R229, R215, R199, -R238 ;  /* 0x000000c7d7e57223 */ /* 0x000fe200000108ee */
        /* <DEDUP_REMOVED lines=33> */
[C---:B-1----:R-:W-:Y:S01]  /*6510*/  FMUL.FTZ R211, R221.reuse, R7 ;  /* 0x00000007ddd37220 */ /* 0x042fe20000410000 */
[C---:B------:R-:W-:Y:S01]  /*6520*/  FFMA.FTZ R209, R206.reuse, R184, -R209 ;  /* 0x000000b8ced17223 */ /* 0x040fe200000108d1 */
[----:B------:R-:W-:Y:S01]  /*6530*/  FFMA.FTZ R206, R206, R182, R205 ;  /* 0x000000b6cece7223 */ /* 0x000fe200000100cd */
[----:B------:R-:W-:Y:S01]  /*6540*/  FMUL.FTZ R205, R221, R5 ;  /* 0x00000005ddcd7220 */ /* 0x000fe20000410000 */
[----:B------:R-:W-:Y:S01]  /*6550*/  FADD.FTZ R203, R203, R208 ;  /* 0x000000d0cbcb7221 */ /* 0x000fe20000010000 */
[----:B------:R-:W-:Y:S01]  /*6560*/  FADD.FTZ R207, R202, R207 ;  /* 0x000000cfcacf7221 */ /* 0x000fe20000010000 */
[CC--:B--2---:R-:W-:Y:S01]  /*6570*/  FFMA.FTZ R202, R220.reuse, R6.reuse, -R211 ;  /* 0x00000006dcca7223 */ /* 0x0c4fe200000108d3 */
[C---:B------:R-:W-:Y:S01]  /*6580*/  FMUL.FTZ R208, R221.reuse, R6 ;  /* 0x00000006ddd07220 */ /* 0x040fe20000410000 */
[-C--:B------:R-:W-:Y:S01]  /*6590*/  FMUL.FTZ R6, R221, R4.reuse ;  /* 0x00000004dd067220 */ /* 0x080fe20000410000 */
[----:B------:R-:W-:Y:S01]  /*65a0*/  FFMA.FTZ R4, R220, R4, -R205 ;  /* 0x00000004dc047223 */ /* 0x000fe200000108cd */
[C---:B------:R-:W-:Y:S01]  /*65b0*/  FMUL.FTZ R205, R180.reuse, R203 ;  /* 0x000000cbb4cd7220 */ /* 0x040fe20000410000 */
[----:B------:R-:W-:Y:S01]  /*65c0*/  FMUL.FTZ R215, R180, R207 ;  /* 0x000000cfb4d77220 */ /* 0x000fe20000410000 */
[C---:B------:R-:W-:Y:S01]  /*65d0*/  FFMA.FTZ R7, R220.reuse, R7, R208 ;  /* 0x00000007dc077223 */ /* 0x040fe200000100d0 */
[----:B------:R-:W-:Y:S01]  /*65e0*/  FFMA.FTZ R5, R220, R5, R6 ;  /* 0x00000005dc057223 */ /* 0x000fe20000010006 */
[C---:B------:R-:W-:Y:S01]  /*65f0*/  FFMA.FTZ R205, R178.reuse, R207, -R205 ;  /* 0x000000cfb2cd7223 */ /* 0x040fe200000108cd */
[----:B------:R-:W-:Y:S01]  /*6600*/  FFMA.FTZ R215, R178, R203, R215 ;  /* 0x000000cbb2d77223 */ /* 0x000fe200000100d7 */
[----:B---3--:R-:W-:Y:S01]  /*6610*/  FADD.FTZ R6, R223, R202 ;  /* 0x000000cadf067221 */ /* 0x008fe20000010000 */
[----:B0-----:R-:W-:Y:S01]  /*6620*/  FADD.FTZ R7, R222, R7 ;  /* 0x00000007de077221 */ /* 0x001fe20000010000 */
[----:B------:R-:W-:Y:S01]  /*6630*/  FFMA.FTZ R177, R78, R177, R206 ;  /* 0x000000b14eb17223 */ /* 0x000fe200000100ce */
[----:B------:R-:W-:Y:S01]  /*6640*/  FMUL.FTZ R178, R87, R96 ;  /* 0x0000006057b27220 */ /* 0x000fe20000410000 */
[----:B------:R-:W-:Y:S01]  /*6650*/  FADD.FTZ R202, R164, R205 ;  /* 0x000000cda4ca7221 */ /* 0x000fe20000010000 */
[----:B------:R-:W-:Y:S01]  /*6660*/  FADD.FTZ R204, R204, R215 ;  /* 0x000000d7cccc7221 */ /* 0x000fe20000010000 */
[----:B------:R-:W-:Y:S01]  /*6670*/  FMUL.FTZ R206, R85, R94 ;  /* 0x0000005e55ce7220 */ /* 0x000fe20000410000 */
[----:B------:R-:W-:Y:S01]  /*6680*/  FFMA.FTZ R175, R78, R175, R209 ;  /* 0x000000af4eaf7223 */ /* 0x000fe200000100d1 */
[----:B------:R-:W-:Y:S01]  /*6690*/  FFMA.FTZ R180, R171, -R178, R226 ;  /* 0x800000b2abb47223 */ /* 0x000fe200000100e2 */
[-C--:B------:R-:W-:Y:S01]  /*66a0*/  FMUL.FTZ R205, R202, R96.reuse ;  /* 0x00000060cacd7220 */ /* 0x080fe20000410000 */
[----:B------:R-:W-:Y:S01]  /*66b0*/  FMUL.FTZ R211, R204, R96 ;  /* 0x00000060ccd37220 */ /* 0x000fe20000410000 */
[----:B------:R0:W-:Y:S01]  /*66c0*/  @!P1 STS.128 [UR7+0x2e10], R4 ;  /* 0x002e1004ff009988 */ /* 0x0001e20008000c07 */
[----:B------:R-:W-:Y:S01]  /*66d0*/  FFMA.FTZ R164, R191, -R206, R230 ;  /* 0x800000cebfa47223 */ /* 0x000fe200000100e6 */
[----:B------:R-:W-:Y:S01]  /*66e0*/  FMUL.FTZ R209, R207, R94 ;  /* 0x0000005ecfd17220 */ /* 0x000fe20000410000 */
[----:B------:R-:W-:Y:S01]  /*66f0*/  FFMA.FTZ R178, -R173, R178, R224 ;  /* 0x000000b2adb27223 */ /* 0x000fe200000101e0 */
[----:B------:R-:W-:Y:S01]  /*6700*/  FMUL.FTZ R215, R180, R205 ;  /* 0x000000cdb4d77220 */ /* 0x000fe20000410000 */
[----:B------:R-:W-:Y:S01]  /*6710*/  FMUL.FTZ R208, R87, R211 ;  /* 0x000000d357d07220 */ /* 0x000fe20000410000 */
[----:B------:R-:W-:Y:S01]  /*6720*/  FMUL.FTZ R217, R164, R209 ;  /* 0x000000d1a4d97220 */ /* 0x000fe20000410000 */
[----:B------:R-:W-:Y:S01]  /*6730*/  FMUL.FTZ R229, R194, R93 ;  /* 0x0000005dc2e57220 */ /* 0x000fe20000410000 */
[----:B------:R-:W-:Y:S01]  /*6740*/  FFMA.FTZ R215, R178, R211, R215 ;  /* 0x000000d3b2d77223 */ /* 0x000fe200000100d7 */
[----:B------:R-:W-:Y:S01]  /*6750*/  FMUL.FTZ R221, R200, R92 ;  /* 0x0000005cc8dd7220 */ /* 0x000fe20000410000 */
[----:B------:R1:W-:Y:S01]  /*6760*/  STS [R141], R208 ;  /* 0x000000d08d007388 */ /* 0x0003e20000000800 */
[-C--:B------:R-:W-:Y:S01]  /*6770*/  FMUL.FTZ R238, R190, R90.reuse ;  /* 0x0000005abeee7220 */ /* 0x080fe20000410000 */
[----:B------:R-:W-:Y:S01]  /*6780*/  FMUL.FTZ R222, R192, R90 ;  /* 0x0000005ac0de7220 */ /* 0x000fe20000410000 */
[----:B------:R-:W-:Y:S01]  /*6790*/  FMUL.FTZ R223, R84, R221 ;  /* 0x000000dd54df7220 */ /* 0x000fe20000410000 */
[----:B0-----:R-:W-:Y:S01]  /*67a0*/  FMUL.FTZ R7, R203, R94 ;  /* 0x0000005ecb077220 */ /* 0x001fe20000410000 */
[----:B------:R-:W-:Y:S01]  /*67b0*/  FFMA.FTZ R6, -R193, R206, R228 ;  /* 0x000000cec1067223 */ /* 0x000fe200000101e4 */
[----:B------:R-:W-:Y:S01]  /*67c0*/  FMUL.FTZ R5, R180, R211 ;  /* 0x000000d3b4057220 */ /* 0x000fe20000410000 */
[----:B------:R-:W-:Y:S01]  /*67d0*/  FMUL.FTZ R206, R82, R93 ;  /* 0x0000005d52ce7220 */ /* 0x000fe20000410000 */
[-C--:B------:R-:W-:Y:S01]  /*67e0*/  FMUL.FTZ R219, R164, R7.reuse ;  /* 0x00000007a4db7220 */ /* 0x080fe20000410000 */
[----:B------:R-:W-:Y:S01]  /*67f0*/  FFMA.FTZ R211, R6, R7, R217 ;  /* 0x0000000706d37223 */ /* 0x000fe200000100d9 */
[----:B------:R-:W-:Y:S01]  /*6800*/  FFMA.FTZ R216, R178, R205, -R5 ;  /* 0x000000cdb2d87223 */ /* 0x000fe20000010805 */
[CC--:B------:R-:W-:Y:S01]  /*6810*/  FMUL.FTZ R5, R85.reuse, R209.reuse ;  /* 0x000000d155057220 */ /* 0x0c0fe20000410000 */
[----:B------:R-:W-:Y:S01]  /*6820*/  FFMA.FTZ R217, R6, R209, -R219 ;  /* 0x000000d106d97223 */ /* 0x000fe200000108db */
[----:B------:R-:W-:Y:S01]  /*6830*/  FMUL.FTZ R7, R85, R7 ;  /* 0x0000000755077220 */ /* 0x000fe20000410000 */
[----:B------:R-:W-:Y:S01]  /*6840*/  FMUL.FTZ R209, R84, R92 ;  /* 0x0000005c54d17220 */ /* 0x000fe20000410000 */
[----:B-1----:R-:W-:Y:S01]  /*6850*/  FFMA.FTZ R208, R174, -R206, R201 ;  /* 0x800000ceaed07223 */ /* 0x002fe200000100c9 */
[----:B------:R-:W-:Y:S01]  /*6860*/  FMUL.FTZ R205, R87, R205 ;  /* 0x000000cd57cd7220 */ /* 0x000fe20000410000 */
[----:B------:R-:W-:Y:S01]  /*6870*/  FMUL.FTZ R219, R198, R92 ;  /* 0x0000005cc6db7220 */ /* 0x000fe20000410000 */
[-C--:B------:R-:W-:Y:S01]  /*6880*/  FFMA.FTZ R210, R187, -R209.reuse, R234 ;  /* 0x800000d1bbd27223 */ /* 0x080fe200000100ea */
[----:B------:R0:W-:Y:S01]  /*6890*/  STS [R140+0x8], R7 ;  /* 0x000008078c007388 */ /* 0x0001e20000000800 */
[----:B------:R-:W-:Y:S01]  /*68a0*/  FFMA.FTZ R206, -R176, R206, R199 ;  /* 0x000000ceb0ce7223 */ /* 0x000fe200000101c7 */
[----:B------:R-:W-:Y:S01]  /*68b0*/  FFMA.FTZ R209, -R189, R209, R236 ;  /* 0x000000d1bdd17223 */ /* 0x000fe200000101ec */
[C---:B------:R-:W-:Y:S01]  /*68c0*/  FMUL.FTZ R220, R210.reuse, R219 ;  /* 0x000000dbd2dc7220 */ /* 0x040fe20000410000 */
[----:B------:R1:W-:Y:S01]  /*68d0*/  STS [R140+0xc], R5 ;  /* 0x00000c058c007388 */ /* 0x0003e20000000800 */
[-C--:B------:R-:W-:Y:S01]  /*68e0*/  FMUL.FTZ R4, R210, R221.reuse ;  /* 0x000000ddd2047220 */ /* 0x080fe20000410000 */
[----:B------:R-:W-:Y:S01]  /*68f0*/  FMUL.FTZ R235, R81, R222 ;  /* 0x000000de51eb7220 */ /* 0x000fe20000410000 */
[C---:B------:R-:W-:Y:S01]  /*6900*/  FFMA.FTZ R220, R209.reuse, R221, R220 ;  /* 0x000000ddd1dc7223 */ /* 0x040fe200000100dc */
[----:B------:R2:W-:Y:S01]  /*6910*/  STS [R140+0x4], R205 ;  /* 0x000004cd8c007388 */ /* 0x0005e20000000800 */
[----:B------:R-:W-:Y:S01]  /*6920*/  FFMA.FTZ R221, R209, R219, -R4 ;  /* 0x000000dbd1dd7223 */ /* 0x000fe20000010804 */
[----:B0-----:R-:W-:Y:S01]  /*6930*/  FMUL.FTZ R7, R196, R93 ;  /* 0x0000005dc4077220 */ /* 0x001fe20000410000 */
[----:B------:R-:W-:Y:S01]  /*6940*/  FMUL.FTZ R4, R80, R91 ;  /* 0x0000005b50047220 */ /* 0x000fe20000410000 */
[----:B------:R0:W-:Y:S01]  /*6950*/  STS [R140+0x10], R223 ;  /* 0x000010df8c007388 */ /* 0x0001e20000000800 */
[C---:B------:R-:W-:Y:S01]  /*6960*/  FMUL.FTZ R237, R81.reuse, R238 ;  /* 0x000000ee51ed7220 */ /* 0x040fe20000410000 */
[----:B-1----:R-:W-:Y:S01]  /*6970*/  FMUL.FTZ R5, R208, R229 ;  /* 0x000000e5d0057220 */ /* 0x002fe20000410000 */
[-C--:B------:R-:W-:Y:S01]  /*6980*/  FMUL.FTZ R231, R82, R7.reuse ;  /* 0x0000000752e77220 */ /* 0x080fe20000410000 */
[----:B------:R-:W-:Y:S01]  /*6990*/  FADD.FTZ R216, RZ, R216 ;  /* 0x000000d8ffd87221 */ /* 0x000fe20000010000 */
[----:B------:R-:W-:Y:S01]  /*69a0*/  STS [R140+0x20], R235 ;  /* 0x000020eb8c007388 */ /* 0x000fe20000000800 */
[-C--:B--2---:R-:W-:Y:S01]  /*69b0*/  FMUL.FTZ R205, R208, R7.reuse ;  /* 0x00000007d0cd7220 */ /* 0x084fe20000410000 */
[----:B------:R-:W-:Y:S01]  /*69c0*/  FFMA.FTZ R218, R206, R7, R5 ;  /* 0x00000007ceda7223 */ /* 0x000fe20000010005 */
[----:B------:R-:W-:Y:S01]  /*69d0*/  FMUL.FTZ R7, R81, R90 ;  /* 0x0000005a51077220 */ /* 0x000fe20000410000 */
[-C--:B------:R-:W-:Y:S01]  /*69e0*/  FFMA.FTZ R5, R170, -R4.reuse, R197 ;  /* 0x80000004aa057223 */ /* 0x080fe200000100c5 */
[----:B0-----:R-:W-:Y:S01]  /*69f0*/  FMUL.FTZ R223, R84, R219 ;  /* 0x000000db54df7220 */ /* 0x001fe20000410000 */
[----:B------:R-:W-:Y:S01]  /*6a00*/  FFMA.FTZ R219, R206, R229, -R205 ;  /* 0x000000e5cedb7223 */ /* 0x000fe200000108cd */
[-C--:B------:R-:W-:Y:S01]  /*6a10*/  FFMA.FTZ R205, -R185, R7.reuse, R188 ;  /* 0x00000007b9cd7223 */ /* 0x080fe200000101bc */
[----:B------:R-:W-:Y:S01]  /*6a20*/  FFMA.FTZ R7, R183, -R7, R186 ;  /* 0x80000007b7077223 */ /* 0x000fe200000100ba */
[----:B------:R-:W-:Y:S01]  /*6a30*/  FMUL.FTZ R229, R82, R229 ;  /* 0x000000e552e57220 */ /* 0x000fe20000410000 */
[----:B------:R0:W-:Y:S01]  /*6a40*/  STS [R140+0x18], R231 ;  /* 0x000018e78c007388 */ /* 0x0001e20000000800 */
[----:B------:R-:W-:Y:S01]  /*6a50*/  FFMA.FTZ R4, -R172, R4, R195 ;  /* 0x00000004ac047223 */ /* 0x000fe200000101c3 */
[----:B------:R-:W-:Y:S01]  /*6a60*/  FMUL.FTZ R240, R7, R238 ;  /* 0x000000ee07f07220 */ /* 0x000fe20000410000 */
[----:B------:R-:W-:Y:S01]  /*6a70*/  FADD.FTZ R216, R216, R217 ;  /* 0x000000d9d8d87221 */ /* 0x000fe20000010000 */
[----:B------:R1:W-:Y:S01]  /*6a80*/  STS [R140+0x1c], R229 ;  /* 0x00001ce58c007388 */ /* 0x0003e20000000800 */
[----:B------:R-:W-:Y:S01]  /*6a90*/  FMUL.FTZ R226, R69, -R226 ;  /* 0x800000e245e27220 */ /* 0x000fe20000410000 */
[----:B------:R-:W-:Y:S01]  /*6aa0*/  FMUL.FTZ R228, R68, R228 ;  /* 0x000000e444e47220 */ /* 0x000fe20000410000 */
[C---:B------:R-:W-:Y:S01]  /*6ab0*/  FMUL.FTZ R199, R66.reuse, R199 ;  /* 0x000000c742c77220 */ /* 0x040fe20000410000 */
[----:B------:R2:W-:Y:S01]  /*6ac0*/  STS [R140+0x14], R223 ;  /* 0x000014df8c007388 */ /* 0x0005e20000000800 */
[----:B------:R-:W-:Y:S01]  /*6ad0*/  FMUL.FTZ R201, R66, -R201 ;  /* 0x800000c942c97220 */ /* 0x000fe20000410000 */
[----:B0-----:R-:W-:Y:S01]  /*6ae0*/  FMUL.FTZ R231, R227, R91 ;  /* 0x0000005be3e77220 */ /* 0x001fe20000410000 */
[----:B------:R-:W-:Y:S01]  /*6af0*/  FMUL.FTZ R230, R68, -R230 ;  /* 0x800000e644e67220 */ /* 0x000fe20000410000 */
[----:B------:R0:W-:Y:S01]  /*6b00*/  STS [R140+0x24], R237 ;  /* 0x000024ed8c007388 */ /* 0x0001e20000000800 */
[----:B------:R-:W-:Y:S01]  /*6b10*/  FMUL.FTZ R236, R67, R236 ;  /* 0x000000ec43ec7220 */ /* 0x000fe20000410000 */
[----:B-1----:R-:W-:Y:S01]  /*6b20*/  FMUL.FTZ R229, R5, R239 ;  /* 0x000000ef05e57220 */ /* 0x002fe20000410000 */
[-C--:B------:R-:W-:Y:S01]  /*6b30*/  FMUL.FTZ R241, R80, R231.reuse ;  /* 0x000000e750f17220 */ /* 0x080fe20000410000 */
[----:B------:R-:W-:Y:S01]  /*6b40*/  FMUL.FTZ R234, R67, -R234 ;  /* 0x800000ea43ea7220 */ /* 0x000fe20000410000 */
[----:B------:R-:W-:Y:S01]  /*6b50*/  FMUL.FTZ R188, R65, R188 ;  /* 0x000000bc41bc7220 */ /* 0x000fe20000410000 */
[-C--:B--2---:R-:W-:Y:S01]  /*6b60*/  FFMA.FTZ R223, R205, R222.reuse, R240 ;  /* 0x000000decddf7223 */ /* 0x084fe200000100f0 */
[----:B------:R-:W-:Y:S01]  /*6b70*/  FMUL.FTZ R240, R7, R222 ;  /* 0x000000de07f07220 */ /* 0x000fe20000410000 */
[CC--:B------:R-:W-:Y:S01]  /*6b80*/  FFMA.FTZ R222, R4.reuse, R231.reuse, R229 ;  /* 0x000000e704de7223 */ /* 0x0c0fe200000100e5 */
[----:B------:R-:W-:Y:S01]  /*6b90*/  FMUL.FTZ R229, R5, R231 ;  /* 0x000000e705e57220 */ /* 0x000fe20000410000 */
[----:B------:R-:W-:Y:S01]  /*6ba0*/  STS [R140+0x28], R241 ;  /* 0x000028f18c007388 */ /* 0x000fe20000000800 */
[----:B------:R-:W-:Y:S01]  /*6bb0*/  FFMA.FTZ R231, R205, R238, -R240 ;  /* 0x000000eecde77223 */ /* 0x000fe200000108f0 */
[----:B------:R-:W-:Y:S01]  /*6bc0*/  FADD.FTZ R238, RZ, R215 ;  /* 0x000000d7ffee7221 */ /* 0x000fe20000010000 */
[-C--:B------:R-:W-:Y:S01]  /*6bd0*/  FMUL.FTZ R215, R79, R86.reuse ;  /* 0x000000564fd77220 */ /* 0x080fe20000410000 */
[-C--:B------:R-:W-:Y:S01]  /*6be0*/  FMUL.FTZ R240, R233, R86.reuse ;  /* 0x00000056e9f07220 */ /* 0x080fe20000410000 */
[-C--:B------:R-:W-:Y:S01]  /*6bf0*/  FFMA.FTZ R229, R4, R239.reuse, -R229 ;  /* 0x000000ef04e57223 */ /* 0x080fe200000108e5 */
[----:B------:R-:W-:Y:S01]  /*6c00*/  FADD.FTZ R211, R238, R211 ;  /* 0x000000d3eed37221 */ /* 0x000fe20000010000 */
[----:B------:R-:W-:Y:S01]  /*6c10*/  FMUL.FTZ R238, R232, R86 ;  /* 0x00000056e8ee7220 */ /* 0x000fe20000410000 */
[----:B------:R-:W-:Y:S01]  /*6c20*/  FMUL.FTZ R239, R80, R239 ;  /* 0x000000ef50ef7220 */ /* 0x000fe20000410000 */
[----:B------:R-:W-:Y:S01]  /*6c30*/  FMUL.FTZ R186, R65, -R186 ;  /* 0x800000ba41ba7220 */ /* 0x000fe20000410000 */
[----:B------:R-:W-:Y:S01]  /*6c40*/  FADD.FTZ R235, R211, R220 ;  /* 0x000000dcd3eb7221 */ /* 0x000fe20000010000 */
[----:B------:R-:W-:Y:S01]  /*6c50*/  FADD.FTZ R220, R216, R221 ;  /* 0x000000ddd8dc7221 */ /* 0x000fe20000010000 */
[-C--:B------:R-:W-:Y:S01]  /*6c60*/  FFMA.FTZ R211, R179, -R215.reuse, R182 ;  /* 0x800000d7b3d37223 */ /* 0x080fe200000100b6 */
[----:B------:R-:W-:Y:S01]  /*6c70*/  FFMA.FTZ R215, -R181, R215, R184 ;  /* 0x000000d7b5d77223 */ /* 0x000fe200000101b8 */
[----:B------:R-:W-:Y:S01]  /*6c80*/  FADD.FTZ R218, R235, R218 ;  /* 0x000000daebda7221 */ /* 0x000fe20000010000 */
[----:B------:R-:W-:Y:S01]  /*6c90*/  FADD.FTZ R220, R220, R219 ;  /* 0x000000dbdcdc7221 */ /* 0x000fe20000010000 */
[C---:B------:R-:W-:Y:S01]  /*6ca0*/  FMUL.FTZ R216, R211.reuse, R240 ;  /* 0x000000f0d3d87220 */ /* 0x040fe20000410000 */
[-C--:B------:R-:W-:Y:S01]  /*6cb0*/  FMUL.FTZ R221, R211, R238.reuse ;  /* 0x000000eed3dd7220 */ /* 0x080fe20000410000 */
[----:B------:R-:W-:Y:S01]  /*6cc0*/  FADD.FTZ R223, R218, R223 ;  /* 0x000000dfdadf7221 */ /* 0x000fe20000010000 */
[----:B------:R-:W-:Y:S01]  /*6cd0*/  FADD.FTZ R220, R220, R231 ;  /* 0x000000e7dcdc7221 */ /* 0x000fe20000010000 */
[-C--:B------:R-:W-:Y:S01]  /*6ce0*/  FMUL.FTZ R231, R35, R83.reuse ;  /* 0x0000005323e77220 */ /* 0x080fe20000410000 */
[----:B------:R-:W-:Y:S01]  /*6cf0*/  FFMA.FTZ R217, R215, R238, R216 ;  /* 0x000000eed7d97223 */ /* 0x000fe200000100d8 */
[----:B------:R-:W-:Y:S01]  /*6d00*/  FADD.FTZ R222, R223, R222 ;  /* 0x000000dedfde7221 */ /* 0x000fe20000010000 */
[----:B------:R-:W-:Y:S01]  /*6d10*/  FMUL.FTZ R223, R34, R83 ;  /* 0x0000005322df7220 */ /* 0x000fe20000410000 */
[----:B------:R-:W-:Y:S01]  /*6d20*/  FFMA.FTZ R216, R215, R240, -R221 ;  /* 0x000000f0d7d87223 */ /* 0x000fe200000108dd */
[C---:B------:R-:W-:Y:S01]  /*6d30*/  FMUL.FTZ R243, R79.reuse, R238 ;  /* 0x000000ee4ff37220 */ /* 0x040fe20000410000 */
[----:B------:R-:W-:Y:S01]  /*6d40*/  FMUL.FTZ R221, R79, R240 ;  /* 0x000000f04fdd7220 */ /* 0x000fe20000410000 */
[C---:B------:R-:W-:Y:S01]  /*6d50*/  FMUL.FTZ R235, R78.reuse, R223 ;  /* 0x000000df4eeb7220 */ /* 0x040fe20000410000 */
[C---:B0-----:R-:W-:Y:S01]  /*6d60*/  FMUL.FTZ R237, R78.reuse, R231 ;  /* 0x000000e74eed7220 */ /* 0x041fe20000410000 */
[----:B------:R-:W-:Y:S01]  /*6d70*/  STS [R140+0x2c], R239 ;  /* 0x00002cef8c007388 */ /* 0x000fe20000000800 */
[----:B------:R-:W-:Y:S01]  /*6d80*/  FMUL.FTZ R219, R78, R83 ;  /* 0x000000534edb7220 */ /* 0x000fe20000410000 */
[----:B------:R-:W-:Y:S01]  /*6d90*/  FADD.FTZ R229, R220, R229 ;  /* 0x000000e5dce57221 */ /* 0x000fe20000010000 */
[----:B------:R-:W-:Y:S01]  /*6da0*/  FADD.FTZ R217, R222, R217 ;  /* 0x000000d9ded97221 */ /* 0x000fe20000010000 */
[----:B------:R-:W-:Y:S01]  /*6db0*/  STS [R140+0x30], R243 ;  /* 0x000030f38c007388 */ /* 0x000fe20000000800 */
[-C--:B------:R-:W-:Y:S01]  /*6dc0*/  FFMA.FTZ R218, R166, -R219.reuse, R177 ;  /* 0x800000dba6da7223 */ /* 0x080fe200000100b1 */
[----:B------:R-:W-:Y:S01]  /*6dd0*/  FFMA.FTZ R219, -R168, R219, R175 ;  /* 0x000000dba8db7223 */ /* 0x000fe200000101af */
[----:B------:R-:W-:Y:S01]  /*6de0*/  FADD.FTZ R216, R229, R216 ;  /* 0x000000d8e5d87221 */ /* 0x000fe20000010000 */
[----:B------:R0:W-:Y:S01]  /*6df0*/  STS [R140+0x34], R221 ;  /* 0x000034dd8c007388 */ /* 0x0001e20000000800 */
[C---:B------:R-:W-:Y:S01]  /*6e00*/  FMUL.FTZ R238, R218.reuse, R231 ;  /* 0x000000e7daee7220 */ /* 0x040fe20000410000 */
[----:B------:R-:W-:Y:S01]  /*6e10*/  FMUL.FTZ R220, R218, R223 ;  /* 0x000000dfdadc7220 */ /* 0x000fe20000410000 */
[----:B------:R-:W-:Y:S01]  /*6e20*/  FMUL.FTZ R197, R64, -R197 ;  /* 0x800000c540c57220 */ /* 0x000fe20000410000 */
[----:B------:R-:W-:Y:S01]  /*6e30*/  STS [R140+0x38], R235 ;  /* 0x000038eb8c007388 */ /* 0x000fe20000000800 */
[----:B------:R-:W-:Y:S01]  /*6e40*/  FFMA.FTZ R238, R219, R223, R238 ;  /* 0x000000dfdbee7223 */ /* 0x000fe200000100ee */
[C---:B------:R-:W-:Y:S01]  /*6e50*/  FMUL.FTZ R175, R62.reuse, R175 ;  /* 0x000000af3eaf7220 */ /* 0x040fe20000410000 */
[----:B------:R-:W-:Y:S01]  /*6e60*/  FMUL.FTZ R177, R62, -R177 ;  /* 0x800000b13eb17220 */ /* 0x000fe20000410000 */
[----:B------:R-:W-:Y:S01]  /*6e70*/  STS [R140+0x3c], R237 ;  /* 0x00003ced8c007388 */ /* 0x000fe20000000800 */
[----:B------:R-:W-:Y:S01]  /*6e80*/  FADD.FTZ R217, R217, R238 ;  /* 0x000000eed9d97221 */ /* 0x000fe20000010000 */
[----:B0-----:R-:W-:Y:S01]  /*6e90*/  FFMA.FTZ R221, R219, R231, -R220 ;  /* 0x000000e7dbdd7223 */ /* 0x001fe200000108dc */
[----:B------:R-:W-:Y:S01]  /*6ea0*/  FMUL.FTZ R238, R69, R224 ;  /* 0x000000e045ee7220 */ /* 0x000fe20000410000 */
[----:B------:R-:W-:Y:S02]  /*6eb0*/  BAR.SYNC.DEFER_BLOCKING 0x0 ;  /* 0x0000000000007b1d */ /* 0x000fe40000010000 */
[----:B------:R-:W-:-:S04]  /*6ec0*/  FADD.FTZ R216, R216, R221 ;  /* 0x000000ddd8d87221 */ /* 0x000fc80000010000 */
        /* <DEDUP_REMOVED lines=16> */
[----:B------:R-:W-:Y:S04]  /*6fd0*/  STS [R141+0x840], R238 ;  /* 0x000840ee8d007388 */ /* 0x000fe80000000800 */
[----:B------:R5:W-:Y:S04]  /*6fe0*/  STS [R140+0x844], R226 ;  /* 0x000844e28c007388 */ /* 0x000be80000000800 */
[----:B------:R1:W-:Y:S04]  /*6ff0*/  STS [R140+0x848], R228 ;  /* 0x000848e48c007388 */ /* 0x0003e80000000800 */
[----:B------:R2:W-:Y:S01]  /*7000*/  STS [R140+0x858], R199 ;  /* 0x000858c78c007388 */ /* 0x0005e20000000800 */
[----:B-----5:R-:W-:Y:S01]  /*7010*/  FMUL.FTZ R226, R64, R195 ;  /* 0x000000c340e27220 */ /* 0x020fe20000410000 */
[----:B------:R-:W-:-:S02]  /*7020*/  MOV R195, R60 ;  /* 0x0000003c00c37202 */ /* 0x000fc40000000f00 */
[----:B------:R5:W-:Y:S01]  /*7030*/  STS [R140+0x85c], R201 ;  /* 0x00085cc98c007388 */ /* 0x000be20000000800 */
[----:B-1----:R-:W-:-:S03]  /*7040*/  IADD3 R228, PT, PT, R61, R156, RZ ;  /* 0x0000009c3de47210 */ /* 0x002fc60007ffe0ff */
[----:B------:R1:W-:Y:S01]  /*7050*/  STS [R140+0x84c], R230 ;  /* 0x00084ce68c007388 */ /* 0x0003e20000000800 */
[----:B------:R-:W-:Y:S01]  /*7060*/  LEA R228, R195, -R228, 0x1 ;  /* 0x800000e4c3e47211 */ /* 0x000fe200078e08ff */
[C---:B--2---:R-:W-:Y:S02]  /*7070*/  FMUL.FTZ R199, R63.reuse, R184 ;  /* 0x000000b83fc77220 */ /* 0x044fe40000410000 */
[----:B------:R1:W-:Y:S01]  /*7080*/  STS [R140+0x850], R236 ;  /* 0x000850ec8c007388 */ /* 0x0003e20000000800 */
[----:B------:R-:W-:Y:S01]  /*7090*/  ISETP.GE.AND P2, PT, R228, 0x1, PT ;  /* 0x00000001e400780c */ /* 0x000fe20003f46270 */
[----:B-----5:R-:W-:Y:S02]  /*70a0*/  FMUL.FTZ R201, R63, -R182 ;  /* 0x800000b63fc97220 */ /* 0x020fe40000410000 */
        /* <DEDUP_REMOVED lines=11> */
[----:B-1----:R-:W0:Y:S04]  /*7160*/  LDS R175, [R123+0x840] ;  /* 0x000840007baf7984 */ /* 0x002e280000000800 */
[----:B------:R2:W-:Y:S04]  /*7170*/  REDG.E.ADD.F32.FTZ.RN.STRONG.GPU desc[UR16][R30.64], R221 ;  /* 0x000000dd1e0079a6 */ /* 0x0005e8000c12f310 */
[----:B0-----:R2:W-:Y:S02]  /*7180*/  REDG.E.ADD.F32.FTZ.RN.STRONG.GPU desc[UR16][R32.64], R175 ;  /* 0x000000af200079a6 */ /* 0x0015e4000c12f310 */
.L_x_16192:
[----:B------:R-:W-:Y:S05]  /*7190*/  BSYNC.RECONVERGENT B0 ;  /* 0x0000000000007941 */ /* 0x000fea0003800200 */
.L_x_16191:
[----:B-12---:R0:W1:Y:S01]  /*71a0*/  LDS R175, [R139+0x8c0] ;  /* 0x0008c0008baf7984 */ /* 0x0060620000000800 */
        /* <DEDUP_REMOVED lines=9> */
.L_x_16194:
[----:B------:R-:W-:Y:S05]  /*7240*/  BSYNC.RECONVERGENT B0 ;  /* 0x0000000000007941 */ /* 0x000fea0003800200 */
.L_x_16193:
[----:B01----:R0:W1:Y:S01]  /*7250*/  LDS R175, [R138+0x940] ;  /* 0x000940008aaf7984 */ /* 0x0030620000000800 */
[----:B------:R-:W-:Y:S04]  /*7260*/  BSSY.RECONVERGENT B0, `(.L_x_16195) ;  /* 0x0000004000007945 */ /* 0x000fe80003800200 */
[----:B------:R-:W-:Y:S05]  /*7270*/  @!P2 BRA `(.L_x_16196) ;  /* 0x000000000008a947 */ /* 0x000fea0003800000 */
[----:B------:R2:W-:Y:S04]  /*7280*/  REDG.E.ADD.F32.FTZ.RN.STRONG.GPU desc[UR16][R30.64+0x100], R229 ;  /* 0x000100e51e0079a6 */ /* 0x0005e8000c12f310 */
[----:B-1----:R2:W-:Y:S02]  /*7290*/  REDG.E.ADD.F32.FTZ.RN.STRONG.GPU desc[UR16][R32.64+0x100], R175 ;  /* 0x000100af200079a6 */ /* 0x0025e4000c12f310 */
.L_x_16196:
[----:B------:R-:W-:Y:S05]  /*72a0*/  BSYNC.RECONVERGENT B0 ;  /* 0x0000000000007941 */ /* 0x000fea0003800200 */
.L_x_16195:
[----:B-12---:R1:W2:Y:S01]  /*72b0*/  LDS R175, [R137+0x9c0] ;  /* 0x0009c00089af7984 */ /* 0x0062a20000000800 */
[----:B------:R-:W-:Y:S04]  /*72c0*/  BSSY.RECONVERGENT B0, `(.L_x_16197) ;  /* 0x0000004000007945 */ /* 0x000fe80003800200 */
[----:B------:R-:W-:Y:S05]  /*72d0*/  @!P3 BRA `(.L_x_16198) ;  /* 0x000000000008b947 */ /* 0x000fea0003800000 */
[----:B------:R3:W-:Y:S04]  /*72e0*/  REDG.E.ADD.F32.FTZ.RN.STRONG.GPU desc[UR16][R30.64+0x180], R231 ;  /* 0x000180e71e0079a6 */ /* 0x0007e8000c12f310 */
[----:B--2---:R3:W-:Y:S02]  /*72f0*/  REDG.E.ADD.F32.FTZ.RN.STRONG.GPU desc[UR16][R32.64+0x180], R175 ;  /* 0x000180af200079a6 */ /* 0x0047e4000c12f310 */
.L_x_16198:
[----:B------:R-:W-:Y:S05]  /*7300*/  BSYNC.RECONVERGENT B0 ;  /* 0x0000000000007941 */ /* 0x000fea0003800200 */
.L_x_16197:
[----:B--23--:R2:W3:Y:S01]  /*7310*/  LDS R175, [R136+0xa40] ;  /* 0x000a400088af7984 */ /* 0x00c4e20000000800 */
[----:B------:R-:W-:Y:S04]  /*7320*/  BSSY.RECONVERGENT B0, `(.L_x_16199) ;  /* 0x0000004000007945 */ /* 0x000fe80003800200 */
[----:B------:R-:W-:Y:S05]  /*7330*/  @!P4 BRA `(.L_x_16200) ;  /* 0x000000000008c947 */ /* 0x000fea0003800000 */
[----:B------:R4:W-:Y:S04]  /*7340*/  REDG.E.ADD.F32.FTZ.RN.STRONG.GPU desc[UR16][R30.64+0x200], R235 ;  /* 0x000200eb1e0079a6 */ /* 0x0009e8000c12f310 */
[----:B---3--:R4:W-:Y:S02]  /*7350*/  REDG.E.ADD.F32.FTZ.RN.STRONG.GPU desc[UR16][R32.64+0x200], R175 ;  /* 0x000200af200079a6 */ /* 0x0089e4000c12f310 */
.L_x_16200:
[----:B------:R-:W-:Y:S05]  /*7360*/  BSYNC.RECONVERGENT B0 ;  /* 0x0000000000007941 */ /* 0x000fea0003800200 */
.L_x_16199:
[----:B---34-:R3:W4:Y:S01]  /*7370*/  LDS R175, [R135+0xac0] ;  /* 0x000ac00087af7984 */ /* 0x0187220000000800 */
[----:B------:R-:W-:Y:S04]  /*7380*/  BSSY.RECONVERGENT B0, `(.L_x_16201) ;  /* 0x0000004000007945 */ /* 0x000fe80003800200 */
[----:B------:R-:W-:Y:S05]  /*7390*/  @!P5 BRA `(.L_x_16202) ;  /* 0x000000000008d947 */ /* 0x000fea0003800000 */
[----:B------:R0:W-:Y:S04]  /*73a0*/  REDG.E.ADD.F32.FTZ.RN.STRONG.GPU desc[UR16][R30.64+0x280], R237 ;  /* 0x000280ed1e0079a6 */ /* 0x0001e8000c12f310 */
[----:B----4-:R0:W-:Y:S02]  /*73b0*/  REDG.E.ADD.F32.FTZ.RN.STRONG.GPU desc[UR16][R32.64+0x280], R175 ;  /* 0x000280af200079a6 */ /* 0x0101e4000c12f310 */
.L_x_16202:
[----:B------:R-:W-:Y:S05]  /*73c0*/  BSYNC.RECONVERGENT B0 ;  /* 0x0000000000007941 */ /* 0x000fea0003800200 */
.L_x_16201:
        /* <DEDUP_REMOVED lines=10> */
.L_x_16204:
[----:B------:R-:W-:Y:S05]  /*7470*/  BSYNC.RECONVERGENT B0 ;  /* 0x0000000000007941 */ /* 0x000fea0003800200 */
.L_x_16203:
[----:B0---4-:R0:W4:Y:S01]  /*7480*/  LDS R175, [R133+0xbc0] ;  /* 0x000bc00085af7984 */ /* 0x0111220000000800 */
[----:B------:R-:W-:Y:S04]  /*7490*/  BSSY.RECONVERGENT B0, `(.L_x_16205) ;  /* 0x0000004000007945 */ /* 0x000fe80003800200 */
[----:B------:R-:W-:Y:S05]  /*74a0*/  @!P2 BRA `(.L_x_16206) ;  /* 0x000000000008a947 */ /* 0x000fea0003800000 */
[----:B------:R0:W-:Y:S04]  /*74b0*/  REDG.E.ADD.F32.FTZ.RN.STRONG.GPU desc[UR16][R30.64+0x380], R241 ;  /* 0x000380f11e0079a6 */ /* 0x0001e8000c12f310 */
[----:B----4-:R0:W-:Y:S02]  /*74c0*/  REDG.E.ADD.F32.FTZ.RN.STRONG.GPU desc[UR16][R32.64+0x380], R175 ;  /* 0x000380af200079a6 */ /* 0x0101e4000c12f310 */
.L_x_16206:
[----:B------:R-:W-:Y:S05]  /*74d0*/  BSYNC.RECONVERGENT B0 ;  /* 0x0000000000007941 */ /* 0x000fea0003800200 */
.L_x_16205:
[----:B0---4-:R0:W4:Y:S01]  /*74e0*/  LDS R175, [R132+0xc40] ;  /* 0x000c400084af7984 */ /* 0x0111220000000800 */
[----:B------:R-:W-:Y:S04]  /*74f0*/  BSSY.RECONVERGENT B0, `(.L_x_16207) ;  /* 0x0000004000007945 */ /* 0x000fe80003800200 */
[----:B------:R-:W-:Y:S05]  /*7500*/  @!P3 BRA `(.L_x_16208) ;  /* 0x000000000008b947 */ /* 0x000fea0003800000 */
[----:B------:R0:W-:Y:S04]  /*7510*/  REDG.E.ADD.F32.FTZ.RN.STRONG.GPU desc[UR16][R30.64+0x400], R243 ;  /* 0x000400f31e0079a6 */ /* 0x0001e8000c12f310 */
[----:B----4-:R0:W-:Y:S02]  /*7520*/  REDG.E.ADD.F32.FTZ.RN.STRONG.GPU desc[UR16][R32.64+0x400], R175 ;  /* 0x000400af200079a6 */ /* 0x0101e4000c12f310 */
.L_x_16208:
[----:B------:R-:W-:Y:S05]  /*7530*/  BSYNC.RECONVERGENT B0 ;  /* 0x0000000000007941 */ /* 0x000fea0003800200 */
.L_x_16207:
[----:B0---4-:R0:W4:Y:S01]  /*7540*/  LDS R175, [R131+0xcc0] ;  /* 0x000cc00083af7984 */ /* 0x0111220000000800 */
[----:B------:R-:W-:Y:S04]  /*7550*/  BSSY.RECONVERGENT B0, `(.L_x_16209) ;  /* 0x0000004000007945 */ /* 0x000fe80003800200 */
[----:B------:R-:W-:Y:S05]  /*7560*/  @!P4 BRA `(.L_x_16210) ;  /* 0x000000000008c947 */ /* 0x000fea0003800000 */
[----:B------:R0:W-:Y:S04]  /*7570*/  REDG.E.ADD.F32.FTZ.RN.STRONG.GPU desc[UR16][R30.64+0x480], R245 ;  /* 0x000480f51e0079a6 */ /* 0x0001e8000c12f310 */
[----:B----4-:R0:W-:Y:S02]  /*7580*/  REDG.E.ADD.F32.FTZ.RN.STRONG.GPU desc[UR16][R32.64+0x480], R175 ;  /* 0x000480af200079a6 */ /* 0x0101e4000c12f310 */
.L_x_16210:
[----:B------:R-:W-:Y:S05]  /*7590*/  BSYNC.RECONVERGENT B0 ;  /* 0x0000000000007941 */ /* 0x000fea0003800200 */
.L_x_16209:
[----:B0---4-:R0:W4:Y:S01]  /*75a0*/  LDS R175, [R130+0xd40] ;  /* 0x000d400082af7984 */ /* 0x0111220000000800 */
[----:B------:R-:W-:Y:S04]  /*75b0*/  BSSY.RECONVERGENT B0, `(.L_x_16211) ;  /* 0x0000004000007945 */ /* 0x000fe80003800200 */
[----:B------:R-:W-:Y:S05]  /*75c0*/  @!P5 BRA `(.L_x_16212) ;  /* 0x000000000008d947 */ /* 0x000fea0003800000 */
[----:B------:R0:W-:Y:S04]  /*75d0*/  REDG.E.ADD.F32.FTZ.RN.STRONG.GPU desc[UR16][R30.64+0x500], R247 ;  /* 0x000500f71e0079a6 */ /* 0x0001e8000c12f310 */
[----:B----4-:R0:W-:Y:S02]  /*75e0*/  REDG.E.ADD.F32.FTZ.RN.STRONG.GPU desc[UR16][R32.64+0x500], R175 ;  /* 0x000500af200079a6 */ /* 0x0101e4000c12f310 */
.L_x_16212:
[----:B------:R-:W-:Y:S05]  /*75f0*/  BSYNC.RECONVERGENT B0 ;  /* 0x0000000000007941 */ /* 0x000fea0003800200 */
.L_x_16211:
        /* <DEDUP_REMOVED lines=10> */
.L_x_16214:
[----:B------:R-:W-:Y:S05]  /*76a0*/  BSYNC.RECONVERGENT B0 ;  /* 0x0000000000007941 */ /* 0x000fea0003800200 */
.L_x_16213:
[----:B0---4-:R0:W4:Y:S01]  /*76b0*/  LDS R175, [R128+0xe40] ;  /* 0x000e400080af7984 */ /* 0x0111220000000800 */
[----:B------:R-:W-:Y:S04]  /*76c0*/  BSSY.RECONVERGENT B0, `(.L_x_16215) ;  /* 0x0000004000007945 */ /* 0x000fe80003800200 */
[----:B------:R-:W-:Y:S05]  /*76d0*/  @!P2 BRA `(.L_x_16216) ;  /* 0x000000000008a947 */ /* 0x000fea0003800000 */
[----:B------:R0:W-:Y:S04]  /*76e0*/  REDG.E.ADD.F32.FTZ.RN.STRONG.GPU desc[UR16][R30.64+0x600], R251 ;  /* 0x000600fb1e0079a6 */ /* 0x0001e8000c12f310 */
[----:B----4-:R0:W-:Y:S02]  /*76f0*/  REDG.E.ADD.F32.FTZ.RN.STRONG.GPU desc[UR16][R32.64+0x600], R175 ;  /* 0x000600af200079a6 */ /* 0x0101e4000c12f310 */
.L_x_16216:
[----:B------:R-:W-:Y:S05]  /*7700*/  BSYNC.RECONVERGENT B0 ;  /* 0x0000000000007941 */ /* 0x000fea0003800200 */
.L_x_16215:
[----:B0---4-:R0:W4:Y:S01]  /*7710*/  LDS R175, [R127+0xec0] ;  /* 0x000ec0007faf7984 */ /* 0x0111220000000800 */
[----:B------:R-:W-:Y:S04]  /*7720*/  BSSY.RECONVERGENT B0, `(.L_x_16217) ;  /* 0x0000004000007945 */ /* 0x000fe80003800200 */
[----:B------:R-:W-:Y:S05]  /*7730*/  @!P3 BRA `(.L_x_16218) ;  /* 0x000000000008b947 */ /* 0x000fea0003800000 */
[----:B------:R0:W-:Y:S04]  /*7740*/  REDG.E.ADD.F32.FTZ.RN.STRONG.GPU desc[UR16][R30.64+0x680], R220 ;  /* 0x000680dc1e0079a6 */ /* 0x0001e8000c12f310 */
[----:B----4-:R0:W-:Y:S02]  /*7750*/  REDG.E.ADD.F32.FTZ.RN.STRONG.GPU desc[UR16][R32.64+0x680], R175 ;  /* 0x000680af200079a6 */ /* 0x0101e4000c12f310 */
.L_x_16218:
[----:B------:R-:W-:Y:S05]  /*7760*/  BSYNC.RECONVERGENT B0 ;  /* 0x0000000000007941 */ /* 0x000fea0003800200 */
.L_x_16217:
[----:B0---4-:R0:W4:Y:S01]  /*7770*/  LDS R175, [R125+0xf40] ;  /* 0x000f40007daf7984 */ /* 0x0111220000000800 */
[----:B------:R-:W-:Y:S04]  /*7780*/  BSSY.RECONVERGENT B0, `(.L_x_16219) ;  /* 0x0000004000007945 */ /* 0x000fe80003800200 */
[----:B------:R-:W-:Y:S05]  /*7790*/  @!P4 BRA `(.L_x_16220) ;  /* 0x000000000008c947 */ /* 0x000fea0003800000 */
[----:B------:R0:W-:Y:S04]  /*77a0*/  REDG.E.ADD.F32.FTZ.RN.STRONG.GPU desc[UR16][R30.64+0x700], R222 ;  /* 0x000700de1e0079a6 */ /* 0x0001e8000c12f310 */
[----:B----4-:R0:W-:Y:S02]  /*77b0*/  REDG.E.ADD.F32.FTZ.RN.STRONG.GPU desc[UR16][R32.64+0x700], R175 ;  /* 0x000700af200079a6 */ /* 0x0101e4000c12f310 */
.L_x_16220:
[----:B------:R-:W-:Y:S05]  /*77c0*/  BSYNC.RECONVERGENT B0 ;  /* 0x0000000000007941 */ /* 0x000fea0003800200 */
.L_x_16219:
[----:B0---4-:R0:W4:Y:S01]  /*77d0*/  LDS R175, [R124+0xfc0] ;  /* 0x000fc0007caf7984 */ /* 0x0111220000000800 */
[----:B------:R-:W-:Y:S04]  /*77e0*/  BSSY.RECONVERGENT B0, `(.L_x_16221) ;  /* 0x0000004000007945 */ /* 0x000fe80003800200 */
[----:B------:R-:W-:Y:S05]  /*77f0*/  @!P5 BRA `(.L_x_16222) ;  /* 0x000000000008d947 */ /* 0x000fea0003800000 */
[----:B------:R0:W-:Y:S04]  /*7800*/  REDG.E.ADD.F32.FTZ.RN.STRONG.GPU desc[UR16][R30.64+0x780], R224 ;  /* 0x000780e01e0079a6 */ /* 0x0001e8000c12f310 */
[----:B----4-:R0:W-:Y:S02]  /*7810*/  REDG.E.ADD.F32.FTZ.RN.STRONG.GPU desc[UR16][R32.64+0x780], R175 ;  /* 0x000780af200079a6 */ /* 0x0101e4000c12f310 */
.L_x_16222:
[----:B------:R-:W-:Y:S05]  /*7820*/  BSYNC.RECONVERGENT B0 ;  /* 0x0000000000007941 */ /* 0x000fea0003800200 */
.L_x_16221:
        /* <DEDUP_REMOVED lines=12> */
[CC--:B------:R-:W-:Y:S01]  /*78f0*/  FMUL.FTZ R31, R29.reuse, R34.reuse ;  /* 0x000000221d1f7220 */ /* 0x0c0fe20000410000 */
[----:B------:R-:W-:Y:S02]  /*7900*/  ISETP.GT.AND P2, PT, R112, 0x1b, PT ;  /* 0x0000001b7000780c */ /* 0x000fe40003f44270 */
[----:B----4-:R-:W4:Y:S01]  /*7910*/  SHFL.DOWN PT, R175, R216, 0x4, 0x1f ;  /* 0x08801f00d8af7f89 */ /* 0x010f2200000e0000 */
[-C--:B------:R-:W-:Y:S01]  /*7920*/  FFMA.FTZ R33, R28, R35.reuse, -R31 ;  /* 0x000000231c217223 */ /* 0x080fe2000001081f */
[CC--:B------:R-:W-:Y:S01]  /*7930*/  FMUL.FTZ R31, R29.reuse, R35.reuse ;  /* 0x000000231d1f7220 */ /* 0x0c0fe20000410000 */
[----:B------:R-:W-:Y:S02]  /*7940*/  FMUL.FTZ R35, R166, R35 ;  /* 0x00000023a6237220 */ /* 0x000fe40000410000 */
[----:B------:R-:W-:Y:S01]  /*7950*/  FMUL.FTZ R218, R218, R33 ;  /* 0x00000021dada7220 */ /* 0x000fe20000410000 */
[-C--:B------:R-:W-:Y:S01]  /*7960*/  FFMA.FTZ R30, R28, R34.reuse, R31 ;  /* 0x000000221c1e7223 */ /* 0x080fe2000001001f */
[----:B------:R-:W-:Y:S01]  /*7970*/  FFMA.FTZ R35, R168, R34, R35 ;  /* 0x00000022a8237223 */ /* 0x000fe20000010023 */
[C---:B------:R-:W-:Y:S01]  /*7980*/  FMUL.FTZ R31, R29.reuse, R232 ;  /* 0x000000e81d1f7220 */ /* 0x040fe20000410000 */
[----:B------:R-:W-:Y:S01]  /*7990*/  FMUL.FTZ R33, R29, R227 ;  /* 0x000000e31d217220 */ /* 0x000fe20000410000 */
[----:B------:R-:W-:Y:S01]  /*79a0*/  FFMA.FTZ R219, R219, R30, R218 ;  /* 0x0000001edbdb7223 */ /* 0x000fe200000100da */
[----:B------:R-:W-:Y:S01]  /*79b0*/  FFMA.FTZ R70, R35, R83, R70 ;  /* 0x0000005323467223 */ /* 0x000fe20000010046 */
[-C--:B------:R-:W-:Y:S01]  /*79c0*/  FFMA.FTZ R32, R28, R233.reuse, -R31 ;  /* 0x000000e91c207223 */ /* 0x080fe2000001081f */
[----:B------:R-:W-:Y:S01]  /*79d0*/  FMUL.FTZ R30, R179, R233 ;  /* 0x000000e9b31e7220 */ /* 0x000fe20000410000 */
[----:B------:R-:W-:Y:S01]  /*79e0*/  FFMA.FTZ R219, R78, R35, R219 ;  /* 0x000000234edb7223 */ /* 0x000fe200000100db */
[-C--:B------:R-:W-:Y:S01]  /*79f0*/  FMUL.FTZ R31, R170, R225.reuse ;  /* 0x000000e1aa1f7220 */ /* 0x080fe20000410000 */
[----:B------:R-:W-:Y:S01]  /*7a00*/  FMUL.FTZ R166, R211, R32 ;  /* 0x00000020d3a67220 */ /* 0x000fe20000410000 */
[-C--:B------:R-:W-:Y:S01]  /*7a10*/  FFMA.FTZ R32, R28, R225.reuse, -R33 ;  /* 0x000000e11c207223 */ /* 0x080fe20000010821 */
[----:B------:R-:W-:Y:S01]  /*7a20*/  FFMA.FTZ R34, R181, R232, R30 ;  /* 0x000000e8b5227223 */ /* 0x000fe2000001001e */
[----:B------:R-:W-:Y:S01]  /*7a30*/  FMUL.FTZ R30, R29, R225 ;  /* 0x000000e11d1e7220 */ /* 0x000fe20000410000 */
[----:B0-----:R-:W-:Y:S01]  /*7a40*/  @!P2 FADD.FTZ R217, R217, R182 ;  /* 0x000000b6d9d9a221 */ /* 0x001fe20000010000 */
[----:B------:R-:W-:Y:S01]  /*7a50*/  FMUL.FTZ R33, R5, R32 ;  /* 0x0000002005217220 */ /* 0x000fe20000410000 */
[C---:B------:R-:W-:Y:S01]  /*7a60*/  FMUL.FTZ R5, R29.reuse, R192 ;  /* 0x000000c01d057220 */ /* 0x040fe20000410000 */
[-C--:B------:R-:W-:Y:S01]  /*7a70*/  FFMA.FTZ R31, R172, R227.reuse, R31 ;  /* 0x000000e3ac1f7223 */ /* 0x080fe2000001001f */
[----:B----4-:R-:W-:Y:S01]  /*7a80*/  @!P2 FADD.FTZ R216, R216, R175 ;  /* 0x000000afd8d8a221 */ /* 0x010fe20000010000 */
[----:B------:R-:W0:Y:S01]  /*7a90*/  SHFL.DOWN PT, R168, R217, 0x8, 0x1f ;  /* 0x09001f00d9a87f89 */ /* 0x000e2200000e0000 */
[----:B------:R-:W-:Y:S01]  /*7aa0*/  ISETP.GT.AND P2, PT, R112, 0x17, PT ;  /* 0x000000177000780c */ /* 0x000fe20003f44270 */
[C---:B------:R-:W-:Y:S01]  /*7ab0*/  FFMA.FTZ R227, R28.reuse, R227, R30 ;  /* 0x000000e31ce37223 */ /* 0x040fe2000001001e */
[----:B------:R-:W-:Y:S01]  /*7ac0*/  FFMA.FTZ R30, R28, R190, -R5 ;  /* 0x000000be1c1e7223 */ /* 0x000fe20000010805 */
[----:B------:R-:W4:Y:S01]  /*7ad0*/  SHFL.DOWN PT, R35, R216, 0x8, 0x1f ;  /* 0x09001f00d8237f89 */ /* 0x000f2200000e0000 */
[----:B------:R-:W-:Y:S01]  /*7ae0*/  FMUL.FTZ R233, R29, R233 ;  /* 0x000000e91de97220 */ /* 0x000fe20000410000 */
[----:B------:R-:W-:Y:S01]  /*7af0*/  FFMA.FTZ R33, R4, R227, R33 ;  /* 0x000000e304217223 */ /* 0x000fe20000010021 */
[----:B------:R-:W-:Y:S01]  /*7b00*/  FMUL.FTZ R32, R7, R30 ;  /* 0x0000001e07207220 */ /* 0x000fe20000410000 */
[C---:B------:R-:W-:Y:S01]  /*7b10*/  FMUL.FTZ R5, R29.reuse, R190 ;  /* 0x000000be1d057220 */ /* 0x040fe20000410000 */
[----:B------:R-:W-:Y:S01]  /*7b20*/  FMUL.FTZ R7, R29, R196 ;  /* 0x000000c41d077220 */ /* 0x000fe20000410000 */
[----:B------:R-:W-:Y:S01]  /*7b30*/  FFMA.FTZ R232, R28, R232, R233 ;  /* 0x000000e81ce87223 */ /* 0x000fe200000100e9 */
[----:B------:R-:W-:Y:S01]  /*7b40*/  FFMA.FTZ R72, R31, R91, R72 ;  /* 0x0000005b1f487223 */ /* 0x000fe20000010048 */
[----:B------:R-:W-:Y:S01]  /*7b50*/  FFMA.FTZ R33, R80, R31, R33 ;  /* 0x0000001f50217223 */ /* 0x000fe20000010021 */
[C---:B------:R-:W-:Y:S01]  /*7b60*/  FFMA.FTZ R30, R28.reuse, R192, R5 ;  /* 0x000000c01c1e7223 */ /* 0x040fe20000010005 */
[-C--:B------:R-:W-:Y:S01]  /*7b70*/  FFMA.FTZ R31, R28, R194.reuse, -R7 ;  /* 0x000000c21c1f7223 */ /* 0x080fe20000010807 */
[-C--:B------:R-:W-:Y:S01]  /*7b80*/  FMUL.FTZ R5, R174, R194.reuse ;  /* 0x000000c2ae057220 */ /* 0x080fe20000410000 */
[----:B------:R-:W-:Y:S01]  /*7b90*/  FMUL.FTZ R7, R29, R194 ;  /* 0x000000c21d077220 */ /* 0x000fe20000410000 */
[----:B------:R-:W-:Y:S01]  /*7ba0*/  FFMA.FTZ R166, R215, R232, R166 ;  /* 0x000000e8d7a67223 */ /* 0x000fe200000100a6 */
[----:B------:R-:W-:Y:S01]  /*7bb0*/  FMUL.FTZ R4, R183, R190 ;  /* 0x000000beb7047220 */ /* 0x000fe20000410000 */
[----:B------:R-:W-:Y:S01]  /*7bc0*/  FADD.FTZ R100, R33, R100 ;  /* 0x0000006421647221 */ /* 0x000fe20000010000 */
[----:B------:R-:W-:Y:S01]  /*7bd0*/  FMUL.FTZ R33, R208, R31 ;  /* 0x0000001fd0217220 */ /* 0x000fe20000410000 */
[-C--:B------:R-:W-:Y:S01]  /*7be0*/  FFMA.FTZ R7, R28, R196.reuse, R7 ;  /* 0x000000c41c077223 */ /* 0x080fe20000010007 */
[----:B------:R-:W-:Y:S01]  /*7bf0*/  FFMA.FTZ R31, R176, R196, R5 ;  /* 0x000000c4b01f7223 */ /* 0x000fe20000010005 */
[----:B------:R-:W-:Y:S01]  /*7c00*/  FFMA.FTZ R71, R34, R86, R71 ;  /* 0x0000005622477223 */ /* 0x000fe20000010047 */
[----:B0-----:R-:W-:Y:S01]  /*7c10*/  @!P2 FADD.FTZ R217, R217, R168 ;  /* 0x000000a8d9d9a221 */ /* 0x001fe20000010000 */
[----:B------:R-:W-:Y:S01]  /*7c20*/  FFMA.FTZ R166, R79, R34, R166 ;  /* 0x000000224fa67223 */ /* 0x000fe200000100a6 */
[----:B------:R-:W-:Y:S01]  /*7c30*/  FMUL.FTZ R5, R29, R200 ;  /* 0x000000c81d057220 */ /* 0x000fe20000410000 */
[----:B------:R-:W-:Y:S01]  /*7c40*/  FFMA.FTZ R4, R185, R192, R4 ;  /* 0x000000c0b9047223 */ /* 0x000fe20000010004 */
[----:B----4-:R-:W-:Y:S01]  /*7c50*/  @!P2 FADD.FTZ R216, R216, R35 ;  /* 0x00000023d8d8a221 */ /* 0x010fe20000010000 */
[----:B------:R-:W-:Y:S01]  /*7c60*/  FFMA.FTZ R30, R205, R30, R32 ;  /* 0x0000001ecd1e7223 */ /* 0x000fe20000010020 */
[----:B------:R-:W0:Y:S01]  /*7c70*/  SHFL.DOWN PT, R34, R217, 0x10, 0x1f ;  /* 0x0a001f00d9227f89 */ /* 0x000e2200000e0000 */
[----:B------:R-:W-:Y:S01]  /*7c80*/  FFMA.FTZ R33, R206, R7, R33 ;  /* 0x00000007ce217223 */ /* 0x000fe20000010021 */
[----:B------:R-:W-:Y:S01]  /*7c90*/  FFMA.FTZ R7, R28, R198, -R5 ;  /* 0x000000c61c077223 */ /* 0x000fe20000010805 */
[----:B------:R-:W-:Y:S01]  /*7ca0*/  FFMA.FTZ R73, R4, R90, R73 ;  /* 0x0000005a04497223 */ /* 0x000fe20000010049 */
[----:B------:R-:W4:Y:S01]  /*7cb0*/  SHFL.DOWN PT, R35, R216, 0x10, 0x1f ;  /* 0x0a001f00d8237f89 */ /* 0x000f2200000e0000 */
[----:B------:R-:W-:Y:S01]  /*7cc0*/  FFMA.FTZ R30, R81, R4, R30 ;  /* 0x00000004511e7223 */ /* 0x000fe2000001001e */
[-C--:B------:R-:W-:Y:S01]  /*7cd0*/  FMUL.FTZ R4, R187, R198.reuse ;  /* 0x000000c6bb047220 */ /* 0x080fe20000410000 */
[C---:B------:R-:W-:Y:S01]  /*7ce0*/  FMUL.FTZ R5, R29.reuse, R198 ;  /* 0x000000c61d057220 */ /* 0x040fe20000410000 */
[----:B------:R-:W-:Y:S01]  /*7cf0*/  FMUL.FTZ R210, R210, R7 ;  /* 0x00000007d2d27220 */ /* 0x000fe20000410000 */
[----:B------:R-:W-:Y:S01]  /*7d00*/  FMUL.FTZ R7, R29, R203 ;  /* 0x000000cb1d077220 */ /* 0x000fe20000410000 */
[-C--:B------:R-:W-:Y:S01]  /*7d10*/  FFMA.FTZ R32, R189, R200.reuse, R4 ;  /* 0x000000c8bd207223 */ /* 0x080fe20000010004 */
[C---:B------:R-:W-:Y:S01]  /*7d20*/  FFMA.FTZ R200, R28.reuse, R200, R5 ;  /* 0x000000c81cc87223 */ /* 0x040fe20000010005 */
[-C--:B------:R-:W-:Y:S01]  /*7d30*/  FMUL.FTZ R4, R191, R207.reuse ;  /* 0x000000cfbf047220 */ /* 0x080fe20000410000 */
[CC--:B------:R-:W-:Y:S01]  /*7d40*/  FMUL.FTZ R5, R29.reuse, R207.reuse ;  /* 0x000000cf1d057220 */ /* 0x0c0fe20000410000 */
[----:B------:R-:W-:Y:S01]  /*7d50*/  FFMA.FTZ R207, R28, R207, -R7 ;  /* 0x000000cf1ccf7223 */ /* 0x000fe20000010807 */
[C---:B------:R-:W-:Y:S01]  /*7d60*/  FMUL.FTZ R7, R29.reuse, R204 ;  /* 0x000000cc1d077220 */ /* 0x040fe20000410000 */
[----:B------:R-:W-:Y:S01]  /*7d70*/  ISETP.NE.AND P2, PT, R112, RZ, PT ;  /* 0x000000ff7000720c */ /* 0x000fe20003f45270 */
[-C--:B------:R-:W-:Y:S01]  /*7d80*/  FMUL.FTZ R29, R29, R202.reuse ;  /* 0x000000ca1d1d7220 */ /* 0x080fe20000410000 */
[----:B------:R-:W-:Y:S01]  /*7d90*/  FADD.FTZ R97, R30, R97 ;  /* 0x000000611e617221 */ /* 0x000fe20000010000 */
[CC--:B------:R-:W-:Y:S01]  /*7da0*/  FFMA.FTZ R7, R28.reuse, R202.reuse, -R7 ;  /* 0x000000ca1c077223 */ /* 0x0c0fe20000010807 */
[-C--:B------:R-:W-:Y:S01]  /*7db0*/  FFMA.FTZ R193, R193, R203.reuse, R4 ;  /* 0x000000cbc1c17223 */ /* 0x080fe20000010004 */
[----:B------:R-:W-:Y:S01]  /*7dc0*/  FFMA.FTZ R203, R28, R203, R5 ;  /* 0x000000cb1ccb7223 */ /* 0x000fe20000010005 */
[----:B------:R-:W-:Y:S01]  /*7dd0*/  FMUL.FTZ R207, R164, R207 ;  /* 0x000000cfa4cf7220 */ /* 0x000fe20000410000 */
[----:B------:R-:W-:Y:S01]  /*7de0*/  FMUL.FTZ R30, R171, R202 ;  /* 0x000000caab1e7220 */ /* 0x000fe20000410000 */
[-C--:B------:R-:W-:Y:S01]  /*7df0*/  FFMA.FTZ R29, R28, R204.reuse, R29 ;  /* 0x000000cc1c1d7223 */ /* 0x080fe2000001001d */
[----:B------:R-:W-:Y:S01]  /*7e00*/  FMUL.FTZ R7, R180, R7 ;  /* 0x00000007b4077220 */ /* 0x000fe20000410000 */
[----:B0-----:R-:W-:Y:S01]  /*7e10*/  FADD.FTZ R4, R217, R34 ;  /* 0x00000022d9047221 */ /* 0x001fe20000010000 */
[----:B------:R-:W-:Y:S01]  /*7e20*/  FFMA.FTZ R6, R6, R203, R207 ;  /* 0x000000cb06067223 */ /* 0x000fe200000100cf */
[----:B----4-:R-:W-:Y:S01]  /*7e30*/  FADD.FTZ R5, R216, R35 ;  /* 0x00000023d8057221 */ /* 0x010fe20000010000 */
[----:B------:R-:W-:Y:S01]  /*7e40*/  FFMA.FTZ R30, R173, R204, R30 ;  /* 0x000000ccad1e7223 */ /* 0x000fe2000001001e */
[----:B------:R-:W-:Y:S01]  /*7e50*/  FFMA.FTZ R178, R178, R29, R7 ;  /* 0x0000001db2b27223 */ /* 0x000fe20000010007 */
[----:B------:R-:W-:Y:S01]  /*7e60*/  FFMA.FTZ R209, R209, R200, R210 ;  /* 0x000000c8d1d17223 */ /* 0x000fe200000100d2 */
[----:B------:R-:W-:Y:S01]  /*7e70*/  FFMA.FTZ R75, R32, R92, R75 ;  /* 0x0000005c204b7223 */ /* 0x000fe2000001004b */
[----:B------:R0:W-:Y:S01]  /*7e80*/  @!P2 STS.64 [UR6+0x18c8], R4 ;  /* 0x0018c804ff00a988 */ /* 0x0001e20008000a06 */
[----:B------:R-:W-:Y:S01]  /*7e90*/  FFMA.FTZ R6, R85, R193, R6 ;  /* 0x000000c155067223 */ /* 0x000fe20000010006 */
[----:B------:R-:W-:Y:S01]  /*7ea0*/  FFMA.FTZ R7, R87, R30, R178 ;  /* 0x0000001e57077223 */ /* 0x000fe200000100b2 */
[----:B------:R-:W-:Y:S01]  /*7eb0*/  FFMA.FTZ R33, R82, R31, R33 ;  /* 0x0000001f52217223 */ /* 0x000fe20000010021 */
[----:B------:R-:W-:Y:S01]  /*7ec0*/  FFMA.FTZ R32, R84, R32, R209 ;  /* 0x0000002054207223 */ /* 0x000fe200000100d1 */
[----:B------:R-:W-:Y:S01]  /*7ed0*/  ISETP.GT.AND P2, PT, R112, 0xf, PT ;  /* 0x0000000f7000780c */ /* 0x000fe20003f44270 */
[----:B------:R-:W-:Y:S01]  /*7ee0*/  FADD.FTZ R89, R6, R89 ;  /* 0x0000005906597221 */ /* 0x000fe20000010000 */
[----:B------:R-:W-:Y:S01]  /*7ef0*/  FADD.FTZ R88, R7, R88 ;  /* 0x0000005807587221 */ /* 0x000fe20000010000 */
[----:B------:R-:W-:Y:S01]  /*7f00*/  FADD.FTZ R102, R219, R102 ;  /* 0x00000066db667221 */ /* 0x000fe20000010000 */
[----:B------:R-:W-:Y:S01]  /*7f10*/  FADD.FTZ R99, R166, R99 ;  /* 0x00000063a6637221 */ /* 0x000fe20000010000 */
[----:B------:R-:W-:Y:S01]  /*7f20*/  FFMA.FTZ R74, R31, R93, R74 ;  /* 0x0000005d1f4a7223 */ /* 0x000fe2000001004a */
[----:B------:R-:W-:Y:S01]  /*7f30*/  FADD.FTZ R98, R33, R98 ;  /* 0x0000006221627221 */ /* 0x000fe20000010000 */
        /* <DEDUP_REMOVED lines=13> */
.L_x_16224:
[----:B------:R-:W-:Y:S05]  /*8010*/  BSYNC.RECONVERGENT B0 ;  /* 0x0000000000007941 */ /* 0x000fea0003800200 */
.L_x_16223:
[----:B------:R-:W-:-:S04]  /*8020*/  UIADD3 UR4, UPT, UPT, UR4, 0x1, URZ ;  /* 0x0000000104047890 */ /* 0x000fc8000fffe0ff */
[----:B------:R-:W-:-:S09]  /*8030*/  UISETP.GE.AND UP0, UPT, UR4, UR9, UPT ;  /* 0x000000090400728c */ /* 0x000fd2000bf06270 */
[----:B------:R-:W-:Y:S05]  /*8040*/  BRA.U !UP0, `(.L_x_16225) ;  /* 0xffffffb108d07547 */ /* 0x000fea000b83ffff */
.L_x_16177:
[----:B------:R-:W-:Y:S01]  /*8050*/  BAR.SYNC.DEFER_BLOCKING 0x0 ;  /* 0x0000000000007b1d */ /* 0x000fe20000010000 */
[----:B------:R-:W-:Y:S02]  /*8060*/  IADD3 R195, PT, PT, -R12, R195, RZ ;  /* 0x000000c30cc37210 */ /* 0x000fe40007ffe1ff */
[----:B------:R-:W-:Y:S02]  /*8070*/  PRMT R0, RZ, 0x7610, R0 ;  /* 0x00007610ff007816 */ /* 0x000fe40000000000 */
[----:B------:R-:W-:-:S03]  /*8080*/  ISETP.GE.AND P6, PT, R126, R195, PT ;  /* 0x000000c37e00720c */ /* 0x000fc60003fc6270 */
[----:B------:R-:W4:Y:S01]  /*8090*/  LDC.64 R36, c[0x0][0x4f8] ;  /* 0x00013e00ff247b82 */ /* 0x000f220000000a00 */
[-C--:B------:R-:W-:Y:S01]  /*80a0*/  ISETP.GE.AND P5, PT, R122, R195.reuse, PT ;  /* 0x000000c37a00720c */ /* 0x080fe20003fa6270 */
[----:B------:R-:W5:Y:S01]  /*80b0*/  LDCU.64 UR8, c[0x0][0x500] ;  /* 0x0000a000ff0877ac */ /* 0x000f620008000a00 */
[-C--:B------:R-:W-:Y:S02]  /*80c0*/  ISETP.GE.AND P4, PT, R121, R195.reuse, PT ;  /* 0x000000c37900720c */ /* 0x080fe40003f86270 */
[-C--:B------:R-:W-:Y:S01]  /*80d0*/  ISETP.GE.AND P3, PT, R120, R195.reuse, PT ;  /* 0x000000c37800720c */ /* 0x080fe20003f66270 */
[----:B------:R-:W1:Y:S01]  /*80e0*/  LDCU.64 UR10, c[0x0][0x550] ;  /* 0x0000aa00ff0a77ac */ /* 0x000e620008000a00 */
[-C--:B------:R-:W-:Y:S02]  /*80f0*/  ISETP.GE.AND P2, PT, R119, R195.reuse, PT ;  /* 0x000000c37700720c */ /* 0x080fe40003f46270 */
[-C--:B------:R-:W-:Y:S02]  /*8100*/  ISETP.GE.AND P1, PT, R117, R195.reuse, PT ;  /* 0x000000c37500720c */ /* 0x080fe40003f26270 */
[----:B------:R-:W-:-:S02]  /*8110*/  ISETP.GE.AND P0, PT, R116, R195, PT ;  /* 0x000000c37400720c */ /* 0x000fc40003f06270 */
[----:B------:R-:W-:Y:S02]  /*8120*/  PRMT R5, RZ, 0x7610, R5 ;  /* 0x00007610ff057816 */ /* 0x000fe40000000005 */
[----:B------:R-:W-:Y:S01]  /*8130*/  PRMT R4, RZ, 0x7610, R4 ;  /* 0x00007610ff047816 */ /* 0x000fe20000000004 */
[----:B------:R-:W2:Y:S01]  /*8140*/  @!P6 LDG.E.U16 R0, desc[UR16][R14.64] ;  /* 0x000000100e00e981 */ /* 0x000ea2000c1e1500 */
[----:B------:R-:W-:Y:S02]  /*8150*/  ISETP.GE.AND P6, PT, R115, R195, PT ;  /* 0x000000c37300720c */ /* 0x000fe40003fc6270 */
[----:B0-----:R-:W-:Y:S01]  /*8160*/  PRMT R7, RZ, 0x7610, R7 ;  /* 0x00007610ff077816 */ /* 0x001fe20000000007 */
[----:B------:R-:W3:Y:S01]  /*8170*/  @!P5 LDG.E.U16 R5, desc[UR16][R14.64+0x40] ;  /* 0x000040100e05d981 */ /* 0x000ee2000c1e1500 */
[----:B------:R-:W-:Y:S02]  /*8180*/  PRMT R6, RZ, 0x7610, R6 ;  /* 0x00007610ff067816 */ /* 0x000fe40000000006 */
[----:B------:R-:W-:Y:S01]  /*8190*/  PRMT R13, RZ, 0x7610, R13 ;  /* 0x00007610ff0d7816 */ /* 0x000fe2000000000d */
[----:B------:R-:W5:Y:S01]  /*81a0*/  @!P4 LDG.E.U16 R4, desc[UR16][R14.64+0x80] ;  /* 0x000080100e04c981 */ /* 0x000f62000c1e1500 */
        /* <DEDUP_REMOVED lines=10> */
[----:B------:R-:W-:Y:S02]  /*8250*/  PRMT R18, R72, 0x7632, R18 ;  /* 0x0000763248127816 */ /* 0x000fe40000000012 */
[----:B------:R-:W-:Y:S01]  /*8260*/  PRMT R20, R70, 0x7632, R20 ;  /* 0x0000763246147816 */ /* 0x000fe20000000014 */
[----:B--2---:R-:W-:Y:S04]  /*8270*/  STS.U16 [R111], R0 ;  /* 0x000000006f007388 */ /* 0x004fe80000000400 */
[----:B---3--:R-:W-:Y:S04]  /*8280*/  STS.U16 [R110+0x40], R5 ;  /* 0x000040056e007388 */ /* 0x008fe80000000400 */
[----:B-----5:R-:W-:Y:S04]  /*8290*/  STS.U16 [R109+0x80], R4 ;  /* 0x000080046d007388 */ /* 0x020fe80000000400 */
[----:B----4-:R-:W-:Y:S04]  /*82a0*/  STS.U16 [R108+0xc0], R7 ;  /* 0x0000c0076c007388 */ /* 0x010fe80000000400 */
        /* <DEDUP_REMOVED lines=12> */
[----:B0-----:R-:W-:-:S05]  /*8370*/  HADD2.F32 R17, -RZ, R17.H0_H0 ;  /* 0x20000011ff117230 */ /* 0x001fca0000004100 */
[----:B------:R-:W-:Y:S01]  /*8380*/  FADD.FTZ R17, R17, R160 ;  /* 0x000000a011117221 */ /* 0x000fe20000010000 */
[----:B--2---:R-:W-:-:S04]  /*8390*/  HADD2.F32 R5, -RZ, R14.H0_H0 ;  /* 0x2000000eff057230 */ /* 0x004fc80000004100 */
[----:B------:R-:W-:Y:S01]  /*83a0*/  FSETP.GTU.FTZ.AND P0, PT, R17, 20, PT ;  /* 0x41a000001100780b */ /* 0x000fe20003f1c000 */
[----:B------:R-:W-:-:S05]  /*83b0*/  FADD.FTZ R5, R5, R160 ;  /* 0x000000a005057221 */ /* 0x000fca0000010000 */
[----:B------:R-:W-:-:S07]  /*83c0*/  FSETP.GTU.FTZ.AND P2, PT, R5, 20, PT ;  /* 0x41a000000500780b */ /* 0x000fce0003f5c000 */
[----:B------:R-:W-:-:S06]  /*83d0*/  @!P0 FMUL.FTZ R14, R17, -1.4426950216293334961 ;  /* 0xbfb8aa3b110e8820 */ /* 0x000fcc0000410000 */
[----:B------:R-:W0:Y:S01]  /*83e0*/  @!P0 MUFU.EX2 R14, R14 ;  /* 0x0000000e000e8308 */ /* 0x000e220000000800 */
[----:B------:R-:W-:Y:S02]  /*83f0*/  @!P2 FMUL.FTZ R16, R5, -1.4426950216293334961 ;  /* 0xbfb8aa3b0510a820 */ /* 0x000fe40000410000 */
[----:B------:R-:W2:Y:S01]  /*8400*/  LDS.U16 R5, [R103+0x8] ;  /* 0x0000080067057984 */ /* 0x000ea20000000400 */
[----:B---3--:R-:W-:Y:S01]  /*8410*/  HADD2.F32 R19, -RZ, R0.H0_H0 ;  /* 0x20000000ff137230 */ /* 0x008fe20000004100 */
[----:B------:R-:W-:Y:S06]  /*8420*/  BAR.SYNC.DEFER_BLOCKING 0x0 ;  /* 0x0000000000007b1d */ /* 0x000fec0000010000 */
[----:B------:R-:W3:Y:S01]  /*8430*/  @!P2 MUFU.EX2 R16, R16 ;  /* 0x000000100010a308 */ /* 0x000ee20000000800 */
[----:B0-----:R-:W-:Y:S01]  /*8440*/  @!P0 FADD.FTZ R15, R14, 1 ;  /* 0x3f8000000e0f8421 */ /* 0x001fe20000010000 */
[----:B------:R-:W-:-:S06]  /*8450*/  FADD.FTZ R0, R19, R160 ;  /* 0x000000a013007221 */ /* 0x000fcc0000010000 */
[----:B------:R-:W0:Y:S01]  /*8460*/  @!P0 MUFU.RCP R15, R15 ;  /* 0x0000000f000f8308 */ /* 0x000e220000001000 */
[----:B----4-:R-:W-:Y:S02]  /*8470*/  HADD2.F32 R19, -RZ, R4.H0_H0 ;  /* 0x20000004ff137230 */ /* 0x010fe40000004100 */
[----:B---3--:R-:W-:-:S03]  /*8480*/  @!P2 FADD.FTZ R17, R16, 1 ;  /* 0x3f8000001011a421 */ /* 0x008fc60000010000 */
[----:B------:R-:W-:Y:S02]  /*8490*/  FADD.FTZ R19, R19, R160 ;  /* 0x000000a013137221 */ /* 0x000fe40000010000 */
[----:B------:R-:W3:Y:S03]  /*84a0*/  @!P2 MUFU.RCP R14, R17 ;  /* 0x00000011000ea308 */ /* 0x000ee60000001000 */
[----:B------:R-:W-:Y:S01]  /*84b0*/  FSETP.GTU.FTZ.AND P6, PT, R19, 20, PT ;  /* 0x41a000001300780b */ /* 0x000fe20003fdc000 */
[----:B0-----:R-:W-:Y:S01]  /*84c0*/  @!P0 FMUL.FTZ R88, R88, R15 ;  /* 0x0000000f58588220 */ /* 0x001fe20000410000 */
[----:B------:R-:W-:Y:S01]  /*84d0*/  ISETP.NE.AND P0, PT, R156, RZ, PT ;  /* 0x000000ff9c00720c */ /* 0x000fe20003f05270 */
[----:B--2---:R-:W-:Y:S01]  /*84e0*/  HADD2.F32 R5, -RZ, R5.H0_H0 ;  /* 0x20000005ff057230 */ /* 0x004fe20000004100 */
[----:B------:R-:W-:Y:S02]  /*84f0*/  PRMT R15, R76, 0x7632, R15 ;  /* 0x000076324c0f7816 */ /* 0x000fe4000000000f */
[----:B------:R-:W-:-:S02]  /*8500*/  PRMT R16, R74, 0x7632, R16 ;  /* 0x000076324a107816 */ /* 0x000fc40000000010 */
[----:B------:R-:W-:Y:S01]  /*8510*/  FSETP.GTU.FTZ.AND P1, PT, R0, 20, PT ;  /* 0x41a000000000780b */ /* 0x000fe20003f3c000 */
[----:B------:R-:W-:Y:S01]  /*8520*/  STS.U16 [R103], R76 ;  /* 0x0000004c67007388 */ /* 0x000fe20000000400 */
[----:B---3--:R-:W-:Y:S01]  /*8530*/  @!P2 FMUL.FTZ R89, R89, R14 ;  /* 0x0000000e5959a220 */ /* 0x008fe20000410000 */
[----:B------:R-:W-:Y:S02]  /*8540*/  FADD.FTZ R14, R5, R160 ;  /* 0x000000a0050e7221 */ /* 0x000fe40000010000 */
[----:B------:R0:W-:Y:S01]  /*8550*/  STS.U16 [R103+0x2], R15 ;  /* 0x0000020f67007388 */ /* 0x0001e20000000400 */
[----:B------:R-:W-:-:S03]  /*8560*/  @!P6 FMUL.FTZ R4, R19, -1.4426950216293334961 ;  /* 0xbfb8aa3b1304e820 */ /* 0x000fc60000410000 */
[----:B------:R-:W-:Y:S04]  /*8570*/  STS.U16 [R103+0x4], R74 ;  /* 0x0000044a67007388 */ /* 0x000fe80000000400 */
[----:B------:R2:W-:Y:S04]  /*8580*/  STS.U16 [R103+0x6], R16 ;  /* 0x0000061067007388 */ /* 0x0005e80000000400 */
[----:B------:R-:W-:Y:S04]  /*8590*/  STS.U16 [R103+0x8], R72 ;  /* 0x0000084867007388 */ /* 0x000fe80000000400 */
[----:B------:R-:W-:Y:S04]  /*85a0*/  STS.U16 [R103+0xa], R18 ;  /* 0x00000a1267007388 */ /* 0x000fe80000000400 */
        /* <DEDUP_REMOVED lines=16> */
[----:B------:R-:W-:Y:S02]  /*86b0*/  HADD2.F32 R7, -RZ, R7.H0_H0 ;  /* 0x20000007ff077230 */ /* 0x000fe40000004100 */
[----:B------:R-:W-:Y:S01]  /*86c0*/  HADD2.F32 R13, -RZ, R13.H0_H0 ;  /* 0x2000000dff0d7230 */ /* 0x000fe20000004100 */
[----:B------:R-:W4:Y:S01]  /*86d0*/  @!P1 MUFU.EX2 R0, R0 ;  /* 0x0000000000009308 */ /* 0x000f220000000800 */
[--C-:B------:R-:W-:Y:S01]  /*86e0*/  FADD.FTZ R6, R5, R160.reuse ;  /* 0x000000a005067221 */ /* 0x100fe20000010000 */
[--C-:B------:R-:W-:Y:S01]  /*86f0*/  FADD.FTZ R7, R7, R160.reuse ;  /* 0x000000a007077221 */ /* 0x100fe20000010000 */
[----:B------:R-:W-:Y:S01]  /*8700*/  @!P2 FMUL.FTZ R5, R14, -1.4426950216293334961 ;  /* 0xbfb8aa3b0e05a820 */ /* 0x000fe20000410000 */
[----:B------:R-:W-:-:S03]  /*8710*/  FADD.FTZ R13, R13, R160 ;  /* 0x000000a00d0d7221 */ /* 0x000fc60000010000 */
[----:B------:R-:W-:Y:S02]  /*8720*/  FSETP.GTU.FTZ.AND P4, PT, R7, 20, PT ;  /* 0x41a000000700780b */ /* 0x000fe40003f9c000 */
[----:B------:R-:W-:Y:S01]  /*8730*/  FSETP.GTU.FTZ.AND P5, PT, R13, 20, PT ;  /* 0x41a000000d00780b */ /* 0x000fe20003fbc000 */
[----:B------:R-:W5:Y:S01]  /*8740*/  @!P2 MUFU.EX2 R5, R5 ;  /* 0x000000050005a308 */ /* 0x000f620000000800 */
[----:B------:R-:W-:Y:S01]  /*8750*/  FSETP.GTU.FTZ.AND P3, PT, R6, 20, PT ;  /* 0x41a000000600780b */ /* 0x000fe20003f7c000 */
[----:B------:R-:W1:Y:S06]  /*8760*/  LDS R18, [UR6+0x210] ;  /* 0x00021006ff127984 */ /* 0x000e6c0008000800 */
[----:B------:R-:W3:Y:S01]  /*8770*/  @!P6 MUFU.EX2 R4, R4 ;  /* 0x000000040004e308 */ /* 0x000ee20000000800 */
[----:B----4-:R-:W-:Y:S01]  /*8780*/  @!P1 FADD.FTZ R0, R0, 1 ;  /* 0x3f80000000009421 */ /* 0x010fe20000010000 */
[----:B------:R-:W-:-:S02]  /*8790*/  @!P4 FMUL.FTZ R7, R7, -1.4426950216293334961 ;  /* 0xbfb8aa3b0707c820 */ /* 0x000fc40000410000 */
[----:B------:R-:W-:Y:S02]  /*87a0*/  @!P5 FMUL.FTZ R13, R13, -1.4426950216293334961 ;  /* 0xbfb8aa3b0d0dd820 */ /* 0x000fe40000410000 */
[----:B------:R-:W-:Y:S02]  /*87b0*/  @!P3 FMUL.FTZ R6, R6, -1.4426950216293334961 ;  /* 0xbfb8aa3b0606b820 */ /* 0x000fe40000410000 */
[----:B0-----:R5:W-:Y:S08]  /*87c0*/  @!P4 MUFU.EX2 R15, R7 ;  /* 0x00000007000fc308 */ /* 0x001bf00000000800 */
[----:B--2---:R0:W-:Y:S01]  /*87d0*/  @!P5 MUFU.EX2 R16, R13 ;  /* 0x0000000d0010d308 */ /* 0x0041e20000000800 */
[----:B-----5:R-:W-:-:S07]  /*87e0*/  @!P2 FADD.FTZ R7, R5, 1 ;  /* 0x3f8000000507a421 */ /* 0x020fce0000010000 */
[----:B------:R-:W2:Y:S01]  /*87f0*/  @!P1 MUFU.RCP R0, R0 ;  /* 0x0000000000009308 */ /* 0x000ea20000001000 */
[----:B0-----:R-:W-:-:S07]  /*8800*/  SHF.R.S32.HI R13, RZ, 0x1f, R12 ;  /* 0x0000001fff0d7819 */ /* 0x001fce000001140c */
[----:B------:R0:W4:Y:S08]  /*8810*/  @!P3 MUFU.EX2 R14, R6 ;  /* 0x00000006000eb308 */ /* 0x0001300000000800 */
[----:B---3--:R-:W3:Y:S01]  /*8820*/  @!P2 MUFU.RCP R20, R7 ;  /* 0x000000070014a308 */ /* 0x008ee20000001000 */
[----:B0-----:R-:W-:Y:S01]  /*8830*/  @!P6 FADD.FTZ R6, R4, 1 ;  /* 0x3f8000000406e421 */ /* 0x001fe20000010000 */
[----:B------:R-:W-:-:S04]  /*8840*/  IMAD.WIDE.U32 R4, R36, UR18, R12 ;  /* 0x0000001224047c25 */ /* 0x000fc8000f8e000c */
[----:B------:R-:W-:Y:S02]  /*8850*/  IMAD R5, R37, UR18, R5 ;  /* 0x0000001225057c24 */ /* 0x000fe4000f8e0205 */
[----:B--2---:R-:W-:Y:S01]  /*8860*/  @!P1 FMUL.FTZ R95, R95, R0 ;  /* 0x000000005f5f9220 */ /* 0x004fe20000410000 */
[----:B------:R-:W-:-:S04]  /*8870*/  IMAD.WIDE.U32 R4, R169, UR8, R4 ;  /* 0x00000008a9047c25 */ /* 0x000fc8000f8e0004 */
[----:B----4-:R-:W-:Y:S01]  /*8880*/  @!P3 FADD.FTZ R14, R14, 1 ;  /* 0x3f8000000e0eb421 */ /* 0x010fe20000010000 */
[----:B------:R-:W-:Y:S01]  /*8890*/  @!P4 FADD.FTZ R15, R15, 1 ;  /* 0x3f8000000f0fc421 */ /* 0x000fe20000010000 */
[----:B------:R-:W-:Y:S01]  /*88a0*/  IMAD R0, R169, UR9, R5 ;  /* 0x00000009a9007c24 */ /* 0x000fe2000f8e0205 */
[----:B------:R-:W-:Y:S01]  /*88b0*/  IADD3 R5, P1, PT, R126, R4, RZ ;  /* 0x000000047e057210 */ /* 0x000fe20007f3e0ff */
[----:B------:R-:W-:Y:S01]  /*88c0*/  @!P5 FADD.FTZ R16, R16, 1 ;  /* 0x3f8000001010d421 */ /* 0x000fe20000010000 */
[----:B---3--:R-:W-:Y:S01]  /*88d0*/  @!P2 FMUL.FTZ R97, R97, R20 ;  /* 0x000000146161a220 */ /* 0x008fe20000410000 */
[----:B------:R-:W0:Y:S01]  /*88e0*/  @!P6 MUFU.RCP R33, R6 ;  /* 0x000000060021e308 */ /* 0x000e220000001000 */
[----:B------:R-:W-:Y:S01]  /*88f0*/  IADD3.X R0, PT, PT, RZ, R0, RZ, P1, !PT ;  /* 0x00000000ff007210 */ /* 0x000fe20000ffe4ff */
[----:B------:R-:W2:Y:S01]  /*8900*/  LDCU.64 UR8, c[0x0][0x560] ;  /* 0x0000ac00ff0877ac */ /* 0x000ea20008000a00 */
[----:B-1----:R-:W-:-:S05]  /*8910*/  LEA R4, P2, R5, UR10, 0x1 ;  /* 0x0000000a05047c11 */ /* 0x002fca000f8408ff */
[----:B------:R-:W1:Y:S01]  /*8920*/  @!P3 MUFU.RCP R35, R14 ;  /* 0x0000000e0023b308 */ /* 0x000e620000001000 */
[----:B------:R-:W-:Y:S02]  /*8930*/  LEA.HI.X R5, R5, UR11, R0, 0x1, P2 ;  /* 0x0000000b05057c11 */ /* 0x000fe400090f0c00 */
[----:B------:R-:W-:-:S05]  /*8940*/  ISETP.GE.AND P1, PT, R126, R18, PT ;  /* 0x000000127e00720c */ /* 0x000fca0003f26270 */
[----:B------:R-:W3:Y:S01]  /*8950*/  @!P4 MUFU.RCP R6, R15 ;  /* 0x0000000f0006c308 */ /* 0x000ee20000001000 */
[----:B------:R-:W-:-:S07]  /*8960*/  ISETP.GE.AND P2, PT, R122, R18, PT ;  /* 0x000000127a00720c */ /* 0x000fce0003f46270 */
[----:B------:R-:W4:Y:S01]  /*8970*/  @!P5 MUFU.RCP R7, R16 ;  /* 0x000000100007d308 */ /* 0x000f220000001000 */
[----:B0-----:R-:W-:Y:S01]  /*8980*/  @!P6 FMUL.FTZ R98, R98, R33 ;  /* 0x000000216262e220 */ /* 0x001fe20000410000 */
[----:B-1----:R-:W-:Y:S01]  /*8990*/  @!P3 FMUL.FTZ R100, R100, R35 ;  /* 0x000000236464b220 */ /* 0x002fe20000410000 */
        /* <DEDUP_REMOVED lines=60> */
[-C--:B------:R-:W-:Y:S01]  /*8d60*/  ISETP.GE.AND P0, PT, R122, R0.reuse, PT ;  /* 0x000000007a00720c */ /* 0x080fe20003f06270 */
[----:B------:R-:W-:Y:S01]  /*8d70*/  FADD.FTZ R88, R88, R89 ;  /* 0x0000005958587221 */ /* 0x000fe20000010000 */
[----:B------:R-:W-:-:S03]  /*8d80*/  ISETP.GE.AND P2, PT, R120, R0, PT ;  /* 0x000000007800720c */ /* 0x000fc60003f46270 */
[----:B------:R-:W-:Y:S01]  /*8d90*/  FADD.FTZ R95, R88, R95 ;  /* 0x0000005f585f7221 */ /* 0x000fe20000010000 */
[----:B------:R-:W-:-:S03]  /*8da0*/  ISETP.GE.AND P3, PT, R119, R0, PT ;  /* 0x000000007700720c */ /* 0x000fc60003f66270 */
[----:B------:R0:W-:Y:S01]  /*8db0*/  @!P6 STG.E.U16 desc[UR16][R4.64+0x1c0], R19 ;  /* 0x0001c0130400e986 */ /* 0x0001e2000c101510 */
[-C--:B------:R-:W-:Y:S02]  /*8dc0*/  ISETP.GE.AND P4, PT, R117, R0.reuse, PT ;  /* 0x000000007500720c */ /* 0x080fe40003f86270 */
[-C--:B------:R-:W-:Y:S01]  /*8dd0*/  ISETP.GE.AND P5, PT, R116, R0.reuse, PT ;  /* 0x000000007400720c */ /* 0x080fe20003fa6270 */
        /* <DEDUP_REMOVED lines=23> */
[----:B------:R-:W-:-:S02]  /*8f50*/  IADD3.X R146, PT, PT, R146, -0x1, RZ, P4, !PT ;  /* 0xffffffff92927810 */ /* 0x000fc400027fe4ff */
[----:B------:R-:W-:Y:S01]  /*8f60*/  IADD3.X R150, PT, PT, R150, -0x1, RZ, P5, !PT ;  /* 0xffffffff96967810 */ /* 0x000fe20002ffe4ff */
[----:B0-----:R-:W-:Y:S06]  /*8f70*/  @P0 BRA `(.L_x_16226) ;  /* 0xffffff7c00d80947 */ /* 0x001fec000383ffff */
.L_x_16160:
        /* <DEDUP_REMOVED lines=34> */
.L_x_16228:
[----:B------:R-:W-:Y:S05]  /*91a0*/  BSYNC.RECONVERGENT B0 ;  /* 0x0000000000007941 */ /* 0x000fea0003800200 */
.L_x_16227:
        /* <DEDUP_REMOVED lines=26> */
.L_x_16230:
[----:B------:R-:W-:Y:S05]  /*9350*/  BSYNC.RECONVERGENT B0 ;  /* 0x0000000000007941 */ /* 0x000fea0003800200 */
.L_x_16229:
[----:B------:R-:W-:Y:S05]  /*9360*/  @P2 EXIT ;  /* 0x000000000000294d */ /* 0x000fea0003800000 */
[----:B------:R-:W2:Y:S01]  /*9370*/  S2UR UR5, SR_CgaCtaId ;  /* 0x00000000000579c3 */ /* 0x000ea20000008800 */
[----:B01----:R-:W-:Y:S01]  /*9380*/  MOV R7, R14 ;  /* 0x0000000e00077202 */ /* 0x003fe20000000f00 */
[----:B------:R-:W-:Y:S01]  /*9390*/  UMOV UR4, 0x400 ;  /* 0x0000040000047882 */ /* 0x000fe20000000000 */
[----:B------:R-:W0:Y:S01]  /*93a0*/  LDCU UR6, c[0x0][0x360] ;  /* 0x00006c00ff0677ac */ /* 0x000e220008000800 */
[----:B------:R-:W1:Y:S01]  /*93b0*/  LDCU.64 UR8, c[0x0][0x4b0] ;  /* 0x00009600ff0877ac */ /* 0x000e620008000a00 */
[----:B------:R-:W3:Y:S02]  /*93c0*/  LDCU.64 UR10, c[0x0][0x530] ;  /* 0x0000a600ff0a77ac */ /* 0x000ee40008000a00 */
[----:B0123--:R-:W-:-:S12]  /*93d0*/  ULEA UR4, UR5, UR4, 0x18 ;  /* 0x0000000405047291 */ /* 0x00ffd8000f8ec0ff */
.L_x_16231:
[C---:B------:R-:W-:Y:S02]  /*93e0*/  LEA R0, R7.reuse, UR4, 0x3 ;  /* 0x0000000407007c11 */ /* 0x040fe4000f8e18ff */
[----:B0-----:R-:W-:Y:S02]  /*93f0*/  SHF.R.S32.HI R2, RZ, 0x1f, R7 ;  /* 0x0000001fff027819 */ /* 0x001fe40000011407 */
[----:B------:R-:W-:Y:S01]  /*9400*/  MOV R158, R8 ;  /* 0x00000008009e7202 */ /* 0x000fe20000000f00 */
        /* <DEDUP_REMOVED lines=13> */
.L_x_16232:
        /* <DEDUP_REMOVED lines=10> */
.L_x_18773:


//--------------------- .text._Z25selective_scan_bwd_kernelI32Selective_Scan_bwd_kernel_traitsILi32ELi8ELb0ELb1ELb1ELb1ELb1EN3c104HalfENS1_7complexIfEEEEv12SSMParamsBwd --------------------------
	.section	.text._Z25selective_scan_bwd_kernelI32Selective_Scan_bwd_kernel_traitsILi32ELi8ELb0ELb1ELb1ELb1ELb1EN3c104HalfENS1_7complexIfEEEEv12SSMParamsBwd,"ax",@progbits
	.align	128
        .global         _Z25selective_scan_bwd_kernelI32Selective_Scan_bwd_kernel_traitsILi32ELi8ELb0ELb1ELb1ELb1ELb1EN3c104HalfENS1_7complexIfEEEEv12SSMParamsBwd
        .type           _Z25selective_scan_bwd_kernelI32Selective_Scan_bwd_kernel_traitsILi32ELi8ELb0ELb1ELb1ELb1ELb1EN3c104HalfENS1_7complexIfEEEEv12SSMParamsBwd,@function
        .size           _Z25selective_scan_bwd_kernelI32Selective_Scan_bwd_kernel_traitsILi32ELi8ELb0ELb1ELb1ELb1ELb1EN3c104HalfENS1_7complexIfEEEEv12SSMParamsBwd,(.L_x_18774 - _Z25selective_scan_bwd_kernelI32Selective_Scan_bwd_kernel_traitsILi32ELi8ELb0ELb1ELb1ELb1ELb1EN3c104HalfENS1_7complexIfEEEEv12SSMParamsBwd)
        .other          _Z25selective_scan_bwd_kernelI32Selective_Scan_bwd_kernel_traitsILi32ELi8ELb0ELb1ELb1ELb1ELb1EN3c104HalfENS1_7complexIfEEEEv12SSMParamsBwd,@"STO_CUDA_ENTRY STV_DEFAULT"
_Z25selective_scan_bwd_kernelI32Selective_Scan_bwd_kernel_traitsILi32ELi8ELb0ELb1ELb1ELb1ELb1EN3c104HalfENS1_7complexIfEEEEv12SSMParamsBwd:
.text._Z25selective_scan_bwd_kernelI32Selective_Scan_bwd_kernel_traitsILi32ELi8ELb0ELb1ELb1ELb1ELb1EN3c104HalfENS1_7complexIfEEEEv12SSMParamsBwd:
        /* <DEDUP_REMOVED lines=28> */
[----:B------:R0:W3:Y:S03]  /*01c0*/  F2I.FTZ.U32.TRUNC.NTZ R7, R6 ;  /* 0x0000000600077305 */ /* 0x0000e6000021f000 */
[----:B------:R4:W5:Y:S01]  /*01d0*/  @P1 LDG.E R158, desc[UR16][R4.64] ;  /* 0x00000010049e1981 */ /* 0x000962000c1e1900 */
[----:B------:R-:W1:Y:S01]  /*01e0*/  LDC R25, c[0x0][0x394] ;  /* 0x0000e500ff197b82 */ /* 0x000e620000000800 */
[----:B0-----:R-:W-:-:S07]  /*01f0*/  HFMA2 R6, -RZ, RZ, 0, 0 ;  /* 0x00000000ff067431 */ /* 0x001fce00000001ff */
[----:B------:R-:W0:Y:S01]  /*0200*/  LDC.64 R18, c[0x0][0x3e8] ;  /* 0x0000fa00ff127b82 */ /* 0x000e220000000a00 */
[----:B---3--:R-:W-:-:S05]  /*0210*/  IADD3 R10, PT, PT, RZ, -R7, RZ ;  /* 0x80000007ff0a7210 */ /* 0x008fca0007ffe0ff */
[----:B------:R-:W-:Y:S01]  /*0220*/  IMAD R3, R10, R9, RZ ;  /* 0x000000090a037224 */ /* 0x000fe200078e02ff */
[----:B------:R-:W-:Y:S01]  /*0230*/  IABS R2, R167 ;  /* 0x000000a700027213 */ /* 0x000fe20000000000 */
[----:B------:R-:W3:Y:S02]  /*0240*/  LDC.64 R10, c[0x0][0x4c0] ;  /* 0x00013000ff0a7b82 */ /* 0x000ee40000000a00 */
[----:B------:R-:W-:-:S06]  /*0250*/  IMAD.HI.U32 R7, R7, R3, R6 ;  /* 0x0000000307077227 */ /* 0x000fcc00078e0006 */
[----:B------:R-:W-:Y:S01]  /*0260*/  IMAD.HI.U32 R7, R7, R2, RZ ;  /* 0x0000000207077227 */ /* 0x000fe200078e00ff */
[----:B------:R-:W0:Y:S04]  /*0270*/  LDC.64 R22, c[0x0][0x4e0] ;  /* 0x00013800ff167b82 */ /* 0x000e280000000a00 */
[----:B------:R-:W-:-:S04]  /*0280*/  IADD3 R0, PT, PT, -R7, RZ, RZ ;  /* 0x000000ff07007210 */ /* 0x000fc80007ffe1ff */
[----:B------:R-:W0:Y:S01]  /*0290*/  LDC.64 R28, c[0x0][0x468] ;  /* 0x00011a00ff1c7b82 */ /* 0x000e220000000a00 */
[----:B------:R-:W-:-:S05]  /*02a0*/  IMAD R0, R9, R0, R2 ;  /* 0x0000000009007224 */ /* 0x000fca00078e0202 */
[----:B------:R-:W-:Y:S02]  /*02b0*/  ISETP.GT.U32.AND P1, PT, R9, R0, PT ;  /* 0x000000000900720c */ /* 0x000fe40003f24070 */
[----:B------:R-:W0:Y:S08]  /*02c0*/  LDC.64 R30, c[0x0][0x528] ;  /* 0x00014a00ff1e7b82 */ /* 0x000e300000000a00 */
[----:B------:R-:W0:Y:S03]  /*02d0*/  LDC.64 R32, c[0x0][0x448] ;  /* 0x00011200ff207b82 */ /* 0x000e260000000a00 */
[----:B------:R-:W-:-:S04]  /*02e0*/  @!P1 IADD3 R0, PT, PT, R0, -R9, RZ ;  /* 0x8000000900009210 */ /* 0x000fc80007ffe0ff */
[----:B------:R-:W-:Y:S01]  /*02f0*/  ISETP.GE.U32.AND P0, PT, R0, R9, PT ;  /* 0x000000090000720c */ /* 0x000fe20003f06070 */
[----:B------:R-:W0:Y:S01]  /*0300*/  LDC.64 R34, c[0x0][0x450] ;  /* 0x00011400ff227b82 */ /* 0x000e220000000a00 */
        /* <DEDUP_REMOVED lines=9> */
[----:B------:R-:W-:-:S04]  /*03a0*/  UIMAD.WIDE.U32 UR6, UR18, UR12, URZ ;  /* 0x0000000c120672a5 */ /* 0x000fc8000f8e00ff */
[-C--:B---3--:R-:W-:Y:S01]  /*03b0*/  IMAD R2, R9, R10.reuse, RZ ;  /* 0x0000000a09027224 */ /* 0x088fe200078e02ff */
[----:B------:R-:W-:Y:S01]  /*03c0*/  UIMAD.WIDE.U32 UR4, UR18, UR8, URZ ;  /* 0x00000008120472a5 */ /* 0x000fe2000f8e00ff */
[----:B------:R-:W-:-:S04]  /*03d0*/  IMAD.WIDE.U32 R6, R0, R10, RZ ;  /* 0x0000000a00067225 */ /* 0x000fc800078e00ff */
[----:B------:R-:W-:Y:S01]  /*03e0*/  IMAD R11, R0, R11, R2 ;  /* 0x0000000b000b7224 */ /* 0x000fe200078e0202 */
[----:B------:R-:W-:Y:S01]  /*03f0*/  UIMAD UR8, UR18, UR13, UR7 ;  /* 0x0000000d120872a4 */ /* 0x000fe2000f8e0207 */
[--C-:B----4-:R-:W-:Y:S01]  /*0400*/  SHF.R.U32.HI R8, RZ, 0x1, R15.reuse ;  /* 0x00000001ff087819 */ /* 0x110fe2000001160f */
[----:B------:R-:W-:Y:S01]  /*0410*/  UIMAD UR9, UR18, UR9, UR5 ;  /* 0x00000009120972a4 */ /* 0x000fe2000f8e0205 */
[----:B------:R-:W3:Y:S01]  /*0420*/  LDCU.64 UR12, c[0x0][0x3b0] ;  /* 0x00007600ff0c77ac */ /* 0x000ee20008000a00 */
[----:B------:R-:W-:Y:S02]  /*0430*/  IADD3 R7, PT, PT, R7, R11, RZ ;  /* 0x0000000b07077210 */ /* 0x000fe40007ffe0ff */
[----:B------:R-:W-:Y:S01]  /*0440*/  SHF.R.U64 R11, R14, 0x1, R15 ;  /* 0x000000010e0b7819 */ /* 0x000fe2000000120f */
[----:B------:R-:W-:Y:S01]  /*0450*/  IMAD R163, R8, UR18, RZ ;  /* 0x0000001208a37c24 */ /* 0x000fe2000f8e02ff */
[----:B------:R-:W-:-:S03]  /*0460*/  MOV R3, UR5 ;  /* 0x0000000500037c02 */ /* 0x000fc60008000f00 */
[----:B------:R-:W-:Y:S01]  /*0470*/  IMAD.WIDE.U32 R6, R11, UR18, R6 ;  /* 0x000000120b067c25 */ /* 0x000fe2000f8e0006 */
[----:B------:R-:W-:Y:S02]  /*0480*/  MOV R5, UR7 ;  /* 0x0000000700057c02 */ /* 0x000fe40008000f00 */
[----:B------:R-:W-:Y:S02]  /*0490*/  MOV R3, UR9 ;  /* 0x0000000900037c02 */ /* 0x000fe40008000f00 */
[----:B------:R-:W-:Y:S01]  /*04a0*/  MOV R5, UR8 ;  /* 0x0000000800057c02 */ /* 0x000fe20008000f00 */
[----:B------:R-:W4:Y:S01]  /*04b0*/  LDCU.64 UR8, c[0x0][0x3d0] ;  /* 0x00007a00ff0877ac */ /* 0x000f220008000a00 */
[----:B------:R-:W-:Y:S02]  /*04c0*/  IADD3 R163, PT, PT, R7, R163, RZ ;  /* 0x000000a307a37210 */ /* 0x000fe40007ffe0ff */
[----:B--2---:R-:W-:Y:S02]  /*04d0*/  LEA R165, P0, R6, R20, 0x3 ;  /* 0x0000001406a57211 */ /* 0x004fe400078018ff */
[----:B------:R-:W-:-:S02]  /*04e0*/  MOV R2, UR4 ;  /* 0x0000000400027c02 */ /* 0x000fc40008000f00 */
[----:B------:R-:W-:Y:S02]  /*04f0*/  LEA.HI.X R163, R6, R21, R163, 0x3, P0 ;  /* 0x0000001506a37211 */ /* 0x000fe400000f1ca3 */
[----:B-1----:R-:W-:Y:S01]  /*0500*/  ISETP.NE.U32.AND P0, PT, R26, RZ, PT ;  /* 0x000000ff1a00720c */ /* 0x002fe20003f05070 */
[----:B------:R-:W-:Y:S01]  /*0510*/  IMAD.WIDE.U32 R2, R167, UR10, R2 ;  /* 0x0000000aa7027c25 */ /* 0x000fe2000f8e0002 */
[----:B------:R-:W-:Y:S01]  /*0520*/  MOV R4, UR6 ;  /* 0x0000000600047c02 */ /* 0x000fe20008000f00 */
[----:B---3--:R-:W-:Y:S01]  /*0530*/  UIMAD.WIDE.U32 UR4, UR18, UR12, URZ ;  /* 0x0000000c120472a5 */ /* 0x008fe2000f8e00ff */
[----:B------:R-:W-:Y:S01]  /*0540*/  ISETP.NE.AND.EX P0, PT, R27, RZ, PT, P0 ;  /* 0x000000ff1b00720c */ /* 0x000fe20003f05300 */
[C---:B------:R-:W-:Y:S01]  /*0550*/  IMAD R17, R167.reuse, UR11, R3 ;  /* 0x0000000ba7117c24 */ /* 0x040fe2000f8e0203 */
[----:B------:R-:W1:Y:S01]  /*0560*/  LDC.64 R20, c[0x0][0x4d8] ;  /* 0x00013600ff147b82 */ /* 0x000e620000000a00 */
[----:B------:R-:W-:Y:S01]  /*0570*/  IMAD.WIDE.U32 R4, R167, UR14, R4 ;  /* 0x0000000ea7047c25 */ /* 0x000fe2000f8e0004 */
[----:B------:R-:W-:Y:S01]  /*0580*/  UIMAD UR5, UR18, UR13, UR5 ;  /* 0x0000000d120572a4 */ /* 0x000fe2000f8e0205 */
[----:B------:R-:W-:Y:S01]  /*0590*/  LEA R11, R25, 0xffffff00, 0x8 ;  /* 0xffffff00190b7811 */ /* 0x000fe200078e40ff */
[----:B------:R-:W2:Y:S01]  /*05a0*/  LDCU.64 UR6, c[0x0][0x498] ;  /* 0x00009300ff0677ac */ /* 0x000ea20008000a00 */
[----:B------:R-:W-:-:S02]  /*05b0*/  IMAD R3, R9, R12, RZ ;  /* 0x0000000c09037224 */ /* 0x000fc400078e02ff */
[----:B------:R-:W-:Y:S01]  /*05c0*/  IMAD R15, R167, UR15, R5 ;  /* 0x0000000fa70f7c24 */ /* 0x000fe2000f8e0205 */
[C---:B------:R-:W-:Y:S01]  /*05d0*/  IADD3 R152, P3, PT, R11.reuse, R2, RZ ;  /* 0x000000020b987210 */ /* 0x040fe20007f7e0ff */
[C---:B------:R-:W-:Y:S01]  /*05e0*/  IMAD R5, R0.reuse, R13, R3 ;  /* 0x0000000d00057224 */ /* 0x040fe200078e0203 */
[----:B------:R-:W-:Y:S01]  /*05f0*/  IADD3 R148, P2, PT, R11, R4, RZ ;  /* 0x000000040b947210 */ /* 0x000fe20007f5e0ff */
[C---:B------:R-:W-:Y:S01]  /*0600*/  IMAD.WIDE.U32 R2, R0.reuse, R12, UR4 ;  /* 0x0000000400027e25 */ /* 0x040fe2000f8e000c */
[----:B----4-:R-:W-:Y:S01]  /*0610*/  UIMAD.WIDE.U32 UR4, UR18, UR8, URZ ;  /* 0x00000008120472a5 */ /* 0x010fe2000f8e00ff */
[----:B------:R-:W-:Y:S01]  /*0620*/  LEA R7, R25, 0xfffffe00, 0x9 ;  /* 0xfffffe0019077811 */ /* 0x000fe200078e48ff */
[----:B------:R-:W3:Y:S01]  /*0630*/  @P0 LDC R6, c[0x0][0x384] ;  /* 0x0000e100ff060b82 */ /* 0x000ee20000000800 */
[C---:B0-----:R-:W-:Y:S02]  /*0640*/  IMAD R4, R9.reuse, R18, RZ ;  /* 0x0000001209047224 */ /* 0x041fe400078e02ff */
[----:B------:R-:W-:Y:S01]  /*0650*/  IMAD R9, R9, R22, RZ ;  /* 0x0000001609097224 */ /* 0x000fe200078e02ff */
[----:B------:R-:W-:Y:S01]  /*0660*/  IADD3 R10, PT, PT, R3, R5, RZ ;  /* 0x00000005030a7210 */ /* 0x000fe20007ffe0ff */
[----:B------:R-:W-:Y:S01]  /*0670*/  UIMAD UR5, UR18, UR9, UR5 ;  /* 0x00000009120572a4 */ /* 0x000fe2000f8e0205 */
[----:B------:R-:W-:Y:S01]  /*0680*/  IADD3 R149, P1, PT, R7, R2, RZ ;  /* 0x0000000207957210 */ /* 0x000fe20007f3e0ff */
[C---:B------:R-:W-:Y:S01]  /*0690*/  IMAD R9, R0.reuse, R23, R9 ;  /* 0x0000001700097224 */ /* 0x040fe200078e0209 */
[----:B------:R-:W0:Y:S01]  /*06a0*/  @P0 LDC R27, c[0x0][0x38c] ;  /* 0x0000e300ff1b0b82 */ /* 0x000e220000000800 */
[----:B------:R-:W-:-:S04]  /*06b0*/  IMAD.WIDE.U32 R2, R0, R22, RZ ;  /* 0x0000001600027225 */ /* 0x000fc800078e00ff */
[----:B------:R-:W-:-:S03]  /*06c0*/  IMAD R13, R0, R19, R4 ;  /* 0x00000013000d7224 */ /* 0x000fc600078e0204 */
[----:B------:R-:W4:Y:S01]  /*06d0*/  LDC.64 R22, c[0x0][0x540] ;  /* 0x00015000ff167b82 */ /* 0x000f220000000a00 */
[----:B------:R-:W-:Y:S01]  /*06e0*/  IMAD.WIDE.U32 R4, R0, R18, UR4 ;  /* 0x0000000400047e25 */ /* 0x000fe2000f8e0012 */
[----:B------:R-:W-:-:S06]  /*06f0*/  IADD3 R3, PT, PT, R3, R9, RZ ;  /* 0x0000000903037210 */ /* 0x000fcc0007ffe0ff */
[----:B------:R-:W0:Y:S01]  /*0700*/  LDC.64 R18, c[0x0][0x4a0] ;  /* 0x00012800ff127b82 */ /* 0x000e220000000a00 */
[--C-:B-1----:R-:W-:Y:S02]  /*0710*/  SHF.R.U64 R9, R20, 0x1, R21.reuse ;  /* 0x0000000114097819 */ /* 0x102fe40000001215 */
[----:B------:R-:W-:Y:S02]  /*0720*/  SHF.R.U32.HI R0, RZ, 0x1, R21 ;  /* 0x00000001ff007819 */ /* 0x000fe40000011615 */
[----:B------:R-:W-:-:S03]  /*0730*/  IADD3 R145, P5, PT, R7, R4, RZ ;  /* 0x0000000407917210 */ /* 0x000fc60007fbe0ff */
[----:B------:R-:W1:Y:S01]  /*0740*/  LDC.64 R20, c[0x0][0x460] ;  /* 0x00011800ff147b82 */ /* 0x000e620000000a00 */
[----:B------:R-:W-:Y:S01]  /*0750*/  IADD3 R8, PT, PT, R5, R13, RZ ;  /* 0x0000000d05087210 */ /* 0x000fe20007ffe0ff */
[----:B--2---:R-:W-:Y:S02]  /*0760*/  UIMAD.WIDE.U32 UR4, UR18, UR6, URZ ;  /* 0x00000006120472a5 */ /* 0x004fe4000f8e00ff */
[----:B------:R-:W-:-:S04]  /*0770*/  IMAD.WIDE.U32 R2, R9, UR18, R2 ;  /* 0x0000001209027c25 */ /* 0x000fc8000f8e0002 */
[----:B------:R-:W2:Y:S01]  /*0780*/  @P0 LDC.64 R4, c[0x0][0x480] ;  /* 0x00012000ff040b82 */ /* 0x000ea20000000a00 */
[----:B------:R-:W-:Y:S01]  /*0790*/  IMAD R159, R0, UR18, RZ ;  /* 0x00000012009f7c24 */ /* 0x000fe2000f8e02ff */
[----:B------:R-:W-:Y:S02]  /*07a0*/  UIMAD UR5, UR18, UR7, UR5 ;  /* 0x00000007120572a4 */ /* 0x000fe4000f8e0205 */
[----:B---3--:R-:W-:Y:S01]  /*07b0*/  @P0 IMAD R0, R6, UR18, R167 ;  /* 0x0000001206000c24 */ /* 0x008fe2000f8e02a7 */
[----:B----4-:R-:W-:Y:S02]  /*07c0*/  LEA R161, P4, R2, R22, 0x3 ;  /* 0x0000001602a17211 */ /* 0x010fe400078818ff */
[----:B------:R-:W-:Y:S01]  /*07d0*/  IADD3 R159, PT, PT, R3, R159, RZ ;  /* 0x0000009f039f7210 */ /* 0x000fe20007ffe0ff */
[----:B------:R-:W-:Y:S01]  /*07e0*/  @P0 IMAD R0, R0, R25, RZ ;  /* 0x0000001900000224 */ /* 0x000fe200078e02ff */
[----:B------:R-:W-:Y:S02]  /*07f0*/  SHF.R.S32.HI R7, RZ, 0x1f, R7 ;  /* 0x0000001fff077819 */ /* 0x000fe40000011407 */
[----:B------:R-:W-:Y:S01]  /*0800*/  LEA.HI.X R159, R2, R23, R159, 0x3, P4 ;  /* 0x00000017029f7211 */ /* 0x000fe200020f1c9f */
[----:B0-----:R-:W-:Y:S01]  /*0810*/  IMAD.WIDE.U32 R2, R167, R18, UR4 ;  /* 0x00000004a7027e25 */ /* 0x001fe2000f8e0012 */
[----:B------:R-:W-:-:S02]  /*0820*/  IADD3.X R10, PT, PT, R7, R10, RZ, P1, !PT ;  /* 0x0000000a070a7210 */ /* 0x000fc40000ffe4ff */
[----:B------:R-:W-:Y:S01]  /*0830*/  IADD3.X R6, PT, PT, R7, R8, RZ, P5, !PT ;  /* 0x0000000807067210 */ /* 0x000fe20002ffe4ff */
[----:B------:R-:W-:Y:S01]  /*0840*/  @P0 IMAD R7, R0, R27, RZ ;  /* 0x0000001b00070224 */ /* 0x000fe200078e02ff */
[----:B------:R-:W-:Y:S02]  /*0850*/  ISETP.GE.AND P1, PT, R25, 0x1, PT ;  /* 0x000000011900780c */ /* 0x000fe40003f26270 */
[----:B------:R-:W-:Y:S01]  /*0860*/  SHF.R.S32.HI R0, RZ, 0x1f, R11 ;  /* 0x0000001fff007819 */ /* 0x000fe2000001140b */
[----:B------:R-:W-:Y:S01]  /*0870*/  IMAD R13, R167, R19, R3 ;  /* 0x00000013a70d7224 */ /* 0x000fe200078e0203 */
[----:B------:R-:W-:Y:S02]  /*0880*/  IADD3 R2, P4, PT, R11, R2, RZ ;  /* 0x000000020b027210 */ /* 0x000fe40007f9e0ff */
[----:B------:R-:W-:Y:S02]  /*0890*/  IADD3.X R11, PT, PT, R0, R17, RZ, P3, !PT ;  /* 0x00000011000b7210 */ /* 0x000fe40001ffe4ff */
[----:B-1----:R-:W-:-:S02]  /*08a0*/  LEA R153, P3, R152, R20, 0x1 ;  /* 0x0000001498997211 */ /* 0x002fc400078608ff */
[----:B------:R-:W-:Y:S02]  /*08b0*/  CS2R R8, SRZ ;  /* 0x0000000000087805 */ /* 0x000fe4000001ff00 */
[C---:B------:R-:W-:Y:S01]  /*08c0*/  IADD3.X R3, PT, PT, R0.reuse, R15, RZ, P2, !PT ;  /* 0x0000000f00037210 */ /* 0x040fe200017fe4ff */
[----:B--2---:R-:W-:Y:S01]  /*08d0*/  @P0 IMAD.WIDE R8, R7, 0x10, R4 ;  /* 0x0000001007080825 */ /* 0x004fe200078e0204 */
[----:B------:R-:W-:Y:S02]  /*08e0*/  IADD3.X R144, PT, PT, R0, R13, RZ, P4, !PT ;  /* 0x0000000d00907210 */ /* 0x000fe400027fe4ff */
[----:B------:R-:W-:Y:S02]  /*08f0*/  LEA.HI.X R152, R152, R21, R11, 0x1, P3 ;  /* 0x0000001598987211 */ /* 0x000fe400018f0c0b */
[----:B------:R-:W-:Y:S02]  /*0900*/  LEA R150, P0, R148, R28, 0x1 ;  /* 0x0000001c94967211 */ /* 0x000fe400078008ff */
[----:B------:R-:W-:-:S02]  /*0910*/  LEA R146, P2, R2, R30, 0x1 ;  /* 0x0000001e02927211 */ /* 0x000fc400078408ff */
[----:B------:R-:W-:Y:S02]  /*0920*/  LEA R151, P3, R149, R32, 0x1 ;  /* 0x0000002095977211 */ /* 0x000fe400078608ff */
[----:B------:R-:W-:Y:S02]  /*0930*/  LEA R147, P4, R145, R34, 0x1 ;  /* 0x0000002291937211 */ /* 0x000fe400078808ff */
        /* <DEDUP_REMOVED lines=34> */
[----:B------:R-:W-:Y:S02]  /*0b60*/  LOP3.LUT R125, R114, 0x1f, R154, 0xf8, !PT ;  /* 0x0000001f727d7812 */ /* 0x000fe400078ef89a */
        /* <DEDUP_REMOVED lines=19> */
[----:B------:R-:W-:Y:S02]  /*0ca0*/  LOP3.LUT R121, R125, 0x20, RZ, 0xfc, !PT ;  /* 0x000000207d797812 */ /* 0x000fe400078efcff */
[----:B-1----:R-:W-:Y:S02]  /*0cb0*/  MOV R143, UR6 ;  /* 0x00000006008f7c02 */ /* 0x002fe40008000f00 */
[C---:B------:R-:W-:Y:S02]  /*0cc0*/  LOP3.LUT R215, R154.reuse, 0x1f, RZ, 0xc0, !PT ;  /* 0x0000001f9ad77812 */ /* 0x040fe400078ec0ff */
[----:B------:R-:W-:-:S02]  /*0cd0*/  IADD3 R141, PT, PT, R154, 0x200, RZ ;  /* 0x000002009a8d7810 */ /* 0x000fc40007ffe0ff */
        /* <DEDUP_REMOVED lines=19> */
[C---:B------:R-:W-:Y:S02]  /*0e10*/  LOP3.LUT R120, R125.reuse, 0x40, RZ, 0xfc, !PT ;  /* 0x000000407d787812 */ /* 0x040fe400078efcff */
[C---:B------:R-:W-:Y:S02]  /*0e20*/  LOP3.LUT R119, R125.reuse, 0x60, RZ, 0xfc, !PT ;  /* 0x000000607d777812 */ /* 0x040fe400078efcff */
[C---:B------:R-:W-:Y:S02]  /*0e30*/  LOP3.LUT R118, R125.reuse, 0x80, RZ, 0xfc, !PT ;  /* 0x000000807d767812 */ /* 0x040fe400078efcff */
[C---:B------:R-:W-:Y:S02]  /*0e40*/  LOP3.LUT R117, R125.reuse, 0xa0, RZ, 0xfc, !PT ;  /* 0x000000a07d757812 */ /* 0x040fe400078efcff */
[----:B------:R-:W-:-:S02]  /*0e50*/  LOP3.LUT R116, R125, 0xc0, RZ, 0xfc, !PT ;  /* 0x000000c07d747812 */ /* 0x000fc400078efcff */
[----:B------:R-:W-:Y:S02]  /*0e60*/  LOP3.LUT R115, R125, 0xe0, RZ, 0xfc, !PT ;  /* 0x000000e07d737812 */ /* 0x000fe400078efcff */
[----:B------:R-:W-:-:S07]  /*0e70*/  IADD3 R114, PT, PT, R114, R121, RZ ;  /* 0x0000007972727210 */ /* 0x000fce0007ffe0ff */
.L_x_16300:
[----:B------:R-:W0:Y:S01]  /*0e80*/  LDC.64 R12, c[0x0][0x410] ;  /* 0x00010400ff0c7b82 */ /* 0x000e220000000a00 */
[----:B------:R-:W-:Y:S01]  /*0e90*/  HFMA2 R11, -RZ, RZ, 0, 0 ;  /* 0x00000000ff0b7431 */ /* 0x000fe200000001ff */
[----:B------:R-:W-:Y:S01]  /*0ea0*/  IADD3 R113, PT, PT, R143, -0x1, RZ ;  /* 0xffffffff8f717810 */ /* 0x000fe20007ffe0ff */
[----:B------:R-:W1:Y:S01]  /*0eb0*/  LDCU UR4, c[0x0][0x388] ;  /* 0x00007100ff0477ac */ /* 0x000e620008000800 */
[----:B------:R-:W-:Y:S02]  /*0ec0*/  PRMT R0, RZ, 0x7610, R0 ;  /* 0x00007610ff007816 */ /* 0x000fe40000000000 */
[----:B------:R-:W-:Y:S02]  /*0ed0*/  SHF.L.U32 R10, R113, 0x8, RZ ;  /* 0x00000008710a7819 */ /* 0x000fe400000006ff */
[----:B------:R-:W2:Y:S01]  /*0ee0*/  LDC.64 R14, c[0x0][0x420] ;  /* 0x00010800ff0e7b82 */ /* 0x000ea20000000a00 */
[----:B------:R-:W-:Y:S02]  /*0ef0*/  PRMT R20, RZ, 0x7610, R20 ;  /* 0x00007610ff147816 */ /* 0x000fe40000000014 */
[----:B------:R-:W-:-:S02]  /*0f00*/  PRMT R22, RZ, 0x7610, R22 ;  /* 0x00007610ff167816 */ /* 0x000fc40000000016 */
[----:B------:R-:W-:Y:S02]  /*0f10*/  PRMT R24, RZ, 0x7610, R24 ;  /* 0x00007610ff187816 */ /* 0x000fe40000000018 */
[----:B------:R-:W-:Y:S01]  /*0f20*/  PRMT R26, RZ, 0x7610, R26 ;  /* 0x00007610ff1a7816 */ /* 0x000fe2000000001a */
[----:B------:R-:W3:Y:S01]  /*0f30*/  LDC.64 R16, c[0x0][0x418] ;  /* 0x00010600ff107b82 */ /* 0x000ee20000000a00 */
[----:B-1----:R-:W-:-:S07]  /*0f40*/  MOV R193, UR4 ;  /* 0x0000000400c17c02 */ /* 0x002fce0008000f00 */
[----:B------:R-:W1:Y:S01]  /*0f50*/  LDC.64 R18, c[0x0][0x428] ;  /* 0x00010a00ff127b82 */ /* 0x000e620000000a00 */
[----:B0-----:R-:W-:-:S04]  /*0f60*/  IMAD.WIDE.U32 R4, R12, UR18, R10 ;  /* 0x000000120c047c25 */ /* 0x001fc8000f8e000a */
[----:B------:R-:W-:Y:S02]  /*0f70*/  IMAD R5, R13, UR18, R5 ;  /* 0x000000120d057c24 */ /* 0x000fe4000f8e0205 */
[----:B--2---:R-:W-:-:S04]  /*0f80*/  IMAD.WIDE.U32 R6, R14, UR18, R10 ;  /* 0x000000120e067c25 */ /* 0x004fc8000f8e000a */
[----:B------:R-:W-:Y:S02]  /*0f90*/  IMAD R7, R15, UR18, R7 ;  /* 0x000000120f077c24 */ /* 0x000fe4000f8e0207 */
[----:B---3--:R-:W-:-:S04]  /*0fa0*/  IMAD.WIDE.U32 R4, R167, R16, R4 ;  /* 0x00000010a7047225 */ /* 0x008fc800078e0004 */
[----:B------:R-:W-:Y:S01]  /*0fb0*/  IMAD R16, R167, R17, R5 ;  /* 0x00000011a7107224 */ /* 0x000fe200078e0205 */
[----:B------:R-:W-:Y:S02]  /*0fc0*/  SHF.L.U32 R5, R125, 0x1, RZ ;  /* 0x000000017d057819 */ /* 0x000fe400000006ff */
[----:B------:R-:W-:Y:S01]  /*0fd0*/  PRMT R17, RZ, 0x7610, R17 ;  /* 0x00007610ff117816 */ /* 0x000fe20000000011 */
[----:B-1----:R-:W-:Y:S01]  /*0fe0*/  IMAD.WIDE.U32 R14, R167, R18, R6 ;  /* 0x00000012a70e7225 */ /* 0x002fe200078e0006 */
[----:B------:R-:W-:Y:S02]  /*0ff0*/  IADD3 R7, P2, PT, R125, R4, RZ ;  /* 0x000000047d077210 */ /* 0x000fe40007f5e0ff */
[----:B------:R-:W-:Y:S01]  /*1000*/  IADD3 R4, P4, PT, R5, R146, RZ ;  /* 0x0000009205047210 */ /* 0x000fe20007f9e0ff */
[----:B------:R-:W-:Y:S01]  /*1010*/  IMAD R15, R167, R19, R15 ;  /* 0x00000013a70f7224 */ /* 0x000fe200078e020f */
[----:B------:R-:W-:Y:S02]  /*1020*/  IADD3 R6, PT, PT, -R10, R193, RZ ;  /* 0x000000c10a067210 */ /* 0x000fe40007ffe1ff */
[----:B------:R-:W-:-:S02]  /*1030*/  IADD3 R18, P0, PT, R5, R153, RZ ;  /* 0x0000009905127210 */ /* 0x000fc40007f1e0ff */
[----:B------:R-:W-:Y:S02]  /*1040*/  IADD3 R12, P1, PT, R5, R150, RZ ;  /* 0x00000096050c7210 */ /* 0x000fe40007f3e0ff */
[----:B------:R-:W-:Y:S02]  /*1050*/  IADD3.X R5, PT, PT, RZ, R144, RZ, P4, !PT ;  /* 0x00000090ff057210 */ /* 0x000fe400027fe4ff */
[C---:B------:R-:W-:Y:S02]  /*1060*/  ISETP.GE.AND P4, PT, R125.reuse, R6, PT ;  /* 0x000000067d00720c */ /* 0x040fe40003f86270 */
[----:B------:R-:W-:Y:S02]  /*1070*/  IADD3 R14, P3, PT, R125, R14, RZ ;  /* 0x0000000e7d0e7210 */ /* 0x000fe40007f7e0ff */
[----:B------:R-:W-:Y:S01]  /*1080*/  IADD3.X R19, PT, PT, RZ, R152, RZ, P0, !PT ;  /* 0x00000098ff137210 */ /* 0x000fe200007fe4ff */
[----:B------:R-:W-:Y:S01]  /*1090*/  BAR.SYNC.DEFER_BLOCKING 0x0 ;  /* 0x0000000000007b1d */ /* 0x000fe20000010000 */
[----:B------:R-:W-:-:S02]  /*10a0*/  ISETP.GE.AND P6, PT, R121, R6, PT ;  /* 0x000000067900720c */ /* 0x000fc40003fc6270 */
[----:B------:R-:W-:Y:S02]  /*10b0*/  ISETP.GE.AND P5, PT, R120, R6, PT ;  /* 0x000000067800720c */ /* 0x000fe40003fa6270 */
[----:B------:R-:W-:Y:S02]  /*10c0*/  IADD3.X R13, PT, PT, RZ, R148, RZ, P1, !PT ;  /* 0x00000094ff0d7210 */ /* 0x000fe40000ffe4ff */
[-C--:B------:R-:W-:Y:S02]  /*10d0*/  ISETP.GE.AND P0, PT, R119, R6.reuse, PT ;  /* 0x000000067700720c */ /* 0x080fe40003f06270 */
[----:B------:R-:W-:Y:S02]  /*10e0*/  ISETP.GE.AND P1, PT, R118, R6, PT ;  /* 0x000000067600720c */ /* 0x000fe40003f26270 */
[----:B------:R-:W-:Y:S02]  /*10f0*/  IADD3.X R16, PT, PT, RZ, R16, RZ, P2, !PT ;  /* 0x00000010ff107210 */ /* 0x000fe400017fe4ff */
[----:B------:R-:W-:-:S02]  /*1100*/  ISETP.GE.AND P2, PT, R117, R6, PT ;  /* 0x000000067500720c */ /* 0x000fc40003f46270 */
[----:B------:R-:W-:Y:S02]  /*1110*/  IADD3.X R15, PT, PT, RZ, R15, RZ, P3, !PT ;  /* 0x0000000fff0f7210 */ /* 0x000fe40001ffe4ff */
[----:B------:R-:W-:Y:S02]  /*1120*/  P2R R31, PR, RZ, 0x10 ;  /* 0x00000010ff1f7803 */ /* 0x000fe40000000000 */
[-C--:B------:R-:W-:Y:S02]  /*1130*/  ISETP.GE.AND P3, PT, R116, R6.reuse, PT ;  /* 0x000000067400720c */ /* 0x080fe40003f66270 */
[----:B------:R-:W-:Y:S02]  /*1140*/  PRMT R28, RZ, 0x7610, R28 ;  /* 0x00007610ff1c7816 */ /* 0x000fe4000000001c */
[----:B------:R-:W-:Y:S01]  /*1150*/  PRMT R21, RZ, 0x7610, R21 ;  /* 0x00007610ff157816 */ /* 0x000fe20000000015 */
[----:B------:R-:W2:Y:S01]  /*1160*/  @!P4 LDG.E.U16 R0, desc[UR16][R18.64] ;  /* 0x000000101200c981 */ /* 0x000ea2000c1e1500 */
[----:B------:R-:W-:Y:S01]  /*1170*/  ISETP.GE.AND P4, PT, R115, R6, PT ;  /* 0x000000067300720c */ /* 0x000fe20003f86270 */
        /* <DEDUP_REMOVED lines=12> */
[----:B------:R-:W-:Y:S01]  /*1240*/  P2R R35, PR, RZ, 0x20 ;  /* 0x00000020ff237803 */ /* 0x000fe20000000000 */
        /* <DEDUP_REMOVED lines=31> */
[----:B--2---:R0:W-:Y:S02]  /*1440*/  STS.U16 [R111], R0 ;  /* 0x000000006f007388 */ /* 0x0041e40000000400 */
[----:B0-----:R-:W-:Y:S02]  /*1450*/  SHF.L.U32 R0, R112, 0x3, RZ ;  /* 0x0000000370007819 */ /* 0x001fe400000006ff */
[----:B---3--:R0:W-:Y:S02]  /*1460*/  STS.U16 [R110+0x40], R17 ;  /* 0x000040116e007388 */ /* 0x0081e40000000400 */
[----:B------:R-:W-:Y:S02]  /*1470*/  LEA.HI.SX32 R99, R0, R0, 0x1b ;  /* 0x0000000000637211 */ /* 0x000fe400078fdaff */
[----:B----4-:R1:W-:Y:S02]  /*1480*/  STS.U16 [R109+0x80], R20 ;  /* 0x000080146d007388 */ /* 0x0103e40000000400 */
[----:B------:R-:W-:-:S02]  /*1490*/  LEA R99, R99, UR6, 0x1 ;  /* 0x0000000663637c11 */ /* 0x000fc4000f8e08ff */
        /* <DEDUP_REMOVED lines=30> */
[----:B----4-:R-:W-:Y:S02]  /*1680*/  PRMT R26, RZ, 0x7610, R26 ;  /* 0x00007610ff1a7816 */ /* 0x010fe4000000001a */
[----:B------:R-:W-:Y:S02]  /*1690*/  PRMT R25, RZ, 0x7610, R25 ;  /* 0x00007610ff197816 */ /* 0x000fe40000000019 */
[----:B------:R-:W-:Y:S02]  /*16a0*/  PRMT R28, RZ, 0x7610, R28 ;  /* 0x00007610ff1c7816 */ /* 0x000fe4000000001c */
[----:B------:R-:W-:Y:S02]  /*16b0*/  PRMT R34, RZ, 0x7610, R34 ;  /* 0x00007610ff227816 */ /* 0x000fe40000000022 */
[----:B------:R-:W-:Y:S01]  /*16c0*/  PRMT R27, RZ, 0x7610, R27 ;  /* 0x00007610ff1b7816 */ /* 0x000fe2000000001b */
[----:B--2---:R-:W-:Y:S04]  /*16d0*/  STS.U16 [R111], R18 ;  /* 0x000000126f007388 */ /* 0x004fe80000000400 */
[----:B---3--:R-:W-:Y:S04]  /*16e0*/  STS.U16 [R110+0x40], R17 ;  /* 0x000040116e007388 */ /* 0x008fe80000000400 */
        /* <DEDUP_REMOVED lines=84> */
.L_x_16235:
[----:B------:R-:W-:Y:S05]  /*1c30*/  BSYNC.RECONVERGENT B0 ;  /* 0x0000000000007941 */ /* 0x000fea0003800200 */
.L_x_16234:
[----:B------:R-:W-:Y:S01]  /*1c40*/  FSETP.GTU.FTZ.AND P5, PT, R104, 20, PT ;  /* 0x41a000006800780b */ /* 0x000fe20003fbc000 */
[----:B------:R-:W-:-:S12]  /*1c50*/  BSSY.RECONVERGENT B0, `(.L_x_16236) ;  /* 0x0000020000007945 */ /* 0x000fd80003800200 */
[----:B------:R-:W-:Y:S05]  /*1c60*/  @P5 BRA `(.L_x_16237) ;  /* 0x0000000000785947 */ /* 0x000fea0003800000 */
[----:B------:R-:W-:Y:S01]  /*1c70*/  FMUL.FTZ R104, R104, 1.4426950216293334961 ;  /* 0x3fb8aa3b68687820 */ /* 0x000fe20000410000 */
[----:B------:R-:W-:Y:S01]  /*1c80*/  MOV R18, 0x3e800000 ;  /* 0x3e80000000127802 */ /* 0x000fe20000000f00 */
[----:B------:R-:W-:Y:S02]  /*1c90*/  HFMA2 R20, -RZ, RZ, 1.3056640625, -1.8671875 ;  /* 0x3d39bf78ff147431 */ /* 0x000fe400000001ff */
        /* <DEDUP_REMOVED lines=27> */
.L_x_16237:
[----:B------:R-:W-:Y:S05]  /*1e50*/  BSYNC.RECONVERGENT B0 ;  /* 0x0000000000007941 */ /* 0x000fea0003800200 */
.L_x_16236:
        /* <DEDUP_REMOVED lines=33> */
.L_x_16239:
[----:B------:R-:W-:Y:S05]  /*2070*/  BSYNC.RECONVERGENT B0 ;  /* 0x0000000000007941 */ /* 0x000fea0003800200 */
.L_x_16238:
        /* <DEDUP_REMOVED lines=33> */
.L_x_16241:
[----:B------:R-:W-:Y:S05]  /*2290*/  BSYNC.RECONVERGENT B0 ;  /* 0x0000000000007941 */ /* 0x000fea0003800200 */
.L_x_16240:
        /* <DEDUP_REMOVED lines=33> */
.L_x_16243:
[----:B------:R-:W-:Y:S05]  /*24b0*/  BSYNC.RECONVERGENT B0 ;  /* 0x0000000000007941 */ /* 0x000fea0003800200 */
.L_x_16242:
        /* <DEDUP_REMOVED lines=33> */
.L_x_16245:
[----:B------:R-:W-:Y:S05]  /*26d0*/  BSYNC.RECONVERGENT B0 ;  /* 0x0000000000007941 */ /* 0x000fea0003800200 */
.L_x_16244:
        /* <DEDUP_REMOVED lines=33> */
.L_x_16247:
[----:B------:R-:W-:Y:S05]  /*28f0*/  BSYNC.RECONVERGENT B0 ;  /* 0x0000000000007941 */ /* 0x000fea0003800200 */
.L_x_16246:
        /* <DEDUP_REMOVED lines=33> */
.L_x_16249:
[----:B------:R-:W-:Y:S05]  /*2b10*/  BSYNC.RECONVERGENT B0 ;  /* 0x0000000000007941 */ /* 0x000fea0003800200 */
.L_x_16248:
[----:B------:R-:W1:Y:S01]  /*2b20*/  LDCU.64 UR8, c[0x0][0x488] ;  /* 0x00009100ff0877ac */ /* 0x000e620008000a00 */
[----:B------:R-:W2:Y:S01]  /*2b30*/  LDS.U16 R17, [R99+0x4] ;  /* 0x0000040063117984 */ /* 0x000ea20000000400 */
[----:B0-----:R-:W-:Y:S02]  /*2b40*/  P2R R27, PR, RZ, 0x10 ;  /* 0x00000010ff1b7803 */ /* 0x001fe40000000000 */
[----:B------:R-:W-:Y:S01]  /*2b50*/  ISETP.NE.AND P4, PT, R31, RZ, PT ;  /* 0x000000ff1f00720c */ /* 0x000fe20003f85270 */
[----:B------:R-:W-:Y:S01]  /*2b60*/  LDS.U16 R20, [R99+0x6] ;  /* 0x0000060063147984 */ /* 0x000fe20000000400 */
[----:B------:R-:W-:Y:S01]  /*2b70*/  ISETP.NE.AND P6, PT, R35, RZ, PT ;  /* 0x000000ff2300720c */ /* 0x000fe20003fc5270 */
[----:B------:R-:W0:Y:S01]  /*2b80*/  LDCU.64 UR10, c[0x0][0x558] ;  /* 0x0000ab00ff0a77ac */ /* 0x000e220008000a00 */
[----:B------:R-:W-:Y:S01]  /*2b90*/  PRMT R26, RZ, 0x7610, R26 ;  /* 0x00007610ff1a7816 */ /* 0x000fe2000000001a */
[----:B------:R-:W3:Y:S01]  /*2ba0*/  LDS.U16 R21, [R99+0x8] ;  /* 0x0000080063157984 */ /* 0x000ee20000000400 */
[----:B------:R-:W-:-:S02]  /*2bb0*/  PRMT R28, RZ, 0x7610, R28 ;  /* 0x00007610ff1c7816 */ /* 0x000fc4000000001c */
[----:B------:R-:W-:Y:S01]  /*2bc0*/  PRMT R30, RZ, 0x7610, R30 ;  /* 0x00007610ff1e7816 */ /* 0x000fe2000000001e */
[----:B------:R-:W-:Y:S01]  /*2bd0*/  LDS.U16 R22, [R99+0xa] ;  /* 0x00000a0063167984 */ /* 0x000fe20000000400 */
[----:B------:R-:W-:Y:S02]  /*2be0*/  PRMT R32, RZ, 0x7610, R32 ;  /* 0x00007610ff207816 */ /* 0x000fe40000000020 */
[----:B------:R-:W-:Y:S01]  /*2bf0*/  PRMT R34, RZ, 0x7610, R34 ;  /* 0x00007610ff227816 */ /* 0x000fe20000000022 */
[----:B------:R-:W-:Y:S01]  /*2c00*/  LDS.U16 R23, [R99+0xc] ;  /* 0x00000c0063177984 */ /* 0x000fe20000000400 */
[C---:B-1----:R-:W-:Y:S02]  /*2c10*/  LEA R18, P5, R7.reuse, UR8, 0x1 ;  /* 0x0000000807127c11 */ /* 0x042fe4000f8a08ff */
[----:B------:R-:W-:Y:S01]  /*2c20*/  PRMT R25, RZ, 0x7610, R25 ;  /* 0x00007610ff197816 */ /* 0x000fe20000000019 */
[----:B------:R-:W-:Y:S01]  /*2c30*/  LDS.U16 R24, [R99+0xe] ;  /* 0x00000e0063187984 */ /* 0x000fe20000000400 */
[--C-:B------:R-:W-:Y:S01]  /*2c40*/  LEA.HI.X R19, R7, UR9, R16.reuse, 0x1, P5 ;  /* 0x0000000907137c11 */ /* 0x100fe2000a8f0c10 */
[----:B------:R-:W1:Y:S01]  /*2c50*/  LDCU.64 UR8, c[0x0][0x478] ;  /* 0x00008f00ff0877ac */ /* 0x000e620008000a00 */
[----:B------:R-:W-:-:S02]  /*2c60*/  PRMT R16, RZ, 0x7610, R16 ;  /* 0x00007610ff107816 */ /* 0x000fc40000000010 */
[----:B------:R-:W-:Y:S02]  /*2c70*/  PRMT R7, RZ, 0x7610, R7 ;  /* 0x00007610ff077816 */ /* 0x000fe40000000007 */
[----:B-1----:R-:W-:-:S04]  /*2c80*/  LEA R4, P5, R14, UR8, 0x1 ;  /* 0x000000080e047c11 */ /* 0x002fc8000f8a08ff */
[----:B------:R-:W-:Y:S02]  /*2c90*/  LEA.HI.X R5, R14, UR9, R15, 0x1, P5 ;  /* 0x000000090e057c11 */ /* 0x000fe4000a8f0c0f */
[----:B------:R-:W-:Y:S01]  /*2ca0*/  PRMT R36, RZ, 0x7610, R36 ;  /* 0x00007610ff247816 */ /* 0x000fe20000000024 */
[----:B------:R-:W-:Y:S01]  /*2cb0*/  LDS.U16 R14, [R99] ;  /* 0x00000000630e7984 */ /* 0x000fe20000000400 */
[----:B------:R-:W-:Y:S02]  /*2cc0*/  ISETP.NE.AND P5, PT, R33, RZ, PT ;  /* 0x000000ff2100720c */ /* 0x000fe40003fa5270 */
[----:B------:R-:W-:Y:S01]  /*2cd0*/  PRMT R38, RZ, 0x7610, R38 ;  /* 0x00007610ff267816 */ /* 0x000fe20000000026 */
[----:B------:R-:W-:Y:S01]  /*2ce0*/  LDS.U16 R15, [R99+0x2] ;  /* 0x00000200630f7984 */ /* 0x000fe20000000400 */
[----:B------:R-:W-:Y:S02]  /*2cf0*/  PRMT R40, RZ, 0x7610, R40 ;  /* 0x00007610ff287816 */ /* 0x000fe40000000028 */
[----:B------:R-:W-:Y:S01]  /*2d00*/  PRMT R42, RZ, 0x7610, R42 ;  /* 0x00007610ff2a7816 */ /* 0x000fe2000000002a */
[----:B------:R-:W-:Y:S01]  /*2d10*/  BAR.SYNC.DEFER_BLOCKING 0x0 ;  /* 0x0000000000007b1d */ /* 0x000fe20000010000 */
[----:B--2---:R-:W-:-:S02]  /*2d20*/  HADD2.F32 R17, -RZ, R17.H0_H0 ;  /* 0x20000011ff117230 */ /* 0x004fc40000004100 */
[----:B---3--:R-:W-:Y:S02]  /*2d30*/  HADD2.F32 R21, -RZ, R21.H0_H0 ;  /* 0x20000015ff157230 */ /* 0x008fe40000004100 */
[----:B------:R-:W-:Y:S01]  /*2d40*/  HADD2.F32 R20, -RZ, R20.H0_H0 ;  /* 0x20000014ff147230 */ /* 0x000fe20000004100 */
[----:B------:R-:W1:Y:S01]  /*2d50*/  LDCU.64 UR8, c[0x0][0x510] ;  /* 0x0000a200ff0877ac */ /* 0x000e620008000a00 */
        /* <DEDUP_REMOVED lines=10> */
[----:B------:R-:W5:Y:S01]  /*2e00*/  @!P4 LDG.E.U16 R25, desc[UR16][R18.64+0x1c0] ;  /* 0x0001c0101219c981 */ /* 0x000f62000c1e1500 */
[----:B------:R-:W-:-:S03]  /*2e10*/  PRMT R31, RZ, 0x7610, R31 ;  /* 0x00007610ff1f7816 */ /* 0x000fc6000000001f */
        /* <DEDUP_REMOVED lines=12> */
[----:B------:R-:W3:Y:S04]  /*2ee0*/  LDS.U16 R26, [R99+0x6] ;  /* 0x00000600631a7984 */ /* 0x000ee80000000400 */
[----:B------:R-:W4:Y:S04]  /*2ef0*/  LDS.U16 R27, [R99+0x8] ;  /* 0x00000800631b7984 */ /* 0x000f280000000400 */
[----:B------:R-:W5:Y:S04]  /*2f00*/  LDS.U16 R28, [R99+0xa] ;  /* 0x00000a00631c7984 */ /* 0x000f680000000400 */
[----:B------:R-:W0:Y:S04]  /*2f10*/  LDS.U16 R29, [R99+0xc] ;  /* 0x00000c00631d7984 */ /* 0x000e280000000400 */
[----:B------:R-:W1:Y:S01]  /*2f20*/  LDS.U16 R30, [R99+0xe] ;  /* 0x00000e00631e7984 */ /* 0x000e620000000400 */
[----:B------:R-:W-:Y:S01]  /*2f30*/  BAR.SYNC.DEFER_BLOCKING 0x0 ;  /* 0x0000000000007b1d */ /* 0x000fe20000010000 */
[----:B--2---:R-:W-:-:S02]  /*2f40*/  PRMT R25, RZ, 0x7610, R25 ;  /* 0x00007610ff197816 */ /* 0x004fc40000000019 */
[----:B------:R-:W-:Y:S02]  /*2f50*/  PRMT R32, RZ, 0x7610, R32 ;  /* 0x00007610ff207816 */ /* 0x000fe40000000020 */
[----:B------:R-:W-:Y:S01]  /*2f60*/  PRMT R34, RZ, 0x7610, R34 ;  /* 0x00007610ff227816 */ /* 0x000fe20000000022 */
[----:B------:R-:W2:Y:S01]  /*2f70*/  @!P5 LDG.E.U16 R36, desc[UR16][R4.64] ;  /* 0x000000100424d981 */ /* 0x000ea2000c1e1500 */
[----:B------:R-:W-:-:S03]  /*2f80*/  ISETP.NE.AND P5, PT, R33, RZ, PT ;  /* 0x000000ff2100720c */ /* 0x000fc60003fa5270 */
        /* <DEDUP_REMOVED lines=8> */
[----:B----4-:R-:W-:Y:S02]  /*3010*/  HADD2.F32 R41, -RZ, R27.H0_H0 ;  /* 0x2000001bff297230 */ /* 0x010fe40000004100 */
[----:B------:R-:W-:Y:S02]  /*3020*/  HADD2.F32 R16, -RZ, R16.H0_H0 ;  /* 0x20000010ff107230 */ /* 0x000fe40000004100 */
[----:B-----5:R-:W-:Y:S01]  /*3030*/  FMUL.FTZ R4, R39, -1.4426950216293334961 ;  /* 0xbfb8aa3b27047820 */ /* 0x020fe20000410000 */
[----:B------:R-:W-:Y:S02]  /*3040*/  FMUL.FTZ R5, R41, -1.4426950216293334961 ;  /* 0xbfb8aa3b29057820 */ /* 0x000fe40000410000 */
[----:B------:R-:W-:Y:S01]  /*3050*/  FMUL.FTZ R33, R16, -1.4426950216293334961 ;  /* 0xbfb8aa3b10217820 */ /* 0x000fe20000410000 */
[----:B------:R-:W-:Y:S01]  /*3060*/  MUFU.EX2 R35, R4 ;  /* 0x0000000400237308 */ /* 0x000fe20000000800 */
[----:B------:R-:W-:-:S07]  /*3070*/  HADD2.F32 R7, -RZ, R18.H0_H0 ;  /* 0x20000012ff077230 */ /* 0x000fce0000004100 */
[----:B------:R-:W-:Y:S01]  /*3080*/  MUFU.EX2 R43, R5 ;  /* 0x00000005002b7308 */ /* 0x000fe20000000800 */
[----:B------:R-:W-:-:S07]  /*3090*/  FMUL.FTZ R18, R7, -1.4426950216293334961 ;  /* 0xbfb8aa3b07127820 */ /* 0x000fce0000410000 */
[----:B------:R-:W3:Y:S01]  /*30a0*/  MUFU.EX2 R33, R33 ;  /* 0x0000002100217308 */ /* 0x000ee20000000800 */
[----:B------:R-:W-:Y:S02]  /*30b0*/  HADD2.F32 R45, -RZ, R28.H0_H0 ;  /* 0x2000001cff2d7230 */ /* 0x000fe40000004100 */
[----:B------:R-:W-:-:S05]  /*30c0*/  HADD2.F32 R37, -RZ, R19.H0_H0 ;  /* 0x20000013ff257230 */ /* 0x000fca0000004100 */
[----:B------:R-:W4:Y:S01]  /*30d0*/  MUFU.EX2 R18, R18 ;  /* 0x0000001200127308 */ /* 0x000f220000000800 */
[----:B------:R-:W-:Y:S01]  /*30e0*/  FMUL.FTZ R26, R45, -1.4426950216293334961 ;  /* 0xbfb8aa3b2d1a7820 */ /* 0x000fe20000410000 */
[----:B------:R-:W-:Y:S01]  /*30f0*/  FMUL.FTZ R19, R37, -1.4426950216293334961 ;  /* 0xbfb8aa3b25137820 */ /* 0x000fe20000410000 */
[----:B0-----:R-:W-:-:S05]  /*3100*/  HADD2.F32 R47, -RZ, R29.H0_H0 ;  /* 0x2000001dff2f7230 */ /* 0x001fca0000004100 */
[----:B------:R-:W-:Y:S01]  /*3110*/  MUFU.EX2 R29, R26 ;  /* 0x0000001a001d7308 */ /* 0x000fe20000000800 */
[----:B---3--:R-:W-:Y:S01]  /*3120*/  FADD.FTZ R33, R33, 1 ;  /* 0x3f80000021217421 */ /* 0x008fe20000010000 */
[----:B------:R-:W-:-:S06]  /*3130*/  FMUL.FTZ R27, R47, -1.4426950216293334961 ;  /* 0xbfb8aa3b2f1b7820 */ /* 0x000fcc0000410000 */
[----:B------:R-:W0:Y:S01]  /*3140*/  MUFU.EX2 R19, R19 ;  /* 0x0000001300137308 */ /* 0x000e220000000800 */
[----:B----4-:R-:W-:-:S07]  /*3150*/  FADD.FTZ R18, R18, 1 ;  /* 0x3f80000012127421 */ /* 0x010fce0000010000 */
[----:B------:R-:W3:Y:S08]  /*3160*/  MUFU.RCP R33, R33 ;  /* 0x0000002100217308 */ /* 0x000ef00000001000 */
[----:B------:R4:W5:Y:S01]  /*3170*/  MUFU.RCP R28, R18 ;  /* 0x00000012001c7308 */ /* 0x0009620000001000 */
[----:B-1----:R-:W-:Y:S02]  /*3180*/  HADD2.F32 R50, -RZ, R30.H0_H0 ;  /* 0x2000001eff327230 */ /* 0x002fe40000004100 */
[----:B0-----:R-:W-:Y:S01]  /*3190*/  FADD.FTZ R30, R19, 1 ;  /* 0x3f800000131e7421 */ /* 0x001fe20000010000 */
[----:B------:R-:W-:Y:S01]  /*31a0*/  FADD.FTZ R35, R35, 1 ;  /* 0x3f80000023237421 */ /* 0x000fe20000010000 */
[----:B------:R-:W-:-:S02]  /*31b0*/  HADD2.F32 R19, -RZ, R15.H0_H0 ;  /* 0x2000000fff137230 */ /* 0x000fc40000004100 */
[----:B----4-:R-:W-:Y:S02]  /*31c0*/  HADD2.F32 R18, -RZ, R14.H0_H0 ;  /* 0x2000000eff127230 */ /* 0x010fe40000004100 */
[----:B---3--:R-:W-:Y:S01]  /*31d0*/  FADD.FTZ R15, -R33, 1 ;  /* 0x3f800000210f7421 */ /* 0x008fe20000010100 */
[----:B------:R-:W-:Y:S01]  /*31e0*/  FADD.FTZ R43, R43, 1 ;  /* 0x3f8000002b2b7421 */ /* 0x000fe20000010000 */
[----:B------:R-:W-:Y:S02]  /*31f0*/  HADD2.F32 R22, -RZ, R22.H0_H0 ;  /* 0x20000016ff167230 */ /* 0x000fe40000004100 */
[----:B------:R-:W-:Y:S02]  /*3200*/  HADD2.F32 R23, -RZ, R23.H0_H0 ;  /* 0x20000017ff177230 */ /* 0x000fe40000004100 */
[----:B------:R-:W-:Y:S01]  /*3210*/  HADD2.F32 R24, -RZ, R24.H0_H0 ;  /* 0x20000018ff187230 */ /* 0x000fe20000004100 */
[----:B------:R-:W-:Y:S01]  /*3220*/  ISETP.NE.AND P1, PT, R154, RZ, PT ;  /* 0x000000ff9a00720c */ /* 0x000fe20003f25270 */
[----:B--2---:R-:W-:Y:S04]  /*3230*/  STS.U16 [R111], R36 ;  /* 0x000000246f007388 */ /* 0x004fe80000000400 */
        /* <DEDUP_REMOVED lines=8> */
[----:B------:R-:W2:Y:S04]  /*32c0*/  LDS.U16 R4, [R99] ;  /* 0x0000000063047984 */ /* 0x000ea80000000400 */
[----:B------:R-:W3:Y:S01]  /*32d0*/  LDS.U16 R5, [R99+0x2] ;  /* 0x0000020063057984 */ /* 0x000ee20000000400 */
[----:B0-----:R0:W-:Y:S01]  /*32e0*/  MUFU.EX2 R38, R27 ;  /* 0x0000001b00267308 */ /* 0x0011e20000000800 */
[----:B-1----:R-:W-:Y:S02]  /*32f0*/  FADD.FTZ R42, R29, 1 ;  /* 0x3f8000001d2a7421 */ /* 0x002fe40000010000 */
[----:B------:R-:W1:Y:S04]  /*3300*/  LDS.U16 R25, [R99+0x4] ;  /* 0x0000040063197984 */ /* 0x000e680000000400 */
[----:B------:R-:W-:Y:S04]  /*3310*/  LDS.U16 R26, [R99+0x6] ;  /* 0x00000600631a7984 */ /* 0x000fe80000000400 */
[----:B0-----:R-:W0:Y:S01]  /*3320*/  LDS.U16 R27, [R99+0x8] ;  /* 0x00000800631b7984 */ /* 0x001e220000000400 */
[----:B------:R4:W-:Y:S03]  /*3330*/  MUFU.RCP R36, R35 ;  /* 0x0000002300247308 */ /* 0x0009e60000001000 */
[----:B------:R-:W0:Y:S01]  /*3340*/  LDS.U16 R14, [R99+0xa] ;  /* 0x00000a00630e7984 */ /* 0x000e220000000400 */
[----:B------:R-:W-:Y:S01]  /*3350*/  FMUL.FTZ R32, R50, -1.4426950216293334961 ;  /* 0xbfb8aa3b32207820 */ /* 0x000fe20000410000 */
[----:B----4-:R-:W-:Y:S01]  /*3360*/  FFMA.FTZ R35, R16, R15, 1 ;  /* 0x3f80000010237423 */ /* 0x010fe2000001000f */
[----:B--2---:R-:W-:-:S02]  /*3370*/  HADD2.F32 R29, -RZ, R4.H0_H0 ;  /* 0x20000004ff1d7230 */ /* 0x004fc40000004100 */
[----:B------:R-:W2:Y:S01]  /*3380*/  LDS.U16 R4, [R99+0xc] ;  /* 0x00000c0063047984 */ /* 0x000ea20000000400 */
[----:B---3--:R-:W-:Y:S02]  /*3390*/  HADD2.F32 R31, -RZ, R5.H0_H0 ;  /* 0x20000005ff1f7230 */ /* 0x008fe40000004100 */
[----:B------:R-:W-:-:S04]  /*33a0*/  FMUL.FTZ R5, R18, R29 ;  /* 0x0000001d12057220 */ /* 0x000fc80000410000 */
[C---:B-----5:R-:W-:Y:S02]  /*33b0*/  FMUL.FTZ R15, R28.reuse, R5 ;  /* 0x000000051c0f7220 */ /* 0x060fe40000410000 */
[----:B------:R-:W3:Y:S01]  /*33c0*/  LDS.U16 R5, [R99+0xe] ;  /* 0x00000e0063057984 */ /* 0x000ee20000000400 */
[----:B------:R-:W4:Y:S08]  /*33d0*/  MUFU.EX2 R44, R32 ;  /* 0x00000020002c7308 */ /* 0x000f300000000800 */
[----:B------:R5:W0:Y:S08]  /*33e0*/  MUFU.RCP R34, R30 ;  /* 0x0000001e00227308 */ /* 0x000a300000001000 */
[----:B------:R0:W2:Y:S01]  /*33f0*/  MUFU.RCP R40, R43 ;  /* 0x0000002b00287308 */ /* 0x0000a20000001000 */
[----:B-----5:R-:W-:Y:S01]  /*3400*/  FADD.FTZ R30, -R28, 1 ;  /* 0x3f8000001c1e7421 */ /* 0x020fe20000010100 */
[----:B----4-:R-:W-:Y:S01]  /*3410*/  FADD.FTZ R49, R44, 1 ;  /* 0x3f8000002c317421 */ /* 0x010fe20000010000 */
[----:B-1----:R-:W-:-:S02]  /*3420*/  HADD2.F32 R25, -RZ, R25.H0_H0 ;  /* 0x20000019ff197230 */ /* 0x002fc40000004100 */
[----:B------:R-:W-:Y:S01]  /*3430*/  FMUL.FTZ R32, R19, R31 ;  /* 0x0000001f13207220 */ /* 0x000fe20000410000 */
[----:B------:R-:W-:Y:S02]  /*3440*/  FFMA.FTZ R30, R7, R30, 1 ;  /* 0x3f800000071e7423 */ /* 0x000fe4000001001e */
[----:B------:R1:W4:Y:S01]  /*3450*/  MUFU.RCP R46, R42 ;  /* 0x0000002a002e7308 */ /* 0x0003220000001000 */
[----:B0-----:R-:W-:Y:S01]  /*3460*/  FADD.FTZ R43, R38, 1 ;  /* 0x3f800000262b7421 */ /* 0x001fe20000010000 */
[----:B------:R-:W-:Y:S01]  /*3470*/  FMUL.FTZ R15, R15, R30 ;  /* 0x0000001e0f0f7220 */ /* 0x000fe20000410000 */
[----:B------:R-:W-:Y:S01]  /*3480*/  FMUL.FTZ R32, R33, R32 ;  /* 0x0000002021207220 */ /* 0x000fe20000410000 */
[----:B------:R-:W-:Y:S01]  /*3490*/  FADD.FTZ R30, -R34, 1 ;  /* 0x3f800000221e7421 */ /* 0x000fe20000010100 */
[----:B-1----:R-:W-:-:S03]  /*34a0*/  HADD2.F32 R42, -RZ, R27.H0_H0 ;  /* 0x2000001bff2a7230 */ /* 0x002fc60000004100 */
[----:B------:R0:W1:Y:S01]  /*34b0*/  MUFU.RCP R48, R43 ;  /* 0x0000002b00307308 */ /* 0x0000620000001000 */
[----:B------:R-:W-:Y:S02]  /*34c0*/  HADD2.F32 R26, -RZ, R26.H0_H0 ;  /* 0x2000001aff1a7230 */ /* 0x000fe40000004100 */
[----:B--2---:R-:W-:Y:S01]  /*34d0*/  FADD.FTZ R44, -R40, 1 ;  /* 0x3f800000282c7421 */ /* 0x004fe20000010100 */
[----:B------:R-:W-:-:S04]  /*34e0*/  FMUL.FTZ R27, R17, R25 ;  /* 0x00000019111b7220 */ /* 0x000fc80000410000 */
[----:B------:R2:W5:Y:S01]  /*34f0*/  MUFU.RCP R51, R49 ;  /* 0x0000003100337308 */ /* 0x0005620000001000 */
[----:B0-----:R-:W-:Y:S01]  /*3500*/  FMUL.FTZ R43, R21, R42 ;  /* 0x0000002a152b7220 */ /* 0x001fe20000410000 */
[----:B------:R-:W-:Y:S01]  /*3510*/  FMUL.FTZ R32, R32, R35 ;  /* 0x0000002320207220 */ /* 0x000fe20000410000 */
[----:B------:R-:W-:Y:S01]  /*3520*/  FFMA.FTZ R30, R37, R30, 1 ;  /* 0x3f800000251e7423 */ /* 0x000fe2000001001e */
        /* <DEDUP_REMOVED lines=9> */
[----:B------:R-:W-:-:S02]  /*35c0*/  HADD2.F32 R30, -RZ, R14.H0_H0 ;  /* 0x2000000eff1e7230 */ /* 0x000fc40000004100 */
[----:B------:R-:W-:Y:S02]  /*35d0*/  HADD2.F32 R44, -RZ, R4.H0_H0 ;  /* 0x20000004ff2c7230 */ /* 0x000fe40000004100 */
[----:B---3--:R-:W-:Y:S02]  /*35e0*/  HADD2.F32 R52, -RZ, R5.H0_H0 ;  /* 0x20000005ff347230 */ /* 0x008fe40000004100 */
[----:B------:R-:W-:Y:S01]  /*35f0*/  FMUL.FTZ R38, R35, R38 ;  /* 0x0000002623267220 */ /* 0x000fe20000410000 */
[----:B----4-:R-:W-:Y:S01]  /*3600*/  FADD.FTZ R14, -R46, 1 ;  /* 0x3f8000002e0e7421 */ /* 0x010fe20000010100 */
[----:B------:R-:W-:Y:S01]  /*3610*/  FMUL.FTZ R35, R22, R30 ;  /* 0x0000001e16237220 */ /* 0x000fe20000410000 */
[----:B-1----:R-:W-:Y:S01]  /*3620*/  FADD.FTZ R4, -R48, 1 ;  /* 0x3f80000030047421 */ /* 0x002fe20000010100 */
[----:B--2---:R-:W-:Y:S01]  /*3630*/  FMUL.FTZ R49, R23, R44 ;  /* 0x0000002c17317220 */ /* 0x004fe20000410000 */
[----:B-----5:R-:W-:Y:S01]  /*3640*/  FADD.FTZ R5, -R51, 1 ;  /* 0x3f80000033057421 */ /* 0x020fe20000010100 */
        /* <DEDUP_REMOVED lines=102> */
[C---:B------:R-:W-:Y:S02]  /*3cb0*/  PRMT R14, R40.reuse, 0x7610, R14 ;  /* 0x00007610280e7816 */ /* 0x040fe4000000000e */
[----:B------:R-:W-:Y:S01]  /*3cc0*/  PRMT R16, R40, 0x7632, R16 ;  /* 0x0000763228107816 */ /* 0x000fe20000000010 */
[----:B------:R-:W-:Y:S01]  /*3cd0*/  STS.U16 [R99], R7 ;  /* 0x0000000763007388 */ /* 0x000fe20000000400 */
[----:B------:R-:W-:Y:S01]  /*3ce0*/  PRMT R22, R44, 0x7632, R22 ;  /* 0x000076322c167816 */ /* 0x000fe20000000016 */
[----:B------:R-:W1:Y:S02]  /*3cf0*/  LDC.64 R40, c[0x0][0x430] ;  /* 0x00010c00ff287b82 */ /* 0x000e640000000a00 */
[----:B------:R-:W-:Y:S04]  /*3d00*/  STS.U16 [R99+0x2], R4 ;  /* 0x0000020463007388 */ /* 0x000fe80000000400 */
[----:B------:R-:W-:Y:S04]  /*3d10*/  STS.U16 [R99+0x4], R25 ;  /* 0x0000041963007388 */ /* 0x000fe80000000400 */
[----:B------:R1:W-:Y:S04]  /*3d20*/  STS.U16 [R99+0x6], R5 ;  /* 0x0000060563007388 */ /* 0x0003e80000000400 */
[----:B------:R-:W-:Y:S04]  /*3d30*/  STS.U16 [R99+0x8], R14 ;  /* 0x0000080e63007388 */ /* 0x000fe80000000400 */
[----:B------:R2:W-:Y:S04]  /*3d40*/  STS.U16 [R99+0xa], R16 ;  /* 0x00000a1063007388 */ /* 0x0005e80000000400 */
[----:B------:R-:W-:Y:S01]  /*3d50*/  STS.U16 [R99+0xc], R44 ;  /* 0x00000c2c63007388 */ /* 0x000fe20000000400 */
[----:B-1----:R-:W-:-:S03]  /*3d60*/  IMAD.WIDE.U32 R4, R40, UR18, R10 ;  /* 0x0000001228047c25 */ /* 0x002fc6000f8e000a */
[----:B------:R-:W-:Y:S01]  /*3d70*/  STS.U16 [R99+0xe], R22 ;  /* 0x00000e1663007388 */ /* 0x000fe20000000400 */
[----:B------:R-:W-:-:S03]  /*3d80*/  NOP ;  /* 0x0000000000007918 */ /* 0x000fc60000000000 */
[----:B------:R-:W-:Y:S01]  /*3d90*/  LDS.U16 R7, [R111] ;  /* 0x000000006f077984 */ /* 0x000fe20000000400 */
        /* <DEDUP_REMOVED lines=33> */
.L_x_16250:
        /* <DEDUP_REMOVED lines=35> */
[----:B------:R-:W-:Y:S01]  /*41e0*/  IADD3 R39, PT, PT, R0, 0x1, R0 ;  /* 0x0000000100277810 */ /* 0x000fe20007ffe000 */
[----:B------:R-:W-:Y:S01]  /*41f0*/  FADD.FTZ R69, R18, R18 ;  /* 0x0000001212457221 */ /* 0x000fe20000010000 */
[C-C-:B------:R-:W-:Y:S01]  /*4200*/  IADD3 R41, PT, PT, R0.reuse, 0x2, R0.reuse ;  /* 0x0000000200297810 */ /* 0x140fe20007ffe000 */
[----:B------:R-:W-:Y:S01]  /*4210*/  FADD.FTZ R68, R19, R19 ;  /* 0x0000001313447221 */ /* 0x000fe20000010000 */
[C-C-:B------:R-:W-:Y:S01]  /*4220*/  IADD3 R43, PT, PT, R0.reuse, 0x3, R0.reuse ;  /* 0x00000003002b7810 */ /* 0x140fe20007ffe000 */
[----:B------:R-:W-:Y:S01]  /*4230*/  FADD.FTZ R67, R17, R17 ;  /* 0x0000001111437221 */ /* 0x000fe20000010000 */
        /* <DEDUP_REMOVED lines=8> */
[----:B------:R-:W-:Y:S01]  /*42c0*/  SHF.L.U32 R0, R112, 0x4, RZ ;  /* 0x0000000470007819 */ /* 0x000fe200000006ff */
[----:B------:R-:W0:Y:S01]  /*42d0*/  LDC R60, c[0x0][0x388] ;  /* 0x0000e200ff3c7b82 */ /* 0x000e220000000800 */
[----:B------:R-:W-:Y:S01]  /*42e0*/  SHF.L.U32 R61, R113, 0x9, RZ ;  /* 0x00000009713d7819 */ /* 0x000fe200000006ff */
[----:B------:R-:W-:Y:S01]  /*42f0*/  FADD.FTZ R62, R27, R27 ;  /* 0x0000001b1b3e7221 */ /* 0x000fe20000010000 */
[----:B------:R-:W-:Y:S01]  /*4300*/  IADD3 R59, PT, PT, R0, 0xc, RZ ;  /* 0x0000000c003b7810 */ /* 0x000fe20007ffe0ff */
[----:B------:R-:W1:Y:S01]  /*4310*/  LDCU UR8, c[0x0][0x394] ;  /* 0x00007280ff0877ac */ /* 0x000e620008000800 */
[----:B------:R-:W-:-:S02]  /*4320*/  LEA.HI.SX32 R52, R51, R0, 0x1b ;  /* 0x0000000033347211 */ /* 0x000fc400078fdaff */
[----:B------:R-:W-:Y:S01]  /*4330*/  LEA.HI.SX32 R38, R59, R0, 0x1b ;  /* 0x000000003b267211 */ /* 0x000fe200078fdaff */
[----:B------:R-:W2:Y:S01]  /*4340*/  LDC.64 R14, c[0x0][0x3a8] ;  /* 0x0000ea00ff0e7b82 */ /* 0x000ea20000000a00 */
[----:B------:R-:W-:Y:S01]  /*4350*/  LEA R59, R193, -R61, 0x1 ;  /* 0x8000003dc13b7211 */ /* 0x000fe200078e08ff */
[----:B------:R-:W3:Y:S01]  /*4360*/  LDCU UR9, c[0x0][0x38c] ;  /* 0x00007180ff0977ac */ /* 0x000ee20008000800 */
[----:B------:R-:W-:Y:S02]  /*4370*/  IADD3 R37, PT, PT, R112, 0x1e0, RZ ;  /* 0x000001e070257810 */ /* 0x000fe40007ffe0ff */
[----:B------:R-:W-:Y:S01]  /*4380*/  ISETP.GE.AND P1, PT, R142, R59, PT ;  /* 0x0000003b8e00720c */ /* 0x000fe20003f26270 */
[----:B------:R-:W-:Y:S01]  /*4390*/  UMOV UR4, URZ ;  /* 0x000000ff00047c82 */ /* 0x000fe20008000000 */
[----:B------:R-:W-:Y:S01]  /*43a0*/  IADD3 R51, PT, PT, R0, 0x8, RZ ;  /* 0x0000000800337810 */ /* 0x000fe20007ffe0ff */
[----:B------:R-:W4:Y:S01]  /*43b0*/  LDC.64 R16, c[0x0][0x440] ;  /* 0x00011000ff107b82 */ /* 0x000f220000000a00 */
        /* <DEDUP_REMOVED lines=16> */
[-C--:B------:R-:W-:Y:S02]  /*44c0*/  LEA.HI.SX32 R43, R43, R0.reuse, 0x1b ;  /* 0x000000002b2b7211 */ /* 0x080fe400078fdaff */
[-C--:B------:R-:W-:Y:S02]  /*44d0*/  LEA.HI.SX32 R39, R39, R0.reuse, 0x1b ;  /* 0x0000000027277211 */ /* 0x080fe400078fdaff */
[-C--:B------:R-:W-:Y:S01]  /*44e0*/  LEA.HI.SX32 R41, R41, R0.reuse, 0x1b ;  /* 0x0000000029297211 */ /* 0x080fe200078fdaff */
[----:B------:R-:W0:Y:S01]  /*44f0*/  LDC.64 R24, c[0x0][0x4f0] ;  /* 0x00013c00ff187b82 */ /* 0x000e220000000a00 */
[-C--:B------:R-:W-:Y:S02]  /*4500*/  LEA.HI.SX32 R45, R45, R0.reuse, 0x1b ;  /* 0x000000002d2d7211 */ /* 0x080fe400078fdaff */
[-C--:B------:R-:W-:Y:S02]  /*4510*/  LEA.HI.SX32 R47, R47, R0.reuse, 0x1b ;  /* 0x000000002f2f7211 */ /* 0x080fe400078fdaff */
[----:B------:R-:W-:-:S02]  /*4520*/  LEA.HI.SX32 R49, R49, R0, 0x1b ;  /* 0x0000000031317211 */ /* 0x000fc400078fdaff */
[----:B------:R-:W-:Y:S02]  /*4530*/  LEA.HI.SX32 R42, R51, R0, 0x1b ;  /* 0x00000000332a7211 */ /* 0x000fe400078fdaff */
[----:B------:R-:W-:Y:S02]  /*4540*/  LEA.HI.SX32 R37, R37, R112, 0x1b ;  /* 0x0000007025257211 */ /* 0x000fe400078fdaff */
[----:B------:R-:W-:Y:S02]  /*4550*/  ISETP.NE.AND P0, PT, R143, 0x1, PT ;  /* 0x000000018f00780c */ /* 0x000fe40003f05270 */
        /* <DEDUP_REMOVED lines=12> */
[-C--:B------:R-:W-:Y:S02]  /*4620*/  LEA.HI.SX32 R33, R33, R112.reuse, 0x1b ;  /* 0x0000007021217211 */ /* 0x080fe400078fdaff */
[----:B------:R-:W-:Y:S02]  /*4630*/  LEA.HI.SX32 R35, R35, R112, 0x1b ;  /* 0x0000007023237211 */ /* 0x000fe400078fdaff */
[----:B------:R-:W-:-:S02]  /*4640*/  LOP3.LUT R214, R214, 0xfffffbff, RZ, 0xc0, !PT ;  /* 0xfffffbffd6d67812 */ /* 0x000fc400078ec0ff */
[----:B------:R-:W-:Y:S02]  /*4650*/  LEA R56, R43, UR6, 0x1 ;  /* 0x000000062b387c11 */ /* 0x000fe4000f8e08ff */
[----:B------:R-:W-:Y:S02]  /*4660*/  LEA R58, R39, UR6, 0x1 ;  /* 0x00000006273a7c11 */ /* 0x000fe4000f8e08ff */
[----:B------:R-:W-:Y:S02]  /*4670*/  LEA R57, R41, UR6, 0x1 ;  /* 0x0000000629397c11 */ /* 0x000fe4000f8e08ff */
[----:B------:R-:W-:Y:S02]  /*4680*/  LEA R55, R45, UR6, 0x1 ;  /* 0x000000062d377c11 */ /* 0x000fe4000f8e08ff */
[----:B------:R-:W-:Y:S02]  /*4690*/  LEA R54, R47, UR6, 0x1 ;  /* 0x000000062f367c11 */ /* 0x000fe4000f8e08ff */
[----:B------:R-:W-:-:S02]  /*46a0*/  LEA R53, R49, UR6, 0x1 ;  /* 0x0000000631357c11 */ /* 0x000fc4000f8e08ff */
[----:B------:R-:W-:Y:S02]  /*46b0*/  LEA R43, R37, UR6, 0x1 ;  /* 0x00000006252b7c11 */ /* 0x000fe4000f8e08ff */
[----:B------:R-:W-:Y:S02]  /*46c0*/  MOV R92, RZ ;  /* 0x000000ff005c7202 */ /* 0x000fe40000000f00 */
[----:B------:R-:W-:Y:S02]  /*46d0*/  ISETP.EQ.AND P0, PT, R154, RZ, P0 ;  /* 0x000000ff9a00720c */ /* 0x000fe40000702270 */
        /* <DEDUP_REMOVED lines=11> */
[----:B------:R-:W-:Y:S02]  /*4790*/  @P1 LOP3.LUT R214, R214, 0x400, RZ, 0xfc, !PT ;  /* 0x00000400d6d61812 */ /* 0x000fe400078efcff */
[----:B------:R-:W-:Y:S02]  /*47a0*/  LEA R40, R40, UR6, 0x1 ;  /* 0x0000000628287c11 */ /* 0x000fe4000f8e08ff */
[----:B------:R-:W-:Y:S02]  /*47b0*/  LEA R39, R6, UR6, 0x1 ;  /* 0x0000000606277c11 */ /* 0x000fe4000f8e08ff */
[----:B------:R-:W-:-:S02]  /*47c0*/  LEA R38, R38, UR6, 0x1 ;  /* 0x0000000626267c11 */ /* 0x000fc4000f8e08ff */
[----:B------:R-:W-:Y:S02]  /*47d0*/  LEA R37, R169, UR6, 0x1 ;  /* 0x00000006a9257c11 */ /* 0x000fe4000f8e08ff */
[----:B------:R-:W-:Y:S02]  /*47e0*/  LEA R36, R36, UR6, 0x1 ;  /* 0x0000000624247c11 */ /* 0x000fe4000f8e08ff */
[----:B01234-:R-:W-:-:S07]  /*47f0*/  LEA R0, R173, UR6, 0x1 ;  /* 0x00000006ad007c11 */ /* 0x01ffce000f8e08ff */
.L_x_16299:
[----:B0-----:R-:W-:Y:S01]  /*4800*/  HFMA2 R7, -RZ, RZ, 0, 0 ;  /* 0x00000000ff077431 */ /* 0x001fe200000001ff */
[----:B------:R-:W-:Y:S02]  /*4810*/  MOV R6, R142 ;  /* 0x0000008e00067202 */ /* 0x000fe40000000f00 */
[----:B------:R-:W-:Y:S02]  /*4820*/  IADD3 R34, PT, PT, R114, 0x80, RZ ;  /* 0x0000008072227810 */ /* 0x000fe40007ffe0ff */
[----:B------:R-:W-:Y:S02]  /*4830*/  P2R R179, PR, RZ, 0x1 ;  /* 0x00000001ffb37803 */ /* 0x000fe40000000000 */
[----:B------:R-:W-:Y:S02]  /*4840*/  ISETP.GE.AND P0, PT, R34, R59, PT ;  /* 0x0000003b2200720c */ /* 0x000fe40003f06270 */
[----:B------:R-:W-:Y:S01]  /*4850*/  PRMT R170, RZ, 0x7610, R170 ;  /* 0x00007610ffaa7816 */ /* 0x000fe200000000aa */
[----:B------:R-:W-:Y:S01]  /*4860*/  IMAD.WIDE.U32 R26, R18, UR4, R6 ;  /* 0x00000004121a7c25 */ /* 0x000fe2000f8e0006 */
[----:B------:R-:W-:-:S02]  /*4870*/  IADD3 R188, PT, PT, R114, 0x160, RZ ;  /* 0x0000016072bc7810 */ /* 0x000fc40007ffe0ff */
[----:B------:R-:W-:Y:S01]  /*4880*/  ISETP.GE.AND P6, PT, R114, R59, PT ;  /* 0x0000003b7200720c */ /* 0x000fe20003fc6270 */
[----:B------:R-:W-:Y:S01]  /*4890*/  IMAD R5, R19, UR4, R27 ;  /* 0x0000000413057c24 */ /* 0x000fe2000f8e021b */
[----:B------:R-:W-:Y:S01]  /*48a0*/  LEA R4, P1, R26, R151, 0x1 ;  /* 0x000000971a047211 */ /* 0x000fe200078208ff */
[----:B------:R-:W-:Y:S01]  /*48b0*/  IMAD.WIDE.U32 R6, R20, UR4, R6 ;  /* 0x0000000414067c25 */ /* 0x000fe2000f8e0006 */
[----:B------:R-:W-:Y:S02]  /*48c0*/  P2R R177, PR, RZ, 0x1 ;  /* 0x00000001ffb17803 */ /* 0x000fe40000000000 */
[----:B------:R-:W-:Y:S01]  /*48d0*/  LEA.HI.X R5, R26, R149, R5, 0x1, P1 ;  /* 0x000000951a057211 */ /* 0x000fe200008f0c05 */
[----:B------:R-:W-:Y:S01]  /*48e0*/  IMAD R7, R21, UR4, R7 ;  /* 0x0000000415077c24 */ /* 0x000fe2000f8e0207 */
[----:B------:R-:W-:Y:S02]  /*48f0*/  MOV R26, R2 ;  /* 0x00000002001a7202 */ /* 0x000fe40000000f00 */
[----:B------:R-:W-:Y:S01]  /*4900*/  MOV R27, R155 ;  /* 0x0000009b001b7202 */ /* 0x000fe20000000f00 */
[----:B--2---:R-:W2:Y:S01]  /*4910*/  @!P0 LDG.E.U16 R170, desc[UR16][R4.64+0x140] ;  /* 0x0001401004aa8981 */ /* 0x004ea2000c1e1500 */
[----:B------:R-:W-:-:S02]  /*4920*/  ISETP.GE.AND P0, PT, R188, R59, PT ;  /* 0x0000003bbc00720c */ /* 0x000fc40003f06270 */
[----:B------:R-:W-:Y:S01]  /*4930*/  IADD3 R32, PT, PT, R114, 0x20, RZ ;  /* 0x0000002072207810 */ /* 0x000fe20007ffe0ff */
[----:B------:R-:W-:Y:S01]  /*4940*/  IMAD.WIDE.U32 R26, R14, UR4, R26 ;  /* 0x000000040e1a7c25 */ /* 0x000fe2000f8e001a */
[----:B------:R-:W-:Y:S02]  /*4950*/  IADD3 R162, PT, PT, R114, 0x40, RZ ;  /* 0x0000004072a27810 */ /* 0x000fe40007ffe0ff */
[----:B------:R-:W-:Y:S01]  /*4960*/  LEA R28, P2, R6, R147, 0x1 ;  /* 0x00000093061c7211 */ /* 0x000fe200078408ff */
[----:B------:R-:W-:Y:S01]  /*4970*/  IMAD R27, R15, UR4, R27 ;  /* 0x000000040f1b7c24 */ /* 0x000fe2000f8e021b */
[----:B------:R-:W-:Y:S02]  /*4980*/  IADD3 R166, PT, PT, R114, 0x60, RZ ;  /* 0x0000006072a67810 */ /* 0x000fe40007ffe0ff */
[-C--:B------:R-:W-:Y:S02]  /*4990*/  ISETP.GE.AND P5, PT, R32, R59.reuse, PT ;  /* 0x0000003b2000720c */ /* 0x080fe40003fa6270 */
[----:B------:R-:W-:-:S02]  /*49a0*/  ISETP.GE.AND P4, PT, R162, R59, PT ;  /* 0x0000003ba200720c */ /* 0x000fc40003f86270 */
[----:B------:R-:W-:Y:S02]  /*49b0*/  LEA.HI.X R29, R6, R145, R7, 0x1, P2 ;  /* 0x00000091061d7211 */ /* 0x000fe400010f0c07 */
[----:B------:R-:W-:Y:S02]  /*49c0*/  PRMT R171, RZ, 0x7610, R171 ;  /* 0x00007610ffab7816 */ /* 0x000fe400000000ab */
[----:B------:R-:W-:Y:S02]  /*49d0*/  ISETP.GE.AND P3, PT, R166, R59, PT ;  /* 0x0000003ba600720c */ /* 0x000fe40003f66270 */
[----:B------:R-:W-:Y:S02]  /*49e0*/  PRMT R7, RZ, 0x7610, R7 ;  /* 0x00007610ff077816 */ /* 0x000fe40000000007 */
[----:B------:R-:W-:Y:S01]  /*49f0*/  LOP3.LUT P2, RZ, R214, 0x400, RZ, 0xc0, !PT ;  /* 0x00000400d6ff7812 */ /* 0x000fe2000784c0ff */
[----:B---3--:R-:W3:Y:S01]  /*4a00*/  @!P0 LDG.E.U16 R171, desc[UR16][R4.64+0x300] ;  /* 0x0003001004ab8981 */ /* 0x008ee2000c1e1500 */
[----:B------:R-:W-:-:S02]  /*4a10*/  IADD3 R190, PT, PT, R114, 0x180, RZ ;  /* 0x0000018072be7810 */ /* 0x000fc40007ffe0ff */
[----:B------:R-:W-:Y:S01]  /*4a20*/  LEA R30, P1, R26, R16, 0x3 ;  /* 0x000000101a1e7211 */ /* 0x000fe200078218ff */
[----:B------:R-:W4:Y:S01]  /*4a30*/  @!P6 LDG.E.U16 R7, desc[UR16][R4.64+0x40] ;  /* 0x000040100407e981 */ /* 0x000f22000c1e1500 */
[----:B------:R-:W-:Y:S02]  /*4a40*/  IADD3 R184, PT, PT, R114, 0x140, RZ ;  /* 0x0000014072b87810 */ /* 0x000fe40007ffe0ff */
[----:B------:R-:W-:Y:S02]  /*4a50*/  PRMT R34, RZ, 0x7610, R34 ;  /* 0x00007610ff227816 */ /* 0x000fe40000000022 */
[----:B------:R-:W-:Y:S02]  /*4a60*/  PRMT R164, RZ, 0x7610, R164 ;  /* 0x00007610ffa47816 */ /* 0x000fe400000000a4 */
[----:B------:R-:W-:Y:S02]  /*4a70*/  ISETP.GE.AND P0, PT, R190, R59, PT ;  /* 0x0000003bbe00720c */ /* 0x000fe40003f06270 */
[----:B------:R-:W-:Y:S01]  /*4a80*/  LEA.HI.X R31, R26, R17, R27, 0x3, P1 ;  /* 0x000000111a1f7211 */ /* 0x000fe200008f1c1b */
[----:B------:R-:W5:Y:S01]  /*4a90*/  @!P5 LDG.E.U16 R34, desc[UR16][R4.64+0x80] ;  /* 0x000080100422d981 */ /* 0x000f62000c1e1500 */
[----:B------:R-:W-:-:S02]  /*4aa0*/  PRMT R168, RZ, 0x7610, R168 ;  /* 0x00007610ffa87816 */ /* 0x000fc400000000a8 */
[----:B------:R-:W-:Y:S01]  /*4ab0*/  ISETP.GE.AND P6, PT, R184, R59, PT ;  /* 0x0000003bb800720c */ /* 0x000fe20003fc6270 */
[----:B------:R-:W2:Y:S01]  /*4ac0*/  @!P4 LDG.E.U16 R164, desc[UR16][R4.64+0xc0] ;  /* 0x0000c01004a4c981 */ /* 0x000ea2000c1e1500 */
[----:B------:R-:W-:Y:S02]  /*4ad0*/  PRMT R6, RZ, 0x7610, R6 ;  /* 0x00007610ff067816 */ /* 0x000fe40000000006 */
[C---:B------:R-:W-:Y:S01]  /*4ae0*/  IADD3 R26, PT, PT, R114.reuse, 0xa0, RZ ;  /* 0x000000a0721a7810 */ /* 0x040fe20007ffe0ff */
[----:B------:R-:W3:Y:S01]  /*4af0*/  @!P3 LDG.E.U16 R168, desc[UR16][R4.64+0x100] ;  /* 0x0001001004a8b981 */ /* 0x000ee2000c1e1500 */
[C---:B------:R-:W-:Y:S02]  /*4b00*/  IADD3 R174, PT, PT, R114.reuse, 0xc0, RZ ;  /* 0x000000c072ae7810 */ /* 0x040fe40007ffe0ff */
[C---:B------:R-:W-:Y:S01]  /*4b10*/  IADD3 R176, PT, PT, R114.reuse, 0xe0, RZ ;  /* 0x000000e072b07810 */ /* 0x040fe20007ffe0ff */
[----:B------:R-:W4:Y:S01]  /*4b20*/  @!P2 LDG.E.U16 R6, desc[UR16][R4.64] ;  /* 0x000000100406a981 */ /* 0x000f22000c1e1500 */
[----:B------:R-:W-:-:S02]  /*4b30*/  IADD3 R178, PT, PT, R114, 0x100, RZ ;  /* 0x0000010072b27810 */ /* 0x000fc40007ffe0ff */
[----:B------:R-:W-:Y:S02]  /*4b40*/  IADD3 R182, PT, PT, R114, 0x120, RZ ;  /* 0x0000012072b67810 */ /* 0x000fe40007ffe0ff */
[-C--:B------:R-:W-:Y:S02]  /*4b50*/  ISETP.GE.AND P5, PT, R26, R59.reuse, PT ;  /* 0x0000003b1a00720c */ /* 0x080fe40003fa6270 */
[----:B------:R-:W-:Y:S01]  /*4b60*/  PRMT R192, RZ, 0x7610, R192 ;  /* 0x00007610ffc07816 */ /* 0x000fe200000000c0 */
[----:B------:R-:W3:Y:S01]  /*4b70*/  LDG.E.64 R26, desc[UR16][R30.64] ;  /* 0x000000101e1a7981 */ /* 0x000ee2000c1e1b00 */
[-C--:B------:R-:W-:Y:S02]  /*4b80*/  ISETP.GE.AND P4, PT, R174, R59.reuse, PT ;  /* 0x0000003bae00720c */ /* 0x080fe40003f86270 */
[----:B------:R-:W-:Y:S02]  /*4b90*/  PRMT R186, RZ, 0x7610, R186 ;  /* 0x00007610ffba7816 */ /* 0x000fe400000000ba */
[-C--:B------:R-:W-:Y:S01]  /*4ba0*/  ISETP.GE.AND P3, PT, R176, R59.reuse, PT ;  /* 0x0000003bb000720c */ /* 0x080fe20003f66270 */
[----:B------:R-:W3:Y:S01]  /*4bb0*/  @!P0 LDG.E.U16 R192, desc[UR16][R4.64+0x340] ;  /* 0x0003401004c08981 */ /* 0x000ee2000c1e1500 */
[----:B------:R-:W-:-:S02]  /*4bc0*/  ISETP.GE.AND P2, PT, R178, R59, PT ;  /* 0x0000003bb200720c */ /* 0x000fc40003f46270 */
[----:B------:R-:W-:Y:S01]  /*4bd0*/  IADD3 R194, PT, PT, R114, 0x1a0, RZ ;  /* 0x000001a072c27810 */ /* 0x000fe20007ffe0ff */
[----:B------:R-:W3:Y:S01]  /*4be0*/  @!P6 LDG.E.U16 R186, desc[UR16][R4.64+0x2c0] ;  /* 0x0002c01004bae981 */ /* 0x000ee2000c1e1500 */
[-C--:B------:R-:W-:Y:S02]  /*4bf0*/  ISETP.GE.AND P1, PT, R182, R59.reuse, PT ;  /* 0x0000003bb600720c */ /* 0x080fe40003f26270 */
[----:B------:R-:W-:Y:S02]  /*4c00*/  IADD3 R196, PT, PT, R114, 0x1c0, RZ ;  /* 0x000001c072c47810 */ /* 0x000fe40007ffe0ff */
[----:B------:R-:W-:Y:S02]  /*4c10*/  PRMT R172, RZ, 0x7610, R172 ;  /* 0x00007610ffac7816 */ /* 0x000fe400000000ac */
[----:B------:R-:W-:Y:S02]  /*4c20*/  PRMT R33, RZ, 0x7610, R33 ;  /* 0x00007610ff217816 */ /* 0x000fe40000000021 */
[----:B------:R-:W-:-:S02]  /*4c30*/  ISETP.GE.AND P0, PT, R194, R59, PT ;  /* 0x0000003bc200720c */ /* 0x000fc40003f06270 */
[----:B------:R-:W-:Y:S01]  /*4c40*/  PRMT R35, RZ, 0x7610, R35 ;  /* 0x00007610ff237816 */ /* 0x000fe20000000023 */
[----:B------:R-:W3:Y:S01]  /*4c50*/  @!P5 LDG.E.U16 R172, desc[UR16][R4.64+0x180] ;  /* 0x0001801004acd981 */ /* 0x000ee2000c1e1500 */
[----:B------:R-:W-:Y:S02]  /*4c60*/  ISETP.GE.AND P6, PT, R196, R59, PT ;  /* 0x0000003bc400720c */ /* 0x000fe40003fc6270 */
        /* <DEDUP_REMOVED lines=9> */
[----:B------:R0:W3:Y:S01]  /*4d00*/  @!P6 LDG.E.U16 R198, desc[UR16][R4.64+0x3c0] ;  /* 0x0003c01004c6e981 */ /* 0x0000e2000c1e1500 */
[----:B------:R-:W-:-:S02]  /*4d10*/  P2R R175, PR, RZ, 0x20 ;  /* 0x00000020ffaf7803 */ /* 0x000fc40000000000 */
[-C--:B------:R-:W-:Y:S02]  /*4d20*/  ISETP.GE.AND P5, PT, R114, R59.reuse, PT ;  /* 0x0000003b7200720c */ /* 0x080fe40003fa6270 */
[----:B------:R-:W-:Y:S02]  /*4d30*/  ISETP.GE.AND P0, PT, R142, R59, PT ;  /* 0x0000003b8e00720c */ /* 0x000fe40003f06270 */
[----:B0-----:R-:W-:Y:S02]  /*4d40*/  PRMT R5, RZ, 0x7610, R5 ;  /* 0x00007610ff057816 */ /* 0x001fe40000000005 */
        /* <DEDUP_REMOVED lines=9> */
[----:B-----5:R-:W-:Y:S04]  /*4de0*/  STS.U16 [R109+0x80], R34 ;  /* 0x000080226d007388 */ /* 0x020fe80000000400 */
[----:B--2---:R-:W-:Y:S04]  /*4df0*/  STS.U16 [R107+0xc0], R164 ;  /* 0x0000c0a46b007388 */ /* 0x004fe80000000400 */
[----:B---3--:R-:W-:Y:S04]  /*4e00*/  STS.U16 [R105+0x100], R168 ;  /* 0x000100a869007388 */ /* 0x008fe80000000400 */
[----:B------:R1:W-:Y:S04]  /*4e10*/  STS.U16 [R103+0x140], R170 ;  /* 0x000140aa67007388 */ /* 0x0003e80000000400 */
[----:B------:R-:W-:Y:S04]  /*4e20*/  STS.U16 [R101+0x180], R172 ;  /* 0x000180ac65007388 */ /* 0x000fe80000000400 */
[----:B------:R2:W-:Y:S04]  /*4e30*/  STS.U16 [R108+0x1c0], R33 ;  /* 0x0001c0216c007388 */ /* 0x0005e80000000400 */
[----:B------:R3:W-:Y:S04]  /*4e40*/  STS.U16 [R50+0x200], R35 ;  /* 0x0002002332007388 */ /* 0x0007e80000000400 */
        /* <DEDUP_REMOVED lines=9> */
[----:B------:R-:W-:-:S03]  /*4ee0*/  ISETP.GE.AND P5, PT, R162, R59, PT ;  /* 0x0000003ba200720c */ /* 0x000fc60003fa6270 */
[----:B------:R-:W5:Y:S01]  /*4ef0*/  @!P0 LDG.E.U16 R4, desc[UR16][R28.64] ;  /* 0x000000101c048981 */ /* 0x000f62000c1e1500 */
[----:B------:R-:W-:Y:S02]  /*4f00*/  ISETP.GE.AND P0, PT, R32, R59, PT ;  /* 0x0000003b2000720c */ /* 0x000fe40003f06270 */
[----:B0-----:R-:W-:Y:S01]  /*4f10*/  PRMT R6, RZ, 0x7610, R6 ;  /* 0x00007610ff067816 */ /* 0x001fe20000000006 */
[----:B------:R-:W5:Y:S01]  /*4f20*/  @!P6 LDG.E.U16 R178, desc[UR16][R28.64+0x3c0] ;  /* 0x0003c0101cb2e981 */ /* 0x000f62000c1e1500 */
[----:B-1----:R-:W-:Y:S02]  /*4f30*/  PRMT R170, RZ, 0x7610, R170 ;  /* 0x00007610ffaa7816 */ /* 0x002fe400000000aa */
[----:B--2---:R-:W-:Y:S02]  /*4f40*/  PRMT R33, RZ, 0x7610, R33 ;  /* 0x00007610ff217816 */ /* 0x004fe40000000021 */
[----:B------:R-:W-:Y:S01]  /*4f50*/  PRMT R7, RZ, 0x7610, R7 ;  /* 0x00007610ff077816 */ /* 0x000fe20000000007 */
[----:B------:R-:W2:Y:S01]  /*4f60*/  @!P5 LDG.E.U16 R30, desc[UR16][R28.64+0xc0] ;  /* 0x0000c0101c1ed981 */ /* 0x000ea2000c1e1500 */
[----:B------:R-:W-:-:S03]  /*4f70*/  ISETP.NE.AND P5, PT, R175, RZ, PT ;  /* 0x000000ffaf00720c */ /* 0x000fc60003fa5270 */
[----:B------:R-:W2:Y:S01]  /*4f80*/  @!P0 LDG.E.U16 R6, desc[UR16][R28.64+0x80] ;  /* 0x000080101c068981 */ /* 0x000ea2000c1e1500 */
[----:B------:R-:W-:Y:S02]  /*4f90*/  ISETP.GE.AND P0, PT, R166, R59, PT ;  /* 0x0000003ba600720c */ /* 0x000fe40003f06270 */
[----:B------:R-:W-:Y:S01]  /*4fa0*/  PRMT R32, RZ, 0x7610, R32 ;  /* 0x00007610ff207816 */ /* 0x000fe20000000020 */
[----:B------:R-:W2:Y:S01]  /*4fb0*/  @!P3 LDG.E.U16 R33, desc[UR16][R28.64+0x200] ;  /* 0x000200101c21b981 */ /* 0x000ea2000c1e1500 */
[----:B------:R-:W-:-:S03]  /*4fc0*/  PRMT R34, RZ, 0x7610, R34 ;  /* 0x00007610ff227816 */ /* 0x000fc60000000022 */
[----:B------:R-:W2:Y:S04]  /*4fd0*/  @!P4 LDG.E.U16 R7, desc[UR16][R28.64+0x1c0] ;  /* 0x0001c0101c07c981 */ /* 0x000ea8000c1e1500 */
[----:B------:R-:W2:Y:S01]  /*4fe0*/  @!P5 LDG.E.U16 R170, desc[UR16][R28.64+0x180] ;  /* 0x000180101caad981 */ /* 0x000ea2000c1e1500 */
[----:B------:R-:W-:-:S03]  /*4ff0*/  ISETP.GE.AND P5, PT, R184, R59, PT ;  /* 0x0000003bb800720c */ /* 0x000fc60003fa6270 */
[----:B------:R-:W2:Y:S01]  /*5000*/  @!P0 LDG.E.U16 R32, desc[UR16][R28.64+0x100] ;  /* 0x000100101c208981 */ /* 0x000ea2000c1e1500 */
[----:B------:R-:W-:Y:S02]  /*5010*/  ISETP.NE.AND P0, PT, R177, RZ, PT ;  /* 0x000000ffb100720c */ /* 0x000fe40003f05270 */
[-C--:B------:R-:W-:Y:S02]  /*5020*/  ISETP.GE.AND P3, PT, R188, R59.reuse, PT ;  /* 0x0000003bbc00720c */ /* 0x080fe40003f66270 */
[----:B------:R-:W-:Y:S02]  /*5030*/  PRMT R172, RZ, 0x7610, R172 ;  /* 0x00007610ffac7816 */ /* 0x000fe400000000ac */
[----:B---3--:R-:W-:Y:S01]  /*5040*/  PRMT R35, RZ, 0x7610, R35 ;  /* 0x00007610ff237816 */ /* 0x008fe20000000023 */
[----:B------:R-:W-:Y:S01]  /*5050*/  FMUL.FTZ R31, R27, R106 ;  /* 0x0000006a1b1f7220 */ /* 0x000fe20000410000 */
        /* <DEDUP_REMOVED lines=9> */
[----:B------:R-:W-:Y:S01]  /*50f0*/  FMUL.FTZ R162, R27, R104 ;  /* 0x000000681ba27220 */ /* 0x000fe20000410000 */
[----:B----4-:R-:W-:-:S02]  /*5100*/  FMUL.FTZ R169, R26, 1.4426950216293334961 ;  /* 0x3fb8aa3b1aa97820 */ /* 0x010fc40000410000 */
[----:B------:R-:W-:Y:S01]  /*5110*/  LDS.U16 R191, [R57+0x4] ;  /* 0x0000040039bf7984 */ /* 0x000fe20000000400 */
[----:B------:R-:W-:-:S03]  /*5120*/  FMUL.RZ R168, R162, 0.15915493667125701904 ;  /* 0x3e22f983a2a87820 */ /* 0x000fc6000040c000 */
[----:B------:R-:W-:Y:S01]  /*5130*/  LDS.U16 R189, [R56+0x6] ;  /* 0x0000060038bd7984 */ /* 0x000fe20000000400 */
[C---:B0-----:R-:W-:Y:S01]  /*5140*/  FMUL.FTZ R28, R27.reuse, R102 ;  /* 0x000000661b1c7220 */ /* 0x041fe20000410000 */
[----:B------:R-:W-:Y:S01]  /*5150*/  FMUL.FTZ R29, R27, R100 ;  /* 0x000000641b1d7220 */ /* 0x000fe20000410000 */
[----:B------:R-:W-:Y:S01]  /*5160*/  FMUL.RZ R166, R31, 0.15915493667125701904 ;  /* 0x3e22f9831fa67820 */ /* 0x000fe2000040c000 */
[----:B------:R-:W-:Y:S01]  /*5170*/  LDS.U16 R187, [R55+0x8] ;  /* 0x0000080037bb7984 */ /* 0x000fe20000000400 */
[----:B-----5:R-:W-:Y:S01]  /*5180*/  FMUL.RZ R173, R28, 0.15915493667125701904 ;  /* 0x3e22f9831cad7820 */ /* 0x020fe2000040c000 */
[----:B------:R-:W-:Y:S01]  /*5190*/  FMUL.FTZ R28, R169, R102 ;  /* 0x00000066a91c7220 */ /* 0x000fe20000410000 */
[----:B------:R-:W-:Y:S01]  /*51a0*/  MUFU.SIN R203, R168 ;  /* 0x000000a800cb7308 */ /* 0x000fe20000000400 */
[----:B------:R-:W-:Y:S01]  /*51b0*/  FMUL.RZ R175, R29, 0.15915493667125701904 ;  /* 0x3e22f9831daf7820 */ /* 0x000fe2000040c000 */
[C---:B------:R-:W-:Y:S01]  /*51c0*/  FMUL.FTZ R29, R169.reuse, R100 ;  /* 0x00000064a91d7220 */ /* 0x040fe20000410000 */
[----:B------:R-:W-:Y:S04]  /*51d0*/  LDS.U16 R185, [R54+0xa] ;  /* 0x00000a0036b97984 */ /* 0x000fe80000000400 */
[----:B------:R-:W-:Y:S01]  /*51e0*/  LDS.U16 R183, [R53+0xc] ;  /* 0x00000c0035b77984 */ /* 0x000fe20000000400 */
[----:B------:R0:W-:Y:S01]  /*51f0*/  MUFU.COS R171, R168 ;  /* 0x000000a800ab7308 */ /* 0x0001e20000000000 */
[----:B------:R-:W-:Y:S01]  /*5200*/  FMUL.FTZ R162, R169, R104 ;  /* 0x00000068a9a27220 */ /* 0x000fe20000410000 */
[----:B------:R-:W-:Y:S01]  /*5210*/  ISETP.NE.AND P0, PT, R179, RZ, PT ;  /* 0x000000ffb300720c */ /* 0x000fe20003f05270 */
[----:B------:R-:W-:Y:S01]  /*5220*/  LDS.U16 R181, [R52+0xe] ;  /* 0x00000e0034b57984 */ /* 0x000fe20000000400 */
[----:B0-----:R-:W-:-:S04]  /*5230*/  FMUL.FTZ R168, R27, R98 ;  /* 0x000000621ba87220 */ /* 0x001fc80000410000 */
[----:B------:R0:W-:Y:S01]  /*5240*/  MUFU.EX2 R201, R28 ;  /* 0x0000001c00c97308 */ /* 0x0001e20000000800 */
[----:B------:R-:W-:Y:S01]  /*5250*/  FMUL.RZ R177, R168, 0.15915493667125701904 ;  /* 0x3e22f983a8b17820 */ /* 0x000fe2000040c000 */
[----:B------:R-:W-:-:S06]  /*5260*/  FMUL.FTZ R168, R169, R98 ;  /* 0x00000062a9a87220 */ /* 0x000fcc0000410000 */
[----:B------:R-:W-:Y:S01]  /*5270*/  MUFU.SIN R31, R166 ;  /* 0x000000a6001f7308 */ /* 0x000fe20000000400 */
[----:B0-----:R-:W-:-:S07]  /*5280*/  FMUL.FTZ R28, R27, R97 ;  /* 0x000000611b1c7220 */ /* 0x001fce0000410000 */
[----:B------:R-:W-:Y:S01]  /*5290*/  MUFU.COS R207, R166 ;  /* 0x000000a600cf7308 */ /* 0x000fe20000000000 */
[----:B------:R-:W-:-:S07]  /*52a0*/  FMUL.RZ R179, R28, 0.15915493667125701904 ;  /* 0x3e22f9831cb37820 */ /* 0x000fce000040c000 */
[----:B------:R-:W-:Y:S08]  /*52b0*/  MUFU.SIN R166, R175 ;  /* 0x000000af00a67308 */ /* 0x000ff00000000400 */
[----:B------:R0:W-:Y:S02]  /*52c0*/  MUFU.COS R200, R175 ;  /* 0x000000af00c87308 */ /* 0x0001e40000000000 */
[----:B0-----:R-:W-:-:S06]  /*52d0*/  FMUL.FTZ R175, R169, R97 ;  /* 0x00000061a9af7220 */ /* 0x001fcc0000410000 */
[----:B------:R-:W-:Y:S08]  /*52e0*/  MUFU.SIN R164, R173 ;  /* 0x000000ad00a47308 */ /* 0x000ff00000000400 */
[----:B------:R-:W0:Y:S08]  /*52f0*/  MUFU.COS R202, R173 ;  /* 0x000000ad00ca7308 */ /* 0x000e300000000000 */
[----:B------:R-:W1:Y:S08]  /*5300*/  MUFU.EX2 R29, R29 ;  /* 0x0000001d001d7308 */ /* 0x000e700000000800 */
[----:B------:R-:W4:Y:S08]  /*5310*/  MUFU.EX2 R162, R162 ;  /* 0x000000a200a27308 */ /* 0x000f300000000800 */
[----:B------:R-:W-:Y:S08]  /*5320*/  MUFU.SIN R197, R177 ;  /* 0x000000b100c57308 */ /* 0x000ff00000000400 */
[----:B------:R5:W-:Y:S08]  /*5330*/  MUFU.COS R173, R177 ;  /* 0x000000b100ad7308 */ /* 0x000bf00000000000 */
[----:B------:R-:W4:Y:S08]  /*5340*/  MUFU.EX2 R168, R168 ;  /* 0x000000a800a87308 */ /* 0x000f300000000800 */
[----:B------:R-:W-:Y:S08]  /*5350*/  MUFU.SIN R182, R179 ;  /* 0x000000b300b67308 */ /* 0x000ff00000000400 */
[----:B------:R-:W-:Y:S08]  /*5360*/  MUFU.COS R196, R179 ;  /* 0x000000b300c47308 */ /* 0x000ff00000000000 */
[----:B------:R-:W4:Y:S01]  /*5370*/  MUFU.EX2 R175, R175 ;  /* 0x000000af00af7308 */ /* 0x000f220000000800 */
[----:B-----5:R-:W-:Y:S01]  /*5380*/  FMUL.FTZ R177, R169, R96 ;  /* 0x00000060a9b17220 */ /* 0x020fe20000410000 */
[----:B0-----:R-:W-:Y:S01]  /*5390*/  FMUL.FTZ R202, R201, R202 ;  /* 0x000000cac9ca7220 */ /* 0x001fe20000410000 */
[C---:B-1----:R-:W-:Y:S01]  /*53a0*/  FMUL.FTZ R200, R29.reuse, R200 ;  /* 0x000000c81dc87220 */ /* 0x042fe20000410000 */
[----:B------:R-:W-:Y:S01]  /*53b0*/  FMUL.FTZ R199, R29, R166 ;  /* 0x000000a61dc77220 */ /* 0x000fe20000410000 */
[----:B------:R-:W-:Y:S01]  /*53c0*/  FMUL.FTZ R28, R169, R106 ;  /* 0x0000006aa91c7220 */ /* 0x000fe20000410000 */
[C---:B----4-:R-:W-:Y:S01]  /*53d0*/  FMUL.FTZ R204, R162.reuse, R171 ;  /* 0x000000aba2cc7220 */ /* 0x050fe20000410000 */
[----:B------:R-:W-:Y:S01]  /*53e0*/  FMUL.FTZ R203, R162, R203 ;  /* 0x000000cba2cb7220 */ /* 0x000fe20000410000 */
[----:B------:R-:W-:Y:S01]  /*53f0*/  FMUL.FTZ R201, R201, R164 ;  /* 0x000000a4c9c97220 */ /* 0x000fe20000410000 */
[----:B------:R0:W-:Y:S01]  /*5400*/  MUFU.EX2 R192, R177 ;  /* 0x000000b100c07308 */ /* 0x0001e20000000800 */
[C---:B------:R-:W-:Y:S01]  /*5410*/  FMUL.FTZ R198, R168.reuse, R173 ;  /* 0x000000ada8c67220 */ /* 0x040fe20000410000 */
[----:B------:R-:W-:Y:S01]  /*5420*/  FMUL.FTZ R197, R168, R197 ;  /* 0x000000c5a8c57220 */ /* 0x000fe20000410000 */
[----:B------:R-:W-:Y:S01]  /*5430*/  FMUL.FTZ R29, R169, R95 ;  /* 0x0000005fa91d7220 */ /* 0x000fe20000410000 */
[----:B------:R-:W-:Y:S01]  /*5440*/  LDS.U16 R171, [R58+0x2] ;  /* 0x000002003aab7984 */ /* 0x000fe20000000400 */
[C---:B------:R-:W-:Y:S01]  /*5450*/  FMUL.FTZ R196, R175.reuse, R196 ;  /* 0x000000c4afc47220 */ /* 0x040fe20000410000 */
[----:B------:R-:W-:-:S02]  /*5460*/  FMUL.FTZ R195, R175, R182 ;  /* 0x000000b6afc37220 */ /* 0x000fc40000410000 */
[----:B------:R-:W-:Y:S04]  /*5470*/  LDS.U16 R169, [R51] ;  /* 0x0000000033a97984 */ /* 0x000fe80000000400 */
[----:B------:R-:W-:Y:S04]  /*5480*/  LDS.U16 R179, [R42+0x10] ;  /* 0x000010002ab37984 */ /* 0x000fe80000000400 */
[----:B0-----:R-:W-:Y:S04]  /*5490*/  LDS.U16 R177, [R41+0x12] ;  /* 0x0000120029b17984 */ /* 0x001fe80000000400 */
[----:B------:R-:W-:Y:S04]  /*54a0*/  LDS.U16 R168, [R40+0x14] ;  /* 0x0000140028a87984 */ /* 0x000fe80000000400 */
[----:B------:R-:W-:Y:S04]  /*54b0*/  LDS.U16 R166, [R39+0x16] ;  /* 0x0000160027a67984 */ /* 0x000fe80000000400 */
[----:B------:R-:W-:Y:S04]  /*54c0*/  LDS.U16 R175, [R38+0x18] ;  /* 0x0000180026af7984 */ /* 0x000fe80000000400 */
[----:B------:R-:W-:Y:S04]  /*54d0*/  LDS.U16 R173, [R37+0x1a] ;  /* 0x00001a0025ad7984 */ /* 0x000fe80000000400 */
[----:B------:R-:W-:Y:S04]  /*54e0*/  LDS.U16 R164, [R36+0x1c] ;  /* 0x00001c0024a47984 */ /* 0x000fe80000000400 */
[----:B------:R-:W-:Y:S01]  /*54f0*/  LDS.U16 R162, [R0+0x1e] ;  /* 0x00001e0000a27984 */ /* 0x000fe20000000400 */
[----:B------:R0:W1:Y:S01]  /*5500*/  MUFU.EX2 R180, R28 ;  /* 0x0000001c00b47308 */ /* 0x0000620000000800 */
[----:B------:R-:W-:Y:S01]  /*5510*/  ISETP.NE.AND P2, PT, R154, RZ, PT ;  /* 0x000000ff9a00720c */ /* 0x000fe20003f45270 */
[----:B0-----:R-:W-:-:S06]  /*5520*/  FMUL.FTZ R28, R27, R96 ;  /* 0x000000601b1c7220 */ /* 0x001fcc0000410000 */
[----:B------:R0:W-:Y:S01]  /*5530*/  MUFU.EX2 R188, R29 ;  /* 0x0000001d00bc7308 */ /* 0x0001e20000000800 */
[----:B------:R-:W-:Y:S01]  /*5540*/  FMUL.RZ R28, R28, 0.15915493667125701904 ;  /* 0x3e22f9831c1c7820 */ /* 0x000fe2000040c000 */
[----:B------:R-:W4:Y:S01]  /*5550*/  S2UR UR7, SR_CgaCtaId ;  /* 0x00000000000779c3 */ /* 0x000f220000008800 */
[----:B------:R5:W-:Y:S04]  /*5560*/  STS.U16 [R111+0x420], R4 ;  /* 0x000420046f007388 */ /* 0x000be80000000400 */
[----:B------:R1:W-:Y:S04]  /*5570*/  STS.U16 [R110+0x460], R5 ;  /* 0x000460056e007388 */ /* 0x0003e80000000400 */
[----:B--2---:R-:W-:Y:S04]  /*5580*/  STS.U16 [R109+0x4a0], R6 ;  /* 0x0004a0066d007388 */ /* 0x004fe80000000400 */
[----:B------:R2:W-:Y:S01]  /*5590*/  STS.U16 [R107+0x4e0], R30 ;  /* 0x0004e01e6b007388 */ /* 0x0005e20000000400 */
[----:B-----5:R-:W-:Y:S01]  /*55a0*/  FMUL.FTZ R4, R27, R95 ;  /* 0x0000005f1b047220 */ /* 0x020fe20000410000 */
[----:B-1----:R-:W-:-:S03]  /*55b0*/  SHF.L.U32 R5, R113, 0x8, RZ ;  /* 0x0000000871057819 */ /* 0x002fc600000006ff */
[----:B------:R-:W-:Y:S01]  /*55c0*/  FMUL.RZ R184, R4, 0.15915493667125701904 ;  /* 0x3e22f98304b87820 */ /* 0x000fe2000040c000 */
[----:B------:R-:W-:Y:S01]  /*55d0*/  STS.U16 [R105+0x520], R32 ;  /* 0x0005202069007388 */ /* 0x000fe20000000400 */
[----:B------:R-:W-:-:S03]  /*55e0*/  LOP3.LUT R4, R5, 0x100, RZ, 0xc0, !PT ;  /* 0x0000010005047812 */ /* 0x000fc600078ec0ff */
[----:B---3--:R-:W-:Y:S04]  /*55f0*/  STS.U16 [R103+0x560], R34 ;  /* 0x0005602267007388 */ /* 0x008fe80000000400 */
[----:B------:R-:W-:Y:S04]  /*5600*/  STS.U16 [R101+0x5a0], R170 ;  /* 0x0005a0aa65007388 */ /* 0x000fe80000000400 */
[----:B------:R-:W-:Y:S04]  /*5610*/  STS.U16 [R108+0x5e0], R7 ;  /* 0x0005e0076c007388 */ /* 0x000fe80000000400 */
[----:B------:R-:W-:Y:S04]  /*5620*/  STS.U16 [R50+0x620], R33 ;  /* 0x0006202132007388 */ /* 0x000fe80000000400 */
[----:B------:R-:W-:Y:S04]  /*5630*/  STS.U16 [R49+0x660], R172 ;  /* 0x000660ac31007388 */ /* 0x000fe80000000400 */
[----:B------:R-:W-:Y:S04]  /*5640*/  STS.U16 [R48+0x6a0], R35 ;  /* 0x0006a02330007388 */ /* 0x000fe80000000400 */
[----:B------:R-:W-:Y:S04]  /*5650*/  STS.U16 [R47+0x6e0], R174 ;  /* 0x0006e0ae2f007388 */ /* 0x000fe80000000400 */
[----:B------:R1:W-:Y:S01]  /*5660*/  STS.U16 [R46+0x720], R193 ;  /* 0x000720c12e007388 */ /* 0x0003e20000000400 */
[----:B------:R-:W-:-:S03]  /*5670*/  IADD3 R4, PT, PT, R4, UR4, RZ ;  /* 0x0000000404047c10 */ /* 0x000fc6000fffe0ff */
[----:B------:R-:W-:Y:S04]  /*5680*/  STS.U16 [R45+0x760], R176 ;  /* 0x000760b02d007388 */ /* 0x000fe80000000400 */
[----:B------:R-:W-:Y:S04]  /*5690*/  STS.U16 [R44+0x7a0], R205 ;  /* 0x0007a0cd2c007388 */ /* 0x000fe80000000400 */
[----:B------:R-:W-:Y:S01]  /*56a0*/  STS.U16 [R43+0x7e0], R178 ;  /* 0x0007e0b22b007388 */ /* 0x000fe20000000400 */
[----:B------:R-:W-:-:S03]  /*56b0*/  NOP ;  /* 0x0000000000007918 */ /* 0x000fc60000000000 */
[----:B------:R-:W-:Y:S01]  /*56c0*/  LDS.U16 R5, [R58+0x422] ;  /* 0x000422003a057984 */ /* 0x000fe20000000400 */
[----:B------:R-:W-:Y:S03]  /*56d0*/  MUFU.SIN R209, R28 ;  /* 0x0000001c00d17308 */ /* 0x000fe60000000400 */
[----:B------:R-:W-:Y:S01]  /*56e0*/  LDS.U16 R6, [R57+0x424] ;  /* 0x0004240039067984 */ /* 0x000fe20000000400 */
[----:B------:R-:W-:Y:S01]  /*56f0*/  SEL R182, R4, R141, !P2 ;  /* 0x0000008d04b67207 */ /* 0x000fe20005000000 */
[C---:B--2---:R-:W-:Y:S02]  /*5700*/  FMUL.FTZ R30, R180.reuse, R207 ;  /* 0x000000cfb41e7220 */ /* 0x044fe40000410000 */
[----:B0-----:R-:W-:Y:S01]  /*5710*/  LDS.U16 R29, [R54+0x42a] ;  /* 0x00042a00361d7984 */ /* 0x001fe20000000400 */
[----:B------:R0:W-:Y:S01]  /*5720*/  MUFU.COS R211, R28 ;  /* 0x0000001c00d37308 */ /* 0x0001e20000000000 */
[----:B------:R-:W-:-:S02]  /*5730*/  FMUL.FTZ R31, R180, R31 ;  /* 0x0000001fb41f7220 */ /* 0x000fc40000410000 */
[----:B------:R-:W-:Y:S04]  /*5740*/  LDS.U16 R32, [R53+0x42c] ;  /* 0x00042c0035207984 */ /* 0x000fe80000000400 */
[----:B------:R-:W-:Y:S04]  /*5750*/  LDS.U16 R35, [R41+0x432] ;  /* 0x0004320029237984 */ /* 0x000fe80000000400 */
[----:B------:R-:W2:Y:S04]  /*5760*/  LDS.U16 R4, [R51+0x420] ;  /* 0x0004200033047984 */ /* 0x000ea80000000400 */
[----:B------:R-:W3:Y:S04]  /*5770*/  LDS.U16 R7, [R56+0x426] ;  /* 0x0004260038077984 */ /* 0x000ee80000000400 */
[----:B0-----:R-:W0:Y:S04]  /*5780*/  LDS.U16 R28, [R55+0x428] ;  /* 0x00042800371c7984 */ /* 0x001e280000000400 */
        /* <DEDUP_REMOVED lines=8> */
[----:B------:R-:W-:Y:S01]  /*5810*/  UMOV UR6, 0x400 ;  /* 0x0000040000067882 */ /* 0x000fe20000000000 */
[----:B-1----:R-:W1:Y:S01]  /*5820*/  MUFU.COS R193, R184 ;  /* 0x000000b800c17308 */ /* 0x002e620000000000 */
[----:B----4-:R-:W-:-:S07]  /*5830*/  ULEA UR6, UR7, UR6, 0x18 ;  /* 0x0000000607067291 */ /* 0x010fce000f8ec0ff */
[----:B------:R-:W4:Y:S01]  /*5840*/  MUFU.SIN R213, R184 ;  /* 0x000000b800d57308 */ /* 0x000f220000000400 */
[----:B------:R-:W-:Y:S02]  /*5850*/  LEA R182, R182, UR6, 0x3 ;  /* 0x00000006b6b67c11 */ /* 0x000fe4000f8e18ff */
[----:B------:R-:W-:-:S03]  /*5860*/  ISETP.NE.AND P1, PT, R154, 0x1f, PT ;  /* 0x0000001f9a00780c */ /* 0x000fc60003f25270 */
[----:B------:R4:W-:Y:S01]  /*5870*/  STS.64 [R182+0x1d10], R30 ;  /* 0x001d101eb6007388 */ /* 0x0009e20000000a00 */
[----:B--2---:R-:W-:Y:S02]  /*5880*/  HADD2.F32 R4, -RZ, R4.H0_H0 ;  /* 0x20000004ff047230 */ /* 0x004fe40000004100 */
[----:B-1----:R-:W-:Y:S01]  /*5890*/  FMUL.FTZ R190, R188, R193 ;  /* 0x000000c1bcbe7220 */ /* 0x002fe20000410000 */
[----:B---3--:R-:W-:Y:S02]  /*58a0*/  HADD2.F32 R7, -RZ, R7.H0_H0 ;  /* 0x20000007ff077230 */ /* 0x008fe40000004100 */
[----:B0-----:R-:W-:Y:S02]  /*58b0*/  HADD2.F32 R28, -RZ, R28.H0_H0 ;  /* 0x2000001cff1c7230 */ /* 0x001fe40000004100 */
[----:B----4-:R-:W-:Y:S02]  /*58c0*/  HADD2.F32 R182, -RZ, R5.H0_H0 ;  /* 0x20000005ffb67230 */ /* 0x010fe40000004100 */
[----:B------:R-:W-:-:S02]  /*58d0*/  HADD2.F32 R5, -RZ, R6.H0_H0 ;  /* 0x20000006ff057230 */ /* 0x000fc40000004100 */
[----:B------:R-:W-:Y:S02]  /*58e0*/  HADD2.F32 R6, -RZ, R29.H0_H0 ;  /* 0x2000001dff067230 */ /* 0x000fe40000004100 */
[----:B------:R-:W-:Y:S01]  /*58f0*/  FMUL.FTZ R188, R188, R213 ;  /* 0x000000d5bcbc7220 */ /* 0x000fe20000410000 */
[----:B------:R-:W-:Y:S02]  /*5900*/  HADD2.F32 R29, -RZ, R32.H0_H0 ;  /* 0x20000020ff1d7230 */ /* 0x000fe40000004100 */
[----:B------:R-:W-:Y:S02]  /*5910*/  HADD2.F32 R32, -RZ, R35.H0_H0 ;  /* 0x20000023ff207230 */ /* 0x000fe40000004100 */
[----:B-----5:R-:W-:Y:S02]  /*5920*/  HADD2.F32 R33, -RZ, R33.H0_H0 ;  /* 0x20000021ff217230 */ /* 0x020fe40000004100 */
        /* <DEDUP_REMOVED lines=54> */
.L_x_16253:
[----:B------:R0:W1:Y:S02]  /*5c90*/  LDS.64 R28, [R216+UR5+0x2d18] ;  /* 0x002d1805d81c7984 */ /* 0x0000640008000a00 */
.L_x_16254:
[----:B------:R-:W-:Y:S05]  /*5ca0*/  BSYNC.RECONVERGENT B0 ;  /* 0x0000000000007941 */ /* 0x000fea0003800200 */
.L_x_16252:
[----:B------:R-:W4:Y:S01]  /*5cb0*/  @P0 LDC R7, c[0x0][0x38c] ;  /* 0x0000e300ff070b82 */ /* 0x000f220000000800 */
[----:B--2---:R-:W-:Y:S01]  /*5cc0*/  @P0 IADD3 R4, PT, PT, R143, -0x2, RZ ;  /* 0xfffffffe8f040810 */ /* 0x004fe20007ffe0ff */
[-C--:B------:R-:W-:Y:S01]  /*5cd0*/  FMUL.FTZ R35, R171, R106.reuse ;  /* 0x0000006aab237220 */ /* 0x080fe20000410000 */
[----:B------:R-:W-:-:S03]  /*5ce0*/  FMUL.FTZ R33, R169, R106 ;  /* 0x0000006aa9217220 */ /* 0x000fc60000410000 */
[C---:B------:R-:W-:Y:S01]  /*5cf0*/  FMUL.FTZ R226, R94.reuse, R35 ;  /* 0x000000235ee27220 */ /* 0x040fe20000410000 */
[----:B------:R-:W-:-:S03]  /*5d00*/  FMUL.FTZ R222, R94, R33 ;  /* 0x000000215ede7220 */ /* 0x000fc60000410000 */
[C---:B------:R-:W-:Y:S01]  /*5d10*/  FMUL.FTZ R33, R203.reuse, R226 ;  /* 0x000000e2cb217220 */ /* 0x040fe20000410000 */
[----:B------:R-:W-:Y:S01]  /*5d20*/  FMUL.FTZ R35, R203, R222 ;  /* 0x000000decb237220 */ /* 0x000fe20000410000 */
[----:B----4-:R-:W-:Y:S01]  /*5d30*/  @P0 IMAD R7, R4, R7, UR4 ;  /* 0x0000000404070e24 */ /* 0x010fe2000f8e0207 */
[----:B------:R-:W-:-:S03]  /*5d40*/  CS2R R4, SRZ ;  /* 0x0000000000047805 */ /* 0x000fc6000001ff00 */
[----:B------:R-:W-:-:S05]  /*5d50*/  @P0 IMAD.WIDE R6, R7, 0x10, R8 ;  /* 0x0000001007060825 */ /* 0x000fca00078e0208 */
[----:B------:R2:W4:Y:S01]  /*5d60*/  @P0 LDG.E.64 R4, desc[UR16][R6.64+0x8] ;  /* 0x0000081006040981 */ /* 0x000522000c1e1b00 */
[----:B------:R-:W-:Y:S01]  /*5d70*/  FMUL.FTZ R228, R191, R104 ;  /* 0x00000068bfe47220 */ /* 0x000fe20000410000 */
[C---:B------:R-:W-:Y:S01]  /*5d80*/  FFMA.FTZ R33, R204.reuse, R222, -R33 ;  /* 0x000000decc217223 */ /* 0x040fe20000010821 */
[----:B------:R-:W-:Y:S01]  /*5d90*/  FMUL.FTZ R224, R189, R104 ;  /* 0x00000068bde07220 */ /* 0x000fe20000410000 */
[----:B------:R-:W-:Y:S01]  /*5da0*/  FFMA.FTZ R32, R204, R226, R35 ;  /* 0x000000e2cc207223 */ /* 0x000fe20000010023 */
[----:B------:R-:W-:Y:S01]  /*5db0*/  FMUL.FTZ R233, R185, R102 ;  /* 0x00000066b9e97220 */ /* 0x000fe20000410000 */
[----:B------:R-:W-:Y:S01]  /*5dc0*/  FFMA.FTZ R33, R91, R228, R33 ;  /* 0x000000e45b217223 */ /* 0x000fe20000010021 */
[----:B------:R-:W-:Y:S01]  /*5dd0*/  FMUL.FTZ R227, R187, R102 ;  /* 0x00000066bbe37220 */ /* 0x000fe20000410000 */
[----:B------:R-:W-:Y:S01]  /*5de0*/  FFMA.FTZ R32, R91, R224, R32 ;  /* 0x000000e05b207223 */ /* 0x000fe20000010020 */
[-C--:B------:R-:W-:Y:S01]  /*5df0*/  FMUL.FTZ R230, R183, R100.reuse ;  /* 0x00000064b7e67220 */ /* 0x080fe20000410000 */
[-C--:B------:R-:W-:Y:S01]  /*5e00*/  FMUL.FTZ R193, R201, R33.reuse ;  /* 0x00000021c9c17220 */ /* 0x080fe20000410000 */
[----:B------:R-:W-:Y:S01]  /*5e10*/  FMUL.FTZ R232, R181, R100 ;  /* 0x00000064b5e87220 */ /* 0x000fe20000410000 */
[----:B------:R-:W-:Y:S01]  /*5e20*/  FMUL.FTZ R35, R201, R32 ;  /* 0x00000020c9237220 */ /* 0x000fe20000410000 */
[----:B------:R-:W-:Y:S01]  /*5e30*/  FMUL.FTZ R221, R177, R98 ;  /* 0x00000062b1dd7220 */ /* 0x000fe20000410000 */
[C---:B------:R-:W-:Y:S01]  /*5e40*/  FFMA.FTZ R193, R202.reuse, R32, R193 ;  /* 0x00000020cac17223 */ /* 0x040fe200000100c1 */
[----:B------:R-:W-:Y:S01]  /*5e50*/  FMUL.FTZ R217, R179, R98 ;  /* 0x00000062b3d97220 */ /* 0x000fe20000410000 */
[----:B------:R-:W-:Y:S01]  /*5e60*/  FFMA.FTZ R34, R202, R33, -R35 ;  /* 0x00000021ca227223 */ /* 0x000fe20000010823 */
[----:B------:R-:W-:Y:S01]  /*5e70*/  FMUL.FTZ R207, R166, R97 ;  /* 0x00000061a6cf7220 */ /* 0x000fe20000410000 */
[----:B------:R-:W-:Y:S01]  /*5e80*/  FFMA.FTZ R193, R88, R233, R193 ;  /* 0x000000e958c17223 */ /* 0x000fe200000100c1 */
[----:B------:R-:W-:Y:S01]  /*5e90*/  FMUL.FTZ R209, R168, R97 ;  /* 0x00000061a8d17220 */ /* 0x000fe20000410000 */
[----:B------:R-:W-:Y:S01]  /*5ea0*/  FFMA.FTZ R34, R88, R227, R34 ;  /* 0x000000e358227223 */ /* 0x000fe20000010022 */
[-C--:B------:R-:W-:Y:S01]  /*5eb0*/  FMUL.FTZ R206, R173, R96.reuse ;  /* 0x00000060adce7220 */ /* 0x080fe20000410000 */
[-C--:B--2---:R-:W-:Y:S01]  /*5ec0*/  FMUL.FTZ R7, R199, R193.reuse ;  /* 0x000000c1c7077220 */ /* 0x084fe20000410000 */
[----:B------:R-:W-:Y:S01]  /*5ed0*/  FMUL.FTZ R208, R175, R96 ;  /* 0x00000060afd07220 */ /* 0x000fe20000410000 */
[-C--:B------:R-:W-:Y:S01]  /*5ee0*/  FMUL.FTZ R6, R199, R34.reuse ;  /* 0x00000022c7067220 */ /* 0x080fe20000410000 */
[----:B------:R-:W-:Y:S01]  /*5ef0*/  ISETP.GE.AND P1, PT, R112, 0x1, PT ;  /* 0x000000017000780c */ /* 0x000fe20003f26270 */
[C---:B------:R-:W-:Y:S01]  /*5f00*/  FFMA.FTZ R7, R200.reuse, R34, -R7 ;  /* 0x00000022c8077223 */ /* 0x040fe20000010807 */
[----:B------:R-:W-:Y:S01]  /*5f10*/  ISETP.NE.AND P3, PT, R215, 0x1f, PT ;  /* 0x0000001fd700780c */ /* 0x000fe20003f65270 */
[----:B------:R-:W-:Y:S01]  /*5f20*/  FFMA.FTZ R6, R200, R193, R6 ;  /* 0x000000c1c8067223 */ /* 0x000fe20000010006 */
[----:B------:R-:W-:Y:S01]  /*5f30*/  ULEA UR7, UR4, UR6, 0x4 ;  /* 0x0000000604077291 */ /* 0x000fe2000f8e20ff */
[C---:B------:R-:W-:Y:S01]  /*5f40*/  FFMA.FTZ R7, R85.reuse, R230, R7 ;  /* 0x000000e655077223 */ /* 0x040fe20000010007 */
[----:B------:R-:W-:Y:S01]  /*5f50*/  BSSY.RECONVERGENT B0, `(.L_x_16255) ;  /* 0x00000df000007945 */ /* 0x000fe20003800200 */
[----:B------:R-:W-:-:S02]  /*5f60*/  FFMA.FTZ R6, R85, R232, R6 ;  /* 0x000000e855067223 */ /* 0x000fc40000010006 */
[CC--:B------:R-:W-:Y:S02]  /*5f70*/  FMUL.FTZ R35, R197.reuse, R7.reuse ;  /* 0x00000007c5237220 */ /* 0x0c0fe40000410000 */
[-C--:B------:R-:W-:Y:S02]  /*5f80*/  FMUL.FTZ R33, R197, R6.reuse ;  /* 0x00000006c5217220 */ /* 0x080fe40000410000 */
[C---:B------:R-:W-:Y:S02]  /*5f90*/  FFMA.FTZ R35, R198.reuse, R6, R35 ;  /* 0x00000006c6237223 */ /* 0x040fe40000010023 */
[----:B------:R-:W-:Y:S02]  /*5fa0*/  FFMA.FTZ R32, R198, R7, -R33 ;  /* 0x00000007c6207223 */ /* 0x000fe40000010821 */
[C---:B------:R-:W-:Y:S02]  /*5fb0*/  FFMA.FTZ R35, R82.reuse, R221, R35 ;  /* 0x000000dd52237223 */ /* 0x040fe40000010023 */
[----:B------:R-:W-:-:S02]  /*5fc0*/  FFMA.FTZ R32, R82, R217, R32 ;  /* 0x000000d952207223 */ /* 0x000fc40000010020 */
[C---:B------:R-:W-:Y:S02]  /*5fd0*/  FMUL.FTZ R7, R195.reuse, R35 ;  /* 0x00000023c3077220 */ /* 0x040fe40000410000 */
[-C--:B------:R-:W-:Y:S02]  /*5fe0*/  FMUL.FTZ R6, R195, R32.reuse ;  /* 0x00000020c3067220 */ /* 0x080fe40000410000 */
[C---:B------:R-:W-:Y:S01]  /*5ff0*/  FFMA.FTZ R32, R196.reuse, R32, -R7 ;  /* 0x00000020c4207223 */ /* 0x040fe20000010807 */
[C---:B------:R-:W-:Y:S01]  /*6000*/  FMUL.FTZ R7, R31.reuse, R203 ;  /* 0x000000cb1f077220 */ /* 0x040fe20000410000 */
[----:B------:R-:W-:Y:S01]  /*6010*/  FFMA.FTZ R35, R196, R35, R6 ;  /* 0x00000023c4237223 */ /* 0x000fe20000010006 */
[C---:B------:R-:W-:Y:S02]  /*6020*/  FMUL.FTZ R6, R30.reuse, R203 ;  /* 0x000000cb1e067220 */ /* 0x040fe40000410000 */
[-C--:B------:R-:W-:Y:S01]  /*6030*/  FFMA.FTZ R7, R30, R204.reuse, -R7 ;  /* 0x000000cc1e077223 */ /* 0x080fe20000010807 */
        /* <DEDUP_REMOVED lines=8> */
[C---:B------:R-:W-:Y:S01]  /*60c0*/  FFMA.FTZ R34, R194.reuse, R193, R34 ;  /* 0x000000c1c2227223 */ /* 0x040fe20000010022 */
[----:B------:R-:W-:Y:S02]  /*60d0*/  FFMA.FTZ R211, R194, R35, -R211 ;  /* 0x00000023c2d37223 */ /* 0x000fe400000108d3 */
[----:B------:R-:W-:Y:S01]  /*60e0*/  FFMA.FTZ R33, R202, R7, -R33 ;  /* 0x00000007ca217223 */ /* 0x000fe20000010821 */
[----:B------:R-:W-:Y:S01]  /*60f0*/  FFMA.FTZ R193, R79, R206, R34 ;  /* 0x000000ce4fc17223 */ /* 0x000fe20000010022 */
[----:B------:R-:W-:Y:S01]  /*6100*/  FMUL.FTZ R7, R199, R32 ;  /* 0x00000020c7077220 */ /* 0x000fe20000410000 */
[----:B------:R-:W-:Y:S01]  /*6110*/  FFMA.FTZ R211, R79, R208, R211 ;  /* 0x000000d04fd37223 */ /* 0x000fe200000100d3 */
[----:B------:R-:W-:Y:S01]  /*6120*/  FMUL.FTZ R35, R199, R33 ;  /* 0x00000021c7237220 */ /* 0x000fe20000410000 */
[----:B------:R-:W-:Y:S01]  /*6130*/  FMUL.FTZ R219, R188, R193 ;  /* 0x000000c1bcdb7220 */ /* 0x000fe20000410000 */
[----:B------:R-:W-:Y:S01]  /*6140*/  FFMA.FTZ R7, R200, R33, -R7 ;  /* 0x00000021c8077223 */ /* 0x000fe20000010807 */
[-C--:B------:R-:W-:Y:S01]  /*6150*/  FMUL.FTZ R6, R188, R211.reuse ;  /* 0x000000d3bc067220 */ /* 0x080fe20000410000 */
[----:B------:R-:W-:Y:S01]  /*6160*/  FFMA.FTZ R35, R200, R32, R35 ;  /* 0x00000020c8237223 */ /* 0x000fe20000010023 */
[C---:B------:R-:W-:Y:S01]  /*6170*/  FFMA.FTZ R32, R190.reuse, R211, -R219 ;  /* 0x000000d3be207223 */ /* 0x040fe200000108db */
[C---:B------:R-:W-:Y:S01]  /*6180*/  FMUL.FTZ R33, R197.reuse, R7 ;  /* 0x00000007c5217220 */ /* 0x040fe20000410000 */
[----:B------:R-:W-:Y:S01]  /*6190*/  FFMA.FTZ R219, R190, R193, R6 ;  /* 0x000000c1bedb7223 */ /* 0x000fe20000010006 */
[-C--:B------:R-:W-:Y:S01]  /*61a0*/  FMUL.FTZ R193, R162, R95.reuse ;  /* 0x0000005fa2c17220 */ /* 0x080fe20000410000 */
[----:B------:R-:W-:Y:S01]  /*61b0*/  FMUL.FTZ R211, R164, R95 ;  /* 0x0000005fa4d37220 */ /* 0x000fe20000410000 */
[-C--:B------:R-:W-:Y:S01]  /*61c0*/  FFMA.FTZ R33, R198, R35.reuse, R33 ;  /* 0x00000023c6217223 */ /* 0x080fe20000010021 */
[----:B------:R-:W-:Y:S01]  /*61d0*/  FMUL.FTZ R35, R197, R35 ;  /* 0x00000023c5237220 */ /* 0x000fe20000410000 */
[----:B------:R-:W-:-:S02]  /*61e0*/  FFMA.FTZ R6, R78, R193, R219 ;  /* 0x000000c14e067223 */ /* 0x000fc400000100db */
[C---:B------:R-:W-:Y:S01]  /*61f0*/  FMUL.FTZ R219, R195.reuse, R33 ;  /* 0x00000021c3db7220 */ /* 0x040fe20000410000 */
[----:B------:R-:W-:Y:S01]  /*6200*/  FFMA.FTZ R35, R198, R7, -R35 ;  /* 0x00000007c6237223 */ /* 0x000fe20000010823 */
[----:B------:R-:W-:Y:S01]  /*6210*/  FFMA.FTZ R7, R78, R211, R32 ;  /* 0x000000d34e077223 */ /* 0x000fe20000010020 */
[----:B------:R-:W2:Y:S02]  /*6220*/  SHFL.UP PT, R212, R6, 0x1, RZ ;  /* 0x0420000006d47989 */ /* 0x000ea400000e00ff */
[-C--:B------:R-:W-:Y:S01]  /*6230*/  FMUL.FTZ R32, R195, R35.reuse ;  /* 0x00000023c3207220 */ /* 0x080fe20000410000 */
[C---:B------:R-:W-:Y:S01]  /*6240*/  FFMA.FTZ R219, R196.reuse, R35, -R219 ;  /* 0x00000023c4db7223 */ /* 0x040fe200000108db */
[----:B------:R-:W5:Y:S02]  /*6250*/  SHFL.UP PT, R210, R7, 0x1, RZ ;  /* 0x0420000007d27989 */ /* 0x000f6400000e00ff */
        /* <DEDUP_REMOVED lines=9> */
[----:B--2---:R-:W-:-:S03]  /*62f0*/  FMUL.FTZ R34, R32, R212 ;  /* 0x000000d420227220 */ /* 0x004fc60000410000 */
[C---:B------:R-:W-:Y:S01]  /*6300*/  FMUL.FTZ R35, R33.reuse, R212 ;  /* 0x000000d421237220 */ /* 0x040fe20000410000 */
[-C--:B-----5:R-:W-:Y:S02]  /*6310*/  FFMA.FTZ R219, R33, R210.reuse, R34 ;  /* 0x000000d221db7223 */ /* 0x0a0fe40000010022 */
[----:B------:R-:W2:Y:S01]  /*6320*/  SHFL.UP PT, R34, R33, 0x1, RZ ;  /* 0x0420000021227989 */ /* 0x000ea200000e00ff */
[----:B------:R-:W-:Y:S01]  /*6330*/  FFMA.FTZ R212, R32, R210, -R35 ;  /* 0x000000d220d47223 */ /* 0x000fe20000010823 */
[----:B------:R-:W-:Y:S01]  /*6340*/  @P1 FADD.FTZ R6, R6, R219 ;  /* 0x000000db06061221 */ /* 0x000fe20000010000 */
[-C--:B-1-3--:R-:W-:Y:S01]  /*6350*/  FMUL.FTZ R219, R190, R29.reuse ;  /* 0x0000001dbedb7220 */ /* 0x08afe20000410000 */
[----:B------:R-:W1:Y:S01]  /*6360*/  SHFL.UP PT, R210, R32, 0x1, RZ ;  /* 0x0420000020d27989 */ /* 0x000e6200000e00ff */
[----:B------:R-:W-:Y:S01]  /*6370*/  @P1 FADD.FTZ R7, R7, R212 ;  /* 0x000000d407071221 */ /* 0x000fe20000010000 */
[C---:B------:R-:W-:Y:S01]  /*6380*/  FMUL.FTZ R35, R188.reuse, R29 ;  /* 0x0000001dbc237220 */ /* 0x040fe20000410000 */
[-C--:B------:R-:W-:Y:S01]  /*6390*/  FFMA.FTZ R219, -R188, R28.reuse, -R219 ;  /* 0x0000001cbcdb7223 */ /* 0x080fe200000109db */
[----:B------:R-:W3:Y:S02]  /*63a0*/  SHFL.UP PT, R234, R6, 0x2, RZ ;  /* 0x0440000006ea7989 */ /* 0x000ee400000e00ff */
[----:B------:R-:W-:Y:S01]  /*63b0*/  FFMA.FTZ R35, R190, R28, -R35 ;  /* 0x0000001cbe237223 */ /* 0x000fe20000010823 */
[C---:B------:R-:W-:Y:S01]  /*63c0*/  FMUL.FTZ R212, R192.reuse, R219 ;  /* 0x000000dbc0d47220 */ /* 0x040fe20000410000 */
[----:B------:R-:W5:Y:S02]  /*63d0*/  SHFL.UP PT, R218, R7, 0x2, RZ ;  /* 0x0440000007da7989 */ /* 0x000f6400000e00ff */
[-C--:B------:R-:W-:Y:S01]  /*63e0*/  FMUL.FTZ R235, R192, R35.reuse ;  /* 0x00000023c0eb7220 */ /* 0x080fe20000410000 */
[----:B------:R-:W-:-:S03]  /*63f0*/  FFMA.FTZ R35, R194, R35, R212 ;  /* 0x00000023c2237223 */ /* 0x000fc600000100d4 */
[----:B------:R-:W-:Y:S01]  /*6400*/  FFMA.FTZ R235, R194, R219, -R235 ;  /* 0x000000dbc2eb7223 */ /* 0x000fe200000108eb */
[----:B------:R-:W-:-:S03]  /*6410*/  FMUL.FTZ R236, R195, R35 ;  /* 0x00000023c3ec7220 */ /* 0x000fc60000410000 */
[----:B------:R-:W-:Y:S01]  /*6420*/  FMUL.FTZ R237, R195, R235 ;  /* 0x000000ebc3ed7220 */ /* 0x000fe20000410000 */
[-C--:B--2---:R-:W-:Y:S01]  /*6430*/  FMUL.FTZ R212, R32, R34.reuse ;  /* 0x0000002220d47220 */ /* 0x084fe20000410000 */
[C---:B------:R-:W-:Y:S02]  /*6440*/  FMUL.FTZ R219, R33.reuse, R34 ;  /* 0x0000002221db7220 */ /* 0x040fe40000410000 */
[C---:B------:R-:W-:Y:S01]  /*6450*/  FFMA.FTZ R34, R196.reuse, R35, R237 ;  /* 0x00000023c4227223 */ /* 0x040fe200000100ed */
[----:B------:R-:W-:Y:S01]  /*6460*/  FFMA.FTZ R35, R196, R235, -R236 ;  /* 0x000000ebc4237223 */ /* 0x000fe200000108ec */
[-C--:B-1----:R-:W-:Y:S01]  /*6470*/  @P1 FFMA.FTZ R33, R33, R210.reuse, R212 ;  /* 0x000000d221211223 */ /* 0x082fe200000100d4 */
[----:B------:R-:W-:Y:S01]  /*6480*/  @P1 FFMA.FTZ R32, R32, R210, -R219 ;  /* 0x000000d220201223 */ /* 0x000fe200000108db */
[----:B------:R-:W-:Y:S01]  /*6490*/  ISETP.GE.AND P1, PT, R112, 0x2, PT ;  /* 0x000000027000780c */ /* 0x000fe20003f26270 */
[----:B------:R-:W-:Y:S01]  /*64a0*/  FMUL.FTZ R235, R188, R231 ;  /* 0x000000e7bceb7220 */ /* 0x000fe20000410000 */
[CC--:B---3--:R-:W-:Y:S01]  /*64b0*/  FMUL.FTZ R219, R33.reuse, R234.reuse ;  /* 0x000000ea21db7220 */ /* 0x0c8fe20000410000 */
[----:B------:R-:W-:Y:S01]  /*64c0*/  FMUL.FTZ R234, R32, R234 ;  /* 0x000000ea20ea7220 */ /* 0x000fe20000410000 */
[----:B------:R-:W1:Y:S01]  /*64d0*/  SHFL.UP PT, R210, R33, 0x2, RZ ;  /* 0x0440000021d27989 */ /* 0x000e6200000e00ff */
[-C--:B------:R-:W-:Y:S01]  /*64e0*/  FMUL.FTZ R236, R188, R229.reuse ;  /* 0x000000e5bcec7220 */ /* 0x080fe20000410000 */
[-C--:B-----5:R-:W-:Y:S01]  /*64f0*/  FFMA.FTZ R212, R32, R218.reuse, -R219 ;  /* 0x000000da20d47223 */ /* 0x0a0fe200000108db */
[----:B------:R-:W-:Y:S01]  /*6500*/  FFMA.FTZ R219, R33, R218, R234 ;  /* 0x000000da21db7223 */ /* 0x000fe200000100ea */
[C---:B------:R-:W-:Y:S01]  /*6510*/  FFMA.FTZ R234, R190.reuse, R229, -R235 ;  /* 0x000000e5beea7223 */ /* 0x040fe200000108eb */
[----:B------:R-:W2:Y:S01]  /*6520*/  SHFL.UP PT, R218, R32, 0x2, RZ ;  /* 0x0440000020da7989 */ /* 0x000ea200000e00ff */
[----:B------:R-:W-:-:S02]  /*6530*/  FFMA.FTZ R236, R190, R231, R236 ;  /* 0x000000e7beec7223 */ /* 0x000fc400000100ec */
[----:B------:R-:W-:Y:S01]  /*6540*/  FADD.FTZ R237, R223, R234 ;  /* 0x000000eadfed7221 */ /* 0x000fe20000010000 */
[----:B------:R-:W-:Y:S01]  /*6550*/  @P1 FADD.FTZ R6, R6, R219 ;  /* 0x000000db06061221 */ /* 0x000fe20000010000 */
[----:B------:R-:W-:Y:S01]  /*6560*/  FADD.FTZ R235, R225, R236 ;  /* 0x000000ece1eb7221 */ /* 0x000fe20000010000 */
[----:B------:R-:W-:Y:S01]  /*6570*/  @P1 FADD.FTZ R7, R7, R212 ;  /* 0x000000d407071221 */ /* 0x000fe20000010000 */
[C---:B------:R-:W-:Y:S01]  /*6580*/  FMUL.FTZ R219, R192.reuse, R237 ;  /* 0x000000edc0db7220 */ /* 0x040fe20000410000 */
[CC--:B------:R-:W-:Y:S01]  /*6590*/  FMUL.FTZ R236, R197.reuse, R34.reuse ;  /* 0x00000022c5ec7220 */ /* 0x0c0fe20000410000 */
[-C--:B------:R-:W-:Y:S01]  /*65a0*/  FMUL.FTZ R234, R192, R235.reuse ;  /* 0x000000ebc0ea7220 */ /* 0x080fe20000410000 */
[----:B------:R-:W3:Y:S01]  /*65b0*/  SHFL.UP PT, R212, R6, 0x4, RZ ;  /* 0x0480000006d47989 */ /* 0x000ee200000e00ff */
[----:B------:R-:W-:Y:S01]  /*65c0*/  FFMA.FTZ R235, R194, R235, R219 ;  /* 0x000000ebc2eb7223 */ /* 0x000fe200000100db */
[-C--:B------:R-:W-:Y:S01]  /*65d0*/  FMUL.FTZ R219, R197, R35.reuse ;  /* 0x00000023c5db7220 */ /* 0x080fe20000410000 */
[----:B------:R-:W-:Y:S01]  /*65e0*/  FFMA.FTZ R240, R198, R35, -R236 ;  /* 0x00000023c6f07223 */ /* 0x000fe200000108ec */
[----:B------:R-:W-:Y:S01]  /*65f0*/  FFMA.FTZ R234, R194, R237, -R234 ;  /* 0x000000edc2ea7223 */ /* 0x000fe200000108ea */
[----:B------:R-:W-:Y:S01]  /*6600*/  FADD.FTZ R235, R220, R235 ;  /* 0x000000ebdceb7221 */ /* 0x000fe20000010000 */
[----:B------:R-:W-:Y:S01]  /*6610*/  FFMA.FTZ R238, R198, R34, R219 ;  /* 0x00000022c6ee7223 */ /* 0x000fe200000100db */
[----:B------:R-:W-:Y:S01]  /*6620*/  FMUL.FTZ R241, R199, R240 ;  /* 0x000000f0c7f17220 */ /* 0x000fe20000410000 */
[----:B------:R-:W5:Y:S01]  /*6630*/  SHFL.UP PT, R219, R7, 0x4, RZ ;  /* 0x0480000007db7989 */ /* 0x000f6200000e00ff */
[-C--:B-1----:R-:W-:Y:S01]  /*6640*/  FMUL.FTZ R35, R33, R210.reuse ;  /* 0x000000d221237220 */ /* 0x082fe20000410000 */
[----:B------:R-:W-:Y:S01]  /*6650*/  FMUL.FTZ R210, R32, R210 ;  /* 0x000000d220d27220 */ /* 0x000fe20000410000 */
[----:B------:R-:W-:Y:S01]  /*6660*/  FADD.FTZ R234, R213, R234 ;  /* 0x000000ead5ea7221 */ /* 0x000fe20000010000 */
[-C--:B------:R-:W-:Y:S01]  /*6670*/  FMUL.FTZ R239, R195, R235.reuse ;  /* 0x000000ebc3ef7220 */ /* 0x080fe20000410000 */
[----:B------:R-:W-:Y:S01]  /*6680*/  FFMA.FTZ R34, R200, R238, R241 ;  /* 0x000000eec8227223 */ /* 0x000fe200000100f1 */
[-C--:B--2---:R-:W-:Y:S01]  /*6690*/  @P1 FFMA.FTZ R33, R33, R218.reuse, R210 ;  /* 0x000000da21211223 */ /* 0x084fe200000100d2 */
[----:B------:R-:W-:Y:S01]  /*66a0*/  @P1 FFMA.FTZ R32, R32, R218, -R35 ;  /* 0x000000da20201223 */ /* 0x000fe20000010823 */
[-C--:B------:R-:W-:Y:S01]  /*66b0*/  FMUL.FTZ R35, R195, R234.reuse ;  /* 0x000000eac3237220 */ /* 0x080fe20000410000 */
[----:B------:R-:W-:Y:S01]  /*66c0*/  ISETP.GE.AND P1, PT, R112, 0x4, PT ;  /* 0x000000047000780c */ /* 0x000fe20003f26270 */
[C---:B------:R-:W-:Y:S01]  /*66d0*/  FFMA.FTZ R236, R196.reuse, R234, -R239 ;  /* 0x000000eac4ec7223 */ /* 0x040fe200000108ef */
[----:B------:R-:W1:Y:S01]  /*66e0*/  SHFL.UP PT, R218, R33, 0x4, RZ ;  /* 0x0480000021da7989 */ /* 0x000e6200000e00ff */
[----:B------:R-:W-:Y:S01]  /*66f0*/  FFMA.FTZ R237, R196, R235, R35 ;  /* 0x000000ebc4ed7223 */ /* 0x000fe20000010023 */
[----:B------:R-:W-:Y:S01]  /*6700*/  FMUL.FTZ R35, R199, R238 ;  /* 0x000000eec7237220 */ /* 0x000fe20000410000 */
[----:B------:R-:W-:Y:S01]  /*6710*/  FADD.FTZ R236, R205, R236 ;  /* 0x000000eccdec7221 */ /* 0x000fe20000010000 */
[----:B------:R-:W2:Y:S01]  /*6720*/  SHFL.UP PT, R210, R32, 0x4, RZ ;  /* 0x0480000020d27989 */ /* 0x000ea200000e00ff */
[CC--:B---3--:R-:W-:Y:S01]  /*6730*/  FMUL.FTZ R235, R33.reuse, R212.reuse ;  /* 0x000000d421eb7220 */ /* 0x0c8fe20000410000 */
[----:B------:R-:W-:Y:S01]  /*6740*/  FMUL.FTZ R234, R32, R212 ;  /* 0x000000d420ea7220 */ /* 0x000fe20000410000 */
[----:B------:R-:W-:Y:S01]  /*6750*/  FADD.FTZ R237, R174, R237 ;  /* 0x000000edaeed7221 */ /* 0x000fe20000010000 */
[----:B------:R-:W-:Y:S01]  /*6760*/  FFMA.FTZ R35, R200, R240, -R35 ;  /* 0x000000f0c8237223 */ /* 0x000fe20000010823 */
[-C--:B-----5:R-:W-:Y:S01]  /*6770*/  FFMA.FTZ R212, R32, R219.reuse, -R235 ;  /* 0x000000db20d47223 */ /* 0x0a0fe200000108eb */
[----:B------:R-:W-:Y:S01]  /*6780*/  FFMA.FTZ R219, R33, R219, R234 ;  /* 0x000000db21db7223 */ /* 0x000fe200000100ea */
[----:B------:R-:W-:-:S02]  /*6790*/  FMUL.FTZ R235, R197, R237 ;  /* 0x000000edc5eb7220 */ /* 0x000fc40000410000 */
[----:B------:R-:W-:Y:S01]  /*67a0*/  @P1 FADD.FTZ R7, R7, R212 ;  /* 0x000000d407071221 */ /* 0x000fe20000010000 */
[----:B------:R-:W-:Y:S01]  /*67b0*/  @P1 FADD.FTZ R6, R6, R219 ;  /* 0x000000db06061221 */ /* 0x000fe20000010000 */
[-C--:B------:R-:W-:Y:S01]  /*67c0*/  FMUL.FTZ R219, R197, R236.reuse ;  /* 0x000000ecc5db7220 */ /* 0x080fe20000410000 */
[----:B------:R-:W-:-:S03]  /*67d0*/  FFMA.FTZ R235, R198, R236, -R235 ;  /* 0x000000ecc6eb7223 */ /* 0x000fc600000108eb */
[----:B------:R-:W3:Y:S01]  /*67e0*/  SHFL.UP PT, R234, R6, 0x8, RZ ;  /* 0x0500000006ea7989 */ /* 0x000ee200000e00ff */
[-C--:B-1----:R-:W-:Y:S01]  /*67f0*/  FMUL.FTZ R212, R32, R218.reuse ;  /* 0x000000da20d47220 */ /* 0x082fe20000410000 */
[----:B------:R-:W-:Y:S01]  /*6800*/  FFMA.FTZ R237, R198, R237, R219 ;  /* 0x000000edc6ed7223 */ /* 0x000fe200000100db */
[C---:B------:R-:W-:Y:S01]  /*6810*/  FMUL.FTZ R219, R33.reuse, R218 ;  /* 0x000000da21db7220 */ /* 0x040fe20000410000 */
[----:B------:R-:W-:Y:S01]  /*6820*/  FADD.FTZ R235, R176, R235 ;  /* 0x000000ebb0eb7221 */ /* 0x000fe20000010000 */
[-C--:B--2---:R-:W-:Y:S01]  /*6830*/  @P1 FFMA.FTZ R33, R33, R210.reuse, R212 ;  /* 0x000000d221211223 */ /* 0x084fe200000100d4 */
[----:B------:R-:W1:Y:S01]  /*6840*/  SHFL.UP PT, R218, R7, 0x8, RZ ;  /* 0x0500000007da7989 */ /* 0x000e6200000e00ff */
[----:B------:R-:W-:Y:S01]  /*6850*/  @P1 FFMA.FTZ R32, R32, R210, -R219 ;  /* 0x000000d220201223 */ /* 0x000fe200000108db */
[CC--:B------:R-:W-:Y:S01]  /*6860*/  FMUL.FTZ R212, R201.reuse, R34.reuse ;  /* 0x00000022c9d47220 */ /* 0x0c0fe20000410000 */
[-C--:B------:R-:W-:Y:S01]  /*6870*/  FMUL.FTZ R219, R201, R35.reuse ;  /* 0x00000023c9db7220 */ /* 0x080fe20000410000 */
[----:B------:R-:W2:Y:S01]  /*6880*/  SHFL.UP PT, R210, R33, 0x8, RZ ;  /* 0x0500000021d27989 */ /* 0x000ea200000e00ff */
[----:B------:R-:W-:Y:S01]  /*6890*/  FADD.FTZ R237, R178, R237 ;  /* 0x000000edb2ed7221 */ /* 0x000fe20000010000 */
[----:B------:R-:W-:Y:S01]  /*68a0*/  FFMA.FTZ R212, R202, R35, -R212 ;  /* 0x00000023cad47223 */ /* 0x000fe200000108d4 */
[----:B------:R-:W-:Y:S01]  /*68b0*/  ISETP.GE.AND P1, PT, R112, 0x8, PT ;  /* 0x000000087000780c */ /* 0x000fe20003f26270 */
[----:B------:R-:W5:Y:S01]  /*68c0*/  SHFL.UP PT, R35, R32, 0x8, RZ ;  /* 0x0500000020237989 */ /* 0x000f6200000e00ff */
[C---:B------:R-:W-:Y:S01]  /*68d0*/  FMUL.FTZ R236, R199.reuse, R237 ;  /* 0x000000edc7ec7220 */ /* 0x040fe20000410000 */
[----:B------:R-:W-:Y:S01]  /*68e0*/  FFMA.FTZ R34, R202, R34, R219 ;  /* 0x00000022ca227223 */ /* 0x000fe200000100db */
[----:B------:R-:W-:-:S02]  /*68f0*/  FMUL.FTZ R219, R199, R235 ;  /* 0x000000ebc7db7220 */ /* 0x000fc40000410000 */
[C---:B------:R-:W-:Y:S02]  /*6900*/  FFMA.FTZ R239, R200.reuse, R235, -R236 ;  /* 0x000000ebc8ef7223 */ /* 0x040fe400000108ec */
[----:B------:R-:W-:Y:S02]  /*6910*/  FFMA.FTZ R237, R200, R237, R219 ;  /* 0x000000edc8ed7223 */ /* 0x000fe400000100db */
[----:B------:R-:W-:Y:S01]  /*6920*/  FADD.FTZ R239, R180, R239 ;  /* 0x000000efb4ef7221 */ /* 0x000fe20000010000 */
[-C--:B---3--:R-:W-:Y:S01]  /*6930*/  FMUL.FTZ R236, R32, R234.reuse ;  /* 0x000000ea20ec7220 */ /* 0x088fe20000410000 */
[C---:B------:R-:W-:Y:S01]  /*6940*/  FMUL.FTZ R219, R33.reuse, R234 ;  /* 0x000000ea21db7220 */ /* 0x040fe20000410000 */
[----:B------:R-:W-:Y:S02]  /*6950*/  FADD.FTZ R237, R182, R237 ;  /* 0x000000edb6ed7221 */ /* 0x000fe40000010000 */
[-C--:B-1----:R-:W-:Y:S01]  /*6960*/  FFMA.FTZ R235, R33, R218.reuse, R236 ;  /* 0x000000da21eb7223 */ /* 0x082fe200000100ec */
[----:B------:R-:W-:-:S03]  /*6970*/  FFMA.FTZ R234, R32, R218, -R219 ;  /* 0x000000da20ea7223 */ /* 0x000fc600000108db */
[----:B------:R-:W-:Y:S01]  /*6980*/  @P1 FADD.FTZ R6, R6, R235 ;  /* 0x000000eb06061221 */ /* 0x000fe20000010000 */
[-C--:B--2---:R-:W-:Y:S01]  /*6990*/  FMUL.FTZ R218, R32, R210.reuse ;  /* 0x000000d220da7220 */ /* 0x084fe20000410000 */
[----:B------:R-:W-:Y:S01]  /*69a0*/  FMUL.FTZ R235, R201, R239 ;  /* 0x000000efc9eb7220 */ /* 0x000fe20000410000 */
[----:B------:R-:W-:Y:S01]  /*69b0*/  FMUL.FTZ R219, R33, R210 ;  /* 0x000000d221db7220 */ /* 0x000fe20000410000 */
[----:B------:R-:W-:Y:S01]  /*69c0*/  @P1 FADD.FTZ R7, R7, R234 ;  /* 0x000000ea07071221 */ /* 0x000fe20000010000 */
[----:B-----5:R-:W-:Y:S01]  /*69d0*/  @P1 FFMA.FTZ R33, R33, R35, R218 ;  /* 0x0000002321211223 */ /* 0x020fe200000100da */
[----:B------:R-:W1:Y:S01]  /*69e0*/  SHFL.UP PT, R234, R6, 0x10, RZ ;  /* 0x0600000006ea7989 */ /* 0x000e6200000e00ff */
[-C--:B------:R-:W-:Y:S01]  /*69f0*/  FFMA.FTZ R235, R202, R237.reuse, R235 ;  /* 0x000000edcaeb7223 */ /* 0x080fe200000100eb */
[----:B------:R-:W-:Y:S01]  /*6a00*/  FMUL.FTZ R237, R201, R237 ;  /* 0x000000edc9ed7220 */ /* 0x000fe20000410000 */
[----:B------:R-:W-:Y:S01]  /*6a10*/  @P1 FFMA.FTZ R32, R32, R35, -R219 ;  /* 0x0000002320201223 */ /* 0x000fe200000108db */
[C---:B------:R-:W-:Y:S01]  /*6a20*/  FMUL.FTZ R219, R203.reuse, R212 ;  /* 0x000000d4cbdb7220 */ /* 0x040fe20000410000 */
[----:B------:R-:W2:Y:S01]  /*6a30*/  SHFL.UP PT, R218, R7, 0x10, RZ ;  /* 0x0600000007da7989 */ /* 0x000ea200000e00ff */
[----:B------:R-:W-:Y:S01]  /*6a40*/  FFMA.FTZ R237, R202, R239, -R237 ;  /* 0x000000efcaed7223 */ /* 0x000fe200000108ed */
[----:B------:R-:W-:Y:S01]  /*6a50*/  FADD.FTZ R235, R186, R235 ;  /* 0x000000ebbaeb7221 */ /* 0x000fe20000010000 */
[-C--:B------:R-:W-:Y:S01]  /*6a60*/  FFMA.FTZ R210, R204, R34.reuse, R219 ;  /* 0x00000022ccd27223 */ /* 0x080fe200000100db */
[----:B------:R-:W3:Y:S01]  /*6a70*/  SHFL.UP PT, R35, R33, 0x10, RZ ;  /* 0x0600000021237989 */ /* 0x000ee200000e00ff */
[C---:B------:R-:W-:Y:S01]  /*6a80*/  FMUL.FTZ R219, R203.reuse, R34 ;  /* 0x00000022cbdb7220 */ /* 0x040fe20000410000 */
[----:B------:R-:W-:Y:S01]  /*6a90*/  FADD.FTZ R237, R184, R237 ;  /* 0x000000edb8ed7221 */ /* 0x000fe20000010000 */
[----:B------:R-:W-:Y:S01]  /*6aa0*/  ISETP.GE.AND P1, PT, R112, 0x10, PT ;  /* 0x000000107000780c */ /* 0x000fe20003f26270 */
[----:B------:R-:W5:Y:S01]  /*6ab0*/  SHFL.UP PT, R34, R32, 0x10, RZ ;  /* 0x0600000020227989 */ /* 0x000f6200000e00ff */
[----:B------:R-:W-:Y:S01]  /*6ac0*/  FFMA.FTZ R212, R204, R212, -R219 ;  /* 0x000000d4ccd47223 */ /* 0x000fe200000108db */
[----:B------:R-:W-:-:S04]  /*6ad0*/  FMUL.FTZ R236, R203, R237 ;  /* 0x000000edcbec7220 */ /* 0x000fc80000410000 */
[-C--:B------:R-:W-:Y:S01]  /*6ae0*/  FFMA.FTZ R239, R204, R235.reuse, R236 ;  /* 0x000000ebccef7223 */ /* 0x080fe200000100ec */
[----:B------:R-:W-:-:S04]  /*6af0*/  FMUL.FTZ R236, R203, R235 ;  /* 0x000000ebcbec7220 */ /* 0x000fc80000410000 */
[----:B------:R-:W-:Y:S01]  /*6b00*/  FFMA.FTZ R237, R204, R237, -R236 ;  /* 0x000000edcced7223 */ /* 0x000fe200000108ec */
[-C--:B-1----:R-:W-:Y:S01]  /*6b10*/  FMUL.FTZ R219, R33, R234.reuse ;  /* 0x000000ea21db7220 */ /* 0x082fe20000410000 */
[----:B------:R-:W-:-:S03]  /*6b20*/  FMUL.FTZ R236, R32, R234 ;  /* 0x000000ea20ec7220 */ /* 0x000fc60000410000 */
[CC--:B--2---:R-:W-:Y:S01]  /*6b30*/  FFMA.FTZ R234, R32.reuse, R218.reuse, -R219 ;  /* 0x000000da20ea7223 */ /* 0x0c4fe200000108db */
[C---:B------:R-:W-:Y:S02]  /*6b40*/  FFMA.FTZ R235, R33.reuse, R218, R236 ;  /* 0x000000da21eb7223 */ /* 0x040fe400000100ec */
[----:B------:R1:W2:Y:S01]  /*6b50*/  SHFL.DOWN PT, R236, R210, 0x1, 0x1f ;  /* 0x08201f00d2ec7f89 */ /* 0x0002a200000e0000 */
        /* <DEDUP_REMOVED lines=9> */
[----:B------:R1:W3:Y:S03]  /*6bf0*/  SHFL.DOWN PT, R239, R212, 0x1, 0x1f ;  /* 0x08201f00d4ef7f89 */ /* 0x0002e600000e0000 */
[----:B------:R-:W-:Y:S01]  /*6c00*/  ISETP.NE.OR P1, PT, R154, RZ, P1 ;  /* 0x000000ff9a00720c */ /* 0x000fe20000f25670 */
[----:B------:R1:W0:Y:S04]  /*6c10*/  SHFL.DOWN PT, R238, R218, 0x1, 0x1f ;  /* 0x08201f00daee7f89 */ /* 0x00022800000e0000 */
[----:B----4-:R1:W4:Y:S04]  /*6c20*/  SHFL.IDX PT, R34, R4, RZ, 0x1f ;  /* 0x00001fff04227589 */ /* 0x01032800000e0000 */
[----:B------:R1:W0:Y:S04]  /*6c30*/  SHFL.IDX PT, R35, R5, RZ, 0x1f ;  /* 0x00001fff05237589 */ /* 0x00022800000e0000 */
[----:B------:R1:W0:Y:S04]  /*6c40*/  SHFL.DOWN PT, R237, R219, 0x1, 0x1f ;  /* 0x08201f00dbed7f89 */ /* 0x00022800000e0000 */
[----:B------:R-:W0:Y:S04]  /*6c50*/  SHFL.UP PT, R32, R32, 0x1, RZ ;  /* 0x0420000020207989 */ /* 0x000e2800000e00ff */
[----:B------:R-:W0:Y:S04]  /*6c60*/  SHFL.UP PT, R33, R33, 0x1, RZ ;  /* 0x0420000021217989 */ /* 0x000e2800000e00ff */
[----:B------:R1:W0:Y:S04]  /*6c70*/  SHFL.UP PT, R234, R7, 0x1, RZ ;  /* 0x0420000007ea7989 */ /* 0x00022800000e00ff */
[----:B------:R1:W0:Y:S01]  /*6c80*/  SHFL.UP PT, R235, R6, 0x1, RZ ;  /* 0x0420000006eb7989 */ /* 0x00022200000e00ff */
[----:B--234-:R-:W-:Y:S05]  /*6c90*/  @!P3 BRA `(.L_x_16256) ;  /* 0x000000000028b947 */ /* 0x01cfea0003800000 */
[-C--:B01----:R-:W-:Y:S01]  /*6ca0*/  FMUL.FTZ R5, R212, R237.reuse ;  /* 0x000000edd4057220 */ /* 0x083fe20000410000 */
        /* <DEDUP_REMOVED lines=9> */
.L_x_16256:
[----:B------:R-:W-:Y:S05]  /*6d40*/  BSYNC.RECONVERGENT B0 ;  /* 0x0000000000007941 */ /* 0x000fea0003800200 */
.L_x_16255:
[----:B-1----:R-:W-:Y:S01]  /*6d50*/  HFMA2 R4, -RZ, RZ, 1.875, 0 ;  /* 0x3f800000ff047431 */ /* 0x002fe200000001ff */
[----:B------:R-:W-:Y:S02]  /*6d60*/  CS2R R6, SRZ ;  /* 0x0000000000067805 */ /* 0x000fe4000001ff00 */
[----:B------:R-:W-:Y:S01]  /*6d70*/  MOV R5, RZ ;  /* 0x000000ff00057202 */ /* 0x000fe20000000f00 */
[----:B0-----:R0:W1:Y:S01]  /*6d80*/  SHFL.DOWN PT, R238, R210, 0x2, 0x1f ;  /* 0x08401f00d2ee7f89 */ /* 0x00106200000e0000 */
        /* <DEDUP_REMOVED lines=17> */
.L_x_16258:
[----:B------:R-:W-:Y:S05]  /*6ea0*/  BSYNC.RECONVERGENT B0 ;  /* 0x0000000000007941 */ /* 0x000fea0003800200 */
.L_x_16257:
        /* <DEDUP_REMOVED lines=17> */
.L_x_16260:
[----:B------:R-:W-:Y:S05]  /*6fc0*/  BSYNC.RECONVERGENT B0 ;  /* 0x0000000000007941 */ /* 0x000fea0003800200 */
.L_x_16259:
        /* <DEDUP_REMOVED lines=17> */
.L_x_16262:
[----:B------:R-:W-:Y:S05]  /*70e0*/  BSYNC.RECONVERGENT B0 ;  /* 0x0000000000007941 */ /* 0x000fea0003800200 */
.L_x_16261:
        /* <DEDUP_REMOVED lines=17> */
.L_x_16264:
[----:B------:R-:W-:Y:S05]  /*7200*/  BSYNC.RECONVERGENT B0 ;  /* 0x0000000000007941 */ /* 0x000fea0003800200 */
.L_x_16263:
[CC--:B------:R-:W-:Y:S01]  /*7210*/  FMUL.FTZ R237, R33.reuse, R35.reuse ;  /* 0x0000002321ed7220 */ /* 0x0c0fe20000410000 */
[----:B-1----:R-:W-:Y:S01]  /*7220*/  SHFL.DOWN PT, R236, R210, 0x1, 0x1f ;  /* 0x08201f00d2ec7f89 */ /* 0x002fe200000e0000 */
[----:B------:R-:W-:Y:S01]  /*7230*/  ISETP.NE.AND P1, PT, R154, 0x1f, PT ;  /* 0x0000001f9a00780c */ /* 0x000fe20003f25270 */
[----:B------:R-:W-:Y:S01]  /*7240*/  BSSY.RECONVERGENT B0, `(.L_x_16265) ;  /* 0x000013d000007945 */ /* 0x000fe20003800200 */
[CC--:B------:R-:W-:Y:S01]  /*7250*/  FFMA.FTZ R237, R32.reuse, R34.reuse, -R237 ;  /* 0x0000002220ed7223 */ /* 0x0c0fe200000108ed */
[----:B------:R-:W-:Y:S01]  /*7260*/  FMUL.FTZ R32, R32, R35 ;  /* 0x0000002320207220 */ /* 0x000fe20000410000 */
[----:B------:R-:W-:Y:S03]  /*7270*/  SHFL.DOWN PT, R241, R212, 0x1, 0x1f ;  /* 0x08201f00d4f17f89 */ /* 0x000fe600000e0000 */
[----:B------:R-:W-:Y:S01]  /*7280*/  FFMA.FTZ R32, R33, R34, R32 ;  /* 0x0000002221207223 */ /* 0x000fe20000010020 */
[----:B------:R-:W-:Y:S01]  /*7290*/  @P2 FADD.FTZ R34, R234, R237 ;  /* 0x000000edea222221 */ /* 0x000fe20000010000 */
[----:B------:R-:W-:Y:S02]  /*72a0*/  SHFL.DOWN PT, R33, R219, 0x1, 0x1f ;  /* 0x08201f00db217f89 */ /* 0x000fe400000e0000 */
[----:B------:R-:W-:Y:S01]  /*72b0*/  @P2 FADD.FTZ R35, R235, R32 ;  /* 0x00000020eb232221 */ /* 0x000fe20000010000 */
[C---:B------:R-:W-:Y:S01]  /*72c0*/  FMUL.FTZ R32, R31.reuse, R34 ;  /* 0x000000221f207220 */ /* 0x040fe20000410000 */
[----:B---3--:R-:W1:Y:S02]  /*72d0*/  SHFL.IDX PT, R234, R7, RZ, 0x1f ;  /* 0x00001fff07ea7589 */ /* 0x008e6400000e0000 */
[-C--:B------:R-:W-:Y:S01]  /*72e0*/  FMUL.FTZ R237, R31, R35.reuse ;  /* 0x000000231fed7220 */ /* 0x080fe20000410000 */
[C---:B0-----:R-:W-:Y:S01]  /*72f0*/  FFMA.FTZ R239, R30.reuse, R35, R32 ;  /* 0x000000231eef7223 */ /* 0x041fe20000010020 */
[----:B------:R-:W0:Y:S01]  /*7300*/  SHFL.IDX PT, R235, R6, RZ, 0x1f ;  /* 0x00001fff06eb7589 */ /* 0x000e2200000e0000 */
[----:B------:R-:W-:Y:S01]  /*7310*/  IADD3 R32, P2, PT, R61, R154, RZ ;  /* 0x0000009a3d207210 */ /* 0x000fe20007f5e0ff */
[----:B------:R-:W-:-:S02]  /*7320*/  FFMA.FTZ R237, R30, R34, -R237 ;  /* 0x000000221eed7223 */ /* 0x000fc400000108ed */
[----:B------:R-:W3:Y:S02]  /*7330*/  SHFL.DOWN PT, R238, R218, 0x1, 0x1f ;  /* 0x08201f00daee7f89 */ /* 0x000ee400000e0000 */
[----:B------:R-:W-:Y:S02]  /*7340*/  FADD.FTZ R222, R222, R237 ;  /* 0x000000eddede7221 */ /* 0x000fe40000010000 */
[----:B--2---:R-:W2:Y:S02]  /*7350*/  SHFL.IDX PT, R212, R212, RZ, 0x1f ;  /* 0x00001fffd4d47589 */ /* 0x004ea400000e0000 */
[----:B------:R-:W-:Y:S02]  /*7360*/  FMUL.FTZ R237, R203, R222 ;  /* 0x000000decbed7220 */ /* 0x000fe40000410000 */
[----:B------:R-:W5:Y:S04]  /*7370*/  SHFL.IDX PT, R210, R210, RZ, 0x1f ;  /* 0x00001fffd2d27589 */ /* 0x000f6800000e0000 */
[----:B----4-:R-:W4:Y:S01]  /*7380*/  SHFL.IDX PT, R218, R218, RZ, 0x1f ;  /* 0x00001fffdada7589 */ /* 0x010f2200000e0000 */
[----:B-1----:R-:W-:-:S03]  /*7390*/  @P1 FMUL.FTZ R30, R236, R234 ;  /* 0x000000eaec1e1220 */ /* 0x002fc60000410000 */
[----:B------:R-:W1:Y:S01]  /*73a0*/  SHFL.IDX PT, R219, R219, RZ, 0x1f ;  /* 0x00001fffdbdb7589 */ /* 0x000e6200000e0000 */
[C---:B0-----:R-:W-:Y:S01]  /*73b0*/  @P1 FFMA.FTZ R30, R241.reuse, R235, R30 ;  /* 0x000000ebf11e1223 */ /* 0x041fe2000001001e */
[----:B------:R-:W-:-:S03]  /*73c0*/  @P1 FMUL.FTZ R241, R241, R234 ;  /* 0x000000eaf1f11220 */ /* 0x000fc60000410000 */
[----:B------:R-:W-:Y:S01]  /*73d0*/  @P1 FADD.FTZ R234, R33, R30 ;  /* 0x0000001e21ea1221 */ /* 0x000fe20000010000 */
[----:B------:R-:W-:Y:S01]  /*73e0*/  LEA.HI.X.SX32 R33, R61, RZ, 0x1, P2 ;  /* 0x000000ff3d217211 */ /* 0x000fe200010f0eff */
[----:B------:R-:W-:Y:S02]  /*73f0*/  @P1 FFMA.FTZ R241, R236, R235, -R241 ;  /* 0x000000ebecf11223 */ /* 0x000fe400000108f1 */
[----:B------:R-:W-:-:S04]  /*7400*/  IMAD.WIDE.U32 R34, R22, UR4, R32 ;  /* 0x0000000416227c25 */ /* 0x000fc8000f8e0020 */
[----:B---3--:R-:W-:Y:S01]  /*7410*/  @P1 FADD.FTZ R235, R238, R241 ;  /* 0x000000f1eeeb1221 */ /* 0x008fe20000010000 */
[----:B------:R-:W-:Y:S01]  /*7420*/  ISETP.NE.AND P1, PT, R154, RZ, PT ;  /* 0x000000ff9a00720c */ /* 0x000fe20003f25270 */
[----:B------:R-:W-:Y:S01]  /*7430*/  IMAD R31, R23, UR4, R35 ;  /* 0x00000004171f7c24 */ /* 0x000fe2000f8e0223 */
[----:B------:R-:W-:-:S04]  /*7440*/  LEA R30, P2, R34, R165, 0x2 ;  /* 0x000000a5221e7211 */ /* 0x000fc800078410ff */
[----:B------:R-:W-:Y:S01]  /*7450*/  LEA.HI.X R31, R34, R163, R31, 0x2, P2 ;  /* 0x000000a3221f7211 */ /* 0x000fe200010f141f */
[----:B------:R-:W-:-:S04]  /*7460*/  IMAD.WIDE.U32 R34, R24, UR4, R32 ;  /* 0x0000000418227c25 */ /* 0x000fc8000f8e0020 */
[----:B------:R-:W-:Y:S01]  /*7470*/  IMAD R33, R25, UR4, R35 ;  /* 0x0000000419217c24 */ /* 0x000fe2000f8e0223 */
[----:B------:R-:W-:-:S04]  /*7480*/  LEA R32, P2, R34, R161, 0x2 ;  /* 0x000000a122207211 */ /* 0x000fc800078410ff */
[----:B------:R-:W-:Y:S01]  /*7490*/  LEA.HI.X R33, R34, R159, R33, 0x2, P2 ;  /* 0x0000009f22217211 */ /* 0x000fe200010f1421 */
[----:B------:R-:W-:Y:S01]  /*74a0*/  FADD.FTZ R34, R226, R239 ;  /* 0x000000efe2227221 */ /* 0x000fe20000010000 */
[-C--:B------:R-:W-:Y:S01]  /*74b0*/  FMUL.FTZ R226, R234, R29.reuse ;  /* 0x0000001deae27220 */ /* 0x080fe20000410000 */
[----:B------:R-:W-:Y:S02]  /*74c0*/  FMUL.FTZ R29, R235, R29 ;  /* 0x0000001deb1d7220 */ /* 0x000fe40000410000 */
[----:B------:R-:W-:Y:S01]  /*74d0*/  FMUL.FTZ R35, R203, R34 ;  /* 0x00000022cb237220 */ /* 0x000fe20000410000 */
[----:B------:R-:W-:Y:S01]  /*74e0*/  FFMA.FTZ R236, R235, R28, R226 ;  /* 0x0000001cebec7223 */ /* 0x000fe200000100e2 */
[----:B------:R-:W-:Y:S01]  /*74f0*/  FFMA.FTZ R237, R204, R34, R237 ;  /* 0x00000022cced7223 */ /* 0x000fe200000100ed */
[----:B------:R-:W-:Y:S01]  /*7500*/  FFMA.FTZ R234, R234, R28, -R29 ;  /* 0x0000001ceaea7223 */ /* 0x000fe2000001081d */
[----:B------:R-:W-:Y:S01]  /*7510*/  FFMA.FTZ R226, R204, R222, -R35 ;  /* 0x000000decce27223 */ /* 0x000fe20000010823 */
[----:B------:R-:W-:Y:S01]  /*7520*/  FADD.FTZ R29, R231, R236 ;  /* 0x000000ece71d7221 */ /* 0x000fe20000010000 */
[----:B------:R-:W-:Y:S01]  /*7530*/  FFMA.FTZ R224, R91, R224, R237 ;  /* 0x000000e05be07223 */ /* 0x000fe200000100ed */
[----:B------:R-:W-:Y:S01]  /*7540*/  FADD.FTZ R35, R229, R234 ;  /* 0x000000eae5237221 */ /* 0x000fe20000010000 */
[----:B------:R-:W-:Y:S01]  /*7550*/  FFMA.FTZ R28, R91, R228, R226 ;  /* 0x000000e45b1c7223 */ /* 0x000fe200000100e2 */
        /* <DEDUP_REMOVED lines=9> */
[C---:B------:R-:W-:Y:S01]  /*75f0*/  FFMA.FTZ R228, R88.reuse, R227, R228 ;  /* 0x000000e358e47223 */ /* 0x040fe200000100e4 */
[----:B------:R-:W-:Y:S01]  /*7600*/  FADD.FTZ R225, R225, R234 ;  /* 0x000000eae1e17221 */ /* 0x000fe20000010000 */
[----:B------:R-:W-:Y:S01]  /*7610*/  FFMA.FTZ R226, R88, R233, R231 ;  /* 0x000000e958e27223 */ /* 0x000fe200000100e7 */
[C---:B------:R-:W-:Y:S01]  /*7620*/  FMUL.FTZ R231, R192.reuse, R223 ;  /* 0x000000dfc0e77220 */ /* 0x040fe20000410000 */
[C---:B------:R-:W-:Y:S01]  /*7630*/  FMUL.FTZ R229, R199.reuse, R228 ;  /* 0x000000e4c7e57220 */ /* 0x040fe20000410000 */
[-C--:B------:R-:W-:Y:S01]  /*7640*/  FMUL.FTZ R236, R192, R225.reuse ;  /* 0x000000e1c0ec7220 */ /* 0x080fe20000410000 */
[-C--:B------:R-:W-:Y:S01]  /*7650*/  FMUL.FTZ R227, R199, R226.reuse ;  /* 0x000000e2c7e37220 */ /* 0x080fe20000410000 */
        /* <DEDUP_REMOVED lines=21> */
[----:B------:R-:W-:Y:S01]  /*77b0*/  FMUL.FTZ R227, R205, R98 ;  /* 0x00000062cde37220 */ /* 0x000fe20000410000 */
[----:B------:R-:W-:Y:S01]  /*77c0*/  FMUL.FTZ R238, R197, R174 ;  /* 0x000000aec5ee7220 */ /* 0x000fe20000410000 */
[C---:B------:R-:W-:Y:S01]  /*77d0*/  FMUL.FTZ R217, R195.reuse, R234 ;  /* 0x000000eac3d97220 */ /* 0x040fe20000410000 */
[----:B------:R-:W-:Y:S01]  /*77e0*/  FMUL.FTZ R195, R195, R236 ;  /* 0x000000ecc3c37220 */ /* 0x000fe20000410000 */
[----:B------:R-:W-:-:S02]  /*77f0*/  FFMA.FTZ R221, R198, R174, R221 ;  /* 0x000000aec6dd7223 */ /* 0x000fc400000100dd */
        /* <DEDUP_REMOVED lines=24> */
[----:B------:R-:W-:Y:S01]  /*7980*/  FFMA.FTZ R195, R190, R208, -R195 ;  /* 0x000000d0bec37223 */ /* 0x000fe200000108c3 */
[----:B------:R-:W-:Y:S01]  /*7990*/  FMUL.FTZ R192, R94, R106 ;  /* 0x0000006a5ec07220 */ /* 0x000fe20000410000 */
[C---:B------:R-:W-:Y:S01]  /*79a0*/  FFMA.FTZ R217, R202.reuse, R180, -R199 ;  /* 0x000000b4cad97223 */ /* 0x040fe200000108c7 */
[----:B------:R-:W-:Y:S01]  /*79b0*/  FFMA.FTZ R201, R202, R182, R201 ;  /* 0x000000b6cac97223 */ /* 0x000fe200000100c9 */
[----:B--2---:R-:W-:Y:S01]  /*79c0*/  FMUL.FTZ R199, R212, R7 ;  /* 0x00000007d4c77220 */ /* 0x004fe20000410000 */
[----:B------:R-:W-:Y:S01]  /*79d0*/  FFMA.FTZ R211, R78, R211, R195 ;  /* 0x000000d34ed37223 */ /* 0x000fe200000100c3 */
[----:B------:R-:W-:Y:S01]  /*79e0*/  FADD.FTZ R184, R184, R217 ;  /* 0x000000d9b8b87221 */ /* 0x000fe20000010000 */
[----:B------:R-:W-:Y:S01]  /*79f0*/  FADD.FTZ R186, R186, R201 ;  /* 0x000000c9baba7221 */ /* 0x000fe20000010000 */
[-C--:B-----5:R-:W-:Y:S01]  /*7a00*/  FFMA.FTZ R199, R210, R6.reuse, -R199 ;  /* 0x00000006d2c77223 */ /* 0x0a0fe200000108c7 */
[C---:B------:R-:W-:Y:S01]  /*7a10*/  FMUL.FTZ R6, R212.reuse, R6 ;  /* 0x00000006d4067220 */ /* 0x040fe20000410000 */
        /* <DEDUP_REMOVED lines=8> */
[----:B------:R-:W-:Y:S01]  /*7aa0*/  FFMA.FTZ R197, R190, R206, R197 ;  /* 0x000000cebec57223 */ /* 0x000fe200000100c5 */
[----:B------:R-:W-:Y:S01]  /*7ab0*/  FADD.FTZ R170, R170, R203 ;  /* 0x000000cbaaaa7221 */ /* 0x000fe20000010000 */
[----:B------:R-:W-:Y:S01]  /*7ac0*/  FFMA.FTZ R210, R210, R7, R6 ;  /* 0x00000007d2d27223 */ /* 0x000fe20000010006 */
[----:B------:R-:W-:Y:S01]  /*7ad0*/  FADD.FTZ R190, R172, R201 ;  /* 0x000000c9acbe7221 */ /* 0x000fe20000010000 */
[----:B------:R-:W-:Y:S01]  /*7ae0*/  FFMA.FTZ R188, R171, -R192, R34 ;  /* 0x800000c0abbc7223 */ /* 0x000fe20000010022 */
[----:B------:R-:W-:Y:S01]  /*7af0*/  FMUL.FTZ R201, R170, R106 ;  /* 0x0000006aaac97220 */ /* 0x000fe20000410000 */
[----:B----4-:R-:W-:Y:S01]  /*7b00*/  FADD.FTZ R6, R218, R199 ;  /* 0x000000c7da067221 */ /* 0x010fe20000010000 */
[----:B-1----:R-:W-:Y:S01]  /*7b10*/  FADD.FTZ R7, R219, R210 ;  /* 0x000000d2db077221 */ /* 0x002fe20000010000 */
[----:B------:R-:W-:Y:S01]  /*7b20*/  FFMA.FTZ R172, -R169, R192, R222 ;  /* 0x000000c0a9ac7223 */ /* 0x000fe200000101de */
[----:B------:R-:W-:Y:S01]  /*7b30*/  FMUL.FTZ R199, R190, R106 ;  /* 0x0000006abec77220 */ /* 0x000fe20000410000 */
[----:B------:R-:W-:Y:S01]  /*7b40*/  FMUL.FTZ R203, R188, R201 ;  /* 0x000000c9bccb7220 */ /* 0x000fe20000410000 */
[----:B------:R-:W-:Y:S01]  /*7b50*/  FFMA.FTZ R195, R78, R193, R197 ;  /* 0x000000c14ec37223 */ /* 0x000fe200000100c5 */
[----:B------:R0:W-:Y:S01]  /*7b60*/  @!P1 STS.128 [UR7+0x2e10], R4 ;  /* 0x002e1004ff009988 */ /* 0x0001e20008000c07 */
[-C--:B------:R-:W-:Y:S01]  /*7b70*/  FMUL.FTZ R193, R188, R199.reuse ;  /* 0x000000c7bcc17220 */ /* 0x080fe20000410000 */
[-C--:B------:R-:W-:Y:S01]  /*7b80*/  FFMA.FTZ R192, R172, R199.reuse, R203 ;  /* 0x000000c7acc07223 */ /* 0x080fe200000100cb */
[C---:B------:R-:W-:Y:S01]  /*7b90*/  FMUL.FTZ R199, R94.reuse, R199 ;  /* 0x000000c75ec77220 */ /* 0x040fe20000410000 */
[CC--:B------:R-:W-:Y:S01]  /*7ba0*/  FMUL.FTZ R196, R91.reuse, R104.reuse ;  /* 0x000000685bc47220 */ /* 0x0c0fe20000410000 */
[-C--:B------:R-:W-:Y:S01]  /*7bb0*/  FMUL.FTZ R194, R94, R201.reuse ;  /* 0x000000c95ec27220 */ /* 0x080fe20000410000 */
[----:B------:R-:W-:Y:S01]  /*7bc0*/  FMUL.FTZ R198, R186, R104 ;  /* 0x00000068bac67220 */ /* 0x000fe20000410000 */
[----:B------:R-:W-:Y:S01]  /*7bd0*/  FFMA.FTZ R193, R172, R201, -R193 ;  /* 0x000000c9acc17223 */ /* 0x000fe200000108c1 */
[-C--:B------:R-:W-:Y:S01]  /*7be0*/  FMUL.FTZ R217, R180, R102.reuse ;  /* 0x00000066b4d97220 */ /* 0x080fe20000410000 */
[----:B------:R-:W-:Y:S01]  /*7bf0*/  FMUL.FTZ R201, R182, R102 ;  /* 0x00000066b6c97220 */ /* 0x000fe20000410000 */
[----:B------:R1:W-:Y:S01]  /*7c00*/  STS [R140], R199 ;  /* 0x000000c78c007388 */ /* 0x0003e20000000800 */
[----:B------:R-:W-:Y:S01]  /*7c10*/  FMUL.FTZ R202, R91, R198 ;  /* 0x000000c65bca7220 */ /* 0x000fe20000410000 */
[----:B------:R-:W-:Y:S01]  /*7c20*/  FMUL.FTZ R200, R184, R104 ;  /* 0x00000068b8c87220 */ /* 0x000fe20000410000 */
[C---:B------:R-:W-:Y:S01]  /*7c30*/  FMUL.FTZ R212, R88.reuse, R217 ;  /* 0x000000d958d47220 */ /* 0x040fe20000410000 */
[----:B0-----:R-:W-:Y:S01]  /*7c40*/  FMUL.FTZ R5, R88, R102 ;  /* 0x0000006658057220 */ /* 0x001fe20000410000 */
[-C--:B------:R-:W-:Y:S01]  /*7c50*/  FFMA.FTZ R7, R189, -R196.reuse, R224 ;  /* 0x800000c4bd077223 */ /* 0x080fe200000100e0 */
[----:B------:R0:W-:Y:S01]  /*7c60*/  STS [R139+0x4], R194 ;  /* 0x000004c28b007388 */ /* 0x0001e20000000800 */
[----:B------:R-:W-:Y:S01]  /*7c70*/  FFMA.FTZ R6, -R191, R196, R28 ;  /* 0x000000c4bf067223 */ /* 0x000fe2000001011c */
[-C--:B------:R-:W-:Y:S01]  /*7c80*/  FFMA.FTZ R4, R185, -R5.reuse, R226 ;  /* 0x80000005b9047223 */ /* 0x080fe200000100e2 */
[----:B------:R-:W-:Y:S01]  /*7c90*/  FFMA.FTZ R5, -R187, R5, R228 ;  /* 0x00000005bb057223 */ /* 0x000fe200000101e4 */
[----:B-1----:R-:W-:Y:S01]  /*7ca0*/  FMUL.FTZ R199, R7, R198 ;  /* 0x000000c607c77220 */ /* 0x002fe20000410000 */
[----:B------:R-:W-:Y:S01]  /*7cb0*/  FMUL.FTZ R196, R85, R100 ;  /* 0x0000006455c47220 */ /* 0x000fe20000410000 */
[-C--:B------:R-:W-:Y:S01]  /*7cc0*/  FMUL.FTZ R204, R4, R201.reuse ;  /* 0x000000c904cc7220 */ /* 0x080fe20000410000 */
[----:B------:R1:W-:Y:S01]  /*7cd0*/  STS [R139+0x8], R202 ;  /* 0x000008ca8b007388 */ /* 0x0003e20000000800 */
[----:B------:R-:W-:Y:S01]  /*7ce0*/  FMUL.FTZ R197, R7, R200 ;  /* 0x000000c807c57220 */ /* 0x000fe20000410000 */
[----:B------:R-:W-:Y:S01]  /*7cf0*/  FMUL.FTZ R210, R88, R201 ;  /* 0x000000c958d27220 */ /* 0x000fe20000410000 */
[-C--:B0-----:R-:W-:Y:S01]  /*7d00*/  FMUL.FTZ R194, R4, R217.reuse ;  /* 0x000000d904c27220 */ /* 0x081fe20000410000 */
[C---:B------:R-:W-:Y:S01]  /*7d10*/  FFMA.FTZ R204, R5.reuse, R217, -R204 ;  /* 0x000000d905cc7223 */ /* 0x040fe200000108cc */
[----:B------:R-:W-:Y:S01]  /*7d20*/  FMUL.FTZ R217, R176, R100 ;  /* 0x00000064b0d97220 */ /* 0x000fe20000410000 */
[C---:B------:R-:W-:Y:S01]  /*7d30*/  FFMA.FTZ R197, R6.reuse, R198, R197 ;  /* 0x000000c606c57223 */ /* 0x040fe200000100c5 */
[----:B------:R-:W-:Y:S01]  /*7d40*/  FFMA.FTZ R203, R5, R201, R194 ;  /* 0x000000c905cb7223 */ /* 0x000fe200000100c2 */
[-C--:B------:R-:W-:Y:S01]  /*7d50*/  FFMA.FTZ R194, -R183, R196.reuse, R230 ;  /* 0x000000c4b7c27223 */ /* 0x080fe200000101e6 */
[----:B------:R-:W-:Y:S01]  /*7d60*/  FFMA.FTZ R196, R181, -R196, R232 ;  /* 0x800000c4b5c47223 */ /* 0x000fe200000100e8 */
[----:B-1----:R-:W-:Y:S01]  /*7d70*/  FFMA.FTZ R202, R6, R200, -R199 ;  /* 0x000000c806ca7223 */ /* 0x002fe200000108c7 */
[----:B------:R-:W-:Y:S01]  /*7d80*/  FMUL.FTZ R199, R82, R98 ;  /* 0x0000006252c77220 */ /* 0x000fe20000410000 */
[----:B------:R-:W-:Y:S01]  /*7d90*/  FMUL.FTZ R200, R91, R200 ;  /* 0x000000c85bc87220 */ /* 0x000fe20000410000 */
[----:B------:R-:W-:Y:S01]  /*7da0*/  FMUL.FTZ R201, R178, R100 ;  /* 0x00000064b2c97220 */ /* 0x000fe20000410000 */
[C---:B------:R-:W-:Y:S01]  /*7db0*/  FMUL.FTZ R219, R196.reuse, R217 ;  /* 0x000000d9c4db7220 */ /* 0x040fe20000410000 */
[-C--:B------:R-:W-:Y:S01]  /*7dc0*/  FFMA.FTZ R198, R177, -R199.reuse, R234 ;  /* 0x800000c7b1c67223 */ /* 0x080fe200000100ea */
[----:B------:R-:W-:Y:S01]  /*7dd0*/  FADD.FTZ R192, RZ, R192 ;  /* 0x000000c0ffc07221 */ /* 0x000fe20000010000 */
[----:B------:R0:W-:Y:S01]  /*7de0*/  STS [R139+0xc], R200 ;  /* 0x00000cc88b007388 */ /* 0x0001e20000000800 */
[----:B------:R-:W-:Y:S01]  /*7df0*/  FFMA.FTZ R199, -R179, R199, R236 ;  /* 0x000000c7b3c77223 */ /* 0x000fe200000101ec */
[-C--:B------:R-:W-:Y:S01]  /*7e00*/  FMUL.FTZ R218, R196, R201.reuse ;  /* 0x000000c9c4da7220 */ /* 0x080fe20000410000 */
[----:B------:R-:W-:Y:S01]  /*7e10*/  FMUL.FTZ R238, R85, R201 ;  /* 0x000000c955ee7220 */ /* 0x000fe20000410000 */
[----:B------:R1:W-:Y:S01]  /*7e20*/  STS [R139+0x14], R212 ;  /* 0x000014d48b007388 */ /* 0x0003e20000000800 */
[----:B------:R-:W-:Y:S01]  /*7e30*/  FADD.FTZ R193, RZ, R193 ;  /* 0x000000c1ffc17221 */ /* 0x000fe20000010000 */
[----:B------:R-:W-:Y:S01]  /*7e40*/  FADD.FTZ R192, R192, R197 ;  /* 0x000000c5c0c07221 */ /* 0x000fe20000010000 */
[C---:B------:R-:W-:Y:S01]  /*7e50*/  FMUL.FTZ R242, R198.reuse, R221 ;  /* 0x000000ddc6f27220 */ /* 0x040fe20000410000 */
[----:B------:R2:W-:Y:S01]  /*7e60*/  STS [R139+0x10], R210 ;  /* 0x000010d28b007388 */ /* 0x0005e20000000800 */
[----:B------:R-:W-:Y:S01]  /*7e70*/  FADD.FTZ R193, R193, R202 ;  /* 0x000000cac1c17221 */ /* 0x000fe20000010000 */
[----:B0-----:R-:W-:Y:S01]  /*7e80*/  FMUL.FTZ R200, R198, R227 ;  /* 0x000000e3c6c87220 */ /* 0x001fe20000410000 */
[----:B------:R-:W-:Y:S01]  /*7e90*/  FMUL.FTZ R244, R82, R221 ;  /* 0x000000dd52f47220 */ /* 0x000fe20000410000 */
[----:B------:R-:W-:Y:S01]  /*7ea0*/  FADD.FTZ R203, R192, R203 ;  /* 0x000000cbc0cb7221 */ /* 0x000fe20000010000 */
[C---:B------:R-:W-:Y:S01]  /*7eb0*/  FFMA.FTZ R218, R194.reuse, R217, -R218 ;  /* 0x000000d9c2da7223 */ /* 0x040fe200000108da */
[----:B-1----:R-:W-:Y:S01]  /*7ec0*/  FFMA.FTZ R212, R194, R201, R219 ;  /* 0x000000c9c2d47223 */ /* 0x002fe200000100db */
[-C--:B------:R-:W-:Y:S01]  /*7ed0*/  FMUL.FTZ R201, R80, R97.reuse ;  /* 0x0000006150c97220 */ /* 0x080fe20000410000 */
[----:B------:R-:W-:Y:S01]  /*7ee0*/  FMUL.FTZ R219, R220, R97 ;  /* 0x00000061dcdb7220 */ /* 0x000fe20000410000 */
[----:B------:R-:W-:Y:S01]  /*7ef0*/  FMUL.FTZ R240, R85, R217 ;  /* 0x000000d955f07220 */ /* 0x000fe20000410000 */
[----:B--2---:R-:W-:Y:S01]  /*7f00*/  FFMA.FTZ R210, R199, R221, R200 ;  /* 0x000000ddc7d27223 */ /* 0x004fe200000100c8 */
[-C--:B------:R-:W-:Y:S01]  /*7f10*/  FFMA.FTZ R200, -R168, R201.reuse, R209 ;  /* 0x000000c9a8c87223 */ /* 0x080fe200000101d1 */
[----:B------:R-:W-:Y:S01]  /*7f20*/  FFMA.FTZ R201, R166, -R201, R207 ;  /* 0x800000c9a6c97223 */ /* 0x000fe200000100cf */
[----:B------:R-:W-:Y:S01]  /*7f30*/  FMUL.FTZ R221, R213, R97 ;  /* 0x00000061d5dd7220 */ /* 0x000fe20000410000 */
[-C--:B------:R-:W-:Y:S01]  /*7f40*/  FFMA.FTZ R217, R199, R227.reuse, -R242 ;  /* 0x000000e3c7d97223 */ /* 0x080fe200000108f2 */
[----:B------:R-:W-:Y:S01]  /*7f50*/  FADD.FTZ R193, R193, R204 ;  /* 0x000000ccc1c17221 */ /* 0x000fe20000010000 */
[----:B------:R-:W-:Y:S01]  /*7f60*/  FMUL.FTZ R242, R82, R227 ;  /* 0x000000e352f27220 */ /* 0x000fe20000410000 */
[C---:B------:R-:W-:Y:S01]  /*7f70*/  FMUL.FTZ R227, R201.reuse, R221 ;  /* 0x000000ddc9e37220 */ /* 0x040fe20000410000 */
[-C--:B------:R-:W-:Y:S01]  /*7f80*/  FMUL.FTZ R197, R201, R219.reuse ;  /* 0x000000dbc9c57220 */ /* 0x080fe20000410000 */
[----:B------:R-:W-:Y:S01]  /*7f90*/  FADD.FTZ R203, R203, R212 ;  /* 0x000000d4cbcb7221 */ /* 0x000fe20000010000 */
[----:B------:R-:W-:Y:S01]  /*7fa0*/  FADD.FTZ R218, R193, R218 ;  /* 0x000000dac1da7221 */ /* 0x000fe20000010000 */
[C---:B------:R-:W-:Y:S01]  /*7fb0*/  FFMA.FTZ R202, R200.reuse, R219, R227 ;  /* 0x000000dbc8ca7223 */ /* 0x040fe200000100e3 */
[----:B------:R-:W-:Y:S01]  /*7fc0*/  FFMA.FTZ R192, R200, R221, -R197 ;  /* 0x000000ddc8c07223 */ /* 0x000fe200000108c5 */
[----:B------:R-:W-:Y:S01]  /*7fd0*/  FADD.FTZ R203, R203, R210 ;  /* 0x000000d2cbcb7221 */ /* 0x000fe20000010000 */
[-C--:B------:R-:W-:Y:S01]  /*7fe0*/  FMUL.FTZ R197, R79, R96.reuse ;  /* 0x000000604fc57220 */ /* 0x080fe20000410000 */
[----:B------:R-:W-:Y:S01]  /*7ff0*/  FADD.FTZ R217, R218, R217 ;  /* 0x000000d9dad97221 */ /* 0x000fe20000010000 */
[----:B------:R-:W-:Y:S01]  /*8000*/  FMUL.FTZ R212, R223, R96 ;  /* 0x00000060dfd47220 */ /* 0x000fe20000410000 */
[----:B------:R-:W-:Y:S01]  /*8010*/  FADD.FTZ R193, R203, R202 ;  /* 0x000000cacbc17221 */ /* 0x000fe20000010000 */
[----:B------:R-:W-:Y:S01]  /*8020*/  FFMA.FTZ R202, R173, -R197, R206 ;  /* 0x800000c5adca7223 */ /* 0x000fe200000100ce */
[----:B------:R-:W-:Y:S01]  /*8030*/  FADD.FTZ R192, R217, R192 ;  /* 0x000000c0d9c07221 */ /* 0x000fe20000010000 */
[----:B------:R-:W-:Y:S01]  /*8040*/  FMUL.FTZ R217, R78, R95 ;  /* 0x0000005f4ed97220 */ /* 0x000fe20000410000 */
[----:B------:R0:W-:Y:S01]  /*8050*/  STS [R139+0x24], R242 ;  /* 0x000024f28b007388 */ /* 0x0001e20000000800 */
[----:B------:R-:W-:Y:S01]  /*8060*/  FFMA.FTZ R203, -R175, R197, R208 ;  /* 0x000000c5afcb7223 */ /* 0x000fe200000101d0 */
[----:B------:R-:W-:Y:S01]  /*8070*/  FMUL.FTZ R204, R202, R212 ;  /* 0x000000d4cacc7220 */ /* 0x000fe20000410000 */
[----:B------:R-:W-:Y:S01]  /*8080*/  FFMA.FTZ R210, R162, -R217, R195 ;  /* 0x800000d9a2d27223 */ /* 0x000fe200000100c3 */
[----:B------:R1:W-:Y:S01]  /*8090*/  STS [R139+0x1c], R240 ;  /* 0x00001cf08b007388 */ /* 0x0003e20000000800 */
[----:B------:R-:W-:Y:S01]  /*80a0*/  FMUL.FTZ R34, R69, -R34 ;  /* 0x8000002245227220 */ /* 0x000fe20000410000 */
[C---:B------:R-:W-:Y:S01]  /*80b0*/  FMUL.FTZ R28, R68.reuse, R28 ;  /* 0x0000001c441c7220 */ /* 0x040fe20000410000 */
[----:B------:R-:W-:Y:S01]  /*80c0*/  FMUL.FTZ R224, R68, -R224 ;  /* 0x800000e044e07220 */ /* 0x000fe20000410000 */
[----:B------:R2:W-:Y:S01]  /*80d0*/  STS [R139+0x18], R238 ;  /* 0x000018ee8b007388 */ /* 0x0005e20000000800 */
[----:B------:R-:W-:Y:S01]  /*80e0*/  FMUL.FTZ R228, R67, R228 ;  /* 0x000000e443e47220 */ /* 0x000fe20000410000 */
[----:B0-----:R-:W-:Y:S01]  /*80f0*/  FMUL.FTZ R242, R225, R96 ;  /* 0x00000060e1f27220 */ /* 0x001fe20000410000 */
[----:B------:R-:W-:Y:S01]  /*8100*/  FMUL.FTZ R226, R67, -R226 ;  /* 0x800000e243e27220 */ /* 0x000fe20000410000 */
[----:B------:R0:W-:Y:S01]  /*8110*/  STS [R139+0x20], R244 ;  /* 0x000020f48b007388 */ /* 0x0001e20000000800 */
[----:B------:R-:W-:Y:S01]  /*8120*/  FMUL.FTZ R230, R66, R230 ;  /* 0x000000e642e67220 */ /* 0x000fe20000410000 */
[----:B-1----:R-:W-:Y:S01]  /*8130*/  FMUL.FTZ R240, R80, R221 ;  /* 0x000000dd50f07220 */ /* 0x002fe20000410000 */
[----:B------:R-:W-:Y:S01]  /*8140*/  FMUL.FTZ R221, R35, R95 ;  /* 0x0000005f23dd7220 */ /* 0x000fe20000410000 */
[-C--:B------:R-:W-:Y:S01]  /*8150*/  FFMA.FTZ R218, R203, R242.reuse, R204 ;  /* 0x000000f2cbda7223 */ /* 0x080fe200000100cc */
[----:B------:R-:W-:Y:S01]  /*8160*/  FFMA.FTZ R204, -R164, R217, R211 ;  /* 0x000000d9a4cc7223 */ /* 0x000fe200000101d3 */
[----:B--2---:R-:W-:Y:S01]  /*8170*/  FMUL.FTZ R238, R80, R219 ;  /* 0x000000db50ee7220 */ /* 0x004fe20000410000 */
[----:B------:R-:W-:Y:S01]  /*8180*/  FMUL.FTZ R219, R29, R95 ;  /* 0x0000005f1ddb7220 */ /* 0x000fe20000410000 */
[----:B------:R1:W-:Y:S01]  /*8190*/  STS [R139+0x2c], R240 ;  /* 0x00002cf08b007388 */ /* 0x0003e20000000800 */
[----:B------:R-:W-:Y:S01]  /*81a0*/  FMUL.FTZ R217, R210, R221 ;  /* 0x000000ddd2d97220 */ /* 0x000fe20000410000 */
[-C--:B0-----:R-:W-:Y:S01]  /*81b0*/  FMUL.FTZ R244, R79, R242.reuse ;  /* 0x000000f24ff47220 */ /* 0x081fe20000410000 */
[----:B------:R-:W-:Y:S01]  /*81c0*/  FMUL.FTZ R242, R202, R242 ;  /* 0x000000f2caf27220 */ /* 0x000fe20000410000 */
[----:B------:R0:W-:Y:S01]  /*81d0*/  STS [R139+0x28], R238 ;  /* 0x000028ee8b007388 */ /* 0x0001e20000000800 */
[----:B------:R-:W-:Y:S01]  /*81e0*/  FADD.FTZ R193, R193, R218 ;  /* 0x000000dac1c17221 */ /* 0x000fe20000010000 */
[----:B------:R-:W-:Y:S01]  /*81f0*/  FMUL.FTZ R232, R66, -R232 ;  /* 0x800000e842e87220 */ /* 0x000fe20000410000 */
[-C--:B------:R-:W-:Y:S01]  /*8200*/  FFMA.FTZ R197, R203, R212.reuse, -R242 ;  /* 0x000000d4cbc57223 */ /* 0x080fe200000108f2 */
[----:B------:R-:W-:Y:S01]  /*8210*/  FMUL.FTZ R212, R79, R212 ;  /* 0x000000d44fd47220 */ /* 0x000fe20000410000 */
[-C--:B------:R-:W-:Y:S01]  /*8220*/  FMUL.FTZ R242, R78, R219.reuse ;  /* 0x000000db4ef27220 */ /* 0x080fe20000410000 */
[-C--:B-1----:R-:W-:Y:S01]  /*8230*/  FMUL.FTZ R240, R210, R219.reuse ;  /* 0x000000dbd2f07220 */ /* 0x082fe20000410000 */
[----:B------:R-:W-:Y:S01]  /*8240*/  STS [R139+0x30], R244 ;  /* 0x000030f48b007388 */ /* 0x000fe20000000800 */
[----:B------:R-:W-:Y:S01]  /*8250*/  FADD.FTZ R192, R192, R197 ;  /* 0x000000c5c0c07221 */ /* 0x000fe20000010000 */
[----:B------:R-:W-:Y:S01]  /*8260*/  FMUL.FTZ R236, R65, R236 ;  /* 0x000000ec41ec7220 */ /* 0x000fe20000410000 */
[C---:B0-----:R-:W-:Y:S01]  /*8270*/  FFMA.FTZ R238, R204.reuse, R219, R217 ;  /* 0x000000dbccee7223 */ /* 0x041fe200000100d9 */
[-C--:B------:R-:W-:Y:S01]  /*8280*/  FFMA.FTZ R217, R204, R221.reuse, -R240 ;  /* 0x000000ddccd97223 */ /* 0x080fe200000108f0 */
[----:B------:R-:W-:Y:S01]  /*8290*/  FMUL.FTZ R240, R78, R221 ;  /* 0x000000dd4ef07220 */ /* 0x000fe20000410000 */
[----:B------:R0:W-:Y:S01]  /*82a0*/  STS [R139+0x34], R212 ;  /* 0x000034d48b007388 */ /* 0x0001e20000000800 */
[----:B------:R-:W-:Y:S01]  /*82b0*/  FADD.FTZ R197, R193, R238 ;  /* 0x000000eec1c57221 */ /* 0x000fe20000010000 */
[----:B------:R-:W-:Y:S01]  /*82c0*/  FMUL.FTZ R193, R69, R222 ;  /* 0x000000de45c17220 */ /* 0x000fe20000410000 */
[----:B------:R-:W-:Y:S01]  /*82d0*/  FADD.FTZ R192, R192, R217 ;  /* 0x000000d9c0c07221 */ /* 0x000fe20000010000 */
[----:B------:R-:W-:Y:S01]  /*82e0*/  STS [R139+0x38], R242 ;  /* 0x000038f28b007388 */ /* 0x000fe20000000800 */
[----:B------:R-:W-:Y:S01]  /*82f0*/  FMUL.FTZ R234, R65, -R234 ;  /* 0x800000ea41ea7220 */ /* 0x000fe20000410000 */
[C---:B------:R-:W-:Y:S01]  /*8300*/  FMUL.FTZ R208, R63.reuse, R208 ;  /* 0x000000d03fd07220 */ /* 0x040fe20000410000 */
[----:B------:R-:W-:Y:S01]  /*8310*/  FMUL.FTZ R206, R63, -R206 ;  /* 0x800000ce3fce7220 */ /* 0x000fe20000410000 */
[----:B------:R-:W-:Y:S01]  /*8320*/  STS [R139+0x3c], R240 ;  /* 0x00003cf08b007388 */ /* 0x000fe20000000800 */
[C---:B------:R-:W-:Y:S01]  /*8330*/  FMUL.FTZ R218, R62.reuse, -R195 ;  /* 0x800000c33eda7220 */ /* 0x040fe20000410000 */
[----:B0-----:R-:W-:Y:S01]  /*8340*/  FMUL.FTZ R212, R62, R211 ;  /* 0x000000d33ed47220 */ /* 0x001fe20000410000 */
        /* <DEDUP_REMOVED lines=24> */
[C---:B--2---:R-:W-:Y:S01]  /*84d0*/  FMUL.FTZ R28, R64.reuse, R209 ;  /* 0x000000d1401c7220 */ /* 0x044fe20000410000 */
[----:B------:R-:W-:Y:S01]  /*84e0*/  LEA R209, R193, -R34, 0x1 ;  /* 0x80000022c1d17211 */ /* 0x000fe200078e08ff */
[----:B------:R-:W-:Y:S01]  /*84f0*/  FMUL.FTZ R34, R64, -R207 ;  /* 0x800000cf40227220 */ /* 0x000fe20000410000 */
[----:B------:R1:W-:Y:S02]  /*8500*/  STS [R139+0x854], R226 ;  /* 0x000854e28b007388 */ /* 0x0003e40000000800 */
[----:B------:R-:W-:Y:S02]  /*8510*/  ISETP.GE.AND P2, PT, R209, 0x1, PT ;  /* 0x00000001d100780c */ /* 0x000fe40003f46270 */
        /* <DEDUP_REMOVED lines=15> */
.L_x_16266:
[----:B------:R-:W-:Y:S05]  /*8610*/  BSYNC.RECONVERGENT B0 ;  /* 0x0000000000007941 */ /* 0x000fea0003800200 */
.L_x_16265:
        /* <DEDUP_REMOVED lines=10> */
.L_x_16268:
[----:B------:R-:W-:Y:S05]  /*86c0*/  BSYNC.RECONVERGENT B0 ;  /* 0x0000000000007941 */ /* 0x000fea0003800200 */
.L_x_16267:
[----:B0-2---:R0:W2:Y:S01]  /*86d0*/  LDS R195, [R137+0x940] ;  /* 0x0009400089c37984 */ /* 0x0050a20000000800 */
[----:B------:R-:W-:Y:S04]  /*86e0*/  BSSY.RECONVERGENT B0, `(.L_x_16269) ;  /* 0x0000004000007945 */ /* 0x000fe80003800200 */
[----:B------:R-:W-:Y:S05]  /*86f0*/  @!P2 BRA `(.L_x_16270) ;  /* 0x000000000008a947 */ /* 0x000fea0003800000 */
[----:B------:R3:W-:Y:S04]  /*8700*/  REDG.E.ADD.F32.FTZ.RN.STRONG.GPU desc[UR16][R30.64+0x100], R221 ;  /* 0x000100dd1e0079a6 */ /* 0x0007e8000c12f310 */
[----:B--2---:R3:W-:Y:S02]  /*8710*/  REDG.E.ADD.F32.FTZ.RN.STRONG.GPU desc[UR16][R32.64+0x100], R195 ;  /* 0x000100c3200079a6 */ /* 0x0047e4000c12f310 */
.L_x_16270:
[----:B------:R-:W-:Y:S05]  /*8720*/  BSYNC.RECONVERGENT B0 ;  /* 0x0000000000007941 */ /* 0x000fea0003800200 */
.L_x_16269:
[----:B--23--:R2:W3:Y:S01]  /*8730*/  LDS R195, [R136+0x9c0] ;  /* 0x0009c00088c37984 */ /* 0x00c4e20000000800 */
[----:B------:R-:W-:Y:S04]  /*8740*/  BSSY.RECONVERGENT B0, `(.L_x_16271) ;  /* 0x0000004000007945 */ /* 0x000fe80003800200 */
[----:B------:R-:W-:Y:S05]  /*8750*/  @!P3 BRA `(.L_x_16272) ;  /* 0x000000000008b947 */ /* 0x000fea0003800000 */
[----:B------:R4:W-:Y:S04]  /*8760*/  REDG.E.ADD.F32.FTZ.RN.STRONG.GPU desc[UR16][R30.64+0x180], R227 ;  /* 0x000180e31e0079a6 */ /* 0x0009e8000c12f310 */
[----:B---3--:R4:W-:Y:S02]  /*8770*/  REDG.E.ADD.F32.FTZ.RN.STRONG.GPU desc[UR16][R32.64+0x180], R195 ;  /* 0x000180c3200079a6 */ /* 0x0089e4000c12f310 */
.L_x_16272:
[----:B------:R-:W-:Y:S05]  /*8780*/  BSYNC.RECONVERGENT B0 ;  /* 0x0000000000007941 */ /* 0x000fea0003800200 */
.L_x_16271:
[----:B---34-:R3:W4:Y:S01]  /*8790*/  LDS R195, [R135+0xa40] ;  /* 0x000a400087c37984 */ /* 0x0187220000000800 */
[----:B------:R-:W-:Y:S04]  /*87a0*/  BSSY.RECONVERGENT B0, `(.L_x_16273) ;  /* 0x0000004000007945 */ /* 0x000fe80003800200 */
[----:B------:R-:W-:Y:S05]  /*87b0*/  @!P4 BRA `(.L_x_16274) ;  /* 0x000000000008c947 */ /* 0x000fea0003800000 */
[----:B------:R0:W-:Y:S04]  /*87c0*/  REDG.E.ADD.F32.FTZ.RN.STRONG.GPU desc[UR16][R30.64+0x200], R229 ;  /* 0x000200e51e0079a6 */ /* 0x0001e8000c12f310 */
[----:B----4-:R0:W-:Y:S02]  /*87d0*/  REDG.E.ADD.F32.FTZ.RN.STRONG.GPU desc[UR16][R32.64+0x200], R195 ;  /* 0x000200c3200079a6 */ /* 0x0101e4000c12f310 */
.L_x_16274:
[----:B------:R-:W-:Y:S05]  /*87e0*/  BSYNC.RECONVERGENT B0 ;  /* 0x0000000000007941 */ /* 0x000fea0003800200 */
.L_x_16273:
[----:B0---4-:R0:W4:Y:S01]  /*87f0*/  LDS R195, [R134+0xac0] ;  /* 0x000ac00086c37984 */ /* 0x0111220000000800 */
[----:B------:R-:W-:Y:S04]  /*8800*/  BSSY.RECONVERGENT B0, `(.L_x_16275) ;  /* 0x0000004000007945 */ /* 0x000fe80003800200 */
[----:B------:R-:W-:Y:S05]  /*8810*/  @!P5 BRA `(.L_x_16276) ;  /* 0x000000000008d947 */ /* 0x000fea0003800000 */
[----:B------:R0:W-:Y:S04]  /*8820*/  REDG.E.ADD.F32.FTZ.RN.STRONG.GPU desc[UR16][R30.64+0x280], R231 ;  /* 0x000280e71e0079a6 */ /* 0x0001e8000c12f310 */
[----:B----4-:R0:W-:Y:S02]  /*8830*/  REDG.E.ADD.F32.FTZ.RN.STRONG.GPU desc[UR16][R32.64+0x280], R195 ;  /* 0x000280c3200079a6 */ /* 0x0101e4000c12f310 */
.L_x_16276:
[----:B------:R-:W-:Y:S05]  /*8840*/  BSYNC.RECONVERGENT B0 ;  /* 0x0000000000007941 */ /* 0x000fea0003800200 */
.L_x_16275:
        /* <DEDUP_REMOVED lines=10> */
.L_x_16278:
[----:B------:R-:W-:Y:S05]  /*88f0*/  BSYNC.RECONVERGENT B0 ;  /* 0x0000000000007941 */ /* 0x000fea0003800200 */
.L_x_16277:
[----:B0---4-:R0:W4:Y:S01]  /*8900*/  LDS R195, [R132+0xbc0] ;  /* 0x000bc00084c37984 */ /* 0x0111220000000800 */
[----:B------:R-:W-:Y:S04]  /*8910*/  BSSY.RECONVERGENT B0, `(.L_x_16279) ;  /* 0x0000004000007945 */ /* 0x000fe80003800200 */
[----:B------:R-:W-:Y:S05]  /*8920*/  @!P2 BRA `(.L_x_16280) ;  /* 0x000000000008a947 */ /* 0x000fea0003800000 */
[----:B------:R0:W-:Y:S04]  /*8930*/  REDG.E.ADD.F32.FTZ.RN.STRONG.GPU desc[UR16][R30.64+0x380], R235 ;  /* 0x000380eb1e0079a6 */ /* 0x0001e8000c12f310 */
[----:B----4-:R0:W-:Y:S02]  /*8940*/  REDG.E.ADD.F32.FTZ.RN.STRONG.GPU desc[UR16][R32.64+0x380], R195 ;  /* 0x000380c3200079a6 */ /* 0x0101e4000c12f310 */
.L_x_16280:
[----:B------:R-:W-:Y:S05]  /*8950*/  BSYNC.RECONVERGENT B0 ;  /* 0x0000000000007941 */ /* 0x000fea0003800200 */
.L_x_16279:
[----:B0---4-:R0:W4:Y:S01]  /*8960*/  LDS R195, [R131+0xc40] ;  /* 0x000c400083c37984 */ /* 0x0111220000000800 */
[----:B------:R-:W-:Y:S04]  /*8970*/  BSSY.RECONVERGENT B0, `(.L_x_16281) ;  /* 0x0000004000007945 */ /* 0x000fe80003800200 */
[----:B------:R-:W-:Y:S05]  /*8980*/  @!P3 BRA `(.L_x_16282) ;  /* 0x000000000008b947 */ /* 0x000fea0003800000 */
[----:B------:R0:W-:Y:S04]  /*8990*/  REDG.E.ADD.F32.FTZ.RN.STRONG.GPU desc[UR16][R30.64+0x400], R237 ;  /* 0x000400ed1e0079a6 */ /* 0x0001e8000c12f310 */
[----:B----4-:R0:W-:Y:S02]  /*89a0*/  REDG.E.ADD.F32.FTZ.RN.STRONG.GPU desc[UR16][R32.64+0x400], R195 ;  /* 0x000400c3200079a6 */ /* 0x0101e4000c12f310 */
.L_x_16282:
[----:B------:R-:W-:Y:S05]  /*89b0*/  BSYNC.RECONVERGENT B0 ;  /* 0x0000000000007941 */ /* 0x000fea0003800200 */
.L_x_16281:
[----:B0---4-:R0:W4:Y:S01]  /*89c0*/  LDS R195, [R130+0xcc0] ;  /* 0x000cc00082c37984 */ /* 0x0111220000000800 */
[----:B------:R-:W-:Y:S04]  /*89d0*/  BSSY.RECONVERGENT B0, `(.L_x_16283) ;  /* 0x0000004000007945 */ /* 0x000fe80003800200 */
[----:B------:R-:W-:Y:S05]  /*89e0*/  @!P4 BRA `(.L_x_16284) ;  /* 0x000000000008c947 */ /* 0x000fea0003800000 */
[----:B------:R0:W-:Y:S04]  /*89f0*/  REDG.E.ADD.F32.FTZ.RN.STRONG.GPU desc[UR16][R30.64+0x480], R239 ;  /* 0x000480ef1e0079a6 */ /* 0x0001e8000c12f310 */
[----:B----4-:R0:W-:Y:S02]  /*8a00*/  REDG.E.ADD.F32.FTZ.RN.STRONG.GPU desc[UR16][R32.64+0x480], R195 ;  /* 0x000480c3200079a6 */ /* 0x0101e4000c12f310 */
.L_x_16284:
[----:B------:R-:W-:Y:S05]  /*8a10*/  BSYNC.RECONVERGENT B0 ;  /* 0x0000000000007941 */ /* 0x000fea0003800200 */
.L_x_16283:
[----:B0---4-:R0:W4:Y:S01]  /*8a20*/  LDS R195, [R129+0xd40] ;  /* 0x000d400081c37984 */ /* 0x0111220000000800 */
[----:B------:R-:W-:Y:S04]  /*8a30*/  BSSY.RECONVERGENT B0, `(.L_x_16285) ;  /* 0x0000004000007945 */ /* 0x000fe80003800200 */
[----:B------:R-:W-:Y:S05]  /*8a40*/  @!P5 BRA `(.L_x_16286) ;  /* 0x000000000008d947 */ /* 0x000fea0003800000 */
[----:B------:R0:W-:Y:S04]  /*8a50*/  REDG.E.ADD.F32.FTZ.RN.STRONG.GPU desc[UR16][R30.64+0x500], R241 ;  /* 0x000500f11e0079a6 */ /* 0x0001e8000c12f310 */
[----:B----4-:R0:W-:Y:S02]  /*8a60*/  REDG.E.ADD.F32.FTZ.RN.STRONG.GPU desc[UR16][R32.64+0x500], R195 ;  /* 0x000500c3200079a6 */ /* 0x0101e4000c12f310 */
.L_x_16286:
[----:B------:R-:W-:Y:S05]  /*8a70*/  BSYNC.RECONVERGENT B0 ;  /* 0x0000000000007941 */ /* 0x000fea0003800200 */
.L_x_16285:
        /* <DEDUP_REMOVED lines=10> */
.L_x_16288:
[----:B------:R-:W-:Y:S05]  /*8b20*/  BSYNC.RECONVERGENT B0 ;  /* 0x0000000000007941 */ /* 0x000fea0003800200 */
.L_x_16287:
[----:B0---4-:R0:W4:Y:S01]  /*8b30*/  LDS R195, [R127+0xe40] ;  /* 0x000e40007fc37984 */ /* 0x0111220000000800 */
[----:B------:R-:W-:Y:S04]  /*8b40*/  BSSY.RECONVERGENT B0, `(.L_x_16289) ;  /* 0x0000004000007945 */ /* 0x000fe80003800200 */
[----:B------:R-:W-:Y:S05]  /*8b50*/  @!P2 BRA `(.L_x_16290) ;  /* 0x000000000008a947 */ /* 0x000fea0003800000 */
[----:B------:R0:W-:Y:S04]  /*8b60*/  REDG.E.ADD.F32.FTZ.RN.STRONG.GPU desc[UR16][R30.64+0x600], R245 ;  /* 0x000600f51e0079a6 */ /* 0x0001e8000c12f310 */
[----:B----4-:R0:W-:Y:S02]  /*8b70*/  REDG.E.ADD.F32.FTZ.RN.STRONG.GPU desc[UR16][R32.64+0x600], R195 ;  /* 0x000600c3200079a6 */ /* 0x0101e4000c12f310 */
.L_x_16290:
[----:B------:R-:W-:Y:S05]  /*8b80*/  BSYNC.RECONVERGENT B0 ;  /* 0x0000000000007941 */ /* 0x000fea0003800200 */
.L_x_16289:
[----:B0---4-:R0:W4:Y:S01]  /*8b90*/  LDS R195, [R126+0xec0] ;  /* 0x000ec0007ec37984 */ /* 0x0111220000000800 */
[----:B------:R-:W-:Y:S04]  /*8ba0*/  BSSY.RECONVERGENT B0, `(.L_x_16291) ;  /* 0x0000004000007945 */ /* 0x000fe80003800200 */
[----:B------:R-:W-:Y:S05]  /*8bb0*/  @!P3 BRA `(.L_x_16292) ;  /* 0x000000000008b947 */ /* 0x000fea0003800000 */
[----:B------:R0:W-:Y:S04]  /*8bc0*/  REDG.E.ADD.F32.FTZ.RN.STRONG.GPU desc[UR16][R30.64+0x680], R247 ;  /* 0x000680f71e0079a6 */ /* 0x0001e8000c12f310 */
[----:B----4-:R0:W-:Y:S02]  /*8bd0*/  REDG.E.ADD.F32.FTZ.RN.STRONG.GPU desc[UR16][R32.64+0x680], R195 ;  /* 0x000680c3200079a6 */ /* 0x0101e4000c12f310 */
.L_x_16292:
[----:B------:R-:W-:Y:S05]  /*8be0*/  BSYNC.RECONVERGENT B0 ;  /* 0x0000000000007941 */ /* 0x000fea0003800200 */
.L_x_16291:
[----:B0---4-:R0:W4:Y:S01]  /*8bf0*/  LDS R195, [R124+0xf40] ;  /* 0x000f40007cc37984 */ /* 0x0111220000000800 */
[----:B------:R-:W-:Y:S04]  /*8c00*/  BSSY.RECONVERGENT B0, `(.L_x_16293) ;  /* 0x0000004000007945 */ /* 0x000fe80003800200 */
[----:B------:R-:W-:Y:S05]  /*8c10*/  @!P4 BRA `(.L_x_16294) ;  /* 0x000000000008c947 */ /* 0x000fea0003800000 */
[----:B------:R0:W-:Y:S04]  /*8c20*/  REDG.E.ADD.F32.FTZ.RN.STRONG.GPU desc[UR16][R30.64+0x700], R249 ;  /* 0x000700f91e0079a6 */ /* 0x0001e8000c12f310 */
[----:B----4-:R0:W-:Y:S02]  /*8c30*/  REDG.E.ADD.F32.FTZ.RN.STRONG.GPU desc[UR16][R32.64+0x700], R195 ;  /* 0x000700c3200079a6 */ /* 0x0101e4000c12f310 */
.L_x_16294:
[----:B------:R-:W-:Y:S05]  /*8c40*/  BSYNC.RECONVERGENT B0 ;  /* 0x0000000000007941 */ /* 0x000fea0003800200 */
.L_x_16293:
[----:B0---4-:R0:W4:Y:S01]  /*8c50*/  LDS R195, [R123+0xfc0] ;  /* 0x000fc0007bc37984 */ /* 0x0111220000000800 */
[----:B------:R-:W-:Y:S04]  /*8c60*/  BSSY.RECONVERGENT B0, `(.L_x_16295) ;  /* 0x0000004000007945 */ /* 0x000fe80003800200 */
[----:B------:R-:W-:Y:S05]  /*8c70*/  @!P5 BRA `(.L_x_16296) ;  /* 0x000000000008d947 */ /* 0x000fea0003800000 */
[----:B------:R0:W-:Y:S04]  /*8c80*/  REDG.E.ADD.F32.FTZ.RN.STRONG.GPU desc[UR16][R30.64+0x780], R251 ;  /* 0x000780fb1e0079a6 */ /* 0x0001e8000c12f310 */
[----:B----4-:R0:W-:Y:S02]  /*8c90*/  REDG.E.ADD.F32.FTZ.RN.STRONG.GPU desc[UR16][R32.64+0x780], R195 ;  /* 0x000780c3200079a6 */ /* 0x0101e4000c12f310 */
.L_x_16296:
[----:B------:R-:W-:Y:S05]  /*8ca0*/  BSYNC.RECONVERGENT B0 ;  /* 0x0000000000007941 */ /* 0x000fea0003800200 */
.L_x_16295:
[----:B-1----:R-:W1:Y:S01]  /*8cb0*/  SHFL.DOWN PT, R28, R197, 0x1, 0x1f ;  /* 0x08201f00c51c7f89 */ /* 0x002e6200000e0000 */
[----:B------:R-:W-:Y:S01]  /*8cc0*/  ISETP.GT.AND P2, PT, R112, 0x1e, PT ;  /* 0x0000001e7000780c */ /* 0x000fe20003f44270 */
[----:B------:R-:W-:Y:S02]  /*8cd0*/  BSSY.RECONVERGENT B0, `(.L_x_16297) ;  /* 0x000007c000007945 */ /* 0x000fe40003800200 */
[----:B0-----:R-:W0:Y:S10]  /*8ce0*/  SHFL.DOWN PT, R31, R192, 0x1, 0x1f ;  /* 0x08201f00c01f7f89 */ /* 0x001e3400000e0000 */
[----:B-1----:R-:W-:Y:S01]  /*8cf0*/  @!P2 FADD.FTZ R197, R197, R28 ;  /* 0x0000001cc5c5a221 */ /* 0x002fe20000010000 */
[----:B0-----:R-:W-:-:S04]  /*8d00*/  @!P2 FADD.FTZ R192, R192, R31 ;  /* 0x0000001fc0c0a221 */ /* 0x001fc80000010000 */
[----:B------:R-:W0:Y:S01]  /*8d10*/  SHFL.DOWN PT, R28, R197, 0x2, 0x1f ;  /* 0x08401f00c51c7f89 */ /* 0x000e2200000e0000 */
[----:B------:R-:W-:-:S03]  /*8d20*/  ISETP.GT.AND P2, PT, R112, 0x1d, PT ;  /* 0x0000001d7000780c */ /* 0x000fc60003f44270 */
[----:B------:R-:W1:Y:S10]  /*8d30*/  SHFL.DOWN PT, R31, R192, 0x2, 0x1f ;  /* 0x08401f00c01f7f89 */ /* 0x000e7400000e0000 */
[----:B0-----:R-:W-:Y:S01]  /*8d40*/  @!P2 FADD.FTZ R197, R197, R28 ;  /* 0x0000001cc5c5a221 */ /* 0x001fe20000010000 */
[----:B------:R-:W-:Y:S01]  /*8d50*/  FMUL.FTZ R28, R173, R223 ;  /* 0x000000dfad1c7220 */ /* 0x000fe20000410000 */
[----:B-1----:R-:W-:-:S03]  /*8d60*/  @!P2 FADD.FTZ R192, R192, R31 ;  /* 0x0000001fc0c0a221 */ /* 0x002fc60000010000 */
[----:B------:R-:W0:Y:S01]  /*8d70*/  SHFL.DOWN PT, R34, R197, 0x4, 0x1f ;  /* 0x08801f00c5227f89 */ /* 0x000e2200000e0000 */
[----:B------:R-:W-:Y:S01]  /*8d80*/  FMUL.FTZ R31, R27, R29 ;  /* 0x0000001d1b1f7220 */ /* 0x000fe20000410000 */
[----:B------:R-:W-:Y:S01]  /*8d90*/  ISETP.GT.AND P2, PT, R112, 0x1b, PT ;  /* 0x0000001b7000780c */ /* 0x000fe20003f44270 */
[----:B------:R-:W-:Y:S01]  /*8da0*/  FFMA.FTZ R30, R175, R225, R28 ;  /* 0x000000e1af1e7223 */ /* 0x000fe2000001001c */
[----:B------:R-:W1:Y:S01]  /*8db0*/  SHFL.DOWN PT, R207, R192, 0x4, 0x1f ;  /* 0x08801f00c0cf7f89 */ /* 0x000e6200000e0000 */
[-C--:B------:R-:W-:Y:S01]  /*8dc0*/  FFMA.FTZ R33, R26, R35.reuse, -R31 ;  /* 0x000000231a217223 */ /* 0x080fe2000001081f */
[CC--:B------:R-:W-:Y:S01]  /*8dd0*/  FMUL.FTZ R31, R27.reuse, R35.reuse ;  /* 0x000000231b1f7220 */ /* 0x0c0fe20000410000 */
[----:B------:R-:W-:Y:S01]  /*8de0*/  FMUL.FTZ R35, R162, R35 ;  /* 0x00000023a2237220 */ /* 0x000fe20000410000 */
[----:B------:R-:W-:Y:S01]  /*8df0*/  FFMA.FTZ R71, R30, R96, R71 ;  /* 0x000000601e477223 */ /* 0x000fe20000010047 */
[----:B----4-:R-:W-:Y:S01]  /*8e00*/  FMUL.FTZ R195, R210, R33 ;  /* 0x00000021d2c37220 */ /* 0x010fe20000410000 */
[----:B------:R-:W-:Y:S01]  /*8e10*/  FFMA.FTZ R33, R26, R29, R31 ;  /* 0x0000001d1a217223 */ /* 0x000fe2000001001f */
[----:B------:R-:W-:Y:S01]  /*8e20*/  FMUL.FTZ R31, R27, R225 ;  /* 0x000000e11b1f7220 */ /* 0x000fe20000410000 */
[----:B------:R-:W-:Y:S01]  /*8e30*/  FFMA.FTZ R35, R164, R29, R35 ;  /* 0x0000001da4237223 */ /* 0x000fe20000010023 */
[----:B------:R-:W-:Y:S01]  /*8e40*/  FMUL.FTZ R29, R166, R213 ;  /* 0x000000d5a61d7220 */ /* 0x000fe20000410000 */
[----:B------:R-:W-:Y:S01]  /*8e50*/  FFMA.FTZ R33, R204, R33, R195 ;  /* 0x00000021cc217223 */ /* 0x000fe200000100c3 */
[----:B------:R-:W-:Y:S01]  /*8e60*/  FFMA.FTZ R31, R26, R223, -R31 ;  /* 0x000000df1a1f7223 */ /* 0x000fe2000001081f */
[----:B------:R-:W-:Y:S01]  /*8e70*/  FFMA.FTZ R70, R35, R95, R70 ;  /* 0x0000005f23467223 */ /* 0x000fe20000010046 */
[C---:B------:R-:W-:Y:S01]  /*8e80*/  FMUL.FTZ R223, R27.reuse, R223 ;  /* 0x000000df1bdf7220 */ /* 0x040fe20000410000 */
[----:B------:R-:W-:Y:S01]  /*8e90*/  FFMA.FTZ R33, R78, R35, R33 ;  /* 0x000000234e217223 */ /* 0x000fe20000010021 */
[----:B------:R-:W-:Y:S01]  /*8ea0*/  FMUL.FTZ R202, R202, R31 ;  /* 0x0000001fcaca7220 */ /* 0x000fe20000410000 */
[-C--:B------:R-:W-:Y:S01]  /*8eb0*/  FMUL.FTZ R31, R27, R220.reuse ;  /* 0x000000dc1b1f7220 */ /* 0x080fe20000410000 */
[C---:B------:R-:W-:Y:S01]  /*8ec0*/  FFMA.FTZ R32, R26.reuse, R225, R223 ;  /* 0x000000e11a207223 */ /* 0x040fe200000100df */
[----:B------:R-:W-:Y:S01]  /*8ed0*/  FADD.FTZ R92, R33, R92 ;  /* 0x0000005c215c7221 */ /* 0x000fe20000010000 */
[-C--:B------:R-:W-:Y:S01]  /*8ee0*/  FMUL.FTZ R33, R27, R213.reuse ;  /* 0x000000d51b217220 */ /* 0x080fe20000410000 */
[----:B0-----:R-:W-:Y:S01]  /*8ef0*/  @!P2 FADD.FTZ R197, R197, R34 ;  /* 0x00000022c5c5a221 */ /* 0x001fe20000010000 */
[----:B------:R-:W-:Y:S01]  /*8f00*/  FFMA.FTZ R28, R26, R213, -R31 ;  /* 0x000000d51a1c7223 */ /* 0x000fe2000001081f */
[----:B------:R-:W-:Y:S01]  /*8f10*/  FFMA.FTZ R31, R168, R220, R29 ;  /* 0x000000dca81f7223 */ /* 0x000fe2000001001d */
[----:B------:R-:W-:Y:S01]  /*8f20*/  FMUL.FTZ R29, R27, R174 ;  /* 0x000000ae1b1d7220 */ /* 0x000fe20000410000 */
[----:B-1----:R-:W-:Y:S01]  /*8f30*/  @!P2 FADD.FTZ R192, R192, R207 ;  /* 0x000000cfc0c0a221 */ /* 0x002fe20000010000 */
[----:B------:R-:W0:Y:S01]  /*8f40*/  SHFL.DOWN PT, R34, R197, 0x8, 0x1f ;  /* 0x09001f00c5227f89 */ /* 0x000e2200000e0000 */
[----:B------:R-:W-:Y:S01]  /*8f50*/  ISETP.GT.AND P2, PT, R112, 0x17, PT ;  /* 0x000000177000780c */ /* 0x000fe20003f44270 */
[C---:B------:R-:W-:Y:S01]  /*8f60*/  FFMA.FTZ R33, R26.reuse, R220, R33 ;  /* 0x000000dc1a217223 */ /* 0x040fe20000010021 */
[----:B------:R-:W-:Y:S01]  /*8f70*/  FMUL.FTZ R201, R201, R28 ;  /* 0x0000001cc9c97220 */ /* 0x000fe20000410000 */
[----:B------:R-:W1:Y:S01]  /*8f80*/  SHFL.DOWN PT, R35, R192, 0x8, 0x1f ;  /* 0x09001f00c0237f89 */ /* 0x000e6200000e0000 */
[----:B------:R-:W-:Y:S01]  /*8f90*/  FFMA.FTZ R29, R26, R205, -R29 ;  /* 0x000000cd1a1d7223 */ /* 0x000fe2000001081d */
[----:B------:R-:W-:Y:S01]  /*8fa0*/  FFMA.FTZ R32, R203, R32, R202 ;  /* 0x00000020cb207223 */ /* 0x000fe200000100ca */
[----:B------:R-:W-:Y:S01]  /*8fb0*/  FFMA.FTZ R33, R200, R33, R201 ;  /* 0x00000021c8217223 */ /* 0x000fe200000100c9 */
[----:B------:R-:W-:Y:S01]  /*8fc0*/  FMUL.FTZ R28, R177, R205 ;  /* 0x000000cdb11c7220 */ /* 0x000fe20000410000 */
[----:B------:R-:W-:Y:S01]  /*8fd0*/  FMUL.FTZ R198, R198, R29 ;  /* 0x0000001dc6c67220 */ /* 0x000fe20000410000 */
[C---:B------:R-:W-:Y:S01]  /*8fe0*/  FMUL.FTZ R29, R27.reuse, R178 ;  /* 0x000000b21b1d7220 */ /* 0x040fe20000410000 */
[----:B------:R-:W-:Y:S01]  /*8ff0*/  FMUL.FTZ R205, R27, R205 ;  /* 0x000000cd1bcd7220 */ /* 0x000fe20000410000 */
[----:B------:R-:W-:Y:S01]  /*9000*/  FFMA.FTZ R72, R31, R97, R72 ;  /* 0x000000611f487223 */ /* 0x000fe20000010048 */
[----:B------:R-:W-:Y:S01]  /*9010*/  FFMA.FTZ R33, R80, R31, R33 ;  /* 0x0000001f50217223 */ /* 0x000fe20000010021 */
[C---:B------:R-:W-:Y:S01]  /*9020*/  FFMA.FTZ R31, R26.reuse, R176, -R29 ;  /* 0x000000b01a1f7223 */ /* 0x040fe2000001081d */
[----:B------:R-:W-:Y:S01]  /*9030*/  FFMA.FTZ R32, R79, R30, R32 ;  /* 0x0000001e4f207223 */ /* 0x000fe20000010020 */
[----:B------:R-:W-:Y:S01]  /*9040*/  FMUL.FTZ R29, R27, R176 ;  /* 0x000000b01b1d7220 */ /* 0x000fe20000410000 */
[-C--:B------:R-:W-:Y:S01]  /*9050*/  FFMA.FTZ R30, R26, R174.reuse, R205 ;  /* 0x000000ae1a1e7223 */ /* 0x080fe200000100cd */
[----:B------:R-:W-:Y:S01]  /*9060*/  FFMA.FTZ R174, R179, R174, R28 ;  /* 0x000000aeb3ae7223 */ /* 0x000fe2000001001c */
[----:B------:R-:W-:Y:S01]  /*9070*/  FADD.FTZ R90, R33, R90 ;  /* 0x0000005a215a7221 */ /* 0x000fe20000010000 */
[----:B------:R-:W-:Y:S01]  /*9080*/  FMUL.FTZ R28, R181, R176 ;  /* 0x000000b0b51c7220 */ /* 0x000fe20000410000 */
[----:B------:R-:W-:Y:S01]  /*9090*/  FMUL.FTZ R33, R196, R31 ;  /* 0x0000001fc4217220 */ /* 0x000fe20000410000 */
[----:B------:R-:W-:Y:S01]  /*90a0*/  FFMA.FTZ R31, R26, R178, R29 ;  /* 0x000000b21a1f7223 */ /* 0x000fe2000001001d */
[----:B------:R-:W-:Y:S01]  /*90b0*/  FMUL.FTZ R29, R27, R182 ;  /* 0x000000b61b1d7220 */ /* 0x000fe20000410000 */
[----:B0-----:R-:W-:Y:S01]  /*90c0*/  @!P2 FADD.FTZ R197, R197, R34 ;  /* 0x00000022c5c5a221 */ /* 0x001fe20000010000 */
[----:B------:R-:W-:Y:S01]  /*90d0*/  FADD.FTZ R89, R32, R89 ;  /* 0x0000005920597221 */ /* 0x000fe20000010000 */
[----:B------:R-:W-:Y:S01]  /*90e0*/  FFMA.FTZ R183, R183, R178, R28 ;  /* 0x000000b2b7b77223 */ /* 0x000fe2000001001c */
[----:B------:R-:W-:Y:S01]  /*90f0*/  FFMA.FTZ R194, R194, R31, R33 ;  /* 0x0000001fc2c27223 */ /* 0x000fe20000010021 */
[----:B-1----:R-:W-:Y:S01]  /*9100*/  @!P2 FADD.FTZ R192, R192, R35 ;  /* 0x00000023c0c0a221 */ /* 0x002fe20000010000 */
[----:B------:R-:W0:Y:S01]  /*9110*/  SHFL.DOWN PT, R32, R197, 0x10, 0x1f ;  /* 0x0a001f00c5207f89 */ /* 0x000e2200000e0000 */
[-C--:B------:R-:W-:Y:S01]  /*9120*/  FMUL.FTZ R28, R185, R180.reuse ;  /* 0x000000b4b91c7220 */ /* 0x080fe20000410000 */
[-C--:B------:R-:W-:Y:S01]  /*9130*/  FFMA.FTZ R31, R26, R180.reuse, -R29 ;  /* 0x000000b41a1f7223 */ /* 0x080fe2000001081d */
[----:B------:R-:W-:Y:S01]  /*9140*/  FMUL.FTZ R29, R27, R180 ;  /* 0x000000b41b1d7220 */ /* 0x000fe20000410000 */
[----:B------:R-:W1:Y:S01]  /*9150*/  SHFL.DOWN PT, R35, R192, 0x10, 0x1f ;  /* 0x0a001f00c0237f89 */ /* 0x000e6200000e0000 */
[----:B------:R-:W-:Y:S01]  /*9160*/  FFMA.FTZ R199, R199, R30, R198 ;  /* 0x0000001ec7c77223 */ /* 0x000fe200000100c6 */
[-C--:B------:R-:W-:Y:S01]  /*9170*/  FFMA.FTZ R30, R187, R182.reuse, R28 ;  /* 0x000000b6bb1e7223 */ /* 0x080fe2000001001c */
[----:B------:R-:W-:Y:S01]  /*9180*/  FMUL.FTZ R28, R4, R31 ;  /* 0x0000001f041c7220 */ /* 0x000fe20000410000 */
[----:B------:R-:W-:Y:S01]  /*9190*/  FFMA.FTZ R182, R26, R182, R29 ;  /* 0x000000b61ab67223 */ /* 0x000fe2000001001d */
[C---:B------:R-:W-:Y:S01]  /*91a0*/  FMUL.FTZ R31, R27.reuse, R186 ;  /* 0x000000ba1b1f7220 */ /* 0x040fe20000410000 */
[-C--:B------:R-:W-:Y:S01]  /*91b0*/  FMUL.FTZ R29, R27, R184.reuse ;  /* 0x000000b81b1d7220 */ /* 0x080fe20000410000 */
[-C--:B------:R-:W-:Y:S01]  /*91c0*/  FMUL.FTZ R4, R189, R184.reuse ;  /* 0x000000b8bd047220 */ /* 0x080fe20000410000 */
[----:B------:R-:W-:Y:S01]  /*91d0*/  ISETP.NE.AND P2, PT, R112, RZ, PT ;  /* 0x000000ff7000720c */ /* 0x000fe20003f45270 */
[C---:B------:R-:W-:Y:S01]  /*91e0*/  FFMA.FTZ R184, R26.reuse, R184, -R31 ;  /* 0x000000b81ab87223 */ /* 0x040fe2000001081f */
[C---:B------:R-:W-:Y:S01]  /*91f0*/  FFMA.FTZ R31, R26.reuse, R186, R29 ;  /* 0x000000ba1a1f7223 */ /* 0x040fe2000001001d */
[C---:B------:R-:W-:Y:S01]  /*9200*/  FMUL.FTZ R29, R27.reuse, R190 ;  /* 0x000000be1b1d7220 */ /* 0x040fe20000410000 */
[----:B------:R-:W-:Y:S01]  /*9210*/  FMUL.FTZ R27, R27, R170 ;  /* 0x000000aa1b1b7220 */ /* 0x000fe20000410000 */
[----:B------:R-:W-:Y:S01]  /*9220*/  FFMA.FTZ R33, R5, R182, R28 ;  /* 0x000000b605217223 */ /* 0x000fe2000001001c */
[----:B------:R-:W-:Y:S01]  /*9230*/  FMUL.FTZ R7, R7, R184 ;  /* 0x000000b807077220 */ /* 0x000fe20000410000 */
[CC--:B------:R-:W-:Y:S01]  /*9240*/  FFMA.FTZ R29, R26.reuse, R170.reuse, -R29 ;  /* 0x000000aa1a1d7223 */ /* 0x0c0fe2000001081d */
[----:B------:R-:W-:Y:S01]  /*9250*/  FMUL.FTZ R28, R171, R170 ;  /* 0x000000aaab1c7220 */ /* 0x000fe20000410000 */
[----:B------:R-:W-:Y:S01]  /*9260*/  FFMA.FTZ R27, R26, R190, R27 ;  /* 0x000000be1a1b7223 */ /* 0x000fe2000001001b */
[----:B------:R-:W-:Y:S01]  /*9270*/  FFMA.FTZ R191, R191, R186, R4 ;  /* 0x000000babfbf7223 */ /* 0x000fe20000010004 */
[----:B------:R-:W-:Y:S01]  /*9280*/  FMUL.FTZ R29, R188, R29 ;  /* 0x0000001dbc1d7220 */ /* 0x000fe20000410000 */
[----:B0-----:R-:W-:Y:S01]  /*9290*/  FADD.FTZ R4, R197, R32 ;  /* 0x00000020c5047221 */ /* 0x001fe20000010000 */
[----:B------:R-:W-:Y:S01]  /*92a0*/  FFMA.FTZ R6, R6, R31, R7 ;  /* 0x0000001f06067223 */ /* 0x000fe20000010007 */
[----:B------:R-:W-:Y:S01]  /*92b0*/  FFMA.FTZ R28, R169, R190, R28 ;  /* 0x000000bea91c7223 */ /* 0x000fe2000001001c */
        /* <DEDUP_REMOVED lines=11> */
[----:B------:R-:W-:Y:S01]  /*9370*/  FFMA.FTZ R30, R88, R30, R33 ;  /* 0x0000001e581e7223 */ /* 0x000fe20000010021 */
[----:B------:R-:W-:Y:S01]  /*9380*/  BAR.SYNC.DEFER_BLOCKING 0x0 ;  /* 0x0000000000007b1d */ /* 0x000fe20000010000 */
[----:B------:R-:W-:Y:S01]  /*9390*/  ISETP.GT.AND P2, PT, R112, 0xf, PT ;  /* 0x0000000f7000780c */ /* 0x000fe20003f44270 */
[----:B------:R-:W-:Y:S01]  /*93a0*/  FADD.FTZ R81, R6, R81 ;  /* 0x0000005106517221 */ /* 0x000fe20000010000 */
[----:B------:R-:W-:Y:S01]  /*93b0*/  FADD.FTZ R87, R174, R87 ;  /* 0x00000057ae577221 */ /* 0x000fe20000010000 */
[----:B------:R-:W-:Y:S01]  /*93c0*/  FADD.FTZ R86, R183, R86 ;  /* 0x00000056b7567221 */ /* 0x000fe20000010000 */
[----:B------:R-:W-:Y:S01]  /*93d0*/  FADD.FTZ R83, R30, R83 ;  /* 0x000000531e537221 */ /* 0x000fe20000010000 */
[----:B------:R-:W-:Y:S01]  /*93e0*/  FFMA.FTZ R77, R28, R106, R77 ;  /* 0x0000006a1c4d7223 */ /* 0x000fe2000001004d */
[----:B------:R-:W-:Y:S01]  /*93f0*/  FADD.FTZ R84, R191, R84 ;  /* 0x00000054bf547221 */ /* 0x000fe20000010000 */
[----:B------:R-:W-:-:S02]  /*9400*/  FSEL R6, R197, R4, P2 ;  /* 0x00000004c5067208 */ /* 0x000fc40001000000 */
[----:B------:R-:W-:Y:S01]  /*9410*/  FSEL R7, R192, R5, P2 ;  /* 0x00000005c0077208 */ /* 0x000fe20001000000 */
[----:B0-----:R-:W-:Y:S06]  /*9420*/  @P1 BRA `(.L_x_16298) ;  /* 0x0000000000181947 */ /* 0x001fec0003800000 */
[----:B------:R-:W-:Y:S01]  /*9430*/  ISETP.NE.AND P2, PT, R143, UR8, PT ;  /* 0x000000088f007c0c */ /* 0x000fe2000bf45270 */
[----:B------:R-:W-:-:S12]  /*9440*/  ULEA UR7, UR4, UR6, 0x3 ;  /* 0x0000000604077291 */ /* 0x000fd8000f8e18ff */
[----:B------:R-:W0:Y:S02]  /*9450*/  @P2 LDS.64 R4, [UR7+0x3e10] ;  /* 0x003e1007ff042984 */ /* 0x000e240008000a00 */
[----:B0-----:R-:W-:Y:S01]  /*9460*/  @P2 FADD.FTZ R6, R6, R4 ;  /* 0x0000000406062221 */ /* 0x001fe20000010000 */
[----:B------:R-:W-:-:S05]  /*9470*/  @P2 FADD.FTZ R7, R7, R5 ;  /* 0x0000000507072221 */ /* 0x000fca0000010000 */
[----:B------:R0:W-:Y:S02]  /*9480*/  STS.64 [UR7+0x3e10], R6 ;  /* 0x003e1006ff007988 */ /* 0x0001e40008000a07 */
.L_x_16298:
[----:B------:R-:W-:Y:S05]  /*9490*/  BSYNC.RECONVERGENT B0 ;  /* 0x0000000000007941 */ /* 0x000fea0003800200 */
.L_x_16297:
[----:B------:R-:W-:-:S04]  /*94a0*/  UIADD3 UR4, UPT, UPT, UR4, 0x1, URZ ;  /* 0x0000000104047890 */ /* 0x000fc8000fffe0ff */
[----:B------:R-:W-:-:S09]  /*94b0*/  UISETP.GE.AND UP0, UPT, UR4, UR9, UPT ;  /* 0x000000090400728c */ /* 0x000fd2000bf06270 */
[----:B------:R-:W-:Y:S05]  /*94c0*/  BRA.U !UP0, `(.L_x_16299) ;  /* 0xffffffb108cc7547 */ /* 0x000fea000b83ffff */
.L_x_16251:
[----:B------:R-:W-:Y:S01]  /*94d0*/  BAR.SYNC.DEFER_BLOCKING 0x0 ;  /* 0x0000000000007b1d */ /* 0x000fe20000010000 */
[----:B------:R-:W-:Y:S02]  /*94e0*/  IADD3 R20, PT, PT, -R10, R193, RZ ;  /* 0x000000c10a147210 */ /* 0x000fe40007ffe1ff */
[----:B------:R-:W-:Y:S02]  /*94f0*/  PRMT R0, RZ, 0x7610, R0 ;  /* 0x00007610ff007816 */ /* 0x000fe40000000000 */
[----:B------:R-:W-:-:S03]  /*9500*/  ISETP.GE.AND P6, PT, R125, R20, PT ;  /* 0x000000147d00720c */ /* 0x000fc60003fc6270 */
[----:B------:R-:W1:Y:S01]  /*9510*/  LDC.64 R34, c[0x0][0x4f8] ;  /* 0x00013e00ff227b82 */ /* 0x000e620000000a00 */
[-C--:B------:R-:W-:Y:S01]  /*9520*/  ISETP.GE.AND P0, PT, R121, R20.reuse, PT ;  /* 0x000000147900720c */ /* 0x080fe20003f06270 */
[----:B------:R-:W4:Y:S01]  /*9530*/  LDCU.64 UR8, c[0x0][0x500] ;  /* 0x0000a000ff0877ac */ /* 0x000f220008000a00 */
[----:B------:R-:W-:Y:S02]  /*9540*/  PRMT R5, RZ, 0x7610, R5 ;  /* 0x00007610ff057816 */ /* 0x000fe40000000005 */
[-C--:B------:R-:W-:Y:S01]  /*9550*/  ISETP.GE.AND P2, PT, R120, R20.reuse, PT ;  /* 0x000000147800720c */ /* 0x080fe20003f46270 */
[----:B------:R-:W5:Y:S01]  /*9560*/  LDCU.64 UR10, c[0x0][0x550] ;  /* 0x0000aa00ff0a77ac */ /* 0x000f620008000a00 */
[-C--:B------:R-:W-:Y:S02]  /*9570*/  ISETP.GE.AND P3, PT, R119, R20.reuse, PT ;  /* 0x000000147700720c */ /* 0x080fe40003f66270 */
[-C--:B------:R-:W-:Y:S02]  /*9580*/  ISETP.GE.AND P4, PT, R118, R20.reuse, PT ;  /* 0x000000147600720c */ /* 0x080fe40003f86270 */
[----:B------:R-:W-:-:S02]  /*9590*/  ISETP.GE.AND P5, PT, R117, R20, PT ;  /* 0x000000147500720c */ /* 0x000fc40003fa6270 */
[----:B------:R-:W-:Y:S01]  /*95a0*/  PRMT R4, RZ, 0x7610, R4 ;  /* 0x00007610ff047816 */ /* 0x000fe20000000004 */
[----:B------:R-:W2:Y:S01]  /*95b0*/  @!P6 LDG.E.U16 R0, desc[UR16][R12.64] ;  /* 0x000000100c00e981 */ /* 0x000ea2000c1e1500 */
[----:B------:R-:W-:-:S03]  /*95c0*/  ISETP.GE.AND P6, PT, R116, R20, PT ;  /* 0x000000147400720c */ /* 0x000fc60003fc6270 */
[----:B------:R-:W3:Y:S01]  /*95d0*/  @!P0 LDG.E.U16 R5, desc[UR16][R12.64+0x40] ;  /* 0x000040100c058981 */ /* 0x000ee2000c1e1500 */
[----:B------:R-:W-:Y:S02]  /*95e0*/  ISETP.GE.AND P0, PT, R115, R20, PT ;  /* 0x000000147300720c */ /* 0x000fe40003f06270 */
[----:B0-----:R-:W-:Y:S01]  /*95f0*/  PRMT R6, RZ, 0x7610, R6 ;  /* 0x00007610ff067816 */ /* 0x001fe20000000006 */
[----:B------:R-:W4:Y:S01]  /*9600*/  @!P2 LDG.E.U16 R4, desc[UR16][R12.64+0x80] ;  /* 0x000080100c04a981 */ /* 0x000f22000c1e1500 */
[----:B------:R-:W-:Y:S02]  /*9610*/  PRMT R14, RZ, 0x7610, R14 ;  /* 0x00007610ff0e7816 */ /* 0x000fe4000000000e */
        /* <DEDUP_REMOVED lines=24> */
[----:B------:R-:W5:Y:S04]  /*97a0*/  LDS.U16 R5, [R99+0x8] ;  /* 0x0000080063057984 */ /* 0x000f680000000400 */
[----:B------:R-:W1:Y:S01]  /*97b0*/  LDS.U16 R6, [R99+0xa] ;  /* 0x00000a0063067984 */ /* 0x000e620000000400 */
[----:B0-----:R-:W-:-:S02]  /*97c0*/  HADD2.F32 R7, -RZ, R7.H0_H0 ;  /* 0x20000007ff077230 */ /* 0x001fc40000004100 */
[----:B--2---:R-:W-:-:S03]  /*97d0*/  HADD2.F32 R11, -RZ, R11.H0_H0 ;  /* 0x2000000bff0b7230 */ /* 0x004fc60000004100 */
[--C-:B------:R-:W-:Y:S02]  /*97e0*/  FADD.FTZ R7, R7, R158.reuse ;  /* 0x0000009e07077221 */ /* 0x100fe40000010000 */
[----:B------:R-:W-:-:S03]  /*97f0*/  FADD.FTZ R11, R11, R158 ;  /* 0x0000009e0b0b7221 */ /* 0x000fc60000010000 */
[----:B------:R-:W-:Y:S02]  /*9800*/  FSETP.GTU.FTZ.AND P2, PT, R7, 20, PT ;  /* 0x41a000000700780b */ /* 0x000fe40003f5c000 */
[----:B------:R-:W-:-:S11]  /*9810*/  FSETP.GTU.FTZ.AND P3, PT, R11, 20, PT ;  /* 0x41a000000b00780b */ /* 0x000fd60003f7c000 */
[----:B------:R-:W-:Y:S01]  /*9820*/  @!P2 FMUL.FTZ R12, R7, -1.4426950216293334961 ;  /* 0xbfb8aa3b070ca820 */ /* 0x000fe20000410000 */
[----:B---3--:R-:W-:Y:S01]  /*9830*/  HADD2.F32 R17, -RZ, R0.H0_H0 ;  /* 0x20000000ff117230 */ /* 0x008fe20000004100 */
[----:B------:R-:W-:Y:S01]  /*9840*/  LDS.U16 R7, [R99+0xc] ;  /* 0x00000c0063077984 */ /* 0x000fe20000000400 */
[----:B------:R-:W-:-:S03]  /*9850*/  @!P3 FMUL.FTZ R14, R11, -1.4426950216293334961 ;  /* 0xbfb8aa3b0b0eb820 */ /* 0x000fc60000410000 */
[----:B------:R-:W0:Y:S01]  /*9860*/  @!P2 MUFU.EX2 R12, R12 ;  /* 0x0000000c000ca308 */ /* 0x000e220000000800 */
[----:B------:R-:W2:Y:S01]  /*9870*/  LDS.U16 R11, [R99+0xe] ;  /* 0x00000e00630b7984 */ /* 0x000ea20000000400 */
[----:B------:R-:W-:-:S06]  /*9880*/  FADD.FTZ R0, R17, R158 ;  /* 0x0000009e11007221 */ /* 0x000fcc0000010000 */
[----:B------:R-:W3:Y:S01]  /*9890*/  @!P3 MUFU.EX2 R14, R14 ;  /* 0x0000000e000eb308 */ /* 0x000ee20000000800 */
[----:B------:R-:W-:Y:S01]  /*98a0*/  BAR.SYNC.DEFER_BLOCKING 0x0 ;  /* 0x0000000000007b1d */ /* 0x000fe20000010000 */
[----:B----4-:R-:W-:Y:S02]  /*98b0*/  HADD2.F32 R17, -RZ, R4.H0_H0 ;  /* 0x20000004ff117230 */ /* 0x010fe40000004100 */
[----:B0-----:R-:W-:-:S04]  /*98c0*/  @!P2 FADD.FTZ R13, R12, 1 ;  /* 0x3f8000000c0da421 */ /* 0x001fc80000010000 */
[----:B------:R0:W4:Y:S01]  /*98d0*/  @!P2 MUFU.RCP R16, R13 ;  /* 0x0000000d0010a308 */ /* 0x0001220000001000 */
[----:B---3--:R-:W-:Y:S01]  /*98e0*/  @!P3 FADD.FTZ R15, R14, 1 ;  /* 0x3f8000000e0fb421 */ /* 0x008fe20000010000 */
[----:B------:R-:W-:-:S06]  /*98f0*/  FADD.FTZ R17, R17, R158 ;  /* 0x0000009e11117221 */ /* 0x000fcc0000010000 */
[----:B------:R-:W3:Y:S01]  /*9900*/  @!P3 MUFU.RCP R15, R15 ;  /* 0x0000000f000fb308 */ /* 0x000ee20000001000 */
[----:B------:R-:W-:Y:S01]  /*9910*/  FSETP.GTU.FTZ.AND P6, PT, R17, 20, PT ;  /* 0x41a000001100780b */ /* 0x000fe20003fdc000 */
[----:B-----5:R-:W-:Y:S01]  /*9920*/  HADD2.F32 R5, -RZ, R5.H0_H0 ;  /* 0x20000005ff057230 */ /* 0x020fe20000004100 */
[----:B0-----:R-:W-:Y:S02]  /*9930*/  PRMT R13, R76, 0x7632, R13 ;  /* 0x000076324c0d7816 */ /* 0x001fe4000000000d */
[----:B------:R-:W-:Y:S01]  /*9940*/  PRMT R14, R74, 0x7632, R14 ;  /* 0x000076324a0e7816 */ /* 0x000fe2000000000e */
[----:B----4-:R-:W-:Y:S01]  /*9950*/  @!P2 FMUL.FTZ R81, R81, R16 ;  /* 0x000000105151a220 */ /* 0x010fe20000410000 */
[----:B------:R-:W-:Y:S01]  /*9960*/  FADD.FTZ R12, R5, R158 ;  /* 0x0000009e050c7221 */ /* 0x000fe20000010000 */
[----:B------:R-:W-:Y:S01]  /*9970*/  PRMT R16, R72, 0x7632, R16 ;  /* 0x0000763248107816 */ /* 0x000fe20000000010 */
[----:B-1----:R-:W-:Y:S01]  /*9980*/  HADD2.F32 R5, -RZ, R6.H0_H0 ;  /* 0x20000006ff057230 */ /* 0x002fe20000004100 */
[----:B------:R-:W-:-:S02]  /*9990*/  PRMT R18, R70, 0x7632, R18 ;  /* 0x0000763246127816 */ /* 0x000fc40000000012 */
[----:B------:R-:W-:Y:S01]  /*99a0*/  FSETP.GTU.FTZ.AND P0, PT, R0, 20, PT ;  /* 0x41a000000000780b */ /* 0x000fe20003f1c000 */
[----:B------:R-:W-:Y:S01]  /*99b0*/  STS.U16 [R99], R76 ;  /* 0x0000004c63007388 */ /* 0x000fe20000000400 */
[----:B------:R-:W-:Y:S01]  /*99c0*/  FADD.FTZ R6, R5, R158 ;  /* 0x0000009e05067221 */ /* 0x000fe20000010000 */
[----:B------:R-:W-:Y:S01]  /*99d0*/  @!P6 FMUL.FTZ R4, R17, -1.4426950216293334961 ;  /* 0xbfb8aa3b1104e820 */ /* 0x000fe20000410000 */
[----:B---3--:R-:W-:Y:S01]  /*99e0*/  @!P3 FMUL.FTZ R84, R84, R15 ;  /* 0x0000000f5454b220 */ /* 0x008fe20000410000 */
[----:B------:R-:W-:Y:S01]  /*99f0*/  STS.U16 [R99+0x2], R13 ;  /* 0x0000020d63007388 */ /* 0x000fe20000000400 */
[----:B------:R-:W-:-:S03]  /*9a00*/  FSETP.GTU.FTZ.AND P2, PT, R12, 20, PT ;  /* 0x41a000000c00780b */ /* 0x000fc60003f5c000 */
[----:B------:R-:W-:Y:S04]  /*9a10*/  STS.U16 [R99+0x4], R74 ;  /* 0x0000044a63007388 */ /* 0x000fe80000000400 */
[----:B------:R0:W-:Y:S04]  /*9a20*/  STS.U16 [R99+0x6], R14 ;  /* 0x0000060e63007388 */ /* 0x0001e80000000400 */
        /* <DEDUP_REMOVED lines=13> */
[----:B------:R-:W-:-:S03]  /*9b00*/  FSETP.GTU.FTZ.AND P3, PT, R6, 20, PT ;  /* 0x41a000000600780b */ /* 0x000fc60003f7c000 */
[----:B------:R-:W-:Y:S01]  /*9b10*/  @!P1 STS [UR6+0x210], R20 ;  /* 0x00021014ff009988 */ /* 0x000fe20008000806 */
[----:B------:R-:W-:Y:S01]  /*9b20*/  BAR.SYNC.DEFER_BLOCKING 0x0 ;  /* 0x0000000000007b1d */ /* 0x000fe20000010000 */
[----:B------:R-:W-:Y:S01]  /*9b30*/  @!P0 FMUL.FTZ R0, R0, -1.4426950216293334961 ;  /* 0xbfb8aa3b00008820 */ /* 0x000fe20000410000 */
[----:B--2---:R-:W-:Y:S02]  /*9b40*/  HADD2.F32 R11, -RZ, R11.H0_H0 ;  /* 0x2000000bff0b7230 */ /* 0x004fe40000004100 */
[----:B------:R-:W-:Y:S02]  /*9b50*/  HADD2.F32 R7, -RZ, R7.H0_H0 ;  /* 0x20000007ff077230 */ /* 0x000fe40000004100 */
[----:B------:R-:W-:Y:S01]  /*9b60*/  @!P2 FMUL.FTZ R5, R12, -1.4426950216293334961 ;  /* 0xbfb8aa3b0c05a820 */ /* 0x000fe20000410000 */
[----:B------:R-:W2:Y:S01]  /*9b70*/  @!P0 MUFU.EX2 R0, R0 ;  /* 0x0000000000008308 */ /* 0x000ea20000000800 */
[--C-:B------:R-:W-:Y:S01]  /*9b80*/  FADD.FTZ R12, R11, R158.reuse ;  /* 0x0000009e0b0c7221 */ /* 0x100fe20000010000 */
[----:B------:R-:W-:Y:S01]  /*9b90*/  FADD.FTZ R7, R7, R158 ;  /* 0x0000009e07077221 */ /* 0x000fe20000010000 */
[----:B------:R-:W-:-:S03]  /*9ba0*/  @!P3 FMUL.FTZ R6, R6, -1.4426950216293334961 ;  /* 0xbfb8aa3b0606b820 */ /* 0x000fc60000410000 */
[----:B------:R-:W-:Y:S02]  /*9bb0*/  FSETP.GTU.FTZ.AND P5, PT, R12, 20, PT ;  /* 0x41a000000c00780b */ /* 0x000fe40003fbc000 */
[----:B------:R-:W-:Y:S01]  /*9bc0*/  FSETP.GTU.FTZ.AND P4, PT, R7, 20, PT ;  /* 0x41a000000700780b */ /* 0x000fe20003f9c000 */
[----:B------:R-:W3:Y:S08]  /*9bd0*/  @!P3 MUFU.EX2 R11, R6 ;  /* 0x00000006000bb308 */ /* 0x000ef00000000800 */
[----:B------:R-:W-:Y:S01]  /*9be0*/  @!P2 MUFU.EX2 R5, R5 ;  /* 0x000000050005a308 */ /* 0x000fe20000000800 */
[----:B------:R-:W4:Y:S01]  /*9bf0*/  LDS R16, [UR6+0x210] ;  /* 0x00021006ff107984 */ /* 0x000f220008000800 */
[----:B--2---:R-:W-:-:S06]  /*9c00*/  @!P0 FADD.FTZ R0, R0, 1 ;  /* 0x3f80000000008421 */ /* 0x004fcc0000010000 */
[----:B------:R-:W2:Y:S01]  /*9c10*/  @!P6 MUFU.EX2 R4, R4 ;  /* 0x000000040004e308 */ /* 0x000ea20000000800 */
[----:B------:R-:W-:Y:S01]  /*9c20*/  @!P5 FMUL.FTZ R12, R12, -1.4426950216293334961 ;  /* 0xbfb8aa3b0c0cd820 */ /* 0x000fe20000410000 */
[----:B------:R-:W-:-:S06]  /*9c30*/  @!P4 FMUL.FTZ R7, R7, -1.4426950216293334961 ;  /* 0xbfb8aa3b0707c820 */ /* 0x000fcc0000410000 */
[----:B0-----:R3:W-:Y:S08]  /*9c40*/  @!P5 MUFU.EX2 R14, R12 ;  /* 0x0000000c000ed308 */ /* 0x0017f00000000800 */
[----:B------:R0:W5:Y:S01]  /*9c50*/  @!P4 MUFU.EX2 R13, R7 ;  /* 0x00000007000dc308 */ /* 0x0001620000000800 */
[----:B---3--:R-:W-:Y:S01]  /*9c60*/  @!P3 FADD.FTZ R12, R11, 1 ;  /* 0x3f8000000b0cb421 */ /* 0x008fe20000010000 */
[----:B------:R-:W-:Y:S01]  /*9c70*/  MOV R11, RZ ;  /* 0x000000ff000b7202 */ /* 0x000fe20000000f00 */
[----:B--2---:R-:W-:-:S05]  /*9c80*/  @!P6 FADD.FTZ R6, R4, 1 ;  /* 0x3f8000000406e421 */ /* 0x004fca0000010000 */
[----:B------:R-:W2:Y:S01]  /*9c90*/  @!P0 MUFU.RCP R0, R0 ;  /* 0x0000000000008308 */ /* 0x000ea20000001000 */
[----:B0-----:R-:W-:Y:S01]  /*9ca0*/  @!P2 FADD.FTZ R7, R5, 1 ;  /* 0x3f8000000507a421 */ /* 0x001fe20000010000 */
[----:B------:R-:W-:-:S06]  /*9cb0*/  IMAD.WIDE.U32 R4, R34, UR18, R10 ;  /* 0x0000001222047c25 */ /* 0x000fcc000f8e000a */
[----:B-1----:R-:W0:Y:S01]  /*9cc0*/  @!P2 MUFU.RCP R18, R7 ;  /* 0x000000070012a308 */ /* 0x002e220000001000 */
[----:B------:R-:W-:Y:S02]  /*9cd0*/  IMAD R5, R35, UR18, R5 ;  /* 0x0000001223057c24 */ /* 0x000fe4000f8e0205 */
[----:B------:R-:W-:-:S04]  /*9ce0*/  IMAD.WIDE.U32 R4, R167, UR8, R4 ;  /* 0x00000008a7047c25 */ /* 0x000fc8000f8e0004 */
[----:B-----5:R-:W-:Y:S01]  /*9cf0*/  @!P4 FADD.FTZ R13, R13, 1 ;  /* 0x3f8000000d0dc421 */ /* 0x020fe20000010000 */
[----:B--2---:R-:W-:Y:S01]  /*9d00*/  @!P0 FMUL.FTZ R83, R83, R0 ;  /* 0x0000000053538220 */ /* 0x004fe20000410000 */
[----:B------:R-:W-:Y:S01]  /*9d10*/  IMAD R0, R167, UR9, R5 ;  /* 0x00000009a7007c24 */ /* 0x000fe2000f8e0205 */
[----:B------:R-:W-:Y:S01]  /*9d20*/  IADD3 R5, P0, PT, R125, R4, RZ ;  /* 0x000000047d057210 */ /* 0x000fe20007f1e0ff */
[----:B------:R-:W-:Y:S01]  /*9d30*/  @!P5 FADD.FTZ R14, R14, 1 ;  /* 0x3f8000000e0ed421 */ /* 0x000fe20000010000 */
[----:B------:R-:W1:Y:S01]  /*9d40*/  @!P6 MUFU.RCP R31, R6 ;  /* 0x00000006001fe308 */ /* 0x000e620000001000 */
[----:B------:R-:W2:Y:S01]  /*9d50*/  LDCU.64 UR8, c[0x0][0x560] ;  /* 0x0000ac00ff0877ac */ /* 0x000ea20008000a00 */
[----:B------:R-:W-:Y:S01]  /*9d60*/  IADD3.X R0, PT, PT, RZ, R0, RZ, P0, !PT ;  /* 0x00000000ff007210 */ /* 0x000fe200007fe4ff */
[----:B0-----:R-:W-:Y:S01]  /*9d70*/  @!P2 FMUL.FTZ R87, R87, R18 ;  /* 0x000000125757a220 */ /* 0x001fe20000410000 */
[----:B------:R-:W-:-:S04]  /*9d80*/  LEA R4, P2, R5, UR10, 0x1 ;  /* 0x0000000a05047c11 */ /* 0x000fc8000f8408ff */
[----:B------:R-:W0:Y:S01]  /*9d90*/  @!P3 MUFU.RCP R33, R12 ;  /* 0x0000000c0021b308 */ /* 0x000e220000001000 */
[----:B------:R-:W-:Y:S02]  /*9da0*/  LEA.HI.X R5, R5, UR11, R0, 0x1, P2 ;  /* 0x0000000b05057c11 */ /* 0x000fe400090f0c00 */
[----:B----4-:R-:W-:-:S05]  /*9db0*/  ISETP.GE.AND P0, PT, R125, R16, PT ;  /* 0x000000107d00720c */ /* 0x010fca0003f06270 */
[----:B------:R-:W3:Y:S01]  /*9dc0*/  @!P4 MUFU.RCP R6, R13 ;  /* 0x0000000d0006c308 */ /* 0x000ee20000001000 */
[----:B------:R-:W-:-:S07]  /*9dd0*/  ISETP.GE.AND P2, PT, R121, R16, PT ;  /* 0x000000107900720c */ /* 0x000fce0003f46270 */
[----:B------:R-:W4:Y:S01]  /*9de0*/  @!P5 MUFU.RCP R7, R14 ;  /* 0x0000000e0007d308 */ /* 0x000f220000001000 */
[----:B-1----:R-:W-:Y:S01]  /*9df0*/  @!P6 FMUL.FTZ R86, R86, R31 ;  /* 0x0000001f5656e220 */ /* 0x002fe20000410000 */
[----:B0-----:R-:W-:Y:S01]  /*9e00*/  @!P3 FMUL.FTZ R90, R90, R33 ;  /* 0x000000215a5ab220 */ /* 0x001fe20000410000 */
        /* <DEDUP_REMOVED lines=94> */
.L_x_16233:
        /* <DEDUP_REMOVED lines=34> */
.L_x_16302:
[----:B------:R-:W-:Y:S05]  /*a610*/  BSYNC.RECONVERGENT B0 ;  /* 0x0000000000007941 */ /* 0x000fea0003800200 */
.L_x_16301:
        /* <DEDUP_REMOVED lines=26> */
.L_x_16304:
[----:B------:R-:W-:Y:S05]  /*a7c0*/  BSYNC.RECONVERGENT B0 ;  /* 0x0000000000007941 */ /* 0x000fea0003800200 */
.L_x_16303:
[----:B------:R-:W-:Y:S05]  /*a7d0*/  @P2 EXIT ;  /* 0x000000000000294d */ /* 0x000fea0003800000 */
[----:B------:R-:W2:Y:S01]  /*a7e0*/  S2UR UR8, SR_CTAID.Y ;  /* 0x00000000000879c3 */ /* 0x000ea20000002600 */
[----:B------:R-:W2:Y:S01]  /*a7f0*/  LDCU.64 UR6, c[0x0][0x4a8] ;  /* 0x00009500ff0677ac */ /* 0x000ea20008000a00 */
[----:B------:R-:W-:Y:S01]  /*a800*/  MOV R0, R12 ;  /* 0x0000000c00007202 */ /* 0x000fe20000000f00 */
[----:B------:R-:W3:Y:S05]  /*a810*/  LDCU UR10, c[0x0][0x360] ;  /* 0x00006c00ff0a77ac */ /* 0x000eea0008000800 */
[----:B------:R-:W4:Y:S01]  /*a820*/  S2UR UR9, SR_CgaCtaId ;  /* 0x00000000000979c3 */ /* 0x000f220000008800 */
[----:B------:R-:W0:Y:S07]  /*a830*/  LDCU.64 UR12, c[0x0][0x530] ;  /* 0x0000a600ff0c77ac */ /* 0x000e2e0008000a00 */
[----:B------:R-:W0:Y:S01]  /*a840*/  LDC.64 R8, c[0x0][0x4b0] ;  /* 0x00012c00ff087b82 */ /* 0x000e220000000a00 */
[----:B--2---:R-:W-:-:S03]  /*a850*/  UIMAD.WIDE.U32 UR4, UR8, UR6, URZ ;  /* 0x00000006080472a5 */ /* 0x004fc6000f8e00ff */
[----:B------:R-:W-:Y:S01]  /*a860*/  UMOV UR6, 0x400 ;  /* 0x0000040000067882 */ /* 0x000fe20000000000 */
[----:B------:R-:W-:Y:S02]  /*a870*/  UIMAD UR7, UR8, UR7, UR5 ;  /* 0x00000007080772a4 */ /* 0x000fe4000f8e0205 */
[----:B---34-:R-:W-:-:S12]  /*a880*/  ULEA UR9, UR9, UR6, 0x18 ;  /* 0x0000000609097291 */ /* 0x018fd8000f8ec0ff */
.L_x_16305:
[C---:B--2---:R-:W-:Y:S01]  /*a890*/  LEA R6, R0.reuse, UR9, 0x3 ;  /* 0x0000000900067c11 */ /* 0x044fe2000f8e18ff */
[----:B------:R-:W-:Y:S01]  /*a8a0*/  UMOV UR6, UR4 ;  /* 0x0000000400067c82 */ /* 0x000fe20008000000 */
[----:B-1----:R-:W-:Y:S01]  /*a8b0*/  SHF.R.S32.HI R3, RZ, 0x1f, R0 ;  /* 0x0000001fff037819 */ /* 0x002fe20000011400 */
[----:B0-----:R-:W-:-:S03]  /*a8c0*/  IMAD.WIDE.U32 R4, R0, R8, UR6 ;  /* 0x0000000600047e25 */ /* 0x001fc6000f8e0008 */
[----:B------:R-:W0:Y:S01]  /*a8d0*/  LDS.64 R6, [R6+0x3e10] ;  /* 0x003e100006067984 */ /* 0x000e220000000a00 */
[----:B------:R-:W-:Y:S01]  /*a8e0*/  IMAD R3, R3, R8, RZ ;  /* 0x0000000803037224 */ /* 0x000fe200078e02ff */
[----:B------:R-:W-:-:S03]  /*a8f0*/  LEA R2, P0, R4, UR12, 0x3 ;  /* 0x0000000c04027c11 */ /* 0x000fc6000f8018ff */
[C---:B------:R-:W-:Y:S01]  /*a900*/  IMAD R3, R0.reuse, R9, R3 ;  /* 0x0000000900037224 */ /* 0x040fe200078e0203 */
[----:B------:R-:W-:-:S04]  /*a910*/  IADD3 R0, PT, PT, R0, UR10, RZ ;  /* 0x0000000a00007c10 */ /* 0x000fc8000fffe0ff */
[----:B------:R-:W-:-:S04]  /*a920*/  IADD3 R3, PT, PT, R5, R3, RZ ;  /* 0x0000000305037210 */ /* 0x000fc80007ffe0ff */
[----:B------:R-:W-:Y:S02]  /*a930*/  LEA.HI.X R3, R4, UR13, R3, 0x3, P0 ;  /* 0x0000000d04037c11 */ /* 0x000fe400080f1c03 */
[----:B------:R-:W-:-:S03]  /*a940*/  ISETP.GE.AND P0, PT, R0, UR11, PT ;  /* 0x0000000b00007c0c */ /* 0x000fc6000bf06270 */
[----:B0-----:R2:W-:Y:S04]  /*a950*/  REDG.E.ADD.F32.FTZ.RN.STRONG.GPU desc[UR16][R2.64], R6 ;  /* 0x00000006020079a6 */ /* 0x0015e8000c12f310 */
[----:B------:R2:W-:Y:S06]  /*a960*/  REDG.E.ADD.F32.FTZ.RN.STRONG.GPU desc[UR16][R2.64+0x4], R7 ;  /* 0x00000407020079a6 */ /* 0x0005ec000c12f310 */
[----:B------:R-:W-:Y:S05]  /*a970*/  @!P0 BRA `(.L_x_16305) ;  /* 0xfffffffc00c48947 */ /* 0x000fea000383ffff */
[----:B------:R-:W-:Y:S05]  /*a980*/  EXIT ;  /* 0x000000000000794d */ /* 0x000fea0003800000 */
.L_x_16306:
        /* <DEDUP_REMOVED lines=15> */
.L_x_18774:


//--------------------- .text._Z25selective_scan_bwd_kernelI32Selective_Scan_bwd_kernel_traitsILi32ELi8ELb1ELb0ELb0ELb0ELb0EN3c104HalfENS1_7complexIfEEEEv12SSMParamsBwd --------------------------
	.section	.text._Z25selective_scan_bwd_kernelI32Selective_Scan_bwd_kernel_traitsILi32ELi8ELb1ELb0ELb0ELb0ELb0EN3c104HalfENS1_7complexIfEEEEv12SSMParamsBwd,"ax",@progbits
	.align	128
        .global         _Z25selective_scan_bwd_kernelI32Selective_Scan_bwd_kernel_traitsILi32ELi8ELb1ELb0ELb0ELb0ELb0EN3c104HalfENS1_7complexIfEEEEv12SSMParamsBwd
        .type           _Z25selective_scan_bwd_kernelI32Selective_Scan_bwd_kernel_traitsILi32ELi8ELb1ELb0ELb0ELb0ELb0EN3c104HalfENS1_7complexIfEEEEv12SSMParamsBwd,@function
        .size           _Z25selective_scan_bwd_kernelI32Selective_Scan_bwd_kernel_traitsILi32ELi8ELb1ELb0ELb0ELb0ELb0EN3c104HalfENS1_7complexIfEEEEv12SSMParamsBwd,(.L_x_18775 - _Z25selective_scan_bwd_kernelI32Selective_Scan_bwd_kernel_traitsILi32ELi8ELb1ELb0ELb0ELb0ELb0EN3c104HalfENS1_7complexIfEEEEv12SSMParamsBwd)
        .other          _Z25selective_scan_bwd_kernelI32Selective_Scan_bwd_kernel_traitsILi32ELi8ELb1ELb0ELb0ELb0ELb0EN3c104HalfENS1_7complexIfEEEEv12SSMParamsBwd,@"STO_CUDA_ENTRY STV_DEFAULT"
_Z25selective_scan_bwd_kernelI32Selective_Scan_bwd_kernel_traitsILi32ELi8ELb1ELb0ELb0ELb0ELb0EN3c104HalfENS1_7complexIfEEEEv12SSMParamsBwd:
.text._Z25selective_scan_bwd_kernelI32Selective_Scan_bwd_kernel_traitsILi32ELi8ELb1ELb0ELb0ELb0ELb0EN3c104HalfENS1_7complexIfEEEEv12SSMParamsBwd:
[----:B------:R-:W-:Y:S08]  /*0000*/  LDC R1, c[0x0][0x37c] ;  /* 0x0000df00ff017b82 */ /* 0x000ff00000000800 */
[----:B------:R-:W0:Y:S01]  /*0010*/  LDC.64 R2, c[0x0][0x458] ;  /* 0x00011600ff027b82 */ /* 0x000e220000000a00 */
[----:B------:R-:W1:Y:S01]  /*0020*/  S2R R35, SR_CTAID.Y ;  /* 0x0000000000237919 */ /* 0x000e620000002600 */
[----:B------:R-:W2:Y:S01]  /*0030*/  LDCU.64 UR16, c[0x0][0x358] ;  /* 0x00006b00ff1077ac */ /* 0x000ea20008000a00 */
[----:B------:R-:W-:Y:S01]  /*0040*/  HFMA2 R32, -RZ, RZ, 0, 0 ;  /* 0x00000000ff207431 */ /* 0x000fe200000001ff */
[----:B------:R-:W-:Y:S01]  /*0050*/  MOV R34, RZ ;  /* 0x000000ff00227202 */ /* 0x000fe20000000f00 */
[----:B------:R-:W3:Y:S03]  /*0060*/  LDCU.128 UR12, c[0x0][0x400] ;  /* 0x00008000ff0c77ac */ /* 0x000ee60008000c00 */
        /* <DEDUP_REMOVED lines=50> */
[----:B0-----:R-:W-:-:S04]  /*0390*/  IMAD.WIDE.U32 R6, R35, UR8, RZ ;  /* 0x0000000823067c25 */ /* 0x001fc8000f8e00ff */
[----:B-1----:R-:W-:Y:S02]  /*03a0*/  @P0 IMAD R5, R0, R15, RZ ;  /* 0x0000000f00050224 */ /* 0x002fe400078e02ff */
[----:B------:R-:W-:Y:S01]  /*03b0*/  IMAD.WIDE.U32 R2, R35, R16, UR4 ;  /* 0x0000000423027e25 */ /* 0x000fe2000f8e0010 */
[----:B------:R-:W-:Y:S02]  /*03c0*/  CS2R R14, SRZ ;  /* 0x00000000000e7805 */ /* 0x000fe4000001ff00 */
[----:B------:R-:W-:Y:S01]  /*03d0*/  IADD3 R4, P4, PT, R11, R4, RZ ;  /* 0x000000040b047210 */ /* 0x000fe20007f9e0ff */
[----:B------:R-:W-:Y:S01]  /*03e0*/  IMAD R39, R35, UR9, R7 ;  /* 0x0000000923277c24 */ /* 0x000fe2000f8e0207 */
[----:B------:R-:W-:Y:S01]  /*03f0*/  LEA R37, P2, R6, R18, 0x3 ;  /* 0x0000001206257211 */ /* 0x000fe200078418ff */
[----:B---3--:R-:W-:Y:S01]  /*0400*/  @P0 IMAD.WIDE R14, R5, 0x10, R8 ;  /* 0x00000010050e0825 */ /* 0x008fe200078e0208 */
[----:B------:R-:W-:Y:S02]  /*0410*/  SHF.R.S32.HI R0, RZ, 0x1f, R11 ;  /* 0x0000001fff007819 */ /* 0x000fe4000001140b */
[----:B------:R-:W-:Y:S01]  /*0420*/  IADD3 R11, P0, PT, R11, R2, RZ ;  /* 0x000000020b0b7210 */ /* 0x000fe20007f1e0ff */
[----:B------:R-:W-:-:S02]  /*0430*/  IMAD R5, R35, R17, R3 ;  /* 0x0000001123057224 */ /* 0x000fc400078e0203 */
[C---:B------:R-:W-:Y:S01]  /*0440*/  IMAD.WIDE.U32 R2, R35.reuse, UR10, RZ ;  /* 0x0000000a23027c25 */ /* 0x040fe2000f8e00ff */
[----:B------:R-:W-:Y:S02]  /*0450*/  LEA.HI.X R39, R6, R19, R39, 0x3, P2 ;  /* 0x0000001306277211 */ /* 0x000fe400010f1c27 */
[C---:B------:R-:W-:Y:S01]  /*0460*/  IADD3.X R6, PT, PT, R0.reuse, R13, RZ, P3, !PT ;  /* 0x0000000d00067210 */ /* 0x040fe20001ffe4ff */
[----:B------:R-:W-:Y:S01]  /*0470*/  IMAD R43, R35, UR11, R3 ;  /* 0x0000000b232b7c24 */ /* 0x000fe2000f8e0203 */
[C---:B------:R-:W-:Y:S02]  /*0480*/  IADD3.X R49, PT, PT, R0.reuse, R49, RZ, P4, !PT ;  /* 0x0000003100317210 */ /* 0x040fe400027fe4ff */
        /* <DEDUP_REMOVED lines=13> */
[----:B------:R-:W1:Y:S01]  /*0560*/  S2UR UR5, SR_CgaCtaId ;  /* 0x00000000000579c3 */ /* 0x000e620000008800 */
[----:B------:R-:W2:Y:S01]  /*0570*/  LDCU.64 UR6, c[0x0][0x3a0] ;  /* 0x00007400ff0677ac */ /* 0x000ea20008000a00 */
[----:B------:R-:W-:Y:S02]  /*0580*/  MOV R38, RZ ;  /* 0x000000ff00267202 */ /* 0x000fe40000000f00 */
[----:B------:R-:W-:Y:S01]  /*0590*/  MOV R36, RZ ;  /* 0x000000ff00247202 */ /* 0x000fe20000000f00 */
[----:B------:R-:W3:Y:S01]  /*05a0*/  LDCU UR8, c[0x0][0x394] ;  /* 0x00007280ff0877ac */ /* 0x000ee20008000800 */
[----:B------:R-:W-:Y:S01]  /*05b0*/  UMOV UR4, 0x400 ;  /* 0x0000040000047882 */ /* 0x000fe20000000000 */
[----:B--2---:R-:W-:-:S04]  /*05c0*/  IMAD.WIDE.U32 R12, R35, UR6, RZ ;  /* 0x00000006230c7c25 */ /* 0x004fc8000f8e00ff */
[----:B------:R-:W-:Y:S01]  /*05d0*/  IMAD R45, R35, UR7, R13 ;  /* 0x00000007232d7c24 */ /* 0x000fe2000f8e020d */
[----:B-1----:R-:W-:Y:S01]  /*05e0*/  ULEA UR5, UR5, UR4, 0x18 ;  /* 0x0000000405057291 */ /* 0x002fe2000f8ec0ff */
[----:B---3--:R-:W-:Y:S02]  /*05f0*/  MOV R48, UR8 ;  /* 0x0000000800307c02 */ /* 0x008fe40008000f00 */
[C---:B0-----:R-:W-:Y:S02]  /*0600*/  LOP3.LUT R127, R40.reuse, 0x1f, RZ, 0xc0, !PT ;  /* 0x0000001f287f7812 */ /* 0x041fe400078ec0ff */
[C---:B------:R-:W-:Y:S02]  /*0610*/  IADD3 R50, PT, PT, R40.reuse, 0x200, RZ ;  /* 0x0000020028327810 */ /* 0x040fe40007ffe0ff */
[----:B------:R-:W-:-:S07]  /*0620*/  LEA R128, R40, UR5, 0x3 ;  /* 0x0000000528807c11 */ /* 0x000fce000f8e18ff */
.L_x_16327:
[----:B------:R-:W-:Y:S01]  /*0630*/  BAR.SYNC.DEFER_BLOCKING 0x0 ;  /* 0x0000000000007b1d */ /* 0x000fe20000010000 */
[----:B0-----:R-:W-:Y:S02]  /*0640*/  MOV R2, R42 ;  /* 0x0000002a00027202 */ /* 0x001fe40000000f00 */
[----:B------:R-:W-:-:S03]  /*0650*/  MOV R3, R47 ;  /* 0x0000002f00037202 */ /* 0x000fc60000000f00 */
[----:B------:R-:W0:Y:S01]  /*0660*/  LDCU UR4, c[0x0][0x38c] ;  /* 0x00007180ff0477ac */ /* 0x000e220008000800 */
[----:B------:R-:W-:-:S05]  /*0670*/  IMAD.WIDE.U32 R2, R40, 0x10, R2 ;  /* 0x0000001028027825 */ /* 0x000fca00078e0002 */
[----:B------:R1:W2:Y:S01]  /*0680*/  LDG.E.128 R8, desc[UR16][R2.64] ;  /* 0x0000001002087981 */ /* 0x0002a2000c1e1d00 */
[----:B------:R-:W3:Y:S01]  /*0690*/  S2R R52, SR_LANEID ;  /* 0x0000000000347919 */ /* 0x000ee20000000000 */
[----:B-1----:R-:W-:Y:S02]  /*06a0*/  MOV R2, R44 ;  /* 0x0000002c00027202 */ /* 0x002fe40000000f00 */
[----:B------:R-:W-:-:S03]  /*06b0*/  MOV R3, R49 ;  /* 0x0000003100037202 */ /* 0x000fc60000000f00 */
[----:B------:R-:W-:Y:S01]  /*06c0*/  IMAD.WIDE.U32 R16, R40, 0x10, R2 ;  /* 0x0000001028107825 */ /* 0x000fe200078e0002 */
[----:B---3--:R-:W-:-:S05]  /*06d0*/  LEA R53, R52, UR5, 0x4 ;  /* 0x0000000534357c11 */ /* 0x008fca000f8e20ff */
[----:B--2---:R-:W-:Y:S01]  /*06e0*/  STS.128 [R53], R8 ;  /* 0x0000000835007388 */ /* 0x004fe20000000c00 */
[----:B------:R-:W-:-:S03]  /*06f0*/  NOP ;  /* 0x0000000000007918 */ /* 0x000fc60000000000 */
[----:B------:R-:W1:Y:S01]  /*0700*/  LDS.128 R20, [R53] ;  /* 0x0000000035147984 */ /* 0x000e620000000c00 */
[----:B------:R-:W-:Y:S06]  /*0710*/  BAR.SYNC.DEFER_BLOCKING 0x0 ;  /* 0x0000000000007b1d */ /* 0x000fec0000010000 */
[----:B------:R-:W2:Y:S01]  /*0720*/  LDG.E.128 R16, desc[UR16][R16.64] ;  /* 0x0000001010107981 */ /* 0x000ea2000c1e1d00 */
[----:B------:R-:W-:Y:S02]  /*0730*/  MOV R2, R46 ;  /* 0x0000002e00027202 */ /* 0x000fe40000000f00 */
[----:B------:R-:W-:-:S03]  /*0740*/  MOV R3, R51 ;  /* 0x0000003300037202 */ /* 0x000fc60000000f00 */
[----:B------:R-:W-:Y:S01]  /*0750*/  IMAD.WIDE.U32 R2, R40, 0x10, R2 ;  /* 0x0000001028027825 */ /* 0x000fe200078e0002 */
[----:B--2---:R-:W-:Y:S01]  /*0760*/  STS.128 [R53], R16 ;  /* 0x0000001035007388 */ /* 0x004fe20000000c00 */
[----:B------:R-:W-:-:S03]  /*0770*/  NOP ;  /* 0x0000000000007918 */ /* 0x000fc60000000000 */
[----:B------:R-:W-:Y:S01]  /*0780*/  LDS.128 R4, [R53] ;  /* 0x0000000035047984 */ /* 0x000fe20000000c00 */
[----:B------:R-:W-:Y:S06]  /*0790*/  BAR.SYNC.DEFER_BLOCKING 0x0 ;  /* 0x0000000000007b1d */ /* 0x000fec0000010000 */
[----:B------:R-:W2:Y:S01]  /*07a0*/  LDG.E.128 R24, desc[UR16][R2.64] ;  /* 0x0000001002187981 */ /* 0x000ea2000c1e1d00 */
[--C-:B-1----:R-:W-:Y:S01]  /*07b0*/  HADD2.F32 R55, -RZ, R20.reuse.H0_H0 ;  /* 0x20000014ff377230 */ /* 0x102fe20000004100 */
[----:B0-----:R-:W-:Y:S01]  /*07c0*/  UISETP.GE.AND UP0, UPT, UR4, 0x1, UPT ;  /* 0x000000010400788c */ /* 0x001fe2000bf06270 */
[----:B------:R-:W-:-:S02]  /*07d0*/  HADD2.F32 R54, -RZ, R20.H1_H1 ;  /* 0x30000014ff367230 */ /* 0x000fc40000004100 */
[----:B------:R-:W-:Y:S02]  /*07e0*/  HFMA2 R31, -RZ, RZ, 0, 0 ;  /* 0x00000000ff1f7431 */ /* 0x000fe400000001ff */
[--C-:B------:R-:W-:Y:S02]  /*07f0*/  HADD2.F32 R56, -RZ, R21.reuse.H0_H0 ;  /* 0x20000015ff387230 */ /* 0x100fe40000004100 */
[----:B------:R-:W-:Y:S02]  /*0800*/  HFMA2 R63, -RZ, RZ, 0, 0 ;  /* 0x00000000ff3f7431 */ /* 0x000fe400000001ff */
[----:B------:R-:W-:Y:S01]  /*0810*/  HADD2.F32 R57, -RZ, R21.H1_H1 ;  /* 0x30000015ff397230 */ /* 0x000fe20000004100 */
[----:B------:R-:W-:Y:S01]  /*0820*/  IADD3 R62, PT, PT, R48, -0x1, RZ ;  /* 0xffffffff303e7810 */ /* 0x000fe20007ffe0ff */
[--C-:B------:R-:W-:Y:S01]  /*0830*/  HADD2.F32 R58, -RZ, R22.reuse.H0_H0 ;  /* 0x20000016ff3a7230 */ /* 0x100fe20000004100 */
[----:B------:R-:W-:Y:S01]  /*0840*/  MOV R28, RZ ;  /* 0x000000ff001c7202 */ /* 0x000fe20000000f00 */
[----:B------:R-:W-:Y:S01]  /*0850*/  HADD2.F32 R59, -RZ, R22.H1_H1 ;  /* 0x30000016ff3b7230 */ /* 0x000fe20000004100 */
[----:B------:R-:W-:Y:S01]  /*0860*/  CS2R R64, SRZ ;  /* 0x0000000000407805 */ /* 0x000fe2000001ff00 */
[--C-:B------:R-:W-:Y:S01]  /*0870*/  HADD2.F32 R60, -RZ, R23.reuse.H0_H0 ;  /* 0x20000017ff3c7230 */ /* 0x100fe20000004100 */
[----:B------:R-:W-:Y:S01]  /*0880*/  MOV R66, RZ ;  /* 0x000000ff00427202 */ /* 0x000fe20000000f00 */
[----:B------:R-:W-:Y:S01]  /*0890*/  HADD2.F32 R61, -RZ, R23.H1_H1 ;  /* 0x30000017ff3d7230 */ /* 0x000fe20000004100 */
[----:B--2---:R0:W-:Y:S01]  /*08a0*/  STS.128 [R53], R24 ;  /* 0x0000001835007388 */ /* 0x0041e20000000c00 */
[----:B------:R-:W-:-:S03]  /*08b0*/  NOP ;  /* 0x0000000000007918 */ /* 0x000fc60000000000 */
[----:B------:R-:W1:Y:S01]  /*08c0*/  LDS.128 R8, [R53] ;  /* 0x0000000035087984 */ /* 0x000e620000000c00 */
[----:B0-----:R-:W-:Y:S01]  /*08d0*/  HFMA2 R27, -RZ, RZ, 0, 0 ;  /* 0x00000000ff1b7431 */ /* 0x001fe200000001ff */
[----:B------:R-:W-:Y:S01]  /*08e0*/  MOV R24, RZ ;  /* 0x000000ff00187202 */ /* 0x000fe20000000f00 */
[--C-:B-1----:R-:W-:Y:S02]  /*08f0*/  HADD2.F32 R3, -RZ, R8.reuse.H0_H0 ;  /* 0x20000008ff037230 */ /* 0x102fe40000004100 */
[----:B------:R-:W-:Y:S02]  /*0900*/  HADD2.F32 R99, -RZ, R8.H1_H1 ;  /* 0x30000008ff637230 */ /* 0x000fe40000004100 */
[--C-:B------:R-:W-:Y:S02]  /*0910*/  HADD2.F32 R17, -RZ, R9.reuse.H0_H0 ;  /* 0x20000009ff117230 */ /* 0x100fe40000004100 */
[----:B------:R-:W-:Y:S01]  /*0920*/  FFMA.FTZ R36, R3, R55, R36 ;  /* 0x0000003703247223 */ /* 0x000fe20000010024 */
[----:B------:R-:W-:-:S02]  /*0930*/  HADD2.F32 R97, -RZ, R9.H1_H1 ;  /* 0x30000009ff617230 */ /* 0x000fc40000004100 */
[----:B-----5:R-:W-:Y:S01]  /*0940*/  FMUL.FTZ R67, R3, R32 ;  /* 0x0000002003437220 */ /* 0x020fe20000410000 */
        /* <DEDUP_REMOVED lines=14> */
[----:B------:R-:W-:-:S03]  /*0a30*/  FMUL.FTZ R33, R93, R32 ;  /* 0x000000205d217220 */ /* 0x000fc60000410000 */
        /* <DEDUP_REMOVED lines=8> */
[----:B------:R-:W-:Y:S01]  /*0ac0*/  HADD2.F32 R89, -RZ, R5.H0_H0 ;  /* 0x20000005ff597230 */ /* 0x000fe20000004100 */
[----:B------:R-:W-:Y:S01]  /*0ad0*/  ISETP.NE.AND P0, PT, R48, 0x1, PT ;  /* 0x000000013000780c */ /* 0x000fe20003f05270 */
[----:B------:R-:W-:Y:S01]  /*0ae0*/  HADD2.F32 R85, -RZ, R7.H0_H0 ;  /* 0x20000007ff557230 */ /* 0x000fe20000004100 */
[----:B------:R-:W-:Y:S01]  /*0af0*/  SHF.L.U32 R83, R62, 0x8, RZ ;  /* 0x000000083e537819 */ /* 0x000fe200000006ff */
[--C-:B------:R-:W-:Y:S01]  /*0b00*/  HADD2.F32 R9, -RZ, R4.reuse.H0_H0 ;  /* 0x20000004ff097230 */ /* 0x100fe20000004100 */
[----:B------:R-:W-:Y:S01]  /*0b10*/  SHF.L.U32 R82, R48, 0x8, RZ ;  /* 0x0000000830527819 */ /* 0x000fe200000006ff */
[----:B------:R-:W-:Y:S01]  /*0b20*/  HADD2.F32 R11, -RZ, R4.H1_H1 ;  /* 0x30000004ff0b7230 */ /* 0x000fe20000004100 */
[----:B------:R-:W1:Y:S01]  /*0b30*/  LDC.64 R78, c[0x0][0x3c0] ;  /* 0x0000f000ff4e7b82 */ /* 0x000e620000000a00 */
[----:B------:R-:W-:-:S02]  /*0b40*/  HADD2.F32 R5, -RZ, R5.H1_H1 ;  /* 0x30000005ff057230 */ /* 0x000fc40000004100 */
[--C-:B------:R-:W-:Y:S01]  /*0b50*/  FADD.FTZ R92, R9, R34.reuse ;  /* 0x00000022095c7221 */ /* 0x100fe20000010000 */
[--C-:B------:R-:W-:Y:S02]  /*0b60*/  HADD2.F32 R87, -RZ, R6.reuse.H0_H0 ;  /* 0x20000006ff577230 */ /* 0x100fe40000004100 */
[--C-:B------:R-:W-:Y:S01]  /*0b70*/  FADD.FTZ R90, R11, R34.reuse ;  /* 0x000000220b5a7221 */ /* 0x100fe20000010000 */
[----:B------:R-:W-:Y:S02]  /*0b80*/  HADD2.F32 R21, -RZ, R6.H1_H1 ;  /* 0x30000006ff157230 */ /* 0x000fe40000004100 */
[--C-:B------:R-:W-:Y:S01]  /*0b90*/  FADD.FTZ R89, R89, R34.reuse ;  /* 0x0000002259597221 */ /* 0x100fe20000010000 */
[----:B------:R-:W-:Y:S01]  /*0ba0*/  HADD2.F32 R7, -RZ, R7.H1_H1 ;  /* 0x30000007ff077230 */ /* 0x000fe20000004100 */
[----:B------:R-:W2:Y:S01]  /*0bb0*/  LDC.64 R18, c[0x0][0x440] ;  /* 0x00011000ff127b82 */ /* 0x000ea20000000a00 */
[--C-:B------:R-:W-:Y:S01]  /*0bc0*/  FADD.FTZ R88, R5, R34.reuse ;  /* 0x0000002205587221 */ /* 0x100fe20000010000 */
[--C-:B------:R-:W-:Y:S01]  /*0bd0*/  FADD.FTZ R87, R87, R34.reuse ;  /* 0x0000002257577221 */ /* 0x100fe20000010000 */
[--C-:B------:R-:W-:Y:S01]  /*0be0*/  FADD.FTZ R86, R21, R34.reuse ;  /* 0x0000002215567221 */ /* 0x100fe20000010000 */
[--C-:B------:R-:W-:Y:S01]  /*0bf0*/  FADD.FTZ R85, R85, R34.reuse ;  /* 0x0000002255557221 */ /* 0x100fe20000010000 */
[----:B------:R-:W-:Y:S01]  /*0c00*/  FADD.FTZ R84, R7, R34 ;  /* 0x0000002207547221 */ /* 0x000fe20000010000 */
[----:B------:R-:W-:Y:S01]  /*0c10*/  FADD.FTZ R0, R3, R3 ;  /* 0x0000000303007221 */ /* 0x000fe20000010000 */
[----:B------:R-:W-:Y:S01]  /*0c20*/  FADD.FTZ R99, R99, R99 ;  /* 0x0000006363637221 */ /* 0x000fe20000010000 */
[----:B------:R-:W3:Y:S01]  /*0c30*/  LDC.64 R16, c[0x0][0x3a8] ;  /* 0x0000ea00ff107b82 */ /* 0x000ee20000000a00 */
[----:B------:R-:W-:Y:S01]  /*0c40*/  FADD.FTZ R97, R97, R97 ;  /* 0x0000006161617221 */ /* 0x000fe20000010000 */
[----:B------:R-:W-:Y:S01]  /*0c50*/  FADD.FTZ R95, R10, R10 ;  /* 0x0000000a0a5f7221 */ /* 0x000fe20000010000 */
[----:B------:R-:W-:Y:S01]  /*0c60*/  FADD.FTZ R94, R23, R23 ;  /* 0x00000017175e7221 */ /* 0x000fe20000010000 */
[----:B------:R-:W-:Y:S01]  /*0c70*/  FADD.FTZ R93, R93, R93 ;  /* 0x0000005d5d5d7221 */ /* 0x000fe20000010000 */
[----:B------:R-:W-:Y:S01]  /*0c80*/  IADD3 R91, PT, PT, R48, -0x2, RZ ;  /* 0xfffffffe305b7810 */ /* 0x000fe20007ffe0ff */
[----:B------:R-:W-:Y:S01]  /*0c90*/  FMUL.FTZ R77, R92, R55 ;  /* 0x000000375c4d7220 */ /* 0x000fe20000410000 */
[----:B------:R-:W-:Y:S01]  /*0ca0*/  MOV R31, RZ ;  /* 0x000000ff001f7202 */ /* 0x000fe20000000f00 */
[----:B------:R-:W-:Y:S01]  /*0cb0*/  FMUL.FTZ R76, R90, R54 ;  /* 0x000000365a4c7220 */ /* 0x000fe20000410000 */
[----:B------:R-:W-:Y:S01]  /*0cc0*/  ISETP.EQ.AND P0, PT, R40, RZ, P0 ;  /* 0x000000ff2800720c */ /* 0x000fe20000702270 */
[----:B------:R-:W-:Y:S01]  /*0cd0*/  FMUL.FTZ R75, R89, R56 ;  /* 0x00000038594b7220 */ /* 0x000fe20000410000 */
[----:B------:R-:W-:Y:S01]  /*0ce0*/  LOP3.LUT R83, R83, 0x100, RZ, 0xc0, !PT ;  /* 0x0000010053537812 */ /* 0x000fe200078ec0ff */
[----:B------:R-:W-:Y:S01]  /*0cf0*/  FMUL.FTZ R74, R88, R57 ;  /* 0x00000039584a7220 */ /* 0x000fe20000410000 */
[----:B------:R-:W-:Y:S01]  /*0d00*/  LOP3.LUT R82, R82, 0x100, RZ, 0xc0, !PT ;  /* 0x0000010052527812 */ /* 0x000fe200078ec0ff */
[----:B------:R-:W-:Y:S01]  /*0d10*/  FMUL.FTZ R73, R87, R58 ;  /* 0x0000003a57497220 */ /* 0x000fe20000410000 */
[----:B------:R-:W-:Y:S01]  /*0d20*/  FMUL.FTZ R72, R86, R59 ;  /* 0x0000003b56487220 */ /* 0x000fe20000410000 */
[----:B------:R-:W-:Y:S01]  /*0d30*/  FMUL.FTZ R71, R85, R60 ;  /* 0x0000003c55477220 */ /* 0x000fe20000410000 */
[----:B------:R-:W-:Y:S01]  /*0d40*/  FMUL.FTZ R69, R84, R61 ;  /* 0x0000003d54457220 */ /* 0x000fe20000410000 */
[----:B------:R-:W4:Y:S01]  /*0d50*/  LDCU UR7, c[0x0][0x394] ;  /* 0x00007280ff0777ac */ /* 0x000f220008000800 */
[----:B------:R-:W0:Y:S01]  /*0d60*/  LDCU UR8, c[0x0][0x38c] ;  /* 0x00007180ff0877ac */ /* 0x000e220008000800 */
[----:B------:R-:W-:-:S05]  /*0d70*/  UMOV UR4, URZ ;  /* 0x000000ff00047c82 */ /* 0x000fca0008000000 */
.L_x_16326:
[----:B------:R-:W-:Y:S02]  /*0d80*/  MOV R2, R12 ;  /* 0x0000000c00027202 */ /* 0x000fe40000000f00 */
[----:B------:R-:W-:-:S03]  /*0d90*/  MOV R3, R45 ;  /* 0x0000002d00037202 */ /* 0x000fc60000000f00 */
[----:B---3--:R-:W-:-:S04]  /*0da0*/  IMAD.WIDE.U32 R2, R16, UR4, R2 ;  /* 0x0000000410027c25 */ /* 0x008fc8000f8e0002 */
[----:B------:R-:W-:Y:S01]  /*0db0*/  IMAD R3, R17, UR4, R3 ;  /* 0x0000000411037c24 */ /* 0x000fe2000f8e0203 */
[----:B--2---:R-:W-:-:S04]  /*0dc0*/  LEA R20, P1, R2, R18, 0x3 ;  /* 0x0000001202147211 */ /* 0x004fc800078218ff */
[----:B------:R-:W-:-:S06]  /*0dd0*/  LEA.HI.X R21, R2, R19, R3, 0x3, P1 ;  /* 0x0000001302157211 */ /* 0x000fcc00008f1c03 */
[----:B------:R-:W2:Y:S01]  /*0de0*/  LDG.E.64 R20, desc[UR16][R20.64] ;  /* 0x0000001014147981 */ /* 0x000ea2000c1e1b00 */
[----:B01----:R-:W-:-:S04]  /*0df0*/  IMAD.WIDE.U32 R4, R78, UR4, RZ ;  /* 0x000000044e047c25 */ /* 0x003fc8000f8e00ff */
[----:B0-----:R-:W-:Y:S01]  /*0e00*/  IMAD.WIDE.U32 R6, R80, UR4, RZ ;  /* 0x0000000450067c25 */ /* 0x001fe2000f8e00ff */
[----:B------:R-:W-:-:S03]  /*0e10*/  LEA R8, P1, R4, R37, 0x3 ;  /* 0x0000002504087211 */ /* 0x000fc600078218ff */
[----:B------:R-:W-:Y:S01]  /*0e20*/  IMAD R5, R79, UR4, R5 ;  /* 0x000000044f057c24 */ /* 0x000fe2000f8e0205 */
[----:B------:R-:W-:Y:S01]  /*0e30*/  LEA R2, P2, R6, R41, 0x3 ;  /* 0x0000002906027211 */ /* 0x000fe200078418ff */
[----:B------:R-:W-:-:S03]  /*0e40*/  IMAD R3, R81, UR4, R7 ;  /* 0x0000000451037c24 */ /* 0x000fc6000f8e0207 */
[----:B------:R-:W-:Y:S02]  /*0e50*/  LEA.HI.X R9, R4, R39, R5, 0x3, P1 ;  /* 0x0000002704097211 */ /* 0x000fe400008f1c05 */
[----:B------:R-:W-:-:S04]  /*0e60*/  LEA.HI.X R3, R6, R43, R3, 0x3, P2 ;  /* 0x0000002b06037211 */ /* 0x000fc800010f1c03 */
[----:B------:R-:W3:Y:S04]  /*0e70*/  LDG.E.64 R8, desc[UR16][R8.64] ;  /* 0x0000001008087981 */ /* 0x000ee8000c1e1b00 */
[----:B------:R-:W3:Y:S01]  /*0e80*/  LDG.E.64 R2, desc[UR16][R2.64] ;  /* 0x0000001002027981 */ /* 0x000ee2000c1e1b00 */
[----:B------:R-:W0:Y:S01]  /*0e90*/  S2UR UR6, SR_CgaCtaId ;  /* 0x00000000000679c3 */ /* 0x000e220000008800 */
[C---:B------:R-:W-:Y:S01]  /*0ea0*/  ISETP.NE.AND P3, PT, R40.reuse, RZ, PT ;  /* 0x000000ff2800720c */ /* 0x040fe20003f65270 */
[----:B------:R-:W-:Y:S01]  /*0eb0*/  UMOV UR5, 0x400 ;  /* 0x0000040000057882 */ /* 0x000fe20000000000 */
[----:B------:R-:W-:Y:S01]  /*0ec0*/  ISETP.NE.AND P1, PT, R40, 0x1f, PT ;  /* 0x0000001f2800780c */ /* 0x000fe20003f25270 */
[----:B------:R-:W-:Y:S01]  /*0ed0*/  BSSY.RECONVERGENT B0, `(.L_x_16309) ;  /* 0x0000067000007945 */ /* 0x000fe20003800200 */
[----:B0-----:R-:W-:Y:S01]  /*0ee0*/  ULEA UR5, UR6, UR5, 0x18 ;  /* 0x0000000506057291 */ /* 0x001fe2000f8ec0ff */
[-C--:B--2---:R-:W-:Y:S01]  /*0ef0*/  FMUL.FTZ R4, R92, R21.reuse ;  /* 0x000000155c047220 */ /* 0x084fe20000410000 */
[----:B------:R-:W-:Y:S01]  /*0f00*/  FMUL.FTZ R5, R20, 1.4426950216293334961 ;  /* 0x3fb8aa3b14057820 */ /* 0x000fe20000410000 */
[-C--:B------:R-:W-:Y:S01]  /*0f10*/  FMUL.FTZ R10, R90, R21.reuse ;  /* 0x000000155a0a7220 */ /* 0x080fe20000410000 */
[C---:B------:R-:W-:Y:S01]  /*0f20*/  FMUL.FTZ R22, R89.reuse, R21 ;  /* 0x0000001559167220 */ /* 0x040fe20000410000 */
[----:B------:R-:W-:Y:S01]  /*0f30*/  FMUL.RZ R100, R4, 0.15915493667125701904 ;  /* 0x3e22f98304647820 */ /* 0x000fe2000040c000 */
[-C--:B------:R-:W-:Y:S01]  /*0f40*/  FMUL.FTZ R4, R92, R5.reuse ;  /* 0x000000055c047220 */ /* 0x080fe20000410000 */
[----:B------:R-:W-:Y:S01]  /*0f50*/  FMUL.RZ R102, R10, 0.15915493667125701904 ;  /* 0x3e22f9830a667820 */ /* 0x000fe2000040c000 */
[----:B------:R-:W-:Y:S01]  /*0f60*/  FMUL.RZ R104, R22, 0.15915493667125701904 ;  /* 0x3e22f98316687820 */ /* 0x000fe2000040c000 */
[----:B------:R-:W-:Y:S01]  /*0f70*/  MUFU.SIN R7, R100 ;  /* 0x0000006400077308 */ /* 0x000fe20000000400 */
[-C--:B------:R-:W-:Y:S01]  /*0f80*/  FMUL.FTZ R10, R90, R5.reuse ;  /* 0x000000055a0a7220 */ /* 0x080fe20000410000 */
[----:B------:R-:W-:-:S06]  /*0f90*/  FMUL.FTZ R22, R89, R5 ;  /* 0x0000000559167220 */ /* 0x000fcc0000410000 */
[----:B------:R0:W1:Y:S08]  /*0fa0*/  MUFU.EX2 R6, R4 ;  /* 0x0000000400067308 */ /* 0x0000700000000800 */
[----:B------:R2:W5:Y:S01]  /*0fb0*/  MUFU.COS R11, R100 ;  /* 0x00000064000b7308 */ /* 0x0005620000000000 */
[----:B0-----:R-:W-:-:S04]  /*0fc0*/  FMUL.FTZ R4, R88, R21 ;  /* 0x0000001558047220 */ /* 0x001fc80000410000 */
[----:B------:R-:W-:Y:S01]  /*0fd0*/  FMUL.RZ R106, R4, 0.15915493667125701904 ;  /* 0x3e22f983046a7820 */ /* 0x000fe2000040c000 */
[----:B------:R-:W-:Y:S02]  /*0fe0*/  FMUL.FTZ R4, R88, R5 ;  /* 0x0000000558047220 */ /* 0x000fe40000410000 */
[----:B------:R-:W-:Y:S01]  /*0ff0*/  MUFU.SIN R23, R102 ;  /* 0x0000006600177308 */ /* 0x000fe20000000400 */
[----:B--2---:R-:W-:-:S04]  /*1000*/  FMUL.FTZ R100, R87, R21 ;  /* 0x0000001557647220 */ /* 0x004fc80000410000 */
[----:B------:R-:W-:Y:S01]  /*1010*/  FMUL.RZ R110, R100, 0.15915493667125701904 ;  /* 0x3e22f983646e7820 */ /* 0x000fe2000040c000 */
[----:B------:R-:W-:Y:S02]  /*1020*/  FMUL.FTZ R100, R87, R5 ;  /* 0x0000000557647220 */ /* 0x000fe40000410000 */
[----:B------:R0:W-:Y:S08]  /*1030*/  MUFU.COS R105, R102 ;  /* 0x0000006600697308 */ /* 0x0001f00000000000 */
[----:B------:R-:W-:Y:S01]  /*1040*/  MUFU.SIN R113, R104 ;  /* 0x0000006800717308 */ /* 0x000fe20000000400 */
[----:B0-----:R-:W-:-:S04]  /*1050*/  FMUL.FTZ R102, R86, R21 ;  /* 0x0000001556667220 */ /* 0x001fc80000410000 */
[----:B------:R-:W-:Y:S01]  /*1060*/  FMUL.RZ R112, R102, 0.15915493667125701904 ;  /* 0x3e22f98366707820 */ /* 0x000fe2000040c000 */
[-C--:B------:R-:W-:Y:S02]  /*1070*/  FMUL.FTZ R102, R86, R5.reuse ;  /* 0x0000000556667220 */ /* 0x080fe40000410000 */
[----:B------:R0:W-:Y:S08]  /*1080*/  MUFU.COS R101, R104 ;  /* 0x0000006800657308 */ /* 0x0001f00000000000 */
[----:B------:R2:W-:Y:S01]  /*1090*/  MUFU.EX2 R132, R4 ;  /* 0x0000000400847308 */ /* 0x0005e20000000800 */
[----:B0-----:R-:W-:-:S07]  /*10a0*/  FMUL.FTZ R104, R84, R5 ;  /* 0x0000000554687220 */ /* 0x001fce0000410000 */
[----:B------:R-:W0:Y:S01]  /*10b0*/  MUFU.COS R107, R106 ;  /* 0x0000006a006b7308 */ /* 0x000e220000000000 */
[C---:B--2---:R-:W-:Y:S01]  /*10c0*/  FMUL.FTZ R4, R85.reuse, R5 ;  /* 0x0000000555047220 */ /* 0x044fe20000410000 */
[----:B------:R-:W-:-:S04]  /*10d0*/  FMUL.FTZ R5, R85, R21 ;  /* 0x0000001555057220 */ /* 0x000fc80000410000 */
[----:B------:R-:W-:Y:S01]  /*10e0*/  FMUL.RZ R116, R5, 0.15915493667125701904 ;  /* 0x3e22f98305747820 */ /* 0x000fe2000040c000 */
[----:B------:R-:W-:Y:S01]  /*10f0*/  FMUL.FTZ R5, R84, R21 ;  /* 0x0000001554057220 */ /* 0x000fe20000410000 */
[----:B------:R2:W-:Y:S03]  /*1100*/  MUFU.EX2 R108, R4 ;  /* 0x00000004006c7308 */ /* 0x0005e60000000800 */
[----:B------:R-:W-:Y:S01]  /*1110*/  FMUL.RZ R118, R5, 0.15915493667125701904 ;  /* 0x3e22f98305767820 */ /* 0x000fe2000040c000 */
[----:B---3--:R-:W-:-:S04]  /*1120*/  FMUL.FTZ R5, R9, R3 ;  /* 0x0000000309057220 */ /* 0x008fc80000410000 */
[----:B------:R-:W3:Y:S01]  /*1130*/  MUFU.EX2 R22, R22 ;  /* 0x0000001600167308 */ /* 0x000ee20000000800 */
[C---:B--2---:R-:W-:Y:S01]  /*1140*/  FMUL.FTZ R4, R8.reuse, R3 ;  /* 0x0000000308047220 */ /* 0x044fe20000410000 */
[-C--:B------:R-:W-:Y:S01]  /*1150*/  FFMA.FTZ R8, R8, R2.reuse, -R5 ;  /* 0x0000000208087223 */ /* 0x080fe20000010805 */
[----:B------:R-:W-:Y:S01]  /*1160*/  IADD3 R3, PT, PT, R83, UR4, RZ ;  /* 0x0000000453037c10 */ /* 0x000fe2000fffe0ff */
[C---:B-1----:R-:W-:Y:S01]  /*1170*/  FMUL.FTZ R5, R6.reuse, R7 ;  /* 0x0000000706057220 */ /* 0x042fe20000410000 */
[----:B------:R-:W-:Y:S01]  /*1180*/  FFMA.FTZ R2, R9, R2, R4 ;  /* 0x0000000209027223 */ /* 0x000fe20000010004 */
[----:B------:R-:W-:Y:S01]  /*1190*/  P2R R4, PR, RZ, 0x8 ;  /* 0x00000008ff047803 */ /* 0x000fe20000000000 */
[----:B-----5:R-:W-:Y:S01]  /*11a0*/  FMUL.FTZ R4, R6, R11 ;  /* 0x0000000b06047220 */ /* 0x020fe20000410000 */
[----:B------:R-:W1:Y:S01]  /*11b0*/  MUFU.SIN R103, R106 ;  /* 0x0000006a00677308 */ /* 0x000e620000000400 */
[----:B------:R-:W-:Y:S01]  /*11c0*/  SEL R3, R3, R50, !P3 ;  /* 0x0000003203037207 */ /* 0x000fe20005800000 */
[----:B0-----:R-:W-:Y:S01]  /*11d0*/  FMUL.FTZ R134, R132, R107 ;  /* 0x0000006b84867220 */ /* 0x001fe20000410000 */
[-C--:B------:R-:W-:Y:S01]  /*11e0*/  FMUL.FTZ R135, R98, R8.reuse ;  /* 0x0000000862877220 */ /* 0x080fe20000410000 */
[-C--:B------:R-:W-:Y:S01]  /*11f0*/  FMUL.FTZ R126, R97, R8.reuse ;  /* 0x00000008617e7220 */ /* 0x080fe20000410000 */
[----:B------:R-:W-:Y:S01]  /*1200*/  LEA R3, R3, UR5, 0x3 ;  /* 0x0000000503037c11 */ /* 0x000fe2000f8e18ff */
[-C--:B------:R-:W-:Y:S01]  /*1210*/  FMUL.FTZ R122, R96, R8.reuse ;  /* 0x00000008607a7220 */ /* 0x080fe20000410000 */
[----:B------:R-:W-:Y:S01]  /*1220*/  FMUL.FTZ R121, R95, R8 ;  /* 0x000000085f797220 */ /* 0x000fe20000410000 */
[----:B------:R-:W-:Y:S01]  /*1230*/  MUFU.SIN R129, R110 ;  /* 0x0000006e00817308 */ /* 0x000fe20000000400 */
[C---:B---3--:R-:W-:Y:S01]  /*1240*/  FMUL.FTZ R114, R22.reuse, R101 ;  /* 0x0000006516727220 */ /* 0x048fe20000410000 */
[----:B------:R0:W-:Y:S01]  /*1250*/  STS.64 [R3+0x670], R4 ;  /* 0x0006700403007388 */ /* 0x0001e20000000a00 */
[----:B------:R-:W-:Y:S01]  /*1260*/  FMUL.FTZ R113, R22, R113 ;  /* 0x0000007116717220 */ /* 0x000fe20000410000 */
[-C--:B------:R-:W-:Y:S01]  /*1270*/  FMUL.FTZ R133, R98, -R2.reuse ;  /* 0x8000000262857220 */ /* 0x080fe20000410000 */
[-C--:B------:R-:W-:Y:S01]  /*1280*/  FMUL.FTZ R125, R97, -R2.reuse ;  /* 0x80000002617d7220 */ /* 0x080fe20000410000 */
[----:B------:R-:W-:-:S02]  /*1290*/  FMUL.FTZ R124, R96, -R2 ;  /* 0x80000002607c7220 */ /* 0x000fc40000410000 */
[----:B------:R-:W-:Y:S01]  /*12a0*/  MUFU.COS R131, R110 ;  /* 0x0000006e00837308 */ /* 0x000fe20000000000 */
[----:B-1----:R-:W-:Y:S01]  /*12b0*/  FMUL.FTZ R132, R132, R103 ;  /* 0x0000006784847220 */ /* 0x002fe20000410000 */
[----:B0-----:R-:W-:-:S06]  /*12c0*/  FMUL.FTZ R3, R0, -R2 ;  /* 0x8000000200037220 */ /* 0x001fcc0000410000 */
[----:B------:R-:W-:Y:S08]  /*12d0*/  MUFU.SIN R111, R112 ;  /* 0x00000070006f7308 */ /* 0x000ff00000000400 */
[----:B------:R-:W-:Y:S08]  /*12e0*/  MUFU.COS R109, R112 ;  /* 0x00000070006d7308 */ /* 0x000ff00000000000 */
[----:B------:R-:W0:Y:S08]  /*12f0*/  MUFU.EX2 R102, R102 ;  /* 0x0000006600667308 */ /* 0x000e300000000800 */
[----:B------:R-:W1:Y:S08]  /*1300*/  MUFU.EX2 R100, R100 ;  /* 0x0000006400647308 */ /* 0x000e700000000800 */
[----:B------:R-:W-:Y:S01]  /*1310*/  MUFU.EX2 R110, R104 ;  /* 0x00000068006e7308 */ /* 0x000fe20000000800 */
[C---:B0-----:R-:W-:Y:S01]  /*1320*/  FMUL.FTZ R112, R102.reuse, R109 ;  /* 0x0000006d66707220 */ /* 0x041fe20000410000 */
[----:B------:R-:W-:Y:S01]  /*1330*/  FMUL.FTZ R111, R102, R111 ;  /* 0x0000006f666f7220 */ /* 0x000fe20000410000 */
[----:B------:R-:W-:-:S05]  /*1340*/  FMUL.FTZ R109, R99, R8 ;  /* 0x00000008636d7220 */ /* 0x000fca0000410000 */
[----:B------:R-:W0:Y:S01]  /*1350*/  MUFU.SIN R115, R116 ;  /* 0x0000007400737308 */ /* 0x000e220000000400 */
[C---:B-1----:R-:W-:Y:S01]  /*1360*/  FMUL.FTZ R131, R100.reuse, R131 ;  /* 0x0000008364837220 */ /* 0x042fe20000410000 */
[----:B------:R-:W-:Y:S01]  /*1370*/  FMUL.FTZ R129, R100, R129 ;  /* 0x0000008164817220 */ /* 0x000fe20000410000 */
[----:B------:R-:W-:-:S05]  /*1380*/  FMUL.FTZ R100, R0, R8 ;  /* 0x0000000800647220 */ /* 0x000fca0000410000 */
[----:B------:R1:W2:Y:S08]  /*1390*/  MUFU.COS R117, R116 ;  /* 0x0000007400757308 */ /* 0x0002b00000000000 */
[----:B------:R-:W3:Y:S01]  /*13a0*/  MUFU.SIN R119, R118 ;  /* 0x0000007600777308 */ /* 0x000ee20000000400 */
[----:B0-----:R-:W-:Y:S01]  /*13b0*/  FMUL.FTZ R103, R108, R115 ;  /* 0x000000736c677220 */ /* 0x001fe20000410000 */
[-C--:B-1----:R-:W-:Y:S01]  /*13c0*/  FMUL.FTZ R116, R94, R8.reuse ;  /* 0x000000085e747220 */ /* 0x082fe20000410000 */
[----:B------:R-:W-:-:S05]  /*13d0*/  FMUL.FTZ R115, R93, R8 ;  /* 0x000000085d737220 */ /* 0x000fca0000410000 */
[----:B------:R0:W1:Y:S01]  /*13e0*/  MUFU.COS R9, R118 ;  /* 0x0000007600097308 */ /* 0x0000620000000000 */
[----:B--2---:R-:W-:Y:S01]  /*13f0*/  FMUL.FTZ R104, R108, R117 ;  /* 0x000000756c687220 */ /* 0x004fe20000410000 */
[----:B------:R-:W-:-:S06]  /*1400*/  FMUL.FTZ R117, R93, -R2 ;  /* 0x800000025d757220 */ /* 0x000fcc0000410000 */
[----:B------:R-:W2:Y:S01]  /*1410*/  MUFU.EX2 R10, R10 ;  /* 0x0000000a000a7308 */ /* 0x000ea20000000800 */
[----:B---3--:R-:W-:Y:S01]  /*1420*/  FMUL.FTZ R101, R110, R119 ;  /* 0x000000776e657220 */ /* 0x008fe20000410000 */
[-C--:B------:R-:W-:Y:S01]  /*1430*/  FMUL.FTZ R119, R95, -R2.reuse ;  /* 0x800000025f777220 */ /* 0x080fe20000410000 */
[-C--:B0-----:R-:W-:Y:S01]  /*1440*/  FMUL.FTZ R118, R94, -R2.reuse ;  /* 0x800000025e767220 */ /* 0x081fe20000410000 */
[----:B-1----:R-:W-:Y:S01]  /*1450*/  FMUL.FTZ R102, R110, R9 ;  /* 0x000000096e667220 */ /* 0x002fe20000410000 */
[----:B------:R-:W-:Y:S01]  /*1460*/  FMUL.FTZ R110, R99, -R2 ;  /* 0x80000002636e7220 */ /* 0x000fe20000410000 */
[C---:B--2---:R-:W-:Y:S01]  /*1470*/  FMUL.FTZ R105, R10.reuse, R105 ;  /* 0x000000690a697220 */ /* 0x044fe20000410000 */
[----:B------:R-:W-:Y:S01]  /*1480*/  FMUL.FTZ R106, R10, R23 ;  /* 0x000000170a6a7220 */ /* 0x000fe20000410000 */
[----:B------:R-:W-:Y:S06]  /*1490*/  BAR.SYNC.DEFER_BLOCKING 0x0 ;  /* 0x0000000000007b1d */ /* 0x000fec0000010000 */
[----:B------:R-:W-:Y:S05]  /*14a0*/  @P1 BRA `(.L_x_16310) ;  /* 0x0000000000201947 */ /* 0x000fea0003800000 */
        /* <DEDUP_REMOVED lines=8> */
.L_x_16310:
[----:B------:R0:W1:Y:S02]  /*1530*/  LDS.64 R6, [R128+0x1678] ;  /* 0x0016780080067984 */ /* 0x0000640000000a00 */
.L_x_16311:
[----:B----4-:R-:W-:Y:S05]  /*1540*/  BSYNC.RECONVERGENT B0 ;  /* 0x0000000000007941 */ /* 0x010fea0003800200 */
.L_x_16309:
        /* <DEDUP_REMOVED lines=15> */
[----:B------:R-:W-:-:S02]  /*1640*/  ISETP.GE.AND P4, PT, R48, UR7, PT ;  /* 0x0000000730007c0c */ /* 0x000fc4000bf86270 */
[CC--:B------:R-:W-:Y:S01]  /*1650*/  FMUL.FTZ R107, R113.reuse, R2.reuse ;  /* 0x00000002716b7220 */ /* 0x0c0fe20000410000 */
[-C--:B------:R-:W-:Y:S01]  /*1660*/  FMUL.FTZ R123, R113, R11.reuse ;  /* 0x0000000b717b7220 */ /* 0x080fe20000410000 */
[C---:B------:R-:W-:Y:S02]  /*1670*/  ISETP.GT.U32.AND P2, PT, R127.reuse, 0x1b, PT ;  /* 0x0000001b7f00780c */ /* 0x040fe40003f44070 */
[C---:B------:R-:W-:Y:S01]  /*1680*/  FFMA.FTZ R10, R114.reuse, R11, -R107 ;  /* 0x0000000b720a7223 */ /* 0x040fe2000001086b */
[----:B------:R-:W-:Y:S01]  /*1690*/  FFMA.FTZ R123, R114, R2, R123 ;  /* 0x00000002727b7223 */ /* 0x000fe2000001007b */
[----:B------:R-:W-:Y:S02]  /*16a0*/  ISETP.GT.U32.AND P3, PT, R127, 0x17, PT ;  /* 0x000000177f00780c */ /* 0x000fe40003f64070 */
[----:B--2---:R-:W-:Y:S01]  /*16b0*/  FADD.FTZ R9, R75, R10 ;  /* 0x0000000a4b097221 */ /* 0x004fe20000010000 */
[----:B------:R-:W-:Y:S01]  /*16c0*/  FADD.FTZ R123, RZ, R123 ;  /* 0x0000007bff7b7221 */ /* 0x000fe20000010000 */
[----:B------:R-:W-:-:S02]  /*16d0*/  ISETP.NE.OR P4, PT, R40, RZ, P4 ;  /* 0x000000ff2800720c */ /* 0x000fc40002785670 */
[C---:B------:R-:W-:Y:S01]  /*16e0*/  FMUL.FTZ R11, R132.reuse, R9 ;  /* 0x00000009840b7220 */ /* 0x040fe20000410000 */
[-C--:B------:R-:W-:Y:S01]  /*16f0*/  FMUL.FTZ R2, R132, R123.reuse ;  /* 0x0000007b84027220 */ /* 0x080fe20000410000 */
[----:B------:R-:W-:Y:S02]  /*1700*/  ISETP.GT.U32.AND P5, PT, R127, 0xf, PT ;  /* 0x0000000f7f00780c */ /* 0x000fe40003fa4070 */
        /* <DEDUP_REMOVED lines=36> */
[----:B------:R-:W-:Y:S01]  /*1950*/  FFMA.FTZ R8, R104, R139, R8 ;  /* 0x0000008b68087223 */ /* 0x000fe20000010008 */
[-C--:B------:R-:W-:Y:S01]  /*1960*/  FMUL.FTZ R11, R111, R9.reuse ;  /* 0x000000096f0b7220 */ /* 0x080fe20000410000 */
[C---:B------:R-:W-:Y:S01]  /*1970*/  FFMA.FTZ R107, R112.reuse, R9, R107 ;  /* 0x00000009706b7223 */ /* 0x040fe2000001006b */
[----:B------:R-:W-:Y:S01]  /*1980*/  FADD.FTZ R108, R71, R2 ;  /* 0x00000002476c7221 */ /* 0x000fe20000010000 */
[----:B------:R-:W-:Y:S01]  /*1990*/  FADD.FTZ R8, RZ, R8 ;  /* 0x00000008ff087221 */ /* 0x000fe20000010000 */
        /* <DEDUP_REMOVED lines=10> */
[----:B------:R-:W-:Y:S01]  /*1a40*/  FADD.FTZ R120, RZ, R137 ;  /* 0x00000089ff787221 */ /* 0x000fe20000010000 */
[----:B------:R-:W-:Y:S01]  /*1a50*/  FADD.FTZ R130, R69, R108 ;  /* 0x0000006c45827221 */ /* 0x000fe20000010000 */
[-C--:B------:R-:W-:Y:S01]  /*1a60*/  FMUL.FTZ R11, R101, R2.reuse ;  /* 0x00000002650b7220 */ /* 0x080fe20000410000 */
[----:B------:R-:W-:-:S02]  /*1a70*/  FFMA.FTZ R123, R102, R2, R123 ;  /* 0x00000002667b7223 */ /* 0x000fc4000001007b */
[----:B------:R-:W2:Y:S01]  /*1a80*/  SHFL.UP PT, R107, R120, 0x1, RZ ;  /* 0x04200000786b7989 */ /* 0x000ea200000e00ff */
[----:B------:R-:W-:-:S03]  /*1a90*/  FFMA.FTZ R136, R102, R9, -R11 ;  /* 0x0000000966887223 */ /* 0x000fc6000001080b */
[----:B------:R-:W5:Y:S04]  /*1aa0*/  SHFL.UP PT, R10, R130, 0x1, RZ ;  /* 0x04200000820a7989 */ /* 0x000f6800000e00ff */
[----:B------:R-:W0:Y:S04]  /*1ab0*/  SHFL.UP PT, R8, R123, 0x1, RZ ;  /* 0x042000007b087989 */ /* 0x000e2800000e00ff */
[----:B------:R-:W3:Y:S01]  /*1ac0*/  SHFL.UP PT, R2, R136, 0x1, RZ ;  /* 0x0420000088027989 */ /* 0x000ee200000e00ff */
[-C--:B--2---:R-:W-:Y:S01]  /*1ad0*/  FMUL.FTZ R108, R136, R107.reuse ;  /* 0x0000006b886c7220 */ /* 0x084fe20000410000 */
[----:B------:R-:W-:-:S03]  /*1ae0*/  FMUL.FTZ R107, R123, R107 ;  /* 0x0000006b7b6b7220 */ /* 0x000fc60000410000 */
[-C--:B-----5:R-:W-:Y:S01]  /*1af0*/  FFMA.FTZ R9, R123, R10.reuse, R108 ;  /* 0x0000000a7b097223 */ /* 0x0a0fe2000001006c */
[----:B------:R-:W-:-:S03]  /*1b00*/  FFMA.FTZ R107, R136, R10, -R107 ;  /* 0x0000000a886b7223 */ /* 0x000fc6000001086b */
[----:B------:R-:W-:Y:S01]  /*1b10*/  @P1 FADD.FTZ R120, R120, R9 ;  /* 0x0000000978781221 */ /* 0x000fe20000010000 */
[-C--:B0-----:R-:W-:Y:S01]  /*1b20*/  FMUL.FTZ R108, R136, R8.reuse ;  /* 0x00000008886c7220 */ /* 0x081fe20000410000 */
[C---:B------:R-:W-:Y:S01]  /*1b30*/  FMUL.FTZ R9, R123.reuse, R8 ;  /* 0x000000087b097220 */ /* 0x040fe20000410000 */
[----:B------:R-:W-:Y:S02]  /*1b40*/  @P1 FADD.FTZ R130, R130, R107 ;  /* 0x0000006b82821221 */ /* 0x000fe40000010000 */
[----:B------:R-:W0:Y:S01]  /*1b50*/  SHFL.UP PT, R10, R120, 0x2, RZ ;  /* 0x04400000780a7989 */ /* 0x000e2200000e00ff */
[-C--:B---3--:R-:W-:Y:S01]  /*1b60*/  @P1 FFMA.FTZ R123, R123, R2.reuse, R108 ;  /* 0x000000027b7b1223 */ /* 0x088fe2000001006c */
[----:B------:R-:W-:Y:S01]  /*1b70*/  @P1 FFMA.FTZ R136, R136, R2, -R9 ;  /* 0x0000000288881223 */ /* 0x000fe20000010809 */
[----:B------:R-:W-:Y:S01]  /*1b80*/  ISETP.GE.AND P1, PT, R52, 0x2, PT ;  /* 0x000000023400780c */ /* 0x000fe20003f26270 */
[----:B------:R-:W2:Y:S01]  /*1b90*/  SHFL.UP PT, R9, R130, 0x2, RZ ;  /* 0x0440000082097989 */ /* 0x000ea200000e00ff */
[----:B------:R-:W-:-:S03]  /*1ba0*/  FMUL.FTZ R108, R101, R115 ;  /* 0x00000073656c7220 */ /* 0x000fc60000410000 */
[----:B------:R-:W3:Y:S01]  /*1bb0*/  SHFL.UP PT, R8, R123, 0x2, RZ ;  /* 0x044000007b087989 */ /* 0x000ee200000e00ff */
[----:B------:R-:W-:-:S03]  /*1bc0*/  FFMA.FTZ R139, R102, R117, -R108 ;  /* 0x00000075668b7223 */ /* 0x000fc6000001086c */
[----:B------:R-:W5:Y:S01]  /*1bd0*/  SHFL.UP PT, R2, R136, 0x2, RZ ;  /* 0x0440000088027989 */ /* 0x000f6200000e00ff */
[----:B------:R-:W-:-:S04]  /*1be0*/  FADD.FTZ R139, R118, R139 ;  /* 0x0000008b768b7221 */ /* 0x000fc80000010000 */
[----:B------:R-:W-:Y:S01]  /*1bf0*/  FMUL.FTZ R138, R103, R139 ;  /* 0x0000008b678a7220 */ /* 0x000fe20000410000 */
[-C--:B0-----:R-:W-:Y:S01]  /*1c00*/  FMUL.FTZ R107, R123, R10.reuse ;  /* 0x0000000a7b6b7220 */ /* 0x081fe20000410000 */
[----:B------:R-:W-:-:S03]  /*1c10*/  FMUL.FTZ R10, R136, R10 ;  /* 0x0000000a880a7220 */ /* 0x000fc60000410000 */
[CC--:B--2---:R-:W-:Y:S01]  /*1c20*/  FFMA.FTZ R107, R136.reuse, R9.reuse, -R107 ;  /* 0x00000009886b7223 */ /* 0x0c4fe2000001086b */
[C---:B------:R-:W-:Y:S01]  /*1c30*/  FFMA.FTZ R9, R123.reuse, R9, R10 ;  /* 0x000000097b097223 */ /* 0x040fe2000001000a */
[-C--:B---3--:R-:W-:Y:S01]  /*1c40*/  FMUL.FTZ R11, R123, R8.reuse ;  /* 0x000000087b0b7220 */ /* 0x088fe20000410000 */
[----:B------:R-:W-:Y:S02]  /*1c50*/  FMUL.FTZ R8, R136, R8 ;  /* 0x0000000888087220 */ /* 0x000fe40000410000 */
[----:B------:R-:W-:Y:S01]  /*1c60*/  @P1 FADD.FTZ R120, R120, R9 ;  /* 0x0000000978781221 */ /* 0x000fe20000010000 */
[----:B-1----:R-:W-:Y:S01]  /*1c70*/  FMUL.FTZ R9, R101, R7 ;  /* 0x0000000765097220 */ /* 0x002fe20000410000 */
[----:B------:R-:W-:Y:S01]  /*1c80*/  @P1 FADD.FTZ R130, R130, R107 ;  /* 0x0000006b82821221 */ /* 0x000fe20000010000 */
[-C--:B-----5:R-:W-:Y:S01]  /*1c90*/  @P1 FFMA.FTZ R123, R123, R2.reuse, R8 ;  /* 0x000000027b7b1223 */ /* 0x0a0fe20000010008 */
[----:B------:R-:W-:Y:S01]  /*1ca0*/  FMUL.FTZ R8, R101, R117 ;  /* 0x0000007565087220 */ /* 0x000fe20000410000 */
[----:B------:R-:W0:Y:S01]  /*1cb0*/  SHFL.UP PT, R10, R120, 0x4, RZ ;  /* 0x04800000780a7989 */ /* 0x000e2200000e00ff */
[----:B------:R-:W-:Y:S01]  /*1cc0*/  @P1 FFMA.FTZ R136, R136, R2, -R11 ;  /* 0x0000000288881223 */ /* 0x000fe2000001080b */
[CC--:B------:R-:W-:Y:S01]  /*1cd0*/  FFMA.FTZ R11, R102.reuse, R6.reuse, -R9 ;  /* 0x00000006660b7223 */ /* 0x0c0fe20000010809 */
[C---:B------:R-:W-:Y:S01]  /*1ce0*/  FFMA.FTZ R137, R102.reuse, R115, R8 ;  /* 0x0000007366897223 */ /* 0x040fe20000010008 */
[----:B------:R-:W1:Y:S01]  /*1cf0*/  SHFL.UP PT, R9, R130, 0x4, RZ ;  /* 0x0480000082097989 */ /* 0x000e6200000e00ff */
[----:B------:R-:W-:Y:S01]  /*1d00*/  FMUL.FTZ R2, R102, R7 ;  /* 0x0000000766027220 */ /* 0x000fe20000410000 */
[----:B------:R-:W-:Y:S01]  /*1d10*/  FMUL.FTZ R141, R103, R11 ;  /* 0x0000000b678d7220 */ /* 0x000fe20000410000 */
[----:B------:R-:W-:Y:S01]  /*1d20*/  FADD.FTZ R137, R116, R137 ;  /* 0x0000008974897221 */ /* 0x000fe20000010000 */
[----:B------:R-:W2:Y:S01]  /*1d30*/  SHFL.UP PT, R8, R123, 0x4, RZ ;  /* 0x048000007b087989 */ /* 0x000ea200000e00ff */
[----:B------:R-:W-:Y:S01]  /*1d40*/  FFMA.FTZ R107, -R101, R6, -R2 ;  /* 0x00000006656b7223 */ /* 0x000fe20000010902 */
[----:B------:R-:W-:Y:S01]  /*1d50*/  ISETP.GE.AND P1, PT, R52, 0x4, PT ;  /* 0x000000043400780c */ /* 0x000fe20003f26270 */
[C---:B------:R-:W-:Y:S01]  /*1d60*/  FMUL.FTZ R140, R103.reuse, R137 ;  /* 0x00000089678c7220 */ /* 0x040fe20000410000 */
[----:B------:R-:W3:Y:S01]  /*1d70*/  SHFL.UP PT, R2, R136, 0x4, RZ ;  /* 0x0480000088027989 */ /* 0x000ee200000e00ff */
[-C--:B------:R-:W-:Y:S01]  /*1d80*/  FMUL.FTZ R108, R103, R107.reuse ;  /* 0x0000006b676c7220 */ /* 0x080fe20000410000 */
[C---:B------:R-:W-:Y:S01]  /*1d90*/  FFMA.FTZ R141, R104.reuse, R107, -R141 ;  /* 0x0000006b688d7223 */ /* 0x040fe2000001088d */
[C---:B------:R-:W-:Y:S01]  /*1da0*/  FFMA.FTZ R140, R104.reuse, R139, -R140 ;  /* 0x0000008b688c7223 */ /* 0x040fe2000001088c */
[C---:B------:R-:W-:Y:S01]  /*1db0*/  FFMA.FTZ R138, R104.reuse, R137, R138 ;  /* 0x00000089688a7223 */ /* 0x040fe2000001008a */
[----:B------:R-:W-:Y:S01]  /*1dc0*/  FFMA.FTZ R108, R104, R11, R108 ;  /* 0x0000000b686c7223 */ /* 0x000fe2000001006c */
[----:B------:R-:W-:Y:S01]  /*1dd0*/  FMUL.FTZ R11, R111, R141 ;  /* 0x0000008d6f0b7220 */ /* 0x000fe20000410000 */
[----:B------:R-:W-:Y:S01]  /*1de0*/  FADD.FTZ R140, R119, R140 ;  /* 0x0000008c778c7221 */ /* 0x000fe20000010000 */
[----:B------:R-:W-:-:S02]  /*1df0*/  FADD.FTZ R138, R121, R138 ;  /* 0x0000008a798a7221 */ /* 0x000fc40000010000 */
[-C--:B------:R-:W-:Y:S01]  /*1e00*/  FFMA.FTZ R142, R112, R108.reuse, R11 ;  /* 0x0000006c708e7223 */ /* 0x080fe2000001000b */
[C---:B------:R-:W-:Y:S01]  /*1e10*/  FMUL.FTZ R11, R111.reuse, R108 ;  /* 0x0000006c6f0b7220 */ /* 0x040fe20000410000 */
[C---:B------:R-:W-:Y:S01]  /*1e20*/  FMUL.FTZ R107, R111.reuse, R140 ;  /* 0x0000008c6f6b7220 */ /* 0x040fe20000410000 */
[----:B0-----:R-:W-:Y:S01]  /*1e30*/  FMUL.FTZ R108, R136, R10 ;  /* 0x0000000a886c7220 */ /* 0x001fe20000410000 */
[-C--:B------:R-:W-:Y:S01]  /*1e40*/  FMUL.FTZ R139, R111, R138.reuse ;  /* 0x0000008a6f8b7220 */ /* 0x080fe20000410000 */
[C---:B------:R-:W-:Y:S01]  /*1e50*/  FFMA.FTZ R144, R112.reuse, R141, -R11 ;  /* 0x0000008d70907223 */ /* 0x040fe2000001080b */
[C---:B------:R-:W-:Y:S01]  /*1e60*/  FFMA.FTZ R137, R112.reuse, R138, R107 ;  /* 0x0000008a70897223 */ /* 0x040fe2000001006b */
[C---:B------:R-:W-:Y:S01]  /*1e70*/  FMUL.FTZ R11, R123.reuse, R10 ;  /* 0x0000000a7b0b7220 */ /* 0x040fe20000410000 */
[CC--:B-1----:R-:W-:Y:S01]  /*1e80*/  FFMA.FTZ R107, R123.reuse, R9.reuse, R108 ;  /* 0x000000097b6b7223 */ /* 0x0c2fe2000001006c */
[----:B------:R-:W-:Y:S01]  /*1e90*/  FFMA.FTZ R139, R112, R140, -R139 ;  /* 0x0000008c708b7223 */ /* 0x000fe2000001088b */
[CC--:B--2---:R-:W-:Y:S01]  /*1ea0*/  FMUL.FTZ R10, R136.reuse, R8.reuse ;  /* 0x00000008880a7220 */ /* 0x0c4fe20000410000 */
[----:B------:R-:W-:Y:S01]  /*1eb0*/  FFMA.FTZ R11, R136, R9, -R11 ;  /* 0x00000009880b7223 */ /* 0x000fe2000001080b */
[----:B------:R-:W-:Y:S01]  /*1ec0*/  @P1 FADD.FTZ R120, R120, R107 ;  /* 0x0000006b78781221 */ /* 0x000fe20000010000 */
[C---:B------:R-:W-:Y:S01]  /*1ed0*/  FMUL.FTZ R9, R123.reuse, R8 ;  /* 0x000000087b097220 */ /* 0x040fe20000410000 */
[-C--:B---3--:R-:W-:Y:S01]  /*1ee0*/  @P1 FFMA.FTZ R123, R123, R2.reuse, R10 ;  /* 0x000000027b7b1223 */ /* 0x088fe2000001000a */
[----:B------:R-:W-:Y:S01]  /*1ef0*/  @P1 FADD.FTZ R130, R130, R11 ;  /* 0x0000000b82821221 */ /* 0x000fe20000010000 */
[----:B------:R-:W-:Y:S01]  /*1f00*/  FADD.FTZ R108, R122, R137 ;  /* 0x000000897a6c7221 */ /* 0x000fe20000010000 */
[----:B------:R-:W0:Y:S01]  /*1f10*/  SHFL.UP PT, R10, R120, 0x8, RZ ;  /* 0x05000000780a7989 */ /* 0x000e2200000e00ff */
[----:B------:R-:W-:Y:S01]  /*1f20*/  @P1 FFMA.FTZ R136, R136, R2, -R9 ;  /* 0x0000000288881223 */ /* 0x000fe20000010809 */
[----:B------:R-:W-:Y:S01]  /*1f30*/  FADD.FTZ R138, R124, R139 ;  /* 0x0000008b7c8a7221 */ /* 0x000fe20000010000 */
[C---:B------:R-:W-:Y:S01]  /*1f40*/  FMUL.FTZ R140, R129.reuse, R144 ;  /* 0x00000090818c7220 */ /* 0x040fe20000410000 */
[----:B------:R-:W1:Y:S01]  /*1f50*/  SHFL.UP PT, R9, R130, 0x8, RZ ;  /* 0x0500000082097989 */ /* 0x000e6200000e00ff */
[C---:B------:R-:W-:Y:S01]  /*1f60*/  FMUL.FTZ R139, R129.reuse, R108 ;  /* 0x0000006c818b7220 */ /* 0x040fe20000410000 */
[C---:B------:R-:W-:Y:S01]  /*1f70*/  FMUL.FTZ R137, R129.reuse, R138 ;  /* 0x0000008a81897220 */ /* 0x040fe20000410000 */
[-C--:B------:R-:W-:Y:S01]  /*1f80*/  FMUL.FTZ R107, R129, R142.reuse ;  /* 0x0000008e816b7220 */ /* 0x080fe20000410000 */
[----:B------:R-:W2:Y:S01]  /*1f90*/  SHFL.UP PT, R8, R123, 0x8, RZ ;  /* 0x050000007b087989 */ /* 0x000ea200000e00ff */
[C---:B------:R-:W-:Y:S01]  /*1fa0*/  FFMA.FTZ R11, R131.reuse, R142, R140 ;  /* 0x0000008e830b7223 */ /* 0x040fe2000001008c */
[C---:B------:R-:W-:Y:S01]  /*1fb0*/  FFMA.FTZ R138, R131.reuse, R138, -R139 ;  /* 0x0000008a838a7223 */ /* 0x040fe2000001088b */
[C---:B------:R-:W-:Y:S01]  /*1fc0*/  FFMA.FTZ R137, R131.reuse, R108, R137 ;  /* 0x0000006c83897223 */ /* 0x040fe20000010089 */
[----:B------:R-:W3:Y:S01]  /*1fd0*/  SHFL.UP PT, R2, R136, 0x8, RZ ;  /* 0x0500000088027989 */ /* 0x000ee200000e00ff */
[----:B------:R-:W-:Y:S01]  /*1fe0*/  FFMA.FTZ R107, R131, R144, -R107 ;  /* 0x00000090836b7223 */ /* 0x000fe2000001086b */
[----:B------:R-:W-:Y:S01]  /*1ff0*/  ISETP.GE.AND P1, PT, R52, 0x8, PT ;  /* 0x000000083400780c */ /* 0x000fe20003f26270 */
[----:B------:R-:W-:Y:S01]  /*2000*/  FADD.FTZ R139, R125, R138 ;  /* 0x0000008a7d8b7221 */ /* 0x000fe20000010000 */
[----:B------:R-:W-:Y:S01]  /*2010*/  FMUL.FTZ R108, R132, R11 ;  /* 0x0000000b846c7220 */ /* 0x000fe20000410000 */
[----:B------:R-:W-:Y:S01]  /*2020*/  FADD.FTZ R137, R126, R137 ;  /* 0x000000897e897221 */ /* 0x000fe20000010000 */
[C---:B------:R-:W-:Y:S01]  /*2030*/  FMUL.FTZ R141, R132.reuse, R107 ;  /* 0x0000006b848d7220 */ /* 0x040fe20000410000 */
[----:B------:R-:W-:Y:S01]  /*2040*/  FMUL.FTZ R140, R132, R139 ;  /* 0x0000008b848c7220 */ /* 0x000fe20000410000 */
[----:B------:R-:W-:Y:S01]  /*2050*/  FFMA.FTZ R138, R134, R107, -R108 ;  /* 0x0000006b868a7223 */ /* 0x000fe2000001086c */
[----:B------:R-:W-:Y:S01]  /*2060*/  FMUL.FTZ R142, R132, R137 ;  /* 0x00000089848e7220 */ /* 0x000fe20000410000 */
[C---:B------:R-:W-:Y:S01]  /*2070*/  FFMA.FTZ R141, R134.reuse, R11, R141 ;  /* 0x0000000b868d7223 */ /* 0x040fe2000001008d */
[----:B------:R-:W-:Y:S01]  /*2080*/  FFMA.FTZ R140, R134, R137, R140 ;  /* 0x00000089868c7223 */ /* 0x000fe2000001008c */
[-C--:B0-----:R-:W-:Y:S01]  /*2090*/  FMUL.FTZ R108, R136, R10.reuse ;  /* 0x0000000a886c7220 */ /* 0x081fe20000410000 */
[----:B------:R-:W-:Y:S01]  /*20a0*/  FMUL.FTZ R107, R123, R10 ;  /* 0x0000000a7b6b7220 */ /* 0x000fe20000410000 */
[----:B------:R-:W-:Y:S01]  /*20b0*/  FFMA.FTZ R142, R134, R139, -R142 ;  /* 0x0000008b868e7223 */ /* 0x000fe2000001088e */
[----:B------:R-:W-:Y:S01]  /*20c0*/  FADD.FTZ R140, R135, R140 ;  /* 0x0000008c878c7221 */ /* 0x000fe20000010000 */
[-C--:B-1----:R-:W-:Y:S01]  /*20d0*/  FFMA.FTZ R137, R123, R9.reuse, R108 ;  /* 0x000000097b897223 */ /* 0x082fe2000001006c */
[----:B------:R-:W-:Y:S01]  /*20e0*/  FFMA.FTZ R107, R136, R9, -R107 ;  /* 0x00000009886b7223 */ /* 0x000fe2000001086b */
[----:B------:R-:W-:Y:S01]  /*20f0*/  FADD.FTZ R142, R133, R142 ;  /* 0x0000008e858e7221 */ /* 0x000fe20000010000 */
[----:B------:R-:W-:Y:S01]  /*2100*/  FMUL.FTZ R139, R113, R140 ;  /* 0x0000008c718b7220 */ /* 0x000fe20000410000 */
[-C--:B--2---:R-:W-:Y:S01]  /*2110*/  FMUL.FTZ R11, R123, R8.reuse ;  /* 0x000000087b0b7220 */ /* 0x084fe20000410000 */
[----:B------:R-:W-:Y:S01]  /*2120*/  @P1 FADD.FTZ R120, R120, R137 ;  /* 0x0000008978781221 */ /* 0x000fe20000010000 */
[----:B------:R-:W-:Y:S01]  /*2130*/  FMUL.FTZ R8, R136, R8 ;  /* 0x0000000888087220 */ /* 0x000fe20000410000 */
[----:B------:R-:W-:Y:S01]  /*2140*/  @P1 FADD.FTZ R130, R130, R107 ;  /* 0x0000006b82821221 */ /* 0x000fe20000010000 */
[----:B---3--:R-:W-:Y:S01]  /*2150*/  @P1 FFMA.FTZ R136, R136, R2, -R11 ;  /* 0x0000000288881223 */ /* 0x008fe2000001080b */
[----:B------:R-:W-:Y:S01]  /*2160*/  FMUL.FTZ R137, R113, R142 ;  /* 0x0000008e71897220 */ /* 0x000fe20000410000 */
[----:B------:R-:W-:Y:S01]  /*2170*/  @P1 FFMA.FTZ R123, R123, R2, R8 ;  /* 0x000000027b7b1223 */ /* 0x000fe20000010008 */
[----:B------:R-:W0:Y:S01]  /*2180*/  SHFL.UP PT, R10, R120, 0x10, RZ ;  /* 0x06000000780a7989 */ /* 0x000e2200000e00ff */
[C---:B------:R-:W-:Y:S01]  /*2190*/  FFMA.FTZ R139, R114.reuse, R142, -R139 ;  /* 0x0000008e728b7223 */ /* 0x040fe2000001088b */
[----:B------:R-:W-:Y:S01]  /*21a0*/  FFMA.FTZ R140, R114, R140, R137 ;  /* 0x0000008c728c7223 */ /* 0x000fe20000010089 */
[C---:B------:R-:W-:Y:S01]  /*21b0*/  FMUL.FTZ R107, R113.reuse, R141 ;  /* 0x0000008d716b7220 */ /* 0x040fe20000410000 */
[----:B------:R-:W1:Y:S01]  /*21c0*/  SHFL.UP PT, R9, R130, 0x10, RZ ;  /* 0x0600000082097989 */ /* 0x000e6200000e00ff */
[----:B------:R-:W-:Y:S01]  /*21d0*/  FADD.FTZ R139, R110, R139 ;  /* 0x0000008b6e8b7221 */ /* 0x000fe20000010000 */
[-C--:B------:R-:W-:Y:S01]  /*21e0*/  FMUL.FTZ R11, R113, R138.reuse ;  /* 0x0000008a710b7220 */ /* 0x080fe20000410000 */
[----:B------:R-:W-:Y:S01]  /*21f0*/  FADD.FTZ R140, R109, R140 ;  /* 0x0000008c6d8c7221 */ /* 0x000fe20000010000 */
[----:B------:R-:W2:Y:S01]  /*2200*/  SHFL.UP PT, R8, R123, 0x10, RZ ;  /* 0x060000007b087989 */ /* 0x000ea200000e00ff */
[----:B------:R-:W-:Y:S01]  /*2210*/  FMUL.FTZ R137, R106, R139 ;  /* 0x0000008b6a897220 */ /* 0x000fe20000410000 */
[----:B------:R-:W-:Y:S01]  /*2220*/  FFMA.FTZ R107, R114, R138, -R107 ;  /* 0x0000008a726b7223 */ /* 0x000fe2000001086b */
[----:B------:R-:W-:Y:S01]  /*2230*/  ISETP.GE.AND P1, PT, R52, 0x10, PT ;  /* 0x000000103400780c */ /* 0x000fe20003f26270 */
[----:B------:R-:W3:Y:S01]  /*2240*/  SHFL.UP PT, R2, R136, 0x10, RZ ;  /* 0x0600000088027989 */ /* 0x000ee200000e00ff */
[----:B------:R-:W-:Y:S01]  /*2250*/  FFMA.FTZ R11, R114, R141, R11 ;  /* 0x0000008d720b7223 */ /* 0x000fe2000001000b */
[-C--:B------:R-:W-:Y:S01]  /*2260*/  FFMA.FTZ R141, R105, R140.reuse, R137 ;  /* 0x0000008c698d7223 */ /* 0x080fe20000010089 */
[C---:B------:R-:W-:Y:S01]  /*2270*/  FMUL.FTZ R108, R106.reuse, R107 ;  /* 0x0000006b6a6c7220 */ /* 0x040fe20000410000 */
[C---:B------:R-:W-:Y:S01]  /*2280*/  FMUL.FTZ R142, R106.reuse, R140 ;  /* 0x0000008c6a8e7220 */ /* 0x040fe20000410000 */
[----:B------:R-:W-:-:S02]  /*2290*/  FMUL.FTZ R138, R106, R11 ;  /* 0x0000000b6a8a7220 */ /* 0x000fc40000410000 */
[C---:B------:R-:W-:Y:S01]  /*22a0*/  FFMA.FTZ R108, R105.reuse, R11, R108 ;  /* 0x0000000b696c7223 */ /* 0x040fe2000001006c */
[C---:B------:R-:W-:Y:S01]  /*22b0*/  FFMA.FTZ R142, R105.reuse, R139, -R142 ;  /* 0x0000008b698e7223 */ /* 0x040fe2000001088e */
[----:B------:R-:W-:Y:S01]  /*22c0*/  FFMA.FTZ R107, R105, R107, -R138 ;  /* 0x0000006b696b7223 */ /* 0x000fe2000001088a */
[CC--:B0-----:R-:W-:Y:S01]  /*22d0*/  FMUL.FTZ R137, R123.reuse, R10.reuse ;  /* 0x0000000a7b897220 */ /* 0x0c1fe20000410000 */
[C---:B------:R-:W-:Y:S01]  /*22e0*/  FMUL.FTZ R10, R136.reuse, R10 ;  /* 0x0000000a880a7220 */ /* 0x040fe20000410000 */
[----:B------:R-:W0:Y:S02]  /*22f0*/  SHFL.DOWN PT, R144, R108, 0x1, 0x1f ;  /* 0x08201f006c907f89 */ /* 0x000e2400000e0000 */
[CC--:B-1----:R-:W-:Y:S01]  /*2300*/  FFMA.FTZ R137, R136.reuse, R9.reuse, -R137 ;  /* 0x0000000988897223 */ /* 0x0c2fe20000010889 */
[C---:B------:R-:W-:Y:S01]  /*2310*/  FFMA.FTZ R9, R123.reuse, R9, R10 ;  /* 0x000000097b097223 */ /* 0x040fe2000001000a */
[----:B------:R-:W1:Y:S01]  /*2320*/  SHFL.DOWN PT, R140, R107, 0x1, 0x1f ;  /* 0x08201f006b8c7f89 */ /* 0x000e6200000e0000 */
[CC--:B--2---:R-:W-:Y:S01]  /*2330*/  FMUL.FTZ R11, R123.reuse, R8.reuse ;  /* 0x000000087b0b7220 */ /* 0x0c4fe20000410000 */
[----:B------:R-:W-:Y:S01]  /*2340*/  FMUL.FTZ R8, R136, R8 ;  /* 0x0000000888087220 */ /* 0x000fe20000410000 */
[----:B------:R-:W-:Y:S01]  /*2350*/  @P1 FADD.FTZ R130, R130, R137 ;  /* 0x0000008982821221 */ /* 0x000fe20000010000 */
[----:B------:R-:W-:Y:S01]  /*2360*/  @P1 FADD.FTZ R120, R120, R9 ;  /* 0x0000000978781221 */ /* 0x000fe20000010000 */
[-C--:B---3--:R-:W-:Y:S01]  /*2370*/  @P1 FFMA.FTZ R136, R136, R2.reuse, -R11 ;  /* 0x0000000288881223 */ /* 0x088fe2000001080b */
[----:B------:R-:W-:Y:S01]  /*2380*/  @P1 FFMA.FTZ R123, R123, R2, R8 ;  /* 0x000000027b7b1223 */ /* 0x000fe20000010008 */
[----:B------:R-:W-:Y:S01]  /*2390*/  FADD.FTZ R2, R3, R142 ;  /* 0x0000008e03027221 */ /* 0x000fe20000010000 */
[----:B------:R-:W-:Y:S01]  /*23a0*/  HFMA2 R8, -RZ, RZ, 1.875, 0 ;  /* 0x3f800000ff087431 */ /* 0x000fe200000001ff */
[----:B------:R-:W2:Y:S01]  /*23b0*/  SHFL.UP PT, R130, R130, 0x1, RZ ;  /* 0x0420000082827989 */ /* 0x000ea200000e00ff */
[----:B------:R-:W-:-:S02]  /*23c0*/  ISETP.GT.U32.AND P1, PT, R127, 0x1d, PT ;  /* 0x0000001d7f00780c */ /* 0x000fc40003f24070 */
[----:B------:R-:W-:Y:S02]  /*23d0*/  CS2R R10, SRZ ;  /* 0x00000000000a7805 */ /* 0x000fe4000001ff00 */
[----:B------:R-:W-:Y:S01]  /*23e0*/  MOV R9, RZ ;  /* 0x000000ff00097202 */ /* 0x000fe20000000f00 */
[----:B------:R-:W3:Y:S04]  /*23f0*/  SHFL.DOWN PT, R142, R2, 0x1, 0x1f ;  /* 0x08201f00028e7f89 */ /* 0x000ee800000e0000 */
[----:B------:R-:W0:Y:S04]  /*2400*/  SHFL.UP PT, R136, R136, 0x1, RZ ;  /* 0x0420000088887989 */ /* 0x000e2800000e00ff */
[----:B------:R-:W0:Y:S04]  /*2410*/  SHFL.UP PT, R123, R123, 0x1, RZ ;  /* 0x042000007b7b7989 */ /* 0x000e2800000e00ff */
[----:B------:R-:W0:Y:S04]  /*2420*/  SHFL.UP PT, R120, R120, 0x1, RZ ;  /* 0x0420000078787989 */ /* 0x000e2800000e00ff */
[----:B----4-:R4:W0:Y:S04]  /*2430*/  SHFL.IDX PT, R137, R22, RZ, 0x1f ;  /* 0x00001fff16897589 */ /* 0x01082800000e0000 */
[----:B------:R0:W0:Y:S01]  /*2440*/  SHFL.IDX PT, R138, R23, RZ, 0x1f ;  /* 0x00001fff178a7589 */ /* 0x00002200000e0000 */
[----:B----4-:R-:W-:-:S05]  /*2450*/  FADD.FTZ R22, R100, R141 ;  /* 0x0000008d64167221 */ /* 0x010fca0000010000 */
[----:B------:R4:W0:Y:S01]  /*2460*/  SHFL.DOWN PT, R141, R22, 0x1, 0x1f ;  /* 0x08201f00168d7f89 */ /* 0x00082200000e0000 */
[----:B-123--:R-:W-:Y:S05]  /*2470*/  @!P6 BRA `(.L_x_16313) ;  /* 0x000000000028e947 */ /* 0x00efea0003800000 */
[CC--:B------:R-:W-:Y:S01]  /*2480*/  FMUL.FTZ R139, R107.reuse, R142.reuse ;  /* 0x0000008e6b8b7220 */ /* 0x0c0fe20000410000 */
[C---:B------:R-:W-:Y:S01]  /*2490*/  FMUL.FTZ R142, R108.reuse, R142 ;  /* 0x0000008e6c8e7220 */ /* 0x040fe20000410000 */
[CC--:B0-----:R-:W-:Y:S01]  /*24a0*/  FMUL.FTZ R23, R107.reuse, R140.reuse ;  /* 0x0000008c6b177220 */ /* 0x0c1fe20000410000 */
[C---:B------:R-:W-:Y:S01]  /*24b0*/  FMUL.FTZ R140, R108.reuse, R140 ;  /* 0x0000008c6c8c7220 */ /* 0x040fe20000410000 */
[-C--:B------:R-:W-:Y:S01]  /*24c0*/  FFMA.FTZ R139, R108, R141.reuse, -R139 ;  /* 0x0000008d6c8b7223 */ /* 0x080fe2000001088b */
[----:B------:R-:W-:Y:S01]  /*24d0*/  FFMA.FTZ R141, R107, R141, R142 ;  /* 0x0000008d6b8d7223 */ /* 0x000fe2000001008e */
[C---:B------:R-:W-:Y:S01]  /*24e0*/  FFMA.FTZ R108, R144.reuse, R108, -R23 ;  /* 0x0000006c906c7223 */ /* 0x040fe20000010817 */
[----:B------:R-:W-:Y:S01]  /*24f0*/  FFMA.FTZ R107, R144, R107, R140 ;  /* 0x0000006b906b7223 */ /* 0x000fe2000001008c */
[----:B----4-:R-:W-:Y:S01]  /*2500*/  FADD.FTZ R22, R22, R139 ;  /* 0x0000008b16167221 */ /* 0x010fe20000010000 */
[----:B------:R-:W-:-:S07]  /*2510*/  FADD.FTZ R2, R2, R141 ;  /* 0x0000008d02027221 */ /* 0x000fce0000010000 */
.L_x_16313:
[----:B------:R-:W-:Y:S05]  /*2520*/  BSYNC.RECONVERGENT B0 ;  /* 0x0000000000007941 */ /* 0x000fea0003800200 */
.L_x_16312:
        /* <DEDUP_REMOVED lines=17> */
.L_x_16315:
[----:B------:R-:W-:Y:S05]  /*2640*/  BSYNC.RECONVERGENT B0 ;  /* 0x0000000000007941 */ /* 0x000fea0003800200 */
.L_x_16314:
        /* <DEDUP_REMOVED lines=16> */
.L_x_16317:
[----:B------:R-:W-:Y:S05]  /*2750*/  BSYNC.RECONVERGENT B0 ;  /* 0x0000000000007941 */ /* 0x000fea0003800200 */
.L_x_16316:
        /* <DEDUP_REMOVED lines=16> */
.L_x_16319:
[----:B------:R-:W-:Y:S05]  /*2860*/  BSYNC.RECONVERGENT B0 ;  /* 0x0000000000007941 */ /* 0x000fea0003800200 */
.L_x_16318:
        /* <DEDUP_REMOVED lines=16> */
.L_x_16321:
[----:B------:R-:W-:Y:S05]  /*2970*/  BSYNC.RECONVERGENT B0 ;  /* 0x0000000000007941 */ /* 0x000fea0003800200 */
.L_x_16320:
        /* <DEDUP_REMOVED lines=22> */
[----:B------:R-:W-:Y:S01]  /*2ae0*/  ISETP.GT.AND P1, PT, R52, 0x1e, PT ;  /* 0x0000001e3400780c */ /* 0x000fe20003f24270 */
[----:B------:R-:W-:Y:S01]  /*2af0*/  FMUL.FTZ R142, R139, R7 ;  /* 0x000000078b8e7220 */ /* 0x000fe20000410000 */
[----:B------:R-:W-:Y:S01]  /*2b00*/  FMUL.FTZ R7, R123, R138 ;  /* 0x0000008a7b077220 */ /* 0x000fe20000410000 */
[-C--:B------:R-:W-:Y:S01]  /*2b10*/  FFMA.FTZ R144, R139, R6.reuse, -R144 ;  /* 0x000000068b907223 */ /* 0x080fe20000010890 */
[-C--:B------:R-:W-:Y:S01]  /*2b20*/  FFMA.FTZ R123, R123, R137.reuse, R140 ;  /* 0x000000897b7b7223 */ /* 0x080fe2000001008c */
[----:B------:R-:W-:Y:S01]  /*2b30*/  FFMA.FTZ R142, R23, R6, R142 ;  /* 0x00000006178e7223 */ /* 0x000fe2000001008e */
[----:B------:R-:W-:Y:S01]  /*2b40*/  FFMA.FTZ R7, R136, R137, -R7 ;  /* 0x0000008988077223 */ /* 0x000fe20000010807 */
[----:B------:R-:W-:Y:S01]  /*2b50*/  FADD.FTZ R23, R117, R144 ;  /* 0x0000009075177221 */ /* 0x000fe20000010000 */
[----:B------:R-:W-:Y:S01]  /*2b60*/  @P2 FADD.FTZ R138, R120, R123 ;  /* 0x0000007b788a2221 */ /* 0x000fe20000010000 */
[----:B------:R-:W-:Y:S01]  /*2b70*/  FADD.FTZ R115, R115, R142 ;  /* 0x0000008e73737221 */ /* 0x000fe20000010000 */
[----:B------:R-:W-:Y:S01]  /*2b80*/  @P2 FADD.FTZ R137, R130, R7 ;  /* 0x0000000782892221 */ /* 0x000fe20000010000 */
[----:B------:R-:W-:Y:S01]  /*2b90*/  FMUL.FTZ R117, R101, R23 ;  /* 0x0000001765757220 */ /* 0x000fe20000410000 */
[-C--:B------:R-:W-:Y:S01]  /*2ba0*/  FMUL.FTZ R7, R5, R138.reuse ;  /* 0x0000008a05077220 */ /* 0x080fe20000410000 */
[----:B------:R-:W-:Y:S01]  /*2bb0*/  FMUL.FTZ R6, R101, R115 ;  /* 0x0000007365067220 */ /* 0x000fe20000410000 */
[----:B------:R-:W-:Y:S01]  /*2bc0*/  FMUL.FTZ R5, R5, R137 ;  /* 0x0000008905057220 */ /* 0x000fe20000410000 */
[----:B------:R-:W-:Y:S01]  /*2bd0*/  FFMA.FTZ R117, R102, R115, R117 ;  /* 0x0000007366757223 */ /* 0x000fe20000010075 */
[-C--:B------:R-:W-:Y:S01]  /*2be0*/  FMUL.FTZ R146, R84, R23.reuse ;  /* 0x0000001754927220 */ /* 0x080fe20000410000 */
        /* <DEDUP_REMOVED lines=72> */
[----:B------:R-:W-:Y:S01]  /*3070*/  FFMA.FTZ R134, R0, R4, RZ ;  /* 0x0000000400867223 */ /* 0x000fe200000100ff */
[----:B------:R-:W-:Y:S01]  /*3080*/  FFMA.FTZ R112, R104, R114, -R113 ;  /* 0x0000007268707223 */ /* 0x000fe20000010871 */
[----:B------:R-:W-:Y:S01]  /*3090*/  FFMA.FTZ R106, R105, R111, -R106 ;  /* 0x0000006f696a7223 */ /* 0x000fe2000001086a */
[----:B------:R-:W-:Y:S01]  /*30a0*/  FADD.FTZ R100, R100, R135 ;  /* 0x0000008764647221 */ /* 0x000fe20000010000 */
[----:B------:R-:W-:Y:S01]  /*30b0*/  FFMA.FTZ R105, R104, R110, R103 ;  /* 0x0000006e68697223 */ /* 0x000fe20000010067 */
[----:B------:R-:W-:Y:S01]  /*30c0*/  FFMA.FTZ R113, R99, R5, R134 ;  /* 0x0000000563717223 */ /* 0x000fe20000010086 */
[----:B------:R-:W-:Y:S01]  /*30d0*/  FADD.FTZ R103, -R77, R4 ;  /* 0x000000044d677221 */ /* 0x000fe20000010100 */
[----:B------:R-:W-:Y:S01]  /*30e0*/  FADD.FTZ R4, R71, R112 ;  /* 0x0000007047047221 */ /* 0x000fe20000010000 */
[----:B------:R-:W-:Y:S01]  /*30f0*/  FADD.FTZ R3, R3, R106 ;  /* 0x0000006a03037221 */ /* 0x000fe20000010000 */
[----:B------:R-:W-:Y:S01]  /*3100*/  FMUL.FTZ R112, R92, R100 ;  /* 0x000000645c707220 */ /* 0x000fe20000410000 */
[----:B------:R-:W-:Y:S01]  /*3110*/  FFMA.FTZ R140, R98, R7, R113 ;  /* 0x00000007628c7223 */ /* 0x000fe20000010071 */
[----:B------:R-:W-:Y:S01]  /*3120*/  FADD.FTZ R105, RZ, R105 ;  /* 0x00000069ff697221 */ /* 0x000fe20000010000 */
[----:B------:R-:W-:Y:S01]  /*3130*/  FMUL.FTZ R113, R90, R109 ;  /* 0x0000006d5a717220 */ /* 0x000fe20000410000 */
[----:B------:R-:W-:Y:S01]  /*3140*/  FMUL.FTZ R134, R92, R3 ;  /* 0x000000035c867220 */ /* 0x000fe20000410000 */
[----:B------:R-:W-:Y:S01]  /*3150*/  FMUL.FTZ R136, R117, R112 ;  /* 0x0000007075887220 */ /* 0x000fe20000410000 */
[----:B------:R-:W-:Y:S01]  /*3160*/  FADD.FTZ R104, -R76, R5 ;  /* 0x000000054c687221 */ /* 0x000fe20000010100 */
[----:B------:R-:W-:Y:S01]  /*3170*/  FADD.FTZ R106, -R75, R7 ;  /* 0x000000074b6a7221 */ /* 0x000fe20000010100 */
[C---:B------:R-:W-:Y:S01]  /*3180*/  FMUL.FTZ R5, R101.reuse, R105 ;  /* 0x0000006965057220 */ /* 0x040fe20000410000 */
[----:B------:R-:W-:Y:S01]  /*3190*/  FMUL.FTZ R7, R101, R4 ;  /* 0x0000000465077220 */ /* 0x000fe20000410000 */
[----:B------:R-:W-:Y:S01]  /*31a0*/  FMUL.FTZ R101, R90, R111 ;  /* 0x0000006f5a657220 */ /* 0x000fe20000410000 */
[----:B------:R-:W-:Y:S01]  /*31b0*/  FMUL.FTZ R137, R120, R113 ;  /* 0x0000007178897220 */ /* 0x000fe20000410000 */
[-C--:B------:R-:W-:Y:S01]  /*31c0*/  FFMA.FTZ R135, R103, R134.reuse, -R136 ;  /* 0x0000008667877223 */ /* 0x080fe20000010888 */
[----:B------:R-:W-:Y:S01]  /*31d0*/  FMUL.FTZ R136, R117, R134 ;  /* 0x0000008675887220 */ /* 0x000fe20000410000 */
[----:B------:R-:W-:Y:S01]  /*31e0*/  FFMA.FTZ R134, R102, R4, -R5 ;  /* 0x0000000466867223 */ /* 0x000fe20000010805 */
[-C--:B------:R-:W-:Y:S01]  /*31f0*/  FFMA.FTZ R138, R104, R101.reuse, -R137 ;  /* 0x00000065688a7223 */ /* 0x080fe20000010889 */
[----:B------:R-:W-:Y:S01]  /*3200*/  FMUL.FTZ R5, R120, R101 ;  /* 0x0000006578057220 */ /* 0x000fe20000410000 */
[C---:B------:R-:W-:Y:S01]  /*3210*/  FMUL.FTZ R101, R89.reuse, R129 ;  /* 0x0000008159657220 */ /* 0x040fe20000410000 */
[----:B------:R-:W-:Y:S01]  /*3220*/  FMUL.FTZ R139, R89, R132 ;  /* 0x00000084598b7220 */ /* 0x000fe20000410000 */
[----:B------:R-:W-:Y:S01]  /*3230*/  FADD.FTZ R135, RZ, R135 ;  /* 0x00000087ff877221 */ /* 0x000fe20000010000 */
[----:B------:R-:W-:Y:S01]  /*3240*/  FFMA.FTZ R137, R104, R113, R5 ;  /* 0x0000007168897223 */ /* 0x000fe20000010005 */
[----:B------:R-:W-:Y:S01]  /*3250*/  FMUL.FTZ R141, R123, R101 ;  /* 0x000000657b8d7220 */ /* 0x000fe20000410000 */
[----:B------:R-:W-:Y:S01]  /*3260*/  FFMA.FTZ R136, R103, R112, R136 ;  /* 0x0000007067887223 */ /* 0x000fe20000010088 */
[----:B------:R-:W-:Y:S01]  /*3270*/  FFMA.FTZ R5, R102, R105, R7 ;  /* 0x0000006966057223 */ /* 0x000fe20000010007 */
[----:B------:R-:W-:Y:S01]  /*3280*/  FMUL.FTZ R102, R88, R126 ;  /* 0x0000007e58667220 */ /* 0x000fe20000410000 */
[----:B------:R-:W-:Y:S01]  /*3290*/  FADD.FTZ R138, R135, R138 ;  /* 0x0000008a878a7221 */ /* 0x000fe20000010000 */
[-C--:B------:R-:W-:Y:S01]  /*32a0*/  FFMA.FTZ R141, R106, R139.reuse, -R141 ;  /* 0x0000008b6a8d7223 */ /* 0x080fe2000001088d */
[----:B------:R-:W-:Y:S01]  /*32b0*/  FADD.FTZ R136, RZ, R136 ;  /* 0x00000088ff887221 */ /* 0x000fe20000010000 */
        /* <DEDUP_REMOVED lines=8> */
[-C--:B------:R-:W-:Y:S01]  /*3340*/  FFMA.FTZ R139, R135, R6.reuse, -R142 ;  /* 0x00000006878b7223 */ /* 0x080fe2000001088e */
[----:B------:R-:W-:Y:S01]  /*3350*/  FMUL.FTZ R6, R130, R6 ;  /* 0x0000000682067220 */ /* 0x000fe20000410000 */
[----:B------:R-:W-:Y:S01]  /*3360*/  FMUL.FTZ R142, R87, R124 ;  /* 0x0000007c578e7220 */ /* 0x000fe20000410000 */
[----:B------:R-:W-:Y:S01]  /*3370*/  FADD.FTZ R137, R137, R140 ;  /* 0x0000008c89897221 */ /* 0x000fe20000010000 */
[----:B------:R-:W-:Y:S01]  /*3380*/  FFMA.FTZ R7, R99, -R120, R136 ;  /* 0x8000007863077223 */ /* 0x000fe20000010088 */
[----:B------:R-:W-:Y:S01]  /*3390*/  FFMA.FTZ R140, R96, R133, R143 ;  /* 0x00000085608c7223 */ /* 0x000fe2000001008f */
[----:B------:R-:W-:Y:S01]  /*33a0*/  FMUL.FTZ R136, R87, R122 ;  /* 0x0000007a57887220 */ /* 0x000fe20000410000 */
[----:B------:R-:W-:Y:S01]  /*33b0*/  FFMA.FTZ R6, R135, R102, R6 ;  /* 0x0000006687067223 */ /* 0x000fe20000010006 */
[----:B------:R-:W-:Y:S01]  /*33c0*/  FADD.FTZ R133, -R73, R133 ;  /* 0x0000008549857221 */ /* 0x000fe20000010100 */
[----:B------:R-:W-:Y:S01]  /*33d0*/  FMUL.FTZ R144, R131, R142 ;  /* 0x0000008e83907220 */ /* 0x000fe20000410000 */
[----:B------:R-:W-:Y:S01]  /*33e0*/  FADD.FTZ R138, R138, R141 ;  /* 0x0000008d8a8a7221 */ /* 0x000fe20000010000 */
[----:B------:R-:W-:Y:S01]  /*33f0*/  FADD.FTZ R137, R137, R6 ;  /* 0x0000000689897221 */ /* 0x000fe20000010000 */
[----:B------:R-:W-:Y:S01]  /*3400*/  FFMA.FTZ R6, R98, -R123, R7 ;  /* 0x8000007b62067223 */ /* 0x000fe20000010007 */
[-C--:B------:R-:W-:Y:S01]  /*3410*/  FFMA.FTZ R144, R133, R136.reuse, R144 ;  /* 0x0000008885907223 */ /* 0x080fe20000010090 */
[----:B------:R-:W-:Y:S01]  /*3420*/  FMUL.FTZ R141, R131, R136 ;  /* 0x00000088838d7220 */ /* 0x000fe20000410000 */
[----:B------:R-:W-:Y:S01]  /*3430*/  FADD.FTZ R138, R138, R139 ;  /* 0x0000008b8a8a7221 */ /* 0x000fe20000010000 */
[----:B------:R-:W-:Y:S01]  /*3440*/  FFMA.FTZ R7, R97, -R130, R6 ;  /* 0x8000008261077223 */ /* 0x000fe20000010006 */
[----:B------:R-:W-:Y:S01]  /*3450*/  FADD.FTZ R144, R137, R144 ;  /* 0x0000009089907221 */ /* 0x000fe20000010000 */
[----:B------:R-:W-:Y:S01]  /*3460*/  FFMA.FTZ R137, R95, R114, R140 ;  /* 0x000000725f897223 */ /* 0x000fe2000001008c */
[----:B------:R-:W-:Y:S01]  /*3470*/  FFMA.FTZ R141, R133, R142, -R141 ;  /* 0x0000008e858d7223 */ /* 0x000fe2000001088d */
[----:B------:R-:W-:Y:S01]  /*3480*/  FADD.FTZ R150, R69, R134 ;  /* 0x0000008645967221 */ /* 0x000fe20000010000 */
[----:B------:R-:W-:Y:S01]  /*3490*/  FFMA.FTZ R142, R96, -R131, R7 ;  /* 0x80000083608e7223 */ /* 0x000fe20000010007 */
[----:B------:R-:W-:Y:S01]  /*34a0*/  FFMA.FTZ R6, R94, R4, R137 ;  /* 0x000000045e067223 */ /* 0x000fe20000010089 */
[----:B------:R-:W-:Y:S01]  /*34b0*/  FMUL.FTZ R137, R86, R121 ;  /* 0x0000007956897220 */ /* 0x000fe20000410000 */
[----:B------:R-:W-:Y:S01]  /*34c0*/  FADD.FTZ R134, RZ, R5 ;  /* 0x00000005ff867221 */ /* 0x000fe20000010000 */
[----:B------:R-:W-:Y:S01]  /*34d0*/  FADD.FTZ R114, -R72, R114 ;  /* 0x0000007248727221 */ /* 0x000fe20000010100 */
[----:B------:R-:W-:Y:S01]  /*34e0*/  FMUL.FTZ R5, R86, R119 ;  /* 0x0000007756057220 */ /* 0x000fe20000410000 */
[----:B------:R-:W-:Y:S01]  /*34f0*/  FMUL.FTZ R7, R110, R137 ;  /* 0x000000896e077220 */ /* 0x000fe20000410000 */
[----:B------:R-:W-:Y:S01]  /*3500*/  FMUL.FTZ R139, R85, R116 ;  /* 0x00000074558b7220 */ /* 0x000fe20000410000 */
[----:B------:R-:W-:Y:S01]  /*3510*/  FADD.FTZ R143, R138, R141 ;  /* 0x0000008d8a8f7221 */ /* 0x000fe20000010000 */
[----:B------:R-:W-:Y:S01]  /*3520*/  FADD.FTZ R138, -R71, R4 ;  /* 0x00000004478a7221 */ /* 0x000fe20000010100 */
[----:B------:R-:W-:Y:S01]  /*3530*/  FFMA.FTZ R4, R114, R5, -R7 ;  /* 0x0000000572047223 */ /* 0x000fe20000010807 */
[----:B------:R-:W-:Y:S01]  /*3540*/  FMUL.FTZ R140, R84, R115 ;  /* 0x00000073548c7220 */ /* 0x000fe20000410000 */
[----:B------:R-:W-:Y:S01]  /*3550*/  FMUL.FTZ R145, R85, R118 ;  /* 0x0000007655917220 */ /* 0x000fe20000410000 */
[----:B------:R-:W-:Y:S01]  /*3560*/  FMUL.FTZ R5, R110, R5 ;  /* 0x000000056e057220 */ /* 0x000fe20000410000 */
[----:B------:R-:W-:Y:S01]  /*3570*/  FMUL.FTZ R7, R105, R139 ;  /* 0x0000008b69077220 */ /* 0x000fe20000410000 */
[----:B------:R-:W-:Y:S01]  /*3580*/  FADD.FTZ R141, -R69, R150 ;  /* 0x00000096458d7221 */ /* 0x000fe20000010100 */
[----:B------:R-:W-:Y:S01]  /*3590*/  FMUL.FTZ R148, R134, R140 ;  /* 0x0000008c86947220 */ /* 0x000fe20000410000 */
[----:B------:R-:W-:Y:S01]  /*35a0*/  FFMA.FTZ R5, R114, R137, R5 ;  /* 0x0000008972057223 */ /* 0x000fe20000010005 */
[-C--:B------:R-:W-:Y:S01]  /*35b0*/  FFMA.FTZ R7, R138, R145.reuse, -R7 ;  /* 0x000000918a077223 */ /* 0x080fe20000010807 */
[----:B------:R-:W-:Y:S01]  /*35c0*/  FMUL.FTZ R145, R105, R145 ;  /* 0x0000009169917220 */ /* 0x000fe20000410000 */
[----:B------:R-:W-:Y:S01]  /*35d0*/  FFMA.FTZ R148, R141, R146, -R148 ;  /* 0x000000928d947223 */ /* 0x000fe20000010894 */
[----:B------:R-:W-:Y:S01]  /*35e0*/  FADD.FTZ R144, R144, R5 ;  /* 0x0000000590907221 */ /* 0x000fe20000010000 */
[----:B------:R-:W-:Y:S01]  /*35f0*/  FFMA.FTZ R5, R95, -R110, R142 ;  /* 0x8000006e5f057223 */ /* 0x000fe2000001008e */
[----:B------:R-:W-:Y:S01]  /*3600*/  FFMA.FTZ R145, R138, R139, R145 ;  /* 0x0000008b8a917223 */ /* 0x000fe20000010091 */
[----:B------:R-:W-:Y:S01]  /*3610*/  FMUL.FTZ R146, R134, R146 ;  /* 0x0000009286927220 */ /* 0x000fe20000410000 */
[----:B------:R-:W-:Y:S01]  /*3620*/  FADD.FTZ R4, R143, R4 ;  /* 0x000000048f047221 */ /* 0x000fe20000010000 */
[----:B------:R-:W-:Y:S01]  /*3630*/  FFMA.FTZ R5, R94, -R105, R5 ;  /* 0x800000695e057223 */ /* 0x000fe20000010005 */
[----:B------:R-:W-:Y:S01]  /*3640*/  FADD.FTZ R144, R144, R145 ;  /* 0x0000009190907221 */ /* 0x000fe20000010000 */
[----:B------:R-:W-:Y:S01]  /*3650*/  FFMA.FTZ R143, R141, R140, R146 ;  /* 0x0000008c8d8f7223 */ /* 0x000fe20000010092 */
[----:B------:R-:W-:Y:S01]  /*3660*/  FADD.FTZ R7, R4, R7 ;  /* 0x0000000704077221 */ /* 0x000fe20000010000 */
[C---:B------:R-:W-:Y:S01]  /*3670*/  FFMA.FTZ R6, R93.reuse, R150, R6 ;  /* 0x000000965d067223 */ /* 0x040fe20000010006 */
[----:B------:R-:W-:Y:S01]  /*3680*/  FFMA.FTZ R142, R93, -R134, R5 ;  /* 0x800000865d8e7223 */ /* 0x000fe20000010005 */
        /* <DEDUP_REMOVED lines=15> */
[C---:B-1----:R-:W-:Y:S01]  /*3780*/  FMUL.FTZ R142, R107.reuse, R8 ;  /* 0x000000086b8e7220 */ /* 0x042fe20000410000 */
[----:B0-----:R-:W-:Y:S01]  /*3790*/  @!P1 FADD.FTZ R6, R6, R145 ;  /* 0x0000009106069221 */ /* 0x001fe20000010000 */
[----:B------:R-:W-:Y:S01]  /*37a0*/  FMUL.FTZ R145, R107, R11 ;  /* 0x0000000b6b917220 */ /* 0x000fe20000410000 */
[----:B--2---:R-:W-:-:S03]  /*37b0*/  @!P1 FADD.FTZ R7, R7, R146 ;  /* 0x0000009207079221 */ /* 0x004fc60000010000 */
[----:B------:R-:W0:Y:S01]  /*37c0*/  SHFL.DOWN PT, R149, R6, 0x2, 0x1f ;  /* 0x08401f0006957f89 */ /* 0x000e2200000e0000 */
[CC--:B------:R-:W-:Y:S01]  /*37d0*/  FFMA.FTZ R145, R108.reuse, R10.reuse, -R145 ;  /* 0x0000000a6c917223 */ /* 0x0c0fe20000010891 */
[----:B---3--:R-:W-:Y:S02]  /*37e0*/  @!P1 FADD.FTZ R4, R143, R4 ;  /* 0x000000048f049221 */ /* 0x008fe40000010000 */
[----:B------:R-:W1:Y:S01]  /*37f0*/  SHFL.DOWN PT, R148, R7, 0x2, 0x1f ;  /* 0x08401f0007947f89 */ /* 0x000e6200000e0000 */
[-C--:B------:R-:W-:Y:S01]  /*3800*/  FMUL.FTZ R143, R107, R9.reuse ;  /* 0x000000096b8f7220 */ /* 0x080fe20000410000 */
[----:B------:R-:W-:Y:S01]  /*3810*/  FFMA.FTZ R9, R108, R9, R142 ;  /* 0x000000096c097223 */ /* 0x000fe2000001008e */
[----:B----4-:R-:W-:Y:S01]  /*3820*/  @!P1 FADD.FTZ R5, R5, R144 ;  /* 0x0000009005059221 */ /* 0x010fe20000010000 */
[----:B------:R-:W2:Y:S01]  /*3830*/  SHFL.DOWN PT, R147, R4, 0x2, 0x1f ;  /* 0x08401f0004937f89 */ /* 0x000ea200000e0000 */
[----:B------:R-:W-:Y:S01]  /*3840*/  FMUL.FTZ R144, R107, R10 ;  /* 0x0000000a6b907220 */ /* 0x000fe20000410000 */
[----:B------:R-:W-:Y:S01]  /*3850*/  ISETP.NE.AND P1, PT, R40, RZ, PT ;  /* 0x000000ff2800720c */ /* 0x000fe20003f25270 */
[C---:B------:R-:W-:Y:S01]  /*3860*/  FMUL.FTZ R107, R21.reuse, R23 ;  /* 0x00000017156b7220 */ /* 0x040fe20000410000 */
[----:B------:R-:W3:Y:S01]  /*3870*/  SHFL.DOWN PT, R146, R5, 0x2, 0x1f ;  /* 0x08401f0005927f89 */ /* 0x000ee200000e0000 */
[----:B------:R-:W-:Y:S01]  /*3880*/  FADD.FTZ R10, R22, R145 ;  /* 0x00000091160a7221 */ /* 0x000fe20000010000 */
[C---:B------:R-:W-:Y:S01]  /*3890*/  FFMA.FTZ R8, R108.reuse, R8, -R143 ;  /* 0x000000086c087223 */ /* 0x040fe2000001088f */
[----:B------:R-:W-:Y:S01]  /*38a0*/  FFMA.FTZ R11, R108, R11, R144 ;  /* 0x0000000b6c0b7223 */ /* 0x000fe20000010090 */
[-C--:B------:R-:W-:Y:S01]  /*38b0*/  FFMA.FTZ R22, R20, R115.reuse, R107 ;  /* 0x0000007314167223 */ /* 0x080fe2000001006b */
[C---:B------:R-:W-:Y:S01]  /*38c0*/  FMUL.FTZ R108, R21.reuse, R115 ;  /* 0x00000073156c7220 */ /* 0x040fe20000410000 */
[----:B------:R-:W-:Y:S01]  /*38d0*/  FMUL.FTZ R107, R21, R116 ;  /* 0x00000074156b7220 */ /* 0x000fe20000410000 */
[----:B------:R-:W-:Y:S01]  /*38e0*/  FADD.FTZ R11, R2, R11 ;  /* 0x0000000b020b7221 */ /* 0x000fe20000010000 */
[----:B------:R-:W-:Y:S01]  /*38f0*/  FMUL.FTZ R141, R141, R22 ;  /* 0x000000168d8d7220 */ /* 0x000fe20000410000 */
[----:B------:R-:W-:Y:S01]  /*3900*/  FFMA.FTZ R23, R20, R23, -R108 ;  /* 0x0000001714177223 */ /* 0x000fe2000001086c */
[C---:B------:R-:W-:Y:S01]  /*3910*/  FMUL.FTZ R2, R21.reuse, R121 ;  /* 0x0000007915027220 */ /* 0x040fe20000410000 */
[----:B0-----:R-:W-:Y:S01]  /*3920*/  @!P2 FADD.FTZ R6, R6, R149 ;  /* 0x000000950606a221 */ /* 0x001fe20000010000 */
[----:B------:R0:W-:Y:S01]  /*3930*/  @!P1 STS.128 [UR6+0x1770], R8 ;  /* 0x00177008ff009988 */ /* 0x0001e20008000c06 */
[----:B------:R-:W-:Y:S01]  /*3940*/  FFMA.FTZ R134, R134, R23, R141 ;  /* 0x0000001786867223 */ /* 0x000fe2000001008d */
[-C--:B------:R-:W-:Y:S01]  /*3950*/  FMUL.FTZ R23, R21, R118.reuse ;  /* 0x0000007615177220 */ /* 0x080fe20000410000 */
[----:B-1----:R-:W-:Y:S01]  /*3960*/  @!P2 FADD.FTZ R7, R7, R148 ;  /* 0x000000940707a221 */ /* 0x002fe20000010000 */
[----:B------:R-:W1:Y:S01]  /*3970*/  SHFL.DOWN PT, R143, R6, 0x4, 0x1f ;  /* 0x08801f00068f7f89 */ /* 0x000e6200000e0000 */
[C---:B------:R-:W-:Y:S01]  /*3980*/  FFMA.FTZ R118, R20.reuse, R118, -R107 ;  /* 0x0000007614767223 */ /* 0x040fe2000001086b */
[----:B------:R-:W-:Y:S01]  /*3990*/  FFMA.FTZ R23, R20, R116, R23 ;  /* 0x0000007414177223 */ /* 0x000fe20000010017 */
[----:B--2---:R-:W-:Y:S01]  /*39a0*/  @!P2 FADD.FTZ R4, R4, R147 ;  /* 0x000000930404a221 */ /* 0x004fe20000010000 */
[----:B------:R-:W2:Y:S01]  /*39b0*/  SHFL.DOWN PT, R22, R7, 0x4, 0x1f ;  /* 0x08801f0007167f89 */ /* 0x000ea200000e0000 */
[----:B------:R-:W-:Y:S01]  /*39c0*/  FFMA.FTZ R134, R61, R115, R134 ;  /* 0x000000733d867223 */ /* 0x000fe20000010086 */
[----:B------:R-:W-:Y:S01]  /*39d0*/  FMUL.FTZ R138, R138, R23 ;  /* 0x000000178a8a7220 */ /* 0x000fe20000410000 */
[----:B---3--:R-:W-:Y:S01]  /*39e0*/  @!P2 FADD.FTZ R5, R5, R146 ;  /* 0x000000920505a221 */ /* 0x008fe20000010000 */
[----:B------:R-:W3:Y:S01]  /*39f0*/  SHFL.DOWN PT, R141, R4, 0x4, 0x1f ;  /* 0x08801f00048d7f89 */ /* 0x000ee200000e0000 */
[----:B------:R-:W-:Y:S01]  /*3a00*/  ISETP.GT.AND P2, PT, R52, 0x1b, PT ;  /* 0x0000001b3400780c */ /* 0x000fe20003f44270 */
[-C--:B0-----:R-:W-:Y:S01]  /*3a10*/  FMUL.FTZ R9, R21, R119.reuse ;  /* 0x0000007715097220 */ /* 0x081fe20000410000 */
[C---:B------:R-:W-:Y:S01]  /*3a20*/  FFMA.FTZ R119, R20.reuse, R119, -R2 ;  /* 0x0000007714777223 */ /* 0x040fe20000010802 */
[----:B------:R-:W0:Y:S01]  /*3a30*/  SHFL.DOWN PT, R8, R5, 0x4, 0x1f ;  /* 0x08801f0005087f89 */ /* 0x000e2200000e0000 */
[----:B------:R-:W-:Y:S01]  /*3a40*/  FFMA.FTZ R105, R105, R118, R138 ;  /* 0x0000007669697223 */ /* 0x000fe2000001008a */
[----:B------:R-:W-:Y:S01]  /*3a50*/  FFMA.FTZ R9, R20, R121, R9 ;  /* 0x0000007914097223 */ /* 0x000fe20000010009 */
[----:B------:R-:W-:-:S02]  /*3a60*/  FADD.FTZ R31, R134, R31 ;  /* 0x0000001f861f7221 */ /* 0x000fc40000010000 */
[----:B------:R-:W-:Y:S01]  /*3a70*/  FFMA.FTZ R105, R60, R116, R105 ;  /* 0x000000743c697223 */ /* 0x000fe20000010069 */
[----:B------:R-:W-:Y:S01]  /*3a80*/  FMUL.FTZ R11, R114, R9 ;  /* 0x00000009720b7220 */ /* 0x000fe20000410000 */
[----:B------:R-:W-:Y:S02]  /*3a90*/  FMUL.FTZ R9, R21, R122 ;  /* 0x0000007a15097220 */ /* 0x000fe40000410000 */
[----:B------:R-:W-:Y:S01]  /*3aa0*/  FADD.FTZ R28, R105, R28 ;  /* 0x0000001c691c7221 */ /* 0x000fe20000010000 */
[----:B------:R-:W-:Y:S01]  /*3ab0*/  FFMA.FTZ R110, R110, R119, R11 ;  /* 0x000000776e6e7223 */ /* 0x000fe2000001000b */
[-C--:B------:R-:W-:Y:S01]  /*3ac0*/  FFMA.FTZ R10, R20, R124.reuse, -R9 ;  /* 0x0000007c140a7223 */ /* 0x080fe20000010809 */
[----:B-1----:R-:W-:Y:S01]  /*3ad0*/  @!P2 FADD.FTZ R6, R6, R143 ;  /* 0x0000008f0606a221 */ /* 0x002fe20000010000 */
[----:B------:R-:W-:Y:S01]  /*3ae0*/  FMUL.FTZ R9, R21, R124 ;  /* 0x0000007c15097220 */ /* 0x000fe20000410000 */
[----:B------:R-:W-:Y:S01]  /*3af0*/  FFMA.FTZ R110, R59, R121, R110 ;  /* 0x000000793b6e7223 */ /* 0x000fe2000001006e */
[----:B--2---:R-:W-:-:S02]  /*3b00*/  @!P2 FADD.FTZ R7, R7, R22 ;  /* 0x000000160707a221 */ /* 0x004fc40000010000 */
[----:B------:R-:W1:Y:S01]  /*3b10*/  SHFL.DOWN PT, R23, R6, 0x8, 0x1f ;  /* 0x09001f0006177f89 */ /* 0x000e6200000e0000 */
[----:B------:R-:W-:Y:S01]  /*3b20*/  FFMA.FTZ R2, R20, R122, R9 ;  /* 0x0000007a14027223 */ /* 0x000fe20000010009 */
[----:B------:R-:W-:Y:S01]  /*3b30*/  FMUL.FTZ R9, R21, R125 ;  /* 0x0000007d15097220 */ /* 0x000fe20000410000 */
[----:B---3--:R-:W-:Y:S01]  /*3b40*/  @!P2 FADD.FTZ R4, R4, R141 ;  /* 0x0000008d0404a221 */ /* 0x008fe20000010000 */
[----:B------:R-:W2:Y:S01]  /*3b50*/  SHFL.DOWN PT, R108, R7, 0x8, 0x1f ;  /* 0x09001f00076c7f89 */ /* 0x000ea200000e0000 */
[----:B------:R-:W-:Y:S01]  /*3b60*/  FMUL.FTZ R2, R133, R2 ;  /* 0x0000000285027220 */ /* 0x000fe20000410000 */
[----:B------:R-:W-:Y:S01]  /*3b70*/  FADD.FTZ R27, R110, R27 ;  /* 0x0000001b6e1b7221 */ /* 0x000fe20000010000 */
[----:B0-----:R-:W-:Y:S01]  /*3b80*/  @!P2 FADD.FTZ R5, R5, R8 ;  /* 0x000000080505a221 */ /* 0x001fe20000010000 */
[----:B------:R-:W0:Y:S01]  /*3b90*/  SHFL.DOWN PT, R11, R4, 0x8, 0x1f ;  /* 0x09001f00040b7f89 */ /* 0x000e2200000e0000 */
[----:B------:R-:W-:Y:S01]  /*3ba0*/  ISETP.GT.AND P2, PT, R52, 0x17, PT ;  /* 0x000000173400780c */ /* 0x000fe20003f44270 */
[----:B------:R-:W-:Y:S01]  /*3bb0*/  FFMA.FTZ R131, R131, R10, R2 ;  /* 0x0000000a83837223 */ /* 0x000fe20000010002 */
[CC--:B------:R-:W-:Y:S01]  /*3bc0*/  FFMA.FTZ R2, R20.reuse, R126.reuse, R9 ;  /* 0x0000007e14027223 */ /* 0x0c0fe20000010009 */
[----:B------:R-:W3:Y:S01]  /*3bd0*/  SHFL.DOWN PT, R22, R5, 0x8, 0x1f ;  /* 0x09001f0005167f89 */ /* 0x000ee200000e0000 */
[C---:B------:R-:W-:Y:S01]  /*3be0*/  FMUL.FTZ R9, R21.reuse, R129 ;  /* 0x0000008115097220 */ /* 0x040fe20000410000 */
[----:B------:R-:W-:Y:S01]  /*3bf0*/  FMUL.FTZ R8, R21, R126 ;  /* 0x0000007e15087220 */ /* 0x000fe20000410000 */
[----:B------:R-:W-:Y:S01]  /*3c00*/  FMUL.FTZ R135, R135, R2 ;  /* 0x0000000287877220 */ /* 0x000fe20000410000 */
[-C--:B------:R-:W-:Y:S01]  /*3c10*/  FMUL.FTZ R2, R21, R132.reuse ;  /* 0x0000008415027220 */ /* 0x080fe20000410000 */
[C---:B------:R-:W-:Y:S01]  /*3c20*/  FFMA.FTZ R132, R20.reuse, R132, -R9 ;  /* 0x0000008414847223 */ /* 0x040fe20000010809 */
[----:B------:R-:W-:Y:S01]  /*3c30*/  FFMA.FTZ R125, R20, R125, -R8 ;  /* 0x0000007d147d7223 */ /* 0x000fe20000010808 */
[----:B------:R-:W-:Y:S01]  /*3c40*/  FFMA.FTZ R131, R58, R122, R131 ;  /* 0x0000007a3a837223 */ /* 0x000fe20000010083 */
[----:B------:R-:W-:-:S02]  /*3c50*/  FFMA.FTZ R9, R20, R129, R2 ;  /* 0x0000008114097223 */ /* 0x000fc40000010002 */
[----:B------:R-:W-:Y:S01]  /*3c60*/  FFMA.FTZ R130, R130, R125, R135 ;  /* 0x0000007d82827223 */ /* 0x000fe20000010087 */
[----:B------:R-:W-:Y:S01]  /*3c70*/  FADD.FTZ R24, R131, R24 ;  /* 0x0000001883187221 */ /* 0x000fe20000010000 */
[----:B-1----:R-:W-:Y:S01]  /*3c80*/  @!P2 FADD.FTZ R6, R6, R23 ;  /* 0x000000170606a221 */ /* 0x002fe20000010000 */
[----:B------:R-:W-:Y:S01]  /*3c90*/  FMUL.FTZ R106, R106, R9 ;  /* 0x000000096a6a7220 */ /* 0x000fe20000410000 */
[----:B------:R-:W-:Y:S01]  /*3ca0*/  FFMA.FTZ R130, R57, R126, R130 ;  /* 0x0000007e39827223 */ /* 0x000fe20000010082 */
[----:B--2---:R-:W-:Y:S02]  /*3cb0*/  @!P2 FADD.FTZ R7, R7, R108 ;  /* 0x0000006c0707a221 */ /* 0x004fe40000010000 */
[----:B------:R1:W2:Y:S01]  /*3cc0*/  SHFL.DOWN PT, R23, R6, 0x10, 0x1f ;  /* 0x0a001f0006177f89 */ /* 0x0002a200000e0000 */
[----:B0-----:R-:W-:-:S03]  /*3cd0*/  @!P2 FADD.FTZ R4, R4, R11 ;  /* 0x0000000b0404a221 */ /* 0x001fc60000010000 */
[----:B------:R1:W0:Y:S01]  /*3ce0*/  SHFL.DOWN PT, R8, R7, 0x10, 0x1f ;  /* 0x0a001f0007087f89 */ /* 0x00022200000e0000 */
[----:B------:R-:W-:Y:S01]  /*3cf0*/  FMUL.FTZ R11, R21, R111 ;  /* 0x0000006f150b7220 */ /* 0x000fe20000410000 */
[----:B---3--:R-:W-:Y:S02]  /*3d00*/  @!P2 FADD.FTZ R5, R5, R22 ;  /* 0x000000160505a221 */ /* 0x008fe40000010000 */
        /* <DEDUP_REMOVED lines=9> */
.L_x_16323:
[----:B------:R-:W-:Y:S05]  /*3da0*/  BSYNC.RECONVERGENT B0 ;  /* 0x0000000000007941 */ /* 0x000fea0003800200 */
.L_x_16322:
        /* <DEDUP_REMOVED lines=34> */
.L_x_16325:
[----:B------:R-:W-:Y:S05]  /*3fd0*/  BSYNC.RECONVERGENT B0 ;  /* 0x0000000000007941 */ /* 0x000fea0003800200 */
.L_x_16324:
[----:B------:R-:W-:-:S04]  /*3fe0*/  UIADD3 UR4, UPT, UPT, UR4, 0x1, URZ ;  /* 0x0000000104047890 */ /* 0x000fc8000fffe0ff */
[----:B------:R-:W-:-:S09]  /*3ff0*/  UISETP.GE.AND UP0, UPT, UR4, UR8, UPT ;  /* 0x000000080400728c */ /* 0x000fd2000bf06270 */
[----:B------:R-:W-:Y:S05]  /*4000*/  BRA.U !UP0, `(.L_x_16326) ;  /* 0xffffffcd085c7547 */ /* 0x000fea000b83ffff */
.L_x_16308:
[----:B------:R-:W-:Y:S01]  /*4010*/  BAR.SYNC.DEFER_BLOCKING 0x0 ;  /* 0x0000000000007b1d */ /* 0x000fe20000010000 */
[----:B01----:R-:W-:Y:S01]  /*4020*/  F2FP.F16.F32.PACK_AB R7, R33, R30 ;  /* 0x0000001e2107723e */ /* 0x003fe200000000ff */
[----:B------:R-:W-:Y:S01]  /*4030*/  FADD.FTZ R38, R38, R66 ;  /* 0x0000004226267221 */ /* 0x000fe20000010000 */
[----:B------:R-:W-:Y:S02]  /*4040*/  F2FP.F16.F32.PACK_AB R6, R29, R26 ;  /* 0x0000001a1d06723e */ /* 0x000fe400000000ff */
[----:B------:R-:W-:-:S03]  /*4050*/  F2FP.F16.F32.PACK_AB R5, R25, R70 ;  /* 0x000000461905723e */ /* 0x000fc600000000ff */
[----:B------:R-:W0:Y:S01]  /*4060*/  LDC.64 R18, c[0x0][0x4f8] ;  /* 0x00013e00ff127b82 */ /* 0x000e220000000a00 */
[----:B------:R-:W-:Y:S01]  /*4070*/  F2FP.F16.F32.PACK_AB R4, R68, R67 ;  /* 0x000000434404723e */ /* 0x000fe200000000ff */
[----:B------:R-:W1:Y:S01]  /*4080*/  LDCU.64 UR6, c[0x0][0x500] ;  /* 0x0000a000ff0677ac */ /* 0x000e620008000a00 */
[----:B------:R-:W-:Y:S02]  /*4090*/  SHF.L.U32 R16, R62, 0x8, RZ ;  /* 0x000000083e107819 */ /* 0x000fe400000006ff */
[----:B--2---:R-:W-:Y:S02]  /*40a0*/  F2FP.F16.F32.PACK_AB R23, R31, R28 ;  /* 0x0000001c1f17723e */ /* 0x004fe400000000ff */
[----:B------:R-:W-:Y:S01]  /*40b0*/  SHF.R.S32.HI R17, RZ, 0x1f, R16 ;  /* 0x0000001fff117819 */ /* 0x000fe20000011410 */
[----:B------:R-:W2:Y:S01]  /*40c0*/  LDC.64 R20, c[0x0][0x550] ;  /* 0x00015400ff147b82 */ /* 0x000ea20000000a00 */
[----:B------:R-:W-:Y:S02]  /*40d0*/  F2FP.F16.F32.PACK_AB R22, R27, R24 ;  /* 0x000000181b16723e */ /* 0x000fe400000000ff */
[----:B------:R-:W-:-:S02]  /*40e0*/  IADD3 R46, P1, PT, R46, -0x200, RZ ;  /* 0xfffffe002e2e7810 */ /* 0x000fc40007f3e0ff */
[----:B------:R-:W-:Y:S02]  /*40f0*/  IADD3 R44, P2, PT, R44, -0x200, RZ ;  /* 0xfffffe002c2c7810 */ /* 0x000fe40007f5e0ff */
[----:B------:R-:W-:Y:S01]  /*4100*/  IADD3 R42, P3, PT, R42, -0x200, RZ ;  /* 0xfffffe002a2a7810 */ /* 0x000fe20007f7e0ff */
[----:B------:R-:W3:Y:S01]  /*4110*/  LDC.64 R54, c[0x0][0x560] ;  /* 0x00015800ff367b82 */ /* 0x000ee20000000a00 */
[----:B------:R-:W-:Y:S01]  /*4120*/  IADD3.X R51, PT, PT, R51, -0x1, RZ, P1, !PT ;  /* 0xffffffff33337810 */ /* 0x000fe20000ffe4ff */
[----:B------:R2:W-:Y:S01]  /*4130*/  STS.128 [R53], R4 ;  /* 0x0000000435007388 */ /* 0x0005e20000000c00 */
[----:B------:R-:W-:-:S03]  /*4140*/  NOP ;  /* 0x0000000000007918 */ /* 0x000fc60000000000 */
[----:B------:R-:W4:Y:S01]  /*4150*/  LDS.128 R8, [R53] ;  /* 0x0000000035087984 */ /* 0x000f220000000c00 */
[----:B0-----:R-:W-:Y:S01]  /*4160*/  IMAD.WIDE.U32 R2, R18, UR18, R16 ;  /* 0x0000001212027c25 */ /* 0x001fe2000f8e0010 */
[----:B------:R-:W-:Y:S02]  /*4170*/  IADD3.X R49, PT, PT, R49, -0x1, RZ, P2, !PT ;  /* 0xffffffff31317810 */ /* 0x000fe400017fe4ff */
[----:B------:R-:W-:Y:S01]  /*4180*/  IADD3.X R47, PT, PT, R47, -0x1, RZ, P3, !PT ;  /* 0xffffffff2f2f7810 */ /* 0x000fe20001ffe4ff */
[----:B------:R-:W-:Y:S02]  /*4190*/  IMAD R3, R19, UR18, R3 ;  /* 0x0000001213037c24 */ /* 0x000fe4000f8e0203 */
[----:B------:R-:W0:Y:S01]  /*41a0*/  LDC.64 R18, c[0x0][0x518] ;  /* 0x00014600ff127b82 */ /* 0x000e220000000a00 */
[----:B-1----:R-:W-:-:S04]  /*41b0*/  IMAD.WIDE.U32 R2, R35, UR6, R2 ;  /* 0x0000000623027c25 */ /* 0x002fc8000f8e0002 */
[----:B------:R-:W-:Y:S01]  /*41c0*/  IMAD R0, R35, UR7, R3 ;  /* 0x0000000723007c24 */ /* 0x000fe2000f8e0203 */
[----:B--2---:R-:W-:Y:S01]  /*41d0*/  LEA R4, P0, R2, R20, 0x1 ;  /* 0x0000001402047211 */ /* 0x004fe200078008ff */
[----:B------:R-:W1:Y:S01]  /*41e0*/  LDCU.64 UR6, c[0x0][0x520] ;  /* 0x0000a400ff0677ac */ /* 0x000e620008000a00 */
[----:B------:R-:W-:Y:S01]  /*41f0*/  F2FP.F16.F32.PACK_AB R20, R65, R66 ;  /* 0x000000424114723e */ /* 0x000fe200000000ff */
[----:B------:R-:W-:Y:S01]  /*4200*/  FADD.FTZ R65, R38, R65 ;  /* 0x0000004126417221 */ /* 0x000fe20000010000 */
[----:B------:R-:W-:Y:S02]  /*4210*/  LEA.HI.X R5, R2, R21, R0, 0x1, P0 ;  /* 0x0000001502057211 */ /* 0x000fe400000f0c00 */
[----:B------:R-:W-:Y:S01]  /*4220*/  F2FP.F16.F32.PACK_AB R21, R63, R64 ;  /* 0x000000403f15723e */ /* 0x000fe200000000ff */
[----:B------:R-:W-:Y:S01]  /*4230*/  FADD.FTZ R64, R65, R64 ;  /* 0x0000004041407221 */ /* 0x000fe20000010000 */
[----:B------:R-:W-:-:S04]  /*4240*/  IMAD.WIDE.U32 R2, R40, 0x10, R4 ;  /* 0x0000001028027825 */ /* 0x000fc800078e0004 */
[----:B------:R-:W-:-:S04]  /*4250*/  FADD.FTZ R63, R64, R63 ;  /* 0x0000003f403f7221 */ /* 0x000fc80000010000 */
[----:B------:R-:W-:Y:S01]  /*4260*/  FADD.FTZ R24, R63, R24 ;  /* 0x000000183f187221 */ /* 0x000fe20000010000 */
[----:B0-----:R-:W-:-:S04]  /*4270*/  IMAD.WIDE.U32 R16, R18, UR18, R16 ;  /* 0x0000001212107c25 */ /* 0x001fc8000f8e0010 */
[----:B------:R-:W-:Y:S01]  /*4280*/  FADD.FTZ R27, R24, R27 ;  /* 0x0000001b181b7221 */ /* 0x000fe20000010000 */
[----:B------:R-:W-:-:S03]  /*4290*/  IMAD R17, R19, UR18, R17 ;  /* 0x0000001213117c24 */ /* 0x000fc6000f8e0211 */
[----:B------:R-:W-:Y:S01]  /*42a0*/  FADD.FTZ R28, R27, R28 ;  /* 0x0000001c1b1c7221 */ /* 0x000fe20000010000 */
[----:B----4-:R1:W-:Y:S03]  /*42b0*/  STG.E.128 desc[UR16][R2.64], R8 ;  /* 0x0000000802007986 */ /* 0x0103e6000c101d10 */
[----:B------:R-:W-:Y:S01]  /*42c0*/  FADD.FTZ R38, R28, R31 ;  /* 0x0000001f1c267221 */ /* 0x000fe20000010000 */
[----:B------:R-:W-:Y:S01]  /*42d0*/  BAR.SYNC.DEFER_BLOCKING 0x0 ;  /* 0x0000000000007b1d */ /* 0x000fe20000010000 */
[----:B-1----:R-:W-:-:S04]  /*42e0*/  IMAD.WIDE.U32 R2, R35, UR6, R16 ;  /* 0x0000000623027c25 */ /* 0x002fc8000f8e0010 */
[----:B------:R-:W-:Y:S01]  /*42f0*/  IMAD R0, R35, UR7, R3 ;  /* 0x0000000723007c24 */ /* 0x000fe2000f8e0203 */
[----:B---3--:R-:W-:-:S04]  /*4300*/  LEA R8, P0, R2, R54, 0x1 ;  /* 0x0000003602087211 */ /* 0x008fc800078008ff */
[----:B------:R-:W-:Y:S01]  /*4310*/  LEA.HI.X R9, R2, R55, R0, 0x1, P0 ;  /* 0x0000003702097211 */ /* 0x000fe200000f0c00 */
[----:B------:R-:W-:Y:S01]  /*4320*/  STS.128 [R53], R20 ;  /* 0x0000001435007388 */ /* 0x000fe20000000c00 */
[----:B------:R-:W-:-:S03]  /*4330*/  NOP ;  /* 0x0000000000007918 */ /* 0x000fc60000000000 */
[----:B------:R-:W0:Y:S01]  /*4340*/  LDS.128 R4, [R53] ;  /* 0x0000000035047984 */ /* 0x000e220000000c00 */
[----:B------:R-:W-:Y:S01]  /*4350*/  IMAD.WIDE.U32 R2, R40, 0x10, R8 ;  /* 0x0000001028027825 */ /* 0x000fe200078e0008 */
[----:B------:R-:W-:Y:S02]  /*4360*/  ISETP.GT.AND P0, PT, R48, 0x1, PT ;  /* 0x000000013000780c */ /* 0x000fe40003f04270 */
[----:B------:R-:W-:Y:S02]  /*4370*/  MOV R48, R62 ;  /* 0x0000003e00307202 */ /* 0x000fe40000000f00 */
[----:B0-----:R0:W-:Y:S09]  /*4380*/  STG.E.128 desc[UR16][R2.64], R4 ;  /* 0x0000000402007986 */ /* 0x0011f2000c101d10 */
[----:B------:R-:W-:Y:S05]  /*4390*/  @P0 BRA `(.L_x_16327) ;  /* 0xffffffc000a40947 */ /* 0x000fea000383ffff */
.L_x_16307:
        /* <DEDUP_REMOVED lines=34> */
.L_x_16329:
[----:B------:R-:W-:Y:S05]  /*45c0*/  BSYNC.RECONVERGENT B0 ;  /* 0x0000000000007941 */ /* 0x000fea0003800200 */
.L_x_16328:
        /* <DEDUP_REMOVED lines=26> */
.L_x_16331:
[----:B------:R-:W-:Y:S05]  /*4770*/  BSYNC.RECONVERGENT B0 ;  /* 0x0000000000007941 */ /* 0x000fea0003800200 */
.L_x_16330:
        /* <DEDUP_REMOVED lines=16> */
[C---:B------:R-:W-:Y:S01]  /*4880*/  IMAD R25, R35.reuse, UR11, R9 ;  /* 0x0000000b23197c24 */ /* 0x040fe2000f8e0209 */
[----:B------:R-:W4:Y:S01]  /*4890*/  LDCU.64 UR24, c[0x0][0x4f0] ;  /* 0x00009e00ff1877ac */ /* 0x000f220008000a00 */
[----:B------:R-:W-:Y:S01]  /*48a0*/  IMAD R35, R35, UR13, R11 ;  /* 0x0000000d23237c24 */ /* 0x000fe2000f8e020b */
[----:B------:R-:W0:Y:S01]  /*48b0*/  LDCU.64 UR26, c[0x0][0x540] ;  /* 0x0000a800ff1a77ac */ /* 0x000e220008000a00 */
[----:B------:R-:W0:Y:S01]  /*48c0*/  LDCU.128 UR20, c[0x0][0x530] ;  /* 0x0000a600ff1477ac */ /* 0x000e220008000c00 */
[----:B--2---:R-:W-:-:S12]  /*48d0*/  ULEA UR4, UR5, UR4, 0x18 ;  /* 0x0000000405047291 */ /* 0x004fd8000f8ec0ff */
.L_x_16333:
        /* <DEDUP_REMOVED lines=60> */
.L_x_16332:
[----:B------:R-:W-:Y:S05]  /*4ca0*/  EXIT ;  /* 0x000000000000794d */ /* 0x000fea0003800000 */
.L_x_16334:
        /* <DEDUP_REMOVED lines=13> */
.L_x_18775:


//--------------------- .text._Z25selective_scan_bwd_kernelI32Selective_Scan_bwd_kernel_traitsILi32ELi8ELb1ELb0ELb0ELb0ELb1EN3c104HalfENS1_7complexIfEEEEv12SSMParamsBwd --------------------------
	.section	.text._Z25selective_scan_bwd_kernelI32Selective_Scan_bwd_kernel_traitsILi32ELi8ELb1ELb0ELb0ELb0ELb1EN3c104HalfENS1_7complexIfEEEEv12SSMParamsBwd,"ax",@progbits
	.align	128
        .global         _Z25selective_scan_bwd_kernelI32Selective_Scan_bwd_kernel_traitsILi32ELi8ELb1ELb0ELb0ELb0ELb1EN3c104HalfENS1_7complexIfEEEEv12SSMParamsBwd
        .type           _Z25selective_scan_bwd_kernelI32Selective_Scan_bwd_kernel_traitsILi32ELi8ELb1ELb0ELb0ELb0ELb1EN3c104HalfENS1_7complexIfEEEEv12SSMParamsBwd,@function
        .size           _Z25selective_scan_bwd_kernelI32Selective_Scan_bwd_kernel_traitsILi32ELi8ELb1ELb0ELb0ELb0ELb1EN3c104HalfENS1_7complexIfEEEEv12SSMParamsBwd,(.L_x_18776 - _Z25selective_scan_bwd_kernelI32Selective_Scan_bwd_kernel_traitsILi32ELi8ELb1ELb0ELb0ELb0ELb1EN3c104HalfENS1_7complexIfEEEEv12SSMParamsBwd)
        .other          _Z25selective_scan_bwd_kernelI32Selective_Scan_bwd_kernel_traitsILi32ELi8ELb1ELb0ELb0ELb0ELb1EN3c104HalfENS1_7complexIfEEEEv12SSMParamsBwd,@"STO_CUDA_ENTRY STV_DEFAULT"
_Z25selective_scan_bwd_kernelI32Selective_Scan_bwd_kernel_traitsILi32ELi8ELb1ELb0ELb0ELb0ELb1EN3c104HalfENS1_7complexIfEEEEv12SSMParamsBwd:
.text._Z25selective_scan_bwd_kernelI32Selective_Scan_bwd_kernel_traitsILi32ELi8ELb1ELb0ELb0ELb0ELb1EN3c104HalfENS1_7complexIfEEEEv12SSMParamsBwd:
        /* <DEDUP_REMOVED lines=85> */
[----:B------:R-:W1:Y:S01]  /*0550*/  S2UR UR5, SR_CgaCtaId ;  /* 0x00000000000579c3 */ /* 0x000e620000008800 */
[----:B------:R-:W2:Y:S01]  /*0560*/  LDCU.64 UR6, c[0x0][0x3a0] ;  /* 0x00007400ff0677ac */ /* 0x000ea20008000a00 */
[----:B------:R-:W-:Y:S01]  /*0570*/  CS2R R38, SRZ ;  /* 0x0000000000267805 */ /* 0x000fe2000001ff00 */
        /* <DEDUP_REMOVED lines=9> */
.L_x_16356:
[----:B------:R-:W-:Y:S01]  /*0610*/  BAR.SYNC.DEFER_BLOCKING 0x0 ;  /* 0x0000000000007b1d */ /* 0x000fe20000010000 */
[----:B0-----:R-:W-:-:S05]  /*0620*/  IMAD.WIDE.U32 R2, R36, 0x10, R34 ;  /* 0x0000001024027825 */ /* 0x001fca00078e0022 */
[----:B------:R-:W0:Y:S01]  /*0630*/  S2R R44, SR_LANEID ;  /* 0x00000000002c7919 */ /* 0x000e220000000000 */
[----:B------:R-:W-:Y:S01]  /*0640*/  IMAD.WIDE.U32 R8, R36, 0x10, R32 ;  /* 0x0000001024087825 */ /* 0x000fe200078e0020 */
[----:B------:R-:W1:Y:S03]  /*0650*/  LDC.64 R18, c[0x0][0x410] ;  /* 0x00010400ff127b82 */ /* 0x000e660000000a00 */
[----:B------:R-:W-:-:S05]  /*0660*/  HFMA2 R13, -RZ, RZ, 0, 0 ;  /* 0x00000000ff0d7431 */ /* 0x000fca00000001ff */
[----:B------:R-:W2:Y:S01]  /*0670*/  LDC.64 R24, c[0x0][0x418] ;  /* 0x00010600ff187b82 */ /* 0x000ea20000000a00 */
[----:B------:R-:W-:Y:S01]  /*0680*/  IADD3 R26, PT, PT, R29, -0x1, RZ ;  /* 0xffffffff1d1a7810 */ /* 0x000fe20007ffe0ff */
[----:B------:R-:W3:Y:S01]  /*0690*/  LDCU.64 UR6, c[0x0][0x510] ;  /* 0x0000a200ff0677ac */ /* 0x000ee20008000a00 */
[----:B------:R-:W4:Y:S01]  /*06a0*/  LDG.E.128 R20, desc[UR16][R2.64] ;  /* 0x0000001002147981 */ /* 0x000f22000c1e1d00 */
[----:B------:R-:W3:Y:S04]  /*06b0*/  LDCU.64 UR8, c[0x0][0x490] ;  /* 0x00009200ff0877ac */ /* 0x000ee80008000a00 */
[----:B------:R-:W3:Y:S01]  /*06c0*/  LDC.64 R50, c[0x0][0x488] ;  /* 0x00012200ff327b82 */ /* 0x000ee20000000a00 */
[----:B------:R-:W1:Y:S07]  /*06d0*/  LDCU UR4, c[0x0][0x38c] ;  /* 0x00007180ff0477ac */ /* 0x000e6e0008000800 */
[----:B------:R-:W3:Y:S01]  /*06e0*/  LDC.64 R56, c[0x0][0x478] ;  /* 0x00011e00ff387b82 */ /* 0x000ee20000000a00 */
[----:B0-----:R-:W-:-:S05]  /*06f0*/  LEA R27, R44, UR5, 0x4 ;  /* 0x000000052c1b7c11 */ /* 0x001fca000f8e20ff */
[----:B----4-:R0:W-:Y:S01]  /*0700*/  STS.128 [R27], R20 ;  /* 0x000000141b007388 */ /* 0x0101e20000000c00 */
[----:B------:R-:W-:-:S03]  /*0710*/  NOP ;  /* 0x0000000000007918 */ /* 0x000fc60000000000 */
[----:B------:R-:W-:Y:S01]  /*0720*/  LDS.128 R52, [R27] ;  /* 0x000000001b347984 */ /* 0x000fe20000000c00 */
[----:B------:R-:W-:Y:S06]  /*0730*/  BAR.SYNC.DEFER_BLOCKING 0x0 ;  /* 0x0000000000007b1d */ /* 0x000fec0000010000 */
[----:B------:R-:W4:Y:S01]  /*0740*/  LDG.E.128 R8, desc[UR16][R8.64] ;  /* 0x0000001008087981 */ /* 0x000f22000c1e1d00 */
[----:B------:R-:W-:-:S03]  /*0750*/  IMAD.WIDE.U32 R2, R36, 0x10, R30 ;  /* 0x0000001024027825 */ /* 0x000fc600078e001e */
[----:B----4-:R1:W-:Y:S01]  /*0760*/  STS.128 [R27], R8 ;  /* 0x000000081b007388 */ /* 0x0103e20000000c00 */
[----:B------:R-:W-:-:S03]  /*0770*/  NOP ;  /* 0x0000000000007918 */ /* 0x000fc60000000000 */
[----:B------:R-:W-:Y:S01]  /*0780*/  LDS.128 R4, [R27] ;  /* 0x000000001b047984 */ /* 0x000fe20000000c00 */
[----:B------:R-:W-:Y:S06]  /*0790*/  BAR.SYNC.DEFER_BLOCKING 0x0 ;  /* 0x0000000000007b1d */ /* 0x000fec0000010000 */
[----:B0-----:R3:W4:Y:S01]  /*07a0*/  LDG.E.128 R20, desc[UR16][R2.64] ;  /* 0x0000001002147981 */ /* 0x001722000c1e1d00 */
[----:B------:R-:W-:-:S05]  /*07b0*/  SHF.L.U32 R12, R26, 0x8, RZ ;  /* 0x000000081a0c7819 */ /* 0x000fca00000006ff */
[----:B-1----:R-:W-:-:S04]  /*07c0*/  IMAD.WIDE.U32 R8, R18, UR18, R12 ;  /* 0x0000001212087c25 */ /* 0x002fc8000f8e000c */
[----:B------:R-:W-:Y:S02]  /*07d0*/  IMAD R9, R19, UR18, R9 ;  /* 0x0000001213097c24 */ /* 0x000fe4000f8e0209 */
[----:B--2---:R-:W-:-:S04]  /*07e0*/  IMAD.WIDE.U32 R8, R49, R24, R8 ;  /* 0x0000001831087225 */ /* 0x004fc800078e0008 */
[----:B------:R-:W-:Y:S01]  /*07f0*/  IMAD R0, R49, R25, R9 ;  /* 0x0000001931007224 */ /* 0x000fe200078e0209 */
[C---:B---3--:R-:W-:Y:S01]  /*0800*/  LEA R2, P0, R8.reuse, R50, 0x1 ;  /* 0x0000003208027211 */ /* 0x048fe200078008ff */
[----:B------:R-:W0:Y:S03]  /*0810*/  LDC.64 R24, c[0x0][0x420] ;  /* 0x00010800ff187b82 */ /* 0x000e260000000a00 */
[----:B------:R-:W-:-:S03]  /*0820*/  LEA.HI.X R3, R8, R51, R0, 0x1, P0 ;  /* 0x0000003308037211 */ /* 0x000fc600000f0c00 */
[----:B------:R-:W-:Y:S02]  /*0830*/  IMAD.WIDE.U32 R2, R36, 0x10, R2 ;  /* 0x0000001024027825 */ /* 0x000fe400078e0002 */
[----:B------:R-:W1:Y:S01]  /*0840*/  LDC.64 R50, c[0x0][0x428] ;  /* 0x00010a00ff327b82 */ /* 0x000e620000000a00 */
[----:B----4-:R-:W-:Y:S01]  /*0850*/  STS.128 [R27], R20 ;  /* 0x000000141b007388 */ /* 0x010fe20000000c00 */
[----:B------:R-:W-:-:S03]  /*0860*/  NOP ;  /* 0x0000000000007918 */ /* 0x000fc60000000000 */
[----:B------:R-:W2:Y:S03]  /*0870*/  LDS.128 R8, [R27] ;  /* 0x000000001b087984 */ /* 0x000ea60000000c00 */
[----:B------:R-:W-:Y:S06]  /*0880*/  BAR.SYNC.DEFER_BLOCKING 0x0 ;  /* 0x0000000000007b1d */ /* 0x000fec0000010000 */
[----:B------:R-:W3:Y:S01]  /*0890*/  LDG.E.128 R68, desc[UR16][R2.64] ;  /* 0x0000001002447981 */ /* 0x000ee2000c1e1d00 */
[----:B0-----:R-:W-:-:S04]  /*08a0*/  IMAD.WIDE.U32 R18, R24, UR18, R12 ;  /* 0x0000001218127c25 */ /* 0x001fc8000f8e000c */
[----:B------:R-:W-:Y:S02]  /*08b0*/  IMAD R19, R25, UR18, R19 ;  /* 0x0000001219137c24 */ /* 0x000fe4000f8e0213 */
[----:B-1----:R-:W-:-:S04]  /*08c0*/  IMAD.WIDE.U32 R18, R49, R50, R18 ;  /* 0x0000003231127225 */ /* 0x002fc800078e0012 */
[----:B------:R-:W-:Y:S01]  /*08d0*/  IMAD R0, R49, R51, R19 ;  /* 0x0000003331007224 */ /* 0x000fe200078e0213 */
[----:B------:R-:W-:-:S04]  /*08e0*/  LEA R56, P0, R18, R56, 0x1 ;  /* 0x0000003812387211 */ /* 0x000fc800078008ff */
[----:B------:R-:W-:-:S03]  /*08f0*/  LEA.HI.X R57, R18, R57, R0, 0x1, P0 ;  /* 0x0000003912397211 */ /* 0x000fc600000f0c00 */
[----:B------:R-:W-:Y:S01]  /*0900*/  IMAD.WIDE.U32 R56, R36, 0x10, R56 ;  /* 0x0000001024387825 */ /* 0x000fe200078e0038 */
[----:B---3--:R2:W-:Y:S01]  /*0910*/  STS.128 [R27], R68 ;  /* 0x000000441b007388 */ /* 0x0085e20000000c00 */
[----:B------:R-:W-:-:S03]  /*0920*/  NOP ;  /* 0x0000000000007918 */ /* 0x000fc60000000000 */
[----:B------:R-:W0:Y:S01]  /*0930*/  LDS.128 R20, [R27] ;  /* 0x000000001b147984 */ /* 0x000e220000000c00 */
[----:B------:R-:W-:Y:S06]  /*0940*/  BAR.SYNC.DEFER_BLOCKING 0x0 ;  /* 0x0000000000007b1d */ /* 0x000fec0000010000 */
[----:B------:R-:W3:Y:S01]  /*0950*/  LDG.E.128 R56, desc[UR16][R56.64] ;  /* 0x0000001038387981 */ /* 0x000ee2000c1e1d00 */
[----:B--2---:R-:W-:Y:S01]  /*0960*/  HADD2.F32 R69, -RZ, R9.H1_H1 ;  /* 0x30000009ff457230 */ /* 0x004fe20000004100 */
[----:B------:R-:W-:Y:S01]  /*0970*/  UISETP.NE.U32.AND UP0, UPT, UR8, URZ, UPT ;  /* 0x000000ff0800728c */ /* 0x000fe2000bf05070 */
[----:B------:R-:W-:-:S02]  /*0980*/  HADD2.F32 R68, -RZ, R8.H1_H1 ;  /* 0x30000008ff447230 */ /* 0x000fc40000004100 */
[----:B------:R-:W-:Y:S01]  /*0990*/  HADD2.F32 R67, -RZ, R11.H1_H1 ;  /* 0x3000000bff437230 */ /* 0x000fe20000004100 */
[----:B------:R-:W-:Y:S01]  /*09a0*/  UISETP.NE.AND.EX UP0, UPT, UR9, URZ, UPT, UP0 ;  /* 0x000000ff0900728c */ /* 0x000fe2000bf05300 */
[----:B------:R-:W-:Y:S02]  /*09b0*/  HADD2.F32 R70, -RZ, R8.H0_H0 ;  /* 0x20000008ff467230 */ /* 0x000fe40000004100 */
[--C-:B------:R-:W-:Y:S02]  /*09c0*/  HADD2.F32 R79, -RZ, R5.reuse.H0_H0 ;  /* 0x20000005ff4f7230 */ /* 0x100fe40000004100 */
[----:B------:R-:W-:Y:S02]  /*09d0*/  HADD2.F32 R81, -RZ, R5.H1_H1 ;  /* 0x30000005ff517230 */ /* 0x000fe40000004100 */
[----:B0-----:R-:W-:Y:S02]  /*09e0*/  HADD2.F32 R0, -RZ, R22.H0_H0 ;  /* 0x20000016ff007230 */ /* 0x001fe40000004100 */
[----:B------:R-:W-:-:S02]  /*09f0*/  HADD2.F32 R62, -RZ, R21.H0_H0 ;  /* 0x20000015ff3e7230 */ /* 0x000fc40000004100 */
[--C-:B------:R-:W-:Y:S02]  /*0a00*/  HADD2.F32 R66, -RZ, R20.reuse.H0_H0 ;  /* 0x20000014ff427230 */ /* 0x100fe40000004100 */
[----:B------:R-:W-:Y:S02]  /*0a10*/  HADD2.F32 R61, -RZ, R20.H1_H1 ;  /* 0x30000014ff3d7230 */ /* 0x000fe40000004100 */
[----:B------:R-:W-:Y:S01]  /*0a20*/  FMUL.FTZ R20, R0, -1.4426950216293334961 ;  /* 0xbfb8aa3b00147820 */ /* 0x000fe20000410000 */
[----:B------:R-:W-:Y:S01]  /*0a30*/  FMUL.FTZ R18, R62, -1.4426950216293334961 ;  /* 0xbfb8aa3b3e127820 */ /* 0x000fe20000410000 */
[----:B------:R-:W-:Y:S02]  /*0a40*/  HADD2.F32 R64, -RZ, R21.H1_H1 ;  /* 0x30000015ff407230 */ /* 0x000fe40000004100 */
[----:B------:R-:W-:Y:S01]  /*0a50*/  FMUL.FTZ R2, R66, -1.4426950216293334961 ;  /* 0xbfb8aa3b42027820 */ /* 0x000fe20000410000 */
[----:B------:R-:W-:Y:S01]  /*0a60*/  HADD2.F32 R63, -RZ, R22.H1_H1 ;  /* 0x30000016ff3f7230 */ /* 0x000fe20000004100 */
[----:B------:R-:W0:Y:S01]  /*0a70*/  MUFU.EX2 R24, R20 ;  /* 0x0000001400187308 */ /* 0x000e220000000800 */
[----:B------:R-:W-:-:S02]  /*0a80*/  HADD2.F32 R60, -RZ, R23.H0_H0 ;  /* 0x20000017ff3c7230 */ /* 0x000fc40000004100 */
[----:B------:R-:W-:Y:S01]  /*0a90*/  FMUL.FTZ R3, R61, -1.4426950216293334961 ;  /* 0xbfb8aa3b3d037820 */ /* 0x000fe20000410000 */
[----:B------:R-:W-:Y:S02]  /*0aa0*/  HADD2.F32 R65, -RZ, R23.H1_H1 ;  /* 0x30000017ff417230 */ /* 0x000fe40000004100 */
[----:B------:R-:W-:Y:S01]  /*0ab0*/  FMUL.FTZ R25, R63, -1.4426950216293334961 ;  /* 0xbfb8aa3b3f197820 */ /* 0x000fe20000410000 */
[----:B------:R-:W-:Y:S01]  /*0ac0*/  FMUL.FTZ R19, R64, -1.4426950216293334961 ;  /* 0xbfb8aa3b40137820 */ /* 0x000fe20000410000 */
[----:B------:R-:W-:Y:S01]  /*0ad0*/  FMUL.FTZ R46, R60, -1.4426950216293334961 ;  /* 0xbfb8aa3b3c2e7820 */ /* 0x000fe20000410000 */
[----:B------:R-:W-:Y:S01]  /*0ae0*/  HADD2.F32 R50, -RZ, R52.H1_H1 ;  /* 0x30000034ff327230 */ /* 0x000fe20000004100 */
[----:B------:R-:W1:Y:S01]  /*0af0*/  MUFU.EX2 R18, R18 ;  /* 0x0000001200127308 */ /* 0x000e620000000800 */
[----:B------:R-:W-:Y:S01]  /*0b00*/  FMUL.FTZ R48, R65, -1.4426950216293334961 ;  /* 0xbfb8aa3b41307820 */ /* 0x000fe20000410000 */
[--C-:B------:R-:W-:Y:S02]  /*0b10*/  HADD2.F32 R51, -RZ, R54.reuse.H0_H0 ;  /* 0x20000036ff337230 */ /* 0x100fe40000004100 */
[----:B------:R-:W-:-:S02]  /*0b20*/  HADD2.F32 R54, -RZ, R54.H1_H1 ;  /* 0x30000036ff367230 */ /* 0x000fc40000004100 */
[--C-:B------:R-:W-:Y:S02]  /*0b30*/  HADD2.F32 R83, -RZ, R6.reuse.H0_H0 ;  /* 0x20000006ff537230 */ /* 0x100fe40000004100 */
[----:B------:R-:W2:Y:S01]  /*0b40*/  MUFU.EX2 R3, R3 ;  /* 0x0000000300037308 */ /* 0x000ea20000000800 */
[----:B0-----:R-:W-:Y:S01]  /*0b50*/  FADD.FTZ R24, R24, 1 ;  /* 0x3f80000018187421 */ /* 0x001fe20000010000 */
[----:B------:R-:W-:Y:S02]  /*0b60*/  HADD2.F32 R85, -RZ, R6.H1_H1 ;  /* 0x30000006ff557230 */ /* 0x000fe40000004100 */
[--C-:B------:R-:W-:Y:S02]  /*0b70*/  HADD2.F32 R87, -RZ, R7.reuse.H0_H0 ;  /* 0x20000007ff577230 */ /* 0x100fe40000004100 */
[----:B------:R-:W-:Y:S02]  /*0b80*/  HADD2.F32 R89, -RZ, R7.H1_H1 ;  /* 0x30000007ff597230 */ /* 0x000fe40000004100 */
[----:B------:R-:W0:Y:S01]  /*0b90*/  MUFU.EX2 R2, R2 ;  /* 0x0000000200027308 */ /* 0x000e220000000800 */
[----:B-1----:R-:W-:-:S07]  /*0ba0*/  FADD.FTZ R18, R18, 1 ;  /* 0x3f80000012127421 */ /* 0x002fce0000010000 */
[----:B------:R-:W1:Y:S01]  /*0bb0*/  MUFU.EX2 R25, R25 ;  /* 0x0000001900197308 */ /* 0x000e620000000800 */
[----:B--2---:R-:W-:-:S07]  /*0bc0*/  FADD.FTZ R3, R3, 1 ;  /* 0x3f80000003037421 */ /* 0x004fce0000010000 */
[----:B------:R-:W2:Y:S01]  /*0bd0*/  MUFU.EX2 R46, R46 ;  /* 0x0000002e002e7308 */ /* 0x000ea20000000800 */
[----:B0-----:R-:W-:-:S07]  /*0be0*/  FADD.FTZ R2, R2, 1 ;  /* 0x3f80000002027421 */ /* 0x001fce0000010000 */
[----:B------:R-:W0:Y:S01]  /*0bf0*/  MUFU.EX2 R48, R48 ;  /* 0x0000003000307308 */ /* 0x000e220000000800 */
[----:B-1----:R-:W-:-:S07]  /*0c00*/  FADD.FTZ R25, R25, 1 ;  /* 0x3f80000019197421 */ /* 0x002fce0000010000 */
[----:B------:R-:W1:Y:S01]  /*0c10*/  MUFU.EX2 R19, R19 ;  /* 0x0000001300137308 */ /* 0x000e620000000800 */
[----:B--2---:R-:W-:-:S07]  /*0c20*/  FADD.FTZ R46, R46, 1 ;  /* 0x3f8000002e2e7421 */ /* 0x004fce0000010000 */
[----:B------:R-:W-:Y:S01]  /*0c30*/  MUFU.RCP R93, R18 ;  /* 0x00000012005d7308 */ /* 0x000fe20000001000 */
[----:B0-----:R-:W-:-:S07]  /*0c40*/  FADD.FTZ R48, R48, 1 ;  /* 0x3f80000030307421 */ /* 0x001fce0000010000 */
[----:B------:R-:W0:Y:S01]  /*0c50*/  MUFU.RCP R80, R3 ;  /* 0x0000000300507308 */ /* 0x000e220000001000 */
[----:B-1----:R-:W-:-:S07]  /*0c60*/  FADD.FTZ R19, R19, 1 ;  /* 0x3f80000013137421 */ /* 0x002fce0000010000 */
[----:B------:R0:W1:Y:S08]  /*0c70*/  MUFU.RCP R91, R2 ;  /* 0x00000002005b7308 */ /* 0x0000700000001000 */
[----:B------:R-:W-:Y:S01]  /*0c80*/  MUFU.RCP R82, R25 ;  /* 0x0000001900527308 */ /* 0x000fe20000001000 */
[----:B0-----:R-:W-:-:S04]  /*0c90*/  FADD.FTZ R2, -R80, 1 ;  /* 0x3f80000050027421 */ /* 0x001fc80000010100 */
[C---:B------:R-:W-:Y:S01]  /*0ca0*/  FFMA.FTZ R8, R61.reuse, R2, 1 ;  /* 0x3f8000003d087423 */ /* 0x040fe20000010002 */
[----:B------:R-:W-:Y:S02]  /*0cb0*/  FMUL.FTZ R61, R61, R80 ;  /* 0x000000503d3d7220 */ /* 0x000fe40000410000 */
[----:B------:R-:W-:Y:S01]  /*0cc0*/  MUFU.RCP R99, R46 ;  /* 0x0000002e00637308 */ /* 0x000fe20000001000 */
[----:B-1----:R-:W-:-:S04]  /*0cd0*/  FADD.FTZ R3, -R91, 1 ;  /* 0x3f8000005b037421 */ /* 0x002fc80000010100 */
[C---:B------:R-:W-:Y:S01]  /*0ce0*/  FFMA.FTZ R3, R66.reuse, R3, 1 ;  /* 0x3f80000042037423 */ /* 0x040fe20000010003 */
[----:B------:R-:W-:Y:S02]  /*0cf0*/  FMUL.FTZ R66, R66, R91 ;  /* 0x0000005b42427220 */ /* 0x000fe40000410000 */
[----:B------:R0:W-:Y:S08]  /*0d00*/  MUFU.RCP R84, R48 ;  /* 0x0000003000547308 */ /* 0x0001f00000001000 */
[----:B------:R-:W1:Y:S01]  /*0d10*/  MUFU.RCP R95, R19 ;  /* 0x00000013005f7308 */ /* 0x000e620000001000 */
[----:B0-----:R-:W-:-:S07]  /*0d20*/  HADD2.F32 R48, -RZ, R53.H0_H0 ;  /* 0x20000035ff307230 */ /* 0x001fce0000004100 */
[----:B------:R0:W2:Y:S01]  /*0d30*/  MUFU.RCP R97, R24 ;  /* 0x0000001800617308 */ /* 0x0000a20000001000 */
[----:B-1----:R-:W-:-:S04]  /*0d40*/  FADD.FTZ R19, -R95, 1 ;  /* 0x3f8000005f137421 */ /* 0x002fc80000010100 */
[C---:B------:R-:W-:Y:S01]  /*0d50*/  FFMA.FTZ R19, R64.reuse, R19, 1 ;  /* 0x3f80000040137423 */ /* 0x040fe20000010013 */
[----:B------:R-:W-:Y:S01]  /*0d60*/  FMUL.FTZ R64, R64, R95 ;  /* 0x0000005f40407220 */ /* 0x000fe20000410000 */
[----:B---3--:R1:W-:Y:S01]  /*0d70*/  STS.128 [R27], R56 ;  /* 0x000000381b007388 */ /* 0x0083e20000000c00 */
[----:B------:R-:W-:-:S03]  /*0d80*/  NOP ;  /* 0x0000000000007918 */ /* 0x000fc60000000000 */
[----:B------:R-:W3:Y:S01]  /*0d90*/  LDS.128 R20, [R27] ;  /* 0x000000001b147984 */ /* 0x000ee20000000c00 */
[----:B-1----:R-:W-:Y:S02]  /*0da0*/  HADD2.F32 R56, -RZ, R9.H0_H0 ;  /* 0x20000009ff387230 */ /* 0x002fe40000004100 */
[----:B------:R-:W-:Y:S01]  /*0db0*/  FADD.FTZ R9, -R93, 1 ;  /* 0x3f8000005d097421 */ /* 0x000fe20000010100 */
[----:B------:R-:W-:Y:S02]  /*0dc0*/  HADD2.F32 R59, -RZ, R11.H0_H0 ;  /* 0x2000000bff3b7230 */ /* 0x000fe40000004100 */
[--C-:B------:R-:W-:Y:S02]  /*0dd0*/  HADD2.F32 R57, -RZ, R10.reuse.H0_H0 ;  /* 0x2000000aff397230 */ /* 0x100fe40000004100 */
[C---:B------:R-:W-:Y:S01]  /*0de0*/  FFMA.FTZ R11, R62.reuse, R9, 1 ;  /* 0x3f8000003e0b7423 */ /* 0x040fe20000010009 */
[----:B------:R-:W-:Y:S02]  /*0df0*/  HADD2.F32 R58, -RZ, R10.H1_H1 ;  /* 0x3000000aff3a7230 */ /* 0x000fe40000004100 */
[----:B------:R-:W-:Y:S01]  /*0e00*/  FMUL.FTZ R62, R62, R93 ;  /* 0x0000005d3e3e7220 */ /* 0x000fe20000410000 */
[----:B---3--:R-:W-:-:S02]  /*0e10*/  HADD2.F32 R73, -RZ, R20.H1_H1 ;  /* 0x30000014ff497230 */ /* 0x008fc40000004100 */
[--C-:B------:R-:W-:Y:S02]  /*0e20*/  HADD2.F32 R75, -RZ, R21.reuse.H0_H0 ;  /* 0x20000015ff4b7230 */ /* 0x100fe40000004100 */
[----:B------:R-:W-:Y:S02]  /*0e30*/  HADD2.F32 R71, -RZ, R20.H0_H0 ;  /* 0x20000014ff477230 */ /* 0x000fe40000004100 */
[----:B------:R-:W-:Y:S01]  /*0e40*/  FMUL.FTZ R9, R68, R73 ;  /* 0x0000004944097220 */ /* 0x000fe20000410000 */
[----:B------:R-:W-:Y:S02]  /*0e50*/  HADD2.F32 R72, -RZ, R21.H1_H1 ;  /* 0x30000015ff487230 */ /* 0x000fe40000004100 */
[----:B------:R-:W-:Y:S01]  /*0e60*/  FMUL.FTZ R10, R56, R75 ;  /* 0x0000004b380a7220 */ /* 0x000fe20000410000 */
[--C-:B------:R-:W-:Y:S02]  /*0e70*/  HADD2.F32 R74, -RZ, R22.reuse.H0_H0 ;  /* 0x20000016ff4a7230 */ /* 0x100fe40000004100 */
[----:B------:R-:W-:Y:S01]  /*0e80*/  FMUL.FTZ R9, R80, R9 ;  /* 0x0000000950097220 */ /* 0x000fe20000410000 */
[----:B------:R-:W-:Y:S01]  /*0e90*/  FMUL.FTZ R2, R70, R71 ;  /* 0x0000004746027220 */ /* 0x000fe20000410000 */
[----:B------:R-:W-:Y:S01]  /*0ea0*/  FMUL.FTZ R10, R93, R10 ;  /* 0x0000000a5d0a7220 */ /* 0x000fe20000410000 */
[----:B------:R-:W-:-:S02]  /*0eb0*/  HADD2.F32 R77, -RZ, R22.H1_H1 ;  /* 0x30000016ff4d7230 */ /* 0x000fc40000004100 */
[----:B------:R-:W-:Y:S01]  /*0ec0*/  FMUL.FTZ R9, R9, R8 ;  /* 0x0000000809097220 */ /* 0x000fe20000410000 */
[--C-:B------:R-:W-:Y:S02]  /*0ed0*/  HADD2.F32 R76, -RZ, R23.reuse.H0_H0 ;  /* 0x20000017ff4c7230 */ /* 0x100fe40000004100 */
        /* <DEDUP_REMOVED lines=8> */
[----:B------:R-:W-:Y:S01]  /*0f60*/  FFMA.FTZ R20, R63, R8, 1 ;  /* 0x3f8000003f147423 */ /* 0x000fe20000010008 */
[----:B0-----:R-:W-:Y:S01]  /*0f70*/  FFMA.FTZ R24, R60, R11, 1 ;  /* 0x3f8000003c187423 */ /* 0x001fe2000001000b */
[----:B------:R-:W-:Y:S01]  /*0f80*/  FFMA.FTZ R46, R65, R22, 1 ;  /* 0x3f800000412e7423 */ /* 0x000fe20000010016 */
[----:B--2---:R-:W-:Y:S01]  /*0f90*/  FADD.FTZ R3, -R97, 1 ;  /* 0x3f80000061037421 */ /* 0x004fe20000010100 */
[----:B------:R-:W-:Y:S01]  /*0fa0*/  FMUL.FTZ R8, R57, R74 ;  /* 0x0000004a39087220 */ /* 0x000fe20000410000 */
        /* <DEDUP_REMOVED lines=15> */
[----:B------:R-:W-:Y:S01]  /*10a0*/  F2FP.F16.F32.PACK_AB R20, R9, R2 ;  /* 0x000000020914723e */ /* 0x000fe200000000ff */
[----:B------:R-:W-:Y:S01]  /*10b0*/  FMUL.FTZ R97, R0, R97 ;  /* 0x0000006100617220 */ /* 0x000fe20000410000 */
[----:B------:R-:W-:-:S05]  /*10c0*/  F2FP.F16.F32.PACK_AB R21, R21, R10 ;  /* 0x0000000a1515723e */ /* 0x000fca00000000ff */
[----:B------:R-:W-:Y:S01]  /*10d0*/  BAR.SYNC.DEFER_BLOCKING 0x0 ;  /* 0x0000000000007b1d */ /* 0x000fe20000010000 */
[----:B------:R-:W-:Y:S01]  /*10e0*/  F2FP.F16.F32.PACK_AB R22, R22, R3 ;  /* 0x000000031616723e */ /* 0x000fe200000000ff */
[----:B------:R-:W-:Y:S01]  /*10f0*/  FMUL.FTZ R63, R63, R82 ;  /* 0x000000523f3f7220 */ /* 0x000fe20000410000 */
[----:B------:R-:W-:Y:S01]  /*1100*/  F2FP.F16.F32.PACK_AB R23, R46, R23 ;  /* 0x000000172e17723e */ /* 0x000fe200000000ff */
[----:B------:R-:W-:Y:S01]  /*1110*/  FMUL.FTZ R60, R60, R99 ;  /* 0x000000633c3c7220 */ /* 0x000fe20000410000 */
[----:B------:R-:W-:-:S03]  /*1120*/  FMUL.FTZ R65, R65, R84 ;  /* 0x0000005441417220 */ /* 0x000fc60000410000 */
[----:B------:R-:W1:Y:S01]  /*1130*/  LDC.64 R2, c[0x0][0x558] ;  /* 0x00015600ff027b82 */ /* 0x000e620000000a00 */
[----:B------:R-:W-:Y:S02]  /*1140*/  HADD2.F32 R46, -RZ, R52.H0_H0 ;  /* 0x20000034ff2e7230 */ /* 0x000fe40000004100 */
        /* <DEDUP_REMOVED lines=8> */
[----:B0-----:R-:W-:Y:S01]  /*11d0*/  IMAD.WIDE.U32 R24, R18, UR18, R12 ;  /* 0x0000001212187c25 */ /* 0x001fe2000f8e000c */
[----:B------:R0:W-:Y:S01]  /*11e0*/  STS.128 [R27], R20 ;  /* 0x000000141b007388 */ /* 0x0001e20000000c00 */
[----:B------:R-:W-:-:S03]  /*11f0*/  NOP ;  /* 0x0000000000007918 */ /* 0x000fc60000000000 */
[----:B------:R-:W2:Y:S01]  /*1200*/  LDS.128 R8, [R27] ;  /* 0x000000001b087984 */ /* 0x000ea20000000c00 */
[----:B------:R-:W-:Y:S02]  /*1210*/  IMAD R25, R19, UR18, R25 ;  /* 0x0000001213197c24 */ /* 0x000fe4000f8e0219 */
[--C-:B0-----:R-:W-:Y:S02]  /*1220*/  HADD2.F32 R21, -RZ, R4.reuse.H0_H0 ;  /* 0x20000004ff157230 */ /* 0x101fe40000004100 */
[----:B------:R-:W-:Y:S01]  /*1230*/  FMUL.FTZ R20, R57, R97 ;  /* 0x0000006139147220 */ /* 0x000fe20000410000 */
[----:B------:R-:W-:Y:S02]  /*1240*/  HADD2.F32 R23, -RZ, R4.H1_H1 ;  /* 0x30000004ff177230 */ /* 0x000fe40000004100 */
[----:B------:R-:W-:Y:S01]  /*1250*/  FMUL.FTZ R22, R59, R60 ;  /* 0x0000003c3b167220 */ /* 0x000fe20000410000 */
[----:B------:R-:W-:-:S04]  /*1260*/  IMAD.WIDE.U32 R4, R49, UR6, R24 ;  /* 0x0000000631047c25 */ /* 0x000fc8000f8e0018 */
[----:B------:R-:W-:Y:S01]  /*1270*/  FMUL.FTZ R25, R68, R61 ;  /* 0x0000003d44197220 */ /* 0x000fe20000410000 */
[----:B------:R-:W-:Y:S01]  /*1280*/  IMAD R5, R49, UR7, R5 ;  /* 0x0000000731057c24 */ /* 0x000fe2000f8e0205 */
[----:B-1----:R-:W-:-:S04]  /*1290*/  LEA R2, P0, R4, R2, 0x1 ;  /* 0x0000000204027211 */ /* 0x002fc800078008ff */
[----:B------:R-:W-:-:S03]  /*12a0*/  LEA.HI.X R3, R4, R3, R5, 0x1, P0 ;  /* 0x0000000304037211 */ /* 0x000fc600000f0c05 */
[----:B------:R-:W-:-:S05]  /*12b0*/  IMAD.WIDE.U32 R2, R36, 0x10, R2 ;  /* 0x0000001024027825 */ /* 0x000fca00078e0002 */
        /* <DEDUP_REMOVED lines=16> */
[----:B------:R-:W1:Y:S04]  /*13c0*/  LDC.64 R56, c[0x0][0x438] ;  /* 0x00010e00ff387b82 */ /* 0x000e680000000a00 */
[----:B------:R-:W-:Y:S01]  /*13d0*/  STS.128 [R27], R8 ;  /* 0x000000081b007388 */ /* 0x000fe20000000c00 */
[----:B------:R-:W-:-:S03]  /*13e0*/  NOP ;  /* 0x0000000000007918 */ /* 0x000fc60000000000 */
[----:B------:R-:W2:Y:S01]  /*13f0*/  LDS.128 R4, [R27] ;  /* 0x000000001b047984 */ /* 0x000ea20000000c00 */
[----:B0-----:R-:W-:-:S04]  /*1400*/  IMAD.WIDE.U32 R2, R18, UR18, R12 ;  /* 0x0000001212027c25 */ /* 0x001fc8000f8e000c */
[----:B------:R-:W-:Y:S02]  /*1410*/  IMAD R3, R19, UR18, R3 ;  /* 0x0000001213037c24 */ /* 0x000fe4000f8e0203 */
[----:B-1----:R-:W-:-:S04]  /*1420*/  IMAD.WIDE.U32 R2, R49, R56, R2 ;  /* 0x0000003831027225 */ /* 0x002fc800078e0002 */
[----:B------:R-:W-:Y:S01]  /*1430*/  IMAD R3, R49, R57, R3 ;  /* 0x0000003931037224 */ /* 0x000fe200078e0203 */
[----:B------:R-:W-:-:S04]  /*1440*/  LEA R18, P0, R2, UR8, 0x1 ;  /* 0x0000000802127c11 */ /* 0x000fc8000f8008ff */
[----:B------:R-:W-:-:S03]  /*1450*/  LEA.HI.X R19, R2, UR9, R3, 0x1, P0 ;  /* 0x0000000902137c11 */ /* 0x000fc600080f0c03 */
[----:B------:R-:W-:-:S05]  /*1460*/  IMAD.WIDE.U32 R2, R36, 0x10, R18 ;  /* 0x0000001024027825 */ /* 0x000fca00078e0012 */
[----:B--2---:R1:W-:Y:S02]  /*1470*/  STG.E.128 desc[UR16][R2.64], R4 ;  /* 0x0000000402007986 */ /* 0x0043e4000c101d10 */
.L_x_16336:
[----:B01----:R-:W-:Y:S01]  /*1480*/  FFMA.FTZ R2, R0, R46, R39 ;  /* 0x0000002e00027223 */ /* 0x003fe20000010027 */
[----:B------:R-:W-:Y:S01]  /*1490*/  BAR.SYNC.DEFER_BLOCKING 0x0 ;  /* 0x0000000000007b1d */ /* 0x000fe20000010000 */
[----:B------:R-:W-:Y:S01]  /*14a0*/  UISETP.GE.AND UP0, UPT, UR4, 0x1, UPT ;  /* 0x000000010400788c */ /* 0x000fe2000bf06270 */
[----:B------:R-:W-:Y:S01]  /*14b0*/  CS2R R56, SRZ ;  /* 0x0000000000387805 */ /* 0x000fe2000001ff00 */
[----:B------:R-:W-:Y:S01]  /*14c0*/  FFMA.FTZ R2, R25, R50, R2 ;  /* 0x0000003219027223 */ /* 0x000fe20000010002 */
[----:B------:R-:W-:Y:S02]  /*14d0*/  CS2R R60, SRZ ;  /* 0x00000000003c7805 */ /* 0x000fe4000001ff00 */
        /* <DEDUP_REMOVED lines=22> */
[C---:B------:R-:W-:Y:S01]  /*1640*/  FMUL.FTZ R71, R90.reuse, R42 ;  /* 0x0000002a5a477220 */ /* 0x040fe20000410000 */
[----:B------:R-:W-:Y:S01]  /*1650*/  FFMA.FTZ R39, R90, R55, R3 ;  /* 0x000000375a277223 */ /* 0x000fe20000010003 */
[----:B------:R-:W-:Y:S06]  /*1660*/  BRA.U !UP0, `(.L_x_16337) ;  /* 0x0000003508207547 */ /* 0x000fec000b800000 */
        /* <DEDUP_REMOVED lines=12> */
[----:B------:R-:W-:Y:S01]  /*1730*/  LOP3.LUT R129, R12, 0x100, RZ, 0xc0, !PT ;  /* 0x000001000c817812 */ /* 0x000fe200078ec0ff */
[----:B------:R-:W-:Y:S01]  /*1740*/  FMUL.FTZ R92, R72, R46 ;  /* 0x0000002e485c7220 */ /* 0x000fe20000410000 */
[----:B------:R-:W-:Y:S01]  /*1750*/  IADD3 R91, PT, PT, R29, -0x2, RZ ;  /* 0xfffffffe1d5b7810 */ /* 0x000fe20007ffe0ff */
[----:B------:R-:W-:Y:S01]  /*1760*/  FMUL.FTZ R93, R73, R50 ;  /* 0x00000032495d7220 */ /* 0x000fe20000410000 */
[----:B------:R-:W-:Y:S01]  /*1770*/  FMUL.FTZ R94, R74, R48 ;  /* 0x000000304a5e7220 */ /* 0x000fe20000410000 */
[----:B------:R-:W2:Y:S01]  /*1780*/  LDC.64 R18, c[0x0][0x440] ;  /* 0x00011000ff127b82 */ /* 0x000ea20000000a00 */
[----:B------:R-:W-:Y:S01]  /*1790*/  FMUL.FTZ R95, R75, R52 ;  /* 0x000000344b5f7220 */ /* 0x000fe20000410000 */
[----:B------:R-:W-:Y:S01]  /*17a0*/  ISETP.EQ.AND P0, PT, R36, RZ, P0 ;  /* 0x000000ff2400720c */ /* 0x000fe20000702270 */
[----:B------:R-:W-:Y:S01]  /*17b0*/  FMUL.FTZ R96, R76, R51 ;  /* 0x000000334c607220 */ /* 0x000fe20000410000 */
[----:B------:R-:W-:Y:S01]  /*17c0*/  FMUL.FTZ R97, R77, R54 ;  /* 0x000000364d617220 */ /* 0x000fe20000410000 */
[----:B------:R-:W-:Y:S01]  /*17d0*/  FMUL.FTZ R98, R82, R53 ;  /* 0x0000003552627220 */ /* 0x000fe20000410000 */
[----:B------:R-:W-:Y:S01]  /*17e0*/  FMUL.FTZ R99, R84, R55 ;  /* 0x0000003754637220 */ /* 0x000fe20000410000 */
[----:B------:R-:W-:Y:S01]  /*17f0*/  MOV R56, RZ ;  /* 0x000000ff00387202 */ /* 0x000fe20000000f00 */
[----:B------:R-:W3:Y:S01]  /*1800*/  LDC.64 R20, c[0x0][0x3a8] ;  /* 0x0000ea00ff147b82 */ /* 0x000ee20000000a00 */
[----:B------:R-:W-:Y:S01]  /*1810*/  LOP3.LUT R100, R100, 0x100, RZ, 0xc0, !PT ;  /* 0x0000010064647812 */ /* 0x000fe200078ec0ff */
[----:B------:R-:W4:Y:S01]  /*1820*/  LDCU UR7, c[0x0][0x394] ;  /* 0x00007280ff0777ac */ /* 0x000f220008000800 */
[----:B------:R-:W0:Y:S01]  /*1830*/  LDCU UR8, c[0x0][0x38c] ;  /* 0x00007180ff0877ac */ /* 0x000e220008000800 */
[----:B------:R-:W-:-:S05]  /*1840*/  UMOV UR4, URZ ;  /* 0x000000ff00047c82 */ /* 0x000fca0008000000 */
.L_x_16355:
        /* <DEDUP_REMOVED lines=26> */
[----:B------:R-:W-:Y:S01]  /*19f0*/  FMUL.FTZ R24, R74, R23 ;  /* 0x000000174a187220 */ /* 0x000fe20000410000 */
[----:B----4-:R-:W-:Y:S01]  /*1a00*/  FMUL.RZ R25, R4, 0.15915493667125701904 ;  /* 0x3e22f98304197820 */ /* 0x010fe2000040c000 */
[----:B------:R-:W-:Y:S01]  /*1a10*/  FMUL.FTZ R4, R72, R5 ;  /* 0x0000000548047220 */ /* 0x000fe20000410000 */
[----:B------:R-:W-:Y:S01]  /*1a20*/  FMUL.RZ R101, R10, 0.15915493667125701904 ;  /* 0x3e22f9830a657820 */ /* 0x000fe2000040c000 */
[----:B------:R-:W-:Y:S01]  /*1a30*/  FMUL.FTZ R108, R77, R23 ;  /* 0x000000174d6c7220 */ /* 0x000fe20000410000 */
[----:B------:R-:W-:Y:S01]  /*1a40*/  FMUL.RZ R106, R24, 0.15915493667125701904 ;  /* 0x3e22f983186a7820 */ /* 0x000fe2000040c000 */
[----:B------:R0:W-:Y:S01]  /*1a50*/  MUFU.EX2 R6, R4 ;  /* 0x0000000400067308 */ /* 0x0001e20000000800 */
[-C--:B------:R-:W-:Y:S01]  /*1a60*/  FMUL.FTZ R10, R73, R5.reuse ;  /* 0x00000005490a7220 */ /* 0x080fe20000410000 */
[----:B------:R-:W-:Y:S01]  /*1a70*/  FMUL.RZ R114, R108, 0.15915493667125701904 ;  /* 0x3e22f9836c727820 */ /* 0x000fe2000040c000 */
[-C--:B------:R-:W-:Y:S01]  /*1a80*/  FMUL.FTZ R24, R74, R5.reuse ;  /* 0x000000054a187220 */ /* 0x080fe20000410000 */
[-C--:B------:R-:W-:Y:S01]  /*1a90*/  FMUL.FTZ R108, R77, R5.reuse ;  /* 0x000000054d6c7220 */ /* 0x080fe20000410000 */
[----:B------:R-:W-:-:S03]  /*1aa0*/  FMUL.FTZ R112, R84, R5 ;  /* 0x0000000554707220 */ /* 0x000fc60000410000 */
[----:B------:R-:W-:Y:S01]  /*1ab0*/  MUFU.SIN R107, R101 ;  /* 0x00000065006b7308 */ /* 0x000fe20000000400 */
[----:B0-----:R-:W-:-:S04]  /*1ac0*/  FMUL.FTZ R4, R75, R23 ;  /* 0x000000174b047220 */ /* 0x001fc80000410000 */
[----:B------:R-:W-:Y:S01]  /*1ad0*/  FMUL.RZ R109, R4, 0.15915493667125701904 ;  /* 0x3e22f983046d7820 */ /* 0x000fe2000040c000 */
[----:B------:R-:W-:Y:S02]  /*1ae0*/  FMUL.FTZ R4, R75, R5 ;  /* 0x000000054b047220 */ /* 0x000fe40000410000 */
[----:B------:R0:W-:Y:S08]  /*1af0*/  MUFU.COS R103, R101 ;  /* 0x0000006500677308 */ /* 0x0001f00000000000 */
[----:B------:R1:W-:Y:S01]  /*1b00*/  MUFU.EX2 R123, R4 ;  /* 0x00000004007b7308 */ /* 0x0003e20000000800 */
[----:B0-----:R-:W-:-:S04]  /*1b10*/  FMUL.FTZ R101, R76, R23 ;  /* 0x000000174c657220 */ /* 0x001fc80000410000 */
[----:B------:R-:W-:Y:S01]  /*1b20*/  FMUL.RZ R111, R101, 0.15915493667125701904 ;  /* 0x3e22f983656f7820 */ /* 0x000fe2000040c000 */
[-C--:B------:R-:W-:Y:S02]  /*1b30*/  FMUL.FTZ R101, R76, R5.reuse ;  /* 0x000000054c657220 */ /* 0x080fe40000410000 */
[----:B------:R-:W0:Y:S01]  /*1b40*/  MUFU.SIN R7, R25 ;  /* 0x0000001900077308 */ /* 0x000e220000000400 */
[C---:B-1----:R-:W-:Y:S01]  /*1b50*/  FMUL.FTZ R4, R82.reuse, R5 ;  /* 0x0000000552047220 */ /* 0x042fe20000410000 */
[----:B------:R-:W-:-:S04]  /*1b60*/  FMUL.FTZ R5, R82, R23 ;  /* 0x0000001752057220 */ /* 0x000fc80000410000 */
[----:B------:R-:W-:Y:S01]  /*1b70*/  FMUL.RZ R118, R5, 0.15915493667125701904 ;  /* 0x3e22f98305767820 */ /* 0x000fe2000040c000 */
[----:B------:R-:W-:Y:S01]  /*1b80*/  FMUL.FTZ R5, R84, R23 ;  /* 0x0000001754057220 */ /* 0x000fe20000410000 */
[----:B------:R-:W1:Y:S03]  /*1b90*/  MUFU.COS R11, R25 ;  /* 0x00000019000b7308 */ /* 0x000e660000000000 */
[----:B------:R-:W-:Y:S01]  /*1ba0*/  FMUL.RZ R120, R5, 0.15915493667125701904 ;  /* 0x3e22f98305787820 */ /* 0x000fe2000040c000 */
[----:B---3--:R-:W-:-:S04]  /*1bb0*/  FMUL.FTZ R5, R9, R3 ;  /* 0x0000000309057220 */ /* 0x008fc80000410000 */
[----:B------:R2:W-:Y:S08]  /*1bc0*/  MUFU.EX2 R110, R4 ;  /* 0x00000004006e7308 */ /* 0x0005f00000000800 */
[----:B------:R-:W-:Y:S01]  /*1bd0*/  MUFU.SIN R115, R106 ;  /* 0x0000006a00737308 */ /* 0x000fe20000000400 */
[C---:B--2---:R-:W-:Y:S01]  /*1be0*/  FMUL.FTZ R4, R8.reuse, R3 ;  /* 0x0000000308047220 */ /* 0x044fe20000410000 */
[-C--:B------:R-:W-:Y:S01]  /*1bf0*/  FFMA.FTZ R8, R8, R2.reuse, -R5 ;  /* 0x0000000208087223 */ /* 0x080fe20000010805 */
[----:B------:R-:W-:Y:S01]  /*1c00*/  IADD3 R3, PT, PT, R129, UR4, RZ ;  /* 0x0000000481037c10 */ /* 0x000fe2000fffe0ff */
[C---:B0-----:R-:W-:Y:S01]  /*1c10*/  FMUL.FTZ R5, R6.reuse, R7 ;  /* 0x0000000706057220 */ /* 0x041fe20000410000 */
[----:B------:R-:W-:Y:S01]  /*1c20*/  FFMA.FTZ R2, R9, R2, R4 ;  /* 0x0000000209027223 */ /* 0x000fe20000010004 */
[----:B------:R-:W-:Y:S01]  /*1c30*/  P2R R4, PR, RZ, 0x8 ;  /* 0x00000008ff047803 */ /* 0x000fe20000000000 */
[----:B-1----:R-:W-:Y:S01]  /*1c40*/  FMUL.FTZ R4, R6, R11 ;  /* 0x0000000b06047220 */ /* 0x002fe20000410000 */
[----:B------:R-:W-:Y:S01]  /*1c50*/  MUFU.COS R25, R106 ;  /* 0x0000006a00197308 */ /* 0x000fe20000000000 */
[----:B------:R-:W-:Y:S01]  /*1c60*/  SEL R3, R3, R28, !P3 ;  /* 0x0000001c03037207 */ /* 0x000fe20005800000 */
        /* <DEDUP_REMOVED lines=8> */
[----:B------:R0:W-:Y:S01]  /*1cf0*/  STS.64 [R6+0x670], R4 ;  /* 0x0006700406007388 */ /* 0x0001e20000000a00 */
[-C--:B------:R-:W-:Y:S01]  /*1d00*/  FMUL.FTZ R133, R87, -R2.reuse ;  /* 0x8000000257857220 */ /* 0x080fe20000410000 */
[-C--:B------:R-:W-:Y:S01]  /*1d10*/  FMUL.FTZ R128, R88, -R2.reuse ;  /* 0x8000000258807220 */ /* 0x080fe20000410000 */
[----:B------:R-:W-:-:S03]  /*1d20*/  FMUL.FTZ R127, R89, -R2 ;  /* 0x80000002597f7220 */ /* 0x000fc60000410000 */
[----:B------:R-:W1:Y:S08]  /*1d30*/  MUFU.COS R124, R109 ;  /* 0x0000006d007c7308 */ /* 0x000e700000000000 */
[----:B------:R-:W-:Y:S08]  /*1d40*/  MUFU.SIN R106, R111 ;  /* 0x0000006f006a7308 */ /* 0x000ff00000000400 */
[----:B------:R-:W-:Y:S01]  /*1d50*/  MUFU.COS R122, R111 ;  /* 0x0000006f007a7308 */ /* 0x000fe20000000000 */
[C---:B-1----:R-:W-:Y:S01]  /*1d60*/  FMUL.FTZ R124, R123.reuse, R124 ;  /* 0x0000007c7b7c7220 */ /* 0x042fe20000410000 */
[----:B------:R-:W-:-:S06]  /*1d70*/  FMUL.FTZ R123, R123, R102 ;  /* 0x000000667b7b7220 */ /* 0x000fcc0000410000 */
[----:B------:R-:W1:Y:S08]  /*1d80*/  MUFU.EX2 R101, R101 ;  /* 0x0000006500657308 */ /* 0x000e700000000800 */
[----:B------:R-:W-:Y:S08]  /*1d90*/  MUFU.SIN R113, R114 ;  /* 0x0000007200717308 */ /* 0x000ff00000000400 */
[----:B------:R-:W-:Y:S01]  /*1da0*/  MUFU.COS R109, R114 ;  /* 0x00000072006d7308 */ /* 0x000fe20000000000 */
[C---:B-1----:R-:W-:Y:S01]  /*1db0*/  FMUL.FTZ R122, R101.reuse, R122 ;  /* 0x0000007a657a7220 */ /* 0x042fe20000410000 */
[----:B------:R-:W-:-:S06]  /*1dc0*/  FMUL.FTZ R121, R101, R106 ;  /* 0x0000006a65797220 */ /* 0x000fcc0000410000 */
[----:B------:R-:W1:Y:S08]  /*1dd0*/  MUFU.EX2 R108, R108 ;  /* 0x0000006c006c7308 */ /* 0x000e700000000800 */
[----:B------:R-:W-:Y:S08]  /*1de0*/  MUFU.EX2 R112, R112 ;  /* 0x0000007000707308 */ /* 0x000ff00000000800 */
[----:B------:R-:W2:Y:S01]  /*1df0*/  MUFU.SIN R111, R118 ;  /* 0x00000076006f7308 */ /* 0x000ea20000000400 */
[C---:B-1----:R-:W-:Y:S01]  /*1e00*/  FMUL.FTZ R114, R108.reuse, R109 ;  /* 0x0000006d6c727220 */ /* 0x042fe20000410000 */
[----:B------:R-:W-:Y:S01]  /*1e10*/  FMUL.FTZ R113, R108, R113 ;  /* 0x000000716c717220 */ /* 0x000fe20000410000 */
[----:B------:R-:W-:-:S05]  /*1e20*/  FMUL.FTZ R109, R0, -R2 ;  /* 0x80000002006d7220 */ /* 0x000fca0000410000 */
[----:B------:R1:W3:Y:S08]  /*1e30*/  MUFU.COS R117, R118 ;  /* 0x0000007600757308 */ /* 0x0002f00000000000 */
[----:B------:R-:W5:Y:S01]  /*1e40*/  MUFU.SIN R119, R120 ;  /* 0x0000007800777308 */ /* 0x000f620000000400 */
[----:B--2---:R-:W-:Y:S01]  /*1e50*/  FMUL.FTZ R101, R110, R111 ;  /* 0x0000006f6e657220 */ /* 0x004fe20000410000 */
[----:B------:R-:W-:Y:S01]  /*1e60*/  FMUL.FTZ R111, R83, R8 ;  /* 0x00000008536f7220 */ /* 0x000fe20000410000 */
[----:B-1----:R-:W-:-:S05]  /*1e70*/  FMUL.FTZ R118, R85, -R2 ;  /* 0x8000000255767220 */ /* 0x002fca0000410000 */
[----:B------:R1:W2:Y:S01]  /*1e80*/  MUFU.COS R9, R120 ;  /* 0x0000007800097308 */ /* 0x0002a20000000000 */
[----:B---3--:R-:W-:Y:S01]  /*1e90*/  FMUL.FTZ R102, R110, R117 ;  /* 0x000000756e667220 */ /* 0x008fe20000410000 */
[----:B------:R-:W-:-:S06]  /*1ea0*/  FMUL.FTZ R117, R90, -R2 ;  /* 0x800000025a757220 */ /* 0x000fcc0000410000 */
[----:B------:R-:W3:Y:S01]  /*1eb0*/  MUFU.EX2 R10, R10 ;  /* 0x0000000a000a7308 */ /* 0x000ee20000000800 */
[----:B-----5:R-:W-:Y:S01]  /*1ec0*/  FMUL.FTZ R108, R112, R119 ;  /* 0x00000077706c7220 */ /* 0x020fe20000410000 */
[-C--:B-1----:R-:W-:Y:S01]  /*1ed0*/  FMUL.FTZ R120, R85, R8.reuse ;  /* 0x0000000855787220 */ /* 0x082fe20000410000 */
[----:B------:R-:W-:-:S05]  /*1ee0*/  FMUL.FTZ R119, R90, R8 ;  /* 0x000000085a777220 */ /* 0x000fca0000410000 */
[----:B------:R-:W1:Y:S01]  /*1ef0*/  MUFU.EX2 R24, R24 ;  /* 0x0000001800187308 */ /* 0x000e620000000800 */
[----:B--2---:R-:W-:Y:S01]  /*1f00*/  FMUL.FTZ R106, R112, R9 ;  /* 0x00000009706a7220 */ /* 0x004fe20000410000 */
[----:B------:R-:W-:Y:S01]  /*1f10*/  FMUL.FTZ R112, R83, -R2 ;  /* 0x8000000253707220 */ /* 0x000fe20000410000 */
[C---:B---3--:R-:W-:Y:S01]  /*1f20*/  FMUL.FTZ R103, R10.reuse, R103 ;  /* 0x000000670a677220 */ /* 0x048fe20000410000 */
[----:B------:R-:W-:Y:S01]  /*1f30*/  FMUL.FTZ R107, R10, R107 ;  /* 0x0000006b0a6b7220 */ /* 0x000fe20000410000 */
[C---:B-1----:R-:W-:Y:S01]  /*1f40*/  FMUL.FTZ R116, R24.reuse, R25 ;  /* 0x0000001918747220 */ /* 0x042fe20000410000 */
[----:B------:R-:W-:Y:S01]  /*1f50*/  FMUL.FTZ R115, R24, R115 ;  /* 0x0000007318737220 */ /* 0x000fe20000410000 */
        /* <DEDUP_REMOVED lines=10> */
.L_x_16339:
[----:B------:R0:W1:Y:S02]  /*2000*/  LDS.64 R6, [R104+0x1678] ;  /* 0x0016780068067984 */ /* 0x0000640000000a00 */
.L_x_16340:
[----:B----4-:R-:W-:Y:S05]  /*2010*/  BSYNC.RECONVERGENT B0 ;  /* 0x0000000000007941 */ /* 0x010fea0003800200 */
.L_x_16338:
        /* <DEDUP_REMOVED lines=16> */
[C---:B------:R-:W-:Y:S01]  /*2120*/  FMUL.FTZ R11, R115.reuse, R10 ;  /* 0x0000000a730b7220 */ /* 0x040fe20000410000 */
[-C--:B------:R-:W-:Y:S01]  /*2130*/  FMUL.FTZ R137, R115, R2.reuse ;  /* 0x0000000273897220 */ /* 0x080fe20000410000 */
[C---:B------:R-:W-:Y:S02]  /*2140*/  ISETP.GT.U32.AND P2, PT, R105.reuse, 0x1b, PT ;  /* 0x0000001b6900780c */ /* 0x040fe40003f44070 */
[C---:B------:R-:W-:Y:S01]  /*2150*/  FFMA.FTZ R11, R116.reuse, R2, -R11 ;  /* 0x00000002740b7223 */ /* 0x040fe2000001080b */
[----:B------:R-:W-:Y:S01]  /*2160*/  FFMA.FTZ R137, R116, R10, R137 ;  /* 0x0000000a74897223 */ /* 0x000fe20000010089 */
[----:B------:R-:W-:Y:S02]  /*2170*/  ISETP.GT.U32.AND P3, PT, R105, 0x17, PT ;  /* 0x000000176900780c */ /* 0x000fe40003f64070 */
[----:B------:R-:W-:Y:S01]  /*2180*/  FADD.FTZ R11, R94, R11 ;  /* 0x0000000b5e0b7221 */ /* 0x000fe20000010000 */
[----:B------:R-:W-:Y:S01]  /*2190*/  FADD.FTZ R137, RZ, R137 ;  /* 0x00000089ff897221 */ /* 0x000fe20000010000 */
[----:B------:R-:W-:-:S02]  /*21a0*/  ISETP.NE.OR P4, PT, R36, RZ, P4 ;  /* 0x000000ff2400720c */ /* 0x000fc40002785670 */
[C---:B--2---:R-:W-:Y:S01]  /*21b0*/  FMUL.FTZ R9, R123.reuse, R11 ;  /* 0x0000000b7b097220 */ /* 0x044fe20000410000 */
[-C--:B------:R-:W-:Y:S01]  /*21c0*/  FMUL.FTZ R2, R123, R137.reuse ;  /* 0x000000897b027220 */ /* 0x080fe20000410000 */
[----:B------:R-:W-:Y:S02]  /*21d0*/  ISETP.GT.U32.AND P5, PT, R105, 0xf, PT ;  /* 0x0000000f6900780c */ /* 0x000fe40003fa4070 */
[C---:B------:R-:W-:Y:S01]  /*21e0*/  FFMA.FTZ R9, R124.reuse, R137, R9 ;  /* 0x000000897c097223 */ /* 0x040fe20000010009 */
[----:B------:R-:W-:Y:S01]  /*21f0*/  FFMA.FTZ R8, R124, R11, -R2 ;  /* 0x0000000b7c087223 */ /* 0x000fe20000010802 */
[CC--:B------:R-:W-:Y:S02]  /*2200*/  FMUL.FTZ R2, R4.reuse, R107.reuse ;  /* 0x0000006b04027220 */ /* 0x0c0fe40000410000 */
[----:B------:R-:W-:Y:S01]  /*2210*/  FADD.FTZ R10, RZ, R9 ;  /* 0x00000009ff0a7221 */ /* 0x000fe20000010000 */
[----:B------:R-:W-:Y:S01]  /*2220*/  FADD.FTZ R8, R95, R8 ;  /* 0x000000085f087221 */ /* 0x000fe20000010000 */
[C---:B------:R-:W-:Y:S01]  /*2230*/  FMUL.FTZ R9, R5.reuse, R107 ;  /* 0x0000006b05097220 */ /* 0x040fe20000410000 */
[-C--:B------:R-:W-:Y:S01]  /*2240*/  FFMA.FTZ R2, R5, R103.reuse, R2 ;  /* 0x0000006705027223 */ /* 0x080fe20000010002 */
        /* <DEDUP_REMOVED lines=20> */
[----:B------:R-:W-:Y:S01]  /*2390*/  FADD.FTZ R143, RZ, R143 ;  /* 0x0000008fff8f7221 */ /* 0x000fe20000010000 */
[----:B------:R-:W-:Y:S01]  /*23a0*/  FADD.FTZ R10, R97, R10 ;  /* 0x0000000a610a7221 */ /* 0x000fe20000010000 */
        /* <DEDUP_REMOVED lines=8> */
[-C--:B------:R-:W-:Y:S01]  /*2430*/  FMUL.FTZ R2, R113, R8.reuse ;  /* 0x0000000871027220 */ /* 0x080fe20000410000 */
[----:B------:R-:W-:Y:S01]  /*2440*/  FFMA.FTZ R9, R114, R8, R9 ;  /* 0x0000000872097223 */ /* 0x000fe20000010009 */
[----:B------:R-:W-:Y:S01]  /*2450*/  FADD.FTZ R137, R98, R137 ;  /* 0x0000008962897221 */ /* 0x000fe20000010000 */
[----:B------:R-:W-:Y:S01]  /*2460*/  FADD.FTZ R139, RZ, R110 ;  /* 0x0000006eff8b7221 */ /* 0x000fe20000010000 */
[----:B------:R-:W-:Y:S01]  /*2470*/  FFMA.FTZ R2, R114, R11, -R2 ;  /* 0x0000000b72027223 */ /* 0x000fe20000010802 */
        /* <DEDUP_REMOVED lines=10> */
[----:B------:R-:W-:-:S02]  /*2520*/  FADD.FTZ R130, R99, R10 ;  /* 0x0000000a63827221 */ /* 0x000fc40000010000 */
        /* <DEDUP_REMOVED lines=12> */
[CC--:B0-----:R-:W-:Y:S01]  /*25f0*/  FMUL.FTZ R9, R137.reuse, R8.reuse ;  /* 0x0000000889097220 */ /* 0x0c1fe20000410000 */
        /* <DEDUP_REMOVED lines=13> */
[----:B-1----:R-:W-:Y:S02]  /*26d0*/  FMUL.FTZ R9, R108, R7 ;  /* 0x000000076c097220 */ /* 0x002fe40000410000 */
[----:B------:R-:W-:Y:S01]  /*26e0*/  @P1 FADD.FTZ R126, R126, R143 ;  /* 0x0000008f7e7e1221 */ /* 0x000fe20000010000 */
[-C--:B---3--:R-:W-:Y:S01]  /*26f0*/  FMUL.FTZ R11, R134, R8.reuse ;  /* 0x00000008860b7220 */ /* 0x088fe20000410000 */
[----:B------:R-:W-:Y:S01]  /*2700*/  @P1 FADD.FTZ R130, R130, R141 ;  /* 0x0000008d82821221 */ /* 0x000fe20000010000 */
[C---:B------:R-:W-:Y:S01]  /*2710*/  FMUL.FTZ R139, R137.reuse, R8 ;  /* 0x00000008898b7220 */ /* 0x040fe20000410000 */
[----:B------:R-:W-:Y:S01]  /*2720*/  FMUL.FTZ R8, R108, R119 ;  /* 0x000000776c087220 */ /* 0x000fe20000410000 */
[----:B------:R-:W0:Y:S01]  /*2730*/  SHFL.UP PT, R10, R126, 0x4, RZ ;  /* 0x048000007e0a7989 */ /* 0x000e2200000e00ff */
[----:B-----5:R-:W-:Y:S01]  /*2740*/  @P1 FFMA.FTZ R137, R137, R2, -R11 ;  /* 0x0000000289891223 */ /* 0x020fe2000001080b */
[----:B------:R-:W-:Y:S01]  /*2750*/  FFMA.FTZ R11, R106, R6, -R9 ;  /* 0x000000066a0b7223 */ /* 0x000fe20000010809 */
[----:B------:R-:W-:Y:S01]  /*2760*/  @P1 FFMA.FTZ R134, R134, R2, R139 ;  /* 0x0000000286861223 */ /* 0x000fe2000001008b */
[----:B------:R-:W1:Y:S01]  /*2770*/  SHFL.UP PT, R9, R130, 0x4, RZ ;  /* 0x0480000082097989 */ /* 0x000e6200000e00ff */
[-C--:B------:R-:W-:Y:S01]  /*2780*/  FMUL.FTZ R2, R108, R117.reuse ;  /* 0x000000756c027220 */ /* 0x080fe20000410000 */
[C---:B------:R-:W-:Y:S01]  /*2790*/  FFMA.FTZ R8, R106.reuse, R117, -R8 ;  /* 0x000000756a087223 */ /* 0x040fe20000010808 */
[C---:B------:R-:W-:Y:S01]  /*27a0*/  FMUL.FTZ R139, R106.reuse, R7 ;  /* 0x000000076a8b7220 */ /* 0x040fe20000410000 */
[----:B------:R-:W-:Y:S01]  /*27b0*/  FMUL.FTZ R141, R101, R11 ;  /* 0x0000000b658d7220 */ /* 0x000fe20000410000 */
[----:B------:R-:W-:Y:S01]  /*27c0*/  FFMA.FTZ R2, R106, R119, R2 ;  /* 0x000000776a027223 */ /* 0x000fe20000010002 */
[----:B------:R-:W-:Y:S01]  /*27d0*/  FADD.FTZ R138, R127, R8 ;  /* 0x000000087f8a7221 */ /* 0x000fe20000010000 */
[----:B------:R-:W-:Y:S01]  /*27e0*/  FFMA.FTZ R139, -R108, R6, -R139 ;  /* 0x000000066c8b7223 */ /* 0x000fe2000001098b */
[----:B------:R-:W2:Y:S01]  /*27f0*/  SHFL.UP PT, R8, R134, 0x4, RZ ;  /* 0x0480000086087989 */ /* 0x000ea200000e00ff */
[----:B------:R-:W-:Y:S01]  /*2800*/  FADD.FTZ R110, R125, R2 ;  /* 0x000000027d6e7221 */ /* 0x000fe20000010000 */
[----:B------:R-:W-:Y:S01]  /*2810*/  ISETP.GE.AND P1, PT, R44, 0x4, PT ;  /* 0x000000042c00780c */ /* 0x000fe20003f26270 */
[CC--:B------:R-:W-:Y:S01]  /*2820*/  FMUL.FTZ R140, R101.reuse, R139.reuse ;  /* 0x0000008b658c7220 */ /* 0x0c0fe20000410000 */
[----:B------:R-:W3:Y:S01]  /*2830*/  SHFL.UP PT, R2, R137, 0x4, RZ ;  /* 0x0480000089027989 */ /* 0x000ee200000e00ff */
[C---:B------:R-:W-:Y:S01]  /*2840*/  FFMA.FTZ R141, R102.reuse, R139, -R141 ;  /* 0x0000008b668d7223 */ /* 0x040fe2000001088d */
[C---:B------:R-:W-:Y:S01]  /*2850*/  FMUL.FTZ R143, R101.reuse, R110 ;  /* 0x0000006e658f7220 */ /* 0x040fe20000410000 */
[-C--:B------:R-:W-:Y:S01]  /*2860*/  FMUL.FTZ R139, R101, R138.reuse ;  /* 0x0000008a658b7220 */ /* 0x080fe20000410000 */
[C---:B------:R-:W-:Y:S01]  /*2870*/  FFMA.FTZ R140, R102.reuse, R11, R140 ;  /* 0x0000000b668c7223 */ /* 0x040fe2000001008c */
[CC--:B------:R-:W-:Y:S01]  /*2880*/  FMUL.FTZ R11, R113.reuse, R141.reuse ;  /* 0x0000008d710b7220 */ /* 0x0c0fe20000410000 */
[C---:B------:R-:W-:Y:S01]  /*2890*/  FFMA.FTZ R143, R102.reuse, R138, -R143 ;  /* 0x0000008a668f7223 */ /* 0x040fe2000001088f */
[----:B------:R-:W-:Y:S01]  /*28a0*/  FFMA.FTZ R110, R102, R110, R139 ;  /* 0x0000006e666e7223 */ /* 0x000fe2000001008b */
[-C--:B------:R-:W-:Y:S01]  /*28b0*/  FMUL.FTZ R139, R113, R140.reuse ;  /* 0x0000008c718b7220 */ /* 0x080fe20000410000 */
[----:B------:R-:W-:Y:S01]  /*28c0*/  FFMA.FTZ R138, R114, R140, R11 ;  /* 0x0000008c728a7223 */ /* 0x000fe2000001000b */
[CC--:B0-----:R-:W-:Y:S01]  /*28d0*/  FMUL.FTZ R11, R137.reuse, R10.reuse ;  /* 0x0000000a890b7220 */ /* 0x0c1fe20000410000 */
[----:B------:R-:W-:Y:S01]  /*28e0*/  FMUL.FTZ R10, R134, R10 ;  /* 0x0000000a860a7220 */ /* 0x000fe20000410000 */
[----:B------:R-:W-:Y:S01]  /*28f0*/  FFMA.FTZ R141, R114, R141, -R139 ;  /* 0x0000008d728d7223 */ /* 0x000fe2000001088b */
[----:B------:R-:W-:Y:S01]  /*2900*/  FADD.FTZ R143, R128, R143 ;  /* 0x0000008f808f7221 */ /* 0x000fe20000010000 */
[-C--:B-1----:R-:W-:Y:S01]  /*2910*/  FFMA.FTZ R139, R134, R9.reuse, R11 ;  /* 0x00000009868b7223 */ /* 0x082fe2000001000b */
[----:B------:R-:W-:Y:S01]  /*2920*/  FFMA.FTZ R11, R137, R9, -R10 ;  /* 0x00000009890b7223 */ /* 0x000fe2000001080a */
[----:B------:R-:W-:Y:S01]  /*2930*/  FADD.FTZ R110, R131, R110 ;  /* 0x0000006e836e7221 */ /* 0x000fe20000010000 */
[-C--:B------:R-:W-:Y:S01]  /*2940*/  FMUL.FTZ R145, R113, R143.reuse ;  /* 0x0000008f71917220 */ /* 0x080fe20000410000 */
[----:B------:R-:W-:Y:S01]  /*2950*/  @P1 FADD.FTZ R126, R126, R139 ;  /* 0x0000008b7e7e1221 */ /* 0x000fe20000010000 */
[----:B------:R-:W-:Y:S01]  /*2960*/  @P1 FADD.FTZ R130, R130, R11 ;  /* 0x0000000b82821221 */ /* 0x000fe20000010000 */
[-C--:B--2---:R-:W-:Y:S01]  /*2970*/  FMUL.FTZ R9, R137, R8.reuse ;  /* 0x0000000889097220 */ /* 0x084fe20000410000 */
[----:B------:R-:W-:Y:S01]  /*2980*/  FMUL.FTZ R8, R134, R8 ;  /* 0x0000000886087220 */ /* 0x000fe20000410000 */
[----:B------:R-:W-:Y:S01]  /*2990*/  FFMA.FTZ R145, R114, R110, R145 ;  /* 0x0000006e72917223 */ /* 0x000fe20000010091 */
[----:B------:R-:W0:Y:S01]  /*29a0*/  SHFL.UP PT, R10, R126, 0x8, RZ ;  /* 0x050000007e0a7989 */ /* 0x000e2200000e00ff */
[----:B---3--:R-:W-:Y:S01]  /*29b0*/  @P1 FFMA.FTZ R134, R134, R2, R9 ;  /* 0x0000000286861223 */ /* 0x008fe20000010009 */
[----:B------:R-:W-:Y:S01]  /*29c0*/  FMUL.FTZ R147, R113, R110 ;  /* 0x0000006e71937220 */ /* 0x000fe20000410000 */
[----:B------:R-:W-:Y:S01]  /*29d0*/  @P1 FFMA.FTZ R137, R137, R2, -R8 ;  /* 0x0000000289891223 */ /* 0x000fe20000010808 */
[----:B------:R-:W1:Y:S01]  /*29e0*/  SHFL.UP PT, R9, R130, 0x8, RZ ;  /* 0x0500000082097989 */ /* 0x000e6200000e00ff */
[----:B------:R-:W-:Y:S01]  /*29f0*/  FADD.FTZ R145, R132, R145 ;  /* 0x0000009184917221 */ /* 0x000fe20000010000 */
[----:B------:R-:W-:Y:S01]  /*2a00*/  FFMA.FTZ R110, R114, R143, -R147 ;  /* 0x0000008f726e7223 */ /* 0x000fe20000010893 */
[C---:B------:R-:W-:Y:S01]  /*2a10*/  FMUL.FTZ R140, R121.reuse, R138 ;  /* 0x0000008a798c7220 */ /* 0x040fe20000410000 */
[----:B------:R-:W2:Y:S01]  /*2a20*/  SHFL.UP PT, R8, R134, 0x8, RZ ;  /* 0x0500000086087989 */ /* 0x000ea200000e00ff */
[----:B------:R-:W-:Y:S01]  /*2a30*/  FMUL.FTZ R139, R121, R145 ;  /* 0x00000091798b7220 */ /* 0x000fe20000410000 */
[----:B------:R-:W-:Y:S01]  /*2a40*/  FADD.FTZ R110, R133, R110 ;  /* 0x0000006e856e7221 */ /* 0x000fe20000010000 */
[CC--:B------:R-:W-:Y:S01]  /*2a50*/  FMUL.FTZ R11, R121.reuse, R141.reuse ;  /* 0x0000008d790b7220 */ /* 0x0c0fe20000410000 */
[----:B------:R-:W3:Y:S01]  /*2a60*/  SHFL.UP PT, R2, R137, 0x8, RZ ;  /* 0x0500000089027989 */ /* 0x000ee200000e00ff */
[C---:B------:R-:W-:Y:S01]  /*2a70*/  FFMA.FTZ R140, R122.reuse, R141, -R140 ;  /* 0x0000008d7a8c7223 */ /* 0x040fe2000001088c */
[-C--:B------:R-:W-:Y:S01]  /*2a80*/  FMUL.FTZ R142, R121, R110.reuse ;  /* 0x0000006e798e7220 */ /* 0x080fe20000410000 */
[C---:B------:R-:W-:Y:S01]  /*2a90*/  FFMA.FTZ R139, R122.reuse, R110, -R139 ;  /* 0x0000006e7a8b7223 */ /* 0x040fe2000001088b */
[C---:B------:R-:W-:Y:S01]  /*2aa0*/  FFMA.FTZ R11, R122.reuse, R138, R11 ;  /* 0x0000008a7a0b7223 */ /* 0x040fe2000001000b */
[----:B------:R-:W-:Y:S01]  /*2ab0*/  FMUL.FTZ R141, R123, R140 ;  /* 0x0000008c7b8d7220 */ /* 0x000fe20000410000 */
[----:B------:R-:W-:Y:S01]  /*2ac0*/  FFMA.FTZ R142, R122, R145, R142 ;  /* 0x000000917a8e7223 */ /* 0x000fe2000001008e */
[----:B------:R-:W-:Y:S01]  /*2ad0*/  ISETP.GE.AND P1, PT, R44, 0x8, PT ;  /* 0x000000082c00780c */ /* 0x000fe20003f26270 */
[----:B------:R-:W-:Y:S01]  /*2ae0*/  FADD.FTZ R139, R136, R139 ;  /* 0x0000008b888b7221 */ /* 0x000fe20000010000 */
[-C--:B------:R-:W-:Y:S01]  /*2af0*/  FFMA.FTZ R110, R124, R11.reuse, R141 ;  /* 0x0000000b7c6e7223 */ /* 0x080fe2000001008d */
[----:B------:R-:W-:Y:S01]  /*2b00*/  FADD.FTZ R142, R135, R142 ;  /* 0x0000008e878e7221 */ /* 0x000fe20000010000 */
[C---:B------:R-:W-:Y:S01]  /*2b10*/  FMUL.FTZ R143, R123.reuse, R11 ;  /* 0x0000000b7b8f7220 */ /* 0x040fe20000410000 */
[----:B------:R-:W-:Y:S01]  /*2b20*/  FMUL.FTZ R141, R123, R139 ;  /* 0x0000008b7b8d7220 */ /* 0x000fe20000410000 */
[----:B0-----:R-:W-:Y:S01]  /*2b30*/  FMUL.FTZ R11, R137, R10 ;  /* 0x0000000a890b7220 */ /* 0x001fe20000410000 */
[----:B------:R-:W-:Y:S01]  /*2b40*/  FMUL.FTZ R138, R123, R142 ;  /* 0x0000008e7b8a7220 */ /* 0x000fe20000410000 */
[----:B------:R-:W-:Y:S01]  /*2b50*/  FMUL.FTZ R10, R134, R10 ;  /* 0x0000000a860a7220 */ /* 0x000fe20000410000 */
[----:B------:R-:W-:Y:S01]  /*2b60*/  FFMA.FTZ R145, R124, R142, R141 ;  /* 0x0000008e7c917223 */ /* 0x000fe2000001008d */
[----:B-1----:R-:W-:Y:S01]  /*2b70*/  FFMA.FTZ R141, R134, R9, R11 ;  /* 0x00000009868d7223 */ /* 0x002fe2000001000b */
[----:B------:R-:W-:Y:S01]  /*2b80*/  FFMA.FTZ R147, R124, R139, -R138 ;  /* 0x0000008b7c937223 */ /* 0x000fe2000001088a */
[C---:B------:R-:W-:Y:S01]  /*2b90*/  FFMA.FTZ R9, R137.reuse, R9, -R10 ;  /* 0x0000000989097223 */ /* 0x040fe2000001080a */
[-C--:B--2---:R-:W-:Y:S01]  /*2ba0*/  FMUL.FTZ R11, R134, R8.reuse ;  /* 0x00000008860b7220 */ /* 0x084fe20000410000 */
[----:B------:R-:W-:Y:S01]  /*2bb0*/  @P1 FADD.FTZ R126, R126, R141 ;  /* 0x0000008d7e7e1221 */ /* 0x000fe20000010000 */
[C---:B------:R-:W-:Y:S01]  /*2bc0*/  FMUL.FTZ R139, R137.reuse, R8 ;  /* 0x00000008898b7220 */ /* 0x040fe20000410000 */
[----:B------:R-:W-:Y:S01]  /*2bd0*/  @P1 FADD.FTZ R130, R130, R9 ;  /* 0x0000000982821221 */ /* 0x000fe20000010000 */
[-C--:B---3--:R-:W-:Y:S01]  /*2be0*/  @P1 FFMA.FTZ R137, R137, R2.reuse, -R11 ;  /* 0x0000000289891223 */ /* 0x088fe2000001080b */
[----:B------:R-:W-:Y:S01]  /*2bf0*/  FADD.FTZ R145, R120, R145 ;  /* 0x0000009178917221 */ /* 0x000fe20000010000 */
[----:B------:R-:W-:Y:S01]  /*2c00*/  @P1 FFMA.FTZ R134, R134, R2, R139 ;  /* 0x0000000286861223 */ /* 0x000fe2000001008b */
[----:B------:R-:W0:Y:S01]  /*2c10*/  SHFL.UP PT, R11, R126, 0x10, RZ ;  /* 0x060000007e0b7989 */ /* 0x000e2200000e00ff */
[----:B------:R-:W-:Y:S01]  /*2c20*/  FFMA.FTZ R143, R124, R140, -R143 ;  /* 0x0000008c7c8f7223 */ /* 0x000fe2000001088f */
[----:B------:R-:W-:Y:S01]  /*2c30*/  FADD.FTZ R147, R118, R147 ;  /* 0x0000009376937221 */ /* 0x000fe20000010000 */
[C---:B------:R-:W-:Y:S01]  /*2c40*/  FMUL.FTZ R140, R115.reuse, R145 ;  /* 0x00000091738c7220 */ /* 0x040fe20000410000 */
[----:B------:R-:W1:Y:S01]  /*2c50*/  SHFL.UP PT, R10, R130, 0x10, RZ ;  /* 0x06000000820a7989 */ /* 0x000e6200000e00ff */
[CC--:B------:R-:W-:Y:S01]  /*2c60*/  FMUL.FTZ R2, R115.reuse, R110.reuse ;  /* 0x0000006e73027220 */ /* 0x0c0fe20000410000 */
[CC--:B------:R-:W-:Y:S01]  /*2c70*/  FMUL.FTZ R138, R115.reuse, R147.reuse ;  /* 0x00000093738a7220 */ /* 0x0c0fe20000410000 */
[C---:B------:R-:W-:Y:S01]  /*2c80*/  FFMA.FTZ R147, R116.reuse, R147, -R140 ;  /* 0x0000009374937223 */ /* 0x040fe2000001088c */
[----:B------:R-:W2:Y:S01]  /*2c90*/  SHFL.UP PT, R9, R134, 0x10, RZ ;  /* 0x0600000086097989 */ /* 0x000ea200000e00ff */
[-C--:B------:R-:W-:Y:S01]  /*2ca0*/  FMUL.FTZ R139, R115, R143.reuse ;  /* 0x0000008f738b7220 */ /* 0x080fe20000410000 */
[C---:B------:R-:W-:Y:S01]  /*2cb0*/  FFMA.FTZ R2, R116.reuse, R143, -R2 ;  /* 0x0000008f74027223 */ /* 0x040fe20000010802 */
[----:B------:R-:W-:Y:S01]  /*2cc0*/  FFMA.FTZ R138, R116, R145, R138 ;  /* 0x00000091748a7223 */ /* 0x000fe2000001008a */
[----:B------:R-:W3:Y:S01]  /*2cd0*/  SHFL.UP PT, R8, R137, 0x10, RZ ;  /* 0x0600000089087989 */ /* 0x000ee200000e00ff */
[----:B------:R-:W-:Y:S01]  /*2ce0*/  FADD.FTZ R140, R112, R147 ;  /* 0x00000093708c7221 */ /* 0x000fe20000010000 */
[----:B------:R-:W-:Y:S01]  /*2cf0*/  FFMA.FTZ R110, R116, R110, R139 ;  /* 0x0000006e746e7223 */ /* 0x000fe2000001008b */
[----:B------:R-:W-:Y:S01]  /*2d00*/  FMUL.FTZ R142, R107, R2 ;  /* 0x000000026b8e7220 */ /* 0x000fe20000410000 */
[----:B------:R-:W-:Y:S01]  /*2d10*/  FADD.FTZ R138, R111, R138 ;  /* 0x0000008a6f8a7221 */ /* 0x000fe20000010000 */
[C---:B------:R-:W-:Y:S01]  /*2d20*/  FMUL.FTZ R141, R107.reuse, R140 ;  /* 0x0000008c6b8d7220 */ /* 0x040fe20000410000 */
[----:B------:R-:W-:Y:S01]  /*2d30*/  ISETP.GE.AND P1, PT, R44, 0x10, PT ;  /* 0x000000102c00780c */ /* 0x000fe20003f26270 */
[-C--:B------:R-:W-:Y:S01]  /*2d40*/  FMUL.FTZ R139, R107, R110.reuse ;  /* 0x0000006e6b8b7220 */ /* 0x080fe20000410000 */
[----:B------:R-:W-:Y:S01]  /*2d50*/  FFMA.FTZ R110, R103, R110, R142 ;  /* 0x0000006e676e7223 */ /* 0x000fe2000001008e */
[-C--:B------:R-:W-:Y:S01]  /*2d60*/  FMUL.FTZ R143, R107, R138.reuse ;  /* 0x0000008a6b8f7220 */ /* 0x080fe20000410000 */
[C---:B------:R-:W-:Y:S01]  /*2d70*/  FFMA.FTZ R142, R103.reuse, R138, R141 ;  /* 0x0000008a678e7223 */ /* 0x040fe2000001008d */
[----:B------:R-:W-:Y:S01]  /*2d80*/  FFMA.FTZ R2, R103, R2, -R139 ;  /* 0x0000000267027223 */ /* 0x000fe2000001088b */
[-C--:B0-----:R-:W-:Y:S01]  /*2d90*/  FMUL.FTZ R138, R134, R11.reuse ;  /* 0x0000000b868a7220 */ /* 0x081fe20000410000 */
[----:B------:R-:W-:Y:S01]  /*2da0*/  FMUL.FTZ R141, R137, R11 ;  /* 0x0000000b898d7220 */ /* 0x000fe20000410000 */
[----:B------:R-:W-:-:S02]  /*2db0*/  FFMA.FTZ R140, R103, R140, -R143 ;  /* 0x0000008c678c7223 */ /* 0x000fc4000001088f */
[CC--:B-1----:R-:W-:Y:S01]  /*2dc0*/  FFMA.FTZ R139, R137.reuse, R10.reuse, -R138 ;  /* 0x0000000a898b7223 */ /* 0x0c2fe2000001088a */
[C---:B------:R-:W-:Y:S01]  /*2dd0*/  FFMA.FTZ R141, R134.reuse, R10, R141 ;  /* 0x0000000a868d7223 */ /* 0x040fe2000001008d */
[----:B------:R-:W0:Y:S01]  /*2de0*/  SHFL.DOWN PT, R143, R2, 0x1, 0x1f ;  /* 0x08201f00028f7f89 */ /* 0x000e2200000e0000 */
[-C--:B--2---:R-:W-:Y:S01]  /*2df0*/  FMUL.FTZ R11, R134, R9.reuse ;  /* 0x00000009860b7220 */ /* 0x084fe20000410000 */
[C---:B------:R-:W-:Y:S01]  /*2e00*/  FMUL.FTZ R9, R137.reuse, R9 ;  /* 0x0000000989097220 */ /* 0x040fe20000410000 */
[----:B------:R-:W-:Y:S01]  /*2e10*/  @P1 FADD.FTZ R130, R130, R139 ;  /* 0x0000008b82821221 */ /* 0x000fe20000010000 */
[----:B------:R-:W-:Y:S01]  /*2e20*/  @P1 FADD.FTZ R126, R126, R141 ;  /* 0x0000008d7e7e1221 */ /* 0x000fe20000010000 */
[-C--:B---3--:R-:W-:Y:S01]  /*2e30*/  @P1 FFMA.FTZ R137, R137, R8.reuse, -R11 ;  /* 0x0000000889891223 */ /* 0x088fe2000001080b */
[----:B------:R-:W-:Y:S01]  /*2e40*/  @P1 FFMA.FTZ R134, R134, R8, R9 ;  /* 0x0000000886861223 */ /* 0x000fe20000010009 */
[----:B------:R-:W-:Y:S01]  /*2e50*/  HFMA2 R8, -RZ, RZ, 1.875, 0 ;  /* 0x3f800000ff087431 */ /* 0x000fe200000001ff */
[----:B------:R-:W-:Y:S01]  /*2e60*/  ISETP.GT.U32.AND P1, PT, R105, 0x1d, PT ;  /* 0x0000001d6900780c */ /* 0x000fe20003f24070 */
[----:B------:R-:W1:Y:S01]  /*2e70*/  SHFL.UP PT, R130, R130, 0x1, RZ ;  /* 0x0420000082827989 */ /* 0x000e6200000e00ff */
[----:B------:R-:W-:-:S02]  /*2e80*/  CS2R R10, SRZ ;  /* 0x00000000000a7805 */ /* 0x000fc4000001ff00 */
[----:B------:R-:W-:Y:S01]  /*2e90*/  MOV R9, RZ ;  /* 0x000000ff00097202 */ /* 0x000fe20000000f00 */
[----:B------:R-:W2:Y:S04]  /*2ea0*/  SHFL.UP PT, R137, R137, 0x1, RZ ;  /* 0x0420000089897989 */ /* 0x000ea800000e00ff */
[----:B------:R-:W3:Y:S04]  /*2eb0*/  SHFL.UP PT, R134, R134, 0x1, RZ ;  /* 0x0420000086867989 */ /* 0x000ee800000e00ff */
[----:B------:R-:W0:Y:S04]  /*2ec0*/  SHFL.UP PT, R126, R126, 0x1, RZ ;  /* 0x042000007e7e7989 */ /* 0x000e2800000e00ff */
[----:B----4-:R4:W0:Y:S04]  /*2ed0*/  SHFL.IDX PT, R138, R24, RZ, 0x1f ;  /* 0x00001fff188a7589 */ /* 0x01082800000e0000 */
[----:B------:R5:W0:Y:S01]  /*2ee0*/  SHFL.IDX PT, R139, R25, RZ, 0x1f ;  /* 0x00001fff198b7589 */ /* 0x000a2200000e0000 */
[----:B----4-:R-:W-:Y:S01]  /*2ef0*/  FADD.FTZ R24, R109, R140 ;  /* 0x0000008c6d187221 */ /* 0x010fe20000010000 */
[----:B-----5:R-:W-:-:S04]  /*2f00*/  FADD.FTZ R25, R3, R142 ;  /* 0x0000008e03197221 */ /* 0x020fc80000010000 */
[----:B------:R4:W0:Y:S04]  /*2f10*/  SHFL.DOWN PT, R147, R24, 0x1, 0x1f ;  /* 0x08201f0018937f89 */ /* 0x00082800000e0000 */
[----:B------:R4:W0:Y:S04]  /*2f20*/  SHFL.DOWN PT, R142, R110, 0x1, 0x1f ;  /* 0x08201f006e8e7f89 */ /* 0x00082800000e0000 */
[----:B------:R4:W0:Y:S01]  /*2f30*/  SHFL.DOWN PT, R144, R25, 0x1, 0x1f ;  /* 0x08201f0019907f89 */ /* 0x00082200000e0000 */
[----:B-123--:R-:W-:Y:S05]  /*2f40*/  @!P6 BRA `(.L_x_16342) ;  /* 0x000000000028e947 */ /* 0x00efea0003800000 */
[-C--:B0-----:R-:W-:Y:S01]  /*2f50*/  FMUL.FTZ R145, R2, R147.reuse ;  /* 0x0000009302917220 */ /* 0x081fe20000410000 */
[----:B------:R-:W-:Y:S01]  /*2f60*/  FMUL.FTZ R147, R110, R147 ;  /* 0x000000936e937220 */ /* 0x000fe20000410000 */
[-C--:B------:R-:W-:Y:S01]  /*2f70*/  FMUL.FTZ R141, R2, R143.reuse ;  /* 0x0000008f028d7220 */ /* 0x080fe20000410000 */
[C---:B------:R-:W-:Y:S01]  /*2f80*/  FMUL.FTZ R143, R110.reuse, R143 ;  /* 0x0000008f6e8f7220 */ /* 0x040fe20000410000 */
[-C--:B------:R-:W-:Y:S01]  /*2f90*/  FFMA.FTZ R140, R110, R144.reuse, -R145 ;  /* 0x000000906e8c7223 */ /* 0x080fe20000010891 */
[----:B------:R-:W-:Y:S01]  /*2fa0*/  FFMA.FTZ R147, R2, R144, R147 ;  /* 0x0000009002937223 */ /* 0x000fe20000010093 */
[C---:B----4-:R-:W-:Y:S01]  /*2fb0*/  FFMA.FTZ R110, R142.reuse, R110, -R141 ;  /* 0x0000006e8e6e7223 */ /* 0x050fe2000001088d */
[----:B------:R-:W-:Y:S01]  /*2fc0*/  FFMA.FTZ R2, R142, R2, R143 ;  /* 0x000000028e027223 */ /* 0x000fe2000001008f */
[----:B------:R-:W-:Y:S01]  /*2fd0*/  FADD.FTZ R25, R25, R140 ;  /* 0x0000008c19197221 */ /* 0x000fe20000010000 */
[----:B------:R-:W-:-:S07]  /*2fe0*/  FADD.FTZ R24, R24, R147 ;  /* 0x0000009318187221 */ /* 0x000fce0000010000 */
.L_x_16342:
[----:B------:R-:W-:Y:S05]  /*2ff0*/  BSYNC.RECONVERGENT B0 ;  /* 0x0000000000007941 */ /* 0x000fea0003800200 */
.L_x_16341:
[----:B------:R-:W1:Y:S01]  /*3000*/  @!P4 LDS.128 R8, [UR6+0x1770] ;  /* 0x00177006ff08c984 */ /* 0x000e620008000c00 */
[----:B------:R-:W-:Y:S03]  /*3010*/  BSSY.RECONVERGENT B0, `(.L_x_16343) ;  /* 0x0000010000007945 */ /* 0x000fe60003800200 */
[----:B0-----:R0:W2:Y:S04]  /*3020*/  SHFL.DOWN PT, R142, R110, 0x2, 0x1f ;  /* 0x08401f006e8e7f89 */ /* 0x0010a800000e0000 */
[----:B------:R0:W3:Y:S04]  /*3030*/  SHFL.DOWN PT, R143, R2, 0x2, 0x1f ;  /* 0x08401f00028f7f89 */ /* 0x0000e800000e0000 */
[----:B------:R0:W0:Y:S04]  /*3040*/  SHFL.DOWN PT, R144, R25, 0x2, 0x1f ;  /* 0x08401f0019907f89 */ /* 0x00002800000e0000 */
[----:B------:R0:W0:Y:S01]  /*3050*/  SHFL.DOWN PT, R147, R24, 0x2, 0x1f ;  /* 0x08401f0018937f89 */ /* 0x00002200000e0000 */
[----:B------:R-:W-:Y:S05]  /*3060*/  @P1 BRA `(.L_x_16344) ;  /* 0x0000000000281947 */ /* 0x000fea0003800000 */
[-C--:B0-----:R-:W-:Y:S01]  /*3070*/  FMUL.FTZ R145, R2, R147.reuse ;  /* 0x0000009302917220 */ /* 0x081fe20000410000 */
[----:B------:R-:W-:Y:S01]  /*3080*/  FMUL.FTZ R147, R110, R147 ;  /* 0x000000936e937220 */ /* 0x000fe20000410000 */
[-C--:B---3--:R-:W-:Y:S01]  /*3090*/  FMUL.FTZ R141, R2, R143.reuse ;  /* 0x0000008f028d7220 */ /* 0x088fe20000410000 */
[C---:B------:R-:W-:Y:S01]  /*30a0*/  FMUL.FTZ R143, R110.reuse, R143 ;  /* 0x0000008f6e8f7220 */ /* 0x040fe20000410000 */
[-C--:B------:R-:W-:Y:S01]  /*30b0*/  FFMA.FTZ R140, R110, R144.reuse, -R145 ;  /* 0x000000906e8c7223 */ /* 0x080fe20000010891 */
[----:B------:R-:W-:Y:S01]  /*30c0*/  FFMA.FTZ R147, R2, R144, R147 ;  /* 0x0000009002937223 */ /* 0x000fe20000010093 */
[-C--:B--2-4-:R-:W-:Y:S01]  /*30d0*/  FFMA.FTZ R110, R110, R142.reuse, -R141 ;  /* 0x0000008e6e6e7223 */ /* 0x094fe2000001088d */
[----:B------:R-:W-:Y:S01]  /*30e0*/  FFMA.FTZ R2, R2, R142, R143 ;  /* 0x0000008e02027223 */ /* 0x000fe2000001008f */
[----:B------:R-:W-:Y:S01]  /*30f0*/  FADD.FTZ R25, R25, R140 ;  /* 0x0000008c19197221 */ /* 0x000fe20000010000 */
[----:B------:R-:W-:-:S07]  /*3100*/  FADD.FTZ R24, R24, R147 ;  /* 0x0000009318187221 */ /* 0x000fce0000010000 */
.L_x_16344:
[----:B------:R-:W-:Y:S05]  /*3110*/  BSYNC.RECONVERGENT B0 ;  /* 0x0000000000007941 */ /* 0x000fea0003800200 */
.L_x_16343:
[----:B--2---:R2:W1:Y:S01]  /*3120*/  SHFL.DOWN PT, R142, R110, 0x4, 0x1f ;  /* 0x08801f006e8e7f89 */ /* 0x00446200000e0000 */
[----:B------:R-:W-:Y:S03]  /*3130*/  BSSY.RECONVERGENT B0, `(.L_x_16345) ;  /* 0x000000f000007945 */ /* 0x000fe60003800200 */
[----:B---3--:R2:W3:Y:S04]  /*3140*/  SHFL.DOWN PT, R143, R2, 0x4, 0x1f ;  /* 0x08801f00028f7f89 */ /* 0x0084e800000e0000 */
[----:B0-----:R2:W0:Y:S04]  /*3150*/  SHFL.DOWN PT, R144, R25, 0x4, 0x1f ;  /* 0x08801f0019907f89 */ /* 0x00142800000e0000 */
        /* <DEDUP_REMOVED lines=8> */
[-C--:B-12-4-:R-:W-:Y:S01]  /*31e0*/  FFMA.FTZ R110, R110, R142.reuse, -R141 ;  /* 0x0000008e6e6e7223 */ /* 0x096fe2000001088d */
[----:B------:R-:W-:Y:S01]  /*31f0*/  FFMA.FTZ R2, R2, R142, R143 ;  /* 0x0000008e02027223 */ /* 0x000fe2000001008f */
[----:B------:R-:W-:Y:S01]  /*3200*/  FADD.FTZ R25, R25, R140 ;  /* 0x0000008c19197221 */ /* 0x000fe20000010000 */
[----:B------:R-:W-:-:S07]  /*3210*/  FADD.FTZ R24, R24, R147 ;  /* 0x0000009318187221 */ /* 0x000fce0000010000 */
.L_x_16346:
[----:B------:R-:W-:Y:S05]  /*3220*/  BSYNC.RECONVERGENT B0 ;  /* 0x0000000000007941 */ /* 0x000fea0003800200 */
.L_x_16345:
[----:B-1----:R1:W1:Y:S01]  /*3230*/  SHFL.DOWN PT, R142, R110, 0x8, 0x1f ;  /* 0x09001f006e8e7f89 */ /* 0x00226200000e0000 */
[----:B------:R-:W-:Y:S03]  /*3240*/  BSSY.RECONVERGENT B0, `(.L_x_16347) ;  /* 0x000000f000007945 */ /* 0x000fe60003800200 */
[----:B---3--:R3:W1:Y:S04]  /*3250*/  SHFL.DOWN PT, R143, R2, 0x8, 0x1f ;  /* 0x09001f00028f7f89 */ /* 0x00866800000e0000 */
[----:B0-----:R3:W0:Y:S04]  /*3260*/  SHFL.DOWN PT, R144, R25, 0x8, 0x1f ;  /* 0x09001f0019907f89 */ /* 0x00162800000e0000 */
[----:B------:R3:W0:Y:S01]  /*3270*/  SHFL.DOWN PT, R147, R24, 0x8, 0x1f ;  /* 0x09001f0018937f89 */ /* 0x00062200000e0000 */
[----:B------:R-:W-:Y:S05]  /*3280*/  @P3 BRA `(.L_x_16348) ;  /* 0x0000000000283947 */ /* 0x000fea0003800000 */
[-C--:B0-----:R-:W-:Y:S01]  /*3290*/  FMUL.FTZ R145, R2, R147.reuse ;  /* 0x0000009302917220 */ /* 0x081fe20000410000 */
[----:B------:R-:W-:Y:S01]  /*32a0*/  FMUL.FTZ R147, R110, R147 ;  /* 0x000000936e937220 */ /* 0x000fe20000410000 */
[-C--:B-1----:R-:W-:Y:S01]  /*32b0*/  FMUL.FTZ R141, R2, R143.reuse ;  /* 0x0000008f028d7220 */ /* 0x082fe20000410000 */
[C---:B------:R-:W-:Y:S01]  /*32c0*/  FMUL.FTZ R143, R110.reuse, R143 ;  /* 0x0000008f6e8f7220 */ /* 0x040fe20000410000 */
[-C--:B------:R-:W-:Y:S01]  /*32d0*/  FFMA.FTZ R140, R110, R144.reuse, -R145 ;  /* 0x000000906e8c7223 */ /* 0x080fe20000010891 */
[----:B------:R-:W-:Y:S01]  /*32e0*/  FFMA.FTZ R147, R2, R144, R147 ;  /* 0x0000009002937223 */ /* 0x000fe20000010093 */
[-C--:B--2-4-:R-:W-:Y:S01]  /*32f0*/  FFMA.FTZ R110, R110, R142.reuse, -R141 ;  /* 0x0000008e6e6e7223 */ /* 0x094fe2000001088d */
[----:B---3--:R-:W-:Y:S01]  /*3300*/  FFMA.FTZ R2, R2, R142, R143 ;  /* 0x0000008e02027223 */ /* 0x008fe2000001008f */
[----:B------:R-:W-:Y:S01]  /*3310*/  FADD.FTZ R25, R25, R140 ;  /* 0x0000008c19197221 */ /* 0x000fe20000010000 */
[----:B------:R-:W-:-:S07]  /*3320*/  FADD.FTZ R24, R24, R147 ;  /* 0x0000009318187221 */ /* 0x000fce0000010000 */
.L_x_16348:
[----:B------:R-:W-:Y:S05]  /*3330*/  BSYNC.RECONVERGENT B0 ;  /* 0x0000000000007941 */ /* 0x000fea0003800200 */
.L_x_16347:
[----:B-1----:R1:W1:Y:S01]  /*3340*/  SHFL.DOWN PT, R142, R110, 0x10, 0x1f ;  /* 0x0a001f006e8e7f89 */ /* 0x00226200000e0000 */
[----:B------:R-:W-:Y:S03]  /*3350*/  BSSY.RECONVERGENT B0, `(.L_x_16349) ;  /* 0x000000f000007945 */ /* 0x000fe60003800200 */
[----:B------:R1:W1:Y:S04]  /*3360*/  SHFL.DOWN PT, R143, R2, 0x10, 0x1f ;  /* 0x0a001f00028f7f89 */ /* 0x00026800000e0000 */
        /* <DEDUP_REMOVED lines=13> */
.L_x_16350:
[----:B------:R-:W-:Y:S05]  /*3440*/  BSYNC.RECONVERGENT B0 ;  /* 0x0000000000007941 */ /* 0x000fea0003800200 */
.L_x_16349:
[----:B------:R-:W-:Y:S01]  /*3450*/  SHFL.DOWN PT, R145, R2, 0x1, 0x1f ;  /* 0x08201f0002917f89 */ /* 0x000fe200000e0000 */
[C---:B------:R-:W-:Y:S01]  /*3460*/  ISETP.NE.AND P1, PT, R36.reuse, 0x1f, PT ;  /* 0x0000001f2400780c */ /* 0x040fe20003f25270 */
[----:B------:R-:W-:Y:S01]  /*3470*/  BSSY.RECONVERGENT B0, `(.L_x_16351) ;  /* 0x0000141000007945 */ /* 0x000fe20003800200 */
[----:B------:R-:W-:Y:S01]  /*3480*/  ISETP.NE.AND P2, PT, R36, RZ, PT ;  /* 0x000000ff2400720c */ /* 0x000fe20003f45270 */
[----:B-1----:R-:W1:Y:S01]  /*3490*/  SHFL.IDX PT, R142, R11, RZ, 0x1f ;  /* 0x00001fff0b8e7589 */ /* 0x002e6200000e0000 */
[----:B------:R-:W-:-:S03]  /*34a0*/  ISETP.GT.AND P3, PT, R44, 0xf, PT ;  /* 0x0000000f2c00780c */ /* 0x000fc60003f64270 */
[----:B------:R-:W5:Y:S04]  /*34b0*/  SHFL.DOWN PT, R143, R110, 0x1, 0x1f ;  /* 0x08201f006e8f7f89 */ /* 0x000f6800000e0000 */
[----:B------:R-:W5:Y:S04]  /*34c0*/  SHFL.IDX PT, R141, R10, RZ, 0x1f ;  /* 0x00001fff0a8d7589 */ /* 0x000f6800000e0000 */
[----:B0-----:R-:W0:Y:S04]  /*34d0*/  SHFL.DOWN PT, R147, R25, 0x1, 0x1f ;  /* 0x08201f0019937f89 */ /* 0x001e2800000e0000 */
[----:B------:R-:W0:Y:S04]  /*34e0*/  SHFL.DOWN PT, R149, R24, 0x1, 0x1f ;  /* 0x08201f0018957f89 */ /* 0x000e2800000e0000 */
[----:B--23--:R-:W2:Y:S01]  /*34f0*/  SHFL.IDX PT, R2, R2, RZ, 0x1f ;  /* 0x00001fff02027589 */ /* 0x00cea200000e0000 */
[----:B-1----:R-:W-:-:S03]  /*3500*/  @P1 FMUL.FTZ R140, R145, R142 ;  /* 0x0000008e918c1220 */ /* 0x002fc60000410000 */
[----:B----4-:R-:W-:Y:S01]  /*3510*/  SHFL.IDX PT, R110, R110, RZ, 0x1f ;  /* 0x00001fff6e6e7589 */ /* 0x010fe200000e0000 */
[----:B-----5:R-:W-:-:S03]  /*3520*/  @P1 FMUL.FTZ R144, R143, R142 ;  /* 0x0000008e8f901220 */ /* 0x020fc60000410000 */
[----:B------:R-:W-:Y:S01]  /*3530*/  SHFL.IDX PT, R25, R25, RZ, 0x1f ;  /* 0x00001fff19197589 */ /* 0x000fe200000e0000 */
[-C--:B------:R-:W-:Y:S01]  /*3540*/  @P1 FFMA.FTZ R140, R143, R141.reuse, -R140 ;  /* 0x0000008d8f8c1223 */ /* 0x080fe2000001088c */
[----:B------:R-:W-:Y:S02]  /*3550*/  @P1 FFMA.FTZ R144, R145, R141, R144 ;  /* 0x0000008d91901223 */ /* 0x000fe40000010090 */
[----:B------:R-:W-:Y:S01]  /*3560*/  SHFL.IDX PT, R24, R24, RZ, 0x1f ;  /* 0x00001fff18187589 */ /* 0x000fe200000e0000 */
[----:B0-----:R-:W-:Y:S01]  /*3570*/  @P1 FADD.FTZ R141, R147, R140 ;  /* 0x0000008c938d1221 */ /* 0x001fe20000010000 */
[----:B------:R-:W-:Y:S01]  /*3580*/  FMUL.FTZ R140, R134, R139 ;  /* 0x0000008b868c7220 */ /* 0x000fe20000410000 */
[----:B------:R-:W-:Y:S02]  /*3590*/  @P1 FADD.FTZ R142, R149, R144 ;  /* 0x00000090958e1221 */ /* 0x000fe40000010000 */
[-C--:B------:R-:W-:Y:S01]  /*35a0*/  FMUL.FTZ R143, R141, R7.reuse ;  /* 0x000000078d8f7220 */ /* 0x080fe20000410000 */
[----:B------:R-:W-:Y:S01]  /*35b0*/  ISETP.GT.AND P1, PT, R44, 0x1e, PT ;  /* 0x0000001e2c00780c */ /* 0x000fe20003f24270 */
[C---:B------:R-:W-:Y:S01]  /*35c0*/  FMUL.FTZ R144, R142.reuse, R7 ;  /* 0x000000078e907220 */ /* 0x040fe20000410000 */
[C---:B------:R-:W-:Y:S01]  /*35d0*/  FMUL.FTZ R7, R137.reuse, R139 ;  /* 0x0000008b89077220 */ /* 0x040fe20000410000 */
[----:B------:R-:W-:Y:S01]  /*35e0*/  FFMA.FTZ R142, R142, R6, -R143 ;  /* 0x000000068e8e7223 */ /* 0x000fe2000001088f */
[----:B------:R-:W-:Y:S01]  /*35f0*/  FFMA.FTZ R137, R137, R138, -R140 ;  /* 0x0000008a89897223 */ /* 0x000fe2000001088c */
[----:B------:R-:W-:Y:S01]  /*3600*/  FFMA.FTZ R144, R141, R6, R144 ;  /* 0x000000068d907223 */ /* 0x000fe20000010090 */
[----:B------:R-:W-:Y:S01]  /*3610*/  FFMA.FTZ R7, R134, R138, R7 ;  /* 0x0000008a86077223 */ /* 0x000fe20000010007 */
[----:B------:R-:W-:Y:S01]  /*3620*/  FADD.FTZ R117, R117, R142 ;  /* 0x0000008e75757221 */ /* 0x000fe20000010000 */
[----:B------:R-:W-:Y:S01]  /*3630*/  @P2 FADD.FTZ R138, R130, R137 ;  /* 0x00000089828a2221 */ /* 0x000fe20000010000 */
[----:B------:R-:W-:Y:S01]  /*3640*/  FADD.FTZ R119, R119, R144 ;  /* 0x0000009077777221 */ /* 0x000fe20000010000 */
[----:B------:R-:W-:Y:S01]  /*3650*/  @P2 FADD.FTZ R139, R126, R7 ;  /* 0x000000077e8b2221 */ /* 0x000fe20000010000 */
[C---:B------:R-:W-:Y:S01]  /*3660*/  FMUL.FTZ R137, R108.reuse, R117 ;  /* 0x000000756c897220 */ /* 0x040fe20000410000 */
[CC--:B------:R-:W-:Y:S01]  /*3670*/  FMUL.FTZ R6, R5.reuse, R138.reuse ;  /* 0x0000008a05067220 */ /* 0x0c0fe20000410000 */
        /* <DEDUP_REMOVED lines=9> */
[----:B------:R-:W-:Y:S01]  /*3710*/  FADD.FTZ R4, R92, R7 ;  /* 0x000000075c047221 */ /* 0x000fe20000010000 */
[----:B------:R-:W-:Y:S01]  /*3720*/  FMUL.FTZ R7, R101, R125 ;  /* 0x0000007d65077220 */ /* 0x000fe20000410000 */
[----:B------:R-:W-:Y:S01]  /*3730*/  FMUL.FTZ R5, R107, R126 ;  /* 0x0000007e6b057220 */ /* 0x000fe20000410000 */
[-C--:B------:R-:W-:Y:S01]  /*3740*/  FMUL.FTZ R130, R101, R127.reuse ;  /* 0x0000007f65827220 */ /* 0x080fe20000410000 */
[----:B------:R-:W-:Y:S01]  /*3750*/  FMUL.FTZ R6, R107, R4 ;  /* 0x000000046b067220 */ /* 0x000fe20000410000 */
[----:B------:R-:W-:Y:S01]  /*3760*/  FFMA.FTZ R7, R102, R127, -R7 ;  /* 0x0000007f66077223 */ /* 0x000fe20000010807 */
[----:B------:R-:W-:Y:S01]  /*3770*/  ISETP.GT.AND P2, PT, R44, 0x1d, PT ;  /* 0x0000001d2c00780c */ /* 0x000fe20003f44270 */
        /* <DEDUP_REMOVED lines=54> */
[----:B------:R-:W-:Y:S01]  /*3ae0*/  FFMA.FTZ R140, R0, R4, RZ ;  /* 0x00000004008c7223 */ /* 0x000fe200000100ff */
[C---:B------:R-:W-:Y:S01]  /*3af0*/  FMUL.FTZ R124, R107.reuse, R112 ;  /* 0x000000706b7c7220 */ /* 0x040fe20000410000 */
[-C--:B------:R-:W-:Y:S01]  /*3b00*/  FMUL.FTZ R113, R107, R114.reuse ;  /* 0x000000726b717220 */ /* 0x080fe20000410000 */
[----:B------:R-:W-:Y:S01]  /*3b10*/  FADD.FTZ R116, R97, R116 ;  /* 0x0000007461747221 */ /* 0x000fe20000010000 */
[----:B------:R-:W-:Y:S01]  /*3b20*/  FMUL.FTZ R107, R101, R111 ;  /* 0x0000006f656b7220 */ /* 0x000fe20000410000 */
[C---:B------:R-:W-:Y:S01]  /*3b30*/  FFMA.FTZ R124, R103.reuse, R114, R124 ;  /* 0x00000072677c7223 */ /* 0x040fe2000001007c */
[----:B------:R-:W-:Y:S01]  /*3b40*/  FFMA.FTZ R138, R103, R112, -R113 ;  /* 0x00000070678a7223 */ /* 0x000fe20000010871 */
[----:B------:R-:W-:Y:S01]  /*3b50*/  FFMA.FTZ R140, R83, R6, R140 ;  /* 0x00000006538c7223 */ /* 0x000fe2000001008c */
[-C--:B------:R-:W-:Y:S01]  /*3b60*/  FFMA.FTZ R113, R102, R116.reuse, -R107 ;  /* 0x0000007466717223 */ /* 0x080fe2000001086b */
[----:B------:R-:W-:Y:S01]  /*3b70*/  FMUL.FTZ R122, R101, R116 ;  /* 0x00000074657a7220 */ /* 0x000fe20000410000 */
[----:B------:R-:W-:Y:S01]  /*3b80*/  FADD.FTZ R3, R3, R124 ;  /* 0x0000007c03037221 */ /* 0x000fe20000010000 */
[----:B------:R-:W-:Y:S01]  /*3b90*/  FFMA.FTZ R147, R85, R7, R140 ;  /* 0x0000000755937223 */ /* 0x000fe2000001008c */
[----:B------:R-:W-:Y:S01]  /*3ba0*/  FADD.FTZ R107, -R94, R7 ;  /* 0x000000075e6b7221 */ /* 0x000fe20000010100 */
[----:B------:R-:W-:Y:S01]  /*3bb0*/  FADD.FTZ R7, R98, R113 ;  /* 0x0000007162077221 */ /* 0x000fe20000010000 */
[----:B------:R-:W-:Y:S01]  /*3bc0*/  FFMA.FTZ R103, R102, R111, R122 ;  /* 0x0000006f66677223 */ /* 0x000fe2000001007a */
[----:B------:R-:W-:Y:S01]  /*3bd0*/  FADD.FTZ R109, R109, R138 ;  /* 0x0000008a6d6d7221 */ /* 0x000fe20000010000 */
[----:B------:R-:W-:Y:S01]  /*3be0*/  FMUL.FTZ R113, R72, R3 ;  /* 0x0000000348717220 */ /* 0x000fe20000410000 */
[----:B------:R-:W-:Y:S01]  /*3bf0*/  FADD.FTZ R101, -R92, R4 ;  /* 0x000000045c657221 */ /* 0x000fe20000010100 */
[----:B------:R-:W-:Y:S01]  /*3c00*/  FADD.FTZ R102, -R93, R6 ;  /* 0x000000065d667221 */ /* 0x000fe20000010100 */
[----:B------:R-:W-:Y:S01]  /*3c10*/  FADD.FTZ R103, RZ, R103 ;  /* 0x00000067ff677221 */ /* 0x000fe20000010000 */
[----:B------:R-:W-:Y:S01]  /*3c20*/  FMUL.FTZ R4, R72, R109 ;  /* 0x0000006d48047220 */ /* 0x000fe20000410000 */
        /* <DEDUP_REMOVED lines=12> */
[----:B------:R-:W-:Y:S01]  /*3cf0*/  FFMA.FTZ R145, R102, R143, -R145 ;  /* 0x0000008f66917223 */ /* 0x000fe20000010891 */
[----:B------:R-:W-:Y:S01]  /*3d00*/  FADD.FTZ R124, RZ, R6 ;  /* 0x00000006ff7c7221 */ /* 0x000fe20000010000 */
[----:B------:R-:W-:Y:S01]  /*3d10*/  FFMA.FTZ R4, R106, R7, -R139 ;  /* 0x000000076a047223 */ /* 0x000fe2000001088b */
[-C--:B------:R-:W-:Y:S01]  /*3d20*/  FFMA.FTZ R140, R107, R138.reuse, -R140 ;  /* 0x0000008a6b8c7223 */ /* 0x080fe2000001088c */
[----:B------:R-:W-:Y:S01]  /*3d30*/  FMUL.FTZ R143, R130, R143 ;  /* 0x0000008f828f7220 */ /* 0x000fe20000410000 */
[----:B------:R-:W-:Y:S01]  /*3d40*/  FFMA.FTZ R6, R106, R103, R141 ;  /* 0x000000676a067223 */ /* 0x000fe2000001008d */
[----:B------:R-:W-:Y:S01]  /*3d50*/  FMUL.FTZ R138, R134, R138 ;  /* 0x0000008a868a7220 */ /* 0x000fe20000410000 */
[----:B------:R-:W-:Y:S01]  /*3d60*/  FMUL.FTZ R106, R75, R135 ;  /* 0x000000874b6a7220 */ /* 0x000fe20000410000 */
[----:B------:R-:W-:Y:S01]  /*3d70*/  FFMA.FTZ R143, R102, R115, R143 ;  /* 0x00000073668f7223 */ /* 0x000fe2000001008f */
[----:B------:R-:W-:Y:S01]  /*3d80*/  FADD.FTZ R122, RZ, R122 ;  /* 0x0000007aff7a7221 */ /* 0x000fe20000010000 */
[----:B------:R-:W-:Y:S01]  /*3d90*/  FFMA.FTZ R141, R107, R108, R138 ;  /* 0x0000006c6b8d7223 */ /* 0x000fe2000001008a */
[----:B------:R-:W-:Y:S01]  /*3da0*/  FADD.FTZ R139, -R95, R5 ;  /* 0x000000055f8b7221 */ /* 0x000fe20000010100 */
[----:B------:R-:W-:Y:S01]  /*3db0*/  FMUL.FTZ R138, R75, R136 ;  /* 0x000000884b8a7220 */ /* 0x000fe20000410000 */
[----:B------:R-:W-:Y:S01]  /*3dc0*/  FMUL.FTZ R144, R137, R106 ;  /* 0x0000006a89907220 */ /* 0x000fe20000410000 */
[----:B------:R-:W-:Y:S01]  /*3dd0*/  FADD.FTZ R124, R124, R143 ;  /* 0x0000008f7c7c7221 */ /* 0x000fe20000010000 */
[----:B------:R-:W-:Y:S01]  /*3de0*/  FADD.FTZ R145, R122, R145 ;  /* 0x000000917a917221 */ /* 0x000fe20000010000 */
[----:B------:R-:W-:Y:S01]  /*3df0*/  FFMA.FTZ R142, R86, R5, R147 ;  /* 0x00000005568e7223 */ /* 0x000fe20000010093 */
[-C--:B------:R-:W-:Y:S01]  /*3e00*/  FFMA.FTZ R143, R139, R138.reuse, -R144 ;  /* 0x0000008a8b8f7223 */ /* 0x080fe20000010890 */
[----:B------:R-:W-:Y:S01]  /*3e10*/  FMUL.FTZ R138, R137, R138 ;  /* 0x0000008a898a7220 */ /* 0x000fe20000410000 */
[----:B------:R-:W-:Y:S01]  /*3e20*/  FFMA.FTZ R122, R0, -R126, RZ ;  /* 0x8000007e007a7223 */ /* 0x000fe200000100ff */
[----:B------:R-:W-:Y:S01]  /*3e30*/  FADD.FTZ R140, R145, R140 ;  /* 0x0000008c918c7221 */ /* 0x000fe20000010000 */
[----:B------:R-:W-:Y:S01]  /*3e40*/  FFMA.FTZ R145, R87, R120, R142 ;  /* 0x0000007857917223 */ /* 0x000fe2000001008e */
[----:B------:R-:W-:Y:S01]  /*3e50*/  FADD.FTZ R5, R124, R141 ;  /* 0x0000008d7c057221 */ /* 0x000fe20000010000 */
[----:B------:R-:W-:Y:S01]  /*3e60*/  FMUL.FTZ R142, R76, R133 ;  /* 0x000000854c8e7220 */ /* 0x000fe20000410000 */
[----:B------:R-:W-:Y:S01]  /*3e70*/  FFMA.FTZ R138, R139, R106, R138 ;  /* 0x0000006a8b8a7223 */ /* 0x000fe2000001008a */
[----:B------:R-:W-:Y:S01]  /*3e80*/  FFMA.FTZ R124, R83, -R130, R122 ;  /* 0x80000082537c7223 */ /* 0x000fe2000001007a */
[----:B------:R-:W-:Y:S01]  /*3e90*/  FADD.FTZ R141, -R96, R120 ;  /* 0x00000078608d7221 */ /* 0x000fe20000010100 */
[----:B------:R-:W-:Y:S01]  /*3ea0*/  FMUL.FTZ R122, R76, R132 ;  /* 0x000000844c7a7220 */ /* 0x000fe20000410000 */
[C---:B------:R-:W-:Y:S01]  /*3eb0*/  FMUL.FTZ R120, R118.reuse, R142 ;  /* 0x0000008e76787220 */ /* 0x040fe20000410000 */
[----:B------:R-:W-:Y:S01]  /*3ec0*/  FADD.FTZ R138, R5, R138 ;  /* 0x0000008a058a7221 */ /* 0x000fe20000010000 */
[----:B------:R-:W-:Y:S01]  /*3ed0*/  FFMA.FTZ R5, R85, -R134, R124 ;  /* 0x8000008655057223 */ /* 0x000fe2000001007c */
[-C--:B------:R-:W-:Y:S01]  /*3ee0*/  FMUL.FTZ R149, R118, R122.reuse ;  /* 0x0000007a76957220 */ /* 0x080fe20000410000 */
[----:B------:R-:W-:Y:S01]  /*3ef0*/  FFMA.FTZ R147, R141, R122, R120 ;  /* 0x0000007a8d937223 */ /* 0x000fe20000010078 */
[----:B------:R-:W-:Y:S01]  /*3f00*/  FADD.FTZ R140, R140, R143 ;  /* 0x0000008f8c8c7221 */ /* 0x000fe20000010000 */
[----:B------:R-:W-:Y:S01]  /*3f10*/  FFMA.FTZ R120, R86, -R137, R5 ;  /* 0x8000008956787223 */ /* 0x000fe20000010005 */
[----:B------:R-:W-:Y:S01]  /*3f20*/  FFMA.FTZ R124, R88, R116, R145 ;  /* 0x00000074587c7223 */ /* 0x000fe20000010091 */
[----:B------:R-:W-:Y:S01]  /*3f30*/  FMUL.FTZ R143, R77, R131 ;  /* 0x000000834d8f7220 */ /* 0x000fe20000410000 */
[----:B------:R-:W-:Y:S01]  /*3f40*/  FFMA.FTZ R149, R141, R142, -R149 ;  /* 0x0000008e8d957223 */ /* 0x000fe20000010895 */
[----:B------:R-:W-:Y:S01]  /*3f50*/  FADD.FTZ R142, R138, R147 ;  /* 0x000000938a8e7221 */ /* 0x000fe20000010000 */
[----:B------:R-:W-:Y:S01]  /*3f60*/  FFMA.FTZ R151, R87, -R118, R120 ;  /* 0x8000007657977223 */ /* 0x000fe20000010078 */
[----:B------:R-:W-:Y:S01]  /*3f70*/  FFMA.FTZ R5, R89, R7, R124 ;  /* 0x0000000759057223 */ /* 0x000fe2000001007c */
[----:B------:R-:W-:Y:S01]  /*3f80*/  FADD.FTZ R120, -R98, R7 ;  /* 0x0000000762787221 */ /* 0x000fe20000010100 */
[----:B------:R-:W-:Y:S01]  /*3f90*/  FADD.FTZ R147, RZ, R6 ;  /* 0x00000006ff937221 */ /* 0x000fe20000010000 */
[----:B------:R-:W-:Y:S01]  /*3fa0*/  FADD.FTZ R116, -R97, R116 ;  /* 0x0000007461747221 */ /* 0x000fe20000010100 */
[----:B------:R-:W-:Y:S01]  /*3fb0*/  FMUL.FTZ R6, R77, R128 ;  /* 0x000000804d067220 */ /* 0x000fe20000410000 */
[----:B------:R-:W-:Y:S01]  /*3fc0*/  FMUL.FTZ R7, R111, R143 ;  /* 0x0000008f6f077220 */ /* 0x000fe20000410000 */
[----:B------:R-:W-:Y:S01]  /*3fd0*/  FMUL.FTZ R145, R82, R125 ;  /* 0x0000007d52917220 */ /* 0x000fe20000410000 */
[----:B------:R-:W-:Y:S01]  /*3fe0*/  FADD.FTZ R138, R140, R149 ;  /* 0x000000958c8a7221 */ /* 0x000fe20000010000 */
[----:B------:R-:W-:Y:S01]  /*3ff0*/  FADD.FTZ R4, R99, R4 ;  /* 0x0000000463047221 */ /* 0x000fe20000010000 */
[----:B------:R-:W-:Y:S01]  /*4000*/  FMUL.FTZ R124, R84, R119 ;  /* 0x00000077547c7220 */ /* 0x000fe20000410000 */
[----:B------:R-:W-:Y:S01]  /*4010*/  FMUL.FTZ R140, R82, R127 ;  /* 0x0000007f528c7220 */ /* 0x000fe20000410000 */
[-C--:B------:R-:W-:Y:S01]  /*4020*/  FFMA.FTZ R153, R116, R6.reuse, -R7 ;  /* 0x0000000674997223 */ /* 0x080fe20000010807 */
[----:B------:R-:W-:Y:S01]  /*4030*/  FMUL.FTZ R155, R103, R145 ;  /* 0x00000091679b7220 */ /* 0x000fe20000410000 */
[----:B------:R-:W-:Y:S01]  /*4040*/  FMUL.FTZ R7, R111, R6 ;  /* 0x000000066f077220 */ /* 0x000fe20000410000 */
[----:B------:R-:W-:Y:S01]  /*4050*/  FMUL.FTZ R144, R84, R117 ;  /* 0x0000007554907220 */ /* 0x000fe20000410000 */
[----:B------:R-:W-:Y:S01]  /*4060*/  FADD.FTZ R149, -R99, R4 ;  /* 0x0000000463957221 */ /* 0x000fe20000010100 */
[----:B------:R-:W-:Y:S01]  /*4070*/  FFMA.FTZ R157, R120, R140, -R155 ;  /* 0x0000008c789d7223 */ /* 0x000fe2000001089b */
[----:B------:R-:W-:Y:S01]  /*4080*/  FMUL.FTZ R146, R147, R124 ;  /* 0x0000007c93927220 */ /* 0x000fe20000410000 */
[----:B------:R-:W-:Y:S01]  /*4090*/  FFMA.FTZ R7, R116, R143, R7 ;  /* 0x0000008f74077223 */ /* 0x000fe20000010007 */
[----:B------:R-:W-:Y:S01]  /*40a0*/  FMUL.FTZ R155, R103, R140 ;  /* 0x0000008c679b7220 */ /* 0x000fe20000410000 */
[----:B------:R-:W-:Y:S01]  /*40b0*/  FFMA.FTZ R6, R88, -R111, R151 ;  /* 0x8000006f58067223 */ /* 0x000fe20000010097 */
[-C--:B------:R-:W-:Y:S01]  /*40c0*/  FFMA.FTZ R151, R149, R144.reuse, -R146 ;  /* 0x0000009095977223 */ /* 0x080fe20000010892 */
[----:B------:R-:W-:Y:S01]  /*40d0*/  FADD.FTZ R7, R142, R7 ;  /* 0x000000078e077221 */ /* 0x000fe20000010000 */
        /* <DEDUP_REMOVED lines=11> */
[----:B------:R-:W-:Y:S01]  /*4190*/  FADD.FTZ R71, R124, R71 ;  /* 0x000000477c477221 */ /* 0x000fe20000010000 */
[----:B------:R0:W1:Y:S01]  /*41a0*/  SHFL.DOWN PT, R153, R5, 0x1, 0x1f ;  /* 0x08201f0005997f89 */ /* 0x00006200000e0000 */
[----:B------:R-:W-:Y:S01]  /*41b0*/  MOV R6, R5 ;  /* 0x0000000500067202 */ /* 0x000fe20000000f00 */
[----:B------:R-:W-:Y:S01]  /*41c0*/  FADD.FTZ R70, R145, R70 ;  /* 0x0000004691467221 */ /* 0x000fe20000010000 */
[----:B------:R-:W-:Y:S01]  /*41d0*/  MOV R7, R140 ;  /* 0x0000008c00077202 */ /* 0x000fe20000000f00 */
[----:B------:R-:W3:Y:S01]  /*41e0*/  SHFL.DOWN PT, R144, R140, 0x1, 0x1f ;  /* 0x08201f008c907f89 */ /* 0x000ee200000e0000 */
[----:B------:R-:W-:Y:S01]  /*41f0*/  FADD.FTZ R68, R143, R68 ;  /* 0x000000448f447221 */ /* 0x000fe20000010000 */
[----:B------:R-:W-:Y:S01]  /*4200*/  FADD.FTZ R69, R122, R69 ;  /* 0x000000457a457221 */ /* 0x000fe20000010000 */
[----:B------:R-:W-:Y:S01]  /*4210*/  FADD.FTZ R66, R106, R66 ;  /* 0x000000426a427221 */ /* 0x000fe20000010000 */
[----:B------:R-:W4:Y:S01]  /*4220*/  SHFL.DOWN PT, R151, R4, 0x1, 0x1f ;  /* 0x08201f0004977f89 */ /* 0x000f2200000e0000 */
[----:B0-----:R-:W-:Y:S01]  /*4230*/  MOV R5, R138 ;  /* 0x0000008a00057202 */ /* 0x001fe20000000f00 */
[----:B------:R-:W-:-:S02]  /*4240*/  FADD.FTZ R67, R108, R67 ;  /* 0x000000436c437221 */ /* 0x000fc40000010000 */
[----:B------:R2:W0:Y:S02]  /*4250*/  SHFL.DOWN PT, R142, R138, 0x1, 0x1f ;  /* 0x08201f008a8e7f89 */ /* 0x00042400000e0000 */
[----:B--2---:R-:W-:Y:S01]  /*4260*/  FMUL.FTZ R138, R2, R8 ;  /* 0x00000008028a7220 */ /* 0x004fe20000410000 */
[----:B-1----:R-:W-:Y:S01]  /*4270*/  @!P1 FADD.FTZ R6, R6, R153 ;  /* 0x0000009906069221 */ /* 0x002fe20000010000 */
[----:B------:R-:W-:Y:S01]  /*4280*/  FMUL.FTZ R153, R2, R11 ;  /* 0x0000000b02997220 */ /* 0x000fe20000410000 */
[----:B---3--:R-:W-:-:S03]  /*4290*/  @!P1 FADD.FTZ R7, R7, R144 ;  /* 0x0000009007079221 */ /* 0x008fc60000010000 */
[----:B------:R-:W1:Y:S01]  /*42a0*/  SHFL.DOWN PT, R157, R6, 0x2, 0x1f ;  /* 0x08401f00069d7f89 */ /* 0x000e6200000e0000 */
[----:B----4-:R-:W-:Y:S01]  /*42b0*/  @!P1 FADD.FTZ R4, R151, R4 ;  /* 0x0000000497049221 */ /* 0x010fe20000010000 */
[C---:B------:R-:W-:Y:S01]  /*42c0*/  FMUL.FTZ R151, R2.reuse, R9 ;  /* 0x0000000902977220 */ /* 0x040fe20000410000 */
[-C--:B------:R-:W-:Y:S01]  /*42d0*/  FMUL.FTZ R2, R2, R10.reuse ;  /* 0x0000000a02027220 */ /* 0x080fe20000410000 */
[C---:B------:R-:W-:Y:S01]  /*42e0*/  FFMA.FTZ R10, R110.reuse, R10, -R153 ;  /* 0x0000000a6e0a7223 */ /* 0x040fe20000010899 */
[----:B0-----:R-:W-:Y:S01]  /*42f0*/  @!P1 FADD.FTZ R5, R5, R142 ;  /* 0x0000008e05059221 */ /* 0x001fe20000010000 */
[----:B------:R-:W0:Y:S01]  /*4300*/  SHFL.DOWN PT, R155, R4, 0x2, 0x1f ;  /* 0x08401f00049b7f89 */ /* 0x000e2200000e0000 */
[----:B------:R-:W-:Y:S01]  /*4310*/  FFMA.FTZ R8, R110, R8, -R151 ;  /* 0x000000086e087223 */ /* 0x000fe20000010897 */
[----:B------:R-:W-:Y:S01]  /*4320*/  ISETP.NE.AND P1, PT, R36, RZ, PT ;  /* 0x000000ff2400720c */ /* 0x000fe20003f25270 */
[C---:B------:R-:W-:Y:S01]  /*4330*/  FMUL.FTZ R151, R23.reuse, R117 ;  /* 0x0000007517977220 */ /* 0x040fe20000410000 */
[----:B------:R-:W2:Y:S01]  /*4340*/  SHFL.DOWN PT, R142, R7, 0x2, 0x1f ;  /* 0x08401f00078e7f89 */ /* 0x000ea200000e0000 */
[C---:B------:R-:W-:Y:S01]  /*4350*/  FFMA.FTZ R9, R110.reuse, R9, R138 ;  /* 0x000000096e097223 */ /* 0x040fe2000001008a */
[----:B------:R-:W-:Y:S01]  /*4360*/  FFMA.FTZ R11, R110, R11, R2 ;  /* 0x0000000b6e0b7223 */ /* 0x000fe20000010002 */
[-C--:B------:R-:W-:Y:S01]  /*4370*/  FMUL.FTZ R110, R23, R119.reuse ;  /* 0x00000077176e7220 */ /* 0x080fe20000410000 */
[----:B------:R-:W3:Y:S01]  /*4380*/  SHFL.DOWN PT, R140, R5, 0x2, 0x1f ;  /* 0x08401f00058c7f89 */ /* 0x000ee200000e0000 */
[----:B------:R-:W-:Y:S01]  /*4390*/  FFMA.FTZ R2, R22, R119, R151 ;  /* 0x0000007716027223 */ /* 0x000fe20000010097 */
[----:B------:R-:W-:Y:S01]  /*43a0*/  FADD.FTZ R10, R25, R10 ;  /* 0x0000000a190a7221 */ /* 0x000fe20000010000 */
[----:B------:R-:W-:Y:S01]  /*43b0*/  FADD.FTZ R11, R24, R11 ;  /* 0x0000000b180b7221 */ /* 0x000fe20000010000 */
[----:B------:R-:W-:Y:S01]  /*43c0*/  FFMA.FTZ R110, R22, R117, -R110 ;  /* 0x00000075166e7223 */ /* 0x000fe2000001086e */
[----:B------:R-:W-:Y:S01]  /*43d0*/  FMUL.FTZ R2, R149, R2 ;  /* 0x0000000295027220 */ /* 0x000fe20000410000 */
[C---:B------:R-:W-:Y:S01]  /*43e0*/  FMUL.FTZ R25, R23.reuse, R127 ;  /* 0x0000007f17197220 */ /* 0x040fe20000410000 */
[-C--:B------:R-:W-:Y:S01]  /*43f0*/  FMUL.FTZ R117, R23, R125.reuse ;  /* 0x0000007d17757220 */ /* 0x080fe20000410000 */
[----:B-1----:R-:W-:Y:S01]  /*4400*/  @!P2 FADD.FTZ R6, R6, R157 ;  /* 0x0000009d0606a221 */ /* 0x002fe20000010000 */
[----:B------:R1:W-:Y:S01]  /*4410*/  @!P1 STS.128 [UR6+0x1770], R8 ;  /* 0x00177008ff009988 */ /* 0x0003e20008000c06 */
[----:B------:R-:W-:Y:S01]  /*4420*/  FFMA.FTZ R110, R147, R110, R2 ;  /* 0x0000006e936e7223 */ /* 0x000fe20000010002 */
[C---:B------:R-:W-:Y:S01]  /*4430*/  FFMA.FTZ R25, R22.reuse, R125, R25 ;  /* 0x0000007d16197223 */ /* 0x040fe20000010019 */
[----:B------:R-:W-:Y:S01]  /*4440*/  FFMA.FTZ R2, R22, R127, -R117 ;  /* 0x0000007f16027223 */ /* 0x000fe20000010875 */
[----:B------:R-:W4:Y:S01]  /*4450*/  SHFL.DOWN PT, R149, R6, 0x4, 0x1f ;  /* 0x08801f0006957f89 */ /* 0x000f2200000e0000 */
[----:B------:R-:W-:Y:S01]  /*4460*/  FFMA.FTZ R119, R55, R119, R110 ;  /* 0x0000007737777223 */ /* 0x000fe2000001006e */
[----:B------:R-:W-:Y:S01]  /*4470*/  FMUL.FTZ R120, R120, R25 ;  /* 0x0000001978787220 */ /* 0x000fe20000410000 */
[----:B0-----:R-:W-:-:S02]  /*4480*/  @!P2 FADD.FTZ R4, R4, R155 ;  /* 0x0000009b0404a221 */ /* 0x001fc40000010000 */
[----:B------:R-:W-:Y:S01]  /*4490*/  FADD.FTZ R56, R119, R56 ;  /* 0x0000003877387221 */ /* 0x000fe20000010000 */
[----:B------:R-:W-:Y:S01]  /*44a0*/  FFMA.FTZ R2, R103, R2, R120 ;  /* 0x0000000267027223 */ /* 0x000fe20000010078 */
[----:B--2---:R-:W-:Y:S01]  /*44b0*/  @!P2 FADD.FTZ R7, R7, R142 ;  /* 0x0000008e0707a221 */ /* 0x004fe20000010000 */
[----:B------:R-:W0:Y:S01]  /*44c0*/  SHFL.DOWN PT, R147, R4, 0x4, 0x1f ;  /* 0x08801f0004937f89 */ /* 0x000e2200000e0000 */
[----:B-1----:R-:W-:Y:S01]  /*44d0*/  FMUL.FTZ R9, R23, R128 ;  /* 0x0000008017097220 */ /* 0x002fe20000410000 */
[----:B---3--:R-:W-:Y:S02]  /*44e0*/  @!P2 FADD.FTZ R5, R5, R140 ;  /* 0x0000008c0505a221 */ /* 0x008fe40000010000 */
[----:B------:R-:W1:Y:S01]  /*44f0*/  SHFL.DOWN PT, R10, R7, 0x4, 0x1f ;  /* 0x08801f00070a7f89 */ /* 0x000e6200000e0000 */
[----:B------:R-:W-:Y:S01]  /*4500*/  ISETP.GT.AND P2, PT, R44, 0x1b, PT ;  /* 0x0000001b2c00780c */ /* 0x000fe20003f44270 */
[----:B------:R-:W-:Y:S01]  /*4510*/  FFMA.FTZ R9, R22, R131, R9 ;  /* 0x0000008316097223 */ /* 0x000fe20000010009 */
[----:B------:R-:W-:Y:S01]  /*4520*/  FFMA.FTZ R2, R53, R125, R2 ;  /* 0x0000007d35027223 */ /* 0x000fe20000010002 */
[----:B------:R-:W2:Y:S01]  /*4530*/  SHFL.DOWN PT, R8, R5, 0x4, 0x1f ;  /* 0x08801f0005087f89 */ /* 0x000ea200000e0000 */
[C---:B------:R-:W-:Y:S01]  /*4540*/  FMUL.FTZ R11, R23.reuse, R131 ;  /* 0x00000083170b7220 */ /* 0x040fe20000410000 */
[----:B------:R-:W-:Y:S01]  /*4550*/  FMUL.FTZ R116, R116, R9 ;  /* 0x0000000974747220 */ /* 0x000fe20000410000 */
[C---:B------:R-:W-:Y:S01]  /*4560*/  FMUL.FTZ R9, R23.reuse, R132 ;  /* 0x0000008417097220 */ /* 0x040fe20000410000 */
[----:B------:R-:W-:Y:S01]  /*4570*/  FADD.FTZ R61, R2, R61 ;  /* 0x0000003d023d7221 */ /* 0x000fe20000010000 */
[C---:B------:R-:W-:Y:S01]  /*4580*/  FFMA.FTZ R128, R22.reuse, R128, -R11 ;  /* 0x0000008016807223 */ /* 0x040fe2000001080b */
[C---:B------:R-:W-:Y:S01]  /*4590*/  FMUL.FTZ R11, R23.reuse, R135 ;  /* 0x00000087170b7220 */ /* 0x040fe20000410000 */
[-C--:B------:R-:W-:Y:S01]  /*45a0*/  FFMA.FTZ R25, R22, R133.reuse, -R9 ;  /* 0x0000008516197223 */ /* 0x080fe20000010809 */
[C---:B------:R-:W-:Y:S01]  /*45b0*/  FMUL.FTZ R133, R23.reuse, R133 ;  /* 0x0000008517857220 */ /* 0x040fe20000410000 */
[-C--:B------:R-:W-:Y:S01]  /*45c0*/  FMUL.FTZ R9, R23, R136.reuse ;  /* 0x0000008817097220 */ /* 0x080fe20000410000 */
[----:B----4-:R-:W-:Y:S01]  /*45d0*/  @!P2 FADD.FTZ R6, R6, R149 ;  /* 0x000000950606a221 */ /* 0x010fe20000010000 */
[C---:B------:R-:W-:Y:S01]  /*45e0*/  FFMA.FTZ R136, R22.reuse, R136, -R11 ;  /* 0x0000008816887223 */ /* 0x040fe2000001080b */
[----:B------:R-:W-:Y:S01]  /*45f0*/  FFMA.FTZ R2, R22, R132, R133 ;  /* 0x0000008416027223 */ /* 0x000fe20000010085 */
[----:B------:R-:W-:-:S02]  /*4600*/  FFMA.FTZ R111, R111, R128, R116 ;  /* 0x000000806f6f7223 */ /* 0x000fc40000010074 */
[----:B------:R-:W3:Y:S01]  /*4610*/  SHFL.DOWN PT, R117, R6, 0x8, 0x1f ;  /* 0x09001f0006757f89 */ /* 0x000ee200000e0000 */
        /* <DEDUP_REMOVED lines=10> */
[----:B------:R-:W-:Y:S01]  /*46c0*/  ISETP.GT.AND P2, PT, R44, 0x17, PT ;  /* 0x000000172c00780c */ /* 0x000fe20003f44270 */
[----:B------:R-:W-:Y:S01]  /*46d0*/  FFMA.FTZ R137, R137, R136, R2 ;  /* 0x0000008889897223 */ /* 0x000fe20000010002 */
[----:B------:R-:W-:Y:S01]  /*46e0*/  FMUL.FTZ R2, R23, R123 ;  /* 0x0000007b17027220 */ /* 0x000fe20000410000 */
[----:B------:R-:W2:Y:S01]  /*46f0*/  SHFL.DOWN PT, R24, R5, 0x8, 0x1f ;  /* 0x09001f0005187f89 */ /* 0x000ea200000e0000 */
[----:B------:R-:W-:Y:S01]  /*4700*/  FFMA.FTZ R8, R54, R131, R111 ;  /* 0x0000008336087223 */ /* 0x000fe2000001006f */
[----:B------:R-:W-:Y:S01]  /*4710*/  FFMA.FTZ R11, R51, R132, R118 ;  /* 0x00000084330b7223 */ /* 0x000fe20000010076 */
[C---:B------:R-:W-:Y:S01]  /*4720*/  FFMA.FTZ R2, R22.reuse, R121, R2 ;  /* 0x0000007916027223 */ /* 0x040fe20000010002 */
[----:B------:R-:W-:Y:S01]  /*4730*/  FFMA.FTZ R123, R22, R123, -R9 ;  /* 0x0000007b167b7223 */ /* 0x000fe20000010809 */
[----:B------:R-:W-:Y:S01]  /*4740*/  FADD.FTZ R63, R8, R63 ;  /* 0x0000003f083f7221 */ /* 0x000fe20000010000 */
[----:B------:R-:W-:Y:S01]  /*4750*/  FADD.FTZ R62, R11, R62 ;  /* 0x0000003e0b3e7221 */ /* 0x000fe20000010000 */
[----:B------:R-:W-:Y:S01]  /*4760*/  FMUL.FTZ R107, R107, R2 ;  /* 0x000000026b6b7220 */ /* 0x000fe20000410000 */
[----:B------:R-:W-:Y:S01]  /*4770*/  FFMA.FTZ R10, R52, R135, R137 ;  /* 0x00000087340a7223 */ /* 0x000fe20000010089 */
[----:B------:R-:W-:Y:S01]  /*4780*/  FMUL.FTZ R9, R23, R112 ;  /* 0x0000007017097220 */ /* 0x000fe20000410000 */
[----:B---3--:R-:W-:-:S05]  /*4790*/  @!P2 FADD.FTZ R6, R6, R117 ;  /* 0x000000750606a221 */ /* 0x008fca0000010000 */
[----:B------:R3:W4:Y:S01]  /*47a0*/  SHFL.DOWN PT, R25, R6, 0x10, 0x1f ;  /* 0x0a001f0006197f89 */ /* 0x00072200000e0000 */
[----:B0-----:R-:W-:Y:S01]  /*47b0*/  @!P2 FADD.FTZ R4, R4, R103 ;  /* 0x000000670404a221 */ /* 0x001fe20000010000 */
[----:B-1----:R-:W-:-:S04]  /*47c0*/  @!P2 FADD.FTZ R7, R7, R110 ;  /* 0x0000006e0707a221 */ /* 0x002fc80000010000 */
[----:B------:R3:W0:Y:S01]  /*47d0*/  SHFL.DOWN PT, R11, R4, 0x10, 0x1f ;  /* 0x0a001f00040b7f89 */ /* 0x00062200000e0000 */
[----:B--2---:R-:W-:-:S03]  /*47e0*/  @!P2 FADD.FTZ R5, R5, R24 ;  /* 0x000000180505a221 */ /* 0x004fc60000010000 */
[----:B------:R3:W1:Y:S04]  /*47f0*/  SHFL.DOWN PT, R8, R7, 0x10, 0x1f ;  /* 0x0a001f0007087f89 */ /* 0x00066800000e0000 */
[----:B------:R3:W2:Y:S01]  /*4800*/  SHFL.DOWN PT, R2, R5, 0x10, 0x1f ;  /* 0x0a001f0005027f89 */ /* 0x0006a200000e0000 */
[----:B------:R-:W-:Y:S05]  /*4810*/  @P3 BRA `(.L_x_16352) ;  /* 0x0000000000183947 */ /* 0x000fea0003800000 */
[----:B------:R-:W-:Y:S01]  /*4820*/  ISETP.NE.AND P2, PT, R44, RZ, PT ;  /* 0x000000ff2c00720c */ /* 0x000fe20003f45270 */
[----:B0--3--:R-:W-:Y:S01]  /*4830*/  FADD.FTZ R4, R4, R11 ;  /* 0x0000000b04047221 */ /* 0x009fe20000010000 */
[----:B--2---:R-:W-:Y:S01]  /*4840*/  FADD.FTZ R5, R5, R2 ;  /* 0x0000000205057221 */ /* 0x004fe20000010000 */
[----:B----4-:R-:W-:Y:S01]  /*4850*/  FADD.FTZ R6, R6, R25 ;  /* 0x0000001906067221 */ /* 0x010fe20000010000 */
[----:B-1----:R-:W-:-:S09]  /*4860*/  FADD.FTZ R7, R7, R8 ;  /* 0x0000000807077221 */ /* 0x002fd20000010000 */
[----:B------:R0:W-:Y:S02]  /*4870*/  @!P2 STS.128 [UR5+0x230], R4 ;  /* 0x00023004ff00a988 */ /* 0x0001e40008000c05 */
.L_x_16352:
[----:B------:R-:W-:Y:S05]  /*4880*/  BSYNC.RECONVERGENT B0 ;  /* 0x0000000000007941 */ /* 0x000fea0003800200 */
.L_x_16351:
[C---:B--2---:R-:W-:Y:S01]  /*4890*/  FMUL.FTZ R2, R23.reuse, R109 ;  /* 0x0000006d17027220 */ /* 0x044fe20000410000 */
[CC--:B0-----:R-:W-:Y:S01]  /*48a0*/  FMUL.FTZ R11, R23.reuse, R114.reuse ;  /* 0x00000072170b7220 */ /* 0x0c1fe20000410000 */
[C---:B------:R-:W-:Y:S01]  /*48b0*/  FFMA.FTZ R9, R22.reuse, R114, R9 ;  /* 0x0000007216097223 */ /* 0x040fe20000010009 */
[-C--:B-1----:R-:W-:Y:S01]  /*48c0*/  FMUL.FTZ R8, R23, R3.reuse ;  /* 0x0000000317087220 */ /* 0x082fe20000410000 */
        /* <DEDUP_REMOVED lines=22> */
[----:B------:R-:W3:Y:S04]  /*4a30*/  @P1 LDS.64 R2, [UR6+0x2f70] ;  /* 0x002f7006ff021984 */ /* 0x000ee80008000a00 */
[----:B------:R-:W0:Y:S01]  /*4a40*/  @P1 LDS.64 R8, [UR6+0x2770] ;  /* 0x00277006ff081984 */ /* 0x000e220008000a00 */
[----:B---3--:R-:W-:Y:S01]  /*4a50*/  @P1 FADD.FTZ R6, R6, R2 ;  /* 0x0000000206061221 */ /* 0x008fe20000010000 */
[----:B------:R-:W-:Y:S01]  /*4a60*/  @P1 FADD.FTZ R7, R7, R3 ;  /* 0x0000000307071221 */ /* 0x000fe20000010000 */
[----:B0-----:R-:W-:Y:S01]  /*4a70*/  @P1 FADD.FTZ R4, R4, R8 ;  /* 0x0000000804041221 */ /* 0x001fe20000010000 */
[----:B------:R-:W-:-:S03]  /*4a80*/  @P1 FADD.FTZ R5, R5, R9 ;  /* 0x0000000905051221 */ /* 0x000fc60000010000 */
[----:B------:R0:W-:Y:S04]  /*4a90*/  STS.64 [UR6+0x2f70], R6 ;  /* 0x002f7006ff007988 */ /* 0x0001e80008000a06 */
[----:B------:R0:W-:Y:S02]  /*4aa0*/  STS.64 [UR6+0x2770], R4 ;  /* 0x00277004ff007988 */ /* 0x0001e40008000a06 */
.L_x_16354:
[----:B------:R-:W-:Y:S05]  /*4ab0*/  BSYNC.RECONVERGENT B0 ;  /* 0x0000000000007941 */ /* 0x000fea0003800200 */
.L_x_16353:
[----:B------:R-:W-:-:S04]  /*4ac0*/  UIADD3 UR4, UPT, UPT, UR4, 0x1, URZ ;  /* 0x0000000104047890 */ /* 0x000fc8000fffe0ff */
[----:B------:R-:W-:-:S09]  /*4ad0*/  UISETP.GE.AND UP0, UPT, UR4, UR8, UPT ;  /* 0x000000080400728c */ /* 0x000fd2000bf06270 */
[----:B------:R-:W-:Y:S05]  /*4ae0*/  BRA.U !UP0, `(.L_x_16355) ;  /* 0xffffffcd08587547 */ /* 0x000fea000b83ffff */
.L_x_16337:
[----:B------:R-:W-:Y:S01]  /*4af0*/  BAR.SYNC.DEFER_BLOCKING 0x0 ;  /* 0x0000000000007b1d */ /* 0x000fe20000010000 */
[----:B0--3--:R-:W-:Y:S01]  /*4b00*/  F2FP.F16.F32.PACK_AB R7, R71, R70 ;  /* 0x000000464707723e */ /* 0x009fe200000000ff */
[----:B------:R-:W-:Y:S01]  /*4b10*/  HFMA2 R13, -RZ, RZ, 0, 0 ;  /* 0x00000000ff0d7431 */ /* 0x000fe200000001ff */
[----:B------:R-:W-:Y:S01]  /*4b20*/  F2FP.F16.F32.PACK_AB R6, R68, R69 ;  /* 0x000000454406723e */ /* 0x000fe200000000ff */
[----:B------:R-:W-:Y:S01]  /*4b30*/  FADD.FTZ R38, R38, R60 ;  /* 0x0000003c26267221 */ /* 0x000fe20000010000 */
[----:B------:R-:W-:-:S03]  /*4b40*/  F2FP.F16.F32.PACK_AB R5, R66, R67 ;  /* 0x000000434205723e */ /* 0x000fc600000000ff */
[----:B------:R-:W0:Y:S01]  /*4b50*/  LDC.64 R18, c[0x0][0x4f8] ;  /* 0x00013e00ff127b82 */ /* 0x000e220000000a00 */
[----:B------:R-:W-:Y:S01]  /*4b60*/  F2FP.F16.F32.PACK_AB R4, R65, R64 ;  /* 0x000000404104723e */ /* 0x000fe200000000ff */
[----:B------:R-:W1:Y:S01]  /*4b70*/  LDCU.64 UR6, c[0x0][0x500] ;  /* 0x0000a000ff0677ac */ /* 0x000e620008000a00 */
[----:B------:R-:W-:Y:S02]  /*4b80*/  F2FP.F16.F32.PACK_AB R23, R56, R61 ;  /* 0x0000003d3817723e */ /* 0x000fe400000000ff */
[----:B------:R-:W-:Y:S02]  /*4b90*/  F2FP.F16.F32.PACK_AB R22, R63, R62 ;  /* 0x0000003e3f16723e */ /* 0x000fe400000000ff */
[----:B------:R-:W-:Y:S01]  /*4ba0*/  IADD3 R30, P1, PT, R30, -0x200, RZ ;  /* 0xfffffe001e1e7810 */ /* 0x000fe20007f3e0ff */
[----:B------:R-:W2:Y:S01]  /*4bb0*/  LDC.64 R20, c[0x0][0x550] ;  /* 0x00015400ff147b82 */ /* 0x000ea20000000a00 */
[----:B------:R-:W-:Y:S02]  /*4bc0*/  IADD3 R32, P2, PT, R32, -0x200, RZ ;  /* 0xfffffe0020207810 */ /* 0x000fe40007f5e0ff */
[----:B------:R-:W-:-:S02]  /*4bd0*/  IADD3 R34, P3, PT, R34, -0x200, RZ ;  /* 0xfffffe0022227810 */ /* 0x000fc40007f7e0ff */
[----:B------:R-:W-:Y:S02]  /*4be0*/  IADD3.X R31, PT, PT, R31, -0x1, RZ, P1, !PT ;  /* 0xffffffff1f1f7810 */ /* 0x000fe40000ffe4ff */
[----:B------:R-:W-:Y:S01]  /*4bf0*/  IADD3.X R33, PT, PT, R33, -0x1, RZ, P2, !PT ;  /* 0xffffffff21217810 */ /* 0x000fe200017fe4ff */
[----:B----4-:R-:W3:Y:S01]  /*4c00*/  LDC.64 R24, c[0x0][0x560] ;  /* 0x00015800ff187b82 */ /* 0x010ee20000000a00 */
[----:B------:R-:W-:Y:S01]  /*4c10*/  IADD3.X R35, PT, PT, R35, -0x1, RZ, P3, !PT ;  /* 0xffffffff23237810 */ /* 0x000fe20001ffe4ff */
[----:B------:R2:W-:Y:S01]  /*4c20*/  STS.128 [R27], R4 ;  /* 0x000000041b007388 */ /* 0x0005e20000000c00 */
[----:B------:R-:W-:-:S03]  /*4c30*/  NOP ;  /* 0x0000000000007918 */ /* 0x000fc60000000000 */
[----:B------:R-:W4:Y:S01]  /*4c40*/  LDS.128 R8, [R27] ;  /* 0x000000001b087984 */ /* 0x000f220000000c00 */
[----:B0-----:R-:W-:-:S04]  /*4c50*/  IMAD.WIDE.U32 R2, R18, UR18, R12 ;  /* 0x0000001212027c25 */ /* 0x001fc8000f8e000c */
        /* <DEDUP_REMOVED lines=33> */
.L_x_16335:
        /* <DEDUP_REMOVED lines=34> */
.L_x_16358:
[----:B------:R-:W-:Y:S05]  /*5090*/  BSYNC.RECONVERGENT B0 ;  /* 0x0000000000007941 */ /* 0x000fea0003800200 */
.L_x_16357:
        /* <DEDUP_REMOVED lines=26> */
.L_x_16360:
[----:B------:R-:W-:Y:S05]  /*5240*/  BSYNC.RECONVERGENT B0 ;  /* 0x0000000000007941 */ /* 0x000fea0003800200 */
.L_x_16359:
        /* <DEDUP_REMOVED lines=22> */
.L_x_16362:
        /* <DEDUP_REMOVED lines=60> */
.L_x_16361:
[----:B------:R-:W-:Y:S05]  /*5770*/  EXIT ;  /* 0x000000000000794d */ /* 0x000fea0003800000 */
.L_x_16363:
        /* <DEDUP_REMOVED lines=16> */
.L_x_18776:


//--------------------- .text._Z25selective_scan_bwd_kernelI32Selective_Scan_bwd_kernel_traitsILi32ELi8ELb1ELb0ELb0ELb1ELb0EN3c104HalfENS1_7complexIfEEEEv12SSMParamsBwd --------------------------
	.section	.text._Z25selective_scan_bwd_kernelI32Selective_Scan_bwd_kernel_traitsILi32ELi8ELb1ELb0ELb0ELb1ELb0EN3c104HalfENS1_7complexIfEEEEv12SSMParamsBwd,"ax",@progbits
	.align	128
        .global         _Z25selective_scan_bwd_kernelI32Selective_Scan_bwd_kernel_traitsILi32ELi8ELb1ELb0ELb0ELb1ELb0EN3c104HalfENS1_7complexIfEEEEv12SSMParamsBwd
        .type           _Z25selective_scan_bwd_kernelI32Selective_Scan_bwd_kernel_traitsILi32ELi8ELb1ELb0ELb0ELb1ELb0EN3c104HalfENS1_7complexIfEEEEv12SSMParamsBwd,@function
        .size           _Z25selective_scan_bwd_kernelI32Selective_Scan_bwd_kernel_traitsILi32ELi8ELb1ELb0ELb0ELb1ELb0EN3c104HalfENS1_7complexIfEEEEv12SSMParamsBwd,(.L_x_18777 - _Z25selective_scan_bwd_kernelI32Selective_Scan_bwd_kernel_traitsILi32ELi8ELb1ELb0ELb0ELb1ELb0EN3c104HalfENS1_7complexIfEEEEv12SSMParamsBwd)
        .other          _Z25selective_scan_bwd_kernelI32Selective_Scan_bwd_kernel_traitsILi32ELi8ELb1ELb0ELb0ELb1ELb0EN3c104HalfENS1_7complexIfEEEEv12SSMParamsBwd,@"STO_CUDA_ENTRY STV_DEFAULT"
_Z25selective_scan_bwd_kernelI32Selective_Scan_bwd_kernel_traitsILi32ELi8ELb1ELb0ELb0ELb1ELb0EN3c104HalfENS1_7complexIfEEEEv12SSMParamsBwd:
.text._Z25selective_scan_bwd_kernelI32Selective_Scan_bwd_kernel_traitsILi32ELi8ELb1ELb0ELb0ELb1ELb0EN3c104HalfENS1_7complexIfEEEEv12SSMParamsBwd:
        /* <DEDUP_REMOVED lines=99> */
.L_x_16400:
[----:B------:R-:W-:Y:S01]  /*0630*/  BAR.SYNC.DEFER_BLOCKING 0x0 ;  /* 0x0000000000007b1d */ /* 0x000fe20000010000 */
[----:B0-----:R-:W-:Y:S02]  /*0640*/  MOV R2, R34 ;  /* 0x0000002200027202 */ /* 0x001fe40000000f00 */
[----:B------:R-:W-:-:S03]  /*0650*/  MOV R3, R33 ;  /* 0x0000002100037202 */ /* 0x000fc60000000f00 */
[----:B------:R-:W-:-:S05]  /*0660*/  IMAD.WIDE.U32 R2, R36, 0x10, R2 ;  /* 0x0000001024027825 */ /* 0x000fca00078e0002 */
[----:B------:R0:W2:Y:S01]  /*0670*/  LDG.E.128 R4, desc[UR16][R2.64] ;  /* 0x0000001002047981 */ /* 0x0000a2000c1e1d00 */
[----:B------:R-:W1:Y:S01]  /*0680*/  S2R R67, SR_LANEID ;  /* 0x0000000000437919 */ /* 0x000e620000000000 */
[----:B0-----:R-:W-:Y:S02]  /*0690*/  MOV R2, R32 ;  /* 0x0000002000027202 */ /* 0x001fe40000000f00 */
[----:B------:R-:W-:-:S03]  /*06a0*/  MOV R3, R31 ;  /* 0x0000001f00037202 */ /* 0x000fc60000000f00 */
[----:B------:R-:W-:Y:S01]  /*06b0*/  IMAD.WIDE.U32 R16, R36, 0x10, R2 ;  /* 0x0000001024107825 */ /* 0x000fe200078e0002 */
[----:B-1----:R-:W-:-:S05]  /*06c0*/  LEA R26, R67, UR5, 0x4 ;  /* 0x00000005431a7c11 */ /* 0x002fca000f8e20ff */
[----:B--2---:R-:W-:Y:S01]  /*06d0*/  STS.128 [R26], R4 ;  /* 0x000000041a007388 */ /* 0x004fe20000000c00 */
[----:B------:R-:W-:-:S03]  /*06e0*/  NOP ;  /* 0x0000000000007918 */ /* 0x000fc60000000000 */
[----:B------:R-:W0:Y:S01]  /*06f0*/  LDS.128 R8, [R26] ;  /* 0x000000001a087984 */ /* 0x000e220000000c00 */
[----:B------:R-:W-:Y:S06]  /*0700*/  BAR.SYNC.DEFER_BLOCKING 0x0 ;  /* 0x0000000000007b1d */ /* 0x000fec0000010000 */
[----:B------:R-:W2:Y:S01]  /*0710*/  LDG.E.128 R48, desc[UR16][R16.64] ;  /* 0x0000001010307981 */ /* 0x000ea2000c1e1d00 */
[----:B------:R-:W-:Y:S02]  /*0720*/  MOV R2, R30 ;  /* 0x0000001e00027202 */ /* 0x000fe40000000f00 */
[----:B------:R-:W-:-:S03]  /*0730*/  MOV R3, R29 ;  /* 0x0000001d00037202 */ /* 0x000fc60000000f00 */
[----:B------:R-:W-:Y:S01]  /*0740*/  IMAD.WIDE.U32 R2, R36, 0x10, R2 ;  /* 0x0000001024027825 */ /* 0x000fe200078e0002 */
[----:B--2---:R-:W-:Y:S01]  /*0750*/  STS.128 [R26], R48 ;  /* 0x000000301a007388 */ /* 0x004fe20000000c00 */
[----:B------:R-:W-:-:S03]  /*0760*/  NOP ;  /* 0x0000000000007918 */ /* 0x000fc60000000000 */
[----:B------:R-:W1:Y:S01]  /*0770*/  LDS.128 R20, [R26] ;  /* 0x000000001a147984 */ /* 0x000e620000000c00 */
[----:B------:R-:W-:Y:S06]  /*0780*/  BAR.SYNC.DEFER_BLOCKING 0x0 ;  /* 0x0000000000007b1d */ /* 0x000fec0000010000 */
[----:B------:R-:W2:Y:S01]  /*0790*/  LDG.E.128 R52, desc[UR16][R2.64] ;  /* 0x0000001002347981 */ /* 0x000ea2000c1e1d00 */
[----:B------:R-:W-:Y:S01]  /*07a0*/  BSSY.RECONVERGENT B0, `(.L_x_16365) ;  /* 0x000003c000007945 */ /* 0x000fe20003800200 */
[--C-:B0-----:R-:W-:Y:S02]  /*07b0*/  HADD2.F32 R65, -RZ, R8.reuse.H0_H0 ;  /* 0x20000008ff417230 */ /* 0x101fe40000004100 */
[----:B------:R-:W-:-:S02]  /*07c0*/  HADD2.F32 R71, -RZ, R8.H1_H1 ;  /* 0x30000008ff477230 */ /* 0x000fc40000004100 */
[--C-:B------:R-:W-:Y:S02]  /*07d0*/  HADD2.F32 R69, -RZ, R9.reuse.H0_H0 ;  /* 0x20000009ff457230 */ /* 0x100fe40000004100 */
[----:B------:R-:W-:Y:S02]  /*07e0*/  HADD2.F32 R75, -RZ, R9.H1_H1 ;  /* 0x30000009ff4b7230 */ /* 0x000fe40000004100 */
[--C-:B-1----:R-:W-:Y:S02]  /*07f0*/  HADD2.F32 R19, -RZ, R20.reuse.H0_H0 ;  /* 0x20000014ff137230 */ /* 0x102fe40000004100 */
[--C-:B------:R-:W-:Y:S02]  /*0800*/  HADD2.F32 R57, -RZ, R21.reuse.H0_H0 ;  /* 0x20000015ff397230 */ /* 0x100fe40000004100 */
[----:B------:R-:W-:Y:S02]  /*0810*/  HADD2.F32 R25, -RZ, R20.H1_H1 ;  /* 0x30000014ff197230 */ /* 0x000fe40000004100 */
[----:B-----5:R-:W-:Y:S01]  /*0820*/  FADD.FTZ R72, R19, R40 ;  /* 0x0000002813487221 */ /* 0x020fe20000010000 */
[----:B------:R-:W-:-:S02]  /*0830*/  HADD2.F32 R21, -RZ, R21.H1_H1 ;  /* 0x30000015ff157230 */ /* 0x000fc40000004100 */
[--C-:B------:R-:W-:Y:S01]  /*0840*/  FADD.FTZ R68, R57, R40.reuse ;  /* 0x0000002839447221 */ /* 0x100fe20000010000 */
[--C-:B------:R-:W-:Y:S02]  /*0850*/  HADD2.F32 R49, -RZ, R22.reuse.H0_H0 ;  /* 0x20000016ff317230 */ /* 0x100fe40000004100 */
[--C-:B------:R-:W-:Y:S01]  /*0860*/  FADD.FTZ R70, R25, R40.reuse ;  /* 0x0000002819467221 */ /* 0x100fe20000010000 */
[----:B------:R-:W-:Y:S01]  /*0870*/  FSETP.GTU.FTZ.AND P4, PT, R72, 20, PT ;  /* 0x41a000004800780b */ /* 0x000fe20003f9c000 */
[----:B------:R-:W-:Y:S02]  /*0880*/  HADD2.F32 R51, -RZ, R22.H1_H1 ;  /* 0x30000016ff337230 */ /* 0x000fe40000004100 */
[--C-:B------:R-:W-:Y:S01]  /*0890*/  FADD.FTZ R66, R21, R40.reuse ;  /* 0x0000002815427221 */ /* 0x100fe20000010000 */
[--C-:B------:R-:W-:Y:S02]  /*08a0*/  HADD2.F32 R59, -RZ, R23.reuse.H0_H0 ;  /* 0x20000017ff3b7230 */ /* 0x100fe40000004100 */
[--C-:B------:R-:W-:Y:S01]  /*08b0*/  FADD.FTZ R64, R49, R40.reuse ;  /* 0x0000002831407221 */ /* 0x100fe20000010000 */
[----:B------:R-:W-:Y:S01]  /*08c0*/  FSETP.GTU.FTZ.AND P5, PT, R70, 20, PT ;  /* 0x41a000004600780b */ /* 0x000fe20003fbc000 */
[--C-:B------:R-:W-:Y:S01]  /*08d0*/  FADD.FTZ R62, R51, R40.reuse ;  /* 0x00000028333e7221 */ /* 0x100fe20000010000 */
[----:B------:R-:W-:Y:S01]  /*08e0*/  FSETP.GTU.FTZ.AND P0, PT, R68, 20, PT ;  /* 0x41a000004400780b */ /* 0x000fe20003f1c000 */
[----:B------:R-:W-:Y:S01]  /*08f0*/  HADD2.F32 R23, -RZ, R23.H1_H1 ;  /* 0x30000017ff177230 */ /* 0x000fe20000004100 */
[----:B------:R-:W-:Y:S01]  /*0900*/  FSETP.GTU.FTZ.AND P1, PT, R66, 20, PT ;  /* 0x41a000004200780b */ /* 0x000fe20003f3c000 */
[----:B------:R-:W-:Y:S01]  /*0910*/  FADD.FTZ R74, R59, R40 ;  /* 0x000000283b4a7221 */ /* 0x000fe20000010000 */
[----:B------:R-:W-:-:S02]  /*0920*/  FSETP.GTU.FTZ.AND P2, PT, R64, 20, PT ;  /* 0x41a000004000780b */ /* 0x000fc40003f5c000 */
[----:B------:R-:W-:Y:S01]  /*0930*/  FSETP.GTU.FTZ.AND P3, PT, R62, 20, PT ;  /* 0x41a000003e00780b */ /* 0x000fe20003f7c000 */
[----:B--2---:R0:W-:Y:S01]  /*0940*/  STS.128 [R26], R52 ;  /* 0x000000341a007388 */ /* 0x0041e20000000c00 */
[----:B------:R-:W-:-:S03]  /*0950*/  NOP ;  /* 0x0000000000007918 */ /* 0x000fc60000000000 */
[----:B------:R0:W1:Y:S01]  /*0960*/  LDS.128 R4, [R26] ;  /* 0x000000001a047984 */ /* 0x0000620000000c00 */
[----:B------:R-:W-:Y:S07]  /*0970*/  @P4 BRA `(.L_x_16366) ;  /* 0x0000000000784947 */ /* 0x000fee0003800000 */
        /* <DEDUP_REMOVED lines=30> */
.L_x_16366:
[----:B------:R-:W-:Y:S05]  /*0b60*/  BSYNC.RECONVERGENT B0 ;  /* 0x0000000000007941 */ /* 0x000fea0003800200 */
.L_x_16365:
[----:B------:R-:W-:Y:S01]  /*0b70*/  BSSY.RECONVERGENT B0, `(.L_x_16367) ;  /* 0x0000027000007945 */ /* 0x000fe20003800200 */
[----:B------:R-:W-:Y:S01]  /*0b80*/  FSETP.GTU.FTZ.AND P4, PT, R74, 20, PT ;  /* 0x41a000004a00780b */ /* 0x000fe20003f9c000 */
[--C-:B------:R-:W-:Y:S02]  /*0b90*/  HADD2.F32 R73, -RZ, R10.reuse.H0_H0 ;  /* 0x2000000aff497230 */ /* 0x100fe40000004100 */
[----:B------:R-:W-:Y:S01]  /*0ba0*/  FADD.FTZ R76, R23, R40 ;  /* 0x00000028174c7221 */ /* 0x000fe20000010000 */
[----:B------:R-:W-:Y:S02]  /*0bb0*/  HADD2.F32 R77, -RZ, R10.H1_H1 ;  /* 0x3000000aff4d7230 */ /* 0x000fe40000004100 */
[--C-:B------:R-:W-:Y:S02]  /*0bc0*/  HADD2.F32 R83, -RZ, R11.reuse.H0_H0 ;  /* 0x2000000bff537230 */ /* 0x100fe40000004100 */
[----:B------:R-:W-:Y:S02]  /*0bd0*/  HADD2.F32 R85, -RZ, R11.H1_H1 ;  /* 0x3000000bff557230 */ /* 0x000fe40000004100 */
[----:B-1----:R-:W-:Y:S01]  /*0be0*/  HADD2.F32 R3, -RZ, R4.H0_H0 ;  /* 0x20000004ff037230 */ /* 0x002fe20000004100 */
        /* <DEDUP_REMOVED lines=31> */
.L_x_16368:
[----:B------:R-:W-:Y:S05]  /*0de0*/  BSYNC.RECONVERGENT B0 ;  /* 0x0000000000007941 */ /* 0x000fea0003800200 */
.L_x_16367:
[----:B------:R-:W-:Y:S02]  /*0df0*/  HADD2.F32 R4, -RZ, R4.H1_H1 ;  /* 0x30000004ff047230 */ /* 0x000fe40000004100 */
[----:B------:R-:W-:Y:S01]  /*0e00*/  FFMA.FTZ R9, R3, R65, R38 ;  /* 0x0000004103097223 */ /* 0x000fe20000010026 */
[----:B------:R-:W-:Y:S01]  /*0e10*/  HADD2.F32 R84, -RZ, R5.H0_H0 ;  /* 0x20000005ff547230 */ /* 0x000fe20000004100 */
[----:B------:R-:W-:Y:S01]  /*0e20*/  BSSY.RECONVERGENT B0, `(.L_x_16369) ;  /* 0x000002a000007945 */ /* 0x000fe20003800200 */
[----:B------:R-:W-:Y:S02]  /*0e30*/  HFMA2 R63, -RZ, RZ, 0, 0 ;  /* 0x00000000ff3f7431 */ /* 0x000fe400000001ff */
[----:B------:R-:W-:Y:S01]  /*0e40*/  FFMA.FTZ R9, R4, R71, R9 ;  /* 0x0000004704097223 */ /* 0x000fe20000010009 */
[----:B------:R-:W-:Y:S01]  /*0e50*/  HADD2.F32 R87, -RZ, R6.H0_H0 ;  /* 0x20000006ff577230 */ /* 0x000fe20000004100 */
[----:B------:R-:W-:Y:S01]  /*0e60*/  FSETP.GTU.FTZ.AND P5, PT, R76, 20, PT ;  /* 0x41a000004c00780b */ /* 0x000fe20003fbc000 */
[----:B------:R-:W-:Y:S01]  /*0e70*/  HADD2.F32 R89, -RZ, R7.H0_H0 ;  /* 0x20000007ff597230 */ /* 0x000fe20000004100 */
[----:B------:R-:W-:Y:S01]  /*0e80*/  IADD3 R60, PT, PT, R28, -0x1, RZ ;  /* 0xffffffff1c3c7810 */ /* 0x000fe20007ffe0ff */
[----:B------:R-:W-:-:S02]  /*0e90*/  HADD2.F32 R5, -RZ, R5.H1_H1 ;  /* 0x30000005ff057230 */ /* 0x000fc40000004100 */
[----:B------:R-:W-:Y:S01]  /*0ea0*/  FFMA.FTZ R0, R84, R69, R9 ;  /* 0x0000004554007223 */ /* 0x000fe20000010009 */
[----:B------:R-:W-:Y:S02]  /*0eb0*/  HADD2.F32 R6, -RZ, R6.H1_H1 ;  /* 0x30000006ff067230 */ /* 0x000fe40000004100 */
[----:B------:R-:W-:Y:S01]  /*0ec0*/  HADD2.F32 R7, -RZ, R7.H1_H1 ;  /* 0x30000007ff077230 */ /* 0x000fe20000004100 */
[----:B------:R-:W-:Y:S06]  /*0ed0*/  @P0 BRA `(.L_x_16370) ;  /* 0x0000000000780947 */ /* 0x000fec0003800000 */
        /* <DEDUP_REMOVED lines=30> */
.L_x_16370:
[----:B------:R-:W-:Y:S05]  /*10c0*/  BSYNC.RECONVERGENT B0 ;  /* 0x0000000000007941 */ /* 0x000fea0003800200 */
.L_x_16369:
[----:B------:R-:W-:Y:S04]  /*10d0*/  BSSY.RECONVERGENT B0, `(.L_x_16371) ;  /* 0x0000020000007945 */ /* 0x000fe80003800200 */
        /* <DEDUP_REMOVED lines=31> */
.L_x_16372:
[----:B------:R-:W-:Y:S05]  /*12d0*/  BSYNC.RECONVERGENT B0 ;  /* 0x0000000000007941 */ /* 0x000fea0003800200 */
.L_x_16371:
        /* <DEDUP_REMOVED lines=32> */
.L_x_16374:
[----:B------:R-:W-:Y:S05]  /*14e0*/  BSYNC.RECONVERGENT B0 ;  /* 0x0000000000007941 */ /* 0x000fea0003800200 */
.L_x_16373:
        /* <DEDUP_REMOVED lines=32> */
.L_x_16376:
[----:B------:R-:W-:Y:S05]  /*16f0*/  BSYNC.RECONVERGENT B0 ;  /* 0x0000000000007941 */ /* 0x000fea0003800200 */
.L_x_16375:
        /* <DEDUP_REMOVED lines=32> */
.L_x_16378:
[----:B------:R-:W-:Y:S05]  /*1900*/  BSYNC.RECONVERGENT B0 ;  /* 0x0000000000007941 */ /* 0x000fea0003800200 */
.L_x_16377:
        /* <DEDUP_REMOVED lines=32> */
.L_x_16380:
[----:B------:R-:W-:Y:S05]  /*1b10*/  BSYNC.RECONVERGENT B0 ;  /* 0x0000000000007941 */ /* 0x000fea0003800200 */
.L_x_16379:
[----:B------:R-:W1:Y:S01]  /*1b20*/  LDCU UR4, c[0x0][0x38c] ;  /* 0x00007180ff0477ac */ /* 0x000e620008000800 */
[----:B------:R-:W-:Y:S01]  /*1b30*/  FFMA.FTZ R0, R5, R75, R0 ;  /* 0x0000004b05007223 */ /* 0x000fe20000010000 */
[----:B------:R-:W-:Y:S01]  /*1b40*/  HFMA2 R61, -RZ, RZ, 0, 0 ;  /* 0x00000000ff3d7431 */ /* 0x000fe200000001ff */
[----:B------:R-:W-:Y:S01]  /*1b50*/  CS2R R58, SRZ ;  /* 0x00000000003a7805 */ /* 0x000fe2000001ff00 */
[----:B0-----:R-:W-:Y:S02]  /*1b60*/  HFMA2 R52, -RZ, RZ, 0, 0 ;  /* 0x00000000ff347431 */ /* 0x001fe400000001ff */
[----:B------:R-:W-:Y:S01]  /*1b70*/  FFMA.FTZ R9, R87, R73, R0 ;  /* 0x0000004957097223 */ /* 0x000fe20000010000 */
[----:B------:R-:W-:Y:S02]  /*1b80*/  CS2R R56, SRZ ;  /* 0x0000000000387805 */ /* 0x000fe4000001ff00 */
[----:B------:R-:W-:Y:S01]  /*1b90*/  MOV R54, RZ ;  /* 0x000000ff00367202 */ /* 0x000fe20000000f00 */
        /* <DEDUP_REMOVED lines=10> */
[----:B-1----:R-:W-:Y:S01]  /*1c40*/  UISETP.GE.AND UP0, UPT, UR4, 0x1, UPT ;  /* 0x000000010400788c */ /* 0x002fe2000bf06270 */
[----:B------:R-:W-:Y:S01]  /*1c50*/  FFMA.FTZ R38, R7, R85, R0 ;  /* 0x0000005507267223 */ /* 0x000fe20000010000 */
[----:B------:R-:W-:Y:S07]  /*1c60*/  BAR.SYNC.DEFER_BLOCKING 0x0 ;  /* 0x0000000000007b1d */ /* 0x000fee0000010000 */
[----:B------:R-:W-:Y:S05]  /*1c70*/  BRA.U !UP0, `(.L_x_16381) ;  /* 0x0000003508247547 */ /* 0x000fea000b800000 */
[----:B------:R-:W0:Y:S01]  /*1c80*/  LDC.64 R78, c[0x0][0x3e0] ;  /* 0x0000f800ff4e7b82 */ /* 0x000e220000000a00 */
[----:B------:R-:W-:Y:S01]  /*1c90*/  ISETP.NE.AND P0, PT, R28, 0x1, PT ;  /* 0x000000011c00780c */ /* 0x000fe20003f05270 */
[----:B------:R-:W-:Y:S01]  /*1ca0*/  FADD.FTZ R0, R3, R3 ;  /* 0x0000000303007221 */ /* 0x000fe20000010000 */
[----:B------:R-:W-:Y:S01]  /*1cb0*/  SHF.L.U32 R100, R60, 0x8, RZ ;  /* 0x000000083c647819 */ /* 0x000fe200000006ff */
[----:B------:R-:W-:Y:S01]  /*1cc0*/  FADD.FTZ R82, R4, R4 ;  /* 0x0000000404527221 */ /* 0x000fe20000010000 */
[----:B------:R-:W-:Y:S01]  /*1cd0*/  SHF.L.U32 R101, R28, 0x8, RZ ;  /* 0x000000081c657819 */ /* 0x000fe200000006ff */
[----:B------:R-:W-:Y:S01]  /*1ce0*/  FADD.FTZ R84, R84, R84 ;  /* 0x0000005454547221 */ /* 0x000fe20000010000 */
[----:B------:R-:W-:Y:S01]  /*1cf0*/  FADD.FTZ R86, R5, R5 ;  /* 0x0000000505567221 */ /* 0x000fe20000010000 */
[----:B------:R-:W1:Y:S01]  /*1d00*/  LDC.64 R80, c[0x0][0x3c0] ;  /* 0x0000f000ff507b82 */ /* 0x000e620000000a00 */
[----:B------:R-:W-:Y:S01]  /*1d10*/  FADD.FTZ R87, R87, R87 ;  /* 0x0000005757577221 */ /* 0x000fe20000010000 */
[----:B------:R-:W-:Y:S01]  /*1d20*/  FADD.FTZ R88, R6, R6 ;  /* 0x0000000606587221 */ /* 0x000fe20000010000 */
[----:B------:R-:W-:Y:S01]  /*1d30*/  FADD.FTZ R89, R89, R89 ;  /* 0x0000005959597221 */ /* 0x000fe20000010000 */
[----:B------:R-:W-:Y:S01]  /*1d40*/  FADD.FTZ R90, R7, R7 ;  /* 0x00000007075a7221 */ /* 0x000fe20000010000 */
[----:B------:R-:W-:Y:S01]  /*1d50*/  IADD3 R91, PT, PT, R28, -0x2, RZ ;  /* 0xfffffffe1c5b7810 */ /* 0x000fe20007ffe0ff */
[----:B------:R-:W-:Y:S01]  /*1d60*/  FMUL.FTZ R92, R65, R72 ;  /* 0x00000048415c7220 */ /* 0x000fe20000410000 */
[----:B------:R-:W-:Y:S01]  /*1d70*/  FMUL.FTZ R93, R71, R70 ;  /* 0x00000046475d7220 */ /* 0x000fe20000410000 */
        /* <DEDUP_REMOVED lines=9> */
[----:B------:R-:W-:Y:S01]  /*1e10*/  MOV R63, RZ ;  /* 0x000000ff003f7202 */ /* 0x000fe20000000f00 */
[----:B------:R-:W4:Y:S01]  /*1e20*/  LDCU UR7, c[0x0][0x394] ;  /* 0x00007280ff0777ac */ /* 0x000f220008000800 */
[----:B------:R-:W-:-:S02]  /*1e30*/  LOP3.LUT R100, R100, 0x100, RZ, 0xc0, !PT ;  /* 0x0000010064647812 */ /* 0x000fc400078ec0ff */
[----:B------:R-:W-:Y:S01]  /*1e40*/  LOP3.LUT R101, R101, 0x100, RZ, 0xc0, !PT ;  /* 0x0000010065657812 */ /* 0x000fe200078ec0ff */
[----:B------:R-:W0:Y:S01]  /*1e50*/  LDCU UR8, c[0x0][0x38c] ;  /* 0x00007180ff0877ac */ /* 0x000e220008000800 */
[----:B------:R-:W-:-:S05]  /*1e60*/  UMOV UR4, URZ ;  /* 0x000000ff00047c82 */ /* 0x000fca0008000000 */
.L_x_16399:
        /* <DEDUP_REMOVED lines=23> */
[C---:B--2---:R-:W-:Y:S01]  /*1fe0*/  FMUL.FTZ R4, R23.reuse, R72 ;  /* 0x0000004817047220 */ /* 0x044fe20000410000 */
[----:B------:R-:W-:Y:S01]  /*1ff0*/  FMUL.FTZ R5, R22, 1.4426950216293334961 ;  /* 0x3fb8aa3b16057820 */ /* 0x000fe20000410000 */
[C---:B------:R-:W-:Y:S01]  /*2000*/  FMUL.FTZ R10, R23.reuse, R70 ;  /* 0x00000046170a7220 */ /* 0x040fe20000410000 */
[----:B------:R-:W-:Y:S01]  /*2010*/  FMUL.FTZ R24, R23, R68 ;  /* 0x0000004417187220 */ /* 0x000fe20000410000 */
[----:B------:R-:W-:Y:S01]  /*2020*/  FMUL.RZ R25, R4, 0.15915493667125701904 ;  /* 0x3e22f98304197820 */ /* 0x000fe2000040c000 */
[C---:B------:R-:W-:Y:S01]  /*2030*/  FMUL.FTZ R4, R5.reuse, R72 ;  /* 0x0000004805047220 */ /* 0x040fe20000410000 */
[----:B------:R-:W-:Y:S01]  /*2040*/  FMUL.RZ R102, R10, 0.15915493667125701904 ;  /* 0x3e22f9830a667820 */ /* 0x000fe2000040c000 */
[----:B------:R-:W-:Y:S01]  /*2050*/  FMUL.RZ R104, R24, 0.15915493667125701904 ;  /* 0x3e22f98318687820 */ /* 0x000fe2000040c000 */
[C---:B------:R-:W-:Y:S01]  /*2060*/  FMUL.FTZ R24, R5.reuse, R68 ;  /* 0x0000004405187220 */ /* 0x040fe20000410000 */
[----:B------:R0:W-:Y:S01]  /*2070*/  MUFU.EX2 R6, R4 ;  /* 0x0000000400067308 */ /* 0x0001e20000000800 */
[----:B------:R-:W-:-:S07]  /*2080*/  FMUL.FTZ R10, R5, R70 ;  /* 0x00000046050a7220 */ /* 0x000fce0000410000 */
        /* <DEDUP_REMOVED lines=10> */
[----:B------:R-:W-:Y:S08]  /*2130*/  MUFU.SIN R25, R104 ;  /* 0x0000006800197308 */ /* 0x000ff00000000400 */
[----:B------:R0:W-:Y:S08]  /*2140*/  MUFU.COS R117, R104 ;  /* 0x0000006800757308 */ /* 0x0001f00000000000 */
[----:B------:R-:W1:Y:S01]  /*2150*/  MUFU.EX2 R24, R24 ;  /* 0x0000001800187308 */ /* 0x000e620000000800 */
[----:B0-----:R-:W-:-:S04]  /*2160*/  FMUL.FTZ R104, R23, R62 ;  /* 0x0000003e17687220 */ /* 0x001fc80000410000 */
[----:B------:R-:W-:Y:S01]  /*2170*/  FMUL.RZ R110, R104, 0.15915493667125701904 ;  /* 0x3e22f983686e7820 */ /* 0x000fe2000040c000 */
[C---:B------:R-:W-:Y:S02]  /*2180*/  FMUL.FTZ R104, R5.reuse, R62 ;  /* 0x0000003e05687220 */ /* 0x040fe40000410000 */
[----:B------:R0:W-:Y:S08]  /*2190*/  MUFU.EX2 R124, R4 ;  /* 0x00000004007c7308 */ /* 0x0001f00000000800 */
[----:B------:R-:W-:Y:S01]  /*21a0*/  MUFU.SIN R109, R108 ;  /* 0x0000006c006d7308 */ /* 0x000fe20000000400 */
[----:B0-----:R-:W-:Y:S01]  /*21b0*/  FMUL.FTZ R4, R5, R74 ;  /* 0x0000004a05047220 */ /* 0x001fe20000410000 */
[C---:B-1----:R-:W-:Y:S01]  /*21c0*/  FMUL.FTZ R116, R24.reuse, R25 ;  /* 0x0000001918747220 */ /* 0x042fe20000410000 */
[----:B------:R-:W-:-:S05]  /*21d0*/  FMUL.FTZ R117, R24, R117 ;  /* 0x0000007518757220 */ /* 0x000fca0000410000 */
[----:B------:R0:W-:Y:S08]  /*21e0*/  MUFU.COS R123, R108 ;  /* 0x0000006c007b7308 */ /* 0x0001f00000000000 */
[----:B------:R-:W-:Y:S01]  /*21f0*/  MUFU.SIN R103, R106 ;  /* 0x0000006a00677308 */ /* 0x000fe20000000400 */
[----:B0-----:R-:W-:Y:S01]  /*2200*/  FMUL.FTZ R108, R5, R76 ;  /* 0x0000004c056c7220 */ /* 0x001fe20000410000 */
[----:B------:R-:W-:-:S04]  /*2210*/  FMUL.FTZ R5, R23, R74 ;  /* 0x0000004a17057220 */ /* 0x000fc80000410000 */
[----:B------:R-:W-:Y:S01]  /*2220*/  FMUL.RZ R112, R5, 0.15915493667125701904 ;  /* 0x3e22f98305707820 */ /* 0x000fe2000040c000 */
[----:B------:R-:W-:Y:S01]  /*2230*/  FMUL.FTZ R5, R23, R76 ;  /* 0x0000004c17057220 */ /* 0x000fe20000410000 */
[----:B------:R-:W0:Y:S08]  /*2240*/  MUFU.COS R125, R106 ;  /* 0x0000006a007d7308 */ /* 0x000e300000000000 */
[----:B------:R-:W-:Y:S08]  /*2250*/  MUFU.SIN R111, R110 ;  /* 0x0000006e006f7308 */ /* 0x000ff00000000400 */
[----:B------:R1:W-:Y:S01]  /*2260*/  MUFU.COS R115, R110 ;  /* 0x0000006e00737308 */ /* 0x0003e20000000000 */
[C---:B0-----:R-:W-:Y:S01]  /*2270*/  FMUL.FTZ R125, R124.reuse, R125 ;  /* 0x0000007d7c7d7220 */ /* 0x041fe20000410000 */
[----:B------:R-:W-:-:S06]  /*2280*/  FMUL.FTZ R124, R124, R103 ;  /* 0x000000677c7c7220 */ /* 0x000fcc0000410000 */
[----:B------:R0:W-:Y:S01]  /*2290*/  MUFU.EX2 R106, R4 ;  /* 0x00000004006a7308 */ /* 0x0001e20000000800 */
[----:B-1----:R-:W-:Y:S01]  /*22a0*/  FMUL.RZ R110, R5, 0.15915493667125701904 ;  /* 0x3e22f983056e7820 */ /* 0x002fe2000040c000 */
[----:B---3--:R-:W-:-:S04]  /*22b0*/  FMUL.FTZ R5, R9, R3 ;  /* 0x0000000309057220 */ /* 0x008fc80000410000 */
[-C--:B------:R-:W-:Y:S01]  /*22c0*/  FFMA.FTZ R121, R8, R2.reuse, -R5 ;  /* 0x0000000208797223 */ /* 0x080fe20000010805 */
[----:B------:R-:W-:Y:S01]  /*22d0*/  FMUL.FTZ R5, R6, R7 ;  /* 0x0000000706057220 */ /* 0x000fe20000410000 */
[----:B------:R-:W1:Y:S01]  /*22e0*/  MUFU.EX2 R102, R102 ;  /* 0x0000006600667308 */ /* 0x000e620000000800 */
[----:B0-----:R-:W-:Y:S01]  /*22f0*/  FMUL.FTZ R4, R8, R3 ;  /* 0x0000000308047220 */ /* 0x001fe20000410000 */
[-C--:B------:R-:W-:Y:S01]  /*2300*/  FMUL.FTZ R120, R84, R121.reuse ;  /* 0x0000007954787220 */ /* 0x080fe20000410000 */
[-C--:B------:R-:W-:Y:S01]  /*2310*/  FMUL.FTZ R134, R86, R121.reuse ;  /* 0x0000007956867220 */ /* 0x080fe20000410000 */
[-C--:B------:R-:W-:Y:S01]  /*2320*/  FMUL.FTZ R132, R87, R121.reuse ;  /* 0x0000007957847220 */ /* 0x080fe20000410000 */
[----:B------:R-:W-:Y:S01]  /*2330*/  FFMA.FTZ R9, R9, R2, R4 ;  /* 0x0000000209097223 */ /* 0x000fe20000010004 */
[----:B------:R-:W-:Y:S01]  /*2340*/  IADD3 R2, PT, PT, R100, UR4, RZ ;  /* 0x0000000464027c10 */ /* 0x000fe2000fffe0ff */
[----:B------:R-:W-:Y:S01]  /*2350*/  FMUL.FTZ R130, R88, R121 ;  /* 0x0000007958827220 */ /* 0x000fe20000410000 */
[----:B------:R-:W0:Y:S01]  /*2360*/  MUFU.SIN R119, R112 ;  /* 0x0000007000777308 */ /* 0x000e220000000400 */
[----:B------:R-:W-:Y:S01]  /*2370*/  P2R R4, PR, RZ, 0x8 ;  /* 0x00000008ff047803 */ /* 0x000fe20000000000 */
[----:B------:R-:W-:Y:S01]  /*2380*/  FMUL.FTZ R4, R6, R11 ;  /* 0x0000000b06047220 */ /* 0x000fe20000410000 */
[----:B------:R-:W-:Y:S01]  /*2390*/  SEL R2, R2, R27, !P3 ;  /* 0x0000001b02027207 */ /* 0x000fe20005800000 */
[----:B------:R-:W-:Y:S01]  /*23a0*/  FMUL.FTZ R126, R89, R121 ;  /* 0x00000079597e7220 */ /* 0x000fe20000410000 */
[-C--:B------:R-:W-:Y:S01]  /*23b0*/  FMUL.FTZ R118, R84, -R9.reuse ;  /* 0x8000000954767220 */ /* 0x080fe20000410000 */
[----:B------:R-:W-:Y:S01]  /*23c0*/  FMUL.FTZ R137, R86, -R9 ;  /* 0x8000000956897220 */ /* 0x000fe20000410000 */
[----:B------:R-:W-:Y:S01]  /*23d0*/  LEA R2, R2, UR5, 0x3 ;  /* 0x0000000502027c11 */ /* 0x000fe2000f8e18ff */
[----:B------:R-:W2:Y:S01]  /*23e0*/  MUFU.COS R127, R112 ;  /* 0x00000070007f7308 */ /* 0x000ea20000000000 */
[C---:B-1----:R-:W-:Y:S01]  /*23f0*/  FMUL.FTZ R123, R102.reuse, R123 ;  /* 0x0000007b667b7220 */ /* 0x042fe20000410000 */
[----:B------:R-:W-:Y:S01]  /*2400*/  FMUL.FTZ R122, R102, R109 ;  /* 0x0000006d667a7220 */ /* 0x000fe20000410000 */
[-C--:B------:R-:W-:Y:S01]  /*2410*/  FMUL.FTZ R133, R87, -R9.reuse ;  /* 0x8000000957857220 */ /* 0x080fe20000410000 */
[----:B------:R1:W-:Y:S01]  /*2420*/  STS.64 [R2+0x670], R4 ;  /* 0x0006700402007388 */ /* 0x0003e20000000a00 */
[----:B------:R-:W-:-:S03]  /*2430*/  FMUL.FTZ R129, R88, -R9 ;  /* 0x8000000958817220 */ /* 0x000fc60000410000 */
[----:B------:R-:W3:Y:S01]  /*2440*/  MUFU.EX2 R104, R104 ;  /* 0x0000006800687308 */ /* 0x000ee20000000800 */
[----:B0-----:R-:W-:Y:S01]  /*2450*/  FMUL.FTZ R102, R106, R119 ;  /* 0x000000776a667220 */ /* 0x001fe20000410000 */
[----:B------:R-:W-:-:S06]  /*2460*/  FMUL.FTZ R119, R90, -R9 ;  /* 0x800000095a777220 */ /* 0x000fcc0000410000 */
[----:B------:R-:W-:Y:S01]  /*2470*/  MUFU.EX2 R108, R108 ;  /* 0x0000006c006c7308 */ /* 0x000fe20000000800 */
[----:B--2---:R-:W-:Y:S01]  /*2480*/  FMUL.FTZ R103, R106, R127 ;  /* 0x0000007f6a677220 */ /* 0x004fe20000410000 */
[----:B------:R-:W-:-:S06]  /*2490*/  FMUL.FTZ R127, R89, -R9 ;  /* 0x80000009597f7220 */ /* 0x000fcc0000410000 */
[----:B------:R-:W0:Y:S01]  /*24a0*/  MUFU.SIN R3, R110 ;  /* 0x0000006e00037308 */ /* 0x000e220000000400 */
[C---:B---3--:R-:W-:Y:S01]  /*24b0*/  FMUL.FTZ R115, R104.reuse, R115 ;  /* 0x0000007368737220 */ /* 0x048fe20000410000 */
[----:B------:R-:W-:Y:S01]  /*24c0*/  FMUL.FTZ R112, R104, R111 ;  /* 0x0000006f68707220 */ /* 0x000fe20000410000 */
[----:B------:R-:W-:-:S05]  /*24d0*/  FMUL.FTZ R111, R82, -R9 ;  /* 0x80000009526f7220 */ /* 0x000fca0000410000 */
[----:B------:R2:W3:Y:S08]  /*24e0*/  MUFU.COS R25, R110 ;  /* 0x0000006e00197308 */ /* 0x0004f00000000000 */
[----:B------:R-:W5:Y:S01]  /*24f0*/  MUFU.EX2 R10, R10 ;  /* 0x0000000a000a7308 */ /* 0x000f620000000800 */
[----:B0-----:R-:W-:Y:S01]  /*2500*/  FMUL.FTZ R106, R108, R3 ;  /* 0x000000036c6a7220 */ /* 0x001fe20000410000 */
[-C--:B------:R-:W-:Y:S01]  /*2510*/  FMUL.FTZ R3, R0, R121.reuse ;  /* 0x0000007900037220 */ /* 0x080fe20000410000 */
[-C--:B--2---:R-:W-:Y:S01]  /*2520*/  FMUL.FTZ R110, R82, R121.reuse ;  /* 0x00000079526e7220 */ /* 0x084fe20000410000 */
[----:B------:R-:W-:Y:S01]  /*2530*/  FMUL.FTZ R121, R90, R121 ;  /* 0x000000795a797220 */ /* 0x000fe20000410000 */
[----:B---3--:R-:W-:Y:S01]  /*2540*/  FMUL.FTZ R104, R108, R25 ;  /* 0x000000196c687220 */ /* 0x008fe20000410000 */
[----:B------:R-:W-:Y:S01]  /*2550*/  FMUL.FTZ R108, R0, -R9 ;  /* 0x80000009006c7220 */ /* 0x000fe20000410000 */
[C---:B-----5:R-:W-:Y:S01]  /*2560*/  FMUL.FTZ R105, R10.reuse, R105 ;  /* 0x000000690a697220 */ /* 0x060fe20000410000 */
[----:B------:R-:W-:Y:S01]  /*2570*/  FMUL.FTZ R107, R10, R107 ;  /* 0x0000006b0a6b7220 */ /* 0x000fe20000410000 */
[----:B------:R-:W-:Y:S06]  /*2580*/  BAR.SYNC.DEFER_BLOCKING 0x0 ;  /* 0x0000000000007b1d */ /* 0x000fec0000010000 */
[----:B-1----:R-:W-:Y:S05]  /*2590*/  @P1 BRA `(.L_x_16383) ;  /* 0x0000000000201947 */ /* 0x002fea0003800000 */
        /* <DEDUP_REMOVED lines=8> */
.L_x_16383:
[----:B------:R0:W1:Y:S02]  /*2620*/  LDS.64 R6, [R113+0x1678] ;  /* 0x0016780071067984 */ /* 0x0000640000000a00 */
.L_x_16384:
[----:B----4-:R-:W-:Y:S05]  /*2630*/  BSYNC.RECONVERGENT B0 ;  /* 0x0000000000007941 */ /* 0x010fea0003800200 */
.L_x_16382:
        /* <DEDUP_REMOVED lines=18> */
[-C--:B------:R-:W-:Y:S01]  /*2760*/  FMUL.FTZ R109, R116, R2.reuse ;  /* 0x00000002746d7220 */ /* 0x080fe20000410000 */
[----:B------:R-:W-:Y:S01]  /*2770*/  FFMA.FTZ R9, R4, R105, -R9 ;  /* 0x0000006904097223 */ /* 0x000fe20000010809 */
[C---:B------:R-:W-:Y:S01]  /*2780*/  ISETP.GT.U32.AND P2, PT, R114.reuse, 0x1b, PT ;  /* 0x0000001b7200780c */ /* 0x040fe20003f44070 */
[C---:B------:R-:W-:Y:S01]  /*2790*/  FFMA.FTZ R11, R117.reuse, R2, -R128 ;  /* 0x00000002750b7223 */ /* 0x040fe20000010880 */
[----:B------:R-:W-:Y:S01]  /*27a0*/  FFMA.FTZ R109, R117, R10, R109 ;  /* 0x0000000a756d7223 */ /* 0x000fe2000001006d */
[----:B------:R-:W-:-:S02]  /*27b0*/  ISETP.GT.U32.AND P3, PT, R114, 0x17, PT ;  /* 0x000000177200780c */ /* 0x000fc40003f64070 */
[----:B------:R-:W-:Y:S01]  /*27c0*/  FADD.FTZ R11, R94, R11 ;  /* 0x0000000b5e0b7221 */ /* 0x000fe20000010000 */
[----:B------:R-:W-:Y:S01]  /*27d0*/  FADD.FTZ R109, RZ, R109 ;  /* 0x0000006dff6d7221 */ /* 0x000fe20000010000 */
[----:B------:R-:W-:Y:S02]  /*27e0*/  ISETP.NE.OR P4, PT, R36, RZ, P4 ;  /* 0x000000ff2400720c */ /* 0x000fe40002785670 */
[C---:B------:R-:W-:Y:S01]  /*27f0*/  FMUL.FTZ R8, R124.reuse, R11 ;  /* 0x0000000b7c087220 */ /* 0x040fe20000410000 */
[-C--:B------:R-:W-:Y:S01]  /*2800*/  FMUL.FTZ R2, R124, R109.reuse ;  /* 0x0000006d7c027220 */ /* 0x080fe20000410000 */
[----:B------:R-:W-:Y:S02]  /*2810*/  ISETP.GT.U32.AND P5, PT, R114, 0xf, PT ;  /* 0x0000000f7200780c */ /* 0x000fe40003fa4070 */
[C---:B------:R-:W-:Y:S01]  /*2820*/  FFMA.FTZ R109, R125.reuse, R109, R8 ;  /* 0x0000006d7d6d7223 */ /* 0x040fe20000010008 */
[----:B------:R-:W-:Y:S01]  /*2830*/  FFMA.FTZ R8, R125, R11, -R2 ;  /* 0x0000000b7d087223 */ /* 0x000fe20000010802 */
[----:B------:R-:W-:Y:S01]  /*2840*/  FMUL.FTZ R2, R4, R107 ;  /* 0x0000006b04027220 */ /* 0x000fe20000410000 */
[----:B------:R-:W-:Y:S01]  /*2850*/  FMUL.FTZ R11, R116, R9 ;  /* 0x00000009740b7220 */ /* 0x000fe20000410000 */
[----:B------:R-:W-:Y:S01]  /*2860*/  FADD.FTZ R109, RZ, R109 ;  /* 0x0000006dff6d7221 */ /* 0x000fe20000010000 */
[----:B------:R-:W-:Y:S01]  /*2870*/  FADD.FTZ R10, R95, R8 ;  /* 0x000000085f0a7221 */ /* 0x000fe20000010000 */
[----:B------:R-:W-:-:S02]  /*2880*/  FFMA.FTZ R2, R5, R105, R2 ;  /* 0x0000006905027223 */ /* 0x000fc40000010002 */
[CC--:B------:R-:W-:Y:S01]  /*2890*/  FMUL.FTZ R128, R122.reuse, R109.reuse ;  /* 0x0000006d7a807220 */ /* 0x0c0fe20000410000 */
        /* <DEDUP_REMOVED lines=8> */
[----:B------:R-:W-:Y:S01]  /*2920*/  FADD.FTZ R136, RZ, R136 ;  /* 0x00000088ff887221 */ /* 0x000fe20000010000 */
        /* <DEDUP_REMOVED lines=9> */
[----:B------:R-:W-:Y:S01]  /*29c0*/  FFMA.FTZ R11, R123, R2, R11 ;  /* 0x000000027b0b7223 */ /* 0x000fe2000001000b */
[----:B------:R-:W-:Y:S01]  /*29d0*/  FADD.FTZ R128, RZ, R128 ;  /* 0x00000080ff807221 */ /* 0x000fe20000010000 */
[----:B------:R-:W-:Y:S01]  /*29e0*/  FADD.FTZ R10, R97, R10 ;  /* 0x0000000a610a7221 */ /* 0x000fe20000010000 */
[----:B------:R-:W-:Y:S01]  /*29f0*/  FFMA.FTZ R8, R123, R9, -R8 ;  /* 0x000000097b087223 */ /* 0x000fe20000010808 */
        /* <DEDUP_REMOVED lines=21> */
[-C--:B------:R-:W-:Y:S01]  /*2b50*/  FFMA.FTZ R135, R104, R11.reuse, R2 ;  /* 0x0000000b68877223 */ /* 0x080fe20000010002 */
[----:B------:R-:W-:Y:S02]  /*2b60*/  FMUL.FTZ R11, R106, R11 ;  /* 0x0000000b6a0b7220 */ /* 0x000fe40000410000 */
[----:B------:R-:W2:Y:S02]  /*2b70*/  SHFL.UP PT, R109, R128, 0x1, RZ ;  /* 0x04200000806d7989 */ /* 0x000ea400000e00ff */
[----:B------:R-:W-:-:S02]  /*2b80*/  FFMA.FTZ R136, R104, R9, -R11 ;  /* 0x0000000968887223 */ /* 0x000fc4000001080b */
        /* <DEDUP_REMOVED lines=9> */
[----:B------:R-:W-:Y:S01]  /*2c20*/  FMUL.FTZ R9, R135, R8 ;  /* 0x0000000887097220 */ /* 0x000fe20000410000 */
[----:B------:R-:W-:Y:S02]  /*2c30*/  @P1 FADD.FTZ R131, R131, R10 ;  /* 0x0000000a83831221 */ /* 0x000fe40000010000 */
[-C--:B---3--:R-:W-:Y:S01]  /*2c40*/  @P1 FFMA.FTZ R135, R135, R2.reuse, R138 ;  /* 0x0000000287871223 */ /* 0x088fe2000001008a */
[----:B------:R-:W0:Y:S01]  /*2c50*/  SHFL.UP PT, R10, R128, 0x2, RZ ;  /* 0x04400000800a7989 */ /* 0x000e2200000e00ff */
[----:B------:R-:W-:Y:S01]  /*2c60*/  @P1 FFMA.FTZ R136, R136, R2, -R9 ;  /* 0x0000000288881223 */ /* 0x000fe20000010809 */
[----:B------:R-:W-:Y:S02]  /*2c70*/  ISETP.GE.AND P1, PT, R67, 0x2, PT ;  /* 0x000000024300780c */ /* 0x000fe40003f26270 */
[----:B------:R-:W2:Y:S04]  /*2c80*/  SHFL.UP PT, R9, R131, 0x2, RZ ;  /* 0x0440000083097989 */ /* 0x000ea800000e00ff */
[----:B------:R-:W3:Y:S04]  /*2c90*/  SHFL.UP PT, R8, R135, 0x2, RZ ;  /* 0x0440000087087989 */ /* 0x000ee800000e00ff */
[----:B------:R-:W5:Y:S01]  /*2ca0*/  SHFL.UP PT, R2, R136, 0x2, RZ ;  /* 0x0440000088027989 */ /* 0x000f6200000e00ff */
[-C--:B0-----:R-:W-:Y:S01]  /*2cb0*/  FMUL.FTZ R109, R135, R10.reuse ;  /* 0x0000000a876d7220 */ /* 0x081fe20000410000 */
[----:B------:R-:W-:-:S03]  /*2cc0*/  FMUL.FTZ R138, R136, R10 ;  /* 0x0000000a888a7220 */ /* 0x000fc60000410000 */
[-C--:B--2---:R-:W-:Y:S01]  /*2cd0*/  FFMA.FTZ R10, R136, R9.reuse, -R109 ;  /* 0x00000009880a7223 */ /* 0x084fe2000001086d */
[C---:B------:R-:W-:Y:S01]  /*2ce0*/  FFMA.FTZ R9, R135.reuse, R9, R138 ;  /* 0x0000000987097223 */ /* 0x040fe2000001008a */
[-C--:B-1----:R-:W-:Y:S01]  /*2cf0*/  FMUL.FTZ R109, R104, R7.reuse ;  /* 0x00000007686d7220 */ /* 0x082fe20000410000 */
[-C--:B---3--:R-:W-:Y:S01]  /*2d00*/  FMUL.FTZ R11, R135, R8.reuse ;  /* 0x00000008870b7220 */ /* 0x088fe20000410000 */
[----:B------:R-:W-:Y:S01]  /*2d10*/  FMUL.FTZ R8, R136, R8 ;  /* 0x0000000888087220 */ /* 0x000fe20000410000 */
[----:B------:R-:W-:Y:S01]  /*2d20*/  @P1 FADD.FTZ R128, R128, R9 ;  /* 0x0000000980801221 */ /* 0x000fe20000010000 */
[C---:B------:R-:W-:Y:S01]  /*2d30*/  FMUL.FTZ R9, R106.reuse, R7 ;  /* 0x000000076a097220 */ /* 0x040fe20000410000 */
[----:B------:R-:W-:Y:S01]  /*2d40*/  @P1 FADD.FTZ R131, R131, R10 ;  /* 0x0000000a83831221 */ /* 0x000fe20000010000 */
[-C--:B-----5:R-:W-:Y:S01]  /*2d50*/  @P1 FFMA.FTZ R135, R135, R2.reuse, R8 ;  /* 0x0000000287871223 */ /* 0x0a0fe20000010008 */
[----:B------:R-:W-:Y:S01]  /*2d60*/  FMUL.FTZ R8, R106, R121 ;  /* 0x000000796a087220 */ /* 0x000fe20000410000 */
[----:B------:R-:W0:Y:S01]  /*2d70*/  SHFL.UP PT, R10, R128, 0x4, RZ ;  /* 0x04800000800a7989 */ /* 0x000e2200000e00ff */
[----:B------:R-:W-:Y:S01]  /*2d80*/  @P1 FFMA.FTZ R136, R136, R2, -R11 ;  /* 0x0000000288881223 */ /* 0x000fe2000001080b */
[-C--:B------:R-:W-:Y:S01]  /*2d90*/  FMUL.FTZ R2, R106, R119.reuse ;  /* 0x000000776a027220 */ /* 0x080fe20000410000 */
[C---:B------:R-:W-:Y:S01]  /*2da0*/  FFMA.FTZ R8, R104.reuse, R119, -R8 ;  /* 0x0000007768087223 */ /* 0x040fe20000010808 */
[-C--:B------:R-:W-:Y:S01]  /*2db0*/  FFMA.FTZ R11, R104, R6.reuse, -R9 ;  /* 0x00000006680b7223 */ /* 0x080fe20000010809 */
[----:B------:R-:W-:Y:S01]  /*2dc0*/  FFMA.FTZ R109, -R106, R6, -R109 ;  /* 0x000000066a6d7223 */ /* 0x000fe2000001096d */
[----:B------:R-:W1:Y:S01]  /*2dd0*/  SHFL.UP PT, R9, R131, 0x4, RZ ;  /* 0x0480000083097989 */ /* 0x000e6200000e00ff */
[----:B------:R-:W-:Y:S01]  /*2de0*/  FADD.FTZ R138, R127, R8 ;  /* 0x000000087f8a7221 */ /* 0x000fe20000010000 */
[----:B------:R-:W-:Y:S01]  /*2df0*/  FFMA.FTZ R139, R104, R121, R2 ;  /* 0x00000079688b7223 */ /* 0x000fe20000010002 */
[C---:B------:R-:W-:Y:S01]  /*2e00*/  FMUL.FTZ R142, R102.reuse, R11 ;  /* 0x0000000b668e7220 */ /* 0x040fe20000410000 */
[----:B------:R-:W2:Y:S01]  /*2e10*/  SHFL.UP PT, R8, R135, 0x4, RZ ;  /* 0x0480000087087989 */ /* 0x000ea200000e00ff */
[-C--:B------:R-:W-:Y:S01]  /*2e20*/  FMUL.FTZ R144, R102, R138.reuse ;  /* 0x0000008a66907220 */ /* 0x080fe20000410000 */
[----:B------:R-:W-:Y:S01]  /*2e30*/  FADD.FTZ R139, R126, R139 ;  /* 0x0000008b7e8b7221 */ /* 0x000fe20000010000 */
[----:B------:R-:W-:Y:S01]  /*2e40*/  ISETP.GE.AND P1, PT, R67, 0x4, PT ;  /* 0x000000044300780c */ /* 0x000fe20003f26270 */
[----:B------:R-:W3:Y:S01]  /*2e50*/  SHFL.UP PT, R2, R136, 0x4, RZ ;  /* 0x0480000088027989 */ /* 0x000ee200000e00ff */
[C---:B------:R-:W-:Y:S01]  /*2e60*/  FMUL.FTZ R140, R102.reuse, R109 ;  /* 0x0000006d668c7220 */ /* 0x040fe20000410000 */
[----:B------:R-:W-:Y:S01]  /*2e70*/  FMUL.FTZ R141, R102, R139 ;  /* 0x0000008b668d7220 */ /* 0x000fe20000410000 */
[C---:B------:R-:W-:Y:S01]  /*2e80*/  FFMA.FTZ R142, R103.reuse, R109, -R142 ;  /* 0x0000006d678e7223 */ /* 0x040fe2000001088e */
[C---:B------:R-:W-:Y:S01]  /*2e90*/  FFMA.FTZ R139, R103.reuse, R139, R144 ;  /* 0x0000008b678b7223 */ /* 0x040fe20000010090 */
[C---:B------:R-:W-:Y:S01]  /*2ea0*/  FFMA.FTZ R140, R103.reuse, R11, R140 ;  /* 0x0000000b678c7223 */ /* 0x040fe2000001008c */
[----:B------:R-:W-:Y:S01]  /*2eb0*/  FFMA.FTZ R138, R103, R138, -R141 ;  /* 0x0000008a678a7223 */ /* 0x000fe2000001088d */
[----:B------:R-:W-:Y:S01]  /*2ec0*/  FMUL.FTZ R146, R112, R142 ;  /* 0x0000008e70927220 */ /* 0x000fe20000410000 */
[----:B------:R-:W-:-:S02]  /*2ed0*/  FADD.FTZ R139, R130, R139 ;  /* 0x0000008b828b7221 */ /* 0x000fc40000010000 */
[----:B------:R-:W-:Y:S01]  /*2ee0*/  FADD.FTZ R141, R129, R138 ;  /* 0x0000008a818d7221 */ /* 0x000fe20000010000 */
[-C--:B0-----:R-:W-:Y:S01]  /*2ef0*/  FMUL.FTZ R138, R136, R10.reuse ;  /* 0x0000000a888a7220 */ /* 0x081fe20000410000 */
[----:B------:R-:W-:Y:S01]  /*2f00*/  FMUL.FTZ R11, R135, R10 ;  /* 0x0000000a870b7220 */ /* 0x000fe20000410000 */
[-C--:B------:R-:W-:Y:S01]  /*2f10*/  FFMA.FTZ R146, R115, R140.reuse, R146 ;  /* 0x0000008c73927223 */ /* 0x080fe20000010092 */
[C---:B------:R-:W-:Y:S01]  /*2f20*/  FMUL.FTZ R140, R112.reuse, R140 ;  /* 0x0000008c708c7220 */ /* 0x040fe20000410000 */
[----:B------:R-:W-:Y:S01]  /*2f30*/  FMUL.FTZ R144, R112, R141 ;  /* 0x0000008d70907220 */ /* 0x000fe20000410000 */
[-C--:B-1----:R-:W-:Y:S01]  /*2f40*/  FFMA.FTZ R109, R135, R9.reuse, R138 ;  /* 0x00000009876d7223 */ /* 0x082fe2000001008a */
[----:B------:R-:W-:Y:S01]  /*2f50*/  FFMA.FTZ R138, R136, R9, -R11 ;  /* 0x00000009888a7223 */ /* 0x000fe2000001080b */
[----:B------:R-:W-:Y:S01]  /*2f60*/  FFMA.FTZ R140, R115, R142, -R140 ;  /* 0x0000008e738c7223 */ /* 0x000fe2000001088c */
[----:B------:R-:W-:Y:S01]  /*2f70*/  FMUL.FTZ R142, R112, R139 ;  /* 0x0000008b708e7220 */ /* 0x000fe20000410000 */
[-C--:B--2---:R-:W-:Y:S01]  /*2f80*/  FMUL.FTZ R10, R136, R8.reuse ;  /* 0x00000008880a7220 */ /* 0x084fe20000410000 */
[----:B------:R-:W-:Y:S01]  /*2f90*/  @P1 FADD.FTZ R128, R128, R109 ;  /* 0x0000006d80801221 */ /* 0x000fe20000010000 */
[----:B------:R-:W-:Y:S01]  /*2fa0*/  FMUL.FTZ R9, R135, R8 ;  /* 0x0000000887097220 */ /* 0x000fe20000410000 */
[----:B------:R-:W-:Y:S01]  /*2fb0*/  @P1 FADD.FTZ R131, R131, R138 ;  /* 0x0000008a83831221 */ /* 0x000fe20000010000 */
[-C--:B---3--:R-:W-:Y:S01]  /*2fc0*/  @P1 FFMA.FTZ R135, R135, R2.reuse, R10 ;  /* 0x0000000287871223 */ /* 0x088fe2000001000a */
[C---:B------:R-:W-:Y:S01]  /*2fd0*/  FFMA.FTZ R142, R115.reuse, R141, -R142 ;  /* 0x0000008d738e7223 */ /* 0x040fe2000001088e */
[----:B------:R-:W0:Y:S01]  /*2fe0*/  SHFL.UP PT, R10, R128, 0x8, RZ ;  /* 0x05000000800a7989 */ /* 0x000e2200000e00ff */
[----:B------:R-:W-:Y:S01]  /*2ff0*/  @P1 FFMA.FTZ R136, R136, R2, -R9 ;  /* 0x0000000288881223 */ /* 0x000fe20000010809 */
[----:B------:R-:W-:Y:S01]  /*3000*/  FFMA.FTZ R143, R115, R139, R144 ;  /* 0x0000008b738f7223 */ /* 0x000fe20000010090 */
[----:B------:R-:W-:Y:S01]  /*3010*/  FADD.FTZ R142, R133, R142 ;  /* 0x0000008e858e7221 */ /* 0x000fe20000010000 */
[----:B------:R-:W1:Y:S01]  /*3020*/  SHFL.UP PT, R9, R131, 0x8, RZ ;  /* 0x0500000083097989 */ /* 0x000e6200000e00ff */
[----:B------:R-:W-:Y:S01]  /*3030*/  FMUL.FTZ R11, R122, R146 ;  /* 0x000000927a0b7220 */ /* 0x000fe20000410000 */
[----:B------:R-:W-:Y:S01]  /*3040*/  FADD.FTZ R143, R132, R143 ;  /* 0x0000008f848f7221 */ /* 0x000fe20000010000 */
[C---:B------:R-:W-:Y:S01]  /*3050*/  FMUL.FTZ R144, R122.reuse, R142 ;  /* 0x0000008e7a907220 */ /* 0x040fe20000410000 */
[----:B------:R-:W2:Y:S01]  /*3060*/  SHFL.UP PT, R8, R135, 0x8, RZ ;  /* 0x0500000087087989 */ /* 0x000ea200000e00ff */
[CC--:B------:R-:W-:Y:S01]  /*3070*/  FMUL.FTZ R138, R122.reuse, R140.reuse ;  /* 0x0000008c7a8a7220 */ /* 0x0c0fe20000410000 */
[-C--:B------:R-:W-:Y:S01]  /*3080*/  FMUL.FTZ R109, R122, R143.reuse ;  /* 0x0000008f7a6d7220 */ /* 0x080fe20000410000 */
[C---:B------:R-:W-:Y:S01]  /*3090*/  FFMA.FTZ R11, R123.reuse, R140, -R11 ;  /* 0x0000008c7b0b7223 */ /* 0x040fe2000001080b */
[----:B------:R-:W3:Y:S01]  /*30a0*/  SHFL.UP PT, R2, R136, 0x8, RZ ;  /* 0x0500000088027989 */ /* 0x000ee200000e00ff */
[C---:B------:R-:W-:Y:S01]  /*30b0*/  FFMA.FTZ R143, R123.reuse, R143, R144 ;  /* 0x0000008f7b8f7223 */ /* 0x040fe20000010090 */
[C---:B------:R-:W-:Y:S01]  /*30c0*/  FFMA.FTZ R138, R123.reuse, R146, R138 ;  /* 0x000000927b8a7223 */ /* 0x040fe2000001008a */
[----:B------:R-:W-:Y:S01]  /*30d0*/  FFMA.FTZ R142, R123, R142, -R109 ;  /* 0x0000008e7b8e7223 */ /* 0x000fe2000001086d */
[----:B------:R-:W-:Y:S01]  /*30e0*/  ISETP.GE.AND P1, PT, R67, 0x8, PT ;  /* 0x000000084300780c */ /* 0x000fe20003f26270 */
[----:B------:R-:W-:Y:S01]  /*30f0*/  FMUL.FTZ R140, R124, R11 ;  /* 0x0000000b7c8c7220 */ /* 0x000fe20000410000 */
[----:B------:R-:W-:Y:S01]  /*3100*/  FADD.FTZ R143, R134, R143 ;  /* 0x0000008f868f7221 */ /* 0x000fe20000010000 */
[----:B------:R-:W-:Y:S01]  /*3110*/  FADD.FTZ R142, R137, R142 ;  /* 0x0000008e898e7221 */ /* 0x000fe20000010000 */
[CC--:B------:R-:W-:Y:S01]  /*3120*/  FMUL.FTZ R144, R124.reuse, R138.reuse ;  /* 0x0000008a7c907220 */ /* 0x0c0fe20000410000 */
[C---:B------:R-:W-:Y:S01]  /*3130*/  FFMA.FTZ R140, R125.reuse, R138, R140 ;  /* 0x0000008a7d8c7223 */ /* 0x040fe2000001008c */
[C---:B------:R-:W-:Y:S01]  /*3140*/  FMUL.FTZ R109, R124.reuse, R143 ;  /* 0x0000008f7c6d7220 */ /* 0x040fe20000410000 */
[----:B------:R-:W-:Y:S01]  /*3150*/  FMUL.FTZ R146, R124, R142 ;  /* 0x0000008e7c927220 */ /* 0x000fe20000410000 */
[----:B0-----:R-:W-:Y:S01]  /*3160*/  FMUL.FTZ R138, R136, R10 ;  /* 0x0000000a888a7220 */ /* 0x001fe20000410000 */
[C---:B------:R-:W-:Y:S01]  /*3170*/  FFMA.FTZ R144, R125.reuse, R11, -R144 ;  /* 0x0000000b7d907223 */ /* 0x040fe20000010890 */
[----:B------:R-:W-:Y:S01]  /*3180*/  FFMA.FTZ R141, R125, R142, -R109 ;  /* 0x0000008e7d8d7223 */ /* 0x000fe2000001086d */
[C---:B------:R-:W-:Y:S01]  /*3190*/  FMUL.FTZ R109, R135.reuse, R10 ;  /* 0x0000000a876d7220 */ /* 0x040fe20000410000 */
[----:B-1----:R-:W-:Y:S01]  /*31a0*/  FFMA.FTZ R139, R135, R9, R138 ;  /* 0x00000009878b7223 */ /* 0x002fe2000001008a */
[----:B------:R-:W-:Y:S01]  /*31b0*/  FFMA.FTZ R143, R125, R143, R146 ;  /* 0x0000008f7d8f7223 */ /* 0x000fe20000010092 */
[----:B------:R-:W-:Y:S01]  /*31c0*/  FADD.FTZ R141, R118, R141 ;  /* 0x0000008d768d7221 */ /* 0x000fe20000010000 */
[----:B------:R-:W-:Y:S01]  /*31d0*/  FFMA.FTZ R10, R136, R9, -R109 ;  /* 0x00000009880a7223 */ /* 0x000fe2000001086d */
[-C--:B--2---:R-:W-:Y:S01]  /*31e0*/  FMUL.FTZ R11, R135, R8.reuse ;  /* 0x00000008870b7220 */ /* 0x084fe20000410000 */
[----:B------:R-:W-:Y:S01]  /*31f0*/  @P1 FADD.FTZ R128, R128, R139 ;  /* 0x0000008b80801221 */ /* 0x000fe20000010000 */
[C---:B------:R-:W-:Y:S01]  /*3200*/  FMUL.FTZ R8, R136.reuse, R8 ;  /* 0x0000000888087220 */ /* 0x040fe20000410000 */
[----:B------:R-:W-:Y:S01]  /*3210*/  @P1 FADD.FTZ R131, R131, R10 ;  /* 0x0000000a83831221 */ /* 0x000fe20000010000 */
[-C--:B---3--:R-:W-:Y:S01]  /*3220*/  @P1 FFMA.FTZ R136, R136, R2.reuse, -R11 ;  /* 0x0000000288881223 */ /* 0x088fe2000001080b */
[----:B------:R-:W-:Y:S01]  /*3230*/  FADD.FTZ R143, R120, R143 ;  /* 0x0000008f788f7221 */ /* 0x000fe20000010000 */
[----:B------:R-:W0:Y:S01]  /*3240*/  SHFL.UP PT, R11, R128, 0x10, RZ ;  /* 0x06000000800b7989 */ /* 0x000e2200000e00ff */
[----:B------:R-:W-:Y:S01]  /*3250*/  @P1 FFMA.FTZ R135, R135, R2, R8 ;  /* 0x0000000287871223 */ /* 0x000fe20000010008 */
[C---:B------:R-:W-:Y:S01]  /*3260*/  FMUL.FTZ R109, R116.reuse, R140 ;  /* 0x0000008c746d7220 */ /* 0x040fe20000410000 */
[CC--:B------:R-:W-:Y:S01]  /*3270*/  FMUL.FTZ R2, R116.reuse, R144.reuse ;  /* 0x0000009074027220 */ /* 0x0c0fe20000410000 */
[----:B------:R-:W1:Y:S01]  /*3280*/  SHFL.UP PT, R10, R131, 0x10, RZ ;  /* 0x06000000830a7989 */ /* 0x000e6200000e00ff */
[C---:B------:R-:W-:Y:S01]  /*3290*/  FMUL.FTZ R142, R116.reuse, R143 ;  /* 0x0000008f748e7220 */ /* 0x040fe20000410000 */
[C---:B------:R-:W-:Y:S01]  /*32a0*/  FFMA.FTZ R144, R117.reuse, R144, -R109 ;  /* 0x0000009075907223 */ /* 0x040fe2000001086d */
[-C--:B------:R-:W-:Y:S01]  /*32b0*/  FMUL.FTZ R138, R116, R141.reuse ;  /* 0x0000008d748a7220 */ /* 0x080fe20000410000 */
[----:B------:R-:W2:Y:S01]  /*32c0*/  SHFL.UP PT, R9, R135, 0x10, RZ ;  /* 0x0600000087097989 */ /* 0x000ea200000e00ff */
[C---:B------:R-:W-:Y:S01]  /*32d0*/  FFMA.FTZ R2, R117.reuse, R140, R2 ;  /* 0x0000008c75027223 */ /* 0x040fe20000010002 */
[----:B------:R-:W-:Y:S01]  /*32e0*/  FFMA.FTZ R142, R117, R141, -R142 ;  /* 0x0000008d758e7223 */ /* 0x000fe2000001088e */
[----:B------:R-:W-:Y:S01]  /*32f0*/  FMUL.FTZ R140, R107, R144 ;  /* 0x000000906b8c7220 */ /* 0x000fe20000410000 */
[----:B------:R-:W3:Y:S01]  /*3300*/  SHFL.UP PT, R8, R136, 0x10, RZ ;  /* 0x0600000088087989 */ /* 0x000ee200000e00ff */
[----:B------:R-:W-:Y:S01]  /*3310*/  FFMA.FTZ R143, R117, R143, R138 ;  /* 0x0000008f758f7223 */ /* 0x000fe2000001008a */
[----:B------:R-:W-:Y:S01]  /*3320*/  FADD.FTZ R142, R111, R142 ;  /* 0x0000008e6f8e7221 */ /* 0x000fe20000010000 */
[-C--:B------:R-:W-:Y:S01]  /*3330*/  FMUL.FTZ R139, R107, R2.reuse ;  /* 0x000000026b8b7220 */ /* 0x080fe20000410000 */
[----:B------:R-:W-:Y:S01]  /*3340*/  ISETP.GE.AND P1, PT, R67, 0x10, PT ;  /* 0x000000104300780c */ /* 0x000fe20003f26270 */
[----:B------:R-:W-:Y:S01]  /*3350*/  FFMA.FTZ R109, R105, R2, R140 ;  /* 0x00000002696d7223 */ /* 0x000fe2000001008c */
[----:B------:R-:W-:Y:S01]  /*3360*/  FADD.FTZ R138, R110, R143 ;  /* 0x0000008f6e8a7221 */ /* 0x000fe20000010000 */
[----:B------:R-:W-:Y:S01]  /*3370*/  FMUL.FTZ R141, R107, R142 ;  /* 0x0000008e6b8d7220 */ /* 0x000fe20000410000 */
[----:B------:R-:W-:-:S02]  /*3380*/  FFMA.FTZ R2, R105, R144, -R139 ;  /* 0x0000009069027223 */ /* 0x000fc4000001088b */
[-C--:B------:R-:W-:Y:S01]  /*3390*/  FMUL.FTZ R143, R107, R138.reuse ;  /* 0x0000008a6b8f7220 */ /* 0x080fe20000410000 */
[----:B------:R-:W-:Y:S01]  /*33a0*/  FFMA.FTZ R144, R105, R138, R141 ;  /* 0x0000008a69907223 */ /* 0x000fe2000001008d */
[-C--:B0-----:R-:W-:Y:S01]  /*33b0*/  FMUL.FTZ R139, R135, R11.reuse ;  /* 0x0000000b878b7220 */ /* 0x081fe20000410000 */
[C---:B------:R-:W-:Y:S01]  /*33c0*/  FMUL.FTZ R140, R136.reuse, R11 ;  /* 0x0000000b888c7220 */ /* 0x040fe20000410000 */
[----:B------:R-:W-:Y:S01]  /*33d0*/  FFMA.FTZ R143, R105, R142, -R143 ;  /* 0x0000008e698f7223 */ /* 0x000fe2000001088f */
[----:B------:R-:W0:Y:S01]  /*33e0*/  SHFL.DOWN PT, R145, R109, 0x1, 0x1f ;  /* 0x08201f006d917f89 */ /* 0x000e2200000e0000 */
[CC--:B-1----:R-:W-:Y:S01]  /*33f0*/  FFMA.FTZ R138, R136.reuse, R10.reuse, -R139 ;  /* 0x0000000a888a7223 */ /* 0x0c2fe2000001088b */
[C---:B------:R-:W-:Y:S02]  /*3400*/  FFMA.FTZ R139, R135.reuse, R10, R140 ;  /* 0x0000000a878b7223 */ /* 0x040fe4000001008c */
[----:B------:R-:W1:Y:S01]  /*3410*/  SHFL.DOWN PT, R141, R2, 0x1, 0x1f ;  /* 0x08201f00028d7f89 */ /* 0x000e6200000e0000 */
[-C--:B--2---:R-:W-:Y:S01]  /*3420*/  FMUL.FTZ R11, R135, R9.reuse ;  /* 0x00000009870b7220 */ /* 0x084fe20000410000 */
[----:B------:R-:W-:Y:S01]  /*3430*/  FMUL.FTZ R9, R136, R9 ;  /* 0x0000000988097220 */ /* 0x000fe20000410000 */
[----:B------:R-:W-:Y:S01]  /*3440*/  @P1 FADD.FTZ R131, R131, R138 ;  /* 0x0000008a83831221 */ /* 0x000fe20000010000 */
[----:B------:R-:W-:Y:S01]  /*3450*/  @P1 FADD.FTZ R128, R128, R139 ;  /* 0x0000008b80801221 */ /* 0x000fe20000010000 */
[-C--:B---3--:R-:W-:Y:S01]  /*3460*/  @P1 FFMA.FTZ R136, R136, R8.reuse, -R11 ;  /* 0x0000000888881223 */ /* 0x088fe2000001080b */
[----:B------:R-:W-:Y:S01]  /*3470*/  @P1 FFMA.FTZ R135, R135, R8, R9 ;  /* 0x0000000887871223 */ /* 0x000fe20000010009 */
[----:B------:R-:W-:Y:S01]  /*3480*/  HFMA2 R8, -RZ, RZ, 1.875, 0 ;  /* 0x3f800000ff087431 */ /* 0x000fe200000001ff */
[----:B------:R-:W-:Y:S01]  /*3490*/  ISETP.GT.U32.AND P1, PT, R114, 0x1d, PT ;  /* 0x0000001d7200780c */ /* 0x000fe20003f24070 */
[----:B------:R-:W2:Y:S01]  /*34a0*/  SHFL.UP PT, R131, R131, 0x1, RZ ;  /* 0x0420000083837989 */ /* 0x000ea200000e00ff */
[----:B------:R-:W-:-:S02]  /*34b0*/  CS2R R10, SRZ ;  /* 0x00000000000a7805 */ /* 0x000fc4000001ff00 */
[----:B------:R-:W-:Y:S01]  /*34c0*/  MOV R9, RZ ;  /* 0x000000ff00097202 */ /* 0x000fe20000000f00 */
        /* <DEDUP_REMOVED lines=20> */
.L_x_16386:
[----:B------:R-:W-:Y:S05]  /*3610*/  BSYNC.RECONVERGENT B0 ;  /* 0x0000000000007941 */ /* 0x000fea0003800200 */
.L_x_16385:
        /* <DEDUP_REMOVED lines=17> */
.L_x_16388:
[----:B------:R-:W-:Y:S05]  /*3730*/  BSYNC.RECONVERGENT B0 ;  /* 0x0000000000007941 */ /* 0x000fea0003800200 */
.L_x_16387:
        /* <DEDUP_REMOVED lines=16> */
.L_x_16390:
[----:B------:R-:W-:Y:S05]  /*3840*/  BSYNC.RECONVERGENT B0 ;  /* 0x0000000000007941 */ /* 0x000fea0003800200 */
.L_x_16389:
        /* <DEDUP_REMOVED lines=16> */
.L_x_16392:
[----:B------:R-:W-:Y:S05]  /*3950*/  BSYNC.RECONVERGENT B0 ;  /* 0x0000000000007941 */ /* 0x000fea0003800200 */
.L_x_16391:
        /* <DEDUP_REMOVED lines=16> */
.L_x_16394:
[----:B------:R-:W-:Y:S05]  /*3a60*/  BSYNC.RECONVERGENT B0 ;  /* 0x0000000000007941 */ /* 0x000fea0003800200 */
.L_x_16393:
[----:B-1----:R-:W-:Y:S01]  /*3a70*/  SHFL.DOWN PT, R145, R2, 0x1, 0x1f ;  /* 0x08201f0002917f89 */ /* 0x002fe200000e0000 */
[C---:B------:R-:W-:Y:S01]  /*3a80*/  ISETP.NE.AND P1, PT, R36.reuse, 0x1f, PT ;  /* 0x0000001f2400780c */ /* 0x040fe20003f25270 */
[----:B------:R-:W-:Y:S01]  /*3a90*/  BSSY.RECONVERGENT B0, `(.L_x_16395) ;  /* 0x0000141000007945 */ /* 0x000fe20003800200 */
[----:B------:R-:W-:Y:S01]  /*3aa0*/  ISETP.NE.AND P2, PT, R36, RZ, PT ;  /* 0x000000ff2400720c */ /* 0x000fe20003f45270 */
[----:B------:R-:W1:Y:S01]  /*3ab0*/  SHFL.IDX PT, R142, R11, RZ, 0x1f ;  /* 0x00001fff0b8e7589 */ /* 0x000e6200000e0000 */
[----:B------:R-:W-:-:S03]  /*3ac0*/  ISETP.GT.AND P3, PT, R67, 0xf, PT ;  /* 0x0000000f4300780c */ /* 0x000fc60003f64270 */
[----:B0-----:R-:W0:Y:S04]  /*3ad0*/  SHFL.DOWN PT, R143, R109, 0x1, 0x1f ;  /* 0x08201f006d8f7f89 */ /* 0x001e2800000e0000 */
[----:B------:R-:W5:Y:S04]  /*3ae0*/  SHFL.IDX PT, R141, R10, RZ, 0x1f ;  /* 0x00001fff0a8d7589 */ /* 0x000f6800000e0000 */
[----:B------:R-:W5:Y:S04]  /*3af0*/  SHFL.DOWN PT, R147, R25, 0x1, 0x1f ;  /* 0x08201f0019937f89 */ /* 0x000f6800000e0000 */
[----:B------:R-:W5:Y:S04]  /*3b00*/  SHFL.DOWN PT, R149, R24, 0x1, 0x1f ;  /* 0x08201f0018957f89 */ /* 0x000f6800000e0000 */
[----:B--23--:R-:W2:Y:S01]  /*3b10*/  SHFL.IDX PT, R2, R2, RZ, 0x1f ;  /* 0x00001fff02027589 */ /* 0x00cea200000e0000 */
[----:B-1----:R-:W-:-:S03]  /*3b20*/  @P1 FMUL.FTZ R140, R145, R142 ;  /* 0x0000008e918c1220 */ /* 0x002fc60000410000 */
[----:B------:R-:W1:Y:S01]  /*3b30*/  SHFL.IDX PT, R109, R109, RZ, 0x1f ;  /* 0x00001fff6d6d7589 */ /* 0x000e6200000e0000 */
[----:B0-----:R-:W-:-:S03]  /*3b40*/  @P1 FMUL.FTZ R144, R143, R142 ;  /* 0x0000008e8f901220 */ /* 0x001fc60000410000 */
[----:B----4-:R-:W-:Y:S01]  /*3b50*/  SHFL.IDX PT, R25, R25, RZ, 0x1f ;  /* 0x00001fff19197589 */ /* 0x010fe200000e0000 */
[-C--:B-----5:R-:W-:Y:S01]  /*3b60*/  @P1 FFMA.FTZ R140, R143, R141.reuse, -R140 ;  /* 0x0000008d8f8c1223 */ /* 0x0a0fe2000001088c */
[----:B------:R-:W-:Y:S02]  /*3b70*/  @P1 FFMA.FTZ R144, R145, R141, R144 ;  /* 0x0000008d91901223 */ /* 0x000fe40000010090 */
[----:B------:R-:W-:Y:S01]  /*3b80*/  SHFL.IDX PT, R24, R24, RZ, 0x1f ;  /* 0x00001fff18187589 */ /* 0x000fe200000e0000 */
[----:B------:R-:W-:Y:S01]  /*3b90*/  @P1 FADD.FTZ R141, R147, R140 ;  /* 0x0000008c938d1221 */ /* 0x000fe20000010000 */
[----:B------:R-:W-:Y:S01]  /*3ba0*/  FMUL.FTZ R140, R136, R139 ;  /* 0x0000008b888c7220 */ /* 0x000fe20000410000 */
[----:B------:R-:W-:Y:S02]  /*3bb0*/  @P1 FADD.FTZ R142, R149, R144 ;  /* 0x00000090958e1221 */ /* 0x000fe40000010000 */
[-C--:B------:R-:W-:Y:S01]  /*3bc0*/  FMUL.FTZ R143, R141, R7.reuse ;  /* 0x000000078d8f7220 */ /* 0x080fe20000410000 */
[----:B------:R-:W-:Y:S01]  /*3bd0*/  ISETP.GT.AND P1, PT, R67, 0x1e, PT ;  /* 0x0000001e4300780c */ /* 0x000fe20003f24270 */
[C---:B------:R-:W-:Y:S01]  /*3be0*/  FMUL.FTZ R144, R142.reuse, R7 ;  /* 0x000000078e907220 */ /* 0x040fe20000410000 */
[C---:B------:R-:W-:Y:S01]  /*3bf0*/  FMUL.FTZ R7, R135.reuse, R139 ;  /* 0x0000008b87077220 */ /* 0x040fe20000410000 */
[----:B------:R-:W-:Y:S01]  /*3c00*/  FFMA.FTZ R142, R142, R6, -R143 ;  /* 0x000000068e8e7223 */ /* 0x000fe2000001088f */
[----:B------:R-:W-:Y:S01]  /*3c10*/  FFMA.FTZ R135, R135, R138, R140 ;  /* 0x0000008a87877223 */ /* 0x000fe2000001008c */
[----:B------:R-:W-:Y:S01]  /*3c20*/  FFMA.FTZ R144, R141, R6, R144 ;  /* 0x000000068d907223 */ /* 0x000fe20000010090 */
[----:B------:R-:W-:Y:S01]  /*3c30*/  FFMA.FTZ R136, R136, R138, -R7 ;  /* 0x0000008a88887223 */ /* 0x000fe20000010807 */
[----:B------:R-:W-:Y:S01]  /*3c40*/  FADD.FTZ R119, R119, R142 ;  /* 0x0000008e77777221 */ /* 0x000fe20000010000 */
[----:B------:R-:W-:Y:S01]  /*3c50*/  @P2 FADD.FTZ R139, R128, R135 ;  /* 0x00000087808b2221 */ /* 0x000fe20000010000 */
[----:B------:R-:W-:Y:S01]  /*3c60*/  FADD.FTZ R121, R121, R144 ;  /* 0x0000009079797221 */ /* 0x000fe20000010000 */
[----:B------:R-:W-:Y:S01]  /*3c70*/  @P2 FADD.FTZ R138, R131, R136 ;  /* 0x00000088838a2221 */ /* 0x000fe20000010000 */
        /* <DEDUP_REMOVED lines=8> */
[----:B------:R-:W-:Y:S01]  /*3d00*/  FADD.FTZ R126, R126, R131 ;  /* 0x000000837e7e7221 */ /* 0x000fe20000010000 */
[----:B------:R-:W-:Y:S01]  /*3d10*/  FADD.FTZ R4, R92, R7 ;  /* 0x000000075c047221 */ /* 0x000fe20000010000 */
[----:B------:R-:W-:Y:S01]  /*3d20*/  FADD.FTZ R127, R127, R128 ;  /* 0x000000807f7f7221 */ /* 0x000fe20000010000 */
[----:B------:R-:W-:Y:S01]  /*3d30*/  FADD.FTZ R128, RZ, R6 ;  /* 0x00000006ff807221 */ /* 0x000fe20000010000 */
        /* <DEDUP_REMOVED lines=67> */
[----:B------:R-:W-:Y:S01]  /*4170*/  FFMA.FTZ R117, R0, R4, RZ ;  /* 0x0000000400757223 */ /* 0x000fe200000100ff */
[C---:B------:R-:W-:Y:S01]  /*4180*/  FFMA.FTZ R115, R103.reuse, R124, -R116 ;  /* 0x0000007c67737223 */ /* 0x040fe20000010874 */
[----:B------:R-:W-:Y:S01]  /*4190*/  FFMA.FTZ R107, R103, R111, R102 ;  /* 0x0000006f676b7223 */ /* 0x000fe20000010066 */
[----:B------:R-:W-:Y:S01]  /*41a0*/  FADD.FTZ R3, R3, R136 ;  /* 0x0000008803037221 */ /* 0x000fe20000010000 */
[----:B------:R-:W-:Y:S01]  /*41b0*/  FADD.FTZ R103, R108, R105 ;  /* 0x000000696c677221 */ /* 0x000fe20000010000 */
[----:B------:R-:W-:Y:S01]  /*41c0*/  FFMA.FTZ R117, R82, R5, R117 ;  /* 0x0000000552757223 */ /* 0x000fe20000010075 */
[----:B------:R-:W-:Y:S01]  /*41d0*/  FADD.FTZ R105, -R93, R5 ;  /* 0x000000055d697221 */ /* 0x000fe20000010100 */
[----:B------:R-:W-:Y:S01]  /*41e0*/  FADD.FTZ R5, R98, R115 ;  /* 0x0000007362057221 */ /* 0x000fe20000010000 */
[----:B------:R-:W-:Y:S01]  /*41f0*/  FADD.FTZ R107, RZ, R107 ;  /* 0x0000006bff6b7221 */ /* 0x000fe20000010000 */
[----:B------:R-:W-:Y:S01]  /*4200*/  FMUL.FTZ R115, R3, R72 ;  /* 0x0000004803737220 */ /* 0x000fe20000410000 */
[----:B------:R-:W-:Y:S01]  /*4210*/  FMUL.FTZ R116, R110, R70 ;  /* 0x000000466e747220 */ /* 0x000fe20000410000 */
[----:B------:R-:W-:Y:S01]  /*4220*/  FFMA.FTZ R143, R84, R7, R117 ;  /* 0x00000007548f7223 */ /* 0x000fe20000010075 */
[----:B------:R-:W-:Y:S01]  /*4230*/  FADD.FTZ R108, -R94, R7 ;  /* 0x000000075e6c7221 */ /* 0x000fe20000010100 */
[----:B------:R-:W-:Y:S01]  /*4240*/  FADD.FTZ R102, -R92, R4 ;  /* 0x000000045c667221 */ /* 0x000fe20000010100 */
[----:B------:R-:W-:Y:S01]  /*4250*/  FMUL.FTZ R7, R106, R107 ;  /* 0x0000006b6a077220 */ /* 0x000fe20000410000 */
[----:B------:R-:W-:Y:S01]  /*4260*/  FMUL.FTZ R125, R103, R72 ;  /* 0x00000048677d7220 */ /* 0x000fe20000410000 */
[----:B------:R-:W-:Y:S01]  /*4270*/  FMUL.FTZ R141, R128, R115 ;  /* 0x00000073808d7220 */ /* 0x000fe20000410000 */
[----:B------:R-:W-:Y:S01]  /*4280*/  FMUL.FTZ R117, R106, R5 ;  /* 0x000000056a757220 */ /* 0x000fe20000410000 */
[----:B------:R-:W-:Y:S01]  /*4290*/  FMUL.FTZ R106, R112, R70 ;  /* 0x00000046706a7220 */ /* 0x000fe20000410000 */
[----:B------:R-:W-:Y:S01]  /*42a0*/  FMUL.FTZ R136, R131, R116 ;  /* 0x0000007483887220 */ /* 0x000fe20000410000 */
[-C--:B------:R-:W-:Y:S01]  /*42b0*/  FFMA.FTZ R141, R102, R125.reuse, -R141 ;  /* 0x0000007d668d7223 */ /* 0x080fe2000001088d */
[----:B------:R-:W-:Y:S01]  /*42c0*/  FMUL.FTZ R125, R128, R125 ;  /* 0x0000007d807d7220 */ /* 0x000fe20000410000 */
[----:B------:R-:W-:Y:S01]  /*42d0*/  FMUL.FTZ R140, R123, R68 ;  /* 0x000000447b8c7220 */ /* 0x000fe20000410000 */
[-C--:B------:R-:W-:Y:S01]  /*42e0*/  FFMA.FTZ R138, R105, R106.reuse, -R136 ;  /* 0x0000006a698a7223 */ /* 0x080fe20000010888 */
[----:B------:R-:W-:Y:S01]  /*42f0*/  FMUL.FTZ R136, R131, R106 ;  /* 0x0000006a83887220 */ /* 0x000fe20000410000 */
[----:B------:R-:W-:Y:S01]  /*4300*/  FMUL.FTZ R106, R120, R68 ;  /* 0x00000044786a7220 */ /* 0x000fe20000410000 */
[----:B------:R-:W-:Y:S01]  /*4310*/  FFMA.FTZ R4, R104, R5, -R7 ;  /* 0x0000000568047223 */ /* 0x000fe20000010807 */
[----:B------:R-:W-:Y:S01]  /*4320*/  FFMA.FTZ R125, R102, R115, R125 ;  /* 0x00000073667d7223 */ /* 0x000fe2000001007d */
[----:B------:R-:W-:Y:S01]  /*4330*/  FADD.FTZ R141, RZ, R141 ;  /* 0x0000008dff8d7221 */ /* 0x000fe20000010000 */
[----:B------:R-:W-:Y:S01]  /*4340*/  FFMA.FTZ R7, R104, R107, R117 ;  /* 0x0000006b68077223 */ /* 0x000fe20000010075 */
[C---:B------:R-:W-:Y:S01]  /*4350*/  FMUL.FTZ R145, R135.reuse, R106 ;  /* 0x0000006a87917220 */ /* 0x040fe20000410000 */
[----:B------:R-:W-:Y:S01]  /*4360*/  FMUL.FTZ R117, R135, R140 ;  /* 0x0000008c87757220 */ /* 0x000fe20000410000 */
[----:B------:R-:W-:Y:S01]  /*4370*/  FFMA.FTZ R136, R105, R116, R136 ;  /* 0x0000007469887223 */ /* 0x000fe20000010088 */
[----:B------:R-:W-:Y:S01]  /*4380*/  FADD.FTZ R125, RZ, R125 ;  /* 0x0000007dff7d7221 */ /* 0x000fe20000010000 */
[----:B------:R-:W-:Y:S01]  /*4390*/  FMUL.FTZ R104, R134, R66 ;  /* 0x0000004286687220 */ /* 0x000fe20000410000 */
[----:B------:R-:W-:Y:S01]  /*43a0*/  FADD.FTZ R138, R141, R138 ;  /* 0x0000008a8d8a7221 */ /* 0x000fe20000010000 */
[C---:B------:R-:W-:Y:S01]  /*43b0*/  FFMA.FTZ R145, R108.reuse, R140, -R145 ;  /* 0x0000008c6c917223 */ /* 0x040fe20000010891 */
[----:B------:R-:W-:Y:S01]  /*43c0*/  FFMA.FTZ R141, R108, R106, R117 ;  /* 0x0000006a6c8d7223 */ /* 0x000fe20000010075 */
[----:B------:R-:W-:Y:S01]  /*43d0*/  FFMA.FTZ R140, R86, R6, R143 ;  /* 0x00000006568c7223 */ /* 0x000fe2000001008f */
[----:B------:R-:W-:Y:S01]  /*43e0*/  FADD.FTZ R117, -R95, R6 ;  /* 0x000000065f757221 */ /* 0x000fe20000010100 */
[----:B------:R-:W-:Y:S01]  /*43f0*/  FADD.FTZ R136, R125, R136 ;  /* 0x000000887d887221 */ /* 0x000fe20000010000 */
[----:B------:R-:W-:Y:S01]  /*4400*/  FMUL.FTZ R6, R137, R66 ;  /* 0x0000004289067220 */ /* 0x000fe20000410000 */
[----:B------:R-:W-:Y:S01]  /*4410*/  FMUL.FTZ R142, R139, R104 ;  /* 0x000000688b8e7220 */ /* 0x000fe20000410000 */
[----:B------:R-:W-:Y:S01]  /*4420*/  FFMA.FTZ R125, R0, -R128, RZ ;  /* 0x80000080007d7223 */ /* 0x000fe200000100ff */
[----:B------:R-:W-:Y:S01]  /*4430*/  FADD.FTZ R138, R138, R145 ;  /* 0x000000918a8a7221 */ /* 0x000fe20000010000 */
[----:B------:R-:W-:Y:S01]  /*4440*/  FADD.FTZ R136, R136, R141 ;  /* 0x0000008d88887221 */ /* 0x000fe20000010000 */
[-C--:B------:R-:W-:Y:S01]  /*4450*/  FFMA.FTZ R145, R117, R6.reuse, -R142 ;  /* 0x0000000675917223 */ /* 0x080fe2000001088e */
[----:B------:R-:W-:Y:S01]  /*4460*/  FFMA.FTZ R141, R82, -R131, R125 ;  /* 0x80000083528d7223 */ /* 0x000fe2000001007d */
[----:B------:R-:W-:Y:S01]  /*4470*/  FMUL.FTZ R6, R139, R6 ;  /* 0x000000068b067220 */ /* 0x000fe20000410000 */
[----:B------:R-:W-:Y:S01]  /*4480*/  FMUL.FTZ R125, R132, R64 ;  /* 0x00000040847d7220 */ /* 0x000fe20000410000 */
[----:B------:R-:W-:Y:S01]  /*4490*/  FFMA.FTZ R147, R87, R122, R140 ;  /* 0x0000007a57937223 */ /* 0x000fe2000001008c */
[----:B------:R-:W-:Y:S01]  /*44a0*/  FADD.FTZ R122, -R96, R122 ;  /* 0x0000007a607a7221 */ /* 0x000fe20000010100 */
[----:B------:R-:W-:Y:S01]  /*44b0*/  FFMA.FTZ R143, R117, R104, R6 ;  /* 0x00000068758f7223 */ /* 0x000fe20000010006 */
[C---:B------:R-:W-:Y:S01]  /*44c0*/  FMUL.FTZ R6, R118.reuse, R125 ;  /* 0x0000007d76067220 */ /* 0x040fe20000410000 */
[----:B------:R-:W-:Y:S01]  /*44d0*/  FMUL.FTZ R151, R118, R149 ;  /* 0x0000009576977220 */ /* 0x000fe20000410000 */
[----:B------:R-:W-:Y:S01]  /*44e0*/  FFMA.FTZ R141, R84, -R135, R141 ;  /* 0x80000087548d7223 */ /* 0x000fe2000001008d */
[----:B------:R-:W-:Y:S01]  /*44f0*/  FADD.FTZ R143, R136, R143 ;  /* 0x0000008f888f7221 */ /* 0x000fe20000010000 */
[----:B------:R-:W-:Y:S01]  /*4500*/  FFMA.FTZ R149, R122, R149, -R6 ;  /* 0x000000957a957223 */ /* 0x000fe20000010806 */
[----:B------:R-:W-:Y:S01]  /*4510*/  FADD.FTZ R6, R138, R145 ;  /* 0x000000918a067221 */ /* 0x000fe20000010000 */
[----:B------:R-:W-:Y:S01]  /*4520*/  FFMA.FTZ R140, R122, R125, R151 ;  /* 0x0000007d7a8c7223 */ /* 0x000fe20000010097 */
[----:B------:R-:W-:Y:S01]  /*4530*/  FFMA.FTZ R136, R86, -R139, R141 ;  /* 0x8000008b56887223 */ /* 0x000fe2000001008d */
[----:B------:R-:W-:Y:S01]  /*4540*/  FFMA.FTZ R138, R88, R124, R147 ;  /* 0x0000007c588a7223 */ /* 0x000fe20000010093 */
[----:B------:R-:W-:Y:S01]  /*4550*/  FMUL.FTZ R141, R130, R62 ;  /* 0x0000003e828d7220 */ /* 0x000fe20000410000 */
[----:B------:R-:W-:Y:S01]  /*4560*/  FADD.FTZ R6, R6, R149 ;  /* 0x0000009506067221 */ /* 0x000fe20000010000 */
        /* <DEDUP_REMOVED lines=10> */
[----:B------:R-:W-:Y:S01]  /*4610*/  FMUL.FTZ R140, R121, R76 ;  /* 0x0000004c798c7220 */ /* 0x000fe20000410000 */
[CC--:B------:R-:W-:Y:S01]  /*4620*/  FFMA.FTZ R7, R124.reuse, R5.reuse, -R7 ;  /* 0x000000057c077223 */ /* 0x0c0fe20000010807 */
[----:B------:R-:W-:Y:S01]  /*4630*/  FMUL.FTZ R5, R111, R5 ;  /* 0x000000056f057220 */ /* 0x000fe20000410000 */
        /* <DEDUP_REMOVED lines=8> */
[----:B------:R-:W-:Y:S01]  /*46c0*/  FADD.FTZ R5, R142, R5 ;  /* 0x000000058e057221 */ /* 0x000fe20000010000 */
[----:B------:R-:W-:Y:S01]  /*46d0*/  FFMA.FTZ R142, R88, -R111, R149 ;  /* 0x8000006f588e7223 */ /* 0x000fe20000010095 */
[----:B------:R-:W-:Y:S01]  /*46e0*/  FFMA.FTZ R149, R145, R146, -R148 ;  /* 0x0000009291957223 */ /* 0x000fe20000010894 */
        /* <DEDUP_REMOVED lines=16> */
[----:B------:R3:W4:Y:S01]  /*47f0*/  SHFL.DOWN PT, R146, R142, 0x1, 0x1f ;  /* 0x08201f008e927f89 */ /* 0x00072200000e0000 */
[----:B------:R-:W-:Y:S01]  /*4800*/  MOV R5, R149 ;  /* 0x0000009500057202 */ /* 0x000fe20000000f00 */
[----:B------:R-:W-:Y:S01]  /*4810*/  FADD.FTZ R49, R138, R49 ;  /* 0x000000318a317221 */ /* 0x000fe20000010000 */
[----:B------:R-:W-:Y:S01]  /*4820*/  FADD.FTZ R46, R141, R46 ;  /* 0x0000002e8d2e7221 */ /* 0x000fe20000010000 */
[----:B------:R-:W5:Y:S01]  /*4830*/  SHFL.DOWN PT, R151, R4, 0x1, 0x1f ;  /* 0x08201f0004977f89 */ /* 0x000f6200000e0000 */
[----:B--2---:R-:W-:Y:S01]  /*4840*/  FMUL.FTZ R147, R2, R9 ;  /* 0x0000000902937220 */ /* 0x004fe20000410000 */
[----:B------:R-:W-:Y:S01]  /*4850*/  FADD.FTZ R51, R125, R51 ;  /* 0x000000337d337221 */ /* 0x000fe20000010000 */
[----:B------:R-:W-:Y:S01]  /*4860*/  FADD.FTZ R48, R104, R48 ;  /* 0x0000003068307221 */ /* 0x000fe20000010000 */
[----:B------:R-:W2:Y:S01]  /*4870*/  SHFL.DOWN PT, R144, R149, 0x1, 0x1f ;  /* 0x08201f0095907f89 */ /* 0x000ea200000e0000 */
[-C--:B---3--:R-:W-:Y:S01]  /*4880*/  FMUL.FTZ R142, R2, R8.reuse ;  /* 0x00000008028e7220 */ /* 0x088fe20000410000 */
[----:B-1----:R-:W-:Y:S01]  /*4890*/  FFMA.FTZ R8, R109, R8, -R147 ;  /* 0x000000086d087223 */ /* 0x002fe20000010893 */
[----:B------:R-:W-:Y:S01]  /*48a0*/  FMUL.FTZ R147, R23, R119 ;  /* 0x0000007717937220 */ /* 0x000fe20000410000 */
[----:B------:R-:W-:Y:S01]  /*48b0*/  FADD.FTZ R53, R106, R53 ;  /* 0x000000356a357221 */ /* 0x000fe20000010000 */
[----:B------:R-:W-:Y:S01]  /*48c0*/  FFMA.FTZ R9, R109, R9, R142 ;  /* 0x000000096d097223 */ /* 0x000fe2000001008e */
[----:B------:R-:W-:-:S04]  /*48d0*/  FMUL.FTZ R142, R23, R121 ;  /* 0x00000079178e7220 */ /* 0x000fc80000410000 */
[----:B------:R-:W-:Y:S01]  /*48e0*/  FFMA.FTZ R142, R22, R119, -R142 ;  /* 0x00000077168e7223 */ /* 0x000fe2000001088e */
[----:B0-----:R-:W-:Y:S01]  /*48f0*/  @!P1 FADD.FTZ R6, R6, R153 ;  /* 0x0000009906069221 */ /* 0x001fe20000010000 */
[----:B----4-:R-:W-:Y:S01]  /*4900*/  @!P1 FADD.FTZ R7, R7, R146 ;  /* 0x0000009207079221 */ /* 0x010fe20000010000 */
[----:B-----5:R-:W-:-:S04]  /*4910*/  @!P1 FADD.FTZ R4, R151, R4 ;  /* 0x0000000497049221 */ /* 0x020fc80000010000 */
[----:B------:R-:W0:Y:S01]  /*4920*/  SHFL.DOWN PT, R148, R7, 0x2, 0x1f ;  /* 0x08401f0007947f89 */ /* 0x000e2200000e0000 */
[----:B--2---:R-:W-:-:S03]  /*4930*/  @!P1 FADD.FTZ R5, R5, R144 ;  /* 0x0000009005059221 */ /* 0x004fc60000010000 */
[----:B------:R-:W1:Y:S01]  /*4940*/  SHFL.DOWN PT, R151, R6, 0x2, 0x1f ;  /* 0x08401f0006977f89 */ /* 0x000e6200000e0000 */
[CC--:B------:R-:W-:Y:S01]  /*4950*/  FMUL.FTZ R144, R2.reuse, R11.reuse ;  /* 0x0000000b02907220 */ /* 0x0c0fe20000410000 */
[-C--:B------:R-:W-:Y:S01]  /*4960*/  FMUL.FTZ R2, R2, R10.reuse ;  /* 0x0000000a02027220 */ /* 0x080fe20000410000 */
[----:B------:R-:W-:Y:S01]  /*4970*/  ISETP.NE.AND P1, PT, R36, RZ, PT ;  /* 0x000000ff2400720c */ /* 0x000fe20003f25270 */
[----:B------:R-:W2:Y:S01]  /*4980*/  SHFL.DOWN PT, R149, R4, 0x2, 0x1f ;  /* 0x08401f0004957f89 */ /* 0x000ea200000e0000 */
[C---:B------:R-:W-:Y:S01]  /*4990*/  FFMA.FTZ R10, R109.reuse, R10, -R144 ;  /* 0x0000000a6d0a7223 */ /* 0x040fe20000010890 */
[----:B------:R-:W-:Y:S01]  /*49a0*/  FFMA.FTZ R11, R109, R11, R2 ;  /* 0x0000000b6d0b7223 */ /* 0x000fe20000010002 */
[----:B------:R-:W-:Y:S01]  /*49b0*/  FFMA.FTZ R2, R22, R121, R147 ;  /* 0x0000007916027223 */ /* 0x000fe20000010093 */
[----:B------:R-:W3:Y:S01]  /*49c0*/  SHFL.DOWN PT, R146, R5, 0x2, 0x1f ;  /* 0x08401f0005927f89 */ /* 0x000ee200000e0000 */
[----:B------:R-:W-:Y:S01]  /*49d0*/  FADD.FTZ R10, R25, R10 ;  /* 0x0000000a190a7221 */ /* 0x000fe20000010000 */
[----:B------:R-:W-:Y:S01]  /*49e0*/  FADD.FTZ R11, R24, R11 ;  /* 0x0000000b180b7221 */ /* 0x000fe20000010000 */
[----:B------:R-:W-:Y:S01]  /*49f0*/  FMUL.FTZ R2, R145, R2 ;  /* 0x0000000291027220 */ /* 0x000fe20000410000 */
[C---:B------:R-:W-:Y:S01]  /*4a00*/  FMUL.FTZ R25, R23.reuse, R127 ;  /* 0x0000007f17197220 */ /* 0x040fe20000410000 */
[----:B------:R-:W-:-:S02]  /*4a10*/  FMUL.FTZ R109, R23, R126 ;  /* 0x0000007e176d7220 */ /* 0x000fc40000410000 */
[----:B------:R-:W-:Y:S01]  /*4a20*/  FFMA.FTZ R142, R143, R142, R2 ;  /* 0x0000008e8f8e7223 */ /* 0x000fe20000010002 */
[----:B------:R4:W-:Y:S01]  /*4a30*/  @!P1 STS.128 [UR6+0x1770], R8 ;  /* 0x00177008ff009988 */ /* 0x0009e20008000c06 */
[C---:B------:R-:W-:Y:S01]  /*4a40*/  FFMA.FTZ R25, R22.reuse, R126, R25 ;  /* 0x0000007e16197223 */ /* 0x040fe20000010019 */
[----:B------:R-:W-:Y:S01]  /*4a50*/  FFMA.FTZ R2, R22, R127, -R109 ;  /* 0x0000007f16027223 */ /* 0x000fe2000001086d */
[----:B------:R-:W-:Y:S01]  /*4a60*/  FFMA.FTZ R142, R85, R121, R142 ;  /* 0x00000079558e7223 */ /* 0x000fe2000001008e */
[----:B0-----:R-:W-:Y:S01]  /*4a70*/  @!P2 FADD.FTZ R7, R7, R148 ;  /* 0x000000940707a221 */ /* 0x001fe20000010000 */
[----:B------:R-:W-:Y:S02]  /*4a80*/  FMUL.FTZ R136, R136, R25 ;  /* 0x0000001988887220 */ /* 0x000fe40000410000 */
[----:B------:R-:W-:Y:S01]  /*4a90*/  FADD.FTZ R63, R142, R63 ;  /* 0x0000003f8e3f7221 */ /* 0x000fe20000010000 */
[----:B-1----:R-:W-:Y:S01]  /*4aa0*/  @!P2 FADD.FTZ R6, R6, R151 ;  /* 0x000000970606a221 */ /* 0x002fe20000010000 */
[----:B------:R-:W0:Y:S01]  /*4ab0*/  SHFL.DOWN PT, R10, R7, 0x4, 0x1f ;  /* 0x08801f00070a7f89 */ /* 0x000e2200000e0000 */
[----:B------:R-:W-:Y:S01]  /*4ac0*/  FFMA.FTZ R136, R107, R2, R136 ;  /* 0x000000026b887223 */ /* 0x000fe20000010088 */
[CC--:B------:R-:W-:Y:S01]  /*4ad0*/  FMUL.FTZ R2, R23.reuse, R130.reuse ;  /* 0x0000008217027220 */ /* 0x0c0fe20000410000 */
[----:B--2---:R-:W-:Y:S01]  /*4ae0*/  @!P2 FADD.FTZ R4, R4, R149 ;  /* 0x000000950404a221 */ /* 0x004fe20000010000 */
[----:B------:R-:W1:Y:S01]  /*4af0*/  SHFL.DOWN PT, R143, R6, 0x4, 0x1f ;  /* 0x08801f00068f7f89 */ /* 0x000e6200000e0000 */
[-C--:B----4-:R-:W-:Y:S01]  /*4b00*/  FMUL.FTZ R9, R23, R129.reuse ;  /* 0x0000008117097220 */ /* 0x090fe20000410000 */
[C---:B------:R-:W-:Y:S01]  /*4b10*/  FFMA.FTZ R2, R22.reuse, R129, -R2 ;  /* 0x0000008116027223 */ /* 0x040fe20000010802 */
[----:B---3--:R-:W-:Y:S01]  /*4b20*/  @!P2 FADD.FTZ R5, R5, R146 ;  /* 0x000000920505a221 */ /* 0x008fe20000010000 */
[----:B------:R-:W2:Y:S01]  /*4b30*/  SHFL.DOWN PT, R119, R4, 0x4, 0x1f ;  /* 0x08801f0004777f89 */ /* 0x000ea200000e0000 */
[----:B------:R-:W-:Y:S01]  /*4b40*/  ISETP.GT.AND P2, PT, R67, 0x1b, PT ;  /* 0x0000001b4300780c */ /* 0x000fe20003f44270 */
[----:B------:R-:W-:Y:S01]  /*4b50*/  FFMA.FTZ R9, R22, R130, R9 ;  /* 0x0000008216097223 */ /* 0x000fe20000010009 */
[----:B------:R-:W-:Y:S01]  /*4b60*/  FFMA.FTZ R11, R83, R126, R136 ;  /* 0x0000007e530b7223 */ /* 0x000fe20000010088 */
[----:B------:R-:W3:Y:S02]  /*4b70*/  SHFL.DOWN PT, R8, R5, 0x4, 0x1f ;  /* 0x08801f0005087f89 */ /* 0x000ee400000e0000 */
[----:B------:R-:W-:Y:S01]  /*4b80*/  FMUL.FTZ R124, R124, R9 ;  /* 0x000000097c7c7220 */ /* 0x000fe20000410000 */
[----:B------:R-:W-:Y:S01]  /*4b90*/  FMUL.FTZ R9, R23, R132 ;  /* 0x0000008417097220 */ /* 0x000fe20000410000 */
[----:B------:R-:W-:-:S02]  /*4ba0*/  FADD.FTZ R58, R11, R58 ;  /* 0x0000003a0b3a7221 */ /* 0x000fc40000010000 */
[----:B------:R-:W-:Y:S01]  /*4bb0*/  FFMA.FTZ R2, R111, R2, R124 ;  /* 0x000000026f027223 */ /* 0x000fe2000001007c */
[CC--:B------:R-:W-:Y:S01]  /*4bc0*/  FFMA.FTZ R11, R22.reuse, R133.reuse, -R9 ;  /* 0x00000085160b7223 */ /* 0x0c0fe20000010809 */
[C---:B------:R-:W-:Y:S01]  /*4bd0*/  FMUL.FTZ R133, R23.reuse, R133 ;  /* 0x0000008517857220 */ /* 0x040fe20000410000 */
[----:B------:R-:W-:Y:S01]  /*4be0*/  FMUL.FTZ R9, R23, R137 ;  /* 0x0000008917097220 */ /* 0x000fe20000410000 */
[----:B------:R-:W-:Y:S01]  /*4bf0*/  FFMA.FTZ R2, R77, R130, R2 ;  /* 0x000000824d027223 */ /* 0x000fe20000010002 */
[----:B0-----:R-:W-:Y:S01]  /*4c00*/  @!P2 FADD.FTZ R7, R7, R10 ;  /* 0x0000000a0707a221 */ /* 0x001fe20000010000 */
[----:B------:R-:W-:Y:S02]  /*4c10*/  FFMA.FTZ R133, R22, R132, R133 ;  /* 0x0000008416857223 */ /* 0x000fe40000010085 */
[----:B------:R-:W-:Y:S01]  /*4c20*/  FADD.FTZ R61, R2, R61 ;  /* 0x0000003d023d7221 */ /* 0x000fe20000010000 */
[----:B------:R-:W-:Y:S01]  /*4c30*/  FFMA.FTZ R2, R22, R134, R9 ;  /* 0x0000008616027223 */ /* 0x000fe20000010009 */
[----:B-1----:R-:W-:Y:S01]  /*4c40*/  @!P2 FADD.FTZ R6, R6, R143 ;  /* 0x0000008f0606a221 */ /* 0x002fe20000010000 */
[----:B------:R-:W0:Y:S01]  /*4c50*/  SHFL.DOWN PT, R124, R7, 0x8, 0x1f ;  /* 0x09001f00077c7f89 */ /* 0x000e2200000e0000 */
[----:B------:R-:W-:Y:S01]  /*4c60*/  FMUL.FTZ R133, R122, R133 ;  /* 0x000000857a857220 */ /* 0x000fe20000410000 */
[----:B------:R-:W-:Y:S01]  /*4c70*/  FMUL.FTZ R2, R117, R2 ;  /* 0x0000000275027220 */ /* 0x000fe20000410000 */
[----:B--2---:R-:W-:Y:S01]  /*4c80*/  @!P2 FADD.FTZ R4, R4, R119 ;  /* 0x000000770404a221 */ /* 0x004fe20000010000 */
[----:B------:R-:W1:Y:S01]  /*4c90*/  SHFL.DOWN PT, R107, R6, 0x8, 0x1f ;  /* 0x09001f00066b7f89 */ /* 0x000e6200000e0000 */
[----:B------:R-:W-:Y:S01]  /*4ca0*/  FFMA.FTZ R118, R118, R11, R133 ;  /* 0x0000000b76767223 */ /* 0x000fe20000010085 */
[----:B------:R-:W-:Y:S01]  /*4cb0*/  FMUL.FTZ R11, R23, R120 ;  /* 0x00000078170b7220 */ /* 0x000fe20000410000 */
[----:B---3--:R-:W-:Y:S01]  /*4cc0*/  @!P2 FADD.FTZ R5, R5, R8 ;  /* 0x000000080505a221 */ /* 0x008fe20000010000 */
[----:B------:R-:W2:Y:S01]  /*4cd0*/  SHFL.DOWN PT, R25, R4, 0x8, 0x1f ;  /* 0x09001f0004197f89 */ /* 0x000ea200000e0000 */
[----:B------:R-:W-:Y:S01]  /*4ce0*/  ISETP.GT.AND P2, PT, R67, 0x17, PT ;  /* 0x000000174300780c */ /* 0x000fe20003f44270 */
[----:B------:R-:W-:Y:S01]  /*4cf0*/  FMUL.FTZ R8, R23, R134 ;  /* 0x0000008617087220 */ /* 0x000fe20000410000 */
[----:B------:R-:W-:Y:S01]  /*4d00*/  FFMA.FTZ R9, R73, R132, R118 ;  /* 0x0000008449097223 */ /* 0x000fe20000010076 */
[----:B------:R-:W3:Y:S01]  /*4d10*/  SHFL.DOWN PT, R10, R5, 0x8, 0x1f ;  /* 0x09001f00050a7f89 */ /* 0x000ee200000e0000 */
[C---:B------:R-:W-:Y:S01]  /*4d20*/  FFMA.FTZ R24, R22.reuse, R123, -R11 ;  /* 0x0000007b16187223 */ /* 0x040fe2000001080b */
[----:B------:R-:W-:Y:S01]  /*4d30*/  FFMA.FTZ R8, R22, R137, -R8 ;  /* 0x0000008916087223 */ /* 0x000fe20000010808 */
[----:B------:R-:W-:Y:S01]  /*4d40*/  FADD.FTZ R56, R9, R56 ;  /* 0x0000003809387221 */ /* 0x000fe20000010000 */
[----:B------:R-:W-:-:S02]  /*4d50*/  FMUL.FTZ R9, R23, R123 ;  /* 0x0000007b17097220 */ /* 0x000fc40000410000 */
[----:B------:R-:W-:Y:S02]  /*4d60*/  FFMA.FTZ R2, R139, R8, R2 ;  /* 0x000000088b027223 */ /* 0x000fe40000010002 */
[----:B------:R-:W-:Y:S02]  /*4d70*/  FFMA.FTZ R9, R22, R120, R9 ;  /* 0x0000007816097223 */ /* 0x000fe40000010009 */
[----:B------:R-:W-:Y:S01]  /*4d80*/  FFMA.FTZ R134, R75, R134, R2 ;  /* 0x000000864b867223 */ /* 0x000fe20000010002 */
[----:B0-----:R-:W-:Y:S01]  /*4d90*/  @!P2 FADD.FTZ R7, R7, R124 ;  /* 0x0000007c0707a221 */ /* 0x001fe20000010000 */
[----:B------:R-:W-:Y:S01]  /*4da0*/  FMUL.FTZ R108, R108, R9 ;  /* 0x000000096c6c7220 */ /* 0x000fe20000410000 */
[----:B------:R-:W-:Y:S01]  /*4db0*/  FMUL.FTZ R9, R23, R112 ;  /* 0x0000007017097220 */ /* 0x000fe20000410000 */
[----:B-1----:R-:W-:Y:S02]  /*4dc0*/  @!P2 FADD.FTZ R6, R6, R107 ;  /* 0x0000006b0606a221 */ /* 0x002fe40000010000 */
        /* <DEDUP_REMOVED lines=13> */
.L_x_16396:
[----:B------:R-:W-:Y:S05]  /*4ea0*/  BSYNC.RECONVERGENT B0 ;  /* 0x0000000000007941 */ /* 0x000fea0003800200 */
.L_x_16395:
[C---:B----4-:R-:W-:Y:S01]  /*4eb0*/  FMUL.FTZ R2, R23.reuse, R103 ;  /* 0x0000006717027220 */ /* 0x050fe20000410000 */
[CC--:B------:R-:W-:Y:S01]  /*4ec0*/  FFMA.FTZ R10, R22.reuse, R110.reuse, R9 ;  /* 0x0000006e160a7223 */ /* 0x0c0fe20000010009 */
[C---:B---3--:R-:W-:Y:S01]  /*4ed0*/  FMUL.FTZ R11, R23.reuse, R110 ;  /* 0x0000006e170b7220 */ /* 0x048fe20000410000 */
        /* <DEDUP_REMOVED lines=31> */
.L_x_16398:
[----:B------:R-:W-:Y:S05]  /*50d0*/  BSYNC.RECONVERGENT B0 ;  /* 0x0000000000007941 */ /* 0x000fea0003800200 */
.L_x_16397:
[----:B------:R-:W-:-:S04]  /*50e0*/  UIADD3 UR4, UPT, UPT, UR4, 0x1, URZ ;  /* 0x0000000104047890 */ /* 0x000fc8000fffe0ff */
[----:B------:R-:W-:-:S09]  /*50f0*/  UISETP.GE.AND UP0, UPT, UR4, UR8, UPT ;  /* 0x000000080400728c */ /* 0x000fd2000bf06270 */
[----:B------:R-:W-:Y:S05]  /*5100*/  BRA.U !UP0, `(.L_x_16399) ;  /* 0xffffffcd08587547 */ /* 0x000fea000b83ffff */
.L_x_16381:
[----:B------:R-:W-:Y:S06]  /*5110*/  BAR.SYNC.DEFER_BLOCKING 0x0 ;  /* 0x0000000000007b1d */ /* 0x000fec0000010000 */
[----:B------:R-:W3:Y:S01]  /*5120*/  LDCU.64 UR6, c[0x0][0x500] ;  /* 0x0000a000ff0677ac */ /* 0x000ee20008000a00 */
[----:B------:R-:W4:Y:S04]  /*5130*/  LDG.E.128 R16, desc[UR16][R16.64] ;  /* 0x0000001010107981 */ /* 0x000f28000c1e1d00 */
[----:B----4-:R4:W-:Y:S01]  /*5140*/  STS.128 [R26], R16 ;  /* 0x000000101a007388 */ /* 0x0109e20000000c00 */
[----:B------:R-:W-:-:S03]  /*5150*/  NOP ;  /* 0x0000000000007918 */ /* 0x000fc60000000000 */
[----:B01----:R-:W0:Y:S01]  /*5160*/  LDS.128 R4, [R26] ;  /* 0x000000001a047984 */ /* 0x003e220000000c00 */
[----:B----4-:R-:W-:-:S04]  /*5170*/  SHF.L.U32 R16, R60, 0x8, RZ ;  /* 0x000000083c107819 */ /* 0x010fc800000006ff */
[----:B------:R-:W-:Y:S01]  /*5180*/  SHF.R.S32.HI R17, RZ, 0x1f, R16 ;  /* 0x0000001fff117819 */ /* 0x000fe20000011410 */
[--C-:B0-----:R-:W-:Y:S02]  /*5190*/  HADD2.F32 R3, -RZ, R4.reuse.H0_H0 ;  /* 0x20000004ff037230 */ /* 0x101fe40000004100 */
[--C-:B------:R-:W-:Y:S02]  /*51a0*/  HADD2.F32 R9, -RZ, R7.reuse.H0_H0 ;  /* 0x20000007ff097230 */ /* 0x100fe40000004100 */
[----:B------:R-:W-:Y:S02]  /*51b0*/  HADD2.F32 R7, -RZ, R7.H1_H1 ;  /* 0x30000007ff077230 */ /* 0x000fe40000004100 */
[--C-:B------:R-:W-:Y:S01]  /*51c0*/  FADD.FTZ R0, R3, R40.reuse ;  /* 0x0000002803007221 */ /* 0x100fe20000010000 */
[----:B------:R-:W-:Y:S02]  /*51d0*/  HADD2.F32 R3, -RZ, R4.H1_H1 ;  /* 0x30000004ff037230 */ /* 0x000fe40000004100 */
[--C-:B------:R-:W-:Y:S01]  /*51e0*/  FADD.FTZ R9, R9, R40.reuse ;  /* 0x0000002809097221 */ /* 0x100fe20000010000 */
[--C-:B------:R-:W-:Y:S01]  /*51f0*/  FADD.FTZ R7, R7, R40.reuse ;  /* 0x0000002807077221 */ /* 0x100fe20000010000 */
[----:B------:R-:W-:Y:S01]  /*5200*/  BAR.SYNC.DEFER_BLOCKING 0x0 ;  /* 0x0000000000007b1d */ /* 0x000fe20000010000 */
[----:B------:R-:W-:Y:S01]  /*5210*/  FSETP.GTU.FTZ.AND P6, PT, R0, 20, PT ;  /* 0x41a000000000780b */ /* 0x000fe20003fdc000 */
[----:B------:R-:W-:Y:S01]  /*5220*/  FADD.FTZ R2, R3, R40 ;  /* 0x0000002803027221 */ /* 0x000fe20000010000 */
[--C-:B------:R-:W-:Y:S01]  /*5230*/  HADD2.F32 R3, -RZ, R5.reuse.H0_H0 ;  /* 0x20000005ff037230 */ /* 0x100fe20000004100 */
[----:B------:R-:W-:Y:S01]  /*5240*/  FSETP.GTU.FTZ.AND P5, PT, R9, 20, PT ;  /* 0x41a000000900780b */ /* 0x000fe20003fbc000 */
[----:B------:R-:W-:-:S02]  /*5250*/  HADD2.F32 R5, -RZ, R5.H1_H1 ;  /* 0x30000005ff057230 */ /* 0x000fc40000004100 */
[----:B------:R-:W-:Y:S01]  /*5260*/  FSETP.GTU.FTZ.AND P0, PT, R2, 20, PT ;  /* 0x41a000000200780b */ /* 0x000fe20003f1c000 */
[--C-:B------:R-:W-:Y:S02]  /*5270*/  FADD.FTZ R4, R3, R40.reuse ;  /* 0x0000002803047221 */ /* 0x100fe40000010000 */
[--C-:B------:R-:W-:Y:S01]  /*5280*/  FADD.FTZ R8, R5, R40.reuse ;  /* 0x0000002805087221 */ /* 0x100fe20000010000 */
[--C-:B------:R-:W-:Y:S02]  /*5290*/  HADD2.F32 R5, -RZ, R6.reuse.H0_H0 ;  /* 0x20000006ff057230 */ /* 0x100fe40000004100 */
[----:B------:R-:W-:Y:S01]  /*52a0*/  FSETP.GTU.FTZ.AND P1, PT, R4, 20, PT ;  /* 0x41a000000400780b */ /* 0x000fe20003f3c000 */
[----:B------:R-:W-:Y:S01]  /*52b0*/  @!P6 FMUL.FTZ R0, R0, -1.4426950216293334961 ;  /* 0xbfb8aa3b0000e820 */ /* 0x000fe20000410000 */
[----:B------:R-:W-:Y:S01]  /*52c0*/  FSETP.GTU.FTZ.AND P2, PT, R8, 20, PT ;  /* 0x41a000000800780b */ /* 0x000fe20003f5c000 */
[----:B------:R-:W-:Y:S01]  /*52d0*/  FADD.FTZ R10, R5, R40 ;  /* 0x00000028050a7221 */ /* 0x000fe20000010000 */
[----:B------:R-:W-:-:S02]  /*52e0*/  HADD2.F32 R5, -RZ, R6.H1_H1 ;  /* 0x30000006ff057230 */ /* 0x000fc40000004100 */
[----:B------:R-:W-:Y:S01]  /*52f0*/  @!P5 FMUL.FTZ R9, R9, -1.4426950216293334961 ;  /* 0xbfb8aa3b0909d820 */ /* 0x000fe20000410000 */
[----:B------:R-:W-:Y:S01]  /*5300*/  F2FP.F16.F32.PACK_AB R6, R46, R51 ;  /* 0x000000332e06723e */ /* 0x000fe200000000ff */
[----:B------:R-:W0:Y:S01]  /*5310*/  @!P6 MUFU.EX2 R0, R0 ;  /* 0x000000000000e308 */ /* 0x000e220000000800 */
[----:B------:R-:W-:Y:S01]  /*5320*/  @!P0 FMUL.FTZ R3, R2, -1.4426950216293334961 ;  /* 0xbfb8aa3b02038820 */ /* 0x000fe20000410000 */
[----:B------:R-:W-:Y:S01]  /*5330*/  FSETP.GTU.FTZ.AND P3, PT, R10, 20, PT ;  /* 0x41a000000a00780b */ /* 0x000fe20003f7c000 */
[----:B------:R-:W-:-:S05]  /*5340*/  FADD.FTZ R5, R5, R40 ;  /* 0x0000002805057221 */ /* 0x000fca0000010000 */
[----:B------:R-:W-:Y:S01]  /*5350*/  FSETP.GTU.FTZ.AND P4, PT, R5, 20, PT ;  /* 0x41a000000500780b */ /* 0x000fe20003f9c000 */
[----:B------:R-:W-:Y:S01]  /*5360*/  @!P5 MUFU.EX2 R9, R9 ;  /* 0x000000090009d308 */ /* 0x000fe20000000800 */
[----:B0-----:R-:W-:Y:S01]  /*5370*/  @!P6 FADD.FTZ R2, R0, 1 ;  /* 0x3f8000000002e421 */ /* 0x001fe20000010000 */
[----:B------:R-:W-:Y:S01]  /*5380*/  @!P1 FMUL.FTZ R0, R4, -1.4426950216293334961 ;  /* 0xbfb8aa3b04009820 */ /* 0x000fe20000410000 */
[----:B------:R-:W-:-:S05]  /*5390*/  @!P2 FMUL.FTZ R4, R8, -1.4426950216293334961 ;  /* 0xbfb8aa3b0804a820 */ /* 0x000fca0000410000 */
[----:B------:R-:W0:Y:S04]  /*53a0*/  @!P0 MUFU.EX2 R3, R3 ;  /* 0x0000000300038308 */ /* 0x000e280000000800 */
[----:B------:R-:W-:-:S04]  /*53b0*/  @!P4 FMUL.FTZ R5, R5, -1.4426950216293334961 ;  /* 0xbfb8aa3b0505c820 */ /* 0x000fc80000410000 */
[----:B------:R1:W4:Y:S08]  /*53c0*/  @!P6 MUFU.RCP R11, R2 ;  /* 0x00000002000be308 */ /* 0x0003300000001000 */
[----:B------:R-:W5:Y:S01]  /*53d0*/  @!P2 MUFU.EX2 R4, R4 ;  /* 0x000000040004a308 */ /* 0x000f620000000800 */
[----:B-1----:R-:W-:Y:S01]  /*53e0*/  @!P3 FMUL.FTZ R2, R10, -1.4426950216293334961 ;  /* 0xbfb8aa3b0a02b820 */ /* 0x002fe20000410000 */
[----:B0-----:R-:W-:-:S06]  /*53f0*/  @!P0 FADD.FTZ R3, R3, 1 ;  /* 0x3f80000003038421 */ /* 0x001fcc0000010000 */
[----:B------:R-:W0:Y:S01]  /*5400*/  @!P1 MUFU.EX2 R0, R0 ;  /* 0x0000000000009308 */ /* 0x000e220000000800 */
[----:B----4-:R-:W-:Y:S01]  /*5410*/  @!P6 FMUL.FTZ R52, R52, R11 ;  /* 0x0000000b3434e220 */ /* 0x010fe20000410000 */
[----:B------:R-:W-:-:S06]  /*5420*/  FSETP.GTU.FTZ.AND P6, PT, R7, 20, PT ;  /* 0x41a000000700780b */ /* 0x000fcc0003fdc000 */
[----:B------:R5:W1:Y:S07]  /*5430*/  @!P3 MUFU.EX2 R8, R2 ;  /* 0x000000020008b308 */ /* 0x000a6e0000000800 */
[----:B------:R-:W-:Y:S01]  /*5440*/  @!P6 FMUL.FTZ R10, R7, -1.4426950216293334961 ;  /* 0xbfb8aa3b070ae820 */ /* 0x000fe20000410000 */
[----:B------:R4:W2:Y:S01]  /*5450*/  @!P4 MUFU.EX2 R19, R5 ;  /* 0x000000050013c308 */ /* 0x0008a20000000800 */
[----:B------:R-:W-:Y:S01]  /*5460*/  F2FP.F16.F32.PACK_AB R7, R44, R49 ;  /* 0x000000312c07723e */ /* 0x000fe200000000ff */
[----:B-----5:R-:W-:Y:S01]  /*5470*/  @!P2 FADD.FTZ R2, R4, 1 ;  /* 0x3f8000000402a421 */ /* 0x020fe20000010000 */
[----:B------:R-:W-:Y:S01]  /*5480*/  F2FP.F16.F32.PACK_AB R4, R50, R55 ;  /* 0x000000373204723e */ /* 0x000fe200000000ff */
[----:B0-----:R-:W-:Y:S01]  /*5490*/  @!P1 FADD.FTZ R0, R0, 1 ;  /* 0x3f80000000009421 */ /* 0x001fe20000010000 */
[----:B------:R-:W0:Y:S03]  /*54a0*/  LDC.64 R50, c[0x0][0x550] ;  /* 0x00015400ff327b82 */ /* 0x000e260000000a00 */
[----:B------:R5:W3:Y:S01]  /*54b0*/  @!P1 MUFU.RCP R21, R0 ;  /* 0x0000000000159308 */ /* 0x000ae20000001000 */
[----:B----4-:R-:W-:Y:S01]  /*54c0*/  F2FP.F16.F32.PACK_AB R5, R48, R53 ;  /* 0x000000353005723e */ /* 0x010fe200000000ff */
[----:B-1----:R-:W-:-:S03]  /*54d0*/  @!P3 FADD.FTZ R18, R8, 1 ;  /* 0x3f8000000812b421 */ /* 0x002fc60000010000 */
[----:B------:R-:W1:Y:S01]  /*54e0*/  LDC.64 R48, c[0x0][0x4f8] ;  /* 0x00013e00ff307b82 */ /* 0x000e620000000a00 */
[----:B------:R0:W-:Y:S02]  /*54f0*/  STS.128 [R26], R4 ;  /* 0x000000041a007388 */ /* 0x0001e40000000c00 */
[----:B------:R4:W3:Y:S01]  /*5500*/  @!P6 MUFU.EX2 R20, R10 ;  /* 0x0000000a0014e308 */ /* 0x0008e20000000800 */
[----:B-----5:R-:W-:Y:S01]  /*5510*/  @!P5 FADD.FTZ R0, R9, 1 ;  /* 0x3f8000000900d421 */ /* 0x020fe20000010000 */
[----:B------:R-:W-:-:S06]  /*5520*/  NOP ;  /* 0x0000000000007918 */ /* 0x000fcc0000000000 */
[----:B------:R-:W5:Y:S01]  /*5530*/  @!P0 MUFU.RCP R22, R3 ;  /* 0x0000000300168308 */ /* 0x000f620000001000 */
[----:B----4-:R-:W4:Y:S01]  /*5540*/  LDS.128 R8, [R26] ;  /* 0x000000001a087984 */ /* 0x010f220000000c00 */
[----:B--2---:R-:W-:Y:S01]  /*5550*/  @!P4 FADD.FTZ R19, R19, 1 ;  /* 0x3f8000001313c421 */ /* 0x004fe20000010000 */
[----:B---3--:R-:W-:Y:S01]  /*5560*/  @!P1 FMUL.FTZ R54, R54, R21 ;  /* 0x0000001536369220 */ /* 0x008fe20000410000 */
[----:B------:R-:W-:-:S04]  /*5570*/  IADD3 R30, P1, PT, R30, -0x200, RZ ;  /* 0xfffffe001e1e7810 */ /* 0x000fc80007f3e0ff */
[----:B------:R1:W2:Y:S01]  /*5580*/  @!P2 MUFU.RCP R24, R2 ;  /* 0x000000020018a308 */ /* 0x0002a20000001000 */
[----:B------:R-:W-:Y:S01]  /*5590*/  @!P6 FADD.FTZ R20, R20, 1 ;  /* 0x3f8000001414e421 */ /* 0x000fe20000010000 */
[----:B------:R-:W-:-:S06]  /*55a0*/  IADD3.X R29, PT, PT, R29, -0x1, RZ, P1, !PT ;  /* 0xffffffff1d1d7810 */ /* 0x000fcc0000ffe4ff */
[----:B------:R3:W0:Y:S01]  /*55b0*/  @!P5 MUFU.RCP R25, R0 ;  /* 0x000000000019d308 */ /* 0x0006220000001000 */
[----:B-1----:R-:W-:-:S04]  /*55c0*/  IMAD.WIDE.U32 R2, R48, UR18, R16 ;  /* 0x0000001230027c25 */ /* 0x002fc8000f8e0010 */
[----:B-----5:R-:W-:Y:S01]  /*55d0*/  @!P0 FMUL.FTZ R57, R57, R22 ;  /* 0x0000001639398220 */ /* 0x020fe20000410000 */
[----:B------:R-:W-:Y:S02]  /*55e0*/  IMAD R3, R49, UR18, R3 ;  /* 0x0000001231037c24 */ /* 0x000fe4000f8e0203 */
[----:B------:R-:W1:Y:S01]  /*55f0*/  @!P3 MUFU.RCP R23, R18 ;  /* 0x000000120017b308 */ /* 0x000e620000001000 */
[----:B------:R-:W-:-:S04]  /*5600*/  IMAD.WIDE.U32 R2, R47, UR6, R2 ;  /* 0x000000062f027c25 */ /* 0x000fc8000f8e0002 */
[----:B--2---:R-:W-:Y:S01]  /*5610*/  @!P2 FMUL.FTZ R59, R59, R24 ;  /* 0x000000183b3ba220 */ /* 0x004fe20000410000 */
[----:B------:R-:W-:Y:S01]  /*5620*/  IADD3 R34, P2, PT, R34, -0x200, RZ ;  /* 0xfffffe0022227810 */ /* 0x000fe20007f5e0ff */
[----:B---3--:R-:W-:Y:S01]  /*5630*/  IMAD R0, R47, UR7, R3 ;  /* 0x000000072f007c24 */ /* 0x008fe2000f8e0203 */
[----:B0-----:R-:W-:Y:S01]  /*5640*/  LEA R4, P0, R2, R50, 0x1 ;  /* 0x0000003202047211 */ /* 0x001fe200078008ff */
[----:B------:R-:W0:Y:S01]  /*5650*/  LDCU.64 UR6, c[0x0][0x520] ;  /* 0x0000a400ff0677ac */ /* 0x000e220008000a00 */
[----:B------:R-:W2:Y:S01]  /*5660*/  @!P6 MUFU.RCP R20, R20 ;  /* 0x000000140014e308 */ /* 0x000ea20000001000 */
[----:B------:R-:W-:Y:S01]  /*5670*/  @!P5 FMUL.FTZ R58, R58, R25 ;  /* 0x000000193a3ad220 */ /* 0x000fe20000410000 */
[----:B------:R-:W-:Y:S01]  /*5680*/  LEA.HI.X R5, R2, R51, R0, 0x1, P0 ;  /* 0x0000003302057211 */ /* 0x000fe200000f0c00 */
[----:B------:R-:W3:Y:S01]  /*5690*/  LDC.64 R24, c[0x0][0x560] ;  /* 0x00015800ff187b82 */ /* 0x000ee20000000a00 */
[----:B------:R-:W-:Y:S02]  /*56a0*/  F2FP.F16.F32.PACK_AB R21, R59, R54 ;  /* 0x000000363b15723e */ /* 0x000fe400000000ff */
[----:B------:R-:W-:Y:S01]  /*56b0*/  IADD3.X R33, PT, PT, R33, -0x1, RZ, P2, !PT ;  /* 0xffffffff21217810 */ /* 0x000fe200017fe4ff */
[----:B------:R-:W-:Y:S01]  /*56c0*/  IMAD.WIDE.U32 R2, R36, 0x10, R4 ;  /* 0x0000001024027825 */ /* 0x000fe200078e0004 */
[----:B------:R5:W0:Y:S03]  /*56d0*/  @!P4 MUFU.RCP R6, R19 ;  /* 0x000000130006c308 */ /* 0x000a260000001000 */
[----:B-1----:R-:W-:Y:S01]  /*56e0*/  @!P3 FMUL.FTZ R56, R56, R23 ;  /* 0x000000173838b220 */ /* 0x002fe20000410000 */
[----:B------:R-:W-:Y:S01]  /*56f0*/  IADD3 R32, P3, PT, R32, -0x200, RZ ;  /* 0xfffffe0020207810 */ /* 0x000fe20007f7e0ff */
[----:B----4-:R3:W-:Y:S03]  /*5700*/  STG.E.128 desc[UR16][R2.64], R8 ;  /* 0x0000000802007986 */ /* 0x0107e6000c101d10 */
[----:B------:R-:W-:Y:S01]  /*5710*/  IADD3.X R31, PT, PT, R31, -0x1, RZ, P3, !PT ;  /* 0xffffffff1f1f7810 */ /* 0x000fe20001ffe4ff */
[----:B--2---:R-:W-:Y:S01]  /*5720*/  @!P6 FMUL.FTZ R63, R63, R20 ;  /* 0x000000143f3fe220 */ /* 0x004fe20000410000 */
[----:B-----5:R-:W1:Y:S01]  /*5730*/  LDC.64 R18, c[0x0][0x518] ;  /* 0x00014600ff127b82 */ /* 0x020e620000000a00 */
[----:B------:R-:W-:Y:S01]  /*5740*/  F2FP.F16.F32.PACK_AB R20, R57, R52 ;  /* 0x000000343914723e */ /* 0x000fe200000000ff */
[----:B------:R-:W-:-:S02]  /*5750*/  FADD.FTZ R52, R52, R37 ;  /* 0x0000002534347221 */ /* 0x000fc40000010000 */
[----:B------:R-:W-:Y:S02]  /*5760*/  F2FP.F16.F32.PACK_AB R23, R63, R58 ;  /* 0x0000003a3f17723e */ /* 0x000fe400000000ff */
[----:B------:R-:W-:Y:S01]  /*5770*/  FADD.FTZ R57, R52, R57 ;  /* 0x0000003934397221 */ /* 0x000fe20000010000 */
[----:B0-----:R-:W-:Y:S01]  /*5780*/  @!P4 FMUL.FTZ R61, R61, R6 ;  /* 0x000000063d3dc220 */ /* 0x001fe20000410000 */
[----:B------:R-:W-:Y:S02]  /*5790*/  BAR.SYNC.DEFER_BLOCKING 0x0 ;  /* 0x0000000000007b1d */ /* 0x000fe40000010000 */
[----:B------:R-:W-:Y:S02]  /*57a0*/  FADD.FTZ R54, R57, R54 ;  /* 0x0000003639367221 */ /* 0x000fe40000010000 */
[----:B------:R-:W-:Y:S02]  /*57b0*/  F2FP.F16.F32.PACK_AB R22, R61, R56 ;  /* 0x000000383d16723e */ /* 0x000fe400000000ff */
[----:B------:R-:W-:-:S04]  /*57c0*/  FADD.FTZ R59, R54, R59 ;  /* 0x0000003b363b7221 */ /* 0x000fc80000010000 */
[----:B------:R-:W-:-:S04]  /*57d0*/  FADD.FTZ R56, R59, R56 ;  /* 0x000000383b387221 */ /* 0x000fc80000010000 */
[----:B------:R-:W-:Y:S01]  /*57e0*/  FADD.FTZ R61, R56, R61 ;  /* 0x0000003d383d7221 */ /* 0x000fe20000010000 */
[----:B-1----:R-:W-:-:S04]  /*57f0*/  IMAD.WIDE.U32 R16, R18, UR18, R16 ;  /* 0x0000001212107c25 */ /* 0x002fc8000f8e0010 */
[----:B------:R-:W-:Y:S01]  /*5800*/  FADD.FTZ R58, R61, R58 ;  /* 0x0000003a3d3a7221 */ /* 0x000fe20000010000 */
[----:B------:R-:W-:-:S03]  /*5810*/  IMAD R17, R19, UR18, R17 ;  /* 0x0000001213117c24 */ /* 0x000fc6000f8e0211 */
[----:B------:R-:W-:Y:S01]  /*5820*/  FADD.FTZ R37, R58, R63 ;  /* 0x0000003f3a257221 */ /* 0x000fe20000010000 */
[----:B------:R-:W-:Y:S01]  /*5830*/  STS.128 [R26], R20 ;  /* 0x000000141a007388 */ /* 0x000fe20000000c00 */
[----:B------:R-:W-:-:S03]  /*5840*/  NOP ;  /* 0x0000000000007918 */ /* 0x000fc60000000000 */
[----:B------:R-:W0:Y:S01]  /*5850*/  LDS.128 R4, [R26] ;  /* 0x000000001a047984 */ /* 0x000e220000000c00 */
[----:B------:R-:W-:-:S04]  /*5860*/  IMAD.WIDE.U32 R16, R47, UR6, R16 ;  /* 0x000000062f107c25 */ /* 0x000fc8000f8e0010 */
[----:B------:R-:W-:Y:S01]  /*5870*/  IMAD R0, R47, UR7, R17 ;  /* 0x000000072f007c24 */ /* 0x000fe2000f8e0211 */
[----:B---3--:R-:W-:-:S04]  /*5880*/  LEA R2, P0, R16, R24, 0x1 ;  /* 0x0000001810027211 */ /* 0x008fc800078008ff */
[----:B------:R-:W-:Y:S02]  /*5890*/  LEA.HI.X R3, R16, R25, R0, 0x1, P0 ;  /* 0x0000001910037211 */ /* 0x000fe400000f0c00 */
[----:B------:R-:W-:Y:S02]  /*58a0*/  ISETP.GT.AND P0, PT, R28, 0x1, PT ;  /* 0x000000011c00780c */ /* 0x000fe40003f04270 */
[----:B------:R-:W-:Y:S01]  /*58b0*/  MOV R28, R60 ;  /* 0x0000003c001c7202 */ /* 0x000fe20000000f00 */
[----:B------:R-:W-:-:S05]  /*58c0*/  IMAD.WIDE.U32 R2, R36, 0x10, R2 ;  /* 0x0000001024027825 */ /* 0x000fca00078e0002 */
[----:B0-----:R0:W-:Y:S05]  /*58d0*/  STG.E.128 desc[UR16][R2.64], R4 ;  /* 0x0000000402007986 */ /* 0x0011ea000c101d10 */
[----:B------:R-:W-:Y:S05]  /*58e0*/  @P0 BRA `(.L_x_16400) ;  /* 0xffffffac00500947 */ /* 0x000fea000383ffff */
.L_x_16364:
        /* <DEDUP_REMOVED lines=34> */
.L_x_16402:
[----:B------:R-:W-:Y:S05]  /*5b10*/  BSYNC.RECONVERGENT B0 ;  /* 0x0000000000007941 */ /* 0x000fea0003800200 */
.L_x_16401:
        /* <DEDUP_REMOVED lines=26> */
.L_x_16404:
[----:B------:R-:W-:Y:S05]  /*5cc0*/  BSYNC.RECONVERGENT B0 ;  /* 0x0000000000007941 */ /* 0x000fea0003800200 */
.L_x_16403:
        /* <DEDUP_REMOVED lines=22> */
.L_x_16406:
        /* <DEDUP_REMOVED lines=60> */
.L_x_16405:
[----:B------:R-:W-:Y:S05]  /*61f0*/  EXIT ;  /* 0x000000000000794d */ /* 0x000fea0003800000 */
.L_x_16407:
        /* <DEDUP_REMOVED lines=16> */
.L_x_18777:


//--------------------- .text._Z25selective_scan_bwd_kernelI32Selective_Scan_bwd_kernel_traitsILi32ELi8ELb1ELb0ELb0ELb1ELb1EN3c104HalfENS1_7complexIfEEEEv12SSMParamsBwd --------------------------
	.section	.text._Z25selective_scan_bwd_kernelI32Selective_Scan_bwd_kernel_traitsILi32ELi8ELb1ELb0ELb0ELb1ELb1EN3c104HalfENS1_7complexIfEEEEv12SSMParamsBwd,"ax",@progbits
	.align	128
        .global         _Z25selective_scan_bwd_kernelI32Selective_Scan_bwd_kernel_traitsILi32ELi8ELb1ELb0ELb0ELb1ELb1EN3c104HalfENS1_7complexIfEEEEv12SSMParamsBwd
        .type           _Z25selective_scan_bwd_kernelI32Selective_Scan_bwd_kernel_traitsILi32ELi8ELb1ELb0ELb0ELb1ELb1EN3c104HalfENS1_7complexIfEEEEv12SSMParamsBwd,@function
        .size           _Z25selective_scan_bwd_kernelI32Selective_Scan_bwd_kernel_traitsILi32ELi8ELb1ELb0ELb0ELb1ELb1EN3c104HalfENS1_7complexIfEEEEv12SSMParamsBwd,(.L_x_18778 - _Z25selective_scan_bwd_kernelI32Selective_Scan_bwd_kernel_traitsILi32ELi8ELb1ELb0ELb0ELb1ELb1EN3c104HalfENS1_7complexIfEEEEv12SSMParamsBwd)
        .other          _Z25selective_scan_bwd_kernelI32Selective_Scan_bwd_kernel_traitsILi32ELi8ELb1ELb0ELb0ELb1ELb1EN3c104HalfENS1_7complexIfEEEEv12SSMParamsBwd,@"STO_CUDA_ENTRY STV_DEFAULT"
_Z25selective_scan_bwd_kernelI32Selective_Scan_bwd_kernel_traitsILi32ELi8ELb1ELb0ELb0ELb1ELb1EN3c104HalfENS1_7complexIfEEEEv12SSMParamsBwd:
.text._Z25selective_scan_bwd_kernelI32Selective_Scan_bwd_kernel_traitsILi32ELi8ELb1ELb0ELb0ELb1ELb1EN3c104HalfENS1_7complexIfEEEEv12SSMParamsBwd:
        /* <DEDUP_REMOVED lines=99> */
.L_x_16445:
[----:B------:R-:W-:Y:S01]  /*0630*/  BAR.SYNC.DEFER_BLOCKING 0x0 ;  /* 0x0000000000007b1d */ /* 0x000fe20000010000 */
[----:B0-----:R-:W-:-:S05]  /*0640*/  IMAD.WIDE.U32 R2, R38, 0x10, R36 ;  /* 0x0000001026027825 */ /* 0x001fca00078e0024 */
[----:B------:R-:W0:Y:S01]  /*0650*/  S2R R48, SR_LANEID ;  /* 0x0000000000307919 */ /* 0x000e220000000000 */
[----:B------:R-:W-:Y:S01]  /*0660*/  IMAD.WIDE.U32 R18, R38, 0x10, R34 ;  /* 0x0000001026127825 */ /* 0x000fe200078e0022 */
[----:B------:R-:W1:Y:S03]  /*0670*/  LDC.64 R26, c[0x0][0x410] ;  /* 0x00010400ff1a7b82 */ /* 0x000e660000000a00 */
[----:B------:R-:W-:-:S05]  /*0680*/  HFMA2 R13, -RZ, RZ, 0, 0 ;  /* 0x00000000ff0d7431 */ /* 0x000fca00000001ff */
[----:B------:R-:W2:Y:S01]  /*0690*/  LDC.64 R60, c[0x0][0x418] ;  /* 0x00010600ff3c7b82 */ /* 0x000ea20000000a00 */
[----:B------:R-:W3:Y:S01]  /*06a0*/  LDG.E.128 R8, desc[UR16][R2.64] ;  /* 0x0000001002087981 */ /* 0x000ee2000c1e1d00 */
[----:B------:R-:W-:-:S06]  /*06b0*/  IADD3 R28, PT, PT, R31, -0x1, RZ ;  /* 0xffffffff1f1c7810 */ /* 0x000fcc0007ffe0ff */
[----:B------:R-:W4:Y:S01]  /*06c0*/  LDC.64 R68, c[0x0][0x488] ;  /* 0x00012200ff447b82 */ /* 0x000f220000000a00 */
[----:B0-----:R-:W-:-:S05]  /*06d0*/  LEA R29, R48, UR5, 0x4 ;  /* 0x00000005301d7c11 */ /* 0x001fca000f8e20ff */
[----:B---3--:R-:W-:Y:S01]  /*06e0*/  STS.128 [R29], R8 ;  /* 0x000000081d007388 */ /* 0x008fe20000000c00 */
[----:B------:R-:W-:-:S03]  /*06f0*/  NOP ;  /* 0x0000000000007918 */ /* 0x000fc60000000000 */
[----:B------:R-:W-:Y:S01]  /*0700*/  LDS.128 R4, [R29] ;  /* 0x000000001d047984 */ /* 0x000fe20000000c00 */
[----:B------:R-:W-:Y:S06]  /*0710*/  BAR.SYNC.DEFER_BLOCKING 0x0 ;  /* 0x0000000000007b1d */ /* 0x000fec0000010000 */
[----:B------:R-:W3:Y:S01]  /*0720*/  LDG.E.128 R52, desc[UR16][R18.64] ;  /* 0x0000001012347981 */ /* 0x000ee2000c1e1d00 */
[----:B------:R-:W-:-:S03]  /*0730*/  IMAD.WIDE.U32 R2, R38, 0x10, R32 ;  /* 0x0000001026027825 */ /* 0x000fc600078e0020 */
[----:B---3--:R-:W-:Y:S01]  /*0740*/  STS.128 [R29], R52 ;  /* 0x000000341d007388 */ /* 0x008fe20000000c00 */
[----:B------:R-:W-:-:S03]  /*0750*/  NOP ;  /* 0x0000000000007918 */ /* 0x000fc60000000000 */
[----:B------:R-:W0:Y:S01]  /*0760*/  LDS.128 R20, [R29] ;  /* 0x000000001d147984 */ /* 0x000e220000000c00 */
[----:B------:R-:W-:Y:S06]  /*0770*/  BAR.SYNC.DEFER_BLOCKING 0x0 ;  /* 0x0000000000007b1d */ /* 0x000fec0000010000 */
[----:B------:R2:W3:Y:S01]  /*0780*/  LDG.E.128 R56, desc[UR16][R2.64] ;  /* 0x0000001002387981 */ /* 0x0004e2000c1e1d00 */
[----:B------:R-:W-:Y:S01]  /*0790*/  SHF.L.U32 R12, R28, 0x8, RZ ;  /* 0x000000081c0c7819 */ /* 0x000fe200000006ff */
[----:B------:R-:W-:Y:S04]  /*07a0*/  BSSY.RECONVERGENT B0, `(.L_x_16409) ;  /* 0x000003c000007945 */ /* 0x000fe80003800200 */
[----:B-1----:R-:W-:-:S04]  /*07b0*/  IMAD.WIDE.U32 R24, R26, UR18, R12 ;  /* 0x000000121a187c25 */ /* 0x002fc8000f8e000c */
[----:B------:R-:W-:Y:S02]  /*07c0*/  IMAD R25, R27, UR18, R25 ;  /* 0x000000121b197c24 */ /* 0x000fe4000f8e0219 */
[----:B0-----:R-:W-:Y:S02]  /*07d0*/  HADD2.F32 R51, -RZ, R21.H0_H0 ;  /* 0x20000015ff337230 */ /* 0x001fe40000004100 */
[----:B--2---:R-:W-:-:S04]  /*07e0*/  IMAD.WIDE.U32 R2, R49, R60, R24 ;  /* 0x0000003c31027225 */ /* 0x004fc800078e0018 */
[--C-:B-----5:R-:W-:Y:S01]  /*07f0*/  FADD.FTZ R54, R51, R42.reuse ;  /* 0x0000002a33367221 */ /* 0x120fe20000010000 */
[--C-:B------:R-:W-:Y:S02]  /*0800*/  HADD2.F32 R25, -RZ, R20.reuse.H0_H0 ;  /* 0x20000014ff197230 */ /* 0x100fe40000004100 */
[----:B------:R-:W-:Y:S02]  /*0810*/  HADD2.F32 R21, -RZ, R21.H1_H1 ;  /* 0x30000015ff157230 */ /* 0x000fe40000004100 */
[----:B------:R-:W-:Y:S02]  /*0820*/  HADD2.F32 R27, -RZ, R20.H1_H1 ;  /* 0x30000014ff1b7230 */ /* 0x000fe40000004100 */
[----:B------:R-:W-:Y:S01]  /*0830*/  FADD.FTZ R50, R25, R42 ;  /* 0x0000002a19327221 */ /* 0x000fe20000010000 */
[--C-:B------:R-:W-:Y:S01]  /*0840*/  HADD2.F32 R53, -RZ, R22.reuse.H0_H0 ;  /* 0x20000016ff357230 */ /* 0x100fe20000004100 */
[----:B------:R-:W-:Y:S01]  /*0850*/  FSETP.GTU.FTZ.AND P0, PT, R54, 20, PT ;  /* 0x41a000003600780b */ /* 0x000fe20003f1c000 */
[----:B------:R-:W-:-:S02]  /*0860*/  HADD2.F32 R55, -RZ, R22.H1_H1 ;  /* 0x30000016ff377230 */ /* 0x000fc40000004100 */
[--C-:B------:R-:W-:Y:S01]  /*0870*/  FADD.FTZ R52, R27, R42.reuse ;  /* 0x0000002a1b347221 */ /* 0x100fe20000010000 */
[----:B------:R-:W-:Y:S01]  /*0880*/  FSETP.GTU.FTZ.AND P4, PT, R50, 20, PT ;  /* 0x41a000003200780b */ /* 0x000fe20003f9c000 */
[----:B------:R-:W-:Y:S02]  /*0890*/  IMAD R22, R49, R61, R3 ;  /* 0x0000003d31167224 */ /* 0x000fe400078e0203 */
[----:B------:R-:W-:Y:S01]  /*08a0*/  FADD.FTZ R60, R55, R42 ;  /* 0x0000002a373c7221 */ /* 0x000fe20000010000 */
[----:B------:R-:W-:-:S04]  /*08b0*/  FSETP.GTU.FTZ.AND P5, PT, R52, 20, PT ;  /* 0x41a000003400780b */ /* 0x000fc80003fbc000 */
[----:B------:R-:W-:Y:S01]  /*08c0*/  FSETP.GTU.FTZ.AND P3, PT, R60, 20, PT ;  /* 0x41a000003c00780b */ /* 0x000fe20003f7c000 */
[----:B---3--:R0:W-:Y:S01]  /*08d0*/  STS.128 [R29], R56 ;  /* 0x000000381d007388 */ /* 0x0081e20000000c00 */
[----:B------:R-:W-:-:S03]  /*08e0*/  NOP ;  /* 0x0000000000007918 */ /* 0x000fc60000000000 */
[----:B------:R1:W2:Y:S01]  /*08f0*/  LDS.128 R8, [R29] ;  /* 0x000000001d087984 */ /* 0x0002a20000000c00 */
[--C-:B0-----:R-:W-:Y:S01]  /*0900*/  FADD.FTZ R56, R21, R42.reuse ;  /* 0x0000002a15387221 */ /* 0x101fe20000010000 */
[--C-:B------:R-:W-:Y:S01]  /*0910*/  FADD.FTZ R58, R53, R42.reuse ;  /* 0x0000002a353a7221 */ /* 0x100fe20000010000 */
[--C-:B------:R-:W-:Y:S02]  /*0920*/  HADD2.F32 R21, -RZ, R23.reuse.H0_H0 ;  /* 0x20000017ff157230 */ /* 0x100fe40000004100 */
[----:B------:R-:W-:Y:S01]  /*0930*/  HADD2.F32 R23, -RZ, R23.H1_H1 ;  /* 0x30000017ff177230 */ /* 0x000fe20000004100 */
[----:B------:R-:W-:Y:S02]  /*0940*/  FSETP.GTU.FTZ.AND P1, PT, R56, 20, PT ;  /* 0x41a000003800780b */ /* 0x000fe40003f3c000 */
[----:B------:R-:W-:Y:S01]  /*0950*/  FSETP.GTU.FTZ.AND P2, PT, R58, 20, PT ;  /* 0x41a000003a00780b */ /* 0x000fe20003f5c000 */
[----:B------:R-:W-:Y:S01]  /*0960*/  FADD.FTZ R62, R21, R42 ;  /* 0x0000002a153e7221 */ /* 0x000fe20000010000 */
[----:B-1--4-:R-:W-:Y:S11]  /*0970*/  @P4 BRA `(.L_x_16410) ;  /* 0x0000000000784947 */ /* 0x012ff60003800000 */
        /* <DEDUP_REMOVED lines=30> */
.L_x_16410:
[----:B------:R-:W-:Y:S05]  /*0b60*/  BSYNC.RECONVERGENT B0 ;  /* 0x0000000000007941 */ /* 0x000fea0003800200 */
.L_x_16409:
[----:B------:R-:W-:Y:S01]  /*0b70*/  LEA R68, P6, R2, R68, 0x1 ;  /* 0x0000004402447211 */ /* 0x000fe200078c08ff */
[----:B------:R-:W-:Y:S01]  /*0b80*/  BSSY.RECONVERGENT B0, `(.L_x_16411) ;  /* 0x0000023000007945 */ /* 0x000fe20003800200 */
[----:B------:R-:W-:Y:S01]  /*0b90*/  FSETP.GTU.FTZ.AND P4, PT, R62, 20, PT ;  /* 0x41a000003e00780b */ /* 0x000fe20003f9c000 */
[----:B------:R-:W-:Y:S01]  /*0ba0*/  FADD.FTZ R64, R23, R42 ;  /* 0x0000002a17407221 */ /* 0x000fe20000010000 */
[----:B------:R-:W-:Y:S01]  /*0bb0*/  LEA.HI.X R69, R2, R69, R22, 0x1, P6 ;  /* 0x0000004502457211 */ /* 0x000fe200030f0c16 */
[----:B------:R-:W-:Y:S10]  /*0bc0*/  @P5 BRA `(.L_x_16412) ;  /* 0x0000000000785947 */ /* 0x000ff40003800000 */
        /* <DEDUP_REMOVED lines=30> */
.L_x_16412:
[----:B------:R-:W-:Y:S05]  /*0db0*/  BSYNC.RECONVERGENT B0 ;  /* 0x0000000000007941 */ /* 0x000fea0003800200 */
.L_x_16411:
[----:B------:R-:W-:Y:S01]  /*0dc0*/  BSSY.RECONVERGENT B0, `(.L_x_16413) ;  /* 0x0000022000007945 */ /* 0x000fe20003800200 */
[----:B------:R-:W-:Y:S01]  /*0dd0*/  FSETP.GTU.FTZ.AND P5, PT, R64, 20, PT ;  /* 0x41a000004000780b */ /* 0x000fe20003fbc000 */
[----:B------:R-:W-:Y:S02]  /*0de0*/  IMAD.WIDE.U32 R68, R38, 0x10, R68 ;  /* 0x0000001026447825 */ /* 0x000fe400078e0044 */
        /* <DEDUP_REMOVED lines=31> */
.L_x_16414:
[----:B------:R-:W-:Y:S05]  /*0fe0*/  BSYNC.RECONVERGENT B0 ;  /* 0x0000000000007941 */ /* 0x000fea0003800200 */
.L_x_16413:
        /* <DEDUP_REMOVED lines=32> */
.L_x_16416:
[----:B------:R-:W-:Y:S05]  /*11f0*/  BSYNC.RECONVERGENT B0 ;  /* 0x0000000000007941 */ /* 0x000fea0003800200 */
.L_x_16415:
        /* <DEDUP_REMOVED lines=32> */
.L_x_16418:
[----:B------:R-:W-:Y:S05]  /*1400*/  BSYNC.RECONVERGENT B0 ;  /* 0x0000000000007941 */ /* 0x000fea0003800200 */
.L_x_16417:
        /* <DEDUP_REMOVED lines=32> */
.L_x_16420:
[----:B------:R-:W-:Y:S05]  /*1610*/  BSYNC.RECONVERGENT B0 ;  /* 0x0000000000007941 */ /* 0x000fea0003800200 */
.L_x_16419:
        /* <DEDUP_REMOVED lines=32> */
.L_x_16422:
[----:B------:R-:W-:Y:S05]  /*1820*/  BSYNC.RECONVERGENT B0 ;  /* 0x0000000000007941 */ /* 0x000fea0003800200 */
.L_x_16421:
        /* <DEDUP_REMOVED lines=32> */
.L_x_16424:
[----:B------:R-:W-:Y:S05]  /*1a30*/  BSYNC.RECONVERGENT B0 ;  /* 0x0000000000007941 */ /* 0x000fea0003800200 */
.L_x_16423:
[----:B------:R-:W-:Y:S08]  /*1a40*/  BAR.SYNC.DEFER_BLOCKING 0x0 ;  /* 0x0000000000007b1d */ /* 0x000ff00000010000 */
[----:B------:R-:W0:Y:S08]  /*1a50*/  LDC.64 R20, c[0x0][0x420] ;  /* 0x00010800ff147b82 */ /* 0x000e300000000a00 */
[----:B------:R-:W1:Y:S08]  /*1a60*/  LDC.64 R22, c[0x0][0x428] ;  /* 0x00010a00ff167b82 */ /* 0x000e700000000a00 */
[----:B------:R-:W3:Y:S01]  /*1a70*/  LDC.64 R24, c[0x0][0x478] ;  /* 0x00011e00ff187b82 */ /* 0x000ee20000000a00 */
[--C-:B--2---:R-:W-:Y:S01]  /*1a80*/  HADD2.F32 R77, -RZ, R8.reuse.H0_H0 ;  /* 0x20000008ff4d7230 */ /* 0x104fe20000004100 */
[----:B------:R-:W2:Y:S01]  /*1a90*/  LDG.E.128 R68, desc[UR16][R68.64] ;  /* 0x0000001044447981 */ /* 0x000ea2000c1e1d00 */
[----:B------:R-:W-:Y:S01]  /*1aa0*/  HADD2.F32 R79, -RZ, R8.H1_H1 ;  /* 0x30000008ff4f7230 */ /* 0x000fe20000004100 */
[----:B------:R-:W4:Y:S01]  /*1ab0*/  LDCU.64 UR6, c[0x0][0x510] ;  /* 0x0000a200ff0677ac */ /* 0x000f220008000a00 */
[----:B0-----:R-:W-:Y:S01]  /*1ac0*/  IMAD.WIDE.U32 R2, R20, UR18, R12 ;  /* 0x0000001214027c25 */ /* 0x001fe2000f8e000c */
[----:B------:R-:W0:Y:S03]  /*1ad0*/  LDCU.64 UR8, c[0x0][0x490] ;  /* 0x00009200ff0877ac */ /* 0x000e260008000a00 */
[----:B------:R-:W-:-:S02]  /*1ae0*/  IMAD R3, R21, UR18, R3 ;  /* 0x0000001215037c24 */ /* 0x000fc4000f8e0203 */
[----:B-1----:R-:W-:-:S04]  /*1af0*/  IMAD.WIDE.U32 R2, R49, R22, R2 ;  /* 0x0000001631027225 */ /* 0x002fc800078e0002 */
[----:B------:R-:W-:Y:S01]  /*1b00*/  IMAD R0, R49, R23, R3 ;  /* 0x0000001731007224 */ /* 0x000fe200078e0203 */
[----:B---3--:R-:W-:-:S04]  /*1b10*/  LEA R24, P0, R2, R24, 0x1 ;  /* 0x0000001802187211 */ /* 0x008fc800078008ff */
[----:B------:R-:W-:-:S03]  /*1b20*/  LEA.HI.X R25, R2, R25, R0, 0x1, P0 ;  /* 0x0000001902197211 */ /* 0x000fc600000f0c00 */
[----:B------:R-:W-:Y:S01]  /*1b30*/  IMAD.WIDE.U32 R24, R38, 0x10, R24 ;  /* 0x0000001026187825 */ /* 0x000fe200078e0018 */
[----:B--2---:R1:W-:Y:S01]  /*1b40*/  STS.128 [R29], R68 ;  /* 0x000000441d007388 */ /* 0x0043e20000000c00 */
[----:B------:R-:W-:-:S03]  /*1b50*/  NOP ;  /* 0x0000000000007918 */ /* 0x000fc60000000000 */
[----:B------:R-:W2:Y:S01]  /*1b60*/  LDS.128 R20, [R29] ;  /* 0x000000001d147984 */ /* 0x000ea20000000c00 */
[----:B------:R-:W-:Y:S06]  /*1b70*/  BAR.SYNC.DEFER_BLOCKING 0x0 ;  /* 0x0000000000007b1d */ /* 0x000fec0000010000 */
[----:B------:R-:W3:Y:S01]  /*1b80*/  LDG.E.128 R24, desc[UR16][R24.64] ;  /* 0x0000001018187981 */ /* 0x000ee2000c1e1d00 */
[----:B-1----:R-:W-:Y:S01]  /*1b90*/  HADD2.F32 R71, -RZ, R9.H1_H1 ;  /* 0x30000009ff477230 */ /* 0x002fe20000004100 */
[----:B0-----:R-:W-:Y:S01]  /*1ba0*/  UISETP.NE.U32.AND UP0, UPT, UR8, URZ, UPT ;  /* 0x000000ff0800728c */ /* 0x001fe2000bf05070 */
[----:B------:R-:W-:-:S02]  /*1bb0*/  HADD2.F32 R74, -RZ, R10.H0_H0 ;  /* 0x2000000aff4a7230 */ /* 0x000fc40000004100 */
[----:B------:R-:W-:Y:S01]  /*1bc0*/  HADD2.F32 R76, -RZ, R10.H1_H1 ;  /* 0x3000000aff4c7230 */ /* 0x000fe20000004100 */
[----:B------:R-:W-:Y:S01]  /*1bd0*/  UISETP.NE.AND.EX UP0, UPT, UR9, URZ, UPT, UP0 ;  /* 0x000000ff0900728c */ /* 0x000fe2000bf05300 */
[----:B------:R-:W-:Y:S02]  /*1be0*/  HADD2.F32 R75, -RZ, R11.H1_H1 ;  /* 0x3000000bff4b7230 */ /* 0x000fe40000004100 */
[--C-:B------:R-:W-:Y:S02]  /*1bf0*/  HADD2.F32 R63, -RZ, R7.reuse.H0_H0 ;  /* 0x20000007ff3f7230 */ /* 0x100fe40000004100 */
[----:B------:R-:W-:Y:S02]  /*1c00*/  HADD2.F32 R67, -RZ, R7.H1_H1 ;  /* 0x30000007ff437230 */ /* 0x000fe40000004100 */
[--C-:B--2---:R-:W-:Y:S02]  /*1c10*/  HADD2.F32 R0, -RZ, R21.reuse.H0_H0 ;  /* 0x20000015ff007230 */ /* 0x104fe40000004100 */
[----:B------:R-:W-:-:S02]  /*1c20*/  HADD2.F32 R65, -RZ, R21.H1_H1 ;  /* 0x30000015ff417230 */ /* 0x000fc40000004100 */
[----:B------:R-:W-:Y:S02]  /*1c30*/  HADD2.F32 R66, -RZ, R22.H0_H0 ;  /* 0x20000016ff427230 */ /* 0x000fe40000004100 */
[--C-:B------:R-:W-:Y:S02]  /*1c40*/  HADD2.F32 R73, -RZ, R20.reuse.H0_H0 ;  /* 0x20000014ff497230 */ /* 0x100fe40000004100 */
[----:B------:R-:W-:Y:S01]  /*1c50*/  FMUL.FTZ R21, R65, -1.4426950216293334961 ;  /* 0xbfb8aa3b41157820 */ /* 0x000fe20000410000 */
[----:B------:R-:W-:Y:S02]  /*1c60*/  HADD2.F32 R72, -RZ, R20.H1_H1 ;  /* 0x30000014ff487230 */ /* 0x000fe40000004100 */
[----:B------:R-:W-:Y:S01]  /*1c70*/  FMUL.FTZ R20, R0, -1.4426950216293334961 ;  /* 0xbfb8aa3b00147820 */ /* 0x000fe20000410000 */
[----:B------:R-:W-:Y:S02]  /*1c80*/  HADD2.F32 R68, -RZ, R22.H1_H1 ;  /* 0x30000016ff447230 */ /* 0x000fe40000004100 */
[----:B------:R-:W-:Y:S01]  /*1c90*/  FMUL.FTZ R22, R66, -1.4426950216293334961 ;  /* 0xbfb8aa3b42167820 */ /* 0x000fe20000410000 */
[----:B------:R-:W0:Y:S01]  /*1ca0*/  MUFU.EX2 R53, R21 ;  /* 0x0000001500357308 */ /* 0x000e220000000800 */
[----:B------:R-:W-:-:S02]  /*1cb0*/  HADD2.F32 R69, -RZ, R23.H0_H0 ;  /* 0x20000017ff457230 */ /* 0x000fc40000004100 */
[----:B------:R-:W-:Y:S01]  /*1cc0*/  FMUL.FTZ R2, R73, -1.4426950216293334961 ;  /* 0xbfb8aa3b49027820 */ /* 0x000fe20000410000 */
[----:B------:R-:W-:Y:S02]  /*1cd0*/  HADD2.F32 R70, -RZ, R23.H1_H1 ;  /* 0x30000017ff467230 */ /* 0x000fe40000004100 */
[----:B------:R-:W-:Y:S01]  /*1ce0*/  FMUL.FTZ R3, R72, -1.4426950216293334961 ;  /* 0xbfb8aa3b48037820 */ /* 0x000fe20000410000 */
[----:B------:R-:W-:Y:S01]  /*1cf0*/  FMUL.FTZ R57, R68, -1.4426950216293334961 ;  /* 0xbfb8aa3b44397820 */ /* 0x000fe20000410000 */
[----:B------:R-:W-:Y:S01]  /*1d00*/  FMUL.FTZ R59, R69, -1.4426950216293334961 ;  /* 0xbfb8aa3b453b7820 */ /* 0x000fe20000410000 */
[----:B------:R-:W1:Y:S01]  /*1d10*/  MUFU.EX2 R51, R20 ;  /* 0x0000001400337308 */ /* 0x000e620000000800 */
[----:B------:R-:W-:-:S07]  /*1d20*/  FMUL.FTZ R61, R70, -1.4426950216293334961 ;  /* 0xbfb8aa3b463d7820 */ /* 0x000fce0000410000 */
[----:B------:R-:W2:Y:S01]  /*1d30*/  MUFU.EX2 R55, R22 ;  /* 0x0000001600377308 */ /* 0x000ea20000000800 */
[----:B0-----:R-:W-:-:S07]  /*1d40*/  FADD.FTZ R53, R53, 1 ;  /* 0x3f80000035357421 */ /* 0x001fce0000010000 */
        /* <DEDUP_REMOVED lines=8> */
[----:B------:R-:W1:Y:S01]  /*1dd0*/  MUFU.RCP R88, R2 ;  /* 0x0000000200587308 */ /* 0x000e620000001000 */
[----:B--2---:R-:W-:-:S07]  /*1de0*/  FADD.FTZ R59, R59, 1 ;  /* 0x3f8000003b3b7421 */ /* 0x004fce0000010000 */
[----:B------:R-:W2:Y:S01]  /*1df0*/  MUFU.EX2 R57, R57 ;  /* 0x0000003900397308 */ /* 0x000ea20000000800 */
[----:B0-----:R-:W-:-:S07]  /*1e00*/  FADD.FTZ R61, R61, 1 ;  /* 0x3f8000003d3d7421 */ /* 0x001fce0000010000 */
[----:B------:R-:W-:Y:S01]  /*1e10*/  MUFU.RCP R89, R51 ;  /* 0x0000003300597308 */ /* 0x000fe20000001000 */
[----:B-1----:R-:W-:-:S04]  /*1e20*/  FADD.FTZ R2, -R88, 1 ;  /* 0x3f80000058027421 */ /* 0x002fc80000010100 */
[C---:B------:R-:W-:Y:S01]  /*1e30*/  FFMA.FTZ R2, R73.reuse, R2, 1 ;  /* 0x3f80000049027423 */ /* 0x040fe20000010002 */
[----:B------:R-:W-:Y:S02]  /*1e40*/  FMUL.FTZ R73, R73, R88 ;  /* 0x0000005849497220 */ /* 0x000fe40000410000 */
[----:B------:R-:W-:Y:S01]  /*1e50*/  MUFU.RCP R87, R3 ;  /* 0x0000000300577308 */ /* 0x000fe20000001000 */
[----:B--2---:R-:W-:-:S07]  /*1e60*/  FADD.FTZ R57, R57, 1 ;  /* 0x3f80000039397421 */ /* 0x004fce0000010000 */
[----:B------:R0:W1:Y:S08]  /*1e70*/  MUFU.RCP R90, R53 ;  /* 0x00000035005a7308 */ /* 0x0000700000001000 */
[----:B------:R2:W-:Y:S01]  /*1e80*/  MUFU.RCP R92, R59 ;  /* 0x0000003b005c7308 */ /* 0x0005e20000001000 */
[----:B0-----:R-:W-:-:S07]  /*1e90*/  HADD2.F32 R53, -RZ, R4.H1_H1 ;  /* 0x30000004ff357230 */ /* 0x001fce0000004100 */
[----:B------:R0:W5:Y:S01]  /*1ea0*/  MUFU.RCP R95, R61 ;  /* 0x0000003d005f7308 */ /* 0x0001620000001000 */
[----:B-1----:R-:W-:Y:S01]  /*1eb0*/  FADD.FTZ R10, -R90, 1 ;  /* 0x3f8000005a0a7421 */ /* 0x002fe20000010100 */
[----:B--2---:R-:W-:-:S06]  /*1ec0*/  HADD2.F32 R59, -RZ, R5.H1_H1 ;  /* 0x30000005ff3b7230 */ /* 0x004fcc0000004100 */
[----:B------:R1:W2:Y:S01]  /*1ed0*/  MUFU.RCP R91, R55 ;  /* 0x00000037005b7308 */ /* 0x0002a20000001000 */
[----:B0-----:R-:W-:-:S07]  /*1ee0*/  HADD2.F32 R61, -RZ, R6.H1_H1 ;  /* 0x30000006ff3d7230 */ /* 0x001fce0000004100 */
[----:B------:R0:W4:Y:S01]  /*1ef0*/  MUFU.RCP R93, R57 ;  /* 0x00000039005d7308 */ /* 0x0001220000001000 */
[----:B-1----:R-:W-:Y:S02]  /*1f00*/  HADD2.F32 R55, -RZ, R5.H0_H0 ;  /* 0x20000005ff377230 */ /* 0x002fe40000004100 */
[----:B0-----:R-:W-:Y:S01]  /*1f10*/  HADD2.F32 R57, -RZ, R6.H0_H0 ;  /* 0x20000006ff397230 */ /* 0x001fe20000004100 */
[----:B---3--:R0:W-:Y:S01]  /*1f20*/  STS.128 [R29], R24 ;  /* 0x000000181d007388 */ /* 0x0081e20000000c00 */
[----:B------:R-:W-:-:S03]  /*1f30*/  NOP ;  /* 0x0000000000007918 */ /* 0x000fc60000000000 */
[----:B------:R-:W1:Y:S01]  /*1f40*/  LDS.128 R20, [R29] ;  /* 0x000000001d147984 */ /* 0x000e620000000c00 */
[----:B0-----:R-:W-:Y:S02]  /*1f50*/  HADD2.F32 R27, -RZ, R9.H0_H0 ;  /* 0x20000009ff1b7230 */ /* 0x001fe40000004100 */
[----:B------:R-:W-:Y:S01]  /*1f60*/  FADD.FTZ R9, -R89, 1 ;  /* 0x3f80000059097421 */ /* 0x000fe20000010100 */
[----:B------:R-:W-:Y:S02]  /*1f70*/  HADD2.F32 R26, -RZ, R11.H0_H0 ;  /* 0x2000000bff1a7230 */ /* 0x000fe40000004100 */
[----:B-----5:R-:W-:Y:S01]  /*1f80*/  FADD.FTZ R25, -R95, 1 ;  /* 0x3f8000005f197421 */ /* 0x020fe20000010100 */
[C---:B------:R-:W-:Y:S01]  /*1f90*/  FFMA.FTZ R11, R0.reuse, R9, 1 ;  /* 0x3f800000000b7423 */ /* 0x040fe20000010009 */
[----:B------:R-:W-:Y:S02]  /*1fa0*/  FMUL.FTZ R0, R0, R89 ;  /* 0x0000005900007220 */ /* 0x000fe40000410000 */
[C---:B------:R-:W-:Y:S01]  /*1fb0*/  FFMA.FTZ R51, R70.reuse, R25, 1 ;  /* 0x3f80000046337423 */ /* 0x040fe20000010019 */
[----:B------:R-:W-:-:S04]  /*1fc0*/  FMUL.FTZ R70, R70, R95 ;  /* 0x0000005f46467220 */ /* 0x000fc80000410000 */
[----:B------:R-:W-:Y:S01]  /*1fd0*/  FMUL.FTZ R96, R75, R70 ;  /* 0x000000464b607220 */ /* 0x000fe20000410000 */
[--C-:B-1----:R-:W-:Y:S02]  /*1fe0*/  HADD2.F32 R78, -RZ, R20.reuse.H0_H0 ;  /* 0x20000014ff4e7230 */ /* 0x102fe40000004100 */
[----:B------:R-:W-:Y:S02]  /*1ff0*/  HADD2.F32 R82, -RZ, R20.H1_H1 ;  /* 0x30000014ff527230 */ /* 0x000fe40000004100 */
[--C-:B------:R-:W-:Y:S02]  /*2000*/  HADD2.F32 R84, -RZ, R21.reuse.H1_H1 ;  /* 0x30000015ff547230 */ /* 0x100fe40000004100 */
[----:B------:R-:W-:Y:S01]  /*2010*/  FMUL.FTZ R3, R77, R78 ;  /* 0x0000004e4d037220 */ /* 0x000fe20000410000 */
[----:B------:R-:W-:Y:S02]  /*2020*/  HADD2.F32 R80, -RZ, R21.H0_H0 ;  /* 0x20000015ff507230 */ /* 0x000fe40000004100 */
[----:B------:R-:W-:Y:S01]  /*2030*/  FFMA.FTZ R21, R65, R10, 1 ;  /* 0x3f80000041157423 */ /* 0x000fe2000001000a */
[----:B------:R-:W-:-:S02]  /*2040*/  HADD2.F32 R81, -RZ, R22.H0_H0 ;  /* 0x20000016ff517230 */ /* 0x000fc40000004100 */
[----:B------:R-:W-:Y:S01]  /*2050*/  FMUL.FTZ R3, R88, R3 ;  /* 0x0000000358037220 */ /* 0x000fe20000410000 */
[----:B------:R-:W-:Y:S01]  /*2060*/  FMUL.FTZ R9, R71, R84 ;  /* 0x0000005447097220 */ /* 0x000fe20000410000 */
[----:B------:R-:W-:Y:S01]  /*2070*/  FMUL.FTZ R8, R27, R80 ;  /* 0x000000501b087220 */ /* 0x000fe20000410000 */
[----:B------:R-:W-:Y:S02]  /*2080*/  HADD2.F32 R83, -RZ, R22.H1_H1 ;  /* 0x30000016ff537230 */ /* 0x000fe40000004100 */
        /* <DEDUP_REMOVED lines=9> */
[----:B------:R-:W-:-:S02]  /*2120*/  HADD2.F32 R85, -RZ, R23.H0_H0 ;  /* 0x20000017ff557230 */ /* 0x000fc40000004100 */
[----:B------:R-:W-:Y:S01]  /*2130*/  FMUL.FTZ R9, R2, R3 ;  /* 0x0000000302097220 */ /* 0x000fe20000410000 */
[----:B------:R-:W-:Y:S01]  /*2140*/  HADD2.F32 R86, -RZ, R23.H1_H1 ;  /* 0x30000017ff567230 */ /* 0x000fe20000004100 */
[----:B------:R-:W0:Y:S01]  /*2150*/  LDC.64 R2, c[0x0][0x508] ;  /* 0x00014200ff027b82 */ /* 0x000e220000000a00 */
[----:B------:R-:W-:Y:S01]  /*2160*/  FMUL.FTZ R8, R8, R11 ;  /* 0x0000000b08087220 */ /* 0x000fe20000410000 */
[----:B------:R-:W-:Y:S01]  /*2170*/  FFMA.FTZ R24, R69, R10, 1 ;  /* 0x3f80000045187423 */ /* 0x000fe2000001000a */
[----:B--2---:R-:W-:Y:S01]  /*2180*/  FADD.FTZ R11, -R91, 1 ;  /* 0x3f8000005b0b7421 */ /* 0x004fe20000010100 */
[----:B----4-:R-:W-:Y:S01]  /*2190*/  FADD.FTZ R23, -R93, 1 ;  /* 0x3f8000005d177421 */ /* 0x010fe20000010100 */
        /* <DEDUP_REMOVED lines=17> */
[----:B------:R-:W-:Y:S01]  /*22b0*/  FMUL.FTZ R72, R72, R87 ;  /* 0x0000005748487220 */ /* 0x000fe20000410000 */
[----:B------:R-:W-:Y:S01]  /*22c0*/  F2FP.F16.F32.PACK_AB R21, R21, R8 ;  /* 0x000000081515723e */ /* 0x000fe200000000ff */
[----:B0-----:R-:W-:Y:S01]  /*22d0*/  IMAD.WIDE.U32 R24, R2, UR18, R12 ;  /* 0x0000001202187c25 */ /* 0x001fe2000f8e000c */
[----:B------:R-:W-:Y:S01]  /*22e0*/  F2FP.F16.F32.PACK_AB R23, R94, R11 ;  /* 0x0000000b5e17723e */ /* 0x000fe200000000ff */
[----:B------:R-:W-:Y:S02]  /*22f0*/  BAR.SYNC.DEFER_BLOCKING 0x0 ;  /* 0x0000000000007b1d */ /* 0x000fe40000010000 */
[----:B------:R-:W-:Y:S01]  /*2300*/  FMUL.FTZ R65, R65, R90 ;  /* 0x0000005a41417220 */ /* 0x000fe20000410000 */
[----:B------:R-:W-:-:S02]  /*2310*/  IMAD R25, R3, UR18, R25 ;  /* 0x0000001203197c24 */ /* 0x000fc4000f8e0219 */
[----:B------:R-:W-:Y:S01]  /*2320*/  FMUL.FTZ R66, R66, R91 ;  /* 0x0000005b42427220 */ /* 0x000fe20000410000 */
[----:B------:R-:W-:Y:S01]  /*2330*/  FMUL.FTZ R68, R68, R93 ;  /* 0x0000005d44447220 */ /* 0x000fe20000410000 */
[----:B------:R-:W-:Y:S01]  /*2340*/  FMUL.FTZ R69, R69, R92 ;  /* 0x0000005c45457220 */ /* 0x000fe20000410000 */
[----:B------:R-:W0:Y:S01]  /*2350*/  LDC.64 R2, c[0x0][0x558] ;  /* 0x00015600ff027b82 */ /* 0x000e220000000a00 */
[----:B------:R-:W-:-:S04]  /*2360*/  IMAD.WIDE.U32 R4, R49, UR6, R24 ;  /* 0x0000000631047c25 */ /* 0x000fc8000f8e0018 */
[----:B------:R-:W-:Y:S01]  /*2370*/  FMUL.FTZ R79, R79, R72 ;  /* 0x000000484f4f7220 */ /* 0x000fe20000410000 */
[----:B------:R-:W-:Y:S01]  /*2380*/  FMUL.FTZ R27, R27, R0 ;  /* 0x000000001b1b7220 */ /* 0x000fe20000410000 */
[----:B------:R-:W-:Y:S01]  /*2390*/  FMUL.FTZ R100, R71, R65 ;  /* 0x0000004147647220 */ /* 0x000fe20000410000 */
[----:B------:R-:W-:Y:S02]  /*23a0*/  IMAD R5, R49, UR7, R5 ;  /* 0x0000000731057c24 */ /* 0x000fe4000f8e0205 */
[----:B------:R-:W-:Y:S01]  /*23b0*/  FMUL.FTZ R99, R74, R66 ;  /* 0x000000424a637220 */ /* 0x000fe20000410000 */
[----:B------:R-:W-:Y:S01]  /*23c0*/  FMUL.FTZ R98, R76, R68 ;  /* 0x000000444c627220 */ /* 0x000fe20000410000 */
[----:B------:R-:W-:Y:S01]  /*23d0*/  FMUL.FTZ R26, R26, R69 ;  /* 0x000000451a1a7220 */ /* 0x000fe20000410000 */
[----:B------:R1:W-:Y:S01]  /*23e0*/  STS.128 [R29], R20 ;  /* 0x000000141d007388 */ /* 0x0003e20000000c00 */
[----:B------:R-:W-:-:S03]  /*23f0*/  NOP ;  /* 0x0000000000007918 */ /* 0x000fc60000000000 */
[----:B------:R-:W2:Y:S01]  /*2400*/  LDS.128 R8, [R29] ;  /* 0x000000001d087984 */ /* 0x000ea20000000c00 */
[----:B0-----:R-:W-:-:S04]  /*2410*/  LEA R2, P0, R4, R2, 0x1 ;  /* 0x0000000204027211 */ /* 0x001fc800078008ff */
[----:B------:R-:W-:Y:S01]  /*2420*/  LEA.HI.X R3, R4, R3, R5, 0x1, P0 ;  /* 0x0000000304037211 */ /* 0x000fe200000f0c05 */
[----:B-1----:R-:W-:Y:S02]  /*2430*/  FMUL.FTZ R23, R77, R73 ;  /* 0x000000494d177220 */ /* 0x002fe40000410000 */
[----:B------:R-:W-:-:S04]  /*2440*/  IMAD.WIDE.U32 R2, R38, 0x10, R2 ;  /* 0x0000001026027825 */ /* 0x000fc800078e0002 */
[----:B------:R-:W-:-:S04]  /*2450*/  FFMA.FTZ R46, R23, R51, R46 ;  /* 0x00000033172e7223 */ /* 0x000fc8000001002e */
[----:B------:R-:W-:Y:S01]  /*2460*/  FFMA.FTZ R46, R79, R53, R46 ;  /* 0x000000354f2e7223 */ /* 0x000fe2000001002e */
[----:B--2---:R0:W-:Y:S01]  /*2470*/  STG.E.128 desc[UR16][R2.64], R8 ;  /* 0x0000000802007986 */ /* 0x0041e2000c101d10 */
[----:B------:R-:W-:Y:S05]  /*2480*/  BRA.U !UP0, `(.L_x_16425) ;  /* 0x0000000108687547 */ /* 0x000fea000b800000 */
        /* <DEDUP_REMOVED lines=26> */
.L_x_16425:
[----:B------:R-:W2:Y:S01]  /*2630*/  LDCU UR4, c[0x0][0x38c] ;  /* 0x00007180ff0477ac */ /* 0x000ea20008000800 */
[----:B01----:R-:W-:Y:S01]  /*2640*/  FFMA.FTZ R3, R27, R55, R46 ;  /* 0x000000371b037223 */ /* 0x003fe2000001002e */
[----:B------:R-:W-:Y:S01]  /*2650*/  HFMA2 R65, -RZ, RZ, 0, 0 ;  /* 0x00000000ff417431 */ /* 0x000fe200000001ff */
[----:B------:R-:W-:Y:S02]  /*2660*/  CS2R R70, SRZ ;  /* 0x0000000000467805 */ /* 0x000fe4000001ff00 */
[----:B------:R-:W-:Y:S01]  /*2670*/  CS2R R72, SRZ ;  /* 0x0000000000487805 */ /* 0x000fe2000001ff00 */
[C---:B------:R-:W-:Y:S01]  /*2680*/  FFMA.FTZ R0, R100.reuse, R59, R3 ;  /* 0x0000003b64007223 */ /* 0x040fe20000010003 */
[----:B------:R-:W-:Y:S02]  /*2690*/  MOV R66, RZ ;  /* 0x000000ff00427202 */ /* 0x000fe40000000f00 */
[----:B------:R-:W-:Y:S01]  /*26a0*/  CS2R R68, SRZ ;  /* 0x0000000000447805 */ /* 0x000fe2000001ff00 */
        /* <DEDUP_REMOVED lines=8> */
[CC--:B------:R-:W-:Y:S01]  /*2730*/  FMUL.FTZ R85, R26.reuse, R44.reuse ;  /* 0x0000002c1a557220 */ /* 0x0c0fe20000410000 */
[----:B------:R-:W-:Y:S01]  /*2740*/  FFMA.FTZ R3, R26, R63, R3 ;  /* 0x0000003f1a037223 */ /* 0x000fe20000010003 */
[----:B--2---:R-:W-:Y:S01]  /*2750*/  UISETP.GE.AND UP0, UPT, UR4, 0x1, UPT ;  /* 0x000000010400788c */ /* 0x004fe2000bf06270 */
[----:B------:R-:W-:-:S02]  /*2760*/  FMUL.FTZ R84, R96, R44 ;  /* 0x0000002c60547220 */ /* 0x000fc40000410000 */
        /* <DEDUP_REMOVED lines=33> */
.L_x_16444:
[----:B------:R-:W-:Y:S02]  /*2980*/  MOV R2, R14 ;  /* 0x0000000e00027202 */ /* 0x000fe40000000f00 */
[----:B------:R-:W-:-:S03]  /*2990*/  MOV R3, R39 ;  /* 0x0000002700037202 */ /* 0x000fc60000000f00 */
[----:B----4-:R-:W-:-:S04]  /*29a0*/  IMAD.WIDE.U32 R2, R22, UR4, R2 ;  /* 0x0000000416027c25 */ /* 0x010fc8000f8e0002 */
[----:B------:R-:W-:Y:S01]  /*29b0*/  IMAD R3, R23, UR4, R3 ;  /* 0x0000000417037c24 */ /* 0x000fe2000f8e0203 */
[----:B--2---:R-:W-:-:S04]  /*29c0*/  LEA R24, P1, R2, R20, 0x3 ;  /* 0x0000001402187211 */ /* 0x004fc800078218ff */
[----:B------:R-:W-:-:S06]  /*29d0*/  LEA.HI.X R25, R2, R21, R3, 0x3, P1 ;  /* 0x0000001502197211 */ /* 0x000fcc00008f1c03 */
[----:B------:R-:W2:Y:S01]  /*29e0*/  LDG.E.64 R24, desc[UR16][R24.64] ;  /* 0x0000001018187981 */ /* 0x000ea2000c1e1b00 */
[----:B01----:R-:W-:-:S04]  /*29f0*/  IMAD.WIDE.U32 R4, R80, UR4, RZ ;  /* 0x0000000450047c25 */ /* 0x003fc8000f8e00ff */
[----:B-1----:R-:W-:Y:S01]  /*2a00*/  IMAD.WIDE.U32 R6, R78, UR4, RZ ;  /* 0x000000044e067c25 */ /* 0x002fe2000f8e00ff */
[----:B------:R-:W-:-:S03]  /*2a10*/  LEA R8, P1, R4, R47, 0x3 ;  /* 0x0000002f04087211 */ /* 0x000fc600078218ff */
[----:B------:R-:W-:Y:S01]  /*2a20*/  IMAD R5, R81, UR4, R5 ;  /* 0x0000000451057c24 */ /* 0x000fe2000f8e0205 */
[----:B------:R-:W-:Y:S01]  /*2a30*/  LEA R2, P2, R6, R43, 0x3 ;  /* 0x0000002b06027211 */ /* 0x000fe200078418ff */
[----:B------:R-:W-:-:S03]  /*2a40*/  IMAD R3, R79, UR4, R7 ;  /* 0x000000044f037c24 */ /* 0x000fc6000f8e0207 */
[----:B------:R-:W-:Y:S02]  /*2a50*/  LEA.HI.X R9, R4, R45, R5, 0x3, P1 ;  /* 0x0000002d04097211 */ /* 0x000fe400008f1c05 */
[----:B------:R-:W-:-:S04]  /*2a60*/  LEA.HI.X R3, R6, R41, R3, 0x3, P2 ;  /* 0x0000002906037211 */ /* 0x000fc800010f1c03 */
[----:B------:R-:W4:Y:S04]  /*2a70*/  LDG.E.64 R8, desc[UR16][R8.64] ;  /* 0x0000001008087981 */ /* 0x000f28000c1e1b00 */
[----:B------:R-:W4:Y:S01]  /*2a80*/  LDG.E.64 R2, desc[UR16][R2.64] ;  /* 0x0000001002027981 */ /* 0x000f22000c1e1b00 */
        /* <DEDUP_REMOVED lines=11> */
[----:B------:R-:W-:Y:S01]  /*2b40*/  FMUL.FTZ R4, R5, R50 ;  /* 0x0000003205047220 */ /* 0x000fe20000410000 */
[----:B------:R-:W-:Y:S01]  /*2b50*/  FMUL.RZ R107, R7, 0.15915493667125701904 ;  /* 0x3e22f983076b7820 */ /* 0x000fe2000040c000 */
[----:B------:R-:W-:Y:S01]  /*2b60*/  FMUL.RZ R108, R105, 0.15915493667125701904 ;  /* 0x3e22f983696c7820 */ /* 0x000fe2000040c000 */
[C---:B------:R-:W-:Y:S01]  /*2b70*/  FMUL.FTZ R7, R5.reuse, R52 ;  /* 0x0000003405077220 */ /* 0x040fe20000410000 */
[----:B------:R0:W-:Y:S01]  /*2b80*/  MUFU.EX2 R6, R4 ;  /* 0x0000000400067308 */ /* 0x0001e20000000800 */
[----:B------:R-:W-:Y:S01]  /*2b90*/  FMUL.FTZ R105, R5, R54 ;  /* 0x0000003605697220 */ /* 0x000fe20000410000 */
        /* <DEDUP_REMOVED lines=11> */
[C---:B------:R-:W-:Y:S02]  /*2c50*/  FMUL.FTZ R7, R5.reuse, R58 ;  /* 0x0000003a05077220 */ /* 0x040fe40000410000 */
[----:B------:R-:W-:Y:S08]  /*2c60*/  MUFU.COS R126, R108 ;  /* 0x0000006c007e7308 */ /* 0x000ff00000000000 */
[----:B------:R-:W0:Y:S08]  /*2c70*/  MUFU.EX2 R105, R105 ;  /* 0x0000006900697308 */ /* 0x000e300000000800 */
[----:B------:R1:W-:Y:S08]  /*2c80*/  MUFU.EX2 R132, R4 ;  /* 0x0000000400847308 */ /* 0x0003f00000000800 */
[----:B------:R-:W-:Y:S01]  /*2c90*/  MUFU.SIN R11, R106 ;  /* 0x0000006a000b7308 */ /* 0x000fe20000000400 */
[-C--:B-1----:R-:W-:Y:S01]  /*2ca0*/  FMUL.FTZ R4, R5, R62.reuse ;  /* 0x0000003e05047220 */ /* 0x082fe20000410000 */
[----:B------:R-:W-:Y:S01]  /*2cb0*/  FMUL.FTZ R5, R25, R62 ;  /* 0x0000003e19057220 */ /* 0x000fe20000410000 */
[C---:B0-----:R-:W-:Y:S01]  /*2cc0*/  FMUL.FTZ R126, R105.reuse, R126 ;  /* 0x0000007e697e7220 */ /* 0x041fe20000410000 */
[----:B------:R-:W-:-:S02]  /*2cd0*/  FMUL.FTZ R122, R105, R122 ;  /* 0x0000007a697a7220 */ /* 0x000fc40000410000 */
[----:B------:R-:W-:Y:S01]  /*2ce0*/  FMUL.RZ R118, R5, 0.15915493667125701904 ;  /* 0x3e22f98305767820 */ /* 0x000fe2000040c000 */
[----:B------:R-:W-:Y:S01]  /*2cf0*/  FMUL.FTZ R5, R25, R64 ;  /* 0x0000004019057220 */ /* 0x000fe20000410000 */
[----:B------:R-:W-:Y:S08]  /*2d00*/  MUFU.COS R27, R106 ;  /* 0x0000006a001b7308 */ /* 0x000ff00000000000 */
[----:B------:R-:W-:Y:S08]  /*2d10*/  MUFU.SIN R120, R116 ;  /* 0x0000007400787308 */ /* 0x000ff00000000400 */
[----:B------:R0:W-:Y:S08]  /*2d20*/  MUFU.COS R124, R116 ;  /* 0x00000074007c7308 */ /* 0x0001f00000000000 */
[----:B------:R-:W-:Y:S01]  /*2d30*/  MUFU.SIN R10, R107 ;  /* 0x0000006b000a7308 */ /* 0x000fe20000000400 */
[----:B0-----:R-:W-:Y:S01]  /*2d40*/  FMUL.RZ R116, R5, 0.15915493667125701904 ;  /* 0x3e22f98305747820 */ /* 0x001fe2000040c000 */
[----:B----4-:R-:W-:-:S06]  /*2d50*/  FMUL.FTZ R5, R9, R3 ;  /* 0x0000000309057220 */ /* 0x010fcc0000410000 */
[----:B------:R-:W-:Y:S08]  /*2d60*/  MUFU.COS R26, R107 ;  /* 0x0000006b001a7308 */ /* 0x000ff00000000000 */
[----:B------:R-:W-:Y:S08]  /*2d70*/  MUFU.SIN R106, R112 ;  /* 0x00000070006a7308 */ /* 0x000ff00000000400 */
[----:B------:R-:W-:Y:S08]  /*2d80*/  MUFU.COS R108, R112 ;  /* 0x00000070006c7308 */ /* 0x000ff00000000000 */
[----:B------:R-:W-:Y:S08]  /*2d90*/  MUFU.SIN R107, R110 ;  /* 0x0000006e006b7308 */ /* 0x000ff00000000400 */
[----:B------:R-:W0:Y:S08]  /*2da0*/  MUFU.COS R133, R110 ;  /* 0x0000006e00857308 */ /* 0x000e300000000000 */
[----:B------:R1:W-:Y:S08]  /*2db0*/  MUFU.EX2 R111, R4 ;  /* 0x00000004006f7308 */ /* 0x0003f00000000800 */
[----:B------:R-:W2:Y:S01]  /*2dc0*/  MUFU.COS R112, R118 ;  /* 0x0000007600707308 */ /* 0x000ea20000000000 */
[----:B-1----:R-:W-:Y:S01]  /*2dd0*/  FMUL.FTZ R4, R8, R3 ;  /* 0x0000000308047220 */ /* 0x002fe20000410000 */
[----:B------:R-:W-:Y:S01]  /*2de0*/  IADD3 R3, PT, PT, R130, UR4, RZ ;  /* 0x0000000482037c10 */ /* 0x000fe2000fffe0ff */
[C---:B0-----:R-:W-:Y:S01]  /*2df0*/  FMUL.FTZ R133, R132.reuse, R133 ;  /* 0x0000008584857220 */ /* 0x041fe20000410000 */
[----:B------:R-:W-:Y:S01]  /*2e00*/  FMUL.FTZ R132, R132, R107 ;  /* 0x0000006b84847220 */ /* 0x000fe20000410000 */
[----:B------:R-:W-:Y:S01]  /*2e10*/  FFMA.FTZ R9, R9, R2, R4 ;  /* 0x0000000209097223 */ /* 0x000fe20000010004 */
[----:B------:R-:W-:Y:S01]  /*2e20*/  SEL R3, R3, R30, !P3 ;  /* 0x0000001e03037207 */ /* 0x000fe20005800000 */
[----:B------:R-:W-:Y:S01]  /*2e30*/  FMUL.FTZ R4, R6, R27 ;  /* 0x0000001b06047220 */ /* 0x000fe20000410000 */
[----:B------:R0:W1:Y:S01]  /*2e40*/  MUFU.EX2 R129, R7 ;  /* 0x0000000700817308 */ /* 0x0000620000000800 */
[-C--:B------:R-:W-:Y:S01]  /*2e50*/  FMUL.FTZ R107, R0, -R9.reuse ;  /* 0x80000009006b7220 */ /* 0x080fe20000410000 */
[-C--:B------:R-:W-:Y:S01]  /*2e60*/  FMUL.FTZ R125, R104, -R9.reuse ;  /* 0x80000009687d7220 */ /* 0x080fe20000410000 */
[-C--:B------:R-:W-:Y:S01]  /*2e70*/  FMUL.FTZ R127, R103, -R9.reuse ;  /* 0x80000009677f7220 */ /* 0x080fe20000410000 */
[-C--:B------:R-:W-:Y:S01]  /*2e80*/  FMUL.FTZ R135, R100, -R9.reuse ;  /* 0x8000000964877220 */ /* 0x080fe20000410000 */
[-C--:B------:R-:W-:Y:S01]  /*2e90*/  FMUL.FTZ R138, R99, -R9.reuse ;  /* 0x80000009638a7220 */ /* 0x080fe20000410000 */
[----:B------:R-:W-:-:S02]  /*2ea0*/  FMUL.FTZ R119, R98, -R9 ;  /* 0x8000000962777220 */ /* 0x000fc40000410000 */
[----:B------:R-:W4:Y:S01]  /*2eb0*/  MUFU.EX2 R109, R109 ;  /* 0x0000006d006d7308 */ /* 0x000f220000000800 */
[----:B0-----:R-:W-:Y:S01]  /*2ec0*/  FFMA.FTZ R7, R8, R2, -R5 ;  /* 0x0000000208077223 */ /* 0x001fe20000010805 */
[----:B------:R-:W-:Y:S01]  /*2ed0*/  P2R R2, PR, RZ, 0x8 ;  /* 0x00000008ff027803 */ /* 0x000fe20000000000 */
[----:B------:R-:W-:Y:S01]  /*2ee0*/  FMUL.FTZ R5, R6, R11 ;  /* 0x0000000b06057220 */ /* 0x000fe20000410000 */
[----:B------:R-:W-:Y:S01]  /*2ef0*/  LEA R2, R3, UR5, 0x3 ;  /* 0x0000000503027c11 */ /* 0x000fe2000f8e18ff */
[----:B--2---:R-:W-:Y:S01]  /*2f00*/  FMUL.FTZ R112, R111, R112 ;  /* 0x000000706f707220 */ /* 0x004fe20000410000 */
[-C--:B------:R-:W-:Y:S01]  /*2f10*/  FMUL.FTZ R128, R103, R7.reuse ;  /* 0x0000000767807220 */ /* 0x080fe20000410000 */
[-C--:B------:R-:W-:Y:S01]  /*2f20*/  FMUL.FTZ R134, R100, R7.reuse ;  /* 0x0000000764867220 */ /* 0x080fe20000410000 */
[----:B------:R0:W-:Y:S01]  /*2f30*/  MUFU.EX2 R114, R113 ;  /* 0x0000007100727308 */ /* 0x0001e20000000800 */
[----:B------:R2:W-:Y:S01]  /*2f40*/  STS.64 [R2+0x670], R4 ;  /* 0x0006700402007388 */ /* 0x0005e20000000a00 */
[C---:B-1----:R-:W-:Y:S01]  /*2f50*/  FMUL.FTZ R131, R129.reuse, R108 ;  /* 0x0000006c81837220 */ /* 0x042fe20000410000 */
[----:B------:R-:W-:Y:S01]  /*2f60*/  FMUL.FTZ R129, R129, R106 ;  /* 0x0000006a81817220 */ /* 0x000fe20000410000 */
[-C--:B------:R-:W-:Y:S01]  /*2f70*/  FMUL.FTZ R136, R99, R7.reuse ;  /* 0x0000000763887220 */ /* 0x080fe20000410000 */
[----:B------:R-:W-:Y:S01]  /*2f80*/  FMUL.FTZ R123, R98, R7 ;  /* 0x00000007627b7220 */ /* 0x000fe20000410000 */
[----:B------:R-:W-:-:S02]  /*2f90*/  FMUL.FTZ R108, R96, -R9 ;  /* 0x80000009606c7220 */ /* 0x000fc40000410000 */
[----:B------:R-:W1:Y:S01]  /*2fa0*/  MUFU.SIN R110, R118 ;  /* 0x00000076006e7308 */ /* 0x000e620000000400 */
[----:B0-----:R-:W-:Y:S01]  /*2fb0*/  FMUL.FTZ R113, R115, R26 ;  /* 0x0000001a73717220 */ /* 0x001fe20000410000 */
[C---:B----4-:R-:W-:Y:S01]  /*2fc0*/  FMUL.FTZ R124, R109.reuse, R124 ;  /* 0x0000007c6d7c7220 */ /* 0x050fe20000410000 */
[----:B------:R-:W-:Y:S01]  /*2fd0*/  FMUL.FTZ R120, R109, R120 ;  /* 0x000000786d787220 */ /* 0x000fe20000410000 */
[----:B------:R-:W-:Y:S01]  /*2fe0*/  FMUL.FTZ R115, R115, R10 ;  /* 0x0000000a73737220 */ /* 0x000fe20000410000 */
[----:B------:R-:W-:-:S03]  /*2ff0*/  FMUL.FTZ R109, R0, R7 ;  /* 0x00000007006d7220 */ /* 0x000fc60000410000 */
[----:B------:R-:W0:Y:S08]  /*3000*/  MUFU.SIN R117, R116 ;  /* 0x0000007400757308 */ /* 0x000e300000000400 */
[----:B------:R4:W5:Y:S01]  /*3010*/  MUFU.COS R105, R116 ;  /* 0x0000007400697308 */ /* 0x0009620000000000 */
[----:B-1----:R-:W-:Y:S01]  /*3020*/  FMUL.FTZ R111, R111, R110 ;  /* 0x0000006e6f6f7220 */ /* 0x002fe20000410000 */
[----:B------:R-:W-:Y:S01]  /*3030*/  FMUL.FTZ R110, R96, R7 ;  /* 0x00000007606e7220 */ /* 0x000fe20000410000 */
[C---:B0-----:R-:W-:Y:S01]  /*3040*/  FMUL.FTZ R3, R114.reuse, R117 ;  /* 0x0000007572037220 */ /* 0x041fe20000410000 */
[C---:B----4-:R-:W-:Y:S01]  /*3050*/  FMUL.FTZ R116, R97.reuse, R7 ;  /* 0x0000000761747220 */ /* 0x050fe20000410000 */
[----:B------:R-:W-:Y:S01]  /*3060*/  FMUL.FTZ R117, R97, -R9 ;  /* 0x8000000961757220 */ /* 0x000fe20000410000 */
[----:B-----5:R-:W-:Y:S01]  /*3070*/  FMUL.FTZ R105, R114, R105 ;  /* 0x0000006972697220 */ /* 0x020fe20000410000 */
[----:B------:R-:W-:Y:S01]  /*3080*/  FMUL.FTZ R114, R104, R7 ;  /* 0x0000000768727220 */ /* 0x000fe20000410000 */
[----:B------:R-:W-:Y:S06]  /*3090*/  BAR.SYNC.DEFER_BLOCKING 0x0 ;  /* 0x0000000000007b1d */ /* 0x000fec0000010000 */
[----:B--2---:R-:W-:Y:S05]  /*30a0*/  @P1 BRA `(.L_x_16428) ;  /* 0x0000000000201947 */ /* 0x004fea0003800000 */
        /* <DEDUP_REMOVED lines=8> */
.L_x_16428:
[----:B------:R0:W1:Y:S02]  /*3130*/  LDS.64 R6, [R101+0x1678] ;  /* 0x0016780065067984 */ /* 0x0000640000000a00 */
.L_x_16429:
[----:B---3--:R-:W-:Y:S05]  /*3140*/  BSYNC.RECONVERGENT B0 ;  /* 0x0000000000007941 */ /* 0x008fea0003800200 */
.L_x_16427:
[----:B--2---:R-:W2:Y:S01]  /*3150*/  @P0 LDC R2, c[0x0][0x38c] ;  /* 0x0000e300ff020b82 */ /* 0x004ea20000000800 */
[----:B------:R-:W-:Y:S01]  /*3160*/  CS2R R26, SRZ ;  /* 0x00000000001a7805 */ /* 0x000fe2000001ff00 */
[----:B--2---:R-:W-:-:S04]  /*3170*/  @P0 IMAD R9, R95, R2, UR4 ;  /* 0x000000045f090e24 */ /* 0x004fc8000f8e0202 */
[----:B------:R-:W-:-:S05]  /*3180*/  @P0 IMAD.WIDE R8, R9, 0x10, R16 ;  /* 0x0000001009080825 */ /* 0x000fca00078e0210 */
[----:B------:R2:W3:Y:S01]  /*3190*/  @P0 LDG.E.64 R26, desc[UR16][R8.64+0x8] ;  /* 0x00000810081a0981 */ /* 0x0004e2000c1e1b00 */
[-C--:B------:R-:W-:Y:S01]  /*31a0*/  FMUL.FTZ R2, R94, R115.reuse ;  /* 0x000000735e027220 */ /* 0x080fe20000410000 */
[----:B------:R-:W-:Y:S01]  /*31b0*/  FMUL.FTZ R11, RZ, R115 ;  /* 0x00000073ff0b7220 */ /* 0x000fe20000410000 */
[----:B------:R-:W-:Y:S01]  /*31c0*/  ISETP.GE.AND P1, PT, R48, 0x1, PT ;  /* 0x000000013000780c */ /* 0x000fe20003f26270 */
[----:B------:R-:W-:Y:S01]  /*31d0*/  FMUL.FTZ R143, R3, R110 ;  /* 0x0000006e038f7220 */ /* 0x000fe20000410000 */
[-C--:B------:R-:W-:Y:S01]  /*31e0*/  FFMA.FTZ R10, RZ, R113.reuse, R2 ;  /* 0x00000071ff0a7223 */ /* 0x080fe20000010002 */
[----:B------:R-:W-:Y:S01]  /*31f0*/  FFMA.FTZ R2, R94, R113, -R11 ;  /* 0x000000715e027223 */ /* 0x000fe2000001080b */
[----:B------:R-:W-:Y:S01]  /*3200*/  ISETP.NE.AND P6, PT, R102, 0x1f, PT ;  /* 0x0000001f6600780c */ /* 0x000fe20003fc5270 */
[----:B------:R-:W-:Y:S01]  /*3210*/  ULEA UR6, UR4, UR5, 0x4 ;  /* 0x0000000504067291 */ /* 0x000fe2000f8e20ff */
[----:B------:R-:W-:Y:S01]  /*3220*/  FADD.FTZ R121, RZ, R10 ;  /* 0x0000000aff797221 */ /* 0x000fe20000010000 */
[----:B------:R-:W-:Y:S01]  /*3230*/  FADD.FTZ R11, R93, R2 ;  /* 0x000000025d0b7221 */ /* 0x000fe20000010000 */
[----:B--2---:R-:W-:Y:S01]  /*3240*/  FMUL.FTZ R9, R5, R115 ;  /* 0x0000007305097220 */ /* 0x004fe20000410000 */
[----:B------:R-:W-:Y:S01]  /*3250*/  ISETP.GE.AND P4, PT, R31, UR7, PT ;  /* 0x000000071f007c0c */ /* 0x000fe2000bf86270 */
[C---:B------:R-:W-:Y:S01]  /*3260*/  FMUL.FTZ R137, R122.reuse, R121 ;  /* 0x000000797a897220 */ /* 0x040fe20000410000 */
[----:B------:R-:W-:Y:S01]  /*3270*/  FMUL.FTZ R2, R122, R11 ;  /* 0x0000000b7a027220 */ /* 0x000fe20000410000 */
[----:B------:R-:W-:Y:S01]  /*3280*/  FFMA.FTZ R9, R4, R113, -R9 ;  /* 0x0000007104097223 */ /* 0x000fe20000010809 */
[----:B------:R-:W-:Y:S01]  /*3290*/  BSSY.RECONVERGENT B0, `(.L_x_16430) ;  /* 0x00000e9000007945 */ /* 0x000fe20003800200 */
[C---:B------:R-:W-:Y:S01]  /*32a0*/  FFMA.FTZ R137, R126.reuse, R11, -R137 ;  /* 0x0000000b7e897223 */ /* 0x040fe20000010889 */
[----:B------:R-:W-:Y:S01]  /*32b0*/  FFMA.FTZ R2, R126, R121, R2 ;  /* 0x000000797e027223 */ /* 0x000fe20000010002 */
[----:B------:R-:W-:-:S02]  /*32c0*/  ISETP.GT.U32.AND P2, PT, R102, 0x1b, PT ;  /* 0x0000001b6600780c */ /* 0x000fc40003f44070 */
[----:B------:R-:W-:Y:S01]  /*32d0*/  FADD.FTZ R137, R92, R137 ;  /* 0x000000895c897221 */ /* 0x000fe20000010000 */
[----:B------:R-:W-:Y:S01]  /*32e0*/  FADD.FTZ R2, RZ, R2 ;  /* 0x00000002ff027221 */ /* 0x000fe20000010000 */
[----:B------:R-:W-:Y:S02]  /*32f0*/  ISETP.GT.U32.AND P3, PT, R102, 0x17, PT ;  /* 0x000000176600780c */ /* 0x000fe40003f64070 */
[C---:B------:R-:W-:Y:S01]  /*3300*/  FMUL.FTZ R10, R132.reuse, R137 ;  /* 0x00000089840a7220 */ /* 0x040fe20000410000 */
[-C--:B------:R-:W-:Y:S01]  /*3310*/  FMUL.FTZ R8, R132, R2.reuse ;  /* 0x0000000284087220 */ /* 0x080fe20000410000 */
[----:B------:R-:W-:Y:S02]  /*3320*/  ISETP.NE.OR P4, PT, R38, RZ, P4 ;  /* 0x000000ff2600720c */ /* 0x000fe40002785670 */
[C---:B------:R-:W-:Y:S01]  /*3330*/  FFMA.FTZ R10, R133.reuse, R2, R10 ;  /* 0x00000002850a7223 */ /* 0x040fe2000001000a */
[----:B------:R-:W-:Y:S01]  /*3340*/  FMUL.FTZ R2, R4, R115 ;  /* 0x0000007304027220 */ /* 0x000fe20000410000 */
[----:B------:R-:W-:Y:S01]  /*3350*/  FFMA.FTZ R8, R133, R137, -R8 ;  /* 0x0000008985087223 */ /* 0x000fe20000010808 */
[----:B------:R-:W-:Y:S01]  /*3360*/  ISETP.GT.U32.AND P5, PT, R102, 0xf, PT ;  /* 0x0000000f6600780c */ /* 0x000fe20003fa4070 */
[----:B------:R-:W-:Y:S01]  /*3370*/  FADD.FTZ R10, RZ, R10 ;  /* 0x0000000aff0a7221 */ /* 0x000fe20000010000 */
[----:B------:R-:W-:Y:S01]  /*3380*/  FFMA.FTZ R11, R5, R113, R2 ;  /* 0x00000071050b7223 */ /* 0x000fe20000010002 */
[----:B------:R-:W-:-:S02]  /*3390*/  FADD.FTZ R8, R91, R8 ;  /* 0x000000085b087221 */ /* 0x000fc40000010000 */
[C---:B------:R-:W-:Y:S01]  /*33a0*/  FMUL.FTZ R2, R129.reuse, R10 ;  /* 0x0000000a81027220 */ /* 0x040fe20000410000 */
[C---:B------:R-:W-:Y:S01]  /*33b0*/  FMUL.FTZ R121, R122.reuse, R11 ;  /* 0x0000000b7a797220 */ /* 0x040fe20000410000 */
[-C--:B------:R-:W-:Y:S02]  /*33c0*/  FMUL.FTZ R139, R129, R8.reuse ;  /* 0x00000008818b7220 */ /* 0x080fe40000410000 */
[C---:B------:R-:W-:Y:S01]  /*33d0*/  FFMA.FTZ R137, R131.reuse, R8, -R2 ;  /* 0x0000000883897223 */ /* 0x040fe20000010802 */
[-C--:B------:R-:W-:Y:S01]  /*33e0*/  FMUL.FTZ R2, R122, R9.reuse ;  /* 0x000000097a027220 */ /* 0x080fe20000410000 */
        /* <DEDUP_REMOVED lines=20> */
[CC--:B------:R-:W-:Y:S01]  /*3530*/  FMUL.FTZ R139, R111.reuse, R106.reuse ;  /* 0x0000006a6f8b7220 */ /* 0x0c0fe20000410000 */
[----:B------:R-:W-:Y:S01]  /*3540*/  FMUL.FTZ R121, R120, R9 ;  /* 0x0000000978797220 */ /* 0x000fe20000410000 */
[----:B------:R-:W-:Y:S01]  /*3550*/  FFMA.FTZ R137, R112, R106, -R137 ;  /* 0x0000006a70897223 */ /* 0x000fe20000010889 */
        /* <DEDUP_REMOVED lines=23> */
[----:B------:R-:W4:Y:S01]  /*36d0*/  SHFL.UP PT, R2, R139, 0x1, RZ ;  /* 0x042000008b027989 */ /* 0x000f2200000e00ff */
        /* <DEDUP_REMOVED lines=8> */
[-C--:B----4-:R-:W-:Y:S02]  /*3760*/  @P1 FFMA.FTZ R121, R121, R2.reuse, R106 ;  /* 0x0000000279791223 */ /* 0x090fe4000001006a */
[----:B------:R-:W0:Y:S01]  /*3770*/  SHFL.UP PT, R106, R118, 0x2, RZ ;  /* 0x04400000766a7989 */ /* 0x000e2200000e00ff */
[----:B------:R-:W-:Y:S01]  /*3780*/  @P1 FFMA.FTZ R139, R139, R2, -R8 ;  /* 0x000000028b8b1223 */ /* 0x000fe20000010808 */
[----:B------:R-:W-:-:S02]  /*3790*/  ISETP.GE.AND P1, PT, R48, 0x2, PT ;  /* 0x000000023000780c */ /* 0x000fc40003f26270 */
[----:B------:R-:W2:Y:S04]  /*37a0*/  SHFL.UP PT, R10, R137, 0x2, RZ ;  /* 0x04400000890a7989 */ /* 0x000ea800000e00ff */
[----:B------:R-:W4:Y:S04]  /*37b0*/  SHFL.UP PT, R8, R121, 0x2, RZ ;  /* 0x0440000079087989 */ /* 0x000f2800000e00ff */
[----:B------:R-:W5:Y:S01]  /*37c0*/  SHFL.UP PT, R2, R139, 0x2, RZ ;  /* 0x044000008b027989 */ /* 0x000f6200000e00ff */
[-C--:B0-----:R-:W-:Y:S01]  /*37d0*/  FMUL.FTZ R140, R121, R106.reuse ;  /* 0x0000006a798c7220 */ /* 0x081fe20000410000 */
[----:B------:R-:W-:-:S03]  /*37e0*/  FMUL.FTZ R106, R139, R106 ;  /* 0x0000006a8b6a7220 */ /* 0x000fc60000410000 */
[-C--:B--2---:R-:W-:Y:S01]  /*37f0*/  FFMA.FTZ R140, R139, R10.reuse, -R140 ;  /* 0x0000000a8b8c7223 */ /* 0x084fe2000001088c */
[C---:B------:R-:W-:Y:S01]  /*3800*/  FFMA.FTZ R11, R121.reuse, R10, R106 ;  /* 0x0000000a790b7223 */ /* 0x040fe2000001006a */
[----:B----4-:R-:W-:-:S03]  /*3810*/  FMUL.FTZ R9, R121, R8 ;  /* 0x0000000879097220 */ /* 0x010fc60000410000 */
[----:B------:R-:W-:Y:S01]  /*3820*/  @P1 FADD.FTZ R118, R118, R11 ;  /* 0x0000000b76761221 */ /* 0x000fe20000010000 */
[----:B------:R-:W-:Y:S01]  /*3830*/  FMUL.FTZ R8, R139, R8 ;  /* 0x000000088b087220 */ /* 0x000fe20000410000 */
[----:B------:R-:W-:Y:S01]  /*3840*/  @P1 FADD.FTZ R137, R137, R140 ;  /* 0x0000008c89891221 */ /* 0x000fe20000010000 */
[----:B-----5:R-:W-:Y:S01]  /*3850*/  @P1 FFMA.FTZ R139, R139, R2, -R9 ;  /* 0x000000028b8b1223 */ /* 0x020fe20000010809 */
[----:B------:R-:W-:Y:S01]  /*3860*/  FMUL.FTZ R11, R3, R108 ;  /* 0x0000006c030b7220 */ /* 0x000fe20000410000 */
[----:B------:R-:W0:Y:S01]  /*3870*/  SHFL.UP PT, R106, R118, 0x4, RZ ;  /* 0x04800000766a7989 */ /* 0x000e2200000e00ff */
[----:B------:R-:W-:Y:S01]  /*3880*/  @P1 FFMA.FTZ R121, R121, R2, R8 ;  /* 0x0000000279791223 */ /* 0x000fe20000010008 */
[-C--:B-1----:R-:W-:Y:S01]  /*3890*/  FMUL.FTZ R2, R3, R7.reuse ;  /* 0x0000000703027220 */ /* 0x082fe20000410000 */
[C---:B------:R-:W-:Y:S01]  /*38a0*/  FMUL.FTZ R8, R105.reuse, R7 ;  /* 0x0000000769087220 */ /* 0x040fe20000410000 */
[----:B------:R-:W1:Y:S01]  /*38b0*/  SHFL.UP PT, R10, R137, 0x4, RZ ;  /* 0x04800000890a7989 */ /* 0x000e6200000e00ff */
[C---:B------:R-:W-:Y:S01]  /*38c0*/  FFMA.FTZ R141, R105.reuse, R110, R11 ;  /* 0x0000006e698d7223 */ /* 0x040fe2000001000b */
[C---:B------:R-:W-:Y:S01]  /*38d0*/  FFMA.FTZ R9, R105.reuse, R6, -R2 ;  /* 0x0000000669097223 */ /* 0x040fe20000010802 */
[----:B------:R-:W-:Y:S01]  /*38e0*/  FFMA.FTZ R2, R105, R108, -R143 ;  /* 0x0000006c69027223 */ /* 0x000fe2000001088f */
[----:B------:R-:W-:Y:S01]  /*38f0*/  FFMA.FTZ R11, -R3, R6, -R8 ;  /* 0x00000006030b7223 */ /* 0x000fe20000010908 */
[----:B------:R-:W-:Y:S01]  /*3900*/  FADD.FTZ R141, R116, R141 ;  /* 0x0000008d748d7221 */ /* 0x000fe20000010000 */
[----:B------:R-:W-:Y:S01]  /*3910*/  FMUL.FTZ R143, R111, R9 ;  /* 0x000000096f8f7220 */ /* 0x000fe20000410000 */
[----:B------:R-:W2:Y:S01]  /*3920*/  SHFL.UP PT, R8, R121, 0x4, RZ ;  /* 0x0480000079087989 */ /* 0x000ea200000e00ff */
[----:B------:R-:W-:Y:S01]  /*3930*/  FADD.FTZ R140, R117, R2 ;  /* 0x00000002758c7221 */ /* 0x000fe20000010000 */
[CC--:B------:R-:W-:Y:S01]  /*3940*/  FMUL.FTZ R142, R111.reuse, R11.reuse ;  /* 0x0000000b6f8e7220 */ /* 0x0c0fe20000410000 */
[C---:B------:R-:W-:Y:S01]  /*3950*/  FFMA.FTZ R143, R112.reuse, R11, -R143 ;  /* 0x0000000b708f7223 */ /* 0x040fe2000001088f */
[C---:B------:R-:W-:Y:S01]  /*3960*/  FMUL.FTZ R145, R111.reuse, R141 ;  /* 0x0000008d6f917220 */ /* 0x040fe20000410000 */
[----:B------:R-:W4:Y:S01]  /*3970*/  SHFL.UP PT, R2, R139, 0x4, RZ ;  /* 0x048000008b027989 */ /* 0x000f2200000e00ff */
[-C--:B------:R-:W-:Y:S01]  /*3980*/  FMUL.FTZ R144, R111, R140.reuse ;  /* 0x0000008c6f907220 */ /* 0x080fe20000410000 */
[----:B------:R-:W-:Y:S01]  /*3990*/  FFMA.FTZ R9, R112, R9, R142 ;  /* 0x0000000970097223 */ /* 0x000fe2000001008e */
[----:B------:R-:W-:Y:S01]  /*39a0*/  FMUL.FTZ R11, R120, R143 ;  /* 0x0000008f780b7220 */ /* 0x000fe20000410000 */
[----:B------:R-:W-:Y:S01]  /*39b0*/  FFMA.FTZ R140, R112, R140, -R145 ;  /* 0x0000008c708c7223 */ /* 0x000fe20000010891 */
[----:B------:R-:W-:Y:S01]  /*39c0*/  ISETP.GE.AND P1, PT, R48, 0x4, PT ;  /* 0x000000043000780c */ /* 0x000fe20003f26270 */
[----:B------:R-:W-:Y:S01]  /*39d0*/  FFMA.FTZ R144, R112, R141, R144 ;  /* 0x0000008d70907223 */ /* 0x000fe20000010090 */
[-C--:B------:R-:W-:Y:S01]  /*39e0*/  FFMA.FTZ R142, R124, R9.reuse, R11 ;  /* 0x000000097c8e7223 */ /* 0x080fe2000001000b */
[----:B------:R-:W-:Y:S01]  /*39f0*/  FADD.FTZ R141, R119, R140 ;  /* 0x0000008c778d7221 */ /* 0x000fe20000010000 */
[----:B------:R-:W-:Y:S01]  /*3a00*/  FMUL.FTZ R9, R120, R9 ;  /* 0x0000000978097220 */ /* 0x000fe20000410000 */
[-C--:B0-----:R-:W-:Y:S01]  /*3a10*/  FMUL.FTZ R140, R139, R106.reuse ;  /* 0x0000006a8b8c7220 */ /* 0x081fe20000410000 */
[----:B------:R-:W-:Y:S01]  /*3a20*/  FADD.FTZ R11, R123, R144 ;  /* 0x000000907b0b7221 */ /* 0x000fe20000010000 */
[C---:B------:R-:W-:Y:S01]  /*3a30*/  FMUL.FTZ R106, R121.reuse, R106 ;  /* 0x0000006a796a7220 */ /* 0x040fe20000410000 */
[----:B------:R-:W-:Y:S01]  /*3a40*/  FFMA.FTZ R144, R124, R143, -R9 ;  /* 0x0000008f7c907223 */ /* 0x000fe20000010809 */
[-C--:B-1----:R-:W-:Y:S01]  /*3a50*/  FFMA.FTZ R9, R121, R10.reuse, R140 ;  /* 0x0000000a79097223 */ /* 0x082fe2000001008c */
[----:B------:R-:W-:Y:S01]  /*3a60*/  FMUL.FTZ R146, R120, R141 ;  /* 0x0000008d78927220 */ /* 0x000fe20000410000 */
[----:B------:R-:W-:Y:S01]  /*3a70*/  FFMA.FTZ R106, R139, R10, -R106 ;  /* 0x0000000a8b6a7223 */ /* 0x000fe2000001086a */
[----:B------:R-:W-:Y:S01]  /*3a80*/  FMUL.FTZ R148, R129, R144 ;  /* 0x0000009081947220 */ /* 0x000fe20000410000 */
[----:B------:R-:W-:Y:S01]  /*3a90*/  @P1 FADD.FTZ R118, R118, R9 ;  /* 0x0000000976761221 */ /* 0x000fe20000010000 */
[-C--:B--2---:R-:W-:Y:S01]  /*3aa0*/  FMUL.FTZ R10, R139, R8.reuse ;  /* 0x000000088b0a7220 */ /* 0x084fe20000410000 */
[----:B------:R-:W-:Y:S01]  /*3ab0*/  @P1 FADD.FTZ R137, R137, R106 ;  /* 0x0000006a89891221 */ /* 0x000fe20000010000 */
[-C--:B------:R-:W-:Y:S01]  /*3ac0*/  FFMA.FTZ R143, R124, R11.reuse, R146 ;  /* 0x0000000b7c8f7223 */ /* 0x080fe20000010092 */
[C---:B------:R-:W-:Y:S01]  /*3ad0*/  FMUL.FTZ R8, R121.reuse, R8 ;  /* 0x0000000879087220 */ /* 0x040fe20000410000 */
[----:B------:R-:W0:Y:S01]  /*3ae0*/  SHFL.UP PT, R106, R118, 0x8, RZ ;  /* 0x05000000766a7989 */ /* 0x000e2200000e00ff */
[----:B------:R-:W-:Y:S01]  /*3af0*/  FMUL.FTZ R11, R120, R11 ;  /* 0x0000000b780b7220 */ /* 0x000fe20000410000 */
[-C--:B----4-:R-:W-:Y:S01]  /*3b00*/  @P1 FFMA.FTZ R121, R121, R2.reuse, R10 ;  /* 0x0000000279791223 */ /* 0x090fe2000001000a */
[----:B------:R-:W-:Y:S01]  /*3b10*/  @P1 FFMA.FTZ R139, R139, R2, -R8 ;  /* 0x000000028b8b1223 */ /* 0x000fe20000010808 */
[----:B------:R-:W1:Y:S01]  /*3b20*/  SHFL.UP PT, R10, R137, 0x8, RZ ;  /* 0x05000000890a7989 */ /* 0x000e6200000e00ff */
[----:B------:R-:W-:Y:S01]  /*3b30*/  FFMA.FTZ R11, R124, R141, -R11 ;  /* 0x0000008d7c0b7223 */ /* 0x000fe2000001080b */
[----:B------:R-:W-:Y:S01]  /*3b40*/  FADD.FTZ R140, R136, R143 ;  /* 0x0000008f888c7221 */ /* 0x000fe20000010000 */
[C---:B------:R-:W-:Y:S01]  /*3b50*/  FMUL.FTZ R9, R129.reuse, R142 ;  /* 0x0000008e81097220 */ /* 0x040fe20000410000 */
[----:B------:R-:W2:Y:S01]  /*3b60*/  SHFL.UP PT, R8, R121, 0x8, RZ ;  /* 0x0500000079087989 */ /* 0x000ea200000e00ff */
[----:B------:R-:W-:Y:S01]  /*3b70*/  FADD.FTZ R146, R138, R11 ;  /* 0x0000000b8a927221 */ /* 0x000fe20000010000 */
[----:B------:R-:W-:Y:S01]  /*3b80*/  FMUL.FTZ R141, R129, R140 ;  /* 0x0000008c818d7220 */ /* 0x000fe20000410000 */
[----:B------:R-:W-:Y:S01]  /*3b90*/  FFMA.FTZ R9, R131, R144, -R9 ;  /* 0x0000009083097223 */ /* 0x000fe20000010809 */
[----:B------:R-:W4:Y:S01]  /*3ba0*/  SHFL.UP PT, R2, R139, 0x8, RZ ;  /* 0x050000008b027989 */ /* 0x000f2200000e00ff */
[-C--:B------:R-:W-:Y:S01]  /*3bb0*/  FMUL.FTZ R11, R129, R146.reuse ;  /* 0x00000092810b7220 */ /* 0x080fe20000410000 */
[C---:B------:R-:W-:Y:S01]  /*3bc0*/  FFMA.FTZ R146, R131.reuse, R146, -R141 ;  /* 0x0000009283927223 */ /* 0x040fe2000001088d */
[C---:B------:R-:W-:Y:S01]  /*3bd0*/  FFMA.FTZ R148, R131.reuse, R142, R148 ;  /* 0x0000008e83947223 */ /* 0x040fe20000010094 */
[----:B------:R-:W-:Y:S01]  /*3be0*/  ISETP.GE.AND P1, PT, R48, 0x8, PT ;  /* 0x000000083000780c */ /* 0x000fe20003f26270 */
[----:B------:R-:W-:Y:S01]  /*3bf0*/  FFMA.FTZ R11, R131, R140, R11 ;  /* 0x0000008c830b7223 */ /* 0x000fe2000001000b */
[C---:B------:R-:W-:Y:S01]  /*3c00*/  FMUL.FTZ R140, R132.reuse, R9 ;  /* 0x00000009848c7220 */ /* 0x040fe20000410000 */
[----:B------:R-:W-:Y:S01]  /*3c10*/  FADD.FTZ R146, R135, R146 ;  /* 0x0000009287927221 */ /* 0x000fe20000010000 */
[-C--:B------:R-:W-:Y:S01]  /*3c20*/  FMUL.FTZ R142, R132, R148.reuse ;  /* 0x00000094848e7220 */ /* 0x080fe20000410000 */
[----:B------:R-:W-:Y:S01]  /*3c30*/  FADD.FTZ R11, R134, R11 ;  /* 0x0000000b860b7221 */ /* 0x000fe20000010000 */
[----:B------:R-:W-:Y:S01]  /*3c40*/  FFMA.FTZ R141, R133, R148, R140 ;  /* 0x00000094858d7223 */ /* 0x000fe2000001008c */
[C---:B------:R-:W-:Y:S01]  /*3c50*/  FMUL.FTZ R144, R132.reuse, R146 ;  /* 0x0000009284907220 */ /* 0x040fe20000410000 */
[-C--:B0-----:R-:W-:Y:S01]  /*3c60*/  FMUL.FTZ R140, R139, R106.reuse ;  /* 0x0000006a8b8c7220 */ /* 0x081fe20000410000 */
[-C--:B------:R-:W-:Y:S01]  /*3c70*/  FMUL.FTZ R147, R132, R11.reuse ;  /* 0x0000000b84937220 */ /* 0x080fe20000410000 */
[----:B------:R-:W-:Y:S01]  /*3c80*/  FMUL.FTZ R106, R121, R106 ;  /* 0x0000006a796a7220 */ /* 0x000fe20000410000 */
[----:B------:R-:W-:Y:S01]  /*3c90*/  FFMA.FTZ R145, R133, R11, R144 ;  /* 0x0000000b85917223 */ /* 0x000fe20000010090 */
[-C--:B-1----:R-:W-:Y:S01]  /*3ca0*/  FFMA.FTZ R11, R121, R10.reuse, R140 ;  /* 0x0000000a790b7223 */ /* 0x082fe2000001008c */
[----:B------:R-:W-:Y:S01]  /*3cb0*/  FFMA.FTZ R143, R133, R9, -R142 ;  /* 0x00000009858f7223 */ /* 0x000fe2000001088e */
[----:B------:R-:W-:Y:S01]  /*3cc0*/  FFMA.FTZ R106, R139, R10, -R106 ;  /* 0x0000000a8b6a7223 */ /* 0x000fe2000001086a */
[----:B------:R-:W-:Y:S01]  /*3cd0*/  FFMA.FTZ R146, R133, R146, -R147 ;  /* 0x0000009285927223 */ /* 0x000fe20000010893 */
[-C--:B--2---:R-:W-:Y:S01]  /*3ce0*/  FMUL.FTZ R9, R121, R8.reuse ;  /* 0x0000000879097220 */ /* 0x084fe20000410000 */
[----:B------:R-:W-:Y:S01]  /*3cf0*/  FMUL.FTZ R8, R139, R8 ;  /* 0x000000088b087220 */ /* 0x000fe20000410000 */
[----:B------:R-:W-:Y:S01]  /*3d00*/  @P1 FADD.FTZ R118, R118, R11 ;  /* 0x0000000b76761221 */ /* 0x000fe20000010000 */
[----:B------:R-:W-:Y:S01]  /*3d10*/  @P1 FADD.FTZ R137, R137, R106 ;  /* 0x0000006a89891221 */ /* 0x000fe20000010000 */
[----:B------:R-:W-:Y:S01]  /*3d20*/  FADD.FTZ R145, R128, R145 ;  /* 0x0000009180917221 */ /* 0x000fe20000010000 */
[-C--:B----4-:R-:W-:Y:S01]  /*3d30*/  @P1 FFMA.FTZ R121, R121, R2.reuse, R8 ;  /* 0x0000000279791223 */ /* 0x090fe20000010008 */
[----:B------:R-:W-:Y:S01]  /*3d40*/  @P1 FFMA.FTZ R139, R139, R2, -R9 ;  /* 0x000000028b8b1223 */ /* 0x000fe20000010809 */
[----:B------:R-:W0:Y:S01]  /*3d50*/  SHFL.UP PT, R142, R118, 0x10, RZ ;  /* 0x06000000768e7989 */ /* 0x000e2200000e00ff */
[----:B------:R-:W-:Y:S01]  /*3d60*/  FADD.FTZ R9, R127, R146 ;  /* 0x000000927f097221 */ /* 0x000fe20000010000 */
[C---:B------:R-:W-:Y:S01]  /*3d70*/  FMUL.FTZ R146, R122.reuse, R145 ;  /* 0x000000917a927220 */ /* 0x040fe20000410000 */
[C---:B------:R-:W-:Y:S01]  /*3d80*/  FMUL.FTZ R106, R122.reuse, R141 ;  /* 0x0000008d7a6a7220 */ /* 0x040fe20000410000 */
[----:B------:R-:W1:Y:S01]  /*3d90*/  SHFL.UP PT, R10, R121, 0x10, RZ ;  /* 0x06000000790a7989 */ /* 0x000e6200000e00ff */
[-C--:B------:R-:W-:Y:S01]  /*3da0*/  FMUL.FTZ R144, R122, R9.reuse ;  /* 0x000000097a907220 */ /* 0x080fe20000410000 */
[----:B------:R-:W-:Y:S01]  /*3db0*/  FFMA.FTZ R146, R126, R9, -R146 ;  /* 0x000000097e927223 */ /* 0x000fe20000010892 */
[-C--:B------:R-:W-:Y:S01]  /*3dc0*/  FMUL.FTZ R11, R122, R143.reuse ;  /* 0x0000008f7a0b7220 */ /* 0x080fe20000410000 */
[----:B------:R-:W2:Y:S01]  /*3dd0*/  SHFL.UP PT, R140, R137, 0x10, RZ ;  /* 0x06000000898c7989 */ /* 0x000ea200000e00ff */
[C---:B------:R-:W-:Y:S01]  /*3de0*/  FFMA.FTZ R106, R126.reuse, R143, -R106 ;  /* 0x0000008f7e6a7223 */ /* 0x040fe2000001086a */
[C---:B------:R-:W-:Y:S01]  /*3df0*/  FFMA.FTZ R145, R126.reuse, R145, R144 ;  /* 0x000000917e917223 */ /* 0x040fe20000010090 */
[----:B------:R-:W-:Y:S01]  /*3e00*/  FADD.FTZ R146, R125, R146 ;  /* 0x000000927d927221 */ /* 0x000fe20000010000 */
[----:B------:R-:W4:Y:S01]  /*3e10*/  SHFL.UP PT, R8, R139, 0x10, RZ ;  /* 0x060000008b087989 */ /* 0x000f2200000e00ff */
[----:B------:R-:W-:Y:S01]  /*3e20*/  FFMA.FTZ R2, R126, R141, R11 ;  /* 0x0000008d7e027223 */ /* 0x000fe2000001000b */
[C---:B------:R-:W-:Y:S01]  /*3e30*/  FMUL.FTZ R148, R115.reuse, R106 ;  /* 0x0000006a73947220 */ /* 0x040fe20000410000 */
        /* <DEDUP_REMOVED lines=11> */
[----:B------:R-:W0:Y:S01]  /*3ef0*/  SHFL.DOWN PT, R145, R106, 0x1, 0x1f ;  /* 0x08201f006a917f89 */ /* 0x000e2200000e0000 */
[-C--:B-1----:R-:W-:Y:S01]  /*3f00*/  FMUL.FTZ R9, R121, R10.reuse ;  /* 0x0000000a79097220 */ /* 0x082fe20000410000 */
[C---:B------:R-:W-:Y:S01]  /*3f10*/  FMUL.FTZ R10, R139.reuse, R10 ;  /* 0x0000000a8b0a7220 */ /* 0x040fe20000410000 */
[-C--:B--2---:R-:W-:Y:S01]  /*3f20*/  FFMA.FTZ R144, R139, R140.reuse, -R144 ;  /* 0x0000008c8b907223 */ /* 0x084fe20000010890 */
[----:B------:R-:W-:Y:S01]  /*3f30*/  FFMA.FTZ R11, R121, R140, R142 ;  /* 0x0000008c790b7223 */ /* 0x000fe2000001008e */
[-C--:B----4-:R-:W-:Y:S01]  /*3f40*/  @P1 FFMA.FTZ R139, R139, R8.reuse, -R9 ;  /* 0x000000088b8b1223 */ /* 0x090fe20000010809 */
        /* <DEDUP_REMOVED lines=9> */
[----:B------:R-:W4:Y:S04]  /*3fe0*/  SHFL.UP PT, R121, R121, 0x1, RZ ;  /* 0x0420000079797989 */ /* 0x000f2800000e00ff */
[----:B------:R-:W0:Y:S04]  /*3ff0*/  SHFL.UP PT, R137, R137, 0x1, RZ ;  /* 0x0420000089897989 */ /* 0x000e2800000e00ff */
[----:B------:R-:W0:Y:S04]  /*4000*/  SHFL.UP PT, R118, R118, 0x1, RZ ;  /* 0x0420000076767989 */ /* 0x000e2800000e00ff */
[----:B---3--:R3:W0:Y:S04]  /*4010*/  SHFL.IDX PT, R140, R26, RZ, 0x1f ;  /* 0x00001fff1a8c7589 */ /* 0x00862800000e0000 */
[----:B------:R5:W0:Y:S01]  /*4020*/  SHFL.IDX PT, R141, R27, RZ, 0x1f ;  /* 0x00001fff1b8d7589 */ /* 0x000a2200000e0000 */
[----:B---3--:R-:W-:Y:S01]  /*4030*/  FADD.FTZ R26, R107, R146 ;  /* 0x000000926b1a7221 */ /* 0x008fe20000010000 */
[----:B-----5:R-:W-:-:S04]  /*4040*/  FADD.FTZ R27, R109, R148 ;  /* 0x000000946d1b7221 */ /* 0x020fc80000010000 */
[----:B------:R3:W0:Y:S04]  /*4050*/  SHFL.DOWN PT, R149, R26, 0x1, 0x1f ;  /* 0x08201f001a957f89 */ /* 0x00062800000e0000 */
[----:B------:R3:W0:Y:S01]  /*4060*/  SHFL.DOWN PT, R146, R27, 0x1, 0x1f ;  /* 0x08201f001b927f89 */ /* 0x00062200000e0000 */
[----:B-12-4-:R-:W-:Y:S05]  /*4070*/  @!P6 BRA `(.L_x_16431) ;  /* 0x000000000028e947 */ /* 0x016fea0003800000 */
[-C--:B0-----:R-:W-:Y:S01]  /*4080*/  FMUL.FTZ R147, R106, R149.reuse ;  /* 0x000000956a937220 */ /* 0x081fe20000410000 */
[----:B------:R-:W-:Y:S01]  /*4090*/  FMUL.FTZ R149, R2, R149 ;  /* 0x0000009502957220 */ /* 0x000fe20000410000 */
[-C--:B------:R-:W-:Y:S01]  /*40a0*/  FMUL.FTZ R143, R106, R145.reuse ;  /* 0x000000916a8f7220 */ /* 0x080fe20000410000 */
[C---:B------:R-:W-:Y:S01]  /*40b0*/  FMUL.FTZ R145, R2.reuse, R145 ;  /* 0x0000009102917220 */ /* 0x040fe20000410000 */
[-C--:B------:R-:W-:Y:S01]  /*40c0*/  FFMA.FTZ R142, R2, R146.reuse, -R147 ;  /* 0x00000092028e7223 */ /* 0x080fe20000010893 */
[----:B------:R-:W-:Y:S01]  /*40d0*/  FFMA.FTZ R149, R106, R146, R149 ;  /* 0x000000926a957223 */ /* 0x000fe20000010095 */
[C---:B------:R-:W-:Y:S01]  /*40e0*/  FFMA.FTZ R2, R144.reuse, R2, -R143 ;  /* 0x0000000290027223 */ /* 0x040fe2000001088f */
[----:B------:R-:W-:Y:S01]  /*40f0*/  FFMA.FTZ R106, R144, R106, R145 ;  /* 0x0000006a906a7223 */ /* 0x000fe20000010091 */
[----:B---3--:R-:W-:Y:S01]  /*4100*/  FADD.FTZ R27, R27, R142 ;  /* 0x0000008e1b1b7221 */ /* 0x008fe20000010000 */
[----:B------:R-:W-:-:S07]  /*4110*/  FADD.FTZ R26, R26, R149 ;  /* 0x000000951a1a7221 */ /* 0x000fce0000010000 */
.L_x_16431:
[----:B------:R-:W-:Y:S05]  /*4120*/  BSYNC.RECONVERGENT B0 ;  /* 0x0000000000007941 */ /* 0x000fea0003800200 */
.L_x_16430:
[----:B------:R-:W1:Y:S01]  /*4130*/  @!P4 LDS.128 R8, [UR6+0x1770] ;  /* 0x00177006ff08c984 */ /* 0x000e620008000c00 */
[----:B------:R-:W-:Y:S03]  /*4140*/  BSSY.RECONVERGENT B0, `(.L_x_16432) ;  /* 0x0000010000007945 */ /* 0x000fe60003800200 */
[----:B------:R2:W4:Y:S04]  /*4150*/  SHFL.DOWN PT, R144, R2, 0x2, 0x1f ;  /* 0x08401f0002907f89 */ /* 0x00052800000e0000 */
[----:B0-----:R2:W0:Y:S04]  /*4160*/  SHFL.DOWN PT, R145, R106, 0x2, 0x1f ;  /* 0x08401f006a917f89 */ /* 0x00142800000e0000 */
        /* <DEDUP_REMOVED lines=9> */
[-C--:B--2-4-:R-:W-:Y:S01]  /*4200*/  FFMA.FTZ R2, R2, R144.reuse, -R143 ;  /* 0x0000009002027223 */ /* 0x094fe2000001088f */
[----:B------:R-:W-:Y:S01]  /*4210*/  FFMA.FTZ R106, R106, R144, R145 ;  /* 0x000000906a6a7223 */ /* 0x000fe20000010091 */
[----:B---3--:R-:W-:Y:S01]  /*4220*/  FADD.FTZ R27, R27, R142 ;  /* 0x0000008e1b1b7221 */ /* 0x008fe20000010000 */
[----:B------:R-:W-:-:S07]  /*4230*/  FADD.FTZ R26, R26, R149 ;  /* 0x000000951a1a7221 */ /* 0x000fce0000010000 */
.L_x_16433:
[----:B------:R-:W-:Y:S05]  /*4240*/  BSYNC.RECONVERGENT B0 ;  /* 0x0000000000007941 */ /* 0x000fea0003800200 */
.L_x_16432:
[----:B----4-:R4:W1:Y:S01]  /*4250*/  SHFL.DOWN PT, R144, R2, 0x4, 0x1f ;  /* 0x08801f0002907f89 */ /* 0x01086200000e0000 */
[----:B------:R-:W-:Y:S03]  /*4260*/  BSSY.RECONVERGENT B0, `(.L_x_16434) ;  /* 0x000000f000007945 */ /* 0x000fe60003800200 */
        /* <DEDUP_REMOVED lines=10> */
[-C--:B-12-4-:R-:W-:Y:S01]  /*4310*/  FFMA.FTZ R2, R2, R144.reuse, -R143 ;  /* 0x0000009002027223 */ /* 0x096fe2000001088f */
[----:B------:R-:W-:Y:S01]  /*4320*/  FFMA.FTZ R106, R106, R144, R145 ;  /* 0x000000906a6a7223 */ /* 0x000fe20000010091 */
[----:B---3--:R-:W-:Y:S01]  /*4330*/  FADD.FTZ R27, R27, R142 ;  /* 0x0000008e1b1b7221 */ /* 0x008fe20000010000 */
[----:B------:R-:W-:-:S07]  /*4340*/  FADD.FTZ R26, R26, R149 ;  /* 0x000000951a1a7221 */ /* 0x000fce0000010000 */
.L_x_16435:
[----:B------:R-:W-:Y:S05]  /*4350*/  BSYNC.RECONVERGENT B0 ;  /* 0x0000000000007941 */ /* 0x000fea0003800200 */
.L_x_16434:
[----:B-1----:R1:W1:Y:S01]  /*4360*/  SHFL.DOWN PT, R144, R2, 0x8, 0x1f ;  /* 0x09001f0002907f89 */ /* 0x00226200000e0000 */
        /* <DEDUP_REMOVED lines=15> */
.L_x_16437:
[----:B------:R-:W-:Y:S05]  /*4460*/  BSYNC.RECONVERGENT B0 ;  /* 0x0000000000007941 */ /* 0x000fea0003800200 */
.L_x_16436:
        /* <DEDUP_REMOVED lines=16> */
.L_x_16439:
[----:B------:R-:W-:Y:S05]  /*4570*/  BSYNC.RECONVERGENT B0 ;  /* 0x0000000000007941 */ /* 0x000fea0003800200 */
.L_x_16438:
[----:B0-----:R-:W-:Y:S01]  /*4580*/  SHFL.DOWN PT, R149, R106, 0x1, 0x1f ;  /* 0x08201f006a957f89 */ /* 0x001fe200000e0000 */
[C---:B------:R-:W-:Y:S01]  /*4590*/  ISETP.NE.AND P1, PT, R38.reuse, 0x1f, PT ;  /* 0x0000001f2600780c */ /* 0x040fe20003f25270 */
[----:B------:R-:W-:Y:S01]  /*45a0*/  BSSY.RECONVERGENT B0, `(.L_x_16440) ;  /* 0x000013f000007945 */ /* 0x000fe20003800200 */
[----:B------:R-:W-:Y:S01]  /*45b0*/  ISETP.NE.AND P2, PT, R38, RZ, PT ;  /* 0x000000ff2600720c */ /* 0x000fe20003f45270 */
[----:B------:R-:W0:Y:S01]  /*45c0*/  SHFL.IDX PT, R145, R11, RZ, 0x1f ;  /* 0x00001fff0b917589 */ /* 0x000e2200000e0000 */
[----:B------:R-:W-:-:S03]  /*45d0*/  ISETP.GT.AND P3, PT, R48, 0xf, PT ;  /* 0x0000000f3000780c */ /* 0x000fc60003f64270 */
[----:B------:R-:W5:Y:S04]  /*45e0*/  SHFL.DOWN PT, R147, R2, 0x1, 0x1f ;  /* 0x08201f0002937f89 */ /* 0x000f6800000e0000 */
[----:B------:R-:W5:Y:S04]  /*45f0*/  SHFL.IDX PT, R143, R10, RZ, 0x1f ;  /* 0x00001fff0a8f7589 */ /* 0x000f6800000e0000 */
[----:B------:R-:W5:Y:S04]  /*4600*/  SHFL.DOWN PT, R151, R27, 0x1, 0x1f ;  /* 0x08201f001b977f89 */ /* 0x000f6800000e0000 */
[----:B------:R-:W5:Y:S04]  /*4610*/  SHFL.DOWN PT, R153, R26, 0x1, 0x1f ;  /* 0x08201f001a997f89 */ /* 0x000f6800000e0000 */
[----:B-12-4-:R-:W-:Y:S01]  /*4620*/  SHFL.IDX PT, R2, R2, RZ, 0x1f ;  /* 0x00001fff02027589 */ /* 0x016fe200000e0000 */
[----:B0-----:R-:W-:-:S03]  /*4630*/  @P1 FMUL.FTZ R142, R149, R145 ;  /* 0x00000091958e1220 */ /* 0x001fc60000410000 */
[----:B---3--:R-:W-:Y:S01]  /*4640*/  SHFL.IDX PT, R27, R27, RZ, 0x1f ;  /* 0x00001fff1b1b7589 */ /* 0x008fe200000e0000 */
[----:B-----5:R-:W-:-:S03]  /*4650*/  @P1 FMUL.FTZ R144, R147, R145 ;  /* 0x0000009193901220 */ /* 0x020fc60000410000 */
[----:B------:R-:W-:Y:S01]  /*4660*/  SHFL.IDX PT, R26, R26, RZ, 0x1f ;  /* 0x00001fff1a1a7589 */ /* 0x000fe200000e0000 */
[-C--:B------:R-:W-:Y:S01]  /*4670*/  @P1 FFMA.FTZ R142, R147, R143.reuse, -R142 ;  /* 0x0000008f938e1223 */ /* 0x080fe2000001088e */
[----:B------:R-:W-:-:S03]  /*4680*/  @P1 FFMA.FTZ R144, R149, R143, R144 ;  /* 0x0000008f95901223 */ /* 0x000fc60000010090 */
[----:B------:R-:W-:Y:S01]  /*4690*/  @P1 FADD.FTZ R143, R151, R142 ;  /* 0x0000008e978f1221 */ /* 0x000fe20000010000 */
[----:B------:R-:W-:Y:S01]  /*46a0*/  FMUL.FTZ R142, R121, R141 ;  /* 0x0000008d798e7220 */ /* 0x000fe20000410000 */
[----:B------:R-:W-:Y:S02]  /*46b0*/  @P1 FADD.FTZ R145, R153, R144 ;  /* 0x0000009099911221 */ /* 0x000fe40000010000 */
[----:B------:R-:W-:Y:S01]  /*46c0*/  FMUL.FTZ R148, R143, R7 ;  /* 0x000000078f947220 */ /* 0x000fe20000410000 */
        /* <DEDUP_REMOVED lines=9> */
[----:B------:R-:W-:Y:S01]  /*4760*/  FMUL.FTZ R6, R5, R140 ;  /* 0x0000008c05067220 */ /* 0x000fe20000410000 */
[----:B------:R-:W-:Y:S01]  /*4770*/  FADD.FTZ R110, R110, R143 ;  /* 0x0000008f6e6e7221 */ /* 0x000fe20000010000 */
[----:B------:R-:W-:Y:S01]  /*4780*/  FMUL.FTZ R118, R3, R108 ;  /* 0x0000006c03767220 */ /* 0x000fe20000410000 */
[-C--:B------:R-:W-:Y:S01]  /*4790*/  FMUL.FTZ R7, R5, R141.reuse ;  /* 0x0000008d05077220 */ /* 0x080fe20000410000 */
[C---:B------:R-:W-:Y:S01]  /*47a0*/  FFMA.FTZ R6, R4.reuse, R141, R6 ;  /* 0x0000008d04067223 */ /* 0x040fe20000010006 */
[-C--:B------:R-:W-:Y:S01]  /*47b0*/  FMUL.FTZ R121, R3, R110.reuse ;  /* 0x0000006e03797220 */ /* 0x080fe20000410000 */
[C---:B------:R-:W-:Y:S01]  /*47c0*/  FFMA.FTZ R5, R105.reuse, R110, R118 ;  /* 0x0000006e69057223 */ /* 0x040fe20000010076 */
[----:B------:R-:W-:Y:S01]  /*47d0*/  FFMA.FTZ R7, R4, R140, -R7 ;  /* 0x0000008c04077223 */ /* 0x000fe20000010807 */
[----:B------:R-:W-:Y:S01]  /*47e0*/  FMUL.FTZ R149, R108, R64 ;  /* 0x000000406c957220 */ /* 0x000fe20000410000 */
[----:B------:R-:W-:Y:S01]  /*47f0*/  FFMA.FTZ R118, R105, R108, -R121 ;  /* 0x0000006c69767223 */ /* 0x000fe20000010879 */
[----:B------:R-:W-:Y:S01]  /*4800*/  FADD.FTZ R116, R116, R5 ;  /* 0x0000000574747221 */ /* 0x000fe20000010000 */
[----:B------:R-:W-:Y:S01]  /*4810*/  FADD.FTZ R4, R94, R7 ;  /* 0x000000075e047221 */ /* 0x000fe20000010000 */
[----:B------:R-:W-:Y:S01]  /*4820*/  ISETP.GT.AND P1, PT, R48, 0x1e, PT ;  /* 0x0000001e3000780c */ /* 0x000fe20003f24270 */
[----:B------:R-:W-:Y:S01]  /*4830*/  FADD.FTZ R117, R117, R118 ;  /* 0x0000007675757221 */ /* 0x000fe20000010000 */
[----:B------:R-:W-:Y:S01]  /*4840*/  FADD.FTZ R118, RZ, R6 ;  /* 0x00000006ff767221 */ /* 0x000fe20000010000 */
[----:B------:R-:W-:Y:S01]  /*4850*/  FMUL.FTZ R121, R111, R116 ;  /* 0x000000746f797220 */ /* 0x000fe20000410000 */
[----:B------:R-:W-:Y:S01]  /*4860*/  FMUL.FTZ R6, R115, R4 ;  /* 0x0000000473067220 */ /* 0x000fe20000410000 */
[-C--:B------:R-:W-:Y:S01]  /*4870*/  FMUL.FTZ R7, R111, R117.reuse ;  /* 0x000000756f077220 */ /* 0x080fe20000410000 */
[-C--:B------:R-:W-:Y:S01]  /*4880*/  FMUL.FTZ R5, R115, R118.reuse ;  /* 0x0000007673057220 */ /* 0x080fe20000410000 */
[C---:B------:R-:W-:Y:S01]  /*4890*/  FFMA.FTZ R142, R112.reuse, R117, -R121 ;  /* 0x00000075708e7223 */ /* 0x040fe20000010879 */
        /* <DEDUP_REMOVED lines=20> */
[CC--:B------:R-:W-:Y:S01]  /*49e0*/  FMUL.FTZ R142, R132.reuse, R7.reuse ;  /* 0x00000007848e7220 */ /* 0x0c0fe20000410000 */
[----:B------:R-:W-:Y:S01]  /*49f0*/  FMUL.FTZ R137, R129, R138 ;  /* 0x0000008a81897220 */ /* 0x000fe20000410000 */
[----:B------:R-:W-:Y:S01]  /*4a00*/  FMUL.FTZ R6, R132, R140 ;  /* 0x0000008c84067220 */ /* 0x000fe20000410000 */
        /* <DEDUP_REMOVED lines=8> */
[CC--:B------:R-:W-:Y:S01]  /*4a90*/  FMUL.FTZ R144, R132.reuse, R135.reuse ;  /* 0x0000008784907220 */ /* 0x0c0fe20000410000 */
        /* <DEDUP_REMOVED lines=29> */
[----:B------:R-:W-:Y:S01]  /*4c70*/  FFMA.FTZ R111, R0, R4, RZ ;  /* 0x00000004006f7223 */ /* 0x000fe200000100ff */
[----:B------:R-:W-:Y:S01]  /*4c80*/  FFMA.FTZ R126, R113, R120, -R139 ;  /* 0x00000078717e7223 */ /* 0x000fe2000001088b */
[----:B------:R-:W-:Y:S01]  /*4c90*/  FFMA.FTZ R115, R112, R137, -R115 ;  /* 0x0000008970737223 */ /* 0x000fe20000010873 */
[----:B------:R-:W-:Y:S01]  /*4ca0*/  FADD.FTZ R109, R109, R124 ;  /* 0x0000007c6d6d7221 */ /* 0x000fe20000010000 */
[----:B------:R-:W-:Y:S01]  /*4cb0*/  FFMA.FTZ R124, R104, R5, R111 ;  /* 0x00000005687c7223 */ /* 0x000fe2000001006f */
[----:B------:R-:W-:Y:S01]  /*4cc0*/  FFMA.FTZ R122, R112, R125, R122 ;  /* 0x0000007d707a7223 */ /* 0x000fe2000001007a */
[----:B------:R-:W-:Y:S01]  /*4cd0*/  FADD.FTZ R107, R107, R126 ;  /* 0x0000007e6b6b7221 */ /* 0x000fe20000010000 */
[----:B------:R-:W-:Y:S01]  /*4ce0*/  FADD.FTZ R111, -R94, R4 ;  /* 0x000000045e6f7221 */ /* 0x000fe20000010100 */
[----:B------:R-:W-:Y:S01]  /*4cf0*/  FFMA.FTZ R141, R103, R7, R124 ;  /* 0x00000007678d7223 */ /* 0x000fe2000001007c */
[----:B------:R-:W-:Y:S01]  /*4d00*/  FMUL.FTZ R124, R109, R50 ;  /* 0x000000326d7c7220 */ /* 0x000fe20000410000 */
[----:B------:R-:W-:Y:S01]  /*4d10*/  FADD.FTZ R112, -R93, R5 ;  /* 0x000000055d707221 */ /* 0x000fe20000010100 */
[----:B------:R-:W-:Y:S01]  /*4d20*/  FADD.FTZ R122, RZ, R122 ;  /* 0x0000007aff7a7221 */ /* 0x000fe20000010000 */
[----:B------:R-:W-:Y:S01]  /*4d30*/  FADD.FTZ R4, R88, R115 ;  /* 0x0000007358047221 */ /* 0x000fe20000010000 */
[----:B------:R-:W-:Y:S01]  /*4d40*/  FMUL.FTZ R115, R114, R52 ;  /* 0x0000003472737220 */ /* 0x000fe20000410000 */
[----:B------:R-:W-:Y:S01]  /*4d50*/  FMUL.FTZ R5, R107, R50 ;  /* 0x000000326b057220 */ /* 0x000fe20000410000 */
[----:B------:R-:W-:Y:S01]  /*4d60*/  FMUL.FTZ R126, R118, R124 ;  /* 0x0000007c767e7220 */ /* 0x000fe20000410000 */
[----:B------:R-:W-:Y:S01]  /*4d70*/  FADD.FTZ R113, -R92, R7 ;  /* 0x000000075c717221 */ /* 0x000fe20000010100 */
[C---:B------:R-:W-:Y:S01]  /*4d80*/  FMUL.FTZ R146, R3.reuse, R122 ;  /* 0x0000007a03927220 */ /* 0x040fe20000410000 */
[----:B------:R-:W-:Y:S01]  /*4d90*/  FMUL.FTZ R128, R3, R4 ;  /* 0x0000000403807220 */ /* 0x000fe20000410000 */
[----:B------:R-:W-:Y:S01]  /*4da0*/  FMUL.FTZ R3, R120, R52 ;  /* 0x0000003478037220 */ /* 0x000fe20000410000 */
[----:B------:R-:W-:Y:S01]  /*4db0*/  FMUL.FTZ R139, R121, R115 ;  /* 0x00000073798b7220 */ /* 0x000fe20000410000 */
[-C--:B------:R-:W-:Y:S01]  /*4dc0*/  FFMA.FTZ R7, R111, R5.reuse, -R126 ;  /* 0x000000056f077223 */ /* 0x080fe2000001087e */
[----:B------:R-:W-:Y:S01]  /*4dd0*/  FMUL.FTZ R126, R118, R5 ;  /* 0x00000005767e7220 */ /* 0x000fe20000410000 */
[-C--:B------:R-:W-:Y:S01]  /*4de0*/  FMUL.FTZ R5, R121, R3.reuse ;  /* 0x0000000379057220 */ /* 0x080fe20000410000 */
[C---:B------:R-:W-:Y:S01]  /*4df0*/  FFMA.FTZ R144, R112.reuse, R3, -R139 ;  /* 0x0000000370907223 */ /* 0x040fe2000001088b */
[----:B------:R-:W-:Y:S01]  /*4e00*/  FMUL.FTZ R139, R127, R54 ;  /* 0x000000367f8b7220 */ /* 0x000fe20000410000 */
[----:B------:R-:W-:Y:S01]  /*4e10*/  FFMA.FTZ R3, R111, R124, R126 ;  /* 0x0000007c6f037223 */ /* 0x000fe2000001007e */
[----:B------:R-:W-:Y:S01]  /*4e20*/  FMUL.FTZ R126, R129, R54 ;  /* 0x00000036817e7220 */ /* 0x000fe20000410000 */
[----:B------:R-:W-:Y:S01]  /*4e30*/  FFMA.FTZ R132, R112, R115, R5 ;  /* 0x0000007370847223 */ /* 0x000fe20000010005 */
[----:B------:R-:W-:Y:S01]  /*4e40*/  FFMA.FTZ R5, R105, R122, R128 ;  /* 0x0000007a69057223 */ /* 0x000fe20000010080 */
[----:B------:R-:W-:Y:S01]  /*4e50*/  FADD.FTZ R3, RZ, R3 ;  /* 0x00000003ff037221 */ /* 0x000fe20000010000 */
[C---:B------:R-:W-:Y:S01]  /*4e60*/  FMUL.FTZ R148, R140.reuse, R126 ;  /* 0x0000007e8c947220 */ /* 0x040fe20000410000 */
[-C--:B------:R-:W-:Y:S01]  /*4e70*/  FMUL.FTZ R128, R140, R139.reuse ;  /* 0x0000008b8c807220 */ /* 0x080fe20000410000 */
[----:B------:R-:W-:Y:S01]  /*4e80*/  FADD.FTZ R7, RZ, R7 ;  /* 0x00000007ff077221 */ /* 0x000fe20000010000 */
[----:B------:R-:W-:Y:S01]  /*4e90*/  FADD.FTZ R132, R3, R132 ;  /* 0x0000008403847221 */ /* 0x000fe20000010000 */
[----:B------:R-:W-:Y:S01]  /*4ea0*/  FMUL.FTZ R3, R134, R56 ;  /* 0x0000003886037220 */ /* 0x000fe20000410000 */
[----:B------:R-:W-:Y:S01]  /*4eb0*/  FFMA.FTZ R146, R105, R4, -R146 ;  /* 0x0000000469927223 */ /* 0x000fe20000010892 */
[C---:B------:R-:W-:Y:S01]  /*4ec0*/  FFMA.FTZ R143, R113.reuse, R139, -R148 ;  /* 0x0000008b718f7223 */ /* 0x040fe20000010894 */
        /* <DEDUP_REMOVED lines=10> */
[----:B------:R-:W-:Y:S01]  /*4f70*/  FFMA.FTZ R141, R99, R133, R148 ;  /* 0x00000085638d7223 */ /* 0x000fe20000010094 */
[----:B------:R-:W-:Y:S01]  /*4f80*/  FFMA.FTZ R6, R104, -R121, R7 ;  /* 0x8000007968067223 */ /* 0x000fe20000010007 */
[-C--:B------:R-:W-:Y:S01]  /*4f90*/  FMUL.FTZ R148, R138, R58.reuse ;  /* 0x0000003a8a947220 */ /* 0x080fe20000410000 */
[----:B------:R-:W-:Y:S01]  /*4fa0*/  FMUL.FTZ R132, R136, R58 ;  /* 0x0000003a88847220 */ /* 0x000fe20000410000 */
[----:B------:R-:W-:Y:S01]  /*4fb0*/  FADD.FTZ R143, R144, R143 ;  /* 0x0000008f908f7221 */ /* 0x000fe20000010000 */
[----:B------:R-:W-:Y:S01]  /*4fc0*/  FFMA.FTZ R144, R128, R3, R139 ;  /* 0x0000000380907223 */ /* 0x000fe2000001008b */
[----:B------:R-:W-:Y:S01]  /*4fd0*/  FADD.FTZ R133, -R90, R133 ;  /* 0x000000855a857221 */ /* 0x000fe20000010100 */
[----:B------:R-:W-:Y:S01]  /*4fe0*/  FMUL.FTZ R152, R131, R148 ;  /* 0x0000009483987220 */ /* 0x000fe20000410000 */
[----:B------:R-:W-:Y:S01]  /*4ff0*/  FFMA.FTZ R7, R103, -R140, R6 ;  /* 0x8000008c67077223 */ /* 0x000fe20000010006 */
[-C--:B------:R-:W-:Y:S01]  /*5000*/  FMUL.FTZ R139, R131, R132.reuse ;  /* 0x00000084838b7220 */ /* 0x080fe20000410000 */
[----:B------:R-:W-:Y:S01]  /*5010*/  FADD.FTZ R105, R105, R144 ;  /* 0x0000009069697221 */ /* 0x000fe20000010000 */
[C---:B------:R-:W-:Y:S01]  /*5020*/  FFMA.FTZ R152, R133.reuse, R132, R152 ;  /* 0x0000008485987223 */ /* 0x040fe20000010098 */
[----:B------:R-:W-:Y:S01]  /*5030*/  FFMA.FTZ R144, R100, -R142, R7 ;  /* 0x8000008e64907223 */ /* 0x000fe20000010007 */
[----:B------:R-:W-:Y:S01]  /*5040*/  FFMA.FTZ R139, R133, R148, -R139 ;  /* 0x00000094858b7223 */ /* 0x000fe2000001088b */
[----:B------:R-:W-:Y:S01]  /*5050*/  FFMA.FTZ R148, R98, R137, R141 ;  /* 0x0000008962947223 */ /* 0x000fe2000001008d */
[----:B------:R-:W-:Y:S01]  /*5060*/  FADD.FTZ R6, R143, R150 ;  /* 0x000000968f067221 */ /* 0x000fe20000010000 */
[----:B------:R-:W-:Y:S01]  /*5070*/  FADD.FTZ R143, R105, R152 ;  /* 0x00000098698f7221 */ /* 0x000fe20000010000 */
[----:B------:R-:W-:Y:S01]  /*5080*/  FFMA.FTZ R145, R99, -R131, R144 ;  /* 0x8000008363917223 */ /* 0x000fe20000010090 */
[----:B------:R-:W-:Y:S01]  /*5090*/  FADD.FTZ R105, -R89, R137 ;  /* 0x0000008959697221 */ /* 0x000fe20000010100 */
[----:B------:R-:W-:Y:S01]  /*50a0*/  FMUL.FTZ R144, R123, R60 ;  /* 0x0000003c7b907220 */ /* 0x000fe20000410000 */
[----:B------:R-:W-:Y:S01]  /*50b0*/  FFMA.FTZ R7, R97, R4, R148 ;  /* 0x0000000461077223 */ /* 0x000fe20000010094 */
[----:B------:R-:W-:Y:S01]  /*50c0*/  FADD.FTZ R137, -R88, R4 ;  /* 0x0000000458897221 */ /* 0x000fe20000010100 */
[----:B------:R-:W-:Y:S01]  /*50d0*/  FADD.FTZ R4, R87, R146 ;  /* 0x0000009257047221 */ /* 0x000fe20000010000 */
[----:B------:R-:W-:Y:S01]  /*50e0*/  FMUL.FTZ R146, R116, R62 ;  /* 0x0000003e74927220 */ /* 0x000fe20000410000 */
[----:B------:R-:W-:Y:S01]  /*50f0*/  FMUL.FTZ R148, R119, R60 ;  /* 0x0000003c77947220 */ /* 0x000fe20000410000 */
[----:B------:R-:W-:Y:S01]  /*5100*/  FMUL.FTZ R150, R125, R144 ;  /* 0x000000907d967220 */ /* 0x000fe20000410000 */
[----:B------:R-:W-:Y:S01]  /*5110*/  FADD.FTZ R6, R6, R139 ;  /* 0x0000008b06067221 */ /* 0x000fe20000010000 */
[----:B------:R-:W-:Y:S01]  /*5120*/  FADD.FTZ R139, RZ, R5 ;  /* 0x00000005ff8b7221 */ /* 0x000fe20000010000 */
[----:B------:R-:W-:Y:S01]  /*5130*/  FMUL.FTZ R152, R122, R146 ;  /* 0x000000927a987220 */ /* 0x000fe20000410000 */
[----:B------:R-:W-:Y:S01]  /*5140*/  FFMA.FTZ R5, R105, R148, -R150 ;  /* 0x0000009469057223 */ /* 0x000fe20000010896 */
[----:B------:R-:W-:Y:S01]  /*5150*/  FMUL.FTZ R141, R110, R64 ;  /* 0x000000406e8d7220 */ /* 0x000fe20000410000 */
[----:B------:R-:W-:Y:S01]  /*5160*/  FMUL.FTZ R150, R125, R148 ;  /* 0x000000947d967220 */ /* 0x000fe20000410000 */
[-C--:B------:R-:W-:Y:S01]  /*5170*/  FFMA.FTZ R154, R137, R147.reuse, -R152 ;  /* 0x00000093899a7223 */ /* 0x080fe20000010898 */
[----:B------:R-:W-:Y:S01]  /*5180*/  FMUL.FTZ R152, R122, R147 ;  /* 0x000000937a987220 */ /* 0x000fe20000410000 */
[----:B------:R-:W-:Y:S01]  /*5190*/  FADD.FTZ R148, -R87, R4 ;  /* 0x0000000457947221 */ /* 0x000fe20000010100 */
[----:B------:R-:W-:Y:S01]  /*51a0*/  FFMA.FTZ R150, R105, R144, R150 ;  /* 0x0000009069967223 */ /* 0x000fe20000010096 */
[----:B------:R-:W-:Y:S01]  /*51b0*/  FMUL.FTZ R147, R139, R141 ;  /* 0x0000008d8b937220 */ /* 0x000fe20000410000 */
[----:B------:R-:W-:Y:S01]  /*51c0*/  FFMA.FTZ R152, R137, R146, R152 ;  /* 0x0000009289987223 */ /* 0x000fe20000010098 */
[----:B------:R-:W-:Y:S01]  /*51d0*/  FADD.FTZ R5, R6, R5 ;  /* 0x0000000506057221 */ /* 0x000fe20000010000 */
[----:B------:R-:W-:Y:S01]  /*51e0*/  FADD.FTZ R143, R143, R150 ;  /* 0x000000968f8f7221 */ /* 0x000fe20000010000 */
[----:B------:R-:W-:Y:S01]  /*51f0*/  FFMA.FTZ R156, R148, R149, -R147 ;  /* 0x00000095949c7223 */ /* 0x000fe20000010893 */
[----:B------:R-:W-:Y:S01]  /*5200*/  FFMA.FTZ R150, R98, -R125, R145 ;  /* 0x8000007d62967223 */ /* 0x000fe20000010091 */
[----:B------:R-:W-:Y:S01]  /*5210*/  FMUL.FTZ R149, R139, R149 ;  /* 0x000000958b957220 */ /* 0x000fe20000410000 */
[----:B------:R-:W-:Y:S01]  /*5220*/  FADD.FTZ R143, R143, R152 ;  /* 0x000000988f8f7221 */ /* 0x000fe20000010000 */
[----:B------:R-:W-:Y:S01]  /*5230*/  FADD.FTZ R5, R5, R154 ;  /* 0x0000009a05057221 */ /* 0x000fe20000010000 */
[----:B------:R-:W-:Y:S01]  /*5240*/  FFMA.FTZ R150, R97, -R122, R150 ;  /* 0x8000007a61967223 */ /* 0x000fe20000010096 */
[----:B------:R-:W-:Y:S01]  /*5250*/  FFMA.FTZ R152, R148, R141, R149 ;  /* 0x0000008d94987223 */ /* 0x000fe20000010095 */
[C---:B------:R-:W-:Y:S01]  /*5260*/  FFMA.FTZ R6, R96.reuse, R4, R7 ;  /* 0x0000000460067223 */ /* 0x040fe20000010007 */
[----:B------:R-:W-:Y:S01]  /*5270*/  FADD.FTZ R5, R5, R156 ;  /* 0x0000009c05057221 */ /* 0x000fe20000010000 */
[----:B------:R-:W-:Y:S01]  /*5280*/  FFMA.FTZ R150, R96, -R139, R150 ;  /* 0x8000008b60967223 */ /* 0x000fe20000010096 */
[----:B------:R-:W-:Y:S01]  /*5290*/  FADD.FTZ R4, R143, R152 ;  /* 0x000000988f047221 */ /* 0x000fe20000010000 */
[----:B------:R-:W-:Y:S01]  /*52a0*/  ISETP.GT.AND P2, PT, R48, 0x1d, PT ;  /* 0x0000001d3000780c */ /* 0x000fe20003f44270 */
[----:B------:R-:W0:Y:S01]  /*52b0*/  SHFL.DOWN PT, R147, R6, 0x1, 0x1f ;  /* 0x08201f0006937f89 */ /* 0x000e2200000e0000 */
[----:B------:R-:W-:Y:S01]  /*52c0*/  FADD.FTZ R84, R141, R84 ;  /* 0x000000548d547221 */ /* 0x000fe20000010000 */
[----:B------:R-:W-:Y:S01]  /*52d0*/  MOV R7, R150 ;  /* 0x0000009600077202 */ /* 0x000fe20000000f00 */
[----:B------:R-:W-:Y:S01]  /*52e0*/  FADD.FTZ R76, R3, R76 ;  /* 0x0000004c034c7221 */ /* 0x000fe20000010000 */
[----:B------:R-:W1:Y:S01]  /*52f0*/  SHFL.DOWN PT, R154, R150, 0x1, 0x1f ;  /* 0x08201f00969a7f89 */ /* 0x000e6200000e0000 */
[----:B------:R-:W-:Y:S01]  /*5300*/  FMUL.FTZ R3, R25, R129 ;  /* 0x0000008119037220 */ /* 0x000fe20000410000 */
[----:B------:R-:W-:Y:S01]  /*5310*/  FADD.FTZ R85, R146, R85 ;  /* 0x0000005592557221 */ /* 0x000fe20000010000 */
[----:B------:R-:W-:Y:S01]  /*5320*/  FADD.FTZ R82, R144, R82 ;  /* 0x0000005290527221 */ /* 0x000fe20000010000 */
[----:B------:R-:W2:Y:S01]  /*5330*/  SHFL.DOWN PT, R145, R4, 0x1, 0x1f ;  /* 0x08201f0004917f89 */ /* 0x000ea200000e0000 */
[----:B------:R-:W-:Y:S01]  /*5340*/  FADD.FTZ R83, R132, R83 ;  /* 0x0000005384537221 */ /* 0x000fe20000010000 */
[----:B------:R-:W-:-:S02]  /*5350*/  FADD.FTZ R77, R126, R77 ;  /* 0x0000004d7e4d7221 */ /* 0x000fc40000010000 */
[----:B------:R-:W3:Y:S04]  /*5360*/  SHFL.DOWN PT, R152, R5, 0x1, 0x1f ;  /* 0x08201f0005987f89 */ /* 0x000ee800000e0000 */
[----:B------:R-:W4:Y:S01]  /*5370*/  SHFL.IDX PT, R143, R106, RZ, 0x1f ;  /* 0x00001fff6a8f7589 */ /* 0x000f2200000e0000 */
[----:B0-----:R-:W-:Y:S01]  /*5380*/  @!P1 FADD.FTZ R6, R6, R147 ;  /* 0x0000009306069221 */ /* 0x001fe20000010000 */
[----:B-1----:R-:W-:-:S04]  /*5390*/  @!P1 FADD.FTZ R7, R7, R154 ;  /* 0x0000009a07079221 */ /* 0x002fc80000010000 */
[----:B------:R-:W0:Y:S01]  /*53a0*/  SHFL.DOWN PT, R151, R6, 0x2, 0x1f ;  /* 0x08401f0006977f89 */ /* 0x000e2200000e0000 */
[----:B--2---:R-:W-:-:S03]  /*53b0*/  @!P1 FADD.FTZ R4, R145, R4 ;  /* 0x0000000491049221 */ /* 0x004fc60000010000 */
[----:B------:R-:W1:Y:S01]  /*53c0*/  SHFL.DOWN PT, R154, R7, 0x2, 0x1f ;  /* 0x08401f00079a7f89 */ /* 0x000e6200000e0000 */
[----:B---3--:R-:W-:-:S03]  /*53d0*/  @!P1 FADD.FTZ R5, R5, R152 ;  /* 0x0000009805059221 */ /* 0x008fc60000010000 */
[----:B------:R-:W2:Y:S01]  /*53e0*/  SHFL.DOWN PT, R149, R4, 0x2, 0x1f ;  /* 0x08401f0004957f89 */ /* 0x000ea200000e0000 */
[----:B------:R-:W-:Y:S01]  /*53f0*/  ISETP.NE.AND P1, PT, R38, RZ, PT ;  /* 0x000000ff2600720c */ /* 0x000fe20003f25270 */
[C---:B----4-:R-:W-:Y:S02]  /*5400*/  FMUL.FTZ R147, R143.reuse, R11 ;  /* 0x0000000b8f937220 */ /* 0x050fe40000410000 */
[----:B------:R-:W3:Y:S01]  /*5410*/  SHFL.DOWN PT, R106, R5, 0x2, 0x1f ;  /* 0x08401f00056a7f89 */ /* 0x000ee200000e0000 */
        /* <DEDUP_REMOVED lines=9> */
[C---:B------:R-:W-:Y:S01]  /*54b0*/  FMUL.FTZ R143, R25.reuse, R108 ;  /* 0x0000006c198f7220 */ /* 0x040fe20000410000 */
[----:B------:R-:W-:Y:S01]  /*54c0*/  FMUL.FTZ R27, R25, R110 ;  /* 0x0000006e191b7220 */ /* 0x000fe20000410000 */
[----:B0-----:R-:W-:-:S02]  /*54d0*/  @!P2 FADD.FTZ R6, R6, R151 ;  /* 0x000000970606a221 */ /* 0x001fc40000010000 */
[----:B------:R0:W-:Y:S01]  /*54e0*/  @!P1 STS.128 [UR6+0x1770], R8 ;  /* 0x00177008ff009988 */ /* 0x0001e20008000c06 */
[C---:B------:R-:W-:Y:S01]  /*54f0*/  FFMA.FTZ R143, R24.reuse, R110, R143 ;  /* 0x0000006e188f7223 */ /* 0x040fe2000001008f */
[----:B-1----:R-:W-:Y:S01]  /*5500*/  @!P2 FADD.FTZ R7, R7, R154 ;  /* 0x0000009a0707a221 */ /* 0x002fe20000010000 */
[----:B------:R-:W-:Y:S01]  /*5510*/  FFMA.FTZ R108, R24, R108, -R27 ;  /* 0x0000006c186c7223 */ /* 0x000fe2000001081b */
[----:B------:R-:W1:Y:S01]  /*5520*/  SHFL.DOWN PT, R141, R6, 0x4, 0x1f ;  /* 0x08801f00068d7f89 */ /* 0x000e6200000e0000 */
[----:B------:R-:W-:Y:S01]  /*5530*/  FMUL.FTZ R148, R148, R143 ;  /* 0x0000008f94947220 */ /* 0x000fe20000410000 */
[----:B--2---:R-:W-:Y:S01]  /*5540*/  @!P2 FADD.FTZ R4, R4, R149 ;  /* 0x000000950404a221 */ /* 0x004fe20000010000 */
[----:B------:R-:W-:Y:S02]  /*5550*/  FMUL.FTZ R27, R25, R117 ;  /* 0x00000075191b7220 */ /* 0x000fe40000410000 */
[----:B------:R-:W-:Y:S01]  /*5560*/  FFMA.FTZ R108, R139, R108, R148 ;  /* 0x0000006c8b6c7223 */ /* 0x000fe20000010094 */
[----:B---3--:R-:W-:Y:S01]  /*5570*/  @!P2 FADD.FTZ R5, R5, R106 ;  /* 0x0000006a0505a221 */ /* 0x008fe20000010000 */
[----:B------:R-:W2:Y:S01]  /*5580*/  SHFL.DOWN PT, R11, R4, 0x4, 0x1f ;  /* 0x08801f00040b7f89 */ /* 0x000ea200000e0000 */
[----:B------:R-:W-:Y:S01]  /*5590*/  ISETP.GT.AND P2, PT, R48, 0x1b, PT ;  /* 0x0000001b3000780c */ /* 0x000fe20003f44270 */
[CC--:B------:R-:W-:Y:S01]  /*55a0*/  FMUL.FTZ R139, R25.reuse, R116.reuse ;  /* 0x00000074198b7220 */ /* 0x0c0fe20000410000 */
[C---:B------:R-:W-:Y:S01]  /*55b0*/  FFMA.FTZ R2, R24.reuse, R116, R27 ;  /* 0x0000007418027223 */ /* 0x040fe2000001001b */
[----:B------:R-:W3:Y:S01]  /*55c0*/  SHFL.DOWN PT, R106, R7, 0x4, 0x1f ;  /* 0x08801f00076a7f89 */ /* 0x000ee200000e0000 */
[----:B0-----:R-:W-:Y:S01]  /*55d0*/  FMUL.FTZ R9, R25, R119 ;  /* 0x0000007719097220 */ /* 0x001fe20000410000 */
[C---:B------:R-:W-:Y:S01]  /*55e0*/  FFMA.FTZ R139, R24.reuse, R117, -R139 ;  /* 0x00000075188b7223 */ /* 0x040fe2000001088b */
[----:B------:R-:W-:Y:S01]  /*55f0*/  FMUL.FTZ R137, R137, R2 ;  /* 0x0000000289897220 */ /* 0x000fe20000410000 */
[----:B------:R-:W0:Y:S01]  /*5600*/  SHFL.DOWN PT, R26, R5, 0x4, 0x1f ;  /* 0x08801f00051a7f89 */ /* 0x000e2200000e0000 */
[----:B------:R-:W-:Y:S01]  /*5610*/  FFMA.FTZ R108, R67, R110, R108 ;  /* 0x0000006e436c7223 */ /* 0x000fe2000001006c */
[----:B------:R-:W-:Y:S01]  /*5620*/  FFMA.FTZ R2, R24, R123, R9 ;  /* 0x0000007b18027223 */ /* 0x000fe20000010009 */
[----:B------:R-:W-:Y:S01]  /*5630*/  FFMA.FTZ R122, R122, R139, R137 ;  /* 0x0000008b7a7a7223 */ /* 0x000fe20000010089 */
[----:B------:R-:W-:Y:S01]  /*5640*/  FMUL.FTZ R8, R25, R123 ;  /* 0x0000007b19087220 */ /* 0x000fe20000410000 */
[----:B------:R-:W-:Y:S01]  /*5650*/  FADD.FTZ R65, R108, R65 ;  /* 0x000000416c417221 */ /* 0x000fe20000010000 */
[----:B------:R-:W-:Y:S01]  /*5660*/  FMUL.FTZ R2, R105, R2 ;  /* 0x0000000269027220 */ /* 0x000fe20000410000 */
[----:B------:R-:W-:Y:S01]  /*5670*/  FFMA.FTZ R9, R63, R116, R122 ;  /* 0x000000743f097223 */ /* 0x000fe2000001007a */
[----:B------:R-:W-:Y:S01]  /*5680*/  FFMA.FTZ R8, R24, R119, -R8 ;  /* 0x0000007718087223 */ /* 0x000fe20000010808 */
[----:B-1----:R-:W-:-:S02]  /*5690*/  @!P2 FADD.FTZ R6, R6, R141 ;  /* 0x0000008d0606a221 */ /* 0x002fc40000010000 */
[----:B------:R-:W-:Y:S01]  /*56a0*/  FADD.FTZ R70, R9, R70 ;  /* 0x0000004609467221 */ /* 0x000fe20000010000 */
[----:B------:R-:W-:Y:S01]  /*56b0*/  FMUL.FTZ R9, R25, R136 ;  /* 0x0000008819097220 */ /* 0x000fe20000410000 */
[----:B------:R-:W-:Y:S01]  /*56c0*/  FFMA.FTZ R10, R125, R8, R2 ;  /* 0x000000087d0a7223 */ /* 0x000fe20000010002 */
[----:B------:R-:W1:Y:S01]  /*56d0*/  SHFL.DOWN PT, R105, R6, 0x8, 0x1f ;  /* 0x09001f0006697f89 */ /* 0x000e6200000e0000 */
[----:B--2---:R-:W-:Y:S01]  /*56e0*/  @!P2 FADD.FTZ R4, R4, R11 ;  /* 0x0000000b0404a221 */ /* 0x004fe20000010000 */
[CC--:B------:R-:W-:Y:S01]  /*56f0*/  FFMA.FTZ R8, R24.reuse, R138.reuse, -R9 ;  /* 0x0000008a18087223 */ /* 0x0c0fe20000010809 */
[----:B------:R-:W-:Y:S01]  /*5700*/  FMUL.FTZ R9, R25, R138 ;  /* 0x0000008a19097220 */ /* 0x000fe20000410000 */
[----:B---3--:R-:W-:Y:S02]  /*5710*/  @!P2 FADD.FTZ R7, R7, R106 ;  /* 0x0000006a0707a221 */ /* 0x008fe40000010000 */
[----:B------:R-:W2:Y:S01]  /*5720*/  SHFL.DOWN PT, R27, R4, 0x8, 0x1f ;  /* 0x09001f00041b7f89 */ /* 0x000ea200000e0000 */
[----:B------:R-:W-:Y:S01]  /*5730*/  FFMA.FTZ R2, R24, R136, R9 ;  /* 0x0000008818027223 */ /* 0x000fe20000010009 */
[----:B------:R-:W-:Y:S01]  /*5740*/  FMUL.FTZ R9, R25, R135 ;  /* 0x0000008719097220 */ /* 0x000fe20000410000 */
[----:B0-----:R-:W-:Y:S01]  /*5750*/  @!P2 FADD.FTZ R5, R5, R26 ;  /* 0x0000001a0505a221 */ /* 0x001fe20000010000 */
[----:B------:R-:W0:Y:S01]  /*5760*/  SHFL.DOWN PT, R108, R7, 0x8, 0x1f ;  /* 0x09001f00076c7f89 */ /* 0x000e2200000e0000 */
[----:B------:R-:W-:Y:S01]  /*5770*/  ISETP.GT.AND P2, PT, R48, 0x17, PT ;  /* 0x000000173000780c */ /* 0x000fe20003f44270 */
[----:B------:R-:W-:Y:S01]  /*5780*/  FFMA.FTZ R26, R61, R123, R10 ;  /* 0x0000007b3d1a7223 */ /* 0x000fe2000001000a */
[----:B------:R-:W-:Y:S01]  /*5790*/  FMUL.FTZ R10, R133, R2 ;  /* 0x00000002850a7220 */ /* 0x000fe20000410000 */
[----:B------:R-:W3:Y:S01]  /*57a0*/  SHFL.DOWN PT, R106, R5, 0x8, 0x1f ;  /* 0x09001f00056a7f89 */ /* 0x000ee200000e0000 */
[-C--:B------:R-:W-:Y:S01]  /*57b0*/  FMUL.FTZ R2, R25, R134.reuse ;  /* 0x0000008619027220 */ /* 0x080fe20000410000 */
[----:B------:R-:W-:Y:S01]  /*57c0*/  FFMA.FTZ R9, R24, R134, R9 ;  /* 0x0000008618097223 */ /* 0x000fe20000010009 */
[----:B------:R-:W-:Y:S01]  /*57d0*/  FFMA.FTZ R8, R131, R8, R10 ;  /* 0x0000000883087223 */ /* 0x000fe2000001000a */
[----:B------:R-:W-:Y:S01]  /*57e0*/  FADD.FTZ R73, R26, R73 ;  /* 0x000000491a497221 */ /* 0x000fe20000010000 */
[----:B------:R-:W-:Y:S01]  /*57f0*/  FFMA.FTZ R135, R24, R135, -R2 ;  /* 0x0000008718877223 */ /* 0x000fe20000010802 */
[----:B------:R-:W-:Y:S01]  /*5800*/  FMUL.FTZ R2, R25, R127 ;  /* 0x0000007f19027220 */ /* 0x000fe20000410000 */
[----:B------:R-:W-:Y:S01]  /*5810*/  FMUL.FTZ R9, R128, R9 ;  /* 0x0000000980097220 */ /* 0x000fe20000410000 */
[----:B------:R-:W-:Y:S01]  /*5820*/  FFMA.FTZ R11, R57, R136, R8 ;  /* 0x00000088390b7223 */ /* 0x000fe20000010008 */
[C---:B------:R-:W-:Y:S01]  /*5830*/  FFMA.FTZ R127, R24.reuse, R127, -R3 ;  /* 0x0000007f187f7223 */ /* 0x040fe20000010803 */
[----:B------:R-:W-:Y:S01]  /*5840*/  FFMA.FTZ R2, R24, R129, R2 ;  /* 0x0000008118027223 */ /* 0x000fe20000010002 */
[----:B-1----:R-:W-:Y:S01]  /*5850*/  @!P2 FADD.FTZ R6, R6, R105 ;  /* 0x000000690606a221 */ /* 0x002fe20000010000 */
[----:B------:R-:W-:Y:S01]  /*5860*/  FFMA.FTZ R142, R142, R135, R9 ;  /* 0x000000878e8e7223 */ /* 0x000fe20000010009 */
[----:B------:R-:W-:Y:S01]  /*5870*/  FADD.FTZ R72, R11, R72 ;  /* 0x000000480b487221 */ /* 0x000fe20000010000 */
[----:B------:R-:W-:Y:S01]  /*5880*/  FMUL.FTZ R113, R113, R2 ;  /* 0x0000000271717220 */ /* 0x000fe20000410000 */
[----:B------:R-:W-:Y:S01]  /*5890*/  FMUL.FTZ R3, R25, R120 ;  /* 0x0000007819037220 */ /* 0x000fe20000410000 */
[----:B--2---:R-:W-:Y:S01]  /*58a0*/  @!P2 FADD.FTZ R4, R4, R27 ;  /* 0x0000001b0404a221 */ /* 0x004fe20000010000 */
[----:B------:R-:W-:Y:S01]  /*58b0*/  FFMA.FTZ R11, R59, R134, R142 ;  /* 0x000000863b0b7223 */ /* 0x000fe2000001008e */
        /* <DEDUP_REMOVED lines=8> */
[----:B01----:R-:W-:Y:S01]  /*5940*/  FADD.FTZ R4, R4, R9 ;  /* 0x0000000904047221 */ /* 0x003fe20000010000 */
[----:B----4-:R-:W-:Y:S01]  /*5950*/  FADD.FTZ R5, R5, R2 ;  /* 0x0000000205057221 */ /* 0x010fe20000010000 */
[----:B--2---:R-:W-:Y:S01]  /*5960*/  FADD.FTZ R6, R6, R27 ;  /* 0x0000001b06067221 */ /* 0x004fe20000010000 */
[----:B---3--:R-:W-:-:S09]  /*5970*/  FADD.FTZ R7, R7, R8 ;  /* 0x0000000807077221 */ /* 0x008fd20000010000 */
[----:B------:R0:W-:Y:S02]  /*5980*/  @!P2 STS.128 [UR5+0x230], R4 ;  /* 0x00023004ff00a988 */ /* 0x0001e40008000c05 */
.L_x_16441:
[----:B------:R-:W-:Y:S05]  /*5990*/  BSYNC.RECONVERGENT B0 ;  /* 0x0000000000007941 */ /* 0x000fea0003800200 */
.L_x_16440:
[C---:B----4-:R-:W-:Y:S01]  /*59a0*/  FMUL.FTZ R2, R25.reuse, R107 ;  /* 0x0000006b19027220 */ /* 0x050fe20000410000 */
[CC--:B0-----:R-:W-:Y:S01]  /*59b0*/  FMUL.FTZ R9, R25.reuse, R114.reuse ;  /* 0x0000007219097220 */ /* 0x0c1fe20000410000 */
[C---:B------:R-:W-:Y:S01]  /*59c0*/  FFMA.FTZ R3, R24.reuse, R114, R3 ;  /* 0x0000007218037223 */ /* 0x040fe20000010003 */
[-C--:B---3--:R-:W-:Y:S01]  /*59d0*/  FMUL.FTZ R8, R25, R109.reuse ;  /* 0x0000006d19087220 */ /* 0x088fe20000410000 */
        /* <DEDUP_REMOVED lines=30> */
.L_x_16443:
[----:B------:R-:W-:Y:S05]  /*5bc0*/  BSYNC.RECONVERGENT B0 ;  /* 0x0000000000007941 */ /* 0x000fea0003800200 */
.L_x_16442:
[----:B------:R-:W-:-:S04]  /*5bd0*/  UIADD3 UR4, UPT, UPT, UR4, 0x1, URZ ;  /* 0x0000000104047890 */ /* 0x000fc8000fffe0ff */
[----:B------:R-:W-:-:S09]  /*5be0*/  UISETP.GE.AND UP0, UPT, UR4, UR8, UPT ;  /* 0x000000080400728c */ /* 0x000fd2000bf06270 */
[----:B------:R-:W-:Y:S05]  /*5bf0*/  BRA.U !UP0, `(.L_x_16444) ;  /* 0xffffffcd08607547 */ /* 0x000fea000b83ffff */
.L_x_16426:
[----:B------:R-:W-:Y:S08]  /*5c00*/  BAR.SYNC.DEFER_BLOCKING 0x0 ;  /* 0x0000000000007b1d */ /* 0x000ff00000010000 */
[----:B------:R-:W3:Y:S01]  /*5c10*/  LDC.64 R50, c[0x0][0x4f8] ;  /* 0x00013e00ff327b82 */ /* 0x000ee20000000a00 */
[----:B------:R-:W4:Y:S07]  /*5c20*/  LDCU.64 UR6, c[0x0][0x500] ;  /* 0x0000a000ff0677ac */ /* 0x000f2e0008000a00 */
[----:B------:R-:W5:Y:S01]  /*5c30*/  LDC.64 R52, c[0x0][0x550] ;  /* 0x00015400ff347b82 */ /* 0x000f620000000a00 */
[----:B01----:R-:W2:Y:S04]  /*5c40*/  LDG.E.128 R4, desc[UR16][R18.64] ;  /* 0x0000001012047981 */ /* 0x003ea8000c1e1d00 */
[----:B--2---:R-:W-:Y:S01]  /*5c50*/  STS.128 [R29], R4 ;  /* 0x000000041d007388 */ /* 0x004fe20000000c00 */
[----:B------:R-:W-:-:S03]  /*5c60*/  NOP ;  /* 0x0000000000007918 */ /* 0x000fc60000000000 */
[----:B------:R-:W0:Y:S02]  /*5c70*/  LDS.128 R8, [R29] ;  /* 0x000000001d087984 */ /* 0x000e240000000c00 */
[----:B0-----:R-:W-:Y:S02]  /*5c80*/  HADD2.F32 R3, -RZ, R8.H0_H0 ;  /* 0x20000008ff037230 */ /* 0x001fe40000004100 */
[--C-:B------:R-:W-:Y:S02]  /*5c90*/  HADD2.F32 R7, -RZ, R11.reuse.H0_H0 ;  /* 0x2000000bff077230 */ /* 0x100fe40000004100 */
[----:B------:R-:W-:Y:S02]  /*5ca0*/  HADD2.F32 R5, -RZ, R10.H0_H0 ;  /* 0x2000000aff057230 */ /* 0x000fe40000004100 */
[--C-:B------:R-:W-:Y:S01]  /*5cb0*/  FADD.FTZ R0, R3, R42.reuse ;  /* 0x0000002a03007221 */ /* 0x100fe20000010000 */
[----:B------:R-:W-:Y:S02]  /*5cc0*/  HADD2.F32 R3, -RZ, R8.H1_H1 ;  /* 0x30000008ff037230 */ /* 0x000fe40000004100 */
[----:B------:R-:W-:Y:S01]  /*5cd0*/  FADD.FTZ R7, R7, R42 ;  /* 0x0000002a07077221 */ /* 0x000fe20000010000 */
[----:B------:R-:W-:-:S02]  /*5ce0*/  HADD2.F32 R11, -RZ, R11.H1_H1 ;  /* 0x3000000bff0b7230 */ /* 0x000fc40000004100 */
[--C-:B------:R-:W-:Y:S01]  /*5cf0*/  FADD.FTZ R8, R5, R42.reuse ;  /* 0x0000002a05087221 */ /* 0x100fe20000010000 */
[----:B------:R-:W-:Y:S01]  /*5d00*/  BAR.SYNC.DEFER_BLOCKING 0x0 ;  /* 0x0000000000007b1d */ /* 0x000fe20000010000 */
[----:B------:R-:W-:Y:S01]  /*5d10*/  FSETP.GTU.FTZ.AND P6, PT, R0, 20, PT ;  /* 0x41a000000000780b */ /* 0x000fe20003fdc000 */
[--C-:B------:R-:W-:Y:S01]  /*5d20*/  FADD.FTZ R2, R3, R42.reuse ;  /* 0x0000002a03027221 */ /* 0x100fe20000010000 */
[--C-:B------:R-:W-:Y:S01]  /*5d30*/  HADD2.F32 R3, -RZ, R9.reuse.H0_H0 ;  /* 0x20000009ff037230 */ /* 0x100fe20000004100 */
[----:B------:R-:W-:Y:S01]  /*5d40*/  FSETP.GTU.FTZ.AND P5, PT, R7, 20, PT ;  /* 0x41a000000700780b */ /* 0x000fe20003fbc000 */
[----:B------:R-:W-:Y:S01]  /*5d50*/  HADD2.F32 R9, -RZ, R9.H1_H1 ;  /* 0x30000009ff097230 */ /* 0x000fe20000004100 */
[----:B------:R-:W-:Y:S01]  /*5d60*/  FSETP.GTU.FTZ.AND P3, PT, R8, 20, PT ;  /* 0x41a000000800780b */ /* 0x000fe20003f7c000 */
[----:B------:R-:W-:Y:S01]  /*5d70*/  HADD2.F32 R5, -RZ, R10.H1_H1 ;  /* 0x3000000aff057230 */ /* 0x000fe20000004100 */
[----:B------:R-:W-:Y:S01]  /*5d80*/  FSETP.GTU.FTZ.AND P0, PT, R2, 20, PT ;  /* 0x41a000000200780b */ /* 0x000fe20003f1c000 */
[--C-:B------:R-:W-:Y:S01]  /*5d90*/  FADD.FTZ R4, R3, R42.reuse ;  /* 0x0000002a03047221 */ /* 0x100fe20000010000 */
[--C-:B------:R-:W-:Y:S01]  /*5da0*/  FADD.FTZ R9, R9, R42.reuse ;  /* 0x0000002a09097221 */ /* 0x100fe20000010000 */
[--C-:B------:R-:W-:Y:S01]  /*5db0*/  FADD.FTZ R11, R11, R42.reuse ;  /* 0x0000002a0b0b7221 */ /* 0x100fe20000010000 */
[----:B------:R-:W-:-:S02]  /*5dc0*/  FADD.FTZ R5, R5, R42 ;  /* 0x0000002a05057221 */ /* 0x000fc40000010000 */
[----:B------:R-:W-:Y:S01]  /*5dd0*/  @!P6 FMUL.FTZ R0, R0, -1.4426950216293334961 ;  /* 0xbfb8aa3b0000e820 */ /* 0x000fe20000410000 */
[----:B------:R-:W-:Y:S02]  /*5de0*/  FSETP.GTU.FTZ.AND P1, PT, R4, 20, PT ;  /* 0x41a000000400780b */ /* 0x000fe40003f3c000 */
[----:B------:R-:W-:Y:S02]  /*5df0*/  FSETP.GTU.FTZ.AND P2, PT, R9, 20, PT ;  /* 0x41a000000900780b */ /* 0x000fe40003f5c000 */
[----:B------:R-:W-:Y:S01]  /*5e00*/  FSETP.GTU.FTZ.AND P4, PT, R5, 20, PT ;  /* 0x41a000000500780b */ /* 0x000fe20003f9c000 */
[----:B------:R-:W0:Y:S01]  /*5e10*/  @!P6 MUFU.EX2 R0, R0 ;  /* 0x000000000000e308 */ /* 0x000e220000000800 */
[----:B------:R-:W-:-:S07]  /*5e20*/  @!P0 FMUL.FTZ R3, R2, -1.4426950216293334961 ;  /* 0xbfb8aa3b02038820 */ /* 0x000fce0000410000 */
[----:B------:R-:W1:Y:S04]  /*5e30*/  @!P0 MUFU.EX2 R3, R3 ;  /* 0x0000000300038308 */ /* 0x000e680000000800 */
[----:B------:R-:W-:-:S04]  /*5e40*/  @!P4 FMUL.FTZ R5, R5, -1.4426950216293334961 ;  /* 0xbfb8aa3b0505c820 */ /* 0x000fc80000410000 */
[----:B------:R2:W4:Y:S01]  /*5e50*/  @!P4 MUFU.EX2 R18, R5 ;  /* 0x000000050012c308 */ /* 0x0005220000000800 */
[----:B0-----:R-:W-:Y:S01]  /*5e60*/  @!P6 FADD.FTZ R2, R0, 1 ;  /* 0x3f8000000002e421 */ /* 0x001fe20000010000 */
[----:B------:R-:W-:Y:S01]  /*5e70*/  @!P1 FMUL.FTZ R0, R4, -1.4426950216293334961 ;  /* 0xbfb8aa3b04009820 */ /* 0x000fe20000410000 */
[----:B------:R-:W-:Y:S01]  /*5e80*/  @!P2 FMUL.FTZ R4, R9, -1.4426950216293334961 ;  /* 0xbfb8aa3b0904a820 */ /* 0x000fe20000410000 */
[----:B------:R-:W-:Y:S01]  /*5e90*/  @!P5 FMUL.FTZ R9, R7, -1.4426950216293334961 ;  /* 0xbfb8aa3b0709d820 */ /* 0x000fe20000410000 */
[----:B------:R-:W-:-:S03]  /*5ea0*/  F2FP.F16.F32.PACK_AB R7, R84, R85 ;  /* 0x000000555407723e */ /* 0x000fc600000000ff */
[----:B------:R0:W3:Y:S01]  /*5eb0*/  @!P6 MUFU.RCP R6, R2 ;  /* 0x000000020006e308 */ /* 0x0000e20000001000 */
[----:B--2---:R-:W-:Y:S01]  /*5ec0*/  F2FP.F16.F32.PACK_AB R5, R76, R77 ;  /* 0x0000004d4c05723e */ /* 0x004fe200000000ff */
[----:B-1----:R-:W-:-:S06]  /*5ed0*/  @!P0 FADD.FTZ R3, R3, 1 ;  /* 0x3f80000003038421 */ /* 0x002fcc0000010000 */
[----:B------:R-:W1:Y:S01]  /*5ee0*/  @!P2 MUFU.EX2 R4, R4 ;  /* 0x000000040004a308 */ /* 0x000e620000000800 */
[----:B0-----:R-:W-:Y:S01]  /*5ef0*/  @!P3 FMUL.FTZ R2, R8, -1.4426950216293334961 ;  /* 0xbfb8aa3b0802b820 */ /* 0x001fe20000410000 */
[----:B----4-:R-:W-:-:S06]  /*5f00*/  @!P4 FADD.FTZ R18, R18, 1 ;  /* 0x3f8000001212c421 */ /* 0x010fcc0000010000 */
[----:B------:R-:W0:Y:S01]  /*5f10*/  @!P1 MUFU.EX2 R0, R0 ;  /* 0x0000000000009308 */ /* 0x000e220000000800 */
[----:B---3--:R-:W-:Y:S01]  /*5f20*/  @!P6 FMUL.FTZ R71, R71, R6 ;  /* 0x000000064747e220 */ /* 0x008fe20000410000 */
[----:B------:R-:W-:Y:S02]  /*5f30*/  FSETP.GTU.FTZ.AND P6, PT, R11, 20, PT ;  /* 0x41a000000b00780b */ /* 0x000fe40003fdc000 */
[----:B------:R-:W-:-:S04]  /*5f40*/  F2FP.F16.F32.PACK_AB R6, R82, R83 ;  /* 0x000000535206723e */ /* 0x000fc800000000ff */
[----:B------:R1:W2:Y:S07]  /*5f50*/  @!P3 MUFU.EX2 R8, R2 ;  /* 0x000000020008b308 */ /* 0x0002ae0000000800 */
[----:B------:R-:W-:Y:S01]  /*5f60*/  @!P6 FMUL.FTZ R10, R11, -1.4426950216293334961 ;  /* 0xbfb8aa3b0b0ae820 */ /* 0x000fe20000410000 */
[----:B------:R-:W3:Y:S01]  /*5f70*/  @!P5 MUFU.EX2 R9, R9 ;  /* 0x000000090009d308 */ /* 0x000ee20000000800 */
[----:B-1----:R-:W-:Y:S01]  /*5f80*/  @!P2 FADD.FTZ R2, R4, 1 ;  /* 0x3f8000000402a421 */ /* 0x002fe20000010000 */
[----:B------:R-:W-:Y:S01]  /*5f90*/  F2FP.F16.F32.PACK_AB R4, R74, R75 ;  /* 0x0000004b4a04723e */ /* 0x000fe200000000ff */
[----:B0-----:R-:W-:-:S04]  /*5fa0*/  @!P1 FADD.FTZ R0, R0, 1 ;  /* 0x3f80000000009421 */ /* 0x001fc80000010000 */
[----:B------:R5:W-:Y:S01]  /*5fb0*/  STS.128 [R29], R4 ;  /* 0x000000041d007388 */ /* 0x000be20000000c00 */
[----:B------:R3:W0:Y:S01]  /*5fc0*/  @!P1 MUFU.RCP R20, R0 ;  /* 0x0000000000149308 */ /* 0x0006220000001000 */
[----:B--2---:R-:W-:-:S07]  /*5fd0*/  @!P3 FADD.FTZ R13, R8, 1 ;  /* 0x3f800000080db421 */ /* 0x004fce0000010000 */
[----:B------:R1:W2:Y:S01]  /*5fe0*/  @!P6 MUFU.EX2 R19, R10 ;  /* 0x0000000a0013e308 */ /* 0x0002a20000000800 */
[----:B---3--:R-:W-:Y:S01]  /*5ff0*/  @!P5 FADD.FTZ R0, R9, 1 ;  /* 0x3f8000000900d421 */ /* 0x008fe20000010000 */
[----:B------:R-:W-:-:S06]  /*6000*/  NOP ;  /* 0x0000000000007918 */ /* 0x000fcc0000000000 */
[----:B------:R3:W4:Y:S01]  /*6010*/  @!P3 MUFU.RCP R25, R13 ;  /* 0x0000000d0019b308 */ /* 0x0007220000001000 */
[----:B-1----:R-:W1:Y:S01]  /*6020*/  LDS.128 R8, [R29] ;  /* 0x000000001d087984 */ /* 0x002e620000000c00 */
[----:B0-----:R-:W-:Y:S01]  /*6030*/  @!P1 FMUL.FTZ R69, R69, R20 ;  /* 0x0000001445459220 */ /* 0x001fe20000410000 */
[----:B------:R-:W-:-:S04]  /*6040*/  IADD3 R32, P1, PT, R32, -0x200, RZ ;  /* 0xfffffe0020207810 */ /* 0x000fc80007f3e0ff */
[----:B------:R-:W-:Y:S01]  /*6050*/  IADD3.X R33, PT, PT, R33, -0x1, RZ, P1, !PT ;  /* 0xffffffff21217810 */ /* 0x000fe20000ffe4ff */
[----:B------:R-:W0:Y:S01]  /*6060*/  @!P0 MUFU.RCP R21, R3 ;  /* 0x0000000300158308 */ /* 0x000e220000001000 */
[----:B---3--:R-:W-:Y:S01]  /*6070*/  MOV R13, RZ ;  /* 0x000000ff000d7202 */ /* 0x008fe20000000f00 */
[----:B--2---:R-:W-:-:S06]  /*6080*/  @!P6 FADD.FTZ R19, R19, 1 ;  /* 0x3f8000001313e421 */ /* 0x004fcc0000010000 */
[----:B------:R2:W3:Y:S01]  /*6090*/  @!P2 MUFU.RCP R23, R2 ;  /* 0x000000020017a308 */ /* 0x0004e20000001000 */
[----:B----4-:R-:W-:Y:S01]  /*60a0*/  @!P3 FMUL.FTZ R72, R72, R25 ;  /* 0x000000194848b220 */ /* 0x010fe20000410000 */
[----:B------:R-:W-:Y:S01]  /*60b0*/  IADD3 R34, P3, PT, R34, -0x200, RZ ;  /* 0xfffffe0022227810 */ /* 0x000fe20007f7e0ff */
[----:B------:R-:W4:Y:S03]  /*60c0*/  LDC.64 R24, c[0x0][0x560] ;  /* 0x00015800ff187b82 */ /* 0x000f260000000a00 */
[----:B------:R-:W-:Y:S02]  /*60d0*/  IADD3.X R35, PT, PT, R35, -0x1, RZ, P3, !PT ;  /* 0xffffffff23237810 */ /* 0x000fe40001ffe4ff */
[----:B------:R5:W1:Y:S01]  /*60e0*/  @!P5 MUFU.RCP R27, R0 ;  /* 0x00000000001bd308 */ /* 0x000a620000001000 */
[----:B--2---:R-:W-:-:S04]  /*60f0*/  IMAD.WIDE.U32 R2, R50, UR18, R12 ;  /* 0x0000001232027c25 */ /* 0x004fc8000f8e000c */
[----:B0-----:R-:W-:Y:S01]  /*6100*/  @!P0 FMUL.FTZ R68, R68, R21 ;  /* 0x0000001544448220 */ /* 0x001fe20000410000 */
[----:B------:R-:W-:-:S04]  /*6110*/  IMAD R3, R51, UR18, R3 ;  /* 0x0000001233037c24 */ /* 0x000fc8000f8e0203 */
[----:B------:R-:W-:Y:S01]  /*6120*/  F2FP.F16.F32.PACK_AB R20, R68, R71 ;  /* 0x000000474414723e */ /* 0x000fe200000000ff */
[----:B------:R-:W0:Y:S01]  /*6130*/  @!P6 MUFU.RCP R22, R19 ;  /* 0x000000130016e308 */ /* 0x000e220000001000 */
[----:B------:R-:W-:-:S04]  /*6140*/  IMAD.WIDE.U32 R2, R49, UR6, R2 ;  /* 0x0000000631027c25 */ /* 0x000fc8000f8e0002 */
[----:B---3--:R-:W-:Y:S01]  /*6150*/  @!P2 FMUL.FTZ R66, R66, R23 ;  /* 0x000000174242a220 */ /* 0x008fe20000410000 */
[----:B------:R-:W-:Y:S01]  /*6160*/  FADD.FTZ R71, R71, R40 ;  /* 0x0000002847477221 */ /* 0x000fe20000010000 */
[----:B------:R-:W-:Y:S01]  /*6170*/  IADD3 R36, P2, PT, R36, -0x200, RZ ;  /* 0xfffffe0024247810 */ /* 0x000fe20007f5e0ff */
[----:B-----5:R-:W-:Y:S01]  /*6180*/  IMAD R0, R49, UR7, R3 ;  /* 0x0000000731007c24 */ /* 0x020fe2000f8e0203 */
[----:B------:R-:W-:Y:S01]  /*6190*/  LEA R4, P0, R2, R52, 0x1 ;  /* 0x0000003402047211 */ /* 0x000fe200078008ff */
[----:B------:R-:W2:Y:S01]  /*61a0*/  LDCU.64 UR6, c[0x0][0x520] ;  /* 0x0000a400ff0677ac */ /* 0x000ea20008000a00 */
[----:B------:R-:W3:Y:S01]  /*61b0*/  @!P4 MUFU.RCP R18, R18 ;  /* 0x000000120012c308 */ /* 0x000ee20000001000 */
[----:B-1----:R-:W-:Y:S01]  /*61c0*/  @!P5 FMUL.FTZ R70, R70, R27 ;  /* 0x0000001b4646d220 */ /* 0x002fe20000410000 */
[----:B------:R-:W-:Y:S01]  /*61d0*/  LEA.HI.X R5, R2, R53, R0, 0x1, P0 ;  /* 0x0000003502057211 */ /* 0x000fe200000f0c00 */
[----:B------:R-:W-:Y:S01]  /*61e0*/  FADD.FTZ R68, R71, R68 ;  /* 0x0000004447447221 */ /* 0x000fe20000010000 */
[----:B------:R-:W-:-:S02]  /*61f0*/  F2FP.F16.F32.PACK_AB R21, R66, R69 ;  /* 0x000000454215723e */ /* 0x000fc400000000ff */
[----:B------:R-:W-:Y:S01]  /*6200*/  IADD3.X R37, PT, PT, R37, -0x1, RZ, P2, !PT ;  /* 0xffffffff25257810 */ /* 0x000fe200017fe4ff */
[----:B------:R-:W-:-:S04]  /*6210*/  IMAD.WIDE.U32 R2, R38, 0x10, R4 ;  /* 0x0000001026027825 */ /* 0x000fc800078e0004 */
[----:B------:R-:W-:Y:S01]  /*6220*/  FADD.FTZ R69, R68, R69 ;  /* 0x0000004544457221 */ /* 0x000fe20000010000 */
[----:B0-----:R-:W-:Y:S01]  /*6230*/  @!P6 FMUL.FTZ R65, R65, R22 ;  /* 0x000000164141e220 */ /* 0x001fe20000410000 */
[----:B------:R4:W-:Y:S02]  /*6240*/  STG.E.128 desc[UR16][R2.64], R8 ;  /* 0x0000000802007986 */ /* 0x0009e4000c101d10 */
[----:B------:R-:W-:Y:S02]  /*6250*/  FADD.FTZ R69, R69, R66 ;  /* 0x0000004245457221 */ /* 0x000fe40000010000 */
[----:B------:R-:W-:Y:S01]  /*6260*/  F2FP.F16.F32.PACK_AB R23, R65, R70 ;  /* 0x000000464117723e */ /* 0x000fe200000000ff */
[----:B---3--:R-:W-:Y:S02]  /*6270*/  @!P4 FMUL.FTZ R73, R73, R18 ;  /* 0x000000124949c220 */ /* 0x008fe40000410000 */
[----:B------:R-:W0:Y:S03]  /*6280*/  LDC.64 R18, c[0x0][0x518] ;  /* 0x00014600ff127b82 */ /* 0x000e260000000a00 */
[----:B------:R-:W-:-:S05]  /*6290*/  F2FP.F16.F32.PACK_AB R22, R73, R72 ;  /* 0x000000484916723e */ /* 0x000fca00000000ff */
[----:B------:R-:W-:Y:S01]  /*62a0*/  BAR.SYNC.DEFER_BLOCKING 0x0 ;  /* 0x0000000000007b1d */ /* 0x000fe20000010000 */
[----:B------:R-:W-:-:S04]  /*62b0*/  FADD.FTZ R72, R69, R72 ;  /* 0x0000004845487221 */ /* 0x000fc80000010000 */
[----:B------:R-:W-:-:S04]  /*62c0*/  FADD.FTZ R73, R72, R73 ;  /* 0x0000004948497221 */ /* 0x000fc80000010000 */
[----:B------:R-:W-:-:S04]  /*62d0*/  FADD.FTZ R40, R73, R70 ;  /* 0x0000004649287221 */ /* 0x000fc80000010000 */
[----:B------:R-:W-:Y:S01]  /*62e0*/  FADD.FTZ R40, R40, R65 ;  /* 0x0000004128287221 */ /* 0x000fe20000010000 */
[----:B0-----:R-:W-:Y:S01]  /*62f0*/  IMAD.WIDE.U32 R12, R18, UR18, R12 ;  /* 0x00000012120c7c25 */ /* 0x001fe2000f8e000c */
[----:B------:R-:W-:Y:S01]  /*6300*/  STS.128 [R29], R20 ;  /* 0x000000141d007388 */ /* 0x000fe20000000c00 */
[----:B------:R-:W-:-:S03]  /*6310*/  NOP ;  /* 0x0000000000007918 */ /* 0x000fc60000000000 */
[----:B------:R-:W0:Y:S01]  /*6320*/  LDS.128 R4, [R29] ;  /* 0x000000001d047984 */ /* 0x000e220000000c00 */
[----:B------:R-:W-:Y:S02]  /*6330*/  IMAD R13, R19, UR18, R13 ;  /* 0x00000012130d7c24 */ /* 0x000fe4000f8e020d */
[----:B--2---:R-:W-:-:S04]  /*6340*/  IMAD.WIDE.U32 R12, R49, UR6, R12 ;  /* 0x00000006310c7c25 */ /* 0x004fc8000f8e000c */
[----:B------:R-:W-:Y:S01]  /*6350*/  IMAD R0, R49, UR7, R13 ;  /* 0x0000000731007c24 */ /* 0x000fe2000f8e020d */
[----:B----4-:R-:W-:-:S04]  /*6360*/  LEA R2, P0, R12, R24, 0x1 ;  /* 0x000000180c027211 */ /* 0x010fc800078008ff */
[----:B------:R-:W-:Y:S02]  /*6370*/  LEA.HI.X R3, R12, R25, R0, 0x1, P0 ;  /* 0x000000190c037211 */ /* 0x000fe400000f0c00 */
[----:B------:R-:W-:Y:S02]  /*6380*/  ISETP.GT.AND P0, PT, R31, 0x1, PT ;  /* 0x000000011f00780c */ /* 0x000fe40003f04270 */
[----:B------:R-:W-:Y:S01]  /*6390*/  MOV R31, R28 ;  /* 0x0000001c001f7202 */ /* 0x000fe20000000f00 */
[----:B------:R-:W-:-:S05]  /*63a0*/  IMAD.WIDE.U32 R2, R38, 0x10, R2 ;  /* 0x0000001026027825 */ /* 0x000fca00078e0002 */
[----:B0-----:R0:W-:Y:S05]  /*63b0*/  STG.E.128 desc[UR16][R2.64], R4 ;  /* 0x0000000402007986 */ /* 0x0011ea000c101d10 */
[----:B------:R-:W-:Y:S05]  /*63c0*/  @P0 BRA `(.L_x_16445) ;  /* 0xffffffa000980947 */ /* 0x000fea000383ffff */
.L_x_16408:
        /* <DEDUP_REMOVED lines=34> */
.L_x_16447:
[----:B------:R-:W-:Y:S05]  /*65f0*/  BSYNC.RECONVERGENT B0 ;  /* 0x0000000000007941 */ /* 0x000fea0003800200 */
.L_x_16446:
        /* <DEDUP_REMOVED lines=26> */
.L_x_16449:
[----:B------:R-:W-:Y:S05]  /*67a0*/  BSYNC.RECONVERGENT B0 ;  /* 0x0000000000007941 */ /* 0x000fea0003800200 */
.L_x_16448:
        /* <DEDUP_REMOVED lines=22> */
.L_x_16451:
        /* <DEDUP_REMOVED lines=60> */
.L_x_16450:
[----:B------:R-:W-:Y:S05]  /*6cd0*/  EXIT ;  /* 0x000000000000794d */ /* 0x000fea0003800000 */
.L_x_16452:
        /* <DEDUP_REMOVED lines=10> */
.L_x_18778:


//--------------------- .text._Z25selective_scan_bwd_kernelI32Selective_Scan_bwd_kernel_traitsILi32ELi8ELb1ELb0ELb1ELb0ELb0EN3c104HalfENS1_7complexIfEEEEv12SSMParamsBwd --------------------------
	.section	.text._Z25selective_scan_bwd_kernelI32Selective_Scan_bwd_kernel_traitsILi32ELi8ELb1ELb0ELb1ELb0ELb0EN3c104HalfENS1_7complexIfEEEEv12SSMParamsBwd,"ax",@progbits
	.align	128
        .global         _Z25selective_scan_bwd_kernelI32Selective_Scan_bwd_kernel_traitsILi32ELi8ELb1ELb0ELb1ELb0ELb0EN3c104HalfENS1_7complexIfEEEEv12SSMParamsBwd
        .type           _Z25selective_scan_bwd_kernelI32Selective_Scan_bwd_kernel_traitsILi32ELi8ELb1ELb0ELb1ELb0ELb0EN3c104HalfENS1_7complexIfEEEEv12SSMParamsBwd,@function
        .size           _Z25selective_scan_bwd_kernelI32Selective_Scan_bwd_kernel_traitsILi32ELi8ELb1ELb0ELb1ELb0ELb0EN3c104HalfENS1_7complexIfEEEEv12SSMParamsBwd,(.L_x_18779 - _Z25selective_scan_bwd_kernelI32Selective_Scan_bwd_kernel_traitsILi32ELi8ELb1ELb0ELb1ELb0ELb0EN3c104HalfENS1_7complexIfEEEEv12SSMParamsBwd)
        .other          _Z25selective_scan_bwd_kernelI32Selective_Scan_bwd_kernel_traitsILi32ELi8ELb1ELb0ELb1ELb0ELb0EN3c104HalfENS1_7complexIfEEEEv12SSMParamsBwd,@"STO_CUDA_ENTRY STV_DEFAULT"
_Z25selective_scan_bwd_kernelI32Selective_Scan_bwd_kernel_traitsILi32ELi8ELb1ELb0ELb1ELb0ELb0EN3c104HalfENS1_7complexIfEEEEv12SSMParamsBwd:
.text._Z25selective_scan_bwd_kernelI32Selective_Scan_bwd_kernel_traitsILi32ELi8ELb1ELb0ELb1ELb0ELb0EN3c104HalfENS1_7complexIfEEEEv12SSMParamsBwd:
        /* <DEDUP_REMOVED lines=32> */
[----:B------:R-:W3:Y:S01]  /*0200*/  LDC R29, c[0x0][0x394] ;  /* 0x0000e500ff1d7b82 */ /* 0x000ee20000000800 */
[----:B----4-:R-:W-:-:S05]  /*0210*/  IADD3 R10, PT, PT, RZ, -R7, RZ ;  /* 0x80000007ff0a7210 */ /* 0x010fca0007ffe0ff */
[----:B------:R-:W-:Y:S01]  /*0220*/  IMAD R3, R10, R9, RZ ;  /* 0x000000090a037224 */ /* 0x000fe200078e02ff */
[----:B------:R-:W-:Y:S01]  /*0230*/  IABS R2, R89 ;  /* 0x0000005900027213 */ /* 0x000fe20000000000 */
[----:B------:R-:W4:Y:S02]  /*0240*/  LDC.64 R26, c[0x0][0x540] ;  /* 0x00015000ff1a7b82 */ /* 0x000f240000000a00 */
[----:B------:R-:W-:-:S06]  /*0250*/  IMAD.HI.U32 R7, R7, R3, R6 ;  /* 0x0000000307077227 */ /* 0x000fcc00078e0006 */
[----:B------:R-:W-:Y:S01]  /*0260*/  IMAD.HI.U32 R7, R7, R2, RZ ;  /* 0x0000000207077227 */ /* 0x000fe200078e00ff */
[----:B------:R-:W4:Y:S04]  /*0270*/  LDC.64 R70, c[0x0][0x4a0] ;  /* 0x00012800ff467b82 */ /* 0x000f280000000a00 */
[----:B------:R-:W-:-:S04]  /*0280*/  IADD3 R0, PT, PT, -R7, RZ, RZ ;  /* 0x000000ff07007210 */ /* 0x000fc80007ffe1ff */
[----:B------:R-:W4:Y:S01]  /*0290*/  LDC.64 R30, c[0x0][0x528] ;  /* 0x00014a00ff1e7b82 */ /* 0x000f220000000a00 */
[----:B------:R-:W-:-:S05]  /*02a0*/  IMAD R0, R9, R0, R2 ;  /* 0x0000000009007224 */ /* 0x000fca00078e0202 */
[----:B------:R-:W-:Y:S02]  /*02b0*/  ISETP.GT.U32.AND P1, PT, R9, R0, PT ;  /* 0x000000000900720c */ /* 0x000fe40003f24070 */
[----:B------:R-:W4:Y:S08]  /*02c0*/  LDC.64 R32, c[0x0][0x450] ;  /* 0x00011400ff207b82 */ /* 0x000f300000000a00 */
[----:B------:R-:W4:Y:S03]  /*02d0*/  LDC.64 R80, c[0x0][0x4a8] ;  /* 0x00012a00ff507b82 */ /* 0x000f260000000a00 */
[----:B------:R-:W-:-:S04]  /*02e0*/  @!P1 IADD3 R0, PT, PT, R0, -R9, RZ ;  /* 0x8000000900009210 */ /* 0x000fc80007ffe0ff */
[----:B------:R-:W-:Y:S02]  /*02f0*/  ISETP.GE.U32.AND P0, PT, R0, R9, PT ;  /* 0x000000090000720c */ /* 0x000fe40003f06070 */
[----:B------:R-:W-:Y:S02]  /*0300*/  LOP3.LUT R0, R89, R8, RZ, 0x3c, !PT ;  /* 0x0000000859007212 */ /* 0x000fe400078e3cff */
[----:B------:R-:W-:Y:S02]  /*0310*/  @!P1 IADD3 R7, PT, PT, R7, 0x1, RZ ;  /* 0x0000000107079810 */ /* 0x000fe40007ffe0ff */
[----:B------:R-:W-:Y:S02]  /*0320*/  ISETP.GE.AND P2, PT, R0, RZ, PT ;  /* 0x000000ff0000720c */ /* 0x000fe40003f46270 */
[----:B------:R-:W-:-:S05]  /*0330*/  ISETP.NE.AND P1, PT, R8, RZ, PT ;  /* 0x000000ff0800720c */ /* 0x000fca0003f25270 */
[----:B------:R-:W-:Y:S02]  /*0340*/  @P0 IADD3 R7, PT, PT, R7, 0x1, RZ ;  /* 0x0000000107070810 */ /* 0x000fe40007ffe0ff */
[----:B0-----:R-:W-:Y:S02]  /*0350*/  ISETP.NE.U32.AND P0, PT, R16, RZ, PT ;  /* 0x000000ff1000720c */ /* 0x001fe40003f05070 */
[----:B------:R-:W-:Y:S01]  /*0360*/  MOV R11, R7 ;  /* 0x00000007000b7202 */ /* 0x000fe20000000f00 */
[----:B------:R-:W-:Y:S01]  /*0370*/  UIMAD.WIDE.U32 UR6, UR18, UR12, URZ ;  /* 0x0000000c120672a5 */ /* 0x000fe2000f8e00ff */
[----:B------:R-:W-:Y:S02]  /*0380*/  ISETP.NE.AND.EX P0, PT, R17, RZ, PT, P0 ;  /* 0x000000ff1100720c */ /* 0x000fe40003f05300 */
[----:B------:R-:W-:Y:S02]  /*0390*/  @!P2 IADD3 R11, PT, PT, -R11, RZ, RZ ;  /* 0x000000ff0b0ba210 */ /* 0x000fe40007ffe1ff */
[----:B------:R-:W-:Y:S01]  /*03a0*/  @!P1 LOP3.LUT R11, RZ, R8, RZ, 0x33, !PT ;  /* 0x00000008ff0b9212 */ /* 0x000fe200078e33ff */
[----:B------:R-:W-:-:S03]  /*03b0*/  UIMAD.WIDE.U32 UR4, UR18, UR8, URZ ;  /* 0x00000008120472a5 */ /* 0x000fc6000f8e00ff */
[----:B------:R-:W-:Y:S02]  /*03c0*/  SHF.R.S32.HI R15, RZ, 0x1f, R11 ;  /* 0x0000001fff0f7819 */ /* 0x000fe4000001140b */
[----:B--2---:R-:W-:Y:S02]  /*03d0*/  MOV R4, UR6 ;  /* 0x0000000600047c02 */ /* 0x004fe40008000f00 */
[----:B------:R-:W-:Y:S01]  /*03e0*/  MOV R2, UR4 ;  /* 0x0000000400027c02 */ /* 0x000fe20008000f00 */
[----:B------:R-:W-:Y:S01]  /*03f0*/  IMAD R0, R15, R12, RZ ;  /* 0x0000000c0f007224 */ /* 0x000fe200078e02ff */
[----:B------:R-:W-:Y:S02]  /*0400*/  UIMAD UR4, UR18, UR13, UR7 ;  /* 0x0000000d120472a4 */ /* 0x000fe4000f8e0207 */
[----:B------:R-:W-:Y:S01]  /*0410*/  MOV R5, UR7 ;  /* 0x0000000700057c02 */ /* 0x000fe20008000f00 */
[----:B------:R-:W0:Y:S01]  /*0420*/  LDCU.64 UR6, c[0x0][0x498] ;  /* 0x00009300ff0677ac */ /* 0x000e220008000a00 */
[----:B------:R-:W-:Y:S01]  /*0430*/  IMAD R13, R11, R13, R0 ;  /* 0x0000000d0b0d7224 */ /* 0x000fe200078e0200 */
[----:B------:R-:W2:Y:S01]  /*0440*/  @P0 LDC R10, c[0x0][0x384] ;  /* 0x0000e100ff0a0b82 */ /* 0x000ea20000000800 */
[----:B-1----:R-:W-:Y:S01]  /*0450*/  SHF.R.U32.HI R0, RZ, 0x1, R25 ;  /* 0x00000001ff007819 */ /* 0x002fe20000011619 */
[----:B------:R-:W-:-:S02]  /*0460*/  UIMAD UR8, UR18, UR9, UR5 ;  /* 0x00000009120872a4 */ /* 0x000fc4000f8e0205 */
[----:B------:R-:W-:Y:S01]  /*0470*/  MOV R3, UR5 ;  /* 0x0000000500037c02 */ /* 0x000fe20008000f00 */
[----:B------:R-:W-:Y:S01]  /*0480*/  IMAD.WIDE.U32 R8, R11, R12, RZ ;  /* 0x0000000c0b087225 */ /* 0x000fe200078e00ff */
[----:B------:R-:W-:-:S03]  /*0490*/  MOV R5, UR4 ;  /* 0x0000000400057c02 */ /* 0x000fc60008000f00 */
[----:B------:R-:W-:Y:S01]  /*04a0*/  IMAD R85, R0, UR18, RZ ;  /* 0x0000001200557c24 */ /* 0x000fe2000f8e02ff */
[----:B------:R-:W-:Y:S01]  /*04b0*/  MOV R3, UR8 ;  /* 0x0000000800037c02 */ /* 0x000fe20008000f00 */
[----:B------:R-:W-:Y:S02]  /*04c0*/  IMAD R0, R15, R22, RZ ;  /* 0x000000160f007224 */ /* 0x000fe400078e02ff */
[----:B------:R-:W1:Y:S01]  /*04d0*/  @P0 LDC R15, c[0x0][0x38c] ;  /* 0x0000e300ff0f0b82 */ /* 0x000e620000000800 */
[----:B------:R-:W-:Y:S01]  /*04e0*/  IMAD.WIDE.U32 R6, R20, UR18, RZ ;  /* 0x0000001214067c25 */ /* 0x000fe2000f8e00ff */
[----:B------:R-:W-:Y:S02]  /*04f0*/  IADD3 R9, PT, PT, R9, R13, RZ ;  /* 0x0000000d09097210 */ /* 0x000fe40007ffe0ff */
[----:B---3--:R-:W-:Y:S01]  /*0500*/  LEA R13, R29, 0xffffff00, 0x8 ;  /* 0xffffff001d0d7811 */ /* 0x008fe200078e40ff */
[----:B------:R-:W-:-:S04]  /*0510*/  IMAD.WIDE.U32 R2, R89, UR10, R2 ;  /* 0x0000000a59027c25 */ /* 0x000fc8000f8e0002 */
[----:B------:R-:W-:-:S04]  /*0520*/  IMAD.WIDE.U32 R4, R89, UR14, R4 ;  /* 0x0000000e59047c25 */ /* 0x000fc8000f8e0004 */
[----:B------:R-:W-:Y:S02]  /*0530*/  IMAD R7, R21, UR18, R7 ;  /* 0x0000001215077c24 */ /* 0x000fe4000f8e0207 */
[----:B------:R-:W3:Y:S01]  /*0540*/  LDC.64 R20, c[0x0][0x460] ;  /* 0x00011800ff147b82 */ /* 0x000ee20000000a00 */
[C---:B------:R-:W-:Y:S01]  /*0550*/  IMAD R19, R89.reuse, UR11, R3 ;  /* 0x0000000b59137c24 */ /* 0x040fe2000f8e0203 */
[----:B------:R-:W-:Y:S01]  /*0560*/  SHF.R.U64 R3, R24, 0x1, R25 ;  /* 0x0000000118037819 */ /* 0x000fe20000001219 */
[----:B------:R-:W-:Y:S01]  /*0570*/  IMAD R17, R89, UR15, R5 ;  /* 0x0000000f59117c24 */ /* 0x000fe2000f8e0205 */
[----:B------:R-:W-:Y:S01]  /*0580*/  IADD3 R73, P3, PT, R13, R4, RZ ;  /* 0x000000040d497210 */ /* 0x000fe20007f7e0ff */
[C---:B------:R-:W-:Y:S01]  /*0590*/  IMAD.WIDE.U32 R6, R11.reuse, R22, R6 ;  /* 0x000000160b067225 */ /* 0x040fe200078e0006 */
[----:B0-----:R-:W-:Y:S02]  /*05a0*/  UIMAD.WIDE.U32 UR4, UR18, UR6, URZ ;  /* 0x00000006120472a5 */ /* 0x001fe4000f8e00ff */
[----:B------:R-:W0:Y:S01]  /*05b0*/  @P0 LDC.64 R4, c[0x0][0x480] ;  /* 0x00012000ff040b82 */ /* 0x000e220000000a00 */
[----:B------:R-:W-:Y:S01]  /*05c0*/  IMAD R11, R11, R23, R0 ;  /* 0x000000170b0b7224 */ /* 0x000fe200078e0200 */
[----:B------:R-:W-:-:S02]  /*05d0*/  UIMAD UR5, UR18, UR7, UR5 ;  /* 0x00000007120572a4 */ /* 0x000fc4000f8e0205 */
[----:B------:R-:W-:Y:S01]  /*05e0*/  IMAD.WIDE.U32 R8, R3, UR18, R8 ;  /* 0x0000001203087c25 */ /* 0x000fe2000f8e0008 */
[----:B------:R-:W3:Y:S03]  /*05f0*/  LDCU.64 UR6, c[0x0][0x4c8] ;  /* 0x00009900ff0677ac */ /* 0x000ee60008000a00 */
[----:B------:R-:W0:Y:S01]  /*0600*/  LDC.64 R22, c[0x0][0x468] ;  /* 0x00011a00ff167b82 */ /* 0x000e220000000a00 */
[----:B--2---:R-:W-:Y:S01]  /*0610*/  @P0 IMAD R0, R10, UR18, R89 ;  /* 0x000000120a000c24 */ /* 0x004fe2000f8e0259 */
[----:B------:R-:W-:Y:S02]  /*0620*/  IADD3 R85, PT, PT, R9, R85, RZ ;  /* 0x0000005509557210 */ /* 0x000fe40007ffe0ff */
[----:B----4-:R-:W-:Y:S01]  /*0630*/  LEA R87, P1, R8, R26, 0x3 ;  /* 0x0000001a08577211 */ /* 0x010fe200078218ff */
[----:B------:R-:W-:Y:S01]  /*0640*/  @P0 IMAD R0, R0, R29, RZ ;  /* 0x0000001d00000224 */ /* 0x000fe200078e02ff */
[----:B------:R-:W-:-:S02]  /*0650*/  LEA R9, R29, 0xfffffe00, 0x9 ;  /* 0xfffffe001d097811 */ /* 0x000fc400078e48ff */
[----:B------:R-:W-:Y:S02]  /*0660*/  LEA.HI.X R85, R8, R27, R85, 0x3, P1 ;  /* 0x0000001b08557211 */ /* 0x000fe400008f1c55 */
[----:B------:R-:W-:Y:S01]  /*0670*/  IADD3 R68, PT, PT, R7, R11, RZ ;  /* 0x0000000b07447210 */ /* 0x000fe20007ffe0ff */
[----:B-1----:R-:W-:Y:S01]  /*0680*/  @P0 IMAD R7, R0, R15, RZ ;  /* 0x0000000f00070224 */ /* 0x002fe200078e02ff */
[----:B------:R-:W-:Y:S02]  /*0690*/  ISETP.GE.AND P1, PT, R29, 0x1, PT ;  /* 0x000000011d00780c */ /* 0x000fe40003f26270 */
[----:B------:R-:W-:Y:S01]  /*06a0*/  IADD3 R75, P2, PT, R13, R2, RZ ;  /* 0x000000020d4b7210 */ /* 0x000fe20007f5e0ff */
[----:B------:R-:W-:Y:S01]  /*06b0*/  IMAD.WIDE.U32 R2, R89, R70, UR4 ;  /* 0x0000000459027e25 */ /* 0x000fe2000f8e0046 */
[----:B------:R-:W-:Y:S02]  /*06c0*/  SHF.R.S32.HI R0, RZ, 0x1f, R13 ;  /* 0x0000001fff007819 */ /* 0x000fe4000001140d */
[----:B------:R-:W-:Y:S01]  /*06d0*/  IADD3 R6, P4, PT, R9, R6, RZ ;  /* 0x0000000609067210 */ /* 0x000fe20007f9e0ff */
[----:B------:R-:W-:Y:S01]  /*06e0*/  IMAD R71, R89, R71, R3 ;  /* 0x0000004759477224 */ /* 0x000fe200078e0203 */
[----:B------:R-:W-:-:S02]  /*06f0*/  IADD3.X R10, PT, PT, R0, R19, RZ, P2, !PT ;  /* 0x00000013000a7210 */ /* 0x000fc400017fe4ff */
[----:B------:R-:W-:Y:S02]  /*0700*/  LEA.HI.X.SX32 R68, R9, R68, 0x1, P4 ;  /* 0x0000004409447211 */ /* 0x000fe400020f0eff */
[----:B---3--:R-:W-:Y:S02]  /*0710*/  LEA R74, P2, R75, R20, 0x1 ;  /* 0x000000144b4a7211 */ /* 0x008fe400078408ff */
[----:B------:R-:W-:Y:S02]  /*0720*/  CS2R R28, SRZ ;  /* 0x00000000001c7805 */ /* 0x000fe4000001ff00 */
[----:B------:R-:W-:Y:S01]  /*0730*/  IADD3 R2, P4, PT, R13, R2, RZ ;  /* 0x000000020d027210 */ /* 0x000fe20007f9e0ff */
[----:B------:R-:W-:Y:S01]  /*0740*/  IMAD.WIDE.U32 R26, R89, UR6, RZ ;  /* 0x00000006591a7c25 */ /* 0x000fe2000f8e00ff */
[----:B------:R-:W-:Y:S02]  /*0750*/  IADD3.X R8, PT, PT, R0, R17, RZ, P3, !PT ;  /* 0x0000001100087210 */ /* 0x000fe40001ffe4ff */
[----:B------:R-:W-:Y:S01]  /*0760*/  LEA.HI.X R75, R75, R21, R10, 0x1, P2 ;  /* 0x000000154b4b7211 */ /* 0x000fe200010f0c0a */
[----:B0-----:R-:W-:Y:S01]  /*0770*/  @P0 IMAD.WIDE R28, R7, 0x10, R4 ;  /* 0x00000010071c0825 */ /* 0x001fe200078e0204 */
[----:B------:R-:W-:-:S02]  /*0780*/  LEA R72, P3, R73, R22, 0x1 ;  /* 0x0000001649487211 */ /* 0x000fc400078608ff */
[----:B------:R-:W-:Y:S01]  /*0790*/  IADD3.X R71, PT, PT, R0, R71, RZ, P4, !PT ;  /* 0x0000004700477210 */ /* 0x000fe200027fe4ff */
[C---:B------:R-:W-:Y:S01]  /*07a0*/  IMAD.WIDE.U32 R24, R89.reuse, R80, RZ ;  /* 0x0000005059187225 */ /* 0x040fe200078e00ff */
[----:B------:R-:W-:Y:S02]  /*07b0*/  LEA R70, P0, R2, R30, 0x1 ;  /* 0x0000001e02467211 */ /* 0x000fe400078008ff */
[----:B------:R-:W-:Y:S01]  /*07c0*/  LEA R69, P2, R6, R32, 0x1 ;  /* 0x0000002006457211 */ /* 0x000fe200078408ff */
[----:B------:R-:W-:Y:S02]  /*07d0*/  IMAD R83, R89, UR7, R27 ;  /* 0x0000000759537c24 */ /* 0x000fe4000f8e021b */
        /* <DEDUP_REMOVED lines=37> */
[C---:B------:R-:W-:Y:S02]  /*0a30*/  LOP3.LUT R3, R76.reuse, 0x3e0, RZ, 0xc0, !PT ;  /* 0x000003e04c037812 */ /* 0x040fe400078ec0ff */
[CC--:B------:R-:W-:Y:S02]  /*0a40*/  LEA.HI R65, R76.reuse, R76.reuse, RZ, 0x1b ;  /* 0x0000004c4c417211 */ /* 0x0c0fe400078fd8ff */
[-C--:B------:R-:W-:Y:S02]  /*0a50*/  LEA.HI R63, R76, R5.reuse, RZ, 0x1f ;  /* 0x000000054c3f7211 */ /* 0x080fe400078ff8ff */
[----:B------:R-:W-:Y:S02]  /*0a60*/  LEA.HI R62, R5, R5, RZ, 0x1b ;  /* 0x00000005053e7211 */ /* 0x000fe400078fd8ff */
        /* <DEDUP_REMOVED lines=15> */
[----:B------:R-:W-:Y:S02]  /*0b60*/  LOP3.LUT R64, R3, 0x1f, R76, 0xf8, !PT ;  /* 0x0000001f03407812 */ /* 0x000fe400078ef84c */
[----:B-1----:R-:W-:Y:S02]  /*0b70*/  MOV R67, UR6 ;  /* 0x0000000600437c02 */ /* 0x002fe40008000f00 */
[C---:B------:R-:W-:Y:S02]  /*0b80*/  LOP3.LUT R188, R76.reuse, 0x1f, RZ, 0xc0, !PT ;  /* 0x0000001f4cbc7812 */ /* 0x040fe400078ec0ff */
[----:B------:R-:W-:Y:S02]  /*0b90*/  IADD3 R66, PT, PT, R76, 0x200, RZ ;  /* 0x000002004c427810 */ /* 0x000fe40007ffe0ff */
        /* <DEDUP_REMOVED lines=19> */
[----:B------:R-:W-:-:S07]  /*0cd0*/  IADD3 R46, PT, PT, R3, R64, RZ ;  /* 0x00000040032e7210 */ /* 0x000fce0007ffe0ff */
.L_x_16505:
[----:B------:R-:W-:Y:S01]  /*0ce0*/  BAR.SYNC.DEFER_BLOCKING 0x0 ;  /* 0x0000000000007b1d */ /* 0x000fe20000010000 */
[----:B0-----:R-:W-:-:S05]  /*0cf0*/  IMAD.WIDE.U32 R2, R64, 0x10, R74 ;  /* 0x0000001040027825 */ /* 0x001fca00078e004a */
[----:B------:R0:W2:Y:S02]  /*0d00*/  LDG.E.128 R12, desc[UR16][R2.64] ;  /* 0x00000010020c7981 */ /* 0x0000a4000c1e1d00 */
[----:B------:R-:W1:Y:S01]  /*0d10*/  S2UR UR5, SR_CgaCtaId ;  /* 0x00000000000579c3 */ /* 0x000e620000008800 */
[----:B------:R-:W-:Y:S01]  /*0d20*/  UMOV UR4, 0x400 ;  /* 0x0000040000047882 */ /* 0x000fe20000000000 */
[----:B------:R-:W-:Y:S01]  /*0d30*/  IMAD.WIDE.U32 R16, R64, 0x10, R72 ;  /* 0x0000001040107825 */ /* 0x000fe200078e0048 */
[----:B------:R-:W3:Y:S01]  /*0d40*/  S2R R99, SR_LANEID ;  /* 0x0000000000637919 */ /* 0x000ee20000000000 */
[----:B-1----:R-:W-:-:S06]  /*0d50*/  ULEA UR4, UR5, UR4, 0x18 ;  /* 0x0000000405047291 */ /* 0x002fcc000f8ec0ff */
[----:B---3--:R-:W-:Y:S01]  /*0d60*/  LEA R86, R99, UR4, 0x4 ;  /* 0x0000000463567c11 */ /* 0x008fe2000f8e20ff */
[----:B0-----:R-:W-:-:S04]  /*0d70*/  IMAD.WIDE.U32 R2, R64, 0x10, R70 ;  /* 0x0000001040027825 */ /* 0x001fc800078e0046 */
[----:B------:R-:W0:Y:S01]  /*0d80*/  LDCU UR4, c[0x0][0x38c] ;  /* 0x00007180ff0477ac */ /* 0x000e220008000800 */
[----:B--2---:R-:W-:Y:S01]  /*0d90*/  STS.128 [R86], R12 ;  /* 0x0000000c56007388 */ /* 0x004fe20000000c00 */
[----:B------:R-:W-:-:S03]  /*0da0*/  NOP ;  /* 0x0000000000007918 */ /* 0x000fc60000000000 */
[----:B------:R-:W1:Y:S01]  /*0db0*/  LDS.128 R8, [R86] ;  /* 0x0000000056087984 */ /* 0x000e620000000c00 */
[----:B------:R-:W-:Y:S06]  /*0dc0*/  BAR.SYNC.DEFER_BLOCKING 0x0 ;  /* 0x0000000000007b1d */ /* 0x000fec0000010000 */
[----:B------:R-:W2:Y:S04]  /*0dd0*/  LDG.E.128 R16, desc[UR16][R16.64] ;  /* 0x0000001010107981 */ /* 0x000ea8000c1e1d00 */
        /* <DEDUP_REMOVED lines=9> */
[--C-:B------:R-:W-:Y:S01]  /*0e70*/  HADD2.F32 R98, -RZ, R9.reuse.H0_H0 ;  /* 0x20000009ff627230 */ /* 0x100fe20000004100 */
[----:B------:R-:W-:Y:S01]  /*0e80*/  IADD3 R96, PT, PT, R67, -0x1, RZ ;  /* 0xffffffff43607810 */ /* 0x000fe20007ffe0ff */
[----:B------:R-:W-:Y:S01]  /*0e90*/  HADD2.F32 R103, -RZ, R9.H1_H1 ;  /* 0x30000009ff677230 */ /* 0x000fe20000004100 */
[----:B------:R-:W-:Y:S01]  /*0ea0*/  CS2R R94, SRZ ;  /* 0x00000000005e7805 */ /* 0x000fe2000001ff00 */
[--C-:B------:R-:W-:Y:S01]  /*0eb0*/  HADD2.F32 R102, -RZ, R10.reuse.H0_H0 ;  /* 0x2000000aff667230 */ /* 0x100fe20000004100 */
[----:B------:R-:W-:Y:S01]  /*0ec0*/  CS2R R92, SRZ ;  /* 0x00000000005c7805 */ /* 0x000fe2000001ff00 */
[----:B------:R-:W-:Y:S01]  /*0ed0*/  HADD2.F32 R105, -RZ, R10.H1_H1 ;  /* 0x3000000aff697230 */ /* 0x000fe20000004100 */
[----:B------:R-:W-:Y:S01]  /*0ee0*/  CS2R R90, SRZ ;  /* 0x00000000005a7805 */ /* 0x000fe2000001ff00 */
[--C-:B------:R-:W-:Y:S01]  /*0ef0*/  HADD2.F32 R104, -RZ, R11.reuse.H0_H0 ;  /* 0x2000000bff687230 */ /* 0x100fe20000004100 */
[----:B------:R-:W-:Y:S01]  /*0f00*/  MOV R88, RZ ;  /* 0x000000ff00587202 */ /* 0x000fe20000000f00 */
[----:B------:R-:W-:Y:S01]  /*0f10*/  HADD2.F32 R106, -RZ, R11.H1_H1 ;  /* 0x3000000bff6a7230 */ /* 0x000fe20000004100 */
[----:B--2---:R-:W-:Y:S01]  /*0f20*/  STS.128 [R86], R32 ;  /* 0x0000002056007388 */ /* 0x004fe20000000c00 */
[----:B------:R-:W-:-:S03]  /*0f30*/  NOP ;  /* 0x0000000000007918 */ /* 0x000fc60000000000 */
[----:B------:R-:W0:Y:S02]  /*0f40*/  LDS.128 R12, [R86] ;  /* 0x00000000560c7984 */ /* 0x000e240000000c00 */
[--C-:B0-----:R-:W-:Y:S02]  /*0f50*/  HADD2.F32 R3, -RZ, R12.reuse.H0_H0 ;  /* 0x2000000cff037230 */ /* 0x101fe40000004100 */
[----:B------:R-:W-:Y:S02]  /*0f60*/  HADD2.F32 R145, -RZ, R12.H1_H1 ;  /* 0x3000000cff917230 */ /* 0x000fe40000004100 */
[--C-:B------:R-:W-:Y:S02]  /*0f70*/  HADD2.F32 R17, -RZ, R13.reuse.H0_H0 ;  /* 0x2000000dff117230 */ /* 0x100fe40000004100 */
[C---:B------:R-:W-:Y:S01]  /*0f80*/  FFMA.FTZ R80, R3.reuse, R101, R80 ;  /* 0x0000006503507223 */ /* 0x040fe20000010050 */
[----:B------:R-:W-:Y:S02]  /*0f90*/  HADD2.F32 R13, -RZ, R13.H1_H1 ;  /* 0x3000000dff0d7230 */ /* 0x000fe40000004100 */
[----:B-----5:R-:W-:Y:S01]  /*0fa0*/  FMUL.FTZ R108, R3, R84 ;  /* 0x00000054036c7220 */ /* 0x020fe20000410000 */
[----:B------:R-:W-:-:S02]  /*0fb0*/  HADD2.F32 R19, -RZ, R14.H0_H0 ;  /* 0x2000000eff137230 */ /* 0x000fc40000004100 */
[C---:B------:R-:W-:Y:S01]  /*0fc0*/  FFMA.FTZ R80, R145.reuse, R100, R80 ;  /* 0x0000006491507223 */ /* 0x040fe20000010050 */
[----:B------:R-:W-:Y:S02]  /*0fd0*/  HADD2.F32 R14, -RZ, R14.H1_H1 ;  /* 0x3000000eff0e7230 */ /* 0x000fe40000004100 */
[----:B------:R-:W-:Y:S01]  /*0fe0*/  FMUL.FTZ R107, R145, R84 ;  /* 0x00000054916b7220 */ /* 0x000fe20000410000 */
[--C-:B------:R-:W-:Y:S02]  /*0ff0*/  HADD2.F32 R31, -RZ, R15.reuse.H0_H0 ;  /* 0x2000000fff1f7230 */ /* 0x100fe40000004100 */
[C---:B------:R-:W-:Y:S01]  /*1000*/  FFMA.FTZ R80, R17.reuse, R98, R80 ;  /* 0x0000006211507223 */ /* 0x040fe20000010050 */
[----:B------:R-:W-:Y:S02]  /*1010*/  HADD2.F32 R139, -RZ, R15.H1_H1 ;  /* 0x3000000fff8b7230 */ /* 0x000fe40000004100 */
        /* <DEDUP_REMOVED lines=14> */
[----:B------:R-:W0:Y:S01]  /*1100*/  LDC R138, c[0x0][0x388] ;  /* 0x0000e200ff8a7b82 */ /* 0x000e220000000800 */
[----:B------:R-:W-:Y:S02]  /*1110*/  HADD2.F32 R131, -RZ, R5.H0_H0 ;  /* 0x20000005ff837230 */ /* 0x000fe40000004100 */
[----:B------:R-:W-:Y:S01]  /*1120*/  FADD.FTZ R0, R3, R3 ;  /* 0x0000000303007221 */ /* 0x000fe20000010000 */
[----:B------:R-:W-:Y:S01]  /*1130*/  HADD2.F32 R127, -RZ, R7.H0_H0 ;  /* 0x20000007ff7f7230 */ /* 0x000fe20000004100 */
[C---:B------:R-:W-:Y:S01]  /*1140*/  SHF.L.U32 R3, R96.reuse, 0x9, RZ ;  /* 0x0000000960037819 */ /* 0x040fe200000006ff */
[--C-:B------:R-:W-:Y:S01]  /*1150*/  HADD2.F32 R9, -RZ, R4.reuse.H0_H0 ;  /* 0x20000004ff097230 */ /* 0x100fe20000004100 */
[C---:B------:R-:W-:Y:S01]  /*1160*/  ISETP.NE.AND P0, PT, R67.reuse, 0x1, PT ;  /* 0x000000014300780c */ /* 0x040fe20003f05270 */
[----:B------:R-:W-:Y:S01]  /*1170*/  HADD2.F32 R11, -RZ, R4.H1_H1 ;  /* 0x30000004ff0b7230 */ /* 0x000fe20000004100 */
[----:B------:R-:W1:Y:S01]  /*1180*/  LDC.64 R30, c[0x0][0x440] ;  /* 0x00011000ff1e7b82 */ /* 0x000e620000000a00 */
[----:B------:R-:W-:Y:S01]  /*1190*/  HADD2.F32 R5, -RZ, R5.H1_H1 ;  /* 0x30000005ff057230 */ /* 0x000fe20000004100 */
[----:B------:R-:W-:Y:S01]  /*11a0*/  SHF.L.U32 R125, R96, 0x8, RZ ;  /* 0x00000008607d7819 */ /* 0x000fe200000006ff */
[--C-:B------:R-:W-:Y:S01]  /*11b0*/  HADD2.F32 R129, -RZ, R6.reuse.H0_H0 ;  /* 0x20000006ff817230 */ /* 0x100fe20000004100 */
[----:B------:R-:W-:Y:S01]  /*11c0*/  SHF.L.U32 R124, R67, 0x8, RZ ;  /* 0x00000008437c7819 */ /* 0x000fe200000006ff */
[----:B------:R-:W-:-:S02]  /*11d0*/  HADD2.F32 R15, -RZ, R6.H1_H1 ;  /* 0x30000006ff0f7230 */ /* 0x000fc40000004100 */
[--C-:B------:R-:W-:Y:S01]  /*11e0*/  FADD.FTZ R134, R9, R82.reuse ;  /* 0x0000005209867221 */ /* 0x100fe20000010000 */
[----:B------:R-:W-:Y:S01]  /*11f0*/  HADD2.F32 R7, -RZ, R7.H1_H1 ;  /* 0x30000007ff077230 */ /* 0x000fe20000004100 */
[----:B------:R-:W2:Y:S01]  /*1200*/  LDC.64 R32, c[0x0][0x448] ;  /* 0x00011200ff207b82 */ /* 0x000ea20000000a00 */
[--C-:B------:R-:W-:Y:S01]  /*1210*/  FADD.FTZ R132, R11, R82.reuse ;  /* 0x000000520b847221 */ /* 0x100fe20000010000 */
[--C-:B------:R-:W-:Y:S01]  /*1220*/  FADD.FTZ R131, R131, R82.reuse ;  /* 0x0000005283837221 */ /* 0x100fe20000010000 */
[--C-:B------:R-:W-:Y:S01]  /*1230*/  FADD.FTZ R130, R5, R82.reuse ;  /* 0x0000005205827221 */ /* 0x100fe20000010000 */
[--C-:B------:R-:W-:Y:S01]  /*1240*/  FADD.FTZ R129, R129, R82.reuse ;  /* 0x0000005281817221 */ /* 0x100fe20000010000 */
[--C-:B------:R-:W-:Y:S01]  /*1250*/  FADD.FTZ R128, R15, R82.reuse ;  /* 0x000000520f807221 */ /* 0x100fe20000010000 */
[--C-:B------:R-:W-:Y:S01]  /*1260*/  FADD.FTZ R127, R127, R82.reuse ;  /* 0x000000527f7f7221 */ /* 0x100fe20000010000 */
[----:B------:R-:W-:Y:S01]  /*1270*/  FADD.FTZ R126, R7, R82 ;  /* 0x00000052077e7221 */ /* 0x000fe20000010000 */
[----:B------:R-:W3:Y:S01]  /*1280*/  LDC.64 R136, c[0x0][0x3e0] ;  /* 0x0000f800ff887b82 */ /* 0x000ee20000000a00 */
[----:B------:R-:W-:Y:S01]  /*1290*/  IADD3 R40, P1, PT, R3, R76, RZ ;  /* 0x0000004c03287210 */ /* 0x000fe20007f3e0ff */
[----:B------:R-:W-:Y:S01]  /*12a0*/  FADD.FTZ R145, R145, R145 ;  /* 0x0000009191917221 */ /* 0x000fe20000010000 */
[----:B------:R-:W-:Y:S01]  /*12b0*/  FADD.FTZ R144, R17, R17 ;  /* 0x0000001111907221 */ /* 0x000fe20000010000 */
[----:B------:R-:W-:Y:S01]  /*12c0*/  FADD.FTZ R143, R13, R13 ;  /* 0x0000000d0d8f7221 */ /* 0x000fe20000010000 */
[----:B------:R-:W-:Y:S01]  /*12d0*/  FADD.FTZ R142, R19, R19 ;  /* 0x00000013138e7221 */ /* 0x000fe20000010000 */
[----:B------:R-:W-:Y:S01]  /*12e0*/  FADD.FTZ R141, R14, R14 ;  /* 0x0000000e0e8d7221 */ /* 0x000fe20000010000 */
[----:B------:R-:W-:Y:S01]  /*12f0*/  FADD.FTZ R139, R139, R139 ;  /* 0x0000008b8b8b7221 */ /* 0x000fe20000010000 */
[----:B------:R-:W4:Y:S01]  /*1300*/  LDC.64 R34, c[0x0][0x3c0] ;  /* 0x0000f000ff227b82 */ /* 0x000f220000000a00 */
[----:B------:R-:W-:Y:S01]  /*1310*/  IADD3 R135, PT, PT, R67, -0x2, RZ ;  /* 0xfffffffe43877810 */ /* 0x000fe20007ffe0ff */
[----:B------:R-:W-:Y:S01]  /*1320*/  FMUL.FTZ R122, R134, R101 ;  /* 0x00000065867a7220 */ /* 0x000fe20000410000 */
[----:B------:R-:W-:Y:S01]  /*1330*/  LEA R133, R99, R86, 0x4 ;  /* 0x0000005663857211 */ /* 0x000fe200078e20ff */
[----:B------:R-:W-:Y:S01]  /*1340*/  FMUL.FTZ R121, R132, R100 ;  /* 0x0000006484797220 */ /* 0x000fe20000410000 */
[----:B------:R-:W-:Y:S01]  /*1350*/  MOV R97, RZ ;  /* 0x000000ff00617202 */ /* 0x000fe20000000f00 */
[----:B------:R-:W-:Y:S01]  /*1360*/  FMUL.FTZ R120, R131, R98 ;  /* 0x0000006283787220 */ /* 0x000fe20000410000 */
[----:B------:R-:W-:Y:S01]  /*1370*/  ISETP.EQ.AND P0, PT, R76, RZ, P0 ;  /* 0x000000ff4c00720c */ /* 0x000fe20000702270 */
[----:B------:R-:W0:Y:S01]  /*1380*/  LDC.64 R36, c[0x0][0x3a8] ;  /* 0x0000ea00ff247b82 */ /* 0x000e220000000a00 */
[----:B------:R-:W-:Y:S01]  /*1390*/  LOP3.LUT R125, R125, 0x100, RZ, 0xc0, !PT ;  /* 0x000001007d7d7812 */ /* 0x000fe200078ec0ff */
[----:B------:R-:W-:Y:S01]  /*13a0*/  FMUL.FTZ R119, R130, R103 ;  /* 0x0000006782777220 */ /* 0x000fe20000410000 */
[----:B------:R-:W-:Y:S01]  /*13b0*/  LOP3.LUT R124, R124, 0x100, RZ, 0xc0, !PT ;  /* 0x000001007c7c7812 */ /* 0x000fe200078ec0ff */
[----:B------:R-:W-:Y:S01]  /*13c0*/  FMUL.FTZ R118, R129, R102 ;  /* 0x0000006681767220 */ /* 0x000fe20000410000 */
[C---:B------:R-:W-:Y:S01]  /*13d0*/  IADD3 R123, PT, PT, R3.reuse, R76, RZ ;  /* 0x0000004c037b7210 */ /* 0x040fe20007ffe0ff */
[----:B------:R-:W-:Y:S01]  /*13e0*/  FMUL.FTZ R117, R128, R105 ;  /* 0x0000006980757220 */ /* 0x000fe20000410000 */
[----:B------:R-:W-:Y:S01]  /*13f0*/  LEA.HI.X.SX32 R41, R3, RZ, 0x1, P1 ;  /* 0x000000ff03297211 */ /* 0x000fe200008f0eff */
[----:B------:R-:W0:Y:S01]  /*1400*/  LDC.64 R38, c[0x0][0x4f0] ;  /* 0x00013c00ff267b82 */ /* 0x000e220000000a00 */
[----:B------:R-:W-:Y:S01]  /*1410*/  FMUL.FTZ R116, R127, R104 ;  /* 0x000000687f747220 */ /* 0x000fe20000410000 */
[----:B------:R-:W-:Y:S01]  /*1420*/  FMUL.FTZ R115, R126, R106 ;  /* 0x0000006a7e737220 */ /* 0x000fe20000410000 */
[----:B------:R-:W0:Y:S01]  /*1430*/  LDCU UR7, c[0x0][0x394] ;  /* 0x00007280ff0777ac */ /* 0x000e220008000800 */
[----:B------:R-:W0:Y:S01]  /*1440*/  LDCU UR8, c[0x0][0x38c] ;  /* 0x00007180ff0877ac */ /* 0x000e220008000800 */
[----:B------:R-:W-:-:S05]  /*1450*/  UMOV UR4, URZ ;  /* 0x000000ff00047c82 */ /* 0x000fca0008000000 */
.L_x_16504:
[----:B------:R-:W-:Y:S02]  /*1460*/  MOV R2, R22 ;  /* 0x0000001600027202 */ /* 0x000fe40000000f00 */
[----:B------:R-:W-:-:S03]  /*1470*/  MOV R3, R79 ;  /* 0x0000004f00037202 */ /* 0x000fc60000000f00 */
[----:B0-----:R-:W-:-:S04]  /*1480*/  IMAD.WIDE.U32 R2, R36, UR4, R2 ;  /* 0x0000000424027c25 */ /* 0x001fc8000f8e0002 */
[----:B------:R-:W-:Y:S01]  /*1490*/  IMAD R3, R37, UR4, R3 ;  /* 0x0000000425037c24 */ /* 0x000fe2000f8e0203 */
[----:B-1----:R-:W-:-:S04]  /*14a0*/  LEA R42, P1, R2, R30, 0x3 ;  /* 0x0000001e022a7211 */ /* 0x002fc800078218ff */
[----:B------:R-:W-:Y:S01]  /*14b0*/  LEA.HI.X R43, R2, R31, R3, 0x3, P1 ;  /* 0x0000001f022b7211 */ /* 0x000fe200008f1c03 */
[----:B---3--:R-:W-:-:S05]  /*14c0*/  IMAD.WIDE.U32 R2, R136, UR4, RZ ;  /* 0x0000000488027c25 */ /* 0x008fca000f8e00ff */
[----:B------:R-:W3:Y:S01]  /*14d0*/  LDG.E.64 R42, desc[UR16][R42.64] ;  /* 0x000000102a2a7981 */ /* 0x000ee2000c1e1b00 */
[----:B------:R-:W-:Y:S01]  /*14e0*/  IMAD R3, R137, UR4, R3 ;  /* 0x0000000489037c24 */ /* 0x000fe2000f8e0203 */
[----:B------:R-:W-:-:S04]  /*14f0*/  LEA R4, P1, R2, R69, 0x1 ;  /* 0x0000004502047211 */ /* 0x000fc800078208ff */
[----:B------:R-:W-:-:S03]  /*1500*/  LEA.HI.X R5, R2, R68, R3, 0x1, P1 ;  /* 0x0000004402057211 */ /* 0x000fc600008f0c03 */
[----:B------:R-:W-:-:S05]  /*1510*/  IMAD.WIDE.U32 R2, R46, 0x10, R4 ;  /* 0x000000102e027825 */ /* 0x000fca00078e0004 */
[----:B------:R-:W5:Y:S04]  /*1520*/  LDG.E.128 R8, desc[UR16][R2.64] ;  /* 0x0000001002087981 */ /* 0x000f68000c1e1d00 */
[----:B--2---:R0:W5:Y:S02]  /*1530*/  LDG.E.128 R12, desc[UR16][R2.64+0x200] ;  /* 0x00020010020c7981 */ /* 0x004164000c1e1d00 */
[----:B0-----:R-:W-:Y:S02]  /*1540*/  MOV R2, R20 ;  /* 0x0000001400027202 */ /* 0x001fe40000000f00 */
[----:B------:R-:W-:-:S03]  /*1550*/  MOV R3, R77 ;  /* 0x0000004d00037202 */ /* 0x000fc60000000f00 */
[----:B----4-:R-:W-:-:S04]  /*1560*/  IMAD.WIDE.U32 R4, R34, UR4, R2 ;  /* 0x0000000422047c25 */ /* 0x010fc8000f8e0002 */
[----:B------:R-:W-:Y:S01]  /*1570*/  IMAD R5, R35, UR4, R5 ;  /* 0x0000000423057c24 */ /* 0x000fe2000f8e0205 */
[----:B--2---:R-:W-:-:S04]  /*1580*/  LEA R44, P1, R4, R32, 0x3 ;  /* 0x00000020042c7211 */ /* 0x004fc800078218ff */
[----:B------:R-:W-:-:S06]  /*1590*/  LEA.HI.X R45, R4, R33, R5, 0x3, P1 ;  /* 0x00000021042d7211 */ /* 0x000fcc00008f1c05 */
[----:B------:R-:W2:Y:S01]  /*15a0*/  LDG.E.64 R44, desc[UR16][R44.64] ;  /* 0x000000102c2c7981 */ /* 0x000ea2000c1e1b00 */
[----:B------:R-:W0:Y:S01]  /*15b0*/  S2UR UR6, SR_CgaCtaId ;  /* 0x00000000000679c3 */ /* 0x000e220000008800 */
[C---:B------:R-:W-:Y:S01]  /*15c0*/  ISETP.NE.AND P1, PT, R76.reuse, RZ, PT ;  /* 0x000000ff4c00720c */ /* 0x040fe20003f25270 */
[----:B------:R-:W-:Y:S01]  /*15d0*/  UMOV UR5, 0x400 ;  /* 0x0000040000057882 */ /* 0x000fe20000000000 */
[----:B------:R-:W-:Y:S01]  /*15e0*/  ISETP.NE.AND P2, PT, R76, 0x1f, PT ;  /* 0x0000001f4c00780c */ /* 0x000fe20003f45270 */
[----:B------:R-:W-:Y:S01]  /*15f0*/  BSSY.RECONVERGENT B0, `(.L_x_16455) ;  /* 0x0000097000007945 */ /* 0x000fe20003800200 */
[----:B0-----:R-:W-:Y:S01]  /*1600*/  ULEA UR5, UR6, UR5, 0x18 ;  /* 0x0000000506057291 */ /* 0x001fe2000f8ec0ff */
[----:B---3--:R-:W-:Y:S01]  /*1610*/  FMUL.FTZ R5, R42, 1.4426950216293334961 ;  /* 0x3fb8aa3b2a057820 */ /* 0x008fe20000410000 */
[-C--:B------:R-:W-:Y:S01]  /*1620*/  FMUL.FTZ R6, R132, R43.reuse ;  /* 0x0000002b84067220 */ /* 0x080fe20000410000 */
[----:B------:R-:W-:Y:S02]  /*1630*/  FMUL.FTZ R3, R131, R43 ;  /* 0x0000002b83037220 */ /* 0x000fe40000410000 */
[-C--:B------:R-:W-:Y:S01]  /*1640*/  FMUL.FTZ R4, R134, R5.reuse ;  /* 0x0000000586047220 */ /* 0x080fe20000410000 */
[----:B------:R-:W-:Y:S01]  /*1650*/  FMUL.RZ R6, R6, 0.15915493667125701904 ;  /* 0x3e22f98306067820 */ /* 0x000fe2000040c000 */
[-C--:B------:R-:W-:Y:S01]  /*1660*/  FMUL.FTZ R2, R132, R5.reuse ;  /* 0x0000000584027220 */ /* 0x080fe20000410000 */
[----:B------:R-:W-:Y:S01]  /*1670*/  FMUL.RZ R7, R3, 0.15915493667125701904 ;  /* 0x3e22f98303077820 */ /* 0x000fe2000040c000 */
[----:B------:R0:W-:Y:S01]  /*1680*/  MUFU.EX2 R158, R4 ;  /* 0x00000004009e7308 */ /* 0x0001e20000000800 */
[----:B------:R-:W-:-:S07]  /*1690*/  FMUL.FTZ R3, R131, R5 ;  /* 0x0000000583037220 */ /* 0x000fce0000410000 */
[----:B------:R-:W-:Y:S01]  /*16a0*/  MUFU.SIN R146, R6 ;  /* 0x0000000600927308 */ /* 0x000fe20000000400 */
[----:B0-----:R-:W-:Y:S01]  /*16b0*/  FMUL.FTZ R4, R130, R43 ;  /* 0x0000002b82047220 */ /* 0x001fe20000410000 */
[----:B-----5:R-:W-:Y:S03]  /*16c0*/  STS.128 [R86], R8 ;  /* 0x0000000856007388 */ /* 0x020fe60000000c00 */
[----:B------:R-:W-:Y:S01]  /*16d0*/  FMUL.RZ R16, R4, 0.15915493667125701904 ;  /* 0x3e22f98304107820 */ /* 0x000fe2000040c000 */
[----:B------:R-:W-:Y:S01]  /*16e0*/  FMUL.FTZ R4, R130, R5 ;  /* 0x0000000582047220 */ /* 0x000fe20000410000 */
[----:B------:R0:W-:Y:S01]  /*16f0*/  STS.128 [R86+0x200], R12 ;  /* 0x0002000c56007388 */ /* 0x0001e20000000c00 */
[----:B------:R1:W-:Y:S08]  /*1700*/  MUFU.COS R148, R6 ;  /* 0x0000000600947308 */ /* 0x0003f00000000000 */
[----:B------:R3:W0:Y:S01]  /*1710*/  MUFU.EX2 R147, R2 ;  /* 0x0000000200937308 */ /* 0x0006220000000800 */
[----:B-1----:R-:W-:-:S04]  /*1720*/  FMUL.FTZ R6, R128, R43 ;  /* 0x0000002b80067220 */ /* 0x002fc80000410000 */
[----:B------:R-:W-:Y:S01]  /*1730*/  FMUL.RZ R18, R6, 0.15915493667125701904 ;  /* 0x3e22f98306127820 */ /* 0x000fe2000040c000 */
[----:B------:R-:W-:Y:S02]  /*1740*/  FMUL.FTZ R6, R128, R5 ;  /* 0x0000000580067220 */ /* 0x000fe40000410000 */
[----:B------:R-:W-:Y:S01]  /*1750*/  MUFU.SIN R150, R7 ;  /* 0x0000000700967308 */ /* 0x000fe20000000400 */
[----:B---3--:R-:W-:-:S04]  /*1760*/  FMUL.FTZ R2, R129, R43 ;  /* 0x0000002b81027220 */ /* 0x008fc80000410000 */
[----:B------:R-:W-:Y:S01]  /*1770*/  FMUL.RZ R17, R2, 0.15915493667125701904 ;  /* 0x3e22f98302117820 */ /* 0x000fe2000040c000 */
[----:B------:R-:W-:Y:S02]  /*1780*/  FMUL.FTZ R2, R129, R5 ;  /* 0x0000000581027220 */ /* 0x000fe40000410000 */
[----:B------:R1:W-:Y:S01]  /*1790*/  MUFU.COS R152, R7 ;  /* 0x0000000700987308 */ /* 0x0003e20000000000 */
[C---:B0-----:R-:W-:Y:S01]  /*17a0*/  FMUL.FTZ R15, R147.reuse, R148 ;  /* 0x00000094930f7220 */ /* 0x041fe20000410000 */
[----:B------:R-:W-:-:S06]  /*17b0*/  FMUL.FTZ R147, R147, R146 ;  /* 0x0000009293937220 */ /* 0x000fcc0000410000 */
[----:B------:R0:W-:Y:S01]  /*17c0*/  MUFU.EX2 R149, R4 ;  /* 0x0000000400957308 */ /* 0x0001e20000000800 */
[----:B-1----:R-:W-:-:S07]  /*17d0*/  FMUL.FTZ R7, R126, R5 ;  /* 0x000000057e077220 */ /* 0x002fce0000410000 */
[----:B------:R-:W-:Y:S01]  /*17e0*/  MUFU.SIN R154, R16 ;  /* 0x00000010009a7308 */ /* 0x000fe20000000400 */
[C---:B0-----:R-:W-:Y:S01]  /*17f0*/  FMUL.FTZ R4, R127.reuse, R5 ;  /* 0x000000057f047220 */ /* 0x041fe20000410000 */
[----:B------:R-:W-:-:S04]  /*1800*/  FMUL.FTZ R5, R127, R43 ;  /* 0x0000002b7f057220 */ /* 0x000fc80000410000 */
[----:B------:R-:W-:Y:S02]  /*1810*/  FMUL.RZ R159, R5, 0.15915493667125701904 ;  /* 0x3e22f983059f7820 */ /* 0x000fe4000040c000 */
[----:B------:R-:W0:Y:S08]  /*1820*/  MUFU.COS R156, R16 ;  /* 0x00000010009c7308 */ /* 0x000e300000000000 */
[----:B------:R-:W-:Y:S08]  /*1830*/  MUFU.SIN R160, R17 ;  /* 0x0000001100a07308 */ /* 0x000ff00000000400 */
[----:B------:R-:W-:Y:S01]  /*1840*/  MUFU.COS R162, R17 ;  /* 0x0000001100a27308 */ /* 0x000fe20000000000 */
[C---:B0-----:R-:W-:Y:S01]  /*1850*/  FMUL.FTZ R148, R149.reuse, R156 ;  /* 0x0000009c95947220 */ /* 0x041fe20000410000 */
[----:B------:R-:W-:-:S06]  /*1860*/  FMUL.FTZ R149, R149, R154 ;  /* 0x0000009a95957220 */ /* 0x000fcc0000410000 */
[----:B------:R-:W-:Y:S08]  /*1870*/  MUFU.SIN R164, R18 ;  /* 0x0000001200a47308 */ /* 0x000ff00000000400 */
[----:B------:R0:W-:Y:S01]  /*1880*/  MUFU.COS R166, R18 ;  /* 0x0000001200a67308 */ /* 0x0001e20000000000 */
[----:B------:R-:W-:-:S07]  /*1890*/  NOP ;  /* 0x0000000000007918 */ /* 0x000fce0000000000 */
[----:B------:R-:W-:Y:S01]  /*18a0*/  MUFU.EX2 R153, R6 ;  /* 0x0000000600997308 */ /* 0x000fe20000000800 */
[----:B0-----:R-:W0:Y:S07]  /*18b0*/  LDS.128 R16, [R133] ;  /* 0x0000000085107984 */ /* 0x001e2e0000000c00 */
[----:B------:R-:W-:Y:S08]  /*18c0*/  MUFU.EX2 R155, R4 ;  /* 0x00000004009b7308 */ /* 0x000ff00000000800 */
[----:B------:R1:W-:Y:S08]  /*18d0*/  MUFU.EX2 R157, R7 ;  /* 0x00000007009d7308 */ /* 0x0003f00000000800 */
[----:B------:R3:W-:Y:S01]  /*18e0*/  MUFU.EX2 R151, R2 ;  /* 0x0000000200977308 */ /* 0x0007e20000000800 */
[----:B-1----:R-:W1:Y:S07]  /*18f0*/  LDS.128 R4, [R133+0x10] ;  /* 0x0000100085047984 */ /* 0x002e6e0000000c00 */
[----:B------:R-:W4:Y:S01]  /*1900*/  MUFU.EX2 R3, R3 ;  /* 0x0000000300037308 */ /* 0x000f220000000800 */
[----:B---3--:R-:W-:-:S04]  /*1910*/  FMUL.FTZ R2, R126, R43 ;  /* 0x0000002b7e027220 */ /* 0x008fc80000410000 */
[----:B------:R-:W-:Y:S01]  /*1920*/  FMUL.RZ R161, R2, 0.15915493667125701904 ;  /* 0x3e22f98302a17820 */ /* 0x000fe2000040c000 */
[----:B------:R-:W-:Y:S02]  /*1930*/  FMUL.FTZ R2, R134, R43 ;  /* 0x0000002b86027220 */ /* 0x000fe40000410000 */
[----:B------:R-:W3:Y:S01]  /*1940*/  MUFU.COS R170, R159 ;  /* 0x0000009f00aa7308 */ /* 0x000ee20000000000 */
[----:B0-----:R-:W-:Y:S02]  /*1950*/  HADD2.F32 R169, -RZ, R19.H0_H0 ;  /* 0x20000013ffa97230 */ /* 0x001fe40000004100 */
[----:B------:R-:W-:Y:S01]  /*1960*/  FMUL.RZ R10, R2, 0.15915493667125701904 ;  /* 0x3e22f983020a7820 */ /* 0x000fe2000040c000 */
[----:B------:R-:W-:Y:S02]  /*1970*/  HADD2.F32 R176, -RZ, R16.H1_H1 ;  /* 0x30000010ffb07230 */ /* 0x000fe40000004100 */
[----:B------:R-:W-:Y:S02]  /*1980*/  HADD2.F32 R175, -RZ, R17.H1_H1 ;  /* 0x30000011ffaf7230 */ /* 0x000fe40000004100 */
[--C-:B------:R-:W-:Y:S01]  /*1990*/  HADD2.F32 R171, -RZ, R18.reuse.H1_H1 ;  /* 0x30000012ffab7230 */ /* 0x100fe20000004100 */
[----:B------:R-:W0:Y:S01]  /*19a0*/  MUFU.COS R9, R10 ;  /* 0x0000000a00097308 */ /* 0x000e220000000000 */
[C---:B----4-:R-:W-:Y:S01]  /*19b0*/  FMUL.FTZ R14, R3.reuse, R152 ;  /* 0x00000098030e7220 */ /* 0x050fe20000410000 */
[----:B------:R-:W-:Y:S01]  /*19c0*/  FMUL.FTZ R146, R3, R150 ;  /* 0x0000009603927220 */ /* 0x000fe20000410000 */
[----:B------:R-:W-:Y:S01]  /*19d0*/  IADD3 R3, PT, PT, R125, UR4, RZ ;  /* 0x000000047d037c10 */ /* 0x000fe2000fffe0ff */
[C---:B------:R-:W-:Y:S01]  /*19e0*/  FMUL.FTZ R152, R153.reuse, R166 ;  /* 0x000000a699987220 */ /* 0x040fe20000410000 */
[----:B------:R-:W-:Y:S01]  /*19f0*/  FMUL.FTZ R153, R153, R164 ;  /* 0x000000a499997220 */ /* 0x000fe20000410000 */
[----:B------:R-:W-:Y:S01]  /*1a00*/  HADD2.F32 R167, -RZ, R18.H0_H0 ;  /* 0x20000012ffa77230 */ /* 0x000fe20000004100 */
[----:B------:R-:W-:Y:S01]  /*1a10*/  SEL R2, R3, R66, !P1 ;  /* 0x0000004203027207 */ /* 0x000fe20004800000 */
[----:B------:R0:W4:Y:S01]  /*1a20*/  MUFU.SIN R11, R10 ;  /* 0x0000000a000b7308 */ /* 0x0001220000000400 */
[----:B---3--:R-:W-:Y:S01]  /*1a30*/  FMUL.FTZ R154, R155, R170 ;  /* 0x000000aa9b9a7220 */ /* 0x008fe20000410000 */
[----:B------:R-:W-:Y:S01]  /*1a40*/  HADD2.F32 R170, -RZ, R19.H1_H1 ;  /* 0x30000013ffaa7230 */ /* 0x000fe20000004100 */
[----:B------:R-:W-:Y:S01]  /*1a50*/  LEA R2, R2, UR5, 0x3 ;  /* 0x0000000502027c11 */ /* 0x000fe2000f8e18ff */
[----:B------:R-:W-:Y:S01]  /*1a60*/  FMUL.FTZ R150, R151, R162 ;  /* 0x000000a297967220 */ /* 0x000fe20000410000 */
[----:B------:R-:W-:-:S02]  /*1a70*/  HADD2.F32 R3, -RZ, R16.H0_H0 ;  /* 0x20000010ff037230 */ /* 0x000fc40000004100 */
[----:B------:R-:W-:Y:S01]  /*1a80*/  FMUL.FTZ R151, R151, R160 ;  /* 0x000000a097977220 */ /* 0x000fe20000410000 */
[----:B--2---:R-:W-:Y:S01]  /*1a90*/  FMUL.FTZ R16, R44, R171 ;  /* 0x000000ab2c107220 */ /* 0x004fe20000410000 */
[----:B------:R-:W2:Y:S01]  /*1aa0*/  MUFU.COS R8, R161 ;  /* 0x000000a100087308 */ /* 0x000ea20000000000 */
[----:B0-----:R-:W-:Y:S01]  /*1ab0*/  FMUL.FTZ R10, R158, R9 ;  /* 0x000000099e0a7220 */ /* 0x001fe20000410000 */
[----:B-1----:R-:W-:Y:S02]  /*1ac0*/  HADD2.F32 R165, -RZ, R4.H1_H1 ;  /* 0x30000004ffa57230 */ /* 0x002fe40000004100 */
[C---:B------:R-:W-:Y:S01]  /*1ad0*/  FMUL.FTZ R9, R45.reuse, R175 ;  /* 0x000000af2d097220 */ /* 0x040fe20000410000 */
[----:B------:R-:W-:Y:S02]  /*1ae0*/  HADD2.F32 R19, -RZ, R6.H1_H1 ;  /* 0x30000006ff137230 */ /* 0x000fe40000004100 */
[----:B------:R-:W-:Y:S01]  /*1af0*/  FMUL.FTZ R160, R45, R170 ;  /* 0x000000aa2da07220 */ /* 0x000fe20000410000 */
[----:B------:R-:W-:-:S02]  /*1b00*/  HADD2.F32 R13, -RZ, R7.H1_H1 ;  /* 0x30000007ff0d7230 */ /* 0x000fc40000004100 */
[----:B------:R-:W-:Y:S01]  /*1b10*/  FMUL.FTZ R162, R44, R170 ;  /* 0x000000aa2ca27220 */ /* 0x000fe20000410000 */
[----:B------:R0:W1:Y:S01]  /*1b20*/  MUFU.SIN R172, R161 ;  /* 0x000000a100ac7308 */ /* 0x0000620000000400 */
[----:B----4-:R-:W-:Y:S01]  /*1b30*/  FMUL.FTZ R11, R158, R11 ;  /* 0x0000000b9e0b7220 */ /* 0x010fe20000410000 */
[----:B------:R-:W-:Y:S02]  /*1b40*/  HADD2.F32 R164, -RZ, R4.H0_H0 ;  /* 0x20000004ffa47230 */ /* 0x000fe40000004100 */
[C---:B------:R-:W-:Y:S01]  /*1b50*/  FMUL.FTZ R4, R44.reuse, R176 ;  /* 0x000000b02c047220 */ /* 0x040fe20000410000 */
[----:B------:R-:W-:Y:S02]  /*1b60*/  HADD2.F32 R18, -RZ, R6.H0_H0 ;  /* 0x20000006ff127230 */ /* 0x000fe40000004100 */
[----:B------:R-:W-:Y:S01]  /*1b70*/  FMUL.FTZ R180, R44, R19 ;  /* 0x000000132cb47220 */ /* 0x000fe20000410000 */
[----:B------:R3:W-:Y:S01]  /*1b80*/  STS.64 [R2+0x10b0], R10 ;  /* 0x0010b00a02007388 */ /* 0x0007e20000000a00 */
[----:B------:R-:W-:Y:S01]  /*1b90*/  HADD2.F32 R12, -RZ, R7.H0_H0 ;  /* 0x20000007ff0c7230 */ /* 0x000fe20000004100 */
[----:B------:R4:W5:Y:S01]  /*1ba0*/  MUFU.SIN R168, R159 ;  /* 0x0000009f00a87308 */ /* 0x0009620000000400 */
[----:B0-----:R-:W-:-:S02]  /*1bb0*/  HADD2.F32 R161, -RZ, R5.H1_H1 ;  /* 0x30000005ffa17230 */ /* 0x001fc40000004100 */
[----:B--2---:R-:W-:Y:S01]  /*1bc0*/  FMUL.FTZ R156, R157, R8 ;  /* 0x000000089d9c7220 */ /* 0x004fe20000410000 */
[C---:B------:R-:W-:Y:S01]  /*1bd0*/  FMUL.FTZ R6, R44.reuse, R175 ;  /* 0x000000af2c067220 */ /* 0x040fe20000410000 */
[C---:B------:R-:W-:Y:S01]  /*1be0*/  FMUL.FTZ R8, R45.reuse, R171 ;  /* 0x000000ab2d087220 */ /* 0x040fe20000410000 */
[C---:B------:R-:W-:Y:S01]  /*1bf0*/  FMUL.FTZ R179, R45.reuse, R19 ;  /* 0x000000132db37220 */ /* 0x040fe20000410000 */
[CC--:B------:R-:W-:Y:S01]  /*1c00*/  FMUL.FTZ R174, R45.reuse, R161.reuse ;  /* 0x000000a12dae7220 */ /* 0x0c0fe20000410000 */
[C---:B------:R-:W-:Y:S01]  /*1c10*/  FMUL.FTZ R178, R44.reuse, R161 ;  /* 0x000000a12cb27220 */ /* 0x040fe20000410000 */
[----:B------:R-:W-:Y:S01]  /*1c20*/  FMUL.FTZ R183, R45, R13 ;  /* 0x0000000d2db77220 */ /* 0x000fe20000410000 */
[----:B-1----:R-:W-:Y:S01]  /*1c30*/  FMUL.FTZ R157, R157, R172 ;  /* 0x000000ac9d9d7220 */ /* 0x002fe20000410000 */
[----:B------:R-:W-:Y:S02]  /*1c40*/  HADD2.F32 R172, -RZ, R17.H0_H0 ;  /* 0x20000011ffac7230 */ /* 0x000fe40000004100 */
[----:B---3--:R-:W-:Y:S01]  /*1c50*/  FMUL.FTZ R2, R44, R165 ;  /* 0x000000a52c027220 */ /* 0x008fe20000410000 */
[----:B----4-:R-:W-:-:S02]  /*1c60*/  HADD2.F32 R159, -RZ, R5.H0_H0 ;  /* 0x20000005ff9f7230 */ /* 0x010fc40000004100 */
[C---:B------:R-:W-:Y:S01]  /*1c70*/  FMUL.FTZ R5, R45.reuse, R176 ;  /* 0x000000b02d057220 */ /* 0x040fe20000410000 */
[C---:B------:R-:W-:Y:S01]  /*1c80*/  FMUL.FTZ R17, R45.reuse, R165 ;  /* 0x000000a52d117220 */ /* 0x040fe20000410000 */
[C---:B------:R-:W-:Y:S01]  /*1c90*/  FMUL.FTZ R182, R44.reuse, R13 ;  /* 0x0000000d2cb67220 */ /* 0x040fe20000410000 */
[-C--:B------:R-:W-:Y:S01]  /*1ca0*/  FFMA.FTZ R7, R45, R3.reuse, R4 ;  /* 0x000000032d077223 */ /* 0x080fe20000010004 */
[----:B-----5:R-:W-:Y:S01]  /*1cb0*/  FMUL.FTZ R155, R155, R168 ;  /* 0x000000a89b9b7220 */ /* 0x020fe20000410000 */
[C---:B------:R-:W-:Y:S01]  /*1cc0*/  FFMA.FTZ R158, R44.reuse, R172, -R9 ;  /* 0x000000ac2c9e7223 */ /* 0x040fe20000010809 */
[C---:B------:R-:W-:Y:S01]  /*1cd0*/  FFMA.FTZ R177, R45.reuse, R164, R2 ;  /* 0x000000a42db17223 */ /* 0x040fe20000010002 */
[C---:B------:R-:W-:Y:S01]  /*1ce0*/  FFMA.FTZ R181, R45.reuse, R18, R180 ;  /* 0x000000122db57223 */ /* 0x040fe200000100b4 */
[C---:B------:R-:W-:Y:S01]  /*1cf0*/  FFMA.FTZ R5, R44.reuse, R3, -R5 ;  /* 0x000000032c057223 */ /* 0x040fe20000010805 */
[C---:B------:R-:W-:Y:S01]  /*1d00*/  FFMA.FTZ R6, R45.reuse, R172, R6 ;  /* 0x000000ac2d067223 */ /* 0x040fe20000010006 */
[CC--:B------:R-:W-:Y:S01]  /*1d10*/  FFMA.FTZ R9, R44.reuse, R167.reuse, -R8 ;  /* 0x000000a72c097223 */ /* 0x0c0fe20000010808 */
[C---:B------:R-:W-:Y:S01]  /*1d20*/  FFMA.FTZ R163, R45.reuse, R167, R16 ;  /* 0x000000a72da37223 */ /* 0x040fe20000010010 */
[CC--:B------:R-:W-:Y:S01]  /*1d30*/  FFMA.FTZ R166, R44.reuse, R169.reuse, -R160 ;  /* 0x000000a92ca67223 */ /* 0x0c0fe200000108a0 */
[C---:B------:R-:W-:Y:S01]  /*1d40*/  FFMA.FTZ R168, R45.reuse, R169, R162 ;  /* 0x000000a92da87223 */ /* 0x040fe200000100a2 */
[C---:B------:R-:W-:Y:S01]  /*1d50*/  FFMA.FTZ R173, R44.reuse, R164, -R17 ;  /* 0x000000a42cad7223 */ /* 0x040fe20000010811 */
[CC--:B------:R-:W-:Y:S01]  /*1d60*/  FFMA.FTZ R2, R44.reuse, R159.reuse, -R174 ;  /* 0x0000009f2c027223 */ /* 0x0c0fe200000108ae */
[C---:B------:R-:W-:Y:S01]  /*1d70*/  FFMA.FTZ R178, R45.reuse, R159, R178 ;  /* 0x0000009f2db27223 */ /* 0x040fe200000100b2 */
[C---:B------:R-:W-:Y:S01]  /*1d80*/  FFMA.FTZ R179, R44.reuse, R18, -R179 ;  /* 0x000000122cb37223 */ /* 0x040fe200000108b3 */
        /* <DEDUP_REMOVED lines=28> */
.L_x_16456:
[----:B------:R0:W1:Y:S02]  /*1f50*/  LDS.64 R8, [R187+0x20b8] ;  /* 0x0020b800bb087984 */ /* 0x0000640000000a00 */
.L_x_16457:
[----:B------:R-:W-:Y:S05]  /*1f60*/  BSYNC.RECONVERGENT B0 ;  /* 0x0000000000007941 */ /* 0x000fea0003800200 */
.L_x_16455:
        /* <DEDUP_REMOVED lines=11> */
[----:B------:R-:W-:Y:S02]  /*2020*/  BSSY.RECONVERGENT B0, `(.L_x_16458) ;  /* 0x000011d000007945 */ /* 0x000fe40003800200 */
        /* <DEDUP_REMOVED lines=8> */
[C---:B--2---:R-:W-:Y:S01]  /*20b0*/  FMUL.FTZ R7, R149.reuse, R189 ;  /* 0x000000bd95077220 */ /* 0x044fe20000410000 */
[----:B------:R-:W-:-:S03]  /*20c0*/  FMUL.FTZ R6, R149, R2 ;  /* 0x0000000295067220 */ /* 0x000fc60000410000 */
[C---:B------:R-:W-:Y:S01]  /*20d0*/  FFMA.FTZ R7, R148.reuse, R2, R7 ;  /* 0x0000000294077223 */ /* 0x040fe20000010007 */
[----:B------:R-:W-:Y:S01]  /*20e0*/  FFMA.FTZ R6, R148, R189, -R6 ;  /* 0x000000bd94067223 */ /* 0x000fe20000010806 */
[----:B------:R-:W-:Y:S02]  /*20f0*/  FMUL.FTZ R2, R10, R147 ;  /* 0x000000930a027220 */ /* 0x000fe40000410000 */
[----:B------:R-:W-:Y:S01]  /*2100*/  FADD.FTZ R183, RZ, R7 ;  /* 0x00000007ffb77221 */ /* 0x000fe20000010000 */
[----:B------:R-:W-:-:S03]  /*2110*/  FADD.FTZ R6, R119, R6 ;  /* 0x0000000677067221 */ /* 0x000fc60000010000 */
[C---:B------:R-:W-:Y:S01]  /*2120*/  FMUL.FTZ R7, R151.reuse, R183 ;  /* 0x000000b797077220 */ /* 0x040fe20000410000 */
[----:B------:R-:W-:-:S03]  /*2130*/  FMUL.FTZ R184, R151, R6 ;  /* 0x0000000697b87220 */ /* 0x000fc60000410000 */
[C---:B------:R-:W-:Y:S01]  /*2140*/  FFMA.FTZ R185, R150.reuse, R6, -R7 ;  /* 0x0000000696b97223 */ /* 0x040fe20000010807 */
[C---:B------:R-:W-:Y:S01]  /*2150*/  FMUL.FTZ R7, R11.reuse, R147 ;  /* 0x000000930b077220 */ /* 0x040fe20000410000 */
[----:B------:R-:W-:Y:S01]  /*2160*/  FFMA.FTZ R184, R150, R183, R184 ;  /* 0x000000b796b87223 */ /* 0x000fe200000100b8 */
[-C--:B------:R-:W-:Y:S01]  /*2170*/  FFMA.FTZ R183, R11, R15.reuse, R2 ;  /* 0x0000000f0bb77223 */ /* 0x080fe20000010002 */
[----:B------:R-:W-:Y:S01]  /*2180*/  FADD.FTZ R6, R118, R185 ;  /* 0x000000b976067221 */ /* 0x000fe20000010000 */
[----:B------:R-:W-:Y:S01]  /*2190*/  FFMA.FTZ R7, R10, R15, -R7 ;  /* 0x0000000f0a077223 */ /* 0x000fe20000010807 */
        /* <DEDUP_REMOVED lines=9> */
[CC--:B------:R-:W-:Y:S01]  /*2230*/  FMUL.FTZ R6, R149.reuse, R2.reuse ;  /* 0x0000000295067220 */ /* 0x0c0fe20000410000 */
[----:B------:R-:W-:Y:S01]  /*2240*/  FADD.FTZ R191, RZ, R191 ;  /* 0x000000bfffbf7221 */ /* 0x000fe20000010000 */
[-C--:B------:R-:W-:Y:S01]  /*2250*/  FMUL.FTZ R7, R149, R185.reuse ;  /* 0x000000b995077220 */ /* 0x080fe20000410000 */
[----:B------:R-:W-:Y:S01]  /*2260*/  FADD.FTZ R184, R117, R184 ;  /* 0x000000b875b87221 */ /* 0x000fe20000010000 */
[C---:B------:R-:W-:Y:S01]  /*2270*/  FFMA.FTZ R6, R148.reuse, R185, R6 ;  /* 0x000000b994067223 */ /* 0x040fe20000010006 */
[C---:B------:R-:W-:Y:S01]  /*2280*/  FMUL.FTZ R183, R155.reuse, R191 ;  /* 0x000000bf9bb77220 */ /* 0x040fe20000410000 */
[----:B------:R-:W-:Y:S01]  /*2290*/  FFMA.FTZ R7, R148, R2, -R7 ;  /* 0x0000000294077223 */ /* 0x000fe20000010807 */
[----:B------:R-:W-:Y:S01]  /*22a0*/  FMUL.FTZ R186, R155, R184 ;  /* 0x000000b89bba7220 */ /* 0x000fe20000410000 */
[C---:B------:R-:W-:Y:S01]  /*22b0*/  FMUL.FTZ R2, R151.reuse, R6 ;  /* 0x0000000697027220 */ /* 0x040fe20000410000 */
[C---:B------:R-:W-:Y:S01]  /*22c0*/  FFMA.FTZ R185, R154.reuse, R184, -R183 ;  /* 0x000000b89ab97223 */ /* 0x040fe200000108b7 */
        /* <DEDUP_REMOVED lines=18> */
[----:B------:R-:W-:-:S02]  /*23f0*/  FFMA.FTZ R185, R154, R7, -R185 ;  /* 0x000000079ab97223 */ /* 0x000fc400000108b9 */
[----:B------:R-:W2:Y:S01]  /*2400*/  SHFL.UP PT, R192, R2, 0x1, RZ ;  /* 0x0420000002c07989 */ /* 0x000ea200000e00ff */
[----:B------:R-:W-:Y:S01]  /*2410*/  FFMA.FTZ R184, R154, R183, R184 ;  /* 0x000000b79ab87223 */ /* 0x000fe200000100b8 */
[C---:B------:R-:W-:Y:S02]  /*2420*/  FMUL.FTZ R7, R157.reuse, R185 ;  /* 0x000000b99d077220 */ /* 0x040fe40000410000 */
        /* <DEDUP_REMOVED lines=51> */
[-C--:B0-----:R-:W-:Y:S01]  /*2760*/  FMUL.FTZ R194, R7, R192.reuse ;  /* 0x000000c007c27220 */ /* 0x081fe20000410000 */
[C---:B------:R-:W-:Y:S01]  /*2770*/  FMUL.FTZ R192, R183.reuse, R192 ;  /* 0x000000c0b7c07220 */ /* 0x040fe20000410000 */
[-C--:B--2---:R-:W-:Y:S01]  /*2780*/  FMUL.FTZ R185, R183, R186.reuse ;  /* 0x000000bab7b97220 */ /* 0x084fe20000410000 */
[----:B------:R-:W-:-:S02]  /*2790*/  FMUL.FTZ R186, R7, R186 ;  /* 0x000000ba07ba7220 */ /* 0x000fc40000410000 */
[-C--:B---3--:R-:W-:Y:S01]  /*27a0*/  FFMA.FTZ R191, R7, R190.reuse, R192 ;  /* 0x000000be07bf7223 */ /* 0x088fe200000100c0 */
[----:B------:R-:W-:Y:S01]  /*27b0*/  FFMA.FTZ R189, R183, R190, -R194 ;  /* 0x000000beb7bd7223 */ /* 0x000fe200000108c2 */
[----:B-1----:R-:W-:Y:S01]  /*27c0*/  FMUL.FTZ R190, R156, R9 ;  /* 0x000000099cbe7220 */ /* 0x002fe20000410000 */
[----:B-----5:R-:W-:Y:S01]  /*27d0*/  @P2 FFMA.FTZ R7, R7, R184, R185 ;  /* 0x000000b807072223 */ /* 0x020fe200000100b9 */
[CC--:B------:R-:W-:Y:S01]  /*27e0*/  FMUL.FTZ R185, R157.reuse, R182.reuse ;  /* 0x000000b69db97220 */ /* 0x0c0fe20000410000 */
[----:B------:R-:W-:Y:S01]  /*27f0*/  @P2 FADD.FTZ R2, R2, R191 ;  /* 0x000000bf02022221 */ /* 0x000fe20000010000 */
[CC--:B------:R-:W-:Y:S01]  /*2800*/  FMUL.FTZ R191, R157.reuse, R181.reuse ;  /* 0x000000b59dbf7220 */ /* 0x0c0fe20000410000 */
[----:B------:R-:W-:Y:S01]  /*2810*/  @P2 FADD.FTZ R6, R6, R189 ;  /* 0x000000bd06062221 */ /* 0x000fe20000010000 */
[C---:B------:R-:W-:Y:S01]  /*2820*/  FFMA.FTZ R192, R156.reuse, R181, R185 ;  /* 0x000000b59cc07223 */ /* 0x040fe200000100b9 */
[C---:B------:R-:W-:Y:S01]  /*2830*/  FMUL.FTZ R185, R157.reuse, R9 ;  /* 0x000000099db97220 */ /* 0x040fe20000410000 */
[----:B------:R-:W-:Y:S01]  /*2840*/  FFMA.FTZ R193, R156, R182, -R191 ;  /* 0x000000b69cc17223 */ /* 0x000fe200000108bf */
[----:B------:R-:W-:Y:S01]  /*2850*/  FFMA.FTZ R191, -R157, R8, -R190 ;  /* 0x000000089dbf7223 */ /* 0x000fe200000109be */
[----:B------:R-:W-:Y:S01]  /*2860*/  FADD.FTZ R194, R179, R192 ;  /* 0x000000c0b3c27221 */ /* 0x000fe20000010000 */
[----:B------:R-:W-:Y:S01]  /*2870*/  @P2 FFMA.FTZ R183, R183, R184, -R186 ;  /* 0x000000b8b7b72223 */ /* 0x000fe200000108ba */
[----:B------:R-:W-:Y:S01]  /*2880*/  FADD.FTZ R193, R180, R193 ;  /* 0x000000c1b4c17221 */ /* 0x000fe20000010000 */
[----:B------:R-:W0:Y:S01]  /*2890*/  SHFL.UP PT, R192, R2, 0x10, RZ ;  /* 0x0600000002c07989 */ /* 0x000e2200000e00ff */
[C---:B------:R-:W-:Y:S01]  /*28a0*/  FMUL.FTZ R190, R155.reuse, R194 ;  /* 0x000000c29bbe7220 */ /* 0x040fe20000410000 */
[----:B------:R-:W-:Y:S01]  /*28b0*/  FFMA.FTZ R185, R156, R8, -R185 ;  /* 0x000000089cb97223 */ /* 0x000fe200000108b9 */
[C---:B------:R-:W-:Y:S01]  /*28c0*/  FMUL.FTZ R195, R155.reuse, R191 ;  /* 0x000000bf9bc37220 */ /* 0x040fe20000410000 */
[----:B------:R-:W-:Y:S01]  /*28d0*/  SHFL.UP PT, R186, R7, 0x10, RZ ;  /* 0x0600000007ba7989 */ /* 0x000fe200000e00ff */
[CC--:B------:R-:W-:Y:S01]  /*28e0*/  FFMA.FTZ R189, R154.reuse, R193.reuse, -R190 ;  /* 0x000000c19abd7223 */ /* 0x0c0fe200000108be */
[C---:B------:R-:W-:Y:S01]  /*28f0*/  FMUL.FTZ R193, R155.reuse, R193 ;  /* 0x000000c19bc17220 */ /* 0x040fe20000410000 */
[-C--:B------:R-:W-:Y:S01]  /*2900*/  FMUL.FTZ R196, R155, R185.reuse ;  /* 0x000000b99bc47220 */ /* 0x080fe20000410000 */
[----:B------:R-:W1:Y:S01]  /*2910*/  SHFL.UP PT, R190, R6, 0x10, RZ ;  /* 0x0600000006be7989 */ /* 0x000e6200000e00ff */
[C---:B------:R-:W-:Y:S01]  /*2920*/  FFMA.FTZ R195, R154.reuse, R185, R195 ;  /* 0x000000b99ac37223 */ /* 0x040fe200000100c3 */
[----:B------:R-:W-:Y:S01]  /*2930*/  FFMA.FTZ R194, R154, R194, R193 ;  /* 0x000000c29ac27223 */ /* 0x000fe200000100c1 */
[----:B------:R-:W-:Y:S01]  /*2940*/  FADD.FTZ R189, R178, R189 ;  /* 0x000000bdb2bd7221 */ /* 0x000fe20000010000 */
[----:B------:R-:W2:Y:S01]  /*2950*/  SHFL.UP PT, R184, R183, 0x10, RZ ;  /* 0x06000000b7b87989 */ /* 0x000ea200000e00ff */
[----:B------:R-:W-:Y:S01]  /*2960*/  FFMA.FTZ R196, R154, R191, -R196 ;  /* 0x000000bf9ac47223 */ /* 0x000fe200000108c4 */
[----:B------:R-:W-:Y:S01]  /*2970*/  FADD.FTZ R194, R177, R194 ;  /* 0x000000c2b1c27221 */ /* 0x000fe20000010000 */
[C---:B------:R-:W-:Y:S01]  /*2980*/  FMUL.FTZ R191, R153.reuse, R195 ;  /* 0x000000c399bf7220 */ /* 0x040fe20000410000 */
[CC--:B------:R-:W-:Y:S01]  /*2990*/  FMUL.FTZ R193, R153.reuse, R189.reuse ;  /* 0x000000bd99c17220 */ /* 0x0c0fe20000410000 */
[C---:B------:R-:W-:Y:S01]  /*29a0*/  FMUL.FTZ R185, R153.reuse, R196 ;  /* 0x000000c499b97220 */ /* 0x040fe20000410000 */
[----:B------:R-:W-:Y:S01]  /*29b0*/  FMUL.FTZ R198, R153, R194 ;  /* 0x000000c299c67220 */ /* 0x000fe20000410000 */
[C---:B------:R-:W-:Y:S01]  /*29c0*/  FFMA.FTZ R191, R152.reuse, R196, -R191 ;  /* 0x000000c498bf7223 */ /* 0x040fe200000108bf */
[----:B------:R-:W-:Y:S01]  /*29d0*/  ISETP.GE.AND P2, PT, R99, 0x10, PT ;  /* 0x000000106300780c */ /* 0x000fe20003f46270 */
[C---:B------:R-:W-:Y:S01]  /*29e0*/  FFMA.FTZ R196, R152.reuse, R194, R193 ;  /* 0x000000c298c47223 */ /* 0x040fe200000100c1 */
[C---:B------:R-:W-:Y:S01]  /*29f0*/  FFMA.FTZ R193, R152.reuse, R189, -R198 ;  /* 0x000000bd98c17223 */ /* 0x040fe200000108c6 */
[----:B------:R-:W-:Y:S01]  /*2a00*/  FFMA.FTZ R185, R152, R195, R185 ;  /* 0x000000c398b97223 */ /* 0x000fe200000100b9 */
[----:B------:R-:W-:Y:S01]  /*2a10*/  FMUL.FTZ R189, R151, R191 ;  /* 0x000000bf97bd7220 */ /* 0x000fe20000410000 */
[-C--:B0-----:R-:W-:Y:S01]  /*2a20*/  FMUL.FTZ R194, R7, R192.reuse ;  /* 0x000000c007c27220 */ /* 0x081fe20000410000 */
[----:B------:R-:W-:Y:S01]  /*2a30*/  FMUL.FTZ R192, R183, R192 ;  /* 0x000000c0b7c07220 */ /* 0x000fe20000410000 */
[-C--:B------:R-:W-:Y:S01]  /*2a40*/  FMUL.FTZ R198, R151, R185.reuse ;  /* 0x000000b997c67220 */ /* 0x080fe20000410000 */
[----:B------:R-:W-:Y:S01]  /*2a50*/  FFMA.FTZ R195, R150, R185, R189 ;  /* 0x000000b996c37223 */ /* 0x000fe200000100bd */
[----:B------:R-:W-:Y:S01]  /*2a60*/  FADD.FTZ R193, R174, R193 ;  /* 0x000000c1aec17221 */ /* 0x000fe20000010000 */
[----:B------:R-:W-:Y:S01]  /*2a70*/  FADD.FTZ R196, R173, R196 ;  /* 0x000000c4adc47221 */ /* 0x000fe20000010000 */
[----:B------:R-:W-:Y:S01]  /*2a80*/  FFMA.FTZ R198, R150, R191, -R198 ;  /* 0x000000bf96c67223 */ /* 0x000fe200000108c6 */
[-C--:B-1----:R-:W-:Y:S01]  /*2a90*/  FFMA.FTZ R185, R183, R190.reuse, -R194 ;  /* 0x000000beb7b97223 */ /* 0x082fe200000108c2 */
[C---:B------:R-:W-:Y:S01]  /*2aa0*/  FFMA.FTZ R189, R7.reuse, R190, R192 ;  /* 0x000000be07bd7223 */ /* 0x040fe200000100c0 */
[-C--:B------:R-:W-:Y:S01]  /*2ab0*/  FMUL.FTZ R190, R7, R186.reuse ;  /* 0x000000ba07be7220 */ /* 0x080fe20000410000 */
[C---:B------:R-:W-:Y:S01]  /*2ac0*/  FMUL.FTZ R186, R183.reuse, R186 ;  /* 0x000000bab7ba7220 */ /* 0x040fe20000410000 */
[----:B------:R-:W-:Y:S01]  /*2ad0*/  @P2 FADD.FTZ R6, R6, R185 ;  /* 0x000000b906062221 */ /* 0x000fe20000010000 */
[----:B------:R-:W-:Y:S01]  /*2ae0*/  @P2 FADD.FTZ R2, R2, R189 ;  /* 0x000000bd02022221 */ /* 0x000fe20000010000 */
[-C--:B--2---:R-:W-:Y:S01]  /*2af0*/  @P2 FFMA.FTZ R183, R183, R184.reuse, -R190 ;  /* 0x000000b8b7b72223 */ /* 0x084fe200000108be */
[----:B------:R-:W-:Y:S01]  /*2b00*/  @P2 FFMA.FTZ R7, R7, R184, R186 ;  /* 0x000000b807072223 */ /* 0x000fe200000100ba */
[----:B------:R-:W-:Y:S01]  /*2b10*/  FMUL.FTZ R191, R151, R193 ;  /* 0x000000c197bf7220 */ /* 0x000fe20000410000 */
[C---:B------:R-:W-:Y:S01]  /*2b20*/  FMUL.FTZ R185, R149.reuse, R198 ;  /* 0x000000c695b97220 */ /* 0x040fe20000410000 */
[----:B------:R-:W-:Y:S01]  /*2b30*/  SHFL.UP PT, R6, R6, 0x1, RZ ;  /* 0x0420000006067989 */ /* 0x000fe200000e00ff */
[-C--:B------:R-:W-:Y:S01]  /*2b40*/  FMUL.FTZ R189, R149, R195.reuse ;  /* 0x000000c395bd7220 */ /* 0x080fe20000410000 */
[-C--:B------:R-:W-:Y:S01]  /*2b50*/  FFMA.FTZ R191, R150, R196.reuse, R191 ;  /* 0x000000c496bf7223 */ /* 0x080fe200000100bf */
[----:B------:R-:W-:Y:S01]  /*2b60*/  FMUL.FTZ R197, R151, R196 ;  /* 0x000000c497c57220 */ /* 0x000fe20000410000 */
[----:B------:R-:W-:Y:S01]  /*2b70*/  SHFL.UP PT, R183, R183, 0x1, RZ ;  /* 0x04200000b7b77989 */ /* 0x000fe200000e00ff */
[C---:B------:R-:W-:Y:S01]  /*2b80*/  FFMA.FTZ R185, R148.reuse, R195, R185 ;  /* 0x000000c394b97223 */ /* 0x040fe200000100b9 */
[----:B------:R-:W-:Y:S01]  /*2b90*/  FFMA.FTZ R189, R148, R198, -R189 ;  /* 0x000000c694bd7223 */ /* 0x000fe200000108bd */
[----:B------:R-:W-:Y:S01]  /*2ba0*/  FFMA.FTZ R197, R150, R193, -R197 ;  /* 0x000000c196c57223 */ /* 0x000fe200000108c5 */
[----:B------:R-:W-:Y:S01]  /*2bb0*/  SHFL.UP PT, R7, R7, 0x1, RZ ;  /* 0x0420000007077989 */ /* 0x000fe200000e00ff */
[----:B------:R-:W-:Y:S01]  /*2bc0*/  FADD.FTZ R191, R166, R191 ;  /* 0x000000bfa6bf7221 */ /* 0x000fe20000010000 */
[C---:B------:R-:W-:Y:S01]  /*2bd0*/  FMUL.FTZ R193, R146.reuse, R185 ;  /* 0x000000b992c17220 */ /* 0x040fe20000410000 */
[----:B------:R-:W-:Y:S01]  /*2be0*/  FMUL.FTZ R190, R146, R189 ;  /* 0x000000bd92be7220 */ /* 0x000fe20000410000 */
[----:B----4-:R0:W1:Y:S01]  /*2bf0*/  SHFL.IDX PT, R184, R5, RZ, 0x1f ;  /* 0x00001fff05b87589 */ /* 0x01006200000e0000 */
[----:B------:R-:W-:Y:S01]  /*2c00*/  FADD.FTZ R197, R168, R197 ;  /* 0x000000c5a8c57221 */ /* 0x000fe20000010000 */
[----:B------:R-:W-:Y:S01]  /*2c10*/  FMUL.FTZ R186, R149, R191 ;  /* 0x000000bf95ba7220 */ /* 0x000fe20000410000 */
[C---:B------:R-:W-:Y:S01]  /*2c20*/  FFMA.FTZ R196, R14.reuse, R189, -R193 ;  /* 0x000000bd0ec47223 */ /* 0x040fe200000108c1 */
[----:B------:R-:W2:Y:S01]  /*2c30*/  SHFL.IDX PT, R4, R4, RZ, 0x1f ;  /* 0x00001fff04047589 */ /* 0x000ea200000e0000 */
[----:B------:R-:W-:Y:S01]  /*2c40*/  FFMA.FTZ R190, R14, R185, R190 ;  /* 0x000000b90ebe7223 */ /* 0x000fe200000100be */
[-C--:B------:R-:W-:Y:S01]  /*2c50*/  FFMA.FTZ R194, R148, R197.reuse, -R186 ;  /* 0x000000c594c27223 */ /* 0x080fe200000108ba */
[----:B------:R-:W-:Y:S01]  /*2c60*/  FMUL.FTZ R198, R147, R196 ;  /* 0x000000c493c67220 */ /* 0x000fe20000410000 */
[----:B------:R-:W3:Y:S01]  /*2c70*/  SHFL.UP PT, R2, R2, 0x1, RZ ;  /* 0x0420000002027989 */ /* 0x000ee200000e00ff */
[----:B0-----:R-:W-:Y:S01]  /*2c80*/  FMUL.FTZ R5, R149, R197 ;  /* 0x000000c595057220 */ /* 0x001fe20000410000 */
[-C--:B------:R-:W-:Y:S01]  /*2c90*/  FMUL.FTZ R185, R147, R190.reuse ;  /* 0x000000be93b97220 */ /* 0x080fe20000410000 */
[----:B------:R-:W-:-:S02]  /*2ca0*/  FFMA.FTZ R189, R15, R190, R198 ;  /* 0x000000be0fbd7223 */ /* 0x000fc400000100c6 */
[----:B------:R-:W-:Y:S01]  /*2cb0*/  FFMA.FTZ R5, R148, R191, R5 ;  /* 0x000000bf94057223 */ /* 0x000fe20000010005 */
[----:B------:R-:W-:Y:S01]  /*2cc0*/  FFMA.FTZ R190, R15, R196, -R185 ;  /* 0x000000c40fbe7223 */ /* 0x000fe200000108b9 */
[----:B------:R-:W-:Y:S02]  /*2cd0*/  FADD.FTZ R191, R163, R194 ;  /* 0x000000c2a3bf7221 */ /* 0x000fe40000010000 */
[----:B------:R-:W-:Y:S01]  /*2ce0*/  FADD.FTZ R185, R162, R5 ;  /* 0x00000005a2b97221 */ /* 0x000fe20000010000 */
[-C--:B-1----:R-:W-:Y:S01]  /*2cf0*/  FMUL.FTZ R192, R183, R184.reuse ;  /* 0x000000b8b7c07220 */ /* 0x082fe20000410000 */
[----:B------:R-:W-:-:S03]  /*2d00*/  FMUL.FTZ R186, R7, R184 ;  /* 0x000000b807ba7220 */ /* 0x000fc60000410000 */
[-C--:B--2---:R-:W-:Y:S01]  /*2d10*/  FFMA.FTZ R7, R7, R4.reuse, R192 ;  /* 0x0000000407077223 */ /* 0x084fe200000100c0 */
[----:B------:R-:W-:-:S03]  /*2d20*/  FFMA.FTZ R183, R183, R4, -R186 ;  /* 0x00000004b7b77223 */ /* 0x000fc600000108ba */
[----:B---3--:R-:W-:Y:S01]  /*2d30*/  @P1 FADD.FTZ R184, R2, R7 ;  /* 0x0000000702b81221 */ /* 0x008fe20000010000 */
[----:B------:R-:W-:Y:S01]  /*2d40*/  @P1 FADD.FTZ R4, R6, R183 ;  /* 0x000000b706041221 */ /* 0x000fe20000010000 */
        /* <DEDUP_REMOVED lines=36> */
[C---:B------:R-:W-:Y:S01]  /*2f90*/  FFMA.FTZ R2, -R0.reuse, R3, RZ ;  /* 0x0000000300027223 */ /* 0x040fe200000101ff */
[----:B------:R-:W-:Y:S01]  /*2fa0*/  FFMA.FTZ R4, R0, R7, RZ ;  /* 0x0000000700047223 */ /* 0x000fe200000100ff */
[C---:B------:R-:W-:Y:S01]  /*2fb0*/  FMUL.FTZ R5, R149.reuse, R176 ;  /* 0x000000b095057220 */ /* 0x040fe20000410000 */
[-C--:B------:R-:W-:Y:S01]  /*2fc0*/  FMUL.FTZ R3, R149, R172.reuse ;  /* 0x000000ac95037220 */ /* 0x080fe20000410000 */
[----:B------:R-:W-:Y:S01]  /*2fd0*/  FFMA.FTZ R175, -R145, R175, R2 ;  /* 0x000000af91af7223 */ /* 0x000fe20000010102 */
[-C--:B------:R-:W-:Y:S01]  /*2fe0*/  FMUL.FTZ R2, R171, R172.reuse ;  /* 0x000000acab027220 */ /* 0x080fe20000410000 */
[C---:B------:R-:W-:Y:S01]  /*2ff0*/  FFMA.FTZ R5, R148.reuse, R172, R5 ;  /* 0x000000ac94057223 */ /* 0x040fe20000010005 */
[-C--:B------:R-:W-:Y:S01]  /*3000*/  FFMA.FTZ R192, R148, R176.reuse, -R3 ;  /* 0x000000b094c07223 */ /* 0x080fe20000010803 */
[----:B------:R-:W-:Y:S01]  /*3010*/  FFMA.FTZ R191, R145, R191, R4 ;  /* 0x000000bf91bf7223 */ /* 0x000fe20000010004 */
[-C--:B------:R-:W-:Y:S01]  /*3020*/  FMUL.FTZ R3, R171, R176.reuse ;  /* 0x000000b0ab037220 */ /* 0x080fe20000410000 */
[----:B------:R-:W-:Y:S01]  /*3030*/  FFMA.FTZ R2, R167, R176, -R2 ;  /* 0x000000b0a7027223 */ /* 0x000fe20000010802 */
[----:B------:R-:W-:Y:S01]  /*3040*/  FADD.FTZ R171, RZ, R5 ;  /* 0x00000005ffab7221 */ /* 0x000fe20000010000 */
[----:B------:R-:W-:Y:S01]  /*3050*/  FADD.FTZ R192, R119, R192 ;  /* 0x000000c077c07221 */ /* 0x000fe20000010000 */
[----:B------:R-:W-:Y:S01]  /*3060*/  ISETP.NE.AND P1, PT, R188, 0x1f, PT ;  /* 0x0000001fbc00780c */ /* 0x000fe20003f25270 */
[----:B------:R-:W-:Y:S01]  /*3070*/  FFMA.FTZ R10, R144, R2, R191 ;  /* 0x00000002900a7223 */ /* 0x000fe200000100bf */
[CC--:B------:R-:W-:Y:S01]  /*3080*/  FMUL.FTZ R2, R170.reuse, R171.reuse ;  /* 0x000000abaa027220 */ /* 0x0c0fe20000410000 */
[----:B------:R-:W-:Y:S01]  /*3090*/  FFMA.FTZ R4, R167, R172, R3 ;  /* 0x000000aca7047223 */ /* 0x000fe20000010003 */
[-C--:B------:R-:W-:Y:S01]  /*30a0*/  FMUL.FTZ R170, R170, R192.reuse ;  /* 0x000000c0aaaa7220 */ /* 0x080fe20000410000 */
[----:B------:R0:W1:Y:S01]  /*30b0*/  SHFL.DOWN PT, R3, R190, 0x1, 0x1f ;  /* 0x08201f00be037f89 */ /* 0x00006200000e0000 */
[C---:B------:R-:W-:Y:S01]  /*30c0*/  FFMA.FTZ R167, R169.reuse, R192, -R2 ;  /* 0x000000c0a9a77223 */ /* 0x040fe20000010802 */
[----:B------:R-:W-:Y:S01]  /*30d0*/  FFMA.FTZ R194, -R144, R4, R175 ;  /* 0x0000000490c27223 */ /* 0x000fe200000101af */
[----:B------:R-:W-:Y:S01]  /*30e0*/  FFMA.FTZ R169, R169, R171, R170 ;  /* 0x000000aba9a97223 */ /* 0x000fe200000100aa */
[----:B------:R-:W-:Y:S01]  /*30f0*/  FADD.FTZ R170, R17, R6 ;  /* 0x0000000611aa7221 */ /* 0x000fe20000010000 */
[----:B------:R-:W-:-:S02]  /*3100*/  FADD.FTZ R175, R16, R11 ;  /* 0x0000000b10af7221 */ /* 0x000fc40000010000 */
[----:B------:R0:W2:Y:S04]  /*3110*/  SHFL.DOWN PT, R11, R189, 0x1, 0x1f ;  /* 0x08201f00bd0b7f89 */ /* 0x0000a800000e0000 */
[----:B------:R0:W3:Y:S04]  /*3120*/  SHFL.DOWN PT, R6, R170, 0x1, 0x1f ;  /* 0x08201f00aa067f89 */ /* 0x0000e800000e0000 */
[----:B------:R0:W4:Y:S01]  /*3130*/  SHFL.DOWN PT, R7, R175, 0x1, 0x1f ;  /* 0x08201f00af077f89 */ /* 0x00012200000e0000 */
[----:B------:R-:W-:Y:S05]  /*3140*/  @!P1 BRA `(.L_x_16459) ;  /* 0x0000000000289947 */ /* 0x000fea0003800000 */
[CC--:B----4-:R-:W-:Y:S01]  /*3150*/  FMUL.FTZ R4, R190.reuse, R7.reuse ;  /* 0x00000007be047220 */ /* 0x0d0fe20000410000 */
[C---:B------:R-:W-:Y:S01]  /*3160*/  FMUL.FTZ R7, R189.reuse, R7 ;  /* 0x00000007bd077220 */ /* 0x040fe20000410000 */
[CC--:B-1----:R-:W-:Y:S01]  /*3170*/  FMUL.FTZ R2, R190.reuse, R3.reuse ;  /* 0x00000003be027220 */ /* 0x0c2fe20000410000 */
[C---:B------:R-:W-:Y:S01]  /*3180*/  FMUL.FTZ R3, R189.reuse, R3 ;  /* 0x00000003bd037220 */ /* 0x040fe20000410000 */
[-C--:B---3--:R-:W-:Y:S01]  /*3190*/  FFMA.FTZ R5, R189, R6.reuse, -R4 ;  /* 0x00000006bd057223 */ /* 0x088fe20000010804 */
[----:B------:R-:W-:Y:S01]  /*31a0*/  FFMA.FTZ R4, R190, R6, R7 ;  /* 0x00000006be047223 */ /* 0x000fe20000010007 */
[C---:B0-2---:R-:W-:Y:S01]  /*31b0*/  FFMA.FTZ R189, R11.reuse, R189, -R2 ;  /* 0x000000bd0bbd7223 */ /* 0x045fe20000010802 */
[----:B------:R-:W-:Y:S01]  /*31c0*/  FFMA.FTZ R190, R11, R190, R3 ;  /* 0x000000be0bbe7223 */ /* 0x000fe20000010003 */
[----:B------:R-:W-:Y:S01]  /*31d0*/  FADD.FTZ R170, R170, R5 ;  /* 0x00000005aaaa7221 */ /* 0x000fe20000010000 */
[----:B------:R-:W-:-:S07]  /*31e0*/  FADD.FTZ R175, R175, R4 ;  /* 0x00000004afaf7221 */ /* 0x000fce0000010000 */
.L_x_16459:
[----:B------:R-:W-:Y:S05]  /*31f0*/  BSYNC.RECONVERGENT B0 ;  /* 0x0000000000007941 */ /* 0x000fea0003800200 */
.L_x_16458:
[----:B------:R-:W-:Y:S01]  /*3200*/  ISETP.GE.AND P1, PT, R67, UR7, PT ;  /* 0x0000000743007c0c */ /* 0x000fe2000bf26270 */
[-C--:B------:R-:W-:Y:S01]  /*3210*/  FMUL.FTZ R5, R151, R192.reuse ;  /* 0x000000c097057220 */ /* 0x080fe20000410000 */
[----:B------:R-:W-:Y:S02]  /*3220*/  HFMA2 R4, -RZ, RZ, 1.875, 0 ;  /* 0x3f800000ff047431 */ /* 0x000fe400000001ff */
[----:B--2---:R-:W-:Y:S01]  /*3230*/  FFMA.FTZ R11, R143, R167, R10 ;  /* 0x000000a78f0b7223 */ /* 0x004fe2000001000a */
[----:B------:R-:W-:Y:S01]  /*3240*/  ISETP.NE.OR P1, PT, R76, RZ, P1 ;  /* 0x000000ff4c00720c */ /* 0x000fe20000f25670 */
[CC--:B------:R-:W-:Y:S01]  /*3250*/  FFMA.FTZ R5, R150.reuse, R171.reuse, R5 ;  /* 0x000000ab96057223 */ /* 0x0c0fe20000010005 */
[----:B---34-:R-:W-:Y:S01]  /*3260*/  CS2R R6, SRZ ;  /* 0x0000000000067805 */ /* 0x018fe2000001ff00 */
[----:B-1----:R-:W-:Y:S01]  /*3270*/  FMUL.FTZ R3, R151, R171 ;  /* 0x000000ab97037220 */ /* 0x002fe20000410000 */
[----:B------:R-:W-:Y:S01]  /*3280*/  FFMA.FTZ R191, -R143, R169, R194 ;  /* 0x000000a98fbf7223 */ /* 0x000fe200000101c2 */
[----:B------:R-:W-:Y:S01]  /*3290*/  FADD.FTZ R167, RZ, R5 ;  /* 0x00000005ffa77221 */ /* 0x000fe20000010000 */
[----:B------:R-:W-:Y:S01]  /*32a0*/  MOV R5, RZ ;  /* 0x000000ff00057202 */ /* 0x000fe20000000f00 */
[----:B------:R-:W-:Y:S01]  /*32b0*/  FFMA.FTZ R3, R150, R192, -R3 ;  /* 0x000000c096037223 */ /* 0x000fe20000010803 */
[----:B------:R-:W-:Y:S01]  /*32c0*/  ISETP.GT.U32.AND P2, PT, R188, 0x1d, PT ;  /* 0x0000001dbc00780c */ /* 0x000fe20003f44070 */
[----:B------:R1:W2:Y:S01]  /*32d0*/  SHFL.DOWN PT, R193, R189, 0x2, 0x1f ;  /* 0x08401f00bdc17f89 */ /* 0x0002a200000e0000 */
[----:B------:R-:W-:Y:S01]  /*32e0*/  BSSY.RECONVERGENT B0, `(.L_x_16460) ;  /* 0x0000019000007945 */ /* 0x000fe20003800200 */
[----:B------:R-:W-:Y:S01]  /*32f0*/  FADD.FTZ R169, R118, R3 ;  /* 0x0000000376a97221 */ /* 0x000fe20000010000 */
[C---:B------:R-:W-:Y:S01]  /*3300*/  FMUL.FTZ R3, R165.reuse, R167 ;  /* 0x000000a7a5037220 */ /* 0x040fe20000410000 */
[----:B------:R-:W3:Y:S01]  /*3310*/  @!P1 LDS.128 R4, [UR6+0x21b0] ;  /* 0x0021b006ff049984 */ /* 0x000ee20008000c00 */
[----:B------:R-:W-:Y:S01]  /*3320*/  ISETP.GT.U32.AND P3, PT, R188, 0x1b, PT ;  /* 0x0000001bbc00780c */ /* 0x000fe20003f64070 */
[-C--:B------:R-:W-:Y:S01]  /*3330*/  FMUL.FTZ R2, R165, R169.reuse ;  /* 0x000000a9a5027220 */ /* 0x080fe20000410000 */
[----:B------:R-:W-:Y:S01]  /*3340*/  FFMA.FTZ R3, R164, R169, -R3 ;  /* 0x000000a9a4037223 */ /* 0x000fe20000010803 */
[----:B------:R1:W4:Y:S01]  /*3350*/  SHFL.DOWN PT, R194, R170, 0x2, 0x1f ;  /* 0x08401f00aac27f89 */ /* 0x00032200000e0000 */
[----:B------:R-:W-:Y:S01]  /*3360*/  ISETP.GT.U32.AND P4, PT, R188, 0x17, PT ;  /* 0x00000017bc00780c */ /* 0x000fe20003f84070 */
[----:B------:R-:W-:Y:S01]  /*3370*/  FFMA.FTZ R164, R164, R167, R2 ;  /* 0x000000a7a4a47223 */ /* 0x000fe20000010002 */
[----:B------:R-:W-:Y:S01]  /*3380*/  FFMA.FTZ R196, R142, R3, R11 ;  /* 0x000000038ec47223 */ /* 0x000fe2000001000b */
[----:B------:R1:W0:Y:S01]  /*3390*/  SHFL.DOWN PT, R165, R175, 0x2, 0x1f ;  /* 0x08401f00afa57f89 */ /* 0x00022200000e0000 */
[----:B------:R-:W-:-:S03]  /*33a0*/  ISETP.GT.U32.AND P5, PT, R188, 0xf, PT ;  /* 0x0000000fbc00780c */ /* 0x000fc60003fa4070 */
[----:B------:R1:W0:Y:S01]  /*33b0*/  SHFL.DOWN PT, R3, R190, 0x2, 0x1f ;  /* 0x08401f00be037f89 */ /* 0x00022200000e0000 */
[----:B------:R-:W-:Y:S09]  /*33c0*/  @P2 BRA `(.L_x_16461) ;  /* 0x0000000000282947 */ /* 0x000ff20003800000 */
[CC--:B0-----:R-:W-:Y:S01]  /*33d0*/  FMUL.FTZ R10, R190.reuse, R165.reuse ;  /* 0x000000a5be0a7220 */ /* 0x0c1fe20000410000 */
[C---:B------:R-:W-:Y:S01]  /*33e0*/  FMUL.FTZ R165, R189.reuse, R165 ;  /* 0x000000a5bda57220 */ /* 0x040fe20000410000 */
[CC--:B------:R-:W-:Y:S01]  /*33f0*/  FMUL.FTZ R2, R190.reuse, R3.reuse ;  /* 0x00000003be027220 */ /* 0x0c0fe20000410000 */
[C---:B------:R-:W-:Y:S01]  /*3400*/  FMUL.FTZ R3, R189.reuse, R3 ;  /* 0x00000003bd037220 */ /* 0x040fe20000410000 */
[CC--:B----4-:R-:W-:Y:S01]  /*3410*/  FFMA.FTZ R11, R189.reuse, R194.reuse, -R10 ;  /* 0x000000c2bd0b7223 */ /* 0x0d0fe2000001080a */
[C---:B------:R-:W-:Y:S01]  /*3420*/  FFMA.FTZ R10, R190.reuse, R194, R165 ;  /* 0x000000c2be0a7223 */ /* 0x040fe200000100a5 */
[-C--:B-12---:R-:W-:Y:S01]  /*3430*/  FFMA.FTZ R189, R189, R193.reuse, -R2 ;  /* 0x000000c1bdbd7223 */ /* 0x086fe20000010802 */
[----:B------:R-:W-:Y:S01]  /*3440*/  FFMA.FTZ R190, R190, R193, R3 ;  /* 0x000000c1bebe7223 */ /* 0x000fe20000010003 */
[----:B------:R-:W-:Y:S01]  /*3450*/  FADD.FTZ R170, R170, R11 ;  /* 0x0000000baaaa7221 */ /* 0x000fe20000010000 */
[----:B------:R-:W-:-:S07]  /*3460*/  FADD.FTZ R175, R175, R10 ;  /* 0x0000000aafaf7221 */ /* 0x000fce0000010000 */
.L_x_16461:
[----:B------:R-:W-:Y:S05]  /*3470*/  BSYNC.RECONVERGENT B0 ;  /* 0x0000000000007941 */ /* 0x000fea0003800200 */
.L_x_16460:
[----:B--2---:R2:W1:Y:S01]  /*3480*/  SHFL.DOWN PT, R193, R189, 0x4, 0x1f ;  /* 0x08801f00bdc17f89 */ /* 0x00446200000e0000 */
[----:B------:R-:W-:Y:S03]  /*3490*/  BSSY.RECONVERGENT B0, `(.L_x_16462) ;  /* 0x000000f000007945 */ /* 0x000fe60003800200 */
[----:B0-----:R2:W0:Y:S04]  /*34a0*/  SHFL.DOWN PT, R3, R190, 0x4, 0x1f ;  /* 0x08801f00be037f89 */ /* 0x00142800000e0000 */
[----:B----4-:R2:W4:Y:S04]  /*34b0*/  SHFL.DOWN PT, R194, R170, 0x4, 0x1f ;  /* 0x08801f00aac27f89 */ /* 0x01052800000e0000 */
        /* <DEDUP_REMOVED lines=12> */
.L_x_16463:
[----:B------:R-:W-:Y:S05]  /*3580*/  BSYNC.RECONVERGENT B0 ;  /* 0x0000000000007941 */ /* 0x000fea0003800200 */
.L_x_16462:
[----:B-1----:R1:W1:Y:S01]  /*3590*/  SHFL.DOWN PT, R193, R189, 0x8, 0x1f ;  /* 0x09001f00bdc17f89 */ /* 0x00226200000e0000 */
[----:B------:R-:W-:Y:S03]  /*35a0*/  BSSY.RECONVERGENT B0, `(.L_x_16464) ;  /* 0x000000f000007945 */ /* 0x000fe60003800200 */
[----:B0-----:R0:W0:Y:S04]  /*35b0*/  SHFL.DOWN PT, R3, R190, 0x8, 0x1f ;  /* 0x09001f00be037f89 */ /* 0x00102800000e0000 */
        /* <DEDUP_REMOVED lines=10> */
[----:B------:R-:W-:Y:S01]  /*3660*/  FFMA.FTZ R190, R190, R193, R3 ;  /* 0x000000c1bebe7223 */ /* 0x000fe20000010003 */
[----:B----4-:R-:W-:Y:S01]  /*3670*/  FADD.FTZ R170, R170, R11 ;  /* 0x0000000baaaa7221 */ /* 0x010fe20000010000 */
[----:B------:R-:W-:-:S07]  /*3680*/  FADD.FTZ R175, R175, R10 ;  /* 0x0000000aafaf7221 */ /* 0x000fce0000010000 */
.L_x_16465:
[----:B------:R-:W-:Y:S05]  /*3690*/  BSYNC.RECONVERGENT B0 ;  /* 0x0000000000007941 */ /* 0x000fea0003800200 */
.L_x_16464:
[----:B-1----:R1:W1:Y:S01]  /*36a0*/  SHFL.DOWN PT, R193, R189, 0x10, 0x1f ;  /* 0x0a001f00bdc17f89 */ /* 0x00226200000e0000 */
[----:B------:R-:W-:Y:S03]  /*36b0*/  BSSY.RECONVERGENT B0, `(.L_x_16466) ;  /* 0x000000f000007945 */ /* 0x000fe60003800200 */
[----:B0-----:R0:W0:Y:S04]  /*36c0*/  SHFL.DOWN PT, R3, R190, 0x10, 0x1f ;  /* 0x0a001f00be037f89 */ /* 0x00102800000e0000 */
        /* <DEDUP_REMOVED lines=13> */
.L_x_16467:
[----:B------:R-:W-:Y:S05]  /*37a0*/  BSYNC.RECONVERGENT B0 ;  /* 0x0000000000007941 */ /* 0x000fea0003800200 */
.L_x_16466:
[----:B------:R-:W-:Y:S01]  /*37b0*/  FFMA.FTZ R198, -R142, R164, R191 ;  /* 0x000000a48ec67223 */ /* 0x000fe200000101bf */
[----:B------:R-:W-:Y:S01]  /*37c0*/  SHFL.DOWN PT, R195, R189, 0x1, 0x1f ;  /* 0x08201f00bdc37f89 */ /* 0x000fe200000e0000 */
[C---:B0-----:R-:W-:Y:S01]  /*37d0*/  FMUL.FTZ R3, R153.reuse, R169 ;  /* 0x000000a999037220 */ /* 0x041fe20000410000 */
[-C--:B------:R-:W-:Y:S01]  /*37e0*/  FMUL.FTZ R2, R153, R167.reuse ;  /* 0x000000a799027220 */ /* 0x080fe20000410000 */
[----:B------:R-:W-:Y:S01]  /*37f0*/  ISETP.NE.AND P1, PT, R76, 0x1f, PT ;  /* 0x0000001f4c00780c */ /* 0x000fe20003f25270 */
[----:B---3--:R-:W0:Y:S01]  /*3800*/  SHFL.IDX PT, R191, R7, RZ, 0x1f ;  /* 0x00001fff07bf7589 */ /* 0x008e2200000e0000 */
[C---:B------:R-:W-:Y:S01]  /*3810*/  FFMA.FTZ R3, R152.reuse, R167, R3 ;  /* 0x000000a798037223 */ /* 0x040fe20000010003 */
[----:B------:R-:W-:Y:S01]  /*3820*/  FFMA.FTZ R2, R152, R169, -R2 ;  /* 0x000000a998027223 */ /* 0x000fe20000010802 */
[----:B------:R-:W-:Y:S01]  /*3830*/  IMAD.WIDE.U32 R10, R38, UR4, R40 ;  /* 0x00000004260a7c25 */ /* 0x000fe2000f8e0028 */
[----:B------:R-:W3:Y:S03]  /*3840*/  SHFL.DOWN PT, R197, R190, 0x1, 0x1f ;  /* 0x08201f00bec57f89 */ /* 0x000ee600000e0000 */
[----:B------:R-:W-:Y:S01]  /*3850*/  FADD.FTZ R164, RZ, R3 ;  /* 0x00000003ffa47221 */ /* 0x000fe20000010000 */
[----:B------:R-:W-:Y:S01]  /*3860*/  FADD.FTZ R194, R117, R2 ;  /* 0x0000000275c27221 */ /* 0x000fe20000010000 */
[----:B------:R-:W-:Y:S01]  /*3870*/  IMAD R3, R39, UR4, R11 ;  /* 0x0000000427037c24 */ /* 0x000fe2000f8e020b */
[----:B------:R-:W5:Y:S01]  /*3880*/  SHFL.IDX PT, R165, R6, RZ, 0x1f ;  /* 0x00001fff06a57589 */ /* 0x000f6200000e0000 */
[C---:B------:R-:W-:Y:S01]  /*3890*/  FMUL.FTZ R200, R161.reuse, R164 ;  /* 0x000000a4a1c87220 */ /* 0x040fe20000410000 */
[-C--:B------:R-:W-:Y:S01]  /*38a0*/  FMUL.FTZ R161, R161, R194.reuse ;  /* 0x000000c2a1a17220 */ /* 0x080fe20000410000 */
[C---:B------:R-:W-:Y:S01]  /*38b0*/  LEA R2, P2, R10.reuse, R87, 0x2 ;  /* 0x000000570a027211 */ /* 0x040fe200078410ff */
[----:B------:R-:W5:Y:S01]  /*38c0*/  SHFL.DOWN PT, R201, R175, 0x1, 0x1f ;  /* 0x08201f00afc97f89 */ /* 0x000f6200000e0000 */
[C---:B------:R-:W-:Y:S01]  /*38d0*/  FFMA.FTZ R200, R159.reuse, R194, -R200 ;  /* 0x000000c29fc87223 */ /* 0x040fe200000108c8 */
[----:B------:R-:W-:Y:S01]  /*38e0*/  FFMA.FTZ R11, R159, R164, R161 ;  /* 0x000000a49f0b7223 */ /* 0x000fe200000100a1 */
[----:B------:R-:W-:Y:S01]  /*38f0*/  FMUL.FTZ R161, R155, R194 ;  /* 0x000000c29ba17220 */ /* 0x000fe20000410000 */
[----:B------:R-:W5:Y:S01]  /*3900*/  SHFL.DOWN PT, R199, R170, 0x1, 0x1f ;  /* 0x08201f00aac77f89 */ /* 0x000f6200000e0000 */
[C---:B-1----:R-:W-:Y:S01]  /*3910*/  FFMA.FTZ R193, R141.reuse, R200, R196 ;  /* 0x000000c88dc17223 */ /* 0x042fe200000100c4 */
[----:B------:R-:W-:Y:S01]  /*3920*/  FFMA.FTZ R11, -R141, R11, R198 ;  /* 0x0000000b8d0b7223 */ /* 0x000fe200000101c6 */
[-C--:B------:R-:W-:Y:S01]  /*3930*/  FMUL.FTZ R159, R155, R164.reuse ;  /* 0x000000a49b9f7220 */ /* 0x080fe20000410000 */
[----:B------:R-:W-:Y:S01]  /*3940*/  LEA.HI.X R3, R10, R85, R3, 0x2, P2 ;  /* 0x000000550a037211 */ /* 0x000fe200010f1403 */
[----:B--2---:R-:W1:Y:S01]  /*3950*/  SHFL.IDX PT, R190, R190, RZ, 0x1f ;  /* 0x00001fffbebe7589 */ /* 0x004e6200000e0000 */
[C---:B------:R-:W-:Y:S01]  /*3960*/  FFMA.FTZ R10, R154.reuse, R164, R161 ;  /* 0x000000a49a0a7223 */ /* 0x040fe200000100a1 */
[----:B------:R-:W-:Y:S01]  /*3970*/  FFMA.FTZ R159, R154, R194, -R159 ;  /* 0x000000c29a9f7223 */ /* 0x000fe2000001089f */
[-C--:B0-----:R-:W-:Y:S01]  /*3980*/  @P1 FMUL.FTZ R198, R195, R191.reuse ;  /* 0x000000bfc3c61220 */ /* 0x081fe20000410000 */
[----:B------:R-:W0:Y:S01]  /*3990*/  SHFL.IDX PT, R189, R189, RZ, 0x1f ;  /* 0x00001fffbdbd7589 */ /* 0x000e2200000e0000 */
[----:B------:R-:W-:Y:S01]  /*39a0*/  FADD.FTZ R10, RZ, R10 ;  /* 0x0000000aff0a7221 */ /* 0x000fe20000010000 */
[----:B------:R-:W-:Y:S01]  /*39b0*/  FADD.FTZ R159, R116, R159 ;  /* 0x0000009f749f7221 */ /* 0x000fe20000010000 */
[----:B---3--:R-:W-:Y:S01]  /*39c0*/  @P1 FMUL.FTZ R196, R197, R191 ;  /* 0x000000bfc5c41220 */ /* 0x008fe20000410000 */
[----:B----4-:R-:W2:Y:S01]  /*39d0*/  SHFL.IDX PT, R175, R175, RZ, 0x1f ;  /* 0x00001fffafaf7589 */ /* 0x010ea200000e0000 */
[CC--:B------:R-:W-:Y:S01]  /*39e0*/  FMUL.FTZ R161, R19.reuse, R10.reuse ;  /* 0x0000000a13a17220 */ /* 0x0c0fe20000410000 */
[----:B------:R-:W-:Y:S01]  /*39f0*/  FMUL.FTZ R19, R19, R159 ;  /* 0x0000009f13137220 */ /* 0x000fe20000410000 */
[-C--:B-----5:R-:W-:Y:S01]  /*3a00*/  @P1 FFMA.FTZ R198, R197, R165.reuse, R198 ;  /* 0x000000a5c5c61223 */ /* 0x0a0fe200000100c6 */
[----:B------:R-:W-:Y:S01]  /*3a10*/  @P1 FFMA.FTZ R196, R195, R165, -R196 ;  /* 0x000000a5c3c41223 */ /* 0x000fe200000108c4 */
[C---:B------:R-:W-:Y:S01]  /*3a20*/  FFMA.FTZ R161, R18.reuse, R159, -R161 ;  /* 0x0000009f12a17223 */ /* 0x040fe200000108a1 */
[-C--:B------:R-:W-:Y:S01]  /*3a30*/  FFMA.FTZ R18, R18, R10.reuse, R19 ;  /* 0x0000000a12127223 */ /* 0x080fe20000010013 */
[----:B------:R-:W-:Y:S01]  /*3a40*/  @P1 FADD.FTZ R191, R201, R198 ;  /* 0x000000c6c9bf1221 */ /* 0x000fe20000010000 */
[----:B------:R-:W-:Y:S01]  /*3a50*/  FMUL.FTZ R19, R157, R10 ;  /* 0x0000000a9d137220 */ /* 0x000fe20000410000 */
[----:B------:R-:W-:Y:S01]  /*3a60*/  ISETP.NE.AND P3, PT, R76, RZ, PT ;  /* 0x000000ff4c00720c */ /* 0x000fe20003f65270 */
[----:B------:R-:W-:Y:S01]  /*3a70*/  FMUL.FTZ R202, R45, R167 ;  /* 0x000000a72dca7220 */ /* 0x000fe20000410000 */
[----:B------:R-:W-:Y:S01]  /*3a80*/  @P1 FADD.FTZ R165, R199, R196 ;  /* 0x000000c4c7a51221 */ /* 0x000fe20000010000 */
[----:B------:R-:W-:Y:S01]  /*3a90*/  FMUL.FTZ R196, R191, R9 ;  /* 0x00000009bfc47220 */ /* 0x000fe20000410000 */
[----:B------:R-:W-:Y:S01]  /*3aa0*/  FMUL.FTZ R204, R44, R167 ;  /* 0x000000a72ccc7220 */ /* 0x000fe20000410000 */
[----:B------:R-:W-:Y:S01]  /*3ab0*/  FFMA.FTZ R18, -R140, R18, R11 ;  /* 0x000000128c127223 */ /* 0x000fe2000001010b */
[C---:B------:R-:W-:Y:S01]  /*3ac0*/  FMUL.FTZ R200, R165.reuse, R9 ;  /* 0x00000009a5c87220 */ /* 0x040fe20000410000 */
[-C--:B------:R-:W-:Y:S01]  /*3ad0*/  FFMA.FTZ R198, R165, R8.reuse, R196 ;  /* 0x00000008a5c67223 */ /* 0x080fe200000100c4 */
[----:B-1----:R-:W-:Y:S01]  /*3ae0*/  FMUL.FTZ R196, R190, R7 ;  /* 0x00000007bec47220 */ /* 0x002fe20000410000 */
[----:B------:R1:W3:Y:S01]  /*3af0*/  SHFL.IDX PT, R165, R170, RZ, 0x1f ;  /* 0x00001fffaaa57589 */ /* 0x0002e200000e0000 */
[----:B------:R-:W-:Y:S01]  /*3b00*/  FFMA.FTZ R9, R191, R8, -R200 ;  /* 0x00000008bf097223 */ /* 0x000fe200000108c8 */
[----:B------:R-:W-:Y:S01]  /*3b10*/  FADD.FTZ R181, R181, R198 ;  /* 0x000000c6b5b57221 */ /* 0x000fe20000010000 */
[----:B------:R-:W-:Y:S01]  /*3b20*/  FFMA.FTZ R8, R140, R161, R193 ;  /* 0x000000a18c087223 */ /* 0x000fe200000100c1 */
[-C--:B0-----:R-:W-:Y:S01]  /*3b30*/  FFMA.FTZ R196, R189, R6.reuse, -R196 ;  /* 0x00000006bdc47223 */ /* 0x081fe200000108c4 */
[----:B------:R-:W-:Y:S01]  /*3b40*/  FADD.FTZ R9, R182, R9 ;  /* 0x00000009b6097221 */ /* 0x000fe20000010000 */
[C---:B------:R-:W-:Y:S01]  /*3b50*/  FMUL.FTZ R200, R157.reuse, R181 ;  /* 0x000000b59dc87220 */ /* 0x040fe20000410000 */
[----:B------:R-:W-:Y:S01]  /*3b60*/  FMUL.FTZ R182, R190, R6 ;  /* 0x00000006beb67220 */ /* 0x000fe20000410000 */
[CC--:B-1----:R-:W-:Y:S01]  /*3b70*/  FFMA.FTZ R170, R156.reuse, R159.reuse, -R19 ;  /* 0x0000009f9caa7223 */ /* 0x0c2fe20000010813 */
[----:B------:R-:W-:Y:S01]  /*3b80*/  FMUL.FTZ R161, R157, R159 ;  /* 0x0000009f9da17220 */ /* 0x000fe20000410000 */
[----:B------:R-:W-:Y:S01]  /*3b90*/  FFMA.FTZ R19, R156, R9, -R200 ;  /* 0x000000099c137223 */ /* 0x000fe200000108c8 */
[----:B------:R-:W-:Y:S01]  /*3ba0*/  FFMA.FTZ R182, R189, R7, R182 ;  /* 0x00000007bdb67223 */ /* 0x000fe200000100b6 */
[----:B------:R-:W-:Y:S01]  /*3bb0*/  FMUL.FTZ R198, R157, R9 ;  /* 0x000000099dc67220 */ /* 0x000fe20000410000 */
[----:B------:R-:W-:Y:S01]  /*3bc0*/  FMUL.FTZ R6, R190, R5 ;  /* 0x00000005be067220 */ /* 0x000fe20000410000 */
[----:B------:R-:W-:Y:S01]  /*3bd0*/  FADD.FTZ R180, R180, R19 ;  /* 0x00000013b4b47221 */ /* 0x000fe20000010000 */
[----:B------:R-:W-:Y:S01]  /*3be0*/  FMUL.FTZ R19, R45, R184 ;  /* 0x000000b82d137220 */ /* 0x000fe20000410000 */
[----:B------:R-:W-:Y:S01]  /*3bf0*/  FMUL.FTZ R190, R190, R4 ;  /* 0x00000004bebe7220 */ /* 0x000fe20000410000 */
[----:B--2---:R-:W-:Y:S01]  /*3c00*/  FADD.FTZ R7, R175, R182 ;  /* 0x000000b6af077221 */ /* 0x004fe20000010000 */
[----:B------:R-:W-:Y:S01]  /*3c10*/  FMUL.FTZ R157, R45, R183 ;  /* 0x000000b72d9d7220 */ /* 0x000fe20000410000 */
[----:B------:R-:W-:Y:S01]  /*3c20*/  FFMA.FTZ R19, R44, R186, -R19 ;  /* 0x000000ba2c137223 */ /* 0x000fe20000010813 */
[C---:B------:R-:W-:Y:S01]  /*3c30*/  FFMA.FTZ R193, R156.reuse, R10, R161 ;  /* 0x0000000a9cc17223 */ /* 0x040fe200000100a1 */
[----:B------:R-:W-:Y:S01]  /*3c40*/  FFMA.FTZ R198, R156, R181, R198 ;  /* 0x000000b59cc67223 */ /* 0x000fe200000100c6 */
[----:B------:R-:W-:Y:S01]  /*3c50*/  FMUL.FTZ R156, R44, R184 ;  /* 0x000000b82c9c7220 */ /* 0x000fe20000410000 */
[----:B------:R-:W-:Y:S01]  /*3c60*/  FMUL.FTZ R182, R0, R19 ;  /* 0x0000001300b67220 */ /* 0x000fe20000410000 */
[----:B------:R-:W-:Y:S01]  /*3c70*/  P2R R19, PR, RZ, 0x8 ;  /* 0x00000008ff137803 */ /* 0x000fe20000000000 */
[----:B------:R-:W-:Y:S01]  /*3c80*/  FFMA.FTZ R5, R189, R5, R190 ;  /* 0x00000005bd057223 */ /* 0x000fe200000100be */
[----:B------:R-:W-:Y:S01]  /*3c90*/  FMUL.FTZ R19, R45, R172 ;  /* 0x000000ac2d137220 */ /* 0x000fe20000410000 */
[C---:B------:R-:W-:Y:S01]  /*3ca0*/  FFMA.FTZ R190, R44.reuse, R185, -R157 ;  /* 0x000000b92cbe7223 */ /* 0x040fe2000001089d */
[----:B------:R-:W-:Y:S01]  /*3cb0*/  FFMA.FTZ R4, R189, R4, -R6 ;  /* 0x00000004bd047223 */ /* 0x000fe20000010806 */
[C---:B------:R-:W-:Y:S01]  /*3cc0*/  FMUL.FTZ R157, R44.reuse, R172 ;  /* 0x000000ac2c9d7220 */ /* 0x040fe20000410000 */
[----:B---3--:R-:W-:Y:S01]  /*3cd0*/  FADD.FTZ R6, R165, R196 ;  /* 0x000000c4a5067221 */ /* 0x008fe20000010000 */
[C---:B------:R-:W-:Y:S01]  /*3ce0*/  FFMA.FTZ R161, R45.reuse, R186, R156 ;  /* 0x000000ba2da17223 */ /* 0x040fe2000001009c */
[C---:B------:R-:W-:Y:S01]  /*3cf0*/  FMUL.FTZ R156, R44.reuse, R183 ;  /* 0x000000b72c9c7220 */ /* 0x040fe20000410000 */
[CC--:B------:R-:W-:Y:S01]  /*3d00*/  FFMA.FTZ R165, R44.reuse, R176.reuse, -R19 ;  /* 0x000000b02ca57223 */ /* 0x0c0fe20000010813 */
[C---:B------:R-:W-:Y:S01]  /*3d10*/  FMUL.FTZ R19, R45.reuse, R171 ;  /* 0x000000ab2d137220 */ /* 0x040fe20000410000 */
[C---:B------:R-:W-:Y:S01]  /*3d20*/  FFMA.FTZ R175, R45.reuse, R176, R157 ;  /* 0x000000b02daf7223 */ /* 0x040fe2000001009d */
[----:B------:R-:W-:Y:S01]  /*3d30*/  FMUL.FTZ R157, R45, R164 ;  /* 0x000000a42d9d7220 */ /* 0x000fe20000410000 */
[----:B------:R-:W-:Y:S01]  /*3d40*/  FADD.FTZ R179, R179, R198 ;  /* 0x000000c6b3b37221 */ /* 0x000fe20000010000 */
[C---:B------:R-:W-:Y:S01]  /*3d50*/  FFMA.FTZ R196, R45.reuse, R185, R156 ;  /* 0x000000b92dc47223 */ /* 0x040fe2000001009c */
[C---:B------:R-:W-:Y:S01]  /*3d60*/  FMUL.FTZ R156, R44.reuse, R171 ;  /* 0x000000ab2c9c7220 */ /* 0x040fe20000410000 */
[C---:B------:R-:W-:Y:S01]  /*3d70*/  FFMA.FTZ R198, R44.reuse, R192, -R19 ;  /* 0x000000c02cc67223 */ /* 0x040fe20000010813 */
[C---:B------:R-:W-:Y:S01]  /*3d80*/  FFMA.FTZ R189, R44.reuse, R169, -R202 ;  /* 0x000000a92cbd7223 */ /* 0x040fe200000108ca */
[----:B------:R-:W-:Y:S01]  /*3d90*/  FADD.FTZ R19, RZ, R193 ;  /* 0x000000c1ff137221 */ /* 0x000fe20000010000 */
[C---:B------:R-:W-:Y:S01]  /*3da0*/  FFMA.FTZ R202, R44.reuse, R194, -R157 ;  /* 0x000000c22cca7223 */ /* 0x040fe2000001089d */
[C---:B------:R-:W-:Y:S01]  /*3db0*/  FMUL.FTZ R157, R45.reuse, R10 ;  /* 0x0000000a2d9d7220 */ /* 0x040fe20000410000 */
[----:B------:R-:W-:Y:S01]  /*3dc0*/  FFMA.FTZ R200, R45, R192, R156 ;  /* 0x000000c02dc87223 */ /* 0x000fe2000001009c */
[----:B------:R-:W-:Y:S01]  /*3dd0*/  FADD.FTZ R156, R115, R170 ;  /* 0x000000aa739c7221 */ /* 0x000fe20000010000 */
[C---:B------:R-:W-:Y:S01]  /*3de0*/  FMUL.FTZ R195, R45.reuse, R19 ;  /* 0x000000132dc37220 */ /* 0x040fe20000410000 */
[----:B------:R-:W-:Y:S01]  /*3df0*/  FFMA.FTZ R191, R45, R169, R204 ;  /* 0x000000a92dbf7223 */ /* 0x000fe200000100cc */
[C---:B------:R-:W-:Y:S01]  /*3e00*/  FMUL.FTZ R170, R44.reuse, R10 ;  /* 0x0000000a2caa7220 */ /* 0x040fe20000410000 */
[C---:B------:R-:W-:Y:S01]  /*3e10*/  FMUL.FTZ R204, R44.reuse, R164 ;  /* 0x000000a42ccc7220 */ /* 0x040fe20000410000 */
[C---:B------:R-:W-:Y:S01]  /*3e20*/  FFMA.FTZ R193, R44.reuse, R159, -R157 ;  /* 0x0000009f2cc17223 */ /* 0x040fe2000001089d */
[C---:B------:R-:W-:Y:S01]  /*3e30*/  FMUL.FTZ R197, R44.reuse, R19 ;  /* 0x000000132cc57220 */ /* 0x040fe20000410000 */
[----:B------:R-:W-:Y:S01]  /*3e40*/  FMUL.FTZ R157, R155, R179 ;  /* 0x000000b39b9d7220 */ /* 0x000fe20000410000 */
[----:B------:R-:W-:Y:S01]  /*3e50*/  FFMA.FTZ R206, R44, R156, -R195 ;  /* 0x0000009c2cce7223 */ /* 0x000fe200000108c3 */
[C---:B------:R-:W-:Y:S01]  /*3e60*/  FFMA.FTZ R195, R45.reuse, R159, R170 ;  /* 0x0000009f2dc37223 */ /* 0x040fe200000100aa */
[----:B------:R-:W-:Y:S01]  /*3e70*/  FFMA.FTZ R204, R45, R194, R204 ;  /* 0x000000c22dcc7223 */ /* 0x000fe200000100cc */
[----:B------:R-:W-:Y:S01]  /*3e80*/  FMUL.FTZ R44, R155, R180 ;  /* 0x000000b49b2c7220 */ /* 0x000fe20000410000 */
[----:B------:R-:W-:Y:S01]  /*3e90*/  FFMA.FTZ R170, R45, R156, R197 ;  /* 0x0000009c2daa7223 */ /* 0x000fe200000100c5 */
[C---:B------:R-:W-:Y:S01]  /*3ea0*/  FFMA.FTZ R45, R154.reuse, R180, -R157 ;  /* 0x000000b49a2d7223 */ /* 0x040fe2000001089d */
[----:B------:R0:W-:Y:S01]  /*3eb0*/  @!P3 STS.128 [UR6+0x21b0], R4 ;  /* 0x0021b004ff00b988 */ /* 0x0001e20008000c06 */
[----:B------:R-:W-:Y:S01]  /*3ec0*/  FFMA.FTZ R44, R154, R179, R44 ;  /* 0x000000b39a2c7223 */ /* 0x000fe2000001002c */
[----:B------:R-:W-:Y:S01]  /*3ed0*/  FMUL.FTZ R157, R145, R190 ;  /* 0x000000be919d7220 */ /* 0x000fe20000410000 */
[----:B------:R-:W-:Y:S01]  /*3ee0*/  FADD.FTZ R45, R178, R45 ;  /* 0x0000002db22d7221 */ /* 0x000fe20000010000 */
[----:B------:R-:W-:Y:S01]  /*3ef0*/  STS [R63+0x420], R182 ;  /* 0x000420b63f007388 */ /* 0x000fe20000000800 */
[----:B------:R-:W-:Y:S01]  /*3f00*/  FADD.FTZ R177, R177, R44 ;  /* 0x0000002cb1b17221 */ /* 0x000fe20000010000 */
[----:B------:R-:W-:Y:S01]  /*3f10*/  FMUL.FTZ R161, R0, -R161 ;  /* 0x800000a100a17220 */ /* 0x000fe20000410000 */
[C---:B------:R-:W-:Y:S01]  /*3f20*/  FMUL.FTZ R155, R153.reuse, R45 ;  /* 0x0000002d999b7220 */ /* 0x040fe20000410000 */
[----:B------:R-:W-:Y:S01]  /*3f30*/  STS [R62+0x8], R157 ;  /* 0x0000089d3e007388 */ /* 0x000fe20000000800 */
[-C--:B------:R-:W-:Y:S01]  /*3f40*/  FMUL.FTZ R154, R153, R177.reuse ;  /* 0x000000b1999a7220 */ /* 0x080fe20000410000 */
[----:B------:R-:W-:Y:S01]  /*3f50*/  FMUL.FTZ R153, R145, -R196 ;  /* 0x800000c491997220 */ /* 0x000fe20000410000 */
[----:B------:R-:W-:Y:S01]  /*3f60*/  FFMA.FTZ R44, R152, R177, R155 ;  /* 0x000000b1982c7223 */ /* 0x000fe2000001009b */
[C---:B------:R-:W-:Y:S01]  /*3f70*/  FMUL.FTZ R165, R144.reuse, R165 ;  /* 0x000000a590a57220 */ /* 0x040fe20000410000 */
[----:B------:R-:W-:Y:S01]  /*3f80*/  FMUL.FTZ R175, R144, -R175 ;  /* 0x800000af90af7220 */ /* 0x000fe20000410000 */
[----:B0-----:R-:W-:Y:S01]  /*3f90*/  FFMA.FTZ R5, R152, R45, -R154 ;  /* 0x0000002d98057223 */ /* 0x001fe2000001089a */
[----:B------:R-:W-:Y:S01]  /*3fa0*/  FADD.FTZ R173, R173, R44 ;  /* 0x0000002cadad7221 */ /* 0x000fe20000010000 */
[----:B------:R-:W-:Y:S01]  /*3fb0*/  FMUL.FTZ R7, R143, R198 ;  /* 0x000000c68f077220 */ /* 0x000fe20000410000 */
[----:B------:R0:W-:Y:S01]  /*3fc0*/  STS [R62+0xc], R153 ;  /* 0x00000c993e007388 */ /* 0x0001e20000000800 */
[----:B------:R-:W-:Y:S01]  /*3fd0*/  FADD.FTZ R174, R174, R5 ;  /* 0x00000005aeae7221 */ /* 0x000fe20000010000 */
[C---:B------:R-:W-:Y:S01]  /*3fe0*/  FMUL.FTZ R5, R151.reuse, R173 ;  /* 0x000000ad97057220 */ /* 0x040fe20000410000 */
[----:B------:R-:W-:Y:S01]  /*3ff0*/  FMUL.FTZ R189, R142, R189 ;  /* 0x000000bd8ebd7220 */ /* 0x000fe20000410000 */
[----:B------:R1:W-:Y:S01]  /*4000*/  STS [R62+0x18], R7 ;  /* 0x000018073e007388 */ /* 0x0003e20000000800 */
[-C--:B------:R-:W-:Y:S01]  /*4010*/  FMUL.FTZ R4, R151, R174.reuse ;  /* 0x000000ae97047220 */ /* 0x080fe20000410000 */
[----:B------:R-:W-:Y:S01]  /*4020*/  FFMA.FTZ R151, R150, R174, -R5 ;  /* 0x000000ae96977223 */ /* 0x000fe20000010805 */
[----:B------:R-:W-:Y:S01]  /*4030*/  FMUL.FTZ R191, R142, -R191 ;  /* 0x800000bf8ebf7220 */ /* 0x000fe20000410000 */
[----:B------:R-:W-:Y:S01]  /*4040*/  FMUL.FTZ R155, R141, R202 ;  /* 0x000000ca8d9b7220 */ /* 0x000fe20000410000 */
[----:B------:R-:W-:Y:S01]  /*4050*/  FFMA.FTZ R5, R150, R173, R4 ;  /* 0x000000ad96057223 */ /* 0x000fe20000010004 */
[----:B------:R-:W-:Y:S01]  /*4060*/  FADD.FTZ R151, R168, R151 ;  /* 0x00000097a8977221 */ /* 0x000fe20000010000 */
[----:B0-----:R-:W-:Y:S01]  /*4070*/  FMUL.FTZ R153, R143, -R200 ;  /* 0x800000c88f997220 */ /* 0x001fe20000410000 */
[----:B------:R-:W-:Y:S01]  /*4080*/  FMUL.FTZ R157, R141, -R204 ;  /* 0x800000cc8d9d7220 */ /* 0x000fe20000410000 */
[----:B------:R-:W-:Y:S01]  /*4090*/  FADD.FTZ R166, R166, R5 ;  /* 0x00000005a6a67221 */ /* 0x000fe20000010000 */
[C---:B------:R-:W-:Y:S01]  /*40a0*/  FMUL.FTZ R5, R149.reuse, R151 ;  /* 0x0000009795057220 */ /* 0x040fe20000410000 */
[C---:B------:R-:W-:Y:S01]  /*40b0*/  FMUL.FTZ R193, R140.reuse, R193 ;  /* 0x000000c18cc17220 */ /* 0x040fe20000410000 */
[----:B------:R-:W-:Y:S01]  /*40c0*/  FMUL.FTZ R195, R140, -R195 ;  /* 0x800000c38cc37220 */ /* 0x000fe20000410000 */
[-C--:B------:R-:W-:Y:S01]  /*40d0*/  FMUL.FTZ R4, R149, R166.reuse ;  /* 0x000000a695047220 */ /* 0x080fe20000410000 */
[----:B------:R-:W-:Y:S01]  /*40e0*/  FFMA.FTZ R5, R148, R166, R5 ;  /* 0x000000a694057223 */ /* 0x000fe20000010005 */
[----:B------:R-:W-:Y:S01]  /*40f0*/  STS [R62+0x4], R161 ;  /* 0x000004a13e007388 */ /* 0x000fe20000000800 */
[----:B------:R-:W-:Y:S01]  /*4100*/  FADD.FTZ R186, -R122, R186 ;  /* 0x000000ba7aba7221 */ /* 0x000fe20000010100 */
[----:B------:R-:W-:Y:S01]  /*4110*/  FFMA.FTZ R4, R148, R151, -R4 ;  /* 0x0000009794047223 */ /* 0x000fe20000010804 */
[----:B------:R-:W-:Y:S01]  /*4120*/  FADD.FTZ R149, R162, R5 ;  /* 0x00000005a2957221 */ /* 0x000fe20000010000 */
[----:B------:R-:W-:Y:S01]  /*4130*/  STS [R62+0x10], R165 ;  /* 0x000010a53e007388 */ /* 0x000fe20000000800 */
[----:B------:R-:W-:Y:S01]  /*4140*/  FADD.FTZ R185, -R121, R185 ;  /* 0x000000b979b97221 */ /* 0x000fe20000010100 */
[----:B------:R-:W-:Y:S01]  /*4150*/  FADD.FTZ R163, R163, R4 ;  /* 0x00000004a3a37221 */ /* 0x000fe20000010000 */
[----:B------:R-:W-:Y:S01]  /*4160*/  FMUL.FTZ R5, R146, R149 ;  /* 0x0000009592057220 */ /* 0x000fe20000410000 */
[----:B------:R-:W-:Y:S01]  /*4170*/  STS [R62+0x14], R175 ;  /* 0x000014af3e007388 */ /* 0x000fe20000000800 */
[----:B------:R-:W-:Y:S01]  /*4180*/  FADD.FTZ R176, -R120, R176 ;  /* 0x000000b078b07221 */ /* 0x000fe20000010100 */
[-C--:B------:R-:W-:Y:S01]  /*4190*/  FMUL.FTZ R146, R146, R163.reuse ;  /* 0x000000a392927220 */ /* 0x080fe20000410000 */
[C---:B-1----:R-:W-:Y:S01]  /*41a0*/  FFMA.FTZ R7, R14.reuse, R163, -R5 ;  /* 0x000000a30e077223 */ /* 0x042fe20000010805 */
[----:B------:R0:W-:Y:S01]  /*41b0*/  STS [R62+0x1c], R153 ;  /* 0x00001c993e007388 */ /* 0x0001e20000000800 */
[----:B------:R-:W-:Y:S01]  /*41c0*/  FADD.FTZ R192, -R119, R192 ;  /* 0x000000c077c07221 */ /* 0x000fe20000010100 */
[----:B------:R-:W-:Y:S01]  /*41d0*/  FFMA.FTZ R5, R14, R149, R146 ;  /* 0x000000950e057223 */ /* 0x000fe20000010092 */
[----:B------:R-:W-:Y:S01]  /*41e0*/  FADD.FTZ R160, R160, R7 ;  /* 0x00000007a0a07221 */ /* 0x000fe20000010000 */
[----:B------:R-:W-:Y:S01]  /*41f0*/  FMUL.FTZ R7, R139, -R170 ;  /* 0x800000aa8b077220 */ /* 0x000fe20000410000 */
[----:B------:R-:W-:Y:S01]  /*4200*/  STS [R62+0x20], R189 ;  /* 0x000020bd3e007388 */ /* 0x000fe20000000800 */
[----:B------:R-:W-:Y:S01]  /*4210*/  FADD.FTZ R158, R158, R5 ;  /* 0x000000059e9e7221 */ /* 0x000fe20000010000 */
[----:B------:R-:W-:Y:S01]  /*4220*/  FMUL.FTZ R4, R147, R160 ;  /* 0x000000a093047220 */ /* 0x000fe20000410000 */
[----:B------:R-:W-:Y:S01]  /*4230*/  FMUL.FTZ R5, R139, R206 ;  /* 0x000000ce8b057220 */ /* 0x000fe20000410000 */
[----:B------:R-:W-:Y:S01]  /*4240*/  STS [R62+0x24], R191 ;  /* 0x000024bf3e007388 */ /* 0x000fe20000000800 */
[-C--:B------:R-:W-:Y:S01]  /*4250*/  FMUL.FTZ R147, R147, R158.reuse ;  /* 0x0000009e93937220 */ /* 0x080fe20000410000 */
[CC--:B------:R-:W-:Y:S01]  /*4260*/  FFMA.FTZ R4, R15.reuse, R158.reuse, R4 ;  /* 0x0000009e0f047223 */ /* 0x0c0fe20000010004 */
[C---:B------:R-:W-:Y:S01]  /*4270*/  FMUL.FTZ R14, R132.reuse, R158 ;  /* 0x0000009e840e7220 */ /* 0x040fe20000410000 */
[----:B------:R1:W-:Y:S01]  /*4280*/  STS [R62+0x28], R155 ;  /* 0x0000289b3e007388 */ /* 0x0003e20000000800 */
[-C--:B------:R-:W-:Y:S01]  /*4290*/  FFMA.FTZ R147, R15, R160.reuse, -R147 ;  /* 0x000000a00f937223 */ /* 0x080fe20000010893 */
[----:B------:R-:W-:Y:S01]  /*42a0*/  FADD.FTZ R17, R17, R4 ;  /* 0x0000000411117221 */ /* 0x000fe20000010000 */
[----:B------:R-:W-:Y:S01]  /*42b0*/  FMUL.FTZ R4, R132, R160 ;  /* 0x000000a084047220 */ /* 0x000fe20000410000 */
[----:B------:R2:W-:Y:S01]  /*42c0*/  STS [R62+0x2c], R157 ;  /* 0x00002c9d3e007388 */ /* 0x0005e20000000800 */
[----:B------:R-:W-:Y:S01]  /*42d0*/  FADD.FTZ R147, R16, R147 ;  /* 0x0000009310937221 */ /* 0x000fe20000010000 */
[----:B------:R-:W-:Y:S01]  /*42e0*/  FMUL.FTZ R15, R134, R17 ;  /* 0x00000011860f7220 */ /* 0x000fe20000410000 */
[----:B------:R-:W-:Y:S01]  /*42f0*/  FMUL.FTZ R6, R183, R14 ;  /* 0x0000000eb7067220 */ /* 0x000fe20000410000 */
[----:B------:R-:W-:Y:S01]  /*4300*/  STS [R62+0x30], R193 ;  /* 0x000030c13e007388 */ /* 0x000fe20000000800 */
[----:B------:R-:W-:Y:S01]  /*4310*/  FMUL.FTZ R16, R130, R166 ;  /* 0x000000a682107220 */ /* 0x000fe20000410000 */
[----:B0-----:R-:W-:Y:S01]  /*4320*/  FMUL.FTZ R153, R131, R149 ;  /* 0x0000009583997220 */ /* 0x001fe20000410000 */
[-C--:B------:R-:W-:Y:S01]  /*4330*/  FFMA.FTZ R6, R185, R4.reuse, -R6 ;  /* 0x00000004b9067223 */ /* 0x080fe20000010806 */
[----:B------:R-:W-:Y:S01]  /*4340*/  STS [R62+0x34], R195 ;  /* 0x000034c33e007388 */ /* 0x000fe20000000800 */
[----:B------:R-:W-:Y:S01]  /*4350*/  FMUL.FTZ R4, R183, R4 ;  /* 0x00000004b7047220 */ /* 0x000fe20000410000 */
[----:B-1----:R-:W-:Y:S01]  /*4360*/  FMUL.FTZ R155, R131, R163 ;  /* 0x000000a3839b7220 */ /* 0x002fe20000410000 */
[----:B--2---:R-:W-:Y:S01]  /*4370*/  FMUL.FTZ R157, R172, R153 ;  /* 0x00000099ac9d7220 */ /* 0x004fe20000410000 */
[----:B------:R0:W-:Y:S01]  /*4380*/  STS [R62+0x38], R5 ;  /* 0x000038053e007388 */ /* 0x0001e20000000800 */
[----:B------:R-:W-:Y:S01]  /*4390*/  FFMA.FTZ R4, R185, R14, R4 ;  /* 0x0000000eb9047223 */ /* 0x000fe20000010004 */
[----:B------:R-:W-:Y:S01]  /*43a0*/  FMUL.FTZ R44, R130, R151 ;  /* 0x00000097822c7220 */ /* 0x000fe20000410000 */
[----:B------:R-:W-:Y:S01]  /*43b0*/  FMUL.FTZ R161, R171, R16 ;  /* 0x00000010aba17220 */ /* 0x000fe20000410000 */
[----:B------:R1:W-:Y:S01]  /*43c0*/  STS [R62+0x3c], R7 ;  /* 0x00003c073e007388 */ /* 0x0003e20000000800 */
[-C--:B------:R-:W-:Y:S01]  /*43d0*/  FFMA.FTZ R157, R176, R155.reuse, -R157 ;  /* 0x0000009bb09d7223 */ /* 0x080fe2000001089d */
[----:B------:R-:W-:Y:S01]  /*43e0*/  FMUL.FTZ R155, R172, R155 ;  /* 0x0000009bac9b7220 */ /* 0x000fe20000410000 */
[----:B------:R-:W-:Y:S01]  /*43f0*/  FFMA.FTZ R161, R192, R44, -R161 ;  /* 0x0000002cc0a17223 */ /* 0x000fe200000108a1 */
[----:B------:R-:W-:Y:S01]  /*4400*/  BAR.SYNC.DEFER_BLOCKING 0x0 ;  /* 0x0000000000007b1d */ /* 0x000fe20000010000 */
[----:B------:R-:W-:Y:S01]  /*4410*/  FADD.FTZ R169, -R118, R169 ;  /* 0x000000a976a97221 */ /* 0x000fe20000010100 */
[----:B0-----:R-:W-:Y:S01]  /*4420*/  FMUL.FTZ R5, R134, R147 ;  /* 0x0000009386057220 */ /* 0x001fe20000410000 */
[----:B------:R-:W-:Y:S01]  /*4430*/  FFMA.FTZ R155, R176, R153, R155 ;  /* 0x00000099b09b7223 */ /* 0x000fe2000001009b */
[----:B------:R-:W-:Y:S01]  /*4440*/  FMUL.FTZ R146, R129, R174 ;  /* 0x000000ae81927220 */ /* 0x000fe20000410000 */
[----:B------:R-:W-:Y:S01]  /*4450*/  FMUL.FTZ R150, R128, R45 ;  /* 0x0000002d80967220 */ /* 0x000fe20000410000 */
[----:B-1----:R-:W-:Y:S01]  /*4460*/  FMUL.FTZ R7, R184, R15 ;  /* 0x0000000fb8077220 */ /* 0x002fe20000410000 */
[----:B------:R-:W-:Y:S01]  /*4470*/  LEA R152, R138, -R123, 0x1 ;  /* 0x8000007b8a987211 */ /* 0x000fe200078e08ff */
[----:B------:R-:W-:Y:S01]  /*4480*/  FMUL.FTZ R11, R127, R179 ;  /* 0x000000b37f0b7220 */ /* 0x000fe20000410000 */
[----:B------:R-:W-:Y:S01]  /*4490*/  FADD.FTZ R159, -R116, R159 ;  /* 0x0000009f749f7221 */ /* 0x000fe20000010100 */
[-C--:B------:R-:W-:Y:S01]  /*44a0*/  FFMA.FTZ R7, R186, R5.reuse, -R7 ;  /* 0x00000005ba077223 */ /* 0x080fe20000010807 */
[----:B------:R-:W-:Y:S01]  /*44b0*/  FMUL.FTZ R5, R184, R5 ;  /* 0x00000005b8057220 */ /* 0x000fe20000410000 */
[----:B------:R-:W-:Y:S01]  /*44c0*/  ISETP.GE.AND P1, PT, R152, 0x1, PT ;  /* 0x000000019800780c */ /* 0x000fe20003f26270 */
[----:B------:R-:W-:Y:S01]  /*44d0*/  BSSY.RECONVERGENT B0, `(.L_x_16468) ;  /* 0x000002d000007945 */ /* 0x000fe20003800200 */
[----:B------:R-:W-:Y:S01]  /*44e0*/  FADD.FTZ R7, RZ, R7 ;  /* 0x00000007ff077221 */ /* 0x000fe20000010000 */
[----:B------:R-:W-:Y:S01]  /*44f0*/  FFMA.FTZ R5, R186, R15, R5 ;  /* 0x0000000fba057223 */ /* 0x000fe20000010005 */
[----:B------:R-:W-:-:S02]  /*4500*/  ISETP.GE.AND P2, PT, R152, 0x21, PT ;  /* 0x000000219800780c */ /* 0x000fc40003f46270 */
[----:B------:R-:W-:Y:S01]  /*4510*/  FADD.FTZ R6, R7, R6 ;  /* 0x0000000607067221 */ /* 0x000fe20000010000 */
[----:B------:R-:W-:Y:S01]  /*4520*/  FADD.FTZ R5, RZ, R5 ;  /* 0x00000005ff057221 */ /* 0x000fe20000010000 */
[----:B------:R-:W-:Y:S02]  /*4530*/  ISETP.GE.AND P3, PT, R152, 0x41, PT ;  /* 0x000000419800780c */ /* 0x000fe40003f66270 */
[----:B------:R-:W-:Y:S01]  /*4540*/  FADD.FTZ R6, R6, R157 ;  /* 0x0000009d06067221 */ /* 0x000fe20000010000 */
[----:B------:R-:W-:Y:S01]  /*4550*/  FADD.FTZ R4, R5, R4 ;  /* 0x0000000405047221 */ /* 0x000fe20000010000 */
[----:B------:R-:W-:Y:S01]  /*4560*/  FMUL.FTZ R5, R171, R44 ;  /* 0x0000002cab057220 */ /* 0x000fe20000410000 */
[----:B------:R-:W-:Y:S01]  /*4570*/  FMUL.FTZ R44, R129, R173 ;  /* 0x000000ad812c7220 */ /* 0x000fe20000410000 */
[----:B------:R0:W1:Y:S01]  /*4580*/  LDS R165, [R61+0x4a0] ;  /* 0x0004a0003da57984 */ /* 0x0000620000000800 */
[----:B------:R-:W-:Y:S01]  /*4590*/  FADD.FTZ R4, R4, R155 ;  /* 0x0000009b04047221 */ /* 0x000fe20000010000 */
[----:B------:R-:W-:Y:S01]  /*45a0*/  FFMA.FTZ R5, R192, R16, R5 ;  /* 0x00000010c0057223 */ /* 0x000fe20000010005 */
[----:B------:R-:W-:Y:S01]  /*45b0*/  FMUL.FTZ R148, R167, R44 ;  /* 0x0000002ca7947220 */ /* 0x000fe20000410000 */
[----:B------:R-:W-:Y:S01]  /*45c0*/  FADD.FTZ R155, -R117, R194 ;  /* 0x000000c2759b7221 */ /* 0x000fe20000010100 */
        /* <DEDUP_REMOVED lines=8> */
[C---:B------:R-:W-:Y:S01]  /*4650*/  FMUL.FTZ R148, R164.reuse, R150 ;  /* 0x00000096a4947220 */ /* 0x040fe20000410000 */
[-C--:B------:R-:W-:Y:S01]  /*4660*/  FMUL.FTZ R157, R164, R146.reuse ;  /* 0x00000092a49d7220 */ /* 0x080fe20000410000 */
[----:B------:R-:W-:Y:S01]  /*4670*/  ISETP.GE.AND P4, PT, R152, 0x61, PT ;  /* 0x000000619800780c */ /* 0x000fe20003f86270 */
[----:B------:R-:W-:Y:S01]  /*4680*/  FADD.FTZ R4, R4, R5 ;  /* 0x0000000504047221 */ /* 0x000fe20000010000 */
[C---:B------:R-:W-:Y:S01]  /*4690*/  FFMA.FTZ R5, R155.reuse, R146, R148 ;  /* 0x000000929b057223 */ /* 0x040fe20000010094 */
[----:B------:R-:W-:Y:S01]  /*46a0*/  FMUL.FTZ R148, R10, R11 ;  /* 0x0000000b0a947220 */ /* 0x000fe20000410000 */
[----:B------:R-:W-:Y:S01]  /*46b0*/  FFMA.FTZ R157, R155, R150, -R157 ;  /* 0x000000969b9d7223 */ /* 0x000fe2000001089d */
[----:B------:R-:W-:Y:S01]  /*46c0*/  FMUL.FTZ R150, R13, R156 ;  /* 0x0000009c0d967220 */ /* 0x000fe20000410000 */
[----:B------:R-:W-:Y:S01]  /*46d0*/  FADD.FTZ R4, R4, R5 ;  /* 0x0000000504047221 */ /* 0x000fe20000010000 */
[----:B------:R-:W-:Y:S01]  /*46e0*/  FMUL.FTZ R5, R127, R180 ;  /* 0x000000b47f057220 */ /* 0x000fe20000410000 */
[----:B------:R-:W-:Y:S01]  /*46f0*/  FADD.FTZ R6, R6, R157 ;  /* 0x0000009d06067221 */ /* 0x000fe20000010000 */
[C---:B------:R-:W-:Y:S01]  /*4700*/  FFMA.FTZ R161, R12.reuse, R156, -R161 ;  /* 0x0000009c0ca17223 */ /* 0x040fe200000108a1 */
[----:B------:R-:W-:Y:S01]  /*4710*/  FFMA.FTZ R150, R12, R19, R150 ;  /* 0x000000130c967223 */ /* 0x000fe20000010096 */
[-C--:B------:R-:W-:Y:S01]  /*4720*/  FFMA.FTZ R7, R159, R5.reuse, -R148 ;  /* 0x000000059f077223 */ /* 0x080fe20000010894 */
[----:B------:R-:W-:-:S03]  /*4730*/  FMUL.FTZ R148, R10, R5 ;  /* 0x000000050a947220 */ /* 0x000fc60000410000 */
[----:B------:R-:W-:Y:S01]  /*4740*/  FADD.FTZ R7, R6, R7 ;  /* 0x0000000706077221 */ /* 0x000fe20000010000 */
[----:B------:R-:W-:-:S04]  /*4750*/  FFMA.FTZ R5, R159, R11, R148 ;  /* 0x0000000b9f057223 */ /* 0x000fc80000010094 */
[----:B------:R-:W-:Y:S01]  /*4760*/  FADD.FTZ R4, R4, R5 ;  /* 0x0000000504047221 */ /* 0x000fe20000010000 */
[----:B0-----:R-:W-:Y:S06]  /*4770*/  @!P1 BRA `(.L_x_16469) ;  /* 0x0000000000089947 */ /* 0x001fec0003800000 */
[----:B------:R-:W0:Y:S04]  /*4780*/  LDS R5, [R65+0x420] ;  /* 0x0004200041057984 */ /* 0x000e280000000800 */
[----:B0-----:R0:W-:Y:S02]  /*4790*/  REDG.E.ADD.F32.FTZ.RN.STRONG.GPU desc[UR16][R2.64], R5 ;  /* 0x00000005020079a6 */ /* 0x0011e4000c12f310 */
.L_x_16469:
[----:B------:R-:W-:Y:S05]  /*47a0*/  BSYNC.RECONVERGENT B0 ;  /* 0x0000000000007941 */ /* 0x000fea0003800200 */
.L_x_16468:
[----:B------:R-:W-:Y:S04]  /*47b0*/  BSSY.RECONVERGENT B0, `(.L_x_16470) ;  /* 0x0000003000007945 */ /* 0x000fe80003800200 */
[----:B------:R-:W-:Y:S05]  /*47c0*/  @!P2 BRA `(.L_x_16471) ;  /* 0x000000000004a947 */ /* 0x000fea0003800000 */
[----:B-1----:R2:W-:Y:S02]  /*47d0*/  REDG.E.ADD.F32.FTZ.RN.STRONG.GPU desc[UR16][R2.64+0x80], R165 ;  /* 0x000080a5020079a6 */ /* 0x0025e4000c12f310 */
.L_x_16471:
[----:B------:R-:W-:Y:S05]  /*47e0*/  BSYNC.RECONVERGENT B0 ;  /* 0x0000000000007941 */ /* 0x000fea0003800200 */
.L_x_16470:
[----:B0-----:R0:W3:Y:S01]  /*47f0*/  LDS R5, [R60+0x520] ;  /* 0x000520003c057984 */ /* 0x0010e20000000800 */
[----:B------:R-:W-:Y:S04]  /*4800*/  BSSY.RECONVERGENT B0, `(.L_x_16472) ;  /* 0x0000003000007945 */ /* 0x000fe80003800200 */
[----:B------:R-:W-:Y:S05]  /*4810*/  @!P3 BRA `(.L_x_16473) ;  /* 0x000000000004b947 */ /* 0x000fea0003800000 */
[----:B---3--:R4:W-:Y:S02]  /*4820*/  REDG.E.ADD.F32.FTZ.RN.STRONG.GPU desc[UR16][R2.64+0x100], R5 ;  /* 0x00010005020079a6 */ /* 0x0089e4000c12f310 */
.L_x_16473:
[----:B------:R-:W-:Y:S05]  /*4830*/  BSYNC.RECONVERGENT B0 ;  /* 0x0000000000007941 */ /* 0x000fea0003800200 */
.L_x_16472:
[----:B---34-:R3:W4:Y:S01]  /*4840*/  LDS R5, [R59+0x5a0] ;  /* 0x0005a0003b057984 */ /* 0x0187220000000800 */
[----:B------:R-:W-:Y:S04]  /*4850*/  BSSY.RECONVERGENT B0, `(.L_x_16474) ;  /* 0x0000003000007945 */ /* 0x000fe80003800200 */
[----:B------:R-:W-:Y:S05]  /*4860*/  @!P4 BRA `(.L_x_16475) ;  /* 0x000000000004c947 */ /* 0x000fea0003800000 */
[----:B----4-:R4:W-:Y:S02]  /*4870*/  REDG.E.ADD.F32.FTZ.RN.STRONG.GPU desc[UR16][R2.64+0x180], R5 ;  /* 0x00018005020079a6 */ /* 0x0109e4000c12f310 */
.L_x_16475:
[----:B------:R-:W-:Y:S05]  /*4880*/  BSYNC.RECONVERGENT B0 ;  /* 0x0000000000007941 */ /* 0x000fea0003800200 */
.L_x_16474:
[----:B----4-:R4:W0:Y:S01]  /*4890*/  LDS R5, [R58+0x620] ;  /* 0x000620003a057984 */ /* 0x0108220000000800 */
        /* <DEDUP_REMOVED lines=9> */
.L_x_16477:
[----:B------:R-:W-:Y:S05]  /*4930*/  BSYNC.RECONVERGENT B0 ;  /* 0x0000000000007941 */ /* 0x000fea0003800200 */
.L_x_16476:
[----:B0-----:R0:W0:Y:S01]  /*4940*/  LDS R5, [R57+0x6a0] ;  /* 0x0006a00039057984 */ /* 0x0010220000000800 */
[----:B------:R-:W-:Y:S04]  /*4950*/  BSSY.RECONVERGENT B0, `(.L_x_16478) ;  /* 0x0000003000007945 */ /* 0x000fe80003800200 */
[----:B------:R-:W-:Y:S05]  /*4960*/  @!P1 BRA `(.L_x_16479) ;  /* 0x0000000000049947 */ /* 0x000fea0003800000 */
[----:B0-----:R0:W-:Y:S02]  /*4970*/  REDG.E.ADD.F32.FTZ.RN.STRONG.GPU desc[UR16][R2.64+0x280], R5 ;  /* 0x00028005020079a6 */ /* 0x0011e4000c12f310 */
.L_x_16479:
[----:B------:R-:W-:Y:S05]  /*4980*/  BSYNC.RECONVERGENT B0 ;  /* 0x0000000000007941 */ /* 0x000fea0003800200 */
.L_x_16478:
[----:B0-----:R0:W0:Y:S01]  /*4990*/  LDS R5, [R56+0x720] ;  /* 0x0007200038057984 */ /* 0x0010220000000800 */
[----:B------:R-:W-:Y:S04]  /*49a0*/  BSSY.RECONVERGENT B0, `(.L_x_16480) ;  /* 0x0000003000007945 */ /* 0x000fe80003800200 */
[----:B------:R-:W-:Y:S05]  /*49b0*/  @!P2 BRA `(.L_x_16481) ;  /* 0x000000000004a947 */ /* 0x000fea0003800000 */
[----:B0-----:R0:W-:Y:S02]  /*49c0*/  REDG.E.ADD.F32.FTZ.RN.STRONG.GPU desc[UR16][R2.64+0x300], R5 ;  /* 0x00030005020079a6 */ /* 0x0011e4000c12f310 */
.L_x_16481:
[----:B------:R-:W-:Y:S05]  /*49d0*/  BSYNC.RECONVERGENT B0 ;  /* 0x0000000000007941 */ /* 0x000fea0003800200 */
.L_x_16480:
[----:B0-----:R0:W0:Y:S01]  /*49e0*/  LDS R5, [R55+0x7a0] ;  /* 0x0007a00037057984 */ /* 0x0010220000000800 */
[----:B------:R-:W-:Y:S04]  /*49f0*/  BSSY.RECONVERGENT B0, `(.L_x_16482) ;  /* 0x0000003000007945 */ /* 0x000fe80003800200 */
[----:B------:R-:W-:Y:S05]  /*4a00*/  @!P3 BRA `(.L_x_16483) ;  /* 0x000000000004b947 */ /* 0x000fea0003800000 */
[----:B0-----:R0:W-:Y:S02]  /*4a10*/  REDG.E.ADD.F32.FTZ.RN.STRONG.GPU desc[UR16][R2.64+0x380], R5 ;  /* 0x00038005020079a6 */ /* 0x0011e4000c12f310 */
.L_x_16483:
[----:B------:R-:W-:Y:S05]  /*4a20*/  BSYNC.RECONVERGENT B0 ;  /* 0x0000000000007941 */ /* 0x000fea0003800200 */
.L_x_16482:
[----:B0-----:R0:W0:Y:S01]  /*4a30*/  LDS R5, [R54+0x820] ;  /* 0x0008200036057984 */ /* 0x0010220000000800 */
[----:B------:R-:W-:Y:S04]  /*4a40*/  BSSY.RECONVERGENT B0, `(.L_x_16484) ;  /* 0x0000003000007945 */ /* 0x000fe80003800200 */
[----:B------:R-:W-:Y:S05]  /*4a50*/  @!P4 BRA `(.L_x_16485) ;  /* 0x000000000004c947 */ /* 0x000fea0003800000 */
[----:B0-----:R0:W-:Y:S02]  /*4a60*/  REDG.E.ADD.F32.FTZ.RN.STRONG.GPU desc[UR16][R2.64+0x400], R5 ;  /* 0x00040005020079a6 */ /* 0x0011e4000c12f310 */
.L_x_16485:
[----:B------:R-:W-:Y:S05]  /*4a70*/  BSYNC.RECONVERGENT B0 ;  /* 0x0000000000007941 */ /* 0x000fea0003800200 */
.L_x_16484:
[----:B0-----:R0:W0:Y:S01]  /*4a80*/  LDS R5, [R53+0x8a0] ;  /* 0x0008a00035057984 */ /* 0x0010220000000800 */
[----:B------:R-:W-:Y:S04]  /*4a90*/  BSSY.RECONVERGENT B0, `(.L_x_16486) ;  /* 0x0000003000007945 */ /* 0x000fe80003800200 */
[----:B------:R-:W-:Y:S05]  /*4aa0*/  @!P5 BRA `(.L_x_16487) ;  /* 0x000000000004d947 */ /* 0x000fea0003800000 */
[----:B0-----:R0:W-:Y:S02]  /*4ab0*/  REDG.E.ADD.F32.FTZ.RN.STRONG.GPU desc[UR16][R2.64+0x480], R5 ;  /* 0x00048005020079a6 */ /* 0x0011e4000c12f310 */
.L_x_16487:
[----:B------:R-:W-:Y:S05]  /*4ac0*/  BSYNC.RECONVERGENT B0 ;  /* 0x0000000000007941 */ /* 0x000fea0003800200 */
.L_x_16486:
        /* <DEDUP_REMOVED lines=10> */
.L_x_16489:
[----:B------:R-:W-:Y:S05]  /*4b70*/  BSYNC.RECONVERGENT B0 ;  /* 0x0000000000007941 */ /* 0x000fea0003800200 */
.L_x_16488:
[----:B0-----:R0:W0:Y:S01]  /*4b80*/  LDS R5, [R51+0x9a0] ;  /* 0x0009a00033057984 */ /* 0x0010220000000800 */
[----:B------:R-:W-:Y:S01]  /*4b90*/  BSSY.RECONVERGENT B0, `(.L_x_16490) ;  /* 0x0000004000007945 */ /* 0x000fe20003800200 */
[----:B------:R-:W-:-:S03]  /*4ba0*/  FMUL.FTZ R12, R126, R181 ;  /* 0x000000b57e0c7220 */ /* 0x000fc60000410000 */
[----:B------:R-:W-:Y:S05]  /*4bb0*/  @!P1 BRA `(.L_x_16491) ;  /* 0x0000000000049947 */ /* 0x000fea0003800000 */
[----:B0-----:R0:W-:Y:S02]  /*4bc0*/  REDG.E.ADD.F32.FTZ.RN.STRONG.GPU desc[UR16][R2.64+0x580], R5 ;  /* 0x00058005020079a6 */ /* 0x0011e4000c12f310 */
.L_x_16491:
[----:B------:R-:W-:Y:S05]  /*4bd0*/  BSYNC.RECONVERGENT B0 ;  /* 0x0000000000007941 */ /* 0x000fea0003800200 */
.L_x_16490:
[----:B------:R1:W1:Y:S01]  /*4be0*/  LDS R157, [R50+0xa20] ;  /* 0x000a2000329d7984 */ /* 0x0002620000000800 */
[----:B------:R-:W-:Y:S01]  /*4bf0*/  BSSY.RECONVERGENT B0, `(.L_x_16492) ;  /* 0x0000006000007945 */ /* 0x000fe20003800200 */
[----:B0-----:R-:W-:Y:S01]  /*4c00*/  FMUL.FTZ R5, R126, R9 ;  /* 0x000000097e057220 */ /* 0x001fe20000410000 */
[----:B------:R-:W-:Y:S01]  /*4c10*/  FADD.FTZ R156, -R115, R156 ;  /* 0x0000009c739c7221 */ /* 0x000fe20000010100 */
[----:B------:R-:W-:Y:S01]  /*4c20*/  FMUL.FTZ R13, R19, R12 ;  /* 0x0000000c130d7220 */ /* 0x000fe20000410000 */
[----:B------:R-:W-:Y:S06]  /*4c30*/  @!P2 BRA `(.L_x_16493) ;  /* 0x000000000004a947 */ /* 0x000fec0003800000 */
[----:B-1----:R0:W-:Y:S02]  /*4c40*/  REDG.E.ADD.F32.FTZ.RN.STRONG.GPU desc[UR16][R2.64+0x600], R157 ;  /* 0x0006009d020079a6 */ /* 0x0021e4000c12f310 */
.L_x_16493:
[----:B------:R-:W-:Y:S05]  /*4c50*/  BSYNC.RECONVERGENT B0 ;  /* 0x0000000000007941 */ /* 0x000fea0003800200 */
.L_x_16492:
[-C--:B------:R-:W-:Y:S01]  /*4c60*/  FFMA.FTZ R148, R156, R5.reuse, -R13 ;  /* 0x000000059c947223 */ /* 0x080fe2000001080d */
[----:B------:R-:W-:Y:S01]  /*4c70*/  BSSY.RECONVERGENT B0, `(.L_x_16494) ;  /* 0x0000005000007945 */ /* 0x000fe20003800200 */
[----:B------:R0:W0:Y:S01]  /*4c80*/  LDS R13, [R49+0xaa0] ;  /* 0x000aa000310d7984 */ /* 0x0000220000000800 */
[----:B------:R-:W-:Y:S02]  /*4c90*/  FMUL.FTZ R5, R19, R5 ;  /* 0x0000000513057220 */ /* 0x000fe40000410000 */
[----:B------:R-:W-:Y:S05]  /*4ca0*/  @!P3 BRA `(.L_x_16495) ;  /* 0x000000000004b947 */ /* 0x000fea0003800000 */
[----:B0-----:R0:W-:Y:S02]  /*4cb0*/  REDG.E.ADD.F32.FTZ.RN.STRONG.GPU desc[UR16][R2.64+0x680], R13 ;  /* 0x0006800d020079a6 */ /* 0x0011e4000c12f310 */
.L_x_16495:
[----:B------:R-:W-:Y:S05]  /*4cc0*/  BSYNC.RECONVERGENT B0 ;  /* 0x0000000000007941 */ /* 0x000fea0003800200 */
.L_x_16494:
[----:B0-----:R0:W0:Y:S01]  /*4cd0*/  LDS R13, [R48+0xb20] ;  /* 0x000b2000300d7984 */ /* 0x0010220000000800 */
[----:B------:R-:W-:Y:S01]  /*4ce0*/  BSSY.RECONVERGENT B0, `(.L_x_16496) ;  /* 0x0000004000007945 */ /* 0x000fe20003800200 */
[----:B------:R-:W-:-:S03]  /*4cf0*/  FFMA.FTZ R5, R156, R12, R5 ;  /* 0x0000000c9c057223 */ /* 0x000fc60000010005 */
[----:B------:R-:W-:Y:S05]  /*4d00*/  @!P4 BRA `(.L_x_16497) ;  /* 0x000000000004c947 */ /* 0x000fea0003800000 */
[----:B0-----:R0:W-:Y:S02]  /*4d10*/  REDG.E.ADD.F32.FTZ.RN.STRONG.GPU desc[UR16][R2.64+0x700], R13 ;  /* 0x0007000d020079a6 */ /* 0x0011e4000c12f310 */
.L_x_16497:
[----:B------:R-:W-:Y:S05]  /*4d20*/  BSYNC.RECONVERGENT B0 ;  /* 0x0000000000007941 */ /* 0x000fea0003800200 */
.L_x_16496:
[----:B------:R-:W-:Y:S01]  /*4d30*/  FADD.FTZ R4, R4, R5 ;  /* 0x0000000504047221 */ /* 0x000fe20000010000 */
[----:B------:R-:W-:Y:S01]  /*4d40*/  FADD.FTZ R5, R7, R148 ;  /* 0x0000009407057221 */ /* 0x000fe20000010000 */
[----:B------:R-:W-:Y:S01]  /*4d50*/  BSSY.RECONVERGENT B0, `(.L_x_16498) ;  /* 0x0000005000007945 */ /* 0x000fe20003800200 */
[----:B------:R0:W0:Y:S01]  /*4d60*/  LDS R7, [R47+0xba0] ;  /* 0x000ba0002f077984 */ /* 0x0000220000000800 */
[----:B------:R-:W-:Y:S02]  /*4d70*/  FFMA.FTZ R6, R139, R161, R8 ;  /* 0x000000a18b067223 */ /* 0x000fe40000010008 */
[----:B------:R-:W-:Y:S05]  /*4d80*/  @!P5 BRA `(.L_x_16499) ;  /* 0x000000000004d947 */ /* 0x000fea0003800000 */
[----:B0-----:R0:W-:Y:S02]  /*4d90*/  REDG.E.ADD.F32.FTZ.RN.STRONG.GPU desc[UR16][R2.64+0x780], R7 ;  /* 0x00078007020079a6 */ /* 0x0011e4000c12f310 */
.L_x_16499:
[----:B------:R-:W-:Y:S05]  /*4da0*/  BSYNC.RECONVERGENT B0 ;  /* 0x0000000000007941 */ /* 0x000fea0003800200 */
.L_x_16498:
[----:B0-----:R-:W-:Y:S01]  /*4db0*/  FFMA.FTZ R7, -R139, R150, R18 ;  /* 0x000000968b077223 */ /* 0x001fe20000010112 */
[----:B--2---:R-:W0:Y:S01]  /*4dc0*/  SHFL.DOWN PT, R3, R4, 0x1, 0x1f ;  /* 0x08201f0004037f89 */ /* 0x004e2200000e0000 */
[C---:B------:R-:W-:Y:S01]  /*4dd0*/  ISETP.GT.AND P1, PT, R99.reuse, 0x1e, PT ;  /* 0x0000001e6300780c */ /* 0x040fe20003f24270 */
[----:B------:R-:W-:Y:S01]  /*4de0*/  FADD.FTZ R113, R12, R113 ;  /* 0x000000710c717221 */ /* 0x000fe20000010000 */
[----:B------:R-:W-:Y:S01]  /*4df0*/  ISETP.GT.AND P2, PT, R99, 0xf, PT ;  /* 0x0000000f6300780c */ /* 0x000fe20003f44270 */
[----:B------:R-:W2:Y:S01]  /*4e00*/  SHFL.DOWN PT, R2, R5, 0x1, 0x1f ;  /* 0x08201f0005027f89 */ /* 0x000ea200000e0000 */
[----:B------:R-:W-:Y:S01]  /*4e10*/  BSSY.RECONVERGENT B0, `(.L_x_16500) ;  /* 0x000005f000007945 */ /* 0x000fe20003800200 */
[----:B------:R-:W-:Y:S01]  /*4e20*/  FADD.FTZ R114, R11, R114 ;  /* 0x000000720b727221 */ /* 0x000fe20000010000 */
[----:B------:R-:W-:Y:S01]  /*4e30*/  FADD.FTZ R111, R146, R111 ;  /* 0x0000006f926f7221 */ /* 0x000fe20000010000 */
[----:B------:R-:W5:Y:S01]  /*4e40*/  SHFL.DOWN PT, R13, R6, 0x1, 0x1f ;  /* 0x08201f00060d7f89 */ /* 0x000f6200000e0000 */
[----:B------:R-:W-:Y:S01]  /*4e50*/  FADD.FTZ R112, R44, R112 ;  /* 0x000000702c707221 */ /* 0x000fe20000010000 */
[----:B------:R-:W-:Y:S01]  /*4e60*/  FADD.FTZ R109, R16, R109 ;  /* 0x0000006d106d7221 */ /* 0x000fe20000010000 */
[----:B------:R-:W-:Y:S01]  /*4e70*/  FADD.FTZ R110, R153, R110 ;  /* 0x0000006e996e7221 */ /* 0x000fe20000010000 */
[----:B------:R-:W1:Y:S02]  /*4e80*/  SHFL.DOWN PT, R8, R7, 0x1, 0x1f ;  /* 0x08201f0007087f89 */ /* 0x000e6400000e0000 */
[----:B0-----:R-:W-:Y:S01]  /*4e90*/  @!P1 FADD.FTZ R4, R4, R3 ;  /* 0x0000000304049221 */ /* 0x001fe20000010000 */
[----:B------:R-:W-:Y:S01]  /*4ea0*/  FMUL.FTZ R3, R43, R9 ;  /* 0x000000092b037220 */ /* 0x000fe20000410000 */
[----:B--2---:R-:W-:-:S03]  /*4eb0*/  @!P1 FADD.FTZ R5, R5, R2 ;  /* 0x0000000205059221 */ /* 0x004fc60000010000 */
[-C--:B------:R-:W-:Y:S01]  /*4ec0*/  FFMA.FTZ R3, R42, R181.reuse, R3 ;  /* 0x000000b52a037223 */ /* 0x080fe20000010003 */
[C---:B------:R-:W-:Y:S01]  /*4ed0*/  FMUL.FTZ R2, R43.reuse, R181 ;  /* 0x000000b52b027220 */ /* 0x040fe20000410000 */
[----:B-----5:R-:W-:Y:S02]  /*4ee0*/  @!P1 FADD.FTZ R6, R6, R13 ;  /* 0x0000000d06069221 */ /* 0x020fe40000010000 */
[----:B------:R-:W-:Y:S01]  /*4ef0*/  FMUL.FTZ R156, R156, R3 ;  /* 0x000000039c9c7220 */ /* 0x000fe20000410000 */
[----:B------:R-:W0:Y:S01]  /*4f00*/  SHFL.DOWN PT, R13, R4, 0x2, 0x1f ;  /* 0x08401f00040d7f89 */ /* 0x000e2200000e0000 */
[----:B------:R-:W-:Y:S01]  /*4f10*/  FMUL.FTZ R3, R43, R179 ;  /* 0x000000b32b037220 */ /* 0x000fe20000410000 */
[----:B-1----:R-:W-:Y:S01]  /*4f20*/  @!P1 FADD.FTZ R7, R7, R8 ;  /* 0x0000000807079221 */ /* 0x002fe20000010000 */
[----:B------:R-:W-:Y:S01]  /*4f30*/  ISETP.GT.AND P1, PT, R99, 0x1d, PT ;  /* 0x0000001d6300780c */ /* 0x000fe20003f24270 */
[----:B------:R-:W1:Y:S01]  /*4f40*/  SHFL.DOWN PT, R8, R5, 0x2, 0x1f ;  /* 0x08401f0005087f89 */ /* 0x000e6200000e0000 */
[C---:B------:R-:W-:Y:S01]  /*4f50*/  FFMA.FTZ R2, R42.reuse, R9, -R2 ;  /* 0x000000092a027223 */ /* 0x040fe20000010802 */
[-C--:B------:R-:W-:Y:S01]  /*4f60*/  FFMA.FTZ R9, R42, R180.reuse, -R3 ;  /* 0x000000b42a097223 */ /* 0x080fe20000010803 */
[----:B------:R-:W-:Y:S01]  /*4f70*/  FMUL.FTZ R3, R43, R180 ;  /* 0x000000b42b037220 */ /* 0x000fe20000410000 */
[----:B------:R-:W2:Y:S01]  /*4f80*/  SHFL.DOWN PT, R157, R6, 0x2, 0x1f ;  /* 0x08401f00069d7f89 */ /* 0x000ea200000e0000 */
[----:B------:R-:W-:-:S02]  /*4f90*/  FFMA.FTZ R19, R19, R2, R156 ;  /* 0x0000000213137223 */ /* 0x000fc4000001009c */
[----:B------:R-:W-:Y:S01]  /*4fa0*/  FFMA.FTZ R2, R42, R179, R3 ;  /* 0x000000b32a027223 */ /* 0x000fe20000010003 */
[----:B------:R-:W5:Y:S01]  /*4fb0*/  SHFL.DOWN PT, R18, R7, 0x2, 0x1f ;  /* 0x08401f0007127f89 */ /* 0x000f6200000e0000 */
[----:B------:R-:W-:Y:S01]  /*4fc0*/  FFMA.FTZ R12, R106, R181, R19 ;  /* 0x000000b56a0c7223 */ /* 0x000fe20000010013 */
[----:B------:R-:W-:Y:S01]  /*4fd0*/  FMUL.FTZ R3, R43, R45 ;  /* 0x0000002d2b037220 */ /* 0x000fe20000410000 */
[----:B------:R-:W-:Y:S02]  /*4fe0*/  FMUL.FTZ R159, R159, R2 ;  /* 0x000000029f9f7220 */ /* 0x000fe40000410000 */
[----:B------:R-:W-:Y:S01]  /*4ff0*/  FADD.FTZ R97, R12, R97 ;  /* 0x000000610c617221 */ /* 0x000fe20000010000 */
[----:B------:R-:W-:Y:S01]  /*5000*/  FFMA.FTZ R2, R42, R177, R3 ;  /* 0x000000b12a027223 */ /* 0x000fe20000010003 */
[----:B------:R-:W-:Y:S01]  /*5010*/  FFMA.FTZ R9, R10, R9, R159 ;  /* 0x000000090a097223 */ /* 0x000fe2000001009f */
[----:B------:R-:W-:Y:S02]  /*5020*/  FMUL.FTZ R3, R43, R173 ;  /* 0x000000ad2b037220 */ /* 0x000fe40000410000 */
[----:B------:R-:W-:Y:S01]  /*5030*/  FMUL.FTZ R155, R155, R2 ;  /* 0x000000029b9b7220 */ /* 0x000fe20000410000 */
[----:B------:R-:W-:Y:S01]  /*5040*/  FFMA.FTZ R9, R104, R179, R9 ;  /* 0x000000b368097223 */ /* 0x000fe20000010009 */
[----:B0-----:R-:W-:-:S03]  /*5050*/  @!P1 FADD.FTZ R4, R4, R13 ;  /* 0x0000000d04049221 */ /* 0x001fc60000010000 */
[----:B------:R-:W-:Y:S01]  /*5060*/  FADD.FTZ R94, R9, R94 ;  /* 0x0000005e095e7221 */ /* 0x000fe20000010000 */
[----:B-1----:R-:W-:Y:S01]  /*5070*/  @!P1 FADD.FTZ R5, R5, R8 ;  /* 0x0000000805059221 */ /* 0x002fe20000010000 */
[----:B------:R-:W0:Y:S01]  /*5080*/  SHFL.DOWN PT, R13, R4, 0x4, 0x1f ;  /* 0x08801f00040d7f89 */ /* 0x000e2200000e0000 */
[C---:B------:R-:W-:Y:S01]  /*5090*/  FMUL.FTZ R8, R43.reuse, R177 ;  /* 0x000000b12b087220 */ /* 0x040fe20000410000 */
[----:B------:R-:W-:Y:S01]  /*50a0*/  FMUL.FTZ R9, R43, R166 ;  /* 0x000000a62b097220 */ /* 0x000fe20000410000 */
[----:B--2---:R-:W-:Y:S02]  /*50b0*/  @!P1 FADD.FTZ R6, R6, R157 ;  /* 0x0000009d06069221 */ /* 0x004fe40000010000 */
[C---:B------:R-:W-:Y:S01]  /*50c0*/  FFMA.FTZ R45, R42.reuse, R45, -R8 ;  /* 0x0000002d2a2d7223 */ /* 0x040fe20000010808 */
[-C--:B------:R-:W-:Y:S01]  /*50d0*/  FFMA.FTZ R8, R42, R174.reuse, -R3 ;  /* 0x000000ae2a087223 */ /* 0x080fe20000010803 */
[----:B-----5:R-:W-:Y:S01]  /*50e0*/  @!P1 FADD.FTZ R7, R7, R18 ;  /* 0x0000001207079221 */ /* 0x020fe20000010000 */
[----:B------:R-:W1:Y:S01]  /*50f0*/  SHFL.DOWN PT, R157, R6, 0x4, 0x1f ;  /* 0x08801f00069d7f89 */ /* 0x000e6200000e0000 */
[----:B------:R-:W-:Y:S01]  /*5100*/  ISETP.GT.AND P1, PT, R99, 0x1b, PT ;  /* 0x0000001b6300780c */ /* 0x000fe20003f24270 */
[C---:B------:R-:W-:Y:S01]  /*5110*/  FMUL.FTZ R3, R43.reuse, R174 ;  /* 0x000000ae2b037220 */ /* 0x040fe20000410000 */
[----:B------:R-:W-:Y:S01]  /*5120*/  FFMA.FTZ R164, R164, R45, R155 ;  /* 0x0000002da4a47223 */ /* 0x000fe2000001009b */
[----:B------:R-:W2:Y:S02]  /*5130*/  SHFL.DOWN PT, R18, R5, 0x4, 0x1f ;  /* 0x08801f0005127f89 */ /* 0x000ea400000e0000 */
[C---:B------:R-:W-:Y:S01]  /*5140*/  FFMA.FTZ R2, R42.reuse, R173, R3 ;  /* 0x000000ad2a027223 */ /* 0x040fe20000010003 */
[----:B------:R-:W-:Y:S01]  /*5150*/  FMUL.FTZ R3, R43, R151 ;  /* 0x000000972b037220 */ /* 0x000fe20000410000 */
[----:B------:R-:W5:Y:S01]  /*5160*/  SHFL.DOWN PT, R148, R7, 0x4, 0x1f ;  /* 0x08801f0007947f89 */ /* 0x000f6200000e0000 */
[----:B------:R-:W-:Y:S01]  /*5170*/  FFMA.FTZ R164, R105, R177, R164 ;  /* 0x000000b169a47223 */ /* 0x000fe200000100a4 */
[----:B------:R-:W-:Y:S01]  /*5180*/  FMUL.FTZ R2, R169, R2 ;  /* 0x00000002a9027220 */ /* 0x000fe20000410000 */
[----:B------:R-:W-:-:S02]  /*5190*/  FFMA.FTZ R3, R42, R166, R3 ;  /* 0x000000a62a037223 */ /* 0x000fc40000010003 */
[----:B------:R-:W-:Y:S01]  /*51a0*/  FADD.FTZ R95, R164, R95 ;  /* 0x0000005fa45f7221 */ /* 0x000fe20000010000 */
[----:B------:R-:W-:Y:S01]  /*51b0*/  FFMA.FTZ R167, R167, R8, R2 ;  /* 0x00000008a7a77223 */ /* 0x000fe20000010002 */
[----:B------:R-:W-:Y:S01]  /*51c0*/  FFMA.FTZ R8, R42, R151, -R9 ;  /* 0x000000972a087223 */ /* 0x000fe20000010809 */
[----:B0-----:R-:W-:Y:S01]  /*51d0*/  @!P1 FADD.FTZ R4, R4, R13 ;  /* 0x0000000d04049221 */ /* 0x001fe20000010000 */
[----:B------:R-:W-:Y:S01]  /*51e0*/  FMUL.FTZ R192, R192, R3 ;  /* 0x00000003c0c07220 */ /* 0x000fe20000410000 */
[C---:B------:R-:W-:Y:S01]  /*51f0*/  FMUL.FTZ R3, R43.reuse, R163 ;  /* 0x000000a32b037220 */ /* 0x040fe20000410000 */
[----:B------:R-:W-:Y:S01]  /*5200*/  FMUL.FTZ R2, R43, R149 ;  /* 0x000000952b027220 */ /* 0x000fe20000410000 */
[----:B------:R-:W-:Y:S01]  /*5210*/  FFMA.FTZ R167, R102, R173, R167 ;  /* 0x000000ad66a77223 */ /* 0x000fe200000100a7 */
[----:B------:R-:W0:Y:S01]  /*5220*/  SHFL.DOWN PT, R13, R4, 0x8, 0x1f ;  /* 0x09001f00040d7f89 */ /* 0x000e2200000e0000 */
[----:B------:R-:W-:Y:S01]  /*5230*/  FFMA.FTZ R8, R171, R8, R192 ;  /* 0x00000008ab087223 */ /* 0x000fe200000100c0 */
[----:B------:R-:W-:Y:S01]  /*5240*/  FFMA.FTZ R3, R42, R149, R3 ;  /* 0x000000952a037223 */ /* 0x000fe20000010003 */
[----:B-1----:R-:W-:Y:S01]  /*5250*/  @!P1 FADD.FTZ R6, R6, R157 ;  /* 0x0000009d06069221 */ /* 0x002fe20000010000 */
[----:B------:R-:W-:Y:S01]  /*5260*/  FFMA.FTZ R163, R42, R163, -R2 ;  /* 0x000000a32aa37223 */ /* 0x000fe20000010802 */
        /* <DEDUP_REMOVED lines=25> */
.L_x_16501:
[----:B------:R-:W-:Y:S05]  /*5400*/  BSYNC.RECONVERGENT B0 ;  /* 0x0000000000007941 */ /* 0x000fea0003800200 */
.L_x_16500:
[C---:B0-----:R-:W-:Y:S01]  /*5410*/  FMUL.FTZ R2, R43.reuse, R147 ;  /* 0x000000932b027220 */ /* 0x041fe20000410000 */
[CC--:B------:R-:W-:Y:S01]  /*5420*/  FFMA.FTZ R10, R42.reuse, R158.reuse, R3 ;  /* 0x0000009e2a0a7223 */ /* 0x0c0fe20000010003 */
[C---:B------:R-:W-:Y:S01]  /*5430*/  FMUL.FTZ R9, R43.reuse, R158 ;  /* 0x0000009e2b097220 */ /* 0x040fe20000410000 */
[-C--:B------:R-:W-:Y:S01]  /*5440*/  FMUL.FTZ R8, R43, R17.reuse ;  /* 0x000000112b087220 */ /* 0x080fe20000410000 */
[----:B------:R-:W-:Y:S01]  /*5450*/  FFMA.FTZ R3, R42, R17, R2 ;  /* 0x000000112a037223 */ /* 0x000fe20000010002 */
[----:B------:R-:W-:Y:S01]  /*5460*/  ISETP.NE.AND P1, PT, R76, RZ, PT ;  /* 0x000000ff4c00720c */ /* 0x000fe20003f25270 */
        /* <DEDUP_REMOVED lines=29> */
.L_x_16503:
[----:B------:R-:W-:Y:S05]  /*5640*/  BSYNC.RECONVERGENT B0 ;  /* 0x0000000000007941 */ /* 0x000fea0003800200 */
.L_x_16502:
[----:B------:R-:W-:-:S04]  /*5650*/  UIADD3 UR4, UPT, UPT, UR4, 0x1, URZ ;  /* 0x0000000104047890 */ /* 0x000fc8000fffe0ff */
[----:B------:R-:W-:-:S09]  /*5660*/  UISETP.GE.AND UP0, UPT, UR4, UR8, UPT ;  /* 0x000000080400728c */ /* 0x000fd2000bf06270 */
[----:B------:R-:W-:Y:S05]  /*5670*/  BRA.U !UP0, `(.L_x_16504) ;  /* 0xffffffbd08787547 */ /* 0x000fea000b83ffff */
.L_x_16454:
[----:B------:R-:W-:Y:S01]  /*5680*/  BAR.SYNC.DEFER_BLOCKING 0x0 ;  /* 0x0000000000007b1d */ /* 0x000fe20000010000 */
[----:B01----:R-:W-:Y:S02]  /*5690*/  F2FP.F16.F32.PACK_AB R7, R113, R114 ;  /* 0x000000727107723e */ /* 0x003fe400000000ff */
[----:B------:R-:W-:Y:S02]  /*56a0*/  F2FP.F16.F32.PACK_AB R6, R111, R112 ;  /* 0x000000706f06723e */ /* 0x000fe400000000ff */
[----:B------:R-:W-:-:S03]  /*56b0*/  F2FP.F16.F32.PACK_AB R5, R109, R110 ;  /* 0x0000006e6d05723e */ /* 0x000fc600000000ff */
[----:B--2---:R-:W0:Y:S01]  /*56c0*/  LDC.64 R12, c[0x0][0x4f8] ;  /* 0x00013e00ff0c7b82 */ /* 0x004e220000000a00 */
[----:B------:R-:W-:Y:S01]  /*56d0*/  F2FP.F16.F32.PACK_AB R4, R107, R108 ;  /* 0x0000006c6b04723e */ /* 0x000fe200000000ff */
[----:B------:R-:W1:Y:S01]  /*56e0*/  LDCU.64 UR4, c[0x0][0x500] ;  /* 0x0000a000ff0477ac */ /* 0x000e620008000a00 */
[----:B------:R-:W-:Y:S02]  /*56f0*/  SHF.L.U32 R16, R96, 0x8, RZ ;  /* 0x0000000860107819 */ /* 0x000fe400000006ff */
[----:B------:R-:W-:Y:S02]  /*5700*/  IADD3 R69, P1, PT, R69, -0x400, RZ ;  /* 0xfffffc0045457810 */ /* 0x000fe40007f3e0ff */
[----:B------:R-:W-:Y:S01]  /*5710*/  SHF.R.S32.HI R17, RZ, 0x1f, R16 ;  /* 0x0000001fff117819 */ /* 0x000fe20000011410 */
[----:B------:R-:W2:Y:S01]  /*5720*/  LDC.64 R14, c[0x0][0x550] ;  /* 0x00015400ff0e7b82 */ /* 0x000ea20000000a00 */
[----:B------:R-:W-:Y:S02]  /*5730*/  IADD3 R70, P2, PT, R70, -0x200, RZ ;  /* 0xfffffe0046467810 */ /* 0x000fe40007f5e0ff */
[----:B------:R-:W-:-:S02]  /*5740*/  IADD3 R72, P3, PT, R72, -0x200, RZ ;  /* 0xfffffe0048487810 */ /* 0x000fc40007f7e0ff */
[----:B------:R-:W-:Y:S02]  /*5750*/  IADD3 R74, P4, PT, R74, -0x200, RZ ;  /* 0xfffffe004a4a7810 */ /* 0x000fe40007f9e0ff */
[----:B------:R-:W-:Y:S01]  /*5760*/  IADD3.X R68, PT, PT, R68, -0x1, RZ, P1, !PT ;  /* 0xffffffff44447810 */ /* 0x000fe20000ffe4ff */
[----:B------:R-:W5:Y:S01]  /*5770*/  LDC.64 R18, c[0x0][0x518] ;  /* 0x00014600ff127b82 */ /* 0x000f620000000a00 */
[----:B------:R-:W-:Y:S01]  /*5780*/  IADD3.X R71, PT, PT, R71, -0x1, RZ, P2, !PT ;  /* 0xffffffff47477810 */ /* 0x000fe200017fe4ff */
[----:B------:R3:W-:Y:S01]  /*5790*/  STS.128 [R86], R4 ;  /* 0x0000000456007388 */ /* 0x0007e20000000c00 */
[----:B------:R-:W-:-:S03]  /*57a0*/  NOP ;  /* 0x0000000000007918 */ /* 0x000fc60000000000 */
[----:B------:R-:W4:Y:S01]  /*57b0*/  LDS.128 R8, [R86] ;  /* 0x0000000056087984 */ /* 0x000f220000000c00 */
[----:B0-----:R-:W-:Y:S01]  /*57c0*/  IMAD.WIDE.U32 R2, R12, UR18, R16 ;  /* 0x000000120c027c25 */ /* 0x001fe2000f8e0010 */
[----:B------:R-:W0:Y:S01]  /*57d0*/  LDC.64 R30, c[0x0][0x560] ;  /* 0x00015800ff1e7b82 */ /* 0x000e220000000a00 */
[----:B------:R-:W-:Y:S02]  /*57e0*/  IADD3.X R73, PT, PT, R73, -0x1, RZ, P3, !PT ;  /* 0xffffffff49497810 */ /* 0x000fe40001ffe4ff */
[----:B------:R-:W-:Y:S01]  /*57f0*/  IMAD R3, R13, UR18, R3 ;  /* 0x000000120d037c24 */ /* 0x000fe2000f8e0203 */
[----:B------:R-:W-:Y:S01]  /*5800*/  IADD3.X R75, PT, PT, R75, -0x1, RZ, P4, !PT ;  /* 0xffffffff4b4b7810 */ /* 0x000fe200027fe4ff */
[----:B-1----:R-:W-:Y:S01]  /*5810*/  IMAD.WIDE.U32 R2, R89, UR4, R2 ;  /* 0x0000000459027c25 */ /* 0x002fe2000f8e0002 */
[----:B---3--:R-:W-:Y:S02]  /*5820*/  F2FP.F16.F32.PACK_AB R7, R97, R94 ;  /* 0x0000005e6107723e */ /* 0x008fe400000000ff */
[----:B------:R-:W-:Y:S01]  /*5830*/  F2FP.F16.F32.PACK_AB R6, R95, R92 ;  /* 0x0000005c5f06723e */ /* 0x000fe200000000ff */
[----:B------:R-:W-:Y:S01]  /*5840*/  IMAD R0, R89, UR5, R3 ;  /* 0x0000000559007c24 */ /* 0x000fe2000f8e0203 */
[----:B--2---:R-:W-:Y:S01]  /*5850*/  LEA R4, P0, R2, R14, 0x1 ;  /* 0x0000000e02047211 */ /* 0x004fe200078008ff */
[----:B------:R-:W1:Y:S01]  /*5860*/  LDCU.64 UR4, c[0x0][0x520] ;  /* 0x0000a400ff0477ac */ /* 0x000e620008000a00 */
[----:B-----5:R-:W-:-:S02]  /*5870*/  IMAD.WIDE.U32 R16, R18, UR18, R16 ;  /* 0x0000001212107c25 */ /* 0x020fc4000f8e0010 */
[----:B------:R-:W-:Y:S02]  /*5880*/  LEA.HI.X R5, R2, R15, R0, 0x1, P0 ;  /* 0x0000000f02057211 */ /* 0x000fe400000f0c00 */
[----:B------:R-:W-:Y:S02]  /*5890*/  IMAD R17, R19, UR18, R17 ;  /* 0x0000001213117c24 */ /* 0x000fe4000f8e0211 */
[----:B------:R-:W-:Y:S01]  /*58a0*/  IMAD.WIDE.U32 R2, R64, 0x10, R4 ;  /* 0x0000001040027825 */ /* 0x000fe200078e0004 */
[----:B------:R-:W-:Y:S02]  /*58b0*/  F2FP.F16.F32.PACK_AB R5, R93, R90 ;  /* 0x0000005a5d05723e */ /* 0x000fe400000000ff */
[----:B------:R-:W-:Y:S01]  /*58c0*/  F2FP.F16.F32.PACK_AB R4, R88, R91 ;  /* 0x0000005b5804723e */ /* 0x000fe200000000ff */
[----:B------:R-:W-:-:S04]  /*58d0*/  FADD.FTZ R91, R78, R91 ;  /* 0x0000005b4e5b7221 */ /* 0x000fc80000010000 */
[----:B------:R-:W-:-:S04]  /*58e0*/  FADD.FTZ R91, R91, R88 ;  /* 0x000000585b5b7221 */ /* 0x000fc80000010000 */
[----:B------:R-:W-:-:S04]  /*58f0*/  FADD.FTZ R90, R91, R90 ;  /* 0x0000005a5b5a7221 */ /* 0x000fc80000010000 */
[----:B------:R-:W-:Y:S01]  /*5900*/  FADD.FTZ R93, R90, R93 ;  /* 0x0000005d5a5d7221 */ /* 0x000fe20000010000 */
[----:B----4-:R1:W-:Y:S03]  /*5910*/  STG.E.128 desc[UR16][R2.64], R8 ;  /* 0x0000000802007986 */ /* 0x0103e6000c101d10 */
[----:B------:R-:W-:Y:S01]  /*5920*/  FADD.FTZ R92, R93, R92 ;  /* 0x0000005c5d5c7221 */ /* 0x000fe20000010000 */
[----:B------:R-:W-:Y:S03]  /*5930*/  BAR.SYNC.DEFER_BLOCKING 0x0 ;  /* 0x0000000000007b1d */ /* 0x000fe60000010000 */
[----:B------:R-:W-:-:S04]  /*5940*/  FADD.FTZ R95, R92, R95 ;  /* 0x0000005f5c5f7221 */ /* 0x000fc80000010000 */
[----:B------:R-:W-:-:S04]  /*5950*/  FADD.FTZ R78, R95, R94 ;  /* 0x0000005e5f4e7221 */ /* 0x000fc80000010000 */
[----:B------:R-:W-:Y:S01]  /*5960*/  FADD.FTZ R78, R78, R97 ;  /* 0x000000614e4e7221 */ /* 0x000fe20000010000 */
[----:B-1----:R-:W-:-:S04]  /*5970*/  IMAD.WIDE.U32 R2, R89, UR4, R16 ;  /* 0x0000000459027c25 */ /* 0x002fc8000f8e0010 */
[----:B------:R-:W-:Y:S01]  /*5980*/  IMAD R0, R89, UR5, R3 ;  /* 0x0000000559007c24 */ /* 0x000fe2000f8e0203 */
[----:B------:R0:W-:Y:S01]  /*5990*/  STS.128 [R86], R4 ;  /* 0x0000000456007388 */ /* 0x0001e20000000c00 */
[----:B------:R-:W-:-:S03]  /*59a0*/  NOP ;  /* 0x0000000000007918 */ /* 0x000fc60000000000 */
[----:B------:R-:W1:Y:S01]  /*59b0*/  LDS.128 R12, [R86] ;  /* 0x00000000560c7984 */ /* 0x000e620000000c00 */
[----:B0-----:R-:W-:-:S04]  /*59c0*/  LEA R4, P0, R2, R30, 0x1 ;  /* 0x0000001e02047211 */ /* 0x001fc800078008ff */
[----:B------:R-:W-:Y:S02]  /*59d0*/  LEA.HI.X R5, R2, R31, R0, 0x1, P0 ;  /* 0x0000001f02057211 */ /* 0x000fe400000f0c00 */
[----:B------:R-:W-:Y:S02]  /*59e0*/  ISETP.GT.AND P0, PT, R67, 0x1, PT ;  /* 0x000000014300780c */ /* 0x000fe40003f04270 */
[----:B------:R-:W-:Y:S01]  /*59f0*/  MOV R67, R96 ;  /* 0x0000006000437202 */ /* 0x000fe20000000f00 */
[----:B------:R-:W-:-:S05]  /*5a00*/  IMAD.WIDE.U32 R2, R64, 0x10, R4 ;  /* 0x0000001040027825 */ /* 0x000fca00078e0004 */
[----:B-1----:R0:W-:Y:S05]  /*5a10*/  STG.E.128 desc[UR16][R2.64], R12 ;  /* 0x0000000c02007986 */ /* 0x0021ea000c101d10 */
[----:B------:R-:W-:Y:S05]  /*5a20*/  @P0 BRA `(.L_x_16505) ;  /* 0xffffffb000ac0947 */ /* 0x000fea000383ffff */
.L_x_16453:
[----:B------:R-:W1:Y:S01]  /*5a30*/  LDC.64 R8, c[0x0][0x548] ;  /* 0x00015200ff087b82 */ /* 0x000e620000000a00 */
[----:B0-----:R-:W0:Y:S01]  /*5a40*/  S2R R12, SR_TID.X ;  /* 0x00000000000c7919 */ /* 0x001e220000002100 */
[----:B------:R-:W0:Y:S06]  /*5a50*/  LDCU UR7, c[0x0][0x38c] ;  /* 0x00007180ff0777ac */ /* 0x000e2c0008000800 */
[----:B------:R-:W2:Y:S01]  /*5a60*/  LDC.64 R10, c[0x0][0x568] ;  /* 0x00015a00ff0a7b82 */ /* 0x000ea20000000a00 */
[----:B-1----:R-:W-:-:S04]  /*5a70*/  ISETP.NE.U32.AND P1, PT, R8, RZ, PT ;  /* 0x000000ff0800720c */ /* 0x002fc80003f25070 */
[----:B------:R-:W-:Y:S02]  /*5a80*/  ISETP.NE.AND.EX P1, PT, R9, RZ, PT, P1 ;  /* 0x000000ff0900720c */ /* 0x000fe40003f25310 */
[----:B--2---:R-:W-:Y:S02]  /*5a90*/  ISETP.NE.U32.AND P0, PT, R10, RZ, PT ;  /* 0x000000ff0a00720c */ /* 0x004fe40003f05070 */
[----:B0-----:R-:W-:Y:S02]  /*5aa0*/  ISETP.GE.AND P2, PT, R12, UR7, PT ;  /* 0x000000070c007c0c */ /* 0x001fe4000bf46270 */
        /* <DEDUP_REMOVED lines=26> */
.L_x_16507:
[----:B------:R-:W-:Y:S05]  /*5c50*/  BSYNC.RECONVERGENT B0 ;  /* 0x0000000000007941 */ /* 0x000fea0003800200 */
.L_x_16506:
        /* <DEDUP_REMOVED lines=26> */
.L_x_16509:
[----:B------:R-:W-:Y:S05]  /*5e00*/  BSYNC.RECONVERGENT B0 ;  /* 0x0000000000007941 */ /* 0x000fea0003800200 */
.L_x_16508:
[----:B------:R-:W-:Y:S05]  /*5e10*/  @P2 EXIT ;  /* 0x000000000000294d */ /* 0x000fea0003800000 */
[----:B------:R-:W2:Y:S01]  /*5e20*/  S2UR UR5, SR_CgaCtaId ;  /* 0x00000000000579c3 */ /* 0x000ea20000008800 */
[----:B------:R-:W-:Y:S01]  /*5e30*/  BSSY.RECONVERGENT B0, `(.L_x_16510) ;  /* 0x0000021000007945 */ /* 0x000fe20003800200 */
[----:B------:R-:W-:Y:S01]  /*5e40*/  MOV R11, R12 ;  /* 0x0000000c000b7202 */ /* 0x000fe20000000f00 */
[----:B------:R-:W-:Y:S01]  /*5e50*/  UMOV UR4, 0x400 ;  /* 0x0000040000047882 */ /* 0x000fe20000000000 */
[----:B------:R-:W3:Y:S01]  /*5e60*/  LDCU UR6, c[0x0][0x360] ;  /* 0x00006c00ff0677ac */ /* 0x000ee20008000800 */
[----:B------:R-:W4:Y:S01]  /*5e70*/  LDCU.64 UR8, c[0x0][0x4b0] ;  /* 0x00009600ff0877ac */ /* 0x000f220008000a00 */
[----:B------:R-:W0:Y:S01]  /*5e80*/  LDCU.64 UR10, c[0x0][0x4d0] ;  /* 0x00009a00ff0a77ac */ /* 0x000e220008000a00 */
[----:B------:R-:W0:Y:S01]  /*5e90*/  LDCU.128 UR12, c[0x0][0x530] ;  /* 0x0000a600ff0c77ac */ /* 0x000e220008000c00 */
[----:B--234-:R-:W-:-:S12]  /*5ea0*/  ULEA UR4, UR5, UR4, 0x18 ;  /* 0x0000000405047291 */ /* 0x01cfd8000f8ec0ff */
.L_x_16511:
[----:B------:R-:W-:Y:S02]  /*5eb0*/  LEA R0, R11, UR4, 0x3 ;  /* 0x000000040b007c11 */ /* 0x000fe4000f8e18ff */
[----:B-12---:R-:W-:Y:S02]  /*5ec0*/  SHF.R.S32.HI R2, RZ, 0x1f, R11 ;  /* 0x0000001fff027819 */ /* 0x006fe4000001140b */
[----:B------:R-:W-:Y:S01]  /*5ed0*/  MOV R80, R24 ;  /* 0x0000001800507202 */ /* 0x000fe20000000f00 */
[----:B------:R-:W1:Y:S01]  /*5ee0*/  LDS.64 R12, [R0+0x31b0] ;  /* 0x0031b000000c7984 */ /* 0x000e620000000a00 */
[----:B-----5:R-:W-:Y:S01]  /*5ef0*/  MOV R82, R26 ;  /* 0x0000001a00527202 */ /* 0x020fe20000000f00 */
[C---:B0-----:R-:W-:Y:S02]  /*5f00*/  IMAD R4, R2.reuse, UR8, RZ ;  /* 0x0000000802047c24 */ /* 0x041fe4000f8e02ff */
[----:B------:R-:W0:Y:S01]  /*5f10*/  LDS.64 R14, [R0+0x39b0] ;  /* 0x0039b000000e7984 */ /* 0x000e220000000a00 */
[----:B------:R-:W-:-:S02]  /*5f20*/  IMAD R2, R2, UR10, RZ ;  /* 0x0000000a02027c24 */ /* 0x000fc4000f8e02ff */
[----:B------:R-:W-:-:S04]  /*5f30*/  IMAD.WIDE.U32 R6, R11, UR8, R80 ;  /* 0x000000080b067c25 */ /* 0x000fc8000f8e0050 */
[C---:B------:R-:W-:Y:S02]  /*5f40*/  IMAD R3, R11.reuse, UR9, R4 ;  /* 0x000000090b037c24 */ /* 0x040fe4000f8e0204 */
[C---:B------:R-:W-:Y:S01]  /*5f50*/  IMAD R5, R11.reuse, UR11, R2 ;  /* 0x0000000b0b057c24 */ /* 0x040fe2000f8e0202 */
[C---:B------:R-:W-:Y:S01]  /*5f60*/  LEA R2, P0, R6.reuse, UR12, 0x3 ;  /* 0x0000000c06027c11 */ /* 0x040fe2000f8018ff */
[----:B------:R-:W-:Y:S01]  /*5f70*/  IMAD.WIDE.U32 R8, R11, UR10, R82 ;  /* 0x0000000a0b087c25 */ /* 0x000fe2000f8e0052 */
[----:B------:R-:W-:Y:S02]  /*5f80*/  IADD3 R3, PT, PT, R7, R3, RZ ;  /* 0x0000000307037210 */ /* 0x000fe40007ffe0ff */
[----:B------:R-:W-:Y:S02]  /*5f90*/  IADD3 R11, PT, PT, R11, UR6, RZ ;  /* 0x000000060b0b7c10 */ /* 0x000fe4000fffe0ff */
[----:B------:R-:W-:Y:S02]  /*5fa0*/  LEA.HI.X R3, R6, UR13, R3, 0x3, P0 ;  /* 0x0000000d06037c11 */ /* 0x000fe400080f1c03 */
[----:B------:R-:W-:-:S02]  /*5fb0*/  ISETP.GE.AND P0, PT, R11, UR7, PT ;  /* 0x000000070b007c0c */ /* 0x000fc4000bf06270 */
[----:B------:R-:W-:Y:S02]  /*5fc0*/  LEA R4, P1, R8, UR14, 0x3 ;  /* 0x0000000e08047c11 */ /* 0x000fe4000f8218ff */
[----:B------:R-:W-:-:S04]  /*5fd0*/  IADD3 R5, PT, PT, R9, R5, RZ ;  /* 0x0000000509057210 */ /* 0x000fc80007ffe0ff */
[----:B------:R-:W-:Y:S01]  /*5fe0*/  LEA.HI.X R5, R8, UR15, R5, 0x3, P1 ;  /* 0x0000000f08057c11 */ /* 0x000fe200088f1c05 */
[----:B-1----:R2:W-:Y:S04]  /*5ff0*/  REDG.E.ADD.F32.FTZ.RN.STRONG.GPU desc[UR16][R2.64], R12 ;  /* 0x0000000c020079a6 */ /* 0x0025e8000c12f310 */
[----:B------:R2:W-:Y:S04]  /*6000*/  REDG.E.ADD.F32.FTZ.RN.STRONG.GPU desc[UR16][R2.64+0x4], R13 ;  /* 0x0000040d020079a6 */ /* 0x0005e8000c12f310 */
[----:B0-----:R2:W-:Y:S04]  /*6010*/  REDG.E.ADD.F32.FTZ.RN.STRONG.GPU desc[UR16][R4.64], R14 ;  /* 0x0000000e040079a6 */ /* 0x0015e8000c12f310 */
[----:B------:R2:W-:Y:S01]  /*6020*/  REDG.E.ADD.F32.FTZ.RN.STRONG.GPU desc[UR16][R4.64+0x4], R15 ;  /* 0x0000040f040079a6 */ /* 0x0005e2000c12f310 */
[----:B------:R-:W-:Y:S05]  /*6030*/  @!P0 BRA `(.L_x_16511) ;  /* 0xfffffffc009c8947 */ /* 0x000fea000383ffff */
[----:B------:R-:W-:Y:S05]  /*6040*/  BSYNC.RECONVERGENT B0 ;  /* 0x0000000000007941 */ /* 0x000fea0003800200 */
.L_x_16510:
[----:B------:R-:W-:Y:S05]  /*6050*/  EXIT ;  /* 0x000000000000794d */ /* 0x000fea0003800000 */
.L_x_16512:
        /* <DEDUP_REMOVED lines=10> */
.L_x_18779:


//--------------------- .text._Z25selective_scan_bwd_kernelI32Selective_Scan_bwd_kernel_traitsILi32ELi8ELb1ELb0ELb1ELb0ELb1EN3c104HalfENS1_7complexIfEEEEv12SSMParamsBwd --------------------------
	.section	.text._Z25selective_scan_bwd_kernelI32Selective_Scan_bwd_kernel_traitsILi32ELi8ELb1ELb0ELb1ELb0ELb1EN3c104HalfENS1_7complexIfEEEEv12SSMParamsBwd,"ax",@progbits
	.align	128
        .global         _Z25selective_scan_bwd_kernelI32Selective_Scan_bwd_kernel_traitsILi32ELi8ELb1ELb0ELb1ELb0ELb1EN3c104HalfENS1_7complexIfEEEEv12SSMParamsBwd
        .type           _Z25selective_scan_bwd_kernelI32Selective_Scan_bwd_kernel_traitsILi32ELi8ELb1ELb0ELb1ELb0ELb1EN3c104HalfENS1_7complexIfEEEEv12SSMParamsBwd,@function
        .size           _Z25selective_scan_bwd_kernelI32Selective_Scan_bwd_kernel_traitsILi32ELi8ELb1ELb0ELb1ELb0ELb1EN3c104HalfENS1_7complexIfEEEEv12SSMParamsBwd,(.L_x_18780 - _Z25selective_scan_bwd_kernelI32Selective_Scan_bwd_kernel_traitsILi32ELi8ELb1ELb0ELb1ELb0ELb1EN3c104HalfENS1_7complexIfEEEEv12SSMParamsBwd)
        .other          _Z25selective_scan_bwd_kernelI32Selective_Scan_bwd_kernel_traitsILi32ELi8ELb1ELb0ELb1ELb0ELb1EN3c104HalfENS1_7complexIfEEEEv12SSMParamsBwd,@"STO_CUDA_ENTRY STV_DEFAULT"
_Z25selective_scan_bwd_kernelI32Selective_Scan_bwd_kernel_traitsILi32ELi8ELb1ELb0ELb1ELb0ELb1EN3c104HalfENS1_7complexIfEEEEv12SSMParamsBwd:
.text._Z25selective_scan_bwd_kernelI32Selective_Scan_bwd_kernel_traitsILi32ELi8ELb1ELb0ELb1ELb0ELb1EN3c104HalfENS1_7complexIfEEEEv12SSMParamsBwd:
        /* <DEDUP_REMOVED lines=30> */
[----:B------:R-:W1:Y:S01]  /*01e0*/  LDC R29, c[0x0][0x394] ;  /* 0x0000e500ff1d7b82 */ /* 0x000e620000000800 */
[----:B---3--:R-:W-:-:S07]  /*01f0*/  HFMA2 R6, -RZ, RZ, 0, 0 ;  /* 0x00000000ff067431 */ /* 0x008fce00000001ff */
[----:B------:R-:W3:Y:S01]  /*0200*/  LDC.64 R22, c[0x0][0x3e8] ;  /* 0x0000fa00ff167b82 */ /* 0x000ee20000000a00 */
        /* <DEDUP_REMOVED lines=11> */
[----:B------:R-:W4:Y:S11]  /*02c0*/  LDC.64 R32, c[0x0][0x450] ;  /* 0x00011400ff207b82 */ /* 0x000f360000000a00 */
[----:B------:R-:W-:-:S04]  /*02d0*/  @!P1 IADD3 R0, PT, PT, R0, -R9, RZ ;  /* 0x8000000900009210 */ /* 0x000fc80007ffe0ff */
[----:B------:R-:W-:Y:S02]  /*02e0*/  ISETP.GE.U32.AND P0, PT, R0, R9, PT ;  /* 0x000000090000720c */ /* 0x000fe40003f06070 */
[----:B------:R-:W-:Y:S02]  /*02f0*/  LOP3.LUT R0, R93, R8, RZ, 0x3c, !PT ;  /* 0x000000085d007212 */ /* 0x000fe400078e3cff */
[----:B------:R-:W-:Y:S02]  /*0300*/  @!P1 IADD3 R7, PT, PT, R7, 0x1, RZ ;  /* 0x0000000107079810 */ /* 0x000fe40007ffe0ff */
[----:B------:R-:W-:Y:S02]  /*0310*/  ISETP.GE.AND P2, PT, R0, RZ, PT ;  /* 0x000000ff0000720c */ /* 0x000fe40003f46270 */
[----:B------:R-:W-:-:S05]  /*0320*/  ISETP.NE.AND P1, PT, R8, RZ, PT ;  /* 0x000000ff0800720c */ /* 0x000fca0003f25270 */
[----:B------:R-:W-:Y:S02]  /*0330*/  @P0 IADD3 R7, PT, PT, R7, 0x1, RZ ;  /* 0x0000000107070810 */ /* 0x000fe40007ffe0ff */
[----:B0-----:R-:W-:Y:S01]  /*0340*/  ISETP.NE.U32.AND P0, PT, R16, RZ, PT ;  /* 0x000000ff1000720c */ /* 0x001fe20003f05070 */
[----:B------:R-:W-:Y:S01]  /*0350*/  UIMAD.WIDE.U32 UR6, UR18, UR12, URZ ;  /* 0x0000000c120672a5 */ /* 0x000fe2000f8e00ff */
[----:B------:R-:W-:Y:S02]  /*0360*/  MOV R11, R7 ;  /* 0x00000007000b7202 */ /* 0x000fe40000000f00 */
[----:B------:R-:W-:Y:S01]  /*0370*/  ISETP.NE.AND.EX P0, PT, R17, RZ, PT, P0 ;  /* 0x000000ff1100720c */ /* 0x000fe20003f05300 */
[----:B------:R-:W-:Y:S01]  /*0380*/  UIMAD.WIDE.U32 UR4, UR18, UR8, URZ ;  /* 0x00000008120472a5 */ /* 0x000fe2000f8e00ff */
[----:B------:R-:W-:Y:S02]  /*0390*/  @!P2 IADD3 R11, PT, PT, -R11, RZ, RZ ;  /* 0x000000ff0b0ba210 */ /* 0x000fe40007ffe1ff */
[----:B------:R-:W-:-:S02]  /*03a0*/  @!P1 LOP3.LUT R11, RZ, R8, RZ, 0x33, !PT ;  /* 0x00000008ff0b9212 */ /* 0x000fc400078e33ff */
[----:B------:R-:W-:Y:S02]  /*03b0*/  MOV R4, UR6 ;  /* 0x0000000600047c02 */ /* 0x000fe40008000f00 */
[----:B------:R-:W-:Y:S01]  /*03c0*/  MOV R2, UR4 ;  /* 0x0000000400027c02 */ /* 0x000fe20008000f00 */
[----:B------:R-:W-:Y:S01]  /*03d0*/  UIMAD UR4, UR18, UR13, UR7 ;  /* 0x0000000d120472a4 */ /* 0x000fe2000f8e0207 */
[----:B------:R-:W-:Y:S02]  /*03e0*/  SHF.R.S32.HI R15, RZ, 0x1f, R11 ;  /* 0x0000001fff0f7819 */ /* 0x000fe4000001140b */
[----:B------:R-:W-:Y:S01]  /*03f0*/  MOV R5, UR7 ;  /* 0x0000000700057c02 */ /* 0x000fe20008000f00 */
[----:B------:R-:W0:Y:S01]  /*0400*/  LDCU.64 UR6, c[0x0][0x498] ;  /* 0x00009300ff0677ac */ /* 0x000e220008000a00 */
[----:B------:R-:W4:Y:S01]  /*0410*/  @P0 LDC R10, c[0x0][0x384] ;  /* 0x0000e100ff0a0b82 */ /* 0x000f220000000800 */
[----:B------:R-:W-:Y:S01]  /*0420*/  UIMAD UR8, UR18, UR9, UR5 ;  /* 0x00000009120872a4 */ /* 0x000fe2000f8e0205 */
[----:B--2---:R-:W-:-:S02]  /*0430*/  IMAD R0, R15, R12, RZ ;  /* 0x0000000c0f007224 */ /* 0x004fc400078e02ff */
[----:B-1----:R-:W-:Y:S01]  /*0440*/  IMAD.WIDE.U32 R6, R20, UR18, RZ ;  /* 0x0000001214067c25 */ /* 0x002fe2000f8e00ff */
[----:B------:R-:W-:Y:S02]  /*0450*/  MOV R3, UR5 ;  /* 0x0000000500037c02 */ /* 0x000fe40008000f00 */
[----:B------:R-:W-:Y:S01]  /*0460*/  MOV R3, UR8 ;  /* 0x0000000800037c02 */ /* 0x000fe20008000f00 */
[C---:B------:R-:W-:Y:S01]  /*0470*/  IMAD R13, R11.reuse, R13, R0 ;  /* 0x0000000d0b0d7224 */ /* 0x040fe200078e0200 */
[----:B------:R-:W-:Y:S01]  /*0480*/  MOV R5, UR4 ;  /* 0x0000000400057c02 */ /* 0x000fe20008000f00 */
[----:B------:R-:W-:Y:S01]  /*0490*/  IMAD.WIDE.U32 R8, R11, R12, RZ ;  /* 0x0000000c0b087225 */ /* 0x000fe200078e00ff */
[----:B------:R-:W-:-:S03]  /*04a0*/  SHF.R.U32.HI R0, RZ, 0x1, R25 ;  /* 0x00000001ff007819 */ /* 0x000fc60000011619 */
[----:B------:R-:W-:Y:S02]  /*04b0*/  IMAD R7, R21, UR18, R7 ;  /* 0x0000001215077c24 */ /* 0x000fe4000f8e0207 */
[----:B------:R-:W1:Y:S01]  /*04c0*/  @P0 LDC R21, c[0x0][0x38c] ;  /* 0x0000e300ff150b82 */ /* 0x000e620000000800 */
[----:B------:R-:W-:Y:S01]  /*04d0*/  IMAD.WIDE.U32 R2, R93, UR10, R2 ;  /* 0x0000000a5d027c25 */ /* 0x000fe2000f8e0002 */
[----:B------:R-:W-:Y:S02]  /*04e0*/  IADD3 R9, PT, PT, R9, R13, RZ ;  /* 0x0000000d09097210 */ /* 0x000fe40007ffe0ff */
[----:B------:R-:W-:Y:S01]  /*04f0*/  LEA R13, R29, 0xffffff00, 0x8 ;  /* 0xffffff001d0d7811 */ /* 0x000fe200078e40ff */
[----:B------:R-:W-:-:S04]  /*0500*/  IMAD.WIDE.U32 R4, R93, UR14, R4 ;  /* 0x0000000e5d047c25 */ /* 0x000fc8000f8e0004 */
[----:B------:R-:W-:Y:S02]  /*0510*/  IMAD R89, R0, UR18, RZ ;  /* 0x0000001200597c24 */ /* 0x000fe4000f8e02ff */
[----:B---3--:R-:W-:Y:S02]  /*0520*/  IMAD R0, R15, R22, RZ ;  /* 0x000000160f007224 */ /* 0x008fe400078e02ff */
[C---:B------:R-:W-:Y:S01]  /*0530*/  IMAD R19, R93.reuse, UR11, R3 ;  /* 0x0000000b5d137c24 */ /* 0x040fe2000f8e0203 */
[----:B------:R-:W-:Y:S01]  /*0540*/  SHF.R.U64 R3, R24, 0x1, R25 ;  /* 0x0000000118037819 */ /* 0x000fe20000001219 */
[----:B------:R-:W-:Y:S01]  /*0550*/  IMAD R17, R93, UR15, R5 ;  /* 0x0000000f5d117c24 */ /* 0x000fe2000f8e0205 */
[----:B------:R-:W-:Y:S01]  /*0560*/  IADD3 R75, P3, PT, R13, R4, RZ ;  /* 0x000000040d4b7210 */ /* 0x000fe20007f7e0ff */
[C---:B------:R-:W-:Y:S01]  /*0570*/  IMAD.WIDE.U32 R6, R11.reuse, R22, R6 ;  /* 0x000000160b067225 */ /* 0x040fe200078e0006 */
[----:B0-----:R-:W-:Y:S01]  /*0580*/  UIMAD.WIDE.U32 UR4, UR18, UR6, URZ ;  /* 0x00000006120472a5 */ /* 0x001fe2000f8e00ff */
[----:B------:R-:W0:Y:S02]  /*0590*/  @P0 LDC.64 R4, c[0x0][0x480] ;  /* 0x00012000ff040b82 */ /* 0x000e240000000a00 */
[----:B------:R-:W-:Y:S01]  /*05a0*/  IMAD R11, R11, R23, R0 ;  /* 0x000000170b0b7224 */ /* 0x000fe200078e0200 */
[----:B------:R-:W-:-:S02]  /*05b0*/  UIMAD UR5, UR18, UR7, UR5 ;  /* 0x00000007120572a4 */ /* 0x000fc4000f8e0205 */
[----:B------:R-:W-:Y:S01]  /*05c0*/  IMAD.WIDE.U32 R8, R3, UR18, R8 ;  /* 0x0000001203087c25 */ /* 0x000fe2000f8e0008 */
[----:B------:R-:W2:Y:S02]  /*05d0*/  LDCU.64 UR6, c[0x0][0x4c8] ;  /* 0x00009900ff0677ac */ /* 0x000ea40008000a00 */
[----:B------:R-:W3:Y:S01]  /*05e0*/  LDC.64 R22, c[0x0][0x468] ;  /* 0x00011a00ff167b82 */ /* 0x000ee20000000a00 */
[----:B----4-:R-:W-:-:S07]  /*05f0*/  @P0 IMAD R0, R10, UR18, R93 ;  /* 0x000000120a000c24 */ /* 0x010fce000f8e025d */
[----:B------:R-:W4:Y:S01]  /*0600*/  LDC.64 R24, c[0x0][0x528] ;  /* 0x00014a00ff187b82 */ /* 0x000f220000000a00 */
[----:B------:R-:W-:-:S07]  /*0610*/  IADD3 R89, PT, PT, R9, R89, RZ ;  /* 0x0000005909597210 */ /* 0x000fce0007ffe0ff */
[----:B------:R-:W4:Y:S01]  /*0620*/  LDC.64 R14, c[0x0][0x4a8] ;  /* 0x00012a00ff0e7b82 */ /* 0x000f220000000a00 */
[----:B------:R-:W-:Y:S01]  /*0630*/  LEA R91, P1, R8, R26, 0x3 ;  /* 0x0000001a085b7211 */ /* 0x000fe200078218ff */
[----:B------:R-:W-:Y:S01]  /*0640*/  @P0 IMAD R0, R0, R29, RZ ;  /* 0x0000001d00000224 */ /* 0x000fe200078e02ff */
[----:B------:R-:W-:Y:S02]  /*0650*/  LEA R9, R29, 0xfffffe00, 0x9 ;  /* 0xfffffe001d097811 */ /* 0x000fe400078e48ff */
[----:B------:R-:W-:Y:S02]  /*0660*/  LEA.HI.X R89, R8, R27, R89, 0x3, P1 ;  /* 0x0000001b08597211 */ /* 0x000fe400008f1c59 */
[----:B------:R-:W-:Y:S01]  /*0670*/  IADD3 R8, PT, PT, R7, R11, RZ ;  /* 0x0000000b07087210 */ /* 0x000fe20007ffe0ff */
[----:B-1----:R-:W-:Y:S01]  /*0680*/  @P0 IMAD R7, R0, R21, RZ ;  /* 0x0000001500070224 */ /* 0x002fe200078e02ff */
[----:B------:R-:W-:Y:S02]  /*0690*/  ISETP.GE.AND P1, PT, R29, 0x1, PT ;  /* 0x000000011d00780c */ /* 0x000fe40003f26270 */
[----:B------:R-:W-:Y:S01]  /*06a0*/  IADD3 R77, P2, PT, R13, R2, RZ ;  /* 0x000000020d4d7210 */ /* 0x000fe20007f5e0ff */
[----:B------:R-:W-:Y:S01]  /*06b0*/  IMAD.WIDE.U32 R2, R93, R72, UR4 ;  /* 0x000000045d027e25 */ /* 0x000fe2000f8e0048 */
[----:B------:R-:W-:-:S02]  /*06c0*/  SHF.R.S32.HI R0, RZ, 0x1f, R13 ;  /* 0x0000001fff007819 */ /* 0x000fc4000001140d */
[----:B------:R-:W-:Y:S01]  /*06d0*/  IADD3 R6, P4, PT, R9, R6, RZ ;  /* 0x0000000609067210 */ /* 0x000fe20007f9e0ff */
[----:B------:R-:W-:Y:S01]  /*06e0*/  IMAD R73, R93, R73, R3 ;  /* 0x000000495d497224 */ /* 0x000fe200078e0203 */
[C---:B------:R-:W-:Y:S02]  /*06f0*/  IADD3.X R10, PT, PT, R0.reuse, R19, RZ, P2, !PT ;  /* 0x00000013000a7210 */ /* 0x040fe400017fe4ff */
[----:B------:R-:W-:Y:S02]  /*0700*/  LEA.HI.X.SX32 R71, R9, R8, 0x1, P4 ;  /* 0x0000000809477211 */ /* 0x000fe400020f0eff */
[----:B------:R-:W-:Y:S02]  /*0710*/  LEA R78, P2, R77, R78, 0x1 ;  /* 0x0000004e4d4e7211 */ /* 0x000fe400078408ff */
[----:B------:R-:W-:Y:S02]  /*0720*/  CS2R R30, SRZ ;  /* 0x00000000001e7805 */ /* 0x000fe4000001ff00 */
[----:B------:R-:W-:Y:S01]  /*0730*/  IADD3 R2, P4, PT, R13, R2, RZ ;  /* 0x000000020d027210 */ /* 0x000fe20007f9e0ff */
[----:B--2---:R-:W-:Y:S01]  /*0740*/  IMAD.WIDE.U32 R28, R93, UR6, RZ ;  /* 0x000000065d1c7c25 */ /* 0x004fe2000f8e00ff */
[----:B------:R-:W-:-:S02]  /*0750*/  IADD3.X R8, PT, PT, R0, R17, RZ, P3, !PT ;  /* 0x0000001100087210 */ /* 0x000fc40001ffe4ff */
[----:B------:R-:W-:Y:S01]  /*0760*/  LEA.HI.X R77, R77, R79, R10, 0x1, P2 ;  /* 0x0000004f4d4d7211 */ /* 0x000fe200010f0c0a */
[----:B0-----:R-:W-:Y:S01]  /*0770*/  @P0 IMAD.WIDE R30, R7, 0x10, R4 ;  /* 0x00000010071e0825 */ /* 0x001fe200078e0204 */
[----:B---3--:R-:W-:Y:S02]  /*0780*/  LEA R76, P3, R75, R22, 0x1 ;  /* 0x000000164b4c7211 */ /* 0x008fe400078608ff */
[----:B------:R-:W-:Y:S01]  /*0790*/  IADD3.X R73, PT, PT, R0, R73, RZ, P4, !PT ;  /* 0x0000004900497210 */ /* 0x000fe200027fe4ff */
[C---:B----4-:R-:W-:Y:S01]  /*07a0*/  IMAD.WIDE.U32 R26, R93.reuse, R14, RZ ;  /* 0x0000000e5d1a7225 */ /* 0x050fe200078e00ff */
[----:B------:R-:W-:Y:S02]  /*07b0*/  LEA R74, P0, R2, R24, 0x1 ;  /* 0x00000018024a7211 */ /* 0x000fe400078008ff */
[----:B------:R-:W-:Y:S01]  /*07c0*/  LEA R72, P2, R6, R32, 0x1 ;  /* 0x0000002006487211 */ /* 0x000fe200078408ff */
[----:B------:R-:W-:Y:S01]  /*07d0*/  IMAD R87, R93, UR7, R29 ;  /* 0x000000075d577c24 */ /* 0x000fe2000f8e021d */
[----:B------:R-:W-:Y:S01]  /*07e0*/  LEA.HI.X R75, R75, R23, R8, 0x1, P3 ;  /* 0x000000174b4b7211 */ /* 0x000fe200018f0c08 */
[----:B------:R-:W-:Y:S01]  /*07f0*/  IMAD R85, R93, R15, R27 ;  /* 0x0000000f5d557224 */ /* 0x000fe200078e021b */
[----:B------:R-:W-:-:S02]  /*0800*/  LEA.HI.X R73, R2, R25, R73, 0x1, P0 ;  /* 0x0000001902497211 */ /* 0x000fc400000f0c49 */
[----:B------:R-:W-:Y:S02]  /*0810*/  CS2R R82, SRZ ;  /* 0x0000000000527805 */ /* 0x000fe4000001ff00 */
        /* <DEDUP_REMOVED lines=74> */
.L_x_16566:
[----:B------:R-:W-:Y:S01]  /*0cc0*/  BAR.SYNC.DEFER_BLOCKING 0x0 ;  /* 0x0000000000007b1d */ /* 0x000fe20000010000 */
[----:B0-----:R-:W-:Y:S02]  /*0cd0*/  MOV R2, R78 ;  /* 0x0000004e00027202 */ /* 0x001fe40000000f00 */
[----:B------:R-:W-:-:S05]  /*0ce0*/  MOV R3, R77 ;  /* 0x0000004d00037202 */ /* 0x000fca0000000f00 */
[----:B------:R-:W0:Y:S01]  /*0cf0*/  S2UR UR5, SR_CgaCtaId ;  /* 0x00000000000579c3 */ /* 0x000e220000008800 */
[----:B------:R-:W1:Y:S01]  /*0d00*/  S2R R95, SR_LANEID ;  /* 0x00000000005f7919 */ /* 0x000e620000000000 */
[----:B------:R-:W-:Y:S01]  /*0d10*/  IMAD.WIDE.U32 R2, R67, 0x10, R2 ;  /* 0x0000001043027825 */ /* 0x000fe200078e0002 */
[----:B------:R-:W-:-:S03]  /*0d20*/  UMOV UR4, 0x400 ;  /* 0x0000040000047882 */ /* 0x000fc60000000000 */
[----:B------:R-:W-:Y:S01]  /*0d30*/  HFMA2 R21, -RZ, RZ, 0, 0 ;  /* 0x00000000ff157431 */ /* 0x000fe200000001ff */
[----:B------:R-:W-:Y:S01]  /*0d40*/  IADD3 R48, PT, PT, R70, -0x1, RZ ;  /* 0xffffffff46307810 */ /* 0x000fe20007ffe0ff */
[----:B------:R-:W2:Y:S01]  /*0d50*/  LDCU.64 UR6, c[0x0][0x490] ;  /* 0x00009200ff0677ac */ /* 0x000ea20008000a00 */
[----:B------:R-:W3:Y:S08]  /*0d60*/  LDC.64 R36, c[0x0][0x488] ;  /* 0x00012200ff247b82 */ /* 0x000ef00000000a00 */
[----:B----4-:R-:W4:Y:S01]  /*0d70*/  LDC.64 R40, c[0x0][0x478] ;  /* 0x00011e00ff287b82 */ /* 0x010f220000000a00 */
[----:B------:R2:W3:Y:S01]  /*0d80*/  LDG.E.128 R32, desc[UR16][R2.64] ;  /* 0x0000001002207981 */ /* 0x0004e2000c1e1d00 */
[----:B0-----:R-:W-:-:S06]  /*0d90*/  ULEA UR4, UR5, UR4, 0x18 ;  /* 0x0000000405047291 */ /* 0x001fcc000f8ec0ff */
[----:B------:R-:W0:Y:S01]  /*0da0*/  LDC.64 R120, c[0x0][0x558] ;  /* 0x00015600ff787b82 */ /* 0x000e220000000a00 */
[----:B--2---:R-:W-:Y:S02]  /*0db0*/  MOV R2, R76 ;  /* 0x0000004c00027202 */ /* 0x004fe40000000f00 */
[----:B------:R-:W-:Y:S02]  /*0dc0*/  MOV R3, R75 ;  /* 0x0000004b00037202 */ /* 0x000fe40000000f00 */
[----:B-1----:R-:W-:Y:S01]  /*0dd0*/  LEA R88, R95, UR4, 0x4 ;  /* 0x000000045f587c11 */ /* 0x002fe2000f8e20ff */
[----:B------:R-:W-:Y:S01]  /*0de0*/  IMAD.WIDE.U32 R12, R67, 0x10, R2 ;  /* 0x00000010430c7825 */ /* 0x000fe200078e0002 */
[----:B------:R-:W-:Y:S01]  /*0df0*/  SHF.L.U32 R20, R48, 0x8, RZ ;  /* 0x0000000830147819 */ /* 0x000fe200000006ff */
[----:B------:R-:W1:Y:S02]  /*0e00*/  LDCU.64 UR4, c[0x0][0x510] ;  /* 0x0000a200ff0477ac */ /* 0x000e640008000a00 */
[----:B---3--:R2:W-:Y:S01]  /*0e10*/  STS.128 [R88], R32 ;  /* 0x0000002058007388 */ /* 0x0085e20000000c00 */
[----:B------:R-:W-:-:S03]  /*0e20*/  NOP ;  /* 0x0000000000007918 */ /* 0x000fc60000000000 */
[----:B------:R-:W-:Y:S01]  /*0e30*/  LDS.128 R8, [R88] ;  /* 0x0000000058087984 */ /* 0x000fe20000000c00 */
[----:B------:R-:W-:Y:S01]  /*0e40*/  BAR.SYNC.DEFER_BLOCKING 0x0 ;  /* 0x0000000000007b1d */ /* 0x000fe20000010000 */
[----:B------:R-:W-:Y:S02]  /*0e50*/  MOV R2, R74 ;  /* 0x0000004a00027202 */ /* 0x000fe40000000f00 */
[----:B------:R-:W-:-:S05]  /*0e60*/  MOV R3, R73 ;  /* 0x0000004900037202 */ /* 0x000fca0000000f00 */
[----:B--2---:R-:W2:Y:S08]  /*0e70*/  LDC.64 R32, c[0x0][0x410] ;  /* 0x00010400ff207b82 */ /* 0x004eb00000000a00 */
[----:B------:R-:W3:Y:S01]  /*0e80*/  LDC.64 R34, c[0x0][0x418] ;  /* 0x00010600ff227b82 */ /* 0x000ee20000000a00 */
[----:B------:R-:W4:Y:S01]  /*0e90*/  LDG.E.128 R12, desc[UR16][R12.64] ;  /* 0x000000100c0c7981 */ /* 0x000f22000c1e1d00 */
[----:B------:R-:W-:-:S03]  /*0ea0*/  IMAD.WIDE.U32 R16, R67, 0x10, R2 ;  /* 0x0000001043107825 */ /* 0x000fc600078e0002 */
[----:B----4-:R-:W-:Y:S01]  /*0eb0*/  STS.128 [R88], R12 ;  /* 0x0000000c58007388 */ /* 0x010fe20000000c00 */
[----:B------:R-:W-:-:S03]  /*0ec0*/  NOP ;  /* 0x0000000000007918 */ /* 0x000fc60000000000 */
[----:B------:R-:W4:Y:S01]  /*0ed0*/  LDS.128 R4, [R88] ;  /* 0x0000000058047984 */ /* 0x000f220000000c00 */
[----:B------:R-:W-:Y:S06]  /*0ee0*/  BAR.SYNC.DEFER_BLOCKING 0x0 ;  /* 0x0000000000007b1d */ /* 0x000fec0000010000 */
[----:B------:R-:W4:Y:S01]  /*0ef0*/  LDG.E.128 R16, desc[UR16][R16.64] ;  /* 0x0000001010107981 */ /* 0x000f22000c1e1d00 */
[----:B--2---:R-:W-:-:S04]  /*0f00*/  IMAD.WIDE.U32 R2, R32, UR18, R20 ;  /* 0x0000001220027c25 */ /* 0x004fc8000f8e0014 */
[----:B------:R-:W-:Y:S02]  /*0f10*/  IMAD R3, R33, UR18, R3 ;  /* 0x0000001221037c24 */ /* 0x000fe4000f8e0203 */
[----:B------:R-:W2:Y:S01]  /*0f20*/  LDC.64 R32, c[0x0][0x420] ;  /* 0x00010800ff207b82 */ /* 0x000ea20000000a00 */
[----:B---3--:R-:W-:-:S04]  /*0f30*/  IMAD.WIDE.U32 R2, R93, R34, R2 ;  /* 0x000000225d027225 */ /* 0x008fc800078e0002 */
[----:B------:R-:W-:Y:S01]  /*0f40*/  IMAD R0, R93, R35, R3 ;  /* 0x000000235d007224 */ /* 0x000fe200078e0203 */
[C---:B------:R-:W-:Y:S02]  /*0f50*/  LEA R36, P0, R2.reuse, R36, 0x1 ;  /* 0x0000002402247211 */ /* 0x040fe400078008ff */
[----:B------:R-:W3:Y:S02]  /*0f60*/  LDC.64 R34, c[0x0][0x428] ;  /* 0x00010a00ff227b82 */ /* 0x000ee40000000a00 */
[----:B------:R-:W-:-:S03]  /*0f70*/  LEA.HI.X R37, R2, R37, R0, 0x1, P0 ;  /* 0x0000002502257211 */ /* 0x000fc600000f0c00 */
[----:B------:R-:W-:Y:S01]  /*0f80*/  IMAD.WIDE.U32 R36, R67, 0x10, R36 ;  /* 0x0000001043247825 */ /* 0x000fe200078e0024 */
[----:B----4-:R-:W-:Y:S01]  /*0f90*/  STS.128 [R88], R16 ;  /* 0x0000001058007388 */ /* 0x010fe20000000c00 */
[----:B------:R-:W-:-:S03]  /*0fa0*/  NOP ;  /* 0x0000000000007918 */ /* 0x000fc60000000000 */
[----:B------:R-:W-:Y:S01]  /*0fb0*/  LDS.128 R12, [R88] ;  /* 0x00000000580c7984 */ /* 0x000fe20000000c00 */
[----:B------:R-:W-:Y:S06]  /*0fc0*/  BAR.SYNC.DEFER_BLOCKING 0x0 ;  /* 0x0000000000007b1d */ /* 0x000fec0000010000 */
[----:B------:R-:W4:Y:S01]  /*0fd0*/  LDG.E.128 R36, desc[UR16][R36.64] ;  /* 0x0000001024247981 */ /* 0x000f22000c1e1d00 */
[----:B--2---:R-:W-:-:S04]  /*0fe0*/  IMAD.WIDE.U32 R2, R32, UR18, R20 ;  /* 0x0000001220027c25 */ /* 0x004fc8000f8e0014 */
[----:B------:R-:W-:Y:S02]  /*0ff0*/  IMAD R3, R33, UR18, R3 ;  /* 0x0000001221037c24 */ /* 0x000fe4000f8e0203 */
[----:B---3--:R-:W-:-:S04]  /*1000*/  IMAD.WIDE.U32 R2, R93, R34, R2 ;  /* 0x000000225d027225 */ /* 0x008fc800078e0002 */
[----:B------:R-:W-:Y:S01]  /*1010*/  IMAD R0, R93, R35, R3 ;  /* 0x000000235d007224 */ /* 0x000fe200078e0203 */
[----:B------:R-:W-:-:S04]  /*1020*/  LEA R32, P0, R2, R40, 0x1 ;  /* 0x0000002802207211 */ /* 0x000fc800078008ff */
[----:B------:R-:W-:-:S03]  /*1030*/  LEA.HI.X R33, R2, R41, R0, 0x1, P0 ;  /* 0x0000002902217211 */ /* 0x000fc600000f0c00 */
[----:B------:R-:W-:Y:S01]  /*1040*/  IMAD.WIDE.U32 R32, R67, 0x10, R32 ;  /* 0x0000001043207825 */ /* 0x000fe200078e0020 */
[----:B----4-:R-:W-:Y:S01]  /*1050*/  STS.128 [R88], R36 ;  /* 0x0000002458007388 */ /* 0x010fe20000000c00 */
[----:B------:R-:W-:-:S03]  /*1060*/  NOP ;  /* 0x0000000000007918 */ /* 0x000fc60000000000 */
[----:B------:R-:W2:Y:S01]  /*1070*/  LDS.128 R16, [R88] ;  /* 0x0000000058107984 */ /* 0x000ea20000000c00 */
[----:B------:R-:W-:Y:S06]  /*1080*/  BAR.SYNC.DEFER_BLOCKING 0x0 ;  /* 0x0000000000007b1d */ /* 0x000fec0000010000 */
[----:B------:R-:W3:Y:S01]  /*1090*/  LDG.E.128 R32, desc[UR16][R32.64] ;  /* 0x0000001020207981 */ /* 0x000ee2000c1e1d00 */
[----:B------:R-:W-:Y:S01]  /*10a0*/  HADD2.F32 R145, -RZ, R4.H1_H1 ;  /* 0x30000004ff917230 */ /* 0x000fe20000004100 */
[----:B------:R-:W-:Y:S01]  /*10b0*/  UISETP.NE.U32.AND UP0, UPT, UR6, URZ, UPT ;  /* 0x000000ff0600728c */ /* 0x000fe2000bf05070 */
[----:B------:R-:W-:-:S02]  /*10c0*/  HADD2.F32 R143, -RZ, R5.H0_H0 ;  /* 0x20000005ff8f7230 */ /* 0x000fc40000004100 */
[----:B------:R-:W-:Y:S01]  /*10d0*/  HADD2.F32 R94, -RZ, R8.H1_H1 ;  /* 0x30000008ff5e7230 */ /* 0x000fe20000004100 */
[----:B------:R-:W-:Y:S01]  /*10e0*/  UISETP.NE.AND.EX UP0, UPT, UR7, URZ, UPT, UP0 ;  /* 0x000000ff0700728c */ /* 0x000fe2000bf05300 */
[--C-:B------:R-:W-:Y:S02]  /*10f0*/  HADD2.F32 R92, -RZ, R9.reuse.H0_H0 ;  /* 0x20000009ff5c7230 */ /* 0x100fe40000004100 */
[----:B------:R-:W-:Y:S02]  /*1100*/  HADD2.F32 R97, -RZ, R9.H1_H1 ;  /* 0x30000009ff617230 */ /* 0x000fe40000004100 */
[----:B------:R-:W-:Y:S02]  /*1110*/  HADD2.F32 R96, -RZ, R10.H0_H0 ;  /* 0x2000000aff607230 */ /* 0x000fe40000004100 */
        /* <DEDUP_REMOVED lines=9> */
[----:B------:R-:W-:Y:S01]  /*11b0*/  MUFU.EX2 R38, R17 ;  /* 0x0000001100267308 */ /* 0x000fe20000000800 */
[----:B------:R-:W-:-:S02]  /*11c0*/  HADD2.F32 R114, -RZ, R19.H0_H0 ;  /* 0x20000013ff727230 */ /* 0x000fc40000004100 */
[----:B------:R-:W-:Y:S01]  /*11d0*/  FMUL.FTZ R2, R46, -1.4426950216293334961 ;  /* 0xbfb8aa3b2e027820 */ /* 0x000fe20000410000 */
[----:B------:R-:W-:Y:S02]  /*11e0*/  HADD2.F32 R117, -RZ, R19.H1_H1 ;  /* 0x30000013ff757230 */ /* 0x000fe40000004100 */
[----:B------:R-:W-:Y:S01]  /*11f0*/  FMUL.FTZ R37, R111, -1.4426950216293334961 ;  /* 0xbfb8aa3b6f257820 */ /* 0x000fe20000410000 */
[----:B------:R-:W-:Y:S01]  /*1200*/  FMUL.FTZ R0, R43, -1.4426950216293334961 ;  /* 0xbfb8aa3b2b007820 */ /* 0x000fe20000410000 */
[----:B------:R-:W-:Y:S01]  /*1210*/  FMUL.FTZ R39, R114, -1.4426950216293334961 ;  /* 0xbfb8aa3b72277820 */ /* 0x000fe20000410000 */
[----:B------:R-:W-:Y:S01]  /*1220*/  HADD2.F32 R99, -RZ, R10.H1_H1 ;  /* 0x3000000aff637230 */ /* 0x000fe20000004100 */
[----:B------:R-:W-:Y:S01]  /*1230*/  MUFU.EX2 R36, R16 ;  /* 0x0000001000247308 */ /* 0x000fe20000000800 */
[----:B------:R-:W-:Y:S01]  /*1240*/  FMUL.FTZ R45, R117, -1.4426950216293334961 ;  /* 0xbfb8aa3b752d7820 */ /* 0x000fe20000410000 */
[--C-:B------:R-:W-:Y:S02]  /*1250*/  HADD2.F32 R98, -RZ, R11.reuse.H0_H0 ;  /* 0x2000000bff627230 */ /* 0x100fe40000004100 */
[----:B------:R-:W-:-:S02]  /*1260*/  HADD2.F32 R100, -RZ, R11.H1_H1 ;  /* 0x3000000bff647230 */ /* 0x000fc40000004100 */
[----:B------:R-:W-:Y:S02]  /*1270*/  HADD2.F32 R141, -RZ, R6.H0_H0 ;  /* 0x20000006ff8d7230 */ /* 0x000fe40000004100 */
[----:B------:R-:W-:Y:S01]  /*1280*/  MUFU.EX2 R40, R18 ;  /* 0x0000001200287308 */ /* 0x000fe20000000800 */
[----:B------:R-:W-:-:S07]  /*1290*/  HADD2.F32 R139, -RZ, R7.H1_H1 ;  /* 0x30000007ff8b7230 */ /* 0x000fce0000004100 */
[----:B------:R-:W2:Y:S08]  /*12a0*/  MUFU.EX2 R3, R2 ;  /* 0x0000000200037308 */ /* 0x000eb00000000800 */
[----:B------:R4:W1:Y:S08]  /*12b0*/  MUFU.EX2 R41, R37 ;  /* 0x0000002500297308 */ /* 0x0008700000000800 */
[----:B------:R0:W-:Y:S01]  /*12c0*/  MUFU.EX2 R42, R39 ;  /* 0x00000027002a7308 */ /* 0x0001e20000000800 */
[----:B--2---:R-:W-:Y:S01]  /*12d0*/  FADD.FTZ R3, R3, 1 ;  /* 0x3f80000003037421 */ /* 0x004fe20000010000 */
[----:B----4-:R-:W-:Y:S01]  /*12e0*/  FADD.FTZ R37, R36, 1 ;  /* 0x3f80000024257421 */ /* 0x010fe20000010000 */
[----:B------:R-:W-:-:S05]  /*12f0*/  HADD2.F32 R36, -RZ, R13.H1_H1 ;  /* 0x3000000dff247230 */ /* 0x000fca0000004100 */
[----:B------:R-:W-:Y:S01]  /*1300*/  MUFU.EX2 R45, R45 ;  /* 0x0000002d002d7308 */ /* 0x000fe20000000800 */
[----:B0-----:R-:W-:Y:S01]  /*1310*/  FADD.FTZ R39, R38, 1 ;  /* 0x3f80000026277421 */ /* 0x001fe20000010000 */
[----:B-1----:R-:W-:Y:S01]  /*1320*/  FADD.FTZ R41, R41, 1 ;  /* 0x3f80000029297421 */ /* 0x002fe20000010000 */
[----:B------:R-:W-:-:S05]  /*1330*/  HADD2.F32 R38, -RZ, R14.H1_H1 ;  /* 0x3000000eff267230 */ /* 0x000fca0000004100 */
[----:B------:R-:W0:Y:S08]  /*1340*/  MUFU.EX2 R0, R0 ;  /* 0x0000000000007308 */ /* 0x000e300000000800 */
[----:B------:R-:W-:Y:S08]  /*1350*/  MUFU.RCP R106, R39 ;  /* 0x00000027006a7308 */ /* 0x000ff00000001000 */
[----:B------:R1:W2:Y:S01]  /*1360*/  MUFU.RCP R47, R3 ;  /* 0x00000003002f7308 */ /* 0x0002a20000001000 */
[----:B0-----:R-:W-:Y:S01]  /*1370*/  FADD.FTZ R2, R0, 1 ;  /* 0x3f80000000027421 */ /* 0x001fe20000010000 */
[----:B------:R-:W-:-:S06]  /*1380*/  HADD2.F32 R0, -RZ, R12.H0_H0 ;  /* 0x2000000cff007230 */ /* 0x000fcc0000004100 */
[----:B------:R0:W-:Y:S01]  /*1390*/  MUFU.RCP R103, R37 ;  /* 0x0000002500677308 */ /* 0x0001e20000001000 */
[----:B-1----:R-:W-:Y:S01]  /*13a0*/  FADD.FTZ R3, R42, 1 ;  /* 0x3f8000002a037421 */ /* 0x002fe20000010000 */
[----:B------:R-:W-:-:S06]  /*13b0*/  HADD2.F32 R42, -RZ, R15.H1_H1 ;  /* 0x3000000fff2a7230 */ /* 0x000fcc0000004100 */
[----:B------:R1:W-:Y:S01]  /*13c0*/  MUFU.RCP R112, R41 ;  /* 0x0000002900707308 */ /* 0x0003e20000001000 */
[----:B0-----:R-:W-:Y:S02]  /*13d0*/  HADD2.F32 R37, -RZ, R14.H0_H0 ;  /* 0x2000000eff257230 */ /* 0x001fe40000004100 */
[----:B------:R-:W-:-:S05]  /*13e0*/  FADD.FTZ R14, R45, 1 ;  /* 0x3f8000002d0e7421 */ /* 0x000fca0000010000 */
[----:B------:R2:W-:Y:S01]  /*13f0*/  MUFU.RCP R115, R3 ;  /* 0x0000000300737308 */ /* 0x0005e20000001000 */
[----:B-1----:R-:W-:-:S07]  /*1400*/  HADD2.F32 R41, -RZ, R7.H0_H0 ;  /* 0x20000007ff297230 */ /* 0x002fce0000004100 */
[----:B------:R-:W-:Y:S01]  /*1410*/  MUFU.RCP R118, R14 ;  /* 0x0000000e00767308 */ /* 0x000fe20000001000 */
[----:B--2---:R-:W-:-:S07]  /*1420*/  FADD.FTZ R3, -R47, 1 ;  /* 0x3f8000002f037421 */ /* 0x004fce0000010100 */
[----:B------:R-:W0:Y:S02]  /*1430*/  MUFU.RCP R44, R2 ;  /* 0x00000002002c7308 */ /* 0x000e240000001000 */
[----:B0-----:R-:W-:-:S04]  /*1440*/  FADD.FTZ R2, -R44, 1 ;  /* 0x3f8000002c027421 */ /* 0x001fc80000010100 */
[C---:B------:R-:W-:Y:S01]  /*1450*/  FFMA.FTZ R2, R43.reuse, R2, 1 ;  /* 0x3f8000002b027423 */ /* 0x040fe20000010002 */
[----:B------:R-:W-:Y:S01]  /*1460*/  FMUL.FTZ R43, R43, R44 ;  /* 0x0000002c2b2b7220 */ /* 0x000fe20000410000 */
[----:B---3--:R0:W-:Y:S01]  /*1470*/  STS.128 [R88], R32 ;  /* 0x0000002058007388 */ /* 0x0081e20000000c00 */
[----:B------:R-:W-:-:S03]  /*1480*/  NOP ;  /* 0x0000000000007918 */ /* 0x000fc60000000000 */
[----:B------:R-:W1:Y:S01]  /*1490*/  LDS.128 R16, [R88] ;  /* 0x0000000058107984 */ /* 0x000e620000000c00 */
[----:B0-----:R-:W-:Y:S01]  /*14a0*/  FADD.FTZ R32, R40, 1 ;  /* 0x3f80000028207421 */ /* 0x001fe20000010000 */
[----:B------:R-:W-:Y:S02]  /*14b0*/  HADD2.F32 R34, -RZ, R12.H1_H1 ;  /* 0x3000000cff227230 */ /* 0x000fe40000004100 */
[----:B------:R-:W-:Y:S01]  /*14c0*/  FADD.FTZ R12, -R106, 1 ;  /* 0x3f8000006a0c7421 */ /* 0x000fe20000010100 */
[----:B------:R-:W-:Y:S01]  /*14d0*/  HADD2.F32 R35, -RZ, R13.H0_H0 ;  /* 0x2000000dff237230 */ /* 0x000fe20000004100 */
[----:B------:R0:W2:Y:S01]  /*14e0*/  MUFU.RCP R109, R32 ;  /* 0x00000020006d7308 */ /* 0x0000a20000001000 */
[----:B------:R-:W-:Y:S02]  /*14f0*/  HADD2.F32 R40, -RZ, R15.H0_H0 ;  /* 0x2000000fff287230 */ /* 0x000fe40000004100 */
[----:B------:R-:W-:Y:S01]  /*1500*/  FFMA.FTZ R13, R46, R3, 1 ;  /* 0x3f8000002e0d7423 */ /* 0x000fe20000010003 */
[----:B------:R-:W-:-:S04]  /*1510*/  FADD.FTZ R15, -R103, 1 ;  /* 0x3f800000670f7421 */ /* 0x000fc80000010100 */
[C---:B------:R-:W-:Y:S01]  /*1520*/  FFMA.FTZ R15, R102.reuse, R15, 1 ;  /* 0x3f800000660f7423 */ /* 0x040fe2000001000f */
[----:B------:R-:W-:Y:S01]  /*1530*/  FMUL.FTZ R102, R102, R103 ;  /* 0x0000006766667220 */ /* 0x000fe20000410000 */
[----:B0-----:R-:W-:-:S04]  /*1540*/  FADD.FTZ R32, -R118, 1 ;  /* 0x3f80000076207421 */ /* 0x001fc80000010100 */
[C---:B------:R-:W-:Y:S01]  /*1550*/  FFMA.FTZ R90, R117.reuse, R32, 1 ;  /* 0x3f800000755a7423 */ /* 0x040fe20000010020 */
[----:B------:R-:W-:-:S04]  /*1560*/  FMUL.FTZ R117, R117, R118 ;  /* 0x0000007675757220 */ /* 0x000fc80000410000 */
[----:B------:R-:W-:Y:S01]  /*1570*/  FMUL.FTZ R127, R42, R117 ;  /* 0x000000752a7f7220 */ /* 0x000fe20000410000 */
[----:B-1----:R-:W-:Y:S02]  /*1580*/  HADD2.F32 R101, -RZ, R16.H1_H1 ;  /* 0x30000010ff657230 */ /* 0x002fe40000004100 */
[--C-:B------:R-:W-:Y:S02]  /*1590*/  HADD2.F32 R110, -RZ, R18.reuse.H0_H0 ;  /* 0x20000012ff6e7230 */ /* 0x100fe40000004100 */
[----:B------:R-:W-:Y:S02]  /*15a0*/  HADD2.F32 R113, -RZ, R18.H1_H1 ;  /* 0x30000012ff717230 */ /* 0x000fe40000004100 */
[----:B------:R-:W-:Y:S01]  /*15b0*/  FFMA.FTZ R18, R105, R12, 1 ;  /* 0x3f80000069127423 */ /* 0x000fe2000001000c */
[--C-:B------:R-:W-:Y:S02]  /*15c0*/  HADD2.F32 R107, -RZ, R17.reuse.H1_H1 ;  /* 0x30000011ff6b7230 */ /* 0x100fe40000004100 */
[----:B------:R-:W-:Y:S01]  /*15d0*/  FMUL.FTZ R12, R34, R101 ;  /* 0x00000065220c7220 */ /* 0x000fe20000410000 */
[----:B------:R-:W-:-:S02]  /*15e0*/  HADD2.F32 R104, -RZ, R17.H0_H0 ;  /* 0x20000011ff687230 */ /* 0x000fc40000004100 */
[----:B------:R-:W-:Y:S01]  /*15f0*/  FMUL.FTZ R105, R105, R106 ;  /* 0x0000006a69697220 */ /* 0x000fe20000410000 */
[--C-:B------:R-:W-:Y:S02]  /*1600*/  HADD2.F32 R116, -RZ, R19.reuse.H0_H0 ;  /* 0x20000013ff747230 */ /* 0x100fe40000004100 */
[----:B------:R-:W-:Y:S01]  /*1610*/  FMUL.FTZ R17, R36, R107 ;  /* 0x0000006b24117220 */ /* 0x000fe20000410000 */
[----:B------:R-:W-:Y:S01]  /*1620*/  FMUL.FTZ R12, R47, R12 ;  /* 0x0000000c2f0c7220 */ /* 0x000fe20000410000 */
[----:B------:R-:W-:Y:S01]  /*1630*/  FMUL.FTZ R14, R35, R104 ;  /* 0x00000068230e7220 */ /* 0x000fe20000410000 */
[----:B------:R-:W-:Y:S02]  /*1640*/  HADD2.F32 R119, -RZ, R19.H1_H1 ;  /* 0x30000013ff777230 */ /* 0x000fe40000004100 */
[----:B------:R-:W-:Y:S01]  /*1650*/  FMUL.FTZ R17, R106, R17 ;  /* 0x000000116a117220 */ /* 0x000fe20000410000 */
[----:B------:R-:W-:Y:S01]  /*1660*/  FMUL.FTZ R13, R12, R13 ;  /* 0x0000000d0c0d7220 */ /* 0x000fe20000410000 */
[----:B------:R-:W-:-:S02]  /*1670*/  HADD2.F32 R45, -RZ, R16.H0_H0 ;  /* 0x20000010ff2d7230 */ /* 0x000fc40000004100 */
[----:B------:R-:W-:Y:S01]  /*1680*/  FMUL.FTZ R14, R103, R14 ;  /* 0x0000000e670e7220 */ /* 0x000fe20000410000 */
[----:B------:R-:W-:Y:S01]  /*1690*/  FADD.FTZ R12, -R112, 1 ;  /* 0x3f800000700c7421 */ /* 0x000fe20000010100 */
[----:B------:R-:W-:Y:S01]  /*16a0*/  FADD.FTZ R19, -R115, 1 ;  /* 0x3f80000073137421 */ /* 0x000fe20000010100 */
[----:B------:R-:W-:Y:S01]  /*16b0*/  FMUL.FTZ R17, R17, R18 ;  /* 0x0000001211117220 */ /* 0x000fe20000410000 */
[----:B------:R-:W-:Y:S01]  /*16c0*/  FMUL.FTZ R14, R14, R15 ;  /* 0x0000000f0e0e7220 */ /* 0x000fe20000410000 */
[----:B------:R-:W-:Y:S01]  /*16d0*/  FFMA.FTZ R18, R111, R12, 1 ;  /* 0x3f8000006f127423 */ /* 0x000fe2000001000c */
[----:B------:R-:W-:Y:S01]  /*16e0*/  FFMA.FTZ R33, R114, R19, 1 ;  /* 0x3f80000072217423 */ /* 0x000fe20000010013 */
[----:B------:R-:W-:Y:S01]  /*16f0*/  FMUL.FTZ R3, R0, R45 ;  /* 0x0000002d00037220 */ /* 0x000fe20000410000 */
        /* <DEDUP_REMOVED lines=19> */
[----:B------:R-:W-:Y:S01]  /*1830*/  F2FP.F16.F32.PACK_AB R16, R13, R16 ;  /* 0x000000100d10723e */ /* 0x000fe200000000ff */
[----:B------:R-:W-:Y:S01]  /*1840*/  FMUL.FTZ R108, R108, R109 ;  /* 0x0000006d6c6c7220 */ /* 0x000fe20000410000 */
[----:B------:R-:W-:-:S03]  /*1850*/  F2FP.F16.F32.PACK_AB R17, R17, R14 ;  /* 0x0000000e1111723e */ /* 0x000fc600000000ff */
[----:B------:R-:W-:Y:S01]  /*1860*/  BAR.SYNC.DEFER_BLOCKING 0x0 ;  /* 0x0000000000007b1d */ /* 0x000fe20000010000 */
[----:B------:R-:W-:Y:S01]  /*1870*/  F2FP.F16.F32.PACK_AB R19, R39, R32 ;  /* 0x000000202713723e */ /* 0x000fe200000000ff */
[----:B------:R-:W-:Y:S01]  /*1880*/  FMUL.FTZ R111, R111, R112 ;  /* 0x000000706f6f7220 */ /* 0x000fe20000410000 */
[----:B------:R-:W-:Y:S01]  /*1890*/  FMUL.FTZ R115, R114, R115 ;  /* 0x0000007372737220 */ /* 0x000fe20000410000 */
[----:B------:R-:W-:Y:S02]  /*18a0*/  HADD2.F32 R90, -RZ, R8.H0_H0 ;  /* 0x20000008ff5a7230 */ /* 0x000fe40000004100 */
[----:B------:R-:W-:Y:S01]  /*18b0*/  FMUL.FTZ R0, R0, R43 ;  /* 0x0000002b00007220 */ /* 0x000fe20000410000 */
[----:B------:R-:W-:Y:S02]  /*18c0*/  HADD2.F32 R39, -RZ, R6.H1_H1 ;  /* 0x30000006ff277230 */ /* 0x000fe40000004100 */
[----:B------:R-:W-:Y:S01]  /*18d0*/  FMUL.FTZ R35, R35, R102 ;  /* 0x0000006623237220 */ /* 0x000fe20000410000 */
[----:B------:R-:W-:Y:S01]  /*18e0*/  FMUL.FTZ R36, R36, R105 ;  /* 0x0000006924247220 */ /* 0x000fe20000410000 */
[----:B------:R-:W-:Y:S01]  /*18f0*/  FMUL.FTZ R37, R37, R108 ;  /* 0x0000006c25257220 */ /* 0x000fe20000410000 */
[----:B------:R-:W-:Y:S01]  /*1900*/  FMUL.FTZ R38, R38, R111 ;  /* 0x0000006f26267220 */ /* 0x000fe20000410000 */
[----:B------:R-:W-:Y:S01]  /*1910*/  FMUL.FTZ R129, R40, R115 ;  /* 0x0000007328817220 */ /* 0x000fe20000410000 */
[----:B0-----:R-:W-:-:S04]  /*1920*/  IMAD.WIDE.U32 R32, R2, UR18, R20 ;  /* 0x0000001202207c25 */ /* 0x001fc8000f8e0014 */
[----:B------:R-:W-:Y:S01]  /*1930*/  IMAD R33, R3, UR18, R33 ;  /* 0x0000001203217c24 */ /* 0x000fe2000f8e0221 */
[----:B------:R0:W-:Y:S01]  /*1940*/  STS.128 [R88], R16 ;  /* 0x0000001058007388 */ /* 0x0001e20000000c00 */
[----:B------:R-:W-:-:S03]  /*1950*/  NOP ;  /* 0x0000000000007918 */ /* 0x000fc60000000000 */
[----:B------:R-:W1:Y:S01]  /*1960*/  LDS.128 R12, [R88] ;  /* 0x00000000580c7984 */ /* 0x000e620000000c00 */
[----:B------:R-:W-:-:S04]  /*1970*/  IMAD.WIDE.U32 R2, R93, UR4, R32 ;  /* 0x000000045d027c25 */ /* 0x000fc8000f8e0020 */
[----:B------:R-:W-:Y:S01]  /*1980*/  FMUL.FTZ R33, R34, R47 ;  /* 0x0000002f22217220 */ /* 0x000fe20000410000 */
[----:B------:R-:W2:Y:S01]  /*1990*/  LDCU UR4, c[0x0][0x38c] ;  /* 0x00007180ff0477ac */ /* 0x000ea20008000800 */
[----:B------:R-:W-:Y:S02]  /*19a0*/  IMAD R3, R93, UR5, R3 ;  /* 0x000000055d037c24 */ /* 0x000fe4000f8e0203 */
[----:B0-----:R-:W-:Y:S01]  /*19b0*/  HADD2.F32 R17, -RZ, R4.H0_H0 ;  /* 0x20000004ff117230 */ /* 0x001fe20000004100 */
[----:B------:R-:W-:Y:S01]  /*19c0*/  LEA R4, P0, R2, R120, 0x1 ;  /* 0x0000007802047211 */ /* 0x000fe200078008ff */
[----:B------:R-:W-:-:S03]  /*19d0*/  HADD2.F32 R19, -RZ, R5.H1_H1 ;  /* 0x30000005ff137230 */ /* 0x000fc60000004100 */
[----:B------:R-:W-:-:S03]  /*19e0*/  LEA.HI.X R5, R2, R121, R3, 0x1, P0 ;  /* 0x0000007902057211 */ /* 0x000fc600000f0c03 */
[----:B------:R-:W-:-:S05]  /*19f0*/  IMAD.WIDE.U32 R2, R67, 0x10, R4 ;  /* 0x0000001043027825 */ /* 0x000fca00078e0004 */
[----:B-1----:R0:W-:Y:S01]  /*1a00*/  STG.E.128 desc[UR16][R2.64], R12 ;  /* 0x0000000c02007986 */ /* 0x0021e2000c101d10 */
[----:B--2---:R-:W-:Y:S05]  /*1a10*/  BRA.U !UP0, `(.L_x_16514) ;  /* 0x0000000108687547 */ /* 0x004fea000b800000 */
[----:B------:R-:W-:Y:S01]  /*1a20*/  BAR.SYNC.DEFER_BLOCKING 0x0 ;  /* 0x0000000000007b1d */ /* 0x000fe20000010000 */
        /* <DEDUP_REMOVED lines=25> */
.L_x_16514:
[----:B01----:R-:W-:Y:S01]  /*1bc0*/  FFMA.FTZ R2, R0, R90, R83 ;  /* 0x0000005a00027223 */ /* 0x003fe20000010053 */
[----:B------:R-:W-:Y:S01]  /*1bd0*/  BAR.SYNC.DEFER_BLOCKING 0x0 ;  /* 0x0000000000007b1d */ /* 0x000fe20000010000 */
[----:B------:R-:W-:Y:S01]  /*1be0*/  UISETP.GE.AND UP0, UPT, UR4, 0x1, UPT ;  /* 0x000000010400788c */ /* 0x000fe2000bf06270 */
[----:B------:R-:W-:Y:S01]  /*1bf0*/  MOV R108, RZ ;  /* 0x000000ff006c7202 */ /* 0x000fe20000000f00 */
[----:B------:R-:W-:Y:S01]  /*1c00*/  FFMA.FTZ R2, R33, R94, R2 ;  /* 0x0000005e21027223 */ /* 0x000fe20000010002 */
[----:B------:R-:W-:Y:S02]  /*1c10*/  CS2R R106, SRZ ;  /* 0x00000000006a7805 */ /* 0x000fe4000001ff00 */
[----:B------:R-:W-:Y:S02]  /*1c20*/  CS2R R104, SRZ ;  /* 0x0000000000687805 */ /* 0x000fe4000001ff00 */
[----:B------:R-:W-:Y:S01]  /*1c30*/  CS2R R102, SRZ ;  /* 0x0000000000667805 */ /* 0x000fe2000001ff00 */
[----:B------:R-:W-:Y:S01]  /*1c40*/  FFMA.FTZ R3, R35, R92, R2 ;  /* 0x0000005c23037223 */ /* 0x000fe20000010002 */
[----:B------:R-:W-:Y:S01]  /*1c50*/  MOV R101, RZ ;  /* 0x000000ff00657202 */ /* 0x000fe20000000f00 */
[--C-:B-----5:R-:W-:Y:S01]  /*1c60*/  FADD.FTZ R146, R17, R84.reuse ;  /* 0x0000005411927221 */ /* 0x120fe20000010000 */
        /* <DEDUP_REMOVED lines=25> */
[----:B------:R-:W-:Y:S01]  /*1e00*/  FADD.FTZ R130, R38, R38 ;  /* 0x0000002626827221 */ /* 0x000fe20000010000 */
[----:B------:R-:W0:Y:S01]  /*1e10*/  LDC R128, c[0x0][0x388] ;  /* 0x0000e200ff807b82 */ /* 0x000e220000000800 */
[----:B------:R-:W-:Y:S01]  /*1e20*/  SHF.L.U32 R3, R48, 0x9, RZ ;  /* 0x0000000930037819 */ /* 0x000fe200000006ff */
[----:B------:R-:W-:Y:S01]  /*1e30*/  FADD.FTZ R0, R0, R0 ;  /* 0x0000000000007221 */ /* 0x000fe20000010000 */
[C---:B------:R-:W-:Y:S01]  /*1e40*/  ISETP.NE.AND P0, PT, R70.reuse, 0x1, PT ;  /* 0x000000014600780c */ /* 0x040fe20003f05270 */
[----:B------:R-:W-:Y:S01]  /*1e50*/  FADD.FTZ R129, R129, R129 ;  /* 0x0000008181817221 */ /* 0x000fe20000010000 */
[----:B------:R-:W-:Y:S01]  /*1e60*/  SHF.L.U32 R116, R70, 0x8, RZ ;  /* 0x0000000846747819 */ /* 0x000fe200000006ff */
[----:B------:R-:W-:Y:S01]  /*1e70*/  FADD.FTZ R127, R127, R127 ;  /* 0x0000007f7f7f7221 */ /* 0x000fe20000010000 */
[----:B------:R-:W-:Y:S01]  /*1e80*/  IADD3 R42, P1, PT, R3, R80, RZ ;  /* 0x00000050032a7210 */ /* 0x000fe20007f3e0ff */
[----:B------:R-:W1:Y:S01]  /*1e90*/  LDC.64 R32, c[0x0][0x440] ;  /* 0x00011000ff207b82 */ /* 0x000e620000000a00 */
[----:B------:R-:W-:Y:S01]  /*1ea0*/  LOP3.LUT R194, R20, 0x100, RZ, 0xc0, !PT ;  /* 0x0000010014c27812 */ /* 0x000fe200078ec0ff */
[----:B------:R-:W-:Y:S01]  /*1eb0*/  FMUL.FTZ R124, R146, R90 ;  /* 0x0000005a927c7220 */ /* 0x000fe20000410000 */
[----:B------:R-:W-:Y:S01]  /*1ec0*/  IADD3 R126, PT, PT, R70, -0x2, RZ ;  /* 0xfffffffe467e7810 */ /* 0x000fe20007ffe0ff */
[----:B------:R-:W-:Y:S01]  /*1ed0*/  FMUL.FTZ R123, R145, R94 ;  /* 0x0000005e917b7220 */ /* 0x000fe20000410000 */
[----:B------:R-:W-:Y:S01]  /*1ee0*/  LEA R125, R95, R88, 0x4 ;  /* 0x000000585f7d7211 */ /* 0x000fe200078e20ff */
[----:B------:R-:W-:Y:S01]  /*1ef0*/  FMUL.FTZ R122, R143, R92 ;  /* 0x0000005c8f7a7220 */ /* 0x000fe20000410000 */
[----:B------:R-:W-:Y:S01]  /*1f00*/  FMUL.FTZ R121, R144, R97 ;  /* 0x0000006190797220 */ /* 0x000fe20000410000 */
[----:B------:R-:W2:Y:S01]  /*1f10*/  LDC.64 R34, c[0x0][0x448] ;  /* 0x00011200ff227b82 */ /* 0x000ea20000000a00 */
[----:B------:R-:W-:Y:S01]  /*1f20*/  FMUL.FTZ R120, R141, R96 ;  /* 0x000000608d787220 */ /* 0x000fe20000410000 */
[----:B------:R-:W-:Y:S01]  /*1f30*/  FMUL.FTZ R119, R142, R99 ;  /* 0x000000638e777220 */ /* 0x000fe20000410000 */
[----:B------:R-:W-:Y:S01]  /*1f40*/  ISETP.EQ.AND P0, PT, R80, RZ, P0 ;  /* 0x000000ff5000720c */ /* 0x000fe20000702270 */
[----:B------:R-:W-:Y:S01]  /*1f50*/  FMUL.FTZ R118, R140, R98 ;  /* 0x000000628c767220 */ /* 0x000fe20000410000 */
[----:B------:R-:W-:Y:S01]  /*1f60*/  FMUL.FTZ R117, R139, R100 ;  /* 0x000000648b757220 */ /* 0x000fe20000410000 */
[----:B------:R-:W-:Y:S01]  /*1f70*/  MOV R108, RZ ;  /* 0x000000ff006c7202 */ /* 0x000fe20000000f00 */
[----:B------:R-:W3:Y:S01]  /*1f80*/  LDCU UR7, c[0x0][0x394] ;  /* 0x00007280ff0777ac */ /* 0x000ee20008000800 */
[----:B------:R-:W4:Y:S01]  /*1f90*/  LDC.64 R136, c[0x0][0x3e0] ;  /* 0x0000f800ff887b82 */ /* 0x000f220000000a00 */
[----:B------:R-:W-:-:S02]  /*1fa0*/  LOP3.LUT R116, R116, 0x100, RZ, 0xc0, !PT ;  /* 0x0000010074747812 */ /* 0x000fc400078ec0ff */
[C---:B------:R-:W-:Y:S01]  /*1fb0*/  IADD3 R115, PT, PT, R3.reuse, R80, RZ ;  /* 0x0000005003737210 */ /* 0x040fe20007ffe0ff */
[----:B------:R-:W0:Y:S01]  /*1fc0*/  LDCU UR8, c[0x0][0x38c] ;  /* 0x00007180ff0877ac */ /* 0x000e220008000800 */
[----:B------:R-:W-:-:S03]  /*1fd0*/  LEA.HI.X.SX32 R43, R3, RZ, 0x1, P1 ;  /* 0x000000ff032b7211 */ /* 0x000fc600008f0eff */
[----:B------:R-:W0:Y:S01]  /*1fe0*/  LDC.64 R36, c[0x0][0x3c0] ;  /* 0x0000f000ff247b82 */ /* 0x000e220000000a00 */
[----:B------:R-:W-:-:S07]  /*1ff0*/  UMOV UR4, URZ ;  /* 0x000000ff00047c82 */ /* 0x000fce0008000000 */
[----:B------:R-:W0:Y:S08]  /*2000*/  LDC.64 R38, c[0x0][0x3a8] ;  /* 0x0000ea00ff267b82 */ /* 0x000e300000000a00 */
[----:B---3--:R-:W0:Y:S02]  /*2010*/  LDC.64 R40, c[0x0][0x4f0] ;  /* 0x00013c00ff287b82 */ /* 0x008e240000000a00 */
.L_x_16565:
[----:B------:R-:W-:Y:S02]  /*2020*/  MOV R2, R24 ;  /* 0x0000001800027202 */ /* 0x000fe40000000f00 */
[----:B------:R-:W-:-:S03]  /*2030*/  MOV R3, R81 ;  /* 0x0000005100037202 */ /* 0x000fc60000000f00 */
[----:B0-----:R-:W-:-:S04]  /*2040*/  IMAD.WIDE.U32 R2, R38, UR4, R2 ;  /* 0x0000000426027c25 */ /* 0x001fc8000f8e0002 */
[----:B------:R-:W-:Y:S01]  /*2050*/  IMAD R3, R39, UR4, R3 ;  /* 0x0000000427037c24 */ /* 0x000fe2000f8e0203 */
[----:B-1----:R-:W-:-:S04]  /*2060*/  LEA R44, P1, R2, R32, 0x3 ;  /* 0x00000020022c7211 */ /* 0x002fc800078218ff */
[----:B------:R-:W-:Y:S01]  /*2070*/  LEA.HI.X R45, R2, R33, R3, 0x3, P1 ;  /* 0x00000021022d7211 */ /* 0x000fe200008f1c03 */
[----:B----4-:R-:W-:-:S05]  /*2080*/  IMAD.WIDE.U32 R2, R136, UR4, RZ ;  /* 0x0000000488027c25 */ /* 0x010fca000f8e00ff */
[----:B---3--:R-:W3:Y:S01]  /*2090*/  LDG.E.64 R44, desc[UR16][R44.64] ;  /* 0x000000102c2c7981 */ /* 0x008ee2000c1e1b00 */
[----:B------:R-:W-:Y:S01]  /*20a0*/  IMAD R3, R137, UR4, R3 ;  /* 0x0000000489037c24 */ /* 0x000fe2000f8e0203 */
[----:B------:R-:W-:-:S04]  /*20b0*/  LEA R4, P1, R2, R72, 0x1 ;  /* 0x0000004802047211 */ /* 0x000fc800078208ff */
[----:B------:R-:W-:-:S03]  /*20c0*/  LEA.HI.X R5, R2, R71, R3, 0x1, P1 ;  /* 0x0000004702057211 */ /* 0x000fc600008f0c03 */
[----:B------:R-:W-:-:S05]  /*20d0*/  IMAD.WIDE.U32 R2, R49, 0x10, R4 ;  /* 0x0000001031027825 */ /* 0x000fca00078e0004 */
[----:B------:R-:W4:Y:S04]  /*20e0*/  LDG.E.128 R8, desc[UR16][R2.64] ;  /* 0x0000001002087981 */ /* 0x000f28000c1e1d00 */
[----:B------:R0:W5:Y:S02]  /*20f0*/  LDG.E.128 R12, desc[UR16][R2.64+0x200] ;  /* 0x00020010020c7981 */ /* 0x000164000c1e1d00 */
[----:B0-----:R-:W-:Y:S02]  /*2100*/  MOV R2, R22 ;  /* 0x0000001600027202 */ /* 0x001fe40000000f00 */
[----:B------:R-:W-:-:S03]  /*2110*/  MOV R3, R79 ;  /* 0x0000004f00037202 */ /* 0x000fc60000000f00 */
[----:B------:R-:W-:-:S04]  /*2120*/  IMAD.WIDE.U32 R4, R36, UR4, R2 ;  /* 0x0000000424047c25 */ /* 0x000fc8000f8e0002 */
        /* <DEDUP_REMOVED lines=20> */
[CC--:B0-----:R-:W-:Y:S01]  /*2270*/  FMUL.FTZ R5, R144.reuse, R45.reuse ;  /* 0x0000002d90057220 */ /* 0x0c1fe20000410000 */
[----:B----4-:R-:W-:Y:S03]  /*2280*/  STS.128 [R88], R8 ;  /* 0x0000000858007388 */ /* 0x010fe60000000c00 */
[----:B------:R-:W-:Y:S01]  /*2290*/  FMUL.RZ R16, R5, 0.15915493667125701904 ;  /* 0x3e22f98305107820 */ /* 0x000fe2000040c000 */
[----:B------:R-:W-:Y:S01]  /*22a0*/  FMUL.FTZ R5, R144, R4 ;  /* 0x0000000490057220 */ /* 0x000fe20000410000 */
[----:B-----5:R0:W-:Y:S01]  /*22b0*/  STS.128 [R88+0x200], R12 ;  /* 0x0002000c58007388 */ /* 0x0201e20000000c00 */
        /* <DEDUP_REMOVED lines=14> */
[----:B------:R-:W1:Y:S01]  /*23a0*/  MUFU.SIN R156, R16 ;  /* 0x00000010009c7308 */ /* 0x000e620000000400 */
[C---:B0-----:R-:W-:Y:S01]  /*23b0*/  FMUL.FTZ R5, R140.reuse, R4 ;  /* 0x000000048c057220 */ /* 0x041fe20000410000 */
[----:B------:R-:W-:-:S04]  /*23c0*/  FMUL.FTZ R4, R140, R45 ;  /* 0x0000002d8c047220 */ /* 0x000fc80000410000 */
[----:B------:R-:W-:Y:S02]  /*23d0*/  FMUL.RZ R149, R4, 0.15915493667125701904 ;  /* 0x3e22f98304957820 */ /* 0x000fe4000040c000 */
[----:B------:R-:W-:Y:S08]  /*23e0*/  MUFU.COS R158, R16 ;  /* 0x00000010009e7308 */ /* 0x000ff00000000000 */
[----:B------:R-:W-:Y:S01]  /*23f0*/  MUFU.SIN R160, R17 ;  /* 0x0000001100a07308 */ /* 0x000fe20000000400 */
[----:B-1----:R-:W-:-:S07]  /*2400*/  FMUL.FTZ R150, R151, R156 ;  /* 0x0000009c97967220 */ /* 0x002fce0000410000 */
[----:B------:R-:W-:Y:S08]  /*2410*/  MUFU.COS R164, R17 ;  /* 0x0000001100a47308 */ /* 0x000ff00000000000 */
        /* <DEDUP_REMOVED lines=13> */
[----:B------:R-:W3:Y:S01]  /*24f0*/  MUFU.SIN R170, R149 ;  /* 0x0000009500aa7308 */ /* 0x000ee20000000400 */
[--C-:B0-----:R-:W-:Y:S02]  /*2500*/  HADD2.F32 R179, -RZ, R16.reuse.H1_H1 ;  /* 0x30000010ffb37230 */ /* 0x101fe40000004100 */
[----:B------:R-:W-:Y:S01]  /*2510*/  FMUL.RZ R9, R2, 0.15915493667125701904 ;  /* 0x3e22f98302097820 */ /* 0x000fe2000040c000 */
[----:B------:R-:W-:Y:S01]  /*2520*/  IADD3 R2, PT, PT, R194, UR4, RZ ;  /* 0x00000004c2027c10 */ /* 0x000fe2000fffe0ff */
[----:B------:R-:W-:Y:S02]  /*2530*/  HADD2.F32 R178, -RZ, R17.H1_H1 ;  /* 0x30000011ffb27230 */ /* 0x000fe40000004100 */
[----:B------:R-:W-:Y:S01]  /*2540*/  HADD2.F32 R173, -RZ, R19.H1_H1 ;  /* 0x30000013ffad7230 */ /* 0x000fe20000004100 */
[----:B------:R-:W-:Y:S01]  /*2550*/  SEL R2, R2, R69, !P1 ;  /* 0x0000004502027207 */ /* 0x000fe20004800000 */
[----:B------:R-:W-:Y:S01]  /*2560*/  MUFU.SIN R174, R165 ;  /* 0x000000a500ae7308 */ /* 0x000fe20000000400 */
[----:B----4-:R-:W-:Y:S01]  /*2570*/  FMUL.FTZ R148, R3, R152 ;  /* 0x0000009803947220 */ /* 0x010fe20000410000 */
[----:B------:R-:W-:Y:S01]  /*2580*/  FMUL.FTZ R152, R153, R160 ;  /* 0x000000a099987220 */ /* 0x000fe20000410000 */
[----:B------:R-:W-:Y:S01]  /*2590*/  FMUL.FTZ R14, R3, R154 ;  /* 0x0000009a030e7220 */ /* 0x000fe20000410000 */
[----:B------:R-:W-:Y:S01]  /*25a0*/  FMUL.FTZ R154, R155, R166 ;  /* 0x000000a69b9a7220 */ /* 0x000fe20000410000 */
[----:B------:R-:W-:Y:S01]  /*25b0*/  LEA R2, R2, UR5, 0x3 ;  /* 0x0000000502027c11 */ /* 0x000fe2000f8e18ff */
[----:B------:R-:W-:-:S02]  /*25c0*/  HADD2.F32 R3, -RZ, R16.H0_H0 ;  /* 0x20000010ff037230 */ /* 0x000fc40000004100 */
[----:B------:R-:W0:Y:S01]  /*25d0*/  MUFU.COS R10, R9 ;  /* 0x00000009000a7308 */ /* 0x000e220000000000 */
[----:B---3--:R-:W-:Y:S01]  /*25e0*/  FMUL.FTZ R156, R157, R170 ;  /* 0x000000aa9d9c7220 */ /* 0x008fe20000410000 */
[----:B------:R-:W-:Y:S02]  /*25f0*/  HADD2.F32 R170, -RZ, R18.H0_H0 ;  /* 0x20000012ffaa7230 */ /* 0x000fe40000004100 */
[----:B------:R-:W-:Y:S02]  /*2600*/  HADD2.F32 R175, -RZ, R17.H0_H0 ;  /* 0x20000011ffaf7230 */ /* 0x000fe40000004100 */
[----:B--2---:R-:W-:Y:S02]  /*2610*/  FMUL.FTZ R17, R47, R173 ;  /* 0x000000ad2f117220 */ /* 0x004fe40000410000 */
[----:B------:R-:W2:Y:S01]  /*2620*/  MUFU.SIN R8, R9 ;  /* 0x0000000900087308 */ /* 0x000ea20000000400 */
[----:B-1----:R-:W-:Y:S02]  /*2630*/  HADD2.F32 R13, -RZ, R7.H1_H1 ;  /* 0x30000007ff0d7230 */ /* 0x002fe40000004100 */
[----:B------:R-:W-:-:S02]  /*2640*/  HADD2.F32 R167, -RZ, R4.H0_H0 ;  /* 0x20000004ffa77230 */ /* 0x000fc40000004100 */
[----:B------:R-:W-:Y:S02]  /*2650*/  HADD2.F32 R160, -RZ, R5.H0_H0 ;  /* 0x20000005ffa07230 */ /* 0x000fe40000004100 */
[-C--:B------:R-:W-:Y:S01]  /*2660*/  FMUL.FTZ R185, R47, R13.reuse ;  /* 0x0000000d2fb97220 */ /* 0x080fe20000410000 */
[----:B------:R-:W-:Y:S01]  /*2670*/  FMUL.FTZ R186, R46, R13 ;  /* 0x0000000d2eba7220 */ /* 0x000fe20000410000 */
[----:B------:R1:W3:Y:S01]  /*2680*/  MUFU.COS R172, R149 ;  /* 0x0000009500ac7308 */ /* 0x0002e20000000000 */
[----:B0-----:R-:W-:-:S07]  /*2690*/  FMUL.FTZ R10, R159, R10 ;  /* 0x0000000a9f0a7220 */ /* 0x001fce0000410000 */
[----:B------:R-:W0:Y:S01]  /*26a0*/  MUFU.COS R12, R165 ;  /* 0x000000a5000c7308 */ /* 0x000e220000000000 */
[----:B-1----:R-:W-:Y:S01]  /*26b0*/  FMUL.FTZ R149, R151, R158 ;  /* 0x0000009e97957220 */ /* 0x002fe20000410000 */
[----:B------:R-:W-:Y:S01]  /*26c0*/  FMUL.FTZ R151, R153, R164 ;  /* 0x000000a499977220 */ /* 0x000fe20000410000 */
[----:B------:R-:W-:Y:S01]  /*26d0*/  FMUL.FTZ R153, R155, R168 ;  /* 0x000000a89b997220 */ /* 0x000fe20000410000 */
[----:B------:R-:W-:Y:S01]  /*26e0*/  FMUL.FTZ R158, R163, R174 ;  /* 0x000000aea39e7220 */ /* 0x000fe20000410000 */
[----:B--2---:R-:W-:Y:S01]  /*26f0*/  FMUL.FTZ R11, R159, R8 ;  /* 0x000000089f0b7220 */ /* 0x004fe20000410000 */
[----:B------:R-:W-:Y:S02]  /*2700*/  HADD2.F32 R174, -RZ, R18.H1_H1 ;  /* 0x30000012ffae7230 */ /* 0x000fe40000004100 */
[----:B------:R-:W-:Y:S01]  /*2710*/  FMUL.FTZ R8, R46, R178 ;  /* 0x000000b22e087220 */ /* 0x000fe20000410000 */
[----:B------:R-:W-:Y:S02]  /*2720*/  HADD2.F32 R168, -RZ, R4.H1_H1 ;  /* 0x30000004ffa87230 */ /* 0x000fe40000004100 */
[----:B---3--:R-:W-:Y:S01]  /*2730*/  FMUL.FTZ R155, R157, R172 ;  /* 0x000000ac9d9b7220 */ /* 0x008fe20000410000 */
[----:B------:R-:W-:-:S02]  /*2740*/  HADD2.F32 R159, -RZ, R6.H1_H1 ;  /* 0x30000006ff9f7230 */ /* 0x000fc40000004100 */
[C---:B------:R-:W-:Y:S01]  /*2750*/  FMUL.FTZ R4, R46.reuse, R179 ;  /* 0x000000b32e047220 */ /* 0x040fe20000410000 */
[----:B------:R-:W-:Y:S02]  /*2760*/  HADD2.F32 R164, -RZ, R5.H1_H1 ;  /* 0x30000005ffa47230 */ /* 0x000fe40000004100 */
[----:B------:R-:W-:Y:S01]  /*2770*/  FMUL.FTZ R9, R47, R174 ;  /* 0x000000ae2f097220 */ /* 0x000fe20000410000 */
[----:B------:R-:W-:Y:S02]  /*2780*/  HADD2.F32 R18, -RZ, R6.H0_H0 ;  /* 0x20000006ff127230 */ /* 0x000fe40000004100 */
[----:B------:R-:W-:Y:S01]  /*2790*/  FMUL.FTZ R180, R46, R168 ;  /* 0x000000a82eb47220 */ /* 0x000fe20000410000 */
[----:B------:R-:W-:Y:S02]  /*27a0*/  HADD2.F32 R172, -RZ, R19.H0_H0 ;  /* 0x20000013ffac7230 */ /* 0x000fe40000004100 */
[----:B0-----:R-:W-:Y:S01]  /*27b0*/  FMUL.FTZ R157, R163, R12 ;  /* 0x0000000ca39d7220 */ /* 0x001fe20000410000 */
[----:B------:R-:W-:-:S02]  /*27c0*/  HADD2.F32 R12, -RZ, R7.H0_H0 ;  /* 0x20000007ff0c7230 */ /* 0x000fc40000004100 */
[C---:B------:R-:W-:Y:S01]  /*27d0*/  FMUL.FTZ R184, R46.reuse, R159 ;  /* 0x0000009f2eb87220 */ /* 0x040fe20000410000 */
[C---:B------:R-:W-:Y:S01]  /*27e0*/  FMUL.FTZ R5, R47.reuse, R179 ;  /* 0x000000b32f057220 */ /* 0x040fe20000410000 */
[C---:B------:R-:W-:Y:S01]  /*27f0*/  FMUL.FTZ R6, R47.reuse, R178 ;  /* 0x000000b22f067220 */ /* 0x040fe20000410000 */
[C---:B------:R-:W-:Y:S01]  /*2800*/  FMUL.FTZ R16, R46.reuse, R174 ;  /* 0x000000ae2e107220 */ /* 0x040fe20000410000 */
[C---:B------:R-:W-:Y:S01]  /*2810*/  FMUL.FTZ R165, R46.reuse, R173 ;  /* 0x000000ad2ea57220 */ /* 0x040fe20000410000 */
[C---:B------:R-:W-:Y:S01]  /*2820*/  FMUL.FTZ R176, R47.reuse, R168 ;  /* 0x000000a82fb07220 */ /* 0x040fe20000410000 */
[CC--:B------:R-:W-:Y:S01]  /*2830*/  FMUL.FTZ R177, R47.reuse, R164.reuse ;  /* 0x000000a42fb17220 */ /* 0x0c0fe20000410000 */
[C---:B------:R-:W-:Y:S01]  /*2840*/  FMUL.FTZ R181, R46.reuse, R164 ;  /* 0x000000a42eb57220 */ /* 0x040fe20000410000 */
[C---:B------:R-:W-:Y:S01]  /*2850*/  FMUL.FTZ R183, R47.reuse, R159 ;  /* 0x0000009f2fb77220 */ /* 0x040fe20000410000 */
[----:B------:R0:W-:Y:S01]  /*2860*/  STS.64 [R2+0x10b0], R10 ;  /* 0x0010b00a02007388 */ /* 0x0001e20000000a00 */
[C---:B------:R-:W-:Y:S01]  /*2870*/  FFMA.FTZ R7, R47.reuse, R3, R4 ;  /* 0x000000032f077223 */ /* 0x040fe20000010004 */
[C---:B------:R-:W-:Y:S01]  /*2880*/  FFMA.FTZ R180, R47.reuse, R167, R180 ;  /* 0x000000a72fb47223 */ /* 0x040fe200000100b4 */
[C---:B------:R-:W-:Y:S01]  /*2890*/  FFMA.FTZ R184, R47.reuse, R18, R184 ;  /* 0x000000122fb87223 */ /* 0x040fe200000100b8 */
[C---:B------:R-:W-:Y:S01]  /*28a0*/  FFMA.FTZ R5, R46.reuse, R3, -R5 ;  /* 0x000000032e057223 */ /* 0x040fe20000010805 */
[CC--:B------:R-:W-:Y:S01]  /*28b0*/  FFMA.FTZ R19, R46.reuse, R175.reuse, -R6 ;  /* 0x000000af2e137223 */ /* 0x0c0fe20000010806 */
[C---:B------:R-:W-:Y:S01]  /*28c0*/  FFMA.FTZ R163, R47.reuse, R175, R8 ;  /* 0x000000af2fa37223 */ /* 0x040fe20000010008 */
[C---:B------:R-:W-:Y:S01]  /*28d0*/  FFMA.FTZ R166, R47.reuse, R170, R16 ;  /* 0x000000aa2fa67223 */ /* 0x040fe20000010010 */
[CC--:B------:R-:W-:Y:S01]  /*28e0*/  FFMA.FTZ R169, R46.reuse, R172.reuse, -R17 ;  /* 0x000000ac2ea97223 */ /* 0x0c0fe20000010811 */
[C---:B------:R-:W-:Y:S01]  /*28f0*/  FFMA.FTZ R171, R47.reuse, R172, R165 ;  /* 0x000000ac2fab7223 */ /* 0x040fe200000100a5 */
[C---:B------:R-:W-:Y:S01]  /*2900*/  FFMA.FTZ R176, R46.reuse, R167, -R176 ;  /* 0x000000a72eb07223 */ /* 0x040fe200000108b0 */
[C---:B------:R-:W-:Y:S01]  /*2910*/  FFMA.FTZ R181, R47.reuse, R160, R181 ;  /* 0x000000a02fb57223 */ /* 0x040fe200000100b5 */
[C---:B0-----:R-:W-:Y:S01]  /*2920*/  FFMA.FTZ R2, R46.reuse, R170, -R9 ;  /* 0x000000aa2e027223 */ /* 0x041fe20000010809 */
[C---:B------:R-:W-:Y:S01]  /*2930*/  FFMA.FTZ R9, R46.reuse, R160, -R177 ;  /* 0x000000a02e097223 */ /* 0x040fe200000108b1 */
        /* <DEDUP_REMOVED lines=29> */
.L_x_16517:
[----:B------:R0:W1:Y:S02]  /*2b10*/  LDS.64 R8, [R161+0x20b8] ;  /* 0x0020b800a1087984 */ /* 0x0000640000000a00 */
.L_x_16518:
[----:B------:R-:W-:Y:S05]  /*2b20*/  BSYNC.RECONVERGENT B0 ;  /* 0x0000000000007941 */ /* 0x000fea0003800200 */
.L_x_16516:
[----:B------:R-:W4:Y:S01]  /*2b30*/  @P0 LDC R7, c[0x0][0x38c] ;  /* 0x0000e300ff070b82 */ /* 0x000f220000000800 */
[----:B------:R-:W-:Y:S01]  /*2b40*/  CS2R R4, SRZ ;  /* 0x0000000000047805 */ /* 0x000fe2000001ff00 */
[----:B----4-:R-:W-:-:S04]  /*2b50*/  @P0 IMAD R7, R126, R7, UR4 ;  /* 0x000000047e070e24 */ /* 0x010fc8000f8e0207 */
[----:B------:R-:W-:-:S05]  /*2b60*/  @P0 IMAD.WIDE R6, R7, 0x10, R30 ;  /* 0x0000001007060825 */ /* 0x000fca00078e021e */
[----:B------:R4:W5:Y:S01]  /*2b70*/  @P0 LDG.E.64 R4, desc[UR16][R6.64+0x8] ;  /* 0x0000081006040981 */ /* 0x000962000c1e1b00 */
[CC--:B--2---:R-:W-:Y:S01]  /*2b80*/  FMUL.FTZ R2, R124.reuse, R147.reuse ;  /* 0x000000937c027220 */ /* 0x0c4fe20000410000 */
[----:B------:R-:W-:Y:S01]  /*2b90*/  FMUL.FTZ R187, RZ, R147 ;  /* 0x00000093ffbb7220 */ /* 0x000fe20000410000 */
[----:B------:R-:W-:Y:S01]  /*2ba0*/  ISETP.GE.AND P2, PT, R95, 0x1, PT ;  /* 0x000000015f00780c */ /* 0x000fe20003f46270 */
[----:B------:R-:W-:Y:S01]  /*2bb0*/  ULEA UR6, UR4, UR5, 0x4 ;  /* 0x0000000504067291 */ /* 0x000fe2000f8e20ff */
[-C--:B------:R-:W-:Y:S01]  /*2bc0*/  FFMA.FTZ R186, RZ, R15.reuse, R2 ;  /* 0x0000000fffba7223 */ /* 0x080fe20000010002 */
[----:B------:R-:W-:Y:S01]  /*2bd0*/  FFMA.FTZ R2, R124, R15, -R187 ;  /* 0x0000000f7c027223 */ /* 0x000fe200000108bb */
[----:B------:R-:W-:Y:S02]  /*2be0*/  BSSY.RECONVERGENT B0, `(.L_x_16519) ;  /* 0x000011d000007945 */ /* 0x000fe40003800200 */
[----:B------:R-:W-:Y:S01]  /*2bf0*/  FADD.FTZ R189, RZ, R186 ;  /* 0x000000baffbd7221 */ /* 0x000fe20000010000 */
[----:B------:R-:W-:Y:S01]  /*2c00*/  FADD.FTZ R187, R123, R2 ;  /* 0x000000027bbb7221 */ /* 0x000fe20000010000 */
[----:B----4-:R-:W-:-:S02]  /*2c10*/  FMUL.FTZ R7, R11, R147 ;  /* 0x000000930b077220 */ /* 0x010fc40000410000 */
[C---:B------:R-:W-:Y:S01]  /*2c20*/  FMUL.FTZ R191, R148.reuse, R189 ;  /* 0x000000bd94bf7220 */ /* 0x040fe20000410000 */
[----:B------:R-:W-:Y:S01]  /*2c30*/  FMUL.FTZ R2, R148, R187 ;  /* 0x000000bb94027220 */ /* 0x000fe20000410000 */
[----:B------:R-:W-:Y:S02]  /*2c40*/  FFMA.FTZ R7, R10, R15, -R7 ;  /* 0x0000000f0a077223 */ /* 0x000fe40000010807 */
        /* <DEDUP_REMOVED lines=13> */
[----:B------:R-:W-:Y:S01]  /*2d20*/  FMUL.FTZ R2, R10, R147 ;  /* 0x000000930a027220 */ /* 0x000fe20000410000 */
[----:B------:R-:W-:Y:S02]  /*2d30*/  FFMA.FTZ R189, R151, R186, R189 ;  /* 0x000000ba97bd7223 */ /* 0x000fe400000100bd */
        /* <DEDUP_REMOVED lines=29> */
[-C--:B------:R-:W-:Y:S01]  /*2f10*/  FMUL.FTZ R187, R154, R7.reuse ;  /* 0x000000079abb7220 */ /* 0x080fe20000410000 */
[-C--:B------:R-:W-:Y:S01]  /*2f20*/  FMUL.FTZ R186, R158, R192.reuse ;  /* 0x000000c09eba7220 */ /* 0x080fe20000410000 */
[----:B------:R-:W-:Y:S01]  /*2f30*/  FFMA.FTZ R7, R153, R7, -R6 ;  /* 0x0000000799077223 */ /* 0x000fe20000010806 */
[----:B------:R-:W-:Y:S01]  /*2f40*/  FFMA.FTZ R188, R157, R192, R188 ;  /* 0x000000c09dbc7223 */ /* 0x000fe200000100bc */
[----:B------:R-:W-:Y:S01]  /*2f50*/  FFMA.FTZ R187, R153, R2, R187 ;  /* 0x0000000299bb7223 */ /* 0x000fe200000100bb */
[----:B------:R-:W-:-:S02]  /*2f60*/  FFMA.FTZ R6, R157, R189, -R186 ;  /* 0x000000bd9d067223 */ /* 0x000fc400000108ba */
[----:B------:R-:W-:Y:S01]  /*2f70*/  FADD.FTZ R2, RZ, R188 ;  /* 0x000000bcff027221 */ /* 0x000fe20000010000 */
[C---:B------:R-:W-:Y:S01]  /*2f80*/  FMUL.FTZ R186, R156.reuse, R187 ;  /* 0x000000bb9cba7220 */ /* 0x040fe20000410000 */
[----:B------:R-:W-:Y:S01]  /*2f90*/  FADD.FTZ R6, R117, R6 ;  /* 0x0000000675067221 */ /* 0x000fe20000010000 */
[-C--:B------:R-:W-:Y:S02]  /*2fa0*/  FMUL.FTZ R188, R156, R7.reuse ;  /* 0x000000079cbc7220 */ /* 0x080fe40000410000 */
[----:B------:R-:W2:Y:S01]  /*2fb0*/  SHFL.UP PT, R191, R2, 0x1, RZ ;  /* 0x0420000002bf7989 */ /* 0x000ea200000e00ff */
[C---:B------:R-:W-:Y:S01]  /*2fc0*/  FFMA.FTZ R186, R155.reuse, R7, -R186 ;  /* 0x000000079bba7223 */ /* 0x040fe200000108ba */
[----:B------:R-:W-:Y:S02]  /*2fd0*/  FFMA.FTZ R188, R155, R187, R188 ;  /* 0x000000bb9bbc7223 */ /* 0x000fe400000100bc */
[----:B------:R-:W4:Y:S01]  /*2fe0*/  SHFL.UP PT, R189, R6, 0x1, RZ ;  /* 0x0420000006bd7989 */ /* 0x000f2200000e00ff */
[C---:B------:R-:W-:Y:S01]  /*2ff0*/  FMUL.FTZ R190, R158.reuse, R186 ;  /* 0x000000ba9ebe7220 */ /* 0x040fe20000410000 */
[----:B------:R-:W-:-:S03]  /*3000*/  FMUL.FTZ R187, R158, R188 ;  /* 0x000000bc9ebb7220 */ /* 0x000fc60000410000 */
[C---:B------:R-:W-:Y:S01]  /*3010*/  FFMA.FTZ R7, R157.reuse, R188, R190 ;  /* 0x000000bc9d077223 */ /* 0x040fe200000100be */
[----:B------:R-:W-:-:S04]  /*3020*/  FFMA.FTZ R186, R157, R186, -R187 ;  /* 0x000000ba9dba7223 */ /* 0x000fc800000108bb */
[----:B------:R-:W0:Y:S04]  /*3030*/  SHFL.UP PT, R188, R7, 0x1, RZ ;  /* 0x0420000007bc7989 */ /* 0x000e2800000e00ff */
[----:B------:R-:W3:Y:S01]  /*3040*/  SHFL.UP PT, R187, R186, 0x1, RZ ;  /* 0x04200000babb7989 */ /* 0x000ee200000e00ff */
[-C--:B--2---:R-:W-:Y:S01]  /*3050*/  FMUL.FTZ R190, R186, R191.reuse ;  /* 0x000000bfbabe7220 */ /* 0x084fe20000410000 */
[----:B------:R-:W-:-:S03]  /*3060*/  FMUL.FTZ R191, R7, R191 ;  /* 0x000000bf07bf7220 */ /* 0x000fc60000410000 */
[-C--:B----4-:R-:W-:Y:S01]  /*3070*/  FFMA.FTZ R193, R7, R189.reuse, R190 ;  /* 0x000000bd07c17223 */ /* 0x090fe200000100be */
        /* <DEDUP_REMOVED lines=11> */
[----:B------:R-:W4:Y:S01]  /*3130*/  SHFL.UP PT, R187, R186, 0x2, RZ ;  /* 0x04400000babb7989 */ /* 0x000f2200000e00ff */
        /* <DEDUP_REMOVED lines=25> */
[----:B------:R-:W-:Y:S01]  /*32d0*/  @P2 FFMA.FTZ R186, R186, R187, -R189 ;  /* 0x000000bbbaba2223 */ /* 0x000fe200000108bd */
[----:B------:R-:W-:-:S02]  /*32e0*/  ISETP.GE.AND P2, PT, R95, 0x8, PT ;  /* 0x000000085f00780c */ /* 0x000fc40003f46270 */
[----:B------:R-:W2:Y:S04]  /*32f0*/  SHFL.UP PT, R188, R7, 0x8, RZ ;  /* 0x0500000007bc7989 */ /* 0x000ea800000e00ff */
[----:B------:R-:W3:Y:S04]  /*3300*/  SHFL.UP PT, R189, R6, 0x8, RZ ;  /* 0x0500000006bd7989 */ /* 0x000ee800000e00ff */
[----:B------:R-:W4:Y:S01]  /*3310*/  SHFL.UP PT, R187, R186, 0x8, RZ ;  /* 0x05000000babb7989 */ /* 0x000f2200000e00ff */
[-C--:B0-----:R-:W-:Y:S01]  /*3320*/  FMUL.FTZ R191, R7, R190.reuse ;  /* 0x000000be07bf7220 */ /* 0x081fe20000410000 */
[C---:B------:R-:W-:Y:S01]  /*3330*/  FMUL.FTZ R192, R186.reuse, R190 ;  /* 0x000000bebac07220 */ /* 0x040fe20000410000 */
[----:B--2---:R-:W-:-:S02]  /*3340*/  FMUL.FTZ R190, R186, R188 ;  /* 0x000000bcbabe7220 */ /* 0x004fc40000410000 */
[-C--:B---3--:R-:W-:Y:S01]  /*3350*/  FFMA.FTZ R191, R186, R189.reuse, -R191 ;  /* 0x000000bdbabf7223 */ /* 0x088fe200000108bf */
[C---:B------:R-:W-:Y:S01]  /*3360*/  FFMA.FTZ R193, R7.reuse, R189, R192 ;  /* 0x000000bd07c17223 */ /* 0x040fe200000100c0 */
[C---:B------:R-:W-:Y:S01]  /*3370*/  FMUL.FTZ R189, R7.reuse, R188 ;  /* 0x000000bc07bd7220 */ /* 0x040fe20000410000 */
[C---:B------:R-:W-:Y:S01]  /*3380*/  FMUL.FTZ R188, R158.reuse, R185 ;  /* 0x000000b99ebc7220 */ /* 0x040fe20000410000 */
[----:B----4-:R-:W-:Y:S01]  /*3390*/  @P2 FFMA.FTZ R7, R7, R187, R190 ;  /* 0x000000bb07072223 */ /* 0x010fe200000100be */
[-C--:B------:R-:W-:Y:S01]  /*33a0*/  FMUL.FTZ R190, R158, R184.reuse ;  /* 0x000000b89ebe7220 */ /* 0x080fe20000410000 */
[----:B------:R-:W-:Y:S01]  /*33b0*/  @P2 FADD.FTZ R2, R2, R193 ;  /* 0x000000c102022221 */ /* 0x000fe20000010000 */
[C---:B------:R-:W-:Y:S01]  /*33c0*/  FFMA.FTZ R195, R157.reuse, R184, R188 ;  /* 0x000000b89dc37223 */ /* 0x040fe200000100bc */
[C---:B-1----:R-:W-:Y:S01]  /*33d0*/  FMUL.FTZ R193, R157.reuse, R9 ;  /* 0x000000099dc17220 */ /* 0x042fe20000410000 */
[----:B------:R-:W-:Y:S01]  /*33e0*/  FFMA.FTZ R190, R157, R185, -R190 ;  /* 0x000000b99dbe7223 */ /* 0x000fe200000108be */
[----:B------:R-:W-:Y:S01]  /*33f0*/  FMUL.FTZ R188, R158, R9 ;  /* 0x000000099ebc7220 */ /* 0x000fe20000410000 */
[----:B------:R-:W-:Y:S01]  /*3400*/  FADD.FTZ R195, R182, R195 ;  /* 0x000000c3b6c37221 */ /* 0x000fe20000010000 */
[-C--:B------:R-:W-:Y:S01]  /*3410*/  FFMA.FTZ R193, -R158, R8.reuse, -R193 ;  /* 0x000000089ec17223 */ /* 0x080fe200000109c1 */
[----:B------:R-:W-:Y:S01]  /*3420*/  FADD.FTZ R190, R183, R190 ;  /* 0x000000beb7be7221 */ /* 0x000fe20000010000 */
[----:B------:R-:W-:Y:S01]  /*3430*/  FFMA.FTZ R188, R157, R8, -R188 ;  /* 0x000000089dbc7223 */ /* 0x000fe200000108bc */
[----:B------:R-:W-:Y:S01]  /*3440*/  FMUL.FTZ R197, R156, R195 ;  /* 0x000000c39cc57220 */ /* 0x000fe20000410000 */
[----:B------:R-:W-:Y:S01]  /*3450*/  @P2 FADD.FTZ R6, R6, R191 ;  /* 0x000000bf06062221 */ /* 0x000fe20000010000 */
[C---:B------:R-:W-:Y:S01]  /*3460*/  FMUL.FTZ R192, R156.reuse, R193 ;  /* 0x000000c19cc07220 */ /* 0x040fe20000410000 */
[----:B------:R-:W0:Y:S01]  /*3470*/  SHFL.UP PT, R191, R2, 0x10, RZ ;  /* 0x0600000002bf7989 */ /* 0x000e2200000e00ff */
[CC--:B------:R-:W-:Y:S01]  /*3480*/  FFMA.FTZ R200, R155.reuse, R190.reuse, -R197 ;  /* 0x000000be9bc87223 */ /* 0x0c0fe200000108c5 */
[C---:B------:R-:W-:Y:S01]  /*3490*/  FMUL.FTZ R198, R156.reuse, R190 ;  /* 0x000000be9cc67220 */ /* 0x040fe20000410000 */
[CC--:B------:R-:W-:Y:S01]  /*34a0*/  FFMA.FTZ R192, R155.reuse, R188.reuse, R192 ;  /* 0x000000bc9bc07223 */ /* 0x0c0fe200000100c0 */
[----:B------:R-:W1:Y:S01]  /*34b0*/  SHFL.UP PT, R190, R6, 0x10, RZ ;  /* 0x0600000006be7989 */ /* 0x000e6200000e00ff */
[----:B------:R-:W-:Y:S01]  /*34c0*/  FMUL.FTZ R196, R156, R188 ;  /* 0x000000bc9cc47220 */ /* 0x000fe20000410000 */
[----:B------:R-:W-:Y:S01]  /*34d0*/  @P2 FFMA.FTZ R186, R186, R187, -R189 ;  /* 0x000000bbbaba2223 */ /* 0x000fe200000108bd */
[C---:B------:R-:W-:Y:S01]  /*34e0*/  FFMA.FTZ R195, R155.reuse, R195, R198 ;  /* 0x000000c39bc37223 */ /* 0x040fe200000100c6 */
[----:B------:R-:W2:Y:S01]  /*34f0*/  SHFL.UP PT, R188, R7, 0x10, RZ ;  /* 0x0600000007bc7989 */ /* 0x000ea200000e00ff */
[----:B------:R-:W-:Y:S01]  /*3500*/  FFMA.FTZ R196, R155, R193, -R196 ;  /* 0x000000c19bc47223 */ /* 0x000fe200000108c4 */
[----:B------:R-:W-:Y:S01]  /*3510*/  FMUL.FTZ R189, R154, R192 ;  /* 0x000000c09abd7220 */ /* 0x000fe20000410000 */
[----:B------:R-:W-:Y:S01]  /*3520*/  FADD.FTZ R195, R180, R195 ;  /* 0x000000c3b4c37221 */ /* 0x000fe20000010000 */
[----:B------:R-:W3:Y:S01]  /*3530*/  SHFL.UP PT, R187, R186, 0x10, RZ ;  /* 0x06000000babb7989 */ /* 0x000ee200000e00ff */
[CC--:B------:R-:W-:Y:S01]  /*3540*/  FMUL.FTZ R198, R154.reuse, R196.reuse ;  /* 0x000000c49ac67220 */ /* 0x0c0fe20000410000 */
[----:B------:R-:W-:Y:S01]  /*3550*/  ISETP.GE.AND P2, PT, R95, 0x10, PT ;  /* 0x000000105f00780c */ /* 0x000fe20003f46270 */
[----:B------:R-:W-:Y:S01]  /*3560*/  FADD.FTZ R200, R181, R200 ;  /* 0x000000c8b5c87221 */ /* 0x000fe20000010000 */
[C---:B------:R-:W-:Y:S01]  /*3570*/  FMUL.FTZ R193, R154.reuse, R195 ;  /* 0x000000c39ac17220 */ /* 0x040fe20000410000 */
[C---:B------:R-:W-:Y:S01]  /*3580*/  FFMA.FTZ R196, R153.reuse, R196, -R189 ;  /* 0x000000c499c47223 */ /* 0x040fe200000108bd */
[C---:B------:R-:W-:Y:S01]  /*3590*/  FFMA.FTZ R198, R153.reuse, R192, R198 ;  /* 0x000000c099c67223 */ /* 0x040fe200000100c6 */
[-C--:B------:R-:W-:Y:S01]  /*35a0*/  FMUL.FTZ R202, R154, R200.reuse ;  /* 0x000000c89aca7220 */ /* 0x080fe20000410000 */
[----:B------:R-:W-:-:S02]  /*35b0*/  FFMA.FTZ R200, R153, R200, -R193 ;  /* 0x000000c899c87223 */ /* 0x000fc400000108c1 */
[----:B------:R-:W-:Y:S01]  /*35c0*/  FMUL.FTZ R193, R152, R198 ;  /* 0x000000c698c17220 */ /* 0x000fe20000410000 */
[----:B------:R-:W-:Y:S01]  /*35d0*/  FFMA.FTZ R195, R153, R195, R202 ;  /* 0x000000c399c37223 */ /* 0x000fe200000100ca */
[-C--:B0-----:R-:W-:Y:S01]  /*35e0*/  FMUL.FTZ R189, R7, R191.reuse ;  /* 0x000000bf07bd7220 */ /* 0x081fe20000410000 */
[----:B------:R-:W-:Y:S01]  /*35f0*/  FMUL.FTZ R192, R186, R191 ;  /* 0x000000bfbac07220 */ /* 0x000fe20000410000 */
[-C--:B------:R-:W-:Y:S01]  /*3600*/  FMUL.FTZ R202, R152, R196.reuse ;  /* 0x000000c498ca7220 */ /* 0x080fe20000410000 */
[----:B------:R-:W-:Y:S01]  /*3610*/  FFMA.FTZ R196, R151, R196, -R193 ;  /* 0x000000c497c47223 */ /* 0x000fe200000108c1 */
[-C--:B-1----:R-:W-:Y:S01]  /*3620*/  FFMA.FTZ R191, R186, R190.reuse, -R189 ;  /* 0x000000bebabf7223 */ /* 0x082fe200000108bd */
[----:B------:R-:W-:Y:S01]  /*3630*/  FFMA.FTZ R193, R7, R190, R192 ;  /* 0x000000be07c17223 */ /* 0x000fe200000100c0 */
[----:B------:R-:W-:Y:S01]  /*3640*/  FADD.FTZ R200, R177, R200 ;  /* 0x000000c8b1c87221 */ /* 0x000fe20000010000 */
[----:B------:R-:W-:Y:S01]  /*3650*/  FADD.FTZ R195, R176, R195 ;  /* 0x000000c3b0c37221 */ /* 0x000fe20000010000 */
[CC--:B--2---:R-:W-:Y:S01]  /*3660*/  FMUL.FTZ R189, R7.reuse, R188.reuse ;  /* 0x000000bc07bd7220 */ /* 0x0c4fe20000410000 */
[----:B------:R-:W-:Y:S01]  /*3670*/  FMUL.FTZ R188, R186, R188 ;  /* 0x000000bcbabc7220 */ /* 0x000fe20000410000 */
[----:B------:R-:W-:Y:S01]  /*3680*/  @P2 FADD.FTZ R6, R6, R191 ;  /* 0x000000bf06062221 */ /* 0x000fe20000010000 */
[----:B------:R-:W-:Y:S01]  /*3690*/  @P2 FADD.FTZ R2, R2, R193 ;  /* 0x000000c102022221 */ /* 0x000fe20000010000 */
[-C--:B---3--:R-:W-:Y:S01]  /*36a0*/  @P2 FFMA.FTZ R186, R186, R187.reuse, -R189 ;  /* 0x000000bbbaba2223 */ /* 0x088fe200000108bd */
[----:B------:R-:W-:Y:S01]  /*36b0*/  @P2 FFMA.FTZ R7, R7, R187, R188 ;  /* 0x000000bb07072223 */ /* 0x000fe200000100bc */
[C---:B------:R-:W-:Y:S01]  /*36c0*/  FFMA.FTZ R202, R151.reuse, R198, R202 ;  /* 0x000000c697ca7223 */ /* 0x040fe200000100ca */
[C---:B------:R-:W-:Y:S01]  /*36d0*/  FMUL.FTZ R190, R152.reuse, R200 ;  /* 0x000000c898be7220 */ /* 0x040fe20000410000 */
[-C--:B------:R-:W-:Y:S01]  /*36e0*/  FMUL.FTZ R188, R152, R195.reuse ;  /* 0x000000c398bc7220 */ /* 0x080fe20000410000 */
[----:B------:R-:W-:Y:S01]  /*36f0*/  SHFL.UP PT, R2, R2, 0x1, RZ ;  /* 0x0420000002027989 */ /* 0x000fe200000e00ff */
[C---:B------:R-:W-:Y:S01]  /*3700*/  FMUL.FTZ R192, R150.reuse, R196 ;  /* 0x000000c496c07220 */ /* 0x040fe20000410000 */
[----:B------:R-:W-:Y:S01]  /*3710*/  FMUL.FTZ R189, R150, R202 ;  /* 0x000000ca96bd7220 */ /* 0x000fe20000410000 */
[C---:B------:R-:W-:Y:S01]  /*3720*/  FFMA.FTZ R190, R151.reuse, R195, R190 ;  /* 0x000000c397be7223 */ /* 0x040fe200000100be */
[----:B------:R-:W-:Y:S01]  /*3730*/  SHFL.UP PT, R186, R186, 0x1, RZ ;  /* 0x04200000baba7989 */ /* 0x000fe200000e00ff */
[----:B------:R-:W-:Y:S01]  /*3740*/  FFMA.FTZ R188, R151, R200, -R188 ;  /* 0x000000c897bc7223 */ /* 0x000fe200000108bc */
[C---:B------:R-:W-:Y:S01]  /*3750*/  FFMA.FTZ R187, R149.reuse, R202, R192 ;  /* 0x000000ca95bb7223 */ /* 0x040fe200000100c0 */
[----:B------:R-:W-:Y:S01]  /*3760*/  FFMA.FTZ R189, R149, R196, -R189 ;  /* 0x000000c495bd7223 */ /* 0x000fe200000108bd */
[----:B------:R-:W-:Y:S01]  /*3770*/  SHFL.UP PT, R7, R7, 0x1, RZ ;  /* 0x0420000007077989 */ /* 0x000fe200000e00ff */
[----:B------:R-:W-:Y:S01]  /*3780*/  FADD.FTZ R190, R169, R190 ;  /* 0x000000bea9be7221 */ /* 0x000fe20000010000 */
[----:B------:R-:W-:Y:S01]  /*3790*/  FADD.FTZ R188, R171, R188 ;  /* 0x000000bcabbc7221 */ /* 0x000fe20000010000 */
[C---:B------:R-:W-:Y:S01]  /*37a0*/  FMUL.FTZ R193, R148.reuse, R187 ;  /* 0x000000bb94c17220 */ /* 0x040fe20000410000 */
[----:B-----5:R-:W0:Y:S01]  /*37b0*/  SHFL.IDX PT, R5, R5, RZ, 0x1f ;  /* 0x00001fff05057589 */ /* 0x020e2200000e0000 */
[-C--:B------:R-:W-:Y:S01]  /*37c0*/  FMUL.FTZ R196, R148, R189.reuse ;  /* 0x000000bd94c47220 */ /* 0x080fe20000410000 */
[C---:B------:R-:W-:Y:S01]  /*37d0*/  FMUL.FTZ R191, R150.reuse, R190 ;  /* 0x000000be96bf7220 */ /* 0x040fe20000410000 */
[-C--:B------:R-:W-:Y:S01]  /*37e0*/  FMUL.FTZ R192, R150, R188.reuse ;  /* 0x000000bc96c07220 */ /* 0x080fe20000410000 */
[----:B------:R-:W1:Y:S01]  /*37f0*/  SHFL.IDX PT, R4, R4, RZ, 0x1f ;  /* 0x00001fff04047589 */ /* 0x000e6200000e0000 */
[C---:B------:R-:W-:Y:S01]  /*3800*/  FFMA.FTZ R198, R14.reuse, R189, -R193 ;  /* 0x000000bd0ec67223 */ /* 0x040fe200000108c1 */
[----:B------:R-:W-:Y:S01]  /*3810*/  FFMA.FTZ R196, R14, R187, R196 ;  /* 0x000000bb0ec47223 */ /* 0x000fe200000100c4 */
[C---:B------:R-:W-:Y:S01]  /*3820*/  FFMA.FTZ R191, R149.reuse, R188, -R191 ;  /* 0x000000bc95bf7223 */ /* 0x040fe200000108bf */
[----:B------:R-:W2:Y:S01]  /*3830*/  SHFL.UP PT, R6, R6, 0x1, RZ ;  /* 0x0420000006067989 */ /* 0x000ea200000e00ff */
[----:B------:R-:W-:Y:S01]  /*3840*/  FFMA.FTZ R192, R149, R190, R192 ;  /* 0x000000be95c07223 */ /* 0x000fe200000100c0 */
[C---:B------:R-:W-:Y:S01]  /*3850*/  FMUL.FTZ R190, R147.reuse, R198 ;  /* 0x000000c693be7220 */ /* 0x040fe20000410000 */
[----:B------:R-:W-:Y:S01]  /*3860*/  FMUL.FTZ R193, R147, R196 ;  /* 0x000000c493c17220 */ /* 0x000fe20000410000 */
[----:B------:R-:W-:-:S02]  /*3870*/  FADD.FTZ R191, R166, R191 ;  /* 0x000000bfa6bf7221 */ /* 0x000fc40000010000 */
[C---:B------:R-:W-:Y:S01]  /*3880*/  FFMA.FTZ R189, R15.reuse, R196, R190 ;  /* 0x000000c40fbd7223 */ /* 0x040fe200000100be */
[----:B------:R-:W-:Y:S01]  /*3890*/  FFMA.FTZ R190, R15, R198, -R193 ;  /* 0x000000c60fbe7223 */ /* 0x000fe200000108c1 */
[----:B------:R-:W-:Y:S01]  /*38a0*/  FADD.FTZ R193, R165, R192 ;  /* 0x000000c0a5c17221 */ /* 0x000fe20000010000 */
[-C--:B0-----:R-:W-:Y:S01]  /*38b0*/  FMUL.FTZ R188, R186, R5.reuse ;  /* 0x00000005babc7220 */ /* 0x081fe20000410000 */
[----:B------:R-:W-:-:S03]  /*38c0*/  FMUL.FTZ R187, R7, R5 ;  /* 0x0000000507bb7220 */ /* 0x000fc60000410000 */
[-C--:B-1----:R-:W-:Y:S01]  /*38d0*/  FFMA.FTZ R7, R7, R4.reuse, R188 ;  /* 0x0000000407077223 */ /* 0x082fe200000100bc */
[----:B------:R-:W-:-:S03]  /*38e0*/  FFMA.FTZ R187, R186, R4, -R187 ;  /* 0x00000004babb7223 */ /* 0x000fc600000108bb */
[----:B------:R-:W-:Y:S01]  /*38f0*/  @P1 FADD.FTZ R5, R2, R7 ;  /* 0x0000000702051221 */ /* 0x000fe20000010000 */
[----:B--2---:R-:W-:Y:S01]  /*3900*/  @P1 FADD.FTZ R4, R6, R187 ;  /* 0x000000bb06041221 */ /* 0x004fe20000010000 */
        /* <DEDUP_REMOVED lines=34> */
[----:B------:R-:W-:Y:S01]  /*3b30*/  FFMA.FTZ R7, R0, R7, RZ ;  /* 0x0000000700077223 */ /* 0x000fe200000100ff */
[----:B------:R-:W-:Y:S01]  /*3b40*/  FADD.FTZ R191, R122, R5 ;  /* 0x000000057abf7221 */ /* 0x000fe20000010000 */
[----:B------:R-:W-:Y:S01]  /*3b50*/  FADD.FTZ R175, RZ, R2 ;  /* 0x00000002ffaf7221 */ /* 0x000fe20000010000 */
[----:B------:R-:W-:Y:S01]  /*3b60*/  FFMA.FTZ R3, -R0, R3, RZ ;  /* 0x0000000300037223 */ /* 0x000fe200000101ff */
[----:B------:R-:W-:Y:S01]  /*3b70*/  FFMA.FTZ R10, R134, R4, R7 ;  /* 0x00000004860a7223 */ /* 0x000fe20000010007 */
[C---:B------:R-:W-:Y:S01]  /*3b80*/  FMUL.FTZ R4, R150.reuse, R191 ;  /* 0x000000bf96047220 */ /* 0x040fe20000410000 */
[-C--:B------:R-:W-:Y:S01]  /*3b90*/  FMUL.FTZ R2, R150, R175.reuse ;  /* 0x000000af96027220 */ /* 0x080fe20000410000 */
[----:B------:R-:W-:Y:S01]  /*3ba0*/  FFMA.FTZ R192, -R134, R178, R3 ;  /* 0x000000b286c07223 */ /* 0x000fe20000010103 */
[CC--:B------:R-:W-:Y:S01]  /*3bb0*/  FMUL.FTZ R3, R174.reuse, R175.reuse ;  /* 0x000000afae037220 */ /* 0x0c0fe20000410000 */
[C---:B------:R-:W-:Y:S01]  /*3bc0*/  FFMA.FTZ R4, R149.reuse, R175, R4 ;  /* 0x000000af95047223 */ /* 0x040fe20000010004 */
[-C--:B------:R-:W-:Y:S01]  /*3bd0*/  FFMA.FTZ R2, R149, R191.reuse, -R2 ;  /* 0x000000bf95027223 */ /* 0x080fe20000010802 */
[-C--:B------:R-:W-:Y:S01]  /*3be0*/  FMUL.FTZ R196, R174, R191.reuse ;  /* 0x000000bfaec47220 */ /* 0x080fe20000410000 */
[----:B------:R-:W-:Y:S01]  /*3bf0*/  FFMA.FTZ R3, R170, R191, -R3 ;  /* 0x000000bfaa037223 */ /* 0x000fe20000010803 */
[----:B------:R-:W-:Y:S01]  /*3c00*/  FADD.FTZ R174, RZ, R4 ;  /* 0x00000004ffae7221 */ /* 0x000fe20000010000 */
[----:B------:R-:W-:Y:S01]  /*3c10*/  FADD.FTZ R178, R121, R2 ;  /* 0x0000000279b27221 */ /* 0x000fe20000010000 */
[----:B------:R-:W-:Y:S01]  /*3c20*/  ISETP.NE.AND P1, PT, R162, 0x1f, PT ;  /* 0x0000001fa200780c */ /* 0x000fe20003f25270 */
[----:B------:R-:W-:Y:S01]  /*3c30*/  FFMA.FTZ R193, R133, R3, R10 ;  /* 0x0000000385c17223 */ /* 0x000fe2000001000a */
[----:B------:R-:W-:Y:S01]  /*3c40*/  FFMA.FTZ R5, R170, R175, R196 ;  /* 0x000000afaa057223 */ /* 0x000fe200000100c4 */
[C---:B------:R-:W-:Y:S01]  /*3c50*/  FMUL.FTZ R3, R173.reuse, R174 ;  /* 0x000000aead037220 */ /* 0x040fe20000410000 */
[----:B------:R-:W-:-:S02]  /*3c60*/  FMUL.FTZ R7, R173, R178 ;  /* 0x000000b2ad077220 */ /* 0x000fc40000410000 */
[----:B------:R-:W-:Y:S01]  /*3c70*/  FFMA.FTZ R173, -R133, R5, R192 ;  /* 0x0000000585ad7223 */ /* 0x000fe200000101c0 */
[C---:B------:R-:W-:Y:S01]  /*3c80*/  FFMA.FTZ R10, R172.reuse, R178, -R3 ;  /* 0x000000b2ac0a7223 */ /* 0x040fe20000010803 */
[----:B------:R-:W-:Y:S01]  /*3c90*/  FFMA.FTZ R170, R172, R174, R7 ;  /* 0x000000aeacaa7223 */ /* 0x000fe20000010007 */
[----:B------:R-:W-:Y:S01]  /*3ca0*/  FADD.FTZ R172, R17, R6 ;  /* 0x0000000611ac7221 */ /* 0x000fe20000010000 */
[----:B------:R-:W-:Y:S01]  /*3cb0*/  FADD.FTZ R192, R16, R11 ;  /* 0x0000000b10c07221 */ /* 0x000fe20000010000 */
[----:B------:R0:W1:Y:S04]  /*3cc0*/  SHFL.DOWN PT, R3, R190, 0x1, 0x1f ;  /* 0x08201f00be037f89 */ /* 0x00006800000e0000 */
        /* <DEDUP_REMOVED lines=14> */
.L_x_16520:
[----:B------:R-:W-:Y:S05]  /*3db0*/  BSYNC.RECONVERGENT B0 ;  /* 0x0000000000007941 */ /* 0x000fea0003800200 */
.L_x_16519:
[----:B------:R-:W-:Y:S01]  /*3dc0*/  ISETP.GE.AND P1, PT, R70, UR7, PT ;  /* 0x0000000746007c0c */ /* 0x000fe2000bf26270 */
[----:B------:R-:W-:Y:S01]  /*3dd0*/  HFMA2 R4, -RZ, RZ, 1.875, 0 ;  /* 0x3f800000ff047431 */ /* 0x000fe200000001ff */
[----:B---34-:R-:W-:Y:S02]  /*3de0*/  CS2R R6, SRZ ;  /* 0x0000000000067805 */ /* 0x018fe4000001ff00 */
[----:B------:R-:W-:Y:S01]  /*3df0*/  MOV R5, RZ ;  /* 0x000000ff00057202 */ /* 0x000fe20000000f00 */
[----:B-1----:R-:W-:Y:S01]  /*3e00*/  FMUL.FTZ R3, R152, R174 ;  /* 0x000000ae98037220 */ /* 0x002fe20000410000 */
[----:B------:R-:W-:Y:S01]  /*3e10*/  ISETP.NE.OR P1, PT, R80, RZ, P1 ;  /* 0x000000ff5000720c */ /* 0x000fe20000f25670 */
[-C--:B------:R-:W-:Y:S01]  /*3e20*/  FMUL.FTZ R2, R152, R178.reuse ;  /* 0x000000b298027220 */ /* 0x080fe20000410000 */
[----:B------:R-:W-:Y:S01]  /*3e30*/  ISETP.GT.U32.AND P2, PT, R162, 0x1d, PT ;  /* 0x0000001da200780c */ /* 0x000fe20003f44070 */
[C---:B------:R-:W-:Y:S01]  /*3e40*/  FFMA.FTZ R3, R151.reuse, R178, -R3 ;  /* 0x000000b297037223 */ /* 0x040fe20000010803 */
[C---:B------:R-:W-:Y:S01]  /*3e50*/  FFMA.FTZ R196, -R132.reuse, R170, R173 ;  /* 0x000000aa84c47223 */ /* 0x040fe200000101ad */
[----:B------:R-:W-:Y:S01]  /*3e60*/  FFMA.FTZ R2, R151, R174, R2 ;  /* 0x000000ae97027223 */ /* 0x000fe20000010002 */
[----:B------:R-:W-:Y:S01]  /*3e70*/  FFMA.FTZ R10, R132, R10, R193 ;  /* 0x0000000a840a7223 */ /* 0x000fe200000100c1 */
[----:B------:R-:W-:Y:S01]  /*3e80*/  FADD.FTZ R173, R120, R3 ;  /* 0x0000000378ad7221 */ /* 0x000fe20000010000 */
[----:B------:R1:W3:Y:S01]  /*3e90*/  SHFL.DOWN PT, R193, R189, 0x2, 0x1f ;  /* 0x08401f00bdc17f89 */ /* 0x0002e200000e0000 */
[----:B------:R-:W-:Y:S01]  /*3ea0*/  FADD.FTZ R170, RZ, R2 ;  /* 0x00000002ffaa7221 */ /* 0x000fe20000010000 */
[----:B------:R-:W-:Y:S01]  /*3eb0*/  BSSY.RECONVERGENT B0, `(.L_x_16521) ;  /* 0x0000018000007945 */ /* 0x000fe20003800200 */
[CC--:B------:R-:W-:Y:S01]  /*3ec0*/  FMUL.FTZ R3, R168.reuse, R173.reuse ;  /* 0x000000ada8037220 */ /* 0x0c0fe20000410000 */
[----:B------:R1:W4:Y:S01]  /*3ed0*/  SHFL.DOWN PT, R197, R172, 0x2, 0x1f ;  /* 0x08401f00acc57f89 */ /* 0x00032200000e0000 */
[-C--:B------:R-:W-:Y:S01]  /*3ee0*/  FMUL.FTZ R2, R168, R170.reuse ;  /* 0x000000aaa8027220 */ /* 0x080fe20000410000 */
[C---:B------:R-:W-:Y:S01]  /*3ef0*/  ISETP.GT.U32.AND P3, PT, R162.reuse, 0x1b, PT ;  /* 0x0000001ba200780c */ /* 0x040fe20003f64070 */
[C---:B------:R-:W-:Y:S01]  /*3f00*/  FFMA.FTZ R168, R167.reuse, R170, R3 ;  /* 0x000000aaa7a87223 */ /* 0x040fe20000010003 */
[----:B------:R-:W0:Y:S01]  /*3f10*/  @!P1 LDS.128 R4, [UR6+0x21b0] ;  /* 0x0021b006ff049984 */ /* 0x000e220008000c00 */
[----:B------:R-:W-:Y:S01]  /*3f20*/  FFMA.FTZ R2, R167, R173, -R2 ;  /* 0x000000ada7027223 */ /* 0x000fe20000010802 */
[----:B------:R-:W-:-:S02]  /*3f30*/  ISETP.GT.U32.AND P4, PT, R162, 0x17, PT ;  /* 0x00000017a200780c */ /* 0x000fc40003f84070 */
[----:B------:R1:W0:Y:S01]  /*3f40*/  SHFL.DOWN PT, R3, R190, 0x2, 0x1f ;  /* 0x08401f00be037f89 */ /* 0x00022200000e0000 */
[----:B------:R-:W-:Y:S01]  /*3f50*/  ISETP.GT.U32.AND P5, PT, R162, 0xf, PT ;  /* 0x0000000fa200780c */ /* 0x000fe20003fa4070 */
[----:B------:R-:W-:Y:S02]  /*3f60*/  FFMA.FTZ R195, R131, R2, R10 ;  /* 0x0000000283c37223 */ /* 0x000fe4000001000a */
[----:B------:R1:W0:Y:S01]  /*3f70*/  SHFL.DOWN PT, R167, R192, 0x2, 0x1f ;  /* 0x08401f00c0a77f89 */ /* 0x00022200000e0000 */
[----:B------:R-:W-:Y:S09]  /*3f80*/  @P2 BRA `(.L_x_16522) ;  /* 0x0000000000282947 */ /* 0x000ff20003800000 */
[CC--:B0-----:R-:W-:Y:S01]  /*3f90*/  FMUL.FTZ R10, R190.reuse, R167.reuse ;  /* 0x000000a7be0a7220 */ /* 0x0c1fe20000410000 */
[C---:B------:R-:W-:Y:S01]  /*3fa0*/  FMUL.FTZ R167, R189.reuse, R167 ;  /* 0x000000a7bda77220 */ /* 0x040fe20000410000 */
[CC--:B------:R-:W-:Y:S01]  /*3fb0*/  FMUL.FTZ R2, R190.reuse, R3.reuse ;  /* 0x00000003be027220 */ /* 0x0c0fe20000410000 */
[C---:B------:R-:W-:Y:S01]  /*3fc0*/  FMUL.FTZ R3, R189.reuse, R3 ;  /* 0x00000003bd037220 */ /* 0x040fe20000410000 */
[CC--:B--2-4-:R-:W-:Y:S01]  /*3fd0*/  FFMA.FTZ R11, R189.reuse, R197.reuse, -R10 ;  /* 0x000000c5bd0b7223 */ /* 0x0d4fe2000001080a */
[C---:B------:R-:W-:Y:S01]  /*3fe0*/  FFMA.FTZ R167, R190.reuse, R197, R167 ;  /* 0x000000c5bea77223 */ /* 0x040fe200000100a7 */
[-C--:B-1-3--:R-:W-:Y:S01]  /*3ff0*/  FFMA.FTZ R189, R189, R193.reuse, -R2 ;  /* 0x000000c1bdbd7223 */ /* 0x08afe20000010802 */
[----:B------:R-:W-:Y:S01]  /*4000*/  FFMA.FTZ R190, R190, R193, R3 ;  /* 0x000000c1bebe7223 */ /* 0x000fe20000010003 */
[----:B------:R-:W-:Y:S01]  /*4010*/  FADD.FTZ R172, R172, R11 ;  /* 0x0000000bacac7221 */ /* 0x000fe20000010000 */
[----:B------:R-:W-:-:S07]  /*4020*/  FADD.FTZ R192, R192, R167 ;  /* 0x000000a7c0c07221 */ /* 0x000fce0000010000 */
.L_x_16522:
[----:B------:R-:W-:Y:S05]  /*4030*/  BSYNC.RECONVERGENT B0 ;  /* 0x0000000000007941 */ /* 0x000fea0003800200 */
.L_x_16521:
[----:B---3--:R3:W1:Y:S01]  /*4040*/  SHFL.DOWN PT, R193, R189, 0x4, 0x1f ;  /* 0x08801f00bdc17f89 */ /* 0x00866200000e0000 */
        /* <DEDUP_REMOVED lines=15> */
.L_x_16524:
[----:B------:R-:W-:Y:S05]  /*4140*/  BSYNC.RECONVERGENT B0 ;  /* 0x0000000000007941 */ /* 0x000fea0003800200 */
.L_x_16523:
        /* <DEDUP_REMOVED lines=10> */
[CC--:B--2---:R-:W-:Y:S01]  /*41f0*/  FFMA.FTZ R11, R189.reuse, R197.reuse, -R10 ;  /* 0x000000c5bd0b7223 */ /* 0x0c4fe2000001080a */
[C---:B------:R-:W-:Y:S01]  /*4200*/  FFMA.FTZ R167, R190.reuse, R197, R167 ;  /* 0x000000c5bea77223 */ /* 0x040fe200000100a7 */
[-C--:B-1-3--:R-:W-:Y:S01]  /*4210*/  FFMA.FTZ R189, R189, R193.reuse, -R2 ;  /* 0x000000c1bdbd7223 */ /* 0x08afe20000010802 */
[----:B------:R-:W-:Y:S01]  /*4220*/  FFMA.FTZ R190, R190, R193, R3 ;  /* 0x000000c1bebe7223 */ /* 0x000fe20000010003 */
[----:B----4-:R-:W-:Y:S01]  /*4230*/  FADD.FTZ R172, R172, R11 ;  /* 0x0000000bacac7221 */ /* 0x010fe20000010000 */
[----:B------:R-:W-:-:S07]  /*4240*/  FADD.FTZ R192, R192, R167 ;  /* 0x000000a7c0c07221 */ /* 0x000fce0000010000 */
.L_x_16526:
[----:B------:R-:W-:Y:S05]  /*4250*/  BSYNC.RECONVERGENT B0 ;  /* 0x0000000000007941 */ /* 0x000fea0003800200 */
.L_x_16525:
        /* <DEDUP_REMOVED lines=16> */
.L_x_16528:
[----:B------:R-:W-:Y:S05]  /*4360*/  BSYNC.RECONVERGENT B0 ;  /* 0x0000000000007941 */ /* 0x000fea0003800200 */
.L_x_16527:
[----:B0-----:R-:W-:Y:S01]  /*4370*/  FFMA.FTZ R197, -R131, R168, R196 ;  /* 0x000000a883c57223 */ /* 0x001fe200000101c4 */
[----:B------:R-:W-:Y:S01]  /*4380*/  SHFL.DOWN PT, R200, R189, 0x1, 0x1f ;  /* 0x08201f00bdc87f89 */ /* 0x000fe200000e0000 */
[CC--:B------:R-:W-:Y:S01]  /*4390*/  FMUL.FTZ R10, R154.reuse, R173.reuse ;  /* 0x000000ad9a0a7220 */ /* 0x0c0fe20000410000 */
[-C--:B------:R-:W-:Y:S01]  /*43a0*/  FMUL.FTZ R2, R154, R170.reuse ;  /* 0x000000aa9a027220 */ /* 0x080fe20000410000 */
[----:B------:R-:W-:Y:S01]  /*43b0*/  ISETP.NE.AND P1, PT, R80, 0x1f, PT ;  /* 0x0000001f5000780c */ /* 0x000fe20003f25270 */
[----:B------:R-:W0:Y:S01]  /*43c0*/  SHFL.IDX PT, R196, R7, RZ, 0x1f ;  /* 0x00001fff07c47589 */ /* 0x000e2200000e0000 */
[C---:B------:R-:W-:Y:S01]  /*43d0*/  FFMA.FTZ R167, R153.reuse, R170, R10 ;  /* 0x000000aa99a77223 */ /* 0x040fe2000001000a */
[----:B------:R-:W-:Y:S01]  /*43e0*/  FFMA.FTZ R2, R153, R173, -R2 ;  /* 0x000000ad99027223 */ /* 0x000fe20000010802 */
[----:B--2---:R-:W-:Y:S01]  /*43f0*/  IMAD.WIDE.U32 R10, R40, UR4, R42 ;  /* 0x00000004280a7c25 */ /* 0x004fe2000f8e002a */
[----:B------:R-:W2:Y:S03]  /*4400*/  SHFL.DOWN PT, R202, R190, 0x1, 0x1f ;  /* 0x08201f00beca7f89 */ /* 0x000ea600000e0000 */
[----:B------:R-:W-:Y:S01]  /*4410*/  FADD.FTZ R167, RZ, R167 ;  /* 0x000000a7ffa77221 */ /* 0x000fe20000010000 */
[----:B-1----:R-:W-:Y:S01]  /*4420*/  FADD.FTZ R193, R119, R2 ;  /* 0x0000000277c17221 */ /* 0x002fe20000010000 */
[----:B------:R-:W-:Y:S01]  /*4430*/  IMAD R198, R41, UR4, R11 ;  /* 0x0000000429c67c24 */ /* 0x000fe2000f8e020b */
[----:B------:R-:W1:Y:S01]  /*4440*/  SHFL.IDX PT, R168, R6, RZ, 0x1f ;  /* 0x00001fff06a87589 */ /* 0x000e6200000e0000 */
[C---:B------:R-:W-:Y:S01]  /*4450*/  FMUL.FTZ R3, R164.reuse, R167 ;  /* 0x000000a7a4037220 */ /* 0x040fe20000410000 */
[----:B------:R-:W-:Y:S01]  /*4460*/  FMUL.FTZ R164, R164, R193 ;  /* 0x000000c1a4a47220 */ /* 0x000fe20000410000 */
[----:B------:R-:W-:Y:S01]  /*4470*/  LEA R2, P2, R10, R91, 0x2 ;  /* 0x0000005b0a027211 */ /* 0x000fe200078410ff */
[----:B------:R-:W5:Y:S01]  /*4480*/  SHFL.DOWN PT, R206, R192, 0x1, 0x1f ;  /* 0x08201f00c0ce7f89 */ /* 0x000f6200000e0000 */
[C---:B------:R-:W-:Y:S01]  /*4490*/  FFMA.FTZ R11, R160.reuse, R193, -R3 ;  /* 0x000000c1a00b7223 */ /* 0x040fe20000010803 */
[----:B------:R-:W-:Y:S01]  /*44a0*/  FFMA.FTZ R164, R160, R167, R164 ;  /* 0x000000a7a0a47223 */ /* 0x000fe200000100a4 */
[----:B------:R-:W-:Y:S01]  /*44b0*/  LEA.HI.X R3, R10, R89, R198, 0x2, P2 ;  /* 0x000000590a037211 */ /* 0x000fe200010f14c6 */
[----:B------:R-:W5:Y:S01]  /*44c0*/  SHFL.DOWN PT, R204, R172, 0x1, 0x1f ;  /* 0x08201f00accc7f89 */ /* 0x000f6200000e0000 */
[----:B------:R-:W-:Y:S01]  /*44d0*/  FMUL.FTZ R160, R156, R167 ;  /* 0x000000a79ca07220 */ /* 0x000fe20000410000 */
[----:B------:R-:W-:Y:S01]  /*44e0*/  FFMA.FTZ R10, -R130, R164, R197 ;  /* 0x000000a4820a7223 */ /* 0x000fe200000101c5 */
[----:B------:R-:W-:Y:S01]  /*44f0*/  FMUL.FTZ R164, R156, R193 ;  /* 0x000000c19ca47220 */ /* 0x000fe20000410000 */
[----:B---3--:R-:W3:Y:S01]  /*4500*/  SHFL.IDX PT, R190, R190, RZ, 0x1f ;  /* 0x00001fffbebe7589 */ /* 0x008ee200000e0000 */
[----:B------:R-:W-:Y:S01]  /*4510*/  FFMA.FTZ R198, R130, R11, R195 ;  /* 0x0000000b82c67223 */ /* 0x000fe200000100c3 */
[C---:B------:R-:W-:Y:S01]  /*4520*/  FFMA.FTZ R195, R155.reuse, R193, -R160 ;  /* 0x000000c19bc37223 */ /* 0x040fe200000108a0 */
[----:B------:R-:W-:Y:S01]  /*4530*/  FFMA.FTZ R11, R155, R167, R164 ;  /* 0x000000a79b0b7223 */ /* 0x000fe200000100a4 */
[----:B------:R-:W3:Y:S01]  /*4540*/  SHFL.IDX PT, R189, R189, RZ, 0x1f ;  /* 0x00001fffbdbd7589 */ /* 0x000ee200000e0000 */
[-C--:B0-----:R-:W-:Y:S01]  /*4550*/  @P1 FMUL.FTZ R199, R200, R196.reuse ;  /* 0x000000c4c8c71220 */ /* 0x081fe20000410000 */
[----:B------:R-:W-:Y:S01]  /*4560*/  FADD.FTZ R195, R118, R195 ;  /* 0x000000c376c37221 */ /* 0x000fe20000010000 */
[----:B------:R-:W-:Y:S01]  /*4570*/  FADD.FTZ R11, RZ, R11 ;  /* 0x0000000bff0b7221 */ /* 0x000fe20000010000 */
[----:B--2---:R-:W-:Y:S01]  /*4580*/  @P1 FMUL.FTZ R197, R202, R196 ;  /* 0x000000c4cac51220 */ /* 0x004fe20000410000 */
[----:B----4-:R-:W0:Y:S01]  /*4590*/  SHFL.IDX PT, R172, R172, RZ, 0x1f ;  /* 0x00001fffacac7589 */ /* 0x010e2200000e0000 */
[----:B------:R-:W-:Y:S01]  /*45a0*/  FMUL.FTZ R160, R159, R195 ;  /* 0x000000c39fa07220 */ /* 0x000fe20000410000 */
[----:B------:R-:W-:Y:S01]  /*45b0*/  ISETP.NE.AND P3, PT, R80, RZ, PT ;  /* 0x000000ff5000720c */ /* 0x000fe20003f65270 */
[-C--:B-1----:R-:W-:Y:S01]  /*45c0*/  @P1 FFMA.FTZ R199, R202, R168.reuse, R199 ;  /* 0x000000a8cac71223 */ /* 0x082fe200000100c7 */
[----:B------:R-:W-:Y:S01]  /*45d0*/  @P1 FFMA.FTZ R197, R200, R168, -R197 ;  /* 0x000000a8c8c51223 */ /* 0x000fe200000108c5 */
[----:B------:R-:W1:Y:S01]  /*45e0*/  SHFL.IDX PT, R192, R192, RZ, 0x1f ;  /* 0x00001fffc0c07589 */ /* 0x000e6200000e0000 */
[C---:B------:R-:W-:Y:S01]  /*45f0*/  FMUL.FTZ R207, R47.reuse, R11 ;  /* 0x0000000b2fcf7220 */ /* 0x040fe20000410000 */
[----:B-----5:R-:W-:Y:S01]  /*4600*/  @P1 FADD.FTZ R196, R206, R199 ;  /* 0x000000c7cec41221 */ /* 0x020fe20000010000 */
[----:B------:R-:W-:Y:S01]  /*4610*/  FMUL.FTZ R203, R47, R167 ;  /* 0x000000a72fcb7220 */ /* 0x000fe20000410000 */
[----:B------:R-:W-:Y:S01]  /*4620*/  BSSY.RECONVERGENT B0, `(.L_x_16529) ;  /* 0x00000d4000007945 */ /* 0x000fe20003800200 */
[----:B------:R-:W-:Y:S01]  /*4630*/  @P1 FADD.FTZ R168, R204, R197 ;  /* 0x000000c5cca81221 */ /* 0x000fe20000010000 */
[----:B------:R-:W-:Y:S01]  /*4640*/  FMUL.FTZ R197, R159, R11 ;  /* 0x0000000b9fc57220 */ /* 0x000fe20000410000 */
[----:B------:R-:W-:Y:S01]  /*4650*/  FMUL.FTZ R159, R196, R9 ;  /* 0x00000009c49f7220 */ /* 0x000fe20000410000 */
[----:B------:R-:W-:Y:S01]  /*4660*/  FFMA.FTZ R203, R46, R193, -R203 ;  /* 0x000000c12ecb7223 */ /* 0x000fe200000108cb */
[----:B------:R-:W-:Y:S01]  /*4670*/  FMUL.FTZ R9, R168, R9 ;  /* 0x00000009a8097220 */ /* 0x000fe20000410000 */
[C---:B------:R-:W-:Y:S01]  /*4680*/  FFMA.FTZ R197, R18.reuse, R195, -R197 ;  /* 0x000000c312c57223 */ /* 0x040fe200000108c5 */
[----:B------:R-:W-:Y:S01]  /*4690*/  FFMA.FTZ R18, R18, R11, R160 ;  /* 0x0000000b12127223 */ /* 0x000fe200000100a0 */
[-C--:B------:R-:W-:Y:S01]  /*46a0*/  FFMA.FTZ R159, R168, R8.reuse, R159 ;  /* 0x00000008a89f7223 */ /* 0x080fe2000001009f */
[----:B------:R-:W-:Y:S01]  /*46b0*/  FFMA.FTZ R160, R196, R8, -R9 ;  /* 0x00000008c4a07223 */ /* 0x000fe20000010809 */
[C---:B---3--:R-:W-:Y:S01]  /*46c0*/  FMUL.FTZ R164, R190.reuse, R7 ;  /* 0x00000007bea47220 */ /* 0x048fe20000410000 */
[-C--:B------:R-:W-:Y:S01]  /*46d0*/  FMUL.FTZ R196, R190, R6.reuse ;  /* 0x00000006bec47220 */ /* 0x080fe20000410000 */
[----:B------:R-:W-:Y:S01]  /*46e0*/  FADD.FTZ R184, R184, R159 ;  /* 0x0000009fb8b87221 */ /* 0x000fe20000010000 */
[----:B------:R-:W-:Y:S01]  /*46f0*/  FADD.FTZ R160, R185, R160 ;  /* 0x000000a0b9a07221 */ /* 0x000fe20000010000 */
[----:B------:R-:W-:Y:S01]  /*4700*/  FFMA.FTZ R159, R189, R6, -R164 ;  /* 0x00000006bd9f7223 */ /* 0x000fe200000108a4 */
[C---:B------:R-:W-:Y:S01]  /*4710*/  FMUL.FTZ R6, R158.reuse, R11 ;  /* 0x0000000b9e067220 */ /* 0x040fe20000410000 */
[C---:B------:R-:W-:Y:S01]  /*4720*/  FMUL.FTZ R164, R158.reuse, R195 ;  /* 0x000000c39ea47220 */ /* 0x040fe20000410000 */
[C---:B------:R-:W-:Y:S01]  /*4730*/  FMUL.FTZ R9, R158.reuse, R160 ;  /* 0x000000a09e097220 */ /* 0x040fe20000410000 */
[-C--:B------:R-:W-:Y:S01]  /*4740*/  FMUL.FTZ R185, R158, R184.reuse ;  /* 0x000000b89eb97220 */ /* 0x080fe20000410000 */
[----:B------:R-:W-:Y:S01]  /*4750*/  FFMA.FTZ R8, R129, R197, R198 ;  /* 0x000000c581087223 */ /* 0x000fe200000100c6 */
[C---:B------:R-:W-:Y:S01]  /*4760*/  FFMA.FTZ R158, R157.reuse, R195, -R6 ;  /* 0x000000c39d9e7223 */ /* 0x040fe20000010806 */
[C---:B------:R-:W-:Y:S01]  /*4770*/  FFMA.FTZ R198, R157.reuse, R11, R164 ;  /* 0x0000000b9dc67223 */ /* 0x040fe200000100a4 */
[C---:B------:R-:W-:Y:S01]  /*4780*/  FFMA.FTZ R9, R157.reuse, R184, R9 ;  /* 0x000000b89d097223 */ /* 0x040fe20000010009 */
[----:B------:R-:W-:Y:S01]  /*4790*/  FFMA.FTZ R6, R157, R160, -R185 ;  /* 0x000000a09d067223 */ /* 0x000fe200000108b9 */
[-C--:B------:R-:W-:Y:S01]  /*47a0*/  FMUL.FTZ R157, R47, R186.reuse ;  /* 0x000000ba2f9d7220 */ /* 0x080fe20000410000 */
[----:B------:R-:W-:Y:S01]  /*47b0*/  FMUL.FTZ R164, R46, R186 ;  /* 0x000000ba2ea47220 */ /* 0x000fe20000410000 */
[----:B------:R-:W-:Y:S01]  /*47c0*/  FMUL.FTZ R168, R190, R5 ;  /* 0x00000005bea87220 */ /* 0x000fe20000410000 */
[----:B------:R-:W-:Y:S01]  /*47d0*/  FADD.FTZ R183, R183, R6 ;  /* 0x00000006b7b77221 */ /* 0x000fe20000010000 */
[-C--:B------:R-:W-:Y:S01]  /*47e0*/  FFMA.FTZ R157, R46, R188.reuse, -R157 ;  /* 0x000000bc2e9d7223 */ /* 0x080fe2000001089d */
[----:B0-----:R-:W-:Y:S01]  /*47f0*/  FADD.FTZ R6, R172, R159 ;  /* 0x0000009fac067221 */ /* 0x001fe20000010000 */
[C---:B------:R-:W-:Y:S01]  /*4800*/  FFMA.FTZ R159, R47.reuse, R188, R164 ;  /* 0x000000bc2f9f7223 */ /* 0x040fe200000100a4 */
[----:B------:R-:W-:Y:S01]  /*4810*/  FMUL.FTZ R164, R46, R179 ;  /* 0x000000b32ea47220 */ /* 0x000fe20000410000 */
[----:B------:R-:W-:Y:S01]  /*4820*/  FMUL.FTZ R185, R0, R157 ;  /* 0x0000009d00b97220 */ /* 0x000fe20000410000 */
[----:B------:R-:W-:Y:S01]  /*4830*/  P2R R157, PR, RZ, 0x8 ;  /* 0x00000008ff9d7803 */ /* 0x000fe20000000000 */
[C---:B------:R-:W-:Y:S01]  /*4840*/  FMUL.FTZ R157, R47.reuse, R174 ;  /* 0x000000ae2f9d7220 */ /* 0x040fe20000410000 */
[-C--:B------:R-:W-:Y:S01]  /*4850*/  FMUL.FTZ R190, R190, R4.reuse ;  /* 0x00000004bebe7220 */ /* 0x080fe20000410000 */
[----:B------:R-:W-:Y:S01]  /*4860*/  FFMA.FTZ R197, R47, R187, R164 ;  /* 0x000000bb2fc57223 */ /* 0x000fe200000100a4 */
[----:B------:R-:W-:Y:S01]  /*4870*/  FFMA.FTZ R4, R189, R4, -R168 ;  /* 0x00000004bd047223 */ /* 0x000fe200000108a8 */
[C---:B------:R-:W-:Y:S01]  /*4880*/  FMUL.FTZ R164, R46.reuse, R174 ;  /* 0x000000ae2ea47220 */ /* 0x040fe20000410000 */
[C---:B------:R-:W-:Y:S01]  /*4890*/  FMUL.FTZ R168, R47.reuse, R175 ;  /* 0x000000af2fa87220 */ /* 0x040fe20000410000 */
[CC--:B------:R-:W-:Y:S01]  /*48a0*/  FFMA.FTZ R199, R46.reuse, R178.reuse, -R157 ;  /* 0x000000b22ec77223 */ /* 0x0c0fe2000001089d */
[----:B------:R-:W-:Y:S01]  /*48b0*/  FADD.FTZ R157, RZ, R198 ;  /* 0x000000c6ff9d7221 */ /* 0x000fe20000010000 */
[----:B------:R-:W-:Y:S01]  /*48c0*/  FFMA.FTZ R201, R47, R178, R164 ;  /* 0x000000b22fc97223 */ /* 0x000fe200000100a4 */
[C---:B------:R-:W-:Y:S01]  /*48d0*/  FFMA.FTZ R5, R189.reuse, R5, R190 ;  /* 0x00000005bd057223 */ /* 0x040fe200000100be */
[----:B------:R-:W-:Y:S01]  /*48e0*/  FFMA.FTZ R7, R189, R7, R196 ;  /* 0x00000007bd077223 */ /* 0x000fe200000100c4 */
[C---:B------:R-:W-:Y:S01]  /*48f0*/  FFMA.FTZ R172, R46.reuse, R191, -R168 ;  /* 0x000000bf2eac7223 */ /* 0x040fe200000108a8 */
[----:B------:R-:W-:Y:S01]  /*4900*/  FMUL.FTZ R164, R46, R167 ;  /* 0x000000a72ea47220 */ /* 0x000fe20000410000 */
[C---:B------:R-:W-:Y:S01]  /*4910*/  FMUL.FTZ R189, R47.reuse, R179 ;  /* 0x000000b32fbd7220 */ /* 0x040fe20000410000 */
[-C--:B------:R-:W-:Y:S01]  /*4920*/  FMUL.FTZ R168, R47, R170.reuse ;  /* 0x000000aa2fa87220 */ /* 0x080fe20000410000 */
[----:B------:R-:W-:Y:S01]  /*4930*/  FADD.FTZ R158, R117, R158 ;  /* 0x0000009e759e7221 */ /* 0x000fe20000010000 */
[C---:B------:R-:W-:Y:S01]  /*4940*/  FMUL.FTZ R209, R47.reuse, R157 ;  /* 0x0000009d2fd17220 */ /* 0x040fe20000410000 */
[----:B------:R-:W-:Y:S01]  /*4950*/  FADD.FTZ R9, R182, R9 ;  /* 0x00000009b6097221 */ /* 0x000fe20000010000 */
[----:B-1----:R-:W-:Y:S01]  /*4960*/  FADD.FTZ R7, R192, R7 ;  /* 0x00000007c0077221 */ /* 0x002fe20000010000 */
[C---:B------:R-:W-:Y:S01]  /*4970*/  FFMA.FTZ R205, R47.reuse, R193, R164 ;  /* 0x000000c12fcd7223 */ /* 0x040fe200000100a4 */
[C---:B------:R-:W-:Y:S01]  /*4980*/  FFMA.FTZ R196, R46.reuse, R195, -R207 ;  /* 0x000000c32ec47223 */ /* 0x040fe200000108cf */
[C---:B------:R-:W-:Y:S01]  /*4990*/  FFMA.FTZ R189, R46.reuse, R187, -R189 ;  /* 0x000000bb2ebd7223 */ /* 0x040fe200000108bd */
[C---:B------:R-:W-:Y:S01]  /*49a0*/  FMUL.FTZ R182, R46.reuse, R175 ;  /* 0x000000af2eb67220 */ /* 0x040fe20000410000 */
[C---:B------:R-:W-:Y:S01]  /*49b0*/  FMUL.FTZ R192, R46.reuse, R170 ;  /* 0x000000aa2ec07220 */ /* 0x040fe20000410000 */
[C---:B------:R-:W-:Y:S01]  /*49c0*/  FFMA.FTZ R190, R46.reuse, R173, -R168 ;  /* 0x000000ad2ebe7223 */ /* 0x040fe200000108a8 */
[C---:B------:R-:W-:Y:S01]  /*49d0*/  FMUL.FTZ R164, R46.reuse, R11 ;  /* 0x0000000b2ea47220 */ /* 0x040fe20000410000 */
[CC--:B------:R-:W-:Y:S01]  /*49e0*/  FFMA.FTZ R200, R46.reuse, R158.reuse, -R209 ;  /* 0x0000009e2ec87223 */ /* 0x0c0fe200000108d1 */
[----:B------:R-:W-:Y:S01]  /*49f0*/  FMUL.FTZ R207, R46, R157 ;  /* 0x0000009d2ecf7220 */ /* 0x000fe20000410000 */
[C---:B------:R-:W-:Y:S01]  /*4a00*/  FMUL.FTZ R46, R156.reuse, R9 ;  /* 0x000000099c2e7220 */ /* 0x040fe20000410000 */
[----:B------:R-:W-:Y:S01]  /*4a10*/  FMUL.FTZ R156, R156, R183 ;  /* 0x000000b79c9c7220 */ /* 0x000fe20000410000 */
[C---:B------:R-:W-:Y:S01]  /*4a20*/  FFMA.FTZ R182, R47.reuse, R191, R182 ;  /* 0x000000bf2fb67223 */ /* 0x040fe200000100b6 */
[----:B------:R-:W-:Y:S01]  /*4a30*/  FFMA.FTZ R192, R47, R173, R192 ;  /* 0x000000ad2fc07223 */ /* 0x000fe200000100c0 */
[C---:B------:R-:W-:Y:S01]  /*4a40*/  FFMA.FTZ R46, R155.reuse, R183, -R46 ;  /* 0x000000b79b2e7223 */ /* 0x040fe2000001082e */
[----:B------:R-:W-:Y:S01]  /*4a50*/  FFMA.FTZ R155, R155, R9, R156 ;  /* 0x000000099b9b7223 */ /* 0x000fe2000001009c */
[C---:B------:R-:W-:Y:S01]  /*4a60*/  FFMA.FTZ R198, R47.reuse, R195, R164 ;  /* 0x000000c32fc67223 */ /* 0x040fe200000100a4 */
[----:B------:R-:W-:Y:S01]  /*4a70*/  FFMA.FTZ R202, R47, R158, R207 ;  /* 0x0000009e2fca7223 */ /* 0x000fe200000100cf */
[----:B------:R-:W-:Y:S01]  /*4a80*/  FADD.FTZ R181, R181, R46 ;  /* 0x0000002eb5b57221 */ /* 0x000fe20000010000 */
[----:B------:R-:W-:Y:S01]  /*4a90*/  FADD.FTZ R180, R180, R155 ;  /* 0x0000009bb4b47221 */ /* 0x000fe20000010000 */
[----:B------:R0:W-:Y:S01]  /*4aa0*/  @!P3 STS.128 [UR6+0x21b0], R4 ;  /* 0x0021b004ff00b988 */ /* 0x0001e20008000c06 */
[----:B------:R-:W-:Y:S01]  /*4ab0*/  FMUL.FTZ R156, R0, -R159 ;  /* 0x8000009f009c7220 */ /* 0x000fe20000410000 */
[C---:B------:R-:W-:Y:S01]  /*4ac0*/  FMUL.FTZ R46, R154.reuse, R181 ;  /* 0x000000b59a2e7220 */ /* 0x040fe20000410000 */
[-C--:B------:R-:W-:Y:S01]  /*4ad0*/  FMUL.FTZ R154, R154, R180.reuse ;  /* 0x000000b49a9a7220 */ /* 0x080fe20000410000 */
[----:B------:R-:W-:Y:S01]  /*4ae0*/  STS [R66+0x420], R185 ;  /* 0x000420b942007388 */ /* 0x000fe20000000800 */
[C---:B------:R-:W-:Y:S01]  /*4af0*/  FMUL.FTZ R164, R134.reuse, R189 ;  /* 0x000000bd86a47220 */ /* 0x040fe20000410000 */
[C---:B------:R-:W-:Y:S01]  /*4b00*/  FFMA.FTZ R47, R153.reuse, R180, R46 ;  /* 0x000000b4992f7223 */ /* 0x040fe2000001002e */
[----:B------:R-:W-:Y:S01]  /*4b10*/  FFMA.FTZ R46, R153, R181, -R154 ;  /* 0x000000b5992e7223 */ /* 0x000fe2000001089a */
[----:B------:R-:W-:Y:S01]  /*4b20*/  FMUL.FTZ R168, R134, -R197 ;  /* 0x800000c586a87220 */ /* 0x000fe20000410000 */
[----:B------:R-:W-:Y:S01]  /*4b30*/  FMUL.FTZ R172, R133, R172 ;  /* 0x000000ac85ac7220 */ /* 0x000fe20000410000 */
[----:B------:R-:W-:Y:S01]  /*4b40*/  FADD.FTZ R176, R176, R47 ;  /* 0x0000002fb0b07221 */ /* 0x000fe20000010000 */
[----:B------:R-:W-:Y:S01]  /*4b50*/  FADD.FTZ R46, R177, R46 ;  /* 0x0000002eb12e7221 */ /* 0x000fe20000010000 */
[----:B------:R-:W-:Y:S01]  /*4b60*/  FMUL.FTZ R182, R133, -R182 ;  /* 0x800000b685b67220 */ /* 0x000fe20000410000 */
[C---:B------:R-:W-:Y:S01]  /*4b70*/  FMUL.FTZ R190, R131.reuse, R190 ;  /* 0x000000be83be7220 */ /* 0x040fe20000410000 */
[C---:B0-----:R-:W-:Y:S01]  /*4b80*/  FMUL.FTZ R4, R152.reuse, R176 ;  /* 0x000000b098047220 */ /* 0x041fe20000410000 */
[----:B------:R-:W-:Y:S01]  /*4b90*/  FMUL.FTZ R5, R152, R46 ;  /* 0x0000002e98057220 */ /* 0x000fe20000410000 */
[C---:B------:R-:W-:Y:S01]  /*4ba0*/  FMUL.FTZ R152, R132.reuse, R199 ;  /* 0x000000c784987220 */ /* 0x040fe20000410000 */
[----:B------:R-:W-:Y:S01]  /*4bb0*/  FMUL.FTZ R192, R131, -R192 ;  /* 0x800000c083c07220 */ /* 0x000fe20000410000 */
[C---:B------:R-:W-:Y:S01]  /*4bc0*/  FFMA.FTZ R6, R151.reuse, R46, -R4 ;  /* 0x0000002e97067223 */ /* 0x040fe20000010804 */
[----:B------:R-:W-:Y:S01]  /*4bd0*/  FFMA.FTZ R4, R151, R176, R5 ;  /* 0x000000b097047223 */ /* 0x000fe20000010005 */
[----:B------:R-:W-:Y:S01]  /*4be0*/  FMUL.FTZ R196, R129, R196 ;  /* 0x000000c481c47220 */ /* 0x000fe20000410000 */
[----:B------:R0:W-:Y:S01]  /*4bf0*/  STS [R65+0x18], R152 ;  /* 0x0000189841007388 */ /* 0x0001e20000000800 */
[----:B------:R-:W-:Y:S01]  /*4c00*/  FADD.FTZ R171, R171, R6 ;  /* 0x00000006abab7221 */ /* 0x000fe20000010000 */
[----:B------:R-:W-:Y:S01]  /*4c10*/  FADD.FTZ R169, R169, R4 ;  /* 0x00000004a9a97221 */ /* 0x000fe20000010000 */
[----:B------:R-:W-:Y:S01]  /*4c20*/  FMUL.FTZ R6, R132, -R201 ;  /* 0x800000c984067220 */ /* 0x000fe20000410000 */
[----:B------:R-:W-:Y:S01]  /*4c30*/  FMUL.FTZ R198, R129, -R198 ;  /* 0x800000c681c67220 */ /* 0x000fe20000410000 */
[C---:B------:R-:W-:Y:S01]  /*4c40*/  FMUL.FTZ R4, R150.reuse, R171 ;  /* 0x000000ab96047220 */ /* 0x040fe20000410000 */
[-C--:B------:R-:W-:Y:S01]  /*4c50*/  FMUL.FTZ R150, R150, R169.reuse ;  /* 0x000000a996967220 */ /* 0x080fe20000410000 */
[C---:B------:R-:W-:Y:S01]  /*4c60*/  FMUL.FTZ R200, R127.reuse, R200 ;  /* 0x000000c87fc87220 */ /* 0x040fe20000410000 */
[----:B------:R-:W-:Y:S01]  /*4c70*/  FMUL.FTZ R202, R127, -R202 ;  /* 0x800000ca7fca7220 */ /* 0x000fe20000410000 */
[C---:B------:R-:W-:Y:S01]  /*4c80*/  FFMA.FTZ R4, R149.reuse, R169, R4 ;  /* 0x000000a995047223 */ /* 0x040fe20000010004 */
[----:B------:R-:W-:Y:S01]  /*4c90*/  FFMA.FTZ R47, R149, R171, -R150 ;  /* 0x000000ab952f7223 */ /* 0x000fe20000010896 */
[C---:B------:R-:W-:Y:S01]  /*4ca0*/  FMUL.FTZ R150, R130.reuse, R203 ;  /* 0x000000cb82967220 */ /* 0x040fe20000410000 */
[----:B0-----:R-:W-:Y:S01]  /*4cb0*/  FMUL.FTZ R152, R130, -R205 ;  /* 0x800000cd82987220 */ /* 0x001fe20000410000 */
[----:B------:R-:W-:Y:S01]  /*4cc0*/  FADD.FTZ R165, R165, R4 ;  /* 0x00000004a5a57221 */ /* 0x000fe20000010000 */
[----:B------:R-:W-:Y:S01]  /*4cd0*/  FADD.FTZ R47, R166, R47 ;  /* 0x0000002fa62f7221 */ /* 0x000fe20000010000 */
[----:B------:R-:W-:Y:S01]  /*4ce0*/  STS [R65+0x4], R156 ;  /* 0x0000049c41007388 */ /* 0x000fe20000000800 */
[----:B------:R-:W-:Y:S01]  /*4cf0*/  FADD.FTZ R188, -R124, R188 ;  /* 0x000000bc7cbc7221 */ /* 0x000fe20000010100 */
[C---:B------:R-:W-:Y:S01]  /*4d00*/  FMUL.FTZ R5, R148.reuse, R165 ;  /* 0x000000a594057220 */ /* 0x040fe20000410000 */
[-C--:B------:R-:W-:Y:S01]  /*4d10*/  FMUL.FTZ R148, R148, R47.reuse ;  /* 0x0000002f94947220 */ /* 0x080fe20000410000 */
[----:B------:R-:W-:Y:S01]  /*4d20*/  STS [R65+0x8], R164 ;  /* 0x000008a441007388 */ /* 0x000fe20000000800 */
[----:B------:R-:W-:Y:S01]  /*4d30*/  FADD.FTZ R187, -R123, R187 ;  /* 0x000000bb7bbb7221 */ /* 0x000fe20000010100 */
[C---:B------:R-:W-:Y:S01]  /*4d40*/  FFMA.FTZ R4, R14.reuse, R47, -R5 ;  /* 0x0000002f0e047223 */ /* 0x040fe20000010805 */
[----:B------:R-:W-:Y:S01]  /*4d50*/  FFMA.FTZ R14, R14, R165, R148 ;  /* 0x000000a50e0e7223 */ /* 0x000fe20000010094 */
[----:B------:R-:W-:Y:S01]  /*4d60*/  STS [R65+0xc], R168 ;  /* 0x00000ca841007388 */ /* 0x000fe20000000800 */
[----:B------:R-:W-:Y:S01]  /*4d70*/  FADD.FTZ R191, -R122, R191 ;  /* 0x000000bf7abf7221 */ /* 0x000fe20000010100 */
[----:B------:R-:W-:Y:S01]  /*4d80*/  FADD.FTZ R148, R163, R4 ;  /* 0x00000004a3947221 */ /* 0x000fe20000010000 */
[----:B------:R-:W-:Y:S01]  /*4d90*/  FADD.FTZ R14, R19, R14 ;  /* 0x0000000e130e7221 */ /* 0x000fe20000010000 */
[----:B------:R-:W-:Y:S01]  /*4da0*/  STS [R65+0x10], R172 ;  /* 0x000010ac41007388 */ /* 0x000fe20000000800 */
[----:B------:R-:W-:Y:S01]  /*4db0*/  FADD.FTZ R178, -R121, R178 ;  /* 0x000000b279b27221 */ /* 0x000fe20000010100 */
[C---:B------:R-:W-:Y:S01]  /*4dc0*/  FMUL.FTZ R4, R147.reuse, R148 ;  /* 0x0000009493047220 */ /* 0x040fe20000410000 */
[-C--:B------:R-:W-:Y:S01]  /*4dd0*/  FMUL.FTZ R147, R147, R14.reuse ;  /* 0x0000000e93937220 */ /* 0x080fe20000410000 */
[----:B------:R-:W-:Y:S01]  /*4de0*/  STS [R65+0x14], R182 ;  /* 0x000014b641007388 */ /* 0x000fe20000000800 */
[C---:B------:R-:W-:Y:S01]  /*4df0*/  FMUL.FTZ R151, R144.reuse, R171 ;  /* 0x000000ab90977220 */ /* 0x040fe20000410000 */
[C---:B------:R-:W-:Y:S01]  /*4e00*/  FFMA.FTZ R4, R15.reuse, R14, R4 ;  /* 0x0000000e0f047223 */ /* 0x040fe20000010004 */
[----:B------:R-:W-:Y:S01]  /*4e10*/  FFMA.FTZ R19, R15, R148, -R147 ;  /* 0x000000940f137223 */ /* 0x000fe20000010893 */
[----:B------:R0:W-:Y:S01]  /*4e20*/  STS [R65+0x1c], R6 ;  /* 0x00001c0641007388 */ /* 0x0001e20000000800 */
[----:B------:R-:W-:Y:S01]  /*4e30*/  FMUL.FTZ R147, R144, R169 ;  /* 0x000000a990937220 */ /* 0x000fe20000410000 */
[----:B------:R-:W-:Y:S01]  /*4e40*/  FADD.FTZ R17, R17, R4 ;  /* 0x0000000411117221 */ /* 0x000fe20000010000 */
[----:B------:R-:W-:Y:S01]  /*4e50*/  FADD.FTZ R19, R16, R19 ;  /* 0x0000001310137221 */ /* 0x000fe20000010000 */
[----:B------:R-:W-:Y:S01]  /*4e60*/  STS [R65+0x20], R190 ;  /* 0x000020be41007388 */ /* 0x000fe20000000800 */
[C---:B------:R-:W-:Y:S01]  /*4e70*/  FMUL.FTZ R16, R145.reuse, R14 ;  /* 0x0000000e91107220 */ /* 0x040fe20000410000 */
[C---:B------:R-:W-:Y:S01]  /*4e80*/  FMUL.FTZ R15, R146.reuse, R17 ;  /* 0x00000011920f7220 */ /* 0x040fe20000410000 */
[----:B------:R-:W-:Y:S01]  /*4e90*/  FMUL.FTZ R5, R146, R19 ;  /* 0x0000001392057220 */ /* 0x000fe20000410000 */
[----:B------:R-:W-:Y:S01]  /*4ea0*/  STS [R65+0x24], R192 ;  /* 0x000024c041007388 */ /* 0x000fe20000000800 */
[----:B------:R-:W-:Y:S01]  /*4eb0*/  FMUL.FTZ R4, R145, R148 ;  /* 0x0000009491047220 */ /* 0x000fe20000410000 */
[----:B------:R-:W-:Y:S01]  /*4ec0*/  FMUL.FTZ R7, R186, R15 ;  /* 0x0000000fba077220 */ /* 0x000fe20000410000 */
[----:B0-----:R-:W-:Y:S01]  /*4ed0*/  FMUL.FTZ R6, R179, R16 ;  /* 0x00000010b3067220 */ /* 0x001fe20000410000 */
[----:B------:R0:W-:Y:S01]  /*4ee0*/  STS [R65+0x28], R150 ;  /* 0x0000289641007388 */ /* 0x0001e20000000800 */
[----:B------:R-:W-:Y:S01]  /*4ef0*/  FMUL.FTZ R153, R174, R147 ;  /* 0x00000093ae997220 */ /* 0x000fe20000410000 */
[-C--:B------:R-:W-:Y:S01]  /*4f00*/  FFMA.FTZ R7, R188, R5.reuse, -R7 ;  /* 0x00000005bc077223 */ /* 0x080fe20000010807 */
[----:B------:R-:W-:Y:S01]  /*4f10*/  FMUL.FTZ R5, R186, R5 ;  /* 0x00000005ba057220 */ /* 0x000fe20000410000 */
[----:B------:R1:W-:Y:S01]  /*4f20*/  STS [R65+0x2c], R152 ;  /* 0x00002c9841007388 */ /* 0x0003e20000000800 */
[-C--:B------:R-:W-:Y:S01]  /*4f30*/  FFMA.FTZ R6, R187, R4.reuse, -R6 ;  /* 0x00000004bb067223 */ /* 0x080fe20000010806 */
[----:B------:R-:W-:Y:S01]  /*4f40*/  FMUL.FTZ R4, R179, R4 ;  /* 0x00000004b3047220 */ /* 0x000fe20000410000 */
[----:B------:R-:W-:Y:S01]  /*4f50*/  FFMA.FTZ R5, R188, R15, R5 ;  /* 0x0000000fbc057223 */ /* 0x000fe20000010005 */
[----:B------:R2:W-:Y:S01]  /*4f60*/  STS [R65+0x30], R196 ;  /* 0x000030c441007388 */ /* 0x0005e20000000800 */
[----:B------:R-:W-:Y:S01]  /*4f70*/  FADD.FTZ R7, RZ, R7 ;  /* 0x00000007ff077221 */ /* 0x000fe20000010000 */
[----:B0-----:R-:W-:Y:S01]  /*4f80*/  FMUL.FTZ R150, R143, R165 ;  /* 0x000000a58f967220 */ /* 0x001fe20000410000 */
[----:B------:R-:W-:Y:S01]  /*4f90*/  FFMA.FTZ R4, R187, R16, R4 ;  /* 0x00000010bb047223 */ /* 0x000fe20000010004 */
[----:B------:R2:W-:Y:S01]  /*4fa0*/  STS [R65+0x34], R198 ;  /* 0x000034c641007388 */ /* 0x0005e20000000800 */
[----:B------:R-:W-:Y:S01]  /*4fb0*/  FADD.FTZ R5, RZ, R5 ;  /* 0x00000005ff057221 */ /* 0x000fe20000010000 */
[----:B-1----:R-:W-:Y:S01]  /*4fc0*/  FMUL.FTZ R152, R143, R47 ;  /* 0x0000002f8f987220 */ /* 0x002fe20000410000 */
[----:B------:R-:W-:Y:S01]  /*4fd0*/  FMUL.FTZ R154, R175, R150 ;  /* 0x00000096af9a7220 */ /* 0x000fe20000410000 */
[----:B------:R2:W-:Y:S01]  /*4fe0*/  STS [R65+0x38], R200 ;  /* 0x000038c841007388 */ /* 0x0005e20000000800 */
[----:B------:R-:W-:Y:S01]  /*4ff0*/  FADD.FTZ R6, R7, R6 ;  /* 0x0000000607067221 */ /* 0x000fe20000010000 */
[----:B------:R-:W-:Y:S01]  /*5000*/  FADD.FTZ R4, R5, R4 ;  /* 0x0000000405047221 */ /* 0x000fe20000010000 */
[-C--:B------:R-:W-:Y:S01]  /*5010*/  FFMA.FTZ R149, R191, R152.reuse, -R154 ;  /* 0x00000098bf957223 */ /* 0x080fe2000001089a */
[----:B------:R2:W-:Y:S01]  /*5020*/  STS [R65+0x3c], R202 ;  /* 0x00003cca41007388 */ /* 0x0005e20000000800 */
[----:B------:R-:W-:Y:S01]  /*5030*/  FMUL.FTZ R152, R175, R152 ;  /* 0x00000098af987220 */ /* 0x000fe20000410000 */
[-C--:B------:R-:W-:Y:S01]  /*5040*/  FFMA.FTZ R153, R178, R151.reuse, -R153 ;  /* 0x00000097b2997223 */ /* 0x080fe20000010899 */
[----:B------:R-:W-:Y:S01]  /*5050*/  FADD.FTZ R6, R6, R149 ;  /* 0x0000009506067221 */ /* 0x000fe20000010000 */
[----:B------:R-:W-:Y:S01]  /*5060*/  BAR.SYNC.DEFER_BLOCKING 0x0 ;  /* 0x0000000000007b1d */ /* 0x000fe20000010000 */
[----:B------:R-:W-:Y:S01]  /*5070*/  FFMA.FTZ R5, R191, R150, R152 ;  /* 0x00000096bf057223 */ /* 0x000fe20000010098 */
[C---:B------:R-:W-:Y:S01]  /*5080*/  FMUL.FTZ R149, R141.reuse, R176 ;  /* 0x000000b08d957220 */ /* 0x040fe20000410000 */
[----:B------:R-:W-:Y:S01]  /*5090*/  FMUL.FTZ R151, R174, R151 ;  /* 0x00000097ae977220 */ /* 0x000fe20000410000 */
[----:B------:R-:W-:Y:S01]  /*50a0*/  FADD.FTZ R173, -R120, R173 ;  /* 0x000000ad78ad7221 */ /* 0x000fe20000010100 */
[----:B------:R-:W-:Y:S01]  /*50b0*/  FADD.FTZ R4, R4, R5 ;  /* 0x0000000504047221 */ /* 0x000fe20000010000 */
[----:B------:R-:W-:Y:S01]  /*50c0*/  FMUL.FTZ R5, R141, R46 ;  /* 0x0000002e8d057220 */ /* 0x000fe20000410000 */
[----:B------:R-:W-:Y:S01]  /*50d0*/  FMUL.FTZ R152, R170, R149 ;  /* 0x00000095aa987220 */ /* 0x000fe20000410000 */
[----:B------:R-:W-:Y:S01]  /*50e0*/  FFMA.FTZ R151, R178, R147, R151 ;  /* 0x00000093b2977223 */ /* 0x000fe20000010097 */
[----:B------:R-:W-:Y:S01]  /*50f0*/  FMUL.FTZ R156, R142, R181 ;  /* 0x000000b58e9c7220 */ /* 0x000fe20000410000 */
[-C--:B------:R-:W-:Y:S01]  /*5100*/  FMUL.FTZ R154, R170, R5.reuse ;  /* 0x00000005aa9a7220 */ /* 0x080fe20000410000 */
[C---:B------:R-:W-:Y:S01]  /*5110*/  FFMA.FTZ R7, R173.reuse, R5, -R152 ;  /* 0x00000005ad077223 */ /* 0x040fe20000010898 */
[----:B------:R-:W-:Y:S01]  /*5120*/  FMUL.FTZ R152, R142, R180 ;  /* 0x000000b48e987220 */ /* 0x000fe20000410000 */
[----:B------:R-:W-:Y:S01]  /*5130*/  FADD.FTZ R4, R4, R151 ;  /* 0x0000009704047221 */ /* 0x000fe20000010000 */
[----:B------:R-:W-:Y:S01]  /*5140*/  FFMA.FTZ R5, R173, R149, R154 ;  /* 0x00000095ad057223 */ /* 0x000fe2000001009a */
[----:B------:R-:W-:Y:S01]  /*5150*/  LEA R159, R128, -R115, 0x1 ;  /* 0x80000073809f7211 */ /* 0x000fe200078e08ff */
[----:B------:R-:W-:Y:S01]  /*5160*/  FADD.FTZ R193, -R119, R193 ;  /* 0x000000c177c17221 */ /* 0x000fe20000010100 */
[C---:B------:R-:W-:Y:S01]  /*5170*/  FMUL.FTZ R154, R167.reuse, R156 ;  /* 0x0000009ca79a7220 */ /* 0x040fe20000410000 */
[----:B------:R-:W-:Y:S01]  /*5180*/  FMUL.FTZ R151, R167, R152 ;  /* 0x00000098a7977220 */ /* 0x000fe20000410000 */
[----:B------:R-:W-:Y:S01]  /*5190*/  FFMA.FTZ R10, -R129, R18, R10 ;  /* 0x00000012810a7223 */ /* 0x000fe2000001010a */
[----:B------:R-:W-:Y:S01]  /*51a0*/  FMUL.FTZ R18, R140, R9 ;  /* 0x000000098c127220 */ /* 0x000fe20000410000 */
[----:B------:R-:W-:Y:S01]  /*51b0*/  FADD.FTZ R4, R4, R5 ;  /* 0x0000000504047221 */ /* 0x000fe20000010000 */
[----:B------:R-:W-:Y:S01]  /*51c0*/  ISETP.GE.AND P1, PT, R159, 0x1, PT ;  /* 0x000000019f00780c */ /* 0x000fe20003f26270 */
[----:B------:R-:W-:Y:S01]  /*51d0*/  FADD.FTZ R6, R6, R153 ;  /* 0x0000009906067221 */ /* 0x000fe20000010000 */
[----:B------:R2:W0:Y:S01]  /*51e0*/  LDS R155, [R64+0x4a0] ;  /* 0x0004a000409b7984 */ /* 0x0004220000000800 */
[C---:B------:R-:W-:Y:S01]  /*51f0*/  FFMA.FTZ R5, R193.reuse, R152, R154 ;  /* 0x00000098c1057223 */ /* 0x040fe2000001009a */
[----:B------:R-:W-:Y:S01]  /*5200*/  FFMA.FTZ R151, R193, R156, -R151 ;  /* 0x0000009cc1977223 */ /* 0x000fe20000010897 */
[----:B------:R-:W-:Y:S01]  /*5210*/  FADD.FTZ R195, -R118, R195 ;  /* 0x000000c376c37221 */ /* 0x000fe20000010100 */
        /* <DEDUP_REMOVED lines=8> */
[----:B------:R-:W-:Y:S01]  /*52a0*/  FADD.FTZ R6, R6, R151 ;  /* 0x0000009706067221 */ /* 0x000fe20000010000 */
[----:B------:R-:W-:Y:S01]  /*52b0*/  ISETP.GE.AND P2, PT, R159, 0x21, PT ;  /* 0x000000219f00780c */ /* 0x000fe20003f46270 */
[----:B------:R-:W-:Y:S01]  /*52c0*/  FFMA.FTZ R5, R195, R18, R154 ;  /* 0x00000012c3057223 */ /* 0x000fe2000001009a */
[C---:B------:R-:W-:Y:S01]  /*52d0*/  ISETP.GE.AND P3, PT, R159.reuse, 0x41, PT ;  /* 0x000000419f00780c */ /* 0x040fe20003f66270 */
[C---:B------:R-:W-:Y:S01]  /*52e0*/  FFMA.FTZ R153, R12.reuse, R158, -R153 ;  /* 0x0000009e0c997223 */ /* 0x040fe20000010899 */
[----:B------:R-:W-:Y:S01]  /*52f0*/  ISETP.GE.AND P4, PT, R159, 0x61, PT ;  /* 0x000000619f00780c */ /* 0x000fe20003f86270 */
[----:B------:R-:W-:Y:S01]  /*5300*/  FFMA.FTZ R156, R12, R157, R156 ;  /* 0x0000009d0c9c7223 */ /* 0x000fe2000001009c */
[----:B------:R-:W-:Y:S01]  /*5310*/  FADD.FTZ R4, R4, R5 ;  /* 0x0000000504047221 */ /* 0x000fe20000010000 */
[----:B------:R-:W-:Y:S01]  /*5320*/  FADD.FTZ R7, R6, R7 ;  /* 0x0000000706077221 */ /* 0x000fe20000010000 */
[----:B--2---:R-:W-:Y:S09]  /*5330*/  @!P1 BRA `(.L_x_16530) ;  /* 0x0000000000089947 */ /* 0x004ff20003800000 */
[----:B------:R-:W1:Y:S04]  /*5340*/  LDS R5, [R68+0x420] ;  /* 0x0004200044057984 */ /* 0x000e680000000800 */
[----:B-1----:R1:W-:Y:S02]  /*5350*/  REDG.E.ADD.F32.FTZ.RN.STRONG.GPU desc[UR16][R2.64], R5 ;  /* 0x00000005020079a6 */ /* 0x0023e4000c12f310 */
.L_x_16530:
[----:B------:R-:W-:Y:S05]  /*5360*/  BSYNC.RECONVERGENT B0 ;  /* 0x0000000000007941 */ /* 0x000fea0003800200 */
.L_x_16529:
[----:B------:R-:W-:Y:S04]  /*5370*/  BSSY.RECONVERGENT B0, `(.L_x_16531) ;  /* 0x0000003000007945 */ /* 0x000fe80003800200 */
[----:B------:R-:W-:Y:S05]  /*5380*/  @!P2 BRA `(.L_x_16532) ;  /* 0x000000000004a947 */ /* 0x000fea0003800000 */
[----:B0-----:R2:W-:Y:S02]  /*5390*/  REDG.E.ADD.F32.FTZ.RN.STRONG.GPU desc[UR16][R2.64+0x80], R155 ;  /* 0x0000809b020079a6 */ /* 0x0015e4000c12f310 */
.L_x_16532:
[----:B------:R-:W-:Y:S05]  /*53a0*/  BSYNC.RECONVERGENT B0 ;  /* 0x0000000000007941 */ /* 0x000fea0003800200 */
.L_x_16531:
[----:B-1----:R1:W3:Y:S01]  /*53b0*/  LDS R5, [R63+0x520] ;  /* 0x000520003f057984 */ /* 0x0022e20000000800 */
[----:B------:R-:W-:Y:S04]  /*53c0*/  BSSY.RECONVERGENT B0, `(.L_x_16533) ;  /* 0x0000003000007945 */ /* 0x000fe80003800200 */
[----:B------:R-:W-:Y:S05]  /*53d0*/  @!P3 BRA `(.L_x_16534) ;  /* 0x000000000004b947 */ /* 0x000fea0003800000 */
[----:B---3--:R4:W-:Y:S02]  /*53e0*/  REDG.E.ADD.F32.FTZ.RN.STRONG.GPU desc[UR16][R2.64+0x100], R5 ;  /* 0x00010005020079a6 */ /* 0x0089e4000c12f310 */
.L_x_16534:
[----:B------:R-:W-:Y:S05]  /*53f0*/  BSYNC.RECONVERGENT B0 ;  /* 0x0000000000007941 */ /* 0x000fea0003800200 */
.L_x_16533:
[----:B---34-:R3:W4:Y:S01]  /*5400*/  LDS R5, [R62+0x5a0] ;  /* 0x0005a0003e057984 */ /* 0x0187220000000800 */
[----:B------:R-:W-:Y:S04]  /*5410*/  BSSY.RECONVERGENT B0, `(.L_x_16535) ;  /* 0x0000003000007945 */ /* 0x000fe80003800200 */
[----:B------:R-:W-:Y:S05]  /*5420*/  @!P4 BRA `(.L_x_16536) ;  /* 0x000000000004c947 */ /* 0x000fea0003800000 */
[----:B----4-:R4:W-:Y:S02]  /*5430*/  REDG.E.ADD.F32.FTZ.RN.STRONG.GPU desc[UR16][R2.64+0x180], R5 ;  /* 0x00018005020079a6 */ /* 0x0109e4000c12f310 */
.L_x_16536:
[----:B------:R-:W-:Y:S05]  /*5440*/  BSYNC.RECONVERGENT B0 ;  /* 0x0000000000007941 */ /* 0x000fea0003800200 */
.L_x_16535:
        /* <DEDUP_REMOVED lines=10> */
.L_x_16538:
[----:B------:R-:W-:Y:S05]  /*54f0*/  BSYNC.RECONVERGENT B0 ;  /* 0x0000000000007941 */ /* 0x000fea0003800200 */
.L_x_16537:
[----:B0-----:R0:W0:Y:S01]  /*5500*/  LDS R5, [R60+0x6a0] ;  /* 0x0006a0003c057984 */ /* 0x0010220000000800 */
[----:B------:R-:W-:Y:S04]  /*5510*/  BSSY.RECONVERGENT B0, `(.L_x_16539) ;  /* 0x0000003000007945 */ /* 0x000fe80003800200 */
[----:B------:R-:W-:Y:S05]  /*5520*/  @!P1 BRA `(.L_x_16540) ;  /* 0x0000000000049947 */ /* 0x000fea0003800000 */
[----:B0-----:R0:W-:Y:S02]  /*5530*/  REDG.E.ADD.F32.FTZ.RN.STRONG.GPU desc[UR16][R2.64+0x280], R5 ;  /* 0x00028005020079a6 */ /* 0x0011e4000c12f310 */
.L_x_16540:
[----:B------:R-:W-:Y:S05]  /*5540*/  BSYNC.RECONVERGENT B0 ;  /* 0x0000000000007941 */ /* 0x000fea0003800200 */
.L_x_16539:
[----:B0-----:R0:W0:Y:S01]  /*5550*/  LDS R5, [R59+0x720] ;  /* 0x000720003b057984 */ /* 0x0010220000000800 */
[----:B------:R-:W-:Y:S04]  /*5560*/  BSSY.RECONVERGENT B0, `(.L_x_16541) ;  /* 0x0000003000007945 */ /* 0x000fe80003800200 */
[----:B------:R-:W-:Y:S05]  /*5570*/  @!P2 BRA `(.L_x_16542) ;  /* 0x000000000004a947 */ /* 0x000fea0003800000 */
[----:B0-----:R0:W-:Y:S02]  /*5580*/  REDG.E.ADD.F32.FTZ.RN.STRONG.GPU desc[UR16][R2.64+0x300], R5 ;  /* 0x00030005020079a6 */ /* 0x0011e4000c12f310 */
.L_x_16542:
[----:B------:R-:W-:Y:S05]  /*5590*/  BSYNC.RECONVERGENT B0 ;  /* 0x0000000000007941 */ /* 0x000fea0003800200 */
.L_x_16541:
[----:B0-----:R0:W0:Y:S01]  /*55a0*/  LDS R5, [R58+0x7a0] ;  /* 0x0007a0003a057984 */ /* 0x0010220000000800 */
[----:B------:R-:W-:Y:S04]  /*55b0*/  BSSY.RECONVERGENT B0, `(.L_x_16543) ;  /* 0x0000003000007945 */ /* 0x000fe80003800200 */
[----:B------:R-:W-:Y:S05]  /*55c0*/  @!P3 BRA `(.L_x_16544) ;  /* 0x000000000004b947 */ /* 0x000fea0003800000 */
[----:B0-----:R0:W-:Y:S02]  /*55d0*/  REDG.E.ADD.F32.FTZ.RN.STRONG.GPU desc[UR16][R2.64+0x380], R5 ;  /* 0x00038005020079a6 */ /* 0x0011e4000c12f310 */
.L_x_16544:
[----:B------:R-:W-:Y:S05]  /*55e0*/  BSYNC.RECONVERGENT B0 ;  /* 0x0000000000007941 */ /* 0x000fea0003800200 */
.L_x_16543:
[----:B0-----:R0:W0:Y:S01]  /*55f0*/  LDS R5, [R57+0x820] ;  /* 0x0008200039057984 */ /* 0x0010220000000800 */
[----:B------:R-:W-:Y:S04]  /*5600*/  BSSY.RECONVERGENT B0, `(.L_x_16545) ;  /* 0x0000003000007945 */ /* 0x000fe80003800200 */
[----:B------:R-:W-:Y:S05]  /*5610*/  @!P4 BRA `(.L_x_16546) ;  /* 0x000000000004c947 */ /* 0x000fea0003800000 */
[----:B0-----:R0:W-:Y:S02]  /*5620*/  REDG.E.ADD.F32.FTZ.RN.STRONG.GPU desc[UR16][R2.64+0x400], R5 ;  /* 0x00040005020079a6 */ /* 0x0011e4000c12f310 */
.L_x_16546:
[----:B------:R-:W-:Y:S05]  /*5630*/  BSYNC.RECONVERGENT B0 ;  /* 0x0000000000007941 */ /* 0x000fea0003800200 */
.L_x_16545:
[----:B0-----:R0:W0:Y:S01]  /*5640*/  LDS R5, [R56+0x8a0] ;  /* 0x0008a00038057984 */ /* 0x0010220000000800 */
[----:B------:R-:W-:Y:S04]  /*5650*/  BSSY.RECONVERGENT B0, `(.L_x_16547) ;  /* 0x0000003000007945 */ /* 0x000fe80003800200 */
[----:B------:R-:W-:Y:S05]  /*5660*/  @!P5 BRA `(.L_x_16548) ;  /* 0x000000000004d947 */ /* 0x000fea0003800000 */
[----:B0-----:R0:W-:Y:S02]  /*5670*/  REDG.E.ADD.F32.FTZ.RN.STRONG.GPU desc[UR16][R2.64+0x480], R5 ;  /* 0x00048005020079a6 */ /* 0x0011e4000c12f310 */
.L_x_16548:
[----:B------:R-:W-:Y:S05]  /*5680*/  BSYNC.RECONVERGENT B0 ;  /* 0x0000000000007941 */ /* 0x000fea0003800200 */
.L_x_16547:
        /* <DEDUP_REMOVED lines=10> */
.L_x_16550:
[----:B------:R-:W-:Y:S05]  /*5730*/  BSYNC.RECONVERGENT B0 ;  /* 0x0000000000007941 */ /* 0x000fea0003800200 */
.L_x_16549:
[----:B0-----:R0:W0:Y:S01]  /*5740*/  LDS R5, [R54+0x9a0] ;  /* 0x0009a00036057984 */ /* 0x0010220000000800 */
[----:B------:R-:W-:Y:S01]  /*5750*/  BSSY.RECONVERGENT B0, `(.L_x_16551) ;  /* 0x0000004000007945 */ /* 0x000fe20003800200 */
[----:B------:R-:W-:-:S03]  /*5760*/  FMUL.FTZ R12, R139, R184 ;  /* 0x000000b88b0c7220 */ /* 0x000fc60000410000 */
[----:B------:R-:W-:Y:S05]  /*5770*/  @!P1 BRA `(.L_x_16552) ;  /* 0x0000000000049947 */ /* 0x000fea0003800000 */
[----:B0-----:R0:W-:Y:S02]  /*5780*/  REDG.E.ADD.F32.FTZ.RN.STRONG.GPU desc[UR16][R2.64+0x580], R5 ;  /* 0x00058005020079a6 */ /* 0x0011e4000c12f310 */
.L_x_16552:
[----:B------:R-:W-:Y:S05]  /*5790*/  BSYNC.RECONVERGENT B0 ;  /* 0x0000000000007941 */ /* 0x000fea0003800200 */
.L_x_16551:
[----:B------:R1:W1:Y:S01]  /*57a0*/  LDS R151, [R53+0xa20] ;  /* 0x000a200035977984 */ /* 0x0002620000000800 */
[----:B------:R-:W-:Y:S01]  /*57b0*/  BSSY.RECONVERGENT B0, `(.L_x_16553) ;  /* 0x0000006000007945 */ /* 0x000fe20003800200 */
[----:B0-----:R-:W-:Y:S01]  /*57c0*/  FMUL.FTZ R5, R139, R160 ;  /* 0x000000a08b057220 */ /* 0x001fe20000410000 */
[----:B------:R-:W-:Y:S01]  /*57d0*/  FADD.FTZ R158, -R117, R158 ;  /* 0x0000009e759e7221 */ /* 0x000fe20000010100 */
[----:B------:R-:W-:Y:S01]  /*57e0*/  FMUL.FTZ R13, R157, R12 ;  /* 0x0000000c9d0d7220 */ /* 0x000fe20000410000 */
[----:B------:R-:W-:Y:S06]  /*57f0*/  @!P2 BRA `(.L_x_16554) ;  /* 0x000000000004a947 */ /* 0x000fec0003800000 */
[----:B-1----:R0:W-:Y:S02]  /*5800*/  REDG.E.ADD.F32.FTZ.RN.STRONG.GPU desc[UR16][R2.64+0x600], R151 ;  /* 0x00060097020079a6 */ /* 0x0021e4000c12f310 */
.L_x_16554:
[----:B------:R-:W-:Y:S05]  /*5810*/  BSYNC.RECONVERGENT B0 ;  /* 0x0000000000007941 */ /* 0x000fea0003800200 */
.L_x_16553:
[-C--:B------:R-:W-:Y:S01]  /*5820*/  FFMA.FTZ R154, R158, R5.reuse, -R13 ;  /* 0x000000059e9a7223 */ /* 0x080fe2000001080d */
[----:B------:R-:W-:Y:S01]  /*5830*/  BSSY.RECONVERGENT B0, `(.L_x_16555) ;  /* 0x0000005000007945 */ /* 0x000fe20003800200 */
[----:B------:R0:W0:Y:S01]  /*5840*/  LDS R13, [R52+0xaa0] ;  /* 0x000aa000340d7984 */ /* 0x0000220000000800 */
[----:B------:R-:W-:Y:S02]  /*5850*/  FMUL.FTZ R5, R157, R5 ;  /* 0x000000059d057220 */ /* 0x000fe40000410000 */
[----:B------:R-:W-:Y:S05]  /*5860*/  @!P3 BRA `(.L_x_16556) ;  /* 0x000000000004b947 */ /* 0x000fea0003800000 */
[----:B0-----:R0:W-:Y:S02]  /*5870*/  REDG.E.ADD.F32.FTZ.RN.STRONG.GPU desc[UR16][R2.64+0x680], R13 ;  /* 0x0006800d020079a6 */ /* 0x0011e4000c12f310 */
.L_x_16556:
[----:B------:R-:W-:Y:S05]  /*5880*/  BSYNC.RECONVERGENT B0 ;  /* 0x0000000000007941 */ /* 0x000fea0003800200 */
.L_x_16555:
[----:B0-----:R0:W0:Y:S01]  /*5890*/  LDS R13, [R51+0xb20] ;  /* 0x000b2000330d7984 */ /* 0x0010220000000800 */
[----:B------:R-:W-:Y:S01]  /*58a0*/  BSSY.RECONVERGENT B0, `(.L_x_16557) ;  /* 0x0000004000007945 */ /* 0x000fe20003800200 */
[----:B------:R-:W-:-:S03]  /*58b0*/  FFMA.FTZ R5, R158, R12, R5 ;  /* 0x0000000c9e057223 */ /* 0x000fc60000010005 */
[----:B------:R-:W-:Y:S05]  /*58c0*/  @!P4 BRA `(.L_x_16558) ;  /* 0x000000000004c947 */ /* 0x000fea0003800000 */
[----:B0-----:R0:W-:Y:S02]  /*58d0*/  REDG.E.ADD.F32.FTZ.RN.STRONG.GPU desc[UR16][R2.64+0x700], R13 ;  /* 0x0007000d020079a6 */ /* 0x0011e4000c12f310 */
.L_x_16558:
[----:B------:R-:W-:Y:S05]  /*58e0*/  BSYNC.RECONVERGENT B0 ;  /* 0x0000000000007941 */ /* 0x000fea0003800200 */
.L_x_16557:
[----:B------:R-:W-:Y:S01]  /*58f0*/  FADD.FTZ R4, R4, R5 ;  /* 0x0000000504047221 */ /* 0x000fe20000010000 */
[----:B------:R-:W-:Y:S01]  /*5900*/  FADD.FTZ R5, R7, R154 ;  /* 0x0000009a07057221 */ /* 0x000fe20000010000 */
[----:B------:R-:W-:Y:S01]  /*5910*/  BSSY.RECONVERGENT B0, `(.L_x_16559) ;  /* 0x0000005000007945 */ /* 0x000fe20003800200 */
[----:B------:R0:W0:Y:S01]  /*5920*/  LDS R7, [R50+0xba0] ;  /* 0x000ba00032077984 */ /* 0x0000220000000800 */
[----:B------:R-:W-:Y:S02]  /*5930*/  FFMA.FTZ R6, R127, R153, R8 ;  /* 0x000000997f067223 */ /* 0x000fe40000010008 */
[----:B------:R-:W-:Y:S05]  /*5940*/  @!P5 BRA `(.L_x_16560) ;  /* 0x000000000004d947 */ /* 0x000fea0003800000 */
[----:B0-----:R0:W-:Y:S02]  /*5950*/  REDG.E.ADD.F32.FTZ.RN.STRONG.GPU desc[UR16][R2.64+0x780], R7 ;  /* 0x00078007020079a6 */ /* 0x0011e4000c12f310 */
.L_x_16560:
[----:B------:R-:W-:Y:S05]  /*5960*/  BSYNC.RECONVERGENT B0 ;  /* 0x0000000000007941 */ /* 0x000fea0003800200 */
.L_x_16559:
        /* <DEDUP_REMOVED lines=9> */
[----:B------:R-:W5:Y:S01]  /*5a00*/  SHFL.DOWN PT, R13, R6, 0x1, 0x1f ;  /* 0x08201f00060d7f89 */ /* 0x000f6200000e0000 */
[----:B------:R-:W-:Y:S01]  /*5a10*/  FADD.FTZ R113, R152, R113 ;  /* 0x0000007198717221 */ /* 0x000fe20000010000 */
[----:B------:R-:W-:Y:S01]  /*5a20*/  FADD.FTZ R111, R147, R111 ;  /* 0x0000006f936f7221 */ /* 0x000fe20000010000 */
[----:B------:R-:W-:Y:S01]  /*5a30*/  FADD.FTZ R112, R150, R112 ;  /* 0x0000007096707221 */ /* 0x000fe20000010000 */
[----:B------:R-:W3:Y:S02]  /*5a40*/  SHFL.DOWN PT, R8, R7, 0x1, 0x1f ;  /* 0x08201f0007087f89 */ /* 0x000ee400000e0000 */
[----:B0-----:R-:W-:Y:S01]  /*5a50*/  @!P1 FADD.FTZ R4, R4, R3 ;  /* 0x0000000304049221 */ /* 0x001fe20000010000 */
[----:B------:R-:W-:Y:S01]  /*5a60*/  FMUL.FTZ R3, R45, R160 ;  /* 0x000000a02d037220 */ /* 0x000fe20000410000 */
[----:B--2---:R-:W-:-:S03]  /*5a70*/  @!P1 FADD.FTZ R5, R5, R2 ;  /* 0x0000000205059221 */ /* 0x004fc60000010000 */
[----:B-1----:R-:W0:Y:S01]  /*5a80*/  SHFL.DOWN PT, R151, R4, 0x2, 0x1f ;  /* 0x08401f0004977f89 */ /* 0x002e2200000e0000 */
[-C--:B------:R-:W-:Y:S01]  /*5a90*/  FFMA.FTZ R3, R44, R184.reuse, R3 ;  /* 0x000000b82c037223 */ /* 0x080fe20000010003 */
[----:B-----5:R-:W-:Y:S02]  /*5aa0*/  @!P1 FADD.FTZ R6, R6, R13 ;  /* 0x0000000d06069221 */ /* 0x020fe40000010000 */
[----:B------:R-:W1:Y:S01]  /*5ab0*/  SHFL.DOWN PT, R2, R5, 0x2, 0x1f ;  /* 0x08401f0005027f89 */ /* 0x000e6200000e0000 */
[----:B------:R-:W-:Y:S01]  /*5ac0*/  FMUL.FTZ R13, R45, R184 ;  /* 0x000000b82d0d7220 */ /* 0x000fe20000410000 */
[----:B------:R-:W-:Y:S01]  /*5ad0*/  FMUL.FTZ R158, R158, R3 ;  /* 0x000000039e9e7220 */ /* 0x000fe20000410000 */
[----:B---3--:R-:W-:Y:S01]  /*5ae0*/  @!P1 FADD.FTZ R7, R7, R8 ;  /* 0x0000000807079221 */ /* 0x008fe20000010000 */
[----:B------:R-:W2:Y:S01]  /*5af0*/  SHFL.DOWN PT, R153, R6, 0x2, 0x1f ;  /* 0x08401f0006997f89 */ /* 0x000ea200000e0000 */
[----:B------:R-:W-:Y:S01]  /*5b00*/  ISETP.GT.AND P1, PT, R95, 0x1d, PT ;  /* 0x0000001d5f00780c */ /* 0x000fe20003f24270 */
[C---:B------:R-:W-:Y:S01]  /*5b10*/  FFMA.FTZ R160, R44.reuse, R160, -R13 ;  /* 0x000000a02ca07223 */ /* 0x040fe2000001080d */
[----:B------:R-:W-:Y:S01]  /*5b20*/  FMUL.FTZ R3, R45, R9 ;  /* 0x000000092d037220 */ /* 0x000fe20000410000 */
[----:B------:R-:W3:Y:S02]  /*5b30*/  SHFL.DOWN PT, R10, R7, 0x2, 0x1f ;  /* 0x08401f00070a7f89 */ /* 0x000ee400000e0000 */
[----:B------:R-:W-:Y:S01]  /*5b40*/  FFMA.FTZ R157, R157, R160, R158 ;  /* 0x000000a09d9d7223 */ /* 0x000fe2000001009e */
[-C--:B------:R-:W-:Y:S01]  /*5b50*/  FFMA.FTZ R8, R44, R183.reuse, -R3 ;  /* 0x000000b72c087223 */ /* 0x080fe20000010803 */
[C---:B------:R-:W-:Y:S01]  /*5b60*/  FMUL.FTZ R183, R45.reuse, R183 ;  /* 0x000000b72db77220 */ /* 0x040fe20000410000 */
[----:B------:R-:W-:Y:S01]  /*5b70*/  FMUL.FTZ R3, R45, R181 ;  /* 0x000000b52d037220 */ /* 0x000fe20000410000 */
[----:B------:R-:W-:-:S04]  /*5b80*/  FFMA.FTZ R157, R100, R184, R157 ;  /* 0x000000b8649d7223 */ /* 0x000fc8000001009d */
[----:B------:R-:W-:Y:S01]  /*5b90*/  FADD.FTZ R108, R157, R108 ;  /* 0x0000006c9d6c7221 */ /* 0x000fe20000010000 */
[----:B0-----:R-:W-:Y:S01]  /*5ba0*/  @!P1 FADD.FTZ R4, R4, R151 ;  /* 0x0000009704049221 */ /* 0x001fe20000010000 */
[----:B-1----:R-:W-:-:S04]  /*5bb0*/  @!P1 FADD.FTZ R5, R5, R2 ;  /* 0x0000000205059221 */ /* 0x002fc80000010000 */
[----:B------:R-:W0:Y:S01]  /*5bc0*/  SHFL.DOWN PT, R13, R4, 0x4, 0x1f ;  /* 0x08801f00040d7f89 */ /* 0x000e2200000e0000 */
[-C--:B------:R-:W-:Y:S01]  /*5bd0*/  FFMA.FTZ R2, R44, R9.reuse, R183 ;  /* 0x000000092c027223 */ /* 0x080fe200000100b7 */
[----:B--2---:R-:W-:Y:S02]  /*5be0*/  @!P1 FADD.FTZ R6, R6, R153 ;  /* 0x0000009906069221 */ /* 0x004fe40000010000 */
[----:B------:R-:W1:Y:S01]  /*5bf0*/  SHFL.DOWN PT, R12, R5, 0x4, 0x1f ;  /* 0x08801f00050c7f89 */ /* 0x000e6200000e0000 */
[----:B------:R-:W-:Y:S01]  /*5c00*/  FMUL.FTZ R2, R195, R2 ;  /* 0x00000002c3027220 */ /* 0x000fe20000410000 */
[----:B---3--:R-:W-:Y:S02]  /*5c10*/  @!P1 FADD.FTZ R7, R7, R10 ;  /* 0x0000000a07079221 */ /* 0x008fe40000010000 */
[----:B------:R-:W2:Y:S01]  /*5c20*/  SHFL.DOWN PT, R151, R6, 0x4, 0x1f ;  /* 0x08801f0006977f89 */ /* 0x000ea200000e0000 */
[----:B------:R-:W-:Y:S01]  /*5c30*/  ISETP.GT.AND P1, PT, R95, 0x1b, PT ;  /* 0x0000001b5f00780c */ /* 0x000fe20003f24270 */
[----:B------:R-:W-:Y:S01]  /*5c40*/  FFMA.FTZ R11, R11, R8, R2 ;  /* 0x000000080b0b7223 */ /* 0x000fe20000010002 */
[CC--:B------:R-:W-:Y:S01]  /*5c50*/  FMUL.FTZ R8, R45.reuse, R180.reuse ;  /* 0x000000b42d087220 */ /* 0x0c0fe20000410000 */
[----:B------:R-:W3:Y:S01]  /*5c60*/  SHFL.DOWN PT, R154, R7, 0x4, 0x1f ;  /* 0x08801f00079a7f89 */ /* 0x000ee200000e0000 */
[----:B------:R-:W-:Y:S01]  /*5c70*/  FFMA.FTZ R2, R44, R180, R3 ;  /* 0x000000b42c027223 */ /* 0x000fe20000010003 */
[----:B------:R-:W-:Y:S01]  /*5c80*/  FFMA.FTZ R10, R98, R9, R11 ;  /* 0x00000009620a7223 */ /* 0x000fe2000001000b */
[----:B------:R-:W-:Y:S01]  /*5c90*/  FMUL.FTZ R3, R45, R176 ;  /* 0x000000b02d037220 */ /* 0x000fe20000410000 */
[----:B------:R-:W-:Y:S01]  /*5ca0*/  FFMA.FTZ R8, R44, R181, -R8 ;  /* 0x000000b52c087223 */ /* 0x000fe20000010808 */
[----:B------:R-:W-:Y:S01]  /*5cb0*/  FMUL.FTZ R2, R193, R2 ;  /* 0x00000002c1027220 */ /* 0x000fe20000410000 */
[----:B------:R-:W-:Y:S01]  /*5cc0*/  FADD.FTZ R107, R10, R107 ;  /* 0x0000006b0a6b7221 */ /* 0x000fe20000010000 */
[-C--:B------:R-:W-:Y:S01]  /*5cd0*/  FFMA.FTZ R9, R44, R46.reuse, -R3 ;  /* 0x0000002e2c097223 */ /* 0x080fe20000010803 */
[----:B------:R-:W-:Y:S01]  /*5ce0*/  FMUL.FTZ R3, R45, R46 ;  /* 0x0000002e2d037220 */ /* 0x000fe20000410000 */
[----:B------:R-:W-:Y:S01]  /*5cf0*/  FFMA.FTZ R2, R167, R8, R2 ;  /* 0x00000008a7027223 */ /* 0x000fe20000010002 */
[----:B------:R-:W-:Y:S01]  /*5d00*/  FMUL.FTZ R8, R45, R165 ;  /* 0x000000a52d087220 */ /* 0x000fe20000410000 */
[----:B0-----:R-:W-:-:S02]  /*5d10*/  @!P1 FADD.FTZ R4, R4, R13 ;  /* 0x0000000d04049221 */ /* 0x001fc40000010000 */
        /* <DEDUP_REMOVED lines=10> */
[C---:B------:R-:W-:Y:S01]  /*5dc0*/  FFMA.FTZ R171, R44.reuse, R171, -R3 ;  /* 0x000000ab2cab7223 */ /* 0x040fe20000010803 */
        /* <DEDUP_REMOVED lines=8> */
[CC--:B------:R-:W-:Y:S01]  /*5e50*/  FMUL.FTZ R3, R45.reuse, R47.reuse ;  /* 0x0000002f2d037220 */ /* 0x0c0fe20000410000 */
[----:B------:R-:W-:Y:S01]  /*5e60*/  FFMA.FTZ R12, R44, R47, -R8 ;  /* 0x0000002f2c0c7223 */ /* 0x000fe20000010808 */
[----:B------:R-:W-:Y:S01]  /*5e70*/  FADD.FTZ R105, R176, R105 ;  /* 0x00000069b0697221 */ /* 0x000fe20000010000 */
[----:B------:R-:W-:Y:S01]  /*5e80*/  FFMA.FTZ R174, R174, R171, R9 ;  /* 0x000000abaeae7223 */ /* 0x000fe20000010009 */
[----:B------:R-:W-:Y:S01]  /*5e90*/  FFMA.FTZ R2, R44, R165, R3 ;  /* 0x000000a52c027223 */ /* 0x000fe20000010003 */
[----:B------:R-:W-:-:S02]  /*5ea0*/  FMUL.FTZ R3, R45, R148 ;  /* 0x000000942d037220 */ /* 0x000fc40000410000 */
        /* <DEDUP_REMOVED lines=17> */
.L_x_16562:
[----:B------:R-:W-:Y:S05]  /*5fc0*/  BSYNC.RECONVERGENT B0 ;  /* 0x0000000000007941 */ /* 0x000fea0003800200 */
.L_x_16561:
[C---:B--2---:R-:W-:Y:S01]  /*5fd0*/  FMUL.FTZ R2, R45.reuse, R19 ;  /* 0x000000132d027220 */ /* 0x044fe20000410000 */
[CC--:B------:R-:W-:Y:S01]  /*5fe0*/  FFMA.FTZ R10, R44.reuse, R14.reuse, R3 ;  /* 0x0000000e2c0a7223 */ /* 0x0c0fe20000010003 */
[C---:B-1----:R-:W-:Y:S01]  /*5ff0*/  FMUL.FTZ R9, R45.reuse, R14 ;  /* 0x0000000e2d097220 */ /* 0x042fe20000410000 */
[-C--:B0-----:R-:W-:Y:S01]  /*6000*/  FMUL.FTZ R8, R45, R17.reuse ;  /* 0x000000112d087220 */ /* 0x081fe20000410000 */
        /* <DEDUP_REMOVED lines=31> */
.L_x_16564:
[----:B------:R-:W-:Y:S05]  /*6200*/  BSYNC.RECONVERGENT B0 ;  /* 0x0000000000007941 */ /* 0x000fea0003800200 */
.L_x_16563:
[----:B------:R-:W-:-:S04]  /*6210*/  UIADD3 UR4, UPT, UPT, UR4, 0x1, URZ ;  /* 0x0000000104047890 */ /* 0x000fc8000fffe0ff */
[----:B------:R-:W-:-:S09]  /*6220*/  UISETP.GE.AND UP0, UPT, UR4, UR8, UPT ;  /* 0x000000080400728c */ /* 0x000fd2000bf06270 */
[----:B------:R-:W-:Y:S05]  /*6230*/  BRA.U !UP0, `(.L_x_16565) ;  /* 0xffffffbd08787547 */ /* 0x000fea000b83ffff */
.L_x_16515:
[----:B------:R-:W-:Y:S01]  /*6240*/  BAR.SYNC.DEFER_BLOCKING 0x0 ;  /* 0x0000000000007b1d */ /* 0x000fe20000010000 */
[----:B0-----:R-:W-:Y:S01]  /*6250*/  F2FP.F16.F32.PACK_AB R7, R135, R138 ;  /* 0x0000008a8707723e */ /* 0x001fe200000000ff */
[----:B------:R-:W-:Y:S01]  /*6260*/  HFMA2 R17, -RZ, RZ, 0, 0 ;  /* 0x00000000ff117431 */ /* 0x000fe200000001ff */
[----:B------:R-:W-:Y:S02]  /*6270*/  F2FP.F16.F32.PACK_AB R6, R113, R114 ;  /* 0x000000727106723e */ /* 0x000fe400000000ff */
[----:B------:R-:W-:-:S03]  /*6280*/  F2FP.F16.F32.PACK_AB R5, R111, R112 ;  /* 0x000000706f05723e */ /* 0x000fc600000000ff */
[----:B------:R-:W0:Y:S01]  /*6290*/  LDC.64 R12, c[0x0][0x4f8] ;  /* 0x00013e00ff0c7b82 */ /* 0x000e220000000a00 */
[----:B------:R-:W-:Y:S01]  /*62a0*/  F2FP.F16.F32.PACK_AB R4, R109, R110 ;  /* 0x0000006e6d04723e */ /* 0x000fe200000000ff */
[----:B------:R-:W1:Y:S01]  /*62b0*/  LDCU.64 UR4, c[0x0][0x500] ;  /* 0x0000a000ff0477ac */ /* 0x000e620008000a00 */
[----:B------:R-:W-:Y:S02]  /*62c0*/  MOV R16, R20 ;  /* 0x0000001400107202 */ /* 0x000fe40000000f00 */
[----:B------:R-:W-:Y:S02]  /*62d0*/  IADD3 R72, P1, PT, R72, -0x400, RZ ;  /* 0xfffffc0048487810 */ /* 0x000fe40007f3e0ff */
[----:B------:R-:W-:Y:S01]  /*62e0*/  IADD3 R74, P2, PT, R74, -0x200, RZ ;  /* 0xfffffe004a4a7810 */ /* 0x000fe20007f5e0ff */
[----:B------:R-:W2:Y:S01]  /*62f0*/  LDC.64 R14, c[0x0][0x550] ;  /* 0x00015400ff0e7b82 */ /* 0x000ea20000000a00 */
[----:B------:R-:W-:Y:S02]  /*6300*/  IADD3 R76, P3, PT, R76, -0x200, RZ ;  /* 0xfffffe004c4c7810 */ /* 0x000fe40007f7e0ff */
[----:B------:R-:W-:-:S02]  /*6310*/  IADD3 R78, P4, PT, R78, -0x200, RZ ;  /* 0xfffffe004e4e7810 */ /* 0x000fc40007f9e0ff */
[----:B------:R-:W-:Y:S02]  /*6320*/  IADD3.X R71, PT, PT, R71, -0x1, RZ, P1, !PT ;  /* 0xffffffff47477810 */ /* 0x000fe40000ffe4ff */
[----:B------:R-:W-:Y:S01]  /*6330*/  IADD3.X R73, PT, PT, R73, -0x1, RZ, P2, !PT ;  /* 0xffffffff49497810 */ /* 0x000fe200017fe4ff */
[----:B------:R-:W5:Y:S01]  /*6340*/  LDC.64 R18, c[0x0][0x518] ;  /* 0x00014600ff127b82 */ /* 0x000f620000000a00 */
[----:B------:R-:W-:Y:S01]  /*6350*/  IADD3.X R75, PT, PT, R75, -0x1, RZ, P3, !PT ;  /* 0xffffffff4b4b7810 */ /* 0x000fe20001ffe4ff */
[----:B------:R2:W-:Y:S01]  /*6360*/  STS.128 [R88], R4 ;  /* 0x0000000458007388 */ /* 0x0005e20000000c00 */
[----:B------:R-:W-:-:S03]  /*6370*/  NOP ;  /* 0x0000000000007918 */ /* 0x000fc60000000000 */
[----:B---3--:R-:W3:Y:S01]  /*6380*/  LDS.128 R8, [R88] ;  /* 0x0000000058087984 */ /* 0x008ee20000000c00 */
[----:B0-----:R-:W-:Y:S01]  /*6390*/  IMAD.WIDE.U32 R2, R12, UR18, R16 ;  /* 0x000000120c027c25 */ /* 0x001fe2000f8e0010 */
[----:B------:R-:W-:Y:S01]  /*63a0*/  F2FP.F16.F32.PACK_AB R12, R102, R101 ;  /* 0x00000065660c723e */ /* 0x000fe200000000ff */
[----:B------:R-:W0:Y:S02]  /*63b0*/  LDC.64 R20, c[0x0][0x560] ;  /* 0x00015800ff147b82 */ /* 0x000e240000000a00 */
[----:B------:R-:W-:Y:S01]  /*63c0*/  FADD.FTZ R101, R82, R101 ;  /* 0x0000006552657221 */ /* 0x000fe20000010000 */
[----:B------:R-:W-:Y:S01]  /*63d0*/  IMAD R3, R13, UR18, R3 ;  /* 0x000000120d037c24 */ /* 0x000fe2000f8e0203 */
[----:B------:R-:W-:Y:S02]  /*63e0*/  F2FP.F16.F32.PACK_AB R13, R104, R103 ;  /* 0x00000067680d723e */ /* 0x000fe400000000ff */
[----:B------:R-:W-:Y:S01]  /*63f0*/  FADD.FTZ R102, R101, R102 ;  /* 0x0000006665667221 */ /* 0x000fe20000010000 */
[----:B-1----:R-:W-:Y:S01]  /*6400*/  IMAD.WIDE.U32 R2, R93, UR4, R2 ;  /* 0x000000045d027c25 */ /* 0x002fe2000f8e0002 */
[----:B------:R-:W-:-:S03]  /*6410*/  IADD3.X R77, PT, PT, R77, -0x1, RZ, P4, !PT ;  /* 0xffffffff4d4d7810 */ /* 0x000fc600027fe4ff */
[----:B------:R-:W-:Y:S01]  /*6420*/  FADD.FTZ R103, R102, R103 ;  /* 0x0000006766677221 */ /* 0x000fe20000010000 */
[----:B------:R-:W-:Y:S01]  /*6430*/  IMAD R0, R93, UR5, R3 ;  /* 0x000000055d007c24 */ /* 0x000fe2000f8e0203 */
[----:B--2---:R-:W-:Y:S01]  /*6440*/  LEA R4, P0, R2, R14, 0x1 ;  /* 0x0000000e02047211 */ /* 0x004fe200078008ff */
[----:B------:R-:W1:Y:S01]  /*6450*/  LDCU.64 UR4, c[0x0][0x520] ;  /* 0x0000a400ff0477ac */ /* 0x000e620008000a00 */
[----:B------:R-:W-:Y:S01]  /*6460*/  F2FP.F16.F32.PACK_AB R14, R106, R105 ;  /* 0x000000696a0e723e */ /* 0x000fe200000000ff */
[----:B-----5:R-:W-:Y:S01]  /*6470*/  IMAD.WIDE.U32 R16, R18, UR18, R16 ;  /* 0x0000001212107c25 */ /* 0x020fe2000f8e0010 */
[----:B------:R-:W-:-:S03]  /*6480*/  LEA.HI.X R5, R2, R15, R0, 0x1, P0 ;  /* 0x0000000f02057211 */ /* 0x000fc600000f0c00 */
[----:B------:R-:W-:Y:S01]  /*6490*/  FADD.FTZ R104, R103, R104 ;  /* 0x0000006867687221 */ /* 0x000fe20000010000 */
[----:B------:R-:W-:Y:S01]  /*64a0*/  F2FP.F16.F32.PACK_AB R15, R108, R107 ;  /* 0x0000006b6c0f723e */ /* 0x000fe200000000ff */
[----:B------:R-:W-:Y:S02]  /*64b0*/  IMAD R17, R19, UR18, R17 ;  /* 0x0000001213117c24 */ /* 0x000fe4000f8e0211 */
[----:B------:R-:W-:-:S04]  /*64c0*/  IMAD.WIDE.U32 R2, R67, 0x10, R4 ;  /* 0x0000001043027825 */ /* 0x000fc800078e0004 */
[----:B------:R-:W-:-:S04]  /*64d0*/  FADD.FTZ R105, R104, R105 ;  /* 0x0000006968697221 */ /* 0x000fc80000010000 */
[----:B------:R-:W-:-:S04]  /*64e0*/  FADD.FTZ R106, R105, R106 ;  /* 0x0000006a696a7221 */ /* 0x000fc80000010000 */
[----:B------:R-:W-:-:S04]  /*64f0*/  FADD.FTZ R107, R106, R107 ;  /* 0x0000006b6a6b7221 */ /* 0x000fc80000010000 */
[----:B------:R-:W-:Y:S01]  /*6500*/  FADD.FTZ R82, R107, R108 ;  /* 0x0000006c6b527221 */ /* 0x000fe20000010000 */
[----:B---3--:R1:W-:Y:S01]  /*6510*/  STG.E.128 desc[UR16][R2.64], R8 ;  /* 0x0000000802007986 */ /* 0x0083e2000c101d10 */
[----:B------:R-:W-:Y:S01]  /*6520*/  BAR.SYNC.DEFER_BLOCKING 0x0 ;  /* 0x0000000000007b1d */ /* 0x000fe20000010000 */
[----:B-1----:R-:W-:-:S04]  /*6530*/  IMAD.WIDE.U32 R2, R93, UR4, R16 ;  /* 0x000000045d027c25 */ /* 0x002fc8000f8e0010 */
[----:B------:R-:W-:Y:S01]  /*6540*/  IMAD R0, R93, UR5, R3 ;  /* 0x000000055d007c24 */ /* 0x000fe2000f8e0203 */
[----:B0-----:R-:W-:-:S04]  /*6550*/  LEA R8, P0, R2, R20, 0x1 ;  /* 0x0000001402087211 */ /* 0x001fc800078008ff */
        /* <DEDUP_REMOVED lines=9> */
.L_x_16513:
        /* <DEDUP_REMOVED lines=34> */
.L_x_16568:
[----:B------:R-:W-:Y:S05]  /*6810*/  BSYNC.RECONVERGENT B0 ;  /* 0x0000000000007941 */ /* 0x000fea0003800200 */
.L_x_16567:
        /* <DEDUP_REMOVED lines=26> */
.L_x_16570:
[----:B------:R-:W-:Y:S05]  /*69c0*/  BSYNC.RECONVERGENT B0 ;  /* 0x0000000000007941 */ /* 0x000fea0003800200 */
.L_x_16569:
[----:B------:R-:W-:Y:S05]  /*69d0*/  @P2 EXIT ;  /* 0x000000000000294d */ /* 0x000fea0003800000 */
[----:B------:R-:W2:Y:S01]  /*69e0*/  S2UR UR5, SR_CgaCtaId ;  /* 0x00000000000579c3 */ /* 0x000ea20000008800 */
[----:B------:R-:W-:Y:S01]  /*69f0*/  BSSY.RECONVERGENT B0, `(.L_x_16571) ;  /* 0x0000021000007945 */ /* 0x000fe20003800200 */
[----:B0-----:R-:W-:Y:S01]  /*6a00*/  MOV R11, R12 ;  /* 0x0000000c000b7202 */ /* 0x001fe20000000f00 */
[----:B------:R-:W-:Y:S01]  /*6a10*/  UMOV UR4, 0x400 ;  /* 0x0000040000047882 */ /* 0x000fe20000000000 */
[----:B------:R-:W0:Y:S01]  /*6a20*/  LDCU UR6, c[0x0][0x360] ;  /* 0x00006c00ff0677ac */ /* 0x000e220008000800 */
[----:B------:R-:W3:Y:S01]  /*6a30*/  LDCU.64 UR8, c[0x0][0x4b0] ;  /* 0x00009600ff0877ac */ /* 0x000ee20008000a00 */
[----:B------:R-:W0:Y:S01]  /*6a40*/  LDCU.64 UR10, c[0x0][0x4d0] ;  /* 0x00009a00ff0a77ac */ /* 0x000e220008000a00 */
[----:B------:R-:W0:Y:S01]  /*6a50*/  LDCU.128 UR12, c[0x0][0x530] ;  /* 0x0000a600ff0c77ac */ /* 0x000e220008000c00 */
[----:B--23--:R-:W-:-:S12]  /*6a60*/  ULEA UR4, UR5, UR4, 0x18 ;  /* 0x0000000405047291 */ /* 0x00cfd8000f8ec0ff */
.L_x_16572:
[----:B------:R-:W-:Y:S02]  /*6a70*/  LEA R0, R11, UR4, 0x3 ;  /* 0x000000040b007c11 */ /* 0x000fe4000f8e18ff */
[----:B-1-3--:R-:W-:Y:S02]  /*6a80*/  SHF.R.S32.HI R2, RZ, 0x1f, R11 ;  /* 0x0000001fff027819 */ /* 0x00afe4000001140b */
[----:B-----5:R-:W-:Y:S01]  /*6a90*/  MOV R84, R26 ;  /* 0x0000001a00547202 */ /* 0x020fe20000000f00 */
[----:B------:R-:W1:Y:S01]  /*6aa0*/  LDS.64 R12, [R0+0x31b0] ;  /* 0x0031b000000c7984 */ /* 0x000e620000000a00 */
[----:B------:R-:W-:Y:S01]  /*6ab0*/  MOV R86, R28 ;  /* 0x0000001c00567202 */ /* 0x000fe20000000f00 */
[C---:B------:R-:W-:Y:S02]  /*6ac0*/  IMAD R4, R2.reuse, UR8, RZ ;  /* 0x0000000802047c24 */ /* 0x040fe4000f8e02ff */
[----:B------:R-:W2:Y:S01]  /*6ad0*/  LDS.64 R14, [R0+0x39b0] ;  /* 0x0039b000000e7984 */ /* 0x000ea20000000a00 */
[----:B0-----:R-:W-:-:S02]  /*6ae0*/  IMAD R2, R2, UR10, RZ ;  /* 0x0000000a02027c24 */ /* 0x001fc4000f8e02ff */
        /* <DEDUP_REMOVED lines=18> */
.L_x_16571:
[----:B------:R-:W-:Y:S05]  /*6c10*/  EXIT ;  /* 0x000000000000794d */ /* 0x000fea0003800000 */
.L_x_16573:
        /* <DEDUP_REMOVED lines=14> */
.L_x_18780:


//--------------------- .text._Z25selective_scan_bwd_kernelI32Selective_Scan_bwd_kernel_traitsILi32ELi8ELb1ELb0ELb1ELb1ELb0EN3c104HalfENS1_7complexIfEEEEv12SSMParamsBwd --------------------------
	.section	.text._Z25selective_scan_bwd_kernelI32Selective_Scan_bwd_kernel_traitsILi32ELi8ELb1ELb0ELb1ELb1ELb0EN3c104HalfENS1_7complexIfEEEEv12SSMParamsBwd,"ax",@progbits
	.align	128
        .global         _Z25selective_scan_bwd_kernelI32Selective_Scan_bwd_kernel_traitsILi32ELi8ELb1ELb0ELb1ELb1ELb0EN3c104HalfENS1_7complexIfEEEEv12SSMParamsBwd
        .type           _Z25selective_scan_bwd_kernelI32Selective_Scan_bwd_kernel_traitsILi32ELi8ELb1ELb0ELb1ELb1ELb0EN3c104HalfENS1_7complexIfEEEEv12SSMParamsBwd,@function
        .size           _Z25selective_scan_bwd_kernelI32Selective_Scan_bwd_kernel_traitsILi32ELi8ELb1ELb0ELb1ELb1ELb0EN3c104HalfENS1_7complexIfEEEEv12SSMParamsBwd,(.L_x_18781 - _Z25selective_scan_bwd_kernelI32Selective_Scan_bwd_kernel_traitsILi32ELi8ELb1ELb0ELb1ELb1ELb0EN3c104HalfENS1_7complexIfEEEEv12SSMParamsBwd)
        .other          _Z25selective_scan_bwd_kernelI32Selective_Scan_bwd_kernel_traitsILi32ELi8ELb1ELb0ELb1ELb1ELb0EN3c104HalfENS1_7complexIfEEEEv12SSMParamsBwd,@"STO_CUDA_ENTRY STV_DEFAULT"
_Z25selective_scan_bwd_kernelI32Selective_Scan_bwd_kernel_traitsILi32ELi8ELb1ELb0ELb1ELb1ELb0EN3c104HalfENS1_7complexIfEEEEv12SSMParamsBwd:
.text._Z25selective_scan_bwd_kernelI32Selective_Scan_bwd_kernel_traitsILi32ELi8ELb1ELb0ELb1ELb1ELb0EN3c104HalfENS1_7complexIfEEEEv12SSMParamsBwd:
        /* <DEDUP_REMOVED lines=206> */
.L_x_16642:
[----:B------:R-:W-:Y:S01]  /*0ce0*/  BAR.SYNC.DEFER_BLOCKING 0x0 ;  /* 0x0000000000007b1d */ /* 0x000fe20000010000 */
[----:B0-----:R-:W-:-:S05]  /*0cf0*/  IMAD.WIDE.U32 R2, R66, 0x10, R76 ;  /* 0x0000001042027825 */ /* 0x001fca00078e004c */
[----:B------:R-:W2:Y:S02]  /*0d00*/  LDG.E.128 R4, desc[UR16][R2.64] ;  /* 0x0000001002047981 */ /* 0x000ea4000c1e1d00 */
[----:B------:R-:W0:Y:S01]  /*0d10*/  S2UR UR5, SR_CgaCtaId ;  /* 0x00000000000579c3 */ /* 0x000e220000008800 */
[----:B------:R-:W-:Y:S01]  /*0d20*/  UMOV UR4, 0x400 ;  /* 0x0000040000047882 */ /* 0x000fe20000000000 */
[----:B------:R-:W-:Y:S01]  /*0d30*/  IMAD.WIDE.U32 R30, R66, 0x10, R74 ;  /* 0x00000010421e7825 */ /* 0x000fe200078e004a */
[----:B------:R-:W1:Y:S01]  /*0d40*/  S2R R101, SR_LANEID ;  /* 0x0000000000657919 */ /* 0x000e620000000000 */
[----:B0-----:R-:W-:-:S06]  /*0d50*/  ULEA UR4, UR5, UR4, 0x18 ;  /* 0x0000000405047291 */ /* 0x001fcc000f8ec0ff */
[----:B-1----:R-:W-:-:S05]  /*0d60*/  LEA R88, R101, UR4, 0x4 ;  /* 0x0000000465587c11 */ /* 0x002fca000f8e20ff */
[----:B--2---:R-:W-:Y:S01]  /*0d70*/  STS.128 [R88], R4 ;  /* 0x0000000458007388 */ /* 0x004fe20000000c00 */
[----:B------:R-:W-:-:S03]  /*0d80*/  NOP ;  /* 0x0000000000007918 */ /* 0x000fc60000000000 */
[----:B------:R-:W0:Y:S01]  /*0d90*/  LDS.128 R8, [R88] ;  /* 0x0000000058087984 */ /* 0x000e220000000c00 */
[----:B------:R-:W-:Y:S06]  /*0da0*/  BAR.SYNC.DEFER_BLOCKING 0x0 ;  /* 0x0000000000007b1d */ /* 0x000fec0000010000 */
[----:B------:R-:W2:Y:S01]  /*0db0*/  LDG.E.128 R16, desc[UR16][R30.64] ;  /* 0x000000101e107981 */ /* 0x000ea2000c1e1d00 */
[----:B------:R-:W-:-:S03]  /*0dc0*/  IMAD.WIDE.U32 R2, R66, 0x10, R72 ;  /* 0x0000001042027825 */ /* 0x000fc600078e0048 */
        /* <DEDUP_REMOVED lines=65> */
.L_x_16576:
[----:B------:R-:W-:Y:S05]  /*11e0*/  BSYNC.RECONVERGENT B0 ;  /* 0x0000000000007941 */ /* 0x000fea0003800200 */
.L_x_16575:
        /* <DEDUP_REMOVED lines=39> */
.L_x_16578:
[----:B------:R-:W-:Y:S05]  /*1460*/  BSYNC.RECONVERGENT B0 ;  /* 0x0000000000007941 */ /* 0x000fea0003800200 */
.L_x_16577:
        /* <DEDUP_REMOVED lines=45> */
.L_x_16580:
[----:B------:R-:W-:Y:S05]  /*1740*/  BSYNC.RECONVERGENT B0 ;  /* 0x0000000000007941 */ /* 0x000fea0003800200 */
.L_x_16579:
        /* <DEDUP_REMOVED lines=32> */
.L_x_16582:
[----:B------:R-:W-:Y:S05]  /*1950*/  BSYNC.RECONVERGENT B0 ;  /* 0x0000000000007941 */ /* 0x000fea0003800200 */
.L_x_16581:
        /* <DEDUP_REMOVED lines=32> */
.L_x_16584:
[----:B------:R-:W-:Y:S05]  /*1b60*/  BSYNC.RECONVERGENT B0 ;  /* 0x0000000000007941 */ /* 0x000fea0003800200 */
.L_x_16583:
        /* <DEDUP_REMOVED lines=32> */
.L_x_16586:
[----:B------:R-:W-:Y:S05]  /*1d70*/  BSYNC.RECONVERGENT B0 ;  /* 0x0000000000007941 */ /* 0x000fea0003800200 */
.L_x_16585:
        /* <DEDUP_REMOVED lines=32> */
.L_x_16588:
[----:B------:R-:W-:Y:S05]  /*1f80*/  BSYNC.RECONVERGENT B0 ;  /* 0x0000000000007941 */ /* 0x000fea0003800200 */
.L_x_16587:
        /* <DEDUP_REMOVED lines=32> */
.L_x_16590:
[----:B------:R-:W-:Y:S05]  /*2190*/  BSYNC.RECONVERGENT B0 ;  /* 0x0000000000007941 */ /* 0x000fea0003800200 */
.L_x_16589:
[----:B------:R-:W1:Y:S01]  /*21a0*/  LDCU UR4, c[0x0][0x38c] ;  /* 0x00007180ff0477ac */ /* 0x000e620008000800 */
[----:B------:R-:W-:Y:S01]  /*21b0*/  FFMA.FTZ R9, R5, R119, R10 ;  /* 0x0000007705097223 */ /* 0x000fe2000001000a */
[----:B------:R-:W-:Y:S01]  /*21c0*/  HFMA2 R90, -RZ, RZ, 0, 0 ;  /* 0x00000000ff5a7431 */ /* 0x000fe200000001ff */
[----:B------:R-:W-:Y:S02]  /*21d0*/  CS2R R96, SRZ ;  /* 0x0000000000607805 */ /* 0x000fe4000001ff00 */
[----:B------:R-:W-:Y:S01]  /*21e0*/  CS2R R94, SRZ ;  /* 0x00000000005e7805 */ /* 0x000fe2000001ff00 */
[----:B------:R-:W-:Y:S01]  /*21f0*/  FFMA.FTZ R9, R144, R117, R9 ;  /* 0x0000007590097223 */ /* 0x000fe20000010009 */
[----:B------:R-:W-:Y:S01]  /*2200*/  CS2R R92, SRZ ;  /* 0x00000000005c7805 */ /* 0x000fe2000001ff00 */
        /* <DEDUP_REMOVED lines=9> */
[C---:B------:R-:W-:Y:S01]  /*22a0*/  FMUL.FTZ R109, R7.reuse, R86 ;  /* 0x00000056076d7220 */ /* 0x040fe20000410000 */
[----:B------:R-:W-:Y:S01]  /*22b0*/  FFMA.FTZ R82, R7, R125, R82 ;  /* 0x0000007d07527223 */ /* 0x000fe20000010052 */
[----:B-1----:R-:W-:Y:S01]  /*22c0*/  UISETP.GE.AND UP0, UPT, UR4, 0x1, UPT ;  /* 0x000000010400788c */ /* 0x002fe2000bf06270 */
[----:B------:R-:W-:Y:S08]  /*22d0*/  BAR.SYNC.DEFER_BLOCKING 0x0 ;  /* 0x0000000000007b1d */ /* 0x000ff00000010000 */
[----:B------:R-:W-:Y:S05]  /*22e0*/  BRA.U !UP0, `(.L_x_16591) ;  /* 0x0000004508247547 */ /* 0x000fea000b800000 */
[----:B------:R-:W1:Y:S01]  /*22f0*/  LDC R141, c[0x0][0x388] ;  /* 0x0000e200ff8d7b82 */ /* 0x000e620000000800 */
[----:B------:R-:W-:Y:S01]  /*2300*/  FADD.FTZ R0, R3, R3 ;  /* 0x0000000303007221 */ /* 0x000fe20000010000 */
[----:B------:R-:W-:Y:S01]  /*2310*/  SHF.L.U32 R3, R98, 0x9, RZ ;  /* 0x0000000962037819 */ /* 0x000fe200000006ff */
[----:B------:R-:W-:Y:S01]  /*2320*/  FADD.FTZ R147, R4, R4 ;  /* 0x0000000404937221 */ /* 0x000fe20000010000 */
[----:B------:R-:W-:Y:S01]  /*2330*/  ISETP.NE.AND P0, PT, R69, 0x1, PT ;  /* 0x000000014500780c */ /* 0x000fe20003f05270 */
[----:B------:R-:W-:Y:S01]  /*2340*/  FADD.FTZ R146, R146, R146 ;  /* 0x0000009292927221 */ /* 0x000fe20000010000 */
[----:B------:R-:W-:Y:S01]  /*2350*/  SHF.L.U32 R127, R98, 0x8, RZ ;  /* 0x00000008627f7819 */ /* 0x000fe200000006ff */
[----:B------:R-:W-:Y:S01]  /*2360*/  FADD.FTZ R145, R5, R5 ;  /* 0x0000000505917221 */ /* 0x000fe20000010000 */
[----:B------:R-:W2:Y:S01]  /*2370*/  LDC.64 R40, c[0x0][0x440] ;  /* 0x00011000ff287b82 */ /* 0x000ea20000000a00 */
[----:B------:R-:W-:Y:S01]  /*2380*/  SHF.L.U32 R126, R69, 0x8, RZ ;  /* 0x00000008457e7819 */ /* 0x000fe200000006ff */
[----:B------:R-:W-:Y:S01]  /*2390*/  FADD.FTZ R144, R144, R144 ;  /* 0x0000009090907221 */ /* 0x000fe20000010000 */
[----:B------:R-:W-:Y:S01]  /*23a0*/  IADD3 R42, P1, PT, R3, R78, RZ ;  /* 0x0000004e032a7210 */ /* 0x000fe20007f3e0ff */
[----:B------:R-:W-:Y:S01]  /*23b0*/  FADD.FTZ R143, R6, R6 ;  /* 0x00000006068f7221 */ /* 0x000fe20000010000 */
[----:B------:R-:W-:Y:S01]  /*23c0*/  FADD.FTZ R142, R142, R142 ;  /* 0x0000008e8e8e7221 */ /* 0x000fe20000010000 */
[----:B------:R-:W-:Y:S01]  /*23d0*/  FADD.FTZ R140, R7, R7 ;  /* 0x00000007078c7221 */ /* 0x000fe20000010000 */
[----:B------:R-:W-:Y:S01]  /*23e0*/  IADD3 R139, PT, PT, R69, -0x2, RZ ;  /* 0xfffffffe458b7810 */ /* 0x000fe20007ffe0ff */
[----:B------:R-:W3:Y:S01]  /*23f0*/  LDC.64 R38, c[0x0][0x448] ;  /* 0x00011200ff267b82 */ /* 0x000ee20000000a00 */
[----:B------:R-:W-:Y:S01]  /*2400*/  LEA R138, R101, R88, 0x4 ;  /* 0x00000058658a7211 */ /* 0x000fe200078e20ff */
[----:B------:R-:W-:Y:S01]  /*2410*/  FMUL.FTZ R135, R111, R116 ;  /* 0x000000746f877220 */ /* 0x000fe20000410000 */
[----:B------:R-:W-:Y:S01]  /*2420*/  FMUL.FTZ R134, R115, R114 ;  /* 0x0000007273867220 */ /* 0x000fe20000410000 */
[----:B------:R-:W-:Y:S01]  /*2430*/  FMUL.FTZ R133, R113, R112 ;  /* 0x0000007071857220 */ /* 0x000fe20000410000 */
[----:B------:R-:W-:Y:S01]  /*2440*/  FMUL.FTZ R132, R119, R110 ;  /* 0x0000006e77847220 */ /* 0x000fe20000410000 */
[----:B------:R-:W-:Y:S01]  /*2450*/  FMUL.FTZ R131, R117, R108 ;  /* 0x0000006c75837220 */ /* 0x000fe20000410000 */
[----:B------:R-:W-:Y:S01]  /*2460*/  FMUL.FTZ R130, R123, R106 ;  /* 0x0000006a7b827220 */ /* 0x000fe20000410000 */
[----:B------:R-:W4:Y:S01]  /*2470*/  LDC.64 R136, c[0x0][0x3e0] ;  /* 0x0000f800ff887b82 */ /* 0x000f220000000a00 */
[----:B------:R-:W-:Y:S01]  /*2480*/  FMUL.FTZ R129, R121, R120 ;  /* 0x0000007879817220 */ /* 0x000fe20000410000 */
[----:B------:R-:W-:Y:S01]  /*2490*/  ISETP.EQ.AND P0, PT, R78, RZ, P0 ;  /* 0x000000ff4e00720c */ /* 0x000fe20000702270 */
[----:B------:R-:W-:Y:S01]  /*24a0*/  FMUL.FTZ R128, R125, R122 ;  /* 0x0000007a7d807220 */ /* 0x000fe20000410000 */
[----:B------:R-:W-:Y:S01]  /*24b0*/  MOV R99, RZ ;  /* 0x000000ff00637202 */ /* 0x000fe20000000f00 */
[----:B------:R-:W1:Y:S01]  /*24c0*/  LDCU UR7, c[0x0][0x394] ;  /* 0x00007280ff0777ac */ /* 0x000e620008000800 */
[----:B------:R-:W-:-:S02]  /*24d0*/  LOP3.LUT R127, R127, 0x100, RZ, 0xc0, !PT ;  /* 0x000001007f7f7812 */ /* 0x000fc400078ec0ff */
[----:B------:R-:W1:Y:S01]  /*24e0*/  LDC.64 R36, c[0x0][0x3c0] ;  /* 0x0000f000ff247b82 */ /* 0x000e620000000a00 */
[----:B------:R-:W-:Y:S01]  /*24f0*/  LOP3.LUT R126, R126, 0x100, RZ, 0xc0, !PT ;  /* 0x000001007e7e7812 */ /* 0x000fe200078ec0ff */
[----:B------:R-:W1:Y:S01]  /*2500*/  LDCU UR8, c[0x0][0x38c] ;  /* 0x00007180ff0877ac */ /* 0x000e620008000800 */
[C---:B------:R-:W-:Y:S02]  /*2510*/  IADD3 R124, PT, PT, R3.reuse, R78, RZ ;  /* 0x0000004e037c7210 */ /* 0x040fe40007ffe0ff */
[----:B------:R-:W-:Y:S01]  /*2520*/  LEA.HI.X.SX32 R43, R3, RZ, 0x1, P1 ;  /* 0x000000ff032b7211 */ /* 0x000fe200008f0eff */
[----:B------:R-:W-:Y:S02]  /*2530*/  UMOV UR4, URZ ;  /* 0x000000ff00047c82 */ /* 0x000fe40008000000 */
[----:B0-----:R-:W0:Y:S08]  /*2540*/  LDC.64 R34, c[0x0][0x3a8] ;  /* 0x0000ea00ff227b82 */ /* 0x001e300000000a00 */
[----:B------:R-:W0:Y:S02]  /*2550*/  LDC.64 R32, c[0x0][0x4f0] ;  /* 0x00013c00ff207b82 */ /* 0x000e240000000a00 */
.L_x_16641:
[----:B------:R-:W-:Y:S02]  /*2560*/  MOV R2, R22 ;  /* 0x0000001600027202 */ /* 0x000fe40000000f00 */
[----:B------:R-:W-:-:S03]  /*2570*/  MOV R3, R81 ;  /* 0x0000005100037202 */ /* 0x000fc60000000f00 */
[----:B0-----:R-:W-:-:S04]  /*2580*/  IMAD.WIDE.U32 R2, R34, UR4, R2 ;  /* 0x0000000422027c25 */ /* 0x001fc8000f8e0002 */
[----:B------:R-:W-:Y:S01]  /*2590*/  IMAD R3, R35, UR4, R3 ;  /* 0x0000000423037c24 */ /* 0x000fe2000f8e0203 */
[----:B--2---:R-:W-:-:S04]  /*25a0*/  LEA R44, P1, R2, R40, 0x3 ;  /* 0x00000028022c7211 */ /* 0x004fc800078218ff */
[----:B------:R-:W-:-:S06]  /*25b0*/  LEA.HI.X R45, R2, R41, R3, 0x3, P1 ;  /* 0x00000029022d7211 */ /* 0x000fcc00008f1c03 */
[----:B------:R-:W2:Y:S01]  /*25c0*/  LDG.E.64 R44, desc[UR16][R44.64] ;  /* 0x000000102c2c7981 */ /* 0x000ea2000c1e1b00 */
[----:B----4-:R-:W-:-:S04]  /*25d0*/  IMAD.WIDE.U32 R2, R136, UR4, RZ ;  /* 0x0000000488027c25 */ /* 0x010fc8000f8e00ff */
        /* <DEDUP_REMOVED lines=8> */
[----:B-1----:R-:W-:-:S04]  /*2660*/  IMAD.WIDE.U32 R4, R36, UR4, R2 ;  /* 0x0000000424047c25 */ /* 0x002fc8000f8e0002 */
[----:B------:R-:W-:Y:S01]  /*2670*/  IMAD R5, R37, UR4, R5 ;  /* 0x0000000425057c24 */ /* 0x000fe2000f8e0205 */
[----:B---3--:R-:W-:-:S04]  /*2680*/  LEA R46, P1, R4, R38, 0x3 ;  /* 0x00000026042e7211 */ /* 0x008fc800078218ff */
[----:B------:R-:W-:-:S06]  /*2690*/  LEA.HI.X R47, R4, R39, R5, 0x3, P1 ;  /* 0x00000027042f7211 */ /* 0x000fcc00008f1c05 */
[----:B------:R-:W3:Y:S01]  /*26a0*/  LDG.E.64 R46, desc[UR16][R46.64] ;  /* 0x000000102e2e7981 */ /* 0x000ee2000c1e1b00 */
[----:B------:R-:W0:Y:S01]  /*26b0*/  S2UR UR6, SR_CgaCtaId ;  /* 0x00000000000679c3 */ /* 0x000e220000008800 */
[C---:B------:R-:W-:Y:S01]  /*26c0*/  ISETP.NE.AND P1, PT, R78.reuse, RZ, PT ;  /* 0x000000ff4e00720c */ /* 0x040fe20003f25270 */
[----:B------:R-:W-:Y:S01]  /*26d0*/  UMOV UR5, 0x400 ;  /* 0x0000040000057882 */ /* 0x000fe20000000000 */
[----:B------:R-:W-:Y:S01]  /*26e0*/  ISETP.NE.AND P2, PT, R78, 0x1f, PT ;  /* 0x0000001f4e00780c */ /* 0x000fe20003f45270 */
[----:B------:R-:W-:Y:S01]  /*26f0*/  BSSY.RECONVERGENT B0, `(.L_x_16592) ;  /* 0x0000097000007945 */ /* 0x000fe20003800200 */
[----:B0-----:R-:W-:Y:S01]  /*2700*/  ULEA UR5, UR6, UR5, 0x18 ;  /* 0x0000000506057291 */ /* 0x001fe2000f8ec0ff */
[----:B--2---:R-:W-:Y:S01]  /*2710*/  FMUL.FTZ R6, R45, R114 ;  /* 0x000000722d067220 */ /* 0x004fe20000410000 */
[----:B------:R-:W-:-:S03]  /*2720*/  FMUL.FTZ R5, R44, 1.4426950216293334961 ;  /* 0x3fb8aa3b2c057820 */ /* 0x000fc60000410000 */
[----:B------:R-:W-:Y:S01]  /*2730*/  FMUL.RZ R7, R6, 0.15915493667125701904 ;  /* 0x3e22f98306077820 */ /* 0x000fe2000040c000 */
[----:B------:R-:W-:Y:S01]  /*2740*/  FMUL.FTZ R4, R5, R116 ;  /* 0x0000007405047220 */ /* 0x000fe20000410000 */
[----:B------:R-:W-:Y:S01]  /*2750*/  FMUL.FTZ R6, R45, R112 ;  /* 0x000000702d067220 */ /* 0x000fe20000410000 */
[C---:B------:R-:W-:Y:S01]  /*2760*/  FMUL.FTZ R2, R5.reuse, R114 ;  /* 0x0000007205027220 */ /* 0x040fe20000410000 */
[----:B------:R-:W-:Y:S02]  /*2770*/  MUFU.SIN R3, R7 ;  /* 0x0000000700037308 */ /* 0x000fe40000000400 */
[----:B------:R-:W-:Y:S01]  /*2780*/  FMUL.RZ R16, R6, 0.15915493667125701904 ;  /* 0x3e22f98306107820 */ /* 0x000fe2000040c000 */
[----:B------:R-:W-:-:S05]  /*2790*/  FMUL.FTZ R6, R5, R112 ;  /* 0x0000007005067220 */ /* 0x000fca0000410000 */
[----:B------:R0:W-:Y:S01]  /*27a0*/  MUFU.EX2 R160, R4 ;  /* 0x0000000400a07308 */ /* 0x0001e20000000800 */
[----:B----4-:R-:W-:Y:S07]  /*27b0*/  STS.128 [R88], R8 ;  /* 0x0000000858007388 */ /* 0x010fee0000000c00 */
[----:B------:R1:W-:Y:S01]  /*27c0*/  MUFU.EX2 R148, R2 ;  /* 0x0000000200947308 */ /* 0x0003e20000000800 */
[-C--:B0-----:R-:W-:Y:S01]  /*27d0*/  FMUL.FTZ R4, R45, R110.reuse ;  /* 0x0000006e2d047220 */ /* 0x081fe20000410000 */
[----:B-----5:R0:W-:Y:S03]  /*27e0*/  STS.128 [R88+0x200], R12 ;  /* 0x0002000c58007388 */ /* 0x0201e60000000c00 */
[----:B------:R-:W-:Y:S01]  /*27f0*/  FMUL.RZ R17, R4, 0.15915493667125701904 ;  /* 0x3e22f98304117820 */ /* 0x000fe2000040c000 */
[----:B------:R-:W-:-:S02]  /*2800*/  FMUL.FTZ R4, R5, R110 ;  /* 0x0000006e05047220 */ /* 0x000fc40000410000 */
[----:B------:R2:W0:Y:S01]  /*2810*/  MUFU.COS R149, R7 ;  /* 0x0000000700957308 */ /* 0x0004220000000000 */
[----:B-1----:R-:W-:-:S07]  /*2820*/  FMUL.FTZ R2, R45, R108 ;  /* 0x0000006c2d027220 */ /* 0x002fce0000410000 */
[----:B------:R1:W-:Y:S01]  /*2830*/  MUFU.EX2 R150, R6 ;  /* 0x0000000600967308 */ /* 0x0003e20000000800 */
[----:B--2---:R-:W-:Y:S01]  /*2840*/  FMUL.RZ R7, R2, 0.15915493667125701904 ;  /* 0x3e22f98302077820 */ /* 0x004fe2000040c000 */
[----:B------:R-:W-:-:S06]  /*2850*/  FMUL.FTZ R2, R5, R108 ;  /* 0x0000006c05027220 */ /* 0x000fcc0000410000 */
[----:B------:R-:W2:Y:S01]  /*2860*/  MUFU.SIN R151, R16 ;  /* 0x0000001000977308 */ /* 0x000ea20000000400 */
[----:B-1----:R-:W-:Y:S01]  /*2870*/  FMUL.FTZ R6, R45, R106 ;  /* 0x0000006a2d067220 */ /* 0x002fe20000410000 */
[C---:B0-----:R-:W-:Y:S01]  /*2880*/  FMUL.FTZ R14, R148.reuse, R149 ;  /* 0x00000095940e7220 */ /* 0x041fe20000410000 */
[----:B------:R-:W-:Y:S01]  /*2890*/  FMUL.FTZ R148, R148, R3 ;  /* 0x0000000394947220 */ /* 0x000fe20000410000 */
[----:B------:R-:W-:-:S04]  /*28a0*/  IADD3 R3, PT, PT, R127, UR4, RZ ;  /* 0x000000047f037c10 */ /* 0x000fc8000fffe0ff */
[----:B------:R0:W1:Y:S08]  /*28b0*/  MUFU.COS R153, R16 ;  /* 0x0000001000997308 */ /* 0x0000700000000000 */
[----:B------:R4:W-:Y:S01]  /*28c0*/  MUFU.EX2 R152, R4 ;  /* 0x0000000400987308 */ /* 0x0009e20000000800 */
[----:B0-----:R-:W-:Y:S01]  /*28d0*/  FMUL.RZ R16, R6, 0.15915493667125701904 ;  /* 0x3e22f98306107820 */ /* 0x001fe2000040c000 */
[----:B------:R-:W-:Y:S01]  /*28e0*/  FMUL.FTZ R6, R5, R106 ;  /* 0x0000006a05067220 */ /* 0x000fe20000410000 */
[----:B--2---:R-:W-:-:S05]  /*28f0*/  FMUL.FTZ R149, R150, R151 ;  /* 0x0000009796957220 */ /* 0x004fca0000410000 */
[----:B------:R-:W-:Y:S01]  /*2900*/  MUFU.SIN R159, R7 ;  /* 0x00000007009f7308 */ /* 0x000fe20000000400 */
[----:B----4-:R-:W-:Y:S01]  /*2910*/  FMUL.FTZ R4, R5, R120 ;  /* 0x0000007805047220 */ /* 0x010fe20000410000 */
[----:B-1----:R-:W-:-:S06]  /*2920*/  FMUL.FTZ R15, R150, R153 ;  /* 0x00000099960f7220 */ /* 0x002fcc0000410000 */
[----:B------:R0:W-:Y:S08]  /*2930*/  MUFU.COS R161, R7 ;  /* 0x0000000700a17308 */ /* 0x0001f00000000000 */
[----:B------:R-:W1:Y:S01]  /*2940*/  MUFU.SIN R155, R17 ;  /* 0x00000011009b7308 */ /* 0x000e620000000400 */
[----:B0-----:R-:W-:Y:S01]  /*2950*/  FMUL.FTZ R7, R5, R122 ;  /* 0x0000007a05077220 */ /* 0x001fe20000410000 */
[----:B------:R-:W-:-:S04]  /*2960*/  FMUL.FTZ R5, R45, R120 ;  /* 0x000000782d057220 */ /* 0x000fc80000410000 */
[----:B------:R-:W-:Y:S02]  /*2970*/  FMUL.RZ R164, R5, 0.15915493667125701904 ;  /* 0x3e22f98305a47820 */ /* 0x000fe4000040c000 */
[----:B------:R-:W0:Y:S08]  /*2980*/  MUFU.COS R157, R17 ;  /* 0x00000011009d7308 */ /* 0x000e300000000000 */
[----:B------:R-:W-:Y:S01]  /*2990*/  MUFU.SIN R163, R16 ;  /* 0x0000001000a37308 */ /* 0x000fe20000000400 */
[----:B-1----:R-:W-:-:S07]  /*29a0*/  FMUL.FTZ R151, R152, R155 ;  /* 0x0000009b98977220 */ /* 0x002fce0000410000 */
[----:B------:R1:W-:Y:S01]  /*29b0*/  MUFU.COS R165, R16 ;  /* 0x0000001000a57308 */ /* 0x0003e20000000000 */
[----:B------:R-:W-:Y:S01]  /*29c0*/  NOP ;  /* 0x0000000000007918 */ /* 0x000fe20000000000 */
[----:B0-----:R-:W-:-:S06]  /*29d0*/  FMUL.FTZ R150, R152, R157 ;  /* 0x0000009d98967220 */ /* 0x001fcc0000410000 */
[----:B------:R-:W0:Y:S01]  /*29e0*/  MUFU.EX2 R156, R6 ;  /* 0x00000006009c7308 */ /* 0x000e220000000800 */
[----:B-1----:R-:W1:Y:S07]  /*29f0*/  LDS.128 R16, [R138] ;  /* 0x000000008a107984 */ /* 0x002e6e0000000c00 */
[----:B------:R-:W-:Y:S08]  /*2a00*/  MUFU.EX2 R158, R4 ;  /* 0x00000004009e7308 */ /* 0x000ff00000000800 */
[----:B------:R2:W-:Y:S01]  /*2a10*/  MUFU.EX2 R162, R7 ;  /* 0x0000000700a27308 */ /* 0x0005e20000000800 */
[----:B0-----:R-:W-:-:S07]  /*2a20*/  FMUL.FTZ R155, R156, R163 ;  /* 0x000000a39c9b7220 */ /* 0x001fce0000410000 */
[----:B------:R0:W4:Y:S01]  /*2a30*/  MUFU.EX2 R154, R2 ;  /* 0x00000002009a7308 */ /* 0x0001220000000800 */
[----:B--2---:R-:W2:Y:S07]  /*2a40*/  LDS.128 R4, [R138+0x10] ;  /* 0x000010008a047984 */ /* 0x004eae0000000c00 */
[----:B------:R-:W5:Y:S01]  /*2a50*/  MUFU.SIN R167, R164 ;  /* 0x000000a400a77308 */ /* 0x000f620000000400 */
[----:B0-----:R-:W-:-:S04]  /*2a60*/  FMUL.FTZ R2, R45, R122 ;  /* 0x0000007a2d027220 */ /* 0x001fc80000410000 */
[----:B------:R-:W-:Y:S01]  /*2a70*/  FMUL.RZ R166, R2, 0.15915493667125701904 ;  /* 0x3e22f98302a67820 */ /* 0x000fe2000040c000 */
[----:B------:R-:W-:Y:S02]  /*2a80*/  FMUL.FTZ R2, R45, R116 ;  /* 0x000000742d027220 */ /* 0x000fe40000410000 */
[----:B------:R-:W0:Y:S01]  /*2a90*/  MUFU.COS R169, R164 ;  /* 0x000000a400a97308 */ /* 0x000e220000000000 */
[----:B----4-:R-:W-:Y:S01]  /*2aa0*/  FMUL.FTZ R152, R154, R161 ;  /* 0x000000a19a987220 */ /* 0x010fe20000410000 */
[----:B------:R-:W-:Y:S01]  /*2ab0*/  FMUL.RZ R8, R2, 0.15915493667125701904 ;  /* 0x3e22f98302087820 */ /* 0x000fe2000040c000 */
[----:B------:R-:W-:Y:S01]  /*2ac0*/  FMUL.FTZ R153, R154, R159 ;  /* 0x0000009f9a997220 */ /* 0x000fe20000410000 */
[----:B------:R-:W-:Y:S01]  /*2ad0*/  FMUL.FTZ R154, R156, R165 ;  /* 0x000000a59c9a7220 */ /* 0x000fe20000410000 */
[----:B------:R-:W-:Y:S01]  /*2ae0*/  SEL R2, R3, R68, !P1 ;  /* 0x0000004403027207 */ /* 0x000fe20004800000 */
[----:B-1----:R-:W-:Y:S02]  /*2af0*/  HADD2.F32 R178, -RZ, R16.H1_H1 ;  /* 0x30000010ffb27230 */ /* 0x002fe40000004100 */
[----:B------:R-:W1:Y:S01]  /*2b00*/  MUFU.COS R9, R8 ;  /* 0x0000000800097308 */ /* 0x000e620000000000 */
[----:B-----5:R-:W-:Y:S01]  /*2b10*/  FMUL.FTZ R157, R158, R167 ;  /* 0x000000a79e9d7220 */ /* 0x020fe20000410000 */
[----:B------:R-:W-:Y:S01]  /*2b20*/  HADD2.F32 R177, -RZ, R17.H1_H1 ;  /* 0x30000011ffb17230 */ /* 0x000fe20000004100 */
[----:B------:R-:W-:Y:S01]  /*2b30*/  LEA R2, R2, UR5, 0x3 ;  /* 0x0000000502027c11 */ /* 0x000fe2000f8e18ff */
[----:B------:R-:W-:-:S02]  /*2b40*/  HADD2.F32 R173, -RZ, R18.H1_H1 ;  /* 0x30000012ffad7230 */ /* 0x000fc40000004100 */
[----:B------:R-:W-:Y:S02]  /*2b50*/  HADD2.F32 R172, -RZ, R19.H1_H1 ;  /* 0x30000013ffac7230 */ /* 0x000fe40000004100 */
[----:B------:R4:W5:Y:S01]  /*2b60*/  MUFU.SIN R11, R8 ;  /* 0x00000008000b7308 */ /* 0x0009620000000400 */
[----:B0-----:R-:W-:Y:S01]  /*2b70*/  FMUL.FTZ R156, R158, R169 ;  /* 0x000000a99e9c7220 */ /* 0x001fe20000410000 */
[----:B------:R-:W-:Y:S02]  /*2b80*/  HADD2.F32 R169, -RZ, R18.H0_H0 ;  /* 0x20000012ffa97230 */ /* 0x000fe40000004100 */
[C---:B---3--:R-:W-:Y:S01]  /*2b90*/  FMUL.FTZ R164, R46.reuse, R172 ;  /* 0x000000ac2ea47220 */ /* 0x048fe20000410000 */
[----:B------:R-:W-:Y:S02]  /*2ba0*/  HADD2.F32 R3, -RZ, R16.H0_H0 ;  /* 0x20000010ff037230 */ /* 0x000fe40000004100 */
[----:B------:R-:W-:Y:S01]  /*2bb0*/  FMUL.FTZ R16, R46, R173 ;  /* 0x000000ad2e107220 */ /* 0x000fe20000410000 */
[----:B------:R-:W-:Y:S01]  /*2bc0*/  HADD2.F32 R174, -RZ, R17.H0_H0 ;  /* 0x20000011ffae7230 */ /* 0x000fe20000004100 */
[----:B------:R-:W0:Y:S01]  /*2bd0*/  MUFU.COS R13, R166 ;  /* 0x000000a6000d7308 */ /* 0x000e220000000000 */
[----:B-1----:R-:W-:Y:S01]  /*2be0*/  FMUL.FTZ R10, R160, R9 ;  /* 0x00000009a00a7220 */ /* 0x002fe20000410000 */
[----:B--2---:R-:W-:-:S02]  /*2bf0*/  HADD2.F32 R167, -RZ, R4.H1_H1 ;  /* 0x30000004ffa77230 */ /* 0x004fc40000004100 */
[C---:B------:R-:W-:Y:S01]  /*2c00*/  FMUL.FTZ R9, R47.reuse, R177 ;  /* 0x000000b12f097220 */ /* 0x040fe20000410000 */
[--C-:B------:R-:W-:Y:S02]  /*2c10*/  HADD2.F32 R163, -RZ, R5.reuse.H1_H1 ;  /* 0x30000005ffa37230 */ /* 0x100fe40000004100 */
[C---:B----4-:R-:W-:Y:S01]  /*2c20*/  FMUL.FTZ R8, R47.reuse, R173 ;  /* 0x000000ad2f087220 */ /* 0x050fe20000410000 */
[--C-:B------:R-:W-:Y:S02]  /*2c30*/  HADD2.F32 R18, -RZ, R6.reuse.H0_H0 ;  /* 0x20000006ff127230 */ /* 0x100fe40000004100 */
[----:B------:R-:W-:Y:S01]  /*2c40*/  FMUL.FTZ R17, R47, R167 ;  /* 0x000000a72f117220 */ /* 0x000fe20000410000 */
[----:B------:R1:W2:Y:S01]  /*2c50*/  MUFU.SIN R171, R166 ;  /* 0x000000a600ab7308 */ /* 0x0002a20000000400 */
[----:B-----5:R-:W-:Y:S01]  /*2c60*/  FMUL.FTZ R11, R160, R11 ;  /* 0x0000000ba00b7220 */ /* 0x020fe20000410000 */
[----:B------:R-:W-:Y:S02]  /*2c70*/  HADD2.F32 R160, -RZ, R6.H1_H1 ;  /* 0x30000006ffa07230 */ /* 0x000fe40000004100 */
[----:B------:R-:W-:Y:S01]  /*2c80*/  FMUL.FTZ R6, R46, R177 ;  /* 0x000000b12e067220 */ /* 0x000fe20000410000 */
[----:B------:R-:W-:-:S02]  /*2c90*/  HADD2.F32 R161, -RZ, R5.H0_H0 ;  /* 0x20000005ffa17230 */ /* 0x000fc40000004100 */
[C---:B------:R-:W-:Y:S01]  /*2ca0*/  FMUL.FTZ R5, R47.reuse, R178 ;  /* 0x000000b22f057220 */ /* 0x040fe20000410000 */
[--C-:B------:R-:W-:Y:S02]  /*2cb0*/  HADD2.F32 R12, -RZ, R7.reuse.H0_H0 ;  /* 0x20000007ff0c7230 */ /* 0x100fe40000004100 */
[----:B------:R-:W-:Y:S01]  /*2cc0*/  FMUL.FTZ R184, R46, R160 ;  /* 0x000000a02eb87220 */ /* 0x000fe20000410000 */
[C---:B------:R-:W-:Y:S01]  /*2cd0*/  FMUL.FTZ R176, R47.reuse, R163 ;  /* 0x000000a32fb07220 */ /* 0x040fe20000410000 */
[----:B0-----:R-:W-:Y:S01]  /*2ce0*/  FMUL.FTZ R158, R162, R13 ;  /* 0x0000000da29e7220 */ /* 0x001fe20000410000 */
[----:B------:R-:W-:Y:S02]  /*2cf0*/  HADD2.F32 R13, -RZ, R7.H1_H1 ;  /* 0x30000007ff0d7230 */ /* 0x000fe40000004100 */
[C---:B------:R-:W-:Y:S01]  /*2d00*/  FMUL.FTZ R180, R46.reuse, R163 ;  /* 0x000000a32eb47220 */ /* 0x040fe20000410000 */
[----:B-1----:R-:W-:Y:S02]  /*2d10*/  HADD2.F32 R166, -RZ, R4.H0_H0 ;  /* 0x20000004ffa67230 */ /* 0x002fe40000004100 */
[C---:B------:R-:W-:Y:S01]  /*2d20*/  FMUL.FTZ R4, R46.reuse, R178 ;  /* 0x000000b22e047220 */ /* 0x040fe20000410000 */
[C---:B------:R-:W-:Y:S01]  /*2d30*/  FMUL.FTZ R181, R47.reuse, R160 ;  /* 0x000000a02fb57220 */ /* 0x040fe20000410000 */
[-C--:B------:R-:W-:Y:S01]  /*2d40*/  FMUL.FTZ R187, R47, R13.reuse ;  /* 0x0000000d2fbb7220 */ /* 0x080fe20000410000 */
[----:B------:R-:W-:Y:S01]  /*2d50*/  FMUL.FTZ R186, R46, R13 ;  /* 0x0000000d2eba7220 */ /* 0x000fe20000410000 */
[----:B--2---:R-:W-:Y:S01]  /*2d60*/  FMUL.FTZ R159, R162, R171 ;  /* 0x000000aba29f7220 */ /* 0x004fe20000410000 */
[----:B------:R-:W-:-:S02]  /*2d70*/  HADD2.F32 R171, -RZ, R19.H0_H0 ;  /* 0x20000013ffab7230 */ /* 0x000fc40000004100 */
[C---:B------:R-:W-:Y:S01]  /*2d80*/  FMUL.FTZ R19, R46.reuse, R167 ;  /* 0x000000a72e137220 */ /* 0x040fe20000410000 */
[C---:B------:R-:W-:Y:S01]  /*2d90*/  FMUL.FTZ R162, R47.reuse, R172 ;  /* 0x000000ac2fa27220 */ /* 0x040fe20000410000 */
[----:B------:R0:W-:Y:S01]  /*2da0*/  STS.64 [R2+0x10b0], R10 ;  /* 0x0010b00a02007388 */ /* 0x0001e20000000a00 */
[CC--:B------:R-:W-:Y:S01]  /*2db0*/  FFMA.FTZ R7, R47.reuse, R3.reuse, R4 ;  /* 0x000000032f077223 */ /* 0x0c0fe20000010004 */
[C---:B------:R-:W-:Y:S01]  /*2dc0*/  FFMA.FTZ R179, R47.reuse, R166, R19 ;  /* 0x000000a62fb37223 */ /* 0x040fe20000010013 */
[C---:B------:R-:W-:Y:S01]  /*2dd0*/  FFMA.FTZ R185, R47.reuse, R18, R184 ;  /* 0x000000122fb97223 */ /* 0x040fe200000100b8 */
[C---:B------:R-:W-:Y:S01]  /*2de0*/  FFMA.FTZ R5, R46.reuse, R3, -R5 ;  /* 0x000000032e057223 */ /* 0x040fe20000010805 */
[C---:B------:R-:W-:Y:S01]  /*2df0*/  FFMA.FTZ R6, R47.reuse, R174, R6 ;  /* 0x000000ae2f067223 */ /* 0x040fe20000010006 */
[C---:B------:R-:W-:Y:S01]  /*2e00*/  FFMA.FTZ R165, R47.reuse, R169, R16 ;  /* 0x000000a92fa57223 */ /* 0x040fe20000010010 */
[CC--:B------:R-:W-:Y:S01]  /*2e10*/  FFMA.FTZ R168, R46.reuse, R171.reuse, -R162 ;  /* 0x000000ab2ea87223 */ /* 0x0c0fe200000108a2 */
[C---:B------:R-:W-:Y:S01]  /*2e20*/  FFMA.FTZ R170, R47.reuse, R171, R164 ;  /* 0x000000ab2faa7223 */ /* 0x040fe200000100a4 */
[C---:B------:R-:W-:Y:S01]  /*2e30*/  FFMA.FTZ R175, R46.reuse, R166, -R17 ;  /* 0x000000a62eaf7223 */ /* 0x040fe20000010811 */
[CC--:B------:R-:W-:Y:S01]  /*2e40*/  FFMA.FTZ R4, R46.reuse, R161.reuse, -R176 ;  /* 0x000000a12e047223 */ /* 0x0c0fe200000108b0 */
        /* <DEDUP_REMOVED lines=32> */
.L_x_16593:
[----:B------:R0:W1:Y:S02]  /*3050*/  LDS.64 R8, [R182+0x20b8] ;  /* 0x0020b800b6087984 */ /* 0x0000640000000a00 */
.L_x_16594:
[----:B------:R-:W-:Y:S05]  /*3060*/  BSYNC.RECONVERGENT B0 ;  /* 0x0000000000007941 */ /* 0x000fea0003800200 */
.L_x_16592:
        /* <DEDUP_REMOVED lines=14> */
[----:B--2---:R-:W-:-:S02]  /*3150*/  FMUL.FTZ R6, R10, R148 ;  /* 0x000000940a067220 */ /* 0x004fc40000410000 */
[C---:B------:R-:W-:Y:S01]  /*3160*/  FMUL.FTZ R190, R149.reuse, R188 ;  /* 0x000000bc95be7220 */ /* 0x040fe20000410000 */
[----:B------:R-:W-:Y:S01]  /*3170*/  FMUL.FTZ R187, R149, R2 ;  /* 0x0000000295bb7220 */ /* 0x000fe20000410000 */
[----:B------:R-:W-:Y:S02]  /*3180*/  FFMA.FTZ R6, R11, R14, R6 ;  /* 0x0000000e0b067223 */ /* 0x000fe40000010006 */
        /* <DEDUP_REMOVED lines=16> */
[----:B------:R-:W-:Y:S01]  /*3290*/  FFMA.FTZ R2, R10, R14, -R7 ;  /* 0x0000000e0a027223 */ /* 0x000fe20000010807 */
        /* <DEDUP_REMOVED lines=8> */
[----:B------:R-:W-:-:S02]  /*3320*/  FFMA.FTZ R191, R154, R187, -R190 ;  /* 0x000000bb9abf7223 */ /* 0x000fc400000108be */
[----:B------:R-:W-:Y:S01]  /*3330*/  FADD.FTZ R6, RZ, R189 ;  /* 0x000000bdff067221 */ /* 0x000fe20000010000 */
        /* <DEDUP_REMOVED lines=26> */
[----:B------:R-:W-:-:S02]  /*34e0*/  FADD.FTZ R6, R128, R191 ;  /* 0x000000bf80067221 */ /* 0x000fc40000010000 */
[----:B------:R-:W2:Y:S01]  /*34f0*/  SHFL.UP PT, R194, R2, 0x1, RZ ;  /* 0x0420000002c27989 */ /* 0x000ea200000e00ff */
[C---:B------:R-:W-:Y:S01]  /*3500*/  FFMA.FTZ R187, R156.reuse, R187, -R189 ;  /* 0x000000bb9cbb7223 */ /* 0x040fe200000108bd */
[----:B------:R-:W-:Y:S02]  /*3510*/  FFMA.FTZ R188, R156, R7, R188 ;  /* 0x000000079cbc7223 */ /* 0x000fe400000100bc */
        /* <DEDUP_REMOVED lines=14> */
[-C--:B0-----:R-:W-:Y:S01]  /*3600*/  FMUL.FTZ R192, R187, R190.reuse ;  /* 0x000000bebbc07220 */ /* 0x081fe20000410000 */
        /* <DEDUP_REMOVED lines=13> */
[-C--:B---3--:R-:W-:Y:S01]  /*36e0*/  FMUL.FTZ R192, R187, R190.reuse ;  /* 0x000000bebbc07220 */ /* 0x088fe20000410000 */
        /* <DEDUP_REMOVED lines=83> */
[----:B------:R-:W-:Y:S01]  /*3c20*/  FMUL.FTZ R189, R151, R200 ;  /* 0x000000c897bd7220 */ /* 0x000fe20000410000 */
[----:B------:R-:W-:Y:S01]  /*3c30*/  SHFL.UP PT, R6, R6, 0x1, RZ ;  /* 0x0420000006067989 */ /* 0x000fe200000e00ff */
[-C--:B------:R-:W-:Y:S01]  /*3c40*/  FMUL.FTZ R199, R153, R198.reuse ;  /* 0x000000c699c77220 */ /* 0x080fe20000410000 */
[----:B------:R-:W-:Y:S01]  /*3c50*/  FFMA.FTZ R193, R152, R198, R193 ;  /* 0x000000c698c17223 */ /* 0x000fe200000100c1 */
[-C--:B------:R-:W-:Y:S01]  /*3c60*/  FMUL.FTZ R191, R151, R197.reuse ;  /* 0x000000c597bf7220 */ /* 0x080fe20000410000 */
[----:B------:R-:W-:Y:S01]  /*3c70*/  SHFL.UP PT, R187, R187, 0x1, RZ ;  /* 0x04200000bbbb7989 */ /* 0x000fe200000e00ff */
[----:B------:R-:W-:Y:S01]  /*3c80*/  FFMA.FTZ R190, R150, R197, R189 ;  /* 0x000000c596be7223 */ /* 0x000fe200000100bd */
[----:B------:R-:W-:Y:S01]  /*3c90*/  FFMA.FTZ R199, R152, R195, -R199 ;  /* 0x000000c398c77223 */ /* 0x000fe200000108c7 */
[----:B------:R-:W-:Y:S01]  /*3ca0*/  FADD.FTZ R193, R168, R193 ;  /* 0x000000c1a8c17221 */ /* 0x000fe20000010000 */
[----:B------:R-:W-:Y:S01]  /*3cb0*/  SHFL.UP PT, R7, R7, 0x1, RZ ;  /* 0x0420000007077989 */ /* 0x000fe200000e00ff */
[----:B------:R-:W-:Y:S01]  /*3cc0*/  FFMA.FTZ R200, R150, R200, -R191 ;  /* 0x000000c896c87223 */ /* 0x000fe200000108bf */
[----:B------:R-:W-:Y:S01]  /*3cd0*/  FMUL.FTZ R194, R149, R190 ;  /* 0x000000be95c27220 */ /* 0x000fe20000410000 */
[----:B------:R-:W-:Y:S01]  /*3ce0*/  FADD.FTZ R199, R170, R199 ;  /* 0x000000c7aac77221 */ /* 0x000fe20000010000 */
[----:B----4-:R0:W1:Y:S01]  /*3cf0*/  SHFL.IDX PT, R188, R5, RZ, 0x1f ;  /* 0x00001fff05bc7589 */ /* 0x01006200000e0000 */
[----:B------:R-:W-:Y:S01]  /*3d00*/  FMUL.FTZ R192, R151, R193 ;  /* 0x000000c197c07220 */ /* 0x000fe20000410000 */
[-C--:B------:R-:W-:Y:S01]  /*3d10*/  FFMA.FTZ R191, R15, R200.reuse, -R194 ;  /* 0x000000c80fbf7223 */ /* 0x080fe200000108c2 */
[----:B------:R-:W-:Y:S01]  /*3d20*/  FMUL.FTZ R189, R149, R200 ;  /* 0x000000c895bd7220 */ /* 0x000fe20000410000 */
[----:B------:R-:W2:Y:S01]  /*3d30*/  SHFL.IDX PT, R4, R4, RZ, 0x1f ;  /* 0x00001fff04047589 */ /* 0x000ea200000e0000 */
[----:B------:R-:W-:-:S02]  /*3d40*/  FFMA.FTZ R196, R150, R199, -R192 ;  /* 0x000000c796c47223 */ /* 0x000fc400000108c0 */
[----:B------:R-:W-:Y:S01]  /*3d50*/  FFMA.FTZ R189, R15, R190, R189 ;  /* 0x000000be0fbd7223 */ /* 0x000fe200000100bd */
[----:B------:R-:W3:Y:S01]  /*3d60*/  SHFL.UP PT, R2, R2, 0x1, RZ ;  /* 0x0420000002027989 */ /* 0x000ee200000e00ff */
[----:B0-----:R-:W-:Y:S01]  /*3d70*/  FMUL.FTZ R5, R151, R199 ;  /* 0x000000c797057220 */ /* 0x001fe20000410000 */
[----:B------:R-:W-:Y:S01]  /*3d80*/  FADD.FTZ R196, R165, R196 ;  /* 0x000000c4a5c47221 */ /* 0x000fe20000010000 */
[----:B------:R-:W-:Y:S02]  /*3d90*/  FMUL.FTZ R198, R148, R189 ;  /* 0x000000bd94c67220 */ /* 0x000fe40000410000 */
[----:B------:R-:W-:Y:S01]  /*3da0*/  FFMA.FTZ R5, R150, R193, R5 ;  /* 0x000000c196057223 */ /* 0x000fe20000010005 */
[-C--:B------:R-:W-:Y:S01]  /*3db0*/  FMUL.FTZ R193, R148, R191.reuse ;  /* 0x000000bf94c17220 */ /* 0x080fe20000410000 */
[----:B------:R-:W-:-:S03]  /*3dc0*/  FFMA.FTZ R191, R14, R191, -R198 ;  /* 0x000000bf0ebf7223 */ /* 0x000fc600000108c6 */
[----:B------:R-:W-:Y:S01]  /*3dd0*/  FFMA.FTZ R190, R14, R189, R193 ;  /* 0x000000bd0ebe7223 */ /* 0x000fe200000100c1 */
[-C--:B-1----:R-:W-:Y:S01]  /*3de0*/  FMUL.FTZ R194, R187, R188.reuse ;  /* 0x000000bcbbc27220 */ /* 0x082fe20000410000 */
[----:B------:R-:W-:-:S03]  /*3df0*/  FMUL.FTZ R192, R7, R188 ;  /* 0x000000bc07c07220 */ /* 0x000fc60000410000 */
[-C--:B--2---:R-:W-:Y:S01]  /*3e00*/  FFMA.FTZ R7, R7, R4.reuse, R194 ;  /* 0x0000000407077223 */ /* 0x084fe200000100c2 */
[----:B------:R-:W-:Y:S01]  /*3e10*/  FFMA.FTZ R187, R187, R4, -R192 ;  /* 0x00000004bbbb7223 */ /* 0x000fe200000108c0 */
[----:B------:R-:W-:Y:S02]  /*3e20*/  FADD.FTZ R192, R164, R5 ;  /* 0x00000005a4c07221 */ /* 0x000fe40000010000 */
[----:B---3--:R-:W-:Y:S01]  /*3e30*/  @P1 FADD.FTZ R188, R2, R7 ;  /* 0x0000000702bc1221 */ /* 0x008fe20000010000 */
[----:B------:R-:W-:Y:S01]  /*3e40*/  @P1 FADD.FTZ R4, R6, R187 ;  /* 0x000000bb06041221 */ /* 0x000fe20000010000 */
        /* <DEDUP_REMOVED lines=53> */
[-C--:B------:R-:W-:Y:S01]  /*41a0*/  FMUL.FTZ R194, R172, R177.reuse ;  /* 0x000000b1acc27220 */ /* 0x080fe20000410000 */
[----:B------:R-:W-:Y:S01]  /*41b0*/  FFMA.FTZ R172, -R146, R4, R11 ;  /* 0x0000000492ac7223 */ /* 0x000fe2000001010b */
[----:B------:R-:W-:Y:S01]  /*41c0*/  FADD.FTZ R193, R16, R7 ;  /* 0x0000000710c17221 */ /* 0x000fe20000010000 */
[C---:B------:R-:W-:Y:S01]  /*41d0*/  FFMA.FTZ R11, R171.reuse, R177, -R2 ;  /* 0x000000b1ab0b7223 */ /* 0x040fe20000010802 */
[----:B------:R-:W-:Y:S01]  /*41e0*/  FFMA.FTZ R169, R171, R173, R194 ;  /* 0x000000adaba97223 */ /* 0x000fe200000100c2 */
        /* <DEDUP_REMOVED lines=16> */
.L_x_16596:
[----:B------:R-:W-:Y:S05]  /*42f0*/  BSYNC.RECONVERGENT B0 ;  /* 0x0000000000007941 */ /* 0x000fea0003800200 */
.L_x_16595:
[----:B------:R-:W-:Y:S01]  /*4300*/  ISETP.GE.AND P1, PT, R69, UR7, PT ;  /* 0x0000000745007c0c */ /* 0x000fe2000bf26270 */
[----:B------:R-:W-:Y:S01]  /*4310*/  HFMA2 R4, -RZ, RZ, 1.875, 0 ;  /* 0x3f800000ff047431 */ /* 0x000fe200000001ff */
[----:B---34-:R-:W-:Y:S02]  /*4320*/  CS2R R6, SRZ ;  /* 0x0000000000067805 */ /* 0x018fe4000001ff00 */
[----:B------:R-:W-:Y:S01]  /*4330*/  MOV R5, RZ ;  /* 0x000000ff00057202 */ /* 0x000fe20000000f00 */
[C---:B--2---:R-:W-:Y:S01]  /*4340*/  FMUL.FTZ R2, R153.reuse, R173 ;  /* 0x000000ad99027220 */ /* 0x044fe20000410000 */
        /* <DEDUP_REMOVED lines=8> */
[----:B-1----:R1:W2:Y:S01]  /*43d0*/  SHFL.DOWN PT, R194, R190, 0x2, 0x1f ;  /* 0x08401f00bec27f89 */ /* 0x0022a200000e0000 */
[----:B------:R-:W-:Y:S01]  /*43e0*/  FADD.FTZ R169, RZ, R3 ;  /* 0x00000003ffa97221 */ /* 0x000fe20000010000 */
[----:B------:R-:W-:Y:S01]  /*43f0*/  BSSY.RECONVERGENT B0, `(.L_x_16597) ;  /* 0x0000018000007945 */ /* 0x000fe20003800200 */
[CC--:B------:R-:W-:Y:S01]  /*4400*/  FMUL.FTZ R2, R167.reuse, R172.reuse ;  /* 0x000000aca7027220 */ /* 0x0c0fe20000410000 */
[----:B------:R1:W3:Y:S01]  /*4410*/  SHFL.DOWN PT, R197, R171, 0x2, 0x1f ;  /* 0x08401f00abc57f89 */ /* 0x0002e200000e0000 */
[-C--:B------:R-:W-:Y:S01]  /*4420*/  FMUL.FTZ R3, R167, R169.reuse ;  /* 0x000000a9a7037220 */ /* 0x080fe20000410000 */
[C---:B------:R-:W-:Y:S01]  /*4430*/  ISETP.GT.U32.AND P3, PT, R183.reuse, 0x1b, PT ;  /* 0x0000001bb700780c */ /* 0x040fe20003f64070 */
[C---:B------:R-:W-:Y:S01]  /*4440*/  FFMA.FTZ R167, R166.reuse, R169, R2 ;  /* 0x000000a9a6a77223 */ /* 0x040fe20000010002 */
[----:B------:R-:W4:Y:S01]  /*4450*/  @!P1 LDS.128 R4, [UR6+0x21b0] ;  /* 0x0021b006ff049984 */ /* 0x000f220008000c00 */
        /* <DEDUP_REMOVED lines=11> */
[CC--:B---3--:R-:W-:Y:S01]  /*4510*/  FFMA.FTZ R10, R190.reuse, R197.reuse, -R11 ;  /* 0x000000c5be0a7223 */ /* 0x0c8fe2000001080b */
[C---:B------:R-:W-:Y:S01]  /*4520*/  FFMA.FTZ R166, R191.reuse, R197, R166 ;  /* 0x000000c5bfa67223 */ /* 0x040fe200000100a6 */
[-C--:B-12---:R-:W-:Y:S01]  /*4530*/  FFMA.FTZ R190, R190, R194.reuse, -R3 ;  /* 0x000000c2bebe7223 */ /* 0x086fe20000010803 */
[----:B------:R-:W-:Y:S01]  /*4540*/  FFMA.FTZ R191, R191, R194, R2 ;  /* 0x000000c2bfbf7223 */ /* 0x000fe20000010002 */
[----:B------:R-:W-:Y:S01]  /*4550*/  FADD.FTZ R171, R171, R10 ;  /* 0x0000000aabab7221 */ /* 0x000fe20000010000 */
[----:B------:R-:W-:-:S07]  /*4560*/  FADD.FTZ R193, R193, R166 ;  /* 0x000000a6c1c17221 */ /* 0x000fce0000010000 */
.L_x_16598:
[----:B------:R-:W-:Y:S05]  /*4570*/  BSYNC.RECONVERGENT B0 ;  /* 0x0000000000007941 */ /* 0x000fea0003800200 */
.L_x_16597:
[----:B--2---:R2:W1:Y:S01]  /*4580*/  SHFL.DOWN PT, R194, R190, 0x4, 0x1f ;  /* 0x08801f00bec27f89 */ /* 0x00446200000e0000 */
[----:B------:R-:W-:Y:S03]  /*4590*/  BSSY.RECONVERGENT B0, `(.L_x_16599) ;  /* 0x000000f000007945 */ /* 0x000fe60003800200 */
[----:B0-----:R2:W0:Y:S04]  /*45a0*/  SHFL.DOWN PT, R2, R191, 0x4, 0x1f ;  /* 0x08801f00bf027f89 */ /* 0x00142800000e0000 */
[----:B---3--:R2:W3:Y:S04]  /*45b0*/  SHFL.DOWN PT, R197, R171, 0x4, 0x1f ;  /* 0x08801f00abc57f89 */ /* 0x0084e800000e0000 */
[----:B------:R2:W0:Y:S01]  /*45c0*/  SHFL.DOWN PT, R166, R193, 0x4, 0x1f ;  /* 0x08801f00c1a67f89 */ /* 0x00042200000e0000 */
[----:B------:R-:W-:Y:S05]  /*45d0*/  @P3 BRA `(.L_x_16600) ;  /* 0x0000000000283947 */ /* 0x000fea0003800000 */
        /* <DEDUP_REMOVED lines=10> */
.L_x_16600:
[----:B------:R-:W-:Y:S05]  /*4680*/  BSYNC.RECONVERGENT B0 ;  /* 0x0000000000007941 */ /* 0x000fea0003800200 */
.L_x_16599:
[----:B-1----:R1:W1:Y:S01]  /*4690*/  SHFL.DOWN PT, R194, R190, 0x8, 0x1f ;  /* 0x09001f00bec27f89 */ /* 0x00226200000e0000 */
[----:B------:R-:W-:Y:S03]  /*46a0*/  BSSY.RECONVERGENT B0, `(.L_x_16601) ;  /* 0x000000f000007945 */ /* 0x000fe60003800200 */
[----:B0-----:R0:W0:Y:S04]  /*46b0*/  SHFL.DOWN PT, R2, R191, 0x8, 0x1f ;  /* 0x09001f00bf027f89 */ /* 0x00102800000e0000 */
[----:B---3--:R3:W0:Y:S04]  /*46c0*/  SHFL.DOWN PT, R197, R171, 0x8, 0x1f ;  /* 0x09001f00abc57f89 */ /* 0x00862800000e0000 */
        /* <DEDUP_REMOVED lines=12> */
.L_x_16602:
[----:B------:R-:W-:Y:S05]  /*4790*/  BSYNC.RECONVERGENT B0 ;  /* 0x0000000000007941 */ /* 0x000fea0003800200 */
.L_x_16601:
        /* <DEDUP_REMOVED lines=16> */
.L_x_16604:
[----:B------:R-:W-:Y:S05]  /*48a0*/  BSYNC.RECONVERGENT B0 ;  /* 0x0000000000007941 */ /* 0x000fea0003800200 */
.L_x_16603:
[----:B------:R-:W-:Y:S01]  /*48b0*/  FFMA.FTZ R198, -R144, R167, R195 ;  /* 0x000000a790c67223 */ /* 0x000fe200000101c3 */
[----:B------:R-:W-:Y:S01]  /*48c0*/  SHFL.DOWN PT, R199, R190, 0x1, 0x1f ;  /* 0x08201f00bec77f89 */ /* 0x000fe200000e0000 */
[CC--:B------:R-:W-:Y:S01]  /*48d0*/  FMUL.FTZ R11, R155.reuse, R172.reuse ;  /* 0x000000ac9b0b7220 */ /* 0x0c0fe20000410000 */
[-C--:B------:R-:W-:Y:S01]  /*48e0*/  FMUL.FTZ R3, R155, R169.reuse ;  /* 0x000000a99b037220 */ /* 0x080fe20000410000 */
[----:B------:R-:W-:Y:S01]  /*48f0*/  ISETP.NE.AND P1, PT, R78, 0x1f, PT ;  /* 0x0000001f4e00780c */ /* 0x000fe20003f25270 */
[----:B----4-:R-:W4:Y:S01]  /*4900*/  SHFL.IDX PT, R195, R7, RZ, 0x1f ;  /* 0x00001fff07c37589 */ /* 0x010f2200000e0000 */
[C---:B0-----:R-:W-:Y:S01]  /*4910*/  FFMA.FTZ R166, R154.reuse, R169, R11 ;  /* 0x000000a99aa67223 */ /* 0x041fe2000001000b */
[----:B------:R-:W-:Y:S01]  /*4920*/  FFMA.FTZ R3, R154, R172, -R3 ;  /* 0x000000ac9a037223 */ /* 0x000fe20000010803 */
[----:B------:R-:W-:Y:S01]  /*4930*/  IMAD.WIDE.U32 R10, R32, UR4, R42 ;  /* 0x00000004200a7c25 */ /* 0x000fe2000f8e002a */
[----:B------:R-:W0:Y:S03]  /*4940*/  SHFL.DOWN PT, R201, R191, 0x1, 0x1f ;  /* 0x08201f00bfc97f89 */ /* 0x000e2600000e0000 */
[----:B------:R-:W-:Y:S01]  /*4950*/  FADD.FTZ R166, RZ, R166 ;  /* 0x000000a6ffa67221 */ /* 0x000fe20000010000 */
[----:B-1----:R-:W-:Y:S01]  /*4960*/  FADD.FTZ R194, R130, R3 ;  /* 0x0000000382c27221 */ /* 0x002fe20000010000 */
[----:B------:R-:W-:Y:S01]  /*4970*/  IMAD R3, R33, UR4, R11 ;  /* 0x0000000421037c24 */ /* 0x000fe2000f8e020b */
[----:B------:R-:W1:Y:S01]  /*4980*/  SHFL.IDX PT, R167, R6, RZ, 0x1f ;  /* 0x00001fff06a77589 */ /* 0x000e6200000e0000 */
        /* <DEDUP_REMOVED lines=8> */
[C---:B------:R-:W-:Y:S01]  /*4a10*/  FFMA.FTZ R197, R143.reuse, R200, R196 ;  /* 0x000000c88fc57223 */ /* 0x040fe200000100c4 */
[----:B------:R-:W-:Y:S01]  /*4a20*/  FFMA.FTZ R11, -R143, R11, R198 ;  /* 0x0000000b8f0b7223 */ /* 0x000fe200000101c6 */
[-C--:B------:R-:W-:Y:S01]  /*4a30*/  FMUL.FTZ R161, R157, R166.reuse ;  /* 0x000000a69da17220 */ /* 0x080fe20000410000 */
[----:B------:R-:W-:Y:S01]  /*4a40*/  LEA.HI.X R3, R10, R87, R3, 0x2, P2 ;  /* 0x000000570a037211 */ /* 0x000fe200010f1403 */
[C---:B------:R-:W-:Y:S01]  /*4a50*/  FFMA.FTZ R163, R156.reuse, R166, R163 ;  /* 0x000000a69ca37223 */ /* 0x040fe200000100a3 */
[----:B--2---:R-:W2:Y:S01]  /*4a60*/  SHFL.IDX PT, R191, R191, RZ, 0x1f ;  /* 0x00001fffbfbf7589 */ /* 0x004ea200000e0000 */
[----:B------:R-:W-:Y:S01]  /*4a70*/  FFMA.FTZ R10, R156, R194, -R161 ;  /* 0x000000c29c0a7223 */ /* 0x000fe200000108a1 */
[-C--:B----4-:R-:W-:Y:S01]  /*4a80*/  @P1 FMUL.FTZ R198, R199, R195.reuse ;  /* 0x000000c3c7c61220 */ /* 0x090fe20000410000 */
[----:B------:R-:W-:Y:S01]  /*4a90*/  FADD.FTZ R161, RZ, R163 ;  /* 0x000000a3ffa17221 */ /* 0x000fe20000010000 */
[----:B------:R-:W4:Y:S01]  /*4aa0*/  SHFL.IDX PT, R190, R190, RZ, 0x1f ;  /* 0x00001fffbebe7589 */ /* 0x000f2200000e0000 */
[----:B------:R-:W-:Y:S01]  /*4ab0*/  FADD.FTZ R163, R129, R10 ;  /* 0x0000000a81a37221 */ /* 0x000fe20000010000 */
[C---:B0-----:R-:W-:Y:S01]  /*4ac0*/  @P1 FMUL.FTZ R196, R201.reuse, R195 ;  /* 0x000000c3c9c41220 */ /* 0x041fe20000410000 */
[----:B------:R-:W-:Y:S01]  /*4ad0*/  ISETP.NE.AND P3, PT, R78, RZ, PT ;  /* 0x000000ff4e00720c */ /* 0x000fe20003f65270 */
[----:B---3--:R-:W0:Y:S01]  /*4ae0*/  SHFL.IDX PT, R193, R193, RZ, 0x1f ;  /* 0x00001fffc1c17589 */ /* 0x008e2200000e0000 */
[----:B------:R-:W-:Y:S01]  /*4af0*/  FMUL.FTZ R200, R46, R161 ;  /* 0x000000a12ec87220 */ /* 0x000fe20000410000 */
[-C--:B-1----:R-:W-:Y:S01]  /*4b00*/  @P1 FFMA.FTZ R198, R201, R167.reuse, R198 ;  /* 0x000000a7c9c61223 */ /* 0x082fe200000100c6 */
[----:B------:R-:W-:Y:S01]  /*4b10*/  @P1 FFMA.FTZ R196, R199, R167, -R196 ;  /* 0x000000a7c7c41223 */ /* 0x000fe200000108c4 */
[----:B------:R-:W-:Y:S01]  /*4b20*/  FMUL.FTZ R199, R160, R161 ;  /* 0x000000a1a0c77220 */ /* 0x000fe20000410000 */
[----:B------:R-:W-:Y:S01]  /*4b30*/  FFMA.FTZ R207, R47, R163, R200 ;  /* 0x000000a32fcf7223 */ /* 0x000fe200000100c8 */
[----:B-----5:R-:W-:Y:S01]  /*4b40*/  @P1 FADD.FTZ R195, R205, R198 ;  /* 0x000000c6cdc31221 */ /* 0x020fe20000010000 */
[----:B------:R-:W-:Y:S02]  /*4b50*/  BSSY.RECONVERGENT B0, `(.L_x_16605) ;  /* 0x00000d5000007945 */ /* 0x000fe40003800200 */
[----:B------:R-:W-:Y:S01]  /*4b60*/  FMUL.FTZ R207, R142, -R207 ;  /* 0x800000cf8ecf7220 */ /* 0x000fe20000410000 */
[----:B------:R-:W-:Y:S01]  /*4b70*/  @P1 FADD.FTZ R167, R203, R196 ;  /* 0x000000c4cba71221 */ /* 0x000fe20000010000 */
[----:B------:R-:W-:Y:S01]  /*4b80*/  FMUL.FTZ R196, R160, R163 ;  /* 0x000000a3a0c47220 */ /* 0x000fe20000410000 */
[----:B------:R-:W-:-:S02]  /*4b90*/  FMUL.FTZ R10, R195, R9 ;  /* 0x00000009c30a7220 */ /* 0x000fc40000410000 */
[C---:B------:R-:W-:Y:S01]  /*4ba0*/  FMUL.FTZ R160, R167.reuse, R9 ;  /* 0x00000009a7a07220 */ /* 0x040fe20000410000 */
[C---:B------:R-:W-:Y:S01]  /*4bb0*/  FFMA.FTZ R9, R18.reuse, R163, -R199 ;  /* 0x000000a312097223 */ /* 0x040fe200000108c7 */
[-C--:B------:R-:W-:Y:S01]  /*4bc0*/  FFMA.FTZ R10, R167, R8.reuse, R10 ;  /* 0x00000008a70a7223 */ /* 0x080fe2000001000a */
[----:B------:R-:W-:Y:S01]  /*4bd0*/  FFMA.FTZ R18, R18, R161, R196 ;  /* 0x000000a112127223 */ /* 0x000fe200000100c4 */
[----:B------:R-:W-:Y:S01]  /*4be0*/  FFMA.FTZ R167, R195, R8, -R160 ;  /* 0x00000008c3a77223 */ /* 0x000fe200000108a0 */
[----:B--2---:R-:W-:Y:S01]  /*4bf0*/  FMUL.FTZ R195, R191, R7 ;  /* 0x00000007bfc37220 */ /* 0x004fe20000410000 */
[----:B------:R1:W2:Y:S01]  /*4c00*/  SHFL.IDX PT, R8, R171, RZ, 0x1f ;  /* 0x00001fffab087589 */ /* 0x0002a200000e0000 */
[----:B------:R-:W-:Y:S01]  /*4c10*/  FFMA.FTZ R9, R142, R9, R197 ;  /* 0x000000098e097223 */ /* 0x000fe200000100c5 */
[----:B------:R-:W-:Y:S01]  /*4c20*/  FADD.FTZ R185, R185, R10 ;  /* 0x0000000ab9b97221 */ /* 0x000fe20000010000 */
[-C--:B----4-:R-:W-:Y:S01]  /*4c30*/  FFMA.FTZ R197, R190, R6.reuse, -R195 ;  /* 0x00000006bec57223 */ /* 0x090fe200000108c3 */
[C---:B------:R-:W-:Y:S01]  /*4c40*/  FMUL.FTZ R160, R191.reuse, R6 ;  /* 0x00000006bfa07220 */ /* 0x040fe20000410000 */
[C---:B------:R-:W-:Y:S01]  /*4c50*/  FMUL.FTZ R195, R191.reuse, R5 ;  /* 0x00000005bfc37220 */ /* 0x040fe20000410000 */
[----:B------:R-:W-:Y:S01]  /*4c60*/  FMUL.FTZ R10, R191, R4 ;  /* 0x00000004bf0a7220 */ /* 0x000fe20000410000 */
[C---:B------:R-:W-:Y:S01]  /*4c70*/  FMUL.FTZ R191, R159.reuse, R161 ;  /* 0x000000a19fbf7220 */ /* 0x040fe20000410000 */
[C---:B------:R-:W-:Y:S01]  /*4c80*/  FMUL.FTZ R6, R159.reuse, R163 ;  /* 0x000000a39f067220 */ /* 0x040fe20000410000 */
[----:B------:R-:W-:Y:S01]  /*4c90*/  FADD.FTZ R167, R186, R167 ;  /* 0x000000a7baa77221 */ /* 0x000fe20000010000 */
[----:B------:R-:W-:Y:S01]  /*4ca0*/  FMUL.FTZ R196, R159, R185 ;  /* 0x000000b99fc47220 */ /* 0x000fe20000410000 */
[C---:B-1----:R-:W-:Y:S01]  /*4cb0*/  FFMA.FTZ R171, R158.reuse, R163, -R191 ;  /* 0x000000a39eab7223 */ /* 0x042fe200000108bf */
[----:B------:R-:W-:Y:S01]  /*4cc0*/  FMUL.FTZ R191, R47, R187 ;  /* 0x000000bb2fbf7220 */ /* 0x000fe20000410000 */
[----:B------:R-:W-:Y:S01]  /*4cd0*/  FFMA.FTZ R198, R158, R161, R6 ;  /* 0x000000a19ec67223 */ /* 0x000fe20000010006 */
[----:B------:R-:W-:Y:S01]  /*4ce0*/  FMUL.FTZ R186, R159, R167 ;  /* 0x000000a79fba7220 */ /* 0x000fe20000410000 */
[----:B------:R-:W-:Y:S01]  /*4cf0*/  FFMA.FTZ R160, R190, R7, R160 ;  /* 0x00000007bea07223 */ /* 0x000fe200000100a0 */
[----:B------:R-:W-:Y:S01]  /*4d00*/  FFMA.FTZ R191, R46, R189, -R191 ;  /* 0x000000bd2ebf7223 */ /* 0x000fe200000108bf */
[C---:B------:R-:W-:Y:S01]  /*4d10*/  FFMA.FTZ R159, R158.reuse, R167, -R196 ;  /* 0x000000a79e9f7223 */ /* 0x040fe200000108c4 */
[----:B------:R-:W-:Y:S01]  /*4d20*/  FFMA.FTZ R186, R158, R185, R186 ;  /* 0x000000b99eba7223 */ /* 0x000fe200000100ba */
[----:B0-----:R-:W-:Y:S01]  /*4d30*/  FADD.FTZ R7, R193, R160 ;  /* 0x000000a0c1077221 */ /* 0x001fe20000010000 */
[----:B------:R-:W-:Y:S01]  /*4d40*/  FMUL.FTZ R158, R0, R191 ;  /* 0x000000bf009e7220 */ /* 0x000fe20000410000 */
[C---:B------:R-:W-:Y:S01]  /*4d50*/  FMUL.FTZ R191, R47.reuse, R174 ;  /* 0x000000ae2fbf7220 */ /* 0x040fe20000410000 */
[----:B------:R-:W-:Y:S01]  /*4d60*/  FADD.FTZ R159, R184, R159 ;  /* 0x0000009fb89f7221 */ /* 0x000fe20000010000 */
[----:B------:R-:W-:Y:S01]  /*4d70*/  FFMA.FTZ R5, R190, R5, R10 ;  /* 0x00000005be057223 */ /* 0x000fe2000001000a */
[----:B--2---:R-:W-:Y:S01]  /*4d80*/  FADD.FTZ R6, R8, R197 ;  /* 0x000000c508067221 */ /* 0x004fe20000010000 */
[C---:B------:R-:W-:Y:S01]  /*4d90*/  FMUL.FTZ R8, R46.reuse, R187 ;  /* 0x000000bb2e087220 */ /* 0x040fe20000410000 */
[C---:B------:R-:W-:Y:S01]  /*4da0*/  FFMA.FTZ R197, R46.reuse, R192, -R191 ;  /* 0x000000c02ec57223 */ /* 0x040fe200000108bf */
[----:B------:R-:W-:Y:S01]  /*4db0*/  FMUL.FTZ R191, R47, R173 ;  /* 0x000000ad2fbf7220 */ /* 0x000fe20000410000 */
[----:B------:R-:W-:Y:S01]  /*4dc0*/  FADD.FTZ R181, R181, R186 ;  /* 0x000000bab5b57221 */ /* 0x000fe20000010000 */
[C---:B------:R-:W-:Y:S01]  /*4dd0*/  FFMA.FTZ R193, R47.reuse, R189, R8 ;  /* 0x000000bd2fc17223 */ /* 0x040fe20000010008 */
[----:B------:R-:W-:Y:S01]  /*4de0*/  P2R R8, PR, RZ, 0x8 ;  /* 0x00000008ff087803 */ /* 0x000fe20000000000 */
[----:B------:R-:W-:Y:S01]  /*4df0*/  FMUL.FTZ R8, R46, R178 ;  /* 0x000000b22e087220 */ /* 0x000fe20000410000 */
[----:B------:R-:W-:Y:S01]  /*4e00*/  FFMA.FTZ R4, R190, R4, -R195 ;  /* 0x00000004be047223 */ /* 0x000fe200000108c3 */
[C---:B------:R-:W-:Y:S01]  /*4e10*/  FMUL.FTZ R10, R46.reuse, R174 ;  /* 0x000000ae2e0a7220 */ /* 0x040fe20000410000 */
[C---:B------:R-:W-:Y:S01]  /*4e20*/  FFMA.FTZ R186, R46.reuse, R177, -R191 ;  /* 0x000000b12eba7223 */ /* 0x040fe200000108bf */
[C---:B------:R-:W-:Y:S01]  /*4e30*/  FFMA.FTZ R184, R47.reuse, R188, R8 ;  /* 0x000000bc2fb87223 */ /* 0x040fe20000010008 */
[C---:B------:R-:W-:Y:S01]  /*4e40*/  FMUL.FTZ R8, R46.reuse, R173 ;  /* 0x000000ad2e087220 */ /* 0x040fe20000410000 */
[C---:B------:R-:W-:Y:S01]  /*4e50*/  FMUL.FTZ R195, R47.reuse, R178 ;  /* 0x000000b22fc37220 */ /* 0x040fe20000410000 */
[C---:B------:R-:W-:Y:S01]  /*4e60*/  FMUL.FTZ R191, R47.reuse, R166 ;  /* 0x000000a62fbf7220 */ /* 0x040fe20000410000 */
[C---:B------:R-:W-:Y:S01]  /*4e70*/  FFMA.FTZ R199, R47.reuse, R192, R10 ;  /* 0x000000c02fc77223 */ /* 0x040fe2000001000a */
[C---:B------:R-:W-:Y:S01]  /*4e80*/  FFMA.FTZ R190, R47.reuse, R177, R8 ;  /* 0x000000b12fbe7223 */ /* 0x040fe20000010008 */
[----:B------:R-:W-:Y:S01]  /*4e90*/  FADD.FTZ R8, RZ, R198 ;  /* 0x000000c6ff087221 */ /* 0x000fe20000010000 */
[C---:B------:R-:W-:Y:S01]  /*4ea0*/  FFMA.FTZ R160, R46.reuse, R188, -R195 ;  /* 0x000000bc2ea07223 */ /* 0x040fe200000108c3 */
[CC--:B------:R-:W-:Y:S01]  /*4eb0*/  FMUL.FTZ R10, R46.reuse, R169.reuse ;  /* 0x000000a92e0a7220 */ /* 0x0c0fe20000410000 */
[----:B------:R-:W-:Y:S01]  /*4ec0*/  FFMA.FTZ R196, R46, R194, -R191 ;  /* 0x000000c22ec47223 */ /* 0x000fe200000108bf */
[C---:B------:R-:W-:Y:S01]  /*4ed0*/  FMUL.FTZ R195, R47.reuse, R169 ;  /* 0x000000a92fc37220 */ /* 0x040fe20000410000 */
[C---:B------:R-:W-:Y:S01]  /*4ee0*/  FMUL.FTZ R191, R47.reuse, R161 ;  /* 0x000000a12fbf7220 */ /* 0x040fe20000410000 */
[----:B------:R-:W-:Y:S01]  /*4ef0*/  FADD.FTZ R171, R128, R171 ;  /* 0x000000ab80ab7221 */ /* 0x000fe20000010000 */
[C---:B------:R-:W-:Y:S01]  /*4f00*/  FMUL.FTZ R202, R47.reuse, R8 ;  /* 0x000000082fca7220 */ /* 0x040fe20000410000 */
[-C--:B------:R-:W-:Y:S01]  /*4f10*/  FFMA.FTZ R203, R47, R172.reuse, R10 ;  /* 0x000000ac2fcb7223 */ /* 0x080fe2000001000a */
[C---:B------:R-:W-:Y:S01]  /*4f20*/  FFMA.FTZ R201, R46.reuse, R172, -R195 ;  /* 0x000000ac2ec97223 */ /* 0x040fe200000108c3 */
[C---:B------:R-:W-:Y:S01]  /*4f30*/  FMUL.FTZ R10, R46.reuse, R166 ;  /* 0x000000a62e0a7220 */ /* 0x040fe20000410000 */
[C---:B------:R-:W-:Y:S01]  /*4f40*/  FFMA.FTZ R205, R46.reuse, R163, -R191 ;  /* 0x000000a32ecd7223 */ /* 0x040fe200000108bf */
[C---:B------:R-:W-:Y:S01]  /*4f50*/  FFMA.FTZ R209, R46.reuse, R171, -R202 ;  /* 0x000000ab2ed17223 */ /* 0x040fe200000108ca */
[----:B------:R-:W-:Y:S01]  /*4f60*/  FMUL.FTZ R46, R46, R8 ;  /* 0x000000082e2e7220 */ /* 0x000fe20000410000 */
[----:B------:R-:W-:Y:S01]  /*4f70*/  FMUL.FTZ R191, R157, R181 ;  /* 0x000000b59dbf7220 */ /* 0x000fe20000410000 */
[----:B------:R-:W-:Y:S01]  /*4f80*/  FFMA.FTZ R198, R47, R194, R10 ;  /* 0x000000c22fc67223 */ /* 0x000fe2000001000a */
[----:B------:R-:W-:Y:S01]  /*4f90*/  FMUL.FTZ R10, R157, R159 ;  /* 0x0000009f9d0a7220 */ /* 0x000fe20000410000 */
[----:B------:R-:W-:Y:S01]  /*4fa0*/  FFMA.FTZ R211, R47, R171, R46 ;  /* 0x000000ab2fd37223 */ /* 0x000fe2000001002e */
[C---:B------:R-:W-:Y:S01]  /*4fb0*/  FFMA.FTZ R47, R156.reuse, R159, -R191 ;  /* 0x0000009f9c2f7223 */ /* 0x040fe200000108bf */
[----:B------:R0:W-:Y:S01]  /*4fc0*/  @!P3 STS.128 [UR6+0x21b0], R4 ;  /* 0x0021b004ff00b988 */ /* 0x0001e20008000c06 */
[----:B------:R-:W-:Y:S01]  /*4fd0*/  FFMA.FTZ R10, R156, R181, R10 ;  /* 0x000000b59c0a7223 */ /* 0x000fe2000001000a */
[----:B------:R-:W-:Y:S01]  /*4fe0*/  FMUL.FTZ R193, R0, -R193 ;  /* 0x800000c100c17220 */ /* 0x000fe20000410000 */
[----:B------:R-:W-:Y:S01]  /*4ff0*/  FADD.FTZ R47, R180, R47 ;  /* 0x0000002fb42f7221 */ /* 0x000fe20000010000 */
[----:B------:R-:W-:Y:S01]  /*5000*/  STS [R65+0x420], R158 ;  /* 0x0004209e41007388 */ /* 0x000fe20000000800 */
[----:B------:R-:W-:Y:S01]  /*5010*/  FADD.FTZ R179, R179, R10 ;  /* 0x0000000ab3b37221 */ /* 0x000fe20000010000 */
[----:B------:R-:W-:Y:S01]  /*5020*/  FMUL.FTZ R191, R147, R160 ;  /* 0x000000a093bf7220 */ /* 0x000fe20000410000 */
[----:B------:R-:W-:Y:S01]  /*5030*/  FMUL.FTZ R157, R155, R47 ;  /* 0x0000002f9b9d7220 */ /* 0x000fe20000410000 */
[----:B------:R-:W-:Y:S01]  /*5040*/  FMUL.FTZ R195, R147, -R184 ;  /* 0x800000b893c37220 */ /* 0x000fe20000410000 */
[----:B------:R-:W-:Y:S01]  /*5050*/  FMUL.FTZ R46, R155, R179 ;  /* 0x000000b39b2e7220 */ /* 0x000fe20000410000 */
[----:B------:R-:W-:Y:S01]  /*5060*/  FMUL.FTZ R197, R146, R197 ;  /* 0x000000c592c57220 */ /* 0x000fe20000410000 */
[----:B------:R-:W-:Y:S01]  /*5070*/  FFMA.FTZ R10, R154, R179, R157 ;  /* 0x000000b39a0a7223 */ /* 0x000fe2000001009d */
[----:B------:R-:W-:Y:S01]  /*5080*/  FMUL.FTZ R199, R146, -R199 ;  /* 0x800000c792c77220 */ /* 0x000fe20000410000 */
[----:B------:R-:W-:Y:S01]  /*5090*/  FFMA.FTZ R155, R154, R47, -R46 ;  /* 0x0000002f9a9b7223 */ /* 0x000fe2000001082e */
[----:B0-----:R-:W-:Y:S01]  /*50a0*/  FMUL.FTZ R7, R145, R186 ;  /* 0x000000ba91077220 */ /* 0x001fe20000410000 */
[----:B------:R-:W-:Y:S01]  /*50b0*/  FADD.FTZ R175, R175, R10 ;  /* 0x0000000aafaf7221 */ /* 0x000fe20000010000 */
[----:B------:R-:W-:Y:S01]  /*50c0*/  FMUL.FTZ R157, R145, -R190 ;  /* 0x800000be919d7220 */ /* 0x000fe20000410000 */
[----:B------:R-:W-:Y:S01]  /*50d0*/  FADD.FTZ R155, R176, R155 ;  /* 0x0000009bb09b7221 */ /* 0x000fe20000010000 */
[C---:B------:R-:W-:Y:S01]  /*50e0*/  FMUL.FTZ R201, R144.reuse, R201 ;  /* 0x000000c990c97220 */ /* 0x040fe20000410000 */
[C---:B------:R-:W-:Y:S01]  /*50f0*/  FMUL.FTZ R5, R153.reuse, R175 ;  /* 0x000000af99057220 */ /* 0x040fe20000410000 */
[----:B------:R0:W-:Y:S01]  /*5100*/  STS [R64+0x18], R7 ;  /* 0x0000180740007388 */ /* 0x0001e20000000800 */
[----:B------:R-:W-:Y:S01]  /*5110*/  FMUL.FTZ R4, R153, R155 ;  /* 0x0000009b99047220 */ /* 0x000fe20000410000 */
[----:B------:R-:W-:Y:S01]  /*5120*/  FMUL.FTZ R203, R144, -R203 ;  /* 0x800000cb90cb7220 */ /* 0x000fe20000410000 */
[----:B------:R-:W-:Y:S01]  /*5130*/  FFMA.FTZ R153, R152, R155, -R5 ;  /* 0x0000009b98997223 */ /* 0x000fe20000010805 */
[----:B------:R-:W-:Y:S01]  /*5140*/  FMUL.FTZ R205, R142, R205 ;  /* 0x000000cd8ecd7220 */ /* 0x000fe20000410000 */
[----:B------:R-:W-:Y:S01]  /*5150*/  FFMA.FTZ R5, R152, R175, R4 ;  /* 0x000000af98057223 */ /* 0x000fe20000010004 */
[----:B------:R-:W-:Y:S01]  /*5160*/  FMUL.FTZ R209, R140, R209 ;  /* 0x000000d18cd17220 */ /* 0x000fe20000410000 */
[----:B------:R-:W-:Y:S01]  /*5170*/  FADD.FTZ R153, R170, R153 ;  /* 0x00000099aa997221 */ /* 0x000fe20000010000 */
[----:B------:R-:W-:Y:S01]  /*5180*/  FMUL.FTZ R211, R140, -R211 ;  /* 0x800000d38cd37220 */ /* 0x000fe20000410000 */
[----:B------:R-:W-:Y:S01]  /*5190*/  FADD.FTZ R168, R168, R5 ;  /* 0x00000005a8a87221 */ /* 0x000fe20000010000 */
[----:B0-----:R-:W-:Y:S01]  /*51a0*/  FMUL.FTZ R7, R143, R196 ;  /* 0x000000c48f077220 */ /* 0x001fe20000410000 */
[CC--:B------:R-:W-:Y:S01]  /*51b0*/  FMUL.FTZ R5, R151.reuse, R153.reuse ;  /* 0x0000009997057220 */ /* 0x0c0fe20000410000 */
[----:B------:R-:W-:Y:S01]  /*51c0*/  STS [R64+0x4], R193 ;  /* 0x000004c140007388 */ /* 0x000fe20000000800 */
[----:B------:R-:W-:Y:S01]  /*51d0*/  FMUL.FTZ R4, R151, R168 ;  /* 0x000000a897047220 */ /* 0x000fe20000410000 */
[----:B------:R-:W-:Y:S01]  /*51e0*/  FMUL.FTZ R151, R143, -R198 ;  /* 0x800000c68f977220 */ /* 0x000fe20000410000 */
[C---:B------:R-:W-:Y:S01]  /*51f0*/  FFMA.FTZ R5, R150.reuse, R168, R5 ;  /* 0x000000a896057223 */ /* 0x040fe20000010005 */
[----:B------:R-:W-:Y:S01]  /*5200*/  STS [R64+0x8], R191 ;  /* 0x000008bf40007388 */ /* 0x000fe20000000800 */
[----:B------:R-:W-:Y:S01]  /*5210*/  FFMA.FTZ R4, R150, R153, -R4 ;  /* 0x0000009996047223 */ /* 0x000fe20000010804 */
[----:B------:R-:W-:Y:S01]  /*5220*/  FADD.FTZ R189, -R135, R189 ;  /* 0x000000bd87bd7221 */ /* 0x000fe20000010100 */
[----:B------:R-:W-:Y:S01]  /*5230*/  FADD.FTZ R164, R164, R5 ;  /* 0x00000005a4a47221 */ /* 0x000fe20000010000 */
[----:B------:R-:W-:Y:S01]  /*5240*/  STS [R64+0xc], R195 ;  /* 0x00000cc340007388 */ /* 0x000fe20000000800 */
[----:B------:R-:W-:Y:S01]  /*5250*/  FADD.FTZ R10, R165, R4 ;  /* 0x00000004a50a7221 */ /* 0x000fe20000010000 */
[----:B------:R-:W-:Y:S01]  /*5260*/  FADD.FTZ R192, -R133, R192 ;  /* 0x000000c085c07221 */ /* 0x000fe20000010100 */
[C---:B------:R-:W-:Y:S01]  /*5270*/  FMUL.FTZ R4, R149.reuse, R164 ;  /* 0x000000a495047220 */ /* 0x040fe20000410000 */
[----:B------:R-:W-:Y:S01]  /*5280*/  STS [R64+0x10], R197 ;  /* 0x000010c540007388 */ /* 0x000fe20000000800 */
[----:B------:R-:W-:Y:S01]  /*5290*/  FMUL.FTZ R149, R149, R10 ;  /* 0x0000000a95957220 */ /* 0x000fe20000410000 */
[----:B------:R-:W-:Y:S01]  /*52a0*/  FMUL.FTZ R46, R168, R110 ;  /* 0x0000006ea82e7220 */ /* 0x000fe20000410000 */
[C---:B------:R-:W-:Y:S01]  /*52b0*/  FFMA.FTZ R5, R15.reuse, R10, -R4 ;  /* 0x0000000a0f057223 */ /* 0x040fe20000010804 */
[----:B------:R-:W-:Y:S01]  /*52c0*/  STS [R64+0x14], R199 ;  /* 0x000014c740007388 */ /* 0x000fe20000000800 */
[----:B------:R-:W-:Y:S01]  /*52d0*/  FFMA.FTZ R4, R15, R164, R149 ;  /* 0x000000a40f047223 */ /* 0x000fe20000010095 */
[----:B------:R-:W-:Y:S01]  /*52e0*/  FMUL.FTZ R165, R10, R112 ;  /* 0x000000700aa57220 */ /* 0x000fe20000410000 */
[----:B------:R-:W-:Y:S01]  /*52f0*/  FADD.FTZ R15, R162, R5 ;  /* 0x00000005a20f7221 */ /* 0x000fe20000010000 */
[----:B------:R0:W-:Y:S01]  /*5300*/  STS [R64+0x1c], R157 ;  /* 0x00001c9d40007388 */ /* 0x0001e20000000800 */
[----:B------:R-:W-:Y:S01]  /*5310*/  FADD.FTZ R19, R19, R4 ;  /* 0x0000000413137221 */ /* 0x000fe20000010000 */
[----:B------:R-:W-:Y:S01]  /*5320*/  FADD.FTZ R177, -R132, R177 ;  /* 0x000000b184b17221 */ /* 0x000fe20000010100 */
[C---:B------:R-:W-:Y:S01]  /*5330*/  FMUL.FTZ R5, R148.reuse, R15 ;  /* 0x0000000f94057220 */ /* 0x040fe20000410000 */
[----:B------:R-:W-:Y:S01]  /*5340*/  STS [R64+0x20], R201 ;  /* 0x000020c940007388 */ /* 0x000fe20000000800 */
[-C--:B------:R-:W-:Y:S01]  /*5350*/  FMUL.FTZ R148, R148, R19.reuse ;  /* 0x0000001394947220 */ /* 0x080fe20000410000 */
[----:B------:R-:W-:Y:S01]  /*5360*/  FMUL.FTZ R150, R153, R110 ;  /* 0x0000006e99967220 */ /* 0x000fe20000410000 */
[C---:B------:R-:W-:Y:S01]  /*5370*/  FFMA.FTZ R4, R14.reuse, R19, R5 ;  /* 0x000000130e047223 */ /* 0x040fe20000010005 */
[----:B------:R-:W-:Y:S01]  /*5380*/  STS [R64+0x24], R203 ;  /* 0x000024cb40007388 */ /* 0x000fe20000000800 */
[----:B------:R-:W-:Y:S01]  /*5390*/  FFMA.FTZ R149, R14, R15, -R148 ;  /* 0x0000000f0e957223 */ /* 0x000fe20000010894 */
[-C--:B------:R-:W-:Y:S01]  /*53a0*/  FMUL.FTZ R5, R15, R114.reuse ;  /* 0x000000720f057220 */ /* 0x080fe20000410000 */
[----:B------:R-:W-:Y:S01]  /*53b0*/  FADD.FTZ R17, R17, R4 ;  /* 0x0000000411117221 */ /* 0x000fe20000010000 */
[----:B------:R-:W-:Y:S01]  /*53c0*/  STS [R64+0x28], R7 ;  /* 0x0000280740007388 */ /* 0x000fe20000000800 */
[----:B------:R-:W-:Y:S01]  /*53d0*/  FADD.FTZ R149, R16, R149 ;  /* 0x0000009510957221 */ /* 0x000fe20000010000 */
[----:B------:R-:W-:Y:S01]  /*53e0*/  FMUL.FTZ R16, R19, R114 ;  /* 0x0000007213107220 */ /* 0x000fe20000410000 */
[-C--:B------:R-:W-:Y:S01]  /*53f0*/  FMUL.FTZ R14, R17, R116.reuse ;  /* 0x00000074110e7220 */ /* 0x080fe20000410000 */
[----:B------:R1:W-:Y:S01]  /*5400*/  STS [R64+0x2c], R151 ;  /* 0x00002c9740007388 */ /* 0x0003e20000000800 */
[----:B------:R-:W-:Y:S01]  /*5410*/  FMUL.FTZ R4, R149, R116 ;  /* 0x0000007495047220 */ /* 0x000fe20000410000 */
[----:B------:R-:W-:Y:S01]  /*5420*/  FMUL.FTZ R148, R178, R16 ;  /* 0x00000010b2947220 */ /* 0x000fe20000410000 */
[----:B------:R-:W-:Y:S01]  /*5430*/  FMUL.FTZ R6, R187, R14 ;  /* 0x0000000ebb067220 */ /* 0x000fe20000410000 */
[----:B------:R2:W-:Y:S01]  /*5440*/  STS [R64+0x30], R205 ;  /* 0x000030cd40007388 */ /* 0x0005e20000000800 */
[----:B0-----:R-:W-:Y:S01]  /*5450*/  FMUL.FTZ R157, R164, R112 ;  /* 0x00000070a49d7220 */ /* 0x001fe20000410000 */
[----:B------:R-:W-:Y:S01]  /*5460*/  FADD.FTZ R172, -R131, R172 ;  /* 0x000000ac83ac7221 */ /* 0x000fe20000010100 */
[-C--:B------:R-:W-:Y:S01]  /*5470*/  FFMA.FTZ R6, R189, R4.reuse, -R6 ;  /* 0x00000004bd067223 */ /* 0x080fe20000010806 */
[----:B------:R2:W-:Y:S01]  /*5480*/  STS [R64+0x34], R207 ;  /* 0x000034cf40007388 */ /* 0x0005e20000000800 */
[----:B------:R-:W-:Y:S01]  /*5490*/  FMUL.FTZ R4, R187, R4 ;  /* 0x00000004bb047220 */ /* 0x000fe20000410000 */
[----:B-1----:R-:W-:Y:S01]  /*54a0*/  FADD.FTZ R151, -R134, R188 ;  /* 0x000000bc86977221 */ /* 0x002fe20000010100 */
[----:B------:R-:W-:Y:S01]  /*54b0*/  FMUL.FTZ R191, R174, R157 ;  /* 0x0000009daebf7220 */ /* 0x000fe20000410000 */
[----:B------:R2:W-:Y:S01]  /*54c0*/  STS [R64+0x38], R209 ;  /* 0x000038d140007388 */ /* 0x0005e20000000800 */
[----:B------:R-:W-:Y:S01]  /*54d0*/  FFMA.FTZ R4, R189, R14, R4 ;  /* 0x0000000ebd047223 */ /* 0x000fe20000010004 */
[CC--:B------:R-:W-:Y:S01]  /*54e0*/  FFMA.FTZ R7, R151.reuse, R5.reuse, -R148 ;  /* 0x0000000597077223 */ /* 0x0c0fe20000010894 */
[----:B------:R-:W-:Y:S01]  /*54f0*/  FMUL.FTZ R148, R178, R5 ;  /* 0x00000005b2947220 */ /* 0x000fe20000410000 */
[----:B------:R2:W-:Y:S01]  /*5500*/  STS [R64+0x3c], R211 ;  /* 0x00003cd340007388 */ /* 0x0005e20000000800 */
[----:B------:R-:W-:Y:S01]  /*5510*/  FADD.FTZ R6, RZ, R6 ;  /* 0x00000006ff067221 */ /* 0x000fe20000010000 */
[-C--:B------:R-:W-:Y:S01]  /*5520*/  FFMA.FTZ R191, R192, R165.reuse, -R191 ;  /* 0x000000a5c0bf7223 */ /* 0x080fe200000108bf */
[----:B------:R-:W-:Y:S01]  /*5530*/  FFMA.FTZ R5, R151, R16, R148 ;  /* 0x0000001097057223 */ /* 0x000fe20000010094 */
[----:B------:R-:W-:Y:S01]  /*5540*/  BAR.SYNC.DEFER_BLOCKING 0x0 ;  /* 0x0000000000007b1d */ /* 0x000fe20000010000 */
[----:B------:R-:W-:Y:S01]  /*5550*/  FMUL.FTZ R148, R173, R46 ;  /* 0x0000002ead947220 */ /* 0x000fe20000410000 */
[----:B------:R-:W-:Y:S01]  /*5560*/  FADD.FTZ R4, RZ, R4 ;  /* 0x00000004ff047221 */ /* 0x000fe20000010000 */
[----:B------:R-:W-:Y:S01]  /*5570*/  FMUL.FTZ R165, R174, R165 ;  /* 0x000000a5aea57220 */ /* 0x000fe20000410000 */
[----:B------:R-:W-:Y:S01]  /*5580*/  FADD.FTZ R6, R6, R7 ;  /* 0x0000000706067221 */ /* 0x000fe20000010000 */
[-C--:B------:R-:W-:Y:S01]  /*5590*/  FFMA.FTZ R7, R177, R150.reuse, -R148 ;  /* 0x00000096b1077223 */ /* 0x080fe20000010894 */
        /* <DEDUP_REMOVED lines=12> */
[----:B------:R-:W-:Y:S01]  /*5660*/  FFMA.FTZ R191, R172, R150, -R165 ;  /* 0x00000096acbf7223 */ /* 0x000fe200000108a5 */
[----:B------:R-:W-:Y:S01]  /*5670*/  FMUL.FTZ R165, R179, R106 ;  /* 0x0000006ab3a57220 */ /* 0x000fe20000410000 */
[----:B------:R-:W-:Y:S01]  /*5680*/  LEA R154, R141, -R124, 0x1 ;  /* 0x8000007c8d9a7211 */ /* 0x000fe200078e08ff */
[----:B------:R-:W-:Y:S01]  /*5690*/  FADD.FTZ R194, -R130, R194 ;  /* 0x000000c282c27221 */ /* 0x000fe20000010100 */
[----:B------:R-:W-:Y:S01]  /*56a0*/  FFMA.FTZ R11, -R142, R18, R11 ;  /* 0x000000128e0b7223 */ /* 0x000fe2000001010b */
[C---:B------:R-:W-:Y:S01]  /*56b0*/  FMUL.FTZ R150, R166.reuse, R165 ;  /* 0x000000a5a6967220 */ /* 0x040fe20000410000 */
[----:B------:R2:W0:Y:S01]  /*56c0*/  LDS R197, [R63+0x4a0] ;  /* 0x0004a0003fc57984 */ /* 0x0004220000000800 */
[-C--:B------:R-:W-:Y:S01]  /*56d0*/  FMUL.FTZ R18, R181, R120.reuse ;  /* 0x00000078b5127220 */ /* 0x080fe20000410000 */
[-C--:B------:R-:W-:Y:S01]  /*56e0*/  FMUL.FTZ R195, R166, R193.reuse ;  /* 0x000000c1a6c37220 */ /* 0x080fe20000410000 */
[----:B------:R-:W-:Y:S01]  /*56f0*/  ISETP.GE.AND P1, PT, R154, 0x1, PT ;  /* 0x000000019a00780c */ /* 0x000fe20003f26270 */
[----:B------:R-:W-:Y:S01]  /*5700*/  FFMA.FTZ R193, R194, R193, -R150 ;  /* 0x000000c1c2c17223 */ /* 0x000fe20000010896 */
[----:B------:R-:W-:Y:S01]  /*5710*/  FADD.FTZ R163, -R129, R163 ;  /* 0x000000a381a37221 */ /* 0x000fe20000010100 */
[----:B------:R-:W-:Y:S01]  /*5720*/  FMUL.FTZ R150, R159, R120 ;  /* 0x000000789f967220 */ /* 0x000fe20000410000 */
[----:B------:R-:W-:Y:S01]  /*5730*/  FMUL.FTZ R152, R161, R18 ;  /* 0x00000012a1987220 */ /* 0x000fe20000410000 */
[----:B------:R-:W-:Y:S01]  /*5740*/  FFMA.FTZ R5, R172, R148, R5 ;  /* 0x00000094ac057223 */ /* 0x000fe20000010005 */
[----:B------:R-:W-:Y:S01]  /*5750*/  FADD.FTZ R6, R6, R7 ;  /* 0x0000000706067221 */ /* 0x000fe20000010000 */
[----:B------:R-:W-:Y:S01]  /*5760*/  FFMA.FTZ R195, R194, R165, R195 ;  /* 0x000000a5c2c37223 */ /* 0x000fe200000100c3 */
[-C--:B------:R-:W-:Y:S01]  /*5770*/  FFMA.FTZ R7, R163, R150.reuse, -R152 ;  /* 0x00000096a3077223 */ /* 0x080fe20000010898 */
[----:B------:R-:W-:Y:S01]  /*5780*/  FADD.FTZ R4, R4, R5 ;  /* 0x0000000504047221 */ /* 0x000fe20000010000 */
[----:B------:R-:W-:Y:S01]  /*5790*/  FADD.FTZ R6, R6, R191 ;  /* 0x000000bf06067221 */ /* 0x000fe20000010000 */
[----:B------:R-:W-:Y:S01]  /*57a0*/  FMUL.FTZ R150, R161, R150 ;  /* 0x00000096a1967220 */ /* 0x000fe20000410000 */
[C---:B------:R-:W-:Y:S01]  /*57b0*/  FMUL.FTZ R191, R13.reuse, R8 ;  /* 0x000000080dbf7220 */ /* 0x040fe20000410000 */
[----:B------:R-:W-:Y:S01]  /*57c0*/  FADD.FTZ R4, R4, R195 ;  /* 0x000000c304047221 */ /* 0x000fe20000010000 */
[-C--:B------:R-:W-:Y:S01]  /*57d0*/  FMUL.FTZ R13, R13, R171.reuse ;  /* 0x000000ab0d0d7220 */ /* 0x080fe20000410000 */
[----:B------:R-:W-:Y:S01]  /*57e0*/  FFMA.FTZ R5, R163, R18, R150 ;  /* 0x00000012a3057223 */ /* 0x000fe20000010096 */
[----:B------:R-:W-:Y:S01]  /*57f0*/  FADD.FTZ R6, R6, R193 ;  /* 0x000000c106067221 */ /* 0x000fe20000010000 */
[----:B------:R-:W-:Y:S01]  /*5800*/  ISETP.GE.AND P2, PT, R154, 0x21, PT ;  /* 0x000000219a00780c */ /* 0x000fe20003f46270 */
[----:B------:R-:W-:Y:S01]  /*5810*/  FFMA.FTZ R191, R12, R171, -R191 ;  /* 0x000000ab0cbf7223 */ /* 0x000fe200000108bf */
[----:B------:R-:W-:Y:S01]  /*5820*/  ISETP.GE.AND P3, PT, R154, 0x41, PT ;  /* 0x000000419a00780c */ /* 0x000fe20003f66270 */
[----:B------:R-:W-:Y:S01]  /*5830*/  FFMA.FTZ R13, R12, R8, R13 ;  /* 0x000000080c0d7223 */ /* 0x000fe2000001000d */
[----:B------:R-:W-:Y:S01]  /*5840*/  ISETP.GE.AND P4, PT, R154, 0x61, PT ;  /* 0x000000619a00780c */ /* 0x000fe20003f86270 */
[----:B------:R-:W-:Y:S01]  /*5850*/  FADD.FTZ R4, R4, R5 ;  /* 0x0000000504047221 */ /* 0x000fe20000010000 */
[----:B------:R-:W-:Y:S01]  /*5860*/  FADD.FTZ R7, R6, R7 ;  /* 0x0000000706077221 */ /* 0x000fe20000010000 */
[----:B--2---:R-:W-:Y:S10]  /*5870*/  @!P1 BRA `(.L_x_16606) ;  /* 0x0000000000089947 */ /* 0x004ff40003800000 */
[----:B------:R-:W1:Y:S04]  /*5880*/  LDS R5, [R67+0x420] ;  /* 0x0004200043057984 */ /* 0x000e680000000800 */
[----:B-1----:R1:W-:Y:S02]  /*5890*/  REDG.E.ADD.F32.FTZ.RN.STRONG.GPU desc[UR16][R2.64], R5 ;  /* 0x00000005020079a6 */ /* 0x0023e4000c12f310 */
.L_x_16606:
[----:B------:R-:W-:Y:S05]  /*58a0*/  BSYNC.RECONVERGENT B0 ;  /* 0x0000000000007941 */ /* 0x000fea0003800200 */
.L_x_16605:
[----:B------:R-:W-:Y:S04]  /*58b0*/  BSSY.RECONVERGENT B0, `(.L_x_16607) ;  /* 0x0000003000007945 */ /* 0x000fe80003800200 */
[----:B------:R-:W-:Y:S05]  /*58c0*/  @!P2 BRA `(.L_x_16608) ;  /* 0x000000000004a947 */ /* 0x000fea0003800000 */
[----:B0-----:R2:W-:Y:S02]  /*58d0*/  REDG.E.ADD.F32.FTZ.RN.STRONG.GPU desc[UR16][R2.64+0x80], R197 ;  /* 0x000080c5020079a6 */ /* 0x0015e4000c12f310 */
.L_x_16608:
[----:B------:R-:W-:Y:S05]  /*58e0*/  BSYNC.RECONVERGENT B0 ;  /* 0x0000000000007941 */ /* 0x000fea0003800200 */
.L_x_16607:
[----:B-1----:R1:W3:Y:S01]  /*58f0*/  LDS R5, [R62+0x520] ;  /* 0x000520003e057984 */ /* 0x0022e20000000800 */
[----:B------:R-:W-:Y:S04]  /*5900*/  BSSY.RECONVERGENT B0, `(.L_x_16609) ;  /* 0x0000003000007945 */ /* 0x000fe80003800200 */
[----:B------:R-:W-:Y:S05]  /*5910*/  @!P3 BRA `(.L_x_16610) ;  /* 0x000000000004b947 */ /* 0x000fea0003800000 */
[----:B---3--:R4:W-:Y:S02]  /*5920*/  REDG.E.ADD.F32.FTZ.RN.STRONG.GPU desc[UR16][R2.64+0x100], R5 ;  /* 0x00010005020079a6 */ /* 0x0089e4000c12f310 */
.L_x_16610:
[----:B------:R-:W-:Y:S05]  /*5930*/  BSYNC.RECONVERGENT B0 ;  /* 0x0000000000007941 */ /* 0x000fea0003800200 */
.L_x_16609:
[----:B---34-:R3:W4:Y:S01]  /*5940*/  LDS R5, [R61+0x5a0] ;  /* 0x0005a0003d057984 */ /* 0x0187220000000800 */
[----:B------:R-:W-:Y:S04]  /*5950*/  BSSY.RECONVERGENT B0, `(.L_x_16611) ;  /* 0x0000003000007945 */ /* 0x000fe80003800200 */
[----:B------:R-:W-:Y:S05]  /*5960*/  @!P4 BRA `(.L_x_16612) ;  /* 0x000000000004c947 */ /* 0x000fea0003800000 */
[----:B----4-:R4:W-:Y:S02]  /*5970*/  REDG.E.ADD.F32.FTZ.RN.STRONG.GPU desc[UR16][R2.64+0x180], R5 ;  /* 0x00018005020079a6 */ /* 0x0109e4000c12f310 */
.L_x_16612:
[----:B------:R-:W-:Y:S05]  /*5980*/  BSYNC.RECONVERGENT B0 ;  /* 0x0000000000007941 */ /* 0x000fea0003800200 */
.L_x_16611:
        /* <DEDUP_REMOVED lines=10> */
.L_x_16614:
[----:B------:R-:W-:Y:S05]  /*5a30*/  BSYNC.RECONVERGENT B0 ;  /* 0x0000000000007941 */ /* 0x000fea0003800200 */
.L_x_16613:
[----:B0-----:R0:W0:Y:S01]  /*5a40*/  LDS R5, [R59+0x6a0] ;  /* 0x0006a0003b057984 */ /* 0x0010220000000800 */
[----:B------:R-:W-:Y:S04]  /*5a50*/  BSSY.RECONVERGENT B0, `(.L_x_16615) ;  /* 0x0000003000007945 */ /* 0x000fe80003800200 */
[----:B------:R-:W-:Y:S05]  /*5a60*/  @!P1 BRA `(.L_x_16616) ;  /* 0x0000000000049947 */ /* 0x000fea0003800000 */
[----:B0-----:R0:W-:Y:S02]  /*5a70*/  REDG.E.ADD.F32.FTZ.RN.STRONG.GPU desc[UR16][R2.64+0x280], R5 ;  /* 0x00028005020079a6 */ /* 0x0011e4000c12f310 */
.L_x_16616:
[----:B------:R-:W-:Y:S05]  /*5a80*/  BSYNC.RECONVERGENT B0 ;  /* 0x0000000000007941 */ /* 0x000fea0003800200 */
.L_x_16615:
[----:B0-----:R0:W0:Y:S01]  /*5a90*/  LDS R5, [R58+0x720] ;  /* 0x000720003a057984 */ /* 0x0010220000000800 */
[----:B------:R-:W-:Y:S04]  /*5aa0*/  BSSY.RECONVERGENT B0, `(.L_x_16617) ;  /* 0x0000003000007945 */ /* 0x000fe80003800200 */
[----:B------:R-:W-:Y:S05]  /*5ab0*/  @!P2 BRA `(.L_x_16618) ;  /* 0x000000000004a947 */ /* 0x000fea0003800000 */
[----:B0-----:R0:W-:Y:S02]  /*5ac0*/  REDG.E.ADD.F32.FTZ.RN.STRONG.GPU desc[UR16][R2.64+0x300], R5 ;  /* 0x00030005020079a6 */ /* 0x0011e4000c12f310 */
.L_x_16618:
[----:B------:R-:W-:Y:S05]  /*5ad0*/  BSYNC.RECONVERGENT B0 ;  /* 0x0000000000007941 */ /* 0x000fea0003800200 */
.L_x_16617:
[----:B0-----:R0:W0:Y:S01]  /*5ae0*/  LDS R5, [R57+0x7a0] ;  /* 0x0007a00039057984 */ /* 0x0010220000000800 */
[----:B------:R-:W-:Y:S04]  /*5af0*/  BSSY.RECONVERGENT B0, `(.L_x_16619) ;  /* 0x0000003000007945 */ /* 0x000fe80003800200 */
[----:B------:R-:W-:Y:S05]  /*5b00*/  @!P3 BRA `(.L_x_16620) ;  /* 0x000000000004b947 */ /* 0x000fea0003800000 */
[----:B0-----:R0:W-:Y:S02]  /*5b10*/  REDG.E.ADD.F32.FTZ.RN.STRONG.GPU desc[UR16][R2.64+0x380], R5 ;  /* 0x00038005020079a6 */ /* 0x0011e4000c12f310 */
.L_x_16620:
[----:B------:R-:W-:Y:S05]  /*5b20*/  BSYNC.RECONVERGENT B0 ;  /* 0x0000000000007941 */ /* 0x000fea0003800200 */
.L_x_16619:
[----:B0-----:R0:W0:Y:S01]  /*5b30*/  LDS R5, [R56+0x820] ;  /* 0x0008200038057984 */ /* 0x0010220000000800 */
[----:B------:R-:W-:Y:S04]  /*5b40*/  BSSY.RECONVERGENT B0, `(.L_x_16621) ;  /* 0x0000003000007945 */ /* 0x000fe80003800200 */
[----:B------:R-:W-:Y:S05]  /*5b50*/  @!P4 BRA `(.L_x_16622) ;  /* 0x000000000004c947 */ /* 0x000fea0003800000 */
[----:B0-----:R0:W-:Y:S02]  /*5b60*/  REDG.E.ADD.F32.FTZ.RN.STRONG.GPU desc[UR16][R2.64+0x400], R5 ;  /* 0x00040005020079a6 */ /* 0x0011e4000c12f310 */
.L_x_16622:
[----:B------:R-:W-:Y:S05]  /*5b70*/  BSYNC.RECONVERGENT B0 ;  /* 0x0000000000007941 */ /* 0x000fea0003800200 */
.L_x_16621:
[----:B0-----:R0:W0:Y:S01]  /*5b80*/  LDS R5, [R55+0x8a0] ;  /* 0x0008a00037057984 */ /* 0x0010220000000800 */
[----:B------:R-:W-:Y:S04]  /*5b90*/  BSSY.RECONVERGENT B0, `(.L_x_16623) ;  /* 0x0000003000007945 */ /* 0x000fe80003800200 */
[----:B------:R-:W-:Y:S05]  /*5ba0*/  @!P5 BRA `(.L_x_16624) ;  /* 0x000000000004d947 */ /* 0x000fea0003800000 */
[----:B0-----:R0:W-:Y:S02]  /*5bb0*/  REDG.E.ADD.F32.FTZ.RN.STRONG.GPU desc[UR16][R2.64+0x480], R5 ;  /* 0x00048005020079a6 */ /* 0x0011e4000c12f310 */
.L_x_16624:
[----:B------:R-:W-:Y:S05]  /*5bc0*/  BSYNC.RECONVERGENT B0 ;  /* 0x0000000000007941 */ /* 0x000fea0003800200 */
.L_x_16623:
        /* <DEDUP_REMOVED lines=10> */
.L_x_16626:
[----:B------:R-:W-:Y:S05]  /*5c70*/  BSYNC.RECONVERGENT B0 ;  /* 0x0000000000007941 */ /* 0x000fea0003800200 */
.L_x_16625:
[----:B0-----:R0:W0:Y:S01]  /*5c80*/  LDS R5, [R53+0x9a0] ;  /* 0x0009a00035057984 */ /* 0x0010220000000800 */
[----:B------:R-:W-:Y:S01]  /*5c90*/  BSSY.RECONVERGENT B0, `(.L_x_16627) ;  /* 0x0000004000007945 */ /* 0x000fe20003800200 */
[----:B------:R-:W-:-:S03]  /*5ca0*/  FMUL.FTZ R12, R185, R122 ;  /* 0x0000007ab90c7220 */ /* 0x000fc60000410000 */
[----:B------:R-:W-:Y:S05]  /*5cb0*/  @!P1 BRA `(.L_x_16628) ;  /* 0x0000000000049947 */ /* 0x000fea0003800000 */
[----:B0-----:R0:W-:Y:S02]  /*5cc0*/  REDG.E.ADD.F32.FTZ.RN.STRONG.GPU desc[UR16][R2.64+0x580], R5 ;  /* 0x00058005020079a6 */ /* 0x0011e4000c12f310 */
.L_x_16628:
[----:B------:R-:W-:Y:S05]  /*5cd0*/  BSYNC.RECONVERGENT B0 ;  /* 0x0000000000007941 */ /* 0x000fea0003800200 */
.L_x_16627:
[----:B------:R1:W1:Y:S01]  /*5ce0*/  LDS R193, [R52+0xa20] ;  /* 0x000a200034c17984 */ /* 0x0002620000000800 */
[----:B------:R-:W-:Y:S01]  /*5cf0*/  BSSY.RECONVERGENT B0, `(.L_x_16629) ;  /* 0x0000006000007945 */ /* 0x000fe20003800200 */
[----:B0-----:R-:W-:Y:S01]  /*5d00*/  FMUL.FTZ R5, R167, R122 ;  /* 0x0000007aa7057220 */ /* 0x001fe20000410000 */
[----:B------:R-:W-:Y:S01]  /*5d10*/  FADD.FTZ R171, -R128, R171 ;  /* 0x000000ab80ab7221 */ /* 0x000fe20000010100 */
[----:B------:R-:W-:Y:S01]  /*5d20*/  FMUL.FTZ R6, R8, R12 ;  /* 0x0000000c08067220 */ /* 0x000fe20000410000 */
[----:B------:R-:W-:Y:S06]  /*5d30*/  @!P2 BRA `(.L_x_16630) ;  /* 0x000000000004a947 */ /* 0x000fec0003800000 */
[----:B-1----:R0:W-:Y:S02]  /*5d40*/  REDG.E.ADD.F32.FTZ.RN.STRONG.GPU desc[UR16][R2.64+0x600], R193 ;  /* 0x000600c1020079a6 */ /* 0x0021e4000c12f310 */
.L_x_16630:
[----:B------:R-:W-:Y:S05]  /*5d50*/  BSYNC.RECONVERGENT B0 ;  /* 0x0000000000007941 */ /* 0x000fea0003800200 */
.L_x_16629:
[-C--:B------:R-:W-:Y:S01]  /*5d60*/  FFMA.FTZ R150, R171, R5.reuse, -R6 ;  /* 0x00000005ab967223 */ /* 0x080fe20000010806 */
[----:B------:R-:W-:Y:S01]  /*5d70*/  FMUL.FTZ R6, R8, R5 ;  /* 0x0000000508067220 */ /* 0x000fe20000410000 */
[----:B------:R-:W-:Y:S01]  /*5d80*/  BSSY.RECONVERGENT B0, `(.L_x_16631) ;  /* 0x0000004000007945 */ /* 0x000fe20003800200 */
[----:B------:R0:W0:Y:S03]  /*5d90*/  LDS R5, [R51+0xaa0] ;  /* 0x000aa00033057984 */ /* 0x0000260000000800 */
[----:B------:R-:W-:Y:S05]  /*5da0*/  @!P3 BRA `(.L_x_16632) ;  /* 0x000000000004b947 */ /* 0x000fea0003800000 */
[----:B0-----:R0:W-:Y:S02]  /*5db0*/  REDG.E.ADD.F32.FTZ.RN.STRONG.GPU desc[UR16][R2.64+0x680], R5 ;  /* 0x00068005020079a6 */ /* 0x0011e4000c12f310 */
.L_x_16632:
[----:B------:R-:W-:Y:S05]  /*5dc0*/  BSYNC.RECONVERGENT B0 ;  /* 0x0000000000007941 */ /* 0x000fea0003800200 */
.L_x_16631:
[----:B01----:R0:W1:Y:S01]  /*5dd0*/  LDS R193, [R50+0xb20] ;  /* 0x000b200032c17984 */ /* 0x0030620000000800 */
[----:B------:R-:W-:Y:S01]  /*5de0*/  BSSY.RECONVERGENT B0, `(.L_x_16633) ;  /* 0x0000004000007945 */ /* 0x000fe20003800200 */
[----:B------:R-:W-:-:S03]  /*5df0*/  FFMA.FTZ R5, R171, R12, R6 ;  /* 0x0000000cab057223 */ /* 0x000fc60000010006 */
[----:B------:R-:W-:Y:S05]  /*5e00*/  @!P4 BRA `(.L_x_16634) ;  /* 0x000000000004c947 */ /* 0x000fea0003800000 */
[----:B-1----:R1:W-:Y:S02]  /*5e10*/  REDG.E.ADD.F32.FTZ.RN.STRONG.GPU desc[UR16][R2.64+0x700], R193 ;  /* 0x000700c1020079a6 */ /* 0x0023e4000c12f310 */
.L_x_16634:
[----:B------:R-:W-:Y:S05]  /*5e20*/  BSYNC.RECONVERGENT B0 ;  /* 0x0000000000007941 */ /* 0x000fea0003800200 */
.L_x_16633:
[----:B------:R-:W-:Y:S01]  /*5e30*/  FADD.FTZ R4, R4, R5 ;  /* 0x0000000504047221 */ /* 0x000fe20000010000 */
[----:B------:R-:W-:Y:S01]  /*5e40*/  FADD.FTZ R5, R7, R150 ;  /* 0x0000009607057221 */ /* 0x000fe20000010000 */
[----:B------:R-:W-:Y:S01]  /*5e50*/  BSSY.RECONVERGENT B0, `(.L_x_16635) ;  /* 0x0000005000007945 */ /* 0x000fe20003800200 */
[----:B------:R0:W0:Y:S01]  /*5e60*/  LDS R7, [R49+0xba0] ;  /* 0x000ba00031077984 */ /* 0x0000220000000800 */
[----:B------:R-:W-:Y:S02]  /*5e70*/  FFMA.FTZ R6, R140, R191, R9 ;  /* 0x000000bf8c067223 */ /* 0x000fe40000010009 */
[----:B------:R-:W-:Y:S05]  /*5e80*/  @!P5 BRA `(.L_x_16636) ;  /* 0x000000000004d947 */ /* 0x000fea0003800000 */
[----:B0-----:R0:W-:Y:S02]  /*5e90*/  REDG.E.ADD.F32.FTZ.RN.STRONG.GPU desc[UR16][R2.64+0x780], R7 ;  /* 0x00078007020079a6 */ /* 0x0011e4000c12f310 */
.L_x_16636:
[----:B------:R-:W-:Y:S05]  /*5ea0*/  BSYNC.RECONVERGENT B0 ;  /* 0x0000000000007941 */ /* 0x000fea0003800200 */
.L_x_16635:
[----:B0-----:R-:W-:Y:S01]  /*5eb0*/  FFMA.FTZ R7, -R140, R13, R11 ;  /* 0x0000000d8c077223 */ /* 0x001fe2000001010b */
[----:B-12---:R-:W0:Y:S01]  /*5ec0*/  SHFL.DOWN PT, R3, R4, 0x1, 0x1f ;  /* 0x08201f0004037f89 */ /* 0x006e2200000e0000 */
[C---:B------:R-:W-:Y:S01]  /*5ed0*/  ISETP.GT.AND P1, PT, R101.reuse, 0x1e, PT ;  /* 0x0000001e6500780c */ /* 0x040fe20003f24270 */
[----:B------:R-:W-:Y:S01]  /*5ee0*/  FADD.FTZ R109, R12, R109 ;  /* 0x0000006d0c6d7221 */ /* 0x000fe20000010000 */
[----:B------:R-:W-:Y:S01]  /*5ef0*/  FADD.FTZ R118, R18, R118 ;  /* 0x0000007612767221 */ /* 0x000fe20000010000 */
[----:B------:R-:W1:Y:S01]  /*5f00*/  SHFL.DOWN PT, R2, R5, 0x1, 0x1f ;  /* 0x08201f0005027f89 */ /* 0x000e6200000e0000 */
[----:B------:R-:W-:Y:S01]  /*5f10*/  ISETP.GT.AND P2, PT, R101, 0xf, PT ;  /* 0x0000000f6500780c */ /* 0x000fe20003f44270 */
[----:B------:R-:W-:Y:S01]  /*5f20*/  BSSY.RECONVERGENT B0, `(.L_x_16637) ;  /* 0x000005e000007945 */ /* 0x000fe20003800200 */
[----:B------:R-:W-:Y:S01]  /*5f30*/  FADD.FTZ R104, R165, R104 ;  /* 0x00000068a5687221 */ /* 0x000fe20000010000 */
[----:B------:R-:W2:Y:S01]  /*5f40*/  SHFL.DOWN PT, R9, R6, 0x1, 0x1f ;  /* 0x08201f0006097f89 */ /* 0x000ea200000e0000 */
[----:B------:R-:W-:Y:S01]  /*5f50*/  FADD.FTZ R107, R148, R107 ;  /* 0x0000006b946b7221 */ /* 0x000fe20000010000 */
        /* <DEDUP_REMOVED lines=22> */
[----:B------:R-:W-:Y:S02]  /*60c0*/  FFMA.FTZ R12, R125, R185, R12 ;  /* 0x000000b97d0c7223 */ /* 0x000fe4000001000c */
[C---:B------:R-:W-:Y:S01]  /*60d0*/  FFMA.FTZ R2, R44.reuse, R181, R159 ;  /* 0x000000b52c027223 */ /* 0x040fe2000001009f */
[----:B------:R-:W-:Y:S01]  /*60e0*/  FFMA.FTZ R3, R44, R179, R3 ;  /* 0x000000b32c037223 */ /* 0x000fe20000010003 */
[----:B------:R-:W-:Y:S01]  /*60f0*/  FADD.FTZ R99, R12, R99 ;  /* 0x000000630c637221 */ /* 0x000fe20000010000 */
[----:B0-----:R-:W-:Y:S01]  /*6100*/  @!P1 FADD.FTZ R5, R5, R152 ;  /* 0x0000009805059221 */ /* 0x001fe20000010000 */
[----:B------:R-:W-:Y:S01]  /*6110*/  FMUL.FTZ R2, R163, R2 ;  /* 0x00000002a3027220 */ /* 0x000fe20000410000 */
[----:B-1----:R-:W-:-:S03]  /*6120*/  @!P1 FADD.FTZ R4, R4, R9 ;  /* 0x0000000904049221 */ /* 0x002fc60000010000 */
[----:B------:R-:W0:Y:S01]  /*6130*/  SHFL.DOWN PT, R150, R5, 0x4, 0x1f ;  /* 0x08801f0005967f89 */ /* 0x000e2200000e0000 */
[----:B------:R-:W-:Y:S01]  /*6140*/  FFMA.FTZ R8, R161, R8, R2 ;  /* 0x00000008a1087223 */ /* 0x000fe20000010002 */
[----:B------:R-:W-:Y:S01]  /*6150*/  FMUL.FTZ R2, R45, R179 ;  /* 0x000000b32d027220 */ /* 0x000fe20000410000 */
[----:B--2---:R-:W-:Y:S01]  /*6160*/  @!P1 FADD.FTZ R6, R6, R11 ;  /* 0x0000000b06069221 */ /* 0x004fe20000010000 */
[----:B------:R-:W-:Y:S01]  /*6170*/  FMUL.FTZ R9, R194, R3 ;  /* 0x00000003c2097220 */ /* 0x000fe20000410000 */
[----:B------:R-:W1:Y:S01]  /*6180*/  SHFL.DOWN PT, R11, R4, 0x4, 0x1f ;  /* 0x08801f00040b7f89 */ /* 0x000e6200000e0000 */
[----:B------:R-:W-:Y:S01]  /*6190*/  FFMA.FTZ R47, R44, R47, -R2 ;  /* 0x0000002f2c2f7223 */ /* 0x000fe20000010802 */
[----:B-----5:R-:W-:Y:S01]  /*61a0*/  @!P1 FADD.FTZ R7, R7, R154 ;  /* 0x0000009a07079221 */ /* 0x020fe20000010000 */
[----:B------:R-:W-:Y:S01]  /*61b0*/  ISETP.GT.AND P1, PT, R101, 0x1b, PT ;  /* 0x0000001b6500780c */ /* 0x000fe20003f24270 */
[----:B------:R-:W2:Y:S01]  /*61c0*/  SHFL.DOWN PT, R13, R6, 0x4, 0x1f ;  /* 0x08801f00060d7f89 */ /* 0x000ea200000e0000 */
[C---:B------:R-:W-:Y:S01]  /*61d0*/  FMUL.FTZ R3, R45.reuse, R175 ;  /* 0x000000af2d037220 */ /* 0x040fe20000410000 */
[----:B------:R-:W-:Y:S01]  /*61e0*/  FFMA.FTZ R166, R166, R47, R9 ;  /* 0x0000002fa6a67223 */ /* 0x000fe20000010009 */
[C---:B------:R-:W-:Y:S01]  /*61f0*/  FMUL.FTZ R9, R45.reuse, R168 ;  /* 0x000000a82d097220 */ /* 0x040fe20000410000 */
[----:B------:R-:W5:Y:S01]  /*6200*/  SHFL.DOWN PT, R152, R7, 0x4, 0x1f ;  /* 0x08801f0007987f89 */ /* 0x000f6200000e0000 */
[CC--:B------:R-:W-:Y:S01]  /*6210*/  FFMA.FTZ R2, R44.reuse, R155.reuse, -R3 ;  /* 0x0000009b2c027223 */ /* 0x0c0fe20000010803 */
[C---:B------:R-:W-:Y:S01]  /*6220*/  FMUL.FTZ R155, R45.reuse, R155 ;  /* 0x0000009b2d9b7220 */ /* 0x040fe20000410000 */
[----:B------:R-:W-:Y:S01]  /*6230*/  FMUL.FTZ R3, R45, R153 ;  /* 0x000000992d037220 */ /* 0x000fe20000410000 */
[----:B------:R-:W-:Y:S01]  /*6240*/  FFMA.FTZ R181, R121, R181, R8 ;  /* 0x000000b579b57223 */ /* 0x000fe20000010008 */
[C---:B------:R-:W-:Y:S01]  /*6250*/  FFMA.FTZ R8, R44.reuse, R153, -R9 ;  /* 0x000000992c087223 */ /* 0x040fe20000010809 */
[----:B------:R-:W-:Y:S01]  /*6260*/  FFMA.FTZ R155, R44, R175, R155 ;  /* 0x000000af2c9b7223 */ /* 0x000fe2000001009b */
[----:B------:R-:W-:Y:S01]  /*6270*/  FFMA.FTZ R166, R123, R179, R166 ;  /* 0x000000b37ba67223 */ /* 0x000fe200000100a6 */
[----:B------:R-:W-:Y:S01]  /*6280*/  FMUL.FTZ R9, R45, R164 ;  /* 0x000000a42d097220 */ /* 0x000fe20000410000 */
[----:B------:R-:W-:Y:S01]  /*6290*/  FADD.FTZ R96, R181, R96 ;  /* 0x00000060b5607221 */ /* 0x000fe20000010000 */
[----:B------:R-:W-:Y:S01]  /*62a0*/  FMUL.FTZ R172, R172, R155 ;  /* 0x0000009bacac7220 */ /* 0x000fe20000410000 */
[----:B0-----:R-:W-:Y:S01]  /*62b0*/  @!P1 FADD.FTZ R5, R5, R150 ;  /* 0x0000009605059221 */ /* 0x001fe20000010000 */
[----:B------:R-:W-:Y:S01]  /*62c0*/  FADD.FTZ R97, R166, R97 ;  /* 0x00000061a6617221 */ /* 0x000fe20000010000 */
[C---:B------:R-:W-:Y:S01]  /*62d0*/  FFMA.FTZ R9, R44.reuse, R10, -R9 ;  /* 0x0000000a2c097223 */ /* 0x040fe20000010809 */
[----:B------:R-:W-:Y:S01]  /*62e0*/  FFMA.FTZ R172, R169, R2, R172 ;  /* 0x00000002a9ac7223 */ /* 0x000fe200000100ac */
[----:B------:R-:W-:Y:S01]  /*62f0*/  FFMA.FTZ R2, R44, R168, R3 ;  /* 0x000000a82c027223 */ /* 0x000fe20000010003 */
[----:B-1----:R-:W-:Y:S01]  /*6300*/  @!P1 FADD.FTZ R4, R4, R11 ;  /* 0x0000000b04049221 */ /* 0x002fe20000010000 */
[----:B------:R-:W0:Y:S01]  /*6310*/  SHFL.DOWN PT, R12, R5, 0x8, 0x1f ;  /* 0x09001f00050c7f89 */ /* 0x000e2200000e0000 */
[----:B------:R-:W-:Y:S01]  /*6320*/  FMUL.FTZ R3, R45, R10 ;  /* 0x0000000a2d037220 */ /* 0x000fe20000410000 */
[----:B------:R-:W-:Y:S01]  /*6330*/  FMUL.FTZ R2, R177, R2 ;  /* 0x00000002b1027220 */ /* 0x000fe20000410000 */
[----:B--2---:R-:W-:Y:S01]  /*6340*/  @!P1 FADD.FTZ R6, R6, R13 ;  /* 0x0000000d06069221 */ /* 0x004fe20000010000 */
[----:B------:R-:W-:Y:S01]  /*6350*/  FFMA.FTZ R175, R117, R175, R172 ;  /* 0x000000af75af7223 */ /* 0x000fe200000100ac */
[----:B------:R-:W1:Y:S01]  /*6360*/  SHFL.DOWN PT, R13, R4, 0x8, 0x1f ;  /* 0x09001f00040d7f89 */ /* 0x000e6200000e0000 */
[----:B------:R-:W-:Y:S01]  /*6370*/  FFMA.FTZ R2, R173, R8, R2 ;  /* 0x00000008ad027223 */ /* 0x000fe20000010002 */
[----:B-----5:R-:W-:Y:S01]  /*6380*/  @!P1 FADD.FTZ R7, R7, R152 ;  /* 0x0000009807079221 */ /* 0x020fe20000010000 */
[----:B------:R-:W-:Y:S01]  /*6390*/  ISETP.GT.AND P1, PT, R101, 0x17, PT ;  /* 0x000000176500780c */ /* 0x000fe20003f24270 */
[----:B------:R-:W2:Y:S01]  /*63a0*/  SHFL.DOWN PT, R47, R6, 0x8, 0x1f ;  /* 0x09001f00062f7f89 */ /* 0x000ea200000e0000 */
[----:B------:R-:W-:Y:S01]  /*63b0*/  FFMA.FTZ R3, R44, R164, R3 ;  /* 0x000000a42c037223 */ /* 0x000fe20000010003 */
[----:B------:R-:W-:Y:S01]  /*63c0*/  FFMA.FTZ R168, R119, R168, R2 ;  /* 0x000000a877a87223 */ /* 0x000fe20000010002 */
[----:B------:R-:W-:Y:S01]  /*63d0*/  FADD.FTZ R94, R175, R94 ;  /* 0x0000005eaf5e7221 */ /* 0x000fe20000010000 */
[----:B------:R-:W5:Y:S01]  /*63e0*/  SHFL.DOWN PT, R18, R7, 0x8, 0x1f ;  /* 0x09001f0007127f89 */ /* 0x000f6200000e0000 */
[----:B------:R-:W-:Y:S01]  /*63f0*/  FMUL.FTZ R11, R192, R3 ;  /* 0x00000003c00b7220 */ /* 0x000fe20000410000 */
[----:B------:R-:W-:-:S06]  /*6400*/  FMUL.FTZ R3, R45, R15 ;  /* 0x0000000f2d037220 */ /* 0x000fcc0000410000 */
        /* <DEDUP_REMOVED lines=15> */
.L_x_16638:
[----:B------:R-:W-:Y:S05]  /*6500*/  BSYNC.RECONVERGENT B0 ;  /* 0x0000000000007941 */ /* 0x000fea0003800200 */
.L_x_16637:
[C---:B-1----:R-:W-:Y:S01]  /*6510*/  FMUL.FTZ R2, R45.reuse, R149 ;  /* 0x000000952d027220 */ /* 0x042fe20000410000 */
[CC--:B------:R-:W-:Y:S01]  /*6520*/  FMUL.FTZ R12, R45.reuse, R19.reuse ;  /* 0x000000132d0c7220 */ /* 0x0c0fe20000410000 */
[C---:B------:R-:W-:Y:S01]  /*6530*/  FFMA.FTZ R10, R44.reuse, R19, R3 ;  /* 0x000000132c0a7223 */ /* 0x040fe20000010003 */
        /* <DEDUP_REMOVED lines=32> */
.L_x_16640:
[----:B------:R-:W-:Y:S05]  /*6740*/  BSYNC.RECONVERGENT B0 ;  /* 0x0000000000007941 */ /* 0x000fea0003800200 */
.L_x_16639:
[----:B------:R-:W-:-:S04]  /*6750*/  UIADD3 UR4, UPT, UPT, UR4, 0x1, URZ ;  /* 0x0000000104047890 */ /* 0x000fc8000fffe0ff */
[----:B------:R-:W-:-:S09]  /*6760*/  UISETP.GE.AND UP0, UPT, UR4, UR8, UPT ;  /* 0x000000080400728c */ /* 0x000fd2000bf06270 */
[----:B------:R-:W-:Y:S05]  /*6770*/  BRA.U !UP0, `(.L_x_16641) ;  /* 0xffffffbd08787547 */ /* 0x000fea000b83ffff */
.L_x_16591:
[----:B------:R-:W-:Y:S08]  /*6780*/  BAR.SYNC.DEFER_BLOCKING 0x0 ;  /* 0x0000000000007b1d */ /* 0x000ff00000010000 */
[----:B0-----:R-:W0:Y:S01]  /*6790*/  LDC.64 R34, c[0x0][0x4f8] ;  /* 0x00013e00ff227b82 */ /* 0x001e220000000a00 */
[----:B------:R-:W1:Y:S01]  /*67a0*/  LDCU.64 UR4, c[0x0][0x500] ;  /* 0x0000a000ff0477ac */ /* 0x000e620008000a00 */
[----:B------:R-:W-:-:S06]  /*67b0*/  SHF.L.U32 R16, R98, 0x8, RZ ;  /* 0x0000000862107819 */ /* 0x000fcc00000006ff */
[----:B------:R-:W5:Y:S01]  /*67c0*/  LDC.64 R36, c[0x0][0x550] ;  /* 0x00015400ff247b82 */ /* 0x000f620000000a00 */
[----:B------:R-:W2:Y:S01]  /*67d0*/  LDG.E.128 R4, desc[UR16][R30.64] ;  /* 0x000000101e047981 */ /* 0x000ea2000c1e1d00 */
[----:B------:R-:W-:-:S03]  /*67e0*/  SHF.R.S32.HI R17, RZ, 0x1f, R16 ;  /* 0x0000001fff117819 */ /* 0x000fc60000011410 */
[----:B--2---:R-:W-:Y:S01]  /*67f0*/  STS.128 [R88], R4 ;  /* 0x0000000458007388 */ /* 0x004fe20000000c00 */
[----:B------:R-:W-:-:S03]  /*6800*/  NOP ;  /* 0x0000000000007918 */ /* 0x000fc60000000000 */
[----:B------:R-:W2:Y:S02]  /*6810*/  LDS.128 R8, [R88] ;  /* 0x0000000058087984 */ /* 0x000ea40000000c00 */
[----:B--2---:R-:W-:Y:S02]  /*6820*/  HADD2.F32 R3, -RZ, R8.H0_H0 ;  /* 0x20000008ff037230 */ /* 0x004fe40000004100 */
        /* <DEDUP_REMOVED lines=24> */
[----:B------:R-:W2:Y:S01]  /*69b0*/  @!P6 MUFU.EX2 R0, R0 ;  /* 0x000000000000e308 */ /* 0x000ea20000000800 */
[----:B------:R-:W-:-:S07]  /*69c0*/  @!P0 FMUL.FTZ R3, R2, -1.4426950216293334961 ;  /* 0xbfb8aa3b02038820 */ /* 0x000fce0000410000 */
[----:B------:R-:W3:Y:S04]  /*69d0*/  @!P0 MUFU.EX2 R3, R3 ;  /* 0x0000000300038308 */ /* 0x000ee80000000800 */
[----:B------:R-:W-:-:S04]  /*69e0*/  @!P4 FMUL.FTZ R5, R5, -1.4426950216293334961 ;  /* 0xbfb8aa3b0505c820 */ /* 0x000fc80000410000 */
[----:B------:R4:W1:Y:S01]  /*69f0*/  @!P4 MUFU.EX2 R13, R5 ;  /* 0x00000005000dc308 */ /* 0x0008620000000800 */
[----:B--2---:R-:W-:Y:S01]  /*6a00*/  @!P6 FADD.FTZ R2, R0, 1 ;  /* 0x3f8000000002e421 */ /* 0x004fe20000010000 */
[----:B------:R-:W-:Y:S01]  /*6a10*/  @!P1 FMUL.FTZ R0, R4, -1.4426950216293334961 ;  /* 0xbfb8aa3b04009820 */ /* 0x000fe20000410000 */
[----:B------:R-:W-:Y:S01]  /*6a20*/  @!P2 FMUL.FTZ R4, R9, -1.4426950216293334961 ;  /* 0xbfb8aa3b0904a820 */ /* 0x000fe20000410000 */
[----:B------:R-:W-:Y:S01]  /*6a30*/  @!P5 FMUL.FTZ R9, R7, -1.4426950216293334961 ;  /* 0xbfb8aa3b0709d820 */ /* 0x000fe20000410000 */
[----:B------:R-:W-:-:S03]  /*6a40*/  F2FP.F16.F32.PACK_AB R7, R109, R118 ;  /* 0x000000766d07723e */ /* 0x000fc600000000ff */
[----:B------:R2:W0:Y:S01]  /*6a50*/  @!P6 MUFU.RCP R6, R2 ;  /* 0x000000020006e308 */ /* 0x0004220000001000 */
[----:B----4-:R-:W-:Y:S01]  /*6a60*/  F2FP.F16.F32.PACK_AB R5, R105, R102 ;  /* 0x000000666905723e */ /* 0x010fe200000000ff */
[----:B---3--:R-:W-:-:S06]  /*6a70*/  @!P0 FADD.FTZ R3, R3, 1 ;  /* 0x3f80000003038421 */ /* 0x008fcc0000010000 */
[----:B------:R-:W3:Y:S01]  /*6a80*/  @!P2 MUFU.EX2 R4, R4 ;  /* 0x000000040004a308 */ /* 0x000ee20000000800 */
[----:B--2---:R-:W-:Y:S01]  /*6a90*/  @!P3 FMUL.FTZ R2, R8, -1.4426950216293334961 ;  /* 0xbfb8aa3b0802b820 */ /* 0x004fe20000410000 */
[----:B-1----:R-:W-:-:S06]  /*6aa0*/  @!P4 FADD.FTZ R13, R13, 1 ;  /* 0x3f8000000d0dc421 */ /* 0x002fcc0000010000 */
[----:B------:R-:W1:Y:S01]  /*6ab0*/  @!P1 MUFU.EX2 R0, R0 ;  /* 0x0000000000009308 */ /* 0x000e620000000800 */
[----:B0-----:R-:W-:Y:S01]  /*6ac0*/  @!P6 FMUL.FTZ R93, R93, R6 ;  /* 0x000000065d5de220 */ /* 0x001fe20000410000 */
[----:B------:R-:W-:Y:S02]  /*6ad0*/  FSETP.GTU.FTZ.AND P6, PT, R11, 20, PT ;  /* 0x41a000000b00780b */ /* 0x000fe40003fdc000 */
[----:B------:R-:W-:-:S04]  /*6ae0*/  F2FP.F16.F32.PACK_AB R6, R104, R107 ;  /* 0x0000006b6806723e */ /* 0x000fc800000000ff */
[----:B------:R3:W0:Y:S07]  /*6af0*/  @!P3 MUFU.EX2 R8, R2 ;  /* 0x000000020008b308 */ /* 0x00062e0000000800 */
[----:B------:R-:W-:Y:S01]  /*6b00*/  @!P6 FMUL.FTZ R10, R11, -1.4426950216293334961 ;  /* 0xbfb8aa3b0b0ae820 */ /* 0x000fe20000410000 */
[----:B------:R-:W2:Y:S01]  /*6b10*/  @!P5 MUFU.EX2 R9, R9 ;  /* 0x000000090009d308 */ /* 0x000ea20000000800 */
[----:B---3--:R-:W-:Y:S01]  /*6b20*/  @!P2 FADD.FTZ R2, R4, 1 ;  /* 0x3f8000000402a421 */ /* 0x008fe20000010000 */
[----:B------:R-:W-:Y:S01]  /*6b30*/  F2FP.F16.F32.PACK_AB R4, R103, R100 ;  /* 0x000000646704723e */ /* 0x000fe200000000ff */
[----:B-1----:R-:W-:-:S04]  /*6b40*/  @!P1 FADD.FTZ R0, R0, 1 ;  /* 0x3f80000000009421 */ /* 0x002fc80000010000 */
[----:B------:R5:W-:Y:S01]  /*6b50*/  STS.128 [R88], R4 ;  /* 0x0000000458007388 */ /* 0x000be20000000c00 */
[----:B------:R2:W1:Y:S01]  /*6b60*/  @!P1 MUFU.RCP R19, R0 ;  /* 0x0000000000139308 */ /* 0x0004620000001000 */
[----:B0-----:R-:W-:-:S07]  /*6b70*/  @!P3 FADD.FTZ R12, R8, 1 ;  /* 0x3f800000080cb421 */ /* 0x001fce0000010000 */
[----:B------:R0:W3:Y:S01]  /*6b80*/  @!P6 MUFU.EX2 R14, R10 ;  /* 0x0000000a000ee308 */ /* 0x0000e20000000800 */
[----:B--2---:R-:W-:Y:S01]  /*6b90*/  @!P5 FADD.FTZ R0, R9, 1 ;  /* 0x3f8000000900d421 */ /* 0x004fe20000010000 */
[----:B------:R-:W-:-:S06]  /*6ba0*/  NOP ;  /* 0x0000000000007918 */ /* 0x000fcc0000000000 */
[----:B------:R-:W2:Y:S01]  /*6bb0*/  @!P0 MUFU.RCP R15, R3 ;  /* 0x00000003000f8308 */ /* 0x000ea20000001000 */
[----:B0-----:R-:W0:Y:S01]  /*6bc0*/  LDS.128 R8, [R88] ;  /* 0x0000000058087984 */ /* 0x001e220000000c00 */
[----:B-1----:R-:W-:Y:S01]  /*6bd0*/  @!P1 FMUL.FTZ R92, R92, R19 ;  /* 0x000000135c5c9220 */ /* 0x002fe20000410000 */
[----:B------:R-:W-:-:S04]  /*6be0*/  IADD3 R71, P1, PT, R71, -0x400, RZ ;  /* 0xfffffc0047477810 */ /* 0x000fc80007f3e0ff */
[----:B------:R-:W-:Y:S01]  /*6bf0*/  IADD3.X R70, PT, PT, R70, -0x1, RZ, P1, !PT ;  /* 0xffffffff46467810 */ /* 0x000fe20000ffe4ff */
[----:B------:R1:W4:Y:S01]  /*6c00*/  @!P2 MUFU.RCP R18, R2 ;  /* 0x000000020012a308 */ /* 0x0003220000001000 */
[----:B---3--:R-:W-:-:S07]  /*6c10*/  @!P6 FADD.FTZ R14, R14, 1 ;  /* 0x3f8000000e0ee421 */ /* 0x008fce0000010000 */
[----:B------:R3:W5:Y:S01]  /*6c20*/  @!P5 MUFU.RCP R33, R0 ;  /* 0x000000000021d308 */ /* 0x0007620000001000 */
[----:B-1----:R-:W-:-:S04]  /*6c30*/  IMAD.WIDE.U32 R2, R34, UR18, R16 ;  /* 0x0000001222027c25 */ /* 0x002fc8000f8e0010 */
[----:B--2---:R-:W-:Y:S01]  /*6c40*/  @!P0 FMUL.FTZ R90, R90, R15 ;  /* 0x0000000f5a5a8220 */ /* 0x004fe20000410000 */
[----:B------:R-:W-:Y:S02]  /*6c50*/  IMAD R3, R35, UR18, R3 ;  /* 0x0000001223037c24 */ /* 0x000fe4000f8e0203 */
[----:B------:R-:W1:Y:S01]  /*6c60*/  @!P3 MUFU.RCP R31, R12 ;  /* 0x0000000c001fb308 */ /* 0x000e620000001000 */
[----:B------:R-:W-:-:S04]  /*6c70*/  IMAD.WIDE.U32 R2, R91, UR4, R2 ;  /* 0x000000045b027c25 */ /* 0x000fc8000f8e0002 */
[----:B----4-:R-:W-:Y:S01]  /*6c80*/  @!P2 FMUL.FTZ R95, R95, R18 ;  /* 0x000000125f5fa220 */ /* 0x010fe20000410000 */
[----:B------:R-:W-:Y:S01]  /*6c90*/  IADD3 R72, P2, PT, R72, -0x200, RZ ;  /* 0xfffffe0048487810 */ /* 0x000fe20007f5e0ff */
[----:B------:R-:W2:Y:S01]  /*6ca0*/  LDC.64 R18, c[0x0][0x518] ;  /* 0x00014600ff127b82 */ /* 0x000ea20000000a00 */
[----:B---3--:R-:W-:Y:S01]  /*6cb0*/  IMAD R0, R91, UR5, R3 ;  /* 0x000000055b007c24 */ /* 0x008fe2000f8e0203 */
[----:B-----5:R-:W-:Y:S01]  /*6cc0*/  LEA R4, P0, R2, R36, 0x1 ;  /* 0x0000002402047211 */ /* 0x020fe200078008ff */
[----:B------:R-:W3:Y:S01]  /*6cd0*/  LDCU.64 UR4, c[0x0][0x520] ;  /* 0x0000a400ff0477ac */ /* 0x000ee20008000a00 */
[----:B------:R-:W4:Y:S01]  /*6ce0*/  @!P6 MUFU.RCP R14, R14 ;  /* 0x0000000e000ee308 */ /* 0x000f220000001000 */
[----:B------:R-:W-:Y:S01]  /*6cf0*/  @!P5 FMUL.FTZ R96, R96, R33 ;  /* 0x000000216060d220 */ /* 0x000fe20000410000 */
[----:B------:R-:W-:Y:S02]  /*6d00*/  LEA.HI.X R5, R2, R37, R0, 0x1, P0 ;  /* 0x0000002502057211 */ /* 0x000fe400000f0c00 */
[----:B------:R-:W-:Y:S01]  /*6d10*/  IADD3.X R73, PT, PT, R73, -0x1, RZ, P2, !PT ;  /* 0xffffffff49497810 */ /* 0x000fe200017fe4ff */
[----:B------:R-:W-:-:S03]  /*6d20*/  IMAD.WIDE.U32 R2, R66, 0x10, R4 ;  /* 0x0000001042027825 */ /* 0x000fc600078e0004 */
[----:B------:R-:W5:Y:S01]  /*6d30*/  @!P4 MUFU.RCP R6, R13 ;  /* 0x0000000d0006c308 */ /* 0x000f620000001000 */
[----:B-1----:R-:W-:Y:S01]  /*6d40*/  @!P3 FMUL.FTZ R94, R94, R31 ;  /* 0x0000001f5e5eb220 */ /* 0x002fe20000410000 */
[----:B------:R-:W-:Y:S01]  /*6d50*/  F2FP.F16.F32.PACK_AB R5, R95, R92 ;  /* 0x0000005c5f05723e */ /* 0x000fe200000000ff */
[----:B------:R-:W1:Y:S01]  /*6d60*/  LDC.64 R30, c[0x0][0x560] ;  /* 0x00015800ff1e7b82 */ /* 0x000e620000000a00 */
[----:B0-----:R1:W-:Y:S01]  /*6d70*/  STG.E.128 desc[UR16][R2.64], R8 ;  /* 0x0000000802007986 */ /* 0x0013e2000c101d10 */
[----:B------:R-:W-:Y:S01]  /*6d80*/  F2FP.F16.F32.PACK_AB R4, R90, R93 ;  /* 0x0000005d5a04723e */ /* 0x000fe200000000ff */
[----:B------:R-:W-:-:S05]  /*6d90*/  FADD.FTZ R93, R93, R80 ;  /* 0x000000505d5d7221 */ /* 0x000fca0000010000 */
[----:B------:R-:W-:Y:S01]  /*6da0*/  BAR.SYNC.DEFER_BLOCKING 0x0 ;  /* 0x0000000000007b1d */ /* 0x000fe20000010000 */
[----:B----4-:R-:W-:Y:S01]  /*6db0*/  @!P6 FMUL.FTZ R99, R99, R14 ;  /* 0x0000000e6363e220 */ /* 0x010fe20000410000 */
[----:B------:R-:W-:Y:S01]  /*6dc0*/  FADD.FTZ R93, R93, R90 ;  /* 0x0000005a5d5d7221 */ /* 0x000fe20000010000 */
[----:B------:R-:W-:Y:S01]  /*6dd0*/  IADD3 R76, P3, PT, R76, -0x200, RZ ;  /* 0xfffffe004c4c7810 */ /* 0x000fe20007f7e0ff */
[----:B--2---:R-:W-:Y:S02]  /*6de0*/  IMAD.WIDE.U32 R16, R18, UR18, R16 ;  /* 0x0000001212107c25 */ /* 0x004fe4000f8e0010 */
[----:B------:R-:W-:Y:S02]  /*6df0*/  F2FP.F16.F32.PACK_AB R7, R99, R96 ;  /* 0x000000606307723e */ /* 0x000fe400000000ff */
[----:B------:R-:W-:Y:S01]  /*6e00*/  FADD.FTZ R92, R93, R92 ;  /* 0x0000005c5d5c7221 */ /* 0x000fe20000010000 */
[----:B------:R-:W-:Y:S02]  /*6e10*/  IMAD R17, R19, UR18, R17 ;  /* 0x0000001213117c24 */ /* 0x000fe4000f8e0211 */
[----:B-----5:R-:W-:Y:S01]  /*6e20*/  @!P4 FMUL.FTZ R97, R97, R6 ;  /* 0x000000066161c220 */ /* 0x020fe20000410000 */
[----:B------:R-:W-:Y:S01]  /*6e30*/  IADD3 R74, P4, PT, R74, -0x200, RZ ;  /* 0xfffffe004a4a7810 */ /* 0x000fe20007f9e0ff */
[----:B------:R-:W-:Y:S01]  /*6e40*/  FADD.FTZ R95, R92, R95 ;  /* 0x0000005f5c5f7221 */ /* 0x000fe20000010000 */
[----:B---3--:R-:W-:Y:S01]  /*6e50*/  IMAD.WIDE.U32 R16, R91, UR4, R16 ;  /* 0x000000045b107c25 */ /* 0x008fe2000f8e0010 */
[----:B------:R-:W-:-:S02]  /*6e60*/  IADD3.X R77, PT, PT, R77, -0x1, RZ, P3, !PT ;  /* 0xffffffff4d4d7810 */ /* 0x000fc40001ffe4ff */
[----:B------:R-:W-:Y:S01]  /*6e70*/  F2FP.F16.F32.PACK_AB R6, R97, R94 ;  /* 0x0000005e6106723e */ /* 0x000fe200000000ff */
[----:B------:R-:W-:Y:S02]  /*6e80*/  IMAD R0, R91, UR5, R17 ;  /* 0x000000055b007c24 */ /* 0x000fe4000f8e0211 */
[----:B------:R-:W-:Y:S01]  /*6e90*/  FADD.FTZ R94, R95, R94 ;  /* 0x0000005e5f5e7221 */ /* 0x000fe20000010000 */
[----:B------:R-:W-:Y:S02]  /*6ea0*/  IADD3.X R75, PT, PT, R75, -0x1, RZ, P4, !PT ;  /* 0xffffffff4b4b7810 */ /* 0x000fe400027fe4ff */
[----:B-1----:R-:W-:Y:S01]  /*6eb0*/  LEA R2, P0, R16, R30, 0x1 ;  /* 0x0000001e10027211 */ /* 0x002fe200078008ff */
[----:B------:R-:W-:Y:S01]  /*6ec0*/  FADD.FTZ R97, R94, R97 ;  /* 0x000000615e617221 */ /* 0x000fe20000010000 */
[----:B------:R-:W-:Y:S01]  /*6ed0*/  STS.128 [R88], R4 ;  /* 0x0000000458007388 */ /* 0x000fe20000000c00 */
[----:B------:R-:W-:-:S03]  /*6ee0*/  NOP ;  /* 0x0000000000007918 */ /* 0x000fc60000000000 */
[----:B------:R-:W0:Y:S01]  /*6ef0*/  LDS.128 R12, [R88] ;  /* 0x00000000580c7984 */ /* 0x000e220000000c00 */
[----:B------:R-:W-:Y:S01]  /*6f00*/  LEA.HI.X R3, R16, R31, R0, 0x1, P0 ;  /* 0x0000001f10037211 */ /* 0x000fe200000f0c00 */
[----:B------:R-:W-:Y:S01]  /*6f10*/  FADD.FTZ R80, R97, R96 ;  /* 0x0000006061507221 */ /* 0x000fe20000010000 */
[----:B------:R-:W-:Y:S02]  /*6f20*/  ISETP.GT.AND P0, PT, R69, 0x1, PT ;  /* 0x000000014500780c */ /* 0x000fe40003f04270 */
[----:B------:R-:W-:Y:S01]  /*6f30*/  MOV R69, R98 ;  /* 0x0000006200457202 */ /* 0x000fe20000000f00 */
[----:B------:R-:W-:-:S04]  /*6f40*/  IMAD.WIDE.U32 R2, R66, 0x10, R2 ;  /* 0x0000001042027825 */ /* 0x000fc800078e0002 */
[----:B------:R-:W-:Y:S01]  /*6f50*/  FADD.FTZ R80, R80, R99 ;  /* 0x0000006350507221 */ /* 0x000fe20000010000 */
[----:B0-----:R0:W-:Y:S05]  /*6f60*/  STG.E.128 desc[UR16][R2.64], R12 ;  /* 0x0000000c02007986 */ /* 0x0011ea000c101d10 */
[----:B------:R-:W-:Y:S05]  /*6f70*/  @P0 BRA `(.L_x_16642) ;  /* 0xffffff9c00580947 */ /* 0x000fea000383ffff */
.L_x_16574:
        /* <DEDUP_REMOVED lines=34> */
.L_x_16644:
[----:B------:R-:W-:Y:S05]  /*71a0*/  BSYNC.RECONVERGENT B0 ;  /* 0x0000000000007941 */ /* 0x000fea0003800200 */
.L_x_16643:
        /* <DEDUP_REMOVED lines=26> */
.L_x_16646:
[----:B------:R-:W-:Y:S05]  /*7350*/  BSYNC.RECONVERGENT B0 ;  /* 0x0000000000007941 */ /* 0x000fea0003800200 */
.L_x_16645:
        /* <DEDUP_REMOVED lines=10> */
.L_x_16648:
        /* <DEDUP_REMOVED lines=26> */
.L_x_16647:
[----:B------:R-:W-:Y:S05]  /*75a0*/  EXIT ;  /* 0x000000000000794d */ /* 0x000fea0003800000 */
.L_x_16649:
        /* <DEDUP_REMOVED lines=13> */
.L_x_18781:


//--------------------- .text._Z25selective_scan_bwd_kernelI32Selective_Scan_bwd_kernel_traitsILi32ELi8ELb1ELb0ELb1ELb1ELb1EN3c104HalfENS1_7complexIfEEEEv12SSMParamsBwd --------------------------
	.section	.text._Z25selective_scan_bwd_kernelI32Selective_Scan_bwd_kernel_traitsILi32ELi8ELb1ELb0ELb1ELb1ELb1EN3c104HalfENS1_7complexIfEEEEv12SSMParamsBwd,"ax",@progbits
	.align	128
        .global         _Z25selective_scan_bwd_kernelI32Selective_Scan_bwd_kernel_traitsILi32ELi8ELb1ELb0ELb1ELb1ELb1EN3c104HalfENS1_7complexIfEEEEv12SSMParamsBwd
        .type           _Z25selective_scan_bwd_kernelI32Selective_Scan_bwd_kernel_traitsILi32ELi8ELb1ELb0ELb1ELb1ELb1EN3c104HalfENS1_7complexIfEEEEv12SSMParamsBwd,@function
        .size           _Z25selective_scan_bwd_kernelI32Selective_Scan_bwd_kernel_traitsILi32ELi8ELb1ELb0ELb1ELb1ELb1EN3c104HalfENS1_7complexIfEEEEv12SSMParamsBwd,(.L_x_18782 - _Z25selective_scan_bwd_kernelI32Selective_Scan_bwd_kernel_traitsILi32ELi8ELb1ELb0ELb1ELb1ELb1EN3c104HalfENS1_7complexIfEEEEv12SSMParamsBwd)
        .other          _Z25selective_scan_bwd_kernelI32Selective_Scan_bwd_kernel_traitsILi32ELi8ELb1ELb0ELb1ELb1ELb1EN3c104HalfENS1_7complexIfEEEEv12SSMParamsBwd,@"STO_CUDA_ENTRY STV_DEFAULT"
_Z25selective_scan_bwd_kernelI32Selective_Scan_bwd_kernel_traitsILi32ELi8ELb1ELb0ELb1ELb1ELb1EN3c104HalfENS1_7complexIfEEEEv12SSMParamsBwd:
.text._Z25selective_scan_bwd_kernelI32Selective_Scan_bwd_kernel_traitsILi32ELi8ELb1ELb0ELb1ELb1ELb1EN3c104HalfENS1_7complexIfEEEEv12SSMParamsBwd:
        /* <DEDUP_REMOVED lines=72> */
[----:B------:R-:W-:Y:S02]  /*0480*/  MOV R5, UR4 ;  /* 0x0000000400057c02 */ /* 0x000fe40008000f00 */
[----:B------:R-:W-:Y:S01]  /*0490*/  MOV R3, UR8 ;  /* 0x0000000800037c02 */ /* 0x000fe20008000f00 */
[----:B------:R-:W-:Y:S02]  /*04a0*/  IMAD R89, R0, UR18, RZ ;  /* 0x0000001200597c24 */ /* 0x000fe4000f8e02ff */
[----:B------:R-:W-:Y:S02]  /*04b0*/  IMAD R0, R15, R22, RZ ;  /* 0x000000160f007224 */ /* 0x000fe400078e02ff */
[----:B------:R-:W1:Y:S01]  /*04c0*/  @P0 LDC R15, c[0x0][0x38c] ;  /* 0x0000e300ff0f0b82 */ /* 0x000e620000000800 */
[----:B------:R-:W-:Y:S01]  /*04d0*/  IMAD.WIDE.U32 R6, R20, UR18, RZ ;  /* 0x0000001214067c25 */ /* 0x000fe2000f8e00ff */
[----:B------:R-:W-:-:S03]  /*04e0*/  IADD3 R9, PT, PT, R9, R13, RZ ;  /* 0x0000000d09097210 */ /* 0x000fc60007ffe0ff */
[----:B------:R-:W-:Y:S01]  /*04f0*/  IMAD.WIDE.U32 R2, R93, UR10, R2 ;  /* 0x0000000a5d027c25 */ /* 0x000fe2000f8e0002 */
[----:B---3--:R-:W-:-:S03]  /*0500*/  LEA R13, R29, 0xffffff00, 0x8 ;  /* 0xffffff001d0d7811 */ /* 0x008fc600078e40ff */
[----:B------:R-:W-:-:S04]  /*0510*/  IMAD.WIDE.U32 R4, R93, UR14, R4 ;  /* 0x0000000e5d047c25 */ /* 0x000fc8000f8e0004 */
[----:B------:R-:W-:Y:S02]  /*0520*/  IMAD R7, R21, UR18, R7 ;  /* 0x0000001215077c24 */ /* 0x000fe4000f8e0207 */
        /* <DEDUP_REMOVED lines=10> */
[----:B------:R-:W3:Y:S02]  /*05d0*/  LDCU.64 UR6, c[0x0][0x4c8] ;  /* 0x00009900ff0677ac */ /* 0x000ee40008000a00 */
[----:B------:R-:W0:Y:S01]  /*05e0*/  LDC.64 R20, c[0x0][0x468] ;  /* 0x00011a00ff147b82 */ /* 0x000e220000000a00 */
[----:B--2---:R-:W-:-:S07]  /*05f0*/  @P0 IMAD R0, R10, UR18, R93 ;  /* 0x000000120a000c24 */ /* 0x004fce000f8e025d */
[----:B------:R-:W2:Y:S01]  /*0600*/  LDC.64 R22, c[0x0][0x528] ;  /* 0x00014a00ff167b82 */ /* 0x000ea20000000a00 */
[----:B------:R-:W-:-:S07]  /*0610*/  IADD3 R89, PT, PT, R9, R89, RZ ;  /* 0x0000005909597210 */ /* 0x000fce0007ffe0ff */
[----:B------:R-:W2:Y:S01]  /*0620*/  LDC.64 R24, c[0x0][0x450] ;  /* 0x00011400ff187b82 */ /* 0x000ea20000000a00 */
[----:B----4-:R-:W-:Y:S01]  /*0630*/  LEA R91, P1, R8, R26, 0x3 ;  /* 0x0000001a085b7211 */ /* 0x010fe200078218ff */
        /* <DEDUP_REMOVED lines=16> */
[----:B---3--:R-:W-:Y:S01]  /*0740*/  IMAD.WIDE.U32 R32, R93, UR6, RZ ;  /* 0x000000065d207c25 */ /* 0x008fe2000f8e00ff */
[----:B------:R-:W-:-:S02]  /*0750*/  IADD3.X R8, PT, PT, R0, R17, RZ, P3, !PT ;  /* 0x0000001100087210 */ /* 0x000fc40001ffe4ff */
[----:B------:R-:W-:Y:S01]  /*0760*/  LEA.HI.X R79, R79, R81, R10, 0x1, P2 ;  /* 0x000000514f4f7211 */ /* 0x000fe200010f0c0a */
[----:B0-----:R-:W-:Y:S01]  /*0770*/  @P0 IMAD.WIDE R34, R7, 0x10, R4 ;  /* 0x0000001007220825 */ /* 0x001fe200078e0204 */
[----:B------:R-:W-:Y:S02]  /*0780*/  LEA R78, P3, R77, R20, 0x1 ;  /* 0x000000144d4e7211 */ /* 0x000fe400078608ff */
[----:B------:R-:W-:Y:S01]  /*0790*/  IADD3.X R75, PT, PT, R0, R75, RZ, P4, !PT ;  /* 0x0000004b004b7210 */ /* 0x000fe200027fe4ff */
[C---:B------:R-:W-:Y:S01]  /*07a0*/  IMAD.WIDE.U32 R30, R93.reuse, R84, RZ ;  /* 0x000000545d1e7225 */ /* 0x040fe200078e00ff */
[----:B--2---:R-:W-:Y:S02]  /*07b0*/  LEA R76, P0, R2, R22, 0x1 ;  /* 0x00000016024c7211 */ /* 0x004fe400078008ff */
        /* <DEDUP_REMOVED lines=82> */
.L_x_16719:
[----:B------:R-:W-:Y:S01]  /*0ce0*/  BAR.SYNC.DEFER_BLOCKING 0x0 ;  /* 0x0000000000007b1d */ /* 0x000fe20000010000 */
[----:B0-----:R-:W-:Y:S02]  /*0cf0*/  MOV R2, R80 ;  /* 0x0000005000027202 */ /* 0x001fe40000000f00 */
[----:B------:R-:W-:-:S05]  /*0d00*/  MOV R3, R79 ;  /* 0x0000004f00037202 */ /* 0x000fca0000000f00 */
[----:B------:R-:W0:Y:S01]  /*0d10*/  S2UR UR5, SR_CgaCtaId ;  /* 0x00000000000579c3 */ /* 0x000e220000008800 */
[----:B------:R-:W-:Y:S01]  /*0d20*/  IMAD.WIDE.U32 R2, R69, 0x10, R2 ;  /* 0x0000001045027825 */ /* 0x000fe200078e0002 */
[----:B------:R-:W1:Y:S01]  /*0d30*/  S2R R95, SR_LANEID ;  /* 0x00000000005f7919 */ /* 0x000e620000000000 */
[----:B------:R-:W-:-:S05]  /*0d40*/  UMOV UR4, 0x400 ;  /* 0x0000040000047882 */ /* 0x000fca0000000000 */
[----:B------:R-:W2:Y:S01]  /*0d50*/  LDC.64 R18, c[0x0][0x410] ;  /* 0x00010400ff127b82 */ /* 0x000ea20000000a00 */
[----:B------:R-:W-:-:S07]  /*0d60*/  HFMA2 R25, -RZ, RZ, 0, 0 ;  /* 0x00000000ff197431 */ /* 0x000fce00000001ff */
[----:B------:R-:W3:Y:S01]  /*0d70*/  LDC.64 R44, c[0x0][0x418] ;  /* 0x00010600ff2c7b82 */ /* 0x000ee20000000a00 */
[----:B------:R4:W2:Y:S01]  /*0d80*/  LDG.E.128 R8, desc[UR16][R2.64] ;  /* 0x0000001002087981 */ /* 0x0008a2000c1e1d00 */
[----:B0-----:R-:W-:Y:S01]  /*0d90*/  ULEA UR4, UR5, UR4, 0x18 ;  /* 0x0000000405047291 */ /* 0x001fe2000f8ec0ff */
[----:B------:R-:W-:-:S05]  /*0da0*/  IADD3 R50, PT, PT, R72, -0x1, RZ ;  /* 0xffffffff48327810 */ /* 0x000fca0007ffe0ff */
[----:B------:R-:W0:Y:S01]  /*0db0*/  LDC.64 R46, c[0x0][0x488] ;  /* 0x00012200ff2e7b82 */ /* 0x000e220000000a00 */
[----:B----4-:R-:W-:Y:S02]  /*0dc0*/  MOV R2, R78 ;  /* 0x0000004e00027202 */ /* 0x010fe40000000f00 */
[----:B------:R-:W-:Y:S02]  /*0dd0*/  MOV R3, R77 ;  /* 0x0000004d00037202 */ /* 0x000fe40000000f00 */
[----:B-1----:R-:W-:Y:S01]  /*0de0*/  LEA R90, R95, UR4, 0x4 ;  /* 0x000000045f5a7c11 */ /* 0x002fe2000f8e20ff */
[----:B------:R-:W-:-:S04]  /*0df0*/  IMAD.WIDE.U32 R36, R69, 0x10, R2 ;  /* 0x0000001045247825 */ /* 0x000fc800078e0002 */
[----:B--2---:R-:W-:Y:S01]  /*0e00*/  STS.128 [R90], R8 ;  /* 0x000000085a007388 */ /* 0x004fe20000000c00 */
[----:B------:R-:W-:-:S03]  /*0e10*/  NOP ;  /* 0x0000000000007918 */ /* 0x000fc60000000000 */
[----:B------:R-:W-:Y:S01]  /*0e20*/  LDS.128 R4, [R90] ;  /* 0x000000005a047984 */ /* 0x000fe20000000c00 */
        /* <DEDUP_REMOVED lines=9> */
[----:B------:R3:W2:Y:S01]  /*0ec0*/  LDG.E.128 R40, desc[UR16][R2.64] ;  /* 0x0000001002287981 */ /* 0x0006a2000c1e1d00 */
[----:B------:R-:W-:Y:S01]  /*0ed0*/  SHF.L.U32 R24, R50, 0x8, RZ ;  /* 0x0000000832187819 */ /* 0x000fe200000006ff */
[----:B------:R-:W-:Y:S04]  /*0ee0*/  BSSY.RECONVERGENT B0, `(.L_x_16651) ;  /* 0x000003c000007945 */ /* 0x000fe80003800200 */
[----:B------:R-:W-:-:S04]  /*0ef0*/  IMAD.WIDE.U32 R16, R18, UR18, R24 ;  /* 0x0000001212107c25 */ /* 0x000fc8000f8e0018 */
[----:B------:R-:W-:Y:S02]  /*0f00*/  IMAD R17, R19, UR18, R17 ;  /* 0x0000001213117c24 */ /* 0x000fe4000f8e0211 */
[----:B-1----:R-:W-:Y:S02]  /*0f10*/  HADD2.F32 R21, -RZ, R13.H0_H0 ;  /* 0x2000000dff157230 */ /* 0x002fe40000004100 */
[----:B---3--:R-:W-:-:S04]  /*0f20*/  IMAD.WIDE.U32 R2, R93, R44, R16 ;  /* 0x0000002c5d027225 */ /* 0x008fc800078e0010 */
[--C-:B-----5:R-:W-:Y:S01]  /*0f30*/  FADD.FTZ R100, R21, R86.reuse ;  /* 0x0000005615647221 */ /* 0x120fe20000010000 */
[--C-:B------:R-:W-:Y:S02]  /*0f40*/  HADD2.F32 R17, -RZ, R12.reuse.H0_H0 ;  /* 0x2000000cff117230 */ /* 0x100fe40000004100 */
[----:B------:R-:W-:Y:S02]  /*0f50*/  HADD2.F32 R13, -RZ, R13.H1_H1 ;  /* 0x3000000dff0d7230 */ /* 0x000fe40000004100 */
[----:B------:R-:W-:Y:S02]  /*0f60*/  HADD2.F32 R19, -RZ, R12.H1_H1 ;  /* 0x3000000cff137230 */ /* 0x000fe40000004100 */
[--C-:B------:R-:W-:Y:S01]  /*0f70*/  FADD.FTZ R104, R17, R86.reuse ;  /* 0x0000005611687221 */ /* 0x100fe20000010000 */
[--C-:B------:R-:W-:Y:S02]  /*0f80*/  HADD2.F32 R23, -RZ, R14.reuse.H0_H0 ;  /* 0x2000000eff177230 */ /* 0x100fe40000004100 */
[----:B------:R-:W-:Y:S01]  /*0f90*/  FADD.FTZ R98, R13, R86 ;  /* 0x000000560d627221 */ /* 0x000fe20000010000 */
[----:B------:R-:W-:-:S02]  /*0fa0*/  HADD2.F32 R39, -RZ, R14.H1_H1 ;  /* 0x3000000eff277230 */ /* 0x000fc40000004100 */
[--C-:B------:R-:W-:Y:S01]  /*0fb0*/  FADD.FTZ R102, R19, R86.reuse ;  /* 0x0000005613667221 */ /* 0x100fe20000010000 */
[----:B------:R-:W-:Y:S01]  /*0fc0*/  FSETP.GTU.FTZ.AND P4, PT, R104, 20, PT ;  /* 0x41a000006800780b */ /* 0x000fe20003f9c000 */
[--C-:B------:R-:W-:Y:S01]  /*0fd0*/  FADD.FTZ R96, R23, R86.reuse ;  /* 0x0000005617607221 */ /* 0x100fe20000010000 */
[--C-:B------:R-:W-:Y:S02]  /*0fe0*/  HADD2.F32 R13, -RZ, R15.reuse.H0_H0 ;  /* 0x2000000fff0d7230 */ /* 0x100fe40000004100 */
[--C-:B------:R-:W-:Y:S01]  /*0ff0*/  FADD.FTZ R94, R39, R86.reuse ;  /* 0x00000056275e7221 */ /* 0x100fe20000010000 */
[----:B------:R-:W-:Y:S01]  /*1000*/  FSETP.GTU.FTZ.AND P5, PT, R102, 20, PT ;  /* 0x41a000006600780b */ /* 0x000fe20003fbc000 */
[----:B------:R-:W-:Y:S01]  /*1010*/  HADD2.F32 R15, -RZ, R15.H1_H1 ;  /* 0x3000000fff0f7230 */ /* 0x000fe20000004100 */
[----:B------:R-:W-:Y:S01]  /*1020*/  FSETP.GTU.FTZ.AND P0, PT, R100, 20, PT ;  /* 0x41a000006400780b */ /* 0x000fe20003f1c000 */
[----:B------:R-:W-:Y:S01]  /*1030*/  IMAD R14, R93, R45, R3 ;  /* 0x0000002d5d0e7224 */ /* 0x000fe200078e0203 */
[----:B------:R-:W-:Y:S01]  /*1040*/  FSETP.GTU.FTZ.AND P1, PT, R98, 20, PT ;  /* 0x41a000006200780b */ /* 0x000fe20003f3c000 */
[----:B------:R-:W-:Y:S01]  /*1050*/  FADD.FTZ R108, R13, R86 ;  /* 0x000000560d6c7221 */ /* 0x000fe20000010000 */
[----:B------:R-:W-:-:S02]  /*1060*/  FSETP.GTU.FTZ.AND P2, PT, R96, 20, PT ;  /* 0x41a000006000780b */ /* 0x000fc40003f5c000 */
[----:B------:R-:W-:Y:S01]  /*1070*/  FSETP.GTU.FTZ.AND P3, PT, R94, 20, PT ;  /* 0x41a000005e00780b */ /* 0x000fe20003f7c000 */
[----:B--2---:R1:W-:Y:S01]  /*1080*/  STS.128 [R90], R40 ;  /* 0x000000285a007388 */ /* 0x0043e20000000c00 */
[----:B------:R-:W-:-:S03]  /*1090*/  NOP ;  /* 0x0000000000007918 */ /* 0x000fc60000000000 */
[----:B------:R1:W2:Y:S01]  /*10a0*/  LDS.128 R8, [R90] ;  /* 0x000000005a087984 */ /* 0x0002a20000000c00 */
[----:B0-----:R-:W-:Y:S07]  /*10b0*/  @P4 BRA `(.L_x_16652) ;  /* 0x0000000000784947 */ /* 0x001fee0003800000 */
        /* <DEDUP_REMOVED lines=30> */
.L_x_16652:
[----:B------:R-:W-:Y:S05]  /*12a0*/  BSYNC.RECONVERGENT B0 ;  /* 0x0000000000007941 */ /* 0x000fea0003800200 */
.L_x_16651:
        /* <DEDUP_REMOVED lines=36> */
.L_x_16654:
[----:B------:R-:W-:Y:S05]  /*14f0*/  BSYNC.RECONVERGENT B0 ;  /* 0x0000000000007941 */ /* 0x000fea0003800200 */
.L_x_16653:
        /* <DEDUP_REMOVED lines=34> */
.L_x_16656:
[----:B------:R-:W-:Y:S05]  /*1720*/  BSYNC.RECONVERGENT B0 ;  /* 0x0000000000007941 */ /* 0x000fea0003800200 */
.L_x_16655:
        /* <DEDUP_REMOVED lines=32> */
.L_x_16658:
[----:B------:R-:W-:Y:S05]  /*1930*/  BSYNC.RECONVERGENT B0 ;  /* 0x0000000000007941 */ /* 0x000fea0003800200 */
.L_x_16657:
        /* <DEDUP_REMOVED lines=32> */
.L_x_16660:
[----:B------:R-:W-:Y:S05]  /*1b40*/  BSYNC.RECONVERGENT B0 ;  /* 0x0000000000007941 */ /* 0x000fea0003800200 */
.L_x_16659:
        /* <DEDUP_REMOVED lines=32> */
.L_x_16662:
[----:B------:R-:W-:Y:S05]  /*1d50*/  BSYNC.RECONVERGENT B0 ;  /* 0x0000000000007941 */ /* 0x000fea0003800200 */
.L_x_16661:
        /* <DEDUP_REMOVED lines=32> */
.L_x_16664:
[----:B------:R-:W-:Y:S05]  /*1f60*/  BSYNC.RECONVERGENT B0 ;  /* 0x0000000000007941 */ /* 0x000fea0003800200 */
.L_x_16663:
        /* <DEDUP_REMOVED lines=32> */
.L_x_16666:
[----:B------:R-:W-:Y:S05]  /*2170*/  BSYNC.RECONVERGENT B0 ;  /* 0x0000000000007941 */ /* 0x000fea0003800200 */
.L_x_16665:
[----:B------:R-:W-:Y:S08]  /*2180*/  BAR.SYNC.DEFER_BLOCKING 0x0 ;  /* 0x0000000000007b1d */ /* 0x000ff00000010000 */
[----:B------:R-:W0:Y:S01]  /*2190*/  LDC.64 R12, c[0x0][0x420] ;  /* 0x00010800ff0c7b82 */ /* 0x000e220000000a00 */
[----:B------:R-:W3:Y:S01]  /*21a0*/  LDCU.64 UR4, c[0x0][0x510] ;  /* 0x0000a200ff0477ac */ /* 0x000ee20008000a00 */
[----:B------:R-:W4:Y:S06]  /*21b0*/  LDCU.64 UR6, c[0x0][0x490] ;  /* 0x00009200ff0677ac */ /* 0x000f2c0008000a00 */
[----:B------:R-:W5:Y:S08]  /*21c0*/  LDC.64 R14, c[0x0][0x428] ;  /* 0x00010a00ff0e7b82 */ /* 0x000f700000000a00 */
[----:B------:R-:W1:Y:S01]  /*21d0*/  LDC.64 R16, c[0x0][0x478] ;  /* 0x00011e00ff107b82 */ /* 0x000e620000000a00 */
[----:B------:R-:W2:Y:S01]  /*21e0*/  LDG.E.128 R20, desc[UR16][R20.64] ;  /* 0x0000001014147981 */ /* 0x000ea2000c1e1d00 */
[----:B0-----:R-:W-:-:S04]  /*21f0*/  IMAD.WIDE.U32 R2, R12, UR18, R24 ;  /* 0x000000120c027c25 */ /* 0x001fc8000f8e0018 */
[----:B------:R-:W-:Y:S02]  /*2200*/  IMAD R3, R13, UR18, R3 ;  /* 0x000000120d037c24 */ /* 0x000fe4000f8e0203 */
[----:B-----5:R-:W-:-:S04]  /*2210*/  IMAD.WIDE.U32 R2, R93, R14, R2 ;  /* 0x0000000e5d027225 */ /* 0x020fc800078e0002 */
[----:B------:R-:W-:Y:S01]  /*2220*/  IMAD R0, R93, R15, R3 ;  /* 0x0000000f5d007224 */ /* 0x000fe200078e0203 */
[----:B-1----:R-:W-:-:S04]  /*2230*/  LEA R16, P0, R2, R16, 0x1 ;  /* 0x0000001002107211 */ /* 0x002fc800078008ff */
[----:B------:R-:W-:-:S03]  /*2240*/  LEA.HI.X R17, R2, R17, R0, 0x1, P0 ;  /* 0x0000001102117211 */ /* 0x000fc600000f0c00 */
[----:B------:R-:W-:Y:S01]  /*2250*/  IMAD.WIDE.U32 R16, R69, 0x10, R16 ;  /* 0x0000001045107825 */ /* 0x000fe200078e0010 */
[----:B--2---:R-:W-:Y:S01]  /*2260*/  STS.128 [R90], R20 ;  /* 0x000000145a007388 */ /* 0x004fe20000000c00 */
[----:B------:R-:W-:-:S03]  /*2270*/  NOP ;  /* 0x0000000000007918 */ /* 0x000fc60000000000 */
[----:B------:R-:W0:Y:S01]  /*2280*/  LDS.128 R12, [R90] ;  /* 0x000000005a0c7984 */ /* 0x000e220000000c00 */
[----:B------:R-:W-:Y:S06]  /*2290*/  BAR.SYNC.DEFER_BLOCKING 0x0 ;  /* 0x0000000000007b1d */ /* 0x000fec0000010000 */
[----:B------:R-:W2:Y:S01]  /*22a0*/  LDG.E.128 R16, desc[UR16][R16.64] ;  /* 0x0000001010107981 */ /* 0x000ea2000c1e1d00 */
[----:B------:R-:W-:Y:S01]  /*22b0*/  HADD2.F32 R109, -RZ, R4.H1_H1 ;  /* 0x30000004ff6d7230 */ /* 0x000fe20000004100 */
[----:B----4-:R-:W-:Y:S01]  /*22c0*/  UISETP.NE.U32.AND UP0, UPT, UR6, URZ, UPT ;  /* 0x000000ff0600728c */ /* 0x010fe2000bf05070 */
[----:B------:R-:W-:-:S02]  /*22d0*/  HADD2.F32 R107, -RZ, R5.H0_H0 ;  /* 0x20000005ff6b7230 */ /* 0x000fc40000004100 */
[----:B------:R-:W-:Y:S01]  /*22e0*/  HADD2.F32 R113, -RZ, R5.H1_H1 ;  /* 0x30000005ff717230 */ /* 0x000fe20000004100 */
[----:B------:R-:W-:Y:S01]  /*22f0*/  UISETP.NE.AND.EX UP0, UPT, UR7, URZ, UPT, UP0 ;  /* 0x000000ff0700728c */ /* 0x000fe2000bf05300 */
[--C-:B------:R-:W-:Y:S02]  /*2300*/  HADD2.F32 R111, -RZ, R6.reuse.H0_H0 ;  /* 0x20000006ff6f7230 */ /* 0x100fe40000004100 */
[----:B------:R-:W-:Y:S02]  /*2310*/  HADD2.F32 R115, -RZ, R6.H1_H1 ;  /* 0x30000006ff737230 */ /* 0x000fe40000004100 */
[----:B------:R-:W-:Y:S02]  /*2320*/  HADD2.F32 R117, -RZ, R7.H0_H0 ;  /* 0x20000007ff757230 */ /* 0x000fe40000004100 */
[--C-:B0-----:R-:W-:Y:S02]  /*2330*/  HADD2.F32 R45, -RZ, R13.reuse.H0_H0 ;  /* 0x2000000dff2d7230 */ /* 0x101fe40000004100 */
        /* <DEDUP_REMOVED lines=17> */
[----:B------:R-:W-:-:S07]  /*2450*/  FMUL.FTZ R47, R120, -1.4426950216293334961 ;  /* 0xbfb8aa3b782f7820 */ /* 0x000fce0000410000 */
[----:B------:R-:W0:Y:S08]  /*2460*/  MUFU.EX2 R38, R14 ;  /* 0x0000000e00267308 */ /* 0x000e300000000800 */
[----:B------:R-:W1:Y:S08]  /*2470*/  MUFU.EX2 R0, R0 ;  /* 0x0000000000007308 */ /* 0x000e700000000800 */
[----:B------:R4:W-:Y:S01]  /*2480*/  MUFU.EX2 R44, R23 ;  /* 0x00000017002c7308 */ /* 0x0009e20000000800 */
[----:B0-----:R-:W-:-:S07]  /*2490*/  FADD.FTZ R38, R38, 1 ;  /* 0x3f80000026267421 */ /* 0x001fce0000010000 */
[----:B------:R-:W-:Y:S01]  /*24a0*/  MUFU.EX2 R47, R47 ;  /* 0x0000002f002f7308 */ /* 0x000fe20000000800 */
[----:B----4-:R-:W-:Y:S01]  /*24b0*/  FADD.FTZ R23, R22, 1 ;  /* 0x3f80000016177421 */ /* 0x010fe20000010000 */
[----:B------:R-:W-:-:S06]  /*24c0*/  HADD2.F32 R22, -RZ, R10.H1_H1 ;  /* 0x3000000aff167230 */ /* 0x000fcc0000004100 */
[----:B------:R1:W0:Y:S08]  /*24d0*/  MUFU.EX2 R3, R2 ;  /* 0x0000000200037308 */ /* 0x0002300000000800 */
[----:B------:R4:W-:Y:S01]  /*24e0*/  MUFU.EX2 R41, R21 ;  /* 0x0000001500297308 */ /* 0x0009e20000000800 */
[----:B-1----:R-:W-:Y:S01]  /*24f0*/  FADD.FTZ R2, R0, 1 ;  /* 0x3f80000000027421 */ /* 0x002fe20000010000 */
[----:B------:R-:W-:-:S06]  /*2500*/  HADD2.F32 R0, -RZ, R8.H0_H0 ;  /* 0x20000008ff007230 */ /* 0x000fcc0000004100 */
[----:B------:R-:W1:Y:S01]  /*2510*/  MUFU.RCP R40, R2 ;  /* 0x0000000200287308 */ /* 0x000e620000001000 */
[----:B----4-:R-:W-:Y:S01]  /*2520*/  FADD.FTZ R21, R20, 1 ;  /* 0x3f80000014157421 */ /* 0x010fe20000010000 */
[----:B0-----:R-:W-:Y:S01]  /*2530*/  FADD.FTZ R3, R3, 1 ;  /* 0x3f80000003037421 */ /* 0x001fe20000010000 */
[----:B------:R-:W-:-:S05]  /*2540*/  HADD2.F32 R20, -RZ, R9.H1_H1 ;  /* 0x30000009ff147230 */ /* 0x000fca0000004100 */
[----:B------:R0:W4:Y:S08]  /*2550*/  MUFU.RCP R46, R21 ;  /* 0x00000015002e7308 */ /* 0x0001300000001000 */
[----:B------:R5:W3:Y:S01]  /*2560*/  MUFU.RCP R49, R23 ;  /* 0x0000001700317308 */ /* 0x000ae20000001000 */
[----:B0-----:R-:W-:Y:S02]  /*2570*/  HADD2.F32 R21, -RZ, R10.H0_H0 ;  /* 0x2000000aff157230 */ /* 0x001fe40000004100 */
[----:B-1----:R-:W-:-:S04]  /*2580*/  FADD.FTZ R2, -R40, 1 ;  /* 0x3f80000028027421 */ /* 0x002fc80000010100 */
[C---:B------:R-:W-:Y:S01]  /*2590*/  FFMA.FTZ R2, R39.reuse, R2, 1 ;  /* 0x3f80000027027423 */ /* 0x040fe20000010002 */
[----:B------:R-:W-:Y:S01]  /*25a0*/  FMUL.FTZ R39, R39, R40 ;  /* 0x0000002827277220 */ /* 0x000fe20000410000 */
[----:B------:R-:W-:Y:S01]  /*25b0*/  MUFU.RCP R43, R3 ;  /* 0x00000003002b7308 */ /* 0x000fe20000001000 */
[----:B-----5:R-:W-:-:S07]  /*25c0*/  HADD2.F32 R23, -RZ, R11.H0_H0 ;  /* 0x2000000bff177230 */ /* 0x020fce0000004100 */
[----:B------:R0:W-:Y:S02]  /*25d0*/  MUFU.RCP R110, R38 ;  /* 0x00000026006e7308 */ /* 0x0001e40000001000 */
[----:B0-----:R-:W-:Y:S01]  /*25e0*/  HADD2.F32 R38, -RZ, R11.H1_H1 ;  /* 0x3000000bff267230 */ /* 0x001fe20000004100 */
[----:B--2---:R0:W-:Y:S01]  /*25f0*/  STS.128 [R90], R16 ;  /* 0x000000105a007388 */ /* 0x0041e20000000c00 */
[----:B------:R-:W-:-:S03]  /*2600*/  NOP ;  /* 0x0000000000007918 */ /* 0x000fc60000000000 */
[----:B------:R-:W1:Y:S01]  /*2610*/  LDS.128 R12, [R90] ;  /* 0x000000005a0c7984 */ /* 0x000e620000000c00 */
[----:B0-----:R-:W-:Y:S02]  /*2620*/  HADD2.F32 R18, -RZ, R8.H1_H1 ;  /* 0x30000008ff127230 */ /* 0x001fe40000004100 */
[----:B------:R-:W-:Y:S01]  /*2630*/  FADD.FTZ R8, R44, 1 ;  /* 0x3f8000002c087421 */ /* 0x000fe20000010000 */
[----:B------:R-:W-:Y:S01]  /*2640*/  FADD.FTZ R17, R47, 1 ;  /* 0x3f8000002f117421 */ /* 0x000fe20000010000 */
[----:B------:R-:W-:Y:S01]  /*2650*/  FADD.FTZ R16, R41, 1 ;  /* 0x3f80000029107421 */ /* 0x000fe20000010000 */
[----:B------:R-:W-:Y:S01]  /*2660*/  HADD2.F32 R19, -RZ, R9.H0_H0 ;  /* 0x20000009ff137230 */ /* 0x000fe20000004100 */
[----:B------:R4:W0:Y:S08]  /*2670*/  MUFU.RCP R121, R8 ;  /* 0x0000000800797308 */ /* 0x0008300000001000 */
[----:B------:R-:W2:Y:S01]  /*2680*/  MUFU.RCP R123, R17 ;  /* 0x00000011007b7308 */ /* 0x000ea20000001000 */
[----:B----4-:R-:W-:-:S04]  /*2690*/  FADD.FTZ R8, -R46, 1 ;  /* 0x3f8000002e087421 */ /* 0x010fc80000010100 */
[----:B------:R-:W-:-:S03]  /*26a0*/  FFMA.FTZ R11, R45, R8, 1 ;  /* 0x3f8000002d0b7423 */ /* 0x000fc60000010008 */
[----:B------:R-:W4:Y:S01]  /*26b0*/  MUFU.RCP R112, R16 ;  /* 0x0000001000707308 */ /* 0x000f220000001000 */
[--C-:B-1----:R-:W-:Y:S02]  /*26c0*/  HADD2.F32 R47, -RZ, R13.reuse.H0_H0 ;  /* 0x2000000dff2f7230 */ /* 0x102fe40000004100 */
[----:B------:R-:W-:Y:S02]  /*26d0*/  HADD2.F32 R41, -RZ, R12.H0_H0 ;  /* 0x2000000cff297230 */ /* 0x000fe40000004100 */
[----:B------:R-:W-:Y:S02]  /*26e0*/  HADD2.F32 R97, -RZ, R13.H1_H1 ;  /* 0x3000000dff617230 */ /* 0x000fe40000004100 */
[----:B------:R-:W-:Y:S01]  /*26f0*/  FMUL.FTZ R9, R19, R47 ;  /* 0x0000002f13097220 */ /* 0x000fe20000410000 */
[----:B---3--:R-:W-:Y:S01]  /*2700*/  FADD.FTZ R13, -R49, 1 ;  /* 0x3f800000310d7421 */ /* 0x008fe20000010100 */
[----:B------:R-:W-:Y:S01]  /*2710*/  FMUL.FTZ R3, R0, R41 ;  /* 0x0000002900037220 */ /* 0x000fe20000410000 */
[----:B------:R-:W-:-:S02]  /*2720*/  HADD2.F32 R118, -RZ, R15.H0_H0 ;  /* 0x2000000fff767230 */ /* 0x000fc40000004100 */
[----:B------:R-:W-:Y:S01]  /*2730*/  FMUL.FTZ R8, R46, R9 ;  /* 0x000000092e087220 */ /* 0x000fe20000410000 */
[----:B------:R-:W-:Y:S01]  /*2740*/  FMUL.FTZ R10, R20, R97 ;  /* 0x00000061140a7220 */ /* 0x000fe20000410000 */
[----:B------:R-:W-:Y:S02]  /*2750*/  HADD2.F32 R122, -RZ, R15.H1_H1 ;  /* 0x3000000fff7a7230 */ /* 0x000fe40000004100 */
[----:B------:R-:W-:Y:S01]  /*2760*/  FMUL.FTZ R3, R40, R3 ;  /* 0x0000000328037220 */ /* 0x000fe20000410000 */
[----:B------:R-:W-:Y:S01]  /*2770*/  FMUL.FTZ R8, R8, R11 ;  /* 0x0000000b08087220 */ /* 0x000fe20000410000 */
[----:B------:R-:W-:Y:S02]  /*2780*/  HADD2.F32 R44, -RZ, R12.H1_H1 ;  /* 0x3000000cff2c7230 */ /* 0x000fe40000004100 */
[----:B------:R-:W-:Y:S01]  /*2790*/  FFMA.FTZ R13, R48, R13, 1 ;  /* 0x3f800000300d7423 */ /* 0x000fe2000001000d */
[--C-:B------:R-:W-:Y:S02]  /*27a0*/  HADD2.F32 R101, -RZ, R14.reuse.H0_H0 ;  /* 0x2000000eff657230 */ /* 0x100fe40000004100 */
[----:B------:R-:W-:Y:S01]  /*27b0*/  FMUL.FTZ R10, R49, R10 ;  /* 0x0000000a310a7220 */ /* 0x000fe20000410000 */
[----:B------:R-:W-:-:S02]  /*27c0*/  HADD2.F32 R114, -RZ, R14.H1_H1 ;  /* 0x3000000eff727230 */ /* 0x000fc40000004100 */
[----:B0-----:R-:W-:Y:S01]  /*27d0*/  FADD.FTZ R11, -R121, 1 ;  /* 0x3f800000790b7421 */ /* 0x001fe20000010100 */
[----:B--2---:R-:W-:Y:S01]  /*27e0*/  FADD.FTZ R15, -R123, 1 ;  /* 0x3f8000007b0f7421 */ /* 0x004fe20000010100 */
[----:B------:R-:W-:Y:S01]  /*27f0*/  FMUL.FTZ R12, R3, R2 ;  /* 0x00000002030c7220 */ /* 0x000fe20000410000 */
[----:B------:R-:W-:Y:S01]  /*2800*/  FMUL.FTZ R13, R10, R13 ;  /* 0x0000000d0a0d7220 */ /* 0x000fe20000410000 */
[----:B------:R-:W-:Y:S01]  /*2810*/  FFMA.FTZ R17, R116, R11, 1 ;  /* 0x3f80000074117423 */ /* 0x000fe2000001000b */
[----:B------:R-:W-:Y:S01]  /*2820*/  FFMA.FTZ R105, R120, R15, 1 ;  /* 0x3f80000078697423 */ /* 0x000fe2000001000f */
[----:B------:R-:W-:Y:S01]  /*2830*/  FADD.FTZ R3, -R43, 1 ;  /* 0x3f8000002b037421 */ /* 0x000fe20000010100 */
[----:B------:R-:W-:Y:S01]  /*2840*/  FMUL.FTZ R2, R18, R44 ;  /* 0x0000002c12027220 */ /* 0x000fe20000410000 */
[----:B------:R-:W-:Y:S01]  /*2850*/  FADD.FTZ R10, -R110, 1 ;  /* 0x3f8000006e0a7421 */ /* 0x000fe20000010100 */
[----:B----4-:R-:W-:Y:S01]  /*2860*/  FADD.FTZ R14, -R112, 1 ;  /* 0x3f800000700e7421 */ /* 0x010fe20000010100 */
[----:B------:R-:W-:Y:S01]  /*2870*/  FMUL.FTZ R11, R21, R101 ;  /* 0x00000065150b7220 */ /* 0x000fe20000410000 */
        /* <DEDUP_REMOVED lines=29> */
[----:B------:R-:W-:-:S03]  /*2a50*/  FMUL.FTZ R123, R120, R123 ;  /* 0x0000007b787b7220 */ /* 0x000fc60000410000 */
[----:B------:R-:W1:Y:S01]  /*2a60*/  LDC.64 R124, c[0x0][0x558] ;  /* 0x00015600ff7c7b82 */ /* 0x000e620000000a00 */
[----:B------:R-:W-:Y:S01]  /*2a70*/  FMUL.FTZ R18, R18, R43 ;  /* 0x0000002b12127220 */ /* 0x000fe20000410000 */
[----:B------:R-:W-:Y:S01]  /*2a80*/  FMUL.FTZ R19, R19, R46 ;  /* 0x0000002e13137220 */ /* 0x000fe20000410000 */
        /* <DEDUP_REMOVED lines=9> */
[----:B------:R-:W2:Y:S01]  /*2b20*/  LDS.128 R8, [R90] ;  /* 0x000000005a087984 */ /* 0x000ea20000000c00 */
[----:B------:R-:W-:-:S04]  /*2b30*/  IMAD.WIDE.U32 R2, R93, UR4, R16 ;  /* 0x000000045d027c25 */ /* 0x000fc8000f8e0010 */
[----:B------:R-:W-:Y:S01]  /*2b40*/  IMAD R3, R93, UR5, R3 ;  /* 0x000000055d037c24 */ /* 0x000fe2000f8e0203 */
[----:B-1----:R-:W-:Y:S01]  /*2b50*/  LEA R4, P0, R2, R124, 0x1 ;  /* 0x0000007c02047211 */ /* 0x002fe200078008ff */
[----:B0-----:R-:W-:-:S03]  /*2b60*/  FMUL.FTZ R15, R0, R39 ;  /* 0x00000027000f7220 */ /* 0x001fc60000410000 */
[----:B------:R-:W-:-:S03]  /*2b70*/  LEA.HI.X R5, R2, R125, R3, 0x1, P0 ;  /* 0x0000007d02057211 */ /* 0x000fc600000f0c03 */
        /* <DEDUP_REMOVED lines=14> */
[----:B------:R-:W1:Y:S01]  /*2c60*/  LDC.64 R12, c[0x0][0x430] ;  /* 0x00010c00ff0c7b82 */ /* 0x000e620000000a00 */
[----:B------:R-:W-:-:S02]  /*2c70*/  F2FP.F16.F32.PACK_AB R7, R122, R7 ;  /* 0x000000077a07723e */ /* 0x000fc400000000ff */
[----:B------:R-:W-:Y:S02]  /*2c80*/  F2FP.F16.F32.PACK_AB R6, R103, R6 ;  /* 0x000000066706723e */ /* 0x000fe400000000ff */
[----:B------:R-:W-:Y:S02]  /*2c90*/  F2FP.F16.F32.PACK_AB R5, R0, R5 ;  /* 0x000000050005723e */ /* 0x000fe400000000ff */
[----:B------:R-:W-:Y:S01]  /*2ca0*/  F2FP.F16.F32.PACK_AB R4, R43, R4 ;  /* 0x000000042b04723e */ /* 0x000fe200000000ff */
[----:B------:R-:W2:Y:S04]  /*2cb0*/  LDC.64 R16, c[0x0][0x438] ;  /* 0x00010e00ff107b82 */ /* 0x000ea80000000a00 */
[----:B------:R-:W-:Y:S01]  /*2cc0*/  STS.128 [R90], R4 ;  /* 0x000000045a007388 */ /* 0x000fe20000000c00 */
[----:B------:R-:W-:-:S03]  /*2cd0*/  NOP ;  /* 0x0000000000007918 */ /* 0x000fc60000000000 */
[----:B0-----:R-:W0:Y:S01]  /*2ce0*/  LDS.128 R8, [R90] ;  /* 0x000000005a087984 */ /* 0x001e220000000c00 */
[----:B-1----:R-:W-:-:S04]  /*2cf0*/  IMAD.WIDE.U32 R2, R12, UR18, R24 ;  /* 0x000000120c027c25 */ /* 0x002fc8000f8e0018 */
[----:B------:R-:W-:Y:S02]  /*2d00*/  IMAD R3, R13, UR18, R3 ;  /* 0x000000120d037c24 */ /* 0x000fe4000f8e0203 */
[----:B--2---:R-:W-:-:S04]  /*2d10*/  IMAD.WIDE.U32 R2, R93, R16, R2 ;  /* 0x000000105d027225 */ /* 0x004fc800078e0002 */
[----:B------:R-:W-:Y:S01]  /*2d20*/  IMAD R3, R93, R17, R3 ;  /* 0x000000115d037224 */ /* 0x000fe200078e0203 */
[----:B------:R-:W-:-:S04]  /*2d30*/  LEA R12, P0, R2, UR6, 0x1 ;  /* 0x00000006020c7c11 */ /* 0x000fc8000f8008ff */
[----:B------:R-:W-:-:S03]  /*2d40*/  LEA.HI.X R13, R2, UR7, R3, 0x1, P0 ;  /* 0x00000007020d7c11 */ /* 0x000fc600080f0c03 */
[----:B------:R-:W-:-:S05]  /*2d50*/  IMAD.WIDE.U32 R2, R69, 0x10, R12 ;  /* 0x0000001045027825 */ /* 0x000fca00078e000c */
[----:B0-----:R1:W-:Y:S02]  /*2d60*/  STG.E.128 desc[UR16][R2.64], R8 ;  /* 0x0000000802007986 */ /* 0x0013e4000c101d10 */
.L_x_16667:
[----:B------:R-:W2:Y:S01]  /*2d70*/  LDCU UR4, c[0x0][0x38c] ;  /* 0x00007180ff0477ac */ /* 0x000ea20008000800 */
[----:B01----:R-:W-:Y:S01]  /*2d80*/  FFMA.FTZ R3, R19, R107, R14 ;  /* 0x0000006b13037223 */ /* 0x003fe2000001000e */
[----:B------:R-:W-:Y:S01]  /*2d90*/  HFMA2 R116, -RZ, RZ, 0, 0 ;  /* 0x00000000ff747431 */ /* 0x000fe200000001ff */
[----:B------:R-:W-:Y:S01]  /*2da0*/  MOV R103, RZ ;  /* 0x000000ff00677202 */ /* 0x000fe20000000f00 */
[----:B------:R-:W-:Y:S02]  /*2db0*/  HFMA2 R114, -RZ, RZ, 0, 0 ;  /* 0x00000000ff727431 */ /* 0x000fe400000001ff */
[----:B------:R-:W-:Y:S01]  /*2dc0*/  FFMA.FTZ R0, R20, R113, R3 ;  /* 0x0000007114007223 */ /* 0x000fe20000010003 */
[----:B------:R-:W-:Y:S01]  /*2dd0*/  HFMA2 R112, -RZ, RZ, 0, 0 ;  /* 0x00000000ff707431 */ /* 0x000fe200000001ff */
[----:B------:R-:W-:Y:S01]  /*2de0*/  MOV R101, RZ ;  /* 0x000000ff00657202 */ /* 0x000fe20000000f00 */
[----:B------:R-:W-:Y:S02]  /*2df0*/  HFMA2 R110, -RZ, RZ, 0, 0 ;  /* 0x00000000ff6e7431 */ /* 0x000fe400000001ff */
[----:B------:R-:W-:Y:S01]  /*2e00*/  FFMA.FTZ R3, R21, R111, R0 ;  /* 0x0000006f15037223 */ /* 0x000fe20000010000 */
[----:B------:R-:W-:Y:S01]  /*2e10*/  MOV R99, RZ ;  /* 0x000000ff00637202 */ /* 0x000fe20000000f00 */
[-C--:B------:R-:W-:Y:S01]  /*2e20*/  FMUL.FTZ R121, R15, R88.reuse ;  /* 0x000000580f797220 */ /* 0x080fe20000410000 */
[----:B------:R-:W-:Y:S01]  /*2e30*/  MOV R97, RZ ;  /* 0x000000ff00617202 */ /* 0x000fe20000000f00 */
[----:B------:R-:W-:Y:S01]  /*2e40*/  FFMA.FTZ R0, R22, R115, R3 ;  /* 0x0000007316007223 */ /* 0x000fe20000010003 */
[-C--:B------:R-:W-:Y:S01]  /*2e50*/  FMUL.FTZ R118, R18, R88.reuse ;  /* 0x0000005812767220 */ /* 0x080fe20000410000 */
[-C--:B------:R-:W-:Y:S01]  /*2e60*/  FMUL.FTZ R120, R19, R88.reuse ;  /* 0x0000005813787220 */ /* 0x080fe20000410000 */
[-C--:B------:R-:W-:Y:S01]  /*2e70*/  FMUL.FTZ R123, R20, R88.reuse ;  /* 0x00000058147b7220 */ /* 0x080fe20000410000 */
[----:B------:R-:W-:Y:S01]  /*2e80*/  FFMA.FTZ R3, R23, R117, R0 ;  /* 0x0000007517037223 */ /* 0x000fe20000010000 */
[----:B--2---:R-:W-:Y:S01]  /*2e90*/  UISETP.GE.AND UP0, UPT, UR4, 0x1, UPT ;  /* 0x000000010400788c */ /* 0x004fe2000bf06270 */
        /* <DEDUP_REMOVED lines=15> */
[----:B------:R-:W-:Y:S01]  /*2f90*/  ISETP.NE.AND P0, PT, R72, 0x1, PT ;  /* 0x000000014800780c */ /* 0x000fe20003f05270 */
        /* <DEDUP_REMOVED lines=29> */
.L_x_16718:
[----:B------:R-:W-:Y:S02]  /*3170*/  MOV R2, R28 ;  /* 0x0000001c00027202 */ /* 0x000fe40000000f00 */
[----:B------:R-:W-:-:S03]  /*3180*/  MOV R3, R83 ;  /* 0x0000005300037202 */ /* 0x000fc60000000f00 */
[----:B0-----:R-:W-:-:S04]  /*3190*/  IMAD.WIDE.U32 R2, R22, UR4, R2 ;  /* 0x0000000416027c25 */ /* 0x001fc8000f8e0002 */
[----:B------:R-:W-:Y:S01]  /*31a0*/  IMAD R3, R23, UR4, R3 ;  /* 0x0000000417037c24 */ /* 0x000fe2000f8e0203 */
[----:B-1----:R-:W-:-:S04]  /*31b0*/  LEA R46, P1, R2, R42, 0x3 ;  /* 0x0000002a022e7211 */ /* 0x002fc800078218ff */
[----:B------:R-:W-:-:S06]  /*31c0*/  LEA.HI.X R47, R2, R43, R3, 0x3, P1 ;  /* 0x0000002b022f7211 */ /* 0x000fcc00008f1c03 */
[----:B---3--:R-:W3:Y:S01]  /*31d0*/  LDG.E.64 R46, desc[UR16][R46.64] ;  /* 0x000000102e2e7981 */ /* 0x008ee2000c1e1b00 */
[----:B----4-:R-:W-:-:S04]  /*31e0*/  IMAD.WIDE.U32 R2, R136, UR4, RZ ;  /* 0x0000000488027c25 */ /* 0x010fc8000f8e00ff */
[----:B------:R-:W-:Y:S01]  /*31f0*/  IMAD R3, R137, UR4, R3 ;  /* 0x0000000489037c24 */ /* 0x000fe2000f8e0203 */
[----:B------:R-:W-:-:S04]  /*3200*/  LEA R4, P1, R2, R74, 0x1 ;  /* 0x0000004a02047211 */ /* 0x000fc800078208ff */
[----:B------:R-:W-:-:S03]  /*3210*/  LEA.HI.X R5, R2, R73, R3, 0x1, P1 ;  /* 0x0000004902057211 */ /* 0x000fc600008f0c03 */
[----:B------:R-:W-:-:S05]  /*3220*/  IMAD.WIDE.U32 R2, R51, 0x10, R4 ;  /* 0x0000001033027825 */ /* 0x000fca00078e0004 */
[----:B--2---:R-:W4:Y:S04]  /*3230*/  LDG.E.128 R8, desc[UR16][R2.64] ;  /* 0x0000001002087981 */ /* 0x004f28000c1e1d00 */
        /* <DEDUP_REMOVED lines=14> */
[----:B---3--:R-:W-:Y:S01]  /*3320*/  FMUL.FTZ R6, R47, R102 ;  /* 0x000000662f067220 */ /* 0x008fe20000410000 */
        /* <DEDUP_REMOVED lines=10> */
[----:B------:R1:W3:Y:S01]  /*33d0*/  MUFU.EX2 R3, R2 ;  /* 0x0000000200037308 */ /* 0x0002e20000000800 */
[-C--:B0-----:R-:W-:Y:S01]  /*33e0*/  FMUL.FTZ R4, R47, R98.reuse ;  /* 0x000000622f047220 */ /* 0x081fe20000410000 */
[----:B-----5:R3:W-:Y:S03]  /*33f0*/  STS.128 [R90+0x200], R12 ;  /* 0x0002000c5a007388 */ /* 0x0207e60000000c00 */
[----:B------:R-:W-:Y:S01]  /*3400*/  FMUL.RZ R17, R4, 0.15915493667125701904 ;  /* 0x3e22f98304117820 */ /* 0x000fe2000040c000 */
[----:B------:R-:W-:-:S02]  /*3410*/  FMUL.FTZ R4, R5, R98 ;  /* 0x0000006205047220 */ /* 0x000fc40000410000 */
[----:B------:R0:W4:Y:S01]  /*3420*/  MUFU.COS R154, R7 ;  /* 0x00000007009a7308 */ /* 0x0001220000000000 */
[----:B-1----:R-:W-:-:S07]  /*3430*/  FMUL.FTZ R2, R47, R96 ;  /* 0x000000602f027220 */ /* 0x002fce0000410000 */
[----:B------:R1:W-:Y:S01]  /*3440*/  MUFU.EX2 R153, R6 ;  /* 0x0000000600997308 */ /* 0x0003e20000000800 */
[----:B0-----:R-:W-:Y:S01]  /*3450*/  FMUL.RZ R7, R2, 0.15915493667125701904 ;  /* 0x3e22f98302077820 */ /* 0x001fe2000040c000 */
[----:B------:R-:W-:Y:S01]  /*3460*/  FMUL.FTZ R2, R5, R96 ;  /* 0x0000006005027220 */ /* 0x000fe20000410000 */
[----:B---3--:R-:W-:-:S05]  /*3470*/  FMUL.FTZ R15, R3, R150 ;  /* 0x00000096030f7220 */ /* 0x008fca0000410000 */
[----:B------:R-:W0:Y:S01]  /*3480*/  MUFU.SIN R156, R16 ;  /* 0x00000010009c7308 */ /* 0x000e220000000400 */
[----:B-1----:R-:W-:Y:S01]  /*3490*/  FMUL.FTZ R6, R47, R94 ;  /* 0x0000005e2f067220 */ /* 0x002fe20000410000 */
[----:B----4-:R-:W-:-:S06]  /*34a0*/  FMUL.FTZ R149, R3, R154 ;  /* 0x0000009a03957220 */ /* 0x010fcc0000410000 */
[----:B------:R1:W3:Y:S08]  /*34b0*/  MUFU.COS R158, R16 ;  /* 0x00000010009e7308 */ /* 0x0002f00000000000 */
[----:B------:R4:W-:Y:S01]  /*34c0*/  MUFU.EX2 R155, R4 ;  /* 0x00000004009b7308 */ /* 0x0009e20000000800 */
[----:B-1----:R-:W-:Y:S01]  /*34d0*/  FMUL.RZ R16, R6, 0.15915493667125701904 ;  /* 0x3e22f98306107820 */ /* 0x002fe2000040c000 */
[----:B------:R-:W-:Y:S01]  /*34e0*/  FMUL.FTZ R6, R5, R94 ;  /* 0x0000005e05067220 */ /* 0x000fe20000410000 */
[----:B0-----:R-:W-:-:S05]  /*34f0*/  FMUL.FTZ R150, R153, R156 ;  /* 0x0000009c99967220 */ /* 0x001fca0000410000 */
[----:B------:R-:W-:Y:S01]  /*3500*/  MUFU.SIN R164, R7 ;  /* 0x0000000700a47308 */ /* 0x000fe20000000400 */
[----:B----4-:R-:W-:Y:S01]  /*3510*/  FMUL.FTZ R4, R5, R108 ;  /* 0x0000006c05047220 */ /* 0x010fe20000410000 */
[----:B---3--:R-:W-:-:S06]  /*3520*/  FMUL.FTZ R14, R153, R158 ;  /* 0x0000009e990e7220 */ /* 0x008fcc0000410000 */
[----:B------:R0:W-:Y:S08]  /*3530*/  MUFU.COS R166, R7 ;  /* 0x0000000700a67308 */ /* 0x0001f00000000000 */
[----:B------:R-:W-:Y:S01]  /*3540*/  MUFU.EX2 R159, R6 ;  /* 0x00000006009f7308 */ /* 0x000fe20000000800 */
[----:B0-----:R-:W-:Y:S01]  /*3550*/  FMUL.FTZ R7, R5, R106 ;  /* 0x0000006a05077220 */ /* 0x001fe20000410000 */
[----:B------:R-:W-:-:S04]  /*3560*/  FMUL.FTZ R5, R47, R108 ;  /* 0x0000006c2f057220 */ /* 0x000fc80000410000 */
[----:B------:R-:W-:Y:S02]  /*3570*/  FMUL.RZ R167, R5, 0.15915493667125701904 ;  /* 0x3e22f98305a77820 */ /* 0x000fe4000040c000 */
[----:B------:R-:W-:Y:S08]  /*3580*/  MUFU.EX2 R161, R4 ;  /* 0x0000000400a17308 */ /* 0x000ff00000000800 */
[----:B------:R0:W-:Y:S01]  /*3590*/  MUFU.EX2 R165, R7 ;  /* 0x0000000700a57308 */ /* 0x0001e20000000800 */
[----:B------:R-:W-:-:S07]  /*35a0*/  NOP ;  /* 0x0000000000007918 */ /* 0x000fce0000000000 */
[----:B------:R-:W1:Y:S01]  /*35b0*/  MUFU.SIN R160, R17 ;  /* 0x0000001100a07308 */ /* 0x000e620000000400 */
[----:B0-----:R-:W0:Y:S07]  /*35c0*/  LDS.128 R4, [R139+0x10] ;  /* 0x000010008b047984 */ /* 0x001e2e0000000c00 */
[----:B------:R-:W3:Y:S08]  /*35d0*/  MUFU.COS R162, R17 ;  /* 0x0000001100a27308 */ /* 0x000ef00000000000 */
[----:B------:R-:W4:Y:S01]  /*35e0*/  MUFU.SIN R168, R16 ;  /* 0x0000001000a87308 */ /* 0x000f220000000400 */
[----:B-1----:R-:W-:-:S07]  /*35f0*/  FMUL.FTZ R154, R155, R160 ;  /* 0x000000a09b9a7220 */ /* 0x002fce0000410000 */
[----:B------:R1:W-:Y:S01]  /*3600*/  MUFU.COS R170, R16 ;  /* 0x0000001000aa7308 */ /* 0x0003e20000000000 */
[----:B---3--:R-:W-:-:S07]  /*3610*/  FMUL.FTZ R153, R155, R162 ;  /* 0x000000a29b997220 */ /* 0x008fce0000410000 */
[----:B------:R3:W5:Y:S01]  /*3620*/  MUFU.EX2 R157, R2 ;  /* 0x00000002009d7308 */ /* 0x0007620000000800 */
[----:B-1----:R-:W1:Y:S01]  /*3630*/  LDS.128 R16, [R139] ;  /* 0x000000008b107984 */ /* 0x002e620000000c00 */
[----:B----4-:R-:W-:-:S06]  /*3640*/  FMUL.FTZ R158, R159, R168 ;  /* 0x000000a89f9e7220 */ /* 0x010fcc0000410000 */
[----:B------:R-:W4:Y:S01]  /*3650*/  MUFU.SIN R172, R167 ;  /* 0x000000a700ac7308 */ /* 0x000f220000000400 */
[----:B---3--:R-:W-:Y:S01]  /*3660*/  FMUL.FTZ R2, R47, R106 ;  /* 0x0000006a2f027220 */ /* 0x008fe20000410000 */
[----:B0-----:R-:W-:-:S03]  /*3670*/  HADD2.F32 R13, -RZ, R7.H1_H1 ;  /* 0x30000007ff0d7230 */ /* 0x001fc60000004100 */
[----:B------:R-:W-:Y:S01]  /*3680*/  FMUL.RZ R169, R2, 0.15915493667125701904 ;  /* 0x3e22f98302a97820 */ /* 0x000fe2000040c000 */
[----:B------:R-:W-:Y:S01]  /*3690*/  FMUL.FTZ R2, R47, R104 ;  /* 0x000000682f027220 */ /* 0x000fe20000410000 */
[-C--:B--2---:R-:W-:Y:S01]  /*36a0*/  FMUL.FTZ R187, R49, R13.reuse ;  /* 0x0000000d31bb7220 */ /* 0x084fe20000410000 */
[----:B------:R-:W0:Y:S01]  /*36b0*/  MUFU.COS R174, R167 ;  /* 0x000000a700ae7308 */ /* 0x000e220000000000 */
[C---:B-----5:R-:W-:Y:S01]  /*36c0*/  FMUL.FTZ R155, R157.reuse, R166 ;  /* 0x000000a69d9b7220 */ /* 0x060fe20000410000 */
[----:B------:R-:W-:Y:S01]  /*36d0*/  FMUL.RZ R9, R2, 0.15915493667125701904 ;  /* 0x3e22f98302097820 */ /* 0x000fe2000040c000 */
[----:B------:R-:W-:Y:S01]  /*36e0*/  FMUL.FTZ R156, R157, R164 ;  /* 0x000000a49d9c7220 */ /* 0x000fe20000410000 */
[----:B------:R-:W-:Y:S01]  /*36f0*/  IADD3 R2, PT, PT, R196, UR4, RZ ;  /* 0x00000004c4027c10 */ /* 0x000fe2000fffe0ff */
[----:B------:R-:W-:Y:S01]  /*3700*/  FMUL.FTZ R157, R159, R170 ;  /* 0x000000aa9f9d7220 */ /* 0x000fe20000410000 */
[----:B------:R-:W-:Y:S02]  /*3710*/  HADD2.F32 R170, -RZ, R4.H1_H1 ;  /* 0x30000004ffaa7230 */ /* 0x000fe40000004100 */
[----:B------:R-:W-:Y:S01]  /*3720*/  FMUL.FTZ R189, R48, R13 ;  /* 0x0000000d30bd7220 */ /* 0x000fe20000410000 */
[----:B------:R-:W2:Y:S01]  /*3730*/  MUFU.SIN R176, R169 ;  /* 0x000000a900b07308 */ /* 0x000ea20000000400 */
[--C-:B------:R-:W-:Y:S01]  /*3740*/  HADD2.F32 R166, -RZ, R5.reuse.H1_H1 ;  /* 0x30000005ffa67230 */ /* 0x100fe20000004100 */
[----:B------:R-:W-:Y:S01]  /*3750*/  SEL R2, R2, R71, !P1 ;  /* 0x0000004702027207 */ /* 0x000fe20004800000 */
[----:B----4-:R-:W-:Y:S01]  /*3760*/  FMUL.FTZ R160, R161, R172 ;  /* 0x000000aca1a07220 */ /* 0x010fe20000410000 */
[----:B------:R-:W-:-:S02]  /*3770*/  HADD2.F32 R164, -RZ, R5.H0_H0 ;  /* 0x20000005ffa47230 */ /* 0x000fc40000004100 */
[----:B------:R-:W-:Y:S01]  /*3780*/  FMUL.FTZ R182, R48, R170 ;  /* 0x000000aa30b67220 */ /* 0x000fe20000410000 */
[----:B------:R-:W-:Y:S01]  /*3790*/  LEA R2, R2, UR5, 0x3 ;  /* 0x0000000502027c11 */ /* 0x000fe2000f8e18ff */
[----:B------:R-:W-:Y:S01]  /*37a0*/  FMUL.FTZ R179, R49, R166 ;  /* 0x000000a631b37220 */ /* 0x000fe20000410000 */
[----:B------:R-:W3:Y:S01]  /*37b0*/  MUFU.COS R10, R9 ;  /* 0x00000009000a7308 */ /* 0x000ee20000000000 */
[----:B0-----:R-:W-:Y:S01]  /*37c0*/  FMUL.FTZ R159, R161, R174 ;  /* 0x000000aea19f7220 */ /* 0x001fe20000410000 */
[C---:B------:R-:W-:Y:S01]  /*37d0*/  FMUL.FTZ R184, R48.reuse, R166 ;  /* 0x000000a630b87220 */ /* 0x040fe20000410000 */
[C---:B------:R-:W-:Y:S01]  /*37e0*/  FMUL.FTZ R178, R49.reuse, R170 ;  /* 0x000000aa31b27220 */ /* 0x040fe20000410000 */
[-C--:B------:R-:W-:Y:S02]  /*37f0*/  FFMA.FTZ R183, R48, R164.reuse, -R179 ;  /* 0x000000a430b77223 */ /* 0x080fe400000108b3 */
[----:B------:R-:W-:Y:S02]  /*3800*/  FFMA.FTZ R185, R49, R164, R184 ;  /* 0x000000a431b97223 */ /* 0x000fe400000100b8 */
[----:B------:R-:W0:Y:S01]  /*3810*/  MUFU.SIN R8, R9 ;  /* 0x0000000900087308 */ /* 0x000e220000000400 */
[----:B--2---:R-:W-:Y:S01]  /*3820*/  FMUL.FTZ R162, R165, R176 ;  /* 0x000000b0a5a27220 */ /* 0x004fe20000410000 */
[----:B-1----:R-:W-:-:S02]  /*3830*/  HADD2.F32 R181, -RZ, R16.H1_H1 ;  /* 0x30000010ffb57230 */ /* 0x002fc40000004100 */
[----:B------:R-:W-:Y:S02]  /*3840*/  HADD2.F32 R180, -RZ, R17.H1_H1 ;  /* 0x30000011ffb47230 */ /* 0x000fe40000004100 */
[----:B------:R-:W-:Y:S02]  /*3850*/  HADD2.F32 R176, -RZ, R18.H1_H1 ;  /* 0x30000012ffb07230 */ /* 0x000fe40000004100 */
[----:B------:R-:W-:Y:S01]  /*3860*/  FMUL.FTZ R5, R49, R181 ;  /* 0x000000b531057220 */ /* 0x000fe20000410000 */
[----:B------:R1:W2:Y:S01]  /*3870*/  MUFU.COS R12, R169 ;  /* 0x000000a9000c7308 */ /* 0x0002a20000000000 */
[----:B---3--:R-:W-:Y:S01]  /*3880*/  FMUL.FTZ R10, R163, R10 ;  /* 0x0000000aa30a7220 */ /* 0x008fe20000410000 */
[--C-:B------:R-:W-:Y:S02]  /*3890*/  HADD2.F32 R175, -RZ, R19.reuse.H1_H1 ;  /* 0x30000013ffaf7230 */ /* 0x100fe40000004100 */
[----:B------:R-:W-:Y:S02]  /*38a0*/  HADD2.F32 R174, -RZ, R19.H0_H0 ;  /* 0x20000013ffae7230 */ /* 0x000fe40000004100 */
[----:B------:R-:W-:-:S02]  /*38b0*/  HADD2.F32 R3, -RZ, R16.H0_H0 ;  /* 0x20000010ff037230 */ /* 0x000fc40000004100 */
[C---:B------:R-:W-:Y:S01]  /*38c0*/  FMUL.FTZ R16, R48.reuse, R176 ;  /* 0x000000b030107220 */ /* 0x040fe20000410000 */
[----:B------:R-:W-:Y:S02]  /*38d0*/  HADD2.F32 R177, -RZ, R17.H0_H0 ;  /* 0x20000011ffb17230 */ /* 0x000fe40000004100 */
[----:B0-----:R-:W-:Y:S01]  /*38e0*/  FMUL.FTZ R11, R163, R8 ;  /* 0x00000008a30b7220 */ /* 0x001fe20000410000 */
[----:B------:R-:W-:Y:S02]  /*38f0*/  HADD2.F32 R163, -RZ, R6.H1_H1 ;  /* 0x30000006ffa37230 */ /* 0x000fe40000004100 */
[C---:B------:R-:W-:Y:S01]  /*3900*/  FMUL.FTZ R8, R48.reuse, R180 ;  /* 0x000000b430087220 */ /* 0x040fe20000410000 */
[----:B-1----:R-:W-:Y:S02]  /*3910*/  HADD2.F32 R169, -RZ, R4.H0_H0 ;  /* 0x20000004ffa97230 */ /* 0x002fe40000004100 */
[----:B------:R-:W-:Y:S01]  /*3920*/  FMUL.FTZ R4, R48, R181 ;  /* 0x000000b530047220 */ /* 0x000fe20000410000 */
[----:B------:R-:W-:-:S02]  /*3930*/  HADD2.F32 R172, -RZ, R18.H0_H0 ;  /* 0x20000012ffac7230 */ /* 0x000fc40000004100 */
[----:B------:R-:W-:Y:S01]  /*3940*/  FMUL.FTZ R17, R49, R176 ;  /* 0x000000b031117220 */ /* 0x000fe20000410000 */
[----:B------:R-:W-:Y:S02]  /*3950*/  HADD2.F32 R19, -RZ, R6.H0_H0 ;  /* 0x20000006ff137230 */ /* 0x000fe40000004100 */
[----:B--2---:R-:W-:Y:S01]  /*3960*/  FMUL.FTZ R161, R165, R12 ;  /* 0x0000000ca5a17220 */ /* 0x004fe20000410000 */
[----:B------:R-:W-:Y:S02]  /*3970*/  HADD2.F32 R12, -RZ, R7.H0_H0 ;  /* 0x20000007ff0c7230 */ /* 0x000fe40000004100 */
[C---:B------:R-:W-:Y:S01]  /*3980*/  FMUL.FTZ R6, R49.reuse, R180 ;  /* 0x000000b431067220 */ /* 0x040fe20000410000 */
[CC--:B------:R-:W-:Y:S01]  /*3990*/  FMUL.FTZ R167, R49.reuse, R175.reuse ;  /* 0x000000af31a77220 */ /* 0x0c0fe20000410000 */
[C---:B------:R-:W-:Y:S01]  /*39a0*/  FMUL.FTZ R18, R48.reuse, R175 ;  /* 0x000000af30127220 */ /* 0x040fe20000410000 */
[CC--:B------:R-:W-:Y:S01]  /*39b0*/  FMUL.FTZ R186, R49.reuse, R163.reuse ;  /* 0x000000a331ba7220 */ /* 0x0c0fe20000410000 */
[C---:B------:R-:W-:Y:S01]  /*39c0*/  FMUL.FTZ R188, R48.reuse, R163 ;  /* 0x000000a330bc7220 */ /* 0x040fe20000410000 */
[C---:B------:R-:W-:Y:S01]  /*39d0*/  FFMA.FTZ R182, R49.reuse, R169, R182 ;  /* 0x000000a931b67223 */ /* 0x040fe200000100b6 */
[----:B------:R0:W-:Y:S01]  /*39e0*/  STS.64 [R2+0x10b0], R10 ;  /* 0x0010b00a02007388 */ /* 0x0001e20000000a00 */
[C---:B------:R-:W-:Y:S01]  /*39f0*/  FFMA.FTZ R187, R48.reuse, R12, -R187 ;  /* 0x0000000c30bb7223 */ /* 0x040fe200000108bb */
[CC--:B------:R-:W-:Y:S01]  /*3a00*/  FFMA.FTZ R5, R48.reuse, R3.reuse, -R5 ;  /* 0x0000000330057223 */ /* 0x0c0fe20000010805 */
[C---:B------:R-:W-:Y:S01]  /*3a10*/  FFMA.FTZ R7, R49.reuse, R3, R4 ;  /* 0x0000000331077223 */ /* 0x040fe20000010004 */
[CC--:B------:R-:W-:Y:S01]  /*3a20*/  FFMA.FTZ R9, R48.reuse, R177.reuse, -R6 ;  /* 0x000000b130097223 */ /* 0x0c0fe20000010806 */
[C---:B------:R-:W-:Y:S01]  /*3a30*/  FFMA.FTZ R165, R49.reuse, R177, R8 ;  /* 0x000000b131a57223 */ /* 0x040fe20000010008 */
[C---:B------:R-:W-:Y:S01]  /*3a40*/  FFMA.FTZ R168, R49.reuse, R172, R16 ;  /* 0x000000ac31a87223 */ /* 0x040fe20000010010 */
[CC--:B------:R-:W-:Y:S01]  /*3a50*/  FFMA.FTZ R171, R48.reuse, R174.reuse, -R167 ;  /* 0x000000ae30ab7223 */ /* 0x0c0fe200000108a7 */
[C---:B------:R-:W-:Y:S01]  /*3a60*/  FFMA.FTZ R173, R49.reuse, R174, R18 ;  /* 0x000000ae31ad7223 */ /* 0x040fe20000010012 */
[C---:B------:R-:W-:Y:S01]  /*3a70*/  FFMA.FTZ R178, R48.reuse, R169, -R178 ;  /* 0x000000a930b27223 */ /* 0x040fe200000108b2 */
[CC--:B------:R-:W-:Y:S01]  /*3a80*/  FFMA.FTZ R184, R48.reuse, R19.reuse, -R186 ;  /* 0x0000001330b87223 */ /* 0x0c0fe200000108ba */
[C---:B------:R-:W-:Y:S01]  /*3a90*/  FFMA.FTZ R188, R49.reuse, R19, R188 ;  /* 0x0000001331bc7223 */ /* 0x040fe200000100bc */
[----:B0-----:R-:W-:Y:S01]  /*3aa0*/  FFMA.FTZ R2, R48, R172, -R17 ;  /* 0x000000ac30027223 */ /* 0x001fe20000010811 */
[----:B------:R-:W-:Y:S01]  /*3ab0*/  FFMA.FTZ R189, R49, R12, R189 ;  /* 0x0000000c31bd7223 */ /* 0x000fe200000100bd */
        /* <DEDUP_REMOVED lines=26> */
.L_x_16670:
[----:B------:R0:W1:Y:S02]  /*3c60*/  LDS.64 R8, [R151+0x20b8] ;  /* 0x0020b80097087984 */ /* 0x0000640000000a00 */
.L_x_16671:
[----:B------:R-:W-:Y:S05]  /*3c70*/  BSYNC.RECONVERGENT B0 ;  /* 0x0000000000007941 */ /* 0x000fea0003800200 */
.L_x_16669:
        /* <DEDUP_REMOVED lines=238> */
[----:B------:R-:W-:Y:S01]  /*4b60*/  FFMA.FTZ R10, R149, R4, R2 ;  /* 0x00000004950a7223 */ /* 0x000fe20000010002 */
[-C--:B------:R-:W-:Y:S01]  /*4b70*/  FMUL.FTZ R4, R181, R188.reuse ;  /* 0x000000bcb5047220 */ /* 0x080fe20000410000 */
[C---:B------:R-:W-:Y:S01]  /*4b80*/  FFMA.FTZ R7, R149.reuse, R188, R7 ;  /* 0x000000bc95077223 */ /* 0x040fe20000010007 */
[-C--:B------:R-:W-:Y:S01]  /*4b90*/  FFMA.FTZ R2, R149, R190.reuse, -R5 ;  /* 0x000000be95027223 */ /* 0x080fe20000010805 */
[----:B------:R-:W-:Y:S01]  /*4ba0*/  FMUL.FTZ R5, R181, R190 ;  /* 0x000000beb5057220 */ /* 0x000fe20000410000 */
[----:B------:R-:W-:Y:S01]  /*4bb0*/  FFMA.FTZ R11, R149, R6, -R11 ;  /* 0x00000006950b7223 */ /* 0x000fe2000001080b */
        /* <DEDUP_REMOVED lines=52> */
.L_x_16673:
[----:B------:R-:W-:Y:S05]  /*4f00*/  BSYNC.RECONVERGENT B0 ;  /* 0x0000000000007941 */ /* 0x000fea0003800200 */
.L_x_16672:
[----:B------:R-:W-:Y:S01]  /*4f10*/  ISETP.GE.AND P1, PT, R72, UR7, PT ;  /* 0x0000000748007c0c */ /* 0x000fe2000bf26270 */
[----:B------:R-:W-:Y:S02]  /*4f20*/  HFMA2 R4, -RZ, RZ, 1.875, 0 ;  /* 0x3f800000ff047431 */ /* 0x000fe400000001ff */
[----:B---3--:R-:W-:Y:S01]  /*4f30*/  FFMA.FTZ R10, R146, R6, R195 ;  /* 0x00000006920a7223 */ /* 0x008fe200000100c3 */
[----:B----4-:R-:W-:Y:S02]  /*4f40*/  CS2R R6, SRZ ;  /* 0x0000000000067805 */ /* 0x010fe4000001ff00 */
[----:B------:R-:W-:Y:S01]  /*4f50*/  ISETP.NE.OR P1, PT, R82, RZ, P1 ;  /* 0x000000ff5200720c */ /* 0x000fe20000f25670 */
[C---:B-1----:R-:W-:Y:S01]  /*4f60*/  FMUL.FTZ R3, R156.reuse, R176 ;  /* 0x000000b09c037220 */ /* 0x042fe20000410000 */
[----:B------:R-:W-:Y:S01]  /*4f70*/  MOV R5, RZ ;  /* 0x000000ff00057202 */ /* 0x000fe20000000f00 */
[-C--:B------:R-:W-:Y:S01]  /*4f80*/  FMUL.FTZ R2, R156, R180.reuse ;  /* 0x000000b49c027220 */ /* 0x080fe20000410000 */
[----:B------:R-:W-:Y:S01]  /*4f90*/  ISETP.GT.U32.AND P2, PT, R152, 0x1d, PT ;  /* 0x0000001d9800780c */ /* 0x000fe20003f44070 */
[C---:B------:R-:W-:Y:S01]  /*4fa0*/  FFMA.FTZ R3, R155.reuse, R180, -R3 ;  /* 0x000000b49b037223 */ /* 0x040fe20000010803 */
[----:B------:R-:W-:Y:S01]  /*4fb0*/  FFMA.FTZ R198, -R146, R172, R175 ;  /* 0x000000ac92c67223 */ /* 0x000fe200000101af */
[----:B------:R-:W-:Y:S01]  /*4fc0*/  FFMA.FTZ R2, R155, R176, R2 ;  /* 0x000000b09b027223 */ /* 0x000fe20000010002 */
[----:B------:R1:W3:Y:S01]  /*4fd0*/  SHFL.DOWN PT, R195, R191, 0x2, 0x1f ;  /* 0x08401f00bfc37f89 */ /* 0x0002e200000e0000 */
[----:B------:R-:W-:Y:S01]  /*4fe0*/  FADD.FTZ R175, R132, R3 ;  /* 0x0000000384af7221 */ /* 0x000fe20000010000 */
[----:B------:R-:W-:Y:S01]  /*4ff0*/  BSSY.RECONVERGENT B0, `(.L_x_16674) ;  /* 0x0000019000007945 */ /* 0x000fe20003800200 */
[----:B------:R-:W-:Y:S01]  /*5000*/  FADD.FTZ R172, RZ, R2 ;  /* 0x00000002ffac7221 */ /* 0x000fe20000010000 */
[----:B------:R1:W4:Y:S01]  /*5010*/  SHFL.DOWN PT, R199, R174, 0x2, 0x1f ;  /* 0x08401f00aec77f89 */ /* 0x00032200000e0000 */
[-C--:B------:R-:W-:Y:S01]  /*5020*/  FMUL.FTZ R3, R170, R175.reuse ;  /* 0x000000afaa037220 */ /* 0x080fe20000410000 */
[----:B------:R-:W-:Y:S01]  /*5030*/  ISETP.GT.U32.AND P3, PT, R152, 0x1b, PT ;  /* 0x0000001b9800780c */ /* 0x000fe20003f64070 */
[-C--:B------:R-:W-:Y:S01]  /*5040*/  FMUL.FTZ R2, R170, R172.reuse ;  /* 0x000000acaa027220 */ /* 0x080fe20000410000 */
[----:B------:R-:W0:Y:S01]  /*5050*/  @!P1 LDS.128 R4, [UR6+0x21b0] ;  /* 0x0021b006ff049984 */ /* 0x000e220008000c00 */
[C---:B------:R-:W-:Y:S01]  /*5060*/  FFMA.FTZ R170, R169.reuse, R172, R3 ;  /* 0x000000aca9aa7223 */ /* 0x040fe20000010003 */
[C---:B------:R-:W-:Y:S01]  /*5070*/  ISETP.GT.U32.AND P4, PT, R152.reuse, 0x17, PT ;  /* 0x000000179800780c */ /* 0x040fe20003f84070 */
[----:B------:R-:W-:Y:S01]  /*5080*/  FFMA.FTZ R2, R169, R175, -R2 ;  /* 0x000000afa9027223 */ /* 0x000fe20000010802 */
[----:B------:R1:W0:Y:S01]  /*5090*/  SHFL.DOWN PT, R3, R192, 0x2, 0x1f ;  /* 0x08401f00c0037f89 */ /* 0x00022200000e0000 */
[----:B------:R-:W-:-:S02]  /*50a0*/  ISETP.GT.U32.AND P5, PT, R152, 0xf, PT ;  /* 0x0000000f9800780c */ /* 0x000fc40003fa4070 */
[----:B------:R-:W-:Y:S01]  /*50b0*/  FFMA.FTZ R197, R145, R2, R10 ;  /* 0x0000000291c57223 */ /* 0x000fe2000001000a */
        /* <DEDUP_REMOVED lines=12> */
.L_x_16675:
[----:B------:R-:W-:Y:S05]  /*5180*/  BSYNC.RECONVERGENT B0 ;  /* 0x0000000000007941 */ /* 0x000fea0003800200 */
.L_x_16674:
        /* <DEDUP_REMOVED lines=16> */
.L_x_16677:
[----:B------:R-:W-:Y:S05]  /*5290*/  BSYNC.RECONVERGENT B0 ;  /* 0x0000000000007941 */ /* 0x000fea0003800200 */
.L_x_16676:
        /* <DEDUP_REMOVED lines=16> */
.L_x_16679:
[----:B------:R-:W-:Y:S05]  /*53a0*/  BSYNC.RECONVERGENT B0 ;  /* 0x0000000000007941 */ /* 0x000fea0003800200 */
.L_x_16678:
        /* <DEDUP_REMOVED lines=16> */
.L_x_16681:
[----:B------:R-:W-:Y:S05]  /*54b0*/  BSYNC.RECONVERGENT B0 ;  /* 0x0000000000007941 */ /* 0x000fea0003800200 */
.L_x_16680:
        /* <DEDUP_REMOVED lines=22> */
[C---:B------:R-:W-:Y:S01]  /*5620*/  FFMA.FTZ R200, R144.reuse, R11, R197 ;  /* 0x0000000b90c87223 */ /* 0x040fe200000100c5 */
[----:B------:R-:W-:Y:S01]  /*5630*/  FFMA.FTZ R10, -R144, R166, R199 ;  /* 0x000000a6900a7223 */ /* 0x000fe200000101c7 */
[C---:B------:R-:W-:Y:S01]  /*5640*/  FMUL.FTZ R166, R160.reuse, R195 ;  /* 0x000000c3a0a67220 */ /* 0x040fe20000410000 */
[----:B---3--:R-:W3:Y:S01]  /*5650*/  SHFL.IDX PT, R192, R192, RZ, 0x1f ;  /* 0x00001fffc0c07589 */ /* 0x008ee200000e0000 */
[-C--:B------:R-:W-:Y:S01]  /*5660*/  FMUL.FTZ R164, R160, R169.reuse ;  /* 0x000000a9a0a47220 */ /* 0x080fe20000410000 */
[----:B------:R-:W-:Y:S01]  /*5670*/  ISETP.NE.AND P3, PT, R82, RZ, PT ;  /* 0x000000ff5200720c */ /* 0x000fe20003f65270 */
[C---:B------:R-:W-:Y:S01]  /*5680*/  FFMA.FTZ R166, R159.reuse, R169, R166 ;  /* 0x000000a99fa67223 */ /* 0x040fe200000100a6 */
[----:B------:R-:W3:Y:S01]  /*5690*/  SHFL.IDX PT, R191, R191, RZ, 0x1f ;  /* 0x00001fffbfbf7589 */ /* 0x000ee200000e0000 */
[-C--:B0-----:R-:W-:Y:S01]  /*56a0*/  @P1 FMUL.FTZ R199, R202, R198.reuse ;  /* 0x000000c6cac71220 */ /* 0x081fe20000410000 */
[----:B------:R-:W-:Y:S01]  /*56b0*/  FFMA.FTZ R11, R159, R195, -R164 ;  /* 0x000000c39f0b7223 */ /* 0x000fe200000108a4 */
[----:B------:R-:W-:Y:S01]  /*56c0*/  FADD.FTZ R164, RZ, R166 ;  /* 0x000000a6ffa47221 */ /* 0x000fe20000010000 */
[----:B--2---:R-:W-:Y:S01]  /*56d0*/  @P1 FMUL.FTZ R197, R204, R198 ;  /* 0x000000c6ccc51220 */ /* 0x004fe20000410000 */
[----:B----4-:R-:W0:Y:S01]  /*56e0*/  SHFL.IDX PT, R174, R174, RZ, 0x1f ;  /* 0x00001fffaeae7589 */ /* 0x010e2200000e0000 */
[----:B------:R-:W-:Y:S01]  /*56f0*/  FADD.FTZ R166, R130, R11 ;  /* 0x0000000b82a67221 */ /* 0x000fe20000010000 */
[----:B------:R-:W-:Y:S01]  /*5700*/  BSSY.RECONVERGENT B0, `(.L_x_16682) ;  /* 0x00000db000007945 */ /* 0x000fe20003800200 */
[-C--:B-1----:R-:W-:Y:S01]  /*5710*/  @P1 FFMA.FTZ R199, R204, R170.reuse, R199 ;  /* 0x000000aaccc71223 */ /* 0x082fe200000100c7 */
[----:B------:R-:W-:Y:S01]  /*5720*/  @P1 FFMA.FTZ R197, R202, R170, -R197 ;  /* 0x000000aacac51223 */ /* 0x000fe200000108c5 */
[C---:B------:R-:W-:Y:S01]  /*5730*/  FMUL.FTZ R202, R163.reuse, R164 ;  /* 0x000000a4a3ca7220 */ /* 0x040fe20000410000 */
[-C--:B------:R-:W-:Y:S01]  /*5740*/  FMUL.FTZ R163, R163, R166.reuse ;  /* 0x000000a6a3a37220 */ /* 0x080fe20000410000 */
[----:B-----5:R-:W-:Y:S01]  /*5750*/  @P1 FADD.FTZ R198, R208, R199 ;  /* 0x000000c7d0c61221 */ /* 0x020fe20000010000 */
[----:B------:R-:W1:Y:S01]  /*5760*/  SHFL.IDX PT, R194, R194, RZ, 0x1f ;  /* 0x00001fffc2c27589 */ /* 0x000e6200000e0000 */
[C---:B------:R-:W-:Y:S01]  /*5770*/  FFMA.FTZ R202, R19.reuse, R166, -R202 ;  /* 0x000000a613ca7223 */ /* 0x040fe200000108ca */
[----:B------:R-:W-:Y:S01]  /*5780*/  FFMA.FTZ R19, R19, R164, R163 ;  /* 0x000000a413137223 */ /* 0x000fe200000100a3 */
[----:B------:R-:W-:Y:S01]  /*5790*/  @P1 FADD.FTZ R170, R206, R197 ;  /* 0x000000c5ceaa1221 */ /* 0x000fe20000010000 */
[----:B------:R-:W-:-:S02]  /*57a0*/  FMUL.FTZ R11, R198, R9 ;  /* 0x00000009c60b7220 */ /* 0x000fc40000410000 */
[----:B------:R-:W-:Y:S01]  /*57b0*/  FFMA.FTZ R19, -R143, R19, R10 ;  /* 0x000000138f137223 */ /* 0x000fe2000001010a */
[C---:B------:R-:W-:Y:S01]  /*57c0*/  FMUL.FTZ R9, R170.reuse, R9 ;  /* 0x00000009aa097220 */ /* 0x040fe20000410000 */
[----:B------:R-:W-:Y:S01]  /*57d0*/  FFMA.FTZ R11, R170, R8, R11 ;  /* 0x00000008aa0b7223 */ /* 0x000fe2000001000b */
[----:B---3--:R-:W-:Y:S01]  /*57e0*/  FMUL.FTZ R170, R192, R6 ;  /* 0x00000006c0aa7220 */ /* 0x008fe20000410000 */
[----:B------:R-:W-:Y:S01]  /*57f0*/  LEA R10, R141, -R126, 0x1 ;  /* 0x8000007e8d0a7211 */ /* 0x000fe200078e08ff */
[----:B------:R-:W-:Y:S01]  /*5800*/  FFMA.FTZ R198, R198, R8, -R9 ;  /* 0x00000008c6c67223 */ /* 0x000fe20000010809 */
[----:B------:R-:W-:Y:S01]  /*5810*/  FMUL.FTZ R8, R192, R7 ;  /* 0x00000007c0087220 */ /* 0x000fe20000410000 */
[----:B------:R-:W-:Y:S01]  /*5820*/  FADD.FTZ R186, R186, R11 ;  /* 0x0000000bbaba7221 */ /* 0x000fe20000010000 */
[----:B------:R-:W-:Y:S01]  /*5830*/  FMUL.FTZ R11, R162, R166 ;  /* 0x000000a6a20b7220 */ /* 0x000fe20000410000 */
[----:B------:R-:W-:Y:S01]  /*5840*/  FADD.FTZ R187, R187, R198 ;  /* 0x000000c6bbbb7221 */ /* 0x000fe20000010000 */
[----:B------:R-:W-:Y:S01]  /*5850*/  FFMA.FTZ R163, R191, R6, -R8 ;  /* 0x00000006bfa37223 */ /* 0x000fe20000010808 */
[C---:B------:R-:W-:Y:S01]  /*5860*/  FMUL.FTZ R8, R192.reuse, R5 ;  /* 0x00000005c0087220 */ /* 0x040fe20000410000 */
[----:B------:R-:W-:Y:S01]  /*5870*/  FMUL.FTZ R192, R192, R4 ;  /* 0x00000004c0c07220 */ /* 0x000fe20000410000 */
[----:B------:R-:W-:Y:S01]  /*5880*/  FFMA.FTZ R9, R143, R202, R200 ;  /* 0x000000ca8f097223 */ /* 0x000fe200000100c8 */
[C---:B------:R-:W-:Y:S01]  /*5890*/  FMUL.FTZ R6, R162.reuse, R164 ;  /* 0x000000a4a2067220 */ /* 0x040fe20000410000 */
[CC--:B------:R-:W-:Y:S01]  /*58a0*/  FMUL.FTZ R197, R162.reuse, R187.reuse ;  /* 0x000000bba2c57220 */ /* 0x0c0fe20000410000 */
[----:B------:R-:W-:Y:S01]  /*58b0*/  FMUL.FTZ R198, R162, R186 ;  /* 0x000000baa2c67220 */ /* 0x000fe20000410000 */
[----:B------:R-:W-:Y:S01]  /*58c0*/  FFMA.FTZ R4, R191, R4, -R8 ;  /* 0x00000004bf047223 */ /* 0x000fe20000010808 */
[----:B------:R-:W-:Y:S01]  /*58d0*/  FFMA.FTZ R202, R161, R164, R11 ;  /* 0x000000a4a1ca7223 */ /* 0x000fe2000001000b */
[CC--:B------:R-:W-:Y:S01]  /*58e0*/  FMUL.FTZ R8, R48.reuse, R188.reuse ;  /* 0x000000bc30087220 */ /* 0x0c0fe20000410000 */
[----:B------:R-:W-:Y:S01]  /*58f0*/  FMUL.FTZ R11, R49, R188 ;  /* 0x000000bc310b7220 */ /* 0x000fe20000410000 */
[C---:B------:R-:W-:Y:S01]  /*5900*/  FFMA.FTZ R162, R161.reuse, R166, -R6 ;  /* 0x000000a6a1a27223 */ /* 0x040fe20000010806 */
[C---:B------:R-:W-:Y:S01]  /*5910*/  FFMA.FTZ R197, R161.reuse, R186, R197 ;  /* 0x000000baa1c57223 */ /* 0x040fe200000100c5 */
[----:B------:R-:W-:Y:S01]  /*5920*/  FFMA.FTZ R198, R161, R187, -R198 ;  /* 0x000000bba1c67223 */ /* 0x000fe200000108c6 */
[-C--:B------:R-:W-:Y:S01]  /*5930*/  FFMA.FTZ R161, R49, R190.reuse, R8 ;  /* 0x000000be31a17223 */ /* 0x080fe20000010008 */
[C---:B------:R-:W-:Y:S01]  /*5940*/  FFMA.FTZ R11, R48.reuse, R190, -R11 ;  /* 0x000000be300b7223 */ /* 0x040fe2000001080b */
[----:B------:R-:W-:Y:S01]  /*5950*/  P2R R8, PR, RZ, 0x8 ;  /* 0x00000008ff087803 */ /* 0x000fe20000000000 */
[----:B------:R-:W-:Y:S01]  /*5960*/  FMUL.FTZ R8, R48, R181 ;  /* 0x000000b530087220 */ /* 0x000fe20000410000 */
[----:B------:R-:W-:Y:S01]  /*5970*/  FFMA.FTZ R7, R191, R7, R170 ;  /* 0x00000007bf077223 */ /* 0x000fe200000100aa */
[----:B0-----:R-:W-:Y:S01]  /*5980*/  FADD.FTZ R6, R174, R163 ;  /* 0x000000a3ae067221 */ /* 0x001fe20000010000 */
[----:B------:R-:W-:Y:S01]  /*5990*/  FADD.FTZ R184, R184, R197 ;  /* 0x000000c5b8b87221 */ /* 0x000fe20000010000 */
[----:B------:R-:W-:Y:S01]  /*59a0*/  FMUL.FTZ R163, R0, R11 ;  /* 0x0000000b00a37220 */ /* 0x000fe20000410000 */
[C---:B------:R-:W-:Y:S01]  /*59b0*/  FMUL.FTZ R170, R49.reuse, R177 ;  /* 0x000000b131aa7220 */ /* 0x040fe20000410000 */
[C---:B------:R-:W-:Y:S01]  /*59c0*/  FFMA.FTZ R197, R49.reuse, R189, R8 ;  /* 0x000000bd31c57223 */ /* 0x040fe20000010008 */
[-C--:B------:R-:W-:Y:S01]  /*59d0*/  FMUL.FTZ R11, R49, R176.reuse ;  /* 0x000000b0310b7220 */ /* 0x080fe20000410000 */
[C---:B------:R-:W-:Y:S01]  /*59e0*/  FMUL.FTZ R8, R48.reuse, R176 ;  /* 0x000000b030087220 */ /* 0x040fe20000410000 */
[----:B------:R-:W-:Y:S01]  /*59f0*/  FFMA.FTZ R5, R191, R5, R192 ;  /* 0x00000005bf057223 */ /* 0x000fe200000100c0 */
[C---:B------:R-:W-:Y:S01]  /*5a00*/  FFMA.FTZ R192, R48.reuse, R193, -R170 ;  /* 0x000000c130c07223 */ /* 0x040fe200000108aa */
[C---:B------:R-:W-:Y:S01]  /*5a10*/  FMUL.FTZ R170, R49.reuse, R172 ;  /* 0x000000ac31aa7220 */ /* 0x040fe20000410000 */
[CC--:B------:R-:W-:Y:S01]  /*5a20*/  FFMA.FTZ R199, R48.reuse, R180.reuse, -R11 ;  /* 0x000000b430c77223 */ /* 0x0c0fe2000001080b */
[C---:B------:R-:W-:Y:S01]  /*5a30*/  FFMA.FTZ R201, R49.reuse, R180, R8 ;  /* 0x000000b431c97223 */ /* 0x040fe20000010008 */
[----:B------:R-:W-:Y:S01]  /*5a40*/  FMUL.FTZ R11, R49, R169 ;  /* 0x000000a9310b7220 */ /* 0x000fe20000410000 */
[----:B------:R-:W-:Y:S01]  /*5a50*/  FADD.FTZ R8, RZ, R202 ;  /* 0x000000caff087221 */ /* 0x000fe20000010000 */
[----:B------:R-:W-:Y:S01]  /*5a60*/  FADD.FTZ R185, R185, R198 ;  /* 0x000000c6b9b97221 */ /* 0x000fe20000010000 */
[C---:B------:R-:W-:Y:S01]  /*5a70*/  FFMA.FTZ R198, R48.reuse, R175, -R170 ;  /* 0x000000af30c67223 */ /* 0x040fe200000108aa */
[C---:B------:R-:W-:Y:S01]  /*5a80*/  FMUL.FTZ R174, R48.reuse, R177 ;  /* 0x000000b130ae7220 */ /* 0x040fe20000410000 */
[C---:B------:R-:W-:Y:S01]  /*5a90*/  FMUL.FTZ R170, R48.reuse, R169 ;  /* 0x000000a930aa7220 */ /* 0x040fe20000410000 */
[----:B------:R-:W-:Y:S01]  /*5aa0*/  FFMA.FTZ R203, R48, R195, -R11 ;  /* 0x000000c330cb7223 */ /* 0x000fe2000001080b */
[C---:B------:R-:W-:Y:S01]  /*5ab0*/  FMUL.FTZ R191, R49.reuse, R181 ;  /* 0x000000b531bf7220 */ /* 0x040fe20000410000 */
[----:B------:R-:W-:Y:S01]  /*5ac0*/  FMUL.FTZ R11, R49, R164 ;  /* 0x000000a4310b7220 */ /* 0x000fe20000410000 */
[----:B------:R-:W-:Y:S01]  /*5ad0*/  FADD.FTZ R162, R129, R162 ;  /* 0x000000a281a27221 */ /* 0x000fe20000010000 */
[C---:B------:R-:W-:Y:S01]  /*5ae0*/  FMUL.FTZ R207, R49.reuse, R8 ;  /* 0x0000000831cf7220 */ /* 0x040fe20000410000 */
[----:B-1----:R-:W-:Y:S01]  /*5af0*/  FADD.FTZ R7, R194, R7 ;  /* 0x00000007c2077221 */ /* 0x002fe20000010000 */
[C---:B------:R-:W-:Y:S01]  /*5b00*/  FFMA.FTZ R194, R49.reuse, R193, R174 ;  /* 0x000000c131c27223 */ /* 0x040fe200000100ae */
[C---:B------:R-:W-:Y:S01]  /*5b10*/  FFMA.FTZ R205, R49.reuse, R195, R170 ;  /* 0x000000c331cd7223 */ /* 0x040fe200000100aa */
[C---:B------:R-:W-:Y:S01]  /*5b20*/  FFMA.FTZ R191, R48.reuse, R189, -R191 ;  /* 0x000000bd30bf7223 */ /* 0x040fe200000108bf */
[C---:B------:R-:W-:Y:S01]  /*5b30*/  FMUL.FTZ R174, R48.reuse, R172 ;  /* 0x000000ac30ae7220 */ /* 0x040fe20000410000 */
[C---:B------:R-:W-:Y:S01]  /*5b40*/  FMUL.FTZ R170, R48.reuse, R164 ;  /* 0x000000a430aa7220 */ /* 0x040fe20000410000 */
[C---:B------:R-:W-:Y:S01]  /*5b50*/  FFMA.FTZ R202, R48.reuse, R166, -R11 ;  /* 0x000000a630ca7223 */ /* 0x040fe2000001080b */
[C---:B------:R-:W-:Y:S01]  /*5b60*/  FFMA.FTZ R207, R48.reuse, R162, -R207 ;  /* 0x000000a230cf7223 */ /* 0x040fe200000108cf */
[----:B------:R-:W-:Y:S01]  /*5b70*/  FMUL.FTZ R209, R48, R8 ;  /* 0x0000000830d17220 */ /* 0x000fe20000410000 */
[CC--:B------:R-:W-:Y:S01]  /*5b80*/  FMUL.FTZ R48, R160.reuse, R184.reuse ;  /* 0x000000b8a0307220 */ /* 0x0c0fe20000410000 */
[----:B------:R-:W-:Y:S01]  /*5b90*/  FMUL.FTZ R11, R160, R185 ;  /* 0x000000b9a00b7220 */ /* 0x000fe20000410000 */
[----:B------:R0:W-:Y:S01]  /*5ba0*/  @!P3 STS.128 [UR6+0x21b0], R4 ;  /* 0x0021b004ff00b988 */ /* 0x0001e20008000c06 */
[----:B------:R-:W-:Y:S01]  /*5bb0*/  FFMA.FTZ R200, R49, R175, R174 ;  /* 0x000000af31c87223 */ /* 0x000fe200000100ae */
[C---:B------:R-:W-:Y:S01]  /*5bc0*/  FFMA.FTZ R48, R159.reuse, R185, -R48 ;  /* 0x000000b99f307223 */ /* 0x040fe20000010830 */
[----:B------:R-:W-:Y:S01]  /*5bd0*/  FFMA.FTZ R11, R159, R184, R11 ;  /* 0x000000b89f0b7223 */ /* 0x000fe2000001000b */
[C---:B------:R-:W-:Y:S01]  /*5be0*/  FFMA.FTZ R204, R49.reuse, R166, R170 ;  /* 0x000000a631cc7223 */ /* 0x040fe200000100aa */
[----:B------:R-:W-:Y:S01]  /*5bf0*/  FFMA.FTZ R209, R49, R162, R209 ;  /* 0x000000a231d17223 */ /* 0x000fe200000100d1 */
[----:B------:R-:W-:Y:S01]  /*5c00*/  FADD.FTZ R183, R183, R48 ;  /* 0x00000030b7b77221 */ /* 0x000fe20000010000 */
[----:B------:R-:W-:Y:S01]  /*5c10*/  FADD.FTZ R182, R182, R11 ;  /* 0x0000000bb6b67221 */ /* 0x000fe20000010000 */
[----:B------:R-:W-:Y:S01]  /*5c20*/  STS [R68+0x420], R163 ;  /* 0x000420a344007388 */ /* 0x000fe20000000800 */
[----:B------:R-:W-:Y:S01]  /*5c30*/  FMUL.FTZ R160, R0, -R161 ;  /* 0x800000a100a07220 */ /* 0x000fe20000410000 */
[C---:B------:R-:W-:Y:S01]  /*5c40*/  FMUL.FTZ R48, R158.reuse, R183 ;  /* 0x000000b79e307220 */ /* 0x040fe20000410000 */
[-C--:B------:R-:W-:Y:S01]  /*5c50*/  FMUL.FTZ R158, R158, R182.reuse ;  /* 0x000000b69e9e7220 */ /* 0x080fe20000410000 */
[C---:B------:R-:W-:Y:S01]  /*5c60*/  FMUL.FTZ R170, R148.reuse, R191 ;  /* 0x000000bf94aa7220 */ /* 0x040fe20000410000 */
[----:B------:R-:W-:Y:S01]  /*5c70*/  FMUL.FTZ R174, R148, -R197 ;  /* 0x800000c594ae7220 */ /* 0x000fe20000410000 */
[C---:B------:R-:W-:Y:S01]  /*5c80*/  FFMA.FTZ R11, R157.reuse, R182, R48 ;  /* 0x000000b69d0b7223 */ /* 0x040fe20000010030 */
[----:B------:R-:W-:Y:S01]  /*5c90*/  FFMA.FTZ R158, R157, R183, -R158 ;  /* 0x000000b79d9e7223 */ /* 0x000fe2000001089e */
[----:B------:R-:W-:Y:S01]  /*5ca0*/  FMUL.FTZ R48, R146, R199 ;  /* 0x000000c792307220 */ /* 0x000fe20000410000 */
[----:B------:R-:W-:Y:S01]  /*5cb0*/  FMUL.FTZ R192, R147, R192 ;  /* 0x000000c093c07220 */ /* 0x000fe20000410000 */
[----:B------:R-:W-:Y:S01]  /*5cc0*/  FADD.FTZ R178, R178, R11 ;  /* 0x0000000bb2b27221 */ /* 0x000fe20000010000 */
[----:B------:R-:W-:Y:S01]  /*5cd0*/  FADD.FTZ R179, R179, R158 ;  /* 0x0000009eb3b37221 */ /* 0x000fe20000010000 */
[----:B------:R-:W-:Y:S01]  /*5ce0*/  FMUL.FTZ R194, R147, -R194 ;  /* 0x800000c293c27220 */ /* 0x000fe20000410000 */
[----:B------:R1:W-:Y:S01]  /*5cf0*/  STS [R67+0x18], R48 ;  /* 0x0000183043007388 */ /* 0x0003e20000000800 */
[C---:B0-----:R-:W-:Y:S01]  /*5d00*/  FMUL.FTZ R4, R156.reuse, R178 ;  /* 0x000000b29c047220 */ /* 0x041fe20000410000 */
[-C--:B------:R-:W-:Y:S01]  /*5d10*/  FMUL.FTZ R5, R156, R179.reuse ;  /* 0x000000b39c057220 */ /* 0x080fe20000410000 */
[C---:B------:R-:W-:Y:S01]  /*5d20*/  FMUL.FTZ R198, R145.reuse, R198 ;  /* 0x000000c691c67220 */ /* 0x040fe20000410000 */
[----:B------:R-:W-:Y:S01]  /*5d30*/  FMUL.FTZ R200, R145, -R200 ;  /* 0x800000c891c87220 */ /* 0x000fe20000410000 */
[C---:B------:R-:W-:Y:S01]  /*5d40*/  FFMA.FTZ R6, R155.reuse, R179, -R4 ;  /* 0x000000b39b067223 */ /* 0x040fe20000010804 */
[----:B------:R-:W-:Y:S01]  /*5d50*/  FFMA.FTZ R4, R155, R178, R5 ;  /* 0x000000b29b047223 */ /* 0x000fe20000010005 */
[C---:B------:R-:W-:Y:S01]  /*5d60*/  FMUL.FTZ R202, R143.reuse, R202 ;  /* 0x000000ca8fca7220 */ /* 0x040fe20000410000 */
[----:B------:R-:W-:Y:S01]  /*5d70*/  FMUL.FTZ R204, R143, -R204 ;  /* 0x800000cc8fcc7220 */ /* 0x000fe20000410000 */
[----:B------:R-:W-:Y:S01]  /*5d80*/  FADD.FTZ R173, R173, R6 ;  /* 0x00000006adad7221 */ /* 0x000fe20000010000 */
[----:B------:R-:W-:Y:S01]  /*5d90*/  FADD.FTZ R171, R171, R4 ;  /* 0x00000004abab7221 */ /* 0x000fe20000010000 */
[----:B------:R-:W-:Y:S01]  /*5da0*/  FMUL.FTZ R6, R146, -R201 ;  /* 0x800000c992067220 */ /* 0x000fe20000410000 */
[----:B-1----:R-:W-:Y:S01]  /*5db0*/  FMUL.FTZ R48, R144, R203 ;  /* 0x000000cb90307220 */ /* 0x002fe20000410000 */
[C---:B------:R-:W-:Y:S01]  /*5dc0*/  FMUL.FTZ R4, R154.reuse, R173 ;  /* 0x000000ad9a047220 */ /* 0x040fe20000410000 */
[-C--:B------:R-:W-:Y:S01]  /*5dd0*/  FMUL.FTZ R154, R154, R171.reuse ;  /* 0x000000ab9a9a7220 */ /* 0x080fe20000410000 */
[----:B------:R-:W-:Y:S01]  /*5de0*/  STS [R67+0x4], R160 ;  /* 0x000004a043007388 */ /* 0x000fe20000000800 */
[----:B------:R-:W-:Y:S01]  /*5df0*/  FADD.FTZ R190, -R138, R190 ;  /* 0x000000be8abe7221 */ /* 0x000fe20000010100 */
[C---:B------:R-:W-:Y:S01]  /*5e00*/  FFMA.FTZ R4, R153.reuse, R171, R4 ;  /* 0x000000ab99047223 */ /* 0x040fe20000010004 */
[----:B------:R-:W-:Y:S01]  /*5e10*/  FFMA.FTZ R11, R153, R173, -R154 ;  /* 0x000000ad990b7223 */ /* 0x000fe2000001089a */
[----:B------:R0:W-:Y:S01]  /*5e20*/  STS [R67+0x1c], R6 ;  /* 0x00001c0643007388 */ /* 0x0001e20000000800 */
[----:B------:R-:W-:Y:S01]  /*5e30*/  FMUL.FTZ R154, R144, -R205 ;  /* 0x800000cd909a7220 */ /* 0x000fe20000410000 */
        /* <DEDUP_REMOVED lines=10> */
[C---:B0-----:R-:W-:Y:S01]  /*5ee0*/  FMUL.FTZ R6, R142.reuse, R207 ;  /* 0x000000cf8e067220 */ /* 0x041fe20000410000 */
[----:B------:R-:W-:Y:S01]  /*5ef0*/  FMUL.FTZ R150, R142, -R209 ;  /* 0x800000d18e967220 */ /* 0x000fe20000410000 */
[----:B------:R-:W-:Y:S01]  /*5f00*/  FADD.FTZ R14, R165, R4 ;  /* 0x00000004a50e7221 */ /* 0x000fe20000010000 */
[----:B------:R-:W-:Y:S01]  /*5f10*/  FADD.FTZ R18, R18, R5 ;  /* 0x0000000512127221 */ /* 0x000fe20000010000 */
[----:B------:R-:W-:Y:S01]  /*5f20*/  STS [R67+0x10], R192 ;  /* 0x000010c043007388 */ /* 0x000fe20000000800 */
[----:B------:R-:W-:Y:S01]  /*5f30*/  FADD.FTZ R180, -R133, R180 ;  /* 0x000000b485b47221 */ /* 0x000fe20000010100 */
[C---:B------:R-:W-:Y:S01]  /*5f40*/  FMUL.FTZ R4, R15.reuse, R14 ;  /* 0x0000000e0f047220 */ /* 0x040fe20000410000 */
[----:B------:R-:W-:Y:S01]  /*5f50*/  FMUL.FTZ R15, R15, R18 ;  /* 0x000000120f0f7220 */ /* 0x000fe20000410000 */
[----:B------:R-:W-:Y:S01]  /*5f60*/  STS [R67+0x14], R194 ;  /* 0x000014c243007388 */ /* 0x000fe20000000800 */
[----:B------:R-:W-:Y:S01]  /*5f70*/  FMUL.FTZ R155, R173, R98 ;  /* 0x00000062ad9b7220 */ /* 0x000fe20000410000 */
[C---:B------:R-:W-:Y:S01]  /*5f80*/  FFMA.FTZ R4, R149.reuse, R18, R4 ;  /* 0x0000001295047223 */ /* 0x040fe20000010004 */
[----:B------:R-:W-:Y:S01]  /*5f90*/  FFMA.FTZ R15, R149, R14, -R15 ;  /* 0x0000000e950f7223 */ /* 0x000fe2000001080f */
[----:B------:R-:W-:Y:S01]  /*5fa0*/  STS [R67+0x20], R198 ;  /* 0x000020c643007388 */ /* 0x000fe20000000800 */
[----:B------:R-:W-:Y:S01]  /*5fb0*/  FMUL.FTZ R149, R171, R98 ;  /* 0x00000062ab957220 */ /* 0x000fe20000410000 */
[----:B------:R-:W-:Y:S01]  /*5fc0*/  FADD.FTZ R17, R17, R4 ;  /* 0x0000000411117221 */ /* 0x000fe20000010000 */
[----:B------:R-:W-:Y:S01]  /*5fd0*/  FADD.FTZ R49, R16, R15 ;  /* 0x0000000f10317221 */ /* 0x000fe20000010000 */
[----:B------:R-:W-:Y:S01]  /*5fe0*/  STS [R67+0x24], R200 ;  /* 0x000024c843007388 */ /* 0x000fe20000000800 */
[----:B------:R-:W-:Y:S01]  /*5ff0*/  FMUL.FTZ R16, R18, R102 ;  /* 0x0000006612107220 */ /* 0x000fe20000410000 */
[-C--:B------:R-:W-:Y:S01]  /*6000*/  FMUL.FTZ R15, R17, R104.reuse ;  /* 0x00000068110f7220 */ /* 0x080fe20000410000 */
[----:B------:R-:W-:Y:S01]  /*6010*/  FMUL.FTZ R5, R49, R104 ;  /* 0x0000006831057220 */ /* 0x000fe20000410000 */
[----:B------:R0:W-:Y:S01]  /*6020*/  STS [R67+0x28], R48 ;  /* 0x0000283043007388 */ /* 0x0001e20000000800 */
[----:B------:R-:W-:Y:S01]  /*6030*/  FMUL.FTZ R4, R14, R102 ;  /* 0x000000660e047220 */ /* 0x000fe20000410000 */
[----:B------:R-:W-:Y:S01]  /*6040*/  FMUL.FTZ R7, R188, R15 ;  /* 0x0000000fbc077220 */ /* 0x000fe20000410000 */
[----:B------:R-:W-:Y:S01]  /*6050*/  FMUL.FTZ R157, R176, R149 ;  /* 0x00000095b09d7220 */ /* 0x000fe20000410000 */
[----:B------:R1:W-:Y:S01]  /*6060*/  STS [R67+0x2c], R154 ;  /* 0x00002c9a43007388 */ /* 0x0003e20000000800 */
[----:B------:R-:W-:Y:S01]  /*6070*/  FADD.FTZ R175, -R132, R175 ;  /* 0x000000af84af7221 */ /* 0x000fe20000010100 */
[-C--:B------:R-:W-:Y:S01]  /*6080*/  FFMA.FTZ R7, R190, R5.reuse, -R7 ;  /* 0x00000005be077223 */ /* 0x080fe20000010807 */
[----:B------:R-:W-:Y:S01]  /*6090*/  FMUL.FTZ R5, R188, R5 ;  /* 0x00000005bc057220 */ /* 0x000fe20000410000 */
[----:B------:R-:W-:Y:S01]  /*60a0*/  STS [R67+0x30], R202 ;  /* 0x000030ca43007388 */ /* 0x000fe20000000800 */
[----:B------:R-:W-:Y:S01]  /*60b0*/  FFMA.FTZ R157, R180, R155, -R157 ;  /* 0x0000009bb49d7223 */ /* 0x000fe2000001089d */
[----:B0-----:R-:W-:Y:S01]  /*60c0*/  FMUL.FTZ R48, R167, R100 ;  /* 0x00000064a7307220 */ /* 0x001fe20000410000 */
[----:B------:R-:W-:Y:S01]  /*60d0*/  FFMA.FTZ R5, R190, R15, R5 ;  /* 0x0000000fbe057223 */ /* 0x000fe20000010005 */
[----:B------:R-:W-:Y:S01]  /*60e0*/  STS [R67+0x34], R204 ;  /* 0x000034cc43007388 */ /* 0x000fe20000000800 */
[----:B------:R-:W-:Y:S01]  /*60f0*/  FADD.FTZ R7, RZ, R7 ;  /* 0x00000007ff077221 */ /* 0x000fe20000010000 */
[----:B-1----:R-:W-:Y:S01]  /*6100*/  FMUL.FTZ R154, R177, R48 ;  /* 0x00000030b19a7220 */ /* 0x002fe20000410000 */
[----:B------:R-:W-:Y:S01]  /*6110*/  FADD.FTZ R5, RZ, R5 ;  /* 0x00000005ff057221 */ /* 0x000fe20000010000 */
[----:B------:R0:W-:Y:S01]  /*6120*/  STS [R67+0x38], R6 ;  /* 0x0000380643007388 */ /* 0x0001e20000000800 */
[----:B------:R-:W-:Y:S01]  /*6130*/  FMUL.FTZ R155, R176, R155 ;  /* 0x0000009bb09b7220 */ /* 0x000fe20000410000 */
[----:B------:R-:W-:Y:S01]  /*6140*/  FMUL.FTZ R156, R183, R94 ;  /* 0x0000005eb79c7220 */ /* 0x000fe20000410000 */
[----:B------:R-:W-:Y:S01]  /*6150*/  FADD.FTZ R195, -R131, R195 ;  /* 0x000000c383c37221 */ /* 0x000fe20000010100 */
[----:B------:R1:W-:Y:S01]  /*6160*/  STS [R67+0x3c], R150 ;  /* 0x00003c9643007388 */ /* 0x0003e20000000800 */
[----:B------:R-:W-:Y:S01]  /*6170*/  FFMA.FTZ R155, R180, R149, R155 ;  /* 0x00000095b49b7223 */ /* 0x000fe2000001009b */
[----:B------:R-:W-:Y:S01]  /*6180*/  ISETP.GE.AND P1, PT, R10, 0x1, PT ;  /* 0x000000010a00780c */ /* 0x000fe20003f26270 */
[----:B------:R-:W-:Y:S01]  /*6190*/  FADD.FTZ R166, -R130, R166 ;  /* 0x000000a682a67221 */ /* 0x000fe20000010100 */
[----:B------:R-:W-:Y:S01]  /*61a0*/  BAR.SYNC.DEFER_BLOCKING 0x0 ;  /* 0x0000000000007b1d */ /* 0x000fe20000010000 */
[----:B------:R-:W-:Y:S01]  /*61b0*/  FMUL.FTZ R159, R13, R8 ;  /* 0x000000080d9f7220 */ /* 0x000fe20000410000 */
[----:B0-----:R-:W-:Y:S01]  /*61c0*/  FMUL.FTZ R6, R181, R16 ;  /* 0x00000010b5067220 */ /* 0x001fe20000410000 */
[-C--:B------:R-:W-:Y:S01]  /*61d0*/  FMUL.FTZ R13, R13, R162.reuse ;  /* 0x000000a20d0d7220 */ /* 0x080fe20000410000 */
[----:B------:R-:W-:Y:S01]  /*61e0*/  ISETP.GE.AND P2, PT, R10, 0x21, PT ;  /* 0x000000210a00780c */ /* 0x000fe20003f46270 */
[----:B------:R-:W-:Y:S01]  /*61f0*/  FFMA.FTZ R159, R12, R162, -R159 ;  /* 0x000000a20c9f7223 */ /* 0x000fe2000001089f */
[----:B------:R-:W-:Y:S01]  /*6200*/  FFMA.FTZ R6, R189, R4, -R6 ;  /* 0x00000004bd067223 */ /* 0x000fe20000010806 */
[----:B-1----:R-:W-:Y:S01]  /*6210*/  FMUL.FTZ R150, R11, R100 ;  /* 0x000000640b967220 */ /* 0x002fe20000410000 */
[----:B------:R-:W-:Y:S01]  /*6220*/  FMUL.FTZ R4, R181, R4 ;  /* 0x00000004b5047220 */ /* 0x000fe20000410000 */
[C---:B------:R-:W-:Y:S01]  /*6230*/  ISETP.GE.AND P3, PT, R10.reuse, 0x41, PT ;  /* 0x000000410a00780c */ /* 0x040fe20003f66270 */
[----:B------:R-:W-:Y:S01]  /*6240*/  FADD.FTZ R6, R7, R6 ;  /* 0x0000000607067221 */ /* 0x000fe20000010000 */
[----:B------:R-:W-:Y:S01]  /*6250*/  FFMA.FTZ R153, R193, R150, -R154 ;  /* 0x00000096c1997223 */ /* 0x000fe2000001089a */
[----:B------:R-:W-:Y:S01]  /*6260*/  FFMA.FTZ R4, R189, R16, R4 ;  /* 0x00000010bd047223 */ /* 0x000fe20000010004 */
[----:B------:R-:W-:Y:S01]  /*6270*/  FMUL.FTZ R150, R177, R150 ;  /* 0x00000096b1967220 */ /* 0x000fe20000410000 */
[----:B------:R-:W-:Y:S01]  /*6280*/  ISETP.GE.AND P4, PT, R10, 0x61, PT ;  /* 0x000000610a00780c */ /* 0x000fe20003f86270 */
[----:B------:R-:W-:Y:S01]  /*6290*/  FADD.FTZ R6, R6, R153 ;  /* 0x0000009906067221 */ /* 0x000fe20000010000 */
[----:B------:R-:W-:Y:S01]  /*62a0*/  FADD.FTZ R4, R5, R4 ;  /* 0x0000000405047221 */ /* 0x000fe20000010000 */
[----:B------:R-:W-:Y:S01]  /*62b0*/  FFMA.FTZ R5, R193, R48, R150 ;  /* 0x00000030c1057223 */ /* 0x000fe20000010096 */
[----:B------:R-:W-:Y:S01]  /*62c0*/  FMUL.FTZ R153, R178, R96 ;  /* 0x00000060b2997220 */ /* 0x000fe20000410000 */
[----:B------:R-:W-:Y:S01]  /*62d0*/  FADD.FTZ R6, R6, R157 ;  /* 0x0000009d06067221 */ /* 0x000fe20000010000 */
[----:B------:R-:W-:Y:S01]  /*62e0*/  FMUL.FTZ R157, R184, R108 ;  /* 0x0000006cb89d7220 */ /* 0x000fe20000410000 */
[----:B------:R-:W-:Y:S01]  /*62f0*/  FADD.FTZ R4, R4, R5 ;  /* 0x0000000504047221 */ /* 0x000fe20000010000 */
[----:B------:R-:W-:Y:S01]  /*6300*/  FMUL.FTZ R5, R179, R96 ;  /* 0x00000060b3057220 */ /* 0x000fe20000410000 */
[----:B------:R-:W-:Y:S01]  /*6310*/  FMUL.FTZ R150, R172, R153 ;  /* 0x00000099ac967220 */ /* 0x000fe20000410000 */
[----:B------:R0:W1:Y:S01]  /*6320*/  LDS R161, [R66+0x4a0] ;  /* 0x0004a00042a17984 */ /* 0x0000620000000800 */
[----:B------:R-:W-:Y:S01]  /*6330*/  FADD.FTZ R4, R4, R155 ;  /* 0x0000009b04047221 */ /* 0x000fe20000010000 */
[-C--:B------:R-:W-:Y:S01]  /*6340*/  FMUL.FTZ R154, R172, R5.reuse ;  /* 0x00000005ac9a7220 */ /* 0x080fe20000410000 */
[C---:B------:R-:W-:Y:S01]  /*6350*/  FFMA.FTZ R7, R175.reuse, R5, -R150 ;  /* 0x00000005af077223 */ /* 0x040fe20000010896 */
[----:B------:R-:W-:Y:S01]  /*6360*/  FMUL.FTZ R150, R182, R94 ;  /* 0x0000005eb6967220 */ /* 0x000fe20000410000 */
[----:B------:R-:W-:Y:S01]  /*6370*/  FFMA.FTZ R13, R12, R8, R13 ;  /* 0x000000080c0d7223 */ /* 0x000fe2000001000d */
[----:B------:R-:W-:Y:S01]  /*6380*/  FFMA.FTZ R5, R175, R153, R154 ;  /* 0x00000099af057223 */ /* 0x000fe2000001009a */
[----:B------:R-:W-:Y:S01]  /*6390*/  FMUL.FTZ R154, R169, R156 ;  /* 0x0000009ca99a7220 */ /* 0x000fe20000410000 */
[----:B------:R-:W-:Y:S01]  /*63a0*/  FADD.FTZ R6, R6, R7 ;  /* 0x0000000706067221 */ /* 0x000fe20000010000 */
[----:B------:R-:W-:Y:S01]  /*63b0*/  FMUL.FTZ R7, R164, R157 ;  /* 0x0000009da4077220 */ /* 0x000fe20000410000 */
[----:B------:R-:W-:Y:S01]  /*63c0*/  FADD.FTZ R4, R4, R5 ;  /* 0x0000000504047221 */ /* 0x000fe20000010000 */
[-C--:B------:R-:W-:Y:S01]  /*63d0*/  FFMA.FTZ R5, R195, R150.reuse, R154 ;  /* 0x00000096c3057223 */ /* 0x080fe2000001009a */
[----:B------:R-:W-:-:S03]  /*63e0*/  FMUL.FTZ R155, R169, R150 ;  /* 0x00000096a99b7220 */ /* 0x000fc60000410000 */
[----:B------:R-:W-:Y:S01]  /*63f0*/  FADD.FTZ R4, R4, R5 ;  /* 0x0000000504047221 */ /* 0x000fe20000010000 */
[----:B------:R-:W-:Y:S01]  /*6400*/  FMUL.FTZ R5, R185, R108 ;  /* 0x0000006cb9057220 */ /* 0x000fe20000410000 */
[----:B------:R-:W-:-:S03]  /*6410*/  FFMA.FTZ R155, R195, R156, -R155 ;  /* 0x0000009cc39b7223 */ /* 0x000fc6000001089b */
[-C--:B------:R-:W-:Y:S01]  /*6420*/  FFMA.FTZ R7, R166, R5.reuse, -R7 ;  /* 0x00000005a6077223 */ /* 0x080fe20000010807 */
[----:B------:R-:W-:Y:S01]  /*6430*/  FMUL.FTZ R5, R164, R5 ;  /* 0x00000005a4057220 */ /* 0x000fe20000410000 */
[----:B------:R-:W-:-:S03]  /*6440*/  FADD.FTZ R6, R6, R155 ;  /* 0x0000009b06067221 */ /* 0x000fc60000010000 */
[----:B------:R-:W-:Y:S01]  /*6450*/  FFMA.FTZ R5, R166, R157, R5 ;  /* 0x0000009da6057223 */ /* 0x000fe20000010005 */
[----:B------:R-:W-:-:S03]  /*6460*/  FADD.FTZ R7, R6, R7 ;  /* 0x0000000706077221 */ /* 0x000fc60000010000 */
[----:B------:R-:W-:Y:S01]  /*6470*/  FADD.FTZ R4, R4, R5 ;  /* 0x0000000504047221 */ /* 0x000fe20000010000 */
[----:B0-----:R-:W-:Y:S06]  /*6480*/  @!P1 BRA `(.L_x_16683) ;  /* 0x0000000000089947 */ /* 0x001fec0003800000 */
[----:B------:R-:W0:Y:S04]  /*6490*/  LDS R5, [R70+0x420] ;  /* 0x0004200046057984 */ /* 0x000e280000000800 */
[----:B0-----:R0:W-:Y:S02]  /*64a0*/  REDG.E.ADD.F32.FTZ.RN.STRONG.GPU desc[UR16][R2.64], R5 ;  /* 0x00000005020079a6 */ /* 0x0011e4000c12f310 */
.L_x_16683:
[----:B------:R-:W-:Y:S05]  /*64b0*/  BSYNC.RECONVERGENT B0 ;  /* 0x0000000000007941 */ /* 0x000fea0003800200 */
.L_x_16682:
[----:B------:R-:W-:Y:S04]  /*64c0*/  BSSY.RECONVERGENT B0, `(.L_x_16684) ;  /* 0x0000003000007945 */ /* 0x000fe80003800200 */
[----:B------:R-:W-:Y:S05]  /*64d0*/  @!P2 BRA `(.L_x_16685) ;  /* 0x000000000004a947 */ /* 0x000fea0003800000 */
[----:B-1----:R2:W-:Y:S02]  /*64e0*/  REDG.E.ADD.F32.FTZ.RN.STRONG.GPU desc[UR16][R2.64+0x80], R161 ;  /* 0x000080a1020079a6 */ /* 0x0025e4000c12f310 */
.L_x_16685:
[----:B------:R-:W-:Y:S05]  /*64f0*/  BSYNC.RECONVERGENT B0 ;  /* 0x0000000000007941 */ /* 0x000fea0003800200 */
.L_x_16684:
[----:B0-----:R0:W3:Y:S01]  /*6500*/  LDS R5, [R65+0x520] ;  /* 0x0005200041057984 */ /* 0x0010e20000000800 */
[----:B------:R-:W-:Y:S04]  /*6510*/  BSSY.RECONVERGENT B0, `(.L_x_16686) ;  /* 0x0000003000007945 */ /* 0x000fe80003800200 */
[----:B------:R-:W-:Y:S05]  /*6520*/  @!P3 BRA `(.L_x_16687) ;  /* 0x000000000004b947 */ /* 0x000fea0003800000 */
[----:B---3--:R4:W-:Y:S02]  /*6530*/  REDG.E.ADD.F32.FTZ.RN.STRONG.GPU desc[UR16][R2.64+0x100], R5 ;  /* 0x00010005020079a6 */ /* 0x0089e4000c12f310 */
.L_x_16687:
[----:B------:R-:W-:Y:S05]  /*6540*/  BSYNC.RECONVERGENT B0 ;  /* 0x0000000000007941 */ /* 0x000fea0003800200 */
.L_x_16686:
[----:B---34-:R3:W4:Y:S01]  /*6550*/  LDS R5, [R64+0x5a0] ;  /* 0x0005a00040057984 */ /* 0x0187220000000800 */
[----:B------:R-:W-:Y:S04]  /*6560*/  BSSY.RECONVERGENT B0, `(.L_x_16688) ;  /* 0x0000003000007945 */ /* 0x000fe80003800200 */
[----:B------:R-:W-:Y:S05]  /*6570*/  @!P4 BRA `(.L_x_16689) ;  /* 0x000000000004c947 */ /* 0x000fea0003800000 */
[----:B----4-:R4:W-:Y:S02]  /*6580*/  REDG.E.ADD.F32.FTZ.RN.STRONG.GPU desc[UR16][R2.64+0x180], R5 ;  /* 0x00018005020079a6 */ /* 0x0109e4000c12f310 */
.L_x_16689:
[----:B------:R-:W-:Y:S05]  /*6590*/  BSYNC.RECONVERGENT B0 ;  /* 0x0000000000007941 */ /* 0x000fea0003800200 */
.L_x_16688:
        /* <DEDUP_REMOVED lines=10> */
.L_x_16691:
[----:B------:R-:W-:Y:S05]  /*6640*/  BSYNC.RECONVERGENT B0 ;  /* 0x0000000000007941 */ /* 0x000fea0003800200 */
.L_x_16690:
[----:B0-----:R0:W0:Y:S01]  /*6650*/  LDS R5, [R62+0x6a0] ;  /* 0x0006a0003e057984 */ /* 0x0010220000000800 */
[----:B------:R-:W-:Y:S04]  /*6660*/  BSSY.RECONVERGENT B0, `(.L_x_16692) ;  /* 0x0000003000007945 */ /* 0x000fe80003800200 */
[----:B------:R-:W-:Y:S05]  /*6670*/  @!P1 BRA `(.L_x_16693) ;  /* 0x0000000000049947 */ /* 0x000fea0003800000 */
[----:B0-----:R0:W-:Y:S02]  /*6680*/  REDG.E.ADD.F32.FTZ.RN.STRONG.GPU desc[UR16][R2.64+0x280], R5 ;  /* 0x00028005020079a6 */ /* 0x0011e4000c12f310 */
.L_x_16693:
[----:B------:R-:W-:Y:S05]  /*6690*/  BSYNC.RECONVERGENT B0 ;  /* 0x0000000000007941 */ /* 0x000fea0003800200 */
.L_x_16692:
[----:B0-----:R0:W0:Y:S01]  /*66a0*/  LDS R5, [R61+0x720] ;  /* 0x000720003d057984 */ /* 0x0010220000000800 */
[----:B------:R-:W-:Y:S04]  /*66b0*/  BSSY.RECONVERGENT B0, `(.L_x_16694) ;  /* 0x0000003000007945 */ /* 0x000fe80003800200 */
[----:B------:R-:W-:Y:S05]  /*66c0*/  @!P2 BRA `(.L_x_16695) ;  /* 0x000000000004a947 */ /* 0x000fea0003800000 */
[----:B0-----:R0:W-:Y:S02]  /*66d0*/  REDG.E.ADD.F32.FTZ.RN.STRONG.GPU desc[UR16][R2.64+0x300], R5 ;  /* 0x00030005020079a6 */ /* 0x0011e4000c12f310 */
.L_x_16695:
[----:B------:R-:W-:Y:S05]  /*66e0*/  BSYNC.RECONVERGENT B0 ;  /* 0x0000000000007941 */ /* 0x000fea0003800200 */
.L_x_16694:
[----:B0-----:R0:W0:Y:S01]  /*66f0*/  LDS R5, [R60+0x7a0] ;  /* 0x0007a0003c057984 */ /* 0x0010220000000800 */
[----:B------:R-:W-:Y:S04]  /*6700*/  BSSY.RECONVERGENT B0, `(.L_x_16696) ;  /* 0x0000003000007945 */ /* 0x000fe80003800200 */
[----:B------:R-:W-:Y:S05]  /*6710*/  @!P3 BRA `(.L_x_16697) ;  /* 0x000000000004b947 */ /* 0x000fea0003800000 */
[----:B0-----:R0:W-:Y:S02]  /*6720*/  REDG.E.ADD.F32.FTZ.RN.STRONG.GPU desc[UR16][R2.64+0x380], R5 ;  /* 0x00038005020079a6 */ /* 0x0011e4000c12f310 */
.L_x_16697:
[----:B------:R-:W-:Y:S05]  /*6730*/  BSYNC.RECONVERGENT B0 ;  /* 0x0000000000007941 */ /* 0x000fea0003800200 */
.L_x_16696:
[----:B0-----:R0:W0:Y:S01]  /*6740*/  LDS R5, [R59+0x820] ;  /* 0x000820003b057984 */ /* 0x0010220000000800 */
[----:B------:R-:W-:Y:S04]  /*6750*/  BSSY.RECONVERGENT B0, `(.L_x_16698) ;  /* 0x0000003000007945 */ /* 0x000fe80003800200 */
[----:B------:R-:W-:Y:S05]  /*6760*/  @!P4 BRA `(.L_x_16699) ;  /* 0x000000000004c947 */ /* 0x000fea0003800000 */
[----:B0-----:R0:W-:Y:S02]  /*6770*/  REDG.E.ADD.F32.FTZ.RN.STRONG.GPU desc[UR16][R2.64+0x400], R5 ;  /* 0x00040005020079a6 */ /* 0x0011e4000c12f310 */
.L_x_16699:
[----:B------:R-:W-:Y:S05]  /*6780*/  BSYNC.RECONVERGENT B0 ;  /* 0x0000000000007941 */ /* 0x000fea0003800200 */
.L_x_16698:
[----:B0-----:R0:W0:Y:S01]  /*6790*/  LDS R5, [R58+0x8a0] ;  /* 0x0008a0003a057984 */ /* 0x0010220000000800 */
[----:B------:R-:W-:Y:S04]  /*67a0*/  BSSY.RECONVERGENT B0, `(.L_x_16700) ;  /* 0x0000003000007945 */ /* 0x000fe80003800200 */
[----:B------:R-:W-:Y:S05]  /*67b0*/  @!P5 BRA `(.L_x_16701) ;  /* 0x000000000004d947 */ /* 0x000fea0003800000 */
[----:B0-----:R0:W-:Y:S02]  /*67c0*/  REDG.E.ADD.F32.FTZ.RN.STRONG.GPU desc[UR16][R2.64+0x480], R5 ;  /* 0x00048005020079a6 */ /* 0x0011e4000c12f310 */
.L_x_16701:
[----:B------:R-:W-:Y:S05]  /*67d0*/  BSYNC.RECONVERGENT B0 ;  /* 0x0000000000007941 */ /* 0x000fea0003800200 */
.L_x_16700:
        /* <DEDUP_REMOVED lines=10> */
.L_x_16703:
[----:B------:R-:W-:Y:S05]  /*6880*/  BSYNC.RECONVERGENT B0 ;  /* 0x0000000000007941 */ /* 0x000fea0003800200 */
.L_x_16702:
[----:B0-----:R0:W0:Y:S01]  /*6890*/  LDS R5, [R56+0x9a0] ;  /* 0x0009a00038057984 */ /* 0x0010220000000800 */
[----:B------:R-:W-:Y:S01]  /*68a0*/  BSSY.RECONVERGENT B0, `(.L_x_16704) ;  /* 0x0000004000007945 */ /* 0x000fe20003800200 */
[----:B------:R-:W-:-:S03]  /*68b0*/  FMUL.FTZ R155, R186, R106 ;  /* 0x0000006aba9b7220 */ /* 0x000fc60000410000 */
[----:B------:R-:W-:Y:S05]  /*68c0*/  @!P1 BRA `(.L_x_16705) ;  /* 0x0000000000049947 */ /* 0x000fea0003800000 */
[----:B0-----:R0:W-:Y:S02]  /*68d0*/  REDG.E.ADD.F32.FTZ.RN.STRONG.GPU desc[UR16][R2.64+0x580], R5 ;  /* 0x00058005020079a6 */ /* 0x0011e4000c12f310 */
.L_x_16705:
[----:B------:R-:W-:Y:S05]  /*68e0*/  BSYNC.RECONVERGENT B0 ;  /* 0x0000000000007941 */ /* 0x000fea0003800200 */
.L_x_16704:
[----:B------:R3:W3:Y:S01]  /*68f0*/  LDS R163, [R55+0xa20] ;  /* 0x000a200037a37984 */ /* 0x0006e20000000800 */
[----:B------:R-:W-:Y:S01]  /*6900*/  BSSY.RECONVERGENT B0, `(.L_x_16706) ;  /* 0x0000006000007945 */ /* 0x000fe20003800200 */
[----:B0-----:R-:W-:Y:S01]  /*6910*/  FMUL.FTZ R5, R187, R106 ;  /* 0x0000006abb057220 */ /* 0x001fe20000410000 */
[----:B------:R-:W-:Y:S01]  /*6920*/  FADD.FTZ R162, -R129, R162 ;  /* 0x000000a281a27221 */ /* 0x000fe20000010100 */
[----:B-12---:R-:W-:Y:S01]  /*6930*/  FMUL.FTZ R161, R8, R155 ;  /* 0x0000009b08a17220 */ /* 0x006fe20000410000 */
[----:B------:R-:W-:Y:S06]  /*6940*/  @!P2 BRA `(.L_x_16707) ;  /* 0x000000000004a947 */ /* 0x000fec0003800000 */
[----:B---3--:R0:W-:Y:S02]  /*6950*/  REDG.E.ADD.F32.FTZ.RN.STRONG.GPU desc[UR16][R2.64+0x600], R163 ;  /* 0x000600a3020079a6 */ /* 0x0081e4000c12f310 */
.L_x_16707:
[----:B------:R-:W-:Y:S05]  /*6960*/  BSYNC.RECONVERGENT B0 ;  /* 0x0000000000007941 */ /* 0x000fea0003800200 */
.L_x_16706:
[-C--:B------:R-:W-:Y:S01]  /*6970*/  FFMA.FTZ R10, R162, R5.reuse, -R161 ;  /* 0x00000005a20a7223 */ /* 0x080fe200000108a1 */
[----:B------:R-:W-:Y:S01]  /*6980*/  BSSY.RECONVERGENT B0, `(.L_x_16708) ;  /* 0x0000005000007945 */ /* 0x000fe20003800200 */
[----:B------:R1:W2:Y:S01]  /*6990*/  LDS R161, [R54+0xaa0] ;  /* 0x000aa00036a17984 */ /* 0x0002a20000000800 */
[----:B------:R-:W-:Y:S02]  /*69a0*/  FMUL.FTZ R5, R8, R5 ;  /* 0x0000000508057220 */ /* 0x000fe40000410000 */
[----:B------:R-:W-:Y:S05]  /*69b0*/  @!P3 BRA `(.L_x_16709) ;  /* 0x000000000004b947 */ /* 0x000fea0003800000 */
[----:B--2---:R2:W-:Y:S02]  /*69c0*/  REDG.E.ADD.F32.FTZ.RN.STRONG.GPU desc[UR16][R2.64+0x680], R161 ;  /* 0x000680a1020079a6 */ /* 0x0045e4000c12f310 */
.L_x_16709:
[----:B------:R-:W-:Y:S05]  /*69d0*/  BSYNC.RECONVERGENT B0 ;  /* 0x0000000000007941 */ /* 0x000fea0003800200 */
.L_x_16708:
[----:B--2---:R2:W0:Y:S01]  /*69e0*/  LDS R161, [R53+0xb20] ;  /* 0x000b200035a17984 */ /* 0x0044220000000800 */
[----:B------:R-:W-:Y:S01]  /*69f0*/  BSSY.RECONVERGENT B0, `(.L_x_16710) ;  /* 0x0000004000007945 */ /* 0x000fe20003800200 */
[----:B------:R-:W-:-:S03]  /*6a00*/  FFMA.FTZ R5, R162, R155, R5 ;  /* 0x0000009ba2057223 */ /* 0x000fc60000010005 */
[----:B------:R-:W-:Y:S05]  /*6a10*/  @!P4 BRA `(.L_x_16711) ;  /* 0x000000000004c947 */ /* 0x000fea0003800000 */
[----:B0-----:R0:W-:Y:S02]  /*6a20*/  REDG.E.ADD.F32.FTZ.RN.STRONG.GPU desc[UR16][R2.64+0x700], R161 ;  /* 0x000700a1020079a6 */ /* 0x0011e4000c12f310 */
.L_x_16711:
[----:B------:R-:W-:Y:S05]  /*6a30*/  BSYNC.RECONVERGENT B0 ;  /* 0x0000000000007941 */ /* 0x000fea0003800200 */
.L_x_16710:
[----:B------:R-:W-:Y:S01]  /*6a40*/  FADD.FTZ R4, R4, R5 ;  /* 0x0000000504047221 */ /* 0x000fe20000010000 */
[----:B------:R-:W-:Y:S01]  /*6a50*/  FADD.FTZ R5, R7, R10 ;  /* 0x0000000a07057221 */ /* 0x000fe20000010000 */
[----:B------:R-:W-:Y:S01]  /*6a60*/  BSSY.RECONVERGENT B0, `(.L_x_16712) ;  /* 0x0000005000007945 */ /* 0x000fe20003800200 */
[----:B------:R0:W0:Y:S01]  /*6a70*/  LDS R7, [R52+0xba0] ;  /* 0x000ba00034077984 */ /* 0x0000220000000800 */
[----:B------:R-:W-:Y:S02]  /*6a80*/  FFMA.FTZ R6, R142, R159, R9 ;  /* 0x0000009f8e067223 */ /* 0x000fe40000010009 */
[----:B------:R-:W-:Y:S05]  /*6a90*/  @!P5 BRA `(.L_x_16713) ;  /* 0x000000000004d947 */ /* 0x000fea0003800000 */
[----:B0-----:R0:W-:Y:S02]  /*6aa0*/  REDG.E.ADD.F32.FTZ.RN.STRONG.GPU desc[UR16][R2.64+0x780], R7 ;  /* 0x00078007020079a6 */ /* 0x0011e4000c12f310 */
.L_x_16713:
[----:B------:R-:W-:Y:S05]  /*6ab0*/  BSYNC.RECONVERGENT B0 ;  /* 0x0000000000007941 */ /* 0x000fea0003800200 */
.L_x_16712:
        /* <DEDUP_REMOVED lines=13> */
[----:B------:R-:W2:Y:S02]  /*6b90*/  SHFL.DOWN PT, R10, R7, 0x1, 0x1f ;  /* 0x08201f00070a7f89 */ /* 0x000ea400000e0000 */
[----:B0-----:R-:W-:Y:S01]  /*6ba0*/  @!P1 FADD.FTZ R4, R4, R3 ;  /* 0x0000000304049221 */ /* 0x001fe20000010000 */
[----:B------:R-:W-:Y:S01]  /*6bb0*/  FMUL.FTZ R3, R47, R187 ;  /* 0x000000bb2f037220 */ /* 0x000fe20000410000 */
[----:B-----5:R-:W-:-:S03]  /*6bc0*/  @!P1 FADD.FTZ R5, R5, R2 ;  /* 0x0000000205059221 */ /* 0x020fc60000010000 */
[----:B------:R-:W0:Y:S01]  /*6bd0*/  SHFL.DOWN PT, R13, R4, 0x2, 0x1f ;  /* 0x08401f00040d7f89 */ /* 0x000e2200000e0000 */
[-C--:B------:R-:W-:Y:S01]  /*6be0*/  FMUL.FTZ R2, R47, R186.reuse ;  /* 0x000000ba2f027220 */ /* 0x080fe20000410000 */
[----:B------:R-:W-:Y:S01]  /*6bf0*/  FFMA.FTZ R3, R46, R186, R3 ;  /* 0x000000ba2e037223 */ /* 0x000fe20000010003 */
[----:B-1----:R-:W-:Y:S02]  /*6c00*/  @!P1 FADD.FTZ R6, R6, R9 ;  /* 0x0000000906069221 */ /* 0x002fe40000010000 */
[----:B------:R-:W-:Y:S01]  /*6c10*/  FFMA.FTZ R187, R46, R187, -R2 ;  /* 0x000000bb2ebb7223 */ /* 0x000fe20000010802 */
[----:B------:R-:W-:Y:S01]  /*6c20*/  FMUL.FTZ R9, R162, R3 ;  /* 0x00000003a2097220 */ /* 0x000fe20000410000 */
[----:B--2---:R-:W-:Y:S01]  /*6c30*/  @!P1 FADD.FTZ R7, R7, R10 ;  /* 0x0000000a07079221 */ /* 0x004fe20000010000 */
[----:B------:R-:W1:Y:S01]  /*6c40*/  SHFL.DOWN PT, R19, R6, 0x2, 0x1f ;  /* 0x08401f0006137f89 */ /* 0x000e6200000e0000 */
[----:B------:R-:W-:Y:S01]  /*6c50*/  ISETP.GT.AND P1, PT, R95, 0x1d, PT ;  /* 0x0000001d5f00780c */ /* 0x000fe20003f24270 */
[C---:B------:R-:W-:Y:S01]  /*6c60*/  FMUL.FTZ R3, R47.reuse, R184 ;  /* 0x000000b82f037220 */ /* 0x040fe20000410000 */
[----:B------:R-:W-:Y:S01]  /*6c70*/  FFMA.FTZ R8, R8, R187, R9 ;  /* 0x000000bb08087223 */ /* 0x000fe20000010009 */
[----:B------:R-:W2:Y:S02]  /*6c80*/  SHFL.DOWN PT, R10, R5, 0x2, 0x1f ;  /* 0x08401f00050a7f89 */ /* 0x000ea400000e0000 */
[-C--:B------:R-:W-:Y:S01]  /*6c90*/  FFMA.FTZ R9, R46, R185.reuse, -R3 ;  /* 0x000000b92e097223 */ /* 0x080fe20000010803 */
[C---:B------:R-:W-:Y:S01]  /*6ca0*/  FMUL.FTZ R185, R47.reuse, R185 ;  /* 0x000000b92fb97220 */ /* 0x040fe20000410000 */
[----:B------:R-:W5:Y:S01]  /*6cb0*/  SHFL.DOWN PT, R12, R7, 0x2, 0x1f ;  /* 0x08401f00070c7f89 */ /* 0x000f6200000e0000 */
[----:B------:R-:W-:-:S02]  /*6cc0*/  FMUL.FTZ R3, R47, R183 ;  /* 0x000000b72f037220 */ /* 0x000fc40000410000 */
[C---:B------:R-:W-:Y:S02]  /*6cd0*/  FFMA.FTZ R185, R46.reuse, R184, R185 ;  /* 0x000000b82eb97223 */ /* 0x040fe400000100b9 */
[----:B------:R-:W-:Y:S01]  /*6ce0*/  FFMA.FTZ R2, R46, R182, R3 ;  /* 0x000000b62e027223 */ /* 0x000fe20000010003 */
[----:B------:R-:W-:Y:S01]  /*6cf0*/  FMUL.FTZ R3, R47, R178 ;  /* 0x000000b22f037220 */ /* 0x000fe20000410000 */
[----:B------:R-:W-:Y:S01]  /*6d00*/  FMUL.FTZ R185, R166, R185 ;  /* 0x000000b9a6b97220 */ /* 0x000fe20000410000 */
[----:B0-----:R-:W-:Y:S01]  /*6d10*/  @!P1 FADD.FTZ R4, R4, R13 ;  /* 0x0000000d04049221 */ /* 0x001fe20000010000 */
[----:B------:R-:W-:Y:S01]  /*6d20*/  FFMA.FTZ R13, R119, R186, R8 ;  /* 0x000000ba770d7223 */ /* 0x000fe20000010008 */
[----:B------:R-:W-:Y:S01]  /*6d30*/  FMUL.FTZ R8, R47, R182 ;  /* 0x000000b62f087220 */ /* 0x000fe20000410000 */
[----:B------:R-:W-:Y:S01]  /*6d40*/  FMUL.FTZ R2, R195, R2 ;  /* 0x00000002c3027220 */ /* 0x000fe20000410000 */
[----:B------:R-:W-:Y:S01]  /*6d50*/  FFMA.FTZ R164, R164, R9, R185 ;  /* 0x00000009a4a47223 */ /* 0x000fe200000100b9 */
[C---:B------:R-:W-:Y:S01]  /*6d60*/  FFMA.FTZ R9, R46.reuse, R179, -R3 ;  /* 0x000000b32e097223 */ /* 0x040fe20000010803 */
[----:B------:R-:W-:Y:S01]  /*6d70*/  FFMA.FTZ R8, R46, R183, -R8 ;  /* 0x000000b72e087223 */ /* 0x000fe20000010808 */
[----:B------:R-:W-:Y:S01]  /*6d80*/  FMUL.FTZ R179, R47, R179 ;  /* 0x000000b32fb37220 */ /* 0x000fe20000410000 */
[----:B-1----:R-:W-:Y:S01]  /*6d90*/  @!P1 FADD.FTZ R6, R6, R19 ;  /* 0x0000001306069221 */ /* 0x002fe20000010000 */
[----:B------:R-:W-:Y:S01]  /*6da0*/  FADD.FTZ R116, R13, R116 ;  /* 0x000000740d747221 */ /* 0x000fe20000010000 */
[----:B------:R-:W0:Y:S01]  /*6db0*/  SHFL.DOWN PT, R19, R4, 0x4, 0x1f ;  /* 0x08801f0004137f89 */ /* 0x000e2200000e0000 */
[----:B------:R-:W-:Y:S01]  /*6dc0*/  FFMA.FTZ R2, R169, R8, R2 ;  /* 0x00000008a9027223 */ /* 0x000fe20000010002 */
[----:B--2---:R-:W-:Y:S01]  /*6dd0*/  @!P1 FADD.FTZ R5, R5, R10 ;  /* 0x0000000a05059221 */ /* 0x004fe20000010000 */
[----:B------:R-:W-:Y:S01]  /*6de0*/  FMUL.FTZ R3, R47, R171 ;  /* 0x000000ab2f037220 */ /* 0x000fe20000410000 */
[----:B------:R-:W1:Y:S01]  /*6df0*/  SHFL.DOWN PT, R155, R6, 0x4, 0x1f ;  /* 0x08801f00069b7f89 */ /* 0x000e6200000e0000 */
[----:B------:R-:W-:Y:S01]  /*6e00*/  FFMA.FTZ R13, R115, R182, R2 ;  /* 0x000000b6730d7223 */ /* 0x000fe20000010002 */
[----:B-----5:R-:W-:Y:S01]  /*6e10*/  @!P1 FADD.FTZ R7, R7, R12 ;  /* 0x0000000c07079221 */ /* 0x020fe20000010000 */
[----:B------:R-:W-:Y:S01]  /*6e20*/  ISETP.GT.AND P1, PT, R95, 0x1b, PT ;  /* 0x0000001b5f00780c */ /* 0x000fe20003f24270 */
[----:B------:R-:W2:Y:S01]  /*6e30*/  SHFL.DOWN PT, R10, R5, 0x4, 0x1f ;  /* 0x08801f00050a7f89 */ /* 0x000ea200000e0000 */
[C---:B------:R-:W-:Y:S01]  /*6e40*/  FFMA.FTZ R2, R46.reuse, R178, R179 ;  /* 0x000000b22e027223 */ /* 0x040fe200000100b3 */
[----:B------:R-:W-:Y:S01]  /*6e50*/  FMUL.FTZ R8, R47, R167 ;  /* 0x000000a72f087220 */ /* 0x000fe20000410000 */
[----:B------:R-:W-:Y:S01]  /*6e60*/  FFMA.FTZ R164, R117, R184, R164 ;  /* 0x000000b875a47223 */ /* 0x000fe200000100a4 */
[----:B------:R-:W5:Y:S01]  /*6e70*/  SHFL.DOWN PT, R12, R7, 0x4, 0x1f ;  /* 0x08801f00070c7f89 */ /* 0x000f6200000e0000 */
[----:B------:R-:W-:Y:S01]  /*6e80*/  FMUL.FTZ R175, R175, R2 ;  /* 0x00000002afaf7220 */ /* 0x000fe20000410000 */
[-C--:B------:R-:W-:Y:S01]  /*6e90*/  FMUL.FTZ R2, R47, R173.reuse ;  /* 0x000000ad2f027220 */ /* 0x080fe20000410000 */
[----:B------:R-:W-:Y:S01]  /*6ea0*/  FFMA.FTZ R173, R46, R173, -R3 ;  /* 0x000000ad2ead7223 */ /* 0x000fe20000010803 */
[----:B------:R-:W-:Y:S01]  /*6eb0*/  FADD.FTZ R103, R164, R103 ;  /* 0x00000067a4677221 */ /* 0x000fe20000010000 */
[----:B------:R-:W-:Y:S01]  /*6ec0*/  FFMA.FTZ R172, R172, R9, R175 ;  /* 0x00000009acac7223 */ /* 0x000fe200000100af */
[----:B------:R-:W-:Y:S01]  /*6ed0*/  FFMA.FTZ R3, R46, R171, R2 ;  /* 0x000000ab2e037223 */ /* 0x000fe20000010002 */
[----:B------:R-:W-:-:S02]  /*6ee0*/  FADD.FTZ R114, R13, R114 ;  /* 0x000000720d727221 */ /* 0x000fc40000010000 */
[----:B------:R-:W-:Y:S01]  /*6ef0*/  FFMA.FTZ R172, R111, R178, R172 ;  /* 0x000000b26fac7223 */ /* 0x000fe200000100ac */
[----:B------:R-:W-:Y:S01]  /*6f00*/  FMUL.FTZ R9, R180, R3 ;  /* 0x00000003b4097220 */ /* 0x000fe20000410000 */
[----:B------:R-:W-:Y:S01]  /*6f10*/  FMUL.FTZ R3, R47, R11 ;  /* 0x0000000b2f037220 */ /* 0x000fe20000410000 */
        /* <DEDUP_REMOVED lines=8> */
[----:B--2---:R-:W-:Y:S01]  /*6fa0*/  @!P1 FADD.FTZ R5, R5, R10 ;  /* 0x0000000a05059221 */ /* 0x004fe20000010000 */
[----:B------:R-:W1:Y:S01]  /*6fb0*/  SHFL.DOWN PT, R153, R6, 0x8, 0x1f ;  /* 0x09001f0006997f89 */ /* 0x000e6200000e0000 */
[----:B------:R-:W-:Y:S01]  /*6fc0*/  FMUL.FTZ R3, R47, R14 ;  /* 0x0000000e2f037220 */ /* 0x000fe20000410000 */
[----:B-----5:R-:W-:-:S02]  /*6fd0*/  @!P1 FADD.FTZ R7, R7, R12 ;  /* 0x0000000c07079221 */ /* 0x020fc40000010000 */
[----:B------:R-:W2:Y:S01]  /*6fe0*/  SHFL.DOWN PT, R10, R5, 0x8, 0x1f ;  /* 0x09001f00050a7f89 */ /* 0x000ea200000e0000 */
[----:B------:R-:W-:Y:S01]  /*6ff0*/  ISETP.GT.AND P1, PT, R95, 0x17, PT ;  /* 0x000000175f00780c */ /* 0x000fe20003f24270 */
[----:B------:R-:W-:Y:S02]  /*7000*/  FFMA.FTZ R12, R46, R11, -R8 ;  /* 0x0000000b2e0c7223 */ /* 0x000fe40000010808 */
        /* <DEDUP_REMOVED lines=15> */
[----:B------:R0:W-:Y:S02]  /*7100*/  @!P1 STS.128 [UR5+0xc70], R4 ;  /* 0x000c7004ff009988 */ /* 0x0001e40008000c05 */
.L_x_16715:
[----:B------:R-:W-:Y:S05]  /*7110*/  BSYNC.RECONVERGENT B0 ;  /* 0x0000000000007941 */ /* 0x000fea0003800200 */
.L_x_16714:
[C---:B0-----:R-:W-:Y:S01]  /*7120*/  FMUL.FTZ R2, R47.reuse, R49 ;  /* 0x000000312f027220 */ /* 0x041fe20000410000 */
[CC--:B------:R-:W-:Y:S01]  /*7130*/  FFMA.FTZ R10, R46.reuse, R18.reuse, R3 ;  /* 0x000000122e0a7223 */ /* 0x0c0fe20000010003 */
[C---:B-1----:R-:W-:Y:S01]  /*7140*/  FMUL.FTZ R9, R47.reuse, R18 ;  /* 0x000000122f097220 */ /* 0x042fe20000410000 */
        /* <DEDUP_REMOVED lines=32> */
.L_x_16717:
[----:B------:R-:W-:Y:S05]  /*7350*/  BSYNC.RECONVERGENT B0 ;  /* 0x0000000000007941 */ /* 0x000fea0003800200 */
.L_x_16716:
[----:B------:R-:W-:-:S04]  /*7360*/  UIADD3 UR4, UPT, UPT, UR4, 0x1, URZ ;  /* 0x0000000104047890 */ /* 0x000fc8000fffe0ff */
[----:B------:R-:W-:-:S09]  /*7370*/  UISETP.GE.AND UP0, UPT, UR4, UR8, UPT ;  /* 0x000000080400728c */ /* 0x000fd2000bf06270 */
[----:B------:R-:W-:Y:S05]  /*7380*/  BRA.U !UP0, `(.L_x_16718) ;  /* 0xffffffbd08787547 */ /* 0x000fea000b83ffff */
.L_x_16668:
[----:B------:R-:W-:Y:S08]  /*7390*/  BAR.SYNC.DEFER_BLOCKING 0x0 ;  /* 0x0000000000007b1d */ /* 0x000ff00000010000 */
[----:B------:R-:W1:Y:S01]  /*73a0*/  LDC.64 R22, c[0x0][0x4f8] ;  /* 0x00013e00ff167b82 */ /* 0x000e620000000a00 */
[----:B------:R-:W5:Y:S01]  /*73b0*/  LDCU.64 UR4, c[0x0][0x500] ;  /* 0x0000a000ff0477ac */ /* 0x000f620008000a00 */
[----:B------:R-:W2:Y:S01]  /*73c0*/  LDG.E.128 R36, desc[UR16][R36.64] ;  /* 0x0000001024247981 */ /* 0x000ea2000c1e1d00 */
[----:B------:R-:W-:-:S02]  /*73d0*/  MOV R16, R24 ;  /* 0x0000001800107202 */ /* 0x000fc40000000f00 */
[----:B------:R-:W-:Y:S01]  /*73e0*/  MOV R17, RZ ;  /* 0x000000ff00117202 */ /* 0x000fe20000000f00 */
[----:B--2---:R2:W-:Y:S01]  /*73f0*/  STS.128 [R90], R36 ;  /* 0x000000245a007388 */ /* 0x0045e20000000c00 */
[----:B------:R-:W-:-:S03]  /*7400*/  NOP ;  /* 0x0000000000007918 */ /* 0x000fc60000000000 */
[----:B0-----:R-:W0:Y:S01]  /*7410*/  LDS.128 R4, [R90] ;  /* 0x000000005a047984 */ /* 0x001e220000000c00 */
[----:B--2---:R-:W2:Y:S01]  /*7420*/  LDC.64 R36, c[0x0][0x550] ;  /* 0x00015400ff247b82 */ /* 0x004ea20000000a00 */
        /* <DEDUP_REMOVED lines=37> */
[----:B---3--:R-:W-:Y:S01]  /*7680*/  @!P3 FMUL.FTZ R2, R11, -1.4426950216293334961 ;  /* 0xbfb8aa3b0b02b820 */ /* 0x008fe20000410000 */
[----:B0-----:R-:W-:-:S06]  /*7690*/  @!P0 FADD.FTZ R3, R3, 1 ;  /* 0x3f80000003038421 */ /* 0x001fcc0000010000 */
[----:B------:R-:W0:Y:S01]  /*76a0*/  @!P1 MUFU.EX2 R0, R0 ;  /* 0x0000000000009308 */ /* 0x000e220000000800 */
[----:B----4-:R-:W-:Y:S01]  /*76b0*/  @!P6 FMUL.FTZ R97, R97, R8 ;  /* 0x000000086161e220 */ /* 0x010fe20000410000 */
[----:B------:R-:W-:-:S06]  /*76c0*/  FSETP.GTU.FTZ.AND P6, PT, R7, 20, PT ;  /* 0x41a000000700780b */ /* 0x000fcc0003fdc000 */
[----:B------:R5:W3:Y:S07]  /*76d0*/  @!P3 MUFU.EX2 R8, R2 ;  /* 0x000000020008b308 */ /* 0x000aee0000000800 */
[----:B------:R-:W-:Y:S01]  /*76e0*/  @!P6 FMUL.FTZ R10, R7, -1.4426950216293334961 ;  /* 0xbfb8aa3b070ae820 */ /* 0x000fe20000410000 */
[----:B------:R4:W1:Y:S01]  /*76f0*/  @!P4 MUFU.EX2 R13, R5 ;  /* 0x00000005000dc308 */ /* 0x0008620000000800 */
[----:B-----5:R-:W-:Y:S01]  /*7700*/  @!P2 FADD.FTZ R2, R4, 1 ;  /* 0x3f8000000402a421 */ /* 0x020fe20000010000 */
[----:B------:R-:W-:Y:S01]  /*7710*/  F2FP.F16.F32.PACK_AB R7, R124, R127 ;  /* 0x0000007f7c07723e */ /* 0x000fe200000000ff */
[----:B0-----:R-:W-:Y:S01]  /*7720*/  @!P1 FADD.FTZ R0, R0, 1 ;  /* 0x3f80000000009421 */ /* 0x001fe20000010000 */
[----:B------:R-:W-:-:S04]  /*7730*/  F2FP.F16.F32.PACK_AB R4, R118, R121 ;  /* 0x000000797604723e */ /* 0x000fc800000000ff */
[----:B------:R0:W5:Y:S01]  /*7740*/  @!P1 MUFU.RCP R18, R0 ;  /* 0x0000000000129308 */ /* 0x0001620000001000 */
[----:B----4-:R-:W-:Y:S01]  /*7750*/  F2FP.F16.F32.PACK_AB R5, R123, R120 ;  /* 0x000000787b05723e */ /* 0x010fe200000000ff */
[----:B---3--:R-:W-:-:S04]  /*7760*/  @!P3 FADD.FTZ R12, R8, 1 ;  /* 0x3f800000080cb421 */ /* 0x008fc80000010000 */
[----:B------:R2:W-:Y:S02]  /*7770*/  STS.128 [R90], R4 ;  /* 0x000000045a007388 */ /* 0x0005e40000000c00 */
[----:B------:R3:W4:Y:S01]  /*7780*/  @!P6 MUFU.EX2 R14, R10 ;  /* 0x0000000a000ee308 */ /* 0x0007220000000800 */
[----:B0-----:R-:W-:Y:S01]  /*7790*/  @!P5 FADD.FTZ R0, R9, 1 ;  /* 0x3f8000000900d421 */ /* 0x001fe20000010000 */
[----:B------:R-:W-:-:S06]  /*77a0*/  NOP ;  /* 0x0000000000007918 */ /* 0x000fcc0000000000 */
[----:B------:R-:W0:Y:S01]  /*77b0*/  @!P0 MUFU.RCP R15, R3 ;  /* 0x00000003000f8308 */ /* 0x000e220000001000 */
[----:B---3--:R-:W3:Y:S01]  /*77c0*/  LDS.128 R8, [R90] ;  /* 0x000000005a087984 */ /* 0x008ee20000000c00 */
[----:B-1----:R-:W-:Y:S01]  /*77d0*/  @!P4 FADD.FTZ R13, R13, 1 ;  /* 0x3f8000000d0dc421 */ /* 0x002fe20000010000 */
[----:B-----5:R-:W-:Y:S01]  /*77e0*/  @!P1 FMUL.FTZ R99, R99, R18 ;  /* 0x0000001263639220 */ /* 0x020fe20000410000 */
[----:B------:R-:W-:-:S04]  /*77f0*/  IADD3 R74, P1, PT, R74, -0x400, RZ ;  /* 0xfffffc004a4a7810 */ /* 0x000fc80007f3e0ff */
[----:B------:R1:W5:Y:S01]  /*7800*/  @!P2 MUFU.RCP R19, R2 ;  /* 0x000000020013a308 */ /* 0x0003620000001000 */
[----:B----4-:R-:W-:Y:S01]  /*7810*/  @!P6 FADD.FTZ R14, R14, 1 ;  /* 0x3f8000000e0ee421 */ /* 0x010fe20000010000 */
[----:B------:R-:W-:-:S06]  /*7820*/  IADD3.X R73, PT, PT, R73, -0x1, RZ, P1, !PT ;  /* 0xffffffff49497810 */ /* 0x000fcc0000ffe4ff */
[----:B------:R-:W4:Y:S01]  /*7830*/  @!P3 MUFU.RCP R12, R12 ;  /* 0x0000000c000cb308 */ /* 0x000f220000001000 */
[----:B-1----:R-:W-:-:S04]  /*7840*/  IMAD.WIDE.U32 R2, R22, UR18, R16 ;  /* 0x0000001216027c25 */ /* 0x002fc8000f8e0010 */
[----:B0-----:R-:W-:Y:S01]  /*7850*/  @!P0 FMUL.FTZ R110, R110, R15 ;  /* 0x0000000f6e6e8220 */ /* 0x001fe20000410000 */
[----:B------:R-:W-:Y:S02]  /*7860*/  IMAD R3, R23, UR18, R3 ;  /* 0x0000001217037c24 */ /* 0x000fe4000f8e0203 */
[----:B------:R-:W0:Y:S01]  /*7870*/  @!P5 MUFU.RCP R0, R0 ;  /* 0x000000000000d308 */ /* 0x000e220000001000 */
[----:B------:R-:W-:-:S04]  /*7880*/  IMAD.WIDE.U32 R2, R93, UR4, R2 ;  /* 0x000000045d027c25 */ /* 0x000fc8000f8e0002 */
[----:B-----5:R-:W-:Y:S01]  /*7890*/  @!P2 FMUL.FTZ R112, R112, R19 ;  /* 0x000000137070a220 */ /* 0x020fe20000410000 */
[----:B------:R-:W-:Y:S01]  /*78a0*/  IADD3 R76, P2, PT, R76, -0x200, RZ ;  /* 0xfffffe004c4c7810 */ /* 0x000fe20007f5e0ff */
[----:B------:R-:W1:Y:S01]  /*78b0*/  LDC.64 R18, c[0x0][0x518] ;  /* 0x00014600ff127b82 */ /* 0x000e620000000a00 */
[----:B------:R-:W-:Y:S01]  /*78c0*/  IMAD R3, R93, UR5, R3 ;  /* 0x000000055d037c24 */ /* 0x000fe2000f8e0203 */
[C---:B--2---:R-:W-:Y:S01]  /*78d0*/  LEA R4, P0, R2.reuse, R36, 0x1 ;  /* 0x0000002402047211 */ /* 0x044fe200078008ff */
[----:B------:R-:W2:Y:S01]  /*78e0*/  LDCU.64 UR4, c[0x0][0x520] ;  /* 0x0000a400ff0477ac */ /* 0x000ea20008000a00 */
[----:B------:R-:W5:Y:S01]  /*78f0*/  @!P6 MUFU.RCP R21, R14 ;  /* 0x0000000e0015e308 */ /* 0x000f620000001000 */
[----:B----4-:R-:W-:Y:S01]  /*7900*/  @!P3 FMUL.FTZ R101, R101, R12 ;  /* 0x0000000c6565b220 */ /* 0x010fe20000410000 */
[----:B------:R-:W-:Y:S02]  /*7910*/  LEA.HI.X R5, R2, R37, R3, 0x1, P0 ;  /* 0x0000002502057211 */ /* 0x000fe400000f0c03 */
[----:B------:R-:W-:Y:S01]  /*7920*/  F2FP.F16.F32.PACK_AB R12, R110, R97 ;  /* 0x000000616e0c723e */ /* 0x000fe200000000ff */
[----:B------:R-:W-:Y:S01]  /*7930*/  FADD.FTZ R97, R97, R84 ;  /* 0x0000005461617221 */ /* 0x000fe20000010000 */
[----:B------:R-:W-:Y:S01]  /*7940*/  IADD3 R80, P3, PT, R80, -0x200, RZ ;  /* 0xfffffe0050507810 */ /* 0x000fe20007f7e0ff */
[----:B------:R-:W-:Y:S01]  /*7950*/  IMAD.WIDE.U32 R2, R69, 0x10, R4 ;  /* 0x0000001045027825 */ /* 0x000fe200078e0004 */
[----:B------:R-:W4:Y:S03]  /*7960*/  @!P4 MUFU.RCP R13, R13 ;  /* 0x0000000d000dc308 */ /* 0x000f260000001000 */
[----:B0-----:R-:W-:Y:S01]  /*7970*/  @!P5 FMUL.FTZ R103, R103, R0 ;  /* 0x000000006767d220 */ /* 0x001fe20000410000 */
[----:B------:R-:W-:Y:S01]  /*7980*/  FADD.FTZ R110, R97, R110 ;  /* 0x0000006e616e7221 */ /* 0x000fe20000010000 */
[----:B------:R-:W-:Y:S01]  /*7990*/  IADD3.X R75, PT, PT, R75, -0x1, RZ, P2, !PT ;  /* 0xffffffff4b4b7810 */ /* 0x000fe200017fe4ff */
[----:B---3--:R0:W-:Y:S01]  /*79a0*/  STG.E.128 desc[UR16][R2.64], R8 ;  /* 0x0000000802007986 */ /* 0x0081e2000c101d10 */
[----:B------:R-:W-:Y:S01]  /*79b0*/  IADD3.X R79, PT, PT, R79, -0x1, RZ, P3, !PT ;  /* 0xffffffff4f4f7810 */ /* 0x000fe20001ffe4ff */
[----:B-----5:R-:W-:-:S02]  /*79c0*/  @!P6 FMUL.FTZ R116, R116, R21 ;  /* 0x000000157474e220 */ /* 0x020fc40000410000 */
[----:B------:R-:W0:Y:S01]  /*79d0*/  LDC.64 R20, c[0x0][0x560] ;  /* 0x00015800ff147b82 */ /* 0x000e220000000a00 */
[----:B-1----:R-:W-:Y:S02]  /*79e0*/  IMAD.WIDE.U32 R16, R18, UR18, R16 ;  /* 0x0000001212107c25 */ /* 0x002fe4000f8e0010 */
[----:B------:R-:W-:Y:S02]  /*79f0*/  F2FP.F16.F32.PACK_AB R15, R116, R103 ;  /* 0x00000067740f723e */ /* 0x000fe400000000ff */
[----:B------:R-:W-:Y:S02]  /*7a00*/  IMAD R17, R19, UR18, R17 ;  /* 0x0000001213117c24 */ /* 0x000fe4000f8e0211 */
[----:B----4-:R-:W-:Y:S01]  /*7a10*/  @!P4 FMUL.FTZ R114, R114, R13 ;  /* 0x0000000d7272c220 */ /* 0x010fe20000410000 */
[----:B------:R-:W-:Y:S01]  /*7a20*/  F2FP.F16.F32.PACK_AB R13, R112, R99 ;  /* 0x00000063700d723e */ /* 0x000fe200000000ff */
[----:B------:R-:W-:Y:S01]  /*7a30*/  FADD.FTZ R99, R110, R99 ;  /* 0x000000636e637221 */ /* 0x000fe20000010000 */
[----:B--2---:R-:W-:Y:S01]  /*7a40*/  IMAD.WIDE.U32 R16, R93, UR4, R16 ;  /* 0x000000045d107c25 */ /* 0x004fe2000f8e0010 */
[----:B------:R-:W-:Y:S01]  /*7a50*/  BAR.SYNC.DEFER_BLOCKING 0x0 ;  /* 0x0000000000007b1d */ /* 0x000fe20000010000 */
[----:B------:R-:W-:-:S02]  /*7a60*/  F2FP.F16.F32.PACK_AB R14, R114, R101 ;  /* 0x00000065720e723e */ /* 0x000fc400000000ff */
[----:B------:R-:W-:Y:S01]  /*7a70*/  FADD.FTZ R112, R99, R112 ;  /* 0x0000007063707221 */ /* 0x000fe20000010000 */
[----:B------:R-:W-:Y:S01]  /*7a80*/  IMAD R0, R93, UR5, R17 ;  /* 0x000000055d007c24 */ /* 0x000fe2000f8e0211 */
[----:B------:R-:W-:Y:S02]  /*7a90*/  IADD3 R78, P4, PT, R78, -0x200, RZ ;  /* 0xfffffe004e4e7810 */ /* 0x000fe40007f9e0ff */
[----:B------:R-:W-:Y:S02]  /*7aa0*/  FADD.FTZ R101, R112, R101 ;  /* 0x0000006570657221 */ /* 0x000fe40000010000 */
[----:B------:R-:W-:Y:S02]  /*7ab0*/  IADD3.X R77, PT, PT, R77, -0x1, RZ, P4, !PT ;  /* 0xffffffff4d4d7810 */ /* 0x000fe400027fe4ff */
[----:B------:R-:W-:Y:S01]  /*7ac0*/  FADD.FTZ R114, R101, R114 ;  /* 0x0000007265727221 */ /* 0x000fe20000010000 */
[----:B0-----:R-:W-:-:S03]  /*7ad0*/  LEA R2, P0, R16, R20, 0x1 ;  /* 0x0000001410027211 */ /* 0x001fc600078008ff */
[----:B------:R-:W-:Y:S01]  /*7ae0*/  FADD.FTZ R103, R114, R103 ;  /* 0x0000006772677221 */ /* 0x000fe20000010000 */
[----:B------:R-:W-:-:S03]  /*7af0*/  LEA.HI.X R3, R16, R21, R0, 0x1, P0 ;  /* 0x0000001510037211 */ /* 0x000fc600000f0c00 */
[----:B------:R-:W-:Y:S01]  /*7b00*/  FADD.FTZ R84, R103, R116 ;  /* 0x0000007467547221 */ /* 0x000fe20000010000 */
[----:B------:R-:W-:Y:S02]  /*7b10*/  ISETP.GT.AND P0, PT, R72, 0x1, PT ;  /* 0x000000014800780c */ /* 0x000fe40003f04270 */
[----:B------:R-:W-:Y:S01]  /*7b20*/  MOV R72, R50 ;  /* 0x0000003200487202 */ /* 0x000fe20000000f00 */
[----:B------:R-:W-:Y:S01]  /*7b30*/  IMAD.WIDE.U32 R2, R69, 0x10, R2 ;  /* 0x0000001045027825 */ /* 0x000fe200078e0002 */
[----:B------:R-:W-:Y:S01]  /*7b40*/  STS.128 [R90], R12 ;  /* 0x0000000c5a007388 */ /* 0x000fe20000000c00 */
[----:B------:R-:W-:-:S03]  /*7b50*/  NOP ;  /* 0x0000000000007918 */ /* 0x000fc60000000000 */
[----:B------:R-:W0:Y:S04]  /*7b60*/  LDS.128 R4, [R90] ;  /* 0x000000005a047984 */ /* 0x000e280000000c00 */
[----:B0-----:R0:W-:Y:S01]  /*7b70*/  STG.E.128 desc[UR16][R2.64], R4 ;  /* 0x0000000402007986 */ /* 0x0011e2000c101d10 */
[----:B------:R-:W-:Y:S05]  /*7b80*/  @P0 BRA `(.L_x_16719) ;  /* 0xffffff9000540947 */ /* 0x000fea000383ffff */
.L_x_16650:
        /* <DEDUP_REMOVED lines=34> */
.L_x_16721:
[----:B------:R-:W-:Y:S05]  /*7db0*/  BSYNC.RECONVERGENT B0 ;  /* 0x0000000000007941 */ /* 0x000fea0003800200 */
.L_x_16720:
        /* <DEDUP_REMOVED lines=26> */
.L_x_16723:
[----:B------:R-:W-:Y:S05]  /*7f60*/  BSYNC.RECONVERGENT B0 ;  /* 0x0000000000007941 */ /* 0x000fea0003800200 */
.L_x_16722:
        /* <DEDUP_REMOVED lines=10> */
.L_x_16725:
[----:B------:R-:W-:Y:S02]  /*8010*/  LEA R0, R11, UR4, 0x3 ;  /* 0x000000040b007c11 */ /* 0x000fe4000f8e18ff */
[----:B012---:R-:W-:Y:S02]  /*8020*/  SHF.R.S32.HI R2, RZ, 0x1f, R11 ;  /* 0x0000001fff027819 */ /* 0x007fe4000001140b */
[----:B------:R-:W-:Y:S01]  /*8030*/  MOV R84, R30 ;  /* 0x0000001e00547202 */ /* 0x000fe20000000f00 */
[----:B------:R-:W0:Y:S01]  /*8040*/  LDS.64 R12, [R0+0x31b0] ;  /* 0x0031b000000c7984 */ /* 0x000e220000000a00 */
[----:B-----5:R-:W-:Y:S01]  /*8050*/  MOV R86, R32 ;  /* 0x0000002000567202 */ /* 0x020fe20000000f00 */
[C---:B------:R-:W-:Y:S02]  /*8060*/  IMAD R4, R2.reuse, UR8, RZ ;  /* 0x0000000802047c24 */ /* 0x040fe4000f8e02ff */
[----:B------:R-:W1:Y:S01]  /*8070*/  LDS.64 R14, [R0+0x39b0] ;  /* 0x0039b000000e7984 */ /* 0x000e620000000a00 */
        /* <DEDUP_REMOVED lines=19> */
.L_x_16724:
[----:B------:R-:W-:Y:S05]  /*81b0*/  EXIT ;  /* 0x000000000000794d */ /* 0x000fea0003800000 */
.L_x_16726:
        /* <DEDUP_REMOVED lines=12> */
.L_x_18782:


//--------------------- .text._Z25selective_scan_bwd_kernelI32Selective_Scan_bwd_kernel_traitsILi32ELi8ELb1ELb1ELb0ELb0ELb0EN3c104HalfENS1_7complexIfEEEEv12SSMParamsBwd --------------------------
	.section	.text._Z25selective_scan_bwd_kernelI32Selective_Scan_bwd_kernel_traitsILi32ELi8ELb1ELb1ELb0ELb0ELb0EN3c104HalfENS1_7complexIfEEEEv12SSMParamsBwd,"ax",@progbits
	.align	128
        .global         _Z25selective_scan_bwd_kernelI32Selective_Scan_bwd_kernel_traitsILi32ELi8ELb1ELb1ELb0ELb0ELb0EN3c104HalfENS1_7complexIfEEEEv12SSMParamsBwd
        .type           _Z25selective_scan_bwd_kernelI32Selective_Scan_bwd_kernel_traitsILi32ELi8ELb1ELb1ELb0ELb0ELb0EN3c104HalfENS1_7complexIfEEEEv12SSMParamsBwd,@function
        .size           _Z25selective_scan_bwd_kernelI32Selective_Scan_bwd_kernel_traitsILi32ELi8ELb1ELb1ELb0ELb0ELb0EN3c104HalfENS1_7complexIfEEEEv12SSMParamsBwd,(.L_x_18783 - _Z25selective_scan_bwd_kernelI32Selective_Scan_bwd_kernel_traitsILi32ELi8ELb1ELb1ELb0ELb0ELb0EN3c104HalfENS1_7complexIfEEEEv12SSMParamsBwd)
        .other          _Z25selective_scan_bwd_kernelI32Selective_Scan_bwd_kernel_traitsILi32ELi8ELb1ELb1ELb0ELb0ELb0EN3c104HalfENS1_7complexIfEEEEv12SSMParamsBwd,@"STO_CUDA_ENTRY STV_DEFAULT"
_Z25selective_scan_bwd_kernelI32Selective_Scan_bwd_kernel_traitsILi32ELi8ELb1ELb1ELb0ELb0ELb0EN3c104HalfENS1_7complexIfEEEEv12SSMParamsBwd:
.text._Z25selective_scan_bwd_kernelI32Selective_Scan_bwd_kernel_traitsILi32ELi8ELb1ELb1ELb0ELb0ELb0EN3c104HalfENS1_7complexIfEEEEv12SSMParamsBwd:
        /* <DEDUP_REMOVED lines=87> */
[C---:B------:R-:W-:Y:S02]  /*0570*/  LEA R75, P1, R8.reuse, R22, 0x3 ;  /* 0x00000016084b7211 */ /* 0x040fe400078218ff */
[----:B------:R-:W-:Y:S02]  /*0580*/  IADD3 R73, PT, PT, R9, R73, RZ ;  /* 0x0000004909497210 */ /* 0x000fe40007ffe0ff */
[----:B------:R-:W2:Y:S01]  /*0590*/  LDC.64 R16, c[0x0][0x460] ;  /* 0x00011800ff107b82 */ /* 0x000ea20000000a00 */
[-C--:B------:R-:W-:Y:S01]  /*05a0*/  IMAD R0, R11, R18.reuse, RZ ;  /* 0x000000120b007224 */ /* 0x080fe200078e02ff */
[----:B------:R-:W-:Y:S01]  /*05b0*/  LEA.HI.X R73, R8, R23, R73, 0x3, P1 ;  /* 0x0000001708497211 */ /* 0x000fe200008f1c49 */
[----:B------:R-:W-:-:S05]  /*05c0*/  IMAD.WIDE.U32 R10, R13, R18, R6 ;  /* 0x000000120d0a7225 */ /* 0x000fca00078e0006 */
[----:B------:R-:W2:Y:S01]  /*05d0*/  @P0 LDC.64 R6, c[0x0][0x480] ;  /* 0x00012000ff060b82 */ /* 0x000ea20000000a00 */
[----:B------:R-:W-:Y:S01]  /*05e0*/  IMAD R13, R13, R19, R0 ;  /* 0x000000130d0d7224 */ /* 0x000fe200078e0200 */
[----:B0-----:R-:W-:Y:S02]  /*05f0*/  UIMAD.WIDE.U32 UR4, UR18, UR6, URZ ;  /* 0x00000006120472a5 */ /* 0x001fe4000f8e00ff */
[----:B---3--:R-:W-:-:S04]  /*0600*/  @P0 IMAD R0, R12, UR18, R77 ;  /* 0x000000120c000c24 */ /* 0x008fc8000f8e024d */
[----:B------:R-:W0:Y:S01]  /*0610*/  LDC.64 R22, c[0x0][0x528] ;  /* 0x00014a00ff167b82 */ /* 0x000e220000000a00 */
[C---:B------:R-:W-:Y:S01]  /*0620*/  LEA R3, R25.reuse, 0xfffffe00, 0x9 ;  /* 0xfffffe0019037811 */ /* 0x040fe200078e48ff */
[----:B------:R-:W-:Y:S01]  /*0630*/  UIMAD UR5, UR18, UR7, UR5 ;  /* 0x00000007120572a4 */ /* 0x000fe2000f8e0205 */
[----:B------:R-:W-:Y:S01]  /*0640*/  @P0 IMAD R0, R0, R25, RZ ;  /* 0x0000001900000224 */ /* 0x000fe200078e02ff */
[----:B------:R-:W-:Y:S02]  /*0650*/  LEA R9, R25, 0xffffff00, 0x8 ;  /* 0xffffff0019097811 */ /* 0x000fe400078e40ff */
[----:B------:R-:W-:Y:S02]  /*0660*/  IADD3 R58, PT, PT, R11, R13, RZ ;  /* 0x0000000d0b3a7210 */ /* 0x000fe40007ffe0ff */
[----:B------:R-:W-:Y:S01]  /*0670*/  IADD3 R10, P4, PT, R3, R10, RZ ;  /* 0x0000000a030a7210 */ /* 0x000fe20007f9e0ff */
[----:B-1----:R-:W-:Y:S01]  /*0680*/  @P0 IMAD R5, R0, R5, RZ ;  /* 0x0000000500050224 */ /* 0x002fe200078e02ff */
[----:B------:R-:W-:-:S02]  /*0690*/  ISETP.GE.AND P1, PT, R25, 0x1, PT ;  /* 0x000000011900780c */ /* 0x000fc40003f26270 */
[----:B------:R-:W-:Y:S02]  /*06a0*/  IADD3 R65, P2, PT, R9, R2, RZ ;  /* 0x0000000209417210 */ /* 0x000fe40007f5e0ff */
[----:B------:R-:W-:Y:S01]  /*06b0*/  LEA.HI.X.SX32 R58, R3, R58, 0x1, P4 ;  /* 0x0000003a033a7211 */ /* 0x000fe200020f0eff */
[----:B----4-:R-:W-:Y:S01]  /*06c0*/  IMAD.WIDE.U32 R2, R77, R60, UR4 ;  /* 0x000000044d027e25 */ /* 0x010fe2000f8e003c */
[----:B------:R-:W-:Y:S02]  /*06d0*/  SHF.R.S32.HI R0, RZ, 0x1f, R9 ;  /* 0x0000001fff007819 */ /* 0x000fe40000011409 */
[----:B------:R-:W-:Y:S01]  /*06e0*/  IADD3 R4, P3, PT, R9, R4, RZ ;  /* 0x0000000409047210 */ /* 0x000fe20007f7e0ff */
[----:B------:R-:W-:Y:S01]  /*06f0*/  IMAD R61, R77, R61, R3 ;  /* 0x0000003d4d3d7224 */ /* 0x000fe200078e0203 */
[----:B------:R-:W-:Y:S02]  /*0700*/  IADD3.X R8, PT, PT, R0, R15, RZ, P2, !PT ;  /* 0x0000000f00087210 */ /* 0x000fe400017fe4ff */
[----:B--2---:R-:W-:-:S02]  /*0710*/  LEA R64, P2, R65, R16, 0x1 ;  /* 0x0000001041407211 */ /* 0x004fc400078408ff */
[----:B------:R-:W-:Y:S02]  /*0720*/  CS2R R18, SRZ ;  /* 0x0000000000127805 */ /* 0x000fe4000001ff00 */
[----:B------:R-:W-:Y:S01]  /*0730*/  IADD3 R2, P4, PT, R9, R2, RZ ;  /* 0x0000000209027210 */ /* 0x000fe20007f9e0ff */
[----:B------:R-:W-:Y:S01]  /*0740*/  @P0 IMAD.WIDE R18, R5, 0x10, R6 ;  /* 0x0000001005120825 */ /* 0x000fe200078e0206 */
[C---:B------:R-:W-:Y:S02]  /*0750*/  IADD3.X R63, PT, PT, R0.reuse, R63, RZ, P3, !PT ;  /* 0x0000003f003f7210 */ /* 0x040fe40001ffe4ff */
[----:B------:R-:W-:Y:S01]  /*0760*/  LEA.HI.X R65, R65, R17, R8, 0x1, P2 ;  /* 0x0000001141417211 */ /* 0x000fe200010f0c08 */
[----:B------:R-:W-:Y:S01]  /*0770*/  IMAD.WIDE.U32 R16, R77, R70, RZ ;  /* 0x000000464d107225 */ /* 0x000fe200078e00ff */
[----:B------:R-:W-:Y:S02]  /*0780*/  IADD3.X R61, PT, PT, R0, R61, RZ, P4, !PT ;  /* 0x0000003d003d7210 */ /* 0x000fe400027fe4ff */
[----:B------:R-:W-:-:S02]  /*0790*/  LEA R62, P0, R4, R20, 0x1 ;  /* 0x00000014043e7211 */ /* 0x000fc400078008ff */
[----:B0-----:R-:W-:Y:S02]  /*07a0*/  LEA R60, P2, R2, R22, 0x1 ;  /* 0x00000016023c7211 */ /* 0x001fe400078408ff */
        /* <DEDUP_REMOVED lines=39> */
[-C--:B------:R-:W-:Y:S02]  /*0a20*/  LEA.HI R37, R37, R66.reuse, RZ, 0x1b ;  /* 0x0000004225257211 */ /* 0x080fe400078fd8ff */
[CC--:B------:R-:W-:Y:S02]  /*0a30*/  LEA.HI R55, R66.reuse, R66.reuse, RZ, 0x1b ;  /* 0x0000004242377211 */ /* 0x0c0fe400078fd8ff */
        /* <DEDUP_REMOVED lines=17> */
[----:B------:R-:W-:Y:S02]  /*0b50*/  LEA R40, R37, UR4, 0x2 ;  /* 0x0000000425287c11 */ /* 0x000fe4000f8e10ff */
[----:B-1----:R-:W-:Y:S02]  /*0b60*/  MOV R57, UR6 ;  /* 0x0000000600397c02 */ /* 0x002fe40008000f00 */
        /* <DEDUP_REMOVED lines=21> */
.L_x_16779:
        /* <DEDUP_REMOVED lines=23> */
[----:B------:R-:W-:Y:S01]  /*0e30*/  HADD2.F32 R90, -RZ, R92.H1_H1 ;  /* 0x3000005cff5a7230 */ /* 0x000fe20000004100 */
[----:B------:R-:W-:Y:S01]  /*0e40*/  IADD3 R86, PT, PT, R57, -0x1, RZ ;  /* 0xffffffff39567810 */ /* 0x000fe20007ffe0ff */
        /* <DEDUP_REMOVED lines=8> */
[----:B------:R-:W-:-:S02]  /*0ed0*/  HADD2.F32 R94, -RZ, R95.H0_H0 ;  /* 0x2000005fff5e7230 */ /* 0x000fc40000004100 */
        /* <DEDUP_REMOVED lines=29> */
[----:B----4-:R-:W-:Y:S05]  /*10b0*/  BRA.U !UP0, `(.L_x_16728) ;  /* 0x0000004108947547 */ /* 0x010fea000b800000 */
[----:B------:R-:W-:Y:S01]  /*10c0*/  FADD.FTZ R134, R21, R21 ;  /* 0x0000001515867221 */ /* 0x000fe20000010000 */
[----:B------:R-:W0:Y:S01]  /*10d0*/  LDC R124, c[0x0][0x388] ;  /* 0x0000e200ff7c7b82 */ /* 0x000e220000000800 */
[--C-:B------:R-:W-:Y:S02]  /*10e0*/  HADD2.F32 R11, -RZ, R5.reuse.H0_H0 ;  /* 0x20000005ff0b7230 */ /* 0x100fe40000004100 */
[----:B------:R-:W-:Y:S01]  /*10f0*/  FADD.FTZ R0, R3, R3 ;  /* 0x0000000303007221 */ /* 0x000fe20000010000 */
[----:B------:R-:W-:Y:S01]  /*1100*/  HADD2.F32 R119, -RZ, R5.H1_H1 ;  /* 0x30000005ff777230 */ /* 0x000fe20000004100 */
[C---:B------:R-:W-:Y:S01]  /*1110*/  SHF.L.U32 R3, R86.reuse, 0x9, RZ ;  /* 0x0000000956037819 */ /* 0x040fe200000006ff */
[----:B------:R-:W-:Y:S01]  /*1120*/  HADD2.F32 R115, -RZ, R7.H0_H0 ;  /* 0x20000007ff737230 */ /* 0x000fe20000004100 */
[C---:B------:R-:W-:Y:S01]  /*1130*/  ISETP.NE.AND P0, PT, R57.reuse, 0x1, PT ;  /* 0x000000013900780c */ /* 0x040fe20003f05270 */
[--C-:B------:R-:W-:Y:S01]  /*1140*/  HADD2.F32 R9, -RZ, R4.reuse.H0_H0 ;  /* 0x20000004ff097230 */ /* 0x100fe20000004100 */
        /* <DEDUP_REMOVED lines=18> */
[----:B------:R-:W-:-:S02]  /*1270*/  HFMA2 R85, -RZ, RZ, 0, 0 ;  /* 0x00000000ff557431 */ /* 0x000fc400000001ff */
[----:B------:R-:W-:Y:S01]  /*1280*/  FADD.FTZ R133, R133, R133 ;  /* 0x0000008585857221 */ /* 0x000fe20000010000 */
[----:B------:R-:W-:Y:S01]  /*1290*/  FADD.FTZ R132, R132, R132 ;  /* 0x0000008484847221 */ /* 0x000fe20000010000 */
[----:B------:R-:W-:Y:S01]  /*12a0*/  FADD.FTZ R131, R131, R131 ;  /* 0x0000008383837221 */ /* 0x000fe20000010000 */
[----:B------:R-:W-:Y:S01]  /*12b0*/  FADD.FTZ R130, R10, R10 ;  /* 0x0000000a0a827221 */ /* 0x000fe20000010000 */
[----:B------:R-:W-:Y:S01]  /*12c0*/  FADD.FTZ R129, R129, R129 ;  /* 0x0000008181817221 */ /* 0x000fe20000010000 */
[----:B------:R-:W4:Y:S01]  /*12d0*/  LDC.64 R24, c[0x0][0x450] ;  /* 0x00011400ff187b82 */ /* 0x000f220000000a00 */
[----:B------:R-:W-:Y:S01]  /*12e0*/  FADD.FTZ R128, R128, R128 ;  /* 0x0000008080807221 */ /* 0x000fe20000010000 */
[----:B------:R-:W-:Y:S01]  /*12f0*/  IADD3 R125, PT, PT, R57, -0x2, RZ ;  /* 0xfffffffe397d7810 */ /* 0x000fe20007ffe0ff */
[----:B------:R-:W-:Y:S01]  /*1300*/  FMUL.FTZ R112, R122, R87 ;  /* 0x000000577a707220 */ /* 0x000fe20000410000 */
[----:B------:R-:W-:Y:S01]  /*1310*/  LEA R123, R89, R76, 0x4 ;  /* 0x0000004c597b7211 */ /* 0x000fe200078e20ff */
[----:B------:R-:W-:Y:S01]  /*1320*/  FMUL.FTZ R110, R121, R90 ;  /* 0x0000005a796e7220 */ /* 0x000fe20000410000 */
[----:B------:R-:W-:Y:S01]  /*1330*/  ISETP.EQ.AND P0, PT, R66, RZ, P0 ;  /* 0x000000ff4200720c */ /* 0x000fe20000702270 */
[----:B------:R-:W-:Y:S01]  /*1340*/  FMUL.FTZ R109, R120, R88 ;  /* 0x00000058786d7220 */ /* 0x000fe20000410000 */
[----:B------:R-:W0:Y:S01]  /*1350*/  LDC.64 R26, c[0x0][0x3e0] ;  /* 0x0000f800ff1a7b82 */ /* 0x000e220000000a00 */
[----:B------:R-:W-:Y:S01]  /*1360*/  LOP3.LUT R114, R114, 0x100, RZ, 0xc0, !PT ;  /* 0x0000010072727812 */ /* 0x000fe200078ec0ff */
[----:B------:R-:W-:Y:S01]  /*1370*/  FMUL.FTZ R108, R119, R91 ;  /* 0x0000005b776c7220 */ /* 0x000fe20000410000 */
[----:B------:R-:W-:Y:S01]  /*1380*/  LOP3.LUT R113, R113, 0x100, RZ, 0xc0, !PT ;  /* 0x0000010071717812 */ /* 0x000fe200078ec0ff */
[----:B------:R-:W-:Y:S01]  /*1390*/  FMUL.FTZ R107, R118, R92 ;  /* 0x0000005c766b7220 */ /* 0x000fe20000410000 */
[----:B------:R-:W-:Y:S01]  /*13a0*/  IADD3 R111, PT, PT, R3, R66, RZ ;  /* 0x00000042036f7210 */ /* 0x000fe20007ffe0ff */
        /* <DEDUP_REMOVED lines=8> */
.L_x_16778:
[----:B-1----:R-:W-:-:S04]  /*1430*/  IMAD.WIDE.U32 R2, R126, UR4, RZ ;  /* 0x000000047e027c25 */ /* 0x002fc8000f8e00ff */
[----:B------:R-:W-:Y:S01]  /*1440*/  IMAD R3, R127, UR4, R3 ;  /* 0x000000047f037c24 */ /* 0x000fe2000f8e0203 */
[----:B0-----:R-:W-:-:S04]  /*1450*/  LEA R4, P1, R2, R59, 0x1 ;  /* 0x0000003b02047211 */ /* 0x001fc800078208ff */
[----:B------:R-:W-:-:S03]  /*1460*/  LEA.HI.X R5, R2, R58, R3, 0x1, P1 ;  /* 0x0000003a02057211 */ /* 0x000fc600008f0c03 */
[----:B------:R-:W-:-:S05]  /*1470*/  IMAD.WIDE.U32 R2, R36, 0x10, R4 ;  /* 0x0000001024027825 */ /* 0x000fca00078e0004 */
[----:B------:R-:W5:Y:S04]  /*1480*/  LDG.E.128 R4, desc[UR16][R2.64] ;  /* 0x0000001002047981 */ /* 0x000f68000c1e1d00 */
[----:B------:R1:W5:Y:S02]  /*1490*/  LDG.E.128 R8, desc[UR16][R2.64+0x200] ;  /* 0x0002001002087981 */ /* 0x000364000c1e1d00 */
[----:B-1----:R-:W-:Y:S02]  /*14a0*/  MOV R2, R14 ;  /* 0x0000000e00027202 */ /* 0x002fe40000000f00 */
[----:B------:R-:W-:-:S03]  /*14b0*/  MOV R3, R69 ;  /* 0x0000004500037202 */ /* 0x000fc60000000f00 */
[----:B---3--:R-:W-:-:S04]  /*14c0*/  IMAD.WIDE.U32 R32, R22, UR4, R2 ;  /* 0x0000000416207c25 */ /* 0x008fc8000f8e0002 */
[----:B------:R-:W-:Y:S01]  /*14d0*/  IMAD R33, R23, UR4, R33 ;  /* 0x0000000417217c24 */ /* 0x000fe2000f8e0221 */
[----:B--2---:R-:W-:-:S04]  /*14e0*/  LEA R136, P1, R32, R20, 0x3 ;  /* 0x0000001420887211 */ /* 0x004fc800078218ff */
[----:B------:R-:W-:-:S05]  /*14f0*/  LEA.HI.X R137, R32, R21, R33, 0x3, P1 ;  /* 0x0000001520897211 */ /* 0x000fca00008f1c21 */
[----:B------:R-:W2:Y:S01]  /*1500*/  LDG.E.64 R32, desc[UR16][R136.64] ;  /* 0x0000001088207981 */ /* 0x000ea2000c1e1b00 */
[----:B------:R-:W-:Y:S02]  /*1510*/  MOV R2, R12 ;  /* 0x0000000c00027202 */ /* 0x000fe40000000f00 */
[----:B------:R-:W-:-:S03]  /*1520*/  MOV R3, R67 ;  /* 0x0000004300037202 */ /* 0x000fc60000000f00 */
[----:B0-----:R-:W-:-:S04]  /*1530*/  IMAD.WIDE.U32 R34, R26, UR4, R2 ;  /* 0x000000041a227c25 */ /* 0x001fc8000f8e0002 */
[----:B------:R-:W-:Y:S01]  /*1540*/  IMAD R35, R27, UR4, R35 ;  /* 0x000000041b237c24 */ /* 0x000fe2000f8e0223 */
[----:B----4-:R-:W-:-:S04]  /*1550*/  LEA R138, P1, R34, R24, 0x3 ;  /* 0x00000018228a7211 */ /* 0x010fc800078218ff */
[----:B------:R-:W-:Y:S01]  /*1560*/  LEA.HI.X R139, R34, R25, R35, 0x3, P1 ;  /* 0x00000019228b7211 */ /* 0x000fe200008f1c23 */
[----:B-----5:R0:W-:Y:S04]  /*1570*/  STS.128 [R76], R4 ;  /* 0x000000044c007388 */ /* 0x0201e80000000c00 */
[----:B------:R1:W-:Y:S01]  /*1580*/  STS.128 [R76+0x200], R8 ;  /* 0x000200084c007388 */ /* 0x0003e20000000c00 */
[----:B------:R-:W-:-:S03]  /*1590*/  NOP ;  /* 0x0000000000007918 */ /* 0x000fc60000000000 */
[----:B------:R3:W4:Y:S01]  /*15a0*/  LDG.E.64 R34, desc[UR16][R138.64] ;  /* 0x000000108a227981 */ /* 0x000722000c1e1b00 */
[----:B------:R-:W5:Y:S01]  /*15b0*/  S2UR UR6, SR_CgaCtaId ;  /* 0x00000000000679c3 */ /* 0x000f620000008800 */
[C---:B------:R-:W-:Y:S01]  /*15c0*/  ISETP.NE.AND P2, PT, R66.reuse, RZ, PT ;  /* 0x000000ff4200720c */ /* 0x040fe20003f45270 */
[----:B------:R-:W-:Y:S01]  /*15d0*/  UMOV UR5, 0x400 ;  /* 0x0000040000057882 */ /* 0x000fe20000000000 */
[----:B------:R-:W-:Y:S01]  /*15e0*/  ISETP.NE.AND P1, PT, R66, 0x1f, PT ;  /* 0x0000001f4200780c */ /* 0x000fe20003f25270 */
[----:B------:R-:W-:Y:S01]  /*15f0*/  BSSY.RECONVERGENT B0, `(.L_x_16729) ;  /* 0x0000075000007945 */ /* 0x000fe20003800200 */
[----:B--2---:R-:W-:Y:S01]  /*1600*/  FMUL.FTZ R2, R32, 1.4426950216293334961 ;  /* 0x3fb8aa3b20027820 */ /* 0x004fe20000410000 */
[CC--:B0-----:R-:W-:Y:S01]  /*1610*/  FMUL.FTZ R5, R120.reuse, R33.reuse ;  /* 0x0000002178057220 */ /* 0x0c1fe20000410000 */
[C---:B------:R-:W-:Y:S01]  /*1620*/  FMUL.FTZ R135, R121.reuse, R33 ;  /* 0x0000002179877220 */ /* 0x040fe20000410000 */
[----:B-----5:R-:W-:Y:S01]  /*1630*/  ULEA UR5, UR6, UR5, 0x18 ;  /* 0x0000000506057291 */ /* 0x020fe2000f8ec0ff */
[-C--:B------:R-:W-:Y:S01]  /*1640*/  FMUL.FTZ R4, R121, R2.reuse ;  /* 0x0000000279047220 */ /* 0x080fe20000410000 */
[----:B------:R-:W-:Y:S01]  /*1650*/  FMUL.RZ R6, R5, 0.15915493667125701904 ;  /* 0x3e22f98305067820 */ /* 0x000fe2000040c000 */
[-C--:B------:R-:W-:Y:S01]  /*1660*/  FMUL.FTZ R5, R120, R2.reuse ;  /* 0x0000000278057220 */ /* 0x080fe20000410000 */
[-C--:B------:R-:W-:Y:S01]  /*1670*/  FMUL.FTZ R3, R122, R2.reuse ;  /* 0x000000027a037220 */ /* 0x080fe20000410000 */
[----:B------:R0:W-:Y:S01]  /*1680*/  MUFU.EX2 R150, R4 ;  /* 0x0000000400967308 */ /* 0x0001e20000000800 */
[----:B------:R-:W-:Y:S01]  /*1690*/  FMUL.RZ R140, R135, 0.15915493667125701904 ;  /* 0x3e22f983878c7820 */ /* 0x000fe2000040c000 */
[----:B------:R-:W-:-:S06]  /*16a0*/  FMUL.FTZ R142, R116, R2 ;  /* 0x00000002748e7220 */ /* 0x000fcc0000410000 */
[----:B------:R2:W-:Y:S01]  /*16b0*/  MUFU.EX2 R155, R5 ;  /* 0x00000005009b7308 */ /* 0x0005e20000000800 */
[----:B0-----:R-:W-:-:S04]  /*16c0*/  FMUL.FTZ R4, R118, R33 ;  /* 0x0000002176047220 */ /* 0x001fc80000410000 */
[----:B-1----:R-:W-:Y:S01]  /*16d0*/  FMUL.RZ R8, R4, 0.15915493667125701904 ;  /* 0x3e22f98304087820 */ /* 0x002fe2000040c000 */
[----:B------:R-:W-:Y:S02]  /*16e0*/  FMUL.FTZ R4, R118, R2 ;  /* 0x0000000276047220 */ /* 0x000fe40000410000 */
[----:B------:R0:W-:Y:S01]  /*16f0*/  MUFU.EX2 R143, R3 ;  /* 0x00000003008f7308 */ /* 0x0001e20000000800 */
[----:B--2---:R-:W-:-:S04]  /*1700*/  FMUL.FTZ R5, R117, R33 ;  /* 0x0000002175057220 */ /* 0x004fc80000410000 */
[----:B------:R-:W-:Y:S01]  /*1710*/  FMUL.RZ R144, R5, 0.15915493667125701904 ;  /* 0x3e22f98305907820 */ /* 0x000fe2000040c000 */
[----:B------:R-:W-:Y:S02]  /*1720*/  FMUL.FTZ R5, R117, R2 ;  /* 0x0000000275057220 */ /* 0x000fe40000410000 */
[----:B---3--:R-:W-:Y:S01]  /*1730*/  MUFU.SIN R139, R8 ;  /* 0x00000008008b7308 */ /* 0x008fe20000000400 */
[----:B0-----:R-:W-:-:S04]  /*1740*/  FMUL.FTZ R3, R119, R33 ;  /* 0x0000002177037220 */ /* 0x001fc80000410000 */
[----:B------:R-:W-:Y:S01]  /*1750*/  FMUL.RZ R7, R3, 0.15915493667125701904 ;  /* 0x3e22f98303077820 */ /* 0x000fe2000040c000 */
[-C--:B------:R-:W-:Y:S02]  /*1760*/  FMUL.FTZ R3, R119, R2.reuse ;  /* 0x0000000277037220 */ /* 0x080fe40000410000 */
[----:B------:R0:W-:Y:S08]  /*1770*/  MUFU.COS R161, R8 ;  /* 0x0000000800a17308 */ /* 0x0001f00000000000 */
[----:B------:R-:W-:Y:S01]  /*1780*/  MUFU.SIN R136, R6 ;  /* 0x0000000600887308 */ /* 0x000fe20000000400 */
[----:B0-----:R-:W0:Y:S07]  /*1790*/  LDS.128 R8, [R123] ;  /* 0x000000007b087984 */ /* 0x001e2e0000000c00 */
[----:B------:R1:W2:Y:S08]  /*17a0*/  MUFU.COS R138, R6 ;  /* 0x00000006008a7308 */ /* 0x0002b00000000000 */
[----:B------:R-:W-:Y:S01]  /*17b0*/  MUFU.SIN R135, R140 ;  /* 0x0000008c00877308 */ /* 0x000fe20000000400 */
[C---:B-1----:R-:W-:Y:S01]  /*17c0*/  FMUL.FTZ R6, R115.reuse, R2 ;  /* 0x0000000273067220 */ /* 0x042fe20000410000 */
[----:B------:R-:W-:-:S04]  /*17d0*/  FMUL.FTZ R2, R115, R33 ;  /* 0x0000002173027220 */ /* 0x000fc80000410000 */
[----:B------:R-:W-:Y:S01]  /*17e0*/  FMUL.RZ R148, R2, 0.15915493667125701904 ;  /* 0x3e22f98302947820 */ /* 0x000fe2000040c000 */
[----:B------:R-:W-:Y:S01]  /*17f0*/  FMUL.FTZ R2, R116, R33 ;  /* 0x0000002174027220 */ /* 0x000fe20000410000 */
[----:B------:R-:W1:Y:S01]  /*1800*/  MUFU.COS R137, R140 ;  /* 0x0000008c00897308 */ /* 0x000e620000000000 */
[C---:B--2---:R-:W-:Y:S01]  /*1810*/  FMUL.FTZ R153, R155.reuse, R138 ;  /* 0x0000008a9b997220 */ /* 0x044fe20000410000 */
[----:B------:R-:W-:-:S06]  /*1820*/  FMUL.FTZ R155, R155, R136 ;  /* 0x000000889b9b7220 */ /* 0x000fcc0000410000 */
[----:B------:R-:W-:Y:S08]  /*1830*/  MUFU.SIN R158, R7 ;  /* 0x00000007009e7308 */ /* 0x000ff00000000400 */
[----:B------:R-:W-:Y:S01]  /*1840*/  MUFU.COS R140, R7 ;  /* 0x00000007008c7308 */ /* 0x000fe20000000000 */
[C---:B-1----:R-:W-:Y:S01]  /*1850*/  FMUL.FTZ R152, R150.reuse, R137 ;  /* 0x0000008996987220 */ /* 0x042fe20000410000 */
[----:B------:R-:W-:Y:S01]  /*1860*/  FMUL.FTZ R150, R150, R135 ;  /* 0x0000008796967220 */ /* 0x000fe20000410000 */
[----:B------:R-:W-:Y:S01]  /*1870*/  P2R R135, PR, RZ, 0x4 ;  /* 0x00000004ff877803 */ /* 0x000fe20000000000 */
[----:B0-----:R-:W-:-:S02]  /*1880*/  HADD2.F32 R135, -RZ, R8.H0_H0 ;  /* 0x20000008ff877230 */ /* 0x001fc40000004100 */
[----:B------:R-:W-:Y:S02]  /*1890*/  HADD2.F32 R137, -RZ, R8.H1_H1 ;  /* 0x30000008ff897230 */ /* 0x000fe40000004100 */
[----:B------:R-:W0:Y:S01]  /*18a0*/  MUFU.EX2 R162, R4 ;  /* 0x0000000400a27308 */ /* 0x000e220000000800 */
[----:B------:R-:W-:Y:S02]  /*18b0*/  HADD2.F32 R136, -RZ, R9.H0_H0 ;  /* 0x20000009ff887230 */ /* 0x000fe40000004100 */
[----:B------:R-:W-:-:S05]  /*18c0*/  HADD2.F32 R138, -RZ, R10.H0_H0 ;  /* 0x2000000aff8a7230 */ /* 0x000fca0000004100 */
[----:B------:R-:W-:Y:S08]  /*18d0*/  MUFU.EX2 R164, R5 ;  /* 0x0000000500a47308 */ /* 0x000ff00000000800 */
[----:B------:R1:W-:Y:S01]  /*18e0*/  MUFU.EX2 R160, R6 ;  /* 0x0000000600a07308 */ /* 0x0003e20000000800 */
[C---:B0-----:R-:W-:Y:S01]  /*18f0*/  FMUL.FTZ R161, R162.reuse, R161 ;  /* 0x000000a1a2a17220 */ /* 0x041fe20000410000 */
[----:B------:R-:W-:Y:S01]  /*1900*/  FMUL.FTZ R162, R162, R139 ;  /* 0x0000008ba2a27220 */ /* 0x000fe20000410000 */
[----:B------:R-:W-:-:S05]  /*1910*/  HADD2.F32 R139, -RZ, R9.H1_H1 ;  /* 0x30000009ff8b7230 */ /* 0x000fca0000004100 */
[----:B------:R-:W-:Y:S01]  /*1920*/  MUFU.SIN R141, R144 ;  /* 0x00000090008d7308 */ /* 0x000fe20000000400 */
[----:B-1----:R-:W0:Y:S07]  /*1930*/  LDS.128 R4, [R123+0x10] ;  /* 0x000010007b047984 */ /* 0x002e2e0000000c00 */
[----:B------:R1:W2:Y:S08]  /*1940*/  MUFU.COS R163, R144 ;  /* 0x0000009000a37308 */ /* 0x0002b00000000000 */
[----:B------:R-:W3:Y:S01]  /*1950*/  MUFU.EX2 R3, R3 ;  /* 0x0000000300037308 */ /* 0x000ee20000000800 */
[----:B-1----:R-:W-:Y:S01]  /*1960*/  FMUL.RZ R144, R2, 0.15915493667125701904 ;  /* 0x3e22f98302907820 */ /* 0x002fe2000040c000 */
[----:B------:R-:W-:-:S04]  /*1970*/  FMUL.FTZ R2, R122, R33 ;  /* 0x000000217a027220 */ /* 0x000fc80000410000 */
[----:B------:R-:W-:Y:S02]  /*1980*/  FMUL.RZ R146, R2, 0.15915493667125701904 ;  /* 0x3e22f98302927820 */ /* 0x000fe4000040c000 */
[----:B------:R-:W1:Y:S01]  /*1990*/  MUFU.COS R159, R148 ;  /* 0x00000094009f7308 */ /* 0x000e620000000000 */
[C---:B--2---:R-:W-:Y:S01]  /*19a0*/  FMUL.FTZ R163, R164.reuse, R163 ;  /* 0x000000a3a4a37220 */ /* 0x044fe20000410000 */
[----:B------:R-:W-:Y:S01]  /*19b0*/  FMUL.FTZ R164, R164, R141 ;  /* 0x0000008da4a47220 */ /* 0x000fe20000410000 */
[----:B------:R-:W-:-:S05]  /*19c0*/  HADD2.F32 R141, -RZ, R11.H0_H0 ;  /* 0x2000000bff8d7230 */ /* 0x000fca0000004100 */
[----:B------:R0:W2:Y:S01]  /*19d0*/  MUFU.SIN R145, R148 ;  /* 0x0000009400917308 */ /* 0x0000a20000000400 */
[C---:B---3--:R-:W-:Y:S01]  /*19e0*/  FMUL.FTZ R157, R3.reuse, R140 ;  /* 0x0000008c039d7220 */ /* 0x048fe20000410000 */
[----:B------:R-:W-:Y:S01]  /*19f0*/  FMUL.FTZ R158, R3, R158 ;  /* 0x0000009e039e7220 */ /* 0x000fe20000410000 */
[----:B------:R-:W-:Y:S01]  /*1a00*/  IADD3 R3, PT, PT, R114, UR4, RZ ;  /* 0x0000000472037c10 */ /* 0x000fe2000fffe0ff */
[----:B------:R-:W-:-:S04]  /*1a10*/  HADD2.F32 R140, -RZ, R10.H1_H1 ;  /* 0x3000000aff8c7230 */ /* 0x000fc80000004100 */
[----:B------:R-:W-:Y:S01]  /*1a20*/  MUFU.SIN R147, R144 ;  /* 0x0000009000937308 */ /* 0x000fe20000000400 */
[----:B-1----:R-:W-:Y:S01]  /*1a30*/  FMUL.FTZ R159, R160, R159 ;  /* 0x0000009fa09f7220 */ /* 0x002fe20000410000 */
[----:B0-----:R-:W-:Y:S02]  /*1a40*/  HADD2.F32 R148, -RZ, R6.H1_H1 ;  /* 0x30000006ff947230 */ /* 0x001fe40000004100 */
[----:B------:R-:W-:-:S04]  /*1a50*/  HADD2.F32 R151, -RZ, R7.H1_H1 ;  /* 0x30000007ff977230 */ /* 0x000fc80000004100 */
[----:B------:R-:W-:Y:S01]  /*1a60*/  MUFU.COS R149, R144 ;  /* 0x0000009000957308 */ /* 0x000fe20000000000 */
[----:B--2---:R-:W-:Y:S01]  /*1a70*/  FMUL.FTZ R160, R160, R145 ;  /* 0x00000091a0a07220 */ /* 0x004fe20000410000 */
[----:B------:R-:W-:-:S04]  /*1a80*/  SEL R145, R3, R56, !P2 ;  /* 0x0000003803917207 */ /* 0x000fc80005000000 */
[----:B------:R-:W-:Y:S01]  /*1a90*/  LEA R8, R145, UR5, 0x3 ;  /* 0x0000000591087c11 */ /* 0x000fe2000f8e18ff */
[----:B------:R-:W-:Y:S01]  /*1aa0*/  HADD2.F32 R145, -RZ, R4.H1_H1 ;  /* 0x30000004ff917230 */ /* 0x000fe20000004100 */
[----:B------:R-:W0:Y:S08]  /*1ab0*/  MUFU.COS R2, R146 ;  /* 0x0000009200027308 */ /* 0x000e300000000000 */
[----:B------:R1:W2:Y:S08]  /*1ac0*/  MUFU.SIN R144, R146 ;  /* 0x0000009200907308 */ /* 0x0002b00000000400 */
[----:B------:R-:W3:Y:S01]  /*1ad0*/  MUFU.EX2 R142, R142 ;  /* 0x0000008e008e7308 */ /* 0x000ee20000000800 */
[----:B0-----:R-:W-:Y:S01]  /*1ae0*/  FMUL.FTZ R2, R143, R2 ;  /* 0x000000028f027220 */ /* 0x001fe20000410000 */
[----:B-1----:R-:W-:-:S02]  /*1af0*/  HADD2.F32 R146, -RZ, R6.H0_H0 ;  /* 0x20000006ff927230 */ /* 0x002fc40000004100 */
[----:B--2---:R-:W-:Y:S01]  /*1b00*/  FMUL.FTZ R3, R143, R144 ;  /* 0x000000908f037220 */ /* 0x004fe20000410000 */
[----:B------:R-:W-:Y:S02]  /*1b10*/  HADD2.F32 R143, -RZ, R4.H0_H0 ;  /* 0x20000004ff8f7230 */ /* 0x000fe40000004100 */
[----:B------:R-:W-:Y:S02]  /*1b20*/  HADD2.F32 R144, -RZ, R5.H0_H0 ;  /* 0x20000005ff907230 */ /* 0x000fe40000004100 */
[----:B------:R0:W-:Y:S01]  /*1b30*/  STS.64 [R8+0x10b0], R2 ;  /* 0x0010b00208007388 */ /* 0x0001e20000000a00 */
[C---:B---3--:R-:W-:Y:S01]  /*1b40*/  FMUL.FTZ R154, R142.reuse, R149 ;  /* 0x000000958e9a7220 */ /* 0x048fe20000410000 */
[----:B------:R-:W-:Y:S01]  /*1b50*/  FMUL.FTZ R156, R142, R147 ;  /* 0x000000938e9c7220 */ /* 0x000fe20000410000 */
[----:B------:R-:W-:Y:S02]  /*1b60*/  HADD2.F32 R142, -RZ, R11.H1_H1 ;  /* 0x3000000bff8e7230 */ /* 0x000fe40000004100 */
[----:B------:R-:W-:-:S02]  /*1b70*/  HADD2.F32 R147, -RZ, R5.H1_H1 ;  /* 0x30000005ff937230 */ /* 0x000fc40000004100 */
[----:B------:R-:W-:Y:S02]  /*1b80*/  HADD2.F32 R149, -RZ, R7.H0_H0 ;  /* 0x20000007ff957230 */ /* 0x000fe40000004100 */
[-C--:B----4-:R-:W-:Y:S01]  /*1b90*/  FMUL.FTZ R165, R0, R34.reuse ;  /* 0x0000002200a57220 */ /* 0x090fe20000410000 */
        /* <DEDUP_REMOVED lines=25> */
.L_x_16730:
[----:B------:R0:W1:Y:S02]  /*1d30*/  LDS.64 R10, [R190+0x20b8] ;  /* 0x0020b800be0a7984 */ /* 0x0000640000000a00 */
.L_x_16731:
[----:B------:R-:W-:Y:S05]  /*1d40*/  BSYNC.RECONVERGENT B0 ;  /* 0x0000000000007941 */ /* 0x000fea0003800200 */
.L_x_16729:
[----:B--2---:R-:W2:Y:S01]  /*1d50*/  @P0 LDC R4, c[0x0][0x38c] ;  /* 0x0000e300ff040b82 */ /* 0x004ea20000000800 */
[----:B------:R-:W-:Y:S01]  /*1d60*/  CS2R R8, SRZ ;  /* 0x0000000000087805 */ /* 0x000fe2000001ff00 */
[----:B--2---:R-:W-:-:S04]  /*1d70*/  @P0 IMAD R5, R125, R4, UR4 ;  /* 0x000000047d050e24 */ /* 0x004fc8000f8e0204 */
[----:B------:R-:W-:-:S05]  /*1d80*/  @P0 IMAD.WIDE R4, R5, 0x10, R18 ;  /* 0x0000001005040825 */ /* 0x000fca00078e0212 */
[----:B------:R2:W4:Y:S01]  /*1d90*/  @P0 LDG.E.64 R8, desc[UR16][R4.64+0x8] ;  /* 0x0000081004080981 */ /* 0x000522000c1e1b00 */
        /* <DEDUP_REMOVED lines=17> */
[----:B--2---:R-:W-:Y:S01]  /*1eb0*/  FFMA.FTZ R4, R90, R183, R7 ;  /* 0x000000b75a047223 */ /* 0x004fe20000010007 */
[C---:B------:R-:W-:Y:S01]  /*1ec0*/  FMUL.FTZ R199, R115.reuse, R146 ;  /* 0x0000009273c77220 */ /* 0x040fe20000410000 */
[----:B------:R-:W-:Y:S01]  /*1ed0*/  FMUL.FTZ R201, R115, R148 ;  /* 0x0000009473c97220 */ /* 0x000fe20000410000 */
[C---:B------:R-:W-:Y:S01]  /*1ee0*/  FMUL.FTZ R7, R155.reuse, R6 ;  /* 0x000000069b077220 */ /* 0x040fe20000410000 */
[-C--:B------:R-:W-:Y:S01]  /*1ef0*/  FMUL.FTZ R34, R155, R4.reuse ;  /* 0x000000049b227220 */ /* 0x080fe20000410000 */
[----:B------:R-:W-:Y:S01]  /*1f00*/  FMUL.FTZ R194, R116, R149 ;  /* 0x0000009574c27220 */ /* 0x000fe20000410000 */
[----:B------:R-:W-:Y:S01]  /*1f10*/  ISETP.GE.AND P1, PT, R89, 0x1, PT ;  /* 0x000000015900780c */ /* 0x000fe20003f26270 */
[C---:B------:R-:W-:Y:S01]  /*1f20*/  FFMA.FTZ R4, R153.reuse, R4, R7 ;  /* 0x0000000499047223 */ /* 0x040fe20000010007 */
[----:B------:R-:W-:Y:S01]  /*1f30*/  FFMA.FTZ R5, R153, R6, -R34 ;  /* 0x0000000699057223 */ /* 0x000fe20000010822 */
[----:B------:R-:W-:Y:S01]  /*1f40*/  ISETP.NE.AND P6, PT, R192, 0x1f, PT ;  /* 0x0000001fc000780c */ /* 0x000fe20003fc5270 */
[----:B------:R-:W-:Y:S01]  /*1f50*/  ULEA UR6, UR4, UR5, 0x4 ;  /* 0x0000000504067291 */ /* 0x000fe2000f8e20ff */
[C---:B------:R-:W-:Y:S01]  /*1f60*/  FFMA.FTZ R4, R88.reuse, R193, R4 ;  /* 0x000000c158047223 */ /* 0x040fe20000010004 */
[----:B------:R-:W-:Y:S01]  /*1f70*/  FFMA.FTZ R5, R88, R191, R5 ;  /* 0x000000bf58057223 */ /* 0x000fe20000010005 */
[----:B------:R-:W-:Y:S01]  /*1f80*/  ISETP.GE.AND P4, PT, R57, UR7, PT ;  /* 0x0000000739007c0c */ /* 0x000fe2000bf86270 */
[----:B------:R-:W-:Y:S01]  /*1f90*/  BSSY.RECONVERGENT B0, `(.L_x_16732) ;  /* 0x00000eb000007945 */ /* 0x000fe20003800200 */
[C---:B------:R-:W-:Y:S01]  /*1fa0*/  FMUL.FTZ R6, R158.reuse, R4 ;  /* 0x000000049e067220 */ /* 0x040fe20000410000 */
[----:B------:R-:W-:Y:S01]  /*1fb0*/  FMUL.FTZ R34, R158, R5 ;  /* 0x000000059e227220 */ /* 0x000fe20000410000 */
[----:B------:R-:W-:-:S02]  /*1fc0*/  ISETP.GT.U32.AND P2, PT, R192, 0x1b, PT ;  /* 0x0000001bc000780c */ /* 0x000fc40003f44070 */
        /* <DEDUP_REMOVED lines=8> */
[----:B------:R-:W-:Y:S01]  /*2050*/  ISETP.GT.U32.AND P3, PT, R192, 0x17, PT ;  /* 0x00000017c000780c */ /* 0x000fe20003f64070 */
[----:B------:R-:W-:Y:S01]  /*2060*/  FMUL.FTZ R184, R162, R35 ;  /* 0x00000023a2b87220 */ /* 0x000fe20000410000 */
[----:B------:R-:W-:Y:S01]  /*2070*/  FMUL.FTZ R34, R155, R4 ;  /* 0x000000049b227220 */ /* 0x000fe20000410000 */
[----:B------:R-:W-:-:S02]  /*2080*/  ISETP.NE.OR P4, PT, R66, RZ, P4 ;  /* 0x000000ff4200720c */ /* 0x000fc40002785670 */
[-C--:B------:R-:W-:Y:S01]  /*2090*/  FFMA.FTZ R5, R161, R7.reuse, -R184 ;  /* 0x00000007a1057223 */ /* 0x080fe200000108b8 */
[-C--:B------:R-:W-:Y:S01]  /*20a0*/  FFMA.FTZ R34, R153, R6.reuse, R34 ;  /* 0x0000000699227223 */ /* 0x080fe20000010022 */
[----:B------:R-:W-:Y:S01]  /*20b0*/  FMUL.FTZ R184, R162, R7 ;  /* 0x00000007a2b87220 */ /* 0x000fe20000410000 */
[----:B------:R-:W-:Y:S01]  /*20c0*/  FMUL.FTZ R6, R155, R6 ;  /* 0x000000069b067220 */ /* 0x000fe20000410000 */
[----:B------:R-:W-:Y:S01]  /*20d0*/  FFMA.FTZ R7, R92, R195, R5 ;  /* 0x000000c35c077223 */ /* 0x000fe20000010005 */
[----:B------:R-:W-:Y:S01]  /*20e0*/  ISETP.GT.U32.AND P5, PT, R192, 0xf, PT ;  /* 0x0000000fc000780c */ /* 0x000fe20003fa4070 */
[----:B------:R-:W-:Y:S01]  /*20f0*/  FFMA.FTZ R184, R161, R35, R184 ;  /* 0x00000023a1b87223 */ /* 0x000fe200000100b8 */
[----:B------:R-:W-:Y:S01]  /*2100*/  FFMA.FTZ R6, R153, R4, -R6 ;  /* 0x0000000499067223 */ /* 0x000fe20000010806 */
[----:B------:R-:W-:Y:S01]  /*2110*/  FMUL.FTZ R4, R158, R34 ;  /* 0x000000229e047220 */ /* 0x000fe20000410000 */
[----:B------:R-:W-:Y:S01]  /*2120*/  FMUL.FTZ R186, R164, R7 ;  /* 0x00000007a4ba7220 */ /* 0x000fe20000410000 */
[----:B------:R-:W-:Y:S01]  /*2130*/  FFMA.FTZ R184, R92, R197, R184 ;  /* 0x000000c55cb87223 */ /* 0x000fe200000100b8 */
[-C--:B------:R-:W-:Y:S01]  /*2140*/  FMUL.FTZ R5, R158, R6.reuse ;  /* 0x000000069e057220 */ /* 0x080fe20000410000 */
[----:B------:R-:W-:-:S02]  /*2150*/  FFMA.FTZ R4, R157, R6, -R4 ;  /* 0x000000069d047223 */ /* 0x000fc40000010804 */
[----:B------:R-:W-:Y:S01]  /*2160*/  FMUL.FTZ R6, R164, R184 ;  /* 0x000000b8a4067220 */ /* 0x000fe20000410000 */
[----:B------:R-:W-:Y:S01]  /*2170*/  FFMA.FTZ R5, R157, R34, R5 ;  /* 0x000000229d057223 */ /* 0x000fe20000010005 */
[----:B------:R-:W-:Y:S01]  /*2180*/  FFMA.FTZ R34, R163, R184, R186 ;  /* 0x000000b8a3227223 */ /* 0x000fe200000100ba */
[----:B------:R-:W-:Y:S01]  /*2190*/  FMUL.FTZ R184, R117, R147 ;  /* 0x0000009375b87220 */ /* 0x000fe20000410000 */
        /* <DEDUP_REMOVED lines=9> */
[----:B------:R-:W-:-:S02]  /*2230*/  FMUL.FTZ R4, R164, R6 ;  /* 0x00000006a4047220 */ /* 0x000fc40000410000 */
[-C--:B------:R-:W-:Y:S01]  /*2240*/  FFMA.FTZ R5, R159, R7.reuse, -R188 ;  /* 0x000000079f057223 */ /* 0x080fe200000108bc */
[----:B------:R-:W-:Y:S01]  /*2250*/  FMUL.FTZ R188, R160, R7 ;  /* 0x00000007a0bc7220 */ /* 0x000fe20000410000 */
[-C--:B------:R-:W-:Y:S01]  /*2260*/  FFMA.FTZ R4, R163, R34.reuse, R4 ;  /* 0x00000022a3047223 */ /* 0x080fe20000010004 */
[----:B------:R-:W-:Y:S02]  /*2270*/  FMUL.FTZ R34, R164, R34 ;  /* 0x00000022a4227220 */ /* 0x000fe40000410000 */
[----:B------:R-:W-:Y:S01]  /*2280*/  FFMA.FTZ R188, R159, R35, R188 ;  /* 0x000000239fbc7223 */ /* 0x000fe200000100bc */
[----:B------:R-:W-:Y:S01]  /*2290*/  FFMA.FTZ R35, R94, R199, R5 ;  /* 0x000000c75e237223 */ /* 0x000fe20000010005 */
[----:B------:R-:W-:Y:S01]  /*22a0*/  FFMA.FTZ R34, R163, R6, -R34 ;  /* 0x00000006a3227223 */ /* 0x000fe20000010822 */
[----:B------:R-:W-:Y:S01]  /*22b0*/  FMUL.FTZ R6, R160, R4 ;  /* 0x00000004a0067220 */ /* 0x000fe20000410000 */
[----:B------:R-:W-:Y:S01]  /*22c0*/  FFMA.FTZ R203, R94, R201, R188 ;  /* 0x000000c95ecb7223 */ /* 0x000fe200000100bc */
[----:B------:R-:W-:Y:S01]  /*22d0*/  FMUL.FTZ R205, R156, R35 ;  /* 0x000000239ccd7220 */ /* 0x000fe20000410000 */
[-C--:B------:R-:W-:Y:S01]  /*22e0*/  FMUL.FTZ R7, R160, R34.reuse ;  /* 0x00000022a0077220 */ /* 0x080fe20000410000 */
[C---:B------:R-:W-:Y:S01]  /*22f0*/  FFMA.FTZ R5, R159.reuse, R34, -R6 ;  /* 0x000000229f057223 */ /* 0x040fe20000010806 */
[-C--:B------:R-:W-:Y:S01]  /*2300*/  FMUL.FTZ R6, R156, R203.reuse ;  /* 0x000000cb9c067220 */ /* 0x080fe20000410000 */
[----:B------:R-:W-:Y:S01]  /*2310*/  FFMA.FTZ R34, R154, R203, R205 ;  /* 0x000000cb9a227223 */ /* 0x000fe200000100cd */
[----:B------:R-:W-:Y:S01]  /*2320*/  FMUL.FTZ R188, R116, R151 ;  /* 0x0000009774bc7220 */ /* 0x000fe20000410000 */
[----:B------:R-:W-:Y:S01]  /*2330*/  FFMA.FTZ R7, R159, R4, R7 ;  /* 0x000000049f077223 */ /* 0x000fe20000010007 */
[----:B------:R-:W-:Y:S01]  /*2340*/  FFMA.FTZ R203, R154, R35, -R6 ;  /* 0x000000239acb7223 */ /* 0x000fe20000010806 */
[----:B------:R-:W-:Y:S01]  /*2350*/  FMUL.FTZ R35, R156, R5 ;  /* 0x000000059c237220 */ /* 0x000fe20000410000 */
[----:B------:R-:W-:-:S02]  /*2360*/  FFMA.FTZ R34, R95, R188, R34 ;  /* 0x000000bc5f227223 */ /* 0x000fc40000010022 */
[----:B------:R-:W-:Y:S01]  /*2370*/  FFMA.FTZ R196, R95, R194, R203 ;  /* 0x000000c25fc47223 */ /* 0x000fe200000100cb */
        /* <DEDUP_REMOVED lines=24> */
[CC--:B--2---:R-:W-:Y:S01]  /*2500*/  FFMA.FTZ R205, R35.reuse, R6.reuse, R200 ;  /* 0x0000000623cd7223 */ /* 0x0c4fe200000100c8 */
[----:B------:R-:W-:Y:S01]  /*2510*/  FFMA.FTZ R203, R198, R6, -R203 ;  /* 0x00000006c6cb7223 */ /* 0x000fe200000108cb */
[----:B------:R-:W-:Y:S01]  /*2520*/  FMUL.FTZ R6, R156, R179 ;  /* 0x000000b39c067220 */ /* 0x000fe20000410000 */
[CC--:B---3--:R-:W-:Y:S01]  /*2530*/  FMUL.FTZ R7, R35.reuse, R5.reuse ;  /* 0x0000000523077220 */ /* 0x0c8fe20000410000 */
[----:B------:R-:W-:Y:S01]  /*2540*/  FMUL.FTZ R5, R198, R5 ;  /* 0x00000005c6057220 */ /* 0x000fe20000410000 */
[----:B------:R-:W-:Y:S01]  /*2550*/  @P1 FADD.FTZ R34, R34, R205 ;  /* 0x000000cd22221221 */ /* 0x000fe20000010000 */
[----:B------:R-:W-:Y:S01]  /*2560*/  @P1 FADD.FTZ R196, R196, R203 ;  /* 0x000000cbc4c41221 */ /* 0x000fe20000010000 */
[-C--:B-----5:R-:W-:Y:S01]  /*2570*/  @P1 FFMA.FTZ R198, R198, R4.reuse, -R7 ;  /* 0x00000004c6c61223 */ /* 0x0a0fe20000010807 */
[----:B------:R-:W-:Y:S01]  /*2580*/  @P1 FFMA.FTZ R35, R35, R4, R5 ;  /* 0x0000000423231223 */ /* 0x000fe20000010005 */
[C---:B-1----:R-:W-:Y:S01]  /*2590*/  FMUL.FTZ R5, R156.reuse, R11 ;  /* 0x0000000b9c057220 */ /* 0x042fe20000410000 */
[----:B------:R-:W-:Y:S01]  /*25a0*/  FMUL.FTZ R4, R156, R181 ;  /* 0x000000b59c047220 */ /* 0x000fe20000410000 */
[----:B------:R-:W0:Y:S01]  /*25b0*/  SHFL.UP PT, R7, R34, 0x4, RZ ;  /* 0x0480000022077989 */ /* 0x000e2200000e00ff */
[C---:B------:R-:W-:Y:S01]  /*25c0*/  FMUL.FTZ R203, R154.reuse, R11 ;  /* 0x0000000b9acb7220 */ /* 0x040fe20000410000 */
[CC--:B------:R-:W-:Y:S01]  /*25d0*/  FFMA.FTZ R200, R154.reuse, R10.reuse, -R5 ;  /* 0x0000000a9ac87223 */ /* 0x0c0fe20000010805 */
[C---:B------:R-:W-:Y:S01]  /*25e0*/  FFMA.FTZ R4, R154.reuse, R179, R4 ;  /* 0x000000b39a047223 */ /* 0x040fe20000010004 */
[----:B------:R-:W-:Y:S01]  /*25f0*/  FFMA.FTZ R5, R154, R181, -R6 ;  /* 0x000000b59a057223 */ /* 0x000fe20000010806 */
[----:B------:R-:W-:Y:S01]  /*2600*/  FFMA.FTZ R203, -R156, R10, -R203 ;  /* 0x0000000a9ccb7223 */ /* 0x000fe200000109cb */
[----:B------:R-:W1:Y:S01]  /*2610*/  SHFL.UP PT, R6, R196, 0x4, RZ ;  /* 0x04800000c4067989 */ /* 0x000e6200000e00ff */
[----:B------:R-:W-:Y:S01]  /*2620*/  FADD.FTZ R202, R177, R4 ;  /* 0x00000004b1ca7221 */ /* 0x000fe20000010000 */
[----:B------:R-:W-:Y:S01]  /*2630*/  FADD.FTZ R204, R178, R5 ;  /* 0x00000005b2cc7221 */ /* 0x000fe20000010000 */
[C---:B------:R-:W-:Y:S01]  /*2640*/  FMUL.FTZ R206, R160.reuse, R200 ;  /* 0x000000c8a0ce7220 */ /* 0x040fe20000410000 */
[----:B------:R-:W2:Y:S01]  /*2650*/  SHFL.UP PT, R5, R35, 0x4, RZ ;  /* 0x0480000023057989 */ /* 0x000ea200000e00ff */
[C---:B------:R-:W-:Y:S01]  /*2660*/  FMUL.FTZ R207, R160.reuse, R202 ;  /* 0x000000caa0cf7220 */ /* 0x040fe20000410000 */
[CC--:B------:R-:W-:Y:S01]  /*2670*/  FMUL.FTZ R205, R160.reuse, R203.reuse ;  /* 0x000000cba0cd7220 */ /* 0x0c0fe20000410000 */
[C---:B------:R-:W-:Y:S01]  /*2680*/  FFMA.FTZ R206, R159.reuse, R203, -R206 ;  /* 0x000000cb9fce7223 */ /* 0x040fe200000108ce */
[----:B------:R-:W3:Y:S01]  /*2690*/  SHFL.UP PT, R4, R198, 0x4, RZ ;  /* 0x04800000c6047989 */ /* 0x000ee200000e00ff */
[-C--:B------:R-:W-:Y:S01]  /*26a0*/  FMUL.FTZ R203, R160, R204.reuse ;  /* 0x000000cca0cb7220 */ /* 0x080fe20000410000 */
[C---:B------:R-:W-:Y:S01]  /*26b0*/  FFMA.FTZ R207, R159.reuse, R204, -R207 ;  /* 0x000000cc9fcf7223 */ /* 0x040fe200000108cf */
[C---:B------:R-:W-:Y:S01]  /*26c0*/  FFMA.FTZ R205, R159.reuse, R200, R205 ;  /* 0x000000c89fcd7223 */ /* 0x040fe200000100cd */
[----:B------:R-:W-:Y:S01]  /*26d0*/  FMUL.FTZ R200, R164, R206 ;  /* 0x000000cea4c87220 */ /* 0x000fe20000410000 */
[----:B------:R-:W-:Y:S01]  /*26e0*/  FFMA.FTZ R202, R159, R202, R203 ;  /* 0x000000ca9fca7223 */ /* 0x000fe200000100cb */
[----:B------:R-:W-:Y:S01]  /*26f0*/  ISETP.GE.AND P1, PT, R89, 0x4, PT ;  /* 0x000000045900780c */ /* 0x000fe20003f26270 */
[----:B------:R-:W-:Y:S01]  /*2700*/  FADD.FTZ R207, R176, R207 ;  /* 0x000000cfb0cf7221 */ /* 0x000fe20000010000 */
[CC--:B------:R-:W-:Y:S01]  /*2710*/  FMUL.FTZ R208, R164.reuse, R205.reuse ;  /* 0x000000cda4d07220 */ /* 0x0c0fe20000410000 */
[----:B------:R-:W-:Y:S01]  /*2720*/  FFMA.FTZ R204, R163, R205, R200 ;  /* 0x000000cda3cc7223 */ /* 0x000fe200000100c8 */
[----:B------:R-:W-:Y:S01]  /*2730*/  FADD.FTZ R202, R175, R202 ;  /* 0x000000caafca7221 */ /* 0x000fe20000010000 */
[----:B------:R-:W-:Y:S01]  /*2740*/  FMUL.FTZ R203, R164, R207 ;  /* 0x000000cfa4cb7220 */ /* 0x000fe20000410000 */
[-C--:B0-----:R-:W-:Y:S01]  /*2750*/  FMUL.FTZ R200, R198, R7.reuse ;  /* 0x00000007c6c87220 */ /* 0x081fe20000410000 */
[----:B------:R-:W-:Y:S01]  /*2760*/  FFMA.FTZ R208, R163, R206, -R208 ;  /* 0x000000cea3d07223 */ /* 0x000fe200000108d0 */
[----:B------:R-:W-:Y:S01]  /*2770*/  FMUL.FTZ R7, R35, R7 ;  /* 0x0000000723077220 */ /* 0x000fe20000410000 */
[----:B------:R-:W-:Y:S01]  /*2780*/  FFMA.FTZ R206, R163, R202, R203 ;  /* 0x000000caa3ce7223 */ /* 0x000fe200000100cb */
[----:B-1----:R-:W-:Y:S01]  /*2790*/  FFMA.FTZ R203, R35, R6, R200 ;  /* 0x0000000623cb7223 */ /* 0x002fe200000100c8 */
[----:B------:R-:W-:Y:S01]  /*27a0*/  FMUL.FTZ R202, R164, R202 ;  /* 0x000000caa4ca7220 */ /* 0x000fe20000410000 */
[----:B------:R-:W-:Y:S01]  /*27b0*/  FFMA.FTZ R7, R198, R6, -R7 ;  /* 0x00000006c6077223 */ /* 0x000fe20000010807 */
[----:B------:R-:W-:Y:S01]  /*27c0*/  FADD.FTZ R206, R173, R206 ;  /* 0x000000ceadce7221 */ /* 0x000fe20000010000 */
        /* <DEDUP_REMOVED lines=10> */
[C---:B------:R-:W-:Y:S01]  /*2870*/  FMUL.FTZ R203, R162.reuse, R204 ;  /* 0x000000cca2cb7220 */ /* 0x040fe20000410000 */
[C---:B------:R-:W-:Y:S01]  /*2880*/  FMUL.FTZ R202, R162.reuse, R206 ;  /* 0x000000cea2ca7220 */ /* 0x040fe20000410000 */
[CC--:B------:R-:W-:Y:S01]  /*2890*/  FMUL.FTZ R205, R162.reuse, R207.reuse ;  /* 0x000000cfa2cd7220 */ /* 0x0c0fe20000410000 */
[----:B------:R-:W2:Y:S01]  /*28a0*/  SHFL.UP PT, R5, R35, 0x8, RZ ;  /* 0x0500000023057989 */ /* 0x000ea200000e00ff */
[-C--:B------:R-:W-:Y:S01]  /*28b0*/  FMUL.FTZ R200, R162, R208.reuse ;  /* 0x000000d0a2c87220 */ /* 0x080fe20000410000 */
[C---:B------:R-:W-:Y:S01]  /*28c0*/  FFMA.FTZ R203, R161.reuse, R208, -R203 ;  /* 0x000000d0a1cb7223 */ /* 0x040fe200000108cb */
[C---:B------:R-:W-:Y:S01]  /*28d0*/  FFMA.FTZ R207, R161.reuse, R207, -R202 ;  /* 0x000000cfa1cf7223 */ /* 0x040fe200000108ca */
[----:B------:R-:W3:Y:S01]  /*28e0*/  SHFL.UP PT, R4, R198, 0x8, RZ ;  /* 0x05000000c6047989 */ /* 0x000ee200000e00ff */
[C---:B------:R-:W-:Y:S01]  /*28f0*/  FFMA.FTZ R206, R161.reuse, R206, R205 ;  /* 0x000000cea1ce7223 */ /* 0x040fe200000100cd */
[----:B------:R-:W-:Y:S01]  /*2900*/  FFMA.FTZ R200, R161, R204, R200 ;  /* 0x000000cca1c87223 */ /* 0x000fe200000100c8 */
[----:B------:R-:W-:Y:S01]  /*2910*/  ISETP.GE.AND P1, PT, R89, 0x8, PT ;  /* 0x000000085900780c */ /* 0x000fe20003f26270 */
[----:B------:R-:W-:Y:S01]  /*2920*/  FMUL.FTZ R202, R158, R203 ;  /* 0x000000cb9eca7220 */ /* 0x000fe20000410000 */
[----:B------:R-:W-:Y:S01]  /*2930*/  FADD.FTZ R207, R172, R207 ;  /* 0x000000cfaccf7221 */ /* 0x000fe20000010000 */
[----:B------:R-:W-:Y:S01]  /*2940*/  FADD.FTZ R206, R171, R206 ;  /* 0x000000ceabce7221 */ /* 0x000fe20000010000 */
[CC--:B------:R-:W-:Y:S01]  /*2950*/  FMUL.FTZ R204, R158.reuse, R200.reuse ;  /* 0x000000c89ecc7220 */ /* 0x0c0fe20000410000 */
[C---:B------:R-:W-:Y:S01]  /*2960*/  FFMA.FTZ R202, R157.reuse, R200, R202 ;  /* 0x000000c89dca7223 */ /* 0x040fe200000100ca */
[C---:B------:R-:W-:Y:S01]  /*2970*/  FMUL.FTZ R205, R158.reuse, R207 ;  /* 0x000000cf9ecd7220 */ /* 0x040fe20000410000 */
[-C--:B------:R-:W-:Y:S01]  /*2980*/  FMUL.FTZ R208, R158, R206.reuse ;  /* 0x000000ce9ed07220 */ /* 0x080fe20000410000 */
[C---:B------:R-:W-:Y:S01]  /*2990*/  FFMA.FTZ R204, R157.reuse, R203, -R204 ;  /* 0x000000cb9dcc7223 */ /* 0x040fe200000108cc */
[CC--:B0-----:R-:W-:Y:S01]  /*29a0*/  FMUL.FTZ R200, R198.reuse, R7.reuse ;  /* 0x00000007c6c87220 */ /* 0x0c1fe20000410000 */
[----:B------:R-:W-:Y:S01]  /*29b0*/  FFMA.FTZ R206, R157, R206, R205 ;  /* 0x000000ce9dce7223 */ /* 0x000fe200000100cd */
[----:B------:R-:W-:Y:S01]  /*29c0*/  FMUL.FTZ R203, R35, R7 ;  /* 0x0000000723cb7220 */ /* 0x000fe20000410000 */
[----:B------:R-:W-:Y:S01]  /*29d0*/  FFMA.FTZ R207, R157, R207, -R208 ;  /* 0x000000cf9dcf7223 */ /* 0x000fe200000108d0 */
[-C--:B-1----:R-:W-:Y:S01]  /*29e0*/  FFMA.FTZ R205, R35, R6.reuse, R200 ;  /* 0x0000000623cd7223 */ /* 0x082fe200000100c8 */
[----:B------:R-:W-:Y:S01]  /*29f0*/  FADD.FTZ R206, R169, R206 ;  /* 0x000000cea9ce7221 */ /* 0x000fe20000010000 */
[C---:B------:R-:W-:Y:S01]  /*2a00*/  FFMA.FTZ R203, R198.reuse, R6, -R203 ;  /* 0x00000006c6cb7223 */ /* 0x040fe200000108cb */
[----:B------:R-:W-:Y:S01]  /*2a10*/  FMUL.FTZ R208, R155, R204 ;  /* 0x000000cc9bd07220 */ /* 0x000fe20000410000 */
[CC--:B--2---:R-:W-:Y:S01]  /*2a20*/  FMUL.FTZ R7, R35.reuse, R5.reuse ;  /* 0x0000000523077220 */ /* 0x0c4fe20000410000 */
        /* <DEDUP_REMOVED lines=9> */
[-C--:B------:R-:W-:Y:S01]  /*2ac0*/  FMUL.FTZ R207, R155, R200.reuse ;  /* 0x000000c89bcf7220 */ /* 0x080fe20000410000 */
[----:B------:R-:W1:Y:S01]  /*2ad0*/  SHFL.UP PT, R5, R35, 0x10, RZ ;  /* 0x0600000023057989 */ /* 0x000e6200000e00ff */
[C---:B------:R-:W-:Y:S01]  /*2ae0*/  FFMA.FTZ R209, R153.reuse, R200, -R209 ;  /* 0x000000c899d17223 */ /* 0x040fe200000108d1 */
[C---:B------:R-:W-:Y:S01]  /*2af0*/  FFMA.FTZ R205, R153.reuse, R204, -R205 ;  /* 0x000000cc99cd7223 */ /* 0x040fe200000108cd */
[C---:B------:R-:W-:Y:S01]  /*2b00*/  FFMA.FTZ R206, R153.reuse, R206, R207 ;  /* 0x000000ce99ce7223 */ /* 0x040fe200000100cf */
[----:B------:R-:W2:Y:S01]  /*2b10*/  SHFL.UP PT, R6, R196, 0x10, RZ ;  /* 0x06000000c4067989 */ /* 0x000ea200000e00ff */
[----:B------:R-:W-:Y:S01]  /*2b20*/  FADD.FTZ R209, R168, R209 ;  /* 0x000000d1a8d17221 */ /* 0x000fe20000010000 */
[----:B------:R-:W-:Y:S01]  /*2b30*/  FFMA.FTZ R203, R153, R202, R208 ;  /* 0x000000ca99cb7223 */ /* 0x000fe200000100d0 */
[----:B------:R-:W-:Y:S01]  /*2b40*/  ISETP.GE.AND P1, PT, R89, 0x10, PT ;  /* 0x000000105900780c */ /* 0x000fe20003f26270 */
[----:B------:R-:W3:Y:S01]  /*2b50*/  SHFL.UP PT, R4, R198, 0x10, RZ ;  /* 0x06000000c6047989 */ /* 0x000ee200000e00ff */
[C---:B------:R-:W-:Y:S01]  /*2b60*/  FMUL.FTZ R211, R150.reuse, R205 ;  /* 0x000000cd96d37220 */ /* 0x040fe20000410000 */
[----:B------:R-:W-:Y:S01]  /*2b70*/  FADD.FTZ R207, R167, R206 ;  /* 0x000000cea7cf7221 */ /* 0x000fe20000010000 */
[C---:B------:R-:W-:Y:S01]  /*2b80*/  FMUL.FTZ R204, R150.reuse, R209 ;  /* 0x000000d196cc7220 */ /* 0x040fe20000410000 */
[-C--:B------:R-:W-:Y:S01]  /*2b90*/  FMUL.FTZ R202, R150, R203.reuse ;  /* 0x000000cb96ca7220 */ /* 0x080fe20000410000 */
[----:B------:R-:W-:Y:S01]  /*2ba0*/  FFMA.FTZ R200, R152, R203, R211 ;  /* 0x000000cb98c87223 */ /* 0x000fe200000100d3 */
[-C--:B------:R-:W-:Y:S01]  /*2bb0*/  FMUL.FTZ R206, R150, R207.reuse ;  /* 0x000000cf96ce7220 */ /* 0x080fe20000410000 */
[C---:B------:R-:W-:Y:S01]  /*2bc0*/  FFMA.FTZ R208, R152.reuse, R207, R204 ;  /* 0x000000cf98d07223 */ /* 0x040fe200000100cc */
[----:B------:R-:W-:-:S02]  /*2bd0*/  FFMA.FTZ R202, R152, R205, -R202 ;  /* 0x000000cd98ca7223 */ /* 0x000fc400000108ca */
[----:B------:R-:W-:Y:S01]  /*2be0*/  FFMA.FTZ R209, R152, R209, -R206 ;  /* 0x000000d198d17223 */ /* 0x000fe200000108ce */
[CC--:B0-----:R-:W-:Y:S01]  /*2bf0*/  FMUL.FTZ R203, R35.reuse, R7.reuse ;  /* 0x0000000723cb7220 */ /* 0x0c1fe20000410000 */
[C---:B------:R-:W-:Y:S01]  /*2c00*/  FMUL.FTZ R204, R198.reuse, R7 ;  /* 0x00000007c6cc7220 */ /* 0x040fe20000410000 */
[----:B------:R0:W0:Y:S01]  /*2c10*/  SHFL.DOWN PT, R207, R202, 0x1, 0x1f ;  /* 0x08201f00cacf7f89 */ /* 0x00002200000e0000 */
[CC--:B-1----:R-:W-:Y:S01]  /*2c20*/  FMUL.FTZ R7, R35.reuse, R5.reuse ;  /* 0x0000000523077220 */ /* 0x0c2fe20000410000 */
[C---:B------:R-:W-:Y:S01]  /*2c30*/  FMUL.FTZ R5, R198.reuse, R5 ;  /* 0x00000005c6057220 */ /* 0x040fe20000410000 */
[CC--:B--2---:R-:W-:Y:S01]  /*2c40*/  FFMA.FTZ R203, R198.reuse, R6.reuse, -R203 ;  /* 0x00000006c6cb7223 */ /* 0x0c4fe200000108cb */
[----:B------:R-:W-:Y:S01]  /*2c50*/  FFMA.FTZ R205, R35, R6, R204 ;  /* 0x0000000623cd7223 */ /* 0x000fe200000100cc */
[----:B------:R-:W-:Y:S01]  /*2c60*/  FADD.FTZ R204, R165, R208 ;  /* 0x000000d0a5cc7221 */ /* 0x000fe20000010000 */
[-C--:B---3--:R-:W-:Y:S01]  /*2c70*/  @P1 FFMA.FTZ R198, R198, R4.reuse, -R7 ;  /* 0x00000004c6c61223 */ /* 0x088fe20000010807 */
[----:B------:R-:W-:Y:S01]  /*2c80*/  @P1 FFMA.FTZ R35, R35, R4, R5 ;  /* 0x0000000423231223 */ /* 0x000fe20000010005 */
[----:B------:R-:W-:Y:S01]  /*2c90*/  @P1 FADD.FTZ R196, R196, R203 ;  /* 0x000000cbc4c41221 */ /* 0x000fe20000010000 */
[----:B------:R-:W-:Y:S01]  /*2ca0*/  @P1 FADD.FTZ R34, R34, R205 ;  /* 0x000000cd22221221 */ /* 0x000fe20000010000 */
[----:B------:R-:W-:Y:S01]  /*2cb0*/  FADD.FTZ R203, R166, R209 ;  /* 0x000000d1a6cb7221 */ /* 0x000fe20000010000 */
[----:B----4-:R1:W2:Y:S01]  /*2cc0*/  SHFL.IDX PT, R205, R8, RZ, 0x1f ;  /* 0x00001fff08cd7589 */ /* 0x0102a200000e0000 */
[----:B------:R-:W-:Y:S01]  /*2cd0*/  HFMA2 R4, -RZ, RZ, 1.875, 0 ;  /* 0x3f800000ff047431 */ /* 0x000fe200000001ff */
[----:B------:R-:W-:-:S02]  /*2ce0*/  ISETP.GT.U32.AND P1, PT, R192, 0x1d, PT ;  /* 0x0000001dc000780c */ /* 0x000fc40003f24070 */
[----:B------:R-:W-:Y:S01]  /*2cf0*/  CS2R R6, SRZ ;  /* 0x0000000000067805 */ /* 0x000fe2000001ff00 */
[----:B------:R1:W3:Y:S01]  /*2d00*/  SHFL.IDX PT, R206, R9, RZ, 0x1f ;  /* 0x00001fff09ce7589 */ /* 0x0002e200000e0000 */
[----:B------:R-:W-:-:S03]  /*2d10*/  MOV R5, RZ ;  /* 0x000000ff00057202 */ /* 0x000fc60000000f00 */
[----:B------:R1:W4:Y:S04]  /*2d20*/  SHFL.DOWN PT, R208, R200, 0x1, 0x1f ;  /* 0x08201f00c8d07f89 */ /* 0x00032800000e0000 */
[----:B------:R1:W0:Y:S04]  /*2d30*/  SHFL.DOWN PT, R210, R204, 0x1, 0x1f ;  /* 0x08201f00ccd27f89 */ /* 0x00022800000e0000 */
[----:B------:R1:W0:Y:S04]  /*2d40*/  SHFL.DOWN PT, R211, R203, 0x1, 0x1f ;  /* 0x08201f00cbd37f89 */ /* 0x00022800000e0000 */
[----:B------:R-:W0:Y:S04]  /*2d50*/  SHFL.UP PT, R198, R198, 0x1, RZ ;  /* 0x04200000c6c67989 */ /* 0x000e2800000e00ff */
[----:B------:R-:W0:Y:S04]  /*2d60*/  SHFL.UP PT, R35, R35, 0x1, RZ ;  /* 0x0420000023237989 */ /* 0x000e2800000e00ff */
[----:B------:R-:W0:Y:S04]  /*2d70*/  SHFL.UP PT, R196, R196, 0x1, RZ ;  /* 0x04200000c4c47989 */ /* 0x000e2800000e00ff */
[----:B------:R1:W0:Y:S01]  /*2d80*/  SHFL.UP PT, R8, R34, 0x1, RZ ;  /* 0x0420000022087989 */ /* 0x00022200000e00ff */
[----:B--234-:R-:W-:Y:S05]  /*2d90*/  @!P6 BRA `(.L_x_16733) ;  /* 0x000000000028e947 */ /* 0x01cfea0003800000 */
[-C--:B0-----:R-:W-:Y:S01]  /*2da0*/  FMUL.FTZ R209, R202, R211.reuse ;  /* 0x000000d3cad17220 */ /* 0x081fe20000410000 */
[----:B------:R-:W-:Y:S01]  /*2db0*/  FMUL.FTZ R211, R200, R211 ;  /* 0x000000d3c8d37220 */ /* 0x000fe20000410000 */
[-C--:B-1----:R-:W-:Y:S01]  /*2dc0*/  FMUL.FTZ R9, R202, R207.reuse ;  /* 0x000000cfca097220 */ /* 0x082fe20000410000 */
[C---:B------:R-:W-:Y:S01]  /*2dd0*/  FMUL.FTZ R207, R200.reuse, R207 ;  /* 0x000000cfc8cf7220 */ /* 0x040fe20000410000 */
[-C--:B------:R-:W-:Y:S01]  /*2de0*/  FFMA.FTZ R209, R200, R210.reuse, -R209 ;  /* 0x000000d2c8d17223 */ /* 0x080fe200000108d1 */
[----:B------:R-:W-:Y:S01]  /*2df0*/  FFMA.FTZ R34, R202, R210, R211 ;  /* 0x000000d2ca227223 */ /* 0x000fe200000100d3 */
[C---:B------:R-:W-:Y:S01]  /*2e00*/  FFMA.FTZ R200, R208.reuse, R200, -R9 ;  /* 0x000000c8d0c87223 */ /* 0x040fe20000010809 */
[----:B------:R-:W-:Y:S01]  /*2e10*/  FFMA.FTZ R202, R208, R202, R207 ;  /* 0x000000cad0ca7223 */ /* 0x000fe200000100cf */
[----:B------:R-:W-:Y:S01]  /*2e20*/  FADD.FTZ R204, R204, R209 ;  /* 0x000000d1cccc7221 */ /* 0x000fe20000010000 */
[----:B------:R-:W-:-:S07]  /*2e30*/  FADD.FTZ R203, R203, R34 ;  /* 0x00000022cbcb7221 */ /* 0x000fce0000010000 */
.L_x_16733:
[----:B------:R-:W-:Y:S05]  /*2e40*/  BSYNC.RECONVERGENT B0 ;  /* 0x0000000000007941 */ /* 0x000fea0003800200 */
.L_x_16732:
[----:B------:R-:W2:Y:S01]  /*2e50*/  @!P4 LDS.128 R4, [UR6+0x21b0] ;  /* 0x0021b006ff04c984 */ /* 0x000ea20008000c00 */
[----:B------:R-:W-:Y:S03]  /*2e60*/  BSSY.RECONVERGENT B0, `(.L_x_16734) ;  /* 0x0000010000007945 */ /* 0x000fe60003800200 */
[----:B------:R3:W4:Y:S04]  /*2e70*/  SHFL.DOWN PT, R208, R200, 0x2, 0x1f ;  /* 0x08401f00c8d07f89 */ /* 0x00072800000e0000 */
[----:B0-----:R3:W0:Y:S04]  /*2e80*/  SHFL.DOWN PT, R207, R202, 0x2, 0x1f ;  /* 0x08401f00cacf7f89 */ /* 0x00162800000e0000 */
[----:B-1----:R3:W1:Y:S04]  /*2e90*/  SHFL.DOWN PT, R34, R204, 0x2, 0x1f ;  /* 0x08401f00cc227f89 */ /* 0x00266800000e0000 */
[----:B------:R3:W0:Y:S01]  /*2ea0*/  SHFL.DOWN PT, R211, R203, 0x2, 0x1f ;  /* 0x08401f00cbd37f89 */ /* 0x00062200000e0000 */
[----:B------:R-:W-:Y:S05]  /*2eb0*/  @P1 BRA `(.L_x_16735) ;  /* 0x0000000000281947 */ /* 0x000fea0003800000 */
[-C--:B0-----:R-:W-:Y:S01]  /*2ec0*/  FMUL.FTZ R209, R202, R211.reuse ;  /* 0x000000d3cad17220 */ /* 0x081fe20000410000 */
[----:B------:R-:W-:Y:S01]  /*2ed0*/  FMUL.FTZ R211, R200, R211 ;  /* 0x000000d3c8d37220 */ /* 0x000fe20000410000 */
[-C--:B------:R-:W-:Y:S01]  /*2ee0*/  FMUL.FTZ R9, R202, R207.reuse ;  /* 0x000000cfca097220 */ /* 0x080fe20000410000 */
[C---:B------:R-:W-:Y:S01]  /*2ef0*/  FMUL.FTZ R207, R200.reuse, R207 ;  /* 0x000000cfc8cf7220 */ /* 0x040fe20000410000 */
[-C--:B-1----:R-:W-:Y:S01]  /*2f00*/  FFMA.FTZ R209, R200, R34.reuse, -R209 ;  /* 0x00000022c8d17223 */ /* 0x082fe200000108d1 */
[----:B------:R-:W-:Y:S01]  /*2f10*/  FFMA.FTZ R34, R202, R34, R211 ;  /* 0x00000022ca227223 */ /* 0x000fe200000100d3 */
[-C--:B---34-:R-:W-:Y:S01]  /*2f20*/  FFMA.FTZ R200, R200, R208.reuse, -R9 ;  /* 0x000000d0c8c87223 */ /* 0x098fe20000010809 */
[----:B------:R-:W-:Y:S01]  /*2f30*/  FFMA.FTZ R202, R202, R208, R207 ;  /* 0x000000d0caca7223 */ /* 0x000fe200000100cf */
[----:B------:R-:W-:Y:S01]  /*2f40*/  FADD.FTZ R204, R204, R209 ;  /* 0x000000d1cccc7221 */ /* 0x000fe20000010000 */
[----:B------:R-:W-:-:S07]  /*2f50*/  FADD.FTZ R203, R203, R34 ;  /* 0x00000022cbcb7221 */ /* 0x000fce0000010000 */
.L_x_16735:
[----:B------:R-:W-:Y:S05]  /*2f60*/  BSYNC.RECONVERGENT B0 ;  /* 0x0000000000007941 */ /* 0x000fea0003800200 */
.L_x_16734:
[----:B----4-:R4:W2:Y:S01]  /*2f70*/  SHFL.DOWN PT, R208, R200, 0x4, 0x1f ;  /* 0x08801f00c8d07f89 */ /* 0x0108a200000e0000 */
[----:B------:R-:W-:Y:S03]  /*2f80*/  BSSY.RECONVERGENT B0, `(.L_x_16736) ;  /* 0x000000f000007945 */ /* 0x000fe60003800200 */
        /* <DEDUP_REMOVED lines=10> */
[-C--:B--234-:R-:W-:Y:S01]  /*3030*/  FFMA.FTZ R200, R200, R208.reuse, -R9 ;  /* 0x000000d0c8c87223 */ /* 0x09cfe20000010809 */
[----:B------:R-:W-:Y:S01]  /*3040*/  FFMA.FTZ R202, R202, R208, R207 ;  /* 0x000000d0caca7223 */ /* 0x000fe200000100cf */
[----:B------:R-:W-:Y:S01]  /*3050*/  FADD.FTZ R204, R204, R209 ;  /* 0x000000d1cccc7221 */ /* 0x000fe20000010000 */
[----:B------:R-:W-:-:S07]  /*3060*/  FADD.FTZ R203, R203, R34 ;  /* 0x00000022cbcb7221 */ /* 0x000fce0000010000 */
.L_x_16737:
[----:B------:R-:W-:Y:S05]  /*3070*/  BSYNC.RECONVERGENT B0 ;  /* 0x0000000000007941 */ /* 0x000fea0003800200 */
.L_x_16736:
[----:B--2---:R2:W2:Y:S01]  /*3080*/  SHFL.DOWN PT, R208, R200, 0x8, 0x1f ;  /* 0x09001f00c8d07f89 */ /* 0x0044a200000e0000 */
[----:B------:R-:W-:Y:S03]  /*3090*/  BSSY.RECONVERGENT B0, `(.L_x_16738) ;  /* 0x000000f000007945 */ /* 0x000fe60003800200 */
[----:B0-----:R0:W0:Y:S04]  /*30a0*/  SHFL.DOWN PT, R207, R202, 0x8, 0x1f ;  /* 0x09001f00cacf7f89 */ /* 0x00102800000e0000 */
        /* <DEDUP_REMOVED lines=9> */
[-C--:B--234-:R-:W-:Y:S01]  /*3140*/  FFMA.FTZ R200, R200, R208.reuse, -R9 ;  /* 0x000000d0c8c87223 */ /* 0x09cfe20000010809 */
[----:B------:R-:W-:Y:S01]  /*3150*/  FFMA.FTZ R202, R202, R208, R207 ;  /* 0x000000d0caca7223 */ /* 0x000fe200000100cf */
[----:B-1----:R-:W-:Y:S01]  /*3160*/  FADD.FTZ R204, R204, R209 ;  /* 0x000000d1cccc7221 */ /* 0x002fe20000010000 */
[----:B------:R-:W-:-:S07]  /*3170*/  FADD.FTZ R203, R203, R34 ;  /* 0x00000022cbcb7221 */ /* 0x000fce0000010000 */
.L_x_16739:
[----:B------:R-:W-:Y:S05]  /*3180*/  BSYNC.RECONVERGENT B0 ;  /* 0x0000000000007941 */ /* 0x000fea0003800200 */
.L_x_16738:
[----:B--2---:R2:W1:Y:S01]  /*3190*/  SHFL.DOWN PT, R208, R200, 0x10, 0x1f ;  /* 0x0a001f00c8d07f89 */ /* 0x00446200000e0000 */
        /* <DEDUP_REMOVED lines=11> */
[-C--:B-1234-:R-:W-:Y:S01]  /*3250*/  FFMA.FTZ R200, R200, R208.reuse, -R9 ;  /* 0x000000d0c8c87223 */ /* 0x09efe20000010809 */
[----:B------:R-:W-:Y:S01]  /*3260*/  FFMA.FTZ R202, R202, R208, R207 ;  /* 0x000000d0caca7223 */ /* 0x000fe200000100cf */
[----:B------:R-:W-:Y:S01]  /*3270*/  FADD.FTZ R204, R204, R209 ;  /* 0x000000d1cccc7221 */ /* 0x000fe20000010000 */
[----:B------:R-:W-:-:S07]  /*3280*/  FADD.FTZ R203, R203, R34 ;  /* 0x00000022cbcb7221 */ /* 0x000fce0000010000 */
.L_x_16741:
[----:B------:R-:W-:Y:S05]  /*3290*/  BSYNC.RECONVERGENT B0 ;  /* 0x0000000000007941 */ /* 0x000fea0003800200 */
.L_x_16740:
[----:B------:R-:W-:Y:S01]  /*32a0*/  SHFL.DOWN PT, R210, R200, 0x1, 0x1f ;  /* 0x08201f00c8d27f89 */ /* 0x000fe200000e0000 */
[----:B------:R-:W-:Y:S01]  /*32b0*/  ISETP.NE.AND P2, PT, R66, RZ, PT ;  /* 0x000000ff4200720c */ /* 0x000fe20003f45270 */
[-C--:B0-----:R-:W-:Y:S01]  /*32c0*/  FMUL.FTZ R34, R198, R206.reuse ;  /* 0x000000cec6227220 */ /* 0x081fe20000410000 */
[C---:B------:R-:W-:Y:S01]  /*32d0*/  FMUL.FTZ R9, R35.reuse, R206 ;  /* 0x000000ce23097220 */ /* 0x040fe20000410000 */
[----:B------:R-:W0:Y:S01]  /*32e0*/  SHFL.IDX PT, R209, R7, RZ, 0x1f ;  /* 0x00001fff07d17589 */ /* 0x000e2200000e0000 */
[----:B------:R-:W-:Y:S01]  /*32f0*/  ISETP.NE.AND P1, PT, R66, 0x1f, PT ;  /* 0x0000001f4200780c */ /* 0x000fe20003f25270 */
[-C--:B------:R-:W-:Y:S01]  /*3300*/  FFMA.FTZ R207, R35, R205.reuse, R34 ;  /* 0x000000cd23cf7223 */ /* 0x080fe20000010022 */
[----:B------:R-:W-:Y:S01]  /*3310*/  FFMA.FTZ R9, R198, R205, -R9 ;  /* 0x000000cdc6097223 */ /* 0x000fe20000010809 */
[----:B------:R-:W5:Y:S01]  /*3320*/  SHFL.DOWN PT, R212, R202, 0x1, 0x1f ;  /* 0x08201f00cad47f89 */ /* 0x000f6200000e0000 */
[----:B------:R-:W-:Y:S01]  /*3330*/  IMAD.WIDE.U32 R34, R28, UR4, R30 ;  /* 0x000000041c227c25 */ /* 0x000fe2000f8e001e */
[----:B------:R-:W-:Y:S01]  /*3340*/  ISETP.NE.AND P3, PT, R66, RZ, PT ;  /* 0x000000ff4200720c */ /* 0x000fe20003f65270 */
[----:B------:R-:W-:Y:S01]  /*3350*/  BSSY.RECONVERGENT B0, `(.L_x_16742) ;  /* 0x0000105000007945 */ /* 0x000fe20003800200 */
[----:B-1----:R-:W1:Y:S02]  /*3360*/  SHFL.IDX PT, R208, R6, RZ, 0x1f ;  /* 0x00001fff06d07589 */ /* 0x002e6400000e0000 */
[----:B------:R-:W-:Y:S01]  /*3370*/  @P2 FADD.FTZ R206, R8, R207 ;  /* 0x000000cf08ce2221 */ /* 0x000fe20000010000 */
[----:B------:R-:W-:Y:S01]  /*3380*/  @P2 FADD.FTZ R205, R196, R9 ;  /* 0x00000009c4cd2221 */ /* 0x000fe20000010000 */
[----:B------:R-:W1:Y:S01]  /*3390*/  SHFL.DOWN PT, R214, R203, 0x1, 0x1f ;  /* 0x08201f00cbd67f89 */ /* 0x000e6200000e0000 */
[----:B------:R-:W-:Y:S01]  /*33a0*/  IMAD R9, R29, UR4, R35 ;  /* 0x000000041d097c24 */ /* 0x000fe2000f8e0223 */
[C---:B------:R-:W-:Y:S01]  /*33b0*/  LEA R8, P2, R34.reuse, R75, 0x2 ;  /* 0x0000004b22087211 */ /* 0x040fe200078410ff */
[CC--:B------:R-:W-:Y:S01]  /*33c0*/  FMUL.FTZ R35, R3.reuse, R206.reuse ;  /* 0x000000ce03237220 */ /* 0x0c0fe20000410000 */
[----:B------:R-:W1:Y:S01]  /*33d0*/  SHFL.DOWN PT, R211, R204, 0x1, 0x1f ;  /* 0x08201f00ccd37f89 */ /* 0x000e6200000e0000 */
[----:B------:R-:W-:Y:S01]  /*33e0*/  FMUL.FTZ R3, R3, R205 ;  /* 0x000000cd03037220 */ /* 0x000fe20000410000 */
[----:B------:R-:W-:Y:S01]  /*33f0*/  LEA.HI.X R9, R34, R73, R9, 0x2, P2 ;  /* 0x0000004922097211 */ /* 0x000fe200010f1409 */
[C---:B------:R-:W-:Y:S01]  /*3400*/  FFMA.FTZ R34, R2.reuse, R205, -R35 ;  /* 0x000000cd02227223 */ /* 0x040fe20000010823 */
[----:B--234-:R-:W2:Y:S01]  /*3410*/  SHFL.IDX PT, R202, R202, RZ, 0x1f ;  /* 0x00001fffcaca7589 */ /* 0x01cea200000e0000 */
[----:B------:R-:W-:-:S02]  /*3420*/  FFMA.FTZ R2, R2, R206, R3 ;  /* 0x000000ce02027223 */ /* 0x000fc40000010003 */
[----:B------:R-:W-:Y:S01]  /*3430*/  FADD.FTZ R187, R187, R34 ;  /* 0x00000022bbbb7221 */ /* 0x000fe20000010000 */
[-C--:B0-----:R-:W-:Y:S01]  /*3440*/  @P1 FMUL.FTZ R207, R210, R209.reuse ;  /* 0x000000d1d2cf1220 */ /* 0x081fe20000410000 */
[----:B------:R-:W-:Y:S01]  /*3450*/  FADD.FTZ R3, R189, R2 ;  /* 0x00000002bd037221 */ /* 0x000fe20000010000 */
[----:B------:R-:W0:Y:S01]  /*3460*/  SHFL.IDX PT, R200, R200, RZ, 0x1f ;  /* 0x00001fffc8c87589 */ /* 0x000e2200000e0000 */
[----:B-----5:R-:W-:Y:S02]  /*3470*/  @P1 FMUL.FTZ R35, R212, R209 ;  /* 0x000000d1d4231220 */ /* 0x020fe40000410000 */
[----:B------:R-:W-:Y:S01]  /*3480*/  FMUL.FTZ R2, R150, R3 ;  /* 0x0000000396027220 */ /* 0x000fe20000410000 */
[----:B------:R-:W3:Y:S01]  /*3490*/  SHFL.IDX PT, R204, R204, RZ, 0x1f ;  /* 0x00001fffcccc7589 */ /* 0x000ee200000e0000 */
[-C--:B-1----:R-:W-:Y:S01]  /*34a0*/  @P1 FFMA.FTZ R207, R212, R208.reuse, R207 ;  /* 0x000000d0d4cf1223 */ /* 0x082fe200000100cf */
[----:B------:R-:W-:Y:S01]  /*34b0*/  @P1 FFMA.FTZ R34, R210, R208, -R35 ;  /* 0x000000d0d2221223 */ /* 0x000fe20000010823 */
[-C--:B------:R-:W-:Y:S01]  /*34c0*/  FMUL.FTZ R35, R150, R187.reuse ;  /* 0x000000bb96237220 */ /* 0x080fe20000410000 */
[----:B------:R-:W-:Y:S01]  /*34d0*/  FFMA.FTZ R2, R152, R187, -R2 ;  /* 0x000000bb98027223 */ /* 0x000fe20000010802 */
[----:B------:R-:W-:Y:S01]  /*34e0*/  @P1 FADD.FTZ R209, R214, R207 ;  /* 0x000000cfd6d11221 */ /* 0x000fe20000010000 */
[----:B------:R-:W1:Y:S01]  /*34f0*/  SHFL.IDX PT, R203, R203, RZ, 0x1f ;  /* 0x00001fffcbcb7589 */ /* 0x000e6200000e0000 */
[----:B------:R-:W-:Y:S01]  /*3500*/  FFMA.FTZ R35, R152, R3, R35 ;  /* 0x0000000398237223 */ /* 0x000fe20000010023 */
[C---:B------:R-:W-:Y:S01]  /*3510*/  FFMA.FTZ R185, R90.reuse, R185, R2 ;  /* 0x000000b95ab97223 */ /* 0x040fe20000010002 */
[----:B------:R-:W-:Y:S01]  /*3520*/  @P1 FADD.FTZ R208, R211, R34 ;  /* 0x00000022d3d01221 */ /* 0x000fe20000010000 */
[----:B------:R-:W-:Y:S01]  /*3530*/  FMUL.FTZ R189, R209, R11 ;  /* 0x0000000bd1bd7220 */ /* 0x000fe20000410000 */
[----:B------:R-:W-:-:S02]  /*3540*/  FFMA.FTZ R183, R90, R183, R35 ;  /* 0x000000b75ab77223 */ /* 0x000fc40000010023 */
[C---:B------:R-:W-:Y:S01]  /*3550*/  FMUL.FTZ R34, R208.reuse, R11 ;  /* 0x0000000bd0227220 */ /* 0x040fe20000410000 */
[-C--:B------:R-:W-:Y:S01]  /*3560*/  FFMA.FTZ R208, R208, R10.reuse, R189 ;  /* 0x0000000ad0d07223 */ /* 0x080fe200000100bd */
[----:B------:R-:W-:Y:S02]  /*3570*/  FMUL.FTZ R2, R155, R183 ;  /* 0x000000b79b027220 */ /* 0x000fe40000410000 */
[----:B------:R-:W-:Y:S01]  /*3580*/  FFMA.FTZ R34, R209, R10, -R34 ;  /* 0x0000000ad1227223 */ /* 0x000fe20000010822 */
[----:B------:R-:W-:Y:S01]  /*3590*/  FADD.FTZ R179, R179, R208 ;  /* 0x000000d0b3b37221 */ /* 0x000fe20000010000 */
[-C--:B------:R-:W-:Y:S01]  /*35a0*/  FMUL.FTZ R10, R155, R185.reuse ;  /* 0x000000b99b0a7220 */ /* 0x080fe20000410000 */
[----:B------:R-:W-:Y:S01]  /*35b0*/  FFMA.FTZ R11, R153, R185, -R2 ;  /* 0x000000b9990b7223 */ /* 0x000fe20000010802 */
[----:B------:R-:W-:Y:S01]  /*35c0*/  FADD.FTZ R181, R181, R34 ;  /* 0x00000022b5b57221 */ /* 0x000fe20000010000 */
[----:B------:R-:W-:Y:S01]  /*35d0*/  FMUL.FTZ R35, R156, R179 ;  /* 0x000000b39c237220 */ /* 0x000fe20000410000 */
[----:B------:R-:W-:Y:S01]  /*35e0*/  FFMA.FTZ R10, R153, R183, R10 ;  /* 0x000000b7990a7223 */ /* 0x000fe2000001000a */
[----:B------:R-:W-:Y:S01]  /*35f0*/  FFMA.FTZ R2, R88, R191, R11 ;  /* 0x000000bf58027223 */ /* 0x000fe2000001000b */
[-C--:B------:R-:W-:Y:S01]  /*3600*/  FMUL.FTZ R34, R156, R181.reuse ;  /* 0x000000b59c227220 */ /* 0x080fe20000410000 */
[----:B------:R-:W-:Y:S01]  /*3610*/  FFMA.FTZ R35, R154, R181, -R35 ;  /* 0x000000b59a237223 */ /* 0x000fe20000010823 */
[----:B------:R-:W-:-:S02]  /*3620*/  FFMA.FTZ R10, R88, R193, R10 ;  /* 0x000000c1580a7223 */ /* 0x000fc4000001000a */
        /* <DEDUP_REMOVED lines=49> */
[-C--:B------:R-:W-:Y:S01]  /*3940*/  FMUL.FTZ R159, R156, R199.reuse ;  /* 0x000000c79c9f7220 */ /* 0x080fe20000410000 */
[----:B------:R-:W-:Y:S01]  /*3950*/  FADD.FTZ R170, R170, R161 ;  /* 0x000000a1aaaa7221 */ /* 0x000fe20000010000 */
[----:B------:R-:W-:Y:S01]  /*3960*/  FMUL.FTZ R157, R156, R158 ;  /* 0x0000009e9c9d7220 */ /* 0x000fe20000410000 */
[----:B------:R-:W-:Y:S01]  /*3970*/  FADD.FTZ R169, R169, R160 ;  /* 0x000000a0a9a97221 */ /* 0x000fe20000010000 */
[----:B------:R-:W-:Y:S01]  /*3980*/  FMUL.FTZ R189, R118, R174 ;  /* 0x000000ae76bd7220 */ /* 0x000fe20000410000 */
[C---:B------:R-:W-:Y:S01]  /*3990*/  FMUL.FTZ R160, R155.reuse, R170 ;  /* 0x000000aa9ba07220 */ /* 0x040fe20000410000 */
[----:B------:R-:W-:Y:S01]  /*39a0*/  FFMA.FTZ R156, R154, R199, -R157 ;  /* 0x000000c79a9c7223 */ /* 0x000fe2000001089d */
[----:B------:R-:W-:Y:S01]  /*39b0*/  FMUL.FTZ R164, R155, R169 ;  /* 0x000000a99ba47220 */ /* 0x000fe20000410000 */
[----:B--2---:R-:W-:Y:S01]  /*39c0*/  FMUL.FTZ R155, R202, R7 ;  /* 0x00000007ca9b7220 */ /* 0x004fe20000410000 */
[C---:B------:R-:W-:Y:S01]  /*39d0*/  FFMA.FTZ R160, R153.reuse, R169, R160 ;  /* 0x000000a999a07223 */ /* 0x040fe200000100a0 */
[----:B------:R-:W-:Y:S01]  /*39e0*/  FFMA.FTZ R154, R154, R158, R159 ;  /* 0x0000009e9a9a7223 */ /* 0x000fe2000001009f */
[----:B------:R-:W-:Y:S01]  /*39f0*/  FFMA.FTZ R157, R153, R170, -R164 ;  /* 0x000000aa999d7223 */ /* 0x000fe200000108a4 */
[----:B------:R-:W-:Y:S01]  /*3a00*/  FFMA.FTZ R194, R95, R194, R156 ;  /* 0x000000c25fc27223 */ /* 0x000fe2000001009c */
[----:B------:R-:W-:Y:S01]  /*3a10*/  FADD.FTZ R167, R167, R160 ;  /* 0x000000a0a7a77221 */ /* 0x000fe20000010000 */
[----:B------:R-:W-:Y:S01]  /*3a20*/  FFMA.FTZ R156, R0, -R3, RZ ;  /* 0x80000003009c7223 */ /* 0x000fe200000100ff */
[----:B------:R-:W-:Y:S01]  /*3a30*/  FADD.FTZ R168, R168, R157 ;  /* 0x0000009da8a87221 */ /* 0x000fe20000010000 */
[-C--:B0-----:R-:W-:Y:S01]  /*3a40*/  FFMA.FTZ R157, R200, R6.reuse, -R155 ;  /* 0x00000006c89d7223 */ /* 0x081fe2000001089b */
[----:B------:R-:W-:Y:S01]  /*3a50*/  FMUL.FTZ R6, R202, R6 ;  /* 0x00000006ca067220 */ /* 0x000fe20000410000 */
[C---:B------:R-:W-:Y:S01]  /*3a60*/  FMUL.FTZ R161, R150.reuse, R167 ;  /* 0x000000a796a17220 */ /* 0x040fe20000410000 */
[----:B------:R-:W-:Y:S01]  /*3a70*/  FMUL.FTZ R159, R150, R168 ;  /* 0x000000a8969f7220 */ /* 0x000fe20000410000 */
[C---:B------:R-:W-:Y:S01]  /*3a80*/  FMUL.FTZ R155, R202.reuse, R5 ;  /* 0x00000005ca9b7220 */ /* 0x040fe20000410000 */
[----:B------:R-:W-:Y:S01]  /*3a90*/  FMUL.FTZ R202, R202, R4 ;  /* 0x00000004caca7220 */ /* 0x000fe20000410000 */
[C---:B------:R-:W-:Y:S01]  /*3aa0*/  FFMA.FTZ R161, R152.reuse, R168, -R161 ;  /* 0x000000a898a17223 */ /* 0x040fe200000108a1 */
[----:B------:R-:W-:Y:S01]  /*3ab0*/  FFMA.FTZ R150, R152, R167, R159 ;  /* 0x000000a798967223 */ /* 0x000fe2000001009f */
[C---:B------:R-:W-:Y:S01]  /*3ac0*/  FFMA.FTZ R4, R200.reuse, R4, -R155 ;  /* 0x00000004c8047223 */ /* 0x040fe2000001089b */
[C---:B------:R-:W-:Y:S01]  /*3ad0*/  FFMA.FTZ R5, R200.reuse, R5, R202 ;  /* 0x00000005c8057223 */ /* 0x040fe200000100ca */
[----:B------:R-:W-:Y:S01]  /*3ae0*/  FFMA.FTZ R200, R200, R7, R6 ;  /* 0x00000007c8c87223 */ /* 0x000fe20000010006 */
[----:B------:R-:W-:Y:S01]  /*3af0*/  FADD.FTZ R165, R165, R150 ;  /* 0x00000096a5a57221 */ /* 0x000fe20000010000 */
[----:B------:R-:W-:Y:S01]  /*3b00*/  FFMA.FTZ R150, R112, -R135, R187 ;  /* 0x8000008770967223 */ /* 0x000fe200000100bb */
[----:B------:R-:W-:Y:S01]  /*3b10*/  FADD.FTZ R166, R166, R161 ;  /* 0x000000a1a6a67221 */ /* 0x000fe20000010000 */
[----:B------:R-:W-:Y:S01]  /*3b20*/  FFMA.FTZ R187, R0, R187, RZ ;  /* 0x000000bb00bb7223 */ /* 0x000fe200000100ff */
[----:B------:R-:W-:Y:S01]  /*3b30*/  P2R R6, PR, RZ, 0x8 ;  /* 0x00000008ff067803 */ /* 0x000fe20000000000 */
[----:B---3--:R-:W-:Y:S01]  /*3b40*/  FADD.FTZ R6, R204, R157 ;  /* 0x0000009dcc067221 */ /* 0x008fe20000010000 */
[----:B------:R-:W-:Y:S01]  /*3b50*/  FMUL.FTZ R155, R122, R165 ;  /* 0x000000a57a9b7220 */ /* 0x000fe20000410000 */
[----:B-1----:R-:W-:Y:S01]  /*3b60*/  FADD.FTZ R7, R203, R200 ;  /* 0x000000c8cb077221 */ /* 0x002fe20000010000 */
[----:B------:R-:W-:Y:S01]  /*3b70*/  FFMA.FTZ R152, -R112, R137, R3 ;  /* 0x0000008970987223 */ /* 0x000fe20000010103 */
[----:B------:R-:W-:Y:S01]  /*3b80*/  FMUL.FTZ R157, R122, R166 ;  /* 0x000000a67a9d7220 */ /* 0x000fe20000410000 */
[C---:B------:R-:W-:Y:S01]  /*3b90*/  FFMA.FTZ R164, R134.reuse, R185, R187 ;  /* 0x000000b986a47223 */ /* 0x040fe200000100bb */
[----:B------:R-:W-:Y:S01]  /*3ba0*/  FFMA.FTZ R3, R134, -R183, R156 ;  /* 0x800000b786037223 */ /* 0x000fe2000001009c */
[----:B------:R-:W-:Y:S01]  /*3bb0*/  FMUL.FTZ R160, R87, R155 ;  /* 0x0000009b57a07220 */ /* 0x000fe20000410000 */
[----:B------:R-:W-:Y:S01]  /*3bc0*/  FFMA.FTZ R153, R95, R188, R154 ;  /* 0x000000bc5f997223 */ /* 0x000fe2000001009a */
[----:B------:R0:W-:Y:S01]  /*3bd0*/  @!P3 STS.128 [UR6+0x21b0], R4 ;  /* 0x0021b004ff00b988 */ /* 0x0001e20008000c06 */
[C---:B------:R-:W-:Y:S01]  /*3be0*/  FMUL.FTZ R159, R152.reuse, R157 ;  /* 0x0000009d989f7220 */ /* 0x040fe20000410000 */
[----:B------:R-:W-:Y:S01]  /*3bf0*/  FMUL.FTZ R154, R152, R155 ;  /* 0x0000009b989a7220 */ /* 0x000fe20000410000 */
[----:B------:R-:W-:Y:S01]  /*3c00*/  FFMA.FTZ R183, -R110, R139, R183 ;  /* 0x0000008b6eb77223 */ /* 0x000fe200000101b7 */
[----:B------:R-:W-:Y:S01]  /*3c10*/  FMUL.FTZ R184, R121, R167 ;  /* 0x000000a779b87220 */ /* 0x000fe20000410000 */
[----:B------:R-:W-:Y:S01]  /*3c20*/  FFMA.FTZ R156, R133, -R10, R3 ;  /* 0x8000000a859c7223 */ /* 0x000fe20000010003 */
[----:B------:R1:W-:Y:S01]  /*3c30*/  STS [R53+0x420], R160 ;  /* 0x000420a035007388 */ /* 0x0003e20000000800 */
[C---:B------:R-:W-:Y:S01]  /*3c40*/  FFMA.FTZ R159, R150.reuse, R155, R159 ;  /* 0x0000009b969f7223 */ /* 0x040fe2000001009f */
[-C--:B------:R-:W-:Y:S01]  /*3c50*/  FFMA.FTZ R154, R150, R157.reuse, -R154 ;  /* 0x0000009d969a7223 */ /* 0x080fe2000001089a */
[----:B------:R-:W-:Y:S01]  /*3c60*/  FFMA.FTZ R185, R110, -R136, R185 ;  /* 0x800000886eb97223 */ /* 0x000fe200000100b9 */
[----:B------:R-:W-:Y:S01]  /*3c70*/  FMUL.FTZ R157, R87, R157 ;  /* 0x0000009d579d7220 */ /* 0x000fe20000410000 */
[----:B------:R-:W-:Y:S01]  /*3c80*/  FMUL.FTZ R155, R90, R184 ;  /* 0x000000b85a9b7220 */ /* 0x000fe20000410000 */
[----:B------:R-:W-:Y:S01]  /*3c90*/  FFMA.FTZ R10, -R109, R140, R10 ;  /* 0x0000008c6d0a7223 */ /* 0x000fe2000001010a */
[----:B------:R-:W-:Y:S01]  /*3ca0*/  FMUL.FTZ R161, R120, R170 ;  /* 0x000000aa78a17220 */ /* 0x000fe20000410000 */
[----:B0-----:R-:W-:Y:S01]  /*3cb0*/  FMUL.FTZ R4, R121, R168 ;  /* 0x000000a879047220 */ /* 0x001fe20000410000 */
[----:B------:R-:W-:Y:S01]  /*3cc0*/  FFMA.FTZ R7, R133, R2, R164 ;  /* 0x0000000285077223 */ /* 0x000fe200000100a4 */
[----:B------:R-:W-:Y:S01]  /*3cd0*/  FMUL.FTZ R164, R119, R162 ;  /* 0x000000a277a47220 */ /* 0x000fe20000410000 */
[----:B------:R0:W-:Y:S01]  /*3ce0*/  STS [R52+0x4], R157 ;  /* 0x0000049d34007388 */ /* 0x0001e20000000800 */
[-C--:B------:R-:W-:Y:S01]  /*3cf0*/  FMUL.FTZ R6, R183, R4.reuse ;  /* 0x00000004b7067220 */ /* 0x080fe20000410000 */
[----:B------:R-:W-:Y:S01]  /*3d00*/  FMUL.FTZ R3, R90, R4 ;  /* 0x000000045a037220 */ /* 0x000fe20000410000 */
[C---:B-1----:R-:W-:Y:S01]  /*3d10*/  FFMA.FTZ R160, R132.reuse, R182, R7 ;  /* 0x000000b684a07223 */ /* 0x042fe20000010007 */
[----:B------:R-:W-:Y:S01]  /*3d20*/  FFMA.FTZ R7, R132, -R11, R156 ;  /* 0x8000000b84077223 */ /* 0x000fe2000001009c */
[-C--:B------:R-:W-:Y:S01]  /*3d30*/  FFMA.FTZ R6, R185, R184.reuse, R6 ;  /* 0x000000b8b9067223 */ /* 0x080fe20000010006 */
[----:B------:R-:W-:Y:S01]  /*3d40*/  FMUL.FTZ R184, R183, R184 ;  /* 0x000000b8b7b87220 */ /* 0x000fe20000410000 */
[----:B------:R1:W-:Y:S01]  /*3d50*/  STS [R52+0xc], R3 ;  /* 0x00000c0334007388 */ /* 0x0003e20000000800 */
[----:B------:R-:W-:Y:S01]  /*3d60*/  FFMA.FTZ R156, R131, -R180, R7 ;  /* 0x800000b4839c7223 */ /* 0x000fe20000010007 */
[----:B------:R-:W-:Y:S01]  /*3d70*/  FFMA.FTZ R180, -R107, R145, R180 ;  /* 0x000000916bb47223 */ /* 0x000fe200000101b4 */
[----:B------:R-:W-:Y:S01]  /*3d80*/  FFMA.FTZ R2, R109, -R138, R2 ;  /* 0x8000008a6d027223 */ /* 0x000fe20000010002 */
[----:B------:R2:W-:Y:S01]  /*3d90*/  STS [R52+0x8], R155 ;  /* 0x0000089b34007388 */ /* 0x0005e20000000800 */
[----:B0-----:R-:W-:Y:S01]  /*3da0*/  FMUL.FTZ R157, R120, R169 ;  /* 0x000000a9789d7220 */ /* 0x001fe20000410000 */
[----:B------:R-:W-:Y:S01]  /*3db0*/  FMUL.FTZ R171, R91, R164 ;  /* 0x000000a45bab7220 */ /* 0x000fe20000410000 */
[----:B------:R-:W-:Y:S01]  /*3dc0*/  FFMA.FTZ R5, R185, R4, -R184 ;  /* 0x00000004b9057223 */ /* 0x000fe200000108b8 */
[----:B------:R-:W-:Y:S01]  /*3dd0*/  FFMA.FTZ R187, R131, R34, R160 ;  /* 0x0000002283bb7223 */ /* 0x000fe200000100a0 */
[----:B------:R-:W-:Y:S01]  /*3de0*/  FFMA.FTZ R34, R107, -R143, R34 ;  /* 0x8000008f6b227223 */ /* 0x000fe20000010022 */
[----:B-1----:R-:W-:Y:S01]  /*3df0*/  FMUL.FTZ R3, R118, R173 ;  /* 0x000000ad76037220 */ /* 0x002fe20000410000 */
[C---:B------:R-:W-:Y:S01]  /*3e00*/  FMUL.FTZ R4, R10.reuse, R157 ;  /* 0x0000009d0a047220 */ /* 0x040fe20000410000 */
[----:B------:R-:W-:Y:S01]  /*3e10*/  FMUL.FTZ R160, R119, R172 ;  /* 0x000000ac77a07220 */ /* 0x000fe20000410000 */
[----:B------:R0:W-:Y:S01]  /*3e20*/  STS [R52+0x18], R171 ;  /* 0x000018ab34007388 */ /* 0x0001e20000000800 */
[----:B--2---:R-:W-:Y:S01]  /*3e30*/  FMUL.FTZ R155, R10, R161 ;  /* 0x000000a10a9b7220 */ /* 0x004fe20000410000 */
[----:B------:R-:W-:Y:S01]  /*3e40*/  FMUL.FTZ R184, R180, R3 ;  /* 0x00000003b4b87220 */ /* 0x000fe20000410000 */
[C---:B------:R-:W-:Y:S01]  /*3e50*/  FFMA.FTZ R4, R2.reuse, R161, -R4 ;  /* 0x000000a102047223 */ /* 0x040fe20000010804 */
[----:B------:R-:W-:Y:S01]  /*3e60*/  FMUL.FTZ R7, R91, R160 ;  /* 0x000000a05b077220 */ /* 0x000fe20000410000 */
[-C--:B------:R-:W-:Y:S01]  /*3e70*/  FFMA.FTZ R155, R2, R157.reuse, R155 ;  /* 0x0000009d029b7223 */ /* 0x080fe2000001009b */
[C---:B------:R-:W-:Y:S01]  /*3e80*/  FMUL.FTZ R157, R88.reuse, R157 ;  /* 0x0000009d589d7220 */ /* 0x040fe20000410000 */
[----:B------:R-:W-:Y:S01]  /*3e90*/  FMUL.FTZ R161, R88, R161 ;  /* 0x000000a158a17220 */ /* 0x000fe20000410000 */
[----:B------:R-:W-:Y:S01]  /*3ea0*/  FMUL.FTZ R186, R117, R175 ;  /* 0x000000af75ba7220 */ /* 0x000fe20000410000 */
[----:B------:R1:W-:Y:S01]  /*3eb0*/  STS [R52+0x1c], R7 ;  /* 0x00001c0734007388 */ /* 0x0003e20000000800 */
[----:B0-----:R-:W-:Y:S01]  /*3ec0*/  FFMA.FTZ R171, R34, R189, -R184 ;  /* 0x000000bd22ab7223 */ /* 0x001fe200000108b8 */
[C---:B------:R-:W-:Y:S01]  /*3ed0*/  FFMA.FTZ R184, R130.reuse, R163, R187 ;  /* 0x000000a382b87223 */ /* 0x040fe200000100bb */
[----:B------:R-:W-:Y:S01]  /*3ee0*/  FFMA.FTZ R187, R130, -R35, R156 ;  /* 0x8000002382bb7223 */ /* 0x000fe2000001009c */
[----:B------:R0:W-:Y:S01]  /*3ef0*/  STS [R52+0x10], R157 ;  /* 0x0000109d34007388 */ /* 0x0001e20000000800 */
[----:B------:R-:W-:Y:S01]  /*3f00*/  FMUL.FTZ R191, R93, R186 ;  /* 0x000000ba5dbf7220 */ /* 0x000fe20000410000 */
[C---:B------:R-:W-:Y:S01]  /*3f10*/  FMUL.FTZ R198, R116.reuse, R179 ;  /* 0x000000b374c67220 */ /* 0x040fe20000410000 */
[----:B------:R-:W-:Y:S01]  /*3f20*/  FFMA.FTZ R156, R129, -R158, R187 ;  /* 0x8000009e819c7223 */ /* 0x000fe200000100bb */
[----:B------:R2:W-:Y:S01]  /*3f30*/  STS [R52+0x14], R161 ;  /* 0x000014a134007388 */ /* 0x0005e20000000800 */
[----:B------:R-:W-:Y:S01]  /*3f40*/  FFMA.FTZ R158, -R105, R148, R158 ;  /* 0x00000094699e7223 */ /* 0x000fe2000001019e */
[C---:B-1----:R-:W-:Y:S01]  /*3f50*/  FMUL.FTZ R7, R115.reuse, R177 ;  /* 0x000000b173077220 */ /* 0x042fe20000410000 */
[----:B------:R-:W-:Y:S01]  /*3f60*/  FMUL.FTZ R187, R115, R178 ;  /* 0x000000b273bb7220 */ /* 0x000fe20000410000 */
[----:B------:R-:W-:Y:S01]  /*3f70*/  FMUL.FTZ R200, R116, R181 ;  /* 0x000000b574c87220 */ /* 0x000fe20000410000 */
[----:B------:R1:W-:Y:S01]  /*3f80*/  STS [R52+0x28], R191 ;  /* 0x000028bf34007388 */ /* 0x0003e20000000800 */
[-C--:B0-----:R-:W-:Y:S01]  /*3f90*/  FMUL.FTZ R157, R180, R189.reuse ;  /* 0x000000bdb49d7220 */ /* 0x081fe20000410000 */
[----:B------:R-:W-:Y:S01]  /*3fa0*/  FMUL.FTZ R189, R92, R189 ;  /* 0x000000bd5cbd7220 */ /* 0x000fe20000410000 */
[C---:B------:R-:W-:Y:S01]  /*3fb0*/  FMUL.FTZ R196, R158.reuse, R7 ;  /* 0x000000079ec47220 */ /* 0x040fe20000410000 */
[----:B------:R-:W-:Y:S01]  /*3fc0*/  FMUL.FTZ R188, R158, R187 ;  /* 0x000000bb9ebc7220 */ /* 0x000fe20000410000 */
[-C--:B--2---:R-:W-:Y:S01]  /*3fd0*/  FFMA.FTZ R161, R34, R3.reuse, R157 ;  /* 0x0000000322a17223 */ /* 0x084fe2000001009d */
[----:B------:R-:W-:Y:S01]  /*3fe0*/  FMUL.FTZ R157, R92, R3 ;  /* 0x000000035c9d7220 */ /* 0x000fe20000410000 */
[----:B------:R-:W-:Y:S01]  /*3ff0*/  FFMA.FTZ R3, R129, R199, R184 ;  /* 0x000000c781037223 */ /* 0x000fe200000100b8 */
[----:B------:R-:W-:Y:S01]  /*4000*/  FFMA.FTZ R199, R105, -R146, R199 ;  /* 0x8000009269c77223 */ /* 0x000fe200000100c7 */
[----:B------:R-:W-:Y:S01]  /*4010*/  FMUL.FTZ R184, R117, R176 ;  /* 0x000000b075b87220 */ /* 0x000fe20000410000 */
[----:B------:R0:W-:Y:S01]  /*4020*/  STS [R52+0x24], R189 ;  /* 0x000024bd34007388 */ /* 0x0001e20000000800 */
[----:B-1----:R-:W-:Y:S01]  /*4030*/  FMUL.FTZ R191, R94, R7 ;  /* 0x000000075ebf7220 */ /* 0x002fe20000410000 */
[C---:B------:R-:W-:Y:S01]  /*4040*/  FMUL.FTZ R193, R95.reuse, R198 ;  /* 0x000000c65fc17220 */ /* 0x040fe20000410000 */
[----:B------:R-:W-:Y:S01]  /*4050*/  FMUL.FTZ R195, R95, R200 ;  /* 0x000000c85fc37220 */ /* 0x000fe20000410000 */
[----:B------:R1:W-:Y:S01]  /*4060*/  STS [R52+0x20], R157 ;  /* 0x0000209d34007388 */ /* 0x0003e20000000800 */
[C---:B------:R-:W-:Y:S01]  /*4070*/  FFMA.FTZ R11, -R108.reuse, R142, R11 ;  /* 0x0000008e6c0b7223 */ /* 0x040fe2000001010b */
[----:B------:R-:W-:Y:S01]  /*4080*/  FFMA.FTZ R182, R108, -R141, R182 ;  /* 0x8000008d6cb67223 */ /* 0x000fe200000100b6 */
[----:B------:R-:W-:Y:S01]  /*4090*/  FADD.FTZ R159, RZ, R159 ;  /* 0x0000009fff9f7221 */ /* 0x000fe20000010000 */
[----:B------:R-:W-:Y:S01]  /*40a0*/  STS [R52+0x30], R191 ;  /* 0x000030bf34007388 */ /* 0x000fe20000000800 */
[----:B------:R-:W-:Y:S01]  /*40b0*/  FADD.FTZ R154, RZ, R154 ;  /* 0x0000009aff9a7221 */ /* 0x000fe20000010000 */
[CC--:B0-----:R-:W-:Y:S01]  /*40c0*/  FFMA.FTZ R189, R199.reuse, R187.reuse, -R196 ;  /* 0x000000bbc7bd7223 */ /* 0x0c1fe200000108c4 */
[----:B------:R-:W-:Y:S01]  /*40d0*/  FMUL.FTZ R187, R94, R187 ;  /* 0x000000bb5ebb7220 */ /* 0x000fe20000410000 */
[----:B------:R-:W-:Y:S01]  /*40e0*/  STS [R52+0x38], R193 ;  /* 0x000038c134007388 */ /* 0x000fe20000000800 */
[----:B------:R-:W-:Y:S01]  /*40f0*/  FFMA.FTZ R188, R199, R7, R188 ;  /* 0x00000007c7bc7223 */ /* 0x000fe200000100bc */
[----:B-1----:R-:W-:Y:S01]  /*4100*/  FMUL.FTZ R157, R93, R184 ;  /* 0x000000b85d9d7220 */ /* 0x002fe20000410000 */
[----:B------:R-:W-:Y:S01]  /*4110*/  FFMA.FTZ R35, -R106, R147, R35 ;  /* 0x000000936a237223 */ /* 0x000fe20000010123 */
[----:B------:R-:W-:Y:S01]  /*4120*/  STS [R52+0x34], R187 ;  /* 0x000034bb34007388 */ /* 0x000fe20000000800 */
[----:B------:R-:W-:Y:S01]  /*4130*/  FMUL.FTZ R7, R11, R160 ;  /* 0x000000a00b077220 */ /* 0x000fe20000410000 */
[----:B------:R-:W-:Y:S01]  /*4140*/  FADD.FTZ R6, R159, R6 ;  /* 0x000000069f067221 */ /* 0x000fe20000010000 */
[----:B------:R-:W-:Y:S01]  /*4150*/  FADD.FTZ R5, R154, R5 ;  /* 0x000000059a057221 */ /* 0x000fe20000010000 */
[----:B------:R0:W-:Y:S01]  /*4160*/  STS [R52+0x2c], R157 ;  /* 0x00002c9d34007388 */ /* 0x0001e20000000800 */
[----:B------:R-:W-:Y:S01]  /*4170*/  FFMA.FTZ R163, R106, -R144, R163 ;  /* 0x800000906aa37223 */ /* 0x000fe200000100a3 */
[----:B------:R-:W-:Y:S01]  /*4180*/  FMUL.FTZ R154, R35, R184 ;  /* 0x000000b8239a7220 */ /* 0x000fe20000410000 */
[----:B------:R-:W-:Y:S01]  /*4190*/  FFMA.FTZ R7, R182, R164, R7 ;  /* 0x000000a4b6077223 */ /* 0x000fe20000010007 */
[----:B------:R1:W-:Y:S01]  /*41a0*/  STS [R52+0x3c], R195 ;  /* 0x00003cc334007388 */ /* 0x0003e20000000800 */
[----:B------:R-:W-:Y:S01]  /*41b0*/  FADD.FTZ R6, R6, R155 ;  /* 0x0000009b06067221 */ /* 0x000fe20000010000 */
[----:B------:R-:W-:Y:S01]  /*41c0*/  FADD.FTZ R4, R5, R4 ;  /* 0x0000000405047221 */ /* 0x000fe20000010000 */
[-C--:B------:R-:W-:Y:S01]  /*41d0*/  FFMA.FTZ R5, R163, R186.reuse, R154 ;  /* 0x000000baa3057223 */ /* 0x080fe2000001009a */
[----:B------:R-:W-:Y:S01]  /*41e0*/  BAR.SYNC.DEFER_BLOCKING 0x0 ;  /* 0x0000000000007b1d */ /* 0x000fe20000010000 */
[----:B------:R-:W-:Y:S01]  /*41f0*/  FMUL.FTZ R186, R35, R186 ;  /* 0x000000ba23ba7220 */ /* 0x000fe20000410000 */
[----:B0-----:R-:W-:Y:S01]  /*4200*/  FMUL.FTZ R157, R11, R164 ;  /* 0x000000a40b9d7220 */ /* 0x001fe20000410000 */
[----:B------:R-:W-:Y:S01]  /*4210*/  FADD.FTZ R6, R6, R7 ;  /* 0x0000000706067221 */ /* 0x000fe20000010000 */
[----:B------:R-:W-:Y:S01]  /*4220*/  FFMA.FTZ R155, -R104, R151, R153 ;  /* 0x00000097689b7223 */ /* 0x000fe20000010199 */
[----:B------:R-:W-:Y:S01]  /*4230*/  FFMA.FTZ R7, R163, R184, -R186 ;  /* 0x000000b8a3077223 */ /* 0x000fe200000108ba */
[----:B------:R-:W-:Y:S01]  /*4240*/  FFMA.FTZ R157, R182, R160, -R157 ;  /* 0x000000a0b69d7223 */ /* 0x000fe2000001089d */
[----:B------:R-:W-:Y:S01]  /*4250*/  LEA R160, R124, -R111, 0x1 ;  /* 0x8000006f7ca07211 */ /* 0x000fe200078e08ff */
[----:B------:R-:W-:Y:S01]  /*4260*/  FADD.FTZ R6, R6, R161 ;  /* 0x000000a106067221 */ /* 0x000fe20000010000 */
[----:B------:R-:W-:Y:S01]  /*4270*/  FFMA.FTZ R154, R104, -R149, R194 ;  /* 0x80000095689a7223 */ /* 0x000fe200000100c2 */
[----:B------:R-:W-:Y:S01]  /*4280*/  FADD.FTZ R4, R4, R157 ;  /* 0x0000009d04047221 */ /* 0x000fe20000010000 */
[----:B------:R-:W-:Y:S01]  /*4290*/  ISETP.GE.AND P1, PT, R160, 0x1, PT ;  /* 0x00000001a000780c */ /* 0x000fe20003f26270 */
[C---:B------:R-:W-:Y:S01]  /*42a0*/  FMUL.FTZ R157, R155.reuse, R200 ;  /* 0x000000c89b9d7220 */ /* 0x040fe20000410000 */
[-C--:B------:R-:W-:Y:S01]  /*42b0*/  FMUL.FTZ R159, R155, R198.reuse ;  /* 0x000000c69b9f7220 */ /* 0x080fe20000410000 */
[----:B------:R-:W-:Y:S01]  /*42c0*/  FADD.FTZ R4, R4, R171 ;  /* 0x000000ab04047221 */ /* 0x000fe20000010000 */
[----:B------:R-:W-:Y:S01]  /*42d0*/  FADD.FTZ R5, R6, R5 ;  /* 0x0000000506057221 */ /* 0x000fe20000010000 */
[----:B------:R-:W-:Y:S01]  /*42e0*/  ISETP.GE.AND P2, PT, R160, 0x21, PT ;  /* 0x00000021a000780c */ /* 0x000fe20003f46270 */
[----:B------:R-:W-:Y:S01]  /*42f0*/  FFMA.FTZ R198, R154, R198, R157 ;  /* 0x000000c69ac67223 */ /* 0x000fe2000001009d */
[----:B------:R-:W-:Y:S01]  /*4300*/  FADD.FTZ R4, R4, R7 ;  /* 0x0000000704047221 */ /* 0x000fe20000010000 */
[----:B------:R-:W-:Y:S01]  /*4310*/  ISETP.GE.AND P3, PT, R160, 0x41, PT ;  /* 0x00000041a000780c */ /* 0x000fe20003f66270 */
[----:B------:R-:W-:Y:S01]  /*4320*/  FFMA.FTZ R200, R154, R200, -R159 ;  /* 0x000000c89ac87223 */ /* 0x000fe2000001089f */
[----:B------:R-:W-:Y:S01]  /*4330*/  ISETP.GE.AND P4, PT, R160, 0x61, PT ;  /* 0x00000061a000780c */ /* 0x000fe20003f86270 */
[----:B------:R-:W-:Y:S01]  /*4340*/  FADD.FTZ R5, R5, R188 ;  /* 0x000000bc05057221 */ /* 0x000fe20000010000 */
[----:B------:R-:W-:Y:S01]  /*4350*/  FADD.FTZ R189, R4, R189 ;  /* 0x000000bd04bd7221 */ /* 0x000fe20000010000 */
[----:B------:R1:W0:Y:S01]  /*4360*/  LDS R197, [R51+0x4a0] ;  /* 0x0004a00033c57984 */ /* 0x0002220000000800 */
[----:B------:R-:W-:Y:S09]  /*4370*/  @!P1 BRA `(.L_x_16743) ;  /* 0x0000000000089947 */ /* 0x000ff20003800000 */
[----:B------:R-:W2:Y:S04]  /*4380*/  LDS R7, [R55+0x420] ;  /* 0x0004200037077984 */ /* 0x000ea80000000800 */
[----:B--2---:R2:W-:Y:S02]  /*4390*/  REDG.E.ADD.F32.FTZ.RN.STRONG.GPU desc[UR16][R8.64], R7 ;  /* 0x00000007080079a6 */ /* 0x0045e4000c12f310 */
.L_x_16743:
[----:B------:R-:W-:Y:S05]  /*43a0*/  BSYNC.RECONVERGENT B0 ;  /* 0x0000000000007941 */ /* 0x000fea0003800200 */
.L_x_16742:
[----:B------:R-:W-:Y:S04]  /*43b0*/  BSSY.RECONVERGENT B0, `(.L_x_16744) ;  /* 0x0000003000007945 */ /* 0x000fe80003800200 */
[----:B------:R-:W-:Y:S05]  /*43c0*/  @!P2 BRA `(.L_x_16745) ;  /* 0x000000000004a947 */ /* 0x000fea0003800000 */
[----:B0-----:R3:W-:Y:S02]  /*43d0*/  REDG.E.ADD.F32.FTZ.RN.STRONG.GPU desc[UR16][R8.64+0x80], R197 ;  /* 0x000080c5080079a6 */ /* 0x0017e4000c12f310 */
.L_x_16745:
[----:B------:R-:W-:Y:S05]  /*43e0*/  BSYNC.RECONVERGENT B0 ;  /* 0x0000000000007941 */ /* 0x000fea0003800200 */
.L_x_16744:
[----:B--2---:R2:W4:Y:S01]  /*43f0*/  LDS R7, [R50+0x520] ;  /* 0x0005200032077984 */ /* 0x0045220000000800 */
[----:B------:R-:W-:Y:S04]  /*4400*/  BSSY.RECONVERGENT B0, `(.L_x_16746) ;  /* 0x0000003000007945 */ /* 0x000fe80003800200 */
[----:B------:R-:W-:Y:S05]  /*4410*/  @!P3 BRA `(.L_x_16747) ;  /* 0x000000000004b947 */ /* 0x000fea0003800000 */
[----:B----4-:R4:W-:Y:S02]  /*4420*/  REDG.E.ADD.F32.FTZ.RN.STRONG.GPU desc[UR16][R8.64+0x100], R7 ;  /* 0x00010007080079a6 */ /* 0x0109e4000c12f310 */
.L_x_16747:
[----:B------:R-:W-:Y:S05]  /*4430*/  BSYNC.RECONVERGENT B0 ;  /* 0x0000000000007941 */ /* 0x000fea0003800200 */
.L_x_16746:
[----:B----4-:R4:W0:Y:S01]  /*4440*/  LDS R7, [R49+0x5a0] ;  /* 0x0005a00031077984 */ /* 0x0108220000000800 */
[----:B------:R-:W-:Y:S04]  /*4450*/  BSSY.RECONVERGENT B0, `(.L_x_16748) ;  /* 0x0000003000007945 */ /* 0x000fe80003800200 */
[----:B------:R-:W-:Y:S05]  /*4460*/  @!P4 BRA `(.L_x_16749) ;  /* 0x000000000004c947 */ /* 0x000fea0003800000 */
[----:B0-----:R0:W-:Y:S02]  /*4470*/  REDG.E.ADD.F32.FTZ.RN.STRONG.GPU desc[UR16][R8.64+0x180], R7 ;  /* 0x00018007080079a6 */ /* 0x0011e4000c12f310 */
.L_x_16749:
[----:B------:R-:W-:Y:S05]  /*4480*/  BSYNC.RECONVERGENT B0 ;  /* 0x0000000000007941 */ /* 0x000fea0003800200 */
.L_x_16748:
        /* <DEDUP_REMOVED lines=10> */
.L_x_16751:
[----:B------:R-:W-:Y:S05]  /*4530*/  BSYNC.RECONVERGENT B0 ;  /* 0x0000000000007941 */ /* 0x000fea0003800200 */
.L_x_16750:
[----:B0-----:R0:W0:Y:S01]  /*4540*/  LDS R7, [R47+0x6a0] ;  /* 0x0006a0002f077984 */ /* 0x0010220000000800 */
[----:B------:R-:W-:Y:S04]  /*4550*/  BSSY.RECONVERGENT B0, `(.L_x_16752) ;  /* 0x0000003000007945 */ /* 0x000fe80003800200 */
[----:B------:R-:W-:Y:S05]  /*4560*/  @!P1 BRA `(.L_x_16753) ;  /* 0x0000000000049947 */ /* 0x000fea0003800000 */
[----:B0-----:R0:W-:Y:S02]  /*4570*/  REDG.E.ADD.F32.FTZ.RN.STRONG.GPU desc[UR16][R8.64+0x280], R7 ;  /* 0x00028007080079a6 */ /* 0x0011e4000c12f310 */
.L_x_16753:
[----:B------:R-:W-:Y:S05]  /*4580*/  BSYNC.RECONVERGENT B0 ;  /* 0x0000000000007941 */ /* 0x000fea0003800200 */
.L_x_16752:
[----:B0-----:R0:W0:Y:S01]  /*4590*/  LDS R7, [R46+0x720] ;  /* 0x000720002e077984 */ /* 0x0010220000000800 */
[----:B------:R-:W-:Y:S04]  /*45a0*/  BSSY.RECONVERGENT B0, `(.L_x_16754) ;  /* 0x0000003000007945 */ /* 0x000fe80003800200 */
[----:B------:R-:W-:Y:S05]  /*45b0*/  @!P2 BRA `(.L_x_16755) ;  /* 0x000000000004a947 */ /* 0x000fea0003800000 */
[----:B0-----:R0:W-:Y:S02]  /*45c0*/  REDG.E.ADD.F32.FTZ.RN.STRONG.GPU desc[UR16][R8.64+0x300], R7 ;  /* 0x00030007080079a6 */ /* 0x0011e4000c12f310 */
.L_x_16755:
[----:B------:R-:W-:Y:S05]  /*45d0*/  BSYNC.RECONVERGENT B0 ;  /* 0x0000000000007941 */ /* 0x000fea0003800200 */
.L_x_16754:
[----:B0-----:R0:W0:Y:S01]  /*45e0*/  LDS R7, [R45+0x7a0] ;  /* 0x0007a0002d077984 */ /* 0x0010220000000800 */
[----:B------:R-:W-:Y:S04]  /*45f0*/  BSSY.RECONVERGENT B0, `(.L_x_16756) ;  /* 0x0000003000007945 */ /* 0x000fe80003800200 */
[----:B------:R-:W-:Y:S05]  /*4600*/  @!P3 BRA `(.L_x_16757) ;  /* 0x000000000004b947 */ /* 0x000fea0003800000 */
[----:B0-----:R0:W-:Y:S02]  /*4610*/  REDG.E.ADD.F32.FTZ.RN.STRONG.GPU desc[UR16][R8.64+0x380], R7 ;  /* 0x00038007080079a6 */ /* 0x0011e4000c12f310 */
.L_x_16757:
[----:B------:R-:W-:Y:S05]  /*4620*/  BSYNC.RECONVERGENT B0 ;  /* 0x0000000000007941 */ /* 0x000fea0003800200 */
.L_x_16756:
[----:B0-----:R0:W0:Y:S01]  /*4630*/  LDS R7, [R44+0x820] ;  /* 0x000820002c077984 */ /* 0x0010220000000800 */
[----:B------:R-:W-:Y:S04]  /*4640*/  BSSY.RECONVERGENT B0, `(.L_x_16758) ;  /* 0x0000003000007945 */ /* 0x000fe80003800200 */
[----:B------:R-:W-:Y:S05]  /*4650*/  @!P4 BRA `(.L_x_16759) ;  /* 0x000000000004c947 */ /* 0x000fea0003800000 */
[----:B0-----:R0:W-:Y:S02]  /*4660*/  REDG.E.ADD.F32.FTZ.RN.STRONG.GPU desc[UR16][R8.64+0x400], R7 ;  /* 0x00040007080079a6 */ /* 0x0011e4000c12f310 */
.L_x_16759:
[----:B------:R-:W-:Y:S05]  /*4670*/  BSYNC.RECONVERGENT B0 ;  /* 0x0000000000007941 */ /* 0x000fea0003800200 */
.L_x_16758:
[----:B0-----:R0:W0:Y:S01]  /*4680*/  LDS R7, [R43+0x8a0] ;  /* 0x0008a0002b077984 */ /* 0x0010220000000800 */
[----:B------:R-:W-:Y:S04]  /*4690*/  BSSY.RECONVERGENT B0, `(.L_x_16760) ;  /* 0x0000003000007945 */ /* 0x000fe80003800200 */
[----:B------:R-:W-:Y:S05]  /*46a0*/  @!P5 BRA `(.L_x_16761) ;  /* 0x000000000004d947 */ /* 0x000fea0003800000 */
[----:B0-----:R0:W-:Y:S02]  /*46b0*/  REDG.E.ADD.F32.FTZ.RN.STRONG.GPU desc[UR16][R8.64+0x480], R7 ;  /* 0x00048007080079a6 */ /* 0x0011e4000c12f310 */
.L_x_16761:
[----:B------:R-:W-:Y:S05]  /*46c0*/  BSYNC.RECONVERGENT B0 ;  /* 0x0000000000007941 */ /* 0x000fea0003800200 */
.L_x_16760:
        /* <DEDUP_REMOVED lines=10> */
.L_x_16763:
[----:B------:R-:W-:Y:S05]  /*4770*/  BSYNC.RECONVERGENT B0 ;  /* 0x0000000000007941 */ /* 0x000fea0003800200 */
.L_x_16762:
[----:B0-----:R0:W0:Y:S01]  /*4780*/  LDS R7, [R41+0x9a0] ;  /* 0x0009a00029077984 */ /* 0x0010220000000800 */
[----:B------:R-:W-:Y:S04]  /*4790*/  BSSY.RECONVERGENT B0, `(.L_x_16764) ;  /* 0x0000003000007945 */ /* 0x000fe80003800200 */
[----:B------:R-:W-:Y:S05]  /*47a0*/  @!P1 BRA `(.L_x_16765) ;  /* 0x0000000000049947 */ /* 0x000fea0003800000 */
[----:B0-----:R0:W-:Y:S02]  /*47b0*/  REDG.E.ADD.F32.FTZ.RN.STRONG.GPU desc[UR16][R8.64+0x580], R7 ;  /* 0x00058007080079a6 */ /* 0x0011e4000c12f310 */
.L_x_16765:
[----:B------:R-:W-:Y:S05]  /*47c0*/  BSYNC.RECONVERGENT B0 ;  /* 0x0000000000007941 */ /* 0x000fea0003800200 */
.L_x_16764:
[----:B0-----:R0:W0:Y:S01]  /*47d0*/  LDS R7, [R40+0xa20] ;  /* 0x000a200028077984 */ /* 0x0010220000000800 */
[----:B------:R-:W-:Y:S04]  /*47e0*/  BSSY.RECONVERGENT B0, `(.L_x_16766) ;  /* 0x0000003000007945 */ /* 0x000fe80003800200 */
[----:B------:R-:W-:Y:S05]  /*47f0*/  @!P2 BRA `(.L_x_16767) ;  /* 0x000000000004a947 */ /* 0x000fea0003800000 */
[----:B0-----:R0:W-:Y:S02]  /*4800*/  REDG.E.ADD.F32.FTZ.RN.STRONG.GPU desc[UR16][R8.64+0x600], R7 ;  /* 0x00060007080079a6 */ /* 0x0011e4000c12f310 */
.L_x_16767:
[----:B------:R-:W-:Y:S05]  /*4810*/  BSYNC.RECONVERGENT B0 ;  /* 0x0000000000007941 */ /* 0x000fea0003800200 */
.L_x_16766:
[----:B0-----:R0:W0:Y:S01]  /*4820*/  LDS R7, [R39+0xaa0] ;  /* 0x000aa00027077984 */ /* 0x0010220000000800 */
[----:B------:R-:W-:Y:S04]  /*4830*/  BSSY.RECONVERGENT B0, `(.L_x_16768) ;  /* 0x0000003000007945 */ /* 0x000fe80003800200 */
[----:B------:R-:W-:Y:S05]  /*4840*/  @!P3 BRA `(.L_x_16769) ;  /* 0x000000000004b947 */ /* 0x000fea0003800000 */
[----:B0-----:R0:W-:Y:S02]  /*4850*/  REDG.E.ADD.F32.FTZ.RN.STRONG.GPU desc[UR16][R8.64+0x680], R7 ;  /* 0x00068007080079a6 */ /* 0x0011e4000c12f310 */
.L_x_16769:
[----:B------:R-:W-:Y:S05]  /*4860*/  BSYNC.RECONVERGENT B0 ;  /* 0x0000000000007941 */ /* 0x000fea0003800200 */
.L_x_16768:
[----:B0-----:R0:W0:Y:S01]  /*4870*/  LDS R7, [R38+0xb20] ;  /* 0x000b200026077984 */ /* 0x0010220000000800 */
[----:B------:R-:W-:Y:S04]  /*4880*/  BSSY.RECONVERGENT B0, `(.L_x_16770) ;  /* 0x0000003000007945 */ /* 0x000fe80003800200 */
[----:B------:R-:W-:Y:S05]  /*4890*/  @!P4 BRA `(.L_x_16771) ;  /* 0x000000000004c947 */ /* 0x000fea0003800000 */
[----:B0-----:R0:W-:Y:S02]  /*48a0*/  REDG.E.ADD.F32.FTZ.RN.STRONG.GPU desc[UR16][R8.64+0x700], R7 ;  /* 0x00070007080079a6 */ /* 0x0011e4000c12f310 */
.L_x_16771:
[----:B------:R-:W-:Y:S05]  /*48b0*/  BSYNC.RECONVERGENT B0 ;  /* 0x0000000000007941 */ /* 0x000fea0003800200 */
.L_x_16770:
[----:B0-----:R0:W0:Y:S01]  /*48c0*/  LDS R7, [R37+0xba0] ;  /* 0x000ba00025077984 */ /* 0x0010220000000800 */
[----:B------:R-:W-:Y:S01]  /*48d0*/  BSSY.RECONVERGENT B0, `(.L_x_16772) ;  /* 0x0000005000007945 */ /* 0x000fe20003800200 */
[----:B------:R-:W-:Y:S01]  /*48e0*/  FADD.FTZ R4, R5, R198 ;  /* 0x000000c605047221 */ /* 0x000fe20000010000 */
[----:B------:R-:W-:Y:S02]  /*48f0*/  FADD.FTZ R5, R189, R200 ;  /* 0x000000c8bd057221 */ /* 0x000fe40000010000 */
[----:B------:R-:W-:Y:S05]  /*4900*/  @!P5 BRA `(.L_x_16773) ;  /* 0x000000000004d947 */ /* 0x000fea0003800000 */
[----:B0-----:R0:W-:Y:S02]  /*4910*/  REDG.E.ADD.F32.FTZ.RN.STRONG.GPU desc[UR16][R8.64+0x780], R7 ;  /* 0x00078007080079a6 */ /* 0x0011e4000c12f310 */
.L_x_16773:
[----:B------:R-:W-:Y:S05]  /*4920*/  BSYNC.RECONVERGENT B0 ;  /* 0x0000000000007941 */ /* 0x000fea0003800200 */
.L_x_16772:
[C---:B------:R-:W-:Y:S01]  /*4930*/  FFMA.FTZ R6, R128.reuse, R194, R3 ;  /* 0x000000c280067223 */ /* 0x040fe20000010003 */
[----:B0-----:R-:W-:Y:S01]  /*4940*/  FFMA.FTZ R7, R128, -R153, R156 ;  /* 0x8000009980077223 */ /* 0x001fe2000001009c */
[----:B------:R-:W0:Y:S01]  /*4950*/  SHFL.DOWN PT, R3, R4, 0x1, 0x1f ;  /* 0x08201f0004037f89 */ /* 0x000e2200000e0000 */
[----:B------:R-:W-:Y:S01]  /*4960*/  ISETP.GT.AND P1, PT, R89, 0x1e, PT ;  /* 0x0000001e5900780c */ /* 0x000fe20003f24270 */
[----:B------:R-:W-:Y:S01]  /*4970*/  FMUL.FTZ R147, R147, R176 ;  /* 0x000000b093937220 */ /* 0x000fe20000410000 */
[----:B------:R-:W-:Y:S01]  /*4980*/  ISETP.GT.AND P2, PT, R89, 0xf, PT ;  /* 0x0000000f5900780c */ /* 0x000fe20003f44270 */
[----:B---3--:R-:W3:Y:S01]  /*4990*/  SHFL.DOWN PT, R8, R5, 0x1, 0x1f ;  /* 0x08201f0005087f89 */ /* 0x008ee200000e0000 */
[----:B------:R-:W-:Y:S01]  /*49a0*/  FMUL.FTZ R142, R142, R172 ;  /* 0x000000ac8e8e7220 */ /* 0x000fe20000410000 */
[----:B------:R-:W-:Y:S01]  /*49b0*/  FFMA.FTZ R144, R144, R175, R147 ;  /* 0x000000af90907223 */ /* 0x000fe20000010093 */
[----:B------:R-:W-:Y:S01]  /*49c0*/  BSSY.RECONVERGENT B0, `(.L_x_16774) ;  /* 0x000006c000007945 */ /* 0x000fe20003800200 */
[----:B------:R-:W5:Y:S01]  /*49d0*/  SHFL.DOWN PT, R9, R6, 0x1, 0x1f ;  /* 0x08201f0006097f89 */ /* 0x000f6200000e0000 */
[----:B------:R-:W-:Y:S01]  /*49e0*/  FFMA.FTZ R142, R141, R162, R142 ;  /* 0x000000a28d8e7223 */ /* 0x000fe2000001008e */
[----:B------:R-:W-:-:S02]  /*49f0*/  FFMA.FTZ R100, R117, R144, R100 ;  /* 0x0000009075647223 */ /* 0x000fc40000010064 */
[----:B------:R-:W1:Y:S01]  /*4a00*/  SHFL.DOWN PT, R156, R7, 0x1, 0x1f ;  /* 0x08201f00079c7f89 */ /* 0x000e6200000e0000 */
[----:B------:R-:W-:Y:S01]  /*4a10*/  FFMA.FTZ R98, R119, R142, R98 ;  /* 0x0000008e77627223 */ /* 0x000fe20000010062 */
[----:B0-----:R-:W-:Y:S01]  /*4a20*/  @!P1 FADD.FTZ R4, R4, R3 ;  /* 0x0000000304049221 */ /* 0x001fe20000010000 */
[----:B------:R-:W-:Y:S01]  /*4a30*/  FMUL.FTZ R3, R33, R179 ;  /* 0x000000b321037220 */ /* 0x000fe20000410000 */
[----:B---3--:R-:W-:Y:S01]  /*4a40*/  @!P1 FADD.FTZ R5, R5, R8 ;  /* 0x0000000805059221 */ /* 0x008fe20000010000 */
[----:B------:R-:W-:Y:S02]  /*4a50*/  FMUL.FTZ R8, R151, R181 ;  /* 0x000000b597087220 */ /* 0x000fe40000410000 */
[----:B------:R-:W0:Y:S01]  /*4a60*/  SHFL.DOWN PT, R151, R4, 0x2, 0x1f ;  /* 0x08401f0004977f89 */ /* 0x000e2200000e0000 */
[----:B-----5:R-:W-:Y:S01]  /*4a70*/  @!P1 FADD.FTZ R6, R6, R9 ;  /* 0x0000000906069221 */ /* 0x020fe20000010000 */
[----:B------:R-:W-:Y:S01]  /*4a80*/  FMUL.FTZ R9, R33, R177 ;  /* 0x000000b121097220 */ /* 0x000fe20000410000 */
[----:B------:R-:W-:Y:S01]  /*4a90*/  FFMA.FTZ R8, R149, R179, R8 ;  /* 0x000000b395087223 */ /* 0x000fe20000010008 */
[----:B------:R-:W3:Y:S01]  /*4aa0*/  SHFL.DOWN PT, R160, R5, 0x2, 0x1f ;  /* 0x08401f0005a07f89 */ /* 0x000ee200000e0000 */
[----:B-1----:R-:W-:Y:S01]  /*4ab0*/  @!P1 FADD.FTZ R7, R7, R156 ;  /* 0x0000009c07079221 */ /* 0x002fe20000010000 */
[CC--:B------:R-:W-:Y:S01]  /*4ac0*/  FFMA.FTZ R156, R32.reuse, R181.reuse, -R3 ;  /* 0x000000b5209c7223 */ /* 0x0c0fe20000010803 */
[----:B------:R-:W-:Y:S01]  /*4ad0*/  FMUL.FTZ R181, R33, R181 ;  /* 0x000000b521b57220 */ /* 0x000fe20000410000 */
[----:B------:R-:W1:Y:S01]  /*4ae0*/  SHFL.DOWN PT, R153, R6, 0x2, 0x1f ;  /* 0x08401f0006997f89 */ /* 0x000e6200000e0000 */
[----:B------:R-:W-:Y:S01]  /*4af0*/  ISETP.GT.AND P1, PT, R89, 0x1d, PT ;  /* 0x0000001d5900780c */ /* 0x000fe20003f24270 */
[----:B------:R-:W-:Y:S01]  /*4b00*/  FMUL.FTZ R155, R155, R156 ;  /* 0x0000009c9b9b7220 */ /* 0x000fe20000410000 */
[C---:B------:R-:W-:Y:S01]  /*4b10*/  FFMA.FTZ R181, R32.reuse, R179, R181 ;  /* 0x000000b320b57223 */ /* 0x040fe200000100b5 */
[----:B------:R-:W5:Y:S01]  /*4b20*/  SHFL.DOWN PT, R164, R7, 0x2, 0x1f ;  /* 0x08401f0007a47f89 */ /* 0x000f6200000e0000 */
[-C--:B------:R-:W-:Y:S01]  /*4b30*/  FFMA.FTZ R149, R32, R178.reuse, -R9 ;  /* 0x000000b220957223 */ /* 0x080fe20000010809 */
[-C--:B------:R-:W-:Y:S01]  /*4b40*/  FMUL.FTZ R9, R33, R178.reuse ;  /* 0x000000b221097220 */ /* 0x080fe20000410000 */
[----:B------:R-:W-:Y:S01]  /*4b50*/  FFMA.FTZ R154, R154, R181, R155 ;  /* 0x000000b59a9a7223 */ /* 0x000fe2000001009b */
[----:B------:R-:W-:Y:S01]  /*4b60*/  FMUL.FTZ R3, R148, R178 ;  /* 0x000000b294037220 */ /* 0x000fe20000410000 */
[-C--:B------:R-:W-:Y:S01]  /*4b70*/  FFMA.FTZ R103, R116, R8.reuse, R103 ;  /* 0x0000000874677223 */ /* 0x080fe20000010067 */
[----:B------:R-:W-:Y:S01]  /*4b80*/  FMUL.FTZ R158, R158, R149 ;  /* 0x000000959e9e7220 */ /* 0x000fe20000410000 */
[----:B------:R-:W-:Y:S01]  /*4b90*/  FFMA.FTZ R154, R95, R8, R154 ;  /* 0x000000085f9a7223 */ /* 0x000fe2000001009a */
[-C--:B------:R-:W-:Y:S01]  /*4ba0*/  FFMA.FTZ R8, R32, R177.reuse, R9 ;  /* 0x000000b120087223 */ /* 0x080fe20000010009 */
[----:B------:R-:W-:Y:S01]  /*4bb0*/  FFMA.FTZ R177, R146, R177, R3 ;  /* 0x000000b192b17223 */ /* 0x000fe20000010003 */
[-C--:B------:R-:W-:Y:S01]  /*4bc0*/  FMUL.FTZ R3, R33, R175.reuse ;  /* 0x000000af21037220 */ /* 0x080fe20000410000 */
[----:B------:R-:W-:Y:S01]  /*4bd0*/  FADD.FTZ R85, R154, R85 ;  /* 0x000000559a557221 */ /* 0x000fe20000010000 */
[----:B0-----:R-:W-:Y:S01]  /*4be0*/  @!P1 FADD.FTZ R4, R4, R151 ;  /* 0x0000009704049221 */ /* 0x001fe20000010000 */
[----:B------:R-:W-:Y:S01]  /*4bf0*/  FFMA.FTZ R199, R199, R8, R158 ;  /* 0x00000008c7c77223 */ /* 0x000fe2000001009e */
[CC--:B------:R-:W-:Y:S01]  /*4c00*/  FFMA.FTZ R146, R32.reuse, R176.reuse, -R3 ;  /* 0x000000b020927223 */ /* 0x0c0fe20000010803 */
[----:B------:R-:W-:Y:S01]  /*4c10*/  FMUL.FTZ R3, R33, R176 ;  /* 0x000000b021037220 */ /* 0x000fe20000410000 */
[----:B---3--:R-:W-:Y:S01]  /*4c20*/  @!P1 FADD.FTZ R5, R5, R160 ;  /* 0x000000a005059221 */ /* 0x008fe20000010000 */
[----:B------:R-:W0:Y:S01]  /*4c30*/  SHFL.DOWN PT, R147, R4, 0x4, 0x1f ;  /* 0x08801f0004937f89 */ /* 0x000e2200000e0000 */
[----:B------:R-:W-:Y:S01]  /*4c40*/  FMUL.FTZ R146, R35, R146 ;  /* 0x0000009223927220 */ /* 0x000fe20000410000 */
        /* <DEDUP_REMOVED lines=9> */
[-C--:B------:R-:W-:Y:S01]  /*4ce0*/  FMUL.FTZ R3, R33, R174.reuse ;  /* 0x000000ae21037220 */ /* 0x080fe20000410000 */
[----:B------:R-:W5:Y:S01]  /*4cf0*/  SHFL.DOWN PT, R154, R7, 0x4, 0x1f ;  /* 0x08801f00079a7f89 */ /* 0x000f6200000e0000 */
[----:B------:R-:W-:Y:S01]  /*4d00*/  FMUL.FTZ R174, R145, R174 ;  /* 0x000000ae91ae7220 */ /* 0x000fe20000410000 */
[----:B------:R-:W-:Y:S01]  /*4d10*/  FMUL.FTZ R9, R180, R9 ;  /* 0x00000009b4097220 */ /* 0x000fe20000410000 */
[-C--:B------:R-:W-:Y:S01]  /*4d20*/  FFMA.FTZ R3, R32, R173.reuse, R3 ;  /* 0x000000ad20037223 */ /* 0x080fe20000010003 */
[----:B------:R-:W-:Y:S01]  /*4d30*/  FFMA.FTZ R8, R93, R144, R8 ;  /* 0x000000905d087223 */ /* 0x000fe20000010008 */
[----:B------:R-:W-:Y:S01]  /*4d40*/  FFMA.FTZ R143, R143, R173, R174 ;  /* 0x000000ad8f8f7223 */ /* 0x000fe200000100ae */
[----:B------:R-:W-:Y:S01]  /*4d50*/  FFMA.FTZ R199, R94, R177, R199 ;  /* 0x000000b15ec77223 */ /* 0x000fe200000100c7 */
[----:B------:R-:W-:Y:S01]  /*4d60*/  FFMA.FTZ R3, R34, R3, R9 ;  /* 0x0000000322037223 */ /* 0x000fe20000010009 */
[----:B------:R-:W-:Y:S01]  /*4d70*/  FADD.FTZ R83, R8, R83 ;  /* 0x0000005308537221 */ /* 0x000fe20000010000 */
[----:B------:R-:W-:Y:S01]  /*4d80*/  FFMA.FTZ R101, R118, R143, R101 ;  /* 0x0000008f76657223 */ /* 0x000fe20000010065 */
[C---:B------:R-:W-:Y:S01]  /*4d90*/  FMUL.FTZ R9, R33.reuse, R169 ;  /* 0x000000a921097220 */ /* 0x040fe20000410000 */
[----:B------:R-:W-:Y:S01]  /*4da0*/  FFMA.FTZ R143, R92, R143, R3 ;  /* 0x0000008f5c8f7223 */ /* 0x000fe20000010003 */
[----:B0-----:R-:W-:Y:S01]  /*4db0*/  @!P1 FADD.FTZ R4, R4, R147 ;  /* 0x0000009304049221 */ /* 0x001fe20000010000 */
[----:B------:R-:W-:Y:S01]  /*4dc0*/  FMUL.FTZ R3, R33, R162 ;  /* 0x000000a221037220 */ /* 0x000fe20000410000 */
[----:B------:R-:W-:Y:S01]  /*4dd0*/  FFMA.FTZ R102, R115, R177, R102 ;  /* 0x000000b173667223 */ /* 0x000fe20000010066 */
[----:B------:R-:W-:Y:S01]  /*4de0*/  FADD.FTZ R84, R199, R84 ;  /* 0x00000054c7547221 */ /* 0x000fe20000010000 */
[----:B-1----:R-:W-:Y:S01]  /*4df0*/  @!P1 FADD.FTZ R5, R5, R148 ;  /* 0x0000009405059221 */ /* 0x002fe20000010000 */
[----:B------:R-:W0:Y:S01]  /*4e00*/  SHFL.DOWN PT, R35, R4, 0x8, 0x1f ;  /* 0x09001f0004237f89 */ /* 0x000e2200000e0000 */
[-C--:B------:R-:W-:Y:S01]  /*4e10*/  FFMA.FTZ R8, R32, R172.reuse, -R3 ;  /* 0x000000ac20087223 */ /* 0x080fe20000010803 */
[----:B------:R-:W-:Y:S01]  /*4e20*/  FMUL.FTZ R3, R33, R172 ;  /* 0x000000ac21037220 */ /* 0x000fe20000410000 */
[----:B---3--:R-:W-:Y:S01]  /*4e30*/  @!P1 FADD.FTZ R6, R6, R149 ;  /* 0x0000009506069221 */ /* 0x008fe20000010000 */
[----:B------:R-:W1:Y:S01]  /*4e40*/  SHFL.DOWN PT, R34, R5, 0x8, 0x1f ;  /* 0x09001f0005227f89 */ /* 0x000e6200000e0000 */
[----:B------:R-:W-:Y:S01]  /*4e50*/  FMUL.FTZ R11, R11, R8 ;  /* 0x000000080b0b7220 */ /* 0x000fe20000410000 */
[----:B------:R-:W-:Y:S01]  /*4e60*/  FFMA.FTZ R3, R32, R162, R3 ;  /* 0x000000a220037223 */ /* 0x000fe20000010003 */
[----:B-----5:R-:W-:Y:S01]  /*4e70*/  @!P1 FADD.FTZ R7, R7, R154 ;  /* 0x0000009a07079221 */ /* 0x020fe20000010000 */
[----:B------:R-:W3:Y:S01]  /*4e80*/  SHFL.DOWN PT, R145, R6, 0x8, 0x1f ;  /* 0x09001f0006917f89 */ /* 0x000ee200000e0000 */
[----:B------:R-:W-:Y:S01]  /*4e90*/  ISETP.GT.AND P1, PT, R89, 0x17, PT ;  /* 0x000000175900780c */ /* 0x000fe20003f24270 */
[----:B------:R-:W-:Y:S01]  /*4ea0*/  FFMA.FTZ R182, R182, R3, R11 ;  /* 0x00000003b6b67223 */ /* 0x000fe2000001000b */
        /* <DEDUP_REMOVED lines=8> */
[----:B------:R-:W-:Y:S01]  /*4f30*/  FMUL.FTZ R3, R33, R167 ;  /* 0x000000a721037220 */ /* 0x000fe20000410000 */
[----:B------:R-:W-:Y:S01]  /*4f40*/  FADD.FTZ R82, R143, R82 ;  /* 0x000000528f527221 */ /* 0x000fe20000010000 */
[----:B------:R-:W-:Y:S01]  /*4f50*/  FFMA.FTZ R11, R2, R9, R11 ;  /* 0x00000009020b7223 */ /* 0x000fe2000001000b */
[----:B------:R-:W-:Y:S01]  /*4f60*/  FADD.FTZ R81, R182, R81 ;  /* 0x00000051b6517221 */ /* 0x000fe20000010000 */
[----:B------:R-:W-:Y:S01]  /*4f70*/  FFMA.FTZ R2, R32, R168, -R3 ;  /* 0x000000a820027223 */ /* 0x000fe20000010803 */
[----:B0-----:R-:W-:-:S03]  /*4f80*/  @!P1 FADD.FTZ R4, R4, R35 ;  /* 0x0000002304049221 */ /* 0x001fc60000010000 */
[----:B------:R-:W-:Y:S01]  /*4f90*/  FMUL.FTZ R8, R183, R2 ;  /* 0x00000002b7087220 */ /* 0x000fe20000410000 */
        /* <DEDUP_REMOVED lines=14> */
.L_x_16775:
[----:B------:R-:W-:Y:S05]  /*5080*/  BSYNC.RECONVERGENT B0 ;  /* 0x0000000000007941 */ /* 0x000fea0003800200 */
.L_x_16774:
[----:B-1----:R-:W-:Y:S01]  /*5090*/  FMUL.FTZ R3, R33, R165 ;  /* 0x000000a521037220 */ /* 0x002fe20000410000 */
[-C--:B------:R-:W-:Y:S01]  /*50a0*/  FMUL.FTZ R139, R139, R168.reuse ;  /* 0x000000a88b8b7220 */ /* 0x080fe20000410000 */
[C---:B------:R-:W-:Y:S01]  /*50b0*/  FMUL.FTZ R168, R33.reuse, R168 ;  /* 0x000000a821a87220 */ /* 0x040fe20000410000 */
[-C--:B---3--:R-:W-:Y:S01]  /*50c0*/  FMUL.FTZ R2, R33, R166.reuse ;  /* 0x000000a621027220 */ /* 0x088fe20000410000 */
[-C--:B0-----:R-:W-:Y:S01]  /*50d0*/  FFMA.FTZ R9, R32, R166.reuse, -R3 ;  /* 0x000000a620097223 */ /* 0x081fe20000010803 */
[----:B------:R-:W-:Y:S01]  /*50e0*/  ISETP.NE.AND P1, PT, R66, RZ, PT ;  /* 0x000000ff4200720c */ /* 0x000fe20003f25270 */
        /* <DEDUP_REMOVED lines=11> */
[-C--:B------:R-:W-:Y:S01]  /*51a0*/  FFMA.FTZ R150, R87, R166.reuse, R150 ;  /* 0x000000a657967223 */ /* 0x080fe20000010096 */
        /* <DEDUP_REMOVED lines=18> */
.L_x_16777:
[----:B------:R-:W-:Y:S05]  /*52d0*/  BSYNC.RECONVERGENT B0 ;  /* 0x0000000000007941 */ /* 0x000fea0003800200 */
.L_x_16776:
[----:B------:R-:W-:-:S04]  /*52e0*/  UIADD3 UR4, UPT, UPT, UR4, 0x1, URZ ;  /* 0x0000000104047890 */ /* 0x000fc8000fffe0ff */
[----:B------:R-:W-:-:S09]  /*52f0*/  UISETP.GE.AND UP0, UPT, UR4, UR8, UPT ;  /* 0x000000080400728c */ /* 0x000fd2000bf06270 */
[----:B------:R-:W-:Y:S05]  /*5300*/  BRA.U !UP0, `(.L_x_16778) ;  /* 0xffffffc108487547 */ /* 0x000fea000b83ffff */
.L_x_16728:
[----:B------:R-:W-:Y:S01]  /*5310*/  BAR.SYNC.DEFER_BLOCKING 0x0 ;  /* 0x0000000000007b1d */ /* 0x000fe20000010000 */
[----:B0-----:R-:W-:Y:S02]  /*5320*/  F2FP.F16.F32.PACK_AB R7, R103, R102 ;  /* 0x000000666707723e */ /* 0x001fe400000000ff */
[----:B------:R-:W-:Y:S02]  /*5330*/  F2FP.F16.F32.PACK_AB R6, R100, R101 ;  /* 0x000000656406723e */ /* 0x000fe400000000ff */
[----:B------:R-:W-:-:S03]  /*5340*/  F2FP.F16.F32.PACK_AB R5, R98, R99 ;  /* 0x000000636205723e */ /* 0x000fc600000000ff */
[----:B------:R-:W0:Y:S01]  /*5350*/  LDC.64 R20, c[0x0][0x4f8] ;  /* 0x00013e00ff147b82 */ /* 0x000e220000000a00 */
[----:B------:R-:W-:Y:S01]  /*5360*/  F2FP.F16.F32.PACK_AB R4, R96, R97 ;  /* 0x000000616004723e */ /* 0x000fe200000000ff */
[----:B------:R-:W1:Y:S01]  /*5370*/  LDCU.64 UR4, c[0x0][0x500] ;  /* 0x0000a000ff0477ac */ /* 0x000e620008000a00 */
[----:B------:R-:W-:Y:S02]  /*5380*/  SHF.L.U32 R24, R86, 0x8, RZ ;  /* 0x0000000856187819 */ /* 0x000fe400000006ff */
[----:B------:R-:W-:Y:S02]  /*5390*/  IADD3 R59, P1, PT, R59, -0x400, RZ ;  /* 0xfffffc003b3b7810 */ /* 0x000fe40007f3e0ff */
[----:B------:R-:W-:Y:S01]  /*53a0*/  SHF.R.S32.HI R25, RZ, 0x1f, R24 ;  /* 0x0000001fff197819 */ /* 0x000fe20000011418 */
[----:B------:R-:W3:Y:S01]  /*53b0*/  LDC.64 R22, c[0x0][0x550] ;  /* 0x00015400ff167b82 */ /* 0x000ee20000000a00 */
        /* <DEDUP_REMOVED lines=8> */
[----:B------:R-:W2:Y:S01]  /*5440*/  LDS.128 R8, [R76] ;  /* 0x000000004c087984 */ /* 0x000ea20000000c00 */
        /* <DEDUP_REMOVED lines=11> */
[----:B---3--:R-:W-:Y:S01]  /*5500*/  LEA R4, P0, R2, R22, 0x1 ;  /* 0x0000001602047211 */ /* 0x008fe200078008ff */
[----:B------:R-:W1:Y:S01]  /*5510*/  LDCU.64 UR4, c[0x0][0x520] ;  /* 0x0000a400ff0477ac */ /* 0x000e620008000a00 */
[----:B------:R-:W-:Y:S01]  /*5520*/  F2FP.F16.F32.PACK_AB R22, R83, R82 ;  /* 0x000000525316723e */ /* 0x000fe200000000ff */
[----:B-----5:R-:W-:Y:S01]  /*5530*/  IMAD.WIDE.U32 R24, R26, UR18, R24 ;  /* 0x000000121a187c25 */ /* 0x020fe2000f8e0018 */
[----:B------:R-:W-:-:S03]  /*5540*/  LEA.HI.X R5, R2, R23, R0, 0x1, P0 ;  /* 0x0000001702057211 */ /* 0x000fc600000f0c00 */
[----:B------:R-:W-:Y:S01]  /*5550*/  FADD.FTZ R81, R80, R81 ;  /* 0x0000005150517221 */ /* 0x000fe20000010000 */
[----:B------:R-:W-:Y:S01]  /*5560*/  F2FP.F16.F32.PACK_AB R23, R85, R84 ;  /* 0x000000545517723e */ /* 0x000fe200000000ff */
[----:B------:R-:W-:Y:S01]  /*5570*/  IMAD R25, R27, UR18, R25 ;  /* 0x000000121b197c24 */ /* 0x000fe2000f8e0219 */
[----:B------:R-:W-:Y:S01]  /*5580*/  IADD3.X R65, PT, PT, R65, -0x1, RZ, P4, !PT ;  /* 0xffffffff41417810 */ /* 0x000fe200027fe4ff */
[----:B------:R-:W-:-:S04]  /*5590*/  IMAD.WIDE.U32 R2, R54, 0x10, R4 ;  /* 0x0000001036027825 */ /* 0x000fc800078e0004 */
[----:B------:R-:W-:-:S04]  /*55a0*/  FADD.FTZ R82, R81, R82 ;  /* 0x0000005251527221 */ /* 0x000fc80000010000 */
[----:B------:R-:W-:-:S04]  /*55b0*/  FADD.FTZ R83, R82, R83 ;  /* 0x0000005352537221 */ /* 0x000fc80000010000 */
[----:B------:R-:W-:-:S04]  /*55c0*/  FADD.FTZ R68, R83, R84 ;  /* 0x0000005453447221 */ /* 0x000fc80000010000 */
[----:B------:R-:W-:Y:S01]  /*55d0*/  FADD.FTZ R68, R68, R85 ;  /* 0x0000005544447221 */ /* 0x000fe20000010000 */
[----:B--2---:R1:W-:Y:S01]  /*55e0*/  STG.E.128 desc[UR16][R2.64], R8 ;  /* 0x0000000802007986 */ /* 0x0043e2000c101d10 */
        /* <DEDUP_REMOVED lines=13> */
.L_x_16727:
        /* <DEDUP_REMOVED lines=34> */
.L_x_16781:
[----:B------:R-:W-:Y:S05]  /*58e0*/  BSYNC.RECONVERGENT B0 ;  /* 0x0000000000007941 */ /* 0x000fea0003800200 */
.L_x_16780:
        /* <DEDUP_REMOVED lines=26> */
.L_x_16783:
[----:B------:R-:W-:Y:S05]  /*5a90*/  BSYNC.RECONVERGENT B0 ;  /* 0x0000000000007941 */ /* 0x000fea0003800200 */
.L_x_16782:
[----:B------:R-:W-:Y:S05]  /*5aa0*/  @P2 EXIT ;  /* 0x000000000000294d */ /* 0x000fea0003800000 */
[----:B------:R-:W0:Y:S01]  /*5ab0*/  LDCU.64 UR8, c[0x0][0x4e8] ;  /* 0x00009d00ff0877ac */ /* 0x000e220008000a00 */
[----:B------:R-:W2:Y:S01]  /*5ac0*/  S2UR UR5, SR_CgaCtaId ;  /* 0x00000000000579c3 */ /* 0x000ea20000008800 */
[----:B------:R-:W-:Y:S01]  /*5ad0*/  BSSY.RECONVERGENT B0, `(.L_x_16784) ;  /* 0x0000024000007945 */ /* 0x000fe20003800200 */
[----:B------:R-:W-:Y:S01]  /*5ae0*/  UMOV UR4, 0x400 ;  /* 0x0000040000047882 */ /* 0x000fe20000000000 */
[----:B------:R-:W3:Y:S01]  /*5af0*/  LDCU UR6, c[0x0][0x360] ;  /* 0x00006c00ff0677ac */ /* 0x000ee20008000800 */
[----:B------:R-:W2:Y:S01]  /*5b00*/  LDCU.64 UR10, c[0x0][0x4b0] ;  /* 0x00009600ff0a77ac */ /* 0x000ea20008000a00 */
[----:B------:R-:W2:Y:S01]  /*5b10*/  LDCU.64 UR12, c[0x0][0x530] ;  /* 0x0000a600ff0c77ac */ /* 0x000ea20008000a00 */
[----:B------:R-:W2:Y:S01]  /*5b20*/  LDCU.64 UR14, c[0x0][0x4f0] ;  /* 0x00009e00ff0e77ac */ /* 0x000ea20008000a00 */
[C---:B01----:R-:W-:Y:S01]  /*5b30*/  IMAD.WIDE.U32 R6, R77.reuse, UR8, RZ ;  /* 0x000000084d067c25 */ /* 0x043fe2000f8e00ff */
[----:B------:R-:W0:Y:S03]  /*5b40*/  LDCU.64 UR18, c[0x0][0x540] ;  /* 0x0000a800ff1277ac */ /* 0x000e260008000a00 */
[----:B------:R-:W-:Y:S01]  /*5b50*/  IMAD R77, R77, UR9, R7 ;  /* 0x000000094d4d7c24 */ /* 0x000fe2000f8e0207 */
[----:B--23--:R-:W-:-:S12]  /*5b60*/  ULEA UR4, UR5, UR4, 0x18 ;  /* 0x0000000405047291 */ /* 0x00cfd8000f8ec0ff */
.L_x_16785:
        /* <DEDUP_REMOVED lines=27> */
.L_x_16784:
[----:B------:R-:W-:Y:S05]  /*5d20*/  EXIT ;  /* 0x000000000000794d */ /* 0x000fea0003800000 */
.L_x_16786:
        /* <DEDUP_REMOVED lines=13> */
.L_x_18783:


//--------------------- .text._Z25selective_scan_bwd_kernelI32Selective_Scan_bwd_kernel_traitsILi32ELi8ELb1ELb1ELb0ELb0ELb1EN3c104HalfENS1_7complexIfEEEEv12SSMParamsBwd --------------------------
	.section	.text._Z25selective_scan_bwd_kernelI32Selective_Scan_bwd_kernel_traitsILi32ELi8ELb1ELb1ELb0ELb0ELb1EN3c104HalfENS1_7complexIfEEEEv12SSMParamsBwd,"ax",@progbits
	.align	128
        .global         _Z25selective_scan_bwd_kernelI32Selective_Scan_bwd_kernel_traitsILi32ELi8ELb1ELb1ELb0ELb0ELb1EN3c104HalfENS1_7complexIfEEEEv12SSMParamsBwd
        .type           _Z25selective_scan_bwd_kernelI32Selective_Scan_bwd_kernel_traitsILi32ELi8ELb1ELb1ELb0ELb0ELb1EN3c104HalfENS1_7complexIfEEEEv12SSMParamsBwd,@function
        .size           _Z25selective_scan_bwd_kernelI32Selective_Scan_bwd_kernel_traitsILi32ELi8ELb1ELb1ELb0ELb0ELb1EN3c104HalfENS1_7complexIfEEEEv12SSMParamsBwd,(.L_x_18784 - _Z25selective_scan_bwd_kernelI32Selective_Scan_bwd_kernel_traitsILi32ELi8ELb1ELb1ELb0ELb0ELb1EN3c104HalfENS1_7complexIfEEEEv12SSMParamsBwd)
        .other          _Z25selective_scan_bwd_kernelI32Selective_Scan_bwd_kernel_traitsILi32ELi8ELb1ELb1ELb0ELb0ELb1EN3c104HalfENS1_7complexIfEEEEv12SSMParamsBwd,@"STO_CUDA_ENTRY STV_DEFAULT"
_Z25selective_scan_bwd_kernelI32Selective_Scan_bwd_kernel_traitsILi32ELi8ELb1ELb1ELb0ELb0ELb1EN3c104HalfENS1_7complexIfEEEEv12SSMParamsBwd:
.text._Z25selective_scan_bwd_kernelI32Selective_Scan_bwd_kernel_traitsILi32ELi8ELb1ELb1ELb0ELb0ELb1EN3c104HalfENS1_7complexIfEEEEv12SSMParamsBwd:
        /* <DEDUP_REMOVED lines=81> */
[----:B------:R-:W-:-:S02]  /*0510*/  IMAD R65, R81, UR15, R5 ;  /* 0x0000000f51417c24 */ /* 0x000fc4000f8e0205 */
[----:B-1----:R-:W-:Y:S01]  /*0520*/  IMAD.WIDE.U32 R6, R16, UR18, RZ ;  /* 0x0000001210067c25 */ /* 0x002fe2000f8e00ff */
[----:B------:R-:W1:Y:S03]  /*0530*/  @P0 LDC R5, c[0x0][0x38c] ;  /* 0x0000e300ff050b82 */ /* 0x000e660000000800 */
[----:B------:R-:W-:-:S04]  /*0540*/  IMAD.WIDE.U32 R8, R3, UR18, R8 ;  /* 0x0000001203087c25 */ /* 0x000fc8000f8e0008 */
[----:B------:R-:W-:Y:S02]  /*0550*/  IMAD R77, R0, UR18, RZ ;  /* 0x00000012004d7c24 */ /* 0x000fe4000f8e02ff */
[----:B------:R-:W-:Y:S01]  /*0560*/  IMAD R7, R17, UR18, R7 ;  /* 0x0000001211077c24 */ /* 0x000fe2000f8e0207 */
[C---:B------:R-:W-:Y:S01]  /*0570*/  LEA R79, P1, R8.reuse, R22, 0x3 ;  /* 0x00000016084f7211 */ /* 0x040fe200078218ff */
[-C--:B------:R-:W-:Y:S01]  /*0580*/  IMAD R0, R11, R18.reuse, RZ ;  /* 0x000000120b007224 */ /* 0x080fe200078e02ff */
[----:B------:R-:W-:Y:S01]  /*0590*/  IADD3 R77, PT, PT, R9, R77, RZ ;  /* 0x0000004d094d7210 */ /* 0x000fe20007ffe0ff */
[C---:B------:R-:W-:Y:S01]  /*05a0*/  IMAD.WIDE.U32 R10, R13.reuse, R18, R6 ;  /* 0x000000120d0a7225 */ /* 0x040fe200078e0006 */
[----:B------:R-:W2:Y:S02]  /*05b0*/  LDC.64 R16, c[0x0][0x4a8] ;  /* 0x00012a00ff107b82 */ /* 0x000ea40000000a00 */
[----:B------:R-:W-:Y:S01]  /*05c0*/  LEA.HI.X R77, R8, R23, R77, 0x3, P1 ;  /* 0x00000017084d7211 */ /* 0x000fe200008f1c4d */
[----:B------:R-:W-:-:S05]  /*05d0*/  IMAD R13, R13, R19, R0 ;  /* 0x000000130d0d7224 */ /* 0x000fca00078e0200 */
[----:B------:R-:W2:Y:S01]  /*05e0*/  @P0 LDC.64 R6, c[0x0][0x480] ;  /* 0x00012000ff060b82 */ /* 0x000ea20000000a00 */
[----:B0-----:R-:W-:Y:S01]  /*05f0*/  LEA R9, R25, 0xffffff00, 0x8 ;  /* 0xffffff0019097811 */ /* 0x001fe200078e40ff */
[----:B----4-:R-:W-:Y:S02]  /*0600*/  UIMAD.WIDE.U32 UR4, UR18, UR6, URZ ;  /* 0x00000006120472a5 */ /* 0x010fe4000f8e00ff */
[----:B---3--:R-:W-:-:S04]  /*0610*/  @P0 IMAD R0, R12, UR18, R81 ;  /* 0x000000120c000c24 */ /* 0x008fc8000f8e0251 */
[----:B------:R-:W0:Y:S01]  /*0620*/  LDC.64 R22, c[0x0][0x468] ;  /* 0x00011a00ff167b82 */ /* 0x000e220000000a00 */
        /* <DEDUP_REMOVED lines=9> */
[----:B------:R-:W-:Y:S01]  /*06c0*/  IMAD.WIDE.U32 R2, R81, R62, UR4 ;  /* 0x0000000451027e25 */ /* 0x000fe2000f8e003e */
[----:B------:R-:W-:-:S02]  /*06d0*/  SHF.R.S32.HI R0, RZ, 0x1f, R9 ;  /* 0x0000001fff007819 */ /* 0x000fc40000011409 */
[----:B------:R-:W-:Y:S01]  /*06e0*/  IADD3 R4, P3, PT, R9, R4, RZ ;  /* 0x0000000409047210 */ /* 0x000fe20007f7e0ff */
[----:B------:R-:W-:Y:S01]  /*06f0*/  IMAD R63, R81, R63, R3 ;  /* 0x0000003f513f7224 */ /* 0x000fe200078e0203 */
[C---:B------:R-:W-:Y:S02]  /*0700*/  IADD3.X R8, PT, PT, R0.reuse, R15, RZ, P2, !PT ;  /* 0x0000000f00087210 */ /* 0x040fe400017fe4ff */
[----:B------:R-:W-:Y:S02]  /*0710*/  LEA R68, P2, R67, R68, 0x1 ;  /* 0x0000004443447211 */ /* 0x000fe400078408ff */
[----:B------:R-:W-:Y:S02]  /*0720*/  CS2R R20, SRZ ;  /* 0x0000000000147805 */ /* 0x000fe4000001ff00 */
[----:B------:R-:W-:Y:S01]  /*0730*/  IADD3 R2, P4, PT, R9, R2, RZ ;  /* 0x0000000209027210 */ /* 0x000fe20007f9e0ff */
[----:B--2---:R-:W-:Y:S01]  /*0740*/  @P0 IMAD.WIDE R20, R5, 0x10, R6 ;  /* 0x0000001005140825 */ /* 0x004fe200078e0206 */
[----:B------:R-:W-:-:S02]  /*0750*/  IADD3.X R65, PT, PT, R0, R65, RZ, P3, !PT ;  /* 0x0000004100417210 */ /* 0x000fc40001ffe4ff */
[----:B------:R-:W-:Y:S01]  /*0760*/  LEA.HI.X R67, R67, R69, R8, 0x1, P2 ;  /* 0x0000004543437211 */ /* 0x000fe200010f0c08 */
[C---:B------:R-:W-:Y:S01]  /*0770*/  IMAD.WIDE.U32 R18, R81.reuse, R16, RZ ;  /* 0x0000001051127225 */ /* 0x040fe200078e00ff */
        /* <DEDUP_REMOVED lines=82> */
.L_x_16840:
[----:B------:R-:W-:Y:S01]  /*0ca0*/  BAR.SYNC.DEFER_BLOCKING 0x0 ;  /* 0x0000000000007b1d */ /* 0x000fe20000010000 */
[----:B0-----:R-:W-:Y:S02]  /*0cb0*/  MOV R2, R68 ;  /* 0x0000004400027202 */ /* 0x001fe40000000f00 */
[----:B------:R-:W-:-:S05]  /*0cc0*/  MOV R3, R67 ;  /* 0x0000004300037202 */ /* 0x000fca0000000f00 */
[----:B------:R-:W0:Y:S01]  /*0cd0*/  S2UR UR5, SR_CgaCtaId ;  /* 0x00000000000579c3 */ /* 0x000e220000008800 */
[----:B------:R-:W1:Y:S01]  /*0ce0*/  S2R R83, SR_LANEID ;  /* 0x0000000000537919 */ /* 0x000e620000000000 */
[----:B------:R-:W-:Y:S01]  /*0cf0*/  IMAD.WIDE.U32 R2, R57, 0x10, R2 ;  /* 0x0000001039027825 */ /* 0x000fe200078e0002 */
[----:B------:R-:W-:-:S05]  /*0d00*/  UMOV UR4, 0x400 ;  /* 0x0000040000047882 */ /* 0x000fca0000000000 */
[----:B------:R-:W2:Y:S01]  /*0d10*/  LDC.64 R22, c[0x0][0x410] ;  /* 0x00010400ff167b82 */ /* 0x000ea20000000a00 */
[----:B------:R-:W-:Y:S01]  /*0d20*/  IADD3 R38, PT, PT, R60, -0x1, RZ ;  /* 0xffffffff3c267810 */ /* 0x000fe20007ffe0ff */
[----:B------:R-:W3:Y:S06]  /*0d30*/  LDCU.64 UR6, c[0x0][0x490] ;  /* 0x00009200ff0677ac */ /* 0x000eec0008000a00 */
[----:B----4-:R-:W4:Y:S01]  /*0d40*/  LDC.64 R84, c[0x0][0x488] ;  /* 0x00012200ff547b82 */ /* 0x010f220000000a00 */
[----:B------:R3:W2:Y:S01]  /*0d50*/  LDG.E.128 R24, desc[UR16][R2.64] ;  /* 0x0000001002187981 */ /* 0x0006a2000c1e1d00 */
[----:B0-----:R-:W-:-:S06]  /*0d60*/  ULEA UR4, UR5, UR4, 0x18 ;  /* 0x0000000405047291 */ /* 0x001fcc000f8ec0ff */
[----:B------:R-:W0:Y:S01]  /*0d70*/  LDC.64 R118, c[0x0][0x558] ;  /* 0x00015600ff767b82 */ /* 0x000e220000000a00 */
[----:B---3--:R-:W-:Y:S02]  /*0d80*/  MOV R2, R66 ;  /* 0x0000004200027202 */ /* 0x008fe40000000f00 */
[----:B------:R-:W-:Y:S02]  /*0d90*/  MOV R3, R65 ;  /* 0x0000004100037202 */ /* 0x000fe40000000f00 */
[----:B-1----:R-:W-:Y:S01]  /*0da0*/  LEA R78, R83, UR4, 0x4 ;  /* 0x00000004534e7c11 */ /* 0x002fe2000f8e20ff */
[----:B------:R-:W-:Y:S01]  /*0db0*/  IMAD.WIDE.U32 R12, R57, 0x10, R2 ;  /* 0x00000010390c7825 */ /* 0x000fe200078e0002 */
[----:B------:R-:W1:Y:S03]  /*0dc0*/  LDCU.64 UR4, c[0x0][0x510] ;  /* 0x0000a200ff0477ac */ /* 0x000e660008000a00 */
[----:B--2---:R2:W-:Y:S01]  /*0dd0*/  STS.128 [R78], R24 ;  /* 0x000000184e007388 */ /* 0x0045e20000000c00 */
[----:B------:R-:W-:-:S03]  /*0de0*/  NOP ;  /* 0x0000000000007918 */ /* 0x000fc60000000000 */
[----:B------:R-:W-:Y:S01]  /*0df0*/  LDS.128 R8, [R78] ;  /* 0x000000004e087984 */ /* 0x000fe20000000c00 */
[----:B------:R-:W-:Y:S01]  /*0e00*/  BAR.SYNC.DEFER_BLOCKING 0x0 ;  /* 0x0000000000007b1d */ /* 0x000fe20000010000 */
[----:B------:R-:W-:Y:S02]  /*0e10*/  MOV R2, R64 ;  /* 0x0000004000027202 */ /* 0x000fe40000000f00 */
[----:B------:R-:W-:-:S05]  /*0e20*/  MOV R3, R63 ;  /* 0x0000003f00037202 */ /* 0x000fca0000000f00 */
[----:B--2---:R-:W2:Y:S01]  /*0e30*/  LDC.64 R24, c[0x0][0x418] ;  /* 0x00010600ff187b82 */ /* 0x004ea20000000a00 */
[----:B------:R-:W3:Y:S01]  /*0e40*/  LDG.E.128 R32, desc[UR16][R12.64] ;  /* 0x000000100c207981 */ /* 0x000ee2000c1e1d00 */
[----:B------:R-:W-:-:S03]  /*0e50*/  IMAD.WIDE.U32 R28, R57, 0x10, R2 ;  /* 0x00000010391c7825 */ /* 0x000fc600078e0002 */
[----:B---3--:R3:W-:Y:S01]  /*0e60*/  STS.128 [R78], R32 ;  /* 0x000000204e007388 */ /* 0x0087e20000000c00 */
[----:B------:R-:W-:-:S03]  /*0e70*/  NOP ;  /* 0x0000000000007918 */ /* 0x000fc60000000000 */
[----:B------:R-:W-:Y:S01]  /*0e80*/  LDS.128 R4, [R78] ;  /* 0x000000004e047984 */ /* 0x000fe20000000c00 */
[----:B------:R-:W-:Y:S01]  /*0e90*/  BAR.SYNC.DEFER_BLOCKING 0x0 ;  /* 0x0000000000007b1d */ /* 0x000fe20000010000 */
[----:B------:R-:W-:Y:S01]  /*0ea0*/  HFMA2 R13, -RZ, RZ, 0, 0 ;  /* 0x00000000ff0d7431 */ /* 0x000fe200000001ff */
[----:B------:R-:W-:-:S06]  /*0eb0*/  SHF.L.U32 R12, R38, 0x8, RZ ;  /* 0x00000008260c7819 */ /* 0x000fcc00000006ff */
[----:B---3--:R-:W3:Y:S08]  /*0ec0*/  LDC.64 R32, c[0x0][0x428] ;  /* 0x00010a00ff207b82 */ /* 0x008ef00000000a00 */
[----:B------:R-:W1:Y:S01]  /*0ed0*/  LDC.64 R34, c[0x0][0x478] ;  /* 0x00011e00ff227b82 */ /* 0x000e620000000a00 */
[----:B------:R-:W3:Y:S01]  /*0ee0*/  LDG.E.128 R28, desc[UR16][R28.64] ;  /* 0x000000101c1c7981 */ /* 0x000ee2000c1e1d00 */
[----:B------:R-:W-:-:S04]  /*0ef0*/  IMAD.WIDE.U32 R2, R22, UR18, R12 ;  /* 0x0000001216027c25 */ /* 0x000fc8000f8e000c */
[----:B------:R-:W-:Y:S02]  /*0f00*/  IMAD R3, R23, UR18, R3 ;  /* 0x0000001217037c24 */ /* 0x000fe4000f8e0203 */
[----:B------:R-:W0:Y:S01]  /*0f10*/  LDC.64 R22, c[0x0][0x420] ;  /* 0x00010800ff167b82 */ /* 0x000e220000000a00 */
[----:B--2---:R-:W-:-:S04]  /*0f20*/  IMAD.WIDE.U32 R2, R81, R24, R2 ;  /* 0x0000001851027225 */ /* 0x004fc800078e0002 */
[----:B------:R-:W-:Y:S01]  /*0f30*/  IMAD R0, R81, R25, R3 ;  /* 0x0000001951007224 */ /* 0x000fe200078e0203 */
[----:B----4-:R-:W-:-:S04]  /*0f40*/  LEA R84, P0, R2, R84, 0x1 ;  /* 0x0000005402547211 */ /* 0x010fc800078008ff */
[----:B------:R-:W-:-:S03]  /*0f50*/  LEA.HI.X R85, R2, R85, R0, 0x1, P0 ;  /* 0x0000005502557211 */ /* 0x000fc600000f0c00 */
[----:B------:R-:W-:Y:S01]  /*0f60*/  IMAD.WIDE.U32 R84, R57, 0x10, R84 ;  /* 0x0000001039547825 */ /* 0x000fe200078e0054 */
[----:B---3--:R-:W-:Y:S01]  /*0f70*/  STS.128 [R78], R28 ;  /* 0x0000001c4e007388 */ /* 0x008fe20000000c00 */
[----:B------:R-:W-:-:S03]  /*0f80*/  NOP ;  /* 0x0000000000007918 */ /* 0x000fc60000000000 */
[----:B------:R-:W2:Y:S01]  /*0f90*/  LDS.128 R24, [R78] ;  /* 0x000000004e187984 */ /* 0x000ea20000000c00 */
[----:B------:R-:W-:Y:S06]  /*0fa0*/  BAR.SYNC.DEFER_BLOCKING 0x0 ;  /* 0x0000000000007b1d */ /* 0x000fec0000010000 */
[----:B------:R-:W3:Y:S01]  /*0fb0*/  LDG.E.128 R84, desc[UR16][R84.64] ;  /* 0x0000001054547981 */ /* 0x000ee2000c1e1d00 */
[----:B0-----:R-:W-:-:S04]  /*0fc0*/  IMAD.WIDE.U32 R2, R22, UR18, R12 ;  /* 0x0000001216027c25 */ /* 0x001fc8000f8e000c */
[----:B------:R-:W-:Y:S02]  /*0fd0*/  IMAD R3, R23, UR18, R3 ;  /* 0x0000001217037c24 */ /* 0x000fe4000f8e0203 */
[----:B------:R-:W-:-:S04]  /*0fe0*/  IMAD.WIDE.U32 R2, R81, R32, R2 ;  /* 0x0000002051027225 */ /* 0x000fc800078e0002 */
[----:B------:R-:W-:Y:S01]  /*0ff0*/  IMAD R0, R81, R33, R3 ;  /* 0x0000002151007224 */ /* 0x000fe200078e0203 */
[----:B-1----:R-:W-:-:S04]  /*1000*/  LEA R32, P0, R2, R34, 0x1 ;  /* 0x0000002202207211 */ /* 0x002fc800078008ff */
[----:B------:R-:W-:-:S03]  /*1010*/  LEA.HI.X R33, R2, R35, R0, 0x1, P0 ;  /* 0x0000002302217211 */ /* 0x000fc600000f0c00 */
[----:B------:R-:W-:Y:S01]  /*1020*/  IMAD.WIDE.U32 R32, R57, 0x10, R32 ;  /* 0x0000001039207825 */ /* 0x000fe200078e0020 */
[----:B---3--:R0:W-:Y:S01]  /*1030*/  STS.128 [R78], R84 ;  /* 0x000000544e007388 */ /* 0x0081e20000000c00 */
[----:B------:R-:W-:-:S03]  /*1040*/  NOP ;  /* 0x0000000000007918 */ /* 0x000fc60000000000 */
[----:B------:R-:W1:Y:S01]  /*1050*/  LDS.128 R28, [R78] ;  /* 0x000000004e1c7984 */ /* 0x000e620000000c00 */
[----:B------:R-:W-:Y:S06]  /*1060*/  BAR.SYNC.DEFER_BLOCKING 0x0 ;  /* 0x0000000000007b1d */ /* 0x000fec0000010000 */
[----:B------:R-:W3:Y:S01]  /*1070*/  LDG.E.128 R32, desc[UR16][R32.64] ;  /* 0x0000001020207981 */ /* 0x000ee2000c1e1d00 */
[--C-:B--2---:R-:W-:Y:S01]  /*1080*/  HADD2.F32 R90, -RZ, R27.reuse.H0_H0 ;  /* 0x2000001bff5a7230 */ /* 0x104fe20000004100 */
[----:B------:R-:W-:Y:S01]  /*1090*/  UISETP.NE.U32.AND UP0, UPT, UR6, URZ, UPT ;  /* 0x000000ff0600728c */ /* 0x000fe2000bf05070 */
[----:B------:R-:W-:-:S02]  /*10a0*/  HADD2.F32 R91, -RZ, R27.H1_H1 ;  /* 0x3000001bff5b7230 */ /* 0x000fc40000004100 */
[----:B------:R-:W-:Y:S01]  /*10b0*/  HADD2.F32 R135, -RZ, R4.H1_H1 ;  /* 0x30000004ff877230 */ /* 0x000fe20000004100 */
[----:B------:R-:W-:Y:S01]  /*10c0*/  UISETP.NE.AND.EX UP0, UPT, UR7, URZ, UPT, UP0 ;  /* 0x000000ff0700728c */ /* 0x000fe2000bf05300 */
[----:B------:R-:W-:Y:S02]  /*10d0*/  HADD2.F32 R133, -RZ, R5.H1_H1 ;  /* 0x30000005ff857230 */ /* 0x000fe40000004100 */
[----:B0-----:R-:W-:Y:S02]  /*10e0*/  HADD2.F32 R86, -RZ, R9.H1_H1 ;  /* 0x30000009ff567230 */ /* 0x001fe40000004100 */
[----:B------:R-:W-:Y:S02]  /*10f0*/  HADD2.F32 R85, -RZ, R10.H0_H0 ;  /* 0x2000000aff557230 */ /* 0x000fe40000004100 */
[----:B-1----:R-:W-:Y:S02]  /*1100*/  HADD2.F32 R105, -RZ, R30.H0_H0 ;  /* 0x2000001eff697230 */ /* 0x002fe40000004100 */
[----:B------:R-:W-:-:S02]  /*1110*/  HADD2.F32 R92, -RZ, R28.H0_H0 ;  /* 0x2000001cff5c7230 */ /* 0x000fc40000004100 */
[----:B------:R-:W-:Y:S02]  /*1120*/  HADD2.F32 R95, -RZ, R28.H1_H1 ;  /* 0x3000001cff5f7230 */ /* 0x000fe40000004100 */
[----:B------:R-:W-:Y:S01]  /*1130*/  FMUL.FTZ R28, R105, -1.4426950216293334961 ;  /* 0xbfb8aa3b691c7820 */ /* 0x000fe20000410000 */
[--C-:B------:R-:W-:Y:S02]  /*1140*/  HADD2.F32 R98, -RZ, R29.reuse.H0_H0 ;  /* 0x2000001dff627230 */ /* 0x100fe40000004100 */
[----:B------:R-:W-:Y:S01]  /*1150*/  FMUL.FTZ R0, R92, -1.4426950216293334961 ;  /* 0xbfb8aa3b5c007820 */ /* 0x000fe20000410000 */
[----:B------:R-:W-:Y:S01]  /*1160*/  HADD2.F32 R102, -RZ, R29.H1_H1 ;  /* 0x3000001dff667230 */ /* 0x000fe20000004100 */
[----:B------:R-:W-:Y:S01]  /*1170*/  MUFU.EX2 R36, R28 ;  /* 0x0000001c00247308 */ /* 0x000fe20000000800 */
[----:B------:R-:W-:Y:S02]  /*1180*/  HADD2.F32 R108, -RZ, R30.H1_H1 ;  /* 0x3000001eff6c7230 */ /* 0x000fe40000004100 */
[----:B------:R-:W-:Y:S01]  /*1190*/  FMUL.FTZ R22, R98, -1.4426950216293334961 ;  /* 0xbfb8aa3b62167820 */ /* 0x000fe20000410000 */
[----:B------:R-:W-:-:S02]  /*11a0*/  HADD2.F32 R111, -RZ, R31.H0_H0 ;  /* 0x2000001fff6f7230 */ /* 0x000fc40000004100 */
[----:B------:R-:W-:Y:S01]  /*11b0*/  FMUL.FTZ R23, R102, -1.4426950216293334961 ;  /* 0xbfb8aa3b66177820 */ /* 0x000fe20000410000 */
[----:B------:R-:W-:Y:S02]  /*11c0*/  HADD2.F32 R114, -RZ, R31.H1_H1 ;  /* 0x3000001fff727230 */ /* 0x000fe40000004100 */
[----:B------:R-:W-:Y:S01]  /*11d0*/  FMUL.FTZ R2, R95, -1.4426950216293334961 ;  /* 0xbfb8aa3b5f027820 */ /* 0x000fe20000410000 */
[----:B------:R-:W-:Y:S01]  /*11e0*/  FMUL.FTZ R37, R108, -1.4426950216293334961 ;  /* 0xbfb8aa3b6c257820 */ /* 0x000fe20000410000 */
[----:B------:R-:W0:Y:S01]  /*11f0*/  MUFU.EX2 R22, R22 ;  /* 0x0000001600167308 */ /* 0x000e220000000800 */
[----:B------:R-:W-:Y:S01]  /*1200*/  FMUL.FTZ R82, R111, -1.4426950216293334961 ;  /* 0xbfb8aa3b6f527820 */ /* 0x000fe20000410000 */
[----:B------:R-:W-:Y:S01]  /*1210*/  FMUL.FTZ R84, R114, -1.4426950216293334961 ;  /* 0xbfb8aa3b72547820 */ /* 0x000fe20000410000 */
[----:B------:R-:W-:Y:S02]  /*1220*/  HADD2.F32 R88, -RZ, R10.H1_H1 ;  /* 0x3000000aff587230 */ /* 0x000fe40000004100 */
[----:B------:R-:W-:-:S02]  /*1230*/  HADD2.F32 R87, -RZ, R11.H0_H0 ;  /* 0x2000000bff577230 */ /* 0x000fc40000004100 */
[----:B------:R-:W-:Y:S01]  /*1240*/  HADD2.F32 R89, -RZ, R11.H1_H1 ;  /* 0x3000000bff597230 */ /* 0x000fe20000004100 */
[----:B------:R-:W1:Y:S01]  /*1250*/  MUFU.EX2 R23, R23 ;  /* 0x0000001700177308 */ /* 0x000e620000000800 */
[----:B------:R-:W-:Y:S02]  /*1260*/  HADD2.F32 R131, -RZ, R6.H1_H1 ;  /* 0x30000006ff837230 */ /* 0x000fe40000004100 */
[--C-:B------:R-:W-:Y:S02]  /*1270*/  HADD2.F32 R99, -RZ, R7.reuse.H0_H0 ;  /* 0x20000007ff637230 */ /* 0x100fe40000004100 */
[----:B------:R-:W-:-:S03]  /*1280*/  HADD2.F32 R127, -RZ, R7.H1_H1 ;  /* 0x30000007ff7f7230 */ /* 0x000fc60000004100 */
[----:B------:R-:W2:Y:S01]  /*1290*/  MUFU.EX2 R3, R2 ;  /* 0x0000000200037308 */ /* 0x000ea20000000800 */
[----:B0-----:R-:W-:-:S07]  /*12a0*/  FADD.FTZ R22, R22, 1 ;  /* 0x3f80000016167421 */ /* 0x001fce0000010000 */
[----:B------:R0:W4:Y:S01]  /*12b0*/  MUFU.EX2 R80, R37 ;  /* 0x0000002500507308 */ /* 0x0001220000000800 */
[----:B-1----:R-:W-:-:S07]  /*12c0*/  FADD.FTZ R23, R23, 1 ;  /* 0x3f80000017177421 */ /* 0x002fce0000010000 */
[----:B------:R-:W1:Y:S01]  /*12d0*/  MUFU.EX2 R82, R82 ;  /* 0x0000005200527308 */ /* 0x000e620000000800 */
[----:B--2---:R-:W-:Y:S01]  /*12e0*/  FADD.FTZ R3, R3, 1 ;  /* 0x3f80000003037421 */ /* 0x004fe20000010000 */
[----:B0-----:R-:W-:Y:S01]  /*12f0*/  FADD.FTZ R37, R36, 1 ;  /* 0x3f80000024257421 */ /* 0x001fe20000010000 */
[----:B------:R-:W-:-:S05]  /*1300*/  HADD2.F32 R36, -RZ, R26.H1_H1 ;  /* 0x3000001aff247230 */ /* 0x000fca0000004100 */
[----:B------:R-:W0:Y:S01]  /*1310*/  MUFU.EX2 R84, R84 ;  /* 0x0000005400547308 */ /* 0x000e220000000800 */
[----:B----4-:R-:W-:-:S07]  /*1320*/  FADD.FTZ R80, R80, 1 ;  /* 0x3f80000050507421 */ /* 0x010fce0000010000 */
[----:B------:R-:W2:Y:S01]  /*1330*/  MUFU.EX2 R0, R0 ;  /* 0x0000000000007308 */ /* 0x000ea20000000800 */
[----:B-1----:R-:W-:-:S07]  /*1340*/  FADD.FTZ R82, R82, 1 ;  /* 0x3f80000052527421 */ /* 0x002fce0000010000 */
[----:B------:R-:W1:Y:S01]  /*1350*/  MUFU.RCP R101, R22 ;  /* 0x0000001600657308 */ /* 0x000e620000001000 */
[----:B0-----:R-:W-:-:S07]  /*1360*/  FADD.FTZ R84, R84, 1 ;  /* 0x3f80000054547421 */ /* 0x001fce0000010000 */
[----:B------:R1:W0:Y:S01]  /*1370*/  MUFU.RCP R103, R23 ;  /* 0x0000001700677308 */ /* 0x0002220000001000 */
[----:B--2---:R-:W-:Y:S01]  /*1380*/  FADD.FTZ R2, R0, 1 ;  /* 0x3f80000000027421 */ /* 0x004fe20000010000 */
[----:B------:R-:W-:-:S06]  /*1390*/  HADD2.F32 R0, -RZ, R24.H0_H0 ;  /* 0x20000018ff007230 */ /* 0x000fcc0000004100 */
[----:B------:R-:W2:Y:S01]  /*13a0*/  MUFU.RCP R96, R3 ;  /* 0x0000000300607308 */ /* 0x000ea20000001000 */
[----:B-1----:R-:W-:-:S07]  /*13b0*/  FADD.FTZ R23, -R101, 1 ;  /* 0x3f80000065177421 */ /* 0x002fce0000010100 */
[----:B------:R-:W-:Y:S01]  /*13c0*/  MUFU.RCP R109, R80 ;  /* 0x00000050006d7308 */ /* 0x000fe20000001000 */
[----:B0-----:R-:W-:-:S04]  /*13d0*/  FADD.FTZ R27, -R103, 1 ;  /* 0x3f800000671b7421 */ /* 0x001fc80000010100 */
[----:B------:R-:W-:-:S03]  /*13e0*/  FFMA.FTZ R27, R102, R27, 1 ;  /* 0x3f800000661b7423 */ /* 0x000fc6000001001b */
[----:B------:R0:W-:Y:S08]  /*13f0*/  MUFU.RCP R112, R82 ;  /* 0x0000005200707308 */ /* 0x0001f00000001000 */
[----:B------:R1:W-:Y:S01]  /*1400*/  MUFU.RCP R115, R84 ;  /* 0x0000005400737308 */ /* 0x0003e20000001000 */
[----:B0-----:R-:W-:-:S07]  /*1410*/  HADD2.F32 R82, -RZ, R9.H0_H0 ;  /* 0x20000009ff527230 */ /* 0x001fce0000004100 */
[----:B------:R2:W0:Y:S01]  /*1420*/  MUFU.RCP R93, R2 ;  /* 0x00000002005d7308 */ /* 0x0004220000001000 */
[----:B-1----:R-:W-:-:S07]  /*1430*/  HADD2.F32 R84, -RZ, R8.H1_H1 ;  /* 0x30000008ff547230 */ /* 0x002fce0000004100 */
[----:B------:R-:W1:Y:S01]  /*1440*/  MUFU.RCP R106, R37 ;  /* 0x00000025006a7308 */ /* 0x000e620000001000 */
[----:B--2---:R-:W-:-:S04]  /*1450*/  FADD.FTZ R2, -R96, 1 ;  /* 0x3f80000060027421 */ /* 0x004fc80000010100 */
[C---:B------:R-:W-:Y:S01]  /*1460*/  FFMA.FTZ R22, R95.reuse, R2, 1 ;  /* 0x3f8000005f167423 */ /* 0x040fe20000010002 */
[----:B------:R-:W-:Y:S01]  /*1470*/  FMUL.FTZ R95, R95, R96 ;  /* 0x000000605f5f7220 */ /* 0x000fe20000410000 */
[----:B0-----:R-:W-:-:S04]  /*1480*/  FADD.FTZ R3, -R93, 1 ;  /* 0x3f8000005d037421 */ /* 0x001fc80000010100 */
[----:B------:R-:W-:Y:S01]  /*1490*/  FFMA.FTZ R3, R92, R3, 1 ;  /* 0x3f8000005c037423 */ /* 0x000fe20000010003 */
[----:B---3--:R0:W-:Y:S01]  /*14a0*/  STS.128 [R78], R32 ;  /* 0x000000204e007388 */ /* 0x0081e20000000c00 */
[----:B------:R-:W-:-:S03]  /*14b0*/  NOP ;  /* 0x0000000000007918 */ /* 0x000fc60000000000 */
[----:B------:R-:W2:Y:S01]  /*14c0*/  LDS.128 R28, [R78] ;  /* 0x000000004e1c7984 */ /* 0x000ea20000000c00 */
[--C-:B0-----:R-:W-:Y:S02]  /*14d0*/  HADD2.F32 R33, -RZ, R25.reuse.H0_H0 ;  /* 0x20000019ff217230 */ /* 0x101fe40000004100 */
[----:B------:R-:W-:Y:S02]  /*14e0*/  HADD2.F32 R34, -RZ, R25.H1_H1 ;  /* 0x30000019ff227230 */ /* 0x000fe40000004100 */
[C---:B------:R-:W-:Y:S01]  /*14f0*/  FFMA.FTZ R25, R98.reuse, R23, 1 ;  /* 0x3f80000062197423 */ /* 0x040fe20000010017 */
[----:B------:R-:W-:Y:S02]  /*1500*/  HADD2.F32 R32, -RZ, R24.H1_H1 ;  /* 0x30000018ff207230 */ /* 0x000fe40000004100 */
[----:B------:R-:W-:Y:S01]  /*1510*/  FMUL.FTZ R98, R98, R101 ;  /* 0x0000006562627220 */ /* 0x000fe20000410000 */
[----:B------:R-:W-:Y:S02]  /*1520*/  HADD2.F32 R35, -RZ, R26.H0_H0 ;  /* 0x2000001aff237230 */ /* 0x000fe40000004100 */
[----:B------:R-:W-:Y:S01]  /*1530*/  FMUL.FTZ R123, R32, R95 ;  /* 0x0000005f207b7220 */ /* 0x000fe20000410000 */
[----:B--2---:R-:W-:-:S02]  /*1540*/  HADD2.F32 R100, -RZ, R29.H0_H0 ;  /* 0x2000001dff647230 */ /* 0x004fc40000004100 */
[----:B------:R-:W-:Y:S02]  /*1550*/  HADD2.F32 R104, -RZ, R29.H1_H1 ;  /* 0x3000001dff687230 */ /* 0x000fe40000004100 */
[--C-:B------:R-:W-:Y:S02]  /*1560*/  HADD2.F32 R97, -RZ, R28.reuse.H1_H1 ;  /* 0x3000001cff617230 */ /* 0x100fe40000004100 */
[----:B------:R-:W-:Y:S01]  /*1570*/  FMUL.FTZ R24, R33, R100 ;  /* 0x0000006421187220 */ /* 0x000fe20000410000 */
[----:B------:R-:W-:Y:S02]  /*1580*/  HADD2.F32 R94, -RZ, R28.H0_H0 ;  /* 0x2000001cff5e7230 */ /* 0x000fe40000004100 */
[----:B------:R-:W-:Y:S01]  /*1590*/  FMUL.FTZ R26, R34, R104 ;  /* 0x00000068221a7220 */ /* 0x000fe20000410000 */
[----:B------:R-:W-:Y:S02]  /*15a0*/  HADD2.F32 R107, -RZ, R30.H0_H0 ;  /* 0x2000001eff6b7230 */ /* 0x000fe40000004100 */
        /* <DEDUP_REMOVED lines=8> */
[----:B------:R-:W-:Y:S01]  /*1630*/  FADD.FTZ R25, -R109, 1 ;  /* 0x3f8000006d197421 */ /* 0x000fe20000010100 */
[----:B------:R-:W-:Y:S02]  /*1640*/  HADD2.F32 R110, -RZ, R30.H1_H1 ;  /* 0x3000001eff6e7230 */ /* 0x000fe40000004100 */
[----:B------:R-:W-:Y:S01]  /*1650*/  FADD.FTZ R26, -R112, 1 ;  /* 0x3f800000701a7421 */ /* 0x000fe20000010100 */
[----:B------:R-:W-:Y:S01]  /*1660*/  FADD.FTZ R31, -R115, 1 ;  /* 0x3f800000731f7421 */ /* 0x000fe20000010100 */
[----:B------:R-:W-:Y:S01]  /*1670*/  FMUL.FTZ R23, R23, R22 ;  /* 0x0000001617177220 */ /* 0x000fe20000410000 */
[----:B------:R-:W-:Y:S01]  /*1680*/  FFMA.FTZ R29, R108, R25, 1 ;  /* 0x3f8000006c1d7423 */ /* 0x000fe20000010019 */
[----:B------:R-:W-:Y:S01]  /*1690*/  FMUL.FTZ R2, R0, R94 ;  /* 0x0000005e00027220 */ /* 0x000fe20000410000 */
[----:B-1----:R-:W-:Y:S01]  /*16a0*/  FADD.FTZ R22, -R106, 1 ;  /* 0x3f8000006a167421 */ /* 0x002fe20000010100 */
[----:B------:R-:W-:Y:S01]  /*16b0*/  FFMA.FTZ R30, R111, R26, 1 ;  /* 0x3f8000006f1e7423 */ /* 0x000fe2000001001a */
[----:B------:R-:W-:Y:S01]  /*16c0*/  FFMA.FTZ R37, R114, R31, 1 ;  /* 0x3f80000072257423 */ /* 0x000fe2000001001f */
        /* <DEDUP_REMOVED lines=25> */
[----:B------:R-:W-:Y:S01]  /*1860*/  FMUL.FTZ R111, R111, R112 ;  /* 0x000000706f6f7220 */ /* 0x000fe20000410000 */
[----:B------:R-:W-:Y:S01]  /*1870*/  FMUL.FTZ R114, R114, R115 ;  /* 0x0000007372727220 */ /* 0x000fe20000410000 */
[----:B------:R-:W-:Y:S02]  /*1880*/  HADD2.F32 R80, -RZ, R8.H0_H0 ;  /* 0x20000008ff507230 */ /* 0x000fe40000004100 */
[----:B------:R-:W-:Y:S01]  /*1890*/  FMUL.FTZ R0, R0, R93 ;  /* 0x0000005d00007220 */ /* 0x000fe20000410000 */
[----:B------:R-:W-:Y:S02]  /*18a0*/  HADD2.F32 R37, -RZ, R6.H0_H0 ;  /* 0x20000006ff257230 */ /* 0x000fe40000004100 */
        /* <DEDUP_REMOVED lines=8> */
[C---:B------:R-:W-:Y:S01]  /*1930*/  IMAD.WIDE.U32 R2, R81.reuse, UR4, R22 ;  /* 0x0000000451027c25 */ /* 0x040fe2000f8e0016 */
[----:B------:R-:W2:Y:S03]  /*1940*/  LDCU UR4, c[0x0][0x38c] ;  /* 0x00007180ff0477ac */ /* 0x000ea60008000800 */
[----:B------:R-:W-:Y:S02]  /*1950*/  IMAD R3, R81, UR5, R3 ;  /* 0x0000000551037c24 */ /* 0x000fe4000f8e0203 */
[----:B0-----:R-:W-:Y:S01]  /*1960*/  HADD2.F32 R29, -RZ, R4.H0_H0 ;  /* 0x20000004ff1d7230 */ /* 0x001fe20000004100 */
[----:B------:R-:W-:Y:S01]  /*1970*/  LEA R4, P0, R2, R118, 0x1 ;  /* 0x0000007602047211 */ /* 0x000fe200078008ff */
[----:B------:R-:W-:Y:S02]  /*1980*/  HADD2.F32 R31, -RZ, R5.H0_H0 ;  /* 0x20000005ff1f7230 */ /* 0x000fe40000004100 */
[----:B------:R-:W-:Y:S01]  /*1990*/  FMUL.FTZ R118, R90, R111 ;  /* 0x0000006f5a767220 */ /* 0x000fe20000410000 */
[----:B------:R-:W-:Y:S01]  /*19a0*/  FMUL.FTZ R28, R91, R114 ;  /* 0x000000725b1c7220 */ /* 0x000fe20000410000 */
[----:B------:R-:W-:Y:S01]  /*19b0*/  LEA.HI.X R5, R2, R119, R3, 0x1, P0 ;  /* 0x0000007702057211 */ /* 0x000fe200000f0c03 */
[----:B------:R-:W-:-:S02]  /*19c0*/  FMUL.FTZ R119, R36, R109 ;  /* 0x0000006d24777220 */ /* 0x000fc40000410000 */
        /* <DEDUP_REMOVED lines=17> */
[----:B0-----:R-:W0:Y:S04]  /*1ae0*/  LDC.64 R24, c[0x0][0x438] ;  /* 0x00010e00ff187b82 */ /* 0x001e280000000a00 */
[----:B------:R-:W-:Y:S01]  /*1af0*/  STS.128 [R78], R8 ;  /* 0x000000084e007388 */ /* 0x000fe20000000c00 */
[----:B------:R-:W-:-:S03]  /*1b00*/  NOP ;  /* 0x0000000000007918 */ /* 0x000fc60000000000 */
[----:B------:R-:W2:Y:S01]  /*1b10*/  LDS.128 R4, [R78] ;  /* 0x000000004e047984 */ /* 0x000ea20000000c00 */
[----:B-1----:R-:W-:-:S04]  /*1b20*/  IMAD.WIDE.U32 R2, R22, UR18, R12 ;  /* 0x0000001216027c25 */ /* 0x002fc8000f8e000c */
[----:B------:R-:W-:Y:S02]  /*1b30*/  IMAD R3, R23, UR18, R3 ;  /* 0x0000001217037c24 */ /* 0x000fe4000f8e0203 */
[----:B0-----:R-:W-:-:S04]  /*1b40*/  IMAD.WIDE.U32 R2, R81, R24, R2 ;  /* 0x0000001851027225 */ /* 0x001fc800078e0002 */
[----:B------:R-:W-:Y:S01]  /*1b50*/  IMAD R3, R81, R25, R3 ;  /* 0x0000001951037224 */ /* 0x000fe200078e0203 */
[----:B------:R-:W-:-:S04]  /*1b60*/  LEA R22, P0, R2, UR6, 0x1 ;  /* 0x0000000602167c11 */ /* 0x000fc8000f8008ff */
[----:B------:R-:W-:-:S03]  /*1b70*/  LEA.HI.X R23, R2, UR7, R3, 0x1, P0 ;  /* 0x0000000702177c11 */ /* 0x000fc600080f0c03 */
[----:B------:R-:W-:-:S05]  /*1b80*/  IMAD.WIDE.U32 R2, R57, 0x10, R22 ;  /* 0x0000001039027825 */ /* 0x000fca00078e0016 */
[----:B--2---:R1:W-:Y:S02]  /*1b90*/  STG.E.128 desc[UR16][R2.64], R4 ;  /* 0x0000000402007986 */ /* 0x0043e4000c101d10 */
.L_x_16788:
[C---:B01----:R-:W-:Y:S01]  /*1ba0*/  FFMA.FTZ R2, R0.reuse, R80, R73 ;  /* 0x0000005000027223 */ /* 0x043fe20000010049 */
[----:B------:R-:W-:Y:S01]  /*1bb0*/  BAR.SYNC.DEFER_BLOCKING 0x0 ;  /* 0x0000000000007b1d */ /* 0x000fe20000010000 */
[----:B------:R-:W-:Y:S01]  /*1bc0*/  UISETP.GE.AND UP0, UPT, UR4, 0x1, UPT ;  /* 0x000000010400788c */ /* 0x000fe2000bf06270 */
[----:B-----5:R-:W-:Y:S01]  /*1bd0*/  FADD.FTZ R126, R99, R74 ;  /* 0x0000004a637e7221 */ /* 0x020fe20000010000 */
[----:B------:R-:W-:Y:S01]  /*1be0*/  FFMA.FTZ R2, R123, R84, R2 ;  /* 0x000000547b027223 */ /* 0x000fe20000010002 */
[----:B------:R-:W-:Y:S02]  /*1bf0*/  CS2R R90, SRZ ;  /* 0x00000000005a7805 */ /* 0x000fe4000001ff00 */
[----:B------:R-:W-:Y:S02]  /*1c00*/  CS2R R92, SRZ ;  /* 0x00000000005c7805 */ /* 0x000fe4000001ff00 */
[----:B------:R-:W-:Y:S01]  /*1c10*/  CS2R R94, SRZ ;  /* 0x00000000005e7805 */ /* 0x000fe2000001ff00 */
[----:B------:R-:W-:Y:S01]  /*1c20*/  FFMA.FTZ R2, R33, R82, R2 ;  /* 0x0000005221027223 */ /* 0x000fe20000010002 */
[----:B------:R-:W-:Y:S01]  /*1c30*/  CS2R R96, SRZ ;  /* 0x0000000000607805 */ /* 0x000fe2000001ff00 */
        /* <DEDUP_REMOVED lines=18> */
[C---:B------:R-:W-:Y:S01]  /*1d60*/  FMUL.FTZ R124, R28.reuse, R76 ;  /* 0x0000004c1c7c7220 */ /* 0x040fe20000410000 */
[----:B------:R-:W-:Y:S01]  /*1d70*/  FFMA.FTZ R73, R28, R89, R3 ;  /* 0x000000591c497223 */ /* 0x000fe20000010003 */
[----:B------:R-:W-:Y:S06]  /*1d80*/  BRA.U !UP0, `(.L_x_16789) ;  /* 0x0000004108507547 */ /* 0x000fec000b800000 */
        /* <DEDUP_REMOVED lines=18> */
[----:B------:R-:W-:Y:S01]  /*1eb0*/  LEA R113, R83, R78, 0x4 ;  /* 0x0000004e53717211 */ /* 0x000fe200078e20ff */
[----:B------:R-:W-:Y:S01]  /*1ec0*/  FMUL.FTZ R112, R135, R84 ;  /* 0x0000005487707220 */ /* 0x000fe20000410000 */
[----:B------:R-:W-:Y:S01]  /*1ed0*/  FMUL.FTZ R111, R132, R82 ;  /* 0x00000052846f7220 */ /* 0x000fe20000410000 */
[----:B------:R-:W-:Y:S01]  /*1ee0*/  FMUL.FTZ R110, R133, R86 ;  /* 0x00000056856e7220 */ /* 0x000fe20000410000 */
[----:B------:R-:W-:Y:S01]  /*1ef0*/  FMUL.FTZ R109, R130, R85 ;  /* 0x00000055826d7220 */ /* 0x000fe20000410000 */
[----:B------:R-:W-:Y:S01]  /*1f00*/  FMUL.FTZ R108, R131, R88 ;  /* 0x00000058836c7220 */ /* 0x000fe20000410000 */
[----:B------:R-:W-:Y:S01]  /*1f10*/  ISETP.EQ.AND P0, PT, R70, RZ, P0 ;  /* 0x000000ff4600720c */ /* 0x000fe20000702270 */
[----:B------:R-:W3:Y:S01]  /*1f20*/  LDC.64 R24, c[0x0][0x3a8] ;  /* 0x0000ea00ff187b82 */ /* 0x000ee20000000a00 */
[----:B------:R-:W-:Y:S01]  /*1f30*/  FMUL.FTZ R107, R126, R87 ;  /* 0x000000577e6b7220 */ /* 0x000fe20000410000 */
[----:B------:R-:W-:Y:S01]  /*1f40*/  FMUL.FTZ R106, R127, R89 ;  /* 0x000000597f6a7220 */ /* 0x000fe20000410000 */
[----:B------:R-:W-:Y:S01]  /*1f50*/  MOV R90, RZ ;  /* 0x000000ff005a7202 */ /* 0x000fe20000000f00 */
[----:B------:R-:W4:Y:S01]  /*1f60*/  LDCU UR7, c[0x0][0x394] ;  /* 0x00007280ff0777ac */ /* 0x000f220008000800 */
[----:B------:R-:W-:-:S02]  /*1f70*/  LOP3.LUT R105, R105, 0x100, RZ, 0xc0, !PT ;  /* 0x0000010069697812 */ /* 0x000fc400078ec0ff */
[C---:B------:R-:W-:Y:S01]  /*1f80*/  IADD3 R104, PT, PT, R3.reuse, R70, RZ ;  /* 0x0000004603687210 */ /* 0x040fe20007ffe0ff */
[----:B------:R-:W0:Y:S01]  /*1f90*/  LDC.64 R26, c[0x0][0x450] ;  /* 0x00011400ff1a7b82 */ /* 0x000e220000000a00 */
[----:B------:R-:W-:Y:S01]  /*1fa0*/  LEA.HI.X.SX32 R33, R3, RZ, 0x1, P1 ;  /* 0x000000ff03217211 */ /* 0x000fe200008f0eff */
[----:B------:R-:W0:Y:S01]  /*1fb0*/  LDCU UR8, c[0x0][0x38c] ;  /* 0x00007180ff0877ac */ /* 0x000e220008000800 */
[----:B------:R-:W-:-:S05]  /*1fc0*/  UMOV UR4, URZ ;  /* 0x000000ff00047c82 */ /* 0x000fca0008000000 */
[----:B------:R-:W0:Y:S08]  /*1fd0*/  LDC.64 R28, c[0x0][0x3e0] ;  /* 0x0000f800ff1c7b82 */ /* 0x000e300000000a00 */
[----:B----4-:R-:W0:Y:S02]  /*1fe0*/  LDC.64 R30, c[0x0][0x4d0] ;  /* 0x00013400ff1e7b82 */ /* 0x010e240000000a00 */
.L_x_16839:
[----:B-1----:R-:W-:-:S04]  /*1ff0*/  IMAD.WIDE.U32 R2, R128, UR4, RZ ;  /* 0x0000000480027c25 */ /* 0x002fc8000f8e00ff */
[----:B------:R-:W-:Y:S01]  /*2000*/  IMAD R3, R129, UR4, R3 ;  /* 0x0000000481037c24 */ /* 0x000fe2000f8e0203 */
[----:B0-----:R-:W-:-:S04]  /*2010*/  LEA R4, P1, R2, R62, 0x1 ;  /* 0x0000003e02047211 */ /* 0x001fc800078208ff */
[----:B------:R-:W-:-:S03]  /*2020*/  LEA.HI.X R5, R2, R61, R3, 0x1, P1 ;  /* 0x0000003d02057211 */ /* 0x000fc600008f0c03 */
[----:B------:R-:W-:-:S05]  /*2030*/  IMAD.WIDE.U32 R2, R39, 0x10, R4 ;  /* 0x0000001027027825 */ /* 0x000fca00078e0004 */
[----:B----4-:R-:W4:Y:S04]  /*2040*/  LDG.E.128 R4, desc[UR16][R2.64] ;  /* 0x0000001002047981 */ /* 0x010f28000c1e1d00 */
        /* <DEDUP_REMOVED lines=12> */
[----:B------:R-:W-:-:S04]  /*2110*/  LEA R138, P1, R36, R26, 0x3 ;  /* 0x0000001a248a7211 */ /* 0x000fc800078218ff */
[----:B------:R-:W-:Y:S01]  /*2120*/  LEA.HI.X R139, R36, R27, R37, 0x3, P1 ;  /* 0x0000001b248b7211 */ /* 0x000fe200008f1c25 */
[----:B----4-:R0:W-:Y:S04]  /*2130*/  STS.128 [R78], R4 ;  /* 0x000000044e007388 */ /* 0x0101e80000000c00 */
[----:B-----5:R1:W-:Y:S01]  /*2140*/  STS.128 [R78+0x200], R8 ;  /* 0x000200084e007388 */ /* 0x0203e20000000c00 */
        /* <DEDUP_REMOVED lines=8> */
[-C--:B------:R-:W-:Y:S01]  /*21d0*/  FMUL.FTZ R136, R135, R35.reuse ;  /* 0x0000002387887220 */ /* 0x080fe20000410000 */
[-C--:B0-----:R-:W-:Y:S01]  /*21e0*/  FMUL.FTZ R5, R132, R35.reuse ;  /* 0x0000002384057220 */ /* 0x081fe20000410000 */
[----:B------:R-:W-:Y:S01]  /*21f0*/  FMUL.FTZ R6, R133, R35 ;  /* 0x0000002385067220 */ /* 0x000fe20000410000 */
[-C--:B------:R-:W-:Y:S01]  /*2200*/  FMUL.FTZ R4, R135, R2.reuse ;  /* 0x0000000287047220 */ /* 0x080fe20000410000 */
[----:B------:R-:W-:Y:S01]  /*2210*/  FMUL.RZ R140, R136, 0.15915493667125701904 ;  /* 0x3e22f983888c7820 */ /* 0x000fe2000040c000 */
[----:B------:R-:W-:Y:S01]  /*2220*/  FMUL.RZ R7, R5, 0.15915493667125701904 ;  /* 0x3e22f98305077820 */ /* 0x000fe2000040c000 */
[-C--:B------:R-:W-:Y:S01]  /*2230*/  FMUL.FTZ R5, R132, R2.reuse ;  /* 0x0000000284057220 */ /* 0x080fe20000410000 */
[----:B------:R0:W-:Y:S01]  /*2240*/  MUFU.EX2 R154, R4 ;  /* 0x00000004009a7308 */ /* 0x0001e20000000800 */
[----:B-1----:R-:W-:Y:S01]  /*2250*/  FMUL.RZ R8, R6, 0.15915493667125701904 ;  /* 0x3e22f98306087820 */ /* 0x002fe2000040c000 */
[-C--:B------:R-:W-:Y:S01]  /*2260*/  FMUL.FTZ R6, R133, R2.reuse ;  /* 0x0000000285067220 */ /* 0x080fe20000410000 */
[-C--:B------:R-:W-:Y:S01]  /*2270*/  FMUL.FTZ R3, R134, R2.reuse ;  /* 0x0000000286037220 */ /* 0x080fe20000410000 */
[----:B------:R-:W-:Y:S01]  /*2280*/  FMUL.FTZ R144, R127, R2 ;  /* 0x000000027f907220 */ /* 0x000fe20000410000 */
[----:B-----5:R-:W-:-:S03]  /*2290*/  ULEA UR5, UR6, UR5, 0x18 ;  /* 0x0000000506057291 */ /* 0x020fc6000f8ec0ff */
[----:B------:R-:W-:Y:S01]  /*22a0*/  MUFU.SIN R137, R140 ;  /* 0x0000008c00897308 */ /* 0x000fe20000000400 */
[----:B0-----:R-:W-:-:S04]  /*22b0*/  FMUL.FTZ R4, R130, R35 ;  /* 0x0000002382047220 */ /* 0x001fc80000410000 */
[----:B------:R-:W-:Y:S01]  /*22c0*/  FMUL.RZ R9, R4, 0.15915493667125701904 ;  /* 0x3e22f98304097820 */ /* 0x000fe2000040c000 */
[----:B------:R-:W-:Y:S02]  /*22d0*/  FMUL.FTZ R4, R130, R2 ;  /* 0x0000000282047220 */ /* 0x000fe40000410000 */
[----:B------:R-:W0:Y:S08]  /*22e0*/  MUFU.COS R141, R140 ;  /* 0x0000008c008d7308 */ /* 0x000e300000000000 */
[----:B------:R1:W-:Y:S08]  /*22f0*/  MUFU.EX2 R153, R5 ;  /* 0x0000000500997308 */ /* 0x0003f00000000800 */
[----:B---3--:R-:W-:Y:S01]  /*2300*/  MUFU.SIN R139, R8 ;  /* 0x00000008008b7308 */ /* 0x008fe20000000400 */
[----:B-1----:R-:W-:Y:S01]  /*2310*/  FMUL.FTZ R5, R131, R35 ;  /* 0x0000002383057220 */ /* 0x002fe20000410000 */
[C---:B0-----:R-:W-:Y:S01]  /*2320*/  FMUL.FTZ R152, R154.reuse, R141 ;  /* 0x0000008d9a987220 */ /* 0x041fe20000410000 */
[----:B------:R-:W-:-:S05]  /*2330*/  FMUL.FTZ R154, R154, R137 ;  /* 0x000000899a9a7220 */ /* 0x000fca0000410000 */
[----:B------:R-:W-:Y:S08]  /*2340*/  MUFU.COS R159, R8 ;  /* 0x00000008009f7308 */ /* 0x000ff00000000000 */
[----:B------:R-:W-:Y:S08]  /*2350*/  MUFU.SIN R140, R9 ;  /* 0x00000009008c7308 */ /* 0x000ff00000000400 */
[----:B------:R0:W-:Y:S08]  /*2360*/  MUFU.COS R142, R9 ;  /* 0x00000009008e7308 */ /* 0x0001f00000000000 */
[----:B------:R-:W-:Y:S01]  /*2370*/  MUFU.SIN R136, R7 ;  /* 0x0000000700887308 */ /* 0x000fe20000000400 */
[----:B0-----:R-:W0:Y:S07]  /*2380*/  LDS.128 R8, [R113] ;  /* 0x0000000071087984 */ /* 0x001e2e0000000c00 */
[----:B------:R1:W2:Y:S08]  /*2390*/  MUFU.COS R138, R7 ;  /* 0x00000007008a7308 */ /* 0x0002b00000000000 */
[----:B------:R3:W5:Y:S01]  /*23a0*/  MUFU.EX2 R160, R6 ;  /* 0x0000000600a07308 */ /* 0x0007620000000800 */
[----:B-1----:R-:W-:Y:S01]  /*23b0*/  FMUL.RZ R7, R5, 0.15915493667125701904 ;  /* 0x3e22f98305077820 */ /* 0x002fe2000040c000 */
[----:B------:R-:W-:-:S06]  /*23c0*/  FMUL.FTZ R5, R131, R2 ;  /* 0x0000000283057220 */ /* 0x000fcc0000410000 */
[----:B------:R-:W1:Y:S01]  /*23d0*/  MUFU.EX2 R165, R4 ;  /* 0x0000000400a57308 */ /* 0x000e620000000800 */
[C---:B---3--:R-:W-:Y:S01]  /*23e0*/  FMUL.FTZ R6, R126.reuse, R2 ;  /* 0x000000027e067220 */ /* 0x048fe20000410000 */
[-C--:B------:R-:W-:Y:S01]  /*23f0*/  FMUL.FTZ R2, R126, R35.reuse ;  /* 0x000000237e027220 */ /* 0x080fe20000410000 */
[C---:B--2---:R-:W-:Y:S01]  /*2400*/  FMUL.FTZ R155, R153.reuse, R138 ;  /* 0x0000008a999b7220 */ /* 0x044fe20000410000 */
[----:B------:R-:W-:Y:S01]  /*2410*/  FMUL.FTZ R153, R153, R136 ;  /* 0x0000008899997220 */ /* 0x000fe20000410000 */
[----:B------:R-:W-:Y:S01]  /*2420*/  P2R R136, PR, RZ, 0x4 ;  /* 0x00000004ff887803 */ /* 0x000fe20000000000 */
[----:B------:R-:W-:Y:S01]  /*2430*/  FMUL.RZ R146, R2, 0.15915493667125701904 ;  /* 0x3e22f98302927820 */ /* 0x000fe2000040c000 */
[----:B------:R-:W-:Y:S01]  /*2440*/  FMUL.FTZ R2, R127, R35 ;  /* 0x000000237f027220 */ /* 0x000fe20000410000 */
[----:B------:R-:W-:Y:S01]  /*2450*/  MUFU.SIN R143, R7 ;  /* 0x00000007008f7308 */ /* 0x000fe20000000400 */
[C---:B-----5:R-:W-:Y:S01]  /*2460*/  FMUL.FTZ R159, R160.reuse, R159 ;  /* 0x0000009fa09f7220 */ /* 0x060fe20000410000 */
[----:B------:R-:W-:Y:S01]  /*2470*/  FMUL.FTZ R160, R160, R139 ;  /* 0x0000008ba0a07220 */ /* 0x000fe20000410000 */
[----:B------:R-:W-:Y:S01]  /*2480*/  FMUL.RZ R150, R2, 0.15915493667125701904 ;  /* 0x3e22f98302967820 */ /* 0x000fe2000040c000 */
[----:B------:R-:W-:-:S04]  /*2490*/  FMUL.FTZ R2, R134, R35 ;  /* 0x0000002386027220 */ /* 0x000fc80000410000 */
[----:B------:R-:W-:Y:S01]  /*24a0*/  MUFU.COS R145, R7 ;  /* 0x0000000700917308 */ /* 0x000fe20000000000 */
[----:B------:R-:W-:Y:S01]  /*24b0*/  FMUL.RZ R148, R2, 0.15915493667125701904 ;  /* 0x3e22f98302947820 */ /* 0x000fe2000040c000 */
[----:B------:R-:W-:Y:S01]  /*24c0*/  IADD3 R2, PT, PT, R208, UR4, RZ ;  /* 0x00000004d0027c10 */ /* 0x000fe2000fffe0ff */
[--C-:B0-----:R-:W-:Y:S02]  /*24d0*/  HADD2.F32 R137, -RZ, R8.reuse.H0_H0 ;  /* 0x20000008ff897230 */ /* 0x101fe40000004100 */
[C---:B-1----:R-:W-:Y:S01]  /*24e0*/  FMUL.FTZ R163, R165.reuse, R142 ;  /* 0x0000008ea5a37220 */ /* 0x042fe20000410000 */
[----:B------:R-:W-:Y:S02]  /*24f0*/  HADD2.F32 R139, -RZ, R8.H1_H1 ;  /* 0x30000008ff8b7230 */ /* 0x000fe40000004100 */
[----:B------:R-:W-:Y:S01]  /*2500*/  FMUL.FTZ R165, R165, R140 ;  /* 0x0000008ca5a57220 */ /* 0x000fe20000410000 */
[--C-:B------:R-:W-:Y:S01]  /*2510*/  HADD2.F32 R136, -RZ, R9.reuse.H0_H0 ;  /* 0x20000009ff887230 */ /* 0x100fe20000004100 */
[----:B------:R-:W0:Y:S01]  /*2520*/  MUFU.EX2 R166, R5 ;  /* 0x0000000500a67308 */ /* 0x000e220000000800 */
[----:B------:R-:W-:-:S02]  /*2530*/  HADD2.F32 R140, -RZ, R9.H1_H1 ;  /* 0x30000009ff8c7230 */ /* 0x000fc40000004100 */
[--C-:B------:R-:W-:Y:S02]  /*2540*/  HADD2.F32 R138, -RZ, R10.reuse.H0_H0 ;  /* 0x2000000aff8a7230 */ /* 0x100fe40000004100 */
[----:B------:R-:W-:Y:S02]  /*2550*/  HADD2.F32 R141, -RZ, R10.H1_H1 ;  /* 0x3000000aff8d7230 */ /* 0x000fe40000004100 */
[--C-:B------:R-:W-:Y:S01]  /*2560*/  HADD2.F32 R142, -RZ, R11.reuse.H0_H0 ;  /* 0x2000000bff8e7230 */ /* 0x100fe20000004100 */
[----:B------:R1:W-:Y:S08]  /*2570*/  MUFU.EX2 R162, R6 ;  /* 0x0000000600a27308 */ /* 0x0003f00000000800 */
[----:B------:R-:W-:Y:S01]  /*2580*/  MUFU.SIN R147, R146 ;  /* 0x0000009200937308 */ /* 0x000fe20000000400 */
[----:B-1----:R-:W1:Y:S01]  /*2590*/  LDS.128 R4, [R113+0x10] ;  /* 0x0000100071047984 */ /* 0x002e620000000c00 */
[----:B0-----:R-:W-:Y:S01]  /*25a0*/  FMUL.FTZ R164, R166, R145 ;  /* 0x00000091a6a47220 */ /* 0x001fe20000410000 */
[----:B------:R-:W-:Y:S01]  /*25b0*/  SEL R145, R2, R59, !P2 ;  /* 0x0000003b02917207 */ /* 0x000fe20005000000 */
[----:B------:R-:W-:Y:S01]  /*25c0*/  FMUL.FTZ R166, R166, R143 ;  /* 0x0000008fa6a67220 */ /* 0x000fe20000410000 */
[----:B------:R-:W-:-:S02]  /*25d0*/  HADD2.F32 R143, -RZ, R11.H1_H1 ;  /* 0x3000000bff8f7230 */ /* 0x000fc40000004100 */
[----:B------:R-:W-:Y:S01]  /*25e0*/  LEA R8, R145, UR5, 0x3 ;  /* 0x0000000591087c11 */ /* 0x000fe2000f8e18ff */
[----:B------:R-:W0:Y:S08]  /*25f0*/  MUFU.COS R161, R146 ;  /* 0x0000009200a17308 */ /* 0x000e300000000000 */
[----:B------:R-:W-:Y:S08]  /*2600*/  MUFU.EX2 R3, R3 ;  /* 0x0000000300037308 */ /* 0x000ff00000000800 */
[----:B------:R-:W-:Y:S01]  /*2610*/  MUFU.EX2 R158, R144 ;  /* 0x00000090009e7308 */ /* 0x000fe20000000800 */
[C---:B0-----:R-:W-:Y:S01]  /*2620*/  FMUL.FTZ R161, R162.reuse, R161 ;  /* 0x000000a1a2a17220 */ /* 0x041fe20000410000 */
[----:B------:R-:W-:-:S06]  /*2630*/  FMUL.FTZ R162, R162, R147 ;  /* 0x00000093a2a27220 */ /* 0x000fcc0000410000 */
[----:B------:R-:W0:Y:S08]  /*2640*/  MUFU.COS R146, R148 ;  /* 0x0000009400927308 */ /* 0x000e300000000000 */
[----:B------:R2:W3:Y:S01]  /*2650*/  MUFU.SIN R144, R148 ;  /* 0x0000009400907308 */ /* 0x0004e20000000400 */
[----:B-1----:R-:W-:Y:S02]  /*2660*/  HADD2.F32 R145, -RZ, R5.H0_H0 ;  /* 0x20000005ff917230 */ /* 0x002fe40000004100 */
[----:B------:R-:W-:-:S05]  /*2670*/  HADD2.F32 R147, -RZ, R6.H0_H0 ;  /* 0x20000006ff937230 */ /* 0x000fca0000004100 */
[----:B------:R-:W1:Y:S01]  /*2680*/  MUFU.COS R151, R150 ;  /* 0x0000009600977308 */ /* 0x000e620000000000 */
[----:B0-----:R-:W-:Y:S01]  /*2690*/  FMUL.FTZ R2, R3, R146 ;  /* 0x0000009203027220 */ /* 0x001fe20000410000 */
[----:B------:R-:W-:Y:S02]  /*26a0*/  HADD2.F32 R146, -RZ, R4.H1_H1 ;  /* 0x30000004ff927230 */ /* 0x000fe40000004100 */
[----:B--2---:R-:W-:-:S04]  /*26b0*/  HADD2.F32 R148, -RZ, R5.H1_H1 ;  /* 0x30000005ff947230 */ /* 0x004fc80000004100 */
[----:B------:R0:W2:Y:S01]  /*26c0*/  MUFU.SIN R149, R150 ;  /* 0x0000009600957308 */ /* 0x0000a20000000400 */
[----:B---3--:R-:W-:Y:S01]  /*26d0*/  FMUL.FTZ R3, R3, R144 ;  /* 0x0000009003037220 */ /* 0x008fe20000410000 */
[----:B------:R-:W-:-:S04]  /*26e0*/  HADD2.F32 R144, -RZ, R4.H0_H0 ;  /* 0x20000004ff907230 */ /* 0x000fc80000004100 */
[----:B------:R3:W-:Y:S01]  /*26f0*/  STS.64 [R8+0x10b0], R2 ;  /* 0x0010b00208007388 */ /* 0x0007e20000000a00 */
[C---:B-1----:R-:W-:Y:S01]  /*2700*/  FMUL.FTZ R156, R158.reuse, R151 ;  /* 0x000000979e9c7220 */ /* 0x042fe20000410000 */
[----:B0-----:R-:W-:Y:S02]  /*2710*/  HADD2.F32 R150, -RZ, R6.H1_H1 ;  /* 0x30000006ff967230 */ /* 0x001fe40000004100 */
[--C-:B------:R-:W-:Y:S02]  /*2720*/  HADD2.F32 R151, -RZ, R7.reuse.H1_H1 ;  /* 0x30000007ff977230 */ /* 0x100fe40000004100 */
[----:B--2---:R-:W-:Y:S01]  /*2730*/  FMUL.FTZ R158, R158, R149 ;  /* 0x000000959e9e7220 */ /* 0x004fe20000410000 */
        /* <DEDUP_REMOVED lines=18> */
[----:B---3--:R-:W-:Y:S05]  /*2860*/  @P1 BRA `(.L_x_16791) ;  /* 0x0000000000201947 */ /* 0x008fea0003800000 */
        /* <DEDUP_REMOVED lines=8> */
.L_x_16791:
[----:B------:R0:W1:Y:S02]  /*28f0*/  LDS.64 R10, [R168+0x20b8] ;  /* 0x0020b800a80a7984 */ /* 0x0000640000000a00 */
.L_x_16792:
[----:B------:R-:W-:Y:S05]  /*2900*/  BSYNC.RECONVERGENT B0 ;  /* 0x0000000000007941 */ /* 0x000fea0003800200 */
.L_x_16790:
        /* <DEDUP_REMOVED lines=19> */
[----:B------:R-:W-:Y:S01]  /*2a40*/  FMUL.FTZ R205, R131, R145 ;  /* 0x0000009183cd7220 */ /* 0x000fe20000410000 */
[C---:B------:R-:W-:Y:S01]  /*2a50*/  FMUL.FTZ R190, R127.reuse, R151 ;  /* 0x000000977fbe7220 */ /* 0x040fe20000410000 */
[C---:B--2---:R-:W-:Y:S01]  /*2a60*/  FFMA.FTZ R4, R84.reuse, R187, R7 ;  /* 0x000000bb54047223 */ /* 0x044fe20000010007 */
[----:B------:R-:W-:Y:S01]  /*2a70*/  FFMA.FTZ R6, R84, R189, R6 ;  /* 0x000000bd54067223 */ /* 0x000fe20000010006 */
[----:B------:R-:W-:Y:S01]  /*2a80*/  FMUL.FTZ R192, R127, R149 ;  /* 0x000000957fc07220 */ /* 0x000fe20000410000 */
[----:B------:R-:W-:Y:S01]  /*2a90*/  ISETP.GE.AND P1, PT, R83, 0x1, PT ;  /* 0x000000015300780c */ /* 0x000fe20003f26270 */
[C---:B------:R-:W-:Y:S01]  /*2aa0*/  FMUL.FTZ R36, R153.reuse, R4 ;  /* 0x0000000499247220 */ /* 0x040fe20000410000 */
[-C--:B------:R-:W-:Y:S01]  /*2ab0*/  FMUL.FTZ R7, R153, R6.reuse ;  /* 0x0000000699077220 */ /* 0x080fe20000410000 */
[----:B------:R-:W-:Y:S01]  /*2ac0*/  ISETP.NE.AND P6, PT, R169, 0x1f, PT ;  /* 0x0000001fa900780c */ /* 0x000fe20003fc5270 */
[----:B------:R-:W-:Y:S01]  /*2ad0*/  ULEA UR6, UR4, UR5, 0x4 ;  /* 0x0000000504067291 */ /* 0x000fe2000f8e20ff */
[C---:B------:R-:W-:Y:S01]  /*2ae0*/  FFMA.FTZ R5, R155.reuse, R6, -R36 ;  /* 0x000000069b057223 */ /* 0x040fe20000010824 */
[----:B------:R-:W-:Y:S01]  /*2af0*/  FFMA.FTZ R4, R155, R4, R7 ;  /* 0x000000049b047223 */ /* 0x000fe20000010007 */
[----:B------:R-:W-:Y:S01]  /*2b00*/  ISETP.GE.AND P4, PT, R60, UR7, PT ;  /* 0x000000073c007c0c */ /* 0x000fe2000bf86270 */
[----:B------:R-:W-:Y:S01]  /*2b10*/  BSSY.RECONVERGENT B0, `(.L_x_16793) ;  /* 0x00000ef000007945 */ /* 0x000fe20003800200 */
[C---:B------:R-:W-:Y:S01]  /*2b20*/  FFMA.FTZ R5, R82.reuse, R195, R5 ;  /* 0x000000c352057223 */ /* 0x040fe20000010005 */
[----:B------:R-:W-:Y:S01]  /*2b30*/  FFMA.FTZ R4, R82, R197, R4 ;  /* 0x000000c552047223 */ /* 0x000fe20000010004 */
[----:B------:R-:W-:-:S02]  /*2b40*/  ISETP.GT.U32.AND P2, PT, R169, 0x1b, PT ;  /* 0x0000001ba900780c */ /* 0x000fc40003f44070 */
[CC--:B------:R-:W-:Y:S01]  /*2b50*/  FMUL.FTZ R36, R160.reuse, R5.reuse ;  /* 0x00000005a0247220 */ /* 0x0c0fe20000410000 */
[-C--:B------:R-:W-:Y:S01]  /*2b60*/  FMUL.FTZ R6, R160, R4.reuse ;  /* 0x00000004a0067220 */ /* 0x080fe20000410000 */
[----:B------:R-:W-:Y:S02]  /*2b70*/  ISETP.GT.U32.AND P3, PT, R169, 0x17, PT ;  /* 0x00000017a900780c */ /* 0x000fe40003f64070 */
[C---:B------:R-:W-:Y:S01]  /*2b80*/  FFMA.FTZ R7, R159.reuse, R4, R36 ;  /* 0x000000049f077223 */ /* 0x040fe20000010024 */
[----:B------:R-:W-:Y:S01]  /*2b90*/  FFMA.FTZ R36, R159, R5, -R6 ;  /* 0x000000059f247223 */ /* 0x000fe20000010806 */
[CC--:B------:R-:W-:Y:S01]  /*2ba0*/  FMUL.FTZ R5, R3.reuse, R154.reuse ;  /* 0x0000009a03057220 */ /* 0x0c0fe20000410000 */
[----:B------:R-:W-:Y:S01]  /*2bb0*/  FMUL.FTZ R6, R2, R154 ;  /* 0x0000009a02067220 */ /* 0x000fe20000410000 */
[C---:B------:R-:W-:Y:S01]  /*2bc0*/  FFMA.FTZ R184, R86.reuse, R199, R7 ;  /* 0x000000c756b87223 */ /* 0x040fe20000010007 */
[----:B------:R-:W-:Y:S01]  /*2bd0*/  FFMA.FTZ R182, R86, R201, R36 ;  /* 0x000000c956b67223 */ /* 0x000fe20000010024 */
[-C--:B------:R-:W-:Y:S01]  /*2be0*/  FFMA.FTZ R4, R2, R152.reuse, -R5 ;  /* 0x0000009802047223 */ /* 0x080fe20000010805 */
[----:B------:R-:W-:Y:S01]  /*2bf0*/  FFMA.FTZ R6, R3, R152, R6 ;  /* 0x0000009803067223 */ /* 0x000fe20000010006 */
[C---:B------:R-:W-:Y:S01]  /*2c00*/  FMUL.FTZ R186, R165.reuse, R184 ;  /* 0x000000b8a5ba7220 */ /* 0x040fe20000410000 */
[----:B------:R-:W-:Y:S01]  /*2c10*/  FMUL.FTZ R188, R165, R182 ;  /* 0x000000b6a5bc7220 */ /* 0x000fe20000410000 */
[----:B------:R-:W-:Y:S01]  /*2c20*/  FMUL.FTZ R36, R153, R4 ;  /* 0x0000000499247220 */ /* 0x000fe20000410000 */
[----:B------:R-:W-:Y:S01]  /*2c30*/  ISETP.NE.OR P4, PT, R70, RZ, P4 ;  /* 0x000000ff4600720c */ /* 0x000fe20002785670 */
[----:B------:R-:W-:Y:S01]  /*2c40*/  FFMA.FTZ R186, R163, R182, -R186 ;  /* 0x000000b6a3ba7223 */ /* 0x000fe200000108ba */
[C---:B------:R-:W-:Y:S01]  /*2c50*/  FMUL.FTZ R182, R130.reuse, R144 ;  /* 0x0000009082b67220 */ /* 0x040fe20000410000 */
        /* <DEDUP_REMOVED lines=12> */
[C---:B------:R-:W-:Y:S01]  /*2d20*/  FFMA.FTZ R37, R164.reuse, R37, R203 ;  /* 0x00000025a4257223 */ /* 0x040fe200000100cb */
[----:B------:R-:W-:Y:S01]  /*2d30*/  FFMA.FTZ R36, R159, R36, R5 ;  /* 0x000000249f247223 */ /* 0x000fe20000010005 */
[----:B------:R-:W-:Y:S01]  /*2d40*/  FMUL.FTZ R203, R131, R148 ;  /* 0x0000009483cb7220 */ /* 0x000fe20000410000 */
[----:B------:R-:W-:Y:S01]  /*2d50*/  FFMA.FTZ R186, R164, R7, -R6 ;  /* 0x00000007a4ba7223 */ /* 0x000fe20000010806 */
        /* <DEDUP_REMOVED lines=8> */
[----:B------:R-:W-:Y:S01]  /*2de0*/  ISETP.GT.U32.AND P5, PT, R169, 0xf, PT ;  /* 0x0000000fa900780c */ /* 0x000fe20003fa4070 */
[----:B------:R-:W-:Y:S01]  /*2df0*/  FMUL.FTZ R37, R166, R5 ;  /* 0x00000005a6257220 */ /* 0x000fe20000410000 */
[C---:B------:R-:W-:Y:S01]  /*2e00*/  FFMA.FTZ R4, R161.reuse, R186, -R4 ;  /* 0x000000baa1047223 */ /* 0x040fe20000010804 */
[----:B------:R-:W-:Y:S01]  /*2e10*/  FMUL.FTZ R186, R126, R147 ;  /* 0x000000937eba7220 */ /* 0x000fe20000410000 */
[----:B------:R-:W-:Y:S01]  /*2e20*/  FFMA.FTZ R207, R161, R188, R6 ;  /* 0x000000bca1cf7223 */ /* 0x000fe20000010006 */
[-C--:B------:R-:W-:Y:S01]  /*2e30*/  FFMA.FTZ R37, R164, R7.reuse, R37 ;  /* 0x00000007a4257223 */ /* 0x080fe20000010025 */
[----:B------:R-:W-:Y:S01]  /*2e40*/  FMUL.FTZ R7, R166, R7 ;  /* 0x00000007a6077220 */ /* 0x000fe20000410000 */
[----:B------:R-:W-:Y:S01]  /*2e50*/  FMUL.FTZ R188, R126, R150 ;  /* 0x000000967ebc7220 */ /* 0x000fe20000410000 */
[C---:B------:R-:W-:Y:S01]  /*2e60*/  FFMA.FTZ R209, R87.reuse, R186, R4 ;  /* 0x000000ba57d17223 */ /* 0x040fe20000010004 */
[----:B------:R-:W-:Y:S01]  /*2e70*/  FMUL.FTZ R4, R162, R37 ;  /* 0x00000025a2047220 */ /* 0x000fe20000410000 */
[----:B------:R-:W-:Y:S01]  /*2e80*/  FFMA.FTZ R7, R164, R5, -R7 ;  /* 0x00000005a4077223 */ /* 0x000fe20000010807 */
[----:B------:R-:W-:Y:S01]  /*2e90*/  FFMA.FTZ R207, R87, R188, R207 ;  /* 0x000000bc57cf7223 */ /* 0x000fe200000100cf */
[----:B------:R-:W-:-:S02]  /*2ea0*/  FMUL.FTZ R211, R158, R209 ;  /* 0x000000d19ed37220 */ /* 0x000fc40000410000 */
[-C--:B------:R-:W-:Y:S01]  /*2eb0*/  FMUL.FTZ R6, R162, R7.reuse ;  /* 0x00000007a2067220 */ /* 0x080fe20000410000 */
[C---:B------:R-:W-:Y:S01]  /*2ec0*/  FFMA.FTZ R7, R161.reuse, R7, -R4 ;  /* 0x00000007a1077223 */ /* 0x040fe20000010804 */
[-C--:B------:R-:W-:Y:S01]  /*2ed0*/  FMUL.FTZ R4, R158, R207.reuse ;  /* 0x000000cf9e047220 */ /* 0x080fe20000410000 */
[----:B------:R-:W-:Y:S01]  /*2ee0*/  FFMA.FTZ R36, R156, R207, R211 ;  /* 0x000000cf9c247223 */ /* 0x000fe200000100d3 */
[----:B------:R-:W-:Y:S01]  /*2ef0*/  FFMA.FTZ R5, R161, R37, R6 ;  /* 0x00000025a1057223 */ /* 0x000fe20000010006 */
[----:B------:R-:W-:Y:S01]  /*2f00*/  FMUL.FTZ R37, R158, R7 ;  /* 0x000000079e257220 */ /* 0x000fe20000410000 */
[C---:B------:R-:W-:Y:S01]  /*2f10*/  FFMA.FTZ R209, R156.reuse, R209, -R4 ;  /* 0x000000d19cd17223 */ /* 0x040fe20000010804 */
[C---:B------:R-:W-:Y:S02]  /*2f20*/  FFMA.FTZ R36, R89.reuse, R190, R36 ;  /* 0x000000be59247223 */ /* 0x040fe40000010024 */
[-C--:B------:R-:W-:Y:S01]  /*2f30*/  FFMA.FTZ R37, R156, R5.reuse, R37 ;  /* 0x000000059c257223 */ /* 0x080fe20000010025 */
[----:B------:R-:W-:Y:S01]  /*2f40*/  FFMA.FTZ R194, R89, R192, R209 ;  /* 0x000000c059c27223 */ /* 0x000fe200000100d1 */
        /* <DEDUP_REMOVED lines=8> */
[CC--:B-----5:R-:W-:Y:S01]  /*2fd0*/  FFMA.FTZ R207, R37.reuse, R6.reuse, R200 ;  /* 0x0000000625cf7223 */ /* 0x0e0fe200000100c8 */
[C---:B------:R-:W-:Y:S01]  /*2fe0*/  FFMA.FTZ R7, R196.reuse, R6, -R7 ;  /* 0x00000006c4077223 */ /* 0x040fe20000010807 */
[-C--:B0-----:R-:W-:Y:S02]  /*2ff0*/  FMUL.FTZ R198, R196, R5.reuse ;  /* 0x00000005c4c67220 */ /* 0x081fe40000410000 */
[----:B------:R-:W-:Y:S01]  /*3000*/  @P1 FADD.FTZ R36, R36, R207 ;  /* 0x000000cf24241221 */ /* 0x000fe20000010000 */
[C---:B------:R-:W-:Y:S01]  /*3010*/  FMUL.FTZ R5, R37.reuse, R5 ;  /* 0x0000000525057220 */ /* 0x040fe20000410000 */
        /* <DEDUP_REMOVED lines=12> */
[-C--:B---3--:R-:W-:Y:S01]  /*30e0*/  FFMA.FTZ R209, R37, R6.reuse, R198 ;  /* 0x0000000625d17223 */ /* 0x088fe200000100c6 */
[----:B------:R-:W-:Y:S01]  /*30f0*/  FFMA.FTZ R207, R196, R6, -R207 ;  /* 0x00000006c4cf7223 */ /* 0x000fe200000108cf */
[----:B------:R-:W-:-:S02]  /*3100*/  FMUL.FTZ R6, R158, R183 ;  /* 0x000000b79e067220 */ /* 0x000fc40000410000 */
[----:B------:R-:W-:Y:S01]  /*3110*/  @P1 FADD.FTZ R36, R36, R209 ;  /* 0x000000d124241221 */ /* 0x000fe20000010000 */
[-C--:B-----5:R-:W-:Y:S01]  /*3120*/  @P1 FFMA.FTZ R37, R37, R4.reuse, R5 ;  /* 0x0000000425251223 */ /* 0x0a0fe20000010005 */
[----:B------:R-:W-:Y:S01]  /*3130*/  @P1 FFMA.FTZ R196, R196, R4, -R7 ;  /* 0x00000004c4c41223 */ /* 0x000fe20000010807 */
[C---:B-1----:R-:W-:Y:S01]  /*3140*/  FMUL.FTZ R5, R158.reuse, R11 ;  /* 0x0000000b9e057220 */ /* 0x042fe20000410000 */
[----:B------:R-:W-:Y:S01]  /*3150*/  FMUL.FTZ R4, R158, R185 ;  /* 0x000000b99e047220 */ /* 0x000fe20000410000 */
[----:B------:R-:W-:Y:S01]  /*3160*/  @P1 FADD.FTZ R194, R194, R207 ;  /* 0x000000cfc2c21221 */ /* 0x000fe20000010000 */
[----:B------:R-:W0:Y:S01]  /*3170*/  SHFL.UP PT, R7, R36, 0x4, RZ ;  /* 0x0480000024077989 */ /* 0x000e2200000e00ff */
[C---:B------:R-:W-:Y:S01]  /*3180*/  FFMA.FTZ R198, R156.reuse, R10, -R5 ;  /* 0x0000000a9cc67223 */ /* 0x040fe20000010805 */
[C---:B------:R-:W-:Y:S01]  /*3190*/  FFMA.FTZ R5, R156.reuse, R183, R4 ;  /* 0x000000b79c057223 */ /* 0x040fe20000010004 */
[C---:B------:R-:W-:Y:S01]  /*31a0*/  FFMA.FTZ R4, R156.reuse, R185, -R6 ;  /* 0x000000b99c047223 */ /* 0x040fe20000010806 */
[----:B------:R-:W-:Y:S01]  /*31b0*/  FMUL.FTZ R207, R156, R11 ;  /* 0x0000000b9ccf7220 */ /* 0x000fe20000410000 */
[----:B------:R-:W1:Y:S01]  /*31c0*/  SHFL.UP PT, R6, R194, 0x4, RZ ;  /* 0x04800000c2067989 */ /* 0x000e6200000e00ff */
[----:B------:R-:W-:Y:S01]  /*31d0*/  FADD.FTZ R200, R180, R5 ;  /* 0x00000005b4c87221 */ /* 0x000fe20000010000 */
[----:B------:R-:W-:Y:S01]  /*31e0*/  FMUL.FTZ R204, R162, R198 ;  /* 0x000000c6a2cc7220 */ /* 0x000fe20000410000 */
[----:B------:R-:W-:Y:S01]  /*31f0*/  FFMA.FTZ R207, -R158, R10, -R207 ;  /* 0x0000000a9ecf7223 */ /* 0x000fe200000109cf */
[----:B------:R-:W2:Y:S01]  /*3200*/  SHFL.UP PT, R5, R37, 0x4, RZ ;  /* 0x0480000025057989 */ /* 0x000ea200000e00ff */
[----:B------:R-:W-:Y:S01]  /*3210*/  FADD.FTZ R202, R181, R4 ;  /* 0x00000004b5ca7221 */ /* 0x000fe20000010000 */
[C---:B------:R-:W-:Y:S01]  /*3220*/  FMUL.FTZ R213, R162.reuse, R200 ;  /* 0x000000c8a2d57220 */ /* 0x040fe20000410000 */
[CC--:B------:R-:W-:Y:S01]  /*3230*/  FMUL.FTZ R209, R162.reuse, R207.reuse ;  /* 0x000000cfa2d17220 */ /* 0x0c0fe20000410000 */
[C---:B------:R-:W-:Y:S01]  /*3240*/  FFMA.FTZ R207, R161.reuse, R207, -R204 ;  /* 0x000000cfa1cf7223 */ /* 0x040fe200000108cc */
[----:B------:R-:W3:Y:S01]  /*3250*/  SHFL.UP PT, R4, R196, 0x4, RZ ;  /* 0x04800000c4047989 */ /* 0x000ee200000e00ff */
[----:B------:R-:W-:Y:S01]  /*3260*/  FMUL.FTZ R211, R162, R202 ;  /* 0x000000caa2d37220 */ /* 0x000fe20000410000 */
[----:B------:R-:W-:Y:S01]  /*3270*/  FFMA.FTZ R209, R161, R198, R209 ;  /* 0x000000c6a1d17223 */ /* 0x000fe200000100d1 */
[----:B------:R-:W-:Y:S01]  /*3280*/  FMUL.FTZ R215, R166, R207 ;  /* 0x000000cfa6d77220 */ /* 0x000fe20000410000 */
[----:B------:R-:W-:Y:S01]  /*3290*/  ISETP.GE.AND P1, PT, R83, 0x4, PT ;  /* 0x000000045300780c */ /* 0x000fe20003f26270 */
[C---:B------:R-:W-:Y:S01]  /*32a0*/  FFMA.FTZ R211, R161.reuse, R200, R211 ;  /* 0x000000c8a1d37223 */ /* 0x040fe200000100d3 */
[----:B------:R-:W-:Y:S01]  /*32b0*/  FFMA.FTZ R202, R161, R202, -R213 ;  /* 0x000000caa1ca7223 */ /* 0x000fe200000108d5 */
[-C--:B------:R-:W-:Y:S01]  /*32c0*/  FFMA.FTZ R200, R164, R209.reuse, R215 ;  /* 0x000000d1a4c87223 */ /* 0x080fe200000100d7 */
[----:B------:R-:W-:Y:S01]  /*32d0*/  FMUL.FTZ R209, R166, R209 ;  /* 0x000000d1a6d17220 */ /* 0x000fe20000410000 */
[----:B------:R-:W-:Y:S01]  /*32e0*/  FADD.FTZ R211, R178, R211 ;  /* 0x000000d3b2d37221 */ /* 0x000fe20000010000 */
[----:B0-----:R-:W-:Y:S01]  /*32f0*/  FMUL.FTZ R198, R196, R7 ;  /* 0x00000007c4c67220 */ /* 0x001fe20000410000 */
[----:B------:R-:W-:Y:S01]  /*3300*/  FADD.FTZ R213, R179, R202 ;  /* 0x000000cab3d57221 */ /* 0x000fe20000010000 */
[----:B------:R-:W-:Y:S01]  /*3310*/  FFMA.FTZ R202, R164, R207, -R209 ;  /* 0x000000cfa4ca7223 */ /* 0x000fe200000108d1 */
[C---:B------:R-:W-:Y:S01]  /*3320*/  FMUL.FTZ R7, R37.reuse, R7 ;  /* 0x0000000725077220 */ /* 0x040fe20000410000 */
[----:B-1----:R-:W-:Y:S01]  /*3330*/  FFMA.FTZ R207, R37, R6, R198 ;  /* 0x0000000625cf7223 */ /* 0x002fe200000100c6 */
[----:B------:R-:W-:-:S02]  /*3340*/  FMUL.FTZ R204, R166, R213 ;  /* 0x000000d5a6cc7220 */ /* 0x000fc40000410000 */
[----:B------:R-:W-:Y:S01]  /*3350*/  FFMA.FTZ R7, R196, R6, -R7 ;  /* 0x00000006c4077223 */ /* 0x000fe20000010807 */
[----:B------:R-:W-:Y:S01]  /*3360*/  FMUL.FTZ R206, R165, R202 ;  /* 0x000000caa5ce7220 */ /* 0x000fe20000410000 */
[----:B------:R-:W-:Y:S01]  /*3370*/  @P1 FADD.FTZ R36, R36, R207 ;  /* 0x000000cf24241221 */ /* 0x000fe20000010000 */
[----:B--2---:R-:W-:Y:S01]  /*3380*/  FMUL.FTZ R6, R196, R5 ;  /* 0x00000005c4067220 */ /* 0x004fe20000410000 */
[----:B------:R-:W-:Y:S01]  /*3390*/  @P1 FADD.FTZ R194, R194, R7 ;  /* 0x00000007c2c21221 */ /* 0x000fe20000010000 */
[-C--:B------:R-:W-:Y:S01]  /*33a0*/  FFMA.FTZ R209, R164, R211.reuse, R204 ;  /* 0x000000d3a4d17223 */ /* 0x080fe200000100cc */
[----:B------:R-:W-:Y:S01]  /*33b0*/  FMUL.FTZ R211, R166, R211 ;  /* 0x000000d3a6d37220 */ /* 0x000fe20000410000 */
[----:B------:R-:W0:Y:S01]  /*33c0*/  SHFL.UP PT, R7, R36, 0x8, RZ ;  /* 0x0500000024077989 */ /* 0x000e2200000e00ff */
[C---:B------:R-:W-:Y:S01]  /*33d0*/  FMUL.FTZ R5, R37.reuse, R5 ;  /* 0x0000000525057220 */ /* 0x040fe20000410000 */
[-C--:B---3--:R-:W-:Y:S01]  /*33e0*/  @P1 FFMA.FTZ R37, R37, R4.reuse, R6 ;  /* 0x0000000425251223 */ /* 0x088fe20000010006 */
[----:B------:R-:W-:Y:S01]  /*33f0*/  FFMA.FTZ R198, R164, R213, -R211 ;  /* 0x000000d5a4c67223 */ /* 0x000fe200000108d3 */
[----:B------:R-:W1:Y:S01]  /*3400*/  SHFL.UP PT, R6, R194, 0x8, RZ ;  /* 0x05000000c2067989 */ /* 0x000e6200000e00ff */
[----:B------:R-:W-:Y:S01]  /*3410*/  @P1 FFMA.FTZ R196, R196, R4, -R5 ;  /* 0x00000004c4c41223 */ /* 0x000fe20000010805 */
[----:B------:R-:W-:Y:S01]  /*3420*/  FADD.FTZ R204, R176, R209 ;  /* 0x000000d1b0cc7221 */ /* 0x000fe20000010000 */
[----:B------:R-:W-:Y:S01]  /*3430*/  FADD.FTZ R198, R177, R198 ;  /* 0x000000c6b1c67221 */ /* 0x000fe20000010000 */
[----:B------:R-:W2:Y:S01]  /*3440*/  SHFL.UP PT, R5, R37, 0x8, RZ ;  /* 0x0500000025057989 */ /* 0x000ea200000e00ff */
[C---:B------:R-:W-:Y:S01]  /*3450*/  FMUL.FTZ R207, R165.reuse, R200 ;  /* 0x000000c8a5cf7220 */ /* 0x040fe20000410000 */
[C---:B------:R-:W-:Y:S01]  /*3460*/  FMUL.FTZ R211, R165.reuse, R204 ;  /* 0x000000cca5d37220 */ /* 0x040fe20000410000 */
[----:B------:R-:W-:Y:S01]  /*3470*/  FMUL.FTZ R209, R165, R198 ;  /* 0x000000c6a5d17220 */ /* 0x000fe20000410000 */
[----:B------:R-:W3:Y:S01]  /*3480*/  SHFL.UP PT, R4, R196, 0x8, RZ ;  /* 0x05000000c4047989 */ /* 0x000ee200000e00ff */
[C---:B------:R-:W-:Y:S01]  /*3490*/  FFMA.FTZ R207, R163.reuse, R202, -R207 ;  /* 0x000000caa3cf7223 */ /* 0x040fe200000108cf */
[C---:B------:R-:W-:Y:S01]  /*34a0*/  FFMA.FTZ R198, R163.reuse, R198, -R211 ;  /* 0x000000c6a3c67223 */ /* 0x040fe200000108d3 */
[C---:B------:R-:W-:Y:S01]  /*34b0*/  FFMA.FTZ R206, R163.reuse, R200, R206 ;  /* 0x000000c8a3ce7223 */ /* 0x040fe200000100ce */
[----:B------:R-:W-:Y:S01]  /*34c0*/  FFMA.FTZ R209, R163, R204, R209 ;  /* 0x000000cca3d17223 */ /* 0x000fe200000100d1 */
[CC--:B------:R-:W-:Y:S01]  /*34d0*/  FMUL.FTZ R202, R160.reuse, R207.reuse ;  /* 0x000000cfa0ca7220 */ /* 0x0c0fe20000410000 */
[----:B------:R-:W-:Y:S01]  /*34e0*/  FADD.FTZ R200, R175, R198 ;  /* 0x000000c6afc87221 */ /* 0x000fe20000010000 */
[----:B------:R-:W-:Y:S01]  /*34f0*/  ISETP.GE.AND P1, PT, R83, 0x8, PT ;  /* 0x000000085300780c */ /* 0x000fe20003f26270 */
[-C--:B------:R-:W-:Y:S01]  /*3500*/  FMUL.FTZ R198, R160, R206.reuse ;  /* 0x000000cea0c67220 */ /* 0x080fe20000410000 */
[C---:B------:R-:W-:Y:S01]  /*3510*/  FFMA.FTZ R202, R159.reuse, R206, R202 ;  /* 0x000000ce9fca7223 */ /* 0x040fe200000100ca */
[----:B------:R-:W-:Y:S01]  /*3520*/  FADD.FTZ R209, R174, R209 ;  /* 0x000000d1aed17221 */ /* 0x000fe20000010000 */
[----:B------:R-:W-:Y:S01]  /*3530*/  FMUL.FTZ R206, R160, R200 ;  /* 0x000000c8a0ce7220 */ /* 0x000fe20000410000 */
[C---:B------:R-:W-:Y:S01]  /*3540*/  FFMA.FTZ R204, R159.reuse, R207, -R198 ;  /* 0x000000cf9fcc7223 */ /* 0x040fe200000108c6 */
[----:B0-----:R-:W-:Y:S01]  /*3550*/  FMUL.FTZ R198, R196, R7 ;  /* 0x00000007c4c67220 */ /* 0x001fe20000410000 */
[-C--:B------:R-:W-:Y:S01]  /*3560*/  FMUL.FTZ R213, R160, R209.reuse ;  /* 0x000000d1a0d57220 */ /* 0x080fe20000410000 */
[----:B------:R-:W-:Y:S01]  /*3570*/  FFMA.FTZ R211, R159, R209, R206 ;  /* 0x000000d19fd37223 */ /* 0x000fe200000100ce */
[C---:B------:R-:W-:Y:S01]  /*3580*/  FMUL.FTZ R207, R37.reuse, R7 ;  /* 0x0000000725cf7220 */ /* 0x040fe20000410000 */
[----:B-1----:R-:W-:Y:S01]  /*3590*/  FFMA.FTZ R209, R37, R6, R198 ;  /* 0x0000000625d17223 */ /* 0x002fe200000100c6 */
[----:B------:R-:W-:Y:S01]  /*35a0*/  FFMA.FTZ R200, R159, R200, -R213 ;  /* 0x000000c89fc87223 */ /* 0x000fe200000108d5 */
[----:B------:R-:W-:Y:S01]  /*35b0*/  FMUL.FTZ R206, R153, R204 ;  /* 0x000000cc99ce7220 */ /* 0x000fe20000410000 */
[CC--:B--2---:R-:W-:Y:S01]  /*35c0*/  FMUL.FTZ R7, R37.reuse, R5.reuse ;  /* 0x0000000525077220 */ /* 0x0c4fe20000410000 */
[C---:B------:R-:W-:Y:S01]  /*35d0*/  FMUL.FTZ R198, R196.reuse, R5 ;  /* 0x00000005c4c67220 */ /* 0x040fe20000410000 */
[----:B------:R-:W-:Y:S01]  /*35e0*/  FFMA.FTZ R207, R196, R6, -R207 ;  /* 0x00000006c4cf7223 */ /* 0x000fe200000108cf */
[----:B------:R-:W-:Y:S01]  /*35f0*/  @P1 FADD.FTZ R36, R36, R209 ;  /* 0x000000d124241221 */ /* 0x000fe20000010000 */
[-C--:B---3--:R-:W-:Y:S01]  /*3600*/  @P1 FFMA.FTZ R196, R196, R4.reuse, -R7 ;  /* 0x00000004c4c41223 */ /* 0x088fe20000010807 */
[----:B------:R-:W-:Y:S01]  /*3610*/  @P1 FFMA.FTZ R37, R37, R4, R198 ;  /* 0x0000000425251223 */ /* 0x000fe200000100c6 */
[----:B------:R-:W-:Y:S01]  /*3620*/  @P1 FADD.FTZ R194, R194, R207 ;  /* 0x000000cfc2c21221 */ /* 0x000fe20000010000 */
[----:B------:R-:W-:Y:S01]  /*3630*/  FADD.FTZ R198, R172, R211 ;  /* 0x000000d3acc67221 */ /* 0x000fe20000010000 */
[----:B------:R-:W0:Y:S01]  /*3640*/  SHFL.UP PT, R7, R36, 0x10, RZ ;  /* 0x0600000024077989 */ /* 0x000e2200000e00ff */
[----:B------:R-:W-:Y:S01]  /*3650*/  FADD.FTZ R200, R173, R200 ;  /* 0x000000c8adc87221 */ /* 0x000fe20000010000 */
[C---:B------:R-:W-:Y:S01]  /*3660*/  FMUL.FTZ R209, R153.reuse, R202 ;  /* 0x000000ca99d17220 */ /* 0x040fe20000410000 */
[C---:B------:R-:W-:Y:S01]  /*3670*/  FMUL.FTZ R213, R153.reuse, R198 ;  /* 0x000000c699d57220 */ /* 0x040fe20000410000 */
[----:B------:R-:W1:Y:S01]  /*3680*/  SHFL.UP PT, R5, R37, 0x10, RZ ;  /* 0x0600000025057989 */ /* 0x000e6200000e00ff */
[----:B------:R-:W-:Y:S01]  /*3690*/  FMUL.FTZ R211, R153, R200 ;  /* 0x000000c899d37220 */ /* 0x000fe20000410000 */
[C---:B------:R-:W-:Y:S01]  /*36a0*/  FFMA.FTZ R209, R155.reuse, R204, -R209 ;  /* 0x000000cc9bd17223 */ /* 0x040fe200000108d1 */
[C---:B------:R-:W-:Y:S01]  /*36b0*/  FFMA.FTZ R200, R155.reuse, R200, -R213 ;  /* 0x000000c89bc87223 */ /* 0x040fe200000108d5 */
[----:B------:R-:W2:Y:S01]  /*36c0*/  SHFL.UP PT, R6, R194, 0x10, RZ ;  /* 0x06000000c2067989 */ /* 0x000ea200000e00ff */
[C---:B------:R-:W-:Y:S01]  /*36d0*/  FFMA.FTZ R211, R155.reuse, R198, R211 ;  /* 0x000000c69bd37223 */ /* 0x040fe200000100d3 */
[----:B------:R-:W-:Y:S01]  /*36e0*/  FFMA.FTZ R207, R155, R202, R206 ;  /* 0x000000ca9bcf7223 */ /* 0x000fe200000100ce */
[----:B------:R-:W-:Y:S01]  /*36f0*/  FADD.FTZ R213, R171, R200 ;  /* 0x000000c8abd57221 */ /* 0x000fe20000010000 */
[----:B------:R-:W3:Y:S01]  /*3700*/  SHFL.UP PT, R4, R196, 0x10, RZ ;  /* 0x06000000c4047989 */ /* 0x000ee200000e00ff */
[----:B------:R-:W-:Y:S01]  /*3710*/  ISETP.GE.AND P1, PT, R83, 0x10, PT ;  /* 0x000000105300780c */ /* 0x000fe20003f26270 */
[----:B------:R-:W-:Y:S01]  /*3720*/  FMUL.FTZ R215, R154, R209 ;  /* 0x000000d19ad77220 */ /* 0x000fe20000410000 */
        /* <DEDUP_REMOVED lines=8> */
[-C--:B0-----:R-:W-:Y:S01]  /*37b0*/  FMUL.FTZ R207, R37, R7.reuse ;  /* 0x0000000725cf7220 */ /* 0x081fe20000410000 */
[C---:B------:R-:W-:Y:S01]  /*37c0*/  FMUL.FTZ R202, R196.reuse, R7 ;  /* 0x00000007c4ca7220 */ /* 0x040fe20000410000 */
[----:B------:R-:W-:Y:S01]  /*37d0*/  FADD.FTZ R204, R157, R204 ;  /* 0x000000cc9dcc7221 */ /* 0x000fe20000010000 */
[-C--:B-1----:R-:W-:Y:S01]  /*37e0*/  FMUL.FTZ R7, R37, R5.reuse ;  /* 0x0000000525077220 */ /* 0x082fe20000410000 */
[----:B------:R-:W-:-:S03]  /*37f0*/  FMUL.FTZ R5, R196, R5 ;  /* 0x00000005c4057220 */ /* 0x000fc60000410000 */
[----:B------:R0:W1:Y:S01]  /*3800*/  SHFL.DOWN PT, R212, R204, 0x1, 0x1f ;  /* 0x08201f00ccd47f89 */ /* 0x00006200000e0000 */
[CC--:B--2---:R-:W-:Y:S01]  /*3810*/  FFMA.FTZ R207, R196.reuse, R6.reuse, -R207 ;  /* 0x00000006c4cf7223 */ /* 0x0c4fe200000108cf */
[----:B------:R-:W-:Y:S01]  /*3820*/  FFMA.FTZ R209, R37, R6, R202 ;  /* 0x0000000625d17223 */ /* 0x000fe200000100ca */
[----:B------:R-:W-:Y:S01]  /*3830*/  FADD.FTZ R202, R167, R210 ;  /* 0x000000d2a7ca7221 */ /* 0x000fe20000010000 */
[-C--:B---3--:R-:W-:Y:S01]  /*3840*/  @P1 FFMA.FTZ R196, R196, R4.reuse, -R7 ;  /* 0x00000004c4c41223 */ /* 0x088fe20000010807 */
[----:B------:R-:W-:Y:S01]  /*3850*/  @P1 FFMA.FTZ R37, R37, R4, R5 ;  /* 0x0000000425251223 */ /* 0x000fe20000010005 */
[----:B------:R-:W-:Y:S01]  /*3860*/  @P1 FADD.FTZ R194, R194, R207 ;  /* 0x000000cfc2c21221 */ /* 0x000fe20000010000 */
[----:B------:R-:W-:Y:S01]  /*3870*/  @P1 FADD.FTZ R36, R36, R209 ;  /* 0x000000d124241221 */ /* 0x000fe20000010000 */
[----:B------:R0:W2:Y:S01]  /*3880*/  SHFL.DOWN PT, R210, R198, 0x1, 0x1f ;  /* 0x08201f00c6d27f89 */ /* 0x0000a200000e0000 */
[----:B------:R-:W-:Y:S01]  /*3890*/  HFMA2 R4, -RZ, RZ, 1.875, 0 ;  /* 0x3f800000ff047431 */ /* 0x000fe200000001ff */
[----:B------:R-:W-:-:S02]  /*38a0*/  ISETP.GT.U32.AND P1, PT, R169, 0x1d, PT ;  /* 0x0000001da900780c */ /* 0x000fc40003f24070 */
[----:B------:R-:W-:Y:S01]  /*38b0*/  CS2R R6, SRZ ;  /* 0x0000000000067805 */ /* 0x000fe2000001ff00 */
[----:B----4-:R0:W3:Y:S01]  /*38c0*/  SHFL.IDX PT, R206, R8, RZ, 0x1f ;  /* 0x00001fff08ce7589 */ /* 0x0100e200000e0000 */
[----:B------:R-:W-:-:S03]  /*38d0*/  MOV R5, RZ ;  /* 0x000000ff00057202 */ /* 0x000fc60000000f00 */
[----:B------:R0:W4:Y:S04]  /*38e0*/  SHFL.IDX PT, R207, R9, RZ, 0x1f ;  /* 0x00001fff09cf7589 */ /* 0x00012800000e0000 */
[----:B------:R0:W0:Y:S04]  /*38f0*/  SHFL.DOWN PT, R209, R200, 0x1, 0x1f ;  /* 0x08201f00c8d17f89 */ /* 0x00002800000e0000 */
[----:B------:R0:W0:Y:S04]  /*3900*/  SHFL.DOWN PT, R213, R202, 0x1, 0x1f ;  /* 0x08201f00cad57f89 */ /* 0x00002800000e0000 */
[----:B------:R-:W0:Y:S04]  /*3910*/  SHFL.UP PT, R196, R196, 0x1, RZ ;  /* 0x04200000c4c47989 */ /* 0x000e2800000e00ff */
[----:B------:R-:W0:Y:S04]  /*3920*/  SHFL.UP PT, R37, R37, 0x1, RZ ;  /* 0x0420000025257989 */ /* 0x000e2800000e00ff */
[----:B------:R-:W0:Y:S04]  /*3930*/  SHFL.UP PT, R194, R194, 0x1, RZ ;  /* 0x04200000c2c27989 */ /* 0x000e2800000e00ff */
[----:B------:R0:W0:Y:S01]  /*3940*/  SHFL.UP PT, R8, R36, 0x1, RZ ;  /* 0x0420000024087989 */ /* 0x00002200000e00ff */
[----:B-1234-:R-:W-:Y:S05]  /*3950*/  @!P6 BRA `(.L_x_16794) ;  /* 0x000000000028e947 */ /* 0x01efea0003800000 */
        /* <DEDUP_REMOVED lines=8> */
[----:B------:R-:W-:Y:S01]  /*39e0*/  FADD.FTZ R204, R204, R211 ;  /* 0x000000d3cccc7221 */ /* 0x000fe20000010000 */
[----:B------:R-:W-:-:S07]  /*39f0*/  FADD.FTZ R202, R202, R213 ;  /* 0x000000d5caca7221 */ /* 0x000fce0000010000 */
.L_x_16794:
[----:B------:R-:W-:Y:S05]  /*3a00*/  BSYNC.RECONVERGENT B0 ;  /* 0x0000000000007941 */ /* 0x000fea0003800200 */
.L_x_16793:
[----:B------:R-:W1:Y:S01]  /*3a10*/  @!P4 LDS.128 R4, [UR6+0x21b0] ;  /* 0x0021b006ff04c984 */ /* 0x000e620008000c00 */
[----:B------:R-:W-:Y:S03]  /*3a20*/  BSSY.RECONVERGENT B0, `(.L_x_16795) ;  /* 0x0000010000007945 */ /* 0x000fe60003800200 */
[----:B0-----:R0:W2:Y:S04]  /*3a30*/  SHFL.DOWN PT, R36, R198, 0x2, 0x1f ;  /* 0x08401f00c6247f89 */ /* 0x0010a800000e0000 */
[----:B------:R0:W3:Y:S04]  /*3a40*/  SHFL.DOWN PT, R209, R200, 0x2, 0x1f ;  /* 0x08401f00c8d17f89 */ /* 0x0000e800000e0000 */
[----:B------:R0:W4:Y:S04]  /*3a50*/  SHFL.DOWN PT, R210, R204, 0x2, 0x1f ;  /* 0x08401f00ccd27f89 */ /* 0x00012800000e0000 */
[----:B------:R0:W0:Y:S01]  /*3a60*/  SHFL.DOWN PT, R213, R202, 0x2, 0x1f ;  /* 0x08401f00cad57f89 */ /* 0x00002200000e0000 */
[----:B------:R-:W-:Y:S05]  /*3a70*/  @P1 BRA `(.L_x_16796) ;  /* 0x0000000000281947 */ /* 0x000fea0003800000 */
[-C--:B0-----:R-:W-:Y:S01]  /*3a80*/  FMUL.FTZ R211, R200, R213.reuse ;  /* 0x000000d5c8d37220 */ /* 0x081fe20000410000 */
[----:B------:R-:W-:Y:S01]  /*3a90*/  FMUL.FTZ R213, R198, R213 ;  /* 0x000000d5c6d57220 */ /* 0x000fe20000410000 */
[-C--:B---3--:R-:W-:Y:S01]  /*3aa0*/  FMUL.FTZ R9, R200, R209.reuse ;  /* 0x000000d1c8097220 */ /* 0x088fe20000410000 */
[C---:B------:R-:W-:Y:S01]  /*3ab0*/  FMUL.FTZ R209, R198.reuse, R209 ;  /* 0x000000d1c6d17220 */ /* 0x040fe20000410000 */
[-C--:B----4-:R-:W-:Y:S01]  /*3ac0*/  FFMA.FTZ R211, R198, R210.reuse, -R211 ;  /* 0x000000d2c6d37223 */ /* 0x090fe200000108d3 */
[----:B------:R-:W-:Y:S01]  /*3ad0*/  FFMA.FTZ R213, R200, R210, R213 ;  /* 0x000000d2c8d57223 */ /* 0x000fe200000100d5 */
[-C--:B--2---:R-:W-:Y:S01]  /*3ae0*/  FFMA.FTZ R198, R198, R36.reuse, -R9 ;  /* 0x00000024c6c67223 */ /* 0x084fe20000010809 */
[----:B------:R-:W-:Y:S01]  /*3af0*/  FFMA.FTZ R200, R200, R36, R209 ;  /* 0x00000024c8c87223 */ /* 0x000fe200000100d1 */
[----:B------:R-:W-:Y:S01]  /*3b00*/  FADD.FTZ R204, R204, R211 ;  /* 0x000000d3cccc7221 */ /* 0x000fe20000010000 */
[----:B------:R-:W-:-:S07]  /*3b10*/  FADD.FTZ R202, R202, R213 ;  /* 0x000000d5caca7221 */ /* 0x000fce0000010000 */
.L_x_16796:
[----:B------:R-:W-:Y:S05]  /*3b20*/  BSYNC.RECONVERGENT B0 ;  /* 0x0000000000007941 */ /* 0x000fea0003800200 */
.L_x_16795:
[----:B--2---:R2:W1:Y:S01]  /*3b30*/  SHFL.DOWN PT, R36, R198, 0x4, 0x1f ;  /* 0x08801f00c6247f89 */ /* 0x00446200000e0000 */
[----:B------:R-:W-:Y:S03]  /*3b40*/  BSSY.RECONVERGENT B0, `(.L_x_16797) ;  /* 0x000000f000007945 */ /* 0x000fe60003800200 */
[----:B---3--:R2:W3:Y:S04]  /*3b50*/  SHFL.DOWN PT, R209, R200, 0x4, 0x1f ;  /* 0x08801f00c8d17f89 */ /* 0x0084e800000e0000 */
[----:B----4-:R2:W4:Y:S04]  /*3b60*/  SHFL.DOWN PT, R210, R204, 0x4, 0x1f ;  /* 0x08801f00ccd27f89 */ /* 0x01052800000e0000 */
[----:B0-----:R2:W0:Y:S01]  /*3b70*/  SHFL.DOWN PT, R213, R202, 0x4, 0x1f ;  /* 0x08801f00cad57f89 */ /* 0x00142200000e0000 */
[----:B------:R-:W-:Y:S05]  /*3b80*/  @P2 BRA `(.L_x_16798) ;  /* 0x0000000000282947 */ /* 0x000fea0003800000 */
        /* <DEDUP_REMOVED lines=10> */
.L_x_16798:
[----:B------:R-:W-:Y:S05]  /*3c30*/  BSYNC.RECONVERGENT B0 ;  /* 0x0000000000007941 */ /* 0x000fea0003800200 */
.L_x_16797:
        /* <DEDUP_REMOVED lines=16> */
.L_x_16800:
[----:B------:R-:W-:Y:S05]  /*3d40*/  BSYNC.RECONVERGENT B0 ;  /* 0x0000000000007941 */ /* 0x000fea0003800200 */
.L_x_16799:
        /* <DEDUP_REMOVED lines=16> */
.L_x_16802:
[----:B------:R-:W-:Y:S05]  /*3e50*/  BSYNC.RECONVERGENT B0 ;  /* 0x0000000000007941 */ /* 0x000fea0003800200 */
.L_x_16801:
[----:B------:R-:W-:Y:S01]  /*3e60*/  SHFL.DOWN PT, R212, R198, 0x1, 0x1f ;  /* 0x08201f00c6d47f89 */ /* 0x000fe200000e0000 */
[----:B------:R-:W-:Y:S01]  /*3e70*/  ISETP.NE.AND P2, PT, R70, RZ, PT ;  /* 0x000000ff4600720c */ /* 0x000fe20003f45270 */
[-C--:B-1----:R-:W-:Y:S01]  /*3e80*/  FMUL.FTZ R36, R196, R207.reuse ;  /* 0x000000cfc4247220 */ /* 0x082fe20000410000 */
[C---:B------:R-:W-:Y:S01]  /*3e90*/  FMUL.FTZ R9, R37.reuse, R207 ;  /* 0x000000cf25097220 */ /* 0x040fe20000410000 */
[----:B------:R-:W1:Y:S01]  /*3ea0*/  SHFL.IDX PT, R211, R7, RZ, 0x1f ;  /* 0x00001fff07d37589 */ /* 0x000e6200000e0000 */
[----:B------:R-:W-:Y:S01]  /*3eb0*/  ISETP.NE.AND P1, PT, R70, 0x1f, PT ;  /* 0x0000001f4600780c */ /* 0x000fe20003f25270 */
[-C--:B------:R-:W-:Y:S01]  /*3ec0*/  FFMA.FTZ R209, R37, R206.reuse, R36 ;  /* 0x000000ce25d17223 */ /* 0x080fe20000010024 */
[----:B------:R-:W-:Y:S01]  /*3ed0*/  FFMA.FTZ R9, R196, R206, -R9 ;  /* 0x000000cec4097223 */ /* 0x000fe20000010809 */
[----:B------:R-:W5:Y:S01]  /*3ee0*/  SHFL.DOWN PT, R214, R200, 0x1, 0x1f ;  /* 0x08201f00c8d67f89 */ /* 0x000f6200000e0000 */
[----:B------:R-:W-:Y:S01]  /*3ef0*/  IMAD.WIDE.U32 R36, R30, UR4, R32 ;  /* 0x000000041e247c25 */ /* 0x000fe2000f8e0020 */
[----:B------:R-:W-:Y:S01]  /*3f00*/  ISETP.NE.AND P3, PT, R70, RZ, PT ;  /* 0x000000ff4600720c */ /* 0x000fe20003f65270 */
[----:B------:R-:W-:Y:S01]  /*3f10*/  BSSY.RECONVERGENT B0, `(.L_x_16803) ;  /* 0x0000105000007945 */ /* 0x000fe20003800200 */
[----:B------:R-:W4:Y:S02]  /*3f20*/  SHFL.IDX PT, R210, R6, RZ, 0x1f ;  /* 0x00001fff06d27589 */ /* 0x000f2400000e0000 */
[----:B------:R-:W-:Y:S01]  /*3f30*/  @P2 FADD.FTZ R207, R8, R209 ;  /* 0x000000d108cf2221 */ /* 0x000fe20000010000 */
[----:B------:R-:W-:Y:S01]  /*3f40*/  @P2 FADD.FTZ R206, R194, R9 ;  /* 0x00000009c2ce2221 */ /* 0x000fe20000010000 */
[----:B------:R-:W4:Y:S01]  /*3f50*/  SHFL.DOWN PT, R215, R202, 0x1, 0x1f ;  /* 0x08201f00cad77f89 */ /* 0x000f2200000e0000 */
[----:B------:R-:W-:-:S02]  /*3f60*/  IMAD R9, R31, UR4, R37 ;  /* 0x000000041f097c24 */ /* 0x000fc4000f8e0225 */
[C---:B------:R-:W-:Y:S01]  /*3f70*/  FMUL.FTZ R37, R3.reuse, R207 ;  /* 0x000000cf03257220 */ /* 0x040fe20000410000 */
[-C--:B------:R-:W-:Y:S01]  /*3f80*/  FMUL.FTZ R194, R3, R206.reuse ;  /* 0x000000ce03c27220 */ /* 0x080fe20000410000 */
[----:B0-----:R-:W0:Y:S01]  /*3f90*/  SHFL.DOWN PT, R213, R204, 0x1, 0x1f ;  /* 0x08201f00ccd57f89 */ /* 0x001e2200000e0000 */
[----:B------:R-:W-:Y:S01]  /*3fa0*/  LEA R8, P2, R36, R79, 0x2 ;  /* 0x0000004f24087211 */ /* 0x000fe200078410ff */
[C---:B------:R-:W-:Y:S01]  /*3fb0*/  FFMA.FTZ R206, R2.reuse, R206, -R37 ;  /* 0x000000ce02ce7223 */ /* 0x040fe20000010825 */
[----:B------:R-:W-:Y:S01]  /*3fc0*/  FFMA.FTZ R194, R2, R207, R194 ;  /* 0x000000cf02c27223 */ /* 0x000fe200000100c2 */
[----:B--23--:R-:W2:Y:S01]  /*3fd0*/  SHFL.IDX PT, R200, R200, RZ, 0x1f ;  /* 0x00001fffc8c87589 */ /* 0x00cea200000e0000 */
[----:B------:R-:W-:Y:S01]  /*3fe0*/  LEA.HI.X R9, R36, R77, R9, 0x2, P2 ;  /* 0x0000004d24097211 */ /* 0x000fe200010f1409 */
[----:B------:R-:W-:Y:S01]  /*3ff0*/  FADD.FTZ R191, R191, R206 ;  /* 0x000000cebfbf7221 */ /* 0x000fe20000010000 */
[-C--:B-1----:R-:W-:Y:S01]  /*4000*/  @P1 FMUL.FTZ R3, R212, R211.reuse ;  /* 0x000000d3d4031220 */ /* 0x082fe20000410000 */
[----:B------:R-:W1:Y:S01]  /*4010*/  SHFL.IDX PT, R198, R198, RZ, 0x1f ;  /* 0x00001fffc6c67589 */ /* 0x000e6200000e0000 */
[----:B-----5:R-:W-:-:S03]  /*4020*/  @P1 FMUL.FTZ R37, R214, R211 ;  /* 0x000000d3d6251220 */ /* 0x020fc60000410000 */
[----:B----4-:R-:W3:Y:S01]  /*4030*/  SHFL.IDX PT, R204, R204, RZ, 0x1f ;  /* 0x00001fffcccc7589 */ /* 0x010ee200000e0000 */
[-C--:B------:R-:W-:Y:S01]  /*4040*/  @P1 FFMA.FTZ R2, R214, R210.reuse, R3 ;  /* 0x000000d2d6021223 */ /* 0x080fe20000010003 */
[----:B------:R-:W-:Y:S01]  /*4050*/  FADD.FTZ R3, R193, R194 ;  /* 0x000000c2c1037221 */ /* 0x000fe20000010000 */
[----:B------:R-:W-:Y:S01]  /*4060*/  @P1 FFMA.FTZ R36, R212, R210, -R37 ;  /* 0x000000d2d4241223 */ /* 0x000fe20000010825 */
[C---:B------:R-:W-:Y:S01]  /*4070*/  FMUL.FTZ R37, R154.reuse, R191 ;  /* 0x000000bf9a257220 */ /* 0x040fe20000410000 */
[----:B------:R-:W-:Y:S01]  /*4080*/  @P1 FADD.FTZ R211, R215, R2 ;  /* 0x00000002d7d31221 */ /* 0x000fe20000010000 */
[-C--:B------:R-:W-:Y:S01]  /*4090*/  FMUL.FTZ R2, R154, R3.reuse ;  /* 0x000000039a027220 */ /* 0x080fe20000410000 */
[----:B------:R-:W4:Y:S01]  /*40a0*/  SHFL.IDX PT, R202, R202, RZ, 0x1f ;  /* 0x00001fffcaca7589 */ /* 0x000f2200000e0000 */
[C---:B------:R-:W-:Y:S01]  /*40b0*/  FFMA.FTZ R37, R152.reuse, R3, R37 ;  /* 0x0000000398257223 */ /* 0x040fe20000010025 */
[----:B0-----:R-:W-:Y:S01]  /*40c0*/  @P1 FADD.FTZ R210, R213, R36 ;  /* 0x00000024d5d21221 */ /* 0x001fe20000010000 */
[----:B------:R-:W-:Y:S01]  /*40d0*/  FMUL.FTZ R193, R211, R11 ;  /* 0x0000000bd3c17220 */ /* 0x000fe20000410000 */
[----:B------:R-:W-:Y:S01]  /*40e0*/  FFMA.FTZ R2, R152, R191, -R2 ;  /* 0x000000bf98027223 */ /* 0x000fe20000010802 */
[----:B------:R-:W-:Y:S01]  /*40f0*/  FFMA.FTZ R187, R84, R187, R37 ;  /* 0x000000bb54bb7223 */ /* 0x000fe20000010025 */
[C---:B------:R-:W-:Y:S01]  /*4100*/  FMUL.FTZ R36, R210.reuse, R11 ;  /* 0x0000000bd2247220 */ /* 0x040fe20000410000 */
[-C--:B------:R-:W-:Y:S01]  /*4110*/  FFMA.FTZ R210, R210, R10.reuse, R193 ;  /* 0x0000000ad2d27223 */ /* 0x080fe200000100c1 */
[----:B------:R-:W-:Y:S01]  /*4120*/  FFMA.FTZ R189, R84, R189, R2 ;  /* 0x000000bd54bd7223 */ /* 0x000fe20000010002 */
[----:B------:R-:W-:Y:S01]  /*4130*/  FMUL.FTZ R2, R153, R187 ;  /* 0x000000bb99027220 */ /* 0x000fe20000410000 */
        /* <DEDUP_REMOVED lines=10> */
[----:B------:R-:W-:Y:S01]  /*41e0*/  FFMA.FTZ R36, R82, R197, R10 ;  /* 0x000000c552247223 */ /* 0x000fe2000001000a */
[----:B------:R-:W-:Y:S01]  /*41f0*/  FMUL.FTZ R10, R160, R2 ;  /* 0x00000002a00a7220 */ /* 0x000fe20000410000 */
[----:B------:R-:W-:Y:S01]  /*4200*/  FFMA.FTZ R37, R156, R183, R194 ;  /* 0x000000b79c257223 */ /* 0x000fe200000100c2 */
[----:B------:R-:W-:Y:S01]  /*4210*/  FADD.FTZ R181, R181, R196 ;  /* 0x000000c4b5b57221 */ /* 0x000fe20000010000 */
[----:B------:R-:W-:-:S02]  /*4220*/  FMUL.FTZ R11, R160, R36 ;  /* 0x00000024a00b7220 */ /* 0x000fc40000410000 */
[----:B------:R-:W-:Y:S01]  /*4230*/  FADD.FTZ R180, R180, R37 ;  /* 0x00000025b4b47221 */ /* 0x000fe20000010000 */
[C---:B------:R-:W-:Y:S01]  /*4240*/  FMUL.FTZ R196, R162.reuse, R181 ;  /* 0x000000b5a2c47220 */ /* 0x040fe20000410000 */
[C---:B------:R-:W-:Y:S01]  /*4250*/  FFMA.FTZ R37, R159.reuse, R36, R10 ;  /* 0x000000249f257223 */ /* 0x040fe2000001000a */
[----:B------:R-:W-:Y:S01]  /*4260*/  FFMA.FTZ R194, R159, R2, -R11 ;  /* 0x000000029fc27223 */ /* 0x000fe2000001080b */
[-C--:B------:R-:W-:Y:S01]  /*4270*/  FMUL.FTZ R206, R162, R180.reuse ;  /* 0x000000b4a2ce7220 */ /* 0x080fe20000410000 */
[C---:B------:R-:W-:Y:S01]  /*4280*/  FFMA.FTZ R11, R161.reuse, R180, R196 ;  /* 0x000000b4a10b7223 */ /* 0x040fe200000100c4 */
[C---:B------:R-:W-:Y:S01]  /*4290*/  FFMA.FTZ R10, R86.reuse, R199, R37 ;  /* 0x000000c7560a7223 */ /* 0x040fe20000010025 */
        /* <DEDUP_REMOVED lines=39> */
[CC--:B------:R-:W-:Y:S01]  /*4510*/  FMUL.FTZ R164, R158.reuse, R186.reuse ;  /* 0x000000ba9ea47220 */ /* 0x0c0fe20000410000 */
[-C--:B------:R-:W-:Y:S01]  /*4520*/  FMUL.FTZ R159, R158, R161.reuse ;  /* 0x000000a19e9f7220 */ /* 0x080fe20000410000 */
[----:B------:R-:W-:Y:S01]  /*4530*/  FADD.FTZ R172, R172, R163 ;  /* 0x000000a3acac7221 */ /* 0x000fe20000010000 */
[----:B------:R-:W-:Y:S01]  /*4540*/  FADD.FTZ R158, R173, R160 ;  /* 0x000000a0ad9e7221 */ /* 0x000fe20000010000 */
[C---:B------:R-:W-:Y:S01]  /*4550*/  FFMA.FTZ R164, R156.reuse, R161, R164 ;  /* 0x000000a19ca47223 */ /* 0x040fe200000100a4 */
[----:B------:R-:W-:Y:S01]  /*4560*/  FFMA.FTZ R160, R156, R186, -R159 ;  /* 0x000000ba9ca07223 */ /* 0x000fe2000001089f */
[C---:B------:R-:W-:Y:S01]  /*4570*/  FMUL.FTZ R156, R153.reuse, R172 ;  /* 0x000000ac999c7220 */ /* 0x040fe20000410000 */
[----:B------:R-:W-:Y:S01]  /*4580*/  FMUL.FTZ R153, R153, R158 ;  /* 0x0000009e99997220 */ /* 0x000fe20000410000 */
[----:B--2---:R-:W-:Y:S01]  /*4590*/  FMUL.FTZ R159, R200, R7 ;  /* 0x00000007c89f7220 */ /* 0x004fe20000410000 */
[----:B------:R-:W-:Y:S01]  /*45a0*/  FFMA.FTZ R192, R89, R192, R160 ;  /* 0x000000c059c07223 */ /* 0x000fe200000100a0 */
[C---:B------:R-:W-:Y:S01]  /*45b0*/  FFMA.FTZ R156, R155.reuse, R158, -R156 ;  /* 0x0000009e9b9c7223 */ /* 0x040fe2000001089c */
[----:B------:R-:W-:Y:S01]  /*45c0*/  FFMA.FTZ R153, R155, R172, R153 ;  /* 0x000000ac9b997223 */ /* 0x000fe20000010099 */
[-C--:B-1----:R-:W-:Y:S01]  /*45d0*/  FFMA.FTZ R163, R198, R6.reuse, -R159 ;  /* 0x00000006c6a37223 */ /* 0x082fe2000001089f */
[----:B------:R-:W-:Y:S01]  /*45e0*/  FMUL.FTZ R6, R200, R6 ;  /* 0x00000006c8067220 */ /* 0x000fe20000410000 */
[----:B------:R-:W-:Y:S01]  /*45f0*/  FADD.FTZ R171, R171, R156 ;  /* 0x0000009cabab7221 */ /* 0x000fe20000010000 */
[----:B------:R-:W-:Y:S01]  /*4600*/  FADD.FTZ R153, R170, R153 ;  /* 0x00000099aa997221 */ /* 0x000fe20000010000 */
[C---:B------:R-:W-:Y:S01]  /*4610*/  FMUL.FTZ R159, R200.reuse, R5 ;  /* 0x00000005c89f7220 */ /* 0x040fe20000410000 */
[-C--:B------:R-:W-:Y:S01]  /*4620*/  FMUL.FTZ R200, R200, R4.reuse ;  /* 0x00000004c8c87220 */ /* 0x080fe20000410000 */
[C---:B------:R-:W-:Y:S01]  /*4630*/  FMUL.FTZ R165, R154.reuse, R171 ;  /* 0x000000ab9aa57220 */ /* 0x040fe20000410000 */
[----:B------:R-:W-:Y:S01]  /*4640*/  FMUL.FTZ R156, R154, R153 ;  /* 0x000000999a9c7220 */ /* 0x000fe20000410000 */
[----:B------:R-:W-:Y:S01]  /*4650*/  FFMA.FTZ R7, R198, R7, R6 ;  /* 0x00000007c6077223 */ /* 0x000fe20000010006 */
[----:B------:R-:W-:Y:S01]  /*4660*/  P2R R6, PR, RZ, 0x8 ;  /* 0x00000008ff067803 */ /* 0x000fe20000000000 */
[C---:B------:R-:W-:Y:S01]  /*4670*/  FFMA.FTZ R154, R152.reuse, R153, R165 ;  /* 0x00000099989a7223 */ /* 0x040fe200000100a5 */
[----:B------:R-:W-:Y:S01]  /*4680*/  FFMA.FTZ R156, R152, R171, -R156 ;  /* 0x000000ab989c7223 */ /* 0x000fe2000001089c */
[C---:B------:R-:W-:Y:S01]  /*4690*/  FFMA.FTZ R4, R198.reuse, R4, -R159 ;  /* 0x00000004c6047223 */ /* 0x040fe2000001089f */
[----:B------:R-:W-:Y:S01]  /*46a0*/  FFMA.FTZ R5, R198, R5, R200 ;  /* 0x00000005c6057223 */ /* 0x000fe200000100c8 */
[----:B---3--:R-:W-:Y:S01]  /*46b0*/  FADD.FTZ R6, R204, R163 ;  /* 0x000000a3cc067221 */ /* 0x008fe20000010000 */
[----:B------:R-:W-:Y:S01]  /*46c0*/  FADD.FTZ R167, R167, R156 ;  /* 0x0000009ca7a77221 */ /* 0x000fe20000010000 */
[----:B----4-:R-:W-:Y:S01]  /*46d0*/  FADD.FTZ R7, R202, R7 ;  /* 0x00000007ca077221 */ /* 0x010fe20000010000 */
[----:B------:R-:W-:Y:S01]  /*46e0*/  FFMA.FTZ R155, R89, R190, R164 ;  /* 0x000000be599b7223 */ /* 0x000fe200000100a4 */
[----:B------:R-:W-:Y:S01]  /*46f0*/  FADD.FTZ R157, R157, R154 ;  /* 0x0000009a9d9d7221 */ /* 0x000fe20000010000 */
[----:B------:R-:W-:Y:S01]  /*4700*/  FFMA.FTZ R160, R0, R191, RZ ;  /* 0x000000bf00a07223 */ /* 0x000fe200000100ff */
[----:B------:R-:W-:Y:S01]  /*4710*/  FFMA.FTZ R154, -R114, R139, R3 ;  /* 0x0000008b729a7223 */ /* 0x000fe20000010103 */
[----:B------:R-:W-:Y:S01]  /*4720*/  FMUL.FTZ R163, R134, R167 ;  /* 0x000000a786a37220 */ /* 0x000fe20000410000 */
[----:B------:R-:W-:Y:S01]  /*4730*/  FFMA.FTZ R164, R0, -R3, RZ ;  /* 0x8000000300a47223 */ /* 0x000fe200000100ff */
[----:B------:R0:W-:Y:S01]  /*4740*/  @!P3 STS.128 [UR6+0x21b0], R4 ;  /* 0x0021b004ff00b988 */ /* 0x0001e20008000c06 */
[----:B------:R-:W-:Y:S01]  /*4750*/  FFMA.FTZ R3, R123, R189, R160 ;  /* 0x000000bd7b037223 */ /* 0x000fe200000100a0 */
[----:B------:R-:W-:Y:S01]  /*4760*/  FMUL.FTZ R159, R134, R157 ;  /* 0x0000009d869f7220 */ /* 0x000fe20000410000 */
[----:B------:R-:W-:Y:S01]  /*4770*/  FFMA.FTZ R152, R114, -R137, R191 ;  /* 0x8000008972987223 */ /* 0x000fe200000100bf */
[----:B------:R-:W-:Y:S01]  /*4780*/  FMUL.FTZ R165, R154, R163 ;  /* 0x000000a39aa57220 */ /* 0x000fe20000410000 */
[----:B------:R-:W-:Y:S01]  /*4790*/  FFMA.FTZ R160, R122, R2, R3 ;  /* 0x000000027aa07223 */ /* 0x000fe20000010003 */
[-C--:B------:R-:W-:Y:S01]  /*47a0*/  FMUL.FTZ R156, R154, R159.reuse ;  /* 0x0000009f9a9c7220 */ /* 0x080fe20000410000 */
[-C--:B------:R-:W-:Y:S01]  /*47b0*/  FMUL.FTZ R173, R80, R159.reuse ;  /* 0x0000009f50ad7220 */ /* 0x080fe20000410000 */
[----:B------:R-:W-:Y:S01]  /*47c0*/  FFMA.FTZ R165, R152, R159, R165 ;  /* 0x0000009f98a57223 */ /* 0x000fe200000100a5 */
[----:B------:R-:W-:Y:S01]  /*47d0*/  FMUL.FTZ R159, R132, R158 ;  /* 0x0000009e849f7220 */ /* 0x000fe20000410000 */
[-C--:B------:R-:W-:Y:S01]  /*47e0*/  FMUL.FTZ R166, R80, R163.reuse ;  /* 0x000000a350a67220 */ /* 0x080fe20000410000 */
[----:B------:R-:W-:Y:S01]  /*47f0*/  FFMA.FTZ R156, R152, R163, -R156 ;  /* 0x000000a3989c7223 */ /* 0x000fe2000001089c */
[----:B------:R-:W-:Y:S01]  /*4800*/  FMUL.FTZ R170, R135, R153 ;  /* 0x0000009987aa7220 */ /* 0x000fe20000410000 */
[C---:B------:R-:W-:Y:S01]  /*4810*/  FFMA.FTZ R189, R112.reuse, -R136, R189 ;  /* 0x8000008870bd7223 */ /* 0x040fe200000100bd */
[----:B0-----:R-:W-:Y:S01]  /*4820*/  FFMA.FTZ R5, R123, -R187, R164 ;  /* 0x800000bb7b057223 */ /* 0x001fe200000100a4 */
[----:B------:R-:W-:Y:S01]  /*4830*/  FFMA.FTZ R187, -R112, R140, R187 ;  /* 0x0000008c70bb7223 */ /* 0x000fe200000101bb */
[----:B------:R-:W-:Y:S01]  /*4840*/  FMUL.FTZ R4, R135, R171 ;  /* 0x000000ab87047220 */ /* 0x000fe20000410000 */
[C---:B------:R-:W-:Y:S01]  /*4850*/  FFMA.FTZ R2, R111.reuse, -R138, R2 ;  /* 0x8000008a6f027223 */ /* 0x040fe20000010002 */
[----:B------:R-:W-:Y:S01]  /*4860*/  FFMA.FTZ R3, R122, -R36, R5 ;  /* 0x800000247a037223 */ /* 0x000fe20000010005 */
[----:B------:R-:W-:Y:S01]  /*4870*/  FFMA.FTZ R36, -R111, R141, R36 ;  /* 0x0000008d6f247223 */ /* 0x000fe20000010124 */
[----:B------:R-:W-:Y:S01]  /*4880*/  FMUL.FTZ R6, R187, R4 ;  /* 0x00000004bb067220 */ /* 0x000fe20000410000 */
[----:B------:R-:W-:Y:S01]  /*4890*/  FMUL.FTZ R7, R132, R172 ;  /* 0x000000ac84077220 */ /* 0x000fe20000410000 */
[----:B------:R0:W-:Y:S01]  /*48a0*/  STS [R56+0x420], R173 ;  /* 0x000420ad38007388 */ /* 0x0001e20000000800 */
[----:B------:R-:W-:Y:S01]  /*48b0*/  FMUL.FTZ R163, R36, R159 ;  /* 0x0000009f24a37220 */ /* 0x000fe20000410000 */
[-C--:B------:R-:W-:Y:S01]  /*48c0*/  FMUL.FTZ R182, R84, R170.reuse ;  /* 0x000000aa54b67220 */ /* 0x080fe20000410000 */
[-C--:B------:R-:W-:Y:S01]  /*48d0*/  FFMA.FTZ R6, R189, R170.reuse, R6 ;  /* 0x000000aabd067223 */ /* 0x080fe20000010006 */
[----:B------:R1:W-:Y:S01]  /*48e0*/  STS [R55+0x4], R166 ;  /* 0x000004a637007388 */ /* 0x0003e20000000800 */
[----:B------:R-:W-:Y:S01]  /*48f0*/  FMUL.FTZ R170, R187, R170 ;  /* 0x000000aabbaa7220 */ /* 0x000fe20000410000 */
[-C--:B------:R-:W-:Y:S01]  /*4900*/  FMUL.FTZ R164, R36, R7.reuse ;  /* 0x0000000724a47220 */ /* 0x080fe20000410000 */
[----:B------:R-:W-:Y:S01]  /*4910*/  FFMA.FTZ R163, R2, R7, R163 ;  /* 0x0000000702a37223 */ /* 0x000fe200000100a3 */
[----:B------:R2:W-:Y:S01]  /*4920*/  STS [R55+0x8], R182 ;  /* 0x000008b637007388 */ /* 0x0005e20000000800 */
[-C--:B------:R-:W-:Y:S01]  /*4930*/  FFMA.FTZ R5, R189, R4.reuse, -R170 ;  /* 0x00000004bd057223 */ /* 0x080fe200000108aa */
[----:B------:R-:W-:Y:S01]  /*4940*/  FMUL.FTZ R4, R84, R4 ;  /* 0x0000000454047220 */ /* 0x000fe20000410000 */
[----:B0-----:R-:W-:Y:S01]  /*4950*/  FMUL.FTZ R173, R133, R174 ;  /* 0x000000ae85ad7220 */ /* 0x001fe20000410000 */
[C---:B------:R-:W-:Y:S01]  /*4960*/  FMUL.FTZ R170, R82.reuse, R159 ;  /* 0x0000009f52aa7220 */ /* 0x040fe20000410000 */
[----:B------:R-:W-:Y:S01]  /*4970*/  FMUL.FTZ R194, R127, R185 ;  /* 0x000000b97fc27220 */ /* 0x000fe20000410000 */
[----:B-1----:R-:W-:Y:S01]  /*4980*/  FMUL.FTZ R166, R82, R7 ;  /* 0x0000000752a67220 */ /* 0x002fe20000410000 */
[C---:B------:R-:W-:Y:S01]  /*4990*/  FFMA.FTZ R7, R121.reuse, R201, R160 ;  /* 0x000000c979077223 */ /* 0x040fe200000100a0 */
[----:B------:R-:W-:Y:S01]  /*49a0*/  FFMA.FTZ R160, R121, -R10, R3 ;  /* 0x8000000a79a07223 */ /* 0x000fe20000010003 */
[----:B------:R0:W-:Y:S01]  /*49b0*/  STS [R55+0xc], R4 ;  /* 0x00000c0437007388 */ /* 0x0001e20000000800 */
[----:B--2---:R-:W-:Y:S01]  /*49c0*/  FMUL.FTZ R182, R86, R173 ;  /* 0x000000ad56b67220 */ /* 0x004fe20000410000 */
[C---:B------:R-:W-:Y:S01]  /*49d0*/  FFMA.FTZ R184, R120.reuse, R11, R7 ;  /* 0x0000000b78b87223 */ /* 0x040fe20000010007 */
[----:B------:R-:W-:Y:S01]  /*49e0*/  FFMA.FTZ R160, R120, -R37, R160 ;  /* 0x8000002578a07223 */ /* 0x000fe200000100a0 */
[----:B------:R1:W-:Y:S01]  /*49f0*/  STS [R55+0x10], R166 ;  /* 0x000010a637007388 */ /* 0x0003e20000000800 */
[----:B------:R-:W-:Y:S01]  /*4a00*/  FFMA.FTZ R37, -R109, R146, R37 ;  /* 0x000000926d257223 */ /* 0x000fe20000010125 */
[----:B------:R-:W-:Y:S01]  /*4a10*/  FMUL.FTZ R7, R133, R162 ;  /* 0x000000a285077220 */ /* 0x000fe20000410000 */
[----:B------:R-:W-:Y:S01]  /*4a20*/  FFMA.FTZ R11, R109, -R144, R11 ;  /* 0x800000906d0b7223 */ /* 0x000fe2000001000b */
[----:B------:R-:W-:Y:S01]  /*4a30*/  FFMA.FTZ R160, R119, -R203, R160 ;  /* 0x800000cb77a07223 */ /* 0x000fe200000100a0 */
[----:B------:R-:W-:Y:S01]  /*4a40*/  FMUL.FTZ R190, R37, R188 ;  /* 0x000000bc25be7220 */ /* 0x000fe20000410000 */
[----:B0-----:R-:W-:Y:S01]  /*4a50*/  FMUL.FTZ R4, R86, R7 ;  /* 0x0000000756047220 */ /* 0x001fe20000410000 */
[----:B------:R0:W-:Y:S01]  /*4a60*/  STS [R55+0x14], R170 ;  /* 0x000014aa37007388 */ /* 0x0001e20000000800 */
[----:B------:R-:W-:Y:S01]  /*4a70*/  FFMA.FTZ R160, R118, -R161, R160 ;  /* 0x800000a176a07223 */ /* 0x000fe200000100a0 */
[----:B------:R-:W-:Y:S01]  /*4a80*/  FFMA.FTZ R161, -R107, R150, R161 ;  /* 0x000000966ba17223 */ /* 0x000fe200000101a1 */
[----:B-1----:R-:W-:Y:S01]  /*4a90*/  FMUL.FTZ R166, R130, R176 ;  /* 0x000000b082a67220 */ /* 0x002fe20000410000 */
[----:B------:R1:W-:Y:S01]  /*4aa0*/  STS [R55+0x1c], R4 ;  /* 0x00001c0437007388 */ /* 0x0003e20000000800 */
[----:B------:R-:W-:Y:S01]  /*4ab0*/  FFMA.FTZ R164, R2, R159, -R164 ;  /* 0x0000009f02a47223 */ /* 0x000fe200000108a4 */
[----:B------:R-:W-:Y:S01]  /*4ac0*/  FMUL.FTZ R198, R89, R194 ;  /* 0x000000c259c67220 */ /* 0x000fe20000410000 */
[-C--:B------:R-:W-:Y:S01]  /*4ad0*/  FMUL.FTZ R3, R37, R166.reuse ;  /* 0x000000a625037220 */ /* 0x080fe20000410000 */
[-C--:B------:R-:W-:Y:S01]  /*4ae0*/  FFMA.FTZ R175, R11, R166.reuse, R190 ;  /* 0x000000a60baf7223 */ /* 0x080fe200000100be */
[----:B------:R-:W-:Y:S01]  /*4af0*/  FMUL.FTZ R166, R85, R166 ;  /* 0x000000a655a67220 */ /* 0x000fe20000410000 */
[----:B0-----:R-:W-:Y:S01]  /*4b00*/  FMUL.FTZ R170, R131, R178 ;  /* 0x000000b283aa7220 */ /* 0x001fe20000410000 */
[----:B------:R-:W-:Y:S01]  /*4b10*/  FFMA.FTZ R191, R11, R188, -R3 ;  /* 0x000000bc0bbf7223 */ /* 0x000fe20000010803 */
[----:B------:R-:W-:Y:S01]  /*4b20*/  FFMA.FTZ R3, R119, R205, R184 ;  /* 0x000000cd77037223 */ /* 0x000fe200000100b8 */
[----:B------:R0:W-:Y:S01]  /*4b30*/  STS [R55+0x18], R182 ;  /* 0x000018b637007388 */ /* 0x0001e20000000800 */
[----:B-1----:R-:W-:Y:S01]  /*4b40*/  FMUL.FTZ R4, R126, R180 ;  /* 0x000000b47e047220 */ /* 0x002fe20000410000 */
[----:B------:R-:W-:Y:S01]  /*4b50*/  FMUL.FTZ R188, R85, R188 ;  /* 0x000000bc55bc7220 */ /* 0x000fe20000410000 */
[----:B------:R-:W-:Y:S01]  /*4b60*/  FFMA.FTZ R3, R118, R186, R3 ;  /* 0x000000ba76037223 */ /* 0x000fe20000010003 */
[----:B------:R1:W-:Y:S01]  /*4b70*/  STS [R55+0x20], R166 ;  /* 0x000020a637007388 */ /* 0x0003e20000000800 */
[----:B------:R-:W-:Y:S01]  /*4b80*/  FMUL.FTZ R184, R126, R181 ;  /* 0x000000b57eb87220 */ /* 0x000fe20000410000 */
[----:B------:R-:W-:Y:S01]  /*4b90*/  FFMA.FTZ R186, R107, -R147, R186 ;  /* 0x800000936bba7223 */ /* 0x000fe200000100ba */
[----:B------:R-:W-:Y:S01]  /*4ba0*/  FMUL.FTZ R195, R161, R4 ;  /* 0x00000004a1c37220 */ /* 0x000fe20000410000 */
[----:B------:R-:W-:Y:S01]  /*4bb0*/  FMUL.FTZ R190, R127, R183 ;  /* 0x000000b77fbe7220 */ /* 0x000fe20000410000 */
[----:B------:R2:W-:Y:S01]  /*4bc0*/  STS [R55+0x24], R188 ;  /* 0x000024bc37007388 */ /* 0x0005e20000000800 */
[----:B0-----:R-:W-:Y:S01]  /*4bd0*/  FMUL.FTZ R182, R88, R170 ;  /* 0x000000aa58b67220 */ /* 0x001fe20000410000 */
[-C--:B------:R-:W-:Y:S01]  /*4be0*/  FMUL.FTZ R159, R161, R184.reuse ;  /* 0x000000b8a19f7220 */ /* 0x080fe20000410000 */
[-C--:B------:R-:W-:Y:S01]  /*4bf0*/  FFMA.FTZ R195, R186, R184.reuse, -R195 ;  /* 0x000000b8bac37223 */ /* 0x080fe200000108c3 */
[----:B------:R-:W-:Y:S01]  /*4c00*/  FMUL.FTZ R184, R87, R184 ;  /* 0x000000b857b87220 */ /* 0x000fe20000410000 */
[----:B-1----:R-:W-:Y:S01]  /*4c10*/  FMUL.FTZ R166, R131, R179 ;  /* 0x000000b383a67220 */ /* 0x002fe20000410000 */
[----:B------:R0:W-:Y:S01]  /*4c20*/  STS [R55+0x28], R182 ;  /* 0x000028b637007388 */ /* 0x0001e20000000800 */
[----:B------:R-:W-:Y:S01]  /*4c30*/  FMUL.FTZ R196, R89, R190 ;  /* 0x000000be59c47220 */ /* 0x000fe20000410000 */
[----:B------:R-:W-:Y:S01]  /*4c40*/  FFMA.FTZ R10, -R110, R143, R10 ;  /* 0x0000008f6e0a7223 */ /* 0x000fe2000001010a */
[-C--:B------:R-:W-:Y:S01]  /*4c50*/  FFMA.FTZ R193, R186, R4.reuse, R159 ;  /* 0x00000004bac17223 */ /* 0x080fe2000001009f */
[----:B--2---:R-:W-:Y:S01]  /*4c60*/  FMUL.FTZ R188, R87, R4 ;  /* 0x0000000457bc7220 */ /* 0x004fe20000410000 */
[----:B------:R1:W-:Y:S01]  /*4c70*/  STS [R55+0x34], R184 ;  /* 0x000034b837007388 */ /* 0x0003e20000000800 */
[----:B------:R-:W-:Y:S01]  /*4c80*/  FFMA.FTZ R201, R110, -R142, R201 ;  /* 0x8000008e6ec97223 */ /* 0x000fe200000100c9 */
[----:B------:R-:W-:Y:S01]  /*4c90*/  FMUL.FTZ R4, R10, R7 ;  /* 0x000000070a047220 */ /* 0x000fe20000410000 */
[----:B------:R-:W-:Y:S01]  /*4ca0*/  FADD.FTZ R165, RZ, R165 ;  /* 0x000000a5ffa57221 */ /* 0x000fe20000010000 */
[----:B------:R1:W-:Y:S01]  /*4cb0*/  STS [R55+0x30], R188 ;  /* 0x000030bc37007388 */ /* 0x0003e20000000800 */
[----:B0-----:R-:W-:Y:S01]  /*4cc0*/  FMUL.FTZ R182, R88, R166 ;  /* 0x000000a658b67220 */ /* 0x001fe20000410000 */
[----:B------:R-:W-:Y:S01]  /*4cd0*/  FADD.FTZ R156, RZ, R156 ;  /* 0x0000009cff9c7221 */ /* 0x000fe20000010000 */
[----:B------:R-:W-:Y:S01]  /*4ce0*/  FFMA.FTZ R203, -R108, R148, R203 ;  /* 0x000000946ccb7223 */ /* 0x000fe200000101cb */
[----:B------:R1:W-:Y:S01]  /*4cf0*/  STS [R55+0x38], R196 ;  /* 0x000038c437007388 */ /* 0x0003e20000000800 */
[-C--:B------:R-:W-:Y:S01]  /*4d00*/  FFMA.FTZ R159, R201, R173.reuse, R4 ;  /* 0x000000adc99f7223 */ /* 0x080fe20000010004 */
[----:B------:R-:W-:Y:S01]  /*4d10*/  FADD.FTZ R6, R165, R6 ;  /* 0x00000006a5067221 */ /* 0x000fe20000010000 */
[----:B------:R-:W-:Y:S01]  /*4d20*/  FMUL.FTZ R4, R10, R173 ;  /* 0x000000ad0a047220 */ /* 0x000fe20000410000 */
[----:B------:R1:W-:Y:S01]  /*4d30*/  STS [R55+0x2c], R182 ;  /* 0x00002cb637007388 */ /* 0x0003e20000000800 */
[----:B------:R-:W-:Y:S01]  /*4d40*/  FADD.FTZ R5, R156, R5 ;  /* 0x000000059c057221 */ /* 0x000fe20000010000 */
[----:B------:R-:W-:Y:S01]  /*4d50*/  LEA R165, R117, -R104, 0x1 ;  /* 0x8000006875a57211 */ /* 0x000fe200078e08ff */
[----:B------:R-:W-:Y:S01]  /*4d60*/  FFMA.FTZ R205, R108, -R145, R205 ;  /* 0x800000916ccd7223 */ /* 0x000fe200000100cd */
[----:B------:R1:W-:Y:S01]  /*4d70*/  STS [R55+0x3c], R198 ;  /* 0x00003cc637007388 */ /* 0x0003e20000000800 */
[----:B------:R-:W-:Y:S01]  /*4d80*/  FMUL.FTZ R156, R203, R166 ;  /* 0x000000a6cb9c7220 */ /* 0x000fe20000410000 */
[----:B------:R-:W-:Y:S01]  /*4d90*/  FFMA.FTZ R4, R201, R7, -R4 ;  /* 0x00000007c9047223 */ /* 0x000fe20000010804 */
[----:B------:R-:W-:Y:S01]  /*4da0*/  FADD.FTZ R6, R6, R163 ;  /* 0x000000a306067221 */ /* 0x000fe20000010000 */
[----:B------:R-:W-:Y:S01]  /*4db0*/  BAR.SYNC.DEFER_BLOCKING 0x0 ;  /* 0x0000000000007b1d */ /* 0x000fe20000010000 */
[----:B------:R-:W-:Y:S01]  /*4dc0*/  FADD.FTZ R5, R5, R164 ;  /* 0x000000a405057221 */ /* 0x000fe20000010000 */
[----:B------:R-:W-:Y:S01]  /*4dd0*/  ISETP.GE.AND P1, PT, R165, 0x1, PT ;  /* 0x00000001a500780c */ /* 0x000fe20003f26270 */
[-C--:B------:R-:W-:Y:S01]  /*4de0*/  FFMA.FTZ R7, R205, R170.reuse, R156 ;  /* 0x000000aacd077223 */ /* 0x080fe2000001009c */
[----:B------:R-:W-:Y:S01]  /*4df0*/  FMUL.FTZ R170, R203, R170 ;  /* 0x000000aacbaa7220 */ /* 0x000fe20000410000 */
[----:B------:R-:W-:Y:S01]  /*4e00*/  FADD.FTZ R6, R6, R159 ;  /* 0x0000009f06067221 */ /* 0x000fe20000010000 */
[----:B------:R-:W-:Y:S01]  /*4e10*/  FADD.FTZ R4, R5, R4 ;  /* 0x0000000405047221 */ /* 0x000fe20000010000 */
[----:B------:R-:W-:Y:S01]  /*4e20*/  FFMA.FTZ R156, -R106, R151, R155 ;  /* 0x000000976a9c7223 */ /* 0x000fe2000001019b */
[----:B------:R-:W-:Y:S01]  /*4e30*/  FFMA.FTZ R5, R205, R166, -R170 ;  /* 0x000000a6cd057223 */ /* 0x000fe200000108aa */
[----:B------:R-:W-:Y:S01]  /*4e40*/  FADD.FTZ R6, R6, R175 ;  /* 0x000000af06067221 */ /* 0x000fe20000010000 */
[----:B------:R-:W-:Y:S01]  /*4e50*/  FADD.FTZ R4, R4, R191 ;  /* 0x000000bf04047221 */ /* 0x000fe20000010000 */
[----:B------:R-:W-:Y:S01]  /*4e60*/  FFMA.FTZ R159, R106, -R149, R192 ;  /* 0x800000956a9f7223 */ /* 0x000fe200000100c0 */
[C---:B------:R-:W-:Y:S01]  /*4e70*/  FMUL.FTZ R164, R156.reuse, R194 ;  /* 0x000000c29ca47220 */ /* 0x040fe20000410000 */
[-C--:B------:R-:W-:Y:S01]  /*4e80*/  FMUL.FTZ R163, R156, R190.reuse ;  /* 0x000000be9ca37220 */ /* 0x080fe20000410000 */
[----:B------:R-:W-:Y:S01]  /*4e90*/  FADD.FTZ R6, R6, R7 ;  /* 0x0000000706067221 */ /* 0x000fe20000010000 */
[----:B------:R-:W-:Y:S01]  /*4ea0*/  FADD.FTZ R4, R4, R5 ;  /* 0x0000000504047221 */ /* 0x000fe20000010000 */
[----:B------:R-:W-:Y:S01]  /*4eb0*/  ISETP.GE.AND P2, PT, R165, 0x21, PT ;  /* 0x00000021a500780c */ /* 0x000fe20003f46270 */
[----:B------:R-:W-:Y:S01]  /*4ec0*/  FFMA.FTZ R5, R159, R190, R164 ;  /* 0x000000be9f057223 */ /* 0x000fe200000100a4 */
        /* <DEDUP_REMOVED lines=9> */
.L_x_16804:
[----:B------:R-:W-:Y:S05]  /*4f60*/  BSYNC.RECONVERGENT B0 ;  /* 0x0000000000007941 */ /* 0x000fea0003800200 */
.L_x_16803:
[----:B------:R-:W-:Y:S04]  /*4f70*/  BSSY.RECONVERGENT B0, `(.L_x_16805) ;  /* 0x0000003000007945 */ /* 0x000fe80003800200 */
[----:B------:R-:W-:Y:S05]  /*4f80*/  @!P2 BRA `(.L_x_16806) ;  /* 0x000000000004a947 */ /* 0x000fea0003800000 */
[----:B0-----:R3:W-:Y:S02]  /*4f90*/  REDG.E.ADD.F32.FTZ.RN.STRONG.GPU desc[UR16][R8.64+0x80], R197 ;  /* 0x000080c5080079a6 */ /* 0x0017e4000c12f310 */
.L_x_16806:
[----:B------:R-:W-:Y:S05]  /*4fa0*/  BSYNC.RECONVERGENT B0 ;  /* 0x0000000000007941 */ /* 0x000fea0003800200 */
.L_x_16805:
[----:B--2---:R2:W4:Y:S01]  /*4fb0*/  LDS R7, [R53+0x520] ;  /* 0x0005200035077984 */ /* 0x0045220000000800 */
[----:B------:R-:W-:Y:S04]  /*4fc0*/  BSSY.RECONVERGENT B0, `(.L_x_16807) ;  /* 0x0000003000007945 */ /* 0x000fe80003800200 */
[----:B------:R-:W-:Y:S05]  /*4fd0*/  @!P3 BRA `(.L_x_16808) ;  /* 0x000000000004b947 */ /* 0x000fea0003800000 */
[----:B----4-:R4:W-:Y:S02]  /*4fe0*/  REDG.E.ADD.F32.FTZ.RN.STRONG.GPU desc[UR16][R8.64+0x100], R7 ;  /* 0x00010007080079a6 */ /* 0x0109e4000c12f310 */
.L_x_16808:
[----:B------:R-:W-:Y:S05]  /*4ff0*/  BSYNC.RECONVERGENT B0 ;  /* 0x0000000000007941 */ /* 0x000fea0003800200 */
.L_x_16807:
[----:B----4-:R4:W0:Y:S01]  /*5000*/  LDS R7, [R52+0x5a0] ;  /* 0x0005a00034077984 */ /* 0x0108220000000800 */
[----:B------:R-:W-:Y:S04]  /*5010*/  BSSY.RECONVERGENT B0, `(.L_x_16809) ;  /* 0x0000003000007945 */ /* 0x000fe80003800200 */
[----:B------:R-:W-:Y:S05]  /*5020*/  @!P4 BRA `(.L_x_16810) ;  /* 0x000000000004c947 */ /* 0x000fea0003800000 */
[----:B0-----:R0:W-:Y:S02]  /*5030*/  REDG.E.ADD.F32.FTZ.RN.STRONG.GPU desc[UR16][R8.64+0x180], R7 ;  /* 0x00018007080079a6 */ /* 0x0011e4000c12f310 */
.L_x_16810:
[----:B------:R-:W-:Y:S05]  /*5040*/  BSYNC.RECONVERGENT B0 ;  /* 0x0000000000007941 */ /* 0x000fea0003800200 */
.L_x_16809:
        /* <DEDUP_REMOVED lines=10> */
.L_x_16812:
[----:B------:R-:W-:Y:S05]  /*50f0*/  BSYNC.RECONVERGENT B0 ;  /* 0x0000000000007941 */ /* 0x000fea0003800200 */
.L_x_16811:
[----:B0-----:R0:W0:Y:S01]  /*5100*/  LDS R7, [R50+0x6a0] ;  /* 0x0006a00032077984 */ /* 0x0010220000000800 */
[----:B------:R-:W-:Y:S04]  /*5110*/  BSSY.RECONVERGENT B0, `(.L_x_16813) ;  /* 0x0000003000007945 */ /* 0x000fe80003800200 */
[----:B------:R-:W-:Y:S05]  /*5120*/  @!P1 BRA `(.L_x_16814) ;  /* 0x0000000000049947 */ /* 0x000fea0003800000 */
[----:B0-----:R0:W-:Y:S02]  /*5130*/  REDG.E.ADD.F32.FTZ.RN.STRONG.GPU desc[UR16][R8.64+0x280], R7 ;  /* 0x00028007080079a6 */ /* 0x0011e4000c12f310 */
.L_x_16814:
[----:B------:R-:W-:Y:S05]  /*5140*/  BSYNC.RECONVERGENT B0 ;  /* 0x0000000000007941 */ /* 0x000fea0003800200 */
.L_x_16813:
[----:B0-----:R0:W0:Y:S01]  /*5150*/  LDS R7, [R49+0x720] ;  /* 0x0007200031077984 */ /* 0x0010220000000800 */
[----:B------:R-:W-:Y:S04]  /*5160*/  BSSY.RECONVERGENT B0, `(.L_x_16815) ;  /* 0x0000003000007945 */ /* 0x000fe80003800200 */
[----:B------:R-:W-:Y:S05]  /*5170*/  @!P2 BRA `(.L_x_16816) ;  /* 0x000000000004a947 */ /* 0x000fea0003800000 */
[----:B0-----:R0:W-:Y:S02]  /*5180*/  REDG.E.ADD.F32.FTZ.RN.STRONG.GPU desc[UR16][R8.64+0x300], R7 ;  /* 0x00030007080079a6 */ /* 0x0011e4000c12f310 */
.L_x_16816:
[----:B------:R-:W-:Y:S05]  /*5190*/  BSYNC.RECONVERGENT B0 ;  /* 0x0000000000007941 */ /* 0x000fea0003800200 */
.L_x_16815:
[----:B0-----:R0:W0:Y:S01]  /*51a0*/  LDS R7, [R48+0x7a0] ;  /* 0x0007a00030077984 */ /* 0x0010220000000800 */
[----:B------:R-:W-:Y:S04]  /*51b0*/  BSSY.RECONVERGENT B0, `(.L_x_16817) ;  /* 0x0000003000007945 */ /* 0x000fe80003800200 */
[----:B------:R-:W-:Y:S05]  /*51c0*/  @!P3 BRA `(.L_x_16818) ;  /* 0x000000000004b947 */ /* 0x000fea0003800000 */
[----:B0-----:R0:W-:Y:S02]  /*51d0*/  REDG.E.ADD.F32.FTZ.RN.STRONG.GPU desc[UR16][R8.64+0x380], R7 ;  /* 0x00038007080079a6 */ /* 0x0011e4000c12f310 */
.L_x_16818:
[----:B------:R-:W-:Y:S05]  /*51e0*/  BSYNC.RECONVERGENT B0 ;  /* 0x0000000000007941 */ /* 0x000fea0003800200 */
.L_x_16817:
[----:B0-----:R0:W0:Y:S01]  /*51f0*/  LDS R7, [R47+0x820] ;  /* 0x000820002f077984 */ /* 0x0010220000000800 */
[----:B------:R-:W-:Y:S04]  /*5200*/  BSSY.RECONVERGENT B0, `(.L_x_16819) ;  /* 0x0000003000007945 */ /* 0x000fe80003800200 */
[----:B------:R-:W-:Y:S05]  /*5210*/  @!P4 BRA `(.L_x_16820) ;  /* 0x000000000004c947 */ /* 0x000fea0003800000 */
[----:B0-----:R0:W-:Y:S02]  /*5220*/  REDG.E.ADD.F32.FTZ.RN.STRONG.GPU desc[UR16][R8.64+0x400], R7 ;  /* 0x00040007080079a6 */ /* 0x0011e4000c12f310 */
.L_x_16820:
[----:B------:R-:W-:Y:S05]  /*5230*/  BSYNC.RECONVERGENT B0 ;  /* 0x0000000000007941 */ /* 0x000fea0003800200 */
.L_x_16819:
[----:B0-----:R0:W0:Y:S01]  /*5240*/  LDS R7, [R46+0x8a0] ;  /* 0x0008a0002e077984 */ /* 0x0010220000000800 */
[----:B------:R-:W-:Y:S04]  /*5250*/  BSSY.RECONVERGENT B0, `(.L_x_16821) ;  /* 0x0000003000007945 */ /* 0x000fe80003800200 */
[----:B------:R-:W-:Y:S05]  /*5260*/  @!P5 BRA `(.L_x_16822) ;  /* 0x000000000004d947 */ /* 0x000fea0003800000 */
[----:B0-----:R0:W-:Y:S02]  /*5270*/  REDG.E.ADD.F32.FTZ.RN.STRONG.GPU desc[UR16][R8.64+0x480], R7 ;  /* 0x00048007080079a6 */ /* 0x0011e4000c12f310 */
.L_x_16822:
[----:B------:R-:W-:Y:S05]  /*5280*/  BSYNC.RECONVERGENT B0 ;  /* 0x0000000000007941 */ /* 0x000fea0003800200 */
.L_x_16821:
        /* <DEDUP_REMOVED lines=10> */
.L_x_16824:
[----:B------:R-:W-:Y:S05]  /*5330*/  BSYNC.RECONVERGENT B0 ;  /* 0x0000000000007941 */ /* 0x000fea0003800200 */
.L_x_16823:
[----:B0-----:R0:W0:Y:S01]  /*5340*/  LDS R7, [R44+0x9a0] ;  /* 0x0009a0002c077984 */ /* 0x0010220000000800 */
[----:B------:R-:W-:Y:S04]  /*5350*/  BSSY.RECONVERGENT B0, `(.L_x_16825) ;  /* 0x0000003000007945 */ /* 0x000fe80003800200 */
[----:B------:R-:W-:Y:S05]  /*5360*/  @!P1 BRA `(.L_x_16826) ;  /* 0x0000000000049947 */ /* 0x000fea0003800000 */
[----:B0-----:R0:W-:Y:S02]  /*5370*/  REDG.E.ADD.F32.FTZ.RN.STRONG.GPU desc[UR16][R8.64+0x580], R7 ;  /* 0x00058007080079a6 */ /* 0x0011e4000c12f310 */
.L_x_16826:
[----:B------:R-:W-:Y:S05]  /*5380*/  BSYNC.RECONVERGENT B0 ;  /* 0x0000000000007941 */ /* 0x000fea0003800200 */
.L_x_16825:
[----:B0-----:R0:W0:Y:S01]  /*5390*/  LDS R7, [R43+0xa20] ;  /* 0x000a20002b077984 */ /* 0x0010220000000800 */
[----:B------:R-:W-:Y:S04]  /*53a0*/  BSSY.RECONVERGENT B0, `(.L_x_16827) ;  /* 0x0000003000007945 */ /* 0x000fe80003800200 */
[----:B------:R-:W-:Y:S05]  /*53b0*/  @!P2 BRA `(.L_x_16828) ;  /* 0x000000000004a947 */ /* 0x000fea0003800000 */
[----:B0-----:R0:W-:Y:S02]  /*53c0*/  REDG.E.ADD.F32.FTZ.RN.STRONG.GPU desc[UR16][R8.64+0x600], R7 ;  /* 0x00060007080079a6 */ /* 0x0011e4000c12f310 */
.L_x_16828:
[----:B------:R-:W-:Y:S05]  /*53d0*/  BSYNC.RECONVERGENT B0 ;  /* 0x0000000000007941 */ /* 0x000fea0003800200 */
.L_x_16827:
[----:B0-----:R0:W0:Y:S01]  /*53e0*/  LDS R7, [R42+0xaa0] ;  /* 0x000aa0002a077984 */ /* 0x0010220000000800 */
[----:B------:R-:W-:Y:S04]  /*53f0*/  BSSY.RECONVERGENT B0, `(.L_x_16829) ;  /* 0x0000003000007945 */ /* 0x000fe80003800200 */
[----:B------:R-:W-:Y:S05]  /*5400*/  @!P3 BRA `(.L_x_16830) ;  /* 0x000000000004b947 */ /* 0x000fea0003800000 */
[----:B0-----:R0:W-:Y:S02]  /*5410*/  REDG.E.ADD.F32.FTZ.RN.STRONG.GPU desc[UR16][R8.64+0x680], R7 ;  /* 0x00068007080079a6 */ /* 0x0011e4000c12f310 */
.L_x_16830:
[----:B------:R-:W-:Y:S05]  /*5420*/  BSYNC.RECONVERGENT B0 ;  /* 0x0000000000007941 */ /* 0x000fea0003800200 */
.L_x_16829:
[----:B0-----:R0:W0:Y:S01]  /*5430*/  LDS R7, [R41+0xb20] ;  /* 0x000b200029077984 */ /* 0x0010220000000800 */
[----:B------:R-:W-:Y:S04]  /*5440*/  BSSY.RECONVERGENT B0, `(.L_x_16831) ;  /* 0x0000003000007945 */ /* 0x000fe80003800200 */
[----:B------:R-:W-:Y:S05]  /*5450*/  @!P4 BRA `(.L_x_16832) ;  /* 0x000000000004c947 */ /* 0x000fea0003800000 */
[----:B0-----:R0:W-:Y:S02]  /*5460*/  REDG.E.ADD.F32.FTZ.RN.STRONG.GPU desc[UR16][R8.64+0x700], R7 ;  /* 0x00070007080079a6 */ /* 0x0011e4000c12f310 */
.L_x_16832:
[----:B------:R-:W-:Y:S05]  /*5470*/  BSYNC.RECONVERGENT B0 ;  /* 0x0000000000007941 */ /* 0x000fea0003800200 */
.L_x_16831:
[----:B0-----:R0:W0:Y:S01]  /*5480*/  LDS R7, [R40+0xba0] ;  /* 0x000ba00028077984 */ /* 0x0010220000000800 */
[----:B------:R-:W-:Y:S01]  /*5490*/  BSSY.RECONVERGENT B0, `(.L_x_16833) ;  /* 0x0000005000007945 */ /* 0x000fe20003800200 */
[----:B------:R-:W-:Y:S01]  /*54a0*/  FADD.FTZ R4, R6, R5 ;  /* 0x0000000506047221 */ /* 0x000fe20000010000 */
[----:B------:R-:W-:Y:S02]  /*54b0*/  FADD.FTZ R5, R195, R194 ;  /* 0x000000c2c3057221 */ /* 0x000fe40000010000 */
[----:B------:R-:W-:Y:S05]  /*54c0*/  @!P5 BRA `(.L_x_16834) ;  /* 0x000000000004d947 */ /* 0x000fea0003800000 */
[----:B0-----:R0:W-:Y:S02]  /*54d0*/  REDG.E.ADD.F32.FTZ.RN.STRONG.GPU desc[UR16][R8.64+0x780], R7 ;  /* 0x00078007080079a6 */ /* 0x0011e4000c12f310 */
.L_x_16834:
[----:B------:R-:W-:Y:S05]  /*54e0*/  BSYNC.RECONVERGENT B0 ;  /* 0x0000000000007941 */ /* 0x000fea0003800200 */
.L_x_16833:
[C---:B------:R-:W-:Y:S01]  /*54f0*/  FFMA.FTZ R6, R116.reuse, R192, R3 ;  /* 0x000000c074067223 */ /* 0x040fe20000010003 */
[----:B0-----:R-:W-:Y:S01]  /*5500*/  FFMA.FTZ R7, R116, -R155, R160 ;  /* 0x8000009b74077223 */ /* 0x001fe200000100a0 */
[----:B------:R-:W0:Y:S01]  /*5510*/  SHFL.DOWN PT, R3, R4, 0x1, 0x1f ;  /* 0x08201f0004037f89 */ /* 0x000e2200000e0000 */
[----:B------:R-:W-:Y:S01]  /*5520*/  ISETP.GT.AND P1, PT, R83, 0x1e, PT ;  /* 0x0000001e5300780c */ /* 0x000fe20003f24270 */
[----:B------:R-:W-:Y:S01]  /*5530*/  FMUL.FTZ R150, R150, R181 ;  /* 0x000000b596967220 */ /* 0x000fe20000410000 */
[----:B------:R-:W-:Y:S01]  /*5540*/  FMUL.FTZ R148, R148, R179 ;  /* 0x000000b394947220 */ /* 0x000fe20000410000 */
[----:B---3--:R-:W3:Y:S01]  /*5550*/  SHFL.DOWN PT, R8, R5, 0x1, 0x1f ;  /* 0x08201f0005087f89 */ /* 0x008ee200000e0000 */
[----:B------:R-:W-:Y:S01]  /*5560*/  FMUL.FTZ R143, R143, R162 ;  /* 0x000000a28f8f7220 */ /* 0x000fe20000410000 */
[----:B------:R-:W-:Y:S01]  /*5570*/  FFMA.FTZ R150, R147, R180, R150 ;  /* 0x000000b493967223 */ /* 0x000fe20000010096 */
[----:B------:R-:W-:Y:S01]  /*5580*/  FFMA.FTZ R145, R145, R178, R148 ;  /* 0x000000b291917223 */ /* 0x000fe20000010094 */
[----:B------:R-:W5:Y:S01]  /*5590*/  SHFL.DOWN PT, R9, R6, 0x1, 0x1f ;  /* 0x08201f0006097f89 */ /* 0x000f6200000e0000 */
[----:B------:R-:W-:Y:S01]  /*55a0*/  FFMA.FTZ R143, R142, R174, R143 ;  /* 0x000000ae8e8f7223 */ /* 0x000fe2000001008f */
[----:B------:R-:W-:Y:S01]  /*55b0*/  ISETP.GT.AND P2, PT, R83, 0xf, PT ;  /* 0x0000000f5300780c */ /* 0x000fe20003f44270 */
[----:B------:R-:W-:Y:S01]  /*55c0*/  FFMA.FTZ R102, R131, R145, R102 ;  /* 0x0000009183667223 */ /* 0x000fe20000010066 */
[----:B------:R-:W1:Y:S01]  /*55d0*/  SHFL.DOWN PT, R160, R7, 0x1, 0x1f ;  /* 0x08201f0007a07f89 */ /* 0x000e6200000e0000 */
[----:B------:R-:W-:Y:S01]  /*55e0*/  FMUL.FTZ R141, R141, R158 ;  /* 0x0000009e8d8d7220 */ /* 0x000fe20000410000 */
[----:B------:R-:W-:Y:S01]  /*55f0*/  BSSY.RECONVERGENT B0, `(.L_x_16835) ;  /* 0x0000065000007945 */ /* 0x000fe20003800200 */
[----:B------:R-:W-:Y:S01]  /*5600*/  FFMA.FTZ R125, R126, R150, R125 ;  /* 0x000000967e7d7223 */ /* 0x000fe2000001007d */
[----:B------:R-:W-:Y:S01]  /*5610*/  FFMA.FTZ R100, R133, R143, R100 ;  /* 0x0000008f85647223 */ /* 0x000fe20000010064 */
[----:B------:R-:W-:Y:S01]  /*5620*/  FFMA.FTZ R141, R138, R172, R141 ;  /* 0x000000ac8a8d7223 */ /* 0x000fe2000001008d */
[----:B0-----:R-:W-:Y:S01]  /*5630*/  @!P1 FADD.FTZ R4, R4, R3 ;  /* 0x0000000304049221 */ /* 0x001fe20000010000 */
[----:B------:R-:W-:Y:S01]  /*5640*/  FMUL.FTZ R3, R35, R183 ;  /* 0x000000b723037220 */ /* 0x000fe20000410000 */
[----:B---3--:R-:W-:Y:S01]  /*5650*/  @!P1 FADD.FTZ R5, R5, R8 ;  /* 0x0000000805059221 */ /* 0x008fe20000010000 */
[----:B------:R-:W-:-:S02]  /*5660*/  FMUL.FTZ R8, R151, R185 ;  /* 0x000000b997087220 */ /* 0x000fc40000410000 */
[-C--:B------:R-:W-:Y:S01]  /*5670*/  FFMA.FTZ R3, R34, R185.reuse, -R3 ;  /* 0x000000b922037223 */ /* 0x080fe20000010803 */
[----:B------:R-:W-:Y:S01]  /*5680*/  FMUL.FTZ R185, R35, R185 ;  /* 0x000000b923b97220 */ /* 0x000fe20000410000 */
[----:B-----5:R-:W-:Y:S01]  /*5690*/  @!P1 FADD.FTZ R6, R6, R9 ;  /* 0x0000000906069221 */ /* 0x020fe20000010000 */
[----:B------:R-:W0:Y:S01]  /*56a0*/  SHFL.DOWN PT, R166, R5, 0x2, 0x1f ;  /* 0x08401f0005a67f89 */ /* 0x000e2200000e0000 */
[----:B------:R-:W-:Y:S01]  /*56b0*/  FMUL.FTZ R164, R156, R3 ;  /* 0x000000039ca47220 */ /* 0x000fe20000410000 */
[-C--:B------:R-:W-:Y:S01]  /*56c0*/  FFMA.FTZ R156, R149, R183.reuse, R8 ;  /* 0x000000b7959c7223 */ /* 0x080fe20000010008 */
[----:B-1----:R-:W-:Y:S01]  /*56d0*/  @!P1 FADD.FTZ R7, R7, R160 ;  /* 0x000000a007079221 */ /* 0x002fe20000010000 */
[----:B------:R-:W1:Y:S01]  /*56e0*/  SHFL.DOWN PT, R9, R4, 0x2, 0x1f ;  /* 0x08401f0004097f89 */ /* 0x000e6200000e0000 */
[----:B------:R-:W-:Y:S01]  /*56f0*/  ISETP.GT.AND P1, PT, R83, 0x1d, PT ;  /* 0x0000001d5300780c */ /* 0x000fe20003f24270 */
[C---:B------:R-:W-:Y:S01]  /*5700*/  FFMA.FTZ R160, R34.reuse, R183, R185 ;  /* 0x000000b722a07223 */ /* 0x040fe200000100b9 */
[----:B------:R-:W-:Y:S01]  /*5710*/  FMUL.FTZ R3, R35, R180 ;  /* 0x000000b423037220 */ /* 0x000fe20000410000 */
[----:B------:R-:W3:Y:S01]  /*5720*/  SHFL.DOWN PT, R151, R6, 0x2, 0x1f ;  /* 0x08401f0006977f89 */ /* 0x000ee200000e0000 */
[----:B------:R-:W-:Y:S01]  /*5730*/  FFMA.FTZ R124, R127, R156, R124 ;  /* 0x0000009c7f7c7223 */ /* 0x000fe2000001007c */
[----:B------:R-:W-:Y:S01]  /*5740*/  FFMA.FTZ R160, R159, R160, R164 ;  /* 0x000000a09fa07223 */ /* 0x000fe200000100a4 */
[-C--:B------:R-:W-:Y:S01]  /*5750*/  FFMA.FTZ R8, R34, R181.reuse, -R3 ;  /* 0x000000b522087223 */ /* 0x080fe20000010803 */
[----:B------:R-:W5:Y:S01]  /*5760*/  SHFL.DOWN PT, R170, R7, 0x2, 0x1f ;  /* 0x08401f0007aa7f89 */ /* 0x000f6200000e0000 */
[----:B------:R-:W-:Y:S01]  /*5770*/  FMUL.FTZ R181, R35, R181 ;  /* 0x000000b523b57220 */ /* 0x000fe20000410000 */
[----:B------:R-:W-:Y:S01]  /*5780*/  FFMA.FTZ R3, R89, R156, R160 ;  /* 0x0000009c59037223 */ /* 0x000fe200000100a0 */
[----:B------:R-:W-:-:S02]  /*5790*/  FMUL.FTZ R161, R161, R8 ;  /* 0x00000008a1a17220 */ /* 0x000fc40000410000 */
[----:B------:R-:W-:Y:S01]  /*57a0*/  FFMA.FTZ R181, R34, R180, R181 ;  /* 0x000000b422b57223 */ /* 0x000fe200000100b5 */
[----:B------:R-:W-:Y:S01]  /*57b0*/  FADD.FTZ R90, R3, R90 ;  /* 0x0000005a035a7221 */ /* 0x000fe20000010000 */
[----:B------:R-:W-:Y:S02]  /*57c0*/  FMUL.FTZ R3, R35, R178 ;  /* 0x000000b223037220 */ /* 0x000fe40000410000 */
[----:B------:R-:W-:Y:S02]  /*57d0*/  FFMA.FTZ R186, R186, R181, R161 ;  /* 0x000000b5baba7223 */ /* 0x000fe400000100a1 */
[-C--:B------:R-:W-:Y:S01]  /*57e0*/  FFMA.FTZ R8, R34, R179.reuse, -R3 ;  /* 0x000000b322087223 */ /* 0x080fe20000010803 */
[----:B0-----:R-:W-:Y:S01]  /*57f0*/  @!P1 FADD.FTZ R5, R5, R166 ;  /* 0x000000a605059221 */ /* 0x001fe20000010000 */
[C---:B------:R-:W-:Y:S01]  /*5800*/  FMUL.FTZ R3, R35.reuse, R176 ;  /* 0x000000b023037220 */ /* 0x040fe20000410000 */
[----:B------:R-:W-:Y:S01]  /*5810*/  FMUL.FTZ R179, R35, R179 ;  /* 0x000000b323b37220 */ /* 0x000fe20000410000 */
[----:B------:R-:W-:Y:S01]  /*5820*/  FMUL.FTZ R148, R203, R8 ;  /* 0x00000008cb947220 */ /* 0x000fe20000410000 */
[----:B-1----:R-:W-:Y:S01]  /*5830*/  @!P1 FADD.FTZ R4, R4, R9 ;  /* 0x0000000904049221 */ /* 0x002fe20000010000 */
[----:B------:R-:W0:Y:S01]  /*5840*/  SHFL.DOWN PT, R156, R5, 0x4, 0x1f ;  /* 0x08801f00059c7f89 */ /* 0x000e2200000e0000 */
[-C--:B------:R-:W-:Y:S01]  /*5850*/  FFMA.FTZ R8, R34, R177.reuse, -R3 ;  /* 0x000000b122087223 */ /* 0x080fe20000010803 */
[-C--:B------:R-:W-:Y:S01]  /*5860*/  FMUL.FTZ R3, R35, R177.reuse ;  /* 0x000000b123037220 */ /* 0x080fe20000410000 */
[----:B---3--:R-:W-:Y:S01]  /*5870*/  @!P1 FADD.FTZ R6, R6, R151 ;  /* 0x0000009706069221 */ /* 0x008fe20000010000 */
[----:B------:R-:W1:Y:S01]  /*5880*/  SHFL.DOWN PT, R9, R4, 0x4, 0x1f ;  /* 0x08801f0004097f89 */ /* 0x000e6200000e0000 */
[----:B------:R-:W-:Y:S01]  /*5890*/  FMUL.FTZ R177, R146, R177 ;  /* 0x000000b192b17220 */ /* 0x000fe20000410000 */
[----:B------:R-:W-:Y:S01]  /*58a0*/  FMUL.FTZ R146, R37, R8 ;  /* 0x0000000825927220 */ /* 0x000fe20000410000 */
[----:B-----5:R-:W-:Y:S01]  /*58b0*/  @!P1 FADD.FTZ R7, R7, R170 ;  /* 0x000000aa07079221 */ /* 0x020fe20000010000 */
[----:B------:R-:W3:Y:S01]  /*58c0*/  SHFL.DOWN PT, R147, R6, 0x4, 0x1f ;  /* 0x08801f0006937f89 */ /* 0x000ee200000e0000 */
[----:B------:R-:W-:Y:S01]  /*58d0*/  ISETP.GT.AND P1, PT, R83, 0x1b, PT ;  /* 0x0000001b5300780c */ /* 0x000fe20003f24270 */
[C---:B------:R-:W-:Y:S01]  /*58e0*/  FFMA.FTZ R178, R34.reuse, R178, R179 ;  /* 0x000000b222b27223 */ /* 0x040fe200000100b3 */
[-C--:B------:R-:W-:Y:S01]  /*58f0*/  FFMA.FTZ R8, R34, R176.reuse, R3 ;  /* 0x000000b022087223 */ /* 0x080fe20000010003 */
[----:B------:R-:W5:Y:S01]  /*5900*/  SHFL.DOWN PT, R160, R7, 0x4, 0x1f ;  /* 0x08801f0007a07f89 */ /* 0x000f6200000e0000 */
[----:B------:R-:W-:Y:S01]  /*5910*/  FFMA.FTZ R144, R144, R176, R177 ;  /* 0x000000b090907223 */ /* 0x000fe200000100b1 */
[----:B------:R-:W-:Y:S01]  /*5920*/  FFMA.FTZ R205, R205, R178, R148 ;  /* 0x000000b2cdcd7223 */ /* 0x000fe20000010094 */
[----:B------:R-:W-:Y:S01]  /*5930*/  FFMA.FTZ R8, R11, R8, R146 ;  /* 0x000000080b087223 */ /* 0x000fe20000010092 */
[----:B------:R-:W-:Y:S01]  /*5940*/  FMUL.FTZ R3, R35, R174 ;  /* 0x000000ae23037220 */ /* 0x000fe20000410000 */
[-C--:B------:R-:W-:Y:S01]  /*5950*/  FFMA.FTZ R103, R130, R144.reuse, R103 ;  /* 0x0000009082677223 */ /* 0x080fe20000010067 */
[----:B------:R-:W-:Y:S01]  /*5960*/  FFMA.FTZ R205, R88, R145, R205 ;  /* 0x0000009158cd7223 */ /* 0x000fe200000100cd */
[----:B------:R-:W-:Y:S01]  /*5970*/  FFMA.FTZ R8, R85, R144, R8 ;  /* 0x0000009055087223 */ /* 0x000fe20000010008 */
[----:B------:R-:W-:-:S02]  /*5980*/  FFMA.FTZ R186, R87, R150, R186 ;  /* 0x0000009657ba7223 */ /* 0x000fc400000100ba */
[----:B------:R-:W-:Y:S01]  /*5990*/  FADD.FTZ R92, R205, R92 ;  /* 0x0000005ccd5c7221 */ /* 0x000fe20000010000 */
[----:B------:R-:W-:Y:S01]  /*59a0*/  FADD.FTZ R93, R8, R93 ;  /* 0x0000005d085d7221 */ /* 0x000fe20000010000 */
[----:B0-----:R-:W-:Y:S01]  /*59b0*/  @!P1 FADD.FTZ R5, R5, R156 ;  /* 0x0000009c05059221 */ /* 0x001fe20000010000 */
[----:B------:R-:W-:Y:S01]  /*59c0*/  FADD.FTZ R91, R186, R91 ;  /* 0x0000005bba5b7221 */ /* 0x000fe20000010000 */
[----:B-1----:R-:W-:-:S03]  /*59d0*/  @!P1 FADD.FTZ R4, R4, R9 ;  /* 0x0000000904049221 */ /* 0x002fc60000010000 */
[----:B------:R-:W0:Y:S01]  /*59e0*/  SHFL.DOWN PT, R144, R5, 0x8, 0x1f ;  /* 0x09001f0005907f89 */ /* 0x000e2200000e0000 */
[-C--:B------:R-:W-:Y:S01]  /*59f0*/  FFMA.FTZ R9, R34, R162.reuse, -R3 ;  /* 0x000000a222097223 */ /* 0x080fe20000010803 */
[----:B------:R-:W-:Y:S01]  /*5a00*/  FMUL.FTZ R3, R35, R162 ;  /* 0x000000a223037220 */ /* 0x000fe20000410000 */
[----:B---3--:R-:W-:Y:S01]  /*5a10*/  @!P1 FADD.FTZ R6, R6, R147 ;  /* 0x0000009306069221 */ /* 0x008fe20000010000 */
[----:B------:R-:W1:Y:S01]  /*5a20*/  SHFL.DOWN PT, R145, R4, 0x8, 0x1f ;  /* 0x09001f0004917f89 */ /* 0x000e6200000e0000 */
[----:B------:R-:W-:Y:S01]  /*5a30*/  FMUL.FTZ R10, R10, R9 ;  /* 0x000000090a0a7220 */ /* 0x000fe20000410000 */
[C---:B------:R-:W-:Y:S01]  /*5a40*/  FFMA.FTZ R174, R34.reuse, R174, R3 ;  /* 0x000000ae22ae7223 */ /* 0x040fe20000010003 */
[----:B-----5:R-:W-:Y:S01]  /*5a50*/  @!P1 FADD.FTZ R7, R7, R160 ;  /* 0x000000a007079221 */ /* 0x020fe20000010000 */
[----:B------:R-:W3:Y:S01]  /*5a60*/  SHFL.DOWN PT, R147, R6, 0x8, 0x1f ;  /* 0x09001f0006937f89 */ /* 0x000ee200000e0000 */
[----:B------:R-:W-:Y:S01]  /*5a70*/  FMUL.FTZ R3, R35, R172 ;  /* 0x000000ac23037220 */ /* 0x000fe20000410000 */
[----:B------:R-:W-:Y:S01]  /*5a80*/  ISETP.GT.AND P1, PT, R83, 0x17, PT ;  /* 0x000000175300780c */ /* 0x000fe20003f24270 */
[----:B------:R-:W-:Y:S01]  /*5a90*/  FFMA.FTZ R201, R201, R174, R10 ;  /* 0x000000aec9c97223 */ /* 0x000fe2000001000a */
[----:B------:R-:W5:Y:S01]  /*5aa0*/  SHFL.DOWN PT, R146, R7, 0x8, 0x1f ;  /* 0x09001f0007927f89 */ /* 0x000f6200000e0000 */
[-C--:B------:R-:W-:Y:S01]  /*5ab0*/  FFMA.FTZ R9, R34, R158.reuse, -R3 ;  /* 0x0000009e22097223 */ /* 0x080fe20000010803 */
[----:B------:R-:W-:Y:S01]  /*5ac0*/  FMUL.FTZ R3, R35, R158 ;  /* 0x0000009e23037220 */ /* 0x000fe20000410000 */
[----:B------:R-:W-:-:S02]  /*5ad0*/  FFMA.FTZ R201, R86, R143, R201 ;  /* 0x0000008f56c97223 */ /* 0x000fc400000100c9 */
[----:B------:R-:W-:Y:S01]  /*5ae0*/  FMUL.FTZ R11, R36, R9 ;  /* 0x00000009240b7220 */ /* 0x000fe20000410000 */
[----:B------:R-:W-:Y:S01]  /*5af0*/  FFMA.FTZ R9, R34, R172, R3 ;  /* 0x000000ac22097223 */ /* 0x000fe20000010003 */
[----:B------:R-:W-:Y:S01]  /*5b00*/  FMUL.FTZ R3, R35, R153 ;  /* 0x0000009923037220 */ /* 0x000fe20000410000 */
[----:B------:R-:W-:Y:S02]  /*5b10*/  FADD.FTZ R94, R201, R94 ;  /* 0x0000005ec95e7221 */ /* 0x000fe40000010000 */
[----:B------:R-:W-:Y:S01]  /*5b20*/  FFMA.FTZ R37, R2, R9, R11 ;  /* 0x0000000902257223 */ /* 0x000fe2000001000b */
        /* <DEDUP_REMOVED lines=17> */
.L_x_16836:
[----:B------:R-:W-:Y:S05]  /*5c40*/  BSYNC.RECONVERGENT B0 ;  /* 0x0000000000007941 */ /* 0x000fea0003800200 */
.L_x_16835:
[C---:B---3--:R-:W-:Y:S01]  /*5c50*/  FMUL.FTZ R3, R35.reuse, R157 ;  /* 0x0000009d23037220 */ /* 0x048fe20000410000 */
[C---:B------:R-:W-:Y:S01]  /*5c60*/  FMUL.FTZ R10, R35.reuse, R171 ;  /* 0x000000ab230a7220 */ /* 0x040fe20000410000 */
[-C--:B0-----:R-:W-:Y:S01]  /*5c70*/  FMUL.FTZ R8, R35, R167.reuse ;  /* 0x000000a723087220 */ /* 0x081fe20000410000 */
[----:B------:R-:W-:Y:S01]  /*5c80*/  BAR.SYNC.DEFER_BLOCKING 0x0 ;  /* 0x0000000000007b1d */ /* 0x000fe20000010000 */
[----:B------:R-:W-:Y:S01]  /*5c90*/  FFMA.FTZ R9, R34, R167, -R3 ;  /* 0x000000a722097223 */ /* 0x000fe20000010803 */
[----:B------:R-:W-:Y:S01]  /*5ca0*/  ISETP.NE.AND P1, PT, R70, RZ, PT ;  /* 0x000000ff4600720c */ /* 0x000fe20003f25270 */
[----:B------:R-:W-:Y:S01]  /*5cb0*/  FMUL.FTZ R11, R140, R171 ;  /* 0x000000ab8c0b7220 */ /* 0x000fe20000410000 */
[----:B-1----:R-:W-:Y:S01]  /*5cc0*/  FMUL.FTZ R2, R139, R167 ;  /* 0x000000a78b027220 */ /* 0x002fe20000410000 */
        /* <DEDUP_REMOVED lines=28> */
.L_x_16838:
[----:B------:R-:W-:Y:S05]  /*5e90*/  BSYNC.RECONVERGENT B0 ;  /* 0x0000000000007941 */ /* 0x000fea0003800200 */
.L_x_16837:
[----:B------:R-:W-:-:S04]  /*5ea0*/  UIADD3 UR4, UPT, UPT, UR4, 0x1, URZ ;  /* 0x0000000104047890 */ /* 0x000fc8000fffe0ff */
[----:B------:R-:W-:-:S09]  /*5eb0*/  UISETP.GE.AND UP0, UPT, UR4, UR8, UPT ;  /* 0x000000080400728c */ /* 0x000fd2000bf06270 */
[----:B------:R-:W-:Y:S05]  /*5ec0*/  BRA.U !UP0, `(.L_x_16839) ;  /* 0xffffffc108487547 */ /* 0x000fea000b83ffff */
.L_x_16789:
        /* <DEDUP_REMOVED lines=8> */
[----:B------:R-:W-:Y:S02]  /*5f50*/  F2FP.F16.F32.PACK_AB R27, R90, R91 ;  /* 0x0000005b5a1b723e */ /* 0x000fe400000000ff */
[----:B------:R-:W-:Y:S02]  /*5f60*/  F2FP.F16.F32.PACK_AB R26, R92, R93 ;  /* 0x0000005d5c1a723e */ /* 0x000fe400000000ff */
[----:B------:R-:W-:Y:S01]  /*5f70*/  IADD3 R62, P1, PT, R62, -0x400, RZ ;  /* 0xfffffc003e3e7810 */ /* 0x000fe20007f3e0ff */
        /* <DEDUP_REMOVED lines=11> */
[----:B------:R-:W-:Y:S02]  /*6030*/  IADD3.X R65, PT, PT, R65, -0x1, RZ, P3, !PT ;  /* 0xffffffff41417810 */ /* 0x000fe40001ffe4ff */
[----:B------:R-:W-:Y:S01]  /*6040*/  IADD3.X R67, PT, PT, R67, -0x1, RZ, P4, !PT ;  /* 0xffffffff43437810 */ /* 0x000fe200027fe4ff */
[----:B------:R-:W-:Y:S02]  /*6050*/  IMAD R3, R23, UR18, R3 ;  /* 0x0000001217037c24 */ /* 0x000fe4000f8e0203 */
[----:B------:R-:W0:Y:S01]  /*6060*/  LDC.64 R22, c[0x0][0x518] ;  /* 0x00014600ff167b82 */ /* 0x000e220000000a00 */
[----:B-1----:R-:W-:-:S04]  /*6070*/  IMAD.WIDE.U32 R2, R81, UR4, R2 ;  /* 0x0000000451027c25 */ /* 0x002fc8000f8e0002 */
[----:B------:R-:W-:Y:S01]  /*6080*/  IMAD R0, R81, UR5, R3 ;  /* 0x0000000551007c24 */ /* 0x000fe2000f8e0203 */
[----:B---3--:R-:W-:Y:S01]  /*6090*/  LEA R4, P0, R2, R24, 0x1 ;  /* 0x0000001802047211 */ /* 0x008fe200078008ff */
        /* <DEDUP_REMOVED lines=13> */
[----:B--2---:R1:W-:Y:S03]  /*6170*/  STG.E.128 desc[UR16][R2.64], R8 ;  /* 0x0000000802007986 */ /* 0x0043e6000c101d10 */
[----:B------:R-:W-:Y:S01]  /*6180*/  FADD.FTZ R91, R92, R91 ;  /* 0x0000005b5c5b7221 */ /* 0x000fe20000010000 */
[----:B------:R-:W-:Y:S03]  /*6190*/  BAR.SYNC.DEFER_BLOCKING 0x0 ;  /* 0x0000000000007b1d */ /* 0x000fe60000010000 */
[----:B------:R-:W-:Y:S01]  /*61a0*/  FADD.FTZ R72, R91, R90 ;  /* 0x0000005a5b487221 */ /* 0x000fe20000010000 */
[----:B-1----:R-:W-:-:S04]  /*61b0*/  IMAD.WIDE.U32 R2, R81, UR4, R12 ;  /* 0x0000000451027c25 */ /* 0x002fc8000f8e000c */
[----:B------:R-:W-:Y:S01]  /*61c0*/  IMAD R0, R81, UR5, R3 ;  /* 0x0000000551007c24 */ /* 0x000fe2000f8e0203 */
[----:B-----5:R-:W-:-:S04]  /*61d0*/  LEA R8, P0, R2, R28, 0x1 ;  /* 0x0000001c02087211 */ /* 0x020fc800078008ff */
        /* <DEDUP_REMOVED lines=9> */
.L_x_16787:
        /* <DEDUP_REMOVED lines=34> */
.L_x_16842:
[----:B------:R-:W-:Y:S05]  /*6490*/  BSYNC.RECONVERGENT B0 ;  /* 0x0000000000007941 */ /* 0x000fea0003800200 */
.L_x_16841:
        /* <DEDUP_REMOVED lines=26> */
.L_x_16844:
[----:B------:R-:W-:Y:S05]  /*6640*/  BSYNC.RECONVERGENT B0 ;  /* 0x0000000000007941 */ /* 0x000fea0003800200 */
.L_x_16843:
        /* <DEDUP_REMOVED lines=13> */
.L_x_16846:
        /* <DEDUP_REMOVED lines=27> */
.L_x_16845:
[----:B------:R-:W-:Y:S05]  /*68d0*/  EXIT ;  /* 0x000000000000794d */ /* 0x000fea0003800000 */
.L_x_16847:
        /* <DEDUP_REMOVED lines=10> */
.L_x_18784:


//--------------------- .text._Z25selective_scan_bwd_kernelI32Selective_Scan_bwd_kernel_traitsILi32ELi8ELb1ELb1ELb0ELb1ELb0EN3c104HalfENS1_7complexIfEEEEv12SSMParamsBwd --------------------------
	.section	.text._Z25selective_scan_bwd_kernelI32Selective_Scan_bwd_kernel_traitsILi32ELi8ELb1ELb1ELb0ELb1ELb0EN3c104HalfENS1_7complexIfEEEEv12SSMParamsBwd,"ax",@progbits
	.align	128
        .global         _Z25selective_scan_bwd_kernelI32Selective_Scan_bwd_kernel_traitsILi32ELi8ELb1ELb1ELb0ELb1ELb0EN3c104HalfENS1_7complexIfEEEEv12SSMParamsBwd
        .type           _Z25selective_scan_bwd_kernelI32Selective_Scan_bwd_kernel_traitsILi32ELi8ELb1ELb1ELb0ELb1ELb0EN3c104HalfENS1_7complexIfEEEEv12SSMParamsBwd,@function
        .size           _Z25selective_scan_bwd_kernelI32Selective_Scan_bwd_kernel_traitsILi32ELi8ELb1ELb1ELb0ELb1ELb0EN3c104HalfENS1_7complexIfEEEEv12SSMParamsBwd,(.L_x_18785 - _Z25selective_scan_bwd_kernelI32Selective_Scan_bwd_kernel_traitsILi32ELi8ELb1ELb1ELb0ELb1ELb0EN3c104HalfENS1_7complexIfEEEEv12SSMParamsBwd)
        .other          _Z25selective_scan_bwd_kernelI32Selective_Scan_bwd_kernel_traitsILi32ELi8ELb1ELb1ELb0ELb1ELb0EN3c104HalfENS1_7complexIfEEEEv12SSMParamsBwd,@"STO_CUDA_ENTRY STV_DEFAULT"
_Z25selective_scan_bwd_kernelI32Selective_Scan_bwd_kernel_traitsILi32ELi8ELb1ELb1ELb0ELb1ELb0EN3c104HalfENS1_7complexIfEEEEv12SSMParamsBwd:
.text._Z25selective_scan_bwd_kernelI32Selective_Scan_bwd_kernel_traitsILi32ELi8ELb1ELb1ELb0ELb1ELb0EN3c104HalfENS1_7complexIfEEEEv12SSMParamsBwd:
        /* <DEDUP_REMOVED lines=204> */
.L_x_16916:
        /* <DEDUP_REMOVED lines=80> */
.L_x_16850:
[----:B------:R-:W-:Y:S05]  /*11c0*/  BSYNC.RECONVERGENT B0 ;  /* 0x0000000000007941 */ /* 0x000fea0003800200 */
.L_x_16849:
        /* <DEDUP_REMOVED lines=39> */
.L_x_16852:
[----:B------:R-:W-:Y:S05]  /*1440*/  BSYNC.RECONVERGENT B0 ;  /* 0x0000000000007941 */ /* 0x000fea0003800200 */
.L_x_16851:
        /* <DEDUP_REMOVED lines=45> */
.L_x_16854:
[----:B------:R-:W-:Y:S05]  /*1720*/  BSYNC.RECONVERGENT B0 ;  /* 0x0000000000007941 */ /* 0x000fea0003800200 */
.L_x_16853:
        /* <DEDUP_REMOVED lines=32> */
.L_x_16856:
[----:B------:R-:W-:Y:S05]  /*1930*/  BSYNC.RECONVERGENT B0 ;  /* 0x0000000000007941 */ /* 0x000fea0003800200 */
.L_x_16855:
        /* <DEDUP_REMOVED lines=32> */
.L_x_16858:
[----:B------:R-:W-:Y:S05]  /*1b40*/  BSYNC.RECONVERGENT B0 ;  /* 0x0000000000007941 */ /* 0x000fea0003800200 */
.L_x_16857:
        /* <DEDUP_REMOVED lines=32> */
.L_x_16860:
[----:B------:R-:W-:Y:S05]  /*1d50*/  BSYNC.RECONVERGENT B0 ;  /* 0x0000000000007941 */ /* 0x000fea0003800200 */
.L_x_16859:
        /* <DEDUP_REMOVED lines=32> */
.L_x_16862:
[----:B------:R-:W-:Y:S05]  /*1f60*/  BSYNC.RECONVERGENT B0 ;  /* 0x0000000000007941 */ /* 0x000fea0003800200 */
.L_x_16861:
        /* <DEDUP_REMOVED lines=32> */
.L_x_16864:
[----:B------:R-:W-:Y:S05]  /*2170*/  BSYNC.RECONVERGENT B0 ;  /* 0x0000000000007941 */ /* 0x000fea0003800200 */
.L_x_16863:
        /* <DEDUP_REMOVED lines=32> */
[----:B0-----:R-:W-:Y:S01]  /*2380*/  IADD3 R32, P1, PT, R3, R68, RZ ;  /* 0x0000004403207210 */ /* 0x001fe20007f3e0ff */
[----:B------:R-:W-:Y:S01]  /*2390*/  FADD.FTZ R132, R10, R10 ;  /* 0x0000000a0a847221 */ /* 0x000fe20000010000 */
[----:B------:R-:W-:Y:S01]  /*23a0*/  FADD.FTZ R131, R131, R131 ;  /* 0x0000008383837221 */ /* 0x000fe20000010000 */
[----:B------:R-:W-:Y:S01]  /*23b0*/  FADD.FTZ R130, R11, R11 ;  /* 0x0000000b0b827221 */ /* 0x000fe20000010000 */
[----:B------:R-:W-:Y:S01]  /*23c0*/  IADD3 R126, PT, PT, R59, -0x2, RZ ;  /* 0xfffffffe3b7e7810 */ /* 0x000fe20007ffe0ff */
[----:B------:R-:W0:Y:S01]  /*23d0*/  LDC.64 R22, c[0x0][0x440] ;  /* 0x00011000ff167b82 */ /* 0x000e220000000a00 */
[----:B------:R-:W-:Y:S01]  /*23e0*/  LEA R125, R89, R78, 0x4 ;  /* 0x0000004e597d7211 */ /* 0x000fe200078e20ff */
        /* <DEDUP_REMOVED lines=8> */
[----:B------:R-:W-:Y:S01]  /*2470*/  ISETP.EQ.AND P0, PT, R68, RZ, P0 ;  /* 0x000000ff4400720c */ /* 0x000fe20000702270 */
[----:B------:R-:W-:Y:S01]  /*2480*/  FMUL.FTZ R117, R110, R115 ;  /* 0x000000736e757220 */ /* 0x000fe20000410000 */
[----:B------:R-:W-:Y:S01]  /*2490*/  MOV R87, RZ ;  /* 0x000000ff00577202 */ /* 0x000fe20000000f00 */
[----:B------:R-:W4:Y:S01]  /*24a0*/  LDCU UR7, c[0x0][0x394] ;  /* 0x00007280ff0777ac */ /* 0x000f220008000800 */
[----:B------:R-:W-:-:S02]  /*24b0*/  LOP3.LUT R116, R116, 0x100, RZ, 0xc0, !PT ;  /* 0x0000010074747812 */ /* 0x000fc400078ec0ff */
[----:B------:R-:W0:Y:S01]  /*24c0*/  LDC.64 R26, c[0x0][0x450] ;  /* 0x00011400ff1a7b82 */ /* 0x000e220000000a00 */
[----:B------:R-:W-:Y:S01]  /*24d0*/  LOP3.LUT R114, R114, 0x100, RZ, 0xc0, !PT ;  /* 0x0000010072727812 */ /* 0x000fe200078ec0ff */
[----:B------:R-:W0:Y:S01]  /*24e0*/  LDCU UR8, c[0x0][0x38c] ;  /* 0x00007180ff0877ac */ /* 0x000e220008000800 */
[C---:B------:R-:W-:Y:S02]  /*24f0*/  IADD3 R112, PT, PT, R3.reuse, R68, RZ ;  /* 0x0000004403707210 */ /* 0x040fe40007ffe0ff */
[----:B------:R-:W-:Y:S01]  /*2500*/  LEA.HI.X.SX32 R33, R3, RZ, 0x1, P1 ;  /* 0x000000ff03217211 */ /* 0x000fe200008f0eff */
[----:B------:R-:W-:Y:S02]  /*2510*/  UMOV UR4, URZ ;  /* 0x000000ff00047c82 */ /* 0x000fe40008000000 */
[----:B------:R-:W0:Y:S08]  /*2520*/  LDC.64 R28, c[0x0][0x3e0] ;  /* 0x0000f800ff1c7b82 */ /* 0x000e300000000a00 */
[----:B-1--4-:R-:W0:Y:S02]  /*2530*/  LDC.64 R30, c[0x0][0x4d0] ;  /* 0x00013400ff1e7b82 */ /* 0x012e240000000a00 */
.L_x_16915:
[----:B--2---:R-:W-:-:S04]  /*2540*/  IMAD.WIDE.U32 R2, R128, UR4, RZ ;  /* 0x0000000480027c25 */ /* 0x004fc8000f8e00ff */
[----:B------:R-:W-:Y:S01]  /*2550*/  IMAD R3, R129, UR4, R3 ;  /* 0x0000000481037c24 */ /* 0x000fe2000f8e0203 */
[----:B0-----:R-:W-:-:S04]  /*2560*/  LEA R4, P1, R2, R61, 0x1 ;  /* 0x0000003d02047211 */ /* 0x001fc800078208ff */
[----:B-1----:R-:W-:-:S03]  /*2570*/  LEA.HI.X R5, R2, R60, R3, 0x1, P1 ;  /* 0x0000003c02057211 */ /* 0x002fc600008f0c03 */
[----:B------:R-:W-:-:S05]  /*2580*/  IMAD.WIDE.U32 R2, R38, 0x10, R4 ;  /* 0x0000001026027825 */ /* 0x000fca00078e0004 */
[----:B------:R-:W2:Y:S04]  /*2590*/  LDG.E.128 R4, desc[UR16][R2.64] ;  /* 0x0000001002047981 */ /* 0x000ea8000c1e1d00 */
[----:B----4-:R1:W4:Y:S02]  /*25a0*/  LDG.E.128 R8, desc[UR16][R2.64+0x200] ;  /* 0x0002001002087981 */ /* 0x010324000c1e1d00 */
[----:B-1----:R-:W-:Y:S02]  /*25b0*/  MOV R2, R14 ;  /* 0x0000000e00027202 */ /* 0x002fe40000000f00 */
[----:B------:R-:W-:-:S03]  /*25c0*/  MOV R3, R71 ;  /* 0x0000004700037202 */ /* 0x000fc60000000f00 */
[----:B---3--:R-:W-:-:S04]  /*25d0*/  IMAD.WIDE.U32 R34, R24, UR4, R2 ;  /* 0x0000000418227c25 */ /* 0x008fc8000f8e0002 */
[----:B------:R-:W-:Y:S01]  /*25e0*/  IMAD R35, R25, UR4, R35 ;  /* 0x0000000419237c24 */ /* 0x000fe2000f8e0223 */
[----:B0-----:R-:W-:-:S04]  /*25f0*/  LEA R138, P1, R34, R22, 0x3 ;  /* 0x00000016228a7211 */ /* 0x001fc800078218ff */
[----:B------:R-:W-:-:S05]  /*2600*/  LEA.HI.X R139, R34, R23, R35, 0x3, P1 ;  /* 0x00000017228b7211 */ /* 0x000fca00008f1c23 */
[----:B------:R-:W3:Y:S01]  /*2610*/  LDG.E.64 R34, desc[UR16][R138.64] ;  /* 0x000000108a227981 */ /* 0x000ee2000c1e1b00 */
[----:B------:R-:W-:Y:S02]  /*2620*/  MOV R2, R12 ;  /* 0x0000000c00027202 */ /* 0x000fe40000000f00 */
[----:B------:R-:W-:-:S03]  /*2630*/  MOV R3, R69 ;  /* 0x0000004500037202 */ /* 0x000fc60000000f00 */
[----:B------:R-:W-:-:S04]  /*2640*/  IMAD.WIDE.U32 R36, R28, UR4, R2 ;  /* 0x000000041c247c25 */ /* 0x000fc8000f8e0002 */
[----:B------:R-:W-:Y:S01]  /*2650*/  IMAD R37, R29, UR4, R37 ;  /* 0x000000041d257c24 */ /* 0x000fe2000f8e0225 */
[----:B------:R-:W-:-:S04]  /*2660*/  LEA R140, P1, R36, R26, 0x3 ;  /* 0x0000001a248c7211 */ /* 0x000fc800078218ff */
[----:B------:R-:W-:Y:S01]  /*2670*/  LEA.HI.X R141, R36, R27, R37, 0x3, P1 ;  /* 0x0000001b248d7211 */ /* 0x000fe200008f1c25 */
[----:B--2---:R0:W-:Y:S04]  /*2680*/  STS.128 [R78], R4 ;  /* 0x000000044e007388 */ /* 0x0041e80000000c00 */
[----:B----4-:R1:W-:Y:S01]  /*2690*/  STS.128 [R78+0x200], R8 ;  /* 0x000200084e007388 */ /* 0x0103e20000000c00 */
[----:B------:R-:W-:-:S03]  /*26a0*/  NOP ;  /* 0x0000000000007918 */ /* 0x000fc60000000000 */
[----:B------:R2:W4:Y:S01]  /*26b0*/  LDG.E.64 R36, desc[UR16][R140.64] ;  /* 0x000000108c247981 */ /* 0x000522000c1e1b00 */
[----:B------:R-:W5:Y:S01]  /*26c0*/  S2UR UR6, SR_CgaCtaId ;  /* 0x00000000000679c3 */ /* 0x000f620000008800 */
[C---:B------:R-:W-:Y:S01]  /*26d0*/  ISETP.NE.AND P2, PT, R68.reuse, RZ, PT ;  /* 0x000000ff4400720c */ /* 0x040fe20003f45270 */
[----:B------:R-:W-:Y:S01]  /*26e0*/  UMOV UR5, 0x400 ;  /* 0x0000040000057882 */ /* 0x000fe20000000000 */
[----:B------:R-:W-:Y:S01]  /*26f0*/  ISETP.NE.AND P1, PT, R68, 0x1f, PT ;  /* 0x0000001f4400780c */ /* 0x000fe20003f25270 */
[----:B------:R-:W-:Y:S01]  /*2700*/  BSSY.RECONVERGENT B0, `(.L_x_16866) ;  /* 0x0000075000007945 */ /* 0x000fe20003800200 */
[----:B---3--:R-:W-:Y:S01]  /*2710*/  FMUL.FTZ R3, R34, 1.4426950216293334961 ;  /* 0x3fb8aa3b22037820 */ /* 0x008fe20000410000 */
[C---:B0-----:R-:W-:Y:S01]  /*2720*/  FMUL.FTZ R5, R35.reuse, R100 ;  /* 0x0000006423057220 */ /* 0x041fe20000410000 */
[-C--:B------:R-:W-:Y:S01]  /*2730*/  FMUL.FTZ R137, R35, R102.reuse ;  /* 0x0000006623897220 */ /* 0x080fe20000410000 */
[----:B-----5:R-:W-:Y:S01]  /*2740*/  ULEA UR5, UR6, UR5, 0x18 ;  /* 0x0000000506057291 */ /* 0x020fe2000f8ec0ff */
[C---:B------:R-:W-:Y:S01]  /*2750*/  FMUL.FTZ R4, R3.reuse, R102 ;  /* 0x0000006603047220 */ /* 0x040fe20000410000 */
[----:B------:R-:W-:Y:S01]  /*2760*/  FMUL.FTZ R2, R3, R99 ;  /* 0x0000006303027220 */ /* 0x000fe20000410000 */
[----:B------:R-:W-:Y:S01]  /*2770*/  FMUL.RZ R6, R5, 0.15915493667125701904 ;  /* 0x3e22f98305067820 */ /* 0x000fe2000040c000 */
[----:B------:R-:W-:Y:S01]  /*2780*/  FMUL.FTZ R5, R3, R100 ;  /* 0x0000006403057220 */ /* 0x000fe20000410000 */
        /* <DEDUP_REMOVED lines=8> */
[----:B---3--:R-:W-:-:S04]  /*2810*/  FMUL.FTZ R2, R35, R97 ;  /* 0x0000006123027220 */ /* 0x008fc80000410000 */
[----:B------:R-:W-:Y:S01]  /*2820*/  FMUL.RZ R7, R2, 0.15915493667125701904 ;  /* 0x3e22f98302077820 */ /* 0x000fe2000040c000 */
[----:B------:R-:W-:Y:S02]  /*2830*/  FMUL.FTZ R2, R3, R97 ;  /* 0x0000006103027220 */ /* 0x000fe40000410000 */
[----:B--2---:R-:W-:Y:S01]  /*2840*/  MUFU.SIN R141, R8 ;  /* 0x00000008008d7308 */ /* 0x004fe20000000400 */
[----:B0-----:R-:W-:-:S07]  /*2850*/  FMUL.FTZ R5, R35, R96 ;  /* 0x0000006023057220 */ /* 0x001fce0000410000 */
[----:B------:R0:W-:Y:S08]  /*2860*/  MUFU.COS R143, R8 ;  /* 0x00000008008f7308 */ /* 0x0001f00000000000 */
[----:B------:R-:W-:Y:S01]  /*2870*/  MUFU.SIN R138, R6 ;  /* 0x00000006008a7308 */ /* 0x000fe20000000400 */
[----:B0-----:R-:W0:Y:S07]  /*2880*/  LDS.128 R8, [R125] ;  /* 0x000000007d087984 */ /* 0x001e2e0000000c00 */
[----:B------:R1:W2:Y:S08]  /*2890*/  MUFU.COS R140, R6 ;  /* 0x00000006008c7308 */ /* 0x0002b00000000000 */
[----:B------:R3:W-:Y:S01]  /*28a0*/  MUFU.EX2 R161, R2 ;  /* 0x0000000200a17308 */ /* 0x0007e20000000800 */
[----:B-1----:R-:W-:Y:S01]  /*28b0*/  FMUL.RZ R6, R5, 0.15915493667125701904 ;  /* 0x3e22f98305067820 */ /* 0x002fe2000040c000 */
[----:B------:R-:W-:-:S06]  /*28c0*/  FMUL.FTZ R5, R3, R96 ;  /* 0x0000006003057220 */ /* 0x000fcc0000410000 */
[----:B------:R-:W-:Y:S01]  /*28d0*/  MUFU.COS R146, R6 ;  /* 0x0000000600927308 */ /* 0x000fe20000000000 */
[-C--:B---3--:R-:W-:Y:S01]  /*28e0*/  FMUL.FTZ R2, R3, R106.reuse ;  /* 0x0000006a03027220 */ /* 0x088fe20000410000 */
[----:B------:R-:W-:Y:S01]  /*28f0*/  FMUL.FTZ R3, R35, R106 ;  /* 0x0000006a23037220 */ /* 0x000fe20000410000 */
[C---:B--2---:R-:W-:Y:S01]  /*2900*/  FMUL.FTZ R155, R153.reuse, R140 ;  /* 0x0000008c999b7220 */ /* 0x044fe20000410000 */
[----:B------:R-:W-:Y:S02]  /*2910*/  FMUL.FTZ R153, R153, R138 ;  /* 0x0000008a99997220 */ /* 0x000fe40000410000 */
[----:B------:R-:W-:Y:S01]  /*2920*/  FMUL.RZ R151, R3, 0.15915493667125701904 ;  /* 0x3e22f98303977820 */ /* 0x000fe2000040c000 */
[----:B------:R-:W-:Y:S01]  /*2930*/  FMUL.FTZ R3, R35, R115 ;  /* 0x0000007323037220 */ /* 0x000fe20000410000 */
[----:B------:R-:W1:Y:S03]  /*2940*/  MUFU.EX2 R167, R5 ;  /* 0x0000000500a77308 */ /* 0x000e660000000800 */
[----:B------:R-:W-:-:S05]  /*2950*/  FMUL.RZ R3, R3, 0.15915493667125701904 ;  /* 0x3e22f98303037820 */ /* 0x000fca000040c000 */
[----:B------:R-:W-:Y:S01]  /*2960*/  MUFU.SIN R137, R142 ;  /* 0x0000008e00897308 */ /* 0x000fe20000000400 */
[----:B0-----:R-:W-:Y:S02]  /*2970*/  HADD2.F32 R138, -RZ, R8.H1_H1 ;  /* 0x30000008ff8a7230 */ /* 0x001fe40000004100 */
[----:B------:R-:W-:-:S05]  /*2980*/  HADD2.F32 R140, -RZ, R9.H1_H1 ;  /* 0x30000009ff8c7230 */ /* 0x000fca0000004100 */
[----:B------:R-:W0:Y:S01]  /*2990*/  MUFU.COS R139, R142 ;  /* 0x0000008e008b7308 */ /* 0x000e220000000000 */
[----:B-1----:R-:W-:-:S07]  /*29a0*/  FMUL.FTZ R165, R167, R146 ;  /* 0x00000092a7a57220 */ /* 0x002fce0000410000 */
[----:B------:R-:W-:Y:S08]  /*29b0*/  MUFU.SIN R142, R7 ;  /* 0x00000007008e7308 */ /* 0x000ff00000000400 */
[----:B------:R-:W1:Y:S01]  /*29c0*/  MUFU.COS R160, R7 ;  /* 0x0000000700a07308 */ /* 0x000e620000000000 */
[C---:B0-----:R-:W-:Y:S01]  /*29d0*/  FMUL.FTZ R154, R156.reuse, R139 ;  /* 0x0000008b9c9a7220 */ /* 0x041fe20000410000 */
[----:B------:R-:W-:Y:S01]  /*29e0*/  FMUL.FTZ R156, R156, R137 ;  /* 0x000000899c9c7220 */ /* 0x000fe20000410000 */
[----:B------:R-:W-:Y:S01]  /*29f0*/  P2R R137, PR, RZ, 0x4 ;  /* 0x00000004ff897803 */ /* 0x000fe20000000000 */
[----:B------:R-:W-:-:S02]  /*2a00*/  HADD2.F32 R137, -RZ, R8.H0_H0 ;  /* 0x20000008ff897230 */ /* 0x000fc40000004100 */
[----:B------:R-:W-:Y:S02]  /*2a10*/  HADD2.F32 R139, -RZ, R9.H0_H0 ;  /* 0x20000009ff8b7230 */ /* 0x000fe40000004100 */
[----:B------:R-:W0:Y:S08]  /*2a20*/  MUFU.EX2 R166, R4 ;  /* 0x0000000400a67308 */ /* 0x000e300000000800 */
[----:B------:R2:W3:Y:S01]  /*2a30*/  MUFU.SIN R144, R6 ;  /* 0x0000000600907308 */ /* 0x0004e20000000400 */
[C---:B-1----:R-:W-:Y:S01]  /*2a40*/  FMUL.FTZ R160, R161.reuse, R160 ;  /* 0x000000a0a1a07220 */ /* 0x042fe20000410000 */
[----:B------:R-:W-:Y:S01]  /*2a50*/  FMUL.FTZ R161, R161, R142 ;  /* 0x0000008ea1a17220 */ /* 0x000fe20000410000 */
[----:B------:R-:W-:-:S05]  /*2a60*/  HADD2.F32 R142, -RZ, R11.H0_H0 ;  /* 0x2000000bff8e7230 */ /* 0x000fca0000004100 */
[----:B------:R1:W-:Y:S01]  /*2a70*/  MUFU.EX2 R163, R2 ;  /* 0x0000000200a37308 */ /* 0x0003e20000000800 */
[----:B--2---:R-:W2:Y:S01]  /*2a80*/  LDS.128 R4, [R125+0x10] ;  /* 0x000010007d047984 */ /* 0x004ea20000000c00 */
[C---:B0-----:R-:W-:Y:S01]  /*2a90*/  FMUL.FTZ R164, R166.reuse, R143 ;  /* 0x0000008fa6a47220 */ /* 0x041fe20000410000 */
[----:B------:R-:W-:Y:S01]  /*2aa0*/  FMUL.FTZ R166, R166, R141 ;  /* 0x0000008da6a67220 */ /* 0x000fe20000410000 */
[--C-:B------:R-:W-:Y:S02]  /*2ab0*/  HADD2.F32 R141, -RZ, R10.reuse.H0_H0 ;  /* 0x2000000aff8d7230 */ /* 0x100fe40000004100 */
[----:B------:R-:W-:Y:S02]  /*2ac0*/  HADD2.F32 R143, -RZ, R10.H1_H1 ;  /* 0x3000000aff8f7230 */ /* 0x000fe40000004100 */
[----:B------:R-:W-:Y:S01]  /*2ad0*/  MUFU.EX2 R147, R147 ;  /* 0x0000009300937308 */ /* 0x000fe20000000800 */
[----:B-1----:R-:W-:Y:S01]  /*2ae0*/  FMUL.FTZ R2, R35, R99 ;  /* 0x0000006323027220 */ /* 0x002fe20000410000 */
[----:B---3--:R-:W-:Y:S01]  /*2af0*/  FMUL.FTZ R167, R167, R144 ;  /* 0x00000090a7a77220 */ /* 0x008fe20000410000 */
[----:B------:R-:W-:-:S02]  /*2b00*/  HADD2.F32 R144, -RZ, R11.H1_H1 ;  /* 0x3000000bff907230 */ /* 0x000fc40000004100 */
[----:B------:R-:W-:-:S03]  /*2b10*/  FMUL.RZ R149, R2, 0.15915493667125701904 ;  /* 0x3e22f98302957820 */ /* 0x000fc6000040c000 */
[----:B------:R-:W0:Y:S08]  /*2b20*/  MUFU.SIN R150, R3 ;  /* 0x0000000300967308 */ /* 0x000e300000000400 */
[----:B------:R1:W3:Y:S08]  /*2b30*/  MUFU.COS R152, R3 ;  /* 0x0000000300987308 */ /* 0x0002f00000000000 */
[----:B------:R-:W5:Y:S01]  /*2b40*/  MUFU.COS R2, R149 ;  /* 0x0000009500027308 */ /* 0x000f620000000000 */
[----:B-1----:R-:W-:Y:S01]  /*2b50*/  IADD3 R3, PT, PT, R116, UR4, RZ ;  /* 0x0000000474037c10 */ /* 0x002fe2000fffe0ff */
[----:B0-----:R-:W-:-:S06]  /*2b60*/  FMUL.FTZ R159, R147, R150 ;  /* 0x00000096939f7220 */ /* 0x001fcc0000410000 */
[----:B------:R0:W1:Y:S01]  /*2b70*/  MUFU.SIN R146, R149 ;  /* 0x0000009500927308 */ /* 0x0000620000000400 */
[----:B---3--:R-:W-:Y:S01]  /*2b80*/  FMUL.FTZ R157, R147, R152 ;  /* 0x00000098939d7220 */ /* 0x008fe20000410000 */
[----:B------:R-:W-:Y:S01]  /*2b90*/  SEL R147, R3, R58, !P2 ;  /* 0x0000003a03937207 */ /* 0x000fe20005000000 */
[--C-:B--2---:R-:W-:Y:S02]  /*2ba0*/  HADD2.F32 R150, -RZ, R7.reuse.H0_H0 ;  /* 0x20000007ff967230 */ /* 0x104fe40000004100 */
[----:B------:R-:W-:Y:S01]  /*2bb0*/  HADD2.F32 R152, -RZ, R7.H1_H1 ;  /* 0x30000007ff987230 */ /* 0x000fe20000004100 */
[----:B------:R-:W-:Y:S01]  /*2bc0*/  LEA R8, R147, UR5, 0x3 ;  /* 0x0000000593087c11 */ /* 0x000fe2000f8e18ff */
[----:B------:R-:W-:Y:S01]  /*2bd0*/  HADD2.F32 R147, -RZ, R4.H1_H1 ;  /* 0x30000004ff937230 */ /* 0x000fe20000004100 */
[----:B------:R-:W2:Y:S01]  /*2be0*/  MUFU.COS R162, R151 ;  /* 0x0000009700a27308 */ /* 0x000ea20000000000 */
[----:B-----5:R-:W-:Y:S01]  /*2bf0*/  FMUL.FTZ R2, R145, R2 ;  /* 0x0000000291027220 */ /* 0x020fe20000410000 */
[----:B0-----:R-:W-:-:S06]  /*2c00*/  HADD2.F32 R149, -RZ, R6.H0_H0 ;  /* 0x20000006ff957230 */ /* 0x001fcc0000004100 */
[----:B------:R0:W3:Y:S01]  /*2c10*/  MUFU.SIN R148, R151 ;  /* 0x0000009700947308 */ /* 0x0000e20000000400 */
[----:B-1----:R-:W-:Y:S01]  /*2c20*/  FMUL.FTZ R3, R145, R146 ;  /* 0x0000009291037220 */ /* 0x002fe20000410000 */
[----:B------:R-:W-:Y:S02]  /*2c30*/  HADD2.F32 R145, -RZ, R4.H0_H0 ;  /* 0x20000004ff917230 */ /* 0x000fe40000004100 */
[--C-:B------:R-:W-:Y:S02]  /*2c40*/  HADD2.F32 R146, -RZ, R5.reuse.H0_H0 ;  /* 0x20000005ff927230 */ /* 0x100fe40000004100 */
[----:B------:R1:W-:Y:S01]  /*2c50*/  STS.64 [R8+0x10b0], R2 ;  /* 0x0010b00208007388 */ /* 0x0003e20000000a00 */
[C---:B--2---:R-:W-:Y:S01]  /*2c60*/  FMUL.FTZ R162, R163.reuse, R162 ;  /* 0x000000a2a3a27220 */ /* 0x044fe20000410000 */
[----:B0-----:R-:W-:Y:S02]  /*2c70*/  HADD2.F32 R151, -RZ, R6.H1_H1 ;  /* 0x30000006ff977230 */ /* 0x001fe40000004100 */
[----:B---3--:R-:W-:Y:S01]  /*2c80*/  FMUL.FTZ R163, R163, R148 ;  /* 0x00000094a3a37220 */ /* 0x008fe20000410000 */
[----:B------:R-:W-:-:S02]  /*2c90*/  HADD2.F32 R148, -RZ, R5.H1_H1 ;  /* 0x30000005ff947230 */ /* 0x000fc40000004100 */
        /* <DEDUP_REMOVED lines=26> */
.L_x_16867:
[----:B------:R0:W1:Y:S02]  /*2e40*/  LDS.64 R10, [R185+0x20b8] ;  /* 0x0020b800b90a7984 */ /* 0x0000640000000a00 */
.L_x_16868:
[----:B------:R-:W-:Y:S05]  /*2e50*/  BSYNC.RECONVERGENT B0 ;  /* 0x0000000000007941 */ /* 0x000fea0003800200 */
.L_x_16866:
[----:B------:R-:W4:Y:S01]  /*2e60*/  @P0 LDC R5, c[0x0][0x38c] ;  /* 0x0000e300ff050b82 */ /* 0x000f220000000800 */
[----:B------:R-:W-:Y:S01]  /*2e70*/  CS2R R8, SRZ ;  /* 0x0000000000087805 */ /* 0x000fe2000001ff00 */
[----:B------:R-:W-:Y:S01]  /*2e80*/  FMUL.FTZ R6, R137, R99 ;  /* 0x0000006389067220 */ /* 0x000fe20000410000 */
[----:B----4-:R-:W-:-:S04]  /*2e90*/  @P0 IMAD R5, R126, R5, UR4 ;  /* 0x000000047e050e24 */ /* 0x010fc8000f8e0205 */
[----:B--2---:R-:W-:-:S05]  /*2ea0*/  @P0 IMAD.WIDE R4, R5, 0x10, R18 ;  /* 0x0000001005040825 */ /* 0x004fca00078e0212 */
[----:B------:R2:W4:Y:S01]  /*2eb0*/  @P0 LDG.E.64 R8, desc[UR16][R4.64+0x8] ;  /* 0x0000081004080981 */ /* 0x000522000c1e1b00 */
[----:B------:R-:W-:Y:S01]  /*2ec0*/  FMUL.FTZ R36, R138, R99 ;  /* 0x000000638a247220 */ /* 0x000fe20000410000 */
[----:B------:R-:W-:Y:S01]  /*2ed0*/  FMUL.FTZ R181, R101, R6 ;  /* 0x0000000665b57220 */ /* 0x000fe20000410000 */
[-C--:B------:R-:W-:Y:S01]  /*2ee0*/  FMUL.FTZ R186, R140, R102.reuse ;  /* 0x000000668cba7220 */ /* 0x080fe20000410000 */
[----:B------:R-:W-:Y:S01]  /*2ef0*/  FMUL.FTZ R188, R139, R102 ;  /* 0x000000668bbc7220 */ /* 0x000fe20000410000 */
[----:B------:R-:W-:Y:S01]  /*2f00*/  FMUL.FTZ R183, R101, R36 ;  /* 0x0000002465b77220 */ /* 0x000fe20000410000 */
[C---:B------:R-:W-:Y:S01]  /*2f10*/  FMUL.FTZ R7, R156.reuse, R181 ;  /* 0x000000b59c077220 */ /* 0x040fe20000410000 */
[-C--:B------:R-:W-:Y:S01]  /*2f20*/  FMUL.FTZ R190, R141, R100.reuse ;  /* 0x000000648dbe7220 */ /* 0x080fe20000410000 */
[----:B------:R-:W-:Y:S01]  /*2f30*/  FMUL.FTZ R192, R143, R100 ;  /* 0x000000648fc07220 */ /* 0x000fe20000410000 */
[-C--:B------:R-:W-:Y:S01]  /*2f40*/  FMUL.FTZ R6, R156, R183.reuse ;  /* 0x000000b79c067220 */ /* 0x080fe20000410000 */
[----:B------:R-:W-:Y:S01]  /*2f50*/  FFMA.FTZ R36, R154, R183, R7 ;  /* 0x000000b79a247223 */ /* 0x000fe20000010007 */
[-C--:B------:R-:W-:Y:S01]  /*2f60*/  FMUL.FTZ R189, R144, R97.reuse ;  /* 0x0000006190bd7220 */ /* 0x080fe20000410000 */
[----:B------:R-:W-:Y:S01]  /*2f70*/  FMUL.FTZ R191, R142, R97 ;  /* 0x000000618ebf7220 */ /* 0x000fe20000410000 */
[----:B------:R-:W-:Y:S01]  /*2f80*/  FFMA.FTZ R7, R154, R181, -R6 ;  /* 0x000000b59a077223 */ /* 0x000fe20000010806 */
[----:B------:R-:W-:Y:S01]  /*2f90*/  FFMA.FTZ R36, R105, R186, R36 ;  /* 0x000000ba69247223 */ /* 0x000fe20000010024 */
[-C--:B------:R-:W-:Y:S01]  /*2fa0*/  FMUL.FTZ R194, R145, R98.reuse ;  /* 0x0000006291c27220 */ /* 0x080fe20000410000 */
[----:B------:R-:W-:Y:S01]  /*2fb0*/  FMUL.FTZ R196, R147, R98 ;  /* 0x0000006293c47220 */ /* 0x000fe20000410000 */
[----:B--2---:R-:W-:Y:S01]  /*2fc0*/  FFMA.FTZ R4, R105, R188, R7 ;  /* 0x000000bc69047223 */ /* 0x004fe20000010007 */
[----:B------:R-:W-:Y:S01]  /*2fd0*/  FMUL.FTZ R6, R153, R36 ;  /* 0x0000002499067220 */ /* 0x000fe20000410000 */
[-C--:B------:R-:W-:Y:S01]  /*2fe0*/  FMUL.FTZ R202, R149, R106.reuse ;  /* 0x0000006a95ca7220 */ /* 0x080fe20000410000 */
[----:B------:R-:W-:Y:S01]  /*2ff0*/  FMUL.FTZ R204, R151, R106 ;  /* 0x0000006a97cc7220 */ /* 0x000fe20000410000 */
[-C--:B------:R-:W-:Y:S01]  /*3000*/  FMUL.FTZ R5, R153, R4.reuse ;  /* 0x0000000499057220 */ /* 0x080fe20000410000 */
[----:B------:R-:W-:Y:S01]  /*3010*/  FFMA.FTZ R6, R155, R4, -R6 ;  /* 0x000000049b067223 */ /* 0x000fe20000010806 */
[----:B------:R-:W-:Y:S01]  /*3020*/  ISETP.GE.AND P1, PT, R89, 0x1, PT ;  /* 0x000000015900780c */ /* 0x000fe20003f26270 */
[----:B------:R-:W-:Y:S01]  /*3030*/  FMUL.FTZ R201, R159, R182 ;  /* 0x000000b69fc97220 */ /* 0x000fe20000410000 */
[----:B------:R-:W-:Y:S01]  /*3040*/  FFMA.FTZ R5, R155, R36, R5 ;  /* 0x000000249b057223 */ /* 0x000fe20000010005 */
[----:B------:R-:W-:Y:S01]  /*3050*/  FFMA.FTZ R6, R107, R190, R6 ;  /* 0x000000be6b067223 */ /* 0x000fe20000010006 */
[----:B------:R-:W-:Y:S01]  /*3060*/  ISETP.NE.AND P6, PT, R187, 0x1f, PT ;  /* 0x0000001fbb00780c */ /* 0x000fe20003fc5270 */
[----:B------:R-:W-:Y:S01]  /*3070*/  FFMA.FTZ R201, R157, R184, -R201 ;  /* 0x000000b89dc97223 */ /* 0x000fe200000108c9 */
[----:B------:R-:W-:Y:S01]  /*3080*/  FFMA.FTZ R5, R107, R192, R5 ;  /* 0x000000c06b057223 */ /* 0x000fe20000010005 */
[----:B------:R-:W-:Y:S01]  /*3090*/  FMUL.FTZ R37, R161, R6 ;  /* 0x00000006a1257220 */ /* 0x000fe20000410000 */
[----:B------:R-:W-:Y:S01]  /*30a0*/  ISETP.GE.AND P4, PT, R59, UR7, PT ;  /* 0x000000073b007c0c */ /* 0x000fe2000bf86270 */
[----:B------:R-:W-:Y:S01]  /*30b0*/  FADD.FTZ R201, R180, R201 ;  /* 0x000000c9b4c97221 */ /* 0x000fe20000010000 */
[-C--:B------:R-:W-:Y:S01]  /*30c0*/  FMUL.FTZ R7, R161, R5.reuse ;  /* 0x00000005a1077220 */ /* 0x080fe20000410000 */
[C---:B------:R-:W-:Y:S01]  /*30d0*/  FFMA.FTZ R37, R160.reuse, R5, R37 ;  /* 0x00000005a0257223 */ /* 0x040fe20000010025 */
[----:B------:R-:W-:Y:S01]  /*30e0*/  FMUL.FTZ R5, R3, R156 ;  /* 0x0000009c03057220 */ /* 0x000fe20000410000 */
[----:B------:R-:W-:Y:S01]  /*30f0*/  FMUL.FTZ R214, R163, R201 ;  /* 0x000000c9a3d67220 */ /* 0x000fe20000410000 */
[----:B------:R-:W-:Y:S01]  /*3100*/  FFMA.FTZ R36, R160, R6, -R7 ;  /* 0x00000006a0247223 */ /* 0x000fe20000010807 */
[----:B------:R-:W-:Y:S01]  /*3110*/  FFMA.FTZ R37, R108, R189, R37 ;  /* 0x000000bd6c257223 */ /* 0x000fe20000010025 */
[C---:B------:R-:W-:Y:S01]  /*3120*/  FMUL.FTZ R6, R2.reuse, R156 ;  /* 0x0000009c02067220 */ /* 0x040fe20000410000 */
[-C--:B------:R-:W-:Y:S01]  /*3130*/  FFMA.FTZ R4, R2, R154.reuse, -R5 ;  /* 0x0000009a02047223 */ /* 0x080fe20000010805 */
[----:B------:R-:W-:Y:S01]  /*3140*/  FFMA.FTZ R5, R108, R191, R36 ;  /* 0x000000bf6c057223 */ /* 0x000fe20000010024 */
[----:B------:R-:W-:Y:S01]  /*3150*/  FMUL.FTZ R7, R166, R37 ;  /* 0x00000025a6077220 */ /* 0x000fe20000410000 */
[----:B------:R-:W-:Y:S01]  /*3160*/  FFMA.FTZ R6, R3, R154, R6 ;  /* 0x0000009a03067223 */ /* 0x000fe20000010006 */
[----:B------:R-:W-:Y:S01]  /*3170*/  FMUL.FTZ R36, R153, R4 ;  /* 0x0000000499247220 */ /* 0x000fe20000410000 */
[----:B------:R-:W-:Y:S01]  /*3180*/  ULEA UR6, UR4, UR5, 0x4 ;  /* 0x0000000504067291 */ /* 0x000fe2000f8e20ff */
[-C--:B------:R-:W-:Y:S01]  /*3190*/  FFMA.FTZ R198, R164, R5.reuse, -R7 ;  /* 0x00000005a4c67223 */ /* 0x080fe20000010807 */
[----:B------:R-:W-:Y:S01]  /*31a0*/  FMUL.FTZ R5, R166, R5 ;  /* 0x00000005a6057220 */ /* 0x000fe20000410000 */
[-C--:B------:R-:W-:Y:S01]  /*31b0*/  FFMA.FTZ R36, R155, R6.reuse, R36 ;  /* 0x000000069b247223 */ /* 0x080fe20000010024 */
[----:B------:R-:W-:Y:S01]  /*31c0*/  FMUL.FTZ R6, R153, R6 ;  /* 0x0000000699067220 */ /* 0x000fe20000410000 */
[----:B------:R-:W-:Y:S01]  /*31d0*/  BSSY.RECONVERGENT B0, `(.L_x_16869) ;  /* 0x00000d8000007945 */ /* 0x000fe20003800200 */
[----:B------:R-:W-:Y:S01]  /*31e0*/  FFMA.FTZ R37, R164, R37, R5 ;  /* 0x00000025a4257223 */ /* 0x000fe20000010005 */
[----:B------:R-:W-:Y:S01]  /*31f0*/  FMUL.FTZ R5, R161, R36 ;  /* 0x00000024a1057220 */ /* 0x000fe20000410000 */
[----:B------:R-:W-:Y:S01]  /*3200*/  FFMA.FTZ R6, R155, R4, -R6 ;  /* 0x000000049b067223 */ /* 0x000fe20000010806 */
[C---:B------:R-:W-:Y:S01]  /*3210*/  FFMA.FTZ R4, R109.reuse, R194, R198 ;  /* 0x000000c26d047223 */ /* 0x040fe200000100c6 */
[----:B------:R-:W-:Y:S01]  /*3220*/  FFMA.FTZ R198, R109, R196, R37 ;  /* 0x000000c46dc67223 */ /* 0x000fe20000010025 */
[----:B------:R-:W-:Y:S01]  /*3230*/  ISETP.GT.U32.AND P2, PT, R187, 0x1b, PT ;  /* 0x0000001bbb00780c */ /* 0x000fe20003f44070 */
[----:B------:R-:W-:Y:S01]  /*3240*/  FMUL.FTZ R7, R161, R6 ;  /* 0x00000006a1077220 */ /* 0x000fe20000410000 */
[C---:B------:R-:W-:Y:S01]  /*3250*/  FMUL.FTZ R200, R167.reuse, R4 ;  /* 0x00000004a7c87220 */ /* 0x040fe20000410000 */
[----:B------:R-:W-:Y:S01]  /*3260*/  FMUL.FTZ R37, R167, R198 ;  /* 0x000000c6a7257220 */ /* 0x000fe20000410000 */
[C---:B------:R-:W-:Y:S01]  /*3270*/  FFMA.FTZ R5, R160.reuse, R6, -R5 ;  /* 0x00000006a0057223 */ /* 0x040fe20000010805 */
[----:B------:R-:W-:Y:S01]  /*3280*/  FFMA.FTZ R7, R160, R36, R7 ;  /* 0x00000024a0077223 */ /* 0x000fe20000010007 */
[C---:B------:R-:W-:Y:S01]  /*3290*/  FFMA.FTZ R6, R165.reuse, R198, R200 ;  /* 0x000000c6a5067223 */ /* 0x040fe200000100c8 */
[----:B------:R-:W-:Y:S01]  /*32a0*/  FMUL.FTZ R198, R148, R96 ;  /* 0x0000006094c67220 */ /* 0x000fe20000410000 */
[----:B------:R-:W-:Y:S01]  /*32b0*/  FFMA.FTZ R193, R165, R4, -R37 ;  /* 0x00000004a5c17223 */ /* 0x000fe20000010825 */
[----:B------:R-:W-:Y:S01]  /*32c0*/  FMUL.FTZ R37, R166, R7 ;  /* 0x00000007a6257220 */ /* 0x000fe20000410000 */
[----:B------:R-:W-:Y:S01]  /*32d0*/  FMUL.FTZ R200, R146, R96 ;  /* 0x0000006092c87220 */ /* 0x000fe20000410000 */
[C---:B------:R-:W-:Y:S01]  /*32e0*/  FFMA.FTZ R195, R113.reuse, R198, R6 ;  /* 0x000000c671c37223 */ /* 0x040fe20000010006 */
[-C--:B------:R-:W-:Y:S01]  /*32f0*/  FMUL.FTZ R6, R166, R5.reuse ;  /* 0x00000005a6067220 */ /* 0x080fe20000410000 */
[C---:B------:R-:W-:Y:S01]  /*3300*/  FFMA.FTZ R4, R164.reuse, R5, -R37 ;  /* 0x00000005a4047223 */ /* 0x040fe20000010825 */
[----:B------:R-:W-:Y:S01]  /*3310*/  FFMA.FTZ R193, R113, R200, R193 ;  /* 0x000000c871c17223 */ /* 0x000fe200000100c1 */
[----:B------:R-:W-:Y:S01]  /*3320*/  FMUL.FTZ R5, R163, R195 ;  /* 0x000000c3a3057220 */ /* 0x000fe20000410000 */
[----:B------:R-:W-:Y:S01]  /*3330*/  FFMA.FTZ R6, R164, R7, R6 ;  /* 0x00000007a4067223 */ /* 0x000fe20000010006 */
[----:B------:R-:W-:Y:S01]  /*3340*/  FMUL.FTZ R36, R167, R4 ;  /* 0x00000004a7247220 */ /* 0x000fe20000410000 */
[----:B------:R-:W-:Y:S01]  /*3350*/  ISETP.GT.U32.AND P3, PT, R187, 0x17, PT ;  /* 0x00000017bb00780c */ /* 0x000fe20003f64070 */
[CC--:B------:R-:W-:Y:S01]  /*3360*/  FFMA.FTZ R206, R162.reuse, R193.reuse, -R5 ;  /* 0x000000c1a2ce7223 */ /* 0x0c0fe20000010805 */
        /* <DEDUP_REMOVED lines=9> */
[-C--:B------:R-:W-:Y:S01]  /*3400*/  FMUL.FTZ R193, R152, R115.reuse ;  /* 0x0000007398c17220 */ /* 0x080fe20000410000 */
[-C--:B------:R-:W-:Y:S01]  /*3410*/  FMUL.FTZ R7, R163, R6.reuse ;  /* 0x00000006a3077220 */ /* 0x080fe20000410000 */
[----:B------:R-:W-:Y:S01]  /*3420*/  FFMA.FTZ R6, R162, R6, -R5 ;  /* 0x00000006a2067223 */ /* 0x000fe20000010805 */
[----:B------:R-:W-:Y:S01]  /*3430*/  FMUL.FTZ R5, R159, R208 ;  /* 0x000000d09f057220 */ /* 0x000fe20000410000 */
[----:B------:R-:W-:Y:S01]  /*3440*/  FMUL.FTZ R195, R150, R115 ;  /* 0x0000007396c37220 */ /* 0x000fe20000410000 */
[----:B------:R-:W-:Y:S01]  /*3450*/  FFMA.FTZ R4, R162, R36, R7 ;  /* 0x00000024a2047223 */ /* 0x000fe20000010007 */
[C---:B------:R-:W-:Y:S01]  /*3460*/  FFMA.FTZ R7, R157.reuse, R208, R210 ;  /* 0x000000d09d077223 */ /* 0x040fe200000100d2 */
[----:B------:R-:W-:Y:S01]  /*3470*/  FFMA.FTZ R208, R157, R206, -R5 ;  /* 0x000000ce9dd07223 */ /* 0x000fe20000010805 */
[----:B------:R-:W-:Y:S01]  /*3480*/  FMUL.FTZ R206, R159, R6 ;  /* 0x000000069fce7220 */ /* 0x000fe20000410000 */
[----:B------:R-:W-:Y:S01]  /*3490*/  ISETP.NE.OR P4, PT, R68, RZ, P4 ;  /* 0x000000ff4400720c */ /* 0x000fe20002785670 */
[C---:B------:R-:W-:Y:S01]  /*34a0*/  FFMA.FTZ R36, R110.reuse, R193, R7 ;  /* 0x000000c16e247223 */ /* 0x040fe20000010007 */
[----:B------:R-:W-:Y:S01]  /*34b0*/  FFMA.FTZ R197, R110, R195, R208 ;  /* 0x000000c36ec57223 */ /* 0x000fe200000100d0 */
[-C--:B------:R-:W-:Y:S01]  /*34c0*/  FFMA.FTZ R37, R157, R4.reuse, R206 ;  /* 0x000000049d257223 */ /* 0x080fe200000100ce */
[----:B------:R-:W-:Y:S01]  /*34d0*/  FMUL.FTZ R4, R159, R4 ;  /* 0x000000049f047220 */ /* 0x000fe20000410000 */
[----:B------:R-:W-:Y:S01]  /*34e0*/  ISETP.GT.U32.AND P5, PT, R187, 0xf, PT ;  /* 0x0000000fbb00780c */ /* 0x000fe20003fa4070 */
        /* <DEDUP_REMOVED lines=38> */
[----:B------:R-:W-:Y:S01]  /*3750*/  FMUL.FTZ R205, R163, R5 ;  /* 0x00000005a3cd7220 */ /* 0x000fe20000410000 */
[----:B------:R-:W-:Y:S01]  /*3760*/  FADD.FTZ R203, R179, R4 ;  /* 0x00000004b3cb7221 */ /* 0x000fe20000010000 */
[----:B------:R-:W2:Y:S01]  /*3770*/  SHFL.UP PT, R6, R37, 0x4, RZ ;  /* 0x0480000025067989 */ /* 0x000ea200000e00ff */
[CC--:B------:R-:W-:Y:S01]  /*3780*/  FMUL.FTZ R210, R163.reuse, R7.reuse ;  /* 0x00000007a3d27220 */ /* 0x0c0fe20000410000 */
[C---:B------:R-:W-:Y:S01]  /*3790*/  FFMA.FTZ R212, R162.reuse, R7, -R205 ;  /* 0x00000007a2d47223 */ /* 0x040fe200000108cd */
[----:B------:R-:W-:Y:S01]  /*37a0*/  FMUL.FTZ R216, R163, R203 ;  /* 0x000000cba3d87220 */ /* 0x000fe20000410000 */
[----:B------:R-:W3:Y:S01]  /*37b0*/  SHFL.UP PT, R4, R199, 0x4, RZ ;  /* 0x04800000c7047989 */ /* 0x000ee200000e00ff */
[C---:B------:R-:W-:Y:S01]  /*37c0*/  FFMA.FTZ R210, R162.reuse, R5, R210 ;  /* 0x00000005a2d27223 */ /* 0x040fe200000100d2 */
[----:B------:R-:W-:Y:S01]  /*37d0*/  FMUL.FTZ R218, R167, R212 ;  /* 0x000000d4a7da7220 */ /* 0x000fe20000410000 */
[C---:B------:R-:W-:Y:S01]  /*37e0*/  FFMA.FTZ R201, R162.reuse, R201, -R216 ;  /* 0x000000c9a2c97223 */ /* 0x040fe200000108d8 */
[----:B------:R-:W-:Y:S01]  /*37f0*/  FFMA.FTZ R214, R162, R203, R214 ;  /* 0x000000cba2d67223 */ /* 0x000fe200000100d6 */
[----:B------:R-:W-:Y:S01]  /*3800*/  ISETP.GE.AND P1, PT, R89, 0x4, PT ;  /* 0x000000045900780c */ /* 0x000fe20003f26270 */
[-C--:B------:R-:W-:Y:S01]  /*3810*/  FFMA.FTZ R7, R165, R210.reuse, R218 ;  /* 0x000000d2a5077223 */ /* 0x080fe200000100da */
[----:B------:R-:W-:Y:S01]  /*3820*/  FADD.FTZ R216, R178, R201 ;  /* 0x000000c9b2d87221 */ /* 0x000fe20000010000 */
[----:B------:R-:W-:Y:S01]  /*3830*/  FMUL.FTZ R218, R167, R210 ;  /* 0x000000d2a7da7220 */ /* 0x000fe20000410000 */
[----:B------:R-:W-:-:S02]  /*3840*/  FADD.FTZ R214, R177, R214 ;  /* 0x000000d6b1d67221 */ /* 0x000fc40000010000 */
[----:B------:R-:W-:Y:S01]  /*3850*/  FMUL.FTZ R5, R167, R216 ;  /* 0x000000d8a7057220 */ /* 0x000fe20000410000 */
[----:B0-----:R-:W-:Y:S01]  /*3860*/  FMUL.FTZ R210, R199, R208 ;  /* 0x000000d0c7d27220 */ /* 0x001fe20000410000 */
        /* <DEDUP_REMOVED lines=19> */
[C---:B------:R-:W-:Y:S01]  /*39a0*/  FMUL.FTZ R214, R166.reuse, R203 ;  /* 0x000000cba6d67220 */ /* 0x040fe20000410000 */
[----:B------:R-:W2:Y:S01]  /*39b0*/  SHFL.UP PT, R6, R37, 0x8, RZ ;  /* 0x0500000025067989 */ /* 0x000ea200000e00ff */
[----:B------:R-:W-:Y:S01]  /*39c0*/  FMUL.FTZ R212, R166, R5 ;  /* 0x00000005a6d47220 */ /* 0x000fe20000410000 */
[C---:B------:R-:W-:Y:S01]  /*39d0*/  FFMA.FTZ R210, R164.reuse, R201, -R210 ;  /* 0x000000c9a4d27223 */ /* 0x040fe200000108d2 */
[C---:B------:R-:W-:Y:S01]  /*39e0*/  FFMA.FTZ R205, R164.reuse, R7, R205 ;  /* 0x00000007a4cd7223 */ /* 0x040fe200000100cd */
[----:B------:R-:W3:Y:S01]  /*39f0*/  SHFL.UP PT, R4, R199, 0x8, RZ ;  /* 0x05000000c7047989 */ /* 0x000ee200000e00ff */
[C---:B------:R-:W-:Y:S01]  /*3a00*/  FFMA.FTZ R5, R164.reuse, R5, -R214 ;  /* 0x00000005a4057223 */ /* 0x040fe200000108d6 */
[----:B------:R-:W-:Y:S01]  /*3a10*/  FFMA.FTZ R212, R164, R203, R212 ;  /* 0x000000cba4d47223 */ /* 0x000fe200000100d4 */
[-C--:B------:R-:W-:Y:S01]  /*3a20*/  FMUL.FTZ R7, R161, R210.reuse ;  /* 0x000000d2a1077220 */ /* 0x080fe20000410000 */
[----:B------:R-:W-:Y:S01]  /*3a30*/  ISETP.GE.AND P1, PT, R89, 0x8, PT ;  /* 0x000000085900780c */ /* 0x000fe20003f26270 */
[----:B------:R-:W-:Y:S01]  /*3a40*/  FADD.FTZ R5, R174, R5 ;  /* 0x00000005ae057221 */ /* 0x000fe20000010000 */
[-C--:B------:R-:W-:Y:S01]  /*3a50*/  FMUL.FTZ R201, R161, R205.reuse ;  /* 0x000000cda1c97220 */ /* 0x080fe20000410000 */
[----:B------:R-:W-:Y:S01]  /*3a60*/  FADD.FTZ R212, R173, R212 ;  /* 0x000000d4add47221 */ /* 0x000fe20000010000 */
[C---:B------:R-:W-:Y:S01]  /*3a70*/  FFMA.FTZ R214, R160.reuse, R205, R7 ;  /* 0x000000cda0d67223 */ /* 0x040fe20000010007 */
[CC--:B------:R-:W-:Y:S01]  /*3a80*/  FMUL.FTZ R7, R161.reuse, R5.reuse ;  /* 0x00000005a1077220 */ /* 0x0c0fe20000410000 */
[C---:B------:R-:W-:Y:S01]  /*3a90*/  FFMA.FTZ R216, R160.reuse, R210, -R201 ;  /* 0x000000d2a0d87223 */ /* 0x040fe200000108c9 */
[----:B------:R-:W-:Y:S01]  /*3aa0*/  FMUL.FTZ R218, R161, R212 ;  /* 0x000000d4a1da7220 */ /* 0x000fe20000410000 */
[----:B0-----:R-:W-:Y:S01]  /*3ab0*/  FMUL.FTZ R210, R199, R208 ;  /* 0x000000d0c7d27220 */ /* 0x001fe20000410000 */
[C---:B------:R-:W-:Y:S01]  /*3ac0*/  FFMA.FTZ R212, R160.reuse, R212, R7 ;  /* 0x000000d4a0d47223 */ /* 0x040fe20000010007 */
[C---:B------:R-:W-:Y:S01]  /*3ad0*/  FMUL.FTZ R208, R37.reuse, R208 ;  /* 0x000000d025d07220 */ /* 0x040fe20000410000 */
        /* <DEDUP_REMOVED lines=21> */
[----:B------:R-:W-:Y:S01]  /*3c30*/  FFMA.FTZ R212, R155, R212, R7 ;  /* 0x000000d49bd47223 */ /* 0x000fe20000010007 */
[----:B------:R-:W-:Y:S01]  /*3c40*/  FADD.FTZ R205, R170, R203 ;  /* 0x000000cbaacd7221 */ /* 0x000fe20000010000 */
[C---:B------:R-:W-:Y:S01]  /*3c50*/  FMUL.FTZ R203, R156.reuse, R5 ;  /* 0x000000059ccb7220 */ /* 0x040fe20000410000 */
[----:B------:R-:W3:Y:S01]  /*3c60*/  SHFL.UP PT, R4, R199, 0x10, RZ ;  /* 0x06000000c7047989 */ /* 0x000ee200000e00ff */
[----:B------:R-:W-:Y:S01]  /*3c70*/  ISETP.GE.AND P1, PT, R89, 0x10, PT ;  /* 0x000000105900780c */ /* 0x000fe20003f26270 */
[-C--:B------:R-:W-:Y:S01]  /*3c80*/  FMUL.FTZ R210, R156, R201.reuse ;  /* 0x000000c99cd27220 */ /* 0x080fe20000410000 */
[----:B------:R-:W-:Y:S01]  /*3c90*/  FADD.FTZ R7, R169, R212 ;  /* 0x000000d4a9077221 */ /* 0x000fe20000010000 */
[----:B------:R-:W-:Y:S01]  /*3ca0*/  FFMA.FTZ R201, R154, R201, R203 ;  /* 0x000000c99ac97223 */ /* 0x000fe200000100cb */
[----:B------:R-:W-:Y:S01]  /*3cb0*/  FMUL.FTZ R212, R156, R205 ;  /* 0x000000cd9cd47220 */ /* 0x000fe20000410000 */
[----:B------:R-:W-:Y:S01]  /*3cc0*/  FFMA.FTZ R203, R154, R5, -R210 ;  /* 0x000000059acb7223 */ /* 0x000fe200000108d2 */
[----:B------:R-:W-:-:S02]  /*3cd0*/  FMUL.FTZ R214, R156, R7 ;  /* 0x000000079cd67220 */ /* 0x000fc40000410000 */
[C---:B------:R-:W-:Y:S02]  /*3ce0*/  FFMA.FTZ R209, R154.reuse, R7, R212 ;  /* 0x000000079ad17223 */ /* 0x040fe400000100d4 */
[----:B------:R-:W-:Y:S01]  /*3cf0*/  FFMA.FTZ R205, R154, R205, -R214 ;  /* 0x000000cd9acd7223 */ /* 0x000fe200000108d6 */
[-C--:B0-----:R-:W-:Y:S01]  /*3d00*/  FMUL.FTZ R210, R37, R208.reuse ;  /* 0x000000d025d27220 */ /* 0x081fe20000410000 */
[----:B------:R-:W-:Y:S02]  /*3d10*/  FMUL.FTZ R208, R199, R208 ;  /* 0x000000d0c7d07220 */ /* 0x000fe40000410000 */
[----:B------:R-:W-:Y:S01]  /*3d20*/  FADD.FTZ R205, R168, R205 ;  /* 0x000000cda8cd7221 */ /* 0x000fe20000010000 */
[-C--:B-1----:R-:W-:Y:S01]  /*3d30*/  FMUL.FTZ R5, R37, R6.reuse ;  /* 0x0000000625057220 */ /* 0x082fe20000410000 */
[C---:B------:R-:W-:Y:S01]  /*3d40*/  FMUL.FTZ R6, R199.reuse, R6 ;  /* 0x00000006c7067220 */ /* 0x040fe20000410000 */
[-C--:B--2---:R-:W-:Y:S01]  /*3d50*/  FFMA.FTZ R210, R199, R206.reuse, -R210 ;  /* 0x000000cec7d27223 */ /* 0x084fe200000108d2 */
[----:B------:R-:W-:Y:S01]  /*3d60*/  FFMA.FTZ R7, R37, R206, R208 ;  /* 0x000000ce25077223 */ /* 0x000fe200000100d0 */
[----:B------:R-:W-:Y:S01]  /*3d70*/  FADD.FTZ R206, R158, R209 ;  /* 0x000000d19ece7221 */ /* 0x000fe20000010000 */
[----:B------:R0:W1:Y:S01]  /*3d80*/  SHFL.DOWN PT, R214, R205, 0x1, 0x1f ;  /* 0x08201f00cdd67f89 */ /* 0x00006200000e0000 */
        /* <DEDUP_REMOVED lines=8> */
[----:B------:R0:W3:Y:S01]  /*3e10*/  SHFL.DOWN PT, R210, R203, 0x1, 0x1f ;  /* 0x08201f00cbd27f89 */ /* 0x0000e200000e0000 */
[----:B------:R-:W-:-:S03]  /*3e20*/  MOV R5, RZ ;  /* 0x000000ff00057202 */ /* 0x000fc60000000f00 */
[----:B----4-:R0:W4:Y:S04]  /*3e30*/  SHFL.IDX PT, R207, R8, RZ, 0x1f ;  /* 0x00001fff08cf7589 */ /* 0x01012800000e0000 */
[----:B------:R0:W0:Y:S04]  /*3e40*/  SHFL.IDX PT, R208, R9, RZ, 0x1f ;  /* 0x00001fff09d07589 */ /* 0x00002800000e0000 */
[----:B------:R0:W0:Y:S04]  /*3e50*/  SHFL.DOWN PT, R211, R206, 0x1, 0x1f ;  /* 0x08201f00ced37f89 */ /* 0x00002800000e0000 */
[----:B------:R-:W0:Y:S04]  /*3e60*/  SHFL.UP PT, R199, R199, 0x1, RZ ;  /* 0x04200000c7c77989 */ /* 0x000e2800000e00ff */
[----:B------:R-:W0:Y:S04]  /*3e70*/  SHFL.UP PT, R37, R37, 0x1, RZ ;  /* 0x0420000025257989 */ /* 0x000e2800000e00ff */
[----:B------:R-:W0:Y:S04]  /*3e80*/  SHFL.UP PT, R197, R197, 0x1, RZ ;  /* 0x04200000c5c57989 */ /* 0x000e2800000e00ff */
[----:B------:R0:W0:Y:S01]  /*3e90*/  SHFL.UP PT, R8, R36, 0x1, RZ ;  /* 0x0420000024087989 */ /* 0x00002200000e00ff */
[----:B-1234-:R-:W-:Y:S05]  /*3ea0*/  @!P6 BRA `(.L_x_16870) ;  /* 0x000000000028e947 */ /* 0x01efea0003800000 */
[-C--:B------:R-:W-:Y:S01]  /*3eb0*/  FMUL.FTZ R212, R203, R214.reuse ;  /* 0x000000d6cbd47220 */ /* 0x080fe20000410000 */
[----:B------:R-:W-:Y:S01]  /*3ec0*/  FMUL.FTZ R214, R201, R214 ;  /* 0x000000d6c9d67220 */ /* 0x000fe20000410000 */
[-C--:B0-----:R-:W-:Y:S01]  /*3ed0*/  FMUL.FTZ R36, R203, R210.reuse ;  /* 0x000000d2cb247220 */ /* 0x081fe20000410000 */
[C---:B------:R-:W-:Y:S01]  /*3ee0*/  FMUL.FTZ R210, R201.reuse, R210 ;  /* 0x000000d2c9d27220 */ /* 0x040fe20000410000 */
[-C--:B------:R-:W-:Y:S01]  /*3ef0*/  FFMA.FTZ R9, R201, R211.reuse, -R212 ;  /* 0x000000d3c9097223 */ /* 0x080fe200000108d4 */
[----:B------:R-:W-:Y:S01]  /*3f00*/  FFMA.FTZ R214, R203, R211, R214 ;  /* 0x000000d3cbd67223 */ /* 0x000fe200000100d6 */
[C---:B------:R-:W-:Y:S01]  /*3f10*/  FFMA.FTZ R201, R209.reuse, R201, -R36 ;  /* 0x000000c9d1c97223 */ /* 0x040fe20000010824 */
[----:B------:R-:W-:Y:S01]  /*3f20*/  FFMA.FTZ R203, R209, R203, R210 ;  /* 0x000000cbd1cb7223 */ /* 0x000fe200000100d2 */
[----:B------:R-:W-:Y:S01]  /*3f30*/  FADD.FTZ R206, R206, R9 ;  /* 0x00000009cece7221 */ /* 0x000fe20000010000 */
[----:B------:R-:W-:-:S07]  /*3f40*/  FADD.FTZ R205, R205, R214 ;  /* 0x000000d6cdcd7221 */ /* 0x000fce0000010000 */
.L_x_16870:
[----:B------:R-:W-:Y:S05]  /*3f50*/  BSYNC.RECONVERGENT B0 ;  /* 0x0000000000007941 */ /* 0x000fea0003800200 */
.L_x_16869:
[----:B------:R-:W1:Y:S01]  /*3f60*/  @!P4 LDS.128 R4, [UR6+0x21b0] ;  /* 0x0021b006ff04c984 */ /* 0x000e620008000c00 */
[----:B------:R-:W-:Y:S03]  /*3f70*/  BSSY.RECONVERGENT B0, `(.L_x_16871) ;  /* 0x0000010000007945 */ /* 0x000fe60003800200 */
[----:B------:R2:W3:Y:S04]  /*3f80*/  SHFL.DOWN PT, R209, R201, 0x2, 0x1f ;  /* 0x08401f00c9d17f89 */ /* 0x0004e800000e0000 */
[----:B------:R2:W4:Y:S04]  /*3f90*/  SHFL.DOWN PT, R210, R203, 0x2, 0x1f ;  /* 0x08401f00cbd27f89 */ /* 0x00052800000e0000 */
[----:B0-----:R2:W0:Y:S04]  /*3fa0*/  SHFL.DOWN PT, R211, R206, 0x2, 0x1f ;  /* 0x08401f00ced37f89 */ /* 0x00142800000e0000 */
[----:B------:R2:W0:Y:S01]  /*3fb0*/  SHFL.DOWN PT, R214, R205, 0x2, 0x1f ;  /* 0x08401f00cdd67f89 */ /* 0x00042200000e0000 */
[----:B------:R-:W-:Y:S05]  /*3fc0*/  @P1 BRA `(.L_x_16872) ;  /* 0x0000000000281947 */ /* 0x000fea0003800000 */
[-C--:B0-----:R-:W-:Y:S01]  /*3fd0*/  FMUL.FTZ R212, R203, R214.reuse ;  /* 0x000000d6cbd47220 */ /* 0x081fe20000410000 */
[----:B------:R-:W-:Y:S01]  /*3fe0*/  FMUL.FTZ R214, R201, R214 ;  /* 0x000000d6c9d67220 */ /* 0x000fe20000410000 */
[-C--:B----4-:R-:W-:Y:S01]  /*3ff0*/  FMUL.FTZ R36, R203, R210.reuse ;  /* 0x000000d2cb247220 */ /* 0x090fe20000410000 */
[C---:B------:R-:W-:Y:S01]  /*4000*/  FMUL.FTZ R210, R201.reuse, R210 ;  /* 0x000000d2c9d27220 */ /* 0x040fe20000410000 */
[-C--:B------:R-:W-:Y:S01]  /*4010*/  FFMA.FTZ R9, R201, R211.reuse, -R212 ;  /* 0x000000d3c9097223 */ /* 0x080fe200000108d4 */
[----:B------:R-:W-:Y:S01]  /*4020*/  FFMA.FTZ R214, R203, R211, R214 ;  /* 0x000000d3cbd67223 */ /* 0x000fe200000100d6 */
[-C--:B--23--:R-:W-:Y:S01]  /*4030*/  FFMA.FTZ R201, R201, R209.reuse, -R36 ;  /* 0x000000d1c9c97223 */ /* 0x08cfe20000010824 */
[----:B------:R-:W-:Y:S01]  /*4040*/  FFMA.FTZ R203, R203, R209, R210 ;  /* 0x000000d1cbcb7223 */ /* 0x000fe200000100d2 */
[----:B------:R-:W-:Y:S01]  /*4050*/  FADD.FTZ R206, R206, R9 ;  /* 0x00000009cece7221 */ /* 0x000fe20000010000 */
[----:B------:R-:W-:-:S07]  /*4060*/  FADD.FTZ R205, R205, R214 ;  /* 0x000000d6cdcd7221 */ /* 0x000fce0000010000 */
.L_x_16872:
[----:B------:R-:W-:Y:S05]  /*4070*/  BSYNC.RECONVERGENT B0 ;  /* 0x0000000000007941 */ /* 0x000fea0003800200 */
.L_x_16871:
[----:B---3--:R3:W1:Y:S01]  /*4080*/  SHFL.DOWN PT, R209, R201, 0x4, 0x1f ;  /* 0x08801f00c9d17f89 */ /* 0x00866200000e0000 */
[----:B------:R-:W-:Y:S03]  /*4090*/  BSSY.RECONVERGENT B0, `(.L_x_16873) ;  /* 0x000000f000007945 */ /* 0x000fe60003800200 */
[----:B----4-:R3:W4:Y:S04]  /*40a0*/  SHFL.DOWN PT, R210, R203, 0x4, 0x1f ;  /* 0x08801f00cbd27f89 */ /* 0x01072800000e0000 */
        /* <DEDUP_REMOVED lines=9> */
[-C--:B-123--:R-:W-:Y:S01]  /*4140*/  FFMA.FTZ R201, R201, R209.reuse, -R36 ;  /* 0x000000d1c9c97223 */ /* 0x08efe20000010824 */
[----:B------:R-:W-:Y:S01]  /*4150*/  FFMA.FTZ R203, R203, R209, R210 ;  /* 0x000000d1cbcb7223 */ /* 0x000fe200000100d2 */
[----:B------:R-:W-:Y:S01]  /*4160*/  FADD.FTZ R206, R206, R9 ;  /* 0x00000009cece7221 */ /* 0x000fe20000010000 */
[----:B------:R-:W-:-:S07]  /*4170*/  FADD.FTZ R205, R205, R214 ;  /* 0x000000d6cdcd7221 */ /* 0x000fce0000010000 */
.L_x_16874:
[----:B------:R-:W-:Y:S05]  /*4180*/  BSYNC.RECONVERGENT B0 ;  /* 0x0000000000007941 */ /* 0x000fea0003800200 */
.L_x_16873:
[----:B-1----:R1:W1:Y:S01]  /*4190*/  SHFL.DOWN PT, R209, R201, 0x8, 0x1f ;  /* 0x09001f00c9d17f89 */ /* 0x00226200000e0000 */
[----:B------:R-:W-:Y:S03]  /*41a0*/  BSSY.RECONVERGENT B0, `(.L_x_16875) ;  /* 0x000000f000007945 */ /* 0x000fe60003800200 */
[----:B----4-:R4:W1:Y:S04]  /*41b0*/  SHFL.DOWN PT, R210, R203, 0x8, 0x1f ;  /* 0x09001f00cbd27f89 */ /* 0x01086800000e0000 */
        /* <DEDUP_REMOVED lines=10> */
[----:B----4-:R-:W-:Y:S01]  /*4260*/  FFMA.FTZ R203, R203, R209, R210 ;  /* 0x000000d1cbcb7223 */ /* 0x010fe200000100d2 */
[----:B------:R-:W-:Y:S01]  /*4270*/  FADD.FTZ R206, R206, R9 ;  /* 0x00000009cece7221 */ /* 0x000fe20000010000 */
[----:B------:R-:W-:-:S07]  /*4280*/  FADD.FTZ R205, R205, R214 ;  /* 0x000000d6cdcd7221 */ /* 0x000fce0000010000 */
.L_x_16876:
[----:B------:R-:W-:Y:S05]  /*4290*/  BSYNC.RECONVERGENT B0 ;  /* 0x0000000000007941 */ /* 0x000fea0003800200 */
.L_x_16875:
        /* <DEDUP_REMOVED lines=16> */
.L_x_16878:
[----:B------:R-:W-:Y:S05]  /*43a0*/  BSYNC.RECONVERGENT B0 ;  /* 0x0000000000007941 */ /* 0x000fea0003800200 */
.L_x_16877:
[----:B------:R-:W-:Y:S01]  /*43b0*/  SHFL.DOWN PT, R213, R201, 0x1, 0x1f ;  /* 0x08201f00c9d57f89 */ /* 0x000fe200000e0000 */
[C---:B------:R-:W-:Y:S01]  /*43c0*/  ISETP.NE.AND P2, PT, R68.reuse, RZ, PT ;  /* 0x000000ff4400720c */ /* 0x040fe20003f45270 */
[-C--:B------:R-:W-:Y:S01]  /*43d0*/  FMUL.FTZ R36, R37, R208.reuse ;  /* 0x000000d025247220 */ /* 0x080fe20000410000 */
[C---:B------:R-:W-:Y:S01]  /*43e0*/  FMUL.FTZ R212, R199.reuse, R208 ;  /* 0x000000d0c7d47220 */ /* 0x040fe20000410000 */
[----:B0-----:R-:W0:Y:S01]  /*43f0*/  SHFL.IDX PT, R211, R7, RZ, 0x1f ;  /* 0x00001fff07d37589 */ /* 0x001e2200000e0000 */
[----:B------:R-:W-:Y:S01]  /*4400*/  ISETP.NE.AND P1, PT, R68, 0x1f, PT ;  /* 0x0000001f4400780c */ /* 0x000fe20003f25270 */
[-C--:B-1----:R-:W-:Y:S01]  /*4410*/  FFMA.FTZ R210, R199, R207.reuse, -R36 ;  /* 0x000000cfc7d27223 */ /* 0x082fe20000010824 */
[----:B------:R-:W-:Y:S01]  /*4420*/  FFMA.FTZ R9, R37, R207, R212 ;  /* 0x000000cf25097223 */ /* 0x000fe200000100d4 */
[----:B------:R-:W1:Y:S01]  /*4430*/  SHFL.DOWN PT, R215, R203, 0x1, 0x1f ;  /* 0x08201f00cbd77f89 */ /* 0x000e6200000e0000 */
[----:B------:R-:W-:Y:S01]  /*4440*/  IMAD.WIDE.U32 R36, R30, UR4, R32 ;  /* 0x000000041e247c25 */ /* 0x000fe2000f8e0020 */
[----:B------:R-:W-:Y:S01]  /*4450*/  ISETP.NE.AND P3, PT, R68, RZ, PT ;  /* 0x000000ff4400720c */ /* 0x000fe20003f65270 */
[----:B------:R-:W-:Y:S01]  /*4460*/  BSSY.RECONVERGENT B0, `(.L_x_16879) ;  /* 0x0000105000007945 */ /* 0x000fe20003800200 */
[----:B------:R-:W5:Y:S02]  /*4470*/  SHFL.IDX PT, R209, R6, RZ, 0x1f ;  /* 0x00001fff06d17589 */ /* 0x000f6400000e0000 */
[----:B------:R-:W-:Y:S01]  /*4480*/  @P2 FADD.FTZ R208, R8, R9 ;  /* 0x0000000908d02221 */ /* 0x000fe20000010000 */
[----:B------:R-:W-:Y:S01]  /*4490*/  @P2 FADD.FTZ R207, R197, R210 ;  /* 0x000000d2c5cf2221 */ /* 0x000fe20000010000 */
[----:B------:R-:W5:Y:S01]  /*44a0*/  SHFL.DOWN PT, R217, R205, 0x1, 0x1f ;  /* 0x08201f00cdd97f89 */ /* 0x000f6200000e0000 */
[----:B------:R-:W-:Y:S01]  /*44b0*/  IMAD R9, R31, UR4, R37 ;  /* 0x000000041f097c24 */ /* 0x000fe2000f8e0225 */
[C---:B------:R-:W-:Y:S01]  /*44c0*/  LEA R8, P2, R36.reuse, R77, 0x2 ;  /* 0x0000004d24087211 */ /* 0x040fe200078410ff */
[CC--:B------:R-:W-:Y:S01]  /*44d0*/  FMUL.FTZ R37, R3.reuse, R208.reuse ;  /* 0x000000d003257220 */ /* 0x0c0fe20000410000 */
[----:B------:R-:W5:Y:S01]  /*44e0*/  SHFL.DOWN PT, R199, R206, 0x1, 0x1f ;  /* 0x08201f00cec77f89 */ /* 0x000f6200000e0000 */
[----:B------:R-:W-:Y:S01]  /*44f0*/  FMUL.FTZ R3, R3, R207 ;  /* 0x000000cf03037220 */ /* 0x000fe20000410000 */
[----:B------:R-:W-:Y:S01]  /*4500*/  LEA.HI.X R9, R36, R75, R9, 0x2, P2 ;  /* 0x0000004b24097211 */ /* 0x000fe200010f1409 */
[C---:B------:R-:W-:Y:S01]  /*4510*/  FFMA.FTZ R36, R2.reuse, R207, -R37 ;  /* 0x000000cf02247223 */ /* 0x040fe20000010825 */
[----:B--234-:R-:W2:Y:S01]  /*4520*/  SHFL.IDX PT, R203, R203, RZ, 0x1f ;  /* 0x00001fffcbcb7589 */ /* 0x01cea200000e0000 */
[----:B------:R-:W-:-:S02]  /*4530*/  FFMA.FTZ R2, R2, R208, R3 ;  /* 0x000000d002027223 */ /* 0x000fc40000010003 */
[----:B------:R-:W-:Y:S01]  /*4540*/  FADD.FTZ R181, R181, R36 ;  /* 0x00000024b5b57221 */ /* 0x000fe20000010000 */
[----:B0-----:R-:W-:Y:S01]  /*4550*/  @P1 FMUL.FTZ R210, R213, R211 ;  /* 0x000000d3d5d21220 */ /* 0x001fe20000410000 */
[----:B------:R-:W-:Y:S01]  /*4560*/  FADD.FTZ R3, R183, R2 ;  /* 0x00000002b7037221 */ /* 0x000fe20000010000 */
[----:B------:R-:W0:Y:S01]  /*4570*/  SHFL.IDX PT, R201, R201, RZ, 0x1f ;  /* 0x00001fffc9c97589 */ /* 0x000e2200000e0000 */
[C---:B------:R-:W-:Y:S01]  /*4580*/  FMUL.FTZ R37, R156.reuse, R181 ;  /* 0x000000b59c257220 */ /* 0x040fe20000410000 */
[C---:B-1----:R-:W-:Y:S01]  /*4590*/  @P1 FMUL.FTZ R208, R215.reuse, R211 ;  /* 0x000000d3d7d01220 */ /* 0x042fe20000410000 */
[-C--:B------:R-:W-:Y:S01]  /*45a0*/  FMUL.FTZ R2, R156, R3.reuse ;  /* 0x000000039c027220 */ /* 0x080fe20000410000 */
[----:B------:R-:W1:Y:S01]  /*45b0*/  SHFL.IDX PT, R206, R206, RZ, 0x1f ;  /* 0x00001fffcece7589 */ /* 0x000e6200000e0000 */
[C---:B------:R-:W-:Y:S01]  /*45c0*/  FFMA.FTZ R36, R154.reuse, R3, R37 ;  /* 0x000000039a247223 */ /* 0x040fe20000010025 */
[-C--:B-----5:R-:W-:Y:S01]  /*45d0*/  @P1 FFMA.FTZ R210, R215, R209.reuse, R210 ;  /* 0x000000d1d7d21223 */ /* 0x0a0fe200000100d2 */
[----:B------:R-:W-:Y:S01]  /*45e0*/  @P1 FFMA.FTZ R208, R213, R209, -R208 ;  /* 0x000000d1d5d01223 */ /* 0x000fe200000108d0 */
[----:B------:R-:W-:Y:S01]  /*45f0*/  FFMA.FTZ R37, R154, R181, -R2 ;  /* 0x000000b59a257223 */ /* 0x000fe20000010802 */
[----:B------:R-:W-:Y:S01]  /*4600*/  FFMA.FTZ R186, R105, R186, R36 ;  /* 0x000000ba69ba7223 */ /* 0x000fe20000010024 */
[----:B------:R-:W-:Y:S01]  /*4610*/  @P1 FADD.FTZ R211, R217, R210 ;  /* 0x000000d2d9d31221 */ /* 0x000fe20000010000 */
[----:B------:R-:W3:Y:S01]  /*4620*/  SHFL.IDX PT, R205, R205, RZ, 0x1f ;  /* 0x00001fffcdcd7589 */ /* 0x000ee200000e0000 */
[----:B------:R-:W-:Y:S01]  /*4630*/  FFMA.FTZ R188, R105, R188, R37 ;  /* 0x000000bc69bc7223 */ /* 0x000fe20000010025 */
[----:B------:R-:W-:Y:S01]  /*4640*/  @P1 FADD.FTZ R209, R199, R208 ;  /* 0x000000d0c7d11221 */ /* 0x000fe20000010000 */
[----:B------:R-:W-:-:S03]  /*4650*/  FMUL.FTZ R208, R211, R11 ;  /* 0x0000000bd3d07220 */ /* 0x000fc60000410000 */
[C---:B------:R-:W-:Y:S01]  /*4660*/  FMUL.FTZ R2, R209.reuse, R11 ;  /* 0x0000000bd1027220 */ /* 0x040fe20000410000 */
[----:B------:R-:W-:Y:S01]  /*4670*/  FFMA.FTZ R209, R209, R10, R208 ;  /* 0x0000000ad1d17223 */ /* 0x000fe200000100d0 */
[----:B------:R-:W-:Y:S02]  /*4680*/  FMUL.FTZ R11, R153, R188 ;  /* 0x000000bc990b7220 */ /* 0x000fe40000410000 */
[----:B------:R-:W-:Y:S01]  /*4690*/  FFMA.FTZ R211, R211, R10, -R2 ;  /* 0x0000000ad3d37223 */ /* 0x000fe20000010802 */
[----:B------:R-:W-:Y:S01]  /*46a0*/  FADD.FTZ R182, R182, R209 ;  /* 0x000000d1b6b67221 */ /* 0x000fe20000010000 */
[-C--:B------:R-:W-:Y:S01]  /*46b0*/  FMUL.FTZ R2, R153, R186.reuse ;  /* 0x000000ba99027220 */ /* 0x080fe20000410000 */
[----:B------:R-:W-:Y:S01]  /*46c0*/  FFMA.FTZ R37, R155, R186, R11 ;  /* 0x000000ba9b257223 */ /* 0x000fe2000001000b */
[----:B------:R-:W-:Y:S01]  /*46d0*/  FADD.FTZ R184, R184, R211 ;  /* 0x000000d3b8b87221 */ /* 0x000fe20000010000 */
[----:B------:R-:W-:Y:S01]  /*46e0*/  FMUL.FTZ R10, R159, R182 ;  /* 0x000000b69f0a7220 */ /* 0x000fe20000410000 */
[----:B------:R-:W-:Y:S01]  /*46f0*/  FFMA.FTZ R2, R155, R188, -R2 ;  /* 0x000000bc9b027223 */ /* 0x000fe20000010802 */
[----:B------:R-:W-:Y:S01]  /*4700*/  FFMA.FTZ R37, R107, R192, R37 ;  /* 0x000000c06b257223 */ /* 0x000fe20000010025 */
[-C--:B------:R-:W-:Y:S01]  /*4710*/  FMUL.FTZ R183, R159, R184.reuse ;  /* 0x000000b89fb77220 */ /* 0x080fe20000410000 */
[----:B------:R-:W-:Y:S01]  /*4720*/  FFMA.FTZ R197, R157, R184, -R10 ;  /* 0x000000b89dc57223 */ /* 0x000fe2000001080a */
[----:B------:R-:W-:Y:S01]  /*4730*/  FFMA.FTZ R11, R107, R190, R2 ;  /* 0x000000be6b0b7223 */ /* 0x000fe20000010002 */
[----:B------:R-:W-:Y:S01]  /*4740*/  FMUL.FTZ R2, R161, R37 ;  /* 0x00000025a1027220 */ /* 0x000fe20000410000 */
[----:B------:R-:W-:Y:S01]  /*4750*/  FFMA.FTZ R10, R157, R182, R183 ;  /* 0x000000b69d0a7223 */ /* 0x000fe200000100b7 */
[----:B------:R-:W-:Y:S01]  /*4760*/  FADD.FTZ R180, R180, R197 ;  /* 0x000000c5b4b47221 */ /* 0x000fe20000010000 */
[-C--:B------:R-:W-:Y:S01]  /*4770*/  FMUL.FTZ R183, R161, R11.reuse ;  /* 0x0000000ba1b77220 */ /* 0x080fe20000410000 */
[C---:B------:R-:W-:Y:S01]  /*4780*/  FFMA.FTZ R2, R160.reuse, R11, -R2 ;  /* 0x0000000ba0027223 */ /* 0x040fe20000010802 */
[----:B------:R-:W-:Y:S01]  /*4790*/  FADD.FTZ R179, R179, R10 ;  /* 0x0000000ab3b37221 */ /* 0x000fe20000010000 */
[C---:B------:R-:W-:Y:S01]  /*47a0*/  FMUL.FTZ R197, R163.reuse, R180 ;  /* 0x000000b4a3c57220 */ /* 0x040fe20000410000 */
[----:B------:R-:W-:Y:S01]  /*47b0*/  FFMA.FTZ R183, R160, R37, R183 ;  /* 0x00000025a0b77223 */ /* 0x000fe200000100b7 */
[----:B------:R-:W-:Y:S01]  /*47c0*/  FFMA.FTZ R191, R108, R191, R2 ;  /* 0x000000bf6cbf7223 */ /* 0x000fe20000010002 */
[-C--:B------:R-:W-:Y:S01]  /*47d0*/  FMUL.FTZ R199, R163, R179.reuse ;  /* 0x000000b3a3c77220 */ /* 0x080fe20000410000 */
[----:B------:R-:W-:Y:S01]  /*47e0*/  FFMA.FTZ R10, R162, R179, R197 ;  /* 0x000000b3a20a7223 */ /* 0x000fe200000100c5 */
[----:B------:R-:W-:-:S02]  /*47f0*/  FFMA.FTZ R189, R108, R189, R183 ;  /* 0x000000bd6cbd7223 */ /* 0x000fc400000100b7 */
        /* <DEDUP_REMOVED lines=29> */
[----:B--2---:R-:W-:Y:S01]  /*49d0*/  FMUL.FTZ R36, R203, R7 ;  /* 0x00000007cb247220 */ /* 0x004fe20000410000 */
        /* <DEDUP_REMOVED lines=16> */
[----:B------:R-:W-:Y:S01]  /*4ae0*/  FMUL.FTZ R162, R172, R100 ;  /* 0x00000064aca27220 */ /* 0x000fe20000410000 */
[----:B------:R-:W-:Y:S01]  /*4af0*/  FFMA.FTZ R195, R110, R195, R159 ;  /* 0x000000c36ec37223 */ /* 0x000fe2000001009f */
[C---:B------:R-:W-:Y:S01]  /*4b00*/  FFMA.FTZ R157, R155.reuse, R172, -R10 ;  /* 0x000000ac9b9d7223 */ /* 0x040fe2000001080a */
[----:B------:R-:W-:Y:S01]  /*4b10*/  FFMA.FTZ R160, R155, R2, R153 ;  /* 0x000000029ba07223 */ /* 0x000fe20000010099 */
[----:B0-----:R-:W-:Y:S01]  /*4b20*/  FFMA.FTZ R155, R201, R6, -R36 ;  /* 0x00000006c99b7223 */ /* 0x001fe20000010824 */
[----:B------:R-:W-:Y:S01]  /*4b30*/  FMUL.FTZ R36, R203, R4 ;  /* 0x00000004cb247220 */ /* 0x000fe20000410000 */
[----:B------:R-:W-:Y:S01]  /*4b40*/  FADD.FTZ R153, R170, R157 ;  /* 0x0000009daa997221 */ /* 0x000fe20000010000 */
[----:B------:R-:W-:Y:S01]  /*4b50*/  FADD.FTZ R169, R169, R160 ;  /* 0x000000a0a9a97221 */ /* 0x000fe20000010000 */
[C---:B------:R-:W-:Y:S01]  /*4b60*/  FMUL.FTZ R160, R203.reuse, R6 ;  /* 0x00000006cba07220 */ /* 0x040fe20000410000 */
[----:B------:R-:W-:Y:S01]  /*4b70*/  FMUL.FTZ R6, R203, R5 ;  /* 0x00000005cb067220 */ /* 0x000fe20000410000 */
[C---:B------:R-:W-:Y:S01]  /*4b80*/  FMUL.FTZ R157, R156.reuse, R153 ;  /* 0x000000999c9d7220 */ /* 0x040fe20000410000 */
[----:B------:R-:W-:Y:S01]  /*4b90*/  FMUL.FTZ R156, R156, R169 ;  /* 0x000000a99c9c7220 */ /* 0x000fe20000410000 */
[C---:B------:R-:W-:Y:S01]  /*4ba0*/  FFMA.FTZ R160, R201.reuse, R7, R160 ;  /* 0x00000007c9a07223 */ /* 0x040fe200000100a0 */
[C---:B------:R-:W-:Y:S01]  /*4bb0*/  FFMA.FTZ R4, R201.reuse, R4, -R6 ;  /* 0x00000004c9047223 */ /* 0x040fe20000010806 */
[C---:B------:R-:W-:Y:S01]  /*4bc0*/  FFMA.FTZ R157, R154.reuse, R169, R157 ;  /* 0x000000a99a9d7223 */ /* 0x040fe2000001009d */
[----:B------:R-:W-:Y:S01]  /*4bd0*/  FFMA.FTZ R159, R154, R153, -R156 ;  /* 0x000000999a9f7223 */ /* 0x000fe2000001089c */
[----:B------:R-:W-:Y:S01]  /*4be0*/  P2R R6, PR, RZ, 0x8 ;  /* 0x00000008ff067803 */ /* 0x000fe20000000000 */
[----:B-1----:R-:W-:Y:S01]  /*4bf0*/  FADD.FTZ R6, R206, R155 ;  /* 0x0000009bce067221 */ /* 0x002fe20000010000 */
[----:B------:R-:W-:Y:S01]  /*4c00*/  FADD.FTZ R158, R158, R157 ;  /* 0x0000009d9e9e7221 */ /* 0x000fe20000010000 */
[----:B------:R-:W-:Y:S01]  /*4c10*/  FADD.FTZ R168, R168, R159 ;  /* 0x0000009fa8a87221 */ /* 0x000fe20000010000 */
[----:B------:R-:W-:Y:S01]  /*4c20*/  FFMA.FTZ R154, -R124, R138, R3 ;  /* 0x0000008a7c9a7223 */ /* 0x000fe20000010103 */
[----:B------:R-:W-:Y:S01]  /*4c30*/  FFMA.FTZ R5, R201, R5, R36 ;  /* 0x00000005c9057223 */ /* 0x000fe20000010024 */
[-C--:B------:R-:W-:Y:S01]  /*4c40*/  FMUL.FTZ R155, R158, R99.reuse ;  /* 0x000000639e9b7220 */ /* 0x080fe20000410000 */
[----:B------:R-:W-:Y:S01]  /*4c50*/  FMUL.FTZ R157, R168, R99 ;  /* 0x00000063a89d7220 */ /* 0x000fe20000410000 */
[----:B---3--:R-:W-:Y:S01]  /*4c60*/  FADD.FTZ R7, R205, R160 ;  /* 0x000000a0cd077221 */ /* 0x008fe20000010000 */
[----:B------:R-:W-:Y:S01]  /*4c70*/  FFMA.FTZ R36, R124, -R137, R181 ;  /* 0x800000897c247223 */ /* 0x000fe200000100b5 */
[C---:B------:R-:W-:Y:S01]  /*4c80*/  FMUL.FTZ R156, R154.reuse, R155 ;  /* 0x0000009b9a9c7220 */ /* 0x040fe20000410000 */
[----:B------:R-:W-:Y:S01]  /*4c90*/  FMUL.FTZ R159, R154, R157 ;  /* 0x0000009d9a9f7220 */ /* 0x000fe20000410000 */
[C---:B------:R-:W-:Y:S01]  /*4ca0*/  FFMA.FTZ R3, R0.reuse, -R3, RZ ;  /* 0x8000000300037223 */ /* 0x040fe200000100ff */
[----:B------:R-:W-:Y:S01]  /*4cb0*/  FFMA.FTZ R181, R0, R181, RZ ;  /* 0x000000b500b57223 */ /* 0x000fe200000100ff */
[-C--:B------:R-:W-:Y:S01]  /*4cc0*/  FMUL.FTZ R160, R101, R155.reuse ;  /* 0x0000009b65a07220 */ /* 0x080fe20000410000 */
[----:B------:R0:W-:Y:S01]  /*4cd0*/  @!P3 STS.128 [UR6+0x21b0], R4 ;  /* 0x0021b004ff00b988 */ /* 0x0001e20008000c06 */
[C---:B------:R-:W-:Y:S01]  /*4ce0*/  FFMA.FTZ R159, R36.reuse, R155, R159 ;  /* 0x0000009b249f7223 */ /* 0x040fe2000001009f */
[----:B------:R-:W-:Y:S01]  /*4cf0*/  FFMA.FTZ R155, R36, R157, -R156 ;  /* 0x0000009d249b7223 */ /* 0x000fe2000001089c */
[----:B------:R-:W-:Y:S01]  /*4d00*/  FFMA.FTZ R156, R136, R188, R181 ;  /* 0x000000bc889c7223 */ /* 0x000fe200000100b5 */
[----:B------:R-:W-:Y:S01]  /*4d10*/  FFMA.FTZ R10, R110, R193, R161 ;  /* 0x000000c16e0a7223 */ /* 0x000fe200000100a1 */
[----:B------:R-:W-:Y:S01]  /*4d20*/  FMUL.FTZ R161, R169, R102 ;  /* 0x00000066a9a17220 */ /* 0x000fe20000410000 */
[----:B------:R-:W-:Y:S01]  /*4d30*/  FFMA.FTZ R188, R123, -R139, R188 ;  /* 0x8000008b7bbc7223 */ /* 0x000fe200000100bc */
[----:B------:R-:W-:Y:S01]  /*4d40*/  FMUL.FTZ R157, R101, R157 ;  /* 0x0000009d659d7220 */ /* 0x000fe20000410000 */
[----:B------:R1:W-:Y:S01]  /*4d50*/  STS [R55+0x420], R160 ;  /* 0x000420a037007388 */ /* 0x0003e20000000800 */
[----:B------:R-:W-:Y:S01]  /*4d60*/  FMUL.FTZ R163, R105, R161 ;  /* 0x000000a169a37220 */ /* 0x000fe20000410000 */
[----:B------:R-:W-:Y:S01]  /*4d70*/  FMUL.FTZ R166, R173, R97 ;  /* 0x00000061ada67220 */ /* 0x000fe20000410000 */
[----:B------:R-:W-:Y:S01]  /*4d80*/  FMUL.FTZ R171, R183, R98 ;  /* 0x00000062b7ab7220 */ /* 0x000fe20000410000 */
[----:B------:R2:W-:Y:S01]  /*4d90*/  STS [R54+0x4], R157 ;  /* 0x0000049d36007388 */ /* 0x0005e20000000800 */
[----:B------:R-:W-:Y:S01]  /*4da0*/  FMUL.FTZ R193, R177, R96 ;  /* 0x00000060b1c17220 */ /* 0x000fe20000410000 */
[----:B0-----:R-:W-:Y:S01]  /*4db0*/  FFMA.FTZ R4, R136, -R186, R3 ;  /* 0x800000ba88047223 */ /* 0x001fe20000010003 */
[----:B------:R-:W-:Y:S01]  /*4dc0*/  FFMA.FTZ R186, -R123, R140, R186 ;  /* 0x0000008c7bba7223 */ /* 0x000fe200000101ba */
[----:B------:R-:W-:Y:S01]  /*4dd0*/  FMUL.FTZ R3, R153, R102 ;  /* 0x0000006699037220 */ /* 0x000fe20000410000 */
[C---:B------:R-:W-:Y:S01]  /*4de0*/  FFMA.FTZ R7, R135.reuse, R11, R156 ;  /* 0x0000000b87077223 */ /* 0x040fe2000001009c */
[----:B------:R-:W-:Y:S01]  /*4df0*/  FFMA.FTZ R156, R135, -R37, R4 ;  /* 0x80000025879c7223 */ /* 0x000fe20000010004 */
[----:B------:R-:W-:Y:S01]  /*4e00*/  FFMA.FTZ R37, -R122, R143, R37 ;  /* 0x0000008f7a257223 */ /* 0x000fe20000010125 */
[----:B------:R-:W-:Y:S01]  /*4e10*/  FMUL.FTZ R5, R186, R3 ;  /* 0x00000003ba057220 */ /* 0x000fe20000410000 */
[----:B------:R-:W-:Y:S01]  /*4e20*/  FFMA.FTZ R11, R122, -R141, R11 ;  /* 0x8000008d7a0b7223 */ /* 0x000fe2000001000b */
[----:B-1----:R-:W-:Y:S01]  /*4e30*/  FMUL.FTZ R160, R2, R100 ;  /* 0x0000006402a07220 */ /* 0x002fe20000410000 */
[C---:B------:R-:W-:Y:S01]  /*4e40*/  FMUL.FTZ R164, R37.reuse, R162 ;  /* 0x000000a225a47220 */ /* 0x040fe20000410000 */
[-C--:B------:R-:W-:Y:S01]  /*4e50*/  FFMA.FTZ R4, R188, R161.reuse, R5 ;  /* 0x000000a1bc047223 */ /* 0x080fe20000010005 */
[----:B------:R-:W-:Y:S01]  /*4e60*/  FMUL.FTZ R161, R186, R161 ;  /* 0x000000a1baa17220 */ /* 0x000fe20000410000 */
[-C--:B--2---:R-:W-:Y:S01]  /*4e70*/  FMUL.FTZ R157, R37, R160.reuse ;  /* 0x000000a0259d7220 */ /* 0x084fe20000410000 */
[-C--:B------:R-:W-:Y:S01]  /*4e80*/  FFMA.FTZ R5, R11, R160.reuse, R164 ;  /* 0x000000a00b057223 */ /* 0x080fe200000100a4 */
[----:B------:R0:W-:Y:S01]  /*4e90*/  STS [R54+0x8], R163 ;  /* 0x000008a336007388 */ /* 0x0001e20000000800 */
[-C--:B------:R-:W-:Y:S01]  /*4ea0*/  FFMA.FTZ R6, R188, R3.reuse, -R161 ;  /* 0x00000003bc067223 */ /* 0x080fe200000108a1 */
[----:B------:R-:W-:Y:S01]  /*4eb0*/  FMUL.FTZ R161, R107, R160 ;  /* 0x000000a06ba17220 */ /* 0x000fe20000410000 */
[----:B------:R-:W-:Y:S01]  /*4ec0*/  FMUL.FTZ R3, R105, R3 ;  /* 0x0000000369037220 */ /* 0x000fe20000410000 */
[C---:B------:R-:W-:Y:S01]  /*4ed0*/  FFMA.FTZ R160, R134.reuse, R191, R7 ;  /* 0x000000bf86a07223 */ /* 0x040fe20000010007 */
[----:B------:R-:W-:Y:S01]  /*4ee0*/  FFMA.FTZ R7, R134, -R189, R156 ;  /* 0x800000bd86077223 */ /* 0x000fe2000001009c */
[----:B------:R-:W-:Y:S01]  /*4ef0*/  FMUL.FTZ R165, R108, R166 ;  /* 0x000000a66ca57220 */ /* 0x000fe20000410000 */
[----:B------:R-:W-:Y:S01]  /*4f00*/  FMUL.FTZ R156, R174, R97 ;  /* 0x00000061ae9c7220 */ /* 0x000fe20000410000 */
[----:B------:R1:W-:Y:S01]  /*4f10*/  STS [R54+0xc], R3 ;  /* 0x00000c0336007388 */ /* 0x0003e20000000800 */
[----:B------:R-:W-:Y:S01]  /*4f20*/  FFMA.FTZ R7, R133, -R196, R7 ;  /* 0x800000c485077223 */ /* 0x000fe20000010007 */
[C---:B------:R-:W-:Y:S01]  /*4f30*/  FFMA.FTZ R196, -R120.reuse, R147, R196 ;  /* 0x0000009378c47223 */ /* 0x040fe200000101c4 */
[----:B0-----:R-:W-:Y:S01]  /*4f40*/  FMUL.FTZ R163, R107, R162 ;  /* 0x000000a26ba37220 */ /* 0x001fe20000410000 */
[----:B------:R-:W-:Y:S01]  /*4f50*/  FFMA.FTZ R167, R133, R194, R160 ;  /* 0x000000c285a77223 */ /* 0x000fe200000100a0 */
[----:B------:R-:W-:Y:S01]  /*4f60*/  FFMA.FTZ R194, R120, -R145, R194 ;  /* 0x8000009178c27223 */ /* 0x000fe200000100c2 */
[----:B------:R-:W-:Y:S01]  /*4f70*/  FFMA.FTZ R7, R132, -R198, R7 ;  /* 0x800000c684077223 */ /* 0x000fe20000010007 */
[----:B------:R0:W-:Y:S01]  /*4f80*/  STS [R54+0x18], R165 ;  /* 0x000018a536007388 */ /* 0x0001e20000000800 */
[----:B------:R-:W-:Y:S01]  /*4f90*/  FMUL.FTZ R181, R196, R171 ;  /* 0x000000abc4b57220 */ /* 0x000fe20000410000 */
[----:B------:R-:W-:Y:S01]  /*4fa0*/  FMUL.FTZ R199, R180, R106 ;  /* 0x0000006ab4c77220 */ /* 0x000fe20000410000 */
[----:B-1----:R-:W-:Y:S01]  /*4fb0*/  FMUL.FTZ R3, R175, R98 ;  /* 0x00000062af037220 */ /* 0x002fe20000410000 */
[----:B------:R1:W-:Y:S01]  /*4fc0*/  STS [R54+0x14], R163 ;  /* 0x000014a336007388 */ /* 0x0003e20000000800 */
[----:B------:R-:W-:Y:S01]  /*4fd0*/  FFMA.FTZ R7, R131, -R204, R7 ;  /* 0x800000cc83077223 */ /* 0x000fe20000010007 */
[----:B------:R-:W-:Y:S01]  /*4fe0*/  FFMA.FTZ R204, -R118, R151, R204 ;  /* 0x0000009776cc7223 */ /* 0x000fe200000101cc */
[-C--:B------:R-:W-:Y:S01]  /*4ff0*/  FMUL.FTZ R160, R196, R3.reuse ;  /* 0x00000003c4a07220 */ /* 0x080fe20000410000 */
[----:B------:R2:W-:Y:S01]  /*5000*/  STS [R54+0x10], R161 ;  /* 0x000010a136007388 */ /* 0x0005e20000000800 */
[-C--:B------:R-:W-:Y:S01]  /*5010*/  FFMA.FTZ R181, R194, R3.reuse, R181 ;  /* 0x00000003c2b57223 */ /* 0x080fe200000100b5 */
[----:B0-----:R-:W-:Y:S01]  /*5020*/  FMUL.FTZ R165, R109, R3 ;  /* 0x000000036da57220 */ /* 0x001fe20000410000 */
[----:B------:R-:W-:Y:S01]  /*5030*/  FMUL.FTZ R197, R113, R193 ;  /* 0x000000c171c57220 */ /* 0x000fe20000410000 */
[-C--:B------:R-:W-:Y:S01]  /*5040*/  FMUL.FTZ R201, R182, R115.reuse ;  /* 0x00000073b6c97220 */ /* 0x080fe20000410000 */
[----:B------:R-:W-:Y:S01]  /*5050*/  FMUL.FTZ R203, R184, R115 ;  /* 0x00000073b8cb7220 */ /* 0x000fe20000410000 */
[-C--:B-1----:R-:W-:Y:S01]  /*5060*/  FFMA.FTZ R163, R194, R171.reuse, -R160 ;  /* 0x000000abc2a37223 */ /* 0x082fe200000108a0 */
[----:B------:R-:W-:Y:S01]  /*5070*/  FFMA.FTZ R160, R132, R200, R167 ;  /* 0x000000c884a07223 */ /* 0x000fe200000100a7 */
[----:B------:R-:W-:Y:S01]  /*5080*/  FMUL.FTZ R167, R179, R106 ;  /* 0x0000006ab3a77220 */ /* 0x000fe20000410000 */
[----:B------:R-:W-:Y:S01]  /*5090*/  FMUL.FTZ R171, R109, R171 ;  /* 0x000000ab6dab7220 */ /* 0x000fe20000410000 */
[----:B--2---:R-:W-:Y:S01]  /*50a0*/  FMUL.FTZ R161, R108, R156 ;  /* 0x0000009c6ca17220 */ /* 0x004fe20000410000 */
[----:B------:R0:W-:Y:S01]  /*50b0*/  STS [R54+0x20], R165 ;  /* 0x000020a536007388 */ /* 0x0001e20000000800 */
[----:B------:R-:W-:Y:S01]  /*50c0*/  FFMA.FTZ R3, R131, R202, R160 ;  /* 0x000000ca83037223 */ /* 0x000fe200000100a0 */
[----:B------:R-:W-:Y:S01]  /*50d0*/  FFMA.FTZ R202, R118, -R149, R202 ;  /* 0x8000009576ca7223 */ /* 0x000fe200000100ca */
[----:B------:R-:W-:Y:S01]  /*50e0*/  FMUL.FTZ R160, R204, R167 ;  /* 0x000000a7cca07220 */ /* 0x000fe20000410000 */
[----:B------:R1:W-:Y:S01]  /*50f0*/  STS [R54+0x1c], R161 ;  /* 0x00001ca136007388 */ /* 0x0003e20000000800 */
[C---:B------:R-:W-:Y:S01]  /*5100*/  FMUL.FTZ R205, R110.reuse, R201 ;  /* 0x000000c96ecd7220 */ /* 0x040fe20000410000 */
[----:B------:R-:W-:Y:S01]  /*5110*/  FMUL.FTZ R207, R110, R203 ;  /* 0x000000cb6ecf7220 */ /* 0x000fe20000410000 */
[C---:B------:R-:W-:Y:S01]  /*5120*/  FFMA.FTZ R189, -R121.reuse, R144, R189 ;  /* 0x0000009079bd7223 */ /* 0x040fe200000101bd */
[----:B------:R2:W-:Y:S01]  /*5130*/  STS [R54+0x24], R171 ;  /* 0x000024ab36007388 */ /* 0x0005e20000000800 */
[----:B------:R-:W-:Y:S01]  /*5140*/  FADD.FTZ R159, RZ, R159 ;  /* 0x0000009fff9f7221 */ /* 0x000fe20000010000 */
[----:B0-----:R-:W-:Y:S01]  /*5150*/  FMUL.FTZ R165, R204, R199 ;  /* 0x000000c7cca57220 */ /* 0x001fe20000410000 */
[----:B------:R-:W-:Y:S01]  /*5160*/  FFMA.FTZ R191, R121, -R142, R191 ;  /* 0x8000008e79bf7223 */ /* 0x000fe200000100bf */
[----:B------:R0:W-:Y:S01]  /*5170*/  STS [R54+0x28], R197 ;  /* 0x000028c536007388 */ /* 0x0001e20000000800 */
[----:B------:R-:W-:Y:S01]  /*5180*/  FADD.FTZ R4, R159, R4 ;  /* 0x000000049f047221 */ /* 0x000fe20000010000 */
[----:B-1----:R-:W-:Y:S01]  /*5190*/  FMUL.FTZ R161, R178, R96 ;  /* 0x00000060b2a17220 */ /* 0x002fe20000410000 */
[----:B------:R-:W-:Y:S01]  /*51a0*/  FADD.FTZ R155, RZ, R155 ;  /* 0x0000009bff9b7221 */ /* 0x000fe20000010000 */
[----:B------:R-:W-:Y:S01]  /*51b0*/  STS [R54+0x38], R205 ;  /* 0x000038cd36007388 */ /* 0x000fe20000000800 */
[----:B------:R-:W-:Y:S01]  /*51c0*/  FADD.FTZ R4, R4, R5 ;  /* 0x0000000504047221 */ /* 0x000fe20000010000 */
[C---:B--2---:R-:W-:Y:S01]  /*51d0*/  FFMA.FTZ R171, R202.reuse, R167, R165 ;  /* 0x000000a7caab7223 */ /* 0x044fe200000100a5 */
[----:B------:R-:W-:Y:S01]  /*51e0*/  FMUL.FTZ R165, R113, R161 ;  /* 0x000000a171a57220 */ /* 0x000fe20000410000 */
[----:B------:R-:W-:Y:S01]  /*51f0*/  STS [R54+0x3c], R207 ;  /* 0x00003ccf36007388 */ /* 0x000fe20000000800 */
[----:B------:R-:W-:Y:S01]  /*5200*/  FFMA.FTZ R198, -R119, R148, R198 ;  /* 0x0000009477c67223 */ /* 0x000fe200000101c6 */
[C---:B0-----:R-:W-:Y:S01]  /*5210*/  FMUL.FTZ R197, R111.reuse, R167 ;  /* 0x000000a76fc57220 */ /* 0x041fe20000410000 */
[-C--:B------:R-:W-:Y:S01]  /*5220*/  FFMA.FTZ R167, R202, R199.reuse, -R160 ;  /* 0x000000c7caa77223 */ /* 0x080fe200000108a0 */
[----:B------:R-:W-:Y:S01]  /*5230*/  FMUL.FTZ R199, R111, R199 ;  /* 0x000000c76fc77220 */ /* 0x000fe20000410000 */
[----:B------:R0:W-:Y:S01]  /*5240*/  STS [R54+0x2c], R165 ;  /* 0x00002ca536007388 */ /* 0x0001e20000000800 */
[----:B------:R-:W-:Y:S01]  /*5250*/  FMUL.FTZ R160, R189, R156 ;  /* 0x0000009cbda07220 */ /* 0x000fe20000410000 */
[----:B------:R-:W-:Y:S01]  /*5260*/  FFMA.FTZ R157, R11, R162, -R157 ;  /* 0x000000a20b9d7223 */ /* 0x000fe2000001089d */
[----:B------:R-:W-:Y:S01]  /*5270*/  FADD.FTZ R6, R155, R6 ;  /* 0x000000069b067221 */ /* 0x000fe20000010000 */
[----:B------:R1:W-:Y:S01]  /*5280*/  STS [R54+0x30], R197 ;  /* 0x000030c536007388 */ /* 0x0003e20000000800 */
[-C--:B------:R-:W-:Y:S01]  /*5290*/  FFMA.FTZ R159, R191, R166.reuse, R160 ;  /* 0x000000a6bf9f7223 */ /* 0x080fe200000100a0 */
[----:B------:R-:W-:Y:S01]  /*52a0*/  FMUL.FTZ R166, R189, R166 ;  /* 0x000000a6bda67220 */ /* 0x000fe20000410000 */
[----:B------:R-:W-:Y:S01]  /*52b0*/  FFMA.FTZ R200, R119, -R146, R200 ;  /* 0x8000009277c87223 */ /* 0x000fe200000100c8 */
[----:B------:R1:W-:Y:S01]  /*52c0*/  STS [R54+0x34], R199 ;  /* 0x000034c736007388 */ /* 0x0003e20000000800 */
[----:B------:R-:W-:Y:S01]  /*52d0*/  FADD.FTZ R4, R4, R159 ;  /* 0x0000009f04047221 */ /* 0x000fe20000010000 */
[----:B------:R-:W-:Y:S01]  /*52e0*/  LEA R159, R127, -R112, 0x1 ;  /* 0x800000707f9f7211 */ /* 0x000fe200078e08ff */
[----:B0-----:R-:W-:Y:S01]  /*52f0*/  FMUL.FTZ R165, R198, R161 ;  /* 0x000000a1c6a57220 */ /* 0x001fe20000410000 */
[----:B------:R-:W-:Y:S01]  /*5300*/  BAR.SYNC.DEFER_BLOCKING 0x0 ;  /* 0x0000000000007b1d */ /* 0x000fe20000010000 */
[----:B------:R-:W-:Y:S01]  /*5310*/  FFMA.FTZ R155, R191, R156, -R166 ;  /* 0x0000009cbf9b7223 */ /* 0x000fe200000108a6 */
[----:B------:R-:W-:Y:S01]  /*5320*/  FADD.FTZ R6, R6, R157 ;  /* 0x0000009d06067221 */ /* 0x000fe20000010000 */
[----:B------:R-:W-:Y:S01]  /*5330*/  ISETP.GE.AND P1, PT, R159, 0x1, PT ;  /* 0x000000019f00780c */ /* 0x000fe20003f26270 */
[-C--:B------:R-:W-:Y:S01]  /*5340*/  FFMA.FTZ R165, R200, R193.reuse, R165 ;  /* 0x000000c1c8a57223 */ /* 0x080fe200000100a5 */
[----:B------:R-:W-:Y:S01]  /*5350*/  FMUL.FTZ R193, R198, R193 ;  /* 0x000000c1c6c17220 */ /* 0x000fe20000410000 */
[----:B------:R-:W-:Y:S01]  /*5360*/  FADD.FTZ R6, R6, R155 ;  /* 0x0000009b06067221 */ /* 0x000fe20000010000 */
[----:B------:R-:W-:Y:S01]  /*5370*/  FADD.FTZ R4, R4, R181 ;  /* 0x000000b504047221 */ /* 0x000fe20000010000 */
[C---:B------:R-:W-:Y:S01]  /*5380*/  FFMA.FTZ R155, -R117.reuse, R152, R10 ;  /* 0x00000098759b7223 */ /* 0x040fe2000001010a */
[----:B------:R-:W-:Y:S01]  /*5390*/  FFMA.FTZ R193, R200, R161, -R193 ;  /* 0x000000a1c8c17223 */ /* 0x000fe200000108c1 */
[----:B------:R-:W-:Y:S01]  /*53a0*/  FADD.FTZ R6, R6, R163 ;  /* 0x000000a306067221 */ /* 0x000fe20000010000 */
[----:B------:R-:W-:Y:S01]  /*53b0*/  FFMA.FTZ R156, R117, -R150, R195 ;  /* 0x80000096759c7223 */ /* 0x000fe200000100c3 */
[C---:B------:R-:W-:Y:S01]  /*53c0*/  FMUL.FTZ R5, R155.reuse, R203 ;  /* 0x000000cb9b057220 */ /* 0x040fe20000410000 */
[-C--:B------:R-:W-:Y:S01]  /*53d0*/  FMUL.FTZ R160, R155, R201.reuse ;  /* 0x000000c99ba07220 */ /* 0x080fe20000410000 */
[----:B------:R-:W-:Y:S01]  /*53e0*/  FADD.FTZ R4, R4, R165 ;  /* 0x000000a504047221 */ /* 0x000fe20000010000 */
[----:B------:R-:W-:Y:S01]  /*53f0*/  FADD.FTZ R6, R6, R193 ;  /* 0x000000c106067221 */ /* 0x000fe20000010000 */
[C---:B------:R-:W-:Y:S01]  /*5400*/  ISETP.GE.AND P2, PT, R159.reuse, 0x21, PT ;  /* 0x000000219f00780c */ /* 0x040fe20003f46270 */
[C---:B------:R-:W-:Y:S01]  /*5410*/  FFMA.FTZ R5, R156.reuse, R201, R5 ;  /* 0x000000c99c057223 */ /* 0x040fe20000010005 */
[C---:B------:R-:W-:Y:S01]  /*5420*/  ISETP.GE.AND P3, PT, R159.reuse, 0x41, PT ;  /* 0x000000419f00780c */ /* 0x040fe20003f66270 */
        /* <DEDUP_REMOVED lines=8> */
.L_x_16880:
[----:B------:R-:W-:Y:S05]  /*54b0*/  BSYNC.RECONVERGENT B0 ;  /* 0x0000000000007941 */ /* 0x000fea0003800200 */
.L_x_16879:
[----:B------:R-:W-:Y:S04]  /*54c0*/  BSSY.RECONVERGENT B0, `(.L_x_16881) ;  /* 0x0000003000007945 */ /* 0x000fe80003800200 */
[----:B------:R-:W-:Y:S05]  /*54d0*/  @!P2 BRA `(.L_x_16882) ;  /* 0x000000000004a947 */ /* 0x000fea0003800000 */
[----:B0-----:R3:W-:Y:S02]  /*54e0*/  REDG.E.ADD.F32.FTZ.RN.STRONG.GPU desc[UR16][R8.64+0x80], R209 ;  /* 0x000080d1080079a6 */ /* 0x0017e4000c12f310 */
.L_x_16882:
[----:B------:R-:W-:Y:S05]  /*54f0*/  BSYNC.RECONVERGENT B0 ;  /* 0x0000000000007941 */ /* 0x000fea0003800200 */
.L_x_16881:
[----:B--2---:R2:W4:Y:S01]  /*5500*/  LDS R157, [R52+0x520] ;  /* 0x00052000349d7984 */ /* 0x0045220000000800 */
[----:B------:R-:W-:Y:S04]  /*5510*/  BSSY.RECONVERGENT B0, `(.L_x_16883) ;  /* 0x0000003000007945 */ /* 0x000fe80003800200 */
[----:B------:R-:W-:Y:S05]  /*5520*/  @!P3 BRA `(.L_x_16884) ;  /* 0x000000000004b947 */ /* 0x000fea0003800000 */
[----:B----4-:R4:W-:Y:S02]  /*5530*/  REDG.E.ADD.F32.FTZ.RN.STRONG.GPU desc[UR16][R8.64+0x100], R157 ;  /* 0x0001009d080079a6 */ /* 0x0109e4000c12f310 */
.L_x_16884:
[----:B------:R-:W-:Y:S05]  /*5540*/  BSYNC.RECONVERGENT B0 ;  /* 0x0000000000007941 */ /* 0x000fea0003800200 */
.L_x_16883:
[----:B----4-:R4:W0:Y:S01]  /*5550*/  LDS R157, [R51+0x5a0] ;  /* 0x0005a000339d7984 */ /* 0x0108220000000800 */
[----:B------:R-:W-:Y:S04]  /*5560*/  BSSY.RECONVERGENT B0, `(.L_x_16885) ;  /* 0x0000003000007945 */ /* 0x000fe80003800200 */
[----:B------:R-:W-:Y:S05]  /*5570*/  @!P4 BRA `(.L_x_16886) ;  /* 0x000000000004c947 */ /* 0x000fea0003800000 */
[----:B0-----:R0:W-:Y:S02]  /*5580*/  REDG.E.ADD.F32.FTZ.RN.STRONG.GPU desc[UR16][R8.64+0x180], R157 ;  /* 0x0001809d080079a6 */ /* 0x0011e4000c12f310 */
.L_x_16886:
[----:B------:R-:W-:Y:S05]  /*5590*/  BSYNC.RECONVERGENT B0 ;  /* 0x0000000000007941 */ /* 0x000fea0003800200 */
.L_x_16885:
        /* <DEDUP_REMOVED lines=10> */
.L_x_16888:
[----:B------:R-:W-:Y:S05]  /*5640*/  BSYNC.RECONVERGENT B0 ;  /* 0x0000000000007941 */ /* 0x000fea0003800200 */
.L_x_16887:
[----:B0-----:R0:W0:Y:S01]  /*5650*/  LDS R157, [R49+0x6a0] ;  /* 0x0006a000319d7984 */ /* 0x0010220000000800 */
[----:B------:R-:W-:Y:S04]  /*5660*/  BSSY.RECONVERGENT B0, `(.L_x_16889) ;  /* 0x0000003000007945 */ /* 0x000fe80003800200 */
[----:B------:R-:W-:Y:S05]  /*5670*/  @!P1 BRA `(.L_x_16890) ;  /* 0x0000000000049947 */ /* 0x000fea0003800000 */
[----:B0-----:R0:W-:Y:S02]  /*5680*/  REDG.E.ADD.F32.FTZ.RN.STRONG.GPU desc[UR16][R8.64+0x280], R157 ;  /* 0x0002809d080079a6 */ /* 0x0011e4000c12f310 */
.L_x_16890:
[----:B------:R-:W-:Y:S05]  /*5690*/  BSYNC.RECONVERGENT B0 ;  /* 0x0000000000007941 */ /* 0x000fea0003800200 */
.L_x_16889:
[----:B0-----:R0:W0:Y:S01]  /*56a0*/  LDS R157, [R48+0x720] ;  /* 0x00072000309d7984 */ /* 0x0010220000000800 */
[----:B------:R-:W-:Y:S04]  /*56b0*/  BSSY.RECONVERGENT B0, `(.L_x_16891) ;  /* 0x0000003000007945 */ /* 0x000fe80003800200 */
[----:B------:R-:W-:Y:S05]  /*56c0*/  @!P2 BRA `(.L_x_16892) ;  /* 0x000000000004a947 */ /* 0x000fea0003800000 */
[----:B0-----:R0:W-:Y:S02]  /*56d0*/  REDG.E.ADD.F32.FTZ.RN.STRONG.GPU desc[UR16][R8.64+0x300], R157 ;  /* 0x0003009d080079a6 */ /* 0x0011e4000c12f310 */
.L_x_16892:
[----:B------:R-:W-:Y:S05]  /*56e0*/  BSYNC.RECONVERGENT B0 ;  /* 0x0000000000007941 */ /* 0x000fea0003800200 */
.L_x_16891:
[----:B0-----:R0:W0:Y:S01]  /*56f0*/  LDS R157, [R47+0x7a0] ;  /* 0x0007a0002f9d7984 */ /* 0x0010220000000800 */
[----:B------:R-:W-:Y:S04]  /*5700*/  BSSY.RECONVERGENT B0, `(.L_x_16893) ;  /* 0x0000003000007945 */ /* 0x000fe80003800200 */
[----:B------:R-:W-:Y:S05]  /*5710*/  @!P3 BRA `(.L_x_16894) ;  /* 0x000000000004b947 */ /* 0x000fea0003800000 */
[----:B0-----:R0:W-:Y:S02]  /*5720*/  REDG.E.ADD.F32.FTZ.RN.STRONG.GPU desc[UR16][R8.64+0x380], R157 ;  /* 0x0003809d080079a6 */ /* 0x0011e4000c12f310 */
.L_x_16894:
[----:B------:R-:W-:Y:S05]  /*5730*/  BSYNC.RECONVERGENT B0 ;  /* 0x0000000000007941 */ /* 0x000fea0003800200 */
.L_x_16893:
[----:B0-----:R0:W0:Y:S01]  /*5740*/  LDS R157, [R46+0x820] ;  /* 0x000820002e9d7984 */ /* 0x0010220000000800 */
[----:B------:R-:W-:Y:S04]  /*5750*/  BSSY.RECONVERGENT B0, `(.L_x_16895) ;  /* 0x0000003000007945 */ /* 0x000fe80003800200 */
[----:B------:R-:W-:Y:S05]  /*5760*/  @!P4 BRA `(.L_x_16896) ;  /* 0x000000000004c947 */ /* 0x000fea0003800000 */
[----:B0-----:R0:W-:Y:S02]  /*5770*/  REDG.E.ADD.F32.FTZ.RN.STRONG.GPU desc[UR16][R8.64+0x400], R157 ;  /* 0x0004009d080079a6 */ /* 0x0011e4000c12f310 */
.L_x_16896:
[----:B------:R-:W-:Y:S05]  /*5780*/  BSYNC.RECONVERGENT B0 ;  /* 0x0000000000007941 */ /* 0x000fea0003800200 */
.L_x_16895:
[----:B0-----:R0:W0:Y:S01]  /*5790*/  LDS R157, [R45+0x8a0] ;  /* 0x0008a0002d9d7984 */ /* 0x0010220000000800 */
[----:B------:R-:W-:Y:S04]  /*57a0*/  BSSY.RECONVERGENT B0, `(.L_x_16897) ;  /* 0x0000003000007945 */ /* 0x000fe80003800200 */
[----:B------:R-:W-:Y:S05]  /*57b0*/  @!P5 BRA `(.L_x_16898) ;  /* 0x000000000004d947 */ /* 0x000fea0003800000 */
[----:B0-----:R0:W-:Y:S02]  /*57c0*/  REDG.E.ADD.F32.FTZ.RN.STRONG.GPU desc[UR16][R8.64+0x480], R157 ;  /* 0x0004809d080079a6 */ /* 0x0011e4000c12f310 */
.L_x_16898:
[----:B------:R-:W-:Y:S05]  /*57d0*/  BSYNC.RECONVERGENT B0 ;  /* 0x0000000000007941 */ /* 0x000fea0003800200 */
.L_x_16897:
        /* <DEDUP_REMOVED lines=10> */
.L_x_16900:
[----:B------:R-:W-:Y:S05]  /*5880*/  BSYNC.RECONVERGENT B0 ;  /* 0x0000000000007941 */ /* 0x000fea0003800200 */
.L_x_16899:
[----:B0-----:R0:W0:Y:S01]  /*5890*/  LDS R157, [R43+0x9a0] ;  /* 0x0009a0002b9d7984 */ /* 0x0010220000000800 */
[----:B------:R-:W-:Y:S04]  /*58a0*/  BSSY.RECONVERGENT B0, `(.L_x_16901) ;  /* 0x0000003000007945 */ /* 0x000fe80003800200 */
[----:B------:R-:W-:Y:S05]  /*58b0*/  @!P1 BRA `(.L_x_16902) ;  /* 0x0000000000049947 */ /* 0x000fea0003800000 */
[----:B0-----:R0:W-:Y:S02]  /*58c0*/  REDG.E.ADD.F32.FTZ.RN.STRONG.GPU desc[UR16][R8.64+0x580], R157 ;  /* 0x0005809d080079a6 */ /* 0x0011e4000c12f310 */
.L_x_16902:
[----:B------:R-:W-:Y:S05]  /*58d0*/  BSYNC.RECONVERGENT B0 ;  /* 0x0000000000007941 */ /* 0x000fea0003800200 */
.L_x_16901:
[----:B0-----:R0:W0:Y:S01]  /*58e0*/  LDS R157, [R42+0xa20] ;  /* 0x000a20002a9d7984 */ /* 0x0010220000000800 */
[----:B------:R-:W-:Y:S04]  /*58f0*/  BSSY.RECONVERGENT B0, `(.L_x_16903) ;  /* 0x0000003000007945 */ /* 0x000fe80003800200 */
[----:B------:R-:W-:Y:S05]  /*5900*/  @!P2 BRA `(.L_x_16904) ;  /* 0x000000000004a947 */ /* 0x000fea0003800000 */
[----:B0-----:R0:W-:Y:S02]  /*5910*/  REDG.E.ADD.F32.FTZ.RN.STRONG.GPU desc[UR16][R8.64+0x600], R157 ;  /* 0x0006009d080079a6 */ /* 0x0011e4000c12f310 */
.L_x_16904:
[----:B------:R-:W-:Y:S05]  /*5920*/  BSYNC.RECONVERGENT B0 ;  /* 0x0000000000007941 */ /* 0x000fea0003800200 */
.L_x_16903:
[----:B0-----:R0:W0:Y:S01]  /*5930*/  LDS R157, [R41+0xaa0] ;  /* 0x000aa000299d7984 */ /* 0x0010220000000800 */
[----:B------:R-:W-:Y:S04]  /*5940*/  BSSY.RECONVERGENT B0, `(.L_x_16905) ;  /* 0x0000003000007945 */ /* 0x000fe80003800200 */
[----:B------:R-:W-:Y:S05]  /*5950*/  @!P3 BRA `(.L_x_16906) ;  /* 0x000000000004b947 */ /* 0x000fea0003800000 */
[----:B0-----:R0:W-:Y:S02]  /*5960*/  REDG.E.ADD.F32.FTZ.RN.STRONG.GPU desc[UR16][R8.64+0x680], R157 ;  /* 0x0006809d080079a6 */ /* 0x0011e4000c12f310 */
.L_x_16906:
[----:B------:R-:W-:Y:S05]  /*5970*/  BSYNC.RECONVERGENT B0 ;  /* 0x0000000000007941 */ /* 0x000fea0003800200 */
.L_x_16905:
[----:B0-----:R0:W0:Y:S01]  /*5980*/  LDS R157, [R40+0xb20] ;  /* 0x000b2000289d7984 */ /* 0x0010220000000800 */
[----:B------:R-:W-:Y:S04]  /*5990*/  BSSY.RECONVERGENT B0, `(.L_x_16907) ;  /* 0x0000003000007945 */ /* 0x000fe80003800200 */
[----:B------:R-:W-:Y:S05]  /*59a0*/  @!P4 BRA `(.L_x_16908) ;  /* 0x000000000004c947 */ /* 0x000fea0003800000 */
[----:B0-----:R0:W-:Y:S02]  /*59b0*/  REDG.E.ADD.F32.FTZ.RN.STRONG.GPU desc[UR16][R8.64+0x700], R157 ;  /* 0x0007009d080079a6 */ /* 0x0011e4000c12f310 */
.L_x_16908:
[----:B------:R-:W-:Y:S05]  /*59c0*/  BSYNC.RECONVERGENT B0 ;  /* 0x0000000000007941 */ /* 0x000fea0003800200 */
.L_x_16907:
[----:B0-----:R0:W0:Y:S01]  /*59d0*/  LDS R157, [R39+0xba0] ;  /* 0x000ba000279d7984 */ /* 0x0010220000000800 */
[----:B------:R-:W-:Y:S01]  /*59e0*/  BSSY.RECONVERGENT B0, `(.L_x_16909) ;  /* 0x0000005000007945 */ /* 0x000fe20003800200 */
[----:B------:R-:W-:Y:S01]  /*59f0*/  FADD.FTZ R4, R4, R5 ;  /* 0x0000000504047221 */ /* 0x000fe20000010000 */
[----:B------:R-:W-:Y:S02]  /*5a00*/  FADD.FTZ R5, R6, R203 ;  /* 0x000000cb06057221 */ /* 0x000fe40000010000 */
[----:B------:R-:W-:Y:S05]  /*5a10*/  @!P5 BRA `(.L_x_16910) ;  /* 0x000000000004d947 */ /* 0x000fea0003800000 */
[----:B0-----:R0:W-:Y:S02]  /*5a20*/  REDG.E.ADD.F32.FTZ.RN.STRONG.GPU desc[UR16][R8.64+0x780], R157 ;  /* 0x0007809d080079a6 */ /* 0x0011e4000c12f310 */
.L_x_16910:
[----:B------:R-:W-:Y:S05]  /*5a30*/  BSYNC.RECONVERGENT B0 ;  /* 0x0000000000007941 */ /* 0x000fea0003800200 */
.L_x_16909:
[C---:B------:R-:W-:Y:S01]  /*5a40*/  FFMA.FTZ R6, R130.reuse, R195, R3 ;  /* 0x000000c382067223 */ /* 0x040fe20000010003 */
[----:B------:R-:W-:Y:S01]  /*5a50*/  FFMA.FTZ R7, R130, -R10, R7 ;  /* 0x8000000a82077223 */ /* 0x000fe20000010007 */
[----:B------:R-:W5:Y:S01]  /*5a60*/  SHFL.DOWN PT, R3, R4, 0x1, 0x1f ;  /* 0x08201f0004037f89 */ /* 0x000f6200000e0000 */
[----:B------:R-:W-:Y:S01]  /*5a70*/  ISETP.GT.AND P1, PT, R89, 0x1e, PT ;  /* 0x0000001e5900780c */ /* 0x000fe20003f24270 */
[----:B0--3--:R-:W-:Y:S01]  /*5a80*/  FMUL.FTZ R9, R35, R182 ;  /* 0x000000b623097220 */ /* 0x009fe20000410000 */
[----:B------:R-:W-:Y:S01]  /*5a90*/  ISETP.GT.AND P2, PT, R89, 0xf, PT ;  /* 0x0000000f5900780c */ /* 0x000fe20003f44270 */
[----:B------:R-:W0:Y:S01]  /*5aa0*/  SHFL.DOWN PT, R8, R5, 0x1, 0x1f ;  /* 0x08201f0005087f89 */ /* 0x000e2200000e0000 */
[----:B------:R-:W-:Y:S03]  /*5ab0*/  BSSY.RECONVERGENT B0, `(.L_x_16911) ;  /* 0x000006e000007945 */ /* 0x000fe60003800200 */
[----:B------:R-:W3:Y:S04]  /*5ac0*/  SHFL.DOWN PT, R157, R6, 0x1, 0x1f ;  /* 0x08201f00069d7f89 */ /* 0x000ee800000e0000 */
[----:B------:R-:W1:Y:S02]  /*5ad0*/  SHFL.DOWN PT, R10, R7, 0x1, 0x1f ;  /* 0x08201f00070a7f89 */ /* 0x000e6400000e0000 */
[----:B-----5:R-:W-:Y:S01]  /*5ae0*/  @!P1 FADD.FTZ R4, R4, R3 ;  /* 0x0000000304049221 */ /* 0x020fe20000010000 */
[----:B------:R-:W-:Y:S01]  /*5af0*/  FMUL.FTZ R3, R152, R184 ;  /* 0x000000b898037220 */ /* 0x000fe20000410000 */
[----:B0-----:R-:W-:-:S03]  /*5b00*/  @!P1 FADD.FTZ R5, R5, R8 ;  /* 0x0000000805059221 */ /* 0x001fc60000010000 */
[----:B------:R-:W0:Y:S01]  /*5b10*/  SHFL.DOWN PT, R159, R4, 0x2, 0x1f ;  /* 0x08401f00049f7f89 */ /* 0x000e2200000e0000 */
[-C--:B------:R-:W-:Y:S01]  /*5b20*/  FFMA.FTZ R8, R34, R184.reuse, -R9 ;  /* 0x000000b822087223 */ /* 0x080fe20000010809 */
[----:B------:R-:W-:Y:S01]  /*5b30*/  FMUL.FTZ R9, R35, R184 ;  /* 0x000000b823097220 */ /* 0x000fe20000410000 */
[----:B---3--:R-:W-:Y:S01]  /*5b40*/  @!P1 FADD.FTZ R6, R6, R157 ;  /* 0x0000009d06069221 */ /* 0x008fe20000010000 */
[----:B------:R-:W3:Y:S01]  /*5b50*/  SHFL.DOWN PT, R152, R5, 0x2, 0x1f ;  /* 0x08401f0005987f89 */ /* 0x000ee200000e0000 */
[----:B------:R-:W-:Y:S01]  /*5b60*/  FMUL.FTZ R157, R155, R8 ;  /* 0x000000089b9d7220 */ /* 0x000fe20000410000 */
[-C--:B------:R-:W-:Y:S01]  /*5b70*/  FFMA.FTZ R9, R34, R182.reuse, R9 ;  /* 0x000000b622097223 */ /* 0x080fe20000010009 */
[----:B-1----:R-:W-:Y:S01]  /*5b80*/  @!P1 FADD.FTZ R7, R7, R10 ;  /* 0x0000000a07079221 */ /* 0x002fe20000010000 */
[----:B------:R-:W1:Y:S01]  /*5b90*/  SHFL.DOWN PT, R161, R6, 0x2, 0x1f ;  /* 0x08401f0006a17f89 */ /* 0x000e6200000e0000 */
[----:B------:R-:W-:Y:S01]  /*5ba0*/  ISETP.GT.AND P1, PT, R89, 0x1d, PT ;  /* 0x0000001d5900780c */ /* 0x000fe20003f24270 */
[----:B------:R-:W-:Y:S01]  /*5bb0*/  FFMA.FTZ R155, R150, R182, R3 ;  /* 0x000000b6969b7223 */ /* 0x000fe20000010003 */
[----:B------:R-:W-:Y:S01]  /*5bc0*/  FMUL.FTZ R3, R35, R179 ;  /* 0x000000b323037220 */ /* 0x000fe20000410000 */
[----:B------:R-:W5:Y:S01]  /*5bd0*/  SHFL.DOWN PT, R160, R7, 0x2, 0x1f ;  /* 0x08401f0007a07f89 */ /* 0x000f6200000e0000 */
        /* <DEDUP_REMOVED lines=8> */
[-C--:B------:R-:W-:Y:S01]  /*5c60*/  FMUL.FTZ R3, R148, R178.reuse ;  /* 0x000000b294037220 */ /* 0x080fe20000410000 */
[----:B------:R-:W-:Y:S01]  /*5c70*/  FADD.FTZ R87, R10, R87 ;  /* 0x000000570a577221 */ /* 0x000fe20000010000 */
[----:B------:R-:W-:Y:S01]  /*5c80*/  FFMA.FTZ R104, R155, R115, R104 ;  /* 0x000000739b687223 */ /* 0x000fe20000010068 */
[----:B0-----:R-:W-:Y:S01]  /*5c90*/  @!P1 FADD.FTZ R4, R4, R159 ;  /* 0x0000009f04049221 */ /* 0x001fe20000010000 */
[-C--:B------:R-:W-:Y:S01]  /*5ca0*/  FFMA.FTZ R149, R146, R177.reuse, R3 ;  /* 0x000000b192957223 */ /* 0x080fe20000010003 */
[----:B------:R-:W-:Y:S01]  /*5cb0*/  FMUL.FTZ R3, R35, R177 ;  /* 0x000000b123037220 */ /* 0x000fe20000410000 */
[----:B------:R-:W-:Y:S01]  /*5cc0*/  FFMA.FTZ R202, R202, R9, R151 ;  /* 0x00000009caca7223 */ /* 0x000fe20000010097 */
[----:B---3--:R-:W-:Y:S01]  /*5cd0*/  @!P1 FADD.FTZ R5, R5, R152 ;  /* 0x0000009805059221 */ /* 0x008fe20000010000 */
[----:B------:R-:W0:Y:S01]  /*5ce0*/  SHFL.DOWN PT, R157, R4, 0x4, 0x1f ;  /* 0x08801f00049d7f89 */ /* 0x000e2200000e0000 */
[-C--:B------:R-:W-:Y:S01]  /*5cf0*/  FFMA.FTZ R9, R34, R178.reuse, -R3 ;  /* 0x000000b222097223 */ /* 0x080fe20000010803 */
[----:B------:R-:W-:Y:S01]  /*5d00*/  FMUL.FTZ R3, R35, R178 ;  /* 0x000000b223037220 */ /* 0x000fe20000410000 */
[----:B-1----:R-:W-:Y:S01]  /*5d10*/  @!P1 FADD.FTZ R6, R6, R161 ;  /* 0x000000a106069221 */ /* 0x002fe20000010000 */
[----:B------:R-:W1:Y:S01]  /*5d20*/  SHFL.DOWN PT, R10, R5, 0x4, 0x1f ;  /* 0x08801f00050a7f89 */ /* 0x000e6200000e0000 */
[----:B------:R-:W-:Y:S01]  /*5d30*/  FMUL.FTZ R151, R198, R9 ;  /* 0x00000009c6977220 */ /* 0x000fe20000410000 */
[----:B------:R-:W-:Y:S01]  /*5d40*/  FFMA.FTZ R177, R34, R177, R3 ;  /* 0x000000b122b17223 */ /* 0x000fe20000010003 */
[----:B-----5:R-:W-:Y:S01]  /*5d50*/  @!P1 FADD.FTZ R7, R7, R160 ;  /* 0x000000a007079221 */ /* 0x020fe20000010000 */
[----:B------:R-:W3:Y:S01]  /*5d60*/  SHFL.DOWN PT, R159, R6, 0x4, 0x1f ;  /* 0x08801f00069f7f89 */ /* 0x000ee200000e0000 */
[----:B------:R-:W-:Y:S01]  /*5d70*/  ISETP.GT.AND P1, PT, R89, 0x1b, PT ;  /* 0x0000001b5900780c */ /* 0x000fe20003f24270 */
[C---:B------:R-:W-:Y:S01]  /*5d80*/  FMUL.FTZ R3, R35.reuse, R175 ;  /* 0x000000af23037220 */ /* 0x040fe20000410000 */
[----:B------:R-:W-:Y:S01]  /*5d90*/  FFMA.FTZ R200, R200, R177, R151 ;  /* 0x000000b1c8c87223 */ /* 0x000fe20000010097 */
[----:B------:R-:W5:Y:S01]  /*5da0*/  SHFL.DOWN PT, R146, R7, 0x4, 0x1f ;  /* 0x08801f0007927f89 */ /* 0x000f6200000e0000 */
[----:B------:R-:W-:Y:S01]  /*5db0*/  FFMA.FTZ R103, R8, R106, R103 ;  /* 0x0000006a08677223 */ /* 0x000fe20000010067 */
[-C--:B------:R-:W-:Y:S01]  /*5dc0*/  FFMA.FTZ R9, R34, R183.reuse, -R3 ;  /* 0x000000b722097223 */ /* 0x080fe20000010803 */
[-C--:B------:R-:W-:Y:S01]  /*5dd0*/  FMUL.FTZ R3, R35, R183.reuse ;  /* 0x000000b723037220 */ /* 0x080fe20000410000 */
[----:B------:R-:W-:Y:S01]  /*5de0*/  FFMA.FTZ R155, R111, R8, R202 ;  /* 0x000000086f9b7223 */ /* 0x000fe200000100ca */
        /* <DEDUP_REMOVED lines=8> */
[CC--:B------:R-:W-:Y:S01]  /*5e70*/  FMUL.FTZ R9, R35.reuse, R173.reuse ;  /* 0x000000ad23097220 */ /* 0x0c0fe20000410000 */
[-C--:B------:R-:W-:Y:S01]  /*5e80*/  FMUL.FTZ R3, R144, R174.reuse ;  /* 0x000000ae90037220 */ /* 0x080fe20000410000 */
[-C--:B------:R-:W-:Y:S01]  /*5e90*/  FMUL.FTZ R145, R35, R174.reuse ;  /* 0x000000ae23917220 */ /* 0x080fe20000410000 */
[----:B-1----:R-:W-:Y:S01]  /*5ea0*/  @!P1 FADD.FTZ R5, R5, R10 ;  /* 0x0000000a05059221 */ /* 0x002fe20000010000 */
[----:B------:R-:W0:Y:S01]  /*5eb0*/  SHFL.DOWN PT, R149, R4, 0x8, 0x1f ;  /* 0x09001f0004957f89 */ /* 0x000e2200000e0000 */
[----:B------:R-:W-:Y:S01]  /*5ec0*/  FFMA.FTZ R10, R34, R174, -R9 ;  /* 0x000000ae220a7223 */ /* 0x000fe20000010809 */
[----:B------:R-:W-:Y:S01]  /*5ed0*/  FFMA.FTZ R95, R8, R98, R95 ;  /* 0x00000062085f7223 */ /* 0x000fe2000001005f */
[----:B---3--:R-:W-:Y:S01]  /*5ee0*/  @!P1 FADD.FTZ R6, R6, R159 ;  /* 0x0000009f06069221 */ /* 0x008fe20000010000 */
[----:B------:R-:W-:Y:S01]  /*5ef0*/  FFMA.FTZ R147, R109, R8, R194 ;  /* 0x000000086d937223 */ /* 0x000fe200000100c2 */
[-C--:B------:R-:W-:Y:S01]  /*5f00*/  FFMA.FTZ R9, R142, R173.reuse, R3 ;  /* 0x000000ad8e097223 */ /* 0x080fe20000010003 */
[C---:B------:R-:W-:Y:S01]  /*5f10*/  FFMA.FTZ R8, R34.reuse, R173, R145 ;  /* 0x000000ad22087223 */ /* 0x040fe20000010091 */
[----:B-----5:R-:W-:Y:S01]  /*5f20*/  @!P1 FADD.FTZ R7, R7, R146 ;  /* 0x0000009207079221 */ /* 0x020fe20000010000 */
[----:B------:R-:W1:Y:S01]  /*5f30*/  SHFL.DOWN PT, R151, R6, 0x8, 0x1f ;  /* 0x09001f0006977f89 */ /* 0x000e6200000e0000 */
[----:B------:R-:W-:Y:S01]  /*5f40*/  FMUL.FTZ R10, R189, R10 ;  /* 0x0000000abd0a7220 */ /* 0x000fe20000410000 */
[----:B------:R-:W-:Y:S01]  /*5f50*/  FMUL.FTZ R3, R35, R2 ;  /* 0x0000000223037220 */ /* 0x000fe20000410000 */
[----:B------:R-:W-:Y:S01]  /*5f60*/  ISETP.GT.AND P1, PT, R89, 0x17, PT ;  /* 0x000000175900780c */ /* 0x000fe20003f24270 */
[----:B------:R-:W3:Y:S01]  /*5f70*/  SHFL.DOWN PT, R146, R5, 0x8, 0x1f ;  /* 0x09001f0005927f89 */ /* 0x000ee200000e0000 */
[----:B------:R-:W-:Y:S01]  /*5f80*/  FFMA.FTZ R191, R191, R8, R10 ;  /* 0x00000008bfbf7223 */ /* 0x000fe2000001000a */
[CC--:B------:R-:W-:Y:S01]  /*5f90*/  FFMA.FTZ R10, R34.reuse, R172.reuse, -R3 ;  /* 0x000000ac220a7223 */ /* 0x0c0fe20000010803 */
[-C--:B------:R-:W-:Y:S01]  /*5fa0*/  FMUL.FTZ R3, R35, R172.reuse ;  /* 0x000000ac23037220 */ /* 0x080fe20000410000 */
[----:B------:R-:W5:Y:S01]  /*5fb0*/  SHFL.DOWN PT, R148, R7, 0x8, 0x1f ;  /* 0x09001f0007947f89 */ /* 0x000f6200000e0000 */
[----:B------:R-:W-:Y:S01]  /*5fc0*/  FMUL.FTZ R8, R143, R172 ;  /* 0x000000ac8f087220 */ /* 0x000fe20000410000 */
[----:B------:R-:W-:Y:S01]  /*5fd0*/  FMUL.FTZ R142, R37, R10 ;  /* 0x0000000a258e7220 */ /* 0x000fe20000410000 */
[----:B------:R-:W-:Y:S01]  /*5fe0*/  FFMA.FTZ R10, R34, R2, R3 ;  /* 0x00000002220a7223 */ /* 0x000fe20000010003 */
[----:B------:R-:W-:Y:S01]  /*5ff0*/  FMUL.FTZ R3, R35, R169 ;  /* 0x000000a923037220 */ /* 0x000fe20000410000 */
[----:B------:R-:W-:Y:S01]  /*6000*/  FFMA.FTZ R92, R9, R97, R92 ;  /* 0x00000061095c7223 */ /* 0x000fe2000001005c */
[----:B------:R-:W-:Y:S01]  /*6010*/  FFMA.FTZ R144, R108, R9, R191 ;  /* 0x000000096c907223 */ /* 0x000fe200000100bf */
[----:B------:R-:W-:Y:S01]  /*6020*/  FFMA.FTZ R10, R11, R10, R142 ;  /* 0x0000000a0b0a7223 */ /* 0x000fe2000001008e */
[----:B------:R-:W-:Y:S01]  /*6030*/  FFMA.FTZ R3, R34, R153, -R3 ;  /* 0x0000009922037223 */ /* 0x000fe20000010803 */
[----:B0-----:R-:W-:Y:S01]  /*6040*/  @!P1 FADD.FTZ R4, R4, R149 ;  /* 0x0000009504049221 */ /* 0x001fe20000010000 */
[----:B------:R-:W-:Y:S01]  /*6050*/  FFMA.FTZ R8, R141, R2, R8 ;  /* 0x000000028d087223 */ /* 0x000fe20000010008 */
[----:B------:R-:W-:Y:S01]  /*6060*/  FADD.FTZ R86, R155, R86 ;  /* 0x000000569b567221 */ /* 0x000fe20000010000 */
[----:B------:R-:W-:Y:S01]  /*6070*/  FMUL.FTZ R11, R186, R3 ;  /* 0x00000003ba0b7220 */ /* 0x000fe20000410000 */
[----:B------:R-:W-:Y:S01]  /*6080*/  FADD.FTZ R85, R200, R85 ;  /* 0x00000055c8557221 */ /* 0x000fe20000010000 */
[----:B------:R0:W0:Y:S01]  /*6090*/  SHFL.DOWN PT, R3, R4, 0x10, 0x1f ;  /* 0x0a001f0004037f89 */ /* 0x00002200000e0000 */
[----:B------:R-:W-:Y:S01]  /*60a0*/  FADD.FTZ R84, R147, R84 ;  /* 0x0000005493547221 */ /* 0x000fe20000010000 */
[----:B-1----:R-:W-:Y:S01]  /*60b0*/  @!P1 FADD.FTZ R6, R6, R151 ;  /* 0x0000009706069221 */ /* 0x002fe20000010000 */
[----:B------:R-:W-:Y:S01]  /*60c0*/  FADD.FTZ R83, R144, R83 ;  /* 0x0000005390537221 */ /* 0x000fe20000010000 */
[----:B---3--:R-:W-:-:S03]  /*60d0*/  @!P1 FADD.FTZ R5, R5, R146 ;  /* 0x0000009205059221 */ /* 0x008fc60000010000 */
        /* <DEDUP_REMOVED lines=11> */
.L_x_16912:
[----:B------:R-:W-:Y:S05]  /*6190*/  BSYNC.RECONVERGENT B0 ;  /* 0x0000000000007941 */ /* 0x000fea0003800200 */
.L_x_16911:
[C---:B0-----:R-:W-:Y:S01]  /*61a0*/  FMUL.FTZ R3, R35.reuse, R158 ;  /* 0x0000009e23037220 */ /* 0x041fe20000410000 */
[CC--:B------:R-:W-:Y:S01]  /*61b0*/  FMUL.FTZ R2, R35.reuse, R153.reuse ;  /* 0x0000009923027220 */ /* 0x0c0fe20000410000 */
[-C--:B------:R-:W-:Y:S01]  /*61c0*/  FMUL.FTZ R35, R35, R168.reuse ;  /* 0x000000a823237220 */ /* 0x080fe20000410000 */
[----:B------:R-:W-:Y:S01]  /*61d0*/  ISETP.NE.AND P1, PT, R68, RZ, PT ;  /* 0x000000ff4400720c */ /* 0x000fe20003f25270 */
[-C--:B------:R-:W-:Y:S01]  /*61e0*/  FFMA.FTZ R3, R34, R168.reuse, -R3 ;  /* 0x000000a822037223 */ /* 0x080fe20000010803 */
[----:B------:R-:W-:Y:S01]  /*61f0*/  FMUL.FTZ R140, R140, R153 ;  /* 0x000000998c8c7220 */ /* 0x000fe20000410000 */
[----:B------:R-:W-:Y:S01]  /*6200*/  FMUL.FTZ R138, R138, R168 ;  /* 0x000000a88a8a7220 */ /* 0x000fe20000410000 */
[C---:B---3--:R-:W-:Y:S01]  /*6210*/  FFMA.FTZ R9, R34.reuse, R169, R2 ;  /* 0x000000a922097223 */ /* 0x048fe20000010002 */
        /* <DEDUP_REMOVED lines=28> */
.L_x_16914:
[----:B------:R-:W-:Y:S05]  /*63e0*/  BSYNC.RECONVERGENT B0 ;  /* 0x0000000000007941 */ /* 0x000fea0003800200 */
.L_x_16913:
[----:B------:R-:W-:-:S04]  /*63f0*/  UIADD3 UR4, UPT, UPT, UR4, 0x1, URZ ;  /* 0x0000000104047890 */ /* 0x000fc8000fffe0ff */
[----:B------:R-:W-:-:S09]  /*6400*/  UISETP.GE.AND UP0, UPT, UR4, UR8, UPT ;  /* 0x000000080400728c */ /* 0x000fd2000bf06270 */
[----:B------:R-:W-:Y:S05]  /*6410*/  BRA.U !UP0, `(.L_x_16915) ;  /* 0xffffffc108487547 */ /* 0x000fea000b83ffff */
.L_x_16865:
[----:B------:R-:W-:Y:S08]  /*6420*/  BAR.SYNC.DEFER_BLOCKING 0x0 ;  /* 0x0000000000007b1d */ /* 0x000ff00000010000 */
[----:B0-----:R-:W0:Y:S01]  /*6430*/  LDC.64 R32, c[0x0][0x4f8] ;  /* 0x00013e00ff207b82 */ /* 0x001e220000000a00 */
[----:B------:R-:W3:Y:S01]  /*6440*/  LDCU.64 UR4, c[0x0][0x500] ;  /* 0x0000a000ff0477ac */ /* 0x000ee20008000a00 */
[----:B------:R-:W-:-:S06]  /*6450*/  SHF.L.U32 R24, R88, 0x8, RZ ;  /* 0x0000000858187819 */ /* 0x000fcc00000006ff */
[----:B------:R-:W5:Y:S01]  /*6460*/  LDC.64 R34, c[0x0][0x550] ;  /* 0x00015400ff227b82 */ /* 0x000f620000000a00 */
[----:B-1----:R-:W2:Y:S01]  /*6470*/  LDG.E.128 R4, desc[UR16][R20.64] ;  /* 0x0000001014047981 */ /* 0x002ea2000c1e1d00 */
[----:B------:R-:W-:-:S03]  /*6480*/  SHF.R.S32.HI R25, RZ, 0x1f, R24 ;  /* 0x0000001fff197819 */ /* 0x000fc60000011418 */
[----:B--2---:R-:W-:Y:S01]  /*6490*/  STS.128 [R78], R4 ;  /* 0x000000044e007388 */ /* 0x004fe20000000c00 */
[----:B------:R-:W-:-:S03]  /*64a0*/  NOP ;  /* 0x0000000000007918 */ /* 0x000fc60000000000 */
[----:B------:R-:W1:Y:S02]  /*64b0*/  LDS.128 R8, [R78] ;  /* 0x000000004e087984 */ /* 0x000e640000000c00 */
[----:B-1----:R-:W-:Y:S02]  /*64c0*/  HADD2.F32 R3, -RZ, R8.H0_H0 ;  /* 0x20000008ff037230 */ /* 0x002fe40000004100 */
        /* <DEDUP_REMOVED lines=24> */
[----:B------:R-:W1:Y:S01]  /*6650*/  @!P6 MUFU.EX2 R0, R0 ;  /* 0x000000000000e308 */ /* 0x000e620000000800 */
[----:B------:R-:W-:-:S07]  /*6660*/  @!P0 FMUL.FTZ R3, R2, -1.4426950216293334961 ;  /* 0xbfb8aa3b02038820 */ /* 0x000fce0000410000 */
[----:B------:R-:W2:Y:S04]  /*6670*/  @!P0 MUFU.EX2 R3, R3 ;  /* 0x0000000300038308 */ /* 0x000ea80000000800 */
[----:B------:R-:W-:-:S04]  /*6680*/  @!P4 FMUL.FTZ R5, R5, -1.4426950216293334961 ;  /* 0xbfb8aa3b0505c820 */ /* 0x000fc80000410000 */
[----:B------:R4:W3:Y:S01]  /*6690*/  @!P4 MUFU.EX2 R21, R5 ;  /* 0x000000050015c308 */ /* 0x0008e20000000800 */
[----:B-1----:R-:W-:Y:S01]  /*66a0*/  @!P6 FADD.FTZ R2, R0, 1 ;  /* 0x3f8000000002e421 */ /* 0x002fe20000010000 */
[----:B------:R-:W-:Y:S01]  /*66b0*/  @!P1 FMUL.FTZ R0, R4, -1.4426950216293334961 ;  /* 0xbfb8aa3b04009820 */ /* 0x000fe20000410000 */
[----:B------:R-:W-:Y:S01]  /*66c0*/  @!P2 FMUL.FTZ R4, R9, -1.4426950216293334961 ;  /* 0xbfb8aa3b0904a820 */ /* 0x000fe20000410000 */
[----:B------:R-:W-:Y:S01]  /*66d0*/  @!P5 FMUL.FTZ R9, R7, -1.4426950216293334961 ;  /* 0xbfb8aa3b0709d820 */ /* 0x000fe20000410000 */
[----:B------:R-:W-:-:S03]  /*66e0*/  F2FP.F16.F32.PACK_AB R7, R104, R103 ;  /* 0x000000676807723e */ /* 0x000fc600000000ff */
[----:B------:R1:W0:Y:S01]  /*66f0*/  @!P6 MUFU.RCP R6, R2 ;  /* 0x000000020006e308 */ /* 0x0002220000001000 */
[----:B----4-:R-:W-:Y:S01]  /*6700*/  F2FP.F16.F32.PACK_AB R5, R92, R93 ;  /* 0x0000005d5c05723e */ /* 0x010fe200000000ff */
[----:B--2---:R-:W-:-:S06]  /*6710*/  @!P0 FADD.FTZ R3, R3, 1 ;  /* 0x3f80000003038421 */ /* 0x004fcc0000010000 */
[----:B------:R-:W2:Y:S01]  /*6720*/  @!P2 MUFU.EX2 R4, R4 ;  /* 0x000000040004a308 */ /* 0x000ea20000000800 */
[----:B-1----:R-:W-:Y:S01]  /*6730*/  @!P3 FMUL.FTZ R2, R8, -1.4426950216293334961 ;  /* 0xbfb8aa3b0802b820 */ /* 0x002fe20000410000 */
[----:B---3--:R-:W-:-:S06]  /*6740*/  @!P4 FADD.FTZ R21, R21, 1 ;  /* 0x3f8000001515c421 */ /* 0x008fcc0000010000 */
[----:B------:R-:W1:Y:S01]  /*6750*/  @!P1 MUFU.EX2 R0, R0 ;  /* 0x0000000000009308 */ /* 0x000e620000000800 */
[----:B0-----:R-:W-:Y:S01]  /*6760*/  @!P6 FMUL.FTZ R81, R81, R6 ;  /* 0x000000065151e220 */ /* 0x001fe20000410000 */
[----:B------:R-:W-:Y:S02]  /*6770*/  FSETP.GTU.FTZ.AND P6, PT, R11, 20, PT ;  /* 0x41a000000b00780b */ /* 0x000fe40003fdc000 */
[----:B------:R-:W-:-:S04]  /*6780*/  F2FP.F16.F32.PACK_AB R6, R94, R95 ;  /* 0x0000005f5e06723e */ /* 0x000fc800000000ff */
[----:B------:R2:W0:Y:S07]  /*6790*/  @!P3 MUFU.EX2 R8, R2 ;  /* 0x000000020008b308 */ /* 0x00042e0000000800 */
[----:B------:R-:W-:Y:S01]  /*67a0*/  @!P6 FMUL.FTZ R10, R11, -1.4426950216293334961 ;  /* 0xbfb8aa3b0b0ae820 */ /* 0x000fe20000410000 */
[----:B------:R-:W3:Y:S01]  /*67b0*/  @!P5 MUFU.EX2 R9, R9 ;  /* 0x000000090009d308 */ /* 0x000ee20000000800 */
[----:B--2---:R-:W-:Y:S01]  /*67c0*/  @!P2 FADD.FTZ R2, R4, 1 ;  /* 0x3f8000000402a421 */ /* 0x004fe20000010000 */
[----:B------:R-:W-:Y:S01]  /*67d0*/  F2FP.F16.F32.PACK_AB R4, R91, R90 ;  /* 0x0000005a5b04723e */ /* 0x000fe200000000ff */
[----:B-1----:R-:W-:-:S04]  /*67e0*/  @!P1 FADD.FTZ R0, R0, 1 ;  /* 0x3f80000000009421 */ /* 0x002fc80000010000 */
[----:B------:R5:W-:Y:S01]  /*67f0*/  STS.128 [R78], R4 ;  /* 0x000000044e007388 */ /* 0x000be20000000c00 */
[----:B------:R3:W1:Y:S01]  /*6800*/  @!P1 MUFU.RCP R27, R0 ;  /* 0x00000000001b9308 */ /* 0x0006620000001000 */
[----:B0-----:R-:W-:-:S07]  /*6810*/  @!P3 FADD.FTZ R20, R8, 1 ;  /* 0x3f8000000814b421 */ /* 0x001fce0000010000 */
[----:B------:R0:W2:Y:S01]  /*6820*/  @!P6 MUFU.EX2 R22, R10 ;  /* 0x0000000a0016e308 */ /* 0x0000a20000000800 */
[----:B---3--:R-:W-:Y:S01]  /*6830*/  @!P5 FADD.FTZ R0, R9, 1 ;  /* 0x3f8000000900d421 */ /* 0x008fe20000010000 */
[----:B------:R-:W-:-:S06]  /*6840*/  NOP ;  /* 0x0000000000007918 */ /* 0x000fcc0000000000 */
[----:B------:R-:W3:Y:S01]  /*6850*/  @!P0 MUFU.RCP R23, R3 ;  /* 0x0000000300178308 */ /* 0x000ee20000001000 */
[----:B0-----:R-:W0:Y:S01]  /*6860*/  LDS.128 R8, [R78] ;  /* 0x000000004e087984 */ /* 0x001e220000000c00 */
[----:B-1----:R-:W-:Y:S01]  /*6870*/  @!P1 FMUL.FTZ R82, R82, R27 ;  /* 0x0000001b52529220 */ /* 0x002fe20000410000 */
[----:B------:R-:W-:-:S04]  /*6880*/  IADD3 R61, P1, PT, R61, -0x400, RZ ;  /* 0xfffffc003d3d7810 */ /* 0x000fc80007f3e0ff */
[----:B------:R-:W-:Y:S01]  /*6890*/  IADD3.X R60, PT, PT, R60, -0x1, RZ, P1, !PT ;  /* 0xffffffff3c3c7810 */ /* 0x000fe20000ffe4ff */
[----:B------:R1:W4:Y:S01]  /*68a0*/  @!P2 MUFU.RCP R26, R2 ;  /* 0x00000002001aa308 */ /* 0x0003220000001000 */
[----:B--2---:R-:W-:-:S07]  /*68b0*/  @!P6 FADD.FTZ R22, R22, 1 ;  /* 0x3f8000001616e421 */ /* 0x004fce0000010000 */
[----:B------:R2:W5:Y:S01]  /*68c0*/  @!P5 MUFU.RCP R31, R0 ;  /* 0x00000000001fd308 */ /* 0x0005620000001000 */
[----:B-1----:R-:W-:-:S04]  /*68d0*/  IMAD.WIDE.U32 R2, R32, UR18, R24 ;  /* 0x0000001220027c25 */ /* 0x002fc8000f8e0018 */
[----:B---3--:R-:W-:Y:S01]  /*68e0*/  @!P0 FMUL.FTZ R80, R80, R23 ;  /* 0x0000001750508220 */ /* 0x008fe20000410000 */
[----:B------:R-:W-:Y:S02]  /*68f0*/  IMAD R3, R33, UR18, R3 ;  /* 0x0000001221037c24 */ /* 0x000fe4000f8e0203 */
[----:B------:R1:W3:Y:S01]  /*6900*/  @!P3 MUFU.RCP R29, R20 ;  /* 0x00000014001db308 */ /* 0x0002e20000001000 */
[----:B------:R-:W-:-:S04]  /*6910*/  IMAD.WIDE.U32 R2, R79, UR4, R2 ;  /* 0x000000044f027c25 */ /* 0x000fc8000f8e0002 */
[----:B----4-:R-:W-:Y:S01]  /*6920*/  @!P2 FMUL.FTZ R83, R83, R26 ;  /* 0x0000001a5353a220 */ /* 0x010fe20000410000 */
[----:B------:R-:W-:Y:S01]  /*6930*/  IADD3 R62, P2, PT, R62, -0x200, RZ ;  /* 0xfffffe003e3e7810 */ /* 0x000fe20007f5e0ff */
[----:B------:R-:W4:Y:S01]  /*6940*/  LDC.64 R26, c[0x0][0x518] ;  /* 0x00014600ff1a7b82 */ /* 0x000f220000000a00 */
[----:B--2---:R-:W-:Y:S01]  /*6950*/  IMAD R0, R79, UR5, R3 ;  /* 0x000000054f007c24 */ /* 0x004fe2000f8e0203 */
[----:B-----5:R-:W-:Y:S01]  /*6960*/  LEA R4, P0, R2, R34, 0x1 ;  /* 0x0000002202047211 */ /* 0x020fe200078008ff */
[----:B------:R-:W2:Y:S01]  /*6970*/  LDCU.64 UR4, c[0x0][0x520] ;  /* 0x0000a400ff0477ac */ /* 0x000ea20008000a00 */
[----:B------:R-:W5:Y:S01]  /*6980*/  @!P6 MUFU.RCP R22, R22 ;  /* 0x000000160016e308 */ /* 0x000f620000001000 */
[----:B------:R-:W-:Y:S01]  /*6990*/  @!P5 FMUL.FTZ R86, R86, R31 ;  /* 0x0000001f5656d220 */ /* 0x000fe20000410000 */
[----:B------:R-:W-:Y:S02]  /*69a0*/  LEA.HI.X R5, R2, R35, R0, 0x1, P0 ;  /* 0x0000002302057211 */ /* 0x000fe400000f0c00 */
[----:B-1----:R-:W-:Y:S01]  /*69b0*/  F2FP.F16.F32.PACK_AB R20, R80, R81 ;  /* 0x000000515014723e */ /* 0x002fe200000000ff */
[----:B------:R-:W-:Y:S01]  /*69c0*/  FADD.FTZ R81, R81, R70 ;  /* 0x0000004651517221 */ /* 0x000fe20000010000 */
[----:B------:R-:W-:Y:S01]  /*69d0*/  IADD3.X R63, PT, PT, R63, -0x1, RZ, P2, !PT ;  /* 0xffffffff3f3f7810 */ /* 0x000fe200017fe4ff */
[----:B------:R-:W-:Y:S01]  /*69e0*/  IMAD.WIDE.U32 R2, R56, 0x10, R4 ;  /* 0x0000001038027825 */ /* 0x000fe200078e0004 */
[----:B------:R1:W2:Y:S03]  /*69f0*/  @!P4 MUFU.RCP R6, R21 ;  /* 0x000000150006c308 */ /* 0x0002a60000001000 */
[----:B---3--:R-:W-:Y:S01]  /*6a00*/  @!P3 FMUL.FTZ R84, R84, R29 ;  /* 0x0000001d5454b220 */ /* 0x008fe20000410000 */
[----:B------:R-:W-:Y:S01]  /*6a10*/  FADD.FTZ R81, R81, R80 ;  /* 0x0000005051517221 */ /* 0x000fe20000010000 */
[----:B------:R-:W3:Y:S01]  /*6a20*/  LDC.64 R28, c[0x0][0x560] ;  /* 0x00015800ff1c7b82 */ /* 0x000ee20000000a00 */
[----:B0-----:R3:W-:Y:S07]  /*6a30*/  STG.E.128 desc[UR16][R2.64], R8 ;  /* 0x0000000802007986 */ /* 0x0017ee000c101d10 */
[----:B------:R-:W-:Y:S01]  /*6a40*/  BAR.SYNC.DEFER_BLOCKING 0x0 ;  /* 0x0000000000007b1d */ /* 0x000fe20000010000 */
[----:B-----5:R-:W-:Y:S01]  /*6a50*/  @!P6 FMUL.FTZ R87, R87, R22 ;  /* 0x000000165757e220 */ /* 0x020fe20000410000 */
[----:B-1----:R-:W-:Y:S01]  /*6a60*/  F2FP.F16.F32.PACK_AB R21, R83, R82 ;  /* 0x000000525315723e */ /* 0x002fe200000000ff */
[----:B------:R-:W-:Y:S01]  /*6a70*/  FADD.FTZ R82, R81, R82 ;  /* 0x0000005251527221 */ /* 0x000fe20000010000 */
[----:B----4-:R-:W-:Y:S01]  /*6a80*/  IMAD.WIDE.U32 R24, R26, UR18, R24 ;  /* 0x000000121a187c25 */ /* 0x010fe2000f8e0018 */
[----:B------:R-:W-:-:S02]  /*6a90*/  IADD3 R66, P3, PT, R66, -0x200, RZ ;  /* 0xfffffe0042427810 */ /* 0x000fc40007f7e0ff */
[----:B------:R-:W-:Y:S01]  /*6aa0*/  F2FP.F16.F32.PACK_AB R23, R87, R86 ;  /* 0x000000565717723e */ /* 0x000fe200000000ff */
[----:B------:R-:W-:Y:S02]  /*6ab0*/  IMAD R25, R27, UR18, R25 ;  /* 0x000000121b197c24 */ /* 0x000fe4000f8e0219 */
[----:B--2---:R-:W-:Y:S01]  /*6ac0*/  @!P4 FMUL.FTZ R85, R85, R6 ;  /* 0x000000065555c220 */ /* 0x004fe20000410000 */
[----:B------:R-:W-:Y:S01]  /*6ad0*/  FADD.FTZ R83, R82, R83 ;  /* 0x0000005352537221 */ /* 0x000fe20000010000 */
[----:B------:R-:W-:Y:S01]  /*6ae0*/  IADD3 R64, P4, PT, R64, -0x200, RZ ;  /* 0xfffffe0040407810 */ /* 0x000fe20007f9e0ff */
[----:B------:R-:W-:Y:S01]  /*6af0*/  IMAD.WIDE.U32 R24, R79, UR4, R24 ;  /* 0x000000044f187c25 */ /* 0x000fe2000f8e0018 */
[----:B------:R-:W-:Y:S02]  /*6b00*/  IADD3.X R67, PT, PT, R67, -0x1, RZ, P3, !PT ;  /* 0xffffffff43437810 */ /* 0x000fe40001ffe4ff */
[----:B------:R-:W-:Y:S01]  /*6b10*/  F2FP.F16.F32.PACK_AB R22, R85, R84 ;  /* 0x000000545516723e */ /* 0x000fe200000000ff */
[----:B------:R-:W-:-:S02]  /*6b20*/  IMAD R0, R79, UR5, R25 ;  /* 0x000000054f007c24 */ /* 0x000fc4000f8e0219 */
[----:B------:R-:W-:Y:S01]  /*6b30*/  FADD.FTZ R84, R83, R84 ;  /* 0x0000005453547221 */ /* 0x000fe20000010000 */
[----:B------:R-:W-:Y:S02]  /*6b40*/  IADD3.X R65, PT, PT, R65, -0x1, RZ, P4, !PT ;  /* 0xffffffff41417810 */ /* 0x000fe400027fe4ff */
[----:B---3--:R-:W-:Y:S01]  /*6b50*/  LEA R2, P0, R24, R28, 0x1 ;  /* 0x0000001c18027211 */ /* 0x008fe200078008ff */
        /* <DEDUP_REMOVED lines=12> */
.L_x_16848:
        /* <DEDUP_REMOVED lines=34> */
.L_x_16918:
[----:B------:R-:W-:Y:S05]  /*6e40*/  BSYNC.RECONVERGENT B0 ;  /* 0x0000000000007941 */ /* 0x000fea0003800200 */
.L_x_16917:
        /* <DEDUP_REMOVED lines=26> */
.L_x_16920:
[----:B------:R-:W-:Y:S05]  /*6ff0*/  BSYNC.RECONVERGENT B0 ;  /* 0x0000000000007941 */ /* 0x000fea0003800200 */
.L_x_16919:
        /* <DEDUP_REMOVED lines=13> */
.L_x_16922:
        /* <DEDUP_REMOVED lines=27> */
.L_x_16921:
[----:B------:R-:W-:Y:S05]  /*7280*/  EXIT ;  /* 0x000000000000794d */ /* 0x000fea0003800000 */
.L_x_16923:
        /* <DEDUP_REMOVED lines=15> */
.L_x_18785:


//--------------------- .text._Z25selective_scan_bwd_kernelI32Selective_Scan_bwd_kernel_traitsILi32ELi8ELb1ELb1ELb0ELb1ELb1EN3c104HalfENS1_7complexIfEEEEv12SSMParamsBwd --------------------------
	.section	.text._Z25selective_scan_bwd_kernelI32Selective_Scan_bwd_kernel_traitsILi32ELi8ELb1ELb1ELb0ELb1ELb1EN3c104HalfENS1_7complexIfEEEEv12SSMParamsBwd,"ax",@progbits
	.align	128
        .global         _Z25selective_scan_bwd_kernelI32Selective_Scan_bwd_kernel_traitsILi32ELi8ELb1ELb1ELb0ELb1ELb1EN3c104HalfENS1_7complexIfEEEEv12SSMParamsBwd
        .type           _Z25selective_scan_bwd_kernelI32Selective_Scan_bwd_kernel_traitsILi32ELi8ELb1ELb1ELb0ELb1ELb1EN3c104HalfENS1_7complexIfEEEEv12SSMParamsBwd,@function
        .size           _Z25selective_scan_bwd_kernelI32Selective_Scan_bwd_kernel_traitsILi32ELi8ELb1ELb1ELb0ELb1ELb1EN3c104HalfENS1_7complexIfEEEEv12SSMParamsBwd,(.L_x_18786 - _Z25selective_scan_bwd_kernelI32Selective_Scan_bwd_kernel_traitsILi32ELi8ELb1ELb1ELb0ELb1ELb1EN3c104HalfENS1_7complexIfEEEEv12SSMParamsBwd)
        .other          _Z25selective_scan_bwd_kernelI32Selective_Scan_bwd_kernel_traitsILi32ELi8ELb1ELb1ELb0ELb1ELb1EN3c104HalfENS1_7complexIfEEEEv12SSMParamsBwd,@"STO_CUDA_ENTRY STV_DEFAULT"
_Z25selective_scan_bwd_kernelI32Selective_Scan_bwd_kernel_traitsILi32ELi8ELb1ELb1ELb0ELb1ELb1EN3c104HalfENS1_7complexIfEEEEv12SSMParamsBwd:
.text._Z25selective_scan_bwd_kernelI32Selective_Scan_bwd_kernel_traitsILi32ELi8ELb1ELb1ELb0ELb1ELb1EN3c104HalfENS1_7complexIfEEEEv12SSMParamsBwd:
        /* <DEDUP_REMOVED lines=86> */
[-C--:B------:R-:W-:Y:S01]  /*0560*/  IMAD R0, R11, R18.reuse, RZ ;  /* 0x000000120b007224 */ /* 0x080fe200078e02ff */
[----:B------:R-:W2:Y:S01]  /*0570*/  LDC.64 R16, c[0x0][0x4a0] ;  /* 0x00012800ff107b82 */ /* 0x000ea20000000a00 */
[----:B------:R-:W-:Y:S01]  /*0580*/  IMAD.WIDE.U32 R10, R13, R18, R6 ;  /* 0x000000120d0a7225 */ /* 0x000fe200078e0006 */
[----:B------:R-:W-:Y:S02]  /*0590*/  IADD3 R45, PT, PT, R9, R45, RZ ;  /* 0x0000002d092d7210 */ /* 0x000fe40007ffe0ff */
[----:B------:R-:W-:Y:S01]  /*05a0*/  LEA R43, P1, R8, R22, 0x3 ;  /* 0x00000016082b7211 */ /* 0x000fe200078218ff */
[----:B------:R-:W-:-:S03]  /*05b0*/  IMAD R13, R13, R19, R0 ;  /* 0x000000130d0d7224 */ /* 0x000fc600078e0200 */
[----:B------:R-:W4:Y:S01]  /*05c0*/  LDC.64 R18, c[0x0][0x460] ;  /* 0x00011800ff127b82 */ /* 0x000f220000000a00 */
[----:B------:R-:W-:Y:S01]  /*05d0*/  LEA.HI.X R45, R8, R23, R45, 0x3, P1 ;  /* 0x00000017082d7211 */ /* 0x000fe200008f1c2d */
[----:B0-----:R-:W-:-:S06]  /*05e0*/  UIMAD.WIDE.U32 UR4, UR18, UR6, URZ ;  /* 0x00000006120472a5 */ /* 0x001fcc000f8e00ff */
[----:B------:R-:W0:Y:S01]  /*05f0*/  @P0 LDC.64 R6, c[0x0][0x480] ;  /* 0x00012000ff060b82 */ /* 0x000e220000000a00 */
[----:B---3--:R-:W-:Y:S01]  /*0600*/  @P0 IMAD R0, R12, UR18, R41 ;  /* 0x000000120c000c24 */ /* 0x008fe2000f8e0229 */
[----:B------:R-:W-:-:S06]  /*0610*/  LEA R3, R25, 0xfffffe00, 0x9 ;  /* 0xfffffe0019037811 */ /* 0x000fcc00078e48ff */
[----:B------:R-:W3:Y:S01]  /*0620*/  LDC.64 R22, c[0x0][0x528] ;  /* 0x00014a00ff167b82 */ /* 0x000ee20000000a00 */
[----:B------:R-:W-:Y:S01]  /*0630*/  UIMAD UR5, UR18, UR7, UR5 ;  /* 0x00000007120572a4 */ /* 0x000fe2000f8e0205 */
[----:B------:R-:W-:Y:S01]  /*0640*/  @P0 IMAD R0, R0, R25, RZ ;  /* 0x0000001900000224 */ /* 0x000fe200078e02ff */
[----:B------:R-:W-:Y:S02]  /*0650*/  LEA R9, R25, 0xffffff00, 0x8 ;  /* 0xffffff0019097811 */ /* 0x000fe400078e40ff */
[----:B------:R-:W-:Y:S02]  /*0660*/  IADD3 R56, PT, PT, R11, R13, RZ ;  /* 0x0000000d0b387210 */ /* 0x000fe40007ffe0ff */
[----:B------:R-:W-:Y:S01]  /*0670*/  IADD3 R10, P4, PT, R3, R10, RZ ;  /* 0x0000000a030a7210 */ /* 0x000fe20007f9e0ff */
[----:B-1----:R-:W-:Y:S01]  /*0680*/  @P0 IMAD R5, R0, R5, RZ ;  /* 0x0000000500050224 */ /* 0x002fe200078e02ff */
[----:B------:R-:W-:Y:S02]  /*0690*/  ISETP.GE.AND P1, PT, R25, 0x1, PT ;  /* 0x000000011900780c */ /* 0x000fe40003f26270 */
[----:B------:R-:W-:-:S02]  /*06a0*/  IADD3 R55, P2, PT, R9, R2, RZ ;  /* 0x0000000209377210 */ /* 0x000fc40007f5e0ff */
[----:B------:R-:W-:Y:S01]  /*06b0*/  LEA.HI.X.SX32 R56, R3, R56, 0x1, P4 ;  /* 0x0000003803387211 */ /* 0x000fe200020f0eff */
[----:B--2---:R-:W-:Y:S01]  /*06c0*/  IMAD.WIDE.U32 R2, R41, R16, UR4 ;  /* 0x0000000429027e25 */ /* 0x004fe2000f8e0010 */
[----:B------:R-:W-:Y:S02]  /*06d0*/  SHF.R.S32.HI R0, RZ, 0x1f, R9 ;  /* 0x0000001fff007819 */ /* 0x000fe40000011409 */
[----:B------:R-:W-:Y:S01]  /*06e0*/  IADD3 R4, P3, PT, R9, R4, RZ ;  /* 0x0000000409047210 */ /* 0x000fe20007f7e0ff */
[----:B------:R-:W-:Y:S01]  /*06f0*/  IMAD R57, R41, R17, R3 ;  /* 0x0000001129397224 */ /* 0x000fe200078e0203 */
[----:B------:R-:W-:Y:S02]  /*0700*/  IADD3.X R8, PT, PT, R0, R15, RZ, P2, !PT ;  /* 0x0000000f00087210 */ /* 0x000fe400017fe4ff */
[----:B----4-:R-:W-:Y:S02]  /*0710*/  LEA R52, P2, R55, R18, 0x1 ;  /* 0x0000001237347211 */ /* 0x010fe400078408ff */
[----:B------:R-:W-:-:S02]  /*0720*/  CS2R R20, SRZ ;  /* 0x0000000000147805 */ /* 0x000fc4000001ff00 */
[----:B------:R-:W-:Y:S01]  /*0730*/  IADD3 R2, P4, PT, R9, R2, RZ ;  /* 0x0000000209027210 */ /* 0x000fe20007f9e0ff */
[----:B0-----:R-:W-:Y:S01]  /*0740*/  @P0 IMAD.WIDE R20, R5, 0x10, R6 ;  /* 0x0000001005140825 */ /* 0x001fe200078e0206 */
[C---:B------:R-:W-:Y:S02]  /*0750*/  IADD3.X R53, PT, PT, R0.reuse, R53, RZ, P3, !PT ;  /* 0x0000003500357210 */ /* 0x040fe40001ffe4ff */
[----:B------:R-:W-:Y:S01]  /*0760*/  LEA.HI.X R55, R55, R19, R8, 0x1, P2 ;  /* 0x0000001337377211 */ /* 0x000fe200010f0c08 */
[----:B------:R-:W-:Y:S01]  /*0770*/  IMAD.WIDE.U32 R18, R41, R46, RZ ;  /* 0x0000002e29127225 */ /* 0x000fe200078e00ff */
[----:B------:R-:W-:Y:S02]  /*0780*/  IADD3.X R57, PT, PT, R0, R57, RZ, P4, !PT ;  /* 0x0000003900397210 */ /* 0x000fe400027fe4ff */
[----:B------:R-:W-:Y:S02]  /*0790*/  LEA R48, P0, R4, R48, 0x1 ;  /* 0x0000003004307211 */ /* 0x000fe400078008ff */
[----:B---3--:R-:W-:-:S02]  /*07a0*/  LEA R54, P2, R2, R22, 0x1 ;  /* 0x0000001602367211 */ /* 0x008fc400078408ff */
        /* <DEDUP_REMOVED lines=81> */
.L_x_16993:
        /* <DEDUP_REMOVED lines=42> */
[----:B------:R-:W-:Y:S02]  /*0f60*/  HADD2.F32 R35, -RZ, R26.H0_H0 ;  /* 0x2000001aff237230 */ /* 0x000fe40000004100 */
[----:B------:R-:W-:Y:S01]  /*0f70*/  FADD.FTZ R90, R25, R42 ;  /* 0x0000002a195a7221 */ /* 0x000fe20000010000 */
[----:B------:R-:W-:-:S02]  /*0f80*/  HADD2.F32 R25, -RZ, R27.H0_H0 ;  /* 0x2000001bff197230 */ /* 0x000fc40000004100 */
[--C-:B------:R-:W-:Y:S01]  /*0f90*/  FADD.FTZ R94, R31, R42.reuse ;  /* 0x0000002a1f5e7221 */ /* 0x100fe20000010000 */
[----:B------:R-:W-:Y:S01]  /*0fa0*/  FSETP.GTU.FTZ.AND P4, PT, R96, 20, PT ;  /* 0x41a000006000780b */ /* 0x000fe20003f9c000 */
[--C-:B------:R-:W-:Y:S01]  /*0fb0*/  FADD.FTZ R88, R35, R42.reuse ;  /* 0x0000002a23587221 */ /* 0x100fe20000010000 */
[----:B------:R-:W-:Y:S01]  /*0fc0*/  FSETP.GTU.FTZ.AND P0, PT, R92, 20, PT ;  /* 0x41a000005c00780b */ /* 0x000fe20003f1c000 */
[----:B------:R-:W-:Y:S01]  /*0fd0*/  HADD2.F32 R27, -RZ, R27.H1_H1 ;  /* 0x3000001bff1b7230 */ /* 0x000fe20000004100 */
[----:B------:R-:W-:Y:S01]  /*0fe0*/  FSETP.GTU.FTZ.AND P5, PT, R94, 20, PT ;  /* 0x41a000005e00780b */ /* 0x000fe20003fbc000 */
[----:B------:R-:W-:Y:S01]  /*0ff0*/  FADD.FTZ R100, R25, R42 ;  /* 0x0000002a19647221 */ /* 0x000fe20000010000 */
[----:B------:R-:W-:Y:S02]  /*1000*/  FSETP.GTU.FTZ.AND P1, PT, R90, 20, PT ;  /* 0x41a000005a00780b */ /* 0x000fe40003f3c000 */
[----:B------:R-:W-:Y:S01]  /*1010*/  FSETP.GTU.FTZ.AND P2, PT, R88, 20, PT ;  /* 0x41a000005800780b */ /* 0x000fe20003f5c000 */
[----:B--2---:R1:W-:Y:S01]  /*1020*/  STS.128 [R81], R36 ;  /* 0x0000002451007388 */ /* 0x0043e20000000c00 */
[----:B------:R-:W-:-:S03]  /*1030*/  NOP ;  /* 0x0000000000007918 */ /* 0x000fc60000000000 */
[----:B------:R2:W3:Y:S01]  /*1040*/  LDS.128 R8, [R81] ;  /* 0x0000000051087984 */ /* 0x0004e20000000c00 */
[----:B-1----:R-:W-:Y:S02]  /*1050*/  HADD2.F32 R37, -RZ, R26.H1_H1 ;  /* 0x3000001aff257230 */ /* 0x002fe40000004100 */
[----:B------:R-:W-:-:S03]  /*1060*/  IMAD R26, R41, R87, R3 ;  /* 0x00000057291a7224 */ /* 0x000fc600078e0203 */
[----:B------:R-:W-:-:S05]  /*1070*/  FADD.FTZ R86, R37, R42 ;  /* 0x0000002a25567221 */ /* 0x000fca0000010000 */
[----:B------:R-:W-:Y:S01]  /*1080*/  FSETP.GTU.FTZ.AND P3, PT, R86, 20, PT ;  /* 0x41a000005600780b */ /* 0x000fe20003f7c000 */
[----:B0-2---:R-:W-:-:S12]  /*1090*/  @P4 BRA `(.L_x_16926) ;  /* 0x0000000000784947 */ /* 0x005fd80003800000 */
        /* <DEDUP_REMOVED lines=30> */
.L_x_16926:
[----:B------:R-:W-:Y:S05]  /*1280*/  BSYNC.RECONVERGENT B0 ;  /* 0x0000000000007941 */ /* 0x000fea0003800200 */
.L_x_16925:
        /* <DEDUP_REMOVED lines=36> */
.L_x_16928:
[----:B------:R-:W-:Y:S05]  /*14d0*/  BSYNC.RECONVERGENT B0 ;  /* 0x0000000000007941 */ /* 0x000fea0003800200 */
.L_x_16927:
        /* <DEDUP_REMOVED lines=34> */
.L_x_16930:
[----:B------:R-:W-:Y:S05]  /*1700*/  BSYNC.RECONVERGENT B0 ;  /* 0x0000000000007941 */ /* 0x000fea0003800200 */
.L_x_16929:
        /* <DEDUP_REMOVED lines=32> */
.L_x_16932:
[----:B------:R-:W-:Y:S05]  /*1910*/  BSYNC.RECONVERGENT B0 ;  /* 0x0000000000007941 */ /* 0x000fea0003800200 */
.L_x_16931:
        /* <DEDUP_REMOVED lines=32> */
.L_x_16934:
[----:B------:R-:W-:Y:S05]  /*1b20*/  BSYNC.RECONVERGENT B0 ;  /* 0x0000000000007941 */ /* 0x000fea0003800200 */
.L_x_16933:
        /* <DEDUP_REMOVED lines=32> */
.L_x_16936:
[----:B------:R-:W-:Y:S05]  /*1d30*/  BSYNC.RECONVERGENT B0 ;  /* 0x0000000000007941 */ /* 0x000fea0003800200 */
.L_x_16935:
        /* <DEDUP_REMOVED lines=32> */
.L_x_16938:
[----:B------:R-:W-:Y:S05]  /*1f40*/  BSYNC.RECONVERGENT B0 ;  /* 0x0000000000007941 */ /* 0x000fea0003800200 */
.L_x_16937:
        /* <DEDUP_REMOVED lines=32> */
.L_x_16940:
[----:B------:R-:W-:Y:S05]  /*2150*/  BSYNC.RECONVERGENT B0 ;  /* 0x0000000000007941 */ /* 0x000fea0003800200 */
.L_x_16939:
[----:B------:R-:W-:Y:S08]  /*2160*/  BAR.SYNC.DEFER_BLOCKING 0x0 ;  /* 0x0000000000007b1d */ /* 0x000ff00000010000 */
[----:B------:R-:W0:Y:S01]  /*2170*/  LDC.64 R24, c[0x0][0x420] ;  /* 0x00010800ff187b82 */ /* 0x000e220000000a00 */
[----:B------:R-:W1:Y:S01]  /*2180*/  LDCU.64 UR4, c[0x0][0x510] ;  /* 0x0000a200ff0477ac */ /* 0x000e620008000a00 */
[----:B------:R-:W2:Y:S06]  /*2190*/  LDCU.64 UR6, c[0x0][0x490] ;  /* 0x00009200ff0677ac */ /* 0x000eac0008000a00 */
[----:B------:R-:W4:Y:S08]  /*21a0*/  LDC.64 R26, c[0x0][0x428] ;  /* 0x00010a00ff1a7b82 */ /* 0x000f300000000a00 */
[----:B------:R-:W5:Y:S01]  /*21b0*/  LDC.64 R28, c[0x0][0x478] ;  /* 0x00011e00ff1c7b82 */ /* 0x000f620000000a00 */
[----:B------:R-:W3:Y:S01]  /*21c0*/  LDG.E.128 R32, desc[UR16][R32.64] ;  /* 0x0000001020207981 */ /* 0x000ee2000c1e1d00 */
[----:B0-----:R-:W-:-:S06]  /*21d0*/  IMAD.WIDE.U32 R2, R24, UR18, R12 ;  /* 0x0000001218027c25 */ /* 0x001fcc000f8e000c */
[----:B------:R-:W0:Y:S01]  /*21e0*/  LDC.64 R122, c[0x0][0x508] ;  /* 0x00014200ff7a7b82 */ /* 0x000e220000000a00 */
[----:B------:R-:W-:Y:S02]  /*21f0*/  IMAD R3, R25, UR18, R3 ;  /* 0x0000001219037c24 */ /* 0x000fe4000f8e0203 */
[----:B----4-:R-:W-:-:S04]  /*2200*/  IMAD.WIDE.U32 R2, R41, R26, R2 ;  /* 0x0000001a29027225 */ /* 0x010fc800078e0002 */
[----:B------:R-:W-:Y:S01]  /*2210*/  IMAD R0, R41, R27, R3 ;  /* 0x0000001b29007224 */ /* 0x000fe200078e0203 */
[----:B-----5:R-:W-:-:S04]  /*2220*/  LEA R28, P0, R2, R28, 0x1 ;  /* 0x0000001c021c7211 */ /* 0x020fc800078008ff */
[----:B------:R-:W-:-:S03]  /*2230*/  LEA.HI.X R29, R2, R29, R0, 0x1, P0 ;  /* 0x0000001d021d7211 */ /* 0x000fc600000f0c00 */
[----:B------:R-:W-:Y:S01]  /*2240*/  IMAD.WIDE.U32 R28, R60, 0x10, R28 ;  /* 0x000000103c1c7825 */ /* 0x000fe200078e001c */
[----:B---3--:R-:W-:Y:S01]  /*2250*/  STS.128 [R81], R32 ;  /* 0x0000002051007388 */ /* 0x008fe20000000c00 */
[----:B------:R-:W-:-:S03]  /*2260*/  NOP ;  /* 0x0000000000007918 */ /* 0x000fc60000000000 */
[----:B------:R-:W3:Y:S01]  /*2270*/  LDS.128 R24, [R81] ;  /* 0x0000000051187984 */ /* 0x000ee20000000c00 */
[----:B------:R-:W-:Y:S06]  /*2280*/  BAR.SYNC.DEFER_BLOCKING 0x0 ;  /* 0x0000000000007b1d */ /* 0x000fec0000010000 */
[----:B------:R-:W4:Y:S01]  /*2290*/  LDG.E.128 R28, desc[UR16][R28.64] ;  /* 0x000000101c1c7981 */ /* 0x000f22000c1e1d00 */
[----:B------:R-:W-:Y:S01]  /*22a0*/  HADD2.F32 R95, -RZ, R4.H1_H1 ;  /* 0x30000004ff5f7230 */ /* 0x000fe20000004100 */
[----:B--2---:R-:W-:Y:S01]  /*22b0*/  UISETP.NE.U32.AND UP0, UPT, UR6, URZ, UPT ;  /* 0x000000ff0600728c */ /* 0x004fe2000bf05070 */
[----:B------:R-:W-:-:S02]  /*22c0*/  HADD2.F32 R93, -RZ, R5.H0_H0 ;  /* 0x20000005ff5d7230 */ /* 0x000fc40000004100 */
[----:B------:R-:W-:Y:S01]  /*22d0*/  HADD2.F32 R99, -RZ, R5.H1_H1 ;  /* 0x30000005ff637230 */ /* 0x000fe20000004100 */
[----:B------:R-:W-:Y:S01]  /*22e0*/  UISETP.NE.AND.EX UP0, UPT, UR7, URZ, UPT, UP0 ;  /* 0x000000ff0700728c */ /* 0x000fe2000bf05300 */
[--C-:B------:R-:W-:Y:S02]  /*22f0*/  HADD2.F32 R97, -RZ, R6.reuse.H0_H0 ;  /* 0x20000006ff617230 */ /* 0x100fe40000004100 */
[----:B------:R-:W-:Y:S02]  /*2300*/  HADD2.F32 R103, -RZ, R6.H1_H1 ;  /* 0x30000006ff677230 */ /* 0x000fe40000004100 */
[----:B------:R-:W-:Y:S02]  /*2310*/  HADD2.F32 R101, -RZ, R7.H0_H0 ;  /* 0x20000007ff657230 */ /* 0x000fe40000004100 */
[--C-:B---3--:R-:W-:Y:S02]  /*2320*/  HADD2.F32 R85, -RZ, R25.reuse.H0_H0 ;  /* 0x20000019ff557230 */ /* 0x108fe40000004100 */
        /* <DEDUP_REMOVED lines=8> */
[----:B------:R-:W2:Y:S01]  /*23b0*/  MUFU.EX2 R33, R25 ;  /* 0x0000001900217308 */ /* 0x000ea20000000800 */
[----:B------:R-:W-:-:S02]  /*23c0*/  HADD2.F32 R113, -RZ, R27.H0_H0 ;  /* 0x2000001bff717230 */ /* 0x000fc40000004100 */
[----:B------:R-:W-:Y:S01]  /*23d0*/  FMUL.FTZ R0, R36, -1.4426950216293334961 ;  /* 0xbfb8aa3b24007820 */ /* 0x000fe20000410000 */
[----:B------:R-:W-:Y:S02]  /*23e0*/  HADD2.F32 R116, -RZ, R27.H1_H1 ;  /* 0x3000001bff747230 */ /* 0x000fe40000004100 */
[----:B------:R-:W-:Y:S01]  /*23f0*/  FMUL.FTZ R2, R38, -1.4426950216293334961 ;  /* 0xbfb8aa3b26027820 */ /* 0x000fe20000410000 */
[----:B------:R-:W-:Y:S01]  /*2400*/  FMUL.FTZ R37, R110, -1.4426950216293334961 ;  /* 0xbfb8aa3b6e257820 */ /* 0x000fe20000410000 */
[----:B------:R-:W-:Y:S01]  /*2410*/  FMUL.FTZ R83, R113, -1.4426950216293334961 ;  /* 0xbfb8aa3b71537820 */ /* 0x000fe20000410000 */
[----:B------:R-:W-:Y:S01]  /*2420*/  HADD2.F32 R105, -RZ, R7.H1_H1 ;  /* 0x30000007ff697230 */ /* 0x000fe20000004100 */
[----:B------:R-:W3:Y:S01]  /*2430*/  MUFU.EX2 R32, R24 ;  /* 0x0000001800207308 */ /* 0x000ee20000000800 */
[----:B------:R-:W-:-:S07]  /*2440*/  FMUL.FTZ R87, R116, -1.4426950216293334961 ;  /* 0xbfb8aa3b74577820 */ /* 0x000fce0000410000 */
[----:B------:R-:W5:Y:S01]  /*2450*/  MUFU.EX2 R34, R26 ;  /* 0x0000001a00227308 */ /* 0x000f620000000800 */
[----:B--2---:R-:W-:-:S07]  /*2460*/  FADD.FTZ R33, R33, 1 ;  /* 0x3f80000021217421 */ /* 0x004fce0000010000 */
[----:B------:R-:W2:Y:S01]  /*2470*/  MUFU.EX2 R0, R0 ;  /* 0x0000000000007308 */ /* 0x000ea20000000800 */
[----:B---3--:R-:W-:-:S07]  /*2480*/  FADD.FTZ R32, R32, 1 ;  /* 0x3f80000020207421 */ /* 0x008fce0000010000 */
[----:B------:R2:W3:Y:S01]  /*2490*/  MUFU.EX2 R3, R2 ;  /* 0x0000000200037308 */ /* 0x0004e20000000800 */
[----:B-----5:R-:W-:-:S07]  /*24a0*/  FADD.FTZ R34, R34, 1 ;  /* 0x3f80000022227421 */ /* 0x020fce0000010000 */
[----:B------:R-:W5:Y:S01]  /*24b0*/  MUFU.EX2 R37, R37 ;  /* 0x0000002500257308 */ /* 0x000f620000000800 */
[----:B--2---:R-:W-:Y:S01]  /*24c0*/  FADD.FTZ R2, R0, 1 ;  /* 0x3f80000000027421 */ /* 0x004fe20000010000 */
[----:B------:R-:W-:-:S06]  /*24d0*/  HADD2.F32 R0, -RZ, R8.H0_H0 ;  /* 0x20000008ff007230 */ /* 0x000fcc0000004100 */
[----:B------:R-:W-:Y:S01]  /*24e0*/  MUFU.EX2 R83, R83 ;  /* 0x0000005300537308 */ /* 0x000fe20000000800 */
[----:B---3--:R-:W-:-:S07]  /*24f0*/  FADD.FTZ R3, R3, 1 ;  /* 0x3f80000003037421 */ /* 0x008fce0000010000 */
[----:B------:R5:W2:Y:S08]  /*2500*/  MUFU.EX2 R91, R87 ;  /* 0x00000057005b7308 */ /* 0x000ab00000000800 */
[----:B------:R-:W3:Y:S01]  /*2510*/  MUFU.RCP R35, R2 ;  /* 0x0000000200237308 */ /* 0x000ee20000001000 */
[----:B-----5:R-:W-:-:S07]  /*2520*/  FADD.FTZ R87, R37, 1 ;  /* 0x3f80000025577421 */ /* 0x020fce0000010000 */
[----:B------:R3:W-:Y:S01]  /*2530*/  MUFU.RCP R39, R3 ;  /* 0x0000000300277308 */ /* 0x0007e20000001000 */
[----:B--2---:R-:W-:-:S07]  /*2540*/  FADD.FTZ R91, R91, 1 ;  /* 0x3f8000005b5b7421 */ /* 0x004fce0000010000 */
[----:B------:R2:W-:Y:S01]  /*2550*/  MUFU.RCP R104, R33 ;  /* 0x0000002100687308 */ /* 0x0005e20000001000 */
[----:B---3--:R-:W-:-:S04]  /*2560*/  FADD.FTZ R3, -R35, 1 ;  /* 0x3f80000023037421 */ /* 0x008fc80000010100 */
[----:B------:R-:W-:-:S03]  /*2570*/  FFMA.FTZ R3, R36, R3, 1 ;  /* 0x3f80000024037423 */ /* 0x000fc60000010003 */
[----:B------:R3:W5:Y:S01]  /*2580*/  MUFU.RCP R102, R32 ;  /* 0x0000002000667308 */ /* 0x0007620000001000 */
[----:B--2---:R-:W-:-:S07]  /*2590*/  HADD2.F32 R33, -RZ, R11.H0_H0 ;  /* 0x2000000bff217230 */ /* 0x004fce0000004100 */
[----:B------:R-:W2:Y:S01]  /*25a0*/  MUFU.RCP R111, R87 ;  /* 0x00000057006f7308 */ /* 0x000ea20000001000 */
[----:B---3--:R-:W-:-:S07]  /*25b0*/  HADD2.F32 R32, -RZ, R10.H1_H1 ;  /* 0x3000000aff207230 */ /* 0x008fce0000004100 */
[----:B------:R-:W-:Y:S08]  /*25c0*/  MUFU.RCP R117, R91 ;  /* 0x0000005b00757308 */ /* 0x000ff00000001000 */
[----:B------:R3:W-:Y:S02]  /*25d0*/  MUFU.RCP R108, R34 ;  /* 0x00000022006c7308 */ /* 0x0007e40000001000 */
[----:B---3--:R-:W-:Y:S01]  /*25e0*/  HADD2.F32 R34, -RZ, R11.H1_H1 ;  /* 0x3000000bff227230 */ /* 0x008fe20000004100 */
[----:B----4-:R3:W-:Y:S01]  /*25f0*/  STS.128 [R81], R28 ;  /* 0x0000001c51007388 */ /* 0x0107e20000000c00 */
[----:B------:R-:W-:-:S03]  /*2600*/  NOP ;  /* 0x0000000000007918 */ /* 0x000fc60000000000 */
[----:B------:R-:W4:Y:S01]  /*2610*/  LDS.128 R24, [R81] ;  /* 0x0000000051187984 */ /* 0x000f220000000c00 */
[----:B---3--:R-:W-:Y:S02]  /*2620*/  HADD2.F32 R28, -RZ, R8.H1_H1 ;  /* 0x30000008ff1c7230 */ /* 0x008fe40000004100 */
[----:B------:R-:W-:Y:S01]  /*2630*/  FADD.FTZ R8, R83, 1 ;  /* 0x3f80000053087421 */ /* 0x000fe20000010000 */
[--C-:B------:R-:W-:Y:S02]  /*2640*/  HADD2.F32 R30, -RZ, R9.reuse.H1_H1 ;  /* 0x30000009ff1e7230 */ /* 0x100fe40000004100 */
[----:B------:R-:W-:Y:S01]  /*2650*/  HADD2.F32 R29, -RZ, R9.H0_H0 ;  /* 0x20000009ff1d7230 */ /* 0x000fe20000004100 */
[----:B------:R3:W1:Y:S01]  /*2660*/  MUFU.RCP R114, R8 ;  /* 0x0000000800727308 */ /* 0x0006620000001000 */
[----:B------:R-:W-:Y:S02]  /*2670*/  HADD2.F32 R31, -RZ, R10.H0_H0 ;  /* 0x2000000aff1f7230 */ /* 0x000fe40000004100 */
[----:B-----5:R-:W-:-:S04]  /*2680*/  FADD.FTZ R10, -R102, 1 ;  /* 0x3f800000660a7421 */ /* 0x020fc80000010100 */
[----:B------:R-:W-:Y:S01]  /*2690*/  FFMA.FTZ R10, R85, R10, 1 ;  /* 0x3f800000550a7423 */ /* 0x000fe2000001000a */
[--C-:B----4-:R-:W-:Y:S02]  /*26a0*/  HADD2.F32 R37, -RZ, R24.reuse.H0_H0 ;  /* 0x20000018ff257230 */ /* 0x110fe40000004100 */
[----:B------:R-:W-:Y:S02]  /*26b0*/  HADD2.F32 R83, -RZ, R24.H1_H1 ;  /* 0x30000018ff537230 */ /* 0x000fe40000004100 */
[----:B------:R-:W-:Y:S01]  /*26c0*/  FADD.FTZ R24, -R104, 1 ;  /* 0x3f80000068187421 */ /* 0x000fe20000010100 */
[--C-:B------:R-:W-:Y:S02]  /*26d0*/  HADD2.F32 R106, -RZ, R25.reuse.H1_H1 ;  /* 0x30000019ff6a7230 */ /* 0x100fe40000004100 */
[----:B------:R-:W-:Y:S01]  /*26e0*/  FMUL.FTZ R2, R0, R37 ;  /* 0x0000002500027220 */ /* 0x000fe20000410000 */
[----:B------:R-:W-:Y:S02]  /*26f0*/  HADD2.F32 R87, -RZ, R25.H0_H0 ;  /* 0x20000019ff577230 */ /* 0x000fe40000004100 */
[----:B---3--:R-:W-:Y:S01]  /*2700*/  FMUL.FTZ R8, R28, R83 ;  /* 0x000000531c087220 */ /* 0x008fe20000410000 */
        /* <DEDUP_REMOVED lines=8> */
[----:B------:R-:W-:-:S02]  /*2790*/  HADD2.F32 R109, -RZ, R26.H0_H0 ;  /* 0x2000001aff6d7230 */ /* 0x000fc40000004100 */
[----:B------:R-:W-:Y:S01]  /*27a0*/  FMUL.FTZ R9, R102, R9 ;  /* 0x0000000966097220 */ /* 0x000fe20000410000 */
[----:B------:R-:W-:Y:S01]  /*27b0*/  FFMA.FTZ R3, R38, R3, 1 ;  /* 0x3f80000026037423 */ /* 0x000fe20000010003 */
[--C-:B------:R-:W-:Y:S02]  /*27c0*/  HADD2.F32 R115, -RZ, R27.reuse.H0_H0 ;  /* 0x2000001bff737230 */ /* 0x100fe40000004100 */
[----:B------:R-:W-:Y:S01]  /*27d0*/  FMUL.FTZ R35, R36, R35 ;  /* 0x0000002324237220 */ /* 0x000fe20000410000 */
[----:B------:R-:W-:Y:S02]  /*27e0*/  HADD2.F32 R118, -RZ, R27.H1_H1 ;  /* 0x3000001bff767230 */ /* 0x000fe40000004100 */
[----:B------:R-:W-:Y:S01]  /*27f0*/  FMUL.FTZ R3, R8, R3 ;  /* 0x0000000308037220 */ /* 0x000fe20000410000 */
[----:B------:R-:W-:Y:S01]  /*2800*/  FMUL.FTZ R8, R11, R24 ;  /* 0x000000180b087220 */ /* 0x000fe20000410000 */
[----:B--2---:R-:W-:Y:S01]  /*2810*/  FADD.FTZ R11, -R111, 1 ;  /* 0x3f8000006f0b7421 */ /* 0x004fe20000010100 */
[----:B------:R-:W-:-:S02]  /*2820*/  HADD2.F32 R112, -RZ, R26.H1_H1 ;  /* 0x3000001aff707230 */ /* 0x000fc40000004100 */
[----:B-1----:R-:W-:Y:S01]  /*2830*/  FADD.FTZ R24, -R114, 1 ;  /* 0x3f80000072187421 */ /* 0x002fe20000010100 */
[----:B------:R-:W-:Y:S01]  /*2840*/  FADD.FTZ R27, -R117, 1 ;  /* 0x3f800000751b7421 */ /* 0x000fe20000010100 */
        /* <DEDUP_REMOVED lines=19> */
[----:B0-----:R-:W-:Y:S01]  /*2980*/  IMAD.WIDE.U32 R2, R122, UR18, R12 ;  /* 0x000000127a027c25 */ /* 0x001fe2000f8e000c */
[----:B------:R-:W-:-:S03]  /*2990*/  F2FP.F16.F32.PACK_AB R25, R8, R9 ;  /* 0x000000090819723e */ /* 0x000fc600000000ff */
[----:B------:R-:W-:Y:S01]  /*29a0*/  FMUL.FTZ R39, R38, R39 ;  /* 0x0000002726277220 */ /* 0x000fe20000410000 */
[----:B------:R-:W-:Y:S01]  /*29b0*/  F2FP.F16.F32.PACK_AB R26, R11, R10 ;  /* 0x0000000a0b1a723e */ /* 0x000fe200000000ff */
[----:B------:R-:W-:Y:S01]  /*29c0*/  BAR.SYNC.DEFER_BLOCKING 0x0 ;  /* 0x0000000000007b1d */ /* 0x000fe20000010000 */
[----:B------:R-:W-:Y:S01]  /*29d0*/  F2FP.F16.F32.PACK_AB R27, R120, R27 ;  /* 0x0000001b781b723e */ /* 0x000fe200000000ff */
[----:B------:R-:W-:Y:S02]  /*29e0*/  IMAD R3, R123, UR18, R3 ;  /* 0x000000127b037c24 */ /* 0x000fe4000f8e0203 */
[----:B------:R-:W-:Y:S01]  /*29f0*/  FMUL.FTZ R102, R85, R102 ;  /* 0x0000006655667220 */ /* 0x000fe20000410000 */
[----:B------:R-:W-:Y:S02]  /*2a00*/  HADD2.F32 R91, -RZ, R4.H0_H0 ;  /* 0x20000004ff5b7230 */ /* 0x000fe40000004100 */
        /* <DEDUP_REMOVED lines=52> */
.L_x_16941:
        /* <DEDUP_REMOVED lines=37> */
[----:B------:R-:W-:Y:S01]  /*2fa0*/  FMUL.FTZ R126, R91, R96 ;  /* 0x000000605b7e7220 */ /* 0x000fe20000410000 */
[----:B------:R-:W-:Y:S01]  /*2fb0*/  SHF.L.U32 R136, R79, 0x8, RZ ;  /* 0x000000084f887819 */ /* 0x000fe200000006ff */
[----:B------:R-:W-:Y:S01]  /*2fc0*/  FMUL.FTZ R127, R95, R94 ;  /* 0x0000005e5f7f7220 */ /* 0x000fe20000410000 */
        /* <DEDUP_REMOVED lines=10> */
[----:B------:R-:W-:Y:S01]  /*3070*/  ISETP.EQ.AND P0, PT, R46, RZ, P0 ;  /* 0x000000ff2e00720c */ /* 0x000fe20000702270 */
[----:B------:R-:W-:Y:S01]  /*3080*/  FMUL.FTZ R134, R101, R100 ;  /* 0x0000006465867220 */ /* 0x000fe20000410000 */
[----:B------:R-:W-:Y:S01]  /*3090*/  FMUL.FTZ R135, R105, R98 ;  /* 0x0000006269877220 */ /* 0x000fe20000410000 */
[----:B------:R-:W-:Y:S01]  /*30a0*/  MOV R108, RZ ;  /* 0x000000ff006c7202 */ /* 0x000fe20000000f00 */
[----:B------:R-:W3:Y:S01]  /*30b0*/  LDCU UR7, c[0x0][0x394] ;  /* 0x00007280ff0777ac */ /* 0x000ee20008000800 */
[----:B------:R-:W-:-:S02]  /*30c0*/  LOP3.LUT R136, R136, 0x100, RZ, 0xc0, !PT ;  /* 0x0000010088887812 */ /* 0x000fc400078ec0ff */
[----:B------:R-:W4:Y:S01]  /*30d0*/  LDC.64 R30, c[0x0][0x3a8] ;  /* 0x0000ea00ff1e7b82 */ /* 0x000f220000000a00 */
[C---:B------:R-:W-:Y:S01]  /*30e0*/  IADD3 R138, PT, PT, R3.reuse, R46, RZ ;  /* 0x0000002e038a7210 */ /* 0x040fe20007ffe0ff */
[----:B------:R-:W0:Y:S01]  /*30f0*/  LDCU UR8, c[0x0][0x38c] ;  /* 0x00007180ff0877ac */ /* 0x000e220008000800 */
[----:B------:R-:W-:Y:S01]  /*3100*/  LEA.HI.X.SX32 R35, R3, RZ, 0x1, P1 ;  /* 0x000000ff03237211 */ /* 0x000fe200008f0eff */
[----:B------:R-:W-:-:S04]  /*3110*/  UMOV UR4, URZ ;  /* 0x000000ff00047c82 */ /* 0x000fc80008000000 */
[----:B------:R-:W0:Y:S08]  /*3120*/  LDC.64 R28, c[0x0][0x450] ;  /* 0x00011400ff1c7b82 */ /* 0x000e300000000a00 */
[----:B------:R-:W0:Y:S08]  /*3130*/  LDC.64 R26, c[0x0][0x3e0] ;  /* 0x0000f800ff1a7b82 */ /* 0x000e300000000a00 */
[----:B---3--:R-:W0:Y:S02]  /*3140*/  LDC.64 R24, c[0x0][0x4d0] ;  /* 0x00013400ff187b82 */ /* 0x008e240000000a00 */
.L_x_16992:
[----:B-1----:R-:W-:-:S04]  /*3150*/  IMAD.WIDE.U32 R2, R128, UR4, RZ ;  /* 0x0000000480027c25 */ /* 0x002fc8000f8e00ff */
[----:B------:R-:W-:Y:S01]  /*3160*/  IMAD R3, R129, UR4, R3 ;  /* 0x0000000481037c24 */ /* 0x000fe2000f8e0203 */
[----:B0-----:R-:W-:-:S04]  /*3170*/  LEA R4, P1, R2, R78, 0x1 ;  /* 0x0000004e02047211 */ /* 0x001fc800078208ff */
[----:B------:R-:W-:-:S03]  /*3180*/  LEA.HI.X R5, R2, R56, R3, 0x1, P1 ;  /* 0x0000003802057211 */ /* 0x000fc600008f0c03 */
[----:B------:R-:W-:-:S05]  /*3190*/  IMAD.WIDE.U32 R2, R50, 0x10, R4 ;  /* 0x0000001032027825 */ /* 0x000fca00078e0004 */
[----:B------:R-:W3:Y:S04]  /*31a0*/  LDG.E.128 R4, desc[UR16][R2.64] ;  /* 0x0000001002047981 */ /* 0x000ee8000c1e1d00 */
[----:B------:R1:W5:Y:S02]  /*31b0*/  LDG.E.128 R8, desc[UR16][R2.64+0x200] ;  /* 0x0002001002087981 */ /* 0x000364000c1e1d00 */
[----:B-1----:R-:W-:Y:S02]  /*31c0*/  MOV R2, R16 ;  /* 0x0000001000027202 */ /* 0x002fe40000000f00 */
[----:B------:R-:W-:-:S03]  /*31d0*/  MOV R3, R49 ;  /* 0x0000003100037202 */ /* 0x000fc60000000f00 */
[----:B----4-:R-:W-:-:S04]  /*31e0*/  IMAD.WIDE.U32 R36, R30, UR4, R2 ;  /* 0x000000041e247c25 */ /* 0x010fc8000f8e0002 */
        /* <DEDUP_REMOVED lines=10> */
[----:B---3--:R0:W-:Y:S04]  /*3290*/  STS.128 [R81], R4 ;  /* 0x0000000451007388 */ /* 0x0081e80000000c00 */
        /* <DEDUP_REMOVED lines=17> */
[----:B------:R-:W-:-:S07]  /*33b0*/  FMUL.RZ R141, R137, 0.15915493667125701904 ;  /* 0x3e22f983898d7820 */ /* 0x000fce000040c000 */
        /* <DEDUP_REMOVED lines=8> */
[----:B------:R-:W-:Y:S01]  /*3440*/  MUFU.SIN R148, R8 ;  /* 0x0000000800947308 */ /* 0x000fe20000000400 */
[----:B0-----:R-:W-:-:S07]  /*3450*/  FMUL.FTZ R5, R37, R86 ;  /* 0x0000005625057220 */ /* 0x001fce0000410000 */
[----:B------:R0:W-:Y:S08]  /*3460*/  MUFU.COS R168, R8 ;  /* 0x0000000800a87308 */ /* 0x0001f00000000000 */
[----:B------:R-:W-:Y:S01]  /*3470*/  MUFU.SIN R140, R6 ;  /* 0x00000006008c7308 */ /* 0x000fe20000000400 */
[----:B0-----:R-:W0:Y:S07]  /*3480*/  LDS.128 R8, [R125] ;  /* 0x000000007d087984 */ /* 0x001e2e0000000c00 */
[----:B------:R1:W2:Y:S08]  /*3490*/  MUFU.COS R156, R6 ;  /* 0x00000006009c7308 */ /* 0x0002b00000000000 */
[----:B------:R-:W-:Y:S01]  /*34a0*/  MUFU.SIN R137, R141 ;  /* 0x0000008d00897308 */ /* 0x000fe20000000400 */
[----:B-1----:R-:W-:Y:S01]  /*34b0*/  FMUL.RZ R6, R5, 0.15915493667125701904 ;  /* 0x3e22f98305067820 */ /* 0x002fe2000040c000 */
[----:B------:R-:W-:-:S06]  /*34c0*/  FMUL.FTZ R5, R3, R86 ;  /* 0x0000005603057220 */ /* 0x000fcc0000410000 */
[----:B------:R1:W5:Y:S01]  /*34d0*/  MUFU.COS R139, R141 ;  /* 0x0000008d008b7308 */ /* 0x0003620000000000 */
[C---:B--2---:R-:W-:Y:S01]  /*34e0*/  FMUL.FTZ R156, R155.reuse, R156 ;  /* 0x0000009c9b9c7220 */ /* 0x044fe20000410000 */
[----:B------:R-:W-:-:S06]  /*34f0*/  FMUL.FTZ R155, R155, R140 ;  /* 0x0000008c9b9b7220 */ /* 0x000fcc0000410000 */
[----:B------:R2:W-:Y:S01]  /*3500*/  MUFU.EX2 R165, R2 ;  /* 0x0000000200a57308 */ /* 0x0005e20000000800 */
[----:B-1----:R-:W-:-:S07]  /*3510*/  FMUL.FTZ R141, R3, R98 ;  /* 0x00000062038d7220 */ /* 0x002fce0000410000 */
[----:B---3--:R-:W-:Y:S01]  /*3520*/  MUFU.SIN R142, R7 ;  /* 0x00000007008e7308 */ /* 0x008fe20000000400 */
[-C--:B--2---:R-:W-:Y:S01]  /*3530*/  FMUL.FTZ R2, R3, R100.reuse ;  /* 0x0000006403027220 */ /* 0x084fe20000410000 */
[----:B------:R-:W-:Y:S01]  /*3540*/  FMUL.FTZ R3, R37, R100 ;  /* 0x0000006425037220 */ /* 0x000fe20000410000 */
[C---:B-----5:R-:W-:Y:S01]  /*3550*/  FMUL.FTZ R160, R158.reuse, R139 ;  /* 0x0000008b9ea07220 */ /* 0x060fe20000410000 */
[----:B------:R-:W-:Y:S01]  /*3560*/  FMUL.FTZ R158, R158, R137 ;  /* 0x000000899e9e7220 */ /* 0x000fe20000410000 */
[----:B0-----:R-:W-:Y:S02]  /*3570*/  HADD2.F32 R137, -RZ, R8.H0_H0 ;  /* 0x20000008ff897230 */ /* 0x001fe40000004100 */
[----:B------:R-:W-:Y:S01]  /*3580*/  FMUL.RZ R143, R3, 0.15915493667125701904 ;  /* 0x3e22f983038f7820 */ /* 0x000fe2000040c000 */
[----:B------:R-:W-:Y:S01]  /*3590*/  FMUL.FTZ R3, R37, R98 ;  /* 0x0000006225037220 */ /* 0x000fe20000410000 */
[----:B------:R-:W0:Y:S01]  /*35a0*/  MUFU.COS R144, R7 ;  /* 0x0000000700907308 */ /* 0x000e220000000000 */
[----:B------:R-:W-:-:S02]  /*35b0*/  HADD2.F32 R139, -RZ, R9.H0_H0 ;  /* 0x20000009ff8b7230 */ /* 0x000fc40000004100 */
[----:B------:R-:W-:Y:S01]  /*35c0*/  FMUL.RZ R3, R3, 0.15915493667125701904 ;  /* 0x3e22f98303037820 */ /* 0x000fe2000040c000 */
[----:B------:R-:W-:Y:S02]  /*35d0*/  HADD2.F32 R140, -RZ, R9.H1_H1 ;  /* 0x30000009ff8c7230 */ /* 0x000fe40000004100 */
[----:B------:R-:W-:Y:S02]  /*35e0*/  HADD2.F32 R145, -RZ, R10.H1_H1 ;  /* 0x3000000aff917230 */ /* 0x000fe40000004100 */
[----:B------:R-:W1:Y:S08]  /*35f0*/  MUFU.EX2 R169, R4 ;  /* 0x0000000400a97308 */ /* 0x000e700000000800 */
[----:B------:R-:W-:Y:S01]  /*3600*/  MUFU.SIN R150, R6 ;  /* 0x0000000600967308 */ /* 0x000fe20000000400 */
[C---:B0-----:R-:W-:Y:S01]  /*3610*/  FMUL.FTZ R159, R165.reuse, R144 ;  /* 0x00000090a59f7220 */ /* 0x041fe20000410000 */
[----:B------:R-:W-:Y:S01]  /*3620*/  FMUL.FTZ R165, R165, R142 ;  /* 0x0000008ea5a57220 */ /* 0x000fe20000410000 */
[----:B------:R-:W-:-:S02]  /*3630*/  HADD2.F32 R142, -RZ, R11.H0_H0 ;  /* 0x2000000bff8e7230 */ /* 0x000fc40000004100 */
[----:B------:R-:W-:-:S03]  /*3640*/  HADD2.F32 R144, -RZ, R11.H1_H1 ;  /* 0x3000000bff907230 */ /* 0x000fc60000004100 */
[----:B------:R-:W-:Y:S01]  /*3650*/  MUFU.COS R170, R6 ;  /* 0x0000000600aa7308 */ /* 0x000fe20000000000 */
[C---:B-1----:R-:W-:Y:S01]  /*3660*/  FMUL.FTZ R168, R169.reuse, R168 ;  /* 0x000000a8a9a87220 */ /* 0x042fe20000410000 */
[----:B------:R-:W-:-:S06]  /*3670*/  FMUL.FTZ R169, R169, R148 ;  /* 0x00000094a9a97220 */ /* 0x000fcc0000410000 */
[----:B------:R0:W1:Y:S08]  /*3680*/  MUFU.EX2 R171, R5 ;  /* 0x0000000500ab7308 */ /* 0x0000700000000800 */
[----:B------:R2:W-:Y:S01]  /*3690*/  MUFU.EX2 R167, R2 ;  /* 0x0000000200a77308 */ /* 0x0005e20000000800 */
[----:B0-----:R-:W0:Y:S07]  /*36a0*/  LDS.128 R4, [R125+0x10] ;  /* 0x000010007d047984 */ /* 0x001e2e0000000c00 */
[----:B------:R-:W-:Y:S01]  /*36b0*/  MUFU.EX2 R141, R141 ;  /* 0x0000008d008d7308 */ /* 0x000fe20000000800 */
[----:B--2---:R-:W-:Y:S01]  /*36c0*/  FMUL.FTZ R2, R37, R96 ;  /* 0x0000006025027220 */ /* 0x004fe20000410000 */
[C---:B-1----:R-:W-:Y:S01]  /*36d0*/  FMUL.FTZ R170, R171.reuse, R170 ;  /* 0x000000aaabaa7220 */ /* 0x042fe20000410000 */
[----:B------:R-:W-:-:S02]  /*36e0*/  FMUL.FTZ R171, R171, R150 ;  /* 0x00000096abab7220 */ /* 0x000fc40000410000 */
[----:B------:R-:W-:-:S03]  /*36f0*/  FMUL.RZ R2, R2, 0.15915493667125701904 ;  /* 0x3e22f98302027820 */ /* 0x000fc6000040c000 */
[----:B------:R-:W1:Y:S08]  /*3700*/  MUFU.SIN R162, R3 ;  /* 0x0000000300a27308 */ /* 0x000e700000000400 */
[----:B------:R2:W3:Y:S08]  /*3710*/  MUFU.COS R154, R3 ;  /* 0x00000003009a7308 */ /* 0x0004f00000000000 */
[----:B------:R-:W5:Y:S01]  /*3720*/  MUFU.COS R149, R2 ;  /* 0x0000000200957308 */ /* 0x000f620000000000 */
[----:B--2---:R-:W-:Y:S01]  /*3730*/  IADD3 R3, PT, PT, R203, UR4, RZ ;  /* 0x00000004cb037c10 */ /* 0x004fe2000fffe0ff */
[----:B-1----:R-:W-:-:S03]  /*3740*/  FMUL.FTZ R157, R141, R162 ;  /* 0x000000a28d9d7220 */ /* 0x002fc60000410000 */
[----:B------:R-:W-:-:S03]  /*3750*/  SEL R148, R3, R58, !P2 ;  /* 0x0000003a03947207 */ /* 0x000fc60005000000 */
[----:B------:R1:W2:Y:S01]  /*3760*/  MUFU.SIN R147, R2 ;  /* 0x0000000200937308 */ /* 0x0002a20000000400 */
[----:B---3--:R-:W-:Y:S01]  /*3770*/  FMUL.FTZ R154, R141, R154 ;  /* 0x0000009a8d9a7220 */ /* 0x008fe20000410000 */
[----:B------:R-:W-:Y:S01]  /*3780*/  HADD2.F32 R141, -RZ, R8.H1_H1 ;  /* 0x30000008ff8d7230 */ /* 0x000fe20000004100 */
[----:B------:R-:W-:Y:S01]  /*3790*/  LEA R8, R148, UR5, 0x3 ;  /* 0x0000000594087c11 */ /* 0x000fe2000f8e18ff */
[----:B0-----:R-:W-:Y:S02]  /*37a0*/  HADD2.F32 R148, -RZ, R5.H1_H1 ;  /* 0x30000005ff947230 */ /* 0x001fe40000004100 */
[----:B------:R-:W-:Y:S02]  /*37b0*/  HADD2.F32 R151, -RZ, R6.H0_H0 ;  /* 0x20000006ff977230 */ /* 0x000fe40000004100 */
[----:B------:R-:W0:Y:S01]  /*37c0*/  MUFU.COS R166, R143 ;  /* 0x0000008f00a67308 */ /* 0x000e220000000000 */
[----:B-1----:R-:W-:Y:S01]  /*37d0*/  P2R R2, PR, RZ, 0x4 ;  /* 0x00000004ff027803 */ /* 0x002fe20000000000 */
[----:B-----5:R-:W-:Y:S01]  /*37e0*/  FMUL.FTZ R2, R146, R149 ;  /* 0x0000009592027220 */ /* 0x020fe20000410000 */
[----:B------:R-:W-:-:S02]  /*37f0*/  HADD2.F32 R149, -RZ, R4.H1_H1 ;  /* 0x30000004ff957230 */ /* 0x000fc40000004100 */
[----:B------:R-:W-:Y:S02]  /*3800*/  HADD2.F32 R153, -RZ, R6.H1_H1 ;  /* 0x30000006ff997230 */ /* 0x000fe40000004100 */
[----:B------:R-:W-:Y:S01]  /*3810*/  HADD2.F32 R150, -RZ, R7.H0_H0 ;  /* 0x20000007ff967230 */ /* 0x000fe20000004100 */
[----:B------:R1:W3:Y:S01]  /*3820*/  MUFU.SIN R152, R143 ;  /* 0x0000008f00987308 */ /* 0x0002e20000000400 */
[----:B--2---:R-:W-:Y:S01]  /*3830*/  FMUL.FTZ R3, R146, R147 ;  /* 0x0000009392037220 */ /* 0x004fe20000410000 */
[----:B------:R-:W-:Y:S02]  /*3840*/  HADD2.F32 R147, -RZ, R4.H0_H0 ;  /* 0x20000004ff937230 */ /* 0x000fe40000004100 */
[----:B------:R-:W-:Y:S02]  /*3850*/  HADD2.F32 R146, -RZ, R5.H0_H0 ;  /* 0x20000005ff927230 */ /* 0x000fe40000004100 */
[----:B------:R2:W-:Y:S01]  /*3860*/  STS.64 [R8+0x10b0], R2 ;  /* 0x0010b00208007388 */ /* 0x0005e20000000a00 */
[----:B0-----:R-:W-:Y:S01]  /*3870*/  FMUL.FTZ R166, R167, R166 ;  /* 0x000000a6a7a67220 */ /* 0x001fe20000410000 */
[----:B-1----:R-:W-:-:S02]  /*3880*/  HADD2.F32 R143, -RZ, R10.H0_H0 ;  /* 0x2000000aff8f7230 */ /* 0x002fc40000004100 */
[----:B---3--:R-:W-:Y:S01]  /*3890*/  FMUL.FTZ R167, R167, R152 ;  /* 0x00000098a7a77220 */ /* 0x008fe20000410000 */
[----:B------:R-:W-:Y:S02]  /*38a0*/  HADD2.F32 R152, -RZ, R7.H1_H1 ;  /* 0x30000007ff987230 */ /* 0x000fe40000004100 */
        /* <DEDUP_REMOVED lines=26> */
.L_x_16944:
[----:B------:R0:W1:Y:S02]  /*3a50*/  LDS.64 R10, [R164+0x20b8] ;  /* 0x0020b800a40a7984 */ /* 0x0000640000000a00 */
.L_x_16945:
[----:B------:R-:W-:Y:S05]  /*3a60*/  BSYNC.RECONVERGENT B0 ;  /* 0x0000000000007941 */ /* 0x000fea0003800200 */
.L_x_16943:
[----:B------:R-:W4:Y:S01]  /*3a70*/  @P0 LDC R5, c[0x0][0x38c] ;  /* 0x0000e300ff050b82 */ /* 0x000f220000000800 */
[----:B------:R-:W-:Y:S01]  /*3a80*/  CS2R R8, SRZ ;  /* 0x0000000000087805 */ /* 0x000fe2000001ff00 */
[----:B----4-:R-:W-:-:S04]  /*3a90*/  @P0 IMAD R5, R124, R5, UR4 ;  /* 0x000000047c050e24 */ /* 0x010fc8000f8e0205 */
[----:B--2---:R-:W-:-:S05]  /*3aa0*/  @P0 IMAD.WIDE R4, R5, 0x10, R20 ;  /* 0x0000001005040825 */ /* 0x004fca00078e0214 */
[----:B------:R2:W4:Y:S01]  /*3ab0*/  @P0 LDG.E.64 R8, desc[UR16][R4.64+0x8] ;  /* 0x0000081004080981 */ /* 0x000522000c1e1b00 */
        /* <DEDUP_REMOVED lines=18> */
[----:B------:R-:W-:Y:S01]  /*3be0*/  FMUL.FTZ R204, R146, R86 ;  /* 0x0000005692cc7220 */ /* 0x000fe20000410000 */
[----:B------:R-:W-:Y:S01]  /*3bf0*/  FMUL.FTZ R206, R151, R100 ;  /* 0x0000006497ce7220 */ /* 0x000fe20000410000 */
[C---:B--2---:R-:W-:Y:S01]  /*3c00*/  FMUL.FTZ R5, R155.reuse, R38 ;  /* 0x000000269b057220 */ /* 0x044fe20000410000 */
[-C--:B------:R-:W-:Y:S01]  /*3c10*/  FMUL.FTZ R39, R155, R7.reuse ;  /* 0x000000079b277220 */ /* 0x080fe20000410000 */
[----:B------:R-:W-:Y:S01]  /*3c20*/  FMUL.FTZ R208, R153, R100 ;  /* 0x0000006499d07220 */ /* 0x000fe20000410000 */
[----:B------:R-:W-:Y:S01]  /*3c30*/  FMUL.FTZ R210, R152, R98 ;  /* 0x0000006298d27220 */ /* 0x000fe20000410000 */
[C---:B------:R-:W-:Y:S01]  /*3c40*/  FFMA.FTZ R4, R156.reuse, R7, -R5 ;  /* 0x000000079c047223 */ /* 0x040fe20000010805 */
[----:B------:R-:W-:Y:S01]  /*3c50*/  FFMA.FTZ R39, R156, R38, R39 ;  /* 0x000000269c277223 */ /* 0x000fe20000010027 */
[----:B------:R-:W-:Y:S01]  /*3c60*/  FMUL.FTZ R212, R150, R98 ;  /* 0x0000006296d47220 */ /* 0x000fe20000410000 */
[----:B------:R-:W-:Y:S01]  /*3c70*/  ISETP.GE.AND P1, PT, R84, 0x1, PT ;  /* 0x000000015400780c */ /* 0x000fe20003f26270 */
[C---:B------:R-:W-:Y:S01]  /*3c80*/  FFMA.FTZ R4, R93.reuse, R190, R4 ;  /* 0x000000be5d047223 */ /* 0x040fe20000010004 */
[----:B------:R-:W-:Y:S01]  /*3c90*/  FFMA.FTZ R6, R93, R192, R39 ;  /* 0x000000c05d067223 */ /* 0x000fe20000010027 */
[----:B------:R-:W-:Y:S01]  /*3ca0*/  ISETP.NE.AND P6, PT, R163, 0x1f, PT ;  /* 0x0000001fa300780c */ /* 0x000fe20003fc5270 */
[----:B------:R-:W-:Y:S01]  /*3cb0*/  ULEA UR6, UR4, UR5, 0x4 ;  /* 0x0000000504067291 */ /* 0x000fe2000f8e20ff */
[C---:B------:R-:W-:Y:S01]  /*3cc0*/  FMUL.FTZ R38, R165.reuse, R4 ;  /* 0x00000004a5267220 */ /* 0x040fe20000410000 */
[-C--:B------:R-:W-:Y:S01]  /*3cd0*/  FMUL.FTZ R5, R165, R6.reuse ;  /* 0x00000006a5057220 */ /* 0x080fe20000410000 */
[----:B------:R-:W-:Y:S01]  /*3ce0*/  ISETP.GE.AND P4, PT, R79, UR7, PT ;  /* 0x000000074f007c0c */ /* 0x000fe2000bf86270 */
[----:B------:R-:W-:Y:S01]  /*3cf0*/  BSSY.RECONVERGENT B0, `(.L_x_16946) ;  /* 0x00000e7000007945 */ /* 0x000fe20003800200 */
        /* <DEDUP_REMOVED lines=8> */
[----:B------:R-:W-:Y:S01]  /*3d80*/  FMUL.FTZ R39, R169, R38 ;  /* 0x00000026a9277220 */ /* 0x000fe20000410000 */
[----:B------:R-:W-:Y:S01]  /*3d90*/  ISETP.GT.U32.AND P2, PT, R163, 0x1b, PT ;  /* 0x0000001ba300780c */ /* 0x000fe20003f44070 */
[-C--:B------:R-:W-:Y:S01]  /*3da0*/  FMUL.FTZ R7, R155, R5.reuse ;  /* 0x000000059b077220 */ /* 0x080fe20000410000 */
[----:B------:R-:W-:Y:S01]  /*3db0*/  ISETP.GT.U32.AND P3, PT, R163, 0x17, PT ;  /* 0x00000017a300780c */ /* 0x000fe20003f64070 */
[-C--:B------:R-:W-:Y:S01]  /*3dc0*/  FFMA.FTZ R202, R168, R6.reuse, -R39 ;  /* 0x00000006a8ca7223 */ /* 0x080fe20000010827 */
[----:B------:R-:W-:Y:S01]  /*3dd0*/  FMUL.FTZ R39, R169, R6 ;  /* 0x00000006a9277220 */ /* 0x000fe20000410000 */
[-C--:B------:R-:W-:Y:S01]  /*3de0*/  FFMA.FTZ R6, R156, R4.reuse, R7 ;  /* 0x000000049c067223 */ /* 0x080fe20000010007 */
[----:B------:R-:W-:Y:S01]  /*3df0*/  FMUL.FTZ R7, R155, R4 ;  /* 0x000000049b077220 */ /* 0x000fe20000410000 */
[----:B------:R-:W-:Y:S01]  /*3e00*/  ISETP.NE.OR P4, PT, R46, RZ, P4 ;  /* 0x000000ff2e00720c */ /* 0x000fe20002785670 */
[----:B------:R-:W-:Y:S01]  /*3e10*/  FFMA.FTZ R39, R168, R38, R39 ;  /* 0x00000026a8277223 */ /* 0x000fe20000010027 */
[----:B------:R-:W-:Y:S01]  /*3e20*/  FMUL.FTZ R38, R165, R6 ;  /* 0x00000006a5267220 */ /* 0x000fe20000410000 */
[----:B------:R-:W-:Y:S01]  /*3e30*/  FFMA.FTZ R4, R156, R5, -R7 ;  /* 0x000000059c047223 */ /* 0x000fe20000010807 */
[C---:B------:R-:W-:Y:S01]  /*3e40*/  FFMA.FTZ R7, R97.reuse, R198, R202 ;  /* 0x000000c661077223 */ /* 0x040fe200000100ca */
[----:B------:R-:W-:Y:S01]  /*3e50*/  FFMA.FTZ R39, R97, R200, R39 ;  /* 0x000000c861277223 */ /* 0x000fe20000010027 */
[----:B------:R-:W-:Y:S01]  /*3e60*/  FMUL.FTZ R202, R148, R86 ;  /* 0x0000005694ca7220 */ /* 0x000fe20000410000 */
[-C--:B------:R-:W-:Y:S01]  /*3e70*/  FMUL.FTZ R5, R165, R4.reuse ;  /* 0x00000004a5057220 */ /* 0x080fe20000410000 */
[----:B------:R-:W-:Y:S01]  /*3e80*/  FMUL.FTZ R191, R171, R7 ;  /* 0x00000007abbf7220 */ /* 0x000fe20000410000 */
[----:B------:R-:W-:Y:S01]  /*3e90*/  FFMA.FTZ R38, R159, R4, -R38 ;  /* 0x000000049f267223 */ /* 0x000fe20000010826 */
[-C--:B------:R-:W-:Y:S01]  /*3ea0*/  FMUL.FTZ R4, R171, R39.reuse ;  /* 0x00000027ab047220 */ /* 0x080fe20000410000 */
[----:B------:R-:W-:Y:S01]  /*3eb0*/  FFMA.FTZ R5, R159, R6, R5 ;  /* 0x000000069f057223 */ /* 0x000fe20000010005 */
[C---:B------:R-:W-:Y:S01]  /*3ec0*/  FFMA.FTZ R6, R170.reuse, R39, R191 ;  /* 0x00000027aa067223 */ /* 0x040fe200000100bf */
[----:B------:R-:W-:Y:S01]  /*3ed0*/  ISETP.GT.U32.AND P5, PT, R163, 0xf, PT ;  /* 0x0000000fa300780c */ /* 0x000fe20003fa4070 */
[----:B------:R-:W-:Y:S01]  /*3ee0*/  FFMA.FTZ R39, R170, R7, -R4 ;  /* 0x00000007aa277223 */ /* 0x000fe20000010804 */
[----:B------:R-:W-:Y:S01]  /*3ef0*/  FMUL.FTZ R7, R169, R5 ;  /* 0x00000005a9077220 */ /* 0x000fe20000410000 */
[----:B------:R-:W-:Y:S01]  /*3f00*/  FFMA.FTZ R191, R103, R202, R6 ;  /* 0x000000ca67bf7223 */ /* 0x000fe20000010006 */
[----:B------:R-:W-:Y:S01]  /*3f10*/  FMUL.FTZ R4, R169, R38 ;  /* 0x00000026a9047220 */ /* 0x000fe20000410000 */
[----:B------:R-:W-:Y:S01]  /*3f20*/  FFMA.FTZ R39, R103, R204, R39 ;  /* 0x000000cc67277223 */ /* 0x000fe20000010027 */
[C---:B------:R-:W-:Y:S01]  /*3f30*/  FFMA.FTZ R7, R168.reuse, R38, -R7 ;  /* 0x00000026a8077223 */ /* 0x040fe20000010807 */
[----:B------:R-:W-:Y:S01]  /*3f40*/  FMUL.FTZ R193, R167, R191 ;  /* 0x000000bfa7c17220 */ /* 0x000fe20000410000 */
[----:B------:R-:W-:-:S02]  /*3f50*/  FFMA.FTZ R4, R168, R5, R4 ;  /* 0x00000005a8047223 */ /* 0x000fc40000010004 */
[----:B------:R-:W-:Y:S01]  /*3f60*/  FMUL.FTZ R5, R171, R7 ;  /* 0x00000007ab057220 */ /* 0x000fe20000410000 */
[-C--:B------:R-:W-:Y:S01]  /*3f70*/  FFMA.FTZ R38, R166, R39.reuse, -R193 ;  /* 0x00000027a6267223 */ /* 0x080fe200000108c1 */
[----:B------:R-:W-:Y:S02]  /*3f80*/  FMUL.FTZ R39, R167, R39 ;  /* 0x00000027a7277220 */ /* 0x000fe40000410000 */
[-C--:B------:R-:W-:Y:S01]  /*3f90*/  FFMA.FTZ R6, R170, R4.reuse, R5 ;  /* 0x00000004aa067223 */ /* 0x080fe20000010005 */
[----:B------:R-:W-:Y:S01]  /*3fa0*/  FMUL.FTZ R5, R171, R4 ;  /* 0x00000004ab057220 */ /* 0x000fe20000410000 */
[----:B------:R-:W-:Y:S01]  /*3fb0*/  FFMA.FTZ R39, R166, R191, R39 ;  /* 0x000000bfa6277223 */ /* 0x000fe20000010027 */
[----:B------:R-:W-:Y:S02]  /*3fc0*/  FFMA.FTZ R38, R101, R206, R38 ;  /* 0x000000ce65267223 */ /* 0x000fe40000010026 */
[----:B------:R-:W-:Y:S01]  /*3fd0*/  FFMA.FTZ R5, R170, R7, -R5 ;  /* 0x00000007aa057223 */ /* 0x000fe20000010805 */
[----:B------:R-:W-:Y:S01]  /*3fe0*/  FMUL.FTZ R7, R167, R6 ;  /* 0x00000006a7077220 */ /* 0x000fe20000410000 */
[----:B------:R-:W-:Y:S01]  /*3ff0*/  FFMA.FTZ R4, R101, R208, R39 ;  /* 0x000000d065047223 */ /* 0x000fe20000010027 */
[----:B------:R-:W-:Y:S01]  /*4000*/  FMUL.FTZ R191, R157, R38 ;  /* 0x000000269dbf7220 */ /* 0x000fe20000410000 */
[-C--:B------:R-:W-:Y:S01]  /*4010*/  FMUL.FTZ R39, R167, R5.reuse ;  /* 0x00000005a7277220 */ /* 0x080fe20000410000 */
[----:B------:R-:W-:Y:S01]  /*4020*/  FFMA.FTZ R7, R166, R5, -R7 ;  /* 0x00000005a6077223 */ /* 0x000fe20000010807 */
[CC--:B------:R-:W-:Y:S01]  /*4030*/  FMUL.FTZ R5, R157.reuse, R4.reuse ;  /* 0x000000049d057220 */ /* 0x0c0fe20000410000 */
[----:B------:R-:W-:Y:S01]  /*4040*/  FFMA.FTZ R4, R154, R4, R191 ;  /* 0x000000049a047223 */ /* 0x000fe200000100bf */
[----:B------:R-:W-:Y:S01]  /*4050*/  FFMA.FTZ R6, R166, R6, R39 ;  /* 0x00000006a6067223 */ /* 0x000fe20000010027 */
[----:B------:R-:W-:Y:S01]  /*4060*/  FMUL.FTZ R39, R157, R7 ;  /* 0x000000079d277220 */ /* 0x000fe20000410000 */
[C---:B------:R-:W-:Y:S01]  /*4070*/  FFMA.FTZ R5, R154.reuse, R38, -R5 ;  /* 0x000000269a057223 */ /* 0x040fe20000010805 */
[----:B------:R-:W-:Y:S01]  /*4080*/  FFMA.FTZ R38, R105, R210, R4 ;  /* 0x000000d269267223 */ /* 0x000fe20000010004 */
[-C--:B------:R-:W-:Y:S01]  /*4090*/  FMUL.FTZ R193, R157, R6.reuse ;  /* 0x000000069dc17220 */ /* 0x080fe20000410000 */
[----:B------:R-:W-:Y:S01]  /*40a0*/  FFMA.FTZ R39, R154, R6, R39 ;  /* 0x000000069a277223 */ /* 0x000fe20000010027 */
        /* <DEDUP_REMOVED lines=29> */
[-C--:B-----5:R-:W-:Y:S01]  /*4280*/  @P1 FFMA.FTZ R193, R193, R4.reuse, -R5 ;  /* 0x00000004c1c11223 */ /* 0x0a0fe20000010805 */
[----:B-1----:R-:W-:Y:S01]  /*4290*/  FMUL.FTZ R5, R157, R11 ;  /* 0x0000000b9d057220 */ /* 0x002fe20000410000 */
[----:B------:R-:W-:Y:S01]  /*42a0*/  @P1 FFMA.FTZ R39, R39, R4, R6 ;  /* 0x0000000427271223 */ /* 0x000fe20000010006 */
[----:B------:R-:W0:Y:S01]  /*42b0*/  SHFL.UP PT, R216, R38, 0x4, RZ ;  /* 0x0480000026d87989 */ /* 0x000e2200000e00ff */
[C---:B------:R-:W-:Y:S01]  /*42c0*/  FMUL.FTZ R6, R157.reuse, R184 ;  /* 0x000000b89d067220 */ /* 0x040fe20000410000 */
[C---:B------:R-:W-:Y:S01]  /*42d0*/  FMUL.FTZ R7, R157.reuse, R185 ;  /* 0x000000b99d077220 */ /* 0x040fe20000410000 */
[C---:B------:R-:W-:Y:S01]  /*42e0*/  FMUL.FTZ R4, R154.reuse, R11 ;  /* 0x0000000b9a047220 */ /* 0x040fe20000410000 */
[----:B------:R-:W1:Y:S01]  /*42f0*/  SHFL.UP PT, R214, R191, 0x4, RZ ;  /* 0x04800000bfd67989 */ /* 0x000e6200000e00ff */
[C---:B------:R-:W-:Y:S01]  /*4300*/  FFMA.FTZ R6, R154.reuse, R185, -R6 ;  /* 0x000000b99a067223 */ /* 0x040fe20000010806 */
[C---:B------:R-:W-:Y:S01]  /*4310*/  FFMA.FTZ R5, R154.reuse, R10, -R5 ;  /* 0x0000000a9a057223 */ /* 0x040fe20000010805 */
[----:B------:R-:W-:Y:S01]  /*4320*/  FFMA.FTZ R195, R154, R184, R7 ;  /* 0x000000b89ac37223 */ /* 0x000fe20000010007 */
[----:B------:R-:W-:Y:S01]  /*4330*/  FFMA.FTZ R7, -R157, R10, -R4 ;  /* 0x0000000a9d077223 */ /* 0x000fe20000010904 */
[----:B------:R-:W-:Y:S01]  /*4340*/  FADD.FTZ R197, R183, R6 ;  /* 0x00000006b7c57221 */ /* 0x000fe20000010000 */
[C---:B------:R-:W-:Y:S01]  /*4350*/  FMUL.FTZ R199, R167.reuse, R5 ;  /* 0x00000005a7c77220 */ /* 0x040fe20000410000 */
[----:B------:R-:W2:Y:S01]  /*4360*/  SHFL.UP PT, R6, R39, 0x4, RZ ;  /* 0x0480000027067989 */ /* 0x000ea200000e00ff */
[-C--:B------:R-:W-:Y:S01]  /*4370*/  FMUL.FTZ R218, R167, R7.reuse ;  /* 0x00000007a7da7220 */ /* 0x080fe20000410000 */
[----:B------:R-:W-:Y:S01]  /*4380*/  FADD.FTZ R195, R182, R195 ;  /* 0x000000c3b6c37221 */ /* 0x000fe20000010000 */
[C---:B------:R-:W-:Y:S01]  /*4390*/  FFMA.FTZ R199, R166.reuse, R7, -R199 ;  /* 0x00000007a6c77223 */ /* 0x040fe200000108c7 */
[----:B------:R-:W3:Y:S01]  /*43a0*/  SHFL.UP PT, R4, R193, 0x4, RZ ;  /* 0x04800000c1047989 */ /* 0x000ee200000e00ff */
[----:B------:R-:W-:Y:S01]  /*43b0*/  FFMA.FTZ R218, R166, R5, R218 ;  /* 0x00000005a6da7223 */ /* 0x000fe200000100da */
[----:B------:R-:W-:Y:S01]  /*43c0*/  ISETP.GE.AND P1, PT, R84, 0x4, PT ;  /* 0x000000045400780c */ /* 0x000fe20003f26270 */
[----:B------:R-:W-:Y:S01]  /*43d0*/  FMUL.FTZ R5, R171, R199 ;  /* 0x000000c7ab057220 */ /* 0x000fe20000410000 */
[C---:B------:R-:W-:Y:S01]  /*43e0*/  FMUL.FTZ R222, R167.reuse, R195 ;  /* 0x000000c3a7de7220 */ /* 0x040fe20000410000 */
[----:B------:R-:W-:-:S02]  /*43f0*/  FMUL.FTZ R220, R167, R197 ;  /* 0x000000c5a7dc7220 */ /* 0x000fc40000410000 */
[-C--:B------:R-:W-:Y:S01]  /*4400*/  FFMA.FTZ R7, R170, R218.reuse, R5 ;  /* 0x000000daaa077223 */ /* 0x080fe20000010005 */
[----:B------:R-:W-:Y:S01]  /*4410*/  FMUL.FTZ R5, R171, R218 ;  /* 0x000000daab057220 */ /* 0x000fe20000410000 */
[-C--:B0-----:R-:W-:Y:S01]  /*4420*/  FMUL.FTZ R218, R193, R216.reuse ;  /* 0x000000d8c1da7220 */ /* 0x081fe20000410000 */
[----:B------:R-:W-:Y:S01]  /*4430*/  FFMA.FTZ R222, R166, R197, -R222 ;  /* 0x000000c5a6de7223 */ /* 0x000fe200000108de */
[C---:B------:R-:W-:Y:S01]  /*4440*/  FMUL.FTZ R216, R39.reuse, R216 ;  /* 0x000000d827d87220 */ /* 0x040fe20000410000 */
[----:B------:R-:W-:Y:S01]  /*4450*/  FFMA.FTZ R199, R170, R199, -R5 ;  /* 0x000000c7aac77223 */ /* 0x000fe20000010805 */
[-C--:B-1----:R-:W-:Y:S01]  /*4460*/  FFMA.FTZ R5, R39, R214.reuse, R218 ;  /* 0x000000d627057223 */ /* 0x082fe200000100da */
[----:B------:R-:W-:Y:S01]  /*4470*/  FFMA.FTZ R195, R166, R195, R220 ;  /* 0x000000c3a6c37223 */ /* 0x000fe200000100dc */
[----:B------:R-:W-:Y:S01]  /*4480*/  FADD.FTZ R222, R181, R222 ;  /* 0x000000deb5de7221 */ /* 0x000fe20000010000 */
[----:B------:R-:W-:Y:S01]  /*4490*/  FFMA.FTZ R216, R193, R214, -R216 ;  /* 0x000000d6c1d87223 */ /* 0x000fe200000108d8 */
[----:B------:R-:W-:Y:S01]  /*44a0*/  @P1 FADD.FTZ R38, R38, R5 ;  /* 0x0000000526261221 */ /* 0x000fe20000010000 */
[----:B------:R-:W-:Y:S01]  /*44b0*/  FADD.FTZ R195, R180, R195 ;  /* 0x000000c3b4c37221 */ /* 0x000fe20000010000 */
[----:B------:R-:W-:Y:S01]  /*44c0*/  FMUL.FTZ R220, R171, R222 ;  /* 0x000000deabdc7220 */ /* 0x000fe20000410000 */
[-C--:B--2---:R-:W-:Y:S01]  /*44d0*/  FMUL.FTZ R214, R193, R6.reuse ;  /* 0x00000006c1d67220 */ /* 0x084fe20000410000 */
[----:B------:R-:W-:Y:S01]  /*44e0*/  @P1 FADD.FTZ R191, R191, R216 ;  /* 0x000000d8bfbf1221 */ /* 0x000fe20000010000 */
[----:B------:R-:W-:Y:S01]  /*44f0*/  FMUL.FTZ R6, R39, R6 ;  /* 0x0000000627067220 */ /* 0x000fe20000410000 */
[----:B------:R-:W0:Y:S01]  /*4500*/  SHFL.UP PT, R216, R38, 0x8, RZ ;  /* 0x0500000026d87989 */ /* 0x000e2200000e00ff */
[CC--:B------:R-:W-:Y:S01]  /*4510*/  FFMA.FTZ R197, R170.reuse, R195.reuse, R220 ;  /* 0x000000c3aac57223 */ /* 0x0c0fe200000100dc */
[----:B------:R-:W-:Y:S01]  /*4520*/  FMUL.FTZ R195, R171, R195 ;  /* 0x000000c3abc37220 */ /* 0x000fe20000410000 */
[-C--:B---3--:R-:W-:Y:S01]  /*4530*/  @P1 FFMA.FTZ R39, R39, R4.reuse, R214 ;  /* 0x0000000427271223 */ /* 0x088fe200000100d6 */
[----:B------:R-:W-:Y:S01]  /*4540*/  @P1 FFMA.FTZ R193, R193, R4, -R6 ;  /* 0x00000004c1c11223 */ /* 0x000fe20000010806 */
[----:B------:R-:W1:Y:S01]  /*4550*/  SHFL.UP PT, R214, R191, 0x8, RZ ;  /* 0x05000000bfd67989 */ /* 0x000e6200000e00ff */
[----:B------:R-:W-:Y:S01]  /*4560*/  FFMA.FTZ R222, R170, R222, -R195 ;  /* 0x000000deaade7223 */ /* 0x000fe200000108c3 */
[----:B------:R-:W-:Y:S01]  /*4570*/  FADD.FTZ R197, R178, R197 ;  /* 0x000000c5b2c57221 */ /* 0x000fe20000010000 */
[----:B------:R-:W-:Y:S01]  /*4580*/  FMUL.FTZ R220, R169, R7 ;  /* 0x00000007a9dc7220 */ /* 0x000fe20000410000 */
[----:B------:R-:W2:Y:S01]  /*4590*/  SHFL.UP PT, R6, R39, 0x8, RZ ;  /* 0x0500000027067989 */ /* 0x000ea200000e00ff */
[----:B------:R-:W-:Y:S01]  /*45a0*/  FADD.FTZ R222, R179, R222 ;  /* 0x000000deb3de7221 */ /* 0x000fe20000010000 */
[C---:B------:R-:W-:Y:S01]  /*45b0*/  FMUL.FTZ R195, R169.reuse, R197 ;  /* 0x000000c5a9c37220 */ /* 0x040fe20000410000 */
[CC--:B------:R-:W-:Y:S01]  /*45c0*/  FMUL.FTZ R5, R169.reuse, R199.reuse ;  /* 0x000000c7a9057220 */ /* 0x0c0fe20000410000 */
[----:B------:R-:W3:Y:S01]  /*45d0*/  SHFL.UP PT, R4, R193, 0x8, RZ ;  /* 0x05000000c1047989 */ /* 0x000ee200000e00ff */
[-C--:B------:R-:W-:Y:S01]  /*45e0*/  FMUL.FTZ R224, R169, R222.reuse ;  /* 0x000000dea9e07220 */ /* 0x080fe20000410000 */
[C---:B------:R-:W-:Y:S01]  /*45f0*/  FFMA.FTZ R220, R168.reuse, R199, -R220 ;  /* 0x000000c7a8dc7223 */ /* 0x040fe200000108dc */
[C---:B------:R-:W-:Y:S01]  /*4600*/  FFMA.FTZ R222, R168.reuse, R222, -R195 ;  /* 0x000000dea8de7223 */ /* 0x040fe200000108c3 */
[C---:B------:R-:W-:Y:S01]  /*4610*/  FFMA.FTZ R218, R168.reuse, R7, R5 ;  /* 0x00000007a8da7223 */ /* 0x040fe20000010005 */
[----:B------:R-:W-:Y:S01]  /*4620*/  FFMA.FTZ R197, R168, R197, R224 ;  /* 0x000000c5a8c57223 */ /* 0x000fe200000100e0 */
[----:B------:R-:W-:Y:S01]  /*4630*/  ISETP.GE.AND P1, PT, R84, 0x8, PT ;  /* 0x000000085400780c */ /* 0x000fe20003f26270 */
[----:B------:R-:W-:Y:S01]  /*4640*/  FMUL.FTZ R226, R165, R220 ;  /* 0x000000dca5e27220 */ /* 0x000fe20000410000 */
[----:B------:R-:W-:Y:S01]  /*4650*/  FADD.FTZ R224, R177, R222 ;  /* 0x000000deb1e07221 */ /* 0x000fe20000010000 */
[----:B------:R-:W-:Y:S01]  /*4660*/  FADD.FTZ R222, R176, R197 ;  /* 0x000000c5b0de7221 */ /* 0x000fe20000010000 */
[-C--:B------:R-:W-:Y:S01]  /*4670*/  FMUL.FTZ R5, R165, R218.reuse ;  /* 0x000000daa5057220 */ /* 0x080fe20000410000 */
[----:B------:R-:W-:Y:S01]  /*4680*/  FFMA.FTZ R226, R159, R218, R226 ;  /* 0x000000da9fe27223 */ /* 0x000fe200000100e2 */
[----:B------:R-:W-:Y:S01]  /*4690*/  FMUL.FTZ R7, R165, R224 ;  /* 0x000000e0a5077220 */ /* 0x000fe20000410000 */
[-C--:B0-----:R-:W-:Y:S01]  /*46a0*/  FMUL.FTZ R218, R193, R216.reuse ;  /* 0x000000d8c1da7220 */ /* 0x081fe20000410000 */
[----:B------:R-:W-:Y:S01]  /*46b0*/  FMUL.FTZ R216, R39, R216 ;  /* 0x000000d827d87220 */ /* 0x000fe20000410000 */
[C---:B------:R-:W-:Y:S01]  /*46c0*/  FFMA.FTZ R220, R159.reuse, R220, -R5 ;  /* 0x000000dc9fdc7223 */ /* 0x040fe20000010805 */
[----:B------:R-:W-:Y:S01]  /*46d0*/  FFMA.FTZ R195, R159, R222, R7 ;  /* 0x000000de9fc37223 */ /* 0x000fe20000010007 */
[-C--:B-1----:R-:W-:Y:S01]  /*46e0*/  FFMA.FTZ R7, R39, R214.reuse, R218 ;  /* 0x000000d627077223 */ /* 0x082fe200000100da */
[----:B------:R-:W-:Y:S01]  /*46f0*/  FFMA.FTZ R216, R193, R214, -R216 ;  /* 0x000000d6c1d87223 */ /* 0x000fe200000108d8 */
[----:B------:R-:W-:Y:S01]  /*4700*/  FMUL.FTZ R197, R165, R222 ;  /* 0x000000dea5c57220 */ /* 0x000fe20000410000 */
[-C--:B--2---:R-:W-:Y:S01]  /*4710*/  FMUL.FTZ R5, R39, R6.reuse ;  /* 0x0000000627057220 */ /* 0x084fe20000410000 */
[----:B------:R-:W-:Y:S01]  /*4720*/  FMUL.FTZ R6, R193, R6 ;  /* 0x00000006c1067220 */ /* 0x000fe20000410000 */
[----:B------:R-:W-:Y:S01]  /*4730*/  @P1 FADD.FTZ R38, R38, R7 ;  /* 0x0000000726261221 */ /* 0x000fe20000010000 */
[----:B------:R-:W-:Y:S01]  /*4740*/  @P1 FADD.FTZ R191, R191, R216 ;  /* 0x000000d8bfbf1221 */ /* 0x000fe20000010000 */
[-C--:B---3--:R-:W-:Y:S01]  /*4750*/  @P1 FFMA.FTZ R193, R193, R4.reuse, -R5 ;  /* 0x00000004c1c11223 */ /* 0x088fe20000010805 */
[----:B------:R-:W-:Y:S01]  /*4760*/  @P1 FFMA.FTZ R39, R39, R4, R6 ;  /* 0x0000000427271223 */ /* 0x000fe20000010006 */
[----:B------:R-:W-:Y:S01]  /*4770*/  FFMA.FTZ R224, R159, R224, -R197 ;  /* 0x000000e09fe07223 */ /* 0x000fe200000108c5 */
[----:B------:R-:W0:Y:S01]  /*4780*/  SHFL.UP PT, R216, R38, 0x10, RZ ;  /* 0x0600000026d87989 */ /* 0x000e2200000e00ff */
[----:B------:R-:W-:Y:S01]  /*4790*/  FADD.FTZ R195, R174, R195 ;  /* 0x000000c3aec37221 */ /* 0x000fe20000010000 */
[----:B------:R-:W-:Y:S01]  /*47a0*/  FMUL.FTZ R5, R155, R220 ;  /* 0x000000dc9b057220 */ /* 0x000fe20000410000 */
[----:B------:R-:W-:Y:S01]  /*47b0*/  FADD.FTZ R224, R175, R224 ;  /* 0x000000e0afe07221 */ /* 0x000fe20000010000 */
[----:B------:R-:W1:Y:S01]  /*47c0*/  SHFL.UP PT, R6, R39, 0x10, RZ ;  /* 0x0600000027067989 */ /* 0x000e6200000e00ff */
[CC--:B------:R-:W-:Y:S01]  /*47d0*/  FMUL.FTZ R197, R155.reuse, R195.reuse ;  /* 0x000000c39bc57220 */ /* 0x0c0fe20000410000 */
[C---:B------:R-:W-:Y:S01]  /*47e0*/  FMUL.FTZ R7, R155.reuse, R226 ;  /* 0x000000e29b077220 */ /* 0x040fe20000410000 */
[----:B------:R-:W-:Y:S01]  /*47f0*/  FMUL.FTZ R218, R155, R224 ;  /* 0x000000e09bda7220 */ /* 0x000fe20000410000 */
[----:B------:R-:W2:Y:S01]  /*4800*/  SHFL.UP PT, R214, R191, 0x10, RZ ;  /* 0x06000000bfd67989 */ /* 0x000ea200000e00ff */
[C---:B------:R-:W-:Y:S01]  /*4810*/  FFMA.FTZ R5, R156.reuse, R226, R5 ;  /* 0x000000e29c057223 */ /* 0x040fe20000010005 */
[C---:B------:R-:W-:Y:S01]  /*4820*/  FFMA.FTZ R224, R156.reuse, R224, -R197 ;  /* 0x000000e09ce07223 */ /* 0x040fe200000108c5 */
[C---:B------:R-:W-:Y:S01]  /*4830*/  FFMA.FTZ R195, R156.reuse, R195, R218 ;  /* 0x000000c39cc37223 */ /* 0x040fe200000100da */
[----:B------:R-:W3:Y:S01]  /*4840*/  SHFL.UP PT, R4, R193, 0x10, RZ ;  /* 0x06000000c1047989 */ /* 0x000ee200000e00ff */
[----:B------:R-:W-:Y:S01]  /*4850*/  FFMA.FTZ R7, R156, R220, -R7 ;  /* 0x000000dc9c077223 */ /* 0x000fe20000010807 */
[----:B------:R-:W-:Y:S01]  /*4860*/  ISETP.GE.AND P1, PT, R84, 0x10, PT ;  /* 0x000000105400780c */ /* 0x000fe20003f26270 */
[----:B------:R-:W-:Y:S01]  /*4870*/  FMUL.FTZ R218, R158, R5 ;  /* 0x000000059eda7220 */ /* 0x000fe20000410000 */
[----:B------:R-:W-:Y:S01]  /*4880*/  FADD.FTZ R201, R173, R224 ;  /* 0x000000e0adc97221 */ /* 0x000fe20000010000 */
[----:B------:R-:W-:Y:S01]  /*4890*/  FADD.FTZ R199, R172, R195 ;  /* 0x000000c3acc77221 */ /* 0x000fe20000010000 */
[-C--:B------:R-:W-:Y:S01]  /*48a0*/  FMUL.FTZ R195, R158, R7.reuse ;  /* 0x000000079ec37220 */ /* 0x080fe20000410000 */
[----:B------:R-:W-:Y:S01]  /*48b0*/  FFMA.FTZ R197, R160, R7, -R218 ;  /* 0x00000007a0c57223 */ /* 0x000fe200000108da */
[C---:B------:R-:W-:Y:S01]  /*48c0*/  FMUL.FTZ R220, R158.reuse, R201 ;  /* 0x000000c99edc7220 */ /* 0x040fe20000410000 */
[----:B------:R-:W-:Y:S01]  /*48d0*/  FMUL.FTZ R222, R158, R199 ;  /* 0x000000c79ede7220 */ /* 0x000fe20000410000 */
[C---:B------:R-:W-:Y:S01]  /*48e0*/  FFMA.FTZ R195, R160.reuse, R5, R195 ;  /* 0x00000005a0c37223 */ /* 0x040fe200000100c3 */
[-C--:B0-----:R-:W-:Y:S01]  /*48f0*/  FMUL.FTZ R218, R39, R216.reuse ;  /* 0x000000d827da7220 */ /* 0x081fe20000410000 */
[----:B------:R-:W-:Y:S01]  /*4900*/  FMUL.FTZ R216, R193, R216 ;  /* 0x000000d8c1d87220 */ /* 0x000fe20000410000 */
[C---:B------:R-:W-:Y:S01]  /*4910*/  FFMA.FTZ R220, R160.reuse, R199, R220 ;  /* 0x000000c7a0dc7223 */ /* 0x040fe200000100dc */
[----:B------:R-:W-:Y:S01]  /*4920*/  FFMA.FTZ R199, R160, R201, -R222 ;  /* 0x000000c9a0c77223 */ /* 0x000fe200000108de */
[-C--:B-1----:R-:W-:Y:S01]  /*4930*/  FMUL.FTZ R5, R39, R6.reuse ;  /* 0x0000000627057220 */ /* 0x082fe20000410000 */
[----:B------:R-:W-:Y:S01]  /*4940*/  FMUL.FTZ R6, R193, R6 ;  /* 0x00000006c1067220 */ /* 0x000fe20000410000 */
[----:B------:R-:W-:Y:S01]  /*4950*/  FADD.FTZ R201, R161, R220 ;  /* 0x000000dca1c97221 */ /* 0x000fe20000010000 */
[----:B------:R-:W-:Y:S01]  /*4960*/  FADD.FTZ R199, R162, R199 ;  /* 0x000000c7a2c77221 */ /* 0x000fe20000010000 */
[-C--:B--2---:R-:W-:Y:S01]  /*4970*/  FFMA.FTZ R218, R193, R214.reuse, -R218 ;  /* 0x000000d6c1da7223 */ /* 0x084fe200000108da */
[----:B------:R-:W-:-:S02]  /*4980*/  FFMA.FTZ R7, R39, R214, R216 ;  /* 0x000000d627077223 */ /* 0x000fc400000100d8 */
[----:B------:R0:W1:Y:S01]  /*4990*/  SHFL.DOWN PT, R209, R201, 0x1, 0x1f ;  /* 0x08201f00c9d17f89 */ /* 0x00006200000e0000 */
[----:B------:R-:W-:Y:S01]  /*49a0*/  @P1 FADD.FTZ R191, R191, R218 ;  /* 0x000000dabfbf1221 */ /* 0x000fe20000010000 */
[-C--:B---3--:R-:W-:Y:S01]  /*49b0*/  @P1 FFMA.FTZ R193, R193, R4.reuse, -R5 ;  /* 0x00000004c1c11223 */ /* 0x088fe20000010805 */
[----:B------:R-:W-:Y:S01]  /*49c0*/  @P1 FFMA.FTZ R39, R39, R4, R6 ;  /* 0x0000000427271223 */ /* 0x000fe20000010006 */
[----:B------:R-:W-:Y:S01]  /*49d0*/  @P1 FADD.FTZ R38, R38, R7 ;  /* 0x0000000726261221 */ /* 0x000fe20000010000 */
[----:B------:R0:W2:Y:S01]  /*49e0*/  SHFL.DOWN PT, R218, R197, 0x1, 0x1f ;  /* 0x08201f00c5da7f89 */ /* 0x0000a200000e0000 */
[----:B------:R-:W-:Y:S01]  /*49f0*/  HFMA2 R4, -RZ, RZ, 1.875, 0 ;  /* 0x3f800000ff047431 */ /* 0x000fe200000001ff */
[----:B------:R-:W-:Y:S02]  /*4a00*/  ISETP.GT.U32.AND P1, PT, R163, 0x1d, PT ;  /* 0x0000001da300780c */ /* 0x000fe40003f24070 */
[----:B------:R-:W-:Y:S01]  /*4a10*/  CS2R R6, SRZ ;  /* 0x0000000000067805 */ /* 0x000fe2000001ff00 */
[----:B----4-:R0:W3:Y:S01]  /*4a20*/  SHFL.IDX PT, R205, R8, RZ, 0x1f ;  /* 0x00001fff08cd7589 */ /* 0x0100e200000e0000 */
[----:B------:R-:W-:-:S03]  /*4a30*/  MOV R5, RZ ;  /* 0x000000ff00057202 */ /* 0x000fc60000000f00 */
[----:B------:R0:W4:Y:S04]  /*4a40*/  SHFL.IDX PT, R207, R9, RZ, 0x1f ;  /* 0x00001fff09cf7589 */ /* 0x00012800000e0000 */
[----:B------:R0:W0:Y:S04]  /*4a50*/  SHFL.DOWN PT, R9, R195, 0x1, 0x1f ;  /* 0x08201f00c3097f89 */ /* 0x00002800000e0000 */
[----:B------:R0:W0:Y:S04]  /*4a60*/  SHFL.DOWN PT, R222, R199, 0x1, 0x1f ;  /* 0x08201f00c7de7f89 */ /* 0x00002800000e0000 */
[----:B------:R0:W0:Y:S04]  /*4a70*/  SHFL.UP PT, R214, R193, 0x1, RZ ;  /* 0x04200000c1d67989 */ /* 0x00002800000e00ff */
[----:B------:R0:W0:Y:S04]  /*4a80*/  SHFL.UP PT, R216, R39, 0x1, RZ ;  /* 0x0420000027d87989 */ /* 0x00002800000e00ff */
        /* <DEDUP_REMOVED lines=13> */
.L_x_16947:
[----:B------:R-:W-:Y:S05]  /*4b60*/  BSYNC.RECONVERGENT B0 ;  /* 0x0000000000007941 */ /* 0x000fea0003800200 */
.L_x_16946:
        /* <DEDUP_REMOVED lines=17> */
.L_x_16949:
[----:B------:R-:W-:Y:S05]  /*4c80*/  BSYNC.RECONVERGENT B0 ;  /* 0x0000000000007941 */ /* 0x000fea0003800200 */
.L_x_16948:
        /* <DEDUP_REMOVED lines=16> */
.L_x_16951:
[----:B------:R-:W-:Y:S05]  /*4d90*/  BSYNC.RECONVERGENT B0 ;  /* 0x0000000000007941 */ /* 0x000fea0003800200 */
.L_x_16950:
        /* <DEDUP_REMOVED lines=16> */
.L_x_16953:
[----:B------:R-:W-:Y:S05]  /*4ea0*/  BSYNC.RECONVERGENT B0 ;  /* 0x0000000000007941 */ /* 0x000fea0003800200 */
.L_x_16952:
        /* <DEDUP_REMOVED lines=16> */
.L_x_16955:
[----:B------:R-:W-:Y:S05]  /*4fb0*/  BSYNC.RECONVERGENT B0 ;  /* 0x0000000000007941 */ /* 0x000fea0003800200 */
.L_x_16954:
[----:B------:R-:W-:Y:S01]  /*4fc0*/  SHFL.DOWN PT, R211, R195, 0x1, 0x1f ;  /* 0x08201f00c3d37f89 */ /* 0x000fe200000e0000 */
[----:B------:R-:W-:Y:S01]  /*4fd0*/  ISETP.NE.AND P2, PT, R46, RZ, PT ;  /* 0x000000ff2e00720c */ /* 0x000fe20003f45270 */
[-C--:B-1----:R-:W-:Y:S01]  /*4fe0*/  FMUL.FTZ R9, R216, R207.reuse ;  /* 0x000000cfd8097220 */ /* 0x082fe20000410000 */
[----:B------:R-:W-:Y:S01]  /*4ff0*/  FMUL.FTZ R39, R214, R207 ;  /* 0x000000cfd6277220 */ /* 0x000fe20000410000 */
[----:B------:R-:W1:Y:S01]  /*5000*/  SHFL.IDX PT, R209, R7, RZ, 0x1f ;  /* 0x00001fff07d17589 */ /* 0x000e6200000e0000 */
[----:B------:R-:W-:Y:S01]  /*5010*/  ISETP.NE.AND P1, PT, R46, 0x1f, PT ;  /* 0x0000001f2e00780c */ /* 0x000fe20003f25270 */
[-C--:B------:R-:W-:Y:S01]  /*5020*/  FFMA.FTZ R214, R214, R205.reuse, -R9 ;  /* 0x000000cdd6d67223 */ /* 0x080fe20000010809 */
[----:B------:R-:W-:Y:S01]  /*5030*/  FFMA.FTZ R9, R216, R205, R39 ;  /* 0x000000cdd8097223 */ /* 0x000fe20000010027 */
[----:B------:R-:W5:Y:S01]  /*5040*/  SHFL.DOWN PT, R213, R197, 0x1, 0x1f ;  /* 0x08201f00c5d57f89 */ /* 0x000f6200000e0000 */
[----:B------:R-:W-:Y:S01]  /*5050*/  IMAD.WIDE.U32 R38, R24, UR4, R34 ;  /* 0x0000000418267c25 */ /* 0x000fe2000f8e0022 */
[----:B------:R-:W-:Y:S01]  /*5060*/  ISETP.NE.AND P3, PT, R46, RZ, PT ;  /* 0x000000ff2e00720c */ /* 0x000fe20003f65270 */
[----:B------:R-:W-:Y:S01]  /*5070*/  BSSY.RECONVERGENT B0, `(.L_x_16956) ;  /* 0x0000105000007945 */ /* 0x000fe20003800200 */
[----:B------:R-:W0:Y:S02]  /*5080*/  SHFL.IDX PT, R193, R6, RZ, 0x1f ;  /* 0x00001fff06c17589 */ /* 0x000e2400000e0000 */
[----:B------:R-:W-:Y:S01]  /*5090*/  @P2 FADD.FTZ R207, R8, R9 ;  /* 0x0000000908cf2221 */ /* 0x000fe20000010000 */
[----:B------:R-:W-:Y:S01]  /*50a0*/  @P2 FADD.FTZ R205, R191, R214 ;  /* 0x000000d6bfcd2221 */ /* 0x000fe20000010000 */
[----:B------:R-:W0:Y:S01]  /*50b0*/  SHFL.DOWN PT, R217, R199, 0x1, 0x1f ;  /* 0x08201f00c7d97f89 */ /* 0x000e2200000e0000 */
[----:B------:R-:W-:Y:S01]  /*50c0*/  IMAD R9, R25, UR4, R39 ;  /* 0x0000000419097c24 */ /* 0x000fe2000f8e0227 */
[C---:B------:R-:W-:Y:S01]  /*50d0*/  LEA R8, P2, R38.reuse, R43, 0x2 ;  /* 0x0000002b26087211 */ /* 0x040fe200078410ff */
[C---:B------:R-:W-:Y:S01]  /*50e0*/  FMUL.FTZ R39, R3.reuse, R207 ;  /* 0x000000cf03277220 */ /* 0x040fe20000410000 */
[----:B------:R-:W0:Y:S01]  /*50f0*/  SHFL.DOWN PT, R215, R201, 0x1, 0x1f ;  /* 0x08201f00c9d77f89 */ /* 0x000e2200000e0000 */
[----:B------:R-:W-:Y:S01]  /*5100*/  FMUL.FTZ R214, R3, R205 ;  /* 0x000000cd03d67220 */ /* 0x000fe20000410000 */
[----:B------:R-:W-:Y:S01]  /*5110*/  LEA.HI.X R9, R38, R45, R9, 0x2, P2 ;  /* 0x0000002d26097211 */ /* 0x000fe200010f1409 */
[C---:B------:R-:W-:Y:S01]  /*5120*/  FFMA.FTZ R38, R2.reuse, R205, -R39 ;  /* 0x000000cd02267223 */ /* 0x040fe20000010827 */
[----:B--23--:R-:W2:Y:S01]  /*5130*/  SHFL.IDX PT, R197, R197, RZ, 0x1f ;  /* 0x00001fffc5c57589 */ /* 0x00cea200000e0000 */
[----:B------:R-:W-:-:S02]  /*5140*/  FFMA.FTZ R214, R2, R207, R214 ;  /* 0x000000cf02d67223 */ /* 0x000fc400000100d6 */
[----:B------:R-:W-:Y:S01]  /*5150*/  FADD.FTZ R187, R187, R38 ;  /* 0x00000026bbbb7221 */ /* 0x000fe20000010000 */
[----:B-1----:R-:W-:Y:S01]  /*5160*/  @P1 FMUL.FTZ R216, R211, R209 ;  /* 0x000000d1d3d81220 */ /* 0x002fe20000410000 */
[----:B------:R-:W-:Y:S01]  /*5170*/  FADD.FTZ R3, R189, R214 ;  /* 0x000000d6bd037221 */ /* 0x000fe20000010000 */
[----:B------:R-:W1:Y:S01]  /*5180*/  SHFL.IDX PT, R195, R195, RZ, 0x1f ;  /* 0x00001fffc3c37589 */ /* 0x000e6200000e0000 */
[C---:B------:R-:W-:Y:S01]  /*5190*/  FMUL.FTZ R39, R158.reuse, R187 ;  /* 0x000000bb9e277220 */ /* 0x040fe20000410000 */
[C---:B-----5:R-:W-:Y:S02]  /*51a0*/  @P1 FMUL.FTZ R2, R213.reuse, R209 ;  /* 0x000000d1d5021220 */ /* 0x060fe40000410000 */
[----:B----4-:R-:W3:Y:S01]  /*51b0*/  SHFL.IDX PT, R201, R201, RZ, 0x1f ;  /* 0x00001fffc9c97589 */ /* 0x010ee200000e0000 */
[-C--:B0-----:R-:W-:Y:S01]  /*51c0*/  @P1 FFMA.FTZ R216, R213, R193.reuse, R216 ;  /* 0x000000c1d5d81223 */ /* 0x081fe200000100d8 */
[----:B------:R-:W-:Y:S01]  /*51d0*/  @P1 FFMA.FTZ R38, R211, R193, -R2 ;  /* 0x000000c1d3261223 */ /* 0x000fe20000010802 */
[----:B------:R-:W-:Y:S01]  /*51e0*/  FMUL.FTZ R2, R158, R3 ;  /* 0x000000039e027220 */ /* 0x000fe20000410000 */
[----:B------:R-:W0:Y:S01]  /*51f0*/  SHFL.IDX PT, R199, R199, RZ, 0x1f ;  /* 0x00001fffc7c77589 */ /* 0x000e2200000e0000 */
[----:B------:R-:W-:Y:S01]  /*5200*/  @P1 FADD.FTZ R209, R217, R216 ;  /* 0x000000d8d9d11221 */ /* 0x000fe20000010000 */
[----:B------:R-:W-:-:S03]  /*5210*/  @P1 FADD.FTZ R193, R215, R38 ;  /* 0x00000026d7c11221 */ /* 0x000fc60000010000 */
[----:B------:R-:W-:Y:S01]  /*5220*/  FMUL.FTZ R214, R209, R11 ;  /* 0x0000000bd1d67220 */ /* 0x000fe20000410000 */
[C---:B------:R-:W-:Y:S01]  /*5230*/  FFMA.FTZ R38, R160.reuse, R3, R39 ;  /* 0x00000003a0267223 */ /* 0x040fe20000010027 */
[----:B------:R-:W-:Y:S01]  /*5240*/  FFMA.FTZ R39, R160, R187, -R2 ;  /* 0x000000bba0277223 */ /* 0x000fe20000010802 */
[C---:B------:R-:W-:Y:S01]  /*5250*/  FMUL.FTZ R2, R193.reuse, R11 ;  /* 0x0000000bc1027220 */ /* 0x040fe20000410000 */
[----:B------:R-:W-:Y:S01]  /*5260*/  FFMA.FTZ R11, R193, R10, R214 ;  /* 0x0000000ac10b7223 */ /* 0x000fe200000100d6 */
        /* <DEDUP_REMOVED lines=17> */
[-C--:B------:R-:W-:Y:S01]  /*5380*/  FMUL.FTZ R39, R165, R192.reuse ;  /* 0x000000c0a5277220 */ /* 0x080fe20000410000 */
[----:B------:R-:W-:Y:S01]  /*5390*/  FADD.FTZ R182, R182, R189 ;  /* 0x000000bdb6b67221 */ /* 0x000fe20000010000 */
[-C--:B------:R-:W-:Y:S01]  /*53a0*/  FMUL.FTZ R189, R167, R183.reuse ;  /* 0x000000b7a7bd7220 */ /* 0x080fe20000410000 */
        /* <DEDUP_REMOVED lines=8> */
[CC--:B------:R-:W-:Y:S01]  /*5430*/  FMUL.FTZ R191, R169.reuse, R194.reuse ;  /* 0x000000c2a9bf7220 */ /* 0x0c0fe20000410000 */
[----:B------:R-:W-:Y:S01]  /*5440*/  FMUL.FTZ R193, R169, R189 ;  /* 0x000000bda9c17220 */ /* 0x000fe20000410000 */
        /* <DEDUP_REMOVED lines=29> */
[----:B------:R-:W-:Y:S01]  /*5620*/  FMUL.FTZ R207, R11, R98 ;  /* 0x000000620bcf7220 */ /* 0x000fe20000410000 */
[C---:B------:R-:W-:Y:S01]  /*5630*/  FFMA.FTZ R206, R101.reuse, R206, R169 ;  /* 0x000000ce65ce7223 */ /* 0x040fe200000100a9 */
        /* <DEDUP_REMOVED lines=11> */
[C---:B------:R-:W-:Y:S01]  /*56f0*/  FFMA.FTZ R210, R105.reuse, R210, R10 ;  /* 0x000000d269d27223 */ /* 0x040fe2000001000a */
[----:B------:R-:W-:Y:S01]  /*5700*/  FFMA.FTZ R157, R105, R212, R2 ;  /* 0x000000d4699d7223 */ /* 0x000fe20000010002 */
[C---:B------:R-:W-:Y:S01]  /*5710*/  FFMA.FTZ R38, R156.reuse, R175, -R159 ;  /* 0x000000af9c267223 */ /* 0x040fe2000001089f */
[----:B------:R-:W-:Y:S01]  /*5720*/  FFMA.FTZ R155, R156, R174, R155 ;  /* 0x000000ae9c9b7223 */ /* 0x000fe2000001009b */
[----:B--2---:R-:W-:Y:S01]  /*5730*/  FMUL.FTZ R2, R197, R7 ;  /* 0x00000007c5027220 */ /* 0x004fe20000410000 */
[----:B------:R-:W-:Y:S01]  /*5740*/  FMUL.FTZ R209, R185, R98 ;  /* 0x00000062b9d17220 */ /* 0x000fe20000410000 */
[----:B------:R-:W-:Y:S01]  /*5750*/  FADD.FTZ R173, R173, R38 ;  /* 0x00000026adad7221 */ /* 0x000fe20000010000 */
[----:B------:R-:W-:Y:S01]  /*5760*/  FADD.FTZ R155, R172, R155 ;  /* 0x0000009bac9b7221 */ /* 0x000fe20000010000 */
[-C--:B-1----:R-:W-:Y:S01]  /*5770*/  FFMA.FTZ R10, R195, R6.reuse, -R2 ;  /* 0x00000006c30a7223 */ /* 0x082fe20000010802 */
[C---:B------:R-:W-:Y:S01]  /*5780*/  FMUL.FTZ R38, R197.reuse, R6 ;  /* 0x00000006c5267220 */ /* 0x040fe20000410000 */
[C---:B------:R-:W-:Y:S01]  /*5790*/  FMUL.FTZ R159, R158.reuse, R173 ;  /* 0x000000ad9e9f7220 */ /* 0x040fe20000410000 */
[----:B------:R-:W-:Y:S01]  /*57a0*/  FMUL.FTZ R158, R158, R155 ;  /* 0x0000009b9e9e7220 */ /* 0x000fe20000410000 */
[C---:B------:R-:W-:Y:S01]  /*57b0*/  FMUL.FTZ R6, R197.reuse, R4 ;  /* 0x00000004c5067220 */ /* 0x040fe20000410000 */
[----:B------:R-:W-:Y:S01]  /*57c0*/  FMUL.FTZ R2, R197, R5 ;  /* 0x00000005c5027220 */ /* 0x000fe20000410000 */
[C---:B------:R-:W-:Y:S01]  /*57d0*/  FFMA.FTZ R154, R160.reuse, R155, R159 ;  /* 0x0000009ba09a7223 */ /* 0x040fe2000001009f */
[----:B------:R-:W-:Y:S01]  /*57e0*/  FFMA.FTZ R159, R160, R173, -R158 ;  /* 0x000000ada09f7223 */ /* 0x000fe2000001089e */
[C---:B------:R-:W-:Y:S01]  /*57f0*/  FFMA.FTZ R38, R195.reuse, R7, R38 ;  /* 0x00000007c3267223 */ /* 0x040fe20000010026 */
[----:B------:R-:W-:Y:S01]  /*5800*/  FFMA.FTZ R5, R195, R5, R6 ;  /* 0x00000005c3057223 */ /* 0x000fe20000010006 */
[----:B------:R-:W-:Y:S01]  /*5810*/  FADD.FTZ R161, R161, R154 ;  /* 0x0000009aa1a17221 */ /* 0x000fe20000010000 */
[----:B------:R-:W-:Y:S01]  /*5820*/  FADD.FTZ R162, R162, R159 ;  /* 0x0000009fa2a27221 */ /* 0x000fe20000010000 */
[----:B---3--:R-:W-:Y:S01]  /*5830*/  FADD.FTZ R6, R201, R10 ;  /* 0x0000000ac9067221 */ /* 0x008fe20000010000 */
[----:B------:R-:W-:Y:S01]  /*5840*/  FFMA.FTZ R10, -R126, R141, R3 ;  /* 0x0000008d7e0a7223 */ /* 0x000fe20000010103 */
[----:B------:R-:W-:Y:S01]  /*5850*/  FMUL.FTZ R159, R161, R96 ;  /* 0x00000060a19f7220 */ /* 0x000fe20000410000 */
[----:B------:R-:W-:Y:S01]  /*5860*/  FFMA.FTZ R4, R195, R4, -R2 ;  /* 0x00000004c3047223 */ /* 0x000fe20000010802 */
[----:B0-----:R-:W-:Y:S01]  /*5870*/  FADD.FTZ R7, R199, R38 ;  /* 0x00000026c7077221 */ /* 0x001fe20000010000 */
[----:B------:R-:W-:Y:S01]  /*5880*/  FMUL.FTZ R167, R162, R96 ;  /* 0x00000060a2a77220 */ /* 0x000fe20000410000 */
[----:B------:R-:W-:Y:S01]  /*5890*/  FFMA.FTZ R3, R0, -R3, RZ ;  /* 0x8000000300037223 */ /* 0x000fe200000100ff */
[----:B------:R-:W-:Y:S01]  /*58a0*/  P2R R2, PR, RZ, 0x8 ;  /* 0x00000008ff027803 */ /* 0x000fe20000000000 */
[----:B------:R-:W-:Y:S01]  /*58b0*/  FFMA.FTZ R2, R126, -R137, R187 ;  /* 0x800000897e027223 */ /* 0x000fe200000100bb */
[C---:B------:R-:W-:Y:S01]  /*58c0*/  FMUL.FTZ R38, R10.reuse, R159 ;  /* 0x0000009f0a267220 */ /* 0x040fe20000410000 */
[----:B------:R-:W-:Y:S01]  /*58d0*/  FMUL.FTZ R169, R10, R167 ;  /* 0x000000a70aa97220 */ /* 0x000fe20000410000 */
[----:B------:R0:W-:Y:S01]  /*58e0*/  @!P3 STS.128 [UR6+0x21b0], R4 ;  /* 0x0021b004ff00b988 */ /* 0x0001e20008000c06 */
[----:B------:R-:W-:Y:S01]  /*58f0*/  FFMA.FTZ R187, R0, R187, RZ ;  /* 0x000000bb00bb7223 */ /* 0x000fe200000100ff */
[----:B------:R-:W-:Y:S01]  /*5900*/  FFMA.FTZ R3, R116, -R186, R3 ;  /* 0x800000ba74037223 */ /* 0x000fe20000010003 */
[----:B------:R-:W-:Y:S01]  /*5910*/  FFMA.FTZ R186, -R127, R140, R186 ;  /* 0x0000008c7fba7223 */ /* 0x000fe200000101ba */
[C---:B------:R-:W-:Y:S01]  /*5920*/  FMUL.FTZ R156, R91.reuse, R159 ;  /* 0x0000009f5b9c7220 */ /* 0x040fe20000410000 */
[CC--:B------:R-:W-:Y:S01]  /*5930*/  FFMA.FTZ R38, R2.reuse, R167.reuse, -R38 ;  /* 0x000000a702267223 */ /* 0x0c0fe20000010826 */
[----:B------:R-:W-:Y:S01]  /*5940*/  FMUL.FTZ R167, R91, R167 ;  /* 0x000000a75ba77220 */ /* 0x000fe20000410000 */
[----:B------:R-:W-:Y:S01]  /*5950*/  FFMA.FTZ R154, R2, R159, R169 ;  /* 0x0000009f029a7223 */ /* 0x000fe200000100a9 */
[----:B------:R-:W-:Y:S01]  /*5960*/  FFMA.FTZ R158, R116, R188, R187 ;  /* 0x000000bc749e7223 */ /* 0x000fe200000100bb */
[----:B------:R-:W-:Y:S01]  /*5970*/  FMUL.FTZ R159, R155, R94 ;  /* 0x0000005e9b9f7220 */ /* 0x000fe20000410000 */
[----:B------:R-:W-:Y:S01]  /*5980*/  FFMA.FTZ R188, R127, -R139, R188 ;  /* 0x8000008b7fbc7223 */ /* 0x000fe200000100bc */
[----:B------:R1:W-:Y:S01]  /*5990*/  STS [R61+0x420], R156 ;  /* 0x0004209c3d007388 */ /* 0x0003e20000000800 */
[----:B------:R-:W-:Y:S01]  /*59a0*/  FFMA.FTZ R3, R117, -R192, R3 ;  /* 0x800000c075037223 */ /* 0x000fe20000010003 */
[----:B------:R-:W-:Y:S01]  /*59b0*/  FFMA.FTZ R192, -R130, R145, R192 ;  /* 0x0000009182c07223 */ /* 0x000fe200000101c0 */
[----:B0-----:R-:W-:Y:S01]  /*59c0*/  FMUL.FTZ R5, R173, R94 ;  /* 0x0000005ead057220 */ /* 0x001fe20000410000 */
[----:B------:R0:W-:Y:S01]  /*59d0*/  STS [R62+0x4], R167 ;  /* 0x000004a73e007388 */ /* 0x0001e20000000800 */
[----:B------:R-:W-:Y:S01]  /*59e0*/  FMUL.FTZ R169, R95, R159 ;  /* 0x0000009f5fa97220 */ /* 0x000fe20000410000 */
[----:B------:R-:W-:Y:S01]  /*59f0*/  FFMA.FTZ R171, R117, R190, R158 ;  /* 0x000000be75ab7223 */ /* 0x000fe2000001009e */
[----:B------:R-:W-:Y:S01]  /*5a00*/  FMUL.FTZ R7, R186, R5 ;  /* 0x00000005ba077220 */ /* 0x000fe20000410000 */
[----:B------:R-:W-:Y:S01]  /*5a10*/  FMUL.FTZ R187, R175, R92 ;  /* 0x0000005cafbb7220 */ /* 0x000fe20000410000 */
[----:B------:R-:W-:Y:S01]  /*5a20*/  FFMA.FTZ R190, R130, -R143, R190 ;  /* 0x8000008f82be7223 */ /* 0x000fe200000100be */
[----:B------:R-:W-:Y:S01]  /*5a30*/  FFMA.FTZ R6, R118, -R194, R3 ;  /* 0x800000c276067223 */ /* 0x000fe20000010003 */
[----:B------:R2:W-:Y:S01]  /*5a40*/  STS [R62+0x8], R169 ;  /* 0x000008a93e007388 */ /* 0x0005e20000000800 */
[----:B-1----:R-:W-:Y:S01]  /*5a50*/  FMUL.FTZ R156, R176, R90 ;  /* 0x0000005ab09c7220 */ /* 0x002fe20000410000 */
[----:B------:R-:W-:Y:S01]  /*5a60*/  FMUL.FTZ R158, R179, R88 ;  /* 0x00000058b39e7220 */ /* 0x000fe20000410000 */
[-C--:B0-----:R-:W-:Y:S01]  /*5a70*/  FFMA.FTZ R167, R188, R159.reuse, R7 ;  /* 0x0000009fbca77223 */ /* 0x081fe20000010007 */
[----:B------:R-:W-:Y:S01]  /*5a80*/  FMUL.FTZ R7, R174, R92 ;  /* 0x0000005cae077220 */ /* 0x000fe20000410000 */
[----:B------:R-:W-:Y:S01]  /*5a90*/  FMUL.FTZ R159, R186, R159 ;  /* 0x0000009fba9f7220 */ /* 0x000fe20000410000 */
[----:B------:R-:W-:Y:S01]  /*5aa0*/  FMUL.FTZ R195, R99, R156 ;  /* 0x0000009c63c37220 */ /* 0x000fe20000410000 */
[----:B------:R-:W-:Y:S01]  /*5ab0*/  FMUL.FTZ R197, R97, R158 ;  /* 0x0000009e61c57220 */ /* 0x000fe20000410000 */
[----:B------:R-:W-:Y:S01]  /*5ac0*/  FMUL.FTZ R4, R192, R7 ;  /* 0x00000007c0047220 */ /* 0x000fe20000410000 */
[----:B------:R-:W-:Y:S01]  /*5ad0*/  FFMA.FTZ R159, R188, R5, -R159 ;  /* 0x00000005bc9f7223 */ /* 0x000fe2000001089f */
[----:B--2---:R-:W-:Y:S01]  /*5ae0*/  FMUL.FTZ R169, R192, R187 ;  /* 0x000000bbc0a97220 */ /* 0x004fe20000410000 */
[----:B------:R-:W-:Y:S01]  /*5af0*/  FMUL.FTZ R5, R95, R5 ;  /* 0x000000055f057220 */ /* 0x000fe20000410000 */
[-C--:B------:R-:W-:Y:S01]  /*5b00*/  FFMA.FTZ R193, R190, R187.reuse, -R4 ;  /* 0x000000bbbec17223 */ /* 0x080fe20000010804 */
[----:B------:R-:W-:Y:S01]  /*5b10*/  FMUL.FTZ R187, R93, R187 ;  /* 0x000000bb5dbb7220 */ /* 0x000fe20000410000 */
[----:B------:R-:W-:Y:S01]  /*5b20*/  FFMA.FTZ R4, R118, R189, R171 ;  /* 0x000000bd76047223 */ /* 0x000fe200000100ab */
[----:B------:R-:W-:Y:S01]  /*5b30*/  FFMA.FTZ R171, R119, -R191, R6 ;  /* 0x800000bf77ab7223 */ /* 0x000fe20000010006 */
[----:B------:R-:W-:Y:S01]  /*5b40*/  FFMA.FTZ R191, -R132, R149, R191 ;  /* 0x0000009584bf7223 */ /* 0x000fe200000101bf */
[----:B------:R-:W-:Y:S01]  /*5b50*/  FMUL.FTZ R6, R178, R88 ;  /* 0x00000058b2067220 */ /* 0x000fe20000410000 */
[-C--:B------:R-:W-:Y:S01]  /*5b60*/  FFMA.FTZ R169, R190, R7.reuse, R169 ;  /* 0x00000007bea97223 */ /* 0x080fe200000100a9 */
[----:B------:R-:W-:Y:S01]  /*5b70*/  FMUL.FTZ R7, R93, R7 ;  /* 0x000000075d077220 */ /* 0x000fe20000410000 */
[----:B------:R0:W-:Y:S01]  /*5b80*/  STS [R62+0x14], R187 ;  /* 0x000014bb3e007388 */ /* 0x0001e20000000800 */
[----:B------:R-:W-:Y:S01]  /*5b90*/  FFMA.FTZ R3, R119, R198, R4 ;  /* 0x000000c677037223 */ /* 0x000fe20000010004 */
[----:B------:R-:W-:Y:S01]  /*5ba0*/  FFMA.FTZ R198, R132, -R147, R198 ;  /* 0x8000009384c67223 */ /* 0x000fe200000100c6 */
[----:B------:R-:W-:Y:S01]  /*5bb0*/  FMUL.FTZ R4, R177, R90 ;  /* 0x0000005ab1047220 */ /* 0x000fe20000410000 */
[----:B------:R1:W-:Y:S01]  /*5bc0*/  STS [R62+0x10], R7 ;  /* 0x000010073e007388 */ /* 0x0003e20000000800 */
[----:B------:R-:W-:Y:S01]  /*5bd0*/  FMUL.FTZ R199, R39, R86 ;  /* 0x0000005627c77220 */ /* 0x000fe20000410000 */
[C---:B------:R-:W-:Y:S01]  /*5be0*/  FMUL.FTZ R211, R105.reuse, R207 ;  /* 0x000000cf69d37220 */ /* 0x040fe20000410000 */
[----:B------:R-:W-:Y:S01]  /*5bf0*/  FMUL.FTZ R213, R105, R209 ;  /* 0x000000d169d57220 */ /* 0x000fe20000410000 */
[----:B------:R2:W-:Y:S01]  /*5c00*/  STS [R62+0xc], R5 ;  /* 0x00000c053e007388 */ /* 0x0005e20000000800 */
[----:B------:R-:W-:Y:S01]  /*5c10*/  FMUL.FTZ R201, R103, R199 ;  /* 0x000000c767c97220 */ /* 0x000fe20000410000 */
[----:B0-----:R-:W-:Y:S01]  /*5c20*/  FMUL.FTZ R187, R191, R6 ;  /* 0x00000006bfbb7220 */ /* 0x001fe20000410000 */
[C---:B------:R-:W-:Y:S01]  /*5c30*/  FFMA.FTZ R194, -R131.reuse, R144, R194 ;  /* 0x0000009083c27223 */ /* 0x040fe200000101c2 */
[----:B------:R0:W-:Y:S01]  /*5c40*/  STS [R62+0x18], R195 ;  /* 0x000018c33e007388 */ /* 0x0001e20000000800 */
[----:B------:R-:W-:Y:S01]  /*5c50*/  FFMA.FTZ R189, R131, -R142, R189 ;  /* 0x8000008e83bd7223 */ /* 0x000fe200000100bd */
[-C--:B-1----:R-:W-:Y:S01]  /*5c60*/  FMUL.FTZ R7, R191, R158.reuse ;  /* 0x0000009ebf077220 */ /* 0x082fe20000410000 */
[----:B------:R-:W-:Y:S01]  /*5c70*/  FFMA.FTZ R187, R198, R158, -R187 ;  /* 0x0000009ec6bb7223 */ /* 0x000fe200000108bb */
[----:B------:R-:W-:Y:S01]  /*5c80*/  FFMA.FTZ R158, R120, -R202, R171 ;  /* 0x800000ca789e7223 */ /* 0x000fe200000100ab */
[----:B------:R-:W-:Y:S01]  /*5c90*/  FMUL.FTZ R171, R181, R86 ;  /* 0x00000056b5ab7220 */ /* 0x000fe20000410000 */
[----:B--2---:R-:W-:Y:S01]  /*5ca0*/  FMUL.FTZ R5, R99, R4 ;  /* 0x0000000463057220 */ /* 0x004fe20000410000 */
[-C--:B------:R-:W-:Y:S01]  /*5cb0*/  FFMA.FTZ R160, R198, R6.reuse, R7 ;  /* 0x00000006c6a07223 */ /* 0x080fe20000010007 */
[----:B------:R-:W-:Y:S01]  /*5cc0*/  FFMA.FTZ R7, R121, -R165, R158 ;  /* 0x800000a579077223 */ /* 0x000fe2000001009e */
[----:B------:R-:W-:Y:S01]  /*5cd0*/  FFMA.FTZ R165, -R134, R153, R165 ;  /* 0x0000009986a57223 */ /* 0x000fe200000101a5 */
[----:B0-----:R-:W-:Y:S01]  /*5ce0*/  FMUL.FTZ R195, R97, R6 ;  /* 0x0000000661c37220 */ /* 0x001fe20000410000 */
[----:B------:R-:W-:Y:S01]  /*5cf0*/  FFMA.FTZ R6, R120, R204, R3 ;  /* 0x000000cc78067223 */ /* 0x000fe20000010003 */
[----:B------:R-:W-:Y:S01]  /*5d00*/  FMUL.FTZ R158, R183, R100 ;  /* 0x00000064b79e7220 */ /* 0x000fe20000410000 */
[----:B------:R0:W-:Y:S01]  /*5d10*/  STS [R62+0x1c], R5 ;  /* 0x00001c053e007388 */ /* 0x0001e20000000800 */
[----:B------:R-:W-:Y:S01]  /*5d20*/  FADD.FTZ R154, RZ, R154 ;  /* 0x0000009aff9a7221 */ /* 0x000fe20000010000 */
[----:B------:R-:W-:Y:S01]  /*5d30*/  FFMA.FTZ R3, R121, R206, R6 ;  /* 0x000000ce79037223 */ /* 0x000fe20000010006 */
[----:B------:R-:W-:Y:S01]  /*5d40*/  FFMA.FTZ R206, R134, -R151, R206 ;  /* 0x8000009786ce7223 */ /* 0x000fe200000100ce */
[----:B------:R-:W-:Y:S01]  /*5d50*/  FMUL.FTZ R6, R182, R100 ;  /* 0x00000064b6067220 */ /* 0x000fe20000410000 */
[----:B------:R1:W-:Y:S01]  /*5d60*/  STS [R62+0x20], R195 ;  /* 0x000020c33e007388 */ /* 0x0003e20000000800 */
[----:B------:R-:W-:Y:S01]  /*5d70*/  FMUL.FTZ R205, R101, R158 ;  /* 0x0000009e65cd7220 */ /* 0x000fe20000410000 */
[----:B------:R-:W-:Y:S01]  /*5d80*/  FADD.FTZ R38, RZ, R38 ;  /* 0x00000026ff267221 */ /* 0x000fe20000010000 */
[----:B------:R-:W-:Y:S01]  /*5d90*/  FFMA.FTZ R202, -R133, R148, R202 ;  /* 0x0000009485ca7223 */ /* 0x000fe200000101ca */
[----:B------:R2:W-:Y:S01]  /*5da0*/  STS [R62+0x28], R201 ;  /* 0x000028c93e007388 */ /* 0x0005e20000000800 */
[----:B0-----:R-:W-:Y:S01]  /*5db0*/  FMUL.FTZ R5, R165, R158 ;  /* 0x0000009ea5057220 */ /* 0x001fe20000410000 */
[----:B------:R-:W-:Y:S01]  /*5dc0*/  FADD.FTZ R154, R154, R167 ;  /* 0x000000a79a9a7221 */ /* 0x000fe20000010000 */
[----:B------:R-:W-:Y:S01]  /*5dd0*/  FADD.FTZ R38, R38, R159 ;  /* 0x0000009f26267221 */ /* 0x000fe20000010000 */
[----:B------:R0:W-:Y:S01]  /*5de0*/  STS [R62+0x24], R197 ;  /* 0x000024c53e007388 */ /* 0x0001e20000000800 */
[----:B------:R-:W-:Y:S01]  /*5df0*/  FFMA.FTZ R204, R133, -R146, R204 ;  /* 0x8000009285cc7223 */ /* 0x000fe200000100cc */
[-C--:B-1----:R-:W-:Y:S01]  /*5e00*/  FFMA.FTZ R195, R206, R6.reuse, R5 ;  /* 0x00000006cec37223 */ /* 0x082fe20000010005 */
[-C--:B------:R-:W-:Y:S01]  /*5e10*/  FMUL.FTZ R5, R103, R171.reuse ;  /* 0x000000ab67057220 */ /* 0x080fe20000410000 */
[----:B------:R-:W-:Y:S01]  /*5e20*/  STS [R62+0x34], R205 ;  /* 0x000034cd3e007388 */ /* 0x000fe20000000800 */
[----:B------:R-:W-:Y:S01]  /*5e30*/  FMUL.FTZ R167, R202, R171 ;  /* 0x000000abcaa77220 */ /* 0x000fe20000410000 */
[-C--:B--2---:R-:W-:Y:S01]  /*5e40*/  FMUL.FTZ R201, R101, R6.reuse ;  /* 0x0000000665c97220 */ /* 0x084fe20000410000 */
[----:B------:R-:W-:Y:S01]  /*5e50*/  FADD.FTZ R154, R154, R169 ;  /* 0x000000a99a9a7221 */ /* 0x000fe20000010000 */
[----:B------:R1:W-:Y:S01]  /*5e60*/  STS [R62+0x2c], R5 ;  /* 0x00002c053e007388 */ /* 0x0003e20000000800 */
[----:B------:R-:W-:Y:S01]  /*5e70*/  FADD.FTZ R38, R38, R193 ;  /* 0x000000c126267221 */ /* 0x000fe20000010000 */
[----:B0-----:R-:W-:Y:S01]  /*5e80*/  FMUL.FTZ R197, R165, R6 ;  /* 0x00000006a5c57220 */ /* 0x001fe20000410000 */
[----:B------:R-:W-:Y:S01]  /*5e90*/  FMUL.FTZ R6, R194, R4 ;  /* 0x00000004c2067220 */ /* 0x000fe20000410000 */
[----:B------:R0:W-:Y:S02]  /*5ea0*/  STS [R62+0x30], R201 ;  /* 0x000030c93e007388 */ /* 0x0001e40000000800 */
[----:B------:R-:W-:Y:S01]  /*5eb0*/  FFMA.FTZ R197, R206, R158, -R197 ;  /* 0x0000009ecec57223 */ /* 0x000fe200000108c5 */
[----:B------:R-:W-:Y:S01]  /*5ec0*/  LEA R158, R123, -R138, 0x1 ;  /* 0x8000008a7b9e7211 */ /* 0x000fe200078e08ff */
[----:B------:R0:W-:Y:S01]  /*5ed0*/  STS [R62+0x38], R211 ;  /* 0x000038d33e007388 */ /* 0x0001e20000000800 */
[-C--:B-1----:R-:W-:Y:S01]  /*5ee0*/  FFMA.FTZ R5, R189, R156.reuse, R6 ;  /* 0x0000009cbd057223 */ /* 0x082fe20000010006 */
[----:B------:R-:W-:-:S02]  /*5ef0*/  FMUL.FTZ R156, R194, R156 ;  /* 0x0000009cc29c7220 */ /* 0x000fc40000410000 */
[----:B------:R0:W-:Y:S01]  /*5f00*/  STS [R62+0x3c], R213 ;  /* 0x00003cd53e007388 */ /* 0x0001e20000000800 */
[----:B------:R-:W-:Y:S01]  /*5f10*/  BAR.SYNC.DEFER_BLOCKING 0x0 ;  /* 0x0000000000007b1d */ /* 0x000fe20000010000 */
[----:B------:R-:W-:Y:S01]  /*5f20*/  FFMA.FTZ R159, R189, R4, -R156 ;  /* 0x00000004bd9f7223 */ /* 0x000fe2000001089c */
        /* <DEDUP_REMOVED lines=21> */
[----:B------:R0:W1:Y:S01]  /*6080*/  LDS R215, [R63+0x4a0] ;  /* 0x0004a0003fd77984 */ /* 0x0000620000000800 */
[----:B------:R-:W-:Y:S09]  /*6090*/  @!P1 BRA `(.L_x_16957) ;  /* 0x0000000000089947 */ /* 0x000ff20003800000 */
[----:B------:R-:W2:Y:S04]  /*60a0*/  LDS R167, [R59+0x420] ;  /* 0x000420003ba77984 */ /* 0x000ea80000000800 */
[----:B--2---:R2:W-:Y:S02]  /*60b0*/  REDG.E.ADD.F32.FTZ.RN.STRONG.GPU desc[UR16][R8.64], R167 ;  /* 0x000000a7080079a6 */ /* 0x0045e4000c12f310 */
.L_x_16957:
[----:B------:R-:W-:Y:S05]  /*60c0*/  BSYNC.RECONVERGENT B0 ;  /* 0x0000000000007941 */ /* 0x000fea0003800200 */
.L_x_16956:
[----:B------:R-:W-:Y:S04]  /*60d0*/  BSSY.RECONVERGENT B0, `(.L_x_16958) ;  /* 0x0000003000007945 */ /* 0x000fe80003800200 */
[----:B------:R-:W-:Y:S05]  /*60e0*/  @!P2 BRA `(.L_x_16959) ;  /* 0x000000000004a947 */ /* 0x000fea0003800000 */
[----:B-1----:R3:W-:Y:S02]  /*60f0*/  REDG.E.ADD.F32.FTZ.RN.STRONG.GPU desc[UR16][R8.64+0x80], R215 ;  /* 0x000080d7080079a6 */ /* 0x0027e4000c12f310 */
.L_x_16959:
[----:B------:R-:W-:Y:S05]  /*6100*/  BSYNC.RECONVERGENT B0 ;  /* 0x0000000000007941 */ /* 0x000fea0003800200 */
.L_x_16958:
[----:B--2---:R2:W4:Y:S01]  /*6110*/  LDS R167, [R64+0x520] ;  /* 0x0005200040a77984 */ /* 0x0045220000000800 */
[----:B------:R-:W-:Y:S04]  /*6120*/  BSSY.RECONVERGENT B0, `(.L_x_16960) ;  /* 0x0000003000007945 */ /* 0x000fe80003800200 */
[----:B------:R-:W-:Y:S05]  /*6130*/  @!P3 BRA `(.L_x_16961) ;  /* 0x000000000004b947 */ /* 0x000fea0003800000 */
[----:B----4-:R4:W-:Y:S02]  /*6140*/  REDG.E.ADD.F32.FTZ.RN.STRONG.GPU desc[UR16][R8.64+0x100], R167 ;  /* 0x000100a7080079a6 */ /* 0x0109e4000c12f310 */
.L_x_16961:
[----:B------:R-:W-:Y:S05]  /*6150*/  BSYNC.RECONVERGENT B0 ;  /* 0x0000000000007941 */ /* 0x000fea0003800200 */
.L_x_16960:
[----:B----4-:R4:W0:Y:S01]  /*6160*/  LDS R167, [R65+0x5a0] ;  /* 0x0005a00041a77984 */ /* 0x0108220000000800 */
[----:B------:R-:W-:Y:S04]  /*6170*/  BSSY.RECONVERGENT B0, `(.L_x_16962) ;  /* 0x0000003000007945 */ /* 0x000fe80003800200 */
[----:B------:R-:W-:Y:S05]  /*6180*/  @!P4 BRA `(.L_x_16963) ;  /* 0x000000000004c947 */ /* 0x000fea0003800000 */
[----:B0-----:R0:W-:Y:S02]  /*6190*/  REDG.E.ADD.F32.FTZ.RN.STRONG.GPU desc[UR16][R8.64+0x180], R167 ;  /* 0x000180a7080079a6 */ /* 0x0011e4000c12f310 */
.L_x_16963:
[----:B------:R-:W-:Y:S05]  /*61a0*/  BSYNC.RECONVERGENT B0 ;  /* 0x0000000000007941 */ /* 0x000fea0003800200 */
.L_x_16962:
        /* <DEDUP_REMOVED lines=10> */
.L_x_16965:
[----:B------:R-:W-:Y:S05]  /*6250*/  BSYNC.RECONVERGENT B0 ;  /* 0x0000000000007941 */ /* 0x000fea0003800200 */
.L_x_16964:
[----:B0-----:R0:W0:Y:S01]  /*6260*/  LDS R167, [R67+0x6a0] ;  /* 0x0006a00043a77984 */ /* 0x0010220000000800 */
[----:B------:R-:W-:Y:S04]  /*6270*/  BSSY.RECONVERGENT B0, `(.L_x_16966) ;  /* 0x0000003000007945 */ /* 0x000fe80003800200 */
[----:B------:R-:W-:Y:S05]  /*6280*/  @!P1 BRA `(.L_x_16967) ;  /* 0x0000000000049947 */ /* 0x000fea0003800000 */
[----:B0-----:R0:W-:Y:S02]  /*6290*/  REDG.E.ADD.F32.FTZ.RN.STRONG.GPU desc[UR16][R8.64+0x280], R167 ;  /* 0x000280a7080079a6 */ /* 0x0011e4000c12f310 */
.L_x_16967:
[----:B------:R-:W-:Y:S05]  /*62a0*/  BSYNC.RECONVERGENT B0 ;  /* 0x0000000000007941 */ /* 0x000fea0003800200 */
.L_x_16966:
[----:B0-----:R0:W0:Y:S01]  /*62b0*/  LDS R167, [R68+0x720] ;  /* 0x0007200044a77984 */ /* 0x0010220000000800 */
[----:B------:R-:W-:Y:S04]  /*62c0*/  BSSY.RECONVERGENT B0, `(.L_x_16968) ;  /* 0x0000003000007945 */ /* 0x000fe80003800200 */
[----:B------:R-:W-:Y:S05]  /*62d0*/  @!P2 BRA `(.L_x_16969) ;  /* 0x000000000004a947 */ /* 0x000fea0003800000 */
[----:B0-----:R0:W-:Y:S02]  /*62e0*/  REDG.E.ADD.F32.FTZ.RN.STRONG.GPU desc[UR16][R8.64+0x300], R167 ;  /* 0x000300a7080079a6 */ /* 0x0011e4000c12f310 */
.L_x_16969:
[----:B------:R-:W-:Y:S05]  /*62f0*/  BSYNC.RECONVERGENT B0 ;  /* 0x0000000000007941 */ /* 0x000fea0003800200 */
.L_x_16968:
[----:B0-----:R0:W0:Y:S01]  /*6300*/  LDS R167, [R69+0x7a0] ;  /* 0x0007a00045a77984 */ /* 0x0010220000000800 */
[----:B------:R-:W-:Y:S04]  /*6310*/  BSSY.RECONVERGENT B0, `(.L_x_16970) ;  /* 0x0000003000007945 */ /* 0x000fe80003800200 */
[----:B------:R-:W-:Y:S05]  /*6320*/  @!P3 BRA `(.L_x_16971) ;  /* 0x000000000004b947 */ /* 0x000fea0003800000 */
[----:B0-----:R0:W-:Y:S02]  /*6330*/  REDG.E.ADD.F32.FTZ.RN.STRONG.GPU desc[UR16][R8.64+0x380], R167 ;  /* 0x000380a7080079a6 */ /* 0x0011e4000c12f310 */
.L_x_16971:
[----:B------:R-:W-:Y:S05]  /*6340*/  BSYNC.RECONVERGENT B0 ;  /* 0x0000000000007941 */ /* 0x000fea0003800200 */
.L_x_16970:
[----:B0-----:R0:W0:Y:S01]  /*6350*/  LDS R167, [R70+0x820] ;  /* 0x0008200046a77984 */ /* 0x0010220000000800 */
[----:B------:R-:W-:Y:S04]  /*6360*/  BSSY.RECONVERGENT B0, `(.L_x_16972) ;  /* 0x0000003000007945 */ /* 0x000fe80003800200 */
[----:B------:R-:W-:Y:S05]  /*6370*/  @!P4 BRA `(.L_x_16973) ;  /* 0x000000000004c947 */ /* 0x000fea0003800000 */
[----:B0-----:R0:W-:Y:S02]  /*6380*/  REDG.E.ADD.F32.FTZ.RN.STRONG.GPU desc[UR16][R8.64+0x400], R167 ;  /* 0x000400a7080079a6 */ /* 0x0011e4000c12f310 */
.L_x_16973:
[----:B------:R-:W-:Y:S05]  /*6390*/  BSYNC.RECONVERGENT B0 ;  /* 0x0000000000007941 */ /* 0x000fea0003800200 */
.L_x_16972:
[----:B0-----:R0:W0:Y:S01]  /*63a0*/  LDS R167, [R71+0x8a0] ;  /* 0x0008a00047a77984 */ /* 0x0010220000000800 */
[----:B------:R-:W-:Y:S04]  /*63b0*/  BSSY.RECONVERGENT B0, `(.L_x_16974) ;  /* 0x0000003000007945 */ /* 0x000fe80003800200 */
[----:B------:R-:W-:Y:S05]  /*63c0*/  @!P5 BRA `(.L_x_16975) ;  /* 0x000000000004d947 */ /* 0x000fea0003800000 */
[----:B0-----:R0:W-:Y:S02]  /*63d0*/  REDG.E.ADD.F32.FTZ.RN.STRONG.GPU desc[UR16][R8.64+0x480], R167 ;  /* 0x000480a7080079a6 */ /* 0x0011e4000c12f310 */
.L_x_16975:
[----:B------:R-:W-:Y:S05]  /*63e0*/  BSYNC.RECONVERGENT B0 ;  /* 0x0000000000007941 */ /* 0x000fea0003800200 */
.L_x_16974:
        /* <DEDUP_REMOVED lines=10> */
.L_x_16977:
[----:B------:R-:W-:Y:S05]  /*6490*/  BSYNC.RECONVERGENT B0 ;  /* 0x0000000000007941 */ /* 0x000fea0003800200 */
.L_x_16976:
[----:B0-----:R0:W0:Y:S01]  /*64a0*/  LDS R167, [R73+0x9a0] ;  /* 0x0009a00049a77984 */ /* 0x0010220000000800 */
[----:B------:R-:W-:Y:S04]  /*64b0*/  BSSY.RECONVERGENT B0, `(.L_x_16978) ;  /* 0x0000003000007945 */ /* 0x000fe80003800200 */
[----:B------:R-:W-:Y:S05]  /*64c0*/  @!P1 BRA `(.L_x_16979) ;  /* 0x0000000000049947 */ /* 0x000fea0003800000 */
[----:B0-----:R0:W-:Y:S02]  /*64d0*/  REDG.E.ADD.F32.FTZ.RN.STRONG.GPU desc[UR16][R8.64+0x580], R167 ;  /* 0x000580a7080079a6 */ /* 0x0011e4000c12f310 */
.L_x_16979:
[----:B------:R-:W-:Y:S05]  /*64e0*/  BSYNC.RECONVERGENT B0 ;  /* 0x0000000000007941 */ /* 0x000fea0003800200 */
.L_x_16978:
[----:B0-----:R0:W0:Y:S01]  /*64f0*/  LDS R167, [R74+0xa20] ;  /* 0x000a20004aa77984 */ /* 0x0010220000000800 */
[----:B------:R-:W-:Y:S04]  /*6500*/  BSSY.RECONVERGENT B0, `(.L_x_16980) ;  /* 0x0000003000007945 */ /* 0x000fe80003800200 */
[----:B------:R-:W-:Y:S05]  /*6510*/  @!P2 BRA `(.L_x_16981) ;  /* 0x000000000004a947 */ /* 0x000fea0003800000 */
[----:B0-----:R0:W-:Y:S02]  /*6520*/  REDG.E.ADD.F32.FTZ.RN.STRONG.GPU desc[UR16][R8.64+0x600], R167 ;  /* 0x000600a7080079a6 */ /* 0x0011e4000c12f310 */
.L_x_16981:
[----:B------:R-:W-:Y:S05]  /*6530*/  BSYNC.RECONVERGENT B0 ;  /* 0x0000000000007941 */ /* 0x000fea0003800200 */
.L_x_16980:
[----:B0-----:R0:W0:Y:S01]  /*6540*/  LDS R167, [R75+0xaa0] ;  /* 0x000aa0004ba77984 */ /* 0x0010220000000800 */
[----:B------:R-:W-:Y:S04]  /*6550*/  BSSY.RECONVERGENT B0, `(.L_x_16982) ;  /* 0x0000003000007945 */ /* 0x000fe80003800200 */
[----:B------:R-:W-:Y:S05]  /*6560*/  @!P3 BRA `(.L_x_16983) ;  /* 0x000000000004b947 */ /* 0x000fea0003800000 */
[----:B0-----:R0:W-:Y:S02]  /*6570*/  REDG.E.ADD.F32.FTZ.RN.STRONG.GPU desc[UR16][R8.64+0x680], R167 ;  /* 0x000680a7080079a6 */ /* 0x0011e4000c12f310 */
.L_x_16983:
[----:B------:R-:W-:Y:S05]  /*6580*/  BSYNC.RECONVERGENT B0 ;  /* 0x0000000000007941 */ /* 0x000fea0003800200 */
.L_x_16982:
[----:B0-----:R0:W0:Y:S01]  /*6590*/  LDS R167, [R76+0xb20] ;  /* 0x000b20004ca77984 */ /* 0x0010220000000800 */
[----:B------:R-:W-:Y:S04]  /*65a0*/  BSSY.RECONVERGENT B0, `(.L_x_16984) ;  /* 0x0000003000007945 */ /* 0x000fe80003800200 */
[----:B------:R-:W-:Y:S05]  /*65b0*/  @!P4 BRA `(.L_x_16985) ;  /* 0x000000000004c947 */ /* 0x000fea0003800000 */
[----:B0-----:R0:W-:Y:S02]  /*65c0*/  REDG.E.ADD.F32.FTZ.RN.STRONG.GPU desc[UR16][R8.64+0x700], R167 ;  /* 0x000700a7080079a6 */ /* 0x0011e4000c12f310 */
.L_x_16985:
[----:B------:R-:W-:Y:S05]  /*65d0*/  BSYNC.RECONVERGENT B0 ;  /* 0x0000000000007941 */ /* 0x000fea0003800200 */
.L_x_16984:
[----:B------:R-:W-:Y:S01]  /*65e0*/  FADD.FTZ R4, R4, R159 ;  /* 0x0000009f04047221 */ /* 0x000fe20000010000 */
[----:B------:R-:W-:Y:S01]  /*65f0*/  BSSY.RECONVERGENT B0, `(.L_x_16986) ;  /* 0x0000005000007945 */ /* 0x000fe20003800200 */
[----:B------:R0:W0:Y:S01]  /*6600*/  LDS R159, [R77+0xba0] ;  /* 0x000ba0004d9f7984 */ /* 0x0000220000000800 */
[----:B------:R-:W-:Y:S02]  /*6610*/  FADD.FTZ R5, R38, R5 ;  /* 0x0000000526057221 */ /* 0x000fe40000010000 */
[----:B------:R-:W-:Y:S05]  /*6620*/  @!P5 BRA `(.L_x_16987) ;  /* 0x000000000004d947 */ /* 0x000fea0003800000 */
[----:B0-----:R0:W-:Y:S02]  /*6630*/  REDG.E.ADD.F32.FTZ.RN.STRONG.GPU desc[UR16][R8.64+0x780], R159 ;  /* 0x0007809f080079a6 */ /* 0x0011e4000c12f310 */
.L_x_16987:
[----:B------:R-:W-:Y:S05]  /*6640*/  BSYNC.RECONVERGENT B0 ;  /* 0x0000000000007941 */ /* 0x000fea0003800200 */
.L_x_16986:
[C---:B------:R-:W-:Y:S01]  /*6650*/  FFMA.FTZ R6, R122.reuse, R157, R3 ;  /* 0x0000009d7a067223 */ /* 0x040fe20000010003 */
[----:B------:R-:W-:Y:S01]  /*6660*/  FFMA.FTZ R7, R122, -R210, R7 ;  /* 0x800000d27a077223 */ /* 0x000fe20000010007 */
[----:B------:R-:W5:Y:S01]  /*6670*/  SHFL.DOWN PT, R3, R4, 0x1, 0x1f ;  /* 0x08201f0004037f89 */ /* 0x000f6200000e0000 */
[C---:B------:R-:W-:Y:S01]  /*6680*/  ISETP.GT.AND P1, PT, R84.reuse, 0x1e, PT ;  /* 0x0000001e5400780c */ /* 0x040fe20003f24270 */
[----:B0--3--:R-:W-:Y:S01]  /*6690*/  FMUL.FTZ R9, R37, R11 ;  /* 0x0000000b25097220 */ /* 0x009fe20000410000 */
[----:B------:R-:W-:Y:S01]  /*66a0*/  ISETP.GT.AND P2, PT, R84, 0xf, PT ;  /* 0x0000000f5400780c */ /* 0x000fe20003f44270 */
[----:B------:R-:W0:Y:S01]  /*66b0*/  SHFL.DOWN PT, R8, R5, 0x1, 0x1f ;  /* 0x08201f0005087f89 */ /* 0x000e2200000e0000 */
[----:B------:R-:W-:Y:S01]  /*66c0*/  BSSY.RECONVERGENT B0, `(.L_x_16988) ;  /* 0x000006e000007945 */ /* 0x000fe20003800200 */
[----:B------:R-:W-:Y:S02]  /*66d0*/  FFMA.FTZ R9, R36, R185, -R9 ;  /* 0x000000b924097223 */ /* 0x000fe40000010809 */
[----:B------:R-:W3:Y:S02]  /*66e0*/  SHFL.DOWN PT, R157, R6, 0x1, 0x1f ;  /* 0x08201f00069d7f89 */ /* 0x000ee400000e0000 */
[----:B------:R-:W-:-:S02]  /*66f0*/  FMUL.FTZ R9, R156, R9 ;  /* 0x000000099c097220 */ /* 0x000fc40000410000 */
[----:B------:R-:W1:Y:S02]  /*6700*/  SHFL.DOWN PT, R38, R7, 0x1, 0x1f ;  /* 0x08201f0007267f89 */ /* 0x000e6400000e0000 */
[----:B-----5:R-:W-:Y:S01]  /*6710*/  @!P1 FADD.FTZ R4, R4, R3 ;  /* 0x0000000304049221 */ /* 0x020fe20000010000 */
[-C--:B------:R-:W-:Y:S01]  /*6720*/  FMUL.FTZ R3, R152, R185.reuse ;  /* 0x000000b998037220 */ /* 0x080fe20000410000 */
[----:B------:R-:W-:Y:S01]  /*6730*/  FMUL.FTZ R185, R37, R185 ;  /* 0x000000b925b97220 */ /* 0x000fe20000410000 */
[----:B0-----:R-:W-:Y:S02]  /*6740*/  @!P1 FADD.FTZ R5, R5, R8 ;  /* 0x0000000805059221 */ /* 0x001fe40000010000 */
[-C--:B------:R-:W-:Y:S01]  /*6750*/  FFMA.FTZ R150, R150, R11.reuse, R3 ;  /* 0x0000000b96967223 */ /* 0x080fe20000010003 */
[----:B------:R-:W-:Y:S01]  /*6760*/  FFMA.FTZ R185, R36, R11, R185 ;  /* 0x0000000b24b97223 */ /* 0x000fe200000100b9 */
[----:B------:R-:W-:Y:S01]  /*6770*/  FMUL.FTZ R3, R37, R182 ;  /* 0x000000b625037220 */ /* 0x000fe20000410000 */
[----:B---3--:R-:W-:Y:S01]  /*6780*/  @!P1 FADD.FTZ R6, R6, R157 ;  /* 0x0000009d06069221 */ /* 0x008fe20000010000 */
[----:B------:R-:W0:Y:S01]  /*6790*/  SHFL.DOWN PT, R152, R5, 0x2, 0x1f ;  /* 0x08401f0005987f89 */ /* 0x000e2200000e0000 */
[----:B------:R-:W-:Y:S01]  /*67a0*/  FFMA.FTZ R154, R154, R185, R9 ;  /* 0x000000b99a9a7223 */ /* 0x000fe20000010009 */
[-C--:B------:R-:W-:Y:S01]  /*67b0*/  FMUL.FTZ R8, R153, R183.reuse ;  /* 0x000000b799087220 */ /* 0x080fe20000410000 */
[----:B-1----:R-:W-:Y:S01]  /*67c0*/  @!P1 FADD.FTZ R7, R7, R38 ;  /* 0x0000002607079221 */ /* 0x002fe20000010000 */
[----:B------:R-:W1:Y:S01]  /*67d0*/  SHFL.DOWN PT, R157, R4, 0x2, 0x1f ;  /* 0x08401f00049d7f89 */ /* 0x000e6200000e0000 */
[----:B------:R-:W-:Y:S01]  /*67e0*/  ISETP.GT.AND P1, PT, R84, 0x1d, PT ;  /* 0x0000001d5400780c */ /* 0x000fe20003f24270 */
[----:B------:R-:W-:Y:S01]  /*67f0*/  FFMA.FTZ R38, R36, R183, -R3 ;  /* 0x000000b724267223 */ /* 0x000fe20000010803 */
[----:B------:R-:W-:Y:S01]  /*6800*/  FFMA.FTZ R115, R150, R98, R115 ;  /* 0x0000006296737223 */ /* 0x000fe20000010073 */
[----:B------:R-:W3:Y:S01]  /*6810*/  SHFL.DOWN PT, R159, R6, 0x2, 0x1f ;  /* 0x08401f00069f7f89 */ /* 0x000ee200000e0000 */
[----:B------:R-:W-:Y:S01]  /*6820*/  FFMA.FTZ R9, R105, R150, R154 ;  /* 0x0000009669097223 */ /* 0x000fe2000001009a */
[----:B------:R-:W-:Y:S01]  /*6830*/  FMUL.FTZ R3, R148, R181 ;  /* 0x000000b594037220 */ /* 0x000fe20000410000 */
[----:B------:R-:W-:Y:S01]  /*6840*/  FMUL.FTZ R165, R165, R38 ;  /* 0x00000026a5a57220 */ /* 0x000fe20000410000 */
[----:B------:R-:W5:Y:S01]  /*6850*/  SHFL.DOWN PT, R158, R7, 0x2, 0x1f ;  /* 0x08401f00079e7f89 */ /* 0x000f6200000e0000 */
[----:B------:R-:W-:Y:S01]  /*6860*/  FADD.FTZ R108, R9, R108 ;  /* 0x0000006c096c7221 */ /* 0x000fe20000010000 */
[-C--:B------:R-:W-:Y:S01]  /*6870*/  FFMA.FTZ R146, R146, R39.reuse, R3 ;  /* 0x0000002792927223 */ /* 0x080fe20000010003 */
[----:B------:R-:W-:Y:S01]  /*6880*/  FMUL.FTZ R3, R37, R39 ;  /* 0x0000002725037220 */ /* 0x000fe20000410000 */
[----:B------:R-:W-:Y:S01]  /*6890*/  FFMA.FTZ R151, R151, R182, R8 ;  /* 0x000000b697977223 */ /* 0x000fe20000010008 */
[----:B------:R-:W-:Y:S01]  /*68a0*/  FMUL.FTZ R8, R149, R179 ;  /* 0x000000b395087220 */ /* 0x000fe20000410000 */
[C---:B------:R-:W-:Y:S01]  /*68b0*/  FMUL.FTZ R183, R37.reuse, R183 ;  /* 0x000000b725b77220 */ /* 0x040fe20000410000 */
[-C--:B------:R-:W-:Y:S01]  /*68c0*/  FFMA.FTZ R9, R36, R181.reuse, -R3 ;  /* 0x000000b524097223 */ /* 0x080fe20000010803 */
[CC--:B------:R-:W-:Y:S01]  /*68d0*/  FMUL.FTZ R3, R37.reuse, R178.reuse ;  /* 0x000000b225037220 */ /* 0x0c0fe20000410000 */
[----:B------:R-:W-:Y:S01]  /*68e0*/  FMUL.FTZ R181, R37, R181 ;  /* 0x000000b525b57220 */ /* 0x000fe20000410000 */
[----:B------:R-:W-:Y:S01]  /*68f0*/  FFMA.FTZ R147, R147, R178, R8 ;  /* 0x000000b293937223 */ /* 0x000fe20000010008 */
[----:B------:R-:W-:Y:S01]  /*6900*/  FMUL.FTZ R9, R202, R9 ;  /* 0x00000009ca097220 */ /* 0x000fe20000410000 */
[----:B0-----:R-:W-:Y:S01]  /*6910*/  @!P1 FADD.FTZ R5, R5, R152 ;  /* 0x0000009805059221 */ /* 0x001fe20000010000 */
[C---:B------:R-:W-:Y:S01]  /*6920*/  FFMA.FTZ R38, R36.reuse, R179, -R3 ;  /* 0x000000b324267223 */ /* 0x040fe20000010803 */
[----:B------:R-:W-:Y:S01]  /*6930*/  FFMA.FTZ R181, R36, R39, R181 ;  /* 0x0000002724b57223 */ /* 0x000fe200000100b5 */
[----:B------:R-:W-:Y:S01]  /*6940*/  FMUL.FTZ R3, R37, R179 ;  /* 0x000000b325037220 */ /* 0x000fe20000410000 */
        /* <DEDUP_REMOVED lines=12> */
[----:B------:R-:W-:Y:S01]  /*6a10*/  FADD.FTZ R106, R9, R106 ;  /* 0x0000006a096a7221 */ /* 0x000fe20000010000 */
[----:B------:R-:W5:Y:S01]  /*6a20*/  SHFL.DOWN PT, R150, R7, 0x4, 0x1f ;  /* 0x08801f0007967f89 */ /* 0x000f6200000e0000 */
[----:B------:R-:W-:Y:S01]  /*6a30*/  FFMA.FTZ R112, R147, R88, R112 ;  /* 0x0000005893707223 */ /* 0x000fe20000010070 */
[----:B------:R-:W-:Y:S01]  /*6a40*/  FFMA.FTZ R198, R97, R147, R198 ;  /* 0x0000009361c67223 */ /* 0x000fe200000100c6 */
[----:B------:R-:W-:Y:S01]  /*6a50*/  FMUL.FTZ R3, R144, R177 ;  /* 0x000000b190037220 */ /* 0x000fe20000410000 */
[----:B------:R-:W-:Y:S01]  /*6a60*/  FMUL.FTZ R9, R37, R176 ;  /* 0x000000b025097220 */ /* 0x000fe20000410000 */
[----:B------:R-:W-:Y:S01]  /*6a70*/  FMUL.FTZ R8, R145, R175 ;  /* 0x000000af91087220 */ /* 0x000fe20000410000 */
[----:B------:R-:W-:Y:S01]  /*6a80*/  FFMA.FTZ R183, R36, R182, R183 ;  /* 0x000000b624b77223 */ /* 0x000fe200000100b7 */
[----:B------:R-:W-:Y:S01]  /*6a90*/  FFMA.FTZ R114, R151, R100, R114 ;  /* 0x0000006497727223 */ /* 0x000fe20000010072 */
[----:B------:R-:W-:Y:S01]  /*6aa0*/  FFMA.FTZ R113, R146, R86, R113 ;  /* 0x0000005692717223 */ /* 0x000fe20000010071 */
[----:B------:R-:W-:Y:S01]  /*6ab0*/  FADD.FTZ R87, R198, R87 ;  /* 0x00000057c6577221 */ /* 0x000fe20000010000 */
[----:B------:R-:W-:Y:S01]  /*6ac0*/  FFMA.FTZ R206, R206, R183, R165 ;  /* 0x000000b7cece7223 */ /* 0x000fe200000100a5 */
[----:B0-----:R-:W-:-:S03]  /*6ad0*/  @!P1 FADD.FTZ R5, R5, R148 ;  /* 0x0000009405059221 */ /* 0x001fc60000010000 */
[----:B------:R-:W-:Y:S01]  /*6ae0*/  FFMA.FTZ R206, R101, R151, R206 ;  /* 0x0000009765ce7223 */ /* 0x000fe200000100ce */
[----:B-1----:R-:W-:Y:S01]  /*6af0*/  @!P1 FADD.FTZ R4, R4, R11 ;  /* 0x0000000b04049221 */ /* 0x002fe20000010000 */
[----:B------:R-:W0:Y:S01]  /*6b00*/  SHFL.DOWN PT, R38, R5, 0x8, 0x1f ;  /* 0x09001f0005267f89 */ /* 0x000e2200000e0000 */
[-C--:B------:R-:W-:Y:S01]  /*6b10*/  FFMA.FTZ R11, R36, R177.reuse, -R9 ;  /* 0x000000b1240b7223 */ /* 0x080fe20000010809 */
[----:B------:R-:W-:Y:S01]  /*6b20*/  FMUL.FTZ R177, R37, R177 ;  /* 0x000000b125b17220 */ /* 0x000fe20000410000 */
[----:B---3--:R-:W-:Y:S01]  /*6b30*/  @!P1 FADD.FTZ R6, R6, R153 ;  /* 0x0000009906069221 */ /* 0x008fe20000010000 */
[----:B------:R-:W1:Y:S01]  /*6b40*/  SHFL.DOWN PT, R39, R4, 0x8, 0x1f ;  /* 0x09001f0004277f89 */ /* 0x000e6200000e0000 */
[-C--:B------:R-:W-:Y:S01]  /*6b50*/  FFMA.FTZ R9, R142, R176.reuse, R3 ;  /* 0x000000b08e097223 */ /* 0x080fe20000010003 */
[----:B------:R-:W-:Y:S01]  /*6b60*/  FFMA.FTZ R176, R36, R176, R177 ;  /* 0x000000b024b07223 */ /* 0x000fe200000100b1 */
[----:B-----5:R-:W-:Y:S01]  /*6b70*/  @!P1 FADD.FTZ R7, R7, R150 ;  /* 0x0000009607079221 */ /* 0x020fe20000010000 */
[----:B------:R-:W3:Y:S01]  /*6b80*/  SHFL.DOWN PT, R147, R6, 0x8, 0x1f ;  /* 0x09001f0006937f89 */ /* 0x000ee200000e0000 */
[----:B------:R-:W-:Y:S01]  /*6b90*/  FMUL.FTZ R194, R194, R11 ;  /* 0x0000000bc2c27220 */ /* 0x000fe20000410000 */
[----:B------:R-:W-:Y:S01]  /*6ba0*/  FMUL.FTZ R3, R37, R174 ;  /* 0x000000ae25037220 */ /* 0x000fe20000410000 */
[----:B------:R-:W-:Y:S01]  /*6bb0*/  ISETP.GT.AND P1, PT, R84, 0x17, PT ;  /* 0x000000175400780c */ /* 0x000fe20003f24270 */
[----:B------:R-:W5:Y:S01]  /*6bc0*/  SHFL.DOWN PT, R144, R7, 0x8, 0x1f ;  /* 0x09001f0007907f89 */ /* 0x000f6200000e0000 */
[----:B------:R-:W-:Y:S01]  /*6bd0*/  FFMA.FTZ R176, R189, R176, R194 ;  /* 0x000000b0bdb07223 */ /* 0x000fe200000100c2 */
[-C--:B------:R-:W-:Y:S01]  /*6be0*/  FFMA.FTZ R3, R36, R175.reuse, -R3 ;  /* 0x000000af24037223 */ /* 0x080fe20000010803 */
[----:B------:R-:W-:Y:S01]  /*6bf0*/  FFMA.FTZ R110, R9, R90, R110 ;  /* 0x0000005a096e7223 */ /* 0x000fe2000001006e */
[----:B------:R-:W-:Y:S01]  /*6c00*/  FMUL.FTZ R175, R37, R175 ;  /* 0x000000af25af7220 */ /* 0x000fe20000410000 */
[----:B------:R-:W-:Y:S01]  /*6c10*/  FFMA.FTZ R11, R99, R9, R176 ;  /* 0x00000009630b7223 */ /* 0x000fe200000100b0 */
[----:B------:R-:W-:Y:S01]  /*6c20*/  FMUL.FTZ R9, R192, R3 ;  /* 0x00000003c0097220 */ /* 0x000fe20000410000 */
[----:B------:R-:W-:Y:S01]  /*6c30*/  FMUL.FTZ R3, R37, R155 ;  /* 0x0000009b25037220 */ /* 0x000fe20000410000 */
[-C--:B------:R-:W-:Y:S01]  /*6c40*/  FFMA.FTZ R175, R36, R174.reuse, R175 ;  /* 0x000000ae24af7223 */ /* 0x080fe200000100af */
[----:B------:R-:W-:Y:S01]  /*6c50*/  FFMA.FTZ R174, R143, R174, R8 ;  /* 0x000000ae8fae7223 */ /* 0x000fe20000010008 */
[----:B------:R-:W-:Y:S01]  /*6c60*/  FADD.FTZ R89, R206, R89 ;  /* 0x00000059ce597221 */ /* 0x000fe20000010000 */
[----:B------:R-:W-:Y:S01]  /*6c70*/  FFMA.FTZ R3, R36, R173, -R3 ;  /* 0x000000ad24037223 */ /* 0x000fe20000010803 */
[----:B0-----:R-:W-:Y:S01]  /*6c80*/  @!P1 FADD.FTZ R5, R5, R38 ;  /* 0x0000002605059221 */ /* 0x001fe20000010000 */
[----:B------:R-:W-:Y:S01]  /*6c90*/  FFMA.FTZ R190, R190, R175, R9 ;  /* 0x000000afbebe7223 */ /* 0x000fe20000010009 */
[----:B------:R-:W-:Y:S01]  /*6ca0*/  FADD.FTZ R104, R11, R104 ;  /* 0x000000680b687221 */ /* 0x000fe20000010000 */
[----:B-1----:R-:W-:Y:S01]  /*6cb0*/  @!P1 FADD.FTZ R4, R4, R39 ;  /* 0x0000002704049221 */ /* 0x002fe20000010000 */
[----:B------:R-:W-:Y:S01]  /*6cc0*/  FMUL.FTZ R39, R186, R3 ;  /* 0x00000003ba277220 */ /* 0x000fe20000410000 */
        /* <DEDUP_REMOVED lines=13> */
.L_x_16989:
[----:B------:R-:W-:Y:S05]  /*6da0*/  BSYNC.RECONVERGENT B0 ;  /* 0x0000000000007941 */ /* 0x000fea0003800200 */
.L_x_16988:
[C---:B---3--:R-:W-:Y:S01]  /*6db0*/  FMUL.FTZ R3, R37.reuse, R161 ;  /* 0x000000a125037220 */ /* 0x048fe20000410000 */
[CC--:B0-----:R-:W-:Y:S01]  /*6dc0*/  FMUL.FTZ R38, R37.reuse, R173.reuse ;  /* 0x000000ad25267220 */ /* 0x0c1fe20000410000 */
[-C--:B-1----:R-:W-:Y:S01]  /*6dd0*/  FMUL.FTZ R8, R37, R162.reuse ;  /* 0x000000a225087220 */ /* 0x082fe20000410000 */
[----:B------:R-:W-:Y:S01]  /*6de0*/  BAR.SYNC.DEFER_BLOCKING 0x0 ;  /* 0x0000000000007b1d */ /* 0x000fe20000010000 */
[-C--:B------:R-:W-:Y:S01]  /*6df0*/  FFMA.FTZ R9, R36, R162.reuse, -R3 ;  /* 0x000000a224097223 */ /* 0x080fe20000010803 */
[----:B------:R-:W-:Y:S01]  /*6e00*/  ISETP.NE.AND P1, PT, R46, RZ, PT ;  /* 0x000000ff2e00720c */ /* 0x000fe20003f25270 */
[----:B------:R-:W-:Y:S01]  /*6e10*/  FMUL.FTZ R140, R140, R173 ;  /* 0x000000ad8c8c7220 */ /* 0x000fe20000410000 */
        /* <DEDUP_REMOVED lines=29> */
.L_x_16991:
[----:B------:R-:W-:Y:S05]  /*6ff0*/  BSYNC.RECONVERGENT B0 ;  /* 0x0000000000007941 */ /* 0x000fea0003800200 */
.L_x_16990:
[----:B------:R-:W-:-:S04]  /*7000*/  UIADD3 UR4, UPT, UPT, UR4, 0x1, URZ ;  /* 0x0000000104047890 */ /* 0x000fc8000fffe0ff */
[----:B------:R-:W-:-:S09]  /*7010*/  UISETP.GE.AND UP0, UPT, UR4, UR8, UPT ;  /* 0x000000080400728c */ /* 0x000fd2000bf06270 */
[----:B------:R-:W-:Y:S05]  /*7020*/  BRA.U !UP0, `(.L_x_16992) ;  /* 0xffffffc108487547 */ /* 0x000fea000b83ffff */
.L_x_16942:
[----:B------:R-:W-:Y:S08]  /*7030*/  BAR.SYNC.DEFER_BLOCKING 0x0 ;  /* 0x0000000000007b1d */ /* 0x000ff00000010000 */
[----:B------:R-:W1:Y:S01]  /*7040*/  LDC.64 R28, c[0x0][0x4f8] ;  /* 0x00013e00ff1c7b82 */ /* 0x000e620000000a00 */
[----:B------:R-:W3:Y:S07]  /*7050*/  LDCU.64 UR4, c[0x0][0x500] ;  /* 0x0000a000ff0477ac */ /* 0x000eee0008000a00 */
[----:B------:R-:W5:Y:S01]  /*7060*/  LDC.64 R30, c[0x0][0x550] ;  /* 0x00015400ff1e7b82 */ /* 0x000f620000000a00 */
[----:B0-----:R-:W2:Y:S04]  /*7070*/  LDG.E.128 R4, desc[UR16][R22.64] ;  /* 0x0000001016047981 */ /* 0x001ea8000c1e1d00 */
        /* <DEDUP_REMOVED lines=30> */
[----:B------:R-:W2:Y:S04]  /*7260*/  @!P0 MUFU.EX2 R3, R3 ;  /* 0x0000000300038308 */ /* 0x000ea80000000800 */
[----:B------:R-:W-:-:S04]  /*7270*/  @!P4 FMUL.FTZ R5, R5, -1.4426950216293334961 ;  /* 0xbfb8aa3b0505c820 */ /* 0x000fc80000410000 */
[----:B------:R4:W3:Y:S01]  /*7280*/  @!P4 MUFU.EX2 R22, R5 ;  /* 0x000000050016c308 */ /* 0x0008e20000000800 */
[----:B0-----:R-:W-:Y:S01]  /*7290*/  @!P6 FADD.FTZ R2, R0, 1 ;  /* 0x3f8000000002e421 */ /* 0x001fe20000010000 */
[----:B------:R-:W-:Y:S01]  /*72a0*/  @!P1 FMUL.FTZ R0, R4, -1.4426950216293334961 ;  /* 0xbfb8aa3b04009820 */ /* 0x000fe20000410000 */
[----:B------:R-:W-:Y:S01]  /*72b0*/  @!P2 FMUL.FTZ R4, R9, -1.4426950216293334961 ;  /* 0xbfb8aa3b0904a820 */ /* 0x000fe20000410000 */
[----:B------:R-:W-:Y:S01]  /*72c0*/  @!P5 FMUL.FTZ R9, R7, -1.4426950216293334961 ;  /* 0xbfb8aa3b0709d820 */ /* 0x000fe20000410000 */
[----:B------:R-:W-:-:S03]  /*72d0*/  F2FP.F16.F32.PACK_AB R7, R115, R114 ;  /* 0x000000727307723e */ /* 0x000fc600000000ff */
[----:B------:R0:W1:Y:S01]  /*72e0*/  @!P6 MUFU.RCP R6, R2 ;  /* 0x000000020006e308 */ /* 0x0000620000001000 */
[----:B----4-:R-:W-:Y:S01]  /*72f0*/  F2FP.F16.F32.PACK_AB R5, R110, R111 ;  /* 0x0000006f6e05723e */ /* 0x010fe200000000ff */
[----:B--2---:R-:W-:-:S06]  /*7300*/  @!P0 FADD.FTZ R3, R3, 1 ;  /* 0x3f80000003038421 */ /* 0x004fcc0000010000 */
[----:B------:R-:W2:Y:S01]  /*7310*/  @!P2 MUFU.EX2 R4, R4 ;  /* 0x000000040004a308 */ /* 0x000ea20000000800 */
[----:B0-----:R-:W-:Y:S01]  /*7320*/  @!P3 FMUL.FTZ R2, R8, -1.4426950216293334961 ;  /* 0xbfb8aa3b0802b820 */ /* 0x001fe20000410000 */
[----:B---3--:R-:W-:-:S06]  /*7330*/  @!P4 FADD.FTZ R22, R22, 1 ;  /* 0x3f8000001616c421 */ /* 0x008fcc0000010000 */
[----:B------:R-:W0:Y:S01]  /*7340*/  @!P1 MUFU.EX2 R0, R0 ;  /* 0x0000000000009308 */ /* 0x000e220000000800 */
[----:B-1----:R-:W-:Y:S01]  /*7350*/  @!P6 FMUL.FTZ R83, R83, R6 ;  /* 0x000000065353e220 */ /* 0x002fe20000410000 */
[----:B------:R-:W-:Y:S02]  /*7360*/  FSETP.GTU.FTZ.AND P6, PT, R11, 20, PT ;  /* 0x41a000000b00780b */ /* 0x000fe40003fdc000 */
[----:B------:R-:W-:-:S04]  /*7370*/  F2FP.F16.F32.PACK_AB R6, R113, R112 ;  /* 0x000000707106723e */ /* 0x000fc800000000ff */
[----:B------:R2:W1:Y:S07]  /*7380*/  @!P3 MUFU.EX2 R8, R2 ;  /* 0x000000020008b308 */ /* 0x00046e0000000800 */
[----:B------:R-:W-:Y:S01]  /*7390*/  @!P6 FMUL.FTZ R10, R11, -1.4426950216293334961 ;  /* 0xbfb8aa3b0b0ae820 */ /* 0x000fe20000410000 */
[----:B------:R-:W3:Y:S01]  /*73a0*/  @!P5 MUFU.EX2 R9, R9 ;  /* 0x000000090009d308 */ /* 0x000ee20000000800 */
[----:B--2---:R-:W-:Y:S01]  /*73b0*/  @!P2 FADD.FTZ R2, R4, 1 ;  /* 0x3f8000000402a421 */ /* 0x004fe20000010000 */
[----:B------:R-:W-:Y:S01]  /*73c0*/  F2FP.F16.F32.PACK_AB R4, R107, R109 ;  /* 0x0000006d6b04723e */ /* 0x000fe200000000ff */
[----:B0-----:R-:W-:-:S04]  /*73d0*/  @!P1 FADD.FTZ R0, R0, 1 ;  /* 0x3f80000000009421 */ /* 0x001fc80000010000 */
[----:B------:R5:W-:Y:S01]  /*73e0*/  STS.128 [R81], R4 ;  /* 0x0000000451007388 */ /* 0x000be20000000c00 */
[----:B------:R3:W0:Y:S01]  /*73f0*/  @!P1 MUFU.RCP R24, R0 ;  /* 0x0000000000189308 */ /* 0x0006220000001000 */
[----:B-1----:R-:W-:-:S07]  /*7400*/  @!P3 FADD.FTZ R13, R8, 1 ;  /* 0x3f800000080db421 */ /* 0x002fce0000010000 */
        /* <DEDUP_REMOVED lines=13> */
[----:B------:R-:W-:-:S04]  /*74e0*/  IADD3 R52, P3, PT, R52, -0x200, RZ ;  /* 0xfffffe0034347810 */ /* 0x000fc80007f7e0ff */
[----:B------:R-:W-:Y:S02]  /*74f0*/  IADD3.X R55, PT, PT, R55, -0x1, RZ, P3, !PT ;  /* 0xffffffff37377810 */ /* 0x000fe40001ffe4ff */
[----:B------:R-:W4:Y:S01]  /*7500*/  @!P5 MUFU.RCP R0, R0 ;  /* 0x000000000000d308 */ /* 0x000f220000001000 */
[----:B--2---:R-:W-:-:S04]  /*7510*/  IMAD.WIDE.U32 R2, R28, UR18, R12 ;  /* 0x000000121c027c25 */ /* 0x004fc8000f8e000c */
[----:B0-----:R-:W-:Y:S01]  /*7520*/  @!P0 FMUL.FTZ R102, R102, R25 ;  /* 0x0000001966668220 */ /* 0x001fe20000410000 */
[----:B------:R-:W-:-:S04]  /*7530*/  IMAD R3, R29, UR18, R3 ;  /* 0x000000121d037c24 */ /* 0x000fc8000f8e0203 */
[----:B------:R-:W-:Y:S01]  /*7540*/  F2FP.F16.F32.PACK_AB R24, R102, R83 ;  /* 0x000000536618723e */ /* 0x000fe200000000ff */
[----:B------:R-:W0:Y:S01]  /*7550*/  @!P6 MUFU.RCP R23, R23 ;  /* 0x000000170017e308 */ /* 0x000e220000001000 */
[----:B------:R-:W-:-:S04]  /*7560*/  IMAD.WIDE.U32 R2, R41, UR4, R2 ;  /* 0x0000000429027c25 */ /* 0x000fc8000f8e0002 */
[----:B---3--:R-:W-:Y:S01]  /*7570*/  @!P2 FMUL.FTZ R104, R104, R27 ;  /* 0x0000001b6868a220 */ /* 0x008fe20000410000 */
[----:B------:R-:W2:Y:S01]  /*7580*/  LDC.64 R28, c[0x0][0x560] ;  /* 0x00015800ff1c7b82 */ /* 0x000ea20000000a00 */
[----:B------:R-:W-:Y:S01]  /*7590*/  FADD.FTZ R83, R83, R80 ;  /* 0x0000005053537221 */ /* 0x000fe20000010000 */
[----:B------:R-:W-:Y:S01]  /*75a0*/  IMAD R3, R41, UR5, R3 ;  /* 0x0000000529037c24 */ /* 0x000fe2000f8e0203 */
[C---:B-----5:R-:W-:Y:S01]  /*75b0*/  LEA R4, P0, R2.reuse, R30, 0x1 ;  /* 0x0000001e02047211 */ /* 0x060fe200078008ff */
[----:B------:R-:W3:Y:S01]  /*75c0*/  LDCU.64 UR4, c[0x0][0x520] ;  /* 0x0000a400ff0477ac */ /* 0x000ee20008000a00 */
[----:B------:R5:W3:Y:S01]  /*75d0*/  @!P4 MUFU.RCP R7, R22 ;  /* 0x000000160007c308 */ /* 0x000ae20000001000 */
[----:B----4-:R-:W-:Y:S01]  /*75e0*/  @!P5 FMUL.FTZ R89, R89, R0 ;  /* 0x000000005959d220 */ /* 0x010fe20000410000 */
[----:B------:R-:W-:Y:S01]  /*75f0*/  LEA.HI.X R5, R2, R31, R3, 0x1, P0 ;  /* 0x0000001f02057211 */ /* 0x000fe200000f0c03 */
[----:B------:R-:W-:Y:S01]  /*7600*/  FADD.FTZ R102, R83, R102 ;  /* 0x0000006653667221 */ /* 0x000fe20000010000 */
[----:B------:R-:W-:-:S02]  /*7610*/  F2FP.F16.F32.PACK_AB R25, R104, R85 ;  /* 0x000000556819723e */ /* 0x000fc400000000ff */
[----:B------:R-:W-:Y:S01]  /*7620*/  IADD3 R54, P2, PT, R54, -0x200, RZ ;  /* 0xfffffe0036367810 */ /* 0x000fe20007f5e0ff */
[----:B------:R-:W-:-:S04]  /*7630*/  IMAD.WIDE.U32 R2, R60, 0x10, R4 ;  /* 0x000000103c027825 */ /* 0x000fc800078e0004 */
[----:B------:R-:W-:Y:S01]  /*7640*/  FADD.FTZ R85, R102, R85 ;  /* 0x0000005566557221 */ /* 0x000fe20000010000 */
[----:B0-----:R-:W-:Y:S01]  /*7650*/  @!P6 FMUL.FTZ R108, R108, R23 ;  /* 0x000000176c6ce220 */ /* 0x001fe20000410000 */
[----:B------:R-:W-:Y:S01]  /*7660*/  IADD3.X R57, PT, PT, R57, -0x1, RZ, P2, !PT ;  /* 0xffffffff39397810 */ /* 0x000fe200017fe4ff */
[----:B-----5:R-:W0:Y:S01]  /*7670*/  LDC.64 R22, c[0x0][0x518] ;  /* 0x00014600ff167b82 */ /* 0x020e220000000a00 */
[----:B-1----:R2:W-:Y:S01]  /*7680*/  STG.E.128 desc[UR16][R2.64], R8 ;  /* 0x0000000802007986 */ /* 0x0025e2000c101d10 */
[----:B------:R-:W-:Y:S01]  /*7690*/  FADD.FTZ R104, R85, R104 ;  /* 0x0000006855687221 */ /* 0x000fe20000010000 */
[----:B------:R-:W-:Y:S01]  /*76a0*/  F2FP.F16.F32.PACK_AB R27, R108, R89 ;  /* 0x000000596c1b723e */ /* 0x000fe200000000ff */
[----:B---3--:R-:W-:-:S04]  /*76b0*/  @!P4 FMUL.FTZ R106, R106, R7 ;  /* 0x000000076a6ac220 */ /* 0x008fc80000410000 */
[----:B------:R-:W-:Y:S01]  /*76c0*/  BAR.SYNC.DEFER_BLOCKING 0x0 ;  /* 0x0000000000007b1d */ /* 0x000fe20000010000 */
[----:B------:R-:W-:Y:S02]  /*76d0*/  IADD3 R48, P4, PT, R48, -0x200, RZ ;  /* 0xfffffe0030307810 */ /* 0x000fe40007f9e0ff */
[----:B------:R-:W-:Y:S01]  /*76e0*/  F2FP.F16.F32.PACK_AB R26, R106, R87 ;  /* 0x000000576a1a723e */ /* 0x000fe200000000ff */
[----:B------:R-:W-:Y:S01]  /*76f0*/  FADD.FTZ R87, R104, R87 ;  /* 0x0000005768577221 */ /* 0x000fe20000010000 */
[----:B------:R-:W-:-:S03]  /*7700*/  IADD3.X R53, PT, PT, R53, -0x1, RZ, P4, !PT ;  /* 0xffffffff35357810 */ /* 0x000fc600027fe4ff */
[----:B------:R-:W-:-:S04]  /*7710*/  FADD.FTZ R106, R87, R106 ;  /* 0x0000006a576a7221 */ /* 0x000fc80000010000 */
[----:B------:R-:W-:Y:S01]  /*7720*/  FADD.FTZ R89, R106, R89 ;  /* 0x000000596a597221 */ /* 0x000fe20000010000 */
[----:B0-----:R-:W-:-:S04]  /*7730*/  IMAD.WIDE.U32 R12, R22, UR18, R12 ;  /* 0x00000012160c7c25 */ /* 0x001fc8000f8e000c */
[----:B------:R-:W-:Y:S01]  /*7740*/  FADD.FTZ R80, R89, R108 ;  /* 0x0000006c59507221 */ /* 0x000fe20000010000 */
[----:B------:R-:W-:Y:S01]  /*7750*/  IMAD R13, R23, UR18, R13 ;  /* 0x00000012170d7c24 */ /* 0x000fe2000f8e020d */
[----:B------:R-:W-:Y:S01]  /*7760*/  STS.128 [R81], R24 ;  /* 0x0000001851007388 */ /* 0x000fe20000000c00 */
[----:B------:R-:W-:-:S03]  /*7770*/  NOP ;  /* 0x0000000000007918 */ /* 0x000fc60000000000 */
[----:B------:R-:W0:Y:S01]  /*7780*/  LDS.128 R4, [R81] ;  /* 0x0000000051047984 */ /* 0x000e220000000c00 */
[----:B------:R-:W-:-:S04]  /*7790*/  IMAD.WIDE.U32 R12, R41, UR4, R12 ;  /* 0x00000004290c7c25 */ /* 0x000fc8000f8e000c */
[----:B------:R-:W-:Y:S01]  /*77a0*/  IMAD R0, R41, UR5, R13 ;  /* 0x0000000529007c24 */ /* 0x000fe2000f8e020d */
[----:B--2---:R-:W-:-:S04]  /*77b0*/  LEA R2, P0, R12, R28, 0x1 ;  /* 0x0000001c0c027211 */ /* 0x004fc800078008ff */
[----:B------:R-:W-:Y:S02]  /*77c0*/  LEA.HI.X R3, R12, R29, R0, 0x1, P0 ;  /* 0x0000001d0c037211 */ /* 0x000fe400000f0c00 */
[----:B------:R-:W-:Y:S02]  /*77d0*/  ISETP.GT.AND P0, PT, R79, 0x1, PT ;  /* 0x000000014f00780c */ /* 0x000fe40003f04270 */
[----:B------:R-:W-:Y:S01]  /*77e0*/  MOV R79, R44 ;  /* 0x0000002c004f7202 */ /* 0x000fe20000000f00 */
[----:B------:R-:W-:-:S05]  /*77f0*/  IMAD.WIDE.U32 R2, R60, 0x10, R2 ;  /* 0x000000103c027825 */ /* 0x000fca00078e0002 */
[----:B0-----:R0:W-:Y:S05]  /*7800*/  STG.E.128 desc[UR16][R2.64], R4 ;  /* 0x0000000402007986 */ /* 0x0011ea000c101d10 */
[----:B------:R-:W-:Y:S05]  /*7810*/  @P0 BRA `(.L_x_16993) ;  /* 0xffffff9400280947 */ /* 0x000fea000383ffff */
.L_x_16924:
        /* <DEDUP_REMOVED lines=34> */
.L_x_16995:
[----:B------:R-:W-:Y:S05]  /*7a40*/  BSYNC.RECONVERGENT B0 ;  /* 0x0000000000007941 */ /* 0x000fea0003800200 */
.L_x_16994:
        /* <DEDUP_REMOVED lines=26> */
.L_x_16997:
[----:B------:R-:W-:Y:S05]  /*7bf0*/  BSYNC.RECONVERGENT B0 ;  /* 0x0000000000007941 */ /* 0x000fea0003800200 */
.L_x_16996:
        /* <DEDUP_REMOVED lines=13> */
.L_x_16999:
        /* <DEDUP_REMOVED lines=27> */
.L_x_16998:
[----:B------:R-:W-:Y:S05]  /*7e80*/  EXIT ;  /* 0x000000000000794d */ /* 0x000fea0003800000 */
.L_x_17000:
        /* <DEDUP_REMOVED lines=15> */
.L_x_18786:


//--------------------- .text._Z25selective_scan_bwd_kernelI32Selective_Scan_bwd_kernel_traitsILi32ELi8ELb1ELb1ELb1ELb0ELb0EN3c104HalfENS1_7complexIfEEEEv12SSMParamsBwd --------------------------
	.section	.text._Z25selective_scan_bwd_kernelI32Selective_Scan_bwd_kernel_traitsILi32ELi8ELb1ELb1ELb1ELb0ELb0EN3c104HalfENS1_7complexIfEEEEv12SSMParamsBwd,"ax",@progbits
	.align	128
        .global         _Z25selective_scan_bwd_kernelI32Selective_Scan_bwd_kernel_traitsILi32ELi8ELb1ELb1ELb1ELb0ELb0EN3c104HalfENS1_7complexIfEEEEv12SSMParamsBwd
        .type           _Z25selective_scan_bwd_kernelI32Selective_Scan_bwd_kernel_traitsILi32ELi8ELb1ELb1ELb1ELb0ELb0EN3c104HalfENS1_7complexIfEEEEv12SSMParamsBwd,@function
        .size           _Z25selective_scan_bwd_kernelI32Selective_Scan_bwd_kernel_traitsILi32ELi8ELb1ELb1ELb1ELb0ELb0EN3c104HalfENS1_7complexIfEEEEv12SSMParamsBwd,(.L_x_18787 - _Z25selective_scan_bwd_kernelI32Selective_Scan_bwd_kernel_traitsILi32ELi8ELb1ELb1ELb1ELb0ELb0EN3c104HalfENS1_7complexIfEEEEv12SSMParamsBwd)
        .other          _Z25selective_scan_bwd_kernelI32Selective_Scan_bwd_kernel_traitsILi32ELi8ELb1ELb1ELb1ELb0ELb0EN3c104HalfENS1_7complexIfEEEEv12SSMParamsBwd,@"STO_CUDA_ENTRY STV_DEFAULT"
_Z25selective_scan_bwd_kernelI32Selective_Scan_bwd_kernel_traitsILi32ELi8ELb1ELb1ELb1ELb0ELb0EN3c104HalfENS1_7complexIfEEEEv12SSMParamsBwd:
.text._Z25selective_scan_bwd_kernelI32Selective_Scan_bwd_kernel_traitsILi32ELi8ELb1ELb1ELb1ELb0ELb0EN3c104HalfENS1_7complexIfEEEEv12SSMParamsBwd:
        /* <DEDUP_REMOVED lines=47> */
[----:B------:R-:W-:Y:S01]  /*02f0*/  ISETP.GE.U32.AND P0, PT, R0, R9, PT ;  /* 0x000000090000720c */ /* 0x000fe20003f06070 */
[----:B------:R-:W4:Y:S01]  /*0300*/  LDC.64 R74, c[0x0][0x4a8] ;  /* 0x00012a00ff4a7b82 */ /* 0x000f220000000a00 */
        /* <DEDUP_REMOVED lines=26> */
[----:B------:R-:W0:Y:S01]  /*04b0*/  LDCU.64 UR8, c[0x0][0x3d0] ;  /* 0x00007a00ff0877ac */ /* 0x000e220008000a00 */
        /* <DEDUP_REMOVED lines=16> */
[----:B------:R-:W-:Y:S01]  /*05c0*/  IMAD R13, R85, UR15, R5 ;  /* 0x0000000f550d7c24 */ /* 0x000fe2000f8e0205 */
[----:B0-----:R-:W-:Y:S01]  /*05d0*/  UIMAD.WIDE.U32 UR6, UR18, UR8, URZ ;  /* 0x00000008120672a5 */ /* 0x001fe2000f8e00ff */
[C---:B------:R-:W-:Y:S01]  /*05e0*/  IMAD R5, R0.reuse, R17, R3 ;  /* 0x0000001100057224 */ /* 0x040fe200078e0203 */
[----:B------:R-:W-:Y:S01]  /*05f0*/  LEA R7, R25, 0xfffffe00, 0x9 ;  /* 0xfffffe0019077811 */ /* 0x000fe200078e48ff */
[----:B------:R-:W-:Y:S01]  /*0600*/  IMAD.WIDE.U32 R2, R0, R16, UR4 ;  /* 0x0000000400027e25 */ /* 0x000fe2000f8e0010 */
[----:B------:R-:W-:Y:S01]  /*0610*/  UIMAD UR7, UR18, UR9, UR7 ;  /* 0x00000009120772a4 */ /* 0x000fe2000f8e0207 */
[----:B------:R-:W-:Y:S01]  /*0620*/  IADD3 R67, P3, PT, R9, R4, RZ ;  /* 0x0000000409437210 */ /* 0x000fe20007f7e0ff */
[----:B------:R-:W0:Y:S01]  /*0630*/  LDCU.64 UR8, c[0x0][0x498] ;  /* 0x00009300ff0877ac */ /* 0x000e220008000a00 */
[----:B------:R-:W-:Y:S01]  /*0640*/  IADD3 R63, P1, PT, R7, R2, RZ ;  /* 0x00000002073f7210 */ /* 0x000fe20007f3e0ff */
[----:B------:R-:W-:Y:S01]  /*0650*/  IMAD R2, R11, R18, RZ ;  /* 0x000000120b027224 */ /* 0x000fe200078e02ff */
[----:B------:R-:W-:Y:S01]  /*0660*/  IADD3 R10, PT, PT, R3, R5, RZ ;  /* 0x00000005030a7210 */ /* 0x000fe20007ffe0ff */
[----:B------:R-:W2:Y:S01]  /*0670*/  @P0 LDC R12, c[0x0][0x384] ;  /* 0x0000e100ff0c0b82 */ /* 0x000ea20000000800 */
[----:B----4-:R-:W-:-:S02]  /*0680*/  IMAD R3, R11, R22, RZ ;  /* 0x000000160b037224 */ /* 0x010fc400078e02ff */
[----:B------:R-:W-:-:S04]  /*0690*/  IMAD.WIDE.U32 R4, R0, R18, UR6 ;  /* 0x0000000600047e25 */ /* 0x000fc8000f8e0012 */
[C---:B------:R-:W-:Y:S02]  /*06a0*/  IMAD R11, R0.reuse, R19, R2 ;  /* 0x00000013000b7224 */ /* 0x040fe400078e0202 */
[C---:B------:R-:W-:Y:S01]  /*06b0*/  IMAD R17, R0.reuse, R23, R3 ;  /* 0x0000001700117224 */ /* 0x040fe200078e0203 */
[----:B------:R-:W3:Y:S01]  /*06c0*/  LDC.64 R18, c[0x0][0x540] ;  /* 0x00015000ff127b82 */ /* 0x000ee20000000a00 */
[----:B------:R-:W-:Y:S01]  /*06d0*/  IMAD.WIDE.U32 R2, R0, R22, RZ ;  /* 0x0000001600027225 */ /* 0x000fe200078e00ff */
[----:B------:R-:W-:Y:S02]  /*06e0*/  IADD3 R8, PT, PT, R5, R11, RZ ;  /* 0x0000000b05087210 */ /* 0x000fe40007ffe0ff */
[----:B------:R-:W-:-:S04]  /*06f0*/  IADD3 R61, P4, PT, R7, R4, RZ ;  /* 0x00000004073d7210 */ /* 0x000fc80007f9e0ff */
[----:B------:R-:W4:Y:S01]  /*0700*/  @P0 LDC R11, c[0x0][0x38c] ;  /* 0x0000e300ff0b0b82 */ /* 0x000f220000000800 */
[----:B------:R-:W-:Y:S02]  /*0710*/  SHF.R.S32.HI R7, RZ, 0x1f, R7 ;  /* 0x0000001fff077819 */ /* 0x000fe40000011407 */
[----:B------:R-:W-:Y:S02]  /*0720*/  IADD3 R3, PT, PT, R3, R17, RZ ;  /* 0x0000001103037210 */ /* 0x000fe40007ffe0ff */
[----:B------:R-:W-:-:S03]  /*0730*/  IADD3.X R10, PT, PT, R7, R10, RZ, P1, !PT ;  /* 0x0000000a070a7210 */ /* 0x000fc60000ffe4ff */
[----:B------:R-:W3:Y:S01]  /*0740*/  LDC.64 R16, c[0x0][0x468] ;  /* 0x00011a00ff107b82 */ /* 0x000ee20000000a00 */
[----:B------:R-:W-:Y:S02]  /*0750*/  IADD3.X R8, PT, PT, R7, R8, RZ, P4, !PT ;  /* 0x0000000807087210 */ /* 0x000fe400027fe4ff */
[--C-:B-1----:R-:W-:Y:S02]  /*0760*/  SHF.R.U64 R5, R20, 0x1, R21.reuse ;  /* 0x0000000114057819 */ /* 0x102fe40000001215 */
[----:B------:R-:W-:-:S03]  /*0770*/  SHF.R.U32.HI R0, RZ, 0x1, R21 ;  /* 0x00000001ff007819 */ /* 0x000fc60000011615 */
[----:B------:R-:W1:Y:S01]  /*0780*/  @P0 LDC.64 R6, c[0x0][0x480] ;  /* 0x00012000ff060b82 */ /* 0x000e620000000a00 */
[----:B0-----:R-:W-:Y:S02]  /*0790*/  UIMAD.WIDE.U32 UR4, UR18, UR8, URZ ;  /* 0x00000008120472a5 */ /* 0x001fe4000f8e00ff */
[----:B------:R-:W-:-:S05]  /*07a0*/  IMAD R77, R0, UR18, RZ ;  /* 0x00000012004d7c24 */ /* 0x000fca000f8e02ff */
[----:B------:R-:W0:Y:S01]  /*07b0*/  LDC.64 R20, c[0x0][0x528] ;  /* 0x00014a00ff147b82 */ /* 0x000e220000000a00 */
[----:B--2---:R-:W-:-:S07]  /*07c0*/  @P0 IMAD R0, R12, UR18, R85 ;  /* 0x000000120c000c24 */ /* 0x004fce000f8e0255 */
[----:B------:R-:W2:Y:S01]  /*07d0*/  LDC.64 R22, c[0x0][0x448] ;  /* 0x00011200ff167b82 */ /* 0x000ea20000000a00 */
[----:B------:R-:W-:Y:S01]  /*07e0*/  IMAD.WIDE.U32 R4, R5, UR18, R2 ;  /* 0x0000001205047c25 */ /* 0x000fe2000f8e0002 */
[----:B------:R-:W-:-:S03]  /*07f0*/  UIMAD UR5, UR18, UR9, UR5 ;  /* 0x00000009120572a4 */ /* 0x000fc6000f8e0205 */
[----:B------:R-:W-:Y:S01]  /*0800*/  @P0 IMAD R0, R0, R25, RZ ;  /* 0x0000001900000224 */ /* 0x000fe200078e02ff */
[----:B------:R-:W-:Y:S02]  /*0810*/  IADD3 R77, PT, PT, R5, R77, RZ ;  /* 0x0000004d054d7210 */ /* 0x000fe40007ffe0ff */
[----:B------:R-:W-:Y:S01]  /*0820*/  ISETP.GE.AND P1, PT, R25, 0x1, PT ;  /* 0x000000011900780c */ /* 0x000fe20003f26270 */
[----:B----4-:R-:W-:Y:S01]  /*0830*/  @P0 IMAD R5, R0, R11, RZ ;  /* 0x0000000b00050224 */ /* 0x010fe200078e02ff */
[C---:B---3--:R-:W-:Y:S01]  /*0840*/  LEA R79, P4, R4.reuse, R18, 0x3 ;  /* 0x00000012044f7211 */ /* 0x048fe200078818ff */
[C---:B------:R-:W-:Y:S01]  /*0850*/  IMAD.WIDE.U32 R2, R85.reuse, R64, UR4 ;  /* 0x0000000455027e25 */ /* 0x040fe2000f8e0040 */
[----:B------:R-:W-:Y:S02]  /*0860*/  SHF.R.S32.HI R0, RZ, 0x1f, R9 ;  /* 0x0000001fff007819 */ /* 0x000fe40000011409 */
[----:B------:R-:W-:Y:S01]  /*0870*/  LEA.HI.X R77, R4, R19, R77, 0x3, P4 ;  /* 0x00000013044d7211 */ /* 0x000fe200020f1c4d */
[----:B------:R-:W-:Y:S01]  /*0880*/  IMAD R65, R85, R65, R3 ;  /* 0x0000004155417224 */ /* 0x000fe200078e0203 */
[----:B------:R-:W-:-:S02]  /*0890*/  IADD3.X R12, PT, PT, R0, R15, RZ, P2, !PT ;  /* 0x0000000f000c7210 */ /* 0x000fc400017fe4ff */
[----:B------:R-:W-:Y:S02]  /*08a0*/  IADD3.X R4, PT, PT, R0, R13, RZ, P3, !PT ;  /* 0x0000000d00047210 */ /* 0x000fe40001ffe4ff */
[----:B------:R-:W-:Y:S02]  /*08b0*/  LEA R70, P2, R69, R70, 0x1 ;  /* 0x0000004645467211 */ /* 0x000fe400078408ff */
[----:B------:R-:W-:Y:S02]  /*08c0*/  LEA R68, P3, R67, R16, 0x1 ;  /* 0x0000001043447211 */ /* 0x000fe400078608ff */
[----:B------:R-:W-:Y:S02]  /*08d0*/  CS2R R26, SRZ ;  /* 0x00000000001a7805 */ /* 0x000fe4000001ff00 */
[----:B------:R-:W-:Y:S01]  /*08e0*/  IADD3 R2, P4, PT, R9, R2, RZ ;  /* 0x0000000209027210 */ /* 0x000fe20007f9e0ff */
[----:B-1----:R-:W-:Y:S01]  /*08f0*/  @P0 IMAD.WIDE R26, R5, 0x10, R6 ;  /* 0x00000010051a0825 */ /* 0x002fe200078e0206 */
[----:B------:R-:W-:-:S02]  /*0900*/  LEA.HI.X R69, R69, R71, R12, 0x1, P2 ;  /* 0x0000004745457211 */ /* 0x000fc400010f0c0c */
[----:B------:R-:W-:Y:S01]  /*0910*/  LEA.HI.X R67, R67, R17, R4, 0x1, P3 ;  /* 0x0000001143437211 */ /* 0x000fe200018f0c04 */
[----:B------:R-:W-:Y:S01]  /*0920*/  IMAD.WIDE.U32 R24, R85, R74, RZ ;  /* 0x0000004a55187225 */ /* 0x000fe200078e00ff */
[----:B------:R-:W-:Y:S02]  /*0930*/  IADD3.X R65, PT, PT, R0, R65, RZ, P4, !PT ;  /* 0x0000004100417210 */ /* 0x000fe400027fe4ff */
[C---:B0-----:R-:W-:Y:S02]  /*0940*/  LEA R66, P0, R2.reuse, R20, 0x1 ;  /* 0x0000001402427211 */ /* 0x041fe400078008ff */
[----:B--2---:R-:W-:Y:S02]  /*0950*/  LEA R64, P2, R63, R22, 0x1 ;  /* 0x000000163f407211 */ /* 0x004fe400078408ff */
        /* <DEDUP_REMOVED lines=35> */
[C---:B------:R-:W-:Y:S02]  /*0b90*/  LOP3.LUT R5, R72.reuse, 0x3e0, RZ, 0xc0, !PT ;  /* 0x000003e048057812 */ /* 0x040fe400078ec0ff */
[----:B------:R-:W-:-:S02]  /*0ba0*/  LEA.HI R0, R72, R72, RZ, 0x1b ;  /* 0x0000004848007211 */ /* 0x000fc400078fd8ff */
[-C--:B------:R-:W-:Y:S02]  /*0bb0*/  LEA.HI R57, R72, R7.reuse, RZ, 0x1f ;  /* 0x0000000748397211 */ /* 0x080fe400078ff8ff */
[----:B------:R-:W-:Y:S02]  /*0bc0*/  LEA.HI R56, R7, R7, RZ, 0x1b ;  /* 0x0000000707387211 */ /* 0x000fe400078fd8ff */
        /* <DEDUP_REMOVED lines=15> */
[----:B------:R-:W-:-:S02]  /*0cc0*/  LOP3.LUT R58, R5, 0x1f, R72, 0xf8, !PT ;  /* 0x0000001f053a7812 */ /* 0x000fc400078ef848 */
[----:B-1----:R-:W-:Y:S02]  /*0cd0*/  MOV R60, UR6 ;  /* 0x00000006003c7c02 */ /* 0x002fe40008000f00 */
[C---:B------:R-:W-:Y:S02]  /*0ce0*/  LOP3.LUT R182, R72.reuse, 0x1f, RZ, 0xc0, !PT ;  /* 0x0000001f48b67812 */ /* 0x040fe400078ec0ff */
[C---:B------:R-:W-:Y:S02]  /*0cf0*/  IADD3 R59, PT, PT, R72.reuse, 0x200, RZ ;  /* 0x00000200483b7810 */ /* 0x040fe40007ffe0ff */
        /* <DEDUP_REMOVED lines=18> */
[----:B------:R-:W-:Y:S02]  /*0e20*/  IADD3 R40, PT, PT, R5, R58, RZ ;  /* 0x0000003a05287210 */ /* 0x000fe40007ffe0ff */
[----:B------:R-:W-:-:S07]  /*0e30*/  LEA R0, R0, UR5, 0x2 ;  /* 0x0000000500007c11 */ /* 0x000fce000f8e10ff */
.L_x_17051:
[----:B------:R-:W-:Y:S01]  /*0e40*/  BAR.SYNC.DEFER_BLOCKING 0x0 ;  /* 0x0000000000007b1d */ /* 0x000fe20000010000 */
[----:B0-----:R-:W-:Y:S02]  /*0e50*/  MOV R4, R70 ;  /* 0x0000004600047202 */ /* 0x001fe40000000f00 */
[----:B------:R-:W-:-:S03]  /*0e60*/  MOV R5, R69 ;  /* 0x0000004500057202 */ /* 0x000fc60000000f00 */
[----:B------:R-:W-:-:S05]  /*0e70*/  IMAD.WIDE.U32 R4, R58, 0x10, R4 ;  /* 0x000000103a047825 */ /* 0x000fca00078e0004 */
[----:B------:R0:W2:Y:S01]  /*0e80*/  LDG.E.128 R12, desc[UR16][R4.64] ;  /* 0x00000010040c7981 */ /* 0x0000a2000c1e1d00 */
[----:B------:R-:W1:Y:S01]  /*0e90*/  S2UR UR5, SR_CgaCtaId ;  /* 0x00000000000579c3 */ /* 0x000e620000008800 */
[----:B------:R-:W-:Y:S01]  /*0ea0*/  UMOV UR4, 0x400 ;  /* 0x0000040000047882 */ /* 0x000fe20000000000 */
[----:B------:R-:W3:Y:S01]  /*0eb0*/  S2R R95, SR_LANEID ;  /* 0x00000000005f7919 */ /* 0x000ee20000000000 */
[----:B0-----:R-:W-:Y:S02]  /*0ec0*/  MOV R4, R68 ;  /* 0x0000004400047202 */ /* 0x001fe40000000f00 */
[----:B------:R-:W-:-:S03]  /*0ed0*/  MOV R5, R67 ;  /* 0x0000004300057202 */ /* 0x000fc60000000f00 */
[----:B------:R-:W-:Y:S01]  /*0ee0*/  IMAD.WIDE.U32 R16, R58, 0x10, R4 ;  /* 0x000000103a107825 */ /* 0x000fe200078e0004 */
[----:B-1----:R-:W-:-:S06]  /*0ef0*/  ULEA UR4, UR5, UR4, 0x18 ;  /* 0x0000000405047291 */ /* 0x002fcc000f8ec0ff */
[----:B---3--:R-:W-:-:S05]  /*0f00*/  LEA R80, R95, UR4, 0x4 ;  /* 0x000000045f507c11 */ /* 0x008fca000f8e20ff */
[----:B------:R-:W0:Y:S01]  /*0f10*/  LDCU UR4, c[0x0][0x38c] ;  /* 0x00007180ff0477ac */ /* 0x000e220008000800 */
        /* <DEDUP_REMOVED lines=13> */
[----:B-1----:R-:W-:Y:S01]  /*0ff0*/  HADD2.F32 R93, -RZ, R8.H0_H0 ;  /* 0x20000008ff5d7230 */ /* 0x002fe20000004100 */
[----:B0-----:R-:W-:Y:S01]  /*1000*/  UISETP.GE.AND UP0, UPT, UR4, 0x1, UPT ;  /* 0x000000010400788c */ /* 0x001fe2000bf06270 */
[----:B------:R-:W-:-:S02]  /*1010*/  HADD2.F32 R99, -RZ, R11.H0_H0 ;  /* 0x2000000bff637230 */ /* 0x000fc40000004100 */
[----:B------:R-:W-:Y:S02]  /*1020*/  HFMA2 R84, -RZ, RZ, 0, 0 ;  /* 0x00000000ff547431 */ /* 0x000fe400000001ff */
[----:B------:R-:W-:Y:S01]  /*1030*/  HADD2.F32 R101, -RZ, R11.H1_H1 ;  /* 0x3000000bff657230 */ /* 0x000fe20000004100 */
        /* <DEDUP_REMOVED lines=27> */
[C---:B------:R-:W-:Y:S01]  /*11f0*/  FMUL.FTZ R104, R17.reuse, R78 ;  /* 0x0000004e11687220 */ /* 0x040fe20000410000 */
[----:B------:R-:W-:Y:S01]  /*1200*/  FFMA.FTZ R74, R17, R98, R74 ;  /* 0x00000062114a7223 */ /* 0x000fe2000001004a */
[-C--:B------:R-:W-:Y:S01]  /*1210*/  FMUL.FTZ R107, R139, R78.reuse ;  /* 0x0000004e8b6b7220 */ /* 0x080fe20000410000 */
[-C--:B------:R-:W-:Y:S01]  /*1220*/  FMUL.FTZ R106, R19, R78.reuse ;  /* 0x0000004e136a7220 */ /* 0x080fe20000410000 */
[-C--:B------:R-:W-:Y:S01]  /*1230*/  FMUL.FTZ R109, R137, R78.reuse ;  /* 0x0000004e896d7220 */ /* 0x080fe20000410000 */
[----:B------:R-:W-:Y:S01]  /*1240*/  FFMA.FTZ R74, R139, R97, R74 ;  /* 0x000000618b4a7223 */ /* 0x000fe2000001004a */
[----:B------:R-:W-:-:S03]  /*1250*/  FMUL.FTZ R108, R136, R78 ;  /* 0x0000004e886c7220 */ /* 0x000fc60000410000 */
[----:B------:R-:W-:-:S04]  /*1260*/  FFMA.FTZ R74, R19, R100, R74 ;  /* 0x00000064134a7223 */ /* 0x000fc8000001004a */
[----:B------:R-:W-:-:S04]  /*1270*/  FFMA.FTZ R9, R137, R99, R74 ;  /* 0x0000006389097223 */ /* 0x000fc8000001004a */
[----:B------:R-:W-:Y:S01]  /*1280*/  FFMA.FTZ R74, R136, R101, R9 ;  /* 0x00000065884a7223 */ /* 0x000fe20000010009 */
[----:B------:R-:W-:Y:S06]  /*1290*/  BAR.SYNC.DEFER_BLOCKING 0x0 ;  /* 0x0000000000007b1d */ /* 0x000fec0000010000 */
[----:B------:R-:W-:Y:S05]  /*12a0*/  BRA.U !UP0, `(.L_x_17002) ;  /* 0x0000004508587547 */ /* 0x000fea000b800000 */
[----:B------:R-:W0:Y:S01]  /*12b0*/  LDC R133, c[0x0][0x388] ;  /* 0x0000e200ff857b82 */ /* 0x000e220000000800 */
[--C-:B------:R-:W-:Y:S01]  /*12c0*/  HADD2.F32 R13, -RZ, R5.reuse.H0_H0 ;  /* 0x20000005ff0d7230 */ /* 0x100fe20000004100 */
[----:B------:R-:W-:Y:S01]  /*12d0*/  ISETP.NE.AND P0, PT, R60, 0x1, PT ;  /* 0x000000013c00780c */ /* 0x000fe20003f05270 */
[----:B------:R-:W-:Y:S01]  /*12e0*/  HADD2.F32 R125, -RZ, R5.H1_H1 ;  /* 0x30000005ff7d7230 */ /* 0x000fe20000004100 */
[----:B------:R-:W-:Y:S01]  /*12f0*/  SHF.L.U32 R120, R92, 0x8, RZ ;  /* 0x000000085c787819 */ /* 0x000fe200000006ff */
[--C-:B------:R-:W-:Y:S01]  /*1300*/  HADD2.F32 R9, -RZ, R4.reuse.H0_H0 ;  /* 0x20000004ff097230 */ /* 0x100fe20000004100 */
[----:B------:R-:W-:Y:S01]  /*1310*/  SHF.L.U32 R119, R60, 0x8, RZ ;  /* 0x000000083c777819 */ /* 0x000fe200000006ff */
[----:B------:R-:W-:Y:S01]  /*1320*/  HADD2.F32 R131, -RZ, R4.H1_H1 ;  /* 0x30000004ff837230 */ /* 0x000fe20000004100 */
[----:B------:R-:W1:Y:S01]  /*1330*/  LDC.64 R128, c[0x0][0x3c0] ;  /* 0x0000f000ff807b82 */ /* 0x000e620000000a00 */
[--C-:B------:R-:W-:Y:S02]  /*1340*/  HADD2.F32 R5, -RZ, R6.reuse.H0_H0 ;  /* 0x20000006ff057230 */ /* 0x100fe40000004100 */
[----:B------:R-:W-:Y:S01]  /*1350*/  FADD.FTZ R132, R9, R76 ;  /* 0x0000004c09847221 */ /* 0x000fe20000010000 */
[----:B------:R-:W-:-:S02]  /*1360*/  HADD2.F32 R123, -RZ, R6.H1_H1 ;  /* 0x30000006ff7b7230 */ /* 0x000fc40000004100 */
[--C-:B------:R-:W-:Y:S01]  /*1370*/  FADD.FTZ R131, R131, R76.reuse ;  /* 0x0000004c83837221 */ /* 0x100fe20000010000 */
[--C-:B------:R-:W-:Y:S02]  /*1380*/  HADD2.F32 R15, -RZ, R7.reuse.H0_H0 ;  /* 0x20000007ff0f7230 */ /* 0x100fe40000004100 */
[--C-:B------:R-:W-:Y:S01]  /*1390*/  FADD.FTZ R130, R13, R76.reuse ;  /* 0x0000004c0d827221 */ /* 0x100fe20000010000 */
[----:B------:R-:W-:Y:S01]  /*13a0*/  HADD2.F32 R121, -RZ, R7.H1_H1 ;  /* 0x30000007ff797230 */ /* 0x000fe20000004100 */
[----:B------:R-:W2:Y:S01]  /*13b0*/  LDC.64 R34, c[0x0][0x440] ;  /* 0x00011000ff227b82 */ /* 0x000ea20000000a00 */
[----:B------:R-:W-:Y:S01]  /*13c0*/  SHF.L.U32 R7, R92, 0x9, RZ ;  /* 0x000000095c077819 */ /* 0x000fe200000006ff */
[--C-:B------:R-:W-:Y:S01]  /*13d0*/  FADD.FTZ R125, R125, R76.reuse ;  /* 0x0000004c7d7d7221 */ /* 0x100fe20000010000 */
[--C-:B------:R-:W-:Y:S01]  /*13e0*/  FADD.FTZ R124, R5, R76.reuse ;  /* 0x0000004c057c7221 */ /* 0x100fe20000010000 */
[--C-:B------:R-:W-:Y:S01]  /*13f0*/  FADD.FTZ R123, R123, R76.reuse ;  /* 0x0000004c7b7b7221 */ /* 0x100fe20000010000 */
[--C-:B------:R-:W-:Y:S01]  /*1400*/  FADD.FTZ R122, R15, R76.reuse ;  /* 0x0000004c0f7a7221 */ /* 0x100fe20000010000 */
[----:B------:R-:W-:Y:S01]  /*1410*/  FADD.FTZ R121, R121, R76 ;  /* 0x0000004c79797221 */ /* 0x000fe20000010000 */
[----:B------:R-:W-:Y:S01]  /*1420*/  IADD3 R36, P1, PT, R7, R72, RZ ;  /* 0x0000004807247210 */ /* 0x000fe20007f3e0ff */
[----:B------:R-:W3:Y:S01]  /*1430*/  LDC.64 R32, c[0x0][0x3a8] ;  /* 0x0000ea00ff207b82 */ /* 0x000ee20000000a00 */
[----:B------:R-:W-:Y:S01]  /*1440*/  FADD.FTZ R143, R143, R143 ;  /* 0x0000008f8f8f7221 */ /* 0x000fe20000010000 */
[----:B------:R-:W-:Y:S01]  /*1450*/  FADD.FTZ R142, R11, R11 ;  /* 0x0000000b0b8e7221 */ /* 0x000fe20000010000 */
        /* <DEDUP_REMOVED lines=11> */
[----:B------:R-:W-:Y:S01]  /*1510*/  MOV R90, RZ ;  /* 0x000000ff005a7202 */ /* 0x000fe20000000f00 */
[----:B------:R-:W-:Y:S01]  /*1520*/  FMUL.FTZ R115, R130, R94 ;  /* 0x0000005e82737220 */ /* 0x000fe20000410000 */
[----:B------:R-:W0:Y:S01]  /*1530*/  LDC.64 R30, c[0x0][0x4d0] ;  /* 0x00013400ff1e7b82 */ /* 0x000e220000000a00 */
[----:B------:R-:W-:Y:S01]  /*1540*/  ISETP.EQ.AND P0, PT, R72, RZ, P0 ;  /* 0x000000ff4800720c */ /* 0x000fe20000702270 */
[----:B------:R-:W-:Y:S01]  /*1550*/  FMUL.FTZ R114, R125, R98 ;  /* 0x000000627d727220 */ /* 0x000fe20000410000 */
[----:B------:R-:W-:Y:S01]  /*1560*/  LOP3.LUT R120, R120, 0x100, RZ, 0xc0, !PT ;  /* 0x0000010078787812 */ /* 0x000fe200078ec0ff */
[----:B------:R-:W-:Y:S01]  /*1570*/  FMUL.FTZ R113, R124, R97 ;  /* 0x000000617c717220 */ /* 0x000fe20000410000 */
[----:B------:R-:W-:Y:S01]  /*1580*/  LOP3.LUT R119, R119, 0x100, RZ, 0xc0, !PT ;  /* 0x0000010077777812 */ /* 0x000fe200078ec0ff */
[----:B------:R-:W-:Y:S01]  /*1590*/  FMUL.FTZ R112, R123, R100 ;  /* 0x000000647b707220 */ /* 0x000fe20000410000 */
[C---:B------:R-:W-:Y:S01]  /*15a0*/  IADD3 R118, PT, PT, R7.reuse, R72, RZ ;  /* 0x0000004807767210 */ /* 0x040fe20007ffe0ff */
[----:B------:R-:W0:Y:S01]  /*15b0*/  LDC.64 R28, c[0x0][0x4f0] ;  /* 0x00013c00ff1c7b82 */ /* 0x000e220000000a00 */
[----:B------:R-:W-:Y:S01]  /*15c0*/  LEA.HI.X.SX32 R37, R7, RZ, 0x1, P1 ;  /* 0x000000ff07257211 */ /* 0x000fe200008f0eff */
[----:B------:R-:W-:Y:S01]  /*15d0*/  FMUL.FTZ R111, R122, R99 ;  /* 0x000000637a6f7220 */ /* 0x000fe20000410000 */
[----:B------:R-:W-:Y:S01]  /*15e0*/  FMUL.FTZ R110, R121, R101 ;  /* 0x00000065796e7220 */ /* 0x000fe20000410000 */
[----:B------:R-:W0:Y:S01]  /*15f0*/  LDCU UR7, c[0x0][0x394] ;  /* 0x00007280ff0777ac */ /* 0x000e220008000800 */
[----:B------:R-:W0:Y:S01]  /*1600*/  LDCU UR8, c[0x0][0x38c] ;  /* 0x00007180ff0877ac */ /* 0x000e220008000800 */
[----:B-1----:R-:W-:-:S05]  /*1610*/  UMOV UR4, URZ ;  /* 0x000000ff00047c82 */ /* 0x002fca0008000000 */
.L_x_17050:
[----:B0-----:R-:W-:-:S04]  /*1620*/  IMAD.WIDE.U32 R4, R128, UR4, RZ ;  /* 0x0000000480047c25 */ /* 0x001fc8000f8e00ff */
[----:B------:R-:W-:Y:S01]  /*1630*/  IMAD R5, R129, UR4, R5 ;  /* 0x0000000481057c24 */ /* 0x000fe2000f8e0205 */
[----:B------:R-:W-:-:S04]  /*1640*/  LEA R12, P1, R4, R64, 0x1 ;  /* 0x00000040040c7211 */ /* 0x000fc800078208ff */
[----:B------:R-:W-:-:S03]  /*1650*/  LEA.HI.X R13, R4, R63, R5, 0x1, P1 ;  /* 0x0000003f040d7211 */ /* 0x000fc600008f0c05 */
[----:B------:R-:W-:-:S05]  /*1660*/  IMAD.WIDE.U32 R12, R40, 0x10, R12 ;  /* 0x00000010280c7825 */ /* 0x000fca00078e000c */
[----:B------:R-:W5:Y:S04]  /*1670*/  LDG.E.128 R4, desc[UR16][R12.64] ;  /* 0x000000100c047981 */ /* 0x000f68000c1e1d00 */
[----:B-1----:R1:W5:Y:S02]  /*1680*/  LDG.E.128 R8, desc[UR16][R12.64+0x200] ;  /* 0x000200100c087981 */ /* 0x002364000c1e1d00 */
[----:B-1----:R-:W-:Y:S02]  /*1690*/  MOV R12, R2 ;  /* 0x00000002000c7202 */ /* 0x002fe40000000f00 */
[----:B------:R-:W-:-:S03]  /*16a0*/  MOV R13, R71 ;  /* 0x00000047000d7202 */ /* 0x000fc60000000f00 */
[----:B---3--:R-:W-:-:S04]  /*16b0*/  IMAD.WIDE.U32 R14, R32, UR4, R12 ;  /* 0x00000004200e7c25 */ /* 0x008fc8000f8e000c */
        /* <DEDUP_REMOVED lines=8> */
[----:B------:R-:W-:Y:S01]  /*1740*/  IMAD.WIDE.U32 R12, R40, 0x10, R16 ;  /* 0x00000010280c7825 */ /* 0x000fe200078e0010 */
[----:B-----5:R1:W-:Y:S04]  /*1750*/  STS.128 [R80], R4 ;  /* 0x0000000450007388 */ /* 0x0203e80000000c00 */
[----:B------:R3:W-:Y:S01]  /*1760*/  STS.128 [R80+0x200], R8 ;  /* 0x0002000850007388 */ /* 0x0007e20000000c00 */
[----:B------:R-:W-:-:S03]  /*1770*/  NOP ;  /* 0x0000000000007918 */ /* 0x000fc60000000000 */
[----:B------:R-:W4:Y:S04]  /*1780*/  LDG.E.128 R16, desc[UR16][R12.64] ;  /* 0x000000100c107981 */ /* 0x000f28000c1e1d00 */
[----:B------:R5:W4:Y:S01]  /*1790*/  LDG.E.128 R20, desc[UR16][R12.64+0x200] ;  /* 0x000200100c147981 */ /* 0x000b22000c1e1d00 */
[----:B------:R-:W0:Y:S01]  /*17a0*/  S2UR UR6, SR_CgaCtaId ;  /* 0x00000000000679c3 */ /* 0x000e220000008800 */
[C---:B------:R-:W-:Y:S01]  /*17b0*/  ISETP.NE.AND P2, PT, R72.reuse, RZ, PT ;  /* 0x000000ff4800720c */ /* 0x040fe20003f45270 */
[----:B------:R-:W-:Y:S01]  /*17c0*/  UMOV UR5, 0x400 ;  /* 0x0000040000057882 */ /* 0x000fe20000000000 */
[----:B------:R-:W-:Y:S01]  /*17d0*/  ISETP.NE.AND P1, PT, R72, 0x1f, PT ;  /* 0x0000001f4800780c */ /* 0x000fe20003f25270 */
[----:B------:R-:W-:Y:S01]  /*17e0*/  BSSY.RECONVERGENT B0, `(.L_x_17003) ;  /* 0x000008a000007945 */ /* 0x000fe20003800200 */
[----:B--2---:R-:W-:Y:S01]  /*17f0*/  FMUL.FTZ R148, R38, 1.4426950216293334961 ;  /* 0x3fb8aa3b26947820 */ /* 0x004fe20000410000 */
[CC--:B-1----:R-:W-:Y:S01]  /*1800*/  FMUL.FTZ R5, R130.reuse, R39.reuse ;  /* 0x0000002782057220 */ /* 0x0c2fe20000410000 */
[-C--:B------:R-:W-:Y:S01]  /*1810*/  FMUL.FTZ R14, R131, R39.reuse ;  /* 0x00000027830e7220 */ /* 0x080fe20000410000 */
[----:B------:R-:W-:Y:S01]  /*1820*/  FMUL.FTZ R6, R125, R39 ;  /* 0x000000277d067220 */ /* 0x000fe20000410000 */
[-C--:B------:R-:W-:Y:S01]  /*1830*/  FMUL.FTZ R4, R131, R148.reuse ;  /* 0x0000009483047220 */ /* 0x080fe20000410000 */
[----:B------:R-:W-:Y:S01]  /*1840*/  FMUL.RZ R7, R5, 0.15915493667125701904 ;  /* 0x3e22f98305077820 */ /* 0x000fe2000040c000 */
[-C--:B------:R-:W-:Y:S01]  /*1850*/  FMUL.FTZ R5, R130, R148.reuse ;  /* 0x0000009482057220 */ /* 0x080fe20000410000 */
[----:B------:R-:W-:Y:S01]  /*1860*/  FMUL.RZ R149, R14, 0.15915493667125701904 ;  /* 0x3e22f9830e957820 */ /* 0x000fe2000040c000 */
[----:B------:R1:W-:Y:S01]  /*1870*/  MUFU.EX2 R145, R4 ;  /* 0x0000000400917308 */ /* 0x0003e20000000800 */
[----:B---3--:R-:W-:Y:S01]  /*1880*/  FMUL.RZ R8, R6, 0.15915493667125701904 ;  /* 0x3e22f98306087820 */ /* 0x008fe2000040c000 */
[----:B------:R-:W-:Y:S01]  /*1890*/  FMUL.FTZ R6, R125, R148 ;  /* 0x000000947d067220 */ /* 0x000fe20000410000 */
[----:B0-----:R-:W-:-:S05]  /*18a0*/  ULEA UR5, UR6, UR5, 0x18 ;  /* 0x0000000506057291 */ /* 0x001fca000f8ec0ff */
[----:B------:R0:W-:Y:S01]  /*18b0*/  MUFU.EX2 R146, R5 ;  /* 0x0000000500927308 */ /* 0x0001e20000000800 */
[----:B-1----:R-:W-:-:S04]  /*18c0*/  FMUL.FTZ R4, R124, R39 ;  /* 0x000000277c047220 */ /* 0x002fc80000410000 */
[----:B------:R-:W-:Y:S01]  /*18d0*/  FMUL.RZ R9, R4, 0.15915493667125701904 ;  /* 0x3e22f98304097820 */ /* 0x000fe2000040c000 */
[----:B------:R-:W-:Y:S02]  /*18e0*/  FMUL.FTZ R4, R124, R148 ;  /* 0x000000947c047220 */ /* 0x000fe40000410000 */
[----:B------:R-:W1:Y:S01]  /*18f0*/  MUFU.COS R144, R149 ;  /* 0x0000009500907308 */ /* 0x000e620000000000 */
[----:B0-----:R-:W-:-:S07]  /*1900*/  FMUL.FTZ R5, R123, R39 ;  /* 0x000000277b057220 */ /* 0x001fce0000410000 */
[----:B------:R-:W0:Y:S08]  /*1910*/  MUFU.COS R147, R7 ;  /* 0x0000000700937308 */ /* 0x000e300000000000 */
[----:B------:R-:W2:Y:S01]  /*1920*/  MUFU.SIN R14, R149 ;  /* 0x00000095000e7308 */ /* 0x000ea20000000400 */
[----:B-1----:R-:W-:-:S07]  /*1930*/  FMUL.FTZ R144, R145, R144 ;  /* 0x0000009091907220 */ /* 0x002fce0000410000 */
[----:B------:R1:W3:Y:S01]  /*1940*/  MUFU.SIN R15, R7 ;  /* 0x00000007000f7308 */ /* 0x0002e20000000400 */
[----:B0-----:R-:W-:-:S07]  /*1950*/  FMUL.FTZ R147, R146, R147 ;  /* 0x0000009392937220 */ /* 0x001fce0000410000 */
[----:B------:R-:W-:Y:S01]  /*1960*/  MUFU.SIN R149, R8 ;  /* 0x0000000800957308 */ /* 0x000fe20000000400 */
[----:B-1----:R-:W-:Y:S01]  /*1970*/  FMUL.RZ R7, R5, 0.15915493667125701904 ;  /* 0x3e22f98305077820 */ /* 0x002fe2000040c000 */
[----:B------:R-:W-:Y:S01]  /*1980*/  FMUL.FTZ R5, R123, R148 ;  /* 0x000000947b057220 */ /* 0x000fe20000410000 */
[----:B--2---:R-:W-:-:S05]  /*1990*/  FMUL.FTZ R145, R145, R14 ;  /* 0x0000000e91917220 */ /* 0x004fca0000410000 */
[----:B------:R0:W-:Y:S01]  /*19a0*/  MUFU.COS R151, R8 ;  /* 0x0000000800977308 */ /* 0x0001e20000000000 */
[----:B---3--:R-:W-:-:S07]  /*19b0*/  FMUL.FTZ R146, R146, R15 ;  /* 0x0000000f92927220 */ /* 0x008fce0000410000 */
[----:B------:R1:W2:Y:S01]  /*19c0*/  MUFU.EX2 R158, R6 ;  /* 0x00000006009e7308 */ /* 0x0002a20000000800 */
[----:B0-----:R-:W-:-:S07]  /*19d0*/  FMUL.FTZ R8, R122, R148 ;  /* 0x000000947a087220 */ /* 0x001fce0000410000 */
[----:B------:R0:W-:Y:S01]  /*19e0*/  MUFU.EX2 R161, R4 ;  /* 0x0000000400a17308 */ /* 0x0001e20000000800 */
[----:B-1----:R-:W-:-:S04]  /*19f0*/  FMUL.FTZ R6, R122, R39 ;  /* 0x000000277a067220 */ /* 0x002fc80000410000 */
[----:B-----5:R-:W-:-:S03]  /*1a00*/  FMUL.RZ R12, R6, 0.15915493667125701904 ;  /* 0x3e22f983060c7820 */ /* 0x020fc6000040c000 */
[----:B------:R-:W-:Y:S01]  /*1a10*/  MUFU.SIN R150, R9 ;  /* 0x0000000900967308 */ /* 0x000fe20000000400 */
[----:B0-----:R-:W-:Y:S01]  /*1a20*/  FMUL.FTZ R4, R121, R39 ;  /* 0x0000002779047220 */ /* 0x001fe20000410000 */
[C---:B--2---:R-:W-:Y:S01]  /*1a30*/  FMUL.FTZ R154, R158.reuse, R151 ;  /* 0x000000979e9a7220 */ /* 0x044fe20000410000 */
[----:B------:R-:W-:Y:S02]  /*1a40*/  FMUL.FTZ R158, R158, R149 ;  /* 0x000000959e9e7220 */ /* 0x000fe40000410000 */
[----:B------:R-:W-:-:S03]  /*1a50*/  FMUL.RZ R13, R4, 0.15915493667125701904 ;  /* 0x3e22f983040d7820 */ /* 0x000fc6000040c000 */
[----:B------:R0:W1:Y:S08]  /*1a60*/  MUFU.COS R152, R9 ;  /* 0x0000000900987308 */ /* 0x0000700000000000 */
[----:B------:R2:W-:Y:S01]  /*1a70*/  MUFU.EX2 R155, R8 ;  /* 0x00000008009b7308 */ /* 0x0005e20000000800 */
[----:B0-----:R-:W-:-:S07]  /*1a80*/  FMUL.FTZ R9, R121, R148 ;  /* 0x0000009479097220 */ /* 0x001fce0000410000 */
[----:B------:R-:W-:Y:S01]  /*1a90*/  MUFU.SIN R156, R7 ;  /* 0x00000007009c7308 */ /* 0x000fe20000000400 */
[----:B--2---:R-:W-:Y:S01]  /*1aa0*/  FMUL.FTZ R8, R132, R39 ;  /* 0x0000002784087220 */ /* 0x004fe20000410000 */
[C---:B-1----:R-:W-:Y:S01]  /*1ab0*/  FMUL.FTZ R157, R161.reuse, R152 ;  /* 0x00000098a19d7220 */ /* 0x042fe20000410000 */
[----:B------:R-:W-:Y:S01]  /*1ac0*/  IADD3 R152, PT, PT, R120, UR4, RZ ;  /* 0x0000000478987c10 */ /* 0x000fe2000fffe0ff */
[----:B------:R-:W-:Y:S01]  /*1ad0*/  FMUL.FTZ R161, R161, R150 ;  /* 0x00000096a1a17220 */ /* 0x000fe20000410000 */
[----:B------:R-:W-:-:S03]  /*1ae0*/  FMUL.RZ R165, R8, 0.15915493667125701904 ;  /* 0x3e22f98308a57820 */ /* 0x000fc6000040c000 */
[----:B------:R-:W-:Y:S08]  /*1af0*/  MUFU.COS R160, R7 ;  /* 0x0000000700a07308 */ /* 0x000ff00000000000 */
[----:B------:R0:W1:Y:S08]  /*1b00*/  MUFU.EX2 R153, R5 ;  /* 0x0000000500997308 */ /* 0x0000700000000800 */
[----:B------:R2:W-:Y:S01]  /*1b10*/  MUFU.EX2 R163, R9 ;  /* 0x0000000900a37308 */ /* 0x0005e20000000800 */
[----:B0-----:R-:W0:Y:S07]  /*1b20*/  LDS.128 R4, [R134] ;  /* 0x0000000086047984 */ /* 0x001e2e0000000c00 */
[----:B------:R-:W3:Y:S01]  /*1b30*/  MUFU.SIN R164, R12 ;  /* 0x0000000c00a47308 */ /* 0x000ee20000000400 */
[----:B--2---:R-:W2:Y:S01]  /*1b40*/  LDS.128 R8, [R134+0x10] ;  /* 0x0000100086087984 */ /* 0x004ea20000000c00 */
[C---:B-1----:R-:W-:Y:S01]  /*1b50*/  FMUL.FTZ R159, R153.reuse, R160 ;  /* 0x000000a0999f7220 */ /* 0x042fe20000410000 */
[----:B------:R-:W-:-:S05]  /*1b60*/  FMUL.FTZ R153, R153, R156 ;  /* 0x0000009c99997220 */ /* 0x000fca0000410000 */
[----:B------:R-:W1:Y:S08]  /*1b70*/  MUFU.COS R162, R12 ;  /* 0x0000000c00a27308 */ /* 0x000e700000000000 */
[----:B------:R-:W5:Y:S01]  /*1b80*/  MUFU.SIN R166, R13 ;  /* 0x0000000d00a67308 */ /* 0x000f620000000400 */
[----:B---3--:R-:W-:-:S07]  /*1b90*/  FMUL.FTZ R160, R155, R164 ;  /* 0x000000a49ba07220 */ /* 0x008fce0000410000 */
[----:B------:R-:W3:Y:S01]  /*1ba0*/  MUFU.COS R168, R13 ;  /* 0x0000000d00a87308 */ /* 0x000ee20000000000 */
[----:B-1----:R-:W-:-:S07]  /*1bb0*/  FMUL.FTZ R162, R155, R162 ;  /* 0x000000a29ba27220 */ /* 0x002fce0000410000 */
[----:B------:R-:W-:Y:S01]  /*1bc0*/  MUFU.SIN R171, R165 ;  /* 0x000000a500ab7308 */ /* 0x000fe20000000400 */
[C---:B-----5:R-:W-:Y:S01]  /*1bd0*/  FMUL.FTZ R155, R163.reuse, R166 ;  /* 0x000000a6a39b7220 */ /* 0x060fe20000410000 */
[----:B0-----:R-:W-:Y:S02]  /*1be0*/  HADD2.F32 R150, -RZ, R6.H1_H1 ;  /* 0x30000006ff967230 */ /* 0x001fe40000004100 */
[--C-:B------:R-:W-:Y:S02]  /*1bf0*/  HADD2.F32 R149, -RZ, R7.reuse.H0_H0 ;  /* 0x20000007ff957230 */ /* 0x100fe40000004100 */
[----:B------:R-:W-:Y:S02]  /*1c00*/  HADD2.F32 R151, -RZ, R7.H1_H1 ;  /* 0x30000007ff977230 */ /* 0x000fe40000004100 */
[----:B------:R0:W-:Y:S01]  /*1c10*/  MUFU.COS R173, R165 ;  /* 0x000000a500ad7308 */ /* 0x0001e20000000000 */
[----:B---3--:R-:W-:Y:S01]  /*1c20*/  FMUL.FTZ R156, R163, R168 ;  /* 0x000000a8a39c7220 */ /* 0x008fe20000410000 */
[----:B------:R-:W-:Y:S01]  /*1c30*/  FMUL.FTZ R163, R132, R148 ;  /* 0x0000009484a37220 */ /* 0x000fe20000410000 */
[----:B--2---:R-:W-:-:S02]  /*1c40*/  HADD2.F32 R164, -RZ, R8.H1_H1 ;  /* 0x30000008ffa47230 */ /* 0x004fc40000004100 */
[----:B------:R-:W-:Y:S02]  /*1c50*/  HADD2.F32 R148, -RZ, R5.H1_H1 ;  /* 0x30000005ff947230 */ /* 0x000fe40000004100 */
[--C-:B------:R-:W-:Y:S01]  /*1c60*/  HADD2.F32 R166, -RZ, R10.reuse.H0_H0 ;  /* 0x2000000affa67230 */ /* 0x100fe20000004100 */
[----:B------:R1:W2:Y:S01]  /*1c70*/  MUFU.EX2 R170, R163 ;  /* 0x000000a300aa7308 */ /* 0x0002a20000000800 */
[----:B0-----:R-:W-:Y:S02]  /*1c80*/  HADD2.F32 R165, -RZ, R9.H1_H1 ;  /* 0x30000009ffa57230 */ /* 0x001fe40000004100 */
[----:B------:R-:W-:Y:S02]  /*1c90*/  HADD2.F32 R168, -RZ, R10.H1_H1 ;  /* 0x3000000affa87230 */ /* 0x000fe40000004100 */
[--C-:B------:R-:W-:Y:S02]  /*1ca0*/  HADD2.F32 R167, -RZ, R11.reuse.H0_H0 ;  /* 0x2000000bffa77230 */ /* 0x100fe40000004100 */
[----:B------:R-:W-:-:S02]  /*1cb0*/  HADD2.F32 R169, -RZ, R11.H1_H1 ;  /* 0x3000000bffa97230 */ /* 0x000fc40000004100 */
[----:B-1----:R-:W-:Y:S02]  /*1cc0*/  HADD2.F32 R163, -RZ, R9.H0_H0 ;  /* 0x20000009ffa37230 */ /* 0x002fe40000004100 */
[----:B--2---:R-:W-:Y:S01]  /*1cd0*/  FMUL.FTZ R9, R170, R171 ;  /* 0x000000abaa097220 */ /* 0x004fe20000410000 */
[----:B----4-:R-:W-:Y:S04]  /*1ce0*/  STS.128 [R80+0x420], R16 ;  /* 0x0004201050007388 */ /* 0x010fe80000000c00 */
[----:B------:R0:W-:Y:S01]  /*1cf0*/  STS.128 [R80+0x620], R20 ;  /* 0x0006201450007388 */ /* 0x0001e20000000c00 */
[----:B------:R-:W-:-:S03]  /*1d00*/  NOP ;  /* 0x0000000000007918 */ /* 0x000fc60000000000 */
[----:B------:R-:W1:Y:S04]  /*1d10*/  LDS.128 R12, [R134+0x420] ;  /* 0x00042000860c7984 */ /* 0x000e680000000c00 */
[----:B------:R-:W2:Y:S01]  /*1d20*/  LDS.128 R16, [R134+0x430] ;  /* 0x0004300086107984 */ /* 0x000ea20000000c00 */
[----:B0-----:R-:W-:Y:S01]  /*1d30*/  P2R R20, PR, RZ, 0x4 ;  /* 0x00000004ff147803 */ /* 0x001fe20000000000 */
[--C-:B------:R-:W-:Y:S02]  /*1d40*/  HADD2.F32 R20, -RZ, R4.reuse.H0_H0 ;  /* 0x20000004ff147230 */ /* 0x100fe40000004100 */
[----:B------:R-:W-:Y:S01]  /*1d50*/  HADD2.F32 R22, -RZ, R4.H1_H1 ;  /* 0x30000004ff167230 */ /* 0x000fe20000004100 */
[----:B------:R-:W-:Y:S01]  /*1d60*/  SEL R4, R152, R59, !P2 ;  /* 0x0000003b98047207 */ /* 0x000fe20005000000 */
[----:B------:R-:W-:-:S02]  /*1d70*/  HADD2.F32 R152, -RZ, R8.H0_H0 ;  /* 0x20000008ff987230 */ /* 0x000fc40000004100 */
[----:B------:R-:W-:Y:S01]  /*1d80*/  FMUL.FTZ R8, R170, R173 ;  /* 0x000000adaa087220 */ /* 0x000fe20000410000 */
[----:B------:R-:W-:Y:S01]  /*1d90*/  HADD2.F32 R21, -RZ, R5.H0_H0 ;  /* 0x20000005ff157230 */ /* 0x000fe20000004100 */
[----:B------:R-:W-:Y:S01]  /*1da0*/  LEA R171, R4, UR5, 0x3 ;  /* 0x0000000504ab7c11 */ /* 0x000fe2000f8e18ff */
[----:B------:R-:W-:-:S04]  /*1db0*/  HADD2.F32 R23, -RZ, R6.H0_H0 ;  /* 0x20000006ff177230 */ /* 0x000fc80000004100 */
[----:B------:R0:W-:Y:S01]  /*1dc0*/  STS.64 [R171+0x1d10], R8 ;  /* 0x001d1008ab007388 */ /* 0x0001e20000000a00 */
[--C-:B-1----:R-:W-:Y:S02]  /*1dd0*/  HADD2.F32 R4, -RZ, R12.reuse.H0_H0 ;  /* 0x2000000cff047230 */ /* 0x102fe40000004100 */
[----:B------:R-:W-:Y:S02]  /*1de0*/  HADD2.F32 R170, -RZ, R12.H1_H1 ;  /* 0x3000000cffaa7230 */ /* 0x000fe40000004100 */
[--C-:B------:R-:W-:Y:S02]  /*1df0*/  HADD2.F32 R5, -RZ, R13.reuse.H0_H0 ;  /* 0x2000000dff057230 */ /* 0x100fe40000004100 */
[C---:B0-----:R-:W-:Y:S01]  /*1e00*/  FMUL.FTZ R171, R143.reuse, R4 ;  /* 0x000000048fab7220 */ /* 0x041fe20000410000 */
        /* <DEDUP_REMOVED lines=10> */
[----:B--2---:R-:W-:-:S02]  /*1eb0*/  HADD2.F32 R10, -RZ, R16.H0_H0 ;  /* 0x20000010ff0a7230 */ /* 0x004fc40000004100 */
        /* <DEDUP_REMOVED lines=15> */
[----:B------:R-:W-:-:S02]  /*1fb0*/  FMUL.FTZ R188, R136, R13 ;  /* 0x0000000d88bc7220 */ /* 0x000fc40000410000 */
        /* <DEDUP_REMOVED lines=11> */
.L_x_17004:
[----:B------:R0:W1:Y:S02]  /*2070*/  LDS.64 R10, [R181+0x2d18] ;  /* 0x002d1800b50a7984 */ /* 0x0000640000000a00 */
.L_x_17005:
[----:B------:R-:W-:Y:S05]  /*2080*/  BSYNC.RECONVERGENT B0 ;  /* 0x0000000000007941 */ /* 0x000fea0003800200 */
.L_x_17003:
        /* <DEDUP_REMOVED lines=26> */
[-C--:B--2---:R-:W-:Y:S01]  /*2230*/  FMUL.FTZ R4, R146, R15.reuse ;  /* 0x0000000f92047220 */ /* 0x084fe20000410000 */
        /* <DEDUP_REMOVED lines=8> */
[----:B------:R-:W-:Y:S01]  /*22c0*/  ISETP.GE.AND P1, PT, R95, 0x1, PT ;  /* 0x000000015f00780c */ /* 0x000fe20003f26270 */
[----:B------:R-:W-:Y:S01]  /*22d0*/  ULEA UR6, UR4, UR5, 0x4 ;  /* 0x0000000504067291 */ /* 0x000fe2000f8e20ff */
[C---:B------:R-:W-:Y:S01]  /*22e0*/  FMUL.FTZ R4, R158.reuse, R7 ;  /* 0x000000079e047220 */ /* 0x040fe20000410000 */
[-C--:B------:R-:W-:Y:S01]  /*22f0*/  FMUL.FTZ R15, R158, R5.reuse ;  /* 0x000000059e0f7220 */ /* 0x080fe20000410000 */
[----:B------:R-:W-:Y:S01]  /*2300*/  ISETP.NE.AND P6, PT, R182, 0x1f, PT ;  /* 0x0000001fb600780c */ /* 0x000fe20003fc5270 */
[----:B------:R-:W-:Y:S01]  /*2310*/  BSSY.RECONVERGENT B0, `(.L_x_17006) ;  /* 0x00000e7000007945 */ /* 0x000fe20003800200 */
[C---:B------:R-:W-:Y:S01]  /*2320*/  FFMA.FTZ R6, R154.reuse, R5, -R4 ;  /* 0x000000059a067223 */ /* 0x040fe20000010804 */
[C---:B------:R-:W-:Y:S01]  /*2330*/  FMUL.FTZ R5, R9.reuse, R145 ;  /* 0x0000009109057220 */ /* 0x040fe20000410000 */
[----:B------:R-:W-:Y:S01]  /*2340*/  FFMA.FTZ R15, R154, R7, R15 ;  /* 0x000000079a0f7223 */ /* 0x000fe2000001000f */
[----:B------:R-:W-:Y:S01]  /*2350*/  FMUL.FTZ R4, R8, R145 ;  /* 0x0000009108047220 */ /* 0x000fe20000410000 */
[----:B------:R-:W-:Y:S01]  /*2360*/  FFMA.FTZ R14, R98, R199, R6 ;  /* 0x000000c7620e7223 */ /* 0x000fe20000010006 */
[-C--:B------:R-:W-:Y:S01]  /*2370*/  FFMA.FTZ R5, R8, R144.reuse, -R5 ;  /* 0x0000009008057223 */ /* 0x080fe20000010805 */
[----:B------:R-:W-:Y:S01]  /*2380*/  FFMA.FTZ R16, R98, R195, R15 ;  /* 0x000000c362107223 */ /* 0x000fe2000001000f */
[----:B------:R-:W-:Y:S01]  /*2390*/  FFMA.FTZ R4, R9, R144, R4 ;  /* 0x0000009009047223 */ /* 0x000fe20000010004 */
[----:B------:R-:W-:Y:S01]  /*23a0*/  ISETP.GE.AND P4, PT, R60, UR7, PT ;  /* 0x000000073c007c0c */ /* 0x000fe2000bf86270 */
[----:B------:R-:W-:Y:S01]  /*23b0*/  FMUL.FTZ R6, R146, R5 ;  /* 0x0000000592067220 */ /* 0x000fe20000410000 */
[----:B------:R-:W-:Y:S01]  /*23c0*/  FMUL.FTZ R18, R161, R16 ;  /* 0x00000010a1127220 */ /* 0x000fe20000410000 */
[----:B------:R-:W-:-:S02]  /*23d0*/  ISETP.GT.U32.AND P2, PT, R182, 0x1b, PT ;  /* 0x0000001bb600780c */ /* 0x000fc40003f44070 */
[-C--:B------:R-:W-:Y:S01]  /*23e0*/  FFMA.FTZ R7, R147, R4.reuse, R6 ;  /* 0x0000000493077223 */ /* 0x080fe20000010006 */
[----:B------:R-:W-:Y:S01]  /*23f0*/  FMUL.FTZ R4, R146, R4 ;  /* 0x0000000492047220 */ /* 0x000fe20000410000 */
[-C--:B------:R-:W-:Y:S01]  /*2400*/  FFMA.FTZ R18, R157, R14.reuse, -R18 ;  /* 0x0000000e9d127223 */ /* 0x080fe20000010812 */
[----:B------:R-:W-:Y:S01]  /*2410*/  FMUL.FTZ R14, R161, R14 ;  /* 0x0000000ea10e7220 */ /* 0x000fe20000410000 */
[----:B------:R-:W-:Y:S01]  /*2420*/  FMUL.FTZ R15, R158, R7 ;  /* 0x000000079e0f7220 */ /* 0x000fe20000410000 */
[----:B------:R-:W-:Y:S01]  /*2430*/  FFMA.FTZ R5, R147, R5, -R4 ;  /* 0x0000000593057223 */ /* 0x000fe20000010804 */
[----:B------:R-:W-:Y:S01]  /*2440*/  FFMA.FTZ R18, R97, R194, R18 ;  /* 0x000000c261127223 */ /* 0x000fe20000010012 */
[----:B------:R-:W-:Y:S01]  /*2450*/  FFMA.FTZ R17, R157, R16, R14 ;  /* 0x000000109d117223 */ /* 0x000fe2000001000e */
[----:B------:R-:W-:Y:S01]  /*2460*/  ISETP.GT.U32.AND P3, PT, R182, 0x17, PT ;  /* 0x00000017b600780c */ /* 0x000fe20003f64070 */
[-C--:B------:R-:W-:Y:S01]  /*2470*/  FMUL.FTZ R6, R158, R5.reuse ;  /* 0x000000059e067220 */ /* 0x080fe20000410000 */
[----:B------:R-:W-:Y:S01]  /*2480*/  FMUL.FTZ R16, R153, R18 ;  /* 0x0000001299107220 */ /* 0x000fe20000410000 */
[----:B------:R-:W-:Y:S01]  /*2490*/  FFMA.FTZ R14, R97, R196, R17 ;  /* 0x000000c4610e7223 */ /* 0x000fe20000010011 */
[C---:B------:R-:W-:Y:S01]  /*24a0*/  FFMA.FTZ R4, R154.reuse, R5, -R15 ;  /* 0x000000059a047223 */ /* 0x040fe2000001080f */
[----:B------:R-:W-:Y:S01]  /*24b0*/  FFMA.FTZ R6, R154, R7, R6 ;  /* 0x000000079a067223 */ /* 0x000fe20000010006 */
[----:B------:R-:W-:Y:S01]  /*24c0*/  ISETP.NE.OR P4, PT, R72, RZ, P4 ;  /* 0x000000ff4800720c */ /* 0x000fe20002785670 */
[-C--:B------:R-:W-:Y:S01]  /*24d0*/  FMUL.FTZ R5, R153, R14.reuse ;  /* 0x0000000e99057220 */ /* 0x080fe20000410000 */
[----:B------:R-:W-:Y:S01]  /*24e0*/  FFMA.FTZ R7, R159, R14, R16 ;  /* 0x0000000e9f077223 */ /* 0x000fe20000010010 */
[----:B------:R-:W-:Y:S01]  /*24f0*/  FMUL.FTZ R14, R161, R6 ;  /* 0x00000006a10e7220 */ /* 0x000fe20000410000 */
[----:B------:R-:W-:Y:S01]  /*2500*/  ISETP.GT.U32.AND P5, PT, R182, 0xf, PT ;  /* 0x0000000fb600780c */ /* 0x000fe20003fa4070 */
[----:B------:R-:W-:Y:S01]  /*2510*/  FFMA.FTZ R18, R159, R18, -R5 ;  /* 0x000000129f127223 */ /* 0x000fe20000010805 */
[C---:B------:R-:W-:Y:S01]  /*2520*/  FFMA.FTZ R15, R100.reuse, R201, R7 ;  /* 0x000000c9640f7223 */ /* 0x040fe20000010007 */
[-C--:B------:R-:W-:Y:S01]  /*2530*/  FMUL.FTZ R5, R161, R4.reuse ;  /* 0x00000004a1057220 */ /* 0x080fe20000410000 */
[C---:B------:R-:W-:Y:S01]  /*2540*/  FFMA.FTZ R14, R157.reuse, R4, -R14 ;  /* 0x000000049d0e7223 */ /* 0x040fe2000001080e */
[----:B------:R-:W-:Y:S01]  /*2550*/  FFMA.FTZ R7, R100, R203, R18 ;  /* 0x000000cb64077223 */ /* 0x000fe20000010012 */
[C---:B------:R-:W-:Y:S01]  /*2560*/  FMUL.FTZ R17, R160.reuse, R15 ;  /* 0x0000000fa0117220 */ /* 0x040fe20000410000 */
[----:B------:R-:W-:Y:S01]  /*2570*/  FFMA.FTZ R6, R157, R6, R5 ;  /* 0x000000069d067223 */ /* 0x000fe20000010005 */
[----:B------:R-:W-:Y:S01]  /*2580*/  FMUL.FTZ R4, R153, R14 ;  /* 0x0000000e99047220 */ /* 0x000fe20000410000 */
[-C--:B------:R-:W-:Y:S01]  /*2590*/  FMUL.FTZ R5, R160, R7.reuse ;  /* 0x00000007a0057220 */ /* 0x080fe20000410000 */
[----:B------:R-:W-:-:S02]  /*25a0*/  FFMA.FTZ R16, R162, R7, -R17 ;  /* 0x00000007a2107223 */ /* 0x000fc40000010811 */
[-C--:B------:R-:W-:Y:S01]  /*25b0*/  FFMA.FTZ R7, R159, R6.reuse, R4 ;  /* 0x000000069f077223 */ /* 0x080fe20000010004 */
[----:B------:R-:W-:Y:S01]  /*25c0*/  FMUL.FTZ R6, R153, R6 ;  /* 0x0000000699067220 */ /* 0x000fe20000410000 */
[----:B------:R-:W-:Y:S01]  /*25d0*/  FFMA.FTZ R17, R162, R15, R5 ;  /* 0x0000000fa2117223 */ /* 0x000fe20000010005 */
[----:B------:R-:W-:Y:S01]  /*25e0*/  FFMA.FTZ R16, R99, R200, R16 ;  /* 0x000000c863107223 */ /* 0x000fe20000010010 */
[C---:B------:R-:W-:Y:S01]  /*25f0*/  FMUL.FTZ R15, R160.reuse, R7 ;  /* 0x00000007a00f7220 */ /* 0x040fe20000410000 */
[----:B------:R-:W-:Y:S01]  /*2600*/  FFMA.FTZ R5, R159, R14, -R6 ;  /* 0x0000000e9f057223 */ /* 0x000fe20000010806 */
[----:B------:R-:W-:Y:S01]  /*2610*/  FFMA.FTZ R17, R99, R202, R17 ;  /* 0x000000ca63117223 */ /* 0x000fe20000010011 */
[C---:B------:R-:W-:Y:S02]  /*2620*/  FMUL.FTZ R19, R155.reuse, R16 ;  /* 0x000000109b137220 */ /* 0x040fe40000410000 */
[-C--:B------:R-:W-:Y:S01]  /*2630*/  FMUL.FTZ R4, R160, R5.reuse ;  /* 0x00000005a0047220 */ /* 0x080fe20000410000 */
[----:B------:R-:W-:Y:S01]  /*2640*/  FFMA.FTZ R5, R162, R5, -R15 ;  /* 0x00000005a2057223 */ /* 0x000fe2000001080f */
[-C--:B------:R-:W-:Y:S01]  /*2650*/  FMUL.FTZ R15, R155, R17.reuse ;  /* 0x000000119b0f7220 */ /* 0x080fe20000410000 */
[----:B------:R-:W-:Y:S01]  /*2660*/  FFMA.FTZ R14, R156, R17, R19 ;  /* 0x000000119c0e7223 */ /* 0x000fe20000010013 */
[----:B------:R-:W-:-:S02]  /*2670*/  FFMA.FTZ R4, R162, R7, R4 ;  /* 0x00000007a2047223 */ /* 0x000fc40000010004 */
[C---:B------:R-:W-:Y:S01]  /*2680*/  FFMA.FTZ R7, R156.reuse, R16, -R15 ;  /* 0x000000109c077223 */ /* 0x040fe2000001080f */
[----:B------:R-:W-:Y:S01]  /*2690*/  FFMA.FTZ R14, R101, R172, R14 ;  /* 0x000000ac650e7223 */ /* 0x000fe2000001000e */
[CC--:B------:R-:W-:Y:S01]  /*26a0*/  FMUL.FTZ R15, R155.reuse, R5.reuse ;  /* 0x000000059b0f7220 */ /* 0x0c0fe20000410000 */
[----:B------:R-:W-:Y:S01]  /*26b0*/  FMUL.FTZ R17, R155, R4 ;  /* 0x000000049b117220 */ /* 0x000fe20000410000 */
[----:B------:R-:W-:Y:S02]  /*26c0*/  FFMA.FTZ R16, R101, R198, R7 ;  /* 0x000000c665107223 */ /* 0x000fe40000010007 */
[----:B------:R-:W2:Y:S01]  /*26d0*/  SHFL.UP PT, R204, R14, 0x1, RZ ;  /* 0x042000000ecc7989 */ /* 0x000ea200000e00ff */
[C---:B------:R-:W-:Y:S01]  /*26e0*/  FFMA.FTZ R15, R156.reuse, R4, R15 ;  /* 0x000000049c0f7223 */ /* 0x040fe2000001000f */
[----:B------:R-:W-:Y:S02]  /*26f0*/  FFMA.FTZ R17, R156, R5, -R17 ;  /* 0x000000059c117223 */ /* 0x000fe40000010811 */
        /* <DEDUP_REMOVED lines=21> */
[----:B------:R-:W-:Y:S01]  /*2850*/  FFMA.FTZ R19, R15, R18, R204 ;  /* 0x000000120f137223 */ /* 0x000fe200000100cc */
[----:B------:R-:W-:Y:S01]  /*2860*/  FMUL.FTZ R18, R155, R188 ;  /* 0x000000bc9b127220 */ /* 0x000fe20000410000 */
[-C--:B---3--:R-:W-:Y:S02]  /*2870*/  FMUL.FTZ R5, R15, R6.reuse ;  /* 0x000000060f057220 */ /* 0x088fe40000410000 */
[----:B------:R-:W-:Y:S01]  /*2880*/  @P1 FADD.FTZ R14, R14, R19 ;  /* 0x000000130e0e1221 */ /* 0x000fe20000010000 */
[----:B------:R-:W-:Y:S01]  /*2890*/  FMUL.FTZ R6, R17, R6 ;  /* 0x0000000611067220 */ /* 0x000fe20000410000 */
[----:B------:R-:W-:Y:S01]  /*28a0*/  @P1 FADD.FTZ R16, R16, R7 ;  /* 0x0000000710101221 */ /* 0x000fe20000010000 */
[----:B------:R-:W-:Y:S01]  /*28b0*/  FMUL.FTZ R7, R155, R187 ;  /* 0x000000bb9b077220 */ /* 0x000fe20000410000 */
[-C--:B-----5:R-:W-:Y:S01]  /*28c0*/  @P1 FFMA.FTZ R17, R17, R4.reuse, -R5 ;  /* 0x0000000411111223 */ /* 0x0a0fe20000010805 */
[----:B------:R-:W0:Y:S01]  /*28d0*/  SHFL.UP PT, R204, R14, 0x4, RZ ;  /* 0x048000000ecc7989 */ /* 0x000e2200000e00ff */
[----:B------:R-:W-:Y:S01]  /*28e0*/  @P1 FFMA.FTZ R15, R15, R4, R6 ;  /* 0x000000040f0f1223 */ /* 0x000fe20000010006 */
[----:B-1----:R-:W-:Y:S01]  /*28f0*/  FMUL.FTZ R5, R155, R11 ;  /* 0x0000000b9b057220 */ /* 0x002fe20000410000 */
[C---:B------:R-:W-:Y:S01]  /*2900*/  FFMA.FTZ R19, R156.reuse, R187, -R18 ;  /* 0x000000bb9c137223 */ /* 0x040fe20000010812 */
[C---:B------:R-:W-:Y:S01]  /*2910*/  FFMA.FTZ R6, R156.reuse, R188, R7 ;  /* 0x000000bc9c067223 */ /* 0x040fe20000010007 */
[----:B------:R-:W1:Y:S01]  /*2920*/  SHFL.UP PT, R18, R16, 0x4, RZ ;  /* 0x0480000010127989 */ /* 0x000e6200000e00ff */
[C---:B------:R-:W-:Y:S01]  /*2930*/  FMUL.FTZ R4, R156.reuse, R11 ;  /* 0x0000000b9c047220 */ /* 0x040fe20000410000 */
[-C--:B------:R-:W-:Y:S01]  /*2940*/  FFMA.FTZ R5, R156, R10.reuse, -R5 ;  /* 0x0000000a9c057223 */ /* 0x080fe20000010805 */
[----:B------:R-:W-:Y:S01]  /*2950*/  FADD.FTZ R205, R185, R6 ;  /* 0x00000006b9cd7221 */ /* 0x000fe20000010000 */
[----:B------:R-:W-:Y:S01]  /*2960*/  FADD.FTZ R19, R186, R19 ;  /* 0x00000013ba137221 */ /* 0x000fe20000010000 */
[----:B------:R-:W2:Y:S01]  /*2970*/  SHFL.UP PT, R6, R15, 0x4, RZ ;  /* 0x048000000f067989 */ /* 0x000ea200000e00ff */
[----:B------:R-:W-:Y:S01]  /*2980*/  FFMA.FTZ R7, -R155, R10, -R4 ;  /* 0x0000000a9b077223 */ /* 0x000fe20000010904 */
[C---:B------:R-:W-:Y:S01]  /*2990*/  FMUL.FTZ R207, R160.reuse, R5 ;  /* 0x00000005a0cf7220 */ /* 0x040fe20000410000 */
[C---:B------:R-:W-:Y:S01]  /*29a0*/  FMUL.FTZ R212, R160.reuse, R205 ;  /* 0x000000cda0d47220 */ /* 0x040fe20000410000 */
[----:B------:R-:W3:Y:S01]  /*29b0*/  SHFL.UP PT, R4, R17, 0x4, RZ ;  /* 0x0480000011047989 */ /* 0x000ee200000e00ff */
[-C--:B------:R-:W-:Y:S01]  /*29c0*/  FMUL.FTZ R206, R160, R7.reuse ;  /* 0x00000007a0ce7220 */ /* 0x080fe20000410000 */
[----:B------:R-:W-:Y:S01]  /*29d0*/  FFMA.FTZ R208, R162, R7, -R207 ;  /* 0x00000007a2d07223 */ /* 0x000fe200000108cf */
[-C--:B------:R-:W-:Y:S01]  /*29e0*/  FMUL.FTZ R210, R160, R19.reuse ;  /* 0x00000013a0d27220 */ /* 0x080fe20000410000 */
[C---:B------:R-:W-:Y:S01]  /*29f0*/  FFMA.FTZ R212, R162.reuse, R19, -R212 ;  /* 0x00000013a2d47223 */ /* 0x040fe200000108d4 */
[C---:B------:R-:W-:Y:S01]  /*2a00*/  FFMA.FTZ R206, R162.reuse, R5, R206 ;  /* 0x00000005a2ce7223 */ /* 0x040fe200000100ce */
[----:B------:R-:W-:Y:S01]  /*2a10*/  FMUL.FTZ R214, R153, R208 ;  /* 0x000000d099d67220 */ /* 0x000fe20000410000 */
[----:B------:R-:W-:Y:S01]  /*2a20*/  ISETP.GE.AND P1, PT, R95, 0x4, PT ;  /* 0x000000045f00780c */ /* 0x000fe20003f26270 */
[----:B------:R-:W-:Y:S01]  /*2a30*/  FFMA.FTZ R205, R162, R205, R210 ;  /* 0x000000cda2cd7223 */ /* 0x000fe200000100d2 */
[----:B------:R-:W-:Y:S01]  /*2a40*/  FADD.FTZ R212, R183, R212 ;  /* 0x000000d4b7d47221 */ /* 0x000fe20000010000 */
[-C--:B------:R-:W-:Y:S01]  /*2a50*/  FFMA.FTZ R214, R159, R206.reuse, R214 ;  /* 0x000000ce9fd67223 */ /* 0x080fe200000100d6 */
[----:B------:R-:W-:Y:S01]  /*2a60*/  FMUL.FTZ R216, R153, R206 ;  /* 0x000000ce99d87220 */ /* 0x000fe20000410000 */
[----:B0-----:R-:W-:Y:S01]  /*2a70*/  FMUL.FTZ R206, R17, R204 ;  /* 0x000000cc11ce7220 */ /* 0x001fe20000410000 */
[----:B------:R-:W-:Y:S01]  /*2a80*/  FADD.FTZ R210, R184, R205 ;  /* 0x000000cdb8d27221 */ /* 0x000fe20000010000 */
[----:B------:R-:W-:Y:S01]  /*2a90*/  FMUL.FTZ R5, R153, R212 ;  /* 0x000000d499057220 */ /* 0x000fe20000410000 */
[C---:B------:R-:W-:Y:S01]  /*2aa0*/  FMUL.FTZ R204, R15.reuse, R204 ;  /* 0x000000cc0fcc7220 */ /* 0x040fe20000410000 */
[----:B-1----:R-:W-:Y:S01]  /*2ab0*/  FFMA.FTZ R7, R15, R18, R206 ;  /* 0x000000120f077223 */ /* 0x002fe200000100ce */
[C---:B------:R-:W-:Y:S01]  /*2ac0*/  FFMA.FTZ R216, R159.reuse, R208, -R216 ;  /* 0x000000d09fd87223 */ /* 0x040fe200000108d8 */
[----:B------:R-:W-:Y:S01]  /*2ad0*/  FFMA.FTZ R208, R159, R210, R5 ;  /* 0x000000d29fd07223 */ /* 0x000fe20000010005 */
[C---:B------:R-:W-:Y:S01]  /*2ae0*/  FFMA.FTZ R5, R17.reuse, R18, -R204 ;  /* 0x0000001211057223 */ /* 0x040fe200000108cc */
[----:B------:R-:W-:Y:S01]  /*2af0*/  @P1 FADD.FTZ R14, R14, R7 ;  /* 0x000000070e0e1221 */ /* 0x000fe20000010000 */
[-C--:B--2---:R-:W-:Y:S01]  /*2b00*/  FMUL.FTZ R18, R17, R6.reuse ;  /* 0x0000000611127220 */ /* 0x084fe20000410000 */
[----:B------:R-:W-:Y:S01]  /*2b10*/  FMUL.FTZ R6, R15, R6 ;  /* 0x000000060f067220 */ /* 0x000fe20000410000 */
[----:B------:R-:W-:Y:S01]  /*2b20*/  @P1 FADD.FTZ R16, R16, R5 ;  /* 0x0000000510101221 */ /* 0x000fe20000010000 */
[----:B------:R-:W-:Y:S01]  /*2b30*/  FMUL.FTZ R210, R153, R210 ;  /* 0x000000d299d27220 */ /* 0x000fe20000410000 */
[----:B------:R-:W0:Y:S01]  /*2b40*/  SHFL.UP PT, R204, R14, 0x8, RZ ;  /* 0x050000000ecc7989 */ /* 0x000e2200000e00ff */
[-C--:B---3--:R-:W-:Y:S01]  /*2b50*/  @P1 FFMA.FTZ R15, R15, R4.reuse, R18 ;  /* 0x000000040f0f1223 */ /* 0x088fe20000010012 */
[----:B------:R-:W-:Y:S01]  /*2b60*/  @P1 FFMA.FTZ R17, R17, R4, -R6 ;  /* 0x0000000411111223 */ /* 0x000fe20000010806 */
[----:B------:R-:W-:Y:S01]  /*2b70*/  FFMA.FTZ R7, R159, R212, -R210 ;  /* 0x000000d49f077223 */ /* 0x000fe200000108d2 */
[----:B------:R-:W1:Y:S01]  /*2b80*/  SHFL.UP PT, R18, R16, 0x8, RZ ;  /* 0x0500000010127989 */ /* 0x000e6200000e00ff */
[----:B------:R-:W-:Y:S01]  /*2b90*/  FADD.FTZ R208, R179, R208 ;  /* 0x000000d0b3d07221 */ /* 0x000fe20000010000 */
[C---:B------:R-:W-:Y:S01]  /*2ba0*/  FMUL.FTZ R210, R161.reuse, R216 ;  /* 0x000000d8a1d27220 */ /* 0x040fe20000410000 */
[----:B------:R-:W-:Y:S01]  /*2bb0*/  FADD.FTZ R206, R180, R7 ;  /* 0x00000007b4ce7221 */ /* 0x000fe20000010000 */
[----:B------:R-:W2:Y:S01]  /*2bc0*/  SHFL.UP PT, R6, R15, 0x8, RZ ;  /* 0x050000000f067989 */ /* 0x000ea200000e00ff */
[C---:B------:R-:W-:Y:S01]  /*2bd0*/  FMUL.FTZ R205, R161.reuse, R208 ;  /* 0x000000d0a1cd7220 */ /* 0x040fe20000410000 */
[C---:B------:R-:W-:Y:S01]  /*2be0*/  FMUL.FTZ R7, R161.reuse, R214 ;  /* 0x000000d6a1077220 */ /* 0x040fe20000410000 */
[-C--:B------:R-:W-:Y:S01]  /*2bf0*/  FMUL.FTZ R19, R161, R206.reuse ;  /* 0x000000cea1137220 */ /* 0x080fe20000410000 */
[----:B------:R-:W3:Y:S01]  /*2c00*/  SHFL.UP PT, R4, R17, 0x8, RZ ;  /* 0x0500000011047989 */ /* 0x000ee200000e00ff */
[C---:B------:R-:W-:Y:S01]  /*2c10*/  FFMA.FTZ R206, R157.reuse, R206, -R205 ;  /* 0x000000ce9dce7223 */ /* 0x040fe200000108cd */
[C---:B------:R-:W-:Y:S01]  /*2c20*/  FFMA.FTZ R5, R157.reuse, R214, R210 ;  /* 0x000000d69d057223 */ /* 0x040fe200000100d2 */
[C---:B------:R-:W-:Y:S01]  /*2c30*/  FFMA.FTZ R7, R157.reuse, R216, -R7 ;  /* 0x000000d89d077223 */ /* 0x040fe20000010807 */
[----:B------:R-:W-:Y:S01]  /*2c40*/  FFMA.FTZ R19, R157, R208, R19 ;  /* 0x000000d09d137223 */ /* 0x000fe20000010013 */
[----:B------:R-:W-:Y:S01]  /*2c50*/  FADD.FTZ R205, R177, R206 ;  /* 0x000000ceb1cd7221 */ /* 0x000fe20000010000 */
[----:B------:R-:W-:Y:S01]  /*2c60*/  ISETP.GE.AND P1, PT, R95, 0x8, PT ;  /* 0x000000085f00780c */ /* 0x000fe20003f26270 */
[----:B------:R-:W-:Y:S01]  /*2c70*/  FMUL.FTZ R206, R158, R5 ;  /* 0x000000059ece7220 */ /* 0x000fe20000410000 */
[----:B------:R-:W-:Y:S01]  /*2c80*/  FADD.FTZ R19, R178, R19 ;  /* 0x00000013b2137221 */ /* 0x000fe20000010000 */
[C---:B------:R-:W-:Y:S01]  /*2c90*/  FMUL.FTZ R210, R158.reuse, R205 ;  /* 0x000000cd9ed27220 */ /* 0x040fe20000410000 */
[-C--:B------:R-:W-:Y:S01]  /*2ca0*/  FMUL.FTZ R207, R158, R7.reuse ;  /* 0x000000079ecf7220 */ /* 0x080fe20000410000 */
[----:B------:R-:W-:Y:S01]  /*2cb0*/  FFMA.FTZ R208, R154, R7, -R206 ;  /* 0x000000079ad07223 */ /* 0x000fe200000108ce */
[----:B0-----:R-:W-:Y:S01]  /*2cc0*/  FMUL.FTZ R206, R17, R204 ;  /* 0x000000cc11ce7220 */ /* 0x001fe20000410000 */
[-C--:B------:R-:W-:Y:S01]  /*2cd0*/  FMUL.FTZ R212, R158, R19.reuse ;  /* 0x000000139ed47220 */ /* 0x080fe20000410000 */
[C---:B------:R-:W-:Y:S01]  /*2ce0*/  FFMA.FTZ R210, R154.reuse, R19, R210 ;  /* 0x000000139ad27223 */ /* 0x040fe200000100d2 */
[C---:B------:R-:W-:Y:S01]  /*2cf0*/  FFMA.FTZ R207, R154.reuse, R5, R207 ;  /* 0x000000059acf7223 */ /* 0x040fe200000100cf */
[C---:B-1----:R-:W-:Y:S01]  /*2d00*/  FFMA.FTZ R19, R15.reuse, R18, R206 ;  /* 0x000000120f137223 */ /* 0x042fe200000100ce */
[----:B------:R-:W-:Y:S01]  /*2d10*/  FMUL.FTZ R204, R15, R204 ;  /* 0x000000cc0fcc7220 */ /* 0x000fe20000410000 */
[----:B------:R-:W-:Y:S01]  /*2d20*/  FFMA.FTZ R205, R154, R205, -R212 ;  /* 0x000000cd9acd7223 */ /* 0x000fe200000108d4 */
[----:B------:R-:W-:Y:S01]  /*2d30*/  FADD.FTZ R210, R175, R210 ;  /* 0x000000d2afd27221 */ /* 0x000fe20000010000 */
[-C--:B--2---:R-:W-:Y:S01]  /*2d40*/  FMUL.FTZ R5, R15, R6.reuse ;  /* 0x000000060f057220 */ /* 0x084fe20000410000 */
[C---:B------:R-:W-:Y:S01]  /*2d50*/  FMUL.FTZ R6, R17.reuse, R6 ;  /* 0x0000000611067220 */ /* 0x040fe20000410000 */
[----:B------:R-:W-:Y:S01]  /*2d60*/  @P1 FADD.FTZ R14, R14, R19 ;  /* 0x000000130e0e1221 */ /* 0x000fe20000010000 */
[C---:B------:R-:W-:Y:S01]  /*2d70*/  FFMA.FTZ R7, R17.reuse, R18, -R204 ;  /* 0x0000001211077223 */ /* 0x040fe200000108cc */
[-C--:B---3--:R-:W-:Y:S01]  /*2d80*/  @P1 FFMA.FTZ R17, R17, R4.reuse, -R5 ;  /* 0x0000000411111223 */ /* 0x088fe20000010805 */
[----:B------:R-:W-:Y:S01]  /*2d90*/  @P1 FFMA.FTZ R15, R15, R4, R6 ;  /* 0x000000040f0f1223 */ /* 0x000fe20000010006 */
[----:B------:R-:W-:Y:S01]  /*2da0*/  FADD.FTZ R205, R176, R205 ;  /* 0x000000cdb0cd7221 */ /* 0x000fe20000010000 */
[----:B------:R-:W-:Y:S01]  /*2db0*/  @P1 FADD.FTZ R16, R16, R7 ;  /* 0x0000000710101221 */ /* 0x000fe20000010000 */
[----:B------:R-:W0:Y:S01]  /*2dc0*/  SHFL.UP PT, R206, R14, 0x10, RZ ;  /* 0x060000000ece7989 */ /* 0x000e2200000e00ff */
[C---:B------:R-:W-:Y:S01]  /*2dd0*/  FMUL.FTZ R204, R146.reuse, R208 ;  /* 0x000000d092cc7220 */ /* 0x040fe20000410000 */
[CC--:B------:R-:W-:Y:S01]  /*2de0*/  FMUL.FTZ R212, R146.reuse, R210.reuse ;  /* 0x000000d292d47220 */ /* 0x0c0fe20000410000 */
        /* <DEDUP_REMOVED lines=8> */
[----:B------:R-:W-:Y:S01]  /*2e70*/  ISETP.GE.AND P1, PT, R95, 0x10, PT ;  /* 0x000000105f00780c */ /* 0x000fe20003f26270 */
[----:B------:R-:W3:Y:S01]  /*2e80*/  SHFL.UP PT, R4, R17, 0x10, RZ ;  /* 0x0600000011047989 */ /* 0x000ee200000e00ff */
[----:B------:R-:W-:Y:S01]  /*2e90*/  FMUL.FTZ R208, R145, R204 ;  /* 0x000000cc91d07220 */ /* 0x000fe20000410000 */
[----:B------:R-:W-:Y:S01]  /*2ea0*/  FADD.FTZ R212, R173, R212 ;  /* 0x000000d4add47221 */ /* 0x000fe20000010000 */
[----:B------:R-:W-:Y:S01]  /*2eb0*/  FADD.FTZ R7, R174, R7 ;  /* 0x00000007ae077221 */ /* 0x000fe20000010000 */
[CC--:B------:R-:W-:Y:S01]  /*2ec0*/  FMUL.FTZ R19, R145.reuse, R5.reuse ;  /* 0x0000000591137220 */ /* 0x0c0fe20000410000 */
[C---:B------:R-:W-:Y:S01]  /*2ed0*/  FFMA.FTZ R205, R144.reuse, R5, -R208 ;  /* 0x0000000590cd7223 */ /* 0x040fe200000108d0 */
[C---:B------:R-:W-:Y:S01]  /*2ee0*/  FMUL.FTZ R210, R145.reuse, R212 ;  /* 0x000000d491d27220 */ /* 0x040fe20000410000 */
[----:B------:R-:W-:Y:S01]  /*2ef0*/  FMUL.FTZ R207, R145, R7 ;  /* 0x0000000791cf7220 */ /* 0x000fe20000410000 */
[----:B------:R-:W-:-:S02]  /*2f00*/  FFMA.FTZ R204, R144, R204, R19 ;  /* 0x000000cc90cc7223 */ /* 0x000fc40000010013 */
[C---:B------:R-:W-:Y:S01]  /*2f10*/  FFMA.FTZ R210, R144.reuse, R7, R210 ;  /* 0x0000000790d27223 */ /* 0x040fe200000100d2 */
[----:B------:R-:W-:Y:S01]  /*2f20*/  FFMA.FTZ R211, R144, R212, -R207 ;  /* 0x000000d490d37223 */ /* 0x000fe200000108cf */
[-C--:B0-----:R-:W-:Y:S01]  /*2f30*/  FMUL.FTZ R208, R15, R206.reuse ;  /* 0x000000ce0fd07220 */ /* 0x081fe20000410000 */
[----:B------:R-:W-:Y:S01]  /*2f40*/  FMUL.FTZ R206, R17, R206 ;  /* 0x000000ce11ce7220 */ /* 0x000fe20000410000 */
[----:B------:R-:W-:Y:S01]  /*2f50*/  FADD.FTZ R207, R171, R210 ;  /* 0x000000d2abcf7221 */ /* 0x000fe20000010000 */
[----:B------:R0:W0:Y:S01]  /*2f60*/  SHFL.DOWN PT, R212, R204, 0x1, 0x1f ;  /* 0x08201f00ccd47f89 */ /* 0x00002200000e0000 */
[-C--:B-1----:R-:W-:Y:S01]  /*2f70*/  FMUL.FTZ R5, R15, R6.reuse ;  /* 0x000000060f057220 */ /* 0x082fe20000410000 */
[C---:B------:R-:W-:Y:S02]  /*2f80*/  FMUL.FTZ R6, R17.reuse, R6 ;  /* 0x0000000611067220 */ /* 0x040fe40000410000 */
[----:B------:R1:W0:Y:S01]  /*2f90*/  SHFL.DOWN PT, R213, R207, 0x1, 0x1f ;  /* 0x08201f00cfd57f89 */ /* 0x00022200000e0000 */
[-C--:B--2---:R-:W-:Y:S01]  /*2fa0*/  FFMA.FTZ R7, R17, R18.reuse, -R208 ;  /* 0x0000001211077223 */ /* 0x084fe200000108d0 */
[C---:B------:R-:W-:Y:S01]  /*2fb0*/  FFMA.FTZ R19, R15.reuse, R18, R206 ;  /* 0x000000120f137223 */ /* 0x040fe200000100ce */
[----:B------:R-:W-:Y:S01]  /*2fc0*/  FADD.FTZ R206, R170, R211 ;  /* 0x000000d3aace7221 */ /* 0x000fe20000010000 */
[-C--:B---3--:R-:W-:Y:S01]  /*2fd0*/  @P1 FFMA.FTZ R15, R15, R4.reuse, R6 ;  /* 0x000000040f0f1223 */ /* 0x088fe20000010006 */
[----:B------:R-:W-:Y:S01]  /*2fe0*/  @P1 FFMA.FTZ R17, R17, R4, -R5 ;  /* 0x0000000411111223 */ /* 0x000fe20000010805 */
        /* <DEDUP_REMOVED lines=10> */
[----:B------:R1:W0:Y:S04]  /*3090*/  SHFL.UP PT, R12, R17, 0x1, RZ ;  /* 0x04200000110c7989 */ /* 0x00022800000e00ff */
[----:B------:R-:W0:Y:S04]  /*30a0*/  SHFL.UP PT, R15, R15, 0x1, RZ ;  /* 0x042000000f0f7989 */ /* 0x000e2800000e00ff */
[----:B------:R1:W0:Y:S04]  /*30b0*/  SHFL.UP PT, R210, R16, 0x1, RZ ;  /* 0x0420000010d27989 */ /* 0x00022800000e00ff */
[----:B------:R1:W0:Y:S01]  /*30c0*/  SHFL.UP PT, R211, R14, 0x1, RZ ;  /* 0x042000000ed37989 */ /* 0x00022200000e00ff */
[----:B--23--:R-:W-:Y:S05]  /*30d0*/  @!P6 BRA `(.L_x_17007) ;  /* 0x000000000028e947 */ /* 0x00cfea0003800000 */
[CC--:B-1----:R-:W-:Y:S01]  /*30e0*/  FMUL.FTZ R17, R205.reuse, R18.reuse ;  /* 0x00000012cd117220 */ /* 0x0c2fe20000410000 */
[C---:B------:R-:W-:Y:S01]  /*30f0*/  FMUL.FTZ R18, R204.reuse, R18 ;  /* 0x00000012cc127220 */ /* 0x040fe20000410000 */
[CC--:B0-----:R-:W-:Y:S01]  /*3100*/  FMUL.FTZ R13, R205.reuse, R19.reuse ;  /* 0x00000013cd0d7220 */ /* 0x0c1fe20000410000 */
[C---:B------:R-:W-:Y:S01]  /*3110*/  FMUL.FTZ R14, R204.reuse, R19 ;  /* 0x00000013cc0e7220 */ /* 0x040fe20000410000 */
[-C--:B------:R-:W-:Y:S01]  /*3120*/  FFMA.FTZ R16, R204, R213.reuse, -R17 ;  /* 0x000000d5cc107223 */ /* 0x080fe20000010811 */
[----:B------:R-:W-:Y:S01]  /*3130*/  FFMA.FTZ R17, R205, R213, R18 ;  /* 0x000000d5cd117223 */ /* 0x000fe20000010012 */
[C---:B------:R-:W-:Y:S01]  /*3140*/  FFMA.FTZ R204, R212.reuse, R204, -R13 ;  /* 0x000000ccd4cc7223 */ /* 0x040fe2000001080d */
[----:B------:R-:W-:Y:S01]  /*3150*/  FFMA.FTZ R205, R212, R205, R14 ;  /* 0x000000cdd4cd7223 */ /* 0x000fe2000001000e */
[----:B------:R-:W-:Y:S01]  /*3160*/  FADD.FTZ R207, R207, R16 ;  /* 0x00000010cfcf7221 */ /* 0x000fe20000010000 */
[----:B------:R-:W-:-:S07]  /*3170*/  FADD.FTZ R206, R206, R17 ;  /* 0x00000011cece7221 */ /* 0x000fce0000010000 */
.L_x_17007:
[----:B------:R-:W-:Y:S05]  /*3180*/  BSYNC.RECONVERGENT B0 ;  /* 0x0000000000007941 */ /* 0x000fea0003800200 */
.L_x_17006:
[----:B------:R-:W2:Y:S01]  /*3190*/  @!P4 LDS.128 R4, [UR6+0x2e10] ;  /* 0x002e1006ff04c984 */ /* 0x000ea20008000c00 */
[----:B------:R-:W-:Y:S03]  /*31a0*/  BSSY.RECONVERGENT B0, `(.L_x_17008) ;  /* 0x0000010000007945 */ /* 0x000fe60003800200 */
[----:B0-----:R0:W3:Y:S04]  /*31b0*/  SHFL.DOWN PT, R212, R204, 0x2, 0x1f ;  /* 0x08401f00ccd47f89 */ /* 0x0010e800000e0000 */
[----:B-1----:R0:W1:Y:S04]  /*31c0*/  SHFL.DOWN PT, R14, R205, 0x2, 0x1f ;  /* 0x08401f00cd0e7f89 */ /* 0x00206800000e0000 */
        /* <DEDUP_REMOVED lines=10> */
[----:B------:R-:W-:Y:S01]  /*3270*/  FFMA.FTZ R205, R205, R212, R14 ;  /* 0x000000d4cdcd7223 */ /* 0x000fe2000001000e */
[----:B------:R-:W-:Y:S01]  /*3280*/  FADD.FTZ R207, R207, R16 ;  /* 0x00000010cfcf7221 */ /* 0x000fe20000010000 */
[----:B------:R-:W-:-:S07]  /*3290*/  FADD.FTZ R206, R206, R17 ;  /* 0x00000011cece7221 */ /* 0x000fce0000010000 */
.L_x_17009:
[----:B------:R-:W-:Y:S05]  /*32a0*/  BSYNC.RECONVERGENT B0 ;  /* 0x0000000000007941 */ /* 0x000fea0003800200 */
.L_x_17008:
[----:B---3--:R3:W2:Y:S01]  /*32b0*/  SHFL.DOWN PT, R212, R204, 0x4, 0x1f ;  /* 0x08801f00ccd47f89 */ /* 0x0086a200000e0000 */
[----:B------:R-:W-:Y:S03]  /*32c0*/  BSSY.RECONVERGENT B0, `(.L_x_17010) ;  /* 0x000000f000007945 */ /* 0x000fe60003800200 */
[----:B-1----:R3:W1:Y:S04]  /*32d0*/  SHFL.DOWN PT, R14, R205, 0x4, 0x1f ;  /* 0x08801f00cd0e7f89 */ /* 0x00266800000e0000 */
        /* <DEDUP_REMOVED lines=9> */
[-C--:B--23--:R-:W-:Y:S01]  /*3370*/  FFMA.FTZ R204, R204, R212.reuse, -R13 ;  /* 0x000000d4cccc7223 */ /* 0x08cfe2000001080d */
[----:B------:R-:W-:Y:S01]  /*3380*/  FFMA.FTZ R205, R205, R212, R14 ;  /* 0x000000d4cdcd7223 */ /* 0x000fe2000001000e */
[----:B------:R-:W-:Y:S01]  /*3390*/  FADD.FTZ R207, R207, R16 ;  /* 0x00000010cfcf7221 */ /* 0x000fe20000010000 */
[----:B------:R-:W-:-:S07]  /*33a0*/  FADD.FTZ R206, R206, R17 ;  /* 0x00000011cece7221 */ /* 0x000fce0000010000 */
.L_x_17011:
[----:B------:R-:W-:Y:S05]  /*33b0*/  BSYNC.RECONVERGENT B0 ;  /* 0x0000000000007941 */ /* 0x000fea0003800200 */
.L_x_17010:
[----:B--2---:R2:W2:Y:S01]  /*33c0*/  SHFL.DOWN PT, R212, R204, 0x8, 0x1f ;  /* 0x09001f00ccd47f89 */ /* 0x0044a200000e0000 */
        /* <DEDUP_REMOVED lines=15> */
.L_x_17013:
[----:B------:R-:W-:Y:S05]  /*34c0*/  BSYNC.RECONVERGENT B0 ;  /* 0x0000000000007941 */ /* 0x000fea0003800200 */
.L_x_17012:
        /* <DEDUP_REMOVED lines=16> */
.L_x_17015:
[----:B------:R-:W-:Y:S05]  /*35d0*/  BSYNC.RECONVERGENT B0 ;  /* 0x0000000000007941 */ /* 0x000fea0003800200 */
.L_x_17014:
[----:B------:R-:W-:Y:S01]  /*35e0*/  SHFL.DOWN PT, R217, R204, 0x1, 0x1f ;  /* 0x08201f00ccd97f89 */ /* 0x000fe200000e0000 */
[----:B------:R-:W-:Y:S01]  /*35f0*/  ISETP.NE.AND P4, PT, R72, RZ, PT ;  /* 0x000000ff4800720c */ /* 0x000fe20003f85270 */
[--C-:B------:R-:W-:Y:S01]  /*3600*/  IMAD.WIDE.U32 R16, R30, UR4, R36.reuse ;  /* 0x000000041e107c25 */ /* 0x100fe2000f8e0024 */
[----:B------:R-:W-:Y:S01]  /*3610*/  ISETP.NE.AND P1, PT, R72, 0x1f, PT ;  /* 0x0000001f4800780c */ /* 0x000fe20003f25270 */
[----:B------:R-:W5:Y:S02]  /*3620*/  SHFL.IDX PT, R214, R7, RZ, 0x1f ;  /* 0x00001fff07d67589 */ /* 0x000f6400000e0000 */
[----:B----4-:R-:W-:Y:S01]  /*3630*/  FMUL.FTZ R13, R15, R209 ;  /* 0x000000d10f0d7220 */ /* 0x010fe20000410000 */
[----:B0-----:R-:W-:-:S04]  /*3640*/  IMAD.WIDE.U32 R18, R28, UR4, R36 ;  /* 0x000000041c127c25 */ /* 0x001fc8000f8e0024 */
[C---:B--2---:R-:W-:Y:S01]  /*3650*/  FMUL.FTZ R212, R12.reuse, R209 ;  /* 0x000000d10cd47220 */ /* 0x044fe20000410000 */
[----:B------:R-:W0:Y:S01]  /*3660*/  SHFL.DOWN PT, R219, R205, 0x1, 0x1f ;  /* 0x08201f00cddb7f89 */ /* 0x000e2200000e0000 */
[----:B------:R-:W-:Y:S01]  /*3670*/  BSSY.RECONVERGENT B0, `(.L_x_17016) ;  /* 0x0000130000007945 */ /* 0x000fe20003800200 */
[----:B------:R-:W-:Y:S02]  /*3680*/  IMAD R215, R31, UR4, R17 ;  /* 0x000000041fd77c24 */ /* 0x000fe4000f8e0211 */
[-C--:B------:R-:W-:Y:S01]  /*3690*/  FFMA.FTZ R17, R12, R208.reuse, -R13 ;  /* 0x000000d00c117223 */ /* 0x080fe2000001080d */
[----:B------:R-:W2:Y:S01]  /*36a0*/  SHFL.IDX PT, R213, R6, RZ, 0x1f ;  /* 0x00001fff06d57589 */ /* 0x000ea200000e0000 */
[----:B------:R-:W-:Y:S01]  /*36b0*/  IMAD R19, R29, UR4, R19 ;  /* 0x000000041d137c24 */ /* 0x000fe2000f8e0213 */
[----:B-1----:R-:W-:Y:S01]  /*36c0*/  LEA R14, P3, R18, R79, 0x2 ;  /* 0x0000004f120e7211 */ /* 0x002fe200078610ff */
[----:B------:R-:W-:Y:S01]  /*36d0*/  FFMA.FTZ R212, R15, R208, R212 ;  /* 0x000000d00fd47223 */ /* 0x000fe200000100d4 */
[----:B------:R-:W1:Y:S01]  /*36e0*/  SHFL.DOWN PT, R223, R206, 0x1, 0x1f ;  /* 0x08201f00cedf7f89 */ /* 0x000e6200000e0000 */
[----:B------:R-:W-:Y:S01]  /*36f0*/  LEA R12, P2, R16, R83, 0x2 ;  /* 0x00000053100c7211 */ /* 0x000fe200078410ff */
[----:B------:R-:W-:Y:S01]  /*3700*/  @P4 FADD.FTZ R208, R210, R17 ;  /* 0x00000011d2d04221 */ /* 0x000fe20000010000 */
[----:B------:R-:W-:Y:S01]  /*3710*/  LEA.HI.X R15, R18, R77, R19, 0x2, P3 ;  /* 0x0000004d120f7211 */ /* 0x000fe200018f1413 */
[----:B------:R-:W4:Y:S01]  /*3720*/  SHFL.DOWN PT, R221, R207, 0x1, 0x1f ;  /* 0x08201f00cfdd7f89 */ /* 0x000f2200000e0000 */
[----:B------:R-:W-:Y:S01]  /*3730*/  @P4 FADD.FTZ R209, R211, R212 ;  /* 0x000000d4d3d14221 */ /* 0x000fe20000010000 */
[----:B------:R-:W-:Y:S01]  /*3740*/  LEA.HI.X R13, R16, R81, R215, 0x2, P2 ;  /* 0x00000051100d7211 */ /* 0x000fe200010f14d7 */
[C---:B------:R-:W-:Y:S01]  /*3750*/  FMUL.FTZ R17, R9.reuse, R208 ;  /* 0x000000d009117220 */ /* 0x040fe20000410000 */
[----:B---3--:R-:W3:Y:S01]  /*3760*/  SHFL.IDX PT, R205, R205, RZ, 0x1f ;  /* 0x00001fffcdcd7589 */ /* 0x008ee200000e0000 */
[-C--:B------:R-:W-:Y:S01]  /*3770*/  FMUL.FTZ R9, R9, R209.reuse ;  /* 0x000000d109097220 */ /* 0x080fe20000410000 */
[----:B------:R-:W-:Y:S01]  /*3780*/  ISETP.NE.AND P2, PT, R72, RZ, PT ;  /* 0x000000ff4800720c */ /* 0x000fe20003f45270 */
[C---:B------:R-:W-:Y:S01]  /*3790*/  FFMA.FTZ R209, R8.reuse, R209, R17 ;  /* 0x000000d108d17223 */ /* 0x040fe20000010011 */
[----:B-----5:R-:W-:Y:S01]  /*37a0*/  @P1 FMUL.FTZ R18, R217, R214 ;  /* 0x000000d6d9121220 */ /* 0x020fe20000410000 */
[----:B------:R-:W-:Y:S01]  /*37b0*/  FFMA.FTZ R17, R8, R208, -R9 ;  /* 0x000000d008117223 */ /* 0x000fe20000010809 */
[----:B------:R-:W5:Y:S01]  /*37c0*/  SHFL.IDX PT, R204, R204, RZ, 0x1f ;  /* 0x00001fffcccc7589 */ /* 0x000f6200000e0000 */
[----:B------:R-:W-:Y:S01]  /*37d0*/  FADD.FTZ R9, R192, R209 ;  /* 0x000000d1c0097221 */ /* 0x000fe20000010000 */
[----:B0-----:R-:W-:Y:S01]  /*37e0*/  @P1 FMUL.FTZ R16, R219, R214 ;  /* 0x000000d6db101220 */ /* 0x001fe20000410000 */
[----:B------:R-:W-:Y:S01]  /*37f0*/  FADD.FTZ R8, R190, R17 ;  /* 0x00000011be087221 */ /* 0x000fe20000010000 */
[----:B------:R-:W0:Y:S01]  /*3800*/  SHFL.IDX PT, R207, R207, RZ, 0x1f ;  /* 0x00001fffcfcf7589 */ /* 0x000e2200000e0000 */
[----:B------:R-:W-:Y:S01]  /*3810*/  FMUL.FTZ R17, R145, R9 ;  /* 0x0000000991117220 */ /* 0x000fe20000410000 */
[-C--:B--2---:R-:W-:Y:S01]  /*3820*/  @P1 FFMA.FTZ R18, R219, R213.reuse, R18 ;  /* 0x000000d5db121223 */ /* 0x084fe20000010012 */
[----:B------:R-:W-:Y:S01]  /*3830*/  @P1 FFMA.FTZ R16, R217, R213, -R16 ;  /* 0x000000d5d9101223 */ /* 0x000fe20000010810 */
[----:B------:R-:W2:Y:S01]  /*3840*/  SHFL.IDX PT, R206, R206, RZ, 0x1f ;  /* 0x00001fffcece7589 */ /* 0x000ea200000e0000 */
[----:B------:R-:W-:Y:S01]  /*3850*/  FFMA.FTZ R17, R144, R8, -R17 ;  /* 0x0000000890117223 */ /* 0x000fe20000010811 */
[----:B-1----:R-:W-:-:S03]  /*3860*/  @P1 FADD.FTZ R214, R223, R18 ;  /* 0x00000012dfd61221 */ /* 0x002fc60000010000 */
[----:B------:R-:W-:Y:S01]  /*3870*/  FFMA.FTZ R193, R96, R193, R17 ;  /* 0x000000c160c17223 */ /* 0x000fe20000010011 */
[----:B----4-:R-:W-:Y:S01]  /*3880*/  @P1 FADD.FTZ R213, R221, R16 ;  /* 0x00000010ddd51221 */ /* 0x010fe20000010000 */
[-C--:B------:R-:W-:Y:S01]  /*3890*/  FMUL.FTZ R18, R214, R11.reuse ;  /* 0x0000000bd6127220 */ /* 0x080fe20000410000 */
[----:B------:R-:W-:Y:S02]  /*38a0*/  FMUL.FTZ R16, R145, R8 ;  /* 0x0000000891107220 */ /* 0x000fe40000410000 */
[C---:B------:R-:W-:Y:S01]  /*38b0*/  FMUL.FTZ R11, R213.reuse, R11 ;  /* 0x0000000bd50b7220 */ /* 0x040fe20000410000 */
[-C--:B------:R-:W-:Y:S01]  /*38c0*/  FFMA.FTZ R213, R213, R10.reuse, R18 ;  /* 0x0000000ad5d57223 */ /* 0x080fe20000010012 */
[----:B------:R-:W-:Y:S01]  /*38d0*/  FFMA.FTZ R16, R144, R9, R16 ;  /* 0x0000000990107223 */ /* 0x000fe20000010010 */
[----:B------:R-:W-:Y:S01]  /*38e0*/  FMUL.FTZ R18, R146, R193 ;  /* 0x000000c192127220 */ /* 0x000fe20000410000 */
[----:B------:R-:W-:Y:S01]  /*38f0*/  FFMA.FTZ R10, R214, R10, -R11 ;  /* 0x0000000ad60a7223 */ /* 0x000fe2000001080b */
[----:B------:R-:W-:Y:S01]  /*3900*/  FADD.FTZ R188, R188, R213 ;  /* 0x000000d5bcbc7221 */ /* 0x000fe20000010000 */
[----:B------:R-:W-:-:S02]  /*3910*/  FFMA.FTZ R189, R96, R189, R16 ;  /* 0x000000bd60bd7223 */ /* 0x000fc40000010010 */
[----:B------:R-:W-:Y:S01]  /*3920*/  FADD.FTZ R10, R187, R10 ;  /* 0x0000000abb0a7221 */ /* 0x000fe20000010000 */
[C---:B------:R-:W-:Y:S01]  /*3930*/  FMUL.FTZ R17, R155.reuse, R188 ;  /* 0x000000bc9b117220 */ /* 0x040fe20000410000 */
[-C--:B------:R-:W-:Y:S02]  /*3940*/  FMUL.FTZ R16, R146, R189.reuse ;  /* 0x000000bd92107220 */ /* 0x080fe40000410000 */
[-C--:B------:R-:W-:Y:S01]  /*3950*/  FMUL.FTZ R11, R155, R10.reuse ;  /* 0x0000000a9b0b7220 */ /* 0x080fe20000410000 */
[C---:B------:R-:W-:Y:S01]  /*3960*/  FFMA.FTZ R19, R156.reuse, R10, -R17 ;  /* 0x0000000a9c137223 */ /* 0x040fe20000010811 */
        /* <DEDUP_REMOVED lines=20> */
[CC--:B------:R-:W-:Y:S01]  /*3ab0*/  FMUL.FTZ R208, R161.reuse, R199.reuse ;  /* 0x000000c7a1d07220 */ /* 0x0c0fe20000410000 */
[----:B------:R-:W-:Y:S01]  /*3ac0*/  FMUL.FTZ R192, R161, R190 ;  /* 0x000000bea1c07220 */ /* 0x000fe20000410000 */
[-C--:B------:R-:W-:Y:S01]  /*3ad0*/  FMUL.FTZ R17, R153, R186.reuse ;  /* 0x000000ba99117220 */ /* 0x080fe20000410000 */
[----:B------:R-:W-:Y:S01]  /*3ae0*/  FFMA.FTZ R19, R159, R186, -R210 ;  /* 0x000000ba9f137223 */ /* 0x000fe200000108d2 */
[----:B------:R-:W-:Y:S01]  /*3af0*/  FFMA.FTZ R208, R157, R190, R208 ;  /* 0x000000be9dd07223 */ /* 0x000fe200000100d0 */
[----:B------:R-:W-:Y:S01]  /*3b00*/  FMUL.FTZ R209, R123, R186 ;  /* 0x000000ba7bd17220 */ /* 0x000fe20000410000 */
[----:B------:R-:W-:Y:S01]  /*3b10*/  FFMA.FTZ R210, R159, R184, R17 ;  /* 0x000000b89fd27223 */ /* 0x000fe20000010011 */
        /* <DEDUP_REMOVED lines=16> */
[-C--:B------:R-:W-:Y:S01]  /*3c20*/  FMUL.FTZ R19, R158, R178.reuse ;  /* 0x000000b29e137220 */ /* 0x080fe20000410000 */
[----:B------:R-:W-:Y:S01]  /*3c30*/  FFMA.FTZ R201, R100, R201, R153 ;  /* 0x000000c964c97223 */ /* 0x000fe20000010099 */
[----:B------:R-:W-:Y:S01]  /*3c40*/  FMUL.FTZ R192, R122, R11 ;  /* 0x0000000b7ac07220 */ /* 0x000fe20000410000 */
        /* <DEDUP_REMOVED lines=14> */
[----:B------:R-:W-:Y:S01]  /*3d30*/  FFMA.FTZ R153, -R115, R150, R16 ;  /* 0x0000009673997223 */ /* 0x000fe20000010110 */
[-C--:B------:R-:W-:Y:S01]  /*3d40*/  FMUL.FTZ R191, R130, R17.reuse ;  /* 0x0000001182bf7220 */ /* 0x080fe20000410000 */
[----:B------:R-:W-:Y:S01]  /*3d50*/  FFMA.FTZ R146, R147, R17, -R146 ;  /* 0x0000001193927223 */ /* 0x000fe20000010892 */
[----:B------:R-:W-:Y:S01]  /*3d60*/  FADD.FTZ R174, R174, R19 ;  /* 0x00000013aeae7221 */ /* 0x000fe20000010000 */
[C---:B------:R-:W-:Y:S01]  /*3d70*/  FMUL.FTZ R19, R155.reuse, R202 ;  /* 0x000000ca9b137220 */ /* 0x040fe20000410000 */
[-C--:B------:R-:W-:Y:S01]  /*3d80*/  FMUL.FTZ R155, R155, R200.reuse ;  /* 0x000000c89b9b7220 */ /* 0x080fe20000410000 */
[----:B------:R-:W-:Y:S01]  /*3d90*/  FADD.FTZ R173, R173, R146 ;  /* 0x00000092adad7221 */ /* 0x000fe20000010000 */
[----:B---3--:R-:W-:Y:S01]  /*3da0*/  FMUL.FTZ R147, R205, R7 ;  /* 0x00000007cd937220 */ /* 0x008fe20000410000 */
[C---:B------:R-:W-:Y:S01]  /*3db0*/  FFMA.FTZ R146, R156.reuse, R200, -R19 ;  /* 0x000000c89c927223 */ /* 0x040fe20000010813 */
[----:B------:R-:W-:Y:S01]  /*3dc0*/  FFMA.FTZ R155, R156, R202, R155 ;  /* 0x000000ca9c9b7223 */ /* 0x000fe2000001009b */
[----:B------:R-:W-:Y:S01]  /*3dd0*/  FMUL.FTZ R19, R145, R173 ;  /* 0x000000ad91137220 */ /* 0x000fe20000410000 */
[CC--:B------:R-:W-:Y:S01]  /*3de0*/  FMUL.FTZ R156, R205.reuse, R6.reuse ;  /* 0x00000006cd9c7220 */ /* 0x0c0fe20000410000 */
[----:B-----5:R-:W-:Y:S01]  /*3df0*/  FFMA.FTZ R154, R204, R6, -R147 ;  /* 0x00000006cc9a7223 */ /* 0x020fe20000010893 */
[----:B------:R-:W-:Y:S01]  /*3e00*/  FMUL.FTZ R6, R205, R4 ;  /* 0x00000004cd067220 */ /* 0x000fe20000410000 */
[-C--:B------:R-:W-:Y:S01]  /*3e10*/  FFMA.FTZ R158, R144, R174.reuse, R19 ;  /* 0x000000ae909e7223 */ /* 0x080fe20000010013 */
[----:B------:R-:W-:Y:S01]  /*3e20*/  FMUL.FTZ R145, R145, R174 ;  /* 0x000000ae91917220 */ /* 0x000fe20000410000 */
[----:B------:R-:W-:Y:S01]  /*3e30*/  FMUL.FTZ R19, R205, R5 ;  /* 0x00000005cd137220 */ /* 0x000fe20000410000 */
[C---:B------:R-:W-:Y:S01]  /*3e40*/  FFMA.FTZ R7, R204.reuse, R7, R156 ;  /* 0x00000007cc077223 */ /* 0x040fe2000001009c */
[----:B------:R-:W-:Y:S01]  /*3e50*/  FADD.FTZ R171, R171, R158 ;  /* 0x0000009eabab7221 */ /* 0x000fe20000010000 */
[----:B------:R-:W-:Y:S01]  /*3e60*/  FFMA.FTZ R5, R204, R5, R6 ;  /* 0x00000005cc057223 */ /* 0x000fe20000010006 */
[----:B------:R-:W-:Y:S01]  /*3e70*/  FFMA.FTZ R145, R144, R173, -R145 ;  /* 0x000000ad90917223 */ /* 0x000fe20000010891 */
[----:B------:R-:W-:Y:S01]  /*3e80*/  P2R R6, PR, RZ, 0x4 ;  /* 0x00000004ff067803 */ /* 0x000fe20000000000 */
[----:B------:R-:W-:Y:S01]  /*3e90*/  FFMA.FTZ R4, R204, R4, -R19 ;  /* 0x00000004cc047223 */ /* 0x000fe20000010813 */
[----:B------:R-:W-:Y:S01]  /*3ea0*/  FMUL.FTZ R156, R132, R171 ;  /* 0x000000ab849c7220 */ /* 0x000fe20000410000 */
[----:B0-----:R-:W-:Y:S01]  /*3eb0*/  FADD.FTZ R6, R207, R154 ;  /* 0x0000009acf067221 */ /* 0x001fe20000010000 */
[----:B--2---:R-:W-:Y:S01]  /*3ec0*/  FADD.FTZ R7, R206, R7 ;  /* 0x00000007ce077221 */ /* 0x004fe20000010000 */
[----:B------:R-:W-:Y:S01]  /*3ed0*/  FADD.FTZ R147, R170, R145 ;  /* 0x00000091aa937221 */ /* 0x000fe20000010000 */
[----:B------:R-:W-:Y:S01]  /*3ee0*/  FFMA.FTZ R198, R101, R198, R146 ;  /* 0x000000c665c67223 */ /* 0x000fe20000010092 */
[----:B------:R-:W-:Y:S01]  /*3ef0*/  FMUL.FTZ R154, R93, R156 ;  /* 0x0000009c5d9a7220 */ /* 0x000fe20000410000 */
[----:B------:R-:W-:Y:S01]  /*3f00*/  FFMA.FTZ R146, R115, -R23, R18 ;  /* 0x8000001773927223 */ /* 0x000fe20000010012 */
[----:B------:R-:W-:Y:S01]  /*3f10*/  FMUL.FTZ R159, R130, R175 ;  /* 0x000000af829f7220 */ /* 0x000fe20000410000 */
[----:B------:R-:W-:Y:S01]  /*3f20*/  FMUL.FTZ R157, R153, R191 ;  /* 0x000000bf999d7220 */ /* 0x000fe20000410000 */
[----:B------:R0:W-:Y:S01]  /*3f30*/  @!P2 STS.128 [UR6+0x2e10], R4 ;  /* 0x002e1004ff00a988 */ /* 0x0001e20008000c06 */
[C---:B------:R-:W-:Y:S01]  /*3f40*/  FFMA.FTZ R145, -R117.reuse, R22, R9 ;  /* 0x0000001675917223 */ /* 0x040fe20000010109 */
[----:B------:R-:W-:Y:S01]  /*3f50*/  FFMA.FTZ R19, R117, -R20, R8 ;  /* 0x8000001475137223 */ /* 0x000fe20000010008 */
[----:B------:R-:W-:Y:S01]  /*3f60*/  FFMA.FTZ R195, R146, R159, R157 ;  /* 0x0000009f92c37223 */ /* 0x000fe2000001009d */
[----:B------:R1:W-:Y:S01]  /*3f70*/  STS [R57], R154 ;  /* 0x0000009a39007388 */ /* 0x0003e20000000800 */
[----:B------:R-:W-:Y:S01]  /*3f80*/  FMUL.FTZ R157, R131, R173 ;  /* 0x000000ad839d7220 */ /* 0x000fe20000410000 */
[----:B------:R-:W-:Y:S01]  /*3f90*/  FFMA.FTZ R144, R116, -R21, R193 ;  /* 0x8000001574907223 */ /* 0x000fe200000100c1 */
[-C--:B------:R-:W-:Y:S01]  /*3fa0*/  FMUL.FTZ R197, R153, R159.reuse ;  /* 0x0000009f99c57220 */ /* 0x080fe20000410000 */
[----:B------:R-:W-:Y:S01]  /*3fb0*/  FMUL.FTZ R205, R94, R159 ;  /* 0x0000009f5ecd7220 */ /* 0x000fe20000410000 */
[----:B------:R-:W-:Y:S01]  /*3fc0*/  FFMA.FTZ R155, R101, R172, R155 ;  /* 0x000000ac659b7223 */ /* 0x000fe2000001009b */
[----:B------:R-:W-:Y:S01]  /*3fd0*/  FMUL.FTZ R172, R124, R180 ;  /* 0x000000b47cac7220 */ /* 0x000fe20000410000 */
[-C--:B------:R-:W-:Y:S01]  /*3fe0*/  FFMA.FTZ R160, R146, R191.reuse, -R197 ;  /* 0x000000bf92a07223 */ /* 0x080fe200000108c5 */
[----:B------:R-:W-:Y:S01]  /*3ff0*/  FMUL.FTZ R191, R94, R191 ;  /* 0x000000bf5ebf7220 */ /* 0x000fe20000410000 */
[----:B------:R-:W-:Y:S01]  /*4000*/  FMUL.FTZ R197, R125, R177 ;  /* 0x000000b17dc57220 */ /* 0x000fe20000410000 */
[----:B0-----:R-:W-:Y:S01]  /*4010*/  FFMA.FTZ R6, -R116, R148, R189 ;  /* 0x0000009474067223 */ /* 0x001fe200000101bd */
[----:B------:R-:W-:Y:S01]  /*4020*/  FMUL.FTZ R4, R132, R147 ;  /* 0x0000009384047220 */ /* 0x000fe20000410000 */
[----:B------:R-:W-:Y:S01]  /*4030*/  FMUL.FTZ R5, R131, R174 ;  /* 0x000000ae83057220 */ /* 0x000fe20000410000 */
[----:B------:R-:W-:Y:S01]  /*4040*/  FMUL.FTZ R170, R124, R179 ;  /* 0x000000b37caa7220 */ /* 0x000fe20000410000 */
[C---:B------:R-:W-:Y:S01]  /*4050*/  FMUL.FTZ R7, R6.reuse, R157 ;  /* 0x0000009d06077220 */ /* 0x040fe20000410000 */
[-C--:B-1----:R-:W-:Y:S01]  /*4060*/  FMUL.FTZ R154, R145, R4.reuse ;  /* 0x00000004919a7220 */ /* 0x082fe20000410000 */
[-C--:B------:R-:W-:Y:S01]  /*4070*/  FMUL.FTZ R183, R6, R5.reuse ;  /* 0x0000000506b77220 */ /* 0x080fe20000410000 */
[----:B------:R-:W-:Y:S01]  /*4080*/  FMUL.FTZ R187, R96, R5 ;  /* 0x0000000560bb7220 */ /* 0x000fe20000410000 */
[----:B------:R-:W-:Y:S01]  /*4090*/  FMUL.FTZ R159, R93, R4 ;  /* 0x000000045d9f7220 */ /* 0x000fe20000410000 */
[-C--:B------:R-:W-:Y:S01]  /*40a0*/  FFMA.FTZ R154, R19, R156.reuse, R154 ;  /* 0x0000009c139a7223 */ /* 0x080fe2000001009a */
[-C--:B------:R-:W-:Y:S01]  /*40b0*/  FFMA.FTZ R158, R144, R157.reuse, -R183 ;  /* 0x0000009d909e7223 */ /* 0x080fe200000108b7 */
[----:B------:R-:W-:Y:S01]  /*40c0*/  FMUL.FTZ R156, R145, R156 ;  /* 0x0000009c919c7220 */ /* 0x000fe20000410000 */
[----:B------:R-:W-:Y:S01]  /*40d0*/  FMUL.FTZ R183, R96, R157 ;  /* 0x0000009d60b77220 */ /* 0x000fe20000410000 */
[----:B------:R-:W-:Y:S01]  /*40e0*/  FFMA.FTZ R157, -R113, R164, R196 ;  /* 0x000000a4719d7223 */ /* 0x000fe200000101c4 */
[----:B------:R-:W-:Y:S01]  /*40f0*/  FFMA.FTZ R161, R144, R5, R7 ;  /* 0x0000000590a17223 */ /* 0x000fe20000010007 */
[C---:B------:R-:W-:Y:S01]  /*4100*/  FFMA.FTZ R5, -R114.reuse, R151, R190 ;  /* 0x0000009772057223 */ /* 0x040fe200000101be */
[----:B------:R-:W-:Y:S01]  /*4110*/  FFMA.FTZ R7, R19, R4, -R156 ;  /* 0x0000000413077223 */ /* 0x000fe2000001089c */
[----:B------:R0:W-:Y:S01]  /*4120*/  STS [R56+0x8], R187 ;  /* 0x000008bb38007388 */ /* 0x0001e20000000800 */
[----:B------:R-:W-:Y:S01]  /*4130*/  FFMA.FTZ R156, R113, -R152, R194 ;  /* 0x80000098719c7223 */ /* 0x000fe200000100c2 */
[----:B------:R-:W-:Y:S01]  /*4140*/  FFMA.FTZ R4, R114, -R149, R199 ;  /* 0x8000009572047223 */ /* 0x000fe200000100c7 */
[----:B------:R-:W-:Y:S01]  /*4150*/  FADD.FTZ R154, RZ, R154 ;  /* 0x0000009aff9a7221 */ /* 0x000fe20000010000 */
[----:B------:R1:W-:Y:S01]  /*4160*/  STS [R56+0x4], R159 ;  /* 0x0000049f38007388 */ /* 0x0003e20000000800 */
[----:B------:R-:W-:Y:S01]  /*4170*/  FADD.FTZ R7, RZ, R7 ;  /* 0x00000007ff077221 */ /* 0x000fe20000010000 */
[----:B------:R-:W-:Y:S01]  /*4180*/  FMUL.FTZ R207, R97, R170 ;  /* 0x000000aa61cf7220 */ /* 0x000fe20000410000 */
[----:B------:R-:W-:Y:S01]  /*4190*/  FADD.FTZ R154, R154, R161 ;  /* 0x000000a19a9a7221 */ /* 0x000fe20000010000 */
[----:B------:R2:W-:Y:S01]  /*41a0*/  STS [R56+0xc], R183 ;  /* 0x00000cb738007388 */ /* 0x0005e20000000800 */
[----:B------:R-:W-:Y:S01]  /*41b0*/  FADD.FTZ R7, R7, R158 ;  /* 0x0000009e07077221 */ /* 0x000fe20000010000 */
[----:B0-----:R-:W-:Y:S01]  /*41c0*/  FMUL.FTZ R187, R157, R172 ;  /* 0x000000ac9dbb7220 */ /* 0x001fe20000410000 */
[----:B------:R-:W-:Y:S01]  /*41d0*/  FMUL.FTZ R161, R123, R184 ;  /* 0x000000b87ba17220 */ /* 0x000fe20000410000 */
[----:B------:R0:W-:Y:S01]  /*41e0*/  STS [R56+0x14], R191 ;  /* 0x000014bf38007388 */ /* 0x0001e20000000800 */
[----:B------:R-:W-:Y:S01]  /*41f0*/  FFMA.FTZ R158, R112, -R163, R203 ;  /* 0x800000a3709e7223 */ /* 0x000fe200000100cb */
[----:B-1----:R-:W-:Y:S01]  /*4200*/  FMUL.FTZ R159, R125, R178 ;  /* 0x000000b27d9f7220 */ /* 0x002fe20000410000 */
[----:B------:R-:W-:Y:S01]  /*4210*/  FADD.FTZ R154, R154, R195 ;  /* 0x000000c39a9a7221 */ /* 0x000fe20000010000 */
[----:B------:R1:W-:Y:S01]  /*4220*/  STS [R56+0x10], R205 ;  /* 0x000010cd38007388 */ /* 0x0003e20000000800 */
[----:B------:R-:W-:Y:S01]  /*4230*/  FADD.FTZ R7, R7, R160 ;  /* 0x000000a007077221 */ /* 0x000fe20000010000 */
[C---:B--2---:R-:W-:Y:S01]  /*4240*/  FMUL.FTZ R183, R5.reuse, R197 ;  /* 0x000000c505b77220 */ /* 0x044fe20000410000 */
[----:B------:R-:W-:Y:S01]  /*4250*/  FMUL.FTZ R162, R5, R159 ;  /* 0x0000009f05a27220 */ /* 0x000fe20000410000 */
[----:B------:R-:W-:Y:S01]  /*4260*/  FMUL.FTZ R176, R122, R185 ;  /* 0x000000b97ab07220 */ /* 0x000fe20000410000 */
[----:B------:R-:W-:Y:S01]  /*4270*/  FMUL.FTZ R195, R100, R161 ;  /* 0x000000a164c37220 */ /* 0x000fe20000410000 */
[-C--:B0-----:R-:W-:Y:S01]  /*4280*/  FFMA.FTZ R191, R156, R170.reuse, R187 ;  /* 0x000000aa9cbf7223 */ /* 0x081fe200000100bb */
[-C--:B------:R-:W-:Y:S01]  /*4290*/  FMUL.FTZ R187, R98, R159.reuse ;  /* 0x0000009f62bb7220 */ /* 0x080fe20000410000 */
[----:B------:R-:W-:Y:S01]  /*42a0*/  FFMA.FTZ R183, R4, R159, R183 ;  /* 0x0000009f04b77223 */ /* 0x000fe200000100b7 */
[----:B------:R-:W-:Y:S01]  /*42b0*/  FFMA.FTZ R159, -R112, R165, R201 ;  /* 0x000000a5709f7223 */ /* 0x000fe200000101c9 */
[----:B-1----:R-:W-:Y:S01]  /*42c0*/  FMUL.FTZ R205, R157, R170 ;  /* 0x000000aa9dcd7220 */ /* 0x002fe20000410000 */
[-C--:B------:R-:W-:Y:S01]  /*42d0*/  FFMA.FTZ R162, R4, R197.reuse, -R162 ;  /* 0x000000c504a27223 */ /* 0x080fe200000108a2 */
[----:B------:R0:W-:Y:S01]  /*42e0*/  STS [R56+0x18], R187 ;  /* 0x000018bb38007388 */ /* 0x0001e20000000800 */
[----:B------:R-:W-:Y:S01]  /*42f0*/  FMUL.FTZ R197, R98, R197 ;  /* 0x000000c562c57220 */ /* 0x000fe20000410000 */
[-C--:B------:R-:W-:Y:S01]  /*4300*/  FFMA.FTZ R170, R156, R172.reuse, -R205 ;  /* 0x000000ac9caa7223 */ /* 0x080fe200000108cd */
[----:B------:R-:W-:Y:S01]  /*4310*/  FMUL.FTZ R205, R97, R172 ;  /* 0x000000ac61cd7220 */ /* 0x000fe20000410000 */
[----:B------:R-:W-:Y:S01]  /*4320*/  FMUL.FTZ R172, R159, R161 ;  /* 0x000000a19fac7220 */ /* 0x000fe20000410000 */
[----:B------:R-:W-:Y:S01]  /*4330*/  FADD.FTZ R154, R154, R183 ;  /* 0x000000b79a9a7221 */ /* 0x000fe20000010000 */
[----:B------:R-:W-:Y:S01]  /*4340*/  FADD.FTZ R7, R7, R162 ;  /* 0x000000a207077221 */ /* 0x000fe20000010000 */
[----:B------:R1:W-:Y:S01]  /*4350*/  STS [R56+0x1c], R197 ;  /* 0x00001cc538007388 */ /* 0x0003e20000000800 */
[----:B------:R-:W-:Y:S01]  /*4360*/  FFMA.FTZ R160, R111, -R166, R200 ;  /* 0x800000a66fa07223 */ /* 0x000fe200000100c8 */
[----:B------:R-:W-:Y:S01]  /*4370*/  FADD.FTZ R154, R154, R191 ;  /* 0x000000bf9a9a7221 */ /* 0x000fe20000010000 */
[----:B0-----:R-:W-:Y:S01]  /*4380*/  FMUL.FTZ R187, R159, R209 ;  /* 0x000000d19fbb7220 */ /* 0x001fe20000410000 */
[----:B------:R0:W-:Y:S01]  /*4390*/  STS [R56+0x28], R195 ;  /* 0x000028c338007388 */ /* 0x0001e20000000800 */
[----:B------:R-:W-:Y:S01]  /*43a0*/  FADD.FTZ R7, R7, R170 ;  /* 0x000000aa07077221 */ /* 0x000fe20000010000 */
[----:B------:R-:W-:Y:S01]  /*43b0*/  FFMA.FTZ R170, -R110, R169, R155 ;  /* 0x000000a96eaa7223 */ /* 0x000fe2000001019b */
[----:B------:R-:W-:Y:S01]  /*43c0*/  FFMA.FTZ R187, R158, R161, R187 ;  /* 0x000000a19ebb7223 */ /* 0x000fe200000100bb */
[----:B------:R-:W-:Y:S01]  /*43d0*/  FFMA.FTZ R161, -R111, R168, R202 ;  /* 0x000000a86fa17223 */ /* 0x000fe200000101ca */
[----:B------:R-:W-:Y:S01]  /*43e0*/  FMUL.FTZ R191, R121, R188 ;  /* 0x000000bc79bf7220 */ /* 0x000fe20000410000 */
[----:B-1----:R-:W-:Y:S01]  /*43f0*/  FMUL.FTZ R197, R99, R176 ;  /* 0x000000b063c57220 */ /* 0x002fe20000410000 */
[----:B------:R-:W-:Y:S01]  /*4400*/  FADD.FTZ R154, R154, R187 ;  /* 0x000000bb9a9a7221 */ /* 0x000fe20000010000 */
[----:B------:R-:W-:Y:S01]  /*4410*/  FMUL.FTZ R183, R161, R192 ;  /* 0x000000c0a1b77220 */ /* 0x000fe20000410000 */
[----:B------:R-:W-:Y:S01]  /*4420*/  FFMA.FTZ R172, R158, R209, -R172 ;  /* 0x000000d19eac7223 */ /* 0x000fe200000108ac */
[----:B0-----:R-:W-:Y:S01]  /*4430*/  FMUL.FTZ R195, R121, R10 ;  /* 0x0000000a79c37220 */ /* 0x001fe20000410000 */
[----:B------:R0:W-:Y:S01]  /*4440*/  STS [R56+0x30], R197 ;  /* 0x000030c538007388 */ /* 0x0001e20000000800 */
[-C--:B------:R-:W-:Y:S01]  /*4450*/  FFMA.FTZ R183, R160, R176.reuse, R183 ;  /* 0x000000b0a0b77223 */ /* 0x080fe200000100b7 */
[----:B------:R-:W-:Y:S01]  /*4460*/  FMUL.FTZ R187, R161, R176 ;  /* 0x000000b0a1bb7220 */ /* 0x000fe20000410000 */
[----:B------:R-:W-:Y:S01]  /*4470*/  FFMA.FTZ R162, R110, -R167, R198 ;  /* 0x800000a76ea27223 */ /* 0x000fe200000100c6 */
[----:B------:R-:W-:Y:S01]  /*4480*/  FMUL.FTZ R176, R170, R191 ;  /* 0x000000bfaab07220 */ /* 0x000fe20000410000 */
[----:B------:R1:W-:Y:S01]  /*4490*/  STS [R56+0x24], R205 ;  /* 0x000024cd38007388 */ /* 0x0003e20000000800 */
[----:B------:R-:W-:Y:S01]  /*44a0*/  FADD.FTZ R7, R7, R172 ;  /* 0x000000ac07077221 */ /* 0x000fe20000010000 */
[-C--:B------:R-:W-:Y:S01]  /*44b0*/  FFMA.FTZ R172, R160, R192.reuse, -R187 ;  /* 0x000000c0a0ac7223 */ /* 0x080fe200000108bb */
[----:B------:R-:W-:Y:S01]  /*44c0*/  FMUL.FTZ R209, R100, R209 ;  /* 0x000000d164d17220 */ /* 0x000fe20000410000 */
[----:B------:R-:W-:Y:S01]  /*44d0*/  FMUL.FTZ R187, R99, R192 ;  /* 0x000000c063bb7220 */ /* 0x000fe20000410000 */
[----:B0-----:R-:W-:Y:S01]  /*44e0*/  FMUL.FTZ R197, R170, R195 ;  /* 0x000000c3aac57220 */ /* 0x001fe20000410000 */
[----:B------:R-:W-:Y:S01]  /*44f0*/  STS [R56+0x20], R207 ;  /* 0x000020cf38007388 */ /* 0x000fe20000000800 */
[----:B------:R-:W-:Y:S01]  /*4500*/  FADD.FTZ R154, R154, R183 ;  /* 0x000000b79a9a7221 */ /* 0x000fe20000010000 */
[----:B------:R-:W-:Y:S01]  /*4510*/  FMUL.FTZ R8, R143, R8 ;  /* 0x000000088f087220 */ /* 0x000fe20000410000 */
[CC--:B------:R-:W-:Y:S01]  /*4520*/  FFMA.FTZ R197, R162.reuse, R191.reuse, R197 ;  /* 0x000000bfa2c57223 */ /* 0x0c0fe200000100c5 */
[C---:B-1----:R-:W-:Y:S01]  /*4530*/  FMUL.FTZ R205, R101.reuse, R191 ;  /* 0x000000bf65cd7220 */ /* 0x042fe20000410000 */
[-C--:B------:R-:W-:Y:S01]  /*4540*/  FFMA.FTZ R191, R162, R195.reuse, -R176 ;  /* 0x000000c3a2bf7223 */ /* 0x080fe200000108b0 */
[----:B------:R-:W-:Y:S01]  /*4550*/  FMUL.FTZ R195, R101, R195 ;  /* 0x000000c365c37220 */ /* 0x000fe20000410000 */
[----:B------:R-:W-:Y:S01]  /*4560*/  STS [R56+0x2c], R209 ;  /* 0x00002cd138007388 */ /* 0x000fe20000000800 */
[----:B------:R-:W-:Y:S01]  /*4570*/  FADD.FTZ R172, R7, R172 ;  /* 0x000000ac07ac7221 */ /* 0x000fe20000010000 */
[----:B------:R-:W-:Y:S01]  /*4580*/  FADD.FTZ R7, R154, R197 ;  /* 0x000000c59a077221 */ /* 0x000fe20000010000 */
[----:B------:R-:W-:Y:S01]  /*4590*/  FMUL.FTZ R9, R143, -R9 ;  /* 0x800000098f097220 */ /* 0x000fe20000410000 */
[----:B------:R0:W-:Y:S01]  /*45a0*/  STS [R56+0x34], R187 ;  /* 0x000034bb38007388 */ /* 0x0001e20000000800 */
[C---:B------:R-:W-:Y:S01]  /*45b0*/  FMUL.FTZ R193, R142.reuse, R193 ;  /* 0x000000c18ec17220 */ /* 0x040fe20000410000 */
[----:B------:R-:W-:Y:S01]  /*45c0*/  FMUL.FTZ R189, R142, -R189 ;  /* 0x800000bd8ebd7220 */ /* 0x000fe20000410000 */
[C---:B------:R-:W-:Y:S01]  /*45d0*/  FMUL.FTZ R183, R141.reuse, R18 ;  /* 0x000000128db77220 */ /* 0x040fe20000410000 */
[----:B------:R-:W-:Y:S01]  /*45e0*/  STS [R56+0x38], R205 ;  /* 0x000038cd38007388 */ /* 0x000fe20000000800 */
[----:B------:R-:W-:Y:S01]  /*45f0*/  FADD.FTZ R154, R172, R191 ;  /* 0x000000bfac9a7221 */ /* 0x000fe20000010000 */
[C---:B------:R-:W-:Y:S01]  /*4600*/  FMUL.FTZ R199, R140.reuse, R199 ;  /* 0x000000c78cc77220 */ /* 0x040fe20000410000 */
[----:B------:R-:W-:Y:S01]  /*4610*/  FMUL.FTZ R191, R140, -R190 ;  /* 0x800000be8cbf7220 */ /* 0x000fe20000410000 */
[----:B------:R-:W-:Y:S01]  /*4620*/  STS [R56+0x3c], R195 ;  /* 0x00003cc338007388 */ /* 0x000fe20000000800 */
[C---:B------:R-:W-:Y:S01]  /*4630*/  FMUL.FTZ R203, R138.reuse, R203 ;  /* 0x000000cb8acb7220 */ /* 0x040fe20000410000 */
[----:B0-----:R-:W-:Y:S01]  /*4640*/  FMUL.FTZ R187, R141, -R16 ;  /* 0x800000108dbb7220 */ /* 0x001fe20000410000 */
[----:B------:R-:W-:Y:S01]  /*4650*/  FMUL.FTZ R201, R138, -R201 ;  /* 0x800000c98ac97220 */ /* 0x000fe20000410000 */
[----:B------:R-:W-:Y:S01]  /*4660*/  BAR.SYNC.DEFER_BLOCKING 0x0 ;  /* 0x0000000000007b1d */ /* 0x000fe20000010000 */
[----:B------:R-:W-:-:S05]  /*4670*/  FMUL.FTZ R155, R136, -R155 ;  /* 0x8000009b889b7220 */ /* 0x000fca0000410000 */
        /* <DEDUP_REMOVED lines=19> */
[----:B-----5:R-:W-:-:S03]  /*47b0*/  LEA R8, R133, -R118, 0x1 ;  /* 0x8000007685087211 */ /* 0x020fc600078e08ff */
[----:B------:R5:W-:Y:S01]  /*47c0*/  STS [R56+0x84c], R189 ;  /* 0x00084cbd38007388 */ /* 0x000be20000000800 */
[C---:B------:R-:W-:Y:S01]  /*47d0*/  ISETP.GE.AND P1, PT, R8.reuse, 0x1, PT ;  /* 0x000000010800780c */ /* 0x040fe20003f26270 */
[C---:B-1----:R-:W-:Y:S02]  /*47e0*/  FMUL.FTZ R9, R139.reuse, R194 ;  /* 0x000000c28b097220 */ /* 0x042fe40000410000 */
[----:B------:R1:W-:Y:S01]  /*47f0*/  STS [R56+0x850], R183 ;  /* 0x000850b738007388 */ /* 0x0003e20000000800 */
[C---:B------:R-:W-:Y:S01]  /*4800*/  ISETP.GE.AND P2, PT, R8.reuse, 0x21, PT ;  /* 0x000000210800780c */ /* 0x040fe20003f46270 */
[----:B--2---:R-:W-:Y:S01]  /*4810*/  FMUL.FTZ R193, R139, -R196 ;  /* 0x800000c48bc17220 */ /* 0x004fe20000410000 */
[C---:B------:R-:W-:Y:S01]  /*4820*/  ISETP.GE.AND P3, PT, R8.reuse, 0x41, PT ;  /* 0x000000410800780c */ /* 0x040fe20003f66270 */
[----:B------:R2:W-:Y:S01]  /*4830*/  STS [R56+0x854], R187 ;  /* 0x000854bb38007388 */ /* 0x0005e20000000800 */
[----:B------:R-:W-:Y:S01]  /*4840*/  ISETP.GE.AND P4, PT, R8, 0x61, PT ;  /* 0x000000610800780c */ /* 0x000fe20003f86270 */
[----:B-----5:R-:W-:-:S02]  /*4850*/  FMUL.FTZ R189, R136, R198 ;  /* 0x000000c688bd7220 */ /* 0x020fc40000410000 */
[----:B------:R0:W-:Y:S01]  /*4860*/  STS [R56+0x858], R199 ;  /* 0x000858c738007388 */ /* 0x0001e20000000800 */
[----:B-1----:R-:W-:-:S03]  /*4870*/  FMUL.FTZ R183, R137, R200 ;  /* 0x000000c889b77220 */ /* 0x002fc60000410000 */
[----:B------:R1:W-:Y:S01]  /*4880*/  STS [R56+0x85c], R191 ;  /* 0x00085cbf38007388 */ /* 0x0003e20000000800 */
[----:B--2---:R-:W-:-:S03]  /*4890*/  FMUL.FTZ R187, R137, -R202 ;  /* 0x800000ca89bb7220 */ /* 0x004fc60000410000 */
        /* <DEDUP_REMOVED lines=13> */
.L_x_17017:
[----:B------:R-:W-:Y:S05]  /*4970*/  BSYNC.RECONVERGENT B0 ;  /* 0x0000000000007941 */ /* 0x000fea0003800200 */
.L_x_17016:
[----:B-12---:R0:W1:Y:S01]  /*4980*/  LDS R9, [R55+0x8c0] ;  /* 0x0008c00037097984 */ /* 0x0060620000000800 */
[----:B------:R-:W-:Y:S04]  /*4990*/  BSSY.RECONVERGENT B0, `(.L_x_17018) ;  /* 0x0000004000007945 */ /* 0x000fe80003800200 */
[----:B------:R-:W-:Y:S05]  /*49a0*/  @!P2 BRA `(.L_x_17019) ;  /* 0x000000000008a947 */ /* 0x000fea0003800000 */
[----:B------:R2:W-:Y:S04]  /*49b0*/  REDG.E.ADD.F32.FTZ.RN.STRONG.GPU desc[UR16][R12.64+0x80], R207 ;  /* 0x000080cf0c0079a6 */ /* 0x0005e8000c12f310 */
[----:B-1----:R2:W-:Y:S02]  /*49c0*/  REDG.E.ADD.F32.FTZ.RN.STRONG.GPU desc[UR16][R14.64+0x80], R9 ;  /* 0x000080090e0079a6 */ /* 0x0025e4000c12f310 */
.L_x_17019:
[----:B------:R-:W-:Y:S05]  /*49d0*/  BSYNC.RECONVERGENT B0 ;  /* 0x0000000000007941 */ /* 0x000fea0003800200 */
.L_x_17018:
[----:B-12---:R1:W2:Y:S01]  /*49e0*/  LDS R9, [R54+0x940] ;  /* 0x0009400036097984 */ /* 0x0062a20000000800 */
[----:B------:R-:W-:Y:S04]  /*49f0*/  BSSY.RECONVERGENT B0, `(.L_x_17020) ;  /* 0x0000004000007945 */ /* 0x000fe80003800200 */
[----:B------:R-:W-:Y:S05]  /*4a00*/  @!P3 BRA `(.L_x_17021) ;  /* 0x000000000008b947 */ /* 0x000fea0003800000 */
[----:B------:R3:W-:Y:S04]  /*4a10*/  REDG.E.ADD.F32.FTZ.RN.STRONG.GPU desc[UR16][R12.64+0x100], R209 ;  /* 0x000100d10c0079a6 */ /* 0x0007e8000c12f310 */
[----:B--2---:R3:W-:Y:S02]  /*4a20*/  REDG.E.ADD.F32.FTZ.RN.STRONG.GPU desc[UR16][R14.64+0x100], R9 ;  /* 0x000100090e0079a6 */ /* 0x0047e4000c12f310 */
.L_x_17021:
[----:B------:R-:W-:Y:S05]  /*4a30*/  BSYNC.RECONVERGENT B0 ;  /* 0x0000000000007941 */ /* 0x000fea0003800200 */
.L_x_17020:
[----:B--23--:R2:W3:Y:S01]  /*4a40*/  LDS R9, [R53+0x9c0] ;  /* 0x0009c00035097984 */ /* 0x00c4e20000000800 */
[----:B------:R-:W-:Y:S04]  /*4a50*/  BSSY.RECONVERGENT B0, `(.L_x_17022) ;  /* 0x0000004000007945 */ /* 0x000fe80003800200 */
[----:B------:R-:W-:Y:S05]  /*4a60*/  @!P4 BRA `(.L_x_17023) ;  /* 0x000000000008c947 */ /* 0x000fea0003800000 */
[----:B------:R4:W-:Y:S04]  /*4a70*/  REDG.E.ADD.F32.FTZ.RN.STRONG.GPU desc[UR16][R12.64+0x180], R205 ;  /* 0x000180cd0c0079a6 */ /* 0x0009e8000c12f310 */
[----:B---3--:R4:W-:Y:S02]  /*4a80*/  REDG.E.ADD.F32.FTZ.RN.STRONG.GPU desc[UR16][R14.64+0x180], R9 ;  /* 0x000180090e0079a6 */ /* 0x0089e4000c12f310 */
.L_x_17023:
[----:B------:R-:W-:Y:S05]  /*4a90*/  BSYNC.RECONVERGENT B0 ;  /* 0x0000000000007941 */ /* 0x000fea0003800200 */
.L_x_17022:
[----:B---34-:R3:W4:Y:S01]  /*4aa0*/  LDS R9, [R52+0xa40] ;  /* 0x000a400034097984 */ /* 0x0187220000000800 */
        /* <DEDUP_REMOVED lines=9> */
[----:B----4-:R0:W-:Y:S02]  /*4b40*/  REDG.E.ADD.F32.FTZ.RN.STRONG.GPU desc[UR16][R14.64+0x200], R9 ;  /* 0x000200090e0079a6 */ /* 0x0101e4000c12f310 */
.L_x_17025:
[----:B------:R-:W-:Y:S05]  /*4b50*/  BSYNC.RECONVERGENT B0 ;  /* 0x0000000000007941 */ /* 0x000fea0003800200 */
.L_x_17024:
[----:B0---4-:R0:W4:Y:S01]  /*4b60*/  LDS R9, [R51+0xac0] ;  /* 0x000ac00033097984 */ /* 0x0111220000000800 */
[----:B------:R-:W-:Y:S04]  /*4b70*/  BSSY.RECONVERGENT B0, `(.L_x_17026) ;  /* 0x0000004000007945 */ /* 0x000fe80003800200 */
[----:B------:R-:W-:Y:S05]  /*4b80*/  @!P1 BRA `(.L_x_17027) ;  /* 0x0000000000089947 */ /* 0x000fea0003800000 */
[----:B------:R0:W-:Y:S04]  /*4b90*/  REDG.E.ADD.F32.FTZ.RN.STRONG.GPU desc[UR16][R12.64+0x280], R211 ;  /* 0x000280d30c0079a6 */ /* 0x0001e8000c12f310 */
[----:B----4-:R0:W-:Y:S02]  /*4ba0*/  REDG.E.ADD.F32.FTZ.RN.STRONG.GPU desc[UR16][R14.64+0x280], R9 ;  /* 0x000280090e0079a6 */ /* 0x0101e4000c12f310 */
.L_x_17027:
[----:B------:R-:W-:Y:S05]  /*4bb0*/  BSYNC.RECONVERGENT B0 ;  /* 0x0000000000007941 */ /* 0x000fea0003800200 */
.L_x_17026:
[----:B0---4-:R0:W4:Y:S01]  /*4bc0*/  LDS R9, [R50+0xb40] ;  /* 0x000b400032097984 */ /* 0x0111220000000800 */
[----:B------:R-:W-:Y:S04]  /*4bd0*/  BSSY.RECONVERGENT B0, `(.L_x_17028) ;  /* 0x0000004000007945 */ /* 0x000fe80003800200 */
[----:B------:R-:W-:Y:S05]  /*4be0*/  @!P2 BRA `(.L_x_17029) ;  /* 0x000000000008a947 */ /* 0x000fea0003800000 */
[----:B------:R0:W-:Y:S04]  /*4bf0*/  REDG.E.ADD.F32.FTZ.RN.STRONG.GPU desc[UR16][R12.64+0x300], R213 ;  /* 0x000300d50c0079a6 */ /* 0x0001e8000c12f310 */
[----:B----4-:R0:W-:Y:S02]  /*4c00*/  REDG.E.ADD.F32.FTZ.RN.STRONG.GPU desc[UR16][R14.64+0x300], R9 ;  /* 0x000300090e0079a6 */ /* 0x0101e4000c12f310 */
.L_x_17029:
[----:B------:R-:W-:Y:S05]  /*4c10*/  BSYNC.RECONVERGENT B0 ;  /* 0x0000000000007941 */ /* 0x000fea0003800200 */
.L_x_17028:
[----:B0---4-:R0:W4:Y:S01]  /*4c20*/  LDS R9, [R49+0xbc0] ;  /* 0x000bc00031097984 */ /* 0x0111220000000800 */
[----:B------:R-:W-:Y:S04]  /*4c30*/  BSSY.RECONVERGENT B0, `(.L_x_17030) ;  /* 0x0000004000007945 */ /* 0x000fe80003800200 */
[----:B------:R-:W-:Y:S05]  /*4c40*/  @!P3 BRA `(.L_x_17031) ;  /* 0x000000000008b947 */ /* 0x000fea0003800000 */
[----:B------:R0:W-:Y:S04]  /*4c50*/  REDG.E.ADD.F32.FTZ.RN.STRONG.GPU desc[UR16][R12.64+0x380], R215 ;  /* 0x000380d70c0079a6 */ /* 0x0001e8000c12f310 */
[----:B----4-:R0:W-:Y:S02]  /*4c60*/  REDG.E.ADD.F32.FTZ.RN.STRONG.GPU desc[UR16][R14.64+0x380], R9 ;  /* 0x000380090e0079a6 */ /* 0x0101e4000c12f310 */
.L_x_17031:
[----:B------:R-:W-:Y:S05]  /*4c70*/  BSYNC.RECONVERGENT B0 ;  /* 0x0000000000007941 */ /* 0x000fea0003800200 */
.L_x_17030:
[----:B0---4-:R0:W4:Y:S01]  /*4c80*/  LDS R9, [R48+0xc40] ;  /* 0x000c400030097984 */ /* 0x0111220000000800 */
[----:B------:R-:W-:Y:S04]  /*4c90*/  BSSY.RECONVERGENT B0, `(.L_x_17032) ;  /* 0x0000004000007945 */ /* 0x000fe80003800200 */
[----:B------:R-:W-:Y:S05]  /*4ca0*/  @!P4 BRA `(.L_x_17033) ;  /* 0x000000000008c947 */ /* 0x000fea0003800000 */
[----:B------:R0:W-:Y:S04]  /*4cb0*/  REDG.E.ADD.F32.FTZ.RN.STRONG.GPU desc[UR16][R12.64+0x400], R217 ;  /* 0x000400d90c0079a6 */ /* 0x0001e8000c12f310 */
[----:B----4-:R0:W-:Y:S02]  /*4cc0*/  REDG.E.ADD.F32.FTZ.RN.STRONG.GPU desc[UR16][R14.64+0x400], R9 ;  /* 0x000400090e0079a6 */ /* 0x0101e4000c12f310 */
.L_x_17033:
[----:B------:R-:W-:Y:S05]  /*4cd0*/  BSYNC.RECONVERGENT B0 ;  /* 0x0000000000007941 */ /* 0x000fea0003800200 */
.L_x_17032:
[----:B0---4-:R0:W4:Y:S01]  /*4ce0*/  LDS R9, [R47+0xcc0] ;  /* 0x000cc0002f097984 */ /* 0x0111220000000800 */
[----:B------:R-:W-:Y:S04]  /*4cf0*/  BSSY.RECONVERGENT B0, `(.L_x_17034) ;  /* 0x0000004000007945 */ /* 0x000fe80003800200 */
[----:B------:R-:W-:Y:S05]  /*4d00*/  @!P5 BRA `(.L_x_17035) ;  /* 0x000000000008d947 */ /* 0x000fea0003800000 */
[----:B------:R0:W-:Y:S04]  /*4d10*/  REDG.E.ADD.F32.FTZ.RN.STRONG.GPU desc[UR16][R12.64+0x480], R219 ;  /* 0x000480db0c0079a6 */ /* 0x0001e8000c12f310 */
[----:B----4-:R0:W-:Y:S02]  /*4d20*/  REDG.E.ADD.F32.FTZ.RN.STRONG.GPU desc[UR16][R14.64+0x480], R9 ;  /* 0x000480090e0079a6 */ /* 0x0101e4000c12f310 */
.L_x_17035:
[----:B------:R-:W-:Y:S05]  /*4d30*/  BSYNC.RECONVERGENT B0 ;  /* 0x0000000000007941 */ /* 0x000fea0003800200 */
.L_x_17034:
[----:B0---4-:R0:W4:Y:S01]  /*4d40*/  LDS R9, [R46+0xd40] ;  /* 0x000d40002e097984 */ /* 0x0111220000000800 */
        /* <DEDUP_REMOVED lines=8> */
[----:B------:R0:W-:Y:S04]  /*4dd0*/  REDG.E.ADD.F32.FTZ.RN.STRONG.GPU desc[UR16][R12.64+0x500], R221 ;  /* 0x000500dd0c0079a6 */ /* 0x0001e8000c12f310 */
[----:B----4-:R0:W-:Y:S02]  /*4de0*/  REDG.E.ADD.F32.FTZ.RN.STRONG.GPU desc[UR16][R14.64+0x500], R9 ;  /* 0x000500090e0079a6 */ /* 0x0101e4000c12f310 */
.L_x_17037:
[----:B------:R-:W-:Y:S05]  /*4df0*/  BSYNC.RECONVERGENT B0 ;  /* 0x0000000000007941 */ /* 0x000fea0003800200 */
.L_x_17036:
[----:B0---4-:R0:W4:Y:S01]  /*4e00*/  LDS R9, [R45+0xdc0] ;  /* 0x000dc0002d097984 */ /* 0x0111220000000800 */
[----:B------:R-:W-:Y:S04]  /*4e10*/  BSSY.RECONVERGENT B0, `(.L_x_17038) ;  /* 0x0000004000007945 */ /* 0x000fe80003800200 */
[----:B------:R-:W-:Y:S05]  /*4e20*/  @!P1 BRA `(.L_x_17039) ;  /* 0x0000000000089947 */ /* 0x000fea0003800000 */
[----:B------:R0:W-:Y:S04]  /*4e30*/  REDG.E.ADD.F32.FTZ.RN.STRONG.GPU desc[UR16][R12.64+0x580], R223 ;  /* 0x000580df0c0079a6 */ /* 0x0001e8000c12f310 */
[----:B----4-:R0:W-:Y:S02]  /*4e40*/  REDG.E.ADD.F32.FTZ.RN.STRONG.GPU desc[UR16][R14.64+0x580], R9 ;  /* 0x000580090e0079a6 */ /* 0x0101e4000c12f310 */
.L_x_17039:
[----:B------:R-:W-:Y:S05]  /*4e50*/  BSYNC.RECONVERGENT B0 ;  /* 0x0000000000007941 */ /* 0x000fea0003800200 */
.L_x_17038:
[----:B0---4-:R0:W4:Y:S01]  /*4e60*/  LDS R9, [R44+0xe40] ;  /* 0x000e40002c097984 */ /* 0x0111220000000800 */
[----:B------:R-:W-:Y:S04]  /*4e70*/  BSSY.RECONVERGENT B0, `(.L_x_17040) ;  /* 0x0000004000007945 */ /* 0x000fe80003800200 */
[----:B------:R-:W-:Y:S05]  /*4e80*/  @!P2 BRA `(.L_x_17041) ;  /* 0x000000000008a947 */ /* 0x000fea0003800000 */
[----:B------:R0:W-:Y:S04]  /*4e90*/  REDG.E.ADD.F32.FTZ.RN.STRONG.GPU desc[UR16][R12.64+0x600], R225 ;  /* 0x000600e10c0079a6 */ /* 0x0001e8000c12f310 */
[----:B----4-:R0:W-:Y:S02]  /*4ea0*/  REDG.E.ADD.F32.FTZ.RN.STRONG.GPU desc[UR16][R14.64+0x600], R9 ;  /* 0x000600090e0079a6 */ /* 0x0101e4000c12f310 */
.L_x_17041:
[----:B------:R-:W-:Y:S05]  /*4eb0*/  BSYNC.RECONVERGENT B0 ;  /* 0x0000000000007941 */ /* 0x000fea0003800200 */
.L_x_17040:
[----:B0---4-:R0:W4:Y:S01]  /*4ec0*/  LDS R9, [R43+0xec0] ;  /* 0x000ec0002b097984 */ /* 0x0111220000000800 */
[----:B------:R-:W-:Y:S04]  /*4ed0*/  BSSY.RECONVERGENT B0, `(.L_x_17042) ;  /* 0x0000004000007945 */ /* 0x000fe80003800200 */
[----:B------:R-:W-:Y:S05]  /*4ee0*/  @!P3 BRA `(.L_x_17043) ;  /* 0x000000000008b947 */ /* 0x000fea0003800000 */
[----:B------:R0:W-:Y:S04]  /*4ef0*/  REDG.E.ADD.F32.FTZ.RN.STRONG.GPU desc[UR16][R12.64+0x680], R227 ;  /* 0x000680e30c0079a6 */ /* 0x0001e8000c12f310 */
[----:B----4-:R0:W-:Y:S02]  /*4f00*/  REDG.E.ADD.F32.FTZ.RN.STRONG.GPU desc[UR16][R14.64+0x680], R9 ;  /* 0x000680090e0079a6 */ /* 0x0101e4000c12f310 */
.L_x_17043:
[----:B------:R-:W-:Y:S05]  /*4f10*/  BSYNC.RECONVERGENT B0 ;  /* 0x0000000000007941 */ /* 0x000fea0003800200 */
.L_x_17042:
[----:B0---4-:R0:W4:Y:S01]  /*4f20*/  LDS R9, [R42+0xf40] ;  /* 0x000f40002a097984 */ /* 0x0111220000000800 */
[----:B------:R-:W-:Y:S04]  /*4f30*/  BSSY.RECONVERGENT B0, `(.L_x_17044) ;  /* 0x0000004000007945 */ /* 0x000fe80003800200 */
[----:B------:R-:W-:Y:S05]  /*4f40*/  @!P4 BRA `(.L_x_17045) ;  /* 0x000000000008c947 */ /* 0x000fea0003800000 */
[----:B------:R0:W-:Y:S04]  /*4f50*/  REDG.E.ADD.F32.FTZ.RN.STRONG.GPU desc[UR16][R12.64+0x700], R229 ;  /* 0x000700e50c0079a6 */ /* 0x0001e8000c12f310 */
[----:B----4-:R0:W-:Y:S02]  /*4f60*/  REDG.E.ADD.F32.FTZ.RN.STRONG.GPU desc[UR16][R14.64+0x700], R9 ;  /* 0x000700090e0079a6 */ /* 0x0101e4000c12f310 */
.L_x_17045:
[----:B------:R-:W-:Y:S05]  /*4f70*/  BSYNC.RECONVERGENT B0 ;  /* 0x0000000000007941 */ /* 0x000fea0003800200 */
.L_x_17044:
[----:B0---4-:R0:W4:Y:S01]  /*4f80*/  LDS R9, [R41+0xfc0] ;  /* 0x000fc00029097984 */ /* 0x0111220000000800 */
[----:B------:R-:W-:Y:S04]  /*4f90*/  BSSY.RECONVERGENT B0, `(.L_x_17046) ;  /* 0x0000004000007945 */ /* 0x000fe80003800200 */
[----:B------:R-:W-:Y:S05]  /*4fa0*/  @!P5 BRA `(.L_x_17047) ;  /* 0x000000000008d947 */ /* 0x000fea0003800000 */
[----:B------:R0:W-:Y:S04]  /*4fb0*/  REDG.E.ADD.F32.FTZ.RN.STRONG.GPU desc[UR16][R12.64+0x780], R231 ;  /* 0x000780e70c0079a6 */ /* 0x0001e8000c12f310 */
[----:B----4-:R0:W-:Y:S02]  /*4fc0*/  REDG.E.ADD.F32.FTZ.RN.STRONG.GPU desc[UR16][R14.64+0x780], R9 ;  /* 0x000780090e0079a6 */ /* 0x0101e4000c12f310 */
.L_x_17047:
[----:B------:R-:W-:Y:S05]  /*4fd0*/  BSYNC.RECONVERGENT B0 ;  /* 0x0000000000007941 */ /* 0x000fea0003800200 */
.L_x_17046:
[----:B0---4-:R-:W0:Y:S01]  /*4fe0*/  SHFL.DOWN PT, R9, R154, 0x1, 0x1f ;  /* 0x08201f009a097f89 */ /* 0x011e2200000e0000 */
[----:B------:R-:W-:Y:S01]  /*4ff0*/  ISETP.GT.AND P1, PT, R95, 0x1e, PT ;  /* 0x0000001e5f00780c */ /* 0x000fe20003f24270 */
[----:B------:R-:W-:Y:S01]  /*5000*/  FMUL.FTZ R150, R150, R17 ;  /* 0x0000001196967220 */ /* 0x000fe20000410000 */
[----:B------:R-:W-:Y:S01]  /*5010*/  ISETP.NE.AND P2, PT, R72, RZ, PT ;  /* 0x000000ff4800720c */ /* 0x000fe20003f45270 */
[----:B------:R-:W4:Y:S01]  /*5020*/  SHFL.DOWN PT, R8, R7, 0x1, 0x1f ;  /* 0x08201f0007087f89 */ /* 0x000f2200000e0000 */
[----:B------:R-:W-:Y:S01]  /*5030*/  FMUL.FTZ R148, R148, R173 ;  /* 0x000000ad94947220 */ /* 0x000fe20000410000 */
[----:B------:R-:W-:Y:S01]  /*5040*/  FFMA.FTZ R23, R23, R175, R150 ;  /* 0x000000af17177223 */ /* 0x000fe20000010096 */
[----:B------:R-:W-:Y:S02]  /*5050*/  BSSY.RECONVERGENT B0, `(.L_x_17048) ;  /* 0x0000078000007945 */ /* 0x000fe40003800200 */
[----:B------:R-:W-:Y:S01]  /*5060*/  FFMA.FTZ R21, R21, R174, R148 ;  /* 0x000000ae15157223 */ /* 0x000fe20000010094 */
[----:B------:R-:W-:-:S03]  /*5070*/  FFMA.FTZ R105, R130, R23, R105 ;  /* 0x0000001782697223 */ /* 0x000fc60000010069 */
[----:B------:R-:W-:Y:S01]  /*5080*/  FFMA.FTZ R102, R131, R21, R102 ;  /* 0x0000001583667223 */ /* 0x000fe20000010066 */
[----:B0-----:R-:W-:Y:S01]  /*5090*/  @!P1 FADD.FTZ R154, R154, R9 ;  /* 0x000000099a9a9221 */ /* 0x001fe20000010000 */
[----:B----4-:R-:W-:-:S04]  /*50a0*/  @!P1 FADD.FTZ R7, R7, R8 ;  /* 0x0000000807079221 */ /* 0x010fc80000010000 */
[----:B------:R-:W0:Y:S01]  /*50b0*/  SHFL.DOWN PT, R9, R154, 0x2, 0x1f ;  /* 0x08401f009a097f89 */ /* 0x000e2200000e0000 */
[----:B------:R-:W-:-:S03]  /*50c0*/  ISETP.GT.AND P1, PT, R95, 0x1d, PT ;  /* 0x0000001d5f00780c */ /* 0x000fc60003f24270 */
[----:B------:R-:W4:Y:S10]  /*50d0*/  SHFL.DOWN PT, R8, R7, 0x2, 0x1f ;  /* 0x08401f0007087f89 */ /* 0x000f3400000e0000 */
[----:B0-----:R-:W-:Y:S01]  /*50e0*/  @!P1 FADD.FTZ R154, R154, R9 ;  /* 0x000000099a9a9221 */ /* 0x001fe20000010000 */
[----:B------:R-:W-:Y:S01]  /*50f0*/  FMUL.FTZ R9, R39, R188 ;  /* 0x000000bc27097220 */ /* 0x000fe20000410000 */
[----:B----4-:R-:W-:-:S03]  /*5100*/  @!P1 FADD.FTZ R7, R7, R8 ;  /* 0x0000000807079221 */ /* 0x010fc60000010000 */
[----:B------:R-:W0:Y:S01]  /*5110*/  SHFL.DOWN PT, R155, R154, 0x4, 0x1f ;  /* 0x08801f009a9b7f89 */ /* 0x000e2200000e0000 */
[-C--:B------:R-:W-:Y:S01]  /*5120*/  FFMA.FTZ R13, R38, R10.reuse, -R9 ;  /* 0x0000000a260d7223 */ /* 0x080fe20000010809 */
[-C--:B------:R-:W-:Y:S01]  /*5130*/  FMUL.FTZ R9, R39, R10.reuse ;  /* 0x0000000a27097220 */ /* 0x080fe20000410000 */
[----:B------:R-:W-:Y:S01]  /*5140*/  ISETP.GT.AND P1, PT, R95, 0x1b, PT ;  /* 0x0000001b5f00780c */ /* 0x000fe20003f24270 */
[----:B------:R-:W4:Y:S01]  /*5150*/  SHFL.DOWN PT, R12, R7, 0x4, 0x1f ;  /* 0x08801f00070c7f89 */ /* 0x000f2200000e0000 */
[----:B------:R-:W-:Y:S01]  /*5160*/  FMUL.FTZ R10, R169, R10 ;  /* 0x0000000aa90a7220 */ /* 0x000fe20000410000 */
[----:B------:R-:W-:Y:S01]  /*5170*/  FMUL.FTZ R15, R170, R13 ;  /* 0x0000000daa0f7220 */ /* 0x000fe20000410000 */
[-C--:B------:R-:W-:Y:S01]  /*5180*/  FFMA.FTZ R9, R38, R188.reuse, R9 ;  /* 0x000000bc26097223 */ /* 0x080fe20000010009 */
[----:B------:R-:W-:Y:S01]  /*5190*/  FMUL.FTZ R13, R39, R185 ;  /* 0x000000b9270d7220 */ /* 0x000fe20000410000 */
[----:B------:R-:W-:Y:S02]  /*51a0*/  FFMA.FTZ R10, R167, R188, R10 ;  /* 0x000000bca70a7223 */ /* 0x000fe4000001000a */
[----:B------:R-:W-:Y:S01]  /*51b0*/  FFMA.FTZ R162, R162, R9, R15 ;  /* 0x00000009a2a27223 */ /* 0x000fe2000001000f */
[-C--:B------:R-:W-:Y:S01]  /*51c0*/  FFMA.FTZ R8, R38, R11.reuse, -R13 ;  /* 0x0000000b26087223 */ /* 0x080fe2000001080d */
[-C--:B------:R-:W-:Y:S01]  /*51d0*/  FMUL.FTZ R9, R168, R11.reuse ;  /* 0x0000000ba8097220 */ /* 0x080fe20000410000 */
[----:B------:R-:W-:Y:S01]  /*51e0*/  FMUL.FTZ R11, R39, R11 ;  /* 0x0000000b270b7220 */ /* 0x000fe20000410000 */
[-C--:B------:R-:W-:Y:S01]  /*51f0*/  FFMA.FTZ R13, R101, R10.reuse, R162 ;  /* 0x0000000a650d7223 */ /* 0x080fe200000100a2 */
[----:B------:R-:W-:Y:S01]  /*5200*/  FFMA.FTZ R108, R121, R10, R108 ;  /* 0x0000000a796c7223 */ /* 0x000fe2000001006c */
[-C--:B------:R-:W-:Y:S01]  /*5210*/  FFMA.FTZ R166, R166, R185.reuse, R9 ;  /* 0x000000b9a6a67223 */ /* 0x080fe20000010009 */
[----:B------:R-:W-:Y:S01]  /*5220*/  FFMA.FTZ R185, R38, R185, R11 ;  /* 0x000000b926b97223 */ /* 0x000fe2000001000b */
[----:B------:R-:W-:Y:S01]  /*5230*/  FADD.FTZ R82, R13, R82 ;  /* 0x000000520d527221 */ /* 0x000fe20000010000 */
[----:B------:R-:W-:Y:S01]  /*5240*/  FMUL.FTZ R11, R39, R184 ;  /* 0x000000b8270b7220 */ /* 0x000fe20000410000 */
[----:B------:R-:W-:Y:S01]  /*5250*/  FMUL.FTZ R161, R161, R8 ;  /* 0x00000008a1a17220 */ /* 0x000fe20000410000 */
[-C--:B------:R-:W-:Y:S01]  /*5260*/  FMUL.FTZ R8, R165, R186.reuse ;  /* 0x000000baa5087220 */ /* 0x080fe20000410000 */
[CC--:B------:R-:W-:Y:S01]  /*5270*/  FMUL.FTZ R9, R39.reuse, R186.reuse ;  /* 0x000000ba27097220 */ /* 0x0c0fe20000410000 */
[----:B0-----:R-:W-:Y:S01]  /*5280*/  @!P1 FADD.FTZ R154, R154, R155 ;  /* 0x0000009b9a9a9221 */ /* 0x001fe20000010000 */
[C---:B------:R-:W-:Y:S01]  /*5290*/  FFMA.FTZ R186, R38.reuse, R186, -R11 ;  /* 0x000000ba26ba7223 */ /* 0x040fe2000001080b */
[----:B------:R-:W-:Y:S01]  /*52a0*/  FMUL.FTZ R11, R39, R179 ;  /* 0x000000b3270b7220 */ /* 0x000fe20000410000 */
[C---:B------:R-:W-:Y:S01]  /*52b0*/  FFMA.FTZ R9, R38.reuse, R184, R9 ;  /* 0x000000b826097223 */ /* 0x040fe20000010009 */
[----:B----4-:R-:W-:Y:S01]  /*52c0*/  @!P1 FADD.FTZ R7, R7, R12 ;  /* 0x0000000c07079221 */ /* 0x010fe20000010000 */
[----:B------:R-:W0:Y:S01]  /*52d0*/  SHFL.DOWN PT, R13, R154, 0x8, 0x1f ;  /* 0x09001f009a0d7f89 */ /* 0x000e2200000e0000 */
[----:B------:R-:W-:Y:S01]  /*52e0*/  ISETP.GT.AND P1, PT, R95, 0x17, PT ;  /* 0x000000175f00780c */ /* 0x000fe20003f24270 */
[----:B------:R-:W-:Y:S01]  /*52f0*/  FMUL.FTZ R159, R159, R186 ;  /* 0x000000ba9f9f7220 */ /* 0x000fe20000410000 */
[----:B------:R-:W-:Y:S01]  /*5300*/  FFMA.FTZ R163, R163, R184, R8 ;  /* 0x000000b8a3a37223 */ /* 0x000fe20000010008 */
[----:B------:R-:W4:Y:S01]  /*5310*/  SHFL.DOWN PT, R10, R7, 0x8, 0x1f ;  /* 0x09001f00070a7f89 */ /* 0x000f2200000e0000 */
[-C--:B------:R-:W-:Y:S01]  /*5320*/  FFMA.FTZ R8, R38, R180.reuse, -R11 ;  /* 0x000000b426087223 */ /* 0x080fe2000001080b */
[----:B------:R-:W-:Y:S01]  /*5330*/  FFMA.FTZ R159, R158, R9, R159 ;  /* 0x000000099e9f7223 */ /* 0x000fe2000001009f */
[-C--:B------:R-:W-:Y:S01]  /*5340*/  FMUL.FTZ R9, R164, R180.reuse ;  /* 0x000000b4a4097220 */ /* 0x080fe20000410000 */
[----:B------:R-:W-:Y:S01]  /*5350*/  FMUL.FTZ R11, R39, R180 ;  /* 0x000000b4270b7220 */ /* 0x000fe20000410000 */
[----:B------:R-:W-:Y:S01]  /*5360*/  FMUL.FTZ R157, R157, R8 ;  /* 0x000000089d9d7220 */ /* 0x000fe20000410000 */
[----:B------:R-:W-:Y:S01]  /*5370*/  FMUL.FTZ R8, R151, R177 ;  /* 0x000000b197087220 */ /* 0x000fe20000410000 */
[-C--:B------:R-:W-:Y:S01]  /*5380*/  FFMA.FTZ R152, R152, R179.reuse, R9 ;  /* 0x000000b398987223 */ /* 0x080fe20000010009 */
[-C--:B------:R-:W-:Y:S01]  /*5390*/  FMUL.FTZ R9, R39, R178.reuse ;  /* 0x000000b227097220 */ /* 0x080fe20000410000 */
[----:B------:R-:W-:Y:S01]  /*53a0*/  FFMA.FTZ R11, R38, R179, R11 ;  /* 0x000000b3260b7223 */ /* 0x000fe2000001000b */
[----:B------:R-:W-:Y:S01]  /*53b0*/  FFMA.FTZ R149, R149, R178, R8 ;  /* 0x000000b295957223 */ /* 0x000fe20000010008 */
[----:B------:R-:W-:Y:S01]  /*53c0*/  FFMA.FTZ R160, R160, R185, R161 ;  /* 0x000000b9a0a07223 */ /* 0x000fe200000100a1 */
[----:B------:R-:W-:Y:S01]  /*53d0*/  FFMA.FTZ R159, R100, R163, R159 ;  /* 0x000000a3649f7223 */ /* 0x000fe2000001009f */
[----:B------:R-:W-:Y:S01]  /*53e0*/  FFMA.FTZ R156, R156, R11, R157 ;  /* 0x0000000b9c9c7223 */ /* 0x000fe2000001009d */
[----:B------:R-:W-:Y:S01]  /*53f0*/  FMUL.FTZ R11, R39, R171 ;  /* 0x000000ab270b7220 */ /* 0x000fe20000410000 */
[-C--:B------:R-:W-:Y:S01]  /*5400*/  FFMA.FTZ R160, R99, R166.reuse, R160 ;  /* 0x000000a663a07223 */ /* 0x080fe200000100a0 */
[----:B------:R-:W-:Y:S01]  /*5410*/  FFMA.FTZ R109, R122, R166, R109 ;  /* 0x000000a67a6d7223 */ /* 0x000fe2000001006d */
[----:B------:R-:W-:Y:S01]  /*5420*/  FFMA.FTZ R156, R97, R152, R156 ;  /* 0x00000098619c7223 */ /* 0x000fe2000001009c */
[----:B------:R-:W-:Y:S01]  /*5430*/  FFMA.FTZ R8, R38, R147, -R11 ;  /* 0x0000009326087223 */ /* 0x000fe2000001080b */
[----:B------:R-:W-:Y:S01]  /*5440*/  FFMA.FTZ R106, R123, R163, R106 ;  /* 0x000000a37b6a7223 */ /* 0x000fe2000001006a */
[----:B0-----:R-:W-:Y:S01]  /*5450*/  @!P1 FADD.FTZ R154, R154, R13 ;  /* 0x0000000d9a9a9221 */ /* 0x001fe20000010000 */
[----:B------:R-:W-:Y:S01]  /*5460*/  FADD.FTZ R87, R160, R87 ;  /* 0x00000057a0577221 */ /* 0x000fe20000010000 */
[----:B------:R-:W-:Y:S01]  /*5470*/  FMUL.FTZ R8, R145, R8 ;  /* 0x0000000891087220 */ /* 0x000fe20000410000 */
[----:B------:R-:W-:Y:S01]  /*5480*/  FADD.FTZ R84, R159, R84 ;  /* 0x000000549f547221 */ /* 0x000fe20000010000 */
[----:B----4-:R-:W-:Y:S01]  /*5490*/  @!P1 FADD.FTZ R7, R7, R10 ;  /* 0x0000000a07079221 */ /* 0x010fe20000010000 */
[CC--:B------:R-:W-:Y:S01]  /*54a0*/  FFMA.FTZ R10, R38.reuse, R177.reuse, -R9 ;  /* 0x000000b1260a7223 */ /* 0x0c0fe20000010809 */
[----:B------:R-:W-:Y:S01]  /*54b0*/  FMUL.FTZ R177, R39, R177 ;  /* 0x000000b127b17220 */ /* 0x000fe20000410000 */
[----:B------:R-:W0:Y:S01]  /*54c0*/  SHFL.DOWN PT, R15, R154, 0x10, 0x1f ;  /* 0x0a001f009a0f7f89 */ /* 0x000e2200000e0000 */
[----:B------:R-:W-:Y:S01]  /*54d0*/  ISETP.NE.AND P1, PT, R95, RZ, PT ;  /* 0x000000ff5f00720c */ /* 0x000fe20003f25270 */
[----:B------:R-:W-:Y:S01]  /*54e0*/  FMUL.FTZ R9, R5, R10 ;  /* 0x0000000a05097220 */ /* 0x000fe20000410000 */
[----:B------:R-:W-:Y:S01]  /*54f0*/  FFMA.FTZ R177, R38, R178, R177 ;  /* 0x000000b226b17223 */ /* 0x000fe200000100b1 */
[----:B------:R-:W4:Y:S01]  /*5500*/  SHFL.DOWN PT, R10, R7, 0x10, 0x1f ;  /* 0x0a001f00070a7f89 */ /* 0x000f2200000e0000 */
[C---:B------:R-:W-:Y:S01]  /*5510*/  FMUL.FTZ R5, R39.reuse, R175 ;  /* 0x000000af27057220 */ /* 0x040fe20000410000 */
[----:B------:R-:W-:Y:S01]  /*5520*/  FFMA.FTZ R107, R124, R152, R107 ;  /* 0x000000987c6b7223 */ /* 0x000fe2000001006b */
[----:B------:R-:W-:Y:S01]  /*5530*/  FFMA.FTZ R9, R4, R177, R9 ;  /* 0x000000b104097223 */ /* 0x000fe20000010009 */
[----:B------:R-:W-:Y:S01]  /*5540*/  FADD.FTZ R89, R156, R89 ;  /* 0x000000599c597221 */ /* 0x000fe20000010000 */
[----:B------:R-:W-:Y:S01]  /*5550*/  FFMA.FTZ R4, R38, R17, -R5 ;  /* 0x0000001126047223 */ /* 0x000fe20000010805 */
[C---:B------:R-:W-:Y:S01]  /*5560*/  FMUL.FTZ R5, R39.reuse, R173 ;  /* 0x000000ad27057220 */ /* 0x040fe20000410000 */
[----:B------:R-:W-:Y:S01]  /*5570*/  FFMA.FTZ R9, R98, R149, R9 ;  /* 0x0000009562097223 */ /* 0x000fe20000010009 */
[----:B------:R-:W-:Y:S01]  /*5580*/  FMUL.FTZ R17, R39, R17 ;  /* 0x0000001127117220 */ /* 0x000fe20000410000 */
[----:B------:R-:W-:Y:S01]  /*5590*/  FMUL.FTZ R153, R153, R4 ;  /* 0x0000000499997220 */ /* 0x000fe20000410000 */
[CC--:B------:R-:W-:Y:S01]  /*55a0*/  FFMA.FTZ R13, R38.reuse, R174.reuse, R5 ;  /* 0x000000ae260d7223 */ /* 0x0c0fe20000010005 */
[----:B------:R-:W-:Y:S01]  /*55b0*/  FADD.FTZ R86, R9, R86 ;  /* 0x0000005609567221 */ /* 0x000fe20000010000 */
[----:B------:R-:W-:Y:S01]  /*55c0*/  FMUL.FTZ R9, R39, R174 ;  /* 0x000000ae27097220 */ /* 0x000fe20000410000 */
[----:B------:R-:W-:Y:S01]  /*55d0*/  FFMA.FTZ R17, R38, R175, R17 ;  /* 0x000000af26117223 */ /* 0x000fe20000010011 */
[----:B------:R-:W-:-:S02]  /*55e0*/  FFMA.FTZ R104, R125, R149, R104 ;  /* 0x000000957d687223 */ /* 0x000fc40000010068 */
[----:B------:R-:W-:Y:S01]  /*55f0*/  FFMA.FTZ R9, R38, R173, -R9 ;  /* 0x000000ad26097223 */ /* 0x000fe20000010809 */
[----:B------:R-:W-:Y:S01]  /*5600*/  FFMA.FTZ R17, R146, R17, R153 ;  /* 0x0000001192117223 */ /* 0x000fe20000010099 */
[----:B0-----:R-:W-:Y:S02]  /*5610*/  FADD.FTZ R5, R154, R15 ;  /* 0x0000000f9a057221 */ /* 0x001fe40000010000 */
[----:B------:R-:W-:Y:S01]  /*5620*/  FMUL.FTZ R15, R6, R9 ;  /* 0x00000009060f7220 */ /* 0x000fe20000410000 */
[-C--:B------:R-:W-:Y:S01]  /*5630*/  FMUL.FTZ R6, R39, R147.reuse ;  /* 0x0000009327067220 */ /* 0x080fe20000410000 */
[----:B------:R-:W-:Y:S01]  /*5640*/  FMUL.FTZ R9, R22, R147 ;  /* 0x0000009316097220 */ /* 0x000fe20000410000 */
[----:B----4-:R-:W-:Y:S01]  /*5650*/  FADD.FTZ R4, R7, R10 ;  /* 0x0000000a07047221 */ /* 0x010fe20000010000 */
[----:B------:R-:W-:Y:S01]  /*5660*/  FFMA.FTZ R13, R144, R13, R15 ;  /* 0x0000000d900d7223 */ /* 0x000fe2000001000f */
[-C--:B------:R-:W-:Y:S01]  /*5670*/  FFMA.FTZ R6, R38, R171.reuse, R6 ;  /* 0x000000ab26067223 */ /* 0x080fe20000010006 */
[----:B------:R-:W-:Y:S01]  /*5680*/  FFMA.FTZ R20, R20, R171, R9 ;  /* 0x000000ab14147223 */ /* 0x000fe20000010009 */
[----:B------:R-:W-:Y:S01]  /*5690*/  FFMA.FTZ R10, R94, R23, R17 ;  /* 0x000000175e0a7223 */ /* 0x000fe20000010011 */
[----:B------:R0:W-:Y:S01]  /*56a0*/  @!P1 STS.64 [UR5+0x18c8], R4 ;  /* 0x0018c804ff009988 */ /* 0x0001e20008000a05 */
[----:B------:R-:W-:Y:S01]  /*56b0*/  FFMA.FTZ R6, R19, R6, R8 ;  /* 0x0000000613067223 */ /* 0x000fe20000010008 */
[----:B------:R-:W-:Y:S01]  /*56c0*/  FFMA.FTZ R13, R96, R21, R13 ;  /* 0x00000015600d7223 */ /* 0x000fe2000001000d */
[----:B------:R-:W-:Y:S01]  /*56d0*/  BAR.SYNC.DEFER_BLOCKING 0x0 ;  /* 0x0000000000007b1d */ /* 0x000fe20000010000 */
[----:B------:R-:W-:Y:S01]  /*56e0*/  ISETP.GT.AND P1, PT, R95, 0xf, PT ;  /* 0x0000000f5f00780c */ /* 0x000fe20003f24270 */
[-C--:B------:R-:W-:Y:S01]  /*56f0*/  FFMA.FTZ R9, R93, R20.reuse, R6 ;  /* 0x000000145d097223 */ /* 0x080fe20000010006 */
[----:B------:R-:W-:Y:S01]  /*5700*/  FADD.FTZ R91, R10, R91 ;  /* 0x0000005b0a5b7221 */ /* 0x000fe20000010000 */
[----:B------:R-:W-:Y:S01]  /*5710*/  FFMA.FTZ R103, R132, R20, R103 ;  /* 0x0000001484677223 */ /* 0x000fe20000010067 */
[----:B------:R-:W-:Y:S01]  /*5720*/  FADD.FTZ R88, R13, R88 ;  /* 0x000000580d587221 */ /* 0x000fe20000010000 */
[----:B------:R-:W-:Y:S01]  /*5730*/  FADD.FTZ R90, R9, R90 ;  /* 0x0000005a095a7221 */ /* 0x000fe20000010000 */
[----:B0-----:R-:W-:-:S02]  /*5740*/  FSEL R4, R7, R4, P1 ;  /* 0x0000000407047208 */ /* 0x001fc40000800000 */
[----:B------:R-:W-:Y:S01]  /*5750*/  FSEL R5, R154, R5, P1 ;  /* 0x000000059a057208 */ /* 0x000fe20000800000 */
[----:B------:R-:W-:Y:S06]  /*5760*/  @P2 BRA `(.L_x_17049) ;  /* 0x0000000000182947 */ /* 0x000fec0003800000 */
[----:B------:R-:W-:Y:S01]  /*5770*/  ISETP.NE.AND P1, PT, R60, UR7, PT ;  /* 0x000000073c007c0c */ /* 0x000fe2000bf25270 */
[----:B------:R-:W-:-:S12]  /*5780*/  ULEA UR6, UR4, UR5, 0x3 ;  /* 0x0000000504067291 */ /* 0x000fd8000f8e18ff */
[----:B------:R-:W0:Y:S02]  /*5790*/  @P1 LDS.64 R6, [UR6+0x3e10] ;  /* 0x003e1006ff061984 */ /* 0x000e240008000a00 */
[----:B0-----:R-:W-:Y:S01]  /*57a0*/  @P1 FADD.FTZ R4, R4, R6 ;  /* 0x0000000604041221 */ /* 0x001fe20000010000 */
[----:B------:R-:W-:-:S05]  /*57b0*/  @P1 FADD.FTZ R5, R5, R7 ;  /* 0x0000000705051221 */ /* 0x000fca0000010000 */
[----:B------:R0:W-:Y:S02]  /*57c0*/  STS.64 [UR6+0x3e10], R4 ;  /* 0x003e1004ff007988 */ /* 0x0001e40008000a06 */
.L_x_17049:
[----:B------:R-:W-:Y:S05]  /*57d0*/  BSYNC.RECONVERGENT B0 ;  /* 0x0000000000007941 */ /* 0x000fea0003800200 */
.L_x_17048:
[----:B------:R-:W-:-:S04]  /*57e0*/  UIADD3 UR4, UPT, UPT, UR4, 0x1, URZ ;  /* 0x0000000104047890 */ /* 0x000fc8000fffe0ff */
[----:B------:R-:W-:-:S09]  /*57f0*/  UISETP.GE.AND UP0, UPT, UR4, UR8, UPT ;  /* 0x000000080400728c */ /* 0x000fd2000bf06270 */
[----:B------:R-:W-:Y:S05]  /*5800*/  BRA.U !UP0, `(.L_x_17050) ;  /* 0xffffffbd08847547 */ /* 0x000fea000b83ffff */
.L_x_17002:
[----:B------:R-:W-:Y:S01]  /*5810*/  BAR.SYNC.DEFER_BLOCKING 0x0 ;  /* 0x0000000000007b1d */ /* 0x000fe20000010000 */
[----:B------:R-:W-:Y:S01]  /*5820*/  F2FP.F16.F32.PACK_AB R7, R108, R109 ;  /* 0x0000006d6c07723e */ /* 0x000fe200000000ff */
[----:B------:R-:W-:Y:S01]  /*5830*/  FADD.FTZ R73, R73, R90 ;  /* 0x0000005a49497221 */ /* 0x000fe20000010000 */
[----:B------:R-:W-:Y:S02]  /*5840*/  F2FP.F16.F32.PACK_AB R6, R106, R107 ;  /* 0x0000006b6a06723e */ /* 0x000fe400000000ff */
[----:B0-----:R-:W-:-:S03]  /*5850*/  F2FP.F16.F32.PACK_AB R5, R104, R105 ;  /* 0x000000696805723e */ /* 0x001fc600000000ff */
[----:B------:R-:W0:Y:S01]  /*5860*/  LDC.64 R14, c[0x0][0x4f8] ;  /* 0x00013e00ff0e7b82 */ /* 0x000e220000000a00 */
[----:B------:R-:W-:Y:S01]  /*5870*/  F2FP.F16.F32.PACK_AB R4, R102, R103 ;  /* 0x000000676604723e */ /* 0x000fe200000000ff */
[----:B------:R-:W4:Y:S01]  /*5880*/  LDCU.64 UR4, c[0x0][0x500] ;  /* 0x0000a000ff0477ac */ /* 0x000f220008000a00 */
[----:B------:R-:W-:Y:S02]  /*5890*/  SHF.L.U32 R18, R92, 0x8, RZ ;  /* 0x000000085c127819 */ /* 0x000fe400000006ff */
[----:B------:R-:W-:Y:S02]  /*58a0*/  IADD3 R64, P1, PT, R64, -0x400, RZ ;  /* 0xfffffc0040407810 */ /* 0x000fe40007f3e0ff */
[----:B------:R-:W-:Y:S01]  /*58b0*/  SHF.R.S32.HI R19, RZ, 0x1f, R18 ;  /* 0x0000001fff137819 */ /* 0x000fe20000011412 */
[----:B------:R-:W5:Y:S01]  /*58c0*/  LDC.64 R16, c[0x0][0x550] ;  /* 0x00015400ff107b82 */ /* 0x000f620000000a00 */
[----:B------:R-:W-:Y:S02]  /*58d0*/  IADD3 R62, P2, PT, R62, -0x400, RZ ;  /* 0xfffffc003e3e7810 */ /* 0x000fe40007f5e0ff */
[----:B------:R-:W-:-:S02]  /*58e0*/  IADD3 R66, P3, PT, R66, -0x200, RZ ;  /* 0xfffffe0042427810 */ /* 0x000fc40007f7e0ff */
[----:B------:R-:W-:Y:S02]  /*58f0*/  IADD3 R68, P4, PT, R68, -0x200, RZ ;  /* 0xfffffe0044447810 */ /* 0x000fe40007f9e0ff */
[----:B------:R-:W-:Y:S01]  /*5900*/  IADD3 R70, P5, PT, R70, -0x200, RZ ;  /* 0xfffffe0046467810 */ /* 0x000fe20007fbe0ff */
[----:B------:R-:W1:Y:S01]  /*5910*/  LDC.64 R20, c[0x0][0x518] ;  /* 0x00014600ff147b82 */ /* 0x000e620000000a00 */
[----:B------:R-:W-:Y:S01]  /*5920*/  IADD3.X R63, PT, PT, R63, -0x1, RZ, P1, !PT ;  /* 0xffffffff3f3f7810 */ /* 0x000fe20000ffe4ff */
[----:B------:R2:W-:Y:S01]  /*5930*/  STS.128 [R80], R4 ;  /* 0x0000000450007388 */ /* 0x0005e20000000c00 */
[----:B------:R-:W-:-:S03]  /*5940*/  NOP ;  /* 0x0000000000007918 */ /* 0x000fc60000000000 */
[----:B------:R-:W3:Y:S01]  /*5950*/  LDS.128 R8, [R80] ;  /* 0x0000000050087984 */ /* 0x000ee20000000c00 */
[----:B0-----:R-:W-:Y:S01]  /*5960*/  IMAD.WIDE.U32 R12, R14, UR18, R18 ;  /* 0x000000120e0c7c25 */ /* 0x001fe2000f8e0012 */
[----:B------:R-:W0:Y:S01]  /*5970*/  LDC.64 R22, c[0x0][0x560] ;  /* 0x00015800ff167b82 */ /* 0x000e220000000a00 */
[----:B------:R-:W-:Y:S02]  /*5980*/  IADD3.X R61, PT, PT, R61, -0x1, RZ, P2, !PT ;  /* 0xffffffff3d3d7810 */ /* 0x000fe400017fe4ff */
[----:B------:R-:W-:Y:S01]  /*5990*/  IMAD R13, R15, UR18, R13 ;  /* 0x000000120f0d7c24 */ /* 0x000fe2000f8e020d */
[----:B------:R-:W-:Y:S02]  /*59a0*/  IADD3.X R65, PT, PT, R65, -0x1, RZ, P3, !PT ;  /* 0xffffffff41417810 */ /* 0x000fe40001ffe4ff */
[----:B------:R-:W-:Y:S01]  /*59b0*/  IADD3.X R67, PT, PT, R67, -0x1, RZ, P4, !PT ;  /* 0xffffffff43437810 */ /* 0x000fe200027fe4ff */
[----:B----4-:R-:W-:Y:S01]  /*59c0*/  IMAD.WIDE.U32 R12, R85, UR4, R12 ;  /* 0x00000004550c7c25 */ /* 0x010fe2000f8e000c */
[----:B--2---:R-:W-:-:S02]  /*59d0*/  F2FP.F16.F32.PACK_AB R7, R82, R87 ;  /* 0x000000575207723e */ /* 0x004fc400000000ff */
[----:B------:R-:W-:Y:S01]  /*59e0*/  F2FP.F16.F32.PACK_AB R6, R84, R89 ;  /* 0x000000595406723e */ /* 0x000fe200000000ff */
[----:B------:R-:W-:Y:S01]  /*59f0*/  IMAD R13, R85, UR5, R13 ;  /* 0x00000005550d7c24 */ /* 0x000fe2000f8e020d */
[----:B-----5:R-:W-:Y:S01]  /*5a00*/  LEA R16, P0, R12, R16, 0x1 ;  /* 0x000000100c107211 */ /* 0x020fe200078008ff */
[----:B------:R-:W2:Y:S01]  /*5a10*/  LDCU.64 UR4, c[0x0][0x520] ;  /* 0x0000a400ff0477ac */ /* 0x000ea20008000a00 */
[----:B------:R-:W-:Y:S01]  /*5a20*/  F2FP.F16.F32.PACK_AB R5, R86, R91 ;  /* 0x0000005b5605723e */ /* 0x000fe200000000ff */
[----:B-1----:R-:W-:Y:S01]  /*5a30*/  IMAD.WIDE.U32 R18, R20, UR18, R18 ;  /* 0x0000001214127c25 */ /* 0x002fe2000f8e0012 */
[----:B------:R-:W-:Y:S02]  /*5a40*/  LEA.HI.X R17, R12, R17, R13, 0x1, P0 ;  /* 0x000000110c117211 */ /* 0x000fe400000f0c0d */
[----:B------:R-:W-:Y:S01]  /*5a50*/  F2FP.F16.F32.PACK_AB R4, R88, R90 ;  /* 0x0000005a5804723e */ /* 0x000fe200000000ff */
[----:B------:R-:W-:Y:S02]  /*5a60*/  IMAD R19, R21, UR18, R19 ;  /* 0x0000001215137c24 */ /* 0x000fe4000f8e0213 */
[----:B------:R-:W-:Y:S01]  /*5a70*/  FADD.FTZ R88, R73, R88 ;  /* 0x0000005849587221 */ /* 0x000fe20000010000 */
[----:B------:R-:W-:Y:S01]  /*5a80*/  IMAD.WIDE.U32 R16, R58, 0x10, R16 ;  /* 0x000000103a107825 */ /* 0x000fe200078e0010 */
[----:B------:R-:W-:-:S03]  /*5a90*/  IADD3.X R69, PT, PT, R69, -0x1, RZ, P5, !PT ;  /* 0xffffffff45457810 */ /* 0x000fc60002ffe4ff */
[----:B------:R-:W-:-:S04]  /*5aa0*/  FADD.FTZ R91, R88, R91 ;  /* 0x0000005b585b7221 */ /* 0x000fc80000010000 */
[----:B------:R-:W-:-:S04]  /*5ab0*/  FADD.FTZ R86, R91, R86 ;  /* 0x000000565b567221 */ /* 0x000fc80000010000 */
[----:B------:R-:W-:-:S04]  /*5ac0*/  FADD.FTZ R89, R86, R89 ;  /* 0x0000005956597221 */ /* 0x000fc80000010000 */
[----:B------:R-:W-:Y:S01]  /*5ad0*/  FADD.FTZ R84, R89, R84 ;  /* 0x0000005459547221 */ /* 0x000fe20000010000 */
[----:B---3--:R2:W-:Y:S03]  /*5ae0*/  STG.E.128 desc[UR16][R16.64], R8 ;  /* 0x0000000810007986 */ /* 0x0085e6000c101d10 */
[----:B------:R-:W-:Y:S01]  /*5af0*/  FADD.FTZ R73, R84, R87 ;  /* 0x0000005754497221 */ /* 0x000fe20000010000 */
[----:B------:R-:W-:Y:S03]  /*5b00*/  BAR.SYNC.DEFER_BLOCKING 0x0 ;  /* 0x0000000000007b1d */ /* 0x000fe60000010000 */
[----:B------:R-:W-:Y:S01]  /*5b10*/  FADD.FTZ R73, R73, R82 ;  /* 0x0000005249497221 */ /* 0x000fe20000010000 */
[----:B--2---:R-:W-:Y:S02]  /*5b20*/  IMAD.WIDE.U32 R8, R85, UR4, R18 ;  /* 0x0000000455087c25 */ /* 0x004fe4000f8e0012 */
[----:B------:R1:W-:Y:S01]  /*5b30*/  STS.128 [R80], R4 ;  /* 0x0000000450007388 */ /* 0x0003e20000000c00 */
[----:B------:R-:W-:-:S03]  /*5b40*/  NOP ;  /* 0x0000000000007918 */ /* 0x000fc60000000000 */
[----:B------:R-:W2:Y:S01]  /*5b50*/  LDS.128 R12, [R80] ;  /* 0x00000000500c7984 */ /* 0x000ea20000000c00 */
[----:B-1----:R-:W-:Y:S01]  /*5b60*/  IMAD R5, R85, UR5, R9 ;  /* 0x0000000555057c24 */ /* 0x002fe2000f8e0209 */
[----:B0-----:R-:W-:-:S04]  /*5b70*/  LEA R4, P0, R8, R22, 0x1 ;  /* 0x0000001608047211 */ /* 0x001fc800078008ff */
[----:B------:R-:W-:Y:S02]  /*5b80*/  LEA.HI.X R5, R8, R23, R5, 0x1, P0 ;  /* 0x0000001708057211 */ /* 0x000fe400000f0c05 */
[----:B------:R-:W-:Y:S02]  /*5b90*/  ISETP.GT.AND P0, PT, R60, 0x1, PT ;  /* 0x000000013c00780c */ /* 0x000fe40003f04270 */
[----:B------:R-:W-:Y:S01]  /*5ba0*/  MOV R60, R92 ;  /* 0x0000005c003c7202 */ /* 0x000fe20000000f00 */
[----:B------:R-:W-:-:S05]  /*5bb0*/  IMAD.WIDE.U32 R4, R58, 0x10, R4 ;  /* 0x000000103a047825 */ /* 0x000fca00078e0004 */
[----:B--2---:R0:W-:Y:S05]  /*5bc0*/  STG.E.128 desc[UR16][R4.64], R12 ;  /* 0x0000000c04007986 */ /* 0x0041ea000c101d10 */
[----:B------:R-:W-:Y:S05]  /*5bd0*/  @P0 BRA `(.L_x_17051) ;  /* 0xffffffb000980947 */ /* 0x000fea000383ffff */
.L_x_17001:
        /* <DEDUP_REMOVED lines=34> */
.L_x_17053:
[----:B------:R-:W-:Y:S05]  /*5e00*/  BSYNC.RECONVERGENT B0 ;  /* 0x0000000000007941 */ /* 0x000fea0003800200 */
.L_x_17052:
        /* <DEDUP_REMOVED lines=26> */
.L_x_17055:
[----:B------:R-:W-:Y:S05]  /*5fb0*/  BSYNC.RECONVERGENT B0 ;  /* 0x0000000000007941 */ /* 0x000fea0003800200 */
.L_x_17054:
        /* <DEDUP_REMOVED lines=8> */
.L_x_17056:
        /* <DEDUP_REMOVED lines=16> */
.L_x_17057:
        /* <DEDUP_REMOVED lines=12> */
.L_x_18787:


//--------------------- .text._Z25selective_scan_bwd_kernelI32Selective_Scan_bwd_kernel_traitsILi32ELi8ELb1ELb1ELb1ELb0ELb1EN3c104HalfENS1_7complexIfEEEEv12SSMParamsBwd --------------------------
	.section	.text._Z25selective_scan_bwd_kernelI32Selective_Scan_bwd_kernel_traitsILi32ELi8ELb1ELb1ELb1ELb0ELb1EN3c104HalfENS1_7complexIfEEEEv12SSMParamsBwd,"ax",@progbits
	.align	128
        .global         _Z25selective_scan_bwd_kernelI32Selective_Scan_bwd_kernel_traitsILi32ELi8ELb1ELb1ELb1ELb0ELb1EN3c104HalfENS1_7complexIfEEEEv12SSMParamsBwd
        .type           _Z25selective_scan_bwd_kernelI32Selective_Scan_bwd_kernel_traitsILi32ELi8ELb1ELb1ELb1ELb0ELb1EN3c104HalfENS1_7complexIfEEEEv12SSMParamsBwd,@function
        .size           _Z25selective_scan_bwd_kernelI32Selective_Scan_bwd_kernel_traitsILi32ELi8ELb1ELb1ELb1ELb0ELb1EN3c104HalfENS1_7complexIfEEEEv12SSMParamsBwd,(.L_x_18788 - _Z25selective_scan_bwd_kernelI32Selective_Scan_bwd_kernel_traitsILi32ELi8ELb1ELb1ELb1ELb0ELb1EN3c104HalfENS1_7complexIfEEEEv12SSMParamsBwd)
        .other          _Z25selective_scan_bwd_kernelI32Selective_Scan_bwd_kernel_traitsILi32ELi8ELb1ELb1ELb1ELb0ELb1EN3c104HalfENS1_7complexIfEEEEv12SSMParamsBwd,@"STO_CUDA_ENTRY STV_DEFAULT"
_Z25selective_scan_bwd_kernelI32Selective_Scan_bwd_kernel_traitsILi32ELi8ELb1ELb1ELb1ELb0ELb1EN3c104HalfENS1_7complexIfEEEEv12SSMParamsBwd:
.text._Z25selective_scan_bwd_kernelI32Selective_Scan_bwd_kernel_traitsILi32ELi8ELb1ELb1ELb1ELb0ELb1EN3c104HalfENS1_7complexIfEEEEv12SSMParamsBwd:
        /* <DEDUP_REMOVED lines=21> */
[----:B------:R-:W1:Y:S02]  /*0150*/  LDC R25, c[0x0][0x394] ;  /* 0x0000e500ff197b82 */ /* 0x000e640000000800 */
[----:B------:R-:W-:-:S05]  /*0160*/  @P0 LEA.HI.X R3, R43, R3, RZ, 0x2, P2 ;  /* 0x000000032b030211 */ /* 0x000fca00010f14ff */
[C---:B------:R-:W-:Y:S01]  /*0170*/  @P1 LEA R4, P3, R43.reuse, R4, 0x2 ;  /* 0x000000042b041211 */ /* 0x040fe200078610ff */
[----:B------:R3:W5:Y:S01]  /*0180*/  @P0 LDG.E R0, desc[UR16][R2.64] ;  /* 0x0000001002000981 */ /* 0x000762000c1e1900 */
[----:B------:R-:W2:Y:S01]  /*0190*/  LDC.64 R16, c[0x0][0x3c8] ;  /* 0x0000f200ff107b82 */ /* 0x000ea20000000a00 */
[----:B0-----:R-:W-:Y:S02]  /*01a0*/  IADD3 R6, PT, PT, R8, 0xffffffe, RZ ;  /* 0x0ffffffe08067810 */ /* 0x001fe40007ffe0ff */
[----:B------:R-:W-:Y:S02]  /*01b0*/  @P1 LEA.HI.X R5, R43, R5, RZ, 0x2, P3 ;  /* 0x000000052b051211 */ /* 0x000fe400018f14ff */
[----:B------:R0:W4:Y:S03]  /*01c0*/  F2I.FTZ.U32.TRUNC.NTZ R7, R6 ;  /* 0x0000000600077305 */ /* 0x000126000021f000 */
[----:B------:R4:W5:Y:S01]  /*01d0*/  @P1 LDG.E R42, desc[UR16][R4.64] ;  /* 0x00000010042a1981 */ /* 0x000962000c1e1900 */
[----:B------:R-:W2:Y:S01]  /*01e0*/  LDC.64 R18, c[0x0][0x3e8] ;  /* 0x0000fa00ff127b82 */ /* 0x000ea20000000a00 */
        /* <DEDUP_REMOVED lines=25> */
[----:B------:R-:W-:Y:S01]  /*0380*/  @!P1 LOP3.LUT R8, RZ, R10, RZ, 0x33, !PT ;  /* 0x0000000aff089212 */ /* 0x000fe200078e33ff */
[----:B------:R-:W-:-:S03]  /*0390*/  UIMAD.WIDE.U32 UR4, UR18, UR8, URZ ;  /* 0x00000008120472a5 */ /* 0x000fc6000f8e00ff */
[----:B------:R-:W-:Y:S01]  /*03a0*/  SHF.R.S32.HI R11, RZ, 0x1f, R8 ;  /* 0x0000001fff0b7819 */ /* 0x000fe20000011408 */
[----:B------:R-:W-:Y:S02]  /*03b0*/  UIMAD.WIDE.U32 UR6, UR18, UR12, URZ ;  /* 0x0000000c120672a5 */ /* 0x000fe4000f8e00ff */
[----:B------:R-:W-:Y:S02]  /*03c0*/  UIMAD UR9, UR18, UR9, UR5 ;  /* 0x00000009120972a4 */ /* 0x000fe4000f8e0205 */
[-C--:B---3--:R-:W-:Y:S01]  /*03d0*/  IMAD R2, R11, R4.reuse, RZ ;  /* 0x000000040b027224 */ /* 0x088fe200078e02ff */
[----:B------:R-:W-:Y:S01]  /*03e0*/  UIMAD UR8, UR18, UR13, UR7 ;  /* 0x0000000d120872a4 */ /* 0x000fe2000f8e0207 */
[C---:B------:R-:W-:Y:S01]  /*03f0*/  IMAD.WIDE.U32 R6, R8.reuse, R4, RZ ;  /* 0x0000000408067225 */ /* 0x040fe200078e00ff */
[----:B------:R-:W3:Y:S03]  /*0400*/  LDCU.64 UR12, c[0x0][0x3b0] ;  /* 0x00007600ff0c77ac */ /* 0x000ee60008000a00 */
[----:B------:R-:W-:Y:S01]  /*0410*/  IMAD R9, R8, R5, R2 ;  /* 0x0000000508097224 */ /* 0x000fe200078e0202 */
[----:B----4-:R-:W-:-:S02]  /*0420*/  SHF.R.U32.HI R10, RZ, 0x1, R13 ;  /* 0x00000001ff0a7819 */ /* 0x010fc4000001160d */
[----:B------:R-:W-:Y:S02]  /*0430*/  MOV R3, UR5 ;  /* 0x0000000500037c02 */ /* 0x000fe40008000f00 */
[----:B------:R-:W-:Y:S02]  /*0440*/  IADD3 R7, PT, PT, R7, R9, RZ ;  /* 0x0000000907077210 */ /* 0x000fe40007ffe0ff */
[----:B------:R-:W-:Y:S02]  /*0450*/  SHF.R.U64 R9, R12, 0x1, R13 ;  /* 0x000000010c097819 */ /* 0x000fe4000000120d */
[----:B------:R-:W-:Y:S02]  /*0460*/  MOV R5, UR7 ;  /* 0x0000000700057c02 */ /* 0x000fe40008000f00 */
[----:B------:R-:W-:Y:S02]  /*0470*/  MOV R3, UR9 ;  /* 0x0000000900037c02 */ /* 0x000fe40008000f00 */
[----:B------:R-:W-:Y:S01]  /*0480*/  MOV R5, UR8 ;  /* 0x0000000800057c02 */ /* 0x000fe20008000f00 */
[----:B------:R-:W4:Y:S01]  /*0490*/  LDCU.64 UR8, c[0x0][0x3d0] ;  /* 0x00007a00ff0877ac */ /* 0x000f220008000a00 */
[----:B------:R-:W-:Y:S01]  /*04a0*/  IMAD.WIDE.U32 R6, R9, UR18, R6 ;  /* 0x0000001209067c25 */ /* 0x000fe2000f8e0006 */
[----:B------:R-:W-:-:S03]  /*04b0*/  MOV R2, UR4 ;  /* 0x0000000400027c02 */ /* 0x000fc60008000f00 */
[----:B------:R-:W-:Y:S01]  /*04c0*/  IMAD R47, R10, UR18, RZ ;  /* 0x000000120a2f7c24 */ /* 0x000fe2000f8e02ff */
[----:B------:R-:W-:Y:S01]  /*04d0*/  MOV R4, UR6 ;  /* 0x0000000600047c02 */ /* 0x000fe20008000f00 */
[----:B------:R-:W-:Y:S01]  /*04e0*/  IMAD.WIDE.U32 R2, R43, UR10, R2 ;  /* 0x0000000a2b027c25 */ /* 0x000fe2000f8e0002 */
[C---:B------:R-:W-:Y:S01]  /*04f0*/  LEA R45, P0, R6.reuse, R20, 0x3 ;  /* 0x00000014062d7211 */ /* 0x040fe200078018ff */
[----:B---3--:R-:W-:Y:S01]  /*0500*/  UIMAD.WIDE.U32 UR4, UR18, UR12, URZ ;  /* 0x0000000c120472a5 */ /* 0x008fe2000f8e00ff */
[----:B------:R-:W-:Y:S01]  /*0510*/  IADD3 R47, PT, PT, R7, R47, RZ ;  /* 0x0000002f072f7210 */ /* 0x000fe20007ffe0ff */
[----:B------:R-:W-:Y:S01]  /*0520*/  IMAD.WIDE.U32 R4, R43, UR14, R4 ;  /* 0x0000000e2b047c25 */ /* 0x000fe2000f8e0004 */
[----:B-1----:R-:W-:Y:S01]  /*0530*/  LEA R9, R25, 0xffffff00, 0x8 ;  /* 0xffffff0019097811 */ /* 0x002fe200078e40ff */
[----:B------:R-:W-:Y:S01]  /*0540*/  UIMAD UR5, UR18, UR13, UR5 ;  /* 0x0000000d120572a4 */ /* 0x000fe2000f8e0205 */
[----:B------:R-:W-:Y:S01]  /*0550*/  LEA.HI.X R47, R6, R21, R47, 0x3, P0 ;  /* 0x00000015062f7211 */ /* 0x000fe200000f1c2f */
[----:B------:R-:W-:Y:S01]  /*0560*/  IMAD R15, R43, UR11, R3 ;  /* 0x0000000b2b0f7c24 */ /* 0x000fe2000f8e0203 */
[----:B--2---:R-:W-:Y:S01]  /*0570*/  ISETP.NE.U32.AND P0, PT, R26, RZ, PT ;  /* 0x000000ff1a00720c */ /* 0x004fe20003f05070 */
[----:B------:R-:W-:Y:S01]  /*0580*/  IMAD R3, R11, R16, RZ ;  /* 0x000000100b037224 */ /* 0x000fe200078e02ff */
[----:B------:R-:W1:Y:S01]  /*0590*/  LDC.64 R20, c[0x0][0x4d8] ;  /* 0x00013600ff147b82 */ /* 0x000e620000000a00 */
[----:B------:R-:W-:Y:S01]  /*05a0*/  IMAD R13, R43, UR15, R5 ;  /* 0x0000000f2b0d7c24 */ /* 0x000fe2000f8e0205 */
[----:B------:R-:W-:Y:S01]  /*05b0*/  ISETP.NE.AND.EX P0, PT, R27, RZ, PT, P0 ;  /* 0x000000ff1b00720c */ /* 0x000fe20003f05300 */
[C---:B------:R-:W-:Y:S01]  /*05c0*/  IMAD R5, R8.reuse, R17, R3 ;  /* 0x0000001108057224 */ /* 0x040fe200078e0203 */
[----:B------:R-:W-:Y:S01]  /*05d0*/  IADD3 R57, P2, PT, R9, R2, RZ ;  /* 0x0000000209397210 */ /* 0x000fe20007f5e0ff */
[----:B----4-:R-:W-:Y:S01]  /*05e0*/  UIMAD.WIDE.U32 UR6, UR18, UR8, URZ ;  /* 0x00000008120672a5 */ /* 0x010fe2000f8e00ff */
[----:B------:R-:W-:Y:S01]  /*05f0*/  IMAD.WIDE.U32 R2, R8, R16, UR4 ;  /* 0x0000000408027e25 */ /* 0x000fe2000f8e0010 */
[----:B------:R-:W-:-:S02]  /*0600*/  LEA R7, R25, 0xfffffe00, 0x9 ;  /* 0xfffffe0019077811 */ /* 0x000fc400078e48ff */
[----:B------:R-:W-:Y:S02]  /*0610*/  UIMAD UR7, UR18, UR9, UR7 ;  /* 0x00000009120772a4 */ /* 0x000fe4000f8e0207 */
[----:B------:R-:W-:Y:S01]  /*0620*/  IADD3 R61, P1, PT, R7, R2, RZ ;  /* 0x00000002073d7210 */ /* 0x000fe20007f3e0ff */
[----:B------:R-:W-:Y:S01]  /*0630*/  IMAD R2, R11, R18, RZ ;  /* 0x000000120b027224 */ /* 0x000fe200078e02ff */
[----:B------:R-:W-:Y:S01]  /*0640*/  IADD3 R10, PT, PT, R3, R5, RZ ;  /* 0x00000005030a7210 */ /* 0x000fe20007ffe0ff */
[----:B0-----:R-:W-:Y:S01]  /*0650*/  IMAD R3, R11, R22, RZ ;  /* 0x000000160b037224 */ /* 0x001fe200078e02ff */
[----:B------:R-:W-:Y:S01]  /*0660*/  IADD3 R59, P3, PT, R9, R4, RZ ;  /* 0x00000004093b7210 */ /* 0x000fe20007f7e0ff */
[C---:B------:R-:W-:Y:S01]  /*0670*/  IMAD.WIDE.U32 R4, R8.reuse, R18, UR6 ;  /* 0x0000000608047e25 */ /* 0x040fe2000f8e0012 */
[----:B------:R-:W0:Y:S01]  /*0680*/  @P0 LDC R12, c[0x0][0x384] ;  /* 0x0000e100ff0c0b82 */ /* 0x000e220000000800 */
[----:B------:R-:W2:Y:S02]  /*0690*/  LDCU.64 UR8, c[0x0][0x498] ;  /* 0x00009300ff0877ac */ /* 0x000ea40008000a00 */
[----:B------:R-:W-:-:S02]  /*06a0*/  IMAD R11, R8, R19, R2 ;  /* 0x00000013080b7224 */ /* 0x000fc400078e0202 */
[----:B------:R-:W-:-:S03]  /*06b0*/  IMAD R17, R8, R23, R3 ;  /* 0x0000001708117224 */ /* 0x000fc600078e0203 */
[----:B------:R-:W3:Y:S01]  /*06c0*/  LDC.64 R18, c[0x0][0x540] ;  /* 0x00015000ff127b82 */ /* 0x000ee20000000a00 */
[----:B------:R-:W-:Y:S01]  /*06d0*/  IMAD.WIDE.U32 R2, R8, R22, RZ ;  /* 0x0000001608027225 */ /* 0x000fe200078e00ff */
[----:B------:R-:W-:Y:S02]  /*06e0*/  IADD3 R60, P4, PT, R7, R4, RZ ;  /* 0x00000004073c7210 */ /* 0x000fe40007f9e0ff */
[----:B------:R-:W-:Y:S02]  /*06f0*/  IADD3 R8, PT, PT, R5, R11, RZ ;  /* 0x0000000b05087210 */ /* 0x000fe40007ffe0ff */
[----:B------:R-:W-:Y:S02]  /*0700*/  SHF.R.S32.HI R7, RZ, 0x1f, R7 ;  /* 0x0000001fff077819 */ /* 0x000fe40000011407 */
[----:B------:R-:W-:Y:S01]  /*0710*/  IADD3 R3, PT, PT, R3, R17, RZ ;  /* 0x0000001103037210 */ /* 0x000fe20007ffe0ff */
[----:B------:R-:W4:Y:S01]  /*0720*/  @P0 LDC R14, c[0x0][0x38c] ;  /* 0x0000e300ff0e0b82 */ /* 0x000f220000000800 */
[----:B-1----:R-:W-:-:S02]  /*0730*/  SHF.R.U64 R5, R20, 0x1, R21 ;  /* 0x0000000114057819 */ /* 0x002fc40000001215 */
[C---:B------:R-:W-:Y:S02]  /*0740*/  IADD3.X R10, PT, PT, R7.reuse, R10, RZ, P1, !PT ;  /* 0x0000000a070a7210 */ /* 0x040fe40000ffe4ff */
[----:B------:R-:W-:-:S03]  /*0750*/  IADD3.X R8, PT, PT, R7, R8, RZ, P4, !PT ;  /* 0x0000000807087210 */ /* 0x000fc600027fe4ff */
[----:B------:R-:W1:Y:S01]  /*0760*/  LDC.64 R16, c[0x0][0x468] ;  /* 0x00011a00ff107b82 */ /* 0x000e620000000a00 */
[----:B------:R-:W-:Y:S01]  /*0770*/  IMAD.WIDE.U32 R4, R5, UR18, R2 ;  /* 0x0000001205047c25 */ /* 0x000fe2000f8e0002 */
[----:B------:R-:W-:-:S06]  /*0780*/  SHF.R.U32.HI R2, RZ, 0x1, R21 ;  /* 0x00000001ff027819 */ /* 0x000fcc0000011615 */
[----:B------:R-:W1:Y:S01]  /*0790*/  @P0 LDC.64 R6, c[0x0][0x480] ;  /* 0x00012000ff060b82 */ /* 0x000e620000000a00 */
[----:B------:R-:W-:Y:S01]  /*07a0*/  IMAD R51, R2, UR18, RZ ;  /* 0x0000001202337c24 */ /* 0x000fe2000f8e02ff */
[----:B--2---:R-:W-:-:S06]  /*07b0*/  UIMAD.WIDE.U32 UR4, UR18, UR8, URZ ;  /* 0x00000008120472a5 */ /* 0x004fcc000f8e00ff */
[----:B------:R-:W2:Y:S08]  /*07c0*/  LDC.64 R20, c[0x0][0x528] ;  /* 0x00014a00ff147b82 */ /* 0x000eb00000000a00 */
[----:B------:R-:W2:Y:S01]  /*07d0*/  LDC.64 R22, c[0x0][0x448] ;  /* 0x00011200ff167b82 */ /* 0x000ea20000000a00 */
[----:B------:R-:W-:Y:S02]  /*07e0*/  UIMAD UR5, UR18, UR9, UR5 ;  /* 0x00000009120572a4 */ /* 0x000fe4000f8e0205 */
[----:B0-----:R-:W-:Y:S01]  /*07f0*/  @P0 IMAD R2, R12, UR18, R43 ;  /* 0x000000120c020c24 */ /* 0x001fe2000f8e022b */
[----:B------:R-:W-:-:S02]  /*0800*/  IADD3 R51, PT, PT, R5, R51, RZ ;  /* 0x0000003305337210 */ /* 0x000fc40007ffe0ff */
[----:B---3--:R-:W-:Y:S01]  /*0810*/  LEA R49, P4, R4, R18, 0x3 ;  /* 0x0000001204317211 */ /* 0x008fe200078818ff */
[----:B------:R-:W-:Y:S01]  /*0820*/  @P0 IMAD R5, R2, R25, RZ ;  /* 0x0000001902050224 */ /* 0x000fe200078e02ff */
[----:B------:R-:W-:Y:S02]  /*0830*/  ISETP.GE.AND P1, PT, R25, 0x1, PT ;  /* 0x000000011900780c */ /* 0x000fe40003f26270 */
[----:B------:R-:W-:Y:S01]  /*0840*/  LEA.HI.X R51, R4, R19, R51, 0x3, P4 ;  /* 0x0000001304337211 */ /* 0x000fe200020f1c33 */
[----:B------:R-:W-:Y:S01]  /*0850*/  IMAD.WIDE.U32 R2, R43, R62, UR4 ;  /* 0x000000042b027e25 */ /* 0x000fe2000f8e003e */
[----:B------:R-:W-:-:S03]  /*0860*/  SHF.R.S32.HI R4, RZ, 0x1f, R9 ;  /* 0x0000001fff047819 */ /* 0x000fc60000011409 */
[----:B----4-:R-:W-:Y:S01]  /*0870*/  @P0 IMAD R5, R5, R14, RZ ;  /* 0x0000000e05050224 */ /* 0x010fe200078e02ff */
[C---:B------:R-:W-:Y:S01]  /*0880*/  IADD3.X R14, PT, PT, R4.reuse, R15, RZ, P2, !PT ;  /* 0x0000000f040e7210 */ /* 0x040fe200017fe4ff */
[----:B------:R-:W-:Y:S01]  /*0890*/  IMAD R63, R43, R63, R3 ;  /* 0x0000003f2b3f7224 */ /* 0x000fe200078e0203 */
[----:B------:R-:W-:Y:S02]  /*08a0*/  IADD3.X R12, PT, PT, R4, R13, RZ, P3, !PT ;  /* 0x0000000d040c7210 */ /* 0x000fe40001ffe4ff */
[----:B------:R-:W-:Y:S02]  /*08b0*/  LEA R54, P2, R57, R54, 0x1 ;  /* 0x0000003639367211 */ /* 0x000fe400078408ff */
[----:B-1----:R-:W-:Y:S02]  /*08c0*/  LEA R56, P3, R59, R16, 0x1 ;  /* 0x000000103b387211 */ /* 0x002fe400078608ff */
[----:B------:R-:W-:Y:S02]  /*08d0*/  CS2R R28, SRZ ;  /* 0x00000000001c7805 */ /* 0x000fe4000001ff00 */
[----:B------:R-:W-:Y:S01]  /*08e0*/  IADD3 R2, P4, PT, R9, R2, RZ ;  /* 0x0000000209027210 */ /* 0x000fe20007f9e0ff */
[----:B------:R-:W-:Y:S01]  /*08f0*/  @P0 IMAD.WIDE R28, R5, 0x10, R6 ;  /* 0x00000010051c0825 */ /* 0x000fe200078e0206 */
[----:B------:R-:W-:-:S02]  /*0900*/  LEA.HI.X R57, R57, R55, R14, 0x1, P2 ;  /* 0x0000003739397211 */ /* 0x000fc400010f0c0e */
[----:B------:R-:W-:Y:S01]  /*0910*/  LEA.HI.X R59, R59, R17, R12, 0x1, P3 ;  /* 0x000000113b3b7211 */ /* 0x000fe200018f0c0c */
[----:B------:R-:W-:Y:S01]  /*0920*/  IMAD.WIDE.U32 R26, R43, R52, RZ ;  /* 0x000000342b1a7225 */ /* 0x000fe200078e00ff */
[----:B------:R-:W-:Y:S02]  /*0930*/  IADD3.X R63, PT, PT, R4, R63, RZ, P4, !PT ;  /* 0x0000003f043f7210 */ /* 0x000fe400027fe4ff */
[----:B--2---:R-:W-:Y:S02]  /*0940*/  LEA R62, P0, R2, R20, 0x1 ;  /* 0x00000014023e7211 */ /* 0x004fe400078008ff */
        /* <DEDUP_REMOVED lines=79> */
.L_x_17109:
[----:B------:R-:W-:Y:S01]  /*0e40*/  BAR.SYNC.DEFER_BLOCKING 0x0 ;  /* 0x0000000000007b1d */ /* 0x000fe20000010000 */
[----:B0-----:R-:W-:Y:S02]  /*0e50*/  MOV R2, R54 ;  /* 0x0000003600027202 */ /* 0x001fe40000000f00 */
[----:B------:R-:W-:-:S05]  /*0e60*/  MOV R3, R57 ;  /* 0x0000003900037202 */ /* 0x000fca0000000f00 */
[----:B------:R-:W0:Y:S01]  /*0e70*/  S2UR UR5, SR_CgaCtaId ;  /* 0x00000000000579c3 */ /* 0x000e220000008800 */
[----:B------:R-:W1:Y:S01]  /*0e80*/  S2R R87, SR_LANEID ;  /* 0x0000000000577919 */ /* 0x000e620000000000 */
[----:B------:R-:W-:Y:S01]  /*0e90*/  IMAD.WIDE.U32 R2, R65, 0x10, R2 ;  /* 0x0000001041027825 */ /* 0x000fe200078e0002 */
[----:B------:R-:W-:-:S03]  /*0ea0*/  UMOV UR4, 0x400 ;  /* 0x0000040000047882 */ /* 0x000fc60000000000 */
[----:B------:R-:W-:Y:S02]  /*0eb0*/  IMAD.WIDE.U32 R16, R65, 0x10, R62 ;  /* 0x0000001041107825 */ /* 0x000fe400078e003e */
[----:B------:R-:W2:Y:S01]  /*0ec0*/  LDC.64 R32, c[0x0][0x488] ;  /* 0x00012200ff207b82 */ /* 0x000ea20000000a00 */
[----:B------:R-:W-:Y:S01]  /*0ed0*/  IADD3 R50, PT, PT, R84, -0x1, RZ ;  /* 0xffffffff54327810 */ /* 0x000fe20007ffe0ff */
[----:B---3--:R-:W3:Y:S06]  /*0ee0*/  LDCU.64 UR6, c[0x0][0x490] ;  /* 0x00009200ff0677ac */ /* 0x008eec0008000a00 */
[----:B------:R-:W4:Y:S01]  /*0ef0*/  LDC.64 R30, c[0x0][0x428] ;  /* 0x00010a00ff1e7b82 */ /* 0x000f220000000a00 */
[----:B------:R3:W2:Y:S01]  /*0f00*/  LDG.E.128 R20, desc[UR16][R2.64] ;  /* 0x0000001002147981 */ /* 0x0006a2000c1e1d00 */
[----:B0-----:R-:W-:-:S06]  /*0f10*/  ULEA UR4, UR5, UR4, 0x18 ;  /* 0x0000000405047291 */ /* 0x001fcc000f8ec0ff */
[----:B------:R-:W0:Y:S01]  /*0f20*/  LDC.64 R36, c[0x0][0x478] ;  /* 0x00011e00ff247b82 */ /* 0x000e220000000a00 */
[----:B---3--:R-:W-:Y:S02]  /*0f30*/  MOV R2, R56 ;  /* 0x0000003800027202 */ /* 0x008fe40000000f00 */
[----:B------:R-:W-:-:S05]  /*0f40*/  MOV R3, R59 ;  /* 0x0000003b00037202 */ /* 0x000fca0000000f00 */
[----:B------:R-:W3:Y:S01]  /*0f50*/  LDC.64 R118, c[0x0][0x558] ;  /* 0x00015600ff767b82 */ /* 0x000ee20000000a00 */
[----:B-1----:R-:W-:Y:S01]  /*0f60*/  LEA R86, R87, UR4, 0x4 ;  /* 0x0000000457567c11 */ /* 0x002fe2000f8e20ff */
[----:B------:R-:W-:Y:S01]  /*0f70*/  IMAD.WIDE.U32 R12, R65, 0x10, R2 ;  /* 0x00000010410c7825 */ /* 0x000fe200078e0002 */
[----:B------:R-:W1:Y:S03]  /*0f80*/  LDCU.64 UR4, c[0x0][0x510] ;  /* 0x0000a200ff0477ac */ /* 0x000e660008000a00 */
[----:B--2---:R2:W-:Y:S01]  /*0f90*/  STS.128 [R86], R20 ;  /* 0x0000001456007388 */ /* 0x0045e20000000c00 */
[----:B------:R-:W-:-:S03]  /*0fa0*/  NOP ;  /* 0x0000000000007918 */ /* 0x000fc60000000000 */
[----:B------:R-:W-:Y:S01]  /*0fb0*/  LDS.128 R8, [R86] ;  /* 0x0000000056087984 */ /* 0x000fe20000000c00 */
[----:B------:R-:W-:Y:S08]  /*0fc0*/  BAR.SYNC.DEFER_BLOCKING 0x0 ;  /* 0x0000000000007b1d */ /* 0x000ff00000010000 */
[----:B--2---:R-:W2:Y:S01]  /*0fd0*/  LDC.64 R20, c[0x0][0x410] ;  /* 0x00010400ff147b82 */ /* 0x004ea20000000a00 */
[----:B------:R-:W-:-:S07]  /*0fe0*/  HFMA2 R3, -RZ, RZ, 0, 0 ;  /* 0x00000000ff037431 */ /* 0x000fce00000001ff */
[----:B------:R-:W1:Y:S01]  /*0ff0*/  LDC.64 R22, c[0x0][0x418] ;  /* 0x00010600ff167b82 */ /* 0x000e620000000a00 */
[----:B------:R-:W4:Y:S04]  /*1000*/  LDG.E.128 R12, desc[UR16][R12.64] ;  /* 0x000000100c0c7981 */ /* 0x000f28000c1e1d00 */
[----:B----4-:R2:W-:Y:S01]  /*1010*/  STS.128 [R86], R12 ;  /* 0x0000000c56007388 */ /* 0x0105e20000000c00 */
[----:B------:R-:W-:-:S03]  /*1020*/  NOP ;  /* 0x0000000000007918 */ /* 0x000fc60000000000 */
[----:B------:R-:W4:Y:S01]  /*1030*/  LDS.128 R4, [R86] ;  /* 0x0000000056047984 */ /* 0x000f220000000c00 */
[----:B------:R-:W-:Y:S06]  /*1040*/  BAR.SYNC.DEFER_BLOCKING 0x0 ;  /* 0x0000000000007b1d */ /* 0x000fec0000010000 */
[----:B------:R-:W3:Y:S01]  /*1050*/  LDG.E.128 R16, desc[UR16][R16.64] ;  /* 0x0000001010107981 */ /* 0x000ee2000c1e1d00 */
[----:B------:R-:W-:-:S05]  /*1060*/  SHF.L.U32 R2, R50, 0x8, RZ ;  /* 0x0000000832027819 */ /* 0x000fca00000006ff */
[----:B--2---:R-:W-:-:S04]  /*1070*/  IMAD.WIDE.U32 R12, R20, UR18, R2 ;  /* 0x00000012140c7c25 */ /* 0x004fc8000f8e0002 */
[----:B------:R-:W-:Y:S02]  /*1080*/  IMAD R13, R21, UR18, R13 ;  /* 0x00000012150d7c24 */ /* 0x000fe4000f8e020d */
[----:B-1----:R-:W-:-:S04]  /*1090*/  IMAD.WIDE.U32 R12, R43, R22, R12 ;  /* 0x000000162b0c7225 */ /* 0x002fc800078e000c */
[----:B------:R-:W-:Y:S01]  /*10a0*/  IMAD R13, R43, R23, R13 ;  /* 0x000000172b0d7224 */ /* 0x000fe200078e020d */
[C---:B------:R-:W-:Y:S01]  /*10b0*/  LEA R32, P0, R12.reuse, R32, 0x1 ;  /* 0x000000200c207211 */ /* 0x040fe200078008ff */
[----:B------:R-:W1:Y:S03]  /*10c0*/  LDC.64 R22, c[0x0][0x420] ;  /* 0x00010800ff167b82 */ /* 0x000e660000000a00 */
[----:B------:R-:W-:-:S03]  /*10d0*/  LEA.HI.X R33, R12, R33, R13, 0x1, P0 ;  /* 0x000000210c217211 */ /* 0x000fc600000f0c0d */
[----:B------:R-:W-:Y:S01]  /*10e0*/  IMAD.WIDE.U32 R32, R65, 0x10, R32 ;  /* 0x0000001041207825 */ /* 0x000fe200078e0020 */
[----:B---3--:R2:W-:Y:S01]  /*10f0*/  STS.128 [R86], R16 ;  /* 0x0000001056007388 */ /* 0x0085e20000000c00 */
[----:B------:R-:W-:-:S03]  /*1100*/  NOP ;  /* 0x0000000000007918 */ /* 0x000fc60000000000 */
[----:B------:R-:W-:Y:S01]  /*1110*/  LDS.128 R12, [R86] ;  /* 0x00000000560c7984 */ /* 0x000fe20000000c00 */
[----:B------:R-:W-:Y:S06]  /*1120*/  BAR.SYNC.DEFER_BLOCKING 0x0 ;  /* 0x0000000000007b1d */ /* 0x000fec0000010000 */
[----:B------:R-:W3:Y:S01]  /*1130*/  LDG.E.128 R32, desc[UR16][R32.64] ;  /* 0x0000001020207981 */ /* 0x000ee2000c1e1d00 */
[----:B-1----:R-:W-:-:S04]  /*1140*/  IMAD.WIDE.U32 R20, R22, UR18, R2 ;  /* 0x0000001216147c25 */ /* 0x002fc8000f8e0002 */
[----:B------:R-:W-:Y:S02]  /*1150*/  IMAD R21, R23, UR18, R21 ;  /* 0x0000001217157c24 */ /* 0x000fe4000f8e0215 */
[----:B--2---:R-:W-:-:S04]  /*1160*/  IMAD.WIDE.U32 R16, R43, R30, R20 ;  /* 0x0000001e2b107225 */ /* 0x004fc800078e0014 */
[----:B------:R-:W-:Y:S01]  /*1170*/  IMAD R17, R43, R31, R17 ;  /* 0x0000001f2b117224 */ /* 0x000fe200078e0211 */
[----:B0-----:R-:W-:-:S04]  /*1180*/  LEA R20, P0, R16, R36, 0x1 ;  /* 0x0000002410147211 */ /* 0x001fc800078008ff */
[----:B------:R-:W-:-:S03]  /*1190*/  LEA.HI.X R21, R16, R37, R17, 0x1, P0 ;  /* 0x0000002510157211 */ /* 0x000fc600000f0c11 */
[----:B------:R-:W-:Y:S01]  /*11a0*/  IMAD.WIDE.U32 R20, R65, 0x10, R20 ;  /* 0x0000001041147825 */ /* 0x000fe200078e0014 */
[----:B---3--:R-:W-:Y:S01]  /*11b0*/  STS.128 [R86], R32 ;  /* 0x0000002056007388 */ /* 0x008fe20000000c00 */
[----:B------:R-:W-:-:S03]  /*11c0*/  NOP ;  /* 0x0000000000007918 */ /* 0x000fc60000000000 */
[----:B------:R-:W0:Y:S01]  /*11d0*/  LDS.128 R16, [R86] ;  /* 0x0000000056107984 */ /* 0x000e220000000c00 */
[----:B------:R-:W-:Y:S06]  /*11e0*/  BAR.SYNC.DEFER_BLOCKING 0x0 ;  /* 0x0000000000007b1d */ /* 0x000fec0000010000 */
[----:B------:R-:W2:Y:S01]  /*11f0*/  LDG.E.128 R20, desc[UR16][R20.64] ;  /* 0x0000001014147981 */ /* 0x000ea2000c1e1d00 */
[----:B----4-:R-:W-:Y:S01]  /*1200*/  HADD2.F32 R143, -RZ, R4.H1_H1 ;  /* 0x30000004ff8f7230 */ /* 0x010fe20000004100 */
[----:B------:R-:W-:Y:S01]  /*1210*/  UISETP.NE.U32.AND UP0, UPT, UR6, URZ, UPT ;  /* 0x000000ff0600728c */ /* 0x000fe2000bf05070 */
[----:B------:R-:W-:-:S02]  /*1220*/  HADD2.F32 R141, -RZ, R5.H1_H1 ;  /* 0x30000005ff8d7230 */ /* 0x000fc40000004100 */
[----:B------:R-:W-:Y:S01]  /*1230*/  HADD2.F32 R139, -RZ, R6.H1_H1 ;  /* 0x30000006ff8b7230 */ /* 0x000fe20000004100 */
[----:B------:R-:W-:Y:S01]  /*1240*/  UISETP.NE.AND.EX UP0, UPT, UR7, URZ, UPT, UP0 ;  /* 0x000000ff0700728c */ /* 0x000fe2000bf05300 */
[----:B------:R-:W-:Y:S02]  /*1250*/  HADD2.F32 R137, -RZ, R7.H0_H0 ;  /* 0x20000007ff897230 */ /* 0x000fe40000004100 */
[----:B------:R-:W-:Y:S02]  /*1260*/  HADD2.F32 R92, -RZ, R9.H1_H1 ;  /* 0x30000009ff5c7230 */ /* 0x000fe40000004100 */
[----:B------:R-:W-:Y:S02]  /*1270*/  HADD2.F32 R89, -RZ, R8.H0_H0 ;  /* 0x20000008ff597230 */ /* 0x000fe40000004100 */
[--C-:B0-----:R-:W-:Y:S02]  /*1280*/  HADD2.F32 R38, -RZ, R16.reuse.H0_H0 ;  /* 0x20000010ff267230 */ /* 0x101fe40000004100 */
[----:B------:R-:W-:-:S02]  /*1290*/  HADD2.F32 R96, -RZ, R16.H1_H1 ;  /* 0x30000010ff607230 */ /* 0x000fc40000004100 */
[--C-:B------:R-:W-:Y:S02]  /*12a0*/  HADD2.F32 R99, -RZ, R17.reuse.H0_H0 ;  /* 0x20000011ff637230 */ /* 0x100fe40000004100 */
[----:B------:R-:W-:Y:S01]  /*12b0*/  FMUL.FTZ R16, R38, -1.4426950216293334961 ;  /* 0xbfb8aa3b26107820 */ /* 0x000fe20000410000 */
[--C-:B------:R-:W-:Y:S02]  /*12c0*/  HADD2.F32 R105, -RZ, R18.reuse.H0_H0 ;  /* 0x20000012ff697230 */ /* 0x100fe40000004100 */
[----:B------:R-:W-:Y:S01]  /*12d0*/  FMUL.FTZ R31, R96, -1.4426950216293334961 ;  /* 0xbfb8aa3b601f7820 */ /* 0x000fe20000410000 */
[----:B------:R-:W-:Y:S01]  /*12e0*/  HADD2.F32 R102, -RZ, R17.H1_H1 ;  /* 0x30000011ff667230 */ /* 0x000fe20000004100 */
[----:B------:R0:W-:Y:S01]  /*12f0*/  MUFU.EX2 R30, R16 ;  /* 0x00000010001e7308 */ /* 0x0001e20000000800 */
[----:B------:R-:W-:Y:S01]  /*1300*/  FMUL.FTZ R17, R99, -1.4426950216293334961 ;  /* 0xbfb8aa3b63117820 */ /* 0x000fe20000410000 */
[----:B------:R-:W-:Y:S02]  /*1310*/  HADD2.F32 R108, -RZ, R18.H1_H1 ;  /* 0x30000012ff6c7230 */ /* 0x000fe40000004100 */
[----:B------:R-:W-:Y:S01]  /*1320*/  FMUL.FTZ R33, R102, -1.4426950216293334961 ;  /* 0xbfb8aa3b66217820 */ /* 0x000fe20000410000 */
[----:B------:R-:W-:-:S02]  /*1330*/  HADD2.F32 R111, -RZ, R19.H0_H0 ;  /* 0x20000013ff6f7230 */ /* 0x000fc40000004100 */
[----:B------:R-:W-:Y:S01]  /*1340*/  HADD2.F32 R114, -RZ, R19.H1_H1 ;  /* 0x30000013ff727230 */ /* 0x000fe20000004100 */
[----:B------:R-:W1:Y:S01]  /*1350*/  MUFU.EX2 R34, R17 ;  /* 0x0000001100227308 */ /* 0x000e620000000800 */
[----:B0-----:R-:W-:Y:S01]  /*1360*/  FMUL.FTZ R16, R105, -1.4426950216293334961 ;  /* 0xbfb8aa3b69107820 */ /* 0x001fe20000410000 */
[----:B------:R-:W-:Y:S01]  /*1370*/  FMUL.FTZ R40, R111, -1.4426950216293334961 ;  /* 0xbfb8aa3b6f287820 */ /* 0x000fe20000410000 */
[----:B------:R-:W-:Y:S01]  /*1380*/  FMUL.FTZ R36, R108, -1.4426950216293334961 ;  /* 0xbfb8aa3b6c247820 */ /* 0x000fe20000410000 */
[----:B------:R-:W-:Y:S01]  /*1390*/  FMUL.FTZ R88, R114, -1.4426950216293334961 ;  /* 0xbfb8aa3b72587820 */ /* 0x000fe20000410000 */
[----:B------:R-:W-:Y:S02]  /*13a0*/  HADD2.F32 R90, -RZ, R8.H1_H1 ;  /* 0x30000008ff5a7230 */ /* 0x000fe40000004100 */
[--C-:B------:R-:W-:Y:S01]  /*13b0*/  HADD2.F32 R91, -RZ, R10.reuse.H0_H0 ;  /* 0x2000000aff5b7230 */ /* 0x100fe20000004100 */
[----:B------:R-:W0:Y:S01]  /*13c0*/  MUFU.EX2 R37, R16 ;  /* 0x0000001000257308 */ /* 0x000e220000000800 */
[----:B------:R-:W-:-:S02]  /*13d0*/  HADD2.F32 R94, -RZ, R10.H1_H1 ;  /* 0x3000000aff5e7230 */ /* 0x000fc40000004100 */
[--C-:B------:R-:W-:Y:S02]  /*13e0*/  HADD2.F32 R93, -RZ, R11.reuse.H0_H0 ;  /* 0x2000000bff5d7230 */ /* 0x100fe40000004100 */
[----:B------:R-:W-:-:S03]  /*13f0*/  HADD2.F32 R95, -RZ, R11.H1_H1 ;  /* 0x3000000bff5f7230 */ /* 0x000fc60000004100 */
[----:B------:R-:W3:Y:S01]  /*1400*/  MUFU.EX2 R35, R33 ;  /* 0x0000002100237308 */ /* 0x000ee20000000800 */
[----:B-1----:R-:W-:-:S07]  /*1410*/  FADD.FTZ R34, R34, 1 ;  /* 0x3f80000022227421 */ /* 0x002fce0000010000 */
[----:B------:R1:W4:Y:S01]  /*1420*/  MUFU.EX2 R32, R31 ;  /* 0x0000001f00207308 */ /* 0x0003220000000800 */
[----:B0-----:R-:W-:-:S07]  /*1430*/  FADD.FTZ R37, R37, 1 ;  /* 0x3f80000025257421 */ /* 0x001fce0000010000 */
[----:B------:R3:W0:Y:S01]  /*1440*/  MUFU.EX2 R39, R36 ;  /* 0x0000002400277308 */ /* 0x0006220000000800 */
[----:B-1----:R-:W-:Y:S01]  /*1450*/  FADD.FTZ R31, R30, 1 ;  /* 0x3f8000001e1f7421 */ /* 0x002fe20000010000 */
[----:B------:R-:W-:-:S06]  /*1460*/  HADD2.F32 R30, -RZ, R12.H0_H0 ;  /* 0x2000000cff1e7230 */ /* 0x000fcc0000004100 */
[----:B------:R-:W-:Y:S01]  /*1470*/  MUFU.EX2 R40, R40 ;  /* 0x0000002800287308 */ /* 0x000fe20000000800 */
[----:B---3--:R-:W-:Y:S01]  /*1480*/  FADD.FTZ R36, R35, 1 ;  /* 0x3f80000023247421 */ /* 0x008fe20000010000 */
[----:B----4-:R-:W-:Y:S01]  /*1490*/  FADD.FTZ R33, R32, 1 ;  /* 0x3f80000020217421 */ /* 0x010fe20000010000 */
[----:B------:R-:W-:Y:S02]  /*14a0*/  HADD2.F32 R32, -RZ, R13.H0_H0 ;  /* 0x2000000dff207230 */ /* 0x000fe40000004100 */
[----:B------:R-:W-:-:S03]  /*14b0*/  HADD2.F32 R35, -RZ, R14.H1_H1 ;  /* 0x3000000eff237230 */ /* 0x000fc60000004100 */
[----:B------:R-:W1:Y:S01]  /*14c0*/  MUFU.EX2 R88, R88 ;  /* 0x0000005800587308 */ /* 0x000e620000000800 */
[----:B0-----:R-:W-:-:S07]  /*14d0*/  FADD.FTZ R39, R39, 1 ;  /* 0x3f80000027277421 */ /* 0x001fce0000010000 */
[----:B------:R0:W-:Y:S08]  /*14e0*/  MUFU.RCP R100, R34 ;  /* 0x0000002200647308 */ /* 0x0001f00000001000 */
[----:B------:R3:W-:Y:S01]  /*14f0*/  MUFU.RCP R103, R36 ;  /* 0x0000002400677308 */ /* 0x0007e20000001000 */
[----:B-1----:R-:W-:Y:S01]  /*1500*/  FADD.FTZ R88, R88, 1 ;  /* 0x3f80000058587421 */ /* 0x002fe20000010000 */
[----:B0-----:R-:W-:-:S06]  /*1510*/  HADD2.F32 R34, -RZ, R14.H0_H0 ;  /* 0x2000000eff227230 */ /* 0x001fcc0000004100 */
[----:B------:R0:W1:Y:S01]  /*1520*/  MUFU.RCP R41, R31 ;  /* 0x0000001f00297308 */ /* 0x0000620000001000 */
[----:B---3--:R-:W-:-:S07]  /*1530*/  HADD2.F32 R36, -RZ, R15.H0_H0 ;  /* 0x2000000fff247230 */ /* 0x008fce0000004100 */
[----:B------:R3:W4:Y:S01]  /*1540*/  MUFU.RCP R97, R33 ;  /* 0x0000002100617308 */ /* 0x0007220000001000 */
[----:B0-----:R-:W-:Y:S02]  /*1550*/  HADD2.F32 R31, -RZ, R12.H1_H1 ;  /* 0x3000000cff1f7230 */ /* 0x001fe40000004100 */
[----:B------:R-:W-:-:S05]  /*1560*/  FADD.FTZ R12, R40, 1 ;  /* 0x3f800000280c7421 */ /* 0x000fca0000010000 */
[----:B------:R-:W-:Y:S01]  /*1570*/  MUFU.RCP R109, R39 ;  /* 0x00000027006d7308 */ /* 0x000fe20000001000 */
[----:B---3--:R-:W-:Y:S02]  /*1580*/  HADD2.F32 R33, -RZ, R13.H1_H1 ;  /* 0x3000000dff217230 */ /* 0x008fe40000004100 */
[----:B-1----:R-:W-:-:S04]  /*1590*/  FADD.FTZ R13, -R41, 1 ;  /* 0x3f800000290d7421 */ /* 0x002fc80000010100 */
[----:B------:R-:W-:Y:S01]  /*15a0*/  FFMA.FTZ R13, R38, R13, 1 ;  /* 0x3f800000260d7423 */ /* 0x000fe2000001000d */
[----:B------:R0:W-:Y:S08]  /*15b0*/  MUFU.RCP R112, R12 ;  /* 0x0000000c00707308 */ /* 0x0001f00000001000 */
[----:B------:R-:W1:Y:S01]  /*15c0*/  MUFU.RCP R115, R88 ;  /* 0x0000005800737308 */ /* 0x000e620000001000 */
[----:B0-----:R-:W-:-:S07]  /*15d0*/  FADD.FTZ R12, -R100, 1 ;  /* 0x3f800000640c7421 */ /* 0x001fce0000010100 */
[----:B------:R0:W3:Y:S02]  /*15e0*/  MUFU.RCP R106, R37 ;  /* 0x00000025006a7308 */ /* 0x0000e40000001000 */
[----:B0-----:R-:W-:Y:S02]  /*15f0*/  HADD2.F32 R37, -RZ, R15.H1_H1 ;  /* 0x3000000fff257230 */ /* 0x001fe40000004100 */
[----:B----4-:R-:W-:-:S04]  /*1600*/  FADD.FTZ R15, -R97, 1 ;  /* 0x3f800000610f7421 */ /* 0x010fc80000010100 */
[C---:B------:R-:W-:Y:S01]  /*1610*/  FFMA.FTZ R15, R96.reuse, R15, 1 ;  /* 0x3f800000600f7423 */ /* 0x040fe2000001000f */
[----:B------:R-:W-:Y:S01]  /*1620*/  FMUL.FTZ R96, R96, R97 ;  /* 0x0000006160607220 */ /* 0x000fe20000410000 */
[----:B--2---:R1:W-:Y:S01]  /*1630*/  STS.128 [R86], R20 ;  /* 0x0000001456007388 */ /* 0x0043e20000000c00 */
[----:B------:R-:W-:-:S03]  /*1640*/  NOP ;  /* 0x0000000000007918 */ /* 0x000fc60000000000 */
[----:B------:R-:W0:Y:S01]  /*1650*/  LDS.128 R16, [R86] ;  /* 0x0000000056107984 */ /* 0x000e220000000c00 */
[----:B-1----:R-:W-:Y:S01]  /*1660*/  FADD.FTZ R23, -R115, 1 ;  /* 0x3f80000073177421 */ /* 0x002fe20000010100 */
[----:B------:R-:W1:Y:S03]  /*1670*/  LDC.64 R20, c[0x0][0x508] ;  /* 0x00014200ff147b82 */ /* 0x000e660000000a00 */
[C---:B------:R-:W-:Y:S01]  /*1680*/  FFMA.FTZ R39, R114.reuse, R23, 1 ;  /* 0x3f80000072277423 */ /* 0x040fe20000010017 */
[----:B------:R-:W-:Y:S01]  /*1690*/  FMUL.FTZ R114, R114, R115 ;  /* 0x0000007372727220 */ /* 0x000fe20000410000 */
[----:B0-----:R-:W-:Y:S02]  /*16a0*/  HADD2.F32 R40, -RZ, R16.H0_H0 ;  /* 0x20000010ff287230 */ /* 0x001fe40000004100 */
[--C-:B------:R-:W-:Y:S02]  /*16b0*/  HADD2.F32 R101, -RZ, R17.reuse.H0_H0 ;  /* 0x20000011ff657230 */ /* 0x100fe40000004100 */
[----:B------:R-:W-:-:S02]  /*16c0*/  HADD2.F32 R104, -RZ, R17.H1_H1 ;  /* 0x30000011ff687230 */ /* 0x000fc40000004100 */
[----:B------:R-:W-:Y:S01]  /*16d0*/  FADD.FTZ R17, -R103, 1 ;  /* 0x3f80000067117421 */ /* 0x000fe20000010100 */
[----:B------:R-:W-:Y:S02]  /*16e0*/  HADD2.F32 R98, -RZ, R16.H1_H1 ;  /* 0x30000010ff627230 */ /* 0x000fe40000004100 */
[----:B------:R-:W-:Y:S01]  /*16f0*/  FFMA.FTZ R16, R99, R12, 1 ;  /* 0x3f80000063107423 */ /* 0x000fe2000001000c */
[--C-:B------:R-:W-:Y:S02]  /*1700*/  HADD2.F32 R113, -RZ, R19.reuse.H0_H0 ;  /* 0x20000013ff717230 */ /* 0x100fe40000004100 */
[----:B------:R-:W-:Y:S01]  /*1710*/  FMUL.FTZ R12, R30, R40 ;  /* 0x000000281e0c7220 */ /* 0x000fe20000410000 */
[----:B------:R-:W-:Y:S02]  /*1720*/  HADD2.F32 R116, -RZ, R19.H1_H1 ;  /* 0x30000013ff747230 */ /* 0x000fe40000004100 */
[----:B------:R-:W-:Y:S01]  /*1730*/  FFMA.FTZ R19, R102, R17, 1 ;  /* 0x3f80000066137423 */ /* 0x000fe20000010011 */
        /* <DEDUP_REMOVED lines=15> */
[----:B------:R-:W-:Y:S01]  /*1830*/  FFMA.FTZ R19, R108, R13, 1 ;  /* 0x3f8000006c137423 */ /* 0x000fe2000001000d */
[----:B---3--:R-:W-:Y:S01]  /*1840*/  FADD.FTZ R14, -R106, 1 ;  /* 0x3f8000006a0e7421 */ /* 0x008fe20000010100 */
        /* <DEDUP_REMOVED lines=15> */
[----:B-1----:R-:W-:Y:S01]  /*1940*/  IMAD.WIDE.U32 R22, R20, UR18, R2 ;  /* 0x0000001214167c25 */ /* 0x002fe2000f8e0002 */
        /* <DEDUP_REMOVED lines=9> */
[----:B------:R-:W-:-:S02]  /*19e0*/  HADD2.F32 R39, -RZ, R7.H1_H1 ;  /* 0x30000007ff277230 */ /* 0x000fc40000004100 */
        /* <DEDUP_REMOVED lines=13> */
[----:B------:R-:W1:Y:S01]  /*1ac0*/  LDS.128 R12, [R86] ;  /* 0x00000000560c7984 */ /* 0x000e620000000c00 */
[----:B0-----:R-:W-:Y:S02]  /*1ad0*/  HADD2.F32 R17, -RZ, R4.H0_H0 ;  /* 0x20000004ff117230 */ /* 0x001fe40000004100 */
[----:B------:R-:W-:Y:S02]  /*1ae0*/  HADD2.F32 R19, -RZ, R5.H0_H0 ;  /* 0x20000005ff137230 */ /* 0x000fe40000004100 */
[----:B------:R-:W-:-:S04]  /*1af0*/  IMAD.WIDE.U32 R4, R43, UR4, R22 ;  /* 0x000000042b047c25 */ /* 0x000fc8000f8e0016 */
[----:B------:R-:W-:Y:S01]  /*1b00*/  FMUL.FTZ R23, R30, R41 ;  /* 0x000000291e177220 */ /* 0x000fe20000410000 */
[----:B------:R-:W0:Y:S01]  /*1b10*/  LDCU UR4, c[0x0][0x38c] ;  /* 0x00007180ff0477ac */ /* 0x000e220008000800 */
[----:B------:R-:W-:Y:S01]  /*1b20*/  IMAD R5, R43, UR5, R5 ;  /* 0x000000052b057c24 */ /* 0x000fe2000f8e0205 */
[----:B------:R-:W-:-:S04]  /*1b30*/  LEA R6, P0, R4, R118, 0x1 ;  /* 0x0000007604067211 */ /* 0x000fc800078008ff */
[----:B------:R-:W-:-:S03]  /*1b40*/  LEA.HI.X R7, R4, R119, R5, 0x1, P0 ;  /* 0x0000007704077211 */ /* 0x000fc600000f0c05 */
[----:B------:R-:W-:-:S05]  /*1b50*/  IMAD.WIDE.U32 R4, R65, 0x10, R6 ;  /* 0x0000001041047825 */ /* 0x000fca00078e0006 */
[----:B-1----:R1:W-:Y:S01]  /*1b60*/  STG.E.128 desc[UR16][R4.64], R12 ;  /* 0x0000000c04007986 */ /* 0x0023e2000c101d10 */
[----:B0-----:R-:W-:Y:S05]  /*1b70*/  BRA.U !UP0, `(.L_x_17059) ;  /* 0x0000000108687547 */ /* 0x001fea000b800000 */
        /* <DEDUP_REMOVED lines=26> */
.L_x_17059:
[----:B------:R-:W-:Y:S01]  /*1d20*/  FFMA.FTZ R44, R23, R89, R44 ;  /* 0x00000059172c7223 */ /* 0x000fe2000001002c */
        /* <DEDUP_REMOVED lines=11> */
[----:B01----:R-:W-:Y:S01]  /*1de0*/  FFMA.FTZ R5, R33, R92, R44 ;  /* 0x0000005c21057223 */ /* 0x003fe2000001002c */
        /* <DEDUP_REMOVED lines=42> */
[----:B------:R-:W-:Y:S01]  /*2090*/  ISETP.EQ.AND P0, PT, R48, RZ, P0 ;  /* 0x000000ff3000720c */ /* 0x000fe20000702270 */
[----:B------:R-:W-:Y:S01]  /*20a0*/  FMUL.FTZ R113, R137, R93 ;  /* 0x0000005d89717220 */ /* 0x000fe20000410000 */
[----:B------:R-:W-:Y:S01]  /*20b0*/  FMUL.FTZ R112, R138, R95 ;  /* 0x0000005f8a707220 */ /* 0x000fe20000410000 */
[----:B------:R-:W-:Y:S01]  /*20c0*/  MOV R103, RZ ;  /* 0x000000ff00677202 */ /* 0x000fe20000000f00 */
[----:B------:R-:W3:Y:S01]  /*20d0*/  LDCU UR7, c[0x0][0x394] ;  /* 0x00007280ff0777ac */ /* 0x000ee20008000800 */
[----:B------:R-:W-:Y:S01]  /*20e0*/  LOP3.LUT R111, R111, 0x100, RZ, 0xc0, !PT ;  /* 0x000001006f6f7812 */ /* 0x000fe200078ec0ff */
        /* <DEDUP_REMOVED lines=8> */
.L_x_17108:
[----:B01----:R-:W-:-:S04]  /*2170*/  IMAD.WIDE.U32 R4, R126, UR4, RZ ;  /* 0x000000047e047c25 */ /* 0x003fc8000f8e00ff */
[----:B------:R-:W-:Y:S01]  /*2180*/  IMAD R5, R127, UR4, R5 ;  /* 0x000000047f057c24 */ /* 0x000fe2000f8e0205 */
[----:B------:R-:W-:-:S04]  /*2190*/  LEA R12, P1, R4, R46, 0x1 ;  /* 0x0000002e040c7211 */ /* 0x000fc800078208ff */
[----:B------:R-:W-:-:S03]  /*21a0*/  LEA.HI.X R13, R4, R61, R5, 0x1, P1 ;  /* 0x0000003d040d7211 */ /* 0x000fc600008f0c05 */
[----:B------:R-:W-:-:S05]  /*21b0*/  IMAD.WIDE.U32 R12, R83, 0x10, R12 ;  /* 0x00000010530c7825 */ /* 0x000fca00078e000c */
[----:B---3--:R-:W3:Y:S04]  /*21c0*/  LDG.E.128 R4, desc[UR16][R12.64] ;  /* 0x000000100c047981 */ /* 0x008ee8000c1e1d00 */
[----:B------:R1:W5:Y:S02]  /*21d0*/  LDG.E.128 R8, desc[UR16][R12.64+0x200] ;  /* 0x000200100c087981 */ /* 0x000364000c1e1d00 */
[----:B-1----:R-:W-:Y:S02]  /*21e0*/  MOV R12, R24 ;  /* 0x00000018000c7202 */ /* 0x002fe40000000f00 */
[----:B------:R-:W-:-:S03]  /*21f0*/  MOV R13, R55 ;  /* 0x00000037000d7202 */ /* 0x000fc60000000f00 */
[----:B----4-:R-:W-:-:S04]  /*2200*/  IMAD.WIDE.U32 R14, R32, UR4, R12 ;  /* 0x00000004200e7c25 */ /* 0x010fc8000f8e000c */
[----:B------:R-:W-:Y:S01]  /*2210*/  IMAD R15, R33, UR4, R15 ;  /* 0x00000004210f7c24 */ /* 0x000fe2000f8e020f */
[----:B--2---:R-:W-:-:S04]  /*2220*/  LEA R40, P1, R14, R30, 0x3 ;  /* 0x0000001e0e287211 */ /* 0x004fc800078218ff */
[----:B------:R-:W-:-:S06]  /*2230*/  LEA.HI.X R41, R14, R31, R15, 0x3, P1 ;  /* 0x0000001f0e297211 */ /* 0x000fcc00008f1c0f */
[----:B------:R-:W2:Y:S01]  /*2240*/  LDG.E.64 R40, desc[UR16][R40.64] ;  /* 0x0000001028287981 */ /* 0x000ea2000c1e1b00 */
[----:B0-----:R-:W-:-:S04]  /*2250*/  IMAD.WIDE.U32 R14, R128, UR4, RZ ;  /* 0x00000004800e7c25 */ /* 0x001fc8000f8e00ff */
[----:B------:R-:W-:Y:S01]  /*2260*/  IMAD R15, R129, UR4, R15 ;  /* 0x00000004810f7c24 */ /* 0x000fe2000f8e020f */
[----:B------:R-:W-:-:S04]  /*2270*/  LEA R16, P1, R14, R58, 0x1 ;  /* 0x0000003a0e107211 */ /* 0x000fc800078208ff */
[----:B------:R-:W-:-:S03]  /*2280*/  LEA.HI.X R17, R14, R60, R15, 0x1, P1 ;  /* 0x0000003c0e117211 */ /* 0x000fc600008f0c0f */
[----:B------:R-:W-:Y:S01]  /*2290*/  IMAD.WIDE.U32 R12, R83, 0x10, R16 ;  /* 0x00000010530c7825 */ /* 0x000fe200078e0010 */
[----:B---3--:R0:W-:Y:S04]  /*22a0*/  STS.128 [R86], R4 ;  /* 0x0000000456007388 */ /* 0x0081e80000000c00 */
[----:B-----5:R1:W-:Y:S01]  /*22b0*/  STS.128 [R86+0x200], R8 ;  /* 0x0002000856007388 */ /* 0x0203e20000000c00 */
[----:B------:R-:W-:-:S03]  /*22c0*/  NOP ;  /* 0x0000000000007918 */ /* 0x000fc60000000000 */
[----:B------:R-:W3:Y:S04]  /*22d0*/  LDG.E.128 R16, desc[UR16][R12.64] ;  /* 0x000000100c107981 */ /* 0x000ee8000c1e1d00 */
[----:B------:R4:W5:Y:S01]  /*22e0*/  LDG.E.128 R20, desc[UR16][R12.64+0x200] ;  /* 0x000200100c147981 */ /* 0x000962000c1e1d00 */
[----:B------:R-:W4:Y:S01]  /*22f0*/  S2UR UR6, SR_CgaCtaId ;  /* 0x00000000000679c3 */ /* 0x000f220000008800 */
[C---:B------:R-:W-:Y:S01]  /*2300*/  ISETP.NE.AND P2, PT, R48.reuse, RZ, PT ;  /* 0x000000ff3000720c */ /* 0x040fe20003f45270 */
[----:B------:R-:W-:Y:S01]  /*2310*/  UMOV UR5, 0x400 ;  /* 0x0000040000057882 */ /* 0x000fe20000000000 */
[----:B------:R-:W-:Y:S01]  /*2320*/  ISETP.NE.AND P1, PT, R48, 0x1f, PT ;  /* 0x0000001f3000780c */ /* 0x000fe20003f25270 */
[----:B------:R-:W-:Y:S01]  /*2330*/  BSSY.RECONVERGENT B0, `(.L_x_17061) ;  /* 0x000008a000007945 */ /* 0x000fe20003800200 */
[----:B--2---:R-:W-:Y:S01]  /*2340*/  FMUL.FTZ R149, R40, 1.4426950216293334961 ;  /* 0x3fb8aa3b28957820 */ /* 0x004fe20000410000 */
[CC--:B0-----:R-:W-:Y:S01]  /*2350*/  FMUL.FTZ R5, R142.reuse, R41.reuse ;  /* 0x000000298e057220 */ /* 0x0c1fe20000410000 */
[-C--:B------:R-:W-:Y:S01]  /*2360*/  FMUL.FTZ R14, R143, R41.reuse ;  /* 0x000000298f0e7220 */ /* 0x080fe20000410000 */
[----:B------:R-:W-:Y:S01]  /*2370*/  FMUL.FTZ R6, R141, R41 ;  /* 0x000000298d067220 */ /* 0x000fe20000410000 */
[-C--:B------:R-:W-:Y:S01]  /*2380*/  FMUL.FTZ R4, R143, R149.reuse ;  /* 0x000000958f047220 */ /* 0x080fe20000410000 */
[----:B------:R-:W-:Y:S01]  /*2390*/  FMUL.RZ R7, R5, 0.15915493667125701904 ;  /* 0x3e22f98305077820 */ /* 0x000fe2000040c000 */
[-C--:B------:R-:W-:Y:S01]  /*23a0*/  FMUL.FTZ R5, R142, R149.reuse ;  /* 0x000000958e057220 */ /* 0x080fe20000410000 */
[----:B------:R-:W-:Y:S01]  /*23b0*/  FMUL.RZ R150, R14, 0.15915493667125701904 ;  /* 0x3e22f9830e967820 */ /* 0x000fe2000040c000 */
[----:B------:R0:W-:Y:S01]  /*23c0*/  MUFU.EX2 R146, R4 ;  /* 0x0000000400927308 */ /* 0x0001e20000000800 */
[----:B-1----:R-:W-:Y:S01]  /*23d0*/  FMUL.RZ R8, R6, 0.15915493667125701904 ;  /* 0x3e22f98306087820 */ /* 0x002fe2000040c000 */
[-C--:B------:R-:W-:Y:S01]  /*23e0*/  FMUL.FTZ R6, R141, R149.reuse ;  /* 0x000000958d067220 */ /* 0x080fe20000410000 */
[----:B------:R-:W-:Y:S01]  /*23f0*/  FMUL.FTZ R152, R144, R149 ;  /* 0x0000009590987220 */ /* 0x000fe20000410000 */
[----:B----4-:R-:W-:-:S04]  /*2400*/  ULEA UR5, UR6, UR5, 0x18 ;  /* 0x0000000506057291 */ /* 0x010fc8000f8ec0ff */
[----:B------:R1:W-:Y:S01]  /*2410*/  MUFU.EX2 R147, R5 ;  /* 0x0000000500937308 */ /* 0x0003e20000000800 */
[----:B0-----:R-:W-:-:S04]  /*2420*/  FMUL.FTZ R4, R140, R41 ;  /* 0x000000298c047220 */ /* 0x001fc80000410000 */
[----:B------:R-:W-:Y:S01]  /*2430*/  FMUL.RZ R9, R4, 0.15915493667125701904 ;  /* 0x3e22f98304097820 */ /* 0x000fe2000040c000 */
[----:B------:R-:W-:Y:S02]  /*2440*/  FMUL.FTZ R4, R140, R149 ;  /* 0x000000958c047220 */ /* 0x000fe40000410000 */
[----:B------:R-:W0:Y:S01]  /*2450*/  MUFU.COS R145, R150 ;  /* 0x0000009600917308 */ /* 0x000e220000000000 */
[----:B-1----:R-:W-:-:S07]  /*2460*/  FMUL.FTZ R5, R139, R41 ;  /* 0x000000298b057220 */ /* 0x002fce0000410000 */
[----:B------:R-:W1:Y:S08]  /*2470*/  MUFU.COS R148, R7 ;  /* 0x0000000700947308 */ /* 0x000e700000000000 */
[----:B------:R-:W2:Y:S01]  /*2480*/  MUFU.SIN R15, R150 ;  /* 0x00000096000f7308 */ /* 0x000ea20000000400 */
[----:B0-----:R-:W-:-:S07]  /*2490*/  FMUL.FTZ R145, R146, R145 ;  /* 0x0000009192917220 */ /* 0x001fce0000410000 */
[----:B------:R0:W4:Y:S01]  /*24a0*/  MUFU.SIN R14, R7 ;  /* 0x00000007000e7308 */ /* 0x0001220000000400 */
[----:B-1----:R-:W-:-:S07]  /*24b0*/  FMUL.FTZ R148, R147, R148 ;  /* 0x0000009493947220 */ /* 0x002fce0000410000 */
[----:B------:R-:W-:Y:S01]  /*24c0*/  MUFU.SIN R151, R8 ;  /* 0x0000000800977308 */ /* 0x000fe20000000400 */
[----:B0-----:R-:W-:Y:S01]  /*24d0*/  FMUL.RZ R7, R5, 0.15915493667125701904 ;  /* 0x3e22f98305077820 */ /* 0x001fe2000040c000 */
[----:B------:R-:W-:Y:S01]  /*24e0*/  FMUL.FTZ R5, R139, R149 ;  /* 0x000000958b057220 */ /* 0x000fe20000410000 */
[----:B--2---:R-:W-:-:S05]  /*24f0*/  FMUL.FTZ R146, R146, R15 ;  /* 0x0000000f92927220 */ /* 0x004fca0000410000 */
[----:B------:R0:W-:Y:S01]  /*2500*/  MUFU.COS R163, R8 ;  /* 0x0000000800a37308 */ /* 0x0001e20000000000 */
[----:B----4-:R-:W-:-:S07]  /*2510*/  FMUL.FTZ R147, R147, R14 ;  /* 0x0000000e93937220 */ /* 0x010fce0000410000 */
[----:B------:R1:W2:Y:S01]  /*2520*/  MUFU.EX2 R162, R6 ;  /* 0x0000000600a27308 */ /* 0x0002a20000000800 */
[----:B0-----:R-:W-:-:S07]  /*2530*/  FMUL.FTZ R8, R137, R149 ;  /* 0x0000009589087220 */ /* 0x001fce0000410000 */
[----:B------:R0:W-:Y:S01]  /*2540*/  MUFU.EX2 R160, R4 ;  /* 0x0000000400a07308 */ /* 0x0001e20000000800 */
[----:B-1----:R-:W-:-:S04]  /*2550*/  FMUL.FTZ R6, R137, R41 ;  /* 0x0000002989067220 */ /* 0x002fc80000410000 */
[----:B------:R-:W-:-:S03]  /*2560*/  FMUL.RZ R12, R6, 0.15915493667125701904 ;  /* 0x3e22f983060c7820 */ /* 0x000fc6000040c000 */
        /* <DEDUP_REMOVED lines=11> */
[----:B------:R-:W-:Y:S02]  /*2620*/  FMUL.FTZ R160, R160, R153 ;  /* 0x00000099a0a07220 */ /* 0x000fe40000410000 */
[----:B------:R-:W-:-:S03]  /*2630*/  FMUL.RZ R150, R8, 0.15915493667125701904 ;  /* 0x3e22f98308967820 */ /* 0x000fc6000040c000 */
[----:B------:R-:W-:Y:S08]  /*2640*/  MUFU.COS R159, R7 ;  /* 0x00000007009f7308 */ /* 0x000ff00000000000 */
[----:B------:R0:W1:Y:S08]  /*2650*/  MUFU.EX2 R158, R5 ;  /* 0x00000005009e7308 */ /* 0x0000700000000800 */
[----:B------:R2:W-:Y:S01]  /*2660*/  MUFU.EX2 R154, R9 ;  /* 0x00000009009a7308 */ /* 0x0005e20000000800 */
[----:B0-----:R-:W0:Y:S07]  /*2670*/  LDS.128 R4, [R120] ;  /* 0x0000000078047984 */ /* 0x001e2e0000000c00 */
[----:B------:R-:W-:Y:S01]  /*2680*/  MUFU.SIN R165, R12 ;  /* 0x0000000c00a57308 */ /* 0x000fe20000000400 */
[----:B--2---:R-:W2:Y:S01]  /*2690*/  LDS.128 R8, [R120+0x10] ;  /* 0x0000100078087984 */ /* 0x004ea20000000c00 */
[C---:B-1----:R-:W-:Y:S01]  /*26a0*/  FMUL.FTZ R159, R158.reuse, R159 ;  /* 0x0000009f9e9f7220 */ /* 0x042fe20000410000 */
[----:B------:R-:W-:-:S05]  /*26b0*/  FMUL.FTZ R158, R158, R155 ;  /* 0x0000009b9e9e7220 */ /* 0x000fca0000410000 */
[----:B------:R-:W1:Y:S08]  /*26c0*/  MUFU.COS R157, R12 ;  /* 0x0000000c009d7308 */ /* 0x000e700000000000 */
[----:B------:R-:W-:Y:S08]  /*26d0*/  MUFU.SIN R167, R13 ;  /* 0x0000000d00a77308 */ /* 0x000ff00000000400 */
[----:B------:R-:W4:Y:S01]  /*26e0*/  MUFU.COS R169, R13 ;  /* 0x0000000d00a97308 */ /* 0x000f220000000000 */
[C---:B-1----:R-:W-:Y:S01]  /*26f0*/  FMUL.FTZ R157, R156.reuse, R157 ;  /* 0x0000009d9c9d7220 */ /* 0x042fe20000410000 */
[----:B------:R-:W-:Y:S01]  /*2700*/  FMUL.FTZ R156, R156, R165 ;  /* 0x000000a59c9c7220 */ /* 0x000fe20000410000 */
[----:B------:R-:W-:-:S05]  /*2710*/  IADD3 R165, PT, PT, R204, UR4, RZ ;  /* 0x00000004cca57c10 */ /* 0x000fca000fffe0ff */
[----:B------:R-:W-:Y:S01]  /*2720*/  MUFU.SIN R172, R150 ;  /* 0x0000009600ac7308 */ /* 0x000fe20000000400 */
[----:B0-----:R-:W-:Y:S02]  /*2730*/  HADD2.F32 R151, -RZ, R6.H1_H1 ;  /* 0x30000006ff977230 */ /* 0x001fe40000004100 */
[----:B------:R-:W-:Y:S02]  /*2740*/  HADD2.F32 R149, -RZ, R5.H1_H1 ;  /* 0x30000005ff957230 */ /* 0x000fe40000004100 */
[----:B------:R-:W-:-:S03]  /*2750*/  HADD2.F32 R153, -RZ, R7.H1_H1 ;  /* 0x30000007ff997230 */ /* 0x000fc60000004100 */
[----:B------:R0:W1:Y:S01]  /*2760*/  MUFU.EX2 R171, R152 ;  /* 0x0000009800ab7308 */ /* 0x0000620000000800 */
[--C-:B--2---:R-:W-:Y:S02]  /*2770*/  HADD2.F32 R164, -RZ, R9.reuse.H0_H0 ;  /* 0x20000009ffa47230 */ /* 0x104fe40000004100 */
[C---:B----4-:R-:W-:Y:S01]  /*2780*/  FMUL.FTZ R155, R154.reuse, R169 ;  /* 0x000000a99a9b7220 */ /* 0x050fe20000410000 */
[----:B------:R-:W-:Y:S02]  /*2790*/  HADD2.F32 R166, -RZ, R9.H1_H1 ;  /* 0x30000009ffa67230 */ /* 0x000fe40000004100 */
[----:B------:R-:W-:Y:S01]  /*27a0*/  FMUL.FTZ R154, R154, R167 ;  /* 0x000000a79a9a7220 */ /* 0x000fe20000410000 */
[--C-:B------:R-:W-:Y:S02]  /*27b0*/  HADD2.F32 R168, -RZ, R10.reuse.H0_H0 ;  /* 0x2000000affa87230 */ /* 0x100fe40000004100 */
[----:B------:R-:W-:Y:S01]  /*27c0*/  HADD2.F32 R170, -RZ, R10.H1_H1 ;  /* 0x3000000affaa7230 */ /* 0x000fe20000004100 */
[----:B------:R2:W4:Y:S01]  /*27d0*/  MUFU.COS R174, R150 ;  /* 0x0000009600ae7308 */ /* 0x0005220000000000 */
[----:B0-----:R-:W-:-:S02]  /*27e0*/  HADD2.F32 R152, -RZ, R8.H0_H0 ;  /* 0x20000008ff987230 */ /* 0x001fc40000004100 */
[--C-:B------:R-:W-:Y:S02]  /*27f0*/  HADD2.F32 R167, -RZ, R11.reuse.H0_H0 ;  /* 0x2000000bffa77230 */ /* 0x100fe40000004100 */
[----:B------:R-:W-:Y:S02]  /*2800*/  HADD2.F32 R169, -RZ, R11.H1_H1 ;  /* 0x3000000bffa97230 */ /* 0x000fe40000004100 */
[----:B-1----:R-:W-:Y:S01]  /*2810*/  FMUL.FTZ R9, R171, R172 ;  /* 0x000000acab097220 */ /* 0x002fe20000410000 */
[----:B--2---:R-:W-:Y:S01]  /*2820*/  HADD2.F32 R150, -RZ, R7.H0_H0 ;  /* 0x20000007ff967230 */ /* 0x004fe20000004100 */
[----:B---3--:R-:W-:Y:S04]  /*2830*/  STS.128 [R86+0x420], R16 ;  /* 0x0004201056007388 */ /* 0x008fe80000000c00 */
[----:B-----5:R0:W-:Y:S01]  /*2840*/  STS.128 [R86+0x620], R20 ;  /* 0x0006201456007388 */ /* 0x0201e20000000c00 */
[----:B------:R-:W-:-:S03]  /*2850*/  NOP ;  /* 0x0000000000007918 */ /* 0x000fc60000000000 */
[----:B------:R-:W1:Y:S04]  /*2860*/  LDS.128 R12, [R120+0x420] ;  /* 0x00042000780c7984 */ /* 0x000e680000000c00 */
[----:B------:R-:W2:Y:S01]  /*2870*/  LDS.128 R16, [R120+0x430] ;  /* 0x0004300078107984 */ /* 0x000ea20000000c00 */
[----:B0-----:R-:W-:Y:S01]  /*2880*/  P2R R20, PR, RZ, 0x4 ;  /* 0x00000004ff147803 */ /* 0x001fe20000000000 */
[--C-:B------:R-:W-:Y:S02]  /*2890*/  HADD2.F32 R20, -RZ, R4.reuse.H0_H0 ;  /* 0x20000004ff147230 */ /* 0x100fe40000004100 */
[----:B------:R-:W-:Y:S01]  /*28a0*/  HADD2.F32 R21, -RZ, R4.H1_H1 ;  /* 0x30000004ff157230 */ /* 0x000fe20000004100 */
[----:B------:R-:W-:Y:S01]  /*28b0*/  SEL R4, R165, R64, !P2 ;  /* 0x00000040a5047207 */ /* 0x000fe20005000000 */
[----:B------:R-:W-:-:S02]  /*28c0*/  HADD2.F32 R165, -RZ, R8.H1_H1 ;  /* 0x30000008ffa57230 */ /* 0x000fc40000004100 */
[----:B----4-:R-:W-:Y:S01]  /*28d0*/  FMUL.FTZ R8, R171, R174 ;  /* 0x000000aeab087220 */ /* 0x010fe20000410000 */
[----:B------:R-:W-:Y:S01]  /*28e0*/  HADD2.F32 R23, -RZ, R6.H0_H0 ;  /* 0x20000006ff177230 */ /* 0x000fe20000004100 */
[----:B------:R-:W-:Y:S01]  /*28f0*/  LEA R172, R4, UR5, 0x3 ;  /* 0x0000000504ac7c11 */ /* 0x000fe2000f8e18ff */
[----:B------:R-:W-:-:S04]  /*2900*/  HADD2.F32 R22, -RZ, R5.H0_H0 ;  /* 0x20000005ff167230 */ /* 0x000fc80000004100 */
[----:B------:R0:W-:Y:S01]  /*2910*/  STS.64 [R172+0x1d10], R8 ;  /* 0x001d1008ac007388 */ /* 0x0001e20000000a00 */
[--C-:B-1----:R-:W-:Y:S02]  /*2920*/  HADD2.F32 R178, -RZ, R13.reuse.H0_H0 ;  /* 0x2000000dffb27230 */ /* 0x102fe40000004100 */
[----:B------:R-:W-:Y:S02]  /*2930*/  HADD2.F32 R4, -RZ, R13.H1_H1 ;  /* 0x3000000dff047230 */ /* 0x000fe40000004100 */
        /* <DEDUP_REMOVED lines=40> */
.L_x_17062:
[----:B------:R0:W1:Y:S02]  /*2bc0*/  LDS.64 R10, [R175+0x2d18] ;  /* 0x002d1800af0a7984 */ /* 0x0000640000000a00 */
.L_x_17063:
[----:B------:R-:W-:Y:S05]  /*2bd0*/  BSYNC.RECONVERGENT B0 ;  /* 0x0000000000007941 */ /* 0x000fea0003800200 */
.L_x_17061:
        /* <DEDUP_REMOVED lines=25> */
[CC--:B--2---:R-:W-:Y:S01]  /*2d70*/  FMUL.FTZ R5, R147.reuse, R15.reuse ;  /* 0x0000000f93057220 */ /* 0x0c4fe20000410000 */
        /* <DEDUP_REMOVED lines=9> */
[----:B------:R-:W-:Y:S01]  /*2e10*/  ISETP.GE.AND P1, PT, R87, 0x1, PT ;  /* 0x000000015700780c */ /* 0x000fe20003f26270 */
[----:B------:R-:W-:Y:S01]  /*2e20*/  ULEA UR6, UR4, UR5, 0x4 ;  /* 0x0000000504067291 */ /* 0x000fe2000f8e20ff */
[CC--:B------:R-:W-:Y:S01]  /*2e30*/  FMUL.FTZ R14, R162.reuse, R5.reuse ;  /* 0x00000005a20e7220 */ /* 0x0c0fe20000410000 */
[-C--:B------:R-:W-:Y:S01]  /*2e40*/  FMUL.FTZ R6, R162, R4.reuse ;  /* 0x00000004a2067220 */ /* 0x080fe20000410000 */
[----:B------:R-:W-:Y:S01]  /*2e50*/  ISETP.NE.AND P6, PT, R173, 0x1f, PT ;  /* 0x0000001fad00780c */ /* 0x000fe20003fc5270 */
[----:B------:R-:W-:Y:S01]  /*2e60*/  BSSY.RECONVERGENT B0, `(.L_x_17064) ;  /* 0x00000e7000007945 */ /* 0x000fe20003800200 */
        /* <DEDUP_REMOVED lines=9> */
[-C--:B------:R-:W-:Y:S01]  /*2f00*/  FMUL.FTZ R18, R160, R6.reuse ;  /* 0x00000006a0127220 */ /* 0x080fe20000410000 */
[-C--:B------:R-:W-:Y:S01]  /*2f10*/  FMUL.FTZ R7, R147, R5.reuse ;  /* 0x0000000593077220 */ /* 0x080fe20000410000 */
[----:B------:R-:W-:Y:S01]  /*2f20*/  ISETP.GE.AND P4, PT, R84, UR7, PT ;  /* 0x0000000754007c0c */ /* 0x000fe2000bf86270 */
[C---:B------:R-:W-:Y:S01]  /*2f30*/  FFMA.FTZ R16, R161.reuse, R6, -R16 ;  /* 0x00000006a1107223 */ /* 0x040fe20000010810 */
[----:B------:R-:W-:Y:S01]  /*2f40*/  FFMA.FTZ R15, R161, R14, R18 ;  /* 0x0000000ea10f7223 */ /* 0x000fe20000010012 */
[-C--:B------:R-:W-:Y:S01]  /*2f50*/  FFMA.FTZ R6, R148, R4.reuse, R7 ;  /* 0x0000000494067223 */ /* 0x080fe20000010007 */
[----:B------:R-:W-:Y:S01]  /*2f60*/  FMUL.FTZ R7, R147, R4 ;  /* 0x0000000493077220 */ /* 0x000fe20000410000 */
[C---:B------:R-:W-:Y:S01]  /*2f70*/  FFMA.FTZ R16, R91.reuse, R196, R16 ;  /* 0x000000c45b107223 */ /* 0x040fe20000010010 */
[----:B------:R-:W-:Y:S01]  /*2f80*/  FFMA.FTZ R15, R91, R198, R15 ;  /* 0x000000c65b0f7223 */ /* 0x000fe2000001000f */
[----:B------:R-:W-:Y:S01]  /*2f90*/  FMUL.FTZ R4, R162, R6 ;  /* 0x00000006a2047220 */ /* 0x000fe20000410000 */
[----:B------:R-:W-:Y:S01]  /*2fa0*/  FFMA.FTZ R7, R148, R5, -R7 ;  /* 0x0000000594077223 */ /* 0x000fe20000010807 */
[----:B------:R-:W-:Y:S01]  /*2fb0*/  FMUL.FTZ R14, R158, R16 ;  /* 0x000000109e0e7220 */ /* 0x000fe20000410000 */
[----:B------:R-:W-:-:S02]  /*2fc0*/  ISETP.GT.U32.AND P2, PT, R173, 0x1b, PT ;  /* 0x0000001bad00780c */ /* 0x000fc40003f44070 */
        /* <DEDUP_REMOVED lines=13> */
[----:B------:R-:W-:-:S02]  /*30a0*/  ISETP.GT.U32.AND P3, PT, R173, 0x17, PT ;  /* 0x00000017ad00780c */ /* 0x000fc40003f64070 */
[----:B------:R-:W-:Y:S01]  /*30b0*/  FFMA.FTZ R18, R157, R16, -R18 ;  /* 0x000000109d127223 */ /* 0x000fe20000010812 */
[----:B------:R-:W-:Y:S01]  /*30c0*/  FMUL.FTZ R4, R158, R6 ;  /* 0x000000069e047220 */ /* 0x000fe20000410000 */
[----:B------:R-:W-:Y:S01]  /*30d0*/  FMUL.FTZ R16, R156, R16 ;  /* 0x000000109c107220 */ /* 0x000fe20000410000 */
[----:B------:R-:W-:Y:S01]  /*30e0*/  ISETP.NE.OR P4, PT, R48, RZ, P4 ;  /* 0x000000ff3000720c */ /* 0x000fe20002785670 */
[----:B------:R-:W-:Y:S01]  /*30f0*/  FFMA.FTZ R18, R93, R200, R18 ;  /* 0x000000c85d127223 */ /* 0x000fe20000010012 */
[-C--:B------:R-:W-:Y:S01]  /*3100*/  FFMA.FTZ R4, R159, R14.reuse, R4 ;  /* 0x0000000e9f047223 */ /* 0x080fe20000010004 */
[----:B------:R-:W-:Y:S01]  /*3110*/  FFMA.FTZ R15, R157, R15, R16 ;  /* 0x0000000f9d0f7223 */ /* 0x000fe20000010010 */
[----:B------:R-:W-:Y:S01]  /*3120*/  FMUL.FTZ R14, R158, R14 ;  /* 0x0000000e9e0e7220 */ /* 0x000fe20000410000 */
[----:B------:R-:W-:Y:S01]  /*3130*/  FMUL.FTZ R16, R154, R18 ;  /* 0x000000129a107220 */ /* 0x000fe20000410000 */
[----:B------:R-:W-:Y:S01]  /*3140*/  ISETP.GT.U32.AND P5, PT, R173, 0xf, PT ;  /* 0x0000000fad00780c */ /* 0x000fe20003fa4070 */
[----:B------:R-:W-:Y:S01]  /*3150*/  FFMA.FTZ R15, R93, R202, R15 ;  /* 0x000000ca5d0f7223 */ /* 0x000fe2000001000f */
[----:B------:R-:W-:Y:S01]  /*3160*/  FFMA.FTZ R14, R159, R6, -R14 ;  /* 0x000000069f0e7223 */ /* 0x000fe2000001080e */
[----:B------:R-:W-:-:S02]  /*3170*/  FMUL.FTZ R6, R156, R4 ;  /* 0x000000049c067220 */ /* 0x000fc40000410000 */
[-C--:B------:R-:W-:Y:S01]  /*3180*/  FMUL.FTZ R7, R154, R15.reuse ;  /* 0x0000000f9a077220 */ /* 0x080fe20000410000 */
[----:B------:R-:W-:Y:S01]  /*3190*/  FFMA.FTZ R16, R155, R15, R16 ;  /* 0x0000000f9b107223 */ /* 0x000fe20000010010 */
[-C--:B------:R-:W-:Y:S01]  /*31a0*/  FMUL.FTZ R5, R156, R14.reuse ;  /* 0x0000000e9c057220 */ /* 0x080fe20000410000 */
[----:B------:R-:W-:Y:S01]  /*31b0*/  FFMA.FTZ R6, R157, R14, -R6 ;  /* 0x0000000e9d067223 */ /* 0x000fe20000010806 */
[----:B------:R-:W-:Y:S01]  /*31c0*/  FFMA.FTZ R7, R155, R18, -R7 ;  /* 0x000000129b077223 */ /* 0x000fe20000010807 */
[----:B------:R-:W-:Y:S01]  /*31d0*/  FFMA.FTZ R14, R95, R174, R16 ;  /* 0x000000ae5f0e7223 */ /* 0x000fe20000010010 */
[----:B------:R-:W-:Y:S01]  /*31e0*/  FFMA.FTZ R5, R157, R4, R5 ;  /* 0x000000049d057223 */ /* 0x000fe20000010005 */
[C---:B------:R-:W-:Y:S01]  /*31f0*/  FMUL.FTZ R4, R154.reuse, R6 ;  /* 0x000000069a047220 */ /* 0x040fe20000410000 */
[----:B------:R-:W-:Y:S02]  /*3200*/  FFMA.FTZ R16, R95, R172, R7 ;  /* 0x000000ac5f107223 */ /* 0x000fe40000010007 */
[----:B------:R-:W2:Y:S01]  /*3210*/  SHFL.UP PT, R206, R14, 0x1, RZ ;  /* 0x042000000ece7989 */ /* 0x000ea200000e00ff */
[-C--:B------:R-:W-:Y:S01]  /*3220*/  FFMA.FTZ R15, R155, R5.reuse, R4 ;  /* 0x000000059b0f7223 */ /* 0x080fe20000010004 */
[----:B------:R-:W-:-:S02]  /*3230*/  FMUL.FTZ R4, R154, R5 ;  /* 0x000000059a047220 */ /* 0x000fc40000410000 */
[----:B------:R-:W5:Y:S02]  /*3240*/  SHFL.UP PT, R18, R16, 0x1, RZ ;  /* 0x0420000010127989 */ /* 0x000f6400000e00ff */
[----:B------:R-:W-:Y:S02]  /*3250*/  FFMA.FTZ R17, R155, R6, -R4 ;  /* 0x000000069b117223 */ /* 0x000fe40000010804 */
        /* <DEDUP_REMOVED lines=23> */
[C---:B------:R-:W-:Y:S01]  /*33d0*/  FMUL.FTZ R6, R17.reuse, R6 ;  /* 0x0000000611067220 */ /* 0x040fe20000410000 */
[----:B------:R-:W-:Y:S01]  /*33e0*/  @P1 FADD.FTZ R16, R16, R7 ;  /* 0x0000000710101221 */ /* 0x000fe20000010000 */
[-C--:B-----5:R-:W-:Y:S01]  /*33f0*/  @P1 FFMA.FTZ R17, R17, R4.reuse, -R5 ;  /* 0x0000000411111223 */ /* 0x0a0fe20000010805 */
[C---:B------:R-:W-:Y:S01]  /*3400*/  FMUL.FTZ R19, R154.reuse, R189 ;  /* 0x000000bd9a137220 */ /* 0x040fe20000410000 */
[----:B------:R-:W0:Y:S01]  /*3410*/  SHFL.UP PT, R206, R14, 0x4, RZ ;  /* 0x048000000ece7989 */ /* 0x000e2200000e00ff */
[----:B------:R-:W-:Y:S01]  /*3420*/  @P1 FFMA.FTZ R15, R15, R4, R6 ;  /* 0x000000040f0f1223 */ /* 0x000fe20000010006 */
[CC--:B-1----:R-:W-:Y:S01]  /*3430*/  FMUL.FTZ R4, R154.reuse, R11.reuse ;  /* 0x0000000b9a047220 */ /* 0x0c2fe20000410000 */
[C---:B------:R-:W-:Y:S01]  /*3440*/  FMUL.FTZ R6, R154.reuse, R190 ;  /* 0x000000be9a067220 */ /* 0x040fe20000410000 */
[----:B------:R-:W1:Y:S01]  /*3450*/  SHFL.UP PT, R18, R16, 0x4, RZ ;  /* 0x0480000010127989 */ /* 0x000e6200000e00ff */
[C---:B------:R-:W-:Y:S01]  /*3460*/  FMUL.FTZ R7, R155.reuse, R11 ;  /* 0x0000000b9b077220 */ /* 0x040fe20000410000 */
[C---:B------:R-:W-:Y:S01]  /*3470*/  FFMA.FTZ R5, R155.reuse, R10, -R4 ;  /* 0x0000000a9b057223 */ /* 0x040fe20000010804 */
[C---:B------:R-:W-:Y:S01]  /*3480*/  FFMA.FTZ R4, R155.reuse, R190, R19 ;  /* 0x000000be9b047223 */ /* 0x040fe20000010013 */
[----:B------:R-:W-:Y:S01]  /*3490*/  FFMA.FTZ R19, R155, R189, -R6 ;  /* 0x000000bd9b137223 */ /* 0x000fe20000010806 */
[----:B------:R-:W-:Y:S01]  /*34a0*/  FFMA.FTZ R7, -R154, R10, -R7 ;  /* 0x0000000a9a077223 */ /* 0x000fe20000010907 */
[----:B------:R-:W2:Y:S01]  /*34b0*/  SHFL.UP PT, R6, R15, 0x4, RZ ;  /* 0x048000000f067989 */ /* 0x000ea200000e00ff */
[----:B------:R-:W-:Y:S01]  /*34c0*/  FMUL.FTZ R210, R156, R5 ;  /* 0x000000059cd27220 */ /* 0x000fe20000410000 */
[----:B------:R-:W-:Y:S01]  /*34d0*/  FADD.FTZ R207, R187, R4 ;  /* 0x00000004bbcf7221 */ /* 0x000fe20000010000 */
[----:B------:R-:W-:Y:S01]  /*34e0*/  FADD.FTZ R19, R188, R19 ;  /* 0x00000013bc137221 */ /* 0x000fe20000010000 */
[----:B------:R-:W3:Y:S01]  /*34f0*/  SHFL.UP PT, R4, R17, 0x4, RZ ;  /* 0x0480000011047989 */ /* 0x000ee200000e00ff */
[CC--:B------:R-:W-:Y:S01]  /*3500*/  FMUL.FTZ R208, R156.reuse, R7.reuse ;  /* 0x000000079cd07220 */ /* 0x0c0fe20000410000 */
[----:B------:R-:W-:Y:S01]  /*3510*/  FFMA.FTZ R210, R157, R7, -R210 ;  /* 0x000000079dd27223 */ /* 0x000fe200000108d2 */
[----:B------:R-:W-:Y:S01]  /*3520*/  FMUL.FTZ R212, R156, R19 ;  /* 0x000000139cd47220 */ /* 0x000fe20000410000 */
[----:B------:R-:W-:Y:S01]  /*3530*/  ISETP.GE.AND P1, PT, R87, 0x4, PT ;  /* 0x000000045700780c */ /* 0x000fe20003f26270 */
[C---:B------:R-:W-:Y:S01]  /*3540*/  FFMA.FTZ R208, R157.reuse, R5, R208 ;  /* 0x000000059dd07223 */ /* 0x040fe200000100d0 */
[----:B------:R-:W-:Y:S01]  /*3550*/  FMUL.FTZ R216, R158, R210 ;  /* 0x000000d29ed87220 */ /* 0x000fe20000410000 */
[-C--:B------:R-:W-:Y:S01]  /*3560*/  FMUL.FTZ R214, R156, R207.reuse ;  /* 0x000000cf9cd67220 */ /* 0x080fe20000410000 */
[----:B------:R-:W-:Y:S01]  /*3570*/  FFMA.FTZ R207, R157, R207, R212 ;  /* 0x000000cf9dcf7223 */ /* 0x000fe200000100d4 */
[-C--:B------:R-:W-:Y:S01]  /*3580*/  FMUL.FTZ R212, R158, R208.reuse ;  /* 0x000000d09ed47220 */ /* 0x080fe20000410000 */
[----:B------:R-:W-:Y:S01]  /*3590*/  FFMA.FTZ R216, R159, R208, R216 ;  /* 0x000000d09fd87223 */ /* 0x000fe200000100d8 */
[-C--:B0-----:R-:W-:Y:S01]  /*35a0*/  FMUL.FTZ R208, R17, R206.reuse ;  /* 0x000000ce11d07220 */ /* 0x081fe20000410000 */
[----:B------:R-:W-:Y:S01]  /*35b0*/  FFMA.FTZ R214, R157, R19, -R214 ;  /* 0x000000139dd67223 */ /* 0x000fe200000108d6 */
[C---:B------:R-:W-:Y:S01]  /*35c0*/  FMUL.FTZ R206, R15.reuse, R206 ;  /* 0x000000ce0fce7220 */ /* 0x040fe20000410000 */
[----:B------:R-:W-:Y:S01]  /*35d0*/  FADD.FTZ R207, R186, R207 ;  /* 0x000000cfbacf7221 */ /* 0x000fe20000010000 */
[-C--:B-1----:R-:W-:Y:S01]  /*35e0*/  FFMA.FTZ R7, R15, R18.reuse, R208 ;  /* 0x000000120f077223 */ /* 0x082fe200000100d0 */
[----:B------:R-:W-:Y:S01]  /*35f0*/  FADD.FTZ R214, R185, R214 ;  /* 0x000000d6b9d67221 */ /* 0x000fe20000010000 */
[C---:B------:R-:W-:Y:S01]  /*3600*/  FFMA.FTZ R5, R17.reuse, R18, -R206 ;  /* 0x0000001211057223 */ /* 0x040fe200000108ce */
[-C--:B------:R-:W-:Y:S01]  /*3610*/  FMUL.FTZ R208, R158, R207.reuse ;  /* 0x000000cf9ed07220 */ /* 0x080fe20000410000 */
[----:B------:R-:W-:Y:S01]  /*3620*/  @P1 FADD.FTZ R14, R14, R7 ;  /* 0x000000070e0e1221 */ /* 0x000fe20000010000 */
[----:B--2---:R-:W-:Y:S01]  /*3630*/  FMUL.FTZ R18, R17, R6 ;  /* 0x0000000611127220 */ /* 0x004fe20000410000 */
[----:B------:R-:W-:Y:S01]  /*3640*/  FMUL.FTZ R218, R158, R214 ;  /* 0x000000d69eda7220 */ /* 0x000fe20000410000 */
[----:B------:R-:W-:Y:S01]  /*3650*/  @P1 FADD.FTZ R16, R16, R5 ;  /* 0x0000000510101221 */ /* 0x000fe20000010000 */
[C---:B------:R-:W-:Y:S01]  /*3660*/  FMUL.FTZ R6, R15.reuse, R6 ;  /* 0x000000060f067220 */ /* 0x040fe20000410000 */
[----:B------:R-:W0:Y:S01]  /*3670*/  SHFL.UP PT, R206, R14, 0x8, RZ ;  /* 0x050000000ece7989 */ /* 0x000e2200000e00ff */
[-C--:B---3--:R-:W-:Y:S01]  /*3680*/  @P1 FFMA.FTZ R15, R15, R4.reuse, R18 ;  /* 0x000000040f0f1223 */ /* 0x088fe20000010012 */
[----:B------:R-:W-:Y:S01]  /*3690*/  FFMA.FTZ R218, R159, R207, R218 ;  /* 0x000000cf9fda7223 */ /* 0x000fe200000100da */
[----:B------:R-:W-:Y:S01]  /*36a0*/  @P1 FFMA.FTZ R17, R17, R4, -R6 ;  /* 0x0000000411111223 */ /* 0x000fe20000010806 */
[----:B------:R-:W1:Y:S01]  /*36b0*/  SHFL.UP PT, R18, R16, 0x8, RZ ;  /* 0x0500000010127989 */ /* 0x000e6200000e00ff */
[----:B------:R-:W-:Y:S01]  /*36c0*/  FFMA.FTZ R7, R159, R214, -R208 ;  /* 0x000000d69f077223 */ /* 0x000fe200000108d0 */
[----:B------:R-:W-:Y:S01]  /*36d0*/  FADD.FTZ R218, R183, R218 ;  /* 0x000000dab7da7221 */ /* 0x000fe20000010000 */
[----:B------:R-:W-:Y:S01]  /*36e0*/  FFMA.FTZ R212, R159, R210, -R212 ;  /* 0x000000d29fd47223 */ /* 0x000fe200000108d4 */
[----:B------:R-:W2:Y:S01]  /*36f0*/  SHFL.UP PT, R6, R15, 0x8, RZ ;  /* 0x050000000f067989 */ /* 0x000ea200000e00ff */
[----:B------:R-:W-:Y:S01]  /*3700*/  FADD.FTZ R7, R184, R7 ;  /* 0x00000007b8077221 */ /* 0x000fe20000010000 */
[C---:B------:R-:W-:Y:S01]  /*3710*/  FMUL.FTZ R5, R160.reuse, R216 ;  /* 0x000000d8a0057220 */ /* 0x040fe20000410000 */
[C---:B------:R-:W-:Y:S01]  /*3720*/  FMUL.FTZ R210, R160.reuse, R218 ;  /* 0x000000daa0d27220 */ /* 0x040fe20000410000 */
[----:B------:R-:W3:Y:S01]  /*3730*/  SHFL.UP PT, R4, R17, 0x8, RZ ;  /* 0x0500000011047989 */ /* 0x000ee200000e00ff */
[CC--:B------:R-:W-:Y:S01]  /*3740*/  FMUL.FTZ R208, R160.reuse, R212.reuse ;  /* 0x000000d4a0d07220 */ /* 0x0c0fe20000410000 */
        /* <DEDUP_REMOVED lines=9> */
[CC--:B------:R-:W-:Y:S01]  /*37e0*/  FMUL.FTZ R214, R162.reuse, R208.reuse ;  /* 0x000000d0a2d67220 */ /* 0x0c0fe20000410000 */
[----:B------:R-:W-:Y:S01]  /*37f0*/  FFMA.FTZ R212, R163, R208, R212 ;  /* 0x000000d0a3d47223 */ /* 0x000fe200000100d4 */
[C---:B------:R-:W-:Y:S01]  /*3800*/  FMUL.FTZ R216, R162.reuse, R210 ;  /* 0x000000d2a2d87220 */ /* 0x040fe20000410000 */
[----:B0-----:R-:W-:Y:S01]  /*3810*/  FMUL.FTZ R208, R17, R206 ;  /* 0x000000ce11d07220 */ /* 0x001fe20000410000 */
[----:B------:R-:W-:Y:S01]  /*3820*/  FMUL.FTZ R7, R162, R19 ;  /* 0x00000013a2077220 */ /* 0x000fe20000410000 */
[C---:B------:R-:W-:Y:S01]  /*3830*/  FFMA.FTZ R214, R163.reuse, R5, -R214 ;  /* 0x00000005a3d67223 */ /* 0x040fe200000108d6 */
[----:B------:R-:W-:Y:S01]  /*3840*/  FFMA.FTZ R216, R163, R19, R216 ;  /* 0x00000013a3d87223 */ /* 0x000fe200000100d8 */
[C---:B-1----:R-:W-:Y:S01]  /*3850*/  FFMA.FTZ R19, R15.reuse, R18, R208 ;  /* 0x000000120f137223 */ /* 0x042fe200000100d0 */
[C---:B------:R-:W-:Y:S01]  /*3860*/  FMUL.FTZ R206, R15.reuse, R206 ;  /* 0x000000ce0fce7220 */ /* 0x040fe20000410000 */
[-C--:B--2---:R-:W-:Y:S01]  /*3870*/  FMUL.FTZ R5, R15, R6.reuse ;  /* 0x000000060f057220 */ /* 0x084fe20000410000 */
[----:B------:R-:W-:Y:S01]  /*3880*/  FMUL.FTZ R6, R17, R6 ;  /* 0x0000000611067220 */ /* 0x000fe20000410000 */
[----:B------:R-:W-:Y:S01]  /*3890*/  FFMA.FTZ R207, R163, R210, -R7 ;  /* 0x000000d2a3cf7223 */ /* 0x000fe20000010807 */
[----:B------:R-:W-:Y:S01]  /*38a0*/  @P1 FADD.FTZ R14, R14, R19 ;  /* 0x000000130e0e1221 */ /* 0x000fe20000010000 */
[----:B------:R-:W-:Y:S01]  /*38b0*/  FFMA.FTZ R7, R17, R18, -R206 ;  /* 0x0000001211077223 */ /* 0x000fe200000108ce */
[-C--:B---3--:R-:W-:Y:S01]  /*38c0*/  @P1 FFMA.FTZ R15, R15, R4.reuse, R6 ;  /* 0x000000040f0f1223 */ /* 0x088fe20000010006 */
[----:B------:R-:W-:Y:S01]  /*38d0*/  @P1 FFMA.FTZ R17, R17, R4, -R5 ;  /* 0x0000000411111223 */ /* 0x000fe20000010805 */
[----:B------:R-:W-:Y:S01]  /*38e0*/  FADD.FTZ R216, R179, R216 ;  /* 0x000000d8b3d87221 */ /* 0x000fe20000010000 */
[----:B------:R-:W-:Y:S01]  /*38f0*/  @P1 FADD.FTZ R16, R16, R7 ;  /* 0x0000000710101221 */ /* 0x000fe20000010000 */
[----:B------:R-:W0:Y:S01]  /*3900*/  SHFL.UP PT, R208, R14, 0x10, RZ ;  /* 0x060000000ed07989 */ /* 0x000e2200000e00ff */
[----:B------:R-:W-:Y:S01]  /*3910*/  FADD.FTZ R207, R180, R207 ;  /* 0x000000cfb4cf7221 */ /* 0x000fe20000010000 */
[C---:B------:R-:W-:Y:S01]  /*3920*/  FMUL.FTZ R5, R147.reuse, R214 ;  /* 0x000000d693057220 */ /* 0x040fe20000410000 */
[C---:B------:R-:W-:Y:S01]  /*3930*/  FMUL.FTZ R206, R147.reuse, R216 ;  /* 0x000000d893ce7220 */ /* 0x040fe20000410000 */
[----:B------:R-:W1:Y:S01]  /*3940*/  SHFL.UP PT, R6, R15, 0x10, RZ ;  /* 0x060000000f067989 */ /* 0x000e6200000e00ff */
[CC--:B------:R-:W-:Y:S01]  /*3950*/  FMUL.FTZ R19, R147.reuse, R207.reuse ;  /* 0x000000cf93137220 */ /* 0x0c0fe20000410000 */
[-C--:B------:R-:W-:Y:S01]  /*3960*/  FMUL.FTZ R7, R147, R212.reuse ;  /* 0x000000d493077220 */ /* 0x080fe20000410000 */
[C---:B------:R-:W-:Y:S01]  /*3970*/  FFMA.FTZ R5, R148.reuse, R212, R5 ;  /* 0x000000d494057223 */ /* 0x040fe20000010005 */
[----:B------:R-:W2:Y:S01]  /*3980*/  SHFL.UP PT, R18, R16, 0x10, RZ ;  /* 0x0600000010127989 */ /* 0x000ea200000e00ff */
[C---:B------:R-:W-:Y:S01]  /*3990*/  FFMA.FTZ R206, R148.reuse, R207, -R206 ;  /* 0x000000cf94ce7223 */ /* 0x040fe200000108ce */
[C---:B------:R-:W-:Y:S01]  /*39a0*/  FFMA.FTZ R19, R148.reuse, R216, R19 ;  /* 0x000000d894137223 */ /* 0x040fe20000010013 */
[----:B------:R-:W-:Y:S01]  /*39b0*/  FFMA.FTZ R7, R148, R214, -R7 ;  /* 0x000000d694077223 */ /* 0x000fe20000010807 */
[----:B------:R-:W3:Y:S01]  /*39c0*/  SHFL.UP PT, R4, R17, 0x10, RZ ;  /* 0x0600000011047989 */ /* 0x000ee200000e00ff */
[----:B------:R-:W-:Y:S01]  /*39d0*/  ISETP.GE.AND P1, PT, R87, 0x10, PT ;  /* 0x000000105700780c */ /* 0x000fe20003f26270 */
        /* <DEDUP_REMOVED lines=8> */
[----:B------:R-:W-:Y:S01]  /*3a60*/  FFMA.FTZ R213, R145, R19, R212 ;  /* 0x0000001391d57223 */ /* 0x000fe200000100d4 */
[-C--:B0-----:R-:W-:Y:S01]  /*3a70*/  FMUL.FTZ R210, R15, R208.reuse ;  /* 0x000000d00fd27220 */ /* 0x081fe20000410000 */
[----:B------:R-:W-:Y:S01]  /*3a80*/  FMUL.FTZ R208, R17, R208 ;  /* 0x000000d011d07220 */ /* 0x000fe20000410000 */
[----:B------:R-:W-:Y:S01]  /*3a90*/  FFMA.FTZ R214, R145, R209, -R214 ;  /* 0x000000d191d67223 */ /* 0x000fe200000108d6 */
[----:B------:R-:W-:Y:S01]  /*3aa0*/  FADD.FTZ R209, R176, R213 ;  /* 0x000000d5b0d17221 */ /* 0x000fe20000010000 */
[-C--:B-1----:R-:W-:Y:S01]  /*3ab0*/  FMUL.FTZ R5, R15, R6.reuse ;  /* 0x000000060f057220 */ /* 0x082fe20000410000 */
[C---:B------:R-:W-:Y:S01]  /*3ac0*/  FMUL.FTZ R6, R17.reuse, R6 ;  /* 0x0000000611067220 */ /* 0x040fe20000410000 */
[-C--:B--2---:R-:W-:Y:S01]  /*3ad0*/  FFMA.FTZ R7, R17, R18.reuse, -R210 ;  /* 0x0000001211077223 */ /* 0x084fe200000108d2 */
[----:B------:R-:W-:Y:S01]  /*3ae0*/  FFMA.FTZ R19, R15, R18, R208 ;  /* 0x000000120f137223 */ /* 0x000fe200000100d0 */
[----:B------:R-:W-:Y:S01]  /*3af0*/  FADD.FTZ R208, R171, R214 ;  /* 0x000000d6abd07221 */ /* 0x000fe20000010000 */
[----:B------:R0:W1:Y:S01]  /*3b00*/  SHFL.DOWN PT, R215, R209, 0x1, 0x1f ;  /* 0x08201f00d1d77f89 */ /* 0x00006200000e0000 */
        /* <DEDUP_REMOVED lines=13> */
[----:B------:R0:W0:Y:S04]  /*3be0*/  SHFL.UP PT, R12, R17, 0x1, RZ ;  /* 0x04200000110c7989 */ /* 0x00002800000e00ff */
[----:B------:R-:W0:Y:S04]  /*3bf0*/  SHFL.UP PT, R15, R15, 0x1, RZ ;  /* 0x042000000f0f7989 */ /* 0x000e2800000e00ff */
[----:B------:R0:W0:Y:S04]  /*3c00*/  SHFL.UP PT, R212, R16, 0x1, RZ ;  /* 0x0420000010d47989 */ /* 0x00002800000e00ff */
[----:B------:R0:W0:Y:S01]  /*3c10*/  SHFL.UP PT, R213, R14, 0x1, RZ ;  /* 0x042000000ed57989 */ /* 0x00002200000e00ff */
[----:B-1234-:R-:W-:Y:S05]  /*3c20*/  @!P6 BRA `(.L_x_17065) ;  /* 0x000000000028e947 */ /* 0x01efea0003800000 */
        /* <DEDUP_REMOVED lines=8> */
[----:B------:R-:W-:Y:S01]  /*3cb0*/  FADD.FTZ R209, R209, R16 ;  /* 0x00000010d1d17221 */ /* 0x000fe20000010000 */
[----:B------:R-:W-:-:S07]  /*3cc0*/  FADD.FTZ R208, R208, R17 ;  /* 0x00000011d0d07221 */ /* 0x000fce0000010000 */
.L_x_17065:
[----:B------:R-:W-:Y:S05]  /*3cd0*/  BSYNC.RECONVERGENT B0 ;  /* 0x0000000000007941 */ /* 0x000fea0003800200 */
.L_x_17064:
[----:B------:R-:W1:Y:S01]  /*3ce0*/  @!P4 LDS.128 R4, [UR6+0x2e10] ;  /* 0x002e1006ff04c984 */ /* 0x000e620008000c00 */
[----:B------:R-:W-:Y:S03]  /*3cf0*/  BSSY.RECONVERGENT B0, `(.L_x_17066) ;  /* 0x0000010000007945 */ /* 0x000fe60003800200 */
[----:B------:R2:W3:Y:S04]  /*3d00*/  SHFL.DOWN PT, R214, R206, 0x2, 0x1f ;  /* 0x08401f00ced67f89 */ /* 0x0004e800000e0000 */
[----:B0-----:R2:W0:Y:S04]  /*3d10*/  SHFL.DOWN PT, R14, R207, 0x2, 0x1f ;  /* 0x08401f00cf0e7f89 */ /* 0x00142800000e0000 */
        /* <DEDUP_REMOVED lines=9> */
[-C--:B--23--:R-:W-:Y:S01]  /*3db0*/  FFMA.FTZ R206, R206, R214.reuse, -R13 ;  /* 0x000000d6cece7223 */ /* 0x08cfe2000001080d */
[----:B------:R-:W-:Y:S01]  /*3dc0*/  FFMA.FTZ R207, R207, R214, R14 ;  /* 0x000000d6cfcf7223 */ /* 0x000fe2000001000e */
[----:B------:R-:W-:Y:S01]  /*3dd0*/  FADD.FTZ R209, R209, R16 ;  /* 0x00000010d1d17221 */ /* 0x000fe20000010000 */
[----:B------:R-:W-:-:S07]  /*3de0*/  FADD.FTZ R208, R208, R17 ;  /* 0x00000011d0d07221 */ /* 0x000fce0000010000 */
.L_x_17067:
[----:B------:R-:W-:Y:S05]  /*3df0*/  BSYNC.RECONVERGENT B0 ;  /* 0x0000000000007941 */ /* 0x000fea0003800200 */
.L_x_17066:
        /* <DEDUP_REMOVED lines=12> */
[-C--:B-123--:R-:W-:Y:S01]  /*3ec0*/  FFMA.FTZ R206, R206, R214.reuse, -R13 ;  /* 0x000000d6cece7223 */ /* 0x08efe2000001080d */
[----:B------:R-:W-:Y:S01]  /*3ed0*/  FFMA.FTZ R207, R207, R214, R14 ;  /* 0x000000d6cfcf7223 */ /* 0x000fe2000001000e */
[----:B------:R-:W-:Y:S01]  /*3ee0*/  FADD.FTZ R209, R209, R16 ;  /* 0x00000010d1d17221 */ /* 0x000fe20000010000 */
[----:B------:R-:W-:-:S07]  /*3ef0*/  FADD.FTZ R208, R208, R17 ;  /* 0x00000011d0d07221 */ /* 0x000fce0000010000 */
.L_x_17069:
[----:B------:R-:W-:Y:S05]  /*3f00*/  BSYNC.RECONVERGENT B0 ;  /* 0x0000000000007941 */ /* 0x000fea0003800200 */
.L_x_17068:
        /* <DEDUP_REMOVED lines=12> */
[-C--:B-123--:R-:W-:Y:S01]  /*3fd0*/  FFMA.FTZ R206, R206, R214.reuse, -R13 ;  /* 0x000000d6cece7223 */ /* 0x08efe2000001080d */
[----:B------:R-:W-:Y:S01]  /*3fe0*/  FFMA.FTZ R207, R207, R214, R14 ;  /* 0x000000d6cfcf7223 */ /* 0x000fe2000001000e */
[----:B----4-:R-:W-:Y:S01]  /*3ff0*/  FADD.FTZ R209, R209, R16 ;  /* 0x00000010d1d17221 */ /* 0x010fe20000010000 */
[----:B------:R-:W-:-:S07]  /*4000*/  FADD.FTZ R208, R208, R17 ;  /* 0x00000011d0d07221 */ /* 0x000fce0000010000 */
.L_x_17071:
[----:B------:R-:W-:Y:S05]  /*4010*/  BSYNC.RECONVERGENT B0 ;  /* 0x0000000000007941 */ /* 0x000fea0003800200 */
.L_x_17070:
        /* <DEDUP_REMOVED lines=16> */
.L_x_17073:
[----:B------:R-:W-:Y:S05]  /*4120*/  BSYNC.RECONVERGENT B0 ;  /* 0x0000000000007941 */ /* 0x000fea0003800200 */
.L_x_17072:
[----:B------:R-:W-:Y:S01]  /*4130*/  SHFL.DOWN PT, R219, R206, 0x1, 0x1f ;  /* 0x08201f00cedb7f89 */ /* 0x000fe200000e0000 */
[----:B------:R-:W-:Y:S01]  /*4140*/  ISETP.NE.AND P4, PT, R48, RZ, PT ;  /* 0x000000ff3000720c */ /* 0x000fe20003f85270 */
[--C-:B------:R-:W-:Y:S01]  /*4150*/  IMAD.WIDE.U32 R16, R34, UR4, R38.reuse ;  /* 0x0000000422107c25 */ /* 0x100fe2000f8e0026 */
[----:B------:R-:W-:Y:S01]  /*4160*/  ISETP.NE.AND P1, PT, R48, 0x1f, PT ;  /* 0x0000001f3000780c */ /* 0x000fe20003f25270 */
[----:B------:R-:W5:Y:S02]  /*4170*/  SHFL.IDX PT, R216, R7, RZ, 0x1f ;  /* 0x00001fff07d87589 */ /* 0x000f6400000e0000 */
[----:B------:R-:W-:Y:S01]  /*4180*/  FMUL.FTZ R13, R15, R211 ;  /* 0x000000d30f0d7220 */ /* 0x000fe20000410000 */
[----:B0-----:R-:W-:-:S04]  /*4190*/  IMAD.WIDE.U32 R18, R36, UR4, R38 ;  /* 0x0000000424127c25 */ /* 0x001fc8000f8e0026 */
[C---:B-1----:R-:W-:Y:S01]  /*41a0*/  FMUL.FTZ R214, R12.reuse, R211 ;  /* 0x000000d30cd67220 */ /* 0x042fe20000410000 */
[----:B------:R-:W0:Y:S01]  /*41b0*/  SHFL.DOWN PT, R221, R207, 0x1, 0x1f ;  /* 0x08201f00cfdd7f89 */ /* 0x000e2200000e0000 */
[----:B------:R-:W-:Y:S01]  /*41c0*/  BSSY.RECONVERGENT B0, `(.L_x_17074) ;  /* 0x0000130000007945 */ /* 0x000fe20003800200 */
[----:B------:R-:W-:Y:S02]  /*41d0*/  IMAD R217, R35, UR4, R17 ;  /* 0x0000000423d97c24 */ /* 0x000fe4000f8e0211 */
[-C--:B------:R-:W-:Y:S01]  /*41e0*/  FFMA.FTZ R17, R12, R210.reuse, -R13 ;  /* 0x000000d20c117223 */ /* 0x080fe2000001080d */
[----:B------:R-:W1:Y:S01]  /*41f0*/  SHFL.IDX PT, R215, R6, RZ, 0x1f ;  /* 0x00001fff06d77589 */ /* 0x000e6200000e0000 */
[----:B------:R-:W-:Y:S01]  /*4200*/  IMAD R19, R37, UR4, R19 ;  /* 0x0000000425137c24 */ /* 0x000fe2000f8e0213 */
[----:B------:R-:W-:Y:S01]  /*4210*/  LEA R14, P3, R18, R49, 0x2 ;  /* 0x00000031120e7211 */ /* 0x000fe200078610ff */
[----:B------:R-:W-:Y:S01]  /*4220*/  FFMA.FTZ R214, R15, R210, R214 ;  /* 0x000000d20fd67223 */ /* 0x000fe200000100d6 */
[----:B------:R-:W1:Y:S01]  /*4230*/  SHFL.DOWN PT, R225, R208, 0x1, 0x1f ;  /* 0x08201f00d0e17f89 */ /* 0x000e6200000e0000 */
[----:B------:R-:W-:Y:S01]  /*4240*/  LEA R12, P2, R16, R45, 0x2 ;  /* 0x0000002d100c7211 */ /* 0x000fe200078410ff */
[----:B------:R-:W-:Y:S01]  /*4250*/  @P4 FADD.FTZ R210, R212, R17 ;  /* 0x00000011d4d24221 */ /* 0x000fe20000010000 */
[----:B------:R-:W-:Y:S01]  /*4260*/  LEA.HI.X R15, R18, R51, R19, 0x2, P3 ;  /* 0x00000033120f7211 */ /* 0x000fe200018f1413 */
[----:B------:R-:W1:Y:S01]  /*4270*/  SHFL.DOWN PT, R223, R209, 0x1, 0x1f ;  /* 0x08201f00d1df7f89 */ /* 0x000e6200000e0000 */
[----:B------:R-:W-:Y:S01]  /*4280*/  @P4 FADD.FTZ R211, R213, R214 ;  /* 0x000000d6d5d34221 */ /* 0x000fe20000010000 */
[----:B------:R-:W-:Y:S01]  /*4290*/  LEA.HI.X R13, R16, R47, R217, 0x2, P2 ;  /* 0x0000002f100d7211 */ /* 0x000fe200010f14d9 */
[C---:B------:R-:W-:Y:S01]  /*42a0*/  FMUL.FTZ R17, R9.reuse, R210 ;  /* 0x000000d209117220 */ /* 0x040fe20000410000 */
[----:B--23--:R-:W2:Y:S01]  /*42b0*/  SHFL.IDX PT, R207, R207, RZ, 0x1f ;  /* 0x00001fffcfcf7589 */ /* 0x00cea200000e0000 */
[-C--:B------:R-:W-:Y:S01]  /*42c0*/  FMUL.FTZ R9, R9, R211.reuse ;  /* 0x000000d309097220 */ /* 0x080fe20000410000 */
[----:B------:R-:W-:Y:S01]  /*42d0*/  ISETP.NE.AND P2, PT, R48, RZ, PT ;  /* 0x000000ff3000720c */ /* 0x000fe20003f45270 */
[C---:B------:R-:W-:Y:S01]  /*42e0*/  FFMA.FTZ R17, R8.reuse, R211, R17 ;  /* 0x000000d308117223 */ /* 0x040fe20000010011 */
[----:B-----5:R-:W-:Y:S01]  /*42f0*/  @P1 FMUL.FTZ R18, R219, R216 ;  /* 0x000000d8db121220 */ /* 0x020fe20000410000 */
[----:B------:R-:W-:Y:S01]  /*4300*/  FFMA.FTZ R9, R8, R210, -R9 ;  /* 0x000000d208097223 */ /* 0x000fe20000010809 */
[----:B------:R-:W3:Y:S01]  /*4310*/  SHFL.IDX PT, R206, R206, RZ, 0x1f ;  /* 0x00001fffcece7589 */ /* 0x000ee200000e0000 */
[----:B------:R-:W-:Y:S01]  /*4320*/  FADD.FTZ R8, R194, R17 ;  /* 0x00000011c2087221 */ /* 0x000fe20000010000 */
[----:B0-----:R-:W-:-:S02]  /*4330*/  @P1 FMUL.FTZ R16, R221, R216 ;  /* 0x000000d8dd101220 */ /* 0x001fc40000410000 */
[----:B----4-:R-:W0:Y:S01]  /*4340*/  SHFL.IDX PT, R209, R209, RZ, 0x1f ;  /* 0x00001fffd1d17589 */ /* 0x010e2200000e0000 */
[-C--:B-1----:R-:W-:Y:S01]  /*4350*/  @P1 FFMA.FTZ R18, R221, R215.reuse, R18 ;  /* 0x000000d7dd121223 */ /* 0x082fe20000010012 */
[----:B------:R-:W-:Y:S02]  /*4360*/  @P1 FFMA.FTZ R16, R219, R215, -R16 ;  /* 0x000000d7db101223 */ /* 0x000fe40000010810 */
[----:B------:R-:W1:Y:S01]  /*4370*/  SHFL.IDX PT, R208, R208, RZ, 0x1f ;  /* 0x00001fffd0d07589 */ /* 0x000e6200000e0000 */
[----:B------:R-:W-:Y:S01]  /*4380*/  @P1 FADD.FTZ R216, R225, R18 ;  /* 0x00000012e1d81221 */ /* 0x000fe20000010000 */
[----:B------:R-:W-:Y:S01]  /*4390*/  FMUL.FTZ R18, R146, R8 ;  /* 0x0000000892127220 */ /* 0x000fe20000410000 */
[----:B------:R-:W-:Y:S01]  /*43a0*/  @P1 FADD.FTZ R215, R223, R16 ;  /* 0x00000010dfd71221 */ /* 0x000fe20000010000 */
[----:B------:R-:W-:Y:S01]  /*43b0*/  FADD.FTZ R16, R192, R9 ;  /* 0x00000009c0107221 */ /* 0x000fe20000010000 */
[-C--:B------:R-:W-:Y:S02]  /*43c0*/  FMUL.FTZ R192, R216, R11.reuse ;  /* 0x0000000bd8c07220 */ /* 0x080fe40000410000 */
[C---:B------:R-:W-:Y:S01]  /*43d0*/  FMUL.FTZ R17, R215.reuse, R11 ;  /* 0x0000000bd7117220 */ /* 0x040fe20000410000 */
[----:B------:R-:W-:Y:S01]  /*43e0*/  FMUL.FTZ R11, R146, R16 ;  /* 0x00000010920b7220 */ /* 0x000fe20000410000 */
[----:B------:R-:W-:Y:S01]  /*43f0*/  FFMA.FTZ R215, R215, R10, R192 ;  /* 0x0000000ad7d77223 */ /* 0x000fe200000100c0 */
[C---:B------:R-:W-:Y:S01]  /*4400*/  FFMA.FTZ R9, R145.reuse, R16, -R18 ;  /* 0x0000001091097223 */ /* 0x040fe20000010812 */
[----:B------:R-:W-:Y:S01]  /*4410*/  FFMA.FTZ R216, R216, R10, -R17 ;  /* 0x0000000ad8d87223 */ /* 0x000fe20000010811 */
[----:B------:R-:W-:Y:S01]  /*4420*/  FFMA.FTZ R10, R145, R8, R11 ;  /* 0x00000008910a7223 */ /* 0x000fe2000001000b */
[----:B------:R-:W-:Y:S01]  /*4430*/  FADD.FTZ R190, R190, R215 ;  /* 0x000000d7bebe7221 */ /* 0x000fe20000010000 */
[C---:B------:R-:W-:Y:S01]  /*4440*/  FFMA.FTZ R195, R90.reuse, R195, R9 ;  /* 0x000000c35ac37223 */ /* 0x040fe20000010009 */
[----:B------:R-:W-:Y:S01]  /*4450*/  FADD.FTZ R189, R189, R216 ;  /* 0x000000d8bdbd7221 */ /* 0x000fe20000010000 */
[----:B------:R-:W-:Y:S01]  /*4460*/  FFMA.FTZ R191, R90, R191, R10 ;  /* 0x000000bf5abf7223 */ /* 0x000fe2000001000a */
        /* <DEDUP_REMOVED lines=9> */
[C---:B------:R-:W-:Y:S01]  /*4500*/  FFMA.FTZ R10, R88.reuse, R199, R9 ;  /* 0x000000c7580a7223 */ /* 0x040fe20000010009 */
[----:B------:R-:W-:Y:S01]  /*4510*/  FADD.FTZ R187, R187, R192 ;  /* 0x000000c0bbbb7221 */ /* 0x000fe20000010000 */
[----:B------:R-:W-:Y:S01]  /*4520*/  FFMA.FTZ R18, R88, R193, R18 ;  /* 0x000000c158127223 */ /* 0x000fe20000010012 */
        /* <DEDUP_REMOVED lines=37> */
[----:B------:R-:W-:Y:S01]  /*4780*/  FFMA.FTZ R17, R118, -R22, R195 ;  /* 0x8000001676117223 */ /* 0x000fe200000100c3 */
[-C--:B------:R-:W-:Y:S01]  /*4790*/  FMUL.FTZ R9, R162, R158.reuse ;  /* 0x0000009ea2097220 */ /* 0x080fe20000410000 */
[----:B------:R-:W-:Y:S01]  /*47a0*/  FFMA.FTZ R19, -R119, R21, R8 ;  /* 0x0000001577137223 */ /* 0x000fe20000010108 */
[C---:B------:R-:W-:Y:S01]  /*47b0*/  FFMA.FTZ R11, R163.reuse, R158, -R160 ;  /* 0x0000009ea30b7223 */ /* 0x040fe200000108a0 */
        /* <DEDUP_REMOVED lines=12> */
[C---:B--2---:R-:W-:Y:S01]  /*4880*/  FMUL.FTZ R11, R207.reuse, R7 ;  /* 0x00000007cf0b7220 */ /* 0x044fe20000410000 */
[----:B------:R-:W-:Y:S01]  /*4890*/  FFMA.FTZ R148, R148, R180, -R147 ;  /* 0x000000b494947223 */ /* 0x000fe20000010893 */
[----:B------:R-:W-:Y:S01]  /*48a0*/  FMUL.FTZ R156, R154, R202 ;  /* 0x000000ca9a9c7220 */ /* 0x000fe20000410000 */
[----:B------:R-:W-:Y:S01]  /*48b0*/  FADD.FTZ R178, R178, R9 ;  /* 0x00000009b2b27221 */ /* 0x000fe20000010000 */
[----:B------:R-:W-:Y:S01]  /*48c0*/  FMUL.FTZ R9, R154, R200 ;  /* 0x000000c89a097220 */ /* 0x000fe20000410000 */
[-C--:B------:R-:W-:Y:S01]  /*48d0*/  FMUL.FTZ R160, R207, R6.reuse ;  /* 0x00000006cfa07220 */ /* 0x080fe20000410000 */
[----:B------:R-:W-:Y:S01]  /*48e0*/  FADD.FTZ R148, R177, R148 ;  /* 0x00000094b1947221 */ /* 0x000fe20000010000 */
[C---:B---3--:R-:W-:Y:S01]  /*48f0*/  FFMA.FTZ R154, R206.reuse, R6, -R11 ;  /* 0x00000006ce9a7223 */ /* 0x048fe2000001080b */
[C---:B------:R-:W-:Y:S01]  /*4900*/  FMUL.FTZ R6, R207.reuse, R4 ;  /* 0x00000004cf067220 */ /* 0x040fe20000410000 */
[----:B------:R-:W-:Y:S01]  /*4910*/  FMUL.FTZ R11, R207, R5 ;  /* 0x00000005cf0b7220 */ /* 0x000fe20000410000 */
[----:B------:R-:W-:Y:S01]  /*4920*/  FFMA.FTZ R7, R206, R7, R160 ;  /* 0x00000007ce077223 */ /* 0x000fe200000100a0 */
[----:B------:R-:W-:Y:S01]  /*4930*/  FMUL.FTZ R162, R146, R148 ;  /* 0x0000009492a27220 */ /* 0x000fe20000410000 */
[----:B------:R-:W-:Y:S01]  /*4940*/  FFMA.FTZ R5, R206, R5, R6 ;  /* 0x00000005ce057223 */ /* 0x000fe20000010006 */
[----:B------:R-:W-:Y:S01]  /*4950*/  FMUL.FTZ R146, R146, R178 ;  /* 0x000000b292927220 */ /* 0x000fe20000410000 */
[----:B------:R-:W-:Y:S01]  /*4960*/  P2R R6, PR, RZ, 0x4 ;  /* 0x00000004ff067803 */ /* 0x000fe20000000000 */
[----:B------:R-:W-:Y:S01]  /*4970*/  FFMA.FTZ R4, R206, R4, -R11 ;  /* 0x00000004ce047223 */ /* 0x000fe2000001080b */
[----:B0-----:R-:W-:Y:S01]  /*4980*/  FADD.FTZ R6, R209, R154 ;  /* 0x0000009ad1067221 */ /* 0x001fe20000010000 */
[----:B-1----:R-:W-:Y:S01]  /*4990*/  FADD.FTZ R7, R208, R7 ;  /* 0x00000007d0077221 */ /* 0x002fe20000010000 */
[----:B------:R-:W-:Y:S01]  /*49a0*/  FFMA.FTZ R147, R155, R202, R9 ;  /* 0x000000ca9b937223 */ /* 0x000fe20000010009 */
[C---:B------:R-:W-:Y:S01]  /*49b0*/  FFMA.FTZ R9, R145.reuse, R178, R162 ;  /* 0x000000b291097223 */ /* 0x040fe200000100a2 */
[----:B------:R-:W-:Y:S01]  /*49c0*/  FFMA.FTZ R146, R145, R148, -R146 ;  /* 0x0000009491927223 */ /* 0x000fe20000010892 */
[----:B------:R-:W-:Y:S01]  /*49d0*/  FFMA.FTZ R156, R155, R200, -R156 ;  /* 0x000000c89b9c7223 */ /* 0x000fe2000001089c */
[----:B------:R0:W-:Y:S01]  /*49e0*/  @!P2 STS.128 [UR6+0x2e10], R4 ;  /* 0x002e1004ff00a988 */ /* 0x0001e20008000c06 */
[----:B------:R-:W-:Y:S01]  /*49f0*/  FADD.FTZ R9, R176, R9 ;  /* 0x00000009b0097221 */ /* 0x000fe20000010000 */
[----:B------:R-:W-:Y:S01]  /*4a00*/  FADD.FTZ R171, R171, R146 ;  /* 0x00000092abab7221 */ /* 0x000fe20000010000 */
[----:B------:R-:W-:Y:S01]  /*4a10*/  FFMA.FTZ R146, -R117, R151, R10 ;  /* 0x0000009775927223 */ /* 0x000fe2000001010a */
[----:B------:R-:W-:Y:S01]  /*4a20*/  FMUL.FTZ R159, R142, R180 ;  /* 0x000000b48e9f7220 */ /* 0x000fe20000410000 */
[C---:B------:R-:W-:Y:S01]  /*4a30*/  FFMA.FTZ R147, R95.reuse, R174, R147 ;  /* 0x000000ae5f937223 */ /* 0x040fe20000010093 */
[----:B------:R-:W-:Y:S01]  /*4a40*/  FMUL.FTZ R160, R144, R9 ;  /* 0x0000000990a07220 */ /* 0x000fe20000410000 */
[----:B------:R-:W-:Y:S01]  /*4a50*/  FFMA.FTZ R172, R95, R172, R156 ;  /* 0x000000ac5fac7223 */ /* 0x000fe2000001009c */
[----:B------:R-:W-:Y:S01]  /*4a60*/  FFMA.FTZ R145, R117, -R23, R18 ;  /* 0x8000001775917223 */ /* 0x000fe20000010012 */
[----:B------:R-:W-:Y:S01]  /*4a70*/  FMUL.FTZ R157, R142, R179 ;  /* 0x000000b38e9d7220 */ /* 0x000fe20000410000 */
[C---:B------:R-:W-:Y:S01]  /*4a80*/  FMUL.FTZ R154, R146.reuse, R159 ;  /* 0x0000009f929a7220 */ /* 0x040fe20000410000 */
[----:B------:R-:W-:Y:S01]  /*4a90*/  FMUL.FTZ R155, R89, R160 ;  /* 0x000000a0599b7220 */ /* 0x000fe20000410000 */
[----:B------:R-:W-:Y:S01]  /*4aa0*/  FFMA.FTZ R11, R119, -R20, R16 ;  /* 0x80000014770b7223 */ /* 0x000fe20000010010 */
[----:B------:R-:W-:Y:S01]  /*4ab0*/  FMUL.FTZ R194, R146, R157 ;  /* 0x0000009d92c27220 */ /* 0x000fe20000410000 */
[----:B0-----:R-:W-:Y:S01]  /*4ac0*/  FFMA.FTZ R6, -R118, R149, R191 ;  /* 0x0000009576067223 */ /* 0x001fe200000101bf */
[C---:B------:R-:W-:Y:S01]  /*4ad0*/  FMUL.FTZ R5, R143.reuse, R178 ;  /* 0x000000b28f057220 */ /* 0x040fe20000410000 */
[----:B------:R-:W-:Y:S01]  /*4ae0*/  FMUL.FTZ R7, R143, R148 ;  /* 0x000000948f077220 */ /* 0x000fe20000410000 */
[----:B------:R-:W-:Y:S01]  /*4af0*/  FMUL.FTZ R4, R144, R171 ;  /* 0x000000ab90047220 */ /* 0x000fe20000410000 */
[----:B------:R-:W-:Y:S01]  /*4b00*/  FFMA.FTZ R163, R145, R157, R154 ;  /* 0x0000009d91a37223 */ /* 0x000fe2000001009a */
[C---:B------:R-:W-:Y:S01]  /*4b10*/  FMUL.FTZ R174, R6.reuse, R5 ;  /* 0x0000000506ae7220 */ /* 0x040fe20000410000 */
[----:B------:R-:W-:Y:S01]  /*4b20*/  FMUL.FTZ R156, R6, R7 ;  /* 0x00000007069c7220 */ /* 0x000fe20000410000 */
[----:B------:R-:W-:Y:S01]  /*4b30*/  FMUL.FTZ R206, R88, R157 ;  /* 0x0000009d58ce7220 */ /* 0x000fe20000410000 */
[----:B------:R-:W-:Y:S01]  /*4b40*/  FMUL.FTZ R154, R19, R4 ;  /* 0x00000004139a7220 */ /* 0x000fe20000410000 */
[CC--:B------:R-:W-:Y:S01]  /*4b50*/  FFMA.FTZ R161, R17.reuse, R7.reuse, -R174 ;  /* 0x0000000711a17223 */ /* 0x0c0fe200000108ae */
[----:B------:R-:W-:Y:S01]  /*4b60*/  FMUL.FTZ R174, R90, R7 ;  /* 0x000000075aae7220 */ /* 0x000fe20000410000 */
[----:B------:R-:W-:Y:S01]  /*4b70*/  FFMA.FTZ R157, R17, R5, R156 ;  /* 0x00000005119d7223 */ /* 0x000fe2000001009c */
[----:B------:R-:W-:Y:S01]  /*4b80*/  FFMA.FTZ R156, -R115, R165, R198 ;  /* 0x000000a5739c7223 */ /* 0x000fe200000101c6 */
[----:B------:R-:W-:Y:S01]  /*4b90*/  FMUL.FTZ R210, R140, R184 ;  /* 0x000000b88cd27220 */ /* 0x000fe20000410000 */
[----:B------:R0:W-:Y:S01]  /*4ba0*/  STS [R66], R155 ;  /* 0x0000009b42007388 */ /* 0x0001e20000000800 */
[-C--:B------:R-:W-:Y:S01]  /*4bb0*/  FFMA.FTZ R7, R145, R159.reuse, -R194 ;  /* 0x0000009f91077223 */ /* 0x080fe200000108c2 */
[-C--:B------:R-:W-:Y:S01]  /*4bc0*/  FFMA.FTZ R154, R11, R160.reuse, R154 ;  /* 0x000000a00b9a7223 */ /* 0x080fe2000001009a */
[----:B------:R-:W-:Y:S01]  /*4bd0*/  FMUL.FTZ R194, R88, R159 ;  /* 0x0000009f58c27220 */ /* 0x000fe20000410000 */
[----:B------:R1:W-:Y:S01]  /*4be0*/  STS [R67+0xc], R174 ;  /* 0x00000cae43007388 */ /* 0x0003e20000000800 */
[----:B------:R-:W-:Y:S01]  /*4bf0*/  FMUL.FTZ R208, R140, R183 ;  /* 0x000000b78cd07220 */ /* 0x000fe20000410000 */
[----:B------:R-:W-:Y:S01]  /*4c00*/  FMUL.FTZ R160, R19, R160 ;  /* 0x000000a013a07220 */ /* 0x000fe20000410000 */
[----:B------:R-:W-:Y:S01]  /*4c10*/  FMUL.FTZ R176, R90, R5 ;  /* 0x000000055ab07220 */ /* 0x000fe20000410000 */
[----:B------:R-:W-:Y:S01]  /*4c20*/  FMUL.FTZ R159, R141, R182 ;  /* 0x000000b68d9f7220 */ /* 0x000fe20000410000 */
[----:B------:R-:W-:Y:S01]  /*4c30*/  FFMA.FTZ R5, -R116, R153, R192 ;  /* 0x0000009974057223 */ /* 0x000fe200000101c0 */
[----:B0-----:R-:W-:Y:S01]  /*4c40*/  FFMA.FTZ R155, R115, -R152, R196 ;  /* 0x80000098739b7223 */ /* 0x001fe200000100c4 */
[----:B------:R-:W-:Y:S01]  /*4c50*/  FMUL.FTZ R177, R141, R158 ;  /* 0x0000009e8db17220 */ /* 0x000fe20000410000 */
[-C--:B------:R-:W-:Y:S01]  /*4c60*/  FMUL.FTZ R162, R89, R4.reuse ;  /* 0x0000000459a27220 */ /* 0x080fe20000410000 */
[----:B------:R-:W-:Y:S01]  /*4c70*/  FFMA.FTZ R160, R11, R4, -R160 ;  /* 0x000000040ba07223 */ /* 0x000fe200000108a0 */
[----:B-1----:R-:W-:Y:S01]  /*4c80*/  FMUL.FTZ R174, R156, R210 ;  /* 0x000000d29cae7220 */ /* 0x002fe20000410000 */
[----:B------:R-:W-:Y:S01]  /*4c90*/  FADD.FTZ R154, RZ, R154 ;  /* 0x0000009aff9a7221 */ /* 0x000fe20000010000 */
[----:B------:R-:W-:Y:S01]  /*4ca0*/  FFMA.FTZ R4, R116, -R150, R201 ;  /* 0x8000009674047223 */ /* 0x000fe200000100c9 */
[----:B------:R-:W-:Y:S01]  /*4cb0*/  FMUL.FTZ R181, R5, R177 ;  /* 0x000000b105b57220 */ /* 0x000fe20000410000 */
[----:B------:R-:W-:Y:S01]  /*4cc0*/  FFMA.FTZ R193, R155, R208, R174 ;  /* 0x000000d09bc17223 */ /* 0x000fe200000100ae */
[-C--:B------:R-:W-:Y:S01]  /*4cd0*/  FMUL.FTZ R174, R92, R159.reuse ;  /* 0x0000009f5cae7220 */ /* 0x080fe20000410000 */
[----:B------:R0:W-:Y:S01]  /*4ce0*/  STS [R67+0x4], R162 ;  /* 0x000004a243007388 */ /* 0x0001e20000000800 */
[----:B------:R-:W-:Y:S01]  /*4cf0*/  FADD.FTZ R160, RZ, R160 ;  /* 0x000000a0ffa07221 */ /* 0x000fe20000010000 */
[----:B------:R-:W-:Y:S01]  /*4d00*/  FADD.FTZ R154, R154, R157 ;  /* 0x0000009d9a9a7221 */ /* 0x000fe20000010000 */
[-C--:B------:R-:W-:Y:S01]  /*4d10*/  FFMA.FTZ R181, R4, R159.reuse, R181 ;  /* 0x0000009f04b57223 */ /* 0x080fe200000100b5 */
[----:B------:R1:W-:Y:S01]  /*4d20*/  STS [R67+0x8], R176 ;  /* 0x000008b043007388 */ /* 0x0003e20000000800 */
[----:B------:R-:W-:Y:S01]  /*4d30*/  FADD.FTZ R160, R160, R161 ;  /* 0x000000a1a0a07221 */ /* 0x000fe20000010000 */
[----:B------:R-:W-:Y:S01]  /*4d40*/  FADD.FTZ R154, R154, R163 ;  /* 0x000000a39a9a7221 */ /* 0x000fe20000010000 */
[----:B------:R-:W-:Y:S01]  /*4d50*/  FFMA.FTZ R157, R114, -R164, R205 ;  /* 0x800000a4729d7223 */ /* 0x000fe200000100cd */
[----:B------:R2:W-:Y:S01]  /*4d60*/  STS [R67+0x18], R174 ;  /* 0x000018ae43007388 */ /* 0x0005e20000000800 */
[----:B------:R-:W-:Y:S01]  /*4d70*/  FADD.FTZ R7, R160, R7 ;  /* 0x00000007a0077221 */ /* 0x000fe20000010000 */
[----:B0-----:R-:W-:Y:S01]  /*4d80*/  FMUL.FTZ R162, R5, R159 ;  /* 0x0000009f05a27220 */ /* 0x001fe20000410000 */
[----:B------:R-:W-:Y:S01]  /*4d90*/  FFMA.FTZ R159, -R114, R166, R203 ;  /* 0x000000a6729f7223 */ /* 0x000fe200000101cb */
[----:B------:R0:W-:Y:S01]  /*4da0*/  STS [R67+0x10], R206 ;  /* 0x000010ce43007388 */ /* 0x0001e20000000800 */
[----:B------:R-:W-:Y:S01]  /*4db0*/  FADD.FTZ R154, R154, R181 ;  /* 0x000000b59a9a7221 */ /* 0x000fe20000010000 */
[-C--:B-1----:R-:W-:Y:S01]  /*4dc0*/  FMUL.FTZ R176, R92, R177.reuse ;  /* 0x000000b15cb07220 */ /* 0x082fe20000410000 */
[----:B------:R-:W-:Y:S01]  /*4dd0*/  FFMA.FTZ R162, R4, R177, -R162 ;  /* 0x000000b104a27223 */ /* 0x000fe200000108a2 */
[----:B------:R1:W-:Y:S01]  /*4de0*/  STS [R67+0x14], R194 ;  /* 0x000014c243007388 */ /* 0x0003e20000000800 */
[----:B------:R-:W-:Y:S01]  /*4df0*/  FADD.FTZ R154, R154, R193 ;  /* 0x000000c19a9a7221 */ /* 0x000fe20000010000 */
[----:B--2---:R-:W-:Y:S01]  /*4e00*/  FMUL.FTZ R174, R139, R186 ;  /* 0x000000ba8bae7220 */ /* 0x004fe20000410000 */
[----:B------:R-:W-:Y:S01]  /*4e10*/  FADD.FTZ R7, R7, R162 ;  /* 0x000000a207077221 */ /* 0x000fe20000010000 */
[----:B------:R2:W-:Y:S01]  /*4e20*/  STS [R67+0x1c], R176 ;  /* 0x00001cb043007388 */ /* 0x0005e20000000800 */
[----:B------:R-:W-:Y:S01]  /*4e30*/  FFMA.FTZ R162, R112, -R167, R172 ;  /* 0x800000a770a27223 */ /* 0x000fe200000100ac */
[----:B0-----:R-:W-:Y:S01]  /*4e40*/  FMUL.FTZ R206, R139, R185 ;  /* 0x000000b98bce7220 */ /* 0x001fe20000410000 */
[----:B------:R-:W-:Y:S01]  /*4e50*/  FMUL.FTZ R161, R159, R174 ;  /* 0x000000ae9fa17220 */ /* 0x000fe20000410000 */
[----:B------:R-:W-:Y:S01]  /*4e60*/  FMUL.FTZ R8, R134, -R8 ;  /* 0x8000000886087220 */ /* 0x000fe20000410000 */
[----:B------:R-:W-:Y:S01]  /*4e70*/  FMUL.FTZ R10, R132, -R10 ;  /* 0x8000000a840a7220 */ /* 0x000fe20000410000 */
[----:B-1----:R-:W-:Y:S01]  /*4e80*/  FMUL.FTZ R194, R156, R208 ;  /* 0x000000d09cc27220 */ /* 0x002fe20000410000 */
[----:B------:R-:W-:Y:S01]  /*4e90*/  FFMA.FTZ R160, R157, R206, -R161 ;  /* 0x000000ce9da07223 */ /* 0x000fe200000108a1 */
[----:B------:R-:W-:Y:S01]  /*4ea0*/  FMUL.FTZ R208, R91, R208 ;  /* 0x000000d05bd07220 */ /* 0x000fe20000410000 */
[----:B------:R-:W-:Y:S01]  /*4eb0*/  FFMA.FTZ R161, -R113, R170, R202 ;  /* 0x000000aa71a17223 */ /* 0x000fe200000101ca */
[-C--:B--2---:R-:W-:Y:S01]  /*4ec0*/  FMUL.FTZ R176, R159, R206.reuse ;  /* 0x000000ce9fb07220 */ /* 0x084fe20000410000 */
[C---:B------:R-:W-:Y:S01]  /*4ed0*/  FMUL.FTZ R206, R94.reuse, R206 ;  /* 0x000000ce5ece7220 */ /* 0x040fe20000410000 */
[----:B------:R-:W-:Y:S01]  /*4ee0*/  FFMA.FTZ R194, R155, R210, -R194 ;  /* 0x000000d29bc27223 */ /* 0x000fe200000108c2 */
[----:B------:R0:W-:Y:S01]  /*4ef0*/  STS [R67+0x20], R208 ;  /* 0x000020d043007388 */ /* 0x0001e20000000800 */
[-C--:B------:R-:W-:Y:S01]  /*4f00*/  FFMA.FTZ R163, R157, R174.reuse, R176 ;  /* 0x000000ae9da37223 */ /* 0x080fe200000100b0 */
[----:B------:R-:W-:Y:S01]  /*4f10*/  FMUL.FTZ R174, R94, R174 ;  /* 0x000000ae5eae7220 */ /* 0x000fe20000410000 */
[----:B------:R-:W-:Y:S01]  /*4f20*/  FADD.FTZ R7, R7, R194 ;  /* 0x000000c207077221 */ /* 0x000fe20000010000 */
[----:B------:R1:W-:Y:S01]  /*4f30*/  STS [R67+0x2c], R206 ;  /* 0x00002cce43007388 */ /* 0x0003e20000000800 */
[----:B------:R-:W-:Y:S01]  /*4f40*/  FADD.FTZ R154, R154, R163 ;  /* 0x000000a39a9a7221 */ /* 0x000fe20000010000 */
[----:B------:R-:W-:Y:S01]  /*4f50*/  FMUL.FTZ R194, R138, R190 ;  /* 0x000000be8ac27220 */ /* 0x000fe20000410000 */
[----:B------:R-:W-:Y:S01]  /*4f60*/  FFMA.FTZ R163, -R112, R169, R147 ;  /* 0x000000a970a37223 */ /* 0x000fe20000010193 */
[----:B------:R-:W-:Y:S01]  /*4f70*/  FMUL.FTZ R210, R91, R210 ;  /* 0x000000d25bd27220 */ /* 0x000fe20000410000 */
[----:B------:R-:W-:Y:S01]  /*4f80*/  FADD.FTZ R7, R7, R160 ;  /* 0x000000a007077221 */ /* 0x000fe20000010000 */
[C---:B0-----:R-:W-:Y:S01]  /*4f90*/  FMUL.FTZ R208, R137.reuse, R187 ;  /* 0x000000bb89d07220 */ /* 0x041fe20000410000 */
[----:B------:R-:W-:Y:S01]  /*4fa0*/  FMUL.FTZ R176, R137, R188 ;  /* 0x000000bc89b07220 */ /* 0x000fe20000410000 */
[----:B------:R-:W-:Y:S01]  /*4fb0*/  FFMA.FTZ R160, R113, -R168, R200 ;  /* 0x800000a871a07223 */ /* 0x000fe200000100c8 */
[----:B------:R-:W-:Y:S01]  /*4fc0*/  FMUL.FTZ R197, R163, R194 ;  /* 0x000000c2a3c57220 */ /* 0x000fe20000410000 */
[----:B-1----:R-:W-:Y:S01]  /*4fd0*/  FMUL.FTZ R206, R138, R189 ;  /* 0x000000bd8ace7220 */ /* 0x002fe20000410000 */
[C---:B------:R-:W-:Y:S01]  /*4fe0*/  FMUL.FTZ R181, R161.reuse, R208 ;  /* 0x000000d0a1b57220 */ /* 0x040fe20000410000 */
[----:B------:R0:W-:Y:S01]  /*4ff0*/  STS [R67+0x28], R174 ;  /* 0x000028ae43007388 */ /* 0x0001e20000000800 */
[----:B------:R-:W-:Y:S01]  /*5000*/  FMUL.FTZ R177, R161, R176 ;  /* 0x000000b0a1b17220 */ /* 0x000fe20000410000 */
[-C--:B------:R-:W-:Y:S01]  /*5010*/  FMUL.FTZ R193, R163, R206.reuse ;  /* 0x000000cea3c17220 */ /* 0x080fe20000410000 */
[CC--:B------:R-:W-:Y:S01]  /*5020*/  FFMA.FTZ R197, R162.reuse, R206.reuse, -R197 ;  /* 0x000000cea2c57223 */ /* 0x0c0fe200000108c5 */
[----:B------:R1:W-:Y:S01]  /*5030*/  STS [R67+0x24], R210 ;  /* 0x000024d243007388 */ /* 0x0003e20000000800 */
[C---:B------:R-:W-:Y:S01]  /*5040*/  FMUL.FTZ R206, R95.reuse, R206 ;  /* 0x000000ce5fce7220 */ /* 0x040fe20000410000 */
[-C--:B------:R-:W-:Y:S01]  /*5050*/  FFMA.FTZ R193, R162, R194.reuse, R193 ;  /* 0x000000c2a2c17223 */ /* 0x080fe200000100c1 */
[----:B------:R-:W-:Y:S01]  /*5060*/  FMUL.FTZ R194, R95, R194 ;  /* 0x000000c25fc27220 */ /* 0x000fe20000410000 */
[----:B------:R-:W-:Y:S01]  /*5070*/  FFMA.FTZ R177, R160, R208, R177 ;  /* 0x000000d0a0b17223 */ /* 0x000fe200000100b1 */
[----:B------:R-:W-:Y:S01]  /*5080*/  FMUL.FTZ R18, R132, R18 ;  /* 0x0000001284127220 */ /* 0x000fe20000410000 */
[-C--:B0-----:R-:W-:Y:S01]  /*5090*/  FFMA.FTZ R174, R160, R176.reuse, -R181 ;  /* 0x000000b0a0ae7223 */ /* 0x081fe200000108b5 */
[C---:B------:R-:W-:Y:S01]  /*50a0*/  FMUL.FTZ R176, R93.reuse, R176 ;  /* 0x000000b05db07220 */ /* 0x040fe20000410000 */
[----:B------:R-:W-:Y:S01]  /*50b0*/  STS [R67+0x38], R194 ;  /* 0x000038c243007388 */ /* 0x000fe20000000800 */
[----:B------:R-:W-:Y:S01]  /*50c0*/  FADD.FTZ R154, R154, R177 ;  /* 0x000000b19a9a7221 */ /* 0x000fe20000010000 */
[----:B-1----:R-:W-:Y:S01]  /*50d0*/  FMUL.FTZ R210, R93, R208 ;  /* 0x000000d05dd27220 */ /* 0x002fe20000410000 */
[----:B------:R-:W-:Y:S01]  /*50e0*/  FADD.FTZ R174, R7, R174 ;  /* 0x000000ae07ae7221 */ /* 0x000fe20000010000 */
[----:B------:R0:W-:Y:S01]  /*50f0*/  STS [R67+0x34], R176 ;  /* 0x000034b043007388 */ /* 0x0001e20000000800 */
[----:B------:R-:W-:Y:S01]  /*5100*/  FADD.FTZ R7, R154, R193 ;  /* 0x000000c19a077221 */ /* 0x000fe20000010000 */
[----:B------:R-:W-:Y:S01]  /*5110*/  FMUL.FTZ R177, R134, R16 ;  /* 0x0000001086b17220 */ /* 0x000fe20000410000 */
[----:B------:R-:W-:Y:S01]  /*5120*/  FADD.FTZ R154, R174, R197 ;  /* 0x000000c5ae9a7221 */ /* 0x000fe20000010000 */
[----:B------:R-:W-:Y:S01]  /*5130*/  STS [R67+0x30], R210 ;  /* 0x000030d243007388 */ /* 0x000fe20000000800 */
[C---:B------:R-:W-:Y:S01]  /*5140*/  FMUL.FTZ R174, R133.reuse, -R191 ;  /* 0x800000bf85ae7220 */ /* 0x040fe20000410000 */
[----:B------:R-:W-:Y:S01]  /*5150*/  FMUL.FTZ R16, R133, R195 ;  /* 0x000000c385107220 */ /* 0x000fe20000410000 */
[C---:B------:R-:W-:Y:S01]  /*5160*/  FMUL.FTZ R192, R131.reuse, -R192 ;  /* 0x800000c083c07220 */ /* 0x040fe20000410000 */
[----:B------:R-:W-:Y:S01]  /*5170*/  STS [R67+0x3c], R206 ;  /* 0x00003cce43007388 */ /* 0x000fe20000000800 */
[C---:B------:R-:W-:Y:S01]  /*5180*/  FMUL.FTZ R196, R130.reuse, R196 ;  /* 0x000000c482c47220 */ /* 0x040fe20000410000 */
[----:B0-----:R-:W-:Y:S01]  /*5190*/  FMUL.FTZ R176, R131, R201 ;  /* 0x000000c983b07220 */ /* 0x001fe20000410000 */
[----:B------:R-:W-:Y:S01]  /*51a0*/  FMUL.FTZ R198, R130, -R198 ;  /* 0x800000c682c67220 */ /* 0x000fe20000410000 */
[----:B------:R-:W-:Y:S01]  /*51b0*/  BAR.SYNC.DEFER_BLOCKING 0x0 ;  /* 0x0000000000007b1d */ /* 0x000fe20000010000 */
[C---:B------:R-:W-:Y:S01]  /*51c0*/  FMUL.FTZ R200, R124.reuse, R200 ;  /* 0x000000c87cc87220 */ /* 0x040fe20000410000 */
[----:B------:R-:W-:Y:S01]  /*51d0*/  FMUL.FTZ R202, R124, -R202 ;  /* 0x800000ca7cca7220 */ /* 0x000fe20000410000 */
[----:B------:R-:W-:-:S03]  /*51e0*/  FMUL.FTZ R172, R122, R172 ;  /* 0x000000ac7aac7220 */ /* 0x000fc60000410000 */
        /* <DEDUP_REMOVED lines=30> */
[----:B-----5:R-:W-:-:S02]  /*53d0*/  FMUL.FTZ R10, R122, -R147 ;  /* 0x800000937a0a7220 */ /* 0x020fc40000410000 */
        /* <DEDUP_REMOVED lines=14> */
.L_x_17075:
[----:B------:R-:W-:Y:S05]  /*54c0*/  BSYNC.RECONVERGENT B0 ;  /* 0x0000000000007941 */ /* 0x000fea0003800200 */
.L_x_17074:
[----:B--2---:R0:W2:Y:S01]  /*54d0*/  LDS R147, [R68+0x8c0] ;  /* 0x0008c00044937984 */ /* 0x0040a20000000800 */
[----:B------:R-:W-:Y:S04]  /*54e0*/  BSSY.RECONVERGENT B0, `(.L_x_17076) ;  /* 0x0000004000007945 */ /* 0x000fe80003800200 */
[----:B------:R-:W-:Y:S05]  /*54f0*/  @!P2 BRA `(.L_x_17077) ;  /* 0x000000000008a947 */ /* 0x000fea0003800000 */
[----:B------:R3:W-:Y:S04]  /*5500*/  REDG.E.ADD.F32.FTZ.RN.STRONG.GPU desc[UR16][R12.64+0x80], R193 ;  /* 0x000080c10c0079a6 */ /* 0x0007e8000c12f310 */
[----:B--2---:R3:W-:Y:S02]  /*5510*/  REDG.E.ADD.F32.FTZ.RN.STRONG.GPU desc[UR16][R14.64+0x80], R147 ;  /* 0x000080930e0079a6 */ /* 0x0047e4000c12f310 */
.L_x_17077:
[----:B------:R-:W-:Y:S05]  /*5520*/  BSYNC.RECONVERGENT B0 ;  /* 0x0000000000007941 */ /* 0x000fea0003800200 */
.L_x_17076:
[----:B--23--:R2:W3:Y:S01]  /*5530*/  LDS R147, [R69+0x940] ;  /* 0x0009400045937984 */ /* 0x00c4e20000000800 */
[----:B------:R-:W-:Y:S04]  /*5540*/  BSSY.RECONVERGENT B0, `(.L_x_17078) ;  /* 0x0000004000007945 */ /* 0x000fe80003800200 */
[----:B------:R-:W-:Y:S05]  /*5550*/  @!P3 BRA `(.L_x_17079) ;  /* 0x000000000008b947 */ /* 0x000fea0003800000 */
[----:B------:R4:W-:Y:S04]  /*5560*/  REDG.E.ADD.F32.FTZ.RN.STRONG.GPU desc[UR16][R12.64+0x100], R195 ;  /* 0x000100c30c0079a6 */ /* 0x0009e8000c12f310 */
[----:B---3--:R4:W-:Y:S02]  /*5570*/  REDG.E.ADD.F32.FTZ.RN.STRONG.GPU desc[UR16][R14.64+0x100], R147 ;  /* 0x000100930e0079a6 */ /* 0x0089e4000c12f310 */
.L_x_17079:
[----:B------:R-:W-:Y:S05]  /*5580*/  BSYNC.RECONVERGENT B0 ;  /* 0x0000000000007941 */ /* 0x000fea0003800200 */
.L_x_17078:
[----:B---34-:R3:W4:Y:S01]  /*5590*/  LDS R147, [R70+0x9c0] ;  /* 0x0009c00046937984 */ /* 0x0187220000000800 */
[----:B------:R-:W-:Y:S04]  /*55a0*/  BSSY.RECONVERGENT B0, `(.L_x_17080) ;  /* 0x0000004000007945 */ /* 0x000fe80003800200 */
[----:B------:R-:W-:Y:S05]  /*55b0*/  @!P4 BRA `(.L_x_17081) ;  /* 0x000000000008c947 */ /* 0x000fea0003800000 */
[----:B------:R0:W-:Y:S04]  /*55c0*/  REDG.E.ADD.F32.FTZ.RN.STRONG.GPU desc[UR16][R12.64+0x180], R197 ;  /* 0x000180c50c0079a6 */ /* 0x0001e8000c12f310 */
[----:B----4-:R0:W-:Y:S02]  /*55d0*/  REDG.E.ADD.F32.FTZ.RN.STRONG.GPU desc[UR16][R14.64+0x180], R147 ;  /* 0x000180930e0079a6 */ /* 0x0101e4000c12f310 */
.L_x_17081:
[----:B------:R-:W-:Y:S05]  /*55e0*/  BSYNC.RECONVERGENT B0 ;  /* 0x0000000000007941 */ /* 0x000fea0003800200 */
.L_x_17080:
        /* <DEDUP_REMOVED lines=11> */
.L_x_17083:
[----:B------:R-:W-:Y:S05]  /*56a0*/  BSYNC.RECONVERGENT B0 ;  /* 0x0000000000007941 */ /* 0x000fea0003800200 */
.L_x_17082:
[----:B0---4-:R0:W4:Y:S01]  /*56b0*/  LDS R147, [R72+0xac0] ;  /* 0x000ac00048937984 */ /* 0x0111220000000800 */
[----:B------:R-:W-:Y:S04]  /*56c0*/  BSSY.RECONVERGENT B0, `(.L_x_17084) ;  /* 0x0000004000007945 */ /* 0x000fe80003800200 */
[----:B------:R-:W-:Y:S05]  /*56d0*/  @!P1 BRA `(.L_x_17085) ;  /* 0x0000000000089947 */ /* 0x000fea0003800000 */
[----:B------:R0:W-:Y:S04]  /*56e0*/  REDG.E.ADD.F32.FTZ.RN.STRONG.GPU desc[UR16][R12.64+0x280], R207 ;  /* 0x000280cf0c0079a6 */ /* 0x0001e8000c12f310 */
[----:B----4-:R0:W-:Y:S02]  /*56f0*/  REDG.E.ADD.F32.FTZ.RN.STRONG.GPU desc[UR16][R14.64+0x280], R147 ;  /* 0x000280930e0079a6 */ /* 0x0101e4000c12f310 */
.L_x_17085:
[----:B------:R-:W-:Y:S05]  /*5700*/  BSYNC.RECONVERGENT B0 ;  /* 0x0000000000007941 */ /* 0x000fea0003800200 */
.L_x_17084:
[----:B0---4-:R0:W4:Y:S01]  /*5710*/  LDS R147, [R73+0xb40] ;  /* 0x000b400049937984 */ /* 0x0111220000000800 */
[----:B------:R-:W-:Y:S04]  /*5720*/  BSSY.RECONVERGENT B0, `(.L_x_17086) ;  /* 0x0000004000007945 */ /* 0x000fe80003800200 */
[----:B------:R-:W-:Y:S05]  /*5730*/  @!P2 BRA `(.L_x_17087) ;  /* 0x000000000008a947 */ /* 0x000fea0003800000 */
[----:B------:R0:W-:Y:S04]  /*5740*/  REDG.E.ADD.F32.FTZ.RN.STRONG.GPU desc[UR16][R12.64+0x300], R209 ;  /* 0x000300d10c0079a6 */ /* 0x0001e8000c12f310 */
[----:B----4-:R0:W-:Y:S02]  /*5750*/  REDG.E.ADD.F32.FTZ.RN.STRONG.GPU desc[UR16][R14.64+0x300], R147 ;  /* 0x000300930e0079a6 */ /* 0x0101e4000c12f310 */
.L_x_17087:
[----:B------:R-:W-:Y:S05]  /*5760*/  BSYNC.RECONVERGENT B0 ;  /* 0x0000000000007941 */ /* 0x000fea0003800200 */
.L_x_17086:
[----:B0---4-:R0:W4:Y:S01]  /*5770*/  LDS R147, [R74+0xbc0] ;  /* 0x000bc0004a937984 */ /* 0x0111220000000800 */
[----:B------:R-:W-:Y:S04]  /*5780*/  BSSY.RECONVERGENT B0, `(.L_x_17088) ;  /* 0x0000004000007945 */ /* 0x000fe80003800200 */
[----:B------:R-:W-:Y:S05]  /*5790*/  @!P3 BRA `(.L_x_17089) ;  /* 0x000000000008b947 */ /* 0x000fea0003800000 */
[----:B------:R0:W-:Y:S04]  /*57a0*/  REDG.E.ADD.F32.FTZ.RN.STRONG.GPU desc[UR16][R12.64+0x380], R211 ;  /* 0x000380d30c0079a6 */ /* 0x0001e8000c12f310 */
[----:B----4-:R0:W-:Y:S02]  /*57b0*/  REDG.E.ADD.F32.FTZ.RN.STRONG.GPU desc[UR16][R14.64+0x380], R147 ;  /* 0x000380930e0079a6 */ /* 0x0101e4000c12f310 */
.L_x_17089:
[----:B------:R-:W-:Y:S05]  /*57c0*/  BSYNC.RECONVERGENT B0 ;  /* 0x0000000000007941 */ /* 0x000fea0003800200 */
.L_x_17088:
[----:B0---4-:R0:W4:Y:S01]  /*57d0*/  LDS R147, [R75+0xc40] ;  /* 0x000c40004b937984 */ /* 0x0111220000000800 */
[----:B------:R-:W-:Y:S04]  /*57e0*/  BSSY.RECONVERGENT B0, `(.L_x_17090) ;  /* 0x0000004000007945 */ /* 0x000fe80003800200 */
[----:B------:R-:W-:Y:S05]  /*57f0*/  @!P4 BRA `(.L_x_17091) ;  /* 0x000000000008c947 */ /* 0x000fea0003800000 */
[----:B------:R0:W-:Y:S04]  /*5800*/  REDG.E.ADD.F32.FTZ.RN.STRONG.GPU desc[UR16][R12.64+0x400], R213 ;  /* 0x000400d50c0079a6 */ /* 0x0001e8000c12f310 */
[----:B----4-:R0:W-:Y:S02]  /*5810*/  REDG.E.ADD.F32.FTZ.RN.STRONG.GPU desc[UR16][R14.64+0x400], R147 ;  /* 0x000400930e0079a6 */ /* 0x0101e4000c12f310 */
.L_x_17091:
[----:B------:R-:W-:Y:S05]  /*5820*/  BSYNC.RECONVERGENT B0 ;  /* 0x0000000000007941 */ /* 0x000fea0003800200 */
.L_x_17090:
[----:B0---4-:R0:W4:Y:S01]  /*5830*/  LDS R147, [R76+0xcc0] ;  /* 0x000cc0004c937984 */ /* 0x0111220000000800 */
[----:B------:R-:W-:Y:S04]  /*5840*/  BSSY.RECONVERGENT B0, `(.L_x_17092) ;  /* 0x0000004000007945 */ /* 0x000fe80003800200 */
[----:B------:R-:W-:Y:S05]  /*5850*/  @!P5 BRA `(.L_x_17093) ;  /* 0x000000000008d947 */ /* 0x000fea0003800000 */
[----:B------:R0:W-:Y:S04]  /*5860*/  REDG.E.ADD.F32.FTZ.RN.STRONG.GPU desc[UR16][R12.64+0x480], R215 ;  /* 0x000480d70c0079a6 */ /* 0x0001e8000c12f310 */
[----:B----4-:R0:W-:Y:S02]  /*5870*/  REDG.E.ADD.F32.FTZ.RN.STRONG.GPU desc[UR16][R14.64+0x480], R147 ;  /* 0x000480930e0079a6 */ /* 0x0101e4000c12f310 */
.L_x_17093:
[----:B------:R-:W-:Y:S05]  /*5880*/  BSYNC.RECONVERGENT B0 ;  /* 0x0000000000007941 */ /* 0x000fea0003800200 */
.L_x_17092:
        /* <DEDUP_REMOVED lines=11> */
.L_x_17095:
[----:B------:R-:W-:Y:S05]  /*5940*/  BSYNC.RECONVERGENT B0 ;  /* 0x0000000000007941 */ /* 0x000fea0003800200 */
.L_x_17094:
[----:B0---4-:R0:W4:Y:S01]  /*5950*/  LDS R147, [R78+0xdc0] ;  /* 0x000dc0004e937984 */ /* 0x0111220000000800 */
[----:B------:R-:W-:Y:S04]  /*5960*/  BSSY.RECONVERGENT B0, `(.L_x_17096) ;  /* 0x0000004000007945 */ /* 0x000fe80003800200 */
[----:B------:R-:W-:Y:S05]  /*5970*/  @!P1 BRA `(.L_x_17097) ;  /* 0x0000000000089947 */ /* 0x000fea0003800000 */
[----:B------:R0:W-:Y:S04]  /*5980*/  REDG.E.ADD.F32.FTZ.RN.STRONG.GPU desc[UR16][R12.64+0x580], R219 ;  /* 0x000580db0c0079a6 */ /* 0x0001e8000c12f310 */
[----:B----4-:R0:W-:Y:S02]  /*5990*/  REDG.E.ADD.F32.FTZ.RN.STRONG.GPU desc[UR16][R14.64+0x580], R147 ;  /* 0x000580930e0079a6 */ /* 0x0101e4000c12f310 */
.L_x_17097:
[----:B------:R-:W-:Y:S05]  /*59a0*/  BSYNC.RECONVERGENT B0 ;  /* 0x0000000000007941 */ /* 0x000fea0003800200 */
.L_x_17096:
[----:B0---4-:R0:W4:Y:S01]  /*59b0*/  LDS R147, [R79+0xe40] ;  /* 0x000e40004f937984 */ /* 0x0111220000000800 */
[----:B------:R-:W-:Y:S04]  /*59c0*/  BSSY.RECONVERGENT B0, `(.L_x_17098) ;  /* 0x0000004000007945 */ /* 0x000fe80003800200 */
[----:B------:R-:W-:Y:S05]  /*59d0*/  @!P2 BRA `(.L_x_17099) ;  /* 0x000000000008a947 */ /* 0x000fea0003800000 */
[----:B------:R0:W-:Y:S04]  /*59e0*/  REDG.E.ADD.F32.FTZ.RN.STRONG.GPU desc[UR16][R12.64+0x600], R221 ;  /* 0x000600dd0c0079a6 */ /* 0x0001e8000c12f310 */
[----:B----4-:R0:W-:Y:S02]  /*59f0*/  REDG.E.ADD.F32.FTZ.RN.STRONG.GPU desc[UR16][R14.64+0x600], R147 ;  /* 0x000600930e0079a6 */ /* 0x0101e4000c12f310 */
.L_x_17099:
[----:B------:R-:W-:Y:S05]  /*5a00*/  BSYNC.RECONVERGENT B0 ;  /* 0x0000000000007941 */ /* 0x000fea0003800200 */
.L_x_17098:
[----:B0---4-:R0:W4:Y:S01]  /*5a10*/  LDS R147, [R80+0xec0] ;  /* 0x000ec00050937984 */ /* 0x0111220000000800 */
[----:B------:R-:W-:Y:S04]  /*5a20*/  BSSY.RECONVERGENT B0, `(.L_x_17100) ;  /* 0x0000004000007945 */ /* 0x000fe80003800200 */
[----:B------:R-:W-:Y:S05]  /*5a30*/  @!P3 BRA `(.L_x_17101) ;  /* 0x000000000008b947 */ /* 0x000fea0003800000 */
[----:B------:R0:W-:Y:S04]  /*5a40*/  REDG.E.ADD.F32.FTZ.RN.STRONG.GPU desc[UR16][R12.64+0x680], R223 ;  /* 0x000680df0c0079a6 */ /* 0x0001e8000c12f310 */
[----:B----4-:R0:W-:Y:S02]  /*5a50*/  REDG.E.ADD.F32.FTZ.RN.STRONG.GPU desc[UR16][R14.64+0x680], R147 ;  /* 0x000680930e0079a6 */ /* 0x0101e4000c12f310 */
.L_x_17101:
[----:B------:R-:W-:Y:S05]  /*5a60*/  BSYNC.RECONVERGENT B0 ;  /* 0x0000000000007941 */ /* 0x000fea0003800200 */
.L_x_17100:
[----:B0---4-:R0:W4:Y:S01]  /*5a70*/  LDS R147, [R81+0xf40] ;  /* 0x000f400051937984 */ /* 0x0111220000000800 */
[----:B------:R-:W-:Y:S04]  /*5a80*/  BSSY.RECONVERGENT B0, `(.L_x_17102) ;  /* 0x0000004000007945 */ /* 0x000fe80003800200 */
[----:B------:R-:W-:Y:S05]  /*5a90*/  @!P4 BRA `(.L_x_17103) ;  /* 0x000000000008c947 */ /* 0x000fea0003800000 */
[----:B------:R0:W-:Y:S04]  /*5aa0*/  REDG.E.ADD.F32.FTZ.RN.STRONG.GPU desc[UR16][R12.64+0x700], R225 ;  /* 0x000700e10c0079a6 */ /* 0x0001e8000c12f310 */
[----:B----4-:R0:W-:Y:S02]  /*5ab0*/  REDG.E.ADD.F32.FTZ.RN.STRONG.GPU desc[UR16][R14.64+0x700], R147 ;  /* 0x000700930e0079a6 */ /* 0x0101e4000c12f310 */
.L_x_17103:
[----:B------:R-:W-:Y:S05]  /*5ac0*/  BSYNC.RECONVERGENT B0 ;  /* 0x0000000000007941 */ /* 0x000fea0003800200 */
.L_x_17102:
[----:B0---4-:R0:W4:Y:S01]  /*5ad0*/  LDS R147, [R82+0xfc0] ;  /* 0x000fc00052937984 */ /* 0x0111220000000800 */
[----:B------:R-:W-:Y:S04]  /*5ae0*/  BSSY.RECONVERGENT B0, `(.L_x_17104) ;  /* 0x0000004000007945 */ /* 0x000fe80003800200 */
[----:B------:R-:W-:Y:S05]  /*5af0*/  @!P5 BRA `(.L_x_17105) ;  /* 0x000000000008d947 */ /* 0x000fea0003800000 */
[----:B------:R0:W-:Y:S04]  /*5b00*/  REDG.E.ADD.F32.FTZ.RN.STRONG.GPU desc[UR16][R12.64+0x780], R227 ;  /* 0x000780e30c0079a6 */ /* 0x0001e8000c12f310 */
[----:B----4-:R0:W-:Y:S02]  /*5b10*/  REDG.E.ADD.F32.FTZ.RN.STRONG.GPU desc[UR16][R14.64+0x780], R147 ;  /* 0x000780930e0079a6 */ /* 0x0101e4000c12f310 */
.L_x_17105:
[----:B------:R-:W-:Y:S05]  /*5b20*/  BSYNC.RECONVERGENT B0 ;  /* 0x0000000000007941 */ /* 0x000fea0003800200 */
.L_x_17104:
[----:B-1----:R-:W1:Y:S01]  /*5b30*/  SHFL.DOWN PT, R8, R7, 0x1, 0x1f ;  /* 0x08201f0007087f89 */ /* 0x002e6200000e0000 */
[----:B------:R-:W-:Y:S01]  /*5b40*/  ISETP.GT.AND P1, PT, R87, 0x1e, PT ;  /* 0x0000001e5700780c */ /* 0x000fe20003f24270 */
[----:B0-----:R-:W-:Y:S01]  /*5b50*/  FMUL.FTZ R15, R41, R187 ;  /* 0x000000bb290f7220 */ /* 0x001fe20000410000 */
[----:B------:R-:W-:Y:S01]  /*5b60*/  FMUL.FTZ R153, R153, R158 ;  /* 0x0000009e99997220 */ /* 0x000fe20000410000 */
[----:B------:R-:W0:Y:S01]  /*5b70*/  SHFL.DOWN PT, R13, R154, 0x1, 0x1f ;  /* 0x08201f009a0d7f89 */ /* 0x000e2200000e0000 */
[----:B------:R-:W-:Y:S01]  /*5b80*/  FMUL.FTZ R149, R149, R148 ;  /* 0x0000009495957220 */ /* 0x000fe20000410000 */
[----:B------:R-:W-:Y:S01]  /*5b90*/  ISETP.NE.AND P2, PT, R48, RZ, PT ;  /* 0x000000ff3000720c */ /* 0x000fe20003f45270 */
[----:B------:R-:W-:Y:S01]  /*5ba0*/  FFMA.FTZ R153, R150, R182, R153 ;  /* 0x000000b696997223 */ /* 0x000fe20000010099 */
[----:B------:R-:W-:Y:S01]  /*5bb0*/  FMUL.FTZ R165, R165, R184 ;  /* 0x000000b8a5a57220 */ /* 0x000fe20000410000 */
[----:B------:R-:W-:Y:S01]  /*5bc0*/  FFMA.FTZ R149, R22, R178, R149 ;  /* 0x000000b216957223 */ /* 0x000fe20000010095 */
[----:B------:R-:W-:Y:S01]  /*5bd0*/  FMUL.FTZ R21, R21, R171 ;  /* 0x000000ab15157220 */ /* 0x000fe20000410000 */
[----:B------:R-:W-:Y:S01]  /*5be0*/  BSSY.RECONVERGENT B0, `(.L_x_17106) ;  /* 0x0000074000007945 */ /* 0x000fe20003800200 */
[----:B------:R-:W-:Y:S01]  /*5bf0*/  FFMA.FTZ R152, R152, R183, R165 ;  /* 0x000000b798987223 */ /* 0x000fe200000100a5 */
[----:B------:R-:W-:Y:S01]  /*5c00*/  FFMA.FTZ R106, R141, R153, R106 ;  /* 0x000000998d6a7223 */ /* 0x000fe2000001006a */
[----:B------:R-:W-:Y:S01]  /*5c10*/  FFMA.FTZ R20, R20, R9, R21 ;  /* 0x0000000914147223 */ /* 0x000fe20000010015 */
[----:B------:R-:W-:Y:S01]  /*5c20*/  FFMA.FTZ R104, R143, R149, R104 ;  /* 0x000000958f687223 */ /* 0x000fe20000010068 */
[----:B------:R-:W-:-:S02]  /*5c30*/  FFMA.FTZ R109, R140, R152, R109 ;  /* 0x000000988c6d7223 */ /* 0x000fc4000001006d */
[----:B------:R-:W-:Y:S01]  /*5c40*/  FFMA.FTZ R105, R144, R20, R105 ;  /* 0x0000001490697223 */ /* 0x000fe20000010069 */
        /* <DEDUP_REMOVED lines=10> */
[----:B------:R-:W-:Y:S02]  /*5cf0*/  ISETP.GT.AND P1, PT, R87, 0x1b, PT ;  /* 0x0000001b5700780c */ /* 0x000fe40003f24270 */
[----:B------:R-:W1:Y:S01]  /*5d00*/  SHFL.DOWN PT, R177, R154, 0x4, 0x1f ;  /* 0x08801f009ab17f89 */ /* 0x000e6200000e0000 */
[-C--:B------:R-:W-:Y:S01]  /*5d10*/  FFMA.FTZ R10, R40, R189.reuse, -R13 ;  /* 0x000000bd280a7223 */ /* 0x080fe2000001080d */
[----:B------:R-:W-:-:S03]  /*5d20*/  FMUL.FTZ R13, R41, R189 ;  /* 0x000000bd290d7220 */ /* 0x000fc60000410000 */
[----:B------:R-:W-:Y:S01]  /*5d30*/  FMUL.FTZ R163, R163, R10 ;  /* 0x0000000aa3a37220 */ /* 0x000fe20000410000 */
[CC--:B------:R-:W-:Y:S01]  /*5d40*/  FFMA.FTZ R13, R40.reuse, R190.reuse, R13 ;  /* 0x000000be280d7223 */ /* 0x0c0fe2000001000d */
[----:B------:R-:W-:Y:S01]  /*5d50*/  FFMA.FTZ R190, R167, R190, R8 ;  /* 0x000000bea7be7223 */ /* 0x000fe20000010008 */
[-C--:B------:R-:W-:Y:S01]  /*5d60*/  FFMA.FTZ R8, R40, R188.reuse, -R15 ;  /* 0x000000bc28087223 */ /* 0x080fe2000001080f */
[-C--:B------:R-:W-:Y:S01]  /*5d70*/  FMUL.FTZ R15, R41, R188.reuse ;  /* 0x000000bc290f7220 */ /* 0x080fe20000410000 */
[----:B------:R-:W-:Y:S01]  /*5d80*/  FFMA.FTZ R162, R162, R13, R163 ;  /* 0x0000000da2a27223 */ /* 0x000fe200000100a3 */
[----:B------:R-:W-:Y:S01]  /*5d90*/  FMUL.FTZ R13, R170, R188 ;  /* 0x000000bcaa0d7220 */ /* 0x000fe20000410000 */
[----:B------:R-:W-:Y:S01]  /*5da0*/  FMUL.FTZ R161, R161, R8 ;  /* 0x00000008a1a17220 */ /* 0x000fe20000410000 */
[-C--:B------:R-:W-:Y:S01]  /*5db0*/  FFMA.FTZ R135, R138, R190.reuse, R135 ;  /* 0x000000be8a877223 */ /* 0x080fe20000010087 */
[----:B----4-:R-:W-:Y:S01]  /*5dc0*/  FFMA.FTZ R147, R95, R190, R162 ;  /* 0x000000be5f937223 */ /* 0x010fe200000100a2 */
[----:B------:R-:W-:Y:S01]  /*5dd0*/  FFMA.FTZ R168, R168, R187, R13 ;  /* 0x000000bba8a87223 */ /* 0x000fe2000001000d */
[----:B------:R-:W-:Y:S01]  /*5de0*/  FMUL.FTZ R13, R166, R185 ;  /* 0x000000b9a60d7220 */ /* 0x000fe20000410000 */
[----:B------:R-:W-:Y:S01]  /*5df0*/  FFMA.FTZ R187, R40, R187, R15 ;  /* 0x000000bb28bb7223 */ /* 0x000fe2000001000f */
[----:B------:R-:W-:Y:S01]  /*5e00*/  FADD.FTZ R96, R147, R96 ;  /* 0x0000006093607221 */ /* 0x000fe20000010000 */
[-C--:B------:R-:W-:Y:S01]  /*5e10*/  FMUL.FTZ R147, R41, R186.reuse ;  /* 0x000000ba29937220 */ /* 0x080fe20000410000 */
[----:B0-----:R-:W-:Y:S01]  /*5e20*/  @!P1 FADD.FTZ R7, R7, R12 ;  /* 0x0000000c07079221 */ /* 0x001fe20000010000 */
[C---:B------:R-:W-:Y:S01]  /*5e30*/  FMUL.FTZ R15, R41.reuse, R185 ;  /* 0x000000b9290f7220 */ /* 0x040fe20000410000 */
[----:B------:R-:W-:Y:S01]  /*5e40*/  FFMA.FTZ R160, R160, R187, R161 ;  /* 0x000000bba0a07223 */ /* 0x000fe200000100a1 */
[----:B------:R-:W-:Y:S01]  /*5e50*/  FFMA.FTZ R8, R40, R185, -R147 ;  /* 0x000000b928087223 */ /* 0x000fe20000010893 */
[----:B-1----:R-:W-:Y:S01]  /*5e60*/  @!P1 FADD.FTZ R154, R154, R177 ;  /* 0x000000b19a9a9221 */ /* 0x002fe20000010000 */
[----:B------:R-:W0:Y:S01]  /*5e70*/  SHFL.DOWN PT, R10, R7, 0x8, 0x1f ;  /* 0x09001f00070a7f89 */ /* 0x000e2200000e0000 */
[-C--:B------:R-:W-:Y:S01]  /*5e80*/  FFMA.FTZ R147, R164, R186.reuse, R13 ;  /* 0x000000baa4937223 */ /* 0x080fe2000001000d */
[----:B------:R-:W-:Y:S01]  /*5e90*/  FMUL.FTZ R13, R41, R183 ;  /* 0x000000b7290d7220 */ /* 0x000fe20000410000 */
[----:B------:R-:W-:Y:S01]  /*5ea0*/  ISETP.GT.AND P1, PT, R87, 0x17, PT ;  /* 0x000000175700780c */ /* 0x000fe20003f24270 */
[----:B------:R-:W1:Y:S01]  /*5eb0*/  SHFL.DOWN PT, R163, R154, 0x8, 0x1f ;  /* 0x09001f009aa37f89 */ /* 0x000e6200000e0000 */
[C---:B------:R-:W-:Y:S01]  /*5ec0*/  FFMA.FTZ R186, R40.reuse, R186, R15 ;  /* 0x000000ba28ba7223 */ /* 0x040fe2000001000f */
[----:B------:R-:W-:Y:S01]  /*5ed0*/  FMUL.FTZ R8, R159, R8 ;  /* 0x000000089f087220 */ /* 0x000fe20000410000 */
[-C--:B------:R-:W-:Y:S01]  /*5ee0*/  FFMA.FTZ R15, R40, R184.reuse, -R13 ;  /* 0x000000b8280f7223 */ /* 0x080fe2000001080d */
        /* <DEDUP_REMOVED lines=9> */
[CC--:B------:R-:W-:Y:S01]  /*5f80*/  FFMA.FTZ R8, R40.reuse, R158.reuse, -R13 ;  /* 0x0000009e28087223 */ /* 0x0c0fe2000001080d */
[----:B------:R-:W-:Y:S01]  /*5f90*/  FMUL.FTZ R13, R41, R158 ;  /* 0x0000009e290d7220 */ /* 0x000fe20000410000 */
[----:B------:R-:W-:Y:S01]  /*5fa0*/  FFMA.FTZ R136, R137, R168, R136 ;  /* 0x000000a889887223 */ /* 0x000fe20000010088 */
[----:B------:R-:W-:Y:S01]  /*5fb0*/  FFMA.FTZ R156, R91, R152, R156 ;  /* 0x000000985b9c7223 */ /* 0x000fe2000001009c */
[----:B------:R-:W-:Y:S01]  /*5fc0*/  FMUL.FTZ R15, R5, R8 ;  /* 0x00000008050f7220 */ /* 0x000fe20000410000 */
[----:B------:R-:W-:Y:S01]  /*5fd0*/  FFMA.FTZ R13, R40, R182, R13 ;  /* 0x000000b6280d7223 */ /* 0x000fe2000001000d */
[----:B------:R-:W-:Y:S01]  /*5fe0*/  FMUL.FTZ R5, R41, R179 ;  /* 0x000000b329057220 */ /* 0x000fe20000410000 */
[----:B0-----:R-:W-:Y:S01]  /*5ff0*/  @!P1 FADD.FTZ R7, R7, R10 ;  /* 0x0000000a07079221 */ /* 0x001fe20000010000 */
[----:B------:R-:W-:Y:S01]  /*6000*/  FADD.FTZ R97, R160, R97 ;  /* 0x00000061a0617221 */ /* 0x000fe20000010000 */
[----:B------:R-:W-:Y:S01]  /*6010*/  FFMA.FTZ R15, R4, R13, R15 ;  /* 0x0000000d040f7223 */ /* 0x000fe2000001000f */
[-C--:B------:R-:W-:Y:S01]  /*6020*/  FFMA.FTZ R13, R40, R180.reuse, -R5 ;  /* 0x000000b4280d7223 */ /* 0x080fe20000010805 */
[----:B-1----:R-:W-:Y:S01]  /*6030*/  @!P1 FADD.FTZ R154, R154, R163 ;  /* 0x000000a39a9a9221 */ /* 0x002fe20000010000 */
[----:B------:R-:W0:Y:S01]  /*6040*/  SHFL.DOWN PT, R8, R7, 0x10, 0x1f ;  /* 0x0a001f0007087f89 */ /* 0x000e2200000e0000 */
[-C--:B------:R-:W-:Y:S01]  /*6050*/  FMUL.FTZ R4, R151, R180.reuse ;  /* 0x000000b497047220 */ /* 0x080fe20000410000 */
[C---:B------:R-:W-:Y:S01]  /*6060*/  FMUL.FTZ R5, R41.reuse, R180 ;  /* 0x000000b429057220 */ /* 0x040fe20000410000 */
[----:B------:R-:W-:Y:S01]  /*6070*/  FFMA.FTZ R15, R92, R153, R15 ;  /* 0x000000995c0f7223 */ /* 0x000fe2000001000f */
[----:B------:R-:W1:Y:S01]  /*6080*/  SHFL.DOWN PT, R147, R154, 0x10, 0x1f ;  /* 0x0a001f009a937f89 */ /* 0x000e6200000e0000 */
[----:B------:R-:W-:Y:S01]  /*6090*/  FMUL.FTZ R146, R146, R13 ;  /* 0x0000000d92927220 */ /* 0x000fe20000410000 */
[----:B------:R-:W-:Y:S01]  /*60a0*/  FMUL.FTZ R13, R41, R178 ;  /* 0x000000b2290d7220 */ /* 0x000fe20000410000 */
[-C--:B------:R-:W-:Y:S01]  /*60b0*/  FFMA.FTZ R23, R23, R179.reuse, R4 ;  /* 0x000000b317177223 */ /* 0x080fe20000010004 */
[C---:B------:R-:W-:Y:S01]  /*60c0*/  FFMA.FTZ R4, R40.reuse, R179, R5 ;  /* 0x000000b328047223 */ /* 0x040fe20000010005 */
[----:B------:R-:W-:Y:S01]  /*60d0*/  FADD.FTZ R100, R15, R100 ;  /* 0x000000640f647221 */ /* 0x000fe20000010000 */
[----:B------:R-:W-:Y:S01]  /*60e0*/  FFMA.FTZ R15, R40, R148, -R13 ;  /* 0x00000094280f7223 */ /* 0x000fe2000001080d */
[----:B------:R-:W-:Y:S01]  /*60f0*/  FMUL.FTZ R13, R41, R9 ;  /* 0x00000009290d7220 */ /* 0x000fe20000410000 */
[----:B------:R-:W-:Y:S01]  /*6100*/  ISETP.NE.AND P1, PT, R87, RZ, PT ;  /* 0x000000ff5700720c */ /* 0x000fe20003f25270 */
[----:B------:R-:W-:Y:S01]  /*6110*/  FFMA.FTZ R145, R145, R4, R146 ;  /* 0x0000000491917223 */ /* 0x000fe20000010092 */
[----:B------:R-:W-:Y:S01]  /*6120*/  FMUL.FTZ R10, R6, R15 ;  /* 0x0000000f060a7220 */ /* 0x000fe20000410000 */
[C---:B------:R-:W-:Y:S01]  /*6130*/  FMUL.FTZ R5, R41.reuse, R148 ;  /* 0x0000009429057220 */ /* 0x040fe20000410000 */
[----:B------:R-:W-:Y:S01]  /*6140*/  FMUL.FTZ R6, R41, R171 ;  /* 0x000000ab29067220 */ /* 0x000fe20000410000 */
[----:B------:R-:W-:Y:S01]  /*6150*/  FFMA.FTZ R12, R88, R23, R145 ;  /* 0x00000017580c7223 */ /* 0x000fe20000010091 */
[----:B------:R-:W-:Y:S01]  /*6160*/  FADD.FTZ R98, R157, R98 ;  /* 0x000000629d627221 */ /* 0x000fe20000010000 */
[C---:B------:R-:W-:Y:S01]  /*6170*/  FFMA.FTZ R178, R40.reuse, R178, R5 ;  /* 0x000000b228b27223 */ /* 0x040fe20000010005 */
[----:B------:R-:W-:Y:S01]  /*6180*/  FFMA.FTZ R6, R40, R9, R6 ;  /* 0x0000000928067223 */ /* 0x000fe20000010006 */
[----:B------:R-:W-:Y:S01]  /*6190*/  FADD.FTZ R99, R156, R99 ;  /* 0x000000639c637221 */ /* 0x000fe20000010000 */
[----:B------:R-:W-:Y:S01]  /*61a0*/  FFMA.FTZ R107, R142, R23, R107 ;  /* 0x000000178e6b7223 */ /* 0x000fe2000001006b */
[----:B------:R-:W-:Y:S01]  /*61b0*/  FFMA.FTZ R17, R17, R178, R10 ;  /* 0x000000b211117223 */ /* 0x000fe2000001000a */
[----:B0-----:R-:W-:Y:S01]  /*61c0*/  FADD.FTZ R4, R7, R8 ;  /* 0x0000000807047221 */ /* 0x001fe20000010000 */
[----:B------:R-:W-:Y:S01]  /*61d0*/  FFMA.FTZ R8, R40, R171, -R13 ;  /* 0x000000ab28087223 */ /* 0x000fe2000001080d */
[----:B------:R-:W-:Y:S01]  /*61e0*/  FADD.FTZ R101, R12, R101 ;  /* 0x000000650c657221 */ /* 0x000fe20000010000 */
[----:B------:R-:W-:Y:S01]  /*61f0*/  FFMA.FTZ R17, R90, R149, R17 ;  /* 0x000000955a117223 */ /* 0x000fe20000010011 */
[----:B-1----:R-:W-:Y:S01]  /*6200*/  FADD.FTZ R5, R154, R147 ;  /* 0x000000939a057221 */ /* 0x002fe20000010000 */
[----:B------:R-:W-:-:S02]  /*6210*/  FMUL.FTZ R8, R19, R8 ;  /* 0x0000000813087220 */ /* 0x000fc40000410000 */
[----:B------:R-:W-:Y:S02]  /*6220*/  FADD.FTZ R102, R17, R102 ;  /* 0x0000006611667221 */ /* 0x000fe40000010000 */
[----:B------:R-:W-:Y:S01]  /*6230*/  FFMA.FTZ R6, R11, R6, R8 ;  /* 0x000000060b067223 */ /* 0x000fe20000010008 */
[----:B------:R0:W-:Y:S01]  /*6240*/  @!P1 STS.64 [UR5+0x18c8], R4 ;  /* 0x0018c804ff009988 */ /* 0x0001e20008000a05 */
[----:B------:R-:W-:Y:S01]  /*6250*/  BAR.SYNC.DEFER_BLOCKING 0x0 ;  /* 0x0000000000007b1d */ /* 0x000fe20000010000 */
[----:B------:R-:W-:Y:S01]  /*6260*/  ISETP.GT.AND P1, PT, R87, 0xf, PT ;  /* 0x0000000f5700780c */ /* 0x000fe20003f24270 */
[----:B------:R-:W-:-:S04]  /*6270*/  FFMA.FTZ R6, R89, R20, R6 ;  /* 0x0000001459067223 */ /* 0x000fc80000010006 */
[----:B------:R-:W-:Y:S01]  /*6280*/  FADD.FTZ R103, R6, R103 ;  /* 0x0000006706677221 */ /* 0x000fe20000010000 */
[----:B0-----:R-:W-:Y:S02]  /*6290*/  FSEL R4, R7, R4, P1 ;  /* 0x0000000407047208 */ /* 0x001fe40000800000 */
        /* <DEDUP_REMOVED lines=8> */
.L_x_17107:
[----:B------:R-:W-:Y:S05]  /*6320*/  BSYNC.RECONVERGENT B0 ;  /* 0x0000000000007941 */ /* 0x000fea0003800200 */
.L_x_17106:
[----:B------:R-:W-:-:S04]  /*6330*/  UIADD3 UR4, UPT, UPT, UR4, 0x1, URZ ;  /* 0x0000000104047890 */ /* 0x000fc8000fffe0ff */
[----:B------:R-:W-:-:S09]  /*6340*/  UISETP.GE.AND UP0, UPT, UR4, UR8, UPT ;  /* 0x000000080400728c */ /* 0x000fd2000bf06270 */
[----:B------:R-:W-:Y:S05]  /*6350*/  BRA.U !UP0, `(.L_x_17108) ;  /* 0xffffffbd08847547 */ /* 0x000fea000b83ffff */
.L_x_17060:
[----:B------:R-:W-:Y:S01]  /*6360*/  BAR.SYNC.DEFER_BLOCKING 0x0 ;  /* 0x0000000000007b1d */ /* 0x000fe20000010000 */
[----:B------:R-:W-:Y:S01]  /*6370*/  F2FP.F16.F32.PACK_AB R7, R135, R136 ;  /* 0x000000888707723e */ /* 0x000fe200000000ff */
[----:B------:R-:W-:Y:S01]  /*6380*/  HFMA2 R17, -RZ, RZ, 0, 0 ;  /* 0x00000000ff117431 */ /* 0x000fe200000001ff */
[----:B------:R-:W-:Y:S01]  /*6390*/  F2FP.F16.F32.PACK_AB R6, R108, R109 ;  /* 0x0000006d6c06723e */ /* 0x000fe200000000ff */
[----:B------:R-:W-:Y:S01]  /*63a0*/  FADD.FTZ R85, R85, R103 ;  /* 0x0000006755557221 */ /* 0x000fe20000010000 */
[----:B0-----:R-:W-:-:S03]  /*63b0*/  F2FP.F16.F32.PACK_AB R5, R106, R107 ;  /* 0x0000006b6a05723e */ /* 0x001fc600000000ff */
[----:B------:R-:W0:Y:S01]  /*63c0*/  LDC.64 R12, c[0x0][0x4f8] ;  /* 0x00013e00ff0c7b82 */ /* 0x000e220000000a00 */
[----:B------:R-:W-:Y:S01]  /*63d0*/  F2FP.F16.F32.PACK_AB R4, R104, R105 ;  /* 0x000000696804723e */ /* 0x000fe200000000ff */
[----:B------:R-:W1:Y:S01]  /*63e0*/  LDCU.64 UR4, c[0x0][0x500] ;  /* 0x0000a000ff0477ac */ /* 0x000e620008000a00 */
[----:B------:R-:W-:Y:S02]  /*63f0*/  MOV R16, R2 ;  /* 0x0000000200107202 */ /* 0x000fe40000000f00 */
[----:B------:R-:W-:Y:S02]  /*6400*/  IADD3 R46, P1, PT, R46, -0x400, RZ ;  /* 0xfffffc002e2e7810 */ /* 0x000fe40007f3e0ff */
[----:B------:R-:W-:Y:S01]  /*6410*/  IADD3 R58, P2, PT, R58, -0x400, RZ ;  /* 0xfffffc003a3a7810 */ /* 0x000fe20007f5e0ff */
[----:B------:R-:W4:Y:S01]  /*6420*/  LDC.64 R14, c[0x0][0x550] ;  /* 0x00015400ff0e7b82 */ /* 0x000f220000000a00 */
        /* <DEDUP_REMOVED lines=20> */
[----:B----4-:R-:W-:Y:S01]  /*6570*/  LEA R4, P0, R2, R14, 0x1 ;  /* 0x0000000e02047211 */ /* 0x010fe200078008ff */
        /* <DEDUP_REMOVED lines=9> */
[----:B------:R-:W-:Y:S01]  /*6610*/  FADD.FTZ R98, R99, R98 ;  /* 0x0000006263627221 */ /* 0x000fe20000010000 */
[----:B------:R-:W-:-:S03]  /*6620*/  IADD3.X R57, PT, PT, R57, -0x1, RZ, P5, !PT ;  /* 0xffffffff39397810 */ /* 0x000fc60002ffe4ff */
        /* <DEDUP_REMOVED lines=16> */
.L_x_17058:
[----:B------:R-:W1:Y:S01]  /*6730*/  LDC.64 R8, c[0x0][0x548] ;  /* 0x00015200ff087b82 */ /* 0x000e620000000a00 */
[----:B------:R-:W2:Y:S01]  /*6740*/  S2R R12, SR_TID.X ;  /* 0x00000000000c7919 */ /* 0x000ea20000002100 */
[----:B------:R-:W2:Y:S06]  /*6750*/  LDCU UR7, c[0x0][0x38c] ;  /* 0x00007180ff0777ac */ /* 0x000eac0008000800 */
[----:B------:R-:W4:Y:S01]  /*6760*/  LDC.64 R10, c[0x0][0x568] ;  /* 0x00015a00ff0a7b82 */ /* 0x000f220000000a00 */
[----:B-1----:R-:W-:-:S04]  /*6770*/  ISETP.NE.U32.AND P1, PT, R8, RZ, PT ;  /* 0x000000ff0800720c */ /* 0x002fc80003f25070 */
[----:B------:R-:W-:Y:S02]  /*6780*/  ISETP.NE.AND.EX P1, PT, R9, RZ, PT, P1 ;  /* 0x000000ff0900720c */ /* 0x000fe40003f25310 */
[----:B----4-:R-:W-:Y:S02]  /*6790*/  ISETP.NE.U32.AND P0, PT, R10, RZ, PT ;  /* 0x000000ff0a00720c */ /* 0x010fe40003f05070 */
        /* <DEDUP_REMOVED lines=8> */
[----:B-----5:R-:W0:Y:S01]  /*6820*/  SHFL.DOWN P1, R0, R3, 0x2, 0x1f ;  /* 0x08401f0003007f89 */ /* 0x020e220000020000 */
        /* <DEDUP_REMOVED lines=18> */
.L_x_17111:
[----:B------:R-:W-:Y:S05]  /*6950*/  BSYNC.RECONVERGENT B0 ;  /* 0x0000000000007941 */ /* 0x000fea0003800200 */
.L_x_17110:
[----:B------:R-:W-:Y:S05]  /*6960*/  @!P0 BRA `(.L_x_17112) ;  /* 0x0000000000688947 */ /* 0x000fea0003800000 */
[----:B------:R-:W-:Y:S06]  /*6970*/  BAR.SYNC.DEFER_BLOCKING 0x0 ;  /* 0x0000000000007b1d */ /* 0x000fec0000010000 */
[----:B------:R-:W-:Y:S01]  /*6980*/  BSSY.RECONVERGENT B0, `(.L_x_17112) ;  /* 0x0000018000007945 */ /* 0x000fe20003800200 */
[----:B-----5:R-:W2:Y:S01]  /*6990*/  SHFL.DOWN P0, R0, R85, 0x1, 0x1f ;  /* 0x08201f0055007f89 */ /* 0x020ea20000000000 */
[----:B0-----:R-:W0:Y:S01]  /*69a0*/  S2R R4, SR_LANEID ;  /* 0x0000000000047919 */ /* 0x001e220000000000 */
[----:B------:R-:W4:Y:S01]  /*69b0*/  S2R R6, SR_TID.X ;  /* 0x0000000000067919 */ /* 0x000f220000002100 */
        /* <DEDUP_REMOVED lines=20> */
.L_x_17113:
[----:B------:R-:W-:Y:S05]  /*6b00*/  BSYNC.RECONVERGENT B0 ;  /* 0x0000000000007941 */ /* 0x000fea0003800200 */
.L_x_17112:
[----:B------:R-:W-:Y:S05]  /*6b10*/  @P2 EXIT ;  /* 0x000000000000294d */ /* 0x000fea0003800000 */
[----:B------:R-:W2:Y:S01]  /*6b20*/  S2UR UR5, SR_CgaCtaId ;  /* 0x00000000000579c3 */ /* 0x000ea20000008800 */
[----:B01----:R-:W-:Y:S01]  /*6b30*/  MOV R7, R12 ;  /* 0x0000000c00077202 */ /* 0x003fe20000000f00 */
[----:B------:R-:W-:Y:S01]  /*6b40*/  UMOV UR4, 0x400 ;  /* 0x0000040000047882 */ /* 0x000fe20000000000 */
[----:B------:R-:W0:Y:S01]  /*6b50*/  LDCU UR6, c[0x0][0x360] ;  /* 0x00006c00ff0677ac */ /* 0x000e220008000800 */
[----:B------:R-:W1:Y:S01]  /*6b60*/  LDCU.64 UR8, c[0x0][0x4b0] ;  /* 0x00009600ff0877ac */ /* 0x000e620008000a00 */
[----:B------:R-:W4:Y:S02]  /*6b70*/  LDCU.64 UR10, c[0x0][0x530] ;  /* 0x0000a600ff0a77ac */ /* 0x000f240008000a00 */
[----:B012-4-:R-:W-:-:S12]  /*6b80*/  ULEA UR4, UR5, UR4, 0x18 ;  /* 0x0000000405047291 */ /* 0x017fd8000f8ec0ff */
.L_x_17114:
[C---:B-----5:R-:W-:Y:S02]  /*6b90*/  LEA R0, R7.reuse, UR4, 0x3 ;  /* 0x0000000407007c11 */ /* 0x060fe4000f8e18ff */
        /* <DEDUP_REMOVED lines=15> */
.L_x_17115:
        /* <DEDUP_REMOVED lines=15> */
.L_x_18788:


//--------------------- .text._Z25selective_scan_bwd_kernelI32Selective_Scan_bwd_kernel_traitsILi32ELi8ELb1ELb1ELb1ELb1ELb0EN3c104HalfENS1_7complexIfEEEEv12SSMParamsBwd --------------------------
	.section	.text._Z25selective_scan_bwd_kernelI32Selective_Scan_bwd_kernel_traitsILi32ELi8ELb1ELb1ELb1ELb1ELb0EN3c104HalfENS1_7complexIfEEEEv12SSMParamsBwd,"ax",@progbits
	.align	128
        .global         _Z25selective_scan_bwd_kernelI32Selective_Scan_bwd_kernel_traitsILi32ELi8ELb1ELb1ELb1ELb1ELb0EN3c104HalfENS1_7complexIfEEEEv12SSMParamsBwd
        .type           _Z25selective_scan_bwd_kernelI32Selective_Scan_bwd_kernel_traitsILi32ELi8ELb1ELb1ELb1ELb1ELb0EN3c104HalfENS1_7complexIfEEEEv12SSMParamsBwd,@function
        .size           _Z25selective_scan_bwd_kernelI32Selective_Scan_bwd_kernel_traitsILi32ELi8ELb1ELb1ELb1ELb1ELb0EN3c104HalfENS1_7complexIfEEEEv12SSMParamsBwd,(.L_x_18789 - _Z25selective_scan_bwd_kernelI32Selective_Scan_bwd_kernel_traitsILi32ELi8ELb1ELb1ELb1ELb1ELb0EN3c104HalfENS1_7complexIfEEEEv12SSMParamsBwd)
        .other          _Z25selective_scan_bwd_kernelI32Selective_Scan_bwd_kernel_traitsILi32ELi8ELb1ELb1ELb1ELb1ELb0EN3c104HalfENS1_7complexIfEEEEv12SSMParamsBwd,@"STO_CUDA_ENTRY STV_DEFAULT"
_Z25selective_scan_bwd_kernelI32Selective_Scan_bwd_kernel_traitsILi32ELi8ELb1ELb1ELb1ELb1ELb0EN3c104HalfENS1_7complexIfEEEEv12SSMParamsBwd:
.text._Z25selective_scan_bwd_kernelI32Selective_Scan_bwd_kernel_traitsILi32ELi8ELb1ELb1ELb1ELb1ELb0EN3c104HalfENS1_7complexIfEEEEv12SSMParamsBwd:
        /* <DEDUP_REMOVED lines=17> */
[----:B------:R-:W2:Y:S01]  /*0110*/  LDC R25, c[0x0][0x394] ;  /* 0x0000e500ff197b82 */ /* 0x000ea20000000800 */
        /* <DEDUP_REMOVED lines=48> */
[----:B----4-:R-:W-:-:S04]  /*0420*/  SHF.R.U32.HI R10, RZ, 0x1, R13 ;  /* 0x00000001ff0a7819 */ /* 0x010fc8000001160d */
[----:B------:R-:W-:Y:S02]  /*0430*/  IADD3 R7, PT, PT, R7, R9, RZ ;  /* 0x0000000907077210 */ /* 0x000fe40007ffe0ff */
[----:B------:R-:W-:Y:S02]  /*0440*/  SHF.R.U64 R9, R12, 0x1, R13 ;  /* 0x000000010c097819 */ /* 0x000fe4000000120d */
[----:B------:R-:W-:Y:S02]  /*0450*/  MOV R3, UR5 ;  /* 0x0000000500037c02 */ /* 0x000fe40008000f00 */
[----:B------:R-:W-:Y:S01]  /*0460*/  MOV R5, UR7 ;  /* 0x0000000700057c02 */ /* 0x000fe20008000f00 */
[----:B------:R-:W-:Y:S01]  /*0470*/  IMAD.WIDE.U32 R6, R9, UR18, R6 ;  /* 0x0000001209067c25 */ /* 0x000fe2000f8e0006 */
[----:B------:R-:W-:Y:S02]  /*0480*/  MOV R3, UR9 ;  /* 0x0000000900037c02 */ /* 0x000fe40008000f00 */
[----:B------:R-:W-:Y:S01]  /*0490*/  MOV R5, UR8 ;  /* 0x0000000800057c02 */ /* 0x000fe20008000f00 */
[----:B------:R-:W4:Y:S01]  /*04a0*/  LDCU.64 UR8, c[0x0][0x3d0] ;  /* 0x00007a00ff0877ac */ /* 0x000f220008000a00 */
[----:B------:R-:W-:Y:S01]  /*04b0*/  IMAD R47, R10, UR18, RZ ;  /* 0x000000120a2f7c24 */ /* 0x000fe2000f8e02ff */
[----:B------:R-:W-:-:S02]  /*04c0*/  MOV R2, UR4 ;  /* 0x0000000400027c02 */ /* 0x000fc40008000f00 */
[C---:B------:R-:W-:Y:S02]  /*04d0*/  LEA R45, P0, R6.reuse, R20, 0x3 ;  /* 0x00000014062d7211 */ /* 0x040fe400078018ff */
[----:B------:R-:W-:Y:S01]  /*04e0*/  IADD3 R47, PT, PT, R7, R47, RZ ;  /* 0x0000002f072f7210 */ /* 0x000fe20007ffe0ff */
[C---:B------:R-:W-:Y:S01]  /*04f0*/  IMAD.WIDE.U32 R2, R43.reuse, UR10, R2 ;  /* 0x0000000a2b027c25 */ /* 0x040fe2000f8e0002 */
[----:B------:R-:W-:Y:S01]  /*0500*/  MOV R4, UR6 ;  /* 0x0000000600047c02 */ /* 0x000fe20008000f00 */
[----:B---3--:R-:W-:Y:S01]  /*0510*/  UIMAD.WIDE.U32 UR4, UR18, UR12, URZ ;  /* 0x0000000c120472a5 */ /* 0x008fe2000f8e00ff */
[----:B------:R-:W-:Y:S02]  /*0520*/  LEA.HI.X R47, R6, R21, R47, 0x3, P0 ;  /* 0x00000015062f7211 */ /* 0x000fe400000f1c2f */
[----:B------:R-:W3:Y:S01]  /*0530*/  LDC.64 R20, c[0x0][0x4d8] ;  /* 0x00013600ff147b82 */ /* 0x000ee20000000a00 */
[----:B------:R-:W-:Y:S01]  /*0540*/  IMAD.WIDE.U32 R4, R43, UR14, R4 ;  /* 0x0000000e2b047c25 */ /* 0x000fe2000f8e0004 */
[----:B------:R-:W-:Y:S01]  /*0550*/  UIMAD UR5, UR18, UR13, UR5 ;  /* 0x0000000d120572a4 */ /* 0x000fe2000f8e0205 */
[----:B--2---:R-:W-:-:S02]  /*0560*/  LEA R9, R25, 0xffffff00, 0x8 ;  /* 0xffffff0019097811 */ /* 0x004fc400078e40ff */
[----:B------:R-:W-:Y:S01]  /*0570*/  IMAD R15, R43, UR11, R3 ;  /* 0x0000000b2b0f7c24 */ /* 0x000fe2000f8e0203 */
[----:B-1----:R-:W-:Y:S01]  /*0580*/  ISETP.NE.U32.AND P0, PT, R26, RZ, PT ;  /* 0x000000ff1a00720c */ /* 0x002fe20003f05070 */
[----:B------:R-:W-:Y:S01]  /*0590*/  IMAD R3, R11, R16, RZ ;  /* 0x000000100b037224 */ /* 0x000fe200078e02ff */
[----:B------:R-:W-:Y:S01]  /*05a0*/  IADD3 R57, P2, PT, R9, R2, RZ ;  /* 0x0000000209397210 */ /* 0x000fe20007f5e0ff */
[----:B------:R-:W-:Y:S01]  /*05b0*/  IMAD R13, R43, UR15, R5 ;  /* 0x0000000f2b0d7c24 */ /* 0x000fe2000f8e0205 */
[----:B----4-:R-:W-:Y:S01]  /*05c0*/  UIMAD.WIDE.U32 UR6, UR18, UR8, URZ ;  /* 0x00000008120672a5 */ /* 0x010fe2000f8e00ff */
[C---:B------:R-:W-:Y:S01]  /*05d0*/  IMAD R5, R8.reuse, R17, R3 ;  /* 0x0000001108057224 */ /* 0x040fe200078e0203 */
[----:B------:R-:W-:Y:S01]  /*05e0*/  ISETP.NE.AND.EX P0, PT, R27, RZ, PT, P0 ;  /* 0x000000ff1b00720c */ /* 0x000fe20003f05300 */
[----:B------:R-:W-:Y:S01]  /*05f0*/  IMAD.WIDE.U32 R2, R8, R16, UR4 ;  /* 0x0000000408027e25 */ /* 0x000fe2000f8e0010 */
[----:B------:R-:W-:Y:S01]  /*0600*/  LEA R7, R25, 0xfffffe00, 0x9 ;  /* 0xfffffe0019077811 */ /* 0x000fe200078e48ff */
[----:B------:R-:W-:Y:S01]  /*0610*/  UIMAD UR7, UR18, UR9, UR7 ;  /* 0x00000009120772a4 */ /* 0x000fe2000f8e0207 */
[----:B------:R-:W-:Y:S01]  /*0620*/  IADD3 R59, P3, PT, R9, R4, RZ ;  /* 0x00000004093b7210 */ /* 0x000fe20007f7e0ff */
[----:B------:R-:W1:Y:S01]  /*0630*/  LDCU.64 UR8, c[0x0][0x498] ;  /* 0x00009300ff0877ac */ /* 0x000e620008000a00 */
[----:B------:R-:W-:Y:S01]  /*0640*/  IADD3 R10, PT, PT, R3, R5, RZ ;  /* 0x00000005030a7210 */ /* 0x000fe20007ffe0ff */
[----:B0-----:R-:W-:Y:S01]  /*0650*/  IMAD R3, R11, R22, RZ ;  /* 0x000000160b037224 */ /* 0x001fe200078e02ff */
[----:B------:R-:W-:Y:S01]  /*0660*/  IADD3 R58, P1, PT, R7, R2, RZ ;  /* 0x00000002073a7210 */ /* 0x000fe20007f3e0ff */
[----:B------:R-:W-:-:S02]  /*0670*/  IMAD R2, R11, R18, RZ ;  /* 0x000000120b027224 */ /* 0x000fc400078e02ff */
[C---:B------:R-:W-:Y:S02]  /*0680*/  IMAD.WIDE.U32 R4, R8.reuse, R18, UR6 ;  /* 0x0000000608047e25 */ /* 0x040fe4000f8e0012 */
[----:B------:R-:W0:Y:S02]  /*0690*/  @P0 LDC R12, c[0x0][0x384] ;  /* 0x0000e100ff0c0b82 */ /* 0x000e240000000800 */
[C---:B------:R-:W-:Y:S02]  /*06a0*/  IMAD R11, R8.reuse, R19, R2 ;  /* 0x00000013080b7224 */ /* 0x040fe400078e0202 */
[C---:B------:R-:W-:Y:S02]  /*06b0*/  IMAD R17, R8.reuse, R23, R3 ;  /* 0x0000001708117224 */ /* 0x040fe400078e0203 */
[----:B------:R-:W-:Y:S02]  /*06c0*/  IMAD.WIDE.U32 R2, R8, R22, RZ ;  /* 0x0000001608027225 */ /* 0x000fe400078e00ff */
[----:B------:R-:W2:Y:S01]  /*06d0*/  LDC.64 R18, c[0x0][0x540] ;  /* 0x00015000ff127b82 */ /* 0x000ea20000000a00 */
[----:B------:R-:W-:-:S02]  /*06e0*/  IADD3 R8, PT, PT, R5, R11, RZ ;  /* 0x0000000b05087210 */ /* 0x000fc40007ffe0ff */
[----:B------:R-:W-:Y:S02]  /*06f0*/  IADD3 R3, PT, PT, R3, R17, RZ ;  /* 0x0000001103037210 */ /* 0x000fe40007ffe0ff */
[----:B---3--:R-:W-:Y:S02]  /*0700*/  SHF.R.U64 R5, R20, 0x1, R21 ;  /* 0x0000000114057819 */ /* 0x008fe40000001215 */
[----:B------:R-:W-:Y:S01]  /*0710*/  IADD3 R62, P4, PT, R7, R4, RZ ;  /* 0x00000004073e7210 */ /* 0x000fe20007f9e0ff */
[----:B------:R-:W3:Y:S01]  /*0720*/  @P0 LDC R14, c[0x0][0x38c] ;  /* 0x0000e300ff0e0b82 */ /* 0x000ee20000000800 */
[----:B------:R-:W-:Y:S01]  /*0730*/  SHF.R.S32.HI R7, RZ, 0x1f, R7 ;  /* 0x0000001fff077819 */ /* 0x000fe20000011407 */
[----:B------:R-:W-:Y:S01]  /*0740*/  IMAD.WIDE.U32 R4, R5, UR18, R2 ;  /* 0x0000001205047c25 */ /* 0x000fe2000f8e0002 */
[----:B------:R-:W-:Y:S02]  /*0750*/  SHF.R.U32.HI R2, RZ, 0x1, R21 ;  /* 0x00000001ff027819 */ /* 0x000fe40000011615 */
[----:B------:R-:W-:-:S03]  /*0760*/  IADD3.X R10, PT, PT, R7, R10, RZ, P1, !PT ;  /* 0x0000000a070a7210 */ /* 0x000fc60000ffe4ff */
[----:B------:R-:W4:Y:S01]  /*0770*/  LDC.64 R20, c[0x0][0x460] ;  /* 0x00011800ff147b82 */ /* 0x000f220000000a00 */
[----:B------:R-:W-:Y:S01]  /*0780*/  IADD3.X R8, PT, PT, R7, R8, RZ, P4, !PT ;  /* 0x0000000807087210 */ /* 0x000fe200027fe4ff */
[----:B------:R-:W-:-:S06]  /*0790*/  IMAD R51, R2, UR18, RZ ;  /* 0x0000001202337c24 */ /* 0x000fcc000f8e02ff */
[----:B------:R-:W4:Y:S01]  /*07a0*/  @P0 LDC.64 R6, c[0x0][0x480] ;  /* 0x00012000ff060b82 */ /* 0x000f220000000a00 */
[----:B-1----:R-:W-:-:S07]  /*07b0*/  UIMAD.WIDE.U32 UR4, UR18, UR8, URZ ;  /* 0x00000008120472a5 */ /* 0x002fce000f8e00ff */
[----:B------:R-:W1:Y:S08]  /*07c0*/  LDC.64 R22, c[0x0][0x448] ;  /* 0x00011200ff167b82 */ /* 0x000e700000000a00 */
[----:B------:R-:W1:Y:S01]  /*07d0*/  LDC.64 R16, c[0x0][0x4a8] ;  /* 0x00012a00ff107b82 */ /* 0x000e620000000a00 */
[----:B------:R-:W-:Y:S02]  /*07e0*/  UIMAD UR5, UR18, UR9, UR5 ;  /* 0x00000009120572a4 */ /* 0x000fe4000f8e0205 */
[----:B0-----:R-:W-:Y:S01]  /*07f0*/  @P0 IMAD R2, R12, UR18, R43 ;  /* 0x000000120c020c24 */ /* 0x001fe2000f8e022b */
[----:B------:R-:W-:-:S02]  /*0800*/  IADD3 R51, PT, PT, R5, R51, RZ ;  /* 0x0000003305337210 */ /* 0x000fc40007ffe0ff */
[----:B--2---:R-:W-:Y:S01]  /*0810*/  LEA R49, P4, R4, R18, 0x3 ;  /* 0x0000001204317211 */ /* 0x004fe200078818ff */
[----:B------:R-:W-:Y:S01]  /*0820*/  @P0 IMAD R5, R2, R25, RZ ;  /* 0x0000001902050224 */ /* 0x000fe200078e02ff */
[----:B------:R-:W-:Y:S02]  /*0830*/  ISETP.GE.AND P1, PT, R25, 0x1, PT ;  /* 0x000000011900780c */ /* 0x000fe40003f26270 */
[----:B------:R-:W-:Y:S01]  /*0840*/  LEA.HI.X R51, R4, R19, R51, 0x3, P4 ;  /* 0x0000001304337211 */ /* 0x000fe200020f1c33 */
[----:B------:R-:W-:Y:S01]  /*0850*/  IMAD.WIDE.U32 R2, R43, R60, UR4 ;  /* 0x000000042b027e25 */ /* 0x000fe2000f8e003c */
[----:B------:R-:W-:-:S03]  /*0860*/  SHF.R.S32.HI R4, RZ, 0x1f, R9 ;  /* 0x0000001fff047819 */ /* 0x000fc60000011409 */
[----:B---3--:R-:W-:Y:S01]  /*0870*/  @P0 IMAD R5, R5, R14, RZ ;  /* 0x0000000e05050224 */ /* 0x008fe200078e02ff */
[C---:B------:R-:W-:Y:S01]  /*0880*/  IADD3.X R14, PT, PT, R4.reuse, R15, RZ, P2, !PT ;  /* 0x0000000f040e7210 */ /* 0x040fe200017fe4ff */
[----:B------:R-:W-:Y:S01]  /*0890*/  IMAD R61, R43, R61, R3 ;  /* 0x0000003d2b3d7224 */ /* 0x000fe200078e0203 */
[----:B------:R-:W-:Y:S02]  /*08a0*/  IADD3.X R12, PT, PT, R4, R13, RZ, P3, !PT ;  /* 0x0000000d040c7210 */ /* 0x000fe40001ffe4ff */
[----:B----4-:R-:W-:Y:S02]  /*08b0*/  LEA R50, P2, R57, R20, 0x1 ;  /* 0x0000001439327211 */ /* 0x010fe400078408ff */
[----:B------:R-:W-:Y:S02]  /*08c0*/  LEA R52, P3, R59, R52, 0x1 ;  /* 0x000000343b347211 */ /* 0x000fe400078608ff */
[----:B------:R-:W-:Y:S02]  /*08d0*/  CS2R R26, SRZ ;  /* 0x00000000001a7805 */ /* 0x000fe4000001ff00 */
[----:B------:R-:W-:Y:S01]  /*08e0*/  IADD3 R2, P4, PT, R9, R2, RZ ;  /* 0x0000000209027210 */ /* 0x000fe20007f9e0ff */
[----:B------:R-:W-:Y:S01]  /*08f0*/  @P0 IMAD.WIDE R26, R5, 0x10, R6 ;  /* 0x00000010051a0825 */ /* 0x000fe200078e0206 */
[----:B------:R-:W-:-:S02]  /*0900*/  LEA.HI.X R57, R57, R21, R14, 0x1, P2 ;  /* 0x0000001539397211 */ /* 0x000fc400010f0c0e */
[----:B------:R-:W-:Y:S01]  /*0910*/  LEA.HI.X R59, R59, R53, R12, 0x1, P3 ;  /* 0x000000353b3b7211 */ /* 0x000fe200018f0c0c */
[C---:B-1----:R-:W-:Y:S01]  /*0920*/  IMAD.WIDE.U32 R24, R43.reuse, R16, RZ ;  /* 0x000000102b187225 */ /* 0x042fe200078e00ff */
        /* <DEDUP_REMOVED lines=81> */
.L_x_17182:
        /* <DEDUP_REMOVED lines=59> */
[----:B0-----:R-:W0:Y:S02]  /*11f0*/  MUFU.EX2 R17, R105 ;  /* 0x0000006900117308 */ /* 0x001e240000000800 */
        /* <DEDUP_REMOVED lines=26> */
.L_x_17118:
[----:B------:R-:W-:Y:S05]  /*13a0*/  BSYNC.RECONVERGENT B0 ;  /* 0x0000000000007941 */ /* 0x000fea0003800200 */
.L_x_17117:
        /* <DEDUP_REMOVED lines=39> */
.L_x_17120:
[----:B------:R-:W-:Y:S05]  /*1620*/  BSYNC.RECONVERGENT B0 ;  /* 0x0000000000007941 */ /* 0x000fea0003800200 */
.L_x_17119:
        /* <DEDUP_REMOVED lines=45> */
.L_x_17122:
[----:B------:R-:W-:Y:S05]  /*1900*/  BSYNC.RECONVERGENT B0 ;  /* 0x0000000000007941 */ /* 0x000fea0003800200 */
.L_x_17121:
        /* <DEDUP_REMOVED lines=32> */
.L_x_17124:
[----:B------:R-:W-:Y:S05]  /*1b10*/  BSYNC.RECONVERGENT B0 ;  /* 0x0000000000007941 */ /* 0x000fea0003800200 */
.L_x_17123:
        /* <DEDUP_REMOVED lines=32> */
.L_x_17126:
[----:B------:R-:W-:Y:S05]  /*1d20*/  BSYNC.RECONVERGENT B0 ;  /* 0x0000000000007941 */ /* 0x000fea0003800200 */
.L_x_17125:
        /* <DEDUP_REMOVED lines=32> */
.L_x_17128:
[----:B------:R-:W-:Y:S05]  /*1f30*/  BSYNC.RECONVERGENT B0 ;  /* 0x0000000000007941 */ /* 0x000fea0003800200 */
.L_x_17127:
        /* <DEDUP_REMOVED lines=32> */
.L_x_17130:
[----:B------:R-:W-:Y:S05]  /*2140*/  BSYNC.RECONVERGENT B0 ;  /* 0x0000000000007941 */ /* 0x000fea0003800200 */
.L_x_17129:
        /* <DEDUP_REMOVED lines=32> */
.L_x_17132:
[----:B------:R-:W-:Y:S05]  /*2350*/  BSYNC.RECONVERGENT B0 ;  /* 0x0000000000007941 */ /* 0x000fea0003800200 */
.L_x_17131:
        /* <DEDUP_REMOVED lines=50> */
[----:B------:R-:W0:Y:S01]  /*2680*/  LDCU UR7, c[0x0][0x394] ;  /* 0x00007280ff0777ac */ /* 0x000e220008000800 */
        /* <DEDUP_REMOVED lines=8> */
[----:B-1----:R-:W0:Y:S02]  /*2710*/  LDC.64 R30, c[0x0][0x4f0] ;  /* 0x00013c00ff1e7b82 */ /* 0x002e240000000a00 */
.L_x_17181:
[----:B0-2---:R-:W-:-:S04]  /*2720*/  IMAD.WIDE.U32 R4, R128, UR4, RZ ;  /* 0x0000000480047c25 */ /* 0x005fc8000f8e00ff */
[----:B------:R-:W-:Y:S01]  /*2730*/  IMAD R5, R129, UR4, R5 ;  /* 0x0000000481057c24 */ /* 0x000fe2000f8e0205 */
[----:B------:R-:W-:-:S04]  /*2740*/  LEA R12, P1, R4, R56, 0x1 ;  /* 0x00000038040c7211 */ /* 0x000fc800078208ff */
[----:B------:R-:W-:-:S03]  /*2750*/  LEA.HI.X R13, R4, R58, R5, 0x1, P1 ;  /* 0x0000003a040d7211 */ /* 0x000fc600008f0c05 */
[----:B------:R-:W-:-:S05]  /*2760*/  IMAD.WIDE.U32 R12, R83, 0x10, R12 ;  /* 0x00000010530c7825 */ /* 0x000fca00078e000c */
[----:B------:R-:W2:Y:S04]  /*2770*/  LDG.E.128 R4, desc[UR16][R12.64] ;  /* 0x000000100c047981 */ /* 0x000ea8000c1e1d00 */
[----:B------:R1:W5:Y:S02]  /*2780*/  LDG.E.128 R8, desc[UR16][R12.64+0x200] ;  /* 0x000200100c087981 */ /* 0x000364000c1e1d00 */
[----:B-1----:R-:W-:Y:S02]  /*2790*/  MOV R12, R2 ;  /* 0x00000002000c7202 */ /* 0x002fe40000000f00 */
[----:B------:R-:W-:-:S03]  /*27a0*/  MOV R13, R55 ;  /* 0x00000037000d7202 */ /* 0x000fc60000000f00 */
[----:B----4-:R-:W-:-:S04]  /*27b0*/  IMAD.WIDE.U32 R14, R34, UR4, R12 ;  /* 0x00000004220e7c25 */ /* 0x010fc8000f8e000c */
[----:B------:R-:W-:Y:S01]  /*27c0*/  IMAD R15, R35, UR4, R15 ;  /* 0x00000004230f7c24 */ /* 0x000fe2000f8e020f */
[----:B---3--:R-:W-:-:S04]  /*27d0*/  LEA R40, P1, R14, R36, 0x3 ;  /* 0x000000240e287211 */ /* 0x008fc800078218ff */
[----:B------:R-:W-:-:S06]  /*27e0*/  LEA.HI.X R41, R14, R37, R15, 0x3, P1 ;  /* 0x000000250e297211 */ /* 0x000fcc00008f1c0f */
[----:B------:R-:W3:Y:S01]  /*27f0*/  LDG.E.64 R40, desc[UR16][R40.64] ;  /* 0x0000001028287981 */ /* 0x000ee2000c1e1b00 */
[----:B0-----:R-:W-:-:S04]  /*2800*/  IMAD.WIDE.U32 R14, R126, UR4, RZ ;  /* 0x000000047e0e7c25 */ /* 0x001fc8000f8e00ff */
[----:B------:R-:W-:Y:S01]  /*2810*/  IMAD R15, R127, UR4, R15 ;  /* 0x000000047f0f7c24 */ /* 0x000fe2000f8e020f */
[----:B------:R-:W-:-:S04]  /*2820*/  LEA R16, P1, R14, R60, 0x1 ;  /* 0x0000003c0e107211 */ /* 0x000fc800078208ff */
[----:B------:R-:W-:-:S03]  /*2830*/  LEA.HI.X R17, R14, R62, R15, 0x1, P1 ;  /* 0x0000003e0e117211 */ /* 0x000fc600008f0c0f */
[----:B------:R-:W-:Y:S01]  /*2840*/  IMAD.WIDE.U32 R12, R83, 0x10, R16 ;  /* 0x00000010530c7825 */ /* 0x000fe200078e0010 */
[----:B--2---:R0:W-:Y:S04]  /*2850*/  STS.128 [R85], R4 ;  /* 0x0000000455007388 */ /* 0x0041e80000000c00 */
[----:B-----5:R1:W-:Y:S01]  /*2860*/  STS.128 [R85+0x200], R8 ;  /* 0x0002000855007388 */ /* 0x0203e20000000c00 */
[----:B------:R-:W-:-:S03]  /*2870*/  NOP ;  /* 0x0000000000007918 */ /* 0x000fc60000000000 */
[----:B------:R-:W2:Y:S04]  /*2880*/  LDG.E.128 R16, desc[UR16][R12.64] ;  /* 0x000000100c107981 */ /* 0x000ea8000c1e1d00 */
[----:B------:R4:W5:Y:S01]  /*2890*/  LDG.E.128 R20, desc[UR16][R12.64+0x200] ;  /* 0x000200100c147981 */ /* 0x000962000c1e1d00 */
[----:B------:R-:W4:Y:S01]  /*28a0*/  S2UR UR6, SR_CgaCtaId ;  /* 0x00000000000679c3 */ /* 0x000f220000008800 */
[----:B------:R-:W-:Y:S01]  /*28b0*/  ISETP.NE.AND P2, PT, R48, RZ, PT ;  /* 0x000000ff3000720c */ /* 0x000fe20003f45270 */
[----:B------:R-:W-:Y:S01]  /*28c0*/  UMOV UR5, 0x400 ;  /* 0x0000040000057882 */ /* 0x000fe20000000000 */
[----:B------:R-:W-:Y:S01]  /*28d0*/  IADD3 R153, PT, PT, R122, UR4, RZ ;  /* 0x000000047a997c10 */ /* 0x000fe2000fffe0ff */
[----:B------:R-:W-:Y:S01]  /*28e0*/  BSSY.RECONVERGENT B0, `(.L_x_17134) ;  /* 0x000008a000007945 */ /* 0x000fe20003800200 */
[----:B------:R-:W-:Y:S01]  /*28f0*/  ISETP.NE.AND P1, PT, R48, 0x1f, PT ;  /* 0x0000001f3000780c */ /* 0x000fe20003f25270 */
[----:B---3--:R-:W-:Y:S01]  /*2900*/  FMUL.FTZ R150, R40, 1.4426950216293334961 ;  /* 0x3fb8aa3b28967820 */ /* 0x008fe20000410000 */
[CC--:B0-----:R-:W-:Y:S01]  /*2910*/  FMUL.FTZ R5, R41.reuse, R103.reuse ;  /* 0x0000006729057220 */ /* 0x0c1fe20000410000 */
[C---:B------:R-:W-:Y:S01]  /*2920*/  FMUL.FTZ R14, R41.reuse, R108 ;  /* 0x0000006c290e7220 */ /* 0x040fe20000410000 */
[----:B------:R-:W-:Y:S01]  /*2930*/  FMUL.FTZ R6, R41, R106 ;  /* 0x0000006a29067220 */ /* 0x000fe20000410000 */
[C---:B------:R-:W-:Y:S01]  /*2940*/  FMUL.FTZ R4, R150.reuse, R108 ;  /* 0x0000006c96047220 */ /* 0x040fe20000410000 */
[----:B------:R-:W-:Y:S01]  /*2950*/  FMUL.RZ R7, R5, 0.15915493667125701904 ;  /* 0x3e22f98305077820 */ /* 0x000fe2000040c000 */
[----:B------:R-:W-:Y:S01]  /*2960*/  FMUL.FTZ R5, R150, R103 ;  /* 0x0000006796057220 */ /* 0x000fe20000410000 */
[----:B------:R-:W-:Y:S01]  /*2970*/  FMUL.RZ R151, R14, 0.15915493667125701904 ;  /* 0x3e22f9830e977820 */ /* 0x000fe2000040c000 */
[----:B------:R0:W-:Y:S01]  /*2980*/  MUFU.EX2 R147, R4 ;  /* 0x0000000400937308 */ /* 0x0001e20000000800 */
[----:B-1----:R-:W-:Y:S01]  /*2990*/  FMUL.RZ R8, R6, 0.15915493667125701904 ;  /* 0x3e22f98306087820 */ /* 0x002fe2000040c000 */
[C---:B------:R-:W-:Y:S01]  /*29a0*/  FMUL.FTZ R6, R150.reuse, R106 ;  /* 0x0000006a96067220 */ /* 0x040fe20000410000 */
        /* <DEDUP_REMOVED lines=9> */
[----:B------:R-:W3:Y:S01]  /*2a40*/  MUFU.SIN R14, R151 ;  /* 0x00000097000e7308 */ /* 0x000ee20000000400 */
[----:B0-----:R-:W-:-:S07]  /*2a50*/  FMUL.FTZ R146, R147, R146 ;  /* 0x0000009293927220 */ /* 0x001fce0000410000 */
[----:B------:R0:W4:Y:S01]  /*2a60*/  MUFU.SIN R15, R7 ;  /* 0x00000007000f7308 */ /* 0x0001220000000400 */
[----:B-1----:R-:W-:-:S07]  /*2a70*/  FMUL.FTZ R149, R148, R149 ;  /* 0x0000009594957220 */ /* 0x002fce0000410000 */
[----:B------:R-:W-:Y:S01]  /*2a80*/  MUFU.SIN R152, R8 ;  /* 0x0000000800987308 */ /* 0x000fe20000000400 */
[----:B0-----:R-:W-:Y:S01]  /*2a90*/  FMUL.RZ R7, R5, 0.15915493667125701904 ;  /* 0x3e22f98305077820 */ /* 0x001fe2000040c000 */
[----:B------:R-:W-:Y:S01]  /*2aa0*/  FMUL.FTZ R5, R150, R104 ;  /* 0x0000006896057220 */ /* 0x000fe20000410000 */
[----:B---3--:R-:W-:-:S05]  /*2ab0*/  FMUL.FTZ R147, R147, R14 ;  /* 0x0000000e93937220 */ /* 0x008fca0000410000 */
[----:B------:R0:W-:Y:S01]  /*2ac0*/  MUFU.COS R164, R8 ;  /* 0x0000000800a47308 */ /* 0x0001e20000000000 */
[----:B----4-:R-:W-:-:S07]  /*2ad0*/  FMUL.FTZ R148, R148, R15 ;  /* 0x0000000f94947220 */ /* 0x010fce0000410000 */
[----:B------:R1:W3:Y:S01]  /*2ae0*/  MUFU.EX2 R163, R6 ;  /* 0x0000000600a37308 */ /* 0x0002e20000000800 */
[----:B0-----:R-:W-:-:S07]  /*2af0*/  FMUL.FTZ R8, R150, R113 ;  /* 0x0000007196087220 */ /* 0x001fce0000410000 */
[----:B------:R0:W-:Y:S01]  /*2b00*/  MUFU.EX2 R161, R4 ;  /* 0x0000000400a17308 */ /* 0x0001e20000000800 */
[----:B-1----:R-:W-:-:S04]  /*2b10*/  FMUL.FTZ R6, R41, R113 ;  /* 0x0000007129067220 */ /* 0x002fc80000410000 */
[----:B------:R-:W-:-:S03]  /*2b20*/  FMUL.RZ R12, R6, 0.15915493667125701904 ;  /* 0x3e22f983060c7820 */ /* 0x000fc6000040c000 */
[----:B------:R-:W-:Y:S01]  /*2b30*/  MUFU.SIN R154, R9 ;  /* 0x00000009009a7308 */ /* 0x000fe20000000400 */
[----:B0-----:R-:W-:Y:S01]  /*2b40*/  FMUL.FTZ R4, R41, R118 ;  /* 0x0000007629047220 */ /* 0x001fe20000410000 */
[C---:B---3--:R-:W-:Y:S01]  /*2b50*/  FMUL.FTZ R164, R163.reuse, R164 ;  /* 0x000000a4a3a47220 */ /* 0x048fe20000410000 */
[----:B------:R-:W-:Y:S02]  /*2b60*/  FMUL.FTZ R163, R163, R152 ;  /* 0x00000098a3a37220 */ /* 0x000fe40000410000 */
[----:B------:R-:W-:-:S03]  /*2b70*/  FMUL.RZ R13, R4, 0.15915493667125701904 ;  /* 0x3e22f983040d7820 */ /* 0x000fc6000040c000 */
[----:B------:R0:W1:Y:S08]  /*2b80*/  MUFU.COS R162, R9 ;  /* 0x0000000900a27308 */ /* 0x0000700000000000 */
[----:B------:R3:W-:Y:S01]  /*2b90*/  MUFU.EX2 R157, R8 ;  /* 0x00000008009d7308 */ /* 0x0007e20000000800 */
[----:B0-----:R-:W-:-:S07]  /*2ba0*/  FMUL.FTZ R9, R150, R118 ;  /* 0x0000007696097220 */ /* 0x001fce0000410000 */
[----:B------:R-:W-:Y:S01]  /*2bb0*/  MUFU.SIN R156, R7 ;  /* 0x00000007009c7308 */ /* 0x000fe20000000400 */
[----:B---3--:R-:W-:Y:S01]  /*2bc0*/  FMUL.FTZ R8, R41, R105 ;  /* 0x0000006929087220 */ /* 0x008fe20000410000 */
        /* <DEDUP_REMOVED lines=8> */
[----:B---3--:R-:W3:Y:S01]  /*2c50*/  LDS.128 R8, [R135+0x10] ;  /* 0x0000100087087984 */ /* 0x008ee20000000c00 */
[C---:B-1----:R-:W-:Y:S01]  /*2c60*/  FMUL.FTZ R160, R159.reuse, R160 ;  /* 0x000000a09fa07220 */ /* 0x042fe20000410000 */
[----:B------:R-:W-:-:S05]  /*2c70*/  FMUL.FTZ R159, R159, R156 ;  /* 0x0000009c9f9f7220 */ /* 0x000fca0000410000 */
[----:B------:R-:W1:Y:S08]  /*2c80*/  MUFU.COS R158, R12 ;  /* 0x0000000c009e7308 */ /* 0x000e700000000000 */
[----:B------:R-:W-:Y:S08]  /*2c90*/  MUFU.SIN R168, R13 ;  /* 0x0000000d00a87308 */ /* 0x000ff00000000400 */
[----:B------:R-:W4:Y:S01]  /*2ca0*/  MUFU.COS R170, R13 ;  /* 0x0000000d00aa7308 */ /* 0x000f220000000000 */
[C---:B-1----:R-:W-:Y:S01]  /*2cb0*/  FMUL.FTZ R158, R157.reuse, R158 ;  /* 0x0000009e9d9e7220 */ /* 0x042fe20000410000 */
[----:B------:R-:W-:-:S06]  /*2cc0*/  FMUL.FTZ R157, R157, R166 ;  /* 0x000000a69d9d7220 */ /* 0x000fcc0000410000 */
[----:B------:R-:W-:Y:S01]  /*2cd0*/  MUFU.SIN R177, R151 ;  /* 0x0000009700b17308 */ /* 0x000fe20000000400 */
[----:B0-----:R-:W-:Y:S02]  /*2ce0*/  HADD2.F32 R150, -RZ, R5.H1_H1 ;  /* 0x30000005ff967230 */ /* 0x001fe40000004100 */
[----:B------:R-:W-:Y:S02]  /*2cf0*/  HADD2.F32 R152, -RZ, R6.H1_H1 ;  /* 0x30000006ff987230 */ /* 0x000fe40000004100 */
[----:B------:R-:W-:-:S03]  /*2d00*/  HADD2.F32 R154, -RZ, R7.H1_H1 ;  /* 0x30000007ff9a7230 */ /* 0x000fc60000004100 */
[----:B------:R0:W-:Y:S01]  /*2d10*/  MUFU.COS R179, R151 ;  /* 0x0000009700b37308 */ /* 0x0001e20000000000 */
[----:B---3--:R-:W-:Y:S02]  /*2d20*/  HADD2.F32 R166, -RZ, R8.H1_H1 ;  /* 0x30000008ffa67230 */ /* 0x008fe40000004100 */
[C---:B----4-:R-:W-:Y:S01]  /*2d30*/  FMUL.FTZ R156, R155.reuse, R170 ;  /* 0x000000aa9b9c7220 */ /* 0x050fe20000410000 */
[----:B------:R-:W-:Y:S02]  /*2d40*/  HADD2.F32 R167, -RZ, R9.H1_H1 ;  /* 0x30000009ffa77230 */ /* 0x000fe40000004100 */
[----:B------:R-:W-:Y:S01]  /*2d50*/  FMUL.FTZ R155, R155, R168 ;  /* 0x000000a89b9b7220 */ /* 0x000fe20000410000 */
[--C-:B------:R-:W-:Y:S02]  /*2d60*/  HADD2.F32 R168, -RZ, R10.reuse.H0_H0 ;  /* 0x2000000affa87230 */ /* 0x100fe40000004100 */
[----:B------:R-:W-:Y:S01]  /*2d70*/  HADD2.F32 R170, -RZ, R10.H1_H1 ;  /* 0x3000000affaa7230 */ /* 0x000fe20000004100 */
[----:B------:R1:W3:Y:S01]  /*2d80*/  MUFU.EX2 R172, R165 ;  /* 0x000000a500ac7308 */ /* 0x0002e20000000800 */
[----:B0-----:R-:W-:-:S02]  /*2d90*/  HADD2.F32 R151, -RZ, R7.H0_H0 ;  /* 0x20000007ff977230 */ /* 0x001fc40000004100 */
[--C-:B------:R-:W-:Y:S02]  /*2da0*/  HADD2.F32 R169, -RZ, R11.reuse.H0_H0 ;  /* 0x2000000bffa97230 */ /* 0x100fe40000004100 */
[----:B------:R-:W-:Y:S02]  /*2db0*/  HADD2.F32 R171, -RZ, R11.H1_H1 ;  /* 0x3000000bffab7230 */ /* 0x000fe40000004100 */
[----:B-1----:R-:W-:Y:S02]  /*2dc0*/  HADD2.F32 R165, -RZ, R9.H0_H0 ;  /* 0x20000009ffa57230 */ /* 0x002fe40000004100 */
[----:B---3--:R-:W-:Y:S01]  /*2dd0*/  FMUL.FTZ R9, R172, R177 ;  /* 0x000000b1ac097220 */ /* 0x008fe20000410000 */
[----:B--2---:R-:W-:Y:S04]  /*2de0*/  STS.128 [R85+0x420], R16 ;  /* 0x0004201055007388 */ /* 0x004fe80000000c00 */
        /* <DEDUP_REMOVED lines=9> */
[----:B------:R-:W-:Y:S02]  /*2e80*/  HADD2.F32 R153, -RZ, R8.H0_H0 ;  /* 0x20000008ff997230 */ /* 0x000fe40000004100 */
[----:B------:R-:W-:Y:S01]  /*2e90*/  FMUL.FTZ R8, R172, R179 ;  /* 0x000000b3ac087220 */ /* 0x000fe20000410000 */
[----:B------:R-:W-:Y:S01]  /*2ea0*/  LEA R5, R4, UR5, 0x3 ;  /* 0x0000000504057c11 */ /* 0x000fe2000f8e18ff */
[----:B------:R-:W-:-:S04]  /*2eb0*/  HADD2.F32 R23, -RZ, R6.H0_H0 ;  /* 0x20000006ff177230 */ /* 0x000fc80000004100 */
[----:B------:R0:W-:Y:S01]  /*2ec0*/  STS.64 [R5+0x1d10], R8 ;  /* 0x001d100805007388 */ /* 0x0001e20000000a00 */
[----:B-1----:R-:W-:Y:S02]  /*2ed0*/  HADD2.F32 R179, -RZ, R13.H0_H0 ;  /* 0x2000000dffb37230 */ /* 0x002fe40000004100 */
[----:B------:R-:W-:Y:S02]  /*2ee0*/  HADD2.F32 R180, -RZ, R14.H0_H0 ;  /* 0x2000000effb47230 */ /* 0x000fe40000004100 */
[----:B------:R-:W-:Y:S02]  /*2ef0*/  HADD2.F32 R183, -RZ, R15.H0_H0 ;  /* 0x2000000fffb77230 */ /* 0x000fe40000004100 */
[----:B------:R-:W-:Y:S01]  /*2f00*/  FMUL.FTZ R179, R144, R179 ;  /* 0x000000b390b37220 */ /* 0x000fe20000410000 */
[----:B--2---:R-:W-:Y:S02]  /*2f10*/  HADD2.F32 R184, -RZ, R16.H0_H0 ;  /* 0x20000010ffb87230 */ /* 0x004fe40000004100 */
[----:B------:R-:W-:Y:S01]  /*2f20*/  FMUL.FTZ R180, R143, R180 ;  /* 0x000000b48fb47220 */ /* 0x000fe20000410000 */
[----:B------:R-:W-:-:S02]  /*2f30*/  HADD2.F32 R187, -RZ, R17.H0_H0 ;  /* 0x20000011ffbb7230 */ /* 0x000fc40000004100 */
[----:B------:R-:W-:Y:S01]  /*2f40*/  FMUL.FTZ R183, R142, R183 ;  /* 0x000000b78eb77220 */ /* 0x000fe20000410000 */
[----:B------:R-:W-:Y:S02]  /*2f50*/  HADD2.F32 R188, -RZ, R18.H0_H0 ;  /* 0x20000012ffbc7230 */ /* 0x000fe40000004100 */
[----:B------:R-:W-:Y:S01]  /*2f60*/  FMUL.FTZ R184, R141, R184 ;  /* 0x000000b88db87220 */ /* 0x000fe20000410000 */
[----:B------:R-:W-:Y:S02]  /*2f70*/  HADD2.F32 R191, -RZ, R19.H0_H0 ;  /* 0x20000013ffbf7230 */ /* 0x000fe40000004100 */
[----:B------:R-:W-:Y:S01]  /*2f80*/  FMUL.FTZ R187, R140, R187 ;  /* 0x000000bb8cbb7220 */ /* 0x000fe20000410000 */
[--C-:B------:R-:W-:Y:S02]  /*2f90*/  HADD2.F32 R4, -RZ, R12.reuse.H0_H0 ;  /* 0x2000000cff047230 */ /* 0x100fe40000004100 */
[----:B------:R-:W-:Y:S01]  /*2fa0*/  FMUL.FTZ R188, R139, R188 ;  /* 0x000000bc8bbc7220 */ /* 0x000fe20000410000 */
[----:B------:R-:W-:-:S02]  /*2fb0*/  HADD2.F32 R172, -RZ, R12.H1_H1 ;  /* 0x3000000cffac7230 */ /* 0x000fc40000004100 */
[----:B------:R-:W-:Y:S01]  /*2fc0*/  FMUL.FTZ R191, R138, R191 ;  /* 0x000000bf8abf7220 */ /* 0x000fe20000410000 */
[----:B------:R-:W-:Y:S02]  /*2fd0*/  HADD2.F32 R13, -RZ, R13.H1_H1 ;  /* 0x3000000dff0d7230 */ /* 0x000fe40000004100 */
[C---:B------:R-:W-:Y:S01]  /*2fe0*/  FMUL.FTZ R177, R145.reuse, R4 ;  /* 0x0000000491b17220 */ /* 0x040fe20000410000 */
[----:B------:R-:W-:Y:S02]  /*2ff0*/  HADD2.F32 R14, -RZ, R14.H1_H1 ;  /* 0x3000000eff0e7230 */ /* 0x000fe40000004100 */
[----:B------:R-:W-:Y:S01]  /*3000*/  FMUL.FTZ R172, R145, -R172 ;  /* 0x800000ac91ac7220 */ /* 0x000fe20000410000 */
[----:B------:R-:W-:Y:S02]  /*3010*/  HADD2.F32 R15, -RZ, R15.H1_H1 ;  /* 0x3000000fff0f7230 */ /* 0x000fe40000004100 */
[----:B------:R-:W-:Y:S01]  /*3020*/  FMUL.FTZ R178, R144, -R13 ;  /* 0x8000000d90b27220 */ /* 0x000fe20000410000 */
[----:B------:R-:W-:-:S02]  /*3030*/  HADD2.F32 R16, -RZ, R16.H1_H1 ;  /* 0x30000010ff107230 */ /* 0x000fc40000004100 */
[----:B------:R-:W-:Y:S01]  /*3040*/  FMUL.FTZ R181, R143, -R14 ;  /* 0x8000000e8fb57220 */ /* 0x000fe20000410000 */
[----:B------:R-:W-:Y:S02]  /*3050*/  HADD2.F32 R17, -RZ, R17.H1_H1 ;  /* 0x30000011ff117230 */ /* 0x000fe40000004100 */
[----:B------:R-:W-:Y:S01]  /*3060*/  FMUL.FTZ R182, R142, -R15 ;  /* 0x8000000f8eb67220 */ /* 0x000fe20000410000 */
[----:B------:R-:W-:Y:S02]  /*3070*/  HADD2.F32 R18, -RZ, R18.H1_H1 ;  /* 0x30000012ff127230 */ /* 0x000fe40000004100 */
[----:B------:R-:W-:Y:S01]  /*3080*/  FMUL.FTZ R185, R141, -R16 ;  /* 0x800000108db97220 */ /* 0x000fe20000410000 */
[----:B------:R-:W-:Y:S02]  /*3090*/  HADD2.F32 R19, -RZ, R19.H1_H1 ;  /* 0x30000013ff137230 */ /* 0x000fe40000004100 */
[----:B------:R-:W-:Y:S01]  /*30a0*/  FMUL.FTZ R186, R140, -R17 ;  /* 0x800000118cba7220 */ /* 0x000fe20000410000 */
[----:B------:R-:W-:-:S02]  /*30b0*/  FMUL.FTZ R189, R139, -R18 ;  /* 0x800000128bbd7220 */ /* 0x000fc40000410000 */
        /* <DEDUP_REMOVED lines=11> */
.L_x_17135:
[----:B------:R0:W1:Y:S02]  /*3170*/  LDS.64 R10, [R175+0x2d18] ;  /* 0x002d1800af0a7984 */ /* 0x0000640000000a00 */
.L_x_17136:
[----:B------:R-:W-:Y:S05]  /*3180*/  BSYNC.RECONVERGENT B0 ;  /* 0x0000000000007941 */ /* 0x000fea0003800200 */
.L_x_17134:
        /* <DEDUP_REMOVED lines=25> */
[CC--:B--2---:R-:W-:Y:S01]  /*3320*/  FMUL.FTZ R4, R148.reuse, R6.reuse ;  /* 0x0000000694047220 */ /* 0x0c4fe20000410000 */
        /* <DEDUP_REMOVED lines=15> */
[C---:B------:R-:W-:Y:S01]  /*3420*/  FFMA.FTZ R6, R164.reuse, R6, R5 ;  /* 0x00000006a4067223 */ /* 0x040fe20000010005 */
[----:B------:R-:W-:Y:S01]  /*3430*/  FMUL.FTZ R5, R9, R147 ;  /* 0x0000009309057220 */ /* 0x000fe20000410000 */
[----:B------:R-:W-:Y:S01]  /*3440*/  FFMA.FTZ R7, R164, R7, -R4 ;  /* 0x00000007a4077223 */ /* 0x000fe20000010804 */
[C---:B------:R-:W-:Y:S01]  /*3450*/  FMUL.FTZ R4, R8.reuse, R147 ;  /* 0x0000009308047220 */ /* 0x040fe20000410000 */
[C---:B------:R-:W-:Y:S01]  /*3460*/  FFMA.FTZ R14, R115.reuse, R198, R6 ;  /* 0x000000c6730e7223 */ /* 0x040fe20000010006 */
[----:B------:R-:W-:Y:S01]  /*3470*/  FFMA.FTZ R5, R8, R146, -R5 ;  /* 0x0000009208057223 */ /* 0x000fe20000010805 */
[----:B------:R-:W-:Y:S01]  /*3480*/  FFMA.FTZ R7, R115, R200, R7 ;  /* 0x000000c873077223 */ /* 0x000fe20000010007 */
[----:B------:R-:W-:Y:S01]  /*3490*/  FFMA.FTZ R4, R9, R146, R4 ;  /* 0x0000009209047223 */ /* 0x000fe20000010004 */
[----:B------:R-:W-:Y:S01]  /*34a0*/  FMUL.FTZ R15, R161, R14 ;  /* 0x0000000ea10f7220 */ /* 0x000fe20000410000 */
[----:B------:R-:W-:Y:S01]  /*34b0*/  FMUL.FTZ R6, R148, R5 ;  /* 0x0000000594067220 */ /* 0x000fe20000410000 */
[----:B------:R-:W-:-:S02]  /*34c0*/  ISETP.GE.AND P4, PT, R63, UR7, PT ;  /* 0x000000073f007c0c */ /* 0x000fc4000bf86270 */
[-C--:B------:R-:W-:Y:S01]  /*34d0*/  FFMA.FTZ R15, R162, R7.reuse, -R15 ;  /* 0x00000007a20f7223 */ /* 0x080fe2000001080f */
[----:B------:R-:W-:Y:S01]  /*34e0*/  FMUL.FTZ R7, R161, R7 ;  /* 0x00000007a1077220 */ /* 0x000fe20000410000 */
[-C--:B------:R-:W-:Y:S01]  /*34f0*/  FFMA.FTZ R6, R149, R4.reuse, R6 ;  /* 0x0000000495067223 */ /* 0x080fe20000010006 */
[----:B------:R-:W-:Y:S01]  /*3500*/  FMUL.FTZ R4, R148, R4 ;  /* 0x0000000494047220 */ /* 0x000fe20000410000 */
[----:B------:R-:W-:Y:S01]  /*3510*/  FFMA.FTZ R15, R114, R199, R15 ;  /* 0x000000c7720f7223 */ /* 0x000fe2000001000f */
[----:B------:R-:W-:Y:S01]  /*3520*/  FFMA.FTZ R14, R162, R14, R7 ;  /* 0x0000000ea20e7223 */ /* 0x000fe20000010007 */
[----:B------:R-:W-:Y:S01]  /*3530*/  ISETP.GT.U32.AND P2, PT, R173, 0x1b, PT ;  /* 0x0000001bad00780c */ /* 0x000fe20003f44070 */
[----:B------:R-:W-:Y:S01]  /*3540*/  FFMA.FTZ R4, R149, R5, -R4 ;  /* 0x0000000595047223 */ /* 0x000fe20000010804 */
[----:B------:R-:W-:Y:S01]  /*3550*/  FMUL.FTZ R5, R163, R6 ;  /* 0x00000006a3057220 */ /* 0x000fe20000410000 */
[----:B------:R-:W-:Y:S01]  /*3560*/  FFMA.FTZ R14, R114, R201, R14 ;  /* 0x000000c9720e7223 */ /* 0x000fe2000001000e */
[-C--:B------:R-:W-:Y:S01]  /*3570*/  FMUL.FTZ R17, R159, R15.reuse ;  /* 0x0000000f9f117220 */ /* 0x080fe20000410000 */
[-C--:B------:R-:W-:Y:S01]  /*3580*/  FMUL.FTZ R7, R163, R4.reuse ;  /* 0x00000004a3077220 */ /* 0x080fe20000410000 */
[----:B------:R-:W-:Y:S01]  /*3590*/  FFMA.FTZ R5, R164, R4, -R5 ;  /* 0x00000004a4057223 */ /* 0x000fe20000010805 */
[-C--:B------:R-:W-:Y:S01]  /*35a0*/  FMUL.FTZ R4, R159, R14.reuse ;  /* 0x0000000e9f047220 */ /* 0x080fe20000410000 */
[----:B------:R-:W-:Y:S01]  /*35b0*/  FFMA.FTZ R14, R160, R14, R17 ;  /* 0x0000000ea00e7223 */ /* 0x000fe20000010011 */
[----:B------:R-:W-:Y:S01]  /*35c0*/  FFMA.FTZ R7, R164, R6, R7 ;  /* 0x00000006a4077223 */ /* 0x000fe20000010007 */
[----:B------:R-:W-:Y:S01]  /*35d0*/  ISETP.GT.U32.AND P3, PT, R173, 0x17, PT ;  /* 0x00000017ad00780c */ /* 0x000fe20003f64070 */
[----:B------:R-:W-:Y:S01]  /*35e0*/  FFMA.FTZ R17, R160, R15, -R4 ;  /* 0x0000000fa0117223 */ /* 0x000fe20000010804 */
[----:B------:R-:W-:Y:S01]  /*35f0*/  FFMA.FTZ R14, R117, R202, R14 ;  /* 0x000000ca750e7223 */ /* 0x000fe2000001000e */
[C---:B------:R-:W-:Y:S01]  /*3600*/  FMUL.FTZ R15, R161.reuse, R7 ;  /* 0x00000007a10f7220 */ /* 0x040fe20000410000 */
[-C--:B------:R-:W-:Y:S01]  /*3610*/  FMUL.FTZ R4, R161, R5.reuse ;  /* 0x00000005a1047220 */ /* 0x080fe20000410000 */
[----:B------:R-:W-:Y:S01]  /*3620*/  FFMA.FTZ R17, R117, R204, R17 ;  /* 0x000000cc75117223 */ /* 0x000fe20000010011 */
[CC--:B------:R-:W-:Y:S01]  /*3630*/  FMUL.FTZ R19, R157.reuse, R14.reuse ;  /* 0x0000000e9d137220 */ /* 0x0c0fe20000410000 */
[C---:B------:R-:W-:Y:S01]  /*3640*/  FFMA.FTZ R15, R162.reuse, R5, -R15 ;  /* 0x00000005a20f7223 */ /* 0x040fe2000001080f */
[----:B------:R-:W-:Y:S01]  /*3650*/  FFMA.FTZ R4, R162, R7, R4 ;  /* 0x00000007a2047223 */ /* 0x000fe20000010004 */
[----:B------:R-:W-:Y:S01]  /*3660*/  ISETP.NE.OR P4, PT, R48, RZ, P4 ;  /* 0x000000ff3000720c */ /* 0x000fe20002785670 */
[-C--:B------:R-:W-:Y:S01]  /*3670*/  FFMA.FTZ R19, R158, R17.reuse, -R19 ;  /* 0x000000119e137223 */ /* 0x080fe20000010813 */
[----:B------:R-:W-:Y:S01]  /*3680*/  FMUL.FTZ R17, R157, R17 ;  /* 0x000000119d117220 */ /* 0x000fe20000410000 */
[----:B------:R-:W-:Y:S01]  /*3690*/  FMUL.FTZ R5, R159, R15 ;  /* 0x0000000f9f057220 */ /* 0x000fe20000410000 */
[----:B------:R-:W-:Y:S01]  /*36a0*/  ISETP.GT.U32.AND P5, PT, R173, 0xf, PT ;  /* 0x0000000fad00780c */ /* 0x000fe20003fa4070 */
[----:B------:R-:W-:Y:S01]  /*36b0*/  FFMA.FTZ R19, R116, R203, R19 ;  /* 0x000000cb74137223 */ /* 0x000fe20000010013 */
[----:B------:R-:W-:Y:S01]  /*36c0*/  FFMA.FTZ R14, R158, R14, R17 ;  /* 0x0000000e9e0e7223 */ /* 0x000fe20000010011 */
[-C--:B------:R-:W-:Y:S01]  /*36d0*/  FFMA.FTZ R6, R160, R4.reuse, R5 ;  /* 0x00000004a0067223 */ /* 0x080fe20000010005 */
[----:B------:R-:W-:Y:S01]  /*36e0*/  FMUL.FTZ R5, R159, R4 ;  /* 0x000000049f057220 */ /* 0x000fe20000410000 */
[----:B------:R-:W-:Y:S01]  /*36f0*/  FMUL.FTZ R17, R155, R19 ;  /* 0x000000139b117220 */ /* 0x000fe20000410000 */
[----:B------:R-:W-:Y:S01]  /*3700*/  FFMA.FTZ R14, R116, R205, R14 ;  /* 0x000000cd740e7223 */ /* 0x000fe2000001000e */
[----:B------:R-:W-:Y:S01]  /*3710*/  FMUL.FTZ R7, R157, R6 ;  /* 0x000000069d077220 */ /* 0x000fe20000410000 */
[----:B------:R-:W-:-:S02]  /*3720*/  FFMA.FTZ R5, R160, R15, -R5 ;  /* 0x0000000fa0057223 */ /* 0x000fc40000010805 */
        /* <DEDUP_REMOVED lines=39> */
[----:B------:R-:W-:Y:S01]  /*39a0*/  FMUL.FTZ R7, R155, R191 ;  /* 0x000000bf9b077220 */ /* 0x000fe20000410000 */
[----:B-----5:R-:W-:Y:S01]  /*39b0*/  @P1 FFMA.FTZ R15, R15, R4, R6 ;  /* 0x000000040f0f1223 */ /* 0x020fe20000010006 */
[----:B------:R-:W-:Y:S01]  /*39c0*/  FMUL.FTZ R6, R155, R190 ;  /* 0x000000be9b067220 */ /* 0x000fe20000410000 */
[----:B------:R-:W0:Y:S01]  /*39d0*/  SHFL.UP PT, R206, R14, 0x4, RZ ;  /* 0x048000000ece7989 */ /* 0x000e2200000e00ff */
[----:B------:R-:W-:Y:S01]  /*39e0*/  @P1 FFMA.FTZ R17, R17, R4, -R5 ;  /* 0x0000000411111223 */ /* 0x000fe20000010805 */
[----:B-1----:R-:W-:Y:S01]  /*39f0*/  FMUL.FTZ R5, R155, R11 ;  /* 0x0000000b9b057220 */ /* 0x002fe20000410000 */
[C---:B------:R-:W-:Y:S01]  /*3a00*/  FFMA.FTZ R19, R156.reuse, R191, R6 ;  /* 0x000000bf9c137223 */ /* 0x040fe20000010006 */
[C---:B------:R-:W-:Y:S01]  /*3a10*/  FFMA.FTZ R6, R156.reuse, R190, -R7 ;  /* 0x000000be9c067223 */ /* 0x040fe20000010807 */
[----:B------:R-:W1:Y:S01]  /*3a20*/  SHFL.UP PT, R18, R16, 0x4, RZ ;  /* 0x0480000010127989 */ /* 0x000e6200000e00ff */
[C---:B------:R-:W-:Y:S01]  /*3a30*/  FMUL.FTZ R4, R156.reuse, R11 ;  /* 0x0000000b9c047220 */ /* 0x040fe20000410000 */
[-C--:B------:R-:W-:Y:S01]  /*3a40*/  FFMA.FTZ R5, R156, R10.reuse, -R5 ;  /* 0x0000000a9c057223 */ /* 0x080fe20000010805 */
[----:B------:R-:W-:Y:S01]  /*3a50*/  FADD.FTZ R19, R188, R19 ;  /* 0x00000013bc137221 */ /* 0x000fe20000010000 */
[----:B------:R-:W-:Y:S01]  /*3a60*/  FADD.FTZ R207, R189, R6 ;  /* 0x00000006bdcf7221 */ /* 0x000fe20000010000 */
[----:B------:R-:W-:Y:S01]  /*3a70*/  FFMA.FTZ R7, -R155, R10, -R4 ;  /* 0x0000000a9b077223 */ /* 0x000fe20000010904 */
[----:B------:R-:W2:Y:S01]  /*3a80*/  SHFL.UP PT, R6, R15, 0x4, RZ ;  /* 0x048000000f067989 */ /* 0x000ea200000e00ff */
[C---:B------:R-:W-:Y:S01]  /*3a90*/  FMUL.FTZ R209, R157.reuse, R5 ;  /* 0x000000059dd17220 */ /* 0x040fe20000410000 */
[C---:B------:R-:W-:Y:S01]  /*3aa0*/  FMUL.FTZ R212, R157.reuse, R19 ;  /* 0x000000139dd47220 */ /* 0x040fe20000410000 */
[CC--:B------:R-:W-:Y:S01]  /*3ab0*/  FMUL.FTZ R208, R157.reuse, R7.reuse ;  /* 0x000000079dd07220 */ /* 0x0c0fe20000410000 */
[----:B------:R-:W3:Y:S01]  /*3ac0*/  SHFL.UP PT, R4, R17, 0x4, RZ ;  /* 0x0480000011047989 */ /* 0x000ee200000e00ff */
[C---:B------:R-:W-:Y:S01]  /*3ad0*/  FFMA.FTZ R209, R158.reuse, R7, -R209 ;  /* 0x000000079ed17223 */ /* 0x040fe200000108d1 */
[-C--:B------:R-:W-:Y:S01]  /*3ae0*/  FMUL.FTZ R210, R157, R207.reuse ;  /* 0x000000cf9dd27220 */ /* 0x080fe20000410000 */
[C---:B------:R-:W-:Y:S01]  /*3af0*/  FFMA.FTZ R207, R158.reuse, R207, -R212 ;  /* 0x000000cf9ecf7223 */ /* 0x040fe200000108d4 */
[C---:B------:R-:W-:Y:S01]  /*3b00*/  FFMA.FTZ R208, R158.reuse, R5, R208 ;  /* 0x000000059ed07223 */ /* 0x040fe200000100d0 */
[C---:B------:R-:W-:Y:S01]  /*3b10*/  FMUL.FTZ R5, R159.reuse, R209 ;  /* 0x000000d19f057220 */ /* 0x040fe20000410000 */
[----:B------:R-:W-:Y:S01]  /*3b20*/  FFMA.FTZ R210, R158, R19, R210 ;  /* 0x000000139ed27223 */ /* 0x000fe200000100d2 */
[----:B------:R-:W-:Y:S01]  /*3b30*/  ISETP.GE.AND P1, PT, R96, 0x4, PT ;  /* 0x000000046000780c */ /* 0x000fe20003f26270 */
[----:B------:R-:W-:Y:S01]  /*3b40*/  FADD.FTZ R207, R186, R207 ;  /* 0x000000cfbacf7221 */ /* 0x000fe20000010000 */
[CC--:B------:R-:W-:Y:S01]  /*3b50*/  FFMA.FTZ R19, R160.reuse, R208.reuse, R5 ;  /* 0x000000d0a0137223 */ /* 0x0c0fe20000010005 */
[----:B------:R-:W-:Y:S01]  /*3b60*/  FMUL.FTZ R5, R159, R208 ;  /* 0x000000d09f057220 */ /* 0x000fe20000410000 */
[----:B------:R-:W-:Y:S01]  /*3b70*/  FADD.FTZ R210, R187, R210 ;  /* 0x000000d2bbd27221 */ /* 0x000fe20000010000 */
[----:B------:R-:W-:Y:S01]  /*3b80*/  FMUL.FTZ R7, R159, R207 ;  /* 0x000000cf9f077220 */ /* 0x000fe20000410000 */
[-C--:B0-----:R-:W-:Y:S01]  /*3b90*/  FMUL.FTZ R208, R17, R206.reuse ;  /* 0x000000ce11d07220 */ /* 0x081fe20000410000 */
[C---:B------:R-:W-:Y:S01]  /*3ba0*/  FMUL.FTZ R206, R15.reuse, R206 ;  /* 0x000000ce0fce7220 */ /* 0x040fe20000410000 */
[C---:B------:R-:W-:Y:S01]  /*3bb0*/  FFMA.FTZ R209, R160.reuse, R209, -R5 ;  /* 0x000000d1a0d17223 */ /* 0x040fe20000010805 */
[----:B------:R-:W-:Y:S01]  /*3bc0*/  FFMA.FTZ R211, R160, R210, R7 ;  /* 0x000000d2a0d37223 */ /* 0x000fe20000010007 */
[-C--:B-1----:R-:W-:Y:S01]  /*3bd0*/  FFMA.FTZ R7, R15, R18.reuse, R208 ;  /* 0x000000120f077223 */ /* 0x082fe200000100d0 */
[----:B------:R-:W-:Y:S01]  /*3be0*/  FFMA.FTZ R5, R17, R18, -R206 ;  /* 0x0000001211057223 */ /* 0x000fe200000108ce */
[----:B------:R-:W-:Y:S01]  /*3bf0*/  FMUL.FTZ R213, R159, R210 ;  /* 0x000000d29fd57220 */ /* 0x000fe20000410000 */
[-C--:B--2---:R-:W-:Y:S01]  /*3c00*/  FMUL.FTZ R18, R17, R6.reuse ;  /* 0x0000000611127220 */ /* 0x084fe20000410000 */
[----:B------:R-:W-:Y:S01]  /*3c10*/  @P1 FADD.FTZ R14, R14, R7 ;  /* 0x000000070e0e1221 */ /* 0x000fe20000010000 */
[----:B------:R-:W-:Y:S01]  /*3c20*/  @P1 FADD.FTZ R16, R16, R5 ;  /* 0x0000000510101221 */ /* 0x000fe20000010000 */
[C---:B------:R-:W-:Y:S01]  /*3c30*/  FMUL.FTZ R6, R15.reuse, R6 ;  /* 0x000000060f067220 */ /* 0x040fe20000410000 */
[-C--:B---3--:R-:W-:Y:S01]  /*3c40*/  @P1 FFMA.FTZ R15, R15, R4.reuse, R18 ;  /* 0x000000040f0f1223 */ /* 0x088fe20000010012 */
[----:B------:R-:W-:Y:S01]  /*3c50*/  FFMA.FTZ R208, R160, R207, -R213 ;  /* 0x000000cfa0d07223 */ /* 0x000fe200000108d5 */
[----:B------:R-:W0:Y:S01]  /*3c60*/  SHFL.UP PT, R206, R14, 0x8, RZ ;  /* 0x050000000ece7989 */ /* 0x000e2200000e00ff */
[----:B------:R-:W-:Y:S01]  /*3c70*/  @P1 FFMA.FTZ R17, R17, R4, -R6 ;  /* 0x0000000411111223 */ /* 0x000fe20000010806 */
[----:B------:R-:W-:Y:S01]  /*3c80*/  FADD.FTZ R211, R184, R211 ;  /* 0x000000d3b8d37221 */ /* 0x000fe20000010000 */
        /* <DEDUP_REMOVED lines=10> */
[----:B------:R-:W-:Y:S01]  /*3d30*/  FFMA.FTZ R5, R162, R19, R5 ;  /* 0x00000013a2057223 */ /* 0x000fe20000010005 */
[----:B------:R-:W-:Y:S01]  /*3d40*/  ISETP.GE.AND P1, PT, R96, 0x8, PT ;  /* 0x000000086000780c */ /* 0x000fe20003f26270 */
[----:B------:R-:W-:Y:S01]  /*3d50*/  FFMA.FTZ R212, R162, R211, R212 ;  /* 0x000000d3a2d47223 */ /* 0x000fe200000100d4 */
[CC--:B------:R-:W-:Y:S01]  /*3d60*/  FMUL.FTZ R19, R163.reuse, R210.reuse ;  /* 0x000000d2a3137220 */ /* 0x0c0fe20000410000 */
        /* <DEDUP_REMOVED lines=16> */
[C---:B------:R-:W-:Y:S01]  /*3e70*/  FMUL.FTZ R6, R17.reuse, R6 ;  /* 0x0000000611067220 */ /* 0x040fe20000410000 */
[----:B------:R-:W-:Y:S01]  /*3e80*/  @P1 FADD.FTZ R14, R14, R19 ;  /* 0x000000130e0e1221 */ /* 0x000fe20000010000 */
[----:B------:R-:W-:Y:S01]  /*3e90*/  @P1 FADD.FTZ R16, R16, R7 ;  /* 0x0000000710101221 */ /* 0x000fe20000010000 */
[-C--:B---3--:R-:W-:Y:S01]  /*3ea0*/  @P1 FFMA.FTZ R17, R17, R4.reuse, -R5 ;  /* 0x0000000411111223 */ /* 0x088fe20000010805 */
[----:B------:R-:W-:Y:S01]  /*3eb0*/  @P1 FFMA.FTZ R15, R15, R4, R6 ;  /* 0x000000040f0f1223 */ /* 0x000fe20000010006 */
[CC--:B------:R-:W-:Y:S01]  /*3ec0*/  FMUL.FTZ R212, R148.reuse, R214.reuse ;  /* 0x000000d694d47220 */ /* 0x0c0fe20000410000 */
[----:B------:R-:W0:Y:S01]  /*3ed0*/  SHFL.UP PT, R208, R14, 0x10, RZ ;  /* 0x060000000ed07989 */ /* 0x000e2200000e00ff */
[C---:B------:R-:W-:Y:S01]  /*3ee0*/  FMUL.FTZ R206, R148.reuse, R209 ;  /* 0x000000d194ce7220 */ /* 0x040fe20000410000 */
[CC--:B------:R-:W-:Y:S01]  /*3ef0*/  FMUL.FTZ R5, R148.reuse, R211.reuse ;  /* 0x000000d394057220 */ /* 0x0c0fe20000410000 */
[C---:B------:R-:W-:Y:S01]  /*3f00*/  FFMA.FTZ R212, R149.reuse, R211, R212 ;  /* 0x000000d395d47223 */ /* 0x040fe200000100d4 */
[----:B------:R-:W1:Y:S01]  /*3f10*/  SHFL.UP PT, R6, R15, 0x10, RZ ;  /* 0x060000000f067989 */ /* 0x000e6200000e00ff */
[-C--:B------:R-:W-:Y:S01]  /*3f20*/  FMUL.FTZ R210, R148, R207.reuse ;  /* 0x000000cf94d27220 */ /* 0x080fe20000410000 */
[C---:B------:R-:W-:Y:S01]  /*3f30*/  FFMA.FTZ R206, R149.reuse, R207, R206 ;  /* 0x000000cf95ce7223 */ /* 0x040fe200000100ce */
[----:B------:R-:W-:Y:S01]  /*3f40*/  FFMA.FTZ R5, R149, R214, -R5 ;  /* 0x000000d695057223 */ /* 0x000fe20000010805 */
[----:B------:R-:W2:Y:S01]  /*3f50*/  SHFL.UP PT, R18, R16, 0x10, RZ ;  /* 0x0600000010127989 */ /* 0x000ea200000e00ff */
[----:B------:R-:W-:Y:S01]  /*3f60*/  FADD.FTZ R212, R179, R212 ;  /* 0x000000d4b3d47221 */ /* 0x000fe20000010000 */
[----:B------:R-:W-:Y:S01]  /*3f70*/  FFMA.FTZ R210, R149, R209, -R210 ;  /* 0x000000d195d27223 */ /* 0x000fe200000108d2 */
[----:B------:R-:W-:Y:S01]  /*3f80*/  ISETP.GE.AND P1, PT, R96, 0x10, PT ;  /* 0x000000106000780c */ /* 0x000fe20003f26270 */
[----:B------:R-:W3:Y:S01]  /*3f90*/  SHFL.UP PT, R4, R17, 0x10, RZ ;  /* 0x0600000011047989 */ /* 0x000ee200000e00ff */
[C---:B------:R-:W-:Y:S01]  /*3fa0*/  FMUL.FTZ R207, R147.reuse, R206 ;  /* 0x000000ce93cf7220 */ /* 0x040fe20000410000 */
[----:B------:R-:W-:Y:S01]  /*3fb0*/  FADD.FTZ R5, R178, R5 ;  /* 0x00000005b2057221 */ /* 0x000fe20000010000 */
[C---:B------:R-:W-:Y:S01]  /*3fc0*/  FMUL.FTZ R214, R147.reuse, R212 ;  /* 0x000000d493d67220 */ /* 0x040fe20000410000 */
[CC--:B------:R-:W-:Y:S01]  /*3fd0*/  FMUL.FTZ R7, R147.reuse, R210.reuse ;  /* 0x000000d293077220 */ /* 0x0c0fe20000410000 */
[C---:B------:R-:W-:Y:S01]  /*3fe0*/  FFMA.FTZ R207, R146.reuse, R210, -R207 ;  /* 0x000000d292cf7223 */ /* 0x040fe200000108cf */
[-C--:B------:R-:W-:Y:S01]  /*3ff0*/  FMUL.FTZ R19, R147, R5.reuse ;  /* 0x0000000593137220 */ /* 0x080fe20000410000 */
[C---:B------:R-:W-:Y:S01]  /*4000*/  FFMA.FTZ R213, R146.reuse, R5, -R214 ;  /* 0x0000000592d57223 */ /* 0x040fe200000108d6 */
[----:B------:R-:W-:-:S02]  /*4010*/  FFMA.FTZ R206, R146, R206, R7 ;  /* 0x000000ce92ce7223 */ /* 0x000fc40000010007 */
[----:B------:R-:W-:Y:S01]  /*4020*/  FFMA.FTZ R212, R146, R212, R19 ;  /* 0x000000d492d47223 */ /* 0x000fe20000010013 */
[-C--:B0-----:R-:W-:Y:S01]  /*4030*/  FMUL.FTZ R210, R15, R208.reuse ;  /* 0x000000d00fd27220 */ /* 0x081fe20000410000 */
[----:B------:R-:W-:Y:S02]  /*4040*/  FMUL.FTZ R208, R17, R208 ;  /* 0x000000d011d07220 */ /* 0x000fe40000410000 */
        /* <DEDUP_REMOVED lines=20> */
[----:B------:R1:W0:Y:S04]  /*4190*/  SHFL.UP PT, R12, R17, 0x1, RZ ;  /* 0x04200000110c7989 */ /* 0x00022800000e00ff */
[----:B------:R-:W0:Y:S04]  /*41a0*/  SHFL.UP PT, R15, R15, 0x1, RZ ;  /* 0x042000000f0f7989 */ /* 0x000e2800000e00ff */
[----:B------:R1:W0:Y:S04]  /*41b0*/  SHFL.UP PT, R212, R16, 0x1, RZ ;  /* 0x0420000010d47989 */ /* 0x00022800000e00ff */
[----:B------:R1:W0:Y:S01]  /*41c0*/  SHFL.UP PT, R213, R14, 0x1, RZ ;  /* 0x042000000ed57989 */ /* 0x00022200000e00ff */
[----:B--23--:R-:W-:Y:S05]  /*41d0*/  @!P6 BRA `(.L_x_17138) ;  /* 0x000000000028e947 */ /* 0x00cfea0003800000 */
[CC--:B-1----:R-:W-:Y:S01]  /*41e0*/  FMUL.FTZ R17, R207.reuse, R18.reuse ;  /* 0x00000012cf117220 */ /* 0x0c2fe20000410000 */
[C---:B------:R-:W-:Y:S01]  /*41f0*/  FMUL.FTZ R18, R206.reuse, R18 ;  /* 0x00000012ce127220 */ /* 0x040fe20000410000 */
[CC--:B------:R-:W-:Y:S01]  /*4200*/  FMUL.FTZ R13, R207.reuse, R19.reuse ;  /* 0x00000013cf0d7220 */ /* 0x0c0fe20000410000 */
[C---:B------:R-:W-:Y:S01]  /*4210*/  FMUL.FTZ R14, R206.reuse, R19 ;  /* 0x00000013ce0e7220 */ /* 0x040fe20000410000 */
[-C--:B0-----:R-:W-:Y:S01]  /*4220*/  FFMA.FTZ R16, R206, R215.reuse, -R17 ;  /* 0x000000d7ce107223 */ /* 0x081fe20000010811 */
[----:B------:R-:W-:Y:S01]  /*4230*/  FFMA.FTZ R17, R207, R215, R18 ;  /* 0x000000d7cf117223 */ /* 0x000fe20000010012 */
[C---:B------:R-:W-:Y:S01]  /*4240*/  FFMA.FTZ R206, R214.reuse, R206, -R13 ;  /* 0x000000ced6ce7223 */ /* 0x040fe2000001080d */
[----:B------:R-:W-:Y:S01]  /*4250*/  FFMA.FTZ R207, R214, R207, R14 ;  /* 0x000000cfd6cf7223 */ /* 0x000fe2000001000e */
[----:B------:R-:W-:Y:S01]  /*4260*/  FADD.FTZ R209, R209, R16 ;  /* 0x00000010d1d17221 */ /* 0x000fe20000010000 */
[----:B------:R-:W-:-:S07]  /*4270*/  FADD.FTZ R208, R208, R17 ;  /* 0x00000011d0d07221 */ /* 0x000fce0000010000 */
.L_x_17138:
[----:B------:R-:W-:Y:S05]  /*4280*/  BSYNC.RECONVERGENT B0 ;  /* 0x0000000000007941 */ /* 0x000fea0003800200 */
.L_x_17137:
        /* <DEDUP_REMOVED lines=17> */
.L_x_17140:
[----:B------:R-:W-:Y:S05]  /*43a0*/  BSYNC.RECONVERGENT B0 ;  /* 0x0000000000007941 */ /* 0x000fea0003800200 */
.L_x_17139:
        /* <DEDUP_REMOVED lines=16> */
.L_x_17142:
[----:B------:R-:W-:Y:S05]  /*44b0*/  BSYNC.RECONVERGENT B0 ;  /* 0x0000000000007941 */ /* 0x000fea0003800200 */
.L_x_17141:
        /* <DEDUP_REMOVED lines=16> */
.L_x_17144:
[----:B------:R-:W-:Y:S05]  /*45c0*/  BSYNC.RECONVERGENT B0 ;  /* 0x0000000000007941 */ /* 0x000fea0003800200 */
.L_x_17143:
        /* <DEDUP_REMOVED lines=16> */
.L_x_17146:
[----:B------:R-:W-:Y:S05]  /*46d0*/  BSYNC.RECONVERGENT B0 ;  /* 0x0000000000007941 */ /* 0x000fea0003800200 */
.L_x_17145:
[----:B------:R-:W-:Y:S01]  /*46e0*/  SHFL.DOWN PT, R219, R206, 0x1, 0x1f ;  /* 0x08201f00cedb7f89 */ /* 0x000fe200000e0000 */
[----:B------:R-:W-:Y:S01]  /*46f0*/  ISETP.NE.AND P4, PT, R48, RZ, PT ;  /* 0x000000ff3000720c */ /* 0x000fe20003f85270 */
[--C-:B------:R-:W-:Y:S01]  /*4700*/  IMAD.WIDE.U32 R16, R32, UR4, R38.reuse ;  /* 0x0000000420107c25 */ /* 0x100fe2000f8e0026 */
[----:B------:R-:W-:Y:S01]  /*4710*/  ISETP.NE.AND P1, PT, R48, 0x1f, PT ;  /* 0x0000001f3000780c */ /* 0x000fe20003f25270 */
[----:B------:R-:W5:Y:S02]  /*4720*/  SHFL.IDX PT, R216, R7, RZ, 0x1f ;  /* 0x00001fff07d87589 */ /* 0x000f6400000e0000 */
[----:B------:R-:W-:Y:S01]  /*4730*/  FMUL.FTZ R13, R15, R211 ;  /* 0x000000d30f0d7220 */ /* 0x000fe20000410000 */
[----:B0-----:R-:W-:-:S04]  /*4740*/  IMAD.WIDE.U32 R18, R30, UR4, R38 ;  /* 0x000000041e127c25 */ /* 0x001fc8000f8e0026 */
[C---:B--2---:R-:W-:Y:S01]  /*4750*/  FMUL.FTZ R214, R12.reuse, R211 ;  /* 0x000000d30cd67220 */ /* 0x044fe20000410000 */
[----:B------:R-:W0:Y:S01]  /*4760*/  SHFL.DOWN PT, R221, R207, 0x1, 0x1f ;  /* 0x08201f00cfdd7f89 */ /* 0x000e2200000e0000 */
[----:B------:R-:W-:Y:S01]  /*4770*/  BSSY.RECONVERGENT B0, `(.L_x_17147) ;  /* 0x0000130000007945 */ /* 0x000fe20003800200 */
[----:B------:R-:W-:Y:S02]  /*4780*/  IMAD R217, R33, UR4, R17 ;  /* 0x0000000421d97c24 */ /* 0x000fe4000f8e0211 */
[-C--:B----4-:R-:W-:Y:S01]  /*4790*/  FFMA.FTZ R17, R12, R210.reuse, -R13 ;  /* 0x000000d20c117223 */ /* 0x090fe2000001080d */
[----:B------:R-:W2:Y:S01]  /*47a0*/  SHFL.IDX PT, R215, R6, RZ, 0x1f ;  /* 0x00001fff06d77589 */ /* 0x000ea200000e0000 */
[----:B------:R-:W-:Y:S01]  /*47b0*/  LEA R12, P2, R16, R45, 0x2 ;  /* 0x0000002d100c7211 */ /* 0x000fe200078410ff */
[----:B------:R-:W-:Y:S02]  /*47c0*/  IMAD R19, R31, UR4, R19 ;  /* 0x000000041f137c24 */ /* 0x000fe4000f8e0213 */
[----:B------:R-:W-:Y:S01]  /*47d0*/  FFMA.FTZ R214, R15, R210, R214 ;  /* 0x000000d20fd67223 */ /* 0x000fe200000100d6 */
[----:B------:R-:W4:Y:S01]  /*47e0*/  SHFL.DOWN PT, R218, R208, 0x1, 0x1f ;  /* 0x08201f00d0da7f89 */ /* 0x000f2200000e0000 */
[----:B-1----:R-:W-:Y:S01]  /*47f0*/  LEA R14, P3, R18, R49, 0x2 ;  /* 0x00000031120e7211 */ /* 0x002fe200078610ff */
[----:B------:R-:W-:Y:S01]  /*4800*/  @P4 FADD.FTZ R210, R212, R17 ;  /* 0x00000011d4d24221 */ /* 0x000fe20000010000 */
[----:B------:R-:W-:Y:S01]  /*4810*/  LEA.HI.X R13, R16, R47, R217, 0x2, P2 ;  /* 0x0000002f100d7211 */ /* 0x000fe200010f14d9 */
[----:B------:R-:W1:Y:S01]  /*4820*/  SHFL.DOWN PT, R223, R209, 0x1, 0x1f ;  /* 0x08201f00d1df7f89 */ /* 0x000e6200000e0000 */
[----:B------:R-:W-:Y:S01]  /*4830*/  @P4 FADD.FTZ R211, R213, R214 ;  /* 0x000000d6d5d34221 */ /* 0x000fe20000010000 */
[----:B------:R-:W-:Y:S01]  /*4840*/  LEA.HI.X R15, R18, R51, R19, 0x2, P3 ;  /* 0x00000033120f7211 */ /* 0x000fe200018f1413 */
[C---:B------:R-:W-:Y:S01]  /*4850*/  FMUL.FTZ R17, R9.reuse, R210 ;  /* 0x000000d209117220 */ /* 0x040fe20000410000 */
[----:B---3--:R-:W3:Y:S01]  /*4860*/  SHFL.IDX PT, R207, R207, RZ, 0x1f ;  /* 0x00001fffcfcf7589 */ /* 0x008ee200000e0000 */
[----:B------:R-:W-:Y:S01]  /*4870*/  FMUL.FTZ R9, R9, R211 ;  /* 0x000000d309097220 */ /* 0x000fe20000410000 */
[----:B------:R-:W-:Y:S01]  /*4880*/  ISETP.NE.AND P2, PT, R48, RZ, PT ;  /* 0x000000ff3000720c */ /* 0x000fe20003f45270 */
[----:B-----5:R-:W-:-:S02]  /*4890*/  @P1 FMUL.FTZ R16, R219, R216 ;  /* 0x000000d8db101220 */ /* 0x020fc40000410000 */
[----:B------:R-:W-:Y:S01]  /*48a0*/  FFMA.FTZ R9, R8, R210, -R9 ;  /* 0x000000d208097223 */ /* 0x000fe20000010809 */
[----:B------:R-:W5:Y:S01]  /*48b0*/  SHFL.IDX PT, R206, R206, RZ, 0x1f ;  /* 0x00001fffcece7589 */ /* 0x000f6200000e0000 */
[C---:B0-----:R-:W-:Y:S02]  /*48c0*/  @P1 FMUL.FTZ R18, R221.reuse, R216 ;  /* 0x000000d8dd121220 */ /* 0x041fe40000410000 */
[----:B------:R-:W-:Y:S01]  /*48d0*/  FADD.FTZ R9, R194, R9 ;  /* 0x00000009c2097221 */ /* 0x000fe20000010000 */
[----:B------:R-:W0:Y:S01]  /*48e0*/  SHFL.IDX PT, R209, R209, RZ, 0x1f ;  /* 0x00001fffd1d17589 */ /* 0x000e2200000e0000 */
[----:B--2---:R-:W-:Y:S01]  /*48f0*/  @P1 FFMA.FTZ R19, R221, R215, R16 ;  /* 0x000000d7dd131223 */ /* 0x004fe20000010010 */
[----:B------:R-:W-:Y:S01]  /*4900*/  FFMA.FTZ R16, R8, R211, R17 ;  /* 0x000000d308107223 */ /* 0x000fe20000010011 */
[----:B------:R-:W-:Y:S01]  /*4910*/  @P1 FFMA.FTZ R18, R219, R215, -R18 ;  /* 0x000000d7db121223 */ /* 0x000fe20000010812 */
[----:B------:R-:W2:Y:S01]  /*4920*/  SHFL.IDX PT, R208, R208, RZ, 0x1f ;  /* 0x00001fffd0d07589 */ /* 0x000ea200000e0000 */
[----:B----4-:R-:W-:Y:S01]  /*4930*/  @P1 FADD.FTZ R216, R218, R19 ;  /* 0x00000013dad81221 */ /* 0x010fe20000010000 */
[----:B------:R-:W-:Y:S01]  /*4940*/  FADD.FTZ R8, R195, R16 ;  /* 0x00000010c3087221 */ /* 0x000fe20000010000 */
[----:B-1----:R-:W-:-:S02]  /*4950*/  @P1 FADD.FTZ R215, R223, R18 ;  /* 0x00000012dfd71221 */ /* 0x002fc40000010000 */
[-C--:B------:R-:W-:Y:S01]  /*4960*/  FMUL.FTZ R16, R216, R11.reuse ;  /* 0x0000000bd8107220 */ /* 0x080fe20000410000 */
[----:B------:R-:W-:Y:S01]  /*4970*/  FMUL.FTZ R17, R147, R8 ;  /* 0x0000000893117220 */ /* 0x000fe20000410000 */
[C---:B------:R-:W-:Y:S02]  /*4980*/  FMUL.FTZ R19, R215.reuse, R11 ;  /* 0x0000000bd7137220 */ /* 0x040fe40000410000 */
[-C--:B------:R-:W-:Y:S01]  /*4990*/  FFMA.FTZ R18, R215, R10.reuse, R16 ;  /* 0x0000000ad7127223 */ /* 0x080fe20000010010 */
        /* <DEDUP_REMOVED lines=72> */
[----:B------:R-:W-:Y:S01]  /*4e20*/  FMUL.FTZ R163, R181, R103 ;  /* 0x00000067b5a37220 */ /* 0x000fe20000410000 */
[----:B------:R-:W-:Y:S01]  /*4e30*/  FMUL.FTZ R18, R155, R203 ;  /* 0x000000cb9b127220 */ /* 0x000fe20000410000 */
[----:B------:R-:W-:Y:S01]  /*4e40*/  FFMA.FTZ R19, R149, R181, -R148 ;  /* 0x000000b595137223 */ /* 0x000fe20000010894 */
[----:B------:R-:W-:Y:S01]  /*4e50*/  FMUL.FTZ R149, R155, R205 ;  /* 0x000000cd9b957220 */ /* 0x000fe20000410000 */
[----:B---3--:R-:W-:Y:S01]  /*4e60*/  FMUL.FTZ R155, R207, R7 ;  /* 0x00000007cf9b7220 */ /* 0x008fe20000410000 */
[----:B------:R-:W-:Y:S01]  /*4e70*/  FADD.FTZ R179, R179, R16 ;  /* 0x00000010b3b37221 */ /* 0x000fe20000010000 */
[----:B------:R-:W-:Y:S01]  /*4e80*/  FADD.FTZ R19, R178, R19 ;  /* 0x00000013b2137221 */ /* 0x000fe20000010000 */
[C---:B------:R-:W-:Y:S01]  /*4e90*/  FFMA.FTZ R16, R156.reuse, R203, -R149 ;  /* 0x000000cb9c107223 */ /* 0x040fe20000010895 */
[----:B------:R-:W-:Y:S01]  /*4ea0*/  FFMA.FTZ R149, R156, R205, R18 ;  /* 0x000000cd9c957223 */ /* 0x000fe20000010012 */
[-C--:B------:R-:W-:Y:S01]  /*4eb0*/  FMUL.FTZ R148, R207, R6.reuse ;  /* 0x00000006cf947220 */ /* 0x080fe20000410000 */
[----:B------:R-:W-:Y:S01]  /*4ec0*/  FMUL.FTZ R157, R147, R19 ;  /* 0x00000013939d7220 */ /* 0x000fe20000410000 */
[C---:B-----5:R-:W-:Y:S01]  /*4ed0*/  FFMA.FTZ R18, R206.reuse, R6, -R155 ;  /* 0x00000006ce127223 */ /* 0x060fe2000001089b */
[-C--:B------:R-:W-:Y:S01]  /*4ee0*/  FMUL.FTZ R6, R207, R4.reuse ;  /* 0x00000004cf067220 */ /* 0x080fe20000410000 */
[----:B------:R-:W-:Y:S01]  /*4ef0*/  FMUL.FTZ R147, R147, R179 ;  /* 0x000000b393937220 */ /* 0x000fe20000410000 */
[----:B------:R-:W-:Y:S01]  /*4f00*/  FMUL.FTZ R155, R207, R5 ;  /* 0x00000005cf9b7220 */ /* 0x000fe20000410000 */
[----:B------:R-:W-:Y:S01]  /*4f10*/  FFMA.FTZ R7, R206, R7, R148 ;  /* 0x00000007ce077223 */ /* 0x000fe20000010094 */
[----:B------:R-:W-:Y:S01]  /*4f20*/  FFMA.FTZ R156, R146, R179, R157 ;  /* 0x000000b3929c7223 */ /* 0x000fe2000001009d */
[----:B------:R-:W-:Y:S01]  /*4f30*/  FFMA.FTZ R5, R206, R5, R6 ;  /* 0x00000005ce057223 */ /* 0x000fe20000010006 */
[----:B------:R-:W-:Y:S01]  /*4f40*/  FFMA.FTZ R147, R146, R19, -R147 ;  /* 0x0000001392937223 */ /* 0x000fe20000010893 */
[----:B------:R-:W-:Y:S01]  /*4f50*/  P2R R6, PR, RZ, 0x4 ;  /* 0x00000004ff067803 */ /* 0x000fe20000000000 */
[----:B------:R-:W-:Y:S01]  /*4f60*/  FFMA.FTZ R4, R206, R4, -R155 ;  /* 0x00000004ce047223 */ /* 0x000fe2000001089b */
[----:B0-----:R-:W-:Y:S01]  /*4f70*/  FADD.FTZ R6, R209, R18 ;  /* 0x00000012d1067221 */ /* 0x001fe20000010000 */
[----:B--2---:R-:W-:Y:S01]  /*4f80*/  FADD.FTZ R7, R208, R7 ;  /* 0x00000007d0077221 */ /* 0x004fe20000010000 */
[----:B------:R-:W-:Y:S01]  /*4f90*/  FADD.FTZ R177, R177, R156 ;  /* 0x0000009cb1b17221 */ /* 0x000fe20000010000 */
[----:B------:R-:W-:Y:S01]  /*4fa0*/  FADD.FTZ R172, R172, R147 ;  /* 0x00000093acac7221 */ /* 0x000fe20000010000 */
[----:B------:R-:W-:Y:S01]  /*4fb0*/  FFMA.FTZ R148, -R132, R152, R197 ;  /* 0x0000009884947223 */ /* 0x000fe200000101c5 */
[----:B------:R-:W-:Y:S01]  /*4fc0*/  FFMA.FTZ R146, -R134, R21, R8 ;  /* 0x0000001586927223 */ /* 0x000fe20000010108 */
[----:B------:R-:W-:Y:S01]  /*4fd0*/  FMUL.FTZ R155, R177, R105 ;  /* 0x00000069b19b7220 */ /* 0x000fe20000410000 */
[----:B------:R0:W-:Y:S01]  /*4fe0*/  @!P2 STS.128 [UR6+0x2e10], R4 ;  /* 0x002e1004ff00a988 */ /* 0x0001e20008000c06 */
[C---:B------:R-:W-:Y:S01]  /*4ff0*/  FFMA.FTZ R176, R119.reuse, R176, R149 ;  /* 0x000000b077b07223 */ /* 0x040fe20000010095 */
[----:B------:R-:W-:Y:S01]  /*5000*/  FFMA.FTZ R174, R119, R174, R16 ;  /* 0x000000ae77ae7223 */ /* 0x000fe20000010010 */
[----:B------:R-:W-:Y:S01]  /*5010*/  FMUL.FTZ R157, R109, R155 ;  /* 0x0000009b6d9d7220 */ /* 0x000fe20000410000 */
[----:B------:R-:W-:Y:S01]  /*5020*/  FFMA.FTZ R147, R132, -R23, R10 ;  /* 0x8000001784937223 */ /* 0x000fe2000001000a */
[----:B------:R-:W-:Y:S01]  /*5030*/  FMUL.FTZ R149, R180, R103 ;  /* 0x00000067b4957220 */ /* 0x000fe20000410000 */
[----:B------:R-:W-:Y:S01]  /*5040*/  FMUL.FTZ R156, R148, R163 ;  /* 0x000000a3949c7220 */ /* 0x000fe20000410000 */
[----:B------:R-:W-:Y:S01]  /*5050*/  FFMA.FTZ R16, R134, -R20, R9 ;  /* 0x8000001486107223 */ /* 0x000fe20000010009 */
[----:B------:R1:W-:Y:S01]  /*5060*/  STS [R66], R157 ;  /* 0x0000009d42007388 */ /* 0x0003e20000000800 */
[CC--:B------:R-:W-:Y:S01]  /*5070*/  FMUL.FTZ R182, R112.reuse, R149.reuse ;  /* 0x0000009570b67220 */ /* 0x0c0fe20000410000 */
[----:B------:R-:W-:Y:S01]  /*5080*/  FFMA.FTZ R178, R147, R149, R156 ;  /* 0x0000009593b27223 */ /* 0x000fe2000001009c */
[----:B------:R-:W-:Y:S01]  /*5090*/  FFMA.FTZ R18, R133, -R22, R196 ;  /* 0x8000001685127223 */ /* 0x000fe200000100c4 */
[----:B------:R-:W-:Y:S01]  /*50a0*/  FMUL.FTZ R194, R112, R163 ;  /* 0x000000a370c27220 */ /* 0x000fe20000410000 */
[----:B------:R-:W-:Y:S01]  /*50b0*/  FMUL.FTZ R208, R185, R101 ;  /* 0x00000065b9d07220 */ /* 0x000fe20000410000 */
[----:B0-----:R-:W-:Y:S01]  /*50c0*/  FMUL.FTZ R5, R172, R105 ;  /* 0x00000069ac057220 */ /* 0x001fe20000410000 */
[----:B------:R-:W-:Y:S01]  /*50d0*/  FMUL.FTZ R4, R148, R149 ;  /* 0x0000009594047220 */ /* 0x000fe20000410000 */
[----:B------:R-:W-:Y:S01]  /*50e0*/  FMUL.FTZ R149, R179, R108 ;  /* 0x0000006cb3957220 */ /* 0x000fe20000410000 */
[----:B------:R-:W-:Y:S01]  /*50f0*/  FFMA.FTZ R6, -R133, R150, R192 ;  /* 0x0000009685067223 */ /* 0x000fe200000101c0 */
[----:B------:R-:W-:Y:S01]  /*5100*/  FMUL.FTZ R7, R146, R5 ;  /* 0x0000000592077220 */ /* 0x000fe20000410000 */
[----:B-1----:R-:W-:Y:S01]  /*5110*/  FMUL.FTZ R157, R19, R108 ;  /* 0x0000006c139d7220 */ /* 0x002fe20000410000 */
[----:B------:R-:W-:Y:S01]  /*5120*/  FMUL.FTZ R162, R111, R149 ;  /* 0x000000956fa27220 */ /* 0x000fe20000410000 */
[----:B------:R-:W-:Y:S01]  /*5130*/  FMUL.FTZ R158, R109, R5 ;  /* 0x000000056d9e7220 */ /* 0x000fe20000410000 */
[-C--:B------:R-:W-:Y:S01]  /*5140*/  FFMA.FTZ R7, R16, R155.reuse, R7 ;  /* 0x0000009b10077223 */ /* 0x080fe20000010007 */
[----:B------:R-:W-:Y:S01]  /*5150*/  FMUL.FTZ R155, R146, R155 ;  /* 0x0000009b929b7220 */ /* 0x000fe20000410000 */
[C---:B------:R-:W-:Y:S01]  /*5160*/  FMUL.FTZ R159, R6.reuse, R157 ;  /* 0x0000009d069f7220 */ /* 0x040fe20000410000 */
[----:B------:R-:W-:Y:S01]  /*5170*/  FMUL.FTZ R161, R6, R149 ;  /* 0x0000009506a17220 */ /* 0x000fe20000410000 */
[----:B------:R-:W-:Y:S01]  /*5180*/  FMUL.FTZ R198, R17, R106 ;  /* 0x0000006a11c67220 */ /* 0x000fe20000410000 */
[----:B------:R-:W-:Y:S01]  /*5190*/  FFMA.FTZ R156, R16, R5, -R155 ;  /* 0x00000005109c7223 */ /* 0x000fe2000001089b */
[----:B------:R-:W-:Y:S01]  /*51a0*/  FFMA.FTZ R155, -R130, R166, R201 ;  /* 0x000000a6829b7223 */ /* 0x000fe200000101c9 */
[----:B------:R-:W-:Y:S01]  /*51b0*/  FFMA.FTZ R5, -R131, R154, R11 ;  /* 0x0000009a83057223 */ /* 0x000fe2000001010b */
[----:B------:R-:W-:Y:S01]  /*51c0*/  FMUL.FTZ R206, R184, R101 ;  /* 0x00000065b8ce7220 */ /* 0x000fe20000410000 */
[C---:B------:R-:W-:Y:S01]  /*51d0*/  FFMA.FTZ R160, R18.reuse, R149, R159 ;  /* 0x0000009512a07223 */ /* 0x040fe2000001009f */
[-C--:B------:R-:W-:Y:S01]  /*51e0*/  FMUL.FTZ R164, R111, R157.reuse ;  /* 0x0000009d6fa47220 */ /* 0x080fe20000410000 */
[----:B------:R0:W-:Y:S01]  /*51f0*/  STS [R67+0x8], R162 ;  /* 0x000008a243007388 */ /* 0x0001e20000000800 */
[----:B------:R-:W-:Y:S01]  /*5200*/  FADD.FTZ R7, RZ, R7 ;  /* 0x00000007ff077221 */ /* 0x000fe20000010000 */
[----:B------:R-:W-:Y:S01]  /*5210*/  FFMA.FTZ R161, R18, R157, -R161 ;  /* 0x0000009d12a17223 */ /* 0x000fe200000108a1 */
[----:B------:R-:W-:Y:S01]  /*5220*/  FFMA.FTZ R159, R147, R163, -R4 ;  /* 0x000000a3939f7223 */ /* 0x000fe20000010804 */
[----:B------:R1:W-:Y:S01]  /*5230*/  STS [R67+0x4], R158 ;  /* 0x0000049e43007388 */ /* 0x0003e20000000800 */
[----:B------:R-:W-:Y:S01]  /*5240*/  FFMA.FTZ R149, R130, -R153, R199 ;  /* 0x8000009982957223 */ /* 0x000fe200000100c7 */
[----:B------:R-:W-:Y:S01]  /*5250*/  FFMA.FTZ R4, R131, -R151, R200 ;  /* 0x8000009783047223 */ /* 0x000fe200000100c8 */
[----:B------:R-:W-:Y:S01]  /*5260*/  FMUL.FTZ R157, R5, R198 ;  /* 0x000000c6059d7220 */ /* 0x000fe20000410000 */
[----:B------:R2:W-:Y:S01]  /*5270*/  STS [R67+0x14], R194 ;  /* 0x000014c243007388 */ /* 0x0005e20000000800 */
[----:B------:R-:W-:Y:S01]  /*5280*/  FADD.FTZ R156, RZ, R156 ;  /* 0x0000009cff9c7221 */ /* 0x000fe20000010000 */
[----:B0-----:R-:W-:Y:S01]  /*5290*/  FMUL.FTZ R162, R155, R208 ;  /* 0x000000d09ba27220 */ /* 0x001fe20000410000 */
[----:B------:R-:W-:Y:S01]  /*52a0*/  FADD.FTZ R7, R7, R160 ;  /* 0x000000a007077221 */ /* 0x000fe20000010000 */
[----:B------:R0:W-:Y:S01]  /*52b0*/  STS [R67+0x10], R182 ;  /* 0x000010b643007388 */ /* 0x0001e20000000800 */
[----:B------:R-:W-:Y:S01]  /*52c0*/  FMUL.FTZ R160, R187, R104 ;  /* 0x00000068bba07220 */ /* 0x000fe20000410000 */
[----:B-1----:R-:W-:Y:S01]  /*52d0*/  FMUL.FTZ R158, R183, R106 ;  /* 0x0000006ab79e7220 */ /* 0x002fe20000410000 */
[----:B------:R-:W-:Y:S01]  /*52e0*/  FADD.FTZ R156, R156, R161 ;  /* 0x000000a19c9c7221 */ /* 0x000fe20000010000 */
[----:B------:R1:W-:Y:S01]  /*52f0*/  STS [R67+0xc], R164 ;  /* 0x00000ca443007388 */ /* 0x0003e20000000800 */
[----:B------:R-:W-:Y:S01]  /*5300*/  FADD.FTZ R7, R7, R178 ;  /* 0x000000b207077221 */ /* 0x000fe20000010000 */
[----:B--2---:R-:W-:Y:S01]  /*5310*/  FMUL.FTZ R194, R155, R206 ;  /* 0x000000ce9bc27220 */ /* 0x004fe20000410000 */
[----:B------:R-:W-:Y:S01]  /*5320*/  FMUL.FTZ R163, R5, R158 ;  /* 0x0000009e05a37220 */ /* 0x000fe20000410000 */
[----:B------:R-:W-:Y:S01]  /*5330*/  FADD.FTZ R156, R156, R159 ;  /* 0x0000009f9c9c7221 */ /* 0x000fe20000010000 */
[----:B------:R-:W-:Y:S01]  /*5340*/  FMUL.FTZ R178, R117, R160 ;  /* 0x000000a075b27220 */ /* 0x000fe20000410000 */
[C---:B0-----:R-:W-:Y:S01]  /*5350*/  FFMA.FTZ R182, R149.reuse, R206, R162 ;  /* 0x000000ce95b67223 */ /* 0x041fe200000100a2 */
[----:B------:R-:W-:Y:S01]  /*5360*/  FFMA.FTZ R162, R4, R158, R157 ;  /* 0x0000009e04a27223 */ /* 0x000fe2000001009d */
[----:B------:R-:W-:Y:S01]  /*5370*/  FFMA.FTZ R193, R149, R208, -R194 ;  /* 0x000000d095c17223 */ /* 0x000fe200000108c2 */
[----:B------:R-:W-:Y:S01]  /*5380*/  FMUL.FTZ R194, R186, R104 ;  /* 0x00000068bac27220 */ /* 0x000fe20000410000 */
[----:B-1----:R-:W-:Y:S01]  /*5390*/  FMUL.FTZ R164, R115, R158 ;  /* 0x0000009e73a47220 */ /* 0x002fe20000410000 */
[C---:B------:R-:W-:Y:S01]  /*53a0*/  FFMA.FTZ R158, -R125.reuse, R167, R202 ;  /* 0x000000a77d9e7223 */ /* 0x040fe200000101ca */
[----:B------:R-:W-:Y:S01]  /*53b0*/  FFMA.FTZ R157, R125, -R165, R204 ;  /* 0x800000a57d9d7223 */ /* 0x000fe200000100cc */
[----:B------:R-:W-:Y:S01]  /*53c0*/  FFMA.FTZ R163, R4, R198, -R163 ;  /* 0x000000c604a37223 */ /* 0x000fe200000108a3 */
[----:B------:R-:W-:Y:S01]  /*53d0*/  FADD.FTZ R7, R7, R162 ;  /* 0x000000a207077221 */ /* 0x000fe20000010000 */
[----:B------:R0:W-:Y:S01]  /*53e0*/  STS [R67+0x18], R164 ;  /* 0x000018a443007388 */ /* 0x0001e20000000800 */
[----:B------:R-:W-:Y:S01]  /*53f0*/  FMUL.FTZ R161, R158, R160 ;  /* 0x000000a09ea17220 */ /* 0x000fe20000410000 */
[----:B------:R-:W-:Y:S01]  /*5400*/  FMUL.FTZ R198, R115, R198 ;  /* 0x000000c673c67220 */ /* 0x000fe20000410000 */
[----:B------:R-:W-:Y:S01]  /*5410*/  FADD.FTZ R156, R156, R163 ;  /* 0x000000a39c9c7221 */ /* 0x000fe20000010000 */
[----:B------:R-:W-:Y:S01]  /*5420*/  FADD.FTZ R7, R7, R182 ;  /* 0x000000b607077221 */ /* 0x000fe20000010000 */
[----:B------:R-:W-:Y:S01]  /*5430*/  FFMA.FTZ R161, R157, R194, -R161 ;  /* 0x000000c29da17223 */ /* 0x000fe200000108a1 */
[----:B------:R-:W-:Y:S01]  /*5440*/  FMUL.FTZ R163, R189, R113 ;  /* 0x00000071bda37220 */ /* 0x000fe20000410000 */
[----:B------:R1:W-:Y:S01]  /*5450*/  STS [R67+0x1c], R198 ;  /* 0x00001cc643007388 */ /* 0x0003e20000000800 */
[----:B------:R-:W-:Y:S01]  /*5460*/  FADD.FTZ R156, R156, R193 ;  /* 0x000000c19c9c7221 */ /* 0x000fe20000010000 */
[----:B------:R-:W-:Y:S01]  /*5470*/  FFMA.FTZ R159, R124, -R168, R203 ;  /* 0x800000a87c9f7223 */ /* 0x000fe200000100cb */
[-C--:B0-----:R-:W-:Y:S01]  /*5480*/  FMUL.FTZ R164, R158, R194.reuse ;  /* 0x000000c29ea47220 */ /* 0x081fe20000410000 */
[----:B------:R-:W-:Y:S01]  /*5490*/  FMUL.FTZ R194, R117, R194 ;  /* 0x000000c275c27220 */ /* 0x000fe20000410000 */
[----:B------:R-:W-:Y:S01]  /*54a0*/  FMUL.FTZ R182, R191, R118 ;  /* 0x00000076bfb67220 */ /* 0x000fe20000410000 */
[----:B------:R-:W-:Y:S01]  /*54b0*/  FFMA.FTZ R162, -R123, R171, R176 ;  /* 0x000000ab7ba27223 */ /* 0x000fe200000101b0 */
[----:B------:R-:W-:Y:S01]  /*54c0*/  FFMA.FTZ R164, R157, R160, R164 ;  /* 0x000000a09da47223 */ /* 0x000fe200000100a4 */
[----:B------:R-:W-:Y:S01]  /*54d0*/  FFMA.FTZ R160, -R124, R170, R205 ;  /* 0x000000aa7ca07223 */ /* 0x000fe200000101cd */
[----:B------:R0:W-:Y:S01]  /*54e0*/  STS [R67+0x2c], R194 ;  /* 0x00002cc243007388 */ /* 0x0001e20000000800 */
[----:B-1----:R-:W-:Y:S01]  /*54f0*/  FMUL.FTZ R198, R116, R195 ;  /* 0x000000c374c67220 */ /* 0x002fe20000410000 */
[----:B------:R-:W-:Y:S01]  /*5500*/  FADD.FTZ R7, R7, R164 ;  /* 0x000000a407077221 */ /* 0x000fe20000010000 */
[----:B------:R-:W-:Y:S01]  /*5510*/  FMUL.FTZ R164, R160, R163 ;  /* 0x000000a3a0a47220 */ /* 0x000fe20000410000 */
[----:B------:R1:W-:Y:S01]  /*5520*/  STS [R67+0x28], R178 ;  /* 0x000028b243007388 */ /* 0x0003e20000000800 */
[----:B------:R-:W-:Y:S01]  /*5530*/  FADD.FTZ R156, R156, R161 ;  /* 0x000000a19c9c7221 */ /* 0x000fe20000010000 */
[----:B------:R-:W-:Y:S01]  /*5540*/  FFMA.FTZ R161, R123, -R169, R174 ;  /* 0x800000a97ba17223 */ /* 0x000fe200000100ae */
[----:B------:R-:W-:Y:S01]  /*5550*/  FFMA.FTZ R164, R159, R195, R164 ;  /* 0x000000c39fa47223 */ /* 0x000fe200000100a4 */
[----:B------:R2:W-:Y:S01]  /*5560*/  STS [R67+0x30], R198 ;  /* 0x000030c643007388 */ /* 0x0005e20000000800 */
[----:B------:R-:W-:Y:S01]  /*5570*/  FMUL.FTZ R206, R114, R206 ;  /* 0x000000ce72ce7220 */ /* 0x000fe20000410000 */
[----:B0-----:R-:W-:Y:S01]  /*5580*/  FMUL.FTZ R194, R190, R118 ;  /* 0x00000076bec27220 */ /* 0x001fe20000410000 */
[----:B------:R-:W-:Y:S01]  /*5590*/  FMUL.FTZ R208, R114, R208 ;  /* 0x000000d072d07220 */ /* 0x000fe20000410000 */
[----:B------:R-:W-:Y:S01]  /*55a0*/  FADD.FTZ R7, R7, R164 ;  /* 0x000000a407077221 */ /* 0x000fe20000010000 */
[C---:B------:R-:W-:Y:S01]  /*55b0*/  FMUL.FTZ R9, R145.reuse, R9 ;  /* 0x0000000991097220 */ /* 0x040fe20000410000 */
[----:B-1----:R-:W-:Y:S01]  /*55c0*/  FMUL.FTZ R178, R160, R195 ;  /* 0x000000c3a0b27220 */ /* 0x002fe20000410000 */
[C---:B------:R-:W-:Y:S01]  /*55d0*/  FMUL.FTZ R195, R162.reuse, R182 ;  /* 0x000000b6a2c37220 */ /* 0x040fe20000410000 */
[----:B------:R-:W-:Y:S01]  /*55e0*/  STS [R67+0x20], R206 ;  /* 0x000020ce43007388 */ /* 0x000fe20000000800 */
[----:B------:R-:W-:Y:S01]  /*55f0*/  FMUL.FTZ R8, R145, -R8 ;  /* 0x8000000891087220 */ /* 0x000fe20000410000 */
[-C--:B--2---:R-:W-:Y:S01]  /*5600*/  FMUL.FTZ R198, R162, R194.reuse ;  /* 0x000000c2a2c67220 */ /* 0x084fe20000410000 */
[-C--:B------:R-:W-:Y:S01]  /*5610*/  FFMA.FTZ R193, R159, R163.reuse, -R178 ;  /* 0x000000a39fc17223 */ /* 0x080fe200000108b2 */
[C---:B------:R-:W-:Y:S01]  /*5620*/  FFMA.FTZ R195, R161.reuse, R194, -R195 ;  /* 0x000000c2a1c37223 */ /* 0x040fe200000108c3 */
[----:B------:R-:W-:Y:S01]  /*5630*/  FMUL.FTZ R178, R116, R163 ;  /* 0x000000a374b27220 */ /* 0x000fe20000410000 */
[-C--:B------:R-:W-:Y:S01]  /*5640*/  FFMA.FTZ R198, R161, R182.reuse, R198 ;  /* 0x000000b6a1c67223 */ /* 0x080fe200000100c6 */
[C---:B------:R-:W-:Y:S01]  /*5650*/  FMUL.FTZ R182, R119.reuse, R182 ;  /* 0x000000b677b67220 */ /* 0x040fe20000410000 */
[----:B------:R-:W-:Y:S01]  /*5660*/  FMUL.FTZ R194, R119, R194 ;  /* 0x000000c277c27220 */ /* 0x000fe20000410000 */
[----:B------:R-:W-:Y:S01]  /*5670*/  STS [R67+0x24], R208 ;  /* 0x000024d043007388 */ /* 0x000fe20000000800 */
[----:B------:R-:W-:Y:S01]  /*5680*/  FADD.FTZ R156, R156, R193 ;  /* 0x000000c19c9c7221 */ /* 0x000fe20000010000 */
[C---:B------:R-:W-:Y:S01]  /*5690*/  FMUL.FTZ R10, R143.reuse, R10 ;  /* 0x0000000a8f0a7220 */ /* 0x040fe20000410000 */
[----:B------:R-:W-:Y:S01]  /*56a0*/  FMUL.FTZ R164, R143, -R197 ;  /* 0x800000c58fa47220 */ /* 0x000fe20000410000 */
[----:B------:R0:W-:Y:S01]  /*56b0*/  STS [R67+0x34], R178 ;  /* 0x000034b243007388 */ /* 0x0001e20000000800 */
[----:B------:R-:W-:Y:S01]  /*56c0*/  FADD.FTZ R156, R156, R195 ;  /* 0x000000c39c9c7221 */ /* 0x000fe20000010000 */
[C---:B------:R-:W-:Y:S01]  /*56d0*/  FMUL.FTZ R196, R144.reuse, R196 ;  /* 0x000000c490c47220 */ /* 0x040fe20000410000 */
[----:B------:R-:W-:Y:S01]  /*56e0*/  FMUL.FTZ R192, R144, -R192 ;  /* 0x800000c090c07220 */ /* 0x000fe20000410000 */
[----:B------:R1:W-:Y:S01]  /*56f0*/  STS [R67+0x38], R182 ;  /* 0x000038b643007388 */ /* 0x0003e20000000800 */
[----:B------:R-:W-:Y:S01]  /*5700*/  FMUL.FTZ R200, R142, R200 ;  /* 0x000000c88ec87220 */ /* 0x000fe20000410000 */
[C---:B------:R-:W-:Y:S01]  /*5710*/  FMUL.FTZ R204, R140.reuse, R204 ;  /* 0x000000cc8ccc7220 */ /* 0x040fe20000410000 */
[----:B------:R-:W-:Y:S01]  /*5720*/  FMUL.FTZ R202, R140, -R202 ;  /* 0x800000ca8cca7220 */ /* 0x000fe20000410000 */
[----:B------:R-:W-:Y:S01]  /*5730*/  STS [R67+0x3c], R194 ;  /* 0x00003cc243007388 */ /* 0x000fe20000000800 */
[----:B------:R-:W-:Y:S01]  /*5740*/  FMUL.FTZ R174, R138, R174 ;  /* 0x000000ae8aae7220 */ /* 0x000fe20000410000 */
[----:B0-----:R-:W-:Y:S01]  /*5750*/  FMUL.FTZ R178, R142, -R11 ;  /* 0x8000000b8eb27220 */ /* 0x001fe20000410000 */
[----:B------:R-:W-:Y:S01]  /*5760*/  LEA R11, R137, -R120, 0x1 ;  /* 0x80000078890b7211 */ /* 0x000fe200078e08ff */
[----:B------:R-:W-:Y:S01]  /*5770*/  BAR.SYNC.DEFER_BLOCKING 0x0 ;  /* 0x0000000000007b1d */ /* 0x000fe20000010000 */
[----:B------:R-:W-:Y:S01]  /*5780*/  FMUL.FTZ R176, R138, -R176 ;  /* 0x800000b08ab07220 */ /* 0x000fe20000410000 */
[----:B-1----:R-:W-:Y:S01]  /*5790*/  FMUL.FTZ R182, R141, -R201 ;  /* 0x800000c98db67220 */ /* 0x002fe20000410000 */
[----:B------:R-:W-:Y:S01]  /*57a0*/  ISETP.GE.AND P1, PT, R11, 0x1, PT ;  /* 0x000000010b00780c */ /* 0x000fe20003f26270 */
[----:B------:R-:W-:Y:S01]  /*57b0*/  FADD.FTZ R7, R7, R198 ;  /* 0x000000c607077221 */ /* 0x000fe20000010000 */
[----:B------:R-:W-:-:S02]  /*57c0*/  ISETP.GE.AND P2, PT, R11, 0x21, PT ;  /* 0x000000210b00780c */ /* 0x000fc40003f46270 */
[C---:B------:R-:W-:Y:S02]  /*57d0*/  ISETP.GE.AND P3, PT, R11.reuse, 0x41, PT ;  /* 0x000000410b00780c */ /* 0x040fe40003f66270 */
[----:B------:R-:W-:Y:S01]  /*57e0*/  ISETP.GE.AND P4, PT, R11, 0x61, PT ;  /* 0x000000610b00780c */ /* 0x000fe20003f86270 */
        /* <DEDUP_REMOVED lines=20> */
[----:B-----5:R-:W-:-:S03]  /*5930*/  FMUL.FTZ R8, R141, R199 ;  /* 0x000000c78d087220 */ /* 0x020fc60000410000 */
        /* <DEDUP_REMOVED lines=19> */
.L_x_17148:
[----:B------:R-:W-:Y:S05]  /*5a70*/  BSYNC.RECONVERGENT B0 ;  /* 0x0000000000007941 */ /* 0x000fea0003800200 */
.L_x_17147:
[----:B--2---:R0:W2:Y:S01]  /*5a80*/  LDS R9, [R68+0x8c0] ;  /* 0x0008c00044097984 */ /* 0x0040a20000000800 */
[----:B------:R-:W-:Y:S04]  /*5a90*/  BSSY.RECONVERGENT B0, `(.L_x_17149) ;  /* 0x0000004000007945 */ /* 0x000fe80003800200 */
[----:B------:R-:W-:Y:S05]  /*5aa0*/  @!P2 BRA `(.L_x_17150) ;  /* 0x000000000008a947 */ /* 0x000fea0003800000 */
[----:B------:R3:W-:Y:S04]  /*5ab0*/  REDG.E.ADD.F32.FTZ.RN.STRONG.GPU desc[UR16][R12.64+0x80], R193 ;  /* 0x000080c10c0079a6 */ /* 0x0007e8000c12f310 */
[----:B--2---:R3:W-:Y:S02]  /*5ac0*/  REDG.E.ADD.F32.FTZ.RN.STRONG.GPU desc[UR16][R14.64+0x80], R9 ;  /* 0x000080090e0079a6 */ /* 0x0047e4000c12f310 */
.L_x_17150:
[----:B------:R-:W-:Y:S05]  /*5ad0*/  BSYNC.RECONVERGENT B0 ;  /* 0x0000000000007941 */ /* 0x000fea0003800200 */
.L_x_17149:
[----:B--23--:R2:W3:Y:S01]  /*5ae0*/  LDS R9, [R69+0x940] ;  /* 0x0009400045097984 */ /* 0x00c4e20000000800 */
[----:B------:R-:W-:Y:S04]  /*5af0*/  BSSY.RECONVERGENT B0, `(.L_x_17151) ;  /* 0x0000004000007945 */ /* 0x000fe80003800200 */
[----:B------:R-:W-:Y:S05]  /*5b00*/  @!P3 BRA `(.L_x_17152) ;  /* 0x000000000008b947 */ /* 0x000fea0003800000 */
[----:B------:R4:W-:Y:S04]  /*5b10*/  REDG.E.ADD.F32.FTZ.RN.STRONG.GPU desc[UR16][R12.64+0x100], R195 ;  /* 0x000100c30c0079a6 */ /* 0x0009e8000c12f310 */
[----:B---3--:R4:W-:Y:S02]  /*5b20*/  REDG.E.ADD.F32.FTZ.RN.STRONG.GPU desc[UR16][R14.64+0x100], R9 ;  /* 0x000100090e0079a6 */ /* 0x0089e4000c12f310 */
.L_x_17152:
[----:B------:R-:W-:Y:S05]  /*5b30*/  BSYNC.RECONVERGENT B0 ;  /* 0x0000000000007941 */ /* 0x000fea0003800200 */
.L_x_17151:
[----:B---34-:R3:W4:Y:S01]  /*5b40*/  LDS R9, [R70+0x9c0] ;  /* 0x0009c00046097984 */ /* 0x0187220000000800 */
[----:B------:R-:W-:Y:S04]  /*5b50*/  BSSY.RECONVERGENT B0, `(.L_x_17153) ;  /* 0x0000004000007945 */ /* 0x000fe80003800200 */
[----:B------:R-:W-:Y:S05]  /*5b60*/  @!P4 BRA `(.L_x_17154) ;  /* 0x000000000008c947 */ /* 0x000fea0003800000 */
[----:B------:R0:W-:Y:S04]  /*5b70*/  REDG.E.ADD.F32.FTZ.RN.STRONG.GPU desc[UR16][R12.64+0x180], R207 ;  /* 0x000180cf0c0079a6 */ /* 0x0001e8000c12f310 */
[----:B----4-:R0:W-:Y:S02]  /*5b80*/  REDG.E.ADD.F32.FTZ.RN.STRONG.GPU desc[UR16][R14.64+0x180], R9 ;  /* 0x000180090e0079a6 */ /* 0x0101e4000c12f310 */
.L_x_17154:
[----:B------:R-:W-:Y:S05]  /*5b90*/  BSYNC.RECONVERGENT B0 ;  /* 0x0000000000007941 */ /* 0x000fea0003800200 */
.L_x_17153:
        /* <DEDUP_REMOVED lines=11> */
.L_x_17156:
[----:B------:R-:W-:Y:S05]  /*5c50*/  BSYNC.RECONVERGENT B0 ;  /* 0x0000000000007941 */ /* 0x000fea0003800200 */
.L_x_17155:
[----:B0---4-:R0:W4:Y:S01]  /*5c60*/  LDS R9, [R72+0xac0] ;  /* 0x000ac00048097984 */ /* 0x0111220000000800 */
[----:B------:R-:W-:Y:S04]  /*5c70*/  BSSY.RECONVERGENT B0, `(.L_x_17157) ;  /* 0x0000004000007945 */ /* 0x000fe80003800200 */
[----:B------:R-:W-:Y:S05]  /*5c80*/  @!P1 BRA `(.L_x_17158) ;  /* 0x0000000000089947 */ /* 0x000fea0003800000 */
[----:B------:R0:W-:Y:S04]  /*5c90*/  REDG.E.ADD.F32.FTZ.RN.STRONG.GPU desc[UR16][R12.64+0x280], R211 ;  /* 0x000280d30c0079a6 */ /* 0x0001e8000c12f310 */
[----:B----4-:R0:W-:Y:S02]  /*5ca0*/  REDG.E.ADD.F32.FTZ.RN.STRONG.GPU desc[UR16][R14.64+0x280], R9 ;  /* 0x000280090e0079a6 */ /* 0x0101e4000c12f310 */
.L_x_17158:
[----:B------:R-:W-:Y:S05]  /*5cb0*/  BSYNC.RECONVERGENT B0 ;  /* 0x0000000000007941 */ /* 0x000fea0003800200 */
.L_x_17157:
[----:B0---4-:R0:W4:Y:S01]  /*5cc0*/  LDS R9, [R73+0xb40] ;  /* 0x000b400049097984 */ /* 0x0111220000000800 */
[----:B------:R-:W-:Y:S04]  /*5cd0*/  BSSY.RECONVERGENT B0, `(.L_x_17159) ;  /* 0x0000004000007945 */ /* 0x000fe80003800200 */
[----:B------:R-:W-:Y:S05]  /*5ce0*/  @!P2 BRA `(.L_x_17160) ;  /* 0x000000000008a947 */ /* 0x000fea0003800000 */
[----:B------:R0:W-:Y:S04]  /*5cf0*/  REDG.E.ADD.F32.FTZ.RN.STRONG.GPU desc[UR16][R12.64+0x300], R213 ;  /* 0x000300d50c0079a6 */ /* 0x0001e8000c12f310 */
[----:B----4-:R0:W-:Y:S02]  /*5d00*/  REDG.E.ADD.F32.FTZ.RN.STRONG.GPU desc[UR16][R14.64+0x300], R9 ;  /* 0x000300090e0079a6 */ /* 0x0101e4000c12f310 */
.L_x_17160:
[----:B------:R-:W-:Y:S05]  /*5d10*/  BSYNC.RECONVERGENT B0 ;  /* 0x0000000000007941 */ /* 0x000fea0003800200 */
.L_x_17159:
[----:B0---4-:R0:W4:Y:S01]  /*5d20*/  LDS R9, [R74+0xbc0] ;  /* 0x000bc0004a097984 */ /* 0x0111220000000800 */
[----:B------:R-:W-:Y:S04]  /*5d30*/  BSSY.RECONVERGENT B0, `(.L_x_17161) ;  /* 0x0000004000007945 */ /* 0x000fe80003800200 */
[----:B------:R-:W-:Y:S05]  /*5d40*/  @!P3 BRA `(.L_x_17162) ;  /* 0x000000000008b947 */ /* 0x000fea0003800000 */
[----:B------:R0:W-:Y:S04]  /*5d50*/  REDG.E.ADD.F32.FTZ.RN.STRONG.GPU desc[UR16][R12.64+0x380], R215 ;  /* 0x000380d70c0079a6 */ /* 0x0001e8000c12f310 */
[----:B----4-:R0:W-:Y:S02]  /*5d60*/  REDG.E.ADD.F32.FTZ.RN.STRONG.GPU desc[UR16][R14.64+0x380], R9 ;  /* 0x000380090e0079a6 */ /* 0x0101e4000c12f310 */
.L_x_17162:
[----:B------:R-:W-:Y:S05]  /*5d70*/  BSYNC.RECONVERGENT B0 ;  /* 0x0000000000007941 */ /* 0x000fea0003800200 */
.L_x_17161:
[----:B0---4-:R0:W4:Y:S01]  /*5d80*/  LDS R9, [R75+0xc40] ;  /* 0x000c40004b097984 */ /* 0x0111220000000800 */
[----:B------:R-:W-:Y:S04]  /*5d90*/  BSSY.RECONVERGENT B0, `(.L_x_17163) ;  /* 0x0000004000007945 */ /* 0x000fe80003800200 */
[----:B------:R-:W-:Y:S05]  /*5da0*/  @!P4 BRA `(.L_x_17164) ;  /* 0x000000000008c947 */ /* 0x000fea0003800000 */
[----:B------:R0:W-:Y:S04]  /*5db0*/  REDG.E.ADD.F32.FTZ.RN.STRONG.GPU desc[UR16][R12.64+0x400], R217 ;  /* 0x000400d90c0079a6 */ /* 0x0001e8000c12f310 */
[----:B----4-:R0:W-:Y:S02]  /*5dc0*/  REDG.E.ADD.F32.FTZ.RN.STRONG.GPU desc[UR16][R14.64+0x400], R9 ;  /* 0x000400090e0079a6 */ /* 0x0101e4000c12f310 */
.L_x_17164:
[----:B------:R-:W-:Y:S05]  /*5dd0*/  BSYNC.RECONVERGENT B0 ;  /* 0x0000000000007941 */ /* 0x000fea0003800200 */
.L_x_17163:
[----:B0---4-:R0:W4:Y:S01]  /*5de0*/  LDS R9, [R76+0xcc0] ;  /* 0x000cc0004c097984 */ /* 0x0111220000000800 */
[----:B------:R-:W-:Y:S04]  /*5df0*/  BSSY.RECONVERGENT B0, `(.L_x_17165) ;  /* 0x0000004000007945 */ /* 0x000fe80003800200 */
[----:B------:R-:W-:Y:S05]  /*5e00*/  @!P5 BRA `(.L_x_17166) ;  /* 0x000000000008d947 */ /* 0x000fea0003800000 */
[----:B------:R0:W-:Y:S04]  /*5e10*/  REDG.E.ADD.F32.FTZ.RN.STRONG.GPU desc[UR16][R12.64+0x480], R219 ;  /* 0x000480db0c0079a6 */ /* 0x0001e8000c12f310 */
[----:B----4-:R0:W-:Y:S02]  /*5e20*/  REDG.E.ADD.F32.FTZ.RN.STRONG.GPU desc[UR16][R14.64+0x480], R9 ;  /* 0x000480090e0079a6 */ /* 0x0101e4000c12f310 */
.L_x_17166:
[----:B------:R-:W-:Y:S05]  /*5e30*/  BSYNC.RECONVERGENT B0 ;  /* 0x0000000000007941 */ /* 0x000fea0003800200 */
.L_x_17165:
        /* <DEDUP_REMOVED lines=11> */
.L_x_17168:
[----:B------:R-:W-:Y:S05]  /*5ef0*/  BSYNC.RECONVERGENT B0 ;  /* 0x0000000000007941 */ /* 0x000fea0003800200 */
.L_x_17167:
[----:B0---4-:R0:W4:Y:S01]  /*5f00*/  LDS R9, [R78+0xdc0] ;  /* 0x000dc0004e097984 */ /* 0x0111220000000800 */
[----:B------:R-:W-:Y:S04]  /*5f10*/  BSSY.RECONVERGENT B0, `(.L_x_17169) ;  /* 0x0000004000007945 */ /* 0x000fe80003800200 */
[----:B------:R-:W-:Y:S05]  /*5f20*/  @!P1 BRA `(.L_x_17170) ;  /* 0x0000000000089947 */ /* 0x000fea0003800000 */
[----:B------:R0:W-:Y:S04]  /*5f30*/  REDG.E.ADD.F32.FTZ.RN.STRONG.GPU desc[UR16][R12.64+0x580], R223 ;  /* 0x000580df0c0079a6 */ /* 0x0001e8000c12f310 */
[----:B----4-:R0:W-:Y:S02]  /*5f40*/  REDG.E.ADD.F32.FTZ.RN.STRONG.GPU desc[UR16][R14.64+0x580], R9 ;  /* 0x000580090e0079a6 */ /* 0x0101e4000c12f310 */
.L_x_17170:
[----:B------:R-:W-:Y:S05]  /*5f50*/  BSYNC.RECONVERGENT B0 ;  /* 0x0000000000007941 */ /* 0x000fea0003800200 */
.L_x_17169:
[----:B0---4-:R0:W4:Y:S01]  /*5f60*/  LDS R9, [R79+0xe40] ;  /* 0x000e40004f097984 */ /* 0x0111220000000800 */
[----:B------:R-:W-:Y:S04]  /*5f70*/  BSSY.RECONVERGENT B0, `(.L_x_17171) ;  /* 0x0000004000007945 */ /* 0x000fe80003800200 */
[----:B------:R-:W-:Y:S05]  /*5f80*/  @!P2 BRA `(.L_x_17172) ;  /* 0x000000000008a947 */ /* 0x000fea0003800000 */
[----:B------:R0:W-:Y:S04]  /*5f90*/  REDG.E.ADD.F32.FTZ.RN.STRONG.GPU desc[UR16][R12.64+0x600], R225 ;  /* 0x000600e10c0079a6 */ /* 0x0001e8000c12f310 */
[----:B----4-:R0:W-:Y:S02]  /*5fa0*/  REDG.E.ADD.F32.FTZ.RN.STRONG.GPU desc[UR16][R14.64+0x600], R9 ;  /* 0x000600090e0079a6 */ /* 0x0101e4000c12f310 */
.L_x_17172:
[----:B------:R-:W-:Y:S05]  /*5fb0*/  BSYNC.RECONVERGENT B0 ;  /* 0x0000000000007941 */ /* 0x000fea0003800200 */
.L_x_17171:
[----:B0---4-:R0:W4:Y:S01]  /*5fc0*/  LDS R9, [R80+0xec0] ;  /* 0x000ec00050097984 */ /* 0x0111220000000800 */
[----:B------:R-:W-:Y:S04]  /*5fd0*/  BSSY.RECONVERGENT B0, `(.L_x_17173) ;  /* 0x0000004000007945 */ /* 0x000fe80003800200 */
[----:B------:R-:W-:Y:S05]  /*5fe0*/  @!P3 BRA `(.L_x_17174) ;  /* 0x000000000008b947 */ /* 0x000fea0003800000 */
[----:B------:R0:W-:Y:S04]  /*5ff0*/  REDG.E.ADD.F32.FTZ.RN.STRONG.GPU desc[UR16][R12.64+0x680], R227 ;  /* 0x000680e30c0079a6 */ /* 0x0001e8000c12f310 */
[----:B----4-:R0:W-:Y:S02]  /*6000*/  REDG.E.ADD.F32.FTZ.RN.STRONG.GPU desc[UR16][R14.64+0x680], R9 ;  /* 0x000680090e0079a6 */ /* 0x0101e4000c12f310 */
.L_x_17174:
[----:B------:R-:W-:Y:S05]  /*6010*/  BSYNC.RECONVERGENT B0 ;  /* 0x0000000000007941 */ /* 0x000fea0003800200 */
.L_x_17173:
[----:B0---4-:R0:W4:Y:S01]  /*6020*/  LDS R9, [R81+0xf40] ;  /* 0x000f400051097984 */ /* 0x0111220000000800 */
[----:B------:R-:W-:Y:S04]  /*6030*/  BSSY.RECONVERGENT B0, `(.L_x_17175) ;  /* 0x0000004000007945 */ /* 0x000fe80003800200 */
[----:B------:R-:W-:Y:S05]  /*6040*/  @!P4 BRA `(.L_x_17176) ;  /* 0x000000000008c947 */ /* 0x000fea0003800000 */
[----:B------:R0:W-:Y:S04]  /*6050*/  REDG.E.ADD.F32.FTZ.RN.STRONG.GPU desc[UR16][R12.64+0x700], R229 ;  /* 0x000700e50c0079a6 */ /* 0x0001e8000c12f310 */
[----:B----4-:R0:W-:Y:S02]  /*6060*/  REDG.E.ADD.F32.FTZ.RN.STRONG.GPU desc[UR16][R14.64+0x700], R9 ;  /* 0x000700090e0079a6 */ /* 0x0101e4000c12f310 */
.L_x_17176:
[----:B------:R-:W-:Y:S05]  /*6070*/  BSYNC.RECONVERGENT B0 ;  /* 0x0000000000007941 */ /* 0x000fea0003800200 */
.L_x_17175:
[----:B0---4-:R0:W4:Y:S01]  /*6080*/  LDS R9, [R82+0xfc0] ;  /* 0x000fc00052097984 */ /* 0x0111220000000800 */
[----:B------:R-:W-:Y:S04]  /*6090*/  BSSY.RECONVERGENT B0, `(.L_x_17177) ;  /* 0x0000004000007945 */ /* 0x000fe80003800200 */
[----:B------:R-:W-:Y:S05]  /*60a0*/  @!P5 BRA `(.L_x_17178) ;  /* 0x000000000008d947 */ /* 0x000fea0003800000 */
[----:B------:R0:W-:Y:S04]  /*60b0*/  REDG.E.ADD.F32.FTZ.RN.STRONG.GPU desc[UR16][R12.64+0x780], R231 ;  /* 0x000780e70c0079a6 */ /* 0x0001e8000c12f310 */
[----:B----4-:R0:W-:Y:S02]  /*60c0*/  REDG.E.ADD.F32.FTZ.RN.STRONG.GPU desc[UR16][R14.64+0x780], R9 ;  /* 0x000780090e0079a6 */ /* 0x0101e4000c12f310 */
.L_x_17178:
[----:B------:R-:W-:Y:S05]  /*60d0*/  BSYNC.RECONVERGENT B0 ;  /* 0x0000000000007941 */ /* 0x000fea0003800200 */
.L_x_17177:
[----:B0---4-:R-:W0:Y:S01]  /*60e0*/  SHFL.DOWN PT, R9, R156, 0x1, 0x1f ;  /* 0x08201f009c097f89 */ /* 0x011e2200000e0000 */
[----:B------:R-:W-:Y:S01]  /*60f0*/  ISETP.GT.AND P1, PT, R96, 0x1e, PT ;  /* 0x0000001e6000780c */ /* 0x000fe20003f24270 */
[----:B------:R-:W-:Y:S01]  /*6100*/  FMUL.FTZ R166, R166, R185 ;  /* 0x000000b9a6a67220 */ /* 0x000fe20000410000 */
[----:B------:R-:W-:Y:S01]  /*6110*/  FMUL.FTZ R154, R154, R17 ;  /* 0x000000119a9a7220 */ /* 0x000fe20000410000 */
[----:B-1----:R-:W1:Y:S01]  /*6120*/  SHFL.DOWN PT, R8, R7, 0x1, 0x1f ;  /* 0x08201f0007087f89 */ /* 0x002e6200000e0000 */
[----:B------:R-:W-:Y:S01]  /*6130*/  FMUL.FTZ R152, R152, R181 ;  /* 0x000000b598987220 */ /* 0x000fe20000410000 */
[----:B------:R-:W-:Y:S01]  /*6140*/  ISETP.NE.AND P2, PT, R48, RZ, PT ;  /* 0x000000ff3000720c */ /* 0x000fe20003f45270 */
[----:B------:R-:W-:Y:S01]  /*6150*/  FFMA.FTZ R154, R151, R183, R154 ;  /* 0x000000b7979a7223 */ /* 0x000fe2000001009a */
[----:B------:R-:W-:Y:S01]  /*6160*/  FMUL.FTZ R21, R21, R172 ;  /* 0x000000ac15157220 */ /* 0x000fe20000410000 */
[----:B------:R-:W-:Y:S01]  /*6170*/  FFMA.FTZ R23, R23, R180, R152 ;  /* 0x000000b417177223 */ /* 0x000fe20000010098 */
[----:B------:R-:W-:Y:S01]  /*6180*/  FFMA.FTZ R153, R153, R184, R166 ;  /* 0x000000b899997223 */ /* 0x000fe200000100a6 */
[----:B------:R-:W-:Y:S01]  /*6190*/  BSSY.RECONVERGENT B0, `(.L_x_17179) ;  /* 0x0000074000007945 */ /* 0x000fe20003800200 */
[----:B------:R-:W-:Y:S01]  /*61a0*/  FFMA.FTZ R21, R20, R177, R21 ;  /* 0x000000b114157223 */ /* 0x000fe20000010015 */
[----:B------:R-:W-:Y:S01]  /*61b0*/  FFMA.FTZ R97, R154, R106, R97 ;  /* 0x0000006a9a617223 */ /* 0x000fe20000010061 */
[----:B------:R-:W-:Y:S01]  /*61c0*/  FFMA.FTZ R102, R153, R101, R102 ;  /* 0x0000006599667223 */ /* 0x000fe20000010066 */
[----:B------:R-:W-:Y:S01]  /*61d0*/  FFMA.FTZ R100, R23, R103, R100 ;  /* 0x0000006717647223 */ /* 0x000fe20000010064 */
[----:B------:R-:W-:Y:S01]  /*61e0*/  FFMA.FTZ R98, R21, R105, R98 ;  /* 0x0000006915627223 */ /* 0x000fe20000010062 */
[----:B0-----:R-:W-:Y:S01]  /*61f0*/  @!P1 FADD.FTZ R156, R156, R9 ;  /* 0x000000099c9c9221 */ /* 0x001fe20000010000 */
[----:B-1----:R-:W-:-:S04]  /*6200*/  @!P1 FADD.FTZ R7, R7, R8 ;  /* 0x0000000807079221 */ /* 0x002fc80000010000 */
[----:B------:R-:W0:Y:S01]  /*6210*/  SHFL.DOWN PT, R9, R156, 0x2, 0x1f ;  /* 0x08401f009c097f89 */ /* 0x000e2200000e0000 */
[----:B------:R-:W-:-:S03]  /*6220*/  ISETP.GT.AND P1, PT, R96, 0x1d, PT ;  /* 0x0000001d6000780c */ /* 0x000fc60003f24270 */
[----:B------:R-:W1:Y:S10]  /*6230*/  SHFL.DOWN PT, R8, R7, 0x2, 0x1f ;  /* 0x08401f0007087f89 */ /* 0x000e7400000e0000 */
[----:B0-----:R-:W-:Y:S01]  /*6240*/  @!P1 FADD.FTZ R156, R156, R9 ;  /* 0x000000099c9c9221 */ /* 0x001fe20000010000 */
[----:B------:R-:W-:Y:S01]  /*6250*/  FMUL.FTZ R9, R41, R191 ;  /* 0x000000bf29097220 */ /* 0x000fe20000410000 */
[----:B-1----:R-:W-:-:S03]  /*6260*/  @!P1 FADD.FTZ R7, R7, R8 ;  /* 0x0000000807079221 */ /* 0x002fc60000010000 */
[----:B------:R-:W0:Y:S01]  /*6270*/  SHFL.DOWN PT, R163, R156, 0x4, 0x1f ;  /* 0x08801f009ca37f89 */ /* 0x000e2200000e0000 */
[-C--:B------:R-:W-:Y:S01]  /*6280*/  FFMA.FTZ R11, R40, R190.reuse, -R9 ;  /* 0x000000be280b7223 */ /* 0x080fe20000010809 */
[-C--:B------:R-:W-:Y:S01]  /*6290*/  FMUL.FTZ R9, R41, R190.reuse ;  /* 0x000000be29097220 */ /* 0x080fe20000410000 */
[----:B------:R-:W-:Y:S01]  /*62a0*/  ISETP.GT.AND P1, PT, R96, 0x1b, PT ;  /* 0x0000001b6000780c */ /* 0x000fe20003f24270 */
[----:B------:R-:W1:Y:S01]  /*62b0*/  SHFL.DOWN PT, R10, R7, 0x4, 0x1f ;  /* 0x08801f00070a7f89 */ /* 0x000e6200000e0000 */
[----:B------:R-:W-:Y:S01]  /*62c0*/  FMUL.FTZ R190, R171, R190 ;  /* 0x000000beabbe7220 */ /* 0x000fe20000410000 */
[----:B------:R-:W-:Y:S01]  /*62d0*/  FMUL.FTZ R162, R162, R11 ;  /* 0x0000000ba2a27220 */ /* 0x000fe20000410000 */
[-C--:B------:R-:W-:Y:S01]  /*62e0*/  FFMA.FTZ R8, R40, R191.reuse, R9 ;  /* 0x000000bf28087223 */ /* 0x080fe20000010009 */
[----:B------:R-:W-:Y:S01]  /*62f0*/  FMUL.FTZ R11, R41, R188 ;  /* 0x000000bc290b7220 */ /* 0x000fe20000410000 */
[----:B------:R-:W-:Y:S01]  /*6300*/  FFMA.FTZ R190, R169, R191, R190 ;  /* 0x000000bfa9be7223 */ /* 0x000fe200000100be */
[-C--:B------:R-:W-:Y:S01]  /*6310*/  FMUL.FTZ R9, R170, R189.reuse ;  /* 0x000000bdaa097220 */ /* 0x080fe20000410000 */
[----:B------:R-:W-:Y:S01]  /*6320*/  FFMA.FTZ R8, R161, R8, R162 ;  /* 0x00000008a1087223 */ /* 0x000fe200000100a2 */
[-C--:B------:R-:W-:Y:S01]  /*6330*/  FFMA.FTZ R11, R40, R189.reuse, -R11 ;  /* 0x000000bd280b7223 */ /* 0x080fe2000001080b */
[----:B------:R-:W-:Y:S01]  /*6340*/  FMUL.FTZ R189, R41, R189 ;  /* 0x000000bd29bd7220 */ /* 0x000fe20000410000 */
[----:B------:R-:W-:Y:S01]  /*6350*/  FFMA.FTZ R13, R168, R188, R9 ;  /* 0x000000bca80d7223 */ /* 0x000fe20000010009 */
[----:B------:R-:W-:Y:S01]  /*6360*/  FFMA.FTZ R15, R119, R190, R8 ;  /* 0x000000be770f7223 */ /* 0x000fe20000010008 */
[----:B------:R-:W-:Y:S01]  /*6370*/  FMUL.FTZ R160, R160, R11 ;  /* 0x0000000ba0a07220 */ /* 0x000fe20000410000 */
[----:B------:R-:W-:Y:S01]  /*6380*/  FMUL.FTZ R11, R41, R187 ;  /* 0x000000bb290b7220 */ /* 0x000fe20000410000 */
[-C--:B------:R-:W-:Y:S01]  /*6390*/  FMUL.FTZ R8, R167, R186.reuse ;  /* 0x000000baa7087220 */ /* 0x080fe20000410000 */
[----:B------:R-:W-:Y:S01]  /*63a0*/  FADD.FTZ R86, R15, R86 ;  /* 0x000000560f567221 */ /* 0x000fe20000010000 */
[-C--:B------:R-:W-:Y:S01]  /*63b0*/  FMUL.FTZ R9, R41, R186.reuse ;  /* 0x000000ba29097220 */ /* 0x080fe20000410000 */
[C---:B------:R-:W-:Y:S01]  /*63c0*/  FFMA.FTZ R11, R40.reuse, R186, -R11 ;  /* 0x000000ba280b7223 */ /* 0x040fe2000001080b */
        /* <DEDUP_REMOVED lines=8> */
[----:B------:R-:W-:Y:S01]  /*6450*/  ISETP.GT.AND P1, PT, R96, 0x17, PT ;  /* 0x000000176000780c */ /* 0x000fe20003f24270 */
[-C--:B------:R-:W-:Y:S01]  /*6460*/  FFMA.FTZ R10, R165, R187.reuse, R8 ;  /* 0x000000bba50a7223 */ /* 0x080fe20000010008 */
[----:B------:R-:W-:Y:S01]  /*6470*/  FFMA.FTZ R8, R40, R187, R9 ;  /* 0x000000bb28087223 */ /* 0x000fe20000010009 */
[----:B------:R-:W1:Y:S01]  /*6480*/  SHFL.DOWN PT, R14, R7, 0x8, 0x1f ;  /* 0x09001f00070e7f89 */ /* 0x000e6200000e0000 */
[----:B------:R-:W-:Y:S01]  /*6490*/  FMUL.FTZ R9, R41, R184 ;  /* 0x000000b829097220 */ /* 0x000fe20000410000 */
[----:B------:R-:W-:Y:S01]  /*64a0*/  FFMA.FTZ R99, R10, R104, R99 ;  /* 0x000000680a637223 */ /* 0x000fe20000010063 */
        /* <DEDUP_REMOVED lines=8> */
[----:B------:R-:W-:Y:S01]  /*6530*/  FADD.FTZ R88, R9, R88 ;  /* 0x0000005809587221 */ /* 0x000fe20000010000 */
[----:B------:R-:W-:-:S02]  /*6540*/  FMUL.FTZ R9, R41, R183 ;  /* 0x000000b729097220 */ /* 0x000fc40000410000 */
[----:B------:R-:W-:Y:S02]  /*6550*/  FFMA.FTZ R149, R149, R8, R10 ;  /* 0x0000000895957223 */ /* 0x000fe4000001000a */
[-C--:B------:R-:W-:Y:S01]  /*6560*/  FFMA.FTZ R8, R40, R17.reuse, -R9 ;  /* 0x0000001128087223 */ /* 0x080fe20000010809 */
[----:B------:R-:W-:Y:S01]  /*6570*/  FMUL.FTZ R17, R41, R17 ;  /* 0x0000001129117220 */ /* 0x000fe20000410000 */
[----:B------:R-:W-:Y:S01]  /*6580*/  FFMA.FTZ R10, R114, R153, R149 ;  /* 0x00000099720a7223 */ /* 0x000fe20000010095 */
[----:B0-----:R-:W-:Y:S01]  /*6590*/  @!P1 FADD.FTZ R156, R156, R15 ;  /* 0x0000000f9c9c9221 */ /* 0x001fe20000010000 */
[----:B------:R-:W-:Y:S01]  /*65a0*/  FMUL.FTZ R9, R5, R8 ;  /* 0x0000000805097220 */ /* 0x000fe20000410000 */
[----:B------:R-:W-:Y:S01]  /*65b0*/  FFMA.FTZ R17, R40, R183, R17 ;  /* 0x000000b728117223 */ /* 0x000fe20000010011 */
[----:B------:R-:W-:Y:S01]  /*65c0*/  FMUL.FTZ R5, R41, R180 ;  /* 0x000000b429057220 */ /* 0x000fe20000410000 */
[----:B-1----:R-:W-:Y:S01]  /*65d0*/  @!P1 FADD.FTZ R7, R7, R14 ;  /* 0x0000000e07079221 */ /* 0x002fe20000010000 */
[----:B------:R-:W0:Y:S01]  /*65e0*/  SHFL.DOWN PT, R11, R156, 0x10, 0x1f ;  /* 0x0a001f009c0b7f89 */ /* 0x000e2200000e0000 */
[----:B------:R-:W-:Y:S01]  /*65f0*/  FFMA.FTZ R4, R4, R17, R9 ;  /* 0x0000001104047223 */ /* 0x000fe20000010009 */
[----:B------:R-:W-:Y:S01]  /*6600*/  FFMA.FTZ R5, R40, R181, -R5 ;  /* 0x000000b528057223 */ /* 0x000fe20000010805 */
[----:B------:R-:W-:Y:S01]  /*6610*/  FMUL.FTZ R9, R41, R179 ;  /* 0x000000b329097220 */ /* 0x000fe20000410000 */
[----:B------:R-:W1:Y:S01]  /*6620*/  SHFL.DOWN PT, R8, R7, 0x10, 0x1f ;  /* 0x0a001f0007087f89 */ /* 0x000e6200000e0000 */
[----:B------:R-:W-:Y:S01]  /*6630*/  FFMA.FTZ R4, R115, R154, R4 ;  /* 0x0000009a73047223 */ /* 0x000fe20000010004 */
[----:B------:R-:W-:Y:S01]  /*6640*/  FMUL.FTZ R148, R148, R5 ;  /* 0x0000000594947220 */ /* 0x000fe20000410000 */
[-C--:B------:R-:W-:Y:S01]  /*6650*/  FMUL.FTZ R5, R150, R19.reuse ;  /* 0x0000001396057220 */ /* 0x080fe20000410000 */
[----:B------:R-:W-:Y:S01]  /*6660*/  ISETP.NE.AND P1, PT, R96, RZ, PT ;  /* 0x000000ff6000720c */ /* 0x000fe20003f25270 */
[----:B------:R-:W-:Y:S01]  /*6670*/  FADD.FTZ R93, R4, R93 ;  /* 0x0000005d045d7221 */ /* 0x000fe20000010000 */
[CC--:B------:R-:W-:Y:S01]  /*6680*/  FMUL.FTZ R4, R41.reuse, R19.reuse ;  /* 0x0000001329047220 */ /* 0x0c0fe20000410000 */
[----:B------:R-:W-:Y:S01]  /*6690*/  FFMA.FTZ R19, R40, R19, -R9 ;  /* 0x0000001328137223 */ /* 0x000fe20000010809 */
[C---:B------:R-:W-:Y:S01]  /*66a0*/  FMUL.FTZ R9, R41.reuse, R177 ;  /* 0x000000b129097220 */ /* 0x040fe20000410000 */
[----:B------:R-:W-:Y:S01]  /*66b0*/  FFMA.FTZ R22, R22, R179, R5 ;  /* 0x000000b316167223 */ /* 0x000fe20000010005 */
[C---:B------:R-:W-:Y:S01]  /*66c0*/  FMUL.FTZ R181, R41.reuse, R181 ;  /* 0x000000b529b57220 */ /* 0x040fe20000410000 */
[----:B------:R-:W-:Y:S01]  /*66d0*/  FMUL.FTZ R19, R6, R19 ;  /* 0x0000001306137220 */ /* 0x000fe20000410000 */
[----:B------:R-:W-:Y:S01]  /*66e0*/  FMUL.FTZ R6, R41, R172 ;  /* 0x000000ac29067220 */ /* 0x000fe20000410000 */
[C---:B------:R-:W-:Y:S01]  /*66f0*/  FFMA.FTZ R179, R40.reuse, R179, R4 ;  /* 0x000000b328b37223 */ /* 0x040fe20000010004 */
[----:B------:R-:W-:Y:S01]  /*6700*/  FFMA.FTZ R180, R40, R180, R181 ;  /* 0x000000b428b47223 */ /* 0x000fe200000100b5 */
[----:B------:R-:W-:Y:S01]  /*6710*/  FADD.FTZ R89, R10, R89 ;  /* 0x000000590a597221 */ /* 0x000fe20000010000 */
[----:B------:R-:W-:Y:S01]  /*6720*/  FFMA.FTZ R95, R22, R108, R95 ;  /* 0x0000006c165f7223 */ /* 0x000fe2000001005f */
[----:B------:R-:W-:Y:S01]  /*6730*/  FFMA.FTZ R18, R18, R179, R19 ;  /* 0x000000b312127223 */ /* 0x000fe20000010013 */
[----:B------:R-:W-:Y:S01]  /*6740*/  FFMA.FTZ R147, R147, R180, R148 ;  /* 0x000000b493937223 */ /* 0x000fe20000010094 */
[----:B0-----:R-:W-:Y:S01]  /*6750*/  FADD.FTZ R5, R156, R11 ;  /* 0x0000000b9c057221 */ /* 0x001fe20000010000 */
[C---:B------:R-:W-:Y:S01]  /*6760*/  FFMA.FTZ R11, R40.reuse, R172, -R9 ;  /* 0x000000ac280b7223 */ /* 0x040fe20000010809 */
[----:B------:R-:W-:Y:S01]  /*6770*/  FFMA.FTZ R9, R40, R177, R6 ;  /* 0x000000b128097223 */ /* 0x000fe20000010006 */
[----:B------:R-:W-:Y:S01]  /*6780*/  FFMA.FTZ R147, R112, R23, R147 ;  /* 0x0000001770937223 */ /* 0x000fe20000010093 */
[----:B-1----:R-:W-:Y:S01]  /*6790*/  FADD.FTZ R4, R7, R8 ;  /* 0x0000000807047221 */ /* 0x002fe20000010000 */
[----:B------:R-:W-:-:S02]  /*67a0*/  FMUL.FTZ R11, R146, R11 ;  /* 0x0000000b920b7220 */ /* 0x000fc40000410000 */
[----:B------:R-:W-:Y:S02]  /*67b0*/  FADD.FTZ R92, R147, R92 ;  /* 0x0000005c935c7221 */ /* 0x000fe40000010000 */
[----:B------:R-:W-:Y:S01]  /*67c0*/  FFMA.FTZ R16, R16, R9, R11 ;  /* 0x0000000910107223 */ /* 0x000fe2000001000b */
[----:B------:R0:W-:Y:S01]  /*67d0*/  @!P1 STS.64 [UR5+0x18c8], R4 ;  /* 0x0018c804ff009988 */ /* 0x0001e20008000a05 */
[----:B------:R-:W-:Y:S01]  /*67e0*/  FFMA.FTZ R9, R111, R22, R18 ;  /* 0x000000166f097223 */ /* 0x000fe20000010012 */
[----:B------:R-:W-:Y:S01]  /*67f0*/  BAR.SYNC.DEFER_BLOCKING 0x0 ;  /* 0x0000000000007b1d */ /* 0x000fe20000010000 */
[----:B------:R-:W-:Y:S01]  /*6800*/  ISETP.GT.AND P1, PT, R96, 0xf, PT ;  /* 0x0000000f6000780c */ /* 0x000fe20003f24270 */
[----:B------:R-:W-:Y:S01]  /*6810*/  FFMA.FTZ R16, R109, R21, R16 ;  /* 0x000000156d107223 */ /* 0x000fe20000010010 */
[----:B------:R-:W-:-:S03]  /*6820*/  FADD.FTZ R90, R9, R90 ;  /* 0x0000005a095a7221 */ /* 0x000fc60000010000 */
        /* <DEDUP_REMOVED lines=10> */
.L_x_17180:
[----:B------:R-:W-:Y:S05]  /*68d0*/  BSYNC.RECONVERGENT B0 ;  /* 0x0000000000007941 */ /* 0x000fea0003800200 */
.L_x_17179:
[----:B------:R-:W-:-:S04]  /*68e0*/  UIADD3 UR4, UPT, UPT, UR4, 0x1, URZ ;  /* 0x0000000104047890 */ /* 0x000fc8000fffe0ff */
[----:B------:R-:W-:-:S09]  /*68f0*/  UISETP.GE.AND UP0, UPT, UR4, UR8, UPT ;  /* 0x000000080400728c */ /* 0x000fd2000bf06270 */
[----:B------:R-:W-:Y:S05]  /*6900*/  BRA.U !UP0, `(.L_x_17181) ;  /* 0xffffffbd08847547 */ /* 0x000fea000b83ffff */
.L_x_17133:
[----:B------:R-:W-:Y:S08]  /*6910*/  BAR.SYNC.DEFER_BLOCKING 0x0 ;  /* 0x0000000000007b1d */ /* 0x000ff00000010000 */
[----:B------:R-:W1:Y:S01]  /*6920*/  LDC.64 R22, c[0x0][0x4f8] ;  /* 0x00013e00ff167b82 */ /* 0x000e620000000a00 */
[----:B------:R-:W4:Y:S01]  /*6930*/  LDCU.64 UR4, c[0x0][0x500] ;  /* 0x0000a000ff0477ac */ /* 0x000f220008000a00 */
[----:B0-----:R0:W5:Y:S01]  /*6940*/  LDG.E.128 R4, desc[UR16][R28.64] ;  /* 0x000000101c047981 */ /* 0x001162000c1e1d00 */
[----:B------:R-:W-:-:S04]  /*6950*/  SHF.L.U32 R18, R94, 0x8, RZ ;  /* 0x000000085e127819 */ /* 0x000fc800000006ff */
[----:B------:R-:W-:Y:S01]  /*6960*/  SHF.R.S32.HI R19, RZ, 0x1f, R18 ;  /* 0x0000001fff137819 */ /* 0x000fe20000011412 */
[----:B0-----:R-:W0:Y:S01]  /*6970*/  LDC.64 R28, c[0x0][0x550] ;  /* 0x00015400ff1c7b82 */ /* 0x001e220000000a00 */
[----:B-----5:R-:W-:Y:S01]  /*6980*/  STS.128 [R85], R4 ;  /* 0x0000000455007388 */ /* 0x020fe20000000c00 */
[----:B------:R-:W-:-:S03]  /*6990*/  NOP ;  /* 0x0000000000007918 */ /* 0x000fc60000000000 */
[----:B------:R-:W5:Y:S02]  /*69a0*/  LDS.128 R8, [R85] ;  /* 0x0000000055087984 */ /* 0x000f640000000c00 */
[--C-:B-----5:R-:W-:Y:S02]  /*69b0*/  HADD2.F32 R13, -RZ, R8.reuse.H0_H0 ;  /* 0x20000008ff0d7230 */ /* 0x120fe40000004100 */
[--C-:B------:R-:W-:Y:S02]  /*69c0*/  HADD2.F32 R5, -RZ, R9.reuse.H0_H0 ;  /* 0x20000009ff057230 */ /* 0x100fe40000004100 */
[----:B------:R-:W-:Y:S02]  /*69d0*/  HADD2.F32 R9, -RZ, R9.H1_H1 ;  /* 0x30000009ff097230 */ /* 0x000fe40000004100 */
[--C-:B------:R-:W-:Y:S01]  /*69e0*/  FADD.FTZ R12, R13, R42.reuse ;  /* 0x0000002a0d0c7221 */ /* 0x100fe20000010000 */
[----:B------:R-:W-:Y:S02]  /*69f0*/  HADD2.F32 R13, -RZ, R8.H1_H1 ;  /* 0x30000008ff0d7230 */ /* 0x000fe40000004100 */
[--C-:B------:R-:W-:Y:S01]  /*6a00*/  FADD.FTZ R6, R5, R42.reuse ;  /* 0x0000002a05067221 */ /* 0x100fe20000010000 */
[----:B------:R-:W-:Y:S01]  /*6a10*/  HADD2.F32 R7, -RZ, R10.H0_H0 ;  /* 0x2000000aff077230 */ /* 0x000fe20000004100 */
[----:B------:R-:W-:Y:S01]  /*6a20*/  BAR.SYNC.DEFER_BLOCKING 0x0 ;  /* 0x0000000000007b1d */ /* 0x000fe20000010000 */
[----:B------:R-:W-:Y:S01]  /*6a30*/  FSETP.GTU.FTZ.AND P6, PT, R12, 20, PT ;  /* 0x41a000000c00780b */ /* 0x000fe20003fdc000 */
[----:B------:R-:W-:Y:S01]  /*6a40*/  FADD.FTZ R13, R13, R42 ;  /* 0x0000002a0d0d7221 */ /* 0x000fe20000010000 */
[----:B------:R-:W-:-:S04]  /*6a50*/  FSETP.GTU.FTZ.AND P1, PT, R6, 20, PT ;  /* 0x41a000000600780b */ /* 0x000fc80003f3c000 */
[----:B------:R-:W-:-:S07]  /*6a60*/  FSETP.GTU.FTZ.AND P0, PT, R13, 20, PT ;  /* 0x41a000000d00780b */ /* 0x000fce0003f1c000 */
[----:B------:R-:W-:Y:S01]  /*6a70*/  @!P6 FMUL.FTZ R8, R12, -1.4426950216293334961 ;  /* 0xbfb8aa3b0c08e820 */ /* 0x000fe20000410000 */
[--C-:B------:R-:W-:Y:S01]  /*6a80*/  FADD.FTZ R12, R9, R42.reuse ;  /* 0x0000002a090c7221 */ /* 0x100fe20000010000 */
[--C-:B------:R-:W-:Y:S02]  /*6a90*/  HADD2.F32 R9, -RZ, R11.reuse.H0_H0 ;  /* 0x2000000bff097230 */ /* 0x100fe40000004100 */
[----:B------:R-:W-:Y:S01]  /*6aa0*/  @!P1 FMUL.FTZ R6, R6, -1.4426950216293334961 ;  /* 0xbfb8aa3b06069820 */ /* 0x000fe20000410000 */
[----:B------:R-:W-:Y:S01]  /*6ab0*/  HADD2.F32 R11, -RZ, R11.H1_H1 ;  /* 0x3000000bff0b7230 */ /* 0x000fe20000004100 */
[----:B------:R-:W5:Y:S01]  /*6ac0*/  @!P6 MUFU.EX2 R8, R8 ;  /* 0x000000080008e308 */ /* 0x000f620000000800 */
[----:B------:R-:W-:Y:S01]  /*6ad0*/  FSETP.GTU.FTZ.AND P2, PT, R12, 20, PT ;  /* 0x41a000000c00780b */ /* 0x000fe20003f5c000 */
[----:B------:R-:W-:Y:S01]  /*6ae0*/  @!P0 FMUL.FTZ R5, R13, -1.4426950216293334961 ;  /* 0xbfb8aa3b0d058820 */ /* 0x000fe20000410000 */
[----:B------:R-:W-:Y:S01]  /*6af0*/  FADD.FTZ R13, R7, R42 ;  /* 0x0000002a070d7221 */ /* 0x000fe20000010000 */
[----:B------:R-:W-:-:S02]  /*6b00*/  HADD2.F32 R7, -RZ, R10.H1_H1 ;  /* 0x3000000aff077230 */ /* 0x000fc40000004100 */
[--C-:B------:R-:W-:Y:S01]  /*6b10*/  FADD.FTZ R9, R9, R42.reuse ;  /* 0x0000002a09097221 */ /* 0x100fe20000010000 */
[--C-:B------:R-:W-:Y:S01]  /*6b20*/  FADD.FTZ R15, R11, R42.reuse ;  /* 0x0000002a0b0f7221 */ /* 0x100fe20000010000 */
[----:B------:R-:W-:Y:S01]  /*6b30*/  FSETP.GTU.FTZ.AND P3, PT, R13, 20, PT ;  /* 0x41a000000d00780b */ /* 0x000fe20003f7c000 */
[----:B------:R-:W-:Y:S01]  /*6b40*/  FADD.FTZ R14, R7, R42 ;  /* 0x0000002a070e7221 */ /* 0x000fe20000010000 */
[----:B------:R-:W-:Y:S01]  /*6b50*/  @!P0 MUFU.EX2 R5, R5 ;  /* 0x0000000500058308 */ /* 0x000fe20000000800 */
[----:B------:R-:W-:-:S03]  /*6b60*/  FSETP.GTU.FTZ.AND P5, PT, R9, 20, PT ;  /* 0x41a000000900780b */ /* 0x000fc60003fbc000 */
[----:B------:R-:W-:Y:S01]  /*6b70*/  @!P2 FMUL.FTZ R7, R12, -1.4426950216293334961 ;  /* 0xbfb8aa3b0c07a820 */ /* 0x000fe20000410000 */
[----:B------:R-:W-:Y:S01]  /*6b80*/  FSETP.GTU.FTZ.AND P4, PT, R14, 20, PT ;  /* 0x41a000000e00780b */ /* 0x000fe20003f9c000 */
[----:B-----5:R-:W-:Y:S02]  /*6b90*/  @!P6 FADD.FTZ R4, R8, 1 ;  /* 0x3f8000000804e421 */ /* 0x020fe40000010000 */
[----:B------:R-:W5:Y:S03]  /*6ba0*/  @!P1 MUFU.EX2 R6, R6 ;  /* 0x0000000600069308 */ /* 0x000f660000000800 */
[----:B------:R-:W-:-:S05]  /*6bb0*/  @!P3 FMUL.FTZ R10, R13, -1.4426950216293334961 ;  /* 0xbfb8aa3b0d0ab820 */ /* 0x000fca0000410000 */
[----:B------:R-:W2:Y:S02]  /*6bc0*/  @!P6 MUFU.RCP R8, R4 ;  /* 0x000000040008e308 */ /* 0x000ea40000001000 */
[----:B------:R-:W-:Y:S01]  /*6bd0*/  @!P4 FMUL.FTZ R12, R14, -1.4426950216293334961 ;  /* 0xbfb8aa3b0e0cc820 */ /* 0x000fe20000410000 */
[----:B------:R-:W-:-:S05]  /*6be0*/  @!P5 FMUL.FTZ R14, R9, -1.4426950216293334961 ;  /* 0xbfb8aa3b090ed820 */ /* 0x000fca0000410000 */
[----:B------:R3:W4:Y:S01]  /*6bf0*/  @!P2 MUFU.EX2 R4, R7 ;  /* 0x000000070004a308 */ /* 0x0007220000000800 */
[----:B-----5:R-:W-:Y:S01]  /*6c00*/  @!P1 FADD.FTZ R9, R6, 1 ;  /* 0x3f80000006099421 */ /* 0x020fe20000010000 */
[----:B------:R-:W-:-:S06]  /*6c10*/  F2FP.F16.F32.PACK_AB R6, R99, R102 ;  /* 0x000000666306723e */ /* 0x000fcc00000000ff */
[----:B------:R4:W5:Y:S01]  /*6c20*/  @!P3 MUFU.EX2 R11, R10 ;  /* 0x0000000a000bb308 */ /* 0x0009620000000800 */
[----:B--2---:R-:W-:Y:S01]  /*6c30*/  @!P6 FMUL.FTZ R91, R91, R8 ;  /* 0x000000085b5be220 */ /* 0x004fe20000410000 */
[----:B------:R-:W-:Y:S01]  /*6c40*/  @!P0 FADD.FTZ R8, R5, 1 ;  /* 0x3f80000005088421 */ /* 0x000fe20000010000 */
[----:B---3--:R-:W-:Y:S02]  /*6c50*/  F2FP.F16.F32.PACK_AB R7, R107, R110 ;  /* 0x0000006e6b07723e */ /* 0x008fe400000000ff */
[----:B------:R-:W-:Y:S02]  /*6c60*/  F2FP.F16.F32.PACK_AB R5, R97, R100 ;  /* 0x000000646105723e */ /* 0x000fe400000000ff */
[----:B------:R-:W-:Y:S01]  /*6c70*/  FSETP.GTU.FTZ.AND P6, PT, R15, 20, PT ;  /* 0x41a000000f00780b */ /* 0x000fe20003fdc000 */
[----:B------:R5:W2:Y:S01]  /*6c80*/  @!P4 MUFU.EX2 R13, R12 ;  /* 0x0000000c000dc308 */ /* 0x000aa20000000800 */
[----:B----4-:R-:W-:Y:S01]  /*6c90*/  @!P2 FADD.FTZ R10, R4, 1 ;  /* 0x3f800000040aa421 */ /* 0x010fe20000010000 */
[----:B------:R-:W-:-:S05]  /*6ca0*/  F2FP.F16.F32.PACK_AB R4, R95, R98 ;  /* 0x000000625f04723e */ /* 0x000fca00000000ff */
[----:B------:R1:W-:Y:S01]  /*6cb0*/  STS.128 [R85], R4 ;  /* 0x0000000455007388 */ /* 0x0003e20000000c00 */
[----:B------:R-:W3:Y:S01]  /*6cc0*/  @!P0 MUFU.RCP R17, R8 ;  /* 0x0000000800118308 */ /* 0x000ee20000001000 */
[----:B-----5:R-:W-:-:S03]  /*6cd0*/  @!P3 FADD.FTZ R12, R11, 1 ;  /* 0x3f8000000b0cb421 */ /* 0x020fc60000010000 */
[----:B------:R-:W-:-:S04]  /*6ce0*/  @!P6 FMUL.FTZ R15, R15, -1.4426950216293334961 ;  /* 0xbfb8aa3b0f0fe820 */ /* 0x000fc80000410000 */
[----:B------:R-:W4:Y:S01]  /*6cf0*/  @!P1 MUFU.RCP R21, R9 ;  /* 0x0000000900159308 */ /* 0x000f220000001000 */
[----:B--2---:R-:W-:Y:S01]  /*6d00*/  @!P4 FADD.FTZ R13, R13, 1 ;  /* 0x3f8000000d0dc421 */ /* 0x004fe20000010000 */
[----:B-1----:R-:W-:-:S06]  /*6d10*/  IMAD.WIDE.U32 R4, R22, UR18, R18 ;  /* 0x0000001216047c25 */ /* 0x002fcc000f8e0012 */
[----:B------:R1:W2:Y:S01]  /*6d20*/  @!P2 MUFU.RCP R20, R10 ;  /* 0x0000000a0014a308 */ /* 0x0002a20000001000 */
[----:B------:R-:W-:Y:S01]  /*6d30*/  NOP ;  /* 0x0000000000007918 */ /* 0x000fe20000000000 */
[----:B------:R-:W-:-:S06]  /*6d40*/  IMAD R5, R23, UR18, R5 ;  /* 0x0000001217057c24 */ /* 0x000fcc000f8e0205 */
[----:B------:R-:W5:Y:S01]  /*6d50*/  @!P5 MUFU.EX2 R14, R14 ;  /* 0x0000000e000ed308 */ /* 0x000f620000000800 */
[----:B-1----:R-:W1:Y:S01]  /*6d60*/  LDS.128 R8, [R85] ;  /* 0x0000000055087984 */ /* 0x002e620000000c00 */
[----:B---3--:R-:W-:Y:S01]  /*6d70*/  @!P0 FMUL.FTZ R90, R90, R17 ;  /* 0x000000115a5a8220 */ /* 0x008fe20000410000 */
[----:B------:R-:W-:-:S04]  /*6d80*/  IMAD.WIDE.U32 R4, R43, UR4, R4 ;  /* 0x000000042b047c25 */ /* 0x000fc8000f8e0004 */
[----:B----4-:R-:W-:Y:S01]  /*6d90*/  @!P1 FMUL.FTZ R92, R92, R21 ;  /* 0x000000155c5c9220 */ /* 0x010fe20000410000 */
[----:B------:R-:W3:Y:S01]  /*6da0*/  LDC.64 R22, c[0x0][0x560] ;  /* 0x00015800ff167b82 */ /* 0x000ee20000000a00 */
[----:B------:R-:W-:Y:S01]  /*6db0*/  IADD3 R56, P1, PT, R56, -0x400, RZ ;  /* 0xfffffc0038387810 */ /* 0x000fe20007f3e0ff */
[----:B------:R-:W-:Y:S01]  /*6dc0*/  IMAD R5, R43, UR5, R5 ;  /* 0x000000052b057c24 */ /* 0x000fe2000f8e0205 */
[----:B------:R-:W4:Y:S01]  /*6dd0*/  @!P6 MUFU.EX2 R15, R15 ;  /* 0x0000000f000fe308 */ /* 0x000f220000000800 */
[----:B0-----:R-:W-:Y:S01]  /*6de0*/  LEA R16, P0, R4, R28, 0x1 ;  /* 0x0000001c04107211 */ /* 0x001fe200078008ff */
[----:B--2---:R-:W-:Y:S01]  /*6df0*/  @!P2 FMUL.FTZ R93, R93, R20 ;  /* 0x000000145d5da220 */ /* 0x004fe20000410000 */
[----:B------:R-:W0:Y:S01]  /*6e00*/  LDCU.64 UR4, c[0x0][0x520] ;  /* 0x0000a400ff0477ac */ /* 0x000e220008000a00 */
[----:B------:R-:W-:Y:S01]  /*6e10*/  IADD3 R60, P2, PT, R60, -0x400, RZ ;  /* 0xfffffc003c3c7810 */ /* 0x000fe20007f5e0ff */
[----:B------:R-:W2:Y:S01]  /*6e20*/  LDC.64 R20, c[0x0][0x518] ;  /* 0x00014600ff147b82 */ /* 0x000ea20000000a00 */
[----:B------:R-:W-:-:S02]  /*6e30*/  LEA.HI.X R17, R4, R29, R5, 0x1, P0 ;  /* 0x0000001d04117211 */ /* 0x000fc400000f0c05 */
[----:B------:R-:W0:Y:S01]  /*6e40*/  @!P3 MUFU.RCP R12, R12 ;  /* 0x0000000c000cb308 */ /* 0x000e220000001000 */
[----:B-----5:R-:W-:Y:S01]  /*6e50*/  @!P5 FADD.FTZ R14, R14, 1 ;  /* 0x3f8000000e0ed421 */ /* 0x020fe20000010000 */
[----:B------:R-:W-:Y:S01]  /*6e60*/  F2FP.F16.F32.PACK_AB R5, R93, R92 ;  /* 0x0000005c5d05723e */ /* 0x000fe200000000ff */
[----:B------:R-:W-:Y:S01]  /*6e70*/  IMAD.WIDE.U32 R16, R65, 0x10, R16 ;  /* 0x0000001041107825 */ /* 0x000fe200078e0010 */
[----:B------:R-:W-:-:S03]  /*6e80*/  F2FP.F16.F32.PACK_AB R4, R90, R91 ;  /* 0x0000005b5a04723e */ /* 0x000fc600000000ff */
[----:B------:R-:W-:Y:S01]  /*6e90*/  FADD.FTZ R91, R91, R46 ;  /* 0x0000002e5b5b7221 */ /* 0x000fe20000010000 */
[----:B------:R-:W-:Y:S01]  /*6ea0*/  IADD3.X R58, PT, PT, R58, -0x1, RZ, P1, !PT ;  /* 0xffffffff3a3a7810 */ /* 0x000fe20000ffe4ff */
[----:B------:R-:W5:Y:S01]  /*6eb0*/  @!P5 MUFU.RCP R14, R14 ;  /* 0x0000000e000ed308 */ /* 0x000f620000001000 */
[----:B----4-:R-:W-:Y:S01]  /*6ec0*/  @!P6 FADD.FTZ R15, R15, 1 ;  /* 0x3f8000000f0fe421 */ /* 0x010fe20000010000 */
[----:B------:R-:W-:Y:S01]  /*6ed0*/  FADD.FTZ R91, R91, R90 ;  /* 0x0000005a5b5b7221 */ /* 0x000fe20000010000 */
[----:B------:R-:W-:-:S03]  /*6ee0*/  IADD3.X R62, PT, PT, R62, -0x1, RZ, P2, !PT ;  /* 0xffffffff3e3e7810 */ /* 0x000fc600017fe4ff */
[----:B------:R-:W-:Y:S02]  /*6ef0*/  FADD.FTZ R92, R91, R92 ;  /* 0x0000005c5b5c7221 */ /* 0x000fe40000010000 */
[----:B------:R-:W4:Y:S01]  /*6f00*/  @!P6 MUFU.RCP R15, R15 ;  /* 0x0000000f000fe308 */ /* 0x000f220000001000 */
[----:B0-----:R-:W-:Y:S01]  /*6f10*/  @!P3 FMUL.FTZ R89, R89, R12 ;  /* 0x0000000c5959b220 */ /* 0x001fe20000410000 */
[----:B------:R-:W-:Y:S01]  /*6f20*/  FADD.FTZ R92, R92, R93 ;  /* 0x0000005d5c5c7221 */ /* 0x000fe20000010000 */
[----:B------:R-:W-:Y:S01]  /*6f30*/  IADD3 R54, P3, PT, R54, -0x200, RZ ;  /* 0xfffffe0036367810 */ /* 0x000fe20007f7e0ff */
[----:B--2---:R-:W-:-:S03]  /*6f40*/  IMAD.WIDE.U32 R18, R20, UR18, R18 ;  /* 0x0000001214127c25 */ /* 0x004fc6000f8e0012 */
[----:B------:R-:W-:Y:S01]  /*6f50*/  IADD3.X R61, PT, PT, R61, -0x1, RZ, P3, !PT ;  /* 0xffffffff3d3d7810 */ /* 0x000fe20001ffe4ff */
[----:B------:R-:W0:Y:S01]  /*6f60*/  @!P4 MUFU.RCP R13, R13 ;  /* 0x0000000d000dc308 */ /* 0x000e220000001000 */
[----:B-1----:R1:W-:Y:S01]  /*6f70*/  STG.E.128 desc[UR16][R16.64], R8 ;  /* 0x0000000810007986 */ /* 0x0023e2000c101d10 */
[----:B-----5:R-:W-:Y:S01]  /*6f80*/  @!P5 FMUL.FTZ R87, R87, R14 ;  /* 0x0000000e5757d220 */ /* 0x020fe20000410000 */
[----:B------:R-:W-:Y:S01]  /*6f90*/  IMAD R19, R21, UR18, R19 ;  /* 0x0000001215137c24 */ /* 0x000fe2000f8e0213 */
[----:B------:R-:W-:Y:S01]  /*6fa0*/  BAR.SYNC.DEFER_BLOCKING 0x0 ;  /* 0x0000000000007b1d */ /* 0x000fe20000010000 */
[----:B------:R-:W-:Y:S01]  /*6fb0*/  IADD3 R52, P5, PT, R52, -0x200, RZ ;  /* 0xfffffe0034347810 */ /* 0x000fe20007fbe0ff */
[----:B----4-:R-:W-:-:S03]  /*6fc0*/  @!P6 FMUL.FTZ R86, R86, R15 ;  /* 0x0000000f5656e220 */ /* 0x010fc60000410000 */
[----:B------:R-:W-:Y:S02]  /*6fd0*/  IADD3.X R59, PT, PT, R59, -0x1, RZ, P5, !PT ;  /* 0xffffffff3b3b7810 */ /* 0x000fe40002ffe4ff */
[----:B------:R-:W-:Y:S01]  /*6fe0*/  F2FP.F16.F32.PACK_AB R7, R86, R87 ;  /* 0x000000575607723e */ /* 0x000fe200000000ff */
[----:B0-----:R-:W-:Y:S01]  /*6ff0*/  @!P4 FMUL.FTZ R88, R88, R13 ;  /* 0x0000000d5858c220 */ /* 0x001fe20000410000 */
[----:B------:R-:W-:Y:S01]  /*7000*/  IADD3 R50, P4, PT, R50, -0x200, RZ ;  /* 0xfffffe0032327810 */ /* 0x000fe20007f9e0ff */
[----:B-1----:R-:W-:-:S03]  /*7010*/  IMAD.WIDE.U32 R8, R43, UR4, R18 ;  /* 0x000000042b087c25 */ /* 0x002fc6000f8e0012 */
[----:B------:R-:W-:Y:S01]  /*7020*/  F2FP.F16.F32.PACK_AB R6, R88, R89 ;  /* 0x000000595806723e */ /* 0x000fe200000000ff */
[----:B------:R-:W-:Y:S02]  /*7030*/  IMAD R9, R43, UR5, R9 ;  /* 0x000000052b097c24 */ /* 0x000fe4000f8e0209 */
[----:B------:R-:W-:Y:S01]  /*7040*/  FADD.FTZ R89, R92, R89 ;  /* 0x000000595c597221 */ /* 0x000fe20000010000 */
[----:B------:R-:W-:-:S03]  /*7050*/  IADD3.X R57, PT, PT, R57, -0x1, RZ, P4, !PT ;  /* 0xffffffff39397810 */ /* 0x000fc600027fe4ff */
[----:B------:R-:W-:Y:S01]  /*7060*/  FADD.FTZ R88, R89, R88 ;  /* 0x0000005859587221 */ /* 0x000fe20000010000 */
[----:B------:R3:W-:Y:S01]  /*7070*/  STS.128 [R85], R4 ;  /* 0x0000000455007388 */ /* 0x0007e20000000c00 */
[----:B------:R-:W-:-:S03]  /*7080*/  NOP ;  /* 0x0000000000007918 */ /* 0x000fc60000000000 */
[----:B------:R-:W0:Y:S01]  /*7090*/  LDS.128 R12, [R85] ;  /* 0x00000000550c7984 */ /* 0x000e220000000c00 */
[----:B------:R-:W-:-:S04]  /*70a0*/  FADD.FTZ R87, R88, R87 ;  /* 0x0000005758577221 */ /* 0x000fc80000010000 */
[----:B------:R-:W-:Y:S01]  /*70b0*/  FADD.FTZ R46, R87, R86 ;  /* 0x00000056572e7221 */ /* 0x000fe20000010000 */
[----:B---3--:R-:W-:-:S04]  /*70c0*/  LEA R4, P0, R8, R22, 0x1 ;  /* 0x0000001608047211 */ /* 0x008fc800078008ff */
[----:B------:R-:W-:Y:S02]  /*70d0*/  LEA.HI.X R5, R8, R23, R9, 0x1, P0 ;  /* 0x0000001708057211 */ /* 0x000fe400000f0c09 */
[----:B------:R-:W-:Y:S02]  /*70e0*/  ISETP.GT.AND P0, PT, R63, 0x1, PT ;  /* 0x000000013f00780c */ /* 0x000fe40003f04270 */
[----:B------:R-:W-:Y:S01]  /*70f0*/  MOV R63, R94 ;  /* 0x0000005e003f7202 */ /* 0x000fe20000000f00 */
[----:B------:R-:W-:-:S05]  /*7100*/  IMAD.WIDE.U32 R4, R65, 0x10, R4 ;  /* 0x0000001041047825 */ /* 0x000fca00078e0004 */
[----:B0-----:R0:W-:Y:S05]  /*7110*/  STG.E.128 desc[UR16][R4.64], R12 ;  /* 0x0000000c04007986 */ /* 0x0011ea000c101d10 */
[----:B------:R-:W-:Y:S05]  /*7120*/  @P0 BRA `(.L_x_17182) ;  /* 0xffffff9c00440947 */ /* 0x000fea000383ffff */
.L_x_17116:
        /* <DEDUP_REMOVED lines=34> */
.L_x_17184:
[----:B------:R-:W-:Y:S05]  /*7350*/  BSYNC.RECONVERGENT B0 ;  /* 0x0000000000007941 */ /* 0x000fea0003800200 */
.L_x_17183:
[----:B------:R-:W-:Y:S05]  /*7360*/  @!P0 BRA `(.L_x_17185) ;  /* 0x0000000000688947 */ /* 0x000fea0003800000 */
[----:B------:R-:W-:Y:S06]  /*7370*/  BAR.SYNC.DEFER_BLOCKING 0x0 ;  /* 0x0000000000007b1d */ /* 0x000fec0000010000 */
[----:B------:R-:W-:Y:S01]  /*7380*/  BSSY.RECONVERGENT B0, `(.L_x_17185) ;  /* 0x0000018000007945 */ /* 0x000fe20003800200 */
[----:B-1----:R-:W1:Y:S01]  /*7390*/  SHFL.DOWN P0, R3, R46, 0x1, 0x1f ;  /* 0x08201f002e037f89 */ /* 0x002e620000000000 */
[----:B0-----:R-:W0:Y:S01]  /*73a0*/  S2R R4, SR_LANEID ;  /* 0x0000000000047919 */ /* 0x001e220000000000 */
[----:B------:R-:W2:Y:S01]  /*73b0*/  S2R R6, SR_TID.X ;  /* 0x0000000000067919 */ /* 0x000ea20000002100 */
[----:B-1----:R-:W-:-:S05]  /*73c0*/  @P0 FADD R3, R3, R46 ;  /* 0x0000002e03030221 */ /* 0x002fca0000000000 */
[----:B-----5:R-:W1:Y:S01]  /*73d0*/  SHFL.DOWN P0, R0, R3, 0x2, 0x1f ;  /* 0x08401f0003007f89 */ /* 0x020e620000000000 */
        /* <DEDUP_REMOVED lines=18> */
.L_x_17186:
[----:B------:R-:W-:Y:S05]  /*7500*/  BSYNC.RECONVERGENT B0 ;  /* 0x0000000000007941 */ /* 0x000fea0003800200 */
.L_x_17185:
        /* <DEDUP_REMOVED lines=8> */
.L_x_17187:
        /* <DEDUP_REMOVED lines=16> */
.L_x_17188:
        /* <DEDUP_REMOVED lines=15> */
.L_x_18789:


//--------------------- .text._Z25selective_scan_bwd_kernelI32Selective_Scan_bwd_kernel_traitsILi32ELi8ELb1ELb1ELb1ELb1ELb1EN3c104HalfENS1_7complexIfEEEEv12SSMParamsBwd --------------------------
	.section	.text._Z25selective_scan_bwd_kernelI32Selective_Scan_bwd_kernel_traitsILi32ELi8ELb1ELb1ELb1ELb1ELb1EN3c104HalfENS1_7complexIfEEEEv12SSMParamsBwd,"ax",@progbits
	.align	128
        .global         _Z25selective_scan_bwd_kernelI32Selective_Scan_bwd_kernel_traitsILi32ELi8ELb1ELb1ELb1ELb1ELb1EN3c104HalfENS1_7complexIfEEEEv12SSMParamsBwd
        .type           _Z25selective_scan_bwd_kernelI32Selective_Scan_bwd_kernel_traitsILi32ELi8ELb1ELb1ELb1ELb1ELb1EN3c104HalfENS1_7complexIfEEEEv12SSMParamsBwd,@function
        .size           _Z25selective_scan_bwd_kernelI32Selective_Scan_bwd_kernel_traitsILi32ELi8ELb1ELb1ELb1ELb1ELb1EN3c104HalfENS1_7complexIfEEEEv12SSMParamsBwd,(.L_x_18790 - _Z25selective_scan_bwd_kernelI32Selective_Scan_bwd_kernel_traitsILi32ELi8ELb1ELb1ELb1ELb1ELb1EN3c104HalfENS1_7complexIfEEEEv12SSMParamsBwd)
        .other          _Z25selective_scan_bwd_kernelI32Selective_Scan_bwd_kernel_traitsILi32ELi8ELb1ELb1ELb1ELb1ELb1EN3c104HalfENS1_7complexIfEEEEv12SSMParamsBwd,@"STO_CUDA_ENTRY STV_DEFAULT"
_Z25selective_scan_bwd_kernelI32Selective_Scan_bwd_kernel_traitsILi32ELi8ELb1ELb1ELb1ELb1ELb1EN3c104HalfENS1_7complexIfEEEEv12SSMParamsBwd:
.text._Z25selective_scan_bwd_kernelI32Selective_Scan_bwd_kernel_traitsILi32ELi8ELb1ELb1ELb1ELb1ELb1EN3c104HalfENS1_7complexIfEEEEv12SSMParamsBwd:
        /* <DEDUP_REMOVED lines=107> */
[----:B------:R-:W3:Y:S03]  /*06b0*/  LDC.64 R18, c[0x0][0x540] ;  /* 0x00015000ff127b82 */ /* 0x000ee60000000a00 */
[----:B------:R-:W-:Y:S01]  /*06c0*/  IADD3 R8, PT, PT, R5, R11, RZ ;  /* 0x0000000b05087210 */ /* 0x000fe20007ffe0ff */
[----:B------:R-:W-:Y:S01]  /*06d0*/  IMAD R17, R0, R23, R3 ;  /* 0x0000001700117224 */ /* 0x000fe200078e0203 */
[----:B------:R-:W-:-:S03]  /*06e0*/  IADD3 R67, P4, PT, R7, R4, RZ ;  /* 0x0000000407437210 */ /* 0x000fc60007f9e0ff */
[----:B------:R-:W4:Y:S01]  /*06f0*/  @P0 LDC R11, c[0x0][0x38c] ;  /* 0x0000e300ff0b0b82 */ /* 0x000f220000000800 */
[----:B------:R-:W-:Y:S01]  /*0700*/  IMAD.WIDE.U32 R2, R0, R22, RZ ;  /* 0x0000001600027225 */ /* 0x000fe200078e00ff */
[----:B------:R-:W-:Y:S02]  /*0710*/  SHF.R.S32.HI R7, RZ, 0x1f, R7 ;  /* 0x0000001fff077819 */ /* 0x000fe40000011407 */
[--C-:B-1----:R-:W-:Y:S02]  /*0720*/  SHF.R.U64 R5, R20, 0x1, R21.reuse ;  /* 0x0000000114057819 */ /* 0x102fe40000001215 */
[----:B------:R-:W-:Y:S02]  /*0730*/  SHF.R.U32.HI R0, RZ, 0x1, R21 ;  /* 0x00000001ff007819 */ /* 0x000fe40000011615 */
[----:B------:R-:W1:Y:S01]  /*0740*/  LDC.64 R20, c[0x0][0x468] ;  /* 0x00011a00ff147b82 */ /* 0x000e620000000a00 */
[C---:B------:R-:W-:Y:S02]  /*0750*/  IADD3.X R10, PT, PT, R7.reuse, R10, RZ, P1, !PT ;  /* 0x0000000a070a7210 */ /* 0x040fe40000ffe4ff */
[----:B------:R-:W-:-:S02]  /*0760*/  IADD3.X R8, PT, PT, R7, R8, RZ, P4, !PT ;  /* 0x0000000807087210 */ /* 0x000fc400027fe4ff */
[----:B------:R-:W-:-:S03]  /*0770*/  IADD3 R3, PT, PT, R3, R17, RZ ;  /* 0x0000001103037210 */ /* 0x000fc60007ffe0ff */
[----:B------:R-:W1:Y:S01]  /*0780*/  @P0 LDC.64 R6, c[0x0][0x480] ;  /* 0x00012000ff060b82 */ /* 0x000e620000000a00 */
[----:B------:R-:W-:Y:S01]  /*0790*/  IMAD R83, R0, UR18, RZ ;  /* 0x0000001200537c24 */ /* 0x000fe2000f8e02ff */
[----:B0-----:R-:W-:Y:S02]  /*07a0*/  UIMAD.WIDE.U32 UR4, UR18, UR8, URZ ;  /* 0x00000008120472a5 */ /* 0x001fe4000f8e00ff */
[----:B--2---:R-:W-:-:S04]  /*07b0*/  @P0 IMAD R0, R12, UR18, R91 ;  /* 0x000000120c000c24 */ /* 0x004fc8000f8e025b */
[----:B------:R-:W0:Y:S01]  /*07c0*/  LDC.64 R22, c[0x0][0x528] ;  /* 0x00014a00ff167b82 */ /* 0x000e220000000a00 */
[----:B------:R-:W-:-:S07]  /*07d0*/  IMAD.WIDE.U32 R4, R5, UR18, R2 ;  /* 0x0000001205047c25 */ /* 0x000fce000f8e0002 */
[----:B------:R-:W2:Y:S01]  /*07e0*/  LDC.64 R16, c[0x0][0x4a8] ;  /* 0x00012a00ff107b82 */ /* 0x000ea20000000a00 */
[----:B------:R-:W-:Y:S01]  /*07f0*/  UIMAD UR5, UR18, UR9, UR5 ;  /* 0x00000009120572a4 */ /* 0x000fe2000f8e0205 */
        /* <DEDUP_REMOVED lines=18> */
[----:B--2---:R-:W-:Y:S01]  /*0920*/  IMAD.WIDE.U32 R26, R91, R16, RZ ;  /* 0x000000105b1a7225 */ /* 0x004fe200078e00ff */
[----:B------:R-:W-:Y:S02]  /*0930*/  IADD3.X R71, PT, PT, R0, R71, RZ, P4, !PT ;  /* 0x0000004700477210 */ /* 0x000fe400027fe4ff */
[C---:B0-----:R-:W-:Y:S02]  /*0940*/  LEA R72, P0, R2.reuse, R22, 0x1 ;  /* 0x0000001602487211 */ /* 0x041fe400078008ff */
        /* <DEDUP_REMOVED lines=79> */
.L_x_17256:
        /* <DEDUP_REMOVED lines=8> */
[----:B------:R-:W-:-:S07]  /*0ec0*/  IADD3 R0, PT, PT, R66, -0x1, RZ ;  /* 0xffffffff42007810 */ /* 0x000fce0007ffe0ff */
[----:B------:R-:W3:Y:S01]  /*0ed0*/  LDC.64 R38, c[0x0][0x418] ;  /* 0x00010600ff267b82 */ /* 0x000ee20000000a00 */
[----:B------:R4:W2:Y:S01]  /*0ee0*/  LDG.E.128 R8, desc[UR16][R2.64] ;  /* 0x0000001002087981 */ /* 0x0008a2000c1e1d00 */
[----:B0-----:R-:W-:Y:S01]  /*0ef0*/  ULEA UR4, UR5, UR4, 0x18 ;  /* 0x0000000405047291 */ /* 0x001fe2000f8ec0ff */
[----:B----4-:R-:W-:Y:S02]  /*0f00*/  MOV R2, R74 ;  /* 0x0000004a00027202 */ /* 0x010fe40000000f00 */
[----:B------:R-:W-:-:S03]  /*0f10*/  MOV R3, R73 ;  /* 0x0000004900037202 */ /* 0x000fc60000000f00 */
        /* <DEDUP_REMOVED lines=12> */
[----:B------:R-:W0:Y:S01]  /*0fe0*/  LDS.128 R12, [R44] ;  /* 0x000000002c0c7984 */ /* 0x000e220000000c00 */
[----:B------:R-:W-:Y:S06]  /*0ff0*/  BAR.SYNC.DEFER_BLOCKING 0x0 ;  /* 0x0000000000007b1d */ /* 0x000fec0000010000 */
[----:B------:R3:W2:Y:S01]  /*1000*/  LDG.E.128 R32, desc[UR16][R16.64] ;  /* 0x0000001010207981 */ /* 0x0006a2000c1e1d00 */
[----:B------:R-:W-:Y:S01]  /*1010*/  HFMA2 R3, -RZ, RZ, 0, 0 ;  /* 0x00000000ff037431 */ /* 0x000fe200000001ff */
[----:B------:R-:W-:Y:S01]  /*1020*/  SHF.L.U32 R2, R0, 0x8, RZ ;  /* 0x0000000800027819 */ /* 0x000fe200000006ff */
[----:B------:R-:W-:Y:S04]  /*1030*/  BSSY.RECONVERGENT B0, `(.L_x_17190) ;  /* 0x000003d000007945 */ /* 0x000fe80003800200 */
[----:B------:R-:W-:-:S04]  /*1040*/  IMAD.WIDE.U32 R18, R36, UR18, R2 ;  /* 0x0000001224127c25 */ /* 0x000fc8000f8e0002 */
[----:B------:R-:W-:Y:S02]  /*1050*/  IMAD R19, R37, UR18, R19 ;  /* 0x0000001225137c24 */ /* 0x000fe4000f8e0213 */
[----:B------:R-:W1:Y:S01]  /*1060*/  LDC.64 R36, c[0x0][0x488] ;  /* 0x00012200ff247b82 */ /* 0x000e620000000a00 */
[----:B0-----:R-:W-:Y:S02]  /*1070*/  HADD2.F32 R23, -RZ, R13.H0_H0 ;  /* 0x2000000dff177230 */ /* 0x001fe40000004100 */
[----:B---3--:R-:W-:-:S04]  /*1080*/  IMAD.WIDE.U32 R16, R91, R38, R18 ;  /* 0x000000265b107225 */ /* 0x008fc800078e0012 */
[--C-:B-----5:R-:W-:Y:S01]  /*1090*/  FADD.FTZ R92, R23, R80.reuse ;  /* 0x00000050175c7221 */ /* 0x120fe20000010000 */
[--C-:B------:R-:W-:Y:S02]  /*10a0*/  HADD2.F32 R19, -RZ, R12.reuse.H0_H0 ;  /* 0x2000000cff137230 */ /* 0x100fe40000004100 */
[----:B------:R-:W-:Y:S02]  /*10b0*/  HADD2.F32 R13, -RZ, R13.H1_H1 ;  /* 0x3000000dff0d7230 */ /* 0x000fe40000004100 */
[----:B------:R-:W-:Y:S02]  /*10c0*/  HADD2.F32 R21, -RZ, R12.H1_H1 ;  /* 0x3000000cff157230 */ /* 0x000fe40000004100 */
[--C-:B------:R-:W-:Y:S01]  /*10d0*/  FADD.FTZ R96, R19, R80.reuse ;  /* 0x0000005013607221 */ /* 0x100fe20000010000 */
[----:B------:R-:W-:Y:S01]  /*10e0*/  FSETP.GTU.FTZ.AND P0, PT, R92, 20, PT ;  /* 0x41a000005c00780b */ /* 0x000fe20003f1c000 */
[----:B------:R-:W-:Y:S01]  /*10f0*/  FADD.FTZ R90, R13, R80 ;  /* 0x000000500d5a7221 */ /* 0x000fe20000010000 */
[----:B------:R-:W-:-:S02]  /*1100*/  HADD2.F32 R13, -RZ, R15.H0_H0 ;  /* 0x2000000fff0d7230 */ /* 0x000fc40000004100 */
[--C-:B------:R-:W-:Y:S01]  /*1110*/  FADD.FTZ R94, R21, R80.reuse ;  /* 0x00000050155e7221 */ /* 0x100fe20000010000 */
[----:B------:R-:W-:Y:S01]  /*1120*/  FSETP.GTU.FTZ.AND P4, PT, R96, 20, PT ;  /* 0x41a000006000780b */ /* 0x000fe20003f9c000 */
[----:B------:R-:W-:Y:S01]  /*1130*/  HADD2.F32 R15, -RZ, R15.H1_H1 ;  /* 0x3000000fff0f7230 */ /* 0x000fe20000004100 */
[----:B------:R-:W-:Y:S01]  /*1140*/  FSETP.GTU.FTZ.AND P1, PT, R90, 20, PT ;  /* 0x41a000005a00780b */ /* 0x000fe20003f3c000 */
[----:B------:R-:W-:Y:S01]  /*1150*/  IMAD R18, R91, R39, R17 ;  /* 0x000000275b127224 */ /* 0x000fe200078e0211 */
[----:B------:R-:W-:Y:S01]  /*1160*/  FSETP.GTU.FTZ.AND P5, PT, R94, 20, PT ;  /* 0x41a000005e00780b */ /* 0x000fe20003fbc000 */
[----:B------:R-:W-:Y:S01]  /*1170*/  FADD.FTZ R100, R13, R80 ;  /* 0x000000500d647221 */ /* 0x000fe20000010000 */
[----:B--2---:R0:W-:Y:S01]  /*1180*/  STS.128 [R44], R32 ;  /* 0x000000202c007388 */ /* 0x0041e20000000c00 */
[----:B------:R-:W-:-:S03]  /*1190*/  NOP ;  /* 0x0000000000007918 */ /* 0x000fc60000000000 */
[----:B------:R2:W3:Y:S01]  /*11a0*/  LDS.128 R8, [R44] ;  /* 0x000000002c087984 */ /* 0x0004e20000000c00 */
[--C-:B0-----:R-:W-:Y:S02]  /*11b0*/  HADD2.F32 R33, -RZ, R14.reuse.H0_H0 ;  /* 0x2000000eff217230 */ /* 0x101fe40000004100 */
[----:B------:R-:W-:-:S03]  /*11c0*/  HADD2.F32 R35, -RZ, R14.H1_H1 ;  /* 0x3000000eff237230 */ /* 0x000fc60000004100 */
[--C-:B------:R-:W-:Y:S02]  /*11d0*/  FADD.FTZ R88, R33, R80.reuse ;  /* 0x0000005021587221 */ /* 0x100fe40000010000 */
[----:B------:R-:W-:-:S03]  /*11e0*/  FADD.FTZ R86, R35, R80 ;  /* 0x0000005023567221 */ /* 0x000fc60000010000 */
        /* <DEDUP_REMOVED lines=33> */
.L_x_17191:
[----:B------:R-:W-:Y:S05]  /*1400*/  BSYNC.RECONVERGENT B0 ;  /* 0x0000000000007941 */ /* 0x000fea0003800200 */
.L_x_17190:
        /* <DEDUP_REMOVED lines=36> */
.L_x_17193:
[----:B------:R-:W-:Y:S05]  /*1650*/  BSYNC.RECONVERGENT B0 ;  /* 0x0000000000007941 */ /* 0x000fea0003800200 */
.L_x_17192:
        /* <DEDUP_REMOVED lines=34> */
.L_x_17195:
[----:B------:R-:W-:Y:S05]  /*1880*/  BSYNC.RECONVERGENT B0 ;  /* 0x0000000000007941 */ /* 0x000fea0003800200 */
.L_x_17194:
        /* <DEDUP_REMOVED lines=32> */
.L_x_17197:
[----:B------:R-:W-:Y:S05]  /*1a90*/  BSYNC.RECONVERGENT B0 ;  /* 0x0000000000007941 */ /* 0x000fea0003800200 */
.L_x_17196:
        /* <DEDUP_REMOVED lines=32> */
.L_x_17199:
[----:B------:R-:W-:Y:S05]  /*1ca0*/  BSYNC.RECONVERGENT B0 ;  /* 0x0000000000007941 */ /* 0x000fea0003800200 */
.L_x_17198:
        /* <DEDUP_REMOVED lines=32> */
.L_x_17201:
[----:B------:R-:W-:Y:S05]  /*1eb0*/  BSYNC.RECONVERGENT B0 ;  /* 0x0000000000007941 */ /* 0x000fea0003800200 */
.L_x_17200:
        /* <DEDUP_REMOVED lines=32> */
.L_x_17203:
[----:B------:R-:W-:Y:S05]  /*20c0*/  BSYNC.RECONVERGENT B0 ;  /* 0x0000000000007941 */ /* 0x000fea0003800200 */
.L_x_17202:
        /* <DEDUP_REMOVED lines=32> */
.L_x_17205:
[----:B------:R-:W-:Y:S05]  /*22d0*/  BSYNC.RECONVERGENT B0 ;  /* 0x0000000000007941 */ /* 0x000fea0003800200 */
.L_x_17204:
        /* <DEDUP_REMOVED lines=22> */
[----:B------:R-:W-:-:S02]  /*2440*/  HADD2.F32 R111, -RZ, R5.H1_H1 ;  /* 0x30000005ff6f7230 */ /* 0x000fc40000004100 */
[--C-:B------:R-:W-:Y:S01]  /*2450*/  HADD2.F32 R109, -RZ, R6.reuse.H0_H0 ;  /* 0x20000006ff6d7230 */ /* 0x100fe20000004100 */
[----:B------:R-:W-:Y:S01]  /*2460*/  UISETP.NE.AND.EX UP0, UPT, UR7, URZ, UPT, UP0 ;  /* 0x000000ff0700728c */ /* 0x000fe2000bf05300 */
[----:B------:R-:W-:Y:S02]  /*2470*/  HADD2.F32 R115, -RZ, R6.H1_H1 ;  /* 0x30000006ff737230 */ /* 0x000fe40000004100 */
[--C-:B------:R-:W-:Y:S02]  /*2480*/  HADD2.F32 R113, -RZ, R7.reuse.H0_H0 ;  /* 0x20000007ff717230 */ /* 0x100fe40000004100 */
[----:B------:R-:W-:Y:S02]  /*2490*/  HADD2.F32 R117, -RZ, R7.H1_H1 ;  /* 0x30000007ff757230 */ /* 0x000fe40000004100 */
[--C-:B---3--:R-:W-:Y:S02]  /*24a0*/  HADD2.F32 R34, -RZ, R12.reuse.H0_H0 ;  /* 0x2000000cff227230 */ /* 0x108fe40000004100 */
[----:B------:R-:W-:-:S02]  /*24b0*/  HADD2.F32 R37, -RZ, R12.H1_H1 ;  /* 0x3000000cff257230 */ /* 0x000fc40000004100 */
[--C-:B------:R-:W-:Y:S02]  /*24c0*/  HADD2.F32 R40, -RZ, R13.reuse.H0_H0 ;  /* 0x2000000dff287230 */ /* 0x100fe40000004100 */
[----:B------:R-:W-:Y:S01]  /*24d0*/  FMUL.FTZ R12, R34, -1.4426950216293334961 ;  /* 0xbfb8aa3b220c7820 */ /* 0x000fe20000410000 */
[--C-:B------:R-:W-:Y:S02]  /*24e0*/  HADD2.F32 R97, -RZ, R14.reuse.H0_H0 ;  /* 0x2000000eff617230 */ /* 0x100fe40000004100 */
[----:B------:R-:W-:Y:S01]  /*24f0*/  FMUL.FTZ R33, R37, -1.4426950216293334961 ;  /* 0xbfb8aa3b25217820 */ /* 0x000fe20000410000 */
[----:B------:R-:W-:Y:S01]  /*2500*/  HADD2.F32 R43, -RZ, R13.H1_H1 ;  /* 0x3000000dff2b7230 */ /* 0x000fe20000004100 */
[----:B------:R2:W3:Y:S01]  /*2510*/  MUFU.EX2 R32, R12 ;  /* 0x0000000c00207308 */ /* 0x0004e20000000800 */
[----:B------:R-:W-:Y:S01]  /*2520*/  FMUL.FTZ R13, R40, -1.4426950216293334961 ;  /* 0xbfb8aa3b280d7820 */ /* 0x000fe20000410000 */
[----:B------:R-:W-:Y:S02]  /*2530*/  HADD2.F32 R101, -RZ, R14.H1_H1 ;  /* 0x3000000eff657230 */ /* 0x000fe40000004100 */
[----:B------:R-:W-:-:S02]  /*2540*/  HADD2.F32 R110, -RZ, R15.H0_H0 ;  /* 0x2000000fff6e7230 */ /* 0x000fc40000004100 */
[----:B------:R-:W-:Y:S01]  /*2550*/  FMUL.FTZ R21, R43, -1.4426950216293334961 ;  /* 0xbfb8aa3b2b157820 */ /* 0x000fe20000410000 */
[----:B------:R-:W-:Y:S02]  /*2560*/  HADD2.F32 R116, -RZ, R15.H1_H1 ;  /* 0x3000000fff747230 */ /* 0x000fe40000004100 */
[----:B------:R-:W-:Y:S01]  /*2570*/  FMUL.FTZ R22, R101, -1.4426950216293334961 ;  /* 0xbfb8aa3b65167820 */ /* 0x000fe20000410000 */
[----:B------:R-:W-:Y:S01]  /*2580*/  MUFU.EX2 R20, R13 ;  /* 0x0000000d00147308 */ /* 0x000fe20000000800 */
[----:B--2---:R-:W-:Y:S01]  /*2590*/  FMUL.FTZ R12, R97, -1.4426950216293334961 ;  /* 0xbfb8aa3b610c7820 */ /* 0x004fe20000410000 */
[----:B------:R-:W-:Y:S01]  /*25a0*/  FMUL.FTZ R36, R110, -1.4426950216293334961 ;  /* 0xbfb8aa3b6e247820 */ /* 0x000fe20000410000 */
[----:B------:R-:W-:-:S05]  /*25b0*/  FMUL.FTZ R95, R116, -1.4426950216293334961 ;  /* 0xbfb8aa3b745f7820 */ /* 0x000fca0000410000 */
[----:B------:R-:W-:Y:S01]  /*25c0*/  MUFU.EX2 R23, R12 ;  /* 0x0000000c00177308 */ /* 0x000fe20000000800 */
[----:B---3--:R-:W-:-:S07]  /*25d0*/  FADD.FTZ R32, R32, 1 ;  /* 0x3f80000020207421 */ /* 0x008fce0000010000 */
[----:B------:R-:W2:Y:S08]  /*25e0*/  MUFU.EX2 R33, R33 ;  /* 0x0000002100217308 */ /* 0x000eb00000000800 */
[----:B------:R-:W3:Y:S08]  /*25f0*/  MUFU.EX2 R21, R21 ;  /* 0x0000001500157308 */ /* 0x000ef00000000800 */
[----:B------:R3:W-:Y:S01]  /*2600*/  MUFU.EX2 R42, R36 ;  /* 0x00000024002a7308 */ /* 0x0007e20000000800 */
[----:B--2---:R-:W-:-:S07]  /*2610*/  FADD.FTZ R33, R33, 1 ;  /* 0x3f80000021217421 */ /* 0x004fce0000010000 */
[----:B------:R2:W5:Y:S01]  /*2620*/  MUFU.RCP R35, R32 ;  /* 0x0000002000237308 */ /* 0x0005620000001000 */
[----:B---3--:R-:W-:Y:S01]  /*2630*/  FADD.FTZ R36, R21, 1 ;  /* 0x3f80000015247421 */ /* 0x008fe20000010000 */
[----:B------:R-:W-:-:S06]  /*2640*/  HADD2.F32 R21, -RZ, R9.H1_H1 ;  /* 0x30000009ff157230 */ /* 0x000fcc0000004100 */
[----:B------:R-:W-:Y:S01]  /*2650*/  MUFU.EX2 R95, R95 ;  /* 0x0000005f005f7308 */ /* 0x000fe20000000800 */
[----:B--2---:R-:W-:-:S07]  /*2660*/  HADD2.F32 R32, -RZ, R11.H0_H0 ;  /* 0x2000000bff207230 */ /* 0x004fce0000004100 */
[----:B------:R2:W-:Y:S08]  /*2670*/  MUFU.EX2 R39, R22 ;  /* 0x0000001600277308 */ /* 0x0005f00000000800 */
[----:B------:R3:W-:Y:S01]  /*2680*/  MUFU.RCP R38, R33 ;  /* 0x0000002100267308 */ /* 0x0007e20000001000 */
[----:B--2---:R-:W-:Y:S01]  /*2690*/  FADD.FTZ R22, R20, 1 ;  /* 0x3f80000014167421 */ /* 0x004fe20000010000 */
[----:B------:R-:W-:-:S02]  /*26a0*/  HADD2.F32 R20, -RZ, R9.H0_H0 ;  /* 0x20000009ff147230 */ /* 0x000fc40000004100 */
[----:B-----5:R-:W-:-:S04]  /*26b0*/  FADD.FTZ R9, -R35, 1 ;  /* 0x3f80000023097421 */ /* 0x020fc80000010100 */
[----:B------:R-:W-:Y:S01]  /*26c0*/  FFMA.FTZ R9, R34, R9, 1 ;  /* 0x3f80000022097423 */ /* 0x000fe20000010009 */
[----:B------:R2:W5:Y:S01]  /*26d0*/  MUFU.RCP R41, R22 ;  /* 0x0000001600297308 */ /* 0x0005620000001000 */
[----:B---3--:R-:W-:-:S07]  /*26e0*/  HADD2.F32 R33, -RZ, R11.H1_H1 ;  /* 0x3000000bff217230 */ /* 0x008fce0000004100 */
[----:B------:R-:W3:Y:S01]  /*26f0*/  MUFU.RCP R102, R36 ;  /* 0x0000002400667308 */ /* 0x000ee20000001000 */
[----:B--2---:R-:W-:Y:S02]  /*2700*/  HADD2.F32 R22, -RZ, R10.H0_H0 ;  /* 0x2000000aff167230 */ /* 0x004fe40000004100 */
[----:B-----5:R-:W-:Y:S01]  /*2710*/  FADD.FTZ R11, -R41, 1 ;  /* 0x3f800000290b7421 */ /* 0x020fe20000010100 */
[----:B----4-:R2:W-:Y:S01]  /*2720*/  STS.128 [R44], R16 ;  /* 0x000000102c007388 */ /* 0x0105e20000000c00 */
[----:B------:R-:W-:-:S03]  /*2730*/  NOP ;  /* 0x0000000000007918 */ /* 0x000fc60000000000 */
[----:B------:R-:W4:Y:S01]  /*2740*/  LDS.128 R12, [R44] ;  /* 0x000000002c0c7984 */ /* 0x000f220000000c00 */
[--C-:B--2---:R-:W-:Y:S02]  /*2750*/  HADD2.F32 R18, -RZ, R8.reuse.H0_H0 ;  /* 0x20000008ff127230 */ /* 0x104fe40000004100 */
[----:B------:R-:W-:Y:S01]  /*2760*/  FADD.FTZ R16, R23, 1 ;  /* 0x3f80000017107421 */ /* 0x000fe20000010000 */
[----:B------:R-:W-:Y:S02]  /*2770*/  HADD2.F32 R19, -RZ, R8.H1_H1 ;  /* 0x30000008ff137230 */ /* 0x000fe40000004100 */
[----:B------:R-:W-:Y:S01]  /*2780*/  FADD.FTZ R17, R39, 1 ;  /* 0x3f80000027117421 */ /* 0x000fe20000010000 */
[----:B------:R-:W-:Y:S01]  /*2790*/  HADD2.F32 R23, -RZ, R10.H1_H1 ;  /* 0x3000000aff177230 */ /* 0x000fe20000004100 */
[----:B------:R2:W-:Y:S01]  /*27a0*/  MUFU.RCP R104, R16 ;  /* 0x0000001000687308 */ /* 0x0005e20000001000 */
[----:B------:R-:W-:-:S07]  /*27b0*/  FADD.FTZ R10, R42, 1 ;  /* 0x3f8000002a0a7421 */ /* 0x000fce0000010000 */
[----:B------:R5:W1:Y:S01]  /*27c0*/  MUFU.RCP R119, R10 ;  /* 0x0000000a00777308 */ /* 0x000a620000001000 */
[----:B--2---:R-:W-:-:S07]  /*27d0*/  FADD.FTZ R16, R95, 1 ;  /* 0x3f8000005f107421 */ /* 0x004fce0000010000 */
[----:B------:R-:W2:Y:S08]  /*27e0*/  MUFU.RCP R121, R16 ;  /* 0x0000001000797308 */ /* 0x000eb00000001000 */
[----:B------:R2:W0:Y:S01]  /*27f0*/  MUFU.RCP R106, R17 ;  /* 0x00000011006a7308 */ /* 0x0004220000001000 */
[--C-:B----4-:R-:W-:Y:S02]  /*2800*/  HADD2.F32 R36, -RZ, R12.reuse.H0_H0 ;  /* 0x2000000cff247230 */ /* 0x110fe40000004100 */
[----:B------:R-:W-:-:S02]  /*2810*/  HADD2.F32 R39, -RZ, R12.H1_H1 ;  /* 0x3000000cff277230 */ /* 0x000fc40000004100 */
[--C-:B------:R-:W-:Y:S02]  /*2820*/  HADD2.F32 R95, -RZ, R13.reuse.H1_H1 ;  /* 0x3000000dff5f7230 */ /* 0x100fe40000004100 */
[----:B------:R-:W-:Y:S01]  /*2830*/  FMUL.FTZ R8, R18, R36 ;  /* 0x0000002412087220 */ /* 0x000fe20000410000 */
[----:B------:R-:W-:Y:S02]  /*2840*/  HADD2.F32 R42, -RZ, R13.H0_H0 ;  /* 0x2000000dff2a7230 */ /* 0x000fe40000004100 */
[----:B------:R-:W-:Y:S01]  /*2850*/  FFMA.FTZ R13, R40, R11, 1 ;  /* 0x3f800000280d7423 */ /* 0x000fe2000001000b */
[--C-:B------:R-:W-:Y:S02]  /*2860*/  HADD2.F32 R99, -RZ, R14.reuse.H0_H0 ;  /* 0x2000000eff637230 */ /* 0x100fe40000004100 */
[----:B------:R-:W-:Y:S01]  /*2870*/  FMUL.FTZ R8, R35, R8 ;  /* 0x0000000823087220 */ /* 0x000fe20000410000 */
[----:B------:R-:W-:Y:S02]  /*2880*/  HADD2.F32 R108, -RZ, R14.H1_H1 ;  /* 0x3000000eff6c7230 */ /* 0x000fe40000004100 */
[----:B---3--:R-:W-:Y:S01]  /*2890*/  FADD.FTZ R14, -R102, 1 ;  /* 0x3f800000660e7421 */ /* 0x008fe20000010100 */
[----:B------:R-:W-:Y:S01]  /*28a0*/  FMUL.FTZ R11, R21, R95 ;  /* 0x0000005f150b7220 */ /* 0x000fe20000410000 */
[----:B------:R-:W-:Y:S01]  /*28b0*/  FMUL.FTZ R12, R8, R9 ;  /* 0x00000009080c7220 */ /* 0x000fe20000410000 */
[----:B------:R-:W-:Y:S01]  /*28c0*/  FADD.FTZ R8, -R38, 1 ;  /* 0x3f80000026087421 */ /* 0x000fe20000010100 */
[----:B------:R-:W-:Y:S01]  /*28d0*/  FMUL.FTZ R9, R19, R39 ;  /* 0x0000002713097220 */ /* 0x000fe20000410000 */
[----:B------:R-:W-:-:S02]  /*28e0*/  HADD2.F32 R112, -RZ, R15.H0_H0 ;  /* 0x2000000fff707230 */ /* 0x000fc40000004100 */
[----:B-----5:R-:W-:Y:S01]  /*28f0*/  FMUL.FTZ R10, R20, R42 ;  /* 0x0000002a140a7220 */ /* 0x020fe20000410000 */
[----:B------:R-:W-:Y:S01]  /*2900*/  FFMA.FTZ R8, R37, R8, 1 ;  /* 0x3f80000025087423 */ /* 0x000fe20000010008 */
[----:B------:R-:W-:Y:S01]  /*2910*/  FMUL.FTZ R9, R38, R9 ;  /* 0x0000000926097220 */ /* 0x000fe20000410000 */
[----:B------:R-:W-:Y:S02]  /*2920*/  HADD2.F32 R118, -RZ, R15.H1_H1 ;  /* 0x3000000fff767230 */ /* 0x000fe40000004100 */
[----:B------:R-:W-:Y:S01]  /*2930*/  FFMA.FTZ R15, R43, R14, 1 ;  /* 0x3f8000002b0f7423 */ /* 0x000fe2000001000e */
[----:B------:R-:W-:Y:S01]  /*2940*/  FMUL.FTZ R14, R102, R11 ;  /* 0x0000000b660e7220 */ /* 0x000fe20000410000 */
[----:B------:R-:W-:Y:S01]  /*2950*/  FMUL.FTZ R11, R9, R8 ;  /* 0x00000008090b7220 */ /* 0x000fe20000410000 */
[----:B------:R-:W-:Y:S01]  /*2960*/  FMUL.FTZ R10, R41, R10 ;  /* 0x0000000a290a7220 */ /* 0x000fe20000410000 */
[----:B------:R-:W3:Y:S01]  /*2970*/  LDC.64 R8, c[0x0][0x508] ;  /* 0x00014200ff087b82 */ /* 0x000ee20000000a00 */
[----:B------:R-:W-:Y:S01]  /*2980*/  FMUL.FTZ R14, R14, R15 ;  /* 0x0000000f0e0e7220 */ /* 0x000fe20000410000 */
[----:B-1----:R-:W-:Y:S01]  /*2990*/  FADD.FTZ R15, -R119, 1 ;  /* 0x3f800000770f7421 */ /* 0x002fe20000010100 */
[----:B--2---:R-:W-:Y:S01]  /*29a0*/  FADD.FTZ R17, -R121, 1 ;  /* 0x3f80000079117421 */ /* 0x004fe20000010100 */
[----:B------:R-:W-:Y:S01]  /*29b0*/  FMUL.FTZ R13, R10, R13 ;  /* 0x0000000d0a0d7220 */ /* 0x000fe20000410000 */
[----:B------:R-:W-:Y:S01]  /*29c0*/  FADD.FTZ R10, -R104, 1 ;  /* 0x3f800000680a7421 */ /* 0x000fe20000010100 */
[----:B------:R-:W-:Y:S01]  /*29d0*/  FFMA.FTZ R103, R110, R15, 1 ;  /* 0x3f8000006e677423 */ /* 0x000fe2000001000f */
[----:B------:R-:W-:Y:S01]  /*29e0*/  FFMA.FTZ R105, R116, R17, 1 ;  /* 0x3f80000074697423 */ /* 0x000fe20000010011 */
[----:B------:R-:W-:Y:S01]  /*29f0*/  FMUL.FTZ R15, R22, R99 ;  /* 0x00000063160f7220 */ /* 0x000fe20000410000 */
[----:B0-----:R-:W-:Y:S01]  /*2a00*/  FADD.FTZ R16, -R106, 1 ;  /* 0x3f8000006a107421 */ /* 0x001fe20000010100 */
        /* <DEDUP_REMOVED lines=14> */
[----:B---3--:R-:W-:Y:S01]  /*2af0*/  IMAD.WIDE.U32 R16, R8, UR18, R2 ;  /* 0x0000001208107c25 */ /* 0x008fe2000f8e0002 */
[----:B------:R-:W-:-:S03]  /*2b00*/  F2FP.F16.F32.PACK_AB R14, R15, R10 ;  /* 0x0000000a0f0e723e */ /* 0x000fc600000000ff */
[----:B------:R-:W-:Y:S01]  /*2b10*/  FMUL.FTZ R35, R34, R35 ;  /* 0x0000002322237220 */ /* 0x000fe20000410000 */
[----:B------:R-:W-:Y:S01]  /*2b20*/  F2FP.F16.F32.PACK_AB R12, R11, R12 ;  /* 0x0000000c0b0c723e */ /* 0x000fe200000000ff */
[----:B------:R-:W-:Y:S01]  /*2b30*/  IMAD R17, R9, UR18, R17 ;  /* 0x0000001209117c24 */ /* 0x000fe2000f8e0211 */
[----:B------:R-:W-:Y:S01]  /*2b40*/  BAR.SYNC.DEFER_BLOCKING 0x0 ;  /* 0x0000000000007b1d */ /* 0x000fe20000010000 */
[----:B------:R-:W-:Y:S01]  /*2b50*/  F2FP.F16.F32.PACK_AB R15, R120, R103 ;  /* 0x00000067780f723e */ /* 0x000fe200000000ff */
[----:B------:R-:W-:Y:S02]  /*2b60*/  HADD2.F32 R103, -RZ, R4.H0_H0 ;  /* 0x20000004ff677230 */ /* 0x000fe40000004100 */
[----:B------:R-:W-:Y:S01]  /*2b70*/  FMUL.FTZ R38, R37, R38 ;  /* 0x0000002625267220 */ /* 0x000fe20000410000 */
[----:B------:R-:W-:Y:S02]  /*2b80*/  HADD2.F32 R105, -RZ, R5.H0_H0 ;  /* 0x20000005ff697230 */ /* 0x000fe40000004100 */
[----:B------:R-:W-:Y:S01]  /*2b90*/  FMUL.FTZ R41, R40, R41 ;  /* 0x0000002928297220 */ /* 0x000fe20000410000 */
[----:B------:R-:W-:-:S04]  /*2ba0*/  IMAD.WIDE.U32 R4, R91, UR4, R16 ;  /* 0x000000045b047c25 */ /* 0x000fc8000f8e0010 */
[----:B------:R-:W-:Y:S01]  /*2bb0*/  FMUL.FTZ R17, R18, R35 ;  /* 0x0000002312117220 */ /* 0x000fe20000410000 */
[----:B------:R-:W-:Y:S01]  /*2bc0*/  FMUL.FTZ R102, R43, R102 ;  /* 0x000000662b667220 */ /* 0x000fe20000410000 */
[----:B------:R-:W-:Y:S01]  /*2bd0*/  FMUL.FTZ R97, R97, R104 ;  /* 0x0000006861617220 */ /* 0x000fe20000410000 */
[----:B------:R-:W-:Y:S01]  /*2be0*/  IMAD R5, R91, UR5, R5 ;  /* 0x000000055b057c24 */ /* 0x000fe2000f8e0205 */
[----:B------:R-:W-:Y:S01]  /*2bf0*/  LEA R6, P0, R4, R122, 0x1 ;  /* 0x0000007a04067211 */ /* 0x000fe200078008ff */
[----:B------:R-:W-:Y:S01]  /*2c00*/  FMUL.FTZ R106, R101, R106 ;  /* 0x0000006a656a7220 */ /* 0x000fe20000410000 */
[----:B------:R-:W-:Y:S01]  /*2c10*/  FMUL.FTZ R119, R110, R119 ;  /* 0x000000776e777220 */ /* 0x000fe20000410000 */
[----:B------:R-:W-:Y:S01]  /*2c20*/  FMUL.FTZ R116, R116, R121 ;  /* 0x0000007974747220 */ /* 0x000fe20000410000 */
[----:B------:R-:W-:Y:S01]  /*2c30*/  LEA.HI.X R7, R4, R123, R5, 0x1, P0 ;  /* 0x0000007b04077211 */ /* 0x000fe200000f0c05 */
[----:B------:R-:W-:Y:S01]  /*2c40*/  FMUL.FTZ R19, R19, R38 ;  /* 0x0000002613137220 */ /* 0x000fe20000410000 */
[----:B------:R-:W-:Y:S01]  /*2c50*/  FFMA.FTZ R84, R17, R103, R84 ;  /* 0x0000006711547223 */ /* 0x000fe20000010054 */
[----:B------:R-:W-:Y:S01]  /*2c60*/  FMUL.FTZ R20, R20, R41 ;  /* 0x0000002914147220 */ /* 0x000fe20000410000 */
[----:B------:R-:W-:Y:S01]  /*2c70*/  FMUL.FTZ R21, R21, R102 ;  /* 0x0000006615157220 */ /* 0x000fe20000410000 */
[----:B------:R-:W-:-:S04]  /*2c80*/  IMAD.WIDE.U32 R4, R64, 0x10, R6 ;  /* 0x0000001040047825 */ /* 0x000fc800078e0006 */
[----:B------:R-:W-:Y:S01]  /*2c90*/  FMUL.FTZ R22, R22, R97 ;  /* 0x0000006116167220 */ /* 0x000fe20000410000 */
[----:B------:R-:W-:Y:S01]  /*2ca0*/  FMUL.FTZ R23, R23, R106 ;  /* 0x0000006a17177220 */ /* 0x000fe20000410000 */
[----:B------:R-:W-:Y:S01]  /*2cb0*/  FMUL.FTZ R32, R32, R119 ;  /* 0x0000007720207220 */ /* 0x000fe20000410000 */
[----:B------:R-:W-:Y:S01]  /*2cc0*/  STS.128 [R44], R12 ;  /* 0x0000000c2c007388 */ /* 0x000fe20000000c00 */
[----:B------:R-:W-:-:S03]  /*2cd0*/  NOP ;  /* 0x0000000000007918 */ /* 0x000fc60000000000 */
[----:B------:R-:W0:Y:S01]  /*2ce0*/  LDS.128 R8, [R44] ;  /* 0x000000002c087984 */ /* 0x000e220000000c00 */
[----:B------:R-:W-:Y:S01]  /*2cf0*/  FMUL.FTZ R33, R33, R116 ;  /* 0x0000007421217220 */ /* 0x000fe20000410000 */
[----:B------:R-:W-:Y:S02]  /*2d00*/  FFMA.FTZ R37, R19, R107, R84 ;  /* 0x0000006b13257223 */ /* 0x000fe40000010054 */
[----:B0-----:R0:W-:Y:S01]  /*2d10*/  STG.E.128 desc[UR16][R4.64], R8 ;  /* 0x0000000804007986 */ /* 0x0011e2000c101d10 */
        /* <DEDUP_REMOVED lines=27> */
.L_x_17206:
[----:B------:R-:W2:Y:S01]  /*2ed0*/  LDCU UR4, c[0x0][0x38c] ;  /* 0x00007180ff0477ac */ /* 0x000ea20008000800 */
[----:B0-----:R-:W-:Y:S01]  /*2ee0*/  FFMA.FTZ R4, R20, R105, R37 ;  /* 0x0000006914047223 */ /* 0x001fe20000010025 */
        /* <DEDUP_REMOVED lines=34> */
[----:B------:R-:W2:Y:S01]  /*3110*/  LDC.64 R130, c[0x0][0x3c0] ;  /* 0x0000f000ff827b82 */ /* 0x000ea20000000a00 */
[----:B------:R-:W-:Y:S01]  /*3120*/  FADD.FTZ R143, R21, R21 ;  /* 0x00000015158f7221 */ /* 0x000fe20000010000 */
[----:B------:R-:W-:Y:S01]  /*3130*/  FADD.FTZ R142, R22, R22 ;  /* 0x00000016168e7221 */ /* 0x000fe20000010000 */
[----:B------:R-:W-:Y:S01]  /*3140*/  FADD.FTZ R141, R23, R23 ;  /* 0x00000017178d7221 */ /* 0x000fe20000010000 */
[----:B------:R-:W-:Y:S01]  /*3150*/  LOP3.LUT R197, R2, 0x100, RZ, 0xc0, !PT ;  /* 0x0000010002c57812 */ /* 0x000fe200078ec0ff */
[----:B------:R-:W-:Y:S01]  /*3160*/  FMUL.FTZ R135, R103, R96 ;  /* 0x0000006067877220 */ /* 0x000fe20000410000 */
[----:B------:R-:W-:Y:S01]  /*3170*/  IADD3 R137, PT, PT, R66, -0x2, RZ ;  /* 0xfffffffe42897810 */ /* 0x000fe20007ffe0ff */
[----:B------:R-:W-:Y:S01]  /*3180*/  FMUL.FTZ R134, R107, R94 ;  /* 0x0000005e6b867220 */ /* 0x000fe20000410000 */
[----:B------:R-:W3:Y:S01]  /*3190*/  LDC.64 R38, c[0x0][0x440] ;  /* 0x00011000ff267b82 */ /* 0x000ee20000000a00 */
[----:B------:R-:W-:Y:S01]  /*31a0*/  LEA R136, R93, R44, 0x4 ;  /* 0x0000002c5d887211 */ /* 0x000fe200078e20ff */
[----:B------:R-:W-:Y:S01]  /*31b0*/  FMUL.FTZ R133, R105, R92 ;  /* 0x0000005c69857220 */ /* 0x000fe20000410000 */
[----:B------:R-:W-:Y:S01]  /*31c0*/  FMUL.FTZ R132, R111, R90 ;  /* 0x0000005a6f847220 */ /* 0x000fe20000410000 */
[----:B------:R-:W-:Y:S01]  /*31d0*/  FMUL.FTZ R127, R109, R88 ;  /* 0x000000586d7f7220 */ /* 0x000fe20000410000 */
[----:B------:R-:W-:Y:S01]  /*31e0*/  FMUL.FTZ R126, R115, R86 ;  /* 0x00000056737e7220 */ /* 0x000fe20000410000 */
[----:B------:R-:W-:Y:S01]  /*31f0*/  ISETP.EQ.AND P0, PT, R78, RZ, P0 ;  /* 0x000000ff4e00720c */ /* 0x000fe20000702270 */
[----:B------:R-:W-:Y:S01]  /*3200*/  FMUL.FTZ R124, R113, R100 ;  /* 0x00000064717c7220 */ /* 0x000fe20000410000 */
[----:B------:R-:W4:Y:S01]  /*3210*/  LDC.64 R36, c[0x0][0x3a8] ;  /* 0x0000ea00ff247b82 */ /* 0x000f220000000a00 */
[----:B------:R-:W-:Y:S01]  /*3220*/  FMUL.FTZ R122, R117, R98 ;  /* 0x00000062757a7220 */ /* 0x000fe20000410000 */
[----:B------:R-:W-:Y:S01]  /*3230*/  MOV R108, RZ ;  /* 0x000000ff006c7202 */ /* 0x000fe20000000f00 */
[----:B------:R-:W0:Y:S01]  /*3240*/  LDCU UR7, c[0x0][0x394] ;  /* 0x00007280ff0777ac */ /* 0x000e220008000800 */
[----:B------:R-:W-:-:S02]  /*3250*/  LOP3.LUT R120, R120, 0x100, RZ, 0xc0, !PT ;  /* 0x0000010078787812 */ /* 0x000fc400078ec0ff */
[C---:B------:R-:W-:Y:S01]  /*3260*/  IADD3 R118, PT, PT, R5.reuse, R78, RZ ;  /* 0x0000004e05767210 */ /* 0x040fe20007ffe0ff */
[----:B------:R-:W0:Y:S01]  /*3270*/  LDCU UR8, c[0x0][0x38c] ;  /* 0x00007180ff0877ac */ /* 0x000e220008000800 */
[----:B------:R-:W0:Y:S01]  /*3280*/  LDC.64 R128, c[0x0][0x3e0] ;  /* 0x0000f800ff807b82 */ /* 0x000e220000000a00 */
[----:B------:R-:W-:Y:S01]  /*3290*/  LEA.HI.X.SX32 R41, R5, RZ, 0x1, P1 ;  /* 0x000000ff05297211 */ /* 0x000fe200008f0eff */
[----:B------:R-:W-:-:S06]  /*32a0*/  UMOV UR4, URZ ;  /* 0x000000ff00047c82 */ /* 0x000fcc0008000000 */
[----:B------:R-:W0:Y:S08]  /*32b0*/  LDC.64 R34, c[0x0][0x4d0] ;  /* 0x00013400ff227b82 */ /* 0x000e300000000a00 */
[----:B------:R-:W0:Y:S02]  /*32c0*/  LDC.64 R32, c[0x0][0x4f0] ;  /* 0x00013c00ff207b82 */ /* 0x000e240000000a00 */
.L_x_17255:
[----:B0-2---:R-:W-:-:S04]  /*32d0*/  IMAD.WIDE.U32 R4, R130, UR4, RZ ;  /* 0x0000000482047c25 */ /* 0x005fc8000f8e00ff */
[----:B------:R-:W-:Y:S01]  /*32e0*/  IMAD R5, R131, UR4, R5 ;  /* 0x0000000483057c24 */ /* 0x000fe2000f8e0205 */
[----:B-1----:R-:W-:-:S04]  /*32f0*/  LEA R12, P1, R4, R70, 0x1 ;  /* 0x00000046040c7211 */ /* 0x002fc800078208ff */
        /* <DEDUP_REMOVED lines=22> */
[C---:B------:R-:W-:Y:S01]  /*3460*/  ISETP.NE.AND P2, PT, R78.reuse, RZ, PT ;  /* 0x000000ff4e00720c */ /* 0x040fe20003f45270 */
[----:B------:R-:W-:Y:S01]  /*3470*/  UMOV UR5, 0x400 ;  /* 0x0000040000057882 */ /* 0x000fe20000000000 */
[----:B------:R-:W-:Y:S01]  /*3480*/  IADD3 R154, PT, PT, R197, UR4, RZ ;  /* 0x00000004c59a7c10 */ /* 0x000fe2000fffe0ff */
[----:B------:R-:W-:Y:S01]  /*3490*/  BSSY.RECONVERGENT B0, `(.L_x_17208) ;  /* 0x000008a000007945 */ /* 0x000fe20003800200 */
[----:B------:R-:W-:Y:S01]  /*34a0*/  ISETP.NE.AND P1, PT, R78, 0x1f, PT ;  /* 0x0000001f4e00780c */ /* 0x000fe20003f25270 */
[----:B---3--:R-:W-:Y:S01]  /*34b0*/  FMUL.FTZ R151, R42, 1.4426950216293334961 ;  /* 0x3fb8aa3b2a977820 */ /* 0x008fe20000410000 */
[C---:B0-----:R-:W-:Y:S01]  /*34c0*/  FMUL.FTZ R5, R43.reuse, R92 ;  /* 0x0000005c2b057220 */ /* 0x041fe20000410000 */
[C---:B------:R-:W-:Y:S01]  /*34d0*/  FMUL.FTZ R14, R43.reuse, R94 ;  /* 0x0000005e2b0e7220 */ /* 0x040fe20000410000 */
[----:B------:R-:W-:Y:S01]  /*34e0*/  FMUL.FTZ R6, R43, R90 ;  /* 0x0000005a2b067220 */ /* 0x000fe20000410000 */
[----:B------:R-:W-:Y:S01]  /*34f0*/  FMUL.FTZ R4, R151, R94 ;  /* 0x0000005e97047220 */ /* 0x000fe20000410000 */
[----:B------:R-:W-:Y:S01]  /*3500*/  FMUL.RZ R7, R5, 0.15915493667125701904 ;  /* 0x3e22f98305077820 */ /* 0x000fe2000040c000 */
[C---:B------:R-:W-:Y:S01]  /*3510*/  FMUL.FTZ R5, R151.reuse, R92 ;  /* 0x0000005c97057220 */ /* 0x040fe20000410000 */
        /* <DEDUP_REMOVED lines=56> */
[--C-:B------:R-:W-:Y:S02]  /*38a0*/  HADD2.F32 R153, -RZ, R7.reuse.H0_H0 ;  /* 0x20000007ff997230 */ /* 0x100fe40000004100 */
[----:B------:R-:W-:-:S03]  /*38b0*/  HADD2.F32 R157, -RZ, R7.H1_H1 ;  /* 0x30000007ff9d7230 */ /* 0x000fc60000004100 */
[----:B------:R0:W-:Y:S01]  /*38c0*/  MUFU.COS R183, R152 ;  /* 0x0000009800b77308 */ /* 0x0001e20000000000 */
[C---:B----4-:R-:W-:Y:S01]  /*38d0*/  FMUL.FTZ R159, R158.reuse, R173 ;  /* 0x000000ad9e9f7220 */ /* 0x050fe20000410000 */
[----:B------:R-:W-:Y:S01]  /*38e0*/  FMUL.FTZ R158, R158, R171 ;  /* 0x000000ab9e9e7220 */ /* 0x000fe20000410000 */
[--C-:B---3--:R-:W-:Y:S02]  /*38f0*/  HADD2.F32 R169, -RZ, R9.reuse.H0_H0 ;  /* 0x20000009ffa97230 */ /* 0x108fe40000004100 */
[----:B------:R-:W-:Y:S02]  /*3900*/  HADD2.F32 R173, -RZ, R9.H1_H1 ;  /* 0x30000009ffad7230 */ /* 0x000fe40000004100 */
[--C-:B------:R-:W-:Y:S01]  /*3910*/  HADD2.F32 R171, -RZ, R10.reuse.H0_H0 ;  /* 0x2000000affab7230 */ /* 0x100fe20000004100 */
[----:B------:R1:W3:Y:S01]  /*3920*/  MUFU.EX2 R170, R168 ;  /* 0x000000a800aa7308 */ /* 0x0002e20000000800 */
[----:B------:R-:W-:Y:S02]  /*3930*/  HADD2.F32 R177, -RZ, R10.H1_H1 ;  /* 0x3000000affb17230 */ /* 0x000fe40000004100 */
[----:B0-----:R-:W-:-:S02]  /*3940*/  HADD2.F32 R152, -RZ, R6.H1_H1 ;  /* 0x30000006ff987230 */ /* 0x001fc40000004100 */
[--C-:B------:R-:W-:Y:S02]  /*3950*/  HADD2.F32 R175, -RZ, R11.reuse.H0_H0 ;  /* 0x2000000bffaf7230 */ /* 0x100fe40000004100 */
[----:B------:R-:W-:Y:S02]  /*3960*/  HADD2.F32 R179, -RZ, R11.H1_H1 ;  /* 0x3000000bffb37230 */ /* 0x000fe40000004100 */
[----:B-1----:R-:W-:Y:S02]  /*3970*/  HADD2.F32 R168, -RZ, R8.H1_H1 ;  /* 0x30000008ffa87230 */ /* 0x002fe40000004100 */
        /* <DEDUP_REMOVED lines=58> */
.L_x_17209:
[----:B------:R0:W1:Y:S02]  /*3d20*/  LDS.64 R10, [R155+0x2d18] ;  /* 0x002d18009b0a7984 */ /* 0x0000640000000a00 */
.L_x_17210:
[----:B------:R-:W-:Y:S05]  /*3d30*/  BSYNC.RECONVERGENT B0 ;  /* 0x0000000000007941 */ /* 0x000fea0003800200 */
.L_x_17208:
[----:B--2---:R-:W2:Y:S01]  /*3d40*/  @P0 LDC R4, c[0x0][0x38c] ;  /* 0x0000e300ff040b82 */ /* 0x004ea20000000800 */
[----:B------:R-:W-:Y:S01]  /*3d50*/  CS2R R12, SRZ ;  /* 0x00000000000c7805 */ /* 0x000fe2000001ff00 */
[----:B--2---:R-:W-:-:S04]  /*3d60*/  @P0 IMAD R5, R137, R4, UR4 ;  /* 0x0000000489050e24 */ /* 0x004fc8000f8e0204 */
[----:B------:R-:W-:-:S05]  /*3d70*/  @P0 IMAD.WIDE R4, R5, 0x10, R28 ;  /* 0x0000001005040825 */ /* 0x000fca00078e021c */
        /* <DEDUP_REMOVED lines=21> */
[C---:B--2---:R-:W-:Y:S01]  /*3ed0*/  FMUL.FTZ R5, R149.reuse, R14 ;  /* 0x0000000e95057220 */ /* 0x044fe20000410000 */
        /* <DEDUP_REMOVED lines=42> */
[----:B------:R-:W-:Y:S01]  /*4180*/  ISETP.GT.U32.AND P3, PT, R156, 0x17, PT ;  /* 0x000000179c00780c */ /* 0x000fe20003f64070 */
[----:B------:R-:W-:Y:S01]  /*4190*/  FFMA.FTZ R7, R163, R16, -R7 ;  /* 0x00000010a3077223 */ /* 0x000fe20000010807 */
        /* <DEDUP_REMOVED lines=9> */
[----:B------:R-:W-:Y:S01]  /*4230*/  FMUL.FTZ R4, R162, R6 ;  /* 0x00000006a2047220 */ /* 0x000fe20000410000 */
[----:B------:R-:W-:Y:S01]  /*4240*/  ISETP.NE.OR P4, PT, R78, RZ, P4 ;  /* 0x000000ff4e00720c */ /* 0x000fe20002785670 */
[----:B------:R-:W-:Y:S01]  /*4250*/  FFMA.FTZ R15, R161, R15, R18 ;  /* 0x0000000fa10f7223 */ /* 0x000fe20000010012 */
[----:B------:R-:W-:Y:S01]  /*4260*/  FFMA.FTZ R16, R113, R214, R16 ;  /* 0x000000d671107223 */ /* 0x000fe20000010010 */
[-C--:B------:R-:W-:Y:S01]  /*4270*/  FFMA.FTZ R4, R163, R14.reuse, R4 ;  /* 0x0000000ea3047223 */ /* 0x080fe20000010004 */
[----:B------:R-:W-:Y:S01]  /*4280*/  FMUL.FTZ R14, R162, R14 ;  /* 0x0000000ea20e7220 */ /* 0x000fe20000410000 */
[----:B------:R-:W-:Y:S01]  /*4290*/  FFMA.FTZ R15, R113, R216, R15 ;  /* 0x000000d8710f7223 */ /* 0x000fe2000001000f */
[----:B------:R-:W-:Y:S01]  /*42a0*/  FMUL.FTZ R18, R158, R16 ;  /* 0x000000109e127220 */ /* 0x000fe20000410000 */
[----:B------:R-:W-:Y:S01]  /*42b0*/  ISETP.GT.U32.AND P5, PT, R156, 0xf, PT ;  /* 0x0000000f9c00780c */ /* 0x000fe20003fa4070 */
        /* <DEDUP_REMOVED lines=10> */
[----:B------:R-:W-:-:S02]  /*4360*/  FFMA.FTZ R16, R117, R172, R7 ;  /* 0x000000ac75107223 */ /* 0x000fc40000010007 */
[----:B------:R-:W2:Y:S01]  /*4370*/  SHFL.UP PT, R218, R14, 0x1, RZ ;  /* 0x042000000eda7989 */ /* 0x000ea200000e00ff */
[CC--:B------:R-:W-:Y:S01]  /*4380*/  FFMA.FTZ R15, R159.reuse, R5.reuse, R4 ;  /* 0x000000059f0f7223 */ /* 0x0c0fe20000010004 */
[----:B------:R-:W-:Y:S02]  /*4390*/  FMUL.FTZ R4, R158, R5 ;  /* 0x000000059e047220 */ /* 0x000fe40000410000 */
        /* <DEDUP_REMOVED lines=43> */
[CC--:B------:R-:W-:Y:S01]  /*4650*/  FMUL.FTZ R220, R160.reuse, R7.reuse ;  /* 0x00000007a0dc7220 */ /* 0x0c0fe20000410000 */
[----:B------:R-:W3:Y:S01]  /*4660*/  SHFL.UP PT, R4, R17, 0x4, RZ ;  /* 0x0480000011047989 */ /* 0x000ee200000e00ff */
[C---:B------:R-:W-:Y:S01]  /*4670*/  FFMA.FTZ R222, R161.reuse, R7, -R222 ;  /* 0x00000007a1de7223 */ /* 0x040fe200000108de */
[----:B------:R-:W-:Y:S01]  /*4680*/  FMUL.FTZ R224, R160, R19 ;  /* 0x00000013a0e07220 */ /* 0x000fe20000410000 */
[----:B------:R-:W-:Y:S01]  /*4690*/  FFMA.FTZ R220, R161, R5, R220 ;  /* 0x00000005a1dc7223 */ /* 0x000fe200000100dc */
[----:B------:R-:W-:Y:S01]  /*46a0*/  ISETP.GE.AND P1, PT, R93, 0x4, PT ;  /* 0x000000045d00780c */ /* 0x000fe20003f26270 */
        /* <DEDUP_REMOVED lines=44> */
[-C--:B0-----:R-:W-:Y:S01]  /*4970*/  FMUL.FTZ R220, R17, R218.reuse ;  /* 0x000000da11dc7220 */ /* 0x081fe20000410000 */
[-C--:B------:R-:W-:Y:S01]  /*4980*/  FMUL.FTZ R7, R166, R19.reuse ;  /* 0x00000013a6077220 */ /* 0x080fe20000410000 */
[----:B------:R-:W-:Y:S01]  /*4990*/  FMUL.FTZ R218, R15, R218 ;  /* 0x000000da0fda7220 */ /* 0x000fe20000410000 */
[----:B------:R-:W-:Y:S01]  /*49a0*/  FFMA.FTZ R228, R167, R19, R228 ;  /* 0x00000013a7e47223 */ /* 0x000fe200000100e4 */
[----:B-1----:R-:W-:Y:S01]  /*49b0*/  FFMA.FTZ R19, R15, R18, R220 ;  /* 0x000000120f137223 */ /* 0x002fe200000100dc */
[----:B------:R-:W-:Y:S01]  /*49c0*/  FFMA.FTZ R226, R167, R5, -R226 ;  /* 0x00000005a7e27223 */ /* 0x000fe200000108e2 */
[----:B--2---:R-:W-:Y:S01]  /*49d0*/  FMUL.FTZ R5, R15, R6 ;  /* 0x000000060f057220 */ /* 0x004fe20000410000 */
[----:B------:R-:W-:Y:S01]  /*49e0*/  FFMA.FTZ R199, R167, R222, -R7 ;  /* 0x000000dea7c77223 */ /* 0x000fe20000010807 */
        /* <DEDUP_REMOVED lines=14> */
[C---:B------:R-:W-:Y:S01]  /*4ad0*/  FFMA.FTZ R7, R150.reuse, R226, -R7 ;  /* 0x000000e296077223 */ /* 0x040fe20000010807 */
[----:B------:R-:W2:Y:S01]  /*4ae0*/  SHFL.UP PT, R18, R16, 0x10, RZ ;  /* 0x0600000010127989 */ /* 0x000ea200000e00ff */
[C---:B------:R-:W-:Y:S01]  /*4af0*/  FFMA.FTZ R199, R150.reuse, R199, -R220 ;  /* 0x000000c796c77223 */ /* 0x040fe200000108dc */
[C---:B------:R-:W-:Y:S01]  /*4b00*/  FFMA.FTZ R19, R150.reuse, R228, R19 ;  /* 0x000000e496137223 */ /* 0x040fe20000010013 */
[----:B------:R-:W-:Y:S01]  /*4b10*/  FFMA.FTZ R5, R150, R224, R5 ;  /* 0x000000e096057223 */ /* 0x000fe20000010005 */
[----:B------:R-:W3:Y:S01]  /*4b20*/  SHFL.UP PT, R4, R17, 0x10, RZ ;  /* 0x0600000011047989 */ /* 0x000ee200000e00ff */
[----:B------:R-:W-:Y:S01]  /*4b30*/  FMUL.FTZ R220, R148, R7 ;  /* 0x0000000794dc7220 */ /* 0x000fe20000410000 */
[----:B------:R-:W-:Y:S01]  /*4b40*/  ISETP.GE.AND P1, PT, R93, 0x10, PT ;  /* 0x000000105d00780c */ /* 0x000fe20003f26270 */
[----:B------:R-:W-:Y:S01]  /*4b50*/  FADD.FTZ R203, R178, R199 ;  /* 0x000000c7b2cb7221 */ /* 0x000fe20000010000 */
[----:B------:R-:W-:Y:S01]  /*4b60*/  FADD.FTZ R19, R180, R19 ;  /* 0x00000013b4137221 */ /* 0x000fe20000010000 */
[-C--:B------:R-:W-:Y:S01]  /*4b70*/  FFMA.FTZ R199, R147, R5.reuse, R220 ;  /* 0x0000000593c77223 */ /* 0x080fe200000100dc */
[C---:B------:R-:W-:Y:S01]  /*4b80*/  FMUL.FTZ R222, R148.reuse, R5 ;  /* 0x0000000594de7220 */ /* 0x040fe20000410000 */
[C---:B------:R-:W-:Y:S01]  /*4b90*/  FMUL.FTZ R224, R148.reuse, R203 ;  /* 0x000000cb94e07220 */ /* 0x040fe20000410000 */
[----:B------:R-:W-:-:S02]  /*4ba0*/  FMUL.FTZ R226, R148, R19 ;  /* 0x0000001394e27220 */ /* 0x000fc40000410000 */
[C---:B------:R-:W-:Y:S01]  /*4bb0*/  FFMA.FTZ R201, R147.reuse, R7, -R222 ;  /* 0x0000000793c97223 */ /* 0x040fe200000108de */
[----:B------:R-:W-:Y:S01]  /*4bc0*/  FFMA.FTZ R205, R147, R19, R224 ;  /* 0x0000001393cd7223 */ /* 0x000fe200000100e0 */
[-C--:B0-----:R-:W-:Y:S01]  /*4bd0*/  FMUL.FTZ R220, R15, R218.reuse ;  /* 0x000000da0fdc7220 */ /* 0x081fe20000410000 */
[----:B------:R-:W-:Y:S01]  /*4be0*/  FMUL.FTZ R218, R17, R218 ;  /* 0x000000da11da7220 */ /* 0x000fe20000410000 */
[----:B------:R-:W-:Y:S01]  /*4bf0*/  FFMA.FTZ R203, R147, R203, -R226 ;  /* 0x000000cb93cb7223 */ /* 0x000fe200000108e2 */
[----:B------:R-:W-:Y:S01]  /*4c00*/  FADD.FTZ R205, R176, R205 ;  /* 0x000000cdb0cd7221 */ /* 0x000fe20000010000 */
[-C--:B-1----:R-:W-:Y:S01]  /*4c10*/  FMUL.FTZ R5, R15, R6.reuse ;  /* 0x000000060f057220 */ /* 0x082fe20000410000 */
[C---:B------:R-:W-:Y:S01]  /*4c20*/  FMUL.FTZ R6, R17.reuse, R6 ;  /* 0x0000000611067220 */ /* 0x040fe20000410000 */
[----:B------:R-:W-:Y:S01]  /*4c30*/  FADD.FTZ R203, R170, R203 ;  /* 0x000000cbaacb7221 */ /* 0x000fe20000010000 */
[----:B------:R0:W1:Y:S01]  /*4c40*/  SHFL.DOWN PT, R222, R201, 0x1, 0x1f ;  /* 0x08201f00c9de7f89 */ /* 0x00006200000e0000 */
[-C--:B--2---:R-:W-:Y:S01]  /*4c50*/  FFMA.FTZ R7, R17, R18.reuse, -R220 ;  /* 0x0000001211077223 */ /* 0x084fe200000108dc */
[----:B------:R-:W-:-:S02]  /*4c60*/  FFMA.FTZ R19, R15, R18, R218 ;  /* 0x000000120f137223 */ /* 0x000fc400000100da */
[----:B------:R0:W2:Y:S01]  /*4c70*/  SHFL.DOWN PT, R220, R203, 0x1, 0x1f ;  /* 0x08201f00cbdc7f89 */ /* 0x0000a200000e0000 */
[-C--:B---3--:R-:W-:Y:S01]  /*4c80*/  @P1 FFMA.FTZ R17, R17, R4.reuse, -R5 ;  /* 0x0000000411111223 */ /* 0x088fe20000010805 */
[----:B------:R-:W-:Y:S01]  /*4c90*/  @P1 FFMA.FTZ R15, R15, R4, R6 ;  /* 0x000000040f0f1223 */ /* 0x000fe20000010006 */
[----:B------:R-:W-:Y:S01]  /*4ca0*/  @P1 FADD.FTZ R16, R16, R7 ;  /* 0x0000000710101221 */ /* 0x000fe20000010000 */
[----:B------:R-:W-:Y:S01]  /*4cb0*/  @P1 FADD.FTZ R14, R14, R19 ;  /* 0x000000130e0e1221 */ /* 0x000fe20000010000 */
[----:B------:R-:W-:Y:S01]  /*4cc0*/  HFMA2 R4, -RZ, RZ, 1.875, 0 ;  /* 0x3f800000ff047431 */ /* 0x000fe200000001ff */
[----:B------:R0:W3:Y:S01]  /*4cd0*/  SHFL.DOWN PT, R19, R205, 0x1, 0x1f ;  /* 0x08201f00cd137f89 */ /* 0x0000e200000e0000 */
[----:B------:R-:W-:Y:S02]  /*4ce0*/  ISETP.GT.U32.AND P1, PT, R156, 0x1d, PT ;  /* 0x0000001d9c00780c */ /* 0x000fe40003f24070 */
[----:B------:R-:W-:Y:S02]  /*4cf0*/  CS2R R6, SRZ ;  /* 0x0000000000067805 */ /* 0x000fe4000001ff00 */
[----:B------:R-:W-:Y:S01]  /*4d00*/  MOV R5, RZ ;  /* 0x000000ff00057202 */ /* 0x000fe20000000f00 */
[----:B------:R0:W0:Y:S04]  /*4d10*/  SHFL.UP PT, R218, R15, 0x1, RZ ;  /* 0x042000000fda7989 */ /* 0x00002800000e00ff */
[----:B----4-:R4:W0:Y:S04]  /*4d20*/  SHFL.IDX PT, R207, R12, RZ, 0x1f ;  /* 0x00001fff0ccf7589 */ /* 0x01082800000e0000 */
[----:B------:R4:W0:Y:S04]  /*4d30*/  SHFL.IDX PT, R209, R13, RZ, 0x1f ;  /* 0x00001fff0dd17589 */ /* 0x00082800000e0000 */
[----:B------:R4:W0:Y:S04]  /*4d40*/  SHFL.DOWN PT, R13, R199, 0x1, 0x1f ;  /* 0x08201f00c70d7f89 */ /* 0x00082800000e0000 */
[----:B------:R4:W0:Y:S04]  /*4d50*/  SHFL.UP PT, R12, R17, 0x1, RZ ;  /* 0x04200000110c7989 */ /* 0x00082800000e00ff */
[----:B------:R4:W0:Y:S04]  /*4d60*/  SHFL.UP PT, R211, R16, 0x1, RZ ;  /* 0x0420000010d37989 */ /* 0x00082800000e00ff */
[----:B------:R4:W0:Y:S01]  /*4d70*/  SHFL.UP PT, R213, R14, 0x1, RZ ;  /* 0x042000000ed57989 */ /* 0x00082200000e00ff */
[----:B-123--:R-:W-:Y:S05]  /*4d80*/  @!P6 BRA `(.L_x_17212) ;  /* 0x000000000028e947 */ /* 0x00efea0003800000 */
[-C--:B------:R-:W-:Y:S01]  /*4d90*/  FMUL.FTZ R18, R201, R220.reuse ;  /* 0x000000dcc9127220 */ /* 0x080fe20000410000 */
[----:B------:R-:W-:Y:S01]  /*4da0*/  FMUL.FTZ R220, R199, R220 ;  /* 0x000000dcc7dc7220 */ /* 0x000fe20000410000 */
[-C--:B----4-:R-:W-:Y:S01]  /*4db0*/  FMUL.FTZ R14, R201, R222.reuse ;  /* 0x000000dec90e7220 */ /* 0x090fe20000410000 */
[C---:B------:R-:W-:Y:S01]  /*4dc0*/  FMUL.FTZ R16, R199.reuse, R222 ;  /* 0x000000dec7107220 */ /* 0x040fe20000410000 */
[-C--:B------:R-:W-:Y:S01]  /*4dd0*/  FFMA.FTZ R18, R199, R19.reuse, -R18 ;  /* 0x00000013c7127223 */ /* 0x080fe20000010812 */
[----:B------:R-:W-:Y:S01]  /*4de0*/  FFMA.FTZ R220, R201, R19, R220 ;  /* 0x00000013c9dc7223 */ /* 0x000fe200000100dc */
[C---:B0-----:R-:W-:Y:S01]  /*4df0*/  FFMA.FTZ R199, R13.reuse, R199, -R14 ;  /* 0x000000c70dc77223 */ /* 0x041fe2000001080e */
[----:B------:R-:W-:Y:S01]  /*4e00*/  FFMA.FTZ R201, R13, R201, R16 ;  /* 0x000000c90dc97223 */ /* 0x000fe20000010010 */
[----:B------:R-:W-:Y:S01]  /*4e10*/  FADD.FTZ R205, R205, R18 ;  /* 0x00000012cdcd7221 */ /* 0x000fe20000010000 */
[----:B------:R-:W-:-:S07]  /*4e20*/  FADD.FTZ R203, R203, R220 ;  /* 0x000000dccbcb7221 */ /* 0x000fce0000010000 */
.L_x_17212:
[----:B------:R-:W-:Y:S05]  /*4e30*/  BSYNC.RECONVERGENT B0 ;  /* 0x0000000000007941 */ /* 0x000fea0003800200 */
.L_x_17211:
[----:B------:R-:W1:Y:S01]  /*4e40*/  @!P4 LDS.128 R4, [UR6+0x2e10] ;  /* 0x002e1006ff04c984 */ /* 0x000e620008000c00 */
[----:B------:R-:W-:Y:S03]  /*4e50*/  BSSY.RECONVERGENT B0, `(.L_x_17213) ;  /* 0x0000010000007945 */ /* 0x000fe60003800200 */
[----:B0---4-:R0:W2:Y:S04]  /*4e60*/  SHFL.DOWN PT, R13, R199, 0x2, 0x1f ;  /* 0x08401f00c70d7f89 */ /* 0x0110a800000e0000 */
        /* <DEDUP_REMOVED lines=14> */
.L_x_17214:
[----:B------:R-:W-:Y:S05]  /*4f50*/  BSYNC.RECONVERGENT B0 ;  /* 0x0000000000007941 */ /* 0x000fea0003800200 */
.L_x_17213:
        /* <DEDUP_REMOVED lines=16> */
.L_x_17216:
[----:B------:R-:W-:Y:S05]  /*5060*/  BSYNC.RECONVERGENT B0 ;  /* 0x0000000000007941 */ /* 0x000fea0003800200 */
.L_x_17215:
        /* <DEDUP_REMOVED lines=16> */
.L_x_17218:
[----:B------:R-:W-:Y:S05]  /*5170*/  BSYNC.RECONVERGENT B0 ;  /* 0x0000000000007941 */ /* 0x000fea0003800200 */
.L_x_17217:
        /* <DEDUP_REMOVED lines=16> */
.L_x_17220:
[----:B------:R-:W-:Y:S05]  /*5280*/  BSYNC.RECONVERGENT B0 ;  /* 0x0000000000007941 */ /* 0x000fea0003800200 */
.L_x_17219:
[----:B------:R-:W-:Y:S01]  /*5290*/  SHFL.DOWN PT, R219, R199, 0x1, 0x1f ;  /* 0x08201f00c7db7f89 */ /* 0x000fe200000e0000 */
[----:B-1----:R-:W-:Y:S01]  /*52a0*/  FMUL.FTZ R13, R218, R209 ;  /* 0x000000d1da0d7220 */ /* 0x002fe20000410000 */
[----:B------:R-:W-:Y:S01]  /*52b0*/  ISETP.NE.AND P4, PT, R78, RZ, PT ;  /* 0x000000ff4e00720c */ /* 0x000fe20003f85270 */
[----:B------:R-:W-:Y:S01]  /*52c0*/  IMAD.WIDE.U32 R18, R32, UR4, R40 ;  /* 0x0000000420127c25 */ /* 0x000fe2000f8e0028 */
[----:B------:R-:W1:Y:S01]  /*52d0*/  SHFL.IDX PT, R217, R7, RZ, 0x1f ;  /* 0x00001fff07d97589 */ /* 0x000e6200000e0000 */
[----:B------:R-:W-:Y:S02]  /*52e0*/  ISETP.NE.AND P1, PT, R78, 0x1f, PT ;  /* 0x0000001f4e00780c */ /* 0x000fe40003f25270 */
[C---:B0-----:R-:W-:Y:S01]  /*52f0*/  FFMA.FTZ R220, R12.reuse, R207, -R13 ;  /* 0x000000cf0cdc7223 */ /* 0x041fe2000001080d */
[----:B------:R-:W-:Y:S01]  /*5300*/  FMUL.FTZ R13, R12, R209 ;  /* 0x000000d10c0d7220 */ /* 0x000fe20000410000 */
[----:B------:R-:W0:Y:S01]  /*5310*/  SHFL.DOWN PT, R221, R201, 0x1, 0x1f ;  /* 0x08201f00c9dd7f89 */ /* 0x000e2200000e0000 */
[----:B------:R-:W-:Y:S01]  /*5320*/  IMAD.WIDE.U32 R16, R34, UR4, R40 ;  /* 0x0000000422107c25 */ /* 0x000fe2000f8e0028 */
[----:B------:R-:W-:-:S03]  /*5330*/  LEA R14, P3, R18, R85, 0x2 ;  /* 0x00000055120e7211 */ /* 0x000fc600078610ff */
[----:B------:R-:W-:Y:S01]  /*5340*/  FFMA.FTZ R218, R218, R207, R13 ;  /* 0x000000cfdada7223 */ /* 0x000fe2000001000d */
[----:B------:R-:W5:Y:S01]  /*5350*/  SHFL.IDX PT, R215, R6, RZ, 0x1f ;  /* 0x00001fff06d77589 */ /* 0x000f6200000e0000 */
[----:B------:R-:W-:Y:S01]  /*5360*/  IMAD R15, R33, UR4, R19 ;  /* 0x00000004210f7c24 */ /* 0x000fe2000f8e0213 */
[----:B------:R-:W-:Y:S01]  /*5370*/  LEA R12, P2, R16, R89, 0x2 ;  /* 0x00000059100c7211 */ /* 0x000fe200078410ff */
[----:B------:R-:W-:Y:S01]  /*5380*/  IMAD R17, R35, UR4, R17 ;  /* 0x0000000423117c24 */ /* 0x000fe2000f8e0211 */
[----:B------:R-:W5:Y:S01]  /*5390*/  SHFL.DOWN PT, R222, R203, 0x1, 0x1f ;  /* 0x08201f00cbde7f89 */ /* 0x000f6200000e0000 */
[----:B------:R-:W-:Y:S01]  /*53a0*/  @P4 FADD.FTZ R207, R211, R220 ;  /* 0x000000dcd3cf4221 */ /* 0x000fe20000010000 */
[----:B------:R-:W-:Y:S01]  /*53b0*/  LEA.HI.X R15, R18, R83, R15, 0x2, P3 ;  /* 0x00000053120f7211 */ /* 0x000fe200018f140f */
[----:B------:R-:W-:Y:S01]  /*53c0*/  @P4 FADD.FTZ R209, R213, R218 ;  /* 0x000000dad5d14221 */ /* 0x000fe20000010000 */
[----:B------:R-:W5:Y:S01]  /*53d0*/  SHFL.DOWN PT, R223, R205, 0x1, 0x1f ;  /* 0x08201f00cddf7f89 */ /* 0x000f6200000e0000 */
[----:B------:R-:W-:Y:S01]  /*53e0*/  LEA.HI.X R13, R16, R87, R17, 0x2, P2 ;  /* 0x00000057100d7211 */ /* 0x000fe200010f1411 */
[C---:B------:R-:W-:Y:S01]  /*53f0*/  FMUL.FTZ R17, R9.reuse, R207 ;  /* 0x000000cf09117220 */ /* 0x040fe20000410000 */
[----:B------:R-:W-:Y:S01]  /*5400*/  FMUL.FTZ R16, R9, R209 ;  /* 0x000000d109107220 */ /* 0x000fe20000410000 */
[----:B--23--:R-:W2:Y:S01]  /*5410*/  SHFL.IDX PT, R201, R201, RZ, 0x1f ;  /* 0x00001fffc9c97589 */ /* 0x00cea200000e0000 */
[----:B------:R-:W-:Y:S01]  /*5420*/  ISETP.NE.AND P2, PT, R78, RZ, PT ;  /* 0x000000ff4e00720c */ /* 0x000fe20003f45270 */
[----:B------:R-:W-:Y:S01]  /*5430*/  BSSY.RECONVERGENT B0, `(.L_x_17221) ;  /* 0x000011f000007945 */ /* 0x000fe20003800200 */
[----:B------:R-:W-:Y:S01]  /*5440*/  FFMA.FTZ R16, R8, R207, -R16 ;  /* 0x000000cf08107223 */ /* 0x000fe20000010810 */
[-C--:B-1----:R-:W-:Y:S01]  /*5450*/  @P1 FMUL.FTZ R18, R219, R217.reuse ;  /* 0x000000d9db121220 */ /* 0x082fe20000410000 */
[----:B------:R-:W1:Y:S02]  /*5460*/  SHFL.IDX PT, R199, R199, RZ, 0x1f ;  /* 0x00001fffc7c77589 */ /* 0x000e6400000e0000 */
[----:B------:R-:W-:Y:S01]  /*5470*/  FADD.FTZ R16, R193, R16 ;  /* 0x00000010c1107221 */ /* 0x000fe20000010000 */
[C---:B0-----:R-:W-:Y:S01]  /*5480*/  @P1 FMUL.FTZ R218, R221.reuse, R217 ;  /* 0x000000d9ddda1220 */ /* 0x041fe20000410000 */
[----:B----4-:R-:W0:Y:S01]  /*5490*/  SHFL.IDX PT, R205, R205, RZ, 0x1f ;  /* 0x00001fffcdcd7589 */ /* 0x010e2200000e0000 */
[----:B-----5:R-:W-:-:S02]  /*54a0*/  @P1 FFMA.FTZ R9, R221, R215, R18 ;  /* 0x000000d7dd091223 */ /* 0x020fc40000010012 */
[----:B------:R-:W-:Y:S01]  /*54b0*/  @P1 FFMA.FTZ R218, R219, R215, -R218 ;  /* 0x000000d7dbda1223 */ /* 0x000fe200000108da */
[----:B------:R-:W-:Y:S01]  /*54c0*/  FFMA.FTZ R18, R8, R209, R17 ;  /* 0x000000d108127223 */ /* 0x000fe20000010011 */
[----:B------:R-:W3:Y:S01]  /*54d0*/  SHFL.IDX PT, R203, R203, RZ, 0x1f ;  /* 0x00001fffcbcb7589 */ /* 0x000ee200000e0000 */
[----:B------:R-:W-:Y:S01]  /*54e0*/  @P1 FADD.FTZ R217, R222, R9 ;  /* 0x00000009ded91221 */ /* 0x000fe20000010000 */
[C---:B------:R-:W-:Y:S01]  /*54f0*/  FMUL.FTZ R9, R148.reuse, R16 ;  /* 0x0000001094097220 */ /* 0x040fe20000410000 */
[----:B------:R-:W-:Y:S01]  /*5500*/  FADD.FTZ R8, R195, R18 ;  /* 0x00000012c3087221 */ /* 0x000fe20000010000 */
[----:B------:R-:W-:Y:S01]  /*5510*/  @P1 FADD.FTZ R215, R223, R218 ;  /* 0x000000dadfd71221 */ /* 0x000fe20000010000 */
[-C--:B------:R-:W-:Y:S02]  /*5520*/  FMUL.FTZ R218, R217, R11.reuse ;  /* 0x0000000bd9da7220 */ /* 0x080fe40000410000 */
[-C--:B------:R-:W-:Y:S01]  /*5530*/  FMUL.FTZ R18, R148, R8.reuse ;  /* 0x0000000894127220 */ /* 0x080fe20000410000 */
[----:B------:R-:W-:Y:S01]  /*5540*/  FFMA.FTZ R17, R147, R8, R9 ;  /* 0x0000000893117223 */ /* 0x000fe20000010009 */
[C---:B------:R-:W-:Y:S01]  /*5550*/  FMUL.FTZ R220, R215.reuse, R11 ;  /* 0x0000000bd7dc7220 */ /* 0x040fe20000410000 */
[----:B------:R-:W-:Y:S01]  /*5560*/  FFMA.FTZ R215, R215, R10, R218 ;  /* 0x0000000ad7d77223 */ /* 0x000fe200000100da */
        /* <DEDUP_REMOVED lines=8> */
[----:B------:R-:W-:-:S02]  /*55f0*/  FMUL.FTZ R19, R149, R11 ;  /* 0x0000000b95137220 */ /* 0x000fc40000410000 */
        /* <DEDUP_REMOVED lines=14> */
[----:B------:R-:W-:-:S02]  /*56e0*/  FFMA.FTZ R10, R167, R19, -R10 ;  /* 0x00000013a70a7223 */ /* 0x000fc4000001080a */
        /* <DEDUP_REMOVED lines=29> */
[C---:B------:R-:W-:Y:S01]  /*58c0*/  FMUL.FTZ R10, R166.reuse, R184 ;  /* 0x000000b8a60a7220 */ /* 0x040fe20000410000 */
[----:B------:R-:W-:Y:S01]  /*58d0*/  FFMA.FTZ R163, R115, R210, R162 ;  /* 0x000000d273a37223 */ /* 0x000fe200000100a2 */
[----:B------:R-:W-:Y:S01]  /*58e0*/  FMUL.FTZ R217, R195, R88 ;  /* 0x00000058c3d97220 */ /* 0x000fe20000410000 */
[-C--:B------:R-:W-:Y:S01]  /*58f0*/  FMUL.FTZ R165, R166, R183.reuse ;  /* 0x000000b7a6a57220 */ /* 0x080fe20000410000 */
[C---:B------:R-:W-:Y:S01]  /*5900*/  FFMA.FTZ R209, R167.reuse, R183, -R10 ;  /* 0x000000b7a7d17223 */ /* 0x040fe2000001080a */
[----:B------:R-:W-:Y:S01]  /*5910*/  FMUL.FTZ R10, R160, R212 ;  /* 0x000000d4a00a7220 */ /* 0x000fe20000410000 */
[----:B------:R-:W-:Y:S01]  /*5920*/  FMUL.FTZ R166, R184, R90 ;  /* 0x0000005ab8a67220 */ /* 0x000fe20000410000 */
        /* <DEDUP_REMOVED lines=9> */
[----:B------:R-:W-:Y:S01]  /*59c0*/  FFMA.FTZ R162, -R127, R168, R207 ;  /* 0x000000a87fa27223 */ /* 0x000fe200000101cf */
[C---:B------:R-:W-:Y:S01]  /*59d0*/  FFMA.FTZ R149, R150.reuse, R181, R167 ;  /* 0x000000b596957223 */ /* 0x040fe200000100a7 */
[----:B------:R-:W-:Y:S01]  /*59e0*/  FFMA.FTZ R167, R113, R214, R10 ;  /* 0x000000d671a77223 */ /* 0x000fe2000001000a */
[----:B------:R-:W-:Y:S01]  /*59f0*/  FFMA.FTZ R209, R150, R165, -R18 ;  /* 0x000000a596d17223 */ /* 0x000fe20000010812 */
[C---:B------:R-:W-:Y:S01]  /*5a00*/  FMUL.FTZ R10, R158.reuse, R161 ;  /* 0x000000a19e0a7220 */ /* 0x040fe20000410000 */
[----:B--2---:R-:W-:Y:S01]  /*5a10*/  FMUL.FTZ R18, R201, R7 ;  /* 0x00000007c9127220 */ /* 0x004fe20000410000 */
[-C--:B------:R-:W-:Y:S01]  /*5a20*/  FMUL.FTZ R158, R158, R167.reuse ;  /* 0x000000a79e9e7220 */ /* 0x080fe20000410000 */
[----:B------:R-:W-:Y:S01]  /*5a30*/  FADD.FTZ R178, R178, R209 ;  /* 0x000000d1b2b27221 */ /* 0x000fe20000010000 */
[C---:B------:R-:W-:Y:S01]  /*5a40*/  FFMA.FTZ R10, R159.reuse, R167, -R10 ;  /* 0x000000a79f0a7223 */ /* 0x040fe2000001080a */
[----:B------:R-:W-:Y:S01]  /*5a50*/  FADD.FTZ R180, R180, R149 ;  /* 0x00000095b4b47221 */ /* 0x000fe20000010000 */
[----:B------:R-:W-:Y:S01]  /*5a60*/  FFMA.FTZ R159, R159, R161, R158 ;  /* 0x000000a19f9f7223 */ /* 0x000fe2000001009e */
[-C--:B-1----:R-:W-:Y:S01]  /*5a70*/  FFMA.FTZ R150, R199, R6.reuse, -R18 ;  /* 0x00000006c7967223 */ /* 0x082fe20000010812 */
[C---:B------:R-:W-:Y:S01]  /*5a80*/  FMUL.FTZ R158, R201.reuse, R6 ;  /* 0x00000006c99e7220 */ /* 0x040fe20000410000 */
[C---:B------:R-:W-:Y:S01]  /*5a90*/  FMUL.FTZ R6, R201.reuse, R5 ;  /* 0x00000005c9067220 */ /* 0x040fe20000410000 */
[C---:B------:R-:W-:Y:S01]  /*5aa0*/  FMUL.FTZ R160, R148.reuse, R178 ;  /* 0x000000b294a07220 */ /* 0x040fe20000410000 */
[----:B------:R-:W-:Y:S01]  /*5ab0*/  FMUL.FTZ R148, R148, R180 ;  /* 0x000000b494947220 */ /* 0x000fe20000410000 */
[-C--:B------:R-:W-:Y:S01]  /*5ac0*/  FMUL.FTZ R18, R201, R4.reuse ;  /* 0x00000004c9127220 */ /* 0x080fe20000410000 */
[C---:B------:R-:W-:Y:S01]  /*5ad0*/  FFMA.FTZ R4, R199.reuse, R4, -R6 ;  /* 0x00000004c7047223 */ /* 0x040fe20000010806 */
[----:B------:R-:W-:Y:S01]  /*5ae0*/  FFMA.FTZ R158, R199, R7, R158 ;  /* 0x00000007c79e7223 */ /* 0x000fe2000001009e */
[----:B------:R-:W-:Y:S01]  /*5af0*/  FFMA.FTZ R149, R147, R180, R160 ;  /* 0x000000b493957223 */ /* 0x000fe200000100a0 */
[----:B------:R-:W-:Y:S01]  /*5b00*/  P2R R6, PR, RZ, 0x4 ;  /* 0x00000004ff067803 */ /* 0x000fe20000000000 */
[----:B0-----:R-:W-:Y:S01]  /*5b10*/  FADD.FTZ R6, R205, R150 ;  /* 0x00000096cd067221 */ /* 0x001fe20000010000 */
[----:B------:R-:W-:Y:S01]  /*5b20*/  FFMA.FTZ R147, R147, R178, -R148 ;  /* 0x000000b293937223 */ /* 0x000fe20000010894 */
[----:B------:R-:W-:Y:S01]  /*5b30*/  FFMA.FTZ R150, -R133, R152, R202 ;  /* 0x0000009885967223 */ /* 0x000fe200000101ca */
[----:B------:R-:W-:Y:S01]  /*5b40*/  FMUL.FTZ R209, R165, R92 ;  /* 0x0000005ca5d17220 */ /* 0x000fe20000410000 */
[----:B------:R-:W-:Y:S01]  /*5b50*/  FFMA.FTZ R5, R199, R5, R18 ;  /* 0x00000005c7057223 */ /* 0x000fe20000010012 */
[----:B---3--:R-:W-:Y:S01]  /*5b60*/  FADD.FTZ R7, R203, R158 ;  /* 0x0000009ecb077221 */ /* 0x008fe20000010000 */
[----:B------:R-:W-:Y:S01]  /*5b70*/  FADD.FTZ R170, R170, R147 ;  /* 0x00000093aaaa7221 */ /* 0x000fe20000010000 */
[----:B------:R-:W-:Y:S01]  /*5b80*/  FFMA.FTZ R148, R133, -R22, R19 ;  /* 0x8000001685947223 */ /* 0x000fe20000010013 */
[----:B------:R-:W-:Y:S01]  /*5b90*/  FMUL.FTZ R199, R181, R92 ;  /* 0x0000005cb5c77220 */ /* 0x000fe20000410000 */
[----:B------:R-:W-:Y:S01]  /*5ba0*/  FMUL.FTZ R201, R150, R209 ;  /* 0x000000d196c97220 */ /* 0x000fe20000410000 */
[----:B------:R-:W-:Y:S01]  /*5bb0*/  FADD.FTZ R149, R176, R149 ;  /* 0x00000095b0957221 */ /* 0x000fe20000010000 */
[----:B------:R0:W-:Y:S01]  /*5bc0*/  @!P2 STS.128 [UR6+0x2e10], R4 ;  /* 0x002e1004ff00a988 */ /* 0x0001e20008000c06 */
[----:B------:R-:W-:Y:S01]  /*5bd0*/  FFMA.FTZ R159, R117, R174, R159 ;  /* 0x000000ae759f7223 */ /* 0x000fe2000001009f */
[----:B------:R-:W-:Y:S01]  /*5be0*/  FFMA.FTZ R147, -R135, R21, R8 ;  /* 0x0000001587937223 */ /* 0x000fe20000010108 */
[-C--:B------:R-:W-:Y:S01]  /*5bf0*/  FFMA.FTZ R174, R148, R199.reuse, R201 ;  /* 0x000000c794ae7223 */ /* 0x080fe200000100c9 */
[----:B------:R-:W-:Y:S01]  /*5c00*/  FMUL.FTZ R201, R178, R94 ;  /* 0x0000005eb2c97220 */ /* 0x000fe20000410000 */
[----:B------:R-:W-:Y:S01]  /*5c10*/  FMUL.FTZ R160, R149, R96 ;  /* 0x0000006095a07220 */ /* 0x000fe20000410000 */
[----:B------:R-:W-:Y:S01]  /*5c20*/  FFMA.FTZ R172, R117, R172, R10 ;  /* 0x000000ac75ac7223 */ /* 0x000fe2000001000a */
[----:B------:R-:W-:Y:S01]  /*5c30*/  FFMA.FTZ R10, R135, -R20, R16 ;  /* 0x80000014870a7223 */ /* 0x000fe20000010010 */
[-C--:B------:R-:W-:Y:S01]  /*5c40*/  FMUL.FTZ R211, R150, R199.reuse ;  /* 0x000000c796d37220 */ /* 0x080fe20000410000 */
[----:B------:R-:W-:Y:S01]  /*5c50*/  FMUL.FTZ R213, R105, R199 ;  /* 0x000000c769d57220 */ /* 0x000fe20000410000 */
[----:B------:R-:W-:Y:S01]  /*5c60*/  FFMA.FTZ R18, R134, -R23, R11 ;  /* 0x8000001786127223 */ /* 0x000fe2000001000b */
[----:B------:R-:W-:Y:S01]  /*5c70*/  FMUL.FTZ R199, R180, R94 ;  /* 0x0000005eb4c77220 */ /* 0x000fe20000410000 */
[----:B------:R-:W-:Y:S01]  /*5c80*/  FMUL.FTZ R158, R103, R160 ;  /* 0x000000a0679e7220 */ /* 0x000fe20000410000 */
[----:B------:R-:W-:Y:S01]  /*5c90*/  FMUL.FTZ R176, R183, R90 ;  /* 0x0000005ab7b07220 */ /* 0x000fe20000410000 */
[----:B0-----:R-:W-:Y:S01]  /*5ca0*/  FMUL.FTZ R4, R170, R96 ;  /* 0x00000060aa047220 */ /* 0x001fe20000410000 */
[----:B------:R-:W-:Y:S01]  /*5cb0*/  FFMA.FTZ R6, -R134, R151, R17 ;  /* 0x0000009786067223 */ /* 0x000fe20000010111 */
[----:B------:R-:W-:Y:S01]  /*5cc0*/  FMUL.FTZ R215, R185, R88 ;  /* 0x00000058b9d77220 */ /* 0x000fe20000410000 */
[----:B------:R0:W-:Y:S01]  /*5cd0*/  STS [R63], R158 ;  /* 0x0000009e3f007388 */ /* 0x0001e20000000800 */
[C---:B------:R-:W-:Y:S01]  /*5ce0*/  FMUL.FTZ R5, R147.reuse, R4 ;  /* 0x0000000493057220 */ /* 0x040fe20000410000 */
[C---:B------:R-:W-:Y:S01]  /*5cf0*/  FMUL.FTZ R203, R6.reuse, R201 ;  /* 0x000000c906cb7220 */ /* 0x040fe20000410000 */
[----:B------:R-:W-:Y:S01]  /*5d00*/  FMUL.FTZ R205, R6, R199 ;  /* 0x000000c706cd7220 */ /* 0x000fe20000410000 */
[----:B------:R-:W-:Y:S01]  /*5d10*/  FFMA.FTZ R211, R148, R209, -R211 ;  /* 0x000000d194d37223 */ /* 0x000fe200000108d3 */
[-C--:B------:R-:W-:Y:S01]  /*5d20*/  FFMA.FTZ R7, R10, R160.reuse, R5 ;  /* 0x000000a00a077223 */ /* 0x080fe20000010005 */
[----:B------:R-:W-:Y:S01]  /*5d30*/  FMUL.FTZ R5, R147, R160 ;  /* 0x000000a093057220 */ /* 0x000fe20000410000 */
[-C--:B------:R-:W-:Y:S01]  /*5d40*/  FFMA.FTZ R164, R18, R199.reuse, R203 ;  /* 0x000000c712a47223 */ /* 0x080fe200000100cb */
[----:B------:R-:W-:Y:S01]  /*5d50*/  FMUL.FTZ R203, R107, R199 ;  /* 0x000000c76bcb7220 */ /* 0x000fe20000410000 */
[-C--:B------:R-:W-:Y:S01]  /*5d60*/  FMUL.FTZ R199, R103, R4.reuse ;  /* 0x0000000467c77220 */ /* 0x080fe20000410000 */
[----:B0-----:R-:W-:Y:S01]  /*5d70*/  FFMA.FTZ R158, R10, R4, -R5 ;  /* 0x000000040a9e7223 */ /* 0x001fe20000010805 */
[----:B------:R-:W-:Y:S01]  /*5d80*/  FFMA.FTZ R5, -R132, R157, R200 ;  /* 0x0000009d84057223 */ /* 0x000fe200000101c8 */
[----:B------:R-:W-:Y:S01]  /*5d90*/  FFMA.FTZ R205, R18, R201, -R205 ;  /* 0x000000c912cd7223 */ /* 0x000fe200000108cd */
[----:B------:R-:W-:Y:S01]  /*5da0*/  FFMA.FTZ R4, R132, -R153, R193 ;  /* 0x8000009984047223 */ /* 0x000fe200000100c1 */
[----:B------:R0:W-:Y:S01]  /*5db0*/  STS [R62+0x4], R199 ;  /* 0x000004c73e007388 */ /* 0x0001e20000000800 */
[----:B------:R-:W-:Y:S01]  /*5dc0*/  FMUL.FTZ R201, R107, R201 ;  /* 0x000000c96bc97220 */ /* 0x000fe20000410000 */
        /* <DEDUP_REMOVED lines=13> */
[-C--:B------:R-:W-:Y:S01]  /*5ea0*/  FFMA.FTZ R182, R4, R166.reuse, R199 ;  /* 0x000000a604b67223 */ /* 0x080fe200000100c7 */
[-C--:B------:R-:W-:Y:S01]  /*5eb0*/  FMUL.FTZ R199, R111, R166.reuse ;  /* 0x000000a66fc77220 */ /* 0x080fe20000410000 */
[----:B------:R1:W-:Y:S01]  /*5ec0*/  STS [R62+0x14], R209 ;  /* 0x000014d13e007388 */ /* 0x0003e20000000800 */
[----:B------:R-:W-:Y:S01]  /*5ed0*/  FFMA.FTZ R186, R160, R215, R203 ;  /* 0x000000d7a0ba7223 */ /* 0x000fe200000100cb */
[----:B--2---:R-:W-:Y:S01]  /*5ee0*/  FMUL.FTZ R201, R5, R166 ;  /* 0x000000a605c97220 */ /* 0x004fe20000410000 */
[----:B------:R-:W-:Y:S01]  /*5ef0*/  FMUL.FTZ R203, R111, R176 ;  /* 0x000000b06fcb7220 */ /* 0x000fe20000410000 */
[----:B------:R-:W-:Y:S01]  /*5f00*/  FFMA.FTZ R166, -R126, R173, R163 ;  /* 0x000000ad7ea67223 */ /* 0x000fe200000101a3 */
[----:B0-----:R-:W-:Y:S01]  /*5f10*/  FMUL.FTZ R213, R187, R86 ;  /* 0x00000056bbd57220 */ /* 0x001fe20000410000 */
[----:B------:R0:W-:Y:S01]  /*5f20*/  STS [R62+0x18], R199 ;  /* 0x000018c73e007388 */ /* 0x0001e20000000800 */
[----:B------:R-:W-:Y:S01]  /*5f30*/  FFMA.FTZ R201, R4, R176, -R201 ;  /* 0x000000b004c97223 */ /* 0x000fe200000108c9 */
[----:B------:R-:W-:Y:S01]  /*5f40*/  FFMA.FTZ R164, R126, -R169, R212 ;  /* 0x800000a97ea47223 */ /* 0x000fe200000100d4 */
[----:B------:R-:W-:Y:S01]  /*5f50*/  FADD.FTZ R7, R7, R182 ;  /* 0x000000b607077221 */ /* 0x000fe20000010000 */
[----:B-1----:R-:W-:Y:S01]  /*5f60*/  FMUL.FTZ R209, R162, R215 ;  /* 0x000000d7a2d17220 */ /* 0x002fe20000410000 */
[----:B------:R1:W-:Y:S01]  /*5f70*/  STS [R62+0x1c], R203 ;  /* 0x00001ccb3e007388 */ /* 0x0003e20000000800 */
[----:B------:R-:W-:Y:S01]  /*5f80*/  FADD.FTZ R158, R158, R201 ;  /* 0x000000c99e9e7221 */ /* 0x000fe20000010000 */
[----:B------:R-:W-:Y:S01]  /*5f90*/  FADD.FTZ R7, R7, R186 ;  /* 0x000000ba07077221 */ /* 0x000fe20000010000 */
[----:B------:R-:W-:Y:S01]  /*5fa0*/  FFMA.FTZ R209, R160, R217, -R209 ;  /* 0x000000d9a0d17223 */ /* 0x000fe200000108d1 */
[----:B------:R-:W-:Y:S01]  /*5fb0*/  FMUL.FTZ R201, R190, R100 ;  /* 0x00000064bec97220 */ /* 0x000fe20000410000 */
[----:B0-----:R-:W-:Y:S01]  /*5fc0*/  FMUL.FTZ R199, R188, R86 ;  /* 0x00000056bcc77220 */ /* 0x001fe20000410000 */
[----:B------:R-:W-:Y:S01]  /*5fd0*/  FMUL.FTZ R205, R189, R100 ;  /* 0x00000064bdcd7220 */ /* 0x000fe20000410000 */
[----:B------:R-:W-:Y:S01]  /*5fe0*/  FADD.FTZ R158, R158, R209 ;  /* 0x000000d19e9e7221 */ /* 0x000fe20000010000 */
[----:B------:R-:W-:Y:S01]  /*5ff0*/  FMUL.FTZ R209, R191, R98 ;  /* 0x00000062bfd17220 */ /* 0x000fe20000410000 */
[C---:B------:R-:W-:Y:S01]  /*6000*/  FMUL.FTZ R176, R166.reuse, R199 ;  /* 0x000000c7a6b07220 */ /* 0x040fe20000410000 */
[----:B-1----:R-:W-:Y:S01]  /*6010*/  FMUL.FTZ R203, R166, R213 ;  /* 0x000000d5a6cb7220 */ /* 0x002fe20000410000 */
[C---:B------:R-:W-:Y:S01]  /*6020*/  FFMA.FTZ R186, -R122.reuse, R179, R159 ;  /* 0x000000b37aba7223 */ /* 0x040fe2000001019f */
[----:B------:R-:W-:Y:S01]  /*6030*/  FMUL.FTZ R211, R113, R205 ;  /* 0x000000cd71d37220 */ /* 0x000fe20000410000 */
[----:B------:R-:W-:Y:S01]  /*6040*/  FFMA.FTZ R182, R122, -R175, R172 ;  /* 0x800000af7ab67223 */ /* 0x000fe200000100ac */
[CC--:B------:R-:W-:Y:S01]  /*6050*/  FFMA.FTZ R174, R164.reuse, R199.reuse, R203 ;  /* 0x000000c7a4ae7223 */ /* 0x0c0fe200000100cb */
[----:B------:R-:W-:Y:S01]  /*6060*/  FMUL.FTZ R203, R115, R199 ;  /* 0x000000c773cb7220 */ /* 0x000fe20000410000 */
[----:B------:R-:W-:Y:S01]  /*6070*/  FFMA.FTZ R199, R164, R213, -R176 ;  /* 0x000000d5a4c77223 */ /* 0x000fe200000108b0 */
[C---:B------:R-:W-:Y:S01]  /*6080*/  FFMA.FTZ R176, -R124.reuse, R177, R161 ;  /* 0x000000b17cb07223 */ /* 0x040fe200000101a1 */
[----:B------:R-:W-:Y:S01]  /*6090*/  FADD.FTZ R7, R7, R174 ;  /* 0x000000ae07077221 */ /* 0x000fe20000010000 */
[----:B------:R-:W-:Y:S01]  /*60a0*/  FFMA.FTZ R174, R124, -R171, R167 ;  /* 0x800000ab7cae7223 */ /* 0x000fe200000100a7 */
[----:B------:R-:W-:Y:S01]  /*60b0*/  FADD.FTZ R158, R158, R199 ;  /* 0x000000c79e9e7221 */ /* 0x000fe20000010000 */
[----:B------:R-:W-:Y:S01]  /*60c0*/  FMUL.FTZ R199, R176, R201 ;  /* 0x000000c9b0c77220 */ /* 0x000fe20000410000 */
[----:B------:R0:W-:Y:S01]  /*60d0*/  STS [R62+0x28], R203 ;  /* 0x000028cb3e007388 */ /* 0x0001e20000000800 */
[C---:B------:R-:W-:Y:S01]  /*60e0*/  FMUL.FTZ R215, R109.reuse, R215 ;  /* 0x000000d76dd77220 */ /* 0x040fe20000410000 */
[----:B------:R-:W-:Y:S01]  /*60f0*/  FMUL.FTZ R217, R109, R217 ;  /* 0x000000d96dd97220 */ /* 0x000fe20000410000 */
[----:B------:R-:W-:Y:S01]  /*6100*/  FFMA.FTZ R192, R174, R205, R199 ;  /* 0x000000cdaec07223 */ /* 0x000fe200000100c7 */
[----:B------:R-:W-:Y:S01]  /*6110*/  FMUL.FTZ R199, R186, R209 ;  /* 0x000000d1bac77220 */ /* 0x000fe20000410000 */
[----:B------:R-:W-:Y:S01]  /*6120*/  FMUL.FTZ R205, R176, R205 ;  /* 0x000000cdb0cd7220 */ /* 0x000fe20000410000 */
[----:B------:R-:W-:Y:S01]  /*6130*/  FMUL.FTZ R213, R115, R213 ;  /* 0x000000d573d57220 */ /* 0x000fe20000410000 */
[----:B------:R-:W-:Y:S01]  /*6140*/  STS [R62+0x20], R215 ;  /* 0x000020d73e007388 */ /* 0x000fe20000000800 */
[----:B------:R-:W-:Y:S01]  /*6150*/  FMUL.FTZ R16, R146, R16 ;  /* 0x0000001092107220 */ /* 0x000fe20000410000 */
[-C--:B------:R-:W-:Y:S01]  /*6160*/  FFMA.FTZ R205, R174, R201.reuse, -R205 ;  /* 0x000000c9aecd7223 */ /* 0x080fe200000108cd */
[----:B0-----:R-:W-:Y:S01]  /*6170*/  FMUL.FTZ R203, R9, R98 ;  /* 0x0000006209cb7220 */ /* 0x001fe20000410000 */
[----:B------:R-:W-:Y:S01]  /*6180*/  FMUL.FTZ R201, R113, R201 ;  /* 0x000000c971c97220 */ /* 0x000fe20000410000 */
[----:B------:R-:W-:Y:S01]  /*6190*/  STS [R62+0x24], R217 ;  /* 0x000024d93e007388 */ /* 0x000fe20000000800 */
[----:B------:R-:W-:Y:S01]  /*61a0*/  FADD.FTZ R158, R158, R205 ;  /* 0x000000cd9e9e7221 */ /* 0x000fe20000010000 */
[-C--:B------:R-:W-:Y:S01]  /*61b0*/  FMUL.FTZ R196, R186, R203.reuse ;  /* 0x000000cbbac47220 */ /* 0x080fe20000410000 */
[CC--:B------:R-:W-:Y:S01]  /*61c0*/  FFMA.FTZ R194, R182.reuse, R203.reuse, R199 ;  /* 0x000000cbb6c27223 */ /* 0x0c0fe200000100c7 */
[C---:B------:R-:W-:Y:S01]  /*61d0*/  FMUL.FTZ R203, R117.reuse, R203 ;  /* 0x000000cb75cb7220 */ /* 0x040fe20000410000 */
[----:B------:R-:W-:Y:S01]  /*61e0*/  STS [R62+0x2c], R213 ;  /* 0x00002cd53e007388 */ /* 0x000fe20000000800 */
[-C--:B------:R-:W-:Y:S01]  /*61f0*/  FFMA.FTZ R199, R182, R209.reuse, -R196 ;  /* 0x000000d1b6c77223 */ /* 0x080fe200000108c4 */
[----:B------:R-:W-:Y:S01]  /*6200*/  FMUL.FTZ R209, R117, R209 ;  /* 0x000000d175d17220 */ /* 0x000fe20000410000 */
[----:B------:R-:W-:Y:S01]  /*6210*/  FMUL.FTZ R11, R145, R11 ;  /* 0x0000000b910b7220 */ /* 0x000fe20000410000 */
[----:B------:R-:W-:Y:S01]  /*6220*/  STS [R62+0x30], R211 ;  /* 0x000030d33e007388 */ /* 0x000fe20000000800 */
[----:B------:R-:W-:Y:S01]  /*6230*/  FADD.FTZ R158, R158, R199 ;  /* 0x000000c79e9e7221 */ /* 0x000fe20000010000 */
[----:B------:R-:W-:Y:S01]  /*6240*/  FMUL.FTZ R199, R146, -R8 ;  /* 0x8000000892c77220 */ /* 0x000fe20000410000 */
[----:B------:R-:W-:Y:S01]  /*6250*/  LEA R8, R139, -R118, 0x1 ;  /* 0x800000768b087211 */ /* 0x000fe200078e08ff */
[----:B------:R0:W-:Y:S01]  /*6260*/  STS [R62+0x34], R201 ;  /* 0x000034c93e007388 */ /* 0x0001e20000000800 */
[----:B------:R-:W-:Y:S01]  /*6270*/  FMUL.FTZ R17, R145, -R17 ;  /* 0x8000001191117220 */ /* 0x000fe20000410000 */
[----:B------:R-:W-:Y:S01]  /*6280*/  FMUL.FTZ R19, R144, R19 ;  /* 0x0000001390137220 */ /* 0x000fe20000410000 */
[----:B------:R-:W-:Y:S01]  /*6290*/  ISETP.GE.AND P1, PT, R8, 0x1, PT ;  /* 0x000000010800780c */ /* 0x000fe20003f26270 */
[----:B------:R1:W-:Y:S01]  /*62a0*/  STS [R62+0x38], R203 ;  /* 0x000038cb3e007388 */ /* 0x0003e20000000800 */
[----:B------:R-:W-:Y:S01]  /*62b0*/  FMUL.FTZ R193, R143, R193 ;  /* 0x000000c18fc17220 */ /* 0x000fe20000410000 */
[----:B------:R-:W-:Y:S01]  /*62c0*/  FMUL.FTZ R207, R142, -R207 ;  /* 0x800000cf8ecf7220 */ /* 0x000fe20000410000 */
[----:B------:R-:W-:Y:S01]  /*62d0*/  FMUL.FTZ R163, R141, -R163 ;  /* 0x800000a38da37220 */ /* 0x000fe20000410000 */
[----:B------:R-:W-:Y:S01]  /*62e0*/  STS [R62+0x3c], R209 ;  /* 0x00003cd13e007388 */ /* 0x000fe20000000800 */
[----:B------:R-:W-:Y:S01]  /*62f0*/  FMUL.FTZ R167, R140, R167 ;  /* 0x000000a78ca77220 */ /* 0x000fe20000410000 */
[----:B0-----:R-:W-:Y:S01]  /*6300*/  FMUL.FTZ R201, R144, -R202 ;  /* 0x800000ca90c97220 */ /* 0x001fe20000410000 */
[----:B------:R-:W-:Y:S01]  /*6310*/  FMUL.FTZ R161, R140, -R161 ;  /* 0x800000a18ca17220 */ /* 0x000fe20000410000 */
[----:B------:R-:W-:Y:S01]  /*6320*/  BAR.SYNC.DEFER_BLOCKING 0x0 ;  /* 0x0000000000007b1d */ /* 0x000fe20000010000 */
[----:B------:R-:W-:Y:S01]  /*6330*/  FMUL.FTZ R159, R138, -R159 ;  /* 0x8000009f8a9f7220 */ /* 0x000fe20000410000 */
[----:B-1----:R-:W-:Y:S01]  /*6340*/  FMUL.FTZ R203, R143, -R200 ;  /* 0x800000c88fcb7220 */ /* 0x002fe20000410000 */
[----:B------:R-:W-:Y:S01]  /*6350*/  FADD.FTZ R7, R7, R192 ;  /* 0x000000c007077221 */ /* 0x000fe20000010000 */
[----:B------:R-:W-:-:S02]  /*6360*/  ISETP.GE.AND P2, PT, R8, 0x21, PT ;  /* 0x000000210800780c */ /* 0x000fc40003f46270 */
[C---:B------:R-:W-:Y:S01]  /*6370*/  ISETP.GE.AND P3, PT, R8.reuse, 0x41, PT ;  /* 0x000000410800780c */ /* 0x040fe20003f66270 */
[----:B------:R-:W-:Y:S01]  /*6380*/  FADD.FTZ R7, R7, R194 ;  /* 0x000000c207077221 */ /* 0x000fe20000010000 */
        /* <DEDUP_REMOVED lines=25> */
[----:B--2---:R-:W-:-:S03]  /*6520*/  FMUL.FTZ R17, R138, R172 ;  /* 0x000000ac8a117220 */ /* 0x004fc60000410000 */
        /* <DEDUP_REMOVED lines=15> */
.L_x_17222:
[----:B------:R-:W-:Y:S05]  /*6620*/  BSYNC.RECONVERGENT B0 ;  /* 0x0000000000007941 */ /* 0x000fea0003800200 */
.L_x_17221:
[----:B-12---:R0:W1:Y:S01]  /*6630*/  LDS R11, [R61+0x8c0] ;  /* 0x0008c0003d0b7984 */ /* 0x0060620000000800 */
[----:B------:R-:W-:Y:S04]  /*6640*/  BSSY.RECONVERGENT B0, `(.L_x_17223) ;  /* 0x0000004000007945 */ /* 0x000fe80003800200 */
[----:B------:R-:W-:Y:S05]  /*6650*/  @!P2 BRA `(.L_x_17224) ;  /* 0x000000000008a947 */ /* 0x000fea0003800000 */
[----:B------:R2:W-:Y:S04]  /*6660*/  REDG.E.ADD.F32.FTZ.RN.STRONG.GPU desc[UR16][R12.64+0x80], R211 ;  /* 0x000080d30c0079a6 */ /* 0x0005e8000c12f310 */
[----:B-1----:R2:W-:Y:S02]  /*6670*/  REDG.E.ADD.F32.FTZ.RN.STRONG.GPU desc[UR16][R14.64+0x80], R11 ;  /* 0x0000800b0e0079a6 */ /* 0x0025e4000c12f310 */
.L_x_17224:
[----:B------:R-:W-:Y:S05]  /*6680*/  BSYNC.RECONVERGENT B0 ;  /* 0x0000000000007941 */ /* 0x000fea0003800200 */
.L_x_17223:
[----:B-12---:R1:W2:Y:S01]  /*6690*/  LDS R11, [R60+0x940] ;  /* 0x000940003c0b7984 */ /* 0x0062a20000000800 */
[----:B------:R-:W-:Y:S04]  /*66a0*/  BSSY.RECONVERGENT B0, `(.L_x_17225) ;  /* 0x0000004000007945 */ /* 0x000fe80003800200 */
[----:B------:R-:W-:Y:S05]  /*66b0*/  @!P3 BRA `(.L_x_17226) ;  /* 0x000000000008b947 */ /* 0x000fea0003800000 */
[----:B------:R3:W-:Y:S04]  /*66c0*/  REDG.E.ADD.F32.FTZ.RN.STRONG.GPU desc[UR16][R12.64+0x100], R213 ;  /* 0x000100d50c0079a6 */ /* 0x0007e8000c12f310 */
[----:B--2---:R3:W-:Y:S02]  /*66d0*/  REDG.E.ADD.F32.FTZ.RN.STRONG.GPU desc[UR16][R14.64+0x100], R11 ;  /* 0x0001000b0e0079a6 */ /* 0x0047e4000c12f310 */
.L_x_17226:
[----:B------:R-:W-:Y:S05]  /*66e0*/  BSYNC.RECONVERGENT B0 ;  /* 0x0000000000007941 */ /* 0x000fea0003800200 */
.L_x_17225:
[----:B--23--:R2:W3:Y:S01]  /*66f0*/  LDS R11, [R59+0x9c0] ;  /* 0x0009c0003b0b7984 */ /* 0x00c4e20000000800 */
[----:B------:R-:W-:Y:S04]  /*6700*/  BSSY.RECONVERGENT B0, `(.L_x_17227) ;  /* 0x0000004000007945 */ /* 0x000fe80003800200 */
[----:B------:R-:W-:Y:S05]  /*6710*/  @!P4 BRA `(.L_x_17228) ;  /* 0x000000000008c947 */ /* 0x000fea0003800000 */
[----:B------:R4:W-:Y:S04]  /*6720*/  REDG.E.ADD.F32.FTZ.RN.STRONG.GPU desc[UR16][R12.64+0x180], R215 ;  /* 0x000180d70c0079a6 */ /* 0x0009e8000c12f310 */
[----:B---3--:R4:W-:Y:S02]  /*6730*/  REDG.E.ADD.F32.FTZ.RN.STRONG.GPU desc[UR16][R14.64+0x180], R11 ;  /* 0x0001800b0e0079a6 */ /* 0x0089e4000c12f310 */
.L_x_17228:
[----:B------:R-:W-:Y:S05]  /*6740*/  BSYNC.RECONVERGENT B0 ;  /* 0x0000000000007941 */ /* 0x000fea0003800200 */
.L_x_17227:
        /* <DEDUP_REMOVED lines=11> */
.L_x_17230:
[----:B------:R-:W-:Y:S05]  /*6800*/  BSYNC.RECONVERGENT B0 ;  /* 0x0000000000007941 */ /* 0x000fea0003800200 */
.L_x_17229:
[----:B0---4-:R0:W4:Y:S01]  /*6810*/  LDS R11, [R57+0xac0] ;  /* 0x000ac000390b7984 */ /* 0x0111220000000800 */
[----:B------:R-:W-:Y:S04]  /*6820*/  BSSY.RECONVERGENT B0, `(.L_x_17231) ;  /* 0x0000004000007945 */ /* 0x000fe80003800200 */
[----:B------:R-:W-:Y:S05]  /*6830*/  @!P1 BRA `(.L_x_17232) ;  /* 0x0000000000089947 */ /* 0x000fea0003800000 */
[----:B------:R0:W-:Y:S04]  /*6840*/  REDG.E.ADD.F32.FTZ.RN.STRONG.GPU desc[UR16][R12.64+0x280], R217 ;  /* 0x000280d90c0079a6 */ /* 0x0001e8000c12f310 */
[----:B----4-:R0:W-:Y:S02]  /*6850*/  REDG.E.ADD.F32.FTZ.RN.STRONG.GPU desc[UR16][R14.64+0x280], R11 ;  /* 0x0002800b0e0079a6 */ /* 0x0101e4000c12f310 */
.L_x_17232:
[----:B------:R-:W-:Y:S05]  /*6860*/  BSYNC.RECONVERGENT B0 ;  /* 0x0000000000007941 */ /* 0x000fea0003800200 */
.L_x_17231:
[----:B0---4-:R0:W4:Y:S01]  /*6870*/  LDS R11, [R56+0xb40] ;  /* 0x000b4000380b7984 */ /* 0x0111220000000800 */
[----:B------:R-:W-:Y:S04]  /*6880*/  BSSY.RECONVERGENT B0, `(.L_x_17233) ;  /* 0x0000004000007945 */ /* 0x000fe80003800200 */
[----:B------:R-:W-:Y:S05]  /*6890*/  @!P2 BRA `(.L_x_17234) ;  /* 0x000000000008a947 */ /* 0x000fea0003800000 */
[----:B------:R0:W-:Y:S04]  /*68a0*/  REDG.E.ADD.F32.FTZ.RN.STRONG.GPU desc[UR16][R12.64+0x300], R219 ;  /* 0x000300db0c0079a6 */ /* 0x0001e8000c12f310 */
[----:B----4-:R0:W-:Y:S02]  /*68b0*/  REDG.E.ADD.F32.FTZ.RN.STRONG.GPU desc[UR16][R14.64+0x300], R11 ;  /* 0x0003000b0e0079a6 */ /* 0x0101e4000c12f310 */
.L_x_17234:
[----:B------:R-:W-:Y:S05]  /*68c0*/  BSYNC.RECONVERGENT B0 ;  /* 0x0000000000007941 */ /* 0x000fea0003800200 */
.L_x_17233:
[----:B0---4-:R0:W4:Y:S01]  /*68d0*/  LDS R11, [R55+0xbc0] ;  /* 0x000bc000370b7984 */ /* 0x0111220000000800 */
[----:B------:R-:W-:Y:S04]  /*68e0*/  BSSY.RECONVERGENT B0, `(.L_x_17235) ;  /* 0x0000004000007945 */ /* 0x000fe80003800200 */
[----:B------:R-:W-:Y:S05]  /*68f0*/  @!P3 BRA `(.L_x_17236) ;  /* 0x000000000008b947 */ /* 0x000fea0003800000 */
[----:B------:R0:W-:Y:S04]  /*6900*/  REDG.E.ADD.F32.FTZ.RN.STRONG.GPU desc[UR16][R12.64+0x380], R221 ;  /* 0x000380dd0c0079a6 */ /* 0x0001e8000c12f310 */
[----:B----4-:R0:W-:Y:S02]  /*6910*/  REDG.E.ADD.F32.FTZ.RN.STRONG.GPU desc[UR16][R14.64+0x380], R11 ;  /* 0x0003800b0e0079a6 */ /* 0x0101e4000c12f310 */
.L_x_17236:
[----:B------:R-:W-:Y:S05]  /*6920*/  BSYNC.RECONVERGENT B0 ;  /* 0x0000000000007941 */ /* 0x000fea0003800200 */
.L_x_17235:
[----:B0---4-:R0:W4:Y:S01]  /*6930*/  LDS R11, [R54+0xc40] ;  /* 0x000c4000360b7984 */ /* 0x0111220000000800 */
[----:B------:R-:W-:Y:S04]  /*6940*/  BSSY.RECONVERGENT B0, `(.L_x_17237) ;  /* 0x0000004000007945 */ /* 0x000fe80003800200 */
[----:B------:R-:W-:Y:S05]  /*6950*/  @!P4 BRA `(.L_x_17238) ;  /* 0x000000000008c947 */ /* 0x000fea0003800000 */
[----:B------:R0:W-:Y:S04]  /*6960*/  REDG.E.ADD.F32.FTZ.RN.STRONG.GPU desc[UR16][R12.64+0x400], R223 ;  /* 0x000400df0c0079a6 */ /* 0x0001e8000c12f310 */
[----:B----4-:R0:W-:Y:S02]  /*6970*/  REDG.E.ADD.F32.FTZ.RN.STRONG.GPU desc[UR16][R14.64+0x400], R11 ;  /* 0x0004000b0e0079a6 */ /* 0x0101e4000c12f310 */
.L_x_17238:
[----:B------:R-:W-:Y:S05]  /*6980*/  BSYNC.RECONVERGENT B0 ;  /* 0x0000000000007941 */ /* 0x000fea0003800200 */
.L_x_17237:
[----:B0---4-:R0:W4:Y:S01]  /*6990*/  LDS R11, [R53+0xcc0] ;  /* 0x000cc000350b7984 */ /* 0x0111220000000800 */
[----:B------:R-:W-:Y:S04]  /*69a0*/  BSSY.RECONVERGENT B0, `(.L_x_17239) ;  /* 0x0000004000007945 */ /* 0x000fe80003800200 */
[----:B------:R-:W-:Y:S05]  /*69b0*/  @!P5 BRA `(.L_x_17240) ;  /* 0x000000000008d947 */ /* 0x000fea0003800000 */
[----:B------:R0:W-:Y:S04]  /*69c0*/  REDG.E.ADD.F32.FTZ.RN.STRONG.GPU desc[UR16][R12.64+0x480], R225 ;  /* 0x000480e10c0079a6 */ /* 0x0001e8000c12f310 */
[----:B----4-:R0:W-:Y:S02]  /*69d0*/  REDG.E.ADD.F32.FTZ.RN.STRONG.GPU desc[UR16][R14.64+0x480], R11 ;  /* 0x0004800b0e0079a6 */ /* 0x0101e4000c12f310 */
.L_x_17240:
[----:B------:R-:W-:Y:S05]  /*69e0*/  BSYNC.RECONVERGENT B0 ;  /* 0x0000000000007941 */ /* 0x000fea0003800200 */
.L_x_17239:
        /* <DEDUP_REMOVED lines=11> */
.L_x_17242:
[----:B------:R-:W-:Y:S05]  /*6aa0*/  BSYNC.RECONVERGENT B0 ;  /* 0x0000000000007941 */ /* 0x000fea0003800200 */
.L_x_17241:
[----:B0---4-:R0:W4:Y:S01]  /*6ab0*/  LDS R11, [R51+0xdc0] ;  /* 0x000dc000330b7984 */ /* 0x0111220000000800 */
[----:B------:R-:W-:Y:S04]  /*6ac0*/  BSSY.RECONVERGENT B0, `(.L_x_17243) ;  /* 0x0000004000007945 */ /* 0x000fe80003800200 */
[----:B------:R-:W-:Y:S05]  /*6ad0*/  @!P1 BRA `(.L_x_17244) ;  /* 0x0000000000089947 */ /* 0x000fea0003800000 */
[----:B------:R0:W-:Y:S04]  /*6ae0*/  REDG.E.ADD.F32.FTZ.RN.STRONG.GPU desc[UR16][R12.64+0x580], R229 ;  /* 0x000580e50c0079a6 */ /* 0x0001e8000c12f310 */
[----:B----4-:R0:W-:Y:S02]  /*6af0*/  REDG.E.ADD.F32.FTZ.RN.STRONG.GPU desc[UR16][R14.64+0x580], R11 ;  /* 0x0005800b0e0079a6 */ /* 0x0101e4000c12f310 */
.L_x_17244:
[----:B------:R-:W-:Y:S05]  /*6b00*/  BSYNC.RECONVERGENT B0 ;  /* 0x0000000000007941 */ /* 0x000fea0003800200 */
.L_x_17243:
[----:B0---4-:R0:W4:Y:S01]  /*6b10*/  LDS R11, [R50+0xe40] ;  /* 0x000e4000320b7984 */ /* 0x0111220000000800 */
[----:B------:R-:W-:Y:S04]  /*6b20*/  BSSY.RECONVERGENT B0, `(.L_x_17245) ;  /* 0x0000004000007945 */ /* 0x000fe80003800200 */
[----:B------:R-:W-:Y:S05]  /*6b30*/  @!P2 BRA `(.L_x_17246) ;  /* 0x000000000008a947 */ /* 0x000fea0003800000 */
[----:B------:R0:W-:Y:S04]  /*6b40*/  REDG.E.ADD.F32.FTZ.RN.STRONG.GPU desc[UR16][R12.64+0x600], R231 ;  /* 0x000600e70c0079a6 */ /* 0x0001e8000c12f310 */
[----:B----4-:R0:W-:Y:S02]  /*6b50*/  REDG.E.ADD.F32.FTZ.RN.STRONG.GPU desc[UR16][R14.64+0x600], R11 ;  /* 0x0006000b0e0079a6 */ /* 0x0101e4000c12f310 */
.L_x_17246:
[----:B------:R-:W-:Y:S05]  /*6b60*/  BSYNC.RECONVERGENT B0 ;  /* 0x0000000000007941 */ /* 0x000fea0003800200 */
.L_x_17245:
[----:B0---4-:R0:W4:Y:S01]  /*6b70*/  LDS R11, [R49+0xec0] ;  /* 0x000ec000310b7984 */ /* 0x0111220000000800 */
[----:B------:R-:W-:Y:S04]  /*6b80*/  BSSY.RECONVERGENT B0, `(.L_x_17247) ;  /* 0x0000004000007945 */ /* 0x000fe80003800200 */
[----:B------:R-:W-:Y:S05]  /*6b90*/  @!P3 BRA `(.L_x_17248) ;  /* 0x000000000008b947 */ /* 0x000fea0003800000 */
[----:B------:R0:W-:Y:S04]  /*6ba0*/  REDG.E.ADD.F32.FTZ.RN.STRONG.GPU desc[UR16][R12.64+0x680], R233 ;  /* 0x000680e90c0079a6 */ /* 0x0001e8000c12f310 */
[----:B----4-:R0:W-:Y:S02]  /*6bb0*/  REDG.E.ADD.F32.FTZ.RN.STRONG.GPU desc[UR16][R14.64+0x680], R11 ;  /* 0x0006800b0e0079a6 */ /* 0x0101e4000c12f310 */
.L_x_17248:
[----:B------:R-:W-:Y:S05]  /*6bc0*/  BSYNC.RECONVERGENT B0 ;  /* 0x0000000000007941 */ /* 0x000fea0003800200 */
.L_x_17247:
[----:B0---4-:R0:W4:Y:S01]  /*6bd0*/  LDS R11, [R48+0xf40] ;  /* 0x000f4000300b7984 */ /* 0x0111220000000800 */
[----:B------:R-:W-:Y:S04]  /*6be0*/  BSSY.RECONVERGENT B0, `(.L_x_17249) ;  /* 0x0000004000007945 */ /* 0x000fe80003800200 */
[----:B------:R-:W-:Y:S05]  /*6bf0*/  @!P4 BRA `(.L_x_17250) ;  /* 0x000000000008c947 */ /* 0x000fea0003800000 */
[----:B------:R0:W-:Y:S04]  /*6c00*/  REDG.E.ADD.F32.FTZ.RN.STRONG.GPU desc[UR16][R12.64+0x700], R235 ;  /* 0x000700eb0c0079a6 */ /* 0x0001e8000c12f310 */
[----:B----4-:R0:W-:Y:S02]  /*6c10*/  REDG.E.ADD.F32.FTZ.RN.STRONG.GPU desc[UR16][R14.64+0x700], R11 ;  /* 0x0007000b0e0079a6 */ /* 0x0101e4000c12f310 */
.L_x_17250:
[----:B------:R-:W-:Y:S05]  /*6c20*/  BSYNC.RECONVERGENT B0 ;  /* 0x0000000000007941 */ /* 0x000fea0003800200 */
.L_x_17249:
[----:B0---4-:R0:W4:Y:S01]  /*6c30*/  LDS R11, [R47+0xfc0] ;  /* 0x000fc0002f0b7984 */ /* 0x0111220000000800 */
[----:B------:R-:W-:Y:S04]  /*6c40*/  BSSY.RECONVERGENT B0, `(.L_x_17251) ;  /* 0x0000004000007945 */ /* 0x000fe80003800200 */
[----:B------:R-:W-:Y:S05]  /*6c50*/  @!P5 BRA `(.L_x_17252) ;  /* 0x000000000008d947 */ /* 0x000fea0003800000 */
[----:B------:R0:W-:Y:S04]  /*6c60*/  REDG.E.ADD.F32.FTZ.RN.STRONG.GPU desc[UR16][R12.64+0x780], R237 ;  /* 0x000780ed0c0079a6 */ /* 0x0001e8000c12f310 */
[----:B----4-:R0:W-:Y:S02]  /*6c70*/  REDG.E.ADD.F32.FTZ.RN.STRONG.GPU desc[UR16][R14.64+0x780], R11 ;  /* 0x0007800b0e0079a6 */ /* 0x0101e4000c12f310 */
.L_x_17252:
[----:B------:R-:W-:Y:S05]  /*6c80*/  BSYNC.RECONVERGENT B0 ;  /* 0x0000000000007941 */ /* 0x000fea0003800200 */
.L_x_17251:
[----:B------:R-:W5:Y:S01]  /*6c90*/  SHFL.DOWN PT, R8, R7, 0x1, 0x1f ;  /* 0x08201f0007087f89 */ /* 0x000f6200000e0000 */
[----:B------:R-:W-:Y:S01]  /*6ca0*/  ISETP.GT.AND P1, PT, R93, 0x1e, PT ;  /* 0x0000001e5d00780c */ /* 0x000fe20003f24270 */
[----:B------:R-:W-:Y:S01]  /*6cb0*/  FMUL.FTZ R21, R21, R170 ;  /* 0x000000aa15157220 */ /* 0x000fe20000410000 */
[----:B------:R-:W-:Y:S01]  /*6cc0*/  ISETP.NE.AND P2, PT, R78, RZ, PT ;  /* 0x000000ff4e00720c */ /* 0x000fe20003f45270 */
[----:B0---4-:R-:W0:Y:S01]  /*6cd0*/  SHFL.DOWN PT, R11, R158, 0x1, 0x1f ;  /* 0x08201f009e0b7f89 */ /* 0x011e2200000e0000 */
[----:B------:R-:W-:Y:S01]  /*6ce0*/  BSSY.RECONVERGENT B0, `(.L_x_17253) ;  /* 0x000007a000007945 */ /* 0x000fe20003800200 */
[----:B------:R-:W-:-:S04]  /*6cf0*/  FFMA.FTZ R21, R20, R149, R21 ;  /* 0x0000009514157223 */ /* 0x000fc80000010015 */
[----:B------:R-:W-:-:S04]  /*6d00*/  FFMA.FTZ R110, R21, R96, R110 ;  /* 0x00000060156e7223 */ /* 0x000fc8000001006e */
[----:B-----5:R-:W-:Y:S01]  /*6d10*/  @!P1 FADD.FTZ R7, R7, R8 ;  /* 0x0000000807079221 */ /* 0x020fe20000010000 */
[----:B0-----:R-:W-:-:S04]  /*6d20*/  @!P1 FADD.FTZ R158, R158, R11 ;  /* 0x0000000b9e9e9221 */ /* 0x001fc80000010000 */
[----:B------:R-:W0:Y:S01]  /*6d30*/  SHFL.DOWN PT, R8, R7, 0x2, 0x1f ;  /* 0x08401f0007087f89 */ /* 0x000e2200000e0000 */
[----:B------:R-:W-:-:S03]  /*6d40*/  ISETP.GT.AND P1, PT, R93, 0x1d, PT ;  /* 0x0000001d5d00780c */ /* 0x000fc60003f24270 */
[----:B------:R-:W4:Y:S10]  /*6d50*/  SHFL.DOWN PT, R11, R158, 0x2, 0x1f ;  /* 0x08401f009e0b7f89 */ /* 0x000f3400000e0000 */
[----:B0-----:R-:W-:Y:S01]  /*6d60*/  @!P1 FADD.FTZ R7, R7, R8 ;  /* 0x0000000807079221 */ /* 0x001fe20000010000 */
[----:B------:R-:W-:Y:S01]  /*6d70*/  FMUL.FTZ R8, R179, R191 ;  /* 0x000000bfb3087220 */ /* 0x000fe20000410000 */
[----:B----4-:R-:W-:-:S03]  /*6d80*/  @!P1 FADD.FTZ R158, R158, R11 ;  /* 0x0000000b9e9e9221 */ /* 0x010fc60000010000 */
[----:B------:R-:W0:Y:S01]  /*6d90*/  SHFL.DOWN PT, R14, R7, 0x4, 0x1f ;  /* 0x08801f00070e7f89 */ /* 0x000e2200000e0000 */
[-C--:B------:R-:W-:Y:S01]  /*6da0*/  FMUL.FTZ R11, R43, R9.reuse ;  /* 0x000000092b0b7220 */ /* 0x080fe20000410000 */
[----:B------:R-:W-:Y:S01]  /*6db0*/  ISETP.GT.AND P1, PT, R93, 0x1b, PT ;  /* 0x0000001b5d00780c */ /* 0x000fe20003f24270 */
[----:B------:R-:W-:Y:S01]  /*6dc0*/  FFMA.FTZ R12, R175, R9, R8 ;  /* 0x00000009af0c7223 */ /* 0x000fe20000010008 */
[----:B------:R-:W4:Y:S01]  /*6dd0*/  SHFL.DOWN PT, R17, R158, 0x4, 0x1f ;  /* 0x08801f009e117f89 */ /* 0x000f2200000e0000 */
[-C--:B------:R-:W-:Y:S01]  /*6de0*/  FFMA.FTZ R13, R42, R191.reuse, -R11 ;  /* 0x000000bf2a0d7223 */ /* 0x080fe2000001080b */
[----:B------:R-:W-:Y:S01]  /*6df0*/  FMUL.FTZ R11, R43, R191 ;  /* 0x000000bf2b0b7220 */ /* 0x000fe20000410000 */
[----:B------:R-:W-:Y:S01]  /*6e00*/  FMUL.FTZ R8, R177, R190 ;  /* 0x000000beb1087220 */ /* 0x000fe20000410000 */
[----:B------:R-:W-:Y:S01]  /*6e10*/  FFMA.FTZ R125, R12, R98, R125 ;  /* 0x000000620c7d7223 */ /* 0x000fe2000001007d */
[----:B------:R-:W-:Y:S01]  /*6e20*/  FMUL.FTZ R15, R186, R13 ;  /* 0x0000000dba0f7220 */ /* 0x000fe20000410000 */
[----:B------:R-:W-:Y:S01]  /*6e30*/  FFMA.FTZ R13, R42, R9, R11 ;  /* 0x000000092a0d7223 */ /* 0x000fe2000001000b */
[CC--:B------:R-:W-:Y:S01]  /*6e40*/  FMUL.FTZ R11, R43.reuse, R189.reuse ;  /* 0x000000bd2b0b7220 */ /* 0x0c0fe20000410000 */
[-C--:B------:R-:W-:Y:S01]  /*6e50*/  FMUL.FTZ R9, R43, R190.reuse ;  /* 0x000000be2b097220 */ /* 0x080fe20000410000 */
[----:B------:R-:W-:Y:S01]  /*6e60*/  FFMA.FTZ R171, R171, R189, R8 ;  /* 0x000000bdabab7223 */ /* 0x000fe20000010008 */
[----:B------:R-:W-:Y:S01]  /*6e70*/  FFMA.FTZ R182, R182, R13, R15 ;  /* 0x0000000db6b67223 */ /* 0x000fe2000001000f */
[C---:B------:R-:W-:Y:S01]  /*6e80*/  FFMA.FTZ R11, R42.reuse, R190, -R11 ;  /* 0x000000be2a0b7223 */ /* 0x040fe2000001080b */
[----:B------:R-:W-:Y:S01]  /*6e90*/  FFMA.FTZ R189, R42, R189, R9 ;  /* 0x000000bd2abd7223 */ /* 0x000fe20000010009 */
[----:B------:R-:W-:Y:S01]  /*6ea0*/  FMUL.FTZ R9, R43, R187 ;  /* 0x000000bb2b097220 */ /* 0x000fe20000410000 */
[----:B------:R-:W-:Y:S01]  /*6eb0*/  FFMA.FTZ R182, R117, R12, R182 ;  /* 0x0000000c75b67223 */ /* 0x000fe200000100b6 */
[----:B------:R-:W-:Y:S01]  /*6ec0*/  FMUL.FTZ R13, R176, R11 ;  /* 0x0000000bb00d7220 */ /* 0x000fe20000410000 */
[-C--:B------:R-:W-:Y:S01]  /*6ed0*/  FMUL.FTZ R11, R43, R188.reuse ;  /* 0x000000bc2b0b7220 */ /* 0x080fe20000410000 */
[-C--:B------:R-:W-:Y:S01]  /*6ee0*/  FFMA.FTZ R9, R42, R188.reuse, R9 ;  /* 0x000000bc2a097223 */ /* 0x080fe20000010009 */
[----:B------:R-:W-:Y:S01]  /*6ef0*/  FMUL.FTZ R8, R173, R187 ;  /* 0x000000bbad087220 */ /* 0x000fe20000410000 */
[----:B------:R-:W-:Y:S01]  /*6f00*/  FFMA.FTZ R174, R174, R189, R13 ;  /* 0x000000bdaeae7223 */ /* 0x000fe2000001000d */
[----:B0-----:R-:W-:Y:S01]  /*6f10*/  @!P1 FADD.FTZ R7, R7, R14 ;  /* 0x0000000e07079221 */ /* 0x001fe20000010000 */
[----:B------:R-:W-:Y:S01]  /*6f20*/  FFMA.FTZ R11, R42, R187, -R11 ;  /* 0x000000bb2a0b7223 */ /* 0x000fe2000001080b */
[----:B------:R-:W-:Y:S01]  /*6f30*/  FFMA.FTZ R8, R169, R188, R8 ;  /* 0x000000bca9087223 */ /* 0x000fe20000010008 */
[----:B------:R-:W-:Y:S01]  /*6f40*/  FFMA.FTZ R116, R171, R100, R116 ;  /* 0x00000064ab747223 */ /* 0x000fe20000010074 */
[----:B----4-:R-:W-:Y:S01]  /*6f50*/  @!P1 FADD.FTZ R158, R158, R17 ;  /* 0x000000119e9e9221 */ /* 0x010fe20000010000 */
[----:B------:R-:W0:Y:S01]  /*6f60*/  SHFL.DOWN PT, R12, R7, 0x8, 0x1f ;  /* 0x09001f00070c7f89 */ /* 0x000e2200000e0000 */
[----:B------:R-:W-:Y:S01]  /*6f70*/  FMUL.FTZ R13, R166, R11 ;  /* 0x0000000ba60d7220 */ /* 0x000fe20000410000 */
[----:B------:R-:W-:Y:S01]  /*6f80*/  FMUL.FTZ R11, R43, R185 ;  /* 0x000000b92b0b7220 */ /* 0x000fe20000410000 */
[----:B------:R-:W-:Y:S01]  /*6f90*/  ISETP.GT.AND P1, PT, R93, 0x17, PT ;  /* 0x000000175d00780c */ /* 0x000fe20003f24270 */
[----:B------:R-:W4:Y:S01]  /*6fa0*/  SHFL.DOWN PT, R15, R158, 0x8, 0x1f ;  /* 0x09001f009e0f7f89 */ /* 0x000f2200000e0000 */
[----:B------:R-:W-:Y:S01]  /*6fb0*/  FFMA.FTZ R164, R164, R9, R13 ;  /* 0x00000009a4a47223 */ /* 0x000fe2000001000d */
        /* <DEDUP_REMOVED lines=8> */
[-C--:B------:R-:W-:Y:S01]  /*7040*/  FMUL.FTZ R9, R43, R184.reuse ;  /* 0x000000b82b097220 */ /* 0x080fe20000410000 */
[----:B------:R-:W-:Y:S01]  /*7050*/  FMUL.FTZ R11, R162, R11 ;  /* 0x0000000ba20b7220 */ /* 0x000fe20000410000 */
[----:B------:R-:W-:Y:S01]  /*7060*/  FFMA.FTZ R8, R153, R184, R8 ;  /* 0x000000b899087223 */ /* 0x000fe20000010008 */
[----:B------:R-:W-:Y:S01]  /*7070*/  FFMA.FTZ R114, R185, R88, R114 ;  /* 0x00000058b9727223 */ /* 0x000fe20000010072 */
[----:B------:R-:W-:Y:S01]  /*7080*/  FFMA.FTZ R171, R113, R171, R174 ;  /* 0x000000ab71ab7223 */ /* 0x000fe200000100ae */
[----:B------:R-:W-:Y:S01]  /*7090*/  FFMA.FTZ R160, R160, R195, R11 ;  /* 0x000000c3a0a07223 */ /* 0x000fe2000001000b */
[----:B------:R-:W-:Y:S01]  /*70a0*/  FFMA.FTZ R121, R8, R90, R121 ;  /* 0x0000005a08797223 */ /* 0x000fe20000010079 */
[----:B------:R-:W-:Y:S01]  /*70b0*/  FADD.FTZ R95, R182, R95 ;  /* 0x0000005fb65f7221 */ /* 0x000fe20000010000 */
[----:B------:R-:W-:Y:S01]  /*70c0*/  FADD.FTZ R102, R171, R102 ;  /* 0x00000066ab667221 */ /* 0x000fe20000010000 */
[----:B------:R-:W-:Y:S01]  /*70d0*/  FFMA.FTZ R185, R109, R185, R160 ;  /* 0x000000b96db97223 */ /* 0x000fe200000100a0 */
[----:B0-----:R-:W-:Y:S01]  /*70e0*/  @!P1 FADD.FTZ R7, R7, R12 ;  /* 0x0000000c07079221 */ /* 0x001fe20000010000 */
[----:B------:R-:W-:Y:S01]  /*70f0*/  FFMA.FTZ R12, R42, R183, -R9 ;  /* 0x000000b72a0c7223 */ /* 0x000fe20000010809 */
[C---:B------:R-:W-:Y:S01]  /*7100*/  FMUL.FTZ R9, R43.reuse, R181 ;  /* 0x000000b52b097220 */ /* 0x040fe20000410000 */
[----:B------:R-:W-:Y:S01]  /*7110*/  FMUL.FTZ R183, R43, R183 ;  /* 0x000000b72bb77220 */ /* 0x000fe20000410000 */
[----:B----4-:R-:W-:Y:S01]  /*7120*/  @!P1 FADD.FTZ R158, R158, R15 ;  /* 0x0000000f9e9e9221 */ /* 0x010fe20000010000 */
[----:B------:R-:W-:Y:S01]  /*7130*/  FMUL.FTZ R5, R5, R12 ;  /* 0x0000000c05057220 */ /* 0x000fe20000410000 */
[C---:B------:R-:W-:Y:S01]  /*7140*/  FFMA.FTZ R9, R42.reuse, R165, -R9 ;  /* 0x000000a52a097223 */ /* 0x040fe20000010809 */
[----:B------:R-:W0:Y:S01]  /*7150*/  SHFL.DOWN PT, R12, R7, 0x10, 0x1f ;  /* 0x0a001f00070c7f89 */ /* 0x000e2200000e0000 */
[----:B------:R-:W-:Y:S01]  /*7160*/  FFMA.FTZ R183, R42, R184, R183 ;  /* 0x000000b82ab77223 */ /* 0x000fe200000100b7 */
[----:B------:R-:W-:Y:S01]  /*7170*/  ISETP.NE.AND P1, PT, R93, RZ, PT ;  /* 0x000000ff5d00720c */ /* 0x000fe20003f25270 */
[----:B------:R-:W-:Y:S01]  /*7180*/  FMUL.FTZ R11, R150, R9 ;  /* 0x00000009960b7220 */ /* 0x000fe20000410000 */
[----:B------:R-:W4:Y:S01]  /*7190*/  SHFL.DOWN PT, R17, R158, 0x10, 0x1f ;  /* 0x0a001f009e117f89 */ /* 0x000f2200000e0000 */
[C---:B------:R-:W-:Y:S01]  /*71a0*/  FMUL.FTZ R9, R43.reuse, R180 ;  /* 0x000000b42b097220 */ /* 0x040fe20000410000 */
[----:B------:R-:W-:Y:S01]  /*71b0*/  FFMA.FTZ R4, R4, R183, R5 ;  /* 0x000000b704047223 */ /* 0x000fe20000010005 */
[-C--:B------:R-:W-:Y:S01]  /*71c0*/  FMUL.FTZ R5, R152, R165.reuse ;  /* 0x000000a598057220 */ /* 0x080fe20000410000 */
[----:B------:R-:W-:Y:S01]  /*71d0*/  FMUL.FTZ R165, R43, R165 ;  /* 0x000000a52ba57220 */ /* 0x000fe20000410000 */
[----:B------:R-:W-:Y:S01]  /*71e0*/  FFMA.FTZ R13, R42, R178, -R9 ;  /* 0x000000b22a0d7223 */ /* 0x000fe20000010809 */
[----:B------:R-:W-:Y:S01]  /*71f0*/  FFMA.FTZ R4, R111, R8, R4 ;  /* 0x000000086f047223 */ /* 0x000fe20000010004 */
[C---:B------:R-:W-:Y:S01]  /*7200*/  FMUL.FTZ R9, R43.reuse, R149 ;  /* 0x000000952b097220 */ /* 0x040fe20000410000 */
[----:B------:R-:W-:Y:S01]  /*7210*/  FFMA.FTZ R15, R22, R181, R5 ;  /* 0x000000b5160f7223 */ /* 0x000fe20000010005 */
[----:B------:R-:W-:Y:S01]  /*7220*/  FMUL.FTZ R13, R6, R13 ;  /* 0x0000000d060d7220 */ /* 0x000fe20000410000 */
[----:B------:R-:W-:Y:S01]  /*7230*/  FFMA.FTZ R165, R42, R181, R165 ;  /* 0x000000b52aa57223 */ /* 0x000fe200000100a5 */
[C---:B------:R-:W-:Y:S01]  /*7240*/  FMUL.FTZ R6, R43.reuse, R170 ;  /* 0x000000aa2b067220 */ /* 0x040fe20000410000 */
[----:B------:R-:W-:Y:S01]  /*7250*/  FADD.FTZ R99, R4, R99 ;  /* 0x0000006304637221 */ /* 0x000fe20000010000 */
[----:B------:R-:W-:Y:S01]  /*7260*/  FMUL.FTZ R5, R43, R178 ;  /* 0x000000b22b057220 */ /* 0x000fe20000410000 */
[----:B------:R-:W-:Y:S01]  /*7270*/  FFMA.FTZ R170, R42, R170, -R9 ;  /* 0x000000aa2aaa7223 */ /* 0x000fe20000010809 */
[----:B------:R-:W-:Y:S01]  /*7280*/  FMUL.FTZ R4, R151, R178 ;  /* 0x000000b297047220 */ /* 0x000fe20000410000 */
[----:B------:R-:W-:Y:S01]  /*7290*/  FFMA.FTZ R148, R148, R165, R11 ;  /* 0x000000a594947223 */ /* 0x000fe2000001000b */
[C---:B------:R-:W-:Y:S01]  /*72a0*/  FFMA.FTZ R11, R42.reuse, R180, R5 ;  /* 0x000000b42a0b7223 */ /* 0x040fe20000010005 */
[----:B------:R-:W-:Y:S01]  /*72b0*/  FFMA.FTZ R9, R42, R149, R6 ;  /* 0x000000952a097223 */ /* 0x000fe20000010006 */
[----:B------:R-:W-:Y:S01]  /*72c0*/  FMUL.FTZ R147, R147, R170 ;  /* 0x000000aa93937220 */ /* 0x000fe20000410000 */
[----:B------:R-:W-:Y:S01]  /*72d0*/  FFMA.FTZ R8, R23, R180, R4 ;  /* 0x000000b417087223 */ /* 0x000fe20000010004 */
[----:B0-----:R-:W-:Y:S01]  /*72e0*/  FADD.FTZ R4, R7, R12 ;  /* 0x0000000c07047221 */ /* 0x001fe20000010000 */
[----:B------:R-:W-:Y:S01]  /*72f0*/  FFMA.FTZ R18, R18, R11, R13 ;  /* 0x0000000b12127223 */ /* 0x000fe2000001000d */
[----:B------:R-:W-:Y:S01]  /*7300*/  FFMA.FTZ R10, R10, R9, R147 ;  /* 0x000000090a0a7223 */ /* 0x000fe20000010093 */
[----:B----4-:R-:W-:Y:S01]  /*7310*/  FADD.FTZ R5, R158, R17 ;  /* 0x000000119e057221 */ /* 0x010fe20000010000 */
[----:B------:R-:W-:Y:S01]  /*7320*/  FFMA.FTZ R112, R15, R92, R112 ;  /* 0x0000005c0f707223 */ /* 0x000fe20000010070 */
[----:B------:R-:W-:Y:S01]  /*7330*/  FFMA.FTZ R15, R105, R15, R148 ;  /* 0x0000000f690f7223 */ /* 0x000fe20000010094 */
[----:B------:R-:W-:Y:S01]  /*7340*/  FFMA.FTZ R18, R107, R8, R18 ;  /* 0x000000086b127223 */ /* 0x000fe20000010012 */
[----:B------:R-:W-:Y:S01]  /*7350*/  FFMA.FTZ R9, R103, R21, R10 ;  /* 0x0000001567097223 */ /* 0x000fe2000001000a */
[----:B------:R0:W-:Y:S01]  /*7360*/  @!P1 STS.64 [UR5+0x18c8], R4 ;  /* 0x0018c804ff009988 */ /* 0x0001e20008000a05 */
[----:B------:R-:W-:Y:S01]  /*7370*/  BAR.SYNC.DEFER_BLOCKING 0x0 ;  /* 0x0000000000007b1d */ /* 0x000fe20000010000 */
[----:B------:R-:W-:Y:S01]  /*7380*/  ISETP.GT.AND P1, PT, R93, 0xf, PT ;  /* 0x0000000f5d00780c */ /* 0x000fe20003f24270 */
[----:B------:R-:W-:Y:S01]  /*7390*/  FADD.FTZ R97, R164, R97 ;  /* 0x00000061a4617221 */ /* 0x000fe20000010000 */
[----:B------:R-:W-:Y:S01]  /*73a0*/  FADD.FTZ R104, R185, R104 ;  /* 0x00000068b9687221 */ /* 0x000fe20000010000 */
[----:B------:R-:W-:Y:S01]  /*73b0*/  FFMA.FTZ R119, R8, R94, R119 ;  /* 0x0000005e08777223 */ /* 0x000fe20000010077 */
[----:B------:R-:W-:Y:S01]  /*73c0*/  FADD.FTZ R106, R15, R106 ;  /* 0x0000006a0f6a7221 */ /* 0x000fe20000010000 */
        /* <DEDUP_REMOVED lines=11> */
.L_x_17254:
[----:B------:R-:W-:Y:S05]  /*7480*/  BSYNC.RECONVERGENT B0 ;  /* 0x0000000000007941 */ /* 0x000fea0003800200 */
.L_x_17253:
[----:B------:R-:W-:-:S04]  /*7490*/  UIADD3 UR4, UPT, UPT, UR4, 0x1, URZ ;  /* 0x0000000104047890 */ /* 0x000fc8000fffe0ff */
[----:B------:R-:W-:-:S09]  /*74a0*/  UISETP.GE.AND UP0, UPT, UR4, UR8, UPT ;  /* 0x000000080400728c */ /* 0x000fd2000bf06270 */
[----:B------:R-:W-:Y:S05]  /*74b0*/  BRA.U !UP0, `(.L_x_17255) ;  /* 0xffffffbd08847547 */ /* 0x000fea000b83ffff */
.L_x_17207:
[----:B------:R-:W-:Y:S08]  /*74c0*/  BAR.SYNC.DEFER_BLOCKING 0x0 ;  /* 0x0000000000007b1d */ /* 0x000ff00000010000 */
[----:B------:R-:W4:Y:S01]  /*74d0*/  LDC.64 R32, c[0x0][0x550] ;  /* 0x00015400ff207b82 */ /* 0x000f220000000a00 */
[----:B------:R-:W5:Y:S01]  /*74e0*/  LDCU.64 UR4, c[0x0][0x500] ;  /* 0x0000a000ff0477ac */ /* 0x000f620008000a00 */
[----:B0-----:R0:W2:Y:S01]  /*74f0*/  LDG.E.128 R4, desc[UR16][R30.64] ;  /* 0x000000101e047981 */ /* 0x0010a2000c1e1d00 */
[----:B------:R-:W-:-:S02]  /*7500*/  MOV R16, R2 ;  /* 0x0000000200107202 */ /* 0x000fc40000000f00 */
[----:B------:R-:W-:-:S03]  /*7510*/  MOV R17, RZ ;  /* 0x000000ff00117202 */ /* 0x000fc60000000f00 */
[----:B0-----:R-:W0:Y:S01]  /*7520*/  LDC.64 R30, c[0x0][0x4f8] ;  /* 0x00013e00ff1e7b82 */ /* 0x001e220000000a00 */
[----:B--2---:R-:W-:Y:S01]  /*7530*/  STS.128 [R44], R4 ;  /* 0x000000042c007388 */ /* 0x004fe20000000c00 */
[----:B------:R-:W-:-:S03]  /*7540*/  NOP ;  /* 0x0000000000007918 */ /* 0x000fc60000000000 */
[----:B-1----:R-:W1:Y:S02]  /*7550*/  LDS.128 R8, [R44] ;  /* 0x000000002c087984 */ /* 0x002e640000000c00 */
[--C-:B-1----:R-:W-:Y:S02]  /*7560*/  HADD2.F32 R3, -RZ, R8.reuse.H0_H0 ;  /* 0x20000008ff037230 */ /* 0x102fe40000004100 */
        /* <DEDUP_REMOVED lines=12> */
[----:B------:R-:W-:Y:S01]  /*7630*/  FADD.FTZ R12, R7, R80 ;  /* 0x00000050070c7221 */ /* 0x000fe20000010000 */
[----:B------:R-:W-:-:S04]  /*7640*/  HADD2.F32 R7, -RZ, R10.H1_H1 ;  /* 0x3000000aff077230 */ /* 0x000fc80000004100 */
[----:B------:R-:W-:Y:S01]  /*7650*/  @!P0 FMUL.FTZ R5, R8, -1.4426950216293334961 ;  /* 0xbfb8aa3b08058820 */ /* 0x000fe20000410000 */
[--C-:B------:R-:W-:Y:S01]  /*7660*/  FADD.FTZ R8, R9, R80.reuse ;  /* 0x0000005009087221 */ /* 0x100fe20000010000 */
[----:B------:R-:W1:Y:S01]  /*7670*/  @!P6 MUFU.EX2 R3, R3 ;  /* 0x000000030003e308 */ /* 0x000e620000000800 */
[----:B------:R-:W-:Y:S01]  /*7680*/  FSETP.GTU.FTZ.AND P3, PT, R12, 20, PT ;  /* 0x41a000000c00780b */ /* 0x000fe20003f7c000 */
[--C-:B------:R-:W-:Y:S02]  /*7690*/  HADD2.F32 R9, -RZ, R11.reuse.H0_H0 ;  /* 0x2000000bff097230 */ /* 0x100fe40000004100 */
[--C-:B------:R-:W-:Y:S01]  /*76a0*/  FADD.FTZ R14, R7, R80.reuse ;  /* 0x00000050070e7221 */ /* 0x100fe20000010000 */
[----:B------:R-:W-:Y:S01]  /*76b0*/  FSETP.GTU.FTZ.AND P2, PT, R8, 20, PT ;  /* 0x41a000000800780b */ /* 0x000fe20003f5c000 */
[----:B------:R-:W-:Y:S02]  /*76c0*/  HADD2.F32 R11, -RZ, R11.H1_H1 ;  /* 0x3000000bff0b7230 */ /* 0x000fe40000004100 */
[--C-:B------:R-:W-:Y:S01]  /*76d0*/  FADD.FTZ R9, R9, R80.reuse ;  /* 0x0000005009097221 */ /* 0x100fe20000010000 */
[----:B------:R-:W2:Y:S01]  /*76e0*/  @!P0 MUFU.EX2 R5, R5 ;  /* 0x0000000500058308 */ /* 0x000ea20000000800 */
[----:B------:R-:W-:Y:S01]  /*76f0*/  FSETP.GTU.FTZ.AND P4, PT, R14, 20, PT ;  /* 0x41a000000e00780b */ /* 0x000fe20003f9c000 */
[----:B------:R-:W-:-:S02]  /*7700*/  FADD.FTZ R15, R11, R80 ;  /* 0x000000500b0f7221 */ /* 0x000fc40000010000 */
[----:B------:R-:W-:-:S05]  /*7710*/  FSETP.GTU.FTZ.AND P5, PT, R9, 20, PT ;  /* 0x41a000000900780b */ /* 0x000fca0003fbc000 */
[----:B------:R-:W-:Y:S01]  /*7720*/  @!P2 FMUL.FTZ R7, R8, -1.4426950216293334961 ;  /* 0xbfb8aa3b0807a820 */ /* 0x000fe20000410000 */
[----:B-1----:R-:W-:Y:S01]  /*7730*/  @!P6 FADD.FTZ R4, R3, 1 ;  /* 0x3f8000000304e421 */ /* 0x002fe20000010000 */
[----:B------:R-:W-:-:S03]  /*7740*/  @!P1 FMUL.FTZ R3, R6, -1.4426950216293334961 ;  /* 0xbfb8aa3b06039820 */ /* 0x000fc60000410000 */
[----:B------:R1:W3:Y:S01]  /*7750*/  @!P6 MUFU.RCP R13, R4 ;  /* 0x00000004000de308 */ /* 0x0002e20000001000 */
[----:B------:R-:W-:-:S07]  /*7760*/  @!P4 FMUL.FTZ R11, R14, -1.4426950216293334961 ;  /* 0xbfb8aa3b0e0bc820 */ /* 0x000fce0000410000 */
[----:B------:R2:W5:Y:S01]  /*7770*/  @!P1 MUFU.EX2 R6, R3 ;  /* 0x0000000300069308 */ /* 0x0005620000000800 */
[----:B-1----:R-:W-:Y:S01]  /*7780*/  @!P3 FMUL.FTZ R4, R12, -1.4426950216293334961 ;  /* 0xbfb8aa3b0c04b820 */ /* 0x002fe20000410000 */
[----:B------:R-:W-:-:S06]  /*7790*/  @!P5 FMUL.FTZ R12, R9, -1.4426950216293334961 ;  /* 0xbfb8aa3b090cd820 */ /* 0x000fcc0000410000 */
[----:B------:R-:W1:Y:S01]  /*77a0*/  @!P2 MUFU.EX2 R7, R7 ;  /* 0x000000070007a308 */ /* 0x000e620000000800 */
[----:B--2---:R-:W-:Y:S01]  /*77b0*/  @!P0 FADD.FTZ R3, R5, 1 ;  /* 0x3f80000005038421 */ /* 0x004fe20000010000 */
[----:B------:R-:W-:Y:S01]  /*77c0*/  F2FP.F16.F32.PACK_AB R5, R121, R112 ;  /* 0x000000707905723e */ /* 0x000fe200000000ff */
[----:B---3--:R-:W-:Y:S01]  /*77d0*/  @!P6 FMUL.FTZ R108, R108, R13 ;  /* 0x0000000d6c6ce220 */ /* 0x008fe20000410000 */
[----:B------:R-:W-:-:S04]  /*77e0*/  FSETP.GTU.FTZ.AND P6, PT, R15, 20, PT ;  /* 0x41a000000f00780b */ /* 0x000fc80003fdc000 */
[----:B------:R2:W3:Y:S01]  /*77f0*/  @!P3 MUFU.EX2 R10, R4 ;  /* 0x00000004000ab308 */ /* 0x0004e20000000800 */
[----:B-----5:R-:W-:Y:S01]  /*7800*/  @!P1 FADD.FTZ R8, R6, 1 ;  /* 0x3f80000006089421 */ /* 0x020fe20000010000 */
[----:B------:R-:W-:-:S06]  /*7810*/  F2FP.F16.F32.PACK_AB R6, R123, R114 ;  /* 0x000000727b06723e */ /* 0x000fcc00000000ff */
[----:B------:R3:W5:Y:S01]  /*7820*/  @!P5 MUFU.EX2 R14, R12 ;  /* 0x0000000c000ed308 */ /* 0x0007620000000800 */
[----:B-1----:R-:W-:Y:S01]  /*7830*/  @!P2 FADD.FTZ R9, R7, 1 ;  /* 0x3f8000000709a421 */ /* 0x002fe20000010000 */
[----:B------:R-:W-:Y:S01]  /*7840*/  F2FP.F16.F32.PACK_AB R7, R125, R116 ;  /* 0x000000747d07723e */ /* 0x000fe200000000ff */
[----:B------:R-:W-:Y:S01]  /*7850*/  @!P6 FMUL.FTZ R15, R15, -1.4426950216293334961 ;  /* 0xbfb8aa3b0f0fe820 */ /* 0x000fe20000410000 */
[----:B--2---:R-:W-:-:S04]  /*7860*/  F2FP.F16.F32.PACK_AB R4, R119, R110 ;  /* 0x0000006e7704723e */ /* 0x004fc800000000ff */
[----:B------:R-:W1:Y:S01]  /*7870*/  @!P4 MUFU.EX2 R13, R11 ;  /* 0x0000000b000dc308 */ /* 0x000e620000000800 */
[----:B------:R4:W-:Y:S01]  /*7880*/  STS.128 [R44], R4 ;  /* 0x000000042c007388 */ /* 0x0009e20000000c00 */
[----:B---3--:R-:W-:-:S06]  /*7890*/  @!P3 FADD.FTZ R12, R10, 1 ;  /* 0x3f8000000a0cb421 */ /* 0x008fcc0000010000 */
[----:B------:R-:W2:Y:S01]  /*78a0*/  @!P1 MUFU.RCP R19, R8 ;  /* 0x0000000800139308 */ /* 0x000ea20000001000 */
[----:B-----5:R-:W-:-:S07]  /*78b0*/  @!P5 FADD.FTZ R14, R14, 1 ;  /* 0x3f8000000e0ed421 */ /* 0x020fce0000010000 */
[----:B------:R3:W5:Y:S01]  /*78c0*/  @!P2 MUFU.RCP R20, R9 ;  /* 0x000000090014a308 */ /* 0x0007620000001000 */
[----:B------:R-:W-:Y:S01]  /*78d0*/  NOP ;  /* 0x0000000000007918 */ /* 0x000fe20000000000 */
[----:B-1----:R-:W-:-:S06]  /*78e0*/  @!P4 FADD.FTZ R13, R13, 1 ;  /* 0x3f8000000d0dc421 */ /* 0x002fcc0000010000 */
[----:B------:R0:W1:Y:S01]  /*78f0*/  @!P0 MUFU.RCP R18, R3 ;  /* 0x0000000300128308 */ /* 0x0000620000001000 */
[----:B---3--:R-:W3:Y:S01]  /*7900*/  LDS.128 R8, [R44] ;  /* 0x000000002c087984 */ /* 0x008ee20000000c00 */
[----:B--2---:R-:W-:Y:S01]  /*7910*/  @!P1 FMUL.FTZ R106, R106, R19 ;  /* 0x000000136a6a9220 */ /* 0x004fe20000410000 */
[----:B------:R-:W-:-:S04]  /*7920*/  IADD3 R70, P1, PT, R70, -0x400, RZ ;  /* 0xfffffc0046467810 */ /* 0x000fc80007f3e0ff */
[----:B------:R-:W-:Y:S01]  /*7930*/  IADD3.X R69, PT, PT, R69, -0x1, RZ, P1, !PT ;  /* 0xffffffff45457810 */ /* 0x000fe20000ffe4ff */
[----:B------:R-:W2:Y:S01]  /*7940*/  @!P6 MUFU.EX2 R15, R15 ;  /* 0x0000000f000fe308 */ /* 0x000ea20000000800 */
[----:B0-----:R-:W-:-:S04]  /*7950*/  IMAD.WIDE.U32 R2, R30, UR18, R16 ;  /* 0x000000121e027c25 */ /* 0x001fc8000f8e0010 */
[----:B-----5:R-:W-:Y:S01]  /*7960*/  @!P2 FMUL.FTZ R99, R99, R20 ;  /* 0x000000146363a220 */ /* 0x020fe20000410000 */
[----:B------:R-:W-:Y:S01]  /*7970*/  IADD3 R68, P2, PT, R68, -0x400, RZ ;  /* 0xfffffc0044447810 */ /* 0x000fe20007f5e0ff */
[----:B------:R-:W-:-:S03]  /*7980*/  IMAD R3, R31, UR18, R3 ;  /* 0x000000121f037c24 */ /* 0x000fc6000f8e0203 */
[----:B------:R-:W-:Y:S01]  /*7990*/  IADD3.X R67, PT, PT, R67, -0x1, RZ, P2, !PT ;  /* 0xffffffff43437810 */ /* 0x000fe200017fe4ff */
[----:B------:R0:W5:Y:S01]  /*79a0*/  @!P3 MUFU.RCP R21, R12 ;  /* 0x0000000c0015b308 */ /* 0x0001620000001000 */
[----:B------:R-:W-:-:S04]  /*79b0*/  IMAD.WIDE.U32 R2, R91, UR4, R2 ;  /* 0x000000045b027c25 */ /* 0x000fc8000f8e0002 */
[----:B-1----:R-:W-:Y:S02]  /*79c0*/  @!P0 FMUL.FTZ R101, R101, R18 ;  /* 0x0000001265658220 */ /* 0x002fe40000410000 */
[----:B------:R-:W1:Y:S01]  /*79d0*/  LDC.64 R18, c[0x0][0x518] ;  /* 0x00014600ff127b82 */ /* 0x000e620000000a00 */
[----:B------:R-:W-:Y:S01]  /*79e0*/  IMAD R3, R91, UR5, R3 ;  /* 0x000000055b037c24 */ /* 0x000fe2000f8e0203 */
[C---:B----4-:R-:W-:Y:S01]  /*79f0*/  LEA R4, P0, R2.reuse, R32, 0x1 ;  /* 0x0000002002047211 */ /* 0x050fe200078008ff */
[----:B------:R-:W4:Y:S01]  /*7a00*/  LDCU.64 UR4, c[0x0][0x520] ;  /* 0x0000a400ff0477ac */ /* 0x000f220008000a00 */
[----:B------:R-:W4:Y:S01]  /*7a10*/  @!P5 MUFU.RCP R23, R14 ;  /* 0x0000000e0017d308 */ /* 0x000f220000001000 */
[----:B--2---:R-:W-:Y:S01]  /*7a20*/  @!P6 FADD.FTZ R15, R15, 1 ;  /* 0x3f8000000f0fe421 */ /* 0x004fe20000010000 */
[----:B------:R-:W-:Y:S02]  /*7a30*/  LEA.HI.X R5, R2, R33, R3, 0x1, P0 ;  /* 0x0000002102057211 */ /* 0x000fe400000f0c03 */
[----:B0-----:R-:W-:Y:S01]  /*7a40*/  F2FP.F16.F32.PACK_AB R12, R101, R108 ;  /* 0x0000006c650c723e */ /* 0x001fe200000000ff */
[----:B------:R-:W-:Y:S01]  /*7a50*/  FADD.FTZ R108, R108, R79 ;  /* 0x0000004f6c6c7221 */ /* 0x000fe20000010000 */
[----:B------:R-:W-:-:S02]  /*7a60*/  IMAD.WIDE.U32 R2, R64, 0x10, R4 ;  /* 0x0000001040027825 */ /* 0x000fc400078e0004 */
[----:B------:R-:W0:Y:S02]  /*7a70*/  @!P6 MUFU.RCP R22, R15 ;  /* 0x0000000f0016e308 */ /* 0x000e240000001000 */
[----:B-----5:R-:W-:Y:S01]  /*7a80*/  @!P3 FMUL.FTZ R104, R104, R21 ;  /* 0x000000156868b220 */ /* 0x020fe20000410000 */
[----:B------:R-:W-:Y:S01]  /*7a90*/  FADD.FTZ R101, R108, R101 ;  /* 0x000000656c657221 */ /* 0x000fe20000010000 */
[----:B------:R-:W2:Y:S01]  /*7aa0*/  LDC.64 R20, c[0x0][0x560] ;  /* 0x00015800ff147b82 */ /* 0x000ea20000000a00 */
[----:B------:R-:W-:-:S03]  /*7ab0*/  IADD3 R72, P3, PT, R72, -0x200, RZ ;  /* 0xfffffe0048487810 */ /* 0x000fc60007f7e0ff */
[----:B------:R5:W5:Y:S01]  /*7ac0*/  @!P4 MUFU.RCP R6, R13 ;  /* 0x0000000d0006c308 */ /* 0x000b620000001000 */
[----:B---3--:R3:W-:Y:S01]  /*7ad0*/  STG.E.128 desc[UR16][R2.64], R8 ;  /* 0x0000000802007986 */ /* 0x0087e2000c101d10 */
[----:B----4-:R-:W-:Y:S02]  /*7ae0*/  @!P5 FMUL.FTZ R102, R102, R23 ;  /* 0x000000176666d220 */ /* 0x010fe40000410000 */
[----:B------:R-:W-:Y:S01]  /*7af0*/  BAR.SYNC.DEFER_BLOCKING 0x0 ;  /* 0x0000000000007b1d */ /* 0x000fe20000010000 */
[----:B-1----:R-:W-:Y:S01]  /*7b00*/  IMAD.WIDE.U32 R16, R18, UR18, R16 ;  /* 0x0000001212107c25 */ /* 0x002fe2000f8e0010 */
[----:B------:R-:W-:-:S03]  /*7b10*/  IADD3 R74, P5, PT, R74, -0x200, RZ ;  /* 0xfffffe004a4a7810 */ /* 0x000fc60007fbe0ff */
[----:B0-----:R-:W-:Y:S01]  /*7b20*/  @!P6 FMUL.FTZ R95, R95, R22 ;  /* 0x000000165f5fe220 */ /* 0x001fe20000410000 */
[----:B-----5:R-:W-:Y:S01]  /*7b30*/  F2FP.F16.F32.PACK_AB R13, R99, R106 ;  /* 0x0000006a630d723e */ /* 0x020fe200000000ff */
[----:B------:R-:W-:Y:S02]  /*7b40*/  IMAD R17, R19, UR18, R17 ;  /* 0x0000001213117c24 */ /* 0x000fe4000f8e0211 */
[----:B------:R-:W-:Y:S01]  /*7b50*/  FADD.FTZ R106, R101, R106 ;  /* 0x0000006a656a7221 */ /* 0x000fe20000010000 */
[----:B------:R-:W-:Y:S02]  /*7b60*/  IADD3.X R71, PT, PT, R71, -0x1, RZ, P3, !PT ;  /* 0xffffffff47477810 */ /* 0x000fe40001ffe4ff */
[----:B------:R-:W-:Y:S01]  /*7b70*/  F2FP.F16.F32.PACK_AB R15, R95, R102 ;  /* 0x000000665f0f723e */ /* 0x000fe200000000ff */
[----:B------:R-:W-:Y:S01]  /*7b80*/  FADD.FTZ R99, R106, R99 ;  /* 0x000000636a637221 */ /* 0x000fe20000010000 */
[----:B------:R-:W-:Y:S01]  /*7b90*/  @!P4 FMUL.FTZ R97, R97, R6 ;  /* 0x000000066161c220 */ /* 0x000fe20000410000 */
[----:B------:R-:W-:Y:S01]  /*7ba0*/  IADD3 R76, P4, PT, R76, -0x200, RZ ;  /* 0xfffffe004c4c7810 */ /* 0x000fe20007f9e0ff */
[----:B---3--:R-:W-:Y:S01]  /*7bb0*/  IMAD.WIDE.U32 R2, R91, UR4, R16 ;  /* 0x000000045b027c25 */ /* 0x008fe2000f8e0010 */
[----:B------:R-:W-:-:S02]  /*7bc0*/  IADD3.X R73, PT, PT, R73, -0x1, RZ, P5, !PT ;  /* 0xffffffff49497810 */ /* 0x000fc40002ffe4ff */
[----:B------:R-:W-:Y:S01]  /*7bd0*/  F2FP.F16.F32.PACK_AB R14, R97, R104 ;  /* 0x00000068610e723e */ /* 0x000fe200000000ff */
[----:B------:R-:W-:Y:S01]  /*7be0*/  IMAD R3, R91, UR5, R3 ;  /* 0x000000055b037c24 */ /* 0x000fe2000f8e0203 */
[C---:B--2---:R-:W-:Y:S01]  /*7bf0*/  LEA R8, P0, R2.reuse, R20, 0x1 ;  /* 0x0000001402087211 */ /* 0x044fe200078008ff */
[----:B------:R-:W-:Y:S01]  /*7c00*/  FADD.FTZ R104, R99, R104 ;  /* 0x0000006863687221 */ /* 0x000fe20000010000 */
[----:B------:R-:W-:Y:S02]  /*7c10*/  IADD3.X R75, PT, PT, R75, -0x1, RZ, P4, !PT ;  /* 0xffffffff4b4b7810 */ /* 0x000fe400027fe4ff */
[----:B------:R-:W-:Y:S01]  /*7c20*/  LEA.HI.X R9, R2, R21, R3, 0x1, P0 ;  /* 0x0000001502097211 */ /* 0x000fe200000f0c03 */
[----:B------:R-:W-:Y:S01]  /*7c30*/  STS.128 [R44], R12 ;  /* 0x0000000c2c007388 */ /* 0x000fe20000000c00 */
[----:B------:R-:W-:-:S03]  /*7c40*/  NOP ;  /* 0x0000000000007918 */ /* 0x000fc60000000000 */
[----:B------:R-:W0:Y:S01]  /*7c50*/  LDS.128 R4, [R44] ;  /* 0x000000002c047984 */ /* 0x000e220000000c00 */
[----:B------:R-:W-:Y:S01]  /*7c60*/  IMAD.WIDE.U32 R2, R64, 0x10, R8 ;  /* 0x0000001040027825 */ /* 0x000fe200078e0008 */
[----:B------:R-:W-:-:S03]  /*7c70*/  ISETP.GT.AND P0, PT, R66, 0x1, PT ;  /* 0x000000014200780c */ /* 0x000fc60003f04270 */
[----:B------:R-:W-:Y:S01]  /*7c80*/  FADD.FTZ R97, R104, R97 ;  /* 0x0000006168617221 */ /* 0x000fe20000010000 */
[----:B------:R-:W-:-:S03]  /*7c90*/  MOV R66, R0 ;  /* 0x0000000000427202 */ /* 0x000fc60000000f00 */
[----:B------:R-:W-:-:S04]  /*7ca0*/  FADD.FTZ R102, R97, R102 ;  /* 0x0000006661667221 */ /* 0x000fc80000010000 */
[----:B------:R-:W-:Y:S01]  /*7cb0*/  FADD.FTZ R79, R102, R95 ;  /* 0x0000005f664f7221 */ /* 0x000fe20000010000 */
[----:B0-----:R0:W-:Y:S01]  /*7cc0*/  STG.E.128 desc[UR16][R2.64], R4 ;  /* 0x0000000402007986 */ /* 0x0011e2000c101d10 */
[----:B------:R-:W-:Y:S05]  /*7cd0*/  @P0 BRA `(.L_x_17256) ;  /* 0xffffff9000580947 */ /* 0x000fea000383ffff */
.L_x_17189:
        /* <DEDUP_REMOVED lines=34> */
.L_x_17258:
[----:B------:R-:W-:Y:S05]  /*7f00*/  BSYNC.RECONVERGENT B0 ;  /* 0x0000000000007941 */ /* 0x000fea0003800200 */
.L_x_17257:
        /* <DEDUP_REMOVED lines=26> */
.L_x_17260:
[----:B------:R-:W-:Y:S05]  /*80b0*/  BSYNC.RECONVERGENT B0 ;  /* 0x0000000000007941 */ /* 0x000fea0003800200 */
.L_x_17259:
        /* <DEDUP_REMOVED lines=8> */
.L_x_17261:
        /* <DEDUP_REMOVED lines=16> */
.L_x_17262:
        /* <DEDUP_REMOVED lines=12> */
.L_x_18790:


//--------------------- .text._Z25selective_scan_bwd_kernelI32Selective_Scan_bwd_kernel_traitsILi32ELi4ELb0ELb0ELb0ELb0ELb0EN3c104HalfENS1_7complexIfEEEEv12SSMParamsBwd --------------------------
	.section	.text._Z25selective_scan_bwd_kernelI32Selective_Scan_bwd_kernel_traitsILi32ELi4ELb0ELb0ELb0ELb0ELb0EN3c104HalfENS1_7complexIfEEEEv12SSMParamsBwd,"ax",@progbits
	.align	128
        .global         _Z25selective_scan_bwd_kernelI32Selective_Scan_bwd_kernel_traitsILi32ELi4ELb0ELb0ELb0ELb0ELb0EN3c104HalfENS1_7complexIfEEEEv12SSMParamsBwd
        .type           _Z25selective_scan_bwd_kernelI32Selective_Scan_bwd_kernel_traitsILi32ELi4ELb0ELb0ELb0ELb0ELb0EN3c104HalfENS1_7complexIfEEEEv12SSMParamsBwd,@function
        .size           _Z25selective_scan_bwd_kernelI32Selective_Scan_bwd_kernel_traitsILi32ELi4ELb0ELb0ELb0ELb0ELb0EN3c104HalfENS1_7complexIfEEEEv12SSMParamsBwd,(.L_x_18791 - _Z25selective_scan_bwd_kernelI32Selective_Scan_bwd_kernel_traitsILi32ELi4ELb0ELb0ELb0ELb0ELb0EN3c104HalfENS1_7complexIfEEEEv12SSMParamsBwd)
        .other          _Z25selective_scan_bwd_kernelI32Selective_Scan_bwd_kernel_traitsILi32ELi4ELb0ELb0ELb0ELb0ELb0EN3c104HalfENS1_7complexIfEEEEv12SSMParamsBwd,@"STO_CUDA_ENTRY STV_DEFAULT"
_Z25selective_scan_bwd_kernelI32Selective_Scan_bwd_kernel_traitsILi32ELi4ELb0ELb0ELb0ELb0ELb0EN3c104HalfENS1_7complexIfEEEEv12SSMParamsBwd:
.text._Z25selective_scan_bwd_kernelI32Selective_Scan_bwd_kernel_traitsILi32ELi4ELb0ELb0ELb0ELb0ELb0EN3c104HalfENS1_7complexIfEEEEv12SSMParamsBwd:
        /* <DEDUP_REMOVED lines=63> */
[----:B------:R-:W-:Y:S01]  /*03f0*/  SHF.R.S32.HI R0, RZ, 0x1f, R11 ;  /* 0x0000001fff007819 */ /* 0x000fe2000001140b */
[----:B---3--:R-:W-:Y:S01]  /*0400*/  @P0 IMAD.WIDE R14, R5, 0x10, R8 ;  /* 0x00000010050e0825 */ /* 0x008fe200078e0208 */
[----:B------:R-:W-:Y:S02]  /*0410*/  LEA R83, P2, R6, R18, 0x3 ;  /* 0x0000001206537211 */ /* 0x000fe400078418ff */
        /* <DEDUP_REMOVED lines=30> */
[C---:B0-----:R-:W-:Y:S02]  /*0600*/  SHF.L.U32 R0, R74.reuse, 0x2, RZ ;  /* 0x000000024a007819 */ /* 0x041fe400000006ff */
[----:B------:R-:W-:Y:S02]  /*0610*/  LOP3.LUT R90, R74, 0x1f, RZ, 0xc0, !PT ;  /* 0x0000001f4a5a7812 */ /* 0x000fe400078ec0ff */
[----:B------:R-:W-:Y:S02]  /*0620*/  LOP3.LUT R67, R0, 0xf80, RZ, 0xc0, !PT ;  /* 0x00000f8000437812 */ /* 0x000fe400078ec0ff */
[----:B------:R-:W-:-:S02]  /*0630*/  IADD3 R62, PT, PT, R74, 0x200, RZ ;  /* 0x000002004a3e7810 */ /* 0x000fc40007ffe0ff */
[----:B------:R-:W-:Y:S02]  /*0640*/  LOP3.LUT R67, R67, 0x1f, R74, 0xf8, !PT ;  /* 0x0000001f43437812 */ /* 0x000fe400078ef84a */
[----:B------:R-:W-:Y:S02]  /*0650*/  LEA R88, R74, UR4, 0x3 ;  /* 0x000000044a587c11 */ /* 0x000fe4000f8e18ff */
[C---:B------:R-:W-:Y:S02]  /*0660*/  LOP3.LUT R65, R67.reuse, 0x20, RZ, 0xfc, !PT ;  /* 0x0000002043417812 */ /* 0x040fe400078efcff */
[C---:B------:R-:W-:Y:S02]  /*0670*/  LOP3.LUT R63, R67.reuse, 0x40, RZ, 0xfc, !PT ;  /* 0x00000040433f7812 */ /* 0x040fe400078efcff */
[----:B------:R-:W-:-:S07]  /*0680*/  LOP3.LUT R57, R67, 0x60, RZ, 0xfc, !PT ;  /* 0x0000006043397812 */ /* 0x000fce00078efcff */
.L_x_17283:
[----:B0-----:R-:W0:Y:S01]  /*0690*/  LDCU UR4, c[0x0][0x388] ;  /* 0x00007100ff0477ac */ /* 0x001e220008000800 */
[----:B------:R-:W-:Y:S02]  /*06a0*/  IADD3 R56, PT, PT, R64, -0x1, RZ ;  /* 0xffffffff40387810 */ /* 0x000fe40007ffe0ff */
[----:B------:R-:W-:Y:S02]  /*06b0*/  SHF.L.U32 R27, R67, 0x1, RZ ;  /* 0x00000001431b7819 */ /* 0x000fe400000006ff */
[----:B------:R-:W-:Y:S02]  /*06c0*/  SHF.L.U32 R16, R56, 0x7, RZ ;  /* 0x0000000738107819 */ /* 0x000fe400000006ff */
[----:B------:R-:W-:Y:S02]  /*06d0*/  IADD3 R2, P4, PT, R27, R72, RZ ;  /* 0x000000481b027210 */ /* 0x000fe40007f9e0ff */
[----:B------:R-:W-:Y:S02]  /*06e0*/  PRMT R7, RZ, 0x7610, R7 ;  /* 0x00007610ff077816 */ /* 0x000fe40000000007 */
[----:B------:R-:W-:-:S02]  /*06f0*/  PRMT R9, RZ, 0x7610, R9 ;  /* 0x00007610ff097816 */ /* 0x000fc40000000009 */
[----:B------:R-:W-:Y:S02]  /*0700*/  PRMT R11, RZ, 0x7610, R11 ;  /* 0x00007610ff0b7816 */ /* 0x000fe4000000000b */
[----:B------:R-:W-:Y:S02]  /*0710*/  PRMT R19, RZ, 0x7610, R19 ;  /* 0x00007610ff137816 */ /* 0x000fe40000000013 */
[----:B------:R-:W-:Y:S02]  /*0720*/  IADD3.X R3, PT, PT, RZ, R71, RZ, P4, !PT ;  /* 0x00000047ff037210 */ /* 0x000fe400027fe4ff */
[----:B0-----:R-:W-:-:S04]  /*0730*/  IADD3 R54, PT, PT, -R16, UR4, RZ ;  /* 0x0000000410367c10 */ /* 0x001fc8000fffe1ff */
[-C--:B------:R-:W-:Y:S01]  /*0740*/  ISETP.GE.AND P0, PT, R67, R54.reuse, PT ;  /* 0x000000364300720c */ /* 0x080fe20003f06270 */
[----:B------:R-:W-:Y:S01]  /*0750*/  BAR.SYNC.DEFER_BLOCKING 0x0 ;  /* 0x0000000000007b1d */ /* 0x000fe20000010000 */
[-C--:B------:R-:W-:Y:S02]  /*0760*/  ISETP.GE.AND P1, PT, R65, R54.reuse, PT ;  /* 0x000000364100720c */ /* 0x080fe40003f26270 */
[-C--:B------:R-:W-:Y:S02]  /*0770*/  ISETP.GE.AND P2, PT, R63, R54.reuse, PT ;  /* 0x000000363f00720c */ /* 0x080fe40003f46270 */
[----:B------:R-:W-:-:S07]  /*0780*/  ISETP.GE.AND P3, PT, R57, R54, PT ;  /* 0x000000363900720c */ /* 0x000fce0003f66270 */
[----:B------:R-:W2:Y:S04]  /*0790*/  @!P0 LDG.E.U16 R7, desc[UR16][R2.64] ;  /* 0x0000001002078981 */ /* 0x000ea8000c1e1500 */
[----:B------:R-:W3:Y:S04]  /*07a0*/  @!P1 LDG.E.U16 R9, desc[UR16][R2.64+0x40] ;  /* 0x0000401002099981 */ /* 0x000ee8000c1e1500 */
[----:B------:R-:W4:Y:S04]  /*07b0*/  @!P2 LDG.E.U16 R11, desc[UR16][R2.64+0x80] ;  /* 0x00008010020ba981 */ /* 0x000f28000c1e1500 */
[----:B------:R0:W4:Y:S01]  /*07c0*/  @!P3 LDG.E.U16 R19, desc[UR16][R2.64+0xc0] ;  /* 0x0000c0100213b981 */ /* 0x000122000c1e1500 */
[----:B------:R-:W1:Y:S01]  /*07d0*/  S2UR UR5, SR_CgaCtaId ;  /* 0x00000000000579c3 */ /* 0x000e620000008800 */
[----:B------:R-:W-:Y:S01]  /*07e0*/  UMOV UR4, 0x400 ;  /* 0x0000040000047882 */ /* 0x000fe20000000000 */
[----:B------:R-:W-:Y:S01]  /*07f0*/  IADD3 R4, P4, PT, R27, R70, RZ ;  /* 0x000000461b047210 */ /* 0x000fe20007f9e0ff */
[----:B------:R-:W1:Y:S01]  /*0800*/  S2R R52, SR_LANEID ;  /* 0x0000000000347919 */ /* 0x000e620000000000 */
[----:B------:R-:W-:-:S02]  /*0810*/  PRMT R21, RZ, 0x7610, R21 ;  /* 0x00007610ff157816 */ /* 0x000fc40000000015 */
[----:B------:R-:W-:Y:S02]  /*0820*/  PRMT R23, RZ, 0x7610, R23 ;  /* 0x00007610ff177816 */ /* 0x000fe40000000017 */
[----:B------:R-:W-:Y:S02]  /*0830*/  PRMT R25, RZ, 0x7610, R25 ;  /* 0x00007610ff197816 */ /* 0x000fe40000000019 */
[----:B0-----:R-:W-:Y:S02]  /*0840*/  PRMT R3, RZ, 0x7610, R3 ;  /* 0x00007610ff037816 */ /* 0x001fe40000000003 */
[----:B------:R-:W-:Y:S01]  /*0850*/  IADD3.X R5, PT, PT, RZ, R69, RZ, P4, !PT ;  /* 0x00000045ff057210 */ /* 0x000fe200027fe4ff */
[----:B-1----:R-:W-:Y:S01]  /*0860*/  ULEA UR5, UR5, UR4, 0x18 ;  /* 0x0000000405057291 */ /* 0x002fe2000f8ec0ff */
[----:B------:R-:W-:Y:S01]  /*0870*/  IADD3 R6, P4, PT, R27, R68, RZ ;  /* 0x000000441b067210 */ /* 0x000fe20007f9e0ff */
[----:B------:R-:W0:Y:S04]  /*0880*/  LDCU UR4, c[0x0][0x38c] ;  /* 0x00007180ff0477ac */ /* 0x000e280008000800 */
[----:B------:R-:W-:-:S02]  /*0890*/  LEA R50, R52, UR5, 0x1 ;  /* 0x0000000534327c11 */ /* 0x000fc4000f8e08ff */
[----:B------:R-:W-:-:S03]  /*08a0*/  LEA R48, R52, UR5, 0x3 ;  /* 0x0000000534307c11 */ /* 0x000fc6000f8e18ff */
[----:B--2---:R-:W-:Y:S04]  /*08b0*/  STS.U16 [R50], R7 ;  /* 0x0000000732007388 */ /* 0x004fe80000000400 */
[----:B---3--:R-:W-:Y:S04]  /*08c0*/  STS.U16 [R50+0x40], R9 ;  /* 0x0000400932007388 */ /* 0x008fe80000000400 */
[----:B----4-:R1:W-:Y:S04]  /*08d0*/  STS.U16 [R50+0x80], R11 ;  /* 0x0000800b32007388 */ /* 0x0103e80000000400 */
[----:B------:R2:W-:Y:S01]  /*08e0*/  STS.U16 [R50+0xc0], R19 ;  /* 0x0000c01332007388 */ /* 0x0005e20000000400 */
[----:B------:R-:W-:-:S03]  /*08f0*/  NOP ;  /* 0x0000000000007918 */ /* 0x000fc60000000000 */
[----:B------:R-:W3:Y:S01]  /*0900*/  LDS.64 R28, [R48] ;  /* 0x00000000301c7984 */ /* 0x000ee20000000a00 */
[----:B------:R-:W-:Y:S06]  /*0910*/  BAR.SYNC.DEFER_BLOCKING 0x0 ;  /* 0x0000000000007b1d */ /* 0x000fec0000010000 */
[----:B------:R-:W4:Y:S04]  /*0920*/  @!P0 LDG.E.U16 R3, desc[UR16][R4.64] ;  /* 0x0000001004038981 */ /* 0x000f28000c1e1500 */
[----:B------:R-:W3:Y:S04]  /*0930*/  @!P1 LDG.E.U16 R21, desc[UR16][R4.64+0x40] ;  /* 0x0000401004159981 */ /* 0x000ee8000c1e1500 */
[----:B------:R-:W3:Y:S04]  /*0940*/  @!P2 LDG.E.U16 R23, desc[UR16][R4.64+0x80] ;  /* 0x000080100417a981 */ /* 0x000ee8000c1e1500 */
[----:B------:R-:W3:Y:S01]  /*0950*/  @!P3 LDG.E.U16 R25, desc[UR16][R4.64+0xc0] ;  /* 0x0000c0100419b981 */ /* 0x000ee2000c1e1500 */
[----:B-1----:R-:W-:-:S02]  /*0960*/  PRMT R11, RZ, 0x7610, R11 ;  /* 0x00007610ff0b7816 */ /* 0x002fc4000000000b */
[----:B--2---:R-:W-:Y:S02]  /*0970*/  PRMT R19, RZ, 0x7610, R19 ;  /* 0x00007610ff137816 */ /* 0x004fe40000000013 */
[----:B------:R-:W-:Y:S02]  /*0980*/  PRMT R27, RZ, 0x7610, R27 ;  /* 0x00007610ff1b7816 */ /* 0x000fe4000000001b */
[----:B------:R-:W-:Y:S02]  /*0990*/  PRMT R9, RZ, 0x7610, R9 ;  /* 0x00007610ff097816 */ /* 0x000fe40000000009 */
[----:B------:R-:W-:Y:S01]  /*09a0*/  IADD3.X R7, PT, PT, RZ, R66, RZ, P4, !PT ;  /* 0x00000042ff077210 */ /* 0x000fe200027fe4ff */
[----:B----4-:R-:W-:Y:S04]  /*09b0*/  STS.U16 [R50], R3 ;  /* 0x0000000332007388 */ /* 0x010fe80000000400 */
[----:B---3--:R-:W-:Y:S04]  /*09c0*/  STS.U16 [R50+0x40], R21 ;  /* 0x0000401532007388 */ /* 0x008fe80000000400 */
[----:B------:R-:W-:Y:S04]  /*09d0*/  STS.U16 [R50+0x80], R23 ;  /* 0x0000801732007388 */ /* 0x000fe80000000400 */
[----:B------:R-:W-:Y:S01]  /*09e0*/  STS.U16 [R50+0xc0], R25 ;  /* 0x0000c01932007388 */ /* 0x000fe20000000400 */
[----:B------:R-:W-:-:S03]  /*09f0*/  NOP ;  /* 0x0000000000007918 */ /* 0x000fc60000000000 */
[----:B------:R-:W-:Y:S01]  /*0a00*/  LDS.64 R2, [R48] ;  /* 0x0000000030027984 */ /* 0x000fe20000000a00 */
[----:B------:R-:W-:Y:S06]  /*0a10*/  BAR.SYNC.DEFER_BLOCKING 0x0 ;  /* 0x0000000000007b1d */ /* 0x000fec0000010000 */
[----:B------:R-:W2:Y:S04]  /*0a20*/  @!P0 LDG.E.U16 R11, desc[UR16][R6.64] ;  /* 0x00000010060b8981 */ /* 0x000ea8000c1e1500 */
[----:B------:R-:W3:Y:S04]  /*0a30*/  @!P1 LDG.E.U16 R19, desc[UR16][R6.64+0x40] ;  /* 0x0000401006139981 */ /* 0x000ee8000c1e1500 */
[----:B------:R-:W4:Y:S04]  /*0a40*/  @!P2 LDG.E.U16 R27, desc[UR16][R6.64+0x80] ;  /* 0x00008010061ba981 */ /* 0x000f28000c1e1500 */
[----:B------:R-:W4:Y:S01]  /*0a50*/  @!P3 LDG.E.U16 R9, desc[UR16][R6.64+0xc0] ;  /* 0x0000c0100609b981 */ /* 0x000f22000c1e1500 */
[--C-:B------:R-:W-:Y:S01]  /*0a60*/  HADD2.F32 R55, -RZ, R28.reuse.H0_H0 ;  /* 0x2000001cff377230 */ /* 0x100fe20000004100 */
[----:B0-----:R-:W-:Y:S01]  /*0a70*/  UISETP.GE.AND UP0, UPT, UR4, 0x1, UPT ;  /* 0x000000010400788c */ /* 0x001fe2000bf06270 */
[----:B------:R-:W-:Y:S01]  /*0a80*/  HADD2.F32 R53, -RZ, R28.H1_H1 ;  /* 0x3000001cff357230 */ /* 0x000fe20000004100 */
[----:B------:R-:W-:Y:S01]  /*0a90*/  CS2R R46, SRZ ;  /* 0x00000000002e7805 */ /* 0x000fe2000001ff00 */
[--C-:B------:R-:W-:Y:S01]  /*0aa0*/  HADD2.F32 R51, -RZ, R29.reuse.H0_H0 ;  /* 0x2000001dff337230 */ /* 0x100fe20000004100 */
[----:B------:R-:W-:Y:S01]  /*0ab0*/  CS2R R44, SRZ ;  /* 0x00000000002c7805 */ /* 0x000fe2000001ff00 */
[----:B------:R-:W-:Y:S01]  /*0ac0*/  HADD2.F32 R49, -RZ, R29.H1_H1 ;  /* 0x3000001dff317230 */ /* 0x000fe20000004100 */
[----:B--2---:R-:W-:Y:S04]  /*0ad0*/  STS.U16 [R50], R11 ;  /* 0x0000000b32007388 */ /* 0x004fe80000000400 */
[----:B---3--:R-:W-:Y:S04]  /*0ae0*/  STS.U16 [R50+0x40], R19 ;  /* 0x0000401332007388 */ /* 0x008fe80000000400 */
[----:B----4-:R-:W-:Y:S04]  /*0af0*/  STS.U16 [R50+0x80], R27 ;  /* 0x0000801b32007388 */ /* 0x010fe80000000400 */
[----:B------:R-:W-:Y:S01]  /*0b00*/  STS.U16 [R50+0xc0], R9 ;  /* 0x0000c00932007388 */ /* 0x000fe20000000400 */
[----:B------:R-:W-:-:S03]  /*0b10*/  NOP ;  /* 0x0000000000007918 */ /* 0x000fc60000000000 */
[----:B------:R-:W0:Y:S02]  /*0b20*/  LDS.64 R34, [R48] ;  /* 0x0000000030227984 */ /* 0x000e240000000a00 */
[--C-:B0-----:R-:W-:Y:S02]  /*0b30*/  HADD2.F32 R5, -RZ, R34.reuse.H0_H0 ;  /* 0x20000022ff057230 */ /* 0x101fe40000004100 */
[----:B------:R-:W-:Y:S02]  /*0b40*/  HADD2.F32 R39, -RZ, R34.H1_H1 ;  /* 0x30000022ff277230 */ /* 0x000fe40000004100 */
[--C-:B------:R-:W-:Y:S02]  /*0b50*/  HADD2.F32 R37, -RZ, R35.reuse.H0_H0 ;  /* 0x20000023ff257230 */ /* 0x100fe40000004100 */
[C---:B------:R-:W-:Y:S01]  /*0b60*/  FFMA.FTZ R76, R5.reuse, R55, R76 ;  /* 0x00000037054c7223 */ /* 0x040fe2000001004c */
[----:B------:R-:W-:Y:S02]  /*0b70*/  HADD2.F32 R35, -RZ, R35.H1_H1 ;  /* 0x30000023ff237230 */ /* 0x000fe40000004100 */
[-C--:B-----5:R-:W-:Y:S01]  /*0b80*/  FMUL.FTZ R43, R5, R80.reuse ;  /* 0x00000050052b7220 */ /* 0x0a0fe20000410000 */
[CC--:B------:R-:W-:Y:S01]  /*0b90*/  FMUL.FTZ R42, R39.reuse, R80.reuse ;  /* 0x00000050272a7220 */ /* 0x0c0fe20000410000 */
[----:B------:R-:W-:Y:S01]  /*0ba0*/  FFMA.FTZ R76, R39, R53, R76 ;  /* 0x00000035274c7223 */ /* 0x000fe2000001004c */
[-C--:B------:R-:W-:Y:S01]  /*0bb0*/  FMUL.FTZ R41, R37, R80.reuse ;  /* 0x0000005025297220 */ /* 0x080fe20000410000 */
[----:B------:R-:W-:-:S02]  /*0bc0*/  FMUL.FTZ R40, R35, R80 ;  /* 0x0000005023287220 */ /* 0x000fc40000410000 */
[----:B------:R-:W-:-:S04]  /*0bd0*/  FFMA.FTZ R76, R37, R51, R76 ;  /* 0x00000033254c7223 */ /* 0x000fc8000001004c */
[----:B------:R-:W-:Y:S01]  /*0be0*/  FFMA.FTZ R76, R35, R49, R76 ;  /* 0x00000031234c7223 */ /* 0x000fe2000001004c */
[----:B------:R-:W-:Y:S06]  /*0bf0*/  BAR.SYNC.DEFER_BLOCKING 0x0 ;  /* 0x0000000000007b1d */ /* 0x000fec0000010000 */
[----:B------:R-:W-:Y:S05]  /*0c00*/  BRA.U !UP0, `(.L_x_17264) ;  /* 0x0000002508447547 */ /* 0x000fea000b800000 */
[----:B------:R-:W0:Y:S01]  /*0c10*/  LDC.64 R58, c[0x0][0x3e0] ;  /* 0x0000f800ff3a7b82 */ /* 0x000e220000000a00 */
[--C-:B------:R-:W-:Y:S01]  /*0c20*/  HADD2.F32 R11, -RZ, R3.reuse.H0_H0 ;  /* 0x20000003ff0b7230 */ /* 0x100fe20000004100 */
[----:B------:R-:W-:Y:S01]  /*0c30*/  ISETP.NE.AND P0, PT, R64, 0x1, PT ;  /* 0x000000014000780c */ /* 0x000fe20003f05270 */
[--C-:B------:R-:W-:Y:S01]  /*0c40*/  HADD2.F32 R7, -RZ, R2.reuse.H0_H0 ;  /* 0x20000002ff077230 */ /* 0x100fe20000004100 */
[----:B------:R-:W-:Y:S01]  /*0c50*/  SHF.L.U32 R31, R56, 0x8, RZ ;  /* 0x00000008381f7819 */ /* 0x000fe200000006ff */
[----:B------:R-:W-:Y:S01]  /*0c60*/  HADD2.F32 R9, -RZ, R2.H1_H1 ;  /* 0x30000002ff097230 */ /* 0x000fe20000004100 */
[----:B------:R-:W-:Y:S01]  /*0c70*/  SHF.L.U32 R30, R64, 0x8, RZ ;  /* 0x00000008401e7819 */ /* 0x000fe200000006ff */
[----:B------:R-:W-:Y:S01]  /*0c80*/  HADD2.F32 R3, -RZ, R3.H1_H1 ;  /* 0x30000003ff037230 */ /* 0x000fe20000004100 */
[----:B------:R-:W1:Y:S01]  /*0c90*/  LDC.64 R60, c[0x0][0x3c0] ;  /* 0x0000f000ff3c7b82 */ /* 0x000e620000000a00 */
[--C-:B------:R-:W-:Y:S01]  /*0ca0*/  FADD.FTZ R38, R7, R78.reuse ;  /* 0x0000004e07267221 */ /* 0x100fe20000010000 */
[--C-:B------:R-:W-:Y:S01]  /*0cb0*/  FADD.FTZ R36, R9, R78.reuse ;  /* 0x0000004e09247221 */ /* 0x100fe20000010000 */
[--C-:B------:R-:W-:Y:S01]  /*0cc0*/  FADD.FTZ R34, R11, R78.reuse ;  /* 0x0000004e0b227221 */ /* 0x100fe20000010000 */
[----:B------:R-:W-:Y:S01]  /*0cd0*/  FADD.FTZ R32, R3, R78 ;  /* 0x0000004e03207221 */ /* 0x000fe20000010000 */
[----:B------:R-:W-:-:S02]  /*0ce0*/  HFMA2 R47, -RZ, RZ, 0, 0 ;  /* 0x00000000ff2f7431 */ /* 0x000fc400000001ff */
[----:B------:R-:W-:Y:S01]  /*0cf0*/  FADD.FTZ R0, R5, R5 ;  /* 0x0000000505007221 */ /* 0x000fe20000010000 */
[----:B------:R-:W-:Y:S01]  /*0d00*/  FADD.FTZ R39, R39, R39 ;  /* 0x0000002727277221 */ /* 0x000fe20000010000 */
[----:B------:R-:W2:Y:S01]  /*0d10*/  LDC.64 R18, c[0x0][0x440] ;  /* 0x00011000ff127b82 */ /* 0x000ea20000000a00 */
[----:B------:R-:W-:Y:S01]  /*0d20*/  FADD.FTZ R37, R37, R37 ;  /* 0x0000002525257221 */ /* 0x000fe20000010000 */
[----:B------:R-:W-:Y:S01]  /*0d30*/  FADD.FTZ R35, R35, R35 ;  /* 0x0000002323237221 */ /* 0x000fe20000010000 */
[----:B------:R-:W-:Y:S01]  /*0d40*/  IADD3 R33, PT, PT, R64, -0x2, RZ ;  /* 0xfffffffe40217810 */ /* 0x000fe20007ffe0ff */
[----:B------:R-:W-:Y:S01]  /*0d50*/  FMUL.FTZ R29, R38, R55 ;  /* 0x00000037261d7220 */ /* 0x000fe20000410000 */
[----:B------:R-:W-:Y:S01]  /*0d60*/  ISETP.EQ.AND P0, PT, R74, RZ, P0 ;  /* 0x000000ff4a00720c */ /* 0x000fe20000702270 */
[----:B------:R-:W-:Y:S01]  /*0d70*/  FMUL.FTZ R28, R36, R53 ;  /* 0x00000035241c7220 */ /* 0x000fe20000410000 */
[----:B------:R-:W-:Y:S01]  /*0d80*/  LOP3.LUT R31, R31, 0x100, RZ, 0xc0, !PT ;  /* 0x000001001f1f7812 */ /* 0x000fe200078ec0ff */
[----:B------:R-:W3:Y:S01]  /*0d90*/  LDC.64 R20, c[0x0][0x3a8] ;  /* 0x0000ea00ff147b82 */ /* 0x000ee20000000a00 */
[----:B------:R-:W-:Y:S01]  /*0da0*/  LOP3.LUT R30, R30, 0x100, RZ, 0xc0, !PT ;  /* 0x000001001e1e7812 */ /* 0x000fe200078ec0ff */
[----:B------:R-:W-:Y:S01]  /*0db0*/  FMUL.FTZ R27, R34, R51 ;  /* 0x00000033221b7220 */ /* 0x000fe20000410000 */
[----:B------:R-:W-:Y:S01]  /*0dc0*/  FMUL.FTZ R26, R32, R49 ;  /* 0x00000031201a7220 */ /* 0x000fe20000410000 */
[----:B------:R-:W4:Y:S01]  /*0dd0*/  LDCU UR7, c[0x0][0x394] ;  /* 0x00007280ff0777ac */ /* 0x000f220008000800 */
[----:B------:R-:W0:Y:S01]  /*0de0*/  LDCU UR8, c[0x0][0x38c] ;  /* 0x00007180ff0877ac */ /* 0x000e220008000800 */
[----:B------:R-:W-:-:S05]  /*0df0*/  UMOV UR4, URZ ;  /* 0x000000ff00047c82 */ /* 0x000fca0008000000 */
.L_x_17282:
        /* <DEDUP_REMOVED lines=25> */
[----:B------:R-:W-:-:S02]  /*0f90*/  FMUL.FTZ R10, R36, R23 ;  /* 0x00000017240a7220 */ /* 0x000fc40000410000 */
[----:B------:R-:W-:Y:S01]  /*0fa0*/  FMUL.RZ R82, R4, 0.15915493667125701904 ;  /* 0x3e22f98304527820 */ /* 0x000fe2000040c000 */
[-C--:B------:R-:W-:Y:S01]  /*0fb0*/  FMUL.FTZ R4, R38, R5.reuse ;  /* 0x0000000526047220 */ /* 0x080fe20000410000 */
[----:B------:R-:W-:Y:S01]  /*0fc0*/  FMUL.RZ R84, R10, 0.15915493667125701904 ;  /* 0x3e22f9830a547820 */ /* 0x000fe2000040c000 */
[-C--:B------:R-:W-:Y:S01]  /*0fd0*/  FMUL.FTZ R10, R36, R5.reuse ;  /* 0x00000005240a7220 */ /* 0x080fe20000410000 */
[----:B------:R-:W-:Y:S01]  /*0fe0*/  MUFU.SIN R7, R82 ;  /* 0x0000005200077308 */ /* 0x000fe20000000400 */
[----:B------:R-:W-:-:S07]  /*0ff0*/  FMUL.FTZ R24, R34, R5 ;  /* 0x0000000522187220 */ /* 0x000fce0000410000 */
[----:B------:R0:W-:Y:S08]  /*1000*/  MUFU.COS R11, R82 ;  /* 0x00000052000b7308 */ /* 0x0001f00000000000 */
[----:B------:R1:W2:Y:S01]  /*1010*/  MUFU.EX2 R6, R4 ;  /* 0x0000000400067308 */ /* 0x0002a20000000800 */
[----:B0-----:R-:W-:Y:S01]  /*1020*/  FMUL.FTZ R82, R32, R5 ;  /* 0x0000000520527220 */ /* 0x001fe20000410000 */
[----:B------:R-:W-:-:S04]  /*1030*/  FMUL.FTZ R5, R34, R23 ;  /* 0x0000001722057220 */ /* 0x000fc80000410000 */
[----:B------:R-:W-:Y:S01]  /*1040*/  FMUL.RZ R86, R5, 0.15915493667125701904 ;  /* 0x3e22f98305567820 */ /* 0x000fe2000040c000 */
[----:B------:R-:W-:Y:S01]  /*1050*/  IADD3 R5, PT, PT, R31, UR4, RZ ;  /* 0x000000041f057c10 */ /* 0x000fe2000fffe0ff */
[----:B------:R-:W-:Y:S01]  /*1060*/  MUFU.SIN R25, R84 ;  /* 0x0000005400197308 */ /* 0x000fe20000000400 */
[----:B-1----:R-:W-:-:S07]  /*1070*/  FMUL.FTZ R4, R32, R23 ;  /* 0x0000001720047220 */ /* 0x002fce0000410000 */
[----:B------:R0:W-:Y:S08]  /*1080*/  MUFU.COS R95, R84 ;  /* 0x00000054005f7308 */ /* 0x0001f00000000000 */
[----:B------:R1:W5:Y:S01]  /*1090*/  MUFU.EX2 R94, R10 ;  /* 0x0000000a005e7308 */ /* 0x0003620000000800 */
[----:B0-----:R-:W-:Y:S01]  /*10a0*/  FMUL.RZ R84, R4, 0.15915493667125701904 ;  /* 0x3e22f98304547820 */ /* 0x001fe2000040c000 */
[----:B------:R-:W-:Y:S01]  /*10b0*/  P2R R4, PR, RZ, 0x8 ;  /* 0x00000008ff047803 */ /* 0x000fe20000000000 */
[----:B--2---:R-:W-:-:S05]  /*10c0*/  FMUL.FTZ R4, R6, R11 ;  /* 0x0000000b06047220 */ /* 0x004fca0000410000 */
[----:B------:R-:W-:Y:S01]  /*10d0*/  MUFU.EX2 R24, R24 ;  /* 0x0000001800187308 */ /* 0x000fe20000000800 */
[----:B-1----:R-:W-:Y:S01]  /*10e0*/  SEL R10, R5, R62, !P3 ;  /* 0x0000003e050a7207 */ /* 0x002fe20005800000 */
[----:B------:R-:W-:Y:S01]  /*10f0*/  FMUL.FTZ R5, R6, R7 ;  /* 0x0000000706057220 */ /* 0x000fe20000410000 */
[CC--:B---3--:R-:W-:Y:S01]  /*1100*/  FMUL.FTZ R7, R9.reuse, R3.reuse ;  /* 0x0000000309077220 */ /* 0x0c8fe20000410000 */
[----:B------:R-:W-:Y:S01]  /*1110*/  FMUL.FTZ R6, R8, R3 ;  /* 0x0000000308067220 */ /* 0x000fe20000410000 */
[----:B------:R-:W-:Y:S02]  /*1120*/  LEA R10, R10, UR5, 0x3 ;  /* 0x000000050a0a7c11 */ /* 0x000fe4000f8e18ff */
[-C--:B------:R-:W-:Y:S01]  /*1130*/  FFMA.FTZ R8, R8, R2.reuse, -R7 ;  /* 0x0000000208087223 */ /* 0x080fe20000010807 */
[----:B------:R-:W-:Y:S01]  /*1140*/  MUFU.EX2 R82, R82 ;  /* 0x0000005200527308 */ /* 0x000fe20000000800 */
[----:B------:R-:W-:Y:S01]  /*1150*/  FFMA.FTZ R6, R9, R2, R6 ;  /* 0x0000000209067223 */ /* 0x000fe20000010006 */
[----:B------:R0:W-:Y:S01]  /*1160*/  STS.64 [R10+0x560], R4 ;  /* 0x000560040a007388 */ /* 0x0001e20000000a00 */
[C---:B-----5:R-:W-:Y:S01]  /*1170*/  FMUL.FTZ R95, R94.reuse, R95 ;  /* 0x0000005f5e5f7220 */ /* 0x060fe20000410000 */
[----:B------:R-:W-:Y:S01]  /*1180*/  FMUL.FTZ R94, R94, R25 ;  /* 0x000000195e5e7220 */ /* 0x000fe20000410000 */
[-C--:B------:R-:W-:Y:S01]  /*1190*/  FMUL.FTZ R96, R39, R8.reuse ;  /* 0x0000000827607220 */ /* 0x080fe20000410000 */
[----:B------:R-:W-:Y:S01]  /*11a0*/  FMUL.FTZ R98, R37, R8 ;  /* 0x0000000825627220 */ /* 0x000fe20000410000 */
[-C--:B------:R-:W-:Y:S01]  /*11b0*/  FMUL.FTZ R97, R39, -R6.reuse ;  /* 0x8000000627617220 */ /* 0x080fe20000410000 */
[----:B------:R-:W1:Y:S01]  /*11c0*/  MUFU.SIN R87, R86 ;  /* 0x0000005600577308 */ /* 0x000e620000000400 */
[----:B------:R-:W-:-:S07]  /*11d0*/  FMUL.FTZ R99, R37, -R6 ;  /* 0x8000000625637220 */ /* 0x000fce0000410000 */
[----:B------:R-:W2:Y:S08]  /*11e0*/  MUFU.COS R91, R84 ;  /* 0x00000054005b7308 */ /* 0x000eb00000000000 */
[----:B------:R-:W3:Y:S01]  /*11f0*/  MUFU.SIN R89, R84 ;  /* 0x0000005400597308 */ /* 0x000ee20000000400 */
[----:B-1----:R-:W-:Y:S01]  /*1200*/  FMUL.FTZ R92, R24, R87 ;  /* 0x00000057185c7220 */ /* 0x002fe20000410000 */
[----:B------:R-:W-:-:S06]  /*1210*/  FMUL.FTZ R87, R35, -R6 ;  /* 0x8000000623577220 */ /* 0x000fcc0000410000 */
[----:B------:R2:W1:Y:S02]  /*1220*/  MUFU.COS R93, R86 ;  /* 0x00000056005d7308 */ /* 0x0004640000000000 */
[C---:B--2---:R-:W-:Y:S01]  /*1230*/  FMUL.FTZ R86, R82.reuse, R91 ;  /* 0x0000005b52567220 */ /* 0x044fe20000410000 */
[----:B---3--:R-:W-:Y:S01]  /*1240*/  FMUL.FTZ R84, R82, R89 ;  /* 0x0000005952547220 */ /* 0x008fe20000410000 */
[CC--:B------:R-:W-:Y:S01]  /*1250*/  FMUL.FTZ R91, R0.reuse, R8.reuse ;  /* 0x00000008005b7220 */ /* 0x0c0fe20000410000 */
[----:B------:R-:W-:Y:S01]  /*1260*/  FMUL.FTZ R89, R35, R8 ;  /* 0x0000000823597220 */ /* 0x000fe20000410000 */
[----:B------:R-:W-:Y:S01]  /*1270*/  FMUL.FTZ R82, R0, -R6 ;  /* 0x8000000600527220 */ /* 0x000fe20000410000 */
[----:B-1----:R-:W-:Y:S01]  /*1280*/  FMUL.FTZ R93, R24, R93 ;  /* 0x0000005d185d7220 */ /* 0x002fe20000410000 */
        /* <DEDUP_REMOVED lines=10> */
.L_x_17266:
[----:B------:R0:W1:Y:S02]  /*1330*/  LDS.64 R6, [R88+0x1568] ;  /* 0x0015680058067984 */ /* 0x0000640000000a00 */
.L_x_17267:
[----:B----4-:R-:W-:Y:S05]  /*1340*/  BSYNC.RECONVERGENT B0 ;  /* 0x0000000000007941 */ /* 0x010fea0003800200 */
.L_x_17265:
        /* <DEDUP_REMOVED lines=18> */
[----:B------:R-:W-:Y:S02]  /*1470*/  ISETP.GT.U32.AND P2, PT, R90, 0x1b, PT ;  /* 0x0000001b5a00780c */ /* 0x000fe40003f44070 */
[C---:B------:R-:W-:Y:S01]  /*1480*/  FFMA.FTZ R10, R93.reuse, R3, -R10 ;  /* 0x000000035d0a7223 */ /* 0x040fe2000001080a */
[----:B------:R-:W-:Y:S01]  /*1490*/  FFMA.FTZ R11, R93, R2, R11 ;  /* 0x000000025d0b7223 */ /* 0x000fe2000001000b */
[CC--:B------:R-:W-:Y:S01]  /*14a0*/  FMUL.FTZ R2, R4.reuse, R94.reuse ;  /* 0x0000005e04027220 */ /* 0x0c0fe20000410000 */
[----:B------:R-:W-:Y:S01]  /*14b0*/  FMUL.FTZ R3, R5, R94 ;  /* 0x0000005e05037220 */ /* 0x000fe20000410000 */
[----:B--2---:R-:W-:Y:S01]  /*14c0*/  FADD.FTZ R9, R27, R10 ;  /* 0x0000000a1b097221 */ /* 0x004fe20000010000 */
[----:B------:R-:W-:Y:S01]  /*14d0*/  FADD.FTZ R11, RZ, R11 ;  /* 0x0000000bff0b7221 */ /* 0x000fe20000010000 */
[-C--:B------:R-:W-:Y:S01]  /*14e0*/  FFMA.FTZ R2, R5, R95.reuse, R2 ;  /* 0x0000005f05027223 */ /* 0x080fe20000010002 */
[----:B------:R-:W-:Y:S01]  /*14f0*/  FFMA.FTZ R3, R4, R95, -R3 ;  /* 0x0000005f04037223 */ /* 0x000fe20000010803 */
[C---:B------:R-:W-:Y:S01]  /*1500*/  FMUL.FTZ R101, R84.reuse, R9 ;  /* 0x0000000954657220 */ /* 0x040fe20000410000 */
[-C--:B------:R-:W-:Y:S01]  /*1510*/  FMUL.FTZ R10, R84, R11.reuse ;  /* 0x0000000b540a7220 */ /* 0x080fe20000410000 */
[-C--:B------:R-:W-:Y:S01]  /*1520*/  FMUL.FTZ R8, R92, R2.reuse ;  /* 0x000000025c087220 */ /* 0x080fe20000410000 */
[----:B------:R-:W-:Y:S01]  /*1530*/  ISETP.GT.U32.AND P3, PT, R90, 0x17, PT ;  /* 0x000000175a00780c */ /* 0x000fe20003f64070 */
[C---:B------:R-:W-:Y:S01]  /*1540*/  FFMA.FTZ R101, R86.reuse, R11, R101 ;  /* 0x0000000b56657223 */ /* 0x040fe20000010065 */
[----:B------:R-:W-:Y:S01]  /*1550*/  FFMA.FTZ R9, R86, R9, -R10 ;  /* 0x0000000956097223 */ /* 0x000fe2000001080a */
[CC--:B------:R-:W-:Y:S01]  /*1560*/  FFMA.FTZ R103, R93.reuse, R3.reuse, -R8 ;  /* 0x000000035d677223 */ /* 0x0c0fe20000010808 */
[----:B------:R-:W-:Y:S01]  /*1570*/  FMUL.FTZ R8, R92, R3 ;  /* 0x000000035c087220 */ /* 0x000fe20000410000 */
[----:B------:R-:W-:Y:S01]  /*1580*/  FADD.FTZ R100, RZ, R101 ;  /* 0x00000065ff647221 */ /* 0x000fe20000010000 */
[----:B------:R-:W-:Y:S01]  /*1590*/  FADD.FTZ R101, R26, R9 ;  /* 0x000000091a657221 */ /* 0x000fe20000010000 */
[----:B------:R-:W-:Y:S01]  /*15a0*/  FMUL.FTZ R9, R84, R103 ;  /* 0x0000006754097220 */ /* 0x000fe20000410000 */
[----:B------:R-:W-:Y:S01]  /*15b0*/  FFMA.FTZ R3, R93, R2, R8 ;  /* 0x000000025d037223 */ /* 0x000fe20000010008 */
[----:B------:R-:W-:Y:S01]  /*15c0*/  ISETP.NE.OR P4, PT, R74, RZ, P4 ;  /* 0x000000ff4a00720c */ /* 0x000fe20002785670 */
[----:B------:R-:W2:Y:S01]  /*15d0*/  SHFL.UP PT, R10, R100, 0x1, RZ ;  /* 0x04200000640a7989 */ /* 0x000ea200000e00ff */
[----:B------:R-:W-:Y:S01]  /*15e0*/  ISETP.GT.U32.AND P5, PT, R90, 0xf, PT ;  /* 0x0000000f5a00780c */ /* 0x000fe20003fa4070 */
[-C--:B------:R-:W-:Y:S01]  /*15f0*/  FFMA.FTZ R102, R86, R3.reuse, R9 ;  /* 0x0000000356667223 */ /* 0x080fe20000010009 */
[----:B------:R-:W-:Y:S01]  /*1600*/  FMUL.FTZ R2, R84, R3 ;  /* 0x0000000354027220 */ /* 0x000fe20000410000 */
[----:B------:R-:W5:Y:S03]  /*1610*/  SHFL.UP PT, R8, R101, 0x1, RZ ;  /* 0x0420000065087989 */ /* 0x000f6600000e00ff */
        /* <DEDUP_REMOVED lines=9> */
[CC--:B0-----:R-:W-:Y:S01]  /*16b0*/  FMUL.FTZ R9, R103.reuse, R3.reuse ;  /* 0x0000000367097220 */ /* 0x0c1fe20000410000 */
        /* <DEDUP_REMOVED lines=32> */
[-C--:B-----5:R-:W-:Y:S01]  /*18c0*/  @P1 FFMA.FTZ R103, R103, R2.reuse, -R8 ;  /* 0x0000000267671223 */ /* 0x0a0fe20000010808 */
[----:B------:R-:W-:Y:S01]  /*18d0*/  @P1 FFMA.FTZ R102, R102, R2, R11 ;  /* 0x0000000266661223 */ /* 0x000fe2000001000b */
        /* <DEDUP_REMOVED lines=9> */
[----:B------:R-:W-:Y:S01]  /*1970*/  FMUL.FTZ R11, R84, R87 ;  /* 0x00000057540b7220 */ /* 0x000fe20000410000 */
[-C--:B---3--:R-:W-:Y:S01]  /*1980*/  FMUL.FTZ R9, R102, R3.reuse ;  /* 0x0000000366097220 */ /* 0x088fe20000410000 */
[----:B------:R-:W-:Y:S01]  /*1990*/  FMUL.FTZ R3, R103, R3 ;  /* 0x0000000367037220 */ /* 0x000fe20000410000 */
[----:B------:R-:W-:Y:S01]  /*19a0*/  @P1 FADD.FTZ R101, R101, R10 ;  /* 0x0000000a65651221 */ /* 0x000fe20000010000 */
[-C--:B------:R-:W-:Y:S01]  /*19b0*/  FFMA.FTZ R11, R86, R89.reuse, R11 ;  /* 0x00000059560b7223 */ /* 0x080fe2000001000b */
[-C--:B-----5:R-:W-:Y:S01]  /*19c0*/  @P1 FFMA.FTZ R103, R103, R2.reuse, -R9 ;  /* 0x0000000267671223 */ /* 0x0a0fe20000010809 */
[----:B------:R-:W-:Y:S01]  /*19d0*/  @P1 FFMA.FTZ R102, R102, R2, R3 ;  /* 0x0000000266661223 */ /* 0x000fe20000010003 */
[----:B------:R-:W-:Y:S01]  /*19e0*/  FMUL.FTZ R2, R84, R89 ;  /* 0x0000005954027220 */ /* 0x000fe20000410000 */
[-C--:B-1----:R-:W-:Y:S01]  /*19f0*/  FMUL.FTZ R9, R86, R7.reuse ;  /* 0x0000000756097220 */ /* 0x082fe20000410000 */
[----:B------:R-:W-:Y:S01]  /*1a00*/  FADD.FTZ R104, R98, R11 ;  /* 0x0000000b62687221 */ /* 0x000fe20000010000 */
[----:B------:R-:W-:Y:S01]  /*1a10*/  FMUL.FTZ R3, R84, R7 ;  /* 0x0000000754037220 */ /* 0x000fe20000410000 */
[----:B------:R-:W0:Y:S01]  /*1a20*/  SHFL.UP PT, R11, R100, 0x10, RZ ;  /* 0x06000000640b7989 */ /* 0x000e2200000e00ff */
[----:B------:R-:W-:Y:S01]  /*1a30*/  FFMA.FTZ R8, R86, R87, -R2 ;  /* 0x0000005756087223 */ /* 0x000fe20000010802 */
[-C--:B------:R-:W-:Y:S01]  /*1a40*/  FFMA.FTZ R2, -R84, R6.reuse, -R9 ;  /* 0x0000000654027223 */ /* 0x080fe20000010909 */
[----:B------:R-:W-:Y:S01]  /*1a50*/  FFMA.FTZ R3, R86, R6, -R3 ;  /* 0x0000000656037223 */ /* 0x000fe20000010803 */
[----:B------:R-:W1:Y:S01]  /*1a60*/  SHFL.UP PT, R10, R102, 0x10, RZ ;  /* 0x06000000660a7989 */ /* 0x000e6200000e00ff */
[----:B------:R-:W-:Y:S01]  /*1a70*/  FADD.FTZ R105, R99, R8 ;  /* 0x0000000863697221 */ /* 0x000fe20000010000 */
[C---:B------:R-:W-:Y:S01]  /*1a80*/  FMUL.FTZ R108, R92.reuse, R104 ;  /* 0x000000685c6c7220 */ /* 0x040fe20000410000 */
[C---:B------:R-:W-:Y:S01]  /*1a90*/  FMUL.FTZ R107, R92.reuse, R3 ;  /* 0x000000035c6b7220 */ /* 0x040fe20000410000 */
[----:B------:R-:W2:Y:S01]  /*1aa0*/  SHFL.UP PT, R9, R101, 0x10, RZ ;  /* 0x0600000065097989 */ /* 0x000ea200000e00ff */
[CC--:B------:R-:W-:Y:S01]  /*1ab0*/  FMUL.FTZ R109, R92.reuse, R105.reuse ;  /* 0x000000695c6d7220 */ /* 0x0c0fe20000410000 */
[C---:B------:R-:W-:Y:S01]  /*1ac0*/  FFMA.FTZ R108, R93.reuse, R105, -R108 ;  /* 0x000000695d6c7223 */ /* 0x040fe2000001086c */
[----:B------:R-:W-:Y:S01]  /*1ad0*/  FMUL.FTZ R106, R92, R2 ;  /* 0x000000025c6a7220 */ /* 0x000fe20000410000 */
[----:B------:R-:W3:Y:S01]  /*1ae0*/  SHFL.UP PT, R8, R103, 0x10, RZ ;  /* 0x0600000067087989 */ /* 0x000ee200000e00ff */
[C---:B------:R-:W-:Y:S01]  /*1af0*/  FFMA.FTZ R109, R93.reuse, R104, R109 ;  /* 0x000000685d6d7223 */ /* 0x040fe2000001006d */
[----:B------:R-:W-:Y:S01]  /*1b00*/  FFMA.FTZ R2, R93, R2, -R107 ;  /* 0x000000025d027223 */ /* 0x000fe2000001086b */
[----:B------:R-:W-:Y:S01]  /*1b10*/  FADD.FTZ R108, R97, R108 ;  /* 0x0000006c616c7221 */ /* 0x000fe20000010000 */
[----:B------:R-:W-:Y:S01]  /*1b20*/  FFMA.FTZ R3, R93, R3, R106 ;  /* 0x000000035d037223 */ /* 0x000fe2000001006a */
[----:B------:R-:W-:Y:S01]  /*1b30*/  FADD.FTZ R109, R96, R109 ;  /* 0x0000006d606d7221 */ /* 0x000fe20000010000 */
[----:B------:R-:W-:Y:S01]  /*1b40*/  FMUL.FTZ R104, R94, R2 ;  /* 0x000000025e687220 */ /* 0x000fe20000410000 */
[----:B------:R-:W-:Y:S01]  /*1b50*/  ISETP.GE.AND P1, PT, R52, 0x10, PT ;  /* 0x000000103400780c */ /* 0x000fe20003f26270 */
[CC--:B------:R-:W-:Y:S01]  /*1b60*/  FMUL.FTZ R106, R94.reuse, R108.reuse ;  /* 0x0000006c5e6a7220 */ /* 0x0c0fe20000410000 */
[C---:B------:R-:W-:Y:S01]  /*1b70*/  FMUL.FTZ R107, R94.reuse, R109 ;  /* 0x0000006d5e6b7220 */ /* 0x040fe20000410000 */
[-C--:B------:R-:W-:Y:S01]  /*1b80*/  FMUL.FTZ R105, R94, R3.reuse ;  /* 0x000000035e697220 */ /* 0x080fe20000410000 */
[C---:B------:R-:W-:Y:S01]  /*1b90*/  FFMA.FTZ R3, R95.reuse, R3, R104 ;  /* 0x000000035f037223 */ /* 0x040fe20000010068 */
[C---:B------:R-:W-:Y:S01]  /*1ba0*/  FFMA.FTZ R106, R95.reuse, R109, R106 ;  /* 0x0000006d5f6a7223 */ /* 0x040fe2000001006a */
[CC--:B0-----:R-:W-:Y:S01]  /*1bb0*/  FMUL.FTZ R104, R102.reuse, R11.reuse ;  /* 0x0000000b66687220 */ /* 0x0c1fe20000410000 */
[----:B------:R-:W-:Y:S01]  /*1bc0*/  FFMA.FTZ R109, R95, R108, -R107 ;  /* 0x0000006c5f6d7223 */ /* 0x000fe2000001086b */
[----:B------:R-:W-:Y:S01]  /*1bd0*/  FMUL.FTZ R107, R103, R11 ;  /* 0x0000000b676b7220 */ /* 0x000fe20000410000 */
[----:B------:R-:W-:Y:S01]  /*1be0*/  FFMA.FTZ R2, R95, R2, -R105 ;  /* 0x000000025f027223 */ /* 0x000fe20000010869 */
[CC--:B-1----:R-:W-:Y:S01]  /*1bf0*/  FMUL.FTZ R105, R103.reuse, R10.reuse ;  /* 0x0000000a67697220 */ /* 0x0c2fe20000410000 */
[C---:B------:R-:W-:Y:S01]  /*1c00*/  FMUL.FTZ R11, R102.reuse, R10 ;  /* 0x0000000a660b7220 */ /* 0x040fe20000410000 */
[----:B------:R-:W0:Y:S01]  /*1c10*/  SHFL.DOWN PT, R111, R3, 0x1, 0x1f ;  /* 0x08201f00036f7f89 */ /* 0x000e2200000e0000 */
[-C--:B--2---:R-:W-:Y:S01]  /*1c20*/  FFMA.FTZ R104, R103, R9.reuse, -R104 ;  /* 0x0000000967687223 */ /* 0x084fe20000010868 */
[C---:B------:R-:W-:Y:S01]  /*1c30*/  FFMA.FTZ R107, R102.reuse, R9, R107 ;  /* 0x00000009666b7223 */ /* 0x040fe2000001006b */
[----:B------:R-:W-:Y:S01]  /*1c40*/  MOV R9, RZ ;  /* 0x000000ff00097202 */ /* 0x000fe20000000f00 */
[-C--:B---3--:R-:W-:Y:S01]  /*1c50*/  @P1 FFMA.FTZ R102, R102, R8.reuse, R105 ;  /* 0x0000000866661223 */ /* 0x088fe20000010069 */
[----:B------:R-:W-:Y:S01]  /*1c60*/  @P1 FADD.FTZ R101, R101, R104 ;  /* 0x0000006865651221 */ /* 0x000fe20000010000 */
[----:B------:R-:W-:Y:S01]  /*1c70*/  @P1 FFMA.FTZ R103, R103, R8, -R11 ;  /* 0x0000000867671223 */ /* 0x000fe2000001080b */
[----:B------:R-:W-:Y:S01]  /*1c80*/  @P1 FADD.FTZ R100, R100, R107 ;  /* 0x0000006b64641221 */ /* 0x000fe20000010000 */
[----:B------:R-:W-:Y:S01]  /*1c90*/  HFMA2 R8, -RZ, RZ, 1.875, 0 ;  /* 0x3f800000ff087431 */ /* 0x000fe200000001ff */
[----:B------:R-:W1:Y:S01]  /*1ca0*/  SHFL.DOWN PT, R107, R2, 0x1, 0x1f ;  /* 0x08201f00026b7f89 */ /* 0x000e6200000e0000 */
[----:B------:R-:W-:-:S02]  /*1cb0*/  ISETP.GT.U32.AND P1, PT, R90, 0x1d, PT ;  /* 0x0000001d5a00780c */ /* 0x000fc40003f24070 */
[----:B------:R-:W-:Y:S01]  /*1cc0*/  CS2R R10, SRZ ;  /* 0x00000000000a7805 */ /* 0x000fe2000001ff00 */
[----:B------:R-:W2:Y:S04]  /*1cd0*/  SHFL.UP PT, R103, R103, 0x1, RZ ;  /* 0x0420000067677989 */ /* 0x000ea800000e00ff */
        /* <DEDUP_REMOVED lines=20> */
.L_x_17269:
[----:B------:R-:W-:Y:S05]  /*1e20*/  BSYNC.RECONVERGENT B0 ;  /* 0x0000000000007941 */ /* 0x000fea0003800200 */
.L_x_17268:
        /* <DEDUP_REMOVED lines=17> */
.L_x_17271:
[----:B------:R-:W-:Y:S05]  /*1f40*/  BSYNC.RECONVERGENT B0 ;  /* 0x0000000000007941 */ /* 0x000fea0003800200 */
.L_x_17270:
        /* <DEDUP_REMOVED lines=16> */
.L_x_17273:
[----:B------:R-:W-:Y:S05]  /*2050*/  BSYNC.RECONVERGENT B0 ;  /* 0x0000000000007941 */ /* 0x000fea0003800200 */
.L_x_17272:
        /* <DEDUP_REMOVED lines=16> */
.L_x_17275:
[----:B------:R-:W-:Y:S05]  /*2160*/  BSYNC.RECONVERGENT B0 ;  /* 0x0000000000007941 */ /* 0x000fea0003800200 */
.L_x_17274:
        /* <DEDUP_REMOVED lines=16> */
.L_x_17277:
[----:B------:R-:W-:Y:S05]  /*2270*/  BSYNC.RECONVERGENT B0 ;  /* 0x0000000000007941 */ /* 0x000fea0003800200 */
.L_x_17276:
        /* <DEDUP_REMOVED lines=10> */
[----:B--23--:R-:W-:Y:S01]  /*2320*/  SHFL.IDX PT, R2, R2, RZ, 0x1f ;  /* 0x00001fff02027589 */ /* 0x00cfe200000e0000 */
[----:B-1----:R-:W-:-:S03]  /*2330*/  @P1 FMUL.FTZ R106, R111, R108 ;  /* 0x0000006c6f6a1220 */ /* 0x002fc60000410000 */
[----:B------:R-:W-:Y:S01]  /*2340*/  SHFL.IDX PT, R3, R3, RZ, 0x1f ;  /* 0x00001fff03037589 */ /* 0x000fe200000e0000 */
        /* <DEDUP_REMOVED lines=9> */
[C---:B------:R-:W-:Y:S01]  /*23e0*/  FFMA.FTZ R106, R103.reuse, R104, -R106 ;  /* 0x00000068676a7223 */ /* 0x040fe2000001086a */
[----:B------:R-:W-:Y:S01]  /*23f0*/  ISETP.GT.AND P1, PT, R52, 0x1e, PT ;  /* 0x0000001e3400780c */ /* 0x000fe20003f24270 */
[C---:B------:R-:W-:Y:S01]  /*2400*/  FMUL.FTZ R110, R108.reuse, R7 ;  /* 0x000000076c6e7220 */ /* 0x040fe20000410000 */
[----:B------:R-:W-:Y:S01]  /*2410*/  FMUL.FTZ R7, R103, R105 ;  /* 0x0000006967077220 */ /* 0x000fe20000410000 */
[----:B------:R-:W-:-:S02]  /*2420*/  FFMA.FTZ R108, R108, R6, -R109 ;  /* 0x000000066c6c7223 */ /* 0x000fc4000001086d */
        /* <DEDUP_REMOVED lines=18> */
[-C--:B------:R-:W-:Y:S01]  /*2550*/  FMUL.FTZ R100, R92, R98.reuse ;  /* 0x000000625c647220 */ /* 0x080fe20000410000 */
[----:B------:R-:W-:Y:S01]  /*2560*/  FMUL.FTZ R4, R94, R101 ;  /* 0x000000655e047220 */ /* 0x000fe20000410000 */
[----:B------:R-:W-:Y:S01]  /*2570*/  FMUL.FTZ R5, R92, R99 ;  /* 0x000000635c057220 */ /* 0x000fe20000410000 */
[----:B------:R-:W-:Y:S01]  /*2580*/  FMUL.FTZ R6, R94, R103 ;  /* 0x000000675e067220 */ /* 0x000fe20000410000 */
[C---:B------:R-:W-:Y:S01]  /*2590*/  FFMA.FTZ R100, R93.reuse, R99, -R100 ;  /* 0x000000635d647223 */ /* 0x040fe20000010864 */
[----:B------:R-:W-:Y:S01]  /*25a0*/  ISETP.GT.AND P2, PT, R52, 0x17, PT ;  /* 0x000000173400780c */ /* 0x000fe20003f44270 */
[----:B------:R-:W-:Y:S01]  /*25b0*/  FFMA.FTZ R7, R93, R98, R5 ;  /* 0x000000625d077223 */ /* 0x000fe20000010005 */
[----:B------:R-:W-:Y:S01]  /*25c0*/  FFMA.FTZ R6, R95, R101, R6 ;  /* 0x000000655f067223 */ /* 0x000fe20000010006 */
[----:B------:R-:W-:Y:S01]  /*25d0*/  FADD.FTZ R97, R97, R100 ;  /* 0x0000006461617221 */ /* 0x000fe20000010000 */
[C---:B------:R-:W-:Y:S01]  /*25e0*/  FFMA.FTZ R5, R95.reuse, R103, -R4 ;  /* 0x000000675f057223 */ /* 0x040fe20000010804 */
[----:B------:R-:W-:Y:S01]  /*25f0*/  FADD.FTZ R96, R96, R7 ;  /* 0x0000000760607221 */ /* 0x000fe20000010000 */
[----:B------:R-:W-:Y:S01]  /*2600*/  FADD.FTZ R100, RZ, R6 ;  /* 0x00000006ff647221 */ /* 0x000fe20000010000 */
[----:B------:R-:W-:Y:S01]  /*2610*/  FMUL.FTZ R6, R94, R97 ;  /* 0x000000615e067220 */ /* 0x000fe20000410000 */
[----:B------:R-:W-:Y:S01]  /*2620*/  FADD.FTZ R7, R28, R5 ;  /* 0x000000051c077221 */ /* 0x000fe20000010000 */
[----:B------:R-:W-:Y:S01]  /*2630*/  FMUL.FTZ R94, R94, R96 ;  /* 0x000000605e5e7220 */ /* 0x000fe20000410000 */
[C---:B------:R-:W-:Y:S01]  /*2640*/  FMUL.FTZ R4, R92.reuse, R100 ;  /* 0x000000645c047220 */ /* 0x040fe20000410000 */
[C---:B------:R-:W-:Y:S01]  /*2650*/  FFMA.FTZ R6, R95.reuse, R96, R6 ;  /* 0x000000605f067223 */ /* 0x040fe20000010006 */
[----:B------:R-:W-:Y:S01]  /*2660*/  FMUL.FTZ R5, R92, R7 ;  /* 0x000000075c057220 */ /* 0x000fe20000410000 */
[----:B------:R-:W-:Y:S01]  /*2670*/  FFMA.FTZ R95, R95, R97, -R94 ;  /* 0x000000615f5f7223 */ /* 0x000fe2000001085e */
[----:B------:R-:W-:Y:S01]  /*2680*/  FFMA.FTZ R4, R93, R7, -R4 ;  /* 0x000000075d047223 */ /* 0x000fe20000010804 */
[----:B------:R-:W-:Y:S01]  /*2690*/  FADD.FTZ R91, R91, R6 ;  /* 0x000000065b5b7221 */ /* 0x000fe20000010000 */
[----:B------:R-:W-:Y:S01]  /*26a0*/  FFMA.FTZ R5, R93, R100, R5 ;  /* 0x000000645d057223 */ /* 0x000fe20000010005 */
[----:B------:R-:W-:Y:S01]  /*26b0*/  FFMA.FTZ R6, R0, R103, RZ ;  /* 0x0000006700067223 */ /* 0x000fe200000100ff */
[----:B------:R-:W-:Y:S01]  /*26c0*/  FADD.FTZ R93, R82, R95 ;  /* 0x0000005f525d7221 */ /* 0x000fe20000010000 */
[----:B------:R-:W-:Y:S01]  /*26d0*/  FADD.FTZ R104, R27, R4 ;  /* 0x000000041b687221 */ /* 0x000fe20000010000 */
[----:B------:R-:W-:Y:S01]  /*26e0*/  FADD.FTZ R95, RZ, R5 ;  /* 0x00000005ff5f7221 */ /* 0x000fe20000010000 */
[----:B------:R-:W-:Y:S01]  /*26f0*/  FFMA.FTZ R94, R39, R7, R6 ;  /* 0x00000007275e7223 */ /* 0x000fe20000010006 */
[----:B------:R-:W-:Y:S01]  /*2700*/  FMUL.FTZ R6, R38, R93 ;  /* 0x0000005d26067220 */ /* 0x000fe20000410000 */
[----:B------:R-:W-:Y:S01]  /*2710*/  FADD.FTZ R92, -R28, R7 ;  /* 0x000000071c5c7221 */ /* 0x000fe20000010100 */
[C---:B------:R-:W-:Y:S01]  /*2720*/  FMUL.FTZ R5, R84.reuse, R95 ;  /* 0x0000005f54057220 */ /* 0x040fe20000410000 */
[----:B------:R-:W-:Y:S01]  /*2730*/  FMUL.FTZ R7, R84, R104 ;  /* 0x0000006854077220 */ /* 0x000fe20000410000 */
[----:B------:R-:W-:Y:S01]  /*2740*/  FADD.FTZ R82, -R29, R103 ;  /* 0x000000671d527221 */ /* 0x000fe20000010100 */
[----:B------:R-:W-:Y:S01]  /*2750*/  FMUL.FTZ R109, R36, R97 ;  /* 0x00000061246d7220 */ /* 0x000fe20000410000 */
[----:B------:R-:W-:Y:S01]  /*2760*/  FMUL.FTZ R84, R38, R91 ;  /* 0x0000005b26547220 */ /* 0x000fe20000410000 */
[C---:B------:R-:W-:Y:S01]  /*2770*/  FMUL.FTZ R105, R101.reuse, R6 ;  /* 0x0000000665697220 */ /* 0x040fe20000410000 */
[----:B------:R-:W-:Y:S01]  /*2780*/  FMUL.FTZ R103, R36, R96 ;  /* 0x0000006024677220 */ /* 0x000fe20000410000 */
[----:B------:R-:W-:Y:S01]  /*2790*/  FMUL.FTZ R107, R100, R109 ;  /* 0x0000006d646b7220 */ /* 0x000fe20000410000 */
[----:B------:R-:W-:Y:S01]  /*27a0*/  FFMA.FTZ R108, R86, R95, R7 ;  /* 0x0000005f566c7223 */ /* 0x000fe20000010007 */
[----:B------:R-:W-:Y:S01]  /*27b0*/  FFMA.FTZ R105, R82, R84, R105 ;  /* 0x0000005452697223 */ /* 0x000fe20000010069 */
[-C--:B------:R-:W-:Y:S01]  /*27c0*/  FMUL.FTZ R111, R100, R103.reuse ;  /* 0x00000067646f7220 */ /* 0x080fe20000410000 */
[----:B------:R-:W-:Y:S01]  /*27d0*/  FFMA.FTZ R102, R92, R103, R107 ;  /* 0x000000675c667223 */ /* 0x000fe2000001006b */
[----:B------:R-:W-:Y:S01]  /*27e0*/  FFMA.FTZ R5, R86, R104, -R5 ;  /* 0x0000006856057223 */ /* 0x000fe20000010805 */
[----:B------:R-:W-:Y:S01]  /*27f0*/  FADD.FTZ R105, RZ, R105 ;  /* 0x00000069ff697221 */ /* 0x000fe20000010000 */
[----:B------:R-:W-:Y:S01]  /*2800*/  FMUL.FTZ R107, R101, R84 ;  /* 0x00000054656b7220 */ /* 0x000fe20000410000 */
[----:B------:R-:W-:Y:S01]  /*2810*/  FFMA.FTZ R4, R92, R109, -R111 ;  /* 0x0000006d5c047223 */ /* 0x000fe2000001086f */
[----:B------:R-:W-:Y:S01]  /*2820*/  FADD.FTZ R111, R26, R5 ;  /* 0x000000051a6f7221 */ /* 0x000fe20000010000 */
[----:B------:R-:W-:Y:S01]  /*2830*/  FADD.FTZ R7, R105, R102 ;  /* 0x0000006669077221 */ /* 0x000fe20000010000 */
[C---:B------:R-:W-:Y:S01]  /*2840*/  FMUL.FTZ R102, R34.reuse, R98 ;  /* 0x0000006222667220 */ /* 0x040fe20000410000 */
[----:B------:R-:W-:Y:S01]  /*2850*/  FFMA.FTZ R106, R37, R104, R94 ;  /* 0x00000068256a7223 */ /* 0x000fe2000001005e */
[----:B------:R-:W-:Y:S01]  /*2860*/  FADD.FTZ R86, -R27, R104 ;  /* 0x000000681b567221 */ /* 0x000fe20000010100 */
[----:B------:R-:W-:Y:S01]  /*2870*/  FMUL.FTZ R5, R34, R99 ;  /* 0x0000006322057220 */ /* 0x000fe20000410000 */
[----:B------:R-:W-:Y:S01]  /*2880*/  FMUL.FTZ R109, R95, R102 ;  /* 0x000000665f6d7220 */ /* 0x000fe20000410000 */
[----:B------:R-:W-:Y:S01]  /*2890*/  FADD.FTZ R94, RZ, R108 ;  /* 0x0000006cff5e7221 */ /* 0x000fe20000010000 */
[----:B------:R-:W-:Y:S01]  /*28a0*/  FMUL.FTZ R105, R32, R89 ;  /* 0x0000005920697220 */ /* 0x000fe20000410000 */
[----:B------:R-:W-:Y:S01]  /*28b0*/  FFMA.FTZ R107, R82, R6, -R107 ;  /* 0x00000006526b7223 */ /* 0x000fe2000001086b */
[----:B------:R-:W-:Y:S01]  /*28c0*/  FFMA.FTZ R106, R35, R111, R106 ;  /* 0x0000006f236a7223 */ /* 0x000fe2000001006a */
[----:B------:R-:W-:Y:S01]  /*28d0*/  FADD.FTZ R104, -R26, R111 ;  /* 0x0000006f1a687221 */ /* 0x000fe20000010100 */
[----:B------:R-:W-:Y:S01]  /*28e0*/  FFMA.FTZ R109, R86, R5, -R109 ;  /* 0x00000005566d7223 */ /* 0x000fe2000001086d */
[----:B------:R-:W-:Y:S01]  /*28f0*/  FMUL.FTZ R111, R32, R87 ;  /* 0x00000057206f7220 */ /* 0x000fe20000410000 */
[----:B------:R-:W-:Y:S01]  /*2900*/  FMUL.FTZ R113, R94, R105 ;  /* 0x000000695e717220 */ /* 0x000fe20000410000 */
[----:B------:R-:W-:Y:S01]  /*2910*/  FMUL.FTZ R5, R95, R5 ;  /* 0x000000055f057220 */ /* 0x000fe20000410000 */
[----:B------:R-:W-:Y:S01]  /*2920*/  FFMA.FTZ R6, R0, -R101, RZ ;  /* 0x8000006500067223 */ /* 0x000fe200000100ff */
[----:B------:R-:W-:Y:S01]  /*2930*/  FADD.FTZ R107, RZ, R107 ;  /* 0x0000006bff6b7221 */ /* 0x000fe20000010000 */
[-C--:B------:R-:W-:Y:S01]  /*2940*/  FFMA.FTZ R110, R104, R111.reuse, -R113 ;  /* 0x0000006f686e7223 */ /* 0x080fe20000010871 */
[----:B------:R-:W-:Y:S01]  /*2950*/  FFMA.FTZ R108, R86, R102, R5 ;  /* 0x00000066566c7223 */ /* 0x000fe20000010005 */
[----:B------:R-:W-:Y:S01]  /*2960*/  FFMA.FTZ R6, R39, -R100, R6 ;  /* 0x8000006427067223 */ /* 0x000fe20000010006 */
[----:B------:R-:W-:Y:S01]  /*2970*/  FMUL.FTZ R111, R94, R111 ;  /* 0x0000006f5e6f7220 */ /* 0x000fe20000410000 */
[----:B------:R-:W-:Y:S01]  /*2980*/  FADD.FTZ R4, R107, R4 ;  /* 0x000000046b047221 */ /* 0x000fe20000010000 */
[----:B------:R-:W-:Y:S01]  /*2990*/  FADD.FTZ R7, R7, R108 ;  /* 0x0000006c07077221 */ /* 0x000fe20000010000 */
[----:B------:R-:W-:Y:S01]  /*29a0*/  FFMA.FTZ R6, R37, -R95, R6 ;  /* 0x8000005f25067223 */ /* 0x000fe20000010006 */
[----:B------:R-:W-:Y:S01]  /*29b0*/  FFMA.FTZ R108, R104, R105, R111 ;  /* 0x00000069686c7223 */ /* 0x000fe2000001006f */
[----:B------:R-:W-:Y:S01]  /*29c0*/  FADD.FTZ R109, R4, R109 ;  /* 0x0000006d046d7221 */ /* 0x000fe20000010000 */
[----:B------:R-:W0:Y:S01]  /*29d0*/  SHFL.DOWN PT, R113, R106, 0x1, 0x1f ;  /* 0x08201f006a717f89 */ /* 0x000e2200000e0000 */
[----:B------:R-:W-:Y:S01]  /*29e0*/  FFMA.FTZ R107, R35, -R94, R6 ;  /* 0x8000005e236b7223 */ /* 0x000fe20000010006 */
[----:B------:R-:W-:Y:S01]  /*29f0*/  FADD.FTZ R4, R7, R108 ;  /* 0x0000006c07047221 */ /* 0x000fe20000010000 */
[----:B------:R-:W-:Y:S01]  /*2a00*/  FADD.FTZ R109, R109, R110 ;  /* 0x0000006e6d6d7221 */ /* 0x000fe20000010000 */
[----:B------:R-:W-:Y:S01]  /*2a10*/  MOV R6, R106 ;  /* 0x0000006a00067202 */ /* 0x000fe20000000f00 */
[----:B------:R-:W-:Y:S01]  /*2a20*/  FADD.FTZ R40, R105, R40 ;  /* 0x0000002869287221 */ /* 0x000fe20000010000 */
[----:B------:R-:W1:Y:S01]  /*2a30*/  SHFL.DOWN PT, R110, R107, 0x1, 0x1f ;  /* 0x08201f006b6e7f89 */ /* 0x000e6200000e0000 */
[----:B------:R-:W-:Y:S01]  /*2a40*/  MOV R7, R107 ;  /* 0x0000006b00077202 */ /* 0x000fe20000000f00 */
[----:B------:R-:W-:Y:S01]  /*2a50*/  FADD.FTZ R41, R102, R41 ;  /* 0x0000002966297221 */ /* 0x000fe20000010000 */
[----:B------:R-:W-:Y:S01]  /*2a60*/  MOV R5, R109 ;  /* 0x0000006d00057202 */ /* 0x000fe20000000f00 */
[----:B------:R-:W2:Y:S04]  /*2a70*/  SHFL.DOWN PT, R111, R4, 0x1, 0x1f ;  /* 0x08201f00046f7f89 */ /* 0x000ea800000e0000 */
[----:B------:R-:W3:Y:S01]  /*2a80*/  SHFL.DOWN PT, R108, R109, 0x1, 0x1f ;  /* 0x08201f006d6c7f89 */ /* 0x000ee200000e0000 */
[----:B0-----:R-:W-:Y:S01]  /*2a90*/  @!P1 FADD.FTZ R6, R6, R113 ;  /* 0x0000007106069221 */ /* 0x001fe20000010000 */
[----:B-1----:R-:W-:Y:S01]  /*2aa0*/  @!P1 FADD.FTZ R7, R7, R110 ;  /* 0x0000006e07079221 */ /* 0x002fe20000010000 */
[----:B--2---:R-:W-:-:S03]  /*2ab0*/  @!P1 FADD.FTZ R4, R111, R4 ;  /* 0x000000046f049221 */ /* 0x004fc60000010000 */
[----:B------:R-:W0:Y:S01]  /*2ac0*/  SHFL.DOWN PT, R111, R6, 0x2, 0x1f ;  /* 0x08401f00066f7f89 */ /* 0x000e2200000e0000 */
[----:B---3--:R-:W-:Y:S01]  /*2ad0*/  @!P1 FADD.FTZ R5, R5, R108 ;  /* 0x0000006c05059221 */ /* 0x008fe20000010000 */
[----:B------:R-:W-:Y:S02]  /*2ae0*/  ISETP.GT.AND P1, PT, R52, 0x1d, PT ;  /* 0x0000001d3400780c */ /* 0x000fe40003f24270 */
[----:B------:R-:W1:Y:S04]  /*2af0*/  SHFL.DOWN PT, R108, R7, 0x2, 0x1f ;  /* 0x08401f00076c7f89 */ /* 0x000e6800000e0000 */
[----:B------:R-:W2:Y:S04]  /*2b00*/  SHFL.DOWN PT, R107, R4, 0x2, 0x1f ;  /* 0x08401f00046b7f89 */ /* 0x000ea800000e0000 */
[----:B------:R-:W3:Y:S03]  /*2b10*/  SHFL.DOWN PT, R106, R5, 0x2, 0x1f ;  /* 0x08401f00056a7f89 */ /* 0x000ee600000e0000 */
[----:B0-----:R-:W-:Y:S01]  /*2b20*/  @!P1 FADD.FTZ R6, R6, R111 ;  /* 0x0000006f06069221 */ /* 0x001fe20000010000 */
[----:B-1----:R-:W-:-:S04]  /*2b30*/  @!P1 FADD.FTZ R7, R7, R108 ;  /* 0x0000006c07079221 */ /* 0x002fc80000010000 */
[----:B------:R-:W0:Y:S01]  /*2b40*/  SHFL.DOWN PT, R111, R6, 0x4, 0x1f ;  /* 0x08801f00066f7f89 */ /* 0x000e2200000e0000 */
[----:B--2---:R-:W-:-:S03]  /*2b50*/  @!P1 FADD.FTZ R4, R4, R107 ;  /* 0x0000006b04049221 */ /* 0x004fc60000010000 */
[----:B------:R-:W1:Y:S01]  /*2b60*/  SHFL.DOWN PT, R110, R7, 0x4, 0x1f ;  /* 0x08801f00076e7f89 */ /* 0x000e6200000e0000 */
[----:B------:R-:W-:Y:S01]  /*2b70*/  FMUL.FTZ R107, R2, R9 ;  /* 0x00000009026b7220 */ /* 0x000fe20000410000 */
[----:B---3--:R-:W-:Y:S02]  /*2b80*/  @!P1 FADD.FTZ R5, R5, R106 ;  /* 0x0000006a05059221 */ /* 0x008fe40000010000 */
[----:B------:R-:W2:Y:S01]  /*2b90*/  SHFL.DOWN PT, R109, R4, 0x4, 0x1f ;  /* 0x08801f00046d7f89 */ /* 0x000ea200000e0000 */
[----:B------:R-:W-:Y:S01]  /*2ba0*/  ISETP.GT.AND P1, PT, R52, 0x1b, PT ;  /* 0x0000001b3400780c */ /* 0x000fe20003f24270 */
[C---:B------:R-:W-:Y:S02]  /*2bb0*/  FMUL.FTZ R106, R2.reuse, R11 ;  /* 0x0000000b026a7220 */ /* 0x040fe40000410000 */
[----:B------:R-:W3:Y:S02]  /*2bc0*/  SHFL.DOWN PT, R108, R5, 0x4, 0x1f ;  /* 0x08801f00056c7f89 */ /* 0x000ee400000e0000 */
[CC--:B------:R-:W-:Y:S01]  /*2bd0*/  FFMA.FTZ R106, R3.reuse, R10.reuse, -R106 ;  /* 0x0000000a036a7223 */ /* 0x0c0fe2000001086a */
[C---:B------:R-:W-:Y:S01]  /*2be0*/  FMUL.FTZ R10, R2.reuse, R10 ;  /* 0x0000000a020a7220 */ /* 0x040fe20000410000 */
[-C--:B------:R-:W-:Y:S01]  /*2bf0*/  FMUL.FTZ R2, R2, R8.reuse ;  /* 0x0000000802027220 */ /* 0x080fe20000410000 */
[----:B------:R-:W-:-:S02]  /*2c00*/  FFMA.FTZ R8, R3, R8, -R107 ;  /* 0x0000000803087223 */ /* 0x000fc4000001086b */
[C---:B------:R-:W-:Y:S01]  /*2c10*/  FFMA.FTZ R11, R3.reuse, R11, R10 ;  /* 0x0000000b030b7223 */ /* 0x040fe2000001000a */
[----:B------:R-:W-:Y:S01]  /*2c20*/  FFMA.FTZ R9, R3, R9, R2 ;  /* 0x0000000903097223 */ /* 0x000fe20000010002 */
[C---:B------:R-:W-:Y:S01]  /*2c30*/  FMUL.FTZ R3, R23.reuse, R87 ;  /* 0x0000005717037220 */ /* 0x040fe20000410000 */
[-C--:B------:R-:W-:Y:S01]  /*2c40*/  FMUL.FTZ R2, R23, R89.reuse ;  /* 0x0000005917027220 */ /* 0x080fe20000410000 */
[----:B------:R-:W-:Y:S01]  /*2c50*/  FADD.FTZ R10, R25, R106 ;  /* 0x0000006a190a7221 */ /* 0x000fe20000010000 */
[----:B0-----:R-:W-:Y:S01]  /*2c60*/  @!P1 FADD.FTZ R6, R6, R111 ;  /* 0x0000006f06069221 */ /* 0x001fe20000010000 */
[C---:B------:R-:W-:Y:S01]  /*2c70*/  FFMA.FTZ R3, R22.reuse, R89, R3 ;  /* 0x0000005916037223 */ /* 0x040fe20000010003 */
[----:B------:R-:W-:Y:S01]  /*2c80*/  FFMA.FTZ R87, R22, R87, -R2 ;  /* 0x0000005716577223 */ /* 0x000fe20000010802 */
[----:B------:R-:W-:Y:S01]  /*2c90*/  FADD.FTZ R11, R24, R11 ;  /* 0x0000000b180b7221 */ /* 0x000fe20000010000 */
[----:B-1----:R-:W-:Y:S01]  /*2ca0*/  @!P1 FADD.FTZ R7, R7, R110 ;  /* 0x0000006e07079221 */ /* 0x002fe20000010000 */
[----:B------:R-:W-:Y:S01]  /*2cb0*/  FMUL.FTZ R3, R104, R3 ;  /* 0x0000000368037220 */ /* 0x000fe20000410000 */
[----:B------:R-:W-:Y:S01]  /*2cc0*/  FMUL.FTZ R25, R23, R98 ;  /* 0x0000006217197220 */ /* 0x000fe20000410000 */
[----:B--2---:R-:W-:-:S02]  /*2cd0*/  @!P1 FADD.FTZ R4, R4, R109 ;  /* 0x0000006d04049221 */ /* 0x004fc40000010000 */
[----:B------:R-:W0:Y:S01]  /*2ce0*/  SHFL.DOWN PT, R110, R7, 0x8, 0x1f ;  /* 0x09001f00076e7f89 */ /* 0x000e2200000e0000 */
[----:B------:R-:W-:Y:S01]  /*2cf0*/  FFMA.FTZ R94, R94, R87, R3 ;  /* 0x000000575e5e7223 */ /* 0x000fe20000010003 */
[-C--:B------:R-:W-:Y:S01]  /*2d00*/  FMUL.FTZ R3, R23, R99.reuse ;  /* 0x0000006317037220 */ /* 0x080fe20000410000 */
[----:B---3--:R-:W-:Y:S01]  /*2d10*/  @!P1 FADD.FTZ R5, R5, R108 ;  /* 0x0000006c05059221 */ /* 0x008fe20000010000 */
[----:B------:R-:W1:Y:S01]  /*2d20*/  SHFL.DOWN PT, R109, R6, 0x8, 0x1f ;  /* 0x09001f00066d7f89 */ /* 0x000e6200000e0000 */
[----:B------:R-:W-:Y:S01]  /*2d30*/  ISETP.NE.AND P1, PT, R74, RZ, PT ;  /* 0x000000ff4a00720c */ /* 0x000fe20003f25270 */
[C---:B------:R-:W-:Y:S01]  /*2d40*/  FFMA.FTZ R3, R22.reuse, R98, R3 ;  /* 0x0000006216037223 */ /* 0x040fe20000010003 */
[----:B------:R-:W-:Y:S01]  /*2d50*/  FFMA.FTZ R24, R22, R99, -R25 ;  /* 0x0000006316187223 */ /* 0x000fe20000010819 */
[----:B------:R-:W2:Y:S01]  /*2d60*/  SHFL.DOWN PT, R107, R4, 0x8, 0x1f ;  /* 0x09001f00046b7f89 */ /* 0x000ea200000e0000 */
[----:B------:R-:W-:Y:S01]  /*2d70*/  FFMA.FTZ R94, R49, R89, R94 ;  /* 0x00000059315e7223 */ /* 0x000fe2000001005e */
[----:B------:R-:W-:Y:S01]  /*2d80*/  FMUL.FTZ R86, R86, R3 ;  /* 0x0000000356567220 */ /* 0x000fe20000410000 */
[----:B------:R-:W-:Y:S01]  /*2d90*/  FMUL.FTZ R3, R23, R97 ;  /* 0x0000006117037220 */ /* 0x000fe20000410000 */
[----:B------:R-:W3:Y:S06]  /*2da0*/  SHFL.DOWN PT, R108, R5, 0x8, 0x1f ;  /* 0x09001f00056c7f89 */ /* 0x000eec00000e0000 */
[----:B------:R4:W-:Y:S01]  /*2db0*/  @!P1 STS.128 [UR6+0x1660], R8 ;  /* 0x00166008ff009988 */ /* 0x0009e20008000c06 */
[----:B0-----:R-:W-:Y:S01]  /*2dc0*/  @!P2 FADD.FTZ R7, R7, R110 ;  /* 0x0000006e0707a221 */ /* 0x001fe20000010000 */
[----:B-1----:R-:W-:-:S04]  /*2dd0*/  @!P2 FADD.FTZ R6, R6, R109 ;  /* 0x0000006d0606a221 */ /* 0x002fc80000010000 */
[----:B------:R4:W0:Y:S01]  /*2de0*/  SHFL.DOWN PT, R8, R7, 0x10, 0x1f ;  /* 0x0a001f0007087f89 */ /* 0x00082200000e0000 */
[----:B--2---:R-:W-:-:S03]  /*2df0*/  @!P2 FADD.FTZ R4, R4, R107 ;  /* 0x0000006b0404a221 */ /* 0x004fc60000010000 */
[----:B------:R4:W1:Y:S01]  /*2e00*/  SHFL.DOWN PT, R11, R6, 0x10, 0x1f ;  /* 0x0a001f00060b7f89 */ /* 0x00086200000e0000 */
[----:B---3--:R-:W-:-:S03]  /*2e10*/  @!P2 FADD.FTZ R5, R5, R108 ;  /* 0x0000006c0505a221 */ /* 0x008fc60000010000 */
[----:B------:R4:W2:Y:S04]  /*2e20*/  SHFL.DOWN PT, R9, R4, 0x10, 0x1f ;  /* 0x0a001f0004097f89 */ /* 0x0008a800000e0000 */
[----:B------:R4:W3:Y:S01]  /*2e30*/  SHFL.DOWN PT, R2, R5, 0x10, 0x1f ;  /* 0x0a001f0005027f89 */ /* 0x0008e200000e0000 */
[----:B------:R-:W-:Y:S05]  /*2e40*/  @P3 BRA `(.L_x_17279) ;  /* 0x0000000000183947 */ /* 0x000fea0003800000 */
[----:B------:R-:W-:Y:S01]  /*2e50*/  ISETP.NE.AND P2, PT, R52, RZ, PT ;  /* 0x000000ff3400720c */ /* 0x000fe20003f45270 */
[----:B--2-4-:R-:W-:Y:S01]  /*2e60*/  FADD.FTZ R4, R4, R9 ;  /* 0x0000000904047221 */ /* 0x014fe20000010000 */
[----:B---3--:R-:W-:Y:S01]  /*2e70*/  FADD.FTZ R5, R5, R2 ;  /* 0x0000000205057221 */ /* 0x008fe20000010000 */
[----:B-1----:R-:W-:Y:S01]  /*2e80*/  FADD.FTZ R6, R6, R11 ;  /* 0x0000000b06067221 */ /* 0x002fe20000010000 */
[----:B0-----:R-:W-:-:S09]  /*2e90*/  FADD.FTZ R7, R7, R8 ;  /* 0x0000000807077221 */ /* 0x001fd20000010000 */
[----:B------:R0:W-:Y:S02]  /*2ea0*/  @!P2 STS.128 [UR5+0x120], R4 ;  /* 0x00012004ff00a988 */ /* 0x0001e40008000c05 */
.L_x_17279:
[----:B------:R-:W-:Y:S05]  /*2eb0*/  BSYNC.RECONVERGENT B0 ;  /* 0x0000000000007941 */ /* 0x000fea0003800200 */
.L_x_17278:
[C---:B---3--:R-:W-:Y:S01]  /*2ec0*/  FMUL.FTZ R2, R23.reuse, R93 ;  /* 0x0000005d17027220 */ /* 0x048fe20000410000 */
[CC--:B--2-4-:R-:W-:Y:S01]  /*2ed0*/  FFMA.FTZ R9, R22.reuse, R96.reuse, R3 ;  /* 0x0000006016097223 */ /* 0x0d4fe20000010003 */
[C---:B------:R-:W-:Y:S01]  /*2ee0*/  FMUL.FTZ R10, R23.reuse, R96 ;  /* 0x00000060170a7220 */ /* 0x040fe20000410000 */
[-C--:B0-----:R-:W-:Y:S01]  /*2ef0*/  FMUL.FTZ R8, R23, R91.reuse ;  /* 0x0000005b17087220 */ /* 0x081fe20000410000 */
        /* <DEDUP_REMOVED lines=30> */
.L_x_17281:
[----:B------:R-:W-:Y:S05]  /*30e0*/  BSYNC.RECONVERGENT B0 ;  /* 0x0000000000007941 */ /* 0x000fea0003800200 */
.L_x_17280:
[----:B------:R-:W-:-:S04]  /*30f0*/  UIADD3 UR4, UPT, UPT, UR4, 0x1, URZ ;  /* 0x0000000104047890 */ /* 0x000fc8000fffe0ff */
[----:B------:R-:W-:-:S09]  /*3100*/  UISETP.GE.AND UP0, UPT, UR4, UR8, UPT ;  /* 0x000000080400728c */ /* 0x000fd2000bf06270 */
[----:B------:R-:W-:Y:S05]  /*3110*/  BRA.U !UP0, `(.L_x_17282) ;  /* 0xffffffdd08387547 */ /* 0x000fea000b83ffff */
.L_x_17264:
[----:B------:R-:W-:Y:S01]  /*3120*/  BAR.SYNC.DEFER_BLOCKING 0x0 ;  /* 0x0000000000007b1d */ /* 0x000fe20000010000 */
[----:B------:R-:W-:Y:S02]  /*3130*/  ISETP.NE.AND P5, PT, R74, RZ, PT ;  /* 0x000000ff4a00720c */ /* 0x000fe40003fa5270 */
[----:B------:R-:W-:Y:S02]  /*3140*/  F2FP.F16.F32.PACK_AB R42, R42, R43 ;  /* 0x0000002b2a2a723e */ /* 0x000fe400000000ff */
[----:B------:R-:W-:-:S03]  /*3150*/  F2FP.F16.F32.PACK_AB R43, R40, R41 ;  /* 0x00000029282b723e */ /* 0x000fc600000000ff */
[----:B------:R-:W2:Y:S01]  /*3160*/  LDC.64 R18, c[0x0][0x4f8] ;  /* 0x00013e00ff127b82 */ /* 0x000ea20000000a00 */
[----:B------:R-:W3:Y:S01]  /*3170*/  LDCU.64 UR6, c[0x0][0x500] ;  /* 0x0000a000ff0677ac */ /* 0x000ee20008000a00 */
[----:B------:R-:W-:Y:S02]  /*3180*/  SHF.R.S32.HI R17, RZ, 0x1f, R16 ;  /* 0x0000001fff117819 */ /* 0x000fe40000011410 */
[----:B------:R-:W-:Y:S01]  /*3190*/  F2FP.F16.F32.PACK_AB R22, R45, R44 ;  /* 0x0000002c2d16723e */ /* 0x000fe200000000ff */
[----:B------:R-:W4:Y:S01]  /*31a0*/  LDCU.64 UR8, c[0x0][0x550] ;  /* 0x0000aa00ff0877ac */ /* 0x000f220008000a00 */
[----:B------:R-:W-:Y:S01]  /*31b0*/  F2FP.F16.F32.PACK_AB R23, R47, R46 ;  /* 0x0000002e2f17723e */ /* 0x000fe200000000ff */
[----:B------:R-:W-:Y:S01]  /*31c0*/  FADD.FTZ R44, R44, R75 ;  /* 0x0000004b2c2c7221 */ /* 0x000fe20000010000 */
[----:B------:R-:W5:Y:S03]  /*31d0*/  LDC.64 R24, c[0x0][0x518] ;  /* 0x00014600ff187b82 */ /* 0x000f660000000a00 */
[----:B------:R-:W-:-:S04]  /*31e0*/  FADD.FTZ R45, R44, R45 ;  /* 0x0000002d2c2d7221 */ /* 0x000fc80000010000 */
[----:B------:R-:W-:Y:S01]  /*31f0*/  FADD.FTZ R46, R45, R46 ;  /* 0x0000002e2d2e7221 */ /* 0x000fe20000010000 */
[----:B------:R-:W-:Y:S01]  /*3200*/  STS.64 [R48], R42 ;  /* 0x0000002a30007388 */ /* 0x000fe20000000a00 */
[----:B------:R-:W-:-:S03]  /*3210*/  NOP ;  /* 0x0000000000007918 */ /* 0x000fc60000000000 */
[----:B0-----:R-:W-:Y:S01]  /*3220*/  LDS.U16 R5, [R50] ;  /* 0x0000000032057984 */ /* 0x001fe20000000400 */
[----:B--2---:R-:W-:-:S04]  /*3230*/  IMAD.WIDE.U32 R2, R18, UR18, R16 ;  /* 0x0000001212027c25 */ /* 0x004fc8000f8e0010 */
[----:B------:R-:W-:Y:S01]  /*3240*/  FADD.FTZ R75, R46, R47 ;  /* 0x0000002f2e4b7221 */ /* 0x000fe20000010000 */
[----:B------:R-:W-:Y:S01]  /*3250*/  LDS.U16 R7, [R50+0x40] ;  /* 0x0000400032077984 */ /* 0x000fe20000000400 */
[----:B------:R-:W-:Y:S02]  /*3260*/  IMAD R3, R19, UR18, R3 ;  /* 0x0000001213037c24 */ /* 0x000fe4000f8e0203 */
[----:B-----5:R-:W-:Y:S01]  /*3270*/  IMAD.WIDE.U32 R16, R24, UR18, R16 ;  /* 0x0000001218107c25 */ /* 0x020fe2000f8e0010 */
[----:B------:R-:W-:Y:S03]  /*3280*/  LDS.U16 R9, [R50+0x80] ;  /* 0x0000800032097984 */ /* 0x000fe60000000400 */
[C---:B---3--:R-:W-:Y:S01]  /*3290*/  IMAD.WIDE.U32 R2, R85.reuse, UR6, R2 ;  /* 0x0000000655027c25 */ /* 0x048fe2000f8e0002 */
[----:B-1----:R-:W-:Y:S03]  /*32a0*/  LDS.U16 R11, [R50+0xc0] ;  /* 0x0000c000320b7984 */ /* 0x002fe60000000400 */
[----:B------:R-:W-:Y:S01]  /*32b0*/  IMAD R4, R85, UR7, R3 ;  /* 0x0000000755047c24 */ /* 0x000fe2000f8e0203 */
[----:B------:R-:W-:Y:S01]  /*32c0*/  @!P5 STS [UR5+0x100], R54 ;  /* 0x00010036ff00d988 */ /* 0x000fe20008000805 */
[----:B------:R-:W-:Y:S01]  /*32d0*/  BAR.SYNC.DEFER_BLOCKING 0x0 ;  /* 0x0000000000007b1d */ /* 0x000fe20000010000 */
[----:B------:R-:W-:Y:S01]  /*32e0*/  IADD3 R3, P2, PT, R67, R2, RZ ;  /* 0x0000000243037210 */ /* 0x000fe20007f5e0ff */
[----:B------:R-:W-:-:S03]  /*32f0*/  IMAD R17, R25, UR18, R17 ;  /* 0x0000001219117c24 */ /* 0x000fc6000f8e0211 */
[----:B------:R-:W-:Y:S01]  /*3300*/  IADD3.X R4, PT, PT, RZ, R4, RZ, P2, !PT ;  /* 0x00000004ff047210 */ /* 0x000fe200017fe4ff */
[----:B------:R-:W0:Y:S01]  /*3310*/  LDCU.64 UR6, c[0x0][0x560] ;  /* 0x0000ac00ff0677ac */ /* 0x000e220008000a00 */
[----:B----4-:R-:W-:-:S04]  /*3320*/  LEA R2, P4, R3, UR8, 0x1 ;  /* 0x0000000803027c11 */ /* 0x010fc8000f8808ff */
[----:B------:R-:W-:Y:S01]  /*3330*/  LEA.HI.X R3, R3, UR9, R4, 0x1, P4 ;  /* 0x0000000903037c11 */ /* 0x000fe2000a0f0c04 */
[----:B------:R-:W1:Y:S02]  /*3340*/  LDS R0, [UR5+0x100] ;  /* 0x00010005ff007984 */ /* 0x000e640008000800 */
[-C--:B-1----:R-:W-:Y:S02]  /*3350*/  ISETP.GE.AND P0, PT, R67, R0.reuse, PT ;  /* 0x000000004300720c */ /* 0x082fe40003f06270 */
[-C--:B------:R-:W-:Y:S02]  /*3360*/  ISETP.GE.AND P1, PT, R65, R0.reuse, PT ;  /* 0x000000004100720c */ /* 0x080fe40003f26270 */
[-C--:B------:R-:W-:Y:S02]  /*3370*/  ISETP.GE.AND P2, PT, R63, R0.reuse, PT ;  /* 0x000000003f00720c */ /* 0x080fe40003f46270 */
[----:B------:R-:W-:-:S07]  /*3380*/  ISETP.GE.AND P3, PT, R57, R0, PT ;  /* 0x000000003900720c */ /* 0x000fce0003f66270 */
[----:B------:R-:W-:Y:S04]  /*3390*/  @!P0 STG.E.U16 desc[UR16][R2.64], R5 ;  /* 0x0000000502008986 */ /* 0x000fe8000c101510 */
[----:B------:R-:W-:Y:S04]  /*33a0*/  @!P1 STG.E.U16 desc[UR16][R2.64+0x40], R7 ;  /* 0x0000400702009986 */ /* 0x000fe8000c101510 */
[----:B------:R-:W-:Y:S04]  /*33b0*/  @!P2 STG.E.U16 desc[UR16][R2.64+0x80], R9 ;  /* 0x000080090200a986 */ /* 0x000fe8000c101510 */
[----:B------:R1:W-:Y:S01]  /*33c0*/  @!P3 STG.E.U16 desc[UR16][R2.64+0xc0], R11 ;  /* 0x0000c00b0200b986 */ /* 0x0003e2000c101510 */
[----:B------:R-:W-:Y:S06]  /*33d0*/  BAR.SYNC.DEFER_BLOCKING 0x0 ;  /* 0x0000000000007b1d */ /* 0x000fec0000010000 */
[----:B------:R-:W-:Y:S01]  /*33e0*/  STS.64 [R48], R22 ;  /* 0x0000001630007388 */ /* 0x000fe20000000a00 */
[----:B------:R-:W-:-:S03]  /*33f0*/  NOP ;  /* 0x0000000000007918 */ /* 0x000fc60000000000 */
[----:B------:R-:W-:Y:S04]  /*3400*/  LDS.U16 R19, [R50] ;  /* 0x0000000032137984 */ /* 0x000fe80000000400 */
[----:B------:R-:W-:Y:S04]  /*3410*/  LDS.U16 R5, [R50+0x40] ;  /* 0x0000400032057984 */ /* 0x000fe80000000400 */
[----:B------:R-:W-:Y:S04]  /*3420*/  LDS.U16 R7, [R50+0x80] ;  /* 0x0000800032077984 */ /* 0x000fe80000000400 */
[----:B------:R-:W-:Y:S04]  /*3430*/  LDS.U16 R21, [R50+0xc0] ;  /* 0x0000c00032157984 */ /* 0x000fe80000000400 */
[----:B------:R-:W-:Y:S01]  /*3440*/  @!P5 STS [UR5+0x100], R54 ;  /* 0x00010036ff00d988 */ /* 0x000fe20008000805 */
[----:B------:R-:W-:Y:S06]  /*3450*/  BAR.SYNC.DEFER_BLOCKING 0x0 ;  /* 0x0000000000007b1d */ /* 0x000fec0000010000 */
[----:B------:R-:W2:Y:S01]  /*3460*/  LDS R0, [UR5+0x100] ;  /* 0x00010005ff007984 */ /* 0x000ea20008000800 */
[----:B------:R-:W1:Y:S02]  /*3470*/  LDCU.64 UR4, c[0x0][0x520] ;  /* 0x0000a400ff0477ac */ /* 0x000e640008000a00 */
[----:B-1----:R-:W-:-:S04]  /*3480*/  IMAD.WIDE.U32 R2, R85, UR4, R16 ;  /* 0x0000000455027c25 */ /* 0x002fc8000f8e0010 */
[----:B------:R-:W-:Y:S01]  /*3490*/  IMAD R4, R85, UR5, R3 ;  /* 0x0000000555047c24 */ /* 0x000fe2000f8e0203 */
[C---:B------:R-:W-:Y:S02]  /*34a0*/  IADD3 R3, P4, PT, R67.reuse, R2, RZ ;  /* 0x0000000243037210 */ /* 0x040fe40007f9e0ff */
[-C--:B--2---:R-:W-:Y:S02]  /*34b0*/  ISETP.GE.AND P0, PT, R67, R0.reuse, PT ;  /* 0x000000004300720c */ /* 0x084fe40003f06270 */
[-C--:B------:R-:W-:Y:S02]  /*34c0*/  ISETP.GE.AND P1, PT, R65, R0.reuse, PT ;  /* 0x000000004100720c */ /* 0x080fe40003f26270 */
[-C--:B------:R-:W-:Y:S02]  /*34d0*/  ISETP.GE.AND P2, PT, R63, R0.reuse, PT ;  /* 0x000000003f00720c */ /* 0x080fe40003f46270 */
[----:B------:R-:W-:Y:S02]  /*34e0*/  ISETP.GE.AND P3, PT, R57, R0, PT ;  /* 0x000000003900720c */ /* 0x000fe40003f66270 */
[----:B------:R-:W-:-:S02]  /*34f0*/  IADD3.X R0, PT, PT, RZ, R4, RZ, P4, !PT ;  /* 0x00000004ff007210 */ /* 0x000fc400027fe4ff */
[----:B0-----:R-:W-:-:S04]  /*3500*/  LEA R2, P4, R3, UR6, 0x1 ;  /* 0x0000000603027c11 */ /* 0x001fc8000f8808ff */
[----:B------:R-:W-:-:S05]  /*3510*/  LEA.HI.X R3, R3, UR7, R0, 0x1, P4 ;  /* 0x0000000703037c11 */ /* 0x000fca000a0f0c00 */
        /* <DEDUP_REMOVED lines=13> */
.L_x_17263:
        /* <DEDUP_REMOVED lines=34> */
.L_x_17285:
[----:B------:R-:W-:Y:S05]  /*3810*/  BSYNC.RECONVERGENT B0 ;  /* 0x0000000000007941 */ /* 0x000fea0003800200 */
.L_x_17284:
        /* <DEDUP_REMOVED lines=26> */
.L_x_17287:
[----:B------:R-:W-:Y:S05]  /*39c0*/  BSYNC.RECONVERGENT B0 ;  /* 0x0000000000007941 */ /* 0x000fea0003800200 */
.L_x_17286:
        /* <DEDUP_REMOVED lines=22> */
.L_x_17289:
        /* <DEDUP_REMOVED lines=60> */
.L_x_17288:
[----:B------:R-:W-:Y:S05]  /*3ef0*/  EXIT ;  /* 0x000000000000794d */ /* 0x000fea0003800000 */
.L_x_17290:
        /* <DEDUP_REMOVED lines=16> */
.L_x_18791:


//--------------------- .text._Z25selective_scan_bwd_kernelI32Selective_Scan_bwd_kernel_traitsILi32ELi4ELb0ELb0ELb0ELb0ELb1EN3c104HalfENS1_7complexIfEEEEv12SSMParamsBwd --------------------------
	.section	.text._Z25selective_scan_bwd_kernelI32Selective_Scan_bwd_kernel_traitsILi32ELi4ELb0ELb0ELb0ELb0ELb1EN3c104HalfENS1_7complexIfEEEEv12SSMParamsBwd,"ax",@progbits
	.align	128
        .global         _Z25selective_scan_bwd_kernelI32Selective_Scan_bwd_kernel_traitsILi32ELi4ELb0ELb0ELb0ELb0ELb1EN3c104HalfENS1_7complexIfEEEEv12SSMParamsBwd
        .type           _Z25selective_scan_bwd_kernelI32Selective_Scan_bwd_kernel_traitsILi32ELi4ELb0ELb0ELb0ELb0ELb1EN3c104HalfENS1_7complexIfEEEEv12SSMParamsBwd,@function
        .size           _Z25selective_scan_bwd_kernelI32Selective_Scan_bwd_kernel_traitsILi32ELi4ELb0ELb0ELb0ELb0ELb1EN3c104HalfENS1_7complexIfEEEEv12SSMParamsBwd,(.L_x_18792 - _Z25selective_scan_bwd_kernelI32Selective_Scan_bwd_kernel_traitsILi32ELi4ELb0ELb0ELb0ELb0ELb1EN3c104HalfENS1_7complexIfEEEEv12SSMParamsBwd)
        .other          _Z25selective_scan_bwd_kernelI32Selective_Scan_bwd_kernel_traitsILi32ELi4ELb0ELb0ELb0ELb0ELb1EN3c104HalfENS1_7complexIfEEEEv12SSMParamsBwd,@"STO_CUDA_ENTRY STV_DEFAULT"
_Z25selective_scan_bwd_kernelI32Selective_Scan_bwd_kernel_traitsILi32ELi4ELb0ELb0ELb0ELb0ELb1EN3c104HalfENS1_7complexIfEEEEv12SSMParamsBwd:
.text._Z25selective_scan_bwd_kernelI32Selective_Scan_bwd_kernel_traitsILi32ELi4ELb0ELb0ELb0ELb0ELb1EN3c104HalfENS1_7complexIfEEEEv12SSMParamsBwd:
        /* <DEDUP_REMOVED lines=105> */
.L_x_17312:
[----:B0-----:R-:W0:Y:S01]  /*0690*/  LDCU UR4, c[0x0][0x388] ;  /* 0x00007100ff0477ac */ /* 0x001e220008000800 */
[----:B------:R-:W-:Y:S02]  /*06a0*/  IADD3 R30, PT, PT, R33, -0x1, RZ ;  /* 0xffffffff211e7810 */ /* 0x000fe40007ffe0ff */
[----:B------:R-:W-:Y:S02]  /*06b0*/  SHF.L.U32 R9, R38, 0x1, RZ ;  /* 0x0000000126097819 */ /* 0x000fe400000006ff */
[----:B------:R-:W-:Y:S02]  /*06c0*/  PRMT R0, RZ, 0x7610, R0 ;  /* 0x00007610ff007816 */ /* 0x000fe40000000000 */
[----:B------:R-:W-:Y:S02]  /*06d0*/  PRMT R6, RZ, 0x7610, R6 ;  /* 0x00007610ff067816 */ /* 0x000fe40000000006 */
[----:B------:R-:W-:Y:S02]  /*06e0*/  PRMT R8, RZ, 0x7610, R8 ;  /* 0x00007610ff087816 */ /* 0x000fe40000000008 */
[----:B------:R-:W-:Y:S01]  /*06f0*/  PRMT R10, RZ, 0x7610, R10 ;  /* 0x00007610ff0a7816 */ /* 0x000fe2000000000a */
[----:B------:R-:W-:Y:S01]  /*0700*/  BAR.SYNC.DEFER_BLOCKING 0x0 ;  /* 0x0000000000007b1d */ /* 0x000fe20000010000 */
[----:B------:R-:W-:-:S02]  /*0710*/  SHF.L.U32 R12, R30, 0x7, RZ ;  /* 0x000000071e0c7819 */ /* 0x000fc400000006ff */
[----:B------:R-:W-:Y:S02]  /*0720*/  IADD3 R2, P4, PT, R9, R42, RZ ;  /* 0x0000002a09027210 */ /* 0x000fe40007f9e0ff */
[----:B0-----:R-:W-:Y:S01]  /*0730*/  IADD3 R29, PT, PT, -R12, UR4, RZ ;  /* 0x000000040c1d7c10 */ /* 0x001fe2000fffe1ff */
[----:B------:R-:W0:Y:S01]  /*0740*/  S2R R28, SR_LANEID ;  /* 0x00000000001c7919 */ /* 0x000e220000000000 */
[----:B------:R-:W-:Y:S01]  /*0750*/  IADD3.X R3, PT, PT, RZ, R41, RZ, P4, !PT ;  /* 0x00000029ff037210 */ /* 0x000fe200027fe4ff */
[----:B------:R-:W1:Y:S01]  /*0760*/  S2UR UR5, SR_CgaCtaId ;  /* 0x00000000000579c3 */ /* 0x000e620000008800 */
[----:B------:R-:W-:Y:S02]  /*0770*/  ISETP.GE.AND P3, PT, R38, R29, PT ;  /* 0x0000001d2600720c */ /* 0x000fe40003f66270 */
[----:B------:R-:W-:Y:S02]  /*0780*/  PRMT R18, RZ, 0x7610, R18 ;  /* 0x00007610ff127816 */ /* 0x000fe40000000012 */
[----:B------:R-:W-:-:S02]  /*0790*/  PRMT R20, RZ, 0x7610, R20 ;  /* 0x00007610ff147816 */ /* 0x000fc40000000014 */
[----:B------:R-:W-:Y:S02]  /*07a0*/  PRMT R22, RZ, 0x7610, R22 ;  /* 0x00007610ff167816 */ /* 0x000fe40000000016 */
[----:B------:R-:W-:Y:S02]  /*07b0*/  PRMT R24, RZ, 0x7610, R24 ;  /* 0x00007610ff187816 */ /* 0x000fe40000000018 */
[----:B------:R-:W-:Y:S02]  /*07c0*/  PRMT R52, RZ, 0x7610, R52 ;  /* 0x00007610ff347816 */ /* 0x000fe40000000034 */
[----:B------:R-:W-:Y:S01]  /*07d0*/  PRMT R54, RZ, 0x7610, R54 ;  /* 0x00007610ff367816 */ /* 0x000fe20000000036 */
[----:B------:R-:W2:Y:S01]  /*07e0*/  @!P3 LDG.E.U16 R0, desc[UR16][R2.64] ;  /* 0x000000100200b981 */ /* 0x000ea2000c1e1500 */
[-C--:B------:R-:W-:Y:S02]  /*07f0*/  ISETP.GE.AND P2, PT, R36, R29.reuse, PT ;  /* 0x0000001d2400720c */ /* 0x080fe40003f46270 */
[----:B------:R-:W-:Y:S01]  /*0800*/  PRMT R56, RZ, 0x7610, R56 ;  /* 0x00007610ff387816 */ /* 0x000fe20000000038 */
[----:B------:R-:W-:Y:S01]  /*0810*/  HFMA2 R13, -RZ, RZ, 0, 0 ;  /* 0x00000000ff0d7431 */ /* 0x000fe200000001ff */
[-C--:B------:R-:W-:Y:S01]  /*0820*/  ISETP.GE.AND P1, PT, R34, R29.reuse, PT ;  /* 0x0000001d2200720c */ /* 0x080fe20003f26270 */
[----:B------:R-:W3:Y:S01]  /*0830*/  LDCU.64 UR6, c[0x0][0x488] ;  /* 0x00009100ff0677ac */ /* 0x000ee20008000a00 */
[----:B------:R-:W-:Y:S01]  /*0840*/  ISETP.GE.AND P0, PT, R32, R29, PT ;  /* 0x0000001d2000720c */ /* 0x000fe20003f06270 */
[----:B------:R-:W4:Y:S01]  /*0850*/  LDC.64 R58, c[0x0][0x428] ;  /* 0x00010a00ff3a7b82 */ /* 0x000f220000000a00 */
[----:B------:R-:W4:Y:S05]  /*0860*/  LDCU.64 UR8, c[0x0][0x558] ;  /* 0x0000ab00ff0877ac */ /* 0x000f2a0008000a00 */
[----:B------:R-:W3:Y:S01]  /*0870*/  @!P2 LDG.E.U16 R6, desc[UR16][R2.64+0x40] ;  /* 0x000040100206a981 */ /* 0x000ee2000c1e1500 */
[----:B------:R-:W4:Y:S01]  /*0880*/  LDCU.64 UR10, c[0x0][0x490] ;  /* 0x00009200ff0a77ac */ /* 0x000f220008000a00 */
[----:B------:R-:W4:Y:S02]  /*0890*/  LDC.64 R68, c[0x0][0x508] ;  /* 0x00014200ff447b82 */ /* 0x000f240000000a00 */
[----:B------:R-:W4:Y:S04]  /*08a0*/  @!P1 LDG.E.U16 R8, desc[UR16][R2.64+0x80] ;  /* 0x0000801002089981 */ /* 0x000f28000c1e1500 */
[----:B------:R-:W4:Y:S01]  /*08b0*/  @!P0 LDG.E.U16 R10, desc[UR16][R2.64+0xc0] ;  /* 0x0000c010020a8981 */ /* 0x000f22000c1e1500 */
[----:B------:R-:W-:-:S02]  /*08c0*/  UMOV UR4, 0x400 ;  /* 0x0000040000047882 */ /* 0x000fc40000000000 */
[----:B-1----:R-:W-:Y:S01]  /*08d0*/  ULEA UR5, UR5, UR4, 0x18 ;  /* 0x0000000405057291 */ /* 0x002fe2000f8ec0ff */
[----:B------:R-:W-:Y:S01]  /*08e0*/  IADD3 R4, P4, PT, R9, R40, RZ ;  /* 0x0000002809047210 */ /* 0x000fe20007f9e0ff */
[----:B------:R-:W1:Y:S04]  /*08f0*/  LDCU UR4, c[0x0][0x38c] ;  /* 0x00007180ff0477ac */ /* 0x000e680008000800 */
[C---:B0-----:R-:W-:Y:S02]  /*0900*/  LEA R27, R28.reuse, UR5, 0x1 ;  /* 0x000000051c1b7c11 */ /* 0x041fe4000f8e08ff */
[----:B------:R-:W-:Y:S02]  /*0910*/  LEA R26, R28, UR5, 0x3 ;  /* 0x000000051c1a7c11 */ /* 0x000fe4000f8e18ff */
[----:B------:R-:W-:Y:S01]  /*0920*/  IADD3.X R5, PT, PT, RZ, R39, RZ, P4, !PT ;  /* 0x00000027ff057210 */ /* 0x000fe200027fe4ff */
[----:B--2---:R-:W-:Y:S04]  /*0930*/  STS.U16 [R27], R0 ;  /* 0x000000001b007388 */ /* 0x004fe80000000400 */
[----:B---3--:R-:W-:Y:S04]  /*0940*/  STS.U16 [R27+0x40], R6 ;  /* 0x000040061b007388 */ /* 0x008fe80000000400 */
[----:B----4-:R0:W-:Y:S04]  /*0950*/  STS.U16 [R27+0x80], R8 ;  /* 0x000080081b007388 */ /* 0x0101e80000000400 */
[----:B------:R2:W-:Y:S01]  /*0960*/  STS.U16 [R27+0xc0], R10 ;  /* 0x0000c00a1b007388 */ /* 0x0005e20000000400 */
[----:B------:R-:W-:-:S03]  /*0970*/  NOP ;  /* 0x0000000000007918 */ /* 0x000fc60000000000 */
[----:B------:R-:W-:Y:S01]  /*0980*/  LDS.64 R2, [R26] ;  /* 0x000000001a027984 */ /* 0x000fe20000000a00 */
[----:B------:R-:W-:Y:S01]  /*0990*/  BAR.SYNC.DEFER_BLOCKING 0x0 ;  /* 0x0000000000007b1d */ /* 0x000fe20000010000 */
[----:B0-----:R-:W-:Y:S02]  /*09a0*/  IADD3 R8, P4, PT, R9, R37, RZ ;  /* 0x0000002509087210 */ /* 0x001fe40007f9e0ff */
[----:B------:R-:W-:-:S05]  /*09b0*/  PRMT R0, RZ, 0x7610, R0 ;  /* 0x00007610ff007816 */ /* 0x000fca0000000000 */
[----:B--2---:R-:W0:Y:S01]  /*09c0*/  LDC.64 R10, c[0x0][0x410] ;  /* 0x00010400ff0a7b82 */ /* 0x004e220000000a00 */
[----:B------:R-:W2:Y:S04]  /*09d0*/  @!P3 LDG.E.U16 R18, desc[UR16][R4.64] ;  /* 0x000000100412b981 */ /* 0x000ea8000c1e1500 */
[----:B------:R-:W3:Y:S04]  /*09e0*/  @!P2 LDG.E.U16 R20, desc[UR16][R4.64+0x40] ;  /* 0x000040100414a981 */ /* 0x000ee8000c1e1500 */
[----:B------:R-:W4:Y:S04]  /*09f0*/  @!P1 LDG.E.U16 R22, desc[UR16][R4.64+0x80] ;  /* 0x0000801004169981 */ /* 0x000f28000c1e1500 */
[----:B------:R-:W4:Y:S01]  /*0a00*/  @!P0 LDG.E.U16 R24, desc[UR16][R4.64+0xc0] ;  /* 0x0000c01004188981 */ /* 0x000f22000c1e1500 */
[----:B------:R-:W-:-:S03]  /*0a10*/  IADD3.X R9, PT, PT, RZ, R35, RZ, P4, !PT ;  /* 0x00000023ff097210 */ /* 0x000fc600027fe4ff */
[----:B--2---:R2:W-:Y:S04]  /*0a20*/  STS.U16 [R27], R18 ;  /* 0x000000121b007388 */ /* 0x0045e80000000400 */
[----:B---3--:R3:W-:Y:S04]  /*0a30*/  STS.U16 [R27+0x40], R20 ;  /* 0x000040141b007388 */ /* 0x0087e80000000400 */
[----:B----4-:R4:W-:Y:S01]  /*0a40*/  STS.U16 [R27+0x80], R22 ;  /* 0x000080161b007388 */ /* 0x0109e20000000400 */
[----:B--2---:R-:W2:Y:S03]  /*0a50*/  LDC.64 R18, c[0x0][0x418] ;  /* 0x00010600ff127b82 */ /* 0x004ea60000000a00 */
[----:B------:R1:W-:Y:S01]  /*0a60*/  STS.U16 [R27+0xc0], R24 ;  /* 0x0000c0181b007388 */ /* 0x0003e20000000400 */
[----:B------:R-:W-:-:S03]  /*0a70*/  NOP ;  /* 0x0000000000007918 */ /* 0x000fc60000000000 */
[----:B------:R-:W-:Y:S01]  /*0a80*/  LDS.64 R4, [R26] ;  /* 0x000000001a047984 */ /* 0x000fe20000000a00 */
[----:B------:R-:W-:Y:S06]  /*0a90*/  BAR.SYNC.DEFER_BLOCKING 0x0 ;  /* 0x0000000000007b1d */ /* 0x000fec0000010000 */
[----:B------:R-:W4:Y:S04]  /*0aa0*/  @!P3 LDG.E.U16 R0, desc[UR16][R8.64] ;  /* 0x000000100800b981 */ /* 0x000f28000c1e1500 */
[----:B------:R-:W4:Y:S04]  /*0ab0*/  @!P2 LDG.E.U16 R52, desc[UR16][R8.64+0x40] ;  /* 0x000040100834a981 */ /* 0x000f28000c1e1500 */
[----:B------:R-:W4:Y:S04]  /*0ac0*/  @!P1 LDG.E.U16 R54, desc[UR16][R8.64+0x80] ;  /* 0x0000801008369981 */ /* 0x000f28000c1e1500 */
[----:B------:R-:W4:Y:S01]  /*0ad0*/  @!P0 LDG.E.U16 R56, desc[UR16][R8.64+0xc0] ;  /* 0x0000c01008388981 */ /* 0x000f22000c1e1500 */
[----:B0-----:R-:W-:-:S04]  /*0ae0*/  IMAD.WIDE.U32 R6, R10, UR18, R12 ;  /* 0x000000120a067c25 */ /* 0x001fc8000f8e000c */
[----:B------:R-:W-:Y:S02]  /*0af0*/  IMAD R7, R11, UR18, R7 ;  /* 0x000000120b077c24 */ /* 0x000fe4000f8e0207 */
[----:B--2---:R-:W-:-:S04]  /*0b00*/  IMAD.WIDE.U32 R6, R55, R18, R6 ;  /* 0x0000001237067225 */ /* 0x004fc800078e0006 */
[----:B------:R-:W-:Y:S01]  /*0b10*/  IMAD R7, R55, R19, R7 ;  /* 0x0000001337077224 */ /* 0x000fe200078e0207 */
[----:B------:R-:W-:-:S04]  /*0b20*/  IADD3 R6, P4, PT, R38, R6, RZ ;  /* 0x0000000626067210 */ /* 0x000fc80007f9e0ff */
[----:B------:R-:W-:Y:S02]  /*0b30*/  IADD3.X R7, PT, PT, RZ, R7, RZ, P4, !PT ;  /* 0x00000007ff077210 */ /* 0x000fe400027fe4ff */
[----:B------:R-:W-:-:S04]  /*0b40*/  LEA R10, P4, R6, UR6, 0x1 ;  /* 0x00000006060a7c11 */ /* 0x000fc8000f8808ff */
[----:B------:R-:W-:Y:S01]  /*0b50*/  LEA.HI.X R11, R6, UR7, R7, 0x1, P4 ;  /* 0x00000007060b7c11 */ /* 0x000fe2000a0f0c07 */
[----:B------:R-:W0:Y:S01]  /*0b60*/  LDCU.64 UR6, c[0x0][0x478] ;  /* 0x00008f00ff0677ac */ /* 0x000e220008000a00 */
[----:B------:R-:W-:Y:S02]  /*0b70*/  PRMT R18, RZ, 0x7610, R18 ;  /* 0x00007610ff127816 */ /* 0x000fe40000000012 */
[----:B---3--:R-:W-:Y:S02]  /*0b80*/  PRMT R20, RZ, 0x7610, R20 ;  /* 0x00007610ff147816 */ /* 0x008fe40000000014 */
[----:B----4-:R-:W-:Y:S02]  /*0b90*/  PRMT R22, RZ, 0x7610, R22 ;  /* 0x00007610ff167816 */ /* 0x010fe40000000016 */
[----:B-1----:R-:W-:Y:S01]  /*0ba0*/  PRMT R24, RZ, 0x7610, R24 ;  /* 0x00007610ff187816 */ /* 0x002fe20000000018 */
[----:B------:R-:W-:Y:S04]  /*0bb0*/  STS.U16 [R27], R0 ;  /* 0x000000001b007388 */ /* 0x000fe80000000400 */
[----:B------:R-:W-:Y:S04]  /*0bc0*/  STS.U16 [R27+0x40], R52 ;  /* 0x000040341b007388 */ /* 0x000fe80000000400 */
[----:B------:R-:W-:Y:S04]  /*0bd0*/  STS.U16 [R27+0x80], R54 ;  /* 0x000080361b007388 */ /* 0x000fe80000000400 */
[----:B------:R1:W-:Y:S01]  /*0be0*/  STS.U16 [R27+0xc0], R56 ;  /* 0x0000c0381b007388 */ /* 0x0003e20000000400 */
[----:B------:R-:W-:-:S03]  /*0bf0*/  NOP ;  /* 0x0000000000007918 */ /* 0x000fc60000000000 */
[----:B------:R-:W-:Y:S01]  /*0c00*/  LDS.64 R6, [R26] ;  /* 0x000000001a067984 */ /* 0x000fe20000000a00 */
[----:B-1----:R-:W1:Y:S08]  /*0c10*/  LDC.64 R56, c[0x0][0x420] ;  /* 0x00010800ff387b82 */ /* 0x002e700000000a00 */
[----:B------:R-:W-:Y:S06]  /*0c20*/  BAR.SYNC.DEFER_BLOCKING 0x0 ;  /* 0x0000000000007b1d */ /* 0x000fec0000010000 */
[----:B------:R-:W2:Y:S04]  /*0c30*/  @!P3 LDG.E.U16 R18, desc[UR16][R10.64] ;  /* 0x000000100a12b981 */ /* 0x000ea8000c1e1500 */
[----:B------:R-:W3:Y:S04]  /*0c40*/  @!P2 LDG.E.U16 R20, desc[UR16][R10.64+0x40] ;  /* 0x000040100a14a981 */ /* 0x000ee8000c1e1500 */
[----:B------:R-:W4:Y:S04]  /*0c50*/  @!P1 LDG.E.U16 R22, desc[UR16][R10.64+0x80] ;  /* 0x000080100a169981 */ /* 0x000f28000c1e1500 */
[----:B------:R0:W4:Y:S01]  /*0c60*/  @!P0 LDG.E.U16 R24, desc[UR16][R10.64+0xc0] ;  /* 0x0000c0100a188981 */ /* 0x000122000c1e1500 */
[----:B-1----:R-:W-:-:S04]  /*0c70*/  IMAD.WIDE.U32 R8, R56, UR18, R12 ;  /* 0x0000001238087c25 */ /* 0x002fc8000f8e000c */
[----:B------:R-:W-:Y:S02]  /*0c80*/  IMAD R9, R57, UR18, R9 ;  /* 0x0000001239097c24 */ /* 0x000fe4000f8e0209 */
[----:B------:R-:W-:-:S04]  /*0c90*/  IMAD.WIDE.U32 R8, R55, R58, R8 ;  /* 0x0000003a37087225 */ /* 0x000fc800078e0008 */
[----:B------:R-:W-:Y:S01]  /*0ca0*/  IMAD R0, R55, R59, R9 ;  /* 0x0000003b37007224 */ /* 0x000fe200078e0209 */
[----:B------:R-:W-:-:S04]  /*0cb0*/  IADD3 R9, P4, PT, R38, R8, RZ ;  /* 0x0000000826097210 */ /* 0x000fc80007f9e0ff */
[----:B------:R-:W-:Y:S02]  /*0cc0*/  IADD3.X R0, PT, PT, RZ, R0, RZ, P4, !PT ;  /* 0x00000000ff007210 */ /* 0x000fe400027fe4ff */
[C---:B0-----:R-:W-:Y:S02]  /*0cd0*/  LEA R8, P4, R9.reuse, UR6, 0x1 ;  /* 0x0000000609087c11 */ /* 0x041fe4000f8808ff */
[----:B------:R-:W-:Y:S02]  /*0ce0*/  PRMT R10, RZ, 0x7610, R10 ;  /* 0x00007610ff0a7816 */ /* 0x000fe4000000000a */
[----:B------:R-:W-:Y:S01]  /*0cf0*/  LEA.HI.X R9, R9, UR7, R0, 0x1, P4 ;  /* 0x0000000709097c11 */ /* 0x000fe2000a0f0c00 */
[----:B------:R-:W0:Y:S01]  /*0d00*/  LDCU.64 UR6, c[0x0][0x510] ;  /* 0x0000a200ff0677ac */ /* 0x000e220008000a00 */
[----:B------:R-:W-:Y:S02]  /*0d10*/  PRMT R52, RZ, 0x7610, R52 ;  /* 0x00007610ff347816 */ /* 0x000fe40000000034 */
[----:B------:R-:W-:-:S02]  /*0d20*/  PRMT R54, RZ, 0x7610, R54 ;  /* 0x00007610ff367816 */ /* 0x000fc40000000036 */
[----:B------:R-:W-:Y:S01]  /*0d30*/  PRMT R0, RZ, 0x7610, R0 ;  /* 0x00007610ff007816 */ /* 0x000fe20000000000 */
[----:B--2---:R-:W-:Y:S04]  /*0d40*/  STS.U16 [R27], R18 ;  /* 0x000000121b007388 */ /* 0x004fe80000000400 */
[----:B---3--:R-:W-:Y:S04]  /*0d50*/  STS.U16 [R27+0x40], R20 ;  /* 0x000040141b007388 */ /* 0x008fe80000000400 */
[----:B----4-:R-:W-:Y:S04]  /*0d60*/  STS.U16 [R27+0x80], R22 ;  /* 0x000080161b007388 */ /* 0x010fe80000000400 */
[----:B------:R-:W-:Y:S01]  /*0d70*/  STS.U16 [R27+0xc0], R24 ;  /* 0x0000c0181b007388 */ /* 0x000fe20000000400 */
[----:B------:R-:W-:-:S03]  /*0d80*/  NOP ;  /* 0x0000000000007918 */ /* 0x000fc60000000000 */
[----:B------:R-:W1:Y:S01]  /*0d90*/  LDS.64 R56, [R26] ;  /* 0x000000001a387984 */ /* 0x000e620000000a00 */
[----:B------:R-:W-:Y:S06]  /*0da0*/  BAR.SYNC.DEFER_BLOCKING 0x0 ;  /* 0x0000000000007b1d */ /* 0x000fec0000010000 */
[----:B------:R-:W2:Y:S04]  /*0db0*/  @!P3 LDG.E.U16 R10, desc[UR16][R8.64] ;  /* 0x00000010080ab981 */ /* 0x000ea8000c1e1500 */
[----:B------:R-:W3:Y:S04]  /*0dc0*/  @!P2 LDG.E.U16 R52, desc[UR16][R8.64+0x40] ;  /* 0x000040100834a981 */ /* 0x000ee8000c1e1500 */
[----:B------:R-:W4:Y:S04]  /*0dd0*/  @!P1 LDG.E.U16 R54, desc[UR16][R8.64+0x80] ;  /* 0x0000801008369981 */ /* 0x000f28000c1e1500 */
[----:B------:R0:W4:Y:S01]  /*0de0*/  @!P0 LDG.E.U16 R0, desc[UR16][R8.64+0xc0] ;  /* 0x0000c01008008981 */ /* 0x000122000c1e1500 */
[----:B-1----:R-:W-:-:S02]  /*0df0*/  HADD2.F32 R20, -RZ, R56.H1_H1 ;  /* 0x30000038ff147230 */ /* 0x002fc40000004100 */
[--C-:B------:R-:W-:Y:S02]  /*0e00*/  HADD2.F32 R25, -RZ, R57.reuse.H0_H0 ;  /* 0x20000039ff197230 */ /* 0x100fe40000004100 */
[----:B------:R-:W-:Y:S02]  /*0e10*/  HADD2.F32 R58, -RZ, R57.H1_H1 ;  /* 0x30000039ff3a7230 */ /* 0x000fe40000004100 */
[----:B------:R-:W-:Y:S01]  /*0e20*/  FMUL.FTZ R19, R20, -1.4426950216293334961 ;  /* 0xbfb8aa3b14137820 */ /* 0x000fe20000410000 */
[----:B------:R-:W-:Y:S02]  /*0e30*/  HADD2.F32 R11, -RZ, R56.H0_H0 ;  /* 0x20000038ff0b7230 */ /* 0x000fe40000004100 */
[----:B0-----:R-:W-:Y:S01]  /*0e40*/  FMUL.FTZ R8, R25, -1.4426950216293334961 ;  /* 0xbfb8aa3b19087820 */ /* 0x001fe20000410000 */
[----:B------:R-:W-:Y:S02]  /*0e50*/  FMUL.FTZ R9, R58, -1.4426950216293334961 ;  /* 0xbfb8aa3b3a097820 */ /* 0x000fe40000410000 */
[----:B------:R-:W-:Y:S01]  /*0e60*/  FMUL.FTZ R18, R11, -1.4426950216293334961 ;  /* 0xbfb8aa3b0b127820 */ /* 0x000fe20000410000 */
[----:B------:R-:W0:Y:S08]  /*0e70*/  MUFU.EX2 R19, R19 ;  /* 0x0000001300137308 */ /* 0x000e300000000800 */
[----:B------:R-:W1:Y:S08]  /*0e80*/  MUFU.EX2 R8, R8 ;  /* 0x0000000800087308 */ /* 0x000e700000000800 */
[----:B------:R-:W1:Y:S08]  /*0e90*/  MUFU.EX2 R9, R9 ;  /* 0x0000000900097308 */ /* 0x000e700000000800 */
[----:B------:R-:W1:Y:S01]  /*0ea0*/  MUFU.EX2 R18, R18 ;  /* 0x0000001200127308 */ /* 0x000e620000000800 */
[----:B0-----:R-:W-:Y:S01]  /*0eb0*/  FADD.FTZ R21, R19, 1 ;  /* 0x3f80000013157421 */ /* 0x001fe20000010000 */
[----:B-1----:R-:W-:Y:S01]  /*0ec0*/  FADD.FTZ R23, R8, 1 ;  /* 0x3f80000008177421 */ /* 0x002fe20000010000 */
[----:B------:R-:W-:-:S05]  /*0ed0*/  FADD.FTZ R24, R9, 1 ;  /* 0x3f80000009187421 */ /* 0x000fca0000010000 */
[----:B------:R-:W0:Y:S01]  /*0ee0*/  MUFU.RCP R21, R21 ;  /* 0x0000001500157308 */ /* 0x000e220000001000 */
[----:B------:R-:W-:-:S07]  /*0ef0*/  FADD.FTZ R18, R18, 1 ;  /* 0x3f80000012127421 */ /* 0x000fce0000010000 */
[----:B------:R-:W-:Y:S08]  /*0f00*/  MUFU.RCP R59, R24 ;  /* 0x00000018003b7308 */ /* 0x000ff00000001000 */
[----:B------:R-:W1:Y:S01]  /*0f10*/  MUFU.RCP R18, R18 ;  /* 0x0000001200127308 */ /* 0x000e620000001000 */
[----:B------:R-:W-:Y:S02]  /*0f20*/  HADD2.F32 R9, -RZ, R7.H0_H0 ;  /* 0x20000007ff097230 */ /* 0x000fe40000004100 */
[----:B------:R-:W-:Y:S01]  /*0f30*/  HADD2.F32 R8, -RZ, R6.H1_H1 ;  /* 0x30000006ff087230 */ /* 0x000fe20000004100 */
[----:B------:R-:W-:Y:S01]  /*0f40*/  ISETP.NE.AND P1, PT, R44, RZ, PT ;  /* 0x000000ff2c00720c */ /* 0x000fe20003f25270 */
[----:B------:R-:W-:-:S04]  /*0f50*/  UISETP.NE.U32.AND UP0, UPT, UR10, URZ, UPT ;  /* 0x000000ff0a00728c */ /* 0x000fc8000bf05070 */
[----:B------:R-:W-:Y:S01]  /*0f60*/  UISETP.NE.AND.EX UP0, UPT, UR11, URZ, UPT, UP0 ;  /* 0x000000ff0b00728c */ /* 0x000fe2000bf05300 */
[----:B--2---:R-:W-:Y:S04]  /*0f70*/  STS.U16 [R27], R10 ;  /* 0x0000000a1b007388 */ /* 0x004fe80000000400 */
[----:B---3--:R2:W-:Y:S04]  /*0f80*/  STS.U16 [R27+0x40], R52 ;  /* 0x000040341b007388 */ /* 0x0085e80000000400 */
[----:B----4-:R-:W-:Y:S04]  /*0f90*/  STS.U16 [R27+0x80], R54 ;  /* 0x000080361b007388 */ /* 0x010fe80000000400 */
[----:B------:R3:W-:Y:S01]  /*0fa0*/  STS.U16 [R27+0xc0], R0 ;  /* 0x0000c0001b007388 */ /* 0x0007e20000000400 */
[----:B------:R-:W-:-:S03]  /*0fb0*/  NOP ;  /* 0x0000000000007918 */ /* 0x000fc60000000000 */
[----:B------:R-:W4:Y:S01]  /*0fc0*/  LDS.64 R56, [R26] ;  /* 0x000000001a387984 */ /* 0x000f220000000a00 */
[----:B--2---:R2:W2:Y:S01]  /*0fd0*/  MUFU.RCP R52, R23 ;  /* 0x0000001700347308 */ /* 0x0044a20000001000 */
[----:B------:R-:W-:Y:S02]  /*0fe0*/  HADD2.F32 R10, -RZ, R7.H1_H1 ;  /* 0x30000007ff0a7230 */ /* 0x000fe40000004100 */
[----:B0-----:R-:W-:Y:S01]  /*0ff0*/  FADD.FTZ R7, -R21, 1 ;  /* 0x3f80000015077421 */ /* 0x001fe20000010100 */
[----:B---3--:R-:W-:Y:S02]  /*1000*/  HADD2.F32 R0, -RZ, R6.H0_H0 ;  /* 0x20000006ff007230 */ /* 0x008fe40000004100 */
[----:B-1----:R-:W-:Y:S01]  /*1010*/  FADD.FTZ R6, -R18, 1 ;  /* 0x3f80000012067421 */ /* 0x002fe20000010100 */
[----:B--2---:R-:W-:Y:S01]  /*1020*/  FFMA.FTZ R23, R20, R7, 1 ;  /* 0x3f80000014177423 */ /* 0x004fe20000010007 */
[----:B------:R-:W-:Y:S02]  /*1030*/  FADD.FTZ R24, -R52, 1 ;  /* 0x3f80000034187421 */ /* 0x000fe40000010100 */
[----:B------:R-:W-:Y:S01]  /*1040*/  FFMA.FTZ R6, R11, R6, 1 ;  /* 0x3f8000000b067423 */ /* 0x000fe20000010006 */
[----:B----4-:R-:W-:-:S02]  /*1050*/  HADD2.F32 R54, -RZ, R57.H0_H0 ;  /* 0x20000039ff367230 */ /* 0x010fc40000004100 */
[----:B------:R-:W-:Y:S02]  /*1060*/  HADD2.F32 R60, -RZ, R57.H1_H1 ;  /* 0x30000039ff3c7230 */ /* 0x000fe40000004100 */
[----:B------:R-:W-:Y:S01]  /*1070*/  FADD.FTZ R57, -R59, 1 ;  /* 0x3f8000003b397421 */ /* 0x000fe20000010100 */
[--C-:B------:R-:W-:Y:S02]  /*1080*/  HADD2.F32 R19, -RZ, R56.reuse.H0_H0 ;  /* 0x20000038ff137230 */ /* 0x100fe40000004100 */
[----:B------:R-:W-:Y:S02]  /*1090*/  HADD2.F32 R22, -RZ, R56.H1_H1 ;  /* 0x30000038ff167230 */ /* 0x000fe40000004100 */
        /* <DEDUP_REMOVED lines=12> */
[----:B------:R-:W-:Y:S01]  /*1160*/  BAR.SYNC.DEFER_BLOCKING 0x0 ;  /* 0x0000000000007b1d */ /* 0x000fe20000010000 */
[----:B------:R-:W-:Y:S01]  /*1170*/  FMUL.FTZ R23, R24, R23 ;  /* 0x0000001718177220 */ /* 0x000fe20000410000 */
[----:B------:R-:W-:-:S04]  /*1180*/  FMUL.FTZ R61, R62, R61 ;  /* 0x0000003d3e3d7220 */ /* 0x000fc80000410000 */
[----:B------:R-:W-:Y:S02]  /*1190*/  F2FP.F16.F32.PACK_AB R66, R23, R6 ;  /* 0x000000061742723e */ /* 0x000fe400000000ff */
[----:B------:R-:W-:-:S05]  /*11a0*/  F2FP.F16.F32.PACK_AB R67, R61, R56 ;  /* 0x000000383d43723e */ /* 0x000fca00000000ff */
[----:B------:R-:W-:Y:S01]  /*11b0*/  STS.64 [R26], R66 ;  /* 0x000000421a007388 */ /* 0x000fe20000000a00 */
[----:B------:R-:W-:-:S03]  /*11c0*/  NOP ;  /* 0x0000000000007918 */ /* 0x000fc60000000000 */
[----:B------:R-:W-:Y:S04]  /*11d0*/  LDS.U16 R57, [R27] ;  /* 0x000000001b397984 */ /* 0x000fe80000000400 */
[----:B------:R-:W-:Y:S04]  /*11e0*/  LDS.U16 R61, [R27+0x40] ;  /* 0x000040001b3d7984 */ /* 0x000fe80000000400 */
[----:B------:R-:W-:Y:S04]  /*11f0*/  LDS.U16 R63, [R27+0x80] ;  /* 0x000080001b3f7984 */ /* 0x000fe80000000400 */
[----:B------:R-:W-:Y:S04]  /*1200*/  LDS.U16 R65, [R27+0xc0] ;  /* 0x0000c0001b417984 */ /* 0x000fe80000000400 */
[----:B------:R-:W-:Y:S01]  /*1210*/  @!P1 STS [UR5+0x100], R29 ;  /* 0x0001001dff009988 */ /* 0x000fe20008000805 */
[----:B------:R-:W-:Y:S01]  /*1220*/  BAR.SYNC.DEFER_BLOCKING 0x0 ;  /* 0x0000000000007b1d */ /* 0x000fe20000010000 */
[----:B------:R-:W-:-:S05]  /*1230*/  IMAD.WIDE.U32 R6, R68, UR18, R12 ;  /* 0x0000001244067c25 */ /* 0x000fca000f8e000c */
[----:B------:R-:W0:Y:S01]  /*1240*/  LDS R23, [UR5+0x100] ;  /* 0x00010005ff177984 */ /* 0x000e220008000800 */
[----:B------:R-:W-:Y:S02]  /*1250*/  IMAD R7, R69, UR18, R7 ;  /* 0x0000001245077c24 */ /* 0x000fe4000f8e0207 */
[----:B------:R-:W-:-:S04]  /*1260*/  IMAD.WIDE.U32 R6, R55, UR6, R6 ;  /* 0x0000000637067c25 */ /* 0x000fc8000f8e0006 */
[----:B------:R-:W-:Y:S01]  /*1270*/  IMAD R24, R55, UR7, R7 ;  /* 0x0000000737187c24 */ /* 0x000fe2000f8e0207 */
[----:B------:R-:W-:-:S04]  /*1280*/  IADD3 R7, P0, PT, R38, R6, RZ ;  /* 0x0000000626077210 */ /* 0x000fc80007f1e0ff */
[----:B------:R-:W-:Y:S02]  /*1290*/  IADD3.X R24, PT, PT, RZ, R24, RZ, P0, !PT ;  /* 0x00000018ff187210 */ /* 0x000fe400007fe4ff */
[----:B------:R-:W-:-:S04]  /*12a0*/  LEA R6, P4, R7, UR8, 0x1 ;  /* 0x0000000807067c11 */ /* 0x000fc8000f8808ff */
[----:B------:R-:W-:Y:S02]  /*12b0*/  LEA.HI.X R7, R7, UR9, R24, 0x1, P4 ;  /* 0x0000000907077c11 */ /* 0x000fe4000a0f0c18 */
[-C--:B0-----:R-:W-:Y:S02]  /*12c0*/  ISETP.GE.AND P0, PT, R38, R23.reuse, PT ;  /* 0x000000172600720c */ /* 0x081fe40003f06270 */
[-C--:B------:R-:W-:Y:S02]  /*12d0*/  ISETP.GE.AND P2, PT, R36, R23.reuse, PT ;  /* 0x000000172400720c */ /* 0x080fe40003f46270 */
[-C--:B------:R-:W-:Y:S02]  /*12e0*/  ISETP.GE.AND P3, PT, R34, R23.reuse, PT ;  /* 0x000000172200720c */ /* 0x080fe40003f66270 */
[----:B------:R-:W-:-:S07]  /*12f0*/  ISETP.GE.AND P4, PT, R32, R23, PT ;  /* 0x000000172000720c */ /* 0x000fce0003f86270 */
[----:B------:R0:W-:Y:S04]  /*1300*/  @!P0 STG.E.U16 desc[UR16][R6.64], R57 ;  /* 0x0000003906008986 */ /* 0x0001e8000c101510 */
[----:B------:R0:W-:Y:S04]  /*1310*/  @!P2 STG.E.U16 desc[UR16][R6.64+0x40], R61 ;  /* 0x0000403d0600a986 */ /* 0x0001e8000c101510 */
[----:B------:R0:W-:Y:S04]  /*1320*/  @!P3 STG.E.U16 desc[UR16][R6.64+0x80], R63 ;  /* 0x0000803f0600b986 */ /* 0x0001e8000c101510 */
        /* <DEDUP_REMOVED lines=9> */
[----:B------:R-:W-:Y:S06]  /*13c0*/  BRA.U !UP0, `(.L_x_17292) ;  /* 0x0000000108887547 */ /* 0x000fec000b800000 */
[----:B------:R-:W-:Y:S01]  /*13d0*/  BAR.SYNC.DEFER_BLOCKING 0x0 ;  /* 0x0000000000007b1d */ /* 0x000fe20000010000 */
[----:B------:R-:W-:Y:S01]  /*13e0*/  FMUL.FTZ R11, R11, R19 ;  /* 0x000000130b0b7220 */ /* 0x000fe20000410000 */
[----:B------:R-:W-:Y:S01]  /*13f0*/  FMUL.FTZ R22, R21, R22 ;  /* 0x0000001615167220 */ /* 0x000fe20000410000 */
[----:B------:R-:W-:Y:S01]  /*1400*/  FMUL.FTZ R52, R52, R54 ;  /* 0x0000003634347220 */ /* 0x000fe20000410000 */
[----:B------:R-:W-:-:S04]  /*1410*/  FMUL.FTZ R59, R59, R60 ;  /* 0x0000003c3b3b7220 */ /* 0x000fc80000410000 */
[----:B0-----:R-:W0:Y:S01]  /*1420*/  LDC.64 R60, c[0x0][0x430] ;  /* 0x00010c00ff3c7b82 */ /* 0x001e220000000a00 */
[----:B------:R-:W-:Y:S02]  /*1430*/  F2FP.F16.F32.PACK_AB R58, R22, R11 ;  /* 0x0000000b163a723e */ /* 0x000fe400000000ff */
[----:B------:R-:W-:-:S05]  /*1440*/  F2FP.F16.F32.PACK_AB R59, R59, R52 ;  /* 0x000000343b3b723e */ /* 0x000fca00000000ff */
[----:B------:R-:W1:Y:S01]  /*1450*/  LDC.64 R62, c[0x0][0x438] ;  /* 0x00010e00ff3e7b82 */ /* 0x000e620000000a00 */
[----:B------:R-:W-:Y:S01]  /*1460*/  STS.64 [R26], R58 ;  /* 0x0000003a1a007388 */ /* 0x000fe20000000a00 */
        /* <DEDUP_REMOVED lines=19> */
[----:B------:R-:W-:-:S07]  /*15a0*/  ISETP.GE.AND P4, PT, R32, R57, PT ;  /* 0x000000392000720c */ /* 0x000fce0003f86270 */
[----:B------:R1:W-:Y:S04]  /*15b0*/  @!P0 STG.E.U16 desc[UR16][R6.64], R11 ;  /* 0x0000000b06008986 */ /* 0x0003e8000c101510 */
[----:B------:R1:W-:Y:S04]  /*15c0*/  @!P2 STG.E.U16 desc[UR16][R6.64+0x40], R19 ;  /* 0x000040130600a986 */ /* 0x0003e8000c101510 */
[----:B------:R1:W-:Y:S04]  /*15d0*/  @!P3 STG.E.U16 desc[UR16][R6.64+0x80], R21 ;  /* 0x000080150600b986 */ /* 0x0003e8000c101510 */
[----:B------:R1:W-:Y:S02]  /*15e0*/  @!P4 STG.E.U16 desc[UR16][R6.64+0xc0], R25 ;  /* 0x0000c0190600c986 */ /* 0x0003e4000c101510 */
.L_x_17292:
[----:B------:R-:W-:Y:S01]  /*15f0*/  BAR.SYNC.DEFER_BLOCKING 0x0 ;  /* 0x0000000000007b1d */ /* 0x000fe20000010000 */
[--C-:B0-----:R-:W-:Y:S01]  /*1600*/  HADD2.F32 R57, -RZ, R2.reuse.H0_H0 ;  /* 0x20000002ff397230 */ /* 0x101fe20000004100 */
[----:B------:R-:W-:Y:S01]  /*1610*/  UISETP.GE.AND UP0, UPT, UR4, 0x1, UPT ;  /* 0x000000010400788c */ /* 0x000fe2000bf06270 */
[----:B------:R-:W-:Y:S01]  /*1620*/  HADD2.F32 R52, -RZ, R2.H1_H1 ;  /* 0x30000002ff347230 */ /* 0x000fe20000004100 */
[----:B------:R-:W-:Y:S01]  /*1630*/  MOV R84, RZ ;  /* 0x000000ff00547202 */ /* 0x000fe20000000f00 */
[--C-:B------:R-:W-:Y:S02]  /*1640*/  HADD2.F32 R54, -RZ, R3.reuse.H0_H0 ;  /* 0x20000003ff367230 */ /* 0x100fe40000004100 */
[----:B------:R-:W-:Y:S01]  /*1650*/  FFMA.FTZ R46, R23, R57, R46 ;  /* 0x00000039172e7223 */ /* 0x000fe2000001002e */
[----:B------:R-:W-:Y:S01]  /*1660*/  HADD2.F32 R56, -RZ, R3.H1_H1 ;  /* 0x30000003ff387230 */ /* 0x000fe20000004100 */
[----:B------:R-:W-:Y:S01]  /*1670*/  MOV R81, RZ ;  /* 0x000000ff00517202 */ /* 0x000fe20000000f00 */
[----:B------:R-:W-:-:S02]  /*1680*/  HADD2.F32 R77, -RZ, R5.H0_H0 ;  /* 0x20000005ff4d7230 */ /* 0x000fc40000004100 */
[----:B------:R-:W-:Y:S01]  /*1690*/  FFMA.FTZ R46, R71, R52, R46 ;  /* 0x00000034472e7223 */ /* 0x000fe2000001002e */
[--C-:B------:R-:W-:Y:S01]  /*16a0*/  HADD2.F32 R3, -RZ, R4.reuse.H0_H0 ;  /* 0x20000004ff037230 */ /* 0x100fe20000004100 */
[----:B------:R-:W-:Y:S01]  /*16b0*/  MOV R79, RZ ;  /* 0x000000ff004f7202 */ /* 0x000fe20000000f00 */
[----:B-1----:R-:W-:Y:S02]  /*16c0*/  HADD2.F32 R7, -RZ, R4.H1_H1 ;  /* 0x30000004ff077230 */ /* 0x002fe40000004100 */
[----:B------:R-:W-:Y:S01]  /*16d0*/  FFMA.FTZ R46, R9, R54, R46 ;  /* 0x00000036092e7223 */ /* 0x000fe2000001002e */
[----:B------:R-:W-:Y:S01]  /*16e0*/  HADD2.F32 R5, -RZ, R5.H1_H1 ;  /* 0x30000005ff057230 */ /* 0x000fe20000004100 */
[----:B------:R-:W-:Y:S01]  /*16f0*/  MOV R82, RZ ;  /* 0x000000ff00527202 */ /* 0x000fe20000000f00 */
[--C-:B-----5:R-:W-:Y:S01]  /*1700*/  FADD.FTZ R80, R3, R48.reuse ;  /* 0x0000003003507221 */ /* 0x120fe20000010000 */
[--C-:B------:R-:W-:Y:S01]  /*1710*/  FADD.FTZ R78, R7, R48.reuse ;  /* 0x00000030074e7221 */ /* 0x100fe20000010000 */
[--C-:B------:R-:W-:Y:S01]  /*1720*/  FADD.FTZ R77, R77, R48.reuse ;  /* 0x000000304d4d7221 */ /* 0x100fe20000010000 */
[----:B------:R-:W-:Y:S01]  /*1730*/  FADD.FTZ R76, R5, R48 ;  /* 0x00000030054c7221 */ /* 0x000fe20000010000 */
[-C--:B------:R-:W-:Y:S01]  /*1740*/  FMUL.FTZ R75, R23, R50.reuse ;  /* 0x00000032174b7220 */ /* 0x080fe20000410000 */
[-C--:B------:R-:W-:Y:S01]  /*1750*/  FMUL.FTZ R74, R71, R50.reuse ;  /* 0x00000032474a7220 */ /* 0x080fe20000410000 */
[-C--:B------:R-:W-:Y:S01]  /*1760*/  FMUL.FTZ R73, R9, R50.reuse ;  /* 0x0000003209497220 */ /* 0x080fe20000410000 */
[C---:B------:R-:W-:Y:S01]  /*1770*/  FMUL.FTZ R72, R69.reuse, R50 ;  /* 0x0000003245487220 */ /* 0x040fe20000410000 */
[----:B------:R-:W-:Y:S01]  /*1780*/  FFMA.FTZ R46, R69, R56, R46 ;  /* 0x00000038452e7223 */ /* 0x000fe2000001002e */
[----:B------:R-:W-:Y:S06]  /*1790*/  BRA.U !UP0, `(.L_x_17293) ;  /* 0x0000002508247547 */ /* 0x000fec000b800000 */
        /* <DEDUP_REMOVED lines=9> */
[----:B------:R-:W-:Y:S01]  /*1830*/  IADD3 R68, PT, PT, R33, -0x2, RZ ;  /* 0xfffffffe21447810 */ /* 0x000fe20007ffe0ff */
[----:B------:R-:W-:Y:S01]  /*1840*/  FMUL.FTZ R67, R80, R57 ;  /* 0x0000003950437220 */ /* 0x000fe20000410000 */
[----:B------:R-:W-:Y:S01]  /*1850*/  ISETP.EQ.AND P0, PT, R44, RZ, P0 ;  /* 0x000000ff2c00720c */ /* 0x000fe20000702270 */
[----:B------:R-:W-:Y:S01]  /*1860*/  FMUL.FTZ R66, R78, R52 ;  /* 0x000000344e427220 */ /* 0x000fe20000410000 */
[----:B------:R-:W-:Y:S01]  /*1870*/  FMUL.FTZ R65, R77, R54 ;  /* 0x000000364d417220 */ /* 0x000fe20000410000 */
[----:B------:R-:W-:Y:S01]  /*1880*/  FMUL.FTZ R64, R76, R56 ;  /* 0x000000384c407220 */ /* 0x000fe20000410000 */
[----:B------:R-:W-:Y:S01]  /*1890*/  MOV R84, RZ ;  /* 0x000000ff00547202 */ /* 0x000fe20000000f00 */
[----:B------:R-:W2:Y:S01]  /*18a0*/  LDC.64 R18, c[0x0][0x440] ;  /* 0x00011000ff127b82 */ /* 0x000ea20000000a00 */
[----:B------:R-:W-:Y:S01]  /*18b0*/  LOP3.LUT R63, R63, 0x100, RZ, 0xc0, !PT ;  /* 0x000001003f3f7812 */ /* 0x000fe200078ec0ff */
[----:B------:R-:W3:Y:S01]  /*18c0*/  LDCU UR7, c[0x0][0x394] ;  /* 0x00007280ff0777ac */ /* 0x000ee20008000800 */
[----:B------:R-:W-:Y:S01]  /*18d0*/  LOP3.LUT R62, R62, 0x100, RZ, 0xc0, !PT ;  /* 0x000001003e3e7812 */ /* 0x000fe200078ec0ff */
[----:B------:R-:W4:Y:S04]  /*18e0*/  LDCU UR8, c[0x0][0x38c] ;  /* 0x00007180ff0877ac */ /* 0x000f280008000800 */
[----:B------:R-:W0:Y:S01]  /*18f0*/  LDC.64 R20, c[0x0][0x3a8] ;  /* 0x0000ea00ff147b82 */ /* 0x000e220000000a00 */
[----:B------:R-:W-:-:S05]  /*1900*/  UMOV UR4, URZ ;  /* 0x000000ff00047c82 */ /* 0x000fca0008000000 */
.L_x_17311:
[----:B------:R-:W-:Y:S02]  /*1910*/  MOV R2, R14 ;  /* 0x0000000e00027202 */ /* 0x000fe40000000f00 */
[----:B------:R-:W-:-:S03]  /*1920*/  MOV R3, R43 ;  /* 0x0000002b00037202 */ /* 0x000fc60000000f00 */
[----:B0-----:R-:W-:-:S04]  /*1930*/  IMAD.WIDE.U32 R2, R20, UR4, R2 ;  /* 0x0000000414027c25 */ /* 0x001fc8000f8e0002 */
[----:B------:R-:W-:Y:S01]  /*1940*/  IMAD R3, R21, UR4, R3 ;  /* 0x0000000415037c24 */ /* 0x000fe2000f8e0203 */
[----:B--2---:R-:W-:-:S04]  /*1950*/  LEA R22, P1, R2, R18, 0x3 ;  /* 0x0000001202167211 */ /* 0x004fc800078218ff */
[----:B------:R-:W-:-:S06]  /*1960*/  LEA.HI.X R23, R2, R19, R3, 0x3, P1 ;  /* 0x0000001302177211 */ /* 0x000fcc00008f1c03 */
[----:B------:R-:W2:Y:S01]  /*1970*/  LDG.E.64 R22, desc[UR16][R22.64] ;  /* 0x0000001016167981 */ /* 0x000ea2000c1e1b00 */
[----:B-1----:R-:W-:-:S04]  /*1980*/  IMAD.WIDE.U32 R4, R60, UR4, RZ ;  /* 0x000000043c047c25 */ /* 0x002fc8000f8e00ff */
[----:B------:R-:W-:Y:S01]  /*1990*/  IMAD.WIDE.U32 R6, R58, UR4, RZ ;  /* 0x000000043a067c25 */ /* 0x000fe2000f8e00ff */
[----:B------:R-:W-:-:S03]  /*19a0*/  LEA R8, P1, R4, R53, 0x3 ;  /* 0x0000003504087211 */ /* 0x000fc600078218ff */
[----:B------:R-:W-:Y:S01]  /*19b0*/  IMAD R5, R61, UR4, R5 ;  /* 0x000000043d057c24 */ /* 0x000fe2000f8e0205 */
[----:B------:R-:W-:Y:S01]  /*19c0*/  LEA R2, P2, R6, R49, 0x3 ;  /* 0x0000003106027211 */ /* 0x000fe200078418ff */
[----:B------:R-:W-:-:S03]  /*19d0*/  IMAD R3, R59, UR4, R7 ;  /* 0x000000043b037c24 */ /* 0x000fc6000f8e0207 */
[----:B------:R-:W-:Y:S02]  /*19e0*/  LEA.HI.X R9, R4, R51, R5, 0x3, P1 ;  /* 0x0000003304097211 */ /* 0x000fe400008f1c05 */
[----:B------:R-:W-:-:S04]  /*19f0*/  LEA.HI.X R3, R6, R47, R3, 0x3, P2 ;  /* 0x0000002f06037211 */ /* 0x000fc800010f1c03 */
[----:B------:R-:W5:Y:S04]  /*1a00*/  LDG.E.64 R8, desc[UR16][R8.64] ;  /* 0x0000001008087981 */ /* 0x000f68000c1e1b00 */
[----:B------:R-:W5:Y:S01]  /*1a10*/  LDG.E.64 R2, desc[UR16][R2.64] ;  /* 0x0000001002027981 */ /* 0x000f62000c1e1b00 */
        /* <DEDUP_REMOVED lines=13> */
[CC--:B------:R-:W-:Y:S01]  /*1af0*/  FMUL.FTZ R24, R77.reuse, R5.reuse ;  /* 0x000000054d187220 */ /* 0x0c0fe20000410000 */
[----:B------:R0:W-:Y:S01]  /*1b00*/  MUFU.EX2 R6, R4 ;  /* 0x0000000400067308 */ /* 0x0001e20000000800 */
[----:B------:R-:W-:Y:S01]  /*1b10*/  FMUL.FTZ R85, R76, R5 ;  /* 0x000000054c557220 */ /* 0x000fe20000410000 */
[----:B------:R-:W-:-:S04]  /*1b20*/  FMUL.FTZ R5, R77, R23 ;  /* 0x000000174d057220 */ /* 0x000fc80000410000 */
[----:B------:R-:W-:Y:S01]  /*1b30*/  FMUL.RZ R87, R5, 0.15915493667125701904 ;  /* 0x3e22f98305577820 */ /* 0x000fe2000040c000 */
[----:B------:R-:W-:Y:S01]  /*1b40*/  P2R R5, PR, RZ, 0x8 ;  /* 0x00000008ff057803 */ /* 0x000fe20000000000 */
[----:B------:R-:W1:Y:S01]  /*1b50*/  MUFU.SIN R7, R83 ;  /* 0x0000005300077308 */ /* 0x000e620000000400 */
[----:B0-----:R-:W-:-:S04]  /*1b60*/  FMUL.FTZ R4, R76, R23 ;  /* 0x000000174c047220 */ /* 0x001fc80000410000 */
[----:B------:R-:W-:Y:S01]  /*1b70*/  FMUL.RZ R89, R4, 0.15915493667125701904 ;  /* 0x3e22f98304597820 */ /* 0x000fe2000040c000 */
[----:B------:R-:W-:Y:S02]  /*1b80*/  IADD3 R4, PT, PT, R63, UR4, RZ ;  /* 0x000000043f047c10 */ /* 0x000fe4000fffe0ff */
[----:B------:R-:W0:Y:S08]  /*1b90*/  MUFU.COS R11, R83 ;  /* 0x00000053000b7308 */ /* 0x000e300000000000 */
[----:B------:R-:W-:Y:S01]  /*1ba0*/  MUFU.SIN R25, R86 ;  /* 0x0000005600197308 */ /* 0x000fe20000000400 */
[----:B-1----:R-:W-:Y:S01]  /*1bb0*/  FMUL.FTZ R5, R6, R7 ;  /* 0x0000000706057220 */ /* 0x002fe20000410000 */
[----:B-----5:R-:W-:-:S04]  /*1bc0*/  FMUL.FTZ R7, R9, R3 ;  /* 0x0000000309077220 */ /* 0x020fc80000410000 */
[----:B------:R-:W-:Y:S02]  /*1bd0*/  FFMA.FTZ R7, R8, R2, -R7 ;  /* 0x0000000208077223 */ /* 0x000fe40000010807 */
[----:B------:R-:W-:Y:S02]  /*1be0*/  MUFU.COS R95, R86 ;  /* 0x00000056005f7308 */ /* 0x000fe40000000000 */
[-C--:B------:R-:W-:Y:S01]  /*1bf0*/  FMUL.FTZ R91, R0, R7.reuse ;  /* 0x00000007005b7220 */ /* 0x080fe20000410000 */
[----:B------:R-:W-:-:S05]  /*1c00*/  FMUL.FTZ R98, R70, R7 ;  /* 0x0000000746627220 */ /* 0x000fca0000410000 */
[----:B------:R-:W-:Y:S08]  /*1c10*/  MUFU.EX2 R85, R85 ;  /* 0x0000005500557308 */ /* 0x000ff00000000800 */
[----:B------:R-:W1:Y:S08]  /*1c20*/  MUFU.COS R86, R89 ;  /* 0x0000005900567308 */ /* 0x000e700000000000 */
[----:B------:R2:W5:Y:S08]  /*1c30*/  MUFU.EX2 R94, R10 ;  /* 0x0000000a005e7308 */ /* 0x0005700000000800 */
[----:B------:R-:W-:Y:S01]  /*1c40*/  MUFU.EX2 R24, R24 ;  /* 0x0000001800187308 */ /* 0x000fe20000000800 */
[----:B--2---:R-:W-:Y:S01]  /*1c50*/  SEL R10, R4, R31, !P3 ;  /* 0x0000001f040a7207 */ /* 0x004fe20005800000 */
[----:B0-----:R-:W-:Y:S01]  /*1c60*/  FMUL.FTZ R4, R6, R11 ;  /* 0x0000000b06047220 */ /* 0x001fe20000410000 */
[----:B------:R-:W-:Y:S01]  /*1c70*/  FMUL.FTZ R6, R8, R3 ;  /* 0x0000000308067220 */ /* 0x000fe20000410000 */
[----:B-1----:R-:W-:Y:S01]  /*1c80*/  FMUL.FTZ R86, R85, R86 ;  /* 0x0000005655567220 */ /* 0x002fe20000410000 */
[----:B------:R-:W-:-:S02]  /*1c90*/  LEA R10, R10, UR5, 0x3 ;  /* 0x000000050a0a7c11 */ /* 0x000fc4000f8e18ff */
[----:B------:R-:W-:Y:S01]  /*1ca0*/  FFMA.FTZ R6, R9, R2, R6 ;  /* 0x0000000209067223 */ /* 0x000fe20000010006 */
[----:B------:R-:W0:Y:S01]  /*1cb0*/  MUFU.SIN R83, R87 ;  /* 0x0000005700537308 */ /* 0x000e220000000400 */
[C---:B-----5:R-:W-:Y:S01]  /*1cc0*/  FMUL.FTZ R95, R94.reuse, R95 ;  /* 0x0000005f5e5f7220 */ /* 0x060fe20000410000 */
[----:B------:R1:W-:Y:S01]  /*1cd0*/  STS.64 [R10+0x560], R4 ;  /* 0x000560040a007388 */ /* 0x0003e20000000a00 */
[----:B------:R-:W-:Y:S01]  /*1ce0*/  FMUL.FTZ R94, R94, R25 ;  /* 0x000000195e5e7220 */ /* 0x000fe20000410000 */
[-C--:B------:R-:W-:Y:S01]  /*1cf0*/  FMUL.FTZ R97, R71, -R6.reuse ;  /* 0x8000000647617220 */ /* 0x080fe20000410000 */
[----:B------:R-:W-:-:S03]  /*1d00*/  FMUL.FTZ R99, R70, -R6 ;  /* 0x8000000646637220 */ /* 0x000fc60000410000 */
[----:B------:R2:W5:Y:S08]  /*1d10*/  MUFU.SIN R96, R89 ;  /* 0x0000005900607308 */ /* 0x0005700000000400 */
[----:B------:R3:W4:Y:S01]  /*1d20*/  MUFU.COS R93, R87 ;  /* 0x00000057005d7308 */ /* 0x0007220000000000 */
[----:B0-----:R-:W-:Y:S01]  /*1d30*/  FMUL.FTZ R92, R24, R83 ;  /* 0x00000053185c7220 */ /* 0x001fe20000410000 */
[-C--:B--2---:R-:W-:Y:S01]  /*1d40*/  FMUL.FTZ R89, R69, R7.reuse ;  /* 0x0000000745597220 */ /* 0x084fe20000410000 */
[----:B------:R-:W-:Y:S01]  /*1d50*/  FMUL.FTZ R83, R0, -R6 ;  /* 0x8000000600537220 */ /* 0x000fe20000410000 */
[----:B-----5:R-:W-:Y:S01]  /*1d60*/  FMUL.FTZ R85, R85, R96 ;  /* 0x0000006055557220 */ /* 0x020fe20000410000 */
[----:B------:R-:W-:Y:S01]  /*1d70*/  FMUL.FTZ R96, R71, R7 ;  /* 0x0000000747607220 */ /* 0x000fe20000410000 */
[----:B---3--:R-:W-:Y:S01]  /*1d80*/  FMUL.FTZ R87, R69, -R6 ;  /* 0x8000000645577220 */ /* 0x008fe20000410000 */
[----:B----4-:R-:W-:Y:S01]  /*1d90*/  FMUL.FTZ R93, R24, R93 ;  /* 0x0000005d185d7220 */ /* 0x010fe20000410000 */
        /* <DEDUP_REMOVED lines=10> */
.L_x_17295:
[----:B------:R0:W1:Y:S02]  /*1e40*/  LDS.64 R6, [R88+0x1568] ;  /* 0x0015680058067984 */ /* 0x0000640000000a00 */
.L_x_17296:
[----:B------:R-:W-:Y:S05]  /*1e50*/  BSYNC.RECONVERGENT B0 ;  /* 0x0000000000007941 */ /* 0x000fea0003800200 */
.L_x_17294:
        /* <DEDUP_REMOVED lines=23> */
[----:B------:R-:W-:Y:S01]  /*1fd0*/  FADD.FTZ R10, R65, R10 ;  /* 0x0000000a410a7221 */ /* 0x000fe20000010000 */
[----:B------:R-:W-:Y:S01]  /*1fe0*/  FADD.FTZ R11, RZ, R11 ;  /* 0x0000000bff0b7221 */ /* 0x000fe20000010000 */
[-C--:B------:R-:W-:Y:S01]  /*1ff0*/  FFMA.FTZ R2, R5, R95.reuse, R2 ;  /* 0x0000005f05027223 */ /* 0x080fe20000010002 */
[----:B------:R-:W-:Y:S01]  /*2000*/  FFMA.FTZ R3, R4, R95, -R3 ;  /* 0x0000005f04037223 */ /* 0x000fe20000010803 */
[C---:B------:R-:W-:Y:S01]  /*2010*/  FMUL.FTZ R101, R85.reuse, R10 ;  /* 0x0000000a55657220 */ /* 0x040fe20000410000 */
[-C--:B----4-:R-:W-:Y:S01]  /*2020*/  FMUL.FTZ R9, R85, R11.reuse ;  /* 0x0000000b55097220 */ /* 0x090fe20000410000 */
[----:B------:R-:W-:Y:S01]  /*2030*/  FMUL.FTZ R8, R92, R2 ;  /* 0x000000025c087220 */ /* 0x000fe20000410000 */
[----:B------:R-:W-:Y:S01]  /*2040*/  ISETP.GT.U32.AND P3, PT, R90, 0x17, PT ;  /* 0x000000175a00780c */ /* 0x000fe20003f64070 */
[C---:B------:R-:W-:Y:S01]  /*2050*/  FFMA.FTZ R101, R86.reuse, R11, R101 ;  /* 0x0000000b56657223 */ /* 0x040fe20000010065 */
[----:B------:R-:W-:Y:S01]  /*2060*/  FFMA.FTZ R9, R86, R10, -R9 ;  /* 0x0000000a56097223 */ /* 0x000fe20000010809 */
[-C--:B------:R-:W-:Y:S01]  /*2070*/  FFMA.FTZ R8, R93, R3.reuse, -R8 ;  /* 0x000000035d087223 */ /* 0x080fe20000010808 */
        /* <DEDUP_REMOVED lines=8> */
[CC--:B------:R-:W-:Y:S01]  /*2100*/  FFMA.FTZ R102, R86.reuse, R10.reuse, R3 ;  /* 0x0000000a56667223 */ /* 0x0c0fe20000010003 */
[----:B------:R-:W-:Y:S01]  /*2110*/  FMUL.FTZ R103, R85, R10 ;  /* 0x0000000a55677220 */ /* 0x000fe20000410000 */
[----:B------:R-:W4:Y:S03]  /*2120*/  SHFL.UP PT, R9, R101, 0x1, RZ ;  /* 0x0420000065097989 */ /* 0x000f2600000e00ff */
[----:B------:R-:W-:Y:S01]  /*2130*/  FFMA.FTZ R103, R86, R8, -R103 ;  /* 0x0000000856677223 */ /* 0x000fe20000010867 */
[----:B------:R-:W0:Y:S04]  /*2140*/  SHFL.UP PT, R3, R102, 0x1, RZ ;  /* 0x0420000066037989 */ /* 0x000e2800000e00ff */
[----:B------:R-:W3:Y:S01]  /*2150*/  SHFL.UP PT, R2, R103, 0x1, RZ ;  /* 0x0420000067027989 */ /* 0x000ee200000e00ff */
[-C--:B--2---:R-:W-:Y:S01]  /*2160*/  FMUL.FTZ R105, R103, R11.reuse ;  /* 0x0000000b67697220 */ /* 0x084fe20000410000 */
[----:B------:R-:W-:-:S03]  /*2170*/  FMUL.FTZ R8, R102, R11 ;  /* 0x0000000b66087220 */ /* 0x000fc60000410000 */
[-C--:B----4-:R-:W-:Y:S01]  /*2180*/  FFMA.FTZ R105, R102, R9.reuse, R105 ;  /* 0x0000000966697223 */ /* 0x090fe20000010069 */
        /* <DEDUP_REMOVED lines=42> */
[CC--:B0-----:R-:W-:Y:S01]  /*2430*/  FMUL.FTZ R11, R103.reuse, R9.reuse ;  /* 0x00000009670b7220 */ /* 0x0c1fe20000410000 */
[C---:B------:R-:W-:Y:S01]  /*2440*/  FMUL.FTZ R10, R102.reuse, R9 ;  /* 0x00000009660a7220 */ /* 0x040fe20000410000 */
[CC--:B--2---:R-:W-:Y:S01]  /*2450*/  FMUL.FTZ R9, R102.reuse, R3.reuse ;  /* 0x0000000366097220 */ /* 0x0c4fe20000410000 */
[C---:B------:R-:W-:Y:S01]  /*2460*/  FMUL.FTZ R3, R103.reuse, R3 ;  /* 0x0000000367037220 */ /* 0x040fe20000410000 */
[-C--:B---3--:R-:W-:Y:S01]  /*2470*/  FFMA.FTZ R11, R102, R8.reuse, R11 ;  /* 0x00000008660b7223 */ /* 0x088fe2000001000b */
[----:B------:R-:W-:Y:S01]  /*2480*/  FFMA.FTZ R10, R103, R8, -R10 ;  /* 0x00000008670a7223 */ /* 0x000fe2000001080a */
[----:B------:R-:W-:Y:S01]  /*2490*/  FMUL.FTZ R8, R85, R89 ;  /* 0x0000005955087220 */ /* 0x000fe20000410000 */
[-C--:B----4-:R-:W-:Y:S01]  /*24a0*/  @P1 FFMA.FTZ R103, R103, R2.reuse, -R9 ;  /* 0x0000000267671223 */ /* 0x090fe20000010809 */
[----:B------:R-:W-:Y:S01]  /*24b0*/  FMUL.FTZ R9, R85, R87 ;  /* 0x0000005755097220 */ /* 0x000fe20000410000 */
[----:B------:R-:W-:Y:S01]  /*24c0*/  @P1 FADD.FTZ R100, R100, R11 ;  /* 0x0000000b64641221 */ /* 0x000fe20000010000 */
[----:B------:R-:W-:Y:S01]  /*24d0*/  @P1 FFMA.FTZ R102, R102, R2, R3 ;  /* 0x0000000266661223 */ /* 0x000fe20000010003 */
[----:B------:R-:W-:Y:S01]  /*24e0*/  @P1 FADD.FTZ R101, R101, R10 ;  /* 0x0000000a65651221 */ /* 0x000fe20000010000 */
[C---:B------:R-:W-:Y:S01]  /*24f0*/  FFMA.FTZ R9, R86.reuse, R89, R9 ;  /* 0x0000005956097223 */ /* 0x040fe20000010009 */
[----:B------:R-:W-:Y:S01]  /*2500*/  FFMA.FTZ R8, R86, R87, -R8 ;  /* 0x0000005756087223 */ /* 0x000fe20000010808 */
[----:B------:R-:W0:Y:S01]  /*2510*/  SHFL.UP PT, R11, R100, 0x10, RZ ;  /* 0x06000000640b7989 */ /* 0x000e2200000e00ff */
[-C--:B-1----:R-:W-:Y:S01]  /*2520*/  FMUL.FTZ R3, R85, R7.reuse ;  /* 0x0000000755037220 */ /* 0x082fe20000410000 */
[----:B------:R-:W-:Y:S01]  /*2530*/  FADD.FTZ R104, R98, R9 ;  /* 0x0000000962687221 */ /* 0x000fe20000010000 */
[----:B------:R-:W-:Y:S01]  /*2540*/  FADD.FTZ R105, R99, R8 ;  /* 0x0000000863697221 */ /* 0x000fe20000010000 */
[----:B------:R-:W1:Y:S01]  /*2550*/  SHFL.UP PT, R10, R102, 0x10, RZ ;  /* 0x06000000660a7989 */ /* 0x000e6200000e00ff */
[C---:B------:R-:W-:Y:S01]  /*2560*/  FMUL.FTZ R2, R86.reuse, R7 ;  /* 0x0000000756027220 */ /* 0x040fe20000410000 */
[-C--:B------:R-:W-:Y:S01]  /*2570*/  FFMA.FTZ R3, R86, R6.reuse, -R3 ;  /* 0x0000000656037223 */ /* 0x080fe20000010803 */
[C---:B------:R-:W-:Y:S01]  /*2580*/  FMUL.FTZ R109, R92.reuse, R105 ;  /* 0x000000695c6d7220 */ /* 0x040fe20000410000 */
[----:B------:R-:W2:Y:S01]  /*2590*/  SHFL.UP PT, R9, R101, 0x10, RZ ;  /* 0x0600000065097989 */ /* 0x000ea200000e00ff */
[----:B------:R-:W-:Y:S01]  /*25a0*/  FFMA.FTZ R2, -R85, R6, -R2 ;  /* 0x0000000655027223 */ /* 0x000fe20000010902 */
[C---:B------:R-:W-:Y:S01]  /*25b0*/  FMUL.FTZ R107, R92.reuse, R3 ;  /* 0x000000035c6b7220 */ /* 0x040fe20000410000 */
[CC--:B------:R-:W-:Y:S01]  /*25c0*/  FMUL.FTZ R108, R92.reuse, R104.reuse ;  /* 0x000000685c6c7220 */ /* 0x0c0fe20000410000 */
[----:B------:R-:W3:Y:S01]  /*25d0*/  SHFL.UP PT, R8, R103, 0x10, RZ ;  /* 0x0600000067087989 */ /* 0x000ee200000e00ff */
[C---:B------:R-:W-:Y:S01]  /*25e0*/  FFMA.FTZ R109, R93.reuse, R104, R109 ;  /* 0x000000685d6d7223 */ /* 0x040fe2000001006d */
[-C--:B------:R-:W-:Y:S01]  /*25f0*/  FMUL.FTZ R106, R92, R2.reuse ;  /* 0x000000025c6a7220 */ /* 0x080fe20000410000 */
[C---:B------:R-:W-:Y:S01]  /*2600*/  FFMA.FTZ R2, R93.reuse, R2, -R107 ;  /* 0x000000025d027223 */ /* 0x040fe2000001086b */
[C---:B------:R-:W-:Y:S01]  /*2610*/  FFMA.FTZ R108, R93.reuse, R105, -R108 ;  /* 0x000000695d6c7223 */ /* 0x040fe2000001086c */
[----:B------:R-:W-:Y:S01]  /*2620*/  FADD.FTZ R109, R96, R109 ;  /* 0x0000006d606d7221 */ /* 0x000fe20000010000 */
[----:B------:R-:W-:Y:S01]  /*2630*/  FFMA.FTZ R3, R93, R3, R106 ;  /* 0x000000035d037223 */ /* 0x000fe2000001006a */
[----:B------:R-:W-:Y:S01]  /*2640*/  FMUL.FTZ R104, R94, R2 ;  /* 0x000000025e687220 */ /* 0x000fe20000410000 */
[----:B------:R-:W-:Y:S01]  /*2650*/  ISETP.GE.AND P1, PT, R28, 0x10, PT ;  /* 0x000000101c00780c */ /* 0x000fe20003f26270 */
[----:B------:R-:W-:Y:S01]  /*2660*/  FADD.FTZ R108, R97, R108 ;  /* 0x0000006c616c7221 */ /* 0x000fe20000010000 */
[C---:B------:R-:W-:Y:S01]  /*2670*/  FMUL.FTZ R107, R94.reuse, R109 ;  /* 0x0000006d5e6b7220 */ /* 0x040fe20000410000 */
[CC--:B------:R-:W-:Y:S01]  /*2680*/  FMUL.FTZ R105, R94.reuse, R3.reuse ;  /* 0x000000035e697220 */ /* 0x0c0fe20000410000 */
[C---:B------:R-:W-:Y:S01]  /*2690*/  FFMA.FTZ R3, R95.reuse, R3, R104 ;  /* 0x000000035f037223 */ /* 0x040fe20000010068 */
[-C--:B------:R-:W-:Y:S01]  /*26a0*/  FMUL.FTZ R106, R94, R108.reuse ;  /* 0x0000006c5e6a7220 */ /* 0x080fe20000410000 */
[CC--:B0-----:R-:W-:Y:S01]  /*26b0*/  FMUL.FTZ R104, R102.reuse, R11.reuse ;  /* 0x0000000b66687220 */ /* 0x0c1fe20000410000 */
[----:B------:R-:W-:Y:S01]  /*26c0*/  FFMA.FTZ R108, R95, R108, -R107 ;  /* 0x0000006c5f6c7223 */ /* 0x000fe2000001086b */
[----:B------:R-:W-:Y:S01]  /*26d0*/  FMUL.FTZ R107, R103, R11 ;  /* 0x0000000b676b7220 */ /* 0x000fe20000410000 */
[----:B------:R-:W-:Y:S01]  /*26e0*/  FFMA.FTZ R2, R95, R2, -R105 ;  /* 0x000000025f027223 */ /* 0x000fe20000010869 */
[CC--:B-1----:R-:W-:Y:S01]  /*26f0*/  FMUL.FTZ R105, R103.reuse, R10.reuse ;  /* 0x0000000a67697220 */ /* 0x0c2fe20000410000 */
[C---:B------:R-:W-:Y:S01]  /*2700*/  FMUL.FTZ R11, R102.reuse, R10 ;  /* 0x0000000a660b7220 */ /* 0x040fe20000410000 */
[-C--:B--2---:R-:W-:Y:S01]  /*2710*/  FFMA.FTZ R104, R103, R9.reuse, -R104 ;  /* 0x0000000967687223 */ /* 0x084fe20000010868 */
[C---:B------:R-:W-:Y:S01]  /*2720*/  FFMA.FTZ R107, R102.reuse, R9, R107 ;  /* 0x00000009666b7223 */ /* 0x040fe2000001006b */
[----:B------:R-:W-:Y:S01]  /*2730*/  FFMA.FTZ R106, R95, R109, R106 ;  /* 0x0000006d5f6a7223 */ /* 0x000fe2000001006a */
[----:B------:R-:W0:Y:S01]  /*2740*/  SHFL.DOWN PT, R111, R3, 0x1, 0x1f ;  /* 0x08201f00036f7f89 */ /* 0x000e2200000e0000 */
[-C--:B---3--:R-:W-:Y:S01]  /*2750*/  @P1 FFMA.FTZ R102, R102, R8.reuse, R105 ;  /* 0x0000000866661223 */ /* 0x088fe20000010069 */
[----:B------:R-:W-:Y:S01]  /*2760*/  @P1 FADD.FTZ R101, R101, R104 ;  /* 0x0000006865651221 */ /* 0x000fe20000010000 */
[----:B------:R-:W-:Y:S01]  /*2770*/  @P1 FFMA.FTZ R103, R103, R8, -R11 ;  /* 0x0000000867671223 */ /* 0x000fe2000001080b */
[----:B------:R-:W-:Y:S01]  /*2780*/  @P1 FADD.FTZ R100, R100, R107 ;  /* 0x0000006b64641221 */ /* 0x000fe20000010000 */
[----:B------:R-:W-:Y:S01]  /*2790*/  HFMA2 R8, -RZ, RZ, 1.875, 0 ;  /* 0x3f800000ff087431 */ /* 0x000fe200000001ff */
[----:B------:R-:W1:Y:S01]  /*27a0*/  SHFL.DOWN PT, R107, R2, 0x1, 0x1f ;  /* 0x08201f00026b7f89 */ /* 0x000e6200000e0000 */
[----:B------:R-:W-:-:S02]  /*27b0*/  ISETP.GT.U32.AND P1, PT, R90, 0x1d, PT ;  /* 0x0000001d5a00780c */ /* 0x000fc40003f24070 */
[----:B------:R-:W-:Y:S02]  /*27c0*/  CS2R R10, SRZ ;  /* 0x00000000000a7805 */ /* 0x000fe4000001ff00 */
[----:B------:R-:W-:Y:S01]  /*27d0*/  MOV R9, RZ ;  /* 0x000000ff00097202 */ /* 0x000fe20000000f00 */
        /* <DEDUP_REMOVED lines=21> */
.L_x_17298:
[----:B------:R-:W-:Y:S05]  /*2930*/  BSYNC.RECONVERGENT B0 ;  /* 0x0000000000007941 */ /* 0x000fea0003800200 */
.L_x_17297:
        /* <DEDUP_REMOVED lines=17> */
.L_x_17300:
[----:B------:R-:W-:Y:S05]  /*2a50*/  BSYNC.RECONVERGENT B0 ;  /* 0x0000000000007941 */ /* 0x000fea0003800200 */
.L_x_17299:
        /* <DEDUP_REMOVED lines=16> */
.L_x_17302:
[----:B------:R-:W-:Y:S05]  /*2b60*/  BSYNC.RECONVERGENT B0 ;  /* 0x0000000000007941 */ /* 0x000fea0003800200 */
.L_x_17301:
        /* <DEDUP_REMOVED lines=16> */
.L_x_17304:
[----:B------:R-:W-:Y:S05]  /*2c70*/  BSYNC.RECONVERGENT B0 ;  /* 0x0000000000007941 */ /* 0x000fea0003800200 */
.L_x_17303:
        /* <DEDUP_REMOVED lines=16> */
.L_x_17306:
[----:B------:R-:W-:Y:S05]  /*2d80*/  BSYNC.RECONVERGENT B0 ;  /* 0x0000000000007941 */ /* 0x000fea0003800200 */
.L_x_17305:
[----:B-1----:R-:W-:Y:S01]  /*2d90*/  SHFL.DOWN PT, R111, R2, 0x1, 0x1f ;  /* 0x08201f00026f7f89 */ /* 0x002fe200000e0000 */
[C---:B------:R-:W-:Y:S01]  /*2da0*/  ISETP.NE.AND P1, PT, R44.reuse, 0x1f, PT ;  /* 0x0000001f2c00780c */ /* 0x040fe20003f25270 */
[----:B------:R-:W-:Y:S01]  /*2db0*/  BSSY.RECONVERGENT B0, `(.L_x_17307) ;  /* 0x00000c1000007945 */ /* 0x000fe20003800200 */
[----:B------:R-:W-:Y:S01]  /*2dc0*/  ISETP.NE.AND P2, PT, R44, RZ, PT ;  /* 0x000000ff2c00720c */ /* 0x000fe20003f45270 */
[----:B--2---:R-:W1:Y:S01]  /*2dd0*/  SHFL.IDX PT, R108, R11, RZ, 0x1f ;  /* 0x00001fff0b6c7589 */ /* 0x004e6200000e0000 */
[----:B------:R-:W-:-:S03]  /*2de0*/  ISETP.GT.AND P3, PT, R28, 0xf, PT ;  /* 0x0000000f1c00780c */ /* 0x000fc60003f64270 */
[----:B0-----:R-:W0:Y:S04]  /*2df0*/  SHFL.DOWN PT, R109, R3, 0x1, 0x1f ;  /* 0x08201f00036d7f89 */ /* 0x001e2800000e0000 */
[----:B------:R-:W2:Y:S04]  /*2e00*/  SHFL.IDX PT, R107, R10, RZ, 0x1f ;  /* 0x00001fff0a6b7589 */ /* 0x000ea800000e0000 */
[----:B------:R-:W5:Y:S04]  /*2e10*/  SHFL.DOWN PT, R113, R25, 0x1, 0x1f ;  /* 0x08201f0019717f89 */ /* 0x000f6800000e0000 */
[----:B------:R-:W5:Y:S04]  /*2e20*/  SHFL.DOWN PT, R115, R24, 0x1, 0x1f ;  /* 0x08201f0018737f89 */ /* 0x000f6800000e0000 */
[----:B---34-:R-:W-:Y:S01]  /*2e30*/  SHFL.IDX PT, R2, R2, RZ, 0x1f ;  /* 0x00001fff02027589 */ /* 0x018fe200000e0000 */
[----:B-1----:R-:W-:-:S03]  /*2e40*/  @P1 FMUL.FTZ R106, R111, R108 ;  /* 0x0000006c6f6a1220 */ /* 0x002fc60000410000 */
[----:B------:R-:W-:Y:S01]  /*2e50*/  SHFL.IDX PT, R3, R3, RZ, 0x1f ;  /* 0x00001fff03037589 */ /* 0x000fe200000e0000 */
[----:B0-----:R-:W-:-:S03]  /*2e60*/  @P1 FMUL.FTZ R110, R109, R108 ;  /* 0x0000006c6d6e1220 */ /* 0x001fc60000410000 */
[----:B------:R-:W-:Y:S01]  /*2e70*/  SHFL.IDX PT, R25, R25, RZ, 0x1f ;  /* 0x00001fff19197589 */ /* 0x000fe200000e0000 */
[-C--:B--2---:R-:W-:Y:S01]  /*2e80*/  @P1 FFMA.FTZ R106, R109, R107.reuse, -R106 ;  /* 0x0000006b6d6a1223 */ /* 0x084fe2000001086a */
[----:B------:R-:W-:Y:S02]  /*2e90*/  @P1 FFMA.FTZ R110, R111, R107, R110 ;  /* 0x0000006b6f6e1223 */ /* 0x000fe4000001006e */
[----:B------:R-:W-:Y:S01]  /*2ea0*/  SHFL.IDX PT, R24, R24, RZ, 0x1f ;  /* 0x00001fff18187589 */ /* 0x000fe200000e0000 */
[----:B-----5:R-:W-:Y:S01]  /*2eb0*/  @P1 FADD.FTZ R107, R113, R106 ;  /* 0x0000006a716b1221 */ /* 0x020fe20000010000 */
        /* <DEDUP_REMOVED lines=19> */
[----:B------:R-:W-:Y:S01]  /*2ff0*/  FFMA.FTZ R6, R4, R105, R6 ;  /* 0x0000006904067223 */ /* 0x000fe20000010006 */
[-C--:B------:R-:W-:Y:S01]  /*3000*/  FFMA.FTZ R100, R86, R87.reuse, -R100 ;  /* 0x0000005756647223 */ /* 0x080fe20000010864 */
[----:B------:R-:W-:Y:S01]  /*3010*/  FFMA.FTZ R104, R4, R104, -R7 ;  /* 0x0000006804687223 */ /* 0x000fe20000010807 */
[----:B------:R-:W-:Y:S01]  /*3020*/  FADD.FTZ R98, R98, R101 ;  /* 0x0000006562627221 */ /* 0x000fe20000010000 */
[----:B------:R-:W-:Y:S01]  /*3030*/  FMUL.FTZ R111, R76, R87 ;  /* 0x000000574c6f7220 */ /* 0x000fe20000410000 */
[----:B------:R-:W-:Y:S01]  /*3040*/  FADD.FTZ R100, R99, R100 ;  /* 0x0000006463647221 */ /* 0x000fe20000010000 */
[----:B------:R-:W-:Y:S01]  /*3050*/  FADD.FTZ R7, R67, R104 ;  /* 0x0000006843077221 */ /* 0x000fe20000010000 */
[C---:B------:R-:W-:Y:S01]  /*3060*/  FMUL.FTZ R102, R92.reuse, R98 ;  /* 0x000000625c667220 */ /* 0x040fe20000410000 */
[----:B------:R-:W-:Y:S01]  /*3070*/  FADD.FTZ R99, RZ, R6 ;  /* 0x00000006ff637221 */ /* 0x000fe20000010000 */
[-C--:B------:R-:W-:Y:S01]  /*3080*/  FMUL.FTZ R5, R92, R100.reuse ;  /* 0x000000645c057220 */ /* 0x080fe20000410000 */
[C---:B------:R-:W-:Y:S01]  /*3090*/  FMUL.FTZ R6, R94.reuse, R7 ;  /* 0x000000075e067220 */ /* 0x040fe20000410000 */
[C---:B------:R-:W-:Y:S01]  /*30a0*/  FFMA.FTZ R102, R93.reuse, R100, -R102 ;  /* 0x000000645d667223 */ /* 0x040fe20000010866 */
[-C--:B------:R-:W-:Y:S01]  /*30b0*/  FMUL.FTZ R4, R94, R99.reuse ;  /* 0x000000635e047220 */ /* 0x080fe20000410000 */
        /* <DEDUP_REMOVED lines=8> */
[-C--:B------:R-:W-:Y:S01]  /*3140*/  FMUL.FTZ R94, R94, R101.reuse ;  /* 0x000000655e5e7220 */ /* 0x080fe20000410000 */
[CC--:B------:R-:W-:Y:S01]  /*3150*/  FMUL.FTZ R4, R92.reuse, R96.reuse ;  /* 0x000000605c047220 */ /* 0x0c0fe20000410000 */
[C---:B------:R-:W-:Y:S01]  /*3160*/  FFMA.FTZ R6, R95.reuse, R101, R6 ;  /* 0x000000655f067223 */ /* 0x040fe20000010006 */
[----:B------:R-:W-:Y:S01]  /*3170*/  FMUL.FTZ R5, R92, R103 ;  /* 0x000000675c057220 */ /* 0x000fe20000410000 */
[----:B------:R-:W-:Y:S01]  /*3180*/  FFMA.FTZ R94, R95, R97, -R94 ;  /* 0x000000615f5e7223 */ /* 0x000fe2000001085e */
[----:B------:R-:W-:Y:S01]  /*3190*/  FFMA.FTZ R4, R93, R103, -R4 ;  /* 0x000000675d047223 */ /* 0x000fe20000010804 */
[----:B------:R-:W-:Y:S01]  /*31a0*/  FADD.FTZ R91, R91, R6 ;  /* 0x000000065b5b7221 */ /* 0x000fe20000010000 */
[----:B------:R-:W-:Y:S01]  /*31b0*/  FFMA.FTZ R6, R0, R7, RZ ;  /* 0x0000000700067223 */ /* 0x000fe200000100ff */
[----:B------:R-:W-:Y:S01]  /*31c0*/  FFMA.FTZ R93, R93, R96, R5 ;  /* 0x000000605d5d7223 */ /* 0x000fe20000010005 */
[----:B------:R-:W-:Y:S01]  /*31d0*/  FADD.FTZ R83, R83, R94 ;  /* 0x0000005e53537221 */ /* 0x000fe20000010000 */
[----:B------:R-:W-:Y:S01]  /*31e0*/  FADD.FTZ R106, R65, R4 ;  /* 0x00000004416a7221 */ /* 0x000fe20000010000 */
[----:B------:R-:W-:Y:S01]  /*31f0*/  FFMA.FTZ R105, R71, R103, R6 ;  /* 0x0000006747697223 */ /* 0x000fe20000010006 */
[----:B------:R-:W-:Y:S01]  /*3200*/  FADD.FTZ R93, RZ, R93 ;  /* 0x0000005dff5d7221 */ /* 0x000fe20000010000 */
[----:B------:R-:W-:Y:S01]  /*3210*/  FMUL.FTZ R6, R80, R83 ;  /* 0x0000005350067220 */ /* 0x000fe20000410000 */
[----:B------:R-:W-:Y:S01]  /*3220*/  FADD.FTZ R92, -R67, R7 ;  /* 0x00000007435c7221 */ /* 0x000fe20000010100 */
[C---:B------:R-:W-:Y:S01]  /*3230*/  FMUL.FTZ R7, R85.reuse, R106 ;  /* 0x0000006a55077220 */ /* 0x040fe20000410000 */
[----:B------:R-:W-:Y:S01]  /*3240*/  FMUL.FTZ R5, R85, R93 ;  /* 0x0000005d55057220 */ /* 0x000fe20000410000 */
[----:B------:R-:W-:Y:S01]  /*3250*/  FMUL.FTZ R107, R78, R97 ;  /* 0x000000614e6b7220 */ /* 0x000fe20000410000 */
[----:B------:R-:W-:Y:S01]  /*3260*/  FMUL.FTZ R102, R80, R91 ;  /* 0x0000005b50667220 */ /* 0x000fe20000410000 */
[----:B------:R-:W-:Y:S01]  /*3270*/  FMUL.FTZ R95, R99, R6 ;  /* 0x00000006635f7220 */ /* 0x000fe20000410000 */
[----:B------:R-:W-:Y:S01]  /*3280*/  FMUL.FTZ R85, R78, R101 ;  /* 0x000000654e557220 */ /* 0x000fe20000410000 */
[----:B------:R-:W-:Y:S01]  /*3290*/  FADD.FTZ R94, -R66, R103 ;  /* 0x00000067425e7221 */ /* 0x000fe20000010100 */
[----:B------:R-:W-:Y:S01]  /*32a0*/  FMUL.FTZ R103, R96, R107 ;  /* 0x0000006b60677220 */ /* 0x000fe20000410000 */
[----:B------:R-:W-:Y:S01]  /*32b0*/  FFMA.FTZ R95, R92, R102, R95 ;  /* 0x000000665c5f7223 */ /* 0x000fe2000001005f */
[----:B------:R-:W-:Y:S01]  /*32c0*/  FMUL.FTZ R109, R96, R85 ;  /* 0x00000055606d7220 */ /* 0x000fe20000410000 */
[CC--:B------:R-:W-:Y:S01]  /*32d0*/  FFMA.FTZ R5, R86.reuse, R106.reuse, -R5 ;  /* 0x0000006a56057223 */ /* 0x0c0fe20000010805 */
[----:B------:R-:W-:Y:S01]  /*32e0*/  FFMA.FTZ R110, R86, R93, R7 ;  /* 0x0000005d566e7223 */ /* 0x000fe20000010007 */
[----:B------:R-:W-:Y:S01]  /*32f0*/  FFMA.FTZ R108, R70, R106, R105 ;  /* 0x0000006a466c7223 */ /* 0x000fe20000010069 */
[----:B------:R-:W-:Y:S01]  /*3300*/  FADD.FTZ R86, -R65, R106 ;  /* 0x0000006a41567221 */ /* 0x000fe20000010100 */
[C---:B------:R-:W-:Y:S01]  /*3310*/  FFMA.FTZ R104, R94.reuse, R85, R103 ;  /* 0x000000555e687223 */ /* 0x040fe20000010067 */
[----:B------:R-:W-:Y:S01]  /*3320*/  FADD.FTZ R95, RZ, R95 ;  /* 0x0000005fff5f7221 */ /* 0x000fe20000010000 */
[----:B------:R-:W-:Y:S01]  /*3330*/  FMUL.FTZ R106, R77, R98 ;  /* 0x000000624d6a7220 */ /* 0x000fe20000410000 */
[----:B------:R-:W-:Y:S01]  /*3340*/  FMUL.FTZ R103, R99, R102 ;  /* 0x0000006663677220 */ /* 0x000fe20000410000 */
[----:B------:R-:W-:Y:S01]  /*3350*/  FFMA.FTZ R4, R94, R107, -R109 ;  /* 0x0000006b5e047223 */ /* 0x000fe2000001086d */
[----:B------:R-:W-:Y:S01]  /*3360*/  FADD.FTZ R109, R64, R5 ;  /* 0x00000005406d7221 */ /* 0x000fe20000010000 */
[----:B------:R-:W-:Y:S01]  /*3370*/  FADD.FTZ R107, R95, R104 ;  /* 0x000000685f6b7221 */ /* 0x000fe20000010000 */
[----:B------:R-:W-:Y:S01]  /*3380*/  FMUL.FTZ R5, R77, R100 ;  /* 0x000000644d057220 */ /* 0x000fe20000410000 */
[----:B------:R-:W-:Y:S01]  /*3390*/  FMUL.FTZ R105, R93, R106 ;  /* 0x0000006a5d697220 */ /* 0x000fe20000410000 */
[----:B------:R-:W-:Y:S01]  /*33a0*/  FFMA.FTZ R7, R92, R6, -R103 ;  /* 0x000000065c077223 */ /* 0x000fe20000010867 */
[----:B------:R-:W-:Y:S01]  /*33b0*/  FADD.FTZ R104, RZ, R110 ;  /* 0x0000006eff687221 */ /* 0x000fe20000010000 */
[----:B------:R-:W-:Y:S01]  /*33c0*/  FMUL.FTZ R95, R76, R89 ;  /* 0x000000594c5f7220 */ /* 0x000fe20000410000 */
[----:B------:R-:W-:Y:S01]  /*33d0*/  FFMA.FTZ R103, R69, R109, R108 ;  /* 0x0000006d45677223 */ /* 0x000fe2000001006c */
[----:B------:R-:W-:Y:S01]  /*33e0*/  FADD.FTZ R108, -R64, R109 ;  /* 0x0000006d406c7221 */ /* 0x000fe20000010100 */
[----:B------:R-:W-:Y:S01]  /*33f0*/  FFMA.FTZ R109, R86, R5, -R105 ;  /* 0x00000005566d7223 */ /* 0x000fe20000010869 */
        /* <DEDUP_REMOVED lines=23> */
[----:B------:R-:W2:Y:S01]  /*3570*/  SHFL.DOWN PT, R107, R4, 0x1, 0x1f ;  /* 0x08201f00046b7f89 */ /* 0x000ea200000e0000 */
[----:B------:R-:W-:-:S03]  /*3580*/  ISETP.GT.AND P2, PT, R28, 0x17, PT ;  /* 0x000000171c00780c */ /* 0x000fc60003f44270 */
[----:B------:R-:W3:Y:S01]  /*3590*/  SHFL.DOWN PT, R110, R109, 0x1, 0x1f ;  /* 0x08201f006d6e7f89 */ /* 0x000ee200000e0000 */
[----:B0-----:R-:W-:-:S05]  /*35a0*/  @!P1 FADD.FTZ R6, R6, R111 ;  /* 0x0000006f06069221 */ /* 0x001fca0000010000 */
[----:B------:R-:W0:Y:S01]  /*35b0*/  SHFL.DOWN PT, R105, R6, 0x2, 0x1f ;  /* 0x08401f0006697f89 */ /* 0x000e2200000e0000 */
[----:B-1----:R-:W-:Y:S01]  /*35c0*/  @!P1 FADD.FTZ R7, R7, R112 ;  /* 0x0000007007079221 */ /* 0x002fe20000010000 */
[----:B--2---:R-:W-:-:S04]  /*35d0*/  @!P1 FADD.FTZ R4, R107, R4 ;  /* 0x000000046b049221 */ /* 0x004fc80000010000 */
[----:B------:R-:W1:Y:S01]  /*35e0*/  SHFL.DOWN PT, R112, R7, 0x2, 0x1f ;  /* 0x08401f0007707f89 */ /* 0x000e6200000e0000 */
[----:B---3--:R-:W-:-:S03]  /*35f0*/  @!P1 FADD.FTZ R5, R5, R110 ;  /* 0x0000006e05059221 */ /* 0x008fc60000010000 */
[----:B------:R-:W2:Y:S01]  /*3600*/  SHFL.DOWN PT, R103, R4, 0x2, 0x1f ;  /* 0x08401f0004677f89 */ /* 0x000ea200000e0000 */
[----:B------:R-:W-:-:S03]  /*3610*/  ISETP.GT.AND P1, PT, R28, 0x1d, PT ;  /* 0x0000001d1c00780c */ /* 0x000fc60003f24270 */
[----:B------:R-:W3:Y:S10]  /*3620*/  SHFL.DOWN PT, R110, R5, 0x2, 0x1f ;  /* 0x08401f00056e7f89 */ /* 0x000ef400000e0000 */
[----:B0-----:R-:W-:-:S05]  /*3630*/  @!P1 FADD.FTZ R6, R6, R105 ;  /* 0x0000006906069221 */ /* 0x001fca0000010000 */
[----:B------:R-:W0:Y:S01]  /*3640*/  SHFL.DOWN PT, R107, R6, 0x4, 0x1f ;  /* 0x08801f00066b7f89 */ /* 0x000e2200000e0000 */
[----:B-1----:R-:W-:Y:S01]  /*3650*/  @!P1 FADD.FTZ R7, R7, R112 ;  /* 0x0000007007079221 */ /* 0x002fe20000010000 */
[----:B--2---:R-:W-:-:S04]  /*3660*/  @!P1 FADD.FTZ R4, R4, R103 ;  /* 0x0000006704049221 */ /* 0x004fc80000010000 */
        /* <DEDUP_REMOVED lines=14> */
[----:B0-----:R-:W-:Y:S01]  /*3750*/  @!P1 FADD.FTZ R6, R6, R107 ;  /* 0x0000006b06069221 */ /* 0x001fe20000010000 */
[-C--:B------:R-:W-:Y:S01]  /*3760*/  FMUL.FTZ R2, R23, R89.reuse ;  /* 0x0000005917027220 */ /* 0x080fe20000410000 */
[----:B------:R-:W-:Y:S01]  /*3770*/  FADD.FTZ R10, R25, R110 ;  /* 0x0000006e190a7221 */ /* 0x000fe20000010000 */
[----:B------:R-:W-:Y:S01]  /*3780*/  FFMA.FTZ R3, R22, R89, R3 ;  /* 0x0000005916037223 */ /* 0x000fe20000010003 */
[----:B------:R-:W-:Y:S01]  /*3790*/  FADD.FTZ R11, R24, R11 ;  /* 0x0000000b180b7221 */ /* 0x000fe20000010000 */
[----:B------:R-:W-:Y:S01]  /*37a0*/  FFMA.FTZ R87, R22, R87, -R2 ;  /* 0x0000005716577223 */ /* 0x000fe20000010802 */
[----:B-1----:R-:W-:Y:S01]  /*37b0*/  @!P1 FADD.FTZ R7, R7, R114 ;  /* 0x0000007207079221 */ /* 0x002fe20000010000 */
[----:B------:R-:W-:Y:S01]  /*37c0*/  FMUL.FTZ R3, R108, R3 ;  /* 0x000000036c037220 */ /* 0x000fe20000410000 */
[----:B------:R-:W-:Y:S01]  /*37d0*/  FMUL.FTZ R25, R23, R98 ;  /* 0x0000006217197220 */ /* 0x000fe20000410000 */
[----:B--2---:R-:W-:-:S02]  /*37e0*/  @!P1 FADD.FTZ R4, R4, R105 ;  /* 0x0000006904049221 */ /* 0x004fc40000010000 */
[----:B------:R-:W0:Y:S01]  /*37f0*/  SHFL.DOWN PT, R114, R7, 0x8, 0x1f ;  /* 0x09001f0007727f89 */ /* 0x000e2200000e0000 */
[----:B------:R-:W-:Y:S01]  /*3800*/  FFMA.FTZ R87, R104, R87, R3 ;  /* 0x0000005768577223 */ /* 0x000fe20000010003 */
[----:B------:R-:W-:Y:S01]  /*3810*/  FMUL.FTZ R3, R23, R100 ;  /* 0x0000006417037220 */ /* 0x000fe20000410000 */
        /* <DEDUP_REMOVED lines=26> */
.L_x_17308:
[----:B------:R-:W-:Y:S05]  /*39c0*/  BSYNC.RECONVERGENT B0 ;  /* 0x0000000000007941 */ /* 0x000fea0003800200 */
.L_x_17307:
        /* <DEDUP_REMOVED lines=34> */
.L_x_17310:
[----:B------:R-:W-:Y:S05]  /*3bf0*/  BSYNC.RECONVERGENT B0 ;  /* 0x0000000000007941 */ /* 0x000fea0003800200 */
.L_x_17309:
[----:B------:R-:W-:-:S04]  /*3c00*/  UIADD3 UR4, UPT, UPT, UR4, 0x1, URZ ;  /* 0x0000000104047890 */ /* 0x000fc8000fffe0ff */
[----:B------:R-:W-:-:S09]  /*3c10*/  UISETP.GE.AND UP0, UPT, UR4, UR8, UPT ;  /* 0x000000080400728c */ /* 0x000fd2000bf06270 */
[----:B------:R-:W-:Y:S05]  /*3c20*/  BRA.U !UP0, `(.L_x_17311) ;  /* 0xffffffdd08387547 */ /* 0x000fea000b83ffff */
.L_x_17293:
[----:B------:R-:W-:Y:S01]  /*3c30*/  BAR.SYNC.DEFER_BLOCKING 0x0 ;  /* 0x0000000000007b1d */ /* 0x000fe20000010000 */
[----:B------:R-:W-:Y:S01]  /*3c40*/  F2FP.F16.F32.PACK_AB R74, R74, R75 ;  /* 0x0000004b4a4a723e */ /* 0x000fe200000000ff */
[----:B------:R-:W-:Y:S01]  /*3c50*/  HFMA2 R13, -RZ, RZ, 0, 0 ;  /* 0x00000000ff0d7431 */ /* 0x000fe200000001ff */
[----:B------:R-:W-:Y:S02]  /*3c60*/  F2FP.F16.F32.PACK_AB R75, R72, R73 ;  /* 0x00000049484b723e */ /* 0x000fe400000000ff */
[----:B------:R-:W-:-:S03]  /*3c70*/  F2FP.F16.F32.PACK_AB R22, R79, R82 ;  /* 0x000000524f16723e */ /* 0x000fc600000000ff */
[----:B------:R-:W2:Y:S01]  /*3c80*/  LDC.64 R20, c[0x0][0x4f8] ;  /* 0x00013e00ff147b82 */ /* 0x000ea20000000a00 */
[----:B------:R-:W3:Y:S01]  /*3c90*/  LDCU.64 UR6, c[0x0][0x500] ;  /* 0x0000a000ff0677ac */ /* 0x000ee20008000a00 */
[----:B------:R-:W-:Y:S01]  /*3ca0*/  F2FP.F16.F32.PACK_AB R23, R84, R81 ;  /* 0x000000515417723e */ /* 0x000fe200000000ff */
[----:B------:R-:W-:Y:S01]  /*3cb0*/  FADD.FTZ R82, R82, R45 ;  /* 0x0000002d52527221 */ /* 0x000fe20000010000 */
[----:B------:R-:W4:Y:S03]  /*3cc0*/  LDCU.64 UR8, c[0x0][0x550] ;  /* 0x0000aa00ff0877ac */ /* 0x000f260008000a00 */
[----:B------:R-:W-:Y:S01]  /*3cd0*/  FADD.FTZ R82, R82, R79 ;  /* 0x0000004f52527221 */ /* 0x000fe20000010000 */
[----:B------:R-:W5:Y:S03]  /*3ce0*/  LDC.64 R24, c[0x0][0x518] ;  /* 0x00014600ff187b82 */ /* 0x000f660000000a00 */
[----:B------:R-:W-:-:S04]  /*3cf0*/  FADD.FTZ R45, R82, R81 ;  /* 0x00000051522d7221 */ /* 0x000fc80000010000 */
[----:B------:R-:W-:Y:S01]  /*3d00*/  FADD.FTZ R45, R45, R84 ;  /* 0x000000542d2d7221 */ /* 0x000fe20000010000 */
[----:B------:R-:W-:Y:S01]  /*3d10*/  STS.64 [R26], R74 ;  /* 0x0000004a1a007388 */ /* 0x000fe20000000a00 */
[----:B------:R-:W-:-:S03]  /*3d20*/  NOP ;  /* 0x0000000000007918 */ /* 0x000fc60000000000 */
[----:B0-----:R-:W-:Y:S01]  /*3d30*/  LDS.U16 R5, [R27] ;  /* 0x000000001b057984 */ /* 0x001fe20000000400 */
[----:B--2---:R-:W-:-:S03]  /*3d40*/  IMAD.WIDE.U32 R2, R20, UR18, R12 ;  /* 0x0000001214027c25 */ /* 0x004fc6000f8e000c */
[----:B------:R-:W-:Y:S01]  /*3d50*/  LDS.U16 R7, [R27+0x40] ;  /* 0x000040001b077984 */ /* 0x000fe20000000400 */
[----:B------:R-:W-:-:S03]  /*3d60*/  IMAD R3, R21, UR18, R3 ;  /* 0x0000001215037c24 */ /* 0x000fc6000f8e0203 */
[----:B------:R-:W-:Y:S01]  /*3d70*/  LDS.U16 R9, [R27+0x80] ;  /* 0x000080001b097984 */ /* 0x000fe20000000400 */
[----:B---3--:R-:W-:-:S03]  /*3d80*/  IMAD.WIDE.U32 R2, R55, UR6, R2 ;  /* 0x0000000637027c25 */ /* 0x008fc6000f8e0002 */
[----:B-1----:R-:W-:Y:S01]  /*3d90*/  LDS.U16 R11, [R27+0xc0] ;  /* 0x0000c0001b0b7984 */ /* 0x002fe20000000400 */
[----:B------:R-:W-:Y:S01]  /*3da0*/  IMAD R0, R55, UR7, R3 ;  /* 0x0000000737007c24 */ /* 0x000fe2000f8e0203 */
[----:B------:R-:W-:Y:S01]  /*3db0*/  IADD3 R3, P3, PT, R38, R2, RZ ;  /* 0x0000000226037210 */ /* 0x000fe20007f7e0ff */
[----:B------:R-:W0:Y:S01]  /*3dc0*/  LDCU.64 UR6, c[0x0][0x560] ;  /* 0x0000ac00ff0677ac */ /* 0x000e220008000a00 */
[----:B------:R-:W-:Y:S02]  /*3dd0*/  @!P1 STS [UR5+0x100], R29 ;  /* 0x0001001dff009988 */ /* 0x000fe40008000805 */
[----:B------:R-:W-:Y:S01]  /*3de0*/  IADD3.X R0, PT, PT, RZ, R0, RZ, P3, !PT ;  /* 0x00000000ff007210 */ /* 0x000fe20001ffe4ff */
[----:B------:R-:W-:Y:S01]  /*3df0*/  BAR.SYNC.DEFER_BLOCKING 0x0 ;  /* 0x0000000000007b1d */ /* 0x000fe20000010000 */
        /* <DEDUP_REMOVED lines=11> */
[----:B------:R-:W-:Y:S01]  /*3eb0*/  BAR.SYNC.DEFER_BLOCKING 0x0 ;  /* 0x0000000000007b1d */ /* 0x000fe20000010000 */
[----:B-----5:R-:W-:-:S04]  /*3ec0*/  IMAD.WIDE.U32 R2, R24, UR18, R12 ;  /* 0x0000001218027c25 */ /* 0x020fc8000f8e000c */
[----:B------:R-:W-:Y:S01]  /*3ed0*/  IMAD R3, R25, UR18, R3 ;  /* 0x0000001219037c24 */ /* 0x000fe2000f8e0203 */
        /* <DEDUP_REMOVED lines=19> */
[----:B------:R-:W-:-:S07]  /*4010*/  ISETP.GE.AND P3, PT, R32, R9, PT ;  /* 0x000000092000720c */ /* 0x000fce0003f66270 */
        /* <DEDUP_REMOVED lines=13> */
.L_x_17291:
        /* <DEDUP_REMOVED lines=34> */
.L_x_17314:
[----:B------:R-:W-:Y:S05]  /*4310*/  BSYNC.RECONVERGENT B0 ;  /* 0x0000000000007941 */ /* 0x000fea0003800200 */
.L_x_17313:
        /* <DEDUP_REMOVED lines=26> */
.L_x_17316:
[----:B------:R-:W-:Y:S05]  /*44c0*/  BSYNC.RECONVERGENT B0 ;  /* 0x0000000000007941 */ /* 0x000fea0003800200 */
.L_x_17315:
        /* <DEDUP_REMOVED lines=22> */
.L_x_17318:
        /* <DEDUP_REMOVED lines=60> */
.L_x_17317:
[----:B------:R-:W-:Y:S05]  /*49f0*/  EXIT ;  /* 0x000000000000794d */ /* 0x000fea0003800000 */
.L_x_17319:
        /* <DEDUP_REMOVED lines=16> */
.L_x_18792:


//--------------------- .text._Z25selective_scan_bwd_kernelI32Selective_Scan_bwd_kernel_traitsILi32ELi4ELb0ELb0ELb0ELb1ELb0EN3c104HalfENS1_7complexIfEEEEv12SSMParamsBwd --------------------------
	.section	.text._Z25selective_scan_bwd_kernelI32Selective_Scan_bwd_kernel_traitsILi32ELi4ELb0ELb0ELb0ELb1ELb0EN3c104HalfENS1_7complexIfEEEEv12SSMParamsBwd,"ax",@progbits
	.align	128
        .global         _Z25selective_scan_bwd_kernelI32Selective_Scan_bwd_kernel_traitsILi32ELi4ELb0ELb0ELb0ELb1ELb0EN3c104HalfENS1_7complexIfEEEEv12SSMParamsBwd
        .type           _Z25selective_scan_bwd_kernelI32Selective_Scan_bwd_kernel_traitsILi32ELi4ELb0ELb0ELb0ELb1ELb0EN3c104HalfENS1_7complexIfEEEEv12SSMParamsBwd,@function
        .size           _Z25selective_scan_bwd_kernelI32Selective_Scan_bwd_kernel_traitsILi32ELi4ELb0ELb0ELb0ELb1ELb0EN3c104HalfENS1_7complexIfEEEEv12SSMParamsBwd,(.L_x_18793 - _Z25selective_scan_bwd_kernelI32Selective_Scan_bwd_kernel_traitsILi32ELi4ELb0ELb0ELb0ELb1ELb0EN3c104HalfENS1_7complexIfEEEEv12SSMParamsBwd)
        .other          _Z25selective_scan_bwd_kernelI32Selective_Scan_bwd_kernel_traitsILi32ELi4ELb0ELb0ELb0ELb1ELb0EN3c104HalfENS1_7complexIfEEEEv12SSMParamsBwd,@"STO_CUDA_ENTRY STV_DEFAULT"
_Z25selective_scan_bwd_kernelI32Selective_Scan_bwd_kernel_traitsILi32ELi4ELb0ELb0ELb0ELb1ELb0EN3c104HalfENS1_7complexIfEEEEv12SSMParamsBwd:
.text._Z25selective_scan_bwd_kernelI32Selective_Scan_bwd_kernel_traitsILi32ELi4ELb0ELb0ELb0ELb1ELb0EN3c104HalfENS1_7complexIfEEEEv12SSMParamsBwd:
[----:B------:R-:W-:Y:S08]  /*0000*/  LDC R1, c[0x0][0x37c] ;  /* 0x0000df00ff017b82 */ /* 0x000ff00000000800 */
[----:B------:R-:W0:Y:S01]  /*0010*/  LDC.64 R2, c[0x0][0x458] ;  /* 0x00011600ff027b82 */ /* 0x000e220000000a00 */
[----:B------:R-:W1:Y:S01]  /*0020*/  S2R R91, SR_CTAID.Y ;  /* 0x00000000005b7919 */ /* 0x000e620000002600 */
[----:B------:R-:W2:Y:S01]  /*0030*/  LDCU.64 UR16, c[0x0][0x358] ;  /* 0x00006b00ff1077ac */ /* 0x000ea20008000a00 */
[----:B------:R-:W-:-:S02]  /*0040*/  CS2R R80, SRZ ;  /* 0x0000000000507805 */ /* 0x000fc4000001ff00 */
[----:B------:R-:W-:Y:S01]  /*0050*/  CS2R R78, SRZ ;  /* 0x00000000004e7805 */ /* 0x000fe2000001ff00 */
[----:B------:R-:W3:Y:S02]  /*0060*/  LDCU.128 UR12, c[0x0][0x400] ;  /* 0x00008000ff0c77ac */ /* 0x000ee40008000c00 */
        /* <DEDUP_REMOVED lines=58> */
[----:B------:R-:W-:Y:S02]  /*0410*/  IADD3 R11, P0, PT, R11, R2, RZ ;  /* 0x000000020b0b7210 */ /* 0x000fe40007f1e0ff */
[----:B------:R-:W-:Y:S01]  /*0420*/  LEA R89, P2, R6, R20, 0x3 ;  /* 0x0000001406597211 */ /* 0x000fe200078418ff */
        /* <DEDUP_REMOVED lines=10> */
[C---:B----4-:R-:W-:Y:S02]  /*04d0*/  LEA R70, P4, R11.reuse, R70, 0x1 ;  /* 0x000000460b467211 */ /* 0x050fe400078808ff */
[----:B------:R-:W-:Y:S02]  /*04e0*/  LEA.HI.X R83, R2, R23, R83, 0x3, P0 ;  /* 0x0000001702537211 */ /* 0x000fe400000f1c53 */
[----:B------:R-:W-:Y:S02]  /*04f0*/  LEA.HI.X R74, R74, R25, R5, 0x1, P2 ;  /* 0x000000194a4a7211 */ /* 0x000fe400010f0c05 */
[----:B------:R-:W-:Y:S02]  /*0500*/  LEA.HI.X R72, R4, R27, R72, 0x1, P3 ;  /* 0x0000001b04487211 */ /* 0x000fe400018f0c48 */
[----:B------:R-:W-:Y:S01]  /*0510*/  LEA.HI.X R68, R11, R71, R68, 0x1, P4 ;  /* 0x000000470b447211 */ /* 0x000fe200020f0c44 */
[----:B------:R-:W-:Y:S06]  /*0520*/  @!P1 BRA `(.L_x_17320) ;  /* 0x0000003c00149947 */ /* 0x000fec0003800000 */
[----:B------:R-:W0:Y:S01]  /*0530*/  S2R R76, SR_TID.X ;  /* 0x00000000004c7919 */ /* 0x000e220000002100 */
[----:B------:R-:W1:Y:S01]  /*0540*/  S2UR UR5, SR_CgaCtaId ;  /* 0x00000000000579c3 */ /* 0x000e620000008800 */
[----:B------:R-:W2:Y:S01]  /*0550*/  LDCU.64 UR6, c[0x0][0x3a0] ;  /* 0x00007400ff0677ac */ /* 0x000ea20008000a00 */
[----:B------:R-:W-:Y:S01]  /*0560*/  HFMA2 R79, -RZ, RZ, 0, 0 ;  /* 0x00000000ff4f7431 */ /* 0x000fe200000001ff */
        /* <DEDUP_REMOVED lines=16> */
.L_x_17348:
        /* <DEDUP_REMOVED lines=29> */
[----:B-1----:R-:W-:-:S06]  /*0840*/  ULEA UR5, UR5, UR4, 0x18 ;  /* 0x0000000405057291 */ /* 0x002fcc000f8ec0ff */
[C---:B------:R-:W-:Y:S02]  /*0850*/  LEA R57, R56.reuse, UR5, 0x1 ;  /* 0x0000000538397c11 */ /* 0x040fe4000f8e08ff */
[----:B------:R-:W-:-:S03]  /*0860*/  LEA R55, R56, UR5, 0x3 ;  /* 0x0000000538377c11 */ /* 0x000fc6000f8e18ff */
[----:B--2---:R-:W-:Y:S04]  /*0870*/  STS.U16 [R57], R0 ;  /* 0x0000000039007388 */ /* 0x004fe80000000400 */
[----:B---3--:R0:W-:Y:S04]  /*0880*/  STS.U16 [R57+0x40], R4 ;  /* 0x0000400439007388 */ /* 0x0081e80000000400 */
[----:B----4-:R1:W-:Y:S04]  /*0890*/  STS.U16 [R57+0x80], R6 ;  /* 0x0000800639007388 */ /* 0x0103e80000000400 */
[----:B------:R2:W-:Y:S01]  /*08a0*/  STS.U16 [R57+0xc0], R8 ;  /* 0x0000c00839007388 */ /* 0x0005e20000000400 */
[----:B------:R-:W-:-:S03]  /*08b0*/  NOP ;  /* 0x0000000000007918 */ /* 0x000fc60000000000 */
[----:B------:R-:W-:Y:S01]  /*08c0*/  LDS.64 R46, [R55] ;  /* 0x00000000372e7984 */ /* 0x000fe20000000a00 */
[----:B------:R-:W-:Y:S06]  /*08d0*/  BAR.SYNC.DEFER_BLOCKING 0x0 ;  /* 0x0000000000007b1d */ /* 0x000fec0000010000 */
[----:B------:R-:W3:Y:S04]  /*08e0*/  @!P0 LDG.E.U16 R2, desc[UR16][R18.64] ;  /* 0x0000001012028981 */ /* 0x000ee8000c1e1500 */
[----:B------:R-:W4:Y:S04]  /*08f0*/  @!P1 LDG.E.U16 R10, desc[UR16][R18.64+0x40] ;  /* 0x00004010120a9981 */ /* 0x000f28000c1e1500 */
[----:B------:R-:W4:Y:S04]  /*0900*/  @!P2 LDG.E.U16 R20, desc[UR16][R18.64+0x80] ;  /* 0x000080101214a981 */ /* 0x000f28000c1e1500 */
[----:B------:R-:W4:Y:S01]  /*0910*/  @!P3 LDG.E.U16 R22, desc[UR16][R18.64+0xc0] ;  /* 0x0000c0101216b981 */ /* 0x000f22000c1e1500 */
[----:B0-----:R-:W-:-:S02]  /*0920*/  IADD3 R4, P4, PT, R24, R70, RZ ;  /* 0x0000004618047210 */ /* 0x001fc40007f9e0ff */
[----:B------:R-:W-:Y:S02]  /*0930*/  PRMT R0, RZ, 0x7610, R0 ;  /* 0x00007610ff007816 */ /* 0x000fe40000000000 */
[----:B-1----:R-:W-:Y:S02]  /*0940*/  PRMT R6, RZ, 0x7610, R6 ;  /* 0x00007610ff067816 */ /* 0x002fe40000000006 */
[----:B--2---:R-:W-:Y:S02]  /*0950*/  PRMT R8, RZ, 0x7610, R8 ;  /* 0x00007610ff087816 */ /* 0x004fe40000000008 */
[----:B------:R-:W-:Y:S02]  /*0960*/  PRMT R24, RZ, 0x7610, R24 ;  /* 0x00007610ff187816 */ /* 0x000fe40000000018 */
[----:B------:R-:W-:Y:S01]  /*0970*/  IADD3.X R5, PT, PT, RZ, R68, RZ, P4, !PT ;  /* 0x00000044ff057210 */ /* 0x000fe200027fe4ff */
[----:B---3--:R-:W-:Y:S04]  /*0980*/  STS.U16 [R57], R2 ;  /* 0x0000000239007388 */ /* 0x008fe80000000400 */
[----:B----4-:R-:W-:Y:S04]  /*0990*/  STS.U16 [R57+0x40], R10 ;  /* 0x0000400a39007388 */ /* 0x010fe80000000400 */
[----:B------:R-:W-:Y:S04]  /*09a0*/  STS.U16 [R57+0x80], R20 ;  /* 0x0000801439007388 */ /* 0x000fe80000000400 */
[----:B------:R-:W-:Y:S01]  /*09b0*/  STS.U16 [R57+0xc0], R22 ;  /* 0x0000c01639007388 */ /* 0x000fe20000000400 */
[----:B------:R-:W-:-:S03]  /*09c0*/  NOP ;  /* 0x0000000000007918 */ /* 0x000fc60000000000 */
[----:B------:R-:W0:Y:S01]  /*09d0*/  LDS.64 R26, [R55] ;  /* 0x00000000371a7984 */ /* 0x000e220000000a00 */
[----:B------:R-:W-:Y:S06]  /*09e0*/  BAR.SYNC.DEFER_BLOCKING 0x0 ;  /* 0x0000000000007b1d */ /* 0x000fec0000010000 */
[----:B------:R-:W2:Y:S04]  /*09f0*/  @!P0 LDG.E.U16 R0, desc[UR16][R4.64] ;  /* 0x0000001004008981 */ /* 0x000ea8000c1e1500 */
[----:B------:R-:W3:Y:S04]  /*0a00*/  @!P1 LDG.E.U16 R6, desc[UR16][R4.64+0x40] ;  /* 0x0000401004069981 */ /* 0x000ee8000c1e1500 */
[----:B------:R-:W4:Y:S04]  /*0a10*/  @!P2 LDG.E.U16 R8, desc[UR16][R4.64+0x80] ;  /* 0x000080100408a981 */ /* 0x000f28000c1e1500 */
[----:B------:R-:W4:Y:S01]  /*0a20*/  @!P3 LDG.E.U16 R24, desc[UR16][R4.64+0xc0] ;  /* 0x0000c0100418b981 */ /* 0x000f22000c1e1500 */
[--C-:B0-----:R-:W-:Y:S01]  /*0a30*/  HADD2.F32 R53, -RZ, R26.reuse.H0_H0 ;  /* 0x2000001aff357230 */ /* 0x101fe20000004100 */
[----:B------:R-:W-:Y:S01]  /*0a40*/  BSSY.RECONVERGENT B0, `(.L_x_17321) ;  /* 0x0000032000007945 */ /* 0x000fe20003800200 */
[----:B------:R-:W-:-:S02]  /*0a50*/  HADD2.F32 R7, -RZ, R26.H1_H1 ;  /* 0x3000001aff077230 */ /* 0x000fc40000004100 */
[--C-:B------:R-:W-:Y:S02]  /*0a60*/  HADD2.F32 R51, -RZ, R27.reuse.H0_H0 ;  /* 0x2000001bff337230 */ /* 0x100fe40000004100 */
[--C-:B-----5:R-:W-:Y:S01]  /*0a70*/  FADD.FTZ R53, R53, R78.reuse ;  /* 0x0000004e35357221 */ /* 0x120fe20000010000 */
[----:B------:R-:W-:Y:S02]  /*0a80*/  HADD2.F32 R9, -RZ, R27.H1_H1 ;  /* 0x3000001bff097230 */ /* 0x000fe40000004100 */
[--C-:B------:R-:W-:Y:S01]  /*0a90*/  FADD.FTZ R54, R7, R78.reuse ;  /* 0x0000004e07367221 */ /* 0x100fe20000010000 */
[----:B------:R-:W-:Y:S02]  /*0aa0*/  HADD2.F32 R50, -RZ, R46.H0_H0 ;  /* 0x2000002eff327230 */ /* 0x000fe40000004100 */
[--C-:B------:R-:W-:Y:S01]  /*0ab0*/  FADD.FTZ R51, R51, R78.reuse ;  /* 0x0000004e33337221 */ /* 0x100fe20000010000 */
[----:B------:R-:W-:Y:S01]  /*0ac0*/  FSETP.GTU.FTZ.AND P2, PT, R53, 20, PT ;  /* 0x41a000003500780b */ /* 0x000fe20003f5c000 */
[----:B------:R-:W-:Y:S01]  /*0ad0*/  FADD.FTZ R52, R9, R78 ;  /* 0x0000004e09347221 */ /* 0x000fe20000010000 */
[----:B------:R-:W-:-:S02]  /*0ae0*/  FSETP.GTU.FTZ.AND P3, PT, R54, 20, PT ;  /* 0x41a000003600780b */ /* 0x000fc40003f7c000 */
[----:B------:R-:W-:Y:S02]  /*0af0*/  FSETP.GTU.FTZ.AND P0, PT, R51, 20, PT ;  /* 0x41a000003300780b */ /* 0x000fe40003f1c000 */
[----:B------:R-:W-:Y:S01]  /*0b00*/  FSETP.GTU.FTZ.AND P1, PT, R52, 20, PT ;  /* 0x41a000003400780b */ /* 0x000fe20003f3c000 */
[----:B--2---:R0:W-:Y:S04]  /*0b10*/  STS.U16 [R57], R0 ;  /* 0x0000000039007388 */ /* 0x0041e80000000400 */
[----:B---3--:R0:W-:Y:S04]  /*0b20*/  STS.U16 [R57+0x40], R6 ;  /* 0x0000400639007388 */ /* 0x0081e80000000400 */
[----:B----4-:R0:W-:Y:S04]  /*0b30*/  STS.U16 [R57+0x80], R8 ;  /* 0x0000800839007388 */ /* 0x0101e80000000400 */
[----:B------:R0:W-:Y:S01]  /*0b40*/  STS.U16 [R57+0xc0], R24 ;  /* 0x0000c01839007388 */ /* 0x0001e20000000400 */
[----:B------:R-:W-:-:S03]  /*0b50*/  NOP ;  /* 0x0000000000007918 */ /* 0x000fc60000000000 */
[----:B------:R0:W1:Y:S01]  /*0b60*/  LDS.64 R2, [R55] ;  /* 0x0000000037027984 */ /* 0x0000620000000a00 */
        /* <DEDUP_REMOVED lines=31> */
.L_x_17322:
[----:B------:R-:W-:Y:S05]  /*0d60*/  BSYNC.RECONVERGENT B0 ;  /* 0x0000000000007941 */ /* 0x000fea0003800200 */
.L_x_17321:
[----:B------:R-:W-:Y:S04]  /*0d70*/  BSSY.RECONVERGENT B0, `(.L_x_17323) ;  /* 0x0000020000007945 */ /* 0x000fe80003800200 */
        /* <DEDUP_REMOVED lines=31> */
.L_x_17324:
[----:B------:R-:W-:Y:S05]  /*0f70*/  BSYNC.RECONVERGENT B0 ;  /* 0x0000000000007941 */ /* 0x000fea0003800200 */
.L_x_17323:
        /* <DEDUP_REMOVED lines=32> */
.L_x_17326:
[----:B------:R-:W-:Y:S05]  /*1180*/  BSYNC.RECONVERGENT B0 ;  /* 0x0000000000007941 */ /* 0x000fea0003800200 */
.L_x_17325:
        /* <DEDUP_REMOVED lines=32> */
.L_x_17328:
[----:B------:R-:W-:Y:S05]  /*1390*/  BSYNC.RECONVERGENT B0 ;  /* 0x0000000000007941 */ /* 0x000fea0003800200 */
.L_x_17327:
[----:B------:R-:W2:Y:S01]  /*13a0*/  LDCU UR4, c[0x0][0x38c] ;  /* 0x00007180ff0477ac */ /* 0x000ea20008000800 */
[----:B01----:R-:W-:Y:S01]  /*13b0*/  HADD2.F32 R0, -RZ, R2.H0_H0 ;  /* 0x20000002ff007230 */ /* 0x003fe20000004100 */
[----:B------:R-:W-:Y:S01]  /*13c0*/  CS2R R44, SRZ ;  /* 0x00000000002c7805 */ /* 0x000fe2000001ff00 */
[----:B------:R-:W-:Y:S01]  /*13d0*/  HADD2.F32 R49, -RZ, R46.H1_H1 ;  /* 0x3000002eff317230 */ /* 0x000fe20000004100 */
[----:B------:R-:W-:Y:S01]  /*13e0*/  PRMT R46, RZ, 0x7610, R46 ;  /* 0x00007610ff2e7816 */ /* 0x000fe2000000002e */
[----:B------:R-:W-:Y:S02]  /*13f0*/  HADD2.F32 R2, -RZ, R2.H1_H1 ;  /* 0x30000002ff027230 */ /* 0x000fe40000004100 */
[----:B------:R-:W-:Y:S01]  /*1400*/  FFMA.FTZ R81, R0, R50, R81 ;  /* 0x0000003200517223 */ /* 0x000fe20000010051 */
[----:B------:R-:W-:Y:S01]  /*1410*/  HADD2.F32 R48, -RZ, R47.H0_H0 ;  /* 0x2000002fff307230 */ /* 0x000fe20000004100 */
[----:B------:R-:W-:Y:S01]  /*1420*/  CS2R R42, SRZ ;  /* 0x00000000002a7805 */ /* 0x000fe2000001ff00 */
[----:B------:R-:W-:-:S02]  /*1430*/  HADD2.F32 R5, -RZ, R3.H0_H0 ;  /* 0x20000003ff057230 */ /* 0x000fc40000004100 */
[----:B------:R-:W-:Y:S01]  /*1440*/  FFMA.FTZ R4, R2, R49, R81 ;  /* 0x0000003102047223 */ /* 0x000fe20000010051 */
[----:B------:R-:W-:Y:S02]  /*1450*/  HADD2.F32 R47, -RZ, R47.H1_H1 ;  /* 0x3000002fff2f7230 */ /* 0x000fe40000004100 */
[----:B------:R-:W-:Y:S01]  /*1460*/  FMUL.FTZ R41, R0, R80 ;  /* 0x0000005000297220 */ /* 0x000fe20000410000 */
[----:B------:R-:W-:Y:S02]  /*1470*/  HADD2.F32 R3, -RZ, R3.H1_H1 ;  /* 0x30000003ff037230 */ /* 0x000fe40000004100 */
[C---:B------:R-:W-:Y:S01]  /*1480*/  FFMA.FTZ R4, R5.reuse, R48, R4 ;  /* 0x0000003005047223 */ /* 0x040fe20000010004 */
[-C--:B------:R-:W-:Y:S01]  /*1490*/  FMUL.FTZ R40, R2, R80.reuse ;  /* 0x0000005002287220 */ /* 0x080fe20000410000 */
[-C--:B------:R-:W-:Y:S01]  /*14a0*/  FMUL.FTZ R39, R5, R80.reuse ;  /* 0x0000005005277220 */ /* 0x080fe20000410000 */
[----:B--2---:R-:W-:Y:S01]  /*14b0*/  UISETP.GE.AND UP0, UPT, UR4, 0x1, UPT ;  /* 0x000000010400788c */ /* 0x004fe2000bf06270 */
[C---:B------:R-:W-:Y:S01]  /*14c0*/  FMUL.FTZ R38, R3.reuse, R80 ;  /* 0x0000005003267220 */ /* 0x040fe20000410000 */
[----:B------:R-:W-:Y:S01]  /*14d0*/  FFMA.FTZ R81, R3, R47, R4 ;  /* 0x0000002f03517223 */ /* 0x000fe20000010004 */
[----:B------:R-:W-:Y:S06]  /*14e0*/  BAR.SYNC.DEFER_BLOCKING 0x0 ;  /* 0x0000000000007b1d */ /* 0x000fec0000010000 */
[----:B------:R-:W-:Y:S05]  /*14f0*/  BRA.U !UP0, `(.L_x_17329) ;  /* 0x0000002508247547 */ /* 0x000fea000b800000 */
[----:B------:R-:W0:Y:S01]  /*1500*/  LDC.64 R58, c[0x0][0x3e0] ;  /* 0x0000f800ff3a7b82 */ /* 0x000e220000000a00 */
[----:B------:R-:W-:Y:S01]  /*1510*/  ISETP.NE.AND P0, PT, R66, 0x1, PT ;  /* 0x000000014200780c */ /* 0x000fe20003f05270 */
[----:B------:R-:W-:Y:S01]  /*1520*/  HFMA2 R45, -RZ, RZ, 0, 0 ;  /* 0x00000000ff2d7431 */ /* 0x000fe200000001ff */
[----:B------:R-:W-:Y:S01]  /*1530*/  SHF.L.U32 R29, R63, 0x8, RZ ;  /* 0x000000083f1d7819 */ /* 0x000fe200000006ff */
[----:B------:R-:W-:Y:S01]  /*1540*/  FADD.FTZ R0, R0, R0 ;  /* 0x0000000000007221 */ /* 0x000fe20000010000 */
[----:B------:R-:W-:Y:S01]  /*1550*/  SHF.L.U32 R28, R66, 0x8, RZ ;  /* 0x00000008421c7819 */ /* 0x000fe200000006ff */
[----:B------:R-:W-:Y:S01]  /*1560*/  FADD.FTZ R37, R2, R2 ;  /* 0x0000000202257221 */ /* 0x000fe20000010000 */
[----:B------:R-:W-:Y:S01]  /*1570*/  FADD.FTZ R36, R5, R5 ;  /* 0x0000000505247221 */ /* 0x000fe20000010000 */
[----:B------:R-:W1:Y:S01]  /*1580*/  LDC.64 R60, c[0x0][0x3c0] ;  /* 0x0000f000ff3c7b82 */ /* 0x000e620000000a00 */
[----:B------:R-:W-:Y:S01]  /*1590*/  FADD.FTZ R35, R3, R3 ;  /* 0x0000000303237221 */ /* 0x000fe20000010000 */
[----:B------:R-:W-:Y:S01]  /*15a0*/  IADD3 R34, PT, PT, R66, -0x2, RZ ;  /* 0xfffffffe42227810 */ /* 0x000fe20007ffe0ff */
[----:B------:R-:W-:Y:S01]  /*15b0*/  FMUL.FTZ R33, R50, R53 ;  /* 0x0000003532217220 */ /* 0x000fe20000410000 */
[----:B------:R-:W-:Y:S01]  /*15c0*/  ISETP.EQ.AND P0, PT, R76, RZ, P0 ;  /* 0x000000ff4c00720c */ /* 0x000fe20000702270 */
[----:B------:R-:W-:Y:S01]  /*15d0*/  FMUL.FTZ R32, R49, R54 ;  /* 0x0000003631207220 */ /* 0x000fe20000410000 */
[----:B------:R-:W-:Y:S01]  /*15e0*/  FMUL.FTZ R31, R48, R51 ;  /* 0x00000033301f7220 */ /* 0x000fe20000410000 */
[----:B------:R-:W-:Y:S01]  /*15f0*/  FMUL.FTZ R30, R47, R52 ;  /* 0x000000342f1e7220 */ /* 0x000fe20000410000 */
[----:B------:R-:W2:Y:S01]  /*1600*/  LDC.64 R20, c[0x0][0x440] ;  /* 0x00011000ff147b82 */ /* 0x000ea20000000a00 */
[----:B------:R-:W-:Y:S01]  /*1610*/  LOP3.LUT R29, R29, 0x100, RZ, 0xc0, !PT ;  /* 0x000001001d1d7812 */ /* 0x000fe200078ec0ff */
[----:B------:R-:W3:Y:S01]  /*1620*/  LDCU UR7, c[0x0][0x394] ;  /* 0x00007280ff0777ac */ /* 0x000ee20008000800 */
[----:B------:R-:W-:Y:S01]  /*1630*/  LOP3.LUT R28, R28, 0x100, RZ, 0xc0, !PT ;  /* 0x000001001c1c7812 */ /* 0x000fe200078ec0ff */
[----:B------:R-:W4:Y:S04]  /*1640*/  LDCU UR8, c[0x0][0x38c] ;  /* 0x00007180ff0877ac */ /* 0x000f280008000800 */
[----:B------:R-:W0:Y:S01]  /*1650*/  LDC.64 R22, c[0x0][0x3a8] ;  /* 0x0000ea00ff167b82 */ /* 0x000e220000000a00 */
[----:B------:R-:W-:-:S05]  /*1660*/  UMOV UR4, URZ ;  /* 0x000000ff00047c82 */ /* 0x000fca0008000000 */
.L_x_17347:
        /* <DEDUP_REMOVED lines=23> */
[C---:B--2---:R-:W-:Y:S01]  /*17e0*/  FMUL.FTZ R4, R25.reuse, R53 ;  /* 0x0000003519047220 */ /* 0x044fe20000410000 */
[----:B------:R-:W-:-:S03]  /*17f0*/  FMUL.FTZ R10, R25, R54 ;  /* 0x00000036190a7220 */ /* 0x000fc60000410000 */
[----:B------:R-:W-:Y:S01]  /*1800*/  FMUL.RZ R82, R4, 0.15915493667125701904 ;  /* 0x3e22f98304527820 */ /* 0x000fe2000040c000 */
[----:B------:R-:W-:Y:S01]  /*1810*/  FMUL.FTZ R4, R24, 1.4426950216293334961 ;  /* 0x3fb8aa3b18047820 */ /* 0x000fe20000410000 */
[----:B------:R-:W-:Y:S02]  /*1820*/  FMUL.RZ R86, R10, 0.15915493667125701904 ;  /* 0x3e22f9830a567820 */ /* 0x000fe4000040c000 */
[----:B------:R-:W-:Y:S01]  /*1830*/  MUFU.SIN R7, R82 ;  /* 0x0000005200077308 */ /* 0x000fe20000000400 */
[C---:B------:R-:W-:Y:S01]  /*1840*/  FMUL.FTZ R5, R4.reuse, R53 ;  /* 0x0000003504057220 */ /* 0x040fe20000410000 */
[C---:B------:R-:W-:Y:S01]  /*1850*/  FMUL.FTZ R10, R4.reuse, R54 ;  /* 0x00000036040a7220 */ /* 0x040fe20000410000 */
[----:B------:R-:W-:-:S05]  /*1860*/  FMUL.FTZ R26, R4, R51 ;  /* 0x00000033041a7220 */ /* 0x000fca0000410000 */
[----:B------:R0:W-:Y:S08]  /*1870*/  MUFU.COS R11, R82 ;  /* 0x00000052000b7308 */ /* 0x0001f00000000000 */
[----:B------:R1:W2:Y:S01]  /*1880*/  MUFU.EX2 R6, R5 ;  /* 0x0000000500067308 */ /* 0x0002a20000000800 */
[----:B0-----:R-:W-:Y:S01]  /*1890*/  FMUL.FTZ R82, R4, R52 ;  /* 0x0000003404527220 */ /* 0x001fe20000410000 */
[----:B------:R-:W-:-:S04]  /*18a0*/  FMUL.FTZ R4, R25, R51 ;  /* 0x0000003319047220 */ /* 0x000fc80000410000 */
[----:B------:R-:W-:Y:S01]  /*18b0*/  FMUL.RZ R88, R4, 0.15915493667125701904 ;  /* 0x3e22f98304587820 */ /* 0x000fe2000040c000 */
[----:B------:R-:W-:Y:S01]  /*18c0*/  FMUL.FTZ R4, R25, R52 ;  /* 0x0000003419047220 */ /* 0x000fe20000410000 */
[----:B------:R-:W-:Y:S01]  /*18d0*/  MUFU.SIN R27, R86 ;  /* 0x00000056001b7308 */ /* 0x000fe20000000400 */
[----:B-1----:R-:W-:-:S07]  /*18e0*/  IADD3 R5, PT, PT, R29, UR4, RZ ;  /* 0x000000041d057c10 */ /* 0x002fce000fffe0ff */
[----:B------:R0:W-:Y:S08]  /*18f0*/  MUFU.COS R95, R86 ;  /* 0x00000056005f7308 */ /* 0x0001f00000000000 */
[----:B------:R-:W-:Y:S01]  /*1900*/  MUFU.EX2 R84, R82 ;  /* 0x0000005200547308 */ /* 0x000fe20000000800 */
[----:B0-----:R-:W-:Y:S01]  /*1910*/  FMUL.RZ R86, R4, 0.15915493667125701904 ;  /* 0x3e22f98304567820 */ /* 0x001fe2000040c000 */
[----:B------:R-:W-:Y:S01]  /*1920*/  P2R R4, PR, RZ, 0x8 ;  /* 0x00000008ff047803 */ /* 0x000fe20000000000 */
[----:B--2---:R-:W-:-:S05]  /*1930*/  FMUL.FTZ R4, R6, R11 ;  /* 0x0000000b06047220 */ /* 0x004fca0000410000 */
[----:B------:R-:W0:Y:S08]  /*1940*/  MUFU.COS R101, R86 ;  /* 0x0000005600657308 */ /* 0x000e300000000000 */
[----:B------:R1:W2:Y:S08]  /*1950*/  MUFU.EX2 R96, R10 ;  /* 0x0000000a00607308 */ /* 0x0002b00000000800 */
[----:B------:R-:W-:Y:S01]  /*1960*/  MUFU.EX2 R26, R26 ;  /* 0x0000001a001a7308 */ /* 0x000fe20000000800 */
[----:B-1----:R-:W-:Y:S01]  /*1970*/  SEL R10, R5, R64, !P3 ;  /* 0x00000040050a7207 */ /* 0x002fe20005800000 */
[----:B------:R-:W-:Y:S01]  /*1980*/  FMUL.FTZ R5, R6, R7 ;  /* 0x0000000706057220 */ /* 0x000fe20000410000 */
[CC--:B-----5:R-:W-:Y:S01]  /*1990*/  FMUL.FTZ R7, R9.reuse, R3.reuse ;  /* 0x0000000309077220 */ /* 0x0e0fe20000410000 */
[----:B------:R-:W-:Y:S01]  /*19a0*/  FMUL.FTZ R6, R8, R3 ;  /* 0x0000000308067220 */ /* 0x000fe20000410000 */
[----:B------:R-:W-:Y:S01]  /*19b0*/  LEA R10, R10, UR5, 0x3 ;  /* 0x000000050a0a7c11 */ /* 0x000fe2000f8e18ff */
[----:B0-----:R-:W-:Y:S01]  /*19c0*/  FMUL.FTZ R82, R84, R101 ;  /* 0x0000006554527220 */ /* 0x001fe20000410000 */
[-C--:B------:R-:W-:Y:S01]  /*19d0*/  FFMA.FTZ R7, R8, R2.reuse, -R7 ;  /* 0x0000000208077223 */ /* 0x080fe20000010807 */
[----:B------:R-:W0:Y:S01]  /*19e0*/  MUFU.COS R97, R88 ;  /* 0x0000005800617308 */ /* 0x000e220000000000 */
[----:B------:R-:W-:Y:S01]  /*19f0*/  FFMA.FTZ R6, R9, R2, R6 ;  /* 0x0000000209067223 */ /* 0x000fe20000010006 */
[----:B------:R1:W-:Y:S01]  /*1a00*/  STS.64 [R10+0x560], R4 ;  /* 0x000560040a007388 */ /* 0x0003e20000000a00 */
[C---:B--2---:R-:W-:Y:S01]  /*1a10*/  FMUL.FTZ R95, R96.reuse, R95 ;  /* 0x0000005f605f7220 */ /* 0x044fe20000410000 */
[----:B------:R-:W-:Y:S01]  /*1a20*/  FMUL.FTZ R96, R96, R27 ;  /* 0x0000001b60607220 */ /* 0x000fe20000410000 */
[CC--:B------:R-:W-:Y:S01]  /*1a30*/  FMUL.FTZ R100, R36.reuse, R7.reuse ;  /* 0x0000000724647220 */ /* 0x0c0fe20000410000 */
[----:B------:R-:W-:Y:S01]  /*1a40*/  FMUL.FTZ R101, R35, R7 ;  /* 0x0000000723657220 */ /* 0x000fe20000410000 */
[-C--:B------:R-:W-:Y:S01]  /*1a50*/  FMUL.FTZ R98, R37, -R6.reuse ;  /* 0x8000000625627220 */ /* 0x080fe20000410000 */
[----:B------:R2:W5:Y:S01]  /*1a60*/  MUFU.SIN R99, R86 ;  /* 0x0000005600637308 */ /* 0x0005620000000400 */
[----:B------:R-:W-:-:S07]  /*1a70*/  FMUL.FTZ R102, R36, -R6 ;  /* 0x8000000624667220 */ /* 0x000fce0000410000 */
[----:B------:R3:W4:Y:S01]  /*1a80*/  MUFU.SIN R93, R88 ;  /* 0x00000058005d7308 */ /* 0x0007220000000400 */
[----:B0-----:R-:W-:Y:S01]  /*1a90*/  FMUL.FTZ R94, R26, R97 ;  /* 0x000000611a5e7220 */ /* 0x001fe20000410000 */
[----:B------:R-:W-:Y:S01]  /*1aa0*/  FMUL.FTZ R97, R37, R7 ;  /* 0x0000000725617220 */ /* 0x000fe20000410000 */
[-C--:B--2---:R-:W-:Y:S01]  /*1ab0*/  FMUL.FTZ R86, R0, -R6.reuse ;  /* 0x8000000600567220 */ /* 0x084fe20000410000 */
[----:B-----5:R-:W-:Y:S01]  /*1ac0*/  FMUL.FTZ R84, R84, R99 ;  /* 0x0000006354547220 */ /* 0x020fe20000410000 */
[----:B---3--:R-:W-:Y:S01]  /*1ad0*/  FMUL.FTZ R88, R0, R7 ;  /* 0x0000000700587220 */ /* 0x008fe20000410000 */
[----:B------:R-:W-:Y:S01]  /*1ae0*/  FMUL.FTZ R99, R35, -R6 ;  /* 0x8000000623637220 */ /* 0x000fe20000410000 */
        /* <DEDUP_REMOVED lines=11> */
.L_x_17331:
[----:B------:R0:W1:Y:S02]  /*1ba0*/  LDS.64 R6, [R90+0x1568] ;  /* 0x001568005a067984 */ /* 0x0000640000000a00 */
.L_x_17332:
[----:B------:R-:W-:Y:S05]  /*1bb0*/  BSYNC.RECONVERGENT B0 ;  /* 0x0000000000007941 */ /* 0x000fea0003800200 */
.L_x_17330:
        /* <DEDUP_REMOVED lines=27> */
[C---:B----4-:R-:W-:Y:S01]  /*1d70*/  FMUL.FTZ R9, R84.reuse, R11 ;  /* 0x0000000b54097220 */ /* 0x050fe20000410000 */
[----:B------:R-:W-:Y:S01]  /*1d80*/  FMUL.FTZ R8, R84, R103 ;  /* 0x0000006754087220 */ /* 0x000fe20000410000 */
[----:B------:R-:W-:-:S02]  /*1d90*/  ISETP.GT.U32.AND P3, PT, R92, 0x17, PT ;  /* 0x000000175c00780c */ /* 0x000fc40003f64070 */
[C---:B------:R-:W-:Y:S01]  /*1da0*/  FFMA.FTZ R103, R82.reuse, R103, R9 ;  /* 0x0000006752677223 */ /* 0x040fe20000010009 */
[----:B------:R-:W-:Y:S01]  /*1db0*/  FFMA.FTZ R11, R82, R11, -R8 ;  /* 0x0000000b520b7223 */ /* 0x000fe20000010808 */
[CC--:B------:R-:W-:Y:S01]  /*1dc0*/  FMUL.FTZ R9, R93.reuse, R2.reuse ;  /* 0x000000025d097220 */ /* 0x0c0fe20000410000 */
[----:B------:R-:W-:Y:S01]  /*1dd0*/  ISETP.NE.OR P4, PT, R76, RZ, P4 ;  /* 0x000000ff4c00720c */ /* 0x000fe20002785670 */
[----:B------:R-:W-:Y:S01]  /*1de0*/  FADD.FTZ R103, RZ, R103 ;  /* 0x00000067ff677221 */ /* 0x000fe20000010000 */
[----:B------:R-:W-:Y:S01]  /*1df0*/  FADD.FTZ R104, R30, R11 ;  /* 0x0000000b1e687221 */ /* 0x000fe20000010000 */
[-C--:B------:R-:W-:Y:S01]  /*1e00*/  FFMA.FTZ R9, R94, R3.reuse, -R9 ;  /* 0x000000035e097223 */ /* 0x080fe20000010809 */
[----:B------:R-:W-:Y:S01]  /*1e10*/  FMUL.FTZ R3, R93, R3 ;  /* 0x000000035d037220 */ /* 0x000fe20000410000 */
[----:B------:R-:W-:Y:S01]  /*1e20*/  ISETP.GT.U32.AND P5, PT, R92, 0xf, PT ;  /* 0x0000000f5c00780c */ /* 0x000fe20003fa4070 */
[----:B------:R-:W2:Y:S01]  /*1e30*/  SHFL.UP PT, R10, R103, 0x1, RZ ;  /* 0x04200000670a7989 */ /* 0x000ea200000e00ff */
[----:B------:R-:W-:Y:S01]  /*1e40*/  FMUL.FTZ R105, R84, R9 ;  /* 0x0000000954697220 */ /* 0x000fe20000410000 */
[----:B------:R-:W-:-:S02]  /*1e50*/  FFMA.FTZ R3, R94, R2, R3 ;  /* 0x000000025e037223 */ /* 0x000fc40000010003 */
[----:B------:R-:W4:Y:S02]  /*1e60*/  SHFL.UP PT, R8, R104, 0x1, RZ ;  /* 0x0420000068087989 */ /* 0x000f2400000e00ff */
[-C--:B------:R-:W-:Y:S01]  /*1e70*/  FFMA.FTZ R105, R82, R3.reuse, R105 ;  /* 0x0000000352697223 */ /* 0x080fe20000010069 */
[----:B------:R-:W-:-:S04]  /*1e80*/  FMUL.FTZ R106, R84, R3 ;  /* 0x00000003546a7220 */ /* 0x000fc80000410000 */
        /* <DEDUP_REMOVED lines=52> */
[-C--:B---3--:R-:W-:Y:S02]  /*21d0*/  FMUL.FTZ R9, R105, R3.reuse ;  /* 0x0000000369097220 */ /* 0x088fe40000410000 */
[----:B------:R-:W-:Y:S01]  /*21e0*/  @P1 FADD.FTZ R104, R104, R11 ;  /* 0x0000000b68681221 */ /* 0x000fe20000010000 */
[----:B------:R-:W-:Y:S01]  /*21f0*/  FMUL.FTZ R3, R106, R3 ;  /* 0x000000036a037220 */ /* 0x000fe20000410000 */
[----:B------:R-:W-:Y:S01]  /*2200*/  FMUL.FTZ R11, R84, R99 ;  /* 0x00000063540b7220 */ /* 0x000fe20000410000 */
[-C--:B----4-:R-:W-:Y:S01]  /*2210*/  @P1 FFMA.FTZ R106, R106, R2.reuse, -R9 ;  /* 0x000000026a6a1223 */ /* 0x090fe20000010809 */
[----:B------:R-:W-:Y:S01]  /*2220*/  @P1 FADD.FTZ R103, R103, R10 ;  /* 0x0000000a67671221 */ /* 0x000fe20000010000 */
[----:B------:R-:W-:Y:S01]  /*2230*/  @P1 FFMA.FTZ R105, R105, R2, R3 ;  /* 0x0000000269691223 */ /* 0x000fe20000010003 */
[-C--:B------:R-:W-:Y:S01]  /*2240*/  FFMA.FTZ R11, R82, R101.reuse, R11 ;  /* 0x00000065520b7223 */ /* 0x080fe2000001000b */
[----:B------:R-:W-:Y:S01]  /*2250*/  FMUL.FTZ R2, R84, R101 ;  /* 0x0000006554027220 */ /* 0x000fe20000410000 */
[-C--:B-1----:R-:W-:Y:S01]  /*2260*/  FMUL.FTZ R9, R82, R7.reuse ;  /* 0x0000000752097220 */ /* 0x082fe20000410000 */
[----:B------:R-:W-:Y:S01]  /*2270*/  FMUL.FTZ R3, R84, R7 ;  /* 0x0000000754037220 */ /* 0x000fe20000410000 */
[----:B------:R-:W-:Y:S01]  /*2280*/  FADD.FTZ R108, R100, R11 ;  /* 0x0000000b646c7221 */ /* 0x000fe20000010000 */
[----:B------:R-:W-:Y:S01]  /*2290*/  FFMA.FTZ R107, R82, R99, -R2 ;  /* 0x00000063526b7223 */ /* 0x000fe20000010802 */
[----:B------:R-:W0:Y:S01]  /*22a0*/  SHFL.UP PT, R11, R103, 0x10, RZ ;  /* 0x06000000670b7989 */ /* 0x000e2200000e00ff */
[----:B------:R-:W-:Y:S01]  /*22b0*/  FFMA.FTZ R2, -R84, R6, -R9 ;  /* 0x0000000654027223 */ /* 0x000fe20000010909 */
[C---:B------:R-:W-:Y:S01]  /*22c0*/  FMUL.FTZ R110, R93.reuse, R108 ;  /* 0x0000006c5d6e7220 */ /* 0x040fe20000410000 */
[----:B------:R-:W-:Y:S01]  /*22d0*/  FADD.FTZ R107, R102, R107 ;  /* 0x0000006b666b7221 */ /* 0x000fe20000010000 */
[----:B------:R-:W1:Y:S01]  /*22e0*/  SHFL.UP PT, R9, R104, 0x10, RZ ;  /* 0x0600000068097989 */ /* 0x000e6200000e00ff */
[----:B------:R-:W-:Y:S01]  /*22f0*/  FFMA.FTZ R3, R82, R6, -R3 ;  /* 0x0000000652037223 */ /* 0x000fe20000010803 */
[C---:B------:R-:W-:Y:S01]  /*2300*/  FMUL.FTZ R109, R93.reuse, R2 ;  /* 0x000000025d6d7220 */ /* 0x040fe20000410000 */
[CC--:B------:R-:W-:Y:S01]  /*2310*/  FMUL.FTZ R113, R93.reuse, R107.reuse ;  /* 0x0000006b5d717220 */ /* 0x0c0fe20000410000 */
[----:B------:R-:W2:Y:S01]  /*2320*/  SHFL.UP PT, R10, R105, 0x10, RZ ;  /* 0x06000000690a7989 */ /* 0x000ea200000e00ff */
[C---:B------:R-:W-:Y:S01]  /*2330*/  FFMA.FTZ R107, R94.reuse, R107, -R110 ;  /* 0x0000006b5e6b7223 */ /* 0x040fe2000001086e */
[-C--:B------:R-:W-:Y:S01]  /*2340*/  FMUL.FTZ R111, R93, R3.reuse ;  /* 0x000000035d6f7220 */ /* 0x080fe20000410000 */
[C---:B------:R-:W-:Y:S01]  /*2350*/  FFMA.FTZ R108, R94.reuse, R108, R113 ;  /* 0x0000006c5e6c7223 */ /* 0x040fe20000010071 */
[----:B------:R-:W3:Y:S01]  /*2360*/  SHFL.UP PT, R8, R106, 0x10, RZ ;  /* 0x060000006a087989 */ /* 0x000ee200000e00ff */
[----:B------:R-:W-:Y:S01]  /*2370*/  FFMA.FTZ R3, R94, R3, R109 ;  /* 0x000000035e037223 */ /* 0x000fe2000001006d */
[----:B------:R-:W-:Y:S01]  /*2380*/  FADD.FTZ R107, R98, R107 ;  /* 0x0000006b626b7221 */ /* 0x000fe20000010000 */
[----:B------:R-:W-:Y:S01]  /*2390*/  FADD.FTZ R108, R97, R108 ;  /* 0x0000006c616c7221 */ /* 0x000fe20000010000 */
[----:B------:R-:W-:Y:S01]  /*23a0*/  FFMA.FTZ R2, R94, R2, -R111 ;  /* 0x000000025e027223 */ /* 0x000fe2000001086f */
[C---:B------:R-:W-:Y:S01]  /*23b0*/  FMUL.FTZ R109, R96.reuse, R3 ;  /* 0x00000003606d7220 */ /* 0x040fe20000410000 */
[CC--:B------:R-:W-:Y:S01]  /*23c0*/  FMUL.FTZ R111, R96.reuse, R107.reuse ;  /* 0x0000006b606f7220 */ /* 0x0c0fe20000410000 */
[----:B------:R-:W-:Y:S01]  /*23d0*/  FMUL.FTZ R112, R96, R108 ;  /* 0x0000006c60707220 */ /* 0x000fe20000410000 */
[----:B------:R-:W-:Y:S01]  /*23e0*/  ISETP.GE.AND P1, PT, R56, 0x10, PT ;  /* 0x000000103800780c */ /* 0x000fe20003f26270 */
[-C--:B------:R-:W-:Y:S01]  /*23f0*/  FMUL.FTZ R110, R96, R2.reuse ;  /* 0x00000002606e7220 */ /* 0x080fe20000410000 */
[C---:B------:R-:W-:Y:S01]  /*2400*/  FFMA.FTZ R2, R95.reuse, R2, -R109 ;  /* 0x000000025f027223 */ /* 0x040fe2000001086d */
[C---:B------:R-:W-:Y:S01]  /*2410*/  FFMA.FTZ R111, R95.reuse, R108, R111 ;  /* 0x0000006c5f6f7223 */ /* 0x040fe2000001006f */
[----:B------:R-:W-:Y:S01]  /*2420*/  FFMA.FTZ R109, R95, R107, -R112 ;  /* 0x0000006b5f6d7223 */ /* 0x000fe20000010870 */
[-C--:B0-----:R-:W-:Y:S01]  /*2430*/  FMUL.FTZ R107, R105, R11.reuse ;  /* 0x0000000b696b7220 */ /* 0x081fe20000410000 */
[----:B------:R-:W-:Y:S01]  /*2440*/  FMUL.FTZ R108, R106, R11 ;  /* 0x0000000b6a6c7220 */ /* 0x000fe20000410000 */
[----:B------:R-:W-:-:S02]  /*2450*/  FFMA.FTZ R3, R95, R3, R110 ;  /* 0x000000035f037223 */ /* 0x000fc4000001006e */
[CC--:B-1----:R-:W-:Y:S01]  /*2460*/  FFMA.FTZ R107, R106.reuse, R9.reuse, -R107 ;  /* 0x000000096a6b7223 */ /* 0x0c2fe2000001086b */
[C---:B------:R-:W-:Y:S01]  /*2470*/  FFMA.FTZ R108, R105.reuse, R9, R108 ;  /* 0x00000009696c7223 */ /* 0x040fe2000001006c */
[----:B------:R-:W-:Y:S01]  /*2480*/  MOV R9, RZ ;  /* 0x000000ff00097202 */ /* 0x000fe20000000f00 */
        /* <DEDUP_REMOVED lines=10> */
[----:B------:R-:W1:Y:S04]  /*2530*/  SHFL.UP PT, R106, R106, 0x1, RZ ;  /* 0x042000006a6a7989 */ /* 0x000e6800000e00ff */
[----:B------:R-:W2:Y:S04]  /*2540*/  SHFL.UP PT, R105, R105, 0x1, RZ ;  /* 0x0420000069697989 */ /* 0x000ea800000e00ff */
[----:B------:R-:W3:Y:S04]  /*2550*/  SHFL.UP PT, R104, R104, 0x1, RZ ;  /* 0x0420000068687989 */ /* 0x000ee800000e00ff */
[----:B------:R-:W4:Y:S04]  /*2560*/  SHFL.UP PT, R103, R103, 0x1, RZ ;  /* 0x0420000067677989 */ /* 0x000f2800000e00ff */
[----:B-----5:R5:W0:Y:S04]  /*2570*/  SHFL.IDX PT, R107, R26, RZ, 0x1f ;  /* 0x00001fff1a6b7589 */ /* 0x020a2800000e0000 */
[----:B------:R1:W0:Y:S01]  /*2580*/  SHFL.IDX PT, R108, R27, RZ, 0x1f ;  /* 0x00001fff1b6c7589 */ /* 0x00022200000e0000 */
[----:B-----5:R-:W-:-:S03]  /*2590*/  FADD.FTZ R26, R86, R109 ;  /* 0x0000006d561a7221 */ /* 0x020fc60000010000 */
[----:B------:R0:W0:Y:S01]  /*25a0*/  SHFL.DOWN PT, R109, R2, 0x1, 0x1f ;  /* 0x08201f00026d7f89 */ /* 0x00002200000e0000 */
[----:B-1----:R-:W-:-:S03]  /*25b0*/  FADD.FTZ R27, R88, R111 ;  /* 0x0000006f581b7221 */ /* 0x002fc60000010000 */
        /* <DEDUP_REMOVED lines=13> */
.L_x_17334:
[----:B------:R-:W-:Y:S05]  /*2690*/  BSYNC.RECONVERGENT B0 ;  /* 0x0000000000007941 */ /* 0x000fea0003800200 */
.L_x_17333:
        /* <DEDUP_REMOVED lines=17> */
.L_x_17336:
[----:B------:R-:W-:Y:S05]  /*27b0*/  BSYNC.RECONVERGENT B0 ;  /* 0x0000000000007941 */ /* 0x000fea0003800200 */
.L_x_17335:
        /* <DEDUP_REMOVED lines=16> */
.L_x_17338:
[----:B------:R-:W-:Y:S05]  /*28c0*/  BSYNC.RECONVERGENT B0 ;  /* 0x0000000000007941 */ /* 0x000fea0003800200 */
.L_x_17337:
        /* <DEDUP_REMOVED lines=16> */
.L_x_17340:
[----:B------:R-:W-:Y:S05]  /*29d0*/  BSYNC.RECONVERGENT B0 ;  /* 0x0000000000007941 */ /* 0x000fea0003800200 */
.L_x_17339:
        /* <DEDUP_REMOVED lines=16> */
.L_x_17342:
[----:B------:R-:W-:Y:S05]  /*2ae0*/  BSYNC.RECONVERGENT B0 ;  /* 0x0000000000007941 */ /* 0x000fea0003800200 */
.L_x_17341:
[----:B------:R-:W-:Y:S01]  /*2af0*/  SHFL.DOWN PT, R115, R2, 0x1, 0x1f ;  /* 0x08201f0002737f89 */ /* 0x000fe200000e0000 */
[C---:B------:R-:W-:Y:S01]  /*2b00*/  ISETP.NE.AND P1, PT, R76.reuse, 0x1f, PT ;  /* 0x0000001f4c00780c */ /* 0x040fe20003f25270 */
[----:B------:R-:W-:Y:S01]  /*2b10*/  BSSY.RECONVERGENT B0, `(.L_x_17343) ;  /* 0x00000c1000007945 */ /* 0x000fe20003800200 */
[----:B------:R-:W-:Y:S01]  /*2b20*/  ISETP.NE.AND P2, PT, R76, RZ, PT ;  /* 0x000000ff4c00720c */ /* 0x000fe20003f45270 */
[----:B0-2---:R-:W0:Y:S01]  /*2b30*/  SHFL.IDX PT, R111, R11, RZ, 0x1f ;  /* 0x00001fff0b6f7589 */ /* 0x005e2200000e0000 */
[----:B------:R-:W-:-:S03]  /*2b40*/  ISETP.GT.AND P3, PT, R56, 0xf, PT ;  /* 0x0000000f3800780c */ /* 0x000fc60003f64270 */
[----:B-1----:R-:W1:Y:S04]  /*2b50*/  SHFL.DOWN PT, R113, R3, 0x1, 0x1f ;  /* 0x08201f0003717f89 */ /* 0x002e6800000e0000 */
[----:B------:R-:W2:Y:S04]  /*2b60*/  SHFL.IDX PT, R109, R10, RZ, 0x1f ;  /* 0x00001fff0a6d7589 */ /* 0x000ea800000e0000 */
[----:B------:R-:W5:Y:S04]  /*2b70*/  SHFL.DOWN PT, R117, R27, 0x1, 0x1f ;  /* 0x08201f001b757f89 */ /* 0x000f6800000e0000 */
[----:B------:R-:W5:Y:S04]  /*2b80*/  SHFL.DOWN PT, R119, R26, 0x1, 0x1f ;  /* 0x08201f001a777f89 */ /* 0x000f6800000e0000 */
[----:B---34-:R-:W-:Y:S01]  /*2b90*/  SHFL.IDX PT, R2, R2, RZ, 0x1f ;  /* 0x00001fff02027589 */ /* 0x018fe200000e0000 */
[----:B0-----:R-:W-:-:S03]  /*2ba0*/  @P1 FMUL.FTZ R110, R115, R111 ;  /* 0x0000006f736e1220 */ /* 0x001fc60000410000 */
[----:B------:R-:W-:Y:S01]  /*2bb0*/  SHFL.IDX PT, R26, R26, RZ, 0x1f ;  /* 0x00001fff1a1a7589 */ /* 0x000fe200000e0000 */
[----:B-1----:R-:W-:-:S03]  /*2bc0*/  @P1 FMUL.FTZ R112, R113, R111 ;  /* 0x0000006f71701220 */ /* 0x002fc60000410000 */
[----:B------:R-:W-:Y:S01]  /*2bd0*/  SHFL.IDX PT, R27, R27, RZ, 0x1f ;  /* 0x00001fff1b1b7589 */ /* 0x000fe200000e0000 */
[-C--:B--2---:R-:W-:Y:S01]  /*2be0*/  @P1 FFMA.FTZ R110, R113, R109.reuse, -R110 ;  /* 0x0000006d716e1223 */ /* 0x084fe2000001086e */
[----:B------:R-:W-:-:S03]  /*2bf0*/  @P1 FFMA.FTZ R112, R115, R109, R112 ;  /* 0x0000006d73701223 */ /* 0x000fc60000010070 */
[----:B-----5:R-:W-:Y:S01]  /*2c00*/  @P1 FADD.FTZ R109, R117, R110 ;  /* 0x0000006e756d1221 */ /* 0x020fe20000010000 */
[-C--:B------:R-:W-:Y:S01]  /*2c10*/  FMUL.FTZ R110, R106, R108.reuse ;  /* 0x0000006c6a6e7220 */ /* 0x080fe20000410000 */
        /* <DEDUP_REMOVED lines=14> */
[CC--:B------:R-:W-:Y:S01]  /*2d00*/  FMUL.FTZ R7, R5.reuse, R108.reuse ;  /* 0x0000006c05077220 */ /* 0x0c0fe20000410000 */
[----:B------:R-:W-:Y:S01]  /*2d10*/  FMUL.FTZ R6, R84, R101 ;  /* 0x0000006554067220 */ /* 0x000fe20000410000 */
[----:B------:R-:W-:Y:S01]  /*2d20*/  FMUL.FTZ R5, R5, R107 ;  /* 0x0000006b05057220 */ /* 0x000fe20000410000 */
[----:B------:R-:W-:Y:S01]  /*2d30*/  FFMA.FTZ R103, R82, R101, R103 ;  /* 0x0000006552677223 */ /* 0x000fe20000010067 */
[----:B------:R-:W-:Y:S01]  /*2d40*/  ISETP.GT.AND P2, PT, R56, 0x17, PT ;  /* 0x000000173800780c */ /* 0x000fe20003f44270 */
        /* <DEDUP_REMOVED lines=27> */
[----:B------:R-:W-:Y:S01]  /*2f00*/  FFMA.FTZ R6, R0, R109, RZ ;  /* 0x0000006d00067223 */ /* 0x000fe200000100ff */
[----:B------:R-:W-:Y:S01]  /*2f10*/  FADD.FTZ R86, R86, R107 ;  /* 0x0000006b56567221 */ /* 0x000fe20000010000 */
[----:B------:R-:W-:Y:S01]  /*2f20*/  FADD.FTZ R106, R31, R4 ;  /* 0x000000041f6a7221 */ /* 0x000fe20000010000 */
[----:B------:R-:W-:Y:S01]  /*2f30*/  FADD.FTZ R95, RZ, R95 ;  /* 0x0000005fff5f7221 */ /* 0x000fe20000010000 */
[----:B------:R-:W-:Y:S01]  /*2f40*/  FFMA.FTZ R111, R37, R104, R6 ;  /* 0x00000068256f7223 */ /* 0x000fe20000010006 */
[----:B------:R-:W-:Y:S01]  /*2f50*/  FADD.FTZ R88, R88, R7 ;  /* 0x0000000758587221 */ /* 0x000fe20000010000 */
[----:B------:R-:W-:Y:S01]  /*2f60*/  FMUL.FTZ R6, R86, R53 ;  /* 0x0000003556067220 */ /* 0x000fe20000410000 */
[----:B------:R-:W-:Y:S01]  /*2f70*/  FADD.FTZ R93, -R33, R109 ;  /* 0x0000006d215d7221 */ /* 0x000fe20000010100 */
[C---:B------:R-:W-:Y:S01]  /*2f80*/  FMUL.FTZ R5, R84.reuse, R95 ;  /* 0x0000005f54057220 */ /* 0x040fe20000410000 */
[----:B------:R-:W-:Y:S01]  /*2f90*/  FMUL.FTZ R109, R84, R106 ;  /* 0x0000006a546d7220 */ /* 0x000fe20000410000 */
[----:B------:R-:W-:Y:S01]  /*2fa0*/  FMUL.FTZ R113, R105, R54 ;  /* 0x0000003669717220 */ /* 0x000fe20000410000 */
[----:B------:R-:W-:Y:S01]  /*2fb0*/  FMUL.FTZ R84, R88, R53 ;  /* 0x0000003558547220 */ /* 0x000fe20000410000 */
[----:B------:R-:W-:Y:S01]  /*2fc0*/  FMUL.FTZ R4, R103, R6 ;  /* 0x0000000667047220 */ /* 0x000fe20000410000 */
[----:B------:R-:W-:Y:S01]  /*2fd0*/  FADD.FTZ R94, -R32, R104 ;  /* 0x00000068205e7221 */ /* 0x000fe20000010100 */
[----:B------:R-:W-:Y:S01]  /*2fe0*/  FMUL.FTZ R107, R97, R54 ;  /* 0x00000036616b7220 */ /* 0x000fe20000410000 */
[----:B------:R-:W-:Y:S01]  /*2ff0*/  FMUL.FTZ R115, R98, R113 ;  /* 0x0000007162737220 */ /* 0x000fe20000410000 */
[-C--:B------:R-:W-:Y:S01]  /*3000*/  FFMA.FTZ R4, R93, R84.reuse, R4 ;  /* 0x000000545d047223 */ /* 0x080fe20000010004 */
[----:B------:R-:W-:Y:S01]  /*3010*/  FMUL.FTZ R96, R103, R84 ;  /* 0x0000005467607220 */ /* 0x000fe20000410000 */
[----:B------:R-:W-:Y:S01]  /*3020*/  FFMA.FTZ R7, R82, R106, -R5 ;  /* 0x0000006a52077223 */ /* 0x000fe20000010805 */
[-C--:B------:R-:W-:Y:S01]  /*3030*/  FMUL.FTZ R117, R98, R107.reuse ;  /* 0x0000006b62757220 */ /* 0x080fe20000410000 */
[----:B------:R-:W-:Y:S01]  /*3040*/  FFMA.FTZ R104, R94, R107, R115 ;  /* 0x0000006b5e687223 */ /* 0x000fe20000010073 */
[----:B------:R-:W-:Y:S01]  /*3050*/  FADD.FTZ R5, RZ, R4 ;  /* 0x00000004ff057221 */ /* 0x000fe20000010000 */
[----:B------:R-:W-:Y:S01]  /*3060*/  FFMA.FTZ R109, R82, R95, R109 ;  /* 0x0000005f526d7223 */ /* 0x000fe2000001006d */
[----:B------:R-:W-:Y:S01]  /*3070*/  FFMA.FTZ R110, R93, R6, -R96 ;  /* 0x000000065d6e7223 */ /* 0x000fe20000010860 */
[----:B------:R-:W-:Y:S01]  /*3080*/  FMUL.FTZ R96, R100, R51 ;  /* 0x0000003364607220 */ /* 0x000fe20000410000 */
[----:B------:R-:W-:Y:S01]  /*3090*/  FFMA.FTZ R4, R94, R113, -R117 ;  /* 0x000000715e047223 */ /* 0x000fe20000010875 */
[----:B------:R-:W-:Y:S01]  /*30a0*/  FADD.FTZ R5, R5, R104 ;  /* 0x0000006805057221 */ /* 0x000fe20000010000 */
[----:B------:R-:W-:Y:S01]  /*30b0*/  FFMA.FTZ R108, R36, R106, R111 ;  /* 0x0000006a246c7223 */ /* 0x000fe2000001006f */
[----:B------:R-:W-:Y:S01]  /*30c0*/  FADD.FTZ R113, R30, R7 ;  /* 0x000000071e717221 */ /* 0x000fe20000010000 */
[----:B------:R-:W-:Y:S01]  /*30d0*/  FADD.FTZ R104, RZ, R109 ;  /* 0x0000006dff687221 */ /* 0x000fe20000010000 */
[----:B------:R-:W-:Y:S01]  /*30e0*/  FADD.FTZ R82, -R31, R106 ;  /* 0x0000006a1f527221 */ /* 0x000fe20000010100 */
[----:B------:R-:W-:Y:S01]  /*30f0*/  FMUL.FTZ R109, R101, R52 ;  /* 0x00000034656d7220 */ /* 0x000fe20000410000 */
[----:B------:R-:W-:Y:S01]  /*3100*/  FMUL.FTZ R7, R102, R51 ;  /* 0x0000003366077220 */ /* 0x000fe20000410000 */
[----:B------:R-:W-:Y:S01]  /*3110*/  FMUL.FTZ R111, R95, R96 ;  /* 0x000000605f6f7220 */ /* 0x000fe20000410000 */
[----:B------:R-:W-:Y:S01]  /*3120*/  FFMA.FTZ R108, R35, R113, R108 ;  /* 0x00000071236c7223 */ /* 0x000fe2000001006c */
[----:B------:R-:W-:Y:S01]  /*3130*/  FADD.FTZ R106, -R30, R113 ;  /* 0x000000711e6a7221 */ /* 0x000fe20000010100 */
[----:B------:R-:W-:Y:S01]  /*3140*/  FMUL.FTZ R117, R99, R52 ;  /* 0x0000003463757220 */ /* 0x000fe20000410000 */
[----:B------:R-:W-:Y:S01]  /*3150*/  FMUL.FTZ R119, R104, R109 ;  /* 0x0000006d68777220 */ /* 0x000fe20000410000 */
[-C--:B------:R-:W-:Y:S01]  /*3160*/  FFMA.FTZ R115, R82, R7.reuse, -R111 ;  /* 0x0000000752737223 */ /* 0x080fe2000001086f */
        /* <DEDUP_REMOVED lines=35> */
[----:B-1----:R-:W-:-:S03]  /*33a0*/  @!P1 FADD.FTZ R7, R7, R108 ;  /* 0x0000006c07079221 */ /* 0x002fc60000010000 */
[----:B------:R1:W4:Y:S01]  /*33b0*/  SHFL.IDX PT, R108, R3, RZ, 0x1f ;  /* 0x00001fff036c7589 */ /* 0x00032200000e0000 */
[----:B--2---:R-:W-:Y:S01]  /*33c0*/  @!P1 FADD.FTZ R4, R4, R111 ;  /* 0x0000006f04049221 */ /* 0x004fe20000010000 */
[----:B------:R-:W-:Y:S02]  /*33d0*/  FMUL.FTZ R111, R2, R11 ;  /* 0x0000000b026f7220 */ /* 0x000fe40000410000 */
[----:B------:R-:W2:Y:S01]  /*33e0*/  SHFL.DOWN PT, R114, R7, 0x4, 0x1f ;  /* 0x08801f0007727f89 */ /* 0x000ea200000e0000 */
[----:B---3--:R-:W-:Y:S01]  /*33f0*/  @!P1 FADD.FTZ R5, R5, R110 ;  /* 0x0000006e05059221 */ /* 0x008fe20000010000 */
[----:B------:R-:W-:Y:S02]  /*3400*/  ISETP.GT.AND P1, PT, R56, 0x1b, PT ;  /* 0x0000001b3800780c */ /* 0x000fe40003f24270 */
[----:B------:R-:W3:Y:S01]  /*3410*/  SHFL.DOWN PT, R113, R4, 0x4, 0x1f ;  /* 0x08801f0004717f89 */ /* 0x000ee200000e0000 */
[----:B-1----:R-:W-:-:S03]  /*3420*/  FMUL.FTZ R3, R2, R9 ;  /* 0x0000000902037220 */ /* 0x002fc60000410000 */
[----:B------:R-:W1:Y:S07]  /*3430*/  SHFL.DOWN PT, R112, R5, 0x4, 0x1f ;  /* 0x08801f0005707f89 */ /* 0x000e6e00000e0000 */
[----:B0-----:R-:W-:Y:S01]  /*3440*/  @!P1 FADD.FTZ R6, R6, R115 ;  /* 0x0000007306069221 */ /* 0x001fe20000010000 */
[-C--:B----4-:R-:W-:Y:S01]  /*3450*/  FFMA.FTZ R110, R108, R10.reuse, -R111 ;  /* 0x0000000a6c6e7223 */ /* 0x090fe2000001086f */
[C---:B------:R-:W-:Y:S01]  /*3460*/  FMUL.FTZ R111, R2.reuse, R10 ;  /* 0x0000000a026f7220 */ /* 0x040fe20000410000 */
[-C--:B------:R-:W-:Y:S01]  /*3470*/  FMUL.FTZ R2, R2, R8.reuse ;  /* 0x0000000802027220 */ /* 0x080fe20000410000 */
[C---:B------:R-:W-:Y:S01]  /*3480*/  FFMA.FTZ R8, R108.reuse, R8, -R3 ;  /* 0x000000086c087223 */ /* 0x040fe20000010803 */
[----:B--2---:R-:W-:Y:S01]  /*3490*/  @!P1 FADD.FTZ R7, R7, R114 ;  /* 0x0000007207079221 */ /* 0x004fe20000010000 */
[C---:B------:R-:W-:Y:S01]  /*34a0*/  FFMA.FTZ R11, R108.reuse, R11, R111 ;  /* 0x0000000b6c0b7223 */ /* 0x040fe2000001006f */
[----:B------:R-:W-:Y:S01]  /*34b0*/  FFMA.FTZ R9, R108, R9, R2 ;  /* 0x000000096c097223 */ /* 0x000fe20000010002 */
[----:B------:R-:W0:Y:S01]  /*34c0*/  SHFL.DOWN PT, R3, R6, 0x8, 0x1f ;  /* 0x09001f0006037f89 */ /* 0x000e2200000e0000 */
[----:B---3--:R-:W-:Y:S01]  /*34d0*/  @!P1 FADD.FTZ R4, R4, R113 ;  /* 0x0000007104049221 */ /* 0x008fe20000010000 */
[----:B------:R-:W-:Y:S01]  /*34e0*/  FMUL.FTZ R111, R25, R99 ;  /* 0x00000063196f7220 */ /* 0x000fe20000410000 */
[----:B------:R-:W-:Y:S01]  /*34f0*/  FADD.FTZ R11, R26, R11 ;  /* 0x0000000b1a0b7221 */ /* 0x000fe20000010000 */
[----:B------:R-:W2:Y:S01]  /*3500*/  SHFL.DOWN PT, R2, R7, 0x8, 0x1f ;  /* 0x09001f0007027f89 */ /* 0x000ea200000e0000 */
[----:B-1----:R-:W-:Y:S01]  /*3510*/  @!P1 FADD.FTZ R5, R5, R112 ;  /* 0x0000007005059221 */ /* 0x002fe20000010000 */
[----:B------:R-:W-:Y:S01]  /*3520*/  ISETP.NE.AND P1, PT, R76, RZ, PT ;  /* 0x000000ff4c00720c */ /* 0x000fe20003f25270 */
[-C--:B------:R-:W-:Y:S01]  /*3530*/  FMUL.FTZ R26, R25, R101.reuse ;  /* 0x00000065191a7220 */ /* 0x080fe20000410000 */
[----:B------:R-:W1:Y:S01]  /*3540*/  SHFL.DOWN PT, R113, R4, 0x8, 0x1f ;  /* 0x09001f0004717f89 */ /* 0x000e6200000e0000 */
[C---:B------:R-:W-:Y:S01]  /*3550*/  FFMA.FTZ R111, R24.reuse, R101, R111 ;  /* 0x00000065186f7223 */ /* 0x040fe2000001006f */
[----:B------:R-:W-:Y:S01]  /*3560*/  FADD.FTZ R10, R27, R110 ;  /* 0x0000006e1b0a7221 */ /* 0x000fe20000010000 */
[----:B------:R-:W-:Y:S01]  /*3570*/  FFMA.FTZ R27, R24, R99, -R26 ;  /* 0x00000063181b7223 */ /* 0x000fe2000001081a */
[----:B------:R-:W3:Y:S01]  /*3580*/  SHFL.DOWN PT, R108, R5, 0x8, 0x1f ;  /* 0x09001f00056c7f89 */ /* 0x000ee200000e0000 */
[----:B------:R-:W-:Y:S01]  /*3590*/  FMUL.FTZ R111, R106, R111 ;  /* 0x0000006f6a6f7220 */ /* 0x000fe20000410000 */
[----:B------:R-:W-:-:S03]  /*35a0*/  FMUL.FTZ R99, R25, R100 ;  /* 0x0000006419637220 */ /* 0x000fc60000410000 */
[----:B------:R-:W-:Y:S01]  /*35b0*/  FFMA.FTZ R104, R104, R27, R111 ;  /* 0x0000001b68687223 */ /* 0x000fe2000001006f */
[-C--:B------:R-:W-:Y:S01]  /*35c0*/  FMUL.FTZ R27, R25, R102.reuse ;  /* 0x00000066191b7220 */ /* 0x080fe20000410000 */
[----:B------:R4:W-:Y:S01]  /*35d0*/  @!P1 STS.128 [UR6+0x1660], R8 ;  /* 0x00166008ff009988 */ /* 0x0009e20008000c06 */
[C---:B------:R-:W-:Y:S01]  /*35e0*/  FFMA.FTZ R102, R24.reuse, R102, -R99 ;  /* 0x0000006618667223 */ /* 0x040fe20000010863 */
[----:B------:R-:W-:Y:S01]  /*35f0*/  FFMA.FTZ R104, R47, R101, R104 ;  /* 0x000000652f687223 */ /* 0x000fe20000010068 */
[----:B------:R-:W-:Y:S01]  /*3600*/  FFMA.FTZ R27, R24, R100, R27 ;  /* 0x00000064181b7223 */ /* 0x000fe2000001001b */
[----:B0-----:R-:W-:-:S03]  /*3610*/  @!P2 FADD.FTZ R6, R6, R3 ;  /* 0x000000030606a221 */ /* 0x001fc60000010000 */
[----:B------:R-:W-:Y:S01]  /*3620*/  FMUL.FTZ R82, R82, R27 ;  /* 0x0000001b52527220 */ /* 0x000fe20000410000 */
[----:B--2---:R-:W-:Y:S01]  /*3630*/  @!P2 FADD.FTZ R7, R7, R2 ;  /* 0x000000020707a221 */ /* 0x004fe20000010000 */
[----:B------:R0:W2:Y:S01]  /*3640*/  SHFL.DOWN PT, R11, R6, 0x10, 0x1f ;  /* 0x0a001f00060b7f89 */ /* 0x0000a200000e0000 */
[----:B-1----:R-:W-:-:S03]  /*3650*/  @!P2 FADD.FTZ R4, R4, R113 ;  /* 0x000000710404a221 */ /* 0x002fc60000010000 */
[----:B------:R0:W1:Y:S01]  /*3660*/  SHFL.DOWN PT, R8, R7, 0x10, 0x1f ;  /* 0x0a001f0007087f89 */ /* 0x00006200000e0000 */
[----:B----4-:R-:W-:Y:S01]  /*3670*/  FMUL.FTZ R9, R25, R105 ;  /* 0x0000006919097220 */ /* 0x010fe20000410000 */
[----:B---3--:R-:W-:Y:S02]  /*3680*/  @!P2 FADD.FTZ R5, R5, R108 ;  /* 0x0000006c0505a221 */ /* 0x008fe40000010000 */
        /* <DEDUP_REMOVED lines=9> */
.L_x_17344:
[----:B------:R-:W-:Y:S05]  /*3720*/  BSYNC.RECONVERGENT B0 ;  /* 0x0000000000007941 */ /* 0x000fea0003800200 */
.L_x_17343:
[C---:B---3--:R-:W-:Y:S01]  /*3730*/  FMUL.FTZ R3, R25.reuse, R86 ;  /* 0x0000005619037220 */ /* 0x048fe20000410000 */
[CC--:B-1----:R-:W-:Y:S01]  /*3740*/  FMUL.FTZ R8, R25.reuse, R97.reuse ;  /* 0x0000006119087220 */ /* 0x0c2fe20000410000 */
[C---:B------:R-:W-:Y:S01]  /*3750*/  FFMA.FTZ R9, R24.reuse, R97, R9 ;  /* 0x0000006118097223 */ /* 0x040fe20000010009 */
[-C--:B------:R-:W-:Y:S01]  /*3760*/  FMUL.FTZ R25, R25, R88.reuse ;  /* 0x0000005819197220 */ /* 0x080fe20000410000 */
        /* <DEDUP_REMOVED lines=30> */
.L_x_17346:
[----:B------:R-:W-:Y:S05]  /*3950*/  BSYNC.RECONVERGENT B0 ;  /* 0x0000000000007941 */ /* 0x000fea0003800200 */
.L_x_17345:
[----:B------:R-:W-:-:S04]  /*3960*/  UIADD3 UR4, UPT, UPT, UR4, 0x1, URZ ;  /* 0x0000000104047890 */ /* 0x000fc8000fffe0ff */
[----:B------:R-:W-:-:S09]  /*3970*/  UISETP.GE.AND UP0, UPT, UR4, UR8, UPT ;  /* 0x000000080400728c */ /* 0x000fd2000bf06270 */
[----:B------:R-:W-:Y:S05]  /*3980*/  BRA.U !UP0, `(.L_x_17347) ;  /* 0xffffffdd08387547 */ /* 0x000fea000b83ffff */
.L_x_17329:
[----:B------:R-:W-:Y:S01]  /*3990*/  BAR.SYNC.DEFER_BLOCKING 0x0 ;  /* 0x0000000000007b1d */ /* 0x000fe20000010000 */
[-C--:B------:R-:W-:Y:S02]  /*39a0*/  ISETP.GE.AND P0, PT, R71, R62.reuse, PT ;  /* 0x0000003e4700720c */ /* 0x080fe40003f06270 */
[-C--:B------:R-:W-:Y:S02]  /*39b0*/  ISETP.GE.AND P1, PT, R69, R62.reuse, PT ;  /* 0x0000003e4500720c */ /* 0x080fe40003f26270 */
[----:B------:R-:W-:-:S03]  /*39c0*/  ISETP.GE.AND P2, PT, R67, R62, PT ;  /* 0x0000003e4300720c */ /* 0x000fc60003f46270 */
[----:B------:R-:W3:Y:S01]  /*39d0*/  LDC.64 R22, c[0x0][0x4f8] ;  /* 0x00013e00ff167b82 */ /* 0x000ee20000000a00 */
[----:B------:R-:W-:Y:S01]  /*39e0*/  ISETP.GE.AND P3, PT, R65, R62, PT ;  /* 0x0000003e4100720c */ /* 0x000fe20003f66270 */
[----:B------:R-:W4:Y:S01]  /*39f0*/  LDCU.64 UR6, c[0x0][0x500] ;  /* 0x0000a000ff0677ac */ /* 0x000f220008000a00 */
[----:B------:R-:W-:Y:S02]  /*3a00*/  PRMT R0, RZ, 0x7610, R0 ;  /* 0x00007610ff007816 */ /* 0x000fe40000000000 */
[----:B------:R-:W-:Y:S01]  /*3a10*/  PRMT R2, RZ, 0x7610, R2 ;  /* 0x00007610ff027816 */ /* 0x000fe20000000002 */
[----:B------:R-:W5:Y:S01]  /*3a20*/  LDCU.64 UR8, c[0x0][0x550] ;  /* 0x0000aa00ff0877ac */ /* 0x000f620008000a00 */
[----:B01----:R-:W-:Y:S01]  /*3a30*/  PRMT R4, RZ, 0x7610, R4 ;  /* 0x00007610ff047816 */ /* 0x003fe20000000004 */
[----:B------:R-:W0:Y:S01]  /*3a40*/  LDC.64 R24, c[0x0][0x518] ;  /* 0x00014600ff187b82 */ /* 0x000e220000000a00 */
[----:B------:R-:W2:Y:S04]  /*3a50*/  @!P0 LDG.E.U16 R0, desc[UR16][R18.64] ;  /* 0x0000001012008981 */ /* 0x000ea8000c1e1500 */
[----:B------:R-:W4:Y:S04]  /*3a60*/  @!P1 LDG.E.U16 R2, desc[UR16][R18.64+0x40] ;  /* 0x0000401012029981 */ /* 0x000f28000c1e1500 */
[----:B------:R-:W5:Y:S04]  /*3a70*/  @!P2 LDG.E.U16 R4, desc[UR16][R18.64+0x80] ;  /* 0x000080101204a981 */ /* 0x000f68000c1e1500 */
[----:B------:R-:W3:Y:S01]  /*3a80*/  @!P3 LDG.E.U16 R46, desc[UR16][R18.64+0xc0] ;  /* 0x0000c010122eb981 */ /* 0x000ee2000c1e1500 */
[----:B------:R-:W-:-:S02]  /*3a90*/  ISETP.NE.AND P0, PT, R76, RZ, PT ;  /* 0x000000ff4c00720c */ /* 0x000fc40003f05270 */
[----:B------:R-:W-:Y:S02]  /*3aa0*/  F2FP.F16.F32.PACK_AB R40, R40, R41 ;  /* 0x000000292828723e */ /* 0x000fe400000000ff */
[----:B------:R-:W-:Y:S02]  /*3ab0*/  F2FP.F16.F32.PACK_AB R41, R38, R39 ;  /* 0x000000272629723e */ /* 0x000fe400000000ff */
[----:B------:R-:W-:Y:S01]  /*3ac0*/  SHF.R.S32.HI R13, RZ, 0x1f, R12 ;  /* 0x0000001fff0d7819 */ /* 0x000fe2000001140c */
[----:B--2---:R-:W-:Y:S04]  /*3ad0*/  STS.U16 [R57], R0 ;  /* 0x0000000039007388 */ /* 0x004fe80000000400 */
[----:B----4-:R-:W-:Y:S04]  /*3ae0*/  STS.U16 [R57+0x40], R2 ;  /* 0x0000400239007388 */ /* 0x010fe80000000400 */
[----:B-----5:R-:W-:Y:S04]  /*3af0*/  STS.U16 [R57+0x80], R4 ;  /* 0x0000800439007388 */ /* 0x020fe80000000400 */
[----:B---3--:R-:W-:Y:S01]  /*3b00*/  STS.U16 [R57+0xc0], R46 ;  /* 0x0000c02e39007388 */ /* 0x008fe20000000400 */
[----:B------:R-:W-:-:S03]  /*3b10*/  NOP ;  /* 0x0000000000007918 */ /* 0x000fc60000000000 */
[----:B------:R-:W1:Y:S01]  /*3b20*/  LDS.64 R6, [R55] ;  /* 0x0000000037067984 */ /* 0x000e620000000a00 */
[----:B------:R-:W-:Y:S06]  /*3b30*/  BAR.SYNC.DEFER_BLOCKING 0x0 ;  /* 0x0000000000007b1d */ /* 0x000fec0000010000 */
[----:B------:R-:W-:Y:S01]  /*3b40*/  STS.64 [R55], R40 ;  /* 0x0000002837007388 */ /* 0x000fe20000000a00 */
[----:B------:R-:W-:-:S03]  /*3b50*/  NOP ;  /* 0x0000000000007918 */ /* 0x000fc60000000000 */
[----:B------:R-:W-:Y:S04]  /*3b60*/  LDS.U16 R9, [R57+0x40] ;  /* 0x0000400039097984 */ /* 0x000fe80000000400 */
[----:B------:R-:W-:Y:S01]  /*3b70*/  LDS.U16 R11, [R57+0x80] ;  /* 0x00008000390b7984 */ /* 0x000fe20000000400 */
[--C-:B-1----:R-:W-:Y:S02]  /*3b80*/  HADD2.F32 R3, -RZ, R6.reuse.H0_H0 ;  /* 0x20000006ff037230 */ /* 0x102fe40000004100 */
[----:B------:R-:W-:Y:S01]  /*3b90*/  HADD2.F32 R5, -RZ, R7.H1_H1 ;  /* 0x30000007ff057230 */ /* 0x000fe20000004100 */
[----:B------:R-:W-:Y:S02]  /*3ba0*/  LDS.U16 R19, [R57+0xc0] ;  /* 0x0000c00039137984 */ /* 0x000fe40000000400 */
[----:B------:R-:W-:Y:S01]  /*3bb0*/  FADD.FTZ R8, R3, R78 ;  /* 0x0000004e03087221 */ /* 0x000fe20000010000 */
[----:B------:R-:W-:-:S02]  /*3bc0*/  HADD2.F32 R3, -RZ, R6.H1_H1 ;  /* 0x30000006ff037230 */ /* 0x000fc40000004100 */
[--C-:B------:R-:W-:Y:S02]  /*3bd0*/  FADD.FTZ R5, R5, R78.reuse ;  /* 0x0000004e05057221 */ /* 0x100fe40000010000 */
[----:B------:R-:W-:Y:S01]  /*3be0*/  FSETP.GTU.FTZ.AND P2, PT, R8, 20, PT ;  /* 0x41a000000800780b */ /* 0x000fe20003f5c000 */
[--C-:B------:R-:W-:Y:S01]  /*3bf0*/  FADD.FTZ R6, R3, R78.reuse ;  /* 0x0000004e03067221 */ /* 0x100fe20000010000 */
[----:B------:R-:W-:Y:S01]  /*3c00*/  HADD2.F32 R3, -RZ, R7.H0_H0 ;  /* 0x20000007ff037230 */ /* 0x000fe20000004100 */
[----:B------:R-:W-:Y:S01]  /*3c10*/  FSETP.GTU.FTZ.AND P1, PT, R5, 20, PT ;  /* 0x41a000000500780b */ /* 0x000fe20003f3c000 */
[----:B------:R-:W-:Y:S02]  /*3c20*/  LDS.U16 R7, [R57] ;  /* 0x0000000039077984 */ /* 0x000fe40000000400 */
[----:B------:R-:W-:Y:S01]  /*3c30*/  FSETP.GTU.FTZ.AND P3, PT, R6, 20, PT ;  /* 0x41a000000600780b */ /* 0x000fe20003f7c000 */
[----:B------:R-:W-:Y:S01]  /*3c40*/  FADD.FTZ R3, R3, R78 ;  /* 0x0000004e03037221 */ /* 0x000fe20000010000 */
[----:B------:R-:W-:Y:S01]  /*3c50*/  @!P0 STS [UR5+0x100], R62 ;  /* 0x0001003eff008988 */ /* 0x000fe20008000805 */
[----:B------:R-:W-:Y:S03]  /*3c60*/  BAR.SYNC.DEFER_BLOCKING 0x0 ;  /* 0x0000000000007b1d */ /* 0x000fe60000010000 */
[----:B------:R-:W-:Y:S01]  /*3c70*/  FSETP.GTU.FTZ.AND P4, PT, R3, 20, PT ;  /* 0x41a000000300780b */ /* 0x000fe20003f9c000 */
[----:B------:R-:W-:-:S06]  /*3c80*/  @!P2 FMUL.FTZ R0, R8, -1.4426950216293334961 ;  /* 0xbfb8aa3b0800a820 */ /* 0x000fcc0000410000 */
[----:B------:R-:W-:Y:S01]  /*3c90*/  @!P3 FMUL.FTZ R2, R6, -1.4426950216293334961 ;  /* 0xbfb8aa3b0602b820 */ /* 0x000fe20000410000 */
[----:B------:R-:W1:Y:S01]  /*3ca0*/  @!P2 MUFU.EX2 R0, R0 ;  /* 0x000000000000a308 */ /* 0x000e620000000800 */
[----:B------:R-:W-:-:S04]  /*3cb0*/  @!P1 FMUL.FTZ R6, R5, -1.4426950216293334961 ;  /* 0xbfb8aa3b05069820 */ /* 0x000fc80000410000 */
[----:B------:R-:W-:-:S03]  /*3cc0*/  @!P4 FMUL.FTZ R3, R3, -1.4426950216293334961 ;  /* 0xbfb8aa3b0303c820 */ /* 0x000fc60000410000 */
[----:B------:R-:W2:Y:S08]  /*3cd0*/  @!P3 MUFU.EX2 R2, R2 ;  /* 0x000000020002b308 */ /* 0x000eb00000000800 */
[----:B------:R-:W3:Y:S01]  /*3ce0*/  @!P4 MUFU.EX2 R3, R3 ;  /* 0x000000030003c308 */ /* 0x000ee20000000800 */
[----:B------:R-:W4:Y:S01]  /*3cf0*/  LDS R8, [UR5+0x100] ;  /* 0x00010005ff087984 */ /* 0x000f220008000800 */
[----:B-1----:R-:W-:-:S06]  /*3d00*/  @!P2 FADD.FTZ R0, R0, 1 ;  /* 0x3f8000000000a421 */ /* 0x002fcc0000010000 */
[----:B------:R-:W1:Y:S01]  /*3d10*/  @!P2 MUFU.RCP R21, R0 ;  /* 0x000000000015a308 */ /* 0x000e620000001000 */
[----:B--2---:R-:W-:-:S07]  /*3d20*/  @!P3 FADD.FTZ R4, R2, 1 ;  /* 0x3f8000000204b421 */ /* 0x004fce0000010000 */
[----:B------:R-:W2:Y:S01]  /*3d30*/  @!P3 MUFU.RCP R4, R4 ;  /* 0x000000040004b308 */ /* 0x000ea20000001000 */
[----:B---3--:R-:W-:Y:S01]  /*3d40*/  @!P4 FADD.FTZ R5, R3, 1 ;  /* 0x3f8000000305c421 */ /* 0x008fe20000010000 */
[----:B------:R-:W-:-:S04]  /*3d50*/  IMAD.WIDE.U32 R2, R22, UR18, R12 ;  /* 0x0000001216027c25 */ /* 0x000fc8000f8e000c */
[----:B------:R-:W-:Y:S02]  /*3d60*/  IMAD R3, R23, UR18, R3 ;  /* 0x0000001217037c24 */ /* 0x000fe4000f8e0203 */
[----:B------:R-:W3:Y:S01]  /*3d70*/  @!P4 MUFU.RCP R5, R5 ;  /* 0x000000050005c308 */ /* 0x000ee20000001000 */
[----:B-1----:R-:W-:Y:S01]  /*3d80*/  @!P2 FMUL.FTZ R42, R42, R21 ;  /* 0x000000152a2aa220 */ /* 0x002fe20000410000 */
[----:B------:R-:W-:-:S04]  /*3d90*/  IMAD.WIDE.U32 R2, R91, UR6, R2 ;  /* 0x000000065b027c25 */ /* 0x000fc8000f8e0002 */
[----:B------:R-:W-:Y:S01]  /*3da0*/  IMAD R0, R91, UR7, R3 ;  /* 0x000000075b007c24 */ /* 0x000fe2000f8e0203 */
[----:B------:R-:W-:Y:S01]  /*3db0*/  IADD3 R3, P5, PT, R71, R2, RZ ;  /* 0x0000000247037210 */ /* 0x000fe20007fbe0ff */
[----:B------:R-:W1:Y:S01]  /*3dc0*/  @!P1 MUFU.EX2 R6, R6 ;  /* 0x0000000600069308 */ /* 0x000e620000000800 */
[----:B--2---:R-:W-:Y:S01]  /*3dd0*/  @!P3 FMUL.FTZ R43, R43, R4 ;  /* 0x000000042b2bb220 */ /* 0x004fe20000410000 */
[----:B0-----:R-:W-:Y:S01]  /*3de0*/  IMAD.WIDE.U32 R12, R24, UR18, R12 ;  /* 0x00000012180c7c25 */ /* 0x001fe2000f8e000c */
[----:B------:R-:W-:Y:S01]  /*3df0*/  IADD3.X R0, PT, PT, RZ, R0, RZ, P5, !PT ;  /* 0x00000000ff007210 */ /* 0x000fe20002ffe4ff */
[----:B------:R-:W0:Y:S01]  /*3e00*/  LDCU.64 UR6, c[0x0][0x560] ;  /* 0x0000ac00ff0677ac */ /* 0x000e220008000a00 */
[----:B------:R-:W-:Y:S01]  /*3e10*/  LEA R2, P6, R3, UR8, 0x1 ;  /* 0x0000000803027c11 */ /* 0x000fe2000f8c08ff */
[----:B------:R-:W-:Y:S01]  /*3e20*/  IMAD R13, R25, UR18, R13 ;  /* 0x00000012190d7c24 */ /* 0x000fe2000f8e020d */
[----:B------:R-:W-:Y:S01]  /*3e30*/  F2FP.F16.F32.PACK_AB R22, R43, R42 ;  /* 0x0000002a2b16723e */ /* 0x000fe200000000ff */
[----:B------:R-:W-:Y:S01]  /*3e40*/  FADD.FTZ R42, R42, R79 ;  /* 0x0000004f2a2a7221 */ /* 0x000fe20000010000 */
[----:B---3--:R-:W-:Y:S01]  /*3e50*/  @!P4 FMUL.FTZ R44, R44, R5 ;  /* 0x000000052c2cc220 */ /* 0x008fe20000410000 */
[----:B----4-:R-:W-:-:S02]  /*3e60*/  ISETP.GE.AND P3, PT, R71, R8, PT ;  /* 0x000000084700720c */ /* 0x010fc40003f66270 */
[-C--:B------:R-:W-:Y:S01]  /*3e70*/  ISETP.GE.AND P2, PT, R69, R8.reuse, PT ;  /* 0x000000084500720c */ /* 0x080fe20003f46270 */
[----:B------:R-:W-:Y:S01]  /*3e80*/  FADD.FTZ R43, R42, R43 ;  /* 0x0000002b2a2b7221 */ /* 0x000fe20000010000 */
[-C--:B------:R-:W-:Y:S02]  /*3e90*/  ISETP.GE.AND P4, PT, R67, R8.reuse, PT ;  /* 0x000000084300720c */ /* 0x080fe40003f86270 */
[----:B------:R-:W-:Y:S01]  /*3ea0*/  ISETP.GE.AND P5, PT, R65, R8, PT ;  /* 0x000000084100720c */ /* 0x000fe20003fa6270 */
[----:B-1----:R-:W-:Y:S01]  /*3eb0*/  @!P1 FADD.FTZ R6, R6, 1 ;  /* 0x3f80000006069421 */ /* 0x002fe20000010000 */
[----:B------:R-:W-:-:S05]  /*3ec0*/  LEA.HI.X R3, R3, UR9, R0, 0x1, P6 ;  /* 0x0000000903037c11 */ /* 0x000fca000b0f0c00 */
[----:B------:R-:W1:Y:S01]  /*3ed0*/  @!P1 MUFU.RCP R6, R6 ;  /* 0x0000000600069308 */ /* 0x000e620000001000 */
[----:B------:R-:W-:Y:S04]  /*3ee0*/  @!P3 STG.E.U16 desc[UR16][R2.64], R7 ;  /* 0x000000070200b986 */ /* 0x000fe8000c101510 */
[----:B------:R-:W-:Y:S04]  /*3ef0*/  @!P2 STG.E.U16 desc[UR16][R2.64+0x40], R9 ;  /* 0x000040090200a986 */ /* 0x000fe8000c101510 */
[----:B------:R-:W-:Y:S04]  /*3f00*/  @!P4 STG.E.U16 desc[UR16][R2.64+0x80], R11 ;  /* 0x0000800b0200c986 */ /* 0x000fe8000c101510 */
[----:B------:R2:W-:Y:S01]  /*3f10*/  @!P5 STG.E.U16 desc[UR16][R2.64+0xc0], R19 ;  /* 0x0000c0130200d986 */ /* 0x0005e2000c101510 */
[----:B-1----:R-:W-:-:S05]  /*3f20*/  @!P1 FMUL.FTZ R45, R45, R6 ;  /* 0x000000062d2d9220 */ /* 0x002fca0000410000 */
[----:B------:R-:W-:Y:S01]  /*3f30*/  F2FP.F16.F32.PACK_AB R23, R45, R44 ;  /* 0x0000002c2d17723e */ /* 0x000fe200000000ff */
[----:B------:R-:W-:Y:S01]  /*3f40*/  BAR.SYNC.DEFER_BLOCKING 0x0 ;  /* 0x0000000000007b1d */ /* 0x000fe20000010000 */
[----:B------:R-:W-:-:S04]  /*3f50*/  FADD.FTZ R44, R43, R44 ;  /* 0x0000002c2b2c7221 */ /* 0x000fc80000010000 */
[----:B------:R-:W-:Y:S01]  /*3f60*/  FADD.FTZ R79, R44, R45 ;  /* 0x0000002d2c4f7221 */ /* 0x000fe20000010000 */
        /* <DEDUP_REMOVED lines=12> */
[C---:B------:R-:W-:Y:S02]  /*4030*/  IADD3 R3, P4, PT, R71.reuse, R2, RZ ;  /* 0x0000000247037210 */ /* 0x040fe40007f9e0ff */
[-C--:B-1----:R-:W-:Y:S02]  /*4040*/  ISETP.GE.AND P0, PT, R71, R0.reuse, PT ;  /* 0x000000004700720c */ /* 0x082fe40003f06270 */
        /* <DEDUP_REMOVED lines=19> */
.L_x_17320:
        /* <DEDUP_REMOVED lines=34> */
.L_x_17350:
[----:B------:R-:W-:Y:S05]  /*43a0*/  BSYNC.RECONVERGENT B0 ;  /* 0x0000000000007941 */ /* 0x000fea0003800200 */
.L_x_17349:
[----:B------:R-:W-:Y:S05]  /*43b0*/  @!P0 BRA `(.L_x_17351) ;  /* 0x0000000000688947 */ /* 0x000fea0003800000 */
[----:B------:R-:W-:Y:S06]  /*43c0*/  BAR.SYNC.DEFER_BLOCKING 0x0 ;  /* 0x0000000000007b1d */ /* 0x000fec0000010000 */
[----:B------:R-:W-:Y:S01]  /*43d0*/  BSSY.RECONVERGENT B0, `(.L_x_17351) ;  /* 0x0000018000007945 */ /* 0x000fe20003800200 */
[----:B------:R-:W2:Y:S01]  /*43e0*/  SHFL.DOWN P0, R0, R79, 0x1, 0x1f ;  /* 0x08201f004f007f89 */ /* 0x000ea20000000000 */
[----:B01----:R-:W0:Y:S01]  /*43f0*/  S2R R4, SR_LANEID ;  /* 0x0000000000047919 */ /* 0x003e220000000000 */
[----:B------:R-:W1:Y:S01]  /*4400*/  S2R R6, SR_TID.X ;  /* 0x0000000000067919 */ /* 0x000e620000002100 */
[----:B--2---:R-:W-:-:S05]  /*4410*/  @P0 FADD R0, R0, R79 ;  /* 0x0000004f00000221 */ /* 0x004fca0000000000 */
[----:B------:R-:W2:Y:S01]  /*4420*/  SHFL.DOWN P0, R3, R0, 0x2, 0x1f ;  /* 0x08401f0000037f89 */ /* 0x000ea20000000000 */
[----:B0-----:R-:W-:-:S13]  /*4430*/  ISETP.NE.AND P1, PT, R4, RZ, PT ;  /* 0x000000ff0400720c */ /* 0x001fda0003f25270 */
[----:B------:R-:W0:Y:S01]  /*4440*/  @!P1 S2R R7, SR_CgaCtaId ;  /* 0x0000000000079919 */ /* 0x000e220000008800 */
[----:B--2---:R-:W-:Y:S01]  /*4450*/  @P0 FADD R3, R0, R3 ;  /* 0x0000000300030221 */ /* 0x004fe20000000000 */
        /* <DEDUP_REMOVED lines=15> */
.L_x_17352:
[----:B------:R-:W-:Y:S05]  /*4550*/  BSYNC.RECONVERGENT B0 ;  /* 0x0000000000007941 */ /* 0x000fea0003800200 */
.L_x_17351:
[----:B------:R-:W-:Y:S05]  /*4560*/  @P2 EXIT ;  /* 0x000000000000294d */ /* 0x000fea0003800000 */
[----:B------:R-:W0:Y:S01]  /*4570*/  LDCU.64 UR8, c[0x0][0x4e8] ;  /* 0x00009d00ff0877ac */ /* 0x000e220008000a00 */
[----:B------:R-:W2:Y:S01]  /*4580*/  S2UR UR5, SR_CgaCtaId ;  /* 0x00000000000579c3 */ /* 0x000ea20000008800 */
[----:B------:R-:W-:Y:S01]  /*4590*/  BSSY.RECONVERGENT B0, `(.L_x_17353) ;  /* 0x000004e000007945 */ /* 0x000fe20003800200 */
[----:B------:R-:W3:Y:S01]  /*45a0*/  LDCU.64 UR10, c[0x0][0x4c8] ;  /* 0x00009900ff0a77ac */ /* 0x000ee20008000a00 */
[----:B------:R-:W4:Y:S01]  /*45b0*/  LDCU.64 UR12, c[0x0][0x4a8] ;  /* 0x00009500ff0c77ac */ /* 0x000f220008000a00 */
[----:B------:R-:W-:Y:S01]  /*45c0*/  UMOV UR4, 0x400 ;  /* 0x0000040000047882 */ /* 0x000fe20000000000 */
[----:B------:R-:W1:Y:S01]  /*45d0*/  LDCU UR6, c[0x0][0x360] ;  /* 0x00006c00ff0677ac */ /* 0x000e620008000800 */
[----:B------:R-:W1:Y:S01]  /*45e0*/  LDCU.64 UR28, c[0x0][0x3e0] ;  /* 0x00007c00ff1c77ac */ /* 0x000e620008000a00 */
[C---:B0-----:R-:W-:Y:S01]  /*45f0*/  IMAD.WIDE.U32 R6, R91.reuse, UR8, RZ ;  /* 0x000000085b067c25 */ /* 0x041fe2000f8e00ff */
[----:B------:R-:W0:Y:S03]  /*4600*/  LDCU.64 UR30, c[0x0][0x3c0] ;  /* 0x00007800ff1e77ac */ /* 0x000e260008000a00 */
[C---:B---3--:R-:W-:Y:S01]  /*4610*/  IMAD.WIDE.U32 R8, R91.reuse, UR10, RZ ;  /* 0x0000000a5b087c25 */ /* 0x048fe2000f8e00ff */
[----:B------:R-:W3:Y:S03]  /*4620*/  LDCU.64 UR14, c[0x0][0x4b0] ;  /* 0x00009600ff0e77ac */ /* 0x000ee60008000a00 */
[C---:B----4-:R-:W-:Y:S01]  /*4630*/  IMAD.WIDE.U32 R10, R91.reuse, UR12, RZ ;  /* 0x0000000c5b0a7c25 */ /* 0x050fe2000f8e00ff */
[----:B------:R-:W4:Y:S03]  /*4640*/  LDCU.64 UR18, c[0x0][0x4d0] ;  /* 0x00009a00ff1277ac */ /* 0x000f260008000a00 */
[----:B------:R-:W-:-:S02]  /*4650*/  IMAD R27, R91, UR9, R7 ;  /* 0x000000095b1b7c24 */ /* 0x000fc4000f8e0207 */
[C---:B------:R-:W-:Y:S01]  /*4660*/  IMAD R25, R91.reuse, UR11, R9 ;  /* 0x0000000b5b197c24 */ /* 0x040fe2000f8e0209 */
[----:B------:R-:W0:Y:S01]  /*4670*/  LDCU.64 UR24, c[0x0][0x4f0] ;  /* 0x00009e00ff1877ac */ /* 0x000e220008000a00 */
[----:B------:R-:W-:Y:S01]  /*4680*/  IMAD R91, R91, UR13, R11 ;  /* 0x0000000d5b5b7c24 */ /* 0x000fe2000f8e020b */
[----:B------:R-:W0:Y:S01]  /*4690*/  LDCU.64 UR26, c[0x0][0x540] ;  /* 0x0000a800ff1a77ac */ /* 0x000e220008000a00 */
[----:B------:R-:W0:Y:S01]  /*46a0*/  LDCU.128 UR20, c[0x0][0x530] ;  /* 0x0000a600ff1477ac */ /* 0x000e220008000c00 */
[----:B-12---:R-:W-:-:S12]  /*46b0*/  ULEA UR4, UR5, UR4, 0x18 ;  /* 0x0000000405047291 */ /* 0x006fd8000f8ec0ff */
.L_x_17354:
[C---:B------:R-:W-:Y:S01]  /*46c0*/  LEA R0, R19.reuse, UR4, 0x3 ;  /* 0x0000000413007c11 */ /* 0x040fe2000f8e18ff */
[C---:B-1----:R-:W-:Y:S01]  /*46d0*/  IMAD.WIDE.U32 R12, R19.reuse, UR28, RZ ;  /* 0x0000001c130c7c25 */ /* 0x042fe2000f8e00ff */
[----:B------:R-:W-:Y:S02]  /*46e0*/  SHF.R.S32.HI R18, RZ, 0x1f, R19 ;  /* 0x0000001fff127819 */ /* 0x000fe40000011413 */
[----:B------:R-:W-:Y:S01]  /*46f0*/  MOV R2, R10 ;  /* 0x0000000a00027202 */ /* 0x000fe20000000f00 */
[----:B------:R-:W1:Y:S01]  /*4700*/  LDS.64 R20, [R0+0x2660] ;  /* 0x0026600000147984 */ /* 0x000e620000000a00 */
[----:B------:R-:W-:Y:S01]  /*4710*/  MOV R3, R91 ;  /* 0x0000005b00037202 */ /* 0x000fe20000000f00 */
[C---:B---3--:R-:W-:Y:S02]  /*4720*/  IMAD R14, R18.reuse, UR14, RZ ;  /* 0x0000000e120e7c24 */ /* 0x048fe4000f8e02ff */
[----:B------:R-:W-:Y:S01]  /*4730*/  IMAD R16, R18, UR28, RZ ;  /* 0x0000001c12107c24 */ /* 0x000fe2000f8e02ff */
[----:B------:R-:W2:Y:S01]  /*4740*/  LDS.64 R22, [R0+0x2e60] ;  /* 0x002e600000167984 */ /* 0x000ea20000000a00 */
        /* <DEDUP_REMOVED lines=9> */
[----:B-1----:R-:W-:Y:S04]  /*47e0*/  REDG.E.ADD.F32.FTZ.RN.STRONG.GPU desc[UR16][R2.64], R20 ;  /* 0x00000014020079a6 */ /* 0x002fe8000c12f310 */
[----:B------:R0:W-:Y:S04]  /*47f0*/  REDG.E.ADD.F32.FTZ.RN.STRONG.GPU desc[UR16][R2.64+0x4], R21 ;  /* 0x00000415020079a6 */ /* 0x0001e8000c12f310 */
[----:B------:R-:W2:Y:S01]  /*4800*/  LDG.E.64 R14, desc[UR16][R14.64] ;  /* 0x000000100e0e7981 */ /* 0x000ea2000c1e1b00 */
[C---:B----4-:R-:W-:Y:S02]  /*4810*/  IMAD R16, R18.reuse, UR18, RZ ;  /* 0x0000001212107c24 */ /* 0x050fe4000f8e02ff */
        /* <DEDUP_REMOVED lines=13> */
[-C--:B--2---:R-:W-:Y:S01]  /*48f0*/  FMUL.FTZ R5, R23, R15.reuse ;  /* 0x0000000f17057220 */ /* 0x084fe20000410000 */
[----:B------:R-:W-:-:S03]  /*4900*/  FMUL.FTZ R0, R22, R15 ;  /* 0x0000000f16007220 */ /* 0x000fc60000410000 */
[-C--:B------:R-:W-:Y:S01]  /*4910*/  FFMA.FTZ R15, R22, R14.reuse, R5 ;  /* 0x0000000e160f7223 */ /* 0x080fe20000010005 */
[----:B------:R-:W-:-:S04]  /*4920*/  FFMA.FTZ R21, R23, R14, -R0 ;  /* 0x0000000e17157223 */ /* 0x000fc80000010800 */
[----:B------:R-:W-:Y:S04]  /*4930*/  REDG.E.ADD.F32.FTZ.RN.STRONG.GPU desc[UR16][R2.64], R15 ;  /* 0x0000000f020079a6 */ /* 0x000fe8000c12f310 */
[----:B------:R0:W-:Y:S04]  /*4940*/  REDG.E.ADD.F32.FTZ.RN.STRONG.GPU desc[UR16][R2.64+0x4], R21 ;  /* 0x00000415020079a6 */ /* 0x0001e8000c12f310 */
[----:B------:R-:W2:Y:S01]  /*4950*/  LDG.E.64 R16, desc[UR16][R16.64] ;  /* 0x0000001010107981 */ /* 0x000ea2000c1e1b00 */
[----:B------:R-:W-:-:S04]  /*4960*/  IMAD R18, R18, UR24, RZ ;  /* 0x0000001812127c24 */ /* 0x000fc8000f8e02ff */
        /* <DEDUP_REMOVED lines=17> */
.L_x_17353:
[----:B------:R-:W-:Y:S05]  /*4a80*/  EXIT ;  /* 0x000000000000794d */ /* 0x000fea0003800000 */
.L_x_17355:
        /* <DEDUP_REMOVED lines=15> */
.L_x_18793:


//--------------------- .text._Z25selective_scan_bwd_kernelI32Selective_Scan_bwd_kernel_traitsILi32ELi4ELb0ELb0ELb0ELb1ELb1EN3c104HalfENS1_7complexIfEEEEv12SSMParamsBwd --------------------------
	.section	.text._Z25selective_scan_bwd_kernelI32Selective_Scan_bwd_kernel_traitsILi32ELi4ELb0ELb0ELb0ELb1ELb1EN3c104HalfENS1_7complexIfEEEEv12SSMParamsBwd,"ax",@progbits
	.align	128
        .global         _Z25selective_scan_bwd_kernelI32Selective_Scan_bwd_kernel_traitsILi32ELi4ELb0ELb0ELb0ELb1ELb1EN3c104HalfENS1_7complexIfEEEEv12SSMParamsBwd
        .type           _Z25selective_scan_bwd_kernelI32Selective_Scan_bwd_kernel_traitsILi32ELi4ELb0ELb0ELb0ELb1ELb1EN3c104HalfENS1_7complexIfEEEEv12SSMParamsBwd,@function
        .size           _Z25selective_scan_bwd_kernelI32Selective_Scan_bwd_kernel_traitsILi32ELi4ELb0ELb0ELb0ELb1ELb1EN3c104HalfENS1_7complexIfEEEEv12SSMParamsBwd,(.L_x_18794 - _Z25selective_scan_bwd_kernelI32Selective_Scan_bwd_kernel_traitsILi32ELi4ELb0ELb0ELb0ELb1ELb1EN3c104HalfENS1_7complexIfEEEEv12SSMParamsBwd)
        .other          _Z25selective_scan_bwd_kernelI32Selective_Scan_bwd_kernel_traitsILi32ELi4ELb0ELb0ELb0ELb1ELb1EN3c104HalfENS1_7complexIfEEEEv12SSMParamsBwd,@"STO_CUDA_ENTRY STV_DEFAULT"
_Z25selective_scan_bwd_kernelI32Selective_Scan_bwd_kernel_traitsILi32ELi4ELb0ELb0ELb0ELb1ELb1EN3c104HalfENS1_7complexIfEEEEv12SSMParamsBwd:
.text._Z25selective_scan_bwd_kernelI32Selective_Scan_bwd_kernel_traitsILi32ELi4ELb0ELb0ELb0ELb1ELb1EN3c104HalfENS1_7complexIfEEEEv12SSMParamsBwd:
[----:B------:R-:W-:Y:S08]  /*0000*/  LDC R1, c[0x0][0x37c] ;  /* 0x0000df00ff017b82 */ /* 0x000ff00000000800 */
[----:B------:R-:W0:Y:S01]  /*0010*/  LDC.64 R2, c[0x0][0x458] ;  /* 0x00011600ff027b82 */ /* 0x000e220000000a00 */
[----:B------:R-:W1:Y:S01]  /*0020*/  S2R R89, SR_CTAID.Y ;  /* 0x0000000000597919 */ /* 0x000e620000002600 */
[----:B------:R-:W2:Y:S01]  /*0030*/  LDCU.64 UR16, c[0x0][0x358] ;  /* 0x00006b00ff1077ac */ /* 0x000ea20008000a00 */
[----:B------:R-:W-:Y:S01]  /*0040*/  HFMA2 R80, -RZ, RZ, 0, 0 ;  /* 0x00000000ff507431 */ /* 0x000fe200000001ff */
[----:B------:R-:W-:Y:S01]  /*0050*/  CS2R R78, SRZ ;  /* 0x00000000004e7805 */ /* 0x000fe2000001ff00 */
        /* <DEDUP_REMOVED lines=98> */
.L_x_17385:
        /* <DEDUP_REMOVED lines=32> */
[----:B--2---:R0:W-:Y:S04]  /*0880*/  STS.U16 [R55], R0 ;  /* 0x0000000037007388 */ /* 0x0041e80000000400 */
[----:B---3--:R1:W-:Y:S04]  /*0890*/  STS.U16 [R55+0x40], R4 ;  /* 0x0000400437007388 */ /* 0x0083e80000000400 */
[----:B----4-:R-:W-:Y:S04]  /*08a0*/  STS.U16 [R55+0x80], R6 ;  /* 0x0000800637007388 */ /* 0x010fe80000000400 */
[----:B------:R2:W-:Y:S01]  /*08b0*/  STS.U16 [R55+0xc0], R8 ;  /* 0x0000c00837007388 */ /* 0x0005e20000000400 */
[----:B------:R-:W-:-:S03]  /*08c0*/  NOP ;  /* 0x0000000000007918 */ /* 0x000fc60000000000 */
[----:B------:R-:W-:Y:S01]  /*08d0*/  LDS.64 R44, [R53] ;  /* 0x00000000352c7984 */ /* 0x000fe20000000a00 */
[----:B0-----:R-:W-:Y:S01]  /*08e0*/  PRMT R0, RZ, 0x7610, R0 ;  /* 0x00007610ff007816 */ /* 0x001fe20000000000 */
[----:B-1----:R-:W0:Y:S08]  /*08f0*/  LDC.64 R4, c[0x0][0x410] ;  /* 0x00010400ff047b82 */ /* 0x002e300000000a00 */
[----:B------:R-:W-:Y:S06]  /*0900*/  BAR.SYNC.DEFER_BLOCKING 0x0 ;  /* 0x0000000000007b1d */ /* 0x000fec0000010000 */
[----:B------:R-:W3:Y:S04]  /*0910*/  @!P0 LDG.E.U16 R2, desc[UR16][R16.64] ;  /* 0x0000001010028981 */ /* 0x000ee8000c1e1500 */
[----:B------:R-:W4:Y:S04]  /*0920*/  @!P1 LDG.E.U16 R10, desc[UR16][R16.64+0x40] ;  /* 0x00004010100a9981 */ /* 0x000f28000c1e1500 */
[----:B------:R-:W4:Y:S04]  /*0930*/  @!P2 LDG.E.U16 R18, desc[UR16][R16.64+0x80] ;  /* 0x000080101012a981 */ /* 0x000f28000c1e1500 */
[----:B------:R-:W4:Y:S01]  /*0940*/  @!P3 LDG.E.U16 R20, desc[UR16][R16.64+0xc0] ;  /* 0x0000c0101014b981 */ /* 0x000f22000c1e1500 */
[----:B--2---:R-:W-:-:S02]  /*0950*/  IADD3 R8, P4, PT, R9, R70, RZ ;  /* 0x0000004609087210 */ /* 0x004fc40007f9e0ff */
[----:B------:R-:W-:Y:S02]  /*0960*/  PRMT R22, RZ, 0x7610, R22 ;  /* 0x00007610ff167816 */ /* 0x000fe40000000016 */
[----:B------:R-:W-:Y:S02]  /*0970*/  PRMT R24, RZ, 0x7610, R24 ;  /* 0x00007610ff187816 */ /* 0x000fe40000000018 */
[----:B------:R-:W-:Y:S02]  /*0980*/  PRMT R26, RZ, 0x7610, R26 ;  /* 0x00007610ff1a7816 */ /* 0x000fe4000000001a */
[----:B------:R-:W-:Y:S01]  /*0990*/  IADD3.X R9, PT, PT, RZ, R68, RZ, P4, !PT ;  /* 0x00000044ff097210 */ /* 0x000fe200027fe4ff */
[----:B---3--:R1:W-:Y:S04]  /*09a0*/  STS.U16 [R55], R2 ;  /* 0x0000000237007388 */ /* 0x0083e80000000400 */
[----:B----4-:R-:W-:Y:S04]  /*09b0*/  STS.U16 [R55+0x40], R10 ;  /* 0x0000400a37007388 */ /* 0x010fe80000000400 */
[----:B------:R-:W-:Y:S01]  /*09c0*/  STS.U16 [R55+0x80], R18 ;  /* 0x0000801237007388 */ /* 0x000fe20000000400 */
[----:B-1----:R-:W1:Y:S03]  /*09d0*/  LDC.64 R2, c[0x0][0x418] ;  /* 0x00010600ff027b82 */ /* 0x002e660000000a00 */
[----:B------:R-:W-:Y:S01]  /*09e0*/  STS.U16 [R55+0xc0], R20 ;  /* 0x0000c01437007388 */ /* 0x000fe20000000400 */
[----:B------:R-:W-:-:S03]  /*09f0*/  NOP ;  /* 0x0000000000007918 */ /* 0x000fc60000000000 */
[----:B------:R-:W2:Y:S01]  /*0a00*/  LDS.64 R6, [R53] ;  /* 0x0000000035067984 */ /* 0x000ea20000000a00 */
[----:B------:R-:W-:Y:S06]  /*0a10*/  BAR.SYNC.DEFER_BLOCKING 0x0 ;  /* 0x0000000000007b1d */ /* 0x000fec0000010000 */
[----:B------:R-:W3:Y:S04]  /*0a20*/  @!P0 LDG.E.U16 R0, desc[UR16][R8.64] ;  /* 0x0000001008008981 */ /* 0x000ee8000c1e1500 */
[----:B------:R-:W4:Y:S04]  /*0a30*/  @!P1 LDG.E.U16 R22, desc[UR16][R8.64+0x40] ;  /* 0x0000401008169981 */ /* 0x000f28000c1e1500 */
[----:B------:R-:W4:Y:S04]  /*0a40*/  @!P2 LDG.E.U16 R24, desc[UR16][R8.64+0x80] ;  /* 0x000080100818a981 */ /* 0x000f28000c1e1500 */
[----:B------:R-:W4:Y:S01]  /*0a50*/  @!P3 LDG.E.U16 R26, desc[UR16][R8.64+0xc0] ;  /* 0x0000c010081ab981 */ /* 0x000f22000c1e1500 */
[--C-:B--2---:R-:W-:Y:S01]  /*0a60*/  HADD2.F32 R51, -RZ, R6.reuse.H0_H0 ;  /* 0x20000006ff337230 */ /* 0x104fe20000004100 */
[----:B------:R-:W-:Y:S01]  /*0a70*/  BSSY.RECONVERGENT B0, `(.L_x_17357) ;  /* 0x000002c000007945 */ /* 0x000fe20003800200 */
[----:B------:R-:W-:-:S02]  /*0a80*/  HADD2.F32 R11, -RZ, R6.H1_H1 ;  /* 0x30000006ff0b7230 */ /* 0x000fc40000004100 */
[----:B------:R-:W-:Y:S02]  /*0a90*/  HADD2.F32 R49, -RZ, R7.H0_H0 ;  /* 0x20000007ff317230 */ /* 0x000fe40000004100 */
[--C-:B-----5:R-:W-:Y:S01]  /*0aa0*/  FADD.FTZ R51, R51, R78.reuse ;  /* 0x0000004e33337221 */ /* 0x120fe20000010000 */
[--C-:B------:R-:W-:Y:S02]  /*0ab0*/  FADD.FTZ R52, R11, R78.reuse ;  /* 0x0000004e0b347221 */ /* 0x100fe40000010000 */
[----:B------:R-:W-:Y:S02]  /*0ac0*/  FADD.FTZ R49, R49, R78 ;  /* 0x0000004e31317221 */ /* 0x000fe40000010000 */
[----:B------:R-:W-:Y:S02]  /*0ad0*/  FSETP.GTU.FTZ.AND P4, PT, R51, 20, PT ;  /* 0x41a000003300780b */ /* 0x000fe40003f9c000 */
[----:B------:R-:W-:Y:S01]  /*0ae0*/  FSETP.GTU.FTZ.AND P5, PT, R52, 20, PT ;  /* 0x41a000003400780b */ /* 0x000fe20003fbc000 */
[----:B---3--:R2:W-:Y:S04]  /*0af0*/  STS.U16 [R55], R0 ;  /* 0x0000000037007388 */ /* 0x0085e80000000400 */
[----:B----4-:R2:W-:Y:S04]  /*0b00*/  STS.U16 [R55+0x40], R22 ;  /* 0x0000401637007388 */ /* 0x0105e80000000400 */
[----:B------:R2:W-:Y:S04]  /*0b10*/  STS.U16 [R55+0x80], R24 ;  /* 0x0000801837007388 */ /* 0x0005e80000000400 */
[----:B------:R2:W-:Y:S01]  /*0b20*/  STS.U16 [R55+0xc0], R26 ;  /* 0x0000c01a37007388 */ /* 0x0005e20000000400 */
[----:B------:R-:W-:Y:S01]  /*0b30*/  NOP ;  /* 0x0000000000007918 */ /* 0x000fe20000000000 */
[----:B01----:R-:W-:Y:S05]  /*0b40*/  @P4 BRA `(.L_x_17358) ;  /* 0x0000000000784947 */ /* 0x003fea0003800000 */
        /* <DEDUP_REMOVED lines=30> */
.L_x_17358:
[----:B------:R-:W-:Y:S05]  /*0d30*/  BSYNC.RECONVERGENT B0 ;  /* 0x0000000000007941 */ /* 0x000fea0003800200 */
.L_x_17357:
        /* <DEDUP_REMOVED lines=35> */
.L_x_17360:
[----:B------:R-:W-:Y:S05]  /*0f70*/  BSYNC.RECONVERGENT B0 ;  /* 0x0000000000007941 */ /* 0x000fea0003800200 */
.L_x_17359:
[----:B------:R-:W-:Y:S01]  /*0f80*/  HFMA2 R7, -RZ, RZ, 0, 0 ;  /* 0x00000000ff077431 */ /* 0x000fe200000001ff */
[----:B------:R-:W-:Y:S01]  /*0f90*/  MOV R6, R62 ;  /* 0x0000003e00067202 */ /* 0x000fe20000000f00 */
[----:B------:R-:W-:Y:S01]  /*0fa0*/  BSSY.RECONVERGENT B0, `(.L_x_17361) ;  /* 0x0000022000007945 */ /* 0x000fe20003800200 */
[----:B------:R-:W-:-:S03]  /*0fb0*/  FSETP.GTU.FTZ.AND P5, PT, R50, 20, PT ;  /* 0x41a000003200780b */ /* 0x000fc60003fbc000 */
[----:B------:R-:W-:Y:S01]  /*0fc0*/  IMAD.WIDE.U32 R8, R4, UR18, R6 ;  /* 0x0000001204087c25 */ /* 0x000fe2000f8e0006 */
[----:B------:R-:W-:Y:S09]  /*0fd0*/  @P4 BRA `(.L_x_17362) ;  /* 0x0000000000784947 */ /* 0x000ff20003800000 */
        /* <DEDUP_REMOVED lines=30> */
.L_x_17362:
[----:B------:R-:W-:Y:S05]  /*11c0*/  BSYNC.RECONVERGENT B0 ;  /* 0x0000000000007941 */ /* 0x000fea0003800200 */
.L_x_17361:
[----:B------:R-:W-:Y:S04]  /*11d0*/  BSSY.RECONVERGENT B0, `(.L_x_17363) ;  /* 0x0000020000007945 */ /* 0x000fe80003800200 */
[----:B------:R-:W-:Y:S05]  /*11e0*/  @P5 BRA `(.L_x_17364) ;  /* 0x0000000000785947 */ /* 0x000fea0003800000 */
[----:B------:R-:W-:Y:S01]  /*11f0*/  FMUL.FTZ R50, R50, 1.4426950216293334961 ;  /* 0x3fb8aa3b32327820 */ /* 0x000fe20000410000 */
[----:B------:R-:W-:Y:S01]  /*1200*/  MOV R11, 0x3e800000 ;  /* 0x3e800000000b7802 */ /* 0x000fe20000000f00 */
[----:B------:R-:W-:Y:S02]  /*1210*/  HFMA2 R21, -RZ, RZ, 1.3056640625, -1.8671875 ;  /* 0x3d39bf78ff157431 */ /* 0x000fe400000001ff */
[----:B------:R-:W2:Y:S02]  /*1220*/  MUFU.EX2 R19, R50 ;  /* 0x0000003200137308 */ /* 0x000ea40000000800 */
[C---:B--2---:R-:W-:Y:S01]  /*1230*/  FADD.FTZ.RZ R0, R19.reuse, 1 ;  /* 0x3f80000013007421 */ /* 0x044fe2000001c000 */
        /* <DEDUP_REMOVED lines=25> */
.L_x_17364:
[----:B------:R-:W-:Y:S05]  /*13d0*/  BSYNC.RECONVERGENT B0 ;  /* 0x0000000000007941 */ /* 0x000fea0003800200 */
.L_x_17363:
[----:B------:R-:W0:Y:S01]  /*13e0*/  LDCU.64 UR6, c[0x0][0x488] ;  /* 0x00009100ff0677ac */ /* 0x000e220008000a00 */
[----:B------:R-:W-:Y:S01]  /*13f0*/  IMAD R9, R5, UR18, R9 ;  /* 0x0000001205097c24 */ /* 0x000fe2000f8e0209 */
[----:B--2---:R-:W-:Y:S01]  /*1400*/  PRMT R0, RZ, 0x7610, R0 ;  /* 0x00007610ff007816 */ /* 0x004fe20000000000 */
[----:B------:R-:W1:Y:S01]  /*1410*/  LDC.64 R22, c[0x0][0x420] ;  /* 0x00010800ff167b82 */ /* 0x000e620000000a00 */
[----:B------:R-:W-:Y:S01]  /*1420*/  PRMT R10, RZ, 0x7610, R10 ;  /* 0x00007610ff0a7816 */ /* 0x000fe2000000000a */
[C---:B------:R-:W-:Y:S01]  /*1430*/  IMAD.WIDE.U32 R4, R89.reuse, R2, R8 ;  /* 0x0000000259047225 */ /* 0x040fe200078e0008 */
[----:B------:R-:W-:Y:S01]  /*1440*/  PRMT R18, RZ, 0x7610, R18 ;  /* 0x00007610ff127816 */ /* 0x000fe20000000012 */
[----:B------:R-:W2:Y:S01]  /*1450*/  LDCU.64 UR8, c[0x0][0x558] ;  /* 0x0000ab00ff0877ac */ /* 0x000ea20008000a00 */
[----:B------:R-:W-:Y:S01]  /*1460*/  PRMT R20, RZ, 0x7610, R20 ;  /* 0x00007610ff147816 */ /* 0x000fe20000000014 */
[----:B------:R-:W-:Y:S01]  /*1470*/  IMAD R3, R89, R3, R5 ;  /* 0x0000000359037224 */ /* 0x000fe200078e0205 */
[----:B------:R-:W-:Y:S01]  /*1480*/  IADD3 R4, P4, PT, R69, R4, RZ ;  /* 0x0000000445047210 */ /* 0x000fe20007f9e0ff */
[----:B------:R-:W3:Y:S01]  /*1490*/  LDC.64 R24, c[0x0][0x428] ;  /* 0x00010a00ff187b82 */ /* 0x000ee20000000a00 */
[----:B------:R-:W4:Y:S02]  /*14a0*/  LDCU.64 UR10, c[0x0][0x490] ;  /* 0x00009200ff0a77ac */ /* 0x000f240008000a00 */
[----:B------:R-:W-:-:S02]  /*14b0*/  IADD3.X R3, PT, PT, RZ, R3, RZ, P4, !PT ;  /* 0x00000003ff037210 */ /* 0x000fc400027fe4ff */
[----:B0-----:R-:W-:-:S04]  /*14c0*/  LEA R8, P4, R4, UR6, 0x1 ;  /* 0x0000000604087c11 */ /* 0x001fc8000f8808ff */
[----:B------:R-:W-:Y:S01]  /*14d0*/  LEA.HI.X R9, R4, UR7, R3, 0x1, P4 ;  /* 0x0000000704097c11 */ /* 0x000fe2000a0f0c03 */
[----:B------:R-:W0:Y:S01]  /*14e0*/  LDCU.64 UR6, c[0x0][0x478] ;  /* 0x00008f00ff0677ac */ /* 0x000e220008000a00 */
[----:B------:R-:W-:Y:S01]  /*14f0*/  LDS.64 R2, [R53] ;  /* 0x0000000035027984 */ /* 0x000fe20000000a00 */
[----:B------:R-:W-:Y:S06]  /*1500*/  BAR.SYNC.DEFER_BLOCKING 0x0 ;  /* 0x0000000000007b1d */ /* 0x000fec0000010000 */
[----:B------:R-:W5:Y:S04]  /*1510*/  @!P0 LDG.E.U16 R0, desc[UR16][R8.64] ;  /* 0x0000001008008981 */ /* 0x000f68000c1e1500 */
[----:B------:R-:W2:Y:S04]  /*1520*/  @!P1 LDG.E.U16 R10, desc[UR16][R8.64+0x40] ;  /* 0x00004010080a9981 */ /* 0x000ea8000c1e1500 */
[----:B------:R-:W4:Y:S04]  /*1530*/  @!P2 LDG.E.U16 R18, desc[UR16][R8.64+0x80] ;  /* 0x000080100812a981 */ /* 0x000f28000c1e1500 */
[----:B------:R0:W4:Y:S01]  /*1540*/  @!P3 LDG.E.U16 R20, desc[UR16][R8.64+0xc0] ;  /* 0x0000c0100814b981 */ /* 0x000122000c1e1500 */
[----:B-1----:R-:W-:-:S04]  /*1550*/  IMAD.WIDE.U32 R4, R22, UR18, R6 ;  /* 0x0000001216047c25 */ /* 0x002fc8000f8e0006 */
[----:B------:R-:W-:Y:S02]  /*1560*/  IMAD R5, R23, UR18, R5 ;  /* 0x0000001217057c24 */ /* 0x000fe4000f8e0205 */
[C---:B---3--:R-:W-:Y:S01]  /*1570*/  IMAD.WIDE.U32 R4, R89.reuse, R24, R4 ;  /* 0x0000001859047225 */ /* 0x048fe200078e0004 */
[----:B0-----:R-:W-:Y:S02]  /*1580*/  PRMT R8, RZ, 0x7610, R8 ;  /* 0x00007610ff087816 */ /* 0x001fe40000000008 */
[----:B------:R-:W-:Y:S01]  /*1590*/  PRMT R24, RZ, 0x7610, R24 ;  /* 0x00007610ff187816 */ /* 0x000fe20000000018 */
[----:B------:R-:W-:Y:S01]  /*15a0*/  IMAD R22, R89, R25, R5 ;  /* 0x0000001959167224 */ /* 0x000fe200078e0205 */
[----:B------:R-:W-:-:S04]  /*15b0*/  IADD3 R5, P4, PT, R69, R4, RZ ;  /* 0x0000000445057210 */ /* 0x000fc80007f9e0ff */
[----:B------:R-:W-:Y:S02]  /*15c0*/  IADD3.X R22, PT, PT, RZ, R22, RZ, P4, !PT ;  /* 0x00000016ff167210 */ /* 0x000fe400027fe4ff */
[----:B------:R-:W-:-:S04]  /*15d0*/  LEA R4, P4, R5, UR6, 0x1 ;  /* 0x0000000605047c11 */ /* 0x000fc8000f8808ff */
[--C-:B------:R-:W-:Y:S01]  /*15e0*/  LEA.HI.X R5, R5, UR7, R22.reuse, 0x1, P4 ;  /* 0x0000000705057c11 */ /* 0x100fe2000a0f0c16 */
[----:B------:R-:W0:Y:S01]  /*15f0*/  LDCU.64 UR6, c[0x0][0x510] ;  /* 0x0000a200ff0677ac */ /* 0x000e220008000a00 */
[----:B------:R-:W-:Y:S01]  /*1600*/  PRMT R22, RZ, 0x7610, R22 ;  /* 0x00007610ff167816 */ /* 0x000fe20000000016 */
[----:B-----5:R1:W-:Y:S04]  /*1610*/  STS.U16 [R55], R0 ;  /* 0x0000000037007388 */ /* 0x0203e80000000400 */
[----:B--2---:R-:W-:Y:S04]  /*1620*/  STS.U16 [R55+0x40], R10 ;  /* 0x0000400a37007388 */ /* 0x004fe80000000400 */
[----:B----4-:R-:W-:Y:S04]  /*1630*/  STS.U16 [R55+0x80], R18 ;  /* 0x0000801237007388 */ /* 0x010fe80000000400 */
[----:B------:R-:W-:Y:S01]  /*1640*/  STS.U16 [R55+0xc0], R20 ;  /* 0x0000c01437007388 */ /* 0x000fe20000000400 */
[----:B------:R-:W-:-:S03]  /*1650*/  NOP ;  /* 0x0000000000007918 */ /* 0x000fc60000000000 */
[----:B------:R-:W2:Y:S01]  /*1660*/  LDS.64 R26, [R53] ;  /* 0x00000000351a7984 */ /* 0x000ea20000000a00 */
[----:B------:R-:W-:Y:S01]  /*1670*/  BAR.SYNC.DEFER_BLOCKING 0x0 ;  /* 0x0000000000007b1d */ /* 0x000fe20000010000 */
[----:B-1----:R-:W-:-:S05]  /*1680*/  PRMT R0, RZ, 0x7610, R0 ;  /* 0x00007610ff007816 */ /* 0x002fca0000000000 */
[----:B------:R-:W3:Y:S04]  /*1690*/  @!P0 LDG.E.U16 R8, desc[UR16][R4.64] ;  /* 0x0000001004088981 */ /* 0x000ee8000c1e1500 */
[----:B------:R-:W4:Y:S04]  /*16a0*/  @!P1 LDG.E.U16 R22, desc[UR16][R4.64+0x40] ;  /* 0x0000401004169981 */ /* 0x000f28000c1e1500 */
[----:B------:R-:W5:Y:S04]  /*16b0*/  @!P2 LDG.E.U16 R24, desc[UR16][R4.64+0x80] ;  /* 0x000080100418a981 */ /* 0x000f68000c1e1500 */
[----:B------:R-:W5:Y:S01]  /*16c0*/  @!P3 LDG.E.U16 R0, desc[UR16][R4.64+0xc0] ;  /* 0x0000c0100400b981 */ /* 0x000f62000c1e1500 */
[----:B--2---:R-:W-:Y:S01]  /*16d0*/  HADD2.F32 R20, -RZ, R26.H1_H1 ;  /* 0x3000001aff147230 */ /* 0x004fe20000004100 */
[----:B------:R-:W-:Y:S01]  /*16e0*/  ISETP.NE.AND P1, PT, R76, RZ, PT ;  /* 0x000000ff4c00720c */ /* 0x000fe20003f25270 */
[--C-:B------:R-:W-:Y:S01]  /*16f0*/  HADD2.F32 R23, -RZ, R27.reuse.H0_H0 ;  /* 0x2000001bff177230 */ /* 0x100fe20000004100 */
[----:B------:R-:W-:Y:S01]  /*1700*/  UISETP.NE.U32.AND UP0, UPT, UR10, URZ, UPT ;  /* 0x000000ff0a00728c */ /* 0x000fe2000bf05070 */
[----:B------:R-:W-:-:S02]  /*1710*/  HADD2.F32 R28, -RZ, R27.H1_H1 ;  /* 0x3000001bff1c7230 */ /* 0x000fc40000004100 */
[----:B------:R-:W-:Y:S01]  /*1720*/  FMUL.FTZ R10, R20, -1.4426950216293334961 ;  /* 0xbfb8aa3b140a7820 */ /* 0x000fe20000410000 */
[----:B------:R-:W-:Y:S02]  /*1730*/  HADD2.F32 R11, -RZ, R26.H0_H0 ;  /* 0x2000001aff0b7230 */ /* 0x000fe40000004100 */
[----:B------:R-:W-:Y:S01]  /*1740*/  FMUL.FTZ R19, R23, -1.4426950216293334961 ;  /* 0xbfb8aa3b17137820 */ /* 0x000fe20000410000 */
[----:B------:R-:W-:Y:S02]  /*1750*/  UISETP.NE.AND.EX UP0, UPT, UR11, URZ, UPT, UP0 ;  /* 0x000000ff0b00728c */ /* 0x000fe4000bf05300 */
[----:B------:R-:W-:Y:S01]  /*1760*/  FMUL.FTZ R9, R11, -1.4426950216293334961 ;  /* 0xbfb8aa3b0b097820 */ /* 0x000fe20000410000 */
[----:B------:R-:W1:Y:S08]  /*1770*/  MUFU.EX2 R10, R10 ;  /* 0x0000000a000a7308 */ /* 0x000e700000000800 */
[----:B------:R-:W-:Y:S08]  /*1780*/  MUFU.EX2 R19, R19 ;  /* 0x0000001300137308 */ /* 0x000ff00000000800 */
[----:B------:R-:W2:Y:S01]  /*1790*/  MUFU.EX2 R9, R9 ;  /* 0x0000000900097308 */ /* 0x000ea20000000800 */
[----:B-1----:R-:W-:Y:S01]  /*17a0*/  FADD.FTZ R21, R10, 1 ;  /* 0x3f8000000a157421 */ /* 0x002fe20000010000 */
[----:B------:R-:W-:-:S06]  /*17b0*/  HADD2.F32 R10, -RZ, R2.H0_H0 ;  /* 0x20000002ff0a7230 */ /* 0x000fcc0000004100 */
[----:B------:R-:W-:Y:S01]  /*17c0*/  MUFU.RCP R21, R21 ;  /* 0x0000001500157308 */ /* 0x000fe20000001000 */
[----:B--2---:R-:W-:Y:S01]  /*17d0*/  FADD.FTZ R18, R9, 1 ;  /* 0x3f80000009127421 */ /* 0x004fe20000010000 */
[----:B------:R-:W-:-:S06]  /*17e0*/  HADD2.F32 R9, -RZ, R2.H1_H1 ;  /* 0x30000002ff097230 */ /* 0x000fcc0000004100 */
[----:B------:R-:W1:Y:S02]  /*17f0*/  MUFU.RCP R18, R18 ;  /* 0x0000001200127308 */ /* 0x000e640000001000 */
[----:B-1----:R-:W-:-:S04]  /*1800*/  FADD.FTZ R2, -R18, 1 ;  /* 0x3f80000012027421 */ /* 0x002fc80000010100 */
[C---:B------:R-:W-:Y:S01]  /*1810*/  FFMA.FTZ R2, R11.reuse, R2, 1 ;  /* 0x3f8000000b027423 */ /* 0x040fe20000010002 */
[----:B------:R-:W-:Y:S01]  /*1820*/  FMUL.FTZ R11, R11, R18 ;  /* 0x000000120b0b7220 */ /* 0x000fe20000410000 */
[----:B---3--:R1:W-:Y:S04]  /*1830*/  STS.U16 [R55], R8 ;  /* 0x0000000837007388 */ /* 0x0083e80000000400 */
[----:B----4-:R-:W-:Y:S04]  /*1840*/  STS.U16 [R55+0x40], R22 ;  /* 0x0000401637007388 */ /* 0x010fe80000000400 */
[----:B-----5:R2:W-:Y:S01]  /*1850*/  STS.U16 [R55+0x80], R24 ;  /* 0x0000801837007388 */ /* 0x0205e20000000400 */
[----:B-1----:R-:W-:-:S03]  /*1860*/  FMUL.FTZ R8, R28, -1.4426950216293334961 ;  /* 0xbfb8aa3b1c087820 */ /* 0x002fc60000410000 */
[----:B------:R1:W-:Y:S01]  /*1870*/  STS.U16 [R55+0xc0], R0 ;  /* 0x0000c00037007388 */ /* 0x0003e20000000400 */
[----:B------:R-:W-:-:S03]  /*1880*/  NOP ;  /* 0x0000000000007918 */ /* 0x000fc60000000000 */
[----:B------:R-:W3:Y:S01]  /*1890*/  LDS.64 R4, [R53] ;  /* 0x0000000035047984 */ /* 0x000ee20000000a00 */
[----:B------:R-:W4:Y:S01]  /*18a0*/  MUFU.EX2 R8, R8 ;  /* 0x0000000800087308 */ /* 0x000f220000000800 */
[----:B--2---:R-:W-:Y:S01]  /*18b0*/  FADD.FTZ R24, R19, 1 ;  /* 0x3f80000013187421 */ /* 0x004fe20000010000 */
[----:B-1----:R-:W-:-:S06]  /*18c0*/  HADD2.F32 R0, -RZ, R3.H0_H0 ;  /* 0x20000003ff007230 */ /* 0x002fcc0000004100 */
[----:B------:R-:W-:Y:S01]  /*18d0*/  MUFU.RCP R24, R24 ;  /* 0x0000001800187308 */ /* 0x000fe20000001000 */
[----:B----4-:R-:W-:Y:S01]  /*18e0*/  FADD.FTZ R26, R8, 1 ;  /* 0x3f800000081a7421 */ /* 0x010fe20000010000 */
[----:B------:R-:W-:Y:S02]  /*18f0*/  HADD2.F32 R8, -RZ, R3.H1_H1 ;  /* 0x30000003ff087230 */ /* 0x000fe40000004100 */
[----:B------:R-:W-:-:S04]  /*1900*/  FADD.FTZ R3, -R21, 1 ;  /* 0x3f80000015037421 */ /* 0x000fc80000010100 */
[----:B------:R-:W1:Y:S02]  /*1910*/  MUFU.RCP R29, R26 ;  /* 0x0000001a001d7308 */ /* 0x000e640000001000 */
[----:B-1----:R-:W-:Y:S01]  /*1920*/  FADD.FTZ R27, -R29, 1 ;  /* 0x3f8000001d1b7421 */ /* 0x002fe20000010100 */
[--C-:B---3--:R-:W-:Y:S02]  /*1930*/  HADD2.F32 R19, -RZ, R4.reuse.H0_H0 ;  /* 0x20000004ff137230 */ /* 0x108fe40000004100 */
[----:B------:R-:W-:Y:S02]  /*1940*/  HADD2.F32 R22, -RZ, R4.H1_H1 ;  /* 0x30000004ff167230 */ /* 0x000fe40000004100 */
[----:B------:R-:W-:Y:S01]  /*1950*/  FADD.FTZ R4, -R24, 1 ;  /* 0x3f80000018047421 */ /* 0x000fe20000010100 */
[--C-:B------:R-:W-:Y:S02]  /*1960*/  HADD2.F32 R25, -RZ, R5.reuse.H0_H0 ;  /* 0x20000005ff197230 */ /* 0x100fe40000004100 */
[----:B------:R-:W-:Y:S01]  /*1970*/  FFMA.FTZ R31, R28, R27, 1 ;  /* 0x3f8000001c1f7423 */ /* 0x000fe2000001001b */
[----:B------:R-:W-:-:S02]  /*1980*/  HADD2.F32 R30, -RZ, R5.H1_H1 ;  /* 0x30000005ff1e7230 */ /* 0x000fc40000004100 */
        /* <DEDUP_REMOVED lines=15> */
[----:B------:R-:W-:Y:S01]  /*1a80*/  FMUL.FTZ R20, R20, R21 ;  /* 0x0000001514147220 */ /* 0x000fe20000410000 */
[----:B------:R-:W-:Y:S01]  /*1a90*/  F2FP.F16.F32.PACK_AB R36, R5, R2 ;  /* 0x000000020524723e */ /* 0x000fe200000000ff */
[----:B------:R-:W-:Y:S01]  /*1aa0*/  FMUL.FTZ R23, R23, R24 ;  /* 0x0000001817177220 */ /* 0x000fe20000410000 */
[----:B------:R-:W-:Y:S01]  /*1ab0*/  FMUL.FTZ R29, R28, R29 ;  /* 0x0000001d1c1d7220 */ /* 0x000fe20000410000 */
[----:B------:R-:W-:-:S02]  /*1ac0*/  F2FP.F16.F32.PACK_AB R37, R31, R26 ;  /* 0x0000001a1f25723e */ /* 0x000fc400000000ff */
[----:B------:R-:W1:Y:S01]  /*1ad0*/  LDC.64 R2, c[0x0][0x508] ;  /* 0x00014200ff027b82 */ /* 0x000e620000000a00 */
[----:B------:R-:W-:Y:S02]  /*1ae0*/  FMUL.FTZ R10, R10, R11 ;  /* 0x0000000b0a0a7220 */ /* 0x000fe40000410000 */
[----:B------:R-:W-:Y:S01]  /*1af0*/  STS.64 [R53], R36 ;  /* 0x0000002435007388 */ /* 0x000fe20000000a00 */
[----:B------:R-:W-:-:S03]  /*1b00*/  NOP ;  /* 0x0000000000007918 */ /* 0x000fc60000000000 */
[----:B------:R-:W-:Y:S01]  /*1b10*/  LDS.U16 R27, [R55] ;  /* 0x00000000371b7984 */ /* 0x000fe20000000400 */
[----:B-1----:R-:W-:-:S03]  /*1b20*/  IMAD.WIDE.U32 R4, R2, UR18, R6 ;  /* 0x0000001202047c25 */ /* 0x002fc6000f8e0006 */
[----:B------:R-:W-:Y:S01]  /*1b30*/  LDS.U16 R31, [R55+0x40] ;  /* 0x00004000371f7984 */ /* 0x000fe20000000400 */
[----:B------:R-:W-:-:S03]  /*1b40*/  IMAD R5, R3, UR18, R5 ;  /* 0x0000001203057c24 */ /* 0x000fc6000f8e0205 */
[----:B------:R-:W-:Y:S01]  /*1b50*/  LDS.U16 R33, [R55+0x80] ;  /* 0x0000800037217984 */ /* 0x000fe20000000400 */
[----:B0-----:R-:W-:-:S03]  /*1b60*/  IMAD.WIDE.U32 R2, R89, UR6, R4 ;  /* 0x0000000659027c25 */ /* 0x001fc6000f8e0004 */
[----:B------:R-:W-:Y:S01]  /*1b70*/  LDS.U16 R35, [R55+0xc0] ;  /* 0x0000c00037237984 */ /* 0x000fe20000000400 */
[----:B------:R-:W-:Y:S01]  /*1b80*/  IMAD R4, R89, UR7, R3 ;  /* 0x0000000759047c24 */ /* 0x000fe2000f8e0203 */
        /* <DEDUP_REMOVED lines=15> */
[----:B------:R-:W-:Y:S05]  /*1c80*/  BRA.U !UP0, `(.L_x_17365) ;  /* 0x0000000108887547 */ /* 0x000fea000b800000 */
        /* <DEDUP_REMOVED lines=19> */
[C---:B------:R-:W-:Y:S02]  /*1dc0*/  IADD3 R3, P5, PT, R69.reuse, R2, RZ ;  /* 0x0000000245037210 */ /* 0x040fe40007fbe0ff */
[----:B------:R-:W-:Y:S01]  /*1dd0*/  @!P1 STS [UR5+0x100], R56 ;  /* 0x00010038ff009988 */ /* 0x000fe20008000805 */
[----:B------:R-:W-:Y:S06]  /*1de0*/  BAR.SYNC.DEFER_BLOCKING 0x0 ;  /* 0x0000000000007b1d */ /* 0x000fec0000010000 */
[----:B------:R-:W0:Y:S02]  /*1df0*/  LDS R4, [UR5+0x100] ;  /* 0x00010005ff047984 */ /* 0x000e240008000800 */
[----:B0-----:R-:W-:-:S02]  /*1e00*/  ISETP.GE.AND P0, PT, R69, R4, PT ;  /* 0x000000044500720c */ /* 0x001fc40003f06270 */
[-C--:B------:R-:W-:Y:S02]  /*1e10*/  ISETP.GE.AND P2, PT, R67, R4.reuse, PT ;  /* 0x000000044300720c */ /* 0x080fe40003f46270 */
[-C--:B------:R-:W-:Y:S02]  /*1e20*/  ISETP.GE.AND P3, PT, R65, R4.reuse, PT ;  /* 0x000000044100720c */ /* 0x080fe40003f66270 */
[----:B------:R-:W-:Y:S02]  /*1e30*/  ISETP.GE.AND P4, PT, R63, R4, PT ;  /* 0x000000043f00720c */ /* 0x000fe40003f86270 */
[----:B------:R-:W-:Y:S02]  /*1e40*/  IADD3.X R4, PT, PT, RZ, R6, RZ, P5, !PT ;  /* 0x00000006ff047210 */ /* 0x000fe40002ffe4ff */
[----:B------:R-:W-:-:S04]  /*1e50*/  LEA R2, P5, R3, UR10, 0x1 ;  /* 0x0000000a03027c11 */ /* 0x000fc8000f8a08ff */
[----:B------:R-:W-:-:S05]  /*1e60*/  LEA.HI.X R3, R3, UR11, R4, 0x1, P5 ;  /* 0x0000000b03037c11 */ /* 0x000fca000a8f0c04 */
[----:B------:R1:W-:Y:S04]  /*1e70*/  @!P0 STG.E.U16 desc[UR16][R2.64], R5 ;  /* 0x0000000502008986 */ /* 0x0003e8000c101510 */
[----:B------:R1:W-:Y:S04]  /*1e80*/  @!P2 STG.E.U16 desc[UR16][R2.64+0x40], R11 ;  /* 0x0000400b0200a986 */ /* 0x0003e8000c101510 */
[----:B------:R1:W-:Y:S04]  /*1e90*/  @!P3 STG.E.U16 desc[UR16][R2.64+0x80], R19 ;  /* 0x000080130200b986 */ /* 0x0003e8000c101510 */
[----:B------:R1:W-:Y:S02]  /*1ea0*/  @!P4 STG.E.U16 desc[UR16][R2.64+0xc0], R21 ;  /* 0x0000c0150200c986 */ /* 0x0003e4000c101510 */
.L_x_17365:
[----:B------:R-:W2:Y:S01]  /*1eb0*/  LDCU UR4, c[0x0][0x38c] ;  /* 0x00007180ff0477ac */ /* 0x000ea20008000800 */
[--C-:B------:R-:W-:Y:S02]  /*1ec0*/  HADD2.F32 R48, -RZ, R44.reuse.H0_H0 ;  /* 0x2000002cff307230 */ /* 0x100fe40000004100 */
[----:B------:R-:W-:Y:S01]  /*1ed0*/  FMUL.FTZ R23, R0, R23 ;  /* 0x0000001700177220 */ /* 0x000fe20000410000 */
[----:B------:R-:W-:Y:S02]  /*1ee0*/  HADD2.F32 R47, -RZ, R44.H1_H1 ;  /* 0x3000002cff2f7230 */ /* 0x000fe40000004100 */
[----:B------:R-:W-:Y:S01]  /*1ef0*/  FMUL.FTZ R9, R9, R20 ;  /* 0x0000001409097220 */ /* 0x000fe20000410000 */
[--C-:B------:R-:W-:Y:S02]  /*1f00*/  HADD2.F32 R46, -RZ, R45.reuse.H0_H0 ;  /* 0x2000002dff2e7230 */ /* 0x100fe40000004100 */
[----:B------:R-:W-:Y:S01]  /*1f10*/  FFMA.FTZ R0, R10, R48, R79 ;  /* 0x000000300a007223 */ /* 0x000fe2000001004f */
[----:B------:R-:W-:-:S02]  /*1f20*/  HADD2.F32 R45, -RZ, R45.H1_H1 ;  /* 0x3000002dff2d7230 */ /* 0x000fc40000004100 */
[----:B------:R-:W-:Y:S01]  /*1f30*/  FMUL.FTZ R8, R8, R29 ;  /* 0x0000001d08087220 */ /* 0x000fe20000410000 */
[----:B------:R-:W-:Y:S01]  /*1f40*/  PRMT R44, RZ, 0x7610, R44 ;  /* 0x00007610ff2c7816 */ /* 0x000fe2000000002c */
[----:B------:R-:W-:Y:S01]  /*1f50*/  FFMA.FTZ R0, R9, R47, R0 ;  /* 0x0000002f09007223 */ /* 0x000fe20000010000 */
[----:B------:R-:W-:Y:S02]  /*1f60*/  CS2R R42, SRZ ;  /* 0x00000000002a7805 */ /* 0x000fe4000001ff00 */
[----:B------:R-:W-:Y:S01]  /*1f70*/  CS2R R40, SRZ ;  /* 0x0000000000287805 */ /* 0x000fe2000001ff00 */
[----:B------:R-:W-:Y:S01]  /*1f80*/  FMUL.FTZ R39, R10, R80 ;  /* 0x000000500a277220 */ /* 0x000fe20000410000 */
[----:B------:R-:W-:Y:S01]  /*1f90*/  FFMA.FTZ R79, R23, R46, R0 ;  /* 0x0000002e174f7223 */ /* 0x000fe20000010000 */
[-C--:B------:R-:W-:Y:S01]  /*1fa0*/  FMUL.FTZ R38, R9, R80.reuse ;  /* 0x0000005009267220 */ /* 0x080fe20000410000 */
[-C--:B------:R-:W-:Y:S01]  /*1fb0*/  FMUL.FTZ R37, R23, R80.reuse ;  /* 0x0000005017257220 */ /* 0x080fe20000410000 */
[C---:B------:R-:W-:Y:S01]  /*1fc0*/  FMUL.FTZ R36, R8.reuse, R80 ;  /* 0x0000005008247220 */ /* 0x040fe20000410000 */
[----:B--2---:R-:W-:Y:S01]  /*1fd0*/  UISETP.GE.AND UP0, UPT, UR4, 0x1, UPT ;  /* 0x000000010400788c */ /* 0x004fe2000bf06270 */
[----:B------:R-:W-:Y:S01]  /*1fe0*/  FFMA.FTZ R79, R8, R45, R79 ;  /* 0x0000002d084f7223 */ /* 0x000fe2000001004f */
[----:B------:R-:W-:Y:S07]  /*1ff0*/  BAR.SYNC.DEFER_BLOCKING 0x0 ;  /* 0x0000000000007b1d */ /* 0x000fee0000010000 */
[----:B------:R-:W-:Y:S05]  /*2000*/  BRA.U !UP0, `(.L_x_17366) ;  /* 0x0000002508247547 */ /* 0x000fea000b800000 */
[----:B------:R-:W2:Y:S01]  /*2010*/  LDC.64 R58, c[0x0][0x3e0] ;  /* 0x0000f800ff3a7b82 */ /* 0x000ea20000000a00 */
[----:B------:R-:W-:Y:S01]  /*2020*/  ISETP.NE.AND P0, PT, R66, 0x1, PT ;  /* 0x000000014200780c */ /* 0x000fe20003f05270 */
[----:B------:R-:W-:Y:S01]  /*2030*/  HFMA2 R43, -RZ, RZ, 0, 0 ;  /* 0x00000000ff2b7431 */ /* 0x000fe200000001ff */
[----:B0-----:R-:W-:Y:S01]  /*2040*/  SHF.L.U32 R27, R57, 0x8, RZ ;  /* 0x00000008391b7819 */ /* 0x001fe200000006ff */
[----:B------:R-:W-:Y:S01]  /*2050*/  FADD.FTZ R0, R10, R10 ;  /* 0x0000000a0a007221 */ /* 0x000fe20000010000 */
[----:B------:R-:W-:Y:S01]  /*2060*/  SHF.L.U32 R26, R66, 0x8, RZ ;  /* 0x00000008421a7819 */ /* 0x000fe200000006ff */
[----:B------:R-:W-:Y:S01]  /*2070*/  FADD.FTZ R35, R9, R9 ;  /* 0x0000000909237221 */ /* 0x000fe20000010000 */
[----:B------:R-:W-:Y:S01]  /*2080*/  FADD.FTZ R34, R23, R23 ;  /* 0x0000001717227221 */ /* 0x000fe20000010000 */
[----:B------:R-:W0:Y:S01]  /*2090*/  LDC.64 R60, c[0x0][0x3c0] ;  /* 0x0000f000ff3c7b82 */ /* 0x000e220000000a00 */
[----:B------:R-:W-:Y:S01]  /*20a0*/  FADD.FTZ R33, R8, R8 ;  /* 0x0000000808217221 */ /* 0x000fe20000010000 */
[----:B------:R-:W-:Y:S01]  /*20b0*/  IADD3 R32, PT, PT, R66, -0x2, RZ ;  /* 0xfffffffe42207810 */ /* 0x000fe20007ffe0ff */
[----:B------:R-:W-:Y:S01]  /*20c0*/  FMUL.FTZ R31, R48, R51 ;  /* 0x00000033301f7220 */ /* 0x000fe20000410000 */
[----:B------:R-:W-:Y:S01]  /*20d0*/  ISETP.EQ.AND P0, PT, R76, RZ, P0 ;  /* 0x000000ff4c00720c */ /* 0x000fe20000702270 */
[----:B------:R-:W-:Y:S01]  /*20e0*/  FMUL.FTZ R30, R47, R52 ;  /* 0x000000342f1e7220 */ /* 0x000fe20000410000 */
[----:B------:R-:W-:Y:S01]  /*20f0*/  FMUL.FTZ R29, R46, R49 ;  /* 0x000000312e1d7220 */ /* 0x000fe20000410000 */
[----:B------:R-:W-:Y:S01]  /*2100*/  FMUL.FTZ R28, R45, R50 ;  /* 0x000000322d1c7220 */ /* 0x000fe20000410000 */
[----:B-1----:R-:W1:Y:S01]  /*2110*/  LDC.64 R18, c[0x0][0x440] ;  /* 0x00011000ff127b82 */ /* 0x002e620000000a00 */
[----:B------:R-:W-:Y:S01]  /*2120*/  LOP3.LUT R27, R27, 0x100, RZ, 0xc0, !PT ;  /* 0x000001001b1b7812 */ /* 0x000fe200078ec0ff */
[----:B------:R-:W3:Y:S01]  /*2130*/  LDCU UR7, c[0x0][0x394] ;  /* 0x00007280ff0777ac */ /* 0x000ee20008000800 */
[----:B------:R-:W-:Y:S01]  /*2140*/  LOP3.LUT R26, R26, 0x100, RZ, 0xc0, !PT ;  /* 0x000001001a1a7812 */ /* 0x000fe200078ec0ff */
[----:B------:R-:W4:Y:S04]  /*2150*/  LDCU UR8, c[0x0][0x38c] ;  /* 0x00007180ff0877ac */ /* 0x000f280008000800 */
[----:B------:R-:W0:Y:S01]  /*2160*/  LDC.64 R20, c[0x0][0x3a8] ;  /* 0x0000ea00ff147b82 */ /* 0x000e220000000a00 */
[----:B------:R-:W-:-:S05]  /*2170*/  UMOV UR4, URZ ;  /* 0x000000ff00047c82 */ /* 0x000fca0008000000 */
.L_x_17384:
[----:B------:R-:W-:Y:S02]  /*2180*/  MOV R2, R12 ;  /* 0x0000000c00027202 */ /* 0x000fe40000000f00 */
[----:B------:R-:W-:-:S03]  /*2190*/  MOV R3, R75 ;  /* 0x0000004b00037202 */ /* 0x000fc60000000f00 */
[----:B0-----:R-:W-:-:S04]  /*21a0*/  IMAD.WIDE.U32 R2, R20, UR4, R2 ;  /* 0x0000000414027c25 */ /* 0x001fc8000f8e0002 */
[----:B------:R-:W-:Y:S01]  /*21b0*/  IMAD R3, R21, UR4, R3 ;  /* 0x0000000415037c24 */ /* 0x000fe2000f8e0203 */
[----:B-1----:R-:W-:-:S04]  /*21c0*/  LEA R22, P1, R2, R18, 0x3 ;  /* 0x0000001202167211 */ /* 0x002fc800078218ff */
[----:B------:R-:W-:-:S06]  /*21d0*/  LEA.HI.X R23, R2, R19, R3, 0x3, P1 ;  /* 0x0000001302177211 */ /* 0x000fcc00008f1c03 */
[----:B------:R-:W5:Y:S01]  /*21e0*/  LDG.E.64 R22, desc[UR16][R22.64] ;  /* 0x0000001016167981 */ /* 0x000f62000c1e1b00 */
[----:B---3--:R-:W-:-:S04]  /*21f0*/  IMAD.WIDE.U32 R4, R60, UR4, RZ ;  /* 0x000000043c047c25 */ /* 0x008fc8000f8e00ff */
[----:B--2---:R-:W-:Y:S01]  /*2200*/  IMAD.WIDE.U32 R6, R58, UR4, RZ ;  /* 0x000000043a067c25 */ /* 0x004fe2000f8e00ff */
[----:B------:R-:W-:-:S03]  /*2210*/  LEA R8, P1, R4, R87, 0x3 ;  /* 0x0000005704087211 */ /* 0x000fc600078218ff */
[----:B------:R-:W-:Y:S01]  /*2220*/  IMAD R5, R61, UR4, R5 ;  /* 0x000000043d057c24 */ /* 0x000fe2000f8e0205 */
[----:B------:R-:W-:Y:S01]  /*2230*/  LEA R2, P2, R6, R83, 0x3 ;  /* 0x0000005306027211 */ /* 0x000fe200078418ff */
[----:B------:R-:W-:-:S03]  /*2240*/  IMAD R3, R59, UR4, R7 ;  /* 0x000000043b037c24 */ /* 0x000fc6000f8e0207 */
[----:B------:R-:W-:Y:S02]  /*2250*/  LEA.HI.X R9, R4, R85, R5, 0x3, P1 ;  /* 0x0000005504097211 */ /* 0x000fe400008f1c05 */
[----:B------:R-:W-:-:S04]  /*2260*/  LEA.HI.X R3, R6, R81, R3, 0x3, P2 ;  /* 0x0000005106037211 */ /* 0x000fc800010f1c03 */
[----:B------:R-:W2:Y:S04]  /*2270*/  LDG.E.64 R8, desc[UR16][R8.64] ;  /* 0x0000001008087981 */ /* 0x000ea8000c1e1b00 */
[----:B------:R-:W2:Y:S01]  /*2280*/  LDG.E.64 R2, desc[UR16][R2.64] ;  /* 0x0000001002027981 */ /* 0x000ea2000c1e1b00 */
[----:B------:R-:W0:Y:S01]  /*2290*/  S2UR UR6, SR_CgaCtaId ;  /* 0x00000000000679c3 */ /* 0x000e220000008800 */
[C---:B------:R-:W-:Y:S01]  /*22a0*/  ISETP.NE.AND P3, PT, R76.reuse, RZ, PT ;  /* 0x000000ff4c00720c */ /* 0x040fe20003f65270 */
[----:B------:R-:W-:Y:S01]  /*22b0*/  UMOV UR5, 0x400 ;  /* 0x0000040000057882 */ /* 0x000fe20000000000 */
[----:B------:R-:W-:Y:S01]  /*22c0*/  ISETP.NE.AND P1, PT, R76, 0x1f, PT ;  /* 0x0000001f4c00780c */ /* 0x000fe20003f25270 */
[----:B------:R-:W-:Y:S01]  /*22d0*/  BSSY.RECONVERGENT B0, `(.L_x_17367) ;  /* 0x000003f000007945 */ /* 0x000fe20003800200 */
[----:B0-----:R-:W-:Y:S01]  /*22e0*/  ULEA UR5, UR6, UR5, 0x18 ;  /* 0x0000000506057291 */ /* 0x001fe2000f8ec0ff */
[C---:B-----5:R-:W-:Y:S01]  /*22f0*/  FMUL.FTZ R4, R23.reuse, R51 ;  /* 0x0000003317047220 */ /* 0x060fe20000410000 */
        /* <DEDUP_REMOVED lines=9> */
[----:B------:R1:W5:Y:S01]  /*2390*/  MUFU.EX2 R6, R5 ;  /* 0x0000000500067308 */ /* 0x0003620000000800 */
[----:B0-----:R-:W-:Y:S01]  /*23a0*/  FMUL.FTZ R82, R4, R50 ;  /* 0x0000003204527220 */ /* 0x001fe20000410000 */
[----:B------:R-:W-:-:S04]  /*23b0*/  FMUL.FTZ R4, R23, R49 ;  /* 0x0000003117047220 */ /* 0x000fc80000410000 */
[----:B------:R-:W-:Y:S01]  /*23c0*/  FMUL.RZ R86, R4, 0.15915493667125701904 ;  /* 0x3e22f98304567820 */ /* 0x000fe2000040c000 */
[----:B------:R-:W-:Y:S01]  /*23d0*/  FMUL.FTZ R4, R23, R50 ;  /* 0x0000003217047220 */ /* 0x000fe20000410000 */
[----:B------:R-:W-:Y:S01]  /*23e0*/  MUFU.SIN R25, R84 ;  /* 0x0000005400197308 */ /* 0x000fe20000000400 */
[----:B-1----:R-:W-:-:S07]  /*23f0*/  IADD3 R5, PT, PT, R27, UR4, RZ ;  /* 0x000000041b057c10 */ /* 0x002fce000fffe0ff */
[----:B------:R0:W-:Y:S08]  /*2400*/  MUFU.COS R95, R84 ;  /* 0x00000054005f7308 */ /* 0x0001f00000000000 */
[----:B------:R1:W3:Y:S01]  /*2410*/  MUFU.EX2 R94, R10 ;  /* 0x0000000a005e7308 */ /* 0x0002e20000000800 */
[----:B0-----:R-:W-:Y:S01]  /*2420*/  FMUL.RZ R84, R4, 0.15915493667125701904 ;  /* 0x3e22f98304547820 */ /* 0x001fe2000040c000 */
[----:B------:R-:W-:Y:S01]  /*2430*/  P2R R4, PR, RZ, 0x8 ;  /* 0x00000008ff047803 */ /* 0x000fe20000000000 */
[----:B-----5:R-:W-:-:S05]  /*2440*/  FMUL.FTZ R4, R6, R11 ;  /* 0x0000000b06047220 */ /* 0x020fca0000410000 */
[----:B------:R-:W-:Y:S01]  /*2450*/  MUFU.EX2 R24, R24 ;  /* 0x0000001800187308 */ /* 0x000fe20000000800 */
[----:B-1----:R-:W-:Y:S01]  /*2460*/  SEL R10, R5, R64, !P3 ;  /* 0x00000040050a7207 */ /* 0x002fe20005800000 */
[----:B------:R-:W-:Y:S01]  /*2470*/  FMUL.FTZ R5, R6, R7 ;  /* 0x0000000706057220 */ /* 0x000fe20000410000 */
[CC--:B--2---:R-:W-:Y:S01]  /*2480*/  FMUL.FTZ R7, R9.reuse, R3.reuse ;  /* 0x0000000309077220 */ /* 0x0c4fe20000410000 */
[----:B------:R-:W-:Y:S01]  /*2490*/  FMUL.FTZ R6, R8, R3 ;  /* 0x0000000308067220 */ /* 0x000fe20000410000 */
[----:B------:R-:W-:Y:S02]  /*24a0*/  LEA R10, R10, UR5, 0x3 ;  /* 0x000000050a0a7c11 */ /* 0x000fe4000f8e18ff */
[-C--:B------:R-:W-:Y:S01]  /*24b0*/  FFMA.FTZ R7, R8, R2.reuse, -R7 ;  /* 0x0000000208077223 */ /* 0x080fe20000010807 */
[----:B------:R-:W-:Y:S01]  /*24c0*/  MUFU.EX2 R82, R82 ;  /* 0x0000005200527308 */ /* 0x000fe20000000800 */
[----:B------:R-:W-:Y:S01]  /*24d0*/  FFMA.FTZ R6, R9, R2, R6 ;  /* 0x0000000209067223 */ /* 0x000fe20000010006 */
[----:B------:R0:W-:Y:S01]  /*24e0*/  STS.64 [R10+0x560], R4 ;  /* 0x000560040a007388 */ /* 0x0001e20000000a00 */
[C---:B---3--:R-:W-:Y:S01]  /*24f0*/  FMUL.FTZ R95, R94.reuse, R95 ;  /* 0x0000005f5e5f7220 */ /* 0x048fe20000410000 */
[----:B------:R-:W-:Y:S01]  /*2500*/  FMUL.FTZ R94, R94, R25 ;  /* 0x000000195e5e7220 */ /* 0x000fe20000410000 */
[CC--:B------:R-:W-:Y:S01]  /*2510*/  FMUL.FTZ R96, R35.reuse, R7.reuse ;  /* 0x0000000723607220 */ /* 0x0c0fe20000410000 */
[----:B------:R-:W-:Y:S01]  /*2520*/  FMUL.FTZ R100, R34, R7 ;  /* 0x0000000722647220 */ /* 0x000fe20000410000 */
[-C--:B------:R-:W-:Y:S01]  /*2530*/  FMUL.FTZ R98, R35, -R6.reuse ;  /* 0x8000000623627220 */ /* 0x080fe20000410000 */
[----:B------:R-:W1:Y:S08]  /*2540*/  MUFU.SIN R97, R86 ;  /* 0x0000005600617308 */ /* 0x000e700000000400 */
[----:B------:R-:W2:Y:S08]  /*2550*/  MUFU.COS R101, R84 ;  /* 0x0000005400657308 */ /* 0x000eb00000000000 */
[----:B------:R3:W5:Y:S01]  /*2560*/  MUFU.SIN R99, R84 ;  /* 0x0000005400637308 */ /* 0x0007620000000400 */
[----:B-1----:R-:W-:Y:S01]  /*2570*/  FMUL.FTZ R90, R24, R97 ;  /* 0x00000061185a7220 */ /* 0x002fe20000410000 */
[----:B------:R-:W-:-:S06]  /*2580*/  FMUL.FTZ R97, R33, -R6 ;  /* 0x8000000621617220 */ /* 0x000fcc0000410000 */
[----:B------:R5:W1:Y:S01]  /*2590*/  MUFU.COS R93, R86 ;  /* 0x00000056005d7308 */ /* 0x000a620000000000 */
[----:B--2---:R-:W-:Y:S01]  /*25a0*/  FMUL.FTZ R88, R82, R101 ;  /* 0x0000006552587220 */ /* 0x004fe20000410000 */
[----:B---3--:R-:W-:Y:S01]  /*25b0*/  FMUL.FTZ R84, R0, R7 ;  /* 0x0000000700547220 */ /* 0x008fe20000410000 */
[-C--:B------:R-:W-:Y:S01]  /*25c0*/  FMUL.FTZ R101, R34, -R6.reuse ;  /* 0x8000000622657220 */ /* 0x080fe20000410000 */
[----:B-----5:R-:W-:Y:S01]  /*25d0*/  FMUL.FTZ R86, R82, R99 ;  /* 0x0000006352567220 */ /* 0x020fe20000410000 */
[----:B------:R-:W-:Y:S01]  /*25e0*/  FMUL.FTZ R99, R33, R7 ;  /* 0x0000000721637220 */ /* 0x000fe20000410000 */
[----:B------:R-:W-:Y:S01]  /*25f0*/  FMUL.FTZ R82, R0, -R6 ;  /* 0x8000000600527220 */ /* 0x000fe20000410000 */
[----:B-1----:R-:W-:Y:S01]  /*2600*/  FMUL.FTZ R93, R24, R93 ;  /* 0x0000005d185d7220 */ /* 0x002fe20000410000 */
        /* <DEDUP_REMOVED lines=8> */
[----:B------:R0:W1:Y:S01]  /*2690*/  LDS.64 R6, [R2+0x560] ;  /* 0x0005600002067984 */ /* 0x0000620000000a00 */
[----:B------:R-:W-:Y:S05]  /*26a0*/  BRA `(.L_x_17369) ;  /* 0x0000000000047947 */ /* 0x000fea0003800000 */
.L_x_17368:
[----:B------:R2:W3:Y:S02]  /*26b0*/  LDS.64 R6, [R91+0x1568] ;  /* 0x001568005b067984 */ /* 0x0004e40000000a00 */
.L_x_17369:
[----:B----4-:R-:W-:Y:S05]  /*26c0*/  BSYNC.RECONVERGENT B0 ;  /* 0x0000000000007941 */ /* 0x010fea0003800200 */
.L_x_17367:
[----:B------:R-:W4:Y:S01]  /*26d0*/  @P0 LDC R9, c[0x0][0x38c] ;  /* 0x0000e300ff090b82 */ /* 0x000f220000000800 */
[----:B------:R-:W-:Y:S01]  /*26e0*/  CS2R R24, SRZ ;  /* 0x0000000000187805 */ /* 0x000fe2000001ff00 */
[----:B----4-:R-:W-:-:S04]  /*26f0*/  @P0 IMAD R9, R32, R9, UR4 ;  /* 0x0000000420090e24 */ /* 0x010fc8000f8e0209 */
[----:B------:R-:W-:-:S05]  /*2700*/  @P0 IMAD.WIDE R8, R9, 0x10, R14 ;  /* 0x0000001009080825 */ /* 0x000fca00078e020e */
[----:B------:R4:W5:Y:S01]  /*2710*/  @P0 LDG.E.64 R24, desc[UR16][R8.64+0x8] ;  /* 0x0000081008180981 */ /* 0x000962000c1e1b00 */
[CC--:B0-----:R-:W-:Y:S01]  /*2720*/  FMUL.FTZ R2, R31.reuse, R94.reuse ;  /* 0x0000005e1f027220 */ /* 0x0c1fe20000410000 */
        /* <DEDUP_REMOVED lines=17> */
[----:B----4-:R-:W-:Y:S01]  /*2840*/  FADD.FTZ R9, R29, R10 ;  /* 0x0000000a1d097221 */ /* 0x010fe20000010000 */
        /* <DEDUP_REMOVED lines=16> */
[----:B------:R-:W0:Y:S01]  /*2950*/  SHFL.UP PT, R10, R102, 0x1, RZ ;  /* 0x04200000660a7989 */ /* 0x000e2200000e00ff */
[----:B------:R-:W-:Y:S01]  /*2960*/  ISETP.GT.U32.AND P5, PT, R92, 0xf, PT ;  /* 0x0000000f5c00780c */ /* 0x000fe20003fa4070 */
[-C--:B------:R-:W-:Y:S01]  /*2970*/  FFMA.FTZ R104, R88, R3.reuse, R9 ;  /* 0x0000000358687223 */ /* 0x080fe20000010009 */
[----:B------:R-:W-:Y:S01]  /*2980*/  FMUL.FTZ R2, R86, R3 ;  /* 0x0000000356027220 */ /* 0x000fe20000410000 */
[----:B------:R-:W4:Y:S03]  /*2990*/  SHFL.UP PT, R8, R103, 0x1, RZ ;  /* 0x0420000067087989 */ /* 0x000f2600000e00ff */
[----:B------:R-:W-:Y:S01]  /*29a0*/  FFMA.FTZ R105, R88, R105, -R2 ;  /* 0x0000006958697223 */ /* 0x000fe20000010802 */
[----:B------:R-:W2:Y:S04]  /*29b0*/  SHFL.UP PT, R3, R104, 0x1, RZ ;  /* 0x0420000068037989 */ /* 0x000ea800000e00ff */
[----:B------:R-:W1:Y:S01]  /*29c0*/  SHFL.UP PT, R2, R105, 0x1, RZ ;  /* 0x0420000069027989 */ /* 0x000e6200000e00ff */
[-C--:B0-----:R-:W-:Y:S01]  /*29d0*/  FMUL.FTZ R9, R105, R10.reuse ;  /* 0x0000000a69097220 */ /* 0x081fe20000410000 */
[----:B------:R-:W-:-:S03]  /*29e0*/  FMUL.FTZ R10, R104, R10 ;  /* 0x0000000a680a7220 */ /* 0x000fc60000410000 */
[-C--:B----4-:R-:W-:Y:S01]  /*29f0*/  FFMA.FTZ R9, R104, R8.reuse, R9 ;  /* 0x0000000868097223 */ /* 0x090fe20000010009 */
[----:B------:R-:W-:-:S03]  /*2a00*/  FFMA.FTZ R10, R105, R8, -R10 ;  /* 0x00000008690a7223 */ /* 0x000fc6000001080a */
[----:B------:R-:W-:Y:S01]  /*2a10*/  @P1 FADD.FTZ R102, R102, R9 ;  /* 0x0000000966661221 */ /* 0x000fe20000010000 */
[----:B------:R-:W-:Y:S01]  /*2a20*/  @P1 FADD.FTZ R103, R103, R10 ;  /* 0x0000000a67671221 */ /* 0x000fe20000010000 */
[CC--:B--2---:R-:W-:Y:S01]  /*2a30*/  FMUL.FTZ R9, R105.reuse, R3.reuse ;  /* 0x0000000369097220 */ /* 0x0c4fe20000410000 */
[C---:B------:R-:W-:Y:S02]  /*2a40*/  FMUL.FTZ R8, R104.reuse, R3 ;  /* 0x0000000368087220 */ /* 0x040fe40000410000 */
[----:B------:R-:W0:Y:S01]  /*2a50*/  SHFL.UP PT, R11, R102, 0x2, RZ ;  /* 0x04400000660b7989 */ /* 0x000e2200000e00ff */
[-C--:B-1----:R-:W-:Y:S01]  /*2a60*/  @P1 FFMA.FTZ R104, R104, R2.reuse, R9 ;  /* 0x0000000268681223 */ /* 0x082fe20000010009 */
[----:B------:R-:W-:Y:S01]  /*2a70*/  @P1 FFMA.FTZ R105, R105, R2, -R8 ;  /* 0x0000000269691223 */ /* 0x000fe20000010808 */
[----:B------:R-:W-:Y:S01]  /*2a80*/  ISETP.GE.AND P1, PT, R54, 0x2, PT ;  /* 0x000000023600780c */ /* 0x000fe20003f26270 */
[----:B------:R-:W1:Y:S04]  /*2a90*/  SHFL.UP PT, R10, R103, 0x2, RZ ;  /* 0x04400000670a7989 */ /* 0x000e6800000e00ff */
[----:B------:R-:W2:Y:S04]  /*2aa0*/  SHFL.UP PT, R3, R104, 0x2, RZ ;  /* 0x0440000068037989 */ /* 0x000ea800000e00ff */
[----:B------:R-:W4:Y:S01]  /*2ab0*/  SHFL.UP PT, R2, R105, 0x2, RZ ;  /* 0x0440000069027989 */ /* 0x000f2200000e00ff */
[-C--:B0-----:R-:W-:Y:S01]  /*2ac0*/  FMUL.FTZ R9, R105, R11.reuse ;  /* 0x0000000b69097220 */ /* 0x081fe20000410000 */
[----:B------:R-:W-:-:S03]  /*2ad0*/  FMUL.FTZ R8, R104, R11 ;  /* 0x0000000b68087220 */ /* 0x000fc60000410000 */
[-C--:B-1----:R-:W-:Y:S01]  /*2ae0*/  FFMA.FTZ R9, R104, R10.reuse, R9 ;  /* 0x0000000a68097223 */ /* 0x082fe20000010009 */
[----:B------:R-:W-:-:S03]  /*2af0*/  FFMA.FTZ R8, R105, R10, -R8 ;  /* 0x0000000a69087223 */ /* 0x000fc60000010808 */
[----:B------:R-:W-:Y:S01]  /*2b00*/  @P1 FADD.FTZ R102, R102, R9 ;  /* 0x0000000966661221 */ /* 0x000fe20000010000 */
[-C--:B--2---:R-:W-:Y:S01]  /*2b10*/  FMUL.FTZ R9, R105, R3.reuse ;  /* 0x0000000369097220 */ /* 0x084fe20000410000 */
[----:B------:R-:W-:Y:S01]  /*2b20*/  @P1 FADD.FTZ R103, R103, R8 ;  /* 0x0000000867671221 */ /* 0x000fe20000010000 */
[C---:B------:R-:W-:Y:S02]  /*2b30*/  FMUL.FTZ R8, R104.reuse, R3 ;  /* 0x0000000368087220 */ /* 0x040fe40000410000 */
[----:B------:R-:W0:Y:S01]  /*2b40*/  SHFL.UP PT, R10, R102, 0x4, RZ ;  /* 0x04800000660a7989 */ /* 0x000e2200000e00ff */
[-C--:B----4-:R-:W-:Y:S01]  /*2b50*/  @P1 FFMA.FTZ R104, R104, R2.reuse, R9 ;  /* 0x0000000268681223 */ /* 0x090fe20000010009 */
        /* <DEDUP_REMOVED lines=10> */
[CC--:B--2---:R-:W-:Y:S01]  /*2c00*/  FMUL.FTZ R8, R104.reuse, R3.reuse ;  /* 0x0000000368087220 */ /* 0x0c4fe20000410000 */
[----:B------:R-:W-:Y:S01]  /*2c10*/  @P1 FADD.FTZ R103, R103, R10 ;  /* 0x0000000a67671221 */ /* 0x000fe20000010000 */
[C---:B------:R-:W-:Y:S02]  /*2c20*/  FMUL.FTZ R11, R105.reuse, R3 ;  /* 0x00000003690b7220 */ /* 0x040fe40000410000 */
[----:B------:R-:W0:Y:S01]  /*2c30*/  SHFL.UP PT, R9, R102, 0x8, RZ ;  /* 0x0500000066097989 */ /* 0x000e2200000e00ff */
[-C--:B----4-:R-:W-:Y:S01]  /*2c40*/  @P1 FFMA.FTZ R105, R105, R2.reuse, -R8 ;  /* 0x0000000269691223 */ /* 0x090fe20000010808 */
[----:B------:R-:W-:Y:S01]  /*2c50*/  @P1 FFMA.FTZ R104, R104, R2, R11 ;  /* 0x0000000268681223 */ /* 0x000fe2000001000b */
        /* <DEDUP_REMOVED lines=9> */
[----:B------:R-:W-:Y:S01]  /*2cf0*/  FMUL.FTZ R11, R86, R97 ;  /* 0x00000061560b7220 */ /* 0x000fe20000410000 */
[-C--:B--2---:R-:W-:Y:S01]  /*2d00*/  FMUL.FTZ R9, R104, R3.reuse ;  /* 0x0000000368097220 */ /* 0x084fe20000410000 */
[----:B------:R-:W-:Y:S01]  /*2d10*/  FMUL.FTZ R3, R105, R3 ;  /* 0x0000000369037220 */ /* 0x000fe20000410000 */
[----:B------:R-:W-:Y:S01]  /*2d20*/  @P1 FADD.FTZ R103, R103, R10 ;  /* 0x0000000a67671221 */ /* 0x000fe20000010000 */
[-C--:B------:R-:W-:Y:S01]  /*2d30*/  FFMA.FTZ R11, R88, R99.reuse, R11 ;  /* 0x00000063580b7223 */ /* 0x080fe2000001000b */
[-C--:B----4-:R-:W-:Y:S01]  /*2d40*/  @P1 FFMA.FTZ R105, R105, R2.reuse, -R9 ;  /* 0x0000000269691223 */ /* 0x090fe20000010809 */
[----:B------:R-:W-:Y:S01]  /*2d50*/  @P1 FFMA.FTZ R104, R104, R2, R3 ;  /* 0x0000000268681223 */ /* 0x000fe20000010003 */
[----:B------:R-:W-:Y:S01]  /*2d60*/  FMUL.FTZ R2, R86, R99 ;  /* 0x0000006356027220 */ /* 0x000fe20000410000 */
[-C--:B---3--:R-:W-:Y:S01]  /*2d70*/  FMUL.FTZ R9, R88, R7.reuse ;  /* 0x0000000758097220 */ /* 0x088fe20000410000 */
        /* <DEDUP_REMOVED lines=16> */
[C---:B------:R-:W-:Y:S01]  /*2e80*/  FFMA.FTZ R3, R93.reuse, R3, R108 ;  /* 0x000000035d037223 */ /* 0x040fe2000001006c */
[----:B------:R-:W-:Y:S01]  /*2e90*/  FFMA.FTZ R107, R93, R107, -R110 ;  /* 0x0000006b5d6b7223 */ /* 0x000fe2000001086e */
[-C--:B------:R-:W-:Y:S01]  /*2ea0*/  FMUL.FTZ R106, R94, R2.reuse ;  /* 0x000000025e6a7220 */ /* 0x080fe20000410000 */
[----:B------:R-:W-:Y:S01]  /*2eb0*/  FADD.FTZ R111, R96, R111 ;  /* 0x0000006f606f7221 */ /* 0x000fe20000010000 */
[----:B------:R-:W-:Y:S01]  /*2ec0*/  ISETP.GE.AND P1, PT, R54, 0x10, PT ;  /* 0x000000103600780c */ /* 0x000fe20003f26270 */
[----:B------:R-:W-:Y:S01]  /*2ed0*/  FMUL.FTZ R109, R94, R3 ;  /* 0x000000035e6d7220 */ /* 0x000fe20000410000 */
[----:B------:R-:W-:Y:S01]  /*2ee0*/  FADD.FTZ R107, R98, R107 ;  /* 0x0000006b626b7221 */ /* 0x000fe20000010000 */
[----:B------:R-:W-:Y:S01]  /*2ef0*/  FMUL.FTZ R110, R94, R111 ;  /* 0x0000006f5e6e7220 */ /* 0x000fe20000410000 */
[C---:B------:R-:W-:Y:S01]  /*2f00*/  FFMA.FTZ R3, R95.reuse, R3, R106 ;  /* 0x000000035f037223 */ /* 0x040fe2000001006a */
[----:B------:R-:W-:Y:S01]  /*2f10*/  FFMA.FTZ R2, R95, R2, -R109 ;  /* 0x000000025f027223 */ /* 0x000fe2000001086d */
[-C--:B0-----:R-:W-:Y:S01]  /*2f20*/  FMUL.FTZ R106, R104, R11.reuse ;  /* 0x0000000b686a7220 */ /* 0x081fe20000410000 */
[----:B------:R-:W-:Y:S01]  /*2f30*/  FMUL.FTZ R109, R105, R11 ;  /* 0x0000000b696d7220 */ /* 0x000fe20000410000 */
[-C--:B------:R-:W-:Y:S01]  /*2f40*/  FMUL.FTZ R108, R94, R107.reuse ;  /* 0x0000006b5e6c7220 */ /* 0x080fe20000410000 */
[----:B------:R-:W-:Y:S01]  /*2f50*/  FFMA.FTZ R113, R95, R107, -R110 ;  /* 0x0000006b5f717223 */ /* 0x000fe2000001086e */
[-C--:B-1----:R-:W-:Y:S01]  /*2f60*/  FMUL.FTZ R107, R105, R10.reuse ;  /* 0x0000000a696b7220 */ /* 0x082fe20000410000 */
[C---:B------:R-:W-:Y:S01]  /*2f70*/  FMUL.FTZ R11, R104.reuse, R10 ;  /* 0x0000000a680b7220 */ /* 0x040fe20000410000 */
[----:B------:R-:W-:Y:S01]  /*2f80*/  FFMA.FTZ R111, R95, R111, R108 ;  /* 0x0000006f5f6f7223 */ /* 0x000fe2000001006c */
        /* <DEDUP_REMOVED lines=8> */
[----:B------:R-:W0:Y:S01]  /*3010*/  SHFL.DOWN PT, R109, R2, 0x1, 0x1f ;  /* 0x08201f00026d7f89 */ /* 0x000e2200000e0000 */
        /* <DEDUP_REMOVED lines=24> */
.L_x_17371:
[----:B------:R-:W-:Y:S05]  /*31a0*/  BSYNC.RECONVERGENT B0 ;  /* 0x0000000000007941 */ /* 0x000fea0003800200 */
.L_x_17370:
        /* <DEDUP_REMOVED lines=17> */
.L_x_17373:
[----:B------:R-:W-:Y:S05]  /*32c0*/  BSYNC.RECONVERGENT B0 ;  /* 0x0000000000007941 */ /* 0x000fea0003800200 */
.L_x_17372:
        /* <DEDUP_REMOVED lines=16> */
.L_x_17375:
[----:B------:R-:W-:Y:S05]  /*33d0*/  BSYNC.RECONVERGENT B0 ;  /* 0x0000000000007941 */ /* 0x000fea0003800200 */
.L_x_17374:
        /* <DEDUP_REMOVED lines=16> */
.L_x_17377:
[----:B------:R-:W-:Y:S05]  /*34e0*/  BSYNC.RECONVERGENT B0 ;  /* 0x0000000000007941 */ /* 0x000fea0003800200 */
.L_x_17376:
        /* <DEDUP_REMOVED lines=16> */
.L_x_17379:
[----:B------:R-:W-:Y:S05]  /*35f0*/  BSYNC.RECONVERGENT B0 ;  /* 0x0000000000007941 */ /* 0x000fea0003800200 */
.L_x_17378:
        /* <DEDUP_REMOVED lines=42> */
[----:B------:R-:W-:Y:S01]  /*38a0*/  ISETP.GT.AND P2, PT, R54, 0x17, PT ;  /* 0x000000173600780c */ /* 0x000fe20003f44270 */
        /* <DEDUP_REMOVED lines=10> */
[C---:B------:R-:W-:Y:S01]  /*3950*/  FFMA.FTZ R5, R95.reuse, R105, -R4 ;  /* 0x000000695f057223 */ /* 0x040fe20000010804 */
        /* <DEDUP_REMOVED lines=20> */
[----:B------:R-:W-:Y:S01]  /*3aa0*/  FADD.FTZ R94, -R30, R107 ;  /* 0x0000006b1e5e7221 */ /* 0x000fe20000010100 */
[C---:B------:R-:W-:Y:S01]  /*3ab0*/  FMUL.FTZ R5, R86.reuse, R93 ;  /* 0x0000005d56057220 */ /* 0x040fe20000410000 */
[----:B------:R-:W-:Y:S01]  /*3ac0*/  FMUL.FTZ R105, R86, R106 ;  /* 0x0000006a56697220 */ /* 0x000fe20000410000 */
[----:B------:R-:W-:Y:S01]  /*3ad0*/  FMUL.FTZ R109, R103, R52 ;  /* 0x00000034676d7220 */ /* 0x000fe20000410000 */
[----:B------:R-:W-:Y:S01]  /*3ae0*/  FMUL.FTZ R86, R84, R51 ;  /* 0x0000003354567220 */ /* 0x000fe20000410000 */
[C---:B------:R-:W-:Y:S01]  /*3af0*/  FMUL.FTZ R107, R101.reuse, R6 ;  /* 0x00000006656b7220 */ /* 0x040fe20000410000 */
[----:B------:R-:W-:Y:S01]  /*3b00*/  FMUL.FTZ R95, R96, R52 ;  /* 0x00000034605f7220 */ /* 0x000fe20000410000 */
[----:B------:R-:W-:Y:S01]  /*3b10*/  FMUL.FTZ R113, R98, R109 ;  /* 0x0000006d62717220 */ /* 0x000fe20000410000 */
[----:B------:R-:W-:Y:S01]  /*3b20*/  FFMA.FTZ R7, R88, R106, -R5 ;  /* 0x0000006a58077223 */ /* 0x000fe20000010805 */
[-C--:B------:R-:W-:Y:S01]  /*3b30*/  FFMA.FTZ R107, R90, R86.reuse, R107 ;  /* 0x000000565a6b7223 */ /* 0x080fe2000001006b */
[----:B------:R-:W-:Y:S01]  /*3b40*/  FMUL.FTZ R115, R98, R95 ;  /* 0x0000005f62737220 */ /* 0x000fe20000410000 */
[----:B------:R-:W-:Y:S01]  /*3b50*/  FMUL.FTZ R5, R101, R86 ;  /* 0x0000005665057220 */ /* 0x000fe20000410000 */
[----:B------:R-:W-:Y:S01]  /*3b60*/  FFMA.FTZ R105, R88, R93, R105 ;  /* 0x0000005d58697223 */ /* 0x000fe20000010069 */
[----:B------:R-:W-:Y:S01]  /*3b70*/  FFMA.FTZ R104, R94, R95, R113 ;  /* 0x0000005f5e687223 */ /* 0x000fe20000010071 */
[----:B------:R-:W-:Y:S01]  /*3b80*/  FADD.FTZ R107, RZ, R107 ;  /* 0x0000006bff6b7221 */ /* 0x000fe20000010000 */
[----:B------:R-:W-:Y:S01]  /*3b90*/  FFMA.FTZ R108, R34, R106, R111 ;  /* 0x0000006a226c7223 */ /* 0x000fe2000001006f */
[----:B------:R-:W-:Y:S01]  /*3ba0*/  FADD.FTZ R88, -R29, R106 ;  /* 0x0000006a1d587221 */ /* 0x000fe20000010100 */
[----:B------:R-:W-:Y:S01]  /*3bb0*/  FMUL.FTZ R106, R100, R49 ;  /* 0x00000031646a7220 */ /* 0x000fe20000410000 */
[----:B------:R-:W-:Y:S01]  /*3bc0*/  FFMA.FTZ R4, R94, R109, -R115 ;  /* 0x0000006d5e047223 */ /* 0x000fe20000010873 */
[----:B------:R-:W-:Y:S01]  /*3bd0*/  FFMA.FTZ R109, R90, R6, -R5 ;  /* 0x000000065a6d7223 */ /* 0x000fe20000010805 */
[----:B------:R-:W-:Y:S01]  /*3be0*/  FADD.FTZ R113, R28, R7 ;  /* 0x000000071c717221 */ /* 0x000fe20000010000 */
[----:B------:R-:W-:Y:S01]  /*3bf0*/  FADD.FTZ R5, R107, R104 ;  /* 0x000000686b057221 */ /* 0x000fe20000010000 */
[----:B------:R-:W-:Y:S01]  /*3c00*/  FADD.FTZ R104, RZ, R105 ;  /* 0x00000069ff687221 */ /* 0x000fe20000010000 */
[----:B------:R-:W-:Y:S01]  /*3c10*/  FMUL.FTZ R7, R102, R49 ;  /* 0x0000003166077220 */ /* 0x000fe20000410000 */
[----:B------:R-:W-:Y:S01]  /*3c20*/  FMUL.FTZ R111, R93, R106 ;  /* 0x0000006a5d6f7220 */ /* 0x000fe20000410000 */
[-C--:B------:R-:W-:Y:S01]  /*3c30*/  FMUL.FTZ R105, R99, R50.reuse ;  /* 0x0000003263697220 */ /* 0x080fe20000410000 */
        /* <DEDUP_REMOVED lines=17> */
[----:B------:R-:W-:Y:S01]  /*3d50*/  FADD.FTZ R36, R105, R36 ;  /* 0x0000002469247221 */ /* 0x000fe20000010000 */
[----:B------:R-:W-:Y:S01]  /*3d60*/  FFMA.FTZ R109, R33, -R104, R6 ;  /* 0x80000068216d7223 */ /* 0x000fe20000010006 */
[----:B------:R-:W-:Y:S01]  /*3d70*/  FADD.FTZ R4, R5, R110 ;  /* 0x0000006e05047221 */ /* 0x000fe20000010000 */
[----:B------:R-:W-:Y:S01]  /*3d80*/  FADD.FTZ R112, R113, R112 ;  /* 0x0000007071707221 */ /* 0x000fe20000010000 */
[----:B------:R-:W-:Y:S01]  /*3d90*/  MOV R6, R107 ;  /* 0x0000006b00067202 */ /* 0x000fe20000000f00 */
[----:B------:R-:W0:Y:S01]  /*3da0*/  SHFL.DOWN PT, R113, R107, 0x1, 0x1f ;  /* 0x08201f006b717f89 */ /* 0x000e2200000e0000 */
[----:B------:R-:W-:Y:S01]  /*3db0*/  MOV R7, R109 ;  /* 0x0000006d00077202 */ /* 0x000fe20000000f00 */
[----:B------:R-:W-:Y:S01]  /*3dc0*/  FADD.FTZ R37, R106, R37 ;  /* 0x000000256a257221 */ /* 0x000fe20000010000 */
[----:B------:R-:W-:Y:S01]  /*3dd0*/  MOV R5, R112 ;  /* 0x0000007000057202 */ /* 0x000fe20000000f00 */
[----:B------:R-:W1:Y:S04]  /*3de0*/  SHFL.DOWN PT, R114, R109, 0x1, 0x1f ;  /* 0x08201f006d727f89 */ /* 0x000e6800000e0000 */
[----:B------:R-:W2:Y:S04]  /*3df0*/  SHFL.DOWN PT, R111, R4, 0x1, 0x1f ;  /* 0x08201f00046f7f89 */ /* 0x000ea800000e0000 */
[----:B------:R-:W3:Y:S01]  /*3e00*/  SHFL.DOWN PT, R110, R112, 0x1, 0x1f ;  /* 0x08201f00706e7f89 */ /* 0x000ee200000e0000 */
[----:B0-----:R-:W-:Y:S01]  /*3e10*/  @!P1 FADD.FTZ R6, R6, R113 ;  /* 0x0000007106069221 */ /* 0x001fe20000010000 */
[----:B-1----:R-:W-:-:S04]  /*3e20*/  @!P1 FADD.FTZ R7, R7, R114 ;  /* 0x0000007207079221 */ /* 0x002fc80000010000 */
[----:B------:R-:W0:Y:S01]  /*3e30*/  SHFL.DOWN PT, R109, R6, 0x2, 0x1f ;  /* 0x08401f00066d7f89 */ /* 0x000e2200000e0000 */
[----:B--2---:R-:W-:-:S03]  /*3e40*/  @!P1 FADD.FTZ R4, R111, R4 ;  /* 0x000000046f049221 */ /* 0x004fc60000010000 */
[----:B------:R-:W1:Y:S01]  /*3e50*/  SHFL.DOWN PT, R114, R7, 0x2, 0x1f ;  /* 0x08401f0007727f89 */ /* 0x000e6200000e0000 */
[----:B---3--:R-:W-:-:S03]  /*3e60*/  @!P1 FADD.FTZ R5, R5, R110 ;  /* 0x0000006e05059221 */ /* 0x008fc60000010000 */
[----:B------:R-:W2:Y:S01]  /*3e70*/  SHFL.DOWN PT, R107, R4, 0x2, 0x1f ;  /* 0x08401f00046b7f89 */ /* 0x000ea200000e0000 */
[----:B------:R-:W-:-:S03]  /*3e80*/  ISETP.GT.AND P1, PT, R54, 0x1d, PT ;  /* 0x0000001d3600780c */ /* 0x000fc60003f24270 */
[----:B------:R-:W3:Y:S10]  /*3e90*/  SHFL.DOWN PT, R110, R5, 0x2, 0x1f ;  /* 0x08401f00056e7f89 */ /* 0x000ef400000e0000 */
        /* <DEDUP_REMOVED lines=38> */
[----:B------:R-:W-:-:S02]  /*4100*/  FMUL.FTZ R88, R88, R3 ;  /* 0x0000000358587220 */ /* 0x000fc40000410000 */
[----:B------:R-:W3:Y:S06]  /*4110*/  SHFL.DOWN PT, R112, R5, 0x8, 0x1f ;  /* 0x09001f0005707f89 */ /* 0x000eec00000e0000 */
[----:B------:R4:W-:Y:S01]  /*4120*/  @!P1 STS.128 [UR6+0x1660], R8 ;  /* 0x00166008ff009988 */ /* 0x0009e20008000c06 */
[----:B0-----:R-:W-:Y:S01]  /*4130*/  @!P2 FADD.FTZ R7, R7, R114 ;  /* 0x000000720707a221 */ /* 0x001fe20000010000 */
[----:B-1----:R-:W-:-:S04]  /*4140*/  @!P2 FADD.FTZ R6, R6, R109 ;  /* 0x0000006d0606a221 */ /* 0x002fc80000010000 */
[----:B------:R0:W1:Y:S01]  /*4150*/  SHFL.DOWN PT, R8, R7, 0x10, 0x1f ;  /* 0x0a001f0007087f89 */ /* 0x00006200000e0000 */
[----:B--2---:R-:W-:-:S03]  /*4160*/  @!P2 FADD.FTZ R4, R4, R107 ;  /* 0x0000006b0404a221 */ /* 0x004fc60000010000 */
[----:B------:R0:W2:Y:S01]  /*4170*/  SHFL.DOWN PT, R11, R6, 0x10, 0x1f ;  /* 0x0a001f00060b7f89 */ /* 0x0000a200000e0000 */
        /* <DEDUP_REMOVED lines=11> */
.L_x_17381:
[----:B------:R-:W-:Y:S05]  /*4230*/  BSYNC.RECONVERGENT B0 ;  /* 0x0000000000007941 */ /* 0x000fea0003800200 */
.L_x_17380:
[C---:B---3--:R-:W-:Y:S01]  /*4240*/  FMUL.FTZ R3, R23.reuse, R82 ;  /* 0x0000005217037220 */ /* 0x048fe20000410000 */
[CC--:B----4-:R-:W-:Y:S01]  /*4250*/  FMUL.FTZ R2, R23.reuse, R96.reuse ;  /* 0x0000006017027220 */ /* 0x0d0fe20000410000 */
        /* <DEDUP_REMOVED lines=32> */
.L_x_17383:
[----:B------:R-:W-:Y:S05]  /*4460*/  BSYNC.RECONVERGENT B0 ;  /* 0x0000000000007941 */ /* 0x000fea0003800200 */
.L_x_17382:
[----:B------:R-:W-:-:S04]  /*4470*/  UIADD3 UR4, UPT, UPT, UR4, 0x1, URZ ;  /* 0x0000000104047890 */ /* 0x000fc8000fffe0ff */
[----:B------:R-:W-:-:S09]  /*4480*/  UISETP.GE.AND UP0, UPT, UR4, UR8, UPT ;  /* 0x000000080400728c */ /* 0x000fd2000bf06270 */
[----:B------:R-:W-:Y:S05]  /*4490*/  BRA.U !UP0, `(.L_x_17384) ;  /* 0xffffffdd08387547 */ /* 0x000fea000b83ffff */
.L_x_17366:
[----:B------:R-:W-:Y:S01]  /*44a0*/  BAR.SYNC.DEFER_BLOCKING 0x0 ;  /* 0x0000000000007b1d */ /* 0x000fe20000010000 */
[-C--:B------:R-:W-:Y:S02]  /*44b0*/  ISETP.GE.AND P0, PT, R69, R56.reuse, PT ;  /* 0x000000384500720c */ /* 0x080fe40003f06270 */
[-C--:B------:R-:W-:Y:S02]  /*44c0*/  ISETP.GE.AND P2, PT, R67, R56.reuse, PT ;  /* 0x000000384300720c */ /* 0x080fe40003f46270 */
[----:B------:R-:W-:-:S03]  /*44d0*/  ISETP.GE.AND P3, PT, R65, R56, PT ;  /* 0x000000384100720c */ /* 0x000fc60003f66270 */
[----:B------:R-:W4:Y:S01]  /*44e0*/  LDC.64 R24, c[0x0][0x4f8] ;  /* 0x00013e00ff187b82 */ /* 0x000f220000000a00 */
[----:B------:R-:W-:Y:S01]  /*44f0*/  ISETP.GE.AND P4, PT, R63, R56, PT ;  /* 0x000000383f00720c */ /* 0x000fe20003f86270 */
[----:B------:R-:W5:Y:S01]  /*4500*/  LDCU.64 UR6, c[0x0][0x500] ;  /* 0x0000a000ff0677ac */ /* 0x000f620008000a00 */
[----:B------:R-:W-:Y:S02]  /*4510*/  PRMT R0, RZ, 0x7610, R0 ;  /* 0x00007610ff007816 */ /* 0x000fe40000000000 */
[----:B01----:R-:W-:Y:S01]  /*4520*/  PRMT R2, RZ, 0x7610, R2 ;  /* 0x00007610ff027816 */ /* 0x003fe20000000002 */
[----:B------:R-:W0:Y:S01]  /*4530*/  LDCU.64 UR8, c[0x0][0x550] ;  /* 0x0000aa00ff0877ac */ /* 0x000e220008000a00 */
[----:B---3--:R-:W-:Y:S02]  /*4540*/  PRMT R4, RZ, 0x7610, R4 ;  /* 0x00007610ff047816 */ /* 0x008fe40000000004 */
[----:B------:R-:W3:Y:S04]  /*4550*/  @!P0 LDG.E.U16 R0, desc[UR16][R16.64] ;  /* 0x0000001010008981 */ /* 0x000ee8000c1e1500 */
[----:B------:R-:W2:Y:S04]  /*4560*/  @!P2 LDG.E.U16 R2, desc[UR16][R16.64+0x40] ;  /* 0x000040101002a981 */ /* 0x000ea8000c1e1500 */
[----:B------:R-:W5:Y:S04]  /*4570*/  @!P3 LDG.E.U16 R4, desc[UR16][R16.64+0x80] ;  /* 0x000080101004b981 */ /* 0x000f68000c1e1500 */
[----:B------:R-:W4:Y:S01]  /*4580*/  @!P4 LDG.E.U16 R44, desc[UR16][R16.64+0xc0] ;  /* 0x0000c010102cc981 */ /* 0x000f22000c1e1500 */
[----:B------:R-:W-:-:S02]  /*4590*/  F2FP.F16.F32.PACK_AB R38, R38, R39 ;  /* 0x000000272626723e */ /* 0x000fc400000000ff */
[----:B------:R-:W-:Y:S01]  /*45a0*/  F2FP.F16.F32.PACK_AB R39, R36, R37 ;  /* 0x000000252427723e */ /* 0x000fe200000000ff */
[----:B---3--:R-:W-:Y:S04]  /*45b0*/  STS.U16 [R55], R0 ;  /* 0x0000000037007388 */ /* 0x008fe80000000400 */
[----:B--2---:R-:W-:Y:S04]  /*45c0*/  STS.U16 [R55+0x40], R2 ;  /* 0x0000400237007388 */ /* 0x004fe80000000400 */
[----:B-----5:R-:W-:Y:S04]  /*45d0*/  STS.U16 [R55+0x80], R4 ;  /* 0x0000800437007388 */ /* 0x020fe80000000400 */
[----:B----4-:R-:W-:Y:S01]  /*45e0*/  STS.U16 [R55+0xc0], R44 ;  /* 0x0000c02c37007388 */ /* 0x010fe20000000400 */
[----:B------:R-:W-:-:S03]  /*45f0*/  NOP ;  /* 0x0000000000007918 */ /* 0x000fc60000000000 */
[----:B------:R-:W1:Y:S01]  /*4600*/  LDS.64 R6, [R53] ;  /* 0x0000000035067984 */ /* 0x000e620000000a00 */
[----:B------:R-:W-:Y:S06]  /*4610*/  BAR.SYNC.DEFER_BLOCKING 0x0 ;  /* 0x0000000000007b1d */ /* 0x000fec0000010000 */
[----:B------:R-:W-:Y:S01]  /*4620*/  STS.64 [R53], R38 ;  /* 0x0000002635007388 */ /* 0x000fe20000000a00 */
[----:B------:R-:W-:-:S03]  /*4630*/  NOP ;  /* 0x0000000000007918 */ /* 0x000fc60000000000 */
[----:B------:R-:W-:Y:S04]  /*4640*/  LDS.U16 R9, [R55] ;  /* 0x0000000037097984 */ /* 0x000fe80000000400 */
[----:B------:R-:W-:Y:S01]  /*4650*/  LDS.U16 R11, [R55+0x40] ;  /* 0x00004000370b7984 */ /* 0x000fe20000000400 */
[--C-:B-1----:R-:W-:Y:S02]  /*4660*/  HADD2.F32 R3, -RZ, R6.reuse.H0_H0 ;  /* 0x20000006ff037230 */ /* 0x102fe40000004100 */
[----:B------:R-:W-:Y:S01]  /*4670*/  HADD2.F32 R5, -RZ, R7.H1_H1 ;  /* 0x30000007ff057230 */ /* 0x000fe20000004100 */
[----:B------:R-:W-:Y:S02]  /*4680*/  LDS.U16 R17, [R55+0x80] ;  /* 0x0000800037117984 */ /* 0x000fe40000000400 */
[--C-:B------:R-:W-:Y:S01]  /*4690*/  FADD.FTZ R8, R3, R78.reuse ;  /* 0x0000004e03087221 */ /* 0x100fe20000010000 */
[----:B------:R-:W-:Y:S01]  /*46a0*/  HADD2.F32 R3, -RZ, R6.H1_H1 ;  /* 0x30000006ff037230 */ /* 0x000fe20000004100 */
[----:B------:R-:W-:Y:S01]  /*46b0*/  LDS.U16 R19, [R55+0xc0] ;  /* 0x0000c00037137984 */ /* 0x000fe20000000400 */
[----:B------:R-:W-:-:S02]  /*46c0*/  FADD.FTZ R5, R5, R78 ;  /* 0x0000004e05057221 */ /* 0x000fc40000010000 */
[----:B------:R-:W-:Y:S01]  /*46d0*/  FSETP.GTU.FTZ.AND P2, PT, R8, 20, PT ;  /* 0x41a000000800780b */ /* 0x000fe20003f5c000 */
[--C-:B------:R-:W-:Y:S01]  /*46e0*/  FADD.FTZ R6, R3, R78.reuse ;  /* 0x0000004e03067221 */ /* 0x100fe20000010000 */
[----:B------:R-:W-:Y:S01]  /*46f0*/  HADD2.F32 R3, -RZ, R7.H0_H0 ;  /* 0x20000007ff037230 */ /* 0x000fe20000004100 */
[----:B------:R-:W-:Y:S01]  /*4700*/  @!P1 STS [UR5+0x100], R56 ;  /* 0x00010038ff009988 */ /* 0x000fe20008000805 */
[----:B------:R-:W-:Y:S03]  /*4710*/  BAR.SYNC.DEFER_BLOCKING 0x0 ;  /* 0x0000000000007b1d */ /* 0x000fe60000010000 */
[----:B------:R-:W-:Y:S01]  /*4720*/  FADD.FTZ R3, R3, R78 ;  /* 0x0000004e03037221 */ /* 0x000fe20000010000 */
[----:B------:R-:W-:Y:S02]  /*4730*/  FSETP.GTU.FTZ.AND P3, PT, R6, 20, PT ;  /* 0x41a000000600780b */ /* 0x000fe40003f7c000 */
[----:B------:R-:W-:-:S02]  /*4740*/  FSETP.GTU.FTZ.AND P0, PT, R5, 20, PT ;  /* 0x41a000000500780b */ /* 0x000fc40003f1c000 */
[----:B------:R-:W-:Y:S01]  /*4750*/  FSETP.GTU.FTZ.AND P4, PT, R3, 20, PT ;  /* 0x41a000000300780b */ /* 0x000fe20003f9c000 */
[----:B------:R-:W-:-:S06]  /*4760*/  @!P2 FMUL.FTZ R0, R8, -1.4426950216293334961 ;  /* 0xbfb8aa3b0800a820 */ /* 0x000fcc0000410000 */
[----:B------:R-:W1:Y:S02]  /*4770*/  @!P2 MUFU.EX2 R0, R0 ;  /* 0x000000000000a308 */ /* 0x000e640000000800 */
[----:B------:R-:W-:Y:S02]  /*4780*/  @!P3 FMUL.FTZ R2, R6, -1.4426950216293334961 ;  /* 0xbfb8aa3b0602b820 */ /* 0x000fe40000410000 */
[----:B------:R-:W-:Y:S02]  /*4790*/  @!P0 FMUL.FTZ R7, R5, -1.4426950216293334961 ;  /* 0xbfb8aa3b05078820 */ /* 0x000fe40000410000 */
[----:B------:R-:W-:Y:S02]  /*47a0*/  @!P4 FMUL.FTZ R3, R3, -1.4426950216293334961 ;  /* 0xbfb8aa3b0303c820 */ /* 0x000fe40000410000 */
[----:B------:R-:W2:Y:S01]  /*47b0*/  @!P3 MUFU.EX2 R2, R2 ;  /* 0x000000020002b308 */ /* 0x000ea20000000800 */
[----:B------:R-:W3:Y:S07]  /*47c0*/  LDS R8, [UR5+0x100] ;  /* 0x00010005ff087984 */ /* 0x000eee0008000800 */
[----:B------:R-:W4:Y:S01]  /*47d0*/  @!P4 MUFU.EX2 R3, R3 ;  /* 0x000000030003c308 */ /* 0x000f220000000800 */
[----:B-1----:R-:W-:-:S07]  /*47e0*/  @!P2 FADD.FTZ R0, R0, 1 ;  /* 0x3f8000000000a421 */ /* 0x002fce0000010000 */
[----:B------:R-:W1:Y:S01]  /*47f0*/  @!P2 MUFU.RCP R21, R0 ;  /* 0x000000000015a308 */ /* 0x000e620000001000 */
[----:B--2---:R-:W-:-:S07]  /*4800*/  @!P3 FADD.FTZ R2, R2, 1 ;  /* 0x3f8000000202b421 */ /* 0x004fce0000010000 */
[----:B------:R2:W5:Y:S01]  /*4810*/  @!P3 MUFU.RCP R10, R2 ;  /* 0x00000002000ab308 */ /* 0x0005620000001000 */
[----:B----4-:R-:W-:Y:S01]  /*4820*/  @!P4 FADD.FTZ R6, R3, 1 ;  /* 0x3f8000000306c421 */ /* 0x010fe20000010000 */
[----:B------:R-:W-:-:S06]  /*4830*/  HFMA2 R3, -RZ, RZ, 0, 0 ;  /* 0x00000000ff037431 */ /* 0x000fcc00000001ff */
[----:B------:R-:W4:Y:S01]  /*4840*/  @!P4 MUFU.RCP R23, R6 ;  /* 0x000000060017c308 */ /* 0x000f220000001000 */
[----:B--2---:R-:W-:Y:S01]  /*4850*/  MOV R2, R62 ;  /* 0x0000003e00027202 */ /* 0x004fe20000000f00 */
[----:B-1----:R-:W-:-:S04]  /*4860*/  @!P2 FMUL.FTZ R40, R40, R21 ;  /* 0x000000152828a220 */ /* 0x002fc80000410000 */
[----:B------:R-:W-:Y:S02]  /*4870*/  IMAD.WIDE.U32 R4, R24, UR18, R2 ;  /* 0x0000001218047c25 */ /* 0x000fe4000f8e0002 */
[----:B------:R-:W1:Y:S02]  /*4880*/  @!P0 MUFU.EX2 R7, R7 ;  /* 0x0000000700078308 */ /* 0x000e640000000800 */
[----:B-----5:R-:W-:Y:S01]  /*4890*/  @!P3 FMUL.FTZ R41, R41, R10 ;  /* 0x0000000a2929b220 */ /* 0x020fe20000410000 */
[----:B------:R-:W-:Y:S01]  /*48a0*/  IMAD R5, R25, UR18, R5 ;  /* 0x0000001219057c24 */ /* 0x000fe2000f8e0205 */
[-C--:B---3--:R-:W-:Y:S01]  /*48b0*/  ISETP.GE.AND P3, PT, R69, R8.reuse, PT ;  /* 0x000000084500720c */ /* 0x088fe20003f66270 */
[----:B------:R-:W2:Y:S01]  /*48c0*/  LDC.64 R24, c[0x0][0x518] ;  /* 0x00014600ff187b82 */ /* 0x000ea20000000a00 */
[----:B------:R-:W-:Y:S01]  /*48d0*/  ISETP.GE.AND P2, PT, R67, R8, PT ;  /* 0x000000084300720c */ /* 0x000fe20003f46270 */
[----:B------:R-:W-:Y:S01]  /*48e0*/  IMAD.WIDE.U32 R4, R89, UR6, R4 ;  /* 0x0000000659047c25 */ /* 0x000fe2000f8e0004 */
[----:B------:R-:W-:-:S03]  /*48f0*/  F2FP.F16.F32.PACK_AB R22, R41, R40 ;  /* 0x000000282916723e */ /* 0x000fc600000000ff */
[----:B------:R-:W-:Y:S01]  /*4900*/  FADD.FTZ R40, R40, R77 ;  /* 0x0000004d28287221 */ /* 0x000fe20000010000 */
[----:B----4-:R-:W-:Y:S01]  /*4910*/  @!P4 FMUL.FTZ R42, R42, R23 ;  /* 0x000000172a2ac220 */ /* 0x010fe20000410000 */
[----:B------:R-:W-:Y:S01]  /*4920*/  IMAD R10, R89, UR7, R5 ;  /* 0x00000007590a7c24 */ /* 0x000fe2000f8e0205 */
[----:B------:R-:W-:Y:S01]  /*4930*/  IADD3 R5, P5, PT, R69, R4, RZ ;  /* 0x0000000445057210 */ /* 0x000fe20007fbe0ff */
[----:B------:R-:W3:Y:S01]  /*4940*/  LDCU.64 UR6, c[0x0][0x560] ;  /* 0x0000ac00ff0677ac */ /* 0x000ee20008000a00 */
[----:B------:R-:W-:Y:S01]  /*4950*/  ISETP.GE.AND P4, PT, R65, R8, PT ;  /* 0x000000084100720c */ /* 0x000fe20003f86270 */
[----:B------:R-:W-:Y:S01]  /*4960*/  FADD.FTZ R41, R40, R41 ;  /* 0x0000002928297221 */ /* 0x000fe20000010000 */
[----:B------:R-:W-:Y:S02]  /*4970*/  IADD3.X R6, PT, PT, RZ, R10, RZ, P5, !PT ;  /* 0x0000000aff067210 */ /* 0x000fe40002ffe4ff */
[----:B------:R-:W-:Y:S01]  /*4980*/  ISETP.GE.AND P5, PT, R63, R8, PT ;  /* 0x000000083f00720c */ /* 0x000fe20003fa6270 */
[----:B-1----:R-:W-:Y:S01]  /*4990*/  @!P0 FADD.FTZ R7, R7, 1 ;  /* 0x3f80000007078421 */ /* 0x002fe20000010000 */
[----:B0-----:R-:W-:-:S03]  /*49a0*/  LEA R4, P6, R5, UR8, 0x1 ;  /* 0x0000000805047c11 */ /* 0x001fc6000f8c08ff */
[----:B------:R-:W0:Y:S01]  /*49b0*/  @!P0 MUFU.RCP R0, R7 ;  /* 0x0000000700008308 */ /* 0x000e220000001000 */
[----:B------:R-:W-:-:S05]  /*49c0*/  LEA.HI.X R5, R5, UR9, R6, 0x1, P6 ;  /* 0x0000000905057c11 */ /* 0x000fca000b0f0c06 */
[----:B------:R-:W-:Y:S01]  /*49d0*/  @!P3 STG.E.U16 desc[UR16][R4.64], R9 ;  /* 0x000000090400b986 */ /* 0x000fe2000c101510 */
[----:B--2---:R-:W-:-:S03]  /*49e0*/  IMAD.WIDE.U32 R2, R24, UR18, R2 ;  /* 0x0000001218027c25 */ /* 0x004fc6000f8e0002 */
[----:B------:R-:W-:Y:S01]  /*49f0*/  @!P2 STG.E.U16 desc[UR16][R4.64+0x40], R11 ;  /* 0x0000400b0400a986 */ /* 0x000fe2000c101510 */
[----:B------:R-:W-:-:S03]  /*4a00*/  IMAD R3, R25, UR18, R3 ;  /* 0x0000001219037c24 */ /* 0x000fc6000f8e0203 */
[----:B------:R-:W-:Y:S01]  /*4a10*/  @!P4 STG.E.U16 desc[UR16][R4.64+0x80], R17 ;  /* 0x000080110400c986 */ /* 0x000fe2000c101510 */
[----:B0-----:R-:W-:-:S03]  /*4a20*/  @!P0 FMUL.FTZ R43, R43, R0 ;  /* 0x000000002b2b8220 */ /* 0x001fc60000410000 */
[----:B------:R0:W-:Y:S02]  /*4a30*/  @!P5 STG.E.U16 desc[UR16][R4.64+0xc0], R19 ;  /* 0x0000c0130400d986 */ /* 0x0001e4000c101510 */
        /* <DEDUP_REMOVED lines=15> */
[----:B0-----:R-:W-:Y:S01]  /*4b30*/  IMAD R4, R89, UR5, R3 ;  /* 0x0000000559047c24 */ /* 0x001fe2000f8e0203 */
[C---:B------:R-:W-:Y:S02]  /*4b40*/  IADD3 R3, P4, PT, R69.reuse, R2, RZ ;  /* 0x0000000245037210 */ /* 0x040fe40007f9e0ff */
[-C--:B-1----:R-:W-:Y:S02]  /*4b50*/  ISETP.GE.AND P0, PT, R69, R0.reuse, PT ;  /* 0x000000004500720c */ /* 0x082fe40003f06270 */
[-C--:B------:R-:W-:Y:S02]  /*4b60*/  ISETP.GE.AND P1, PT, R67, R0.reuse, PT ;  /* 0x000000004300720c */ /* 0x080fe40003f26270 */
[-C--:B------:R-:W-:Y:S02]  /*4b70*/  ISETP.GE.AND P2, PT, R65, R0.reuse, PT ;  /* 0x000000004100720c */ /* 0x080fe40003f46270 */
[----:B------:R-:W-:Y:S02]  /*4b80*/  ISETP.GE.AND P3, PT, R63, R0, PT ;  /* 0x000000003f00720c */ /* 0x000fe40003f66270 */
[----:B------:R-:W-:-:S02]  /*4b90*/  IADD3.X R0, PT, PT, RZ, R4, RZ, P4, !PT ;  /* 0x00000004ff007210 */ /* 0x000fc400027fe4ff */
[----:B---3--:R-:W-:-:S04]  /*4ba0*/  LEA R2, P4, R3, UR6, 0x1 ;  /* 0x0000000603027c11 */ /* 0x008fc8000f8808ff */
        /* <DEDUP_REMOVED lines=14> */
.L_x_17356:
        /* <DEDUP_REMOVED lines=34> */
.L_x_17387:
[----:B------:R-:W-:Y:S05]  /*4eb0*/  BSYNC.RECONVERGENT B0 ;  /* 0x0000000000007941 */ /* 0x000fea0003800200 */
.L_x_17386:
        /* <DEDUP_REMOVED lines=26> */
.L_x_17389:
[----:B------:R-:W-:Y:S05]  /*5060*/  BSYNC.RECONVERGENT B0 ;  /* 0x0000000000007941 */ /* 0x000fea0003800200 */
.L_x_17388:
        /* <DEDUP_REMOVED lines=22> */
.L_x_17391:
        /* <DEDUP_REMOVED lines=60> */
.L_x_17390:
[----:B------:R-:W-:Y:S05]  /*5590*/  EXIT ;  /* 0x000000000000794d */ /* 0x000fea0003800000 */
.L_x_17392:
        /* <DEDUP_REMOVED lines=14> */
.L_x_18794:


//--------------------- .text._Z25selective_scan_bwd_kernelI32Selective_Scan_bwd_kernel_traitsILi32ELi4ELb0ELb0ELb1ELb0ELb0EN3c104HalfENS1_7complexIfEEEEv12SSMParamsBwd --------------------------
	.section	.text._Z25selective_scan_bwd_kernelI32Selective_Scan_bwd_kernel_traitsILi32ELi4ELb0ELb0ELb1ELb0ELb0EN3c104HalfENS1_7complexIfEEEEv12SSMParamsBwd,"ax",@progbits
	.align	128
        .global         _Z25selective_scan_bwd_kernelI32Selective_Scan_bwd_kernel_traitsILi32ELi4ELb0ELb0ELb1ELb0ELb0EN3c104HalfENS1_7complexIfEEEEv12SSMParamsBwd
        .type           _Z25selective_scan_bwd_kernelI32Selective_Scan_bwd_kernel_traitsILi32ELi4ELb0ELb0ELb1ELb0ELb0EN3c104HalfENS1_7complexIfEEEEv12SSMParamsBwd,@function
        .size           _Z25selective_scan_bwd_kernelI32Selective_Scan_bwd_kernel_traitsILi32ELi4ELb0ELb0ELb1ELb0ELb0EN3c104HalfENS1_7complexIfEEEEv12SSMParamsBwd,(.L_x_18795 - _Z25selective_scan_bwd_kernelI32Selective_Scan_bwd_kernel_traitsILi32ELi4ELb0ELb0ELb1ELb0ELb0EN3c104HalfENS1_7complexIfEEEEv12SSMParamsBwd)
        .other          _Z25selective_scan_bwd_kernelI32Selective_Scan_bwd_kernel_traitsILi32ELi4ELb0ELb0ELb1ELb0ELb0EN3c104HalfENS1_7complexIfEEEEv12SSMParamsBwd,@"STO_CUDA_ENTRY STV_DEFAULT"
_Z25selective_scan_bwd_kernelI32Selective_Scan_bwd_kernel_traitsILi32ELi4ELb0ELb0ELb1ELb0ELb0EN3c104HalfENS1_7complexIfEEEEv12SSMParamsBwd:
.text._Z25selective_scan_bwd_kernelI32Selective_Scan_bwd_kernel_traitsILi32ELi4ELb0ELb0ELb1ELb0ELb0EN3c104HalfENS1_7complexIfEEEEv12SSMParamsBwd:
        /* <DEDUP_REMOVED lines=103> */
[----:B------:R-:W-:Y:S01]  /*0670*/  IADD3 R56, P2, PT, R13, R2, RZ ;  /* 0x000000020d387210 */ /* 0x000fe20007f5e0ff */
[----:B------:R-:W-:Y:S01]  /*0680*/  IMAD.WIDE.U32 R2, R45, R60, UR4 ;  /* 0x000000042d027e25 */ /* 0x000fe2000f8e003c */
[----:B------:R-:W-:Y:S02]  /*0690*/  IADD3 R8, PT, PT, R7, R11, RZ ;  /* 0x0000000b07087210 */ /* 0x000fe40007ffe0ff */
[----:B------:R-:W-:Y:S01]  /*06a0*/  ISETP.GE.AND P1, PT, R29, 0x1, PT ;  /* 0x000000011d00780c */ /* 0x000fe20003f26270 */
[----:B-1----:R-:W-:Y:S01]  /*06b0*/  @P0 IMAD R7, R0, R15, RZ ;  /* 0x0000000f00070224 */ /* 0x002fe200078e02ff */
[----:B------:R-:W-:-:S02]  /*06c0*/  SHF.R.S32.HI R0, RZ, 0x1f, R13 ;  /* 0x0000001fff007819 */ /* 0x000fc4000001140d */
[----:B------:R-:W-:Y:S01]  /*06d0*/  IADD3 R6, P4, PT, R9, R6, RZ ;  /* 0x0000000609067210 */ /* 0x000fe20007f9e0ff */
[----:B------:R-:W-:Y:S01]  /*06e0*/  IMAD R61, R45, R61, R3 ;  /* 0x0000003d2d3d7224 */ /* 0x000fe200078e0203 */
[----:B------:R-:W-:Y:S02]  /*06f0*/  IADD3.X R3, PT, PT, R0, R19, RZ, P2, !PT ;  /* 0x0000001300037210 */ /* 0x000fe400017fe4ff */
        /* <DEDUP_REMOVED lines=36> */
[----:B------:R-:W-:Y:S02]  /*0940*/  IADD3 R3, PT, PT, R52, 0x20, RZ ;  /* 0x0000002034037810 */ /* 0x000fe40007ffe0ff */
[----:B------:R-:W-:Y:S02]  /*0950*/  LOP3.LUT R0, R0, 0xf80, RZ, 0xc0, !PT ;  /* 0x00000f8000007812 */ /* 0x000fe400078ec0ff */
[----:B------:R-:W-:-:S02]  /*0960*/  IADD3 R5, PT, PT, R52, 0x40, RZ ;  /* 0x0000004034057810 */ /* 0x000fc40007ffe0ff */
[----:B------:R-:W-:Y:S02]  /*0970*/  LOP3.LUT R70, R0, 0x1f, R52, 0xf8, !PT ;  /* 0x0000001f00467812 */ /* 0x000fe400078ef834 */
[C---:B------:R-:W-:Y:S02]  /*0980*/  IADD3 R7, PT, PT, R52.reuse, 0x60, RZ ;  /* 0x0000006034077810 */ /* 0x040fe40007ffe0ff */
[C---:B------:R-:W-:Y:S02]  /*0990*/  IADD3 R9, PT, PT, R52.reuse, 0x80, RZ ;  /* 0x0000008034097810 */ /* 0x040fe40007ffe0ff */
[C---:B------:R-:W-:Y:S02]  /*09a0*/  IADD3 R11, PT, PT, R52.reuse, 0xa0, RZ ;  /* 0x000000a0340b7810 */ /* 0x040fe40007ffe0ff */
[C---:B------:R-:W-:Y:S02]  /*09b0*/  IADD3 R13, PT, PT, R52.reuse, 0xc0, RZ ;  /* 0x000000c0340d7810 */ /* 0x040fe40007ffe0ff */
[----:B------:R-:W-:-:S02]  /*09c0*/  IADD3 R15, PT, PT, R52, 0xe0, RZ ;  /* 0x000000e0340f7810 */ /* 0x000fc40007ffe0ff */
[----:B------:R-:W-:Y:S02]  /*09d0*/  SHF.L.U32 R65, R52, 0x3, RZ ;  /* 0x0000000334417819 */ /* 0x000fe400000006ff */
[----:B------:R-:W-:Y:S02]  /*09e0*/  LOP3.LUT R75, R70, 0x20, RZ, 0xfc, !PT ;  /* 0x00000020464b7812 */ /* 0x000fe400078efcff */
        /* <DEDUP_REMOVED lines=9> */
[----:B------:R-:W-:-:S02]  /*0a80*/  LEA.HI R77, R52, R65, RZ, 0x1e ;  /* 0x00000041344d7211 */ /* 0x000fc400078ff0ff */
[----:B------:R-:W-:Y:S02]  /*0a90*/  LEA.HI R80, R65, R65, RZ, 0x1b ;  /* 0x0000004141507211 */ /* 0x000fe400078fd8ff */
[----:B------:R-:W-:Y:S02]  /*0aa0*/  IADD3 R79, PT, PT, R0, R75, RZ ;  /* 0x0000004b004f7210 */ /* 0x000fe40007ffe0ff */
        /* <DEDUP_REMOVED lines=11> */
[----:B------:R-:W-:Y:S02]  /*0b60*/  LOP3.LUT R78, R3, 0x1f, R52, 0xf8, !PT ;  /* 0x0000001f034e7812 */ /* 0x000fe400078ef834 */
[----:B------:R-:W-:Y:S02]  /*0b70*/  LEA R77, R77, UR5, 0x2 ;  /* 0x000000054d4d7c11 */ /* 0x000fe4000f8e10ff */
[----:B------:R-:W-:Y:S02]  /*0b80*/  LEA R80, R80, UR4, 0x2 ;  /* 0x0000000450507c11 */ /* 0x000fe4000f8e10ff */
[C---:B------:R-:W-:Y:S02]  /*0b90*/  LOP3.LUT R81, R70.reuse, 0x40, RZ, 0xfc, !PT ;  /* 0x0000004046517812 */ /* 0x040fe400078efcff */
[----:B------:R-:W-:-:S02]  /*0ba0*/  LOP3.LUT R82, R70, 0x60, RZ, 0xfc, !PT ;  /* 0x0000006046527812 */ /* 0x000fc400078efcff */
[C---:B------:R-:W-:Y:S02]  /*0bb0*/  IADD3 R83, PT, PT, R79.reuse, 0x20, RZ ;  /* 0x000000204f537810 */ /* 0x040fe40007ffe0ff */
[C---:B------:R-:W-:Y:S02]  /*0bc0*/  IADD3 R84, PT, PT, R79.reuse, 0x40, RZ ;  /* 0x000000404f547810 */ /* 0x040fe40007ffe0ff */
[C---:B------:R-:W-:Y:S02]  /*0bd0*/  IADD3 R85, PT, PT, R79.reuse, 0x60, RZ ;  /* 0x000000604f557810 */ /* 0x040fe40007ffe0ff */
[C---:B------:R-:W-:Y:S02]  /*0be0*/  IADD3 R86, PT, PT, R79.reuse, 0x80, RZ ;  /* 0x000000804f567810 */ /* 0x040fe40007ffe0ff */
[C---:B------:R-:W-:Y:S02]  /*0bf0*/  IADD3 R87, PT, PT, R79.reuse, 0xa0, RZ ;  /* 0x000000a04f577810 */ /* 0x040fe40007ffe0ff */
[----:B------:R-:W-:-:S07]  /*0c00*/  IADD3 R88, PT, PT, R79, 0xc0, RZ ;  /* 0x000000c04f587810 */ /* 0x000fce0007ffe0ff */
.L_x_17429:
[----:B0-----:R-:W0:Y:S01]  /*0c10*/  LDC R112, c[0x0][0x388] ;  /* 0x0000e200ff707b82 */ /* 0x001e220000000800 */
        /* <DEDUP_REMOVED lines=9> */
[----:B0-----:R-:W-:-:S04]  /*0cb0*/  IADD3 R90, PT, PT, -R24, R112, RZ ;  /* 0x00000070185a7210 */ /* 0x001fc80007ffe1ff */
        /* <DEDUP_REMOVED lines=8> */
[----:B------:R-:W4:Y:S01]  /*0d40*/  @!P3 LDG.E.U16 R10, desc[UR16][R2.64+0xc0] ;  /* 0x0000c010020ab981 */ /* 0x000f22000c1e1500 */
[----:B------:R-:W0:Y:S01]  /*0d50*/  S2UR UR6, SR_CgaCtaId ;  /* 0x00000000000679c3 */ /* 0x000e220000008800 */
[----:B------:R-:W-:Y:S01]  /*0d60*/  UMOV UR4, 0x400 ;  /* 0x0000040000047882 */ /* 0x000fe20000000000 */
[----:B------:R-:W-:Y:S01]  /*0d70*/  IADD3 R4, P4, PT, R9, R58, RZ ;  /* 0x0000003a09047210 */ /* 0x000fe20007f9e0ff */
[----:B------:R-:W1:Y:S01]  /*0d80*/  S2R R92, SR_LANEID ;  /* 0x00000000005c7919 */ /* 0x000e620000000000 */
[----:B------:R-:W-:-:S02]  /*0d90*/  PRMT R12, RZ, 0x7610, R12 ;  /* 0x00007610ff0c7816 */ /* 0x000fc4000000000c */
[----:B------:R-:W-:Y:S02]  /*0da0*/  PRMT R14, RZ, 0x7610, R14 ;  /* 0x00007610ff0e7816 */ /* 0x000fe4000000000e */
[----:B------:R-:W-:Y:S02]  /*0db0*/  PRMT R16, RZ, 0x7610, R16 ;  /* 0x00007610ff107816 */ /* 0x000fe40000000010 */
[----:B------:R-:W-:Y:S02]  /*0dc0*/  PRMT R18, RZ, 0x7610, R18 ;  /* 0x00007610ff127816 */ /* 0x000fe40000000012 */
[----:B------:R-:W-:Y:S01]  /*0dd0*/  IADD3.X R5, PT, PT, RZ, R59, RZ, P4, !PT ;  /* 0x0000003bff057210 */ /* 0x000fe200027fe4ff */
[----:B0-----:R-:W-:Y:S01]  /*0de0*/  ULEA UR6, UR6, UR4, 0x18 ;  /* 0x0000000406067291 */ /* 0x001fe2000f8ec0ff */
[C---:B-1----:R-:W-:Y:S01]  /*0df0*/  SHF.L.U32 R7, R92.reuse, 0x3, RZ ;  /* 0x000000035c077819 */ /* 0x042fe200000006ff */
[----:B------:R-:W0:Y:S04]  /*0e00*/  LDCU UR4, c[0x0][0x38c] ;  /* 0x00007180ff0477ac */ /* 0x000e280008000800 */
[----:B------:R-:W-:-:S05]  /*0e10*/  LEA R91, R92, UR6, 0x1 ;  /* 0x000000065c5b7c11 */ /* 0x000fca000f8e08ff */
[----:B--2---:R1:W-:Y:S04]  /*0e20*/  STS.U16 [R91], R0 ;  /* 0x000000005b007388 */ /* 0x0043e80000000400 */
[----:B---3--:R2:W-:Y:S04]  /*0e30*/  STS.U16 [R91+0x40], R6 ;  /* 0x000040065b007388 */ /* 0x0085e80000000400 */
[----:B----4-:R3:W-:Y:S04]  /*0e40*/  STS.U16 [R91+0x80], R8 ;  /* 0x000080085b007388 */ /* 0x0107e80000000400 */
[----:B------:R4:W-:Y:S01]  /*0e50*/  STS.U16 [R91+0xc0], R10 ;  /* 0x0000c00a5b007388 */ /* 0x0009e20000000400 */
[----:B------:R-:W-:-:S03]  /*0e60*/  NOP ;  /* 0x0000000000007918 */ /* 0x000fc60000000000 */
[----:B------:R-:W0:Y:S01]  /*0e70*/  LDS.64 R100, [R7+UR6] ;  /* 0x0000000607647984 */ /* 0x000e220008000a00 */
[----:B------:R-:W-:Y:S06]  /*0e80*/  BAR.SYNC.DEFER_BLOCKING 0x0 ;  /* 0x0000000000007b1d */ /* 0x000fec0000010000 */
[----:B------:R-:W4:Y:S04]  /*0e90*/  @!P0 LDG.E.U16 R12, desc[UR16][R4.64] ;  /* 0x00000010040c8981 */ /* 0x000f28000c1e1500 */
[----:B------:R-:W4:Y:S04]  /*0ea0*/  @!P1 LDG.E.U16 R14, desc[UR16][R4.64+0x40] ;  /* 0x00004010040e9981 */ /* 0x000f28000c1e1500 */
[----:B------:R-:W4:Y:S04]  /*0eb0*/  @!P2 LDG.E.U16 R16, desc[UR16][R4.64+0x80] ;  /* 0x000080100410a981 */ /* 0x000f28000c1e1500 */
[----:B------:R-:W4:Y:S01]  /*0ec0*/  @!P3 LDG.E.U16 R18, desc[UR16][R4.64+0xc0] ;  /* 0x0000c0100412b981 */ /* 0x000f22000c1e1500 */
[----:B------:R-:W-:-:S02]  /*0ed0*/  IADD3 R2, P4, PT, R9, R60, RZ ;  /* 0x0000003c09027210 */ /* 0x000fc40007f9e0ff */
[----:B-1----:R-:W-:Y:S02]  /*0ee0*/  PRMT R0, RZ, 0x7610, R0 ;  /* 0x00007610ff007816 */ /* 0x002fe40000000000 */
[----:B--2---:R-:W-:Y:S02]  /*0ef0*/  PRMT R6, RZ, 0x7610, R6 ;  /* 0x00007610ff067816 */ /* 0x004fe40000000006 */
[----:B---3--:R-:W-:Y:S02]  /*0f00*/  PRMT R8, RZ, 0x7610, R8 ;  /* 0x00007610ff087816 */ /* 0x008fe40000000008 */
[----:B----4-:R-:W-:Y:S02]  /*0f10*/  PRMT R10, RZ, 0x7610, R10 ;  /* 0x00007610ff0a7816 */ /* 0x010fe4000000000a */
[----:B------:R-:W-:Y:S01]  /*0f20*/  IADD3.X R3, PT, PT, RZ, R61, RZ, P4, !PT ;  /* 0x0000003dff037210 */ /* 0x000fe200027fe4ff */
[----:B------:R-:W-:Y:S04]  /*0f30*/  STS.U16 [R91], R12 ;  /* 0x0000000c5b007388 */ /* 0x000fe80000000400 */
[----:B------:R-:W-:Y:S04]  /*0f40*/  STS.U16 [R91+0x40], R14 ;  /* 0x0000400e5b007388 */ /* 0x000fe80000000400 */
[----:B------:R-:W-:Y:S04]  /*0f50*/  STS.U16 [R91+0x80], R16 ;  /* 0x000080105b007388 */ /* 0x000fe80000000400 */
[----:B------:R-:W-:Y:S01]  /*0f60*/  STS.U16 [R91+0xc0], R18 ;  /* 0x0000c0125b007388 */ /* 0x000fe20000000400 */
[----:B------:R-:W-:-:S03]  /*0f70*/  NOP ;  /* 0x0000000000007918 */ /* 0x000fc60000000000 */
[----:B------:R-:W-:Y:S01]  /*0f80*/  LDS.64 R12, [R7+UR6] ;  /* 0x00000006070c7984 */ /* 0x000fe20008000a00 */
[----:B------:R-:W-:Y:S06]  /*0f90*/  BAR.SYNC.DEFER_BLOCKING 0x0 ;  /* 0x0000000000007b1d */ /* 0x000fec0000010000 */
[----:B------:R-:W2:Y:S04]  /*0fa0*/  @!P0 LDG.E.U16 R0, desc[UR16][R2.64] ;  /* 0x0000001002008981 */ /* 0x000ea8000c1e1500 */
[----:B------:R-:W3:Y:S04]  /*0fb0*/  @!P1 LDG.E.U16 R6, desc[UR16][R2.64+0x40] ;  /* 0x0000401002069981 */ /* 0x000ee8000c1e1500 */
[----:B------:R-:W4:Y:S04]  /*0fc0*/  @!P2 LDG.E.U16 R8, desc[UR16][R2.64+0x80] ;  /* 0x000080100208a981 */ /* 0x000f28000c1e1500 */
[----:B------:R-:W4:Y:S01]  /*0fd0*/  @!P3 LDG.E.U16 R10, desc[UR16][R2.64+0xc0] ;  /* 0x0000c010020ab981 */ /* 0x000f22000c1e1500 */
[--C-:B0-----:R-:W-:Y:S01]  /*0fe0*/  HADD2.F32 R99, -RZ, R100.reuse.H0_H0 ;  /* 0x20000064ff637230 */ /* 0x101fe20000004100 */
[----:B------:R-:W-:Y:S01]  /*0ff0*/  UISETP.GE.AND UP0, UPT, UR4, 0x1, UPT ;  /* 0x000000010400788c */ /* 0x000fe2000bf06270 */
[----:B------:R-:W-:-:S02]  /*1000*/  HADD2.F32 R98, -RZ, R100.H1_H1 ;  /* 0x30000064ff627230 */ /* 0x000fc40000004100 */
[----:B------:R-:W-:Y:S02]  /*1010*/  HFMA2 R96, -RZ, RZ, 0, 0 ;  /* 0x00000000ff607431 */ /* 0x000fe400000001ff */
[--C-:B------:R-:W-:Y:S01]  /*1020*/  HADD2.F32 R100, -RZ, R101.reuse.H0_H0 ;  /* 0x20000065ff647230 */ /* 0x100fe20000004100 */
[----:B------:R-:W-:Y:S01]  /*1030*/  MOV R93, RZ ;  /* 0x000000ff005d7202 */ /* 0x000fe20000000f00 */
[----:B------:R-:W-:Y:S01]  /*1040*/  HADD2.F32 R101, -RZ, R101.H1_H1 ;  /* 0x30000065ff657230 */ /* 0x000fe20000004100 */
[----:B------:R-:W-:Y:S02]  /*1050*/  CS2R R94, SRZ ;  /* 0x00000000005e7805 */ /* 0x000fe4000001ff00 */
[----:B------:R-:W-:Y:S01]  /*1060*/  IADD3 R97, PT, PT, R7, UR6, RZ ;  /* 0x0000000607617c10 */ /* 0x000fe2000fffe0ff */
[----:B--2---:R-:W-:Y:S04]  /*1070*/  STS.U16 [R91], R0 ;  /* 0x000000005b007388 */ /* 0x004fe80000000400 */
[----:B---3--:R-:W-:Y:S04]  /*1080*/  STS.U16 [R91+0x40], R6 ;  /* 0x000040065b007388 */ /* 0x008fe80000000400 */
[----:B----4-:R-:W-:Y:S04]  /*1090*/  STS.U16 [R91+0x80], R8 ;  /* 0x000080085b007388 */ /* 0x010fe80000000400 */
[----:B------:R-:W-:Y:S01]  /*10a0*/  STS.U16 [R91+0xc0], R10 ;  /* 0x0000c00a5b007388 */ /* 0x000fe20000000400 */
[----:B------:R-:W-:-:S03]  /*10b0*/  NOP ;  /* 0x0000000000007918 */ /* 0x000fc60000000000 */
[----:B------:R-:W0:Y:S02]  /*10c0*/  LDS.64 R4, [R7+UR6] ;  /* 0x0000000607047984 */ /* 0x000e240008000a00 */
[--C-:B0-----:R-:W-:Y:S02]  /*10d0*/  HADD2.F32 R3, -RZ, R4.reuse.H0_H0 ;  /* 0x20000004ff037230 */ /* 0x101fe40000004100 */
[----:B------:R-:W-:Y:S02]  /*10e0*/  HADD2.F32 R9, -RZ, R4.H1_H1 ;  /* 0x30000004ff097230 */ /* 0x000fe40000004100 */
[--C-:B------:R-:W-:Y:S02]  /*10f0*/  HADD2.F32 R107, -RZ, R5.reuse.H0_H0 ;  /* 0x20000005ff6b7230 */ /* 0x100fe40000004100 */
[C---:B------:R-:W-:Y:S01]  /*1100*/  FFMA.FTZ R50, R3.reuse, R99, R50 ;  /* 0x0000006303327223 */ /* 0x040fe20000010032 */
[----:B------:R-:W-:Y:S02]  /*1110*/  HADD2.F32 R108, -RZ, R5.H1_H1 ;  /* 0x30000005ff6c7230 */ /* 0x000fe40000004100 */
[-C--:B-----5:R-:W-:Y:S01]  /*1120*/  FMUL.FTZ R102, R3, R44.reuse ;  /* 0x0000002c03667220 */ /* 0x0a0fe20000410000 */
[C---:B------:R-:W-:Y:S01]  /*1130*/  FMUL.FTZ R103, R9.reuse, R44 ;  /* 0x0000002c09677220 */ /* 0x040fe20000410000 */
[----:B------:R-:W-:Y:S01]  /*1140*/  FFMA.FTZ R50, R9, R98, R50 ;  /* 0x0000006209327223 */ /* 0x000fe20000010032 */
[-C--:B------:R-:W-:Y:S01]  /*1150*/  FMUL.FTZ R104, R107, R44.reuse ;  /* 0x0000002c6b687220 */ /* 0x080fe20000410000 */
[----:B------:R-:W-:-:S02]  /*1160*/  FMUL.FTZ R105, R108, R44 ;  /* 0x0000002c6c697220 */ /* 0x000fc40000410000 */
[----:B------:R-:W-:-:S04]  /*1170*/  FFMA.FTZ R5, R107, R100, R50 ;  /* 0x000000646b057223 */ /* 0x000fc80000010032 */
[----:B------:R-:W-:Y:S01]  /*1180*/  FFMA.FTZ R50, R108, R101, R5 ;  /* 0x000000656c327223 */ /* 0x000fe20000010005 */
[----:B------:R-:W-:Y:S06]  /*1190*/  BAR.SYNC.DEFER_BLOCKING 0x0 ;  /* 0x0000000000007b1d */ /* 0x000fec0000010000 */
[----:B------:R-:W-:Y:S05]  /*11a0*/  BRA.U !UP0, `(.L_x_17394) ;  /* 0x0000003108607547 */ /* 0x000fea000b800000 */
[--C-:B------:R-:W-:Y:S01]  /*11b0*/  HADD2.F32 R5, -RZ, R12.reuse.H0_H0 ;  /* 0x2000000cff057230 */ /* 0x100fe20000004100 */
[C---:B------:R-:W-:Y:S01]  /*11c0*/  IADD3 R14, PT, PT, R7.reuse, 0x7, RZ ;  /* 0x00000007070e7810 */ /* 0x040fe20007ffe0ff */
[----:B------:R-:W-:Y:S01]  /*11d0*/  HADD2.F32 R113, -RZ, R12.H1_H1 ;  /* 0x3000000cff717230 */ /* 0x000fe20000004100 */
[----:B------:R-:W-:Y:S01]  /*11e0*/  IADD3 R12, PT, PT, R7, 0x6, RZ ;  /* 0x00000006070c7810 */ /* 0x000fe20007ffe0ff */
[--C-:B------:R-:W-:Y:S01]  /*11f0*/  HADD2.F32 R115, -RZ, R13.reuse.H0_H0 ;  /* 0x2000000dff737230 */ /* 0x100fe20000004100 */
[-C--:B------:R-:W-:Y:S01]  /*1200*/  LEA.HI.SX32 R125, R14, R7.reuse, 0x1b ;  /* 0x000000070e7d7211 */ /* 0x080fe200078fdaff */
[----:B------:R-:W-:Y:S01]  /*1210*/  HADD2.F32 R11, -RZ, R13.H1_H1 ;  /* 0x3000000dff0b7230 */ /* 0x000fe20000004100 */
[-C--:B------:R-:W-:Y:S01]  /*1220*/  LEA.HI.SX32 R124, R12, R7.reuse, 0x1b ;  /* 0x000000070c7c7211 */ /* 0x080fe200078fdaff */
[----:B------:R-:W0:Y:S01]  /*1230*/  LDC R110, c[0x0][0x388] ;  /* 0x0000e200ff6e7b82 */ /* 0x000e220000000800 */
[----:B------:R-:W-:Y:S01]  /*1240*/  FADD.FTZ R0, R3, R3 ;  /* 0x0000000303007221 */ /* 0x000fe20000010000 */
[----:B------:R-:W-:Y:S01]  /*1250*/  IADD3 R10, PT, PT, R7, 0x5, RZ ;  /* 0x00000005070a7810 */ /* 0x000fe20007ffe0ff */
[--C-:B------:R-:W-:Y:S01]  /*1260*/  FADD.FTZ R116, R11, R46.reuse ;  /* 0x0000002e0b747221 */ /* 0x100fe20000010000 */
[----:B------:R-:W-:Y:S01]  /*1270*/  SHF.L.U32 R3, R89, 0x8, RZ ;  /* 0x0000000859037819 */ /* 0x000fe200000006ff */
[--C-:B------:R-:W-:Y:S01]  /*1280*/  FADD.FTZ R114, R5, R46.reuse ;  /* 0x0000002e05727221 */ /* 0x100fe20000010000 */
[----:B------:R-:W-:Y:S01]  /*1290*/  LEA.HI.SX32 R123, R10, R7, 0x1b ;  /* 0x000000070a7b7211 */ /* 0x000fe200078fdaff */
[--C-:B------:R-:W-:Y:S01]  /*12a0*/  FADD.FTZ R113, R113, R46.reuse ;  /* 0x0000002e71717221 */ /* 0x100fe20000010000 */
[----:B------:R-:W1:Y:S01]  /*12b0*/  LDC.64 R22, c[0x0][0x440] ;  /* 0x00011000ff167b82 */ /* 0x000e620000000a00 */
[----:B------:R-:W-:Y:S01]  /*12c0*/  IADD3 R10, P1, PT, R3, R52, RZ ;  /* 0x00000034030a7210 */ /* 0x000fe20007f3e0ff */
[----:B------:R-:W-:Y:S01]  /*12d0*/  FADD.FTZ R115, R115, R46 ;  /* 0x0000002e73737221 */ /* 0x000fe20000010000 */
[----:B------:R-:W-:Y:S01]  /*12e0*/  LEA R112, R112, -R3, 0x1 ;  /* 0x8000000370707211 */ /* 0x000fe200078e08ff */
[----:B------:R-:W-:Y:S01]  /*12f0*/  FADD.FTZ R106, R9, R9 ;  /* 0x00000009096a7221 */ /* 0x000fe20000010000 */
[----:B------:R-:W-:Y:S01]  /*1300*/  IADD3 R2, PT, PT, R7, 0x1, RZ ;  /* 0x0000000107027810 */ /* 0x000fe20007ffe0ff */
[----:B------:R-:W-:Y:S01]  /*1310*/  FADD.FTZ R107, R107, R107 ;  /* 0x0000006b6b6b7221 */ /* 0x000fe20000010000 */
[C---:B------:R-:W-:Y:S01]  /*1320*/  IADD3 R4, PT, PT, R7.reuse, 0x2, RZ ;  /* 0x0000000207047810 */ /* 0x040fe20007ffe0ff */
[----:B------:R-:W2:Y:S01]  /*1330*/  LDC.64 R20, c[0x0][0x448] ;  /* 0x00011200ff147b82 */ /* 0x000ea20000000a00 */
[C---:B------:R-:W-:Y:S01]  /*1340*/  IADD3 R6, PT, PT, R7.reuse, 0x3, RZ ;  /* 0x0000000307067810 */ /* 0x040fe20007ffe0ff */
[----:B------:R-:W-:Y:S01]  /*1350*/  FADD.FTZ R108, R108, R108 ;  /* 0x0000006c6c6c7221 */ /* 0x000fe20000010000 */
[----:B------:R-:W-:Y:S01]  /*1360*/  IADD3 R8, PT, PT, R7, 0x4, RZ ;  /* 0x0000000407087810 */ /* 0x000fe20007ffe0ff */
[----:B------:R-:W-:Y:S01]  /*1370*/  FMUL.FTZ R126, R114, R99 ;  /* 0x00000063727e7220 */ /* 0x000fe20000410000 */
[----:B------:R-:W-:Y:S01]  /*1380*/  LEA.HI.X.SX32 R11, R3, RZ, 0x1, P1 ;  /* 0x000000ff030b7211 */ /* 0x000fe200008f0eff */
[----:B------:R-:W-:Y:S01]  /*1390*/  FMUL.FTZ R127, R113, R98 ;  /* 0x00000062717f7220 */ /* 0x000fe20000410000 */
[-C--:B------:R-:W-:Y:S01]  /*13a0*/  ISETP.GE.AND P1, PT, R78, R112.reuse, PT ;  /* 0x000000704e00720c */ /* 0x080fe20003f26270 */
[----:B------:R-:W3:Y:S01]  /*13b0*/  LDC.64 R18, c[0x0][0x3a8] ;  /* 0x0000ea00ff127b82 */ /* 0x000ee20000000a00 */
[----:B------:R-:W-:Y:S01]  /*13c0*/  ISETP.GE.AND P2, PT, R83, R112, PT ;  /* 0x000000705300720c */ /* 0x000fe20003f46270 */
[----:B------:R-:W-:Y:S01]  /*13d0*/  FMUL.FTZ R128, R115, R100 ;  /* 0x0000006473807220 */ /* 0x000fe20000410000 */
[----:B------:R-:W-:Y:S01]  /*13e0*/  ISETP.GE.AND P3, PT, R84, R112, PT ;  /* 0x000000705400720c */ /* 0x000fe20003f66270 */
[----:B------:R-:W-:Y:S01]  /*13f0*/  FMUL.FTZ R129, R116, R101 ;  /* 0x0000006574817220 */ /* 0x000fe20000410000 */
[-C--:B------:R-:W-:Y:S01]  /*1400*/  LEA.HI.SX32 R2, R2, R7.reuse, 0x1b ;  /* 0x0000000702027211 */ /* 0x080fe200078fdaff */
[----:B------:R-:W-:Y:S01]  /*1410*/  UMOV UR4, URZ ;  /* 0x000000ff00047c82 */ /* 0x000fe20008000000 */
[-C--:B------:R-:W-:Y:S01]  /*1420*/  LEA.HI.SX32 R4, R4, R7.reuse, 0x1b ;  /* 0x0000000704047211 */ /* 0x080fe200078fdaff */
[----:B------:R-:W4:Y:S01]  /*1430*/  LDC.64 R16, c[0x0][0x3c0] ;  /* 0x0000f000ff107b82 */ /* 0x000f220000000a00 */
[-C--:B------:R-:W-:Y:S01]  /*1440*/  LEA.HI.SX32 R6, R6, R7.reuse, 0x1b ;  /* 0x0000000706067211 */ /* 0x080fe200078fdaff */
[----:B------:R-:W0:Y:S01]  /*1450*/  LDCU UR8, c[0x0][0x394] ;  /* 0x00007280ff0877ac */ /* 0x000e220008000800 */
[----:B------:R-:W-:-:S02]  /*1460*/  LEA.HI.SX32 R8, R8, R7, 0x1b ;  /* 0x0000000708087211 */ /* 0x000fc400078fdaff */
[----:B------:R-:W-:Y:S01]  /*1470*/  LEA.HI.SX32 R111, R7, R7, 0x1b ;  /* 0x00000007076f7211 */ /* 0x000fe200078fdaff */
[----:B------:R-:W0:Y:S01]  /*1480*/  LDCU UR9, c[0x0][0x38c] ;  /* 0x00007180ff0977ac */ /* 0x000e220008000800 */
[C---:B------:R-:W-:Y:S01]  /*1490*/  ISETP.NE.AND P0, PT, R64.reuse, 0x1, PT ;  /* 0x000000014000780c */ /* 0x040fe20003f05270 */
[----:B------:R-:W0:Y:S01]  /*14a0*/  LDC.64 R14, c[0x0][0x3e0] ;  /* 0x0000f800ff0e7b82 */ /* 0x000e220000000a00 */
[C---:B------:R-:W-:Y:S02]  /*14b0*/  SHF.L.U32 R117, R64.reuse, 0x8, RZ ;  /* 0x0000000840757819 */ /* 0x040fe400000006ff */
[----:B------:R-:W-:Y:S02]  /*14c0*/  P2R R160, PR, RZ, 0x2 ;  /* 0x00000002ffa07803 */ /* 0x000fe40000000000 */
[----:B------:R-:W-:Y:S02]  /*14d0*/  P2R R161, PR, RZ, 0x4 ;  /* 0x00000004ffa17803 */ /* 0x000fe40000000000 */
[----:B------:R-:W-:Y:S01]  /*14e0*/  P2R R162, PR, RZ, 0x8 ;  /* 0x00000008ffa27803 */ /* 0x000fe20000000000 */
[----:B------:R-:W0:Y:S01]  /*14f0*/  LDC.64 R12, c[0x0][0x4f0] ;  /* 0x00013c00ff0c7b82 */ /* 0x000e220000000a00 */
[----:B------:R-:W-:-:S02]  /*1500*/  IADD3 R109, PT, PT, R64, -0x2, RZ ;  /* 0xfffffffe406d7810 */ /* 0x000fc40007ffe0ff */
[----:B------:R-:W-:Y:S02]  /*1510*/  MOV R96, RZ ;  /* 0x000000ff00607202 */ /* 0x000fe40000000f00 */
[----:B------:R-:W-:Y:S02]  /*1520*/  LEA R111, R111, UR6, 0x1 ;  /* 0x000000066f6f7c11 */ /* 0x000fe4000f8e08ff */
[----:B------:R-:W-:Y:S02]  /*1530*/  ISETP.EQ.AND P0, PT, R52, RZ, P0 ;  /* 0x000000ff3400720c */ /* 0x000fe40000702270 */
[----:B------:R-:W-:Y:S02]  /*1540*/  LOP3.LUT R117, R117, 0x100, RZ, 0xc0, !PT ;  /* 0x0000010075757812 */ /* 0x000fe400078ec0ff */
[C---:B------:R-:W-:Y:S02]  /*1550*/  LOP3.LUT R159, R3.reuse, 0x100, RZ, 0xc0, !PT ;  /* 0x00000100039f7812 */ /* 0x040fe400078ec0ff */
[----:B------:R-:W-:-:S02]  /*1560*/  IADD3 R119, PT, PT, R3, R52, RZ ;  /* 0x0000003403777210 */ /* 0x000fc40007ffe0ff */
[----:B------:R-:W-:Y:S02]  /*1570*/  LEA R118, R2, UR6, 0x1 ;  /* 0x0000000602767c11 */ /* 0x000fe4000f8e08ff */
[----:B------:R-:W-:Y:S02]  /*1580*/  LEA R120, R4, UR6, 0x1 ;  /* 0x0000000604787c11 */ /* 0x000fe4000f8e08ff */
[----:B------:R-:W-:Y:S02]  /*1590*/  LEA R121, R6, UR6, 0x1 ;  /* 0x0000000606797c11 */ /* 0x000fe4000f8e08ff */
[----:B------:R-:W-:Y:S02]  /*15a0*/  LEA R122, R8, UR6, 0x1 ;  /* 0x00000006087a7c11 */ /* 0x000fe4000f8e08ff */
[----:B------:R-:W-:Y:S02]  /*15b0*/  LEA R123, R123, UR6, 0x1 ;  /* 0x000000067b7b7c11 */ /* 0x000fe4000f8e08ff */
[----:B------:R-:W-:-:S02]  /*15c0*/  LEA R124, R124, UR6, 0x1 ;  /* 0x000000067c7c7c11 */ /* 0x000fc4000f8e08ff */
[----:B------:R-:W-:Y:S02]  /*15d0*/  LEA R125, R125, UR6, 0x1 ;  /* 0x000000067d7d7c11 */ /* 0x000fe4000f8e08ff */
[-C--:B------:R-:W-:Y:S02]  /*15e0*/  ISETP.GE.AND P1, PT, R85, R112.reuse, PT ;  /* 0x000000705500720c */ /* 0x080fe40003f26270 */
[-C--:B------:R-:W-:Y:S02]  /*15f0*/  ISETP.GE.AND P2, PT, R86, R112.reuse, PT ;  /* 0x000000705600720c */ /* 0x080fe40003f46270 */
[-C--:B------:R-:W-:Y:S02]  /*1600*/  ISETP.GE.AND P3, PT, R87, R112.reuse, PT ;  /* 0x000000705700720c */ /* 0x080fe40003f66270 */
[----:B-1234-:R-:W-:-:S13]  /*1610*/  ISETP.GE.AND P4, PT, R88, R112, PT ;  /* 0x000000705800720c */ /* 0x01efda0003f86270 */
.L_x_17428:
[----:B------:R-:W-:Y:S01]  /*1620*/  HFMA2 R3, -RZ, RZ, 0, 0 ;  /* 0x00000000ff037431 */ /* 0x000fe200000001ff */
[----:B------:R-:W-:Y:S02]  /*1630*/  MOV R2, R78 ;  /* 0x0000004e00027202 */ /* 0x000fe40000000f00 */
[----:B0-2---:R-:W-:Y:S02]  /*1640*/  PRMT R6, RZ, 0x7610, R6 ;  /* 0x00007610ff067816 */ /* 0x005fe40000000006 */
[----:B------:R-:W-:Y:S02]  /*1650*/  P2R R7, PR, RZ, 0x1 ;  /* 0x00000001ff077803 */ /* 0x000fe40000000000 */
[----:B------:R-:W-:Y:S02]  /*1660*/  ISETP.NE.AND P0, PT, R160, RZ, PT ;  /* 0x000000ffa000720c */ /* 0x000fe40003f05270 */
[----:B------:R-:W-:Y:S01]  /*1670*/  ISETP.NE.AND P6, PT, R162, RZ, PT ;  /* 0x000000ffa200720c */ /* 0x000fe20003fc5270 */
[----:B0-----:R-:W-:-:S04]  /*1680*/  IMAD.WIDE.U32 R4, R14, UR4, R2 ;  /* 0x000000040e047c25 */ /* 0x001fc8000f8e0002 */
[----:B------:R-:W-:Y:S01]  /*1690*/  IMAD R3, R15, UR4, R5 ;  /* 0x000000040f037c24 */ /* 0x000fe2000f8e0205 */
[C---:B------:R-:W-:Y:S02]  /*16a0*/  LEA R2, P5, R4.reuse, R62, 0x1 ;  /* 0x0000003e04027211 */ /* 0x040fe400078a08ff */
[----:B------:R-:W-:Y:S02]  /*16b0*/  MOV R5, R55 ;  /* 0x0000003700057202 */ /* 0x000fe40000000f00 */
[----:B------:R-:W-:Y:S02]  /*16c0*/  LEA.HI.X R3, R4, R63, R3, 0x1, P5 ;  /* 0x0000003f04037211 */ /* 0x000fe400028f0c03 */
[----:B------:R-:W-:-:S05]  /*16d0*/  MOV R4, R28 ;  /* 0x0000001c00047202 */ /* 0x000fca0000000f00 */
[----:B------:R-:W-:-:S04]  /*16e0*/  IMAD.WIDE.U32 R4, R18, UR4, R4 ;  /* 0x0000000412047c25 */ /* 0x000fc8000f8e0004 */
[----:B------:R-:W-:Y:S01]  /*16f0*/  IMAD R5, R19, UR4, R5 ;  /* 0x0000000413057c24 */ /* 0x000fe2000f8e0205 */
[----:B------:R-:W-:-:S04]  /*1700*/  LEA R8, P5, R4, R22, 0x3 ;  /* 0x0000001604087211 */ /* 0x000fc800078a18ff */
[----:B------:R-:W-:Y:S02]  /*1710*/  LEA.HI.X R9, R4, R23, R5, 0x3, P5 ;  /* 0x0000001704097211 */ /* 0x000fe400028f1c05 */
[----:B------:R-:W-:Y:S02]  /*1720*/  MOV R4, R26 ;  /* 0x0000001a00047202 */ /* 0x000fe40000000f00 */
[----:B------:R-:W-:Y:S02]  /*1730*/  MOV R5, R57 ;  /* 0x0000003900057202 */ /* 0x000fe40000000f00 */
[----:B------:R-:W-:Y:S01]  /*1740*/  PRMT R36, RZ, 0x7610, R36 ;  /* 0x00007610ff247816 */ /* 0x000fe20000000024 */
[----:B------:R-:W2:Y:S01]  /*1750*/  LDG.E.64 R8, desc[UR16][R8.64] ;  /* 0x0000001008087981 */ /* 0x000ea2000c1e1b00 */
[----:B------:R-:W-:-:S04]  /*1760*/  IMAD.WIDE.U32 R4, R16, UR4, R4 ;  /* 0x0000000410047c25 */ /* 0x000fc8000f8e0004 */
[----:B------:R-:W-:Y:S01]  /*1770*/  IMAD R5, R17, UR4, R5 ;  /* 0x0000000411057c24 */ /* 0x000fe2000f8e0205 */
[----:B------:R-:W-:-:S04]  /*1780*/  LEA R38, P5, R4, R20, 0x3 ;  /* 0x0000001404267211 */ /* 0x000fc800078a18ff */
[----:B------:R-:W-:Y:S02]  /*1790*/  LEA.HI.X R39, R4, R21, R5, 0x3, P5 ;  /* 0x0000001504277211 */ /* 0x000fe400028f1c05 */
[----:B------:R-:W-:Y:S02]  /*17a0*/  ISETP.GE.AND P5, PT, R79, R112, PT ;  /* 0x000000704f00720c */ /* 0x000fe40003fa6270 */
[----:B------:R-:W-:Y:S02]  /*17b0*/  PRMT R4, RZ, 0x7610, R4 ;  /* 0x00007610ff047816 */ /* 0x000fe40000000004 */
[----:B------:R-:W-:Y:S01]  /*17c0*/  PRMT R40, RZ, 0x7610, R40 ;  /* 0x00007610ff287816 */ /* 0x000fe20000000028 */
[----:B------:R-:W3:Y:S01]  /*17d0*/  LDG.E.64 R38, desc[UR16][R38.64] ;  /* 0x0000001026267981 */ /* 0x000ee2000c1e1b00 */
[----:B------:R-:W-:Y:S02]  /*17e0*/  PRMT R42, RZ, 0x7610, R42 ;  /* 0x00007610ff2a7816 */ /* 0x000fe4000000002a */
[----:B------:R-:W-:Y:S01]  /*17f0*/  PRMT R130, RZ, 0x7610, R130 ;  /* 0x00007610ff827816 */ /* 0x000fe20000000082 */
[----:B------:R-:W4:Y:S04]  /*1800*/  @!P0 LDG.E.U16 R4, desc[UR16][R2.64] ;  /* 0x0000001002048981 */ /* 0x000f28000c1e1500 */
[----:B------:R-:W5:Y:S01]  /*1810*/  @!P5 LDG.E.U16 R6, desc[UR16][R2.64+0x40] ;  /* 0x000040100206d981 */ /* 0x000f62000c1e1500 */
        /* <DEDUP_REMOVED lines=9> */
[----:B------:R-:W0:Y:S01]  /*18b0*/  S2UR UR7, SR_CgaCtaId ;  /* 0x00000000000779c3 */ /* 0x000e220000008800 */
[----:B------:R-:W-:Y:S01]  /*18c0*/  ISETP.NE.AND P0, PT, R7, RZ, PT ;  /* 0x000000ff0700720c */ /* 0x000fe20003f05270 */
[----:B------:R-:W-:Y:S01]  /*18d0*/  UMOV UR6, 0x400 ;  /* 0x0000040000067882 */ /* 0x000fe20000000000 */
[----:B------:R-:W-:-:S02]  /*18e0*/  ISETP.NE.AND P5, PT, R52, RZ, PT ;  /* 0x000000ff3400720c */ /* 0x000fc40003fa5270 */
[----:B------:R-:W-:Y:S01]  /*18f0*/  ISETP.NE.AND P6, PT, R52, 0x1f, PT ;  /* 0x0000001f3400780c */ /* 0x000fe20003fc5270 */
[----:B------:R-:W-:Y:S01]  /*1900*/  BSSY.RECONVERGENT B0, `(.L_x_17395) ;  /* 0x0000063000007945 */ /* 0x000fe20003800200 */
[----:B0-----:R-:W-:Y:S01]  /*1910*/  ULEA UR6, UR7, UR6, 0x18 ;  /* 0x0000000607067291 */ /* 0x001fe2000f8ec0ff */
[-C--:B--2---:R-:W-:Y:S01]  /*1920*/  FMUL.FTZ R5, R114, R9.reuse ;  /* 0x0000000972057220 */ /* 0x084fe20000410000 */
[----:B------:R-:W-:-:S03]  /*1930*/  FMUL.FTZ R37, R113, R9 ;  /* 0x0000000971257220 */ /* 0x000fc60000410000 */
[----:B------:R-:W-:Y:S01]  /*1940*/  FMUL.RZ R41, R5, 0.15915493667125701904 ;  /* 0x3e22f98305297820 */ /* 0x000fe2000040c000 */
[----:B------:R-:W-:Y:S01]  /*1950*/  FMUL.FTZ R5, R8, 1.4426950216293334961 ;  /* 0x3fb8aa3b08057820 */ /* 0x000fe20000410000 */
[----:B----4-:R-:W-:Y:S04]  /*1960*/  STS.U16 [R91], R4 ;  /* 0x000000045b007388 */ /* 0x010fe80000000400 */
[----:B-----5:R-:W-:Y:S04]  /*1970*/  STS.U16 [R91+0x42], R6 ;  /* 0x000042065b007388 */ /* 0x020fe80000000400 */
[----:B---3--:R-:W-:Y:S04]  /*1980*/  STS.U16 [R91+0xc6], R40 ;  /* 0x0000c6285b007388 */ /* 0x008fe80000000400 */
[----:B------:R-:W-:Y:S04]  /*1990*/  STS.U16 [R91+0x108], R42 ;  /* 0x0001082a5b007388 */ /* 0x000fe80000000400 */
[----:B------:R-:W-:Y:S04]  /*19a0*/  STS.U16 [R91+0x14a], R130 ;  /* 0x00014a825b007388 */ /* 0x000fe80000000400 */
[----:B------:R0:W-:Y:S04]  /*19b0*/  STS.U16 [R91+0x84], R36 ;  /* 0x000084245b007388 */ /* 0x0001e80000000400 */
[----:B------:R-:W-:Y:S04]  /*19c0*/  STS.U16 [R91+0x18c], R132 ;  /* 0x00018c845b007388 */ /* 0x000fe80000000400 */
[----:B------:R-:W-:Y:S01]  /*19d0*/  STS.U16 [R91+0x1ce], R134 ;  /* 0x0001ce865b007388 */ /* 0x000fe20000000400 */
[----:B------:R-:W-:-:S03]  /*19e0*/  NOP ;  /* 0x0000000000007918 */ /* 0x000fc60000000000 */
[----:B-1----:R-:W1:Y:S04]  /*19f0*/  LDS.U16 R140, [R118+0x2] ;  /* 0x00000200768c7984 */ /* 0x002e680000000400 */
[----:B------:R-:W2:Y:S04]  /*1a00*/  LDS.U16 R141, [R121+0x6] ;  /* 0x00000600798d7984 */ /* 0x000ea80000000400 */
[----:B------:R-:W3:Y:S04]  /*1a10*/  LDS.U16 R144, [R123+0xa] ;  /* 0x00000a007b907984 */ /* 0x000ee80000000400 */
[----:B------:R-:W4:Y:S04]  /*1a20*/  LDS.U16 R137, [R125+0xe] ;  /* 0x00000e007d897984 */ /* 0x000f280000000400 */
[----:B------:R-:W5:Y:S04]  /*1a30*/  LDS.U16 R138, [R111] ;  /* 0x000000006f8a7984 */ /* 0x000f680000000400 */
[----:B------:R-:W5:Y:S04]  /*1a40*/  LDS.U16 R139, [R120+0x4] ;  /* 0x00000400788b7984 */ /* 0x000f680000000400 */
[----:B------:R-:W5:Y:S04]  /*1a50*/  LDS.U16 R142, [R122+0x8] ;  /* 0x000008007a8e7984 */ /* 0x000f680000000400 */
[----:B------:R-:W5:Y:S01]  /*1a60*/  LDS.U16 R136, [R124+0xc] ;  /* 0x00000c007c887984 */ /* 0x000f620000000400 */
[-C--:B------:R-:W-:Y:S01]  /*1a70*/  FMUL.FTZ R3, R115, R5.reuse ;  /* 0x0000000573037220 */ /* 0x080fe20000410000 */
[----:B------:R-:W-:Y:S01]  /*1a80*/  MUFU.SIN R146, R41 ;  /* 0x0000002900927308 */ /* 0x000fe20000000400 */
[----:B------:R-:W-:Y:S01]  /*1a90*/  FMUL.RZ R43, R37, 0.15915493667125701904 ;  /* 0x3e22f983252b7820 */ /* 0x000fe2000040c000 */
[-C--:B------:R-:W-:Y:S01]  /*1aa0*/  FMUL.FTZ R7, R114, R5.reuse ;  /* 0x0000000572077220 */ /* 0x080fe20000410000 */
[----:B------:R-:W-:-:S05]  /*1ab0*/  FMUL.FTZ R2, R113, R5 ;  /* 0x0000000571027220 */ /* 0x000fca0000410000 */
[----:B------:R0:W-:Y:S08]  /*1ac0*/  MUFU.COS R148, R41 ;  /* 0x0000002900947308 */ /* 0x0001f00000000000 */
[----:B------:R1:W-:Y:S01]  /*1ad0*/  MUFU.EX2 R37, R3 ;  /* 0x0000000300257308 */ /* 0x0003e20000000800 */
[C---:B0-----:R-:W-:Y:S01]  /*1ae0*/  FMUL.FTZ R41, R116.reuse, R5 ;  /* 0x0000000574297220 */ /* 0x041fe20000410000 */
[-C--:B------:R-:W-:Y:S01]  /*1af0*/  FMUL.FTZ R5, R115, R9.reuse ;  /* 0x0000000973057220 */ /* 0x080fe20000410000 */
[----:B-1----:R-:W-:-:S03]  /*1b00*/  FMUL.FTZ R3, R116, R9 ;  /* 0x0000000974037220 */ /* 0x002fc60000410000 */
[----:B------:R-:W-:Y:S01]  /*1b10*/  FMUL.RZ R5, R5, 0.15915493667125701904 ;  /* 0x3e22f98305057820 */ /* 0x000fe2000040c000 */
[----:B------:R-:W-:Y:S01]  /*1b20*/  FMUL.RZ R36, R3, 0.15915493667125701904 ;  /* 0x3e22f98303247820 */ /* 0x000fe2000040c000 */
[----:B------:R-:W0:Y:S08]  /*1b30*/  MUFU.EX2 R7, R7 ;  /* 0x0000000700077308 */ /* 0x000e300000000800 */
[----:B------:R-:W-:Y:S08]  /*1b40*/  MUFU.SIN R133, R43 ;  /* 0x0000002b00857308 */ /* 0x000ff00000000400 */
[----:B------:R1:W-:Y:S08]  /*1b50*/  MUFU.COS R131, R43 ;  /* 0x0000002b00837308 */ /* 0x0003f00000000000 */
[----:B------:R-:W5:Y:S08]  /*1b60*/  MUFU.EX2 R2, R2 ;  /* 0x0000000200027308 */ /* 0x000f700000000800 */
[----:B------:R-:W-:Y:S08]  /*1b70*/  MUFU.EX2 R41, R41 ;  /* 0x0000002900297308 */ /* 0x000ff00000000800 */
[----:B------:R-:W-:Y:S08]  /*1b80*/  MUFU.SIN R4, R5 ;  /* 0x0000000500047308 */ /* 0x000ff00000000400 */
[----:B------:R-:W5:Y:S08]  /*1b90*/  MUFU.COS R130, R5 ;  /* 0x0000000500827308 */ /* 0x000f700000000000 */
[----:B------:R-:W5:Y:S01]  /*1ba0*/  MUFU.SIN R6, R36 ;  /* 0x0000002400067308 */ /* 0x000f620000000400 */
[----:B------:R-:W-:Y:S01]  /*1bb0*/  IADD3 R3, PT, PT, R159, UR4, RZ ;  /* 0x000000049f037c10 */ /* 0x000fe2000fffe0ff */
[----:B------:R-:W-:-:S02]  /*1bc0*/  HADD2.F32 R140, -RZ, R140.H0_H0 ;  /* 0x2000008cff8c7230 */ /* 0x000fc40000004100 */
[----:B--2---:R-:W-:Y:S01]  /*1bd0*/  HADD2.F32 R141, -RZ, R141.H0_H0 ;  /* 0x2000008dff8d7230 */ /* 0x004fe20000004100 */
[----:B------:R-:W-:-:S03]  /*1be0*/  SEL R3, R3, R66, !P5 ;  /* 0x0000004203037207 */ /* 0x000fc60006800000 */
[----:B------:R2:W2:Y:S01]  /*1bf0*/  MUFU.COS R134, R36 ;  /* 0x0000002400867308 */ /* 0x0004a20000000000 */
[----:B---3--:R-:W-:Y:S02]  /*1c00*/  HADD2.F32 R144, -RZ, R144.H0_H0 ;  /* 0x20000090ff907230 */ /* 0x008fe40000004100 */
[----:B----4-:R-:W-:Y:S02]  /*1c10*/  HADD2.F32 R137, -RZ, R137.H0_H0 ;  /* 0x20000089ff897230 */ /* 0x010fe40000004100 */
[C---:B0-----:R-:W-:Y:S01]  /*1c20*/  FMUL.FTZ R42, R7.reuse, R148 ;  /* 0x00000094072a7220 */ /* 0x041fe20000410000 */
[----:B-1----:R-:W-:Y:S01]  /*1c30*/  FMUL.FTZ R43, R7, R146 ;  /* 0x00000092072b7220 */ /* 0x002fe20000410000 */
[----:B------:R-:W-:Y:S01]  /*1c40*/  LEA R3, R3, UR6, 0x3 ;  /* 0x0000000603037c11 */ /* 0x000fe2000f8e18ff */
[C---:B-----5:R-:W-:Y:S01]  /*1c50*/  FMUL.FTZ R131, R2.reuse, R131 ;  /* 0x0000008302837220 */ /* 0x060fe20000410000 */
[----:B------:R-:W-:Y:S01]  /*1c60*/  FMUL.FTZ R133, R2, R133 ;  /* 0x0000008502857220 */ /* 0x000fe20000410000 */
[C---:B------:R-:W-:Y:S01]  /*1c70*/  FMUL.FTZ R130, R37.reuse, R130 ;  /* 0x0000008225827220 */ /* 0x040fe20000410000 */
[----:B------:R-:W-:Y:S01]  /*1c80*/  FMUL.FTZ R132, R37, R4 ;  /* 0x0000000425847220 */ /* 0x000fe20000410000 */
[----:B------:R-:W-:Y:S01]  /*1c90*/  FMUL.FTZ R135, R41, R6 ;  /* 0x0000000629877220 */ /* 0x000fe20000410000 */
        /* <DEDUP_REMOVED lines=8> */
[CC--:B------:R-:W-:Y:S01]  /*1d20*/  FMUL.FTZ R7, R39.reuse, R144.reuse ;  /* 0x0000009027077220 */ /* 0x0c0fe20000410000 */
[C---:B--2---:R-:W-:Y:S01]  /*1d30*/  FMUL.FTZ R36, R38.reuse, R144 ;  /* 0x0000009026247220 */ /* 0x044fe20000410000 */
[CC--:B------:R-:W-:Y:S01]  /*1d40*/  FMUL.FTZ R37, R39.reuse, R137.reuse ;  /* 0x0000008927257220 */ /* 0x0c0fe20000410000 */
[C---:B------:R-:W-:Y:S01]  /*1d50*/  FMUL.FTZ R40, R38.reuse, R137 ;  /* 0x0000008926287220 */ /* 0x040fe20000410000 */
[----:B------:R0:W-:Y:S01]  /*1d60*/  STS.64 [R3+0xa80], R42 ;  /* 0x000a802a03007388 */ /* 0x0001e20000000a00 */
[CC--:B------:R-:W-:Y:S01]  /*1d70*/  FFMA.FTZ R5, R38.reuse, R138.reuse, -R5 ;  /* 0x0000008a26057223 */ /* 0x0c0fe20000010805 */
[C---:B------:R-:W-:Y:S01]  /*1d80*/  FFMA.FTZ R145, R39.reuse, R138, R2 ;  /* 0x0000008a27917223 */ /* 0x040fe20000010002 */
[CC--:B------:R-:W-:Y:S01]  /*1d90*/  FFMA.FTZ R147, R39.reuse, R139.reuse, R6 ;  /* 0x0000008b27937223 */ /* 0x0c0fe20000010006 */
[CC--:B------:R-:W-:Y:S01]  /*1da0*/  FFMA.FTZ R148, R38.reuse, R142.reuse, -R7 ;  /* 0x0000008e26947223 */ /* 0x0c0fe20000010807 */
[C---:B------:R-:W-:Y:S01]  /*1db0*/  FFMA.FTZ R36, R39.reuse, R142, R36 ;  /* 0x0000008e27247223 */ /* 0x040fe20000010024 */
[CC--:B------:R-:W-:Y:S01]  /*1dc0*/  FFMA.FTZ R37, R38.reuse, R136.reuse, -R37 ;  /* 0x0000008826257223 */ /* 0x0c0fe20000010825 */
[----:B------:R-:W-:Y:S01]  /*1dd0*/  FFMA.FTZ R151, R39, R136, R40 ;  /* 0x0000008827977223 */ /* 0x000fe20000010028 */
[----:B------:R-:W-:Y:S01]  /*1de0*/  FMUL.FTZ R134, R41, R134 ;  /* 0x0000008629867220 */ /* 0x000fe20000410000 */
[----:B0-----:R-:W-:Y:S01]  /*1df0*/  FFMA.FTZ R3, R38, R139, -R4 ;  /* 0x0000008b26037223 */ /* 0x001fe20000010804 */
[C---:B------:R-:W-:Y:S01]  /*1e00*/  FMUL.FTZ R143, R0.reuse, R5 ;  /* 0x00000005008f7220 */ /* 0x040fe20000410000 */
[----:B------:R-:W-:Y:S01]  /*1e10*/  FMUL.FTZ R145, R0, -R145 ;  /* 0x8000009100917220 */ /* 0x000fe20000410000 */
[C---:B------:R-:W-:Y:S01]  /*1e20*/  FMUL.FTZ R147, R106.reuse, -R147 ;  /* 0x800000936a937220 */ /* 0x040fe20000410000 */
[----:B------:R-:W-:Y:S01]  /*1e30*/  FMUL.FTZ R146, R106, R3 ;  /* 0x000000036a927220 */ /* 0x000fe20000410000 */
        /* <DEDUP_REMOVED lines=10> */
[----:B------:R-:W-:-:S04]  /*1ee0*/  IADD3 R2, PT, PT, R117, UR4, RZ ;  /* 0x0000000475027c10 */ /* 0x000fc8000fffe0ff */
[----:B------:R-:W-:-:S05]  /*1ef0*/  LEA R2, R2, UR6, 0x3 ;  /* 0x0000000602027c11 */ /* 0x000fca000f8e18ff */
[----:B------:R2:W3:Y:S01]  /*1f00*/  LDS.64 R40, [R2+0xa80] ;  /* 0x000a800002287984 */ /* 0x0004e20000000a00 */
[----:B------:R-:W-:Y:S05]  /*1f10*/  BRA `(.L_x_17397) ;  /* 0x0000000000047947 */ /* 0x000fea0003800000 */
.L_x_17396:
[----:B------:R0:W1:Y:S02]  /*1f20*/  LDS.64 R40, [R65+UR5+0x1a88] ;  /* 0x001a880541287984 */ /* 0x0000640008000a00 */
.L_x_17397:
[----:B------:R-:W-:Y:S05]  /*1f30*/  BSYNC.RECONVERGENT B0 ;  /* 0x0000000000007941 */ /* 0x000fea0003800200 */
.L_x_17395:
[----:B--2---:R-:W-:-:S04]  /*1f40*/  IMAD.WIDE.U32 R2, R12, UR4, R10 ;  /* 0x000000040c027c25 */ /* 0x004fc8000f8e000a */
[----:B------:R-:W-:Y:S01]  /*1f50*/  IMAD R3, R13, UR4, R3 ;  /* 0x000000040d037c24 */ /* 0x000fe2000f8e0203 */
[----:B------:R-:W-:-:S04]  /*1f60*/  LEA R36, P6, R2, R47, 0x2 ;  /* 0x0000002f02247211 */ /* 0x000fc800078c10ff */
[----:B------:R-:W-:Y:S01]  /*1f70*/  LEA.HI.X R37, R2, R53, R3, 0x2, P6 ;  /* 0x0000003502257211 */ /* 0x000fe200030f1403 */
[-C--:B------:R-:W-:Y:S01]  /*1f80*/  FMUL.FTZ R2, R126, R133.reuse ;  /* 0x000000857e027220 */ /* 0x080fe20000410000 */
[----:B------:R-:W-:Y:S01]  /*1f90*/  FMUL.FTZ R3, RZ, R133 ;  /* 0x00000085ff037220 */ /* 0x000fe20000410000 */
[----:B------:R-:W-:Y:S02]  /*1fa0*/  ISETP.GE.AND P6, PT, R92, 0x1, PT ;  /* 0x000000015c00780c */ /* 0x000fe40003fc6270 */
[-C--:B------:R-:W-:Y:S01]  /*1fb0*/  FFMA.FTZ R4, RZ, R131.reuse, R2 ;  /* 0x00000083ff047223 */ /* 0x080fe20000010002 */
        /* <DEDUP_REMOVED lines=8> */
[C---:B------:R-:W-:Y:S01]  /*2040*/  FMUL.FTZ R3, R43.reuse, R133 ;  /* 0x000000852b037220 */ /* 0x040fe20000410000 */
[-C--:B------:R-:W-:Y:S01]  /*2050*/  FFMA.FTZ R5, R43, R131.reuse, R2 ;  /* 0x000000832b057223 */ /* 0x080fe20000010002 */
[----:B------:R-:W-:Y:S01]  /*2060*/  FADD.FTZ R6, R128, R7 ;  /* 0x0000000780067221 */ /* 0x000fe20000010000 */
[----:B------:R-:W-:Y:S01]  /*2070*/  FADD.FTZ R4, RZ, R4 ;  /* 0x00000004ff047221 */ /* 0x000fe20000010000 */
[----:B------:R-:W-:Y:S01]  /*2080*/  FFMA.FTZ R3, R42, R131, -R3 ;  /* 0x000000832a037223 */ /* 0x000fe20000010803 */
[C---:B------:R-:W-:Y:S01]  /*2090*/  FMUL.FTZ R7, R132.reuse, R5 ;  /* 0x0000000584077220 */ /* 0x040fe20000410000 */
[C---:B------:R-:W-:Y:S01]  /*20a0*/  FMUL.FTZ R155, R135.reuse, R6 ;  /* 0x00000006879b7220 */ /* 0x040fe20000410000 */
[CC--:B------:R-:W-:Y:S01]  /*20b0*/  FMUL.FTZ R153, R135.reuse, R4.reuse ;  /* 0x0000000487997220 */ /* 0x0c0fe20000410000 */
        /* <DEDUP_REMOVED lines=8> */
[CC--:B------:R-:W-:Y:S01]  /*2140*/  FFMA.FTZ R6, R134.reuse, R2.reuse, R3 ;  /* 0x0000000286067223 */ /* 0x0c0fe20000010003 */
[----:B------:R-:W-:Y:S01]  /*2150*/  FMUL.FTZ R3, R135, R2 ;  /* 0x0000000287037220 */ /* 0x000fe20000410000 */
[----:B------:R-:W2:Y:S03]  /*2160*/  SHFL.UP PT, R153, R155, 0x1, RZ ;  /* 0x042000009b997989 */ /* 0x000ea600000e00ff */
[----:B------:R-:W-:Y:S01]  /*2170*/  FFMA.FTZ R7, R134, R7, -R3 ;  /* 0x0000000786077223 */ /* 0x000fe20000010803 */
[----:B------:R-:W4:Y:S04]  /*2180*/  SHFL.UP PT, R5, R152, 0x1, RZ ;  /* 0x0420000098057989 */ /* 0x000f2800000e00ff */
[----:B------:R-:W5:Y:S04]  /*2190*/  SHFL.UP PT, R4, R6, 0x1, RZ ;  /* 0x0420000006047989 */ /* 0x000f6800000e00ff */
[----:B------:R-:W0:Y:S01]  /*21a0*/  SHFL.UP PT, R2, R7, 0x1, RZ ;  /* 0x0420000007027989 */ /* 0x000e2200000e00ff */
[-C--:B--2---:R-:W-:Y:S01]  /*21b0*/  FMUL.FTZ R3, R7, R153.reuse ;  /* 0x0000009907037220 */ /* 0x084fe20000410000 */
[----:B------:R-:W-:-:S03]  /*21c0*/  FMUL.FTZ R154, R6, R153 ;  /* 0x00000099069a7220 */ /* 0x000fc60000410000 */
[-C--:B----4-:R-:W-:Y:S01]  /*21d0*/  FFMA.FTZ R156, R6, R5.reuse, R3 ;  /* 0x00000005069c7223 */ /* 0x090fe20000010003 */
[----:B------:R-:W-:-:S03]  /*21e0*/  FFMA.FTZ R153, R7, R5, -R154 ;  /* 0x0000000507997223 */ /* 0x000fc6000001089a */
[----:B------:R-:W-:Y:S01]  /*21f0*/  @P6 FADD.FTZ R155, R155, R156 ;  /* 0x0000009c9b9b6221 */ /* 0x000fe20000010000 */
[----:B------:R-:W-:Y:S01]  /*2200*/  @P6 FADD.FTZ R152, R152, R153 ;  /* 0x0000009998986221 */ /* 0x000fe20000010000 */
[CC--:B-----5:R-:W-:Y:S01]  /*2210*/  FMUL.FTZ R154, R6.reuse, R4.reuse ;  /* 0x00000004069a7220 */ /* 0x0e0fe20000410000 */
[C---:B------:R-:W-:Y:S02]  /*2220*/  FMUL.FTZ R3, R7.reuse, R4 ;  /* 0x0000000407037220 */ /* 0x040fe40000410000 */
[----:B------:R-:W2:Y:S01]  /*2230*/  SHFL.UP PT, R5, R155, 0x2, RZ ;  /* 0x044000009b057989 */ /* 0x000ea200000e00ff */
[-C--:B0-----:R-:W-:Y:S01]  /*2240*/  @P6 FFMA.FTZ R7, R7, R2.reuse, -R154 ;  /* 0x0000000207076223 */ /* 0x081fe2000001089a */
[----:B------:R-:W-:Y:S01]  /*2250*/  @P6 FFMA.FTZ R6, R6, R2, R3 ;  /* 0x0000000206066223 */ /* 0x000fe20000010003 */
[----:B------:R-:W-:Y:S01]  /*2260*/  ISETP.GE.AND P6, PT, R92, 0x2, PT ;  /* 0x000000025c00780c */ /* 0x000fe20003fc6270 */
[----:B------:R-:W0:Y:S04]  /*2270*/  SHFL.UP PT, R4, R152, 0x2, RZ ;  /* 0x0440000098047989 */ /* 0x000e2800000e00ff */
[----:B------:R-:W4:Y:S04]  /*2280*/  SHFL.UP PT, R3, R6, 0x2, RZ ;  /* 0x0440000006037989 */ /* 0x000f2800000e00ff */
[----:B------:R-:W5:Y:S01]  /*2290*/  SHFL.UP PT, R2, R7, 0x2, RZ ;  /* 0x0440000007027989 */ /* 0x000f6200000e00ff */
[-C--:B--2---:R-:W-:Y:S01]  /*22a0*/  FMUL.FTZ R154, R6, R5.reuse ;  /* 0x00000005069a7220 */ /* 0x084fe20000410000 */
[----:B------:R-:W-:-:S03]  /*22b0*/  FMUL.FTZ R153, R7, R5 ;  /* 0x0000000507997220 */ /* 0x000fc60000410000 */
[-C--:B0-----:R-:W-:Y:S01]  /*22c0*/  FFMA.FTZ R5, R7, R4.reuse, -R154 ;  /* 0x0000000407057223 */ /* 0x081fe2000001089a */
[C---:B------:R-:W-:Y:S01]  /*22d0*/  FFMA.FTZ R154, R6.reuse, R4, R153 ;  /* 0x00000004069a7223 */ /* 0x040fe20000010099 */
[----:B----4-:R-:W-:-:S03]  /*22e0*/  FMUL.FTZ R4, R6, R3 ;  /* 0x0000000306047220 */ /* 0x010fc60000410000 */
[----:B------:R-:W-:Y:S01]  /*22f0*/  @P6 FADD.FTZ R155, R155, R154 ;  /* 0x0000009a9b9b6221 */ /* 0x000fe20000010000 */
[----:B------:R-:W-:Y:S01]  /*2300*/  @P6 FADD.FTZ R152, R152, R5 ;  /* 0x0000000598986221 */ /* 0x000fe20000010000 */
[C---:B------:R-:W-:Y:S01]  /*2310*/  FMUL.FTZ R3, R7.reuse, R3 ;  /* 0x0000000307037220 */ /* 0x040fe20000410000 */
[-C--:B-----5:R-:W-:Y:S02]  /*2320*/  @P6 FFMA.FTZ R7, R7, R2.reuse, -R4 ;  /* 0x0000000207076223 */ /* 0x0a0fe40000010804 */
[----:B------:R-:W0:Y:S01]  /*2330*/  SHFL.UP PT, R5, R155, 0x4, RZ ;  /* 0x048000009b057989 */ /* 0x000e2200000e00ff */
[----:B------:R-:W-:Y:S01]  /*2340*/  @P6 FFMA.FTZ R6, R6, R2, R3 ;  /* 0x0000000206066223 */ /* 0x000fe20000010003 */
[----:B------:R-:W-:Y:S02]  /*2350*/  ISETP.GE.AND P6, PT, R92, 0x4, PT ;  /* 0x000000045c00780c */ /* 0x000fe40003fc6270 */
        /* <DEDUP_REMOVED lines=24> */
[C---:B------:R-:W-:Y:S01]  /*24e0*/  FMUL.FTZ R3, R7.reuse, R3 ;  /* 0x0000000307037220 */ /* 0x040fe20000410000 */
[----:B------:R-:W-:Y:S01]  /*24f0*/  @P6 FADD.FTZ R152, R152, R5 ;  /* 0x0000000598986221 */ /* 0x000fe20000010000 */
        /* <DEDUP_REMOVED lines=9> */
[CC--:B--2---:R-:W-:Y:S01]  /*2590*/  FFMA.FTZ R5, R7.reuse, R4.reuse, -R154 ;  /* 0x0000000407057223 */ /* 0x0c4fe2000001089a */
[C---:B------:R-:W-:Y:S01]  /*25a0*/  FFMA.FTZ R154, R6.reuse, R4, R153 ;  /* 0x00000004069a7223 */ /* 0x040fe20000010099 */
[-C--:B----4-:R-:W-:Y:S01]  /*25b0*/  FMUL.FTZ R4, R6, R3.reuse ;  /* 0x0000000306047220 */ /* 0x090fe20000410000 */
[----:B------:R-:W-:Y:S01]  /*25c0*/  FMUL.FTZ R3, R7, R3 ;  /* 0x0000000307037220 */ /* 0x000fe20000410000 */
[----:B------:R-:W-:Y:S01]  /*25d0*/  @P6 FADD.FTZ R152, R152, R5 ;  /* 0x0000000598986221 */ /* 0x000fe20000010000 */
[----:B------:R-:W-:Y:S01]  /*25e0*/  @P6 FADD.FTZ R155, R155, R154 ;  /* 0x0000009a9b9b6221 */ /* 0x000fe20000010000 */
[-C--:B-----5:R-:W-:Y:S01]  /*25f0*/  @P6 FFMA.FTZ R7, R7, R2.reuse, -R4 ;  /* 0x0000000207076223 */ /* 0x0a0fe20000010804 */
[----:B------:R-:W-:Y:S02]  /*2600*/  @P6 FFMA.FTZ R6, R6, R2, R3 ;  /* 0x0000000206066223 */ /* 0x000fe40000010003 */
[----:B------:R-:W0:Y:S02]  /*2610*/  @P0 LDC R2, c[0x0][0x38c] ;  /* 0x0000e300ff020b82 */ /* 0x000e240000000800 */
[----:B0-----:R-:W-:Y:S01]  /*2620*/  @P0 IMAD R5, R109, R2, UR4 ;  /* 0x000000046d050e24 */ /* 0x001fe2000f8e0202 */
[----:B------:R-:W-:-:S03]  /*2630*/  CS2R R2, SRZ ;  /* 0x0000000000027805 */ /* 0x000fc6000001ff00 */
[----:B------:R-:W-:-:S05]  /*2640*/  @P0 IMAD.WIDE R4, R5, 0x10, R34 ;  /* 0x0000001005040825 */ /* 0x000fca00078e0222 */
[----:B------:R0:W2:Y:S01]  /*2650*/  @P0 LDG.E.64 R2, desc[UR16][R4.64+0x8] ;  /* 0x0000081004020981 */ /* 0x0000a2000c1e1b00 */
[----:B------:R-:W-:Y:S01]  /*2660*/  ULEA UR7, UR4, UR6, 0x4 ;  /* 0x0000000604077291 */ /* 0x000fe2000f8e20ff */
[----:B------:R-:W-:Y:S02]  /*2670*/  BSSY.RECONVERGENT B0, `(.L_x_17398) ;  /* 0x0000041000007945 */ /* 0x000fe40003800200 */
[----:B------:R-:W-:Y:S04]  /*2680*/  SHFL.UP PT, R6, R6, 0x1, RZ ;  /* 0x0420000006067989 */ /* 0x000fe800000e00ff */
[----:B------:R-:W-:Y:S01]  /*2690*/  SHFL.UP PT, R7, R7, 0x1, RZ ;  /* 0x0420000007077989 */ /* 0x000fe200000e00ff */
[----:B0-----:R-:W-:Y:S01]  /*26a0*/  HFMA2 R4, -RZ, RZ, 1.875, 0 ;  /* 0x3f800000ff047431 */ /* 0x001fe200000001ff */
[----:B------:R-:W-:-:S02]  /*26b0*/  MOV R5, RZ ;  /* 0x000000ff00057202 */ /* 0x000fc40000000f00 */
[----:B------:R-:W-:Y:S04]  /*26c0*/  SHFL.UP PT, R152, R152, 0x1, RZ ;  /* 0x0420000098987989 */ /* 0x000fe800000e00ff */
[----:B------:R-:W-:Y:S04]  /*26d0*/  SHFL.UP PT, R155, R155, 0x1, RZ ;  /* 0x042000009b9b7989 */ /* 0x000fe800000e00ff */
[----:B--2---:R-:W0:Y:S04]  /*26e0*/  SHFL.IDX PT, R3, R3, RZ, 0x1f ;  /* 0x00001fff03037589 */ /* 0x004e2800000e0000 */
[----:B------:R2:W4:Y:S02]  /*26f0*/  SHFL.IDX PT, R154, R2, RZ, 0x1f ;  /* 0x00001fff029a7589 */ /* 0x00052400000e0000 */
[----:B--2---:R-:W-:-:S04]  /*2700*/  FMUL.FTZ R2, R135, R150 ;  /* 0x0000009687027220 */ /* 0x004fc80000410000 */
[----:B------:R-:W-:-:S04]  /*2710*/  FFMA.FTZ R2, R134, R151, -R2 ;  /* 0x0000009786027223 */ /* 0x000fc80000010802 */
[----:B------:R-:W-:Y:S01]  /*2720*/  FADD.FTZ R163, R149, R2 ;  /* 0x0000000295a37221 */ /* 0x000fe20000010000 */
[----:B-1-3--:R-:W-:Y:S01]  /*2730*/  FMUL.FTZ R2, R134, R41 ;  /* 0x0000002986027220 */ /* 0x00afe20000410000 */
[-C--:B0-----:R-:W-:Y:S01]  /*2740*/  FMUL.FTZ R156, R6, R3.reuse ;  /* 0x00000003069c7220 */ /* 0x081fe20000410000 */
[----:B------:R-:W-:-:S03]  /*2750*/  FMUL.FTZ R157, R7, R3 ;  /* 0x00000003079d7220 */ /* 0x000fc60000410000 */
[-C--:B----4-:R-:W-:Y:S01]  /*2760*/  FFMA.FTZ R153, R7, R154.reuse, -R156 ;  /* 0x0000009a07997223 */ /* 0x090fe2000001089c */
[----:B------:R-:W-:Y:S01]  /*2770*/  FFMA.FTZ R156, R6, R154, R157 ;  /* 0x0000009a069c7223 */ /* 0x000fe2000001009d */
[----:B------:R-:W-:Y:S02]  /*2780*/  CS2R R6, SRZ ;  /* 0x0000000000067805 */ /* 0x000fe4000001ff00 */
[----:B------:R-:W-:Y:S01]  /*2790*/  @P5 FADD.FTZ R154, R152, R153 ;  /* 0x00000099989a5221 */ /* 0x000fe20000010000 */
[----:B------:R-:W-:Y:S01]  /*27a0*/  FMUL.FTZ R153, R135, R151 ;  /* 0x0000009787997220 */ /* 0x000fe20000410000 */
[----:B------:R-:W-:Y:S01]  /*27b0*/  @P5 FADD.FTZ R3, R155, R156 ;  /* 0x0000009c9b035221 */ /* 0x000fe20000010000 */
[----:B------:R-:W-:Y:S01]  /*27c0*/  ISETP.GE.AND P5, PT, R64, UR8, PT ;  /* 0x0000000840007c0c */ /* 0x000fe2000bfa6270 */
[----:B------:R-:W-:Y:S01]  /*27d0*/  FMUL.FTZ R152, R132, R163 ;  /* 0x000000a384987220 */ /* 0x000fe20000410000 */
[----:B------:R-:W-:Y:S01]  /*27e0*/  FFMA.FTZ R153, R134, R150, R153 ;  /* 0x0000009686997223 */ /* 0x000fe20000010099 */
[----:B------:R-:W-:Y:S01]  /*27f0*/  FFMA.FTZ R155, -R135, R40, -R2 ;  /* 0x00000028879b7223 */ /* 0x000fe20000010902 */
[----:B------:R-:W-:-:S02]  /*2800*/  ISETP.NE.OR P5, PT, R52, RZ, P5 ;  /* 0x000000ff3400720c */ /* 0x000fc40002fa5670 */
[----:B------:R-:W-:Y:S01]  /*2810*/  FADD.FTZ R157, R148, R153 ;  /* 0x00000099949d7221 */ /* 0x000fe20000010000 */
[----:B------:R-:W-:Y:S01]  /*2820*/  FMUL.FTZ R153, R135, R41 ;  /* 0x0000002987997220 */ /* 0x000fe20000410000 */
[C---:B------:R-:W-:Y:S02]  /*2830*/  FMUL.FTZ R2, R132.reuse, R155 ;  /* 0x0000009b84027220 */ /* 0x040fe40000410000 */
[----:B------:R-:W-:Y:S01]  /*2840*/  FMUL.FTZ R165, R132, R157 ;  /* 0x0000009d84a57220 */ /* 0x000fe20000410000 */
[----:B------:R-:W-:-:S03]  /*2850*/  FFMA.FTZ R153, R134, R40, -R153 ;  /* 0x0000002886997223 */ /* 0x000fc60000010899 */
[C---:B------:R-:W-:Y:S01]  /*2860*/  FFMA.FTZ R156, R130.reuse, R163, -R165 ;  /* 0x000000a3829c7223 */ /* 0x040fe200000108a5 */
[----:B------:R-:W-:Y:S01]  /*2870*/  FFMA.FTZ R163, R130, R157, R152 ;  /* 0x0000009d82a37223 */ /* 0x000fe20000010098 */
[-C--:B------:R-:W-:Y:S01]  /*2880*/  FMUL.FTZ R157, R132, R153.reuse ;  /* 0x00000099849d7220 */ /* 0x080fe20000410000 */
[----:B------:R-:W-:Y:S01]  /*2890*/  FFMA.FTZ R2, R130, R153, R2 ;  /* 0x0000009982027223 */ /* 0x000fe20000010002 */
[----:B------:R-:W-:Y:S01]  /*28a0*/  FADD.FTZ R164, R147, R156 ;  /* 0x0000009c93a47221 */ /* 0x000fe20000010000 */
[----:B------:R-:W-:Y:S01]  /*28b0*/  FADD.FTZ R156, R146, R163 ;  /* 0x000000a3929c7221 */ /* 0x000fe20000010000 */
[----:B------:R-:W-:Y:S01]  /*28c0*/  FFMA.FTZ R152, R130, R155, -R157 ;  /* 0x0000009b82987223 */ /* 0x000fe2000001089d */
[----:B------:R-:W0:Y:S01]  /*28d0*/  @!P5 LDS.128 R4, [UR7+0x1b80] ;  /* 0x001b8007ff04d984 */ /* 0x000e220008000c00 */
[C---:B------:R-:W-:Y:S01]  /*28e0*/  FMUL.FTZ R166, R133.reuse, R164 ;  /* 0x000000a485a67220 */ /* 0x040fe20000410000 */
[C---:B------:R-:W-:Y:S01]  /*28f0*/  FMUL.FTZ R155, R133.reuse, R156 ;  /* 0x0000009c859b7220 */ /* 0x040fe20000410000 */
[----:B------:R-:W-:Y:S01]  /*2900*/  ISETP.NE.AND P5, PT, R158, 0x1f, PT ;  /* 0x0000001f9e00780c */ /* 0x000fe20003fa5270 */
[C---:B------:R-:W-:Y:S01]  /*2910*/  FMUL.FTZ R153, R133.reuse, R152 ;  /* 0x0000009885997220 */ /* 0x040fe20000410000 */
[----:B------:R-:W-:Y:S01]  /*2920*/  FMUL.FTZ R157, R133, R2 ;  /* 0x00000002859d7220 */ /* 0x000fe20000410000 */
[C---:B------:R-:W-:Y:S01]  /*2930*/  FFMA.FTZ R166, R131.reuse, R156, R166 ;  /* 0x0000009c83a67223 */ /* 0x040fe200000100a6 */
[C---:B------:R-:W-:Y:S01]  /*2940*/  FFMA.FTZ R164, R131.reuse, R164, -R155 ;  /* 0x000000a483a47223 */ /* 0x040fe2000001089b */
[C---:B------:R-:W-:Y:S01]  /*2950*/  FFMA.FTZ R156, R131.reuse, R2, R153 ;  /* 0x00000002839c7223 */ /* 0x040fe20000010099 */
[----:B------:R-:W-:Y:S01]  /*2960*/  FFMA.FTZ R157, R131, R152, -R157 ;  /* 0x00000098839d7223 */ /* 0x000fe2000001089d */
[----:B------:R-:W-:Y:S01]  /*2970*/  FADD.FTZ R152, R143, R166 ;  /* 0x000000a68f987221 */ /* 0x000fe20000010000 */
[----:B------:R-:W-:-:S02]  /*2980*/  FADD.FTZ R153, R145, R164 ;  /* 0x000000a491997221 */ /* 0x000fc40000010000 */
[----:B------:R1:W2:Y:S04]  /*2990*/  SHFL.DOWN PT, R166, R156, 0x1, 0x1f ;  /* 0x08201f009ca67f89 */ /* 0x0002a800000e0000 */
        /* <DEDUP_REMOVED lines=14> */
.L_x_17399:
[----:B------:R-:W-:Y:S05]  /*2a80*/  BSYNC.RECONVERGENT B0 ;  /* 0x0000000000007941 */ /* 0x000fea0003800200 */
.L_x_17398:
[----:B------:R-:W-:Y:S01]  /*2a90*/  ISETP.GT.U32.AND P5, PT, R158, 0x1d, PT ;  /* 0x0000001d9e00780c */ /* 0x000fe20003fa4070 */
[----:B--2---:R2:W1:Y:S01]  /*2aa0*/  SHFL.DOWN PT, R166, R156, 0x2, 0x1f ;  /* 0x08401f009ca67f89 */ /* 0x00446200000e0000 */
[----:B------:R-:W-:Y:S03]  /*2ab0*/  BSSY.RECONVERGENT B0, `(.L_x_17400) ;  /* 0x000000f000007945 */ /* 0x000fe60003800200 */
[----:B---3--:R2:W3:Y:S04]  /*2ac0*/  SHFL.DOWN PT, R2, R157, 0x2, 0x1f ;  /* 0x08401f009d027f89 */ /* 0x0084e800000e0000 */
[----:B----4-:R2:W4:Y:S04]  /*2ad0*/  SHFL.DOWN PT, R165, R152, 0x2, 0x1f ;  /* 0x08401f0098a57f89 */ /* 0x01052800000e0000 */
[----:B0-----:R2:W0:Y:S01]  /*2ae0*/  SHFL.DOWN PT, R164, R153, 0x2, 0x1f ;  /* 0x08401f0099a47f89 */ /* 0x00142200000e0000 */
        /* <DEDUP_REMOVED lines=11> */
.L_x_17401:
[----:B------:R-:W-:Y:S05]  /*2ba0*/  BSYNC.RECONVERGENT B0 ;  /* 0x0000000000007941 */ /* 0x000fea0003800200 */
.L_x_17400:
        /* <DEDUP_REMOVED lines=17> */
.L_x_17403:
[----:B------:R-:W-:Y:S05]  /*2cc0*/  BSYNC.RECONVERGENT B0 ;  /* 0x0000000000007941 */ /* 0x000fea0003800200 */
.L_x_17402:
        /* <DEDUP_REMOVED lines=17> */
.L_x_17405:
[----:B------:R-:W-:Y:S05]  /*2de0*/  BSYNC.RECONVERGENT B0 ;  /* 0x0000000000007941 */ /* 0x000fea0003800200 */
.L_x_17404:
        /* <DEDUP_REMOVED lines=17> */
.L_x_17407:
[----:B------:R-:W-:Y:S05]  /*2f00*/  BSYNC.RECONVERGENT B0 ;  /* 0x0000000000007941 */ /* 0x000fea0003800200 */
.L_x_17406:
[----:B-1----:R-:W-:Y:S01]  /*2f10*/  SHFL.DOWN PT, R166, R157, 0x1, 0x1f ;  /* 0x08201f009da67f89 */ /* 0x002fe200000e0000 */
[----:B------:R-:W-:Y:S01]  /*2f20*/  ISETP.NE.AND P5, PT, R52, 0x1f, PT ;  /* 0x0000001f3400780c */ /* 0x000fe20003fa5270 */
[----:B------:R-:W-:Y:S02]  /*2f30*/  BSSY.RECONVERGENT B0, `(.L_x_17408) ;  /* 0x00000a4000007945 */ /* 0x000fe40003800200 */
[----:B------:R-:W1:Y:S04]  /*2f40*/  SHFL.IDX PT, R165, R7, RZ, 0x1f ;  /* 0x00001fff07a57589 */ /* 0x000e6800000e0000 */
[----:B------:R-:W5:Y:S04]  /*2f50*/  SHFL.DOWN PT, R2, R156, 0x1, 0x1f ;  /* 0x08201f009c027f89 */ /* 0x000f6800000e0000 */
[----:B0-----:R-:W0:Y:S04]  /*2f60*/  SHFL.IDX PT, R164, R6, RZ, 0x1f ;  /* 0x00001fff06a47589 */ /* 0x001e2800000e0000 */
[----:B------:R-:W0:Y:S04]  /*2f70*/  SHFL.DOWN PT, R168, R152, 0x1, 0x1f ;  /* 0x08201f0098a87f89 */ /* 0x000e2800000e0000 */
[----:B------:R-:W0:Y:S04]  /*2f80*/  SHFL.DOWN PT, R170, R153, 0x1, 0x1f ;  /* 0x08201f0099aa7f89 */ /* 0x000e2800000e0000 */
[----:B--23--:R-:W2:Y:S01]  /*2f90*/  SHFL.IDX PT, R157, R157, RZ, 0x1f ;  /* 0x00001fff9d9d7589 */ /* 0x00cea200000e0000 */
[----:B-1----:R-:W-:-:S03]  /*2fa0*/  @P5 FMUL.FTZ R155, R166, R165 ;  /* 0x000000a5a69b5220 */ /* 0x002fc60000410000 */
[----:B------:R-:W1:Y:S01]  /*2fb0*/  SHFL.IDX PT, R156, R156, RZ, 0x1f ;  /* 0x00001fff9c9c7589 */ /* 0x000e6200000e0000 */
[----:B-----5:R-:W-:-:S03]  /*2fc0*/  @P5 FMUL.FTZ R163, R2, R165 ;  /* 0x000000a502a35220 */ /* 0x020fc60000410000 */
[----:B----4-:R-:W3:Y:S01]  /*2fd0*/  SHFL.IDX PT, R153, R153, RZ, 0x1f ;  /* 0x00001fff99997589 */ /* 0x010ee200000e0000 */
[-C--:B0-----:R-:W-:Y:S01]  /*2fe0*/  @P5 FFMA.FTZ R155, R2, R164.reuse, -R155 ;  /* 0x000000a4029b5223 */ /* 0x081fe2000001089b */
[----:B------:R-:W-:Y:S02]  /*2ff0*/  @P5 FFMA.FTZ R163, R166, R164, R163 ;  /* 0x000000a4a6a35223 */ /* 0x000fe400000100a3 */
[----:B------:R-:W0:Y:S01]  /*3000*/  SHFL.IDX PT, R152, R152, RZ, 0x1f ;  /* 0x00001fff98987589 */ /* 0x000e2200000e0000 */
[----:B------:R-:W-:Y:S01]  /*3010*/  @P5 FADD.FTZ R164, R168, R155 ;  /* 0x0000009ba8a45221 */ /* 0x000fe20000010000 */
[CC--:B------:R-:W-:Y:S01]  /*3020*/  FMUL.FTZ R155, R43.reuse, R154.reuse ;  /* 0x0000009a2b9b7220 */ /* 0x0c0fe20000410000 */
[-C--:B------:R-:W-:Y:S01]  /*3030*/  FMUL.FTZ R43, R43, R3.reuse ;  /* 0x000000032b2b7220 */ /* 0x080fe20000410000 */
[----:B------:R-:W-:Y:S02]  /*3040*/  @P5 FADD.FTZ R165, R170, R163 ;  /* 0x000000a3aaa55221 */ /* 0x000fe40000010000 */
[C---:B------:R-:W-:Y:S01]  /*3050*/  FFMA.FTZ R2, R42.reuse, R3, R155 ;  /* 0x000000032a027223 */ /* 0x040fe2000001009b */
[----:B------:R-:W-:Y:S01]  /*3060*/  FFMA.FTZ R43, R42, R154, -R43 ;  /* 0x0000009a2a2b7223 */ /* 0x000fe2000001082b */
[----:B------:R-:W-:-:S02]  /*3070*/  ISETP.NE.AND P5, PT, R52, RZ, PT ;  /* 0x000000ff3400720c */ /* 0x000fc40003fa5270 */
[----:B------:R-:W-:Y:S01]  /*3080*/  FADD.FTZ R2, RZ, R2 ;  /* 0x00000002ff027221 */ /* 0x000fe20000010000 */
[----:B------:R-:W-:-:S03]  /*3090*/  FADD.FTZ R155, R126, R43 ;  /* 0x0000002b7e9b7221 */ /* 0x000fc60000010000 */
[CC--:B------:R-:W-:Y:S01]  /*30a0*/  FMUL.FTZ R42, R133.reuse, R2.reuse ;  /* 0x00000002852a7220 */ /* 0x0c0fe20000410000 */
[-C--:B------:R-:W-:Y:S01]  /*30b0*/  FMUL.FTZ R3, R133, R155.reuse ;  /* 0x0000009b85037220 */ /* 0x080fe20000410000 */
[CC--:B------:R-:W-:Y:S01]  /*30c0*/  FMUL.FTZ R43, R140.reuse, R2.reuse ;  /* 0x000000028c2b7220 */ /* 0x0c0fe20000410000 */
[-C--:B------:R-:W-:Y:S01]  /*30d0*/  FMUL.FTZ R169, R140, R155.reuse ;  /* 0x0000009b8ca97220 */ /* 0x080fe20000410000 */
[CC--:B------:R-:W-:Y:S01]  /*30e0*/  FFMA.FTZ R42, R131.reuse, R155.reuse, -R42 ;  /* 0x0000009b832a7223 */ /* 0x0c0fe2000001082a */
[-C--:B------:R-:W-:Y:S01]  /*30f0*/  FFMA.FTZ R3, R131, R2.reuse, R3 ;  /* 0x0000000283037223 */ /* 0x080fe20000010003 */
[C---:B------:R-:W-:Y:S02]  /*3100*/  FFMA.FTZ R167, R138.reuse, R155, -R43 ;  /* 0x0000009b8aa77223 */ /* 0x040fe4000001082b */
[----:B------:R-:W-:Y:S01]  /*3110*/  FADD.FTZ R154, R127, R42 ;  /* 0x0000002a7f9a7221 */ /* 0x000fe20000010000 */
[----:B------:R-:W-:Y:S01]  /*3120*/  FADD.FTZ R42, RZ, R3 ;  /* 0x00000003ff2a7221 */ /* 0x000fe20000010000 */
[----:B------:R-:W-:Y:S01]  /*3130*/  FFMA.FTZ R3, R138, R2, R169 ;  /* 0x000000028a037223 */ /* 0x000fe200000100a9 */
[----:B------:R-:W-:Y:S01]  /*3140*/  FFMA.FTZ R167, R0, R167, RZ ;  /* 0x000000a700a77223 */ /* 0x000fe200000100ff */
        /* <DEDUP_REMOVED lines=9> */
[----:B------:R-:W-:Y:S01]  /*31e0*/  FADD.FTZ R166, R128, R141 ;  /* 0x0000008d80a67221 */ /* 0x000fe20000010000 */
[----:B------:R-:W-:Y:S01]  /*31f0*/  FFMA.FTZ R3, -R0, R3, RZ ;  /* 0x0000000300037223 */ /* 0x000fe200000101ff */
[----:B------:R-:W-:Y:S01]  /*3200*/  FFMA.FTZ R138, R106, R138, R167 ;  /* 0x0000008a6a8a7223 */ /* 0x000fe200000100a7 */
[CC--:B------:R-:W-:Y:S01]  /*3210*/  FMUL.FTZ R139, R144.reuse, R43.reuse ;  /* 0x0000002b908b7220 */ /* 0x0c0fe20000410000 */
[----:B------:R-:W-:Y:S01]  /*3220*/  FMUL.FTZ R144, R144, R166 ;  /* 0x000000a690907220 */ /* 0x000fe20000410000 */
[----:B------:R-:W-:Y:S01]  /*3230*/  FFMA.FTZ R140, -R106, R140, R3 ;  /* 0x0000008c6a8c7223 */ /* 0x000fe20000010103 */
[----:B------:R-:W-:Y:S01]  /*3240*/  FMUL.FTZ R3, R39, R2 ;  /* 0x0000000227037220 */ /* 0x000fe20000410000 */
[CC--:B------:R-:W-:Y:S01]  /*3250*/  FFMA.FTZ R139, R142.reuse, R166.reuse, -R139 ;  /* 0x000000a68e8b7223 */ /* 0x0c0fe2000001088b */
[----:B------:R-:W-:Y:S01]  /*3260*/  FFMA.FTZ R141, R142, R43, R144 ;  /* 0x0000002b8e8d7223 */ /* 0x000fe20000010090 */
[----:B------:R-:W-:Y:S01]  /*3270*/  FMUL.FTZ R163, R135, R166 ;  /* 0x000000a687a37220 */ /* 0x000fe20000410000 */
[C---:B------:R-:W-:Y:S01]  /*3280*/  FFMA.FTZ R169, R38.reuse, R155, -R3 ;  /* 0x0000009b26a97223 */ /* 0x040fe20000010803 */
[C---:B------:R-:W-:Y:S01]  /*3290*/  FFMA.FTZ R139, R107.reuse, R139, R138 ;  /* 0x0000008b6b8b7223 */ /* 0x040fe2000001008a */
[----:B------:R-:W-:Y:S01]  /*32a0*/  FMUL.FTZ R138, R38, R2 ;  /* 0x00000002268a7220 */ /* 0x000fe20000410000 */
[----:B------:R-:W-:Y:S01]  /*32b0*/  FFMA.FTZ R141, -R107, R141, R140 ;  /* 0x0000008d6b8d7223 */ /* 0x000fe2000001018c */
[-C--:B------:R-:W-:Y:S01]  /*32c0*/  FMUL.FTZ R3, R135, R43.reuse ;  /* 0x0000002b87037220 */ /* 0x080fe20000410000 */
[C---:B------:R-:W-:Y:S01]  /*32d0*/  FFMA.FTZ R140, R134.reuse, R43, R163 ;  /* 0x0000002b868c7223 */ /* 0x040fe200000100a3 */
[C---:B------:R-:W-:Y:S01]  /*32e0*/  FFMA.FTZ R171, R39.reuse, R155, R138 ;  /* 0x0000009b27ab7223 */ /* 0x040fe2000001008a */
[----:B------:R-:W-:Y:S01]  /*32f0*/  FMUL.FTZ R167, R39, R43 ;  /* 0x0000002b27a77220 */ /* 0x000fe20000410000 */
[----:B------:R-:W-:Y:S01]  /*3300*/  FFMA.FTZ R138, R134, R166, -R3 ;  /* 0x000000a6868a7223 */ /* 0x000fe20000010803 */
[----:B------:R-:W-:Y:S01]  /*3310*/  FADD.FTZ R3, RZ, R140 ;  /* 0x0000008cff037221 */ /* 0x000fe20000010000 */
[C---:B------:R-:W-:Y:S01]  /*3320*/  FMUL.FTZ R140, R38.reuse, R42 ;  /* 0x0000002a268c7220 */ /* 0x040fe20000410000 */
[C---:B------:R-:W-:Y:S01]  /*3330*/  FFMA.FTZ R142, R38.reuse, R166, -R167 ;  /* 0x000000a6268e7223 */ /* 0x040fe200000108a7 */
[----:B------:R-:W-:Y:S01]  /*3340*/  FADD.FTZ R138, R129, R138 ;  /* 0x0000008a818a7221 */ /* 0x000fe20000010000 */
[CC--:B------:R-:W-:Y:S01]  /*3350*/  FMUL.FTZ R175, R39.reuse, R3.reuse ;  /* 0x0000000327af7220 */ /* 0x0c0fe20000410000 */
[C---:B------:R-:W-:Y:S01]  /*3360*/  FMUL.FTZ R167, R38.reuse, R3 ;  /* 0x0000000326a77220 */ /* 0x040fe20000410000 */
[C---:B------:R-:W-:Y:S01]  /*3370*/  FMUL.FTZ R163, R39.reuse, R42 ;  /* 0x0000002a27a37220 */ /* 0x040fe20000410000 */
[C---:B------:R-:W-:Y:S01]  /*3380*/  FMUL.FTZ R144, R38.reuse, R43 ;  /* 0x0000002b26907220 */ /* 0x040fe20000410000 */
[----:B------:R-:W-:Y:S01]  /*3390*/  FFMA.FTZ R177, R38, R138, -R175 ;  /* 0x0000008a26b17223 */ /* 0x000fe200000108af */
[C---:B------:R-:W-:Y:S01]  /*33a0*/  FFMA.FTZ R175, R39.reuse, R154, R140 ;  /* 0x0000009a27af7223 */ /* 0x040fe2000001008c */
[----:B------:R-:W-:Y:S01]  /*33b0*/  FFMA.FTZ R179, R39, R138, R167 ;  /* 0x0000008a27b37223 */ /* 0x000fe200000100a7 */
[-C--:B------:R-:W-:Y:S01]  /*33c0*/  FMUL.FTZ R140, R164, R41.reuse ;  /* 0x00000029a48c7220 */ /* 0x080fe20000410000 */
[----:B------:R-:W-:Y:S01]  /*33d0*/  FMUL.FTZ R167, R165, R41 ;  /* 0x00000029a5a77220 */ /* 0x000fe20000410000 */
[----:B------:R-:W-:Y:S01]  /*33e0*/  FFMA.FTZ R173, R38, R154, -R163 ;  /* 0x0000009a26ad7223 */ /* 0x000fe200000108a3 */
[----:B--2---:R-:W-:Y:S01]  /*33f0*/  FMUL.FTZ R38, R157, R6 ;  /* 0x000000069d267220 */ /* 0x004fe20000410000 */
[-C--:B------:R-:W-:Y:S01]  /*3400*/  FFMA.FTZ R140, R165, R40.reuse, -R140 ;  /* 0x00000028a58c7223 */ /* 0x080fe2000001088c */
[----:B------:R-:W-:Y:S01]  /*3410*/  FMUL.FTZ R163, R157, R7 ;  /* 0x000000079da37220 */ /* 0x000fe20000410000 */
[----:B------:R-:W-:Y:S01]  /*3420*/  FFMA.FTZ R167, R164, R40, R167 ;  /* 0x00000028a4a77223 */ /* 0x000fe200000100a7 */
[----:B------:R-:W-:Y:S01]  /*3430*/  FFMA.FTZ R144, R39, R166, R144 ;  /* 0x000000a627907223 */ /* 0x000fe20000010090 */
[----:B------:R-:W-:Y:S01]  /*3440*/  FMUL.FTZ R39, R157, R5 ;  /* 0x000000059d277220 */ /* 0x000fe20000410000 */
[C---:B-1----:R-:W-:Y:S01]  /*3450*/  FFMA.FTZ R38, R156.reuse, R7, R38 ;  /* 0x000000079c267223 */ /* 0x042fe20000010026 */
[----:B------:R-:W-:Y:S01]  /*3460*/  FADD.FTZ R151, R151, R140 ;  /* 0x0000008c97977221 */ /* 0x000fe20000010000 */
[----:B------:R-:W-:Y:S01]  /*3470*/  FFMA.FTZ R163, R156, R6, -R163 ;  /* 0x000000069ca37223 */ /* 0x000fe200000108a3 */
[----:B------:R-:W-:Y:S01]  /*3480*/  FADD.FTZ R150, R150, R167 ;  /* 0x000000a796967221 */ /* 0x000fe20000010000 */
[-C--:B------:R-:W-:Y:S01]  /*3490*/  FMUL.FTZ R6, R157, R4.reuse ;  /* 0x000000049d067220 */ /* 0x080fe20000410000 */
[C---:B------:R-:W-:Y:S01]  /*34a0*/  FFMA.FTZ R4, R156.reuse, R4, -R39 ;  /* 0x000000049c047223 */ /* 0x040fe20000010827 */
[----:B---3--:R-:W-:Y:S01]  /*34b0*/  FADD.FTZ R7, R153, R38 ;  /* 0x0000002699077221 */ /* 0x008fe20000010000 */
[C---:B------:R-:W-:Y:S01]  /*34c0*/  FMUL.FTZ R39, R135.reuse, R151 ;  /* 0x0000009787277220 */ /* 0x040fe20000410000 */
[-C--:B------:R-:W-:Y:S01]  /*34d0*/  FMUL.FTZ R38, R135, R150.reuse ;  /* 0x0000009687267220 */ /* 0x080fe20000410000 */
[----:B------:R-:W-:Y:S01]  /*34e0*/  FFMA.FTZ R5, R156, R5, R6 ;  /* 0x000000059c057223 */ /* 0x000fe20000010006 */
[----:B0-----:R-:W-:Y:S01]  /*34f0*/  FADD.FTZ R6, R152, R163 ;  /* 0x000000a398067221 */ /* 0x001fe20000010000 */
[C---:B------:R-:W-:Y:S01]  /*3500*/  FFMA.FTZ R39, R134.reuse, R150, R39 ;  /* 0x0000009686277223 */ /* 0x040fe20000010027 */
[----:B------:R-:W-:Y:S01]  /*3510*/  FFMA.FTZ R38, R134, R151, -R38 ;  /* 0x0000009786267223 */ /* 0x000fe20000010826 */
[C---:B------:R-:W-:Y:S01]  /*3520*/  FMUL.FTZ R40, R0.reuse, R169 ;  /* 0x000000a900287220 */ /* 0x040fe20000410000 */
[----:B------:R-:W-:Y:S01]  /*3530*/  FMUL.FTZ R171, R0, -R171 ;  /* 0x800000ab00ab7220 */ /* 0x000fe20000410000 */
[----:B------:R-:W-:Y:S01]  /*3540*/  FADD.FTZ R39, R148, R39 ;  /* 0x0000002794277221 */ /* 0x000fe20000010000 */
[----:B------:R-:W-:Y:S01]  /*3550*/  FADD.FTZ R134, R149, R38 ;  /* 0x0000002695867221 */ /* 0x000fe20000010000 */
[----:B------:R0:W-:Y:S01]  /*3560*/  @!P5 STS.128 [UR7+0x1b80], R4 ;  /* 0x001b8004ff00d988 */ /* 0x0001e20008000c07 */
[----:B------:R-:W-:Y:S01]  /*3570*/  FMUL.FTZ R173, R106, R173 ;  /* 0x000000ad6aad7220 */ /* 0x000fe20000410000 */
[C---:B------:R-:W-:Y:S01]  /*3580*/  FMUL.FTZ R41, R132.reuse, R39 ;  /* 0x0000002784297220 */ /* 0x040fe20000410000 */
[----:B------:R-:W-:Y:S01]  /*3590*/  FMUL.FTZ R132, R132, R134 ;  /* 0x0000008684847220 */ /* 0x000fe20000410000 */
[----:B------:R-:W-:Y:S01]  /*35a0*/  FMUL.FTZ R175, R106, -R175 ;  /* 0x800000af6aaf7220 */ /* 0x000fe20000410000 */
[C---:B------:R-:W-:Y:S01]  /*35b0*/  FMUL.FTZ R177, R108.reuse, R177 ;  /* 0x000000b16cb17220 */ /* 0x040fe20000410000 */
[----:B------:R-:W-:Y:S01]  /*35c0*/  FMUL.FTZ R179, R108, -R179 ;  /* 0x800000b36cb37220 */ /* 0x000fe20000410000 */
[----:B------:R1:W-:Y:S01]  /*35d0*/  STS [R77+0x210], R40 ;  /* 0x000210284d007388 */ /* 0x0003e20000000800 */
[----:B------:R-:W-:Y:S01]  /*35e0*/  FADD.FTZ R155, -R126, R155 ;  /* 0x0000009b7e9b7221 */ /* 0x000fe20000010100 */
[----:B------:R-:W-:Y:S01]  /*35f0*/  FADD.FTZ R154, -R127, R154 ;  /* 0x0000009a7f9a7221 */ /* 0x000fe20000010100 */
[-C--:B------:R-:W-:Y:S01]  /*3600*/  FMUL.FTZ R135, R115, R39.reuse ;  /* 0x0000002773877220 */ /* 0x080fe20000410000 */
[----:B------:R-:W-:Y:S01]  /*3610*/  STS [R80+0x4], R171 ;  /* 0x000004ab50007388 */ /* 0x000fe20000000800 */
[----:B0-----:R-:W-:Y:S01]  /*3620*/  FFMA.FTZ R5, R130, R39, R132 ;  /* 0x0000002782057223 */ /* 0x001fe20000010084 */
[----:B------:R-:W-:-:S02]  /*3630*/  FMUL.FTZ R7, R107, R142 ;  /* 0x0000008e6b077220 */ /* 0x000fc40000410000 */
[----:B------:R-:W-:Y:S01]  /*3640*/  STS [R80+0x8], R173 ;  /* 0x000008ad50007388 */ /* 0x000fe20000000800 */
[----:B------:R-:W-:Y:S01]  /*3650*/  FFMA.FTZ R4, R130, R134, -R41 ;  /* 0x0000008682047223 */ /* 0x000fe20000010829 */
        /* <DEDUP_REMOVED lines=8> */
[C---:B------:R-:W-:Y:S01]  /*36e0*/  FFMA.FTZ R6, R131.reuse, R140, -R6 ;  /* 0x0000008c83067223 */ /* 0x040fe20000010806 */
[----:B-1----:R-:W-:Y:S01]  /*36f0*/  FADD.FTZ R40, -R128, R166 ;  /* 0x000000a680287221 */ /* 0x002fe20000010100 */
[----:B------:R0:W-:Y:S01]  /*3700*/  STS [R80+0x14], R5 ;  /* 0x0000140550007388 */ /* 0x0001e20000000800 */
[-C--:B------:R-:W-:Y:S01]  /*3710*/  FFMA.FTZ R4, R131, R146.reuse, R4 ;  /* 0x0000009283047223 */ /* 0x080fe20000010004 */
[----:B------:R-:W-:Y:S01]  /*3720*/  FADD.FTZ R144, R145, R6 ;  /* 0x0000000691907221 */ /* 0x000fe20000010000 */
[----:B------:R-:W-:Y:S01]  /*3730*/  FMUL.FTZ R131, R113, R146 ;  /* 0x0000009271837220 */ /* 0x000fe20000410000 */
[----:B------:R1:W-:Y:S01]  /*3740*/  STS [R80+0x18], R177 ;  /* 0x000018b150007388 */ /* 0x0003e20000000800 */
[----:B------:R-:W-:Y:S01]  /*3750*/  FADD.FTZ R142, R143, R4 ;  /* 0x000000048f8e7221 */ /* 0x000fe20000010000 */
[----:B------:R-:W-:Y:S01]  /*3760*/  FMUL.FTZ R4, R114, R144 ;  /* 0x0000009072047220 */ /* 0x000fe20000410000 */
[----:B------:R-:W-:Y:S01]  /*3770*/  FMUL.FTZ R133, R42, R131 ;  /* 0x000000832a857220 */ /* 0x000fe20000410000 */
[----:B------:R1:W-:Y:S01]  /*3780*/  STS [R80+0x1c], R179 ;  /* 0x00001cb350007388 */ /* 0x0003e20000000800 */
[----:B------:R-:W-:Y:S01]  /*3790*/  FMUL.FTZ R41, R114, R142 ;  /* 0x0000008e72297220 */ /* 0x000fe20000410000 */
[----:B0-----:R-:W-:Y:S01]  /*37a0*/  FMUL.FTZ R5, R113, R140 ;  /* 0x0000008c71057220 */ /* 0x001fe20000410000 */
[CC--:B------:R-:W-:Y:S01]  /*37b0*/  FMUL.FTZ R6, R2.reuse, R4.reuse ;  /* 0x0000000402067220 */ /* 0x0c0fe20000410000 */
[----:B------:R-:W-:Y:S01]  /*37c0*/  BAR.SYNC.DEFER_BLOCKING 0x0 ;  /* 0x0000000000007b1d */ /* 0x000fe20000010000 */
[----:B------:R-:W-:Y:S01]  /*37d0*/  FMUL.FTZ R38, R2, R41 ;  /* 0x0000002902267220 */ /* 0x000fe20000410000 */
[----:B------:R-:W-:Y:S01]  /*37e0*/  FMUL.FTZ R7, R42, R5 ;  /* 0x000000052a077220 */ /* 0x000fe20000410000 */
[C---:B------:R-:W-:Y:S01]  /*37f0*/  FFMA.FTZ R6, R155.reuse, R41, R6 ;  /* 0x000000299b067223 */ /* 0x040fe20000010006 */
[C---:B------:R-:W-:Y:S01]  /*3800*/  FFMA.FTZ R133, R154.reuse, R5, -R133 ;  /* 0x000000059a857223 */ /* 0x040fe20000010885 */
[----:B------:R-:W-:Y:S01]  /*3810*/  FFMA.FTZ R38, R155, R4, -R38 ;  /* 0x000000049b267223 */ /* 0x000fe20000010826 */
[----:B------:R-:W-:Y:S01]  /*3820*/  FFMA.FTZ R7, R154, R131, R7 ;  /* 0x000000839a077223 */ /* 0x000fe20000010007 */
[----:B------:R-:W-:Y:S01]  /*3830*/  FADD.FTZ R6, RZ, R6 ;  /* 0x00000006ff067221 */ /* 0x000fe20000010000 */
[----:B------:R-:W-:Y:S01]  /*3840*/  FMUL.FTZ R4, R137, R138 ;  /* 0x0000008a89047220 */ /* 0x000fe20000410000 */
[----:B------:R-:W-:Y:S01]  /*3850*/  FMUL.FTZ R143, R43, R135 ;  /* 0x000000872b8f7220 */ /* 0x000fe20000410000 */
[----:B------:R-:W-:Y:S01]  /*3860*/  FADD.FTZ R38, RZ, R38 ;  /* 0x00000026ff267221 */ /* 0x000fe20000010000 */
[----:B------:R-:W-:Y:S01]  /*3870*/  FADD.FTZ R6, R6, R7 ;  /* 0x0000000706067221 */ /* 0x000fe20000010000 */
[-C--:B------:R-:W-:Y:S01]  /*3880*/  FMUL.FTZ R7, R137, R3.reuse ;  /* 0x0000000389077220 */ /* 0x080fe20000410000 */
[----:B------:R-:W-:Y:S01]  /*3890*/  FFMA.FTZ R4, R136, R3, R4 ;  /* 0x0000000388047223 */ /* 0x000fe20000010004 */
[-C--:B------:R-:W-:Y:S01]  /*38a0*/  FMUL.FTZ R5, R43, R130.reuse ;  /* 0x000000822b057220 */ /* 0x080fe20000410000 */
[----:B------:R-:W-:Y:S01]  /*38b0*/  FFMA.FTZ R143, R40, R130, -R143 ;  /* 0x00000082288f7223 */ /* 0x000fe2000001088f */
[----:B------:R-:W-:Y:S01]  /*38c0*/  FFMA.FTZ R7, R136, R138, -R7 ;  /* 0x0000008a88077223 */ /* 0x000fe20000010807 */
[----:B------:R-:W-:Y:S01]  /*38d0*/  LEA R136, R110, -R119, 0x1 ;  /* 0x800000776e887211 */ /* 0x000fe200078e08ff */
[----:B------:R-:W-:Y:S01]  /*38e0*/  FADD.FTZ R38, R38, R133 ;  /* 0x0000008526267221 */ /* 0x000fe20000010000 */
[----:B------:R-:W-:-:S02]  /*38f0*/  FFMA.FTZ R5, R40, R135, R5 ;  /* 0x0000008728057223 */ /* 0x000fc40000010005 */
[----:B------:R-:W-:Y:S01]  /*3900*/  ISETP.GE.AND P6, PT, R136, 0x1, PT ;  /* 0x000000018800780c */ /* 0x000fe20003fc6270 */
[----:B------:R-:W-:Y:S01]  /*3910*/  FADD.FTZ R38, R38, R143 ;  /* 0x0000008f26267221 */ /* 0x000fe20000010000 */
[----:B------:R-:W-:Y:S01]  /*3920*/  FADD.FTZ R5, R6, R5 ;  /* 0x0000000506057221 */ /* 0x000fe20000010000 */
[----:B------:R1:W0:Y:S10]  /*3930*/  LDS R145, [R68+0x290] ;  /* 0x0002900044917984 */ /* 0x0002340000000800 */
[----:B-1----:R-:W-:Y:S05]  /*3940*/  @!P6 BRA `(.L_x_17409) ;  /* 0x000000000008e947 */ /* 0x002fea0003800000 */
[----:B------:R-:W1:Y:S04]  /*3950*/  LDS R133, [R67+0x210] ;  /* 0x0002100043857984 */ /* 0x000e680000000800 */
[----:B-1----:R1:W-:Y:S02]  /*3960*/  REDG.E.ADD.F32.FTZ.RN.STRONG.GPU desc[UR16][R36.64], R133 ;  /* 0x00000085240079a6 */ /* 0x0023e4000c12f310 */
.L_x_17409:
[----:B------:R-:W-:Y:S05]  /*3970*/  BSYNC.RECONVERGENT B0 ;  /* 0x0000000000007941 */ /* 0x000fea0003800200 */
.L_x_17408:
[----:B------:R-:W-:Y:S01]  /*3980*/  ISETP.GE.AND P6, PT, R136, 0x21, PT ;  /* 0x000000218800780c */ /* 0x000fe20003fc6270 */
[----:B------:R-:W-:-:S12]  /*3990*/  BSSY.RECONVERGENT B0, `(.L_x_17410) ;  /* 0x0000003000007945 */ /* 0x000fd80003800200 */
[----:B------:R-:W-:Y:S05]  /*39a0*/  @!P6 BRA `(.L_x_17411) ;  /* 0x000000000004e947 */ /* 0x000fea0003800000 */
[----:B0-----:R2:W-:Y:S02]  /*39b0*/  REDG.E.ADD.F32.FTZ.RN.STRONG.GPU desc[UR16][R36.64+0x80], R145 ;  /* 0x00008091240079a6 */ /* 0x0015e4000c12f310 */
.L_x_17411:
[----:B------:R-:W-:Y:S05]  /*39c0*/  BSYNC.RECONVERGENT B0 ;  /* 0x0000000000007941 */ /* 0x000fea0003800200 */
.L_x_17410:
[----:B-1----:R1:W3:Y:S01]  /*39d0*/  LDS R133, [R69+0x310] ;  /* 0x0003100045857984 */ /* 0x0022e20000000800 */
[----:B------:R-:W-:Y:S01]  /*39e0*/  ISETP.GE.AND P6, PT, R136, 0x41, PT ;  /* 0x000000418800780c */ /* 0x000fe20003fc6270 */
[----:B------:R-:W-:-:S12]  /*39f0*/  BSSY.RECONVERGENT B0, `(.L_x_17412) ;  /* 0x0000003000007945 */ /* 0x000fd80003800200 */
[----:B-1----:R-:W-:Y:S05]  /*3a00*/  @!P6 BRA `(.L_x_17413) ;  /* 0x000000000004e947 */ /* 0x002fea0003800000 */
[----:B---3--:R1:W-:Y:S02]  /*3a10*/  REDG.E.ADD.F32.FTZ.RN.STRONG.GPU desc[UR16][R36.64+0x100], R133 ;  /* 0x00010085240079a6 */ /* 0x0083e4000c12f310 */
.L_x_17413:
[----:B------:R-:W-:Y:S05]  /*3a20*/  BSYNC.RECONVERGENT B0 ;  /* 0x0000000000007941 */ /* 0x000fea0003800200 */
.L_x_17412:
[----:B-1-3--:R1:W3:Y:S01]  /*3a30*/  LDS R133, [R71+0x390] ;  /* 0x0003900047857984 */ /* 0x00a2e20000000800 */
[----:B------:R-:W-:Y:S01]  /*3a40*/  ISETP.GE.AND P6, PT, R136, 0x61, PT ;  /* 0x000000618800780c */ /* 0x000fe20003fc6270 */
[----:B------:R-:W-:Y:S01]  /*3a50*/  BSSY.RECONVERGENT B0, `(.L_x_17414) ;  /* 0x0000004000007945 */ /* 0x000fe20003800200 */
[----:B------:R-:W-:-:S11]  /*3a60*/  FMUL.FTZ R130, R116, R150 ;  /* 0x0000009674827220 */ /* 0x000fd60000410000 */
[----:B-1----:R-:W-:Y:S05]  /*3a70*/  @!P6 BRA `(.L_x_17415) ;  /* 0x000000000004e947 */ /* 0x002fea0003800000 */
[----:B---3--:R1:W-:Y:S02]  /*3a80*/  REDG.E.ADD.F32.FTZ.RN.STRONG.GPU desc[UR16][R36.64+0x180], R133 ;  /* 0x00018085240079a6 */ /* 0x0083e4000c12f310 */
.L_x_17415:
[----:B------:R-:W-:Y:S05]  /*3a90*/  BSYNC.RECONVERGENT B0 ;  /* 0x0000000000007941 */ /* 0x000fea0003800200 */
.L_x_17414:
[----:B------:R4:W0:Y:S01]  /*3aa0*/  LDS R137, [R72+0x410] ;  /* 0x0004100048897984 */ /* 0x0008220000000800 */
[----:B------:R-:W-:Y:S01]  /*3ab0*/  ISETP.GE.AND P6, PT, R136, 0x81, PT ;  /* 0x000000818800780c */ /* 0x000fe20003fc6270 */
[----:B------:R-:W-:Y:S01]  /*3ac0*/  BSSY.RECONVERGENT B0, `(.L_x_17416) ;  /* 0x0000006000007945 */ /* 0x000fe20003800200 */
[----:B------:R-:W-:Y:S01]  /*3ad0*/  FADD.FTZ R138, -R129, R138 ;  /* 0x0000008a818a7221 */ /* 0x000fe20000010100 */
[----:B------:R-:W-:Y:S01]  /*3ae0*/  FMUL.FTZ R6, R116, R151 ;  /* 0x0000009774067220 */ /* 0x000fe20000410000 */
[----:B-1-3--:R-:W-:-:S09]  /*3af0*/  FMUL.FTZ R133, R3, R130 ;  /* 0x0000008203857220 */ /* 0x00afd20000410000 */
[----:B----4-:R-:W-:Y:S05]  /*3b00*/  @!P6 BRA `(.L_x_17417) ;  /* 0x000000000004e947 */ /* 0x010fea0003800000 */
[----:B0-----:R1:W-:Y:S02]  /*3b10*/  REDG.E.ADD.F32.FTZ.RN.STRONG.GPU desc[UR16][R36.64+0x200], R137 ;  /* 0x00020089240079a6 */ /* 0x0013e4000c12f310 */
.L_x_17417:
[----:B------:R-:W-:Y:S05]  /*3b20*/  BSYNC.RECONVERGENT B0 ;  /* 0x0000000000007941 */ /* 0x000fea0003800200 */
.L_x_17416:
[----:B------:R3:W4:Y:S01]  /*3b30*/  LDS R143, [R73+0x490] ;  /* 0x00049000498f7984 */ /* 0x0007220000000800 */
[----:B------:R-:W-:Y:S01]  /*3b40*/  ISETP.GE.AND P6, PT, R136, 0xa1, PT ;  /* 0x000000a18800780c */ /* 0x000fe20003fc6270 */
[----:B------:R-:W-:Y:S01]  /*3b50*/  BSSY.RECONVERGENT B0, `(.L_x_17418) ;  /* 0x0000005000007945 */ /* 0x000fe20003800200 */
[-C--:B01----:R-:W-:Y:S01]  /*3b60*/  FFMA.FTZ R137, R138, R6.reuse, -R133 ;  /* 0x000000068a897223 */ /* 0x083fe20000010885 */
[----:B------:R-:W-:-:S10]  /*3b70*/  FMUL.FTZ R133, R3, R6 ;  /* 0x0000000603857220 */ /* 0x000fd40000410000 */
[----:B---3--:R-:W-:Y:S05]  /*3b80*/  @!P6 BRA `(.L_x_17419) ;  /* 0x000000000004e947 */ /* 0x008fea0003800000 */
[----:B----4-:R0:W-:Y:S02]  /*3b90*/  REDG.E.ADD.F32.FTZ.RN.STRONG.GPU desc[UR16][R36.64+0x280], R143 ;  /* 0x0002808f240079a6 */ /* 0x0101e4000c12f310 */
.L_x_17419:
[----:B------:R-:W-:Y:S05]  /*3ba0*/  BSYNC.RECONVERGENT B0 ;  /* 0x0000000000007941 */ /* 0x000fea0003800200 */
.L_x_17418:
[----:B0---4-:R0:W1:Y:S01]  /*3bb0*/  LDS R143, [R74+0x510] ;  /* 0x000510004a8f7984 */ /* 0x0110620000000800 */
[----:B------:R-:W-:Y:S01]  /*3bc0*/  ISETP.GE.AND P6, PT, R136, 0xc1, PT ;  /* 0x000000c18800780c */ /* 0x000fe20003fc6270 */
[----:B------:R-:W-:Y:S01]  /*3bd0*/  BSSY.RECONVERGENT B0, `(.L_x_17420) ;  /* 0x0000004000007945 */ /* 0x000fe20003800200 */
[----:B------:R-:W-:-:S11]  /*3be0*/  FFMA.FTZ R132, R138, R130, R133 ;  /* 0x000000828a847223 */ /* 0x000fd60000010085 */
[----:B0-----:R-:W-:Y:S05]  /*3bf0*/  @!P6 BRA `(.L_x_17421) ;  /* 0x000000000004e947 */ /* 0x001fea0003800000 */
[----:B-1----:R0:W-:Y:S02]  /*3c00*/  REDG.E.ADD.F32.FTZ.RN.STRONG.GPU desc[UR16][R36.64+0x300], R143 ;  /* 0x0003008f240079a6 */ /* 0x0021e4000c12f310 */
.L_x_17421:
[----:B------:R-:W-:Y:S05]  /*3c10*/  BSYNC.RECONVERGENT B0 ;  /* 0x0000000000007941 */ /* 0x000fea0003800200 */
.L_x_17420:
[----:B------:R3:W4:Y:S01]  /*3c20*/  LDS R133, [R76+0x590] ;  /* 0x000590004c857984 */ /* 0x0007220000000800 */
[----:B------:R-:W-:Y:S01]  /*3c30*/  ISETP.GE.AND P6, PT, R136, 0xe1, PT ;  /* 0x000000e18800780c */ /* 0x000fe20003fc6270 */
[C---:B------:R-:W-:Y:S01]  /*3c40*/  FFMA.FTZ R6, R108.reuse, R7, R139 ;  /* 0x000000076c067223 */ /* 0x040fe2000001008b */
[----:B------:R-:W-:Y:S01]  /*3c50*/  BSSY.RECONVERGENT B0, `(.L_x_17422) ;  /* 0x0000006000007945 */ /* 0x000fe20003800200 */
[----:B------:R-:W-:Y:S01]  /*3c60*/  FFMA.FTZ R7, -R108, R4, R141 ;  /* 0x000000046c077223 */ /* 0x000fe2000001018d */
[----:B------:R-:W-:Y:S01]  /*3c70*/  FADD.FTZ R4, R5, R132 ;  /* 0x0000008405047221 */ /* 0x000fe20000010000 */
[----:B------:R-:W-:-:S08]  /*3c80*/  FADD.FTZ R5, R38, R137 ;  /* 0x0000008926057221 */ /* 0x000fd00000010000 */
[----:B---3--:R-:W-:Y:S05]  /*3c90*/  @!P6 BRA `(.L_x_17423) ;  /* 0x000000000004e947 */ /* 0x008fea0003800000 */
[----:B----4-:R3:W-:Y:S02]  /*3ca0*/  REDG.E.ADD.F32.FTZ.RN.STRONG.GPU desc[UR16][R36.64+0x380], R133 ;  /* 0x00038085240079a6 */ /* 0x0107e4000c12f310 */
.L_x_17423:
[----:B------:R-:W-:Y:S05]  /*3cb0*/  BSYNC.RECONVERGENT B0 ;  /* 0x0000000000007941 */ /* 0x000fea0003800200 */
.L_x_17422:
[----:B0-23--:R-:W0:Y:S01]  /*3cc0*/  SHFL.DOWN PT, R37, R4, 0x1, 0x1f ;  /* 0x08201f0004257f89 */ /* 0x00de2200000e0000 */
[----:B------:R-:W-:Y:S01]  /*3cd0*/  ISETP.GT.AND P6, PT, R92, 0x1e, PT ;  /* 0x0000001e5c00780c */ /* 0x000fe20003fc4270 */
[----:B------:R-:W-:Y:S01]  /*3ce0*/  FADD.FTZ R104, R135, R104 ;  /* 0x0000006887687221 */ /* 0x000fe20000010000 */
[----:B------:R-:W-:Y:S01]  /*3cf0*/  FADD.FTZ R105, R130, R105 ;  /* 0x0000006982697221 */ /* 0x000fe20000010000 */
[----:B------:R-:W2:Y:S01]  /*3d00*/  SHFL.DOWN PT, R36, R5, 0x1, 0x1f ;  /* 0x08201f0005247f89 */ /* 0x000ea200000e0000 */
[----:B------:R-:W-:Y:S03]  /*3d10*/  BSSY.RECONVERGENT B0, `(.L_x_17424) ;  /* 0x000003b000007945 */ /* 0x000fe60003800200 */
[----:B----4-:R-:W3:Y:S04]  /*3d20*/  SHFL.DOWN PT, R133, R6, 0x1, 0x1f ;  /* 0x08201f0006857f89 */ /* 0x010ee800000e0000 */
[----:B------:R-:W4:Y:S02]  /*3d30*/  SHFL.DOWN PT, R38, R7, 0x1, 0x1f ;  /* 0x08201f0007267f89 */ /* 0x000f2400000e0000 */
[----:B0-----:R-:W-:Y:S01]  /*3d40*/  @!P6 FADD.FTZ R4, R4, R37 ;  /* 0x000000250404e221 */ /* 0x001fe20000010000 */
[----:B--2---:R-:W-:-:S04]  /*3d50*/  @!P6 FADD.FTZ R5, R5, R36 ;  /* 0x000000240505e221 */ /* 0x004fc80000010000 */
[----:B------:R-:W0:Y:S01]  /*3d60*/  SHFL.DOWN PT, R37, R4, 0x2, 0x1f ;  /* 0x08401f0004257f89 */ /* 0x000e2200000e0000 */
[----:B---3--:R-:W-:-:S03]  /*3d70*/  @!P6 FADD.FTZ R6, R6, R133 ;  /* 0x000000850606e221 */ /* 0x008fc60000010000 */
[----:B------:R-:W2:Y:S01]  /*3d80*/  SHFL.DOWN PT, R36, R5, 0x2, 0x1f ;  /* 0x08401f0005247f89 */ /* 0x000ea200000e0000 */
[----:B----4-:R-:W-:-:S03]  /*3d90*/  @!P6 FADD.FTZ R7, R7, R38 ;  /* 0x000000260707e221 */ /* 0x010fc60000010000 */
[----:B------:R-:W3:Y:S01]  /*3da0*/  SHFL.DOWN PT, R133, R6, 0x2, 0x1f ;  /* 0x08401f0006857f89 */ /* 0x000ee200000e0000 */
[----:B------:R-:W-:-:S03]  /*3db0*/  ISETP.GT.AND P6, PT, R92, 0x1d, PT ;  /* 0x0000001d5c00780c */ /* 0x000fc60003fc4270 */
[----:B------:R-:W4:Y:S10]  /*3dc0*/  SHFL.DOWN PT, R38, R7, 0x2, 0x1f ;  /* 0x08401f0007267f89 */ /* 0x000f3400000e0000 */
        /* <DEDUP_REMOVED lines=19> */
[----:B------:R-:W-:Y:S01]  /*3f00*/  FMUL.FTZ R37, R9, R151 ;  /* 0x0000009709257220 */ /* 0x000fe20000410000 */
[----:B--2---:R-:W-:Y:S01]  /*3f10*/  @!P6 FADD.FTZ R5, R5, R36 ;  /* 0x000000240505e221 */ /* 0x004fe20000010000 */
[----:B------:R-:W-:-:S02]  /*3f20*/  FMUL.FTZ R36, R9, R150 ;  /* 0x0000009609247220 */ /* 0x000fc40000410000 */
[----:B------:R-:W-:Y:S01]  /*3f30*/  FFMA.FTZ R37, R8, R150, R37 ;  /* 0x0000009608257223 */ /* 0x000fe20000010025 */
[----:B---3--:R-:W-:Y:S01]  /*3f40*/  @!P6 FADD.FTZ R6, R6, R133 ;  /* 0x000000850606e221 */ /* 0x008fe20000010000 */
[----:B------:R-:W-:Y:S02]  /*3f50*/  FFMA.FTZ R36, R8, R151, -R36 ;  /* 0x0000009708247223 */ /* 0x000fe40000010824 */
[----:B------:R-:W-:Y:S01]  /*3f60*/  FMUL.FTZ R138, R138, R37 ;  /* 0x000000258a8a7220 */ /* 0x000fe20000410000 */
[----:B------:R-:W-:Y:S01]  /*3f70*/  FMUL.FTZ R37, R9, R134 ;  /* 0x0000008609257220 */ /* 0x000fe20000410000 */
[----:B----4-:R-:W-:Y:S01]  /*3f80*/  @!P6 FADD.FTZ R7, R7, R38 ;  /* 0x000000260707e221 */ /* 0x010fe20000010000 */
[----:B------:R-:W-:Y:S01]  /*3f90*/  ISETP.GT.AND P6, PT, R92, 0xf, PT ;  /* 0x0000000f5c00780c */ /* 0x000fe20003fc4270 */
[-C--:B------:R-:W-:Y:S01]  /*3fa0*/  FMUL.FTZ R133, R9, R39.reuse ;  /* 0x0000002709857220 */ /* 0x080fe20000410000 */
[----:B------:R-:W-:Y:S01]  /*3fb0*/  FFMA.FTZ R36, R3, R36, R138 ;  /* 0x0000002403247223 */ /* 0x000fe2000001008a */
[C---:B------:R-:W-:Y:S01]  /*3fc0*/  FFMA.FTZ R37, R8.reuse, R39, R37 ;  /* 0x0000002708257223 */ /* 0x040fe20000010025 */
[----:B------:R0:W2:Y:S01]  /*3fd0*/  SHFL.DOWN PT, R3, R4, 0x10, 0x1f ;  /* 0x0a001f0004037f89 */ /* 0x0000a200000e0000 */
[----:B------:R-:W-:Y:S01]  /*3fe0*/  FFMA.FTZ R38, R8, R134, -R133 ;  /* 0x0000008608267223 */ /* 0x000fe20000010885 */
[----:B------:R-:W-:Y:S01]  /*3ff0*/  FFMA.FTZ R135, R101, R150, R36 ;  /* 0x0000009665877223 */ /* 0x000fe20000010024 */
[----:B------:R-:W-:Y:S01]  /*4000*/  FMUL.FTZ R40, R40, R37 ;  /* 0x0000002528287220 */ /* 0x000fe20000410000 */
[----:B------:R0:W3:Y:S01]  /*4010*/  SHFL.DOWN PT, R36, R5, 0x10, 0x1f ;  /* 0x0a001f0005247f89 */ /* 0x0000e200000e0000 */
[----:B------:R-:W-:-:S03]  /*4020*/  FMUL.FTZ R37, R9, R140 ;  /* 0x0000008c09257220 */ /* 0x000fc60000410000 */
[----:B------:R0:W4:Y:S04]  /*4030*/  SHFL.DOWN PT, R133, R6, 0x10, 0x1f ;  /* 0x0a001f0006857f89 */ /* 0x00012800000e0000 */
[----:B------:R0:W0:Y:S01]  /*4040*/  SHFL.DOWN PT, R130, R7, 0x10, 0x1f ;  /* 0x0a001f0007827f89 */ /* 0x00002200000e0000 */
[----:B------:R-:W-:Y:S05]  /*4050*/  @P6 BRA `(.L_x_17425) ;  /* 0x0000000000186947 */ /* 0x000fea0003800000 */
[----:B------:R-:W-:Y:S01]  /*4060*/  ISETP.NE.AND P6, PT, R92, RZ, PT ;  /* 0x000000ff5c00720c */ /* 0x000fe20003fc5270 */
[----:B0-2---:R-:W-:Y:S01]  /*4070*/  FADD.FTZ R4, R4, R3 ;  /* 0x0000000304047221 */ /* 0x005fe20000010000 */
[----:B---3--:R-:W-:Y:S01]  /*4080*/  FADD.FTZ R5, R5, R36 ;  /* 0x0000002405057221 */ /* 0x008fe20000010000 */
[----:B----4-:R-:W-:Y:S01]  /*4090*/  FADD.FTZ R6, R6, R133 ;  /* 0x0000008506067221 */ /* 0x010fe20000010000 */
[----:B------:R-:W-:-:S09]  /*40a0*/  FADD.FTZ R7, R7, R130 ;  /* 0x0000008207077221 */ /* 0x000fd20000010000 */
[----:B------:R0:W-:Y:S02]  /*40b0*/  @!P6 STS.128 [UR6+0x640], R4 ;  /* 0x00064004ff00e988 */ /* 0x0001e40008000c06 */
.L_x_17425:
[----:B------:R-:W-:Y:S05]  /*40c0*/  BSYNC.RECONVERGENT B0 ;  /* 0x0000000000007941 */ /* 0x000fea0003800200 */
.L_x_17424:
[C---:B--2---:R-:W-:Y:S01]  /*40d0*/  FMUL.FTZ R3, R9.reuse, R144 ;  /* 0x0000009009037220 */ /* 0x044fe20000410000 */
[CC--:B----4-:R-:W-:Y:S01]  /*40e0*/  FMUL.FTZ R133, R9.reuse, R146.reuse ;  /* 0x0000009209857220 */ /* 0x0d0fe20000410000 */
[C---:B------:R-:W-:Y:S01]  /*40f0*/  FFMA.FTZ R37, R8.reuse, R146, R37 ;  /* 0x0000009208257223 */ /* 0x040fe20000010025 */
[-C--:B------:R-:W-:Y:S01]  /*4100*/  FMUL.FTZ R9, R9, R142.reuse ;  /* 0x0000008e09097220 */ /* 0x080fe20000410000 */
[C---:B---3--:R-:W-:Y:S01]  /*4110*/  FFMA.FTZ R36, R8.reuse, R142, R3 ;  /* 0x0000008e08247223 */ /* 0x048fe20000010003 */
        /* <DEDUP_REMOVED lines=29> */
.L_x_17427:
[----:B------:R-:W-:Y:S05]  /*42f0*/  BSYNC.RECONVERGENT B0 ;  /* 0x0000000000007941 */ /* 0x000fea0003800200 */
.L_x_17426:
[----:B------:R-:W-:-:S04]  /*4300*/  UIADD3 UR4, UPT, UPT, UR4, 0x1, URZ ;  /* 0x0000000104047890 */ /* 0x000fc8000fffe0ff */
[----:B------:R-:W-:-:S09]  /*4310*/  UISETP.GE.AND UP0, UPT, UR4, UR9, UPT ;  /* 0x000000090400728c */ /* 0x000fd2000bf06270 */
[----:B------:R-:W-:Y:S05]  /*4320*/  BRA.U !UP0, `(.L_x_17428) ;  /* 0xffffffd108bc7547 */ /* 0x000fea000b83ffff */
.L_x_17394:
[----:B------:R-:W-:Y:S01]  /*4330*/  BAR.SYNC.DEFER_BLOCKING 0x0 ;  /* 0x0000000000007b1d */ /* 0x000fe20000010000 */
[----:B------:R-:W-:Y:S02]  /*4340*/  ISETP.NE.AND P5, PT, R52, RZ, PT ;  /* 0x000000ff3400720c */ /* 0x000fe40003fa5270 */
[----:B------:R-:W-:Y:S02]  /*4350*/  F2FP.F16.F32.PACK_AB R102, R103, R102 ;  /* 0x000000666766723e */ /* 0x000fe400000000ff */
[----:B------:R-:W-:-:S03]  /*4360*/  F2FP.F16.F32.PACK_AB R103, R105, R104 ;  /* 0x000000686967723e */ /* 0x000fc600000000ff */
[----:B------:R-:W3:Y:S01]  /*4370*/  LDC.64 R12, c[0x0][0x4f8] ;  /* 0x00013e00ff0c7b82 */ /* 0x000ee20000000a00 */
[----:B------:R-:W4:Y:S01]  /*4380*/  LDCU.64 UR8, c[0x0][0x500] ;  /* 0x0000a000ff0877ac */ /* 0x000f220008000a00 */
[----:B------:R-:W-:Y:S02]  /*4390*/  SHF.R.S32.HI R25, RZ, 0x1f, R24 ;  /* 0x0000001fff197819 */ /* 0x000fe40000011418 */
[----:B------:R-:W-:Y:S01]  /*43a0*/  F2FP.F16.F32.PACK_AB R16, R94, R95 ;  /* 0x0000005f5e10723e */ /* 0x000fe200000000ff */
[----:B------:R-:W5:Y:S01]  /*43b0*/  LDCU.64 UR10, c[0x0][0x550] ;  /* 0x0000aa00ff0a77ac */ /* 0x000f620008000a00 */
[----:B------:R-:W-:Y:S01]  /*43c0*/  F2FP.F16.F32.PACK_AB R17, R96, R93 ;  /* 0x0000005d6011723e */ /* 0x000fe200000000ff */
[----:B------:R-:W-:Y:S01]  /*43d0*/  FADD.FTZ R95, R95, R48 ;  /* 0x000000305f5f7221 */ /* 0x000fe20000010000 */
[----:B------:R-:W1:Y:S03]  /*43e0*/  LDC.64 R18, c[0x0][0x518] ;  /* 0x00014600ff127b82 */ /* 0x000e660000000a00 */
[----:B------:R-:W-:-:S04]  /*43f0*/  FADD.FTZ R94, R95, R94 ;  /* 0x0000005e5f5e7221 */ /* 0x000fc80000010000 */
[----:B------:R-:W-:Y:S01]  /*4400*/  FADD.FTZ R93, R94, R93 ;  /* 0x0000005d5e5d7221 */ /* 0x000fe20000010000 */
[----:B------:R-:W-:Y:S01]  /*4410*/  STS.64 [R97], R102 ;  /* 0x0000006661007388 */ /* 0x000fe20000000a00 */
[----:B------:R-:W-:-:S03]  /*4420*/  NOP ;  /* 0x0000000000007918 */ /* 0x000fc60000000000 */
[----:B0-2---:R-:W-:Y:S01]  /*4430*/  LDS.U16 R5, [R91] ;  /* 0x000000005b057984 */ /* 0x005fe20000000400 */
[----:B---3--:R-:W-:-:S04]  /*4440*/  IMAD.WIDE.U32 R2, R12, UR18, R24 ;  /* 0x000000120c027c25 */ /* 0x008fc8000f8e0018 */
[----:B------:R-:W-:Y:S01]  /*4450*/  FADD.FTZ R48, R93, R96 ;  /* 0x000000605d307221 */ /* 0x000fe20000010000 */
[----:B------:R-:W-:Y:S01]  /*4460*/  LDS.U16 R7, [R91+0x40] ;  /* 0x000040005b077984 */ /* 0x000fe20000000400 */
[----:B------:R-:W-:Y:S02]  /*4470*/  IMAD R3, R13, UR18, R3 ;  /* 0x000000120d037c24 */ /* 0x000fe4000f8e0203 */
[----:B-1----:R-:W-:Y:S01]  /*4480*/  IMAD.WIDE.U32 R24, R18, UR18, R24 ;  /* 0x0000001212187c25 */ /* 0x002fe2000f8e0018 */
[----:B------:R-:W-:Y:S03]  /*4490*/  LDS.U16 R9, [R91+0x80] ;  /* 0x000080005b097984 */ /* 0x000fe60000000400 */
[C---:B----4-:R-:W-:Y:S01]  /*44a0*/  IMAD.WIDE.U32 R2, R45.reuse, UR8, R2 ;  /* 0x000000082d027c25 */ /* 0x050fe2000f8e0002 */
[----:B------:R-:W-:Y:S03]  /*44b0*/  LDS.U16 R11, [R91+0xc0] ;  /* 0x0000c0005b0b7984 */ /* 0x000fe60000000400 */
[----:B------:R-:W-:Y:S01]  /*44c0*/  IMAD R4, R45, UR9, R3 ;  /* 0x000000092d047c24 */ /* 0x000fe2000f8e0203 */
[----:B------:R-:W-:Y:S01]  /*44d0*/  @!P5 STS [UR6+0x100], R90 ;  /* 0x0001005aff00d988 */ /* 0x000fe20008000806 */
[----:B------:R-:W-:Y:S01]  /*44e0*/  BAR.SYNC.DEFER_BLOCKING 0x0 ;  /* 0x0000000000007b1d */ /* 0x000fe20000010000 */
[----:B------:R-:W-:Y:S01]  /*44f0*/  IADD3 R3, P2, PT, R70, R2, RZ ;  /* 0x0000000246037210 */ /* 0x000fe20007f5e0ff */
[----:B------:R-:W-:-:S03]  /*4500*/  IMAD R25, R19, UR18, R25 ;  /* 0x0000001213197c24 */ /* 0x000fc6000f8e0219 */
[----:B------:R-:W-:Y:S01]  /*4510*/  IADD3.X R4, PT, PT, RZ, R4, RZ, P2, !PT ;  /* 0x00000004ff047210 */ /* 0x000fe200017fe4ff */
[----:B------:R-:W0:Y:S01]  /*4520*/  LDCU.64 UR8, c[0x0][0x560] ;  /* 0x0000ac00ff0877ac */ /* 0x000e220008000a00 */
[----:B-----5:R-:W-:-:S04]  /*4530*/  LEA R2, P4, R3, UR10, 0x1 ;  /* 0x0000000a03027c11 */ /* 0x020fc8000f8808ff */
        /* <DEDUP_REMOVED lines=30> */
[----:B------:R-:W-:Y:S02]  /*4720*/  LEA.HI.X R3, R3, UR9, R0, 0x1, P4 ;  /* 0x0000000903037c11 */ /* 0x000fe4000a0f0c00 */
[----:B------:R-:W-:-:S03]  /*4730*/  IADD3 R60, P4, PT, R60, -0x100, RZ ;  /* 0xffffff003c3c7810 */ /* 0x000fc60007f9e0ff */
[----:B------:R0:W-:Y:S01]  /*4740*/  @!P0 STG.E.U16 desc[UR16][R2.64], R13 ;  /* 0x0000000d02008986 */ /* 0x0001e2000c101510 */
[----:B------:R-:W-:Y:S02]  /*4750*/  ISETP.GT.AND P0, PT, R64, 0x1, PT ;  /* 0x000000014000780c */ /* 0x000fe40003f04270 */
[----:B------:R-:W-:Y:S01]  /*4760*/  MOV R64, R89 ;  /* 0x0000005900407202 */ /* 0x000fe20000000f00 */
        /* <DEDUP_REMOVED lines=11> */
.L_x_17393:
        /* <DEDUP_REMOVED lines=34> */
.L_x_17431:
[----:B------:R-:W-:Y:S05]  /*4a40*/  BSYNC.RECONVERGENT B0 ;  /* 0x0000000000007941 */ /* 0x000fea0003800200 */
.L_x_17430:
        /* <DEDUP_REMOVED lines=26> */
.L_x_17433:
[----:B------:R-:W-:Y:S05]  /*4bf0*/  BSYNC.RECONVERGENT B0 ;  /* 0x0000000000007941 */ /* 0x000fea0003800200 */
.L_x_17432:
        /* <DEDUP_REMOVED lines=10> */
.L_x_17435:
[----:B------:R-:W-:Y:S02]  /*4ca0*/  LEA R0, R11, UR4, 0x3 ;  /* 0x000000040b007c11 */ /* 0x000fe4000f8e18ff */
[----:B012---:R-:W-:Y:S02]  /*4cb0*/  SHF.R.S32.HI R2, RZ, 0x1f, R11 ;  /* 0x0000001fff027819 */ /* 0x007fe4000001140b */
[----:B------:R-:W-:Y:S01]  /*4cc0*/  MOV R50, R30 ;  /* 0x0000001e00327202 */ /* 0x000fe20000000f00 */
[----:B------:R-:W0:Y:S01]  /*4cd0*/  LDS.64 R12, [R0+0x2b80] ;  /* 0x002b8000000c7984 */ /* 0x000e220000000a00 */
[----:B------:R-:W-:Y:S01]  /*4ce0*/  MOV R48, R32 ;  /* 0x0000002000307202 */ /* 0x000fe20000000f00 */
        /* <DEDUP_REMOVED lines=21> */
.L_x_17434:
[----:B------:R-:W-:Y:S05]  /*4e40*/  EXIT ;  /* 0x000000000000794d */ /* 0x000fea0003800000 */
.L_x_17436:
        /* <DEDUP_REMOVED lines=11> */
.L_x_18795:


//--------------------- .text._Z25selective_scan_bwd_kernelI32Selective_Scan_bwd_kernel_traitsILi32ELi4ELb0ELb0ELb1ELb0ELb1EN3c104HalfENS1_7complexIfEEEEv12SSMParamsBwd --------------------------
	.section	.text._Z25selective_scan_bwd_kernelI32Selective_Scan_bwd_kernel_traitsILi32ELi4ELb0ELb0ELb1ELb0ELb1EN3c104HalfENS1_7complexIfEEEEv12SSMParamsBwd,"ax",@progbits
	.align	128
        .global         _Z25selective_scan_bwd_kernelI32Selective_Scan_bwd_kernel_traitsILi32ELi4ELb0ELb0ELb1ELb0ELb1EN3c104HalfENS1_7complexIfEEEEv12SSMParamsBwd
        .type           _Z25selective_scan_bwd_kernelI32Selective_Scan_bwd_kernel_traitsILi32ELi4ELb0ELb0ELb1ELb0ELb1EN3c104HalfENS1_7complexIfEEEEv12SSMParamsBwd,@function
        .size           _Z25selective_scan_bwd_kernelI32Selective_Scan_bwd_kernel_traitsILi32ELi4ELb0ELb0ELb1ELb0ELb1EN3c104HalfENS1_7complexIfEEEEv12SSMParamsBwd,(.L_x_18796 - _Z25selective_scan_bwd_kernelI32Selective_Scan_bwd_kernel_traitsILi32ELi4ELb0ELb0ELb1ELb0ELb1EN3c104HalfENS1_7complexIfEEEEv12SSMParamsBwd)
        .other          _Z25selective_scan_bwd_kernelI32Selective_Scan_bwd_kernel_traitsILi32ELi4ELb0ELb0ELb1ELb0ELb1EN3c104HalfENS1_7complexIfEEEEv12SSMParamsBwd,@"STO_CUDA_ENTRY STV_DEFAULT"
_Z25selective_scan_bwd_kernelI32Selective_Scan_bwd_kernel_traitsILi32ELi4ELb0ELb0ELb1ELb0ELb1EN3c104HalfENS1_7complexIfEEEEv12SSMParamsBwd:
.text._Z25selective_scan_bwd_kernelI32Selective_Scan_bwd_kernel_traitsILi32ELi4ELb0ELb0ELb1ELb0ELb1EN3c104HalfENS1_7complexIfEEEEv12SSMParamsBwd:
        /* <DEDUP_REMOVED lines=51> */
[----:B------:R-:W-:Y:S01]  /*0330*/  @P0 IADD3 R7, PT, PT, R7, 0x1, RZ ;  /* 0x0000000107070810 */ /* 0x000fe20007ffe0ff */
[----:B------:R-:W-:Y:S01]  /*0340*/  UIMAD.WIDE.U32 UR4, UR18, UR8, URZ ;  /* 0x00000008120472a5 */ /* 0x000fe2000f8e00ff */
[----:B0-----:R-:W-:Y:S02]  /*0350*/  ISETP.NE.U32.AND P0, PT, R16, RZ, PT ;  /* 0x000000ff1000720c */ /* 0x001fe40003f05070 */
[----:B------:R-:W-:Y:S01]  /*0360*/  MOV R11, R7 ;  /* 0x00000007000b7202 */ /* 0x000fe20000000f00 */
[----:B------:R-:W-:Y:S01]  /*0370*/  UIMAD UR8, UR18, UR9, UR5 ;  /* 0x00000009120872a4 */ /* 0x000fe2000f8e0205 */
[----:B------:R-:W-:Y:S02]  /*0380*/  ISETP.NE.AND.EX P0, PT, R17, RZ, PT, P0 ;  /* 0x000000ff1100720c */ /* 0x000fe40003f05300 */
[----:B------:R-:W-:Y:S02]  /*0390*/  @!P2 IADD3 R11, PT, PT, -R11, RZ, RZ ;  /* 0x000000ff0b0ba210 */ /* 0x000fe40007ffe1ff */
[----:B------:R-:W-:Y:S01]  /*03a0*/  @!P1 LOP3.LUT R11, RZ, R8, RZ, 0x33, !PT ;  /* 0x00000008ff0b9212 */ /* 0x000fe200078e33ff */
[----:B------:R-:W-:-:S03]  /*03b0*/  UIMAD.WIDE.U32 UR6, UR18, UR12, URZ ;  /* 0x0000000c120672a5 */ /* 0x000fc6000f8e00ff */
[----:B------:R-:W-:Y:S02]  /*03c0*/  SHF.R.S32.HI R15, RZ, 0x1f, R11 ;  /* 0x0000001fff0f7819 */ /* 0x000fe4000001140b */
[----:B------:R-:W-:Y:S02]  /*03d0*/  MOV R3, UR5 ;  /* 0x0000000500037c02 */ /* 0x000fe40008000f00 */
[----:B------:R-:W-:Y:S01]  /*03e0*/  MOV R2, UR4 ;  /* 0x0000000400027c02 */ /* 0x000fe20008000f00 */
[-C--:B--2---:R-:W-:Y:S01]  /*03f0*/  IMAD R0, R15, R12.reuse, RZ ;  /* 0x0000000c0f007224 */ /* 0x084fe200078e02ff */
[----:B------:R-:W-:Y:S01]  /*0400*/  MOV R3, UR8 ;  /* 0x0000000800037c02 */ /* 0x000fe20008000f00 */
[----:B------:R-:W-:Y:S01]  /*0410*/  UIMAD UR4, UR18, UR13, UR7 ;  /* 0x0000000d120472a4 */ /* 0x000fe2000f8e0207 */
[----:B------:R-:W-:Y:S01]  /*0420*/  MOV R4, UR6 ;  /* 0x0000000600047c02 */ /* 0x000fe20008000f00 */
[----:B------:R-:W-:Y:S01]  /*0430*/  IMAD R13, R11, R13, R0 ;  /* 0x0000000d0b0d7224 */ /* 0x000fe200078e0200 */
[----:B------:R-:W-:Y:S01]  /*0440*/  MOV R5, UR7 ;  /* 0x0000000700057c02 */ /* 0x000fe20008000f00 */
[----:B------:R-:W-:Y:S01]  /*0450*/  IMAD.WIDE.U32 R2, R45, UR10, R2 ;  /* 0x0000000a2d027c25 */ /* 0x000fe2000f8e0002 */
[----:B------:R-:W0:Y:S01]  /*0460*/  LDCU.64 UR6, c[0x0][0x498] ;  /* 0x00009300ff0677ac */ /* 0x000e220008000a00 */
[----:B------:R-:W2:Y:S02]  /*0470*/  @P0 LDC R10, c[0x0][0x384] ;  /* 0x0000e100ff0a0b82 */ /* 0x000ea40000000800 */
[----:B------:R-:W-:Y:S01]  /*0480*/  IMAD.WIDE.U32 R8, R11, R12, RZ ;  /* 0x0000000c0b087225 */ /* 0x000fe200078e00ff */
[----:B-1----:R-:W-:-:S03]  /*0490*/  SHF.R.U32.HI R0, RZ, 0x1, R25 ;  /* 0x00000001ff007819 */ /* 0x002fc60000011619 */
[----:B------:R-:W-:Y:S01]  /*04a0*/  IMAD R21, R45, UR11, R3 ;  /* 0x0000000b2d157c24 */ /* 0x000fe2000f8e0203 */
[----:B------:R-:W-:Y:S02]  /*04b0*/  IADD3 R9, PT, PT, R9, R13, RZ ;  /* 0x0000000d09097210 */ /* 0x000fe40007ffe0ff */
[----:B------:R-:W-:Y:S01]  /*04c0*/  SHF.R.U64 R3, R24, 0x1, R25 ;  /* 0x0000000118037819 */ /* 0x000fe20000001219 */
[----:B------:R-:W-:Y:S01]  /*04d0*/  IMAD R53, R0, UR18, RZ ;  /* 0x0000001200357c24 */ /* 0x000fe2000f8e02ff */
[----:B------:R-:W-:Y:S01]  /*04e0*/  MOV R5, UR4 ;  /* 0x0000000400057c02 */ /* 0x000fe20008000f00 */
[----:B------:R-:W-:Y:S02]  /*04f0*/  IMAD R0, R15, R22, RZ ;  /* 0x000000160f007224 */ /* 0x000fe400078e02ff */
[----:B------:R-:W-:Y:S01]  /*0500*/  IMAD.WIDE.U32 R6, R18, UR18, RZ ;  /* 0x0000001212067c25 */ /* 0x000fe2000f8e00ff */
[----:B------:R-:W1:Y:S03]  /*0510*/  @P0 LDC R15, c[0x0][0x38c] ;  /* 0x0000e300ff0f0b82 */ /* 0x000e660000000800 */
[----:B------:R-:W-:Y:S01]  /*0520*/  IMAD.WIDE.U32 R8, R3, UR18, R8 ;  /* 0x0000001203087c25 */ /* 0x000fe2000f8e0008 */
[----:B---3--:R-:W-:-:S03]  /*0530*/  LEA R13, R29, 0xffffff80, 0x7 ;  /* 0xffffff801d0d7811 */ /* 0x008fc600078e38ff */
[----:B------:R-:W-:Y:S01]  /*0540*/  IMAD.WIDE.U32 R4, R45, UR14, R4 ;  /* 0x0000000e2d047c25 */ /* 0x000fe2000f8e0004 */
[----:B------:R-:W-:Y:S01]  /*0550*/  IADD3 R53, PT, PT, R9, R53, RZ ;  /* 0x0000003509357210 */ /* 0x000fe20007ffe0ff */
[----:B------:R-:W3:Y:S01]  /*0560*/  LDC.64 R24, c[0x0][0x528] ;  /* 0x00014a00ff187b82 */ /* 0x000ee20000000a00 */
[C---:B----4-:R-:W-:Y:S01]  /*0570*/  LEA R47, P1, R8.reuse, R26, 0x3 ;  /* 0x0000001a082f7211 */ /* 0x050fe200078218ff */
[----:B------:R-:W-:Y:S01]  /*0580*/  IMAD R7, R19, UR18, R7 ;  /* 0x0000001213077c24 */ /* 0x000fe2000f8e0207 */
[----:B------:R-:W-:Y:S01]  /*0590*/  IADD3 R59, P3, PT, R13, R4, RZ ;  /* 0x000000040d3b7210 */ /* 0x000fe20007f7e0ff */
[----:B------:R-:W-:Y:S01]  /*05a0*/  IMAD R17, R45, UR15, R5 ;  /* 0x0000000f2d117c24 */ /* 0x000fe2000f8e0205 */
[----:B0-----:R-:W-:Y:S01]  /*05b0*/  UIMAD.WIDE.U32 UR4, UR18, UR6, URZ ;  /* 0x00000006120472a5 */ /* 0x001fe2000f8e00ff */
[C---:B------:R-:W-:Y:S01]  /*05c0*/  IMAD.WIDE.U32 R6, R11.reuse, R22, R6 ;  /* 0x000000160b067225 */ /* 0x040fe200078e0006 */
[----:B------:R-:W-:Y:S01]  /*05d0*/  LEA.HI.X R53, R8, R27, R53, 0x3, P1 ;  /* 0x0000001b08357211 */ /* 0x000fe200008f1c35 */
[----:B------:R-:W0:Y:S02]  /*05e0*/  @P0 LDC.64 R4, c[0x0][0x480] ;  /* 0x00012000ff040b82 */ /* 0x000e240000000a00 */
[----:B------:R-:W-:Y:S01]  /*05f0*/  IMAD R11, R11, R23, R0 ;  /* 0x000000170b0b7224 */ /* 0x000fe200078e0200 */
[----:B------:R-:W-:Y:S01]  /*0600*/  UIMAD UR5, UR18, UR7, UR5 ;  /* 0x00000007120572a4 */ /* 0x000fe2000f8e0205 */
[----:B------:R-:W4:Y:S04]  /*0610*/  LDCU.64 UR6, c[0x0][0x4c8] ;  /* 0x00009900ff0677ac */ /* 0x000f280008000a00 */
[----:B------:R-:W3:Y:S01]  /*0620*/  LDC.64 R22, c[0x0][0x468] ;  /* 0x00011a00ff167b82 */ /* 0x000ee20000000a00 */
[----:B--2---:R-:W-:-:S07]  /*0630*/  @P0 IMAD R0, R10, UR18, R45 ;  /* 0x000000120a000c24 */ /* 0x004fce000f8e022d */
[----:B------:R-:W2:Y:S01]  /*0640*/  LDC.64 R26, c[0x0][0x450] ;  /* 0x00011400ff1a7b82 */ /* 0x000ea20000000a00 */
[----:B------:R-:W-:Y:S01]  /*0650*/  @P0 IMAD R0, R0, R29, RZ ;  /* 0x0000001d00000224 */ /* 0x000fe200078e02ff */
[----:B------:R-:W-:Y:S02]  /*0660*/  LEA R9, R29, 0xffffff00, 0x8 ;  /* 0xffffff001d097811 */ /* 0x000fe400078e40ff */
        /* <DEDUP_REMOVED lines=12> */
[----:B------:R-:W-:-:S02]  /*0730*/  IADD3 R2, P4, PT, R13, R2, RZ ;  /* 0x000000020d027210 */ /* 0x000fc40007f9e0ff */
[----:B------:R-:W-:Y:S01]  /*0740*/  IADD3.X R8, PT, PT, R0, R17, RZ, P3, !PT ;  /* 0x0000001100087210 */ /* 0x000fe20001ffe4ff */
[----:B----4-:R-:W-:Y:S01]  /*0750*/  IMAD.WIDE.U32 R16, R45, UR6, RZ ;  /* 0x000000062d107c25 */ /* 0x010fe2000f8e00ff */
[----:B------:R-:W-:Y:S02]  /*0760*/  LEA.HI.X R56, R56, R55, R3, 0x1, P2 ;  /* 0x0000003738387211 */ /* 0x000fe400010f0c03 */
[----:B---3--:R-:W-:Y:S01]  /*0770*/  LEA R58, P3, R59, R22, 0x1 ;  /* 0x000000163b3a7211 */ /* 0x008fe200078608ff */
[----:B0-----:R-:W-:Y:S01]  /*0780*/  @P0 IMAD.WIDE R18, R7, 0x10, R4 ;  /* 0x0000001007120825 */ /* 0x001fe200078e0204 */
[----:B------:R-:W-:Y:S02]  /*0790*/  IADD3.X R61, PT, PT, R0, R61, RZ, P4, !PT ;  /* 0x0000003d003d7210 */ /* 0x000fe400027fe4ff */
[----:B------:R-:W-:Y:S01]  /*07a0*/  LEA R60, P0, R2, R24, 0x1 ;  /* 0x00000018023c7211 */ /* 0x000fe200078008ff */
[----:B------:R-:W-:Y:S01]  /*07b0*/  IMAD.WIDE.U32 R14, R45, R50, RZ ;  /* 0x000000322d0e7225 */ /* 0x000fe200078e00ff */
[----:B--2---:R-:W-:-:S03]  /*07c0*/  LEA R62, P2, R6, R26, 0x1 ;  /* 0x0000001a063e7211 */ /* 0x004fc600078408ff */
[----:B------:R-:W-:Y:S02]  /*07d0*/  HFMA2 R50, -RZ, RZ, 0, 0 ;  /* 0x00000000ff327431 */ /* 0x000fe400000001ff */
[----:B------:R-:W-:Y:S01]  /*07e0*/  IMAD R49, R45, UR7, R17 ;  /* 0x000000072d317c24 */ /* 0x000fe2000f8e0211 */
        /* <DEDUP_REMOVED lines=30> */
[C---:B------:R-:W-:Y:S02]  /*09d0*/  SHF.L.U32 R65, R52.reuse, 0x3, RZ ;  /* 0x0000000334417819 */ /* 0x040fe400000006ff */
        /* <DEDUP_REMOVED lines=35> */
.L_x_17474:
[----:B0-----:R-:W0:Y:S01]  /*0c10*/  LDC R7, c[0x0][0x388] ;  /* 0x0000e200ff077b82 */ /* 0x001e220000000800 */
        /* <DEDUP_REMOVED lines=8> */
[----:B------:R-:W-:-:S05]  /*0ca0*/  IADD3 R2, P4, PT, R23, R54, RZ ;  /* 0x0000003617027210 */ /* 0x000fca0007f9e0ff */
[----:B------:R-:W1:Y:S01]  /*0cb0*/  S2UR UR6, SR_CgaCtaId ;  /* 0x00000000000679c3 */ /* 0x000e620000008800 */
[----:B------:R-:W-:Y:S01]  /*0cc0*/  IADD3.X R3, PT, PT, RZ, R56, RZ, P4, !PT ;  /* 0x00000038ff037210 */ /* 0x000fe200027fe4ff */
[----:B------:R-:W2:Y:S01]  /*0cd0*/  S2R R92, SR_LANEID ;  /* 0x00000000005c7919 */ /* 0x000ea20000000000 */
[----:B------:R-:W-:Y:S01]  /*0ce0*/  UMOV UR4, 0x400 ;  /* 0x0000040000047882 */ /* 0x000fe20000000000 */
[----:B------:R-:W-:Y:S02]  /*0cf0*/  PRMT R26, RZ, 0x7610, R26 ;  /* 0x00007610ff1a7816 */ /* 0x000fe4000000001a */
[----:B------:R-:W-:Y:S02]  /*0d00*/  PRMT R28, RZ, 0x7610, R28 ;  /* 0x00007610ff1c7816 */ /* 0x000fe4000000001c */
[----:B------:R-:W-:Y:S02]  /*0d10*/  PRMT R30, RZ, 0x7610, R30 ;  /* 0x00007610ff1e7816 */ /* 0x000fe4000000001e */
[----:B------:R-:W-:-:S02]  /*0d20*/  PRMT R32, RZ, 0x7610, R32 ;  /* 0x00007610ff207816 */ /* 0x000fc40000000020 */
[----:B------:R-:W-:Y:S02]  /*0d30*/  PRMT R34, RZ, 0x7610, R34 ;  /* 0x00007610ff227816 */ /* 0x000fe40000000022 */
[----:B------:R-:W-:Y:S01]  /*0d40*/  PRMT R36, RZ, 0x7610, R36 ;  /* 0x00007610ff247816 */ /* 0x000fe20000000024 */
[----:B------:R-:W-:Y:S01]  /*0d50*/  HFMA2 R9, -RZ, RZ, 0, 0 ;  /* 0x00000000ff097431 */ /* 0x000fe200000001ff */
[----:B0-----:R-:W-:Y:S01]  /*0d60*/  IADD3 R90, PT, PT, -R8, R7, RZ ;  /* 0x00000007085a7210 */ /* 0x001fe20007ffe1ff */
[----:B------:R-:W0:Y:S01]  /*0d70*/  LDCU.64 UR8, c[0x0][0x488] ;  /* 0x00009100ff0877ac */ /* 0x000e220008000a00 */
[----:B------:R-:W-:Y:S01]  /*0d80*/  ISETP.NE.AND P5, PT, R52, RZ, PT ;  /* 0x000000ff3400720c */ /* 0x000fe20003fa5270 */
[----:B------:R-:W3:Y:S01]  /*0d90*/  LDC.64 R98, c[0x0][0x508] ;  /* 0x00014200ff627b82 */ /* 0x000ee20000000a00 */
[-C--:B------:R-:W-:Y:S01]  /*0da0*/  ISETP.GE.AND P3, PT, R71, R90.reuse, PT ;  /* 0x0000005a4700720c */ /* 0x080fe20003f66270 */
[----:B------:R-:W4:Y:S01]  /*0db0*/  LDCU.64 UR10, c[0x0][0x558] ;  /* 0x0000ab00ff0a77ac */ /* 0x000f220008000a00 */
[----:B------:R-:W-:-:S02]  /*0dc0*/  ISETP.GE.AND P2, PT, R75, R90, PT ;  /* 0x0000005a4b00720c */ /* 0x000fc40003f46270 */
[-C--:B------:R-:W-:Y:S02]  /*0dd0*/  ISETP.GE.AND P1, PT, R81, R90.reuse, PT ;  /* 0x0000005a5100720c */ /* 0x080fe40003f26270 */
[----:B------:R-:W-:-:S07]  /*0de0*/  ISETP.GE.AND P0, PT, R82, R90, PT ;  /* 0x0000005a5200720c */ /* 0x000fce0003f06270 */
[----:B------:R-:W4:Y:S04]  /*0df0*/  @!P3 LDG.E.U16 R0, desc[UR16][R2.64] ;  /* 0x000000100200b981 */ /* 0x000f28000c1e1500 */
[----:B------:R-:W3:Y:S04]  /*0e00*/  @!P2 LDG.E.U16 R20, desc[UR16][R2.64+0x40] ;  /* 0x000040100214a981 */ /* 0x000ee8000c1e1500 */
[----:B------:R-:W3:Y:S04]  /*0e10*/  @!P1 LDG.E.U16 R22, desc[UR16][R2.64+0x80] ;  /* 0x0000801002169981 */ /* 0x000ee8000c1e1500 */
[----:B------:R-:W3:Y:S01]  /*0e20*/  @!P0 LDG.E.U16 R24, desc[UR16][R2.64+0xc0] ;  /* 0x0000c01002188981 */ /* 0x000ee2000c1e1500 */
[----:B-1----:R-:W-:Y:S01]  /*0e30*/  ULEA UR6, UR6, UR4, 0x18 ;  /* 0x0000000406067291 */ /* 0x002fe2000f8ec0ff */
[----:B--2---:R-:W-:Y:S01]  /*0e40*/  SHF.L.U32 R6, R92, 0x3, RZ ;  /* 0x000000035c067819 */ /* 0x004fe200000006ff */
[----:B------:R-:W1:Y:S01]  /*0e50*/  LDCU UR4, c[0x0][0x38c] ;  /* 0x00007180ff0477ac */ /* 0x000e620008000800 */
[----:B------:R-:W-:-:S03]  /*0e60*/  IADD3 R4, P4, PT, R23, R58, RZ ;  /* 0x0000003a17047210 */ /* 0x000fc60007f9e0ff */
[----:B------:R-:W-:Y:S02]  /*0e70*/  LEA R91, R92, UR6, 0x1 ;  /* 0x000000065c5b7c11 */ /* 0x000fe4000f8e08ff */
[----:B------:R-:W-:-:S03]  /*0e80*/  IADD3.X R5, PT, PT, RZ, R59, RZ, P4, !PT ;  /* 0x0000003bff057210 */ /* 0x000fc600027fe4ff */
[----:B----4-:R-:W-:Y:S04]  /*0e90*/  STS.U16 [R91], R0 ;  /* 0x000000005b007388 */ /* 0x010fe80000000400 */
[----:B---3--:R-:W-:Y:S04]  /*0ea0*/  STS.U16 [R91+0x40], R20 ;  /* 0x000040145b007388 */ /* 0x008fe80000000400 */
[----:B------:R2:W-:Y:S04]  /*0eb0*/  STS.U16 [R91+0x80], R22 ;  /* 0x000080165b007388 */ /* 0x0005e80000000400 */
[----:B------:R3:W-:Y:S01]  /*0ec0*/  STS.U16 [R91+0xc0], R24 ;  /* 0x0000c0185b007388 */ /* 0x0007e20000000400 */
[----:B------:R-:W-:-:S03]  /*0ed0*/  NOP ;  /* 0x0000000000007918 */ /* 0x000fc60000000000 */
[----:B------:R-:W-:Y:S01]  /*0ee0*/  LDS.64 R2, [R6+UR6] ;  /* 0x0000000606027984 */ /* 0x000fe20008000a00 */
[----:B------:R-:W-:Y:S06]  /*0ef0*/  BAR.SYNC.DEFER_BLOCKING 0x0 ;  /* 0x0000000000007b1d */ /* 0x000fec0000010000 */
[----:B------:R-:W4:Y:S04]  /*0f00*/  @!P3 LDG.E.U16 R26, desc[UR16][R4.64] ;  /* 0x00000010041ab981 */ /* 0x000f28000c1e1500 */
[----:B------:R-:W4:Y:S04]  /*0f10*/  @!P2 LDG.E.U16 R28, desc[UR16][R4.64+0x40] ;  /* 0x00004010041ca981 */ /* 0x000f28000c1e1500 */
[----:B------:R-:W4:Y:S04]  /*0f20*/  @!P1 LDG.E.U16 R30, desc[UR16][R4.64+0x80] ;  /* 0x00008010041e9981 */ /* 0x000f28000c1e1500 */
[----:B------:R-:W4:Y:S01]  /*0f30*/  @!P0 LDG.E.U16 R32, desc[UR16][R4.64+0xc0] ;  /* 0x0000c01004208981 */ /* 0x000f22000c1e1500 */
[----:B--2---:R-:W-:-:S02]  /*0f40*/  IADD3 R22, P4, PT, R23, R60, RZ ;  /* 0x0000003c17167210 */ /* 0x004fc40007f9e0ff */
[----:B------:R-:W-:Y:S02]  /*0f50*/  PRMT R0, RZ, 0x7610, R0 ;  /* 0x00007610ff007816 */ /* 0x000fe40000000000 */
[----:B---3--:R-:W-:Y:S02]  /*0f60*/  PRMT R24, RZ, 0x7610, R24 ;  /* 0x00007610ff187816 */ /* 0x008fe40000000018 */
[----:B------:R-:W-:Y:S01]  /*0f70*/  IADD3.X R23, PT, PT, RZ, R61, RZ, P4, !PT ;  /* 0x0000003dff177210 */ /* 0x000fe200027fe4ff */
[----:B----4-:R2:W-:Y:S04]  /*0f80*/  STS.U16 [R91], R26 ;  /* 0x0000001a5b007388 */ /* 0x0105e80000000400 */
[----:B------:R3:W-:Y:S04]  /*0f90*/  STS.U16 [R91+0x40], R28 ;  /* 0x0000401c5b007388 */ /* 0x0007e80000000400 */
[----:B------:R4:W-:Y:S01]  /*0fa0*/  STS.U16 [R91+0x80], R30 ;  /* 0x0000801e5b007388 */ /* 0x0009e20000000400 */
[----:B--2---:R-:W2:Y:S03]  /*0fb0*/  LDC.64 R26, c[0x0][0x410] ;  /* 0x00010400ff1a7b82 */ /* 0x004ea60000000a00 */
[----:B------:R0:W-:Y:S01]  /*0fc0*/  STS.U16 [R91+0xc0], R32 ;  /* 0x0000c0205b007388 */ /* 0x0001e20000000400 */
[----:B------:R-:W-:-:S03]  /*0fd0*/  NOP ;  /* 0x0000000000007918 */ /* 0x000fc60000000000 */
[----:B------:R-:W-:Y:S01]  /*0fe0*/  LDS.64 R4, [R6+UR6] ;  /* 0x0000000606047984 */ /* 0x000fe20008000a00 */
[----:B---3--:R-:W3:Y:S08]  /*0ff0*/  LDC.64 R28, c[0x0][0x418] ;  /* 0x00010600ff1c7b82 */ /* 0x008ef00000000a00 */
[----:B------:R-:W-:Y:S06]  /*1000*/  BAR.SYNC.DEFER_BLOCKING 0x0 ;  /* 0x0000000000007b1d */ /* 0x000fec0000010000 */
[----:B------:R-:W3:Y:S04]  /*1010*/  @!P3 LDG.E.U16 R0, desc[UR16][R22.64] ;  /* 0x000000101600b981 */ /* 0x000ee8000c1e1500 */
[----:B------:R-:W3:Y:S04]  /*1020*/  @!P2 LDG.E.U16 R24, desc[UR16][R22.64+0x40] ;  /* 0x000040101618a981 */ /* 0x000ee8000c1e1500 */
[----:B------:R-:W3:Y:S04]  /*1030*/  @!P1 LDG.E.U16 R34, desc[UR16][R22.64+0x80] ;  /* 0x0000801016229981 */ /* 0x000ee8000c1e1500 */
[----:B------:R1:W3:Y:S01]  /*1040*/  @!P0 LDG.E.U16 R36, desc[UR16][R22.64+0xc0] ;  /* 0x0000c01016248981 */ /* 0x0002e2000c1e1500 */
[----:B--2---:R-:W-:Y:S01]  /*1050*/  IMAD.WIDE.U32 R20, R26, UR18, R8 ;  /* 0x000000121a147c25 */ /* 0x004fe2000f8e0008 */
[----:B------:R-:W-:-:S02]  /*1060*/  PRMT R26, RZ, 0x7610, R26 ;  /* 0x00007610ff1a7816 */ /* 0x000fc4000000001a */
[----:B----4-:R-:W-:Y:S01]  /*1070*/  PRMT R30, RZ, 0x7610, R30 ;  /* 0x00007610ff1e7816 */ /* 0x010fe2000000001e */
[----:B------:R-:W-:Y:S01]  /*1080*/  IMAD R21, R27, UR18, R21 ;  /* 0x000000121b157c24 */ /* 0x000fe2000f8e0215 */
[----:B0-----:R-:W-:Y:S01]  /*1090*/  PRMT R32, RZ, 0x7610, R32 ;  /* 0x00007610ff207816 */ /* 0x001fe20000000020 */
[----:B---3--:R-:W-:Y:S01]  /*10a0*/  IMAD.WIDE.U32 R20, R45, R28, R20 ;  /* 0x0000001c2d147225 */ /* 0x008fe200078e0014 */
[----:B------:R-:W-:-:S03]  /*10b0*/  PRMT R28, RZ, 0x7610, R28 ;  /* 0x00007610ff1c7816 */ /* 0x000fc6000000001c */
[----:B------:R-:W-:Y:S01]  /*10c0*/  IMAD R21, R45, R29, R21 ;  /* 0x0000001d2d157224 */ /* 0x000fe200078e0215 */
[----:B------:R-:W-:-:S04]  /*10d0*/  IADD3 R20, P4, PT, R71, R20, RZ ;  /* 0x0000001447147210 */ /* 0x000fc80007f9e0ff */
[----:B------:R-:W-:Y:S02]  /*10e0*/  IADD3.X R21, PT, PT, RZ, R21, RZ, P4, !PT ;  /* 0x00000015ff157210 */ /* 0x000fe400027fe4ff */
[----:B-1----:R-:W-:-:S04]  /*10f0*/  LEA R22, P4, R20, UR8, 0x1 ;  /* 0x0000000814167c11 */ /* 0x002fc8000f8808ff */
[----:B------:R-:W-:Y:S01]  /*1100*/  LEA.HI.X R23, R20, UR9, R21, 0x1, P4 ;  /* 0x0000000914177c11 */ /* 0x000fe2000a0f0c15 */
[----:B------:R-:W0:Y:S01]  /*1110*/  LDCU.64 UR8, c[0x0][0x478] ;  /* 0x00008f00ff0877ac */ /* 0x000e220008000a00 */
[----:B------:R-:W-:Y:S04]  /*1120*/  STS.U16 [R91], R0 ;  /* 0x000000005b007388 */ /* 0x000fe80000000400 */
[----:B------:R1:W-:Y:S04]  /*1130*/  STS.U16 [R91+0x40], R24 ;  /* 0x000040185b007388 */ /* 0x0003e80000000400 */
[----:B------:R2:W-:Y:S04]  /*1140*/  STS.U16 [R91+0x80], R34 ;  /* 0x000080225b007388 */ /* 0x0005e80000000400 */
[----:B------:R-:W-:Y:S01]  /*1150*/  STS.U16 [R91+0xc0], R36 ;  /* 0x0000c0245b007388 */ /* 0x000fe20000000400 */
[----:B------:R-:W-:-:S03]  /*1160*/  NOP ;  /* 0x0000000000007918 */ /* 0x000fc60000000000 */
[----:B------:R-:W-:Y:S01]  /*1170*/  LDS.64 R40, [R6+UR6] ;  /* 0x0000000606287984 */ /* 0x000fe20008000a00 */
[----:B-1----:R-:W1:Y:S08]  /*1180*/  LDC.64 R24, c[0x0][0x420] ;  /* 0x00010800ff187b82 */ /* 0x002e700000000a00 */
[----:B------:R-:W-:Y:S08]  /*1190*/  BAR.SYNC.DEFER_BLOCKING 0x0 ;  /* 0x0000000000007b1d */ /* 0x000ff00000010000 */
[----:B--2---:R-:W2:Y:S01]  /*11a0*/  LDC.64 R34, c[0x0][0x428] ;  /* 0x00010a00ff227b82 */ /* 0x004ea20000000a00 */
[----:B------:R-:W3:Y:S04]  /*11b0*/  @!P3 LDG.E.U16 R26, desc[UR16][R22.64] ;  /* 0x00000010161ab981 */ /* 0x000ee8000c1e1500 */
[----:B------:R-:W4:Y:S04]  /*11c0*/  @!P2 LDG.E.U16 R28, desc[UR16][R22.64+0x40] ;  /* 0x00004010161ca981 */ /* 0x000f28000c1e1500 */
[----:B------:R-:W4:Y:S04]  /*11d0*/  @!P1 LDG.E.U16 R30, desc[UR16][R22.64+0x80] ;  /* 0x00008010161e9981 */ /* 0x000f28000c1e1500 */
[----:B------:R0:W4:Y:S01]  /*11e0*/  @!P0 LDG.E.U16 R32, desc[UR16][R22.64+0xc0] ;  /* 0x0000c01016208981 */ /* 0x000122000c1e1500 */
[----:B-1----:R-:W-:Y:S01]  /*11f0*/  IMAD.WIDE.U32 R20, R24, UR18, R8 ;  /* 0x0000001218147c25 */ /* 0x002fe2000f8e0008 */
[----:B------:R-:W-:-:S03]  /*1200*/  PRMT R24, RZ, 0x7610, R24 ;  /* 0x00007610ff187816 */ /* 0x000fc60000000018 */
[----:B------:R-:W-:Y:S02]  /*1210*/  IMAD R21, R25, UR18, R21 ;  /* 0x0000001219157c24 */ /* 0x000fe4000f8e0215 */
[----:B--2---:R-:W-:Y:S01]  /*1220*/  IMAD.WIDE.U32 R20, R45, R34, R20 ;  /* 0x000000222d147225 */ /* 0x004fe200078e0014 */
[----:B0-----:R-:W-:-:S03]  /*1230*/  PRMT R22, RZ, 0x7610, R22 ;  /* 0x00007610ff167816 */ /* 0x001fc60000000016 */
[----:B------:R-:W-:Y:S01]  /*1240*/  IMAD R0, R45, R35, R21 ;  /* 0x000000232d007224 */ /* 0x000fe200078e0215 */
[----:B------:R-:W-:-:S04]  /*1250*/  IADD3 R21, P4, PT, R71, R20, RZ ;  /* 0x0000001447157210 */ /* 0x000fc80007f9e0ff */
[----:B------:R-:W-:Y:S02]  /*1260*/  IADD3.X R0, PT, PT, RZ, R0, RZ, P4, !PT ;  /* 0x00000000ff007210 */ /* 0x000fe400027fe4ff */
[----:B------:R-:W-:-:S04]  /*1270*/  LEA R20, P4, R21, UR8, 0x1 ;  /* 0x0000000815147c11 */ /* 0x000fc8000f8808ff */
[--C-:B------:R-:W-:Y:S01]  /*1280*/  LEA.HI.X R21, R21, UR9, R0.reuse, 0x1, P4 ;  /* 0x0000000915157c11 */ /* 0x100fe2000a0f0c00 */
[----:B------:R-:W0:Y:S01]  /*1290*/  LDCU.64 UR8, c[0x0][0x510] ;  /* 0x0000a200ff0877ac */ /* 0x000e220008000a00 */
[----:B------:R-:W-:Y:S01]  /*12a0*/  PRMT R0, RZ, 0x7610, R0 ;  /* 0x00007610ff007816 */ /* 0x000fe20000000000 */
[----:B---3--:R1:W-:Y:S04]  /*12b0*/  STS.U16 [R91], R26 ;  /* 0x0000001a5b007388 */ /* 0x0083e80000000400 */
[----:B----4-:R-:W-:Y:S04]  /*12c0*/  STS.U16 [R91+0x40], R28 ;  /* 0x0000401c5b007388 */ /* 0x010fe80000000400 */
[----:B------:R-:W-:Y:S04]  /*12d0*/  STS.U16 [R91+0x80], R30 ;  /* 0x0000801e5b007388 */ /* 0x000fe80000000400 */
[----:B------:R-:W-:Y:S01]  /*12e0*/  STS.U16 [R91+0xc0], R32 ;  /* 0x0000c0205b007388 */ /* 0x000fe20000000400 */
[----:B------:R-:W-:-:S03]  /*12f0*/  NOP ;  /* 0x0000000000007918 */ /* 0x000fc60000000000 */
[----:B------:R-:W2:Y:S01]  /*1300*/  LDS.64 R34, [R6+UR6] ;  /* 0x0000000606227984 */ /* 0x000ea20008000a00 */
[----:B------:R-:W-:Y:S01]  /*1310*/  BAR.SYNC.DEFER_BLOCKING 0x0 ;  /* 0x0000000000007b1d */ /* 0x000fe20000010000 */
[----:B-1----:R-:W-:-:S05]  /*1320*/  PRMT R26, RZ, 0x7610, R26 ;  /* 0x00007610ff1a7816 */ /* 0x002fca000000001a */
[----:B------:R-:W3:Y:S04]  /*1330*/  @!P3 LDG.E.U16 R0, desc[UR16][R20.64] ;  /* 0x000000101400b981 */ /* 0x000ee8000c1e1500 */
[----:B------:R-:W4:Y:S04]  /*1340*/  @!P2 LDG.E.U16 R22, desc[UR16][R20.64+0x40] ;  /* 0x000040101416a981 */ /* 0x000f28000c1e1500 */
[----:B------:R-:W4:Y:S04]  /*1350*/  @!P1 LDG.E.U16 R24, desc[UR16][R20.64+0x80] ;  /* 0x0000801014189981 */ /* 0x000f28000c1e1500 */
[----:B------:R1:W4:Y:S01]  /*1360*/  @!P0 LDG.E.U16 R26, desc[UR16][R20.64+0xc0] ;  /* 0x0000c010141a8981 */ /* 0x000322000c1e1500 */
[----:B--2---:R-:W-:Y:S01]  /*1370*/  HADD2.F32 R27, -RZ, R34.H1_H1 ;  /* 0x30000022ff1b7230 */ /* 0x004fe20000004100 */
[----:B------:R-:W-:Y:S01]  /*1380*/  IADD3 R93, PT, PT, R6, UR6, RZ ;  /* 0x00000006065d7c10 */ /* 0x000fe2000fffe0ff */
[----:B------:R-:W-:-:S02]  /*1390*/  HADD2.F32 R38, -RZ, R35.H1_H1 ;  /* 0x30000023ff267230 */ /* 0x000fc40000004100 */
[----:B------:R-:W-:Y:S02]  /*13a0*/  HADD2.F32 R33, -RZ, R35.H0_H0 ;  /* 0x20000023ff217230 */ /* 0x000fe40000004100 */
[----:B------:R-:W-:Y:S01]  /*13b0*/  FMUL.FTZ R29, R27, -1.4426950216293334961 ;  /* 0xbfb8aa3b1b1d7820 */ /* 0x000fe20000410000 */
[----:B------:R-:W-:Y:S02]  /*13c0*/  HADD2.F32 R25, -RZ, R34.H0_H0 ;  /* 0x20000022ff197230 */ /* 0x000fe40000004100 */
[----:B------:R-:W-:Y:S01]  /*13d0*/  FMUL.FTZ R35, R38, -1.4426950216293334961 ;  /* 0xbfb8aa3b26237820 */ /* 0x000fe20000410000 */
[----:B------:R-:W-:Y:S02]  /*13e0*/  FMUL.FTZ R31, R33, -1.4426950216293334961 ;  /* 0xbfb8aa3b211f7820 */ /* 0x000fe40000410000 */
[----:B------:R-:W-:Y:S01]  /*13f0*/  FMUL.FTZ R23, R25, -1.4426950216293334961 ;  /* 0xbfb8aa3b19177820 */ /* 0x000fe20000410000 */
[----:B------:R-:W1:Y:S08]  /*1400*/  MUFU.EX2 R29, R29 ;  /* 0x0000001d001d7308 */ /* 0x000e700000000800 */
[----:B------:R-:W2:Y:S08]  /*1410*/  MUFU.EX2 R35, R35 ;  /* 0x0000002300237308 */ /* 0x000eb00000000800 */
[----:B------:R-:W0:Y:S01]  /*1420*/  MUFU.EX2 R23, R23 ;  /* 0x0000001700177308 */ /* 0x000e220000000800 */
[----:B-1----:R-:W-:-:S07]  /*1430*/  FADD.FTZ R21, R29, 1 ;  /* 0x3f8000001d157421 */ /* 0x002fce0000010000 */
[----:B------:R-:W1:Y:S01]  /*1440*/  MUFU.EX2 R31, R31 ;  /* 0x0000001f001f7308 */ /* 0x000e620000000800 */
[----:B--2---:R-:W-:-:S07]  /*1450*/  FADD.FTZ R29, R35, 1 ;  /* 0x3f800000231d7421 */ /* 0x004fce0000010000 */
[----:B------:R-:W2:Y:S01]  /*1460*/  MUFU.RCP R39, R29 ;  /* 0x0000001d00277308 */ /* 0x000ea20000001000 */
[----:B0-----:R-:W-:Y:S01]  /*1470*/  FADD.FTZ R20, R23, 1 ;  /* 0x3f80000017147421 */ /* 0x001fe20000010000 */
[----:B------:R-:W-:-:S06]  /*1480*/  HADD2.F32 R23, -RZ, R41.H0_H0 ;  /* 0x20000029ff177230 */ /* 0x000fcc0000004100 */
[----:B------:R-:W0:Y:S01]  /*1490*/  MUFU.RCP R28, R20 ;  /* 0x00000014001c7308 */ /* 0x000e220000001000 */
[----:B-1----:R-:W-:-:S07]  /*14a0*/  FADD.FTZ R32, R31, 1 ;  /* 0x3f8000001f207421 */ /* 0x002fce0000010000 */
[----:B------:R2:W1:Y:S08]  /*14b0*/  MUFU.RCP R30, R21 ;  /* 0x00000015001e7308 */ /* 0x0004700000001000 */
[----:B------:R1:W4:Y:S01]  /*14c0*/  MUFU.RCP R34, R32 ;  /* 0x0000002000227308 */ /* 0x0003220000001000 */
[----:B--2---:R-:W-:Y:S01]  /*14d0*/  FADD.FTZ R21, -R39, 1 ;  /* 0x3f80000027157421 */ /* 0x004fe20000010100 */
[----:B0-----:R-:W-:-:S04]  /*14e0*/  FADD.FTZ R20, -R28, 1 ;  /* 0x3f8000001c147421 */ /* 0x001fc80000010100 */
[C---:B------:R-:W-:Y:S01]  /*14f0*/  FFMA.FTZ R20, R25.reuse, R20, 1 ;  /* 0x3f80000019147423 */ /* 0x040fe20000010014 */
[----:B------:R-:W-:Y:S01]  /*1500*/  FMUL.FTZ R25, R25, R28 ;  /* 0x0000001c19197220 */ /* 0x000fe20000410000 */
[----:B-1----:R-:W-:-:S04]  /*1510*/  FADD.FTZ R32, -R30, 1 ;  /* 0x3f8000001e207421 */ /* 0x002fc80000010100 */
[----:B------:R-:W-:Y:S01]  /*1520*/  FFMA.FTZ R32, R27, R32, 1 ;  /* 0x3f8000001b207423 */ /* 0x000fe20000010020 */
[----:B---3--:R0:W-:Y:S04]  /*1530*/  STS.U16 [R91], R0 ;  /* 0x000000005b007388 */ /* 0x0081e80000000400 */
[----:B----4-:R1:W-:Y:S04]  /*1540*/  STS.U16 [R91+0x40], R22 ;  /* 0x000040165b007388 */ /* 0x0103e80000000400 */
[----:B------:R2:W-:Y:S01]  /*1550*/  STS.U16 [R91+0x80], R24 ;  /* 0x000080185b007388 */ /* 0x0005e20000000400 */
[----:B0-----:R-:W-:-:S03]  /*1560*/  HADD2.F32 R0, -RZ, R40.H0_H0 ;  /* 0x20000028ff007230 */ /* 0x001fc60000004100 */
[----:B------:R-:W-:Y:S01]  /*1570*/  STS.U16 [R91+0xc0], R26 ;  /* 0x0000c01a5b007388 */ /* 0x000fe20000000400 */
[----:B------:R-:W-:-:S03]  /*1580*/  NOP ;  /* 0x0000000000007918 */ /* 0x000fc60000000000 */
[----:B------:R-:W0:Y:S01]  /*1590*/  LDS.64 R36, [R6+UR6] ;  /* 0x0000000606247984 */ /* 0x000e220008000a00 */
[----:B-1----:R-:W-:Y:S02]  /*15a0*/  HADD2.F32 R22, -RZ, R40.H1_H1 ;  /* 0x30000028ff167230 */ /* 0x002fe40000004100 */
[----:B--2---:R-:W-:Y:S02]  /*15b0*/  HADD2.F32 R24, -RZ, R41.H1_H1 ;  /* 0x30000029ff187230 */ /* 0x004fe40000004100 */
[----:B------:R-:W-:Y:S01]  /*15c0*/  FFMA.FTZ R41, R38, R21, 1 ;  /* 0x3f80000026297423 */ /* 0x000fe20000010015 */
[--C-:B0-----:R-:W-:Y:S02]  /*15d0*/  HADD2.F32 R26, -RZ, R36.reuse.H0_H0 ;  /* 0x20000024ff1a7230 */ /* 0x101fe40000004100 */
[----:B------:R-:W-:Y:S02]  /*15e0*/  HADD2.F32 R31, -RZ, R36.H1_H1 ;  /* 0x30000024ff1f7230 */ /* 0x000fe40000004100 */
[----:B------:R-:W-:Y:S01]  /*15f0*/  FADD.FTZ R36, -R34, 1 ;  /* 0x3f80000022247421 */ /* 0x000fe20000010100 */
[----:B------:R-:W-:-:S02]  /*1600*/  HADD2.F32 R35, -RZ, R37.H0_H0 ;  /* 0x20000025ff237230 */ /* 0x000fc40000004100 */
[----:B------:R-:W-:Y:S01]  /*1610*/  FMUL.FTZ R21, R0, R26 ;  /* 0x0000001a00157220 */ /* 0x000fe20000410000 */
[----:B------:R-:W-:Y:S02]  /*1620*/  HADD2.F32 R40, -RZ, R37.H1_H1 ;  /* 0x30000025ff287230 */ /* 0x000fe40000004100 */
        /* <DEDUP_REMOVED lines=15> */
[----:B------:R-:W-:-:S04]  /*1720*/  IMAD.WIDE.U32 R20, R98, UR18, R8 ;  /* 0x0000001262147c25 */ /* 0x000fc8000f8e0008 */
[----:B------:R-:W-:Y:S01]  /*1730*/  FMUL.FTZ R29, R27, R30 ;  /* 0x0000001e1b1d7220 */ /* 0x000fe20000410000 */
[----:B------:R-:W-:Y:S01]  /*1740*/  F2FP.F16.F32.PACK_AB R97, R41, R36 ;  /* 0x000000242961723e */ /* 0x000fe200000000ff */
[----:B------:R-:W-:Y:S01]  /*1750*/  FMUL.FTZ R39, R38, R39 ;  /* 0x0000002726277220 */ /* 0x000fe20000410000 */
[----:B------:R-:W-:Y:S02]  /*1760*/  IMAD R21, R99, UR18, R21 ;  /* 0x0000001263157c24 */ /* 0x000fe4000f8e0215 */
[----:B------:R-:W-:Y:S01]  /*1770*/  FMUL.FTZ R27, R0, R25 ;  /* 0x00000019001b7220 */ /* 0x000fe20000410000 */
[----:B------:R-:W-:Y:S01]  /*1780*/  FMUL.FTZ R109, R22, R29 ;  /* 0x0000001d166d7220 */ /* 0x000fe20000410000 */
[----:B------:R-:W-:Y:S01]  /*1790*/  FMUL.FTZ R23, R23, R34 ;  /* 0x0000002217177220 */ /* 0x000fe20000410000 */
[----:B------:R-:W-:-:S04]  /*17a0*/  IMAD.WIDE.U32 R20, R45, UR8, R20 ;  /* 0x000000082d147c25 */ /* 0x000fc8000f8e0014 */
[----:B------:R-:W-:Y:S01]  /*17b0*/  FMUL.FTZ R24, R24, R39 ;  /* 0x0000002718187220 */ /* 0x000fe20000410000 */
[----:B------:R-:W-:Y:S01]  /*17c0*/  IMAD R36, R45, UR9, R21 ;  /* 0x000000092d247c24 */ /* 0x000fe2000f8e0215 */
[----:B------:R-:W-:Y:S01]  /*17d0*/  IADD3 R21, P0, PT, R71, R20, RZ ;  /* 0x0000001447157210 */ /* 0x000fe20007f1e0ff */
[----:B------:R-:W0:Y:S03]  /*17e0*/  LDCU.64 UR8, c[0x0][0x490] ;  /* 0x00009200ff0877ac */ /* 0x000e260008000a00 */
[----:B------:R-:W-:Y:S02]  /*17f0*/  IADD3.X R36, PT, PT, RZ, R36, RZ, P0, !PT ;  /* 0x00000024ff247210 */ /* 0x000fe400007fe4ff */
[----:B------:R-:W-:Y:S01]  /*1800*/  LEA R20, P4, R21, UR10, 0x1 ;  /* 0x0000000a15147c11 */ /* 0x000fe2000f8808ff */
[----:B------:R-:W-:Y:S01]  /*1810*/  STS.64 [R6+UR6], R96 ;  /* 0x0000006006007988 */ /* 0x000fe20008000a06 */
[----:B------:R-:W-:-:S03]  /*1820*/  NOP ;  /* 0x0000000000007918 */ /* 0x000fc60000000000 */
[----:B------:R-:W-:Y:S01]  /*1830*/  LDS.U16 R37, [R91] ;  /* 0x000000005b257984 */ /* 0x000fe20000000400 */
[----:B------:R-:W-:-:S03]  /*1840*/  LEA.HI.X R21, R21, UR11, R36, 0x1, P4 ;  /* 0x0000000b15157c11 */ /* 0x000fc6000a0f0c24 */
[----:B------:R-:W-:Y:S01]  /*1850*/  LDS.U16 R41, [R91+0x40] ;  /* 0x000040005b297984 */ /* 0x000fe20000000400 */
[----:B0-----:R-:W-:-:S03]  /*1860*/  UISETP.NE.U32.AND UP0, UPT, UR8, URZ, UPT ;  /* 0x000000ff0800728c */ /* 0x001fc6000bf05070 */
[----:B------:R-:W-:Y:S01]  /*1870*/  LDS.U16 R43, [R91+0x80] ;  /* 0x000080005b2b7984 */ /* 0x000fe20000000400 */
[----:B------:R-:W-:-:S03]  /*1880*/  UISETP.NE.AND.EX UP0, UPT, UR9, URZ, UPT, UP0 ;  /* 0x000000ff0900728c */ /* 0x000fc6000bf05300 */
[----:B------:R-:W-:Y:S04]  /*1890*/  LDS.U16 R95, [R91+0xc0] ;  /* 0x0000c0005b5f7984 */ /* 0x000fe80000000400 */
[----:B------:R-:W-:Y:S01]  /*18a0*/  @!P5 STS [UR6+0x100], R90 ;  /* 0x0001005aff00d988 */ /* 0x000fe20008000806 */
[----:B------:R-:W-:Y:S06]  /*18b0*/  BAR.SYNC.DEFER_BLOCKING 0x0 ;  /* 0x0000000000007b1d */ /* 0x000fec0000010000 */
[----:B------:R-:W0:Y:S02]  /*18c0*/  LDS R32, [UR6+0x100] ;  /* 0x00010006ff207984 */ /* 0x000e240008000800 */
[----:B0-----:R-:W-:-:S02]  /*18d0*/  ISETP.GE.AND P0, PT, R71, R32, PT ;  /* 0x000000204700720c */ /* 0x001fc40003f06270 */
        /* <DEDUP_REMOVED lines=19> */
[----:B------:R-:W-:Y:S04]  /*1a10*/  LDS.U16 R25, [R91] ;  /* 0x000000005b197984 */ /* 0x000fe80000000400 */
[----:B------:R-:W-:Y:S01]  /*1a20*/  LDS.U16 R29, [R91+0x40] ;  /* 0x000040005b1d7984 */ /* 0x000fe20000000400 */
[----:B-1----:R-:W-:-:S03]  /*1a30*/  IMAD.WIDE.U32 R20, R34, UR18, R8 ;  /* 0x0000001222147c25 */ /* 0x002fc6000f8e0008 */
[----:B------:R-:W-:Y:S01]  /*1a40*/  LDS.U16 R31, [R91+0x80] ;  /* 0x000080005b1f7984 */ /* 0x000fe20000000400 */
[----:B------:R-:W-:-:S03]  /*1a50*/  IMAD R21, R35, UR18, R21 ;  /* 0x0000001223157c24 */ /* 0x000fc6000f8e0215 */
[----:B------:R-:W-:Y:S01]  /*1a60*/  LDS.U16 R33, [R91+0xc0] ;  /* 0x0000c0005b217984 */ /* 0x000fe20000000400 */
[----:B0-----:R-:W-:-:S03]  /*1a70*/  IMAD.WIDE.U32 R20, R45, R36, R20 ;  /* 0x000000242d147225 */ /* 0x001fc600078e0014 */
[----:B------:R-:W-:Y:S01]  /*1a80*/  @!P5 STS [UR6+0x100], R90 ;  /* 0x0001005aff00d988 */ /* 0x000fe20008000806 */
[----:B------:R-:W-:Y:S01]  /*1a90*/  IMAD R22, R45, R37, R21 ;  /* 0x000000252d167224 */ /* 0x000fe200078e0215 */
[----:B------:R-:W-:Y:S01]  /*1aa0*/  BAR.SYNC.DEFER_BLOCKING 0x0 ;  /* 0x0000000000007b1d */ /* 0x000fe20000010000 */
[----:B------:R-:W-:-:S05]  /*1ab0*/  IADD3 R21, P4, PT, R71, R20, RZ ;  /* 0x0000001447157210 */ /* 0x000fca0007f9e0ff */
[----:B------:R-:W0:Y:S02]  /*1ac0*/  LDS R0, [UR6+0x100] ;  /* 0x00010006ff007984 */ /* 0x000e240008000800 */
[-C--:B0-----:R-:W-:Y:S02]  /*1ad0*/  ISETP.GE.AND P0, PT, R71, R0.reuse, PT ;  /* 0x000000004700720c */ /* 0x081fe40003f06270 */
[-C--:B------:R-:W-:Y:S02]  /*1ae0*/  ISETP.GE.AND P1, PT, R75, R0.reuse, PT ;  /* 0x000000004b00720c */ /* 0x080fe40003f26270 */
[-C--:B------:R-:W-:Y:S02]  /*1af0*/  ISETP.GE.AND P2, PT, R81, R0.reuse, PT ;  /* 0x000000005100720c */ /* 0x080fe40003f46270 */
[----:B------:R-:W-:Y:S02]  /*1b00*/  ISETP.GE.AND P3, PT, R82, R0, PT ;  /* 0x000000005200720c */ /* 0x000fe40003f66270 */
[----:B------:R-:W-:-:S02]  /*1b10*/  IADD3.X R0, PT, PT, RZ, R22, RZ, P4, !PT ;  /* 0x00000016ff007210 */ /* 0x000fc400027fe4ff */
[----:B------:R-:W-:-:S04]  /*1b20*/  LEA R20, P4, R21, UR8, 0x1 ;  /* 0x0000000815147c11 */ /* 0x000fc8000f8808ff */
[----:B------:R-:W-:-:S05]  /*1b30*/  LEA.HI.X R21, R21, UR9, R0, 0x1, P4 ;  /* 0x0000000915157c11 */ /* 0x000fca000a0f0c00 */
[----:B------:R1:W-:Y:S04]  /*1b40*/  @!P0 STG.E.U16 desc[UR16][R20.64], R25 ;  /* 0x0000001914008986 */ /* 0x0003e8000c101510 */
[----:B------:R1:W-:Y:S04]  /*1b50*/  @!P1 STG.E.U16 desc[UR16][R20.64+0x40], R29 ;  /* 0x0000401d14009986 */ /* 0x0003e8000c101510 */
[----:B------:R1:W-:Y:S04]  /*1b60*/  @!P2 STG.E.U16 desc[UR16][R20.64+0x80], R31 ;  /* 0x0000801f1400a986 */ /* 0x0003e8000c101510 */
[----:B------:R1:W-:Y:S02]  /*1b70*/  @!P3 STG.E.U16 desc[UR16][R20.64+0xc0], R33 ;  /* 0x0000c0211400b986 */ /* 0x0003e4000c101510 */
.L_x_17438:
[----:B------:R-:W-:Y:S01]  /*1b80*/  BAR.SYNC.DEFER_BLOCKING 0x0 ;  /* 0x0000000000007b1d */ /* 0x000fe20000010000 */
[--C-:B------:R-:W-:Y:S01]  /*1b90*/  HADD2.F32 R99, -RZ, R2.reuse.H0_H0 ;  /* 0x20000002ff637230 */ /* 0x100fe20000004100 */
[----:B------:R-:W-:Y:S01]  /*1ba0*/  UISETP.GE.AND UP0, UPT, UR4, 0x1, UPT ;  /* 0x000000010400788c */ /* 0x000fe2000bf06270 */
[----:B------:R-:W-:Y:S01]  /*1bb0*/  HADD2.F32 R98, -RZ, R2.H1_H1 ;  /* 0x30000002ff627230 */ /* 0x000fe20000004100 */
[----:B------:R-:W-:Y:S01]  /*1bc0*/  CS2R R96, SRZ ;  /* 0x0000000000607805 */ /* 0x000fe2000001ff00 */
[--C-:B------:R-:W-:Y:S02]  /*1bd0*/  HADD2.F32 R100, -RZ, R3.reuse.H0_H0 ;  /* 0x20000003ff647230 */ /* 0x100fe40000004100 */
[----:B------:R-:W-:Y:S01]  /*1be0*/  FFMA.FTZ R50, R27, R99, R50 ;  /* 0x000000631b327223 */ /* 0x000fe20000010032 */
[----:B------:R-:W-:Y:S01]  /*1bf0*/  HADD2.F32 R101, -RZ, R3.H1_H1 ;  /* 0x30000003ff657230 */ /* 0x000fe20000004100 */
[----:B0-----:R-:W-:Y:S01]  /*1c00*/  CS2R R94, SRZ ;  /* 0x00000000005e7805 */ /* 0x001fe2000001ff00 */
[----:B------:R-:W-:-:S02]  /*1c10*/  HADD2.F32 R3, -RZ, R4.H0_H0 ;  /* 0x20000004ff037230 */ /* 0x000fc40000004100 */
[----:B------:R-:W-:Y:S01]  /*1c20*/  FFMA.FTZ R50, R109, R98, R50 ;  /* 0x000000626d327223 */ /* 0x000fe20000010032 */
[--C-:B-1----:R-:W-:Y:S02]  /*1c30*/  HADD2.F32 R21, -RZ, R5.reuse.H0_H0 ;  /* 0x20000005ff157230 */ /* 0x102fe40000004100 */
[----:B-----5:R-:W-:Y:S01]  /*1c40*/  FMUL.FTZ R105, R27, R44 ;  /* 0x0000002c1b697220 */ /* 0x020fe20000410000 */
[----:B------:R-:W-:Y:S02]  /*1c50*/  HADD2.F32 R103, -RZ, R4.H1_H1 ;  /* 0x30000004ff677230 */ /* 0x000fe40000004100 */
[----:B------:R-:W-:Y:S01]  /*1c60*/  FADD.FTZ R102, R3, R46 ;  /* 0x0000002e03667221 */ /* 0x000fe20000010000 */
[----:B------:R-:W-:Y:S02]  /*1c70*/  HADD2.F32 R5, -RZ, R5.H1_H1 ;  /* 0x30000005ff057230 */ /* 0x000fe40000004100 */
[----:B------:R-:W-:Y:S01]  /*1c80*/  FFMA.FTZ R3, R23, R100, R50 ;  /* 0x0000006417037223 */ /* 0x000fe20000010032 */
[--C-:B------:R-:W-:Y:S01]  /*1c90*/  FADD.FTZ R104, R21, R46.reuse ;  /* 0x0000002e15687221 */ /* 0x100fe20000010000 */
[--C-:B------:R-:W-:Y:S01]  /*1ca0*/  FADD.FTZ R103, R103, R46.reuse ;  /* 0x0000002e67677221 */ /* 0x100fe20000010000 */
[-C--:B------:R-:W-:Y:S01]  /*1cb0*/  FMUL.FTZ R108, R109, R44.reuse ;  /* 0x0000002c6d6c7220 */ /* 0x080fe20000410000 */
[----:B------:R-:W-:Y:S01]  /*1cc0*/  FADD.FTZ R106, R5, R46 ;  /* 0x0000002e056a7221 */ /* 0x000fe20000010000 */
[-C--:B------:R-:W-:Y:S01]  /*1cd0*/  FMUL.FTZ R107, R23, R44.reuse ;  /* 0x0000002c176b7220 */ /* 0x080fe20000410000 */
[C---:B------:R-:W-:Y:S01]  /*1ce0*/  FMUL.FTZ R110, R24.reuse, R44 ;  /* 0x0000002c186e7220 */ /* 0x040fe20000410000 */
[----:B------:R-:W-:Y:S01]  /*1cf0*/  FFMA.FTZ R50, R24, R101, R3 ;  /* 0x0000006518327223 */ /* 0x000fe20000010003 */
[----:B------:R-:W-:Y:S06]  /*1d00*/  BRA.U !UP0, `(.L_x_17439) ;  /* 0x0000003108407547 */ /* 0x000fec000b800000 */
[----:B------:R-:W-:Y:S01]  /*1d10*/  FADD.FTZ R0, R27, R27 ;  /* 0x0000001b1b007221 */ /* 0x000fe20000010000 */
[----:B------:R-:W-:Y:S01]  /*1d20*/  FADD.FTZ R111, R23, R23 ;  /* 0x00000017176f7221 */ /* 0x000fe20000010000 */
[----:B------:R-:W-:Y:S01]  /*1d30*/  IADD3 R21, PT, PT, R6, 0x3, RZ ;  /* 0x0000000306157810 */ /* 0x000fe20007ffe0ff */
[----:B------:R-:W-:Y:S01]  /*1d40*/  FADD.FTZ R112, R24, R24 ;  /* 0x0000001818707221 */ /* 0x000fe20000010000 */
[C---:B------:R-:W-:Y:S01]  /*1d50*/  IADD3 R23, PT, PT, R6.reuse, 0x4, RZ ;  /* 0x0000000406177810 */ /* 0x040fe20007ffe0ff */
[----:B------:R-:W0:Y:S01]  /*1d60*/  LDC R118, c[0x0][0x388] ;  /* 0x0000e200ff767b82 */ /* 0x000e220000000800 */
[C---:B------:R-:W-:Y:S01]  /*1d70*/  IADD3 R25, PT, PT, R6.reuse, 0x5, RZ ;  /* 0x0000000506197810 */ /* 0x040fe20007ffe0ff */
[----:B------:R-:W-:Y:S01]  /*1d80*/  HFMA2 R97, -RZ, RZ, 0, 0 ;  /* 0x00000000ff617431 */ /* 0x000fe200000001ff */
[C---:B------:R-:W-:Y:S01]  /*1d90*/  IADD3 R27, PT, PT, R6.reuse, 0x6, RZ ;  /* 0x00000006061b7810 */ /* 0x040fe20007ffe0ff */
[----:B------:R-:W-:Y:S01]  /*1da0*/  FADD.FTZ R109, R109, R109 ;  /* 0x0000006d6d6d7221 */ /* 0x000fe20000010000 */
[----:B------:R-:W-:Y:S01]  /*1db0*/  IADD3 R29, PT, PT, R6, 0x7, RZ ;  /* 0x00000007061d7810 */ /* 0x000fe20007ffe0ff */
[----:B------:R-:W-:Y:S01]  /*1dc0*/  FMUL.FTZ R114, R102, R99 ;  /* 0x0000006366727220 */ /* 0x000fe20000410000 */
[-C--:B------:R-:W-:Y:S01]  /*1dd0*/  LEA.HI.SX32 R125, R21, R6.reuse, 0x1b ;  /* 0x00000006157d7211 */ /* 0x080fe200078fdaff */
[----:B------:R-:W1:Y:S01]  /*1de0*/  LDC.64 R30, c[0x0][0x440] ;  /* 0x00011000ff1e7b82 */ /* 0x000e620000000a00 */
[----:B------:R-:W-:Y:S01]  /*1df0*/  LEA.HI.SX32 R126, R23, R6, 0x1b ;  /* 0x00000006177e7211 */ /* 0x000fe200078fdaff */
[----:B------:R-:W-:Y:S01]  /*1e00*/  FMUL.FTZ R115, R103, R98 ;  /* 0x0000006267737220 */ /* 0x000fe20000410000 */
[----:B------:R-:W-:Y:S01]  /*1e10*/  LEA.HI.SX32 R127, R25, R6, 0x1b ;  /* 0x00000006197f7211 */ /* 0x000fe200078fdaff */
[----:B------:R-:W-:Y:S01]  /*1e20*/  FMUL.FTZ R116, R104, R100 ;  /* 0x0000006468747220 */ /* 0x000fe20000410000 */
[-C--:B------:R-:W-:Y:S01]  /*1e30*/  LEA.HI.SX32 R128, R27, R6.reuse, 0x1b ;  /* 0x000000061b807211 */ /* 0x080fe200078fdaff */
[----:B------:R-:W-:Y:S01]  /*1e40*/  FMUL.FTZ R117, R106, R101 ;  /* 0x000000656a757220 */ /* 0x000fe20000410000 */
[-C--:B------:R-:W-:Y:S01]  /*1e50*/  LEA.HI.SX32 R129, R29, R6.reuse, 0x1b ;  /* 0x000000061d817211 */ /* 0x080fe200078fdaff */
[----:B------:R-:W2:Y:S01]  /*1e60*/  LDC.64 R26, c[0x0][0x3a8] ;  /* 0x0000ea00ff1a7b82 */ /* 0x000ea20000000a00 */
[C---:B------:R-:W-:Y:S01]  /*1e70*/  IADD3 R3, PT, PT, R6.reuse, 0x1, RZ ;  /* 0x0000000106037810 */ /* 0x040fe20007ffe0ff */
[----:B------:R-:W-:Y:S01]  /*1e80*/  UMOV UR4, URZ ;  /* 0x000000ff00047c82 */ /* 0x000fe20008000000 */
[----:B------:R-:W-:Y:S01]  /*1e90*/  IADD3 R5, PT, PT, R6, 0x2, RZ ;  /* 0x0000000206057810 */ /* 0x000fe20007ffe0ff */
[----:B------:R-:W3:Y:S01]  /*1ea0*/  LDCU UR8, c[0x0][0x394] ;  /* 0x00007280ff0877ac */ /* 0x000ee20008000800 */
[----:B------:R-:W-:-:S02]  /*1eb0*/  LEA.HI.SX32 R122, R3, R6, 0x1b ;  /* 0x00000006037a7211 */ /* 0x000fc400078fdaff */
[----:B------:R-:W-:Y:S01]  /*1ec0*/  SHF.L.U32 R3, R89, 0x8, RZ ;  /* 0x0000000859037819 */ /* 0x000fe200000006ff */
[----:B------:R-:W4:Y:S01]  /*1ed0*/  LDC.64 R28, c[0x0][0x448] ;  /* 0x00011200ff1c7b82 */ /* 0x000f220000000a00 */
[----:B------:R-:W-:Y:S01]  /*1ee0*/  LEA.HI.SX32 R5, R5, R6, 0x1b ;  /* 0x0000000605057211 */ /* 0x000fe200078fdaff */
[----:B------:R-:W0:Y:S01]  /*1ef0*/  LDCU UR9, c[0x0][0x38c] ;  /* 0x00007180ff0977ac */ /* 0x000e220008000800 */
[----:B------:R-:W-:Y:S02]  /*1f00*/  IADD3 R34, P1, PT, R3, R52, RZ ;  /* 0x0000003403227210 */ /* 0x000fe40007f3e0ff */
[----:B------:R-:W-:Y:S02]  /*1f10*/  LEA R120, R7, -R3, 0x1 ;  /* 0x8000000307787211 */ /* 0x000fe400078e08ff */
[----:B------:R-:W-:Y:S01]  /*1f20*/  LEA.HI.X.SX32 R35, R3, RZ, 0x1, P1 ;  /* 0x000000ff03237211 */ /* 0x000fe200008f0eff */
[----:B------:R-:W0:Y:S01]  /*1f30*/  LDC.64 R24, c[0x0][0x3c0] ;  /* 0x0000f000ff187b82 */ /* 0x000e220000000a00 */
[----:B------:R-:W-:-:S02]  /*1f40*/  ISETP.GE.AND P1, PT, R78, R120, PT ;  /* 0x000000784e00720c */ /* 0x000fc40003f26270 */
[-C--:B------:R-:W-:Y:S02]  /*1f50*/  ISETP.GE.AND P2, PT, R83, R120.reuse, PT ;  /* 0x000000785300720c */ /* 0x080fe40003f46270 */
[----:B------:R-:W-:Y:S02]  /*1f60*/  ISETP.GE.AND P3, PT, R84, R120, PT ;  /* 0x000000785400720c */ /* 0x000fe40003f66270 */
[----:B------:R-:W-:Y:S01]  /*1f70*/  LEA.HI.SX32 R119, R6, R6, 0x1b ;  /* 0x0000000606777211 */ /* 0x000fe200078fdaff */
[----:B------:R-:W0:Y:S01]  /*1f80*/  LDC.64 R22, c[0x0][0x3e0] ;  /* 0x0000f800ff167b82 */ /* 0x000e220000000a00 */
[C---:B------:R-:W-:Y:S02]  /*1f90*/  ISETP.NE.AND P0, PT, R64.reuse, 0x1, PT ;  /* 0x000000014000780c */ /* 0x040fe40003f05270 */
[----:B------:R-:W-:Y:S02]  /*1fa0*/  SHF.L.U32 R121, R64, 0x8, RZ ;  /* 0x0000000840797819 */ /* 0x000fe400000006ff */
[----:B------:R-:W-:-:S02]  /*1fb0*/  P2R R160, PR, RZ, 0x2 ;  /* 0x00000002ffa07803 */ /* 0x000fc40000000000 */
[----:B------:R-:W-:Y:S01]  /*1fc0*/  P2R R161, PR, RZ, 0x4 ;  /* 0x00000004ffa17803 */ /* 0x000fe20000000000 */
[----:B------:R-:W0:Y:S01]  /*1fd0*/  LDC.64 R20, c[0x0][0x4f0] ;  /* 0x00013c00ff147b82 */ /* 0x000e220000000a00 */
[----:B------:R-:W-:Y:S02]  /*1fe0*/  P2R R162, PR, RZ, 0x8 ;  /* 0x00000008ffa27803 */ /* 0x000fe40000000000 */
[----:B------:R-:W-:Y:S02]  /*1ff0*/  IADD3 R113, PT, PT, R64, -0x2, RZ ;  /* 0xfffffffe40717810 */ /* 0x000fe40007ffe0ff */
[----:B------:R-:W-:Y:S02]  /*2000*/  LEA R119, R119, UR6, 0x1 ;  /* 0x0000000677777c11 */ /* 0x000fe4000f8e08ff */
[----:B------:R-:W-:Y:S02]  /*2010*/  ISETP.EQ.AND P0, PT, R52, RZ, P0 ;  /* 0x000000ff3400720c */ /* 0x000fe40000702270 */
[----:B------:R-:W-:-:S02]  /*2020*/  LOP3.LUT R121, R121, 0x100, RZ, 0xc0, !PT ;  /* 0x0000010079797812 */ /* 0x000fc400078ec0ff */
[C---:B------:R-:W-:Y:S02]  /*2030*/  LOP3.LUT R159, R3.reuse, 0x100, RZ, 0xc0, !PT ;  /* 0x00000100039f7812 */ /* 0x040fe400078ec0ff */
        /* <DEDUP_REMOVED lines=8> */
[-C--:B------:R-:W-:Y:S02]  /*20c0*/  ISETP.GE.AND P1, PT, R85, R120.reuse, PT ;  /* 0x000000785500720c */ /* 0x080fe40003f26270 */
[-C--:B------:R-:W-:Y:S02]  /*20d0*/  ISETP.GE.AND P2, PT, R86, R120.reuse, PT ;  /* 0x000000785600720c */ /* 0x080fe40003f46270 */
[----:B------:R-:W-:-:S02]  /*20e0*/  ISETP.GE.AND P3, PT, R87, R120, PT ;  /* 0x000000785700720c */ /* 0x000fc40003f66270 */
[----:B-1234-:R-:W-:-:S13]  /*20f0*/  ISETP.GE.AND P4, PT, R88, R120, PT ;  /* 0x000000785800720c */ /* 0x01efda0003f86270 */
.L_x_17473:
[----:B------:R-:W-:Y:S02]  /*2100*/  MOV R2, R78 ;  /* 0x0000004e00027202 */ /* 0x000fe40000000f00 */
[----:B------:R-:W-:Y:S02]  /*2110*/  MOV R3, RZ ;  /* 0x000000ff00037202 */ /* 0x000fe40000000f00 */
[----:B0-2---:R-:W-:Y:S02]  /*2120*/  PRMT R6, RZ, 0x7610, R6 ;  /* 0x00007610ff067816 */ /* 0x005fe40000000006 */
[----:B------:R-:W-:Y:S01]  /*2130*/  P2R R7, PR, RZ, 0x1 ;  /* 0x00000001ff077803 */ /* 0x000fe20000000000 */
[----:B0-----:R-:W-:Y:S01]  /*2140*/  IMAD.WIDE.U32 R4, R22, UR4, R2 ;  /* 0x0000000416047c25 */ /* 0x001fe2000f8e0002 */
[----:B------:R-:W-:Y:S02]  /*2150*/  ISETP.NE.AND P0, PT, R160, RZ, PT ;  /* 0x000000ffa000720c */ /* 0x000fe40003f05270 */
[----:B------:R-:W-:Y:S01]  /*2160*/  ISETP.NE.AND P6, PT, R162, RZ, PT ;  /* 0x000000ffa200720c */ /* 0x000fe20003fc5270 */
[----:B------:R-:W-:Y:S01]  /*2170*/  IMAD R3, R23, UR4, R5 ;  /* 0x0000000417037c24 */ /* 0x000fe2000f8e0205 */
[----:B------:R-:W-:-:S02]  /*2180*/  LEA R2, P5, R4, R62, 0x1 ;  /* 0x0000003e04027211 */ /* 0x000fc400078a08ff */
        /* <DEDUP_REMOVED lines=61> */
[-C--:B------:R-:W-:Y:S01]  /*2560*/  FMUL.FTZ R7, R102, R5.reuse ;  /* 0x0000000566077220 */ /* 0x080fe20000410000 */
[----:B------:R-:W-:Y:S01]  /*2570*/  MUFU.SIN R146, R41 ;  /* 0x0000002900927308 */ /* 0x000fe20000000400 */
[----:B------:R-:W-:Y:S01]  /*2580*/  FMUL.RZ R43, R37, 0.15915493667125701904 ;  /* 0x3e22f983252b7820 */ /* 0x000fe2000040c000 */
[----:B------:R-:W-:-:S06]  /*2590*/  FMUL.FTZ R2, R103, R5 ;  /* 0x0000000567027220 */ /* 0x000fcc0000410000 */
[----:B------:R0:W-:Y:S08]  /*25a0*/  MUFU.COS R148, R41 ;  /* 0x0000002900947308 */ /* 0x0001f00000000000 */
[----:B------:R1:W-:Y:S01]  /*25b0*/  MUFU.EX2 R37, R3 ;  /* 0x0000000300257308 */ /* 0x0003e20000000800 */
[----:B0-----:R-:W-:Y:S01]  /*25c0*/  FMUL.FTZ R41, R106, R5 ;  /* 0x000000056a297220 */ /* 0x001fe20000410000 */
[-C--:B------:R-:W-:Y:S01]  /*25d0*/  FMUL.FTZ R5, R104, R33.reuse ;  /* 0x0000002168057220 */ /* 0x080fe20000410000 */
[----:B-1----:R-:W-:-:S05]  /*25e0*/  FMUL.FTZ R3, R106, R33 ;  /* 0x000000216a037220 */ /* 0x002fca0000410000 */
[----:B------:R-:W0:Y:S01]  /*25f0*/  MUFU.EX2 R7, R7 ;  /* 0x0000000700077308 */ /* 0x000e220000000800 */
[----:B------:R-:W-:Y:S01]  /*2600*/  FMUL.RZ R5, R5, 0.15915493667125701904 ;  /* 0x3e22f98305057820 */ /* 0x000fe2000040c000 */
[----:B------:R-:W-:-:S06]  /*2610*/  FMUL.RZ R36, R3, 0.15915493667125701904 ;  /* 0x3e22f98303247820 */ /* 0x000fcc000040c000 */
[----:B------:R-:W-:Y:S01]  /*2620*/  MUFU.SIN R133, R43 ;  /* 0x0000002b00857308 */ /* 0x000fe20000000400 */
[----:B------:R-:W-:-:S07]  /*2630*/  IADD3 R3, PT, PT, R159, UR4, RZ ;  /* 0x000000049f037c10 */ /* 0x000fce000fffe0ff */
[----:B------:R1:W-:Y:S08]  /*2640*/  MUFU.COS R131, R43 ;  /* 0x0000002b00837308 */ /* 0x0003f00000000000 */
[----:B------:R-:W5:Y:S08]  /*2650*/  MUFU.EX2 R2, R2 ;  /* 0x0000000200027308 */ /* 0x000f700000000800 */
[----:B------:R-:W-:Y:S08]  /*2660*/  MUFU.EX2 R41, R41 ;  /* 0x0000002900297308 */ /* 0x000ff00000000800 */
[----:B------:R-:W-:Y:S08]  /*2670*/  MUFU.SIN R4, R5 ;  /* 0x0000000500047308 */ /* 0x000ff00000000400 */
[----:B------:R-:W5:Y:S08]  /*2680*/  MUFU.COS R130, R5 ;  /* 0x0000000500827308 */ /* 0x000f700000000000 */
[----:B------:R-:W5:Y:S01]  /*2690*/  MUFU.SIN R6, R36 ;  /* 0x0000002400067308 */ /* 0x000f620000000400 */
[----:B------:R-:W-:Y:S01]  /*26a0*/  SEL R3, R3, R66, !P5 ;  /* 0x0000004203037207 */ /* 0x000fe20006800000 */
[C---:B0-----:R-:W-:Y:S01]  /*26b0*/  FMUL.FTZ R42, R7.reuse, R148 ;  /* 0x00000094072a7220 */ /* 0x041fe20000410000 */
[----:B-1----:R-:W-:Y:S01]  /*26c0*/  FMUL.FTZ R43, R7, R146 ;  /* 0x00000092072b7220 */ /* 0x002fe20000410000 */
[----:B------:R-:W-:Y:S01]  /*26d0*/  HADD2.F32 R140, -RZ, R140.H0_H0 ;  /* 0x2000008cff8c7230 */ /* 0x000fe20000004100 */
[----:B------:R-:W-:-:S03]  /*26e0*/  LEA R3, R3, UR6, 0x3 ;  /* 0x0000000603037c11 */ /* 0x000fc6000f8e18ff */
[----:B------:R0:W1:Y:S01]  /*26f0*/  MUFU.COS R134, R36 ;  /* 0x0000002400867308 */ /* 0x0000620000000000 */
[----:B--2---:R-:W-:Y:S02]  /*2700*/  HADD2.F32 R141, -RZ, R141.H0_H0 ;  /* 0x2000008dff8d7230 */ /* 0x004fe40000004100 */
[----:B---3--:R-:W-:Y:S02]  /*2710*/  HADD2.F32 R144, -RZ, R144.H0_H0 ;  /* 0x20000090ff907230 */ /* 0x008fe40000004100 */
[----:B----4-:R-:W-:Y:S02]  /*2720*/  HADD2.F32 R137, -RZ, R137.H0_H0 ;  /* 0x20000089ff897230 */ /* 0x010fe40000004100 */
[C---:B-----5:R-:W-:Y:S01]  /*2730*/  FMUL.FTZ R131, R2.reuse, R131 ;  /* 0x0000008302837220 */ /* 0x060fe20000410000 */
[----:B------:R-:W-:Y:S01]  /*2740*/  FMUL.FTZ R133, R2, R133 ;  /* 0x0000008502857220 */ /* 0x000fe20000410000 */
[----:B------:R-:W-:Y:S02]  /*2750*/  HADD2.F32 R138, -RZ, R138.H0_H0 ;  /* 0x2000008aff8a7230 */ /* 0x000fe40000004100 */
[C---:B------:R-:W-:Y:S01]  /*2760*/  FMUL.FTZ R130, R37.reuse, R130 ;  /* 0x0000008225827220 */ /* 0x040fe20000410000 */
[----:B------:R-:W-:Y:S01]  /*2770*/  FMUL.FTZ R132, R37, R4 ;  /* 0x0000000425847220 */ /* 0x000fe20000410000 */
        /* <DEDUP_REMOVED lines=8> */
[C---:B------:R-:W-:Y:S01]  /*2800*/  FMUL.FTZ R6, R38.reuse, R141 ;  /* 0x0000008d26067220 */ /* 0x040fe20000410000 */
[CC--:B------:R-:W-:Y:S01]  /*2810*/  FMUL.FTZ R7, R38.reuse, R144.reuse ;  /* 0x0000009026077220 */ /* 0x0c0fe20000410000 */
[CC--:B------:R-:W-:Y:S01]  /*2820*/  FMUL.FTZ R37, R39.reuse, R137.reuse ;  /* 0x0000008927257220 */ /* 0x0c0fe20000410000 */
[C---:B0-----:R-:W-:Y:S01]  /*2830*/  FMUL.FTZ R36, R38.reuse, R137 ;  /* 0x0000008926247220 */ /* 0x041fe20000410000 */
[C---:B--2---:R-:W-:Y:S01]  /*2840*/  FMUL.FTZ R3, R39.reuse, R144 ;  /* 0x0000009027037220 */ /* 0x044fe20000410000 */
[CC--:B------:R-:W-:Y:S01]  /*2850*/  FFMA.FTZ R145, R39.reuse, R138.reuse, R2 ;  /* 0x0000008a27917223 */ /* 0x0c0fe20000010002 */
[C---:B------:R-:W-:Y:S01]  /*2860*/  FFMA.FTZ R5, R38.reuse, R138, -R5 ;  /* 0x0000008a26057223 */ /* 0x040fe20000010805 */
[CC--:B------:R-:W-:Y:S01]  /*2870*/  FFMA.FTZ R4, R38.reuse, R139.reuse, -R4 ;  /* 0x0000008b26047223 */ /* 0x0c0fe20000010804 */
[C---:B------:R-:W-:Y:S01]  /*2880*/  FFMA.FTZ R6, R39.reuse, R139, R6 ;  /* 0x0000008b27067223 */ /* 0x040fe20000010006 */
[CC--:B------:R-:W-:Y:S01]  /*2890*/  FFMA.FTZ R148, R38.reuse, R142.reuse, -R3 ;  /* 0x0000008e26947223 */ /* 0x0c0fe20000010803 */
[C---:B------:R-:W-:Y:S01]  /*28a0*/  FFMA.FTZ R2, R39.reuse, R142, R7 ;  /* 0x0000008e27027223 */ /* 0x040fe20000010007 */
[-C--:B------:R-:W-:Y:S01]  /*28b0*/  FFMA.FTZ R37, R38, R136.reuse, -R37 ;  /* 0x0000008826257223 */ /* 0x080fe20000010825 */
[----:B------:R-:W-:Y:S01]  /*28c0*/  FFMA.FTZ R151, R39, R136, R36 ;  /* 0x0000008827977223 */ /* 0x000fe20000010024 */
[----:B-1----:R-:W-:Y:S01]  /*28d0*/  FMUL.FTZ R134, R41, R134 ;  /* 0x0000008629867220 */ /* 0x002fe20000410000 */
        /* <DEDUP_REMOVED lines=10> */
[----:B------:R-:W-:Y:S01]  /*2980*/  ISETP.NE.AND P6, PT, R64, UR8, PT ;  /* 0x0000000840007c0c */ /* 0x000fe2000bfc5270 */
[----:B------:R-:W-:Y:S01]  /*2990*/  HFMA2 R41, -RZ, RZ, 0, 0 ;  /* 0x00000000ff297431 */ /* 0x000fe200000001ff */
[----:B------:R-:W-:-:S11]  /*29a0*/  MOV R40, 0x3f800000 ;  /* 0x3f80000000287802 */ /* 0x000fd60000000f00 */
[----:B------:R-:W-:Y:S05]  /*29b0*/  @!P6 BRA `(.L_x_17442) ;  /* 0x000000000014e947 */ /* 0x000fea0003800000 */
[----:B------:R-:W-:-:S04]  /*29c0*/  IADD3 R2, PT, PT, R121, UR4, RZ ;  /* 0x0000000479027c10 */ /* 0x000fc8000fffe0ff */
[----:B------:R-:W-:-:S05]  /*29d0*/  LEA R2, R2, UR6, 0x3 ;  /* 0x0000000602027c11 */ /* 0x000fca000f8e18ff */
[----:B------:R2:W3:Y:S01]  /*29e0*/  LDS.64 R40, [R2+0xa80] ;  /* 0x000a800002287984 */ /* 0x0004e20000000a00 */
[----:B------:R-:W-:Y:S05]  /*29f0*/  BRA `(.L_x_17442) ;  /* 0x0000000000047947 */ /* 0x000fea0003800000 */
.L_x_17441:
[----:B------:R0:W1:Y:S02]  /*2a00*/  LDS.64 R40, [R65+UR5+0x1a88] ;  /* 0x001a880541287984 */ /* 0x0000640008000a00 */
.L_x_17442:
[----:B------:R-:W-:Y:S05]  /*2a10*/  BSYNC.RECONVERGENT B0 ;  /* 0x0000000000007941 */ /* 0x000fea0003800200 */
.L_x_17440:
        /* <DEDUP_REMOVED lines=118> */
[----:B0-----:R-:W-:Y:S01]  /*3180*/  HFMA2 R5, -RZ, RZ, 0, 0 ;  /* 0x00000000ff057431 */ /* 0x001fe200000001ff */
[----:B------:R-:W-:-:S02]  /*3190*/  MOV R4, 0x3f800000 ;  /* 0x3f80000000047802 */ /* 0x000fc40000000f00 */
        /* <DEDUP_REMOVED lines=60> */
.L_x_17444:
[----:B------:R-:W-:Y:S05]  /*3560*/  BSYNC.RECONVERGENT B0 ;  /* 0x0000000000007941 */ /* 0x000fea0003800200 */
.L_x_17443:
        /* <DEDUP_REMOVED lines=17> */
.L_x_17446:
[----:B------:R-:W-:Y:S05]  /*3680*/  BSYNC.RECONVERGENT B0 ;  /* 0x0000000000007941 */ /* 0x000fea0003800200 */
.L_x_17445:
        /* <DEDUP_REMOVED lines=17> */
.L_x_17448:
[----:B------:R-:W-:Y:S05]  /*37a0*/  BSYNC.RECONVERGENT B0 ;  /* 0x0000000000007941 */ /* 0x000fea0003800200 */
.L_x_17447:
        /* <DEDUP_REMOVED lines=17> */
.L_x_17450:
[----:B------:R-:W-:Y:S05]  /*38c0*/  BSYNC.RECONVERGENT B0 ;  /* 0x0000000000007941 */ /* 0x000fea0003800200 */
.L_x_17449:
        /* <DEDUP_REMOVED lines=17> */
.L_x_17452:
[----:B------:R-:W-:Y:S05]  /*39e0*/  BSYNC.RECONVERGENT B0 ;  /* 0x0000000000007941 */ /* 0x000fea0003800200 */
.L_x_17451:
        /* <DEDUP_REMOVED lines=34> */
[----:B------:R-:W-:-:S02]  /*3c10*/  FFMA.FTZ R3, R138, R2, R169 ;  /* 0x000000028a037223 */ /* 0x000fc400000100a9 */
        /* <DEDUP_REMOVED lines=10> */
[C---:B------:R-:W-:Y:S01]  /*3cc0*/  FFMA.FTZ R138, R0.reuse, R167, RZ ;  /* 0x000000a7008a7223 */ /* 0x040fe200000100ff */
[----:B------:R-:W-:Y:S01]  /*3cd0*/  FFMA.FTZ R140, -R0, R3, RZ ;  /* 0x00000003008c7223 */ /* 0x000fe200000101ff */
[C---:B------:R-:W-:Y:S01]  /*3ce0*/  FMUL.FTZ R139, R144.reuse, R43 ;  /* 0x0000002b908b7220 */ /* 0x040fe20000410000 */
[----:B------:R-:W-:Y:S01]  /*3cf0*/  FMUL.FTZ R144, R144, R170 ;  /* 0x000000aa90907220 */ /* 0x000fe20000410000 */
[----:B------:R-:W-:Y:S01]  /*3d00*/  FFMA.FTZ R138, R109, R166, R138 ;  /* 0x000000a66d8a7223 */ /* 0x000fe2000001008a */
[----:B------:R-:W-:Y:S01]  /*3d10*/  FMUL.FTZ R3, R39, R2 ;  /* 0x0000000227037220 */ /* 0x000fe20000410000 */
[CC--:B------:R-:W-:Y:S01]  /*3d20*/  FFMA.FTZ R139, R142.reuse, R170.reuse, -R139 ;  /* 0x000000aa8e8b7223 */ /* 0x0c0fe2000001088b */
[----:B------:R-:W-:Y:S01]  /*3d30*/  FFMA.FTZ R140, -R109, R169, R140 ;  /* 0x000000a96d8c7223 */ /* 0x000fe2000001018c */
[----:B------:R-:W-:Y:S01]  /*3d40*/  FFMA.FTZ R141, R142, R43, R144 ;  /* 0x0000002b8e8d7223 */ /* 0x000fe20000010090 */
[----:B------:R-:W-:Y:S01]  /*3d50*/  FMUL.FTZ R163, R135, R170 ;  /* 0x000000aa87a37220 */ /* 0x000fe20000410000 */
[C---:B------:R-:W-:Y:S01]  /*3d60*/  FFMA.FTZ R139, R111.reuse, R139, R138 ;  /* 0x0000008b6f8b7223 */ /* 0x040fe2000001008a */
[C---:B------:R-:W-:Y:S01]  /*3d70*/  FMUL.FTZ R138, R38.reuse, R2 ;  /* 0x00000002268a7220 */ /* 0x040fe20000410000 */
[----:B------:R-:W-:Y:S01]  /*3d80*/  FFMA.FTZ R169, R38, R155, -R3 ;  /* 0x0000009b26a97223 */ /* 0x000fe20000010803 */
        /* <DEDUP_REMOVED lines=10> */
[-C--:B------:R-:W-:Y:S01]  /*3e30*/  FMUL.FTZ R167, R38, R3.reuse ;  /* 0x0000000326a77220 */ /* 0x080fe20000410000 */
[C---:B------:R-:W-:Y:S01]  /*3e40*/  FMUL.FTZ R163, R39.reuse, R42 ;  /* 0x0000002a27a37220 */ /* 0x040fe20000410000 */
[C---:B------:R-:W-:Y:S01]  /*3e50*/  FMUL.FTZ R173, R39.reuse, R3 ;  /* 0x0000000327ad7220 */ /* 0x040fe20000410000 */
[C---:B------:R-:W-:Y:S01]  /*3e60*/  FFMA.FTZ R144, R39.reuse, R154, R140 ;  /* 0x0000009a27907223 */ /* 0x040fe2000001008c */
[----:B------:R-:W-:Y:S01]  /*3e70*/  FFMA.FTZ R175, R39, R138, R167 ;  /* 0x0000008a27af7223 */ /* 0x000fe200000100a7 */
[-C--:B------:R-:W-:Y:S01]  /*3e80*/  FMUL.FTZ R140, R164, R41.reuse ;  /* 0x00000029a48c7220 */ /* 0x080fe20000410000 */
[----:B------:R-:W-:Y:S01]  /*3e90*/  FMUL.FTZ R167, R165, R41 ;  /* 0x00000029a5a77220 */ /* 0x000fe20000410000 */
[C---:B------:R-:W-:Y:S01]  /*3ea0*/  FMUL.FTZ R168, R38.reuse, R43 ;  /* 0x0000002b26a87220 */ /* 0x040fe20000410000 */
[C---:B------:R-:W-:Y:S01]  /*3eb0*/  FFMA.FTZ R142, R38.reuse, R154, -R163 ;  /* 0x0000009a268e7223 */ /* 0x040fe200000108a3 */
        /* <DEDUP_REMOVED lines=25> */
[C---:B------:R-:W-:Y:S01]  /*4050*/  FMUL.FTZ R135, R109.reuse, R142 ;  /* 0x0000008e6d877220 */ /* 0x040fe20000410000 */
[C---:B------:R-:W-:Y:S01]  /*4060*/  FMUL.FTZ R41, R132.reuse, R39 ;  /* 0x0000002784297220 */ /* 0x040fe20000410000 */
[----:B------:R-:W-:Y:S01]  /*4070*/  FMUL.FTZ R132, R132, R140 ;  /* 0x0000008c84847220 */ /* 0x000fe20000410000 */
[----:B------:R-:W-:Y:S01]  /*4080*/  FMUL.FTZ R149, R109, -R144 ;  /* 0x800000906d957220 */ /* 0x000fe20000410000 */
[C---:B------:R-:W-:Y:S01]  /*4090*/  FMUL.FTZ R173, R112.reuse, R173 ;  /* 0x000000ad70ad7220 */ /* 0x040fe20000410000 */
[----:B------:R-:W-:Y:S01]  /*40a0*/  FMUL.FTZ R175, R112, -R175 ;  /* 0x800000af70af7220 */ /* 0x000fe20000410000 */
[----:B------:R-:W-:Y:S01]  /*40b0*/  STS [R77+0x210], R40 ;  /* 0x000210284d007388 */ /* 0x000fe20000000800 */
[----:B------:R-:W-:Y:S01]  /*40c0*/  FADD.FTZ R155, -R114, R155 ;  /* 0x0000009b729b7221 */ /* 0x000fe20000010100 */
[----:B------:R-:W-:-:S02]  /*40d0*/  FADD.FTZ R154, -R115, R154 ;  /* 0x0000009a739a7221 */ /* 0x000fc40000010100 */
[----:B------:R-:W-:Y:S01]  /*40e0*/  STS [R80+0x4], R171 ;  /* 0x000004ab50007388 */ /* 0x000fe20000000800 */
[CC--:B0-----:R-:W-:Y:S01]  /*40f0*/  FFMA.FTZ R5, R130.reuse, R39.reuse, R132 ;  /* 0x0000002782057223 */ /* 0x0c1fe20000010084 */
[C---:B------:R-:W-:Y:S02]  /*4100*/  FMUL.FTZ R7, R111.reuse, R166 ;  /* 0x000000a66f077220 */ /* 0x040fe40000410000 */
[----:B------:R-:W-:Y:S01]  /*4110*/  STS [R80+0x8], R135 ;  /* 0x0000088750007388 */ /* 0x000fe20000000800 */
[----:B------:R-:W-:Y:S01]  /*4120*/  FFMA.FTZ R4, R130, R140, -R41 ;  /* 0x0000008c82047223 */ /* 0x000fe20000010829 */
[----:B------:R-:W-:Y:S01]  /*4130*/  FADD.FTZ R146, R146, R5 ;  /* 0x0000000592927221 */ /* 0x000fe20000010000 */
[----:B------:R-:W-:Y:S01]  /*4140*/  FMUL.FTZ R5, R111, -R168 ;  /* 0x800000a86f057220 */ /* 0x000fe20000410000 */
[----:B------:R-:W-:Y:S01]  /*4150*/  STS [R80+0xc], R149 ;  /* 0x00000c9550007388 */ /* 0x000fe20000000800 */
[----:B------:R-:W-:Y:S01]  /*4160*/  FADD.FTZ R142, R147, R4 ;  /* 0x00000004938e7221 */ /* 0x000fe20000010000 */
[-C--:B------:R-:W-:Y:S01]  /*4170*/  FMUL.FTZ R6, R133, R146.reuse ;  /* 0x0000009285067220 */ /* 0x080fe20000410000 */
[----:B------:R-:W-:Y:S01]  /*4180*/  FMUL.FTZ R41, R103, R146 ;  /* 0x0000009267297220 */ /* 0x000fe20000410000 */
[----:B------:R-:W-:Y:S01]  /*4190*/  STS [R80+0x10], R7 ;  /* 0x0000100750007388 */ /* 0x000fe20000000800 */
[-C--:B------:R-:W-:Y:S01]  /*41a0*/  FMUL.FTZ R4, R133, R142.reuse ;  /* 0x0000008e85047220 */ /* 0x080fe20000410000 */
[C---:B------:R-:W-:Y:S01]  /*41b0*/  FFMA.FTZ R6, R131.reuse, R142, -R6 ;  /* 0x0000008e83067223 */ /* 0x040fe20000010806 */
[----:B------:R-:W-:Y:S01]  /*41c0*/  FMUL.FTZ R132, R104, R39 ;  /* 0x0000002768847220 */ /* 0x000fe20000410000 */
[----:B------:R0:W-:Y:S01]  /*41d0*/  STS [R80+0x14], R5 ;  /* 0x0000140550007388 */ /* 0x0001e20000000800 */
[----:B------:R-:W-:Y:S01]  /*41e0*/  FFMA.FTZ R4, R131, R146, R4 ;  /* 0x0000009283047223 */ /* 0x000fe20000010004 */
[----:B------:R-:W-:Y:S01]  /*41f0*/  FADD.FTZ R148, R145, R6 ;  /* 0x0000000691947221 */ /* 0x000fe20000010000 */
[----:B------:R-:W-:Y:S01]  /*4200*/  FMUL.FTZ R131, R42, R41 ;  /* 0x000000292a837220 */ /* 0x000fe20000410000 */
[----:B------:R1:W-:Y:S01]  /*4210*/  STS [R80+0x18], R173 ;  /* 0x000018ad50007388 */ /* 0x0003e20000000800 */
[----:B------:R-:W-:Y:S01]  /*4220*/  FADD.FTZ R144, R143, R4 ;  /* 0x000000048f907221 */ /* 0x000fe20000010000 */
[----:B------:R-:W-:Y:S01]  /*4230*/  FMUL.FTZ R4, R102, R148 ;  /* 0x0000009466047220 */ /* 0x000fe20000410000 */
[----:B------:R-:W-:Y:S01]  /*4240*/  FADD.FTZ R130, -R116, R170 ;  /* 0x000000aa74827221 */ /* 0x000fe20000010100 */
[----:B------:R1:W-:Y:S01]  /*4250*/  STS [R80+0x1c], R175 ;  /* 0x00001caf50007388 */ /* 0x0003e20000000800 */
[----:B------:R-:W-:Y:S01]  /*4260*/  FMUL.FTZ R38, R102, R144 ;  /* 0x0000009066267220 */ /* 0x000fe20000410000 */
[----:B0-----:R-:W-:Y:S01]  /*4270*/  FMUL.FTZ R5, R103, R142 ;  /* 0x0000008e67057220 */ /* 0x001fe20000410000 */
[C---:B------:R-:W-:Y:S01]  /*4280*/  FMUL.FTZ R6, R2.reuse, R4 ;  /* 0x0000000402067220 */ /* 0x040fe20000410000 */
[----:B------:R-:W-:Y:S01]  /*4290*/  BAR.SYNC.DEFER_BLOCKING 0x0 ;  /* 0x0000000000007b1d */ /* 0x000fe20000010000 */
[----:B------:R-:W-:Y:S01]  /*42a0*/  FMUL.FTZ R40, R2, R38 ;  /* 0x0000002602287220 */ /* 0x000fe20000410000 */
[-C--:B------:R-:W-:Y:S01]  /*42b0*/  FMUL.FTZ R7, R42, R5.reuse ;  /* 0x000000052a077220 */ /* 0x080fe20000410000 */
[----:B------:R-:W-:Y:S01]  /*42c0*/  FFMA.FTZ R131, R154, R5, -R131 ;  /* 0x000000059a837223 */ /* 0x000fe20000010883 */
[-C--:B------:R-:W-:Y:S01]  /*42d0*/  FMUL.FTZ R5, R137, R3.reuse ;  /* 0x0000000389057220 */ /* 0x080fe20000410000 */
[----:B------:R-:W-:Y:S01]  /*42e0*/  FFMA.FTZ R40, R155, R4, -R40 ;  /* 0x000000049b287223 */ /* 0x000fe20000010828 */
[----:B------:R-:W-:Y:S01]  /*42f0*/  FMUL.FTZ R4, R137, R138 ;  /* 0x0000008a89047220 */ /* 0x000fe20000410000 */
[----:B------:R-:W-:Y:S01]  /*4300*/  FMUL.FTZ R133, R104, R140 ;  /* 0x0000008c68857220 */ /* 0x000fe20000410000 */
[C---:B------:R-:W-:Y:S01]  /*4310*/  FFMA.FTZ R5, R136.reuse, R138, -R5 ;  /* 0x0000008a88057223 */ /* 0x040fe20000010805 */
[----:B------:R-:W-:Y:S01]  /*4320*/  FMUL.FTZ R135, R43, R132 ;  /* 0x000000842b877220 */ /* 0x000fe20000410000 */
[----:B------:R-:W-:Y:S01]  /*4330*/  FFMA.FTZ R4, R136, R3, R4 ;  /* 0x0000000388047223 */ /* 0x000fe20000010004 */
[----:B------:R-:W-:Y:S01]  /*4340*/  LEA R136, R118, -R123, 0x1 ;  /* 0x8000007b76887211 */ /* 0x000fe200078e08ff */
[----:B------:R-:W-:Y:S01]  /*4350*/  FFMA.FTZ R6, R155, R38, R6 ;  /* 0x000000269b067223 */ /* 0x000fe20000010006 */
[----:B------:R-:W-:Y:S01]  /*4360*/  FFMA.FTZ R135, R130, R133, -R135 ;  /* 0x0000008582877223 */ /* 0x000fe20000010887 */
[----:B------:R-:W-:Y:S01]  /*4370*/  FFMA.FTZ R7, R154, R41, R7 ;  /* 0x000000299a077223 */ /* 0x000fe20000010007 */
[----:B------:R-:W-:Y:S01]  /*4380*/  ISETP.GE.AND P6, PT, R136, 0x1, PT ;  /* 0x000000018800780c */ /* 0x000fe20003fc6270 */
[----:B------:R-:W-:Y:S01]  /*4390*/  FADD.FTZ R6, RZ, R6 ;  /* 0x00000006ff067221 */ /* 0x000fe20000010000 */
[----:B------:R-:W-:Y:S01]  /*43a0*/  FADD.FTZ R40, RZ, R40 ;  /* 0x00000028ff287221 */ /* 0x000fe20000010000 */
[----:B------:R-:W-:-:S02]  /*43b0*/  FMUL.FTZ R133, R43, R133 ;  /* 0x000000852b857220 */ /* 0x000fc40000410000 */
[----:B------:R-:W-:Y:S01]  /*43c0*/  FADD.FTZ R6, R6, R7 ;  /* 0x0000000706067221 */ /* 0x000fe20000010000 */
[----:B------:R-:W-:Y:S01]  /*43d0*/  FADD.FTZ R40, R40, R131 ;  /* 0x0000008328287221 */ /* 0x000fe20000010000 */
[----:B------:R-:W-:Y:S01]  /*43e0*/  FFMA.FTZ R133, R130, R132, R133 ;  /* 0x0000008482857223 */ /* 0x000fe20000010085 */
[----:B------:R1:W0:Y:S02]  /*43f0*/  LDS R143, [R68+0x290] ;  /* 0x00029000448f7984 */ /* 0x0002240000000800 */
[----:B------:R-:W-:Y:S01]  /*4400*/  FADD.FTZ R40, R40, R135 ;  /* 0x0000008728287221 */ /* 0x000fe20000010000 */
[----:B------:R-:W-:Y:S02]  /*4410*/  FADD.FTZ R133, R6, R133 ;  /* 0x0000008506857221 */ /* 0x000fe40000010000 */
[----:B------:R-:W-:Y:S05]  /*4420*/  @!P6 BRA `(.L_x_17454) ;  /* 0x000000000008e947 */ /* 0x000fea0003800000 */
[----:B------:R-:W2:Y:S04]  /*4430*/  LDS R7, [R67+0x210] ;  /* 0x0002100043077984 */ /* 0x000ea80000000800 */
[----:B--2---:R2:W-:Y:S02]  /*4440*/  REDG.E.ADD.F32.FTZ.RN.STRONG.GPU desc[UR16][R36.64], R7 ;  /* 0x00000007240079a6 */ /* 0x0045e4000c12f310 */
.L_x_17454:
[----:B------:R-:W-:Y:S05]  /*4450*/  BSYNC.RECONVERGENT B0 ;  /* 0x0000000000007941 */ /* 0x000fea0003800200 */
.L_x_17453:
[----:B------:R-:W-:Y:S01]  /*4460*/  ISETP.GE.AND P6, PT, R136, 0x21, PT ;  /* 0x000000218800780c */ /* 0x000fe20003fc6270 */
[----:B------:R-:W-:-:S12]  /*4470*/  BSSY.RECONVERGENT B0, `(.L_x_17455) ;  /* 0x0000003000007945 */ /* 0x000fd80003800200 */
[----:B------:R-:W-:Y:S05]  /*4480*/  @!P6 BRA `(.L_x_17456) ;  /* 0x000000000004e947 */ /* 0x000fea0003800000 */
[----:B0-----:R3:W-:Y:S02]  /*4490*/  REDG.E.ADD.F32.FTZ.RN.STRONG.GPU desc[UR16][R36.64+0x80], R143 ;  /* 0x0000808f240079a6 */ /* 0x0017e4000c12f310 */
.L_x_17456:
[----:B------:R-:W-:Y:S05]  /*44a0*/  BSYNC.RECONVERGENT B0 ;  /* 0x0000000000007941 */ /* 0x000fea0003800200 */
.L_x_17455:
[----:B--2---:R2:W4:Y:S01]  /*44b0*/  LDS R7, [R69+0x310] ;  /* 0x0003100045077984 */ /* 0x0045220000000800 */
[----:B------:R-:W-:Y:S01]  /*44c0*/  ISETP.GE.AND P6, PT, R136, 0x41, PT ;  /* 0x000000418800780c */ /* 0x000fe20003fc6270 */
[----:B------:R-:W-:-:S12]  /*44d0*/  BSSY.RECONVERGENT B0, `(.L_x_17457) ;  /* 0x0000003000007945 */ /* 0x000fd80003800200 */
[----:B--2---:R-:W-:Y:S05]  /*44e0*/  @!P6 BRA `(.L_x_17458) ;  /* 0x000000000004e947 */ /* 0x004fea0003800000 */
[----:B----4-:R2:W-:Y:S02]  /*44f0*/  REDG.E.ADD.F32.FTZ.RN.STRONG.GPU desc[UR16][R36.64+0x100], R7 ;  /* 0x00010007240079a6 */ /* 0x0105e4000c12f310 */
.L_x_17458:
[----:B------:R-:W-:Y:S05]  /*4500*/  BSYNC.RECONVERGENT B0 ;  /* 0x0000000000007941 */ /* 0x000fea0003800200 */
.L_x_17457:
[----:B--2-4-:R2:W4:Y:S01]  /*4510*/  LDS R7, [R70+0x390] ;  /* 0x0003900046077984 */ /* 0x0145220000000800 */
[----:B------:R-:W-:Y:S01]  /*4520*/  ISETP.GE.AND P6, PT, R136, 0x61, PT ;  /* 0x000000618800780c */ /* 0x000fe20003fc6270 */
[----:B------:R-:W-:Y:S01]  /*4530*/  BSSY.RECONVERGENT B0, `(.L_x_17459) ;  /* 0x0000004000007945 */ /* 0x000fe20003800200 */
[----:B------:R-:W-:-:S11]  /*4540*/  FMUL.FTZ R135, R106, R150 ;  /* 0x000000966a877220 */ /* 0x000fd60000410000 */
[----:B--2---:R-:W-:Y:S05]  /*4550*/  @!P6 BRA `(.L_x_17460) ;  /* 0x000000000004e947 */ /* 0x004fea0003800000 */
[----:B----4-:R2:W-:Y:S02]  /*4560*/  REDG.E.ADD.F32.FTZ.RN.STRONG.GPU desc[UR16][R36.64+0x180], R7 ;  /* 0x00018007240079a6 */ /* 0x0105e4000c12f310 */
.L_x_17460:
[----:B------:R-:W-:Y:S05]  /*4570*/  BSYNC.RECONVERGENT B0 ;  /* 0x0000000000007941 */ /* 0x000fea0003800200 */
.L_x_17459:
[----:B------:R0:W0:Y:S01]  /*4580*/  LDS R131, [R72+0x410] ;  /* 0x0004100048837984 */ /* 0x0000220000000800 */
[----:B------:R-:W-:Y:S01]  /*4590*/  ISETP.GE.AND P6, PT, R136, 0x81, PT ;  /* 0x000000818800780c */ /* 0x000fe20003fc6270 */
[----:B------:R-:W-:Y:S01]  /*45a0*/  BSSY.RECONVERGENT B0, `(.L_x_17461) ;  /* 0x0000006000007945 */ /* 0x000fe20003800200 */
[----:B------:R-:W-:Y:S01]  /*45b0*/  FADD.FTZ R138, -R117, R138 ;  /* 0x0000008a758a7221 */ /* 0x000fe20000010100 */
[----:B------:R-:W-:Y:S01]  /*45c0*/  FMUL.FTZ R6, R106, R151 ;  /* 0x000000976a067220 */ /* 0x000fe20000410000 */
[----:B--2-4-:R-:W-:-:S09]  /*45d0*/  FMUL.FTZ R7, R3, R135 ;  /* 0x0000008703077220 */ /* 0x014fd20000410000 */
[----:B------:R-:W-:Y:S05]  /*45e0*/  @!P6 BRA `(.L_x_17462) ;  /* 0x000000000004e947 */ /* 0x000fea0003800000 */
[----:B0-----:R2:W-:Y:S02]  /*45f0*/  REDG.E.ADD.F32.FTZ.RN.STRONG.GPU desc[UR16][R36.64+0x200], R131 ;  /* 0x00020083240079a6 */ /* 0x0015e4000c12f310 */
.L_x_17462:
[----:B------:R-:W-:Y:S05]  /*4600*/  BSYNC.RECONVERGENT B0 ;  /* 0x0000000000007941 */ /* 0x000fea0003800200 */
.L_x_17461:
[----:B------:R4:W1:Y:S01]  /*4610*/  LDS R137, [R73+0x490] ;  /* 0x0004900049897984 */ /* 0x0008620000000800 */
[----:B------:R-:W-:Y:S01]  /*4620*/  ISETP.GE.AND P6, PT, R136, 0xa1, PT ;  /* 0x000000a18800780c */ /* 0x000fe20003fc6270 */
[----:B------:R-:W-:Y:S01]  /*4630*/  BSSY.RECONVERGENT B0, `(.L_x_17463) ;  /* 0x0000005000007945 */ /* 0x000fe20003800200 */
[-C--:B0-2---:R-:W-:Y:S01]  /*4640*/  FFMA.FTZ R131, R138, R6.reuse, -R7 ;  /* 0x000000068a837223 */ /* 0x085fe20000010807 */
[----:B------:R-:W-:-:S10]  /*4650*/  FMUL.FTZ R7, R3, R6 ;  /* 0x0000000603077220 */ /* 0x000fd40000410000 */
[----:B----4-:R-:W-:Y:S05]  /*4660*/  @!P6 BRA `(.L_x_17464) ;  /* 0x000000000004e947 */ /* 0x010fea0003800000 */
[----:B-1----:R0:W-:Y:S02]  /*4670*/  REDG.E.ADD.F32.FTZ.RN.STRONG.GPU desc[UR16][R36.64+0x280], R137 ;  /* 0x00028089240079a6 */ /* 0x0021e4000c12f310 */
.L_x_17464:
[----:B------:R-:W-:Y:S05]  /*4680*/  BSYNC.RECONVERGENT B0 ;  /* 0x0000000000007941 */ /* 0x000fea0003800200 */
.L_x_17463:
[----:B01----:R0:W1:Y:S01]  /*4690*/  LDS R137, [R74+0x510] ;  /* 0x000510004a897984 */ /* 0x0030620000000800 */
[----:B------:R-:W-:Y:S01]  /*46a0*/  ISETP.GE.AND P6, PT, R136, 0xc1, PT ;  /* 0x000000c18800780c */ /* 0x000fe20003fc6270 */
[----:B------:R-:W-:Y:S01]  /*46b0*/  BSSY.RECONVERGENT B0, `(.L_x_17465) ;  /* 0x0000004000007945 */ /* 0x000fe20003800200 */
[----:B------:R-:W-:-:S11]  /*46c0*/  FFMA.FTZ R134, R138, R135, R7 ;  /* 0x000000878a867223 */ /* 0x000fd60000010007 */
[----:B0-----:R-:W-:Y:S05]  /*46d0*/  @!P6 BRA `(.L_x_17466) ;  /* 0x000000000004e947 */ /* 0x001fea0003800000 */
[----:B-1----:R0:W-:Y:S02]  /*46e0*/  REDG.E.ADD.F32.FTZ.RN.STRONG.GPU desc[UR16][R36.64+0x300], R137 ;  /* 0x00030089240079a6 */ /* 0x0021e4000c12f310 */
.L_x_17466:
[----:B------:R-:W-:Y:S05]  /*46f0*/  BSYNC.RECONVERGENT B0 ;  /* 0x0000000000007941 */ /* 0x000fea0003800200 */
.L_x_17465:
[----:B------:R-:W-:Y:S01]  /*4700*/  FFMA.FTZ R6, R112, R5, R139 ;  /* 0x0000000570067223 */ /* 0x000fe2000001008b */
[----:B------:R-:W-:Y:S01]  /*4710*/  FADD.FTZ R5, R40, R131 ;  /* 0x0000008328057221 */ /* 0x000fe20000010000 */
[----:B------:R-:W-:Y:S01]  /*4720*/  ISETP.GE.AND P6, PT, R136, 0xe1, PT ;  /* 0x000000e18800780c */ /* 0x000fe20003fc6270 */
[----:B------:R2:W4:Y:S01]  /*4730*/  LDS R131, [R76+0x590] ;  /* 0x000590004c837984 */ /* 0x0005220000000800 */
[----:B------:R-:W-:Y:S01]  /*4740*/  BSSY.RECONVERGENT B0, `(.L_x_17467) ;  /* 0x0000005000007945 */ /* 0x000fe20003800200 */
[----:B------:R-:W-:Y:S01]  /*4750*/  FFMA.FTZ R7, -R112, R4, R141 ;  /* 0x0000000470077223 */ /* 0x000fe2000001018d */
[----:B------:R-:W-:-:S09]  /*4760*/  FADD.FTZ R4, R133, R134 ;  /* 0x0000008685047221 */ /* 0x000fd20000010000 */
[----:B--2---:R-:W-:Y:S05]  /*4770*/  @!P6 BRA `(.L_x_17468) ;  /* 0x000000000004e947 */ /* 0x004fea0003800000 */
[----:B----4-:R2:W-:Y:S02]  /*4780*/  REDG.E.ADD.F32.FTZ.RN.STRONG.GPU desc[UR16][R36.64+0x380], R131 ;  /* 0x00038083240079a6 */ /* 0x0105e4000c12f310 */
.L_x_17468:
[----:B------:R-:W-:Y:S05]  /*4790*/  BSYNC.RECONVERGENT B0 ;  /* 0x0000000000007941 */ /* 0x000fea0003800200 */
.L_x_17467:
[----:B0-23--:R-:W0:Y:S01]  /*47a0*/  SHFL.DOWN PT, R37, R4, 0x1, 0x1f ;  /* 0x08201f0004257f89 */ /* 0x00de2200000e0000 */
[----:B------:R-:W-:Y:S01]  /*47b0*/  ISETP.GT.AND P6, PT, R92, 0x1e, PT ;  /* 0x0000001e5c00780c */ /* 0x000fe20003fc4270 */
[----:B------:R-:W-:Y:S01]  /*47c0*/  FADD.FTZ R107, R132, R107 ;  /* 0x0000006b846b7221 */ /* 0x000fe20000010000 */
[----:B------:R-:W-:Y:S01]  /*47d0*/  BSSY.RECONVERGENT B0, `(.L_x_17469) ;  /* 0x000003d000007945 */ /* 0x000fe20003800200 */
[----:B------:R-:W2:Y:S01]  /*47e0*/  SHFL.DOWN PT, R36, R5, 0x1, 0x1f ;  /* 0x08201f0005247f89 */ /* 0x000ea200000e0000 */
[----:B------:R-:W-:-:S03]  /*47f0*/  FADD.FTZ R110, R135, R110 ;  /* 0x0000006e876e7221 */ /* 0x000fc60000010000 */
        /* <DEDUP_REMOVED lines=58> */
.L_x_17470:
[----:B------:R-:W-:Y:S05]  /*4ba0*/  BSYNC.RECONVERGENT B0 ;  /* 0x0000000000007941 */ /* 0x000fea0003800200 */
.L_x_17469:
        /* <DEDUP_REMOVED lines=34> */
.L_x_17472:
[----:B------:R-:W-:Y:S05]  /*4dd0*/  BSYNC.RECONVERGENT B0 ;  /* 0x0000000000007941 */ /* 0x000fea0003800200 */
.L_x_17471:
[----:B------:R-:W-:-:S04]  /*4de0*/  UIADD3 UR4, UPT, UPT, UR4, 0x1, URZ ;  /* 0x0000000104047890 */ /* 0x000fc8000fffe0ff */
[----:B------:R-:W-:-:S09]  /*4df0*/  UISETP.GE.AND UP0, UPT, UR4, UR9, UPT ;  /* 0x000000090400728c */ /* 0x000fd2000bf06270 */
[----:B------:R-:W-:Y:S05]  /*4e00*/  BRA.U !UP0, `(.L_x_17473) ;  /* 0xffffffd108bc7547 */ /* 0x000fea000b83ffff */
.L_x_17439:
[----:B------:R-:W-:Y:S01]  /*4e10*/  BAR.SYNC.DEFER_BLOCKING 0x0 ;  /* 0x0000000000007b1d */ /* 0x000fe20000010000 */
[----:B------:R-:W-:Y:S01]  /*4e20*/  F2FP.F16.F32.PACK_AB R106, R108, R105 ;  /* 0x000000696c6a723e */ /* 0x000fe200000000ff */
[----:B------:R-:W-:Y:S01]  /*4e30*/  FADD.FTZ R48, R96, R48 ;  /* 0x0000003060307221 */ /* 0x000fe20000010000 */
[----:B------:R-:W-:Y:S02]  /*4e40*/  F2FP.F16.F32.PACK_AB R107, R110, R107 ;  /* 0x0000006b6e6b723e */ /* 0x000fe400000000ff */
[----:B------:R-:W-:-:S03]  /*4e50*/  MOV R9, RZ ;  /* 0x000000ff00097202 */ /* 0x000fc60000000f00 */
[----:B------:R-:W3:Y:S01]  /*4e60*/  LDC.64 R24, c[0x0][0x4f8] ;  /* 0x00013e00ff187b82 */ /* 0x000ee20000000a00 */
[----:B------:R-:W4:Y:S01]  /*4e70*/  LDCU.64 UR8, c[0x0][0x500] ;  /* 0x0000a000ff0877ac */ /* 0x000f220008000a00 */
[----:B------:R-:W-:Y:S01]  /*4e80*/  F2FP.F16.F32.PACK_AB R28, R95, R96 ;  /* 0x000000605f1c723e */ /* 0x000fe200000000ff */
[----:B------:R-:W-:Y:S01]  /*4e90*/  FADD.FTZ R95, R48, R95 ;  /* 0x0000005f305f7221 */ /* 0x000fe20000010000 */
[----:B------:R-:W-:Y:S01]  /*4ea0*/  F2FP.F16.F32.PACK_AB R29, R97, R94 ;  /* 0x0000005e611d723e */ /* 0x000fe200000000ff */
[----:B------:R-:W5:Y:S02]  /*4eb0*/  LDCU.64 UR10, c[0x0][0x550] ;  /* 0x0000aa00ff0a77ac */ /* 0x000f640008000a00 */
[----:B------:R-:W-:Y:S01]  /*4ec0*/  FADD.FTZ R48, R95, R94 ;  /* 0x0000005e5f307221 */ /* 0x000fe20000010000 */
[----:B------:R-:W1:Y:S03]  /*4ed0*/  LDC.64 R30, c[0x0][0x518] ;  /* 0x00014600ff1e7b82 */ /* 0x000e660000000a00 */
[----:B------:R-:W-:Y:S01]  /*4ee0*/  FADD.FTZ R48, R48, R97 ;  /* 0x0000006130307221 */ /* 0x000fe20000010000 */
[----:B------:R-:W-:Y:S01]  /*4ef0*/  STS.64 [R93], R106 ;  /* 0x0000006a5d007388 */ /* 0x000fe20000000a00 */
[----:B------:R-:W-:-:S03]  /*4f00*/  NOP ;  /* 0x0000000000007918 */ /* 0x000fc60000000000 */
[----:B0-2---:R-:W-:Y:S01]  /*4f10*/  LDS.U16 R5, [R91] ;  /* 0x000000005b057984 */ /* 0x005fe20000000400 */
[----:B---3--:R-:W-:-:S03]  /*4f20*/  IMAD.WIDE.U32 R2, R24, UR18, R8 ;  /* 0x0000001218027c25 */ /* 0x008fc6000f8e0008 */
[----:B------:R-:W-:Y:S01]  /*4f30*/  LDS.U16 R7, [R91+0x40] ;  /* 0x000040005b077984 */ /* 0x000fe20000000400 */
[----:B------:R-:W-:-:S03]  /*4f40*/  IMAD R3, R25, UR18, R3 ;  /* 0x0000001219037c24 */ /* 0x000fc6000f8e0203 */
[----:B------:R-:W-:Y:S01]  /*4f50*/  LDS.U16 R21, [R91+0x80] ;  /* 0x000080005b157984 */ /* 0x000fe20000000400 */
[----:B----4-:R-:W-:-:S03]  /*4f60*/  IMAD.WIDE.U32 R2, R45, UR8, R2 ;  /* 0x000000082d027c25 */ /* 0x010fc6000f8e0002 */
[----:B------:R-:W-:Y:S01]  /*4f70*/  LDS.U16 R23, [R91+0xc0] ;  /* 0x0000c0005b177984 */ /* 0x000fe20000000400 */
[----:B------:R-:W-:Y:S01]  /*4f80*/  IMAD R4, R45, UR9, R3 ;  /* 0x000000092d047c24 */ /* 0x000fe2000f8e0203 */
[----:B------:R-:W-:Y:S01]  /*4f90*/  IADD3 R3, P2, PT, R71, R2, RZ ;  /* 0x0000000247037210 */ /* 0x000fe20007f5e0ff */
[----:B------:R-:W0:Y:S01]  /*4fa0*/  LDCU.64 UR8, c[0x0][0x560] ;  /* 0x0000ac00ff0877ac */ /* 0x000e220008000a00 */
[----:B------:R-:W-:Y:S02]  /*4fb0*/  @!P5 STS [UR6+0x100], R90 ;  /* 0x0001005aff00d988 */ /* 0x000fe40008000806 */
[----:B------:R-:W-:Y:S01]  /*4fc0*/  IADD3.X R4, PT, PT, RZ, R4, RZ, P2, !PT ;  /* 0x00000004ff047210 */ /* 0x000fe200017fe4ff */
[----:B------:R-:W-:Y:S01]  /*4fd0*/  BAR.SYNC.DEFER_BLOCKING 0x0 ;  /* 0x0000000000007b1d */ /* 0x000fe20000010000 */
[----:B-----5:R-:W-:-:S04]  /*4fe0*/  LEA R2, P4, R3, UR10, 0x1 ;  /* 0x0000000a03027c11 */ /* 0x020fc8000f8808ff */
[----:B------:R-:W-:Y:S01]  /*4ff0*/  LEA.HI.X R3, R3, UR11, R4, 0x1, P4 ;  /* 0x0000000b03037c11 */ /* 0x000fe2000a0f0c04 */
[----:B------:R-:W2:Y:S02]  /*5000*/  LDS R0, [UR6+0x100] ;  /* 0x00010006ff007984 */ /* 0x000ea40008000800 */
[-C--:B--2---:R-:W-:Y:S02]  /*5010*/  ISETP.GE.AND P0, PT, R71, R0.reuse, PT ;  /* 0x000000004700720c */ /* 0x084fe40003f06270 */
        /* <DEDUP_REMOVED lines=8> */
[----:B-1----:R-:W-:-:S04]  /*50a0*/  IMAD.WIDE.U32 R2, R30, UR18, R8 ;  /* 0x000000121e027c25 */ /* 0x002fc8000f8e0008 */
        /* <DEDUP_REMOVED lines=36> */
.L_x_17437:
        /* <DEDUP_REMOVED lines=34> */
.L_x_17476:
[----:B------:R-:W-:Y:S05]  /*5510*/  BSYNC.RECONVERGENT B0 ;  /* 0x0000000000007941 */ /* 0x000fea0003800200 */
.L_x_17475:
        /* <DEDUP_REMOVED lines=26> */
.L_x_17478:
[----:B------:R-:W-:Y:S05]  /*56c0*/  BSYNC.RECONVERGENT B0 ;  /* 0x0000000000007941 */ /* 0x000fea0003800200 */
.L_x_17477:
        /* <DEDUP_REMOVED lines=10> */
.L_x_17480:
        /* <DEDUP_REMOVED lines=26> */
.L_x_17479:
[----:B------:R-:W-:Y:S05]  /*5910*/  EXIT ;  /* 0x000000000000794d */ /* 0x000fea0003800000 */
.L_x_17481:
        /* <DEDUP_REMOVED lines=14> */
.L_x_18796:


//--------------------- .text._Z25selective_scan_bwd_kernelI32Selective_Scan_bwd_kernel_traitsILi32ELi4ELb0ELb0ELb1ELb1ELb0EN3c104HalfENS1_7complexIfEEEEv12SSMParamsBwd --------------------------
	.section	.text._Z25selective_scan_bwd_kernelI32Selective_Scan_bwd_kernel_traitsILi32ELi4ELb0ELb0ELb1ELb1ELb0EN3c104HalfENS1_7complexIfEEEEv12SSMParamsBwd,"ax",@progbits
	.align	128
        .global         _Z25selective_scan_bwd_kernelI32Selective_Scan_bwd_kernel_traitsILi32ELi4ELb0ELb0ELb1ELb1ELb0EN3c104HalfENS1_7complexIfEEEEv12SSMParamsBwd
        .type           _Z25selective_scan_bwd_kernelI32Selective_Scan_bwd_kernel_traitsILi32ELi4ELb0ELb0ELb1ELb1ELb0EN3c104HalfENS1_7complexIfEEEEv12SSMParamsBwd,@function
        .size           _Z25selective_scan_bwd_kernelI32Selective_Scan_bwd_kernel_traitsILi32ELi4ELb0ELb0ELb1ELb1ELb0EN3c104HalfENS1_7complexIfEEEEv12SSMParamsBwd,(.L_x_18797 - _Z25selective_scan_bwd_kernelI32Selective_Scan_bwd_kernel_traitsILi32ELi4ELb0ELb0ELb1ELb1ELb0EN3c104HalfENS1_7complexIfEEEEv12SSMParamsBwd)
        .other          _Z25selective_scan_bwd_kernelI32Selective_Scan_bwd_kernel_traitsILi32ELi4ELb0ELb0ELb1ELb1ELb0EN3c104HalfENS1_7complexIfEEEEv12SSMParamsBwd,@"STO_CUDA_ENTRY STV_DEFAULT"
_Z25selective_scan_bwd_kernelI32Selective_Scan_bwd_kernel_traitsILi32ELi4ELb0ELb0ELb1ELb1ELb0EN3c104HalfENS1_7complexIfEEEEv12SSMParamsBwd:
.text._Z25selective_scan_bwd_kernelI32Selective_Scan_bwd_kernel_traitsILi32ELi4ELb0ELb0ELb1ELb1ELb0EN3c104HalfENS1_7complexIfEEEEv12SSMParamsBwd:
        /* <DEDUP_REMOVED lines=116> */
[----:B----4-:R-:W-:Y:S01]  /*0740*/  IMAD.WIDE.U32 R18, R47, UR6, RZ ;  /* 0x000000062f127c25 */ /* 0x010fe2000f8e00ff */
[----:B------:R-:W-:-:S02]  /*0750*/  IADD3.X R8, PT, PT, R0, R17, RZ, P3, !PT ;  /* 0x0000001100087210 */ /* 0x000fc40001ffe4ff */
[----:B------:R-:W-:Y:S01]  /*0760*/  LEA.HI.X R58, R58, R57, R3, 0x1, P2 ;  /* 0x000000393a3a7211 */ /* 0x000fe200010f0c03 */
[----:B0-----:R-:W-:Y:S01]  /*0770*/  @P0 IMAD.WIDE R20, R7, 0x10, R4 ;  /* 0x0000001007140825 */ /* 0x001fe200078e0204 */
[----:B---3--:R-:W-:Y:S02]  /*0780*/  LEA R60, P3, R61, R22, 0x1 ;  /* 0x000000163d3c7211 */ /* 0x008fe400078608ff */
[----:B------:R-:W-:Y:S01]  /*0790*/  IADD3.X R63, PT, PT, R0, R63, RZ, P4, !PT ;  /* 0x0000003f003f7210 */ /* 0x000fe200027fe4ff */
[C---:B------:R-:W-:Y:S01]  /*07a0*/  IMAD.WIDE.U32 R16, R47.reuse, R52, RZ ;  /* 0x000000342f107225 */ /* 0x040fe200078e00ff */
[----:B------:R-:W-:Y:S02]  /*07b0*/  LEA R62, P0, R2, R24, 0x1 ;  /* 0x00000018023e7211 */ /* 0x000fe400078008ff */
[----:B--2---:R-:W-:Y:S01]  /*07c0*/  LEA R64, P2, R6, R26, 0x1 ;  /* 0x0000001a06407211 */ /* 0x004fe200078408ff */
        /* <DEDUP_REMOVED lines=68> */
.L_x_17526:
        /* <DEDUP_REMOVED lines=29> */
[----:B0-----:R-:W-:-:S06]  /*0de0*/  ULEA UR6, UR6, UR4, 0x18 ;  /* 0x0000000406067291 */ /* 0x001fcc000f8ec0ff */
[C---:B-1----:R-:W-:Y:S02]  /*0df0*/  LEA R93, R94.reuse, UR6, 0x1 ;  /* 0x000000065e5d7c11 */ /* 0x042fe4000f8e08ff */
[----:B------:R-:W-:-:S03]  /*0e00*/  SHF.L.U32 R23, R94, 0x3, RZ ;  /* 0x000000035e177819 */ /* 0x000fc600000006ff */
[----:B--2---:R-:W-:Y:S04]  /*0e10*/  STS.U16 [R93], R0 ;  /* 0x000000005d007388 */ /* 0x004fe80000000400 */
[----:B---3--:R-:W-:Y:S04]  /*0e20*/  STS.U16 [R93+0x40], R4 ;  /* 0x000040045d007388 */ /* 0x008fe80000000400 */
[----:B----4-:R0:W-:Y:S04]  /*0e30*/  STS.U16 [R93+0x80], R6 ;  /* 0x000080065d007388 */ /* 0x0101e80000000400 */
[----:B------:R1:W-:Y:S01]  /*0e40*/  STS.U16 [R93+0xc0], R22 ;  /* 0x0000c0165d007388 */ /* 0x0003e20000000400 */
[----:B------:R-:W-:-:S03]  /*0e50*/  NOP ;  /* 0x0000000000007918 */ /* 0x000fc60000000000 */
[----:B------:R-:W-:Y:S01]  /*0e60*/  LDS.64 R2, [R23+UR6] ;  /* 0x0000000617027984 */ /* 0x000fe20008000a00 */
[----:B------:R-:W-:Y:S06]  /*0e70*/  BAR.SYNC.DEFER_BLOCKING 0x0 ;  /* 0x0000000000007b1d */ /* 0x000fec0000010000 */
[----:B------:R-:W2:Y:S04]  /*0e80*/  @!P0 LDG.E.U16 R24, desc[UR16][R8.64] ;  /* 0x0000001008188981 */ /* 0x000ea8000c1e1500 */
[----:B------:R-:W3:Y:S04]  /*0e90*/  @!P1 LDG.E.U16 R26, desc[UR16][R8.64+0x40] ;  /* 0x00004010081a9981 */ /* 0x000ee8000c1e1500 */
[----:B------:R-:W4:Y:S04]  /*0ea0*/  @!P2 LDG.E.U16 R28, desc[UR16][R8.64+0x80] ;  /* 0x00008010081ca981 */ /* 0x000f28000c1e1500 */
[----:B------:R-:W4:Y:S01]  /*0eb0*/  @!P3 LDG.E.U16 R30, desc[UR16][R8.64+0xc0] ;  /* 0x0000c010081eb981 */ /* 0x000f22000c1e1500 */
[----:B0-----:R-:W-:-:S02]  /*0ec0*/  IADD3 R6, P4, PT, R7, R62, RZ ;  /* 0x0000003e07067210 */ /* 0x001fc40007f9e0ff */
[----:B------:R-:W-:Y:S02]  /*0ed0*/  PRMT R0, RZ, 0x7610, R0 ;  /* 0x00007610ff007816 */ /* 0x000fe40000000000 */
[----:B-1----:R-:W-:Y:S02]  /*0ee0*/  PRMT R22, RZ, 0x7610, R22 ;  /* 0x00007610ff167816 */ /* 0x002fe40000000016 */
[----:B------:R-:W-:Y:S02]  /*0ef0*/  PRMT R32, RZ, 0x7610, R32 ;  /* 0x00007610ff207816 */ /* 0x000fe40000000020 */
[----:B------:R-:W-:Y:S02]  /*0f00*/  PRMT R34, RZ, 0x7610, R34 ;  /* 0x00007610ff227816 */ /* 0x000fe40000000022 */
[----:B------:R-:W-:Y:S01]  /*0f10*/  IADD3.X R7, PT, PT, RZ, R63, RZ, P4, !PT ;  /* 0x0000003fff077210 */ /* 0x000fe200027fe4ff */
[----:B--2---:R-:W-:Y:S04]  /*0f20*/  STS.U16 [R93], R24 ;  /* 0x000000185d007388 */ /* 0x004fe80000000400 */
[----:B---3--:R-:W-:Y:S04]  /*0f30*/  STS.U16 [R93+0x40], R26 ;  /* 0x0000401a5d007388 */ /* 0x008fe80000000400 */
[----:B----4-:R-:W-:Y:S04]  /*0f40*/  STS.U16 [R93+0x80], R28 ;  /* 0x0000801c5d007388 */ /* 0x010fe80000000400 */
[----:B------:R-:W-:Y:S01]  /*0f50*/  STS.U16 [R93+0xc0], R30 ;  /* 0x0000c01e5d007388 */ /* 0x000fe20000000400 */
[----:B------:R-:W-:-:S03]  /*0f60*/  NOP ;  /* 0x0000000000007918 */ /* 0x000fc60000000000 */
[----:B------:R-:W0:Y:S01]  /*0f70*/  LDS.64 R36, [R23+UR6] ;  /* 0x0000000617247984 */ /* 0x000e220008000a00 */
        /* <DEDUP_REMOVED lines=12> */
[--C-:B------:R-:W-:Y:S02]  /*1040*/  HADD2.F32 R95, -RZ, R2.reuse.H0_H0 ;  /* 0x20000002ff5f7230 */ /* 0x100fe40000004100 */
[--C-:B------:R-:W-:Y:S01]  /*1050*/  FADD.FTZ R96, R29, R48.reuse ;  /* 0x000000301d607221 */ /* 0x100fe20000010000 */
[----:B------:R-:W-:Y:S01]  /*1060*/  FSETP.GTU.FTZ.AND P2, PT, R100, 20, PT ;  /* 0x41a000006400780b */ /* 0x000fe20003f5c000 */
[----:B------:R-:W-:Y:S01]  /*1070*/  FADD.FTZ R98, R31, R48 ;  /* 0x000000301f627221 */ /* 0x000fe20000010000 */
[----:B------:R-:W-:Y:S01]  /*1080*/  FSETP.GTU.FTZ.AND P3, PT, R102, 20, PT ;  /* 0x41a000006600780b */ /* 0x000fe20003f7c000 */
[----:B------:R-:W-:Y:S01]  /*1090*/  HADD2.F32 R97, -RZ, R2.H1_H1 ;  /* 0x30000002ff617230 */ /* 0x000fe20000004100 */
[----:B------:R-:W-:-:S02]  /*10a0*/  FSETP.GTU.FTZ.AND P0, PT, R96, 20, PT ;  /* 0x41a000006000780b */ /* 0x000fc40003f1c000 */
[----:B------:R-:W-:Y:S01]  /*10b0*/  FSETP.GTU.FTZ.AND P1, PT, R98, 20, PT ;  /* 0x41a000006200780b */ /* 0x000fe20003f3c000 */
[----:B--2---:R0:W-:Y:S04]  /*10c0*/  STS.U16 [R93], R0 ;  /* 0x000000005d007388 */ /* 0x0041e80000000400 */
[----:B---3--:R0:W-:Y:S04]  /*10d0*/  STS.U16 [R93+0x40], R22 ;  /* 0x000040165d007388 */ /* 0x0081e80000000400 */
[----:B----4-:R0:W-:Y:S04]  /*10e0*/  STS.U16 [R93+0x80], R32 ;  /* 0x000080205d007388 */ /* 0x0101e80000000400 */
[----:B------:R0:W-:Y:S01]  /*10f0*/  STS.U16 [R93+0xc0], R34 ;  /* 0x0000c0225d007388 */ /* 0x0001e20000000400 */
[----:B------:R-:W-:-:S03]  /*1100*/  NOP ;  /* 0x0000000000007918 */ /* 0x000fc60000000000 */
[----:B------:R0:W1:Y:S01]  /*1110*/  LDS.64 R4, [R23+UR6] ;  /* 0x0000000617047984 */ /* 0x0000620008000a00 */
        /* <DEDUP_REMOVED lines=31> */
.L_x_17484:
[----:B------:R-:W-:Y:S05]  /*1310*/  BSYNC.RECONVERGENT B0 ;  /* 0x0000000000007941 */ /* 0x000fea0003800200 */
.L_x_17483:
        /* <DEDUP_REMOVED lines=32> */
.L_x_17486:
[----:B------:R-:W-:Y:S05]  /*1520*/  BSYNC.RECONVERGENT B0 ;  /* 0x0000000000007941 */ /* 0x000fea0003800200 */
.L_x_17485:
        /* <DEDUP_REMOVED lines=32> */
.L_x_17488:
[----:B------:R-:W-:Y:S05]  /*1730*/  BSYNC.RECONVERGENT B0 ;  /* 0x0000000000007941 */ /* 0x000fea0003800200 */
.L_x_17487:
        /* <DEDUP_REMOVED lines=32> */
.L_x_17490:
[----:B------:R-:W-:Y:S05]  /*1940*/  BSYNC.RECONVERGENT B0 ;  /* 0x0000000000007941 */ /* 0x000fea0003800200 */
.L_x_17489:
[----:B------:R-:W2:Y:S01]  /*1950*/  LDCU UR4, c[0x0][0x38c] ;  /* 0x00007180ff0477ac */ /* 0x000ea20008000800 */
[--C-:B------:R-:W-:Y:S02]  /*1960*/  HADD2.F32 R107, -RZ, R3.reuse.H0_H0 ;  /* 0x20000003ff6b7230 */ /* 0x100fe40000004100 */
[----:B------:R-:W-:Y:S02]  /*1970*/  HFMA2 R104, -RZ, RZ, 0, 0 ;  /* 0x00000000ff687431 */ /* 0x000fe400000001ff */
[----:B------:R-:W-:Y:S02]  /*1980*/  HADD2.F32 R109, -RZ, R3.H1_H1 ;  /* 0x30000003ff6d7230 */ /* 0x000fe40000004100 */
[----:B------:R-:W-:Y:S02]  /*1990*/  HFMA2 R101, -RZ, RZ, 0, 0 ;  /* 0x00000000ff657431 */ /* 0x000fe400000001ff */
[--C-:B-1----:R-:W-:Y:S01]  /*19a0*/  HADD2.F32 R3, -RZ, R4.reuse.H0_H0 ;  /* 0x20000004ff037230 */ /* 0x102fe20000004100 */
[----:B------:R-:W-:Y:S01]  /*19b0*/  PRMT R106, RZ, 0x7610, R106 ;  /* 0x00007610ff6a7816 */ /* 0x000fe2000000006a */
[----:B------:R-:W-:Y:S01]  /*19c0*/  HADD2.F32 R4, -RZ, R4.H1_H1 ;  /* 0x30000004ff047230 */ /* 0x000fe20000004100 */
[----:B------:R-:W-:Y:S01]  /*19d0*/  MOV R99, RZ ;  /* 0x000000ff00637202 */ /* 0x000fe20000000f00 */
[----:B------:R-:W-:-:S02]  /*19e0*/  HADD2.F32 R114, -RZ, R5.H0_H0 ;  /* 0x20000005ff727230 */ /* 0x000fc40000004100 */
[C---:B------:R-:W-:Y:S01]  /*19f0*/  FFMA.FTZ R7, R3.reuse, R95, R52 ;  /* 0x0000005f03077223 */ /* 0x040fe20000010034 */
[----:B------:R-:W-:Y:S01]  /*1a00*/  HADD2.F32 R5, -RZ, R5.H1_H1 ;  /* 0x30000005ff057230 */ /* 0x000fe20000004100 */
[----:B------:R-:W-:Y:S01]  /*1a10*/  MOV R103, RZ ;  /* 0x000000ff00677202 */ /* 0x000fe20000000f00 */
[-C--:B------:R-:W-:Y:S01]  /*1a20*/  FMUL.FTZ R108, R3, R46.reuse ;  /* 0x0000002e036c7220 */ /* 0x080fe20000410000 */
[C---:B------:R-:W-:Y:S01]  /*1a30*/  FFMA.FTZ R7, R4.reuse, R97, R7 ;  /* 0x0000006104077223 */ /* 0x040fe20000010007 */
[----:B------:R-:W-:Y:S01]  /*1a40*/  IADD3 R105, PT, PT, R23, UR6, RZ ;  /* 0x0000000617697c10 */ /* 0x000fe2000fffe0ff */
[-C--:B------:R-:W-:Y:S01]  /*1a50*/  FMUL.FTZ R111, R4, R46.reuse ;  /* 0x0000002e046f7220 */ /* 0x080fe20000410000 */
[CC--:B------:R-:W-:Y:S01]  /*1a60*/  FMUL.FTZ R110, R114.reuse, R46.reuse ;  /* 0x0000002e726e7220 */ /* 0x0c0fe20000410000 */
[----:B--2---:R-:W-:Y:S01]  /*1a70*/  UISETP.GE.AND UP0, UPT, UR4, 0x1, UPT ;  /* 0x000000010400788c */ /* 0x004fe2000bf06270 */
[----:B------:R-:W-:Y:S01]  /*1a80*/  FFMA.FTZ R52, R114, R107, R7 ;  /* 0x0000006b72347223 */ /* 0x000fe20000010007 */
[----:B------:R-:W-:-:S03]  /*1a90*/  FMUL.FTZ R113, R5, R46 ;  /* 0x0000002e05717220 */ /* 0x000fc60000410000 */
[----:B------:R-:W-:Y:S01]  /*1aa0*/  FFMA.FTZ R52, R5, R109, R52 ;  /* 0x0000006d05347223 */ /* 0x000fe20000010034 */
[----:B------:R-:W-:Y:S06]  /*1ab0*/  BAR.SYNC.DEFER_BLOCKING 0x0 ;  /* 0x0000000000007b1d */ /* 0x000fec0000010000 */
[----:B------:R-:W-:Y:S05]  /*1ac0*/  BRA.U !UP0, `(.L_x_17491) ;  /* 0x0000003108407547 */ /* 0x000fea000b800000 */
[C---:B------:R-:W-:Y:S01]  /*1ad0*/  IADD3 R26, PT, PT, R23.reuse, 0x6, RZ ;  /* 0x00000006171a7810 */ /* 0x040fe20007ffe0ff */
[----:B------:R-:W1:Y:S01]  /*1ae0*/  LDC R121, c[0x0][0x388] ;  /* 0x0000e200ff797b82 */ /* 0x000e620000000800 */
[----:B------:R-:W-:Y:S01]  /*1af0*/  IADD3 R28, PT, PT, R23, 0x7, RZ ;  /* 0x00000007171c7810 */ /* 0x000fe20007ffe0ff */
[----:B0-----:R-:W-:Y:S01]  /*1b00*/  FADD.FTZ R0, R3, R3 ;  /* 0x0000000303007221 */ /* 0x001fe20000010000 */
[-C--:B------:R-:W-:Y:S01]  /*1b10*/  LEA.HI.SX32 R131, R26, R23.reuse, 0x1b ;  /* 0x000000171a837211 */ /* 0x080fe200078fdaff */
[----:B------:R-:W-:Y:S01]  /*1b20*/  FADD.FTZ R112, R4, R4 ;  /* 0x0000000404707221 */ /* 0x000fe20000010000 */
[-C--:B------:R-:W-:Y:S01]  /*1b30*/  LEA.HI.SX32 R132, R28, R23.reuse, 0x1b ;  /* 0x000000171c847211 */ /* 0x080fe200078fdaff */
[----:B------:R-:W-:Y:S01]  /*1b40*/  FADD.FTZ R114, R114, R114 ;  /* 0x0000007272727221 */ /* 0x000fe20000010000 */
[----:B------:R-:W-:Y:S01]  /*1b50*/  IADD3 R24, PT, PT, R23, 0x5, RZ ;  /* 0x0000000517187810 */ /* 0x000fe20007ffe0ff */
[----:B------:R-:W0:Y:S01]  /*1b60*/  LDC.64 R36, c[0x0][0x440] ;  /* 0x00011000ff247b82 */ /* 0x000e220000000a00 */
[----:B------:R-:W-:Y:S01]  /*1b70*/  SHF.L.U32 R3, R91, 0x8, RZ ;  /* 0x000000085b037819 */ /* 0x000fe200000006ff */
[----:B------:R-:W-:Y:S01]  /*1b80*/  FADD.FTZ R115, R5, R5 ;  /* 0x0000000505737221 */ /* 0x000fe20000010000 */
[----:B------:R-:W-:Y:S01]  /*1b90*/  LEA.HI.SX32 R130, R24, R23, 0x1b ;  /* 0x0000001718827211 */ /* 0x000fe200078fdaff */
[----:B------:R-:W-:Y:S01]  /*1ba0*/  FMUL.FTZ R117, R95, R100 ;  /* 0x000000645f757220 */ /* 0x000fe20000410000 */
[----:B------:R-:W-:Y:S01]  /*1bb0*/  IADD3 R24, P1, PT, R3, R54, RZ ;  /* 0x0000003603187210 */ /* 0x000fe20007f3e0ff */
[----:B------:R-:W-:Y:S01]  /*1bc0*/  FMUL.FTZ R118, R97, R102 ;  /* 0x0000006661767220 */ /* 0x000fe20000410000 */
[----:B------:R-:W-:Y:S01]  /*1bd0*/  LEA R123, R123, -R3, 0x1 ;  /* 0x800000037b7b7211 */ /* 0x000fe200078e08ff */
[----:B------:R-:W2:Y:S01]  /*1be0*/  LDC.64 R34, c[0x0][0x448] ;  /* 0x00011200ff227b82 */ /* 0x000ea20000000a00 */
[----:B------:R-:W-:Y:S01]  /*1bf0*/  IADD3 R2, PT, PT, R23, 0x1, RZ ;  /* 0x0000000117027810 */ /* 0x000fe20007ffe0ff */
[----:B------:R-:W-:Y:S01]  /*1c00*/  FMUL.FTZ R119, R107, R96 ;  /* 0x000000606b777220 */ /* 0x000fe20000410000 */
[----:B------:R-:W-:Y:S01]  /*1c10*/  IADD3 R4, PT, PT, R23, 0x2, RZ ;  /* 0x0000000217047810 */ /* 0x000fe20007ffe0ff */
[----:B------:R-:W-:Y:S01]  /*1c20*/  FMUL.FTZ R120, R109, R98 ;  /* 0x000000626d787220 */ /* 0x000fe20000410000 */
[C---:B------:R-:W-:Y:S01]  /*1c30*/  IADD3 R6, PT, PT, R23.reuse, 0x3, RZ ;  /* 0x0000000317067810 */ /* 0x040fe20007ffe0ff */
[----:B------:R-:W-:Y:S01]  /*1c40*/  UMOV UR4, URZ ;  /* 0x000000ff00047c82 */ /* 0x000fe20008000000 */
[----:B------:R-:W-:Y:S01]  /*1c50*/  IADD3 R22, PT, PT, R23, 0x4, RZ ;  /* 0x0000000417167810 */ /* 0x000fe20007ffe0ff */
[----:B------:R-:W3:Y:S01]  /*1c60*/  LDC.64 R32, c[0x0][0x3a8] ;  /* 0x0000ea00ff207b82 */ /* 0x000ee20000000a00 */
[----:B------:R-:W-:Y:S01]  /*1c70*/  LEA.HI.X.SX32 R25, R3, RZ, 0x1, P1 ;  /* 0x000000ff03197211 */ /* 0x000fe200008f0eff */
[----:B------:R-:W4:Y:S01]  /*1c80*/  LDCU UR8, c[0x0][0x394] ;  /* 0x00007280ff0877ac */ /* 0x000f220008000800 */
[----:B------:R-:W-:-:S02]  /*1c90*/  ISETP.GE.AND P1, PT, R80, R123, PT ;  /* 0x0000007b5000720c */ /* 0x000fc40003f26270 */
[-C--:B------:R-:W-:Y:S01]  /*1ca0*/  ISETP.GE.AND P2, PT, R85, R123.reuse, PT ;  /* 0x0000007b5500720c */ /* 0x080fe20003f46270 */
[----:B------:R-:W0:Y:S01]  /*1cb0*/  LDCU UR9, c[0x0][0x38c] ;  /* 0x00007180ff0977ac */ /* 0x000e220008000800 */
[----:B------:R-:W-:Y:S01]  /*1cc0*/  ISETP.GE.AND P3, PT, R86, R123, PT ;  /* 0x0000007b5600720c */ /* 0x000fe20003f66270 */
[----:B------:R-:W0:Y:S01]  /*1cd0*/  LDC.64 R30, c[0x0][0x3c0] ;  /* 0x0000f000ff1e7b82 */ /* 0x000e220000000a00 */
[-C--:B------:R-:W-:Y:S02]  /*1ce0*/  LEA.HI.SX32 R2, R2, R23.reuse, 0x1b ;  /* 0x0000001702027211 */ /* 0x080fe400078fdaff */
[-C--:B------:R-:W-:Y:S02]  /*1cf0*/  LEA.HI.SX32 R4, R4, R23.reuse, 0x1b ;  /* 0x0000001704047211 */ /* 0x080fe400078fdaff */
[-C--:B------:R-:W-:Y:S02]  /*1d00*/  LEA.HI.SX32 R6, R6, R23.reuse, 0x1b ;  /* 0x0000001706067211 */ /* 0x080fe400078fdaff */
[-C--:B------:R-:W-:Y:S01]  /*1d10*/  LEA.HI.SX32 R22, R22, R23.reuse, 0x1b ;  /* 0x0000001716167211 */ /* 0x080fe200078fdaff */
[----:B------:R-:W0:Y:S01]  /*1d20*/  LDC.64 R28, c[0x0][0x3e0] ;  /* 0x0000f800ff1c7b82 */ /* 0x000e220000000a00 */
[----:B------:R-:W-:-:S02]  /*1d30*/  LEA.HI.SX32 R122, R23, R23, 0x1b ;  /* 0x00000017177a7211 */ /* 0x000fc400078fdaff */
[C---:B------:R-:W-:Y:S02]  /*1d40*/  ISETP.NE.AND P0, PT, R66.reuse, 0x1, PT ;  /* 0x000000014200780c */ /* 0x040fe40003f05270 */
[C---:B------:R-:W-:Y:S02]  /*1d50*/  SHF.L.U32 R124, R66.reuse, 0x8, RZ ;  /* 0x00000008427c7819 */ /* 0x040fe400000006ff */
[----:B------:R-:W-:Y:S01]  /*1d60*/  P2R R163, PR, RZ, 0x2 ;  /* 0x00000002ffa37803 */ /* 0x000fe20000000000 */
[----:B------:R-:W0:Y:S01]  /*1d70*/  LDC.64 R26, c[0x0][0x4f0] ;  /* 0x00013c00ff1a7b82 */ /* 0x000e220000000a00 */
[----:B------:R-:W-:Y:S02]  /*1d80*/  P2R R164, PR, RZ, 0x4 ;  /* 0x00000004ffa47803 */ /* 0x000fe40000000000 */
[----:B------:R-:W-:Y:S02]  /*1d90*/  P2R R165, PR, RZ, 0x8 ;  /* 0x00000008ffa57803 */ /* 0x000fe40000000000 */
        /* <DEDUP_REMOVED lines=18> */
.L_x_17525:
[----:B------:R-:W-:Y:S01]  /*1ec0*/  HFMA2 R3, -RZ, RZ, 0, 0 ;  /* 0x00000000ff037431 */ /* 0x000fe200000001ff */
[----:B------:R-:W-:Y:S02]  /*1ed0*/  MOV R2, R80 ;  /* 0x0000005000027202 */ /* 0x000fe40000000f00 */
[----:B01----:R-:W-:Y:S02]  /*1ee0*/  PRMT R6, RZ, 0x7610, R6 ;  /* 0x00007610ff067816 */ /* 0x003fe40000000006 */
        /* <DEDUP_REMOVED lines=45> */
[C---:B--2---:R-:W-:Y:S01]  /*21c0*/  FMUL.FTZ R5, R23.reuse, R100 ;  /* 0x0000006417057220 */ /* 0x044fe20000410000 */
[----:B------:R-:W-:-:S03]  /*21d0*/  FMUL.FTZ R39, R23, R102 ;  /* 0x0000006617277220 */ /* 0x000fc60000410000 */
[----:B------:R-:W-:Y:S01]  /*21e0*/  FMUL.RZ R43, R5, 0.15915493667125701904 ;  /* 0x3e22f983052b7820 */ /* 0x000fe2000040c000 */
[----:B------:R-:W-:Y:S01]  /*21f0*/  FMUL.FTZ R5, R22, 1.4426950216293334961 ;  /* 0x3fb8aa3b16057820 */ /* 0x000fe20000410000 */
[----:B------:R-:W-:Y:S01]  /*2200*/  FMUL.RZ R45, R39, 0.15915493667125701904 ;  /* 0x3e22f983272d7820 */ /* 0x000fe2000040c000 */
[----:B----4-:R-:W-:Y:S04]  /*2210*/  STS.U16 [R93], R4 ;  /* 0x000000045d007388 */ /* 0x010fe80000000400 */
[----:B-----5:R-:W-:Y:S04]  /*2220*/  STS.U16 [R93+0x42], R6 ;  /* 0x000042065d007388 */ /* 0x020fe80000000400 */
[----:B---3--:R0:W-:Y:S04]  /*2230*/  STS.U16 [R93+0xc6], R42 ;  /* 0x0000c62a5d007388 */ /* 0x0081e80000000400 */
[----:B------:R-:W-:Y:S04]  /*2240*/  STS.U16 [R93+0x108], R44 ;  /* 0x0001082c5d007388 */ /* 0x000fe80000000400 */
[----:B------:R-:W-:Y:S04]  /*2250*/  STS.U16 [R93+0x14a], R134 ;  /* 0x00014a865d007388 */ /* 0x000fe80000000400 */
[----:B------:R1:W-:Y:S04]  /*2260*/  STS.U16 [R93+0x84], R38 ;  /* 0x000084265d007388 */ /* 0x0003e80000000400 */
[----:B------:R-:W-:Y:S04]  /*2270*/  STS.U16 [R93+0x18c], R136 ;  /* 0x00018c885d007388 */ /* 0x000fe80000000400 */
[----:B------:R-:W-:Y:S01]  /*2280*/  STS.U16 [R93+0x1ce], R138 ;  /* 0x0001ce8a5d007388 */ /* 0x000fe20000000400 */
[----:B------:R-:W-:-:S03]  /*2290*/  NOP ;  /* 0x0000000000007918 */ /* 0x000fc60000000000 */
[----:B------:R-:W2:Y:S04]  /*22a0*/  LDS.U16 R143, [R125+0x2] ;  /* 0x000002007d8f7984 */ /* 0x000ea80000000400 */
[----:B------:R-:W3:Y:S04]  /*22b0*/  LDS.U16 R144, [R128+0x6] ;  /* 0x0000060080907984 */ /* 0x000ee80000000400 */
[----:B------:R-:W4:Y:S04]  /*22c0*/  LDS.U16 R147, [R130+0xa] ;  /* 0x00000a0082937984 */ /* 0x000f280000000400 */
[----:B------:R-:W5:Y:S04]  /*22d0*/  LDS.U16 R140, [R132+0xe] ;  /* 0x00000e00848c7984 */ /* 0x000f680000000400 */
[----:B------:R-:W5:Y:S04]  /*22e0*/  LDS.U16 R141, [R122] ;  /* 0x000000007a8d7984 */ /* 0x000f680000000400 */
[----:B------:R-:W5:Y:S04]  /*22f0*/  LDS.U16 R142, [R127+0x4] ;  /* 0x000004007f8e7984 */ /* 0x000f680000000400 */
[----:B------:R-:W5:Y:S04]  /*2300*/  LDS.U16 R145, [R129+0x8] ;  /* 0x0000080081917984 */ /* 0x000f680000000400 */
[----:B------:R-:W5:Y:S01]  /*2310*/  LDS.U16 R139, [R131+0xc] ;  /* 0x00000c00838b7984 */ /* 0x000f620000000400 */
[C---:B------:R-:W-:Y:S01]  /*2320*/  FMUL.FTZ R3, R5.reuse, R96 ;  /* 0x0000006005037220 */ /* 0x040fe20000410000 */
[----:B------:R-:W-:Y:S01]  /*2330*/  MUFU.SIN R146, R43 ;  /* 0x0000002b00927308 */ /* 0x000fe20000000400 */
[C---:B------:R-:W-:Y:S01]  /*2340*/  FMUL.FTZ R7, R5.reuse, R100 ;  /* 0x0000006405077220 */ /* 0x040fe20000410000 */
[----:B------:R-:W-:-:S06]  /*2350*/  FMUL.FTZ R2, R5, R102 ;  /* 0x0000006605027220 */ /* 0x000fcc0000410000 */
[----:B------:R-:W-:Y:S08]  /*2360*/  MUFU.COS R148, R43 ;  /* 0x0000002b00947308 */ /* 0x000ff00000000000 */
[----:B------:R-:W-:Y:S08]  /*2370*/  MUFU.SIN R39, R45 ;  /* 0x0000002d00277308 */ /* 0x000ff00000000400 */
[----:B------:R0:W-:Y:S08]  /*2380*/  MUFU.COS R133, R45 ;  /* 0x0000002d00857308 */ /* 0x0001f00000000000 */
[----:B------:R1:W-:Y:S01]  /*2390*/  MUFU.EX2 R43, R3 ;  /* 0x00000003002b7308 */ /* 0x0003e20000000800 */
[----:B0-----:R-:W-:Y:S01]  /*23a0*/  FMUL.FTZ R45, R5, R98 ;  /* 0x00000062052d7220 */ /* 0x001fe20000410000 */
[C---:B------:R-:W-:Y:S01]  /*23b0*/  FMUL.FTZ R5, R23.reuse, R96 ;  /* 0x0000006017057220 */ /* 0x040fe20000410000 */
[----:B-1----:R-:W-:-:S03]  /*23c0*/  FMUL.FTZ R3, R23, R98 ;  /* 0x0000006217037220 */ /* 0x002fc60000410000 */
[----:B------:R-:W-:Y:S01]  /*23d0*/  FMUL.RZ R5, R5, 0.15915493667125701904 ;  /* 0x3e22f98305057820 */ /* 0x000fe2000040c000 */
[----:B------:R-:W-:Y:S01]  /*23e0*/  FMUL.RZ R42, R3, 0.15915493667125701904 ;  /* 0x3e22f983032a7820 */ /* 0x000fe2000040c000 */
[----:B------:R-:W0:Y:S08]  /*23f0*/  MUFU.EX2 R7, R7 ;  /* 0x0000000700077308 */ /* 0x000e300000000800 */
[----:B------:R-:W1:Y:S08]  /*2400*/  MUFU.EX2 R2, R2 ;  /* 0x0000000200027308 */ /* 0x000e700000000800 */
[----:B------:R1:W-:Y:S08]  /*2410*/  MUFU.EX2 R149, R45 ;  /* 0x0000002d00957308 */ /* 0x0003f00000000800 */
[----:B------:R-:W-:Y:S08]  /*2420*/  MUFU.SIN R4, R5 ;  /* 0x0000000500047308 */ /* 0x000ff00000000400 */
[----:B------:R-:W1:Y:S08]  /*2430*/  MUFU.COS R6, R5 ;  /* 0x0000000500067308 */ /* 0x000e700000000000 */
[----:B------:R-:W1:Y:S01]  /*2440*/  MUFU.COS R38, R42 ;  /* 0x0000002a00267308 */ /* 0x000e620000000000 */
[----:B------:R-:W-:Y:S01]  /*2450*/  IADD3 R3, PT, PT, R162, UR4, RZ ;  /* 0x00000004a2037c10 */ /* 0x000fe2000fffe0ff */
[----:B--2---:R-:W-:-:S06]  /*2460*/  HADD2.F32 R143, -RZ, R143.H0_H0 ;  /* 0x2000008fff8f7230 */ /* 0x004fcc0000004100 */
[----:B------:R2:W2:Y:S01]  /*2470*/  MUFU.SIN R138, R42 ;  /* 0x0000002a008a7308 */ /* 0x0004a20000000400 */
[----:B------:R-:W-:Y:S01]  /*2480*/  SEL R3, R3, R68, !P5 ;  /* 0x0000004403037207 */ /* 0x000fe20006800000 */
[----:B---3--:R-:W-:Y:S02]  /*2490*/  HADD2.F32 R144, -RZ, R144.H0_H0 ;  /* 0x20000090ff907230 */ /* 0x008fe40000004100 */
[----:B----4-:R-:W-:Y:S02]  /*24a0*/  HADD2.F32 R147, -RZ, R147.H0_H0 ;  /* 0x20000093ff937230 */ /* 0x010fe40000004100 */
[----:B-----5:R-:W-:Y:S02]  /*24b0*/  HADD2.F32 R140, -RZ, R140.H0_H0 ;  /* 0x2000008cff8c7230 */ /* 0x020fe40000004100 */
[C---:B0-----:R-:W-:Y:S01]  /*24c0*/  FMUL.FTZ R44, R7.reuse, R148 ;  /* 0x00000094072c7220 */ /* 0x041fe20000410000 */
[----:B-1----:R-:W-:Y:S01]  /*24d0*/  FMUL.FTZ R45, R7, R146 ;  /* 0x00000092072d7220 */ /* 0x002fe20000410000 */
[----:B------:R-:W-:Y:S01]  /*24e0*/  LEA R3, R3, UR6, 0x3 ;  /* 0x0000000603037c11 */ /* 0x000fe2000f8e18ff */
[C---:B------:R-:W-:Y:S01]  /*24f0*/  FMUL.FTZ R133, R2.reuse, R133 ;  /* 0x0000008502857220 */ /* 0x040fe20000410000 */
        /* <DEDUP_REMOVED lines=13> */
[C---:B------:R-:W-:Y:S01]  /*25d0*/  FMUL.FTZ R38, R40.reuse, R147 ;  /* 0x0000009328267220 */ /* 0x040fe20000410000 */
[CC--:B--2---:R-:W-:Y:S01]  /*25e0*/  FMUL.FTZ R42, R41.reuse, R140.reuse ;  /* 0x0000008c292a7220 */ /* 0x0c4fe20000410000 */
[C---:B------:R-:W-:Y:S01]  /*25f0*/  FMUL.FTZ R146, R40.reuse, R140 ;  /* 0x0000008c28927220 */ /* 0x040fe20000410000 */
[----:B------:R0:W-:Y:S01]  /*2600*/  STS.64 [R3+0xa80], R44 ;  /* 0x000a802c03007388 */ /* 0x0001e20000000a00 */
[C---:B------:R-:W-:Y:S01]  /*2610*/  FFMA.FTZ R5, R40.reuse, R141, -R5 ;  /* 0x0000008d28057223 */ /* 0x040fe20000010805 */
[CC--:B------:R-:W-:Y:S01]  /*2620*/  FFMA.FTZ R7, R40.reuse, R142.reuse, -R7 ;  /* 0x0000008e28077223 */ /* 0x0c0fe20000010807 */
[C---:B------:R-:W-:Y:S01]  /*2630*/  FFMA.FTZ R39, R41.reuse, R142, R4 ;  /* 0x0000008e29277223 */ /* 0x040fe20000010004 */
[CC--:B------:R-:W-:Y:S01]  /*2640*/  FFMA.FTZ R151, R40.reuse, R145.reuse, -R6 ;  /* 0x0000009128977223 */ /* 0x0c0fe20000010806 */
[C---:B------:R-:W-:Y:S01]  /*2650*/  FFMA.FTZ R43, R41.reuse, R145, R38 ;  /* 0x00000091292b7223 */ /* 0x040fe20000010026 */
[-C--:B------:R-:W-:Y:S01]  /*2660*/  FFMA.FTZ R42, R40, R139.reuse, -R42 ;  /* 0x0000008b282a7223 */ /* 0x080fe2000001082a */
[----:B------:R-:W-:Y:S01]  /*2670*/  FFMA.FTZ R154, R41, R139, R146 ;  /* 0x0000008b299a7223 */ /* 0x000fe20000010092 */
[----:B------:R-:W-:Y:S01]  /*2680*/  FMUL.FTZ R138, R149, R138 ;  /* 0x0000008a958a7220 */ /* 0x000fe20000410000 */
[----:B0-----:R-:W-:Y:S01]  /*2690*/  FFMA.FTZ R3, R41, R141, R2 ;  /* 0x0000008d29037223 */ /* 0x001fe20000010002 */
        /* <DEDUP_REMOVED lines=18> */
.L_x_17493:
[----:B------:R0:W1:Y:S02]  /*27c0*/  LDS.64 R42, [R67+UR5+0x1a88] ;  /* 0x001a8805432a7984 */ /* 0x0000640008000a00 */
.L_x_17494:
[----:B------:R-:W-:Y:S05]  /*27d0*/  BSYNC.RECONVERGENT B0 ;  /* 0x0000000000007941 */ /* 0x000fea0003800200 */
.L_x_17492:
[----:B--2---:R-:W-:-:S04]  /*27e0*/  IMAD.WIDE.U32 R2, R26, UR4, R24 ;  /* 0x000000041a027c25 */ /* 0x004fc8000f8e0018 */
[----:B------:R-:W-:Y:S01]  /*27f0*/  FMUL.FTZ R4, RZ, R134 ;  /* 0x00000086ff047220 */ /* 0x000fe20000410000 */
[----:B------:R-:W-:Y:S01]  /*2800*/  IMAD R3, R27, UR4, R3 ;  /* 0x000000041b037c24 */ /* 0x000fe2000f8e0203 */
[----:B------:R-:W-:-:S04]  /*2810*/  LEA R38, P6, R2, R49, 0x2 ;  /* 0x0000003102267211 */ /* 0x000fc800078c10ff */
[----:B------:R-:W-:Y:S01]  /*2820*/  LEA.HI.X R39, R2, R55, R3, 0x2, P6 ;  /* 0x0000003702277211 */ /* 0x000fe200030f1403 */
[C---:B------:R-:W-:Y:S01]  /*2830*/  FMUL.FTZ R2, R117.reuse, R134 ;  /* 0x0000008675027220 */ /* 0x040fe20000410000 */
[-C--:B------:R-:W-:Y:S01]  /*2840*/  FFMA.FTZ R3, R117, R133.reuse, -R4 ;  /* 0x0000008575037223 */ /* 0x080fe20000010804 */
[----:B------:R-:W-:Y:S02]  /*2850*/  ISETP.GE.AND P6, PT, R94, 0x1, PT ;  /* 0x000000015e00780c */ /* 0x000fe40003fc6270 */
[----:B------:R-:W-:Y:S01]  /*2860*/  FFMA.FTZ R2, RZ, R133, R2 ;  /* 0x00000085ff027223 */ /* 0x000fe20000010002 */
[----:B------:R-:W-:-:S03]  /*2870*/  FADD.FTZ R3, R118, R3 ;  /* 0x0000000376037221 */ /* 0x000fc60000010000 */
[----:B------:R-:W-:Y:S01]  /*2880*/  FADD.FTZ R4, RZ, R2 ;  /* 0x00000002ff047221 */ /* 0x000fe20000010000 */
[----:B------:R-:W-:-:S03]  /*2890*/  FMUL.FTZ R5, R136, R3 ;  /* 0x0000000388057220 */ /* 0x000fc60000410000 */
[-C--:B------:R-:W-:Y:S01]  /*28a0*/  FMUL.FTZ R2, R136, R4.reuse ;  /* 0x0000000488027220 */ /* 0x080fe20000410000 */
[----:B------:R-:W-:-:S03]  /*28b0*/  FFMA.FTZ R5, R135, R4, R5 ;  /* 0x0000000487057223 */ /* 0x000fc60000010005 */
[----:B------:R-:W-:Y:S01]  /*28c0*/  FFMA.FTZ R6, R135, R3, -R2 ;  /* 0x0000000387067223 */ /* 0x000fe20000010802 */
[CC--:B------:R-:W-:Y:S01]  /*28d0*/  FMUL.FTZ R2, R44.reuse, R134.reuse ;  /* 0x000000862c027220 */ /* 0x0c0fe20000410000 */
[----:B------:R-:W-:Y:S01]  /*28e0*/  FMUL.FTZ R3, R45, R134 ;  /* 0x000000862d037220 */ /* 0x000fe20000410000 */
[----:B------:R-:W-:Y:S01]  /*28f0*/  FADD.FTZ R5, RZ, R5 ;  /* 0x00000005ff057221 */ /* 0x000fe20000010000 */
[----:B------:R-:W-:Y:S01]  /*2900*/  FADD.FTZ R6, R119, R6 ;  /* 0x0000000677067221 */ /* 0x000fe20000010000 */
[-C--:B------:R-:W-:Y:S01]  /*2910*/  FFMA.FTZ R2, R45, R133.reuse, R2 ;  /* 0x000000852d027223 */ /* 0x080fe20000010002 */
[----:B------:R-:W-:Y:S01]  /*2920*/  FFMA.FTZ R3, R44, R133, -R3 ;  /* 0x000000852c037223 */ /* 0x000fe20000010803 */
[CC--:B------:R-:W-:Y:S01]  /*2930*/  FMUL.FTZ R7, R138.reuse, R5.reuse ;  /* 0x000000058a077220 */ /* 0x0c0fe20000410000 */
[----:B------:R-:W-:Y:S01]  /*2940*/  FMUL.FTZ R156, R138, R6 ;  /* 0x000000068a9c7220 */ /* 0x000fe20000410000 */
[C---:B------:R-:W-:Y:S02]  /*2950*/  FMUL.FTZ R4, R136.reuse, R2 ;  /* 0x0000000288047220 */ /* 0x040fe40000410000 */
[C---:B------:R-:W-:Y:S01]  /*2960*/  FFMA.FTZ R7, R137.reuse, R6, -R7 ;  /* 0x0000000689077223 */ /* 0x040fe20000010807 */
[----:B------:R-:W-:Y:S01]  /*2970*/  FFMA.FTZ R156, R137, R5, R156 ;  /* 0x00000005899c7223 */ /* 0x000fe2000001009c */
[-C--:B------:R-:W-:Y:S01]  /*2980*/  FMUL.FTZ R5, R136, R3.reuse ;  /* 0x0000000388057220 */ /* 0x080fe20000410000 */
[C---:B------:R-:W-:Y:S01]  /*2990*/  FFMA.FTZ R4, R135.reuse, R3, -R4 ;  /* 0x0000000387047223 */ /* 0x040fe20000010804 */
[----:B------:R-:W-:Y:S01]  /*29a0*/  FADD.FTZ R155, R120, R7 ;  /* 0x00000007789b7221 */ /* 0x000fe20000010000 */
[----:B------:R-:W-:Y:S01]  /*29b0*/  FADD.FTZ R156, RZ, R156 ;  /* 0x0000009cff9c7221 */ /* 0x000fe20000010000 */
[----:B------:R-:W-:Y:S01]  /*29c0*/  FFMA.FTZ R5, R135, R2, R5 ;  /* 0x0000000287057223 */ /* 0x000fe20000010005 */
[----:B------:R-:W-:-:S02]  /*29d0*/  FMUL.FTZ R2, R138, R4 ;  /* 0x000000048a027220 */ /* 0x000fc40000410000 */
[----:B------:R-:W-:Y:S02]  /*29e0*/  SHFL.UP PT, R157, R155, 0x1, RZ ;  /* 0x042000009b9d7989 */ /* 0x000fe400000e00ff */
[CC--:B------:R-:W-:Y:S01]  /*29f0*/  FFMA.FTZ R7, R137.reuse, R5.reuse, R2 ;  /* 0x0000000589077223 */ /* 0x0c0fe20000010002 */
[----:B------:R-:W-:Y:S01]  /*2a00*/  FMUL.FTZ R2, R138, R5 ;  /* 0x000000058a027220 */ /* 0x000fe20000410000 */
[----:B------:R-:W2:Y:S03]  /*2a10*/  SHFL.UP PT, R158, R156, 0x1, RZ ;  /* 0x042000009c9e7989 */ /* 0x000ea600000e00ff */
[----:B------:R-:W-:Y:S01]  /*2a20*/  FFMA.FTZ R6, R137, R4, -R2 ;  /* 0x0000000489067223 */ /* 0x000fe20000010802 */
[----:B------:R-:W4:Y:S04]  /*2a30*/  SHFL.UP PT, R3, R7, 0x1, RZ ;  /* 0x0420000007037989 */ /* 0x000f2800000e00ff */
[----:B------:R-:W5:Y:S01]  /*2a40*/  SHFL.UP PT, R2, R6, 0x1, RZ ;  /* 0x0420000006027989 */ /* 0x000f6200000e00ff */
[-C--:B--2---:R-:W-:Y:S01]  /*2a50*/  FMUL.FTZ R5, R7, R158.reuse ;  /* 0x0000009e07057220 */ /* 0x084fe20000410000 */
[----:B------:R-:W-:-:S03]  /*2a60*/  FMUL.FTZ R4, R6, R158 ;  /* 0x0000009e06047220 */ /* 0x000fc60000410000 */
[CC--:B------:R-:W-:Y:S01]  /*2a70*/  FFMA.FTZ R158, R6.reuse, R157.reuse, -R5 ;  /* 0x0000009d069e7223 */ /* 0x0c0fe20000010805 */
[C---:B------:R-:W-:Y:S01]  /*2a80*/  FFMA.FTZ R157, R7.reuse, R157, R4 ;  /* 0x0000009d079d7223 */ /* 0x040fe20000010004 */
[-C--:B----4-:R-:W-:Y:S01]  /*2a90*/  FMUL.FTZ R5, R7, R3.reuse ;  /* 0x0000000307057220 */ /* 0x090fe20000410000 */
[----:B------:R-:W-:Y:S01]  /*2aa0*/  FMUL.FTZ R4, R6, R3 ;  /* 0x0000000306047220 */ /* 0x000fe20000410000 */
[----:B------:R-:W-:Y:S01]  /*2ab0*/  @P6 FADD.FTZ R155, R155, R158 ;  /* 0x0000009e9b9b6221 */ /* 0x000fe20000010000 */
[----:B------:R-:W-:Y:S01]  /*2ac0*/  @P6 FADD.FTZ R156, R156, R157 ;  /* 0x0000009d9c9c6221 */ /* 0x000fe20000010000 */
[-C--:B-----5:R-:W-:Y:S01]  /*2ad0*/  @P6 FFMA.FTZ R6, R6, R2.reuse, -R5 ;  /* 0x0000000206066223 */ /* 0x0a0fe20000010805 */
[----:B------:R-:W-:Y:S01]  /*2ae0*/  @P6 FFMA.FTZ R7, R7, R2, R4 ;  /* 0x0000000207076223 */ /* 0x000fe20000010004 */
[----:B------:R-:W-:Y:S01]  /*2af0*/  ISETP.GE.AND P6, PT, R94, 0x2, PT ;  /* 0x000000025e00780c */ /* 0x000fe20003fc6270 */
[----:B------:R-:W-:Y:S04]  /*2b00*/  SHFL.UP PT, R4, R155, 0x2, RZ ;  /* 0x044000009b047989 */ /* 0x000fe800000e00ff */
[----:B------:R-:W2:Y:S04]  /*2b10*/  SHFL.UP PT, R5, R156, 0x2, RZ ;  /* 0x044000009c057989 */ /* 0x000ea800000e00ff */
        /* <DEDUP_REMOVED lines=40> */
[-C--:B-----5:R-:W-:Y:S01]  /*2da0*/  @P6 FFMA.FTZ R7, R7, R2.reuse, R4 ;  /* 0x0000000207076223 */ /* 0x0a0fe20000010004 */
[----:B------:R-:W-:Y:S01]  /*2db0*/  @P6 FFMA.FTZ R6, R6, R2, -R5 ;  /* 0x0000000206066223 */ /* 0x000fe20000010805 */
[----:B------:R-:W-:Y:S01]  /*2dc0*/  ISETP.GE.AND P6, PT, R94, 0x10, PT ;  /* 0x000000105e00780c */ /* 0x000fe20003fc6270 */
[----:B------:R-:W-:Y:S04]  /*2dd0*/  SHFL.UP PT, R4, R155, 0x10, RZ ;  /* 0x060000009b047989 */ /* 0x000fe800000e00ff */
[----:B------:R-:W2:Y:S04]  /*2de0*/  SHFL.UP PT, R5, R156, 0x10, RZ ;  /* 0x060000009c057989 */ /* 0x000ea800000e00ff */
[----:B------:R-:W4:Y:S04]  /*2df0*/  SHFL.UP PT, R3, R7, 0x10, RZ ;  /* 0x0600000007037989 */ /* 0x000f2800000e00ff */
[----:B------:R-:W5:Y:S01]  /*2e00*/  SHFL.UP PT, R2, R6, 0x10, RZ ;  /* 0x0600000006027989 */ /* 0x000f6200000e00ff */
[CC--:B--2---:R-:W-:Y:S01]  /*2e10*/  FMUL.FTZ R157, R7.reuse, R5.reuse ;  /* 0x00000005079d7220 */ /* 0x0c4fe20000410000 */
[----:B------:R-:W-:Y:S01]  /*2e20*/  FMUL.FTZ R160, R6, R5 ;  /* 0x0000000506a07220 */ /* 0x000fe20000410000 */
[----:B----4-:R-:W-:-:S02]  /*2e30*/  FMUL.FTZ R5, R7, R3 ;  /* 0x0000000307057220 */ /* 0x010fc40000410000 */
[CC--:B------:R-:W-:Y:S01]  /*2e40*/  FFMA.FTZ R158, R6.reuse, R4.reuse, -R157 ;  /* 0x00000004069e7223 */ /* 0x0c0fe2000001089d */
[----:B------:R-:W-:Y:S01]  /*2e50*/  FFMA.FTZ R157, R7, R4, R160 ;  /* 0x00000004079d7223 */ /* 0x000fe200000100a0 */
[C---:B------:R-:W-:Y:S01]  /*2e60*/  FMUL.FTZ R4, R6.reuse, R3 ;  /* 0x0000000306047220 */ /* 0x040fe20000410000 */
[-C--:B-----5:R-:W-:Y:S01]  /*2e70*/  @P6 FFMA.FTZ R6, R6, R2.reuse, -R5 ;  /* 0x0000000206066223 */ /* 0x0a0fe20000010805 */
[----:B------:R-:W-:Y:S01]  /*2e80*/  @P6 FADD.FTZ R155, R155, R158 ;  /* 0x0000009e9b9b6221 */ /* 0x000fe20000010000 */
[----:B------:R-:W2:Y:S01]  /*2e90*/  @P0 LDC R5, c[0x0][0x38c] ;  /* 0x0000e300ff050b82 */ /* 0x000ea20000000800 */
[----:B------:R-:W-:Y:S01]  /*2ea0*/  @P6 FFMA.FTZ R7, R7, R2, R4 ;  /* 0x0000000207076223 */ /* 0x000fe20000010004 */
[----:B------:R-:W-:Y:S01]  /*2eb0*/  CS2R R2, SRZ ;  /* 0x0000000000027805 */ /* 0x000fe2000001ff00 */
[----:B------:R-:W-:Y:S01]  /*2ec0*/  @P6 FADD.FTZ R156, R156, R157 ;  /* 0x0000009d9c9c6221 */ /* 0x000fe20000010000 */
[----:B--2---:R-:W-:-:S04]  /*2ed0*/  @P0 IMAD R5, R116, R5, UR4 ;  /* 0x0000000474050e24 */ /* 0x004fc8000f8e0205 */
[----:B------:R-:W-:-:S05]  /*2ee0*/  @P0 IMAD.WIDE R4, R5, 0x10, R20 ;  /* 0x0000001005040825 */ /* 0x000fca00078e0214 */
[----:B------:R2:W4:Y:S01]  /*2ef0*/  @P0 LDG.E.64 R2, desc[UR16][R4.64+0x8] ;  /* 0x0000081004020981 */ /* 0x000522000c1e1b00 */
[----:B------:R-:W-:Y:S01]  /*2f00*/  ULEA UR7, UR4, UR6, 0x4 ;  /* 0x0000000604077291 */ /* 0x000fe2000f8e20ff */
[----:B------:R-:W-:Y:S02]  /*2f10*/  BSSY.RECONVERGENT B0, `(.L_x_17495) ;  /* 0x0000041000007945 */ /* 0x000fe40003800200 */
[----:B------:R-:W-:Y:S04]  /*2f20*/  SHFL.UP PT, R158, R7, 0x1, RZ ;  /* 0x04200000079e7989 */ /* 0x000fe800000e00ff */
[----:B------:R-:W-:Y:S01]  /*2f30*/  SHFL.UP PT, R6, R6, 0x1, RZ ;  /* 0x0420000006067989 */ /* 0x000fe200000e00ff */
[----:B--2---:R-:W-:Y:S01]  /*2f40*/  HFMA2 R4, -RZ, RZ, 1.875, 0 ;  /* 0x3f800000ff047431 */ /* 0x004fe200000001ff */
[----:B------:R-:W-:-:S02]  /*2f50*/  MOV R5, RZ ;  /* 0x000000ff00057202 */ /* 0x000fc40000000f00 */
[----:B------:R-:W-:Y:S04]  /*2f60*/  SHFL.UP PT, R155, R155, 0x1, RZ ;  /* 0x042000009b9b7989 */ /* 0x000fe800000e00ff */
[----:B------:R-:W-:Y:S04]  /*2f70*/  SHFL.UP PT, R156, R156, 0x1, RZ ;  /* 0x042000009c9c7989 */ /* 0x000fe800000e00ff */
[----:B----4-:R-:W2:Y:S04]  /*2f80*/  SHFL.IDX PT, R3, R3, RZ, 0x1f ;  /* 0x00001fff03037589 */ /* 0x010ea800000e0000 */
[----:B------:R4:W5:Y:S02]  /*2f90*/  SHFL.IDX PT, R157, R2, RZ, 0x1f ;  /* 0x00001fff029d7589 */ /* 0x00096400000e0000 */
[----:B----4-:R-:W-:-:S04]  /*2fa0*/  FMUL.FTZ R2, R138, R154 ;  /* 0x0000009a8a027220 */ /* 0x010fc80000410000 */
[----:B------:R-:W-:Y:S01]  /*2fb0*/  FFMA.FTZ R2, R137, R153, R2 ;  /* 0x0000009989027223 */ /* 0x000fe20000010002 */
[-C--:B--2---:R-:W-:Y:S01]  /*2fc0*/  FMUL.FTZ R159, R158, R3.reuse ;  /* 0x000000039e9f7220 */ /* 0x084fe20000410000 */
[----:B------:R-:W-:-:S03]  /*2fd0*/  FMUL.FTZ R167, R6, R3 ;  /* 0x0000000306a77220 */ /* 0x000fc60000410000 */
[-C--:B-----5:R-:W-:Y:S01]  /*2fe0*/  FFMA.FTZ R160, R6, R157.reuse, -R159 ;  /* 0x0000009d06a07223 */ /* 0x0a0fe2000001089f */
[----:B------:R-:W-:Y:S01]  /*2ff0*/  FFMA.FTZ R167, R158, R157, R167 ;  /* 0x0000009d9ea77223 */ /* 0x000fe200000100a7 */
[----:B------:R-:W-:Y:S02]  /*3000*/  CS2R R6, SRZ ;  /* 0x0000000000067805 */ /* 0x000fe4000001ff00 */
[----:B------:R-:W-:Y:S01]  /*3010*/  @P5 FADD.FTZ R157, R155, R160 ;  /* 0x000000a09b9d5221 */ /* 0x000fe20000010000 */
[----:B------:R-:W-:Y:S01]  /*3020*/  FMUL.FTZ R155, R138, R153 ;  /* 0x000000998a9b7220 */ /* 0x000fe20000410000 */
[----:B------:R-:W-:Y:S01]  /*3030*/  @P5 FADD.FTZ R3, R156, R167 ;  /* 0x000000a79c035221 */ /* 0x000fe20000010000 */
[----:B------:R-:W-:Y:S01]  /*3040*/  ISETP.GE.AND P5, PT, R66, UR8, PT ;  /* 0x0000000842007c0c */ /* 0x000fe2000bfa6270 */
[----:B------:R-:W-:Y:S01]  /*3050*/  FADD.FTZ R156, R151, R2 ;  /* 0x00000002979c7221 */ /* 0x000fe20000010000 */
[C---:B------:R-:W-:Y:S01]  /*3060*/  FFMA.FTZ R155, R137.reuse, R154, -R155 ;  /* 0x0000009a899b7223 */ /* 0x040fe2000001089b */
[-C--:B-1-3--:R-:W-:Y:S01]  /*3070*/  FMUL.FTZ R2, R138, R43.reuse ;  /* 0x0000002b8a027220 */ /* 0x08afe20000410000 */
[----:B------:R-:W-:Y:S01]  /*3080*/  ISETP.NE.OR P5, PT, R54, RZ, P5 ;  /* 0x000000ff3600720c */ /* 0x000fe20002fa5670 */
[----:B------:R-:W-:Y:S01]  /*3090*/  FMUL.FTZ R160, R136, R156 ;  /* 0x0000009c88a07220 */ /* 0x000fe20000410000 */
[----:B------:R-:W-:Y:S01]  /*30a0*/  FADD.FTZ R158, R152, R155 ;  /* 0x0000009b989e7221 */ /* 0x000fe20000010000 */
[C---:B------:R-:W-:Y:S01]  /*30b0*/  FMUL.FTZ R155, R137.reuse, R43 ;  /* 0x0000002b899b7220 */ /* 0x040fe20000410000 */
[----:B------:R-:W-:-:S02]  /*30c0*/  FFMA.FTZ R2, R137, R42, -R2 ;  /* 0x0000002a89027223 */ /* 0x000fc40000010802 */
[----:B------:R-:W-:Y:S01]  /*30d0*/  FMUL.FTZ R159, R136, R158 ;  /* 0x0000009e889f7220 */ /* 0x000fe20000410000 */
[----:B------:R-:W-:Y:S01]  /*30e0*/  FFMA.FTZ R155, -R138, R42, -R155 ;  /* 0x0000002a8a9b7223 */ /* 0x000fe2000001099b */
[C---:B------:R-:W-:Y:S02]  /*30f0*/  FFMA.FTZ R167, R135.reuse, R158, -R160 ;  /* 0x0000009e87a77223 */ /* 0x040fe400000108a0 */
[----:B------:R-:W-:Y:S01]  /*3100*/  FFMA.FTZ R158, R135, R156, R159 ;  /* 0x0000009c879e7223 */ /* 0x000fe2000001009f */
[CC--:B------:R-:W-:Y:S01]  /*3110*/  FMUL.FTZ R159, R136.reuse, R155.reuse ;  /* 0x0000009b889f7220 */ /* 0x0c0fe20000410000 */
[-C--:B------:R-:W-:Y:S01]  /*3120*/  FMUL.FTZ R156, R136, R2.reuse ;  /* 0x00000002889c7220 */ /* 0x080fe20000410000 */
[----:B------:R-:W-:Y:S01]  /*3130*/  FADD.FTZ R167, R150, R167 ;  /* 0x000000a796a77221 */ /* 0x000fe20000010000 */
[----:B------:R-:W-:Y:S01]  /*3140*/  FADD.FTZ R158, R149, R158 ;  /* 0x0000009e959e7221 */ /* 0x000fe20000010000 */
[C---:B------:R-:W-:Y:S01]  /*3150*/  FFMA.FTZ R159, R135.reuse, R2, R159 ;  /* 0x00000002879f7223 */ /* 0x040fe2000001009f */
[----:B------:R-:W1:Y:S01]  /*3160*/  @!P5 LDS.128 R4, [UR7+0x1b80] ;  /* 0x001b8007ff04d984 */ /* 0x000e620008000c00 */
[----:B------:R-:W-:Y:S01]  /*3170*/  FFMA.FTZ R156, R135, R155, -R156 ;  /* 0x0000009b879c7223 */ /* 0x000fe2000001089c */
[C---:B------:R-:W-:Y:S01]  /*3180*/  FMUL.FTZ R160, R134.reuse, R167 ;  /* 0x000000a786a07220 */ /* 0x040fe20000410000 */
[C---:B------:R-:W-:Y:S01]  /*3190*/  FMUL.FTZ R166, R134.reuse, R158 ;  /* 0x0000009e86a67220 */ /* 0x040fe20000410000 */
[----:B------:R-:W-:Y:S01]  /*31a0*/  ISETP.NE.AND P5, PT, R161, 0x1f, PT ;  /* 0x0000001fa100780c */ /* 0x000fe20003fa5270 */
[C---:B------:R-:W-:Y:S01]  /*31b0*/  FMUL.FTZ R155, R134.reuse, R159 ;  /* 0x0000009f869b7220 */ /* 0x040fe20000410000 */
[----:B------:R-:W-:Y:S01]  /*31c0*/  FMUL.FTZ R2, R134, R156 ;  /* 0x0000009c86027220 */ /* 0x000fe20000410000 */
[C---:B------:R-:W-:Y:S01]  /*31d0*/  FFMA.FTZ R169, R133.reuse, R158, R160 ;  /* 0x0000009e85a97223 */ /* 0x040fe200000100a0 */
[C---:B------:R-:W-:Y:S01]  /*31e0*/  FFMA.FTZ R167, R133.reuse, R167, -R166 ;  /* 0x000000a785a77223 */ /* 0x040fe200000108a6 */
[C---:B------:R-:W-:Y:S01]  /*31f0*/  FFMA.FTZ R160, R133.reuse, R156, -R155 ;  /* 0x0000009c85a07223 */ /* 0x040fe2000001089b */
[----:B------:R-:W-:Y:S01]  /*3200*/  FFMA.FTZ R159, R133, R159, R2 ;  /* 0x0000009f859f7223 */ /* 0x000fe20000010002 */
[----:B------:R-:W-:Y:S01]  /*3210*/  FADD.FTZ R155, R146, R169 ;  /* 0x000000a9929b7221 */ /* 0x000fe20000010000 */
[----:B------:R-:W-:-:S02]  /*3220*/  FADD.FTZ R156, R148, R167 ;  /* 0x000000a7949c7221 */ /* 0x000fc40000010000 */
[----:B------:R2:W3:Y:S04]  /*3230*/  SHFL.DOWN PT, R167, R160, 0x1, 0x1f ;  /* 0x08201f00a0a77f89 */ /* 0x0004e800000e0000 */
[----:B------:R2:W4:Y:S04]  /*3240*/  SHFL.DOWN PT, R171, R159, 0x1, 0x1f ;  /* 0x08201f009fab7f89 */ /* 0x00052800000e0000 */
[----:B------:R2:W0:Y:S04]  /*3250*/  SHFL.DOWN PT, R166, R155, 0x1, 0x1f ;  /* 0x08201f009ba67f89 */ /* 0x00042800000e0000 */
[----:B------:R2:W0:Y:S01]  /*3260*/  SHFL.DOWN PT, R169, R156, 0x1, 0x1f ;  /* 0x08201f009ca97f89 */ /* 0x00042200000e0000 */
[----:B------:R-:W-:Y:S05]  /*3270*/  @!P5 BRA `(.L_x_17496) ;  /* 0x000000000028d947 */ /* 0x000fea0003800000 */
[CC--:B0-----:R-:W-:Y:S01]  /*3280*/  FMUL.FTZ R158, R160.reuse, R169.reuse ;  /* 0x000000a9a09e7220 */ /* 0x0c1fe20000410000 */
[C---:B------:R-:W-:Y:S01]  /*3290*/  FMUL.FTZ R169, R159.reuse, R169 ;  /* 0x000000a99fa97220 */ /* 0x040fe20000410000 */
[CC--:B---3--:R-:W-:Y:S01]  /*32a0*/  FMUL.FTZ R2, R160.reuse, R167.reuse ;  /* 0x000000a7a0027220 */ /* 0x0c8fe20000410000 */
[C---:B------:R-:W-:Y:S01]  /*32b0*/  FMUL.FTZ R167, R159.reuse, R167 ;  /* 0x000000a79fa77220 */ /* 0x040fe20000410000 */
[-C--:B------:R-:W-:Y:S01]  /*32c0*/  FFMA.FTZ R158, R159, R166.reuse, -R158 ;  /* 0x000000a69f9e7223 */ /* 0x080fe2000001089e */
[----:B------:R-:W-:Y:S01]  /*32d0*/  FFMA.FTZ R169, R160, R166, R169 ;  /* 0x000000a6a0a97223 */ /* 0x000fe200000100a9 */
[C---:B--2-4-:R-:W-:Y:S01]  /*32e0*/  FFMA.FTZ R159, R171.reuse, R159, -R2 ;  /* 0x0000009fab9f7223 */ /* 0x054fe20000010802 */
[----:B------:R-:W-:Y:S01]  /*32f0*/  FFMA.FTZ R160, R171, R160, R167 ;  /* 0x000000a0aba07223 */ /* 0x000fe200000100a7 */
[----:B------:R-:W-:Y:S01]  /*3300*/  FADD.FTZ R155, R155, R158 ;  /* 0x0000009e9b9b7221 */ /* 0x000fe20000010000 */
[----:B------:R-:W-:-:S07]  /*3310*/  FADD.FTZ R156, R156, R169 ;  /* 0x000000a99c9c7221 */ /* 0x000fce0000010000 */
.L_x_17496:
[----:B------:R-:W-:Y:S05]  /*3320*/  BSYNC.RECONVERGENT B0 ;  /* 0x0000000000007941 */ /* 0x000fea0003800200 */
.L_x_17495:
[----:B------:R-:W-:Y:S01]  /*3330*/  ISETP.GT.U32.AND P5, PT, R161, 0x1d, PT ;  /* 0x0000001da100780c */ /* 0x000fe20003fa4070 */
[----:B----4-:R4:W1:Y:S01]  /*3340*/  SHFL.DOWN PT, R171, R159, 0x2, 0x1f ;  /* 0x08401f009fab7f89 */ /* 0x01086200000e0000 */
        /* <DEDUP_REMOVED lines=11> */
[-C--:B-12-4-:R-:W-:Y:S01]  /*3400*/  FFMA.FTZ R159, R159, R171.reuse, -R2 ;  /* 0x000000ab9f9f7223 */ /* 0x096fe20000010802 */
[----:B------:R-:W-:Y:S01]  /*3410*/  FFMA.FTZ R160, R160, R171, R167 ;  /* 0x000000aba0a07223 */ /* 0x000fe200000100a7 */
[----:B------:R-:W-:Y:S01]  /*3420*/  FADD.FTZ R155, R155, R158 ;  /* 0x0000009e9b9b7221 */ /* 0x000fe20000010000 */
[----:B------:R-:W-:-:S07]  /*3430*/  FADD.FTZ R156, R156, R169 ;  /* 0x000000a99c9c7221 */ /* 0x000fce0000010000 */
.L_x_17498:
[----:B------:R-:W-:Y:S05]  /*3440*/  BSYNC.RECONVERGENT B0 ;  /* 0x0000000000007941 */ /* 0x000fea0003800200 */
.L_x_17497:
[----:B------:R-:W-:Y:S01]  /*3450*/  ISETP.GT.U32.AND P5, PT, R161, 0x1b, PT ;  /* 0x0000001ba100780c */ /* 0x000fe20003fa4070 */
        /* <DEDUP_REMOVED lines=12> */
[-C--:B--2-4-:R-:W-:Y:S01]  /*3520*/  FFMA.FTZ R159, R159, R171.reuse, -R2 ;  /* 0x000000ab9f9f7223 */ /* 0x094fe20000010802 */
[----:B---3--:R-:W-:Y:S01]  /*3530*/  FFMA.FTZ R160, R160, R171, R167 ;  /* 0x000000aba0a07223 */ /* 0x008fe200000100a7 */
[----:B------:R-:W-:Y:S01]  /*3540*/  FADD.FTZ R155, R155, R158 ;  /* 0x0000009e9b9b7221 */ /* 0x000fe20000010000 */
[----:B------:R-:W-:-:S07]  /*3550*/  FADD.FTZ R156, R156, R169 ;  /* 0x000000a99c9c7221 */ /* 0x000fce0000010000 */
.L_x_17500:
[----:B------:R-:W-:Y:S05]  /*3560*/  BSYNC.RECONVERGENT B0 ;  /* 0x0000000000007941 */ /* 0x000fea0003800200 */
.L_x_17499:
[----:B------:R-:W-:Y:S01]  /*3570*/  ISETP.GT.U32.AND P5, PT, R161, 0x17, PT ;  /* 0x00000017a100780c */ /* 0x000fe20003fa4070 */
        /* <DEDUP_REMOVED lines=16> */
.L_x_17502:
[----:B------:R-:W-:Y:S05]  /*3680*/  BSYNC.RECONVERGENT B0 ;  /* 0x0000000000007941 */ /* 0x000fea0003800200 */
.L_x_17501:
        /* <DEDUP_REMOVED lines=17> */
.L_x_17504:
[----:B------:R-:W-:Y:S05]  /*37a0*/  BSYNC.RECONVERGENT B0 ;  /* 0x0000000000007941 */ /* 0x000fea0003800200 */
.L_x_17503:
        /* <DEDUP_REMOVED lines=8> */
[----:B--234-:R-:W2:Y:S01]  /*3830*/  SHFL.IDX PT, R160, R160, RZ, 0x1f ;  /* 0x00001fffa0a07589 */ /* 0x01cea200000e0000 */
[----:B-1----:R-:W-:-:S03]  /*3840*/  @P5 FMUL.FTZ R2, R171, R170 ;  /* 0x000000aaab025220 */ /* 0x002fc60000410000 */
[----:B------:R-:W1:Y:S01]  /*3850*/  SHFL.IDX PT, R159, R159, RZ, 0x1f ;  /* 0x00001fff9f9f7589 */ /* 0x000e6200000e0000 */
[----:B-----5:R-:W-:-:S03]  /*3860*/  @P5 FMUL.FTZ R158, R167, R170 ;  /* 0x000000aaa79e5220 */ /* 0x020fc60000410000 */
[----:B------:R-:W3:Y:S01]  /*3870*/  SHFL.IDX PT, R155, R155, RZ, 0x1f ;  /* 0x00001fff9b9b7589 */ /* 0x000ee200000e0000 */
[-C--:B0-----:R-:W-:Y:S01]  /*3880*/  @P5 FFMA.FTZ R2, R167, R169.reuse, -R2 ;  /* 0x000000a9a7025223 */ /* 0x081fe20000010802 */
[----:B------:R-:W-:Y:S01]  /*3890*/  @P5 FFMA.FTZ R158, R171, R169, R158 ;  /* 0x000000a9ab9e5223 */ /* 0x000fe2000001009e */
[----:B------:R-:W-:Y:S01]  /*38a0*/  FMUL.FTZ R167, R45, R157 ;  /* 0x0000009d2da77220 */ /* 0x000fe20000410000 */
[----:B------:R-:W0:Y:S01]  /*38b0*/  SHFL.IDX PT, R156, R156, RZ, 0x1f ;  /* 0x00001fff9c9c7589 */ /* 0x000e2200000e0000 */
[----:B------:R-:W-:Y:S01]  /*38c0*/  @P5 FADD.FTZ R169, R173, R2 ;  /* 0x00000002ada95221 */ /* 0x000fe20000010000 */
[-C--:B------:R-:W-:Y:S01]  /*38d0*/  FMUL.FTZ R2, R45, R3.reuse ;  /* 0x000000032d027220 */ /* 0x080fe20000410000 */
[C---:B------:R-:W-:Y:S01]  /*38e0*/  FFMA.FTZ R167, R44.reuse, R3, R167 ;  /* 0x000000032ca77223 */ /* 0x040fe200000100a7 */
[----:B------:R-:W-:Y:S02]  /*38f0*/  @P5 FADD.FTZ R170, R175, R158 ;  /* 0x0000009eafaa5221 */ /* 0x000fe40000010000 */
[----:B------:R-:W-:Y:S01]  /*3900*/  FFMA.FTZ R158, R44, R157, -R2 ;  /* 0x0000009d2c9e7223 */ /* 0x000fe20000010802 */
[----:B------:R-:W-:Y:S01]  /*3910*/  FADD.FTZ R2, RZ, R167 ;  /* 0x000000a7ff027221 */ /* 0x000fe20000010000 */
[----:B------:R-:W-:-:S02]  /*3920*/  ISETP.NE.AND P5, PT, R54, RZ, PT ;  /* 0x000000ff3600720c */ /* 0x000fc40003fa5270 */
[----:B------:R-:W-:Y:S01]  /*3930*/  FADD.FTZ R158, R117, R158 ;  /* 0x0000009e759e7221 */ /* 0x000fe20000010000 */
[-C--:B------:R-:W-:Y:S01]  /*3940*/  FMUL.FTZ R44, R134, R2.reuse ;  /* 0x00000002862c7220 */ /* 0x080fe20000410000 */
[----:B------:R-:W-:Y:S02]  /*3950*/  FMUL.FTZ R172, R40, R2 ;  /* 0x0000000228ac7220 */ /* 0x000fe40000410000 */
[-C--:B------:R-:W-:Y:S01]  /*3960*/  FMUL.FTZ R3, R134, R158.reuse ;  /* 0x0000009e86037220 */ /* 0x080fe20000410000 */
[----:B------:R-:W-:Y:S01]  /*3970*/  FFMA.FTZ R157, R133, R158, -R44 ;  /* 0x0000009e859d7223 */ /* 0x000fe2000001082c */
[C---:B------:R-:W-:Y:S01]  /*3980*/  FMUL.FTZ R44, R143.reuse, R2 ;  /* 0x000000028f2c7220 */ /* 0x040fe20000410000 */
[----:B------:R-:W-:Y:S01]  /*3990*/  FMUL.FTZ R167, R143, R158 ;  /* 0x0000009e8fa77220 */ /* 0x000fe20000410000 */
[----:B------:R-:W-:Y:S01]  /*39a0*/  FFMA.FTZ R3, R133, R2, R3 ;  /* 0x0000000285037223 */ /* 0x000fe20000010003 */
[----:B------:R-:W-:Y:S01]  /*39b0*/  FADD.FTZ R157, R118, R157 ;  /* 0x0000009d769d7221 */ /* 0x000fe20000010000 */
[----:B------:R-:W-:-:S02]  /*39c0*/  FFMA.FTZ R143, R141, R158, -R44 ;  /* 0x0000009e8d8f7223 */ /* 0x000fc4000001082c */
[----:B------:R-:W-:Y:S01]  /*39d0*/  FADD.FTZ R45, RZ, R3 ;  /* 0x00000003ff2d7221 */ /* 0x000fe20000010000 */
[-C--:B------:R-:W-:Y:S01]  /*39e0*/  FMUL.FTZ R166, R136, R157.reuse ;  /* 0x0000009d88a67220 */ /* 0x080fe20000410000 */
[----:B------:R-:W-:Y:S01]  /*39f0*/  FFMA.FTZ R3, R141, R2, R167 ;  /* 0x000000028d037223 */ /* 0x000fe200000100a7 */
[----:B------:R-:W-:Y:S01]  /*3a00*/  FMUL.FTZ R168, R144, R157 ;  /* 0x0000009d90a87220 */ /* 0x000fe20000410000 */
[-C--:B------:R-:W-:Y:S01]  /*3a10*/  FMUL.FTZ R44, R136, R45.reuse ;  /* 0x0000002d882c7220 */ /* 0x080fe20000410000 */
[-C--:B------:R-:W-:Y:S01]  /*3a20*/  FMUL.FTZ R141, R144, R45.reuse ;  /* 0x0000002d908d7220 */ /* 0x080fe20000410000 */
[CC--:B------:R-:W-:Y:S01]  /*3a30*/  FFMA.FTZ R166, R135.reuse, R45.reuse, R166 ;  /* 0x0000002d87a67223 */ /* 0x0c0fe200000100a6 */
[C---:B------:R-:W-:Y:S01]  /*3a40*/  FFMA.FTZ R168, R142.reuse, R45, R168 ;  /* 0x0000002d8ea87223 */ /* 0x040fe200000100a8 */
[-C--:B------:R-:W-:Y:S01]  /*3a50*/  FFMA.FTZ R144, R135, R157.reuse, -R44 ;  /* 0x0000009d87907223 */ /* 0x080fe2000001082c */
[----:B------:R-:W-:Y:S01]  /*3a60*/  FFMA.FTZ R141, R142, R157, -R141 ;  /* 0x0000009d8e8d7223 */ /* 0x000fe2000001088d */
[----:B------:R-:W-:Y:S01]  /*3a70*/  FADD.FTZ R44, RZ, R166 ;  /* 0x000000a6ff2c7221 */ /* 0x000fe20000010000 */
[C---:B------:R-:W-:Y:S01]  /*3a80*/  FFMA.FTZ R3, -R0.reuse, R3, RZ ;  /* 0x0000000300037223 */ /* 0x040fe200000101ff */
[----:B------:R-:W-:Y:S01]  /*3a90*/  FADD.FTZ R175, R119, R144 ;  /* 0x0000009077af7221 */ /* 0x000fe20000010000 */
[----:B------:R-:W-:Y:S01]  /*3aa0*/  FFMA.FTZ R143, R0, R143, RZ ;  /* 0x0000008f008f7223 */ /* 0x000fe200000100ff */
[C---:B------:R-:W-:Y:S01]  /*3ab0*/  FMUL.FTZ R142, R147.reuse, R44 ;  /* 0x0000002c938e7220 */ /* 0x040fe20000410000 */
[----:B------:R-:W-:Y:S01]  /*3ac0*/  FFMA.FTZ R3, -R112, R168, R3 ;  /* 0x000000a870037223 */ /* 0x000fe20000010103 */
[-C--:B------:R-:W-:Y:S01]  /*3ad0*/  FMUL.FTZ R147, R147, R175.reuse ;  /* 0x000000af93937220 */ /* 0x080fe20000410000 */
[----:B------:R-:W-:Y:S01]  /*3ae0*/  FMUL.FTZ R168, R138, R175 ;  /* 0x000000af8aa87220 */ /* 0x000fe20000410000 */
[----:B------:R-:W-:Y:S01]  /*3af0*/  FFMA.FTZ R141, R112, R141, R143 ;  /* 0x0000008d708d7223 */ /* 0x000fe2000001008f */
[CC--:B------:R-:W-:Y:S01]  /*3b00*/  FFMA.FTZ R142, R145.reuse, R175.reuse, -R142 ;  /* 0x000000af918e7223 */ /* 0x0c0fe2000001088e */
[-C--:B------:R-:W-:Y:S01]  /*3b10*/  FFMA.FTZ R144, R145, R44.reuse, R147 ;  /* 0x0000002c91907223 */ /* 0x080fe20000010093 */
[----:B------:R-:W-:Y:S01]  /*3b20*/  FMUL.FTZ R166, R138, R44 ;  /* 0x0000002c8aa67220 */ /* 0x000fe20000410000 */
[C---:B------:R-:W-:Y:S01]  /*3b30*/  FFMA.FTZ R145, R41.reuse, R158, R172 ;  /* 0x0000009e29917223 */ /* 0x040fe200000100ac */
[C---:B------:R-:W-:Y:S01]  /*3b40*/  FFMA.FTZ R142, R114.reuse, R142, R141 ;  /* 0x0000008e728e7223 */ /* 0x040fe2000001008d */
[----:B------:R-:W-:Y:S01]  /*3b50*/  FFMA.FTZ R144, -R114, R144, R3 ;  /* 0x0000009072907223 */ /* 0x000fe20000010103 */
[----:B------:R-:W-:Y:S01]  /*3b60*/  FMUL.FTZ R3, R41, R2 ;  /* 0x0000000229037220 */ /* 0x000fe20000410000 */
[----:B------:R-:W-:Y:S01]  /*3b70*/  FFMA.FTZ R141, R137, R175, -R166 ;  /* 0x000000af898d7223 */ /* 0x000fe200000108a6 */
[CC--:B------:R-:W-:Y:S01]  /*3b80*/  FMUL.FTZ R147, R41.reuse, R45.reuse ;  /* 0x0000002d29937220 */ /* 0x0c0fe20000410000 */
[----:B------:R-:W-:Y:S01]  /*3b90*/  FMUL.FTZ R167, R41, R44 ;  /* 0x0000002c29a77220 */ /* 0x000fe20000410000 */
[C---:B------:R-:W-:Y:S01]  /*3ba0*/  FFMA.FTZ R143, R40.reuse, R158, -R3 ;  /* 0x0000009e288f7223 */ /* 0x040fe20000010803 */
[-C--:B------:R-:W-:Y:S01]  /*3bb0*/  FFMA.FTZ R3, R137, R44.reuse, R168 ;  /* 0x0000002c89037223 */ /* 0x080fe200000100a8 */
[----:B------:R-:W-:Y:S01]  /*3bc0*/  FMUL.FTZ R168, R40, R44 ;  /* 0x0000002c28a87220 */ /* 0x000fe20000410000 */
[----:B------:R-:W-:Y:S01]  /*3bd0*/  FADD.FTZ R141, R120, R141 ;  /* 0x0000008d788d7221 */ /* 0x000fe20000010000 */
[----:B------:R-:W-:Y:S01]  /*3be0*/  FMUL.FTZ R166, R40, R45 ;  /* 0x0000002d28a67220 */ /* 0x000fe20000410000 */
[----:B------:R-:W-:Y:S01]  /*3bf0*/  FADD.FTZ R3, RZ, R3 ;  /* 0x00000003ff037221 */ /* 0x000fe20000010000 */
[C---:B------:R-:W-:Y:S01]  /*3c00*/  FFMA.FTZ R173, R41.reuse, R175, R168 ;  /* 0x000000af29ad7223 */ /* 0x040fe200000100a8 */
[----:B------:R-:W-:Y:S01]  /*3c10*/  FMUL.FTZ R168, R170, R43 ;  /* 0x0000002baaa87220 */ /* 0x000fe20000410000 */
[C---:B------:R-:W-:Y:S01]  /*3c20*/  FFMA.FTZ R147, R40.reuse, R157, -R147 ;  /* 0x0000009d28937223 */ /* 0x040fe20000010893 */
[-C--:B------:R-:W-:Y:S01]  /*3c30*/  FMUL.FTZ R172, R41, R3.reuse ;  /* 0x0000000329ac7220 */ /* 0x080fe20000410000 */
[C---:B------:R-:W-:Y:S01]  /*3c40*/  FMUL.FTZ R174, R40.reuse, R3 ;  /* 0x0000000328ae7220 */ /* 0x040fe20000410000 */
[C---:B------:R-:W-:Y:S01]  /*3c50*/  FFMA.FTZ R171, R40.reuse, R175, -R167 ;  /* 0x000000af28ab7223 */ /* 0x040fe200000108a7 */
[----:B------:R-:W-:Y:S01]  /*3c60*/  FMUL.FTZ R43, R169, R43 ;  /* 0x0000002ba92b7220 */ /* 0x000fe20000410000 */
[----:B------:R-:W-:Y:S01]  /*3c70*/  FFMA.FTZ R172, R40, R141, -R172 ;  /* 0x0000008d28ac7223 */ /* 0x000fe200000108ac */
[----:B--2---:R-:W-:Y:S01]  /*3c80*/  FMUL.FTZ R40, R160, R7 ;  /* 0x00000007a0287220 */ /* 0x004fe20000410000 */
[C---:B------:R-:W-:Y:S01]  /*3c90*/  FFMA.FTZ R167, R41.reuse, R157, R166 ;  /* 0x0000009d29a77223 */ /* 0x040fe200000100a6 */
[----:B------:R-:W-:Y:S01]  /*3ca0*/  FFMA.FTZ R174, R41, R141, R174 ;  /* 0x0000008d29ae7223 */ /* 0x000fe200000100ae */
[----:B------:R-:W-:Y:S01]  /*3cb0*/  FFMA.FTZ R41, R170, R42, -R43 ;  /* 0x0000002aaa297223 */ /* 0x000fe2000001082b */
[-C--:B-1----:R-:W-:Y:S01]  /*3cc0*/  FFMA.FTZ R40, R159, R6.reuse, -R40 ;  /* 0x000000069f287223 */ /* 0x082fe20000010828 */
[C---:B------:R-:W-:Y:S01]  /*3cd0*/  FMUL.FTZ R166, R160.reuse, R6 ;  /* 0x00000006a0a67220 */ /* 0x040fe20000410000 */
[----:B------:R-:W-:Y:S01]  /*3ce0*/  FFMA.FTZ R168, R169, R42, R168 ;  /* 0x0000002aa9a87223 */ /* 0x000fe200000100a8 */
[----:B------:R-:W-:Y:S01]  /*3cf0*/  FMUL.FTZ R6, R160, R5 ;  /* 0x00000005a0067220 */ /* 0x000fe20000410000 */
[----:B------:R-:W-:Y:S01]  /*3d00*/  FADD.FTZ R41, R154, R41 ;  /* 0x000000299a297221 */ /* 0x000fe20000010000 */
[-C--:B------:R-:W-:Y:S01]  /*3d10*/  FMUL.FTZ R160, R160, R4.reuse ;  /* 0x00000004a0a07220 */ /* 0x080fe20000410000 */
[----:B------:R-:W-:Y:S01]  /*3d20*/  FADD.FTZ R153, R153, R168 ;  /* 0x000000a899997221 */ /* 0x000fe20000010000 */
[C---:B------:R-:W-:Y:S01]  /*3d30*/  FFMA.FTZ R4, R159.reuse, R4, -R6 ;  /* 0x000000049f047223 */ /* 0x040fe20000010806 */
[----:B------:R-:W-:Y:S01]  /*3d40*/  FFMA.FTZ R7, R159, R7, R166 ;  /* 0x000000079f077223 */ /* 0x000fe200000100a6 */
[----:B---3--:R-:W-:Y:S01]  /*3d50*/  FADD.FTZ R6, R155, R40 ;  /* 0x000000289b067221 */ /* 0x008fe20000010000 */
[C---:B------:R-:W-:Y:S01]  /*3d60*/  FMUL.FTZ R40, R138.reuse, R41 ;  /* 0x000000298a287220 */ /* 0x040fe20000410000 */
[----:B------:R-:W-:Y:S01]  /*3d70*/  FMUL.FTZ R138, R138, R153 ;  /* 0x000000998a8a7220 */ /* 0x000fe20000410000 */
[----:B------:R-:W-:Y:S01]  /*3d80*/  FFMA.FTZ R5, R159, R5, R160 ;  /* 0x000000059f057223 */ /* 0x000fe200000100a0 */
[----:B0-----:R-:W-:Y:S01]  /*3d90*/  FADD.FTZ R7, R156, R7 ;  /* 0x000000079c077221 */ /* 0x001fe20000010000 */
[C---:B------:R-:W-:Y:S01]  /*3da0*/  FFMA.FTZ R40, R137.reuse, R153, R40 ;  /* 0x0000009989287223 */ /* 0x040fe20000010028 */
[----:B------:R-:W-:Y:S01]  /*3db0*/  FFMA.FTZ R137, R137, R41, -R138 ;  /* 0x0000002989897223 */ /* 0x000fe2000001088a */
[C---:B------:R-:W-:Y:S01]  /*3dc0*/  FMUL.FTZ R42, R0.reuse, R143 ;  /* 0x0000008f002a7220 */ /* 0x040fe20000410000 */
[----:B------:R-:W-:Y:S01]  /*3dd0*/  FMUL.FTZ R145, R0, -R145 ;  /* 0x8000009100917220 */ /* 0x000fe20000410000 */
[----:B------:R0:W-:Y:S01]  /*3de0*/  @!P5 STS.128 [UR7+0x1b80], R4 ;  /* 0x001b8004ff00d988 */ /* 0x0001e20008000c07 */
[----:B------:R-:W-:Y:S01]  /*3df0*/  FADD.FTZ R151, R151, R40 ;  /* 0x0000002897977221 */ /* 0x000fe20000010000 */
[C---:B------:R-:W-:Y:S01]  /*3e00*/  FMUL.FTZ R147, R112.reuse, R147 ;  /* 0x0000009370937220 */ /* 0x040fe20000410000 */
[----:B------:R-:W-:Y:S01]  /*3e10*/  FMUL.FTZ R167, R112, -R167 ;  /* 0x800000a770a77220 */ /* 0x000fe20000410000 */
[C---:B------:R-:W-:Y:S01]  /*3e20*/  FMUL.FTZ R171, R114.reuse, R171 ;  /* 0x000000ab72ab7220 */ /* 0x040fe20000410000 */
[----:B------:R-:W-:Y:S01]  /*3e30*/  FMUL.FTZ R173, R114, -R173 ;  /* 0x800000ad72ad7220 */ /* 0x000fe20000410000 */
[----:B------:R-:W-:Y:S01]  /*3e40*/  FMUL.FTZ R43, R115, -R174 ;  /* 0x800000ae732b7220 */ /* 0x000fe20000410000 */
[----:B------:R-:W-:Y:S01]  /*3e50*/  FADD.FTZ R152, R152, R137 ;  /* 0x0000008998987221 */ /* 0x000fe20000010000 */
[----:B------:R1:W-:Y:S01]  /*3e60*/  STS [R79+0x210], R42 ;  /* 0x0002102a4f007388 */ /* 0x0003e20000000800 */
[CC--:B------:R-:W-:Y:S01]  /*3e70*/  FMUL.FTZ R40, R136.reuse, R151.reuse ;  /* 0x0000009788287220 */ /* 0x0c0fe20000410000 */
[----:B------:R-:W-:Y:S01]  /*3e80*/  FADD.FTZ R158, -R117, R158 ;  /* 0x0000009e759e7221 */ /* 0x000fe20000010100 */
[----:B------:R-:W-:Y:S01]  /*3e90*/  FMUL.FTZ R136, R136, R152 ;  /* 0x0000009888887220 */ /* 0x000fe20000410000 */
[----:B------:R-:W-:Y:S01]  /*3ea0*/  STS [R82+0x4], R145 ;  /* 0x0000049152007388 */ /* 0x000fe20000000800 */
[----:B------:R-:W-:Y:S01]  /*3eb0*/  FADD.FTZ R157, -R118, R157 ;  /* 0x0000009d769d7221 */ /* 0x000fe20000010100 */
[----:B0-----:R-:W-:Y:S01]  /*3ec0*/  FMUL.FTZ R7, R115, R172 ;  /* 0x000000ac73077220 */ /* 0x001fe20000410000 */
[C---:B------:R-:W-:Y:S01]  /*3ed0*/  FFMA.FTZ R5, R135.reuse, R152, -R40 ;  /* 0x0000009887057223 */ /* 0x040fe20000010828 */
[----:B------:R-:W-:Y:S01]  /*3ee0*/  STS [R82+0x8], R147 ;  /* 0x0000089352007388 */ /* 0x000fe20000000800 */
[----:B------:R-:W-:Y:S01]  /*3ef0*/  FFMA.FTZ R136, R135, R151, R136 ;  /* 0x0000009787887223 */ /* 0x000fe20000010088 */
[-C--:B------:R-:W-:Y:S01]  /*3f00*/  FMUL.FTZ R135, R151, R96.reuse ;  /* 0x0000006097877220 */ /* 0x080fe20000410000 */
[----:B------:R-:W-:Y:S01]  /*3f10*/  FADD.FTZ R155, R150, R5 ;  /* 0x00000005969b7221 */ /* 0x000fe20000010000 */
[----:B------:R-:W-:Y:S01]  /*3f20*/  STS [R82+0xc], R167 ;  /* 0x00000ca752007388 */ /* 0x000fe20000000800 */
[----:B------:R-:W-:Y:S01]  /*3f30*/  FADD.FTZ R149, R149, R136 ;  /* 0x0000008895957221 */ /* 0x000fe20000010000 */
[----:B------:R-:W-:Y:S01]  /*3f40*/  FMUL.FTZ R137, R152, R96 ;  /* 0x0000006098897220 */ /* 0x000fe20000410000 */
[C---:B------:R-:W-:Y:S01]  /*3f50*/  FMUL.FTZ R4, R134.reuse, R155 ;  /* 0x0000009b86047220 */ /* 0x040fe20000410000 */
[----:B------:R-:W-:Y:S01]  /*3f60*/  STS [R82+0x10], R171 ;  /* 0x000010ab52007388 */ /* 0x000fe20000000800 */
[-C--:B------:R-:W-:Y:S01]  /*3f70*/  FMUL.FTZ R134, R134, R149.reuse ;  /* 0x0000009586867220 */ /* 0x080fe20000410000 */
[-C--:B------:R-:W-:Y:S01]  /*3f80*/  FMUL.FTZ R40, R149, R102.reuse ;  /* 0x0000006695287220 */ /* 0x080fe20000410000 */
[C---:B------:R-:W-:Y:S01]  /*3f90*/  FFMA.FTZ R5, R133.reuse, R149, R4 ;  /* 0x0000009585057223 */ /* 0x040fe20000010004 */
[----:B------:R-:W-:Y:S01]  /*3fa0*/  STS [R82+0x14], R173 ;  /* 0x000014ad52007388 */ /* 0x000fe20000000800 */
[----:B------:R-:W-:Y:S01]  /*3fb0*/  FFMA.FTZ R133, R133, R155, -R134 ;  /* 0x0000009b85857223 */ /* 0x000fe20000010886 */
[----:B------:R-:W-:Y:S01]  /*3fc0*/  FMUL.FTZ R4, R155, R102 ;  /* 0x000000669b047220 */ /* 0x000fe20000410000 */
[----:B------:R-:W-:Y:S01]  /*3fd0*/  FADD.FTZ R146, R146, R5 ;  /* 0x0000000592927221 */ /* 0x000fe20000010000 */
[----:B------:R0:W-:Y:S01]  /*3fe0*/  STS [R82+0x18], R7 ;  /* 0x0000180752007388 */ /* 0x0001e20000000800 */
[----:B------:R-:W-:Y:S01]  /*3ff0*/  FADD.FTZ R148, R148, R133 ;  /* 0x0000008594947221 */ /* 0x000fe20000010000 */
[C---:B-1----:R-:W-:Y:S01]  /*4000*/  FMUL.FTZ R42, R45.reuse, R40 ;  /* 0x000000282d2a7220 */ /* 0x042fe20000410000 */
[----:B------:R-:W-:Y:S01]  /*4010*/  FMUL.FTZ R6, R45, R4 ;  /* 0x000000042d067220 */ /* 0x000fe20000410000 */
[----:B------:R1:W-:Y:S01]  /*4020*/  STS [R82+0x1c], R43 ;  /* 0x00001c2b52007388 */ /* 0x0003e20000000800 */
[----:B------:R-:W-:Y:S01]  /*4030*/  FMUL.FTZ R5, R148, R100 ;  /* 0x0000006494057220 */ /* 0x000fe20000410000 */
[C---:B------:R-:W-:Y:S01]  /*4040*/  FFMA.FTZ R42, R157.reuse, R4, -R42 ;  /* 0x000000049d2a7223 */ /* 0x040fe2000001082a */
[----:B------:R-:W-:Y:S01]  /*4050*/  FFMA.FTZ R6, R157, R40, R6 ;  /* 0x000000289d067223 */ /* 0x000fe20000010006 */
[----:B------:R-:W-:Y:S01]  /*4060*/  BAR.SYNC.DEFER_BLOCKING 0x0 ;  /* 0x0000000000007b1d */ /* 0x000fe20000010000 */
[----:B------:R-:W-:Y:S01]  /*4070*/  FMUL.FTZ R4, R140, R3 ;  /* 0x000000038c047220 */ /* 0x000fe20000410000 */
[----:B0-----:R-:W-:Y:S01]  /*4080*/  FMUL.FTZ R7, R2, R5 ;  /* 0x0000000502077220 */ /* 0x001fe20000410000 */
[-C--:B------:R-:W-:Y:S01]  /*4090*/  FMUL.FTZ R140, R140, R141.reuse ;  /* 0x0000008d8c8c7220 */ /* 0x080fe20000410000 */
[----:B------:R-:W-:Y:S01]  /*40a0*/  FADD.FTZ R134, -R119, R175 ;  /* 0x000000af77867221 */ /* 0x000fe20000010100 */
[----:B------:R-:W-:Y:S01]  /*40b0*/  FFMA.FTZ R4, R139, R141, -R4 ;  /* 0x0000008d8b047223 */ /* 0x000fe20000010804 */
[----:B-1----:R-:W-:Y:S01]  /*40c0*/  FMUL.FTZ R43, R146, R100 ;  /* 0x00000064922b7220 */ /* 0x002fe20000410000 */
[----:B------:R-:W-:-:S03]  /*40d0*/  FMUL.FTZ R143, R44, R135 ;  /* 0x000000872c8f7220 */ /* 0x000fc60000410000 */
[-C--:B------:R-:W-:Y:S01]  /*40e0*/  FFMA.FTZ R7, R158, R43.reuse, R7 ;  /* 0x0000002b9e077223 */ /* 0x080fe20000010007 */
[----:B------:R-:W-:Y:S01]  /*40f0*/  FMUL.FTZ R133, R2, R43 ;  /* 0x0000002b02857220 */ /* 0x000fe20000410000 */
[-C--:B------:R-:W-:Y:S01]  /*4100*/  FFMA.FTZ R143, R134, R137.reuse, -R143 ;  /* 0x00000089868f7223 */ /* 0x080fe2000001088f */
[----:B------:R-:W-:Y:S01]  /*4110*/  FMUL.FTZ R137, R44, R137 ;  /* 0x000000892c897220 */ /* 0x000fe20000410000 */
[----:B------:R-:W-:Y:S01]  /*4120*/  FADD.FTZ R7, RZ, R7 ;  /* 0x00000007ff077221 */ /* 0x000fe20000010000 */
[----:B------:R-:W-:Y:S02]  /*4130*/  FFMA.FTZ R133, R158, R5, -R133 ;  /* 0x000000059e857223 */ /* 0x000fe40000010885 */
[----:B------:R-:W-:Y:S01]  /*4140*/  FFMA.FTZ R137, R134, R135, R137 ;  /* 0x0000008786897223 */ /* 0x000fe20000010089 */
[----:B------:R-:W-:Y:S01]  /*4150*/  FADD.FTZ R6, R7, R6 ;  /* 0x0000000607067221 */ /* 0x000fe20000010000 */
[----:B------:R-:W-:Y:S01]  /*4160*/  FFMA.FTZ R7, R139, R3, R140 ;  /* 0x000000038b077223 */ /* 0x000fe2000001008c */
[----:B------:R-:W-:Y:S01]  /*4170*/  LEA R139, R121, -R126, 0x1 ;  /* 0x8000007e798b7211 */ /* 0x000fe200078e08ff */
[----:B------:R-:W-:Y:S01]  /*4180*/  FADD.FTZ R133, RZ, R133 ;  /* 0x00000085ff857221 */ /* 0x000fe20000010000 */
[----:B------:R-:W-:Y:S01]  /*4190*/  FADD.FTZ R137, R6, R137 ;  /* 0x0000008906897221 */ /* 0x000fe20000010000 */
[----:B------:R0:W1:Y:S01]  /*41a0*/  LDS R145, [R70+0x290] ;  /* 0x0002900046917984 */ /* 0x0000620000000800 */
[----:B------:R-:W-:Y:S01]  /*41b0*/  ISETP.GE.AND P6, PT, R139, 0x1, PT ;  /* 0x000000018b00780c */ /* 0x000fe20003fc6270 */
[----:B------:R-:W-:-:S04]  /*41c0*/  FADD.FTZ R42, R133, R42 ;  /* 0x0000002a852a7221 */ /* 0x000fc80000010000 */
[----:B------:R-:W-:-:S08]  /*41d0*/  FADD.FTZ R42, R42, R143 ;  /* 0x0000008f2a2a7221 */ /* 0x000fd00000010000 */
[----:B0-----:R-:W-:Y:S05]  /*41e0*/  @!P6 BRA `(.L_x_17506) ;  /* 0x000000000008e947 */ /* 0x001fea0003800000 */
[----:B------:R-:W0:Y:S04]  /*41f0*/  LDS R5, [R69+0x210] ;  /* 0x0002100045057984 */ /* 0x000e280000000800 */
[----:B0-----:R0:W-:Y:S02]  /*4200*/  REDG.E.ADD.F32.FTZ.RN.STRONG.GPU desc[UR16][R38.64], R5 ;  /* 0x00000005260079a6 */ /* 0x0011e4000c12f310 */
.L_x_17506:
[----:B------:R-:W-:Y:S05]  /*4210*/  BSYNC.RECONVERGENT B0 ;  /* 0x0000000000007941 */ /* 0x000fea0003800200 */
.L_x_17505:
[----:B------:R-:W-:Y:S01]  /*4220*/  ISETP.GE.AND P6, PT, R139, 0x21, PT ;  /* 0x000000218b00780c */ /* 0x000fe20003fc6270 */
[----:B------:R-:W-:-:S12]  /*4230*/  BSSY.RECONVERGENT B0, `(.L_x_17507) ;  /* 0x0000003000007945 */ /* 0x000fd80003800200 */
[----:B------:R-:W-:Y:S05]  /*4240*/  @!P6 BRA `(.L_x_17508) ;  /* 0x000000000004e947 */ /* 0x000fea0003800000 */
[----:B-1----:R2:W-:Y:S02]  /*4250*/  REDG.E.ADD.F32.FTZ.RN.STRONG.GPU desc[UR16][R38.64+0x80], R145 ;  /* 0x00008091260079a6 */ /* 0x0025e4000c12f310 */
.L_x_17508:
[----:B------:R-:W-:Y:S05]  /*4260*/  BSYNC.RECONVERGENT B0 ;  /* 0x0000000000007941 */ /* 0x000fea0003800200 */
.L_x_17507:
[----:B0-----:R0:W3:Y:S01]  /*4270*/  LDS R5, [R71+0x310] ;  /* 0x0003100047057984 */ /* 0x0010e20000000800 */
[----:B------:R-:W-:Y:S01]  /*4280*/  ISETP.GE.AND P6, PT, R139, 0x41, PT ;  /* 0x000000418b00780c */ /* 0x000fe20003fc6270 */
[----:B------:R-:W-:-:S12]  /*4290*/  BSSY.RECONVERGENT B0, `(.L_x_17509) ;  /* 0x0000003000007945 */ /* 0x000fd80003800200 */
[----:B0-----:R-:W-:Y:S05]  /*42a0*/  @!P6 BRA `(.L_x_17510) ;  /* 0x000000000004e947 */ /* 0x001fea0003800000 */
[----:B---3--:R0:W-:Y:S02]  /*42b0*/  REDG.E.ADD.F32.FTZ.RN.STRONG.GPU desc[UR16][R38.64+0x100], R5 ;  /* 0x00010005260079a6 */ /* 0x0081e4000c12f310 */
.L_x_17510:
[----:B------:R-:W-:Y:S05]  /*42c0*/  BSYNC.RECONVERGENT B0 ;  /* 0x0000000000007941 */ /* 0x000fea0003800200 */
.L_x_17509:
[----:B0--3--:R0:W3:Y:S01]  /*42d0*/  LDS R5, [R73+0x390] ;  /* 0x0003900049057984 */ /* 0x0090e20000000800 */
[----:B------:R-:W-:Y:S01]  /*42e0*/  ISETP.GE.AND P6, PT, R139, 0x61, PT ;  /* 0x000000618b00780c */ /* 0x000fe20003fc6270 */
[----:B------:R-:W-:Y:S01]  /*42f0*/  BSSY.RECONVERGENT B0, `(.L_x_17511) ;  /* 0x0000004000007945 */ /* 0x000fe20003800200 */
[----:B------:R-:W-:-:S11]  /*4300*/  FMUL.FTZ R136, R153, R98 ;  /* 0x0000006299887220 */ /* 0x000fd60000410000 */
[----:B0-----:R-:W-:Y:S05]  /*4310*/  @!P6 BRA `(.L_x_17512) ;  /* 0x000000000004e947 */ /* 0x001fea0003800000 */
[----:B---3--:R0:W-:Y:S02]  /*4320*/  REDG.E.ADD.F32.FTZ.RN.STRONG.GPU desc[UR16][R38.64+0x180], R5 ;  /* 0x00018005260079a6 */ /* 0x0081e4000c12f310 */
.L_x_17512:
[----:B------:R-:W-:Y:S05]  /*4330*/  BSYNC.RECONVERGENT B0 ;  /* 0x0000000000007941 */ /* 0x000fea0003800200 */
.L_x_17511:
[----:B0--3--:R0:W3:Y:S01]  /*4340*/  LDS R5, [R74+0x410] ;  /* 0x000410004a057984 */ /* 0x0090e20000000800 */
[----:B------:R-:W-:Y:S01]  /*4350*/  ISETP.GE.AND P6, PT, R139, 0x81, PT ;  /* 0x000000818b00780c */ /* 0x000fe20003fc6270 */
[----:B------:R-:W-:Y:S01]  /*4360*/  BSSY.RECONVERGENT B0, `(.L_x_17513) ;  /* 0x0000006000007945 */ /* 0x000fe20003800200 */
[----:B------:R-:W-:Y:S01]  /*4370*/  FADD.FTZ R141, -R120, R141 ;  /* 0x0000008d788d7221 */ /* 0x000fe20000010100 */
[----:B------:R-:W-:Y:S01]  /*4380*/  FMUL.FTZ R6, R41, R98 ;  /* 0x0000006229067220 */ /* 0x000fe20000410000 */
[----:B------:R-:W-:-:S09]  /*4390*/  FMUL.FTZ R138, R3, R136 ;  /* 0x00000088038a7220 */ /* 0x000fd20000410000 */
[----:B0-----:R-:W-:Y:S05]  /*43a0*/  @!P6 BRA `(.L_x_17514) ;  /* 0x000000000004e947 */ /* 0x001fea0003800000 */
[----:B---3--:R0:W-:Y:S02]  /*43b0*/  REDG.E.ADD.F32.FTZ.RN.STRONG.GPU desc[UR16][R38.64+0x200], R5 ;  /* 0x00020005260079a6 */ /* 0x0081e4000c12f310 */
.L_x_17514:
[----:B------:R-:W-:Y:S05]  /*43c0*/  BSYNC.RECONVERGENT B0 ;  /* 0x0000000000007941 */ /* 0x000fea0003800200 */
.L_x_17513:
[----:B------:R4:W1:Y:S01]  /*43d0*/  LDS R133, [R75+0x490] ;  /* 0x000490004b857984 */ /* 0x0008620000000800 */
[----:B------:R-:W-:Y:S01]  /*43e0*/  ISETP.GE.AND P6, PT, R139, 0xa1, PT ;  /* 0x000000a18b00780c */ /* 0x000fe20003fc6270 */
[----:B------:R-:W-:Y:S01]  /*43f0*/  BSSY.RECONVERGENT B0, `(.L_x_17515) ;  /* 0x0000005000007945 */ /* 0x000fe20003800200 */
[-C--:B0--3--:R-:W-:Y:S01]  /*4400*/  FFMA.FTZ R5, R141, R6.reuse, -R138 ;  /* 0x000000068d057223 */ /* 0x089fe2000001088a */
[----:B------:R-:W-:-:S10]  /*4410*/  FMUL.FTZ R6, R3, R6 ;  /* 0x0000000603067220 */ /* 0x000fd40000410000 */
[----:B----4-:R-:W-:Y:S05]  /*4420*/  @!P6 BRA `(.L_x_17516) ;  /* 0x000000000004e947 */ /* 0x010fea0003800000 */
[----:B-1----:R0:W-:Y:S02]  /*4430*/  REDG.E.ADD.F32.FTZ.RN.STRONG.GPU desc[UR16][R38.64+0x280], R133 ;  /* 0x00028085260079a6 */ /* 0x0021e4000c12f310 */
.L_x_17516:
[----:B------:R-:W-:Y:S05]  /*4440*/  BSYNC.RECONVERGENT B0 ;  /* 0x0000000000007941 */ /* 0x000fea0003800200 */
.L_x_17515:
[----:B01----:R0:W1:Y:S01]  /*4450*/  LDS R133, [R76+0x510] ;  /* 0x000510004c857984 */ /* 0x0030620000000800 */
[----:B------:R-:W-:Y:S01]  /*4460*/  ISETP.GE.AND P6, PT, R139, 0xc1, PT ;  /* 0x000000c18b00780c */ /* 0x000fe20003fc6270 */
[----:B------:R-:W-:Y:S01]  /*4470*/  BSSY.RECONVERGENT B0, `(.L_x_17517) ;  /* 0x0000004000007945 */ /* 0x000fe20003800200 */
[----:B------:R-:W-:-:S11]  /*4480*/  FFMA.FTZ R138, R141, R136, R6 ;  /* 0x000000888d8a7223 */ /* 0x000fd60000010006 */
[----:B0-----:R-:W-:Y:S05]  /*4490*/  @!P6 BRA `(.L_x_17518) ;  /* 0x000000000004e947 */ /* 0x001fea0003800000 */
[----:B-1----:R0:W-:Y:S02]  /*44a0*/  REDG.E.ADD.F32.FTZ.RN.STRONG.GPU desc[UR16][R38.64+0x300], R133 ;  /* 0x00030085260079a6 */ /* 0x0021e4000c12f310 */
.L_x_17518:
[----:B------:R-:W-:Y:S05]  /*44b0*/  BSYNC.RECONVERGENT B0 ;  /* 0x0000000000007941 */ /* 0x000fea0003800200 */
.L_x_17517:
[----:B01----:R0:W1:Y:S01]  /*44c0*/  LDS R133, [R78+0x590] ;  /* 0x000590004e857984 */ /* 0x0030620000000800 */
[----:B------:R-:W-:Y:S01]  /*44d0*/  ISETP.GE.AND P6, PT, R139, 0xe1, PT ;  /* 0x000000e18b00780c */ /* 0x000fe20003fc6270 */
[----:B------:R-:W-:Y:S01]  /*44e0*/  BSSY.RECONVERGENT B0, `(.L_x_17519) ;  /* 0x0000007000007945 */ /* 0x000fe20003800200 */
[C---:B------:R-:W-:Y:S01]  /*44f0*/  FFMA.FTZ R6, R115.reuse, R4, R142 ;  /* 0x0000000473067223 */ /* 0x040fe2000001008e */
[----:B------:R-:W-:Y:S01]  /*4500*/  FFMA.FTZ R7, -R115, R7, R144 ;  /* 0x0000000773077223 */ /* 0x000fe20000010190 */
[----:B------:R-:W-:Y:S01]  /*4510*/  FADD.FTZ R4, R137, R138 ;  /* 0x0000008a89047221 */ /* 0x000fe20000010000 */
[----:B------:R-:W-:-:S08]  /*4520*/  FADD.FTZ R5, R42, R5 ;  /* 0x000000052a057221 */ /* 0x000fd00000010000 */
[----:B0-----:R-:W-:Y:S05]  /*4530*/  @!P6 BRA `(.L_x_17520) ;  /* 0x000000000004e947 */ /* 0x001fea0003800000 */
[----:B-1----:R0:W-:Y:S02]  /*4540*/  REDG.E.ADD.F32.FTZ.RN.STRONG.GPU desc[UR16][R38.64+0x380], R133 ;  /* 0x00038085260079a6 */ /* 0x0021e4000c12f310 */
.L_x_17520:
[----:B------:R-:W-:Y:S05]  /*4550*/  BSYNC.RECONVERGENT B0 ;  /* 0x0000000000007941 */ /* 0x000fea0003800200 */
.L_x_17519:
[----:B0-2---:R-:W0:Y:S01]  /*4560*/  SHFL.DOWN PT, R39, R4, 0x1, 0x1f ;  /* 0x08201f0004277f89 */ /* 0x005e2200000e0000 */
[----:B------:R-:W-:Y:S01]  /*4570*/  ISETP.GT.AND P6, PT, R94, 0x1e, PT ;  /* 0x0000001e5e00780c */ /* 0x000fe20003fc4270 */
[----:B------:R-:W-:Y:S01]  /*4580*/  BSSY.RECONVERGENT B0, `(.L_x_17521) ;  /* 0x000003e000007945 */ /* 0x000fe20003800200 */
[----:B------:R-:W-:Y:S01]  /*4590*/  FADD.FTZ R110, R135, R110 ;  /* 0x0000006e876e7221 */ /* 0x000fe20000010000 */
[----:B------:R-:W2:Y:S01]  /*45a0*/  SHFL.DOWN PT, R38, R5, 0x1, 0x1f ;  /* 0x08201f0005267f89 */ /* 0x000ea200000e0000 */
[----:B------:R-:W-:-:S03]  /*45b0*/  FADD.FTZ R113, R136, R113 ;  /* 0x0000007188717221 */ /* 0x000fc60000010000 */
[----:B------:R-:W3:Y:S04]  /*45c0*/  SHFL.DOWN PT, R42, R7, 0x1, 0x1f ;  /* 0x08201f00072a7f89 */ /* 0x000ee800000e0000 */
[----:B-1----:R-:W1:Y:S02]  /*45d0*/  SHFL.DOWN PT, R133, R6, 0x1, 0x1f ;  /* 0x08201f0006857f89 */ /* 0x002e6400000e0000 */
[----:B0-----:R-:W-:Y:S01]  /*45e0*/  @!P6 FADD.FTZ R4, R4, R39 ;  /* 0x000000270404e221 */ /* 0x001fe20000010000 */
[----:B--2---:R-:W-:-:S04]  /*45f0*/  @!P6 FADD.FTZ R5, R5, R38 ;  /* 0x000000260505e221 */ /* 0x004fc80000010000 */
[----:B------:R-:W0:Y:S01]  /*4600*/  SHFL.DOWN PT, R39, R4, 0x2, 0x1f ;  /* 0x08401f0004277f89 */ /* 0x000e2200000e0000 */
[----:B---3--:R-:W-:-:S03]  /*4610*/  @!P6 FADD.FTZ R7, R7, R42 ;  /* 0x0000002a0707e221 */ /* 0x008fc60000010000 */
[----:B------:R-:W2:Y:S01]  /*4620*/  SHFL.DOWN PT, R38, R5, 0x2, 0x1f ;  /* 0x08401f0005267f89 */ /* 0x000ea200000e0000 */
[----:B-1----:R-:W-:-:S03]  /*4630*/  @!P6 FADD.FTZ R6, R6, R133 ;  /* 0x000000850606e221 */ /* 0x002fc60000010000 */
[----:B------:R-:W1:Y:S01]  /*4640*/  SHFL.DOWN PT, R42, R7, 0x2, 0x1f ;  /* 0x08401f00072a7f89 */ /* 0x000e6200000e0000 */
[----:B------:R-:W-:-:S03]  /*4650*/  ISETP.GT.AND P6, PT, R94, 0x1d, PT ;  /* 0x0000001d5e00780c */ /* 0x000fc60003fc4270 */
[----:B------:R-:W3:Y:S10]  /*4660*/  SHFL.DOWN PT, R133, R6, 0x2, 0x1f ;  /* 0x08401f0006857f89 */ /* 0x000ef400000e0000 */
[----:B0-----:R-:W-:Y:S01]  /*4670*/  @!P6 FADD.FTZ R4, R4, R39 ;  /* 0x000000270404e221 */ /* 0x001fe20000010000 */
[----:B--2---:R-:W-:-:S04]  /*4680*/  @!P6 FADD.FTZ R5, R5, R38 ;  /* 0x000000260505e221 */ /* 0x004fc80000010000 */
[----:B------:R-:W0:Y:S01]  /*4690*/  SHFL.DOWN PT, R39, R4, 0x4, 0x1f ;  /* 0x08801f0004277f89 */ /* 0x000e2200000e0000 */
[----:B-1----:R-:W-:-:S03]  /*46a0*/  @!P6 FADD.FTZ R7, R7, R42 ;  /* 0x0000002a0707e221 */ /* 0x002fc60000010000 */
        /* <DEDUP_REMOVED lines=15> */
[----:B------:R-:W-:Y:S01]  /*47a0*/  FMUL.FTZ R39, R23, R41 ;  /* 0x0000002917277220 */ /* 0x000fe20000410000 */
[----:B-1----:R-:W-:-:S03]  /*47b0*/  @!P6 FADD.FTZ R5, R5, R38 ;  /* 0x000000260505e221 */ /* 0x002fc60000010000 */
[CC--:B------:R-:W-:Y:S01]  /*47c0*/  FFMA.FTZ R38, R22.reuse, R153.reuse, R39 ;  /* 0x0000009916267223 */ /* 0x0c0fe20000010027 */
[----:B------:R-:W-:Y:S01]  /*47d0*/  FMUL.FTZ R39, R23, R152 ;  /* 0x0000009817277220 */ /* 0x000fe20000410000 */
[----:B--2---:R-:W-:Y:S01]  /*47e0*/  @!P6 FADD.FTZ R7, R7, R42 ;  /* 0x0000002a0707e221 */ /* 0x004fe20000010000 */
[----:B------:R-:W-:Y:S01]  /*47f0*/  FMUL.FTZ R42, R23, R153 ;  /* 0x00000099172a7220 */ /* 0x000fe20000410000 */
[----:B------:R-:W-:Y:S01]  /*4800*/  FMUL.FTZ R38, R141, R38 ;  /* 0x000000268d267220 */ /* 0x000fe20000410000 */
[----:B------:R-:W-:Y:S01]  /*4810*/  FFMA.FTZ R39, R22, R151, R39 ;  /* 0x0000009716277223 */ /* 0x000fe20000010027 */
[----:B---3--:R-:W-:Y:S01]  /*4820*/  @!P6 FADD.FTZ R6, R6, R133 ;  /* 0x000000850606e221 */ /* 0x008fe20000010000 */
[----:B------:R-:W-:Y:S01]  /*4830*/  ISETP.GT.AND P6, PT, R94, 0xf, PT ;  /* 0x0000000f5e00780c */ /* 0x000fe20003fc4270 */
[----:B------:R-:W-:Y:S01]  /*4840*/  FFMA.FTZ R42, R22, R41, -R42 ;  /* 0x00000029162a7223 */ /* 0x000fe2000001082a */
[C---:B------:R-:W-:Y:S01]  /*4850*/  FMUL.FTZ R41, R23.reuse, R151 ;  /* 0x0000009717297220 */ /* 0x040fe20000410000 */
[----:B------:R-:W-:Y:S01]  /*4860*/  FMUL.FTZ R135, R134, R39 ;  /* 0x0000002786877220 */ /* 0x000fe20000410000 */
[----:B------:R-:W-:Y:S01]  /*4870*/  FMUL.FTZ R39, R23, R155 ;  /* 0x0000009b17277220 */ /* 0x000fe20000410000 */
[----:B------:R-:W-:Y:S01]  /*4880*/  FFMA.FTZ R38, R3, R42, R38 ;  /* 0x0000002a03267223 */ /* 0x000fe20000010026 */
[----:B------:R-:W-:Y:S01]  /*4890*/  FFMA.FTZ R133, R22, R152, -R41 ;  /* 0x0000009816857223 */ /* 0x000fe20000010829 */
[----:B------:R0:W1:Y:S02]  /*48a0*/  SHFL.DOWN PT, R3, R4, 0x10, 0x1f ;  /* 0x0a001f0004037f89 */ /* 0x00006400000e0000 */
[----:B------:R-:W-:-:S02]  /*48b0*/  FFMA.FTZ R153, R109, R153, R38 ;  /* 0x000000996d997223 */ /* 0x000fc40000010026 */
[----:B------:R0:W2:Y:S04]  /*48c0*/  SHFL.DOWN PT, R38, R5, 0x10, 0x1f ;  /* 0x0a001f0005267f89 */ /* 0x0000a800000e0000 */
[----:B------:R0:W3:Y:S04]  /*48d0*/  SHFL.DOWN PT, R41, R6, 0x10, 0x1f ;  /* 0x0a001f0006297f89 */ /* 0x0000e800000e0000 */
[----:B------:R0:W4:Y:S01]  /*48e0*/  SHFL.DOWN PT, R42, R7, 0x10, 0x1f ;  /* 0x0a001f00072a7f89 */ /* 0x00012200000e0000 */
[----:B------:R-:W-:Y:S05]  /*48f0*/  @P6 BRA `(.L_x_17522) ;  /* 0x0000000000186947 */ /* 0x000fea0003800000 */
[----:B------:R-:W-:Y:S01]  /*4900*/  ISETP.NE.AND P6, PT, R94, RZ, PT ;  /* 0x000000ff5e00720c */ /* 0x000fe20003fc5270 */
[----:B01----:R-:W-:Y:S01]  /*4910*/  FADD.FTZ R4, R4, R3 ;  /* 0x0000000304047221 */ /* 0x003fe20000010000 */
[----:B--2---:R-:W-:Y:S01]  /*4920*/  FADD.FTZ R5, R5, R38 ;  /* 0x0000002605057221 */ /* 0x004fe20000010000 */
[----:B---3--:R-:W-:Y:S01]  /*4930*/  FADD.FTZ R6, R6, R41 ;  /* 0x0000002906067221 */ /* 0x008fe20000010000 */
[----:B----4-:R-:W-:-:S09]  /*4940*/  FADD.FTZ R7, R7, R42 ;  /* 0x0000002a07077221 */ /* 0x010fd20000010000 */
[----:B------:R0:W-:Y:S02]  /*4950*/  @!P6 STS.128 [UR6+0x640], R4 ;  /* 0x00064004ff00e988 */ /* 0x0001e40008000c06 */
.L_x_17522:
[----:B------:R-:W-:Y:S05]  /*4960*/  BSYNC.RECONVERGENT B0 ;  /* 0x0000000000007941 */ /* 0x000fea0003800200 */
.L_x_17521:
[C---:B-1----:R-:W-:Y:S01]  /*4970*/  FMUL.FTZ R3, R23.reuse, R148 ;  /* 0x0000009417037220 */ /* 0x042fe20000410000 */
[CC--:B---3--:R-:W-:Y:S01]  /*4980*/  FMUL.FTZ R41, R23.reuse, R149.reuse ;  /* 0x0000009517297220 */ /* 0x0c8fe20000410000 */
[C---:B--2---:R-:W-:Y:S01]  /*4990*/  FFMA.FTZ R38, R22.reuse, R149, R39 ;  /* 0x0000009516267223 */ /* 0x044fe20000010027 */
[-C--:B------:R-:W-:Y:S01]  /*49a0*/  FMUL.FTZ R23, R23, R146.reuse ;  /* 0x0000009217177220 */ /* 0x080fe20000410000 */
[C---:B------:R-:W-:Y:S01]  /*49b0*/  FFMA.FTZ R3, R22.reuse, R146, R3 ;  /* 0x0000009216037223 */ /* 0x040fe20000010003 */
[C---:B----4-:R-:W-:Y:S01]  /*49c0*/  FFMA.FTZ R42, R22.reuse, R155, -R41 ;  /* 0x0000009b162a7223 */ /* 0x050fe20000010829 */
        /* <DEDUP_REMOVED lines=28> */
.L_x_17524:
[----:B------:R-:W-:Y:S05]  /*4b90*/  BSYNC.RECONVERGENT B0 ;  /* 0x0000000000007941 */ /* 0x000fea0003800200 */
.L_x_17523:
[----:B------:R-:W-:-:S04]  /*4ba0*/  UIADD3 UR4, UPT, UPT, UR4, 0x1, URZ ;  /* 0x0000000104047890 */ /* 0x000fc8000fffe0ff */
[----:B------:R-:W-:-:S09]  /*4bb0*/  UISETP.GE.AND UP0, UPT, UR4, UR9, UPT ;  /* 0x000000090400728c */ /* 0x000fd2000bf06270 */
[----:B------:R-:W-:Y:S05]  /*4bc0*/  BRA.U !UP0, `(.L_x_17525) ;  /* 0xffffffd108bc7547 */ /* 0x000fea000b83ffff */
.L_x_17491:
[----:B------:R-:W-:Y:S01]  /*4bd0*/  BAR.SYNC.DEFER_BLOCKING 0x0 ;  /* 0x0000000000007b1d */ /* 0x000fe20000010000 */
[-C--:B------:R-:W-:Y:S02]  /*4be0*/  ISETP.GE.AND P0, PT, R72, R92.reuse, PT ;  /* 0x0000005c4800720c */ /* 0x080fe40003f06270 */
[-C--:B------:R-:W-:Y:S02]  /*4bf0*/  ISETP.GE.AND P1, PT, R77, R92.reuse, PT ;  /* 0x0000005c4d00720c */ /* 0x080fe40003f26270 */
[----:B------:R-:W-:-:S03]  /*4c00*/  ISETP.GE.AND P2, PT, R83, R92, PT ;  /* 0x0000005c5300720c */ /* 0x000fc60003f46270 */
[----:B------:R-:W2:Y:S01]  /*4c10*/  LDC.64 R26, c[0x0][0x4f8] ;  /* 0x00013e00ff1a7b82 */ /* 0x000ea20000000a00 */
[----:B------:R-:W-:Y:S01]  /*4c20*/  ISETP.GE.AND P3, PT, R84, R92, PT ;  /* 0x0000005c5400720c */ /* 0x000fe20003f66270 */
[----:B------:R-:W3:Y:S01]  /*4c30*/  LDCU.64 UR8, c[0x0][0x500] ;  /* 0x0000a000ff0877ac */ /* 0x000ee20008000a00 */
[----:B0-----:R-:W-:Y:S02]  /*4c40*/  PRMT R0, RZ, 0x7610, R0 ;  /* 0x00007610ff007816 */ /* 0x001fe40000000000 */
[----:B------:R-:W-:Y:S01]  /*4c50*/  PRMT R2, RZ, 0x7610, R2 ;  /* 0x00007610ff027816 */ /* 0x000fe20000000002 */
[----:B------:R-:W0:Y:S01]  /*4c60*/  LDCU.64 UR10, c[0x0][0x550] ;  /* 0x0000aa00ff0a77ac */ /* 0x000e220008000a00 */
[----:B-1----:R-:W-:Y:S01]  /*4c70*/  PRMT R4, RZ, 0x7610, R4 ;  /* 0x00007610ff047816 */ /* 0x002fe20000000004 */
[----:B------:R-:W1:Y:S01]  /*4c80*/  LDC.64 R30, c[0x0][0x518] ;  /* 0x00014600ff1e7b82 */ /* 0x000e620000000a00 */
[----:B------:R-:W4:Y:S04]  /*4c90*/  @!P0 LDG.E.U16 R0, desc[UR16][R8.64] ;  /* 0x0000001008008981 */ /* 0x000f28000c1e1500 */
[----:B------:R-:W5:Y:S04]  /*4ca0*/  @!P1 LDG.E.U16 R2, desc[UR16][R8.64+0x40] ;  /* 0x0000401008029981 */ /* 0x000f68000c1e1500 */
[----:B------:R-:W3:Y:S04]  /*4cb0*/  @!P2 LDG.E.U16 R4, desc[UR16][R8.64+0x80] ;  /* 0x000080100804a981 */ /* 0x000ee8000c1e1500 */
[----:B------:R-:W2:Y:S01]  /*4cc0*/  @!P3 LDG.E.U16 R106, desc[UR16][R8.64+0xc0] ;  /* 0x0000c010086ab981 */ /* 0x000ea2000c1e1500 */
[----:B------:R-:W-:-:S02]  /*4cd0*/  ISETP.NE.AND P0, PT, R54, RZ, PT ;  /* 0x000000ff3600720c */ /* 0x000fc40003f05270 */
[----:B------:R-:W-:Y:S02]  /*4ce0*/  F2FP.F16.F32.PACK_AB R108, R111, R108 ;  /* 0x0000006c6f6c723e */ /* 0x000fe400000000ff */
[----:B------:R-:W-:Y:S01]  /*4cf0*/  F2FP.F16.F32.PACK_AB R109, R113, R110 ;  /* 0x0000006e716d723e */ /* 0x000fe200000000ff */
[----:B----4-:R-:W-:Y:S04]  /*4d00*/  STS.U16 [R93], R0 ;  /* 0x000000005d007388 */ /* 0x010fe80000000400 */
[----:B-----5:R-:W-:Y:S04]  /*4d10*/  STS.U16 [R93+0x40], R2 ;  /* 0x000040025d007388 */ /* 0x020fe80000000400 */
[----:B---3--:R-:W-:Y:S04]  /*4d20*/  STS.U16 [R93+0x80], R4 ;  /* 0x000080045d007388 */ /* 0x008fe80000000400 */
[----:B--2---:R-:W-:Y:S01]  /*4d30*/  STS.U16 [R93+0xc0], R106 ;  /* 0x0000c06a5d007388 */ /* 0x004fe20000000400 */
[----:B------:R-:W-:-:S03]  /*4d40*/  NOP ;  /* 0x0000000000007918 */ /* 0x000fc60000000000 */
[----:B------:R-:W2:Y:S01]  /*4d50*/  LDS.64 R6, [R105] ;  /* 0x0000000069067984 */ /* 0x000ea20000000a00 */
[----:B------:R-:W-:Y:S06]  /*4d60*/  BAR.SYNC.DEFER_BLOCKING 0x0 ;  /* 0x0000000000007b1d */ /* 0x000fec0000010000 */
[----:B------:R-:W-:Y:S01]  /*4d70*/  STS.64 [R105], R108 ;  /* 0x0000006c69007388 */ /* 0x000fe20000000a00 */
[----:B------:R-:W-:-:S03]  /*4d80*/  NOP ;  /* 0x0000000000007918 */ /* 0x000fc60000000000 */
[----:B------:R-:W-:Y:S04]  /*4d90*/  LDS.U16 R9, [R93+0x40] ;  /* 0x000040005d097984 */ /* 0x000fe80000000400 */
[----:B------:R-:W-:Y:S01]  /*4da0*/  LDS.U16 R23, [R93+0x80] ;  /* 0x000080005d177984 */ /* 0x000fe20000000400 */
[--C-:B--2---:R-:W-:Y:S02]  /*4db0*/  HADD2.F32 R3, -RZ, R6.reuse.H0_H0 ;  /* 0x20000006ff037230 */ /* 0x104fe40000004100 */
        /* <DEDUP_REMOVED lines=15> */
[----:B------:R-:W-:Y:S01]  /*4eb0*/  @!P2 FMUL.FTZ R0, R11, -1.4426950216293334961 ;  /* 0xbfb8aa3b0b00a820 */ /* 0x000fe20000410000 */
[----:B------:R-:W-:-:S05]  /*4ec0*/  SHF.R.S32.HI R11, RZ, 0x1f, R10 ;  /* 0x0000001fff0b7819 */ /* 0x000fca000001140a */
[----:B------:R-:W-:Y:S01]  /*4ed0*/  @!P3 FMUL.FTZ R2, R6, -1.4426950216293334961 ;  /* 0xbfb8aa3b0602b820 */ /* 0x000fe20000410000 */
[----:B------:R-:W2:Y:S01]  /*4ee0*/  @!P2 MUFU.EX2 R0, R0 ;  /* 0x000000000000a308 */ /* 0x000ea20000000800 */
[----:B------:R-:W-:-:S04]  /*4ef0*/  @!P1 FMUL.FTZ R6, R5, -1.4426950216293334961 ;  /* 0xbfb8aa3b05069820 */ /* 0x000fc80000410000 */
[----:B------:R-:W-:-:S03]  /*4f00*/  @!P4 FMUL.FTZ R3, R3, -1.4426950216293334961 ;  /* 0xbfb8aa3b0303c820 */ /* 0x000fc60000410000 */
[----:B------:R-:W3:Y:S01]  /*4f10*/  @!P3 MUFU.EX2 R2, R2 ;  /* 0x000000020002b308 */ /* 0x000ee20000000800 */
[----:B------:R-:W4:Y:S07]  /*4f20*/  LDS R8, [UR6+0x100] ;  /* 0x00010006ff087984 */ /* 0x000f2e0008000800 */
[----:B------:R-:W5:Y:S01]  /*4f30*/  @!P4 MUFU.EX2 R3, R3 ;  /* 0x000000030003c308 */ /* 0x000f620000000800 */
[----:B--2---:R-:W-:-:S07]  /*4f40*/  @!P2 FADD.FTZ R0, R0, 1 ;  /* 0x3f8000000000a421 */ /* 0x004fce0000010000 */
[----:B------:R-:W2:Y:S01]  /*4f50*/  @!P2 MUFU.RCP R0, R0 ;  /* 0x000000000000a308 */ /* 0x000ea20000001000 */
[----:B---3--:R-:W-:-:S07]  /*4f60*/  @!P3 FADD.FTZ R4, R2, 1 ;  /* 0x3f8000000204b421 */ /* 0x008fce0000010000 */
[----:B------:R-:W3:Y:S01]  /*4f70*/  @!P3 MUFU.RCP R4, R4 ;  /* 0x000000040004b308 */ /* 0x000ee20000001000 */
[----:B-----5:R-:W-:Y:S01]  /*4f80*/  @!P4 FADD.FTZ R5, R3, 1 ;  /* 0x3f8000000305c421 */ /* 0x020fe20000010000 */
[----:B------:R-:W-:-:S04]  /*4f90*/  IMAD.WIDE.U32 R2, R26, UR18, R10 ;  /* 0x000000121a027c25 */ /* 0x000fc8000f8e000a */
[----:B------:R-:W-:Y:S02]  /*4fa0*/  IMAD R3, R27, UR18, R3 ;  /* 0x000000121b037c24 */ /* 0x000fe4000f8e0203 */
[----:B------:R-:W5:Y:S01]  /*4fb0*/  @!P4 MUFU.RCP R22, R5 ;  /* 0x000000050016c308 */ /* 0x000f620000001000 */
[----:B--2---:R-:W-:Y:S01]  /*4fc0*/  @!P2 FMUL.FTZ R103, R103, R0 ;  /* 0x000000006767a220 */ /* 0x004fe20000410000 */
[----:B------:R-:W-:-:S04]  /*4fd0*/  IMAD.WIDE.U32 R2, R47, UR8, R2 ;  /* 0x000000082f027c25 */ /* 0x000fc8000f8e0002 */
[----:B------:R-:W-:Y:S01]  /*4fe0*/  FADD.FTZ R50, R103, R50 ;  /* 0x0000003267327221 */ /* 0x000fe20000010000 */
[----:B------:R-:W-:Y:S01]  /*4ff0*/  IMAD R0, R47, UR9, R3 ;  /* 0x000000092f007c24 */ /* 0x000fe2000f8e0203 */
[----:B------:R-:W-:Y:S01]  /*5000*/  IADD3 R3, P5, PT, R72, R2, RZ ;  /* 0x0000000248037210 */ /* 0x000fe20007fbe0ff */
[----:B------:R-:W2:Y:S01]  /*5010*/  @!P1 MUFU.EX2 R6, R6 ;  /* 0x0000000600069308 */ /* 0x000ea20000000800 */
[----:B---3--:R-:W-:Y:S01]  /*5020*/  @!P3 FMUL.FTZ R101, R101, R4 ;  /* 0x000000046565b220 */ /* 0x008fe20000410000 */
[----:B-1----:R-:W-:Y:S01]  /*5030*/  IMAD.WIDE.U32 R10, R30, UR18, R10 ;  /* 0x000000121e0a7c25 */ /* 0x002fe2000f8e000a */
[----:B------:R-:W-:Y:S01]  /*5040*/  IADD3.X R0, PT, PT, RZ, R0, RZ, P5, !PT ;  /* 0x00000000ff007210 */ /* 0x000fe20002ffe4ff */
[----:B------:R-:W1:Y:S01]  /*5050*/  LDCU.64 UR8, c[0x0][0x560] ;  /* 0x0000ac00ff0877ac */ /* 0x000e620008000a00 */
[----:B0-----:R-:W-:Y:S01]  /*5060*/  LEA R2, P6, R3, UR10, 0x1 ;  /* 0x0000000a03027c11 */ /* 0x001fe2000f8c08ff */
[----:B------:R-:W-:Y:S01]  /*5070*/  IMAD R11, R31, UR18, R11 ;  /* 0x000000121f0b7c24 */ /* 0x000fe2000f8e020b */
[----:B----4-:R-:W-:Y:S01]  /*5080*/  ISETP.GE.AND P3, PT, R72, R8, PT ;  /* 0x000000084800720c */ /* 0x010fe20003f66270 */
[----:B------:R-:W-:Y:S01]  /*5090*/  FADD.FTZ R50, R50, R101 ;  /* 0x0000006532327221 */ /* 0x000fe20000010000 */
[----:B-----5:R-:W-:Y:S01]  /*50a0*/  @!P4 FMUL.FTZ R99, R99, R22 ;  /* 0x000000166363c220 */ /* 0x020fe20000410000 */
[----:B------:R-:W-:-:S02]  /*50b0*/  ISETP.GE.AND P2, PT, R77, R8, PT ;  /* 0x000000084d00720c */ /* 0x000fc40003f46270 */
[-C--:B------:R-:W-:Y:S02]  /*50c0*/  ISETP.GE.AND P4, PT, R83, R8.reuse, PT ;  /* 0x000000085300720c */ /* 0x080fe40003f86270 */
[----:B------:R-:W-:Y:S02]  /*50d0*/  ISETP.GE.AND P5, PT, R84, R8, PT ;  /* 0x000000085400720c */ /* 0x000fe40003fa6270 */
[----:B------:R-:W-:Y:S01]  /*50e0*/  LEA.HI.X R3, R3, UR11, R0, 0x1, P6 ;  /* 0x0000000b03037c11 */ /* 0x000fe2000b0f0c00 */
[----:B--2---:R-:W-:Y:S01]  /*50f0*/  @!P1 FADD.FTZ R6, R6, 1 ;  /* 0x3f80000006069421 */ /* 0x004fe20000010000 */
[----:B------:R-:W-:-:S03]  /*5100*/  F2FP.F16.F32.PACK_AB R28, R101, R103 ;  /* 0x00000067651c723e */ /* 0x000fc600000000ff */
[----:B------:R-:W0:Y:S01]  /*5110*/  @!P1 MUFU.RCP R27, R6 ;  /* 0x00000006001b9308 */ /* 0x000e220000001000 */
[----:B------:R-:W-:Y:S04]  /*5120*/  @!P3 STG.E.U16 desc[UR16][R2.64], R7 ;  /* 0x000000070200b986 */ /* 0x000fe8000c101510 */
[----:B------:R-:W-:Y:S04]  /*5130*/  @!P2 STG.E.U16 desc[UR16][R2.64+0x40], R9 ;  /* 0x000040090200a986 */ /* 0x000fe8000c101510 */
[----:B------:R-:W-:Y:S04]  /*5140*/  @!P4 STG.E.U16 desc[UR16][R2.64+0x80], R23 ;  /* 0x000080170200c986 */ /* 0x000fe8000c101510 */
[----:B------:R2:W-:Y:S01]  /*5150*/  @!P5 STG.E.U16 desc[UR16][R2.64+0xc0], R25 ;  /* 0x0000c0190200d986 */ /* 0x0005e2000c101510 */
[----:B0-----:R-:W-:Y:S01]  /*5160*/  @!P1 FMUL.FTZ R104, R104, R27 ;  /* 0x0000001b68689220 */ /* 0x001fe20000410000 */
[----:B------:R-:W-:Y:S04]  /*5170*/  BAR.SYNC.DEFER_BLOCKING 0x0 ;  /* 0x0000000000007b1d */ /* 0x000fe80000010000 */
[----:B------:R-:W-:Y:S01]  /*5180*/  F2FP.F16.F32.PACK_AB R29, R104, R99 ;  /* 0x00000063681d723e */ /* 0x000fe200000000ff */
        /* <DEDUP_REMOVED lines=10> */
[----:B------:R-:W0:Y:S01]  /*5230*/  LDS R0, [UR6+0x100] ;  /* 0x00010006ff007984 */ /* 0x000e220008000800 */
[----:B------:R-:W2:Y:S02]  /*5240*/  LDCU.64 UR6, c[0x0][0x520] ;  /* 0x0000a400ff0677ac */ /* 0x000ea40008000a00 */
[----:B--2---:R-:W-:-:S04]  /*5250*/  IMAD.WIDE.U32 R2, R47, UR6, R10 ;  /* 0x000000062f027c25 */ /* 0x004fc8000f8e000a */
[----:B------:R-:W-:Y:S01]  /*5260*/  IMAD R4, R47, UR7, R3 ;  /* 0x000000072f047c24 */ /* 0x000fe2000f8e0203 */
[C---:B------:R-:W-:Y:S02]  /*5270*/  IADD3 R3, P4, PT, R72.reuse, R2, RZ ;  /* 0x0000000248037210 */ /* 0x040fe40007f9e0ff */
[-C--:B0-----:R-:W-:Y:S02]  /*5280*/  ISETP.GE.AND P0, PT, R72, R0.reuse, PT ;  /* 0x000000004800720c */ /* 0x081fe40003f06270 */
[-C--:B------:R-:W-:Y:S02]  /*5290*/  ISETP.GE.AND P1, PT, R77, R0.reuse, PT ;  /* 0x000000004d00720c */ /* 0x080fe40003f26270 */
[-C--:B------:R-:W-:Y:S02]  /*52a0*/  ISETP.GE.AND P2, PT, R83, R0.reuse, PT ;  /* 0x000000005300720c */ /* 0x080fe40003f46270 */
[----:B------:R-:W-:Y:S02]  /*52b0*/  ISETP.GE.AND P3, PT, R84, R0, PT ;  /* 0x000000005400720c */ /* 0x000fe40003f66270 */
[----:B------:R-:W-:-:S02]  /*52c0*/  IADD3.X R0, PT, PT, RZ, R4, RZ, P4, !PT ;  /* 0x00000004ff007210 */ /* 0x000fc400027fe4ff */
[----:B-1----:R-:W-:-:S04]  /*52d0*/  LEA R2, P4, R3, UR8, 0x1 ;  /* 0x0000000803027c11 */ /* 0x002fc8000f8808ff */
        /* <DEDUP_REMOVED lines=16> */
.L_x_17482:
        /* <DEDUP_REMOVED lines=34> */
.L_x_17528:
[----:B------:R-:W-:Y:S05]  /*5600*/  BSYNC.RECONVERGENT B0 ;  /* 0x0000000000007941 */ /* 0x000fea0003800200 */
.L_x_17527:
        /* <DEDUP_REMOVED lines=26> */
.L_x_17530:
[----:B------:R-:W-:Y:S05]  /*57b0*/  BSYNC.RECONVERGENT B0 ;  /* 0x0000000000007941 */ /* 0x000fea0003800200 */
.L_x_17529:
        /* <DEDUP_REMOVED lines=10> */
.L_x_17532:
[----:B------:R-:W-:Y:S02]  /*5860*/  LEA R0, R11, UR4, 0x3 ;  /* 0x000000040b007c11 */ /* 0x000fe4000f8e18ff */
[----:B-12---:R-:W-:Y:S02]  /*5870*/  SHF.R.S32.HI R2, RZ, 0x1f, R11 ;  /* 0x0000001fff027819 */ /* 0x006fe4000001140b */
[----:B------:R-:W-:Y:S01]  /*5880*/  MOV R52, R16 ;  /* 0x0000001000347202 */ /* 0x000fe20000000f00 */
[----:B------:R-:W1:Y:S01]  /*5890*/  LDS.64 R12, [R0+0x2b80] ;  /* 0x002b8000000c7984 */ /* 0x000e620000000a00 */
[----:B------:R-:W-:Y:S01]  /*58a0*/  MOV R50, R18 ;  /* 0x0000001200327202 */ /* 0x000fe20000000f00 */
        /* <DEDUP_REMOVED lines=21> */
.L_x_17531:
[----:B------:R-:W-:Y:S05]  /*5a00*/  EXIT ;  /* 0x000000000000794d */ /* 0x000fea0003800000 */
.L_x_17533:
        /* <DEDUP_REMOVED lines=15> */
.L_x_18797:


//--------------------- .text._Z25selective_scan_bwd_kernelI32Selective_Scan_bwd_kernel_traitsILi32ELi4ELb0ELb0ELb1ELb1ELb1EN3c104HalfENS1_7complexIfEEEEv12SSMParamsBwd --------------------------
	.section	.text._Z25selective_scan_bwd_kernelI32Selective_Scan_bwd_kernel_traitsILi32ELi4ELb0ELb0ELb1ELb1ELb1EN3c104HalfENS1_7complexIfEEEEv12SSMParamsBwd,"ax",@progbits
	.align	128
        .global         _Z25selective_scan_bwd_kernelI32Selective_Scan_bwd_kernel_traitsILi32ELi4ELb0ELb0ELb1ELb1ELb1EN3c104HalfENS1_7complexIfEEEEv12SSMParamsBwd
        .type           _Z25selective_scan_bwd_kernelI32Selective_Scan_bwd_kernel_traitsILi32ELi4ELb0ELb0ELb1ELb1ELb1EN3c104HalfENS1_7complexIfEEEEv12SSMParamsBwd,@function
        .size           _Z25selective_scan_bwd_kernelI32Selective_Scan_bwd_kernel_traitsILi32ELi4ELb0ELb0ELb1ELb1ELb1EN3c104HalfENS1_7complexIfEEEEv12SSMParamsBwd,(.L_x_18798 - _Z25selective_scan_bwd_kernelI32Selective_Scan_bwd_kernel_traitsILi32ELi4ELb0ELb0ELb1ELb1ELb1EN3c104HalfENS1_7complexIfEEEEv12SSMParamsBwd)
        .other          _Z25selective_scan_bwd_kernelI32Selective_Scan_bwd_kernel_traitsILi32ELi4ELb0ELb0ELb1ELb1ELb1EN3c104HalfENS1_7complexIfEEEEv12SSMParamsBwd,@"STO_CUDA_ENTRY STV_DEFAULT"
_Z25selective_scan_bwd_kernelI32Selective_Scan_bwd_kernel_traitsILi32ELi4ELb0ELb0ELb1ELb1ELb1EN3c104HalfENS1_7complexIfEEEEv12SSMParamsBwd:
.text._Z25selective_scan_bwd_kernelI32Selective_Scan_bwd_kernel_traitsILi32ELi4ELb0ELb0ELb1ELb1ELb1EN3c104HalfENS1_7complexIfEEEEv12SSMParamsBwd:
        /* <DEDUP_REMOVED lines=193> */
.L_x_17579:
        /* <DEDUP_REMOVED lines=32> */
[----:B--2---:R0:W-:Y:S04]  /*0e10*/  STS.U16 [R91], R0 ;  /* 0x000000005b007388 */ /* 0x0041e80000000400 */
[----:B---3--:R-:W-:Y:S04]  /*0e20*/  STS.U16 [R91+0x40], R4 ;  /* 0x000040045b007388 */ /* 0x008fe80000000400 */
[----:B----4-:R1:W-:Y:S04]  /*0e30*/  STS.U16 [R91+0x80], R6 ;  /* 0x000080065b007388 */ /* 0x0103e80000000400 */
[----:B------:R2:W-:Y:S01]  /*0e40*/  STS.U16 [R91+0xc0], R20 ;  /* 0x0000c0145b007388 */ /* 0x0005e20000000400 */
[----:B------:R-:W-:-:S03]  /*0e50*/  NOP ;  /* 0x0000000000007918 */ /* 0x000fc60000000000 */
[----:B------:R-:W-:Y:S01]  /*0e60*/  LDS.64 R2, [R22+UR6] ;  /* 0x0000000616027984 */ /* 0x000fe20008000a00 */
[----:B0-----:R-:W-:Y:S01]  /*0e70*/  PRMT R0, RZ, 0x7610, R0 ;  /* 0x00007610ff007816 */ /* 0x001fe20000000000 */
[----:B-1----:R-:W0:Y:S08]  /*0e80*/  LDC.64 R6, c[0x0][0x410] ;  /* 0x00010400ff067b82 */ /* 0x002e300000000a00 */
[----:B------:R-:W-:Y:S01]  /*0e90*/  BAR.SYNC.DEFER_BLOCKING 0x0 ;  /* 0x0000000000007b1d */ /* 0x000fe20000010000 */
[----:B------:R-:W-:-:S02]  /*0ea0*/  PRMT R32, RZ, 0x7610, R32 ;  /* 0x00007610ff207816 */ /* 0x000fc40000000020 */
[----:B------:R-:W-:Y:S02]  /*0eb0*/  PRMT R34, RZ, 0x7610, R34 ;  /* 0x00007610ff227816 */ /* 0x000fe40000000022 */
[----:B------:R-:W-:-:S03]  /*0ec0*/  PRMT R36, RZ, 0x7610, R36 ;  /* 0x00007610ff247816 */ /* 0x000fc60000000024 */
[----:B------:R-:W1:Y:S01]  /*0ed0*/  LDC.64 R4, c[0x0][0x418] ;  /* 0x00010600ff047b82 */ /* 0x000e620000000a00 */
[----:B------:R-:W3:Y:S04]  /*0ee0*/  @!P0 LDG.E.U16 R24, desc[UR16][R8.64] ;  /* 0x0000001008188981 */ /* 0x000ee8000c1e1500 */
[----:B------:R-:W4:Y:S04]  /*0ef0*/  @!P1 LDG.E.U16 R26, desc[UR16][R8.64+0x40] ;  /* 0x00004010081a9981 */ /* 0x000f28000c1e1500 */
[----:B------:R-:W4:Y:S04]  /*0f00*/  @!P2 LDG.E.U16 R28, desc[UR16][R8.64+0x80] ;  /* 0x00008010081ca981 */ /* 0x000f28000c1e1500 */
[----:B------:R-:W4:Y:S01]  /*0f10*/  @!P3 LDG.E.U16 R30, desc[UR16][R8.64+0xc0] ;  /* 0x0000c010081eb981 */ /* 0x000f22000c1e1500 */
[----:B--2---:R-:W-:-:S04]  /*0f20*/  IADD3 R20, P4, PT, R21, R60, RZ ;  /* 0x0000003c15147210 */ /* 0x004fc80007f9e0ff */
[----:B------:R-:W-:Y:S01]  /*0f30*/  IADD3.X R21, PT, PT, RZ, R61, RZ, P4, !PT ;  /* 0x0000003dff157210 */ /* 0x000fe200027fe4ff */
[----:B---3--:R-:W-:Y:S04]  /*0f40*/  STS.U16 [R91], R24 ;  /* 0x000000185b007388 */ /* 0x008fe80000000400 */
[----:B----4-:R-:W-:Y:S04]  /*0f50*/  STS.U16 [R91+0x40], R26 ;  /* 0x0000401a5b007388 */ /* 0x010fe80000000400 */
[----:B------:R-:W-:Y:S04]  /*0f60*/  STS.U16 [R91+0x80], R28 ;  /* 0x0000801c5b007388 */ /* 0x000fe80000000400 */
[----:B------:R-:W-:Y:S01]  /*0f70*/  STS.U16 [R91+0xc0], R30 ;  /* 0x0000c01e5b007388 */ /* 0x000fe20000000400 */
[----:B------:R-:W-:-:S03]  /*0f80*/  NOP ;  /* 0x0000000000007918 */ /* 0x000fc60000000000 */
[----:B------:R-:W2:Y:S01]  /*0f90*/  LDS.64 R38, [R22+UR6] ;  /* 0x0000000616267984 */ /* 0x000ea20008000a00 */
[----:B------:R-:W-:Y:S06]  /*0fa0*/  BAR.SYNC.DEFER_BLOCKING 0x0 ;  /* 0x0000000000007b1d */ /* 0x000fec0000010000 */
[----:B------:R-:W3:Y:S04]  /*0fb0*/  @!P0 LDG.E.U16 R0, desc[UR16][R20.64] ;  /* 0x0000001014008981 */ /* 0x000ee8000c1e1500 */
[----:B------:R-:W4:Y:S04]  /*0fc0*/  @!P1 LDG.E.U16 R32, desc[UR16][R20.64+0x40] ;  /* 0x0000401014209981 */ /* 0x000f28000c1e1500 */
[----:B------:R-:W4:Y:S04]  /*0fd0*/  @!P2 LDG.E.U16 R34, desc[UR16][R20.64+0x80] ;  /* 0x000080101422a981 */ /* 0x000f28000c1e1500 */
[----:B------:R-:W4:Y:S01]  /*0fe0*/  @!P3 LDG.E.U16 R36, desc[UR16][R20.64+0xc0] ;  /* 0x0000c0101424b981 */ /* 0x000f22000c1e1500 */
[--C-:B--2---:R-:W-:Y:S01]  /*0ff0*/  HADD2.F32 R23, -RZ, R38.reuse.H0_H0 ;  /* 0x20000026ff177230 */ /* 0x104fe20000004100 */
[----:B------:R-:W-:Y:S01]  /*1000*/  BSSY.RECONVERGENT B0, `(.L_x_17535) ;  /* 0x000002c000007945 */ /* 0x000fe20003800200 */
[----:B------:R-:W-:-:S03]  /*1010*/  HADD2.F32 R25, -RZ, R38.H1_H1 ;  /* 0x30000026ff197230 */ /* 0x000fc60000004100 */
[--C-:B-----5:R-:W-:Y:S01]  /*1020*/  FADD.FTZ R98, R23, R46.reuse ;  /* 0x0000002e17627221 */ /* 0x120fe20000010000 */
[----:B------:R-:W-:Y:S02]  /*1030*/  HADD2.F32 R23, -RZ, R39.H0_H0 ;  /* 0x20000027ff177230 */ /* 0x000fe40000004100 */
[--C-:B------:R-:W-:Y:S02]  /*1040*/  FADD.FTZ R94, R25, R46.reuse ;  /* 0x0000002e195e7221 */ /* 0x100fe40000010000 */
[----:B------:R-:W-:Y:S01]  /*1050*/  FSETP.GTU.FTZ.AND P4, PT, R98, 20, PT ;  /* 0x41a000006200780b */ /* 0x000fe20003f9c000 */
[----:B------:R-:W-:Y:S02]  /*1060*/  FADD.FTZ R96, R23, R46 ;  /* 0x0000002e17607221 */ /* 0x000fe40000010000 */
        /* <DEDUP_REMOVED lines=37> */
.L_x_17536:
[----:B------:R-:W-:Y:S05]  /*12c0*/  BSYNC.RECONVERGENT B0 ;  /* 0x0000000000007941 */ /* 0x000fea0003800200 */
.L_x_17535:
        /* <DEDUP_REMOVED lines=35> */
.L_x_17538:
[----:B------:R-:W-:Y:S05]  /*1500*/  BSYNC.RECONVERGENT B0 ;  /* 0x0000000000007941 */ /* 0x000fea0003800200 */
.L_x_17537:
        /* <DEDUP_REMOVED lines=36> */
.L_x_17540:
[----:B------:R-:W-:Y:S05]  /*1750*/  BSYNC.RECONVERGENT B0 ;  /* 0x0000000000007941 */ /* 0x000fea0003800200 */
.L_x_17539:
        /* <DEDUP_REMOVED lines=32> */
.L_x_17542:
[----:B------:R-:W-:Y:S05]  /*1960*/  BSYNC.RECONVERGENT B0 ;  /* 0x0000000000007941 */ /* 0x000fea0003800200 */
.L_x_17541:
[----:B------:R-:W0:Y:S01]  /*1970*/  LDCU.64 UR8, c[0x0][0x488] ;  /* 0x00009100ff0877ac */ /* 0x000e220008000a00 */
[----:B--2---:R-:W-:Y:S01]  /*1980*/  LDS.64 R36, [R22+UR6] ;  /* 0x0000000616247984 */ /* 0x004fe20008000a00 */
[----:B------:R-:W-:Y:S01]  /*1990*/  IMAD R25, R7, UR18, R25 ;  /* 0x0000001207197c24 */ /* 0x000fe2000f8e0219 */
[----:B------:R-:W-:Y:S01]  /*19a0*/  PRMT R0, RZ, 0x7610, R0 ;  /* 0x00007610ff007816 */ /* 0x000fe20000000000 */
[----:B------:R-:W1:Y:S01]  /*19b0*/  LDC.64 R30, c[0x0][0x420] ;  /* 0x00010800ff1e7b82 */ /* 0x000e620000000a00 */
[----:B------:R-:W-:Y:S01]  /*19c0*/  PRMT R26, RZ, 0x7610, R26 ;  /* 0x00007610ff1a7816 */ /* 0x000fe2000000001a */
[C---:B------:R-:W-:Y:S01]  /*19d0*/  IMAD.WIDE.U32 R6, R45.reuse, R4, R24 ;  /* 0x000000042d067225 */ /* 0x040fe200078e0018 */
[----:B------:R-:W-:Y:S01]  /*19e0*/  PRMT R24, RZ, 0x7610, R24 ;  /* 0x00007610ff187816 */ /* 0x000fe20000000018 */
[----:B------:R-:W2:Y:S01]  /*19f0*/  LDCU.64 UR10, c[0x0][0x558] ;  /* 0x0000ab00ff0a77ac */ /* 0x000ea20008000a00 */
[----:B------:R-:W-:Y:S01]  /*1a00*/  PRMT R28, RZ, 0x7610, R28 ;  /* 0x00007610ff1c7816 */ /* 0x000fe2000000001c */
[----:B------:R-:W-:-:S02]  /*1a10*/  IMAD R4, R45, R5, R7 ;  /* 0x000000052d047224 */ /* 0x000fc400078e0207 */
[----:B------:R-:W-:Y:S01]  /*1a20*/  BAR.SYNC.DEFER_BLOCKING 0x0 ;  /* 0x0000000000007b1d */ /* 0x000fe20000010000 */
[----:B------:R-:W-:-:S04]  /*1a30*/  IADD3 R7, P4, PT, R71, R6, RZ ;  /* 0x0000000647077210 */ /* 0x000fc80007f9e0ff */
[----:B------:R-:W-:-:S03]  /*1a40*/  IADD3.X R4, PT, PT, RZ, R4, RZ, P4, !PT ;  /* 0x00000004ff047210 */ /* 0x000fc600027fe4ff */
[----:B------:R-:W3:Y:S01]  /*1a50*/  LDC.64 R34, c[0x0][0x428] ;  /* 0x00010a00ff227b82 */ /* 0x000ee20000000a00 */
[C---:B0-----:R-:W-:Y:S01]  /*1a60*/  LEA R6, P4, R7.reuse, UR8, 0x1 ;  /* 0x0000000807067c11 */ /* 0x041fe2000f8808ff */
[----:B------:R-:W0:Y:S03]  /*1a70*/  LDCU.64 UR12, c[0x0][0x490] ;  /* 0x00009200ff0c77ac */ /* 0x000e260008000a00 */
[----:B------:R-:W-:Y:S01]  /*1a80*/  LEA.HI.X R7, R7, UR9, R4, 0x1, P4 ;  /* 0x0000000907077c11 */ /* 0x000fe2000a0f0c04 */
[----:B------:R-:W4:Y:S01]  /*1a90*/  LDCU.64 UR8, c[0x0][0x478] ;  /* 0x00008f00ff0877ac */ /* 0x000f220008000a00 */
[----:B------:R-:W-:Y:S01]  /*1aa0*/  IADD3 R95, PT, PT, R22, UR6, RZ ;  /* 0x00000006165f7c10 */ /* 0x000fe2000fffe0ff */
[----:B------:R-:W5:Y:S02]  /*1ab0*/  LDC.64 R104, c[0x0][0x508] ;  /* 0x00014200ff687b82 */ /* 0x000f640000000a00 */
[----:B------:R-:W2:Y:S04]  /*1ac0*/  @!P0 LDG.E.U16 R0, desc[UR16][R6.64] ;  /* 0x0000001006008981 */ /* 0x000ea8000c1e1500 */
[----:B------:R-:W5:Y:S04]  /*1ad0*/  @!P1 LDG.E.U16 R24, desc[UR16][R6.64+0x40] ;  /* 0x0000401006189981 */ /* 0x000f68000c1e1500 */
[----:B------:R-:W5:Y:S04]  /*1ae0*/  @!P2 LDG.E.U16 R26, desc[UR16][R6.64+0x80] ;  /* 0x00008010061aa981 */ /* 0x000f68000c1e1500 */
[----:B------:R0:W5:Y:S01]  /*1af0*/  @!P3 LDG.E.U16 R28, desc[UR16][R6.64+0xc0] ;  /* 0x0000c010061cb981 */ /* 0x000162000c1e1500 */
[----:B-1----:R-:W-:Y:S01]  /*1b00*/  IMAD.WIDE.U32 R4, R30, UR18, R20 ;  /* 0x000000121e047c25 */ /* 0x002fe2000f8e0014 */
[----:B------:R-:W-:-:S02]  /*1b10*/  PRMT R30, RZ, 0x7610, R30 ;  /* 0x00007610ff1e7816 */ /* 0x000fc4000000001e */
[----:B------:R-:W-:Y:S01]  /*1b20*/  PRMT R32, RZ, 0x7610, R32 ;  /* 0x00007610ff207816 */ /* 0x000fe20000000020 */
[----:B------:R-:W-:Y:S02]  /*1b30*/  IMAD R5, R31, UR18, R5 ;  /* 0x000000121f057c24 */ /* 0x000fe4000f8e0205 */
[----:B---3--:R-:W-:-:S04]  /*1b40*/  IMAD.WIDE.U32 R4, R45, R34, R4 ;  /* 0x000000222d047225 */ /* 0x008fc800078e0004 */
[----:B------:R-:W-:Y:S01]  /*1b50*/  IMAD R23, R45, R35, R5 ;  /* 0x000000232d177224 */ /* 0x000fe200078e0205 */
[----:B------:R-:W-:-:S04]  /*1b60*/  IADD3 R5, P4, PT, R71, R4, RZ ;  /* 0x0000000447057210 */ /* 0x000fc80007f9e0ff */
[----:B0-----:R-:W-:Y:S02]  /*1b70*/  IADD3.X R6, PT, PT, RZ, R23, RZ, P4, !PT ;  /* 0x00000017ff067210 */ /* 0x001fe400027fe4ff */
[----:B----4-:R-:W-:-:S04]  /*1b80*/  LEA R4, P4, R5, UR8, 0x1 ;  /* 0x0000000805047c11 */ /* 0x010fc8000f8808ff */
[--C-:B------:R-:W-:Y:S01]  /*1b90*/  LEA.HI.X R5, R5, UR9, R6.reuse, 0x1, P4 ;  /* 0x0000000905057c11 */ /* 0x100fe2000a0f0c06 */
[----:B------:R-:W0:Y:S01]  /*1ba0*/  LDCU.64 UR8, c[0x0][0x510] ;  /* 0x0000a200ff0877ac */ /* 0x000e220008000a00 */
[----:B------:R-:W-:Y:S01]  /*1bb0*/  PRMT R6, RZ, 0x7610, R6 ;  /* 0x00007610ff067816 */ /* 0x000fe20000000006 */
[----:B--2---:R1:W-:Y:S04]  /*1bc0*/  STS.U16 [R91], R0 ;  /* 0x000000005b007388 */ /* 0x0043e80000000400 */
[----:B-----5:R-:W-:Y:S04]  /*1bd0*/  STS.U16 [R91+0x40], R24 ;  /* 0x000040185b007388 */ /* 0x020fe80000000400 */
[----:B------:R-:W-:Y:S04]  /*1be0*/  STS.U16 [R91+0x80], R26 ;  /* 0x0000801a5b007388 */ /* 0x000fe80000000400 */
        /* <DEDUP_REMOVED lines=8> */
[----:B------:R1:W5:Y:S01]  /*1c70*/  @!P3 LDG.E.U16 R0, desc[UR16][R4.64+0xc0] ;  /* 0x0000c0100400b981 */ /* 0x000362000c1e1500 */
[----:B--2---:R-:W-:-:S02]  /*1c80*/  HADD2.F32 R27, -RZ, R34.H1_H1 ;  /* 0x30000022ff1b7230 */ /* 0x004fc40000004100 */
[--C-:B------:R-:W-:Y:S02]  /*1c90*/  HADD2.F32 R38, -RZ, R35.reuse.H1_H1 ;  /* 0x30000023ff267230 */ /* 0x100fe40000004100 */
[----:B------:R-:W-:Y:S02]  /*1ca0*/  HADD2.F32 R24, -RZ, R34.H0_H0 ;  /* 0x20000022ff187230 */ /* 0x000fe40000004100 */
[----:B------:R-:W-:Y:S01]  /*1cb0*/  FMUL.FTZ R23, R27, -1.4426950216293334961 ;  /* 0xbfb8aa3b1b177820 */ /* 0x000fe20000410000 */
[----:B------:R-:W-:Y:S02]  /*1cc0*/  HADD2.F32 R31, -RZ, R35.H0_H0 ;  /* 0x20000023ff1f7230 */ /* 0x000fe40000004100 */
[----:B------:R-:W-:-:S03]  /*1cd0*/  FMUL.FTZ R7, R24, -1.4426950216293334961 ;  /* 0xbfb8aa3b18077820 */ /* 0x000fc60000410000 */
[----:B------:R-:W-:Y:S01]  /*1ce0*/  FMUL.FTZ R26, R31, -1.4426950216293334961 ;  /* 0xbfb8aa3b1f1a7820 */ /* 0x000fe20000410000 */
[----:B------:R-:W1:Y:S08]  /*1cf0*/  MUFU.EX2 R23, R23 ;  /* 0x0000001700177308 */ /* 0x000e700000000800 */
[----:B------:R-:W2:Y:S08]  /*1d00*/  MUFU.EX2 R7, R7 ;  /* 0x0000000700077308 */ /* 0x000eb00000000800 */
[----:B------:R-:W0:Y:S01]  /*1d10*/  MUFU.EX2 R26, R26 ;  /* 0x0000001a001a7308 */ /* 0x000e220000000800 */
[----:B-1----:R-:W-:-:S07]  /*1d20*/  FADD.FTZ R5, R23, 1 ;  /* 0x3f80000017057421 */ /* 0x002fce0000010000 */
[----:B------:R-:W1:Y:S01]  /*1d30*/  MUFU.RCP R28, R5 ;  /* 0x00000005001c7308 */ /* 0x000e620000001000 */
[----:B--2---:R-:W-:Y:S01]  /*1d40*/  FADD.FTZ R4, R7, 1 ;  /* 0x3f80000007047421 */ /* 0x004fe20000010000 */
[----:B0-----:R-:W-:-:S06]  /*1d50*/  FADD.FTZ R29, R26, 1 ;  /* 0x3f8000001a1d7421 */ /* 0x001fcc0000010000 */
[----:B------:R1:W0:Y:S08]  /*1d60*/  MUFU.RCP R25, R4 ;  /* 0x0000000400197308 */ /* 0x0002300000001000 */
[----:B------:R-:W-:Y:S01]  /*1d70*/  MUFU.RCP R34, R29 ;  /* 0x0000001d00227308 */ /* 0x000fe20000001000 */
[--C-:B------:R-:W-:Y:S02]  /*1d80*/  HADD2.F32 R7, -RZ, R37.reuse.H0_H0 ;  /* 0x20000025ff077230 */ /* 0x100fe40000004100 */
[----:B-1----:R-:W-:Y:S01]  /*1d90*/  FADD.FTZ R4, -R28, 1 ;  /* 0x3f8000001c047421 */ /* 0x002fe20000010100 */
[----:B------:R-:W-:-:S02]  /*1da0*/  HADD2.F32 R23, -RZ, R37.H1_H1 ;  /* 0x30000025ff177230 */ /* 0x000fc40000004100 */
[----:B0-----:R-:W-:-:S04]  /*1db0*/  FADD.FTZ R5, -R25, 1 ;  /* 0x3f80000019057421 */ /* 0x001fc80000010100 */
[----:B------:R-:W-:Y:S01]  /*1dc0*/  FFMA.FTZ R5, R24, R5, 1 ;  /* 0x3f80000018057423 */ /* 0x000fe20000010005 */
[----:B------:R-:W-:Y:S01]  /*1dd0*/  ISETP.NE.AND P5, PT, R52, RZ, PT ;  /* 0x000000ff3400720c */ /* 0x000fe20003fa5270 */
[----:B------:R-:W-:-:S04]  /*1de0*/  UISETP.NE.U32.AND UP0, UPT, UR12, URZ, UPT ;  /* 0x000000ff0c00728c */ /* 0x000fc8000bf05070 */
[----:B------:R-:W-:Y:S01]  /*1df0*/  UISETP.NE.AND.EX UP0, UPT, UR13, URZ, UPT, UP0 ;  /* 0x000000ff0d00728c */ /* 0x000fe2000bf05300 */
[----:B---3--:R0:W-:Y:S04]  /*1e00*/  STS.U16 [R91+0x40], R30 ;  /* 0x0000401e5b007388 */ /* 0x0081e80000000400 */
[----:B----4-:R-:W-:Y:S04]  /*1e10*/  STS.U16 [R91], R6 ;  /* 0x000000065b007388 */ /* 0x010fe80000000400 */
[----:B-----5:R1:W-:Y:S01]  /*1e20*/  STS.U16 [R91+0x80], R32 ;  /* 0x000080205b007388 */ /* 0x0203e20000000400 */
[----:B0-----:R-:W-:-:S03]  /*1e30*/  FMUL.FTZ R30, R38, -1.4426950216293334961 ;  /* 0xbfb8aa3b261e7820 */ /* 0x001fc60000410000 */
[----:B------:R0:W-:Y:S01]  /*1e40*/  STS.U16 [R91+0xc0], R0 ;  /* 0x0000c0005b007388 */ /* 0x0001e20000000400 */
[----:B------:R-:W-:-:S03]  /*1e50*/  NOP ;  /* 0x0000000000007918 */ /* 0x000fc60000000000 */
[----:B------:R-:W2:Y:S01]  /*1e60*/  LDS.64 R40, [R95] ;  /* 0x000000005f287984 */ /* 0x000ea20000000a00 */
[----:B------:R-:W1:Y:S02]  /*1e70*/  MUFU.EX2 R30, R30 ;  /* 0x0000001e001e7308 */ /* 0x000e640000000800 */
[----:B-1----:R-:W-:-:S06]  /*1e80*/  FADD.FTZ R32, R30, 1 ;  /* 0x3f8000001e207421 */ /* 0x002fcc0000010000 */
[----:B------:R1:W3:Y:S01]  /*1e90*/  MUFU.RCP R39, R32 ;  /* 0x0000002000277308 */ /* 0x0002e20000001000 */
[--C-:B0-----:R-:W-:Y:S02]  /*1ea0*/  HADD2.F32 R0, -RZ, R36.reuse.H0_H0 ;  /* 0x20000024ff007230 */ /* 0x101fe40000004100 */
[----:B------:R-:W-:Y:S02]  /*1eb0*/  HADD2.F32 R6, -RZ, R36.H1_H1 ;  /* 0x30000024ff067230 */ /* 0x000fe40000004100 */
[----:B------:R-:W-:Y:S01]  /*1ec0*/  FADD.FTZ R36, -R34, 1 ;  /* 0x3f80000022247421 */ /* 0x000fe20000010100 */
[----:B-1----:R-:W-:Y:S01]  /*1ed0*/  FFMA.FTZ R32, R27, R4, 1 ;  /* 0x3f8000001b207423 */ /* 0x002fe20000010004 */
[----:B---3--:R-:W-:Y:S01]  /*1ee0*/  FADD.FTZ R29, -R39, 1 ;  /* 0x3f800000271d7421 */ /* 0x008fe20000010100 */
[--C-:B--2---:R-:W-:Y:S02]  /*1ef0*/  HADD2.F32 R26, -RZ, R40.reuse.H0_H0 ;  /* 0x20000028ff1a7230 */ /* 0x104fe40000004100 */
[----:B------:R-:W-:-:S02]  /*1f00*/  HADD2.F32 R30, -RZ, R40.H1_H1 ;  /* 0x30000028ff1e7230 */ /* 0x000fc40000004100 */
[--C-:B------:R-:W-:Y:S02]  /*1f10*/  HADD2.F32 R35, -RZ, R41.reuse.H0_H0 ;  /* 0x20000029ff237230 */ /* 0x100fe40000004100 */
[----:B------:R-:W-:Y:S02]  /*1f20*/  HADD2.F32 R40, -RZ, R41.H1_H1 ;  /* 0x30000029ff287230 */ /* 0x000fe40000004100 */
        /* <DEDUP_REMOVED lines=14> */
[----:B------:R-:W-:-:S02]  /*2010*/  FMUL.FTZ R41, R42, R41 ;  /* 0x000000292a297220 */ /* 0x000fc40000410000 */
[----:B------:R-:W-:-:S03]  /*2020*/  F2FP.F16.F32.PACK_AB R102, R29, R4 ;  /* 0x000000041d66723e */ /* 0x000fc600000000ff */
        /* <DEDUP_REMOVED lines=37> */
[----:B------:R-:W1:Y:S01]  /*2280*/  LDC.64 R102, c[0x0][0x438] ;  /* 0x00010e00ff667b82 */ /* 0x000e620000000a00 */
[----:B------:R-:W-:Y:S02]  /*2290*/  F2FP.F16.F32.PACK_AB R42, R30, R25 ;  /* 0x000000191e2a723e */ /* 0x000fe400000000ff */
[----:B0-----:R-:W-:-:S05]  /*22a0*/  F2FP.F16.F32.PACK_AB R43, R40, R35 ;  /* 0x00000023282b723e */ /* 0x001fca00000000ff */
[----:B------:R-:W0:Y:S01]  /*22b0*/  LDC.64 R40, c[0x0][0x430] ;  /* 0x00010c00ff287b82 */ /* 0x000e220000000a00 */
[----:B------:R-:W-:Y:S01]  /*22c0*/  STS.64 [R95], R42 ;  /* 0x0000002a5f007388 */ /* 0x000fe20000000a00 */
[----:B------:R-:W-:-:S03]  /*22d0*/  NOP ;  /* 0x0000000000007918 */ /* 0x000fc60000000000 */
[----:B------:R-:W-:Y:S04]  /*22e0*/  LDS.U16 R25, [R91] ;  /* 0x000000005b197984 */ /* 0x000fe80000000400 */
[----:B------:R-:W-:Y:S01]  /*22f0*/  LDS.U16 R31, [R91+0x40] ;  /* 0x000040005b1f7984 */ /* 0x000fe20000000400 */
[----:B0-----:R-:W-:-:S03]  /*2300*/  IMAD.WIDE.U32 R4, R40, UR18, R20 ;  /* 0x0000001228047c25 */ /* 0x001fc6000f8e0014 */
[----:B------:R-:W-:Y:S01]  /*2310*/  LDS.U16 R35, [R91+0x80] ;  /* 0x000080005b237984 */ /* 0x000fe20000000400 */
[----:B------:R-:W-:-:S03]  /*2320*/  IMAD R5, R41, UR18, R5 ;  /* 0x0000001229057c24 */ /* 0x000fc6000f8e0205 */
[----:B------:R-:W-:Y:S01]  /*2330*/  LDS.U16 R37, [R91+0xc0] ;  /* 0x0000c0005b257984 */ /* 0x000fe20000000400 */
[----:B-1----:R-:W-:-:S03]  /*2340*/  IMAD.WIDE.U32 R4, R45, R102, R4 ;  /* 0x000000662d047225 */ /* 0x002fc600078e0004 */
        /* <DEDUP_REMOVED lines=16> */
.L_x_17543:
[----:B------:R-:W2:Y:S01]  /*2450*/  LDCU UR4, c[0x0][0x38c] ;  /* 0x00007180ff0477ac */ /* 0x000ea20008000800 */
[--C-:B------:R-:W-:Y:S02]  /*2460*/  HADD2.F32 R103, -RZ, R2.reuse.H0_H0 ;  /* 0x20000002ff677230 */ /* 0x100fe40000004100 */
[----:B------:R-:W-:Y:S01]  /*2470*/  FMUL.FTZ R6, R6, R29 ;  /* 0x0000001d06067220 */ /* 0x000fe20000410000 */
[----:B------:R-:W-:Y:S02]  /*2480*/  HADD2.F32 R105, -RZ, R2.H1_H1 ;  /* 0x30000002ff697230 */ /* 0x000fe40000004100 */
[----:B------:R-:W-:Y:S01]  /*2490*/  FMUL.FTZ R7, R7, R34 ;  /* 0x0000002207077220 */ /* 0x000fe20000410000 */
[--C-:B------:R-:W-:Y:S02]  /*24a0*/  HADD2.F32 R107, -RZ, R3.reuse.H0_H0 ;  /* 0x20000003ff6b7230 */ /* 0x100fe40000004100 */
[----:B------:R-:W-:Y:S01]  /*24b0*/  FMUL.FTZ R23, R23, R38 ;  /* 0x0000002617177220 */ /* 0x000fe20000410000 */
[----:B------:R-:W-:-:S02]  /*24c0*/  HADD2.F32 R109, -RZ, R3.H1_H1 ;  /* 0x30000003ff6d7230 */ /* 0x000fc40000004100 */
[C---:B------:R-:W-:Y:S01]  /*24d0*/  FFMA.FTZ R3, R27.reuse, R103, R50 ;  /* 0x000000671b037223 */ /* 0x040fe20000010032 */
[----:B------:R-:W-:Y:S01]  /*24e0*/  HFMA2 R102, -RZ, RZ, 0, 0 ;  /* 0x00000000ff667431 */ /* 0x000fe200000001ff */
[----:B------:R-:W-:Y:S01]  /*24f0*/  PRMT R104, RZ, 0x7610, R104 ;  /* 0x00007610ff687816 */ /* 0x000fe20000000068 */
[----:B------:R-:W-:Y:S02]  /*2500*/  HFMA2 R99, -RZ, RZ, 0, 0 ;  /* 0x00000000ff637431 */ /* 0x000fe400000001ff */
[C---:B------:R-:W-:Y:S01]  /*2510*/  FFMA.FTZ R0, R6.reuse, R105, R3 ;  /* 0x0000006906007223 */ /* 0x040fe20000010003 */
[----:B0-----:R-:W-:Y:S01]  /*2520*/  MOV R97, RZ ;  /* 0x000000ff00617202 */ /* 0x001fe20000000f00 */
[-C--:B------:R-:W-:Y:S01]  /*2530*/  FMUL.FTZ R106, R27, R44.reuse ;  /* 0x0000002c1b6a7220 */ /* 0x080fe20000410000 */
[----:B------:R-:W-:Y:S01]  /*2540*/  MOV R101, RZ ;  /* 0x000000ff00657202 */ /* 0x000fe20000000f00 */
[C---:B------:R-:W-:Y:S01]  /*2550*/  FFMA.FTZ R0, R7.reuse, R107, R0 ;  /* 0x0000006b07007223 */ /* 0x040fe20000010000 */
[-C--:B------:R-:W-:Y:S01]  /*2560*/  FMUL.FTZ R111, R6, R44.reuse ;  /* 0x0000002c066f7220 */ /* 0x080fe20000410000 */
[----:B--2---:R-:W-:Y:S01]  /*2570*/  UISETP.GE.AND UP0, UPT, UR4, 0x1, UPT ;  /* 0x000000010400788c */ /* 0x004fe2000bf06270 */
        /* <DEDUP_REMOVED lines=8> */
[C---:B------:R-:W-:Y:S01]  /*2600*/  IADD3 R21, PT, PT, R22.reuse, 0x4, RZ ;  /* 0x0000000416157810 */ /* 0x040fe20007ffe0ff */
[----:B------:R-:W0:Y:S01]  /*2610*/  LDC R120, c[0x0][0x388] ;  /* 0x0000e200ff787b82 */ /* 0x000e220000000800 */
[----:B------:R-:W-:Y:S01]  /*2620*/  IADD3 R23, PT, PT, R22, 0x5, RZ ;  /* 0x0000000516177810 */ /* 0x000fe20007ffe0ff */
[----:B------:R-:W-:Y:S01]  /*2630*/  FADD.FTZ R110, R6, R6 ;  /* 0x00000006066e7221 */ /* 0x000fe20000010000 */
[C---:B-1----:R-:W-:Y:S01]  /*2640*/  IADD3 R25, PT, PT, R22.reuse, 0x6, RZ ;  /* 0x0000000616197810 */ /* 0x042fe20007ffe0ff */
[----:B------:R-:W-:Y:S01]  /*2650*/  FMUL.FTZ R116, R103, R98 ;  /* 0x0000006267747220 */ /* 0x000fe20000410000 */
[C---:B------:R-:W-:Y:S01]  /*2660*/  IADD3 R27, PT, PT, R22.reuse, 0x7, RZ ;  /* 0x00000007161b7810 */ /* 0x040fe20007ffe0ff */
[----:B------:R-:W-:Y:S01]  /*2670*/  FMUL.FTZ R117, R105, R94 ;  /* 0x0000005e69757220 */ /* 0x000fe20000410000 */
[C---:B------:R-:W-:Y:S01]  /*2680*/  IADD3 R3, PT, PT, R22.reuse, 0x1, RZ ;  /* 0x0000000116037810 */ /* 0x040fe20007ffe0ff */
[----:B------:R-:W1:Y:S01]  /*2690*/  LDC.64 R30, c[0x0][0x440] ;  /* 0x00011000ff1e7b82 */ /* 0x000e620000000a00 */
[C---:B------:R-:W-:Y:S01]  /*26a0*/  IADD3 R5, PT, PT, R22.reuse, 0x2, RZ ;  /* 0x0000000216057810 */ /* 0x040fe20007ffe0ff */
[----:B------:R-:W-:Y:S01]  /*26b0*/  FMUL.FTZ R118, R107, R96 ;  /* 0x000000606b767220 */ /* 0x000fe20000410000 */
[----:B------:R-:W-:Y:S01]  /*26c0*/  IADD3 R7, PT, PT, R22, 0x3, RZ ;  /* 0x0000000316077810 */ /* 0x000fe20007ffe0ff */
[----:B------:R-:W-:Y:S01]  /*26d0*/  FMUL.FTZ R119, R109, R100 ;  /* 0x000000646d777220 */ /* 0x000fe20000410000 */
[-C--:B------:R-:W-:Y:S01]  /*26e0*/  LEA.HI.SX32 R124, R3, R22.reuse, 0x1b ;  /* 0x00000016037c7211 */ /* 0x080fe200078fdaff */
[----:B------:R-:W-:Y:S01]  /*26f0*/  UMOV UR4, URZ ;  /* 0x000000ff00047c82 */ /* 0x000fe20008000000 */
[-C--:B------:R-:W-:Y:S01]  /*2700*/  LEA.HI.SX32 R5, R5, R22.reuse, 0x1b ;  /* 0x0000001605057211 */ /* 0x080fe200078fdaff */
[----:B------:R-:W2:Y:S01]  /*2710*/  LDC.64 R28, c[0x0][0x448] ;  /* 0x00011200ff1c7b82 */ /* 0x000ea20000000a00 */
[-C--:B------:R-:W-:Y:S01]  /*2720*/  LEA.HI.SX32 R7, R7, R22.reuse, 0x1b ;  /* 0x0000001607077211 */ /* 0x080fe200078fdaff */
[----:B------:R-:W3:Y:S01]  /*2730*/  LDCU UR8, c[0x0][0x394] ;  /* 0x00007280ff0877ac */ /* 0x000ee20008000800 */
[----:B------:R-:W-:-:S02]  /*2740*/  LEA.HI.SX32 R128, R21, R22, 0x1b ;  /* 0x0000001615807211 */ /* 0x000fc400078fdaff */
[-C--:B------:R-:W-:Y:S01]  /*2750*/  LEA.HI.SX32 R129, R23, R22.reuse, 0x1b ;  /* 0x0000001617817211 */ /* 0x080fe200078fdaff */
[----:B------:R-:W4:Y:S01]  /*2760*/  LDCU UR9, c[0x0][0x38c] ;  /* 0x00007180ff0977ac */ /* 0x000f220008000800 */
[-C--:B------:R-:W-:Y:S01]  /*2770*/  LEA.HI.SX32 R130, R25, R22.reuse, 0x1b ;  /* 0x0000001619827211 */ /* 0x080fe200078fdaff */
[----:B------:R-:W0:Y:S01]  /*2780*/  LDC.64 R20, c[0x0][0x4f0] ;  /* 0x00013c00ff147b82 */ /* 0x000e220000000a00 */
[-C--:B------:R-:W-:Y:S02]  /*2790*/  LEA.HI.SX32 R131, R27, R22.reuse, 0x1b ;  /* 0x000000161b837211 */ /* 0x080fe400078fdaff */
[----:B------:R-:W-:Y:S02]  /*27a0*/  LEA.HI.SX32 R121, R22, R22, 0x1b ;  /* 0x0000001616797211 */ /* 0x000fe400078fdaff */
[----:B------:R-:W-:Y:S02]  /*27b0*/  SHF.L.U32 R3, R89, 0x8, RZ ;  /* 0x0000000859037819 */ /* 0x000fe400000006ff */
[----:B------:R-:W-:Y:S01]  /*27c0*/  ISETP.NE.AND P0, PT, R64, 0x1, PT ;  /* 0x000000014000780c */ /* 0x000fe20003f05270 */
[----:B------:R-:W0:Y:S01]  /*27d0*/  LDC.64 R26, c[0x0][0x3a8] ;  /* 0x0000ea00ff1a7b82 */ /* 0x000e220000000a00 */
[----:B------:R-:W-:-:S02]  /*27e0*/  IADD3 R34, P1, PT, R3, R52, RZ ;  /* 0x0000003403227210 */ /* 0x000fc40007f3e0ff */
[----:B------:R-:W-:Y:S02]  /*27f0*/  LEA R122, R33, -R3, 0x1 ;  /* 0x80000003217a7211 */ /* 0x000fe400078e08ff */
[----:B------:R-:W-:Y:S02]  /*2800*/  LEA.HI.X.SX32 R35, R3, RZ, 0x1, P1 ;  /* 0x000000ff03237211 */ /* 0x000fe400008f0eff */
[-C--:B------:R-:W-:Y:S01]  /*2810*/  ISETP.GE.AND P1, PT, R78, R122.reuse, PT ;  /* 0x0000007a4e00720c */ /* 0x080fe20003f26270 */
[----:B------:R-:W0:Y:S01]  /*2820*/  LDC.64 R24, c[0x0][0x3c0] ;  /* 0x0000f000ff187b82 */ /* 0x000e220000000a00 */
[-C--:B------:R-:W-:Y:S02]  /*2830*/  ISETP.GE.AND P2, PT, R83, R122.reuse, PT ;  /* 0x0000007a5300720c */ /* 0x080fe40003f46270 */
[----:B------:R-:W-:Y:S02]  /*2840*/  ISETP.GE.AND P3, PT, R84, R122, PT ;  /* 0x0000007a5400720c */ /* 0x000fe40003f66270 */
[----:B------:R-:W-:-:S02]  /*2850*/  SHF.L.U32 R123, R64, 0x8, RZ ;  /* 0x00000008407b7819 */ /* 0x000fc400000006ff */
[----:B------:R-:W-:Y:S01]  /*2860*/  P2R R162, PR, RZ, 0x2 ;  /* 0x00000002ffa27803 */ /* 0x000fe20000000000 */
[----:B------:R-:W0:Y:S01]  /*2870*/  LDC.64 R22, c[0x0][0x3e0] ;  /* 0x0000f800ff167b82 */ /* 0x000e220000000a00 */
[----:B------:R-:W-:Y:S02]  /*2880*/  P2R R163, PR, RZ, 0x4 ;  /* 0x00000004ffa37803 */ /* 0x000fe40000000000 */
[----:B------:R-:W-:Y:S02]  /*2890*/  P2R R164, PR, RZ, 0x8 ;  /* 0x00000008ffa47803 */ /* 0x000fe40000000000 */
[----:B------:R-:W-:Y:S02]  /*28a0*/  IADD3 R115, PT, PT, R64, -0x2, RZ ;  /* 0xfffffffe40737810 */ /* 0x000fe40007ffe0ff */
[----:B------:R-:W-:Y:S02]  /*28b0*/  MOV R102, RZ ;  /* 0x000000ff00667202 */ /* 0x000fe40000000f00 */
[----:B------:R-:W-:-:S02]  /*28c0*/  LEA R121, R121, UR6, 0x1 ;  /* 0x0000000679797c11 */ /* 0x000fc4000f8e08ff */
[----:B------:R-:W-:Y:S02]  /*28d0*/  ISETP.EQ.AND P0, PT, R52, RZ, P0 ;  /* 0x000000ff3400720c */ /* 0x000fe40000702270 */
[----:B------:R-:W-:Y:S02]  /*28e0*/  LOP3.LUT R123, R123, 0x100, RZ, 0xc0, !PT ;  /* 0x000001007b7b7812 */ /* 0x000fe400078ec0ff */
[C---:B------:R-:W-:Y:S02]  /*28f0*/  LOP3.LUT R161, R3.reuse, 0x100, RZ, 0xc0, !PT ;  /* 0x0000010003a17812 */ /* 0x040fe400078ec0ff */
[----:B------:R-:W-:Y:S02]  /*2900*/  IADD3 R125, PT, PT, R3, R52, RZ ;  /* 0x00000034037d7210 */ /* 0x000fe40007ffe0ff */
[----:B------:R-:W-:Y:S02]  /*2910*/  LEA R124, R124, UR6, 0x1 ;  /* 0x000000067c7c7c11 */ /* 0x000fe4000f8e08ff */
[----:B------:R-:W-:-:S02]  /*2920*/  LEA R126, R5, UR6, 0x1 ;  /* 0x00000006057e7c11 */ /* 0x000fc4000f8e08ff */
[----:B------:R-:W-:Y:S02]  /*2930*/  LEA R127, R7, UR6, 0x1 ;  /* 0x00000006077f7c11 */ /* 0x000fe4000f8e08ff */
[----:B------:R-:W-:Y:S02]  /*2940*/  LEA R128, R128, UR6, 0x1 ;  /* 0x0000000680807c11 */ /* 0x000fe4000f8e08ff */
[----:B------:R-:W-:Y:S02]  /*2950*/  LEA R129, R129, UR6, 0x1 ;  /* 0x0000000681817c11 */ /* 0x000fe4000f8e08ff */
[----:B------:R-:W-:Y:S02]  /*2960*/  LEA R130, R130, UR6, 0x1 ;  /* 0x0000000682827c11 */ /* 0x000fe4000f8e08ff */
[----:B------:R-:W-:Y:S02]  /*2970*/  LEA R131, R131, UR6, 0x1 ;  /* 0x0000000683837c11 */ /* 0x000fe4000f8e08ff */
[----:B------:R-:W-:-:S02]  /*2980*/  ISETP.GE.AND P1, PT, R85, R122, PT ;  /* 0x0000007a5500720c */ /* 0x000fc40003f26270 */
[-C--:B------:R-:W-:Y:S02]  /*2990*/  ISETP.GE.AND P2, PT, R86, R122.reuse, PT ;  /* 0x0000007a5600720c */ /* 0x080fe40003f46270 */
[-C--:B------:R-:W-:Y:S02]  /*29a0*/  ISETP.GE.AND P3, PT, R87, R122.reuse, PT ;  /* 0x0000007a5700720c */ /* 0x080fe40003f66270 */
[----:B-1234-:R-:W-:-:S13]  /*29b0*/  ISETP.GE.AND P4, PT, R88, R122, PT ;  /* 0x0000007a5800720c */ /* 0x01efda0003f86270 */
.L_x_17578:
[----:B------:R-:W-:Y:S01]  /*29c0*/  HFMA2 R3, -RZ, RZ, 0, 0 ;  /* 0x00000000ff037431 */ /* 0x000fe200000001ff */
[----:B------:R-:W-:Y:S02]  /*29d0*/  MOV R2, R78 ;  /* 0x0000004e00027202 */ /* 0x000fe40000000f00 */
[----:B0-----:R-:W-:Y:S02]  /*29e0*/  PRMT R6, RZ, 0x7610, R6 ;  /* 0x00007610ff067816 */ /* 0x001fe40000000006 */
        /* <DEDUP_REMOVED lines=16> */
[----:B--2---:R-:W2:Y:S01]  /*2af0*/  LDG.E.64 R32, desc[UR16][R32.64] ;  /* 0x0000001020207981 */ /* 0x004ea2000c1e1b00 */
[----:B------:R-:W-:-:S04]  /*2b00*/  IMAD.WIDE.U32 R4, R24, UR4, R4 ;  /* 0x0000000418047c25 */ /* 0x000fc8000f8e0004 */
[----:B------:R-:W-:Y:S01]  /*2b10*/  IMAD R5, R25, UR4, R5 ;  /* 0x0000000419057c24 */ /* 0x000fe2000f8e0205 */
[----:B------:R-:W-:-:S04]  /*2b20*/  LEA R38, P5, R4, R28, 0x3 ;  /* 0x0000001c04267211 */ /* 0x000fc800078a18ff */
[----:B------:R-:W-:Y:S02]  /*2b30*/  LEA.HI.X R39, R4, R29, R5, 0x3, P5 ;  /* 0x0000001d04277211 */ /* 0x000fe400028f1c05 */
[----:B------:R-:W-:Y:S02]  /*2b40*/  ISETP.GE.AND P5, PT, R79, R122, PT ;  /* 0x0000007a4f00720c */ /* 0x000fe40003fa6270 */
[----:B------:R-:W-:Y:S02]  /*2b50*/  PRMT R4, RZ, 0x7610, R4 ;  /* 0x00007610ff047816 */ /* 0x000fe40000000004 */
[----:B------:R-:W-:Y:S01]  /*2b60*/  PRMT R40, RZ, 0x7610, R40 ;  /* 0x00007610ff287816 */ /* 0x000fe20000000028 */
[----:B---3--:R-:W3:Y:S01]  /*2b70*/  LDG.E.64 R38, desc[UR16][R38.64] ;  /* 0x0000001026267981 */ /* 0x008ee2000c1e1b00 */
        /* <DEDUP_REMOVED lines=33> */
[----:B------:R-:W1:Y:S04]  /*2d90*/  LDS.U16 R142, [R124+0x2] ;  /* 0x000002007c8e7984 */ /* 0x000e680000000400 */
[----:B------:R-:W2:Y:S04]  /*2da0*/  LDS.U16 R143, [R127+0x6] ;  /* 0x000006007f8f7984 */ /* 0x000ea80000000400 */
[----:B------:R-:W3:Y:S04]  /*2db0*/  LDS.U16 R146, [R129+0xa] ;  /* 0x00000a0081927984 */ /* 0x000ee80000000400 */
[----:B------:R-:W4:Y:S04]  /*2dc0*/  LDS.U16 R139, [R131+0xe] ;  /* 0x00000e00838b7984 */ /* 0x000f280000000400 */
[----:B------:R-:W5:Y:S04]  /*2dd0*/  LDS.U16 R140, [R121] ;  /* 0x00000000798c7984 */ /* 0x000f680000000400 */
[----:B------:R-:W5:Y:S04]  /*2de0*/  LDS.U16 R141, [R126+0x4] ;  /* 0x000004007e8d7984 */ /* 0x000f680000000400 */
[----:B------:R-:W5:Y:S04]  /*2df0*/  LDS.U16 R144, [R128+0x8] ;  /* 0x0000080080907984 */ /* 0x000f680000000400 */
[----:B------:R-:W5:Y:S01]  /*2e00*/  LDS.U16 R138, [R130+0xc] ;  /* 0x00000c00828a7984 */ /* 0x000f620000000400 */
[----:B------:R-:W-:Y:S01]  /*2e10*/  FMUL.FTZ R3, R5, R96 ;  /* 0x0000006005037220 */ /* 0x000fe20000410000 */
[----:B------:R-:W-:Y:S01]  /*2e20*/  MUFU.SIN R148, R41 ;  /* 0x0000002900947308 */ /* 0x000fe20000000400 */
[----:B------:R-:W-:Y:S01]  /*2e30*/  FMUL.RZ R43, R37, 0.15915493667125701904 ;  /* 0x3e22f983252b7820 */ /* 0x000fe2000040c000 */
[C---:B------:R-:W-:Y:S01]  /*2e40*/  FMUL.FTZ R7, R5.reuse, R98 ;  /* 0x0000006205077220 */ /* 0x040fe20000410000 */
[----:B------:R-:W-:-:S05]  /*2e50*/  FMUL.FTZ R2, R5, R94 ;  /* 0x0000005e05027220 */ /* 0x000fca0000410000 */
        /* <DEDUP_REMOVED lines=68> */
[----:B------:R0:W1:Y:S01]  /*32a0*/  LDS.64 R40, [R2+0xa80] ;  /* 0x000a800002287984 */ /* 0x0000620000000a00 */
[----:B------:R-:W-:Y:S05]  /*32b0*/  BRA `(.L_x_17547) ;  /* 0x0000000000047947 */ /* 0x000fea0003800000 */
.L_x_17546:
[----:B------:R2:W3:Y:S02]  /*32c0*/  LDS.64 R40, [R65+UR5+0x1a88] ;  /* 0x001a880541287984 */ /* 0x0004e40008000a00 */
.L_x_17547:
[----:B------:R-:W-:Y:S05]  /*32d0*/  BSYNC.RECONVERGENT B0 ;  /* 0x0000000000007941 */ /* 0x000fea0003800200 */
.L_x_17545:
[----:B0-----:R-:W-:-:S04]  /*32e0*/  IMAD.WIDE.U32 R2, R20, UR4, R34 ;  /* 0x0000000414027c25 */ /* 0x001fc8000f8e0022 */
[----:B------:R-:W-:Y:S01]  /*32f0*/  IMAD R3, R21, UR4, R3 ;  /* 0x0000000415037c24 */ /* 0x000fe2000f8e0203 */
[----:B------:R-:W-:-:S04]  /*3300*/  LEA R36, P6, R2, R47, 0x2 ;  /* 0x0000002f02247211 */ /* 0x000fc800078c10ff */
[----:B------:R-:W-:Y:S01]  /*3310*/  LEA.HI.X R37, R2, R49, R3, 0x2, P6 ;  /* 0x0000003102257211 */ /* 0x000fe200030f1403 */
[CC--:B------:R-:W-:Y:S01]  /*3320*/  FMUL.FTZ R2, R116.reuse, R135.reuse ;  /* 0x0000008774027220 */ /* 0x0c0fe20000410000 */
        /* <DEDUP_REMOVED lines=29> */
[----:B------:R-:W0:Y:S03]  /*3500*/  SHFL.UP PT, R155, R157, 0x1, RZ ;  /* 0x042000009d9b7989 */ /* 0x000e2600000e00ff */
[----:B------:R-:W-:Y:S01]  /*3510*/  FFMA.FTZ R7, R136, R7, -R3 ;  /* 0x0000000788077223 */ /* 0x000fe20000010803 */
[----:B------:R-:W4:Y:S04]  /*3520*/  SHFL.UP PT, R5, R154, 0x1, RZ ;  /* 0x042000009a057989 */ /* 0x000f2800000e00ff */
[----:B------:R-:W5:Y:S04]  /*3530*/  SHFL.UP PT, R4, R6, 0x1, RZ ;  /* 0x0420000006047989 */ /* 0x000f6800000e00ff */
[----:B------:R-:W2:Y:S01]  /*3540*/  SHFL.UP PT, R2, R7, 0x1, RZ ;  /* 0x0420000007027989 */ /* 0x000ea200000e00ff */
[-C--:B0-----:R-:W-:Y:S01]  /*3550*/  FMUL.FTZ R3, R7, R155.reuse ;  /* 0x0000009b07037220 */ /* 0x081fe20000410000 */
[----:B------:R-:W-:-:S03]  /*3560*/  FMUL.FTZ R156, R6, R155 ;  /* 0x0000009b069c7220 */ /* 0x000fc60000410000 */
[-C--:B----4-:R-:W-:Y:S01]  /*3570*/  FFMA.FTZ R158, R6, R5.reuse, R3 ;  /* 0x00000005069e7223 */ /* 0x090fe20000010003 */
[----:B------:R-:W-:-:S03]  /*3580*/  FFMA.FTZ R155, R7, R5, -R156 ;  /* 0x00000005079b7223 */ /* 0x000fc6000001089c */
[----:B------:R-:W-:Y:S01]  /*3590*/  @P6 FADD.FTZ R157, R157, R158 ;  /* 0x0000009e9d9d6221 */ /* 0x000fe20000010000 */
[----:B------:R-:W-:Y:S01]  /*35a0*/  @P6 FADD.FTZ R154, R154, R155 ;  /* 0x0000009b9a9a6221 */ /* 0x000fe20000010000 */
[CC--:B-----5:R-:W-:Y:S01]  /*35b0*/  FMUL.FTZ R156, R6.reuse, R4.reuse ;  /* 0x00000004069c7220 */ /* 0x0e0fe20000410000 */
[C---:B------:R-:W-:Y:S02]  /*35c0*/  FMUL.FTZ R3, R7.reuse, R4 ;  /* 0x0000000407037220 */ /* 0x040fe40000410000 */
[----:B------:R-:W0:Y:S01]  /*35d0*/  SHFL.UP PT, R5, R157, 0x2, RZ ;  /* 0x044000009d057989 */ /* 0x000e2200000e00ff */
[-C--:B--2---:R-:W-:Y:S01]  /*35e0*/  @P6 FFMA.FTZ R7, R7, R2.reuse, -R156 ;  /* 0x0000000207076223 */ /* 0x084fe2000001089c */
[----:B------:R-:W-:Y:S01]  /*35f0*/  @P6 FFMA.FTZ R6, R6, R2, R3 ;  /* 0x0000000206066223 */ /* 0x000fe20000010003 */
[----:B------:R-:W-:Y:S01]  /*3600*/  ISETP.GE.AND P6, PT, R93, 0x2, PT ;  /* 0x000000025d00780c */ /* 0x000fe20003fc6270 */
        /* <DEDUP_REMOVED lines=129> */
.L_x_17549:
[----:B------:R-:W-:Y:S05]  /*3e20*/  BSYNC.RECONVERGENT B0 ;  /* 0x0000000000007941 */ /* 0x000fea0003800200 */
.L_x_17548:
        /* <DEDUP_REMOVED lines=17> */
.L_x_17551:
[----:B------:R-:W-:Y:S05]  /*3f40*/  BSYNC.RECONVERGENT B0 ;  /* 0x0000000000007941 */ /* 0x000fea0003800200 */
.L_x_17550:
        /* <DEDUP_REMOVED lines=17> */
.L_x_17553:
[----:B------:R-:W-:Y:S05]  /*4060*/  BSYNC.RECONVERGENT B0 ;  /* 0x0000000000007941 */ /* 0x000fea0003800200 */
.L_x_17552:
        /* <DEDUP_REMOVED lines=17> */
.L_x_17555:
[----:B------:R-:W-:Y:S05]  /*4180*/  BSYNC.RECONVERGENT B0 ;  /* 0x0000000000007941 */ /* 0x000fea0003800200 */
.L_x_17554:
        /* <DEDUP_REMOVED lines=17> */
.L_x_17557:
[----:B------:R-:W-:Y:S05]  /*42a0*/  BSYNC.RECONVERGENT B0 ;  /* 0x0000000000007941 */ /* 0x000fea0003800200 */
.L_x_17556:
        /* <DEDUP_REMOVED lines=50> */
[----:B------:R-:W-:Y:S01]  /*45d0*/  FMUL.FTZ R143, R39, R2 ;  /* 0x00000002278f7220 */ /* 0x000fe20000410000 */
[CC--:B------:R-:W-:Y:S01]  /*45e0*/  FMUL.FTZ R165, R137.reuse, R168.reuse ;  /* 0x000000a889a57220 */ /* 0x0c0fe20000410000 */
[----:B------:R-:W-:Y:S01]  /*45f0*/  FFMA.FTZ R140, R144, R168, -R141 ;  /* 0x000000a8908c7223 */ /* 0x000fe2000001088d */
[----:B------:R-:W-:Y:S01]  /*4600*/  FFMA.FTZ R141, -R110, R142, R3 ;  /* 0x0000008e6e8d7223 */ /* 0x000fe20000010103 */
[-C--:B------:R-:W-:Y:S01]  /*4610*/  FFMA.FTZ R146, R144, R43.reuse, R146 ;  /* 0x0000002b90927223 */ /* 0x080fe20000010092 */
[----:B------:R-:W-:Y:S01]  /*4620*/  FFMA.FTZ R144, R136, R43, R165 ;  /* 0x0000002b88907223 */ /* 0x000fe200000100a5 */
[----:B------:R-:W-:Y:S01]  /*4630*/  FFMA.FTZ R3, R112, R140, R169 ;  /* 0x0000008c70037223 */ /* 0x000fe200000100a9 */
[C---:B------:R-:W-:Y:S01]  /*4640*/  FMUL.FTZ R140, R38.reuse, R2 ;  /* 0x00000002268c7220 */ /* 0x040fe20000410000 */
[----:B------:R-:W-:Y:S01]  /*4650*/  FFMA.FTZ R169, R38, R157, -R143 ;  /* 0x0000009d26a97223 */ /* 0x000fe2000001088f */
[----:B------:R-:W-:Y:S01]  /*4660*/  FMUL.FTZ R143, R137, R43 ;  /* 0x0000002b898f7220 */ /* 0x000fe20000410000 */
[C---:B------:R-:W-:Y:S01]  /*4670*/  FMUL.FTZ R165, R39.reuse, R42 ;  /* 0x0000002a27a57220 */ /* 0x040fe20000410000 */
[C---:B------:R-:W-:Y:S01]  /*4680*/  FFMA.FTZ R171, R39.reuse, R157, R140 ;  /* 0x0000009d27ab7223 */ /* 0x040fe2000001008c */
[----:B------:R-:W-:Y:S01]  /*4690*/  FADD.FTZ R140, RZ, R144 ;  /* 0x00000090ff8c7221 */ /* 0x000fe20000010000 */
[----:B------:R-:W-:Y:S01]  /*46a0*/  FFMA.FTZ R142, R136, R168, -R143 ;  /* 0x000000a8888e7223 */ /* 0x000fe2000001088f */
[C---:B------:R-:W-:Y:S01]  /*46b0*/  FMUL.FTZ R144, R38.reuse, R42 ;  /* 0x0000002a26907220 */ /* 0x040fe20000410000 */
[C---:B------:R-:W-:Y:S01]  /*46c0*/  FFMA.FTZ R173, R38.reuse, R156, -R165 ;  /* 0x0000009c26ad7223 */ /* 0x040fe200000108a5 */
[-C--:B------:R-:W-:Y:S01]  /*46d0*/  FMUL.FTZ R175, R39, R140.reuse ;  /* 0x0000008c27af7220 */ /* 0x080fe20000410000 */
[----:B------:R-:W-:Y:S01]  /*46e0*/  FADD.FTZ R142, R119, R142 ;  /* 0x0000008e778e7221 */ /* 0x000fe20000010000 */
[C---:B------:R-:W-:Y:S01]  /*46f0*/  FMUL.FTZ R143, R39.reuse, R43 ;  /* 0x0000002b278f7220 */ /* 0x040fe20000410000 */
[----:B------:R-:W-:Y:S01]  /*4700*/  FMUL.FTZ R165, R38, R140 ;  /* 0x0000008c26a57220 */ /* 0x000fe20000410000 */
[----:B------:R-:W-:Y:S01]  /*4710*/  FFMA.FTZ R141, -R112, R146, R141 ;  /* 0x00000092708d7223 */ /* 0x000fe2000001018d */
[----:B------:R-:W-:Y:S01]  /*4720*/  FFMA.FTZ R181, R38, R142, -R175 ;  /* 0x0000008e26b57223 */ /* 0x000fe200000108af */
[C---:B------:R-:W-:Y:S01]  /*4730*/  FFMA.FTZ R175, R39.reuse, R156, R144 ;  /* 0x0000009c27af7223 */ /* 0x040fe20000010090 */
[----:B------:R-:W-:Y:S01]  /*4740*/  FMUL.FTZ R144, R166, R41 ;  /* 0x00000029a6907220 */ /* 0x000fe20000410000 */
[C---:B------:R-:W-:Y:S01]  /*4750*/  FMUL.FTZ R146, R38.reuse, R43 ;  /* 0x0000002b26927220 */ /* 0x040fe20000410000 */
[----:B------:R-:W-:Y:S01]  /*4760*/  FFMA.FTZ R177, R38, R168, -R143 ;  /* 0x000000a826b17223 */ /* 0x000fe2000001088f */
[----:B------:R-:W-:Y:S01]  /*4770*/  FFMA.FTZ R183, R39, R142, R165 ;  /* 0x0000008e27b77223 */ /* 0x000fe200000100a5 */
[----:B--2---:R-:W-:Y:S01]  /*4780*/  FMUL.FTZ R143, R159, R7 ;  /* 0x000000079f8f7220 */ /* 0x004fe20000410000 */
[C---:B------:R-:W-:Y:S01]  /*4790*/  FMUL.FTZ R165, R167.reuse, R41 ;  /* 0x00000029a7a57220 */ /* 0x040fe20000410000 */
[----:B------:R-:W-:Y:S01]  /*47a0*/  FFMA.FTZ R144, R167, R40, -R144 ;  /* 0x00000028a7907223 */ /* 0x000fe20000010890 */
[----:B------:R-:W-:Y:S01]  /*47b0*/  FMUL.FTZ R38, R159, R6 ;  /* 0x000000069f267220 */ /* 0x000fe20000410000 */
[----:B------:R-:W-:Y:S01]  /*47c0*/  FFMA.FTZ R179, R39, R168, R146 ;  /* 0x000000a827b37223 */ /* 0x000fe20000010092 */
[----:B-1----:R-:W-:Y:S01]  /*47d0*/  FFMA.FTZ R143, R158, R6, -R143 ;  /* 0x000000069e8f7223 */ /* 0x002fe2000001088f */
[C---:B------:R-:W-:Y:S01]  /*47e0*/  FMUL.FTZ R39, R159.reuse, R5 ;  /* 0x000000059f277220 */ /* 0x040fe20000410000 */
[----:B------:R-:W-:Y:S01]  /*47f0*/  FFMA.FTZ R165, R166, R40, R165 ;  /* 0x00000028a6a57223 */ /* 0x000fe200000100a5 */
[-C--:B------:R-:W-:Y:S01]  /*4800*/  FMUL.FTZ R6, R159, R4.reuse ;  /* 0x000000049f067220 */ /* 0x080fe20000410000 */
[----:B------:R-:W-:Y:S01]  /*4810*/  FADD.FTZ R153, R153, R144 ;  /* 0x0000009099997221 */ /* 0x000fe20000010000 */
[C---:B------:R-:W-:Y:S01]  /*4820*/  FFMA.FTZ R38, R158.reuse, R7, R38 ;  /* 0x000000079e267223 */ /* 0x040fe20000010026 */
[----:B------:R-:W-:Y:S01]  /*4830*/  FFMA.FTZ R4, R158, R4, -R39 ;  /* 0x000000049e047223 */ /* 0x000fe20000010827 */
[----:B------:R-:W-:Y:S01]  /*4840*/  FADD.FTZ R152, R152, R165 ;  /* 0x000000a598987221 */ /* 0x000fe20000010000 */
[----:B------:R-:W-:Y:S01]  /*4850*/  FFMA.FTZ R5, R158, R5, R6 ;  /* 0x000000059e057223 */ /* 0x000fe20000010006 */
[----:B------:R-:W-:Y:S01]  /*4860*/  FMUL.FTZ R39, R137, R153 ;  /* 0x0000009989277220 */ /* 0x000fe20000410000 */
[----:B---3--:R-:W-:Y:S01]  /*4870*/  FADD.FTZ R6, R154, R143 ;  /* 0x0000008f9a067221 */ /* 0x008fe20000010000 */
[----:B0-----:R-:W-:Y:S01]  /*4880*/  FADD.FTZ R7, R155, R38 ;  /* 0x000000269b077221 */ /* 0x001fe20000010000 */
[C---:B------:R-:W-:Y:S01]  /*4890*/  FMUL.FTZ R40, R0.reuse, R169 ;  /* 0x000000a900287220 */ /* 0x040fe20000410000 */
[----:B------:R-:W-:Y:S01]  /*48a0*/  FMUL.FTZ R171, R0, -R171 ;  /* 0x800000ab00ab7220 */ /* 0x000fe20000410000 */
[-C--:B------:R-:W-:Y:S01]  /*48b0*/  FMUL.FTZ R38, R137, R152.reuse ;  /* 0x0000009889267220 */ /* 0x080fe20000410000 */
[C---:B------:R-:W-:Y:S01]  /*48c0*/  FMUL.FTZ R173, R110.reuse, R173 ;  /* 0x000000ad6ead7220 */ /* 0x040fe20000410000 */
[----:B------:R-:W-:Y:S01]  /*48d0*/  FMUL.FTZ R175, R110, -R175 ;  /* 0x800000af6eaf7220 */ /* 0x000fe20000410000 */
[C---:B------:R-:W-:Y:S01]  /*48e0*/  FMUL.FTZ R177, R112.reuse, R177 ;  /* 0x000000b170b17220 */ /* 0x040fe20000410000 */
[----:B------:R-:W-:Y:S01]  /*48f0*/  FMUL.FTZ R179, R112, -R179 ;  /* 0x800000b370b37220 */ /* 0x000fe20000410000 */
[C---:B------:R-:W-:Y:S01]  /*4900*/  FMUL.FTZ R181, R114.reuse, R181 ;  /* 0x000000b572b57220 */ /* 0x040fe20000410000 */
[----:B------:R-:W-:Y:S01]  /*4910*/  FMUL.FTZ R183, R114, -R183 ;  /* 0x800000b772b77220 */ /* 0x000fe20000410000 */
[C---:B------:R-:W-:Y:S01]  /*4920*/  FFMA.FTZ R39, R136.reuse, R152, R39 ;  /* 0x0000009888277223 */ /* 0x040fe20000010027 */
[----:B------:R0:W-:Y:S01]  /*4930*/  @!P5 STS.128 [UR7+0x1b80], R4 ;  /* 0x001b8004ff00d988 */ /* 0x0001e20008000c07 */
[----:B------:R-:W-:Y:S01]  /*4940*/  FFMA.FTZ R38, R136, R153, -R38 ;  /* 0x0000009988267223 */ /* 0x000fe20000010826 */
[----:B------:R-:W-:Y:S01]  /*4950*/  FADD.FTZ R156, -R117, R156 ;  /* 0x0000009c759c7221 */ /* 0x000fe20000010100 */
[----:B------:R-:W-:Y:S01]  /*4960*/  FADD.FTZ R39, R150, R39 ;  /* 0x0000002796277221 */ /* 0x000fe20000010000 */
[----:B------:R1:W-:Y:S01]  /*4970*/  STS [R77+0x210], R40 ;  /* 0x000210284d007388 */ /* 0x0003e20000000800 */
[----:B------:R-:W-:Y:S01]  /*4980*/  FADD.FTZ R136, R151, R38 ;  /* 0x0000002697887221 */ /* 0x000fe20000010000 */
[----:B------:R-:W-:Y:S01]  /*4990*/  FADD.FTZ R157, -R116, R157 ;  /* 0x0000009d749d7221 */ /* 0x000fe20000010100 */
[C---:B------:R-:W-:Y:S01]  /*49a0*/  FMUL.FTZ R41, R134.reuse, R39 ;  /* 0x0000002786297220 */ /* 0x040fe20000410000 */
[----:B------:R2:W-:Y:S01]  /*49b0*/  STS [R80+0x4], R171 ;  /* 0x000004ab50007388 */ /* 0x0005e20000000800 */
[----:B------:R-:W-:Y:S01]  /*49c0*/  FMUL.FTZ R134, R134, R136 ;  /* 0x0000008886867220 */ /* 0x000fe20000410000 */
[----:B------:R-:W-:-:S02]  /*49d0*/  FMUL.FTZ R137, R39, R96 ;  /* 0x0000006027897220 */ /* 0x000fc40000410000 */
[----:B------:R2:W-:Y:S01]  /*49e0*/  STS [R80+0x8], R173 ;  /* 0x000008ad50007388 */ /* 0x0005e20000000800 */
[C---:B0-----:R-:W-:Y:S01]  /*49f0*/  FFMA.FTZ R4, R132.reuse, R136, -R41 ;  /* 0x0000008884047223 */ /* 0x041fe20000010829 */
[----:B------:R-:W-:Y:S02]  /*4a00*/  FFMA.FTZ R5, R132, R39, R134 ;  /* 0x0000002784057223 */ /* 0x000fe40000010086 */
[----:B------:R2:W-:Y:S01]  /*4a10*/  STS [R80+0xc], R175 ;  /* 0x00000caf50007388 */ /* 0x0005e20000000800 */
[----:B-1----:R-:W-:Y:S01]  /*4a20*/  FADD.FTZ R40, -R118, R168 ;  /* 0x000000a876287221 */ /* 0x002fe20000010100 */
        /* <DEDUP_REMOVED lines=8> */
[C---:B------:R-:W-:Y:S01]  /*4ab0*/  FFMA.FTZ R4, R133.reuse, R148, R4 ;  /* 0x0000009485047223 */ /* 0x040fe20000010004 */
[----:B------:R-:W-:Y:S01]  /*4ac0*/  FFMA.FTZ R6, R133, R134, -R6 ;  /* 0x0000008685067223 */ /* 0x000fe20000010806 */
        /* <DEDUP_REMOVED lines=8> */
[----:B------:R-:W-:Y:S01]  /*4b50*/  BAR.SYNC.DEFER_BLOCKING 0x0 ;  /* 0x0000000000007b1d */ /* 0x000fe20000010000 */
[-C--:B------:R-:W-:Y:S01]  /*4b60*/  FMUL.FTZ R7, R42, R5.reuse ;  /* 0x000000052a077220 */ /* 0x080fe20000410000 */
[----:B------:R-:W-:Y:S01]  /*4b70*/  FFMA.FTZ R135, R156, R5, -R135 ;  /* 0x000000059c877223 */ /* 0x000fe20000010887 */
[----:B------:R-:W-:Y:S01]  /*4b80*/  FMUL.FTZ R41, R144, R98 ;  /* 0x0000006290297220 */ /* 0x000fe20000410000 */
[-C--:B------:R-:W-:Y:S01]  /*4b90*/  FFMA.FTZ R143, R40, R132.reuse, -R143 ;  /* 0x00000084288f7223 */ /* 0x080fe2000001088f */
[----:B------:R-:W-:Y:S01]  /*4ba0*/  FMUL.FTZ R5, R43, R132 ;  /* 0x000000842b057220 */ /* 0x000fe20000410000 */
[----:B------:R-:W-:Y:S01]  /*4bb0*/  LEA R132, R120, -R125, 0x1 ;  /* 0x8000007d78847211 */ /* 0x000fe200078e08ff */
[CC--:B------:R-:W-:Y:S01]  /*4bc0*/  FMUL.FTZ R6, R2.reuse, R4.reuse ;  /* 0x0000000402067220 */ /* 0x0c0fe20000410000 */
[----:B------:R-:W-:Y:S01]  /*4bd0*/  FMUL.FTZ R38, R2, R41 ;  /* 0x0000002902267220 */ /* 0x000fe20000410000 */
[----:B------:R-:W-:Y:S01]  /*4be0*/  FFMA.FTZ R7, R156, R133, R7 ;  /* 0x000000859c077223 */ /* 0x000fe20000010007 */
[----:B------:R-:W-:Y:S01]  /*4bf0*/  ISETP.GE.AND P6, PT, R132, 0x1, PT ;  /* 0x000000018400780c */ /* 0x000fe20003fc6270 */
[C---:B------:R-:W-:Y:S01]  /*4c00*/  FFMA.FTZ R6, R157.reuse, R41, R6 ;  /* 0x000000299d067223 */ /* 0x040fe20000010006 */
[----:B------:R-:W-:Y:S01]  /*4c10*/  FFMA.FTZ R38, R157, R4, -R38 ;  /* 0x000000049d267223 */ /* 0x000fe20000010826 */
[----:B------:R-:W-:-:S02]  /*4c20*/  FFMA.FTZ R5, R40, R137, R5 ;  /* 0x0000008928057223 */ /* 0x000fc40000010005 */
[----:B------:R-:W-:Y:S01]  /*4c30*/  FADD.FTZ R6, RZ, R6 ;  /* 0x00000006ff067221 */ /* 0x000fe20000010000 */
[----:B------:R-:W-:-:S03]  /*4c40*/  FADD.FTZ R38, RZ, R38 ;  /* 0x00000026ff267221 */ /* 0x000fc60000010000 */
[----:B------:R-:W-:Y:S01]  /*4c50*/  FADD.FTZ R6, R6, R7 ;  /* 0x0000000706067221 */ /* 0x000fe20000010000 */
[C---:B------:R-:W-:Y:S01]  /*4c60*/  FMUL.FTZ R7, R139.reuse, R140 ;  /* 0x0000008c8b077220 */ /* 0x040fe20000410000 */
[-C--:B------:R-:W-:Y:S01]  /*4c70*/  FMUL.FTZ R139, R139, R142.reuse ;  /* 0x0000008e8b8b7220 */ /* 0x080fe20000410000 */
[----:B------:R-:W-:Y:S01]  /*4c80*/  FADD.FTZ R38, R38, R135 ;  /* 0x0000008726267221 */ /* 0x000fe20000010000 */
[----:B------:R-:W-:Y:S01]  /*4c90*/  FADD.FTZ R5, R6, R5 ;  /* 0x0000000506057221 */ /* 0x000fe20000010000 */
[----:B------:R2:W0:Y:S01]  /*4ca0*/  LDS R145, [R68+0x290] ;  /* 0x0002900044917984 */ /* 0x0004220000000800 */
[C---:B------:R-:W-:Y:S01]  /*4cb0*/  FFMA.FTZ R7, R138.reuse, R142, -R7 ;  /* 0x0000008e8a077223 */ /* 0x040fe20000010807 */
[----:B------:R-:W-:Y:S01]  /*4cc0*/  FFMA.FTZ R138, R138, R140, R139 ;  /* 0x0000008c8a8a7223 */ /* 0x000fe2000001008b */
[----:B------:R-:W-:Y:S01]  /*4cd0*/  FADD.FTZ R38, R38, R143 ;  /* 0x0000008f26267221 */ /* 0x000fe20000010000 */
[----:B------:R-:W-:Y:S06]  /*4ce0*/  @!P6 BRA `(.L_x_17559) ;  /* 0x000000000008e947 */ /* 0x000fec0003800000 */
[----:B------:R-:W1:Y:S04]  /*4cf0*/  LDS R135, [R67+0x210] ;  /* 0x0002100043877984 */ /* 0x000e680000000800 */
[----:B-1----:R1:W-:Y:S02]  /*4d00*/  REDG.E.ADD.F32.FTZ.RN.STRONG.GPU desc[UR16][R36.64], R135 ;  /* 0x00000087240079a6 */ /* 0x0023e4000c12f310 */
.L_x_17559:
[----:B------:R-:W-:Y:S05]  /*4d10*/  BSYNC.RECONVERGENT B0 ;  /* 0x0000000000007941 */ /* 0x000fea0003800200 */
.L_x_17558:
[----:B------:R-:W-:Y:S01]  /*4d20*/  ISETP.GE.AND P6, PT, R132, 0x21, PT ;  /* 0x000000218400780c */ /* 0x000fe20003fc6270 */
[----:B------:R-:W-:-:S12]  /*4d30*/  BSSY.RECONVERGENT B0, `(.L_x_17560) ;  /* 0x0000003000007945 */ /* 0x000fd80003800200 */
[----:B------:R-:W-:Y:S05]  /*4d40*/  @!P6 BRA `(.L_x_17561) ;  /* 0x000000000004e947 */ /* 0x000fea0003800000 */
[----:B0-----:R3:W-:Y:S02]  /*4d50*/  REDG.E.ADD.F32.FTZ.RN.STRONG.GPU desc[UR16][R36.64+0x80], R145 ;  /* 0x00008091240079a6 */ /* 0x0017e4000c12f310 */
.L_x_17561:
[----:B------:R-:W-:Y:S05]  /*4d60*/  BSYNC.RECONVERGENT B0 ;  /* 0x0000000000007941 */ /* 0x000fea0003800200 */
.L_x_17560:
[----:B-1----:R1:W4:Y:S01]  /*4d70*/  LDS R135, [R69+0x310] ;  /* 0x0003100045877984 */ /* 0x0023220000000800 */
[----:B------:R-:W-:Y:S01]  /*4d80*/  ISETP.GE.AND P6, PT, R132, 0x41, PT ;  /* 0x000000418400780c */ /* 0x000fe20003fc6270 */
[----:B------:R-:W-:-:S12]  /*4d90*/  BSSY.RECONVERGENT B0, `(.L_x_17562) ;  /* 0x0000003000007945 */ /* 0x000fd80003800200 */
[----:B-1----:R-:W-:Y:S05]  /*4da0*/  @!P6 BRA `(.L_x_17563) ;  /* 0x000000000004e947 */ /* 0x002fea0003800000 */
[----:B----4-:R1:W-:Y:S02]  /*4db0*/  REDG.E.ADD.F32.FTZ.RN.STRONG.GPU desc[UR16][R36.64+0x100], R135 ;  /* 0x00010087240079a6 */ /* 0x0103e4000c12f310 */
.L_x_17563:
[----:B------:R-:W-:Y:S05]  /*4dc0*/  BSYNC.RECONVERGENT B0 ;  /* 0x0000000000007941 */ /* 0x000fea0003800200 */
.L_x_17562:
[----:B------:R0:W0:Y:S01]  /*4dd0*/  LDS R139, [R70+0x390] ;  /* 0x00039000468b7984 */ /* 0x0000220000000800 */
[----:B------:R-:W-:Y:S01]  /*4de0*/  ISETP.GE.AND P6, PT, R132, 0x61, PT ;  /* 0x000000618400780c */ /* 0x000fe20003fc6270 */
[----:B------:R-:W-:Y:S01]  /*4df0*/  BSSY.RECONVERGENT B0, `(.L_x_17564) ;  /* 0x0000004000007945 */ /* 0x000fe20003800200 */
[----:B-1--4-:R-:W-:-:S11]  /*4e00*/  FMUL.FTZ R135, R152, R100 ;  /* 0x0000006498877220 */ /* 0x012fd60000410000 */
[----:B------:R-:W-:Y:S05]  /*4e10*/  @!P6 BRA `(.L_x_17565) ;  /* 0x000000000004e947 */ /* 0x000fea0003800000 */
[----:B0-----:R1:W-:Y:S02]  /*4e20*/  REDG.E.ADD.F32.FTZ.RN.STRONG.GPU desc[UR16][R36.64+0x180], R139 ;  /* 0x0001808b240079a6 */ /* 0x0013e4000c12f310 */
.L_x_17565:
[----:B------:R-:W-:Y:S05]  /*4e30*/  BSYNC.RECONVERGENT B0 ;  /* 0x0000000000007941 */ /* 0x000fea0003800200 */
.L_x_17564:
[----:B0--3--:R0:W3:Y:S01]  /*4e40*/  LDS R145, [R72+0x410] ;  /* 0x0004100048917984 */ /* 0x0090e20000000800 */
[----:B------:R-:W-:Y:S01]  /*4e50*/  ISETP.GE.AND P6, PT, R132, 0x81, PT ;  /* 0x000000818400780c */ /* 0x000fe20003fc6270 */
[----:B------:R-:W-:Y:S01]  /*4e60*/  BSSY.RECONVERGENT B0, `(.L_x_17566) ;  /* 0x0000006000007945 */ /* 0x000fe20003800200 */
[----:B------:R-:W-:Y:S01]  /*4e70*/  FADD.FTZ R142, -R119, R142 ;  /* 0x0000008e778e7221 */ /* 0x000fe20000010100 */
[----:B-1----:R-:W-:Y:S01]  /*4e80*/  FMUL.FTZ R139, R153, R100 ;  /* 0x00000064998b7220 */ /* 0x002fe20000410000 */
[----:B------:R-:W-:-:S09]  /*4e90*/  FMUL.FTZ R143, R140, R135 ;  /* 0x000000878c8f7220 */ /* 0x000fd20000410000 */
[----:B------:R-:W-:Y:S05]  /*4ea0*/  @!P6 BRA `(.L_x_17567) ;  /* 0x000000000004e947 */ /* 0x000fea0003800000 */
[----:B---3--:R1:W-:Y:S02]  /*4eb0*/  REDG.E.ADD.F32.FTZ.RN.STRONG.GPU desc[UR16][R36.64+0x200], R145 ;  /* 0x00020091240079a6 */ /* 0x0083e4000c12f310 */
.L_x_17567:
[----:B------:R-:W-:Y:S05]  /*4ec0*/  BSYNC.RECONVERGENT B0 ;  /* 0x0000000000007941 */ /* 0x000fea0003800200 */
.L_x_17566:
[----:B-1-3--:R1:W3:Y:S01]  /*4ed0*/  LDS R145, [R73+0x490] ;  /* 0x0004900049917984 */ /* 0x00a2e20000000800 */
[----:B------:R-:W-:Y:S01]  /*4ee0*/  ISETP.GE.AND P6, PT, R132, 0xa1, PT ;  /* 0x000000a18400780c */ /* 0x000fe20003fc6270 */
[----:B------:R-:W-:Y:S01]  /*4ef0*/  BSSY.RECONVERGENT B0, `(.L_x_17568) ;  /* 0x0000005000007945 */ /* 0x000fe20003800200 */
[-C--:B------:R-:W-:Y:S01]  /*4f00*/  FFMA.FTZ R143, R142, R139.reuse, -R143 ;  /* 0x0000008b8e8f7223 */ /* 0x080fe2000001088f */
[----:B------:R-:W-:-:S10]  /*4f10*/  FMUL.FTZ R139, R140, R139 ;  /* 0x0000008b8c8b7220 */ /* 0x000fd40000410000 */
[----:B-1----:R-:W-:Y:S05]  /*4f20*/  @!P6 BRA `(.L_x_17569) ;  /* 0x000000000004e947 */ /* 0x002fea0003800000 */
[----:B---3--:R1:W-:Y:S02]  /*4f30*/  REDG.E.ADD.F32.FTZ.RN.STRONG.GPU desc[UR16][R36.64+0x280], R145 ;  /* 0x00028091240079a6 */ /* 0x0083e4000c12f310 */
.L_x_17569:
[----:B------:R-:W-:Y:S05]  /*4f40*/  BSYNC.RECONVERGENT B0 ;  /* 0x0000000000007941 */ /* 0x000fea0003800200 */
.L_x_17568:
[----:B-1-3--:R1:W3:Y:S01]  /*4f50*/  LDS R145, [R74+0x510] ;  /* 0x000510004a917984 */ /* 0x00a2e20000000800 */
[----:B------:R-:W-:Y:S01]  /*4f60*/  ISETP.GE.AND P6, PT, R132, 0xc1, PT ;  /* 0x000000c18400780c */ /* 0x000fe20003fc6270 */
[----:B------:R-:W-:Y:S01]  /*4f70*/  BSSY.RECONVERGENT B0, `(.L_x_17570) ;  /* 0x0000004000007945 */ /* 0x000fe20003800200 */
[----:B------:R-:W-:-:S11]  /*4f80*/  FFMA.FTZ R4, R142, R135, R139 ;  /* 0x000000878e047223 */ /* 0x000fd6000001008b */
[----:B-1----:R-:W-:Y:S05]  /*4f90*/  @!P6 BRA `(.L_x_17571) ;  /* 0x000000000004e947 */ /* 0x002fea0003800000 */
[----:B---3--:R1:W-:Y:S02]  /*4fa0*/  REDG.E.ADD.F32.FTZ.RN.STRONG.GPU desc[UR16][R36.64+0x300], R145 ;  /* 0x00030091240079a6 */ /* 0x0083e4000c12f310 */
.L_x_17571:
[----:B------:R-:W-:Y:S05]  /*4fb0*/  BSYNC.RECONVERGENT B0 ;  /* 0x0000000000007941 */ /* 0x000fea0003800200 */
.L_x_17570:
[----:B------:R-:W-:Y:S01]  /*4fc0*/  FFMA.FTZ R6, R114, R7, R3 ;  /* 0x0000000772067223 */ /* 0x000fe20000010003 */
[----:B------:R-:W-:Y:S01]  /*4fd0*/  ISETP.GE.AND P6, PT, R132, 0xe1, PT ;  /* 0x000000e18400780c */ /* 0x000fe20003fc6270 */
[----:B------:R4:W0:Y:S01]  /*4fe0*/  LDS R3, [R76+0x590] ;  /* 0x000590004c037984 */ /* 0x0008220000000800 */
[----:B------:R-:W-:Y:S01]  /*4ff0*/  BSSY.RECONVERGENT B0, `(.L_x_17572) ;  /* 0x0000006000007945 */ /* 0x000fe20003800200 */
[----:B------:R-:W-:Y:S01]  /*5000*/  FADD.FTZ R4, R5, R4 ;  /* 0x0000000405047221 */ /* 0x000fe20000010000 */
[----:B------:R-:W-:Y:S01]  /*5010*/  FFMA.FTZ R7, -R114, R138, R141 ;  /* 0x0000008a72077223 */ /* 0x000fe2000001018d */
[----:B------:R-:W-:-:S08]  /*5020*/  FADD.FTZ R5, R38, R143 ;  /* 0x0000008f26057221 */ /* 0x000fd00000010000 */
[----:B----4-:R-:W-:Y:S05]  /*5030*/  @!P6 BRA `(.L_x_17573) ;  /* 0x000000000004e947 */ /* 0x010fea0003800000 */
[----:B0-----:R4:W-:Y:S02]  /*5040*/  REDG.E.ADD.F32.FTZ.RN.STRONG.GPU desc[UR16][R36.64+0x380], R3 ;  /* 0x00038003240079a6 */ /* 0x0019e4000c12f310 */
.L_x_17573:
[----:B------:R-:W-:Y:S05]  /*5050*/  BSYNC.RECONVERGENT B0 ;  /* 0x0000000000007941 */ /* 0x000fea0003800200 */
.L_x_17572:
[----:B0---4-:R-:W0:Y:S01]  /*5060*/  SHFL.DOWN PT, R3, R4, 0x1, 0x1f ;  /* 0x08201f0004037f89 */ /* 0x011e2200000e0000 */
[----:B------:R-:W-:Y:S01]  /*5070*/  ISETP.GT.AND P6, PT, R93, 0x1e, PT ;  /* 0x0000001e5d00780c */ /* 0x000fe20003fc4270 */
[----:B------:R-:W-:Y:S01]  /*5080*/  FADD.FTZ R113, R135, R113 ;  /* 0x0000007187717221 */ /* 0x000fe20000010000 */
[----:B------:R-:W-:Y:S01]  /*5090*/  BSSY.RECONVERGENT B0, `(.L_x_17574) ;  /* 0x000003d000007945 */ /* 0x000fe20003800200 */
[----:B-1----:R-:W1:Y:S01]  /*50a0*/  SHFL.DOWN PT, R36, R5, 0x1, 0x1f ;  /* 0x08201f0005247f89 */ /* 0x002e6200000e0000 */
[----:B------:R-:W-:-:S03]  /*50b0*/  FADD.FTZ R108, R137, R108 ;  /* 0x0000006c896c7221 */ /* 0x000fc60000010000 */
[----:B------:R-:W4:Y:S04]  /*50c0*/  SHFL.DOWN PT, R37, R6, 0x1, 0x1f ;  /* 0x08201f0006257f89 */ /* 0x000f2800000e0000 */
[----:B------:R-:W5:Y:S02]  /*50d0*/  SHFL.DOWN PT, R38, R7, 0x1, 0x1f ;  /* 0x08201f0007267f89 */ /* 0x000f6400000e0000 */
[----:B0-----:R-:W-:Y:S01]  /*50e0*/  @!P6 FADD.FTZ R4, R4, R3 ;  /* 0x000000030404e221 */ /* 0x001fe20000010000 */
[----:B-1----:R-:W-:-:S04]  /*50f0*/  @!P6 FADD.FTZ R5, R5, R36 ;  /* 0x000000240505e221 */ /* 0x002fc80000010000 */
        /* <DEDUP_REMOVED lines=26> */
[----:B------:R-:W-:Y:S01]  /*52a0*/  FMUL.FTZ R3, R33, R153 ;  /* 0x0000009921037220 */ /* 0x000fe20000410000 */
[----:B-1----:R-:W-:-:S03]  /*52b0*/  @!P6 FADD.FTZ R5, R5, R36 ;  /* 0x000000240505e221 */ /* 0x002fc60000010000 */
[-C--:B------:R-:W-:Y:S01]  /*52c0*/  FFMA.FTZ R3, R32, R152.reuse, R3 ;  /* 0x0000009820037223 */ /* 0x080fe20000010003 */
[C---:B------:R-:W-:Y:S01]  /*52d0*/  FMUL.FTZ R36, R33.reuse, R152 ;  /* 0x0000009821247220 */ /* 0x040fe20000410000 */
[----:B----4-:R-:W-:Y:S02]  /*52e0*/  @!P6 FADD.FTZ R6, R6, R37 ;  /* 0x000000250606e221 */ /* 0x010fe40000010000 */
[----:B------:R-:W-:Y:S01]  /*52f0*/  FMUL.FTZ R139, R142, R3 ;  /* 0x000000038e8b7220 */ /* 0x000fe20000410000 */
[-C--:B------:R-:W-:Y:S01]  /*5300*/  FMUL.FTZ R3, R33, R136.reuse ;  /* 0x0000008821037220 */ /* 0x080fe20000410000 */
[C---:B------:R-:W-:Y:S01]  /*5310*/  FFMA.FTZ R153, R32.reuse, R153, -R36 ;  /* 0x0000009920997223 */ /* 0x040fe20000010824 */
[----:B-----5:R-:W-:Y:S01]  /*5320*/  @!P6 FADD.FTZ R7, R7, R38 ;  /* 0x000000260707e221 */ /* 0x020fe20000010000 */
[----:B------:R-:W-:Y:S01]  /*5330*/  ISETP.GT.AND P6, PT, R93, 0xf, PT ;  /* 0x0000000f5d00780c */ /* 0x000fe20003fc4270 */
[-C--:B------:R-:W-:Y:S01]  /*5340*/  FFMA.FTZ R3, R32, R39.reuse, R3 ;  /* 0x0000002720037223 */ /* 0x080fe20000010003 */
[----:B------:R-:W-:Y:S01]  /*5350*/  FMUL.FTZ R37, R33, R39 ;  /* 0x0000002721257220 */ /* 0x000fe20000410000 */
[----:B------:R-:W-:Y:S01]  /*5360*/  FFMA.FTZ R140, R140, R153, R139 ;  /* 0x000000998c8c7223 */ /* 0x000fe2000001008b */
[----:B------:R0:W1:Y:S01]  /*5370*/  SHFL.DOWN PT, R36, R5, 0x10, 0x1f ;  /* 0x0a001f0005247f89 */ /* 0x00006200000e0000 */
[----:B------:R-:W-:Y:S01]  /*5380*/  FMUL.FTZ R40, R40, R3 ;  /* 0x0000000328287220 */ /* 0x000fe20000410000 */
[----:B------:R-:W-:Y:S01]  /*5390*/  FFMA.FTZ R38, R32, R136, -R37 ;  /* 0x0000008820267223 */ /* 0x000fe20000010825 */
[----:B------:R-:W-:Y:S01]  /*53a0*/  FFMA.FTZ R137, R109, R152, R140 ;  /* 0x000000986d897223 */ /* 0x000fe2000001008c */
[----:B------:R0:W4:Y:S01]  /*53b0*/  SHFL.DOWN PT, R3, R4, 0x10, 0x1f ;  /* 0x0a001f0004037f89 */ /* 0x00012200000e0000 */
[----:B------:R-:W-:-:S03]  /*53c0*/  FMUL.FTZ R37, R33, R134 ;  /* 0x0000008621257220 */ /* 0x000fc60000410000 */
        /* <DEDUP_REMOVED lines=8> */
[----:B------:R0:W-:Y:S02]  /*5450*/  @!P6 STS.128 [UR6+0x640], R4 ;  /* 0x00064004ff00e988 */ /* 0x0001e40008000c06 */
.L_x_17575:
[----:B------:R-:W-:Y:S05]  /*5460*/  BSYNC.RECONVERGENT B0 ;  /* 0x0000000000007941 */ /* 0x000fea0003800200 */
.L_x_17574:
[C---:B----4-:R-:W-:Y:S01]  /*5470*/  FMUL.FTZ R3, R33.reuse, R146 ;  /* 0x0000009221037220 */ /* 0x050fe20000410000 */
[CC--:B0-----:R-:W-:Y:S01]  /*5480*/  FMUL.FTZ R135, R33.reuse, R148.reuse ;  /* 0x0000009421877220 */ /* 0x0c1fe20000410000 */
[C---:B------:R-:W-:Y:S01]  /*5490*/  FFMA.FTZ R37, R32.reuse, R148, R37 ;  /* 0x0000009420257223 */ /* 0x040fe20000010025 */
[-C--:B------:R-:W-:Y:S01]  /*54a0*/  FMUL.FTZ R33, R33, R144.reuse ;  /* 0x0000009021217220 */ /* 0x080fe20000410000 */
[C---:B-1----:R-:W-:Y:S01]  /*54b0*/  FFMA.FTZ R36, R32.reuse, R144, R3 ;  /* 0x0000009020247223 */ /* 0x042fe20000010003 */
        /* <DEDUP_REMOVED lines=29> */
.L_x_17577:
[----:B------:R-:W-:Y:S05]  /*5690*/  BSYNC.RECONVERGENT B0 ;  /* 0x0000000000007941 */ /* 0x000fea0003800200 */
.L_x_17576:
[----:B------:R-:W-:-:S04]  /*56a0*/  UIADD3 UR4, UPT, UPT, UR4, 0x1, URZ ;  /* 0x0000000104047890 */ /* 0x000fc8000fffe0ff */
[----:B------:R-:W-:-:S09]  /*56b0*/  UISETP.GE.AND UP0, UPT, UR4, UR9, UPT ;  /* 0x000000090400728c */ /* 0x000fd2000bf06270 */
[----:B------:R-:W-:Y:S05]  /*56c0*/  BRA.U !UP0, `(.L_x_17578) ;  /* 0xffffffd108bc7547 */ /* 0x000fea000b83ffff */
.L_x_17544:
[----:B------:R-:W-:Y:S01]  /*56d0*/  BAR.SYNC.DEFER_BLOCKING 0x0 ;  /* 0x0000000000007b1d */ /* 0x000fe20000010000 */
[-C--:B------:R-:W-:Y:S02]  /*56e0*/  ISETP.GE.AND P0, PT, R71, R90.reuse, PT ;  /* 0x0000005a4700720c */ /* 0x080fe40003f06270 */
[-C--:B------:R-:W-:Y:S02]  /*56f0*/  ISETP.GE.AND P1, PT, R75, R90.reuse, PT ;  /* 0x0000005a4b00720c */ /* 0x080fe40003f26270 */
[----:B------:R-:W-:-:S03]  /*5700*/  ISETP.GE.AND P2, PT, R81, R90, PT ;  /* 0x0000005a5100720c */ /* 0x000fc60003f46270 */
[----:B-1----:R-:W1:Y:S01]  /*5710*/  LDC.64 R24, c[0x0][0x4f8] ;  /* 0x00013e00ff187b82 */ /* 0x002e620000000a00 */
[----:B------:R-:W-:Y:S01]  /*5720*/  ISETP.GE.AND P3, PT, R82, R90, PT ;  /* 0x0000005a5200720c */ /* 0x000fe20003f66270 */
[----:B------:R-:W4:Y:S01]  /*5730*/  LDCU.64 UR8, c[0x0][0x500] ;  /* 0x0000a000ff0877ac */ /* 0x000f220008000a00 */
[----:B------:R-:W-:Y:S02]  /*5740*/  PRMT R0, RZ, 0x7610, R0 ;  /* 0x00007610ff007816 */ /* 0x000fe40000000000 */
[----:B------:R-:W-:Y:S01]  /*5750*/  PRMT R2, RZ, 0x7610, R2 ;  /* 0x00007610ff027816 */ /* 0x000fe20000000002 */
[----:B------:R-:W5:Y:S01]  /*5760*/  LDCU.64 UR10, c[0x0][0x550] ;  /* 0x0000aa00ff0a77ac */ /* 0x000f620008000a00 */
[----:B0-----:R-:W-:Y:S01]  /*5770*/  PRMT R4, RZ, 0x7610, R4 ;  /* 0x00007610ff047816 */ /* 0x001fe20000000004 */
[----:B------:R-:W0:Y:S01]  /*5780*/  LDC.64 R28, c[0x0][0x518] ;  /* 0x00014600ff1c7b82 */ /* 0x000e220000000a00 */
[----:B------:R-:W2:Y:S04]  /*5790*/  @!P0 LDG.E.U16 R0, desc[UR16][R8.64] ;  /* 0x0000001008008981 */ /* 0x000ea8000c1e1500 */
[----:B------:R-:W3:Y:S04]  /*57a0*/  @!P1 LDG.E.U16 R2, desc[UR16][R8.64+0x40] ;  /* 0x0000401008029981 */ /* 0x000ee8000c1e1500 */
[----:B------:R-:W4:Y:S04]  /*57b0*/  @!P2 LDG.E.U16 R4, desc[UR16][R8.64+0x80] ;  /* 0x000080100804a981 */ /* 0x000f28000c1e1500 */
[----:B------:R-:W5:Y:S01]  /*57c0*/  @!P3 LDG.E.U16 R104, desc[UR16][R8.64+0xc0] ;  /* 0x0000c0100868b981 */ /* 0x000f62000c1e1500 */
[----:B------:R-:W-:-:S02]  /*57d0*/  F2FP.F16.F32.PACK_AB R106, R111, R106 ;  /* 0x0000006a6f6a723e */ /* 0x000fc400000000ff */
[----:B------:R-:W-:Y:S02]  /*57e0*/  F2FP.F16.F32.PACK_AB R107, R113, R108 ;  /* 0x0000006c716b723e */ /* 0x000fe400000000ff */
[----:B------:R-:W-:Y:S01]  /*57f0*/  MOV R93, RZ ;  /* 0x000000ff005d7202 */ /* 0x000fe20000000f00 */
[----:B--2---:R-:W-:Y:S04]  /*5800*/  STS.U16 [R91], R0 ;  /* 0x000000005b007388 */ /* 0x004fe80000000400 */
[----:B---3--:R-:W-:Y:S04]  /*5810*/  STS.U16 [R91+0x40], R2 ;  /* 0x000040025b007388 */ /* 0x008fe80000000400 */
[----:B----4-:R-:W-:Y:S04]  /*5820*/  STS.U16 [R91+0x80], R4 ;  /* 0x000080045b007388 */ /* 0x010fe80000000400 */
[----:B-----5:R-:W-:Y:S01]  /*5830*/  STS.U16 [R91+0xc0], R104 ;  /* 0x0000c0685b007388 */ /* 0x020fe20000000400 */
        /* <DEDUP_REMOVED lines=36> */
[----:B-1----:R-:W-:-:S04]  /*5a80*/  IMAD.WIDE.U32 R2, R24, UR18, R92 ;  /* 0x0000001218027c25 */ /* 0x002fc8000f8e005c */
[----:B------:R-:W-:Y:S02]  /*5a90*/  IMAD R3, R25, UR18, R3 ;  /* 0x0000001219037c24 */ /* 0x000fe4000f8e0203 */
[----:B------:R-:W1:Y:S01]  /*5aa0*/  @!P3 MUFU.RCP R20, R5 ;  /* 0x000000050014b308 */ /* 0x000e620000001000 */
[----:B--2---:R-:W-:Y:S01]  /*5ab0*/  @!P1 FMUL.FTZ R101, R101, R0 ;  /* 0x0000000065659220 */ /* 0x004fe20000410000 */
[----:B------:R-:W-:-:S04]  /*5ac0*/  IMAD.WIDE.U32 R2, R45, UR8, R2 ;  /* 0x000000082d027c25 */ /* 0x000fc8000f8e0002 */
[----:B------:R-:W-:Y:S01]  /*5ad0*/  FADD.FTZ R48, R101, R48 ;  /* 0x0000003065307221 */ /* 0x000fe20000010000 */
[----:B------:R-:W-:Y:S01]  /*5ae0*/  IMAD R0, R45, UR9, R3 ;  /* 0x000000092d007c24 */ /* 0x000fe2000f8e0203 */
[----:B------:R-:W-:Y:S01]  /*5af0*/  IADD3 R3, P4, PT, R71, R2, RZ ;  /* 0x0000000247037210 */ /* 0x000fe20007f9e0ff */
[----:B------:R-:W2:Y:S01]  /*5b00*/  @!P0 MUFU.EX2 R6, R6 ;  /* 0x0000000600068308 */ /* 0x000ea20000000800 */
[----:B---3--:R-:W-:Y:S01]  /*5b10*/  @!P2 FMUL.FTZ R99, R99, R4 ;  /* 0x000000046363a220 */ /* 0x008fe20000410000 */
[----:B------:R-:W3:Y:S01]  /*5b20*/  LDCU.64 UR8, c[0x0][0x560] ;  /* 0x0000ac00ff0877ac */ /* 0x000ee20008000a00 */
[----:B------:R-:W-:Y:S02]  /*5b30*/  IADD3.X R0, PT, PT, RZ, R0, RZ, P4, !PT ;  /* 0x00000000ff007210 */ /* 0x000fe400027fe4ff */
[----:B------:R-:W-:Y:S01]  /*5b40*/  LEA R2, P6, R3, UR10, 0x1 ;  /* 0x0000000a03027c11 */ /* 0x000fe2000f8c08ff */
[----:B------:R-:W-:Y:S01]  /*5b50*/  FADD.FTZ R48, R48, R99 ;  /* 0x0000006330307221 */ /* 0x000fe20000010000 */
[----:B----4-:R-:W-:Y:S01]  /*5b60*/  ISETP.GE.AND P2, PT, R71, R8, PT ;  /* 0x000000084700720c */ /* 0x010fe20003f46270 */
[----:B-1----:R-:W-:Y:S01]  /*5b70*/  @!P3 FMUL.FTZ R97, R97, R20 ;  /* 0x000000146161b220 */ /* 0x002fe20000410000 */
[----:B------:R-:W-:-:S02]  /*5b80*/  ISETP.GE.AND P1, PT, R75, R8, PT ;  /* 0x000000084b00720c */ /* 0x000fc40003f26270 */
[-C--:B------:R-:W-:Y:S02]  /*5b90*/  ISETP.GE.AND P3, PT, R81, R8.reuse, PT ;  /* 0x000000085100720c */ /* 0x080fe40003f66270 */
[----:B------:R-:W-:Y:S02]  /*5ba0*/  ISETP.GE.AND P4, PT, R82, R8, PT ;  /* 0x000000085200720c */ /* 0x000fe40003f86270 */
[----:B------:R-:W-:Y:S01]  /*5bb0*/  LEA.HI.X R3, R3, UR11, R0, 0x1, P6 ;  /* 0x0000000b03037c11 */ /* 0x000fe2000b0f0c00 */
[----:B--2---:R-:W-:Y:S01]  /*5bc0*/  @!P0 FADD.FTZ R6, R6, 1 ;  /* 0x3f80000006068421 */ /* 0x004fe20000010000 */
[----:B------:R-:W-:-:S03]  /*5bd0*/  F2FP.F16.F32.PACK_AB R26, R99, R101 ;  /* 0x00000065631a723e */ /* 0x000fc600000000ff */
[----:B------:R-:W1:Y:S01]  /*5be0*/  @!P0 MUFU.RCP R25, R6 ;  /* 0x0000000600198308 */ /* 0x000e620000001000 */
[----:B------:R-:W-:Y:S04]  /*5bf0*/  @!P2 STG.E.U16 desc[UR16][R2.64], R7 ;  /* 0x000000070200a986 */ /* 0x000fe8000c101510 */
[----:B------:R-:W-:Y:S04]  /*5c00*/  @!P1 STG.E.U16 desc[UR16][R2.64+0x40], R9 ;  /* 0x0000400902009986 */ /* 0x000fe8000c101510 */
[----:B------:R-:W-:Y:S04]  /*5c10*/  @!P3 STG.E.U16 desc[UR16][R2.64+0x80], R21 ;  /* 0x000080150200b986 */ /* 0x000fe8000c101510 */
[----:B------:R0:W-:Y:S01]  /*5c20*/  @!P4 STG.E.U16 desc[UR16][R2.64+0xc0], R23 ;  /* 0x0000c0170200c986 */ /* 0x0001e2000c101510 */
[----:B-1----:R-:W-:Y:S01]  /*5c30*/  @!P0 FMUL.FTZ R102, R102, R25 ;  /* 0x0000001966668220 */ /* 0x002fe20000410000 */
[----:B------:R-:W-:Y:S04]  /*5c40*/  BAR.SYNC.DEFER_BLOCKING 0x0 ;  /* 0x0000000000007b1d */ /* 0x000fe80000010000 */
[----:B------:R-:W-:Y:S01]  /*5c50*/  F2FP.F16.F32.PACK_AB R27, R102, R97 ;  /* 0x00000061661b723e */ /* 0x000fe200000000ff */
[----:B------:R-:W-:Y:S01]  /*5c60*/  FADD.FTZ R97, R48, R97 ;  /* 0x0000006130617221 */ /* 0x000fe20000010000 */
[----:B0-----:R-:W-:-:S04]  /*5c70*/  IMAD.WIDE.U32 R2, R28, UR18, R92 ;  /* 0x000000121c027c25 */ /* 0x001fc8000f8e005c */
[----:B------:R-:W-:Y:S01]  /*5c80*/  FADD.FTZ R48, R97, R102 ;  /* 0x0000006661307221 */ /* 0x000fe20000010000 */
        /* <DEDUP_REMOVED lines=10> */
[----:B------:R-:W1:Y:S02]  /*5d30*/  LDCU.64 UR6, c[0x0][0x520] ;  /* 0x0000a400ff0677ac */ /* 0x000e640008000a00 */
[----:B-1----:R-:W-:-:S04]  /*5d40*/  IMAD.WIDE.U32 R2, R45, UR6, R2 ;  /* 0x000000062d027c25 */ /* 0x002fc8000f8e0002 */
[----:B------:R-:W-:Y:S01]  /*5d50*/  IMAD R4, R45, UR7, R3 ;  /* 0x000000072d047c24 */ /* 0x000fe2000f8e0203 */
[C---:B------:R-:W-:Y:S02]  /*5d60*/  IADD3 R3, P4, PT, R71.reuse, R2, RZ ;  /* 0x0000000247037210 */ /* 0x040fe40007f9e0ff */
[-C--:B0-----:R-:W-:Y:S02]  /*5d70*/  ISETP.GE.AND P0, PT, R71, R0.reuse, PT ;  /* 0x000000004700720c */ /* 0x081fe40003f06270 */
[-C--:B------:R-:W-:Y:S02]  /*5d80*/  ISETP.GE.AND P1, PT, R75, R0.reuse, PT ;  /* 0x000000004b00720c */ /* 0x080fe40003f26270 */
[-C--:B------:R-:W-:Y:S02]  /*5d90*/  ISETP.GE.AND P2, PT, R81, R0.reuse, PT ;  /* 0x000000005100720c */ /* 0x080fe40003f46270 */
[----:B------:R-:W-:Y:S02]  /*5da0*/  ISETP.GE.AND P3, PT, R82, R0, PT ;  /* 0x000000005200720c */ /* 0x000fe40003f66270 */
[----:B------:R-:W-:-:S02]  /*5db0*/  IADD3.X R0, PT, PT, RZ, R4, RZ, P4, !PT ;  /* 0x00000004ff007210 */ /* 0x000fc400027fe4ff */
[----:B---3--:R-:W-:-:S04]  /*5dc0*/  LEA R2, P4, R3, UR8, 0x1 ;  /* 0x0000000803027c11 */ /* 0x008fc8000f8808ff */
        /* <DEDUP_REMOVED lines=16> */
.L_x_17534:
        /* <DEDUP_REMOVED lines=34> */
.L_x_17581:
[----:B------:R-:W-:Y:S05]  /*60f0*/  BSYNC.RECONVERGENT B0 ;  /* 0x0000000000007941 */ /* 0x000fea0003800200 */
.L_x_17580:
        /* <DEDUP_REMOVED lines=26> */
.L_x_17583:
[----:B------:R-:W-:Y:S05]  /*62a0*/  BSYNC.RECONVERGENT B0 ;  /* 0x0000000000007941 */ /* 0x000fea0003800200 */
.L_x_17582:
        /* <DEDUP_REMOVED lines=10> */
.L_x_17585:
        /* <DEDUP_REMOVED lines=26> */
.L_x_17584:
[----:B------:R-:W-:Y:S05]  /*64f0*/  EXIT ;  /* 0x000000000000794d */ /* 0x000fea0003800000 */
.L_x_17586:
        /* <DEDUP_REMOVED lines=16> */
.L_x_18798:


//--------------------- .text._Z25selective_scan_bwd_kernelI32Selective_Scan_bwd_kernel_traitsILi32ELi4ELb0ELb1ELb0ELb0ELb0EN3c104HalfENS1_7complexIfEEEEv12SSMParamsBwd --------------------------
	.section	.text._Z25selective_scan_bwd_kernelI32Selective_Scan_bwd_kernel_traitsILi32ELi4ELb0ELb1ELb0ELb0ELb0EN3c104HalfENS1_7complexIfEEEEv12SSMParamsBwd,"ax",@progbits
	.align	128
        .global         _Z25selective_scan_bwd_kernelI32Selective_Scan_bwd_kernel_traitsILi32ELi4ELb0ELb1ELb0ELb0ELb0EN3c104HalfENS1_7complexIfEEEEv12SSMParamsBwd
        .type           _Z25selective_scan_bwd_kernelI32Selective_Scan_bwd_kernel_traitsILi32ELi4ELb0ELb1ELb0ELb0ELb0EN3c104HalfENS1_7complexIfEEEEv12SSMParamsBwd,@function
        .size           _Z25selective_scan_bwd_kernelI32Selective_Scan_bwd_kernel_traitsILi32ELi4ELb0ELb1ELb0ELb0ELb0EN3c104HalfENS1_7complexIfEEEEv12SSMParamsBwd,(.L_x_18799 - _Z25selective_scan_bwd_kernelI32Selective_Scan_bwd_kernel_traitsILi32ELi4ELb0ELb1ELb0ELb0ELb0EN3c104HalfENS1_7complexIfEEEEv12SSMParamsBwd)
        .other          _Z25selective_scan_bwd_kernelI32Selective_Scan_bwd_kernel_traitsILi32ELi4ELb0ELb1ELb0ELb0ELb0EN3c104HalfENS1_7complexIfEEEEv12SSMParamsBwd,@"STO_CUDA_ENTRY STV_DEFAULT"
_Z25selective_scan_bwd_kernelI32Selective_Scan_bwd_kernel_traitsILi32ELi4ELb0ELb1ELb0ELb0ELb0EN3c104HalfENS1_7complexIfEEEEv12SSMParamsBwd:
.text._Z25selective_scan_bwd_kernelI32Selective_Scan_bwd_kernel_traitsILi32ELi4ELb0ELb1ELb0ELb0ELb0EN3c104HalfENS1_7complexIfEEEEv12SSMParamsBwd:
        /* <DEDUP_REMOVED lines=51> */
[----:B------:R-:W-:-:S04]  /*0330*/  @P0 IADD3 R7, PT, PT, R7, 0x1, RZ ;  /* 0x0000000107070810 */ /* 0x000fc80007ffe0ff */
[----:B------:R-:W-:Y:S01]  /*0340*/  MOV R11, R7 ;  /* 0x00000007000b7202 */ /* 0x000fe20000000f00 */
[----:B------:R-:W-:-:S03]  /*0350*/  UIMAD.WIDE.U32 UR4, UR18, UR8, URZ ;  /* 0x00000008120472a5 */ /* 0x000fc6000f8e00ff */
[----:B------:R-:W-:Y:S02]  /*0360*/  @!P2 IADD3 R11, PT, PT, -R11, RZ, RZ ;  /* 0x000000ff0b0ba210 */ /* 0x000fe40007ffe1ff */
[----:B------:R-:W-:Y:S02]  /*0370*/  @!P1 LOP3.LUT R11, RZ, R8, RZ, 0x33, !PT ;  /* 0x00000008ff0b9212 */ /* 0x000fe400078e33ff */
[----:B---3--:R-:W-:Y:S02]  /*0380*/  ISETP.NE.U32.AND P0, PT, R4, RZ, PT ;  /* 0x000000ff0400720c */ /* 0x008fe40003f05070 */
[----:B------:R-:W-:Y:S01]  /*0390*/  SHF.R.S32.HI R9, RZ, 0x1f, R11 ;  /* 0x0000001fff097819 */ /* 0x000fe2000001140b */
[----:B------:R-:W-:Y:S01]  /*03a0*/  UIMAD UR6, UR18, UR9, UR5 ;  /* 0x00000009120672a4 */ /* 0x000fe2000f8e0205 */
[----:B------:R-:W-:Y:S02]  /*03b0*/  ISETP.NE.AND.EX P0, PT, R5, RZ, PT, P0 ;  /* 0x000000ff0500720c */ /* 0x000fe40003f05300 */
[----:B------:R-:W-:Y:S01]  /*03c0*/  MOV R2, UR4 ;  /* 0x0000000400027c02 */ /* 0x000fe20008000f00 */
[----:B------:R-:W-:Y:S01]  /*03d0*/  IMAD R0, R9, R42, RZ ;  /* 0x0000002a09007224 */ /* 0x000fe200078e02ff */
[----:B------:R-:W-:Y:S01]  /*03e0*/  MOV R3, UR5 ;  /* 0x0000000500037c02 */ /* 0x000fe20008000f00 */
[----:B------:R-:W-:Y:S01]  /*03f0*/  UIMAD.WIDE.U32 UR4, UR18, UR12, URZ ;  /* 0x0000000c120472a5 */ /* 0x000fe2000f8e00ff */
[----:B------:R-:W-:Y:S01]  /*0400*/  MOV R3, UR6 ;  /* 0x0000000600037c02 */ /* 0x000fe20008000f00 */
[----:B------:R-:W-:-:S02]  /*0410*/  IMAD R43, R11, R43, R0 ;  /* 0x0000002b0b2b7224 */ /* 0x000fc400078e0200 */
[----:B------:R-:W-:Y:S01]  /*0420*/  UIMAD UR6, UR18, UR13, UR5 ;  /* 0x0000000d120672a4 */ /* 0x000fe2000f8e0205 */
[----:B------:R-:W-:-:S03]  /*0430*/  IMAD.WIDE.U32 R6, R11, R42, RZ ;  /* 0x0000002a0b067225 */ /* 0x000fc600078e00ff */
[----:B------:R-:W3:Y:S01]  /*0440*/  @P0 LDC R25, c[0x0][0x38c] ;  /* 0x0000e300ff190b82 */ /* 0x000ee20000000800 */
[----:B------:R-:W-:Y:S01]  /*0450*/  IMAD.WIDE.U32 R2, R39, UR10, R2 ;  /* 0x0000000a27027c25 */ /* 0x000fe2000f8e0002 */
[----:B------:R-:W-:Y:S02]  /*0460*/  IADD3 R43, PT, PT, R7, R43, RZ ;  /* 0x0000002b072b7210 */ /* 0x000fe40007ffe0ff */
[----:B------:R-:W-:Y:S01]  /*0470*/  MOV R42, R6 ;  /* 0x00000006002a7202 */ /* 0x000fe20000000f00 */
[----:B--2---:R-:W-:Y:S01]  /*0480*/  IMAD.WIDE.U32 R6, R12, UR18, RZ ;  /* 0x000000120c067c25 */ /* 0x004fe2000f8e00ff */
[----:B------:R-:W-:Y:S02]  /*0490*/  MOV R5, UR5 ;  /* 0x0000000500057c02 */ /* 0x000fe40008000f00 */
[----:B------:R-:W2:Y:S01]  /*04a0*/  @P0 LDC R12, c[0x0][0x384] ;  /* 0x0000e100ff0c0b82 */ /* 0x000ea20000000800 */
[----:B------:R-:W-:Y:S01]  /*04b0*/  IMAD R15, R39, UR11, R3 ;  /* 0x0000000b270f7c24 */ /* 0x000fe2000f8e0203 */
[----:B------:R-:W-:Y:S01]  /*04c0*/  MOV R5, UR6 ;  /* 0x0000000600057c02 */ /* 0x000fe20008000f00 */
[----:B------:R-:W0:Y:S01]  /*04d0*/  LDCU.64 UR6, c[0x0][0x498] ;  /* 0x00009300ff0677ac */ /* 0x000e220008000a00 */
[----:B-1----:R-:W-:-:S02]  /*04e0*/  SHF.R.U64 R3, R16, 0x1, R17 ;  /* 0x0000000110037819 */ /* 0x002fc40000001211 */
[----:B------:R-:W-:Y:S02]  /*04f0*/  SHF.R.U32.HI R0, RZ, 0x1, R17 ;  /* 0x00000001ff007819 */ /* 0x000fe40000011611 */
[----:B------:R-:W-:Y:S01]  /*0500*/  MOV R4, UR4 ;  /* 0x0000000400047c02 */ /* 0x000fe20008000f00 */
[----:B------:R-:W-:Y:S01]  /*0510*/  IMAD.WIDE.U32 R42, R3, UR18, R42 ;  /* 0x00000012032a7c25 */ /* 0x000fe2000f8e002a */
[----:B------:R-:W1:Y:S03]  /*0520*/  LDC.64 R16, c[0x0][0x4a0] ;  /* 0x00012800ff107b82 */ /* 0x000e660000000a00 */
[----:B------:R-:W-:Y:S02]  /*0530*/  IMAD R3, R0, UR18, RZ ;  /* 0x0000001200037c24 */ /* 0x000fe4000f8e02ff */
[----:B------:R-:W-:Y:S01]  /*0540*/  IMAD R7, R13, UR18, R7 ;  /* 0x000000120d077c24 */ /* 0x000fe2000f8e0207 */
[----:B------:R-:W-:Y:S01]  /*0550*/  LEA R41, P1, R42, R20, 0x3 ;  /* 0x000000142a297211 */ /* 0x000fe200078218ff */
[----:B------:R-:W-:Y:S01]  /*0560*/  IMAD.WIDE.U32 R4, R39, UR14, R4 ;  /* 0x0000000e27047c25 */ /* 0x000fe2000f8e0004 */
[----:B------:R-:W-:-:S03]  /*0570*/  IADD3 R0, PT, PT, R43, R3, RZ ;  /* 0x000000032b007210 */ /* 0x000fc60007ffe0ff */
[-C--:B------:R-:W-:Y:S01]  /*0580*/  IMAD R10, R9, R18.reuse, RZ ;  /* 0x00000012090a7224 */ /* 0x080fe200078e02ff */
[----:B------:R-:W-:Y:S01]  /*0590*/  LEA.HI.X R42, R42, R21, R0, 0x3, P1 ;  /* 0x000000152a2a7211 */ /* 0x000fe200008f1c00 */
[----:B------:R-:W-:Y:S01]  /*05a0*/  IMAD R13, R39, UR15, R5 ;  /* 0x0000000f270d7c24 */ /* 0x000fe2000f8e0205 */
[----:B------:R-:W4:Y:S01]  /*05b0*/  LDC.64 R20, c[0x0][0x468] ;  /* 0x00011a00ff147b82 */ /* 0x000f220000000a00 */
[----:B------:R-:W-:-:S04]  /*05c0*/  IMAD.WIDE.U32 R8, R11, R18, R6 ;  /* 0x000000120b087225 */ /* 0x000fc800078e0006 */
[----:B------:R-:W-:-:S03]  /*05d0*/  IMAD R5, R11, R19, R10 ;  /* 0x000000130b057224 */ /* 0x000fc600078e020a */
[----:B------:R-:W4:Y:S01]  /*05e0*/  @P0 LDC.64 R6, c[0x0][0x480] ;  /* 0x00012000ff060b82 */ /* 0x000f220000000a00 */
[----:B0-----:R-:W-:Y:S01]  /*05f0*/  UIMAD.WIDE.U32 UR4, UR18, UR6, URZ ;  /* 0x00000006120472a5 */ /* 0x001fe2000f8e00ff */
[----:B------:R-:W-:Y:S01]  /*0600*/  LEA R3, R23, 0xffffff00, 0x8 ;  /* 0xffffff0017037811 */ /* 0x000fe200078e40ff */
[----:B--2---:R-:W-:-:S05]  /*0610*/  @P0 IMAD R0, R12, UR18, R39 ;  /* 0x000000120c000c24 */ /* 0x004fca000f8e0227 */
[----:B------:R-:W0:Y:S01]  /*0620*/  LDC.64 R18, c[0x0][0x4a8] ;  /* 0x00012a00ff127b82 */ /* 0x000e220000000a00 */
[----:B------:R-:W-:Y:S01]  /*0630*/  UIMAD UR5, UR18, UR7, UR5 ;  /* 0x00000007120572a4 */ /* 0x000fe2000f8e0205 */
[----:B------:R-:W-:Y:S01]  /*0640*/  LEA R11, R23, 0xffffff80, 0x7 ;  /* 0xffffff80170b7811 */ /* 0x000fe200078e38ff */
[----:B------:R-:W-:Y:S01]  /*0650*/  @P0 IMAD R0, R0, R23, RZ ;  /* 0x0000001700000224 */ /* 0x000fe200078e02ff */
[----:B------:R-:W-:Y:S02]  /*0660*/  IADD3 R56, PT, PT, R9, R5, RZ ;  /* 0x0000000509387210 */ /* 0x000fe40007ffe0ff */
[----:B------:R-:W-:Y:S01]  /*0670*/  IADD3 R8, P4, PT, R3, R8, RZ ;  /* 0x0000000803087210 */ /* 0x000fe20007f9e0ff */
[----:B---3--:R-:W-:Y:S01]  /*0680*/  @P0 IMAD R5, R0, R25, RZ ;  /* 0x0000001900050224 */ /* 0x008fe200078e02ff */
[----:B------:R-:W-:Y:S02]  /*0690*/  IADD3 R50, P2, PT, R11, R2, RZ ;  /* 0x000000020b327210 */ /* 0x000fe40007f5e0ff */
[----:B------:R-:W-:Y:S01]  /*06a0*/  LEA.HI.X.SX32 R56, R3, R56, 0x1, P4 ;  /* 0x0000003803387211 */ /* 0x000fe200020f0eff */
[----:B-1----:R-:W-:Y:S01]  /*06b0*/  IMAD.WIDE.U32 R2, R39, R16, UR4 ;  /* 0x0000000427027e25 */ /* 0x002fe2000f8e0010 */
[----:B------:R-:W-:-:S02]  /*06c0*/  ISETP.GE.AND P1, PT, R23, 0x1, PT ;  /* 0x000000011700780c */ /* 0x000fc40003f26270 */
[----:B------:R-:W-:Y:S01]  /*06d0*/  SHF.R.S32.HI R0, RZ, 0x1f, R11 ;  /* 0x0000001fff007819 */ /* 0x000fe2000001140b */
[----:B------:R-:W-:Y:S01]  /*06e0*/  IMAD R9, R39, R17, R3 ;  /* 0x0000001127097224 */ /* 0x000fe200078e0203 */
[C---:B------:R-:W-:Y:S02]  /*06f0*/  IADD3 R4, P3, PT, R11.reuse, R4, RZ ;  /* 0x000000040b047210 */ /* 0x040fe40007f7e0ff */
[----:B------:R-:W-:Y:S02]  /*0700*/  IADD3.X R3, PT, PT, R0, R15, RZ, P2, !PT ;  /* 0x0000000f00037210 */ /* 0x000fe400017fe4ff */
[----:B----4-:R-:W-:Y:S02]  /*0710*/  LEA R48, P2, R50, R48, 0x1 ;  /* 0x0000003032307211 */ /* 0x010fe400078408ff */
        /* <DEDUP_REMOVED lines=40> */
[----:B------:R-:W-:Y:S02]  /*09a0*/  SHF.L.U32 R57, R46, 0x3, RZ ;  /* 0x000000032e397819 */ /* 0x000fe400000006ff */
[----:B------:R-:W-:Y:S02]  /*09b0*/  LOP3.LUT R68, R64, 0x20, RZ, 0xfc, !PT ;  /* 0x0000002040447812 */ /* 0x000fe400078efcff */
        /* <DEDUP_REMOVED lines=33> */
.L_x_17623:
        /* <DEDUP_REMOVED lines=63> */
[----:B------:R-:W-:Y:S01]  /*0fc0*/  HADD2.F32 R91, -RZ, R22.H1_H1 ;  /* 0x30000016ff5b7230 */ /* 0x000fe20000004100 */
[----:B------:R-:W-:Y:S01]  /*0fd0*/  CS2R R88, SRZ ;  /* 0x0000000000587805 */ /* 0x000fe2000001ff00 */
[--C-:B------:R-:W-:Y:S01]  /*0fe0*/  HADD2.F32 R93, -RZ, R23.reuse.H0_H0 ;  /* 0x20000017ff5d7230 */ /* 0x100fe20000004100 */
[----:B------:R-:W-:Y:S01]  /*0ff0*/  CS2R R86, SRZ ;  /* 0x0000000000567805 */ /* 0x000fe2000001ff00 */
[----:B------:R-:W-:Y:S01]  /*1000*/  HADD2.F32 R94, -RZ, R23.H1_H1 ;  /* 0x30000017ff5e7230 */ /* 0x000fe20000004100 */
        /* <DEDUP_REMOVED lines=21> */
[C---:B------:R-:W-:Y:S01]  /*1160*/  IADD3 R13, PT, PT, R6.reuse, 0x4, RZ ;  /* 0x00000004060d7810 */ /* 0x040fe20007ffe0ff */
[----:B------:R-:W0:Y:S01]  /*1170*/  LDC R103, c[0x0][0x388] ;  /* 0x0000e200ff677b82 */ /* 0x000e220000000800 */
[C---:B------:R-:W-:Y:S01]  /*1180*/  IADD3 R15, PT, PT, R6.reuse, 0x5, RZ ;  /* 0x00000005060f7810 */ /* 0x040fe20007ffe0ff */
[--C-:B------:R-:W-:Y:S01]  /*1190*/  HADD2.F32 R5, -RZ, R109.reuse.H0_H0 ;  /* 0x2000006dff057230 */ /* 0x100fe20000004100 */
[C---:B------:R-:W-:Y:S01]  /*11a0*/  IADD3 R17, PT, PT, R6.reuse, 0x6, RZ ;  /* 0x0000000606117810 */ /* 0x040fe20007ffe0ff */
[--C-:B------:R-:W-:Y:S01]  /*11b0*/  HADD2.F32 R3, -RZ, R108.reuse.H0_H0 ;  /* 0x2000006cff037230 */ /* 0x100fe20000004100 */
[C---:B------:R-:W-:Y:S01]  /*11c0*/  IADD3 R19, PT, PT, R6.reuse, 0x7, RZ ;  /* 0x0000000706137810 */ /* 0x040fe20007ffe0ff */
[----:B------:R-:W-:Y:S01]  /*11d0*/  HADD2.F32 R107, -RZ, R108.H1_H1 ;  /* 0x3000006cff6b7230 */ /* 0x000fe20000004100 */
[-C--:B------:R-:W-:Y:S01]  /*11e0*/  LEA.HI.SX32 R115, R13, R6.reuse, 0x1b ;  /* 0x000000060d737211 */ /* 0x080fe200078fdaff */
[----:B------:R-:W1:Y:S01]  /*11f0*/  LDC.64 R22, c[0x0][0x3a8] ;  /* 0x0000ea00ff167b82 */ /* 0x000e620000000a00 */
[-C--:B------:R-:W-:Y:S01]  /*1200*/  LEA.HI.SX32 R116, R15, R6.reuse, 0x1b ;  /* 0x000000060f747211 */ /* 0x080fe200078fdaff */
[----:B------:R-:W-:Y:S01]  /*1210*/  HADD2.F32 R109, -RZ, R109.H1_H1 ;  /* 0x3000006dff6d7230 */ /* 0x000fe20000004100 */
[-C--:B------:R-:W-:Y:S01]  /*1220*/  LEA.HI.SX32 R117, R17, R6.reuse, 0x1b ;  /* 0x0000000611757211 */ /* 0x080fe200078fdaff */
[--C-:B------:R-:W-:Y:S01]  /*1230*/  FADD.FTZ R106, R3, R40.reuse ;  /* 0x00000028036a7221 */ /* 0x100fe20000010000 */
[-C--:B------:R-:W-:Y:S01]  /*1240*/  LEA.HI.SX32 R118, R19, R6.reuse, 0x1b ;  /* 0x0000000613767211 */ /* 0x080fe200078fdaff */
[--C-:B------:R-:W-:Y:S01]  /*1250*/  FADD.FTZ R107, R107, R40.reuse ;  /* 0x000000286b6b7221 */ /* 0x100fe20000010000 */
[C---:B------:R-:W-:Y:S01]  /*1260*/  IADD3 R7, PT, PT, R6.reuse, 0x1, RZ ;  /* 0x0000000106077810 */ /* 0x040fe20007ffe0ff */
[----:B------:R-:W2:Y:S01]  /*1270*/  LDC.64 R20, c[0x0][0x440] ;  /* 0x00011000ff147b82 */ /* 0x000ea20000000a00 */
[----:B------:R-:W-:Y:S01]  /*1280*/  IADD3 R11, PT, PT, R6, 0x3, RZ ;  /* 0x00000003060b7810 */ /* 0x000fe20007ffe0ff */
[--C-:B------:R-:W-:Y:S01]  /*1290*/  FADD.FTZ R108, R5, R40.reuse ;  /* 0x00000028056c7221 */ /* 0x100fe20000010000 */
[-C--:B------:R-:W-:Y:S01]  /*12a0*/  LEA.HI.SX32 R111, R7, R6.reuse, 0x1b ;  /* 0x00000006076f7211 */ /* 0x080fe200078fdaff */
[----:B------:R-:W-:Y:S01]  /*12b0*/  FADD.FTZ R109, R109, R40 ;  /* 0x000000286d6d7221 */ /* 0x000fe20000010000 */
[----:B------:R-:W-:Y:S01]  /*12c0*/  SHF.L.U32 R7, R82, 0x8, RZ ;  /* 0x0000000852077819 */ /* 0x000fe200000006ff */
[----:B------:R-:W-:Y:S01]  /*12d0*/  HFMA2 R89, -RZ, RZ, 0, 0 ;  /* 0x00000000ff597431 */ /* 0x000fe200000001ff */
[----:B------:R-:W-:Y:S01]  /*12e0*/  LEA.HI.SX32 R11, R11, R6, 0x1b ;  /* 0x000000060b0b7211 */ /* 0x000fe200078fdaff */
[----:B------:R-:W3:Y:S01]  /*12f0*/  LDC.64 R18, c[0x0][0x3c0] ;  /* 0x0000f000ff127b82 */ /* 0x000ee20000000a00 */
[----:B------:R-:W-:Y:S01]  /*1300*/  IADD3 R10, P1, PT, R7, R46, RZ ;  /* 0x0000002e070a7210 */ /* 0x000fe20007f3e0ff */
[----:B------:R-:W-:Y:S01]  /*1310*/  FADD.FTZ R0, R0, R0 ;  /* 0x0000000000007221 */ /* 0x000fe20000010000 */
[----:B------:R-:W-:Y:S01]  /*1320*/  LEA R105, R105, -R7, 0x1 ;  /* 0x8000000769697211 */ /* 0x000fe200078e08ff */
[----:B------:R-:W-:Y:S01]  /*1330*/  FADD.FTZ R99, R99, R99 ;  /* 0x0000006363637221 */ /* 0x000fe20000010000 */
[----:B------:R-:W-:Y:S01]  /*1340*/  IADD3 R9, PT, PT, R6, 0x2, RZ ;  /* 0x0000000206097810 */ /* 0x000fe20007ffe0ff */
[----:B------:R-:W-:Y:S01]  /*1350*/  FADD.FTZ R100, R100, R100 ;  /* 0x0000006464647221 */ /* 0x000fe20000010000 */
[----:B------:R-:W-:Y:S01]  /*1360*/  LEA R114, R11, UR6, 0x1 ;  /* 0x000000060b727c11 */ /* 0x000fe2000f8e08ff */
[----:B------:R-:W4:Y:S01]  /*1370*/  LDC.64 R16, c[0x0][0x450] ;  /* 0x00011400ff107b82 */ /* 0x000f220000000a00 */
[----:B------:R-:W-:Y:S01]  /*1380*/  LEA.HI.X.SX32 R11, R7, RZ, 0x1, P1 ;  /* 0x000000ff070b7211 */ /* 0x000fe200008f0eff */
[----:B------:R-:W-:Y:S01]  /*1390*/  FADD.FTZ R101, R101, R101 ;  /* 0x0000006565657221 */ /* 0x000fe20000010000 */
[-C--:B------:R-:W-:Y:S01]  /*13a0*/  ISETP.GE.AND P1, PT, R70, R105.reuse, PT ;  /* 0x000000694600720c */ /* 0x080fe20003f26270 */
[----:B------:R-:W-:Y:S01]  /*13b0*/  FMUL.FTZ R120, R106, R92 ;  /* 0x0000005c6a787220 */ /* 0x000fe20000410000 */
[----:B------:R-:W-:Y:S01]  /*13c0*/  ISETP.GE.AND P2, PT, R76, R105, PT ;  /* 0x000000694c00720c */ /* 0x000fe20003f46270 */
[----:B------:R-:W-:Y:S01]  /*13d0*/  FMUL.FTZ R119, R107, R91 ;  /* 0x0000005b6b777220 */ /* 0x000fe20000410000 */
[----:B------:R-:W-:Y:S01]  /*13e0*/  ISETP.GE.AND P3, PT, R77, R105, PT ;  /* 0x000000694d00720c */ /* 0x000fe20003f66270 */
[----:B------:R-:W0:Y:S01]  /*13f0*/  LDC.64 R14, c[0x0][0x3e0] ;  /* 0x0000f800ff0e7b82 */ /* 0x000e220000000a00 */
[-C--:B------:R-:W-:Y:S01]  /*1400*/  LEA.HI.SX32 R9, R9, R6.reuse, 0x1b ;  /* 0x0000000609097211 */ /* 0x080fe200078fdaff */
[----:B------:R-:W-:Y:S01]  /*1410*/  FMUL.FTZ R121, R108, R93 ;  /* 0x0000005d6c797220 */ /* 0x000fe20000410000 */
[----:B------:R-:W-:Y:S01]  /*1420*/  LEA.HI.SX32 R104, R6, R6, 0x1b ;  /* 0x0000000606687211 */ /* 0x000fe200078fdaff */
[----:B------:R-:W-:Y:S01]  /*1430*/  FMUL.FTZ R122, R109, R94 ;  /* 0x0000005e6d7a7220 */ /* 0x000fe20000410000 */
[C---:B------:R-:W-:Y:S01]  /*1440*/  ISETP.NE.AND P0, PT, R58.reuse, 0x1, PT ;  /* 0x000000013a00780c */ /* 0x040fe20003f05270 */
[----:B------:R-:W-:Y:S01]  /*1450*/  UMOV UR4, URZ ;  /* 0x000000ff00047c82 */ /* 0x000fe20008000000 */
[----:B------:R-:W-:Y:S01]  /*1460*/  SHF.L.U32 R110, R58, 0x8, RZ ;  /* 0x000000083a6e7819 */ /* 0x000fe200000006ff */
[----:B------:R-:W0:Y:S01]  /*1470*/  LDC.64 R12, c[0x0][0x4d0] ;  /* 0x00013400ff0c7b82 */ /* 0x000e220000000a00 */
[----:B------:R-:W-:Y:S01]  /*1480*/  P2R R160, PR, RZ, 0x2 ;  /* 0x00000002ffa07803 */ /* 0x000fe20000000000 */
[----:B------:R-:W0:Y:S01]  /*1490*/  LDCU UR8, c[0x0][0x394] ;  /* 0x00007280ff0877ac */ /* 0x000e220008000800 */
[----:B------:R-:W-:-:S02]  /*14a0*/  P2R R161, PR, RZ, 0x4 ;  /* 0x00000004ffa17803 */ /* 0x000fc40000000000 */
[----:B------:R-:W-:Y:S01]  /*14b0*/  P2R R162, PR, RZ, 0x8 ;  /* 0x00000008ffa27803 */ /* 0x000fe20000000000 */
[----:B------:R-:W0:Y:S01]  /*14c0*/  LDCU UR9, c[0x0][0x38c] ;  /* 0x00007180ff0977ac */ /* 0x000e220008000800 */
[----:B------:R-:W-:Y:S02]  /*14d0*/  IADD3 R102, PT, PT, R58, -0x2, RZ ;  /* 0xfffffffe3a667810 */ /* 0x000fe40007ffe0ff */
[----:B------:R-:W-:Y:S02]  /*14e0*/  LEA R104, R104, UR6, 0x1 ;  /* 0x0000000668687c11 */ /* 0x000fe4000f8e08ff */
[----:B------:R-:W-:Y:S02]  /*14f0*/  ISETP.EQ.AND P0, PT, R46, RZ, P0 ;  /* 0x000000ff2e00720c */ /* 0x000fe40000702270 */
[----:B------:R-:W-:Y:S02]  /*1500*/  LOP3.LUT R110, R110, 0x100, RZ, 0xc0, !PT ;  /* 0x000001006e6e7812 */ /* 0x000fe400078ec0ff */
[----:B------:R-:W-:-:S02]  /*1510*/  LOP3.LUT R159, R7, 0x100, RZ, 0xc0, !PT ;  /* 0x00000100079f7812 */ /* 0x000fc400078ec0ff */
[----:B------:R-:W-:Y:S02]  /*1520*/  IADD3 R112, PT, PT, R7, R46, RZ ;  /* 0x0000002e07707210 */ /* 0x000fe40007ffe0ff */
        /* <DEDUP_REMOVED lines=10> */
.L_x_17622:
[----:B------:R-:W-:Y:S02]  /*15d0*/  MOV R2, R70 ;  /* 0x0000004600027202 */ /* 0x000fe40000000f00 */
[----:B------:R-:W-:Y:S02]  /*15e0*/  MOV R3, RZ ;  /* 0x000000ff00037202 */ /* 0x000fe40000000f00 */
[----:B------:R-:W-:Y:S02]  /*15f0*/  PRMT R35, RZ, 0x7610, R35 ;  /* 0x00007610ff237816 */ /* 0x000fe40000000023 */
[----:B------:R-:W-:Y:S01]  /*1600*/  P2R R34, PR, RZ, 0x1 ;  /* 0x00000001ff227803 */ /* 0x000fe20000000000 */
[----:B------:R-:W-:Y:S01]  /*1610*/  IMAD.WIDE.U32 R2, R18, UR4, R2 ;  /* 0x0000000412027c25 */ /* 0x000fe2000f8e0002 */
[----:B------:R-:W-:Y:S02]  /*1620*/  ISETP.NE.AND P0, PT, R160, RZ, PT ;  /* 0x000000ffa000720c */ /* 0x000fe40003f05270 */
[----:B------:R-:W-:Y:S01]  /*1630*/  ISETP.NE.AND P6, PT, R162, RZ, PT ;  /* 0x000000ffa200720c */ /* 0x000fe20003fc5270 */
[----:B------:R-:W-:Y:S01]  /*1640*/  IMAD R3, R19, UR4, R3 ;  /* 0x0000000413037c24 */ /* 0x000fe2000f8e0203 */
[----:B0-2---:R-:W-:-:S04]  /*1650*/  LEA R6, P5, R2, R55, 0x1 ;  /* 0x0000003702067211 */ /* 0x005fc800078a08ff */
[----:B------:R-:W-:Y:S02]  /*1660*/  LEA.HI.X R7, R2, R56, R3, 0x1, P5 ;  /* 0x0000003802077211 */ /* 0x000fe400028f0c03 */
[----:B------:R-:W-:Y:S02]  /*1670*/  MOV R2, R28 ;  /* 0x0000001c00027202 */ /* 0x000fe40000000f00 */
[----:B------:R-:W-:-:S03]  /*1680*/  MOV R3, R47 ;  /* 0x0000002f00037202 */ /* 0x000fc60000000f00 */
        /* <DEDUP_REMOVED lines=8> */
[----:B0-----:R-:W-:-:S04]  /*1710*/  IMAD.WIDE.U32 R2, R14, UR4, R2 ;  /* 0x000000040e027c25 */ /* 0x001fc8000f8e0002 */
[----:B------:R-:W-:Y:S01]  /*1720*/  IMAD R3, R15, UR4, R3 ;  /* 0x000000040f037c24 */ /* 0x000fe2000f8e0203 */
[----:B------:R-:W-:-:S04]  /*1730*/  LEA R4, P5, R2, R16, 0x3 ;  /* 0x0000001002047211 */ /* 0x000fc800078a18ff */
[--C-:B------:R-:W-:Y:S02]  /*1740*/  LEA.HI.X R5, R2, R17, R3.reuse, 0x3, P5 ;  /* 0x0000001102057211 */ /* 0x100fe400028f1c03 */
[----:B------:R-:W-:Y:S02]  /*1750*/  ISETP.GE.AND P5, PT, R72, R105, PT ;  /* 0x000000694800720c */ /* 0x000fe40003fa6270 */
[----:B------:R-:W-:Y:S02]  /*1760*/  PRMT R3, RZ, 0x7610, R3 ;  /* 0x00007610ff037816 */ /* 0x000fe40000000003 */
[----:B------:R-:W-:Y:S02]  /*1770*/  PRMT R123, RZ, 0x7610, R123 ;  /* 0x00007610ff7b7816 */ /* 0x000fe4000000007b */
        /* <DEDUP_REMOVED lines=8> */
[----:B------:R-:W2:Y:S04]  /*1800*/  @!P1 LDG.E.U16 R125, desc[UR16][R6.64+0x100] ;  /* 0x00010010067d9981 */ /* 0x000ea8000c1e1500 */
[----:B------:R-:W2:Y:S04]  /*1810*/  @!P2 LDG.E.U16 R127, desc[UR16][R6.64+0x140] ;  /* 0x00014010067fa981 */ /* 0x000ea8000c1e1500 */
[----:B------:R-:W2:Y:S04]  /*1820*/  @!P5 LDG.E.U16 R37, desc[UR16][R6.64+0x80] ;  /* 0x000080100625d981 */ /* 0x000ea8000c1e1500 */
[----:B------:R-:W2:Y:S04]  /*1830*/  @!P3 LDG.E.U16 R129, desc[UR16][R6.64+0x180] ;  /* 0x000180100681b981 */ /* 0x000ea8000c1e1500 */
[----:B------:R-:W2:Y:S01]  /*1840*/  @!P4 LDG.E.U16 R131, desc[UR16][R6.64+0x1c0] ;  /* 0x0001c0100683c981 */ /* 0x000ea2000c1e1500 */
[----:B------:R-:W0:Y:S01]  /*1850*/  S2UR UR7, SR_CgaCtaId ;  /* 0x00000000000779c3 */ /* 0x000e220000008800 */
[----:B------:R-:W-:-:S02]  /*1860*/  ISETP.NE.AND P0, PT, R34, RZ, PT ;  /* 0x000000ff2200720c */ /* 0x000fc40003f05270 */
[----:B---3--:R-:W-:Y:S04]  /*1870*/  STS.U16 [R84], R3 ;  /* 0x0000000354007388 */ /* 0x008fe80000000400 */
[----:B----4-:R-:W-:Y:S04]  /*1880*/  STS.U16 [R84+0x42], R35 ;  /* 0x0000422354007388 */ /* 0x010fe80000000400 */
[----:B-1---5:R1:W-:Y:S04]  /*1890*/  STS.U16 [R84+0xc6], R123 ;  /* 0x0000c67b54007388 */ /* 0x0223e80000000400 */
[----:B--2---:R-:W-:Y:S04]  /*18a0*/  STS.U16 [R84+0x108], R125 ;  /* 0x0001087d54007388 */ /* 0x004fe80000000400 */
[----:B------:R-:W-:Y:S04]  /*18b0*/  STS.U16 [R84+0x14a], R127 ;  /* 0x00014a7f54007388 */ /* 0x000fe80000000400 */
[----:B------:R2:W-:Y:S04]  /*18c0*/  STS.U16 [R84+0x84], R37 ;  /* 0x0000842554007388 */ /* 0x0005e80000000400 */
[----:B------:R3:W-:Y:S04]  /*18d0*/  STS.U16 [R84+0x18c], R129 ;  /* 0x00018c8154007388 */ /* 0x0007e80000000400 */
[----:B------:R-:W-:Y:S01]  /*18e0*/  STS.U16 [R84+0x1ce], R131 ;  /* 0x0001ce8354007388 */ /* 0x000fe20000000400 */
[----:B------:R-:W-:-:S03]  /*18f0*/  NOP ;  /* 0x0000000000007918 */ /* 0x000fc60000000000 */
[----:B------:R-:W4:Y:S01]  /*1900*/  LDG.E.64 R4, desc[UR16][R4.64] ;  /* 0x0000001004047981 */ /* 0x000f22000c1e1b00 */
[-C--:B------:R-:W-:Y:S01]  /*1910*/  FMUL.FTZ R7, R107, R9.reuse ;  /* 0x000000096b077220 */ /* 0x080fe20000410000 */
[----:B------:R-:W-:Y:S02]  /*1920*/  FMUL.FTZ R2, R106, R9 ;  /* 0x000000096a027220 */ /* 0x000fe40000410000 */
[----:B------:R-:W-:Y:S01]  /*1930*/  LDS.U16 R125, [R111+0x2] ;  /* 0x000002006f7d7984 */ /* 0x000fe20000000400 */
[----:B-1----:R-:W-:Y:S01]  /*1940*/  FMUL.RZ R123, R7, 0.15915493667125701904 ;  /* 0x3e22f983077b7820 */ /* 0x002fe2000040c000 */
[----:B------:R-:W-:Y:S02]  /*1950*/  FMUL.RZ R124, R2, 0.15915493667125701904 ;  /* 0x3e22f983027c7820 */ /* 0x000fe4000040c000 */
[----:B------:R-:W-:Y:S01]  /*1960*/  LDS.U16 R128, [R113+0x4] ;  /* 0x0000040071807984 */ /* 0x000fe20000000400 */
[----:B------:R-:W-:Y:S03]  /*1970*/  MUFU.SIN R35, R123 ;  /* 0x0000007b00237308 */ /* 0x000fe60000000400 */
[----:B------:R-:W-:Y:S01]  /*1980*/  LDS.U16 R130, [R114+0x6] ;  /* 0x0000060072827984 */ /* 0x000fe20000000400 */
[----:B------:R-:W-:-:S03]  /*1990*/  FMUL.FTZ R2, R8, 1.4426950216293334961 ;  /* 0x3fb8aa3b08027820 */ /* 0x000fc60000410000 */
[----:B------:R-:W-:Y:S01]  /*19a0*/  LDS.U16 R131, [R115+0x8] ;  /* 0x0000080073837984 */ /* 0x000fe20000000400 */
[----:B--2---:R1:W-:Y:S03]  /*19b0*/  MUFU.COS R37, R123 ;  /* 0x0000007b00257308 */ /* 0x0043e60000000000 */
[----:B------:R-:W-:Y:S04]  /*19c0*/  LDS.U16 R132, [R116+0xa] ;  /* 0x00000a0074847984 */ /* 0x000fe80000000400 */
[----:B------:R-:W-:Y:S04]  /*19d0*/  LDS.U16 R135, [R117+0xc] ;  /* 0x00000c0075877984 */ /* 0x000fe80000000400 */
[----:B-1----:R-:W1:Y:S04]  /*19e0*/  LDS.U16 R123, [R104] ;  /* 0x00000000687b7984 */ /* 0x002e680000000400 */
[----:B------:R-:W2:Y:S01]  /*19f0*/  LDS.U16 R136, [R118+0xe] ;  /* 0x00000e0076887984 */ /* 0x000ea20000000400 */
[----:B------:R-:W-:Y:S01]  /*1a00*/  MUFU.SIN R6, R124 ;  /* 0x0000007c00067308 */ /* 0x000fe20000000400 */
[-C--:B------:R-:W-:Y:S01]  /*1a10*/  FMUL.FTZ R3, R106, R2.reuse ;  /* 0x000000026a037220 */ /* 0x080fe20000410000 */
[-C--:B------:R-:W-:Y:S01]  /*1a20*/  FMUL.FTZ R7, R107, R2.reuse ;  /* 0x000000026b077220 */ /* 0x080fe20000410000 */
[----:B------:R-:W-:-:S05]  /*1a30*/  FMUL.FTZ R36, R108, R2 ;  /* 0x000000026c247220 */ /* 0x000fca0000410000 */
[----:B------:R5:W-:Y:S02]  /*1a40*/  MUFU.COS R34, R124 ;  /* 0x0000007c00227308 */ /* 0x000be40000000000 */
[----:B-----5:R-:W-:Y:S01]  /*1a50*/  FMUL.FTZ R124, R109, R2 ;  /* 0x000000026d7c7220 */ /* 0x020fe20000410000 */
[----:B------:R-:W-:-:S05]  /*1a60*/  FMUL.FTZ R2, R108, R9 ;  /* 0x000000096c027220 */ /* 0x000fca0000410000 */
[----:B------:R-:W5:Y:S01]  /*1a70*/  MUFU.EX2 R3, R3 ;  /* 0x0000000300037308 */ /* 0x000f620000000800 */
[----:B---3--:R-:W-:Y:S01]  /*1a80*/  FMUL.RZ R129, R2, 0.15915493667125701904 ;  /* 0x3e22f98302817820 */ /* 0x008fe2000040c000 */
[----:B------:R-:W-:-:S04]  /*1a90*/  FMUL.FTZ R2, R109, R9 ;  /* 0x000000096d027220 */ /* 0x000fc80000410000 */
[----:B------:R-:W-:Y:S02]  /*1aa0*/  FMUL.RZ R134, R2, 0.15915493667125701904 ;  /* 0x3e22f98302867820 */ /* 0x000fe4000040c000 */
[----:B------:R-:W-:Y:S01]  /*1ab0*/  MUFU.EX2 R138, R124 ;  /* 0x0000007c008a7308 */ /* 0x000fe20000000800 */
[----:B------:R-:W-:Y:S01]  /*1ac0*/  UMOV UR6, 0x400 ;  /* 0x0000040000067882 */ /* 0x000fe20000000000 */
[----:B------:R-:W-:Y:S02]  /*1ad0*/  IADD3 R2, PT, PT, R159, UR4, RZ ;  /* 0x000000049f027c10 */ /* 0x000fe4000fffe0ff */
[----:B------:R-:W-:-:S04]  /*1ae0*/  ISETP.NE.AND P5, PT, R46, RZ, PT ;  /* 0x000000ff2e00720c */ /* 0x000fc80003fa5270 */
[----:B------:R-:W-:Y:S01]  /*1af0*/  MUFU.SIN R133, R129 ;  /* 0x0000008100857308 */ /* 0x000fe20000000400 */
[----:B0-----:R-:W-:Y:S01]  /*1b00*/  ULEA UR6, UR7, UR6, 0x18 ;  /* 0x0000000607067291 */ /* 0x001fe2000f8ec0ff */
[----:B------:R-:W-:-:S06]  /*1b10*/  ISETP.NE.AND P6, PT, R46, 0x1f, PT ;  /* 0x0000001f2e00780c */ /* 0x000fcc0003fc5270 */
[----:B------:R-:W-:Y:S08]  /*1b20*/  MUFU.COS R127, R129 ;  /* 0x00000081007f7308 */ /* 0x000ff00000000000 */
[----:B------:R-:W0:Y:S08]  /*1b30*/  MUFU.COS R137, R134 ;  /* 0x0000008600897308 */ /* 0x000e300000000000 */
[----:B------:R3:W1:Y:S08]  /*1b40*/  MUFU.EX2 R126, R7 ;  /* 0x00000007007e7308 */ /* 0x0006700000000800 */
[----:B------:R0:W2:Y:S01]  /*1b50*/  MUFU.SIN R129, R134 ;  /* 0x0000008600817308 */ /* 0x0000a20000000400 */
[----:B---3--:R-:W-:-:S07]  /*1b60*/  SEL R7, R2, R59, !P5 ;  /* 0x0000003b02077207 */ /* 0x008fce0006800000 */
[----:B------:R-:W3:Y:S01]  /*1b70*/  MUFU.EX2 R36, R36 ;  /* 0x0000002400247308 */ /* 0x000ee20000000800 */
[C---:B-----5:R-:W-:Y:S01]  /*1b80*/  FMUL.FTZ R2, R3.reuse, R34 ;  /* 0x0000002203027220 */ /* 0x060fe20000410000 */
[----:B------:R-:W-:Y:S01]  /*1b90*/  FMUL.FTZ R3, R3, R6 ;  /* 0x0000000603037220 */ /* 0x000fe20000410000 */
[----:B------:R-:W-:Y:S01]  /*1ba0*/  LEA R7, R7, UR6, 0x3 ;  /* 0x0000000607077c11 */ /* 0x000fe2000f8e18ff */
[----:B------:R-:W-:Y:S01]  /*1bb0*/  BSSY.RECONVERGENT B0, `(.L_x_17589) ;  /* 0x0000023000007945 */ /* 0x000fe20003800200 */
[----:B0-----:R-:W-:-:S03]  /*1bc0*/  FMUL.FTZ R134, R138, R137 ;  /* 0x000000898a867220 */ /* 0x001fc60000410000 */
[----:B------:R0:W-:Y:S01]  /*1bd0*/  STS.64 [R7+0xa80], R2 ;  /* 0x000a800207007388 */ /* 0x0001e20000000a00 */
[----:B-1----:R-:W-:Y:S01]  /*1be0*/  FMUL.FTZ R124, R126, R37 ;  /* 0x000000257e7c7220 */ /* 0x002fe20000410000 */
[----:B--2---:R-:W-:Y:S01]  /*1bf0*/  FMUL.FTZ R138, R138, R129 ;  /* 0x000000818a8a7220 */ /* 0x004fe20000410000 */
[----:B------:R-:W-:Y:S01]  /*1c00*/  FMUL.FTZ R126, R126, R35 ;  /* 0x000000237e7e7220 */ /* 0x000fe20000410000 */
[----:B------:R-:W-:Y:S02]  /*1c10*/  HADD2.F32 R123, -RZ, R123.H0_H0 ;  /* 0x2000007bff7b7230 */ /* 0x000fe40000004100 */
[----:B------:R-:W-:Y:S02]  /*1c20*/  HADD2.F32 R125, -RZ, R125.H0_H0 ;  /* 0x2000007dff7d7230 */ /* 0x000fe40000004100 */
[----:B------:R-:W-:Y:S02]  /*1c30*/  HADD2.F32 R128, -RZ, R128.H0_H0 ;  /* 0x20000080ff807230 */ /* 0x000fe40000004100 */
[C---:B---3--:R-:W-:Y:S01]  /*1c40*/  FMUL.FTZ R127, R36.reuse, R127 ;  /* 0x0000007f247f7220 */ /* 0x048fe20000410000 */
[----:B------:R-:W-:Y:S01]  /*1c50*/  FMUL.FTZ R133, R36, R133 ;  /* 0x0000008524857220 */ /* 0x000fe20000410000 */
[----:B------:R-:W-:-:S02]  /*1c60*/  HADD2.F32 R130, -RZ, R130.H0_H0 ;  /* 0x20000082ff827230 */ /* 0x000fc40000004100 */
[----:B------:R-:W-:Y:S02]  /*1c70*/  HADD2.F32 R131, -RZ, R131.H0_H0 ;  /* 0x20000083ff837230 */ /* 0x000fe40000004100 */
[----:B------:R-:W-:Y:S02]  /*1c80*/  HADD2.F32 R132, -RZ, R132.H0_H0 ;  /* 0x20000084ff847230 */ /* 0x000fe40000004100 */
[----:B------:R-:W-:Y:S02]  /*1c90*/  HADD2.F32 R135, -RZ, R135.H0_H0 ;  /* 0x20000087ff877230 */ /* 0x000fe40000004100 */
[----:B------:R-:W-:Y:S02]  /*1ca0*/  HADD2.F32 R136, -RZ, R136.H0_H0 ;  /* 0x20000088ff887230 */ /* 0x000fe40000004100 */
[-C--:B----4-:R-:W-:Y:S01]  /*1cb0*/  FMUL.FTZ R137, R0, R4.reuse ;  /* 0x0000000400897220 */ /* 0x090fe20000410000 */
[-C--:B------:R-:W-:Y:S01]  /*1cc0*/  FMUL.FTZ R139, R99, R4.reuse ;  /* 0x00000004638b7220 */ /* 0x080fe20000410000 */
[-C--:B------:R-:W-:Y:S01]  /*1cd0*/  FMUL.FTZ R141, R100, R4.reuse ;  /* 0x00000004648d7220 */ /* 0x080fe20000410000 */
[----:B------:R-:W-:Y:S01]  /*1ce0*/  FMUL.FTZ R143, R101, R4 ;  /* 0x00000004658f7220 */ /* 0x000fe20000410000 */
[-C--:B------:R-:W-:Y:S01]  /*1cf0*/  FMUL.FTZ R129, R0, -R5.reuse ;  /* 0x8000000500817220 */ /* 0x080fe20000410000 */
[-C--:B------:R-:W-:Y:S01]  /*1d00*/  FMUL.FTZ R140, R99, -R5.reuse ;  /* 0x80000005638c7220 */ /* 0x080fe20000410000 */
[-C--:B------:R-:W-:Y:S01]  /*1d10*/  FMUL.FTZ R142, R100, -R5.reuse ;  /* 0x80000005648e7220 */ /* 0x080fe20000410000 */
[----:B------:R-:W-:Y:S01]  /*1d20*/  FMUL.FTZ R145, R101, -R5 ;  /* 0x8000000565917220 */ /* 0x000fe20000410000 */
[----:B------:R-:W-:Y:S06]  /*1d30*/  BAR.SYNC.DEFER_BLOCKING 0x0 ;  /* 0x0000000000007b1d */ /* 0x000fec0000010000 */
[----:B0-----:R-:W-:Y:S05]  /*1d40*/  @P6 BRA `(.L_x_17590) ;  /* 0x0000000000206947 */ /* 0x001fea0003800000 */
        /* <DEDUP_REMOVED lines=8> */
.L_x_17590:
[----:B------:R0:W1:Y:S02]  /*1dd0*/  LDS.64 R36, [R57+UR5+0x1a88] ;  /* 0x001a880539247984 */ /* 0x0000640008000a00 */
.L_x_17591:
[----:B------:R-:W-:Y:S05]  /*1de0*/  BSYNC.RECONVERGENT B0 ;  /* 0x0000000000007941 */ /* 0x000fea0003800200 */
.L_x_17589:
[----:B--2---:R-:W-:-:S04]  /*1df0*/  IMAD.WIDE.U32 R4, R12, UR4, R10 ;  /* 0x000000040c047c25 */ /* 0x004fc8000f8e000a */
[C---:B------:R-:W-:Y:S01]  /*1e00*/  FMUL.FTZ R147, R106.reuse, R123 ;  /* 0x0000007b6a937220 */ /* 0x040fe20000410000 */
[----:B------:R-:W-:Y:S01]  /*1e10*/  FMUL.FTZ R149, R106, R125 ;  /* 0x0000007d6a957220 */ /* 0x000fe20000410000 */
[----:B------:R-:W-:Y:S01]  /*1e20*/  FMUL.FTZ R144, R107, R130 ;  /* 0x000000826b907220 */ /* 0x000fe20000410000 */
[----:B------:R-:W-:Y:S01]  /*1e30*/  IMAD R5, R13, UR4, R5 ;  /* 0x000000040d057c24 */ /* 0x000fe2000f8e0205 */
[----:B------:R-:W-:Y:S01]  /*1e40*/  LEA R34, P6, R4, R41, 0x2 ;  /* 0x0000002904227211 */ /* 0x000fe200078c10ff */
[C---:B------:R-:W-:Y:S01]  /*1e50*/  FMUL.FTZ R147, R92.reuse, R147 ;  /* 0x000000935c937220 */ /* 0x040fe20000410000 */
[----:B------:R-:W-:Y:S01]  /*1e60*/  FMUL.FTZ R149, R92, R149 ;  /* 0x000000955c957220 */ /* 0x000fe20000410000 */
[----:B------:R-:W-:Y:S01]  /*1e70*/  FMUL.FTZ R146, R107, R128 ;  /* 0x000000806b927220 */ /* 0x000fe20000410000 */
[----:B------:R-:W-:Y:S01]  /*1e80*/  LEA.HI.X R35, R4, R42, R5, 0x2, P6 ;  /* 0x0000002a04237211 */ /* 0x000fe200030f1405 */
[C---:B------:R-:W-:Y:S01]  /*1e90*/  FMUL.FTZ R5, R126.reuse, R147 ;  /* 0x000000937e057220 */ /* 0x040fe20000410000 */
[-C--:B------:R-:W-:Y:S01]  /*1ea0*/  FMUL.FTZ R4, R126, R149.reuse ;  /* 0x000000957e047220 */ /* 0x080fe20000410000 */
[----:B------:R-:W-:Y:S01]  /*1eb0*/  FMUL.FTZ R150, R108, R132 ;  /* 0x000000846c967220 */ /* 0x000fe20000410000 */
[----:B------:R-:W-:Y:S01]  /*1ec0*/  ISETP.GE.AND P6, PT, R85, 0x1, PT ;  /* 0x000000015500780c */ /* 0x000fe20003fc6270 */
[C---:B------:R-:W-:Y:S01]  /*1ed0*/  FFMA.FTZ R6, R124.reuse, R149, R5 ;  /* 0x000000957c067223 */ /* 0x040fe20000010005 */
[----:B------:R-:W-:-:S03]  /*1ee0*/  FFMA.FTZ R5, R124, R147, -R4 ;  /* 0x000000937c057223 */ /* 0x000fc60000010804 */
[C---:B------:R-:W-:Y:S01]  /*1ef0*/  FFMA.FTZ R6, R91.reuse, R144, R6 ;  /* 0x000000905b067223 */ /* 0x040fe20000010006 */
[----:B------:R-:W-:-:S03]  /*1f00*/  FFMA.FTZ R4, R91, R146, R5 ;  /* 0x000000925b047223 */ /* 0x000fc60000010005 */
[C---:B------:R-:W-:Y:S01]  /*1f10*/  FMUL.FTZ R148, R133.reuse, R6 ;  /* 0x0000000685947220 */ /* 0x040fe20000410000 */
[----:B------:R-:W-:-:S03]  /*1f20*/  FMUL.FTZ R5, R133, R4 ;  /* 0x0000000485057220 */ /* 0x000fc60000410000 */
[C---:B------:R-:W-:Y:S01]  /*1f30*/  FFMA.FTZ R152, R127.reuse, R4, -R148 ;  /* 0x000000047f987223 */ /* 0x040fe20000010894 */
[----:B------:R-:W-:Y:S01]  /*1f40*/  FMUL.FTZ R148, R108, R131 ;  /* 0x000000836c947220 */ /* 0x000fe20000410000 */
[----:B------:R-:W-:Y:S01]  /*1f50*/  FFMA.FTZ R7, R127, R6, R5 ;  /* 0x000000067f077223 */ /* 0x000fe20000010005 */
[CC--:B------:R-:W-:Y:S01]  /*1f60*/  FMUL.FTZ R4, R2.reuse, R126.reuse ;  /* 0x0000007e02047220 */ /* 0x0c0fe20000410000 */
[----:B------:R-:W-:Y:S01]  /*1f70*/  FMUL.FTZ R5, R3, R126 ;  /* 0x0000007e03057220 */ /* 0x000fe20000410000 */
[C---:B------:R-:W-:Y:S01]  /*1f80*/  FFMA.FTZ R153, R93.reuse, R148, R152 ;  /* 0x000000945d997223 */ /* 0x040fe20000010098 */
[----:B------:R-:W-:Y:S01]  /*1f90*/  FFMA.FTZ R7, R93, R150, R7 ;  /* 0x000000965d077223 */ /* 0x000fe20000010007 */
[-C--:B------:R-:W-:Y:S01]  /*1fa0*/  FFMA.FTZ R6, R3, R124.reuse, R4 ;  /* 0x0000007c03067223 */ /* 0x080fe20000010004 */
[----:B------:R-:W-:Y:S01]  /*1fb0*/  FFMA.FTZ R4, R2, R124, -R5 ;  /* 0x0000007c02047223 */ /* 0x000fe20000010805 */
[----:B------:R-:W-:Y:S02]  /*1fc0*/  FMUL.FTZ R151, R138, R153 ;  /* 0x000000998a977220 */ /* 0x000fe40000410000 */
[----:B------:R-:W-:-:S02]  /*1fd0*/  FMUL.FTZ R152, R133, R6 ;  /* 0x0000000685987220 */ /* 0x000fc40000410000 */
[-C--:B------:R-:W-:Y:S01]  /*1fe0*/  FFMA.FTZ R155, R134, R7.reuse, R151 ;  /* 0x00000007869b7223 */ /* 0x080fe20000010097 */
[----:B------:R-:W-:Y:S01]  /*1ff0*/  FMUL.FTZ R7, R138, R7 ;  /* 0x000000078a077220 */ /* 0x000fe20000410000 */
[----:B------:R-:W-:Y:S01]  /*2000*/  FMUL.FTZ R151, R109, R136 ;  /* 0x000000886d977220 */ /* 0x000fe20000410000 */
[-C--:B------:R-:W-:Y:S01]  /*2010*/  FFMA.FTZ R5, R127, R4.reuse, -R152 ;  /* 0x000000047f057223 */ /* 0x080fe20000010898 */
[----:B------:R-:W-:Y:S01]  /*2020*/  FMUL.FTZ R4, R133, R4 ;  /* 0x0000000485047220 */ /* 0x000fe20000410000 */
[----:B------:R-:W-:Y:S01]  /*2030*/  FFMA.FTZ R152, R134, R153, -R7 ;  /* 0x0000009986987223 */ /* 0x000fe20000010807 */
[----:B------:R-:W-:Y:S01]  /*2040*/  FMUL.FTZ R153, R109, R135 ;  /* 0x000000876d997220 */ /* 0x000fe20000410000 */
[----:B------:R-:W-:Y:S01]  /*2050*/  FFMA.FTZ R163, R94, R151, R155 ;  /* 0x000000975ea37223 */ /* 0x000fe2000001009b */
[----:B------:R-:W-:Y:S01]  /*2060*/  FFMA.FTZ R7, R127, R6, R4 ;  /* 0x000000067f077223 */ /* 0x000fe20000010004 */
[----:B------:R-:W-:Y:S01]  /*2070*/  FMUL.FTZ R155, R138, R5 ;  /* 0x000000058a9b7220 */ /* 0x000fe20000410000 */
[----:B------:R-:W-:-:S02]  /*2080*/  FFMA.FTZ R157, R94, R153, R152 ;  /* 0x000000995e9d7223 */ /* 0x000fc40000010098 */
[----:B------:R-:W2:Y:S01]  /*2090*/  SHFL.UP PT, R154, R163, 0x1, RZ ;  /* 0x04200000a39a7989 */ /* 0x000ea200000e00ff */
[-C--:B------:R-:W-:Y:S01]  /*20a0*/  FFMA.FTZ R156, R134, R7.reuse, R155 ;  /* 0x00000007869c7223 */ /* 0x080fe2000001009b */
[----:B------:R-:W-:Y:S02]  /*20b0*/  FMUL.FTZ R7, R138, R7 ;  /* 0x000000078a077220 */ /* 0x000fe40000410000 */
[----:B------:R-:W4:Y:S02]  /*20c0*/  SHFL.UP PT, R152, R157, 0x1, RZ ;  /* 0x042000009d987989 */ /* 0x000f2400000e00ff */
[----:B------:R-:W-:Y:S02]  /*20d0*/  FFMA.FTZ R155, R134, R5, -R7 ;  /* 0x00000005869b7223 */ /* 0x000fe40000010807 */
        /* <DEDUP_REMOVED lines=65> */
[C---:B------:R-:W-:Y:S02]  /*24f0*/  FFMA.FTZ R154, R156.reuse, R6, R7 ;  /* 0x000000069c9a7223 */ /* 0x040fe40000010007 */
[----:B------:R-:W0:Y:S01]  /*2500*/  @P0 LDC R7, c[0x0][0x38c] ;  /* 0x0000e300ff070b82 */ /* 0x000e220000000800 */
[CC--:B----4-:R-:W-:Y:S01]  /*2510*/  FMUL.FTZ R6, R156.reuse, R5.reuse ;  /* 0x000000059c067220 */ /* 0x0d0fe20000410000 */
[----:B------:R-:W-:Y:S01]  /*2520*/  FMUL.FTZ R5, R155, R5 ;  /* 0x000000059b057220 */ /* 0x000fe20000410000 */
[----:B------:R-:W-:Y:S01]  /*2530*/  @P6 FADD.FTZ R157, R157, R152 ;  /* 0x000000989d9d6221 */ /* 0x000fe20000010000 */
[----:B------:R-:W-:Y:S01]  /*2540*/  @P6 FADD.FTZ R163, R163, R154 ;  /* 0x0000009aa3a36221 */ /* 0x000fe20000010000 */
[-C--:B-----5:R-:W-:Y:S01]  /*2550*/  @P6 FFMA.FTZ R155, R155, R4.reuse, -R6 ;  /* 0x000000049b9b6223 */ /* 0x0a0fe20000010806 */
[----:B------:R-:W-:Y:S01]  /*2560*/  @P6 FFMA.FTZ R156, R156, R4, R5 ;  /* 0x000000049c9c6223 */ /* 0x000fe20000010005 */
[----:B------:R-:W-:Y:S01]  /*2570*/  CS2R R4, SRZ ;  /* 0x0000000000047805 */ /* 0x000fe2000001ff00 */
[----:B0-----:R-:W-:-:S04]  /*2580*/  @P0 IMAD R7, R102, R7, UR4 ;  /* 0x0000000466070e24 */ /* 0x001fc8000f8e0207 */
[----:B------:R-:W-:-:S05]  /*2590*/  @P0 IMAD.WIDE R6, R7, 0x10, R32 ;  /* 0x0000001007060825 */ /* 0x000fca00078e0220 */
[----:B------:R0:W2:Y:S01]  /*25a0*/  @P0 LDG.E.64 R4, desc[UR16][R6.64+0x8] ;  /* 0x0000081006040981 */ /* 0x0000a2000c1e1b00 */
[----:B------:R-:W-:Y:S01]  /*25b0*/  ULEA UR7, UR4, UR6, 0x4 ;  /* 0x0000000604077291 */ /* 0x000fe2000f8e20ff */
[----:B------:R-:W-:Y:S02]  /*25c0*/  BSSY.RECONVERGENT B0, `(.L_x_17592) ;  /* 0x0000041000007945 */ /* 0x000fe40003800200 */
[----:B------:R-:W-:Y:S04]  /*25d0*/  SHFL.UP PT, R165, R156, 0x1, RZ ;  /* 0x042000009ca57989 */ /* 0x000fe800000e00ff */
[----:B------:R-:W-:Y:S01]  /*25e0*/  SHFL.UP PT, R155, R155, 0x1, RZ ;  /* 0x042000009b9b7989 */ /* 0x000fe200000e00ff */
[----:B0-----:R-:W-:-:S03]  /*25f0*/  CS2R R6, SRZ ;  /* 0x0000000000067805 */ /* 0x001fc6000001ff00 */
[----:B------:R-:W-:Y:S04]  /*2600*/  SHFL.UP PT, R157, R157, 0x1, RZ ;  /* 0x042000009d9d7989 */ /* 0x000fe800000e00ff */
[----:B------:R-:W-:Y:S04]  /*2610*/  SHFL.UP PT, R163, R163, 0x1, RZ ;  /* 0x04200000a3a37989 */ /* 0x000fe800000e00ff */
[----:B--2---:R0:W2:Y:S04]  /*2620*/  SHFL.IDX PT, R152, R5, RZ, 0x1f ;  /* 0x00001fff05987589 */ /* 0x0040a800000e0000 */
[----:B------:R4:W5:Y:S01]  /*2630*/  SHFL.IDX PT, R154, R4, RZ, 0x1f ;  /* 0x00001fff049a7589 */ /* 0x00096200000e0000 */
[----:B0-----:R-:W-:Y:S01]  /*2640*/  HFMA2 R5, -RZ, RZ, 0, 0 ;  /* 0x00000000ff057431 */ /* 0x001fe200000001ff */
[----:B----4-:R-:W-:Y:S01]  /*2650*/  MOV R4, 0x3f800000 ;  /* 0x3f80000000047802 */ /* 0x010fe20000000f00 */
[-C--:B--2---:R-:W-:Y:S01]  /*2660*/  FMUL.FTZ R164, R165, R152.reuse ;  /* 0x00000098a5a47220 */ /* 0x084fe20000410000 */
[----:B------:R-:W-:-:S03]  /*2670*/  FMUL.FTZ R166, R155, R152 ;  /* 0x000000989ba67220 */ /* 0x000fc60000410000 */
[-C--:B-----5:R-:W-:Y:S01]  /*2680*/  FFMA.FTZ R164, R155, R154.reuse, -R164 ;  /* 0x0000009a9ba47223 */ /* 0x0a0fe200000108a4 */
[----:B------:R-:W-:Y:S01]  /*2690*/  FFMA.FTZ R166, R165, R154, R166 ;  /* 0x0000009aa5a67223 */ /* 0x000fe200000100a6 */
[C---:B------:R-:W-:Y:S02]  /*26a0*/  FMUL.FTZ R155, R138.reuse, R145 ;  /* 0x000000918a9b7220 */ /* 0x040fe40000410000 */
[----:B------:R-:W-:Y:S01]  /*26b0*/  @P5 FADD.FTZ R154, R157, R164 ;  /* 0x000000a49d9a5221 */ /* 0x000fe20000010000 */
[-C--:B------:R-:W-:Y:S01]  /*26c0*/  FMUL.FTZ R164, R138, R143.reuse ;  /* 0x0000008f8aa47220 */ /* 0x080fe20000410000 */
[----:B------:R-:W-:Y:S01]  /*26d0*/  FFMA.FTZ R156, R134, R143, R155 ;  /* 0x0000008f869c7223 */ /* 0x000fe2000001009b */
[----:B------:R-:W-:Y:S01]  /*26e0*/  @P5 FADD.FTZ R152, R163, R166 ;  /* 0x000000a6a3985221 */ /* 0x000fe20000010000 */
[----:B------:R-:W-:Y:S01]  /*26f0*/  ISETP.GE.AND P5, PT, R58, UR8, PT ;  /* 0x000000083a007c0c */ /* 0x000fe2000bfa6270 */
[C---:B------:R-:W-:Y:S01]  /*2700*/  FFMA.FTZ R155, R134.reuse, R145, -R164 ;  /* 0x00000091869b7223 */ /* 0x040fe200000108a4 */
[----:B------:R-:W-:Y:S01]  /*2710*/  FADD.FTZ R166, R141, R156 ;  /* 0x0000009c8da67221 */ /* 0x000fe20000010000 */
[-C--:B-1-3--:R-:W-:Y:S01]  /*2720*/  FMUL.FTZ R157, R134, R37.reuse ;  /* 0x00000025869d7220 */ /* 0x08afe20000410000 */
[----:B------:R-:W-:Y:S01]  /*2730*/  ISETP.NE.OR P5, PT, R46, RZ, P5 ;  /* 0x000000ff2e00720c */ /* 0x000fe20002fa5670 */
[----:B------:R-:W-:Y:S01]  /*2740*/  FADD.FTZ R168, R142, R155 ;  /* 0x0000009b8ea87221 */ /* 0x000fe20000010000 */
[C---:B------:R-:W-:Y:S01]  /*2750*/  FMUL.FTZ R155, R138.reuse, R37 ;  /* 0x000000258a9b7220 */ /* 0x040fe20000410000 */
[C---:B------:R-:W-:Y:S01]  /*2760*/  FMUL.FTZ R170, R133.reuse, R166 ;  /* 0x000000a685aa7220 */ /* 0x040fe20000410000 */
[----:B------:R-:W-:Y:S01]  /*2770*/  FFMA.FTZ R164, -R138, R36, -R157 ;  /* 0x000000248aa47223 */ /* 0x000fe2000001099d */
[----:B------:R-:W-:Y:S01]  /*2780*/  FMUL.FTZ R163, R133, R168 ;  /* 0x000000a885a37220 */ /* 0x000fe20000410000 */
[----:B------:R-:W-:Y:S01]  /*2790*/  FFMA.FTZ R156, R134, R36, -R155 ;  /* 0x00000024869c7223 */ /* 0x000fe2000001089b */
[----:B------:R-:W-:Y:S01]  /*27a0*/  FFMA.FTZ R157, R127, R168, -R170 ;  /* 0x000000a87f9d7223 */ /* 0x000fe200000108aa */
[----:B------:R-:W-:Y:S01]  /*27b0*/  FMUL.FTZ R155, R133, R164 ;  /* 0x000000a4859b7220 */ /* 0x000fe20000410000 */
[----:B------:R-:W-:Y:S01]  /*27c0*/  FFMA.FTZ R168, R127, R166, R163 ;  /* 0x000000a67fa87223 */ /* 0x000fe200000100a3 */
[-C--:B------:R-:W-:Y:S01]  /*27d0*/  FMUL.FTZ R166, R133, R156.reuse ;  /* 0x0000009c85a67220 */ /* 0x080fe20000410000 */
[----:B------:R-:W-:Y:S01]  /*27e0*/  FADD.FTZ R165, R140, R157 ;  /* 0x0000009d8ca57221 */ /* 0x000fe20000010000 */
[----:B------:R-:W-:Y:S01]  /*27f0*/  FFMA.FTZ R155, R127, R156, R155 ;  /* 0x0000009c7f9b7223 */ /* 0x000fe2000001009b */
[----:B------:R-:W-:Y:S01]  /*2800*/  FADD.FTZ R157, R139, R168 ;  /* 0x000000a88b9d7221 */ /* 0x000fe20000010000 */
[----:B------:R-:W-:Y:S01]  /*2810*/  FFMA.FTZ R163, R127, R164, -R166 ;  /* 0x000000a47fa37223 */ /* 0x000fe200000108a6 */
[----:B------:R-:W0:Y:S01]  /*2820*/  @!P5 LDS.128 R4, [UR7+0x1b80] ;  /* 0x001b8007ff04d984 */ /* 0x000e220008000c00 */
[C---:B------:R-:W-:Y:S01]  /*2830*/  FMUL.FTZ R167, R126.reuse, R165 ;  /* 0x000000a57ea77220 */ /* 0x040fe20000410000 */
[----:B------:R-:W-:Y:S01]  /*2840*/  FMUL.FTZ R168, R126, R157 ;  /* 0x0000009d7ea87220 */ /* 0x000fe20000410000 */
        /* <DEDUP_REMOVED lines=24> */
.L_x_17593:
[----:B------:R-:W-:Y:S05]  /*29d0*/  BSYNC.RECONVERGENT B0 ;  /* 0x0000000000007941 */ /* 0x000fea0003800200 */
.L_x_17592:
        /* <DEDUP_REMOVED lines=17> */
.L_x_17595:
[----:B------:R-:W-:Y:S05]  /*2af0*/  BSYNC.RECONVERGENT B0 ;  /* 0x0000000000007941 */ /* 0x000fea0003800200 */
.L_x_17594:
        /* <DEDUP_REMOVED lines=17> */
.L_x_17597:
[----:B------:R-:W-:Y:S05]  /*2c10*/  BSYNC.RECONVERGENT B0 ;  /* 0x0000000000007941 */ /* 0x000fea0003800200 */
.L_x_17596:
        /* <DEDUP_REMOVED lines=17> */
.L_x_17599:
[----:B------:R-:W-:Y:S05]  /*2d30*/  BSYNC.RECONVERGENT B0 ;  /* 0x0000000000007941 */ /* 0x000fea0003800200 */
.L_x_17598:
        /* <DEDUP_REMOVED lines=17> */
.L_x_17601:
[----:B------:R-:W-:Y:S05]  /*2e50*/  BSYNC.RECONVERGENT B0 ;  /* 0x0000000000007941 */ /* 0x000fea0003800200 */
.L_x_17600:
[----:B0-----:R-:W-:Y:S01]  /*2e60*/  SHFL.DOWN PT, R167, R164, 0x1, 0x1f ;  /* 0x08201f00a4a77f89 */ /* 0x001fe200000e0000 */
[----:B------:R-:W-:Y:S01]  /*2e70*/  ISETP.NE.AND P5, PT, R46, 0x1f, PT ;  /* 0x0000001f2e00780c */ /* 0x000fe20003fa5270 */
[----:B------:R-:W-:Y:S02]  /*2e80*/  BSSY.RECONVERGENT B0, `(.L_x_17602) ;  /* 0x000008f000007945 */ /* 0x000fe40003800200 */
[----:B------:R-:W0:Y:S04]  /*2e90*/  SHFL.IDX PT, R166, R7, RZ, 0x1f ;  /* 0x00001fff07a67589 */ /* 0x000e2800000e0000 */
[----:B-1----:R-:W1:Y:S04]  /*2ea0*/  SHFL.DOWN PT, R163, R157, 0x1, 0x1f ;  /* 0x08201f009da37f89 */ /* 0x002e6800000e0000 */
[----:B------:R-:W5:Y:S04]  /*2eb0*/  SHFL.IDX PT, R165, R6, RZ, 0x1f ;  /* 0x00001fff06a57589 */ /* 0x000f6800000e0000 */
[----:B------:R-:W5:Y:S04]  /*2ec0*/  SHFL.DOWN PT, R169, R156, 0x1, 0x1f ;  /* 0x08201f009ca97f89 */ /* 0x000f6800000e0000 */
[----:B------:R-:W5:Y:S04]  /*2ed0*/  SHFL.DOWN PT, R171, R155, 0x1, 0x1f ;  /* 0x08201f009bab7f89 */ /* 0x000f6800000e0000 */
[----:B--23--:R-:W2:Y:S01]  /*2ee0*/  SHFL.IDX PT, R164, R164, RZ, 0x1f ;  /* 0x00001fffa4a47589 */ /* 0x00cea200000e0000 */
[----:B0-----:R-:W-:-:S03]  /*2ef0*/  @P5 FMUL.FTZ R168, R167, R166 ;  /* 0x000000a6a7a85220 */ /* 0x001fc60000410000 */
[----:B------:R-:W0:Y:S01]  /*2f00*/  SHFL.IDX PT, R157, R157, RZ, 0x1f ;  /* 0x00001fff9d9d7589 */ /* 0x000e2200000e0000 */
[----:B-1----:R-:W-:-:S03]  /*2f10*/  @P5 FMUL.FTZ R170, R163, R166 ;  /* 0x000000a6a3aa5220 */ /* 0x002fc60000410000 */
[----:B----4-:R-:W1:Y:S01]  /*2f20*/  SHFL.IDX PT, R156, R156, RZ, 0x1f ;  /* 0x00001fff9c9c7589 */ /* 0x010e6200000e0000 */
[-C--:B-----5:R-:W-:Y:S01]  /*2f30*/  @P5 FFMA.FTZ R168, R163, R165.reuse, -R168 ;  /* 0x000000a5a3a85223 */ /* 0x0a0fe200000108a8 */
[C---:B------:R-:W-:Y:S01]  /*2f40*/  FMUL.FTZ R163, R3.reuse, R152 ;  /* 0x0000009803a37220 */ /* 0x040fe20000410000 */
[-C--:B------:R-:W-:Y:S01]  /*2f50*/  FMUL.FTZ R3, R3, R154.reuse ;  /* 0x0000009a03037220 */ /* 0x080fe20000410000 */
[----:B------:R-:W-:Y:S01]  /*2f60*/  @P5 FFMA.FTZ R170, R167, R165, R170 ;  /* 0x000000a5a7aa5223 */ /* 0x000fe200000100aa */
[----:B------:R-:W-:Y:S01]  /*2f70*/  @P5 FADD.FTZ R165, R169, R168 ;  /* 0x000000a8a9a55221 */ /* 0x000fe20000010000 */
[C---:B------:R-:W-:Y:S01]  /*2f80*/  FFMA.FTZ R154, R2.reuse, R154, -R163 ;  /* 0x0000009a029a7223 */ /* 0x040fe200000108a3 */
[----:B------:R-:W-:Y:S01]  /*2f90*/  FFMA.FTZ R2, R2, R152, R3 ;  /* 0x0000009802027223 */ /* 0x000fe20000010003 */
[----:B------:R-:W3:Y:S01]  /*2fa0*/  SHFL.IDX PT, R155, R155, RZ, 0x1f ;  /* 0x00001fff9b9b7589 */ /* 0x000ee200000e0000 */
[----:B------:R-:W-:Y:S01]  /*2fb0*/  @P5 FADD.FTZ R166, R171, R170 ;  /* 0x000000aaaba65221 */ /* 0x000fe20000010000 */
[----:B------:R-:W-:Y:S01]  /*2fc0*/  FADD.FTZ R3, R147, R154 ;  /* 0x0000009a93037221 */ /* 0x000fe20000010000 */
[----:B------:R-:W-:Y:S01]  /*2fd0*/  FADD.FTZ R163, R149, R2 ;  /* 0x0000000295a37221 */ /* 0x000fe20000010000 */
[----:B------:R-:W-:Y:S01]  /*2fe0*/  ISETP.NE.AND P5, PT, R46, RZ, PT ;  /* 0x000000ff2e00720c */ /* 0x000fe20003fa5270 */
[----:B------:R-:W-:Y:S01]  /*2ff0*/  FMUL.FTZ R154, R166, R37 ;  /* 0x00000025a69a7220 */ /* 0x000fe20000410000 */
[C---:B------:R-:W-:Y:S01]  /*3000*/  FMUL.FTZ R147, R126.reuse, R3 ;  /* 0x000000037e937220 */ /* 0x040fe20000410000 */
[----:B------:R-:W-:-:S02]  /*3010*/  FMUL.FTZ R2, R126, R163 ;  /* 0x000000a37e027220 */ /* 0x000fc40000410000 */
[C---:B------:R-:W-:Y:S01]  /*3020*/  FFMA.FTZ R154, R165.reuse, R36, R154 ;  /* 0x00000024a59a7223 */ /* 0x040fe2000001009a */
[C---:B------:R-:W-:Y:S01]  /*3030*/  FFMA.FTZ R152, R124.reuse, R163, R147 ;  /* 0x000000a37c987223 */ /* 0x040fe20000010093 */
[----:B------:R-:W-:Y:S01]  /*3040*/  FMUL.FTZ R147, R165, R37 ;  /* 0x00000025a5937220 */ /* 0x000fe20000410000 */
[----:B------:R-:W-:Y:S01]  /*3050*/  FFMA.FTZ R37, R124, R3, -R2 ;  /* 0x000000037c257223 */ /* 0x000fe20000010802 */
[----:B------:R-:W-:Y:S01]  /*3060*/  FADD.FTZ R143, R143, R154 ;  /* 0x0000009a8f8f7221 */ /* 0x000fe20000010000 */
[C---:B------:R-:W-:Y:S01]  /*3070*/  FFMA.FTZ R152, R91.reuse, R144, R152 ;  /* 0x000000905b987223 */ /* 0x040fe20000010098 */
[----:B------:R-:W-:Y:S01]  /*3080*/  FFMA.FTZ R166, R166, R36, -R147 ;  /* 0x00000024a6a67223 */ /* 0x000fe20000010893 */
[----:B------:R-:W-:Y:S01]  /*3090*/  FFMA.FTZ R146, R91, R146, R37 ;  /* 0x000000925b927223 */ /* 0x000fe20000010025 */
[----:B------:R-:W-:Y:S01]  /*30a0*/  FMUL.FTZ R144, R138, R143 ;  /* 0x0000008f8a907220 */ /* 0x000fe20000410000 */
[----:B------:R-:W-:Y:S01]  /*30b0*/  FMUL.FTZ R2, R133, R152 ;  /* 0x0000009885027220 */ /* 0x000fe20000410000 */
[----:B------:R-:W-:Y:S01]  /*30c0*/  FADD.FTZ R145, R145, R166 ;  /* 0x000000a691917221 */ /* 0x000fe20000010000 */
[----:B------:R-:W-:-:S02]  /*30d0*/  FMUL.FTZ R36, R133, R146 ;  /* 0x0000009285247220 */ /* 0x000fc40000410000 */
[C---:B------:R-:W-:Y:S01]  /*30e0*/  FFMA.FTZ R37, R127.reuse, R146, -R2 ;  /* 0x000000927f257223 */ /* 0x040fe20000010802 */
[----:B------:R-:W-:Y:S01]  /*30f0*/  FMUL.FTZ R147, R138, R145 ;  /* 0x000000918a937220 */ /* 0x000fe20000410000 */
[----:B------:R-:W-:-:S03]  /*3100*/  FFMA.FTZ R36, R127, R152, R36 ;  /* 0x000000987f247223 */ /* 0x000fc60000010024 */
        /* <DEDUP_REMOVED lines=18> */
[----:B------:R-:W-:Y:S01]  /*3230*/  FMUL.FTZ R36, R164, R5 ;  /* 0x00000005a4247220 */ /* 0x000fe20000410000 */
[----:B------:R-:W-:Y:S01]  /*3240*/  FFMA.FTZ R165, R94, R151, R141 ;  /* 0x000000975ea57223 */ /* 0x000fe2000001008d */
[C---:B------:R-:W-:Y:S01]  /*3250*/  FMUL.FTZ R127, R126.reuse, R37 ;  /* 0x000000257e7f7220 */ /* 0x040fe20000410000 */
[-C--:B------:R-:W-:Y:S01]  /*3260*/  FMUL.FTZ R133, R126, R139.reuse ;  /* 0x0000008b7e857220 */ /* 0x080fe20000410000 */
[----:B------:R-:W-:Y:S01]  /*3270*/  FMUL.FTZ R147, R107, R139 ;  /* 0x0000008b6b937220 */ /* 0x000fe20000410000 */
[----:B------:R-:W-:Y:S01]  /*3280*/  FFMA.FTZ R126, R0, -R163, RZ ;  /* 0x800000a3007e7223 */ /* 0x000fe200000100ff */
[----:B------:R-:W-:Y:S01]  /*3290*/  FFMA.FTZ R138, R124, R139, R127 ;  /* 0x0000008b7c8a7223 */ /* 0x000fe2000001007f */
[CC--:B0-----:R-:W-:Y:S01]  /*32a0*/  FFMA.FTZ R127, R157.reuse, R6.reuse, -R134 ;  /* 0x000000069d7f7223 */ /* 0x0c1fe20000010886 */
[C---:B------:R-:W-:Y:S01]  /*32b0*/  FMUL.FTZ R6, R164.reuse, R6 ;  /* 0x00000006a4067220 */ /* 0x040fe20000410000 */
[-C--:B------:R-:W-:Y:S01]  /*32c0*/  FMUL.FTZ R164, R164, R4.reuse ;  /* 0x00000004a4a47220 */ /* 0x080fe20000410000 */
[----:B------:R-:W-:Y:S01]  /*32d0*/  FFMA.FTZ R4, R157, R4, -R36 ;  /* 0x000000049d047223 */ /* 0x000fe20000010824 */
[----:B------:R-:W-:Y:S01]  /*32e0*/  FADD.FTZ R137, R137, R138 ;  /* 0x0000008a89897221 */ /* 0x000fe20000010000 */
[C---:B------:R-:W-:Y:S01]  /*32f0*/  FFMA.FTZ R36, R157.reuse, R7, R6 ;  /* 0x000000079d247223 */ /* 0x040fe20000010006 */
[----:B------:R-:W-:Y:S01]  /*3300*/  FFMA.FTZ R5, R157, R5, R164 ;  /* 0x000000059d057223 */ /* 0x000fe200000100a4 */
[----:B------:R-:W-:Y:S01]  /*3310*/  FFMA.FTZ R124, R124, R37, -R133 ;  /* 0x000000257c7c7223 */ /* 0x000fe20000010885 */
[----:B-1----:R-:W-:Y:S01]  /*3320*/  FADD.FTZ R6, R156, R127 ;  /* 0x0000007f9c067221 */ /* 0x002fe20000010000 */
[----:B---3--:R-:W-:Y:S01]  /*3330*/  FADD.FTZ R7, R155, R36 ;  /* 0x000000249b077221 */ /* 0x008fe20000010000 */
[----:B------:R-:W-:Y:S01]  /*3340*/  FMUL.FTZ R141, R106, R137 ;  /* 0x000000896a8d7220 */ /* 0x000fe20000410000 */
[----:B------:R-:W-:Y:S01]  /*3350*/  FFMA.FTZ R36, R0, R3, RZ ;  /* 0x0000000300247223 */ /* 0x000fe200000100ff */
[----:B------:R-:W-:Y:S01]  /*3360*/  FADD.FTZ R129, R129, R124 ;  /* 0x0000007c81817221 */ /* 0x000fe20000010000 */
[----:B------:R-:W-:Y:S01]  /*3370*/  FMUL.FTZ R149, R107, R37 ;  /* 0x000000256b957220 */ /* 0x000fe20000410000 */
[----:B------:R-:W-:Y:S01]  /*3380*/  FMUL.FTZ R134, R92, R141 ;  /* 0x0000008d5c867220 */ /* 0x000fe20000410000 */
[----:B------:R0:W-:Y:S01]  /*3390*/  @!P5 STS.128 [UR7+0x1b80], R4 ;  /* 0x001b8004ff00d988 */ /* 0x0001e20008000c07 */
[----:B------:R-:W-:Y:S01]  /*33a0*/  FMUL.FTZ R127, R106, R129 ;  /* 0x000000816a7f7220 */ /* 0x000fe20000410000 */
[C---:B------:R-:W-:Y:S01]  /*33b0*/  FMUL.FTZ R151, R109.reuse, R143 ;  /* 0x0000008f6d977220 */ /* 0x040fe20000410000 */
[----:B------:R-:W-:Y:S01]  /*33c0*/  FMUL.FTZ R153, R109, R145 ;  /* 0x000000916d997220 */ /* 0x000fe20000410000 */
[----:B------:R-:W-:Y:S01]  /*33d0*/  FMUL.FTZ R144, R108, R2 ;  /* 0x000000026c907220 */ /* 0x000fe20000410000 */
[----:B------:R1:W-:Y:S01]  /*33e0*/  STS [R71+0x210], R134 ;  /* 0x0002108647007388 */ /* 0x0003e20000000800 */
[----:B------:R-:W-:Y:S01]  /*33f0*/  FFMA.FTZ R133, R99, -R152, R126 ;  /* 0x8000009863857223 */ /* 0x000fe2000001007e */
[----:B------:R-:W-:Y:S01]  /*3400*/  FFMA.FTZ R126, -R119, R130, R152 ;  /* 0x00000082777e7223 */ /* 0x000fe20000010198 */
[----:B------:R-:W-:Y:S01]  /*3410*/  FMUL.FTZ R124, R92, R127 ;  /* 0x0000007f5c7c7220 */ /* 0x000fe20000410000 */
[----:B------:R-:W-:Y:S01]  /*3420*/  FMUL.FTZ R140, R93, R144 ;  /* 0x000000905d8c7220 */ /* 0x000fe20000410000 */
[----:B------:R-:W-:Y:S01]  /*3430*/  FMUL.FTZ R152, R94, R153 ;  /* 0x000000995e987220 */ /* 0x000fe20000410000 */
[----:B------:R-:W-:Y:S01]  /*3440*/  FFMA.FTZ R138, R100, -R154, R133 ;  /* 0x8000009a648a7223 */ /* 0x000fe20000010085 */
[----:B------:R-:W-:Y:S01]  /*3450*/  FFMA.FTZ R133, R121, -R131, R150 ;  /* 0x8000008379857223 */ /* 0x000fe20000010096 */
[----:B------:R2:W-:Y:S01]  /*3460*/  STS [R73+0x4], R124 ;  /* 0x0000047c49007388 */ /* 0x0005e20000000800 */
[----:B0-----:R-:W-:Y:S01]  /*3470*/  FMUL.FTZ R4, R91, R147 ;  /* 0x000000935b047220 */ /* 0x001fe20000410000 */
[----:B------:R-:W-:Y:S01]  /*3480*/  FFMA.FTZ R5, R99, R146, R36 ;  /* 0x0000009263057223 */ /* 0x000fe20000010024 */
[----:B------:R-:W-:Y:S01]  /*3490*/  FFMA.FTZ R36, R119, -R128, R146 ;  /* 0x8000008077247223 */ /* 0x000fe20000010092 */
[----:B------:R-:W-:Y:S01]  /*34a0*/  FMUL.FTZ R146, R108, R142 ;  /* 0x0000008e6c927220 */ /* 0x000fe20000410000 */
[----:B------:R-:W-:Y:S01]  /*34b0*/  FMUL.FTZ R6, R91, R149 ;  /* 0x000000955b067220 */ /* 0x000fe20000410000 */
[----:B------:R0:W-:Y:S01]  /*34c0*/  STS [R73+0x8], R4 ;  /* 0x0000080449007388 */ /* 0x0001e20000000800 */
[----:B-1----:R-:W-:Y:S01]  /*34d0*/  FFMA.FTZ R134, R100, R150, R5 ;  /* 0x0000009664867223 */ /* 0x002fe20000010005 */
[----:B------:R-:W-:Y:S01]  /*34e0*/  FMUL.FTZ R148, R93, R146 ;  /* 0x000000925d947220 */ /* 0x000fe20000410000 */
[C---:B------:R-:W-:Y:S01]  /*34f0*/  FFMA.FTZ R3, R120.reuse, -R123, R3 ;  /* 0x8000007b78037223 */ /* 0x040fe20000010003 */
[----:B------:R1:W-:Y:S01]  /*3500*/  STS [R73+0xc], R6 ;  /* 0x00000c0649007388 */ /* 0x0003e20000000800 */
[----:B--2---:R-:W-:Y:S01]  /*3510*/  FFMA.FTZ R124, -R120, R125, R163 ;  /* 0x0000007d787c7223 */ /* 0x004fe200000101a3 */
[----:B------:R-:W-:Y:S01]  /*3520*/  FMUL.FTZ R7, R126, R149 ;  /* 0x000000957e077220 */ /* 0x000fe20000410000 */
[----:B------:R-:W-:Y:S01]  /*3530*/  FFMA.FTZ R150, -R122, R136, R165 ;  /* 0x000000887a967223 */ /* 0x000fe200000101a5 */
[----:B------:R2:W-:Y:S01]  /*3540*/  STS [R73+0x10], R140 ;  /* 0x0000108c49007388 */ /* 0x0005e20000000800 */
[----:B0-----:R-:W-:Y:S01]  /*3550*/  FMUL.FTZ R4, R94, R151 ;  /* 0x000000975e047220 */ /* 0x001fe20000410000 */
[----:B------:R-:W-:-:S02]  /*3560*/  FFMA.FTZ R7, R36, R147, R7 ;  /* 0x0000009324077223 */ /* 0x000fc40000010007 */
[----:B------:R0:W-:Y:S01]  /*3570*/  STS [R73+0x14], R148 ;  /* 0x0000149449007388 */ /* 0x0001e20000000800 */
[----:B------:R-:W-:Y:S01]  /*3580*/  FMUL.FTZ R147, R126, R147 ;  /* 0x000000937e937220 */ /* 0x000fe20000410000 */
[----:B-1----:R-:W-:Y:S02]  /*3590*/  FMUL.FTZ R6, R124, R141 ;  /* 0x0000008d7c067220 */ /* 0x002fe40000410000 */
[----:B------:R1:W-:Y:S01]  /*35a0*/  STS [R73+0x18], R4 ;  /* 0x0000180449007388 */ /* 0x0003e20000000800 */
[----:B------:R-:W-:Y:S01]  /*35b0*/  FFMA.FTZ R147, R36, R149, -R147 ;  /* 0x0000009524937223 */ /* 0x000fe20000010893 */
[----:B--2---:R-:W-:Y:S01]  /*35c0*/  FFMA.FTZ R140, -R121, R132, R154 ;  /* 0x00000084798c7223 */ /* 0x004fe2000001019a */
[----:B------:R-:W-:Y:S01]  /*35d0*/  FFMA.FTZ R6, R3, R127, -R6 ;  /* 0x0000007f03067223 */ /* 0x000fe20000010806 */
[----:B------:R2:W-:Y:S01]  /*35e0*/  STS [R73+0x1c], R152 ;  /* 0x00001c9849007388 */ /* 0x0005e20000000800 */
[----:B------:R-:W-:Y:S01]  /*35f0*/  FFMA.FTZ R149, R122, -R135, R166 ;  /* 0x800000877a957223 */ /* 0x000fe200000100a6 */
[C---:B0-----:R-:W-:Y:S01]  /*3600*/  FMUL.FTZ R148, R140.reuse, R146 ;  /* 0x000000928c947220 */ /* 0x041fe20000410000 */
[----:B------:R-:W-:Y:S01]  /*3610*/  FADD.FTZ R6, RZ, R6 ;  /* 0x00000006ff067221 */ /* 0x000fe20000010000 */
[----:B------:R-:W-:Y:S02]  /*3620*/  BAR.SYNC.DEFER_BLOCKING 0x0 ;  /* 0x0000000000007b1d */ /* 0x000fe40000010000 */
[CC--:B------:R-:W-:Y:S01]  /*3630*/  FFMA.FTZ R5, R133.reuse, R144.reuse, R148 ;  /* 0x0000009085057223 */ /* 0x0c0fe20000010094 */
[----:B------:R-:W-:Y:S01]  /*3640*/  FMUL.FTZ R144, R140, R144 ;  /* 0x000000908c907220 */ /* 0x000fe20000410000 */
[----:B-1----:R-:W-:Y:S01]  /*3650*/  FMUL.FTZ R4, R124, R127 ;  /* 0x0000007f7c047220 */ /* 0x002fe20000410000 */
[C---:B------:R-:W-:Y:S01]  /*3660*/  FMUL.FTZ R148, R150.reuse, R151 ;  /* 0x0000009796947220 */ /* 0x040fe20000410000 */
[----:B--2---:R-:W-:Y:S01]  /*3670*/  FMUL.FTZ R152, R150, R153 ;  /* 0x0000009996987220 */ /* 0x004fe20000410000 */
[----:B------:R-:W-:Y:S01]  /*3680*/  FFMA.FTZ R127, R133, R146, -R144 ;  /* 0x00000092857f7223 */ /* 0x000fe20000010890 */
[----:B------:R-:W-:Y:S01]  /*3690*/  LEA R144, R103, -R112, 0x1 ;  /* 0x8000007067907211 */ /* 0x000fe200078e08ff */
[----:B------:R-:W-:Y:S01]  /*36a0*/  FFMA.FTZ R4, R3, R141, R4 ;  /* 0x0000008d03047223 */ /* 0x000fe20000010004 */
[----:B------:R-:W-:Y:S01]  /*36b0*/  FADD.FTZ R6, R6, R147 ;  /* 0x0000009306067221 */ /* 0x000fe20000010000 */
[C---:B------:R-:W-:Y:S01]  /*36c0*/  FFMA.FTZ R141, R149.reuse, R151, R152 ;  /* 0x00000097958d7223 */ /* 0x040fe20000010098 */
[----:B------:R-:W-:Y:S01]  /*36d0*/  ISETP.GE.AND P6, PT, R144, 0x1, PT ;  /* 0x000000019000780c */ /* 0x000fe20003fc6270 */
[----:B------:R-:W-:Y:S01]  /*36e0*/  FADD.FTZ R4, RZ, R4 ;  /* 0x00000004ff047221 */ /* 0x000fe20000010000 */
[----:B------:R-:W-:Y:S01]  /*36f0*/  FFMA.FTZ R148, R149, R153, -R148 ;  /* 0x0000009995947223 */ /* 0x000fe20000010894 */
[----:B------:R-:W-:-:S02]  /*3700*/  FADD.FTZ R127, R6, R127 ;  /* 0x0000007f067f7221 */ /* 0x000fc40000010000 */
[----:B------:R-:W-:-:S04]  /*3710*/  FADD.FTZ R4, R4, R7 ;  /* 0x0000000704047221 */ /* 0x000fc80000010000 */
[----:B------:R-:W-:Y:S01]  /*3720*/  FADD.FTZ R4, R4, R5 ;  /* 0x0000000504047221 */ /* 0x000fe20000010000 */
[----:B------:R0:W1:Y:S03]  /*3730*/  LDS R155, [R61+0x290] ;  /* 0x000290003d9b7984 */ /* 0x0000660000000800 */
[----:B------:R-:W-:Y:S05]  /*3740*/  @!P6 BRA `(.L_x_17603) ;  /* 0x000000000008e947 */ /* 0x000fea0003800000 */
[----:B------:R-:W2:Y:S04]  /*3750*/  LDS R5, [R60+0x210] ;  /* 0x000210003c057984 */ /* 0x000ea80000000800 */
[----:B--2---:R2:W-:Y:S02]  /*3760*/  REDG.E.ADD.F32.FTZ.RN.STRONG.GPU desc[UR16][R34.64], R5 ;  /* 0x00000005220079a6 */ /* 0x0045e4000c12f310 */
.L_x_17603:
[----:B------:R-:W-:Y:S05]  /*3770*/  BSYNC.RECONVERGENT B0 ;  /* 0x0000000000007941 */ /* 0x000fea0003800200 */
.L_x_17602:
[----:B------:R-:W-:Y:S01]  /*3780*/  ISETP.GE.AND P6, PT, R144, 0x21, PT ;  /* 0x000000219000780c */ /* 0x000fe20003fc6270 */
[----:B------:R-:W-:-:S12]  /*3790*/  BSSY.RECONVERGENT B0, `(.L_x_17604) ;  /* 0x0000003000007945 */ /* 0x000fd80003800200 */
[----:B------:R-:W-:Y:S05]  /*37a0*/  @!P6 BRA `(.L_x_17605) ;  /* 0x000000000004e947 */ /* 0x000fea0003800000 */
[----:B-1----:R3:W-:Y:S02]  /*37b0*/  REDG.E.ADD.F32.FTZ.RN.STRONG.GPU desc[UR16][R34.64+0x80], R155 ;  /* 0x0000809b220079a6 */ /* 0x0027e4000c12f310 */
.L_x_17605:
[----:B------:R-:W-:Y:S05]  /*37c0*/  BSYNC.RECONVERGENT B0 ;  /* 0x0000000000007941 */ /* 0x000fea0003800200 */
.L_x_17604:
[----:B--2---:R2:W4:Y:S01]  /*37d0*/  LDS R5, [R62+0x310] ;  /* 0x000310003e057984 */ /* 0x0045220000000800 */
[----:B------:R-:W-:Y:S01]  /*37e0*/  ISETP.GE.AND P6, PT, R144, 0x41, PT ;  /* 0x000000419000780c */ /* 0x000fe20003fc6270 */
[----:B------:R-:W-:-:S12]  /*37f0*/  BSSY.RECONVERGENT B0, `(.L_x_17606) ;  /* 0x0000003000007945 */ /* 0x000fd80003800200 */
[----:B--2---:R-:W-:Y:S05]  /*3800*/  @!P6 BRA `(.L_x_17607) ;  /* 0x000000000004e947 */ /* 0x004fea0003800000 */
[----:B----4-:R2:W-:Y:S02]  /*3810*/  REDG.E.ADD.F32.FTZ.RN.STRONG.GPU desc[UR16][R34.64+0x100], R5 ;  /* 0x00010005220079a6 */ /* 0x0105e4000c12f310 */
.L_x_17607:
[----:B------:R-:W-:Y:S05]  /*3820*/  BSYNC.RECONVERGENT B0 ;  /* 0x0000000000007941 */ /* 0x000fea0003800200 */
.L_x_17606:
[----:B--2-4-:R2:W4:Y:S01]  /*3830*/  LDS R5, [R63+0x390] ;  /* 0x000390003f057984 */ /* 0x0145220000000800 */
[----:B------:R-:W-:Y:S01]  /*3840*/  ISETP.GE.AND P6, PT, R144, 0x61, PT ;  /* 0x000000619000780c */ /* 0x000fe20003fc6270 */
[----:B------:R-:W-:-:S12]  /*3850*/  BSSY.RECONVERGENT B0, `(.L_x_17608) ;  /* 0x0000003000007945 */ /* 0x000fd80003800200 */
[----:B--2---:R-:W-:Y:S05]  /*3860*/  @!P6 BRA `(.L_x_17609) ;  /* 0x000000000004e947 */ /* 0x004fea0003800000 */
[----:B----4-:R2:W-:Y:S02]  /*3870*/  REDG.E.ADD.F32.FTZ.RN.STRONG.GPU desc[UR16][R34.64+0x180], R5 ;  /* 0x00018005220079a6 */ /* 0x0105e4000c12f310 */
.L_x_17609:
[----:B------:R-:W-:Y:S05]  /*3880*/  BSYNC.RECONVERGENT B0 ;  /* 0x0000000000007941 */ /* 0x000fea0003800200 */
.L_x_17608:
[----:B--2-4-:R2:W4:Y:S01]  /*3890*/  LDS R5, [R65+0x410] ;  /* 0x0004100041057984 */ /* 0x0145220000000800 */
[----:B------:R-:W-:Y:S01]  /*38a0*/  ISETP.GE.AND P6, PT, R144, 0x81, PT ;  /* 0x000000819000780c */ /* 0x000fe20003fc6270 */
[----:B------:R-:W-:-:S12]  /*38b0*/  BSSY.RECONVERGENT B0, `(.L_x_17610) ;  /* 0x0000003000007945 */ /* 0x000fd80003800200 */
[----:B--2---:R-:W-:Y:S05]  /*38c0*/  @!P6 BRA `(.L_x_17611) ;  /* 0x000000000004e947 */ /* 0x004fea0003800000 */
[----:B----4-:R2:W-:Y:S02]  /*38d0*/  REDG.E.ADD.F32.FTZ.RN.STRONG.GPU desc[UR16][R34.64+0x200], R5 ;  /* 0x00020005220079a6 */ /* 0x0105e4000c12f310 */
.L_x_17611:
[----:B------:R-:W-:Y:S05]  /*38e0*/  BSYNC.RECONVERGENT B0 ;  /* 0x0000000000007941 */ /* 0x000fea0003800200 */
.L_x_17610:
[----:B--2-4-:R2:W4:Y:S01]  /*38f0*/  LDS R5, [R66+0x490] ;  /* 0x0004900042057984 */ /* 0x0145220000000800 */
[----:B------:R-:W-:Y:S01]  /*3900*/  ISETP.GE.AND P6, PT, R144, 0xa1, PT ;  /* 0x000000a19000780c */ /* 0x000fe20003fc6270 */
[----:B------:R-:W-:-:S12]  /*3910*/  BSSY.RECONVERGENT B0, `(.L_x_17612) ;  /* 0x0000003000007945 */ /* 0x000fd80003800200 */
[----:B--2---:R-:W-:Y:S05]  /*3920*/  @!P6 BRA `(.L_x_17613) ;  /* 0x000000000004e947 */ /* 0x004fea0003800000 */
[----:B----4-:R2:W-:Y:S02]  /*3930*/  REDG.E.ADD.F32.FTZ.RN.STRONG.GPU desc[UR16][R34.64+0x280], R5 ;  /* 0x00028005220079a6 */ /* 0x0105e4000c12f310 */
.L_x_17613:
[----:B------:R-:W-:Y:S05]  /*3940*/  BSYNC.RECONVERGENT B0 ;  /* 0x0000000000007941 */ /* 0x000fea0003800200 */
.L_x_17612:
[----:B--2-4-:R2:W4:Y:S01]  /*3950*/  LDS R5, [R67+0x510] ;  /* 0x0005100043057984 */ /* 0x0145220000000800 */
[----:B------:R-:W-:Y:S01]  /*3960*/  ISETP.GE.AND P6, PT, R144, 0xc1, PT ;  /* 0x000000c19000780c */ /* 0x000fe20003fc6270 */
[----:B------:R-:W-:-:S12]  /*3970*/  BSSY.RECONVERGENT B0, `(.L_x_17614) ;  /* 0x0000003000007945 */ /* 0x000fd80003800200 */
[----:B--2---:R-:W-:Y:S05]  /*3980*/  @!P6 BRA `(.L_x_17615) ;  /* 0x000000000004e947 */ /* 0x004fea0003800000 */
[----:B----4-:R2:W-:Y:S02]  /*3990*/  REDG.E.ADD.F32.FTZ.RN.STRONG.GPU desc[UR16][R34.64+0x300], R5 ;  /* 0x00030005220079a6 */ /* 0x0105e4000c12f310 */
.L_x_17615:
[----:B------:R-:W-:Y:S05]  /*39a0*/  BSYNC.RECONVERGENT B0 ;  /* 0x0000000000007941 */ /* 0x000fea0003800200 */
.L_x_17614:
[----:B--2-4-:R-:W-:Y:S01]  /*39b0*/  FADD.FTZ R5, R127, R148 ;  /* 0x000000947f057221 */ /* 0x014fe20000010000 */
[----:B------:R-:W-:Y:S01]  /*39c0*/  ISETP.GE.AND P6, PT, R144, 0xe1, PT ;  /* 0x000000e19000780c */ /* 0x000fe20003fc6270 */
[----:B------:R2:W4:Y:S01]  /*39d0*/  LDS R127, [R69+0x590] ;  /* 0x00059000457f7984 */ /* 0x0005220000000800 */
[----:B------:R-:W-:Y:S01]  /*39e0*/  BSSY.RECONVERGENT B0, `(.L_x_17616) ;  /* 0x0000006000007945 */ /* 0x000fe20003800200 */
[C---:B------:R-:W-:Y:S01]  /*39f0*/  FFMA.FTZ R6, R101.reuse, R166, R134 ;  /* 0x000000a665067223 */ /* 0x040fe20000010086 */
[----:B------:R-:W-:Y:S01]  /*3a00*/  FFMA.FTZ R7, R101, -R165, R138 ;  /* 0x800000a565077223 */ /* 0x000fe2000001008a */
[----:B------:R-:W-:-:S08]  /*3a10*/  FADD.FTZ R4, R4, R141 ;  /* 0x0000008d04047221 */ /* 0x000fd00000010000 */
[----:B--2---:R-:W-:Y:S05]  /*3a20*/  @!P6 BRA `(.L_x_17617) ;  /* 0x000000000004e947 */ /* 0x004fea0003800000 */
[----:B----4-:R2:W-:Y:S02]  /*3a30*/  REDG.E.ADD.F32.FTZ.RN.STRONG.GPU desc[UR16][R34.64+0x380], R127 ;  /* 0x0003807f220079a6 */ /* 0x0105e4000c12f310 */
.L_x_17617:
[----:B------:R-:W-:Y:S05]  /*3a40*/  BSYNC.RECONVERGENT B0 ;  /* 0x0000000000007941 */ /* 0x000fea0003800200 */
.L_x_17616:
[----:B--23--:R-:W2:Y:S01]  /*3a50*/  SHFL.DOWN PT, R35, R4, 0x1, 0x1f ;  /* 0x08201f0004237f89 */ /* 0x00cea200000e0000 */
[----:B------:R-:W-:Y:S01]  /*3a60*/  ISETP.GT.AND P6, PT, R85, 0x1e, PT ;  /* 0x0000001e5500780c */ /* 0x000fe20003fc4270 */
[----:B------:R-:W-:Y:S01]  /*3a70*/  FMUL.FTZ R136, R136, R145 ;  /* 0x0000009188887220 */ /* 0x000fe20000410000 */
[----:B------:R-:W-:Y:S01]  /*3a80*/  FMUL.FTZ R132, R132, R142 ;  /* 0x0000008e84847220 */ /* 0x000fe20000410000 */
[----:B----4-:R-:W3:Y:S01]  /*3a90*/  SHFL.DOWN PT, R127, R6, 0x1, 0x1f ;  /* 0x08201f00067f7f89 */ /* 0x010ee200000e0000 */
[----:B------:R-:W-:Y:S01]  /*3aa0*/  BSSY.RECONVERGENT B0, `(.L_x_17618) ;  /* 0x0000042000007945 */ /* 0x000fe20003800200 */
[----:B------:R-:W-:Y:S01]  /*3ab0*/  FFMA.FTZ R135, R135, R143, R136 ;  /* 0x0000008f87877223 */ /* 0x000fe20000010088 */
[----:B------:R-:W-:Y:S01]  /*3ac0*/  FFMA.FTZ R132, R131, R2, R132 ;  /* 0x0000000283847223 */ /* 0x000fe20000010084 */
[----:B------:R-:W4:Y:S02]  /*3ad0*/  SHFL.DOWN PT, R34, R5, 0x1, 0x1f ;  /* 0x08201f0005227f89 */ /* 0x000f2400000e0000 */
[----:B------:R-:W-:-:S02]  /*3ae0*/  FFMA.FTZ R98, R109, R135, R98 ;  /* 0x000000876d627223 */ /* 0x000fc40000010062 */
[----:B------:R-:W5:Y:S02]  /*3af0*/  SHFL.DOWN PT, R134, R7, 0x1, 0x1f ;  /* 0x08201f0007867f89 */ /* 0x000f6400000e0000 */
[----:B--2---:R-:W-:Y:S01]  /*3b00*/  @!P6 FADD.FTZ R4, R4, R35 ;  /* 0x000000230404e221 */ /* 0x004fe20000010000 */
[----:B---3--:R-:W-:-:S04]  /*3b10*/  @!P6 FADD.FTZ R6, R6, R127 ;  /* 0x0000007f0606e221 */ /* 0x008fc80000010000 */
        /* <DEDUP_REMOVED lines=26> */
[----:B------:R-:W-:Y:S01]  /*3cc0*/  FMUL.FTZ R35, R9, R143 ;  /* 0x0000008f09237220 */ /* 0x000fe20000410000 */
[----:B---3--:R-:W-:-:S03]  /*3cd0*/  @!P6 FADD.FTZ R6, R6, R127 ;  /* 0x0000007f0606e221 */ /* 0x008fc60000010000 */
[-C--:B------:R-:W-:Y:S01]  /*3ce0*/  FFMA.FTZ R127, R8, R145.reuse, -R35 ;  /* 0x00000091087f7223 */ /* 0x080fe20000010823 */
[----:B------:R-:W-:Y:S01]  /*3cf0*/  FMUL.FTZ R35, R9, R145 ;  /* 0x0000009109237220 */ /* 0x000fe20000410000 */
[----:B----4-:R-:W-:Y:S02]  /*3d00*/  @!P6 FADD.FTZ R5, R5, R34 ;  /* 0x000000220505e221 */ /* 0x010fe40000010000 */
[----:B------:R-:W-:Y:S01]  /*3d10*/  FMUL.FTZ R150, R150, R127 ;  /* 0x0000007f96967220 */ /* 0x000fe20000410000 */
[C---:B------:R-:W-:Y:S01]  /*3d20*/  FFMA.FTZ R34, R8.reuse, R143, R35 ;  /* 0x0000008f08227223 */ /* 0x040fe20000010023 */
[----:B------:R-:W-:Y:S01]  /*3d30*/  FMUL.FTZ R35, R9, R2 ;  /* 0x0000000209237220 */ /* 0x000fe20000410000 */
[----:B-----5:R-:W-:Y:S01]  /*3d40*/  @!P6 FADD.FTZ R7, R7, R134 ;  /* 0x000000860707e221 */ /* 0x020fe20000010000 */
[----:B------:R-:W-:Y:S01]  /*3d50*/  ISETP.GT.AND P6, PT, R85, 0xf, PT ;  /* 0x0000000f5500780c */ /* 0x000fe20003fc4270 */
[----:B------:R-:W-:Y:S01]  /*3d60*/  FFMA.FTZ R149, R149, R34, R150 ;  /* 0x0000002295957223 */ /* 0x000fe20000010096 */
[-C--:B------:R-:W-:Y:S01]  /*3d70*/  FFMA.FTZ R127, R8, R142.reuse, -R35 ;  /* 0x0000008e087f7223 */ /* 0x080fe20000010823 */
[C---:B------:R-:W-:Y:S01]  /*3d80*/  FMUL.FTZ R35, R9.reuse, R142 ;  /* 0x0000008e09237220 */ /* 0x040fe20000410000 */
[----:B------:R-:W-:Y:S01]  /*3d90*/  FMUL.FTZ R34, R9, R139 ;  /* 0x0000008b09227220 */ /* 0x000fe20000410000 */
[----:B------:R-:W-:Y:S01]  /*3da0*/  FFMA.FTZ R136, R94, R135, R149 ;  /* 0x000000875e887223 */ /* 0x000fe20000010095 */
[----:B------:R-:W-:Y:S01]  /*3db0*/  FMUL.FTZ R140, R140, R127 ;  /* 0x0000007f8c8c7220 */ /* 0x000fe20000410000 */
[C---:B------:R-:W-:Y:S01]  /*3dc0*/  FFMA.FTZ R134, R8.reuse, R2, R35 ;  /* 0x0000000208867223 */ /* 0x040fe20000010023 */
[----:B------:R-:W-:Y:S01]  /*3dd0*/  FFMA.FTZ R35, R8, R37, -R34 ;  /* 0x0000002508237223 */ /* 0x000fe20000010822 */
[----:B------:R2:W3:Y:S01]  /*3de0*/  SHFL.DOWN PT, R2, R5, 0x10, 0x1f ;  /* 0x0a001f0005027f89 */ /* 0x0004e200000e0000 */
[----:B------:R-:W-:Y:S01]  /*3df0*/  FADD.FTZ R89, R136, R89 ;  /* 0x0000005988597221 */ /* 0x000fe20000010000 */
[----:B------:R-:W-:Y:S01]  /*3e00*/  FFMA.FTZ R134, R133, R134, R140 ;  /* 0x0000008685867223 */ /* 0x000fe2000001008c */
[----:B------:R-:W-:Y:S01]  /*3e10*/  FMUL.FTZ R131, R126, R35 ;  /* 0x000000237e837220 */ /* 0x000fe20000410000 */
[----:B------:R2:W4:Y:S04]  /*3e20*/  SHFL.DOWN PT, R127, R6, 0x10, 0x1f ;  /* 0x0a001f00067f7f89 */ /* 0x00052800000e0000 */
[----:B------:R2:W0:Y:S04]  /*3e30*/  SHFL.DOWN PT, R35, R4, 0x10, 0x1f ;  /* 0x0a001f0004237f89 */ /* 0x00042800000e0000 */
        /* <DEDUP_REMOVED lines=8> */
.L_x_17619:
[----:B------:R-:W-:Y:S05]  /*3ec0*/  BSYNC.RECONVERGENT B0 ;  /* 0x0000000000007941 */ /* 0x000fea0003800200 */
.L_x_17618:
[C---:B0-----:R-:W-:Y:S01]  /*3ed0*/  FMUL.FTZ R35, R9.reuse, R137 ;  /* 0x0000008909237220 */ /* 0x041fe20000410000 */
[C---:B------:R-:W-:Y:S01]  /*3ee0*/  FMUL.FTZ R126, R9.reuse, R37 ;  /* 0x00000025097e7220 */ /* 0x040fe20000410000 */
[----:B------:R-:W-:Y:S01]  /*3ef0*/  FMUL.FTZ R34, R9, R129 ;  /* 0x0000008109227220 */ /* 0x000fe20000410000 */
[----:B----4-:R-:W-:Y:S01]  /*3f00*/  FMUL.FTZ R127, R130, R37 ;  /* 0x00000025827f7220 */ /* 0x010fe20000410000 */
[CC--:B------:R-:W-:Y:S01]  /*3f10*/  FFMA.FTZ R35, R8.reuse, R129.reuse, -R35 ;  /* 0x0000008108237223 */ /* 0x0c0fe20000010823 */
[----:B---3--:R-:W-:Y:S01]  /*3f20*/  FMUL.FTZ R2, R125, R129 ;  /* 0x000000817d027220 */ /* 0x008fe20000410000 */
        /* <DEDUP_REMOVED lines=21> */
[----:B------:R-:W2:Y:S04]  /*4080*/  @P5 LDS.64 R2, [UR7+0x3380] ;  /* 0x00338007ff025984 */ /* 0x000ea80008000a00 */
[----:B------:R-:W0:Y:S01]  /*4090*/  @P5 LDS.64 R8, [UR7+0x2b80] ;  /* 0x002b8007ff085984 */ /* 0x000e220008000a00 */
[----:B--2---:R-:W-:Y:S01]  /*40a0*/  @P5 FADD.FTZ R6, R6, R2 ;  /* 0x0000000206065221 */ /* 0x004fe20000010000 */
[----:B------:R-:W-:Y:S01]  /*40b0*/  @P5 FADD.FTZ R7, R7, R3 ;  /* 0x0000000307075221 */ /* 0x000fe20000010000 */
[----:B0-----:R-:W-:Y:S01]  /*40c0*/  @P5 FADD.FTZ R4, R4, R8 ;  /* 0x0000000804045221 */ /* 0x001fe20000010000 */
[----:B------:R-:W-:-:S03]  /*40d0*/  @P5 FADD.FTZ R5, R5, R9 ;  /* 0x0000000905055221 */ /* 0x000fc60000010000 */
[----:B------:R0:W-:Y:S04]  /*40e0*/  STS.64 [UR7+0x3380], R6 ;  /* 0x00338006ff007988 */ /* 0x0001e80008000a07 */
[----:B------:R0:W-:Y:S02]  /*40f0*/  STS.64 [UR7+0x2b80], R4 ;  /* 0x002b8004ff007988 */ /* 0x0001e40008000a07 */
.L_x_17621:
[----:B------:R-:W-:Y:S05]  /*4100*/  BSYNC.RECONVERGENT B0 ;  /* 0x0000000000007941 */ /* 0x000fea0003800200 */
.L_x_17620:
[----:B------:R-:W-:-:S04]  /*4110*/  UIADD3 UR4, UPT, UPT, UR4, 0x1, URZ ;  /* 0x0000000104047890 */ /* 0x000fc8000fffe0ff */
[----:B------:R-:W-:-:S09]  /*4120*/  UISETP.GE.AND UP0, UPT, UR4, UR9, UPT ;  /* 0x000000090400728c */ /* 0x000fd2000bf06270 */
[----:B------:R-:W-:Y:S05]  /*4130*/  BRA.U !UP0, `(.L_x_17622) ;  /* 0xffffffd508247547 */ /* 0x000fea000b83ffff */
.L_x_17588:
[----:B------:R-:W-:Y:S01]  /*4140*/  BAR.SYNC.DEFER_BLOCKING 0x0 ;  /* 0x0000000000007b1d */ /* 0x000fe20000010000 */
[----:B------:R-:W-:Y:S01]  /*4150*/  ISETP.NE.AND P5, PT, R46, RZ, PT ;  /* 0x000000ff2e00720c */ /* 0x000fe20003fa5270 */
[----:B------:R-:W-:Y:S01]  /*4160*/  FADD.FTZ R44, R88, R44 ;  /* 0x0000002c582c7221 */ /* 0x000fe20000010000 */
        /* <DEDUP_REMOVED lines=15> */
[----:B---3--:R-:W-:-:S03]  /*4260*/  IMAD.WIDE.U32 R2, R14, UR18, R24 ;  /* 0x000000120e027c25 */ /* 0x008fc6000f8e0018 */
        /* <DEDUP_REMOVED lines=37> */
[----:B------:R-:W-:-:S04]  /*44c0*/  IADD3 R3, P4, PT, R64, R2, RZ ;  /* 0x0000000240037210 */ /* 0x000fc80007f9e0ff */
[----:B------:R-:W-:Y:S02]  /*44d0*/  IADD3.X R0, PT, PT, RZ, R0, RZ, P4, !PT ;  /* 0x00000000ff007210 */ /* 0x000fe400027fe4ff */
[----:B0-----:R-:W-:-:S04]  /*44e0*/  LEA R2, P4, R3, UR8, 0x1 ;  /* 0x0000000803027c11 */ /* 0x001fc8000f8808ff */
[----:B------:R-:W-:Y:S02]  /*44f0*/  LEA.HI.X R3, R3, UR9, R0, 0x1, P4 ;  /* 0x0000000903037c11 */ /* 0x000fe4000a0f0c00 */
[----:B------:R-:W-:Y:S02]  /*4500*/  IADD3 R53, P4, PT, R53, -0x100, RZ ;  /* 0xffffff0035357810 */ /* 0x000fe40007f9e0ff */
[-C--:B--2---:R-:W-:Y:S02]  /*4510*/  ISETP.GE.AND P0, PT, R64, R9.reuse, PT ;  /* 0x000000094000720c */ /* 0x084fe40003f06270 */
[-C--:B------:R-:W-:Y:S02]  /*4520*/  ISETP.GE.AND P1, PT, R68, R9.reuse, PT ;  /* 0x000000094400720c */ /* 0x080fe40003f26270 */
[-C--:B------:R-:W-:Y:S02]  /*4530*/  ISETP.GE.AND P2, PT, R74, R9.reuse, PT ;  /* 0x000000094a00720c */ /* 0x080fe40003f46270 */
[----:B------:R-:W-:-:S02]  /*4540*/  ISETP.GE.AND P3, PT, R75, R9, PT ;  /* 0x000000094b00720c */ /* 0x000fc40003f66270 */
[----:B------:R-:W-:-:S05]  /*4550*/  IADD3.X R54, PT, PT, R54, -0x1, RZ, P4, !PT ;  /* 0xffffffff36367810 */ /* 0x000fca00027fe4ff */
        /* <DEDUP_REMOVED lines=13> */
.L_x_17587:
        /* <DEDUP_REMOVED lines=34> */
.L_x_17625:
[----:B------:R-:W-:Y:S05]  /*4850*/  BSYNC.RECONVERGENT B0 ;  /* 0x0000000000007941 */ /* 0x000fea0003800200 */
.L_x_17624:
        /* <DEDUP_REMOVED lines=26> */
.L_x_17627:
[----:B------:R-:W-:Y:S05]  /*4a00*/  BSYNC.RECONVERGENT B0 ;  /* 0x0000000000007941 */ /* 0x000fea0003800200 */
.L_x_17626:
        /* <DEDUP_REMOVED lines=13> */
.L_x_17629:
        /* <DEDUP_REMOVED lines=27> */
.L_x_17628:
[----:B------:R-:W-:Y:S05]  /*4c90*/  EXIT ;  /* 0x000000000000794d */ /* 0x000fea0003800000 */
.L_x_17630:
        /* <DEDUP_REMOVED lines=14> */
.L_x_18799:


//--------------------- .text._Z25selective_scan_bwd_kernelI32Selective_Scan_bwd_kernel_traitsILi32ELi4ELb0ELb1ELb0ELb0ELb1EN3c104HalfENS1_7complexIfEEEEv12SSMParamsBwd --------------------------
	.section	.text._Z25selective_scan_bwd_kernelI32Selective_Scan_bwd_kernel_traitsILi32ELi4ELb0ELb1ELb0ELb0ELb1EN3c104HalfENS1_7complexIfEEEEv12SSMParamsBwd,"ax",@progbits
	.align	128
        .global         _Z25selective_scan_bwd_kernelI32Selective_Scan_bwd_kernel_traitsILi32ELi4ELb0ELb1ELb0ELb0ELb1EN3c104HalfENS1_7complexIfEEEEv12SSMParamsBwd
        .type           _Z25selective_scan_bwd_kernelI32Selective_Scan_bwd_kernel_traitsILi32ELi4ELb0ELb1ELb0ELb0ELb1EN3c104HalfENS1_7complexIfEEEEv12SSMParamsBwd,@function
        .size           _Z25selective_scan_bwd_kernelI32Selective_Scan_bwd_kernel_traitsILi32ELi4ELb0ELb1ELb0ELb0ELb1EN3c104HalfENS1_7complexIfEEEEv12SSMParamsBwd,(.L_x_18800 - _Z25selective_scan_bwd_kernelI32Selective_Scan_bwd_kernel_traitsILi32ELi4ELb0ELb1ELb0ELb0ELb1EN3c104HalfENS1_7complexIfEEEEv12SSMParamsBwd)
        .other          _Z25selective_scan_bwd_kernelI32Selective_Scan_bwd_kernel_traitsILi32ELi4ELb0ELb1ELb0ELb0ELb1EN3c104HalfENS1_7complexIfEEEEv12SSMParamsBwd,@"STO_CUDA_ENTRY STV_DEFAULT"
_Z25selective_scan_bwd_kernelI32Selective_Scan_bwd_kernel_traitsILi32ELi4ELb0ELb1ELb0ELb0ELb1EN3c104HalfENS1_7complexIfEEEEv12SSMParamsBwd:
.text._Z25selective_scan_bwd_kernelI32Selective_Scan_bwd_kernel_traitsILi32ELi4ELb0ELb1ELb0ELb0ELb1EN3c104HalfENS1_7complexIfEEEEv12SSMParamsBwd:
        /* <DEDUP_REMOVED lines=30> */
[----:B------:R-:W1:Y:S01]  /*01e0*/  LDC R25, c[0x0][0x394] ;  /* 0x0000e500ff197b82 */ /* 0x000e620000000800 */
        /* <DEDUP_REMOVED lines=35> */
[----:B------:R-:W3:Y:S01]  /*0420*/  LDC.64 R16, c[0x0][0x3c8] ;  /* 0x0000f200ff107b82 */ /* 0x000ee20000000a00 */
[C---:B------:R-:W-:Y:S01]  /*0430*/  IMAD R9, R13.reuse, R5, R0 ;  /* 0x000000050d097224 */ /* 0x040fe200078e0200 */
[----:B------:R-:W-:Y:S01]  /*0440*/  MOV R5, UR5 ;  /* 0x0000000500057c02 */ /* 0x000fe20008000f00 */
[----:B------:R-:W-:Y:S01]  /*0450*/  IMAD.WIDE.U32 R6, R13, R4, RZ ;  /* 0x000000040d067225 */ /* 0x000fe200078e00ff */
[----:B------:R-:W-:-:S02]  /*0460*/  MOV R4, UR4 ;  /* 0x0000000400047c02 */ /* 0x000fc40008000f00 */
[----:B------:R-:W-:Y:S01]  /*0470*/  MOV R5, UR6 ;  /* 0x0000000600057c02 */ /* 0x000fe20008000f00 */
[----:B------:R-:W-:Y:S01]  /*0480*/  IMAD.WIDE.U32 R2, R39, UR10, R2 ;  /* 0x0000000a27027c25 */ /* 0x000fe2000f8e0002 */
[----:B------:R-:W-:Y:S01]  /*0490*/  IADD3 R9, PT, PT, R7, R9, RZ ;  /* 0x0000000907097210 */ /* 0x000fe20007ffe0ff */
[----:B------:R-:W0:Y:S01]  /*04a0*/  @P0 LDC R12, c[0x0][0x384] ;  /* 0x0000e100ff0c0b82 */ /* 0x000e220000000800 */
[----:B------:R-:W-:Y:S01]  /*04b0*/  MOV R8, R6 ;  /* 0x0000000600087202 */ /* 0x000fe20000000f00 */
[----:B--2---:R-:W-:Y:S01]  /*04c0*/  IMAD.WIDE.U32 R6, R14, UR18, RZ ;  /* 0x000000120e067c25 */ /* 0x004fe2000f8e00ff */
[----:B------:R-:W2:Y:S01]  /*04d0*/  LDCU.64 UR6, c[0x0][0x498] ;  /* 0x00009300ff0677ac */ /* 0x000ea20008000a00 */
[----:B-1----:R-:W-:Y:S02]  /*04e0*/  SHF.R.U32.HI R0, RZ, 0x1, R21 ;  /* 0x00000001ff007819 */ /* 0x002fe40000011615 */
[----:B------:R-:W-:-:S04]  /*04f0*/  IMAD.WIDE.U32 R4, R39, UR14, R4 ;  /* 0x0000000e27047c25 */ /* 0x000fc8000f8e0004 */
[----:B------:R-:W-:Y:S01]  /*0500*/  IMAD R19, R39, UR11, R3 ;  /* 0x0000000b27137c24 */ /* 0x000fe2000f8e0203 */
[----:B------:R-:W-:Y:S01]  /*0510*/  SHF.R.U64 R3, R20, 0x1, R21 ;  /* 0x0000000114037819 */ /* 0x000fe20000001215 */
[----:B------:R-:W-:Y:S01]  /*0520*/  IMAD R7, R15, UR18, R7 ;  /* 0x000000120f077c24 */ /* 0x000fe2000f8e0207 */
[----:B------:R-:W1:Y:S01]  /*0530*/  LDC.64 R20, c[0x0][0x4a0] ;  /* 0x00012800ff147b82 */ /* 0x000e620000000a00 */
[----:B------:R-:W-:Y:S02]  /*0540*/  IMAD R15, R39, UR15, R5 ;  /* 0x0000000f270f7c24 */ /* 0x000fe4000f8e0205 */
[----:B------:R-:W-:-:S04]  /*0550*/  IMAD.WIDE.U32 R8, R3, UR18, R8 ;  /* 0x0000001203087c25 */ /* 0x000fc8000f8e0008 */
[----:B------:R-:W-:Y:S01]  /*0560*/  IMAD R43, R0, UR18, RZ ;  /* 0x00000012002b7c24 */ /* 0x000fe2000f8e02ff */
[----:B------:R-:W4:Y:S01]  /*0570*/  @P0 LDC R5, c[0x0][0x38c] ;  /* 0x0000e300ff050b82 */ /* 0x000f220000000800 */
[----:B------:R-:W-:Y:S01]  /*0580*/  LEA R42, P1, R8, R22, 0x3 ;  /* 0x00000016082a7211 */ /* 0x000fe200078218ff */
[-C--:B---3--:R-:W-:Y:S02]  /*0590*/  IMAD R0, R11, R16.reuse, RZ ;  /* 0x000000100b007224 */ /* 0x088fe400078e02ff */
[----:B------:R-:W-:Y:S01]  /*05a0*/  IADD3 R43, PT, PT, R9, R43, RZ ;  /* 0x0000002b092b7210 */ /* 0x000fe20007ffe0ff */
[----:B------:R-:W-:-:S03]  /*05b0*/  IMAD.WIDE.U32 R10, R13, R16, R6 ;  /* 0x000000100d0a7225 */ /* 0x000fc600078e0006 */
[----:B------:R-:W-:Y:S01]  /*05c0*/  LEA.HI.X R43, R8, R23, R43, 0x3, P1 ;  /* 0x00000017082b7211 */ /* 0x000fe200008f1c2b */
[----:B------:R-:W3:Y:S01]  /*05d0*/  @P0 LDC.64 R6, c[0x0][0x480] ;  /* 0x00012000ff060b82 */ /* 0x000ee20000000a00 */
[----:B------:R-:W-:Y:S01]  /*05e0*/  IMAD R13, R13, R17, R0 ;  /* 0x000000110d0d7224 */ /* 0x000fe200078e0200 */
[----:B--2---:R-:W-:Y:S01]  /*05f0*/  UIMAD.WIDE.U32 UR4, UR18, UR6, URZ ;  /* 0x00000006120472a5 */ /* 0x004fe2000f8e00ff */
[----:B------:R-:W-:-:S05]  /*0600*/  LEA R3, R25, 0xffffff00, 0x8 ;  /* 0xffffff0019037811 */ /* 0x000fca00078e40ff */
[----:B------:R-:W2:Y:S01]  /*0610*/  LDC.64 R22, c[0x0][0x4a8] ;  /* 0x00012a00ff167b82 */ /* 0x000ea20000000a00 */
[----:B0-----:R-:W-:Y:S01]  /*0620*/  @P0 IMAD R0, R12, UR18, R39 ;  /* 0x000000120c000c24 */ /* 0x001fe2000f8e0227 */
[----:B------:R-:W-:Y:S01]  /*0630*/  UIMAD UR5, UR18, UR7, UR5 ;  /* 0x00000007120572a4 */ /* 0x000fe2000f8e0205 */
[----:B------:R-:W-:Y:S02]  /*0640*/  LEA R9, R25, 0xffffff80, 0x7 ;  /* 0xffffff8019097811 */ /* 0x000fe400078e38ff */
[----:B------:R-:W-:Y:S01]  /*0650*/  IADD3 R56, PT, PT, R11, R13, RZ ;  /* 0x0000000d0b387210 */ /* 0x000fe20007ffe0ff */
[----:B------:R-:W-:Y:S01]  /*0660*/  @P0 IMAD R0, R0, R25, RZ ;  /* 0x0000001900000224 */ /* 0x000fe200078e02ff */
[----:B------:R-:W-:Y:S02]  /*0670*/  IADD3 R10, P4, PT, R3, R10, RZ ;  /* 0x0000000a030a7210 */ /* 0x000fe40007f9e0ff */
[----:B------:R-:W-:Y:S01]  /*0680*/  IADD3 R50, P2, PT, R9, R2, RZ ;  /* 0x0000000209327210 */ /* 0x000fe20007f5e0ff */
[----:B----4-:R-:W-:Y:S01]  /*0690*/  @P0 IMAD R5, R0, R5, RZ ;  /* 0x0000000500050224 */ /* 0x010fe200078e02ff */
[----:B------:R-:W-:Y:S01]  /*06a0*/  LEA.HI.X.SX32 R56, R3, R56, 0x1, P4 ;  /* 0x0000003803387211 */ /* 0x000fe200020f0eff */
[----:B-1----:R-:W-:Y:S01]  /*06b0*/  IMAD.WIDE.U32 R2, R39, R20, UR4 ;  /* 0x0000000427027e25 */ /* 0x002fe2000f8e0014 */
[----:B------:R-:W-:-:S02]  /*06c0*/  ISETP.GE.AND P1, PT, R25, 0x1, PT ;  /* 0x000000011900780c */ /* 0x000fc40003f26270 */
[----:B------:R-:W-:Y:S01]  /*06d0*/  SHF.R.S32.HI R0, RZ, 0x1f, R9 ;  /* 0x0000001fff007819 */ /* 0x000fe20000011409 */
[----:B------:R-:W-:Y:S01]  /*06e0*/  IMAD R11, R39, R21, R3 ;  /* 0x00000015270b7224 */ /* 0x000fe200078e0203 */
[C---:B------:R-:W-:Y:S02]  /*06f0*/  IADD3 R4, P3, PT, R9.reuse, R4, RZ ;  /* 0x0000000409047210 */ /* 0x040fe40007f7e0ff */
[----:B------:R-:W-:Y:S02]  /*0700*/  IADD3.X R3, PT, PT, R0, R19, RZ, P2, !PT ;  /* 0x0000001300037210 */ /* 0x000fe400017fe4ff */
[----:B------:R-:W-:Y:S02]  /*0710*/  LEA R48, P2, R50, R48, 0x1 ;  /* 0x0000003032307211 */ /* 0x000fe400078408ff */
[----:B------:R-:W-:Y:S02]  /*0720*/  CS2R R16, SRZ ;  /* 0x0000000000107805 */ /* 0x000fe4000001ff00 */
[----:B------:R-:W-:Y:S01]  /*0730*/  IADD3 R2, P4, PT, R9, R2, RZ ;  /* 0x0000000209027210 */ /* 0x000fe20007f9e0ff */
[----:B---3--:R-:W-:Y:S01]  /*0740*/  @P0 IMAD.WIDE R16, R5, 0x10, R6 ;  /* 0x0000001005100825 */ /* 0x008fe200078e0206 */
[----:B------:R-:W-:-:S02]  /*0750*/  IADD3.X R52, PT, PT, R0, R15, RZ, P3, !PT ;  /* 0x0000000f00347210 */ /* 0x000fc40001ffe4ff */
[----:B------:R-:W-:Y:S01]  /*0760*/  LEA.HI.X R50, R50, R49, R3, 0x1, P2 ;  /* 0x0000003132327211 */ /* 0x000fe200010f0c03 */
[C---:B--2---:R-:W-:Y:S01]  /*0770*/  IMAD.WIDE.U32 R14, R39.reuse, R22, RZ ;  /* 0x00000016270e7225 */ /* 0x044fe200078e00ff */
        /* <DEDUP_REMOVED lines=69> */
.L_x_17668:
        /* <DEDUP_REMOVED lines=14> */
[----:B------:R-:W-:Y:S01]  /*0cb0*/  PRMT R25, RZ, 0x7610, R25 ;  /* 0x00007610ff197816 */ /* 0x000fe20000000019 */
[----:B------:R-:W3:Y:S01]  /*0cc0*/  LDCU.64 UR8, c[0x0][0x488] ;  /* 0x00009100ff0877ac */ /* 0x000ee20008000a00 */
[----:B0-----:R-:W-:Y:S02]  /*0cd0*/  IADD3 R83, PT, PT, -R8, R7, RZ ;  /* 0x0000000708537210 */ /* 0x001fe40007ffe1ff */
[----:B------:R-:W-:Y:S01]  /*0ce0*/  PRMT R27, RZ, 0x7610, R27 ;  /* 0x00007610ff1b7816 */ /* 0x000fe2000000001b */
[----:B------:R-:W0:Y:S01]  /*0cf0*/  LDC.64 R96, c[0x0][0x508] ;  /* 0x00014200ff607b82 */ /* 0x000e220000000a00 */
[-C--:B------:R-:W-:Y:S01]  /*0d00*/  ISETP.GE.AND P3, PT, R64, R83.reuse, PT ;  /* 0x000000534000720c */ /* 0x080fe20003f66270 */
[----:B------:R-:W4:Y:S01]  /*0d10*/  LDCU.64 UR10, c[0x0][0x558] ;  /* 0x0000ab00ff0a77ac */ /* 0x000f220008000a00 */
[----:B------:R-:W-:-:S02]  /*0d20*/  ISETP.GE.AND P2, PT, R68, R83, PT ;  /* 0x000000534400720c */ /* 0x000fc40003f46270 */
[-C--:B------:R-:W-:Y:S02]  /*0d30*/  ISETP.GE.AND P1, PT, R74, R83.reuse, PT ;  /* 0x000000534a00720c */ /* 0x080fe40003f26270 */
[----:B------:R-:W-:-:S07]  /*0d40*/  ISETP.GE.AND P0, PT, R75, R83, PT ;  /* 0x000000534b00720c */ /* 0x000fce0003f06270 */
[----:B------:R-:W3:Y:S04]  /*0d50*/  @!P3 LDG.E.U16 R9, desc[UR16][R2.64] ;  /* 0x000000100209b981 */ /* 0x000ee8000c1e1500 */
[----:B------:R-:W4:Y:S04]  /*0d60*/  @!P2 LDG.E.U16 R19, desc[UR16][R2.64+0x40] ;  /* 0x000040100213a981 */ /* 0x000f28000c1e1500 */
[----:B------:R-:W4:Y:S04]  /*0d70*/  @!P1 LDG.E.U16 R21, desc[UR16][R2.64+0x80] ;  /* 0x0000801002159981 */ /* 0x000f28000c1e1500 */
[----:B------:R-:W4:Y:S01]  /*0d80*/  @!P0 LDG.E.U16 R23, desc[UR16][R2.64+0xc0] ;  /* 0x0000c01002178981 */ /* 0x000f22000c1e1500 */
[----:B-1----:R-:W-:Y:S01]  /*0d90*/  ULEA UR6, UR6, UR4, 0x18 ;  /* 0x0000000406067291 */ /* 0x002fe2000f8ec0ff */
[----:B--2---:R-:W-:Y:S01]  /*0da0*/  SHF.L.U32 R6, R85, 0x3, RZ ;  /* 0x0000000355067819 */ /* 0x004fe200000006ff */
[----:B------:R-:W1:Y:S01]  /*0db0*/  LDCU UR4, c[0x0][0x38c] ;  /* 0x00007180ff0477ac */ /* 0x000e620008000800 */
[----:B------:R-:W-:-:S02]  /*0dc0*/  IADD3 R4, P4, PT, R20, R51, RZ ;  /* 0x0000003314047210 */ /* 0x000fc40007f9e0ff */
[----:B------:R-:W-:Y:S02]  /*0dd0*/  PRMT R29, RZ, 0x7610, R29 ;  /* 0x00007610ff1d7816 */ /* 0x000fe4000000001d */
[----:B------:R-:W-:Y:S02]  /*0de0*/  LEA R84, R85, UR6, 0x1 ;  /* 0x0000000655547c11 */ /* 0x000fe4000f8e08ff */
[----:B------:R-:W-:Y:S02]  /*0df0*/  PRMT R31, RZ, 0x7610, R31 ;  /* 0x00007610ff1f7816 */ /* 0x000fe4000000001f */
[----:B------:R-:W-:Y:S01]  /*0e00*/  IADD3.X R5, PT, PT, RZ, R52, RZ, P4, !PT ;  /* 0x00000034ff057210 */ /* 0x000fe200027fe4ff */
[----:B---3--:R-:W-:Y:S04]  /*0e10*/  STS.U16 [R84], R9 ;  /* 0x0000000954007388 */ /* 0x008fe80000000400 */
[----:B----4-:R-:W-:Y:S04]  /*0e20*/  STS.U16 [R84+0x40], R19 ;  /* 0x0000401354007388 */ /* 0x010fe80000000400 */
[----:B------:R-:W-:Y:S04]  /*0e30*/  STS.U16 [R84+0x80], R21 ;  /* 0x0000801554007388 */ /* 0x000fe80000000400 */
[----:B------:R2:W-:Y:S01]  /*0e40*/  STS.U16 [R84+0xc0], R23 ;  /* 0x0000c01754007388 */ /* 0x0005e20000000400 */
[----:B------:R-:W-:-:S03]  /*0e50*/  NOP ;  /* 0x0000000000007918 */ /* 0x000fc60000000000 */
[----:B------:R-:W-:Y:S01]  /*0e60*/  LDS.64 R2, [R6+UR6] ;  /* 0x0000000606027984 */ /* 0x000fe20008000a00 */
[----:B------:R-:W-:Y:S06]  /*0e70*/  BAR.SYNC.DEFER_BLOCKING 0x0 ;  /* 0x0000000000007b1d */ /* 0x000fec0000010000 */
[----:B------:R-:W3:Y:S04]  /*0e80*/  @!P3 LDG.E.U16 R25, desc[UR16][R4.64] ;  /* 0x000000100419b981 */ /* 0x000ee8000c1e1500 */
[----:B------:R-:W4:Y:S04]  /*0e90*/  @!P2 LDG.E.U16 R27, desc[UR16][R4.64+0x40] ;  /* 0x00004010041ba981 */ /* 0x000f28000c1e1500 */
[----:B------:R-:W4:Y:S04]  /*0ea0*/  @!P1 LDG.E.U16 R29, desc[UR16][R4.64+0x80] ;  /* 0x00008010041d9981 */ /* 0x000f28000c1e1500 */
[----:B------:R-:W4:Y:S01]  /*0eb0*/  @!P0 LDG.E.U16 R31, desc[UR16][R4.64+0xc0] ;  /* 0x0000c010041f8981 */ /* 0x000f22000c1e1500 */
[----:B------:R-:W-:-:S02]  /*0ec0*/  IADD3 R20, P4, PT, R20, R53, RZ ;  /* 0x0000003514147210 */ /* 0x000fc40007f9e0ff */
[----:B--2---:R-:W-:Y:S02]  /*0ed0*/  PRMT R23, RZ, 0x7610, R23 ;  /* 0x00007610ff177816 */ /* 0x004fe40000000017 */
[----:B------:R-:W-:Y:S02]  /*0ee0*/  PRMT R33, RZ, 0x7610, R33 ;  /* 0x00007610ff217816 */ /* 0x000fe40000000021 */
[----:B------:R-:W-:Y:S02]  /*0ef0*/  PRMT R35, RZ, 0x7610, R35 ;  /* 0x00007610ff237816 */ /* 0x000fe40000000023 */
[----:B------:R-:W-:Y:S02]  /*0f00*/  PRMT R37, RZ, 0x7610, R37 ;  /* 0x00007610ff257816 */ /* 0x000fe40000000025 */
[----:B------:R-:W-:Y:S01]  /*0f10*/  IADD3.X R21, PT, PT, RZ, R54, RZ, P4, !PT ;  /* 0x00000036ff157210 */ /* 0x000fe200027fe4ff */
[----:B---3--:R2:W-:Y:S04]  /*0f20*/  STS.U16 [R84], R25 ;  /* 0x0000001954007388 */ /* 0x0085e80000000400 */
[----:B----4-:R3:W-:Y:S04]  /*0f30*/  STS.U16 [R84+0x40], R27 ;  /* 0x0000401b54007388 */ /* 0x0107e80000000400 */
        /* <DEDUP_REMOVED lines=11> */
[----:B------:R-:W-:Y:S01]  /*0ff0*/  HFMA2 R9, -RZ, RZ, 0, 0 ;  /* 0x00000000ff097431 */ /* 0x000fe200000001ff */
[----:B----4-:R-:W-:-:S02]  /*1000*/  PRMT R29, RZ, 0x7610, R29 ;  /* 0x00007610ff1d7816 */ /* 0x010fc4000000001d */
[----:B-1----:R-:W-:Y:S01]  /*1010*/  PRMT R31, RZ, 0x7610, R31 ;  /* 0x00007610ff1f7816 */ /* 0x002fe2000000001f */
[----:B--2---:R-:W-:-:S04]  /*1020*/  IMAD.WIDE.U32 R18, R24, UR18, R8 ;  /* 0x0000001218127c25 */ /* 0x004fc8000f8e0008 */
[----:B------:R-:W-:Y:S01]  /*1030*/  IMAD R19, R25, UR18, R19 ;  /* 0x0000001219137c24 */ /* 0x000fe2000f8e0213 */
[----:B------:R-:W-:Y:S01]  /*1040*/  PRMT R25, RZ, 0x7610, R25 ;  /* 0x00007610ff197816 */ /* 0x000fe20000000019 */
[----:B---3--:R-:W-:-:S04]  /*1050*/  IMAD.WIDE.U32 R18, R39, R26, R18 ;  /* 0x0000001a27127225 */ /* 0x008fc800078e0012 */
[----:B------:R-:W-:Y:S01]  /*1060*/  IMAD R19, R39, R27, R19 ;  /* 0x0000001b27137224 */ /* 0x000fe200078e0213 */
[----:B------:R-:W-:Y:S02]  /*1070*/  IADD3 R18, P4, PT, R64, R18, RZ ;  /* 0x0000001240127210 */ /* 0x000fe40007f9e0ff */
[----:B------:R-:W-:Y:S02]  /*1080*/  PRMT R27, RZ, 0x7610, R27 ;  /* 0x00007610ff1b7816 */ /* 0x000fe4000000001b */
[----:B------:R-:W-:Y:S02]  /*1090*/  IADD3.X R19, PT, PT, RZ, R19, RZ, P4, !PT ;  /* 0x00000013ff137210 */ /* 0x000fe400027fe4ff */
[----:B0-----:R-:W-:-:S04]  /*10a0*/  LEA R20, P4, R18, UR8, 0x1 ;  /* 0x0000000812147c11 */ /* 0x001fc8000f8808ff */
[----:B------:R-:W-:Y:S01]  /*10b0*/  LEA.HI.X R21, R18, UR9, R19, 0x1, P4 ;  /* 0x0000000912157c11 */ /* 0x000fe2000a0f0c13 */
[----:B------:R-:W0:Y:S01]  /*10c0*/  LDCU.64 UR8, c[0x0][0x478] ;  /* 0x00008f00ff0877ac */ /* 0x000e220008000a00 */
[----:B------:R1:W-:Y:S04]  /*10d0*/  STS.U16 [R84], R23 ;  /* 0x0000001754007388 */ /* 0x0003e80000000400 */
[----:B------:R2:W-:Y:S04]  /*10e0*/  STS.U16 [R84+0x40], R33 ;  /* 0x0000402154007388 */ /* 0x0005e80000000400 */
[----:B------:R-:W-:Y:S01]  /*10f0*/  STS.U16 [R84+0x80], R35 ;  /* 0x0000802354007388 */ /* 0x000fe20000000400 */
[----:B-1----:R-:W1:Y:S03]  /*1100*/  LDC.64 R22, c[0x0][0x420] ;  /* 0x00010800ff167b82 */ /* 0x002e660000000a00 */
[----:B------:R-:W-:Y:S01]  /*1110*/  STS.U16 [R84+0xc0], R37 ;  /* 0x0000c02554007388 */ /* 0x000fe20000000400 */
[----:B------:R-:W-:-:S03]  /*1120*/  NOP ;  /* 0x0000000000007918 */ /* 0x000fc60000000000 */
[----:B------:R-:W-:Y:S01]  /*1130*/  LDS.64 R86, [R6+UR6] ;  /* 0x0000000606567984 */ /* 0x000fe20008000a00 */
[----:B--2---:R-:W2:Y:S08]  /*1140*/  LDC.64 R32, c[0x0][0x428] ;  /* 0x00010a00ff207b82 */ /* 0x004eb00000000a00 */
[----:B------:R-:W-:Y:S06]  /*1150*/  BAR.SYNC.DEFER_BLOCKING 0x0 ;  /* 0x0000000000007b1d */ /* 0x000fec0000010000 */
[----:B------:R-:W3:Y:S04]  /*1160*/  @!P3 LDG.E.U16 R25, desc[UR16][R20.64] ;  /* 0x000000101419b981 */ /* 0x000ee8000c1e1500 */
[----:B------:R-:W4:Y:S04]  /*1170*/  @!P2 LDG.E.U16 R27, desc[UR16][R20.64+0x40] ;  /* 0x00004010141ba981 */ /* 0x000f28000c1e1500 */
[----:B------:R-:W4:Y:S04]  /*1180*/  @!P1 LDG.E.U16 R29, desc[UR16][R20.64+0x80] ;  /* 0x00008010141d9981 */ /* 0x000f28000c1e1500 */
[----:B------:R0:W4:Y:S01]  /*1190*/  @!P0 LDG.E.U16 R31, desc[UR16][R20.64+0xc0] ;  /* 0x0000c010141f8981 */ /* 0x000122000c1e1500 */
[----:B-1----:R-:W-:-:S04]  /*11a0*/  IMAD.WIDE.U32 R18, R22, UR18, R8 ;  /* 0x0000001216127c25 */ /* 0x002fc8000f8e0008 */
[----:B------:R-:W-:Y:S01]  /*11b0*/  IMAD R19, R23, UR18, R19 ;  /* 0x0000001217137c24 */ /* 0x000fe2000f8e0213 */
[----:B------:R-:W-:Y:S01]  /*11c0*/  PRMT R23, RZ, 0x7610, R23 ;  /* 0x00007610ff177816 */ /* 0x000fe20000000017 */
[----:B--2---:R-:W-:Y:S01]  /*11d0*/  IMAD.WIDE.U32 R18, R39, R32, R18 ;  /* 0x0000002027127225 */ /* 0x004fe200078e0012 */
[----:B0-----:R-:W-:-:S03]  /*11e0*/  PRMT R21, RZ, 0x7610, R21 ;  /* 0x00007610ff157816 */ /* 0x001fc60000000015 */
[----:B------:R-:W-:Y:S01]  /*11f0*/  IMAD R0, R39, R33, R19 ;  /* 0x0000002127007224 */ /* 0x000fe200078e0213 */
[----:B------:R-:W-:Y:S02]  /*1200*/  IADD3 R19, P4, PT, R64, R18, RZ ;  /* 0x0000001240137210 */ /* 0x000fe40007f9e0ff */
[----:B------:R-:W-:Y:S02]  /*1210*/  PRMT R33, RZ, 0x7610, R33 ;  /* 0x00007610ff217816 */ /* 0x000fe40000000021 */
[----:B------:R-:W-:Y:S02]  /*1220*/  IADD3.X R0, PT, PT, RZ, R0, RZ, P4, !PT ;  /* 0x00000000ff007210 */ /* 0x000fe400027fe4ff */
[----:B------:R-:W-:-:S04]  /*1230*/  LEA R18, P4, R19, UR8, 0x1 ;  /* 0x0000000813127c11 */ /* 0x000fc8000f8808ff */
[----:B------:R-:W-:Y:S01]  /*1240*/  LEA.HI.X R19, R19, UR9, R0, 0x1, P4 ;  /* 0x0000000913137c11 */ /* 0x000fe2000a0f0c00 */
[----:B------:R-:W0:Y:S01]  /*1250*/  LDCU.64 UR8, c[0x0][0x510] ;  /* 0x0000a200ff0877ac */ /* 0x000e220008000a00 */
        /* <DEDUP_REMOVED lines=12> */
[--C-:B--2---:R-:W-:Y:S01]  /*1320*/  HADD2.F32 R31, -RZ, R35.reuse.H0_H0 ;  /* 0x20000023ff1f7230 */ /* 0x104fe20000004100 */
[----:B------:R-:W-:Y:S01]  /*1330*/  ISETP.NE.AND P5, PT, R46, RZ, PT ;  /* 0x000000ff2e00720c */ /* 0x000fe20003fa5270 */
[----:B------:R-:W-:-:S02]  /*1340*/  HADD2.F32 R36, -RZ, R35.H1_H1 ;  /* 0x30000023ff247230 */ /* 0x000fc40000004100 */
[--C-:B------:R-:W-:Y:S02]  /*1350*/  HADD2.F32 R24, -RZ, R34.reuse.H0_H0 ;  /* 0x20000022ff187230 */ /* 0x100fe40000004100 */
[----:B------:R-:W-:Y:S01]  /*1360*/  FMUL.FTZ R22, R31, -1.4426950216293334961 ;  /* 0xbfb8aa3b1f167820 */ /* 0x000fe20000410000 */
[----:B------:R-:W-:Y:S02]  /*1370*/  HADD2.F32 R26, -RZ, R34.H1_H1 ;  /* 0x30000022ff1a7230 */ /* 0x000fe40000004100 */
[----:B------:R-:W-:-:S03]  /*1380*/  FMUL.FTZ R0, R24, -1.4426950216293334961 ;  /* 0xbfb8aa3b18007820 */ /* 0x000fc60000410000 */
[----:B------:R-:W-:Y:S01]  /*1390*/  FMUL.FTZ R20, R26, -1.4426950216293334961 ;  /* 0xbfb8aa3b1a147820 */ /* 0x000fe20000410000 */
[----:B------:R-:W2:Y:S08]  /*13a0*/  MUFU.EX2 R22, R22 ;  /* 0x0000001600167308 */ /* 0x000eb00000000800 */
[----:B------:R-:W1:Y:S08]  /*13b0*/  MUFU.EX2 R0, R0 ;  /* 0x0000000000007308 */ /* 0x000e700000000800 */
[----:B------:R-:W0:Y:S01]  /*13c0*/  MUFU.EX2 R20, R20 ;  /* 0x0000001400147308 */ /* 0x000e220000000800 */
[----:B--2---:R-:W-:Y:S01]  /*13d0*/  FADD.FTZ R29, R22, 1 ;  /* 0x3f800000161d7421 */ /* 0x004fe20000010000 */
[----:B------:R-:W-:-:S06]  /*13e0*/  HADD2.F32 R22, -RZ, R87.H1_H1 ;  /* 0x30000057ff167230 */ /* 0x000fcc0000004100 */
[----:B------:R-:W-:Y:S01]  /*13f0*/  MUFU.RCP R32, R29 ;  /* 0x0000001d00207308 */ /* 0x000fe20000001000 */
[----:B-1----:R-:W-:Y:S01]  /*1400*/  FADD.FTZ R18, R0, 1 ;  /* 0x3f80000000127421 */ /* 0x002fe20000010000 */
[--C-:B------:R-:W-:Y:S02]  /*1410*/  HADD2.F32 R0, -RZ, R86.reuse.H0_H0 ;  /* 0x20000056ff007230 */ /* 0x100fe40000004100 */
[----:B0-----:R-:W-:Y:S01]  /*1420*/  FADD.FTZ R19, R20, 1 ;  /* 0x3f80000014137421 */ /* 0x001fe20000010000 */
[----:B------:R-:W-:-:S03]  /*1430*/  HADD2.F32 R20, -RZ, R86.H1_H1 ;  /* 0x30000056ff147230 */ /* 0x000fc60000004100 */
[----:B------:R-:W0:Y:S02]  /*1440*/  MUFU.RCP R27, R19 ;  /* 0x00000013001b7308 */ /* 0x000e240000001000 */
[----:B0-----:R-:W-:-:S04]  /*1450*/  FADD.FTZ R29, -R27, 1 ;  /* 0x3f8000001b1d7421 */ /* 0x001fc80000010100 */
[----:B------:R-:W-:Y:S01]  /*1460*/  FFMA.FTZ R29, R26, R29, 1 ;  /* 0x3f8000001a1d7423 */ /* 0x000fe2000001001d */
[----:B---3--:R0:W-:Y:S04]  /*1470*/  STS.U16 [R84], R21 ;  /* 0x0000001554007388 */ /* 0x0081e80000000400 */
[----:B----4-:R1:W-:Y:S04]  /*1480*/  STS.U16 [R84+0x40], R23 ;  /* 0x0000401754007388 */ /* 0x0103e80000000400 */
[----:B------:R-:W-:Y:S01]  /*1490*/  STS.U16 [R84+0x80], R33 ;  /* 0x0000802154007388 */ /* 0x000fe20000000400 */
[----:B0-----:R-:W-:-:S03]  /*14a0*/  FMUL.FTZ R21, R36, -1.4426950216293334961 ;  /* 0xbfb8aa3b24157820 */ /* 0x001fc60000410000 */
[----:B------:R-:W-:Y:S01]  /*14b0*/  STS.U16 [R84+0xc0], R25 ;  /* 0x0000c01954007388 */ /* 0x000fe20000000400 */
[----:B------:R-:W-:-:S03]  /*14c0*/  NOP ;  /* 0x0000000000007918 */ /* 0x000fc60000000000 */
[----:B------:R-:W0:Y:S01]  /*14d0*/  LDS.64 R34, [R6+UR6] ;  /* 0x0000000606227984 */ /* 0x000e220008000a00 */
[----:B------:R-:W2:Y:S08]  /*14e0*/  MUFU.EX2 R21, R21 ;  /* 0x0000001500157308 */ /* 0x000eb00000000800 */
[----:B-1----:R1:W3:Y:S01]  /*14f0*/  MUFU.RCP R23, R18 ;  /* 0x0000001200177308 */ /* 0x0022e20000001000 */
[----:B--2---:R-:W-:Y:S01]  /*1500*/  FADD.FTZ R30, R21, 1 ;  /* 0x3f800000151e7421 */ /* 0x004fe20000010000 */
[----:B------:R-:W-:-:S02]  /*1510*/  HADD2.F32 R21, -RZ, R87.H0_H0 ;  /* 0x20000057ff157230 */ /* 0x000fc40000004100 */
[----:B-1----:R-:W-:-:S04]  /*1520*/  FADD.FTZ R18, -R32, 1 ;  /* 0x3f80000020127421 */ /* 0x002fc80000010100 */
[----:B------:R-:W1:Y:S01]  /*1530*/  MUFU.RCP R37, R30 ;  /* 0x0000001e00257308 */ /* 0x000e620000001000 */
[----:B---3--:R-:W-:-:S04]  /*1540*/  FADD.FTZ R19, -R23, 1 ;  /* 0x3f80000017137421 */ /* 0x008fc80000010100 */
[----:B------:R-:W-:Y:S01]  /*1550*/  FFMA.FTZ R19, R24, R19, 1 ;  /* 0x3f80000018137423 */ /* 0x000fe20000010013 */
[--C-:B0-----:R-:W-:Y:S02]  /*1560*/  HADD2.F32 R33, -RZ, R35.reuse.H0_H0 ;  /* 0x20000023ff217230 */ /* 0x101fe40000004100 */
[----:B------:R-:W-:Y:S02]  /*1570*/  HADD2.F32 R87, -RZ, R35.H1_H1 ;  /* 0x30000023ff577230 */ /* 0x000fe40000004100 */
[----:B-1----:R-:W-:Y:S01]  /*1580*/  FADD.FTZ R35, -R37, 1 ;  /* 0x3f80000025237421 */ /* 0x002fe20000010100 */
        /* <DEDUP_REMOVED lines=17> */
[----:B------:R-:W-:Y:S01]  /*16a0*/  FMUL.FTZ R23, R24, R23 ;  /* 0x0000001718177220 */ /* 0x000fe20000410000 */
[----:B------:R-:W-:Y:S01]  /*16b0*/  FMUL.FTZ R27, R26, R27 ;  /* 0x0000001b1a1b7220 */ /* 0x000fe20000410000 */
[----:B------:R-:W-:Y:S01]  /*16c0*/  FMUL.FTZ R32, R31, R32 ;  /* 0x000000201f207220 */ /* 0x000fe20000410000 */
[----:B------:R-:W-:Y:S01]  /*16d0*/  F2FP.F16.F32.PACK_AB R94, R29, R18 ;  /* 0x000000121d5e723e */ /* 0x000fe200000000ff */
[----:B------:R-:W-:Y:S01]  /*16e0*/  IMAD.WIDE.U32 R18, R96, UR18, R8 ;  /* 0x0000001260127c25 */ /* 0x000fe2000f8e0008 */
[----:B------:R-:W-:-:S03]  /*16f0*/  F2FP.F16.F32.PACK_AB R95, R89, R34 ;  /* 0x00000022595f723e */ /* 0x000fc600000000ff */
[----:B------:R-:W-:Y:S01]  /*1700*/  FMUL.FTZ R37, R36, R37 ;  /* 0x0000002524257220 */ /* 0x000fe20000410000 */
[----:B------:R-:W-:Y:S01]  /*1710*/  FMUL.FTZ R0, R0, R23 ;  /* 0x0000001700007220 */ /* 0x000fe20000410000 */
[----:B------:R-:W-:Y:S02]  /*1720*/  IMAD R19, R97, UR18, R19 ;  /* 0x0000001261137c24 */ /* 0x000fe4000f8e0213 */
[----:B------:R-:W-:Y:S01]  /*1730*/  FMUL.FTZ R20, R20, R27 ;  /* 0x0000001b14147220 */ /* 0x000fe20000410000 */
[----:B------:R-:W-:Y:S01]  /*1740*/  FMUL.FTZ R21, R21, R32 ;  /* 0x0000002015157220 */ /* 0x000fe20000410000 */
[----:B------:R-:W-:Y:S01]  /*1750*/  FMUL.FTZ R105, R22, R37 ;  /* 0x0000002516697220 */ /* 0x000fe20000410000 */
[----:B------:R-:W-:Y:S01]  /*1760*/  IMAD.WIDE.U32 R18, R39, UR8, R18 ;  /* 0x0000000827127c25 */ /* 0x000fe2000f8e0012 */
[----:B------:R-:W-:-:S03]  /*1770*/  IADD3 R86, PT, PT, R6, UR6, RZ ;  /* 0x0000000606567c10 */ /* 0x000fc6000fffe0ff */
[----:B------:R-:W-:Y:S01]  /*1780*/  IMAD R30, R39, UR9, R19 ;  /* 0x00000009271e7c24 */ /* 0x000fe2000f8e0213 */
[----:B------:R-:W-:Y:S01]  /*1790*/  IADD3 R19, P0, PT, R64, R18, RZ ;  /* 0x0000001240137210 */ /* 0x000fe20007f1e0ff */
[----:B------:R-:W0:Y:S01]  /*17a0*/  LDCU.64 UR8, c[0x0][0x490] ;  /* 0x00009200ff0877ac */ /* 0x000e220008000a00 */
[----:B------:R-:W-:Y:S01]  /*17b0*/  STS.64 [R6+UR6], R94 ;  /* 0x0000005e06007988 */ /* 0x000fe20008000a06 */
[----:B------:R-:W-:-:S03]  /*17c0*/  NOP ;  /* 0x0000000000007918 */ /* 0x000fc60000000000 */
[----:B------:R-:W-:Y:S01]  /*17d0*/  LDS.U16 R29, [R84] ;  /* 0x00000000541d7984 */ /* 0x000fe20000000400 */
[----:B------:R-:W-:Y:S02]  /*17e0*/  IADD3.X R30, PT, PT, RZ, R30, RZ, P0, !PT ;  /* 0x0000001eff1e7210 */ /* 0x000fe400007fe4ff */
[C---:B------:R-:W-:Y:S01]  /*17f0*/  LEA R18, P4, R19.reuse, UR10, 0x1 ;  /* 0x0000000a13127c11 */ /* 0x040fe2000f8808ff */
[----:B------:R-:W-:Y:S03]  /*1800*/  LDS.U16 R35, [R84+0x40] ;  /* 0x0000400054237984 */ /* 0x000fe60000000400 */
[----:B------:R-:W-:Y:S01]  /*1810*/  LEA.HI.X R19, R19, UR11, R30, 0x1, P4 ;  /* 0x0000000b13137c11 */ /* 0x000fe2000a0f0c1e */
[----:B------:R-:W-:Y:S01]  /*1820*/  LDS.U16 R89, [R84+0x80] ;  /* 0x0000800054597984 */ /* 0x000fe20000000400 */
[----:B0-----:R-:W-:-:S03]  /*1830*/  UISETP.NE.U32.AND UP0, UPT, UR8, URZ, UPT ;  /* 0x000000ff0800728c */ /* 0x001fc6000bf05070 */
[----:B------:R-:W-:Y:S01]  /*1840*/  LDS.U16 R91, [R84+0xc0] ;  /* 0x0000c000545b7984 */ /* 0x000fe20000000400 */
[----:B------:R-:W-:-:S03]  /*1850*/  UISETP.NE.AND.EX UP0, UPT, UR9, URZ, UPT, UP0 ;  /* 0x000000ff0900728c */ /* 0x000fc6000bf05300 */
[----:B------:R-:W-:Y:S01]  /*1860*/  @!P5 STS [UR6+0x100], R83 ;  /* 0x00010053ff00d988 */ /* 0x000fe20008000806 */
[----:B------:R-:W-:Y:S06]  /*1870*/  BAR.SYNC.DEFER_BLOCKING 0x0 ;  /* 0x0000000000007b1d */ /* 0x000fec0000010000 */
[----:B------:R-:W0:Y:S02]  /*1880*/  LDS R93, [UR6+0x100] ;  /* 0x00010006ff5d7984 */ /* 0x000e240008000800 */
[-C--:B0-----:R-:W-:Y:S02]  /*1890*/  ISETP.GE.AND P0, PT, R64, R93.reuse, PT ;  /* 0x0000005d4000720c */ /* 0x081fe40003f06270 */
[----:B------:R-:W-:-:S02]  /*18a0*/  ISETP.GE.AND P1, PT, R68, R93, PT ;  /* 0x0000005d4400720c */ /* 0x000fc40003f26270 */
        /* <DEDUP_REMOVED lines=41> */
.L_x_17632:
[----:B------:R-:W-:Y:S01]  /*1b40*/  BAR.SYNC.DEFER_BLOCKING 0x0 ;  /* 0x0000000000007b1d */ /* 0x000fe20000010000 */
[--C-:B------:R-:W-:Y:S01]  /*1b50*/  HADD2.F32 R92, -RZ, R2.reuse.H0_H0 ;  /* 0x20000002ff5c7230 */ /* 0x100fe20000004100 */
[----:B------:R-:W-:Y:S01]  /*1b60*/  UISETP.GE.AND UP0, UPT, UR4, 0x1, UPT ;  /* 0x000000010400788c */ /* 0x000fe2000bf06270 */
[----:B0-----:R-:W-:Y:S01]  /*1b70*/  HADD2.F32 R91, -RZ, R2.H1_H1 ;  /* 0x30000002ff5b7230 */ /* 0x001fe20000004100 */
[----:B------:R-:W-:Y:S01]  /*1b80*/  MOV R90, RZ ;  /* 0x000000ff005a7202 */ /* 0x000fe20000000f00 */
[--C-:B------:R-:W-:Y:S02]  /*1b90*/  HADD2.F32 R93, -RZ, R3.reuse.H0_H0 ;  /* 0x20000003ff5d7230 */ /* 0x100fe40000004100 */
[----:B------:R-:W-:Y:S01]  /*1ba0*/  FFMA.FTZ R45, R0, R92, R45 ;  /* 0x0000005c002d7223 */ /* 0x000fe2000001002d */
[----:B------:R-:W-:Y:S01]  /*1bb0*/  HADD2.F32 R94, -RZ, R3.H1_H1 ;  /* 0x30000003ff5e7230 */ /* 0x000fe20000004100 */
[----:B------:R-:W-:Y:S01]  /*1bc0*/  MOV R87, RZ ;  /* 0x000000ff00577202 */ /* 0x000fe20000000f00 */
[----:B------:R-:W-:-:S02]  /*1bd0*/  HADD2.F32 R95, -RZ, R4.H0_H0 ;  /* 0x20000004ff5f7230 */ /* 0x000fc40000004100 */
[----:B------:R-:W-:Y:S01]  /*1be0*/  FFMA.FTZ R2, R20, R91, R45 ;  /* 0x0000005b14027223 */ /* 0x000fe2000001002d */
[----:B------:R-:W-:Y:S01]  /*1bf0*/  HADD2.F32 R3, -RZ, R4.H1_H1 ;  /* 0x30000004ff037230 */ /* 0x000fe20000004100 */
[----:B------:R-:W-:Y:S01]  /*1c00*/  CS2R R88, SRZ ;  /* 0x0000000000587805 */ /* 0x000fe2000001ff00 */
[--C-:B-1----:R-:W-:Y:S02]  /*1c10*/  HADD2.F32 R19, -RZ, R5.reuse.H0_H0 ;  /* 0x20000005ff137230 */ /* 0x102fe40000004100 */
[----:B------:R-:W-:Y:S01]  /*1c20*/  FFMA.FTZ R2, R21, R93, R2 ;  /* 0x0000005d15027223 */ /* 0x000fe20000010002 */
[----:B------:R-:W-:Y:S02]  /*1c30*/  HADD2.F32 R97, -RZ, R5.H1_H1 ;  /* 0x30000005ff617230 */ /* 0x000fe40000004100 */
[--C-:B-----5:R-:W-:Y:S01]  /*1c40*/  FADD.FTZ R95, R95, R40.reuse ;  /* 0x000000285f5f7221 */ /* 0x120fe20000010000 */
[--C-:B------:R-:W-:Y:S01]  /*1c50*/  FADD.FTZ R96, R3, R40.reuse ;  /* 0x0000002803607221 */ /* 0x100fe20000010000 */
[--C-:B------:R-:W-:Y:S01]  /*1c60*/  FADD.FTZ R98, R19, R40.reuse ;  /* 0x0000002813627221 */ /* 0x100fe20000010000 */
[-C--:B------:R-:W-:Y:S01]  /*1c70*/  FMUL.FTZ R100, R0, R38.reuse ;  /* 0x0000002600647220 */ /* 0x080fe20000410000 */
[----:B------:R-:W-:Y:S01]  /*1c80*/  FADD.FTZ R97, R97, R40 ;  /* 0x0000002861617221 */ /* 0x000fe20000010000 */
[-C--:B------:R-:W-:Y:S01]  /*1c90*/  FMUL.FTZ R99, R20, R38.reuse ;  /* 0x0000002614637220 */ /* 0x080fe20000410000 */
[-C--:B------:R-:W-:Y:S01]  /*1ca0*/  FMUL.FTZ R101, R21, R38.reuse ;  /* 0x0000002615657220 */ /* 0x080fe20000410000 */
[C---:B------:R-:W-:Y:S01]  /*1cb0*/  FMUL.FTZ R102, R105.reuse, R38 ;  /* 0x0000002669667220 */ /* 0x040fe20000410000 */
[----:B------:R-:W-:Y:S01]  /*1cc0*/  FFMA.FTZ R45, R105, R94, R2 ;  /* 0x0000005e692d7223 */ /* 0x000fe20000010002 */
[----:B------:R-:W-:Y:S06]  /*1cd0*/  BRA.U !UP0, `(.L_x_17633) ;  /* 0x0000002d08d87547 */ /* 0x000fec000b800000 */
[----:B------:R-:W-:Y:S01]  /*1ce0*/  FADD.FTZ R104, R21, R21 ;  /* 0x0000001515687221 */ /* 0x000fe20000010000 */
[----:B------:R-:W-:Y:S01]  /*1cf0*/  IADD3 R19, PT, PT, R6, 0x3, RZ ;  /* 0x0000000306137810 */ /* 0x000fe20007ffe0ff */
[----:B------:R-:W-:Y:S01]  /*1d00*/  FADD.FTZ R103, R20, R20 ;  /* 0x0000001414677221 */ /* 0x000fe20000010000 */
[C---:B------:R-:W-:Y:S01]  /*1d10*/  IADD3 R21, PT, PT, R6.reuse, 0x4, RZ ;  /* 0x0000000406157810 */ /* 0x040fe20007ffe0ff */
[----:B------:R-:W0:Y:S01]  /*1d20*/  LDC R111, c[0x0][0x388] ;  /* 0x0000e200ff6f7b82 */ /* 0x000e220000000800 */
[C---:B------:R-:W-:Y:S01]  /*1d30*/  IADD3 R23, PT, PT, R6.reuse, 0x5, RZ ;  /* 0x0000000506177810 */ /* 0x040fe20007ffe0ff */
[----:B------:R-:W-:Y:S01]  /*1d40*/  HFMA2 R90, -RZ, RZ, 0, 0 ;  /* 0x00000000ff5a7431 */ /* 0x000fe200000001ff */
[----:B------:R-:W-:Y:S01]  /*1d50*/  IADD3 R25, PT, PT, R6, 0x6, RZ ;  /* 0x0000000606197810 */ /* 0x000fe20007ffe0ff */
[----:B------:R-:W-:Y:S01]  /*1d60*/  FADD.FTZ R0, R0, R0 ;  /* 0x0000000000007221 */ /* 0x000fe20000010000 */
[----:B------:R-:W-:Y:S01]  /*1d70*/  IADD3 R27, PT, PT, R6, 0x7, RZ ;  /* 0x00000007061b7810 */ /* 0x000fe20007ffe0ff */
[----:B------:R-:W-:Y:S01]  /*1d80*/  FADD.FTZ R105, R105, R105 ;  /* 0x0000006969697221 */ /* 0x000fe20000010000 */
[-C--:B------:R-:W-:Y:S01]  /*1d90*/  LEA.HI.SX32 R118, R19, R6.reuse, 0x1b ;  /* 0x0000000613767211 */ /* 0x080fe200078fdaff */
[----:B------:R-:W1:Y:S01]  /*1da0*/  LDC.64 R28, c[0x0][0x3a8] ;  /* 0x0000ea00ff1c7b82 */ /* 0x000e620000000a00 */
[----:B------:R-:W-:Y:S01]  /*1db0*/  LEA.HI.SX32 R119, R21, R6, 0x1b ;  /* 0x0000000615777211 */ /* 0x000fe200078fdaff */
[----:B------:R-:W-:Y:S01]  /*1dc0*/  FMUL.FTZ R108, R95, R92 ;  /* 0x0000005c5f6c7220 */ /* 0x000fe20000410000 */
[-C--:B------:R-:W-:Y:S01]  /*1dd0*/  LEA.HI.SX32 R120, R23, R6.reuse, 0x1b ;  /* 0x0000000617787211 */ /* 0x080fe200078fdaff */
[----:B------:R-:W-:Y:S01]  /*1de0*/  FMUL.FTZ R107, R96, R91 ;  /* 0x0000005b606b7220 */ /* 0x000fe20000410000 */
[-C--:B------:R-:W-:Y:S01]  /*1df0*/  LEA.HI.SX32 R121, R25, R6.reuse, 0x1b ;  /* 0x0000000619797211 */ /* 0x080fe200078fdaff */
[----:B------:R-:W-:Y:S01]  /*1e00*/  FMUL.FTZ R109, R98, R93 ;  /* 0x0000005d626d7220 */ /* 0x000fe20000410000 */
[----:B------:R-:W-:Y:S01]  /*1e10*/  LEA.HI.SX32 R122, R27, R6, 0x1b ;  /* 0x000000061b7a7211 */ /* 0x000fe200078fdaff */
[----:B------:R-:W2:Y:S01]  /*1e20*/  LDC.64 R24, c[0x0][0x3c0] ;  /* 0x0000f000ff187b82 */ /* 0x000ea20000000a00 */
[C---:B------:R-:W-:Y:S01]  /*1e30*/  IADD3 R3, PT, PT, R6.reuse, 0x1, RZ ;  /* 0x0000000106037810 */ /* 0x040fe20007ffe0ff */
[----:B------:R-:W-:Y:S01]  /*1e40*/  FMUL.FTZ R110, R97, R94 ;  /* 0x0000005e616e7220 */ /* 0x000fe20000410000 */
[----:B------:R-:W-:Y:S01]  /*1e50*/  IADD3 R5, PT, PT, R6, 0x2, RZ ;  /* 0x0000000206057810 */ /* 0x000fe20007ffe0ff */
[----:B------:R-:W-:Y:S01]  /*1e60*/  UMOV UR4, URZ ;  /* 0x000000ff00047c82 */ /* 0x000fe20008000000 */
[-C--:B------:R-:W-:Y:S01]  /*1e70*/  LEA.HI.SX32 R115, R3, R6.reuse, 0x1b ;  /* 0x0000000603737211 */ /* 0x080fe200078fdaff */
[----:B------:R-:W3:Y:S01]  /*1e80*/  LDCU UR8, c[0x0][0x394] ;  /* 0x00007280ff0877ac */ /* 0x000ee20008000800 */
[----:B------:R-:W-:Y:S01]  /*1e90*/  SHF.L.U32 R3, R82, 0x8, RZ ;  /* 0x0000000852037819 */ /* 0x000fe200000006ff */
[----:B------:R-:W4:Y:S01]  /*1ea0*/  LDC.64 R26, c[0x0][0x440] ;  /* 0x00011000ff1a7b82 */ /* 0x000f220000000a00 */
[----:B------:R-:W-:Y:S01]  /*1eb0*/  LEA.HI.SX32 R5, R5, R6, 0x1b ;  /* 0x0000000605057211 */ /* 0x000fe200078fdaff */
[----:B------:R-:W0:Y:S01]  /*1ec0*/  LDCU UR9, c[0x0][0x38c] ;  /* 0x00007180ff0977ac */ /* 0x000e220008000800 */
[----:B------:R-:W-:-:S02]  /*1ed0*/  IADD3 R32, P1, PT, R3, R46, RZ ;  /* 0x0000002e03207210 */ /* 0x000fc40007f3e0ff */
[----:B------:R-:W-:Y:S02]  /*1ee0*/  LEA R113, R7, -R3, 0x1 ;  /* 0x8000000307717211 */ /* 0x000fe400078e08ff */
[----:B------:R-:W-:Y:S01]  /*1ef0*/  LEA.HI.X.SX32 R33, R3, RZ, 0x1, P1 ;  /* 0x000000ff03217211 */ /* 0x000fe200008f0eff */
[----:B------:R-:W0:Y:S01]  /*1f00*/  LDC.64 R22, c[0x0][0x450] ;  /* 0x00011400ff167b82 */ /* 0x000e220000000a00 */
[-C--:B------:R-:W-:Y:S02]  /*1f10*/  ISETP.GE.AND P1, PT, R70, R113.reuse, PT ;  /* 0x000000714600720c */ /* 0x080fe40003f26270 */
[-C--:B------:R-:W-:Y:S02]  /*1f20*/  ISETP.GE.AND P2, PT, R76, R113.reuse, PT ;  /* 0x000000714c00720c */ /* 0x080fe40003f46270 */
[----:B------:R-:W-:Y:S02]  /*1f30*/  ISETP.GE.AND P3, PT, R77, R113, PT ;  /* 0x000000714d00720c */ /* 0x000fe40003f66270 */
[----:B------:R-:W-:Y:S01]  /*1f40*/  LEA.HI.SX32 R112, R6, R6, 0x1b ;  /* 0x0000000606707211 */ /* 0x000fe200078fdaff */
[----:B------:R-:W0:Y:S01]  /*1f50*/  LDC.64 R20, c[0x0][0x3e0] ;  /* 0x0000f800ff147b82 */ /* 0x000e220000000a00 */
[----:B------:R-:W-:-:S02]  /*1f60*/  ISETP.NE.AND P0, PT, R58, 0x1, PT ;  /* 0x000000013a00780c */ /* 0x000fc40003f05270 */
[C---:B------:R-:W-:Y:S02]  /*1f70*/  SHF.L.U32 R114, R58.reuse, 0x8, RZ ;  /* 0x000000083a727819 */ /* 0x040fe400000006ff */
[----:B------:R-:W-:Y:S02]  /*1f80*/  P2R R160, PR, RZ, 0x2 ;  /* 0x00000002ffa07803 */ /* 0x000fe40000000000 */
[----:B------:R-:W-:Y:S01]  /*1f90*/  P2R R161, PR, RZ, 0x4 ;  /* 0x00000004ffa17803 */ /* 0x000fe20000000000 */
[----:B------:R-:W0:Y:S01]  /*1fa0*/  LDC.64 R18, c[0x0][0x4d0] ;  /* 0x00013400ff127b82 */ /* 0x000e220000000a00 */
[----:B------:R-:W-:Y:S02]  /*1fb0*/  P2R R162, PR, RZ, 0x8 ;  /* 0x00000008ffa27803 */ /* 0x000fe40000000000 */
[----:B------:R-:W-:Y:S02]  /*1fc0*/  IADD3 R106, PT, PT, R58, -0x2, RZ ;  /* 0xfffffffe3a6a7810 */ /* 0x000fe40007ffe0ff */
        /* <DEDUP_REMOVED lines=16> */
.L_x_17667:
        /* <DEDUP_REMOVED lines=30> */
[----:B----4-:R-:W4:Y:S01]  /*22b0*/  @!P5 LDG.E.U16 R35, desc[UR16][R6.64+0x40] ;  /* 0x000040100623d981 */ /* 0x010f22000c1e1500 */
        /* <DEDUP_REMOVED lines=23> */
[----:B------:R-:W5:Y:S01]  /*2430*/  LDS.U16 R128, [R112] ;  /* 0x0000000070807984 */ /* 0x000f620000000400 */
        /* <DEDUP_REMOVED lines=10> */
[----:B-1----:R-:W1:Y:S04]  /*24e0*/  LDS.U16 R123, [R115+0x2] ;  /* 0x00000200737b7984 */ /* 0x002e680000000400 */
[----:B------:R-:W2:Y:S01]  /*24f0*/  LDS.U16 R136, [R122+0xe] ;  /* 0x00000e007a887984 */ /* 0x000ea20000000400 */
[----:B------:R-:W-:Y:S01]  /*2500*/  MUFU.SIN R6, R124 ;  /* 0x0000007c00067308 */ /* 0x000fe20000000400 */
[-C--:B------:R-:W-:Y:S01]  /*2510*/  FMUL.FTZ R3, R95, R2.reuse ;  /* 0x000000025f037220 */ /* 0x080fe20000410000 */
[-C--:B------:R-:W-:Y:S01]  /*2520*/  FMUL.FTZ R7, R96, R2.reuse ;  /* 0x0000000260077220 */ /* 0x080fe20000410000 */
[----:B------:R-:W-:-:S05]  /*2530*/  FMUL.FTZ R36, R98, R2 ;  /* 0x0000000262247220 */ /* 0x000fca0000410000 */
[----:B------:R0:W-:Y:S02]  /*2540*/  MUFU.COS R34, R124 ;  /* 0x0000007c00227308 */ /* 0x0001e40000000000 */
[----:B0-----:R-:W-:Y:S01]  /*2550*/  FMUL.FTZ R124, R97, R2 ;  /* 0x00000002617c7220 */ /* 0x001fe20000410000 */
[----:B------:R-:W-:-:S05]  /*2560*/  FMUL.FTZ R2, R98, R31 ;  /* 0x0000001f62027220 */ /* 0x000fca0000410000 */
[----:B------:R-:W0:Y:S01]  /*2570*/  MUFU.EX2 R3, R3 ;  /* 0x0000000300037308 */ /* 0x000e220000000800 */
[----:B------:R-:W-:Y:S01]  /*2580*/  FMUL.RZ R130, R2, 0.15915493667125701904 ;  /* 0x3e22f98302827820 */ /* 0x000fe2000040c000 */
[----:B------:R-:W-:-:S04]  /*2590*/  FMUL.FTZ R2, R97, R31 ;  /* 0x0000001f61027220 */ /* 0x000fc80000410000 */
[----:B------:R-:W-:Y:S02]  /*25a0*/  FMUL.RZ R134, R2, 0.15915493667125701904 ;  /* 0x3e22f98302867820 */ /* 0x000fe4000040c000 */
[----:B------:R-:W-:Y:S01]  /*25b0*/  MUFU.EX2 R138, R124 ;  /* 0x0000007c008a7308 */ /* 0x000fe20000000800 */
[----:B------:R-:W-:Y:S01]  /*25c0*/  UMOV UR6, 0x400 ;  /* 0x0000040000067882 */ /* 0x000fe20000000000 */
[----:B------:R-:W-:Y:S02]  /*25d0*/  IADD3 R2, PT, PT, R159, UR4, RZ ;  /* 0x000000049f027c10 */ /* 0x000fe4000fffe0ff */
[----:B------:R-:W-:-:S04]  /*25e0*/  ISETP.NE.AND P5, PT, R46, RZ, PT ;  /* 0x000000ff2e00720c */ /* 0x000fc80003fa5270 */
[----:B------:R-:W5:Y:S01]  /*25f0*/  MUFU.COS R139, R134 ;  /* 0x00000086008b7308 */ /* 0x000f620000000000 */
[----:B------:R-:W-:Y:S01]  /*2600*/  ULEA UR6, UR7, UR6, 0x18 ;  /* 0x0000000607067291 */ /* 0x000fe2000f8ec0ff */
[----:B------:R-:W-:-:S06]  /*2610*/  ISETP.NE.AND P6, PT, R46, 0x1f, PT ;  /* 0x0000001f2e00780c */ /* 0x000fcc0003fc5270 */
[----:B------:R3:W1:Y:S08]  /*2620*/  MUFU.EX2 R126, R7 ;  /* 0x00000007007e7308 */ /* 0x0006700000000800 */
[----:B------:R5:W2:Y:S01]  /*2630*/  MUFU.SIN R137, R134 ;  /* 0x0000008600897308 */ /* 0x000aa20000000400 */
[----:B---3--:R-:W-:-:S07]  /*2640*/  SEL R7, R2, R59, !P5 ;  /* 0x0000003b02077207 */ /* 0x008fce0006800000 */
[----:B------:R-:W-:Y:S01]  /*2650*/  MUFU.EX2 R36, R36 ;  /* 0x0000002400247308 */ /* 0x000fe20000000800 */
[----:B0-----:R-:W-:-:S07]  /*2660*/  FMUL.FTZ R2, R3, R34 ;  /* 0x0000002203027220 */ /* 0x001fce0000410000 */
[----:B------:R-:W0:Y:S08]  /*2670*/  MUFU.SIN R133, R130 ;  /* 0x0000008200857308 */ /* 0x000e300000000400 */
[----:B------:R-:W3:Y:S01]  /*2680*/  MUFU.COS R129, R130 ;  /* 0x0000008200817308 */ /* 0x000ee20000000000 */
[----:B------:R-:W-:Y:S01]  /*2690*/  FMUL.FTZ R3, R3, R6 ;  /* 0x0000000603037220 */ /* 0x000fe20000410000 */
[----:B------:R-:W-:Y:S01]  /*26a0*/  LEA R7, R7, UR6, 0x3 ;  /* 0x0000000607077c11 */ /* 0x000fe2000f8e18ff */
[----:B------:R-:W-:Y:S01]  /*26b0*/  BSSY.RECONVERGENT B0, `(.L_x_17634) ;  /* 0x0000023000007945 */ /* 0x000fe20003800200 */
[----:B-----5:R-:W-:-:S03]  /*26c0*/  FMUL.FTZ R134, R138, R139 ;  /* 0x0000008b8a867220 */ /* 0x020fc60000410000 */
[----:B------:R4:W-:Y:S01]  /*26d0*/  STS.64 [R7+0xa80], R2 ;  /* 0x000a800207007388 */ /* 0x0009e20000000a00 */
[----:B-1----:R-:W-:Y:S01]  /*26e0*/  FMUL.FTZ R124, R126, R37 ;  /* 0x000000257e7c7220 */ /* 0x002fe20000410000 */
[----:B--2---:R-:W-:Y:S01]  /*26f0*/  FMUL.FTZ R138, R138, R137 ;  /* 0x000000898a8a7220 */ /* 0x004fe20000410000 */
[----:B------:R-:W-:Y:S01]  /*2700*/  FMUL.FTZ R126, R126, R35 ;  /* 0x000000237e7e7220 */ /* 0x000fe20000410000 */
[C---:B0-----:R-:W-:Y:S01]  /*2710*/  FMUL.FTZ R133, R36.reuse, R133 ;  /* 0x0000008524857220 */ /* 0x041fe20000410000 */
[----:B------:R-:W-:Y:S02]  /*2720*/  HADD2.F32 R128, -RZ, R128.H0_H0 ;  /* 0x20000080ff807230 */ /* 0x000fe40000004100 */
[----:B------:R-:W-:Y:S02]  /*2730*/  HADD2.F32 R123, -RZ, R123.H0_H0 ;  /* 0x2000007bff7b7230 */ /* 0x000fe40000004100 */
[----:B------:R-:W-:Y:S02]  /*2740*/  HADD2.F32 R125, -RZ, R125.H0_H0 ;  /* 0x2000007dff7d7230 */ /* 0x000fe40000004100 */
[----:B---3--:R-:W-:Y:S01]  /*2750*/  FMUL.FTZ R129, R36, R129 ;  /* 0x0000008124817220 */ /* 0x008fe20000410000 */
        /* <DEDUP_REMOVED lines=23> */
.L_x_17635:
[----:B------:R0:W1:Y:S02]  /*28d0*/  LDS.64 R36, [R57+UR5+0x1a88] ;  /* 0x001a880539247984 */ /* 0x0000640008000a00 */
.L_x_17636:
[----:B------:R-:W-:Y:S05]  /*28e0*/  BSYNC.RECONVERGENT B0 ;  /* 0x0000000000007941 */ /* 0x000fea0003800200 */
.L_x_17634:
        /* <DEDUP_REMOVED lines=190> */
.L_x_17638:
[----:B------:R-:W-:Y:S05]  /*34d0*/  BSYNC.RECONVERGENT B0 ;  /* 0x0000000000007941 */ /* 0x000fea0003800200 */
.L_x_17637:
        /* <DEDUP_REMOVED lines=17> */
.L_x_17640:
[----:B------:R-:W-:Y:S05]  /*35f0*/  BSYNC.RECONVERGENT B0 ;  /* 0x0000000000007941 */ /* 0x000fea0003800200 */
.L_x_17639:
        /* <DEDUP_REMOVED lines=17> */
.L_x_17642:
[----:B------:R-:W-:Y:S05]  /*3710*/  BSYNC.RECONVERGENT B0 ;  /* 0x0000000000007941 */ /* 0x000fea0003800200 */
.L_x_17641:
        /* <DEDUP_REMOVED lines=17> */
.L_x_17644:
[----:B------:R-:W-:Y:S05]  /*3830*/  BSYNC.RECONVERGENT B0 ;  /* 0x0000000000007941 */ /* 0x000fea0003800200 */
.L_x_17643:
        /* <DEDUP_REMOVED lines=17> */
.L_x_17646:
[----:B------:R-:W-:Y:S05]  /*3950*/  BSYNC.RECONVERGENT B0 ;  /* 0x0000000000007941 */ /* 0x000fea0003800200 */
.L_x_17645:
        /* <DEDUP_REMOVED lines=65> */
[C---:B------:R-:W-:Y:S01]  /*3d70*/  FMUL.FTZ R147, R96.reuse, R139 ;  /* 0x0000008b60937220 */ /* 0x040fe20000410000 */
[----:B------:R-:W-:Y:S01]  /*3d80*/  FMUL.FTZ R149, R96, R37 ;  /* 0x0000002560957220 */ /* 0x000fe20000410000 */
        /* <DEDUP_REMOVED lines=11> */
[C---:B------:R-:W-:Y:S01]  /*3e40*/  FMUL.FTZ R141, R95.reuse, R137 ;  /* 0x000000895f8d7220 */ /* 0x040fe20000410000 */
[----:B------:R-:W-:Y:S01]  /*3e50*/  FFMA.FTZ R36, R0, R3, RZ ;  /* 0x0000000300247223 */ /* 0x000fe200000100ff */
[----:B------:R-:W-:Y:S01]  /*3e60*/  FADD.FTZ R130, R130, R133 ;  /* 0x0000008582827221 */ /* 0x000fe20000010000 */
[----:B------:R-:W-:Y:S01]  /*3e70*/  FFMA.FTZ R124, R0, -R163, RZ ;  /* 0x800000a3007c7223 */ /* 0x000fe200000100ff */
        /* <DEDUP_REMOVED lines=63> */
.L_x_17648:
[----:B------:R-:W-:Y:S05]  /*4270*/  BSYNC.RECONVERGENT B0 ;  /* 0x0000000000007941 */ /* 0x000fea0003800200 */
.L_x_17647:
[----:B------:R-:W-:Y:S01]  /*4280*/  ISETP.GE.AND P6, PT, R144, 0x21, PT ;  /* 0x000000219000780c */ /* 0x000fe20003fc6270 */
[----:B------:R-:W-:-:S12]  /*4290*/  BSSY.RECONVERGENT B0, `(.L_x_17649) ;  /* 0x0000003000007945 */ /* 0x000fd80003800200 */
[----:B------:R-:W-:Y:S05]  /*42a0*/  @!P6 BRA `(.L_x_17650) ;  /* 0x000000000004e947 */ /* 0x000fea0003800000 */
[----:B-1----:R3:W-:Y:S02]  /*42b0*/  REDG.E.ADD.F32.FTZ.RN.STRONG.GPU desc[UR16][R34.64+0x80], R155 ;  /* 0x0000809b220079a6 */ /* 0x0027e4000c12f310 */
.L_x_17650:
[----:B------:R-:W-:Y:S05]  /*42c0*/  BSYNC.RECONVERGENT B0 ;  /* 0x0000000000007941 */ /* 0x000fea0003800200 */
.L_x_17649:
[----:B--2---:R2:W4:Y:S01]  /*42d0*/  LDS R5, [R62+0x310] ;  /* 0x000310003e057984 */ /* 0x0045220000000800 */
[----:B------:R-:W-:Y:S01]  /*42e0*/  ISETP.GE.AND P6, PT, R144, 0x41, PT ;  /* 0x000000419000780c */ /* 0x000fe20003fc6270 */
[----:B------:R-:W-:-:S12]  /*42f0*/  BSSY.RECONVERGENT B0, `(.L_x_17651) ;  /* 0x0000003000007945 */ /* 0x000fd80003800200 */
[----:B--2---:R-:W-:Y:S05]  /*4300*/  @!P6 BRA `(.L_x_17652) ;  /* 0x000000000004e947 */ /* 0x004fea0003800000 */
[----:B----4-:R2:W-:Y:S02]  /*4310*/  REDG.E.ADD.F32.FTZ.RN.STRONG.GPU desc[UR16][R34.64+0x100], R5 ;  /* 0x00010005220079a6 */ /* 0x0105e4000c12f310 */
.L_x_17652:
[----:B------:R-:W-:Y:S05]  /*4320*/  BSYNC.RECONVERGENT B0 ;  /* 0x0000000000007941 */ /* 0x000fea0003800200 */
.L_x_17651:
[----:B--2-4-:R2:W4:Y:S01]  /*4330*/  LDS R5, [R63+0x390] ;  /* 0x000390003f057984 */ /* 0x0145220000000800 */
[----:B------:R-:W-:Y:S01]  /*4340*/  ISETP.GE.AND P6, PT, R144, 0x61, PT ;  /* 0x000000619000780c */ /* 0x000fe20003fc6270 */
[----:B------:R-:W-:-:S12]  /*4350*/  BSSY.RECONVERGENT B0, `(.L_x_17653) ;  /* 0x0000003000007945 */ /* 0x000fd80003800200 */
[----:B--2---:R-:W-:Y:S05]  /*4360*/  @!P6 BRA `(.L_x_17654) ;  /* 0x000000000004e947 */ /* 0x004fea0003800000 */
[----:B----4-:R2:W-:Y:S02]  /*4370*/  REDG.E.ADD.F32.FTZ.RN.STRONG.GPU desc[UR16][R34.64+0x180], R5 ;  /* 0x00018005220079a6 */ /* 0x0105e4000c12f310 */
.L_x_17654:
[----:B------:R-:W-:Y:S05]  /*4380*/  BSYNC.RECONVERGENT B0 ;  /* 0x0000000000007941 */ /* 0x000fea0003800200 */
.L_x_17653:
[----:B--2-4-:R2:W4:Y:S01]  /*4390*/  LDS R5, [R65+0x410] ;  /* 0x0004100041057984 */ /* 0x0145220000000800 */
[----:B------:R-:W-:Y:S01]  /*43a0*/  ISETP.GE.AND P6, PT, R144, 0x81, PT ;  /* 0x000000819000780c */ /* 0x000fe20003fc6270 */
[----:B------:R-:W-:-:S12]  /*43b0*/  BSSY.RECONVERGENT B0, `(.L_x_17655) ;  /* 0x0000003000007945 */ /* 0x000fd80003800200 */
[----:B--2---:R-:W-:Y:S05]  /*43c0*/  @!P6 BRA `(.L_x_17656) ;  /* 0x000000000004e947 */ /* 0x004fea0003800000 */
[----:B----4-:R2:W-:Y:S02]  /*43d0*/  REDG.E.ADD.F32.FTZ.RN.STRONG.GPU desc[UR16][R34.64+0x200], R5 ;  /* 0x00020005220079a6 */ /* 0x0105e4000c12f310 */
.L_x_17656:
[----:B------:R-:W-:Y:S05]  /*43e0*/  BSYNC.RECONVERGENT B0 ;  /* 0x0000000000007941 */ /* 0x000fea0003800200 */
.L_x_17655:
[----:B--2-4-:R2:W4:Y:S01]  /*43f0*/  LDS R5, [R66+0x490] ;  /* 0x0004900042057984 */ /* 0x0145220000000800 */
[----:B------:R-:W-:Y:S01]  /*4400*/  ISETP.GE.AND P6, PT, R144, 0xa1, PT ;  /* 0x000000a19000780c */ /* 0x000fe20003fc6270 */
[----:B------:R-:W-:-:S12]  /*4410*/  BSSY.RECONVERGENT B0, `(.L_x_17657) ;  /* 0x0000003000007945 */ /* 0x000fd80003800200 */
[----:B--2---:R-:W-:Y:S05]  /*4420*/  @!P6 BRA `(.L_x_17658) ;  /* 0x000000000004e947 */ /* 0x004fea0003800000 */
[----:B----4-:R2:W-:Y:S02]  /*4430*/  REDG.E.ADD.F32.FTZ.RN.STRONG.GPU desc[UR16][R34.64+0x280], R5 ;  /* 0x00028005220079a6 */ /* 0x0105e4000c12f310 */
.L_x_17658:
[----:B------:R-:W-:Y:S05]  /*4440*/  BSYNC.RECONVERGENT B0 ;  /* 0x0000000000007941 */ /* 0x000fea0003800200 */
.L_x_17657:
[----:B--2-4-:R2:W4:Y:S01]  /*4450*/  LDS R5, [R67+0x510] ;  /* 0x0005100043057984 */ /* 0x0145220000000800 */
[----:B------:R-:W-:Y:S01]  /*4460*/  ISETP.GE.AND P6, PT, R144, 0xc1, PT ;  /* 0x000000c19000780c */ /* 0x000fe20003fc6270 */
[----:B------:R-:W-:-:S12]  /*4470*/  BSSY.RECONVERGENT B0, `(.L_x_17659) ;  /* 0x0000003000007945 */ /* 0x000fd80003800200 */
[----:B--2---:R-:W-:Y:S05]  /*4480*/  @!P6 BRA `(.L_x_17660) ;  /* 0x000000000004e947 */ /* 0x004fea0003800000 */
[----:B----4-:R2:W-:Y:S02]  /*4490*/  REDG.E.ADD.F32.FTZ.RN.STRONG.GPU desc[UR16][R34.64+0x300], R5 ;  /* 0x00030005220079a6 */ /* 0x0105e4000c12f310 */
.L_x_17660:
[----:B------:R-:W-:Y:S05]  /*44a0*/  BSYNC.RECONVERGENT B0 ;  /* 0x0000000000007941 */ /* 0x000fea0003800200 */
.L_x_17659:
        /* <DEDUP_REMOVED lines=9> */
.L_x_17662:
[----:B------:R-:W-:Y:S05]  /*4540*/  BSYNC.RECONVERGENT B0 ;  /* 0x0000000000007941 */ /* 0x000fea0003800200 */
.L_x_17661:
        /* <DEDUP_REMOVED lines=71> */
.L_x_17664:
[----:B------:R-:W-:Y:S05]  /*49c0*/  BSYNC.RECONVERGENT B0 ;  /* 0x0000000000007941 */ /* 0x000fea0003800200 */
.L_x_17663:
[C---:B0-----:R-:W-:Y:S01]  /*49d0*/  FMUL.FTZ R35, R31.reuse, R137 ;  /* 0x000000891f237220 */ /* 0x041fe20000410000 */
[CC--:B------:R-:W-:Y:S01]  /*49e0*/  FMUL.FTZ R126, R31.reuse, R37.reuse ;  /* 0x000000251f7e7220 */ /* 0x0c0fe20000410000 */
[-C--:B---3--:R-:W-:Y:S01]  /*49f0*/  FMUL.FTZ R2, R31, R130.reuse ;  /* 0x000000821f027220 */ /* 0x088fe20000410000 */
[----:B------:R-:W-:Y:S01]  /*4a00*/  FMUL.FTZ R34, R127, R37 ;  /* 0x000000257f227220 */ /* 0x000fe20000410000 */
[CC--:B------:R-:W-:Y:S01]  /*4a10*/  FFMA.FTZ R35, R30.reuse, R130.reuse, -R35 ;  /* 0x000000821e237223 */ /* 0x0c0fe20000010823 */
        /* <DEDUP_REMOVED lines=30> */
.L_x_17666:
[----:B------:R-:W-:Y:S05]  /*4c00*/  BSYNC.RECONVERGENT B0 ;  /* 0x0000000000007941 */ /* 0x000fea0003800200 */
.L_x_17665:
[----:B------:R-:W-:-:S04]  /*4c10*/  UIADD3 UR4, UPT, UPT, UR4, 0x1, URZ ;  /* 0x0000000104047890 */ /* 0x000fc8000fffe0ff */
[----:B------:R-:W-:-:S09]  /*4c20*/  UISETP.GE.AND UP0, UPT, UR4, UR9, UPT ;  /* 0x000000090400728c */ /* 0x000fd2000bf06270 */
[----:B------:R-:W-:Y:S05]  /*4c30*/  BRA.U !UP0, `(.L_x_17667) ;  /* 0xffffffd508247547 */ /* 0x000fea000b83ffff */
.L_x_17633:
[----:B------:R-:W-:Y:S01]  /*4c40*/  BAR.SYNC.DEFER_BLOCKING 0x0 ;  /* 0x0000000000007b1d */ /* 0x000fe20000010000 */
[----:B------:R-:W-:Y:S02]  /*4c50*/  F2FP.F16.F32.PACK_AB R100, R99, R100 ;  /* 0x000000646364723e */ /* 0x000fe400000000ff */
[----:B------:R-:W-:Y:S02]  /*4c60*/  F2FP.F16.F32.PACK_AB R101, R102, R101 ;  /* 0x000000656665723e */ /* 0x000fe400000000ff */
[----:B------:R-:W-:-:S03]  /*4c70*/  MOV R9, RZ ;  /* 0x000000ff00097202 */ /* 0x000fc60000000f00 */
[----:B------:R-:W3:Y:S01]  /*4c80*/  LDC.64 R24, c[0x0][0x4f8] ;  /* 0x00013e00ff187b82 */ /* 0x000ee20000000a00 */
[----:B------:R-:W5:Y:S01]  /*4c90*/  LDCU.64 UR8, c[0x0][0x500] ;  /* 0x0000a000ff0877ac */ /* 0x000f620008000a00 */
[----:B------:R-:W-:Y:S01]  /*4ca0*/  F2FP.F16.F32.PACK_AB R26, R88, R89 ;  /* 0x00000059581a723e */ /* 0x000fe200000000ff */
[----:B------:R-:W-:Y:S01]  /*4cb0*/  FADD.FTZ R89, R89, R44 ;  /* 0x0000002c59597221 */ /* 0x000fe20000010000 */
[----:B------:R-:W-:Y:S01]  /*4cc0*/  F2FP.F16.F32.PACK_AB R27, R90, R87 ;  /* 0x000000575a1b723e */ /* 0x000fe200000000ff */
[----:B------:R-:W1:Y:S02]  /*4cd0*/  LDCU.64 UR10, c[0x0][0x550] ;  /* 0x0000aa00ff0a77ac */ /* 0x000e640008000a00 */
[----:B------:R-:W-:Y:S01]  /*4ce0*/  FADD.FTZ R88, R89, R88 ;  /* 0x0000005859587221 */ /* 0x000fe20000010000 */
[----:B------:R-:W4:Y:S03]  /*4cf0*/  LDC.64 R28, c[0x0][0x518] ;  /* 0x00014600ff1c7b82 */ /* 0x000f260000000a00 */
[----:B------:R-:W-:-:S04]  /*4d00*/  FADD.FTZ R87, R88, R87 ;  /* 0x0000005758577221 */ /* 0x000fc80000010000 */
        /* <DEDUP_REMOVED lines=8> */
[----:B-----5:R-:W-:-:S03]  /*4d90*/  IMAD.WIDE.U32 R2, R39, UR8, R2 ;  /* 0x0000000827027c25 */ /* 0x020fc6000f8e0002 */
[----:B------:R-:W-:Y:S01]  /*4da0*/  LDS.U16 R21, [R84+0xc0] ;  /* 0x0000c00054157984 */ /* 0x000fe20000000400 */
[----:B------:R-:W-:Y:S01]  /*4db0*/  IMAD R0, R39, UR9, R3 ;  /* 0x0000000927007c24 */ /* 0x000fe2000f8e0203 */
[----:B------:R-:W-:Y:S01]  /*4dc0*/  IADD3 R3, P2, PT, R64, R2, RZ ;  /* 0x0000000240037210 */ /* 0x000fe20007f5e0ff */
[----:B------:R-:W0:Y:S01]  /*4dd0*/  LDCU.64 UR8, c[0x0][0x560] ;  /* 0x0000ac00ff0877ac */ /* 0x000e220008000a00 */
[----:B------:R-:W-:Y:S02]  /*4de0*/  @!P5 STS [UR6+0x100], R83 ;  /* 0x00010053ff00d988 */ /* 0x000fe40008000806 */
[----:B------:R-:W-:Y:S01]  /*4df0*/  IADD3.X R0, PT, PT, RZ, R0, RZ, P2, !PT ;  /* 0x00000000ff007210 */ /* 0x000fe200017fe4ff */
[----:B------:R-:W-:Y:S01]  /*4e00*/  BAR.SYNC.DEFER_BLOCKING 0x0 ;  /* 0x0000000000007b1d */ /* 0x000fe20000010000 */
[----:B-1----:R-:W-:-:S04]  /*4e10*/  LEA R2, P4, R3, UR10, 0x1 ;  /* 0x0000000a03027c11 */ /* 0x002fc8000f8808ff */
        /* <DEDUP_REMOVED lines=11> */
[----:B----4-:R-:W-:-:S04]  /*4ed0*/  IMAD.WIDE.U32 R2, R28, UR18, R8 ;  /* 0x000000121c027c25 */ /* 0x010fc8000f8e0008 */
        /* <DEDUP_REMOVED lines=17> */
[----:B------:R-:W-:Y:S02]  /*4ff0*/  IADD3 R53, P4, PT, R53, -0x100, RZ ;  /* 0xffffff0035357810 */ /* 0x000fe40007f9e0ff */
[-C--:B-1----:R-:W-:Y:S02]  /*5000*/  ISETP.GE.AND P0, PT, R64, R19.reuse, PT ;  /* 0x000000134000720c */ /* 0x082fe40003f06270 */
        /* <DEDUP_REMOVED lines=17> */
.L_x_17631:
        /* <DEDUP_REMOVED lines=34> */
.L_x_17670:
[----:B------:R-:W-:Y:S05]  /*5340*/  BSYNC.RECONVERGENT B0 ;  /* 0x0000000000007941 */ /* 0x000fea0003800200 */
.L_x_17669:
        /* <DEDUP_REMOVED lines=26> */
.L_x_17672:
[----:B------:R-:W-:Y:S05]  /*54f0*/  BSYNC.RECONVERGENT B0 ;  /* 0x0000000000007941 */ /* 0x000fea0003800200 */
.L_x_17671:
        /* <DEDUP_REMOVED lines=13> */
.L_x_17674:
        /* <DEDUP_REMOVED lines=27> */
.L_x_17673:
[----:B------:R-:W-:Y:S05]  /*5780*/  EXIT ;  /* 0x000000000000794d */ /* 0x000fea0003800000 */
.L_x_17675:
        /* <DEDUP_REMOVED lines=15> */
.L_x_18800:


//--------------------- .text._Z25selective_scan_bwd_kernelI32Selective_Scan_bwd_kernel_traitsILi32ELi4ELb0ELb1ELb0ELb1ELb0EN3c104HalfENS1_7complexIfEEEEv12SSMParamsBwd --------------------------
	.section	.text._Z25selective_scan_bwd_kernelI32Selective_Scan_bwd_kernel_traitsILi32ELi4ELb0ELb1ELb0ELb1ELb0EN3c104HalfENS1_7complexIfEEEEv12SSMParamsBwd,"ax",@progbits
	.align	128
        .global         _Z25selective_scan_bwd_kernelI32Selective_Scan_bwd_kernel_traitsILi32ELi4ELb0ELb1ELb0ELb1ELb0EN3c104HalfENS1_7complexIfEEEEv12SSMParamsBwd
        .type           _Z25selective_scan_bwd_kernelI32Selective_Scan_bwd_kernel_traitsILi32ELi4ELb0ELb1ELb0ELb1ELb0EN3c104HalfENS1_7complexIfEEEEv12SSMParamsBwd,@function
        .size           _Z25selective_scan_bwd_kernelI32Selective_Scan_bwd_kernel_traitsILi32ELi4ELb0ELb1ELb0ELb1ELb0EN3c104HalfENS1_7complexIfEEEEv12SSMParamsBwd,(.L_x_18801 - _Z25selective_scan_bwd_kernelI32Selective_Scan_bwd_kernel_traitsILi32ELi4ELb0ELb1ELb0ELb1ELb0EN3c104HalfENS1_7complexIfEEEEv12SSMParamsBwd)
        .other          _Z25selective_scan_bwd_kernelI32Selective_Scan_bwd_kernel_traitsILi32ELi4ELb0ELb1ELb0ELb1ELb0EN3c104HalfENS1_7complexIfEEEEv12SSMParamsBwd,@"STO_CUDA_ENTRY STV_DEFAULT"
_Z25selective_scan_bwd_kernelI32Selective_Scan_bwd_kernel_traitsILi32ELi4ELb0ELb1ELb0ELb1ELb0EN3c104HalfENS1_7complexIfEEEEv12SSMParamsBwd:
.text._Z25selective_scan_bwd_kernelI32Selective_Scan_bwd_kernel_traitsILi32ELi4ELb0ELb1ELb0ELb1ELb0EN3c104HalfENS1_7complexIfEEEEv12SSMParamsBwd:
        /* <DEDUP_REMOVED lines=76> */
[----:B------:R-:W-:Y:S01]  /*04c0*/  MOV R8, R6 ;  /* 0x0000000600087202 */ /* 0x000fe20000000f00 */
[----:B--2---:R-:W-:Y:S01]  /*04d0*/  IMAD.WIDE.U32 R6, R14, UR18, RZ ;  /* 0x000000120e067c25 */ /* 0x004fe2000f8e00ff */
[----:B-1----:R-:W-:-:S03]  /*04e0*/  SHF.R.U32.HI R0, RZ, 0x1, R21 ;  /* 0x00000001ff007819 */ /* 0x002fc60000011615 */
        /* <DEDUP_REMOVED lines=8> */
[----:B------:R-:W2:Y:S01]  /*0570*/  @P0 LDC R5, c[0x0][0x38c] ;  /* 0x0000e300ff050b82 */ /* 0x000ea20000000800 */
[----:B------:R-:W-:Y:S01]  /*0580*/  LEA R43, P1, R8, R22, 0x3 ;  /* 0x00000016082b7211 */ /* 0x000fe200078218ff */
[-C--:B------:R-:W-:Y:S02]  /*0590*/  IMAD R0, R11, R18.reuse, RZ ;  /* 0x000000120b007224 */ /* 0x080fe400078e02ff */
[----:B------:R-:W-:Y:S01]  /*05a0*/  IADD3 R47, PT, PT, R9, R47, RZ ;  /* 0x0000002f092f7210 */ /* 0x000fe20007ffe0ff */
[----:B------:R-:W-:-:S03]  /*05b0*/  IMAD.WIDE.U32 R10, R13, R18, R6 ;  /* 0x000000120d0a7225 */ /* 0x000fc600078e0006 */
[----:B------:R-:W-:Y:S01]  /*05c0*/  LEA.HI.X R47, R8, R23, R47, 0x3, P1 ;  /* 0x00000017082f7211 */ /* 0x000fe200008f1c2f */
[----:B------:R-:W4:Y:S01]  /*05d0*/  @P0 LDC.64 R6, c[0x0][0x480] ;  /* 0x00012000ff060b82 */ /* 0x000f220000000a00 */
[----:B------:R-:W-:Y:S01]  /*05e0*/  IMAD R13, R13, R19, R0 ;  /* 0x000000130d0d7224 */ /* 0x000fe200078e0200 */
[----:B0-----:R-:W-:Y:S01]  /*05f0*/  UIMAD.WIDE.U32 UR4, UR18, UR6, URZ ;  /* 0x00000006120472a5 */ /* 0x001fe2000f8e00ff */
[----:B------:R-:W-:-:S05]  /*0600*/  LEA R3, R25, 0xffffff00, 0x8 ;  /* 0xffffff0019037811 */ /* 0x000fca00078e40ff */
[----:B------:R-:W0:Y:S01]  /*0610*/  LDC.64 R22, c[0x0][0x468] ;  /* 0x00011a00ff167b82 */ /* 0x000e220000000a00 */
[----:B---3--:R-:W-:Y:S01]  /*0620*/  @P0 IMAD R0, R12, UR18, R41 ;  /* 0x000000120c000c24 */ /* 0x008fe2000f8e0229 */
[----:B------:R-:W-:Y:S01]  /*0630*/  UIMAD UR5, UR18, UR7, UR5 ;  /* 0x00000007120572a4 */ /* 0x000fe2000f8e0205 */
[----:B------:R-:W-:Y:S02]  /*0640*/  LEA R9, R25, 0xffffff80, 0x7 ;  /* 0xffffff8019097811 */ /* 0x000fe400078e38ff */
[----:B------:R-:W-:Y:S01]  /*0650*/  IADD3 R58, PT, PT, R11, R13, RZ ;  /* 0x0000000d0b3a7210 */ /* 0x000fe20007ffe0ff */
[----:B------:R-:W-:Y:S01]  /*0660*/  @P0 IMAD R0, R0, R25, RZ ;  /* 0x0000001900000224 */ /* 0x000fe200078e02ff */
[----:B------:R-:W-:Y:S02]  /*0670*/  IADD3 R10, P4, PT, R3, R10, RZ ;  /* 0x0000000a030a7210 */ /* 0x000fe40007f9e0ff */
[----:B------:R-:W-:Y:S01]  /*0680*/  IADD3 R52, P2, PT, R9, R2, RZ ;  /* 0x0000000209347210 */ /* 0x000fe20007f5e0ff */
[----:B--2---:R-:W-:Y:S01]  /*0690*/  @P0 IMAD R5, R0, R5, RZ ;  /* 0x0000000500050224 */ /* 0x004fe200078e02ff */
        /* <DEDUP_REMOVED lines=85> */
.L_x_17720:
        /* <DEDUP_REMOVED lines=23> */
[----:B-1----:R-:W1:Y:S01]  /*0d60*/  S2R R87, SR_LANEID ;  /* 0x0000000000577919 */ /* 0x002e620000000000 */
        /* <DEDUP_REMOVED lines=19> */
[----:B------:R-:W-:-:S02]  /*0ea0*/  IADD3 R6, P4, PT, R6, R55, RZ ;  /* 0x0000003706067210 */ /* 0x000fc40007f9e0ff */
[----:B0-----:R-:W-:Y:S02]  /*0eb0*/  PRMT R21, RZ, 0x7610, R21 ;  /* 0x00007610ff157816 */ /* 0x001fe40000000015 */
        /* <DEDUP_REMOVED lines=39> */
[----:B0-----:R-:W-:Y:S02]  /*1130*/  MOV R21, 0x3d39bf78 ;  /* 0x3d39bf7800157802 */ /* 0x001fe40000000f00 */
        /* <DEDUP_REMOVED lines=27> */
.L_x_17678:
[----:B------:R-:W-:Y:S05]  /*12f0*/  BSYNC.RECONVERGENT B0 ;  /* 0x0000000000007941 */ /* 0x000fea0003800200 */
.L_x_17677:
[----:B------:R-:W-:Y:S04]  /*1300*/  BSSY.RECONVERGENT B0, `(.L_x_17679) ;  /* 0x0000020000007945 */ /* 0x000fe80003800200 */
        /* <DEDUP_REMOVED lines=31> */
.L_x_17680:
[----:B------:R-:W-:Y:S05]  /*1500*/  BSYNC.RECONVERGENT B0 ;  /* 0x0000000000007941 */ /* 0x000fea0003800200 */
.L_x_17679:
        /* <DEDUP_REMOVED lines=32> */
.L_x_17682:
[----:B------:R-:W-:Y:S05]  /*1710*/  BSYNC.RECONVERGENT B0 ;  /* 0x0000000000007941 */ /* 0x000fea0003800200 */
.L_x_17681:
        /* <DEDUP_REMOVED lines=32> */
.L_x_17684:
[----:B------:R-:W-:Y:S05]  /*1920*/  BSYNC.RECONVERGENT B0 ;  /* 0x0000000000007941 */ /* 0x000fea0003800200 */
.L_x_17683:
        /* <DEDUP_REMOVED lines=14> */
[----:B------:R-:W-:Y:S01]  /*1a10*/  FFMA.FTZ R7, R4, R91, R7 ;  /* 0x0000005b04077223 */ /* 0x000fe20000010007 */
        /* <DEDUP_REMOVED lines=10> */
[----:B------:R-:W-:Y:S01]  /*1ac0*/  FADD.FTZ R0, R3, R3 ;  /* 0x0000000303007221 */ /* 0x000fe20000010000 */
[----:B------:R-:W-:Y:S01]  /*1ad0*/  IADD3 R27, PT, PT, R20, 0x7, RZ ;  /* 0x00000007141b7810 */ /* 0x000fe20007ffe0ff */
[----:B------:R-:W1:Y:S01]  /*1ae0*/  LDC R114, c[0x0][0x388] ;  /* 0x0000e200ff727b82 */ /* 0x000e620000000800 */
[-C--:B------:R-:W-:Y:S01]  /*1af0*/  LEA.HI.SX32 R124, R25, R20.reuse, 0x1b ;  /* 0x00000014197c7211 */ /* 0x080fe200078fdaff */
[----:B------:R-:W-:Y:S01]  /*1b00*/  FADD.FTZ R108, R5, R5 ;  /* 0x00000005056c7221 */ /* 0x000fe20000010000 */
[-C--:B------:R-:W-:Y:S01]  /*1b10*/  LEA.HI.SX32 R125, R27, R20.reuse, 0x1b ;  /* 0x000000141b7d7211 */ /* 0x080fe200078fdaff */
[----:B------:R-:W-:Y:S01]  /*1b20*/  FADD.FTZ R104, R4, R4 ;  /* 0x0000000404687221 */ /* 0x000fe20000010000 */
[----:B------:R-:W-:Y:S01]  /*1b30*/  IADD3 R3, PT, PT, R20, 0x1, RZ ;  /* 0x0000000114037810 */ /* 0x000fe20007ffe0ff */
[----:B------:R-:W-:Y:S01]  /*1b40*/  FADD.FTZ R106, R106, R106 ;  /* 0x0000006a6a6a7221 */ /* 0x000fe20000010000 */
[----:B0-----:R-:W-:Y:S01]  /*1b50*/  IADD3 R23, PT, PT, R20, 0x5, RZ ;  /* 0x0000000514177810 */ /* 0x001fe20007ffe0ff */
[----:B------:R-:W0:Y:S01]  /*1b60*/  LDC.64 R34, c[0x0][0x3a8] ;  /* 0x0000ea00ff227b82 */ /* 0x000e220000000a00 */
[----:B------:R-:W-:Y:S01]  /*1b70*/  LEA.HI.SX32 R118, R3, R20, 0x1b ;  /* 0x0000001403767211 */ /* 0x000fe200078fdaff */
[----:B------:R-:W-:Y:S01]  /*1b80*/  FMUL.FTZ R110, R89, R92 ;  /* 0x0000005c596e7220 */ /* 0x000fe20000410000 */
[----:B------:R-:W-:Y:S01]  /*1b90*/  SHF.L.U32 R3, R84, 0x8, RZ ;  /* 0x0000000854037819 */ /* 0x000fe200000006ff */
[----:B------:R-:W-:Y:S01]  /*1ba0*/  FMUL.FTZ R111, R91, R94 ;  /* 0x0000005e5b6f7220 */ /* 0x000fe20000410000 */
[----:B------:R-:W-:Y:S01]  /*1bb0*/  LEA.HI.SX32 R23, R23, R20, 0x1b ;  /* 0x0000001417177211 */ /* 0x000fe200078fdaff */
[----:B------:R-:W-:Y:S01]  /*1bc0*/  FMUL.FTZ R112, R99, R88 ;  /* 0x0000005863707220 */ /* 0x000fe20000410000 */
[----:B------:R-:W-:Y:S01]  /*1bd0*/  IADD3 R22, P1, PT, R3, R48, RZ ;  /* 0x0000003003167210 */ /* 0x000fe20007f3e0ff */
[----:B------:R-:W2:Y:S01]  /*1be0*/  LDC.64 R32, c[0x0][0x440] ;  /* 0x00011000ff207b82 */ /* 0x000ea20000000a00 */
[----:B------:R-:W-:Y:S01]  /*1bf0*/  LEA R115, R115, -R3, 0x1 ;  /* 0x8000000373737211 */ /* 0x000fe200078e08ff */
[----:B------:R-:W-:Y:S01]  /*1c00*/  FMUL.FTZ R113, R101, R90 ;  /* 0x0000005a65717220 */ /* 0x000fe20000410000 */
[C---:B------:R-:W-:Y:S01]  /*1c10*/  IADD3 R5, PT, PT, R20.reuse, 0x2, RZ ;  /* 0x0000000214057810 */ /* 0x040fe20007ffe0ff */
[----:B------:R-:W-:Y:S01]  /*1c20*/  UMOV UR4, URZ ;  /* 0x000000ff00047c82 */ /* 0x000fe20008000000 */
[C---:B------:R-:W-:Y:S01]  /*1c30*/  IADD3 R7, PT, PT, R20.reuse, 0x3, RZ ;  /* 0x0000000314077810 */ /* 0x040fe20007ffe0ff */
[----:B------:R-:W3:Y:S01]  /*1c40*/  LDCU UR8, c[0x0][0x394] ;  /* 0x00007280ff0877ac */ /* 0x000ee20008000800 */
[----:B------:R-:W-:Y:S01]  /*1c50*/  IADD3 R21, PT, PT, R20, 0x4, RZ ;  /* 0x0000000414157810 */ /* 0x000fe20007ffe0ff */
[----:B------:R-:W4:Y:S01]  /*1c60*/  LDC.64 R30, c[0x0][0x3c0] ;  /* 0x0000f000ff1e7b82 */ /* 0x000f220000000a00 */
[----:B------:R-:W-:Y:S01]  /*1c70*/  LEA R123, R23, UR6, 0x1 ;  /* 0x00000006177b7c11 */ /* 0x000fe2000f8e08ff */
[----:B------:R-:W0:Y:S01]  /*1c80*/  LDCU UR9, c[0x0][0x38c] ;  /* 0x00007180ff0977ac */ /* 0x000e220008000800 */
[----:B------:R-:W-:-:S02]  /*1c90*/  LEA.HI.X.SX32 R23, R3, RZ, 0x1, P1 ;  /* 0x000000ff03177211 */ /* 0x000fc400008f0eff */
[-C--:B------:R-:W-:Y:S02]  /*1ca0*/  ISETP.GE.AND P1, PT, R72, R115.reuse, PT ;  /* 0x000000734800720c */ /* 0x080fe40003f26270 */
[-C--:B------:R-:W-:Y:S01]  /*1cb0*/  ISETP.GE.AND P2, PT, R78, R115.reuse, PT ;  /* 0x000000734e00720c */ /* 0x080fe20003f46270 */
[----:B------:R-:W0:Y:S01]  /*1cc0*/  LDC.64 R28, c[0x0][0x450] ;  /* 0x00011400ff1c7b82 */ /* 0x000e220000000a00 */
[----:B------:R-:W-:Y:S02]  /*1cd0*/  ISETP.GE.AND P3, PT, R79, R115, PT ;  /* 0x000000734f00720c */ /* 0x000fe40003f66270 */
        /* <DEDUP_REMOVED lines=24> */
[-C--:B------:R-:W-:Y:S02]  /*1e60*/  ISETP.GE.AND P1, PT, R80, R115.reuse, PT ;  /* 0x000000735000720c */ /* 0x080fe40003f26270 */
[-C--:B------:R-:W-:Y:S02]  /*1e70*/  ISETP.GE.AND P2, PT, R81, R115.reuse, PT ;  /* 0x000000735100720c */ /* 0x080fe40003f46270 */
[-C--:B------:R-:W-:Y:S02]  /*1e80*/  ISETP.GE.AND P3, PT, R82, R115.reuse, PT ;  /* 0x000000735200720c */ /* 0x080fe40003f66270 */
[----:B-1234-:R-:W-:-:S13]  /*1e90*/  ISETP.GE.AND P4, PT, R83, R115, PT ;  /* 0x000000735300720c */ /* 0x01efda0003f86270 */
.L_x_17719:
[----:B------:R-:W-:Y:S01]  /*1ea0*/  HFMA2 R3, -RZ, RZ, 0, 0 ;  /* 0x00000000ff037431 */ /* 0x000fe200000001ff */
[----:B------:R-:W-:Y:S02]  /*1eb0*/  MOV R2, R72 ;  /* 0x0000004800027202 */ /* 0x000fe40000000f00 */
[----:B------:R-:W-:Y:S02]  /*1ec0*/  PRMT R37, RZ, 0x7610, R37 ;  /* 0x00007610ff257816 */ /* 0x000fe40000000025 */
[----:B------:R-:W-:Y:S02]  /*1ed0*/  P2R R36, PR, RZ, 0x1 ;  /* 0x00000001ff247803 */ /* 0x000fe40000000000 */
[----:B------:R-:W-:Y:S02]  /*1ee0*/  ISETP.NE.AND P0, PT, R164, RZ, PT ;  /* 0x000000ffa400720c */ /* 0x000fe40003f05270 */
[----:B------:R-:W-:Y:S01]  /*1ef0*/  ISETP.NE.AND P6, PT, R166, RZ, PT ;  /* 0x000000ffa600720c */ /* 0x000fe20003fc5270 */
[----:B------:R-:W-:-:S04]  /*1f00*/  IMAD.WIDE.U32 R2, R30, UR4, R2 ;  /* 0x000000041e027c25 */ /* 0x000fc8000f8e0002 */
[----:B------:R-:W-:Y:S01]  /*1f10*/  IMAD R3, R31, UR4, R3 ;  /* 0x000000041f037c24 */ /* 0x000fe2000f8e0203 */
[----:B0-----:R-:W-:-:S04]  /*1f20*/  LEA R6, P5, R2, R57, 0x1 ;  /* 0x0000003902067211 */ /* 0x001fc800078a08ff */
[----:B------:R-:W-:Y:S02]  /*1f30*/  LEA.HI.X R7, R2, R58, R3, 0x1, P5 ;  /* 0x0000003a02077211 */ /* 0x000fe400028f0c03 */
[----:B------:R-:W-:Y:S02]  /*1f40*/  MOV R2, R14 ;  /* 0x0000000e00027202 */ /* 0x000fe40000000f00 */
[----:B------:R-:W-:-:S03]  /*1f50*/  MOV R3, R49 ;  /* 0x0000003100037202 */ /* 0x000fc60000000f00 */
[----:B0-----:R-:W-:-:S04]  /*1f60*/  IMAD.WIDE.U32 R2, R34, UR4, R2 ;  /* 0x0000000422027c25 */ /* 0x001fc8000f8e0002 */
        /* <DEDUP_REMOVED lines=27> */
[----:B------:R-:W-:Y:S01]  /*2120*/  ISETP.NE.AND P0, PT, R36, RZ, PT ;  /* 0x000000ff2400720c */ /* 0x000fe20003f05270 */
[----:B------:R-:W0:Y:S02]  /*2130*/  S2UR UR7, SR_CgaCtaId ;  /* 0x00000000000779c3 */ /* 0x000e240000008800 */
        /* <DEDUP_REMOVED lines=10> */
[----:B------:R-:W-:-:S03]  /*21e0*/  FMUL.FTZ R36, R21, R94 ;  /* 0x0000005e15247220 */ /* 0x000fc60000410000 */
[----:B------:R-:W-:Y:S01]  /*21f0*/  LDS.U16 R129, [R118+0x2] ;  /* 0x0000020076817984 */ /* 0x000fe20000000400 */
[----:B-1----:R-:W-:-:S03]  /*2200*/  FMUL.RZ R127, R36, 0.15915493667125701904 ;  /* 0x3e22f983247f7820 */ /* 0x002fc6000040c000 */
[----:B------:R-:W-:Y:S01]  /*2210*/  LDS.U16 R130, [R120+0x4] ;  /* 0x0000040078827984 */ /* 0x000fe20000000400 */
[----:B--2---:R-:W-:Y:S03]  /*2220*/  MUFU.SIN R39, R127 ;  /* 0x0000007f00277308 */ /* 0x004fe60000000400 */
[----:B------:R-:W-:Y:S01]  /*2230*/  LDS.U16 R131, [R121+0x6] ;  /* 0x0000060079837984 */ /* 0x000fe20000000400 */
[----:B------:R-:W-:-:S03]  /*2240*/  FMUL.FTZ R2, R21, R92 ;  /* 0x0000005c15027220 */ /* 0x000fc60000410000 */
[----:B------:R-:W-:Y:S01]  /*2250*/  LDS.U16 R135, [R122+0x8] ;  /* 0x000008007a877984 */ /* 0x000fe20000000400 */
[----:B---3--:R1:W-:Y:S03]  /*2260*/  MUFU.COS R133, R127 ;  /* 0x0000007f00857308 */ /* 0x0083e60000000000 */
[----:B------:R-:W-:Y:S04]  /*2270*/  LDS.U16 R137, [R123+0xa] ;  /* 0x00000a007b897984 */ /* 0x000fe80000000400 */
[----:B------:R-:W-:Y:S04]  /*2280*/  LDS.U16 R138, [R124+0xc] ;  /* 0x00000c007c8a7984 */ /* 0x000fe80000000400 */
[----:B-1----:R-:W1:Y:S04]  /*2290*/  LDS.U16 R127, [R116] ;  /* 0x00000000747f7984 */ /* 0x002e680000000400 */
[----:B------:R-:W2:Y:S01]  /*22a0*/  LDS.U16 R139, [R125+0xe] ;  /* 0x00000e007d8b7984 */ /* 0x000ea20000000400 */
[----:B------:R-:W-:Y:S01]  /*22b0*/  FMUL.FTZ R3, R20, 1.4426950216293334961 ;  /* 0x3fb8aa3b14037820 */ /* 0x000fe20000410000 */
[----:B------:R-:W-:-:S03]  /*22c0*/  FMUL.RZ R126, R2, 0.15915493667125701904 ;  /* 0x3e22f983027e7820 */ /* 0x000fc6000040c000 */
[C---:B------:R-:W-:Y:S01]  /*22d0*/  FMUL.FTZ R2, R3.reuse, R92 ;  /* 0x0000005c03027220 */ /* 0x040fe20000410000 */
[----:B------:R-:W-:Y:S01]  /*22e0*/  MUFU.SIN R7, R126 ;  /* 0x0000007e00077308 */ /* 0x000fe20000000400 */
[C---:B------:R-:W-:Y:S01]  /*22f0*/  FMUL.FTZ R36, R3.reuse, R94 ;  /* 0x0000005e03247220 */ /* 0x040fe20000410000 */
[----:B------:R-:W-:-:S06]  /*2300*/  FMUL.FTZ R38, R3, R88 ;  /* 0x0000005803267220 */ /* 0x000fcc0000410000 */
[----:B------:R3:W-:Y:S08]  /*2310*/  MUFU.COS R37, R126 ;  /* 0x0000007e00257308 */ /* 0x0007f00000000000 */
[----:B------:R5:W1:Y:S01]  /*2320*/  MUFU.EX2 R6, R2 ;  /* 0x0000000200067308 */ /* 0x000a620000000800 */
[----:B---3--:R-:W-:Y:S01]  /*2330*/  FMUL.FTZ R126, R3, R90 ;  /* 0x0000005a037e7220 */ /* 0x008fe20000410000 */
[----:B------:R-:W-:-:S04]  /*2340*/  FMUL.FTZ R3, R21, R88 ;  /* 0x0000005815037220 */ /* 0x000fc80000410000 */
[----:B------:R-:W-:Y:S01]  /*2350*/  FMUL.RZ R3, R3, 0.15915493667125701904 ;  /* 0x3e22f98303037820 */ /* 0x000fe2000040c000 */
[----:B-----5:R-:W-:Y:S01]  /*2360*/  FMUL.FTZ R2, R21, R90 ;  /* 0x0000005a15027220 */ /* 0x020fe20000410000 */
[----:B------:R-:W-:Y:S03]  /*2370*/  MUFU.EX2 R38, R38 ;  /* 0x0000002600267308 */ /* 0x000fe60000000800 */
[----:B------:R-:W-:Y:S01]  /*2380*/  FMUL.RZ R132, R2, 0.15915493667125701904 ;  /* 0x3e22f98302847820 */ /* 0x000fe2000040c000 */
[----:B------:R-:W-:Y:S01]  /*2390*/  UMOV UR6, 0x400 ;  /* 0x0000040000067882 */ /* 0x000fe20000000000 */
[----:B------:R-:W-:-:S03]  /*23a0*/  IADD3 R2, PT, PT, R163, UR4, RZ ;  /* 0x00000004a3027c10 */ /* 0x000fc6000fffe0ff */
[----:B------:R-:W3:Y:S01]  /*23b0*/  MUFU.SIN R141, R3 ;  /* 0x00000003008d7308 */ /* 0x000ee20000000400 */
[C---:B------:R-:W-:Y:S01]  /*23c0*/  ISETP.NE.AND P5, PT, R48.reuse, RZ, PT ;  /* 0x000000ff3000720c */ /* 0x040fe20003fa5270 */
[----:B0-----:R-:W-:Y:S01]  /*23d0*/  ULEA UR6, UR7, UR6, 0x18 ;  /* 0x0000000607067291 */ /* 0x001fe2000f8ec0ff */
[----:B------:R-:W-:-:S05]  /*23e0*/  ISETP.NE.AND P6, PT, R48, 0x1f, PT ;  /* 0x0000001f3000780c */ /* 0x000fca0003fc5270 */
[----:B------:R0:W5:Y:S08]  /*23f0*/  MUFU.EX2 R128, R36 ;  /* 0x0000002400807308 */ /* 0x0001700000000800 */
[----:B------:R-:W-:Y:S01]  /*2400*/  MUFU.EX2 R140, R126 ;  /* 0x0000007e008c7308 */ /* 0x000fe20000000800 */
[----:B0-----:R-:W-:-:S07]  /*2410*/  SEL R36, R2, R61, !P5 ;  /* 0x0000003d02247207 */ /* 0x001fce0006800000 */
[----:B------:R0:W2:Y:S08]  /*2420*/  MUFU.COS R143, R3 ;  /* 0x00000003008f7308 */ /* 0x0000b00000000000 */
[----:B------:R-:W2:Y:S08]  /*2430*/  MUFU.COS R147, R132 ;  /* 0x0000008400937308 */ /* 0x000eb00000000000 */
[----:B------:R2:W2:Y:S01]  /*2440*/  MUFU.SIN R145, R132 ;  /* 0x0000008400917308 */ /* 0x0004a20000000400 */
[C---:B-1----:R-:W-:Y:S01]  /*2450*/  FMUL.FTZ R2, R6.reuse, R37 ;  /* 0x0000002506027220 */ /* 0x042fe20000410000 */
[----:B0-----:R-:W-:Y:S01]  /*2460*/  FMUL.FTZ R3, R6, R7 ;  /* 0x0000000706037220 */ /* 0x001fe20000410000 */
[----:B------:R-:W-:Y:S01]  /*2470*/  LEA R36, R36, UR6, 0x3 ;  /* 0x0000000624247c11 */ /* 0x000fe2000f8e18ff */
[----:B------:R-:W-:Y:S01]  /*2480*/  BSSY.RECONVERGENT B0, `(.L_x_17686) ;  /* 0x0000023000007945 */ /* 0x000fe20003800200 */
[----:B---3--:R-:W-:-:S03]  /*2490*/  FMUL.FTZ R134, R38, R141 ;  /* 0x0000008d26867220 */ /* 0x008fc60000410000 */
[----:B------:R0:W-:Y:S01]  /*24a0*/  STS.64 [R36+0xa80], R2 ;  /* 0x000a800224007388 */ /* 0x0001e20000000a00 */
[----:B-----5:R-:W-:Y:S01]  /*24b0*/  FMUL.FTZ R126, R128, R133 ;  /* 0x00000085807e7220 */ /* 0x020fe20000410000 */
[----:B--2---:R-:W-:Y:S01]  /*24c0*/  FMUL.FTZ R132, R38, R143 ;  /* 0x0000008f26847220 */ /* 0x004fe20000410000 */
[----:B------:R-:W-:Y:S01]  /*24d0*/  FMUL.FTZ R136, R140, R147 ;  /* 0x000000938c887220 */ /* 0x000fe20000410000 */
[----:B------:R-:W-:Y:S01]  /*24e0*/  FMUL.FTZ R128, R128, R39 ;  /* 0x0000002780807220 */ /* 0x000fe20000410000 */
[----:B------:R-:W-:Y:S02]  /*24f0*/  HADD2.F32 R127, -RZ, R127.H0_H0 ;  /* 0x2000007fff7f7230 */ /* 0x000fe40000004100 */
[----:B------:R-:W-:Y:S02]  /*2500*/  HADD2.F32 R129, -RZ, R129.H0_H0 ;  /* 0x20000081ff817230 */ /* 0x000fe40000004100 */
[----:B------:R-:W-:Y:S01]  /*2510*/  FMUL.FTZ R141, R140, R145 ;  /* 0x000000918c8d7220 */ /* 0x000fe20000410000 */
[----:B------:R-:W-:-:S02]  /*2520*/  HADD2.F32 R130, -RZ, R130.H0_H0 ;  /* 0x20000082ff827230 */ /* 0x000fc40000004100 */
[----:B------:R-:W-:Y:S02]  /*2530*/  HADD2.F32 R131, -RZ, R131.H0_H0 ;  /* 0x20000083ff837230 */ /* 0x000fe40000004100 */
        /* <DEDUP_REMOVED lines=22> */
.L_x_17687:
[----:B------:R0:W1:Y:S02]  /*26a0*/  LDS.64 R38, [R59+UR5+0x1a88] ;  /* 0x001a88053b267984 */ /* 0x0000640008000a00 */
.L_x_17688:
[----:B------:R-:W-:Y:S05]  /*26b0*/  BSYNC.RECONVERGENT B0 ;  /* 0x0000000000007941 */ /* 0x000fea0003800200 */
.L_x_17686:
[----:B--2---:R-:W-:-:S04]  /*26c0*/  IMAD.WIDE.U32 R4, R24, UR4, R22 ;  /* 0x0000000418047c25 */ /* 0x004fc8000f8e0016 */
[----:B------:R-:W-:Y:S01]  /*26d0*/  FMUL.FTZ R6, R129, R92 ;  /* 0x0000005c81067220 */ /* 0x000fe20000410000 */
[-C--:B------:R-:W-:Y:S01]  /*26e0*/  FMUL.FTZ R148, R131, R94.reuse ;  /* 0x0000005e83947220 */ /* 0x080fe20000410000 */
[----:B------:R-:W-:Y:S01]  /*26f0*/  FMUL.FTZ R150, R130, R94 ;  /* 0x0000005e82967220 */ /* 0x000fe20000410000 */
[----:B------:R-:W-:Y:S01]  /*2700*/  IMAD R5, R25, UR4, R5 ;  /* 0x0000000419057c24 */ /* 0x000fe2000f8e0205 */
[C---:B------:R-:W-:Y:S01]  /*2710*/  LEA R36, P6, R4.reuse, R43, 0x2 ;  /* 0x0000002b04247211 */ /* 0x040fe200078c10ff */
[----:B------:R-:W-:Y:S01]  /*2720*/  FMUL.FTZ R151, R89, R6 ;  /* 0x0000000659977220 */ /* 0x000fe20000410000 */
[-C--:B------:R-:W-:Y:S01]  /*2730*/  FMUL.FTZ R152, R135, R88.reuse ;  /* 0x0000005887987220 */ /* 0x080fe20000410000 */
[----:B------:R-:W-:Y:S01]  /*2740*/  FMUL.FTZ R154, R137, R88 ;  /* 0x00000058899a7220 */ /* 0x000fe20000410000 */
[----:B------:R-:W-:Y:S01]  /*2750*/  LEA.HI.X R37, R4, R47, R5, 0x2, P6 ;  /* 0x0000002f04257211 */ /* 0x000fe200030f1405 */
[----:B------:R-:W-:Y:S01]  /*2760*/  FMUL.FTZ R4, R127, R92 ;  /* 0x0000005c7f047220 */ /* 0x000fe20000410000 */
[-C--:B------:R-:W-:Y:S01]  /*2770*/  FMUL.FTZ R156, R139, R90.reuse ;  /* 0x0000005a8b9c7220 */ /* 0x080fe20000410000 */
[----:B------:R-:W-:Y:S01]  /*2780*/  FMUL.FTZ R158, R138, R90 ;  /* 0x0000005a8a9e7220 */ /* 0x000fe20000410000 */
[----:B------:R-:W-:Y:S01]  /*2790*/  ISETP.GE.AND P6, PT, R87, 0x1, PT ;  /* 0x000000015700780c */ /* 0x000fe20003fc6270 */
[----:B------:R-:W-:Y:S01]  /*27a0*/  FMUL.FTZ R149, R89, R4 ;  /* 0x0000000459957220 */ /* 0x000fe20000410000 */
[----:B------:R-:W-:-:S03]  /*27b0*/  FMUL.FTZ R4, R128, R151 ;  /* 0x0000009780047220 */ /* 0x000fc60000410000 */
[----:B------:R-:W-:-:S04]  /*27c0*/  FMUL.FTZ R5, R128, R149 ;  /* 0x0000009580057220 */ /* 0x000fc80000410000 */
        /* <DEDUP_REMOVED lines=8> */
[CC--:B------:R-:W-:Y:S01]  /*2850*/  FMUL.FTZ R4, R2.reuse, R128.reuse ;  /* 0x0000008002047220 */ /* 0x0c0fe20000410000 */
[----:B------:R-:W-:Y:S01]  /*2860*/  FMUL.FTZ R5, R3, R128 ;  /* 0x0000008003057220 */ /* 0x000fe20000410000 */
[----:B------:R-:W-:Y:S02]  /*2870*/  FFMA.FTZ R6, R99, R152, R6 ;  /* 0x0000009863067223 */ /* 0x000fe40000010006 */
[----:B------:R-:W-:Y:S01]  /*2880*/  FFMA.FTZ R7, R3, R126, R4 ;  /* 0x0000007e03077223 */ /* 0x000fe20000010004 */
[----:B------:R-:W-:Y:S01]  /*2890*/  FFMA.FTZ R4, R99, R154, R153 ;  /* 0x0000009a63047223 */ /* 0x000fe20000010099 */
[----:B------:R-:W-:Y:S01]  /*28a0*/  FMUL.FTZ R155, R141, R6 ;  /* 0x000000068d9b7220 */ /* 0x000fe20000410000 */
[----:B------:R-:W-:Y:S01]  /*28b0*/  FFMA.FTZ R5, R2, R126, -R5 ;  /* 0x0000007e02057223 */ /* 0x000fe20000010805 */
[----:B------:R-:W-:-:S02]  /*28c0*/  FMUL.FTZ R153, R134, R7 ;  /* 0x0000000786997220 */ /* 0x000fc40000410000 */
[-C--:B------:R-:W-:Y:S01]  /*28d0*/  FFMA.FTZ R160, R136, R4.reuse, R155 ;  /* 0x0000000488a07223 */ /* 0x080fe2000001009b */
[----:B------:R-:W-:Y:S01]  /*28e0*/  FMUL.FTZ R155, R141, R4 ;  /* 0x000000048d9b7220 */ /* 0x000fe20000410000 */
[-C--:B------:R-:W-:Y:S01]  /*28f0*/  FFMA.FTZ R153, R132, R5.reuse, -R153 ;  /* 0x0000000584997223 */ /* 0x080fe20000010899 */
[----:B------:R-:W-:Y:S01]  /*2900*/  FMUL.FTZ R5, R134, R5 ;  /* 0x0000000586057220 */ /* 0x000fe20000410000 */
[----:B------:R-:W-:Y:S01]  /*2910*/  FFMA.FTZ R161, R101, R156, R160 ;  /* 0x0000009c65a17223 */ /* 0x000fe200000100a0 */
[----:B------:R-:W-:Y:S02]  /*2920*/  FFMA.FTZ R155, R136, R6, -R155 ;  /* 0x00000006889b7223 */ /* 0x000fe4000001089b */
[----:B------:R-:W-:Y:S01]  /*2930*/  FFMA.FTZ R5, R132, R7, R5 ;  /* 0x0000000784057223 */ /* 0x000fe20000010005 */
[----:B------:R-:W-:Y:S01]  /*2940*/  FMUL.FTZ R7, R141, R153 ;  /* 0x000000998d077220 */ /* 0x000fe20000410000 */
[----:B------:R-:W-:Y:S01]  /*2950*/  FFMA.FTZ R160, R101, R158, R155 ;  /* 0x0000009e65a07223 */ /* 0x000fe2000001009b */
[----:B------:R-:W2:Y:S02]  /*2960*/  SHFL.UP PT, R170, R161, 0x1, RZ ;  /* 0x04200000a1aa7989 */ /* 0x000ea400000e00ff */
[CC--:B------:R-:W-:Y:S01]  /*2970*/  FFMA.FTZ R159, R136.reuse, R5.reuse, R7 ;  /* 0x00000005889f7223 */ /* 0x0c0fe20000010007 */
[----:B------:R-:W-:Y:S01]  /*2980*/  FMUL.FTZ R5, R141, R5 ;  /* 0x000000058d057220 */ /* 0x000fe20000410000 */
[----:B------:R-:W4:Y:S03]  /*2990*/  SHFL.UP PT, R168, R160, 0x1, RZ ;  /* 0x04200000a0a87989 */ /* 0x000f2600000e00ff */
[----:B------:R-:W-:Y:S01]  /*29a0*/  FFMA.FTZ R157, R136, R153, -R5 ;  /* 0x00000099889d7223 */ /* 0x000fe20000010805 */
[----:B------:R-:W5:Y:S04]  /*29b0*/  SHFL.UP PT, R6, R159, 0x1, RZ ;  /* 0x042000009f067989 */ /* 0x000f6800000e00ff */
[----:B------:R-:W0:Y:S01]  /*29c0*/  SHFL.UP PT, R4, R157, 0x1, RZ ;  /* 0x042000009d047989 */ /* 0x000e2200000e00ff */
[-C--:B--2---:R-:W-:Y:S01]  /*29d0*/  FMUL.FTZ R172, R159, R170.reuse ;  /* 0x000000aa9fac7220 */ /* 0x084fe20000410000 */
[----:B------:R-:W-:-:S03]  /*29e0*/  FMUL.FTZ R170, R157, R170 ;  /* 0x000000aa9daa7220 */ /* 0x000fc60000410000 */
[-C--:B----4-:R-:W-:Y:S01]  /*29f0*/  FFMA.FTZ R5, R157, R168.reuse, -R172 ;  /* 0x000000a89d057223 */ /* 0x090fe200000108ac */
[C---:B------:R-:W-:Y:S01]  /*2a00*/  FFMA.FTZ R170, R159.reuse, R168, R170 ;  /* 0x000000a89faa7223 */ /* 0x040fe200000100aa */
[----:B-----5:R-:W-:-:S03]  /*2a10*/  FMUL.FTZ R168, R159, R6 ;  /* 0x000000069fa87220 */ /* 0x020fc60000410000 */
[----:B------:R-:W-:Y:S01]  /*2a20*/  @P6 FADD.FTZ R161, R161, R170 ;  /* 0x000000aaa1a16221 */ /* 0x000fe20000010000 */
[----:B------:R-:W-:Y:S01]  /*2a30*/  @P6 FADD.FTZ R160, R160, R5 ;  /* 0x00000005a0a06221 */ /* 0x000fe20000010000 */
[C---:B------:R-:W-:Y:S01]  /*2a40*/  FMUL.FTZ R6, R157.reuse, R6 ;  /* 0x000000069d067220 */ /* 0x040fe20000410000 */
[-C--:B0-----:R-:W-:Y:S02]  /*2a50*/  @P6 FFMA.FTZ R157, R157, R4.reuse, -R168 ;  /* 0x000000049d9d6223 */ /* 0x081fe400000108a8 */
        /* <DEDUP_REMOVED lines=69> */
[----:B------:R4:W-:Y:S01]  /*2eb0*/  SHFL.UP PT, R168, R157, 0x1, RZ ;  /* 0x042000009da87989 */ /* 0x0009e200000e00ff */
[----:B0-----:R-:W-:-:S03]  /*2ec0*/  CS2R R6, SRZ ;  /* 0x0000000000067805 */ /* 0x001fc6000001ff00 */
[----:B------:R-:W-:Y:S04]  /*2ed0*/  SHFL.UP PT, R160, R160, 0x1, RZ ;  /* 0x04200000a0a07989 */ /* 0x000fe800000e00ff */
[----:B------:R-:W-:Y:S01]  /*2ee0*/  SHFL.UP PT, R161, R161, 0x1, RZ ;  /* 0x04200000a1a17989 */ /* 0x000fe200000e00ff */
[----:B----4-:R-:W-:-:S04]  /*2ef0*/  FMUL.FTZ R157, R141, R147 ;  /* 0x000000938d9d7220 */ /* 0x010fc80000410000 */
[----:B------:R-:W-:Y:S01]  /*2f00*/  FFMA.FTZ R157, R136, R146, R157 ;  /* 0x00000092889d7223 */ /* 0x000fe2000001009d */
[----:B--2---:R0:W2:Y:S04]  /*2f10*/  SHFL.IDX PT, R153, R5, RZ, 0x1f ;  /* 0x00001fff05997589 */ /* 0x0040a800000e0000 */
[----:B------:R4:W5:Y:S01]  /*2f20*/  SHFL.IDX PT, R155, R4, RZ, 0x1f ;  /* 0x00001fff049b7589 */ /* 0x00096200000e0000 */
[----:B0-----:R-:W-:Y:S01]  /*2f30*/  MOV R5, RZ ;  /* 0x000000ff00057202 */ /* 0x001fe20000000f00 */
[----:B----4-:R-:W-:Y:S02]  /*2f40*/  HFMA2 R4, -RZ, RZ, 1.875, 0 ;  /* 0x3f800000ff047431 */ /* 0x010fe400000001ff */
[-C--:B--2---:R-:W-:Y:S01]  /*2f50*/  FMUL.FTZ R167, R170, R153.reuse ;  /* 0x00000099aaa77220 */ /* 0x084fe20000410000 */
[----:B------:R-:W-:-:S03]  /*2f60*/  FMUL.FTZ R169, R168, R153 ;  /* 0x00000099a8a97220 */ /* 0x000fc60000410000 */
[-C--:B-----5:R-:W-:Y:S01]  /*2f70*/  FFMA.FTZ R167, R168, R155.reuse, -R167 ;  /* 0x0000009ba8a77223 */ /* 0x0a0fe200000108a7 */
[----:B------:R-:W-:-:S03]  /*2f80*/  FFMA.FTZ R170, R170, R155, R169 ;  /* 0x0000009baaaa7223 */ /* 0x000fc600000100a9 */
[----:B------:R-:W-:Y:S01]  /*2f90*/  @P5 FADD.FTZ R155, R160, R167 ;  /* 0x000000a7a09b5221 */ /* 0x000fe20000010000 */
[----:B------:R-:W-:Y:S01]  /*2fa0*/  FMUL.FTZ R160, R141, R146 ;  /* 0x000000928da07220 */ /* 0x000fe20000410000 */
[----:B------:R-:W-:Y:S01]  /*2fb0*/  @P5 FADD.FTZ R153, R161, R170 ;  /* 0x000000aaa1995221 */ /* 0x000fe20000010000 */
[----:B------:R-:W-:Y:S01]  /*2fc0*/  ISETP.GE.AND P5, PT, R60, UR8, PT ;  /* 0x000000083c007c0c */ /* 0x000fe2000bfa6270 */
[----:B------:R-:W-:Y:S01]  /*2fd0*/  FADD.FTZ R161, R144, R157 ;  /* 0x0000009d90a17221 */ /* 0x000fe20000010000 */
[----:B------:R-:W-:Y:S01]  /*2fe0*/  FFMA.FTZ R160, R136, R147, -R160 ;  /* 0x0000009388a07223 */ /* 0x000fe200000108a0 */
[----:B-1-3--:R-:W-:Y:S01]  /*2ff0*/  FMUL.FTZ R157, R141, R39 ;  /* 0x000000278d9d7220 */ /* 0x00afe20000410000 */
[----:B------:R-:W-:Y:S01]  /*3000*/  ISETP.NE.OR P5, PT, R48, RZ, P5 ;  /* 0x000000ff3000720c */ /* 0x000fe20002fa5670 */
[----:B------:R-:W-:Y:S01]  /*3010*/  FMUL.FTZ R169, R134, R161 ;  /* 0x000000a186a97220 */ /* 0x000fe20000410000 */
[----:B------:R-:W-:Y:S01]  /*3020*/  FADD.FTZ R167, R145, R160 ;  /* 0x000000a091a77221 */ /* 0x000fe20000010000 */
[C---:B------:R-:W-:Y:S01]  /*3030*/  FMUL.FTZ R160, R136.reuse, R39 ;  /* 0x0000002788a07220 */ /* 0x040fe20000410000 */
[----:B------:R-:W-:-:S02]  /*3040*/  FFMA.FTZ R157, R136, R38, -R157 ;  /* 0x00000026889d7223 */ /* 0x000fc4000001089d */
[-C--:B------:R-:W-:Y:S01]  /*3050*/  FMUL.FTZ R168, R134, R167.reuse ;  /* 0x000000a786a87220 */ /* 0x080fe20000410000 */
[C---:B------:R-:W-:Y:S01]  /*3060*/  FFMA.FTZ R170, R132.reuse, R167, -R169 ;  /* 0x000000a784aa7223 */ /* 0x040fe200000108a9 */
[----:B------:R-:W-:Y:S02]  /*3070*/  FFMA.FTZ R159, -R141, R38, -R160 ;  /* 0x000000268d9f7223 */ /* 0x000fe400000109a0 */
[----:B------:R-:W-:Y:S01]  /*3080*/  FFMA.FTZ R167, R132, R161, R168 ;  /* 0x000000a184a77223 */ /* 0x000fe200000100a8 */
[C---:B------:R-:W-:Y:S01]  /*3090*/  FMUL.FTZ R161, R134.reuse, R157 ;  /* 0x0000009d86a17220 */ /* 0x040fe20000410000 */
[-C--:B------:R-:W-:Y:S01]  /*30a0*/  FMUL.FTZ R160, R134, R159.reuse ;  /* 0x0000009f86a07220 */ /* 0x080fe20000410000 */
[----:B------:R-:W-:Y:S01]  /*30b0*/  FADD.FTZ R169, R143, R170 ;  /* 0x000000aa8fa97221 */ /* 0x000fe20000010000 */
[----:B------:R-:W-:Y:S01]  /*30c0*/  FADD.FTZ R167, R142, R167 ;  /* 0x000000a78ea77221 */ /* 0x000fe20000010000 */
[C---:B------:R-:W-:Y:S01]  /*30d0*/  FFMA.FTZ R161, R132.reuse, R159, -R161 ;  /* 0x0000009f84a17223 */ /* 0x040fe200000108a1 */
[----:B------:R-:W0:Y:S01]  /*30e0*/  @!P5 LDS.128 R4, [UR7+0x1b80] ;  /* 0x001b8007ff04d984 */ /* 0x000e220008000c00 */
[----:B------:R-:W-:Y:S01]  /*30f0*/  FFMA.FTZ R157, R132, R157, R160 ;  /* 0x0000009d849d7223 */ /* 0x000fe200000100a0 */
        /* <DEDUP_REMOVED lines=26> */
.L_x_17690:
[----:B------:R-:W-:Y:S05]  /*32a0*/  BSYNC.RECONVERGENT B0 ;  /* 0x0000000000007941 */ /* 0x000fea0003800200 */
.L_x_17689:
        /* <DEDUP_REMOVED lines=17> */
.L_x_17692:
[----:B------:R-:W-:Y:S05]  /*33c0*/  BSYNC.RECONVERGENT B0 ;  /* 0x0000000000007941 */ /* 0x000fea0003800200 */
.L_x_17691:
        /* <DEDUP_REMOVED lines=17> */
.L_x_17694:
[----:B------:R-:W-:Y:S05]  /*34e0*/  BSYNC.RECONVERGENT B0 ;  /* 0x0000000000007941 */ /* 0x000fea0003800200 */
.L_x_17693:
        /* <DEDUP_REMOVED lines=17> */
.L_x_17696:
[----:B------:R-:W-:Y:S05]  /*3600*/  BSYNC.RECONVERGENT B0 ;  /* 0x0000000000007941 */ /* 0x000fea0003800200 */
.L_x_17695:
        /* <DEDUP_REMOVED lines=17> */
.L_x_17698:
[----:B------:R-:W-:Y:S05]  /*3720*/  BSYNC.RECONVERGENT B0 ;  /* 0x0000000000007941 */ /* 0x000fea0003800200 */
.L_x_17697:
[----:B-1----:R-:W-:Y:S01]  /*3730*/  SHFL.IDX PT, R171, R7, RZ, 0x1f ;  /* 0x00001fff07ab7589 */ /* 0x002fe200000e0000 */
[----:B------:R-:W-:Y:S01]  /*3740*/  ISETP.NE.AND P5, PT, R48, 0x1f, PT ;  /* 0x0000001f3000780c */ /* 0x000fe20003fa5270 */
[----:B------:R-:W-:Y:S02]  /*3750*/  BSSY.RECONVERGENT B0, `(.L_x_17699) ;  /* 0x000008f000007945 */ /* 0x000fe40003800200 */
[----:B------:R-:W1:Y:S04]  /*3760*/  SHFL.DOWN PT, R167, R160, 0x1, 0x1f ;  /* 0x08201f00a0a77f89 */ /* 0x000e6800000e0000 */
[----:B------:R-:W5:Y:S04]  /*3770*/  SHFL.DOWN PT, R173, R161, 0x1, 0x1f ;  /* 0x08201f00a1ad7f89 */ /* 0x000f6800000e0000 */
[----:B------:R-:W0:Y:S04]  /*3780*/  SHFL.IDX PT, R169, R6, RZ, 0x1f ;  /* 0x00001fff06a97589 */ /* 0x000e2800000e0000 */
[----:B------:R-:W0:Y:S04]  /*3790*/  SHFL.DOWN PT, R177, R157, 0x1, 0x1f ;  /* 0x08201f009db17f89 */ /* 0x000e2800000e0000 */
[----:B------:R-:W0:Y:S04]  /*37a0*/  SHFL.DOWN PT, R175, R159, 0x1, 0x1f ;  /* 0x08201f009faf7f89 */ /* 0x000e2800000e0000 */
[----:B--23--:R-:W2:Y:S01]  /*37b0*/  SHFL.IDX PT, R161, R161, RZ, 0x1f ;  /* 0x00001fffa1a17589 */ /* 0x00cea200000e0000 */
[----:B-1----:R-:W-:-:S03]  /*37c0*/  @P5 FMUL.FTZ R170, R167, R171 ;  /* 0x000000aba7aa5220 */ /* 0x002fc60000410000 */
[----:B------:R-:W1:Y:S01]  /*37d0*/  SHFL.IDX PT, R160, R160, RZ, 0x1f ;  /* 0x00001fffa0a07589 */ /* 0x000e6200000e0000 */
[----:B-----5:R-:W-:-:S03]  /*37e0*/  @P5 FMUL.FTZ R168, R173, R171 ;  /* 0x000000abada85220 */ /* 0x020fc60000410000 */
[----:B----4-:R-:W3:Y:S01]  /*37f0*/  SHFL.IDX PT, R159, R159, RZ, 0x1f ;  /* 0x00001fff9f9f7589 */ /* 0x010ee200000e0000 */
[-C--:B0-----:R-:W-:Y:S01]  /*3800*/  @P5 FFMA.FTZ R170, R173, R169.reuse, R170 ;  /* 0x000000a9adaa5223 */ /* 0x081fe200000100aa */
[----:B------:R-:W-:Y:S01]  /*3810*/  @P5 FFMA.FTZ R168, R167, R169, -R168 ;  /* 0x000000a9a7a85223 */ /* 0x000fe200000108a8 */
[----:B------:R-:W-:Y:S01]  /*3820*/  FMUL.FTZ R167, R3, R153 ;  /* 0x0000009903a77220 */ /* 0x000fe20000410000 */
[----:B------:R-:W0:Y:S01]  /*3830*/  SHFL.IDX PT, R157, R157, RZ, 0x1f ;  /* 0x00001fff9d9d7589 */ /* 0x000e2200000e0000 */
[----:B------:R-:W-:Y:S01]  /*3840*/  @P5 FADD.FTZ R171, R177, R170 ;  /* 0x000000aab1ab5221 */ /* 0x000fe20000010000 */
[-C--:B------:R-:W-:Y:S01]  /*3850*/  FMUL.FTZ R170, R3, R155.reuse ;  /* 0x0000009b03aa7220 */ /* 0x080fe20000410000 */
[----:B------:R-:W-:Y:S01]  /*3860*/  @P5 FADD.FTZ R169, R175, R168 ;  /* 0x000000a8afa95221 */ /* 0x000fe20000010000 */
[C---:B------:R-:W-:Y:S02]  /*3870*/  FFMA.FTZ R168, R2.reuse, R155, -R167 ;  /* 0x0000009b02a87223 */ /* 0x040fe400000108a7 */
[----:B------:R-:W-:Y:S01]  /*3880*/  FFMA.FTZ R170, R2, R153, R170 ;  /* 0x0000009902aa7223 */ /* 0x000fe200000100aa */
[----:B------:R-:W-:Y:S01]  /*3890*/  ISETP.NE.AND P5, PT, R48, RZ, PT ;  /* 0x000000ff3000720c */ /* 0x000fe20003fa5270 */
[-C--:B------:R-:W-:Y:S01]  /*38a0*/  FMUL.FTZ R172, R169, R39.reuse ;  /* 0x00000027a9ac7220 */ /* 0x080fe20000410000 */
[----:B------:R-:W-:Y:S01]  /*38b0*/  FADD.FTZ R3, R149, R168 ;  /* 0x000000a895037221 */ /* 0x000fe20000010000 */
[----:B------:R-:W-:Y:S01]  /*38c0*/  FADD.FTZ R173, R151, R170 ;  /* 0x000000aa97ad7221 */ /* 0x000fe20000010000 */
[----:B------:R-:W-:-:S02]  /*38d0*/  FMUL.FTZ R170, R171, R39 ;  /* 0x00000027abaa7220 */ /* 0x000fc40000410000 */
[C---:B------:R-:W-:Y:S01]  /*38e0*/  FMUL.FTZ R149, R128.reuse, R3 ;  /* 0x0000000380957220 */ /* 0x040fe20000410000 */
[-C--:B------:R-:W-:Y:S01]  /*38f0*/  FMUL.FTZ R2, R128, R173.reuse ;  /* 0x000000ad80027220 */ /* 0x080fe20000410000 */
[-C--:B------:R-:W-:Y:S02]  /*3900*/  FFMA.FTZ R169, R169, R38.reuse, R170 ;  /* 0x00000026a9a97223 */ /* 0x080fe400000100aa */
[C---:B------:R-:W-:Y:S01]  /*3910*/  FFMA.FTZ R168, R126.reuse, R173, R149 ;  /* 0x000000ad7ea87223 */ /* 0x040fe20000010095 */
[----:B------:R-:W-:Y:S01]  /*3920*/  FFMA.FTZ R39, R126, R3, -R2 ;  /* 0x000000037e277223 */ /* 0x000fe20000010802 */
[----:B------:R-:W-:Y:S02]  /*3930*/  FFMA.FTZ R2, R171, R38, -R172 ;  /* 0x00000026ab027223 */ /* 0x000fe400000108ac */
[C---:B------:R-:W-:Y:S01]  /*3940*/  FFMA.FTZ R168, R91.reuse, R148, R168 ;  /* 0x000000945ba87223 */ /* 0x040fe200000100a8 */
[----:B------:R-:W-:Y:S01]  /*3950*/  FFMA.FTZ R150, R91, R150, R39 ;  /* 0x000000965b967223 */ /* 0x000fe20000010027 */
[----:B------:R-:W-:Y:S01]  /*3960*/  FADD.FTZ R2, R147, R2 ;  /* 0x0000000293027221 */ /* 0x000fe20000010000 */
[----:B------:R-:W-:Y:S01]  /*3970*/  FADD.FTZ R147, R146, R169 ;  /* 0x000000a992937221 */ /* 0x000fe20000010000 */
[C---:B------:R-:W-:Y:S01]  /*3980*/  FMUL.FTZ R39, R134.reuse, R168 ;  /* 0x000000a886277220 */ /* 0x040fe20000410000 */
[----:B------:R-:W-:Y:S01]  /*3990*/  FMUL.FTZ R151, R134, R150 ;  /* 0x0000009686977220 */ /* 0x000fe20000410000 */
[----:B------:R-:W-:Y:S01]  /*39a0*/  FMUL.FTZ R167, R2, R90 ;  /* 0x0000005a02a77220 */ /* 0x000fe20000410000 */
[CC--:B------:R-:W-:Y:S01]  /*39b0*/  FMUL.FTZ R153, R141.reuse, R147.reuse ;  /* 0x000000938d997220 */ /* 0x0c0fe20000410000 */
[C---:B------:R-:W-:Y:S01]  /*39c0*/  FFMA.FTZ R149, R132.reuse, R150, -R39 ;  /* 0x0000009684957223 */ /* 0x040fe20000010827 */
[----:B------:R-:W-:Y:S01]  /*39d0*/  FMUL.FTZ R39, R141, R2 ;  /* 0x000000028d277220 */ /* 0x000fe20000410000 */
[----:B------:R-:W-:Y:S01]  /*39e0*/  FFMA.FTZ R38, R132, R168, R151 ;  /* 0x000000a884267223 */ /* 0x000fe20000010097 */
[C---:B------:R-:W-:Y:S01]  /*39f0*/  FFMA.FTZ R146, R136.reuse, R2, -R153 ;  /* 0x0000000288927223 */ /* 0x040fe20000010899 */
[C---:B------:R-:W-:Y:S01]  /*3a00*/  FFMA.FTZ R171, R99.reuse, R152, R149 ;  /* 0x0000009863ab7223 */ /* 0x040fe20000010095 */
[----:B------:R-:W-:Y:S01]  /*3a10*/  FFMA.FTZ R39, R136, R147, R39 ;  /* 0x0000009388277223 */ /* 0x000fe20000010027 */
[----:B------:R-:W-:Y:S01]  /*3a20*/  FFMA.FTZ R154, R99, R154, R38 ;  /* 0x0000009a639a7223 */ /* 0x000fe20000010026 */
[----:B------:R-:W-:Y:S01]  /*3a30*/  FADD.FTZ R145, R145, R146 ;  /* 0x0000009291917221 */ /* 0x000fe20000010000 */
[----:B------:R-:W-:Y:S01]  /*3a40*/  FMUL.FTZ R148, R101, R167 ;  /* 0x000000a765947220 */ /* 0x000fe20000410000 */
[----:B------:R-:W-:Y:S01]  /*3a50*/  FADD.FTZ R39, R144, R39 ;  /* 0x0000002790277221 */ /* 0x000fe20000010000 */
        /* <DEDUP_REMOVED lines=12> */
[C---:B------:R-:W-:Y:S01]  /*3b20*/  FMUL.FTZ R149, R161.reuse, R5 ;  /* 0x00000005a1957220 */ /* 0x040fe20000410000 */
[CC--:B------:R-:W-:Y:S01]  /*3b30*/  FMUL.FTZ R132, R161.reuse, R6.reuse ;  /* 0x00000006a1847220 */ /* 0x0c0fe20000410000 */
[----:B------:R-:W-:Y:S01]  /*3b40*/  FMUL.FTZ R153, R128, R143 ;  /* 0x0000008f80997220 */ /* 0x000fe20000410000 */
[C---:B-1----:R-:W-:Y:S01]  /*3b50*/  FFMA.FTZ R38, R160.reuse, R6, -R151 ;  /* 0x00000006a0267223 */ /* 0x042fe20000010897 */
[-C--:B------:R-:W-:Y:S01]  /*3b60*/  FMUL.FTZ R6, R161, R4.reuse ;  /* 0x00000004a1067220 */ /* 0x080fe20000410000 */
[----:B------:R-:W-:Y:S01]  /*3b70*/  FFMA.FTZ R4, R160, R4, -R149 ;  /* 0x00000004a0047223 */ /* 0x000fe20000010895 */
[-C--:B------:R-:W-:Y:S01]  /*3b80*/  FFMA.FTZ R153, R126, R141.reuse, R153 ;  /* 0x0000008d7e997223 */ /* 0x080fe20000010099 */
[----:B------:R-:W-:Y:S01]  /*3b90*/  FMUL.FTZ R149, R128, R141 ;  /* 0x0000008d80957220 */ /* 0x000fe20000410000 */
[C---:B------:R-:W-:Y:S01]  /*3ba0*/  FFMA.FTZ R132, R160.reuse, R7, R132 ;  /* 0x00000007a0847223 */ /* 0x040fe20000010084 */
[----:B------:R-:W-:Y:S01]  /*3bb0*/  FFMA.FTZ R5, R160, R5, R6 ;  /* 0x00000005a0057223 */ /* 0x000fe20000010006 */
[----:B------:R-:W-:Y:S01]  /*3bc0*/  FADD.FTZ R140, R140, R153 ;  /* 0x000000998c8c7221 */ /* 0x000fe20000010000 */
[----:B------:R-:W-:Y:S01]  /*3bd0*/  FFMA.FTZ R126, R126, R143, -R149 ;  /* 0x0000008f7e7e7223 */ /* 0x000fe20000010895 */
[----:B---3--:R-:W-:Y:S01]  /*3be0*/  FADD.FTZ R6, R159, R38 ;  /* 0x000000269f067221 */ /* 0x008fe20000010000 */
[----:B0-----:R-:W-:Y:S01]  /*3bf0*/  FADD.FTZ R7, R157, R132 ;  /* 0x000000849d077221 */ /* 0x001fe20000010000 */
[----:B------:R-:W-:Y:S01]  /*3c00*/  FMUL.FTZ R128, R140, R92 ;  /* 0x0000005c8c807220 */ /* 0x000fe20000410000 */
[-C--:B------:R-:W-:Y:S01]  /*3c10*/  FMUL.FTZ R153, R141, R94.reuse ;  /* 0x0000005e8d997220 */ /* 0x080fe20000410000 */
[----:B------:R-:W-:Y:S01]  /*3c20*/  FADD.FTZ R133, R133, R126 ;  /* 0x0000007e85857221 */ /* 0x000fe20000010000 */
[----:B------:R-:W-:Y:S01]  /*3c30*/  FMUL.FTZ R155, R143, R94 ;  /* 0x0000005e8f9b7220 */ /* 0x000fe20000410000 */
[----:B------:R-:W-:Y:S01]  /*3c40*/  FMUL.FTZ R134, R89, R128 ;  /* 0x0000008059867220 */ /* 0x000fe20000410000 */
[----:B------:R0:W-:Y:S01]  /*3c50*/  @!P5 STS.128 [UR7+0x1b80], R4 ;  /* 0x001b8004ff00d988 */ /* 0x0001e20008000c07 */
[----:B------:R-:W-:Y:S01]  /*3c60*/  FMUL.FTZ R132, R133, R92 ;  /* 0x0000005c85847220 */ /* 0x000fe20000410000 */
[----:B------:R-:W-:Y:S01]  /*3c70*/  FMUL.FTZ R161, R147, R90 ;  /* 0x0000005a93a17220 */ /* 0x000fe20000410000 */
[-C--:B------:R-:W-:Y:S01]  /*3c80*/  FMUL.FTZ R157, R39, R88.reuse ;  /* 0x00000058279d7220 */ /* 0x080fe20000410000 */
[----:B------:R-:W-:Y:S01]  /*3c90*/  FMUL.FTZ R159, R145, R88 ;  /* 0x00000058919f7220 */ /* 0x000fe20000410000 */
[----:B------:R1:W-:Y:S01]  /*3ca0*/  STS [R73+0x210], R134 ;  /* 0x0002108649007388 */ /* 0x0003e20000000800 */
[----:B------:R-:W-:Y:S01]  /*3cb0*/  FMUL.FTZ R126, R89, R132 ;  /* 0x00000084597e7220 */ /* 0x000fe20000410000 */
[C---:B------:R-:W-:Y:S01]  /*3cc0*/  FMUL.FTZ R142, R99.reuse, R157 ;  /* 0x0000009d638e7220 */ /* 0x040fe20000410000 */
[----:B------:R-:W-:Y:S01]  /*3cd0*/  FMUL.FTZ R144, R99, R159 ;  /* 0x0000009f63907220 */ /* 0x000fe20000410000 */
[----:B------:R2:W-:Y:S01]  /*3ce0*/  STS [R75+0x1c], R148 ;  /* 0x00001c944b007388 */ /* 0x0005e20000000800 */
[----:B------:R-:W-:Y:S01]  /*3cf0*/  FFMA.FTZ R156, R101, R156, R136 ;  /* 0x0000009c659c7223 */ /* 0x000fe20000010088 */
[C---:B------:R-:W-:Y:S01]  /*3d00*/  FFMA.FTZ R136, -R111.reuse, R131, R168 ;  /* 0x000000836f887223 */ /* 0x040fe200000101a8 */
[----:B------:R-:W-:Y:S01]  /*3d10*/  FFMA.FTZ R38, R111, -R130, R150 ;  /* 0x800000826f267223 */ /* 0x000fe20000010096 */
[----:B------:R3:W-:Y:S01]  /*3d20*/  STS [R75+0x4], R126 ;  /* 0x0000047e4b007388 */ /* 0x0007e20000000800 */
[C---:B0-----:R-:W-:Y:S01]  /*3d30*/  FMUL.FTZ R4, R91.reuse, R153 ;  /* 0x000000995b047220 */ /* 0x041fe20000410000 */
[-C--:B-1----:R-:W-:Y:S01]  /*3d40*/  FMUL.FTZ R134, R91, R155.reuse ;  /* 0x0000009b5b867220 */ /* 0x082fe20000410000 */
[----:B------:R-:W-:Y:S01]  /*3d50*/  FMUL.FTZ R5, R136, R155 ;  /* 0x0000009b88057220 */ /* 0x000fe20000410000 */
[----:B------:R0:W-:Y:S01]  /*3d60*/  STS [R75+0x10], R142 ;  /* 0x0000108e4b007388 */ /* 0x0001e20000000800 */
[----:B------:R-:W-:Y:S01]  /*3d70*/  FFMA.FTZ R149, R0, R3, RZ ;  /* 0x0000000300957223 */ /* 0x000fe200000100ff */
[----:B--2---:R-:W-:Y:S01]  /*3d80*/  LEA R148, R114, -R119, 0x1 ;  /* 0x8000007772947211 */ /* 0x004fe200078e08ff */
[-C--:B------:R-:W-:Y:S01]  /*3d90*/  FFMA.FTZ R7, R38, R153.reuse, R5 ;  /* 0x0000009926077223 */ /* 0x080fe20000010005 */
[----:B------:R1:W-:Y:S01]  /*3da0*/  STS [R75+0x8], R4 ;  /* 0x000008044b007388 */ /* 0x0003e20000000800 */
[----:B------:R-:W-:Y:S01]  /*3db0*/  FMUL.FTZ R153, R136, R153 ;  /* 0x0000009988997220 */ /* 0x000fe20000410000 */
[C---:B---3--:R-:W-:Y:S01]  /*3dc0*/  FFMA.FTZ R126, -R110.reuse, R129, R173 ;  /* 0x000000816e7e7223 */ /* 0x048fe200000101ad */
[----:B------:R-:W-:Y:S01]  /*3dd0*/  FFMA.FTZ R3, R110, -R127, R3 ;  /* 0x8000007f6e037223 */ /* 0x000fe20000010003 */
[----:B------:R2:W-:Y:S01]  /*3de0*/  STS [R75+0xc], R134 ;  /* 0x00000c864b007388 */ /* 0x0005e20000000800 */
[----:B------:R-:W-:Y:S01]  /*3df0*/  ISETP.GE.AND P6, PT, R148, 0x1, PT ;  /* 0x000000019400780c */ /* 0x000fe20003fc6270 */
[----:B0-----:R-:W-:Y:S01]  /*3e00*/  FFMA.FTZ R142, -R112, R137, R154 ;  /* 0x00000089708e7223 */ /* 0x001fe2000001019a */
[----:B------:R-:W-:Y:S01]  /*3e10*/  FMUL.FTZ R5, R126, R128 ;  /* 0x000000807e057220 */ /* 0x000fe20000410000 */
[----:B------:R0:W-:Y:S01]  /*3e20*/  STS [R75+0x14], R144 ;  /* 0x000014904b007388 */ /* 0x0001e20000000800 */
[----:B------:R-:W-:Y:S01]  /*3e30*/  FFMA.FTZ R6, R38, R155, -R153 ;  /* 0x0000009b26067223 */ /* 0x000fe20000010899 */
[----:B-1----:R-:W-:Y:S01]  /*3e40*/  FMUL.FTZ R4, R101, R161 ;  /* 0x000000a165047220 */ /* 0x002fe20000410000 */
[----:B------:R-:W-:Y:S01]  /*3e50*/  FFMA.FTZ R146, -R113, R139, R156 ;  /* 0x0000008b71927223 */ /* 0x000fe2000001019c */
[----:B------:R-:W-:Y:S01]  /*3e60*/  FMUL.FTZ R153, R142, R159 ;  /* 0x0000009f8e997220 */ /* 0x000fe20000410000 */
[----:B------:R-:W-:Y:S01]  /*3e70*/  FFMA.FTZ R5, R3, R132, -R5 ;  /* 0x0000008403057223 */ /* 0x000fe20000010805 */
[----:B--2---:R-:W-:Y:S01]  /*3e80*/  FFMA.FTZ R134, R112, -R135, R171 ;  /* 0x8000008770867223 */ /* 0x004fe200000100ab */
[----:B------:R1:W-:Y:S01]  /*3e90*/  STS [R75+0x18], R4 ;  /* 0x000018044b007388 */ /* 0x0003e20000000800 */
[----:B------:R-:W-:Y:S01]  /*3ea0*/  FMUL.FTZ R155, R146, R167 ;  /* 0x000000a7929b7220 */ /* 0x000fe20000410000 */
[----:B------:R-:W-:Y:S01]  /*3eb0*/  FFMA.FTZ R151, R0, -R173, RZ ;  /* 0x800000ad00977223 */ /* 0x000fe200000100ff */
[----:B0-----:R-:W-:Y:S01]  /*3ec0*/  FFMA.FTZ R144, R113, -R138, R175 ;  /* 0x8000008a71907223 */ /* 0x001fe200000100af */
[----:B------:R-:W-:Y:S01]  /*3ed0*/  BAR.SYNC.DEFER_BLOCKING 0x0 ;  /* 0x0000000000007b1d */ /* 0x000fe20000010000 */
[-C--:B------:R-:W-:Y:S01]  /*3ee0*/  FFMA.FTZ R153, R134, R157.reuse, R153 ;  /* 0x0000009d86997223 */ /* 0x080fe20000010099 */
[----:B------:R-:W-:Y:S01]  /*3ef0*/  FMUL.FTZ R157, R142, R157 ;  /* 0x0000009d8e9d7220 */ /* 0x000fe20000410000 */
[----:B------:R-:W-:Y:S01]  /*3f00*/  FADD.FTZ R5, RZ, R5 ;  /* 0x00000005ff057221 */ /* 0x000fe20000010000 */
[-C--:B------:R-:W-:Y:S01]  /*3f10*/  FFMA.FTZ R155, R144, R161.reuse, R155 ;  /* 0x000000a1909b7223 */ /* 0x080fe2000001009b */
[----:B------:R-:W-:Y:S01]  /*3f20*/  FFMA.FTZ R151, R104, -R168, R151 ;  /* 0x800000a868977223 */ /* 0x000fe20000010097 */
[----:B-1----:R-:W-:Y:S01]  /*3f30*/  FMUL.FTZ R4, R126, R132 ;  /* 0x000000847e047220 */ /* 0x002fe20000410000 */
[----:B------:R-:W-:Y:S01]  /*3f40*/  FFMA.FTZ R149, R104, R150, R149 ;  /* 0x0000009668957223 */ /* 0x000fe20000010095 */
[----:B------:R-:W-:Y:S01]  /*3f50*/  FMUL.FTZ R161, R146, R161 ;  /* 0x000000a192a17220 */ /* 0x000fe20000410000 */
[----:B------:R-:W-:Y:S01]  /*3f60*/  FADD.FTZ R5, R5, R6 ;  /* 0x0000000605057221 */ /* 0x000fe20000010000 */
[----:B------:R-:W-:Y:S01]  /*3f70*/  FFMA.FTZ R4, R3, R128, R4 ;  /* 0x0000008003047223 */ /* 0x000fe20000010004 */
[----:B------:R-:W-:Y:S01]  /*3f80*/  FFMA.FTZ R128, R134, R159, -R157 ;  /* 0x0000009f86807223 */ /* 0x000fe2000001089d */
[C---:B------:R-:W-:Y:S01]  /*3f90*/  FFMA.FTZ R149, R106.reuse, R171, R149 ;  /* 0x000000ab6a957223 */ /* 0x040fe20000010095 */
[----:B------:R-:W-:Y:S01]  /*3fa0*/  FFMA.FTZ R151, R106, -R154, R151 ;  /* 0x8000009a6a977223 */ /* 0x000fe20000010097 */
[----:B------:R-:W-:Y:S01]  /*3fb0*/  FADD.FTZ R4, RZ, R4 ;  /* 0x00000004ff047221 */ /* 0x000fe20000010000 */
[----:B------:R-:W-:Y:S01]  /*3fc0*/  FFMA.FTZ R132, R144, R167, -R161 ;  /* 0x000000a790847223 */ /* 0x000fe200000108a1 */
[----:B------:R-:W-:-:S02]  /*3fd0*/  FADD.FTZ R5, R5, R128 ;  /* 0x0000008005057221 */ /* 0x000fc40000010000 */
[----:B------:R-:W-:-:S04]  /*3fe0*/  FADD.FTZ R4, R4, R7 ;  /* 0x0000000704047221 */ /* 0x000fc80000010000 */
[----:B------:R-:W-:Y:S01]  /*3ff0*/  FADD.FTZ R4, R4, R153 ;  /* 0x0000009904047221 */ /* 0x000fe20000010000 */
[----:B------:R0:W1:Y:S01]  /*4000*/  LDS R169, [R63+0x290] ;  /* 0x000290003fa97984 */ /* 0x0000620000000800 */
[----:B------:R-:W-:Y:S05]  /*4010*/  @!P6 BRA `(.L_x_17700) ;  /* 0x000000000008e947 */ /* 0x000fea0003800000 */
[----:B------:R-:W2:Y:S04]  /*4020*/  LDS R7, [R62+0x210] ;  /* 0x000210003e077984 */ /* 0x000ea80000000800 */
[----:B--2---:R2:W-:Y:S02]  /*4030*/  REDG.E.ADD.F32.FTZ.RN.STRONG.GPU desc[UR16][R36.64], R7 ;  /* 0x00000007240079a6 */ /* 0x0045e4000c12f310 */
.L_x_17700:
[----:B------:R-:W-:Y:S05]  /*4040*/  BSYNC.RECONVERGENT B0 ;  /* 0x0000000000007941 */ /* 0x000fea0003800200 */
.L_x_17699:
[----:B------:R-:W-:Y:S01]  /*4050*/  ISETP.GE.AND P6, PT, R148, 0x21, PT ;  /* 0x000000219400780c */ /* 0x000fe20003fc6270 */
[----:B------:R-:W-:-:S12]  /*4060*/  BSSY.RECONVERGENT B0, `(.L_x_17701) ;  /* 0x0000003000007945 */ /* 0x000fd80003800200 */
[----:B------:R-:W-:Y:S05]  /*4070*/  @!P6 BRA `(.L_x_17702) ;  /* 0x000000000004e947 */ /* 0x000fea0003800000 */
[----:B-1----:R3:W-:Y:S02]  /*4080*/  REDG.E.ADD.F32.FTZ.RN.STRONG.GPU desc[UR16][R36.64+0x80], R169 ;  /* 0x000080a9240079a6 */ /* 0x0027e4000c12f310 */
.L_x_17702:
[----:B------:R-:W-:Y:S05]  /*4090*/  BSYNC.RECONVERGENT B0 ;  /* 0x0000000000007941 */ /* 0x000fea0003800200 */
.L_x_17701:
[----:B--2---:R2:W4:Y:S01]  /*40a0*/  LDS R7, [R64+0x310] ;  /* 0x0003100040077984 */ /* 0x0045220000000800 */
[----:B------:R-:W-:Y:S01]  /*40b0*/  ISETP.GE.AND P6, PT, R148, 0x41, PT ;  /* 0x000000419400780c */ /* 0x000fe20003fc6270 */
[----:B------:R-:W-:-:S12]  /*40c0*/  BSSY.RECONVERGENT B0, `(.L_x_17703) ;  /* 0x0000003000007945 */ /* 0x000fd80003800200 */
[----:B--2---:R-:W-:Y:S05]  /*40d0*/  @!P6 BRA `(.L_x_17704) ;  /* 0x000000000004e947 */ /* 0x004fea0003800000 */
[----:B----4-:R2:W-:Y:S02]  /*40e0*/  REDG.E.ADD.F32.FTZ.RN.STRONG.GPU desc[UR16][R36.64+0x100], R7 ;  /* 0x00010007240079a6 */ /* 0x0105e4000c12f310 */
.L_x_17704:
[----:B------:R-:W-:Y:S05]  /*40f0*/  BSYNC.RECONVERGENT B0 ;  /* 0x0000000000007941 */ /* 0x000fea0003800200 */
.L_x_17703:
[----:B--2-4-:R2:W4:Y:S01]  /*4100*/  LDS R7, [R65+0x390] ;  /* 0x0003900041077984 */ /* 0x0145220000000800 */
[----:B------:R-:W-:Y:S01]  /*4110*/  ISETP.GE.AND P6, PT, R148, 0x61, PT ;  /* 0x000000619400780c */ /* 0x000fe20003fc6270 */
[----:B------:R-:W-:-:S12]  /*4120*/  BSSY.RECONVERGENT B0, `(.L_x_17705) ;  /* 0x0000003000007945 */ /* 0x000fd80003800200 */
[----:B--2---:R-:W-:Y:S05]  /*4130*/  @!P6 BRA `(.L_x_17706) ;  /* 0x000000000004e947 */ /* 0x004fea0003800000 */
[----:B----4-:R2:W-:Y:S02]  /*4140*/  REDG.E.ADD.F32.FTZ.RN.STRONG.GPU desc[UR16][R36.64+0x180], R7 ;  /* 0x00018007240079a6 */ /* 0x0105e4000c12f310 */
.L_x_17706:
[----:B------:R-:W-:Y:S05]  /*4150*/  BSYNC.RECONVERGENT B0 ;  /* 0x0000000000007941 */ /* 0x000fea0003800200 */
.L_x_17705:
[----:B--2-4-:R2:W4:Y:S01]  /*4160*/  LDS R7, [R67+0x410] ;  /* 0x0004100043077984 */ /* 0x0145220000000800 */
[----:B------:R-:W-:Y:S01]  /*4170*/  ISETP.GE.AND P6, PT, R148, 0x81, PT ;  /* 0x000000819400780c */ /* 0x000fe20003fc6270 */
[----:B------:R-:W-:-:S12]  /*4180*/  BSSY.RECONVERGENT B0, `(.L_x_17707) ;  /* 0x0000003000007945 */ /* 0x000fd80003800200 */
[----:B--2---:R-:W-:Y:S05]  /*4190*/  @!P6 BRA `(.L_x_17708) ;  /* 0x000000000004e947 */ /* 0x004fea0003800000 */
[----:B----4-:R2:W-:Y:S02]  /*41a0*/  REDG.E.ADD.F32.FTZ.RN.STRONG.GPU desc[UR16][R36.64+0x200], R7 ;  /* 0x00020007240079a6 */ /* 0x0105e4000c12f310 */
.L_x_17708:
[----:B------:R-:W-:Y:S05]  /*41b0*/  BSYNC.RECONVERGENT B0 ;  /* 0x0000000000007941 */ /* 0x000fea0003800200 */
.L_x_17707:
[----:B--2-4-:R2:W4:Y:S01]  /*41c0*/  LDS R7, [R68+0x490] ;  /* 0x0004900044077984 */ /* 0x0145220000000800 */
[----:B------:R-:W-:Y:S01]  /*41d0*/  ISETP.GE.AND P6, PT, R148, 0xa1, PT ;  /* 0x000000a19400780c */ /* 0x000fe20003fc6270 */
[----:B------:R-:W-:-:S12]  /*41e0*/  BSSY.RECONVERGENT B0, `(.L_x_17709) ;  /* 0x0000003000007945 */ /* 0x000fd80003800200 */
[----:B--2---:R-:W-:Y:S05]  /*41f0*/  @!P6 BRA `(.L_x_17710) ;  /* 0x000000000004e947 */ /* 0x004fea0003800000 */
[----:B----4-:R2:W-:Y:S02]  /*4200*/  REDG.E.ADD.F32.FTZ.RN.STRONG.GPU desc[UR16][R36.64+0x280], R7 ;  /* 0x00028007240079a6 */ /* 0x0105e4000c12f310 */
.L_x_17710:
[----:B------:R-:W-:Y:S05]  /*4210*/  BSYNC.RECONVERGENT B0 ;  /* 0x0000000000007941 */ /* 0x000fea0003800200 */
.L_x_17709:
[----:B--2-4-:R2:W4:Y:S01]  /*4220*/  LDS R7, [R69+0x510] ;  /* 0x0005100045077984 */ /* 0x0145220000000800 */
[----:B------:R-:W-:Y:S01]  /*4230*/  ISETP.GE.AND P6, PT, R148, 0xc1, PT ;  /* 0x000000c19400780c */ /* 0x000fe20003fc6270 */
[----:B------:R-:W-:-:S12]  /*4240*/  BSSY.RECONVERGENT B0, `(.L_x_17711) ;  /* 0x0000003000007945 */ /* 0x000fd80003800200 */
[----:B--2---:R-:W-:Y:S05]  /*4250*/  @!P6 BRA `(.L_x_17712) ;  /* 0x000000000004e947 */ /* 0x004fea0003800000 */
[----:B----4-:R2:W-:Y:S02]  /*4260*/  REDG.E.ADD.F32.FTZ.RN.STRONG.GPU desc[UR16][R36.64+0x300], R7 ;  /* 0x00030007240079a6 */ /* 0x0105e4000c12f310 */
.L_x_17712:
[----:B------:R-:W-:Y:S05]  /*4270*/  BSYNC.RECONVERGENT B0 ;  /* 0x0000000000007941 */ /* 0x000fea0003800200 */
.L_x_17711:
[----:B------:R-:W-:Y:S01]  /*4280*/  FFMA.FTZ R6, R108, R175, R149 ;  /* 0x000000af6c067223 */ /* 0x000fe20000010095 */
[----:B------:R-:W-:Y:S01]  /*4290*/  ISETP.GE.AND P6, PT, R148, 0xe1, PT ;  /* 0x000000e19400780c */ /* 0x000fe20003fc6270 */
[----:B------:R0:W0:Y:S01]  /*42a0*/  LDS R149, [R71+0x590] ;  /* 0x0005900047957984 */ /* 0x0000220000000800 */
[----:B------:R-:W-:Y:S01]  /*42b0*/  BSSY.RECONVERGENT B0, `(.L_x_17713) ;  /* 0x0000006000007945 */ /* 0x000fe20003800200 */
[----:B--2-4-:R-:W-:Y:S01]  /*42c0*/  FFMA.FTZ R7, R108, -R156, R151 ;  /* 0x8000009c6c077223 */ /* 0x014fe20000010097 */
[----:B------:R-:W-:Y:S01]  /*42d0*/  FADD.FTZ R4, R4, R155 ;  /* 0x0000009b04047221 */ /* 0x000fe20000010000 */
[----:B------:R-:W-:-:S08]  /*42e0*/  FADD.FTZ R5, R5, R132 ;  /* 0x0000008405057221 */ /* 0x000fd00000010000 */
[----:B------:R-:W-:Y:S05]  /*42f0*/  @!P6 BRA `(.L_x_17714) ;  /* 0x000000000004e947 */ /* 0x000fea0003800000 */
[----:B0-----:R2:W-:Y:S02]  /*4300*/  REDG.E.ADD.F32.FTZ.RN.STRONG.GPU desc[UR16][R36.64+0x380], R149 ;  /* 0x00038095240079a6 */ /* 0x0015e4000c12f310 */
.L_x_17714:
[----:B------:R-:W-:Y:S05]  /*4310*/  BSYNC.RECONVERGENT B0 ;  /* 0x0000000000007941 */ /* 0x000fea0003800200 */
.L_x_17713:
[----:B--23--:R-:W2:Y:S01]  /*4320*/  SHFL.DOWN PT, R37, R4, 0x1, 0x1f ;  /* 0x08201f0004257f89 */ /* 0x00cea200000e0000 */
[----:B------:R-:W-:Y:S01]  /*4330*/  ISETP.GT.AND P6, PT, R87, 0x1e, PT ;  /* 0x0000001e5700780c */ /* 0x000fe20003fc4270 */
[----:B------:R-:W-:Y:S01]  /*4340*/  FMUL.FTZ R139, R139, R2 ;  /* 0x000000028b8b7220 */ /* 0x000fe20000410000 */
[----:B------:R-:W-:Y:S01]  /*4350*/  BSSY.RECONVERGENT B0, `(.L_x_17715) ;  /* 0x0000044000007945 */ /* 0x000fe20003800200 */
[----:B0-----:R-:W0:Y:S02]  /*4360*/  SHFL.DOWN PT, R149, R6, 0x1, 0x1f ;  /* 0x08201f0006957f89 */ /* 0x001e2400000e0000 */
[----:B------:R-:W-:Y:S02]  /*4370*/  FFMA.FTZ R139, R138, R147, R139 ;  /* 0x000000938a8b7223 */ /* 0x000fe4000001008b */
[----:B------:R-:W3:Y:S02]  /*4380*/  SHFL.DOWN PT, R36, R5, 0x1, 0x1f ;  /* 0x08201f0005247f89 */ /* 0x000ee400000e0000 */
[----:B------:R-:W-:-:S02]  /*4390*/  FFMA.FTZ R102, R139, R90, R102 ;  /* 0x0000005a8b667223 */ /* 0x000fc40000010066 */
[----:B------:R-:W4:Y:S02]  /*43a0*/  SHFL.DOWN PT, R128, R7, 0x1, 0x1f ;  /* 0x08201f0007807f89 */ /* 0x000f2400000e0000 */
[----:B--2---:R-:W-:Y:S01]  /*43b0*/  @!P6 FADD.FTZ R4, R4, R37 ;  /* 0x000000250404e221 */ /* 0x004fe20000010000 */
[----:B0-----:R-:W-:-:S04]  /*43c0*/  @!P6 FADD.FTZ R6, R6, R149 ;  /* 0x000000950606e221 */ /* 0x001fc80000010000 */
[----:B------:R-:W0:Y:S01]  /*43d0*/  SHFL.DOWN PT, R37, R4, 0x2, 0x1f ;  /* 0x08401f0004257f89 */ /* 0x000e2200000e0000 */
[----:B---3--:R-:W-:-:S03]  /*43e0*/  @!P6 FADD.FTZ R5, R5, R36 ;  /* 0x000000240505e221 */ /* 0x008fc60000010000 */
[----:B------:R-:W2:Y:S01]  /*43f0*/  SHFL.DOWN PT, R149, R6, 0x2, 0x1f ;  /* 0x08401f0006957f89 */ /* 0x000ea200000e0000 */
[----:B----4-:R-:W-:Y:S01]  /*4400*/  @!P6 FADD.FTZ R7, R7, R128 ;  /* 0x000000800707e221 */ /* 0x010fe20000010000 */
[----:B------:R-:W-:Y:S02]  /*4410*/  ISETP.GT.AND P6, PT, R87, 0x1d, PT ;  /* 0x0000001d5700780c */ /* 0x000fe40003fc4270 */
[----:B------:R-:W3:Y:S04]  /*4420*/  SHFL.DOWN PT, R36, R5, 0x2, 0x1f ;  /* 0x08401f0005247f89 */ /* 0x000ee800000e0000 */
[----:B------:R-:W4:Y:S07]  /*4430*/  SHFL.DOWN PT, R128, R7, 0x2, 0x1f ;  /* 0x08401f0007807f89 */ /* 0x000f2e00000e0000 */
[----:B0-----:R-:W-:Y:S01]  /*4440*/  @!P6 FADD.FTZ R4, R4, R37 ;  /* 0x000000250404e221 */ /* 0x001fe20000010000 */
[----:B--2---:R-:W-:-:S04]  /*4450*/  @!P6 FADD.FTZ R6, R6, R149 ;  /* 0x000000950606e221 */ /* 0x004fc80000010000 */
[----:B------:R-:W0:Y:S04]  /*4460*/  SHFL.DOWN PT, R37, R4, 0x4, 0x1f ;  /* 0x08801f0004257f89 */ /* 0x000e2800000e0000 */
[----:B------:R-:W2:Y:S01]  /*4470*/  SHFL.DOWN PT, R149, R6, 0x4, 0x1f ;  /* 0x08801f0006957f89 */ /* 0x000ea200000e0000 */
[----:B---3--:R-:W-:Y:S01]  /*4480*/  @!P6 FADD.FTZ R5, R5, R36 ;  /* 0x000000240505e221 */ /* 0x008fe20000010000 */
[----:B----4-:R-:W-:Y:S01]  /*4490*/  @!P6 FADD.FTZ R7, R7, R128 ;  /* 0x000000800707e221 */ /* 0x010fe20000010000 */
[----:B------:R-:W-:-:S03]  /*44a0*/  ISETP.GT.AND P6, PT, R87, 0x1b, PT ;  /* 0x0000001b5700780c */ /* 0x000fc60003fc4270 */
[----:B------:R-:W3:Y:S04]  /*44b0*/  SHFL.DOWN PT, R36, R5, 0x4, 0x1f ;  /* 0x08801f0005247f89 */ /* 0x000ee800000e0000 */
[----:B------:R-:W4:Y:S06]  /*44c0*/  SHFL.DOWN PT, R128, R7, 0x4, 0x1f ;  /* 0x08801f0007807f89 */ /* 0x000f2c00000e0000 */
        /* <DEDUP_REMOVED lines=10> */
[----:B------:R-:W-:Y:S01]  /*4570*/  FMUL.FTZ R37, R21, R147 ;  /* 0x0000009315257220 */ /* 0x000fe20000410000 */
[----:B--2---:R-:W-:-:S03]  /*4580*/  @!P6 FADD.FTZ R6, R6, R149 ;  /* 0x000000950606e221 */ /* 0x004fc60000010000 */
[-C--:B------:R-:W-:Y:S01]  /*4590*/  FFMA.FTZ R149, R20, R2.reuse, -R37 ;  /* 0x0000000214957223 */ /* 0x080fe20000010825 */
[C---:B------:R-:W-:Y:S01]  /*45a0*/  FMUL.FTZ R37, R21.reuse, R2 ;  /* 0x0000000215257220 */ /* 0x040fe20000410000 */
[C---:B------:R-:W-:Y:S02]  /*45b0*/  FMUL.FTZ R2, R21.reuse, R141 ;  /* 0x0000008d15027220 */ /* 0x040fe40000410000 */
[----:B------:R-:W-:Y:S01]  /*45c0*/  FMUL.FTZ R151, R146, R149 ;  /* 0x0000009592977220 */ /* 0x000fe20000410000 */
[----:B------:R-:W-:Y:S01]  /*45d0*/  FFMA.FTZ R149, R20, R147, R37 ;  /* 0x0000009314957223 */ /* 0x000fe20000010025 */
[----:B------:R-:W-:Y:S01]  /*45e0*/  FMUL.FTZ R37, R21, R39 ;  /* 0x0000002715257220 */ /* 0x000fe20000410000 */
[----:B---3--:R-:W-:Y:S01]  /*45f0*/  @!P6 FADD.FTZ R5, R5, R36 ;  /* 0x000000240505e221 */ /* 0x008fe20000010000 */
[----:B------:R-:W-:Y:S01]  /*4600*/  FMUL.FTZ R36, R137, R145 ;  /* 0x0000009189247220 */ /* 0x000fe20000410000 */
[----:B------:R-:W-:Y:S01]  /*4610*/  FFMA.FTZ R144, R144, R149, R151 ;  /* 0x0000009590907223 */ /* 0x000fe20000010097 */
[----:B----4-:R-:W-:Y:S01]  /*4620*/  @!P6 FADD.FTZ R7, R7, R128 ;  /* 0x000000800707e221 */ /* 0x010fe20000010000 */
[----:B------:R-:W-:Y:S01]  /*4630*/  ISETP.GT.AND P6, PT, R87, 0xf, PT ;  /* 0x0000000f5700780c */ /* 0x000fe20003fc4270 */
[-C--:B------:R-:W-:Y:S01]  /*4640*/  FFMA.FTZ R37, R20, R145.reuse, -R37 ;  /* 0x0000009114257223 */ /* 0x080fe20000010825 */
[----:B------:R-:W-:Y:S01]  /*4650*/  FMUL.FTZ R145, R21, R145 ;  /* 0x0000009115917220 */ /* 0x000fe20000410000 */
[----:B------:R-:W-:Y:S01]  /*4660*/  FFMA.FTZ R128, R135, R39, R36 ;  /* 0x0000002787807223 */ /* 0x000fe20000010024 */
[----:B------:R-:W-:Y:S01]  /*4670*/  FFMA.FTZ R139, R101, R139, R144 ;  /* 0x0000008b658b7223 */ /* 0x000fe20000010090 */
[----:B------:R-:W-:Y:S01]  /*4680*/  FMUL.FTZ R137, R142, R37 ;  /* 0x000000258e897220 */ /* 0x000fe20000410000 */
[C---:B------:R-:W-:Y:S01]  /*4690*/  FFMA.FTZ R37, R20.reuse, R143, -R2 ;  /* 0x0000008f14257223 */ /* 0x040fe20000010802 */
[----:B------:R-:W-:Y:S01]  /*46a0*/  FFMA.FTZ R145, R20, R39, R145 ;  /* 0x0000002714917223 */ /* 0x000fe20000010091 */
[----:B------:R0:W2:Y:S01]  /*46b0*/  SHFL.DOWN PT, R2, R5, 0x10, 0x1f ;  /* 0x0a001f0005027f89 */ /* 0x0000a200000e0000 */
[----:B------:R-:W-:Y:S01]  /*46c0*/  FADD.FTZ R98, R139, R98 ;  /* 0x000000628b627221 */ /* 0x000fe20000010000 */
[----:B------:R-:W-:Y:S01]  /*46d0*/  FMUL.FTZ R135, R136, R37 ;  /* 0x0000002588877220 */ /* 0x000fe20000410000 */
[----:B------:R-:W-:Y:S01]  /*46e0*/  FFMA.FTZ R134, R134, R145, R137 ;  /* 0x0000009186867223 */ /* 0x000fe20000010089 */
[----:B------:R0:W3:Y:S04]  /*46f0*/  SHFL.DOWN PT, R37, R4, 0x10, 0x1f ;  /* 0x0a001f0004257f89 */ /* 0x0000e800000e0000 */
[----:B------:R0:W4:Y:S04]  /*4700*/  SHFL.DOWN PT, R39, R6, 0x10, 0x1f ;  /* 0x0a001f0006277f89 */ /* 0x00012800000e0000 */
[----:B------:R0:W0:Y:S01]  /*4710*/  SHFL.DOWN PT, R36, R7, 0x10, 0x1f ;  /* 0x0a001f0007247f89 */ /* 0x00002200000e0000 */
[----:B------:R-:W-:Y:S05]  /*4720*/  @P6 BRA `(.L_x_17716) ;  /* 0x0000000000186947 */ /* 0x000fea0003800000 */
[----:B------:R-:W-:Y:S01]  /*4730*/  ISETP.NE.AND P6, PT, R87, RZ, PT ;  /* 0x000000ff5700720c */ /* 0x000fe20003fc5270 */
[----:B0--3--:R-:W-:Y:S01]  /*4740*/  FADD.FTZ R4, R4, R37 ;  /* 0x0000002504047221 */ /* 0x009fe20000010000 */
[----:B--2---:R-:W-:Y:S01]  /*4750*/  FADD.FTZ R5, R5, R2 ;  /* 0x0000000205057221 */ /* 0x004fe20000010000 */
[----:B----4-:R-:W-:Y:S01]  /*4760*/  FADD.FTZ R6, R6, R39 ;  /* 0x0000002706067221 */ /* 0x010fe20000010000 */
[----:B------:R-:W-:-:S09]  /*4770*/  FADD.FTZ R7, R7, R36 ;  /* 0x0000002407077221 */ /* 0x000fd20000010000 */
[----:B------:R0:W-:Y:S02]  /*4780*/  @!P6 STS.128 [UR6+0x640], R4 ;  /* 0x00064004ff00e988 */ /* 0x0001e40008000c06 */
.L_x_17716:
[----:B------:R-:W-:Y:S05]  /*4790*/  BSYNC.RECONVERGENT B0 ;  /* 0x0000000000007941 */ /* 0x000fea0003800200 */
.L_x_17715:
[CC--:B---3--:R-:W-:Y:S01]  /*47a0*/  FMUL.FTZ R37, R21.reuse, R140.reuse ;  /* 0x0000008c15257220 */ /* 0x0c8fe20000410000 */
[C---:B0-----:R-:W-:Y:S01]  /*47b0*/  FMUL.FTZ R36, R21.reuse, R143 ;  /* 0x0000008f15247220 */ /* 0x041fe20000410000 */
[----:B------:R-:W-:Y:S01]  /*47c0*/  FMUL.FTZ R21, R21, R133 ;  /* 0x0000008515157220 */ /* 0x000fe20000410000 */
[----:B------:R-:W-:Y:S01]  /*47d0*/  FMUL.FTZ R131, R131, R143 ;  /* 0x0000008f83837220 */ /* 0x000fe20000410000 */
[C---:B------:R-:W-:Y:S01]  /*47e0*/  FFMA.FTZ R37, R20.reuse, R133, -R37 ;  /* 0x0000008514257223 */ /* 0x040fe20000010825 */
[C---:B----4-:R-:W-:Y:S01]  /*47f0*/  FFMA.FTZ R39, R20.reuse, R141, R36 ;  /* 0x0000008d14277223 */ /* 0x050fe20000010024 */
[----:B--2---:R-:W-:Y:S01]  /*4800*/  FMUL.FTZ R2, R129, R133 ;  /* 0x0000008581027220 */ /* 0x004fe20000410000 */
        /* <DEDUP_REMOVED lines=28> */
.L_x_17718:
[----:B------:R-:W-:Y:S05]  /*49d0*/  BSYNC.RECONVERGENT B0 ;  /* 0x0000000000007941 */ /* 0x000fea0003800200 */
.L_x_17717:
[----:B------:R-:W-:-:S04]  /*49e0*/  UIADD3 UR4, UPT, UPT, UR4, 0x1, URZ ;  /* 0x0000000104047890 */ /* 0x000fc8000fffe0ff */
[----:B------:R-:W-:-:S09]  /*49f0*/  UISETP.GE.AND UP0, UPT, UR4, UR9, UPT ;  /* 0x000000090400728c */ /* 0x000fd2000bf06270 */
[----:B------:R-:W-:Y:S05]  /*4a00*/  BRA.U !UP0, `(.L_x_17719) ;  /* 0xffffffd508247547 */ /* 0x000fea000b83ffff */
.L_x_17685:
[----:B------:R-:W-:Y:S01]  /*4a10*/  BAR.SYNC.DEFER_BLOCKING 0x0 ;  /* 0x0000000000007b1d */ /* 0x000fe20000010000 */
[-C--:B------:R-:W-:Y:S02]  /*4a20*/  ISETP.GE.AND P0, PT, R66, R85.reuse, PT ;  /* 0x000000554200720c */ /* 0x080fe40003f06270 */
[-C--:B------:R-:W-:Y:S02]  /*4a30*/  ISETP.GE.AND P1, PT, R70, R85.reuse, PT ;  /* 0x000000554600720c */ /* 0x080fe40003f26270 */
[----:B------:R-:W-:-:S03]  /*4a40*/  ISETP.GE.AND P2, PT, R76, R85, PT ;  /* 0x000000554c00720c */ /* 0x000fc60003f46270 */
[----:B------:R-:W2:Y:S01]  /*4a50*/  LDC.64 R28, c[0x0][0x4f8] ;  /* 0x00013e00ff1c7b82 */ /* 0x000ea20000000a00 */
[----:B------:R-:W-:Y:S01]  /*4a60*/  ISETP.GE.AND P3, PT, R77, R85, PT ;  /* 0x000000554d00720c */ /* 0x000fe20003f66270 */
[----:B------:R-:W3:Y:S01]  /*4a70*/  LDCU.64 UR8, c[0x0][0x500] ;  /* 0x0000a000ff0877ac */ /* 0x000ee20008000a00 */
[----:B------:R-:W-:Y:S02]  /*4a80*/  PRMT R3, RZ, 0x7610, R3 ;  /* 0x00007610ff037816 */ /* 0x000fe40000000003 */
[----:B0-----:R-:W-:Y:S01]  /*4a90*/  PRMT R5, RZ, 0x7610, R5 ;  /* 0x00007610ff057816 */ /* 0x001fe20000000005 */
[----:B------:R-:W0:Y:S01]  /*4aa0*/  LDCU.64 UR10, c[0x0][0x550] ;  /* 0x0000aa00ff0a77ac */ /* 0x000e220008000a00 */
[----:B------:R-:W-:Y:S02]  /*4ab0*/  PRMT R7, RZ, 0x7610, R7 ;  /* 0x00007610ff077816 */ /* 0x000fe40000000007 */
        /* <DEDUP_REMOVED lines=16> */
[----:B------:R-:W-:Y:S04]  /*4bc0*/  LDS.U16 R7, [R86] ;  /* 0x0000000056077984 */ /* 0x000fe80000000400 */
[----:B------:R-:W-:Y:S01]  /*4bd0*/  LDS.U16 R9, [R86+0x40] ;  /* 0x0000400056097984 */ /* 0x000fe20000000400 */
[--C-:B--2---:R-:W-:Y:S02]  /*4be0*/  HADD2.F32 R11, -RZ, R20.reuse.H0_H0 ;  /* 0x20000014ff0b7230 */ /* 0x104fe40000004100 */
[--C-:B------:R-:W-:Y:S01]  /*4bf0*/  HADD2.F32 R3, -RZ, R21.reuse.H0_H0 ;  /* 0x20000015ff037230 */ /* 0x100fe20000004100 */
[----:B------:R-:W-:Y:S01]  /*4c00*/  LDS.U16 R23, [R86+0xc0] ;  /* 0x0000c00056177984 */ /* 0x000fe20000000400 */
[----:B------:R-:W-:Y:S02]  /*4c10*/  HADD2.F32 R5, -RZ, R21.H1_H1 ;  /* 0x30000015ff057230 */ /* 0x000fe40000004100 */
[--C-:B------:R-:W-:Y:S01]  /*4c20*/  FADD.FTZ R0, R11, R42.reuse ;  /* 0x0000002a0b007221 */ /* 0x100fe20000010000 */
[----:B------:R-:W-:Y:S01]  /*4c30*/  HADD2.F32 R11, -RZ, R20.H1_H1 ;  /* 0x30000014ff0b7230 */ /* 0x000fe20000004100 */
[----:B------:R-:W-:Y:S01]  /*4c40*/  LDS.U16 R21, [R86+0x80] ;  /* 0x0000800056157984 */ /* 0x000fe20000000400 */
[--C-:B------:R-:W-:Y:S01]  /*4c50*/  FADD.FTZ R3, R3, R42.reuse ;  /* 0x0000002a03037221 */ /* 0x100fe20000010000 */
[--C-:B------:R-:W-:Y:S01]  /*4c60*/  FADD.FTZ R5, R5, R42.reuse ;  /* 0x0000002a05057221 */ /* 0x100fe20000010000 */
[----:B------:R-:W-:Y:S01]  /*4c70*/  FSETP.GTU.FTZ.AND P2, PT, R0, 20, PT ;  /* 0x41a000000000780b */ /* 0x000fe20003f5c000 */
[----:B------:R-:W-:Y:S01]  /*4c80*/  FADD.FTZ R11, R11, R42 ;  /* 0x0000002a0b0b7221 */ /* 0x000fe20000010000 */
[----:B------:R-:W-:Y:S01]  /*4c90*/  @!P0 STS [UR6+0x100], R85 ;  /* 0x00010055ff008988 */ /* 0x000fe20008000806 */
[----:B------:R-:W-:Y:S03]  /*4ca0*/  BAR.SYNC.DEFER_BLOCKING 0x0 ;  /* 0x0000000000007b1d */ /* 0x000fe60000010000 */
[----:B------:R-:W-:-:S02]  /*4cb0*/  FSETP.GTU.FTZ.AND P3, PT, R11, 20, PT ;  /* 0x41a000000b00780b */ /* 0x000fc40003f7c000 */
[----:B------:R-:W-:Y:S02]  /*4cc0*/  FSETP.GTU.FTZ.AND P4, PT, R3, 20, PT ;  /* 0x41a000000300780b */ /* 0x000fe40003f9c000 */
[----:B------:R-:W-:-:S03]  /*4cd0*/  FSETP.GTU.FTZ.AND P1, PT, R5, 20, PT ;  /* 0x41a000000500780b */ /* 0x000fc60003f3c000 */
[----:B------:R-:W-:-:S06]  /*4ce0*/  @!P2 FMUL.FTZ R0, R0, -1.4426950216293334961 ;  /* 0xbfb8aa3b0000a820 */ /* 0x000fcc0000410000 */
[----:B------:R-:W2:Y:S01]  /*4cf0*/  @!P2 MUFU.EX2 R0, R0 ;  /* 0x000000000000a308 */ /* 0x000ea20000000800 */
[----:B------:R-:W-:Y:S01]  /*4d00*/  @!P3 FMUL.FTZ R2, R11, -1.4426950216293334961 ;  /* 0xbfb8aa3b0b02b820 */ /* 0x000fe20000410000 */
[----:B------:R-:W-:Y:S01]  /*4d10*/  SHF.R.S32.HI R11, RZ, 0x1f, R10 ;  /* 0x0000001fff0b7819 */ /* 0x000fe2000001140a */
[----:B------:R-:W-:Y:S01]  /*4d20*/  @!P4 FMUL.FTZ R3, R3, -1.4426950216293334961 ;  /* 0xbfb8aa3b0303c820 */ /* 0x000fe20000410000 */
[----:B------:R-:W-:-:S04]  /*4d30*/  @!P1 FMUL.FTZ R6, R5, -1.4426950216293334961 ;  /* 0xbfb8aa3b05069820 */ /* 0x000fc80000410000 */
        /* <DEDUP_REMOVED lines=15> */
[C---:B------:R-:W-:Y:S01]  /*4e30*/  IADD3 R3, P5, PT, R66.reuse, R2, RZ ;  /* 0x0000000242037210 */ /* 0x040fe20007fbe0ff */
[----:B------:R-:W2:Y:S01]  /*4e40*/  @!P1 MUFU.EX2 R6, R6 ;  /* 0x0000000600069308 */ /* 0x000ea20000000800 */
[----:B---3--:R-:W-:Y:S01]  /*4e50*/  @!P3 FMUL.FTZ R95, R95, R4 ;  /* 0x000000045f5fb220 */ /* 0x008fe20000410000 */
[----:B------:R-:W3:Y:S01]  /*4e60*/  LDCU.64 UR8, c[0x0][0x560] ;  /* 0x0000ac00ff0877ac */ /* 0x000ee20008000a00 */
[----:B------:R-:W-:Y:S02]  /*4e70*/  IADD3.X R0, PT, PT, RZ, R0, RZ, P5, !PT ;  /* 0x00000000ff007210 */ /* 0x000fe40002ffe4ff */
[-C--:B----4-:R-:W-:Y:S01]  /*4e80*/  ISETP.GE.AND P3, PT, R66, R25.reuse, PT ;  /* 0x000000194200720c */ /* 0x090fe20003f66270 */
[----:B------:R-:W-:Y:S01]  /*4e90*/  FADD.FTZ R44, R44, R95 ;  /* 0x0000005f2c2c7221 */ /* 0x000fe20000010000 */
[-C--:B------:R-:W-:Y:S01]  /*4ea0*/  ISETP.GE.AND P2, PT, R70, R25.reuse, PT ;  /* 0x000000194600720c */ /* 0x080fe20003f46270 */
[----:B-----5:R-:W-:Y:S01]  /*4eb0*/  @!P4 FMUL.FTZ R93, R93, R8 ;  /* 0x000000085d5dc220 */ /* 0x020fe20000410000 */
[----:B------:R-:W-:-:S02]  /*4ec0*/  ISETP.GE.AND P4, PT, R76, R25, PT ;  /* 0x000000194c00720c */ /* 0x000fc40003f86270 */
[----:B------:R-:W-:Y:S02]  /*4ed0*/  ISETP.GE.AND P5, PT, R77, R25, PT ;  /* 0x000000194d00720c */ /* 0x000fe40003fa6270 */
[----:B0-----:R-:W-:Y:S02]  /*4ee0*/  LEA R2, P6, R3, UR10, 0x1 ;  /* 0x0000000a03027c11 */ /* 0x001fe4000f8c08ff */
[----:B------:R-:W-:Y:S01]  /*4ef0*/  F2FP.F16.F32.PACK_AB R26, R95, R96 ;  /* 0x000000605f1a723e */ /* 0x000fe200000000ff */
[----:B--2---:R-:W-:Y:S01]  /*4f00*/  @!P1 FADD.FTZ R6, R6, 1 ;  /* 0x3f80000006069421 */ /* 0x004fe20000010000 */
[----:B------:R-:W-:-:S03]  /*4f10*/  LEA.HI.X R3, R3, UR11, R0, 0x1, P6 ;  /* 0x0000000b03037c11 */ /* 0x000fc6000b0f0c00 */
[----:B------:R-:W0:Y:S02]  /*4f20*/  @!P1 MUFU.RCP R29, R6 ;  /* 0x00000006001d9308 */ /* 0x000e240000001000 */
[----:B------:R-:W-:Y:S04]  /*4f30*/  @!P3 STG.E.U16 desc[UR16][R2.64], R7 ;  /* 0x000000070200b986 */ /* 0x000fe8000c101510 */
[----:B------:R-:W-:Y:S04]  /*4f40*/  @!P2 STG.E.U16 desc[UR16][R2.64+0x40], R9 ;  /* 0x000040090200a986 */ /* 0x000fe8000c101510 */
[----:B------:R-:W-:Y:S04]  /*4f50*/  @!P4 STG.E.U16 desc[UR16][R2.64+0x80], R21 ;  /* 0x000080150200c986 */ /* 0x000fe8000c101510 */
[----:B------:R2:W-:Y:S01]  /*4f60*/  @!P5 STG.E.U16 desc[UR16][R2.64+0xc0], R23 ;  /* 0x0000c0170200d986 */ /* 0x0005e2000c101510 */
[----:B0-----:R-:W-:-:S02]  /*4f70*/  @!P1 FMUL.FTZ R98, R98, R29 ;  /* 0x0000001d62629220 */ /* 0x001fc40000410000 */
[----:B------:R-:W0:Y:S03]  /*4f80*/  LDC.64 R28, c[0x0][0x518] ;  /* 0x00014600ff1c7b82 */ /* 0x000e260000000a00 */
[----:B------:R-:W-:-:S05]  /*4f90*/  F2FP.F16.F32.PACK_AB R27, R98, R93 ;  /* 0x0000005d621b723e */ /* 0x000fca00000000ff */
[----:B------:R-:W-:Y:S01]  /*4fa0*/  BAR.SYNC.DEFER_BLOCKING 0x0 ;  /* 0x0000000000007b1d */ /* 0x000fe20000010000 */
[----:B------:R-:W-:-:S04]  /*4fb0*/  FADD.FTZ R93, R44, R93 ;  /* 0x0000005d2c5d7221 */ /* 0x000fc80000010000 */
[----:B------:R-:W-:Y:S01]  /*4fc0*/  FADD.FTZ R44, R93, R98 ;  /* 0x000000625d2c7221 */ /* 0x000fe20000010000 */
[----:B0-----:R-:W-:Y:S01]  /*4fd0*/  IMAD.WIDE.U32 R10, R28, UR18, R10 ;  /* 0x000000121c0a7c25 */ /* 0x001fe2000f8e000a */
[----:B------:R-:W-:Y:S01]  /*4fe0*/  STS.64 [R97], R26 ;  /* 0x0000001a61007388 */ /* 0x000fe20000000a00 */
[----:B------:R-:W-:-:S03]  /*4ff0*/  NOP ;  /* 0x0000000000007918 */ /* 0x000fc60000000000 */
[----:B------:R-:W-:Y:S01]  /*5000*/  LDS.U16 R5, [R86] ;  /* 0x0000000056057984 */ /* 0x000fe20000000400 */
[----:B------:R-:W-:-:S03]  /*5010*/  IMAD R11, R29, UR18, R11 ;  /* 0x000000121d0b7c24 */ /* 0x000fc6000f8e020b */
        /* <DEDUP_REMOVED lines=9> */
[----:B------:R-:W-:-:S04]  /*50b0*/  IADD3 R3, P4, PT, R66, R2, RZ ;  /* 0x0000000242037210 */ /* 0x000fc80007f9e0ff */
[----:B------:R-:W-:Y:S02]  /*50c0*/  IADD3.X R0, PT, PT, RZ, R0, RZ, P4, !PT ;  /* 0x00000000ff007210 */ /* 0x000fe400027fe4ff */
[----:B---3--:R-:W-:-:S04]  /*50d0*/  LEA R2, P4, R3, UR8, 0x1 ;  /* 0x0000000803027c11 */ /* 0x008fc8000f8808ff */
[----:B------:R-:W-:Y:S02]  /*50e0*/  LEA.HI.X R3, R3, UR9, R0, 0x1, P4 ;  /* 0x0000000903037c11 */ /* 0x000fe4000a0f0c00 */
[----:B------:R-:W-:Y:S02]  /*50f0*/  IADD3 R53, P4, PT, R53, -0x100, RZ ;  /* 0xffffff0035357810 */ /* 0x000fe40007f9e0ff */
[-C--:B0-----:R-:W-:Y:S02]  /*5100*/  ISETP.GE.AND P0, PT, R66, R21.reuse, PT ;  /* 0x000000154200720c */ /* 0x081fe40003f06270 */
        /* <DEDUP_REMOVED lines=17> */
.L_x_17676:
[----:B0-----:R-:W0:Y:S01]  /*5220*/  LDC.64 R8, c[0x0][0x548] ;  /* 0x00015200ff087b82 */ /* 0x001e220000000a00 */
        /* <DEDUP_REMOVED lines=33> */
.L_x_17722:
[----:B------:R-:W-:Y:S05]  /*5440*/  BSYNC.RECONVERGENT B0 ;  /* 0x0000000000007941 */ /* 0x000fea0003800200 */
.L_x_17721:
[----:B------:R-:W-:Y:S05]  /*5450*/  @!P0 BRA `(.L_x_17723) ;  /* 0x0000000000688947 */ /* 0x000fea0003800000 */
[----:B------:R-:W-:Y:S06]  /*5460*/  BAR.SYNC.DEFER_BLOCKING 0x0 ;  /* 0x0000000000007b1d */ /* 0x000fec0000010000 */
[----:B------:R-:W-:Y:S01]  /*5470*/  BSSY.RECONVERGENT B0, `(.L_x_17723) ;  /* 0x0000018000007945 */ /* 0x000fe20003800200 */
[----:B--2---:R-:W2:Y:S01]  /*5480*/  SHFL.DOWN P0, R3, R44, 0x1, 0x1f ;  /* 0x08201f002c037f89 */ /* 0x004ea20000000000 */
[----:B0-----:R-:W0:Y:S01]  /*5490*/  S2R R4, SR_LANEID ;  /* 0x0000000000047919 */ /* 0x001e220000000000 */
[----:B------:R-:W3:Y:S01]  /*54a0*/  S2R R6, SR_TID.X ;  /* 0x0000000000067919 */ /* 0x000ee20000002100 */
        /* <DEDUP_REMOVED lines=20> */
.L_x_17724:
[----:B------:R-:W-:Y:S05]  /*55f0*/  BSYNC.RECONVERGENT B0 ;  /* 0x0000000000007941 */ /* 0x000fea0003800200 */
.L_x_17723:
[----:B------:R-:W-:Y:S05]  /*5600*/  @P2 EXIT ;  /* 0x000000000000294d */ /* 0x000fea0003800000 */
[----:B------:R-:W0:Y:S01]  /*5610*/  LDCU.64 UR8, c[0x0][0x4e8] ;  /* 0x00009d00ff0877ac */ /* 0x000e220008000a00 */
[----:B------:R-:W3:Y:S01]  /*5620*/  S2UR UR5, SR_CgaCtaId ;  /* 0x00000000000579c3 */ /* 0x000ee20000008800 */
[----:B------:R-:W-:Y:S01]  /*5630*/  BSSY.RECONVERGENT B0, `(.L_x_17725) ;  /* 0x0000024000007945 */ /* 0x000fe20003800200 */
[----:B------:R-:W-:Y:S01]  /*5640*/  UMOV UR4, 0x400 ;  /* 0x0000040000047882 */ /* 0x000fe20000000000 */
[----:B------:R-:W4:Y:S01]  /*5650*/  LDCU UR6, c[0x0][0x360] ;  /* 0x00006c00ff0677ac */ /* 0x000f220008000800 */
[----:B------:R-:W1:Y:S01]  /*5660*/  LDCU.64 UR10, c[0x0][0x4b0] ;  /* 0x00009600ff0a77ac */ /* 0x000e620008000a00 */
[----:B------:R-:W1:Y:S01]  /*5670*/  LDCU.64 UR12, c[0x0][0x530] ;  /* 0x0000a600ff0c77ac */ /* 0x000e620008000a00 */
[----:B------:R-:W1:Y:S01]  /*5680*/  LDCU.64 UR14, c[0x0][0x4f0] ;  /* 0x00009e00ff0e77ac */ /* 0x000e620008000a00 */
[C---:B0-2---:R-:W-:Y:S01]  /*5690*/  IMAD.WIDE.U32 R6, R41.reuse, UR8, RZ ;  /* 0x0000000829067c25 */ /* 0x045fe2000f8e00ff */
[----:B------:R-:W0:Y:S03]  /*56a0*/  LDCU.64 UR18, c[0x0][0x540] ;  /* 0x0000a800ff1277ac */ /* 0x000e260008000a00 */
[----:B------:R-:W-:Y:S01]  /*56b0*/  IMAD R41, R41, UR9, R7 ;  /* 0x0000000929297c24 */ /* 0x000fe2000f8e0207 */
[----:B-1-34-:R-:W-:-:S12]  /*56c0*/  ULEA UR4, UR5, UR4, 0x18 ;  /* 0x0000000405047291 */ /* 0x01afd8000f8ec0ff */
.L_x_17726:
        /* <DEDUP_REMOVED lines=27> */
.L_x_17725:
[----:B------:R-:W-:Y:S05]  /*5880*/  EXIT ;  /* 0x000000000000794d */ /* 0x000fea0003800000 */
.L_x_17727:
        /* <DEDUP_REMOVED lines=15> */
.L_x_18801:


//--------------------- .text._Z25selective_scan_bwd_kernelI32Selective_Scan_bwd_kernel_traitsILi32ELi4ELb0ELb1ELb0ELb1ELb1EN3c104HalfENS1_7complexIfEEEEv12SSMParamsBwd --------------------------
	.section	.text._Z25selective_scan_bwd_kernelI32Selective_Scan_bwd_kernel_traitsILi32ELi4ELb0ELb1ELb0ELb1ELb1EN3c104HalfENS1_7complexIfEEEEv12SSMParamsBwd,"ax",@progbits
	.align	128
        .global         _Z25selective_scan_bwd_kernelI32Selective_Scan_bwd_kernel_traitsILi32ELi4ELb0ELb1ELb0ELb1ELb1EN3c104HalfENS1_7complexIfEEEEv12SSMParamsBwd
        .type           _Z25selective_scan_bwd_kernelI32Selective_Scan_bwd_kernel_traitsILi32ELi4ELb0ELb1ELb0ELb1ELb1EN3c104HalfENS1_7complexIfEEEEv12SSMParamsBwd,@function
        .size           _Z25selective_scan_bwd_kernelI32Selective_Scan_bwd_kernel_traitsILi32ELi4ELb0ELb1ELb0ELb1ELb1EN3c104HalfENS1_7complexIfEEEEv12SSMParamsBwd,(.L_x_18802 - _Z25selective_scan_bwd_kernelI32Selective_Scan_bwd_kernel_traitsILi32ELi4ELb0ELb1ELb0ELb1ELb1EN3c104HalfENS1_7complexIfEEEEv12SSMParamsBwd)
        .other          _Z25selective_scan_bwd_kernelI32Selective_Scan_bwd_kernel_traitsILi32ELi4ELb0ELb1ELb0ELb1ELb1EN3c104HalfENS1_7complexIfEEEEv12SSMParamsBwd,@"STO_CUDA_ENTRY STV_DEFAULT"
_Z25selective_scan_bwd_kernelI32Selective_Scan_bwd_kernel_traitsILi32ELi4ELb0ELb1ELb0ELb1ELb1EN3c104HalfENS1_7complexIfEEEEv12SSMParamsBwd:
.text._Z25selective_scan_bwd_kernelI32Selective_Scan_bwd_kernel_traitsILi32ELi4ELb0ELb1ELb0ELb1ELb1EN3c104HalfENS1_7complexIfEEEEv12SSMParamsBwd:
        /* <DEDUP_REMOVED lines=119> */
[C---:B------:R-:W-:Y:S01]  /*0770*/  IMAD.WIDE.U32 R14, R39.reuse, R44, RZ ;  /* 0x0000002c270e7225 */ /* 0x040fe200078e00ff */
        /* <DEDUP_REMOVED lines=71> */
.L_x_17773:
        /* <DEDUP_REMOVED lines=33> */
[----:B---3--:R1:W-:Y:S04]  /*0e00*/  STS.U16 [R84+0x40], R7 ;  /* 0x0000400754007388 */ /* 0x0083e80000000400 */
[----:B----4-:R2:W-:Y:S01]  /*0e10*/  STS.U16 [R84+0x80], R19 ;  /* 0x0000801354007388 */ /* 0x0105e20000000400 */
[----:B------:R-:W-:Y:S01]  /*0e20*/  IADD3 R20, P4, PT, R20, R53, RZ ;  /* 0x0000003514147210 */ /* 0x000fe20007f9e0ff */
[----:B0-----:R-:W0:Y:S02]  /*0e30*/  LDC.64 R4, c[0x0][0x418] ;  /* 0x00010600ff047b82 */ /* 0x001e240000000a00 */
[----:B------:R3:W-:Y:S01]  /*0e40*/  STS.U16 [R84+0xc0], R21 ;  /* 0x0000c01554007388 */ /* 0x0007e20000000400 */
[----:B------:R-:W-:-:S03]  /*0e50*/  NOP ;  /* 0x0000000000007918 */ /* 0x000fc60000000000 */
[----:B------:R-:W-:Y:S01]  /*0e60*/  LDS.64 R2, [R18+UR6] ;  /* 0x0000000612027984 */ /* 0x000fe20008000a00 */
[----:B------:R-:W-:Y:S01]  /*0e70*/  PRMT R33, RZ, 0x7610, R33 ;  /* 0x00007610ff217816 */ /* 0x000fe20000000021 */
[----:B-1----:R-:W1:Y:S08]  /*0e80*/  LDC.64 R6, c[0x0][0x410] ;  /* 0x00010400ff067b82 */ /* 0x002e700000000a00 */
[----:B------:R-:W-:Y:S06]  /*0e90*/  BAR.SYNC.DEFER_BLOCKING 0x0 ;  /* 0x0000000000007b1d */ /* 0x000fec0000010000 */
[----:B------:R-:W4:Y:S04]  /*0ea0*/  @!P0 LDG.E.U16 R23, desc[UR16][R8.64] ;  /* 0x0000001008178981 */ /* 0x000f28000c1e1500 */
[----:B------:R-:W4:Y:S04]  /*0eb0*/  @!P1 LDG.E.U16 R25, desc[UR16][R8.64+0x40] ;  /* 0x0000401008199981 */ /* 0x000f28000c1e1500 */
[----:B------:R-:W4:Y:S04]  /*0ec0*/  @!P2 LDG.E.U16 R27, desc[UR16][R8.64+0x80] ;  /* 0x00008010081ba981 */ /* 0x000f28000c1e1500 */
[----:B------:R-:W4:Y:S01]  /*0ed0*/  @!P3 LDG.E.U16 R29, desc[UR16][R8.64+0xc0] ;  /* 0x0000c010081db981 */ /* 0x000f22000c1e1500 */
[----:B--2---:R-:W-:-:S02]  /*0ee0*/  PRMT R19, RZ, 0x7610, R19 ;  /* 0x00007610ff137816 */ /* 0x004fc40000000013 */
[----:B------:R-:W-:Y:S02]  /*0ef0*/  PRMT R35, RZ, 0x7610, R35 ;  /* 0x00007610ff237816 */ /* 0x000fe40000000023 */
[----:B------:R-:W-:Y:S02]  /*0f00*/  PRMT R37, RZ, 0x7610, R37 ;  /* 0x00007610ff257816 */ /* 0x000fe40000000025 */
[----:B---3--:R-:W-:Y:S01]  /*0f10*/  IADD3.X R21, PT, PT, RZ, R54, RZ, P4, !PT ;  /* 0x00000036ff157210 */ /* 0x008fe200027fe4ff */
[----:B----4-:R-:W-:Y:S04]  /*0f20*/  STS.U16 [R84], R23 ;  /* 0x0000001754007388 */ /* 0x010fe80000000400 */
[----:B------:R-:W-:Y:S04]  /*0f30*/  STS.U16 [R84+0x40], R25 ;  /* 0x0000401954007388 */ /* 0x000fe80000000400 */
        /* <DEDUP_REMOVED lines=54> */
.L_x_17730:
[----:B------:R-:W-:Y:S05]  /*12a0*/  BSYNC.RECONVERGENT B0 ;  /* 0x0000000000007941 */ /* 0x000fea0003800200 */
.L_x_17729:
[----:B--2---:R-:W-:Y:S01]  /*12b0*/  HADD2.F32 R19, -RZ, R89.H1_H1 ;  /* 0x30000059ff137230 */ /* 0x004fe20000004100 */
        /* <DEDUP_REMOVED lines=34> */
.L_x_17732:
[----:B------:R-:W-:Y:S05]  /*14e0*/  BSYNC.RECONVERGENT B0 ;  /* 0x0000000000007941 */ /* 0x000fea0003800200 */
.L_x_17731:
[----:B------:R-:W-:Y:S01]  /*14f0*/  HFMA2 R87, -RZ, RZ, 0, 0 ;  /* 0x00000000ff577431 */ /* 0x000fe200000001ff */
[----:B------:R-:W-:Y:S01]  /*1500*/  BSSY.RECONVERGENT B0, `(.L_x_17733) ;  /* 0x0000022000007945 */ /* 0x000fe20003800200 */
[----:B------:R-:W-:Y:S01]  /*1510*/  FSETP.GTU.FTZ.AND P5, PT, R94, 20, PT ;  /* 0x41a000005e00780b */ /* 0x000fe20003fbc000 */
[----:B------:R-:W-:Y:S02]  /*1520*/  IMAD.WIDE.U32 R20, R6, UR18, R86 ;  /* 0x0000001206147c25 */ /* 0x000fe4000f8e0056 */
[----:B------:R-:W-:Y:S10]  /*1530*/  @P4 BRA `(.L_x_17734) ;  /* 0x0000000000784947 */ /* 0x000ff40003800000 */
        /* <DEDUP_REMOVED lines=30> */
.L_x_17734:
[----:B------:R-:W-:Y:S05]  /*1720*/  BSYNC.RECONVERGENT B0 ;  /* 0x0000000000007941 */ /* 0x000fea0003800200 */
.L_x_17733:
[----:B------:R-:W-:Y:S04]  /*1730*/  BSSY.RECONVERGENT B0, `(.L_x_17735) ;  /* 0x0000020000007945 */ /* 0x000fe80003800200 */
        /* <DEDUP_REMOVED lines=31> */
.L_x_17736:
[----:B------:R-:W-:Y:S05]  /*1930*/  BSYNC.RECONVERGENT B0 ;  /* 0x0000000000007941 */ /* 0x000fea0003800200 */
.L_x_17735:
[----:B------:R-:W0:Y:S01]  /*1940*/  LDCU.64 UR8, c[0x0][0x488] ;  /* 0x00009100ff0877ac */ /* 0x000e220008000a00 */
[----:B------:R-:W-:Y:S01]  /*1950*/  LDS.64 R32, [R18+UR6] ;  /* 0x0000000612207984 */ /* 0x000fe20008000a00 */
        /* <DEDUP_REMOVED lines=23> */
[----:B-1----:R-:W-:-:S04]  /*1ad0*/  IMAD.WIDE.U32 R4, R26, UR18, R86 ;  /* 0x000000121a047c25 */ /* 0x002fc8000f8e0056 */
[----:B------:R-:W-:Y:S01]  /*1ae0*/  IMAD R5, R27, UR18, R5 ;  /* 0x000000121b057c24 */ /* 0x000fe2000f8e0205 */
[----:B------:R-:W-:Y:S01]  /*1af0*/  PRMT R27, RZ, 0x7610, R27 ;  /* 0x00007610ff1b7816 */ /* 0x000fe2000000001b */
[----:B---3--:R-:W-:Y:S01]  /*1b00*/  IMAD.WIDE.U32 R4, R39, R28, R4 ;  /* 0x0000001c27047225 */ /* 0x008fe200078e0004 */
[----:B0-----:R-:W-:-:S03]  /*1b10*/  PRMT R7, RZ, 0x7610, R7 ;  /* 0x00007610ff077816 */ /* 0x001fc60000000007 */
[----:B------:R-:W-:Y:S01]  /*1b20*/  IMAD R0, R39, R29, R5 ;  /* 0x0000001d27007224 */ /* 0x000fe200078e0205 */
[----:B------:R-:W-:Y:S02]  /*1b30*/  IADD3 R5, P4, PT, R64, R4, RZ ;  /* 0x0000000440057210 */ /* 0x000fe40007f9e0ff */
[----:B------:R-:W-:Y:S02]  /*1b40*/  PRMT R29, RZ, 0x7610, R29 ;  /* 0x00007610ff1d7816 */ /* 0x000fe4000000001d */
[----:B------:R-:W-:Y:S02]  /*1b50*/  IADD3.X R0, PT, PT, RZ, R0, RZ, P4, !PT ;  /* 0x00000000ff007210 */ /* 0x000fe400027fe4ff */
[----:B----4-:R-:W-:-:S04]  /*1b60*/  LEA R4, P4, R5, UR8, 0x1 ;  /* 0x0000000805047c11 */ /* 0x010fc8000f8808ff */
[----:B------:R-:W-:Y:S01]  /*1b70*/  LEA.HI.X R5, R5, UR9, R0, 0x1, P4 ;  /* 0x0000000905057c11 */ /* 0x000fe2000a0f0c00 */
[----:B------:R-:W0:Y:S01]  /*1b80*/  LDCU.64 UR8, c[0x0][0x510] ;  /* 0x0000a200ff0877ac */ /* 0x000e220008000a00 */
        /* <DEDUP_REMOVED lines=12> */
[--C-:B--2---:R-:W-:Y:S01]  /*1c50*/  HADD2.F32 R23, -RZ, R34.reuse.H1_H1 ;  /* 0x30000022ff177230 */ /* 0x104fe20000004100 */
[----:B------:R-:W-:Y:S01]  /*1c60*/  ISETP.NE.AND P5, PT, R46, RZ, PT ;  /* 0x000000ff2e00720c */ /* 0x000fe20003fa5270 */
[----:B------:R-:W-:Y:S01]  /*1c70*/  HADD2.F32 R30, -RZ, R35.H0_H0 ;  /* 0x20000023ff1e7230 */ /* 0x000fe20000004100 */
[----:B------:R-:W-:Y:S01]  /*1c80*/  UISETP.NE.U32.AND UP0, UPT, UR12, URZ, UPT ;  /* 0x000000ff0c00728c */ /* 0x000fe2000bf05070 */
[----:B------:R-:W-:-:S02]  /*1c90*/  HADD2.F32 R20, -RZ, R34.H0_H0 ;  /* 0x20000022ff147230 */ /* 0x000fc40000004100 */
[----:B------:R-:W-:Y:S01]  /*1ca0*/  FMUL.FTZ R6, R23, -1.4426950216293334961 ;  /* 0xbfb8aa3b17067820 */ /* 0x000fe20000410000 */
[----:B------:R-:W-:Y:S02]  /*1cb0*/  HADD2.F32 R34, -RZ, R35.H1_H1 ;  /* 0x30000023ff227230 */ /* 0x000fe40000004100 */
[----:B------:R-:W-:Y:S01]  /*1cc0*/  FMUL.FTZ R22, R30, -1.4426950216293334961 ;  /* 0xbfb8aa3b1e167820 */ /* 0x000fe20000410000 */
[----:B------:R-:W-:Y:S01]  /*1cd0*/  UISETP.NE.AND.EX UP0, UPT, UR13, URZ, UPT, UP0 ;  /* 0x000000ff0d00728c */ /* 0x000fe2000bf05300 */
[----:B------:R-:W-:Y:S01]  /*1ce0*/  FMUL.FTZ R0, R20, -1.4426950216293334961 ;  /* 0xbfb8aa3b14007820 */ /* 0x000fe20000410000 */
[----:B------:R-:W1:Y:S08]  /*1cf0*/  MUFU.EX2 R6, R6 ;  /* 0x0000000600067308 */ /* 0x000e700000000800 */
[----:B------:R-:W2:Y:S08]  /*1d00*/  MUFU.EX2 R22, R22 ;  /* 0x0000001600167308 */ /* 0x000eb00000000800 */
[----:B------:R-:W0:Y:S01]  /*1d10*/  MUFU.EX2 R0, R0 ;  /* 0x0000000000007308 */ /* 0x000e220000000800 */
[----:B-1----:R-:W-:Y:S01]  /*1d20*/  FADD.FTZ R5, R6, 1 ;  /* 0x3f80000006057421 */ /* 0x002fe20000010000 */
[----:B------:R-:W-:-:S06]  /*1d30*/  HADD2.F32 R6, -RZ, R32.H1_H1 ;  /* 0x30000020ff067230 */ /* 0x000fcc0000004100 */
[----:B------:R-:W1:Y:S01]  /*1d40*/  MUFU.RCP R24, R5 ;  /* 0x0000000500187308 */ /* 0x000e620000001000 */
[----:B--2---:R-:W-:Y:S01]  /*1d50*/  FADD.FTZ R25, R22, 1 ;  /* 0x3f80000016197421 */ /* 0x004fe20000010000 */
[----:B0-----:R-:W-:Y:S01]  /*1d60*/  FADD.FTZ R4, R0, 1 ;  /* 0x3f80000000047421 */ /* 0x001fe20000010000 */
[----:B------:R-:W-:-:S05]  /*1d70*/  HADD2.F32 R0, -RZ, R32.H0_H0 ;  /* 0x20000020ff007230 */ /* 0x000fca0000004100 */
[----:B------:R1:W0:Y:S02]  /*1d80*/  MUFU.RCP R21, R4 ;  /* 0x0000000400157308 */ /* 0x0002240000001000 */
[----:B-1----:R-:W-:Y:S01]  /*1d90*/  FADD.FTZ R4, -R24, 1 ;  /* 0x3f80000018047421 */ /* 0x002fe20000010100 */
[----:B0-----:R-:W-:-:S04]  /*1da0*/  FADD.FTZ R5, -R21, 1 ;  /* 0x3f80000015057421 */ /* 0x001fc80000010100 */
[----:B------:R-:W-:Y:S01]  /*1db0*/  FFMA.FTZ R5, R20, R5, 1 ;  /* 0x3f80000014057423 */ /* 0x000fe20000010005 */
[----:B---3--:R0:W-:Y:S04]  /*1dc0*/  STS.U16 [R84], R7 ;  /* 0x0000000754007388 */ /* 0x0081e80000000400 */
[----:B----4-:R-:W-:Y:S04]  /*1dd0*/  STS.U16 [R84+0x40], R27 ;  /* 0x0000401b54007388 */ /* 0x010fe80000000400 */
[----:B-----5:R-:W-:Y:S01]  /*1de0*/  STS.U16 [R84+0x80], R29 ;  /* 0x0000801d54007388 */ /* 0x020fe20000000400 */
[----:B0-----:R-:W-:-:S03]  /*1df0*/  FMUL.FTZ R7, R34, -1.4426950216293334961 ;  /* 0xbfb8aa3b22077820 */ /* 0x001fc60000410000 */
[----:B------:R0:W-:Y:S01]  /*1e00*/  STS.U16 [R84+0xc0], R19 ;  /* 0x0000c01354007388 */ /* 0x0001e20000000400 */
[----:B------:R-:W-:-:S03]  /*1e10*/  NOP ;  /* 0x0000000000007918 */ /* 0x000fc60000000000 */
[----:B------:R-:W1:Y:S01]  /*1e20*/  LDS.64 R36, [R89] ;  /* 0x0000000059247984 */ /* 0x000e620000000a00 */
[----:B------:R-:W2:Y:S01]  /*1e30*/  MUFU.EX2 R7, R7 ;  /* 0x0000000700077308 */ /* 0x000ea20000000800 */
[----:B0-----:R-:W-:-:S07]  /*1e40*/  HADD2.F32 R19, -RZ, R33.H1_H1 ;  /* 0x30000021ff137230 */ /* 0x001fce0000004100 */
[----:B------:R-:W0:Y:S01]  /*1e50*/  MUFU.RCP R27, R25 ;  /* 0x00000019001b7308 */ /* 0x000e220000001000 */
[----:B--2---:R-:W-:Y:S01]  /*1e60*/  FADD.FTZ R28, R7, 1 ;  /* 0x3f800000071c7421 */ /* 0x004fe20000010000 */
[----:B------:R-:W-:-:S06]  /*1e70*/  HADD2.F32 R7, -RZ, R33.H0_H0 ;  /* 0x20000021ff077230 */ /* 0x000fcc0000004100 */
[----:B------:R2:W3:Y:S01]  /*1e80*/  MUFU.RCP R35, R28 ;  /* 0x0000001c00237308 */ /* 0x0004e20000001000 */
[----:B0-----:R-:W-:-:S04]  /*1e90*/  FADD.FTZ R25, -R27, 1 ;  /* 0x3f8000001b197421 */ /* 0x001fc80000010100 */
[C---:B------:R-:W-:Y:S01]  /*1ea0*/  FFMA.FTZ R33, R30.reuse, R25, 1 ;  /* 0x3f8000001e217423 */ /* 0x040fe20000010019 */
[----:B--2---:R-:W-:Y:S01]  /*1eb0*/  FFMA.FTZ R28, R23, R4, 1 ;  /* 0x3f800000171c7423 */ /* 0x004fe20000010004 */
[----:B------:R-:W-:Y:S01]  /*1ec0*/  FMUL.FTZ R30, R30, R27 ;  /* 0x0000001b1e1e7220 */ /* 0x000fe20000410000 */
[--C-:B-1----:R-:W-:Y:S02]  /*1ed0*/  HADD2.F32 R22, -RZ, R36.reuse.H0_H0 ;  /* 0x20000024ff167230 */ /* 0x102fe40000004100 */
[----:B------:R-:W-:Y:S02]  /*1ee0*/  HADD2.F32 R26, -RZ, R36.H1_H1 ;  /* 0x30000024ff1a7230 */ /* 0x000fe40000004100 */
[--C-:B------:R-:W-:Y:S02]  /*1ef0*/  HADD2.F32 R29, -RZ, R37.reuse.H0_H0 ;  /* 0x20000025ff1d7230 */ /* 0x100fe40000004100 */
[----:B------:R-:W-:Y:S01]  /*1f00*/  FMUL.FTZ R4, R0, R22 ;  /* 0x0000001600047220 */ /* 0x000fe20000410000 */
[----:B------:R-:W-:-:S02]  /*1f10*/  HADD2.F32 R36, -RZ, R37.H1_H1 ;  /* 0x30000025ff247230 */ /* 0x000fc40000004100 */
[----:B---3--:R-:W-:Y:S01]  /*1f20*/  FADD.FTZ R37, -R35, 1 ;  /* 0x3f80000023257421 */ /* 0x008fe20000010100 */
        /* <DEDUP_REMOVED lines=18> */
[----:B------:R-:W-:Y:S02]  /*2050*/  IMAD R5, R99, UR18, R5 ;  /* 0x0000001263057c24 */ /* 0x000fe4000f8e0205 */
[----:B------:R-:W-:-:S04]  /*2060*/  IMAD.WIDE.U32 R4, R39, UR8, R4 ;  /* 0x0000000827047c25 */ /* 0x000fc8000f8e0004 */
[----:B------:R-:W-:Y:S01]  /*2070*/  IMAD R28, R39, UR9, R5 ;  /* 0x00000009271c7c24 */ /* 0x000fe2000f8e0205 */
[----:B------:R-:W-:-:S04]  /*2080*/  IADD3 R5, P0, PT, R64, R4, RZ ;  /* 0x0000000440057210 */ /* 0x000fc80007f1e0ff */
[----:B------:R-:W-:Y:S02]  /*2090*/  IADD3.X R28, PT, PT, RZ, R28, RZ, P0, !PT ;  /* 0x0000001cff1c7210 */ /* 0x000fe400007fe4ff */
[----:B------:R-:W-:Y:S01]  /*20a0*/  LEA R4, P4, R5, UR10, 0x1 ;  /* 0x0000000a05047c11 */ /* 0x000fe2000f8808ff */
[----:B------:R-:W-:Y:S01]  /*20b0*/  STS.64 [R89], R96 ;  /* 0x0000006059007388 */ /* 0x000fe20000000a00 */
[----:B------:R-:W-:-:S03]  /*20c0*/  NOP ;  /* 0x0000000000007918 */ /* 0x000fc60000000000 */
[----:B------:R-:W-:Y:S01]  /*20d0*/  LDS.U16 R33, [R84] ;  /* 0x0000000054217984 */ /* 0x000fe20000000400 */
[----:B------:R-:W-:-:S03]  /*20e0*/  LEA.HI.X R5, R5, UR11, R28, 0x1, P4 ;  /* 0x0000000b05057c11 */ /* 0x000fc6000a0f0c1c */
        /* <DEDUP_REMOVED lines=9> */
[----:B------:R-:W-:Y:S01]  /*2180*/  ISETP.GE.AND P3, PT, R75, R25, PT ;  /* 0x000000194b00720c */ /* 0x000fe20003f66270 */
[----:B------:R-:W-:Y:S01]  /*2190*/  FMUL.FTZ R25, R23, R24 ;  /* 0x0000001817197220 */ /* 0x000fe20000410000 */
[----:B------:R-:W-:-:S05]  /*21a0*/  FMUL.FTZ R23, R0, R21 ;  /* 0x0000001500177220 */ /* 0x000fca0000410000 */
        /* <DEDUP_REMOVED lines=10> */
[----:B------:R-:W1:Y:S01]  /*2250*/  LDC.64 R98, c[0x0][0x438] ;  /* 0x00010e00ff627b82 */ /* 0x000e620000000a00 */
[----:B------:R-:W-:Y:S02]  /*2260*/  F2FP.F16.F32.PACK_AB R96, R26, R21 ;  /* 0x000000151a60723e */ /* 0x000fe400000000ff */
[----:B------:R-:W-:-:S05]  /*2270*/  F2FP.F16.F32.PACK_AB R97, R36, R29 ;  /* 0x0000001d2461723e */ /* 0x000fca00000000ff */
[----:B0-----:R-:W0:Y:S01]  /*2280*/  LDC.64 R36, c[0x0][0x430] ;  /* 0x00010c00ff247b82 */ /* 0x001e220000000a00 */
        /* <DEDUP_REMOVED lines=25> */
.L_x_17737:
        /* <DEDUP_REMOVED lines=11> */
[----:B0-----:R-:W-:Y:S02]  /*24d0*/  HFMA2 R91, -RZ, RZ, 0, 0 ;  /* 0x00000000ff5b7431 */ /* 0x001fe400000001ff */
[C---:B------:R-:W-:Y:S01]  /*24e0*/  FFMA.FTZ R0, R6.reuse, R97, R3 ;  /* 0x0000006106007223 */ /* 0x040fe20000010003 */
[----:B------:R-:W-:Y:S01]  /*24f0*/  MOV R87, RZ ;  /* 0x000000ff00577202 */ /* 0x000fe20000000f00 */
        /* <DEDUP_REMOVED lines=15> */
[----:B-1----:R-:W-:Y:S01]  /*25f0*/  IADD3 R21, PT, PT, R18, 0x5, RZ ;  /* 0x0000000512157810 */ /* 0x002fe20007ffe0ff */
[----:B------:R-:W-:Y:S01]  /*2600*/  FADD.FTZ R102, R6, R6 ;  /* 0x0000000606667221 */ /* 0x000fe20000010000 */
[C---:B------:R-:W-:Y:S01]  /*2610*/  IADD3 R23, PT, PT, R18.reuse, 0x6, RZ ;  /* 0x0000000612177810 */ /* 0x040fe20007ffe0ff */
        /* <DEDUP_REMOVED lines=55> */
.L_x_17772:
[----:B------:R-:W-:Y:S01]  /*2990*/  HFMA2 R3, -RZ, RZ, 0, 0 ;  /* 0x00000000ff037431 */ /* 0x000fe200000001ff */
[----:B------:R-:W-:Y:S02]  /*29a0*/  MOV R2, R70 ;  /* 0x0000004600027202 */ /* 0x000fe40000000f00 */
[----:B------:R-:W-:Y:S02]  /*29b0*/  PRMT R35, RZ, 0x7610, R35 ;  /* 0x00007610ff237816 */ /* 0x000fe40000000023 */
[----:B0-----:R-:W-:Y:S02]  /*29c0*/  P2R R34, PR, RZ, 0x1 ;  /* 0x00000001ff227803 */ /* 0x001fe40000000000 */
[----:B------:R-:W-:Y:S02]  /*29d0*/  ISETP.NE.AND P0, PT, R163, RZ, PT ;  /* 0x000000ffa300720c */ /* 0x000fe40003f05270 */
[----:B------:R-:W-:Y:S01]  /*29e0*/  ISETP.NE.AND P6, PT, R165, RZ, PT ;  /* 0x000000ffa500720c */ /* 0x000fe20003fc5270 */
[----:B0-----:R-:W-:-:S04]  /*29f0*/  IMAD.WIDE.U32 R2, R24, UR4, R2 ;  /* 0x0000000418027c25 */ /* 0x001fc8000f8e0002 */
[----:B------:R-:W-:Y:S01]  /*2a00*/  IMAD R3, R25, UR4, R3 ;  /* 0x0000000419037c24 */ /* 0x000fe2000f8e0203 */
[----:B--2---:R-:W-:-:S04]  /*2a10*/  LEA R6, P5, R2, R55, 0x1 ;  /* 0x0000003702067211 */ /* 0x004fc800078a08ff */
        /* <DEDUP_REMOVED lines=65> */
[C---:B------:R-:W-:Y:S01]  /*2e30*/  FMUL.FTZ R3, R31.reuse, R90 ;  /* 0x0000005a1f037220 */ /* 0x040fe20000410000 */
[----:B-----5:R-:W-:-:S03]  /*2e40*/  FMUL.FTZ R2, R31, R94 ;  /* 0x0000005e1f027220 */ /* 0x020fc60000410000 */
[----:B------:R-:W-:Y:S01]  /*2e50*/  FMUL.RZ R3, R3, 0.15915493667125701904 ;  /* 0x3e22f98303037820 */ /* 0x000fe2000040c000 */
[----:B------:R-:W-:Y:S01]  /*2e60*/  FMUL.RZ R132, R2, 0.15915493667125701904 ;  /* 0x3e22f98302847820 */ /* 0x000fe2000040c000 */
[----:B------:R3:W5:Y:S01]  /*2e70*/  MUFU.EX2 R128, R34 ;  /* 0x0000002200807308 */ /* 0x0007620000000800 */
[----:B------:R-:W-:Y:S01]  /*2e80*/  UMOV UR6, 0x400 ;  /* 0x0000040000067882 */ /* 0x000fe20000000000 */
[----:B------:R-:W-:Y:S02]  /*2e90*/  IADD3 R2, PT, PT, R162, UR4, RZ ;  /* 0x00000004a2027c10 */ /* 0x000fe4000fffe0ff */
[----:B------:R-:W-:-:S04]  /*2ea0*/  ISETP.NE.AND P5, PT, R46, RZ, PT ;  /* 0x000000ff2e00720c */ /* 0x000fc80003fa5270 */
[----:B------:R-:W-:Y:S01]  /*2eb0*/  MUFU.EX2 R140, R126 ;  /* 0x0000007e008c7308 */ /* 0x000fe20000000800 */
[----:B0-----:R-:W-:Y:S01]  /*2ec0*/  ULEA UR6, UR7, UR6, 0x18 ;  /* 0x0000000607067291 */ /* 0x001fe2000f8ec0ff */
[----:B------:R-:W-:-:S06]  /*2ed0*/  ISETP.NE.AND P6, PT, R46, 0x1f, PT ;  /* 0x0000001f2e00780c */ /* 0x000fcc0003fc5270 */
[----:B------:R-:W0:Y:S01]  /*2ee0*/  MUFU.COS R145, R132 ;  /* 0x0000008400917308 */ /* 0x000e220000000000 */
[----:B---3--:R-:W-:-:S07]  /*2ef0*/  SEL R34, R2, R59, !P5 ;  /* 0x0000003b02227207 */ /* 0x008fce0006800000 */
[----:B------:R-:W-:Y:S08]  /*2f00*/  MUFU.EX2 R36, R36 ;  /* 0x0000002400247308 */ /* 0x000ff00000000800 */
[----:B------:R-:W3:Y:S08]  /*2f10*/  MUFU.COS R141, R3 ;  /* 0x00000003008d7308 */ /* 0x000ef00000000000 */
[----:B------:R-:W2:Y:S08]  /*2f20*/  MUFU.SIN R143, R132 ;  /* 0x00000084008f7308 */ /* 0x000eb00000000400 */
[----:B------:R5:W2:Y:S01]  /*2f30*/  MUFU.SIN R135, R3 ;  /* 0x0000000300877308 */ /* 0x000aa20000000400 */
[----:B-1----:R-:W-:Y:S01]  /*2f40*/  FMUL.FTZ R2, R6, R35 ;  /* 0x0000002306027220 */ /* 0x002fe20000410000 */
[----:B------:R-:W-:Y:S01]  /*2f50*/  LEA R34, R34, UR6, 0x3 ;  /* 0x0000000622227c11 */ /* 0x000fe2000f8e18ff */
[----:B------:R-:W-:Y:S01]  /*2f60*/  BSSY.RECONVERGENT B0, `(.L_x_17739) ;  /* 0x0000024000007945 */ /* 0x000fe20003800200 */
[----:B-----5:R-:W-:Y:S01]  /*2f70*/  FMUL.FTZ R3, R6, R7 ;  /* 0x0000000706037220 */ /* 0x020fe20000410000 */
[----:B------:R-:W-:Y:S01]  /*2f80*/  FMUL.FTZ R126, R128, R131 ;  /* 0x00000083807e7220 */ /* 0x000fe20000410000 */
[----:B0-----:R-:W-:-:S03]  /*2f90*/  FMUL.FTZ R136, R140, R145 ;  /* 0x000000918c887220 */ /* 0x001fc60000410000 */
[----:B------:R0:W-:Y:S01]  /*2fa0*/  STS.64 [R34+0xa80], R2 ;  /* 0x000a800222007388 */ /* 0x0001e20000000a00 */
[----:B---3--:R-:W-:Y:S01]  /*2fb0*/  FMUL.FTZ R131, R36, R141 ;  /* 0x0000008d24837220 */ /* 0x008fe20000410000 */
[----:B--2---:R-:W-:Y:S01]  /*2fc0*/  FMUL.FTZ R140, R140, R143 ;  /* 0x0000008f8c8c7220 */ /* 0x004fe20000410000 */
[----:B------:R-:W-:Y:S01]  /*2fd0*/  FMUL.FTZ R128, R128, R37 ;  /* 0x0000002580807220 */ /* 0x000fe20000410000 */
[----:B------:R-:W-:Y:S01]  /*2fe0*/  FMUL.FTZ R135, R36, R135 ;  /* 0x0000008724877220 */ /* 0x000fe20000410000 */
        /* <DEDUP_REMOVED lines=26> */
.L_x_17740:
[----:B------:R2:W3:Y:S02]  /*3190*/  LDS.64 R36, [R57+UR5+0x1a88] ;  /* 0x001a880539247984 */ /* 0x0004e40008000a00 */
.L_x_17741:
[----:B------:R-:W-:Y:S05]  /*31a0*/  BSYNC.RECONVERGENT B0 ;  /* 0x0000000000007941 */ /* 0x000fea0003800200 */
.L_x_17739:
[----:B0-----:R-:W-:-:S04]  /*31b0*/  IMAD.WIDE.U32 R4, R18, UR4, R32 ;  /* 0x0000000412047c25 */ /* 0x001fc8000f8e0020 */
[----:B------:R-:W-:Y:S01]  /*31c0*/  FMUL.FTZ R6, R127, R92 ;  /* 0x0000005c7f067220 */ /* 0x000fe20000410000 */
[-C--:B------:R-:W-:Y:S01]  /*31d0*/  FMUL.FTZ R146, R130, R88.reuse ;  /* 0x0000005882927220 */ /* 0x080fe20000410000 */
[----:B------:R-:W-:Y:S01]  /*31e0*/  FMUL.FTZ R148, R129, R88 ;  /* 0x0000005881947220 */ /* 0x000fe20000410000 */
[----:B------:R-:W-:Y:S01]  /*31f0*/  IMAD R5, R19, UR4, R5 ;  /* 0x0000000413057c24 */ /* 0x000fe2000f8e0205 */
[----:B------:R-:W-:Y:S01]  /*3200*/  LEA R34, P6, R4, R41, 0x2 ;  /* 0x0000002904227211 */ /* 0x000fe200078c10ff */
[----:B------:R-:W-:Y:S01]  /*3210*/  FMUL.FTZ R151, R95, R6 ;  /* 0x000000065f977220 */ /* 0x000fe20000410000 */
[----:B------:R-:W-:Y:S02]  /*3220*/  FMUL.FTZ R152, R134, R90 ;  /* 0x0000005a86987220 */ /* 0x000fe40000410000 */
[----:B------:R-:W-:Y:S01]  /*3230*/  LEA.HI.X R35, R4, R43, R5, 0x2, P6 ;  /* 0x0000002b04237211 */ /* 0x000fe200030f1405 */
[----:B------:R-:W-:Y:S01]  /*3240*/  FMUL.FTZ R4, R125, R92 ;  /* 0x0000005c7d047220 */ /* 0x000fe20000410000 */
[----:B------:R-:W-:-:S03]  /*3250*/  ISETP.GE.AND P6, PT, R85, 0x1, PT ;  /* 0x000000015500780c */ /* 0x000fc60003fc6270 */
        /* <DEDUP_REMOVED lines=9> */
[----:B------:R-:W-:Y:S01]  /*32f0*/  FFMA.FTZ R154, R131, R4, -R150 ;  /* 0x00000004839a7223 */ /* 0x000fe20000010896 */
        /* <DEDUP_REMOVED lines=8> */
[----:B------:R-:W-:Y:S01]  /*3380*/  FMUL.FTZ R155, R140, R153 ;  /* 0x000000998c9b7220 */ /* 0x000fe20000410000 */
[----:B------:R-:W-:Y:S01]  /*3390*/  FMUL.FTZ R154, R139, R94 ;  /* 0x0000005e8b9a7220 */ /* 0x000fe20000410000 */
[----:B------:R-:W-:-:S02]  /*33a0*/  FMUL.FTZ R156, R135, R6 ;  /* 0x00000006879c7220 */ /* 0x000fc40000410000 */
[-C--:B------:R-:W-:Y:S01]  /*33b0*/  FFMA.FTZ R158, R136, R7.reuse, R155 ;  /* 0x00000007889e7223 */ /* 0x080fe2000001009b */
[----:B------:R-:W-:Y:S01]  /*33c0*/  FMUL.FTZ R7, R140, R7 ;  /* 0x000000078c077220 */ /* 0x000fe20000410000 */
[----:B------:R-:W-:Y:S01]  /*33d0*/  FFMA.FTZ R5, R131, R4, -R156 ;  /* 0x0000000483057223 */ /* 0x000fe2000001089c */
[----:B------:R-:W-:Y:S01]  /*33e0*/  FMUL.FTZ R156, R137, R94 ;  /* 0x0000005e899c7220 */ /* 0x000fe20000410000 */
[----:B------:R-:W-:Y:S01]  /*33f0*/  FFMA.FTZ R160, R101, R154, R158 ;  /* 0x0000009a65a07223 */ /* 0x000fe2000001009e */
[----:B------:R-:W-:Y:S01]  /*3400*/  FFMA.FTZ R155, R136, R153, -R7 ;  /* 0x00000099889b7223 */ /* 0x000fe20000010807 */
[----:B------:R-:W-:Y:S01]  /*3410*/  FMUL.FTZ R4, R135, R4 ;  /* 0x0000000487047220 */ /* 0x000fe20000410000 */
[----:B------:R-:W-:Y:S02]  /*3420*/  FMUL.FTZ R153, R140, R5 ;  /* 0x000000058c997220 */ /* 0x000fe40000410000 */
[----:B------:R-:W-:Y:S01]  /*3430*/  FFMA.FTZ R159, R101, R156, R155 ;  /* 0x0000009c659f7223 */ /* 0x000fe2000001009b */
[----:B------:R-:W-:Y:S01]  /*3440*/  FFMA.FTZ R7, R131, R6, R4 ;  /* 0x0000000683077223 */ /* 0x000fe20000010004 */
[----:B------:R-:W0:Y:S03]  /*3450*/  SHFL.UP PT, R155, R160, 0x1, RZ ;  /* 0x04200000a09b7989 */ /* 0x000e2600000e00ff */
[-C--:B------:R-:W-:Y:S01]  /*3460*/  FFMA.FTZ R158, R136, R7.reuse, R153 ;  /* 0x00000007889e7223 */ /* 0x080fe20000010099 */
[----:B------:R-:W-:Y:S01]  /*3470*/  FMUL.FTZ R7, R140, R7 ;  /* 0x000000078c077220 */ /* 0x000fe20000410000 */
[----:B------:R-:W4:Y:S03]  /*3480*/  SHFL.UP PT, R153, R159, 0x1, RZ ;  /* 0x042000009f997989 */ /* 0x000f2600000e00ff */
[----:B------:R-:W-:Y:S01]  /*3490*/  FFMA.FTZ R157, R136, R5, -R7 ;  /* 0x00000005889d7223 */ /* 0x000fe20000010807 */
[----:B------:R-:W5:Y:S04]  /*34a0*/  SHFL.UP PT, R6, R158, 0x1, RZ ;  /* 0x042000009e067989 */ /* 0x000f6800000e00ff */
[----:B------:R-:W2:Y:S01]  /*34b0*/  SHFL.UP PT, R4, R157, 0x1, RZ ;  /* 0x042000009d047989 */ /* 0x000ea200000e00ff */
[-C--:B0-----:R-:W-:Y:S01]  /*34c0*/  FMUL.FTZ R166, R158, R155.reuse ;  /* 0x0000009b9ea67220 */ /* 0x081fe20000410000 */
[----:B------:R-:W-:-:S04]  /*34d0*/  FMUL.FTZ R155, R157, R155 ;  /* 0x0000009b9d9b7220 */ /* 0x000fc80000410000 */
        /* <DEDUP_REMOVED lines=65> */
[----:B------:R-:W0:Y:S01]  /*38f0*/  @P0 LDC R7, c[0x0][0x38c] ;  /* 0x0000e300ff070b82 */ /* 0x000e220000000800 */
[-C--:B-----5:R-:W-:Y:S01]  /*3900*/  @P6 FFMA.FTZ R157, R157, R4.reuse, -R6 ;  /* 0x000000049d9d6223 */ /* 0x0a0fe20000010806 */
[----:B------:R-:W-:Y:S01]  /*3910*/  @P6 FADD.FTZ R159, R159, R166 ;  /* 0x000000a69f9f6221 */ /* 0x000fe20000010000 */
[----:B------:R-:W-:Y:S01]  /*3920*/  @P6 FFMA.FTZ R158, R158, R4, R5 ;  /* 0x000000049e9e6223 */ /* 0x000fe20000010005 */
[----:B------:R-:W-:Y:S01]  /*3930*/  CS2R R4, SRZ ;  /* 0x0000000000047805 */ /* 0x000fe2000001ff00 */
[----:B0-----:R-:W-:-:S04]  /*3940*/  @P0 IMAD R7, R108, R7, UR4 ;  /* 0x000000046c070e24 */ /* 0x001fc8000f8e0207 */
[----:B------:R-:W-:-:S05]  /*3950*/  @P0 IMAD.WIDE R6, R7, 0x10, R16 ;  /* 0x0000001007060825 */ /* 0x000fca00078e0210 */
[----:B------:R0:W2:Y:S01]  /*3960*/  @P0 LDG.E.64 R4, desc[UR16][R6.64+0x8] ;  /* 0x0000081006040981 */ /* 0x0000a2000c1e1b00 */
[----:B------:R-:W-:Y:S01]  /*3970*/  ULEA UR7, UR4, UR6, 0x4 ;  /* 0x0000000604077291 */ /* 0x000fe2000f8e20ff */
[----:B------:R-:W-:Y:S02]  /*3980*/  BSSY.RECONVERGENT B0, `(.L_x_17742) ;  /* 0x0000041000007945 */ /* 0x000fe40003800200 */
[----:B------:R4:W-:Y:S04]  /*3990*/  SHFL.UP PT, R166, R157, 0x1, RZ ;  /* 0x042000009da67989 */ /* 0x0009e800000e00ff */
[----:B------:R-:W-:Y:S01]  /*39a0*/  SHFL.UP PT, R158, R158, 0x1, RZ ;  /* 0x042000009e9e7989 */ /* 0x000fe200000e00ff */
[----:B0-----:R-:W-:-:S03]  /*39b0*/  CS2R R6, SRZ ;  /* 0x0000000000067805 */ /* 0x001fc6000001ff00 */
[----:B------:R-:W-:Y:S01]  /*39c0*/  SHFL.UP PT, R160, R160, 0x1, RZ ;  /* 0x04200000a0a07989 */ /* 0x000fe200000e00ff */
[----:B----4-:R-:W-:-:S03]  /*39d0*/  FMUL.FTZ R157, R140, R147 ;  /* 0x000000938c9d7220 */ /* 0x010fc60000410000 */
[----:B------:R-:W-:Y:S04]  /*39e0*/  SHFL.UP PT, R159, R159, 0x1, RZ ;  /* 0x042000009f9f7989 */ /* 0x000fe800000e00ff */
[----:B--2---:R0:W2:Y:S04]  /*39f0*/  SHFL.IDX PT, R153, R5, RZ, 0x1f ;  /* 0x00001fff05997589 */ /* 0x0040a800000e0000 */
[----:B------:R4:W5:Y:S01]  /*3a00*/  SHFL.IDX PT, R155, R4, RZ, 0x1f ;  /* 0x00001fff049b7589 */ /* 0x00096200000e0000 */
[----:B0-----:R-:W-:Y:S01]  /*3a10*/  MOV R5, RZ ;  /* 0x000000ff00057202 */ /* 0x001fe20000000f00 */
[----:B----4-:R-:W-:-:S02]  /*3a20*/  HFMA2 R4, -RZ, RZ, 1.875, 0 ;  /* 0x3f800000ff047431 */ /* 0x010fc400000001ff */
[-C--:B--2---:R-:W-:Y:S01]  /*3a30*/  FMUL.FTZ R169, R166, R153.reuse ;  /* 0x00000099a6a97220 */ /* 0x084fe20000410000 */
[----:B------:R-:W-:-:S03]  /*3a40*/  FMUL.FTZ R167, R158, R153 ;  /* 0x000000999ea77220 */ /* 0x000fc60000410000 */
[-C--:B-----5:R-:W-:Y:S01]  /*3a50*/  FFMA.FTZ R169, R158, R155.reuse, R169 ;  /* 0x0000009b9ea97223 */ /* 0x0a0fe200000100a9 */
[----:B------:R-:W-:Y:S01]  /*3a60*/  FFMA.FTZ R166, R166, R155, -R167 ;  /* 0x0000009ba6a67223 */ /* 0x000fe200000108a7 */
[-C--:B------:R-:W-:Y:S02]  /*3a70*/  FFMA.FTZ R158, R136, R145.reuse, R157 ;  /* 0x00000091889e7223 */ /* 0x080fe4000001009d */
        /* <DEDUP_REMOVED lines=11> */
[----:B------:R-:W-:-:S02]  /*3b30*/  FFMA.FTZ R160, -R140, R36, -R159 ;  /* 0x000000248ca07223 */ /* 0x000fc4000001099f */
[----:B------:R-:W-:Y:S01]  /*3b40*/  FMUL.FTZ R167, R135, R168 ;  /* 0x000000a887a77220 */ /* 0x000fe20000410000 */
[----:B------:R-:W-:Y:S01]  /*3b50*/  FFMA.FTZ R158, R136, R36, -R157 ;  /* 0x00000024889e7223 */ /* 0x000fe2000001089d */
[----:B------:R-:W-:Y:S01]  /*3b60*/  FFMA.FTZ R159, R131, R168, -R170 ;  /* 0x000000a8839f7223 */ /* 0x000fe200000108aa */
[----:B------:R-:W-:Y:S01]  /*3b70*/  FMUL.FTZ R157, R135, R160 ;  /* 0x000000a0879d7220 */ /* 0x000fe20000410000 */
[----:B------:R-:W-:Y:S01]  /*3b80*/  FFMA.FTZ R168, R131, R166, R167 ;  /* 0x000000a683a87223 */ /* 0x000fe200000100a7 */
[----:B------:R-:W-:Y:S01]  /*3b90*/  FMUL.FTZ R166, R135, R158 ;  /* 0x0000009e87a67220 */ /* 0x000fe20000410000 */
[----:B------:R-:W-:Y:S01]  /*3ba0*/  FADD.FTZ R169, R142, R159 ;  /* 0x0000009f8ea97221 */ /* 0x000fe20000010000 */
[----:B------:R-:W0:Y:S01]  /*3bb0*/  @!P5 LDS.128 R4, [UR7+0x1b80] ;  /* 0x001b8007ff04d984 */ /* 0x000e220008000c00 */
[----:B------:R-:W-:Y:S01]  /*3bc0*/  FADD.FTZ R159, R141, R168 ;  /* 0x000000a88d9f7221 */ /* 0x000fe20000010000 */
[C---:B------:R-:W-:Y:S01]  /*3bd0*/  FFMA.FTZ R167, R131.reuse, R160, -R166 ;  /* 0x000000a083a77223 */ /* 0x040fe200000108a6 */
[----:B------:R-:W-:Y:S01]  /*3be0*/  FFMA.FTZ R157, R131, R158, R157 ;  /* 0x0000009e839d7223 */ /* 0x000fe2000001009d */
        /* <DEDUP_REMOVED lines=26> */
.L_x_17743:
[----:B------:R-:W-:Y:S05]  /*3d90*/  BSYNC.RECONVERGENT B0 ;  /* 0x0000000000007941 */ /* 0x000fea0003800200 */
.L_x_17742:
        /* <DEDUP_REMOVED lines=17> */
.L_x_17745:
[----:B------:R-:W-:Y:S05]  /*3eb0*/  BSYNC.RECONVERGENT B0 ;  /* 0x0000000000007941 */ /* 0x000fea0003800200 */
.L_x_17744:
        /* <DEDUP_REMOVED lines=17> */
.L_x_17747:
[----:B------:R-:W-:Y:S05]  /*3fd0*/  BSYNC.RECONVERGENT B0 ;  /* 0x0000000000007941 */ /* 0x000fea0003800200 */
.L_x_17746:
        /* <DEDUP_REMOVED lines=17> */
.L_x_17749:
[----:B------:R-:W-:Y:S05]  /*40f0*/  BSYNC.RECONVERGENT B0 ;  /* 0x0000000000007941 */ /* 0x000fea0003800200 */
.L_x_17748:
        /* <DEDUP_REMOVED lines=17> */
.L_x_17751:
[----:B------:R-:W-:Y:S05]  /*4210*/  BSYNC.RECONVERGENT B0 ;  /* 0x0000000000007941 */ /* 0x000fea0003800200 */
.L_x_17750:
[----:B0-----:R-:W-:Y:S01]  /*4220*/  SHFL.DOWN PT, R171, R160, 0x1, 0x1f ;  /* 0x08201f00a0ab7f89 */ /* 0x001fe200000e0000 */
[----:B------:R-:W-:Y:S01]  /*4230*/  ISETP.NE.AND P5, PT, R46, 0x1f, PT ;  /* 0x0000001f2e00780c */ /* 0x000fe20003fa5270 */
[----:B------:R-:W-:Y:S02]  /*4240*/  BSSY.RECONVERGENT B0, `(.L_x_17752) ;  /* 0x000008f000007945 */ /* 0x000fe40003800200 */
[----:B-1----:R-:W0:Y:S04]  /*4250*/  SHFL.IDX PT, R170, R7, RZ, 0x1f ;  /* 0x00001fff07aa7589 */ /* 0x002e2800000e0000 */
[----:B------:R-:W1:Y:S04]  /*4260*/  SHFL.DOWN PT, R167, R159, 0x1, 0x1f ;  /* 0x08201f009fa77f89 */ /* 0x000e6800000e0000 */
        /* <DEDUP_REMOVED lines=9> */
[----:B------:R-:W-:Y:S01]  /*4300*/  @P5 FFMA.FTZ R168, R171, R169, R168 ;  /* 0x000000a9aba85223 */ /* 0x000fe200000100a8 */
[----:B------:R-:W-:Y:S01]  /*4310*/  FMUL.FTZ R167, R3, R153 ;  /* 0x0000009903a77220 */ /* 0x000fe20000410000 */
[----:B------:R-:W3:Y:S01]  /*4320*/  SHFL.IDX PT, R157, R157, RZ, 0x1f ;  /* 0x00001fff9d9d7589 */ /* 0x000ee200000e0000 */
[----:B------:R-:W-:Y:S02]  /*4330*/  @P5 FADD.FTZ R169, R173, R166 ;  /* 0x000000a6ada95221 */ /* 0x000fe40000010000 */
[-C--:B------:R-:W-:Y:S01]  /*4340*/  FFMA.FTZ R166, R2, R155.reuse, -R167 ;  /* 0x0000009b02a67223 */ /* 0x080fe200000108a7 */
[----:B------:R-:W-:Y:S01]  /*4350*/  @P5 FADD.FTZ R170, R175, R168 ;  /* 0x000000a8afaa5221 */ /* 0x000fe20000010000 */
[----:B------:R-:W-:Y:S02]  /*4360*/  FMUL.FTZ R168, R3, R155 ;  /* 0x0000009b03a87220 */ /* 0x000fe40000410000 */
[----:B------:R-:W-:Y:S01]  /*4370*/  FADD.FTZ R3, R149, R166 ;  /* 0x000000a695037221 */ /* 0x000fe20000010000 */
[----:B------:R-:W-:Y:S01]  /*4380*/  ISETP.NE.AND P5, PT, R46, RZ, PT ;  /* 0x000000ff2e00720c */ /* 0x000fe20003fa5270 */
[----:B------:R-:W-:-:S02]  /*4390*/  FFMA.FTZ R168, R2, R153, R168 ;  /* 0x0000009902a87223 */ /* 0x000fc400000100a8 */
[----:B------:R-:W-:Y:S02]  /*43a0*/  FMUL.FTZ R149, R128, R3 ;  /* 0x0000000380957220 */ /* 0x000fe40000410000 */
[----:B------:R-:W-:Y:S01]  /*43b0*/  FADD.FTZ R153, R151, R168 ;  /* 0x000000a897997221 */ /* 0x000fe20000010000 */
[----:B------:R-:W-:-:S03]  /*43c0*/  FMUL.FTZ R168, R170, R37 ;  /* 0x00000025aaa87220 */ /* 0x000fc60000410000 */
[----:B------:R-:W-:Y:S01]  /*43d0*/  FFMA.FTZ R166, R126, R153, R149 ;  /* 0x000000997ea67223 */ /* 0x000fe20000010095 */
[C---:B------:R-:W-:Y:S01]  /*43e0*/  FMUL.FTZ R149, R169.reuse, R37 ;  /* 0x00000025a9957220 */ /* 0x040fe20000410000 */
[----:B------:R-:W-:Y:S01]  /*43f0*/  FMUL.FTZ R2, R128, R153 ;  /* 0x0000009980027220 */ /* 0x000fe20000410000 */
[----:B------:R-:W-:Y:S01]  /*4400*/  FFMA.FTZ R168, R169, R36, R168 ;  /* 0x00000024a9a87223 */ /* 0x000fe200000100a8 */
[----:B------:R-:W-:Y:S01]  /*4410*/  FFMA.FTZ R166, R97, R146, R166 ;  /* 0x0000009261a67223 */ /* 0x000fe200000100a6 */
[----:B------:R-:W-:Y:S01]  /*4420*/  FFMA.FTZ R170, R170, R36, -R149 ;  /* 0x00000024aaaa7223 */ /* 0x000fe20000010895 */
[----:B------:R-:W-:Y:S01]  /*4430*/  FFMA.FTZ R37, R126, R3, -R2 ;  /* 0x000000037e257223 */ /* 0x000fe20000010802 */
[----:B------:R-:W-:Y:S01]  /*4440*/  FADD.FTZ R145, R145, R168 ;  /* 0x000000a891917221 */ /* 0x000fe20000010000 */
[----:B------:R-:W-:Y:S01]  /*4450*/  FMUL.FTZ R2, R135, R166 ;  /* 0x000000a687027220 */ /* 0x000fe20000410000 */
[----:B------:R-:W-:Y:S01]  /*4460*/  FADD.FTZ R147, R147, R170 ;  /* 0x000000aa93937221 */ /* 0x000fe20000010000 */
[----:B------:R-:W-:Y:S01]  /*4470*/  FFMA.FTZ R148, R97, R148, R37 ;  /* 0x0000009461947223 */ /* 0x000fe20000010025 */
[C---:B------:R-:W-:Y:S01]  /*4480*/  FMUL.FTZ R146, R140.reuse, R145 ;  /* 0x000000918c927220 */ /* 0x040fe20000410000 */
[----:B------:R-:W-:Y:S01]  /*4490*/  FMUL.FTZ R155, R145, R94 ;  /* 0x0000005e919b7220 */ /* 0x000fe20000410000 */
[----:B------:R-:W-:Y:S01]  /*44a0*/  FMUL.FTZ R149, R140, R147 ;  /* 0x000000938c957220 */ /* 0x000fe20000410000 */
[-C--:B------:R-:W-:Y:S01]  /*44b0*/  FMUL.FTZ R36, R135, R148.reuse ;  /* 0x0000009487247220 */ /* 0x080fe20000410000 */
[----:B------:R-:W-:-:S02]  /*44c0*/  FFMA.FTZ R37, R131, R148, -R2 ;  /* 0x0000009483257223 */ /* 0x000fc40000010802 */
[C---:B------:R-:W-:Y:S01]  /*44d0*/  FFMA.FTZ R2, R136.reuse, R145, R149 ;  /* 0x0000009188027223 */ /* 0x040fe20000010095 */
[----:B------:R-:W-:Y:S01]  /*44e0*/  FFMA.FTZ R36, R131, R166, R36 ;  /* 0x000000a683247223 */ /* 0x000fe20000010024 */
[----:B------:R-:W-:Y:S02]  /*44f0*/  FFMA.FTZ R149, R136, R147, -R146 ;  /* 0x0000009388957223 */ /* 0x000fe40000010892 */
[----:B------:R-:W-:Y:S01]  /*4500*/  FADD.FTZ R2, R143, R2 ;  /* 0x000000028f027221 */ /* 0x000fe20000010000 */
[C---:B------:R-:W-:Y:S01]  /*4510*/  FFMA.FTZ R168, R99.reuse, R152, R36 ;  /* 0x0000009863a87223 */ /* 0x040fe20000010024 */
[----:B------:R-:W-:Y:S01]  /*4520*/  FADD.FTZ R144, R144, R149 ;  /* 0x0000009590907221 */ /* 0x000fe20000010000 */
[----:B------:R-:W-:Y:S01]  /*4530*/  FFMA.FTZ R152, R99, R150, R37 ;  /* 0x0000009663987223 */ /* 0x000fe20000010025 */
        /* <DEDUP_REMOVED lines=9> */
[----:B------:R-:W-:Y:S01]  /*45d0*/  FFMA.FTZ R156, R101, R156, R36 ;  /* 0x0000009c659c7223 */ /* 0x000fe20000010024 */
[----:B------:R-:W-:Y:S01]  /*45e0*/  FADD.FTZ R141, R141, R140 ;  /* 0x0000008c8d8d7221 */ /* 0x000fe20000010000 */
[----:B--2---:R-:W-:Y:S01]  /*45f0*/  FMUL.FTZ R140, R160, R7 ;  /* 0x00000007a08c7220 */ /* 0x004fe20000410000 */
[----:B------:R-:W-:Y:S01]  /*4600*/  FMUL.FTZ R131, R128, R37 ;  /* 0x0000002580837220 */ /* 0x000fe20000410000 */
[----:B------:R-:W-:Y:S01]  /*4610*/  FMUL.FTZ R36, R160, R5 ;  /* 0x00000005a0247220 */ /* 0x000fe20000410000 */
[-C--:B------:R-:W-:Y:S01]  /*4620*/  FMUL.FTZ R146, R37, R88.reuse ;  /* 0x0000005825927220 */ /* 0x080fe20000410000 */
[----:B------:R-:W-:Y:S01]  /*4630*/  FMUL.FTZ R142, R141, R88 ;  /* 0x000000588d8e7220 */ /* 0x000fe20000410000 */
[-C--:B------:R-:W-:Y:S01]  /*4640*/  FFMA.FTZ R135, R126, R141.reuse, R131 ;  /* 0x0000008d7e877223 */ /* 0x080fe20000010083 */
[CC--:B0-----:R-:W-:Y:S01]  /*4650*/  FFMA.FTZ R131, R159.reuse, R6.reuse, -R140 ;  /* 0x000000069f837223 */ /* 0x0c1fe2000001088c */
[C---:B------:R-:W-:Y:S01]  /*4660*/  FMUL.FTZ R6, R160.reuse, R6 ;  /* 0x00000006a0067220 */ /* 0x040fe20000410000 */
[-C--:B------:R-:W-:Y:S01]  /*4670*/  FMUL.FTZ R160, R160, R4.reuse ;  /* 0x00000004a0a07220 */ /* 0x080fe20000410000 */
[----:B------:R-:W-:Y:S01]  /*4680*/  FADD.FTZ R138, R138, R135 ;  /* 0x000000878a8a7221 */ /* 0x000fe20000010000 */
[----:B------:R-:W-:Y:S01]  /*4690*/  FMUL.FTZ R135, R128, R141 ;  /* 0x0000008d80877220 */ /* 0x000fe20000410000 */
[C---:B------:R-:W-:Y:S01]  /*46a0*/  FFMA.FTZ R4, R159.reuse, R4, -R36 ;  /* 0x000000049f047223 */ /* 0x040fe20000010824 */
[C---:B------:R-:W-:Y:S01]  /*46b0*/  FFMA.FTZ R36, R159.reuse, R7, R6 ;  /* 0x000000079f247223 */ /* 0x040fe20000010006 */
[----:B------:R-:W-:Y:S01]  /*46c0*/  FFMA.FTZ R5, R159, R5, R160 ;  /* 0x000000059f057223 */ /* 0x000fe200000100a0 */
[----:B------:R-:W-:Y:S01]  /*46d0*/  FFMA.FTZ R135, R126, R37, -R135 ;  /* 0x000000257e877223 */ /* 0x000fe20000010887 */
[----:B-1----:R-:W-:Y:S01]  /*46e0*/  FADD.FTZ R6, R158, R131 ;  /* 0x000000839e067221 */ /* 0x002fe20000010000 */
[----:B---3--:R-:W-:Y:S01]  /*46f0*/  FADD.FTZ R7, R157, R36 ;  /* 0x000000249d077221 */ /* 0x008fe20000010000 */
[----:B------:R-:W-:Y:S01]  /*4700*/  FMUL.FTZ R128, R138, R92 ;  /* 0x0000005c8a807220 */ /* 0x000fe20000410000 */
[----:B------:R-:W-:Y:S01]  /*4710*/  FADD.FTZ R132, R132, R135 ;  /* 0x0000008784847221 */ /* 0x000fe20000010000 */
[C---:B------:R-:W-:Y:S01]  /*4720*/  FFMA.FTZ R135, -R109.reuse, R130, R166 ;  /* 0x000000826d877223 */ /* 0x040fe200000101a6 */
[----:B------:R-:W-:Y:S01]  /*4730*/  FFMA.FTZ R36, R109, -R129, R148 ;  /* 0x800000816d247223 */ /* 0x000fe20000010094 */
[----:B------:R0:W-:Y:S01]  /*4740*/  @!P5 STS.128 [UR7+0x1b80], R4 ;  /* 0x001b8004ff00d988 */ /* 0x0001e20008000c07 */
[----:B------:R-:W-:Y:S01]  /*4750*/  FMUL.FTZ R126, R95, R128 ;  /* 0x000000805f7e7220 */ /* 0x000fe20000410000 */
[----:B------:R-:W-:Y:S01]  /*4760*/  FFMA.FTZ R154, R101, R154, R136 ;  /* 0x0000009a659a7223 */ /* 0x000fe20000010088 */
[----:B------:R-:W-:Y:S01]  /*4770*/  FFMA.FTZ R131, R0, R3, RZ ;  /* 0x0000000300837223 */ /* 0x000fe200000100ff */
[----:B------:R-:W-:Y:S01]  /*4780*/  FMUL.FTZ R136, R132, R92 ;  /* 0x0000005c84887220 */ /* 0x000fe20000410000 */
[----:B------:R-:W-:Y:S01]  /*4790*/  FMUL.FTZ R157, R147, R94 ;  /* 0x0000005e939d7220 */ /* 0x000fe20000410000 */
[-C--:B------:R-:W-:Y:S01]  /*47a0*/  FMUL.FTZ R149, R2, R90.reuse ;  /* 0x0000005a02957220 */ /* 0x080fe20000410000 */
[----:B------:R-:W-:Y:S01]  /*47b0*/  FMUL.FTZ R151, R144, R90 ;  /* 0x0000005a90977220 */ /* 0x000fe20000410000 */
[----:B------:R1:W-:Y:S01]  /*47c0*/  STS [R71+0x210], R126 ;  /* 0x0002107e47007388 */ /* 0x0003e20000000800 */
[----:B------:R-:W-:Y:S01]  /*47d0*/  FFMA.FTZ R131, R102, R148, R131 ;  /* 0x0000009466837223 */ /* 0x000fe20000010083 */
[----:B------:R-:W-:Y:S01]  /*47e0*/  FMUL.FTZ R140, R95, R136 ;  /* 0x000000885f8c7220 */ /* 0x000fe20000410000 */
[----:B------:R-:W-:Y:S01]  /*47f0*/  FMUL.FTZ R148, R99, R151 ;  /* 0x0000009763947220 */ /* 0x000fe20000410000 */
[----:B------:R-:W-:Y:S01]  /*4800*/  FMUL.FTZ R150, R101, R157 ;  /* 0x0000009d65967220 */ /* 0x000fe20000410000 */
[----:B------:R-:W-:Y:S01]  /*4810*/  FFMA.FTZ R143, R0, -R153, RZ ;  /* 0x80000099008f7223 */ /* 0x000fe200000100ff */
[----:B0-----:R-:W-:Y:S01]  /*4820*/  FMUL.FTZ R5, R135, R146 ;  /* 0x0000009287057220 */ /* 0x001fe20000410000 */
[-C--:B------:R-:W-:Y:S01]  /*4830*/  FMUL.FTZ R4, R97, R142.reuse ;  /* 0x0000008e61047220 */ /* 0x080fe20000410000 */
[----:B------:R0:W-:Y:S01]  /*4840*/  STS [R73+0x4], R140 ;  /* 0x0000048c49007388 */ /* 0x0001e20000000800 */
[----:B------:R-:W-:Y:S01]  /*4850*/  FFMA.FTZ R3, R110, -R125, R3 ;  /* 0x8000007d6e037223 */ /* 0x000fe20000010003 */
[-C--:B------:R-:W-:Y:S01]  /*4860*/  FFMA.FTZ R7, R36, R142.reuse, R5 ;  /* 0x0000008e24077223 */ /* 0x080fe20000010005 */
[----:B------:R-:W-:Y:S01]  /*4870*/  FMUL.FTZ R5, R135, R142 ;  /* 0x0000008e87057220 */ /* 0x000fe20000410000 */
[----:B------:R2:W-:Y:S01]  /*4880*/  STS [R73+0x8], R4 ;  /* 0x0000080449007388 */ /* 0x0005e20000000800 */
[----:B------:R-:W-:Y:S01]  /*4890*/  FMUL.FTZ R142, R99, R149 ;  /* 0x00000095638e7220 */ /* 0x000fe20000410000 */
[----:B-1----:R-:W-:Y:S01]  /*48a0*/  FFMA.FTZ R126, -R110, R127, R153 ;  /* 0x0000007f6e7e7223 */ /* 0x002fe20000010199 */
[-C--:B------:R-:W-:Y:S01]  /*48b0*/  FFMA.FTZ R6, R36, R146.reuse, -R5 ;  /* 0x0000009224067223 */ /* 0x080fe20000010805 */
[----:B------:R-:W-:Y:S01]  /*48c0*/  FMUL.FTZ R146, R97, R146 ;  /* 0x0000009261927220 */ /* 0x000fe20000410000 */
[----:B------:R1:W-:Y:S01]  /*48d0*/  STS [R73+0x14], R148 ;  /* 0x0000149449007388 */ /* 0x0003e20000000800 */
[----:B0-----:R-:W-:Y:S01]  /*48e0*/  FFMA.FTZ R140, R111, -R133, R152 ;  /* 0x800000856f8c7223 */ /* 0x001fe20000010098 */
[----:B------:R-:W-:Y:S01]  /*48f0*/  FMUL.FTZ R5, R126, R128 ;  /* 0x000000807e057220 */ /* 0x000fe20000410000 */
[----:B------:R-:W-:Y:S01]  /*4900*/  FFMA.FTZ R143, R102, -R166, R143 ;  /* 0x800000a6668f7223 */ /* 0x000fe2000001008f */
[----:B------:R0:W-:Y:S01]  /*4910*/  STS [R73+0xc], R146 ;  /* 0x00000c9249007388 */ /* 0x0001e20000000800 */
[----:B--2---:R-:W-:Y:S01]  /*4920*/  FMUL.FTZ R4, R101, R155 ;  /* 0x0000009b65047220 */ /* 0x004fe20000410000 */
[----:B------:R-:W-:Y:S01]  /*4930*/  FFMA.FTZ R5, R3, R136, -R5 ;  /* 0x0000008803057223 */ /* 0x000fe20000010805 */
[C---:B------:R-:W-:Y:S01]  /*4940*/  FFMA.FTZ R131, R104.reuse, R152, R131 ;  /* 0x0000009868837223 */ /* 0x040fe20000010083 */
[----:B------:R2:W-:Y:S01]  /*4950*/  STS [R73+0x10], R142 ;  /* 0x0000108e49007388 */ /* 0x0005e20000000800 */
[----:B------:R-:W-:Y:S01]  /*4960*/  FFMA.FTZ R143, R104, -R168, R143 ;  /* 0x800000a8688f7223 */ /* 0x000fe2000001008f */
[C---:B-1----:R-:W-:Y:S01]  /*4970*/  FFMA.FTZ R148, -R112.reuse, R139, R154 ;  /* 0x0000008b70947223 */ /* 0x042fe2000001019a */
[----:B------:R-:W-:Y:S01]  /*4980*/  FADD.FTZ R5, RZ, R5 ;  /* 0x00000005ff057221 */ /* 0x000fe20000010000 */
[----:B------:R1:W-:Y:S01]  /*4990*/  STS [R73+0x18], R4 ;  /* 0x0000180449007388 */ /* 0x0003e20000000800 */
[----:B0-----:R-:W-:Y:S01]  /*49a0*/  FFMA.FTZ R146, R112, -R137, R156 ;  /* 0x8000008970927223 */ /* 0x001fe2000001009c */
[----:B------:R-:W-:-:S02]  /*49b0*/  FMUL.FTZ R159, R148, R157 ;  /* 0x0000009d949f7220 */ /* 0x000fc40000410000 */
[----:B------:R0:W-:Y:S01]  /*49c0*/  STS [R73+0x1c], R150 ;  /* 0x00001c9649007388 */ /* 0x0001e20000000800 */
[----:B------:R-:W-:Y:S01]  /*49d0*/  FADD.FTZ R5, R5, R6 ;  /* 0x0000000605057221 */ /* 0x000fe20000010000 */
[----:B--2---:R-:W-:Y:S01]  /*49e0*/  FFMA.FTZ R142, -R111, R134, R168 ;  /* 0x000000866f8e7223 */ /* 0x004fe200000101a8 */
[-C--:B------:R-:W-:Y:S01]  /*49f0*/  FFMA.FTZ R159, R146, R155.reuse, R159 ;  /* 0x0000009b929f7223 */ /* 0x080fe2000001009f */
[----:B------:R-:W-:Y:S01]  /*4a00*/  BAR.SYNC.DEFER_BLOCKING 0x0 ;  /* 0x0000000000007b1d */ /* 0x000fe20000010000 */
[----:B------:R-:W-:Y:S01]  /*4a10*/  FMUL.FTZ R155, R148, R155 ;  /* 0x0000009b949b7220 */ /* 0x000fe20000410000 */
[----:B------:R-:W-:Y:S01]  /*4a20*/  FMUL.FTZ R153, R142, R151 ;  /* 0x000000978e997220 */ /* 0x000fe20000410000 */
[----:B-1----:R-:W-:Y:S02]  /*4a30*/  FMUL.FTZ R4, R126, R136 ;  /* 0x000000887e047220 */ /* 0x002fe40000410000 */
[----:B------:R-:W-:Y:S01]  /*4a40*/  FFMA.FTZ R136, R146, R157, -R155 ;  /* 0x0000009d92887223 */ /* 0x000fe2000001089b */
[-C--:B------:R-:W-:Y:S01]  /*4a50*/  FFMA.FTZ R153, R140, R149.reuse, R153 ;  /* 0x000000958c997223 */ /* 0x080fe20000010099 */
[----:B------:R-:W-:Y:S01]  /*4a60*/  FMUL.FTZ R149, R142, R149 ;  /* 0x000000958e957220 */ /* 0x000fe20000410000 */
[----:B------:R-:W-:-:S03]  /*4a70*/  FFMA.FTZ R4, R3, R128, R4 ;  /* 0x0000008003047223 */ /* 0x000fc60000010004 */
[----:B------:R-:W-:Y:S01]  /*4a80*/  FFMA.FTZ R128, R140, R151, -R149 ;  /* 0x000000978c807223 */ /* 0x000fe20000010895 */
[----:B------:R-:W-:Y:S01]  /*4a90*/  LEA R149, R113, -R118, 0x1 ;  /* 0x8000007671957211 */ /* 0x000fe200078e08ff */
[----:B------:R-:W-:Y:S02]  /*4aa0*/  FADD.FTZ R4, RZ, R4 ;  /* 0x00000004ff047221 */ /* 0x000fe40000010000 */
[----:B------:R-:W-:Y:S01]  /*4ab0*/  FADD.FTZ R5, R5, R128 ;  /* 0x0000008005057221 */ /* 0x000fe20000010000 */
[----:B------:R-:W-:Y:S01]  /*4ac0*/  ISETP.GE.AND P6, PT, R149, 0x1, PT ;  /* 0x000000019500780c */ /* 0x000fe20003fc6270 */
[----:B------:R-:W-:-:S04]  /*4ad0*/  FADD.FTZ R4, R4, R7 ;  /* 0x0000000704047221 */ /* 0x000fc80000010000 */
[----:B------:R-:W-:Y:S01]  /*4ae0*/  FADD.FTZ R4, R4, R153 ;  /* 0x0000009904047221 */ /* 0x000fe20000010000 */
[----:B------:R0:W1:Y:S07]  /*4af0*/  LDS R167, [R61+0x290] ;  /* 0x000290003da77984 */ /* 0x00006e0000000800 */
[----:B------:R-:W-:Y:S05]  /*4b00*/  @!P6 BRA `(.L_x_17753) ;  /* 0x000000000008e947 */ /* 0x000fea0003800000 */
[----:B------:R-:W2:Y:S04]  /*4b10*/  LDS R7, [R60+0x210] ;  /* 0x000210003c077984 */ /* 0x000ea80000000800 */
[----:B--2---:R2:W-:Y:S02]  /*4b20*/  REDG.E.ADD.F32.FTZ.RN.STRONG.GPU desc[UR16][R34.64], R7 ;  /* 0x00000007220079a6 */ /* 0x0045e4000c12f310 */
.L_x_17753:
[----:B------:R-:W-:Y:S05]  /*4b30*/  BSYNC.RECONVERGENT B0 ;  /* 0x0000000000007941 */ /* 0x000fea0003800200 */
.L_x_17752:
[----:B------:R-:W-:Y:S01]  /*4b40*/  ISETP.GE.AND P6, PT, R149, 0x21, PT ;  /* 0x000000219500780c */ /* 0x000fe20003fc6270 */
[----:B------:R-:W-:-:S12]  /*4b50*/  BSSY.RECONVERGENT B0, `(.L_x_17754) ;  /* 0x0000003000007945 */ /* 0x000fd80003800200 */
[----:B------:R-:W-:Y:S05]  /*4b60*/  @!P6 BRA `(.L_x_17755) ;  /* 0x000000000004e947 */ /* 0x000fea0003800000 */
[----:B-1----:R3:W-:Y:S02]  /*4b70*/  REDG.E.ADD.F32.FTZ.RN.STRONG.GPU desc[UR16][R34.64+0x80], R167 ;  /* 0x000080a7220079a6 */ /* 0x0027e4000c12f310 */
.L_x_17755:
[----:B------:R-:W-:Y:S05]  /*4b80*/  BSYNC.RECONVERGENT B0 ;  /* 0x0000000000007941 */ /* 0x000fea0003800200 */
.L_x_17754:
[----:B--2---:R2:W4:Y:S01]  /*4b90*/  LDS R7, [R62+0x310] ;  /* 0x000310003e077984 */ /* 0x0045220000000800 */
[----:B------:R-:W-:Y:S01]  /*4ba0*/  ISETP.GE.AND P6, PT, R149, 0x41, PT ;  /* 0x000000419500780c */ /* 0x000fe20003fc6270 */
[----:B------:R-:W-:-:S12]  /*4bb0*/  BSSY.RECONVERGENT B0, `(.L_x_17756) ;  /* 0x0000003000007945 */ /* 0x000fd80003800200 */
[----:B--2---:R-:W-:Y:S05]  /*4bc0*/  @!P6 BRA `(.L_x_17757) ;  /* 0x000000000004e947 */ /* 0x004fea0003800000 */
[----:B----4-:R2:W-:Y:S02]  /*4bd0*/  REDG.E.ADD.F32.FTZ.RN.STRONG.GPU desc[UR16][R34.64+0x100], R7 ;  /* 0x00010007220079a6 */ /* 0x0105e4000c12f310 */
.L_x_17757:
[----:B------:R-:W-:Y:S05]  /*4be0*/  BSYNC.RECONVERGENT B0 ;  /* 0x0000000000007941 */ /* 0x000fea0003800200 */
.L_x_17756:
[----:B--2-4-:R2:W4:Y:S01]  /*4bf0*/  LDS R7, [R63+0x390] ;  /* 0x000390003f077984 */ /* 0x0145220000000800 */
[----:B------:R-:W-:Y:S01]  /*4c00*/  ISETP.GE.AND P6, PT, R149, 0x61, PT ;  /* 0x000000619500780c */ /* 0x000fe20003fc6270 */
[----:B------:R-:W-:-:S12]  /*4c10*/  BSSY.RECONVERGENT B0, `(.L_x_17758) ;  /* 0x0000003000007945 */ /* 0x000fd80003800200 */
[----:B--2---:R-:W-:Y:S05]  /*4c20*/  @!P6 BRA `(.L_x_17759) ;  /* 0x000000000004e947 */ /* 0x004fea0003800000 */
[----:B----4-:R2:W-:Y:S02]  /*4c30*/  REDG.E.ADD.F32.FTZ.RN.STRONG.GPU desc[UR16][R34.64+0x180], R7 ;  /* 0x00018007220079a6 */ /* 0x0105e4000c12f310 */
.L_x_17759:
[----:B------:R-:W-:Y:S05]  /*4c40*/  BSYNC.RECONVERGENT B0 ;  /* 0x0000000000007941 */ /* 0x000fea0003800200 */
.L_x_17758:
[----:B--2-4-:R2:W4:Y:S01]  /*4c50*/  LDS R7, [R65+0x410] ;  /* 0x0004100041077984 */ /* 0x0145220000000800 */
[----:B------:R-:W-:Y:S01]  /*4c60*/  ISETP.GE.AND P6, PT, R149, 0x81, PT ;  /* 0x000000819500780c */ /* 0x000fe20003fc6270 */
[----:B------:R-:W-:-:S12]  /*4c70*/  BSSY.RECONVERGENT B0, `(.L_x_17760) ;  /* 0x0000003000007945 */ /* 0x000fd80003800200 */
[----:B--2---:R-:W-:Y:S05]  /*4c80*/  @!P6 BRA `(.L_x_17761) ;  /* 0x000000000004e947 */ /* 0x004fea0003800000 */
[----:B----4-:R2:W-:Y:S02]  /*4c90*/  REDG.E.ADD.F32.FTZ.RN.STRONG.GPU desc[UR16][R34.64+0x200], R7 ;  /* 0x00020007220079a6 */ /* 0x0105e4000c12f310 */
.L_x_17761:
[----:B------:R-:W-:Y:S05]  /*4ca0*/  BSYNC.RECONVERGENT B0 ;  /* 0x0000000000007941 */ /* 0x000fea0003800200 */
.L_x_17760:
[----:B--2-4-:R2:W4:Y:S01]  /*4cb0*/  LDS R7, [R66+0x490] ;  /* 0x0004900042077984 */ /* 0x0145220000000800 */
[----:B------:R-:W-:Y:S01]  /*4cc0*/  ISETP.GE.AND P6, PT, R149, 0xa1, PT ;  /* 0x000000a19500780c */ /* 0x000fe20003fc6270 */
[----:B------:R-:W-:-:S12]  /*4cd0*/  BSSY.RECONVERGENT B0, `(.L_x_17762) ;  /* 0x0000003000007945 */ /* 0x000fd80003800200 */
[----:B--2---:R-:W-:Y:S05]  /*4ce0*/  @!P6 BRA `(.L_x_17763) ;  /* 0x000000000004e947 */ /* 0x004fea0003800000 */
[----:B----4-:R2:W-:Y:S02]  /*4cf0*/  REDG.E.ADD.F32.FTZ.RN.STRONG.GPU desc[UR16][R34.64+0x280], R7 ;  /* 0x00028007220079a6 */ /* 0x0105e4000c12f310 */
.L_x_17763:
[----:B------:R-:W-:Y:S05]  /*4d00*/  BSYNC.RECONVERGENT B0 ;  /* 0x0000000000007941 */ /* 0x000fea0003800200 */
.L_x_17762:
[----:B--2-4-:R2:W4:Y:S01]  /*4d10*/  LDS R7, [R67+0x510] ;  /* 0x0005100043077984 */ /* 0x0145220000000800 */
[----:B------:R-:W-:Y:S01]  /*4d20*/  ISETP.GE.AND P6, PT, R149, 0xc1, PT ;  /* 0x000000c19500780c */ /* 0x000fe20003fc6270 */
[----:B------:R-:W-:-:S12]  /*4d30*/  BSSY.RECONVERGENT B0, `(.L_x_17764) ;  /* 0x0000003000007945 */ /* 0x000fd80003800200 */
[----:B--2---:R-:W-:Y:S05]  /*4d40*/  @!P6 BRA `(.L_x_17765) ;  /* 0x000000000004e947 */ /* 0x004fea0003800000 */
[----:B----4-:R2:W-:Y:S02]  /*4d50*/  REDG.E.ADD.F32.FTZ.RN.STRONG.GPU desc[UR16][R34.64+0x300], R7 ;  /* 0x00030007220079a6 */ /* 0x0105e4000c12f310 */
.L_x_17765:
[----:B------:R-:W-:Y:S05]  /*4d60*/  BSYNC.RECONVERGENT B0 ;  /* 0x0000000000007941 */ /* 0x000fea0003800200 */
.L_x_17764:
[C---:B------:R-:W-:Y:S01]  /*4d70*/  FFMA.FTZ R6, R106.reuse, R156, R131 ;  /* 0x0000009c6a067223 */ /* 0x040fe20000010083 */
        /* <DEDUP_REMOVED lines=8> */
.L_x_17767:
[----:B------:R-:W-:Y:S05]  /*4e00*/  BSYNC.RECONVERGENT B0 ;  /* 0x0000000000007941 */ /* 0x000fea0003800200 */
.L_x_17766:
[----:B--23--:R-:W2:Y:S01]  /*4e10*/  SHFL.DOWN PT, R35, R4, 0x1, 0x1f ;  /* 0x08201f0004237f89 */ /* 0x00cea200000e0000 */
[----:B------:R-:W-:Y:S01]  /*4e20*/  ISETP.GT.AND P6, PT, R85, 0x1e, PT ;  /* 0x0000001e5500780c */ /* 0x000fe20003fc4270 */
[----:B------:R-:W-:Y:S01]  /*4e30*/  FMUL.FTZ R134, R134, R144 ;  /* 0x0000009086867220 */ /* 0x000fe20000410000 */
[----:B------:R-:W-:Y:S01]  /*4e40*/  BSSY.RECONVERGENT B0, `(.L_x_17768) ;  /* 0x0000044000007945 */ /* 0x000fe20003800200 */
[----:B0-----:R-:W0:Y:S02]  /*4e50*/  SHFL.DOWN PT, R131, R6, 0x1, 0x1f ;  /* 0x08201f0006837f89 */ /* 0x001e2400000e0000 */
[----:B------:R-:W-:Y:S02]  /*4e60*/  FFMA.FTZ R134, R133, R2, R134 ;  /* 0x0000000285867223 */ /* 0x000fe40000010086 */
[----:B------:R-:W3:Y:S04]  /*4e70*/  SHFL.DOWN PT, R34, R5, 0x1, 0x1f ;  /* 0x08201f0005227f89 */ /* 0x000ee800000e0000 */
[----:B------:R-:W4:Y:S02]  /*4e80*/  SHFL.DOWN PT, R128, R7, 0x1, 0x1f ;  /* 0x08201f0007807f89 */ /* 0x000f2400000e0000 */
[----:B--2---:R-:W-:Y:S01]  /*4e90*/  @!P6 FADD.FTZ R4, R4, R35 ;  /* 0x000000230404e221 */ /* 0x004fe20000010000 */
[----:B0-----:R-:W-:-:S04]  /*4ea0*/  @!P6 FADD.FTZ R6, R6, R131 ;  /* 0x000000830606e221 */ /* 0x001fc80000010000 */
        /* <DEDUP_REMOVED lines=27> */
[----:B--2---:R-:W-:-:S03]  /*5060*/  @!P6 FADD.FTZ R6, R6, R131 ;  /* 0x000000830606e221 */ /* 0x004fc60000010000 */
[-C--:B------:R-:W-:Y:S01]  /*5070*/  FFMA.FTZ R131, R30, R147.reuse, -R35 ;  /* 0x000000931e837223 */ /* 0x080fe20000010823 */
[-C--:B------:R-:W-:Y:S01]  /*5080*/  FMUL.FTZ R35, R31, R147.reuse ;  /* 0x000000931f237220 */ /* 0x080fe20000410000 */
[----:B---3--:R-:W-:Y:S01]  /*5090*/  @!P6 FADD.FTZ R5, R5, R34 ;  /* 0x000000220505e221 */ /* 0x008fe20000010000 */
[----:B------:R-:W-:Y:S01]  /*50a0*/  FMUL.FTZ R34, R139, R147 ;  /* 0x000000938b227220 */ /* 0x000fe20000410000 */
[----:B------:R-:W-:Y:S01]  /*50b0*/  FMUL.FTZ R139, R148, R131 ;  /* 0x00000083948b7220 */ /* 0x000fe20000410000 */
[----:B------:R-:W-:Y:S01]  /*50c0*/  FFMA.FTZ R131, R30, R145, R35 ;  /* 0x000000911e837223 */ /* 0x000fe20000010023 */
[----:B------:R-:W-:Y:S01]  /*50d0*/  FMUL.FTZ R35, R31, R2 ;  /* 0x000000021f237220 */ /* 0x000fe20000410000 */
[----:B----4-:R-:W-:Y:S01]  /*50e0*/  @!P6 FADD.FTZ R7, R7, R128 ;  /* 0x000000800707e221 */ /* 0x010fe20000010000 */
[----:B------:R-:W-:Y:S01]  /*50f0*/  ISETP.GT.AND P6, PT, R85, 0xf, PT ;  /* 0x0000000f5500780c */ /* 0x000fe20003fc4270 */
[----:B------:R-:W-:Y:S01]  /*5100*/  FFMA.FTZ R146, R146, R131, R139 ;  /* 0x0000008392927223 */ /* 0x000fe2000001008b */
        /* <DEDUP_REMOVED lines=8> */
[----:B------:R-:W-:Y:S01]  /*5190*/  FFMA.FTZ R137, R101, R137, R146 ;  /* 0x0000008965897223 */ /* 0x000fe20000010092 */
[----:B------:R0:W2:Y:S01]  /*51a0*/  SHFL.DOWN PT, R2, R5, 0x10, 0x1f ;  /* 0x0a001f0005027f89 */ /* 0x0000a200000e0000 */
[----:B------:R-:W-:Y:S01]  /*51b0*/  FFMA.FTZ R140, R140, R35, R131 ;  /* 0x000000238c8c7223 */ /* 0x000fe20000010083 */
[----:B------:R-:W-:Y:S01]  /*51c0*/  FMUL.FTZ R135, R135, R34 ;  /* 0x0000002287877220 */ /* 0x000fe20000410000 */
[----:B------:R-:W-:Y:S01]  /*51d0*/  FADD.FTZ R96, R137, R96 ;  /* 0x0000006089607221 */ /* 0x000fe20000010000 */
        /* <DEDUP_REMOVED lines=10> */
.L_x_17769:
[----:B------:R-:W-:Y:S05]  /*5280*/  BSYNC.RECONVERGENT B0 ;  /* 0x0000000000007941 */ /* 0x000fea0003800200 */
.L_x_17768:
[C---:B---3--:R-:W-:Y:S01]  /*5290*/  FMUL.FTZ R35, R31.reuse, R138 ;  /* 0x0000008a1f237220 */ /* 0x048fe20000410000 */
[CC--:B--2---:R-:W-:Y:S01]  /*52a0*/  FMUL.FTZ R2, R31.reuse, R37.reuse ;  /* 0x000000251f027220 */ /* 0x0c4fe20000410000 */
[-C--:B------:R-:W-:Y:S01]  /*52b0*/  FMUL.FTZ R31, R31, R132.reuse ;  /* 0x000000841f1f7220 */ /* 0x080fe20000410000 */
[----:B------:R-:W-:Y:S01]  /*52c0*/  FMUL.FTZ R130, R130, R37 ;  /* 0x0000002582827220 */ /* 0x000fe20000410000 */
[CC--:B------:R-:W-:Y:S01]  /*52d0*/  FFMA.FTZ R35, R30.reuse, R132.reuse, -R35 ;  /* 0x000000841e237223 */ /* 0x0c0fe20000010823 */
[C---:B------:R-:W-:Y:S01]  /*52e0*/  FFMA.FTZ R37, R30.reuse, R141, R2 ;  /* 0x0000008d1e257223 */ /* 0x040fe20000010002 */
[----:B------:R-:W-:Y:S01]  /*52f0*/  FMUL.FTZ R132, R127, R132 ;  /* 0x000000847f847220 */ /* 0x000fe20000410000 */
        /* <DEDUP_REMOVED lines=28> */
.L_x_17771:
[----:B------:R-:W-:Y:S05]  /*54c0*/  BSYNC.RECONVERGENT B0 ;  /* 0x0000000000007941 */ /* 0x000fea0003800200 */
.L_x_17770:
[----:B------:R-:W-:-:S04]  /*54d0*/  UIADD3 UR4, UPT, UPT, UR4, 0x1, URZ ;  /* 0x0000000104047890 */ /* 0x000fc8000fffe0ff */
[----:B------:R-:W-:-:S09]  /*54e0*/  UISETP.GE.AND UP0, UPT, UR4, UR9, UPT ;  /* 0x000000090400728c */ /* 0x000fd2000bf06270 */
[----:B------:R-:W-:Y:S05]  /*54f0*/  BRA.U !UP0, `(.L_x_17772) ;  /* 0xffffffd508247547 */ /* 0x000fea000b83ffff */
.L_x_17738:
[----:B------:R-:W-:Y:S01]  /*5500*/  BAR.SYNC.DEFER_BLOCKING 0x0 ;  /* 0x0000000000007b1d */ /* 0x000fe20000010000 */
[-C--:B------:R-:W-:Y:S02]  /*5510*/  ISETP.GE.AND P0, PT, R64, R83.reuse, PT ;  /* 0x000000534000720c */ /* 0x080fe40003f06270 */
[-C--:B------:R-:W-:Y:S02]  /*5520*/  ISETP.GE.AND P1, PT, R68, R83.reuse, PT ;  /* 0x000000534400720c */ /* 0x080fe40003f26270 */
[----:B------:R-:W-:-:S03]  /*5530*/  ISETP.GE.AND P2, PT, R74, R83, PT ;  /* 0x000000534a00720c */ /* 0x000fc60003f46270 */
[----:B-1----:R-:W1:Y:S01]  /*5540*/  LDC.64 R26, c[0x0][0x4f8] ;  /* 0x00013e00ff1a7b82 */ /* 0x002e620000000a00 */
[----:B------:R-:W-:Y:S01]  /*5550*/  ISETP.GE.AND P3, PT, R75, R83, PT ;  /* 0x000000534b00720c */ /* 0x000fe20003f66270 */
[----:B------:R-:W3:Y:S01]  /*5560*/  LDCU.64 UR8, c[0x0][0x500] ;  /* 0x0000a000ff0877ac */ /* 0x000ee20008000a00 */
[----:B------:R-:W-:Y:S02]  /*5570*/  PRMT R3, RZ, 0x7610, R3 ;  /* 0x00007610ff037816 */ /* 0x000fe40000000003 */
[----:B0-2---:R-:W-:Y:S01]  /*5580*/  PRMT R5, RZ, 0x7610, R5 ;  /* 0x00007610ff057816 */ /* 0x005fe20000000005 */
[----:B------:R-:W0:Y:S01]  /*5590*/  LDCU.64 UR10, c[0x0][0x550] ;  /* 0x0000aa00ff0a77ac */ /* 0x000e220008000a00 */
[----:B------:R-:W-:Y:S01]  /*55a0*/  PRMT R7, RZ, 0x7610, R7 ;  /* 0x00007610ff077816 */ /* 0x000fe20000000007 */
[----:B------:R-:W2:Y:S01]  /*55b0*/  LDC.64 R28, c[0x0][0x518] ;  /* 0x00014600ff1c7b82 */ /* 0x000ea20000000a00 */
[----:B------:R-:W5:Y:S04]  /*55c0*/  @!P0 LDG.E.U16 R3, desc[UR16][R8.64] ;  /* 0x0000001008038981 */ /* 0x000f68000c1e1500 */
[----:B------:R-:W4:Y:S04]  /*55d0*/  @!P1 LDG.E.U16 R5, desc[UR16][R8.64+0x40] ;  /* 0x0000401008059981 */ /* 0x000f28000c1e1500 */
[----:B------:R-:W3:Y:S04]  /*55e0*/  @!P2 LDG.E.U16 R7, desc[UR16][R8.64+0x80] ;  /* 0x000080100807a981 */ /* 0x000ee8000c1e1500 */
[----:B------:R-:W2:Y:S01]  /*55f0*/  @!P3 LDG.E.U16 R103, desc[UR16][R8.64+0xc0] ;  /* 0x0000c0100867b981 */ /* 0x000ea2000c1e1500 */
[----:B------:R-:W-:-:S02]  /*5600*/  F2FP.F16.F32.PACK_AB R98, R98, R105 ;  /* 0x000000696262723e */ /* 0x000fc400000000ff */
[----:B------:R-:W-:Y:S01]  /*5610*/  F2FP.F16.F32.PACK_AB R99, R100, R107 ;  /* 0x0000006b6463723e */ /* 0x000fe200000000ff */
[----:B-----5:R-:W-:Y:S04]  /*5620*/  STS.U16 [R84], R3 ;  /* 0x0000000354007388 */ /* 0x020fe80000000400 */
[----:B----4-:R-:W-:Y:S04]  /*5630*/  STS.U16 [R84+0x40], R5 ;  /* 0x0000400554007388 */ /* 0x010fe80000000400 */
        /* <DEDUP_REMOVED lines=10> */
[--C-:B------:R-:W-:Y:S02]  /*56e0*/  HADD2.F32 R3, -RZ, R21.reuse.H0_H0 ;  /* 0x20000015ff037230 */ /* 0x100fe40000004100 */
[----:B------:R-:W-:Y:S02]  /*56f0*/  HADD2.F32 R5, -RZ, R21.H1_H1 ;  /* 0x30000015ff057230 */ /* 0x000fe40000004100 */
[--C-:B------:R-:W-:Y:S01]  /*5700*/  FADD.FTZ R0, R19, R40.reuse ;  /* 0x0000002813007221 */ /* 0x100fe20000010000 */
[----:B------:R-:W-:Y:S01]  /*5710*/  HADD2.F32 R19, -RZ, R20.H1_H1 ;  /* 0x30000014ff137230 */ /* 0x000fe20000004100 */
[----:B------:R-:W-:Y:S01]  /*5720*/  LDS.U16 R21, [R84+0x80] ;  /* 0x0000800054157984 */ /* 0x000fe20000000400 */
[--C-:B------:R-:W-:Y:S01]  /*5730*/  FADD.FTZ R3, R3, R40.reuse ;  /* 0x0000002803037221 */ /* 0x100fe20000010000 */
[--C-:B------:R-:W-:Y:S01]  /*5740*/  FADD.FTZ R5, R5, R40.reuse ;  /* 0x0000002805057221 */ /* 0x100fe20000010000 */
[----:B------:R-:W-:Y:S01]  /*5750*/  FSETP.GTU.FTZ.AND P1, PT, R0, 20, PT ;  /* 0x41a000000000780b */ /* 0x000fe20003f3c000 */
[----:B------:R-:W-:-:S02]  /*5760*/  FADD.FTZ R19, R19, R40 ;  /* 0x0000002813137221 */ /* 0x000fc40000010000 */
[----:B------:R-:W-:Y:S02]  /*5770*/  FSETP.GTU.FTZ.AND P3, PT, R3, 20, PT ;  /* 0x41a000000300780b */ /* 0x000fe40003f7c000 */
[----:B------:R-:W-:Y:S02]  /*5780*/  FSETP.GTU.FTZ.AND P0, PT, R5, 20, PT ;  /* 0x41a000000500780b */ /* 0x000fe40003f1c000 */
[----:B------:R-:W-:-:S06]  /*5790*/  FSETP.GTU.FTZ.AND P2, PT, R19, 20, PT ;  /* 0x41a000001300780b */ /* 0x000fcc0003f5c000 */
[----:B------:R-:W-:-:S03]  /*57a0*/  @!P1 FMUL.FTZ R0, R0, -1.4426950216293334961 ;  /* 0xbfb8aa3b00009820 */ /* 0x000fc60000410000 */
[----:B------:R-:W-:Y:S02]  /*57b0*/  @!P3 FMUL.FTZ R3, R3, -1.4426950216293334961 ;  /* 0xbfb8aa3b0303b820 */ /* 0x000fe40000410000 */
[----:B------:R-:W-:Y:S01]  /*57c0*/  @!P0 FMUL.FTZ R5, R5, -1.4426950216293334961 ;  /* 0xbfb8aa3b05058820 */ /* 0x000fe20000410000 */
[----:B------:R-:W2:Y:S01]  /*57d0*/  @!P1 MUFU.EX2 R0, R0 ;  /* 0x0000000000009308 */ /* 0x000ea20000000800 */
[----:B------:R-:W-:Y:S02]  /*57e0*/  @!P2 FMUL.FTZ R2, R19, -1.4426950216293334961 ;  /* 0xbfb8aa3b1302a820 */ /* 0x000fe40000410000 */
[----:B------:R-:W-:Y:S04]  /*57f0*/  LDS.U16 R19, [R84+0x40] ;  /* 0x0000400054137984 */ /* 0x000fe80000000400 */
[----:B------:R-:W-:Y:S01]  /*5800*/  @!P5 STS [UR6+0x100], R83 ;  /* 0x00010053ff00d988 */ /* 0x000fe20008000806 */
[----:B------:R-:W3:Y:S01]  /*5810*/  @!P2 MUFU.EX2 R2, R2 ;  /* 0x000000020002a308 */ /* 0x000ee20000000800 */
[----:B------:R-:W-:Y:S07]  /*5820*/  BAR.SYNC.DEFER_BLOCKING 0x0 ;  /* 0x0000000000007b1d */ /* 0x000fee0000010000 */
[----:B------:R-:W4:Y:S01]  /*5830*/  @!P3 MUFU.EX2 R3, R3 ;  /* 0x000000030003b308 */ /* 0x000f220000000800 */
[----:B--2---:R-:W-:Y:S01]  /*5840*/  @!P1 FADD.FTZ R0, R0, 1 ;  /* 0x3f80000000009421 */ /* 0x004fe20000010000 */
[----:B---3--:R-:W-:-:S06]  /*5850*/  @!P2 FADD.FTZ R4, R2, 1 ;  /* 0x3f8000000204a421 */ /* 0x008fcc0000010000 */
[----:B------:R2:W3:Y:S08]  /*5860*/  @!P0 MUFU.EX2 R7, R5 ;  /* 0x0000000500078308 */ /* 0x0004f00000000800 */
[----:B------:R-:W5:Y:S01]  /*5870*/  @!P1 MUFU.RCP R0, R0 ;  /* 0x0000000000009308 */ /* 0x000f620000001000 */
[----:B------:R-:W0:Y:S01]  /*5880*/  LDS R25, [UR6+0x100] ;  /* 0x00010006ff197984 */ /* 0x000e220008000800 */
[----:B----4-:R-:W-:Y:S01]  /*5890*/  @!P3 FADD.FTZ R6, R3, 1 ;  /* 0x3f8000000306b421 */ /* 0x010fe20000010000 */
[----:B--2---:R-:W-:-:S05]  /*58a0*/  MOV R5, RZ ;  /* 0x000000ff00057202 */ /* 0x004fca0000000f00 */
[----:B------:R2:W4:Y:S01]  /*58b0*/  @!P2 MUFU.RCP R8, R4 ;  /* 0x000000040008a308 */ /* 0x0005220000001000 */
[----:B---3--:R-:W-:-:S07]  /*58c0*/  @!P0 FADD.FTZ R7, R7, 1 ;  /* 0x3f80000007078421 */ /* 0x008fce0000010000 */
[----:B------:R-:W3:Y:S01]  /*58d0*/  @!P3 MUFU.RCP R6, R6 ;  /* 0x000000060006b308 */ /* 0x000ee20000001000 */
[----:B--2---:R-:W-:Y:S01]  /*58e0*/  MOV R4, R86 ;  /* 0x0000005600047202 */ /* 0x004fe20000000f00 */
[----:B-----5:R-:W-:-:S04]  /*58f0*/  @!P1 FMUL.FTZ R93, R93, R0 ;  /* 0x000000005d5d9220 */ /* 0x020fc80000410000 */
[----:B-1----:R-:W-:-:S04]  /*5900*/  IMAD.WIDE.U32 R2, R26, UR18, R4 ;  /* 0x000000121a027c25 */ /* 0x002fc8000f8e0004 */
[----:B------:R-:W-:Y:S01]  /*5910*/  FADD.FTZ R42, R93, R42 ;  /* 0x0000002a5d2a7221 */ /* 0x000fe20000010000 */
[----:B------:R-:W1:Y:S01]  /*5920*/  @!P0 MUFU.RCP R7, R7 ;  /* 0x0000000700078308 */ /* 0x000e620000001000 */
[----:B----4-:R-:W-:Y:S01]  /*5930*/  @!P2 FMUL.FTZ R91, R91, R8 ;  /* 0x000000085b5ba220 */ /* 0x010fe20000410000 */
[----:B------:R-:W-:-:S03]  /*5940*/  IMAD R3, R27, UR18, R3 ;  /* 0x000000121b037c24 */ /* 0x000fc6000f8e0203 */
[----:B------:R-:W-:Y:S01]  /*5950*/  FADD.FTZ R42, R42, R91 ;  /* 0x0000005b2a2a7221 */ /* 0x000fe20000010000 */
[----:B------:R-:W-:Y:S01]  /*5960*/  IMAD.WIDE.U32 R2, R39, UR8, R2 ;  /* 0x0000000827027c25 */ /* 0x000fe2000f8e0002 */
[----:B------:R-:W-:-:S03]  /*5970*/  F2FP.F16.F32.PACK_AB R26, R91, R93 ;  /* 0x0000005d5b1a723e */ /* 0x000fc600000000ff */
[----:B---3--:R-:W-:Y:S01]  /*5980*/  @!P3 FMUL.FTZ R87, R87, R6 ;  /* 0x000000065757b220 */ /* 0x008fe20000410000 */
[----:B------:R-:W-:Y:S01]  /*5990*/  IMAD R0, R39, UR9, R3 ;  /* 0x0000000927007c24 */ /* 0x000fe2000f8e0203 */
[C---:B------:R-:W-:Y:S01]  /*59a0*/  IADD3 R3, P4, PT, R64.reuse, R2, RZ ;  /* 0x0000000240037210 */ /* 0x040fe20007f9e0ff */
[----:B------:R-:W2:Y:S03]  /*59b0*/  LDCU.64 UR8, c[0x0][0x560] ;  /* 0x0000ac00ff0877ac */ /* 0x000ea60008000a00 */
[----:B------:R-:W-:Y:S02]  /*59c0*/  IADD3.X R0, PT, PT, RZ, R0, RZ, P4, !PT ;  /* 0x00000000ff007210 */ /* 0x000fe400027fe4ff */
[----:B0-----:R-:W-:Y:S01]  /*59d0*/  ISETP.GE.AND P2, PT, R64, R25, PT ;  /* 0x000000194000720c */ /* 0x001fe20003f46270 */
[----:B-1----:R-:W-:Y:S01]  /*59e0*/  @!P0 FMUL.FTZ R96, R96, R7 ;  /* 0x0000000760608220 */ /* 0x002fe20000410000 */
[----:B------:R-:W-:-:S02]  /*59f0*/  ISETP.GE.AND P1, PT, R68, R25, PT ;  /* 0x000000194400720c */ /* 0x000fc40003f26270 */
[-C--:B------:R-:W-:Y:S02]  /*5a00*/  ISETP.GE.AND P3, PT, R74, R25.reuse, PT ;  /* 0x000000194a00720c */ /* 0x080fe40003f66270 */
[----:B------:R-:W-:Y:S02]  /*5a10*/  ISETP.GE.AND P4, PT, R75, R25, PT ;  /* 0x000000194b00720c */ /* 0x000fe40003f86270 */
[C---:B------:R-:W-:Y:S02]  /*5a20*/  LEA R2, P6, R3.reuse, UR10, 0x1 ;  /* 0x0000000a03027c11 */ /* 0x040fe4000f8c08ff */
[----:B------:R-:W-:Y:S01]  /*5a30*/  F2FP.F16.F32.PACK_AB R27, R96, R87 ;  /* 0x00000057601b723e */ /* 0x000fe200000000ff */
[----:B------:R-:W-:Y:S01]  /*5a40*/  FADD.FTZ R87, R42, R87 ;  /* 0x000000572a577221 */ /* 0x000fe20000010000 */
[----:B------:R-:W-:-:S03]  /*5a50*/  LEA.HI.X R3, R3, UR11, R0, 0x1, P6 ;  /* 0x0000000b03037c11 */ /* 0x000fc6000b0f0c00 */
[----:B------:R-:W-:Y:S02]  /*5a60*/  FADD.FTZ R42, R87, R96 ;  /* 0x00000060572a7221 */ /* 0x000fe40000010000 */
[----:B------:R-:W-:Y:S04]  /*5a70*/  @!P2 STG.E.U16 desc[UR16][R2.64], R9 ;  /* 0x000000090200a986 */ /* 0x000fe8000c101510 */
[----:B------:R-:W-:Y:S04]  /*5a80*/  @!P1 STG.E.U16 desc[UR16][R2.64+0x40], R19 ;  /* 0x0000401302009986 */ /* 0x000fe8000c101510 */
[----:B------:R-:W-:Y:S04]  /*5a90*/  @!P3 STG.E.U16 desc[UR16][R2.64+0x80], R21 ;  /* 0x000080150200b986 */ /* 0x000fe8000c101510 */
[----:B------:R0:W-:Y:S01]  /*5aa0*/  @!P4 STG.E.U16 desc[UR16][R2.64+0xc0], R23 ;  /* 0x0000c0170200c986 */ /* 0x0001e2000c101510 */
[----:B------:R-:W-:Y:S01]  /*5ab0*/  BAR.SYNC.DEFER_BLOCKING 0x0 ;  /* 0x0000000000007b1d */ /* 0x000fe20000010000 */
[----:B0-----:R-:W-:-:S04]  /*5ac0*/  IMAD.WIDE.U32 R2, R28, UR18, R4 ;  /* 0x000000121c027c25 */ /* 0x001fc8000f8e0004 */
        /* <DEDUP_REMOVED lines=13> */
[----:B------:R-:W-:-:S04]  /*5ba0*/  IADD3 R3, P4, PT, R64, R2, RZ ;  /* 0x0000000240037210 */ /* 0x000fc80007f9e0ff */
[----:B------:R-:W-:Y:S02]  /*5bb0*/  IADD3.X R0, PT, PT, RZ, R0, RZ, P4, !PT ;  /* 0x00000000ff007210 */ /* 0x000fe400027fe4ff */
[----:B--2---:R-:W-:-:S04]  /*5bc0*/  LEA R2, P4, R3, UR8, 0x1 ;  /* 0x0000000803027c11 */ /* 0x004fc8000f8808ff */
        /* <DEDUP_REMOVED lines=20> */
.L_x_17728:
        /* <DEDUP_REMOVED lines=34> */
.L_x_17775:
[----:B------:R-:W-:Y:S05]  /*5f30*/  BSYNC.RECONVERGENT B0 ;  /* 0x0000000000007941 */ /* 0x000fea0003800200 */
.L_x_17774:
        /* <DEDUP_REMOVED lines=26> */
.L_x_17777:
[----:B------:R-:W-:Y:S05]  /*60e0*/  BSYNC.RECONVERGENT B0 ;  /* 0x0000000000007941 */ /* 0x000fea0003800200 */
.L_x_17776:
        /* <DEDUP_REMOVED lines=13> */
.L_x_17779:
        /* <DEDUP_REMOVED lines=27> */
.L_x_17778:
[----:B------:R-:W-:Y:S05]  /*6370*/  EXIT ;  /* 0x000000000000794d */ /* 0x000fea0003800000 */
.L_x_17780:
        /* <DEDUP_REMOVED lines=16> */
.L_x_18802:


//--------------------- .text._Z25selective_scan_bwd_kernelI32Selective_Scan_bwd_kernel_traitsILi32ELi4ELb0ELb1ELb1ELb0ELb0EN3c104HalfENS1_7complexIfEEEEv12SSMParamsBwd --------------------------
	.section	.text._Z25selective_scan_bwd_kernelI32Selective_Scan_bwd_kernel_traitsILi32ELi4ELb0ELb1ELb1ELb0ELb0EN3c104HalfENS1_7complexIfEEEEv12SSMParamsBwd,"ax",@progbits
	.align	128
        .global         _Z25selective_scan_bwd_kernelI32Selective_Scan_bwd_kernel_traitsILi32ELi4ELb0ELb1ELb1ELb0ELb0EN3c104HalfENS1_7complexIfEEEEv12SSMParamsBwd
        .type           _Z25selective_scan_bwd_kernelI32Selective_Scan_bwd_kernel_traitsILi32ELi4ELb0ELb1ELb1ELb0ELb0EN3c104HalfENS1_7complexIfEEEEv12SSMParamsBwd,@function
        .size           _Z25selective_scan_bwd_kernelI32Selective_Scan_bwd_kernel_traitsILi32ELi4ELb0ELb1ELb1ELb0ELb0EN3c104HalfENS1_7complexIfEEEEv12SSMParamsBwd,(.L_x_18803 - _Z25selective_scan_bwd_kernelI32Selective_Scan_bwd_kernel_traitsILi32ELi4ELb0ELb1ELb1ELb0ELb0EN3c104HalfENS1_7complexIfEEEEv12SSMParamsBwd)
        .other          _Z25selective_scan_bwd_kernelI32Selective_Scan_bwd_kernel_traitsILi32ELi4ELb0ELb1ELb1ELb0ELb0EN3c104HalfENS1_7complexIfEEEEv12SSMParamsBwd,@"STO_CUDA_ENTRY STV_DEFAULT"
_Z25selective_scan_bwd_kernelI32Selective_Scan_bwd_kernel_traitsILi32ELi4ELb0ELb1ELb1ELb0ELb0EN3c104HalfENS1_7complexIfEEEEv12SSMParamsBwd:
.text._Z25selective_scan_bwd_kernelI32Selective_Scan_bwd_kernel_traitsILi32ELi4ELb0ELb1ELb1ELb0ELb0EN3c104HalfENS1_7complexIfEEEEv12SSMParamsBwd:
        /* <DEDUP_REMOVED lines=63> */
[----:B------:R-:W3:Y:S03]  /*03f0*/  LDCU.64 UR12, c[0x0][0x3b0] ;  /* 0x00007600ff0c77ac */ /* 0x000ee60008000a00 */
[----:B------:R-:W-:Y:S01]  /*0400*/  IMAD R9, R8, R5, R2 ;  /* 0x0000000508097224 */ /* 0x000fe200078e0202 */
[----:B------:R-:W-:Y:S01]  /*0410*/  UIMAD UR9, UR18, UR9, UR5 ;  /* 0x00000009120972a4 */ /* 0x000fe2000f8e0205 */
[----:B----4-:R-:W-:-:S03]  /*0420*/  SHF.R.U32.HI R10, RZ, 0x1, R13 ;  /* 0x00000001ff0a7819 */ /* 0x010fc6000001160d */
[----:B------:R-:W-:Y:S02]  /*0430*/  IADD3 R7, PT, PT, R7, R9, RZ ;  /* 0x0000000907077210 */ /* 0x000fe40007ffe0ff */
[----:B------:R-:W-:Y:S01]  /*0440*/  SHF.R.U64 R9, R12, 0x1, R13 ;  /* 0x000000010c097819 */ /* 0x000fe2000000120d */
[----:B------:R-:W-:Y:S01]  /*0450*/  IMAD R47, R10, UR18, RZ ;  /* 0x000000120a2f7c24 */ /* 0x000fe2000f8e02ff */
[----:B------:R-:W-:Y:S02]  /*0460*/  MOV R3, UR5 ;  /* 0x0000000500037c02 */ /* 0x000fe40008000f00 */
[----:B------:R-:W-:Y:S01]  /*0470*/  MOV R5, UR7 ;  /* 0x0000000700057c02 */ /* 0x000fe20008000f00 */
[----:B------:R-:W-:Y:S01]  /*0480*/  IMAD.WIDE.U32 R6, R9, UR18, R6 ;  /* 0x0000001209067c25 */ /* 0x000fe2000f8e0006 */
[----:B------:R-:W-:Y:S02]  /*0490*/  MOV R2, UR4 ;  /* 0x0000000400027c02 */ /* 0x000fe40008000f00 */
[----:B------:R-:W-:-:S02]  /*04a0*/  MOV R3, UR9 ;  /* 0x0000000900037c02 */ /* 0x000fc40008000f00 */
[----:B------:R-:W-:Y:S01]  /*04b0*/  MOV R5, UR8 ;  /* 0x0000000800057c02 */ /* 0x000fe20008000f00 */
[----:B------:R-:W4:Y:S01]  /*04c0*/  LDCU.64 UR8, c[0x0][0x3d0] ;  /* 0x00007a00ff0877ac */ /* 0x000f220008000a00 */
[----:B------:R-:W-:Y:S02]  /*04d0*/  IADD3 R47, PT, PT, R7, R47, RZ ;  /* 0x0000002f072f7210 */ /* 0x000fe40007ffe0ff */
[C---:B------:R-:W-:Y:S01]  /*04e0*/  LEA R45, P0, R6.reuse, R20, 0x3 ;  /* 0x00000014062d7211 */ /* 0x040fe200078018ff */
[C---:B------:R-:W-:Y:S01]  /*04f0*/  IMAD.WIDE.U32 R2, R43.reuse, UR10, R2 ;  /* 0x0000000a2b027c25 */ /* 0x040fe2000f8e0002 */
[----:B------:R-:W-:Y:S01]  /*0500*/  MOV R4, UR6 ;  /* 0x0000000600047c02 */ /* 0x000fe20008000f00 */
[----:B---3--:R-:W-:Y:S01]  /*0510*/  UIMAD.WIDE.U32 UR4, UR18, UR12, URZ ;  /* 0x0000000c120472a5 */ /* 0x008fe2000f8e00ff */
[----:B------:R-:W-:Y:S01]  /*0520*/  LEA.HI.X R47, R6, R21, R47, 0x3, P0 ;  /* 0x00000015062f7211 */ /* 0x000fe200000f1c2f */
[C---:B------:R-:W-:Y:S01]  /*0530*/  IMAD R15, R43.reuse, UR11, R3 ;  /* 0x0000000b2b0f7c24 */ /* 0x040fe2000f8e0203 */
[----:B--2---:R-:W-:Y:S01]  /*0540*/  ISETP.NE.U32.AND P0, PT, R26, RZ, PT ;  /* 0x000000ff1a00720c */ /* 0x004fe20003f05070 */
[----:B------:R-:W-:Y:S01]  /*0550*/  IMAD.WIDE.U32 R4, R43, UR14, R4 ;  /* 0x0000000e2b047c25 */ /* 0x000fe2000f8e0004 */
[----:B------:R-:W-:Y:S01]  /*0560*/  UIMAD UR5, UR18, UR13, UR5 ;  /* 0x0000000d120572a4 */ /* 0x000fe2000f8e0205 */
[----:B-1----:R-:W-:Y:S01]  /*0570*/  LEA R9, R25, 0xffffff80, 0x7 ;  /* 0xffffff8019097811 */ /* 0x002fe200078e38ff */
[----:B------:R-:W1:Y:S01]  /*0580*/  LDC.64 R20, c[0x0][0x4d8] ;  /* 0x00013600ff147b82 */ /* 0x000e620000000a00 */
[----:B------:R-:W-:Y:S01]  /*0590*/  IMAD R3, R11, R16, RZ ;  /* 0x000000100b037224 */ /* 0x000fe200078e02ff */
[----:B------:R-:W-:Y:S01]  /*05a0*/  ISETP.NE.AND.EX P0, PT, R27, RZ, PT, P0 ;  /* 0x000000ff1b00720c */ /* 0x000fe20003f05300 */
[----:B------:R-:W-:Y:S01]  /*05b0*/  IMAD R13, R43, UR15, R5 ;  /* 0x0000000f2b0d7c24 */ /* 0x000fe2000f8e0205 */
[----:B------:R-:W-:Y:S01]  /*05c0*/  IADD3 R52, P2, PT, R9, R2, RZ ;  /* 0x0000000209347210 */ /* 0x000fe20007f5e0ff */
[C---:B------:R-:W-:Y:S01]  /*05d0*/  IMAD R5, R8.reuse, R17, R3 ;  /* 0x0000001108057224 */ /* 0x040fe200078e0203 */
[----:B------:R-:W-:Y:S01]  /*05e0*/  LEA R7, R25, 0xffffff00, 0x8 ;  /* 0xffffff0019077811 */ /* 0x000fe200078e40ff */
[----:B------:R-:W-:Y:S01]  /*05f0*/  IMAD.WIDE.U32 R2, R8, R16, UR4 ;  /* 0x0000000408027e25 */ /* 0x000fe2000f8e0010 */
[----:B----4-:R-:W-:-:S04]  /*0600*/  UIMAD.WIDE.U32 UR6, UR18, UR8, URZ ;  /* 0x00000008120672a5 */ /* 0x010fc8000f8e00ff */
[----:B------:R-:W-:Y:S01]  /*0610*/  IADD3 R10, PT, PT, R3, R5, RZ ;  /* 0x00000005030a7210 */ /* 0x000fe20007ffe0ff */
[----:B0-----:R-:W-:Y:S01]  /*0620*/  IMAD R3, R11, R22, RZ ;  /* 0x000000160b037224 */ /* 0x001fe200078e02ff */
[----:B------:R-:W-:Y:S01]  /*0630*/  IADD3 R60, P1, PT, R7, R2, RZ ;  /* 0x00000002073c7210 */ /* 0x000fe20007f3e0ff */
[----:B------:R-:W-:Y:S01]  /*0640*/  IMAD R2, R11, R18, RZ ;  /* 0x000000120b027224 */ /* 0x000fe200078e02ff */
[----:B------:R-:W-:Y:S01]  /*0650*/  UIMAD UR7, UR18, UR9, UR7 ;  /* 0x00000009120772a4 */ /* 0x000fe2000f8e0207 */
[C---:B------:R-:W-:Y:S01]  /*0660*/  IMAD R17, R8.reuse, R23, R3 ;  /* 0x0000001708117224 */ /* 0x040fe200078e0203 */
[----:B------:R-:W0:Y:S01]  /*0670*/  @P0 LDC R12, c[0x0][0x384] ;  /* 0x0000e100ff0c0b82 */ /* 0x000e220000000800 */
[C---:B------:R-:W-:Y:S01]  /*0680*/  IMAD R11, R8.reuse, R19, R2 ;  /* 0x00000013080b7224 */ /* 0x040fe200078e0202 */
[----:B------:R-:W2:Y:S01]  /*0690*/  LDCU.64 UR8, c[0x0][0x498] ;  /* 0x00009300ff0877ac */ /* 0x000ea20008000a00 */
[----:B------:R-:W-:Y:S01]  /*06a0*/  IMAD.WIDE.U32 R2, R8, R22, RZ ;  /* 0x0000001608027225 */ /* 0x000fe200078e00ff */
[----:B------:R-:W-:-:S04]  /*06b0*/  IADD3 R56, P3, PT, R9, R4, RZ ;  /* 0x0000000409387210 */ /* 0x000fc80007f7e0ff */
[----:B------:R-:W3:Y:S01]  /*06c0*/  LDC.64 R22, c[0x0][0x540] ;  /* 0x00015000ff167b82 */ /* 0x000ee20000000a00 */
[----:B------:R-:W-:Y:S01]  /*06d0*/  IMAD.WIDE.U32 R4, R8, R18, UR6 ;  /* 0x0000000608047e25 */ /* 0x000fe2000f8e0012 */
[----:B------:R-:W-:-:S06]  /*06e0*/  IADD3 R3, PT, PT, R3, R17, RZ ;  /* 0x0000001103037210 */ /* 0x000fcc0007ffe0ff */
[----:B------:R-:W4:Y:S01]  /*06f0*/  LDC.64 R18, c[0x0][0x4a0] ;  /* 0x00012800ff127b82 */ /* 0x000f220000000a00 */
[----:B------:R-:W-:Y:S02]  /*0700*/  IADD3 R62, P4, PT, R7, R4, RZ ;  /* 0x00000004073e7210 */ /* 0x000fe40007f9e0ff */
[----:B------:R-:W-:Y:S02]  /*0710*/  IADD3 R8, PT, PT, R5, R11, RZ ;  /* 0x0000000b05087210 */ /* 0x000fe40007ffe0ff */
[----:B------:R-:W-:Y:S02]  /*0720*/  SHF.R.S32.HI R7, RZ, 0x1f, R7 ;  /* 0x0000001fff077819 */ /* 0x000fe40000011407 */
[----:B-1----:R-:W-:Y:S01]  /*0730*/  SHF.R.U64 R5, R20, 0x1, R21 ;  /* 0x0000000114057819 */ /* 0x002fe20000001215 */
[----:B------:R-:W1:Y:S01]  /*0740*/  @P0 LDC R14, c[0x0][0x38c] ;  /* 0x0000e300ff0e0b82 */ /* 0x000e620000000800 */
[C---:B------:R-:W-:Y:S02]  /*0750*/  IADD3.X R10, PT, PT, R7.reuse, R10, RZ, P1, !PT ;  /* 0x0000000a070a7210 */ /* 0x040fe40000ffe4ff */
[----:B------:R-:W-:Y:S01]  /*0760*/  IADD3.X R8, PT, PT, R7, R8, RZ, P4, !PT ;  /* 0x0000000807087210 */ /* 0x000fe200027fe4ff */
[----:B------:R-:W-:Y:S01]  /*0770*/  IMAD.WIDE.U32 R4, R5, UR18, R2 ;  /* 0x0000001205047c25 */ /* 0x000fe2000f8e0002 */
[----:B------:R-:W-:-:S03]  /*0780*/  SHF.R.U32.HI R2, RZ, 0x1, R21 ;  /* 0x00000001ff027819 */ /* 0x000fc60000011615 */
[----:B------:R-:W1:Y:S01]  /*0790*/  @P0 LDC.64 R6, c[0x0][0x480] ;  /* 0x00012000ff060b82 */ /* 0x000e620000000a00 */
[----:B--2---:R-:W-:Y:S02]  /*07a0*/  UIMAD.WIDE.U32 UR4, UR18, UR8, URZ ;  /* 0x00000008120472a5 */ /* 0x004fe4000f8e00ff */
[----:B------:R-:W-:-:S05]  /*07b0*/  IMAD R53, R2, UR18, RZ ;  /* 0x0000001202357c24 */ /* 0x000fca000f8e02ff */
[----:B------:R-:W2:Y:S01]  /*07c0*/  LDC.64 R20, c[0x0][0x528] ;  /* 0x00014a00ff147b82 */ /* 0x000ea20000000a00 */
[----:B------:R-:W-:-:S07]  /*07d0*/  UIMAD UR5, UR18, UR9, UR5 ;  /* 0x00000009120572a4 */ /* 0x000fce000f8e0205 */
[----:B------:R-:W2:Y:S01]  /*07e0*/  LDC.64 R16, c[0x0][0x4a8] ;  /* 0x00012a00ff107b82 */ /* 0x000ea20000000a00 */
[----:B0-----:R-:W-:Y:S01]  /*07f0*/  @P0 IMAD R2, R12, UR18, R43 ;  /* 0x000000120c020c24 */ /* 0x001fe2000f8e022b */
[----:B------:R-:W-:Y:S02]  /*0800*/  IADD3 R53, PT, PT, R5, R53, RZ ;  /* 0x0000003505357210 */ /* 0x000fe40007ffe0ff */
[----:B---3--:R-:W-:Y:S01]  /*0810*/  LEA R49, P4, R4, R22, 0x3 ;  /* 0x0000001604317211 */ /* 0x008fe200078818ff */
[----:B------:R-:W-:Y:S01]  /*0820*/  @P0 IMAD R5, R2, R25, RZ ;  /* 0x0000001902050224 */ /* 0x000fe200078e02ff */
[----:B------:R-:W-:Y:S01]  /*0830*/  ISETP.GE.AND P1, PT, R25, 0x1, PT ;  /* 0x000000011900780c */ /* 0x000fe20003f26270 */
[C---:B----4-:R-:W-:Y:S01]  /*0840*/  IMAD.WIDE.U32 R2, R43.reuse, R18, UR4 ;  /* 0x000000042b027e25 */ /* 0x050fe2000f8e0012 */
[----:B------:R-:W-:Y:S02]  /*0850*/  LEA.HI.X R53, R4, R23, R53, 0x3, P4 ;  /* 0x0000001704357211 */ /* 0x000fe400020f1c35 */
[----:B------:R-:W-:Y:S01]  /*0860*/  SHF.R.S32.HI R4, RZ, 0x1f, R9 ;  /* 0x0000001fff047819 */ /* 0x000fe20000011409 */
[----:B------:R-:W-:Y:S01]  /*0870*/  IMAD R11, R43, R19, R3 ;  /* 0x000000132b0b7224 */ /* 0x000fe200078e0203 */
[----:B------:R-:W-:Y:S01]  /*0880*/  IADD3 R2, P4, PT, R9, R2, RZ ;  /* 0x0000000209027210 */ /* 0x000fe20007f9e0ff */
[----:B-1----:R-:W-:Y:S01]  /*0890*/  @P0 IMAD R5, R5, R14, RZ ;  /* 0x0000000e05050224 */ /* 0x002fe200078e02ff */
[----:B------:R-:W-:-:S02]  /*08a0*/  IADD3.X R9, PT, PT, R4, R15, RZ, P2, !PT ;  /* 0x0000000f04097210 */ /* 0x000fc400017fe4ff */
[----:B------:R-:W-:Y:S02]  /*08b0*/  IADD3.X R3, PT, PT, R4, R13, RZ, P3, !PT ;  /* 0x0000000d04037210 */ /* 0x000fe40001ffe4ff */
[----:B------:R-:W-:Y:S02]  /*08c0*/  LEA R50, P2, R52, R50, 0x1 ;  /* 0x0000003234327211 */ /* 0x000fe400078408ff */
[----:B------:R-:W-:Y:S02]  /*08d0*/  LEA R54, P3, R56, R54, 0x1 ;  /* 0x0000003638367211 */ /* 0x000fe400078608ff */
[----:B------:R-:W-:Y:S02]  /*08e0*/  CS2R R28, SRZ ;  /* 0x00000000001c7805 */ /* 0x000fe4000001ff00 */
[----:B------:R-:W-:Y:S01]  /*08f0*/  LEA.HI.X R52, R52, R51, R9, 0x1, P2 ;  /* 0x0000003334347211 */ /* 0x000fe200010f0c09 */
[----:B------:R-:W-:Y:S01]  /*0900*/  @P0 IMAD.WIDE R28, R5, 0x10, R6 ;  /* 0x00000010051c0825 */ /* 0x000fe200078e0206 */
[----:B------:R-:W-:-:S02]  /*0910*/  LEA.HI.X R56, R56, R55, R3, 0x1, P3 ;  /* 0x0000003738387211 */ /* 0x000fc400018f0c03 */
[----:B------:R-:W-:Y:S01]  /*0920*/  IADD3.X R58, PT, PT, R4, R11, RZ, P4, !PT ;  /* 0x0000000b043a7210 */ /* 0x000fe200027fe4ff */
[C---:B--2---:R-:W-:Y:S01]  /*0930*/  IMAD.WIDE.U32 R26, R43.reuse, R16, RZ ;  /* 0x000000102b1a7225 */ /* 0x044fe200078e00ff */
        /* <DEDUP_REMOVED lines=21> */
[C---:B0-----:R-:W-:Y:S02]  /*0a90*/  IADD3 R3, PT, PT, R48.reuse, 0x20, RZ ;  /* 0x0000002030037810 */ /* 0x041fe40007ffe0ff */
[----:B------:R-:W-:Y:S02]  /*0aa0*/  SHF.L.U32 R2, R48, 0x2, RZ ;  /* 0x0000000230027819 */ /* 0x000fe400000006ff */
[----:B------:R-:W-:Y:S02]  /*0ab0*/  LEA.HI R66, R3, R48, RZ, 0x1b ;  /* 0x0000003003427211 */ /* 0x000fe400078fd8ff */
[----:B------:R-:W-:Y:S02]  /*0ac0*/  LOP3.LUT R3, R2, 0xf80, RZ, 0xc0, !PT ;  /* 0x00000f8002037812 */ /* 0x000fe400078ec0ff */
[----:B------:R-:W-:Y:S02]  /*0ad0*/  IADD3 R5, PT, PT, R48, 0x40, RZ ;  /* 0x0000004030057810 */ /* 0x000fe40007ffe0ff */
[----:B------:R-:W-:-:S02]  /*0ae0*/  LOP3.LUT R70, R3, 0x1f, R48, 0xf8, !PT ;  /* 0x0000001f03467812 */ /* 0x000fc400078ef830 */
[C---:B------:R-:W-:Y:S02]  /*0af0*/  IADD3 R7, PT, PT, R48.reuse, 0x60, RZ ;  /* 0x0000006030077810 */ /* 0x040fe40007ffe0ff */
[C---:B------:R-:W-:Y:S02]  /*0b00*/  IADD3 R9, PT, PT, R48.reuse, 0x80, RZ ;  /* 0x0000008030097810 */ /* 0x040fe40007ffe0ff */
[C---:B------:R-:W-:Y:S02]  /*0b10*/  IADD3 R11, PT, PT, R48.reuse, 0xa0, RZ ;  /* 0x000000a0300b7810 */ /* 0x040fe40007ffe0ff */
[C---:B------:R-:W-:Y:S02]  /*0b20*/  IADD3 R13, PT, PT, R48.reuse, 0xc0, RZ ;  /* 0x000000c0300d7810 */ /* 0x040fe40007ffe0ff */
[C---:B------:R-:W-:Y:S02]  /*0b30*/  IADD3 R15, PT, PT, R48.reuse, 0xe0, RZ ;  /* 0x000000e0300f7810 */ /* 0x040fe40007ffe0ff */
[----:B------:R-:W-:-:S02]  /*0b40*/  SHF.L.U32 R63, R48, 0x3, RZ ;  /* 0x00000003303f7819 */ /* 0x000fc400000006ff */
[----:B------:R-:W-:Y:S02]  /*0b50*/  LOP3.LUT R74, R70, 0x20, RZ, 0xfc, !PT ;  /* 0x00000020464a7812 */ /* 0x000fe400078efcff */
        /* <DEDUP_REMOVED lines=8> */
[-C--:B------:R-:W-:Y:S02]  /*0be0*/  LEA.HI R75, R48, R63.reuse, RZ, 0x1e ;  /* 0x0000003f304b7211 */ /* 0x080fe400078ff0ff */
[----:B------:R-:W-:Y:S02]  /*0bf0*/  LEA.HI R77, R63, R63, RZ, 0x1b ;  /* 0x0000003f3f4d7211 */ /* 0x000fe400078fd8ff */
[----:B------:R-:W-:-:S02]  /*0c00*/  IADD3 R78, PT, PT, R3, R74, RZ ;  /* 0x0000004a034e7210 */ /* 0x000fc40007ffe0ff */
[----:B-1----:R-:W-:Y:S02]  /*0c10*/  MOV R64, UR6 ;  /* 0x0000000600407c02 */ /* 0x002fe40008000f00 */
        /* <DEDUP_REMOVED lines=9> */
[----:B------:R-:W-:Y:S02]  /*0cb0*/  LOP3.LUT R76, R5, 0x1f, R48, 0xf8, !PT ;  /* 0x0000001f054c7812 */ /* 0x000fe400078ef830 */
[----:B------:R-:W-:-:S02]  /*0cc0*/  LEA R75, R75, UR4, 0x2 ;  /* 0x000000044b4b7c11 */ /* 0x000fc4000f8e10ff */
[----:B------:R-:W-:Y:S02]  /*0cd0*/  LEA R77, R77, UR4, 0x2 ;  /* 0x000000044d4d7c11 */ /* 0x000fe4000f8e10ff */
[----:B------:R-:W-:Y:S02]  /*0ce0*/  LEA R88, R88, UR4, 0x2 ;  /* 0x0000000458587c11 */ /* 0x000fe4000f8e10ff */
[C---:B------:R-:W-:Y:S02]  /*0cf0*/  LOP3.LUT R87, R70.reuse, 0x40, RZ, 0xfc, !PT ;  /* 0x0000004046577812 */ /* 0x040fe400078efcff */
[----:B------:R-:W-:Y:S02]  /*0d00*/  LOP3.LUT R86, R70, 0x60, RZ, 0xfc, !PT ;  /* 0x0000006046567812 */ /* 0x000fe400078efcff */
[C---:B------:R-:W-:Y:S02]  /*0d10*/  IADD3 R85, PT, PT, R78.reuse, 0x20, RZ ;  /* 0x000000204e557810 */ /* 0x040fe40007ffe0ff */
[----:B------:R-:W-:-:S02]  /*0d20*/  IADD3 R84, PT, PT, R78, 0x40, RZ ;  /* 0x000000404e547810 */ /* 0x000fc40007ffe0ff */
[C---:B------:R-:W-:Y:S02]  /*0d30*/  IADD3 R83, PT, PT, R78.reuse, 0x60, RZ ;  /* 0x000000604e537810 */ /* 0x040fe40007ffe0ff */
[C---:B------:R-:W-:Y:S02]  /*0d40*/  IADD3 R82, PT, PT, R78.reuse, 0x80, RZ ;  /* 0x000000804e527810 */ /* 0x040fe40007ffe0ff */
[C---:B------:R-:W-:Y:S02]  /*0d50*/  IADD3 R81, PT, PT, R78.reuse, 0xa0, RZ ;  /* 0x000000a04e517810 */ /* 0x040fe40007ffe0ff */
[----:B------:R-:W-:-:S07]  /*0d60*/  IADD3 R80, PT, PT, R78, 0xc0, RZ ;  /* 0x000000c04e507810 */ /* 0x000fce0007ffe0ff */
.L_x_17815:
        /* <DEDUP_REMOVED lines=18> */
[----:B----4-:R-:W4:Y:S04]  /*0e90*/  @!P2 LDG.E.U16 R11, desc[UR16][R2.64+0x80] ;  /* 0x00008010020ba981 */ /* 0x010f28000c1e1500 */
        /* <DEDUP_REMOVED lines=73> */
[----:B------:R-:W-:Y:S01]  /*1330*/  FADD.FTZ R106, R5, R5 ;  /* 0x00000005056a7221 */ /* 0x000fe20000010000 */
[C---:B------:R-:W-:Y:S01]  /*1340*/  IADD3 R15, PT, PT, R6.reuse, 0x5, RZ ;  /* 0x00000005060f7810 */ /* 0x040fe20007ffe0ff */
[--C-:B------:R-:W-:Y:S01]  /*1350*/  HADD2.F32 R7, -RZ, R115.reuse.H0_H0 ;  /* 0x20000073ff077230 */ /* 0x100fe20000004100 */
[C---:B------:R-:W-:Y:S01]  /*1360*/  IADD3 R17, PT, PT, R6.reuse, 0x6, RZ ;  /* 0x0000000606117810 */ /* 0x040fe20007ffe0ff */
[----:B------:R-:W-:Y:S01]  /*1370*/  FADD.FTZ R108, R9, R9 ;  /* 0x00000009096c7221 */ /* 0x000fe20000010000 */
[C---:B------:R-:W-:Y:S01]  /*1380*/  IADD3 R19, PT, PT, R6.reuse, 0x7, RZ ;  /* 0x0000000706137810 */ /* 0x040fe20007ffe0ff */
[----:B------:R-:W1:Y:S01]  /*1390*/  LDC.64 R20, c[0x0][0x3a8] ;  /* 0x0000ea00ff147b82 */ /* 0x000e620000000a00 */
[-C--:B------:R-:W-:Y:S01]  /*13a0*/  LEA.HI.SX32 R121, R11, R6.reuse, 0x1b ;  /* 0x000000060b797211 */ /* 0x080fe200078fdaff */
[--C-:B------:R-:W-:Y:S01]  /*13b0*/  HADD2.F32 R3, -RZ, R114.reuse.H0_H0 ;  /* 0x20000072ff037230 */ /* 0x100fe20000004100 */
[-C--:B------:R-:W-:Y:S01]  /*13c0*/  LEA.HI.SX32 R122, R13, R6.reuse, 0x1b ;  /* 0x000000060d7a7211 */ /* 0x080fe200078fdaff */
[----:B------:R-:W-:Y:S01]  /*13d0*/  HADD2.F32 R113, -RZ, R114.H1_H1 ;  /* 0x30000072ff717230 */ /* 0x000fe20000004100 */
[-C--:B------:R-:W-:Y:S01]  /*13e0*/  LEA.HI.SX32 R123, R15, R6.reuse, 0x1b ;  /* 0x000000060f7b7211 */ /* 0x080fe200078fdaff */
[----:B------:R-:W-:Y:S01]  /*13f0*/  HADD2.F32 R115, -RZ, R115.H1_H1 ;  /* 0x30000073ff737230 */ /* 0x000fe20000004100 */
[-C--:B------:R-:W-:Y:S01]  /*1400*/  LEA.HI.SX32 R124, R17, R6.reuse, 0x1b ;  /* 0x00000006117c7211 */ /* 0x080fe200078fdaff */
[----:B------:R-:W2:Y:S01]  /*1410*/  LDC.64 R14, c[0x0][0x3e0] ;  /* 0x0000f800ff0e7b82 */ /* 0x000ea20000000a00 */
[-C--:B------:R-:W-:Y:S01]  /*1420*/  LEA.HI.SX32 R125, R19, R6.reuse, 0x1b ;  /* 0x00000006137d7211 */ /* 0x080fe200078fdaff */
[--C-:B------:R-:W-:Y:S01]  /*1430*/  FADD.FTZ R114, R3, R42.reuse ;  /* 0x0000002a03727221 */ /* 0x100fe20000010000 */
[C---:B------:R-:W-:Y:S01]  /*1440*/  IADD3 R5, PT, PT, R6.reuse, 0x1, RZ ;  /* 0x0000000106057810 */ /* 0x040fe20007ffe0ff */
[--C-:B------:R-:W-:Y:S01]  /*1450*/  FADD.FTZ R113, R113, R42.reuse ;  /* 0x0000002a71717221 */ /* 0x100fe20000010000 */
[----:B------:R-:W-:Y:S01]  /*1460*/  IADD3 R9, PT, PT, R6, 0x2, RZ ;  /* 0x0000000206097810 */ /* 0x000fe20007ffe0ff */
[--C-:B------:R-:W-:Y:S01]  /*1470*/  FADD.FTZ R116, R7, R42.reuse ;  /* 0x0000002a07747221 */ /* 0x100fe20000010000 */
[-C--:B------:R-:W-:Y:S01]  /*1480*/  LEA.HI.SX32 R118, R5, R6.reuse, 0x1b ;  /* 0x0000000605767211 */ /* 0x080fe200078fdaff */
[----:B------:R-:W3:Y:S01]  /*1490*/  LDC.64 R18, c[0x0][0x440] ;  /* 0x00011000ff127b82 */ /* 0x000ee20000000a00 */
[----:B------:R-:W-:Y:S01]  /*14a0*/  SHF.L.U32 R5, R79, 0x8, RZ ;  /* 0x000000084f057819 */ /* 0x000fe200000006ff */
[----:B------:R-:W-:Y:S01]  /*14b0*/  FADD.FTZ R115, R115, R42 ;  /* 0x0000002a73737221 */ /* 0x000fe20000010000 */
[-C--:B------:R-:W-:Y:S01]  /*14c0*/  LEA.HI.SX32 R9, R9, R6.reuse, 0x1b ;  /* 0x0000000609097211 */ /* 0x080fe200078fdaff */
[----:B------:R-:W-:Y:S01]  /*14d0*/  HFMA2 R95, -RZ, RZ, 0, 0 ;  /* 0x00000000ff5f7431 */ /* 0x000fe200000001ff */
[----:B------:R-:W-:Y:S01]  /*14e0*/  LEA R111, R111, -R5, 0x1 ;  /* 0x800000056f6f7211 */ /* 0x000fe200078e08ff */
[----:B------:R-:W-:Y:S01]  /*14f0*/  FADD.FTZ R105, R105, R105 ;  /* 0x0000006969697221 */ /* 0x000fe20000010000 */
[----:B------:R-:W-:Y:S01]  /*1500*/  ISETP.NE.AND P0, PT, R64, 0x1, PT ;  /* 0x000000014000780c */ /* 0x000fe20003f05270 */
[----:B------:R-:W4:Y:S01]  /*1510*/  LDC.64 R16, c[0x0][0x3c0] ;  /* 0x0000f000ff107b82 */ /* 0x000f220000000a00 */
[----:B------:R-:W-:Y:S01]  /*1520*/  LEA.HI.SX32 R112, R6, R6, 0x1b ;  /* 0x0000000606707211 */ /* 0x000fe200078fdaff */
[----:B------:R-:W-:Y:S01]  /*1530*/  FADD.FTZ R107, R107, R107 ;  /* 0x0000006b6b6b7221 */ /* 0x000fe20000010000 */
[----:B------:R-:W-:Y:S01]  /*1540*/  SHF.L.U32 R117, R64, 0x8, RZ ;  /* 0x0000000840757819 */ /* 0x000fe200000006ff */
[----:B------:R-:W-:Y:S01]  /*1550*/  FMUL.FTZ R126, R114, R97 ;  /* 0x00000061727e7220 */ /* 0x000fe20000410000 */
[----:B------:R-:W-:Y:S01]  /*1560*/  IADD3 R8, P1, PT, R5, R48, RZ ;  /* 0x0000003005087210 */ /* 0x000fe20007f3e0ff */
[----:B------:R-:W-:Y:S01]  /*1570*/  FMUL.FTZ R127, R113, R98 ;  /* 0x00000062717f7220 */ /* 0x000fe20000410000 */
[----:B------:R-:W-:Y:S01]  /*1580*/  ISETP.GE.AND P2, PT, R76, R111, PT ;  /* 0x0000006f4c00720c */ /* 0x000fe20003f46270 */
[----:B------:R-:W0:Y:S01]  /*1590*/  LDC.64 R12, c[0x0][0x4d0] ;  /* 0x00013400ff0c7b82 */ /* 0x000e220000000a00 */
[----:B------:R-:W-:Y:S01]  /*15a0*/  LEA R120, R9, UR6, 0x1 ;  /* 0x0000000609787c11 */ /* 0x000fe2000f8e08ff */
[----:B------:R-:W-:Y:S01]  /*15b0*/  FMUL.FTZ R128, R116, R99 ;  /* 0x0000006374807220 */ /* 0x000fe20000410000 */
[----:B------:R-:W-:Y:S01]  /*15c0*/  IADD3 R109, PT, PT, R64, -0x2, RZ ;  /* 0xfffffffe406d7810 */ /* 0x000fe20007ffe0ff */
[----:B------:R-:W-:Y:S01]  /*15d0*/  FMUL.FTZ R129, R115, R100 ;  /* 0x0000006473817220 */ /* 0x000fe20000410000 */
[----:B------:R-:W-:Y:S01]  /*15e0*/  ISETP.EQ.AND P0, PT, R48, RZ, P0 ;  /* 0x000000ff3000720c */ /* 0x000fe20000702270 */
[----:B------:R-:W0:Y:S01]  /*15f0*/  LDCU UR8, c[0x0][0x394] ;  /* 0x00007280ff0877ac */ /* 0x000e220008000800 */
[----:B------:R-:W-:Y:S01]  /*1600*/  LEA R112, R112, UR6, 0x1 ;  /* 0x0000000670707c11 */ /* 0x000fe2000f8e08ff */
[----:B------:R-:W0:Y:S01]  /*1610*/  LDC.64 R10, c[0x0][0x4f0] ;  /* 0x00013c00ff0a7b82 */ /* 0x000e220000000a00 */
[----:B------:R-:W-:Y:S01]  /*1620*/  LOP3.LUT R117, R117, 0x100, RZ, 0xc0, !PT ;  /* 0x0000010075757812 */ /* 0x000fe200078ec0ff */
[----:B------:R-:W0:Y:S01]  /*1630*/  LDCU UR9, c[0x0][0x38c] ;  /* 0x00007180ff0977ac */ /* 0x000e220008000800 */
[----:B------:R-:W-:-:S02]  /*1640*/  LOP3.LUT R166, R5, 0x100, RZ, 0xc0, !PT ;  /* 0x0000010005a67812 */ /* 0x000fc400078ec0ff */
[----:B------:R-:W-:Y:S01]  /*1650*/  IADD3 R119, PT, PT, R5, R48, RZ ;  /* 0x0000003005777210 */ /* 0x000fe20007ffe0ff */
[----:B------:R-:W-:Y:S01]  /*1660*/  UMOV UR4, URZ ;  /* 0x000000ff00047c82 */ /* 0x000fe20008000000 */
[----:B------:R-:W-:Y:S02]  /*1670*/  LEA R118, R118, UR6, 0x1 ;  /* 0x0000000676767c11 */ /* 0x000fe4000f8e08ff */
[----:B------:R-:W-:Y:S02]  /*1680*/  P2R R167, PR, RZ, 0x4 ;  /* 0x00000004ffa77803 */ /* 0x000fe40000000000 */
[----:B------:R-:W-:Y:S02]  /*1690*/  LEA R121, R121, UR6, 0x1 ;  /* 0x0000000679797c11 */ /* 0x000fe4000f8e08ff */
[----:B------:R-:W-:Y:S02]  /*16a0*/  LEA R122, R122, UR6, 0x1 ;  /* 0x000000067a7a7c11 */ /* 0x000fe4000f8e08ff */
[----:B------:R-:W-:-:S02]  /*16b0*/  LEA R123, R123, UR6, 0x1 ;  /* 0x000000067b7b7c11 */ /* 0x000fc4000f8e08ff */
[----:B------:R-:W-:Y:S02]  /*16c0*/  LEA R124, R124, UR6, 0x1 ;  /* 0x000000067c7c7c11 */ /* 0x000fe4000f8e08ff */
[----:B------:R-:W-:Y:S02]  /*16d0*/  LEA R125, R125, UR6, 0x1 ;  /* 0x000000067d7d7c11 */ /* 0x000fe4000f8e08ff */
[----:B-12---:R-:W-:-:S07]  /*16e0*/  LEA.HI.X.SX32 R9, R5, RZ, 0x1, P1 ;  /* 0x000000ff05097211 */ /* 0x006fce00008f0eff */
.L_x_17814:
[----:B0-----:R-:W-:Y:S02]  /*16f0*/  MOV R4, R76 ;  /* 0x0000004c00047202 */ /* 0x001fe40000000f00 */
[----:B------:R-:W-:Y:S02]  /*1700*/  MOV R5, RZ ;  /* 0x000000ff00057202 */ /* 0x000fe40000000f00 */
[----:B------:R-:W-:Y:S02]  /*1710*/  MOV R2, R24 ;  /* 0x0000001800027202 */ /* 0x000fe40000000f00 */
[----:B------:R-:W-:Y:S01]  /*1720*/  MOV R3, R55 ;  /* 0x0000003700037202 */ /* 0x000fe20000000f00 */
[----:B----4-:R-:W-:Y:S01]  /*1730*/  IMAD.WIDE.U32 R30, R16, UR4, R4 ;  /* 0x00000004101e7c25 */ /* 0x010fe2000f8e0004 */
[----:B------:R-:W-:Y:S02]  /*1740*/  ISETP.NE.AND P5, PT, R167, RZ, PT ;  /* 0x000000ffa700720c */ /* 0x000fe40003fa5270 */
[----:B------:R-:W-:Y:S01]  /*1750*/  P2R R36, PR, RZ, 0x1 ;  /* 0x00000001ff247803 */ /* 0x000fe20000000000 */
[----:B------:R-:W-:Y:S01]  /*1760*/  IMAD R7, R17, UR4, R31 ;  /* 0x0000000411077c24 */ /* 0x000fe2000f8e021f */
[----:B------:R-:W-:Y:S01]  /*1770*/  LEA R34, P2, R30, R59, 0x1 ;  /* 0x0000003b1e227211 */ /* 0x000fe200078408ff */
[----:B------:R-:W-:Y:S01]  /*1780*/  IMAD.WIDE.U32 R32, R14, UR4, R4 ;  /* 0x000000040e207c25 */ /* 0x000fe2000f8e0004 */
[----:B------:R-:W-:-:S02]  /*1790*/  PRMT R31, RZ, 0x7610, R31 ;  /* 0x00007610ff1f7816 */ /* 0x000fc4000000001f */
[----:B------:R-:W-:Y:S01]  /*17a0*/  LEA.HI.X R35, R30, R60, R7, 0x1, P2 ;  /* 0x0000003c1e237211 */ /* 0x000fe200010f0c07 */
[----:B------:R-:W-:Y:S01]  /*17b0*/  IMAD.WIDE.U32 R2, R20, UR4, R2 ;  /* 0x0000000414027c25 */ /* 0x000fe2000f8e0002 */
[----:B------:R-:W-:Y:S02]  /*17c0*/  LEA R4, P3, R32, R61, 0x1 ;  /* 0x0000003d20047211 */ /* 0x000fe400078608ff */
[-C--:B------:R-:W-:Y:S01]  /*17d0*/  ISETP.GE.AND P0, PT, R78, R111.reuse, PT ;  /* 0x0000006f4e00720c */ /* 0x080fe20003f06270 */
[----:B------:R-:W-:Y:S01]  /*17e0*/  IMAD R5, R15, UR4, R33 ;  /* 0x000000040f057c24 */ /* 0x000fe2000f8e0221 */
[----:B---3--:R-:W-:Y:S01]  /*17f0*/  LEA R6, P1, R2, R18, 0x3 ;  /* 0x0000001202067211 */ /* 0x008fe200078218ff */
[----:B------:R-:W-:Y:S01]  /*1800*/  IMAD R3, R21, UR4, R3 ;  /* 0x0000000415037c24 */ /* 0x000fe2000f8e0203 */
[----:B--2---:R-:W2:Y:S01]  /*1810*/  @!P5 LDG.E.U16 R31, desc[UR16][R34.64] ;  /* 0x00000010221fd981 */ /* 0x004ea2000c1e1500 */
[----:B------:R-:W-:Y:S02]  /*1820*/  ISETP.GE.AND P2, PT, R84, R111, PT ;  /* 0x0000006f5400720c */ /* 0x000fe40003f46270 */
[----:B------:R-:W-:-:S02]  /*1830*/  LEA.HI.X R5, R32, R62, R5, 0x1, P3 ;  /* 0x0000003e20057211 */ /* 0x000fc400018f0c05 */
[----:B------:R-:W-:Y:S02]  /*1840*/  LEA.HI.X R7, R2, R19, R3, 0x3, P1 ;  /* 0x0000001302077211 */ /* 0x000fe400008f1c03 */
[-C--:B------:R-:W-:Y:S02]  /*1850*/  ISETP.GE.AND P1, PT, R85, R111.reuse, PT ;  /* 0x0000006f5500720c */ /* 0x080fe40003f26270 */
[-C--:B------:R-:W-:Y:S01]  /*1860*/  ISETP.GE.AND P3, PT, R83, R111.reuse, PT ;  /* 0x0000006f5300720c */ /* 0x080fe20003f66270 */
[----:B------:R1:W3:Y:S01]  /*1870*/  LDG.E.64 R2, desc[UR16][R6.64] ;  /* 0x0000001006027981 */ /* 0x0002e2000c1e1b00 */
        /* <DEDUP_REMOVED lines=16> */
[----:B------:R0:W3:Y:S01]  /*1980*/  @!P6 LDG.E.U16 R135, desc[UR16][R34.64+0x1c0] ;  /* 0x0001c0102287e981 */ /* 0x0000e2000c1e1500 */
[----:B------:R-:W-:-:S02]  /*1990*/  PRMT R141, RZ, 0x7610, R141 ;  /* 0x00007610ff8d7816 */ /* 0x000fc4000000008d */
[----:B-1----:R-:W-:Y:S02]  /*19a0*/  PRMT R7, RZ, 0x7610, R7 ;  /* 0x00007610ff077816 */ /* 0x002fe40000000007 */
[----:B0-----:R-:W-:Y:S01]  /*19b0*/  PRMT R35, RZ, 0x7610, R35 ;  /* 0x00007610ff237816 */ /* 0x001fe20000000023 */
[----:B--2---:R0:W-:Y:S02]  /*19c0*/  STS.U16 [R90], R31 ;  /* 0x0000001f5a007388 */ /* 0x0041e40000000400 */
[----:B0-----:R-:W-:Y:S02]  /*19d0*/  PRMT R31, RZ, 0x7610, R31 ;  /* 0x00007610ff1f7816 */ /* 0x001fe4000000001f */
[----:B----4-:R0:W-:Y:S04]  /*19e0*/  STS.U16 [R90+0x42], R33 ;  /* 0x000042215a007388 */ /* 0x0101e80000000400 */
[----:B-----5:R1:W-:Y:S04]  /*19f0*/  STS.U16 [R90+0x84], R37 ;  /* 0x000084255a007388 */ /* 0x0203e80000000400 */
[----:B---3--:R2:W-:Y:S04]  /*1a00*/  STS.U16 [R90+0xc6], R39 ;  /* 0x0000c6275a007388 */ /* 0x0085e80000000400 */
[----:B------:R3:W-:Y:S04]  /*1a10*/  STS.U16 [R90+0x108], R41 ;  /* 0x000108295a007388 */ /* 0x0007e80000000400 */
[----:B------:R4:W-:Y:S04]  /*1a20*/  STS.U16 [R90+0x14a], R131 ;  /* 0x00014a835a007388 */ /* 0x0009e80000000400 */
[----:B------:R-:W-:Y:S04]  /*1a30*/  STS.U16 [R90+0x18c], R133 ;  /* 0x00018c855a007388 */ /* 0x000fe80000000400 */
[----:B------:R-:W-:Y:S01]  /*1a40*/  STS.U16 [R90+0x1ce], R135 ;  /* 0x0001ce875a007388 */ /* 0x000fe20000000400 */
[----:B------:R-:W-:-:S03]  /*1a50*/  NOP ;  /* 0x0000000000007918 */ /* 0x000fc60000000000 */
[----:B------:R-:W5:Y:S01]  /*1a60*/  @!P1 LDG.E.U16 R31, desc[UR16][R4.64+0x80] ;  /* 0x00008010041f9981 */ /* 0x000f62000c1e1500 */
[----:B------:R-:W-:Y:S02]  /*1a70*/  ISETP.GE.AND P1, PT, R76, R111, PT ;  /* 0x0000006f4c00720c */ /* 0x000fe40003f26270 */
[----:B0-----:R-:W-:Y:S01]  /*1a80*/  PRMT R33, RZ, 0x7610, R33 ;  /* 0x00007610ff217816 */ /* 0x001fe20000000021 */
[----:B------:R-:W5:Y:S01]  /*1a90*/  @!P0 LDG.E.U16 R141, desc[UR16][R4.64+0x40] ;  /* 0x00004010048d8981 */ /* 0x000f62000c1e1500 */
[----:B-1----:R-:W-:Y:S02]  /*1aa0*/  PRMT R37, RZ, 0x7610, R37 ;  /* 0x00007610ff257816 */ /* 0x002fe40000000025 */
[----:B--2---:R-:W-:Y:S01]  /*1ab0*/  PRMT R39, RZ, 0x7610, R39 ;  /* 0x00007610ff277816 */ /* 0x004fe20000000027 */
[----:B------:R-:W2:Y:S01]  /*1ac0*/  @!P3 LDG.E.U16 R35, desc[UR16][R4.64+0x100] ;  /* 0x000100100423b981 */ /* 0x000ea2000c1e1500 */
[----:B---3--:R-:W-:-:S03]  /*1ad0*/  PRMT R41, RZ, 0x7610, R41 ;  /* 0x00007610ff297816 */ /* 0x008fc60000000029 */
[----:B------:R-:W3:Y:S04]  /*1ae0*/  @!P2 LDG.E.U16 R33, desc[UR16][R4.64+0xc0] ;  /* 0x0000c0100421a981 */ /* 0x000ee8000c1e1500 */
[----:B------:R-:W3:Y:S04]  /*1af0*/  @!P4 LDG.E.U16 R37, desc[UR16][R4.64+0x140] ;  /* 0x000140100425c981 */ /* 0x000ee8000c1e1500 */
[----:B------:R-:W3:Y:S04]  /*1b00*/  @!P5 LDG.E.U16 R39, desc[UR16][R4.64+0x180] ;  /* 0x000180100427d981 */ /* 0x000ee8000c1e1500 */
[----:B------:R-:W3:Y:S04]  /*1b10*/  @!P1 LDG.E.U16 R7, desc[UR16][R4.64] ;  /* 0x0000001004079981 */ /* 0x000ee8000c1e1500 */
[----:B------:R0:W3:Y:S01]  /*1b20*/  @!P6 LDG.E.U16 R41, desc[UR16][R4.64+0x1c0] ;  /* 0x0001c0100429e981 */ /* 0x0000e2000c1e1500 */
[-C--:B------:R-:W-:Y:S01]  /*1b30*/  FMUL.FTZ R6, R114, R3.reuse ;  /* 0x0000000372067220 */ /* 0x080fe20000410000 */
[----:B------:R-:W-:-:S02]  /*1b40*/  FMUL.FTZ R32, R113, R3 ;  /* 0x0000000371207220 */ /* 0x000fc40000410000 */
[----:B------:R-:W1:Y:S01]  /*1b50*/  LDS.U16 R133, [R112] ;  /* 0x0000000070857984 */ /* 0x000e620000000400 */
[----:B------:R-:W-:Y:S01]  /*1b60*/  FMUL.RZ R34, R6, 0.15915493667125701904 ;  /* 0x3e22f98306227820 */ /* 0x000fe2000040c000 */
[----:B------:R-:W-:Y:S01]  /*1b70*/  FMUL.FTZ R6, R2, 1.4426950216293334961 ;  /* 0x3fb8aa3b02067820 */ /* 0x000fe20000410000 */
[----:B------:R-:W-:Y:S01]  /*1b80*/  FMUL.RZ R132, R32, 0.15915493667125701904 ;  /* 0x3e22f98320847820 */ /* 0x000fe2000040c000 */
[----:B------:R-:W1:Y:S02]  /*1b90*/  LDS.U16 R135, [R118+0x2] ;  /* 0x0000020076877984 */ /* 0x000e640000000400 */
[-C--:B------:R-:W-:Y:S01]  /*1ba0*/  FMUL.FTZ R30, R114, R6.reuse ;  /* 0x00000006721e7220 */ /* 0x080fe20000410000 */
[-C--:B0-----:R-:W-:Y:S01]  /*1bb0*/  FMUL.FTZ R4, R113, R6.reuse ;  /* 0x0000000671047220 */ /* 0x081fe20000410000 */
[CC--:B------:R-:W-:Y:S01]  /*1bc0*/  FMUL.FTZ R5, R116.reuse, R6.reuse ;  /* 0x0000000674057220 */ /* 0x0c0fe20000410000 */
[----:B------:R-:W-:Y:S01]  /*1bd0*/  FMUL.FTZ R32, R115, R6 ;  /* 0x0000000673207220 */ /* 0x000fe20000410000 */
[----:B------:R-:W-:Y:S01]  /*1be0*/  FMUL.FTZ R6, R116, R3 ;  /* 0x0000000374067220 */ /* 0x000fe20000410000 */
[----:B----4-:R0:W-:Y:S01]  /*1bf0*/  MUFU.EX2 R131, R4 ;  /* 0x0000000400837308 */ /* 0x0101e20000000800 */
[----:B------:R-:W-:Y:S02]  /*1c00*/  LDS.U16 R134, [R121+0x6] ;  /* 0x0000060079867984 */ /* 0x000fe40000000400 */
[----:B------:R-:W-:-:S02]  /*1c10*/  FMUL.RZ R6, R6, 0.15915493667125701904 ;  /* 0x3e22f98306067820 */ /* 0x000fc4000040c000 */
[----:B------:R-:W-:Y:S03]  /*1c20*/  LDS.U16 R137, [R122+0x8] ;  /* 0x000008007a897984 */ /* 0x000fe60000000400 */
[----:B------:R-:W-:Y:S01]  /*1c30*/  MUFU.SIN R38, R132 ;  /* 0x0000008400267308 */ /* 0x000fe20000000400 */
[----:B0-----:R-:W-:Y:S01]  /*1c40*/  FMUL.FTZ R4, R115, R3 ;  /* 0x0000000373047220 */ /* 0x001fe20000410000 */
[----:B------:R-:W-:Y:S04]  /*1c50*/  LDS.U16 R139, [R123+0xa] ;  /* 0x00000a007b8b7984 */ /* 0x000fe80000000400 */
[----:B------:R-:W-:Y:S02]  /*1c60*/  LDS.U16 R138, [R124+0xc] ;  /* 0x00000c007c8a7984 */ /* 0x000fe40000000400 */
[----:B------:R0:W4:Y:S02]  /*1c70*/  MUFU.COS R130, R132 ;  /* 0x0000008400827308 */ /* 0x0001240000000000 */
[----:B------:R-:W-:Y:S01]  /*1c80*/  LDS.U16 R142, [R125+0xe] ;  /* 0x00000e007d8e7984 */ /* 0x000fe20000000400 */
[----:B------:R-:W-:-:S03]  /*1c90*/  FMUL.RZ R136, R4, 0.15915493667125701904 ;  /* 0x3e22f98304887820 */ /* 0x000fc6000040c000 */
[----:B0-----:R-:W0:Y:S02]  /*1ca0*/  LDS.U16 R132, [R120+0x4] ;  /* 0x0000040078847984 */ /* 0x001e240000000400 */
[----:B------:R-:W-:Y:S01]  /*1cb0*/  MUFU.EX2 R140, R5 ;  /* 0x00000005008c7308 */ /* 0x000fe20000000800 */
[----:B------:R-:W1:Y:S07]  /*1cc0*/  S2UR UR7, SR_CgaCtaId ;  /* 0x00000000000779c3 */ /* 0x000e6e0000008800 */
[----:B------:R-:W-:Y:S08]  /*1cd0*/  MUFU.SIN R143, R34 ;  /* 0x00000022008f7308 */ /* 0x000ff00000000400 */
[----:B------:R-:W-:Y:S08]  /*1ce0*/  MUFU.COS R145, R34 ;  /* 0x0000002200917308 */ /* 0x000ff00000000000 */
[----:B------:R-:W-:Y:S08]  /*1cf0*/  MUFU.EX2 R40, R32 ;  /* 0x0000002000287308 */ /* 0x000ff00000000800 */
[----:B------:R-:W-:Y:S08]  /*1d00*/  MUFU.SIN R147, R6 ;  /* 0x0000000600937308 */ /* 0x000ff00000000400 */
[----:B------:R-:W-:Y:S01]  /*1d10*/  MUFU.COS R149, R6 ;  /* 0x0000000600957308 */ /* 0x000fe20000000000 */
[----:B------:R-:W-:-:S07]  /*1d20*/  ISETP.NE.AND P0, PT, R36, RZ, PT ;  /* 0x000000ff2400720c */ /* 0x000fce0003f05270 */
[----:B------:R4:W3:Y:S01]  /*1d30*/  MUFU.EX2 R36, R30 ;  /* 0x0000001e00247308 */ /* 0x0008e20000000800 */
[C---:B------:R-:W-:Y:S01]  /*1d40*/  ISETP.NE.AND P1, PT, R48.reuse, RZ, PT ;  /* 0x000000ff3000720c */ /* 0x040fe20003f25270 */
[----:B------:R-:W-:Y:S01]  /*1d50*/  UMOV UR6, 0x400 ;  /* 0x0000040000067882 */ /* 0x000fe20000000000 */
[----:B------:R-:W-:Y:S01]  /*1d60*/  ISETP.NE.AND P2, PT, R48, 0x1f, PT ;  /* 0x0000001f3000780c */ /* 0x000fe20003f45270 */
[----:B-1----:R-:W-:Y:S01]  /*1d70*/  ULEA UR6, UR7, UR6, 0x18 ;  /* 0x0000000607067291 */ /* 0x002fe2000f8ec0ff */
[----:B----4-:R-:W-:Y:S01]  /*1d80*/  IADD3 R30, PT, PT, R166, UR4, RZ ;  /* 0x00000004a61e7c10 */ /* 0x010fe2000fffe0ff */
[----:B------:R-:W-:Y:S01]  /*1d90*/  BSSY.RECONVERGENT B0, `(.L_x_17783) ;  /* 0x0000042000007945 */ /* 0x000fe20003800200 */
[C---:B------:R-:W-:Y:S01]  /*1da0*/  FMUL.FTZ R130, R131.reuse, R130 ;  /* 0x0000008283827220 */ /* 0x040fe20000410000 */
[----:B------:R-:W-:Y:S01]  /*1db0*/  FMUL.FTZ R131, R131, R38 ;  /* 0x0000002683837220 */ /* 0x000fe20000410000 */
[----:B------:R-:W-:Y:S02]  /*1dc0*/  HADD2.F32 R133, -RZ, R133.H0_H0 ;  /* 0x20000085ff857230 */ /* 0x000fe40000004100 */
[----:B------:R-:W-:-:S02]  /*1dd0*/  HADD2.F32 R135, -RZ, R135.H0_H0 ;  /* 0x20000087ff877230 */ /* 0x000fc40000004100 */
[----:B0-----:R-:W-:Y:S02]  /*1de0*/  HADD2.F32 R132, -RZ, R132.H0_H0 ;  /* 0x20000084ff847230 */ /* 0x001fe40000004100 */
[----:B------:R-:W-:Y:S02]  /*1df0*/  HADD2.F32 R134, -RZ, R134.H0_H0 ;  /* 0x20000086ff867230 */ /* 0x000fe40000004100 */
[----:B------:R-:W-:Y:S02]  /*1e00*/  HADD2.F32 R137, -RZ, R137.H0_H0 ;  /* 0x20000089ff897230 */ /* 0x000fe40000004100 */
[----:B------:R-:W-:Y:S02]  /*1e10*/  HADD2.F32 R139, -RZ, R139.H0_H0 ;  /* 0x2000008bff8b7230 */ /* 0x000fe40000004100 */
[----:B------:R-:W-:Y:S02]  /*1e20*/  HADD2.F32 R138, -RZ, R138.H0_H0 ;  /* 0x2000008aff8a7230 */ /* 0x000fe40000004100 */
[----:B------:R-:W-:Y:S01]  /*1e30*/  HADD2.F32 R142, -RZ, R142.H0_H0 ;  /* 0x2000008eff8e7230 */ /* 0x000fe20000004100 */
[----:B-----5:R-:W-:Y:S04]  /*1e40*/  STS.U16 [R90+0x294], R31 ;  /* 0x0002941f5a007388 */ /* 0x020fe80000000400 */
[----:B------:R0:W-:Y:S04]  /*1e50*/  STS.U16 [R90+0x252], R141 ;  /* 0x0002528d5a007388 */ /* 0x0001e80000000400 */
[----:B--2---:R-:W-:Y:S04]  /*1e60*/  STS.U16 [R90+0x318], R35 ;  /* 0x000318235a007388 */ /* 0x004fe80000000400 */
[----:B---3--:R-:W-:Y:S04]  /*1e70*/  STS.U16 [R90+0x2d6], R33 ;  /* 0x0002d6215a007388 */ /* 0x008fe80000000400 */
[----:B------:R1:W-:Y:S04]  /*1e80*/  STS.U16 [R90+0x35a], R37 ;  /* 0x00035a255a007388 */ /* 0x0003e80000000400 */
[----:B------:R2:W-:Y:S04]  /*1e90*/  STS.U16 [R90+0x39c], R39 ;  /* 0x00039c275a007388 */ /* 0x0005e80000000400 */
[----:B------:R-:W-:Y:S04]  /*1ea0*/  STS.U16 [R90+0x210], R7 ;  /* 0x000210075a007388 */ /* 0x000fe80000000400 */
[----:B------:R-:W-:Y:S01]  /*1eb0*/  STS.U16 [R90+0x3de], R41 ;  /* 0x0003de295a007388 */ /* 0x000fe20000000400 */
[----:B------:R-:W-:-:S03]  /*1ec0*/  NOP ;  /* 0x0000000000007918 */ /* 0x000fc60000000000 */
        /* <DEDUP_REMOVED lines=8> */
[----:B0-----:R-:W0:Y:S01]  /*1f50*/  MUFU.COS R141, R136 ;  /* 0x00000088008d7308 */ /* 0x001e220000000000 */
[----:B-1----:R-:W-:-:S07]  /*1f60*/  SEL R37, R30, R65, !P1 ;  /* 0x000000411e257207 */ /* 0x002fce0004800000 */
[----:B--2---:R1:W2:Y:S01]  /*1f70*/  MUFU.SIN R39, R136 ;  /* 0x0000008800277308 */ /* 0x0042a20000000400 */
[C---:B------:R-:W-:Y:S01]  /*1f80*/  FMUL.FTZ R30, R36.reuse, R145 ;  /* 0x00000091241e7220 */ /* 0x040fe20000410000 */
[----:B------:R-:W-:Y:S01]  /*1f90*/  FMUL.FTZ R31, R36, R143 ;  /* 0x0000008f241f7220 */ /* 0x000fe20000410000 */
[----:B------:R-:W-:Y:S01]  /*1fa0*/  LEA R37, R37, UR6, 0x3 ;  /* 0x0000000625257c11 */ /* 0x000fe2000f8e18ff */
[----:B---3--:R-:W-:Y:S02]  /*1fb0*/  HADD2.F32 R36, -RZ, R5.H0_H0 ;  /* 0x20000005ff247230 */ /* 0x008fe40000004100 */
[----:B----4-:R-:W-:Y:S02]  /*1fc0*/  HADD2.F32 R4, -RZ, R4.H0_H0 ;  /* 0x20000004ff047230 */ /* 0x010fe40000004100 */
[C---:B-1----:R-:W-:Y:S01]  /*1fd0*/  FMUL.FTZ R136, R140.reuse, R149 ;  /* 0x000000958c887220 */ /* 0x042fe20000410000 */
[----:B------:R-:W-:Y:S01]  /*1fe0*/  FMUL.FTZ R140, R140, R147 ;  /* 0x000000938c8c7220 */ /* 0x000fe20000410000 */
[----:B-----5:R-:W-:Y:S01]  /*1ff0*/  HADD2.F32 R5, -RZ, R6.H0_H0 ;  /* 0x20000006ff057230 */ /* 0x020fe20000004100 */
[----:B------:R1:W-:Y:S01]  /*2000*/  STS.64 [R37+0x10b0], R30 ;  /* 0x0010b01e25007388 */ /* 0x0003e20000000a00 */
[----:B------:R-:W-:-:S02]  /*2010*/  HADD2.F32 R147, -RZ, R32.H0_H0 ;  /* 0x20000020ff937230 */ /* 0x000fc40000004100 */
[----:B------:R-:W-:Y:S02]  /*2020*/  HADD2.F32 R148, -RZ, R33.H0_H0 ;  /* 0x20000021ff947230 */ /* 0x000fe40000004100 */
[----:B------:R-:W-:Y:S02]  /*2030*/  HADD2.F32 R34, -RZ, R34.H0_H0 ;  /* 0x20000022ff227230 */ /* 0x000fe40000004100 */
[----:B------:R-:W-:Y:S02]  /*2040*/  HADD2.F32 R7, -RZ, R7.H0_H0 ;  /* 0x20000007ff077230 */ /* 0x000fe40000004100 */
[----:B------:R-:W-:Y:S02]  /*2050*/  HADD2.F32 R35, -RZ, R35.H0_H0 ;  /* 0x20000023ff237230 */ /* 0x000fe40000004100 */
[C---:B0-----:R-:W-:Y:S01]  /*2060*/  FMUL.FTZ R141, R40.reuse, R141 ;  /* 0x0000008d288d7220 */ /* 0x041fe20000410000 */
[----:B--2---:R-:W-:Y:S01]  /*2070*/  FMUL.FTZ R143, R40, R39 ;  /* 0x00000027288f7220 */ /* 0x004fe20000410000 */
        /* <DEDUP_REMOVED lines=18> */
.L_x_17784:
[----:B------:R0:W1:Y:S02]  /*21a0*/  LDS.64 R32, [R63+UR5+0x20b8] ;  /* 0x0020b8053f207984 */ /* 0x0000640008000a00 */
.L_x_17785:
[----:B------:R-:W-:Y:S05]  /*21b0*/  BSYNC.RECONVERGENT B0 ;  /* 0x0000000000007941 */ /* 0x000fea0003800200 */
.L_x_17783:
        /* <DEDUP_REMOVED lines=19> */
[----:B------:R-:W-:Y:S01]  /*22f0*/  ISETP.GE.AND P2, PT, R91, 0x1, PT ;  /* 0x000000015b00780c */ /* 0x000fe20003f46270 */
[----:B-1-3--:R-:W-:Y:S01]  /*2300*/  FMUL.FTZ R162, R141, R33 ;  /* 0x000000218da27220 */ /* 0x00afe20000410000 */
[C---:B------:R-:W-:Y:S01]  /*2310*/  FFMA.FTZ R37, R98.reuse, R153, R37 ;  /* 0x0000009962257223 */ /* 0x040fe20000010025 */
[----:B--2---:R-:W-:Y:S01]  /*2320*/  FFMA.FTZ R5, R98, R157, R6 ;  /* 0x0000009d62057223 */ /* 0x004fe20000010006 */
[C---:B------:R-:W-:Y:S01]  /*2330*/  FMUL.FTZ R163, R143.reuse, R150 ;  /* 0x000000968fa37220 */ /* 0x040fe20000410000 */
[----:B------:R-:W-:Y:S01]  /*2340*/  FMUL.FTZ R161, R143, R152 ;  /* 0x000000988fa17220 */ /* 0x000fe20000410000 */
[C---:B------:R-:W-:Y:S01]  /*2350*/  FMUL.FTZ R7, R140.reuse, R37 ;  /* 0x000000258c077220 */ /* 0x040fe20000410000 */
[-C--:B------:R-:W-:Y:S01]  /*2360*/  FMUL.FTZ R6, R140, R5.reuse ;  /* 0x000000058c067220 */ /* 0x080fe20000410000 */
[----:B------:R-:W-:Y:S01]  /*2370*/  ISETP.GE.AND P3, PT, R91, 0x10, PT ;  /* 0x000000105b00780c */ /* 0x000fe20003f66270 */
[----:B------:R-:W-:Y:S01]  /*2380*/  FFMA.FTZ R161, R141, R150, R161 ;  /* 0x000000968da17223 */ /* 0x000fe200000100a1 */
[C---:B------:R-:W-:Y:S01]  /*2390*/  FFMA.FTZ R4, R136.reuse, R5, -R7 ;  /* 0x0000000588047223 */ /* 0x040fe20000010807 */
[----:B------:R-:W-:Y:S01]  /*23a0*/  FFMA.FTZ R37, R136, R37, R6 ;  /* 0x0000002588257223 */ /* 0x000fe20000010006 */
[----:B------:R-:W-:Y:S01]  /*23b0*/  ISETP.NE.AND P6, PT, R165, 0x1f, PT ;  /* 0x0000001fa500780c */ /* 0x000fe20003fc5270 */
[----:B------:R-:W-:Y:S01]  /*23c0*/  FADD.FTZ R161, R148, R161 ;  /* 0x000000a194a17221 */ /* 0x000fe20000010000 */
[C---:B------:R-:W-:Y:S01]  /*23d0*/  FFMA.FTZ R4, R99.reuse, R156, R4 ;  /* 0x0000009c63047223 */ /* 0x040fe20000010004 */
[----:B------:R-:W-:Y:S01]  /*23e0*/  FFMA.FTZ R6, R99, R160, R37 ;  /* 0x000000a063067223 */ /* 0x000fe20000010025 */
[----:B------:R-:W-:Y:S01]  /*23f0*/  ULEA UR7, UR4, UR6, 0x4 ;  /* 0x0000000604077291 */ /* 0x000fe2000f8e20ff */
[----:B------:R-:W-:Y:S01]  /*2400*/  BSSY.RECONVERGENT B0, `(.L_x_17786) ;  /* 0x0000094000007945 */ /* 0x000fe20003800200 */
[C---:B------:R-:W-:Y:S01]  /*2410*/  FMUL.FTZ R36, R143.reuse, R4 ;  /* 0x000000048f247220 */ /* 0x040fe20000410000 */
[----:B------:R-:W-:Y:S01]  /*2420*/  FMUL.FTZ R5, R143, R6 ;  /* 0x000000068f057220 */ /* 0x000fe20000410000 */
[----:B------:R-:W-:-:S02]  /*2430*/  ISETP.GT.U32.AND P4, PT, R165, 0x17, PT ;  /* 0x00000017a500780c */ /* 0x000fc40003f84070 */
[C---:B------:R-:W-:Y:S01]  /*2440*/  FFMA.FTZ R7, R141.reuse, R6, R36 ;  /* 0x000000068d077223 */ /* 0x040fe20000010024 */
[----:B------:R-:W-:Y:S01]  /*2450*/  FFMA.FTZ R6, R141, R4, -R5 ;  /* 0x000000048d067223 */ /* 0x000fe20000010805 */
[-C--:B------:R-:W-:Y:S01]  /*2460*/  FMUL.FTZ R4, R30, R131.reuse ;  /* 0x000000831e047220 */ /* 0x080fe20000410000 */
[C---:B------:R-:W-:Y:S01]  /*2470*/  FMUL.FTZ R5, R31.reuse, R131 ;  /* 0x000000831f057220 */ /* 0x040fe20000410000 */
[C---:B------:R-:W-:Y:S01]  /*2480*/  FFMA.FTZ R36, R100.reuse, R151, R7 ;  /* 0x0000009764247223 */ /* 0x040fe20000010007 */
[----:B------:R-:W-:Y:S01]  /*2490*/  FFMA.FTZ R37, R100, R155, R6 ;  /* 0x0000009b64257223 */ /* 0x000fe20000010006 */
[-C--:B------:R-:W-:Y:S01]  /*24a0*/  FFMA.FTZ R7, R31, R130.reuse, R4 ;  /* 0x000000821f077223 */ /* 0x080fe20000010004 */
[----:B------:R-:W-:Y:S01]  /*24b0*/  FFMA.FTZ R5, R30, R130, -R5 ;  /* 0x000000821e057223 */ /* 0x000fe20000010805 */
[----:B------:R-:W-:Y:S01]  /*24c0*/  ISETP.GT.U32.AND P5, PT, R165, 0xf, PT ;  /* 0x0000000fa500780c */ /* 0x000fe20003fa4070 */
[----:B------:R-:W1:Y:S01]  /*24d0*/  SHFL.UP PT, R41, R36, 0x1, RZ ;  /* 0x0420000024297989 */ /* 0x000e6200000e00ff */
[C---:B------:R-:W-:Y:S01]  /*24e0*/  FMUL.FTZ R39, R140.reuse, R7 ;  /* 0x000000078c277220 */ /* 0x040fe20000410000 */
[----:B------:R-:W-:-:S02]  /*24f0*/  FMUL.FTZ R6, R140, R5 ;  /* 0x000000058c067220 */ /* 0x000fc40000410000 */
[----:B------:R-:W2:Y:S01]  /*2500*/  SHFL.UP PT, R40, R37, 0x1, RZ ;  /* 0x0420000025287989 */ /* 0x000ea200000e00ff */
[C---:B------:R-:W-:Y:S01]  /*2510*/  FFMA.FTZ R4, R136.reuse, R5, -R39 ;  /* 0x0000000588047223 */ /* 0x040fe20000010827 */
[----:B------:R-:W-:-:S03]  /*2520*/  FFMA.FTZ R6, R136, R7, R6 ;  /* 0x0000000788067223 */ /* 0x000fc60000010006 */
[C---:B------:R-:W-:Y:S01]  /*2530*/  FMUL.FTZ R38, R143.reuse, R4 ;  /* 0x000000048f267220 */ /* 0x040fe20000410000 */
[----:B------:R-:W-:-:S03]  /*2540*/  FMUL.FTZ R5, R143, R6 ;  /* 0x000000068f057220 */ /* 0x000fc60000410000 */
[C---:B------:R-:W-:Y:S01]  /*2550*/  FFMA.FTZ R39, R141.reuse, R6, R38 ;  /* 0x000000068d277223 */ /* 0x040fe20000010026 */
[----:B------:R-:W-:-:S04]  /*2560*/  FFMA.FTZ R38, R141, R4, -R5 ;  /* 0x000000048d267223 */ /* 0x000fc80000010805 */
[----:B------:R-:W3:Y:S04]  /*2570*/  SHFL.UP PT, R5, R39, 0x1, RZ ;  /* 0x0420000027057989 */ /* 0x000ee800000e00ff */
[----:B------:R-:W5:Y:S01]  /*2580*/  SHFL.UP PT, R4, R38, 0x1, RZ ;  /* 0x0420000026047989 */ /* 0x000f6200000e00ff */
[-C--:B-1----:R-:W-:Y:S01]  /*2590*/  FMUL.FTZ R6, R38, R41.reuse ;  /* 0x0000002926067220 */ /* 0x082fe20000410000 */
[----:B------:R-:W-:-:S03]  /*25a0*/  FMUL.FTZ R41, R39, R41 ;  /* 0x0000002927297220 */ /* 0x000fc60000410000 */
[-C--:B--2---:R-:W-:Y:S01]  /*25b0*/  FFMA.FTZ R7, R39, R40.reuse, R6 ;  /* 0x0000002827077223 */ /* 0x084fe20000010006 */
[----:B------:R-:W-:-:S03]  /*25c0*/  FFMA.FTZ R40, R38, R40, -R41 ;  /* 0x0000002826287223 */ /* 0x000fc60000010829 */
[----:B------:R-:W-:Y:S01]  /*25d0*/  @P2 FADD.FTZ R36, R36, R7 ;  /* 0x0000000724242221 */ /* 0x000fe20000010000 */
[----:B------:R-:W-:-:S04]  /*25e0*/  @P2 FADD.FTZ R37, R37, R40 ;  /* 0x0000002825252221 */ /* 0x000fc80000010000 */
[----:B------:R-:W1:Y:S04]  /*25f0*/  SHFL.UP PT, R40, R36, 0x2, RZ ;  /* 0x0440000024287989 */ /* 0x000e6800000e00ff */
[----:B------:R-:W2:Y:S01]  /*2600*/  SHFL.UP PT, R7, R37, 0x2, RZ ;  /* 0x0440000025077989 */ /* 0x000ea200000e00ff */
[-C--:B---3--:R-:W-:Y:S01]  /*2610*/  FMUL.FTZ R6, R38, R5.reuse ;  /* 0x0000000526067220 */ /* 0x088fe20000410000 */
[----:B------:R-:W-:-:S03]  /*2620*/  FMUL.FTZ R5, R39, R5 ;  /* 0x0000000527057220 */ /* 0x000fc60000410000 */
[-C--:B-----5:R-:W-:Y:S01]  /*2630*/  @P2 FFMA.FTZ R39, R39, R4.reuse, R6 ;  /* 0x0000000427272223 */ /* 0x0a0fe20000010006 */
[----:B------:R-:W-:Y:S01]  /*2640*/  @P2 FFMA.FTZ R38, R38, R4, -R5 ;  /* 0x0000000426262223 */ /* 0x000fe20000010805 */
[----:B------:R-:W-:-:S03]  /*2650*/  ISETP.GE.AND P2, PT, R91, 0x2, PT ;  /* 0x000000025b00780c */ /* 0x000fc60003f46270 */
        /* <DEDUP_REMOVED lines=8> */
[----:B------:R-:W1:Y:S01]  /*26e0*/  SHFL.UP PT, R40, R36, 0x4, RZ ;  /* 0x0480000024287989 */ /* 0x000e6200000e00ff */
[CC--:B---3--:R-:W-:Y:S01]  /*26f0*/  FMUL.FTZ R6, R38.reuse, R5.reuse ;  /* 0x0000000526067220 */ /* 0x0c8fe20000410000 */
[C---:B------:R-:W-:Y:S02]  /*2700*/  FMUL.FTZ R5, R39.reuse, R5 ;  /* 0x0000000527057220 */ /* 0x040fe40000410000 */
[----:B------:R-:W2:Y:S01]  /*2710*/  SHFL.UP PT, R7, R37, 0x4, RZ ;  /* 0x0480000025077989 */ /* 0x000ea200000e00ff */
        /* <DEDUP_REMOVED lines=10> */
[----:B------:R-:W-:Y:S01]  /*27c0*/  @P2 FADD.FTZ R37, R37, R40 ;  /* 0x0000002825252221 */ /* 0x000fe20000010000 */
[CC--:B---3--:R-:W-:Y:S01]  /*27d0*/  FMUL.FTZ R6, R38.reuse, R5.reuse ;  /* 0x0000000526067220 */ /* 0x0c8fe20000410000 */
[----:B------:R-:W-:Y:S01]  /*27e0*/  FMUL.FTZ R5, R39, R5 ;  /* 0x0000000527057220 */ /* 0x000fe20000410000 */
[----:B------:R-:W-:Y:S01]  /*27f0*/  FMUL.FTZ R40, R143, R33 ;  /* 0x000000218f287220 */ /* 0x000fe20000410000 */
[----:B------:R-:W1:Y:S01]  /*2800*/  SHFL.UP PT, R7, R36, 0x8, RZ ;  /* 0x0500000024077989 */ /* 0x000e6200000e00ff */
[-C--:B-----5:R-:W-:Y:S01]  /*2810*/  @P2 FFMA.FTZ R39, R39, R4.reuse, R6 ;  /* 0x0000000427272223 */ /* 0x0a0fe20000010006 */
[----:B------:R-:W-:Y:S01]  /*2820*/  @P2 FFMA.FTZ R38, R38, R4, -R5 ;  /* 0x0000000426262223 */ /* 0x000fe20000010805 */
[-C--:B------:R-:W-:Y:S01]  /*2830*/  FFMA.FTZ R159, -R143, R32.reuse, -R162 ;  /* 0x000000208f9f7223 */ /* 0x080fe200000109a2 */
[----:B------:R-:W2:Y:S01]  /*2840*/  SHFL.UP PT, R6, R37, 0x8, RZ ;  /* 0x0500000025067989 */ /* 0x000ea200000e00ff */
[----:B------:R-:W-:Y:S01]  /*2850*/  FFMA.FTZ R41, R141, R32, -R40 ;  /* 0x000000208d297223 */ /* 0x000fe20000010828 */
[----:B------:R-:W-:Y:S01]  /*2860*/  ISETP.GE.AND P2, PT, R91, 0x8, PT ;  /* 0x000000085b00780c */ /* 0x000fe20003f46270 */
[----:B------:R-:W-:Y:S01]  /*2870*/  FFMA.FTZ R40, R141, R152, -R163 ;  /* 0x000000988d287223 */ /* 0x000fe200000108a3 */
[----:B------:R-:W3:Y:S01]  /*2880*/  SHFL.UP PT, R5, R39, 0x8, RZ ;  /* 0x0500000027057989 */ /* 0x000ee200000e00ff */
[C---:B------:R-:W-:Y:S01]  /*2890*/  FMUL.FTZ R169, R140.reuse, R159 ;  /* 0x0000009f8ca97220 */ /* 0x040fe20000410000 */
[-C--:B------:R-:W-:Y:S01]  /*28a0*/  FMUL.FTZ R171, R140, R41.reuse ;  /* 0x000000298cab7220 */ /* 0x080fe20000410000 */
[----:B------:R-:W-:Y:S01]  /*28b0*/  FADD.FTZ R163, R149, R40 ;  /* 0x0000002895a37221 */ /* 0x000fe20000010000 */
[----:B------:R-:W5:Y:S01]  /*28c0*/  SHFL.UP PT, R4, R38, 0x8, RZ ;  /* 0x0500000026047989 */ /* 0x000f6200000e00ff */
[C---:B------:R-:W-:Y:S01]  /*28d0*/  FFMA.FTZ R169, R136.reuse, R41, R169 ;  /* 0x0000002988a97223 */ /* 0x040fe200000100a9 */
[----:B------:R-:W-:Y:S01]  /*28e0*/  FFMA.FTZ R171, R136, R159, -R171 ;  /* 0x0000009f88ab7223 */ /* 0x000fe200000108ab */
[----:B------:R-:W-:-:S02]  /*28f0*/  FMUL.FTZ R164, R140, R163 ;  /* 0x000000a38ca47220 */ /* 0x000fc40000410000 */
[----:B------:R-:W-:Y:S02]  /*2900*/  FMUL.FTZ R170, R131, R169 ;  /* 0x000000a983aa7220 */ /* 0x000fe40000410000 */
[-C--:B------:R-:W-:Y:S01]  /*2910*/  FFMA.FTZ R159, R136, R161.reuse, R164 ;  /* 0x000000a1889f7223 */ /* 0x080fe200000100a4 */
[----:B------:R-:W-:Y:S01]  /*2920*/  FMUL.FTZ R161, R140, R161 ;  /* 0x000000a18ca17220 */ /* 0x000fe20000410000 */
[-C--:B-1----:R-:W-:Y:S01]  /*2930*/  FMUL.FTZ R162, R38, R7.reuse ;  /* 0x0000000726a27220 */ /* 0x082fe20000410000 */
[C---:B------:R-:W-:Y:S02]  /*2940*/  FMUL.FTZ R41, R39.reuse, R7 ;  /* 0x0000000727297220 */ /* 0x040fe40000410000 */
[----:B------:R-:W-:Y:S01]  /*2950*/  FFMA.FTZ R164, R136, R163, -R161 ;  /* 0x000000a388a47223 */ /* 0x000fe200000108a1 */
[----:B------:R-:W-:Y:S01]  /*2960*/  FFMA.FTZ R161, R130, R171, -R170 ;  /* 0x000000ab82a17223 */ /* 0x000fe200000108aa */
[-C--:B--2---:R-:W-:Y:S01]  /*2970*/  FFMA.FTZ R7, R39, R6.reuse, R162 ;  /* 0x0000000627077223 */ /* 0x084fe200000100a2 */
[----:B------:R-:W-:Y:S01]  /*2980*/  FFMA.FTZ R40, R38, R6, -R41 ;  /* 0x0000000626287223 */ /* 0x000fe20000010829 */
[----:B------:R-:W-:Y:S01]  /*2990*/  FADD.FTZ R168, R147, R164 ;  /* 0x000000a493a87221 */ /* 0x000fe20000010000 */
[----:B------:R-:W-:Y:S01]  /*29a0*/  FADD.FTZ R164, R146, R159 ;  /* 0x0000009f92a47221 */ /* 0x000fe20000010000 */
[-C--:B---3--:R-:W-:Y:S01]  /*29b0*/  FMUL.FTZ R6, R38, R5.reuse ;  /* 0x0000000526067220 */ /* 0x088fe20000410000 */
[----:B------:R-:W-:Y:S01]  /*29c0*/  @P2 FADD.FTZ R36, R36, R7 ;  /* 0x0000000724242221 */ /* 0x000fe20000010000 */
[----:B------:R-:W-:Y:S01]  /*29d0*/  FMUL.FTZ R5, R39, R5 ;  /* 0x0000000527057220 */ /* 0x000fe20000410000 */
[----:B------:R-:W-:Y:S01]  /*29e0*/  @P2 FADD.FTZ R37, R37, R40 ;  /* 0x0000002825252221 */ /* 0x000fe20000010000 */
[-C--:B-----5:R-:W-:Y:S01]  /*29f0*/  @P2 FFMA.FTZ R39, R39, R4.reuse, R6 ;  /* 0x0000000427272223 */ /* 0x0a0fe20000010006 */
[C---:B------:R-:W-:Y:S01]  /*2a00*/  FMUL.FTZ R159, R131.reuse, R171 ;  /* 0x000000ab839f7220 */ /* 0x040fe20000410000 */
[----:B------:R-:W1:Y:S01]  /*2a10*/  SHFL.UP PT, R163, R36, 0x10, RZ ;  /* 0x0600000024a37989 */ /* 0x000e6200000e00ff */
[----:B------:R-:W-:Y:S01]  /*2a20*/  @P2 FFMA.FTZ R38, R38, R4, -R5 ;  /* 0x0000000426262223 */ /* 0x000fe20000010805 */
[C---:B------:R-:W-:Y:S01]  /*2a30*/  FMUL.FTZ R175, R131.reuse, R164 ;  /* 0x000000a483af7220 */ /* 0x040fe20000410000 */
[-C--:B------:R-:W-:Y:S01]  /*2a40*/  FMUL.FTZ R173, R131, R168.reuse ;  /* 0x000000a883ad7220 */ /* 0x080fe20000410000 */
[----:B------:R-:W2:Y:S01]  /*2a50*/  SHFL.UP PT, R41, R39, 0x10, RZ ;  /* 0x0600000027297989 */ /* 0x000ea200000e00ff */
[----:B------:R-:W-:Y:S01]  /*2a60*/  FFMA.FTZ R159, R130, R169, R159 ;  /* 0x000000a9829f7223 */ /* 0x000fe2000001009f */
[----:B------:R-:W-:Y:S01]  /*2a70*/  ISETP.GE.AND P2, PT, R64, UR8, PT ;  /* 0x0000000840007c0c */ /* 0x000fe2000bf46270 */
[C---:B------:R-:W-:Y:S01]  /*2a80*/  FFMA.FTZ R170, R130.reuse, R168, -R175 ;  /* 0x000000a882aa7223 */ /* 0x040fe200000108af */
[----:B------:R-:W3:Y:S01]  /*2a90*/  SHFL.UP PT, R162, R37, 0x10, RZ ;  /* 0x0600000025a27989 */ /* 0x000ee200000e00ff */
[----:B------:R-:W-:Y:S01]  /*2aa0*/  FFMA.FTZ R173, R130, R164, R173 ;  /* 0x000000a482ad7223 */ /* 0x000fe200000100ad */
[----:B------:R-:W-:Y:S01]  /*2ab0*/  ISETP.NE.OR P2, PT, R48, RZ, P2 ;  /* 0x000000ff3000720c */ /* 0x000fe20001745670 */
[----:B------:R-:W-:Y:S01]  /*2ac0*/  HFMA2 R4, -RZ, RZ, 1.875, 0 ;  /* 0x3f800000ff047431 */ /* 0x000fe200000001ff */
[----:B------:R-:W5:Y:S01]  /*2ad0*/  SHFL.UP PT, R40, R38, 0x10, RZ ;  /* 0x0600000026287989 */ /* 0x000f6200000e00ff */
[----:B------:R-:W-:-:S02]  /*2ae0*/  CS2R R6, SRZ ;  /* 0x0000000000067805 */ /* 0x000fc4000001ff00 */
[----:B------:R-:W-:Y:S01]  /*2af0*/  MOV R5, RZ ;  /* 0x000000ff00057202 */ /* 0x000fe20000000f00 */
[----:B------:R0:W0:Y:S07]  /*2b00*/  SHFL.DOWN PT, R172, R161, 0x1, 0x1f ;  /* 0x08201f00a1ac7f89 */ /* 0x00002e00000e0000 */
[----:B------:R-:W0:Y:S01]  /*2b10*/  @!P2 LDS.128 R4, [UR7+0x21b0] ;  /* 0x0021b007ff04a984 */ /* 0x000e220008000c00 */
[-C--:B-1----:R-:W-:Y:S01]  /*2b20*/  FMUL.FTZ R169, R39, R163.reuse ;  /* 0x000000a327a97220 */ /* 0x082fe20000410000 */
[C---:B------:R-:W-:Y:S01]  /*2b30*/  FMUL.FTZ R168, R38.reuse, R163 ;  /* 0x000000a326a87220 */ /* 0x040fe20000410000 */
[----:B------:R-:W-:Y:S01]  /*2b40*/  ISETP.GT.U32.AND P2, PT, R165, 0x1d, PT ;  /* 0x0000001da500780c */ /* 0x000fe20003f44070 */
[CC--:B--2---:R-:W-:Y:S01]  /*2b50*/  FMUL.FTZ R163, R39.reuse, R41.reuse ;  /* 0x0000002927a37220 */ /* 0x0c4fe20000410000 */
[C---:B------:R-:W-:Y:S01]  /*2b60*/  FMUL.FTZ R41, R38.reuse, R41 ;  /* 0x0000002926297220 */ /* 0x040fe20000410000 */
[CC--:B---3--:R-:W-:Y:S01]  /*2b70*/  FFMA.FTZ R164, R38.reuse, R162.reuse, -R169 ;  /* 0x000000a226a47223 */ /* 0x0c8fe200000108a9 */
[----:B------:R-:W-:Y:S01]  /*2b80*/  FFMA.FTZ R169, R39, R162, R168 ;  /* 0x000000a227a97223 */ /* 0x000fe200000100a8 */
[----:B------:R-:W-:Y:S01]  /*2b90*/  FADD.FTZ R162, R145, R170 ;  /* 0x000000aa91a27221 */ /* 0x000fe20000010000 */
[-C--:B-----5:R-:W-:Y:S01]  /*2ba0*/  @P3 FFMA.FTZ R38, R38, R40.reuse, -R163 ;  /* 0x0000002826263223 */ /* 0x0a0fe200000108a3 */
[----:B------:R-:W-:Y:S01]  /*2bb0*/  @P3 FFMA.FTZ R39, R39, R40, R41 ;  /* 0x0000002827273223 */ /* 0x000fe20000010029 */
[----:B------:R-:W-:Y:S01]  /*2bc0*/  @P3 FADD.FTZ R37, R37, R164 ;  /* 0x000000a425253221 */ /* 0x000fe20000010000 */
[----:B------:R-:W-:Y:S01]  /*2bd0*/  @P3 FADD.FTZ R36, R36, R169 ;  /* 0x000000a924243221 */ /* 0x000fe20000010000 */
[----:B------:R-:W-:Y:S01]  /*2be0*/  FADD.FTZ R163, R144, R173 ;  /* 0x000000ad90a37221 */ /* 0x000fe20000010000 */
[----:B------:R1:W2:Y:S01]  /*2bf0*/  SHFL.DOWN PT, R169, R159, 0x1, 0x1f ;  /* 0x08201f009fa97f89 */ /* 0x0002a200000e0000 */
[----:B------:R-:W-:-:S03]  /*2c00*/  ISETP.GT.U32.AND P3, PT, R165, 0x1b, PT ;  /* 0x0000001ba500780c */ /* 0x000fc60003f64070 */
[----:B------:R1:W3:Y:S04]  /*2c10*/  SHFL.DOWN PT, R41, R163, 0x1, 0x1f ;  /* 0x08201f00a3297f89 */ /* 0x0002e800000e0000 */
[----:B------:R1:W0:Y:S04]  /*2c20*/  SHFL.DOWN PT, R170, R162, 0x1, 0x1f ;  /* 0x08201f00a2aa7f89 */ /* 0x00022800000e0000 */
[----:B------:R-:W0:Y:S04]  /*2c30*/  SHFL.UP PT, R39, R39, 0x1, RZ ;  /* 0x0420000027277989 */ /* 0x000e2800000e00ff */
[----:B------:R-:W0:Y:S04]  /*2c40*/  SHFL.UP PT, R37, R37, 0x1, RZ ;  /* 0x0420000025257989 */ /* 0x000e2800000e00ff */
[----:B------:R-:W0:Y:S04]  /*2c50*/  SHFL.UP PT, R36, R36, 0x1, RZ ;  /* 0x0420000024247989 */ /* 0x000e2800000e00ff */
[----:B----4-:R1:W4:Y:S04]  /*2c60*/  SHFL.IDX PT, R168, R35, RZ, 0x1f ;  /* 0x00001fff23a87589 */ /* 0x01032800000e0000 */
[----:B------:R1:W0:Y:S04]  /*2c70*/  SHFL.IDX PT, R164, R34, RZ, 0x1f ;  /* 0x00001fff22a47589 */ /* 0x00022800000e0000 */
[----:B------:R1:W0:Y:S01]  /*2c80*/  SHFL.UP PT, R35, R38, 0x1, RZ ;  /* 0x0420000026237989 */ /* 0x00022200000e00ff */
[----:B--23--:R-:W-:Y:S05]  /*2c90*/  @!P6 BRA `(.L_x_17787) ;  /* 0x000000000028e947 */ /* 0x00cfea0003800000 */
        /* <DEDUP_REMOVED lines=10> */
.L_x_17787:
[----:B------:R-:W-:Y:S05]  /*2d40*/  BSYNC.RECONVERGENT B0 ;  /* 0x0000000000007941 */ /* 0x000fea0003800200 */
.L_x_17786:
[----:B------:R2:W3:Y:S01]  /*2d50*/  SHFL.DOWN PT, R169, R159, 0x2, 0x1f ;  /* 0x08401f009fa97f89 */ /* 0x0004e200000e0000 */
        /* <DEDUP_REMOVED lines=13> */
[----:B------:R-:W-:Y:S01]  /*2e30*/  FADD.FTZ R163, R163, R40 ;  /* 0x00000028a3a37221 */ /* 0x000fe20000010000 */
[----:B------:R-:W-:-:S07]  /*2e40*/  FADD.FTZ R162, R162, R41 ;  /* 0x00000029a2a27221 */ /* 0x000fce0000010000 */
.L_x_17789:
[----:B------:R-:W-:Y:S05]  /*2e50*/  BSYNC.RECONVERGENT B0 ;  /* 0x0000000000007941 */ /* 0x000fea0003800200 */
.L_x_17788:
[----:B---3--:R3:W2:Y:S01]  /*2e60*/  SHFL.DOWN PT, R169, R159, 0x4, 0x1f ;  /* 0x08801f009fa97f89 */ /* 0x0086a200000e0000 */
        /* <DEDUP_REMOVED lines=15> */
.L_x_17791:
[----:B------:R-:W-:Y:S05]  /*2f60*/  BSYNC.RECONVERGENT B0 ;  /* 0x0000000000007941 */ /* 0x000fea0003800200 */
.L_x_17790:
[----:B--2---:R2:W0:Y:S01]  /*2f70*/  SHFL.DOWN PT, R169, R159, 0x8, 0x1f ;  /* 0x09001f009fa97f89 */ /* 0x00442200000e0000 */
[----:B------:R-:W-:Y:S01]  /*2f80*/  BSSY.RECONVERGENT B0, `(.L_x_17792) ;  /* 0x0000010000007945 */ /* 0x000fe20003800200 */
[----:B----4-:R-:W-:Y:S02]  /*2f90*/  FMUL.FTZ R34, R39, R168 ;  /* 0x000000a827227220 */ /* 0x010fe40000410000 */
[----:B------:R2:W4:Y:S04]  /*2fa0*/  SHFL.DOWN PT, R40, R161, 0x8, 0x1f ;  /* 0x09001f00a1287f89 */ /* 0x00052800000e0000 */
[----:B-1----:R2:W1:Y:S04]  /*2fb0*/  SHFL.DOWN PT, R41, R163, 0x8, 0x1f ;  /* 0x09001f00a3297f89 */ /* 0x00246800000e0000 */
[----:B------:R2:W0:Y:S01]  /*2fc0*/  SHFL.DOWN PT, R172, R162, 0x8, 0x1f ;  /* 0x09001f00a2ac7f89 */ /* 0x00042200000e0000 */
[----:B------:R-:W-:Y:S05]  /*2fd0*/  @P4 BRA `(.L_x_17793) ;  /* 0x0000000000284947 */ /* 0x000fea0003800000 */
[-C--:B0-----:R-:W-:Y:S01]  /*2fe0*/  FMUL.FTZ R170, R161, R172.reuse ;  /* 0x000000aca1aa7220 */ /* 0x081fe20000410000 */
[----:B------:R-:W-:Y:S01]  /*2ff0*/  FMUL.FTZ R172, R159, R172 ;  /* 0x000000ac9fac7220 */ /* 0x000fe20000410000 */
[-C--:B----4-:R-:W-:Y:S01]  /*3000*/  FMUL.FTZ R38, R161, R40.reuse ;  /* 0x00000028a1267220 */ /* 0x090fe20000410000 */
[C---:B------:R-:W-:Y:S01]  /*3010*/  FMUL.FTZ R40, R159.reuse, R40 ;  /* 0x000000289f287220 */ /* 0x040fe20000410000 */
[-C--:B-1----:R-:W-:Y:S01]  /*3020*/  FFMA.FTZ R170, R159, R41.reuse, -R170 ;  /* 0x000000299faa7223 */ /* 0x082fe200000108aa */
[----:B------:R-:W-:Y:S01]  /*3030*/  FFMA.FTZ R41, R161, R41, R172 ;  /* 0x00000029a1297223 */ /* 0x000fe200000100ac */
[-C--:B--23--:R-:W-:Y:S01]  /*3040*/  FFMA.FTZ R159, R159, R169.reuse, -R38 ;  /* 0x000000a99f9f7223 */ /* 0x08cfe20000010826 */
[----:B------:R-:W-:Y:S01]  /*3050*/  FFMA.FTZ R161, R161, R169, R40 ;  /* 0x000000a9a1a17223 */ /* 0x000fe20000010028 */
[----:B------:R-:W-:Y:S01]  /*3060*/  FADD.FTZ R163, R163, R170 ;  /* 0x000000aaa3a37221 */ /* 0x000fe20000010000 */
[----:B------:R-:W-:-:S07]  /*3070*/  FADD.FTZ R162, R162, R41 ;  /* 0x00000029a2a27221 */ /* 0x000fce0000010000 */
.L_x_17793:
[----:B------:R-:W-:Y:S05]  /*3080*/  BSYNC.RECONVERGENT B0 ;  /* 0x0000000000007941 */ /* 0x000fea0003800200 */
.L_x_17792:
[----:B0-----:R0:W0:Y:S01]  /*3090*/  SHFL.DOWN PT, R169, R159, 0x10, 0x1f ;  /* 0x0a001f009fa97f89 */ /* 0x00102200000e0000 */
[----:B------:R-:W-:Y:S01]  /*30a0*/  BSSY.RECONVERGENT B0, `(.L_x_17794) ;  /* 0x0000010000007945 */ /* 0x000fe20003800200 */
[----:B------:R-:W-:Y:S02]  /*30b0*/  FMUL.FTZ R38, R35, R168 ;  /* 0x000000a823267220 */ /* 0x000fe40000410000 */
[----:B------:R0:W0:Y:S04]  /*30c0*/  SHFL.DOWN PT, R170, R161, 0x10, 0x1f ;  /* 0x0a001f00a1aa7f89 */ /* 0x00002800000e0000 */
[----:B-1----:R1:W0:Y:S04]  /*30d0*/  SHFL.DOWN PT, R41, R163, 0x10, 0x1f ;  /* 0x0a001f00a3297f89 */ /* 0x00222800000e0000 */
        /* <DEDUP_REMOVED lines=10> */
[----:B-1----:R-:W-:Y:S01]  /*3180*/  FADD.FTZ R163, R163, R172 ;  /* 0x000000aca3a37221 */ /* 0x002fe20000010000 */
[----:B------:R-:W-:-:S07]  /*3190*/  FADD.FTZ R162, R162, R41 ;  /* 0x00000029a2a27221 */ /* 0x000fce0000010000 */
.L_x_17795:
[----:B------:R-:W-:Y:S05]  /*31a0*/  BSYNC.RECONVERGENT B0 ;  /* 0x0000000000007941 */ /* 0x000fea0003800200 */
.L_x_17794:
[----:B------:R-:W-:Y:S01]  /*31b0*/  SHFL.DOWN PT, R171, R159, 0x1, 0x1f ;  /* 0x08201f009fab7f89 */ /* 0x000fe200000e0000 */
[-C--:B------:R-:W-:Y:S01]  /*31c0*/  FFMA.FTZ R34, R35, R164.reuse, -R34 ;  /* 0x000000a423227223 */ /* 0x080fe20000010822 */
[----:B------:R-:W-:Y:S01]  /*31d0*/  ISETP.NE.AND P2, PT, R48, 0x1f, PT ;  /* 0x0000001f3000780c */ /* 0x000fe20003f45270 */
[----:B------:R-:W-:Y:S01]  /*31e0*/  FFMA.FTZ R35, R39, R164, R38 ;  /* 0x000000a427237223 */ /* 0x000fe20000010026 */
[----:B0-----:R-:W0:Y:S01]  /*31f0*/  SHFL.IDX PT, R170, R7, RZ, 0x1f ;  /* 0x00001fff07aa7589 */ /* 0x001e2200000e0000 */
[----:B------:R-:W-:-:S04]  /*3200*/  IMAD.WIDE.U32 R38, R12, UR4, R8 ;  /* 0x000000040c267c25 */ /* 0x000fc8000f8e0008 */
[----:B------:R-:W-:Y:S01]  /*3210*/  @P1 FADD.FTZ R164, R37, R34 ;  /* 0x0000002225a41221 */ /* 0x000fe20000010000 */
[----:B------:R-:W-:Y:S01]  /*3220*/  @P1 FADD.FTZ R168, R36, R35 ;  /* 0x0000002324a81221 */ /* 0x000fe20000010000 */
[----:B------:R-:W5:Y:S01]  /*3230*/  SHFL.DOWN PT, R173, R161, 0x1, 0x1f ;  /* 0x08201f00a1ad7f89 */ /* 0x000f6200000e0000 */
[----:B------:R-:W-:Y:S01]  /*3240*/  IMAD R35, R13, UR4, R39 ;  /* 0x000000040d237c24 */ /* 0x000fe2000f8e0227 */
[C---:B------:R-:W-:Y:S01]  /*3250*/  LEA R34, P1, R38.reuse, R45, 0x2 ;  /* 0x0000002d26227211 */ /* 0x040fe200078210ff */
[C---:B------:R-:W-:Y:S01]  /*3260*/  FMUL.FTZ R39, R31.reuse, R164 ;  /* 0x000000a41f277220 */ /* 0x040fe20000410000 */
[----:B------:R-:W1:Y:S01]  /*3270*/  SHFL.IDX PT, R169, R6, RZ, 0x1f ;  /* 0x00001fff06a97589 */ /* 0x000e6200000e0000 */
[-C--:B------:R-:W-:Y:S01]  /*3280*/  FMUL.FTZ R31, R31, R168.reuse ;  /* 0x000000a81f1f7220 */ /* 0x080fe20000410000 */
[----:B------:R-:W-:Y:S01]  /*3290*/  LEA.HI.X R35, R38, R47, R35, 0x2, P1 ;  /* 0x0000002f26237211 */ /* 0x000fe200008f1423 */
[C---:B------:R-:W-:Y:S01]  /*32a0*/  FFMA.FTZ R39, R30.reuse, R168, R39 ;  /* 0x000000a81e277223 */ /* 0x040fe20000010027 */
[----:B------:R-:W1:Y:S01]  /*32b0*/  SHFL.DOWN PT, R177, R162, 0x1, 0x1f ;  /* 0x08201f00a2b17f89 */ /* 0x000e6200000e0000 */
[----:B------:R-:W-:Y:S01]  /*32c0*/  FFMA.FTZ R31, R30, R164, -R31 ;  /* 0x000000a41e1f7223 */ /* 0x000fe2000001081f */
[----:B----4-:R-:W-:-:S04]  /*32d0*/  IMAD.WIDE.U32 R40, R10, UR4, R8 ;  /* 0x000000040a287c25 */ /* 0x010fc8000f8e0008 */
[----:B------:R-:W-:Y:S01]  /*32e0*/  FADD.FTZ R158, R158, R39 ;  /* 0x000000279e9e7221 */ /* 0x000fe20000010000 */
[----:B------:R-:W4:Y:S01]  /*32f0*/  SHFL.DOWN PT, R175, R163, 0x1, 0x1f ;  /* 0x08201f00a3af7f89 */ /* 0x000f2200000e0000 */
[----:B------:R-:W-:Y:S01]  /*3300*/  FADD.FTZ R31, R154, R31 ;  /* 0x0000001f9a1f7221 */ /* 0x000fe20000010000 */
[----:B------:R-:W-:Y:S02]  /*3310*/  IMAD R37, R11, UR4, R41 ;  /* 0x000000040b257c24 */ /* 0x000fe4000f8e0229 */
[C---:B------:R-:W-:Y:S01]  /*3320*/  FMUL.FTZ R39, R131.reuse, R158 ;  /* 0x0000009e83277220 */ /* 0x040fe20000410000 */
[----:B--23--:R-:W2:Y:S01]  /*3330*/  SHFL.IDX PT, R161, R161, RZ, 0x1f ;  /* 0x00001fffa1a17589 */ /* 0x00cea200000e0000 */
[----:B------:R-:W-:Y:S01]  /*3340*/  FMUL.FTZ R41, R131, R31 ;  /* 0x0000001f83297220 */ /* 0x000fe20000410000 */
[----:B------:R-:W-:Y:S01]  /*3350*/  LEA R36, P3, R40, R49, 0x2 ;  /* 0x0000003128247211 */ /* 0x000fe200078610ff */
[----:B------:R-:W-:Y:S01]  /*3360*/  FFMA.FTZ R39, R130, R31, -R39 ;  /* 0x0000001f82277223 */ /* 0x000fe20000010827 */
[-C--:B0-----:R-:W-:Y:S01]  /*3370*/  @P2 FMUL.FTZ R38, R171, R170.reuse ;  /* 0x000000aaab262220 */ /* 0x081fe20000410000 */
[----:B------:R-:W0:Y:S01]  /*3380*/  SHFL.IDX PT, R159, R159, RZ, 0x1f ;  /* 0x00001fff9f9f7589 */ /* 0x000e2200000e0000 */
[----:B------:R-:W-:Y:S01]  /*3390*/  LEA.HI.X R37, R40, R53, R37, 0x2, P3 ;  /* 0x0000003528257211 */ /* 0x000fe200018f1425 */
[----:B------:R-:W-:Y:S01]  /*33a0*/  FFMA.FTZ R157, R98, R157, R39 ;  /* 0x0000009d629d7223 */ /* 0x000fe20000010027 */
[C---:B-----5:R-:W-:Y:S01]  /*33b0*/  @P2 FMUL.FTZ R30, R173.reuse, R170 ;  /* 0x000000aaad1e2220 */ /* 0x060fe20000410000 */
[----:B-1----:R-:W1:Y:S01]  /*33c0*/  SHFL.IDX PT, R163, R163, RZ, 0x1f ;  /* 0x00001fffa3a37589 */ /* 0x002e6200000e0000 */
[----:B------:R-:W-:Y:S01]  /*33d0*/  ISETP.NE.AND P1, PT, R48, RZ, PT ;  /* 0x000000ff3000720c */ /* 0x000fe20003f25270 */
[----:B------:R-:W-:Y:S01]  /*33e0*/  BSSY.RECONVERGENT B0, `(.L_x_17796) ;  /* 0x0000091000007945 */ /* 0x000fe20003800200 */
[-C--:B------:R-:W-:Y:S01]  /*33f0*/  @P2 FFMA.FTZ R38, R173, R169.reuse, R38 ;  /* 0x000000a9ad262223 */ /* 0x080fe20000010026 */
[----:B------:R-:W-:Y:S01]  /*3400*/  @P2 FFMA.FTZ R30, R171, R169, -R30 ;  /* 0x000000a9ab1e2223 */ /* 0x000fe2000001081e */
[----:B------:R-:W3:Y:S02]  /*3410*/  SHFL.IDX PT, R162, R162, RZ, 0x1f ;  /* 0x00001fffa2a27589 */ /* 0x000ee400000e0000 */
[----:B------:R-:W-:Y:S01]  /*3420*/  @P2 FADD.FTZ R170, R177, R38 ;  /* 0x00000026b1aa2221 */ /* 0x000fe20000010000 */
[----:B----4-:R-:W-:Y:S01]  /*3430*/  @P2 FADD.FTZ R169, R175, R30 ;  /* 0x0000001eafa92221 */ /* 0x010fe20000010000 */
[----:B------:R-:W-:-:S02]  /*3440*/  FFMA.FTZ R30, R130, R158, R41 ;  /* 0x0000009e821e7223 */ /* 0x000fc40000010029 */
[-C--:B------:R-:W-:Y:S01]  /*3450*/  FMUL.FTZ R38, R170, R33.reuse ;  /* 0x00000021aa267220 */ /* 0x080fe20000410000 */
[C---:B------:R-:W-:Y:S01]  /*3460*/  FMUL.FTZ R33, R169.reuse, R33 ;  /* 0x00000021a9217220 */ /* 0x040fe20000410000 */
[----:B------:R-:W-:Y:S02]  /*3470*/  FFMA.FTZ R153, R98, R153, R30 ;  /* 0x0000009962997223 */ /* 0x000fe4000001001e */
[----:B------:R-:W-:Y:S01]  /*3480*/  FFMA.FTZ R169, R169, R32, R38 ;  /* 0x00000020a9a97223 */ /* 0x000fe20000010026 */
[----:B--2---:R-:W-:Y:S01]  /*3490*/  FMUL.FTZ R40, R161, R6 ;  /* 0x00000006a1287220 */ /* 0x004fe20000410000 */
        /* <DEDUP_REMOVED lines=10> */
[----:B------:R-:W-:Y:S01]  /*3540*/  FFMA.FTZ R38, R141, R152, -R38 ;  /* 0x000000988d267223 */ /* 0x000fe20000010826 */
        /* <DEDUP_REMOVED lines=10> */
[-C--:B------:R-:W-:Y:S01]  /*35f0*/  FMUL.FTZ R140, R140, R33.reuse ;  /* 0x000000218c8c7220 */ /* 0x080fe20000410000 */
[C---:B------:R-:W-:Y:S01]  /*3600*/  FFMA.FTZ R41, R136.reuse, R33, R41 ;  /* 0x0000002188297223 */ /* 0x040fe20000010029 */
[C---:B0-----:R-:W-:Y:S01]  /*3610*/  FFMA.FTZ R7, R159.reuse, R7, R40 ;  /* 0x000000079f077223 */ /* 0x041fe20000010028 */
[----:B------:R-:W-:Y:S01]  /*3620*/  FFMA.FTZ R38, R159, R6, -R30 ;  /* 0x000000069f267223 */ /* 0x000fe2000001081e */
        /* <DEDUP_REMOVED lines=8> */
[-C--:B------:R-:W-:Y:S01]  /*36b0*/  FMUL.FTZ R41, R131, R147.reuse ;  /* 0x0000009383297220 */ /* 0x080fe20000410000 */
[----:B-1----:R-:W-:Y:S01]  /*36c0*/  FADD.FTZ R6, R163, R38 ;  /* 0x00000026a3067221 */ /* 0x002fe20000010000 */
[----:B------:R-:W-:Y:S01]  /*36d0*/  FFMA.FTZ R30, R130, R147, -R30 ;  /* 0x00000093821e7223 */ /* 0x000fe2000001081e */
[----:B---3--:R-:W-:Y:S01]  /*36e0*/  FADD.FTZ R7, R162, R7 ;  /* 0x00000007a2077221 */ /* 0x008fe20000010000 */
[----:B------:R-:W-:Y:S01]  /*36f0*/  FFMA.FTZ R41, R130, R146, R41 ;  /* 0x0000009282297223 */ /* 0x000fe20000010029 */
[C---:B------:R-:W-:Y:S01]  /*3700*/  FFMA.FTZ R38, -R126.reuse, R135, R158 ;  /* 0x000000877e267223 */ /* 0x040fe2000001019e */
[----:B------:R-:W-:Y:S01]  /*3710*/  FADD.FTZ R145, R145, R30 ;  /* 0x0000001e91917221 */ /* 0x000fe20000010000 */
[----:B------:R-:W-:Y:S01]  /*3720*/  FFMA.FTZ R30, R126, -R133, R31 ;  /* 0x800000857e1e7223 */ /* 0x000fe2000001001f */
[----:B------:R-:W-:Y:S01]  /*3730*/  FADD.FTZ R144, R144, R41 ;  /* 0x0000002990907221 */ /* 0x000fe20000010000 */
[----:B------:R0:W-:Y:S01]  /*3740*/  @!P1 STS.128 [UR7+0x21b0], R4 ;  /* 0x0021b004ff009988 */ /* 0x0001e20008000c07 */
[----:B------:R-:W-:Y:S01]  /*3750*/  FMUL.FTZ R41, R114, R145 ;  /* 0x0000009172297220 */ /* 0x000fe20000410000 */
[----:B------:R-:W-:Y:S01]  /*3760*/  FFMA.FTZ R164, R100, R155, R39 ;  /* 0x0000009b64a47223 */ /* 0x000fe20000010027 */
[----:B------:R-:W-:Y:S01]  /*3770*/  FMUL.FTZ R154, R116, R149 ;  /* 0x00000095749a7220 */ /* 0x000fe20000410000 */
[----:B------:R-:W-:Y:S01]  /*3780*/  FFMA.FTZ R39, -R127, R134, R153 ;  /* 0x000000867f277223 */ /* 0x000fe20000010199 */
[C---:B------:R-:W-:Y:S01]  /*3790*/  FMUL.FTZ R141, R113.reuse, R147 ;  /* 0x00000093718d7220 */ /* 0x040fe20000410000 */
[----:B------:R-:W-:Y:S01]  /*37a0*/  FMUL.FTZ R131, R113, R146 ;  /* 0x0000009271837220 */ /* 0x000fe20000410000 */
[----:B------:R-:W-:Y:S01]  /*37b0*/  FMUL.FTZ R40, R97, R41 ;  /* 0x0000002961287220 */ /* 0x000fe20000410000 */
[----:B------:R-:W-:Y:S01]  /*37c0*/  FFMA.FTZ R168, R100, R151, R32 ;  /* 0x0000009764a87223 */ /* 0x000fe20000010020 */
[----:B------:R-:W-:Y:S01]  /*37d0*/  FMUL.FTZ R148, R116, R33 ;  /* 0x0000002174947220 */ /* 0x000fe20000410000 */
[----:B------:R-:W-:Y:S01]  /*37e0*/  FFMA.FTZ R32, R127, -R132, R157 ;  /* 0x800000847f207223 */ /* 0x000fe2000001009d */
[C---:B------:R-:W-:Y:S01]  /*37f0*/  FMUL.FTZ R143, R39.reuse, R141 ;  /* 0x0000008d278f7220 */ /* 0x040fe20000410000 */
[----:B------:R-:W-:Y:S01]  /*3800*/  FMUL.FTZ R151, R39, R131 ;  /* 0x0000008327977220 */ /* 0x000fe20000410000 */
[----:B------:R-:W-:Y:S01]  /*3810*/  FMUL.FTZ R162, R99, R148 ;  /* 0x0000009463a27220 */ /* 0x000fe20000410000 */
[----:B0-----:R-:W-:Y:S01]  /*3820*/  FMUL.FTZ R5, R114, R144 ;  /* 0x0000009072057220 */ /* 0x001fe20000410000 */
[----:B------:R-:W-:Y:S01]  /*3830*/  FMUL.FTZ R7, R38, R41 ;  /* 0x0000002926077220 */ /* 0x000fe20000410000 */
[C---:B------:R-:W-:Y:S01]  /*3840*/  FFMA.FTZ R130, R32.reuse, R131, R143 ;  /* 0x0000008320827223 */ /* 0x040fe2000001008f */
[----:B------:R-:W-:Y:S01]  /*3850*/  FFMA.FTZ R151, R32, R141, -R151 ;  /* 0x0000008d20977223 */ /* 0x000fe20000010897 */
[-C--:B------:R-:W-:Y:S01]  /*3860*/  FMUL.FTZ R6, R97, R5.reuse ;  /* 0x0000000561067220 */ /* 0x080fe20000410000 */
[-C--:B------:R-:W-:Y:S01]  /*3870*/  FMUL.FTZ R4, R38, R5.reuse ;  /* 0x0000000526047220 */ /* 0x080fe20000410000 */
[----:B------:R-:W-:Y:S01]  /*3880*/  FFMA.FTZ R7, R30, R5, R7 ;  /* 0x000000051e077223 */ /* 0x000fe20000010007 */
[----:B------:R-:W-:Y:S01]  /*3890*/  FFMA.FTZ R5, -R128, R139, R160 ;  /* 0x0000008b80057223 */ /* 0x000fe200000101a0 */
[----:B------:R-:W-:Y:S01]  /*38a0*/  FMUL.FTZ R140, R98, R141 ;  /* 0x0000008d628c7220 */ /* 0x000fe20000410000 */
[----:B------:R-:W-:Y:S01]  /*38b0*/  FFMA.FTZ R4, R30, R41, -R4 ;  /* 0x000000291e047223 */ /* 0x000fe20000010804 */
[----:B------:R0:W-:Y:S01]  /*38c0*/  STS [R75], R6 ;  /* 0x000000064b007388 */ /* 0x0001e20000000800 */
[----:B------:R-:W-:Y:S01]  /*38d0*/  FFMA.FTZ R41, R128, -R137, R156 ;  /* 0x8000008980297223 */ /* 0x000fe2000001009c */
[C---:B------:R-:W-:Y:S01]  /*38e0*/  FMUL.FTZ R141, R115.reuse, R150 ;  /* 0x00000096738d7220 */ /* 0x040fe20000410000 */
[----:B------:R-:W-:Y:S01]  /*38f0*/  FMUL.FTZ R143, R115, R152 ;  /* 0x00000098738f7220 */ /* 0x000fe20000410000 */
[----:B------:R-:W-:Y:S01]  /*3900*/  FMUL.FTZ R136, R98, R131 ;  /* 0x0000008362887220 */ /* 0x000fe20000410000 */
[----:B------:R1:W-:Y:S01]  /*3910*/  STS [R77+0x10], R162 ;  /* 0x000010a24d007388 */ /* 0x0003e20000000800 */
[----:B------:R-:W-:Y:S01]  /*3920*/  FADD.FTZ R7, RZ, R7 ;  /* 0x00000007ff077221 */ /* 0x000fe20000010000 */
[----:B------:R-:W-:Y:S01]  /*3930*/  FADD.FTZ R4, RZ, R4 ;  /* 0x00000004ff047221 */ /* 0x000fe20000010000 */
[----:B------:R-:W-:Y:S01]  /*3940*/  LEA R161, R110, -R119, 0x1 ;  /* 0x800000776ea17211 */ /* 0x000fe200078e08ff */
[----:B------:R-:W-:Y:S01]  /*3950*/  STS [R77+0x4], R40 ;  /* 0x000004284d007388 */ /* 0x000fe20000000800 */
[----:B0-----:R-:W-:Y:S01]  /*3960*/  FMUL.FTZ R6, R5, R154 ;  /* 0x0000009a05067220 */ /* 0x001fe20000410000 */
[----:B------:R-:W-:Y:S01]  /*3970*/  FADD.FTZ R7, R7, R130 ;  /* 0x0000008207077221 */ /* 0x000fe20000010000 */
[----:B------:R-:W-:Y:S01]  /*3980*/  FADD.FTZ R4, R4, R151 ;  /* 0x0000009704047221 */ /* 0x000fe20000010000 */
[----:B------:R0:W-:Y:S01]  /*3990*/  STS [R77+0x8], R136 ;  /* 0x000008884d007388 */ /* 0x0001e20000000800 */
[-C--:B------:R-:W-:Y:S01]  /*39a0*/  FFMA.FTZ R6, R41, R148.reuse, R6 ;  /* 0x0000009429067223 */ /* 0x080fe20000010006 */
[----:B------:R-:W-:Y:S01]  /*39b0*/  FMUL.FTZ R148, R5, R148 ;  /* 0x0000009405947220 */ /* 0x000fe20000410000 */
[C---:B-1----:R-:W-:Y:S01]  /*39c0*/  FMUL.FTZ R162, R100.reuse, R143 ;  /* 0x0000008f64a27220 */ /* 0x042fe20000410000 */
[----:B------:R1:W-:Y:S01]  /*39d0*/  STS [R77+0xc], R140 ;  /* 0x00000c8c4d007388 */ /* 0x0003e20000000800 */
[----:B------:R-:W-:Y:S01]  /*39e0*/  FFMA.FTZ R130, R129, -R138, R164 ;  /* 0x8000008a81827223 */ /* 0x000fe200000100a4 */
[-C--:B------:R-:W-:Y:S01]  /*39f0*/  FFMA.FTZ R131, R41, R154.reuse, -R148 ;  /* 0x0000009a29837223 */ /* 0x080fe20000010894 */
[----:B------:R-:W-:Y:S01]  /*3a00*/  FMUL.FTZ R154, R99, R154 ;  /* 0x0000009a639a7220 */ /* 0x000fe20000410000 */
[----:B------:R-:W-:Y:S01]  /*3a10*/  FMUL.FTZ R148, R100, R141 ;  /* 0x0000008d64947220 */ /* 0x000fe20000410000 */
[----:B------:R-:W-:Y:S01]  /*3a20*/  STS [R77+0x1c], R162 ;  /* 0x00001ca24d007388 */ /* 0x000fe20000000800 */
[----:B0-----:R-:W-:Y:S01]  /*3a30*/  FFMA.FTZ R136, -R129, R142, R168 ;  /* 0x0000008e81887223 */ /* 0x001fe200000101a8 */
[----:B------:R-:W-:Y:S01]  /*3a40*/  FADD.FTZ R4, R4, R131 ;  /* 0x0000008304047221 */ /* 0x000fe20000010000 */
[----:B------:R-:W-:Y:S01]  /*3a50*/  ISETP.GE.AND P2, PT, R161, 0x1, PT ;  /* 0x00000001a100780c */ /* 0x000fe20003f46270 */
[----:B------:R-:W-:Y:S01]  /*3a60*/  STS [R77+0x14], R154 ;  /* 0x0000149a4d007388 */ /* 0x000fe20000000800 */
[C---:B------:R-:W-:Y:S01]  /*3a70*/  FMUL.FTZ R151, R136.reuse, R143 ;  /* 0x0000008f88977220 */ /* 0x040fe20000410000 */
[-C--:B------:R-:W-:Y:S01]  /*3a80*/  FMUL.FTZ R40, R136, R141.reuse ;  /* 0x0000008d88287220 */ /* 0x080fe20000410000 */
[----:B------:R-:W-:Y:S01]  /*3a90*/  FADD.FTZ R6, R7, R6 ;  /* 0x0000000607067221 */ /* 0x000fe20000010000 */
[----:B------:R0:W-:Y:S01]  /*3aa0*/  STS [R77+0x18], R148 ;  /* 0x000018944d007388 */ /* 0x0001e20000000800 */
[C---:B------:R-:W-:Y:S01]  /*3ab0*/  FFMA.FTZ R151, R130.reuse, R141, R151 ;  /* 0x0000008d82977223 */ /* 0x040fe20000010097 */
[----:B------:R-:W-:Y:S01]  /*3ac0*/  FFMA.FTZ R141, R130, R143, -R40 ;  /* 0x0000008f828d7223 */ /* 0x000fe20000010828 */
[C---:B------:R-:W-:Y:S01]  /*3ad0*/  FMUL.FTZ R158, R105.reuse, -R158 ;  /* 0x8000009e699e7220 */ /* 0x040fe20000410000 */
[----:B------:R-:W-:Y:S01]  /*3ae0*/  BAR.SYNC.DEFER_BLOCKING 0x0 ;  /* 0x0000000000007b1d */ /* 0x000fe20000010000 */
[----:B------:R-:W-:Y:S01]  /*3af0*/  FADD.FTZ R151, R6, R151 ;  /* 0x0000009706977221 */ /* 0x000fe20000010000 */
[----:B-1----:R-:W-:Y:S01]  /*3b00*/  FADD.FTZ R140, R4, R141 ;  /* 0x0000008d048c7221 */ /* 0x002fe20000010000 */
[----:B------:R-:W-:Y:S01]  /*3b10*/  FMUL.FTZ R4, R105, R31 ;  /* 0x0000001f69047220 */ /* 0x000fe20000410000 */
[C---:B------:R-:W-:Y:S01]  /*3b20*/  FMUL.FTZ R6, R106.reuse, R157 ;  /* 0x0000009d6a067220 */ /* 0x040fe20000410000 */
[----:B------:R-:W-:Y:S01]  /*3b30*/  FMUL.FTZ R40, R106, -R153 ;  /* 0x800000996a287220 */ /* 0x000fe20000410000 */
[C---:B------:R-:W-:Y:S01]  /*3b40*/  FMUL.FTZ R156, R107.reuse, R156 ;  /* 0x0000009c6b9c7220 */ /* 0x040fe20000410000 */
[----:B------:R-:W-:Y:S01]  /*3b50*/  FMUL.FTZ R160, R107, -R160 ;  /* 0x800000a06ba07220 */ /* 0x000fe20000410000 */
[C---:B0-----:R-:W-:Y:S01]  /*3b60*/  FMUL.FTZ R148, R108.reuse, R164 ;  /* 0x000000a46c947220 */ /* 0x041fe20000410000 */
[----:B------:R-:W-:Y:S01]  /*3b70*/  FMUL.FTZ R154, R108, -R168 ;  /* 0x800000a86c9a7220 */ /* 0x000fe20000410000 */
[----:B------:R-:W-:-:S02]  /*3b80*/  ISETP.GE.AND P3, PT, R161, 0x21, PT ;  /* 0x00000021a100780c */ /* 0x000fc40003f66270 */
[----:B------:R-:W-:Y:S01]  /*3b90*/  ISETP.GE.AND P4, PT, R161, 0x41, PT ;  /* 0x00000041a100780c */ /* 0x000fe20003f86270 */
[----:B------:R0:W1:Y:S04]  /*3ba0*/  LDS R7, [R88] ;  /* 0x0000000058077984 */ /* 0x0000680000000800 */
[----:B------:R0:W2:Y:S04]  /*3bb0*/  LDS R31, [R66+0x80] ;  /* 0x00008000421f7984 */ /* 0x0000a80000000800 */
[----:B------:R0:W3:Y:S04]  /*3bc0*/  LDS R131, [R67+0x100] ;  /* 0x0001000043837984 */ /* 0x0000e80000000800 */
[----:B------:R0:W4:Y:S04]  /*3bd0*/  LDS R141, [R68+0x180] ;  /* 0x00018000448d7984 */ /* 0x0001280000000800 */
[----:B------:R0:W0:Y:S04]  /*3be0*/  LDS R143, [R69+0x200] ;  /* 0x00020000458f7984 */ /* 0x0000280000000800 */
[----:B------:R0:W0:Y:S04]  /*3bf0*/  LDS R153, [R71+0x280] ;  /* 0x0002800047997984 */ /* 0x0000280000000800 */
[----:B------:R0:W0:Y:S04]  /*3c00*/  LDS R155, [R72+0x300] ;  /* 0x00030000489b7984 */ /* 0x0000280000000800 */
[----:B------:R0:W0:Y:S04]  /*3c10*/  LDS R157, [R73+0x380] ;  /* 0x00038000499d7984 */ /* 0x0000280000000800 */
        /* <DEDUP_REMOVED lines=9> */
[----:B-1234-:R-:W-:Y:S05]  /*3cb0*/  @!P2 BRA `(.L_x_17797) ;  /* 0x00000000000ca947 */ /* 0x01efea0003800000 */
[----:B------:R-:W1:Y:S04]  /*3cc0*/  LDS R159, [R88+0x420] ;  /* 0x00042000589f7984 */ /* 0x000e680000000800 */
[----:B------:R2:W-:Y:S04]  /*3cd0*/  REDG.E.ADD.F32.FTZ.RN.STRONG.GPU desc[UR16][R34.64], R7 ;  /* 0x00000007220079a6 */ /* 0x0005e8000c12f310 */
[----:B-1----:R2:W-:Y:S02]  /*3ce0*/  REDG.E.ADD.F32.FTZ.RN.STRONG.GPU desc[UR16][R36.64], R159 ;  /* 0x0000009f240079a6 */ /* 0x0025e4000c12f310 */
.L_x_17797:
[----:B------:R-:W-:Y:S05]  /*3cf0*/  BSYNC.RECONVERGENT B0 ;  /* 0x0000000000007941 */ /* 0x000fea0003800200 */
.L_x_17796:
[----:B--2---:R1:W2:Y:S01]  /*3d00*/  LDS R7, [R66+0x4a0] ;  /* 0x0004a00042077984 */ /* 0x0042a20000000800 */
[----:B------:R-:W-:Y:S04]  /*3d10*/  BSSY.RECONVERGENT B0, `(.L_x_17798) ;  /* 0x0000004000007945 */ /* 0x000fe80003800200 */
[----:B------:R-:W-:Y:S05]  /*3d20*/  @!P3 BRA `(.L_x_17799) ;  /* 0x000000000008b947 */ /* 0x000fea0003800000 */
[----:B------:R3:W-:Y:S04]  /*3d30*/  REDG.E.ADD.F32.FTZ.RN.STRONG.GPU desc[UR16][R34.64+0x80], R31 ;  /* 0x0000801f220079a6 */ /* 0x0007e8000c12f310 */
[----:B--2---:R3:W-:Y:S02]  /*3d40*/  REDG.E.ADD.F32.FTZ.RN.STRONG.GPU desc[UR16][R36.64+0x80], R7 ;  /* 0x00008007240079a6 */ /* 0x0047e4000c12f310 */
.L_x_17799:
[----:B------:R-:W-:Y:S05]  /*3d50*/  BSYNC.RECONVERGENT B0 ;  /* 0x0000000000007941 */ /* 0x000fea0003800200 */
.L_x_17798:
[----:B--23--:R2:W3:Y:S01]  /*3d60*/  LDS R7, [R67+0x520] ;  /* 0x0005200043077984 */ /* 0x00c4e20000000800 */
[----:B------:R-:W-:Y:S04]  /*3d70*/  BSSY.RECONVERGENT B0, `(.L_x_17800) ;  /* 0x0000004000007945 */ /* 0x000fe80003800200 */
[----:B------:R-:W-:Y:S05]  /*3d80*/  @!P4 BRA `(.L_x_17801) ;  /* 0x000000000008c947 */ /* 0x000fea0003800000 */
[----:B------:R4:W-:Y:S04]  /*3d90*/  REDG.E.ADD.F32.FTZ.RN.STRONG.GPU desc[UR16][R34.64+0x100], R131 ;  /* 0x00010083220079a6 */ /* 0x0009e8000c12f310 */
[----:B---3--:R4:W-:Y:S02]  /*3da0*/  REDG.E.ADD.F32.FTZ.RN.STRONG.GPU desc[UR16][R36.64+0x100], R7 ;  /* 0x00010007240079a6 */ /* 0x0089e4000c12f310 */
.L_x_17801:
[----:B------:R-:W-:Y:S05]  /*3db0*/  BSYNC.RECONVERGENT B0 ;  /* 0x0000000000007941 */ /* 0x000fea0003800200 */
.L_x_17800:
[----:B---34-:R3:W4:Y:S01]  /*3dc0*/  LDS R7, [R68+0x5a0] ;  /* 0x0005a00044077984 */ /* 0x0187220000000800 */
        /* <DEDUP_REMOVED lines=8> */
[----:B----4-:R4:W-:Y:S02]  /*3e50*/  REDG.E.ADD.F32.FTZ.RN.STRONG.GPU desc[UR16][R36.64+0x180], R7 ;  /* 0x00018007240079a6 */ /* 0x0109e4000c12f310 */
.L_x_17803:
[----:B------:R-:W-:Y:S05]  /*3e60*/  BSYNC.RECONVERGENT B0 ;  /* 0x0000000000007941 */ /* 0x000fea0003800200 */
.L_x_17802:
[----:B----4-:R4:W0:Y:S01]  /*3e70*/  LDS R7, [R69+0x620] ;  /* 0x0006200045077984 */ /* 0x0108220000000800 */
[----:B------:R-:W-:Y:S04]  /*3e80*/  BSSY.RECONVERGENT B0, `(.L_x_17804) ;  /* 0x0000004000007945 */ /* 0x000fe80003800200 */
[----:B------:R-:W-:Y:S05]  /*3e90*/  @!P2 BRA `(.L_x_17805) ;  /* 0x000000000008a947 */ /* 0x000fea0003800000 */
[----:B0-----:R0:W-:Y:S04]  /*3ea0*/  REDG.E.ADD.F32.FTZ.RN.STRONG.GPU desc[UR16][R34.64+0x200], R143 ;  /* 0x0002008f220079a6 */ /* 0x0011e8000c12f310 */
[----:B------:R0:W-:Y:S02]  /*3eb0*/  REDG.E.ADD.F32.FTZ.RN.STRONG.GPU desc[UR16][R36.64+0x200], R7 ;  /* 0x00020007240079a6 */ /* 0x0001e4000c12f310 */
.L_x_17805:
[----:B------:R-:W-:Y:S05]  /*3ec0*/  BSYNC.RECONVERGENT B0 ;  /* 0x0000000000007941 */ /* 0x000fea0003800200 */
.L_x_17804:
[----:B0-----:R0:W0:Y:S01]  /*3ed0*/  LDS R7, [R71+0x6a0] ;  /* 0x0006a00047077984 */ /* 0x0010220000000800 */
[----:B------:R-:W-:Y:S04]  /*3ee0*/  BSSY.RECONVERGENT B0, `(.L_x_17806) ;  /* 0x0000004000007945 */ /* 0x000fe80003800200 */
[----:B------:R-:W-:Y:S05]  /*3ef0*/  @!P3 BRA `(.L_x_17807) ;  /* 0x000000000008b947 */ /* 0x000fea0003800000 */
[----:B------:R1:W-:Y:S04]  /*3f00*/  REDG.E.ADD.F32.FTZ.RN.STRONG.GPU desc[UR16][R34.64+0x280], R153 ;  /* 0x00028099220079a6 */ /* 0x0003e8000c12f310 */
[----:B0-----:R1:W-:Y:S02]  /*3f10*/  REDG.E.ADD.F32.FTZ.RN.STRONG.GPU desc[UR16][R36.64+0x280], R7 ;  /* 0x00028007240079a6 */ /* 0x0013e4000c12f310 */
.L_x_17807:
[----:B------:R-:W-:Y:S05]  /*3f20*/  BSYNC.RECONVERGENT B0 ;  /* 0x0000000000007941 */ /* 0x000fea0003800200 */
.L_x_17806:
[----:B01----:R0:W1:Y:S01]  /*3f30*/  LDS R7, [R72+0x720] ;  /* 0x0007200048077984 */ /* 0x0030620000000800 */
[----:B------:R-:W-:Y:S04]  /*3f40*/  BSSY.RECONVERGENT B0, `(.L_x_17808) ;  /* 0x0000004000007945 */ /* 0x000fe80003800200 */
[----:B------:R-:W-:Y:S05]  /*3f50*/  @!P4 BRA `(.L_x_17809) ;  /* 0x000000000008c947 */ /* 0x000fea0003800000 */
[----:B------:R0:W-:Y:S04]  /*3f60*/  REDG.E.ADD.F32.FTZ.RN.STRONG.GPU desc[UR16][R34.64+0x300], R155 ;  /* 0x0003009b220079a6 */ /* 0x0001e8000c12f310 */
[----:B-1----:R0:W-:Y:S02]  /*3f70*/  REDG.E.ADD.F32.FTZ.RN.STRONG.GPU desc[UR16][R36.64+0x300], R7 ;  /* 0x00030007240079a6 */ /* 0x0021e4000c12f310 */
.L_x_17809:
[----:B------:R-:W-:Y:S05]  /*3f80*/  BSYNC.RECONVERGENT B0 ;  /* 0x0000000000007941 */ /* 0x000fea0003800200 */
.L_x_17808:
[----:B01----:R0:W1:Y:S01]  /*3f90*/  LDS R7, [R73+0x7a0] ;  /* 0x0007a00049077984 */ /* 0x0030620000000800 */
[----:B------:R-:W-:Y:S04]  /*3fa0*/  BSSY.RECONVERGENT B0, `(.L_x_17810) ;  /* 0x0000004000007945 */ /* 0x000fe80003800200 */
[----:B------:R-:W-:Y:S05]  /*3fb0*/  @!P5 BRA `(.L_x_17811) ;  /* 0x000000000008d947 */ /* 0x000fea0003800000 */
[----:B------:R0:W-:Y:S04]  /*3fc0*/  REDG.E.ADD.F32.FTZ.RN.STRONG.GPU desc[UR16][R34.64+0x380], R157 ;  /* 0x0003809d220079a6 */ /* 0x0001e8000c12f310 */
[----:B-1----:R0:W-:Y:S02]  /*3fd0*/  REDG.E.ADD.F32.FTZ.RN.STRONG.GPU desc[UR16][R36.64+0x380], R7 ;  /* 0x00038007240079a6 */ /* 0x0021e4000c12f310 */
.L_x_17811:
[----:B------:R-:W-:Y:S05]  /*3fe0*/  BSYNC.RECONVERGENT B0 ;  /* 0x0000000000007941 */ /* 0x000fea0003800200 */
.L_x_17810:
[----:B------:R-:W5:Y:S01]  /*3ff0*/  SHFL.DOWN PT, R4, R151, 0x1, 0x1f ;  /* 0x08201f0097047f89 */ /* 0x000f6200000e0000 */
[----:B------:R-:W-:Y:S01]  /*4000*/  ISETP.GT.AND P2, PT, R91, 0x1e, PT ;  /* 0x0000001e5b00780c */ /* 0x000fe20003f44270 */
[----:B------:R-:W-:Y:S02]  /*4010*/  BSSY.RECONVERGENT B0, `(.L_x_17812) ;  /* 0x0000050000007945 */ /* 0x000fe40003800200 */
[----:B01----:R-:W0:Y:S10]  /*4020*/  SHFL.DOWN PT, R7, R140, 0x1, 0x1f ;  /* 0x08201f008c077f89 */ /* 0x003e3400000e0000 */
[----:B-----5:R-:W-:Y:S01]  /*4030*/  @!P2 FADD.FTZ R151, R151, R4 ;  /* 0x000000049797a221 */ /* 0x020fe20000010000 */
[----:B0-----:R-:W-:-:S04]  /*4040*/  @!P2 FADD.FTZ R140, R140, R7 ;  /* 0x000000078c8ca221 */ /* 0x001fc80000010000 */
        /* <DEDUP_REMOVED lines=11> */
[----:B------:R-:W-:Y:S01]  /*4100*/  ISETP.GT.AND P2, PT, R91, 0x17, PT ;  /* 0x000000175b00780c */ /* 0x000fe20003f44270 */
[C---:B------:R-:W-:Y:S02]  /*4110*/  FMUL.FTZ R7, R3.reuse, R150 ;  /* 0x0000009603077220 */ /* 0x040fe40000410000 */
[----:B------:R-:W1:Y:S02]  /*4120*/  SHFL.DOWN PT, R31, R140, 0x8, 0x1f ;  /* 0x09001f008c1f7f89 */ /* 0x000e6400000e0000 */
[-C--:B------:R-:W-:Y:S01]  /*4130*/  FFMA.FTZ R35, R2, R152.reuse, -R7 ;  /* 0x0000009802237223 */ /* 0x080fe20000010807 */
[----:B------:R-:W-:-:S03]  /*4140*/  FMUL.FTZ R7, R3, R152 ;  /* 0x0000009803077220 */ /* 0x000fc60000410000 */
[----:B------:R-:W-:Y:S01]  /*4150*/  FMUL.FTZ R37, R136, R35 ;  /* 0x0000002388257220 */ /* 0x000fe20000410000 */
[----:B------:R-:W-:Y:S01]  /*4160*/  FFMA.FTZ R35, R2, R150, R7 ;  /* 0x0000009602237223 */ /* 0x000fe20000010007 */
[----:B------:R-:W-:-:S03]  /*4170*/  FMUL.FTZ R7, R3, R33 ;  /* 0x0000002103077220 */ /* 0x000fc60000410000 */
[----:B------:R-:W-:Y:S01]  /*4180*/  FFMA.FTZ R35, R130, R35, R37 ;  /* 0x0000002382237223 */ /* 0x000fe20000010025 */
[----:B------:R-:W-:Y:S01]  /*4190*/  FFMA.FTZ R6, R2, R149, -R7 ;  /* 0x0000009502067223 */ /* 0x000fe20000010807 */
[----:B------:R-:W-:-:S03]  /*41a0*/  FMUL.FTZ R7, R3, R147 ;  /* 0x0000009303077220 */ /* 0x000fc60000410000 */
[----:B------:R-:W-:Y:S01]  /*41b0*/  FMUL.FTZ R6, R5, R6 ;  /* 0x0000000605067220 */ /* 0x000fe20000410000 */
[----:B------:R-:W-:Y:S01]  /*41c0*/  FMUL.FTZ R5, R134, R147 ;  /* 0x0000009386057220 */ /* 0x000fe20000410000 */
[----:B0-----:R-:W-:Y:S01]  /*41d0*/  @!P2 FADD.FTZ R151, R151, R4 ;  /* 0x000000049797a221 */ /* 0x001fe20000010000 */
[-C--:B------:R-:W-:Y:S01]  /*41e0*/  FMUL.FTZ R4, R139, R149.reuse ;  /* 0x000000958b047220 */ /* 0x080fe20000410000 */
[----:B------:R-:W-:Y:S01]  /*41f0*/  FMUL.FTZ R149, R3, R149 ;  /* 0x0000009503957220 */ /* 0x000fe20000410000 */
[----:B-1----:R-:W-:Y:S01]  /*4200*/  @!P2 FADD.FTZ R140, R140, R31 ;  /* 0x0000001f8c8ca221 */ /* 0x002fe20000010000 */
[----:B------:R-:W-:Y:S01]  /*4210*/  FMUL.FTZ R31, R142, R152 ;  /* 0x000000988e1f7220 */ /* 0x000fe20000410000 */
[----:B------:R-:W0:Y:S01]  /*4220*/  SHFL.DOWN PT, R40, R151, 0x10, 0x1f ;  /* 0x0a001f0097287f89 */ /* 0x000e2200000e0000 */
[-C--:B------:R-:W-:Y:S01]  /*4230*/  FFMA.FTZ R34, R137, R33.reuse, R4 ;  /* 0x0000002189227223 */ /* 0x080fe20000010004 */
[----:B------:R-:W-:Y:S01]  /*4240*/  FFMA.FTZ R4, R2, R33, R149 ;  /* 0x0000002102047223 */ /* 0x000fe20000010095 */
[----:B------:R-:W-:Y:S01]  /*4250*/  FFMA.FTZ R31, R138, R150, R31 ;  /* 0x000000968a1f7223 */ /* 0x000fe2000001001f */
[----:B------:R-:W1:Y:S01]  /*4260*/  SHFL.DOWN PT, R131, R140, 0x10, 0x1f ;  /* 0x0a001f008c837f89 */ /* 0x000e6200000e0000 */
[-C--:B------:R-:W-:Y:S01]  /*4270*/  FMUL.FTZ R33, R3, R146.reuse ;  /* 0x0000009203217220 */ /* 0x080fe20000410000 */
[----:B------:R-:W-:Y:S01]  /*4280*/  ISETP.NE.AND P2, PT, R91, RZ, PT ;  /* 0x000000ff5b00720c */ /* 0x000fe20003f45270 */
[-C--:B------:R-:W-:Y:S01]  /*4290*/  FFMA.FTZ R36, R100, R31.reuse, R35 ;  /* 0x0000001f64247223 */ /* 0x080fe20000010023 */
[----:B------:R-:W-:Y:S01]  /*42a0*/  FFMA.FTZ R104, R115, R31, R104 ;  /* 0x0000001f73687223 */ /* 0x000fe20000010068 */
[----:B------:R-:W-:Y:S01]  /*42b0*/  FFMA.FTZ R31, R132, R146, R5 ;  /* 0x00000092841f7223 */ /* 0x000fe20000010005 */
[----:B------:R-:W-:Y:S01]  /*42c0*/  FFMA.FTZ R103, R116, R34, R103 ;  /* 0x0000002274677223 */ /* 0x000fe20000010067 */
[----:B------:R-:W-:Y:S01]  /*42d0*/  FADD.FTZ R95, R36, R95 ;  /* 0x0000005f245f7221 */ /* 0x000fe20000010000 */
[----:B------:R-:W-:Y:S01]  /*42e0*/  FFMA.FTZ R36, R41, R4, R6 ;  /* 0x0000000429247223 */ /* 0x000fe20000010006 */
[C---:B------:R-:W-:Y:S01]  /*42f0*/  FFMA.FTZ R6, R2.reuse, R147, -R33 ;  /* 0x0000009302067223 */ /* 0x040fe20000010821 */
[C---:B------:R-:W-:Y:S01]  /*4300*/  FFMA.FTZ R33, R2.reuse, R146, R7 ;  /* 0x0000009202217223 */ /* 0x040fe20000010007 */
[C---:B------:R-:W-:Y:S01]  /*4310*/  FMUL.FTZ R7, R3.reuse, R144 ;  /* 0x0000009003077220 */ /* 0x040fe20000410000 */
[-C--:B------:R-:W-:Y:S01]  /*4320*/  FMUL.FTZ R3, R3, R145.reuse ;  /* 0x0000009103037220 */ /* 0x080fe20000410000 */
[----:B------:R-:W-:Y:S01]  /*4330*/  FMUL.FTZ R39, R39, R6 ;  /* 0x0000000627277220 */ /* 0x000fe20000410000 */
[-C--:B------:R-:W-:Y:S01]  /*4340*/  FMUL.FTZ R6, R135, R145.reuse ;  /* 0x0000009187067220 */ /* 0x080fe20000410000 */
[C---:B------:R-:W-:Y:S01]  /*4350*/  FFMA.FTZ R7, R2.reuse, R145, -R7 ;  /* 0x0000009102077223 */ /* 0x040fe20000010807 */
[-C--:B------:R-:W-:Y:S01]  /*4360*/  FFMA.FTZ R3, R2, R144.reuse, R3 ;  /* 0x0000009002037223 */ /* 0x080fe20000010003 */
        /* <DEDUP_REMOVED lines=9> */
[----:B------:R-:W-:Y:S01]  /*4400*/  FADD.FTZ R92, R35, R92 ;  /* 0x0000005c235c7221 */ /* 0x000fe20000010000 */
[-C--:B------:R-:W-:Y:S01]  /*4410*/  FFMA.FTZ R3, R97, R6.reuse, R30 ;  /* 0x0000000661037223 */ /* 0x080fe2000001001e */
[----:B------:R-:W-:Y:S01]  /*4420*/  FFMA.FTZ R101, R114, R6, R101 ;  /* 0x0000000672657223 */ /* 0x000fe20000010065 */
[----:B------:R0:W-:Y:S01]  /*4430*/  @!P2 STS.64 [UR6+0xc68], R4 ;  /* 0x000c6804ff00a988 */ /* 0x0001e20008000a06 */
[----:B------:R-:W-:Y:S01]  /*4440*/  BAR.SYNC.DEFER_BLOCKING 0x0 ;  /* 0x0000000000007b1d */ /* 0x000fe20000010000 */
[----:B------:R-:W-:Y:S01]  /*4450*/  ISETP.GT.AND P2, PT, R91, 0xf, PT ;  /* 0x0000000f5b00780c */ /* 0x000fe20003f44270 */
[----:B------:R-:W-:Y:S01]  /*4460*/  FADD.FTZ R93, R2, R93 ;  /* 0x0000005d025d7221 */ /* 0x000fe20000010000 */
[----:B------:R-:W-:-:S02]  /*4470*/  FADD.FTZ R94, R3, R94 ;  /* 0x0000005e035e7221 */ /* 0x000fc40000010000 */
        /* <DEDUP_REMOVED lines=9> */
.L_x_17813:
[----:B------:R-:W-:Y:S05]  /*4510*/  BSYNC.RECONVERGENT B0 ;  /* 0x0000000000007941 */ /* 0x000fea0003800200 */
.L_x_17812:
[----:B------:R-:W-:-:S04]  /*4520*/  UIADD3 UR4, UPT, UPT, UR4, 0x1, URZ ;  /* 0x0000000104047890 */ /* 0x000fc8000fffe0ff */
[----:B------:R-:W-:-:S09]  /*4530*/  UISETP.GE.AND UP0, UPT, UR4, UR9, UPT ;  /* 0x000000090400728c */ /* 0x000fd2000bf06270 */
[----:B------:R-:W-:Y:S05]  /*4540*/  BRA.U !UP0, `(.L_x_17814) ;  /* 0xffffffd108687547 */ /* 0x000fea000b83ffff */
.L_x_17782:
[----:B------:R-:W-:Y:S01]  /*4550*/  BAR.SYNC.DEFER_BLOCKING 0x0 ;  /* 0x0000000000007b1d */ /* 0x000fe20000010000 */
[----:B------:R-:W-:Y:S01]  /*4560*/  ISETP.NE.AND P5, PT, R48, RZ, PT ;  /* 0x000000ff3000720c */ /* 0x000fe20003fa5270 */
[----:B------:R-:W-:Y:S01]  /*4570*/  FADD.FTZ R44, R94, R44 ;  /* 0x0000002c5e2c7221 */ /* 0x000fe20000010000 */
[----:B------:R-:W-:Y:S02]  /*4580*/  F2FP.F16.F32.PACK_AB R102, R102, R101 ;  /* 0x000000656666723e */ /* 0x000fe400000000ff */
[----:B------:R-:W-:-:S03]  /*4590*/  F2FP.F16.F32.PACK_AB R103, R104, R103 ;  /* 0x000000676867723e */ /* 0x000fc600000000ff */
[----:B------:R-:W1:Y:S01]  /*45a0*/  LDC.64 R14, c[0x0][0x4f8] ;  /* 0x00013e00ff0e7b82 */ /* 0x000e620000000a00 */
[----:B------:R-:W5:Y:S01]  /*45b0*/  LDCU.64 UR8, c[0x0][0x500] ;  /* 0x0000a000ff0877ac */ /* 0x000f620008000a00 */
[----:B------:R-:W-:Y:S02]  /*45c0*/  SHF.R.S32.HI R23, RZ, 0x1f, R22 ;  /* 0x0000001fff177819 */ /* 0x000fe40000011416 */
[----:B------:R-:W-:Y:S01]  /*45d0*/  F2FP.F16.F32.PACK_AB R16, R93, R94 ;  /* 0x0000005e5d10723e */ /* 0x000fe200000000ff */
[----:B------:R-:W2:Y:S01]  /*45e0*/  LDCU.64 UR10, c[0x0][0x550] ;  /* 0x0000aa00ff0a77ac */ /* 0x000ea20008000a00 */
[----:B------:R-:W-:Y:S01]  /*45f0*/  F2FP.F16.F32.PACK_AB R17, R95, R92 ;  /* 0x0000005c5f11723e */ /* 0x000fe200000000ff */
[----:B------:R-:W-:Y:S01]  /*4600*/  FADD.FTZ R93, R44, R93 ;  /* 0x0000005d2c5d7221 */ /* 0x000fe20000010000 */
[----:B------:R-:W3:Y:S03]  /*4610*/  LDC.64 R18, c[0x0][0x518] ;  /* 0x00014600ff127b82 */ /* 0x000ee60000000a00 */
[----:B------:R-:W-:-:S04]  /*4620*/  FADD.FTZ R44, R93, R92 ;  /* 0x0000005c5d2c7221 */ /* 0x000fc80000010000 */
[----:B------:R-:W-:Y:S01]  /*4630*/  FADD.FTZ R44, R44, R95 ;  /* 0x0000005f2c2c7221 */ /* 0x000fe20000010000 */
[----:B------:R-:W-:Y:S01]  /*4640*/  STS.64 [R96], R102 ;  /* 0x0000006660007388 */ /* 0x000fe20000000a00 */
[----:B------:R-:W-:-:S03]  /*4650*/  NOP ;  /* 0x0000000000007918 */ /* 0x000fc60000000000 */
[----:B0-----:R-:W-:Y:S01]  /*4660*/  LDS.U16 R5, [R90] ;  /* 0x000000005a057984 */ /* 0x001fe20000000400 */
[----:B-1----:R-:W-:-:S03]  /*4670*/  IMAD.WIDE.U32 R2, R14, UR18, R22 ;  /* 0x000000120e027c25 */ /* 0x002fc6000f8e0016 */
[----:B------:R-:W-:Y:S01]  /*4680*/  LDS.U16 R7, [R90+0x40] ;  /* 0x000040005a077984 */ /* 0x000fe20000000400 */
[----:B------:R-:W-:Y:S02]  /*4690*/  IMAD R3, R15, UR18, R3 ;  /* 0x000000120f037c24 */ /* 0x000fe4000f8e0203 */
[----:B---3--:R-:W-:Y:S01]  /*46a0*/  IMAD.WIDE.U32 R22, R18, UR18, R22 ;  /* 0x0000001212167c25 */ /* 0x008fe2000f8e0016 */
[----:B------:R-:W-:Y:S03]  /*46b0*/  LDS.U16 R9, [R90+0x80] ;  /* 0x000080005a097984 */ /* 0x000fe60000000400 */
[C---:B-----5:R-:W-:Y:S01]  /*46c0*/  IMAD.WIDE.U32 R2, R43.reuse, UR8, R2 ;  /* 0x000000082b027c25 */ /* 0x060fe2000f8e0002 */
        /* <DEDUP_REMOVED lines=8> */
[----:B--2---:R-:W-:-:S04]  /*4750*/  LEA R2, P4, R3, UR10, 0x1 ;  /* 0x0000000a03027c11 */ /* 0x004fc8000f8808ff */
        /* <DEDUP_REMOVED lines=19> */
[----:B------:R-:W-:-:S04]  /*4890*/  IADD3 R57, P5, PT, R57, -0x100, RZ ;  /* 0xffffff0039397810 */ /* 0x000fc80007fbe0ff */
[----:B------:R-:W-:Y:S01]  /*48a0*/  IADD3.X R58, PT, PT, R58, -0x1, RZ, P5, !PT ;  /* 0xffffffff3a3a7810 */ /* 0x000fe20002ffe4ff */
        /* <DEDUP_REMOVED lines=27> */
.L_x_17781:
        /* <DEDUP_REMOVED lines=34> */
.L_x_17817:
[----:B------:R-:W-:Y:S05]  /*4c80*/  BSYNC.RECONVERGENT B0 ;  /* 0x0000000000007941 */ /* 0x000fea0003800200 */
.L_x_17816:
[----:B------:R-:W-:Y:S05]  /*4c90*/  @!P0 BRA `(.L_x_17818) ;  /* 0x0000000000688947 */ /* 0x000fea0003800000 */
[----:B------:R-:W-:Y:S06]  /*4ca0*/  BAR.SYNC.DEFER_BLOCKING 0x0 ;  /* 0x0000000000007b1d */ /* 0x000fec0000010000 */
[----:B------:R-:W-:Y:S01]  /*4cb0*/  BSSY.RECONVERGENT B0, `(.L_x_17818) ;  /* 0x0000018000007945 */ /* 0x000fe20003800200 */
[----:B01----:R-:W0:Y:S01]  /*4cc0*/  SHFL.DOWN P0, R3, R44, 0x1, 0x1f ;  /* 0x08201f002c037f89 */ /* 0x003e220000000000 */
        /* <DEDUP_REMOVED lines=22> */
.L_x_17819:
[----:B------:R-:W-:Y:S05]  /*4e30*/  BSYNC.RECONVERGENT B0 ;  /* 0x0000000000007941 */ /* 0x000fea0003800200 */
.L_x_17818:
        /* <DEDUP_REMOVED lines=8> */
.L_x_17820:
        /* <DEDUP_REMOVED lines=16> */
.L_x_17821:
        /* <DEDUP_REMOVED lines=12> */
.L_x_18803:


//--------------------- .text._Z25selective_scan_bwd_kernelI32Selective_Scan_bwd_kernel_traitsILi32ELi4ELb0ELb1ELb1ELb0ELb1EN3c104HalfENS1_7complexIfEEEEv12SSMParamsBwd --------------------------
	.section	.text._Z25selective_scan_bwd_kernelI32Selective_Scan_bwd_kernel_traitsILi32ELi4ELb0ELb1ELb1ELb0ELb1EN3c104HalfENS1_7complexIfEEEEv12SSMParamsBwd,"ax",@progbits
	.align	128
        .global         _Z25selective_scan_bwd_kernelI32Selective_Scan_bwd_kernel_traitsILi32ELi4ELb0ELb1ELb1ELb0ELb1EN3c104HalfENS1_7complexIfEEEEv12SSMParamsBwd
        .type           _Z25selective_scan_bwd_kernelI32Selective_Scan_bwd_kernel_traitsILi32ELi4ELb0ELb1ELb1ELb0ELb1EN3c104HalfENS1_7complexIfEEEEv12SSMParamsBwd,@function
        .size           _Z25selective_scan_bwd_kernelI32Selective_Scan_bwd_kernel_traitsILi32ELi4ELb0ELb1ELb1ELb0ELb1EN3c104HalfENS1_7complexIfEEEEv12SSMParamsBwd,(.L_x_18804 - _Z25selective_scan_bwd_kernelI32Selective_Scan_bwd_kernel_traitsILi32ELi4ELb0ELb1ELb1ELb0ELb1EN3c104HalfENS1_7complexIfEEEEv12SSMParamsBwd)
        .other          _Z25selective_scan_bwd_kernelI32Selective_Scan_bwd_kernel_traitsILi32ELi4ELb0ELb1ELb1ELb0ELb1EN3c104HalfENS1_7complexIfEEEEv12SSMParamsBwd,@"STO_CUDA_ENTRY STV_DEFAULT"
_Z25selective_scan_bwd_kernelI32Selective_Scan_bwd_kernel_traitsILi32ELi4ELb0ELb1ELb1ELb0ELb1EN3c104HalfENS1_7complexIfEEEEv12SSMParamsBwd:
.text._Z25selective_scan_bwd_kernelI32Selective_Scan_bwd_kernel_traitsILi32ELi4ELb0ELb1ELb1ELb0ELb1EN3c104HalfENS1_7complexIfEEEEv12SSMParamsBwd:
        /* <DEDUP_REMOVED lines=37> */
[----:B------:R-:W-:Y:S01]  /*0250*/  IMAD.HI.U32 R7, R7, R3, R6 ;  /* 0x0000000307077227 */ /* 0x000fe200078e0006 */
[----:B------:R-:W-:Y:S02]  /*0260*/  UIMAD.WIDE.U32 UR4, UR18, UR8, URZ ;  /* 0x00000008120472a5 */ /* 0x000fe4000f8e00ff */
[----:B------:R-:W-:-:S03]  /*0270*/  UIMAD.WIDE.U32 UR6, UR18, UR12, URZ ;  /* 0x0000000c120672a5 */ /* 0x000fc6000f8e00ff */
        /* <DEDUP_REMOVED lines=19> */
[----:B------:R-:W-:Y:S02]  /*03b0*/  UIMAD UR9, UR18, UR9, UR5 ;  /* 0x00000009120972a4 */ /* 0x000fe4000f8e0205 */
[----:B------:R-:W-:Y:S02]  /*03c0*/  UIMAD UR8, UR18, UR13, UR7 ;  /* 0x0000000d120872a4 */ /* 0x000fe4000f8e0207 */
[-C--:B---3--:R-:W-:Y:S01]  /*03d0*/  IMAD R2, R11, R4.reuse, RZ ;  /* 0x000000040b027224 */ /* 0x088fe200078e02ff */
[----:B------:R-:W3:Y:S01]  /*03e0*/  LDCU.64 UR12, c[0x0][0x3b0] ;  /* 0x00007600ff0c77ac */ /* 0x000ee20008000a00 */
[----:B------:R-:W-:-:S04]  /*03f0*/  IMAD.WIDE.U32 R6, R8, R4, RZ ;  /* 0x0000000408067225 */ /* 0x000fc800078e00ff */
[----:B------:R-:W-:Y:S01]  /*0400*/  IMAD R9, R8, R5, R2 ;  /* 0x0000000508097224 */ /* 0x000fe200078e0202 */
[--C-:B------:R-:W-:Y:S02]  /*0410*/  SHF.R.U32.HI R10, RZ, 0x1, R15.reuse ;  /* 0x00000001ff0a7819 */ /* 0x100fe4000001160f */
[----:B------:R-:W-:Y:S02]  /*0420*/  MOV R3, UR5 ;  /* 0x0000000500037c02 */ /* 0x000fe40008000f00 */
[----:B------:R-:W-:Y:S02]  /*0430*/  IADD3 R7, PT, PT, R7, R9, RZ ;  /* 0x0000000907077210 */ /* 0x000fe40007ffe0ff */
[----:B------:R-:W-:Y:S02]  /*0440*/  SHF.R.U64 R9, R14, 0x1, R15 ;  /* 0x000000010e097819 */ /* 0x000fe4000000120f */
[----:B------:R-:W-:Y:S02]  /*0450*/  MOV R5, UR7 ;  /* 0x0000000700057c02 */ /* 0x000fe40008000f00 */
[----:B------:R-:W-:-:S02]  /*0460*/  MOV R3, UR9 ;  /* 0x0000000900037c02 */ /* 0x000fc40008000f00 */
[----:B------:R-:W-:Y:S01]  /*0470*/  MOV R5, UR8 ;  /* 0x0000000800057c02 */ /* 0x000fe20008000f00 */
[----:B------:R-:W0:Y:S01]  /*0480*/  LDCU.64 UR8, c[0x0][0x3d0] ;  /* 0x00007a00ff0877ac */ /* 0x000e220008000a00 */
[----:B------:R-:W-:Y:S01]  /*0490*/  IMAD.WIDE.U32 R6, R9, UR18, R6 ;  /* 0x0000001209067c25 */ /* 0x000fe2000f8e0006 */
[----:B------:R-:W-:-:S03]  /*04a0*/  MOV R2, UR4 ;  /* 0x0000000400027c02 */ /* 0x000fc60008000f00 */
[----:B------:R-:W-:Y:S01]  /*04b0*/  IMAD R47, R10, UR18, RZ ;  /* 0x000000120a2f7c24 */ /* 0x000fe2000f8e02ff */
[----:B------:R-:W-:Y:S01]  /*04c0*/  MOV R4, UR6 ;  /* 0x0000000600047c02 */ /* 0x000fe20008000f00 */
[----:B------:R-:W-:Y:S01]  /*04d0*/  IMAD.WIDE.U32 R2, R43, UR10, R2 ;  /* 0x0000000a2b027c25 */ /* 0x000fe2000f8e0002 */
[C---:B--2---:R-:W-:Y:S01]  /*04e0*/  LEA R45, P0, R6.reuse, R20, 0x3 ;  /* 0x00000014062d7211 */ /* 0x044fe200078018ff */
[----:B---3--:R-:W-:Y:S01]  /*04f0*/  UIMAD.WIDE.U32 UR4, UR18, UR12, URZ ;  /* 0x0000000c120472a5 */ /* 0x008fe2000f8e00ff */
[----:B------:R-:W-:Y:S01]  /*0500*/  IADD3 R47, PT, PT, R7, R47, RZ ;  /* 0x0000002f072f7210 */ /* 0x000fe20007ffe0ff */
[----:B------:R-:W-:Y:S01]  /*0510*/  IMAD.WIDE.U32 R4, R43, UR14, R4 ;  /* 0x0000000e2b047c25 */ /* 0x000fe2000f8e0004 */
[----:B-1----:R-:W-:Y:S01]  /*0520*/  LEA R9, R25, 0xffffff80, 0x7 ;  /* 0xffffff8019097811 */ /* 0x002fe200078e38ff */
[----:B------:R-:W-:Y:S01]  /*0530*/  UIMAD UR5, UR18, UR13, UR5 ;  /* 0x0000000d120572a4 */ /* 0x000fe2000f8e0205 */
[----:B------:R-:W-:Y:S01]  /*0540*/  LEA.HI.X R47, R6, R21, R47, 0x3, P0 ;  /* 0x00000015062f7211 */ /* 0x000fe200000f1c2f */
[----:B------:R-:W-:Y:S01]  /*0550*/  IMAD R17, R43, UR11, R3 ;  /* 0x0000000b2b117c24 */ /* 0x000fe2000f8e0203 */
[----:B------:R-:W-:Y:S01]  /*0560*/  ISETP.NE.U32.AND P0, PT, R26, RZ, PT ;  /* 0x000000ff1a00720c */ /* 0x000fe20003f05070 */
[----:B----4-:R-:W-:Y:S01]  /*0570*/  IMAD R3, R11, R12, RZ ;  /* 0x0000000c0b037224 */ /* 0x010fe200078e02ff */
[----:B------:R-:W1:Y:S01]  /*0580*/  LDC.64 R20, c[0x0][0x4d8] ;  /* 0x00013600ff147b82 */ /* 0x000e620000000a00 */
[----:B------:R-:W-:Y:S01]  /*0590*/  IMAD R15, R43, UR15, R5 ;  /* 0x0000000f2b0f7c24 */ /* 0x000fe2000f8e0205 */
[----:B------:R-:W-:Y:S01]  /*05a0*/  ISETP.NE.AND.EX P0, PT, R27, RZ, PT, P0 ;  /* 0x000000ff1b00720c */ /* 0x000fe20003f05300 */
[C---:B------:R-:W-:Y:S01]  /*05b0*/  IMAD R5, R8.reuse, R13, R3 ;  /* 0x0000000d08057224 */ /* 0x040fe200078e0203 */
[----:B------:R-:W-:Y:S01]  /*05c0*/  IADD3 R52, P2, PT, R9, R2, RZ ;  /* 0x0000000209347210 */ /* 0x000fe20007f5e0ff */
[----:B0-----:R-:W-:Y:S01]  /*05d0*/  UIMAD.WIDE.U32 UR6, UR18, UR8, URZ ;  /* 0x00000008120672a5 */ /* 0x001fe2000f8e00ff */
[----:B------:R-:W-:Y:S01]  /*05e0*/  IMAD.WIDE.U32 R2, R8, R12, UR4 ;  /* 0x0000000408027e25 */ /* 0x000fe2000f8e000c */
[----:B------:R-:W-:Y:S01]  /*05f0*/  LEA R7, R25, 0xffffff00, 0x8 ;  /* 0xffffff0019077811 */ /* 0x000fe200078e40ff */
[----:B------:R-:W0:Y:S01]  /*0600*/  LDC.64 R26, c[0x0][0x448] ;  /* 0x00011200ff1a7b82 */ /* 0x000e220000000a00 */
[----:B------:R-:W-:-:S02]  /*0610*/  UIMAD UR7, UR18, UR9, UR7 ;  /* 0x00000009120772a4 */ /* 0x000fc4000f8e0207 */
[----:B------:R-:W-:Y:S01]  /*0620*/  IADD3 R60, P1, PT, R7, R2, RZ ;  /* 0x00000002073c7210 */ /* 0x000fe20007f3e0ff */
[----:B------:R-:W-:Y:S01]  /*0630*/  IMAD R2, R11, R18, RZ ;  /* 0x000000120b027224 */ /* 0x000fe200078e02ff */
[----:B------:R-:W-:Y:S01]  /*0640*/  IADD3 R14, PT, PT, R3, R5, RZ ;  /* 0x00000005030e7210 */ /* 0x000fe20007ffe0ff */
[----:B------:R-:W-:Y:S01]  /*0650*/  IMAD R3, R11, R22, RZ ;  /* 0x000000160b037224 */ /* 0x000fe200078e02ff */
[----:B------:R-:W-:Y:S01]  /*0660*/  IADD3 R56, P3, PT, R9, R4, RZ ;  /* 0x0000000409387210 */ /* 0x000fe20007f7e0ff */
[C---:B------:R-:W-:Y:S01]  /*0670*/  IMAD.WIDE.U32 R4, R8.reuse, R18, UR6 ;  /* 0x0000000608047e25 */ /* 0x040fe2000f8e0012 */
[----:B------:R-:W2:Y:S01]  /*0680*/  @P0 LDC R12, c[0x0][0x384] ;  /* 0x0000e100ff0c0b82 */ /* 0x000ea20000000800 */
[----:B------:R-:W3:Y:S02]  /*0690*/  LDCU.64 UR8, c[0x0][0x498] ;  /* 0x00009300ff0877ac */ /* 0x000ee40008000a00 */
[C---:B------:R-:W-:Y:S02]  /*06a0*/  IMAD R11, R8.reuse, R19, R2 ;  /* 0x00000013080b7224 */ /* 0x040fe400078e0202 */
[----:B------:R-:W-:-:S02]  /*06b0*/  IMAD R13, R8, R23, R3 ;  /* 0x00000017080d7224 */ /* 0x000fc400078e0203 */
[----:B------:R-:W-:Y:S01]  /*06c0*/  IMAD.WIDE.U32 R2, R8, R22, RZ ;  /* 0x0000001608027225 */ /* 0x000fe200078e00ff */
[----:B------:R-:W-:Y:S01]  /*06d0*/  IADD3 R62, P4, PT, R7, R4, RZ ;  /* 0x00000004073e7210 */ /* 0x000fe20007f9e0ff */
[----:B------:R-:W4:Y:S01]  /*06e0*/  LDC.64 R22, c[0x0][0x540] ;  /* 0x00015000ff167b82 */ /* 0x000f220000000a00 */
[----:B------:R-:W-:Y:S02]  /*06f0*/  IADD3 R8, PT, PT, R5, R11, RZ ;  /* 0x0000000b05087210 */ /* 0x000fe40007ffe0ff */
[----:B------:R-:W-:-:S05]  /*0700*/  SHF.R.S32.HI R7, RZ, 0x1f, R7 ;  /* 0x0000001fff077819 */ /* 0x000fca0000011407 */
[----:B------:R-:W0:Y:S01]  /*0710*/  LDC.64 R10, c[0x0][0x4a0] ;  /* 0x00012800ff0a7b82 */ /* 0x000e220000000a00 */
[----:B------:R-:W-:Y:S02]  /*0720*/  IADD3 R3, PT, PT, R3, R13, RZ ;  /* 0x0000000d03037210 */ /* 0x000fe40007ffe0ff */
[----:B-1----:R-:W-:Y:S02]  /*0730*/  SHF.R.U64 R5, R20, 0x1, R21 ;  /* 0x0000000114057819 */ /* 0x002fe40000001215 */
[----:B------:R-:W-:-:S03]  /*0740*/  IADD3.X R14, PT, PT, R7, R14, RZ, P1, !PT ;  /* 0x0000000e070e7210 */ /* 0x000fc60000ffe4ff */
[----:B------:R-:W1:Y:S01]  /*0750*/  @P0 LDC R16, c[0x0][0x38c] ;  /* 0x0000e300ff100b82 */ /* 0x000e620000000800 */
[----:B------:R-:W-:Y:S01]  /*0760*/  IADD3.X R8, PT, PT, R7, R8, RZ, P4, !PT ;  /* 0x0000000807087210 */ /* 0x000fe200027fe4ff */
[----:B------:R-:W-:Y:S01]  /*0770*/  IMAD.WIDE.U32 R4, R5, UR18, R2 ;  /* 0x0000001205047c25 */ /* 0x000fe2000f8e0002 */
[----:B------:R-:W-:Y:S01]  /*0780*/  SHF.R.U32.HI R2, RZ, 0x1, R21 ;  /* 0x00000001ff027819 */ /* 0x000fe20000011615 */
[----:B---3--:R-:W-:-:S04]  /*0790*/  UIMAD.WIDE.U32 UR4, UR18, UR8, URZ ;  /* 0x00000008120472a5 */ /* 0x008fc8000f8e00ff */
[----:B------:R-:W3:Y:S01]  /*07a0*/  @P0 LDC.64 R6, c[0x0][0x480] ;  /* 0x00012000ff060b82 */ /* 0x000ee20000000a00 */
[----:B------:R-:W-:Y:S01]  /*07b0*/  IMAD R53, R2, UR18, RZ ;  /* 0x0000001202357c24 */ /* 0x000fe2000f8e02ff */
[----:B------:R-:W-:-:S06]  /*07c0*/  UIMAD UR5, UR18, UR9, UR5 ;  /* 0x00000009120572a4 */ /* 0x000fcc000f8e0205 */
[----:B------:R-:W3:Y:S01]  /*07d0*/  LDC.64 R20, c[0x0][0x528] ;  /* 0x00014a00ff147b82 */ /* 0x000ee20000000a00 */
[----:B--2---:R-:W-:-:S07]  /*07e0*/  @P0 IMAD R2, R12, UR18, R43 ;  /* 0x000000120c020c24 */ /* 0x004fce000f8e022b */
[----:B------:R-:W2:Y:S01]  /*07f0*/  LDC.64 R18, c[0x0][0x4a8] ;  /* 0x00012a00ff127b82 */ /* 0x000ea20000000a00 */
[----:B------:R-:W-:Y:S02]  /*0800*/  IADD3 R53, PT, PT, R5, R53, RZ ;  /* 0x0000003505357210 */ /* 0x000fe40007ffe0ff */
[----:B----4-:R-:W-:Y:S01]  /*0810*/  LEA R49, P4, R4, R22, 0x3 ;  /* 0x0000001604317211 */ /* 0x010fe200078818ff */
[----:B------:R-:W-:Y:S01]  /*0820*/  @P0 IMAD R5, R2, R25, RZ ;  /* 0x0000001902050224 */ /* 0x000fe200078e02ff */
[----:B------:R-:W-:Y:S01]  /*0830*/  ISETP.GE.AND P1, PT, R25, 0x1, PT ;  /* 0x000000011900780c */ /* 0x000fe20003f26270 */
[C---:B0-----:R-:W-:Y:S01]  /*0840*/  IMAD.WIDE.U32 R2, R43.reuse, R10, UR4 ;  /* 0x000000042b027e25 */ /* 0x041fe2000f8e000a */
        /* <DEDUP_REMOVED lines=10> */
[----:B------:R-:W-:Y:S01]  /*08f0*/  IADD3.X R58, PT, PT, R4, R11, RZ, P4, !PT ;  /* 0x0000000b043a7210 */ /* 0x000fe200027fe4ff */
[----:B---3--:R-:W-:Y:S01]  /*0900*/  @P0 IMAD.WIDE R12, R5, 0x10, R6 ;  /* 0x00000010050c0825 */ /* 0x008fe200078e0206 */
[----:B------:R-:W-:-:S02]  /*0910*/  LEA.HI.X R52, R52, R51, R9, 0x1, P2 ;  /* 0x0000003334347211 */ /* 0x000fc400010f0c09 */
[----:B------:R-:W-:Y:S01]  /*0920*/  LEA.HI.X R56, R56, R55, R3, 0x1, P3 ;  /* 0x0000003738387211 */ /* 0x000fe200018f0c03 */
        /* <DEDUP_REMOVED lines=68> */
.L_x_17857:
        /* <DEDUP_REMOVED lines=15> */
[----:B---3--:R-:W3:Y:S01]  /*0e60*/  LDCU.64 UR8, c[0x0][0x488] ;  /* 0x00009100ff0877ac */ /* 0x008ee20008000a00 */
[----:B0-----:R-:W-:Y:S02]  /*0e70*/  IADD3 R89, PT, PT, -R2, R27, RZ ;  /* 0x0000001b02597210 */ /* 0x001fe40007ffe1ff */
[----:B------:R-:W-:Y:S01]  /*0e80*/  PRMT R23, RZ, 0x7610, R23 ;  /* 0x00007610ff177816 */ /* 0x000fe20000000017 */
[----:B------:R-:W0:Y:S01]  /*0e90*/  LDC.64 R96, c[0x0][0x508] ;  /* 0x00014200ff607b82 */ /* 0x000e220000000a00 */
[-C--:B------:R-:W-:Y:S01]  /*0ea0*/  ISETP.GE.AND P3, PT, R70, R89.reuse, PT ;  /* 0x000000594600720c */ /* 0x080fe20003f66270 */
[----:B----4-:R-:W4:Y:S01]  /*0eb0*/  LDCU.64 UR10, c[0x0][0x558] ;  /* 0x0000ab00ff0a77ac */ /* 0x010f220008000a00 */
        /* <DEDUP_REMOVED lines=16> */
[----:B----4-:R2:W-:Y:S04]  /*0fc0*/  STS.U16 [R90+0x40], R15 ;  /* 0x0000400f5a007388 */ /* 0x0105e80000000400 */
[----:B------:R-:W-:Y:S04]  /*0fd0*/  STS.U16 [R90+0x80], R17 ;  /* 0x000080115a007388 */ /* 0x000fe80000000400 */
        /* <DEDUP_REMOVED lines=13> */
[----:B---3--:R-:W-:Y:S01]  /*10b0*/  IADD3.X R19, PT, PT, RZ, R58, RZ, P4, !PT ;  /* 0x0000003aff137210 */ /* 0x008fe200027fe4ff */
        /* <DEDUP_REMOVED lines=42> */
[----:B------:R-:W-:Y:S01]  /*1360*/  IMAD R17, R31, UR18, R17 ;  /* 0x000000121f117c24 */ /* 0x000fe2000f8e0211 */
[----:B------:R-:W-:Y:S01]  /*1370*/  PRMT R31, RZ, 0x7610, R31 ;  /* 0x00007610ff1f7816 */ /* 0x000fe2000000001f */
[----:B--2---:R-:W-:Y:S01]  /*1380*/  IMAD.WIDE.U32 R16, R43, R32, R16 ;  /* 0x000000202b107225 */ /* 0x004fe200078e0010 */
[----:B0-----:R-:W-:-:S03]  /*1390*/  PRMT R19, RZ, 0x7610, R19 ;  /* 0x00007610ff137816 */ /* 0x001fc60000000013 */
[----:B------:R-:W-:Y:S01]  /*13a0*/  IMAD R20, R43, R33, R17 ;  /* 0x000000212b147224 */ /* 0x000fe200078e0211 */
[----:B------:R-:W-:-:S04]  /*13b0*/  IADD3 R17, P4, PT, R70, R16, RZ ;  /* 0x0000001046117210 */ /* 0x000fc80007f9e0ff */
        /* <DEDUP_REMOVED lines=16> */
[----:B--2---:R-:W-:-:S02]  /*14c0*/  HADD2.F32 R30, -RZ, R35.H0_H0 ;  /* 0x20000023ff1e7230 */ /* 0x004fc40000004100 */
[----:B------:R-:W-:Y:S02]  /*14d0*/  HADD2.F32 R35, -RZ, R35.H1_H1 ;  /* 0x30000023ff237230 */ /* 0x000fe40000004100 */
[--C-:B------:R-:W-:Y:S02]  /*14e0*/  HADD2.F32 R22, -RZ, R34.reuse.H0_H0 ;  /* 0x20000022ff167230 */ /* 0x100fe40000004100 */
[----:B------:R-:W-:Y:S02]  /*14f0*/  HADD2.F32 R24, -RZ, R34.H1_H1 ;  /* 0x30000022ff187230 */ /* 0x000fe40000004100 */
[----:B------:R-:W-:Y:S01]  /*1500*/  FMUL.FTZ R26, R30, -1.4426950216293334961 ;  /* 0xbfb8aa3b1e1a7820 */ /* 0x000fe20000410000 */
[----:B------:R-:W-:Y:S02]  /*1510*/  FMUL.FTZ R18, R22, -1.4426950216293334961 ;  /* 0xbfb8aa3b16127820 */ /* 0x000fe40000410000 */
[----:B------:R-:W-:-:S03]  /*1520*/  FMUL.FTZ R20, R24, -1.4426950216293334961 ;  /* 0xbfb8aa3b18147820 */ /* 0x000fc60000410000 */
[----:B------:R-:W2:Y:S08]  /*1530*/  MUFU.EX2 R26, R26 ;  /* 0x0000001a001a7308 */ /* 0x000eb00000000800 */
[----:B------:R-:W1:Y:S08]  /*1540*/  MUFU.EX2 R18, R18 ;  /* 0x0000001200127308 */ /* 0x000e700000000800 */
[----:B------:R-:W0:Y:S01]  /*1550*/  MUFU.EX2 R20, R20 ;  /* 0x0000001400147308 */ /* 0x000e220000000800 */
[----:B--2---:R-:W-:Y:S01]  /*1560*/  FADD.FTZ R28, R26, 1 ;  /* 0x3f8000001a1c7421 */ /* 0x004fe20000010000 */
[----:B-1----:R-:W-:-:S06]  /*1570*/  FADD.FTZ R16, R18, 1 ;  /* 0x3f80000012107421 */ /* 0x002fcc0000010000 */
[----:B------:R-:W1:Y:S01]  /*1580*/  MUFU.RCP R23, R16 ;  /* 0x0000001000177308 */ /* 0x000e620000001000 */
[----:B0-----:R-:W-:-:S07]  /*1590*/  FADD.FTZ R17, R20, 1 ;  /* 0x3f80000014117421 */ /* 0x001fce0000010000 */
[----:B------:R1:W0:Y:S01]  /*15a0*/  MUFU.RCP R25, R17 ;  /* 0x0000001100197308 */ /* 0x0002220000001000 */
[----:B------:R-:W-:Y:S02]  /*15b0*/  HADD2.F32 R18, -RZ, R38.H1_H1 ;  /* 0x30000026ff127230 */ /* 0x000fe40000004100 */
[----:B------:R-:W-:Y:S02]  /*15c0*/  HADD2.F32 R20, -RZ, R39.H1_H1 ;  /* 0x30000027ff147230 */ /* 0x000fe40000004100 */
[----:B-1----:R-:W-:-:S04]  /*15d0*/  FADD.FTZ R17, -R23, 1 ;  /* 0x3f80000017117421 */ /* 0x002fc80000010100 */
[----:B------:R-:W-:Y:S01]  /*15e0*/  FFMA.FTZ R17, R22, R17, 1 ;  /* 0x3f80000016117423 */ /* 0x000fe20000010011 */
[----:B0-----:R-:W-:-:S04]  /*15f0*/  FADD.FTZ R29, -R25, 1 ;  /* 0x3f800000191d7421 */ /* 0x001fc80000010100 */
[----:B------:R-:W-:Y:S01]  /*1600*/  FFMA.FTZ R29, R24, R29, 1 ;  /* 0x3f800000181d7423 */ /* 0x000fe2000001001d */
[----:B------:R-:W-:Y:S01]  /*1610*/  ISETP.NE.AND P1, PT, R48, RZ, PT ;  /* 0x000000ff3000720c */ /* 0x000fe20003f25270 */
[----:B------:R-:W-:Y:S01]  /*1620*/  FMUL.FTZ R22, R22, R23 ;  /* 0x0000001716167220 */ /* 0x000fe20000410000 */
[----:B------:R-:W-:Y:S01]  /*1630*/  IADD3 R92, PT, PT, R14, UR6, RZ ;  /* 0x000000060e5c7c10 */ /* 0x000fe2000fffe0ff */
[----:B---3--:R0:W-:Y:S04]  /*1640*/  STS.U16 [R90+0x40], R19 ;  /* 0x000040135a007388 */ /* 0x0081e80000000400 */
[----:B----4-:R-:W-:Y:S04]  /*1650*/  STS.U16 [R90], R15 ;  /* 0x0000000f5a007388 */ /* 0x010fe80000000400 */
[----:B------:R1:W-:Y:S01]  /*1660*/  STS.U16 [R90+0x80], R31 ;  /* 0x0000801f5a007388 */ /* 0x0003e20000000400 */
[----:B0-----:R-:W-:-:S03]  /*1670*/  FMUL.FTZ R19, R35, -1.4426950216293334961 ;  /* 0xbfb8aa3b23137820 */ /* 0x001fc60000410000 */
[----:B------:R-:W-:Y:S01]  /*1680*/  STS.U16 [R90+0xc0], R21 ;  /* 0x0000c0155a007388 */ /* 0x000fe20000000400 */
[----:B------:R-:W-:-:S03]  /*1690*/  NOP ;  /* 0x0000000000007918 */ /* 0x000fc60000000000 */
[----:B------:R-:W0:Y:S01]  /*16a0*/  LDS.64 R40, [R14+UR6] ;  /* 0x000000060e287984 */ /* 0x000e220008000a00 */
[----:B------:R-:W2:Y:S08]  /*16b0*/  MUFU.EX2 R19, R19 ;  /* 0x0000001300137308 */ /* 0x000eb00000000800 */
[----:B-1----:R-:W1:Y:S01]  /*16c0*/  MUFU.RCP R31, R28 ;  /* 0x0000001c001f7308 */ /* 0x002e620000001000 */
[----:B--2---:R-:W-:-:S07]  /*16d0*/  FADD.FTZ R33, R19, 1 ;  /* 0x3f80000013217421 */ /* 0x004fce0000010000 */
[----:B------:R1:W2:Y:S01]  /*16e0*/  MUFU.RCP R36, R33 ;  /* 0x0000002100247308 */ /* 0x0002a20000001000 */
[----:B------:R-:W-:Y:S02]  /*16f0*/  HADD2.F32 R15, -RZ, R38.H0_H0 ;  /* 0x20000026ff0f7230 */ /* 0x000fe40000004100 */
[----:B------:R-:W-:Y:S02]  /*1700*/  HADD2.F32 R19, -RZ, R39.H0_H0 ;  /* 0x20000027ff137230 */ /* 0x000fe40000004100 */
[----:B-1----:R-:W-:Y:S01]  /*1710*/  FADD.FTZ R33, -R31, 1 ;  /* 0x3f8000001f217421 */ /* 0x002fe20000010100 */
[----:B--2---:R-:W-:Y:S01]  /*1720*/  FADD.FTZ R16, -R36, 1 ;  /* 0x3f80000024107421 */ /* 0x004fe20000010100 */
[--C-:B0-----:R-:W-:Y:S02]  /*1730*/  HADD2.F32 R21, -RZ, R40.reuse.H0_H0 ;  /* 0x20000028ff157230 */ /* 0x101fe40000004100 */
[----:B------:R-:W-:Y:S02]  /*1740*/  HADD2.F32 R26, -RZ, R40.H1_H1 ;  /* 0x30000028ff1a7230 */ /* 0x000fe40000004100 */
[----:B------:R-:W-:-:S02]  /*1750*/  HADD2.F32 R32, -RZ, R41.H0_H0 ;  /* 0x20000029ff207230 */ /* 0x000fc40000004100 */
[----:B------:R-:W-:Y:S01]  /*1760*/  HADD2.F32 R37, -RZ, R41.H1_H1 ;  /* 0x30000029ff257230 */ /* 0x000fe20000004100 */
[----:B------:R-:W-:Y:S01]  /*1770*/  BAR.SYNC.DEFER_BLOCKING 0x0 ;  /* 0x0000000000007b1d */ /* 0x000fe20000010000 */
        /* <DEDUP_REMOVED lines=13> */
[----:B------:R-:W-:-:S03]  /*1850*/  FMUL.FTZ R38, R39, R38 ;  /* 0x0000002627267220 */ /* 0x000fc60000410000 */
[----:B------:R-:W-:Y:S02]  /*1860*/  F2FP.F16.F32.PACK_AB R94, R29, R16 ;  /* 0x000000101d5e723e */ /* 0x000fe400000000ff */
[----:B------:R-:W-:-:S05]  /*1870*/  F2FP.F16.F32.PACK_AB R95, R38, R33 ;  /* 0x00000021265f723e */ /* 0x000fca00000000ff */
[----:B------:R-:W-:Y:S01]  /*1880*/  STS.64 [R14+UR6], R94 ;  /* 0x0000005e0e007988 */ /* 0x000fe20008000a06 */
        /* <DEDUP_REMOVED lines=20> */
[----:B------:R-:W-:Y:S01]  /*19d0*/  ISETP.GE.AND P4, PT, R81, R29, PT ;  /* 0x0000001d5100720c */ /* 0x000fe20003f86270 */
[----:B-1----:R-:W-:-:S06]  /*19e0*/  UISETP.NE.U32.AND UP0, UPT, UR8, URZ, UPT ;  /* 0x000000ff0800728c */ /* 0x002fcc000bf05070 */
        /* <DEDUP_REMOVED lines=9> */
[----:B------:R-:W-:Y:S01]  /*1a80*/  FMUL.FTZ R23, R18, R25 ;  /* 0x0000001912177220 */ /* 0x000fe20000410000 */
[----:B------:R-:W-:Y:S01]  /*1a90*/  FMUL.FTZ R19, R19, R30 ;  /* 0x0000001e13137220 */ /* 0x000fe20000410000 */
[----:B------:R-:W-:-:S02]  /*1aa0*/  FMUL.FTZ R29, R20, R35 ;  /* 0x00000023141d7220 */ /* 0x000fc40000410000 */
        /* <DEDUP_REMOVED lines=35> */
.L_x_17823:
[----:B------:R-:W-:Y:S01]  /*1ce0*/  BAR.SYNC.DEFER_BLOCKING 0x0 ;  /* 0x0000000000007b1d */ /* 0x000fe20000010000 */
[--C-:B------:R-:W-:Y:S01]  /*1cf0*/  HADD2.F32 R97, -RZ, R4.reuse.H0_H0 ;  /* 0x20000004ff617230 */ /* 0x100fe20000004100 */
[----:B------:R-:W-:Y:S01]  /*1d00*/  UISETP.GE.AND UP0, UPT, UR4, 0x1, UPT ;  /* 0x000000010400788c */ /* 0x000fe2000bf06270 */
[----:B------:R-:W-:Y:S01]  /*1d10*/  HADD2.F32 R98, -RZ, R4.H1_H1 ;  /* 0x30000004ff627230 */ /* 0x000fe20000004100 */
[----:B------:R-:W-:Y:S01]  /*1d20*/  MOV R96, RZ ;  /* 0x000000ff00607202 */ /* 0x000fe20000000f00 */
[--C-:B------:R-:W-:Y:S02]  /*1d30*/  HADD2.F32 R99, -RZ, R5.reuse.H0_H0 ;  /* 0x20000005ff637230 */ /* 0x100fe40000004100 */
[----:B------:R-:W-:Y:S01]  /*1d40*/  FFMA.FTZ R46, R109, R97, R46 ;  /* 0x000000616d2e7223 */ /* 0x000fe2000001002e */
[----:B------:R-:W-:Y:S01]  /*1d50*/  HADD2.F32 R100, -RZ, R5.H1_H1 ;  /* 0x30000005ff647230 */ /* 0x000fe20000004100 */
[----:B0-----:R-:W-:Y:S01]  /*1d60*/  MOV R93, RZ ;  /* 0x000000ff005d7202 */ /* 0x001fe20000000f00 */
        /* <DEDUP_REMOVED lines=18> */
[----:B------:R-:W-:Y:S01]  /*1e90*/  FADD.FTZ R111, R19, R19 ;  /* 0x00000013136f7221 */ /* 0x000fe20000010000 */
[C---:B------:R-:W-:Y:S01]  /*1ea0*/  IADD3 R15, PT, PT, R14.reuse, 0x3, RZ ;  /* 0x000000030e0f7810 */ /* 0x040fe20007ffe0ff */
[----:B------:R-:W0:Y:S01]  /*1eb0*/  LDC R118, c[0x0][0x388] ;  /* 0x0000e200ff767b82 */ /* 0x000e220000000800 */
[C---:B------:R-:W-:Y:S01]  /*1ec0*/  IADD3 R17, PT, PT, R14.reuse, 0x4, RZ ;  /* 0x000000040e117810 */ /* 0x040fe20007ffe0ff */
[----:B------:R-:W-:Y:S01]  /*1ed0*/  FADD.FTZ R112, R29, R29 ;  /* 0x0000001d1d707221 */ /* 0x000fe20000010000 */
[C---:B------:R-:W-:Y:S01]  /*1ee0*/  IADD3 R19, PT, PT, R14.reuse, 0x5, RZ ;  /* 0x000000050e137810 */ /* 0x040fe20007ffe0ff */
[----:B------:R-:W-:Y:S01]  /*1ef0*/  FADD.FTZ R109, R109, R109 ;  /* 0x0000006d6d6d7221 */ /* 0x000fe20000010000 */
[----:B------:R-:W-:Y:S01]  /*1f00*/  IADD3 R21, PT, PT, R14, 0x6, RZ ;  /* 0x000000060e157810 */ /* 0x000fe20007ffe0ff */
[----:B------:R-:W-:Y:S01]  /*1f10*/  FMUL.FTZ R114, R102, R97 ;  /* 0x0000006166727220 */ /* 0x000fe20000410000 */
[C---:B------:R-:W-:Y:S01]  /*1f20*/  IADD3 R23, PT, PT, R14.reuse, 0x7, RZ ;  /* 0x000000070e177810 */ /* 0x040fe20007ffe0ff */
[----:B------:R-:W1:Y:S01]  /*1f30*/  LDC.64 R24, c[0x0][0x3a8] ;  /* 0x0000ea00ff187b82 */ /* 0x000e620000000a00 */
[C---:B------:R-:W-:Y:S01]  /*1f40*/  IADD3 R5, PT, PT, R14.reuse, 0x1, RZ ;  /* 0x000000010e057810 */ /* 0x040fe20007ffe0ff */
[----:B------:R-:W-:Y:S01]  /*1f50*/  FMUL.FTZ R115, R101, R98 ;  /* 0x0000006265737220 */ /* 0x000fe20000410000 */
[----:B------:R-:W-:Y:S01]  /*1f60*/  IADD3 R7, PT, PT, R14, 0x2, RZ ;  /* 0x000000020e077810 */ /* 0x000fe20007ffe0ff */
[----:B------:R-:W-:Y:S01]  /*1f70*/  FMUL.FTZ R116, R104, R99 ;  /* 0x0000006368747220 */ /* 0x000fe20000410000 */
[----:B------:R-:W-:Y:S01]  /*1f80*/  LEA.HI.SX32 R122, R5, R14, 0x1b ;  /* 0x0000000e057a7211 */ /* 0x000fe200078fdaff */
[----:B------:R-:W-:Y:S01]  /*1f90*/  FMUL.FTZ R117, R103, R100 ;  /* 0x0000006467757220 */ /* 0x000fe20000410000 */
[-C--:B------:R-:W-:Y:S01]  /*1fa0*/  LEA.HI.SX32 R7, R7, R14.reuse, 0x1b ;  /* 0x0000000e07077211 */ /* 0x080fe200078fdaff */
[----:B------:R-:W2:Y:S01]  /*1fb0*/  LDCU UR8, c[0x0][0x394] ;  /* 0x00007280ff0877ac */ /* 0x000ea20008000800 */
[----:B------:R-:W-:-:S02]  /*1fc0*/  LEA.HI.SX32 R125, R15, R14, 0x1b ;  /* 0x0000000e0f7d7211 */ /* 0x000fc400078fdaff */
[-C--:B------:R-:W-:Y:S01]  /*1fd0*/  LEA.HI.SX32 R126, R17, R14.reuse, 0x1b ;  /* 0x0000000e117e7211 */ /* 0x080fe200078fdaff */
[----:B------:R-:W3:Y:S01]  /*1fe0*/  LDCU UR9, c[0x0][0x38c] ;  /* 0x00007180ff0977ac */ /* 0x000ee20008000800 */
[-C--:B------:R-:W-:Y:S01]  /*1ff0*/  LEA.HI.SX32 R127, R19, R14.reuse, 0x1b ;  /* 0x0000000e137f7211 */ /* 0x080fe200078fdaff */
[----:B------:R-:W4:Y:S01]  /*2000*/  LDC.64 R16, c[0x0][0x4d0] ;  /* 0x00013400ff107b82 */ /* 0x000f220000000a00 */
[-C--:B------:R-:W-:Y:S01]  /*2010*/  LEA.HI.SX32 R128, R21, R14.reuse, 0x1b ;  /* 0x0000000e15807211 */ /* 0x080fe200078fdaff */
[----:B------:R-:W-:Y:S01]  /*2020*/  UMOV UR4, URZ ;  /* 0x000000ff00047c82 */ /* 0x000fe20008000000 */
[-C--:B------:R-:W-:Y:S02]  /*2030*/  LEA.HI.SX32 R129, R23, R14.reuse, 0x1b ;  /* 0x0000000e17817211 */ /* 0x080fe400078fdaff */
[----:B------:R-:W-:Y:S02]  /*2040*/  LEA.HI.SX32 R120, R14, R14, 0x1b ;  /* 0x0000000e0e787211 */ /* 0x000fe400078fdaff */
[----:B------:R-:W-:Y:S01]  /*2050*/  SHF.L.U32 R5, R88, 0x8, RZ ;  /* 0x0000000858057819 */ /* 0x000fe200000006ff */
[----:B------:R-:W0:Y:S01]  /*2060*/  LDC.64 R22, c[0x0][0x440] ;  /* 0x00011000ff167b82 */ /* 0x000e220000000a00 */
[----:B------:R-:W-:-:S02]  /*2070*/  ISETP.NE.AND P0, PT, R64, 0x1, PT ;  /* 0x000000014000780c */ /* 0x000fc40003f05270 */
[----:B------:R-:W-:Y:S02]  /*2080*/  LEA R119, R27, -R5, 0x1 ;  /* 0x800000051b777211 */ /* 0x000fe400078e08ff */
[----:B------:R-:W-:Y:S02]  /*2090*/  SHF.L.U32 R121, R64, 0x8, RZ ;  /* 0x0000000840797819 */ /* 0x000fe400000006ff */
[----:B------:R-:W-:Y:S01]  /*20a0*/  IADD3 R28, P1, PT, R5, R48, RZ ;  /* 0x00000030051c7210 */ /* 0x000fe20007f3e0ff */
[----:B------:R-:W0:Y:S01]  /*20b0*/  LDC.64 R20, c[0x0][0x3c0] ;  /* 0x0000f000ff147b82 */ /* 0x000e220000000a00 */
[----:B------:R-:W-:Y:S02]  /*20c0*/  ISETP.GE.AND P2, PT, R76, R119, PT ;  /* 0x000000774c00720c */ /* 0x000fe40003f46270 */
[----:B------:R-:W-:Y:S02]  /*20d0*/  IADD3 R113, PT, PT, R64, -0x2, RZ ;  /* 0xfffffffe40717810 */ /* 0x000fe40007ffe0ff */
[----:B------:R-:W-:-:S02]  /*20e0*/  MOV R96, RZ ;  /* 0x000000ff00607202 */ /* 0x000fc40000000f00 */
[----:B------:R-:W-:Y:S01]  /*20f0*/  ISETP.EQ.AND P0, PT, R48, RZ, P0 ;  /* 0x000000ff3000720c */ /* 0x000fe20000702270 */
[----:B------:R-:W0:Y:S01]  /*2100*/  LDC.64 R18, c[0x0][0x3e0] ;  /* 0x0000f800ff127b82 */ /* 0x000e220000000a00 */
[----:B------:R-:W-:Y:S02]  /*2110*/  LEA R120, R120, UR6, 0x1 ;  /* 0x0000000678787c11 */ /* 0x000fe4000f8e08ff */
[----:B------:R-:W-:Y:S02]  /*2120*/  LOP3.LUT R121, R121, 0x100, RZ, 0xc0, !PT ;  /* 0x0000010079797812 */ /* 0x000fe400078ec0ff */
[C---:B------:R-:W-:Y:S02]  /*2130*/  LOP3.LUT R166, R5.reuse, 0x100, RZ, 0xc0, !PT ;  /* 0x0000010005a67812 */ /* 0x040fe400078ec0ff */
[----:B------:R-:W-:Y:S01]  /*2140*/  IADD3 R123, PT, PT, R5, R48, RZ ;  /* 0x00000030057b7210 */ /* 0x000fe20007ffe0ff */
[----:B------:R-:W0:Y:S01]  /*2150*/  LDC.64 R14, c[0x0][0x4f0] ;  /* 0x00013c00ff0e7b82 */ /* 0x000e220000000a00 */
        /* <DEDUP_REMOVED lines=8> */
[----:B-1234-:R-:W-:-:S07]  /*21e0*/  LEA.HI.X.SX32 R29, R5, RZ, 0x1, P1 ;  /* 0x000000ff051d7211 */ /* 0x01efce00008f0eff */
.L_x_17856:
[----:B------:R-:W-:Y:S01]  /*21f0*/  HFMA2 R7, -RZ, RZ, 0, 0 ;  /* 0x00000000ff077431 */ /* 0x000fe200000001ff */
[----:B------:R-:W-:Y:S02]  /*2200*/  MOV R6, R76 ;  /* 0x0000004c00067202 */ /* 0x000fe40000000f00 */
[----:B0-----:R-:W-:Y:S02]  /*2210*/  MOV R4, R8 ;  /* 0x0000000800047202 */ /* 0x001fe40000000f00 */
[----:B------:R-:W-:Y:S02]  /*2220*/  MOV R5, R55 ;  /* 0x0000003700057202 */ /* 0x000fe40000000f00 */
[----:B------:R-:W-:Y:S02]  /*2230*/  ISETP.NE.AND P5, PT, R167, RZ, PT ;  /* 0x000000ffa700720c */ /* 0x000fe40003fa5270 */
[----:B------:R-:W-:Y:S01]  /*2240*/  P2R R36, PR, RZ, 0x1 ;  /* 0x00000001ff247803 */ /* 0x000fe20000000000 */
[----:B0-----:R-:W-:Y:S01]  /*2250*/  IMAD.WIDE.U32 R30, R20, UR4, R6 ;  /* 0x00000004141e7c25 */ /* 0x001fe2000f8e0006 */
[----:B------:R-:W-:-:S02]  /*2260*/  ISETP.GE.AND P0, PT, R78, R119, PT ;  /* 0x000000774e00720c */ /* 0x000fc40003f06270 */
[----:B------:R-:W-:Y:S01]  /*2270*/  ISETP.GE.AND P4, PT, R85, R119, PT ;  /* 0x000000775500720c */ /* 0x000fe20003f86270 */
[----:B------:R-:W-:Y:S01]  /*2280*/  IMAD.WIDE.U32 R32, R18, UR4, R6 ;  /* 0x0000000412207c25 */ /* 0x000fe2000f8e0006 */
[----:B------:R-:W-:Y:S02]  /*2290*/  LEA R34, P2, R30, R59, 0x1 ;  /* 0x0000003b1e227211 */ /* 0x000fe400078408ff */
[----:B------:R-:W-:Y:S01]  /*22a0*/  PRMT R37, RZ, 0x7610, R37 ;  /* 0x00007610ff257816 */ /* 0x000fe20000000025 */
[----:B------:R-:W-:Y:S01]  /*22b0*/  IMAD.WIDE.U32 R6, R24, UR4, R4 ;  /* 0x0000000418067c25 */ /* 0x000fe2000f8e0004 */
[----:B------:R-:W-:Y:S02]  /*22c0*/  LEA R4, P3, R32, R61, 0x1 ;  /* 0x0000003d20047211 */ /* 0x000fe400078608ff */
[----:B------:R-:W-:Y:S01]  /*22d0*/  PRMT R39, RZ, 0x7610, R39 ;  /* 0x00007610ff277816 */ /* 0x000fe20000000027 */
[----:B------:R-:W-:Y:S01]  /*22e0*/  IMAD R27, R21, UR4, R31 ;  /* 0x00000004151b7c24 */ /* 0x000fe2000f8e021f */
[----:B------:R-:W-:Y:S01]  /*22f0*/  LEA R26, P1, R6, R22, 0x3 ;  /* 0x00000016061a7211 */ /* 0x000fe200078218ff */
[----:B------:R-:W-:Y:S01]  /*2300*/  IMAD R7, R25, UR4, R7 ;  /* 0x0000000419077c24 */ /* 0x000fe2000f8e0207 */
[----:B------:R-:W-:Y:S01]  /*2310*/  ISETP.GE.AND P6, PT, R87, R119, PT ;  /* 0x000000775700720c */ /* 0x000fe20003fc6270 */
[----:B------:R-:W-:Y:S01]  /*2320*/  IMAD R5, R19, UR4, R33 ;  /* 0x0000000413057c24 */ /* 0x000fe2000f8e0221 */
[----:B------:R-:W-:-:S02]  /*2330*/  LEA.HI.X R35, R30, R60, R27, 0x1, P2 ;  /* 0x0000003c1e237211 */ /* 0x000fc400010f0c1b */
[--C-:B------:R-:W-:Y:S02]  /*2340*/  LEA.HI.X R27, R6, R23, R7.reuse, 0x3, P1 ;  /* 0x00000017061b7211 */ /* 0x100fe400008f1c07 */
[----:B------:R-:W-:Y:S02]  /*2350*/  PRMT R7, RZ, 0x7610, R7 ;  /* 0x00007610ff077816 */ /* 0x000fe40000000007 */
[----:B------:R-:W-:Y:S02]  /*2360*/  LEA.HI.X R5, R32, R62, R5, 0x1, P3 ;  /* 0x0000003e20057211 */ /* 0x000fe400018f0c05 */
[-C--:B------:R-:W-:Y:S01]  /*2370*/  ISETP.GE.AND P1, PT, R82, R119.reuse, PT ;  /* 0x000000775200720c */ /* 0x080fe20003f26270 */
[----:B--2---:R-:W2:Y:S01]  /*2380*/  LDG.E.64 R26, desc[UR16][R26.64] ;  /* 0x000000101a1a7981 */ /* 0x004ea2000c1e1b00 */
[-C--:B------:R-:W-:Y:S02]  /*2390*/  ISETP.GE.AND P2, PT, R83, R119.reuse, PT ;  /* 0x000000775300720c */ /* 0x080fe40003f46270 */
[-C--:B------:R-:W-:Y:S01]  /*23a0*/  ISETP.GE.AND P3, PT, R84, R119.reuse, PT ;  /* 0x000000775400720c */ /* 0x080fe20003f66270 */
[----:B---3--:R-:W3:Y:S01]  /*23b0*/  @!P5 LDG.E.U16 R7, desc[UR16][R34.64] ;  /* 0x000000102207d981 */ /* 0x008ee2000c1e1500 */
[----:B------:R-:W-:-:S02]  /*23c0*/  ISETP.GE.AND P5, PT, R86, R119, PT ;  /* 0x000000775600720c */ /* 0x000fc40003fa6270 */
[----:B------:R-:W-:Y:S02]  /*23d0*/  PRMT R31, RZ, 0x7610, R31 ;  /* 0x00007610ff1f7816 */ /* 0x000fe4000000001f */
[----:B------:R-:W-:Y:S02]  /*23e0*/  PRMT R33, RZ, 0x7610, R33 ;  /* 0x00007610ff217816 */ /* 0x000fe40000000021 */
[----:B------:R-:W-:Y:S02]  /*23f0*/  PRMT R41, RZ, 0x7610, R41 ;  /* 0x00007610ff297816 */ /* 0x000fe40000000029 */
[----:B------:R-:W-:Y:S01]  /*2400*/  PRMT R131, RZ, 0x7610, R131 ;  /* 0x00007610ff837816 */ /* 0x000fe20000000083 */
[----:B----4-:R-:W4:Y:S01]  /*2410*/  @!P0 LDG.E.U16 R31, desc[UR16][R34.64+0x40] ;  /* 0x00004010221f8981 */ /* 0x010f22000c1e1500 */
[----:B------:R-:W-:-:S03]  /*2420*/  PRMT R133, RZ, 0x7610, R133 ;  /* 0x00007610ff857816 */ /* 0x000fc60000000085 */
[----:B------:R-:W5:Y:S04]  /*2430*/  @!P1 LDG.E.U16 R33, desc[UR16][R34.64+0x80] ;  /* 0x0000801022219981 */ /* 0x000f68000c1e1500 */
[----:B------:R-:W2:Y:S04]  /*2440*/  @!P2 LDG.E.U16 R37, desc[UR16][R34.64+0xc0] ;  /* 0x0000c0102225a981 */ /* 0x000ea8000c1e1500 */
[----:B------:R-:W2:Y:S04]  /*2450*/  @!P3 LDG.E.U16 R39, desc[UR16][R34.64+0x100] ;  /* 0x000100102227b981 */ /* 0x000ea8000c1e1500 */
[----:B------:R-:W2:Y:S04]  /*2460*/  @!P4 LDG.E.U16 R41, desc[UR16][R34.64+0x140] ;  /* 0x000140102229c981 */ /* 0x000ea8000c1e1500 */
[----:B------:R-:W2:Y:S04]  /*2470*/  @!P5 LDG.E.U16 R131, desc[UR16][R34.64+0x180] ;  /* 0x000180102283d981 */ /* 0x000ea8000c1e1500 */
[----:B------:R0:W2:Y:S02]  /*2480*/  @!P6 LDG.E.U16 R133, desc[UR16][R34.64+0x1c0] ;  /* 0x0001c0102285e981 */ /* 0x0000a4000c1e1500 */
[----:B0-----:R-:W-:-:S02]  /*2490*/  PRMT R35, RZ, 0x7610, R35 ;  /* 0x00007610ff237816 */ /* 0x001fc40000000023 */
[----:B------:R-:W-:Y:S01]  /*24a0*/  PRMT R141, RZ, 0x7610, R141 ;  /* 0x00007610ff8d7816 */ /* 0x000fe2000000008d */
[----:B---3--:R-:W-:Y:S04]  /*24b0*/  STS.U16 [R90], R7 ;  /* 0x000000075a007388 */ /* 0x008fe80000000400 */
[----:B----4-:R0:W-:Y:S04]  /*24c0*/  STS.U16 [R90+0x42], R31 ;  /* 0x0000421f5a007388 */ /* 0x0101e80000000400 */
[----:B-----5:R1:W-:Y:S04]  /*24d0*/  STS.U16 [R90+0x84], R33 ;  /* 0x000084215a007388 */ /* 0x0203e80000000400 */
[----:B--2---:R2:W-:Y:S04]  /*24e0*/  STS.U16 [R90+0xc6], R37 ;  /* 0x0000c6255a007388 */ /* 0x0045e80000000400 */
[----:B------:R3:W-:Y:S04]  /*24f0*/  STS.U16 [R90+0x108], R39 ;  /* 0x000108275a007388 */ /* 0x0007e80000000400 */
[----:B------:R4:W-:Y:S04]  /*2500*/  STS.U16 [R90+0x14a], R41 ;  /* 0x00014a295a007388 */ /* 0x0009e80000000400 */
[----:B------:R5:W-:Y:S04]  /*2510*/  STS.U16 [R90+0x18c], R131 ;  /* 0x00018c835a007388 */ /* 0x000be80000000400 */
        /* <DEDUP_REMOVED lines=8> */
[----:B------:R-:W-:Y:S01]  /*25a0*/  FMUL.FTZ R6, R102, R27 ;  /* 0x0000001b66067220 */ /* 0x000fe20000410000 */
[----:B---3--:R-:W-:Y:S01]  /*25b0*/  PRMT R39, RZ, 0x7610, R39 ;  /* 0x00007610ff277816 */ /* 0x008fe20000000027 */
[----:B------:R-:W2:Y:S01]  /*25c0*/  @!P2 LDG.E.U16 R31, desc[UR16][R4.64+0xc0] ;  /* 0x0000c010041fa981 */ /* 0x000ea2000c1e1500 */
[----:B------:R-:W-:-:S02]  /*25d0*/  PRMT R7, RZ, 0x7610, R7 ;  /* 0x00007610ff077816 */ /* 0x000fc40000000007 */
[----:B----4-:R-:W-:Y:S01]  /*25e0*/  PRMT R41, RZ, 0x7610, R41 ;  /* 0x00007610ff297816 */ /* 0x010fe20000000029 */
[----:B------:R-:W3:Y:S04]  /*25f0*/  @!P3 LDG.E.U16 R33, desc[UR16][R4.64+0x100] ;  /* 0x000100100421b981 */ /* 0x000ee8000c1e1500 */
[----:B------:R-:W4:Y:S04]  /*2600*/  @!P4 LDG.E.U16 R37, desc[UR16][R4.64+0x140] ;  /* 0x000140100425c981 */ /* 0x000f28000c1e1500 */
[----:B------:R-:W4:Y:S04]  /*2610*/  @!P5 LDG.E.U16 R39, desc[UR16][R4.64+0x180] ;  /* 0x000180100427d981 */ /* 0x000f28000c1e1500 */
[----:B------:R-:W4:Y:S04]  /*2620*/  @!P1 LDG.E.U16 R7, desc[UR16][R4.64] ;  /* 0x0000001004079981 */ /* 0x000f28000c1e1500 */
[----:B------:R0:W4:Y:S01]  /*2630*/  @!P6 LDG.E.U16 R41, desc[UR16][R4.64+0x1c0] ;  /* 0x0001c0100429e981 */ /* 0x000122000c1e1500 */
[----:B------:R-:W-:Y:S01]  /*2640*/  FMUL.RZ R34, R6, 0.15915493667125701904 ;  /* 0x3e22f98306227820 */ /* 0x000fe2000040c000 */
[-C--:B------:R-:W-:Y:S01]  /*2650*/  FMUL.FTZ R32, R101, R27.reuse ;  /* 0x0000001b65207220 */ /* 0x080fe20000410000 */
[----:B------:R-:W-:Y:S01]  /*2660*/  FMUL.FTZ R6, R26, 1.4426950216293334961 ;  /* 0x3fb8aa3b1a067820 */ /* 0x000fe20000410000 */
[----:B------:R-:W1:Y:S02]  /*2670*/  LDS.U16 R133, [R120] ;  /* 0x0000000078857984 */ /* 0x000e640000000400 */
[----:B------:R-:W-:Y:S01]  /*2680*/  FMUL.RZ R132, R32, 0.15915493667125701904 ;  /* 0x3e22f98320847820 */ /* 0x000fe2000040c000 */
[-C--:B------:R-:W-:Y:S01]  /*2690*/  FMUL.FTZ R30, R102, R6.reuse ;  /* 0x00000006661e7220 */ /* 0x080fe20000410000 */
[-C--:B------:R-:W-:Y:S01]  /*26a0*/  FMUL.FTZ R32, R103, R6.reuse ;  /* 0x0000000667207220 */ /* 0x080fe20000410000 */
[----:B------:R-:W1:Y:S01]  /*26b0*/  LDS.U16 R135, [R122+0x2] ;  /* 0x000002007a877984 */ /* 0x000e620000000400 */
[-C--:B0-----:R-:W-:Y:S01]  /*26c0*/  FMUL.FTZ R4, R101, R6.reuse ;  /* 0x0000000665047220 */ /* 0x081fe20000410000 */
[C---:B------:R-:W-:Y:S01]  /*26d0*/  FMUL.FTZ R5, R104.reuse, R6 ;  /* 0x0000000668057220 */ /* 0x040fe20000410000 */
[-C--:B------:R-:W-:Y:S01]  /*26e0*/  FMUL.FTZ R6, R104, R27.reuse ;  /* 0x0000001b68067220 */ /* 0x080fe20000410000 */
[----:B------:R-:W-:Y:S01]  /*26f0*/  LDS.U16 R134, [R125+0x6] ;  /* 0x000006007d867984 */ /* 0x000fe20000000400 */
[----:B-----5:R0:W-:Y:S02]  /*2700*/  MUFU.EX2 R131, R4 ;  /* 0x0000000400837308 */ /* 0x0201e40000000800 */
[----:B------:R-:W-:Y:S01]  /*2710*/  FMUL.RZ R6, R6, 0.15915493667125701904 ;  /* 0x3e22f98306067820 */ /* 0x000fe2000040c000 */
[----:B------:R-:W-:Y:S04]  /*2720*/  LDS.U16 R137, [R126+0x8] ;  /* 0x000008007e897984 */ /* 0x000fe80000000400 */
[----:B------:R-:W-:Y:S01]  /*2730*/  LDS.U16 R139, [R127+0xa] ;  /* 0x00000a007f8b7984 */ /* 0x000fe20000000400 */
[----:B------:R-:W-:Y:S01]  /*2740*/  MUFU.SIN R38, R132 ;  /* 0x0000008400267308 */ /* 0x000fe20000000400 */
[----:B0-----:R-:W-:-:S02]  /*2750*/  FMUL.FTZ R4, R103, R27 ;  /* 0x0000001b67047220 */ /* 0x001fc40000410000 */
[----:B------:R-:W-:Y:S04]  /*2760*/  LDS.U16 R138, [R128+0xc] ;  /* 0x00000c00808a7984 */ /* 0x000fe80000000400 */
[----:B------:R-:W-:Y:S01]  /*2770*/  LDS.U16 R142, [R129+0xe] ;  /* 0x00000e00818e7984 */ /* 0x000fe20000000400 */
[----:B------:R0:W5:Y:S01]  /*2780*/  MUFU.COS R130, R132 ;  /* 0x0000008400827308 */ /* 0x0001620000000000 */
[----:B------:R-:W-:Y:S02]  /*2790*/  FMUL.RZ R136, R4, 0.15915493667125701904 ;  /* 0x3e22f98304887820 */ /* 0x000fe4000040c000 */
[----:B0-----:R-:W0:Y:S05]  /*27a0*/  LDS.U16 R132, [R124+0x4] ;  /* 0x000004007c847984 */ /* 0x001e2a0000000400 */
        /* <DEDUP_REMOVED lines=8> */
[----:B------:R0:W4:Y:S01]  /*2830*/  MUFU.EX2 R36, R30 ;  /* 0x0000001e00247308 */ /* 0x0001220000000800 */
[C---:B------:R-:W-:Y:S01]  /*2840*/  ISETP.NE.AND P1, PT, R48.reuse, RZ, PT ;  /* 0x000000ff3000720c */ /* 0x040fe20003f25270 */
[----:B------:R-:W-:Y:S01]  /*2850*/  UMOV UR6, 0x400 ;  /* 0x0000040000067882 */ /* 0x000fe20000000000 */
[----:B------:R-:W-:Y:S01]  /*2860*/  ISETP.NE.AND P2, PT, R48, 0x1f, PT ;  /* 0x0000001f3000780c */ /* 0x000fe20003f45270 */
[----:B-1----:R-:W-:Y:S01]  /*2870*/  ULEA UR6, UR7, UR6, 0x18 ;  /* 0x0000000607067291 */ /* 0x002fe2000f8ec0ff */
[----:B0-----:R-:W-:Y:S01]  /*2880*/  IADD3 R30, PT, PT, R166, UR4, RZ ;  /* 0x00000004a61e7c10 */ /* 0x001fe2000fffe0ff */
[----:B------:R-:W-:Y:S01]  /*2890*/  BSSY.RECONVERGENT B0, `(.L_x_17825) ;  /* 0x0000042000007945 */ /* 0x000fe20003800200 */
[C---:B-----5:R-:W-:Y:S01]  /*28a0*/  FMUL.FTZ R130, R131.reuse, R130 ;  /* 0x0000008283827220 */ /* 0x060fe20000410000 */
[----:B------:R-:W-:Y:S01]  /*28b0*/  FMUL.FTZ R131, R131, R38 ;  /* 0x0000002683837220 */ /* 0x000fe20000410000 */
        /* <DEDUP_REMOVED lines=8> */
[----:B------:R-:W-:Y:S04]  /*2940*/  STS.U16 [R90+0x294], R35 ;  /* 0x000294235a007388 */ /* 0x000fe80000000400 */
[----:B------:R0:W-:Y:S04]  /*2950*/  STS.U16 [R90+0x252], R141 ;  /* 0x0002528d5a007388 */ /* 0x0001e80000000400 */
[----:B--2---:R-:W-:Y:S04]  /*2960*/  STS.U16 [R90+0x2d6], R31 ;  /* 0x0002d61f5a007388 */ /* 0x004fe80000000400 */
[----:B---3--:R-:W-:Y:S04]  /*2970*/  STS.U16 [R90+0x318], R33 ;  /* 0x000318215a007388 */ /* 0x008fe80000000400 */
[----:B----4-:R1:W-:Y:S04]  /*2980*/  STS.U16 [R90+0x35a], R37 ;  /* 0x00035a255a007388 */ /* 0x0103e80000000400 */
        /* <DEDUP_REMOVED lines=49> */
.L_x_17826:
[----:B------:R0:W1:Y:S02]  /*2ca0*/  LDS.64 R32, [R63+UR5+0x20b8] ;  /* 0x0020b8053f207984 */ /* 0x0000640008000a00 */
.L_x_17827:
[----:B------:R-:W-:Y:S05]  /*2cb0*/  BSYNC.RECONVERGENT B0 ;  /* 0x0000000000007941 */ /* 0x000fea0003800200 */
.L_x_17825:
        /* <DEDUP_REMOVED lines=184> */
.L_x_17829:
[----:B------:R-:W-:Y:S05]  /*3840*/  BSYNC.RECONVERGENT B0 ;  /* 0x0000000000007941 */ /* 0x000fea0003800200 */
.L_x_17828:
        /* <DEDUP_REMOVED lines=16> */
.L_x_17831:
[----:B------:R-:W-:Y:S05]  /*3950*/  BSYNC.RECONVERGENT B0 ;  /* 0x0000000000007941 */ /* 0x000fea0003800200 */
.L_x_17830:
        /* <DEDUP_REMOVED lines=16> */
.L_x_17833:
[----:B------:R-:W-:Y:S05]  /*3a60*/  BSYNC.RECONVERGENT B0 ;  /* 0x0000000000007941 */ /* 0x000fea0003800200 */
.L_x_17832:
        /* <DEDUP_REMOVED lines=17> */
.L_x_17835:
[----:B------:R-:W-:Y:S05]  /*3b80*/  BSYNC.RECONVERGENT B0 ;  /* 0x0000000000007941 */ /* 0x000fea0003800200 */
.L_x_17834:
        /* <DEDUP_REMOVED lines=17> */
.L_x_17837:
[----:B------:R-:W-:Y:S05]  /*3ca0*/  BSYNC.RECONVERGENT B0 ;  /* 0x0000000000007941 */ /* 0x000fea0003800200 */
.L_x_17836:
        /* <DEDUP_REMOVED lines=180> */
.L_x_17839:
[----:B------:R-:W-:Y:S05]  /*47f0*/  BSYNC.RECONVERGENT B0 ;  /* 0x0000000000007941 */ /* 0x000fea0003800200 */
.L_x_17838:
[----:B--2---:R1:W2:Y:S01]  /*4800*/  LDS R7, [R66+0x4a0] ;  /* 0x0004a00042077984 */ /* 0x0042a20000000800 */
[----:B------:R-:W-:Y:S04]  /*4810*/  BSSY.RECONVERGENT B0, `(.L_x_17840) ;  /* 0x0000004000007945 */ /* 0x000fe80003800200 */
[----:B------:R-:W-:Y:S05]  /*4820*/  @!P3 BRA `(.L_x_17841) ;  /* 0x000000000008b947 */ /* 0x000fea0003800000 */
[----:B------:R3:W-:Y:S04]  /*4830*/  REDG.E.ADD.F32.FTZ.RN.STRONG.GPU desc[UR16][R34.64+0x80], R31 ;  /* 0x0000801f220079a6 */ /* 0x0007e8000c12f310 */
[----:B--2---:R3:W-:Y:S02]  /*4840*/  REDG.E.ADD.F32.FTZ.RN.STRONG.GPU desc[UR16][R36.64+0x80], R7 ;  /* 0x00008007240079a6 */ /* 0x0047e4000c12f310 */
.L_x_17841:
[----:B------:R-:W-:Y:S05]  /*4850*/  BSYNC.RECONVERGENT B0 ;  /* 0x0000000000007941 */ /* 0x000fea0003800200 */
.L_x_17840:
[----:B--23--:R2:W3:Y:S01]  /*4860*/  LDS R7, [R67+0x520] ;  /* 0x0005200043077984 */ /* 0x00c4e20000000800 */
[----:B------:R-:W-:Y:S04]  /*4870*/  BSSY.RECONVERGENT B0, `(.L_x_17842) ;  /* 0x0000004000007945 */ /* 0x000fe80003800200 */
[----:B------:R-:W-:Y:S05]  /*4880*/  @!P4 BRA `(.L_x_17843) ;  /* 0x000000000008c947 */ /* 0x000fea0003800000 */
[----:B------:R4:W-:Y:S04]  /*4890*/  REDG.E.ADD.F32.FTZ.RN.STRONG.GPU desc[UR16][R34.64+0x100], R131 ;  /* 0x00010083220079a6 */ /* 0x0009e8000c12f310 */
[----:B---3--:R4:W-:Y:S02]  /*48a0*/  REDG.E.ADD.F32.FTZ.RN.STRONG.GPU desc[UR16][R36.64+0x100], R7 ;  /* 0x00010007240079a6 */ /* 0x0089e4000c12f310 */
.L_x_17843:
[----:B------:R-:W-:Y:S05]  /*48b0*/  BSYNC.RECONVERGENT B0 ;  /* 0x0000000000007941 */ /* 0x000fea0003800200 */
.L_x_17842:
        /* <DEDUP_REMOVED lines=10> */
.L_x_17845:
[----:B------:R-:W-:Y:S05]  /*4960*/  BSYNC.RECONVERGENT B0 ;  /* 0x0000000000007941 */ /* 0x000fea0003800200 */
.L_x_17844:
[----:B----4-:R4:W0:Y:S01]  /*4970*/  LDS R7, [R69+0x620] ;  /* 0x0006200045077984 */ /* 0x0108220000000800 */
[----:B------:R-:W-:Y:S04]  /*4980*/  BSSY.RECONVERGENT B0, `(.L_x_17846) ;  /* 0x0000004000007945 */ /* 0x000fe80003800200 */
[----:B------:R-:W-:Y:S05]  /*4990*/  @!P2 BRA `(.L_x_17847) ;  /* 0x000000000008a947 */ /* 0x000fea0003800000 */
[----:B0-----:R0:W-:Y:S04]  /*49a0*/  REDG.E.ADD.F32.FTZ.RN.STRONG.GPU desc[UR16][R34.64+0x200], R143 ;  /* 0x0002008f220079a6 */ /* 0x0011e8000c12f310 */
[----:B------:R0:W-:Y:S02]  /*49b0*/  REDG.E.ADD.F32.FTZ.RN.STRONG.GPU desc[UR16][R36.64+0x200], R7 ;  /* 0x00020007240079a6 */ /* 0x0001e4000c12f310 */
.L_x_17847:
[----:B------:R-:W-:Y:S05]  /*49c0*/  BSYNC.RECONVERGENT B0 ;  /* 0x0000000000007941 */ /* 0x000fea0003800200 */
.L_x_17846:
[----:B0-----:R0:W0:Y:S01]  /*49d0*/  LDS R7, [R71+0x6a0] ;  /* 0x0006a00047077984 */ /* 0x0010220000000800 */
[----:B------:R-:W-:Y:S04]  /*49e0*/  BSSY.RECONVERGENT B0, `(.L_x_17848) ;  /* 0x0000004000007945 */ /* 0x000fe80003800200 */
[----:B------:R-:W-:Y:S05]  /*49f0*/  @!P3 BRA `(.L_x_17849) ;  /* 0x000000000008b947 */ /* 0x000fea0003800000 */
[----:B------:R1:W-:Y:S04]  /*4a00*/  REDG.E.ADD.F32.FTZ.RN.STRONG.GPU desc[UR16][R34.64+0x280], R153 ;  /* 0x00028099220079a6 */ /* 0x0003e8000c12f310 */
[----:B0-----:R1:W-:Y:S02]  /*4a10*/  REDG.E.ADD.F32.FTZ.RN.STRONG.GPU desc[UR16][R36.64+0x280], R7 ;  /* 0x00028007240079a6 */ /* 0x0013e4000c12f310 */
.L_x_17849:
[----:B------:R-:W-:Y:S05]  /*4a20*/  BSYNC.RECONVERGENT B0 ;  /* 0x0000000000007941 */ /* 0x000fea0003800200 */
.L_x_17848:
[----:B01----:R0:W1:Y:S01]  /*4a30*/  LDS R7, [R72+0x720] ;  /* 0x0007200048077984 */ /* 0x0030620000000800 */
[----:B------:R-:W-:Y:S04]  /*4a40*/  BSSY.RECONVERGENT B0, `(.L_x_17850) ;  /* 0x0000004000007945 */ /* 0x000fe80003800200 */
[----:B------:R-:W-:Y:S05]  /*4a50*/  @!P4 BRA `(.L_x_17851) ;  /* 0x000000000008c947 */ /* 0x000fea0003800000 */
[----:B------:R0:W-:Y:S04]  /*4a60*/  REDG.E.ADD.F32.FTZ.RN.STRONG.GPU desc[UR16][R34.64+0x300], R155 ;  /* 0x0003009b220079a6 */ /* 0x0001e8000c12f310 */
[----:B-1----:R0:W-:Y:S02]  /*4a70*/  REDG.E.ADD.F32.FTZ.RN.STRONG.GPU desc[UR16][R36.64+0x300], R7 ;  /* 0x00030007240079a6 */ /* 0x0021e4000c12f310 */
.L_x_17851:
[----:B------:R-:W-:Y:S05]  /*4a80*/  BSYNC.RECONVERGENT B0 ;  /* 0x0000000000007941 */ /* 0x000fea0003800200 */
.L_x_17850:
[----:B01----:R0:W1:Y:S01]  /*4a90*/  LDS R7, [R73+0x7a0] ;  /* 0x0007a00049077984 */ /* 0x0030620000000800 */
[----:B------:R-:W-:Y:S04]  /*4aa0*/  BSSY.RECONVERGENT B0, `(.L_x_17852) ;  /* 0x0000004000007945 */ /* 0x000fe80003800200 */
[----:B------:R-:W-:Y:S05]  /*4ab0*/  @!P5 BRA `(.L_x_17853) ;  /* 0x000000000008d947 */ /* 0x000fea0003800000 */
[----:B------:R0:W-:Y:S04]  /*4ac0*/  REDG.E.ADD.F32.FTZ.RN.STRONG.GPU desc[UR16][R34.64+0x380], R157 ;  /* 0x0003809d220079a6 */ /* 0x0001e8000c12f310 */
[----:B-1----:R0:W-:Y:S02]  /*4ad0*/  REDG.E.ADD.F32.FTZ.RN.STRONG.GPU desc[UR16][R36.64+0x380], R7 ;  /* 0x00038007240079a6 */ /* 0x0021e4000c12f310 */
.L_x_17853:
[----:B------:R-:W-:Y:S05]  /*4ae0*/  BSYNC.RECONVERGENT B0 ;  /* 0x0000000000007941 */ /* 0x000fea0003800200 */
.L_x_17852:
        /* <DEDUP_REMOVED lines=33> */
[----:B-1----:R-:W-:Y:S02]  /*4d00*/  @!P2 FADD.FTZ R140, R140, R31 ;  /* 0x0000001f8c8ca221 */ /* 0x002fe40000010000 */
[----:B------:R-:W0:Y:S01]  /*4d10*/  SHFL.DOWN PT, R40, R151, 0x10, 0x1f ;  /* 0x0a001f0097287f89 */ /* 0x000e2200000e0000 */
[-C--:B------:R-:W-:Y:S01]  /*4d20*/  FFMA.FTZ R34, R137, R33.reuse, R4 ;  /* 0x0000002189227223 */ /* 0x080fe20000010004 */
[----:B------:R-:W-:Y:S01]  /*4d30*/  FFMA.FTZ R4, R26, R33, R149 ;  /* 0x000000211a047223 */ /* 0x000fe20000010095 */
[----:B------:R-:W-:Y:S01]  /*4d40*/  FMUL.FTZ R33, R27, R146 ;  /* 0x000000921b217220 */ /* 0x000fe20000410000 */
[----:B------:R-:W1:Y:S01]  /*4d50*/  SHFL.DOWN PT, R131, R140, 0x10, 0x1f ;  /* 0x0a001f008c837f89 */ /* 0x000e6200000e0000 */
[----:B------:R-:W-:Y:S01]  /*4d60*/  FMUL.FTZ R31, R142, R152 ;  /* 0x000000988e1f7220 */ /* 0x000fe20000410000 */
[----:B------:R-:W-:Y:S01]  /*4d70*/  FFMA.FTZ R36, R41, R4, R6 ;  /* 0x0000000429247223 */ /* 0x000fe20000010006 */
[C---:B------:R-:W-:Y:S01]  /*4d80*/  FFMA.FTZ R6, R26.reuse, R147, -R33 ;  /* 0x000000931a067223 */ /* 0x040fe20000010821 */
[----:B------:R-:W-:Y:S01]  /*4d90*/  FFMA.FTZ R33, R26, R146, R7 ;  /* 0x000000921a217223 */ /* 0x000fe20000010007 */
[----:B------:R-:W-:Y:S01]  /*4da0*/  FMUL.FTZ R7, R27, R144 ;  /* 0x000000901b077220 */ /* 0x000fe20000410000 */
[----:B------:R-:W-:Y:S01]  /*4db0*/  ISETP.NE.AND P2, PT, R91, RZ, PT ;  /* 0x000000ff5b00720c */ /* 0x000fe20003f45270 */
[----:B------:R-:W-:Y:S01]  /*4dc0*/  FFMA.FTZ R31, R138, R150, R31 ;  /* 0x000000968a1f7223 */ /* 0x000fe2000001001f */
[-C--:B------:R-:W-:Y:S01]  /*4dd0*/  FMUL.FTZ R27, R27, R145.reuse ;  /* 0x000000911b1b7220 */ /* 0x080fe20000410000 */
[----:B------:R-:W-:Y:S01]  /*4de0*/  FFMA.FTZ R7, R26, R145, -R7 ;  /* 0x000000911a077223 */ /* 0x000fe20000010807 */
[----:B------:R-:W-:Y:S01]  /*4df0*/  FMUL.FTZ R39, R39, R6 ;  /* 0x0000000627277220 */ /* 0x000fe20000410000 */
[-C--:B------:R-:W-:Y:S01]  /*4e00*/  FFMA.FTZ R108, R103, R31.reuse, R108 ;  /* 0x0000001f676c7223 */ /* 0x080fe2000001006c */
        /* <DEDUP_REMOVED lines=8> */
[----:B0-----:R-:W-:Y:S01]  /*4e90*/  FADD.FTZ R4, R151, R40 ;  /* 0x0000002897047221 */ /* 0x001fe20000010000 */
[----:B------:R-:W-:Y:S01]  /*4ea0*/  FFMA.FTZ R36, R99, R34, R36 ;  /* 0x0000002263247223 */ /* 0x000fe20000010024 */
[-C--:B------:R-:W-:Y:S01]  /*4eb0*/  FFMA.FTZ R33, R98, R31.reuse, R33 ;  /* 0x0000001f62217223 */ /* 0x080fe20000010021 */
[----:B------:R-:W-:Y:S01]  /*4ec0*/  FFMA.FTZ R30, R97, R6, R30 ;  /* 0x00000006611e7223 */ /* 0x000fe2000001001e */
[----:B-1----:R-:W-:Y:S01]  /*4ed0*/  FADD.FTZ R5, R140, R131 ;  /* 0x000000838c057221 */ /* 0x002fe20000010000 */
[----:B------:R-:W-:Y:S01]  /*4ee0*/  FADD.FTZ R96, R35, R96 ;  /* 0x0000006023607221 */ /* 0x000fe20000010000 */
[----:B------:R-:W-:Y:S01]  /*4ef0*/  FFMA.FTZ R107, R104, R34, R107 ;  /* 0x00000022686b7223 */ /* 0x000fe2000001006b */
[----:B------:R-:W-:Y:S01]  /*4f00*/  FFMA.FTZ R106, R101, R31, R106 ;  /* 0x0000001f656a7223 */ /* 0x000fe2000001006a */
[----:B------:R-:W-:Y:S01]  /*4f10*/  FADD.FTZ R93, R36, R93 ;  /* 0x0000005d245d7221 */ /* 0x000fe20000010000 */
[----:B------:R0:W-:Y:S01]  /*4f20*/  @!P2 STS.64 [UR6+0xc68], R4 ;  /* 0x000c6804ff00a988 */ /* 0x0001e20008000a06 */
[----:B------:R-:W-:Y:S01]  /*4f30*/  BAR.SYNC.DEFER_BLOCKING 0x0 ;  /* 0x0000000000007b1d */ /* 0x000fe20000010000 */
[----:B------:R-:W-:Y:S01]  /*4f40*/  ISETP.GT.AND P2, PT, R91, 0xf, PT ;  /* 0x0000000f5b00780c */ /* 0x000fe20003f44270 */
        /* <DEDUP_REMOVED lines=12> */
.L_x_17855:
[----:B------:R-:W-:Y:S05]  /*5010*/  BSYNC.RECONVERGENT B0 ;  /* 0x0000000000007941 */ /* 0x000fea0003800200 */
.L_x_17854:
[----:B------:R-:W-:-:S04]  /*5020*/  UIADD3 UR4, UPT, UPT, UR4, 0x1, URZ ;  /* 0x0000000104047890 */ /* 0x000fc8000fffe0ff */
[----:B------:R-:W-:-:S09]  /*5030*/  UISETP.GE.AND UP0, UPT, UR4, UR9, UPT ;  /* 0x000000090400728c */ /* 0x000fd2000bf06270 */
[----:B------:R-:W-:Y:S05]  /*5040*/  BRA.U !UP0, `(.L_x_17856) ;  /* 0xffffffd108687547 */ /* 0x000fea000b83ffff */
.L_x_17824:
[----:B------:R-:W-:Y:S01]  /*5050*/  BAR.SYNC.DEFER_BLOCKING 0x0 ;  /* 0x0000000000007b1d */ /* 0x000fe20000010000 */
[----:B------:R-:W-:Y:S01]  /*5060*/  F2FP.F16.F32.PACK_AB R106, R106, R105 ;  /* 0x000000696a6a723e */ /* 0x000fe200000000ff */
[----:B0-----:R-:W-:Y:S01]  /*5070*/  HFMA2 R5, -RZ, RZ, 0, 0 ;  /* 0x00000000ff057431 */ /* 0x001fe200000001ff */
[----:B------:R-:W-:Y:S02]  /*5080*/  F2FP.F16.F32.PACK_AB R107, R108, R107 ;  /* 0x0000006b6c6b723e */ /* 0x000fe400000000ff */
[----:B------:R-:W-:-:S03]  /*5090*/  MOV R4, R2 ;  /* 0x0000000200047202 */ /* 0x000fc60000000f00 */
[----:B------:R-:W0:Y:S01]  /*50a0*/  LDC.64 R22, c[0x0][0x4f8] ;  /* 0x00013e00ff167b82 */ /* 0x000e220000000a00 */
[----:B------:R-:W1:Y:S01]  /*50b0*/  LDCU.64 UR8, c[0x0][0x500] ;  /* 0x0000a000ff0877ac */ /* 0x000e620008000a00 */
[----:B------:R-:W-:Y:S01]  /*50c0*/  F2FP.F16.F32.PACK_AB R24, R94, R95 ;  /* 0x0000005f5e18723e */ /* 0x000fe200000000ff */
[----:B------:R-:W-:Y:S01]  /*50d0*/  FADD.FTZ R95, R95, R44 ;  /* 0x0000002c5f5f7221 */ /* 0x000fe20000010000 */
[----:B------:R-:W-:Y:S01]  /*50e0*/  F2FP.F16.F32.PACK_AB R25, R96, R93 ;  /* 0x0000005d6019723e */ /* 0x000fe200000000ff */
[----:B------:R-:W5:Y:S02]  /*50f0*/  LDCU.64 UR10, c[0x0][0x550] ;  /* 0x0000aa00ff0a77ac */ /* 0x000f640008000a00 */
[----:B------:R-:W-:Y:S01]  /*5100*/  FADD.FTZ R94, R95, R94 ;  /* 0x0000005e5f5e7221 */ /* 0x000fe20000010000 */
[----:B------:R-:W2:Y:S03]  /*5110*/  LDC.64 R26, c[0x0][0x518] ;  /* 0x00014600ff1a7b82 */ /* 0x000ea60000000a00 */
[----:B------:R-:W-:-:S04]  /*5120*/  FADD.FTZ R93, R94, R93 ;  /* 0x0000005d5e5d7221 */ /* 0x000fc80000010000 */
[----:B------:R-:W-:Y:S01]  /*5130*/  FADD.FTZ R44, R93, R96 ;  /* 0x000000605d2c7221 */ /* 0x000fe20000010000 */
[----:B------:R-:W-:Y:S01]  /*5140*/  STS.64 [R92], R106 ;  /* 0x0000006a5c007388 */ /* 0x000fe20000000a00 */
[----:B------:R-:W-:-:S03]  /*5150*/  NOP ;  /* 0x0000000000007918 */ /* 0x000fc60000000000 */
[----:B------:R-:W-:Y:S01]  /*5160*/  LDS.U16 R7, [R90] ;  /* 0x000000005a077984 */ /* 0x000fe20000000400 */
[----:B0-----:R-:W-:-:S03]  /*5170*/  IMAD.WIDE.U32 R2, R22, UR18, R4 ;  /* 0x0000001216027c25 */ /* 0x001fc6000f8e0004 */
[----:B------:R-:W-:Y:S01]  /*5180*/  LDS.U16 R15, [R90+0x40] ;  /* 0x000040005a0f7984 */ /* 0x000fe20000000400 */
[----:B------:R-:W-:-:S03]  /*5190*/  IMAD R3, R23, UR18, R3 ;  /* 0x0000001217037c24 */ /* 0x000fc6000f8e0203 */
[----:B------:R-:W-:Y:S01]  /*51a0*/  LDS.U16 R17, [R90+0x80] ;  /* 0x000080005a117984 */ /* 0x000fe20000000400 */
[----:B-1----:R-:W-:-:S03]  /*51b0*/  IMAD.WIDE.U32 R2, R43, UR8, R2 ;  /* 0x000000082b027c25 */ /* 0x002fc6000f8e0002 */
        /* <DEDUP_REMOVED lines=8> */
[----:B------:R-:W-:Y:S02]  /*5240*/  LEA.HI.X R3, R3, UR11, R6, 0x1, P5 ;  /* 0x0000000b03037c11 */ /* 0x000fe4000a8f0c06 */
[----:B------:R-:W-:-:S04]  /*5250*/  IADD3 R57, P5, PT, R57, -0x100, RZ ;  /* 0xffffff0039397810 */ /* 0x000fc80007fbe0ff */
[----:B------:R-:W-:Y:S01]  /*5260*/  IADD3.X R58, PT, PT, R58, -0x1, RZ, P5, !PT ;  /* 0xffffffff3a3a7810 */ /* 0x000fe20002ffe4ff */
        /* <DEDUP_REMOVED lines=10> */
[----:B--2---:R-:W-:-:S04]  /*5310*/  IMAD.WIDE.U32 R2, R26, UR18, R4 ;  /* 0x000000121a027c25 */ /* 0x004fc8000f8e0004 */
        /* <DEDUP_REMOVED lines=36> */
.L_x_17822:
        /* <DEDUP_REMOVED lines=34> */
.L_x_17859:
[----:B------:R-:W-:Y:S05]  /*5780*/  BSYNC.RECONVERGENT B0 ;  /* 0x0000000000007941 */ /* 0x000fea0003800200 */
.L_x_17858:
        /* <DEDUP_REMOVED lines=26> */
.L_x_17861:
[----:B------:R-:W-:Y:S05]  /*5930*/  BSYNC.RECONVERGENT B0 ;  /* 0x0000000000007941 */ /* 0x000fea0003800200 */
.L_x_17860:
[----:B------:R-:W-:Y:S05]  /*5940*/  @P2 EXIT ;  /* 0x000000000000294d */ /* 0x000fea0003800000 */
[----:B------:R-:W2:Y:S01]  /*5950*/  S2UR UR5, SR_CgaCtaId ;  /* 0x00000000000579c3 */ /* 0x000ea20000008800 */
[----:B01----:R-:W-:Y:S01]  /*5960*/  MOV R7, R14 ;  /* 0x0000000e00077202 */ /* 0x003fe20000000f00 */
[----:B------:R-:W-:Y:S01]  /*5970*/  UMOV UR4, 0x400 ;  /* 0x0000040000047882 */ /* 0x000fe20000000000 */
[----:B------:R-:W0:Y:S01]  /*5980*/  LDCU UR6, c[0x0][0x360] ;  /* 0x00006c00ff0677ac */ /* 0x000e220008000800 */
[----:B------:R-:W1:Y:S01]  /*5990*/  LDCU.64 UR8, c[0x0][0x4b0] ;  /* 0x00009600ff0877ac */ /* 0x000e620008000a00 */
[----:B------:R-:W0:Y:S02]  /*59a0*/  LDCU.64 UR10, c[0x0][0x530] ;  /* 0x0000a600ff0a77ac */ /* 0x000e240008000a00 */
[----:B012---:R-:W-:-:S12]  /*59b0*/  ULEA UR4, UR5, UR4, 0x18 ;  /* 0x0000000405047291 */ /* 0x007fd8000f8ec0ff */
.L_x_17862:
        /* <DEDUP_REMOVED lines=16> */
.L_x_17863:
        /* <DEDUP_REMOVED lines=12> */
.L_x_18804:


//--------------------- .text._Z25selective_scan_bwd_kernelI32Selective_Scan_bwd_kernel_traitsILi32ELi4ELb0ELb1ELb1ELb1ELb0EN3c104HalfENS1_7complexIfEEEEv12SSMParamsBwd --------------------------
	.section	.text._Z25selective_scan_bwd_kernelI32Selective_Scan_bwd_kernel_traitsILi32ELi4ELb0ELb1ELb1ELb1ELb0EN3c104HalfENS1_7complexIfEEEEv12SSMParamsBwd,"ax",@progbits
	.align	128
        .global         _Z25selective_scan_bwd_kernelI32Selective_Scan_bwd_kernel_traitsILi32ELi4ELb0ELb1ELb1ELb1ELb0EN3c104HalfENS1_7complexIfEEEEv12SSMParamsBwd
        .type           _Z25selective_scan_bwd_kernelI32Selective_Scan_bwd_kernel_traitsILi32ELi4ELb0ELb1ELb1ELb1ELb0EN3c104HalfENS1_7complexIfEEEEv12SSMParamsBwd,@function
        .size           _Z25selective_scan_bwd_kernelI32Selective_Scan_bwd_kernel_traitsILi32ELi4ELb0ELb1ELb1ELb1ELb0EN3c104HalfENS1_7complexIfEEEEv12SSMParamsBwd,(.L_x_18805 - _Z25selective_scan_bwd_kernelI32Selective_Scan_bwd_kernel_traitsILi32ELi4ELb0ELb1ELb1ELb1ELb0EN3c104HalfENS1_7complexIfEEEEv12SSMParamsBwd)
        .other          _Z25selective_scan_bwd_kernelI32Selective_Scan_bwd_kernel_traitsILi32ELi4ELb0ELb1ELb1ELb1ELb0EN3c104HalfENS1_7complexIfEEEEv12SSMParamsBwd,@"STO_CUDA_ENTRY STV_DEFAULT"
_Z25selective_scan_bwd_kernelI32Selective_Scan_bwd_kernel_traitsILi32ELi4ELb0ELb1ELb1ELb1ELb0EN3c104HalfENS1_7complexIfEEEEv12SSMParamsBwd:
.text._Z25selective_scan_bwd_kernelI32Selective_Scan_bwd_kernel_traitsILi32ELi4ELb0ELb1ELb1ELb1ELb0EN3c104HalfENS1_7complexIfEEEEv12SSMParamsBwd:
        /* <DEDUP_REMOVED lines=95> */
[C---:B------:R-:W-:Y:S01]  /*05f0*/  IMAD.WIDE.U32 R2, R8.reuse, R14, UR4 ;  /* 0x0000000408027e25 */ /* 0x040fe2000f8e000e */
[----:B----4-:R-:W-:Y:S01]  /*0600*/  UIMAD.WIDE.U32 UR6, UR18, UR8, URZ ;  /* 0x00000008120672a5 */ /* 0x010fe2000f8e00ff */
[----:B------:R-:W-:Y:S01]  /*0610*/  IADD3 R58, P3, PT, R9, R4, RZ ;  /* 0x00000004093a7210 */ /* 0x000fe20007f7e0ff */
[----:B------:R-:W2:Y:S02]  /*0620*/  LDC.64 R26, c[0x0][0x528] ;  /* 0x00014a00ff1a7b82 */ /* 0x000ea40000000a00 */
        /* <DEDUP_REMOVED lines=8> */
[----:B------:R-:W3:Y:S01]  /*06b0*/  LDCU.64 UR8, c[0x0][0x498] ;  /* 0x00009300ff0877ac */ /* 0x000ee20008000a00 */
[----:B------:R-:W-:-:S05]  /*06c0*/  IMAD.WIDE.U32 R2, R8, R22, RZ ;  /* 0x0000001608027225 */ /* 0x000fca00078e00ff */
[----:B------:R-:W4:Y:S01]  /*06d0*/  LDC.64 R22, c[0x0][0x540] ;  /* 0x00015000ff167b82 */ /* 0x000f220000000a00 */
[----:B------:R-:W-:Y:S01]  /*06e0*/  IMAD.WIDE.U32 R4, R8, R18, UR6 ;  /* 0x0000000608047e25 */ /* 0x000fe2000f8e0012 */
[----:B------:R-:W-:-:S06]  /*06f0*/  IADD3 R3, PT, PT, R3, R15, RZ ;  /* 0x0000000f03037210 */ /* 0x000fcc0007ffe0ff */
[----:B------:R-:W2:Y:S01]  /*0700*/  LDC.64 R18, c[0x0][0x4a0] ;  /* 0x00012800ff127b82 */ /* 0x000ea20000000a00 */
        /* <DEDUP_REMOVED lines=10> */
[----:B---3--:R-:W-:Y:S02]  /*07b0*/  UIMAD.WIDE.U32 UR4, UR18, UR8, URZ ;  /* 0x00000008120472a5 */ /* 0x008fe4000f8e00ff */
[----:B------:R-:W-:-:S05]  /*07c0*/  IMAD R55, R2, UR18, RZ ;  /* 0x0000001202377c24 */ /* 0x000fca000f8e02ff */
[----:B------:R-:W3:Y:S01]  /*07d0*/  LDC.64 R20, c[0x0][0x4a8] ;  /* 0x00012a00ff147b82 */ /* 0x000ee20000000a00 */
[----:B------:R-:W-:Y:S02]  /*07e0*/  UIMAD UR5, UR18, UR9, UR5 ;  /* 0x00000009120572a4 */ /* 0x000fe4000f8e0205 */
[----:B0-----:R-:W-:Y:S01]  /*07f0*/  @P0 IMAD R2, R12, UR18, R45 ;  /* 0x000000120c020c24 */ /* 0x001fe2000f8e022d */
[----:B------:R-:W-:Y:S02]  /*0800*/  IADD3 R55, PT, PT, R5, R55, RZ ;  /* 0x0000003705377210 */ /* 0x000fe40007ffe0ff */
[----:B----4-:R-:W-:Y:S01]  /*0810*/  LEA R51, P4, R4, R22, 0x3 ;  /* 0x0000001604337211 */ /* 0x010fe200078818ff */
[----:B------:R-:W-:Y:S01]  /*0820*/  @P0 IMAD R5, R2, R25, RZ ;  /* 0x0000001902050224 */ /* 0x000fe200078e02ff */
[----:B------:R-:W-:Y:S01]  /*0830*/  ISETP.GE.AND P1, PT, R25, 0x1, PT ;  /* 0x000000011900780c */ /* 0x000fe20003f26270 */
[----:B--2---:R-:W-:Y:S01]  /*0840*/  IMAD.WIDE.U32 R2, R45, R18, UR4 ;  /* 0x000000042d027e25 */ /* 0x004fe2000f8e0012 */
[----:B------:R-:W-:-:S02]  /*0850*/  LEA.HI.X R55, R4, R23, R55, 0x3, P4 ;  /* 0x0000001704377211 */ /* 0x000fc400020f1c37 */
[----:B------:R-:W-:Y:S01]  /*0860*/  SHF.R.S32.HI R4, RZ, 0x1f, R9 ;  /* 0x0000001fff047819 */ /* 0x000fe20000011409 */
[----:B------:R-:W-:Y:S01]  /*0870*/  IMAD R11, R45, R19, R3 ;  /* 0x000000132d0b7224 */ /* 0x000fe200078e0203 */
[----:B------:R-:W-:Y:S01]  /*0880*/  IADD3 R2, P4, PT, R9, R2, RZ ;  /* 0x0000000209027210 */ /* 0x000fe20007f9e0ff */
[----:B-1----:R-:W-:Y:S01]  /*0890*/  @P0 IMAD R5, R5, R14, RZ ;  /* 0x0000000e05050224 */ /* 0x002fe200078e02ff */
[C---:B------:R-:W-:Y:S02]  /*08a0*/  IADD3.X R9, PT, PT, R4.reuse, R17, RZ, P2, !PT ;  /* 0x0000001104097210 */ /* 0x040fe400017fe4ff */
[----:B------:R-:W-:Y:S02]  /*08b0*/  IADD3.X R3, PT, PT, R4, R13, RZ, P3, !PT ;  /* 0x0000000d04037210 */ /* 0x000fe40001ffe4ff */
[----:B------:R-:W-:Y:S02]  /*08c0*/  LEA R52, P2, R54, R52, 0x1 ;  /* 0x0000003436347211 */ /* 0x000fe400078408ff */
[----:B------:R-:W-:-:S02]  /*08d0*/  LEA R56, P3, R58, R56, 0x1 ;  /* 0x000000383a387211 */ /* 0x000fc400078608ff */
[----:B------:R-:W-:Y:S02]  /*08e0*/  CS2R R14, SRZ ;  /* 0x00000000000e7805 */ /* 0x000fe4000001ff00 */
[----:B------:R-:W-:Y:S01]  /*08f0*/  LEA.HI.X R54, R54, R53, R9, 0x1, P2 ;  /* 0x0000003536367211 */ /* 0x000fe200010f0c09 */
[----:B------:R-:W-:Y:S01]  /*0900*/  @P0 IMAD.WIDE R14, R5, 0x10, R6 ;  /* 0x00000010050e0825 */ /* 0x000fe200078e0206 */
[----:B------:R-:W-:Y:S02]  /*0910*/  LEA.HI.X R58, R58, R57, R3, 0x1, P3 ;  /* 0x000000393a3a7211 */ /* 0x000fe400018f0c03 */
[----:B------:R-:W-:Y:S01]  /*0920*/  IADD3.X R60, PT, PT, R4, R11, RZ, P4, !PT ;  /* 0x0000000b043c7210 */ /* 0x000fe200027fe4ff */
[----:B---3--:R-:W-:Y:S01]  /*0930*/  IMAD.WIDE.U32 R12, R45, R20, RZ ;  /* 0x000000142d0c7225 */ /* 0x008fe200078e00ff */
[----:B------:R-:W-:Y:S02]  /*0940*/  LEA R59, P0, R2, R26, 0x1 ;  /* 0x0000001a023b7211 */ /* 0x000fe400078008ff */
[----:B------:R-:W-:-:S02]  /*0950*/  LEA R61, P2, R62, R28, 0x1 ;  /* 0x0000001c3e3d7211 */ /* 0x000fc400078408ff */
        /* <DEDUP_REMOVED lines=65> */
.L_x_17906:
        /* <DEDUP_REMOVED lines=112> */
.L_x_17866:
[----:B------:R-:W-:Y:S05]  /*1470*/  BSYNC.RECONVERGENT B0 ;  /* 0x0000000000007941 */ /* 0x000fea0003800200 */
.L_x_17865:
        /* <DEDUP_REMOVED lines=32> */
.L_x_17868:
[----:B------:R-:W-:Y:S05]  /*1680*/  BSYNC.RECONVERGENT B0 ;  /* 0x0000000000007941 */ /* 0x000fea0003800200 */
.L_x_17867:
        /* <DEDUP_REMOVED lines=32> */
.L_x_17870:
[----:B------:R-:W-:Y:S05]  /*1890*/  BSYNC.RECONVERGENT B0 ;  /* 0x0000000000007941 */ /* 0x000fea0003800200 */
.L_x_17869:
        /* <DEDUP_REMOVED lines=32> */
.L_x_17872:
[----:B------:R-:W-:Y:S05]  /*1aa0*/  BSYNC.RECONVERGENT B0 ;  /* 0x0000000000007941 */ /* 0x000fea0003800200 */
.L_x_17871:
        /* <DEDUP_REMOVED lines=24> */
[C---:B0-----:R-:W-:Y:S01]  /*1c30*/  IADD3 R21, PT, PT, R18.reuse, 0x5, RZ ;  /* 0x0000000512157810 */ /* 0x041fe20007ffe0ff */
[----:B------:R-:W0:Y:S01]  /*1c40*/  LDC R121, c[0x0][0x388] ;  /* 0x0000e200ff797b82 */ /* 0x000e220000000800 */
[C---:B------:R-:W-:Y:S01]  /*1c50*/  IADD3 R23, PT, PT, R18.reuse, 0x6, RZ ;  /* 0x0000000612177810 */ /* 0x040fe20007ffe0ff */
[----:B------:R-:W-:Y:S01]  /*1c60*/  FADD.FTZ R110, R5, R5 ;  /* 0x00000005056e7221 */ /* 0x000fe20000010000 */
[----:B------:R-:W-:Y:S01]  /*1c70*/  IADD3 R25, PT, PT, R18, 0x7, RZ ;  /* 0x0000000712197810 */ /* 0x000fe20007ffe0ff */
[----:B------:R-:W-:Y:S01]  /*1c80*/  FADD.FTZ R115, R7, R7 ;  /* 0x0000000707737221 */ /* 0x000fe20000010000 */
[-C--:B------:R-:W-:Y:S01]  /*1c90*/  LEA.HI.SX32 R130, R21, R18.reuse, 0x1b ;  /* 0x0000001215827211 */ /* 0x080fe200078fdaff */
[----:B------:R-:W-:Y:S01]  /*1ca0*/  FADD.FTZ R112, R6, R6 ;  /* 0x0000000606707221 */ /* 0x000fe20000010000 */
[-C--:B------:R-:W-:Y:S01]  /*1cb0*/  LEA.HI.SX32 R131, R23, R18.reuse, 0x1b ;  /* 0x0000001217837211 */ /* 0x080fe200078fdaff */
[----:B------:R-:W1:Y:S01]  /*1cc0*/  LDC.64 R30, c[0x0][0x3a8] ;  /* 0x0000ea00ff1e7b82 */ /* 0x000e620000000a00 */
[----:B------:R-:W-:Y:S01]  /*1cd0*/  LEA.HI.SX32 R132, R25, R18, 0x1b ;  /* 0x0000001219847211 */ /* 0x000fe200078fdaff */
[----:B------:R-:W-:Y:S01]  /*1ce0*/  FADD.FTZ R114, R114, R114 ;  /* 0x0000007272727221 */ /* 0x000fe20000010000 */
[C---:B------:R-:W-:Y:S01]  /*1cf0*/  IADD3 R5, PT, PT, R18.reuse, 0x1, RZ ;  /* 0x0000000112057810 */ /* 0x040fe20007ffe0ff */
[----:B------:R-:W-:Y:S01]  /*1d00*/  FMUL.FTZ R117, R95, R98 ;  /* 0x000000625f757220 */ /* 0x000fe20000410000 */
[C---:B------:R-:W-:Y:S01]  /*1d10*/  IADD3 R7, PT, PT, R18.reuse, 0x2, RZ ;  /* 0x0000000212077810 */ /* 0x040fe20007ffe0ff */
[----:B------:R-:W-:Y:S01]  /*1d20*/  FMUL.FTZ R118, R97, R100 ;  /* 0x0000006461767220 */ /* 0x000fe20000410000 */
[----:B------:R-:W-:Y:S01]  /*1d30*/  LEA.HI.SX32 R125, R5, R18, 0x1b ;  /* 0x00000012057d7211 */ /* 0x000fe200078fdaff */
[----:B------:R-:W2:Y:S01]  /*1d40*/  LDC.64 R28, c[0x0][0x440] ;  /* 0x00011000ff1c7b82 */ /* 0x000ea20000000a00 */
[----:B------:R-:W-:Y:S01]  /*1d50*/  SHF.L.U32 R5, R81, 0x8, RZ ;  /* 0x0000000851057819 */ /* 0x000fe200000006ff */
[----:B------:R-:W-:Y:S01]  /*1d60*/  FMUL.FTZ R119, R105, R94 ;  /* 0x0000005e69777220 */ /* 0x000fe20000410000 */
[C---:B------:R-:W-:Y:S01]  /*1d70*/  IADD3 R17, PT, PT, R18.reuse, 0x3, RZ ;  /* 0x0000000312117810 */ /* 0x040fe20007ffe0ff */
[----:B------:R-:W-:Y:S01]  /*1d80*/  FMUL.FTZ R120, R107, R96 ;  /* 0x000000606b787220 */ /* 0x000fe20000410000 */
[----:B------:R-:W-:Y:S01]  /*1d90*/  IADD3 R19, PT, PT, R18, 0x4, RZ ;  /* 0x0000000412137810 */ /* 0x000fe20007ffe0ff */
[----:B------:R-:W3:Y:S01]  /*1da0*/  LDCU UR8, c[0x0][0x394] ;  /* 0x00007280ff0877ac */ /* 0x000ee20008000800 */
[----:B------:R-:W-:Y:S01]  /*1db0*/  LEA R123, R123, -R5, 0x1 ;  /* 0x800000057b7b7211 */ /* 0x000fe200078e08ff */
[----:B------:R-:W4:Y:S01]  /*1dc0*/  LDC.64 R26, c[0x0][0x3c0] ;  /* 0x0000f000ff1a7b82 */ /* 0x000f220000000a00 */
[-C--:B------:R-:W-:Y:S01]  /*1dd0*/  LEA.HI.SX32 R7, R7, R18.reuse, 0x1b ;  /* 0x0000001207077211 */ /* 0x080fe200078fdaff */
[----:B------:R-:W0:Y:S01]  /*1de0*/  LDCU UR9, c[0x0][0x38c] ;  /* 0x00007180ff0977ac */ /* 0x000e220008000800 */
[----:B------:R-:W-:-:S02]  /*1df0*/  LEA.HI.SX32 R17, R17, R18, 0x1b ;  /* 0x0000001211117211 */ /* 0x000fc400078fdaff */
[-C--:B------:R-:W-:Y:S01]  /*1e00*/  LEA.HI.SX32 R19, R19, R18.reuse, 0x1b ;  /* 0x0000001213137211 */ /* 0x080fe200078fdaff */
[----:B------:R-:W-:Y:S01]  /*1e10*/  UMOV UR4, URZ ;  /* 0x000000ff00047c82 */ /* 0x000fe20008000000 */
[----:B------:R-:W-:Y:S01]  /*1e20*/  LEA.HI.SX32 R122, R18, R18, 0x1b ;  /* 0x00000012127a7211 */ /* 0x000fe200078fdaff */
[----:B------:R-:W0:Y:S01]  /*1e30*/  LDC.64 R24, c[0x0][0x3e0] ;  /* 0x0000f800ff187b82 */ /* 0x000e220000000a00 */
[C---:B------:R-:W-:Y:S02]  /*1e40*/  ISETP.NE.AND P0, PT, R66.reuse, 0x1, PT ;  /* 0x000000014200780c */ /* 0x040fe40003f05270 */
[----:B------:R-:W-:Y:S02]  /*1e50*/  SHF.L.U32 R124, R66, 0x8, RZ ;  /* 0x00000008427c7819 */ /* 0x000fe400000006ff */
[----:B------:R-:W-:Y:S02]  /*1e60*/  IADD3 R18, P1, PT, R5, R50, RZ ;  /* 0x0000003205127210 */ /* 0x000fe40007f3e0ff */
[----:B------:R-:W-:Y:S01]  /*1e70*/  ISETP.GE.AND P2, PT, R78, R123, PT ;  /* 0x0000007b4e00720c */ /* 0x000fe20003f46270 */
[----:B------:R-:W0:Y:S01]  /*1e80*/  LDC.64 R22, c[0x0][0x4d0] ;  /* 0x00013400ff167b82 */ /* 0x000e220000000a00 */
[----:B------:R-:W-:-:S02]  /*1e90*/  LEA R129, R19, UR6, 0x1 ;  /* 0x0000000613817c11 */ /* 0x000fc4000f8e08ff */
[----:B------:R-:W-:Y:S02]  /*1ea0*/  IADD3 R116, PT, PT, R66, -0x2, RZ ;  /* 0xfffffffe42747810 */ /* 0x000fe40007ffe0ff */
[----:B------:R-:W-:Y:S02]  /*1eb0*/  MOV R104, RZ ;  /* 0x000000ff00687202 */ /* 0x000fe40000000f00 */
[----:B------:R-:W-:Y:S01]  /*1ec0*/  ISETP.EQ.AND P0, PT, R50, RZ, P0 ;  /* 0x000000ff3200720c */ /* 0x000fe20000702270 */
[----:B------:R-:W0:Y:S01]  /*1ed0*/  LDC.64 R20, c[0x0][0x4f0] ;  /* 0x00013c00ff147b82 */ /* 0x000e220000000a00 */
[----:B------:R-:W-:Y:S02]  /*1ee0*/  LEA R122, R122, UR6, 0x1 ;  /* 0x000000067a7a7c11 */ /* 0x000fe4000f8e08ff */
[----:B------:R-:W-:Y:S02]  /*1ef0*/  LOP3.LUT R124, R124, 0x100, RZ, 0xc0, !PT ;  /* 0x000001007c7c7812 */ /* 0x000fe400078ec0ff */
[----:B------:R-:W-:-:S02]  /*1f00*/  LOP3.LUT R170, R5, 0x100, RZ, 0xc0, !PT ;  /* 0x0000010005aa7812 */ /* 0x000fc400078ec0ff */
[----:B------:R-:W-:Y:S02]  /*1f10*/  IADD3 R126, PT, PT, R5, R50, RZ ;  /* 0x00000032057e7210 */ /* 0x000fe40007ffe0ff */
[----:B------:R-:W-:Y:S02]  /*1f20*/  LEA R125, R125, UR6, 0x1 ;  /* 0x000000067d7d7c11 */ /* 0x000fe4000f8e08ff */
[----:B------:R-:W-:Y:S02]  /*1f30*/  LEA R127, R7, UR6, 0x1 ;  /* 0x00000006077f7c11 */ /* 0x000fe4000f8e08ff */
[----:B------:R-:W-:Y:S02]  /*1f40*/  P2R R171, PR, RZ, 0x4 ;  /* 0x00000004ffab7803 */ /* 0x000fe40000000000 */
[----:B------:R-:W-:Y:S02]  /*1f50*/  LEA R128, R17, UR6, 0x1 ;  /* 0x0000000611807c11 */ /* 0x000fe4000f8e08ff */
[----:B------:R-:W-:-:S02]  /*1f60*/  LEA R130, R130, UR6, 0x1 ;  /* 0x0000000682827c11 */ /* 0x000fc4000f8e08ff */
[----:B------:R-:W-:Y:S02]  /*1f70*/  LEA R131, R131, UR6, 0x1 ;  /* 0x0000000683837c11 */ /* 0x000fe4000f8e08ff */
[----:B------:R-:W-:Y:S02]  /*1f80*/  LEA R132, R132, UR6, 0x1 ;  /* 0x0000000684847c11 */ /* 0x000fe4000f8e08ff */
[----:B-123--:R-:W-:-:S07]  /*1f90*/  LEA.HI.X.SX32 R19, R5, RZ, 0x1, P1 ;  /* 0x000000ff05137211 */ /* 0x00efce00008f0eff */
.L_x_17905:
[----:B------:R-:W-:Y:S01]  /*1fa0*/  HFMA2 R7, -RZ, RZ, 0, 0 ;  /* 0x00000000ff077431 */ /* 0x000fe200000001ff */
[----:B------:R-:W-:Y:S02]  /*1fb0*/  MOV R6, R78 ;  /* 0x0000004e00067202 */ /* 0x000fe40000000f00 */
[----:B0-----:R-:W-:Y:S02]  /*1fc0*/  MOV R4, R10 ;  /* 0x0000000a00047202 */ /* 0x001fe40000000f00 */
[----:B------:R-:W-:Y:S02]  /*1fd0*/  MOV R5, R57 ;  /* 0x0000003900057202 */ /* 0x000fe40000000f00 */
[----:B------:R-:W-:Y:S02]  /*1fe0*/  ISETP.NE.AND P5, PT, R171, RZ, PT ;  /* 0x000000ffab00720c */ /* 0x000fe40003fa5270 */
[----:B------:R-:W-:Y:S01]  /*1ff0*/  P2R R38, PR, RZ, 0x1 ;  /* 0x00000001ff267803 */ /* 0x000fe20000000000 */
[----:B----4-:R-:W-:Y:S01]  /*2000*/  IMAD.WIDE.U32 R32, R26, UR4, R6 ;  /* 0x000000041a207c25 */ /* 0x010fe2000f8e0006 */
[----:B------:R-:W-:-:S02]  /*2010*/  ISETP.GE.AND P0, PT, R80, R123, PT ;  /* 0x0000007b5000720c */ /* 0x000fc40003f06270 */
[----:B------:R-:W-:Y:S01]  /*2020*/  ISETP.GE.AND P4, PT, R84, R123, PT ;  /* 0x0000007b5400720c */ /* 0x000fe20003f86270 */
[----:B0-----:R-:W-:Y:S01]  /*2030*/  IMAD.WIDE.U32 R34, R24, UR4, R6 ;  /* 0x0000000418227c25 */ /* 0x001fe2000f8e0006 */
        /* <DEDUP_REMOVED lines=24> */
[----:B------:R-:W4:Y:S01]  /*21c0*/  @!P0 LDG.E.U16 R33, desc[UR16][R36.64+0x40] ;  /* 0x0000401024218981 */ /* 0x000f22000c1e1500 */
        /* <DEDUP_REMOVED lines=23> */
[----:B--2---:R-:W-:Y:S02]  /*2340*/  PRMT R39, RZ, 0x7610, R39 ;  /* 0x00007610ff277816 */ /* 0x004fe40000000027 */
        /* <DEDUP_REMOVED lines=9> */
[----:B-----5:R-:W-:Y:S01]  /*23e0*/  FMUL.FTZ R133, R16, 1.4426950216293334961 ;  /* 0x3fb8aa3b10857820 */ /* 0x020fe20000410000 */
[C---:B------:R-:W-:Y:S01]  /*23f0*/  FMUL.FTZ R6, R17.reuse, R98 ;  /* 0x0000006211067220 */ /* 0x040fe20000410000 */
[----:B------:R-:W-:Y:S01]  /*2400*/  FMUL.FTZ R32, R17, R100 ;  /* 0x0000006411207220 */ /* 0x000fe20000410000 */
[----:B------:R-:W1:Y:S02]  /*2410*/  LDS.U16 R135, [R122] ;  /* 0x000000007a877984 */ /* 0x000e640000000400 */
[----:B------:R-:W-:-:S02]  /*2420*/  FMUL.RZ R34, R6, 0.15915493667125701904 ;  /* 0x3e22f98306227820 */ /* 0x000fc4000040c000 */
[----:B------:R-:W5:Y:S01]  /*2430*/  LDS.U16 R136, [R125+0x2] ;  /* 0x000002007d887984 */ /* 0x000f620000000400 */
[C---:B0-----:R-:W-:Y:S01]  /*2440*/  FMUL.FTZ R4, R133.reuse, R100 ;  /* 0x0000006485047220 */ /* 0x041fe20000410000 */
[C---:B------:R-:W-:Y:S01]  /*2450*/  FMUL.FTZ R6, R133.reuse, R98 ;  /* 0x0000006285067220 */ /* 0x040fe20000410000 */
[----:B------:R-:W-:Y:S01]  /*2460*/  FMUL.RZ R36, R32, 0.15915493667125701904 ;  /* 0x3e22f98320247820 */ /* 0x000fe2000040c000 */
[----:B------:R-:W0:Y:S01]  /*2470*/  LDS.U16 R137, [R127+0x4] ;  /* 0x000004007f897984 */ /* 0x000e220000000400 */
[----:B------:R1:W-:Y:S01]  /*2480*/  MUFU.EX2 R134, R4 ;  /* 0x0000000400867308 */ /* 0x0003e20000000800 */
[----:B------:R-:W-:Y:S01]  /*2490*/  FMUL.FTZ R5, R133, R94 ;  /* 0x0000005e85057220 */ /* 0x000fe20000410000 */
[----:B------:R-:W-:Y:S01]  /*24a0*/  ISETP.NE.AND P0, PT, R38, RZ, PT ;  /* 0x000000ff2600720c */ /* 0x000fe20003f05270 */
[----:B------:R-:W0:Y:S04]  /*24b0*/  LDS.U16 R139, [R128+0x6] ;  /* 0x00000600808b7984 */ /* 0x000e280000000400 */
[----:B------:R-:W0:Y:S01]  /*24c0*/  LDS.U16 R138, [R129+0x8] ;  /* 0x00000800818a7984 */ /* 0x000e220000000400 */
[----:B-1----:R-:W-:-:S03]  /*24d0*/  FMUL.FTZ R4, R17, R96 ;  /* 0x0000006011047220 */ /* 0x002fc60000410000 */
[----:B------:R-:W1:Y:S01]  /*24e0*/  LDS.U16 R141, [R130+0xa] ;  /* 0x00000a00828d7984 */ /* 0x000e620000000400 */
[----:B------:R-:W-:Y:S01]  /*24f0*/  MUFU.EX2 R38, R6 ;  /* 0x0000000600267308 */ /* 0x000fe20000000800 */
[----:B------:R-:W-:Y:S02]  /*2500*/  FMUL.RZ R40, R4, 0.15915493667125701904 ;  /* 0x3e22f98304287820 */ /* 0x000fe4000040c000 */
[----:B------:R-:W1:Y:S04]  /*2510*/  LDS.U16 R143, [R131+0xc] ;  /* 0x00000c00838f7984 */ /* 0x000e680000000400 */
[----:B------:R-:W1:Y:S01]  /*2520*/  LDS.U16 R145, [R132+0xe] ;  /* 0x00000e0084917984 */ /* 0x000e620000000400 */
[----:B------:R-:W-:Y:S01]  /*2530*/  MUFU.SIN R149, R34 ;  /* 0x0000002200957308 */ /* 0x000fe20000000400 */
[----:B------:R-:W0:Y:S07]  /*2540*/  S2UR UR7, SR_CgaCtaId ;  /* 0x00000000000779c3 */ /* 0x000e2e0000008800 */
[----:B------:R-:W-:Y:S08]  /*2550*/  MUFU.COS R151, R34 ;  /* 0x0000002200977308 */ /* 0x000ff00000000000 */
[----:B------:R-:W-:Y:S08]  /*2560*/  MUFU.SIN R153, R36 ;  /* 0x0000002400997308 */ /* 0x000ff00000000400 */
[----:B------:R-:W1:Y:S08]  /*2570*/  MUFU.COS R155, R36 ;  /* 0x00000024009b7308 */ /* 0x000e700000000000 */
[----:B------:R-:W-:Y:S01]  /*2580*/  MUFU.EX2 R142, R5 ;  /* 0x00000005008e7308 */ /* 0x000fe20000000800 */
[----:B------:R-:W-:Y:S01]  /*2590*/  FMUL.FTZ R133, R133, R96 ;  /* 0x0000006085857220 */ /* 0x000fe20000410000 */
[----:B------:R-:W-:-:S04]  /*25a0*/  FMUL.FTZ R32, R17, R94 ;  /* 0x0000005e11207220 */ /* 0x000fc80000410000 */
[----:B------:R-:W-:Y:S02]  /*25b0*/  FMUL.RZ R32, R32, 0.15915493667125701904 ;  /* 0x3e22f98320207820 */ /* 0x000fe4000040c000 */
[----:B------:R-:W-:Y:S01]  /*25c0*/  MUFU.EX2 R146, R133 ;  /* 0x0000008500927308 */ /* 0x000fe20000000800 */
[----:B------:R-:W-:Y:S01]  /*25d0*/  ISETP.NE.AND P1, PT, R50, RZ, PT ;  /* 0x000000ff3200720c */ /* 0x000fe20003f25270 */
[----:B------:R-:W-:Y:S02]  /*25e0*/  UMOV UR6, 0x400 ;  /* 0x0000040000067882 */ /* 0x000fe40000000000 */
[----:B0-----:R-:W-:-:S04]  /*25f0*/  ULEA UR6, UR7, UR6, 0x18 ;  /* 0x0000000607067291 */ /* 0x001fc8000f8ec0ff */
[----:B------:R-:W-:Y:S01]  /*2600*/  MUFU.SIN R157, R32 ;  /* 0x00000020009d7308 */ /* 0x000fe20000000400 */
[----:B------:R-:W-:-:S07]  /*2610*/  ISETP.NE.AND P2, PT, R50, 0x1f, PT ;  /* 0x0000001f3200780c */ /* 0x000fce0003f45270 */
[----:B------:R0:W5:Y:S02]  /*2620*/  MUFU.COS R159, R32 ;  /* 0x00000020009f7308 */ /* 0x0001640000000000 */
[----:B0-----:R-:W-:Y:S01]  /*2630*/  IADD3 R32, PT, PT, R170, UR4, RZ ;  /* 0x00000004aa207c10 */ /* 0x001fe2000fffe0ff */
[----:B------:R-:W-:Y:S01]  /*2640*/  BSSY.RECONVERGENT B0, `(.L_x_17874) ;  /* 0x0000042000007945 */ /* 0x000fe20003800200 */
[C---:B-1----:R-:W-:Y:S01]  /*2650*/  FMUL.FTZ R133, R134.reuse, R155 ;  /* 0x0000009b86857220 */ /* 0x042fe20000410000 */
[----:B------:R-:W-:Y:S01]  /*2660*/  FMUL.FTZ R134, R134, R153 ;  /* 0x0000009986867220 */ /* 0x000fe20000410000 */
[----:B------:R-:W-:Y:S02]  /*2670*/  HADD2.F32 R135, -RZ, R135.H0_H0 ;  /* 0x20000087ff877230 */ /* 0x000fe40000004100 */
[----:B-----5:R-:W-:Y:S02]  /*2680*/  HADD2.F32 R136, -RZ, R136.H0_H0 ;  /* 0x20000088ff887230 */ /* 0x020fe40000004100 */
[C---:B------:R-:W-:Y:S01]  /*2690*/  FMUL.FTZ R140, R142.reuse, R159 ;  /* 0x0000009f8e8c7220 */ /* 0x040fe20000410000 */
[----:B------:R-:W-:Y:S01]  /*26a0*/  FMUL.FTZ R142, R142, R157 ;  /* 0x0000009d8e8e7220 */ /* 0x000fe20000410000 */
[----:B------:R-:W-:-:S02]  /*26b0*/  HADD2.F32 R137, -RZ, R137.H0_H0 ;  /* 0x20000089ff897230 */ /* 0x000fc40000004100 */
        /* <DEDUP_REMOVED lines=9> */
[----:B----4-:R-:W-:Y:S04]  /*2750*/  STS.U16 [R92+0x35a], R39 ;  /* 0x00035a275c007388 */ /* 0x010fe80000000400 */
[----:B------:R1:W-:Y:S04]  /*2760*/  STS.U16 [R92+0x39c], R41 ;  /* 0x00039c295c007388 */ /* 0x0003e80000000400 */
[----:B------:R-:W-:Y:S04]  /*2770*/  STS.U16 [R92+0x210], R7 ;  /* 0x000210075c007388 */ /* 0x000fe80000000400 */
[----:B------:R-:W-:Y:S01]  /*2780*/  STS.U16 [R92+0x3de], R43 ;  /* 0x0003de2b5c007388 */ /* 0x000fe20000000400 */
[----:B------:R-:W-:-:S03]  /*2790*/  NOP ;  /* 0x0000000000007918 */ /* 0x000fc60000000000 */
[----:B------:R-:W-:Y:S04]  /*27a0*/  LDS.U16 R4, [R122+0x210] ;  /* 0x000210007a047984 */ /* 0x000fe80000000400 */
[----:B------:R-:W2:Y:S04]  /*27b0*/  LDS.U16 R6, [R127+0x214] ;  /* 0x000214007f067984 */ /* 0x000ea80000000400 */
[----:B------:R-:W3:Y:S04]  /*27c0*/  LDS.U16 R5, [R125+0x212] ;  /* 0x000212007d057984 */ /* 0x000ee80000000400 */
[----:B------:R-:W-:Y:S04]  /*27d0*/  LDS.U16 R34, [R128+0x216] ;  /* 0x0002160080227984 */ /* 0x000fe80000000400 */
[----:B------:R-:W4:Y:S04]  /*27e0*/  LDS.U16 R35, [R129+0x218] ;  /* 0x0002180081237984 */ /* 0x000f280000000400 */
[----:B------:R-:W5:Y:S04]  /*27f0*/  LDS.U16 R36, [R130+0x21a] ;  /* 0x00021a0082247984 */ /* 0x000f680000000400 */
[----:B------:R-:W5:Y:S04]  /*2800*/  LDS.U16 R7, [R131+0x21c] ;  /* 0x00021c0083077984 */ /* 0x000f680000000400 */
[----:B------:R-:W5:Y:S01]  /*2810*/  LDS.U16 R37, [R132+0x21e] ;  /* 0x00021e0084257984 */ /* 0x000f620000000400 */
[----:B0-----:R-:W0:Y:S08]  /*2820*/  MUFU.COS R147, R40 ;  /* 0x0000002800937308 */ /* 0x001e300000000000 */
[----:B-1----:R-:W1:Y:S01]  /*2830*/  MUFU.SIN R41, R40 ;  /* 0x0000002800297308 */ /* 0x002e620000000400 */
[----:B------:R-:W-:Y:S01]  /*2840*/  SEL R39, R32, R67, !P1 ;  /* 0x0000004320277207 */ /* 0x000fe20004800000 */
[C---:B------:R-:W-:Y:S01]  /*2850*/  FMUL.FTZ R32, R38.reuse, R151 ;  /* 0x0000009726207220 */ /* 0x040fe20000410000 */
[----:B------:R-:W-:-:S02]  /*2860*/  FMUL.FTZ R33, R38, R149 ;  /* 0x0000009526217220 */ /* 0x000fc40000410000 */
[----:B------:R-:W-:Y:S01]  /*2870*/  LEA R39, R39, UR6, 0x3 ;  /* 0x0000000627277c11 */ /* 0x000fe2000f8e18ff */
[----:B--2---:R-:W-:Y:S02]  /*2880*/  HADD2.F32 R149, -RZ, R6.H0_H0 ;  /* 0x20000006ff957230 */ /* 0x004fe40000004100 */
[C---:B0-----:R-:W-:Y:S02]  /*2890*/  FMUL.FTZ R144, R146.reuse, R147 ;  /* 0x0000009392907220 */ /* 0x041fe40000410000 */
[----:B------:R0:W-:Y:S01]  /*28a0*/  STS.64 [R39+0x10b0], R32 ;  /* 0x0010b02027007388 */ /* 0x0001e20000000a00 */
[----:B------:R-:W-:Y:S02]  /*28b0*/  HADD2.F32 R147, -RZ, R4.H0_H0 ;  /* 0x20000004ff937230 */ /* 0x000fe40000004100 */
[----:B---3--:R-:W-:Y:S02]  /*28c0*/  HADD2.F32 R5, -RZ, R5.H0_H0 ;  /* 0x20000005ff057230 */ /* 0x008fe40000004100 */
[----:B-1----:R-:W-:Y:S01]  /*28d0*/  FMUL.FTZ R146, R146, R41 ;  /* 0x0000002992927220 */ /* 0x002fe20000410000 */
[----:B----4-:R-:W-:-:S02]  /*28e0*/  HADD2.F32 R35, -RZ, R35.H0_H0 ;  /* 0x20000023ff237230 */ /* 0x010fc40000004100 */
[----:B0-----:R-:W-:Y:S02]  /*28f0*/  HADD2.F32 R39, -RZ, R34.H0_H0 ;  /* 0x20000022ff277230 */ /* 0x001fe40000004100 */
[----:B-----5:R-:W-:Y:S02]  /*2900*/  HADD2.F32 R41, -RZ, R36.H0_H0 ;  /* 0x20000024ff297230 */ /* 0x020fe40000004100 */
[----:B------:R-:W-:Y:S02]  /*2910*/  HADD2.F32 R4, -RZ, R7.H0_H0 ;  /* 0x20000007ff047230 */ /* 0x000fe40000004100 */
[----:B------:R-:W-:Y:S02]  /*2920*/  HADD2.F32 R6, -RZ, R37.H0_H0 ;  /* 0x20000025ff067230 */ /* 0x000fe40000004100 */
        /* <DEDUP_REMOVED lines=18> */
.L_x_17875:
[----:B------:R0:W1:Y:S02]  /*2a50*/  LDS.64 R34, [R65+UR5+0x20b8] ;  /* 0x0020b80541227984 */ /* 0x0000640008000a00 */
.L_x_17876:
[----:B------:R-:W-:Y:S05]  /*2a60*/  BSYNC.RECONVERGENT B0 ;  /* 0x0000000000007941 */ /* 0x000fea0003800200 */
.L_x_17874:
        /* <DEDUP_REMOVED lines=19> */
[----:B------:R-:W-:Y:S01]  /*2ba0*/  ISETP.GE.AND P2, PT, R93, 0x1, PT ;  /* 0x000000015d00780c */ /* 0x000fe20003f46270 */
[----:B-1-3--:R-:W-:Y:S01]  /*2bb0*/  FMUL.FTZ R161, R144, R35 ;  /* 0x0000002390a17220 */ /* 0x00afe20000410000 */
[C---:B--2---:R-:W-:Y:S01]  /*2bc0*/  FFMA.FTZ R5, R97.reuse, R156, R38 ;  /* 0x0000009c61057223 */ /* 0x044fe20000010026 */
[----:B------:R-:W-:Y:S01]  /*2bd0*/  FFMA.FTZ R7, R97, R160, R7 ;  /* 0x000000a061077223 */ /* 0x000fe20000010007 */
[C---:B------:R-:W-:Y:S01]  /*2be0*/  FMUL.FTZ R166, R146.reuse, R153 ;  /* 0x0000009992a67220 */ /* 0x040fe20000410000 */
[----:B------:R-:W-:Y:S01]  /*2bf0*/  FFMA.FTZ R161, -R146, R34, -R161 ;  /* 0x0000002292a17223 */ /* 0x000fe200000109a1 */
[C---:B------:R-:W-:Y:S01]  /*2c00*/  FMUL.FTZ R39, R142.reuse, R5 ;  /* 0x000000058e277220 */ /* 0x040fe20000410000 */
[----:B------:R-:W-:Y:S01]  /*2c10*/  FMUL.FTZ R6, R142, R7 ;  /* 0x000000078e067220 */ /* 0x000fe20000410000 */
[----:B------:R-:W-:Y:S01]  /*2c20*/  FFMA.FTZ R163, R144, R155, -R166 ;  /* 0x0000009b90a37223 */ /* 0x000fe200000108a6 */
[----:B------:R-:W-:Y:S01]  /*2c30*/  FMUL.FTZ R165, R142, R161 ;  /* 0x000000a18ea57220 */ /* 0x000fe20000410000 */
[C---:B------:R-:W-:Y:S01]  /*2c40*/  FFMA.FTZ R4, R140.reuse, R7, -R39 ;  /* 0x000000078c047223 */ /* 0x040fe20000010827 */
[----:B------:R-:W-:Y:S01]  /*2c50*/  FFMA.FTZ R5, R140, R5, R6 ;  /* 0x000000058c057223 */ /* 0x000fe20000010006 */
[----:B------:R-:W-:Y:S01]  /*2c60*/  ISETP.GE.AND P3, PT, R93, 0x10, PT ;  /* 0x000000105d00780c */ /* 0x000fe20003f66270 */
[----:B------:R-:W-:Y:S01]  /*2c70*/  ULEA UR7, UR4, UR6, 0x4 ;  /* 0x0000000604077291 */ /* 0x000fe2000f8e20ff */
[C---:B------:R-:W-:Y:S01]  /*2c80*/  FFMA.FTZ R7, R105.reuse, R162, R4 ;  /* 0x000000a269077223 */ /* 0x040fe20000010004 */
[----:B------:R-:W-:Y:S01]  /*2c90*/  FFMA.FTZ R5, R105, R164, R5 ;  /* 0x000000a469057223 */ /* 0x000fe20000010005 */
[C---:B------:R-:W-:Y:S01]  /*2ca0*/  ISETP.NE.AND P6, PT, R169.reuse, 0x1f, PT ;  /* 0x0000001fa900780c */ /* 0x040fe20003fc5270 */
[----:B------:R-:W-:Y:S01]  /*2cb0*/  BSSY.RECONVERGENT B0, `(.L_x_17877) ;  /* 0x0000094000007945 */ /* 0x000fe20003800200 */
[C---:B------:R-:W-:Y:S01]  /*2cc0*/  FMUL.FTZ R39, R146.reuse, R7 ;  /* 0x0000000792277220 */ /* 0x040fe20000410000 */
[----:B------:R-:W-:Y:S01]  /*2cd0*/  FMUL.FTZ R4, R146, R5 ;  /* 0x0000000592047220 */ /* 0x000fe20000410000 */
[----:B------:R-:W-:-:S02]  /*2ce0*/  ISETP.GT.U32.AND P4, PT, R169, 0x17, PT ;  /* 0x00000017a900780c */ /* 0x000fc40003f84070 */
[C---:B------:R-:W-:Y:S01]  /*2cf0*/  FFMA.FTZ R38, R144.reuse, R5, R39 ;  /* 0x0000000590267223 */ /* 0x040fe20000010027 */
[----:B------:R-:W-:Y:S01]  /*2d00*/  FFMA.FTZ R39, R144, R7, -R4 ;  /* 0x0000000790277223 */ /* 0x000fe20000010804 */
[CC--:B------:R-:W-:Y:S01]  /*2d10*/  FMUL.FTZ R4, R32.reuse, R134.reuse ;  /* 0x0000008620047220 */ /* 0x0c0fe20000410000 */
[----:B------:R-:W-:Y:S01]  /*2d20*/  FMUL.FTZ R5, R33, R134 ;  /* 0x0000008621057220 */ /* 0x000fe20000410000 */
        /* <DEDUP_REMOVED lines=47> */
[CC--:B-1----:R-:W-:Y:S01]  /*3020*/  FMUL.FTZ R7, R41.reuse, R43.reuse ;  /* 0x0000002b29077220 */ /* 0x0c2fe20000410000 */
[----:B------:R-:W-:Y:S01]  /*3030*/  FMUL.FTZ R6, R40, R43 ;  /* 0x0000002b28067220 */ /* 0x000fe20000410000 */
[----:B------:R-:W-:Y:S02]  /*3040*/  FMUL.FTZ R43, R146, R35 ;  /* 0x00000023922b7220 */ /* 0x000fe40000410000 */
[-C--:B--2---:R-:W-:Y:S01]  /*3050*/  FFMA.FTZ R7, R40, R42.reuse, R7 ;  /* 0x0000002a28077223 */ /* 0x084fe20000010007 */
[----:B------:R-:W-:Y:S01]  /*3060*/  FFMA.FTZ R6, R41, R42, -R6 ;  /* 0x0000002a29067223 */ /* 0x000fe20000010806 */
[----:B------:R-:W-:-:S02]  /*3070*/  FFMA.FTZ R43, R144, R34, -R43 ;  /* 0x00000022902b7223 */ /* 0x000fc4000001082b */
[----:B------:R-:W-:Y:S01]  /*3080*/  @P2 FADD.FTZ R38, R38, R7 ;  /* 0x0000000726262221 */ /* 0x000fe20000010000 */
[----:B------:R-:W-:Y:S01]  /*3090*/  @P2 FADD.FTZ R39, R39, R6 ;  /* 0x0000000627272221 */ /* 0x000fe20000010000 */
[CC--:B---3--:R-:W-:Y:S01]  /*30a0*/  FMUL.FTZ R7, R41.reuse, R5.reuse ;  /* 0x0000000529077220 */ /* 0x0c8fe20000410000 */
[----:B------:R-:W-:Y:S01]  /*30b0*/  FMUL.FTZ R6, R40, R5 ;  /* 0x0000000528067220 */ /* 0x000fe20000410000 */
[----:B------:R-:W-:Y:S01]  /*30c0*/  FFMA.FTZ R167, R140, R43, R165 ;  /* 0x0000002b8ca77223 */ /* 0x000fe200000100a5 */
[----:B------:R-:W1:Y:S01]  /*30d0*/  SHFL.UP PT, R42, R38, 0x8, RZ ;  /* 0x05000000262a7989 */ /* 0x000e6200000e00ff */
[-C--:B-----5:R-:W-:Y:S01]  /*30e0*/  @P2 FFMA.FTZ R40, R40, R4.reuse, R7 ;  /* 0x0000000428282223 */ /* 0x0a0fe20000010007 */
[----:B------:R-:W-:Y:S01]  /*30f0*/  @P2 FFMA.FTZ R41, R41, R4, -R6 ;  /* 0x0000000429292223 */ /* 0x000fe20000010806 */
[----:B------:R-:W-:Y:S01]  /*3100*/  FMUL.FTZ R6, R146, R155 ;  /* 0x0000009b92067220 */ /* 0x000fe20000410000 */
[----:B------:R-:W2:Y:S01]  /*3110*/  SHFL.UP PT, R7, R39, 0x8, RZ ;  /* 0x0500000027077989 */ /* 0x000ea200000e00ff */
[----:B------:R-:W-:Y:S01]  /*3120*/  ISETP.GE.AND P2, PT, R93, 0x8, PT ;  /* 0x000000085d00780c */ /* 0x000fe20003f46270 */
[----:B------:R-:W-:Y:S01]  /*3130*/  FMUL.FTZ R173, R142, R43 ;  /* 0x0000002b8ead7220 */ /* 0x000fe20000410000 */
[----:B------:R-:W-:Y:S01]  /*3140*/  FFMA.FTZ R6, R144, R153, R6 ;  /* 0x0000009990067223 */ /* 0x000fe20000010006 */
[----:B------:R-:W3:Y:S01]  /*3150*/  SHFL.UP PT, R5, R40, 0x8, RZ ;  /* 0x0500000028057989 */ /* 0x000ee200000e00ff */
[----:B------:R-:W-:Y:S01]  /*3160*/  FADD.FTZ R165, R152, R163 ;  /* 0x000000a398a57221 */ /* 0x000fe20000010000 */
[----:B------:R-:W-:Y:S01]  /*3170*/  FFMA.FTZ R173, R140, R161, -R173 ;  /* 0x000000a18cad7223 */ /* 0x000fe200000108ad */
[----:B------:R-:W-:Y:S01]  /*3180*/  FADD.FTZ R163, R151, R6 ;  /* 0x0000000697a37221 */ /* 0x000fe20000010000 */
[----:B------:R-:W5:Y:S01]  /*3190*/  SHFL.UP PT, R4, R41, 0x8, RZ ;  /* 0x0500000029047989 */ /* 0x000f6200000e00ff */
[----:B------:R-:W-:Y:S01]  /*31a0*/  FMUL.FTZ R166, R142, R165 ;  /* 0x000000a58ea67220 */ /* 0x000fe20000410000 */
[C---:B------:R-:W-:Y:S01]  /*31b0*/  FMUL.FTZ R174, R134.reuse, R173 ;  /* 0x000000ad86ae7220 */ /* 0x040fe20000410000 */
[----:B------:R-:W-:-:S02]  /*31c0*/  FMUL.FTZ R176, R134, R167 ;  /* 0x000000a786b07220 */ /* 0x000fc40000410000 */
[-C--:B------:R-:W-:Y:S01]  /*31d0*/  FFMA.FTZ R168, R140, R163.reuse, R166 ;  /* 0x000000a38ca87223 */ /* 0x080fe200000100a6 */
[----:B------:R-:W-:Y:S01]  /*31e0*/  FMUL.FTZ R163, R142, R163 ;  /* 0x000000a38ea37220 */ /* 0x000fe20000410000 */
[----:B------:R-:W-:Y:S02]  /*31f0*/  FFMA.FTZ R161, R133, R167, R174 ;  /* 0x000000a785a17223 */ /* 0x000fe400000100ae */
[----:B------:R-:W-:Y:S01]  /*3200*/  FADD.FTZ R168, R149, R168 ;  /* 0x000000a895a87221 */ /* 0x000fe20000010000 */
[----:B------:R-:W-:Y:S01]  /*3210*/  FFMA.FTZ R163, R140, R165, -R163 ;  /* 0x000000a58ca37223 */ /* 0x000fe200000108a3 */
[CC--:B-1----:R-:W-:Y:S01]  /*3220*/  FMUL.FTZ R43, R41.reuse, R42.reuse ;  /* 0x0000002a292b7220 */ /* 0x0c2fe20000410000 */
[----:B------:R-:W-:Y:S02]  /*3230*/  FMUL.FTZ R6, R40, R42 ;  /* 0x0000002a28067220 */ /* 0x000fe40000410000 */
[----:B------:R-:W-:Y:S01]  /*3240*/  FADD.FTZ R172, R150, R163 ;  /* 0x000000a396ac7221 */ /* 0x000fe20000010000 */
[----:B------:R-:W-:Y:S01]  /*3250*/  FMUL.FTZ R177, R134, R168 ;  /* 0x000000a886b17220 */ /* 0x000fe20000410000 */
[-C--:B--2---:R-:W-:Y:S01]  /*3260*/  FFMA.FTZ R43, R40, R7.reuse, R43 ;  /* 0x00000007282b7223 */ /* 0x084fe2000001002b */
[----:B------:R-:W-:Y:S01]  /*3270*/  FFMA.FTZ R42, R41, R7, -R6 ;  /* 0x00000007292a7223 */ /* 0x000fe20000010806 */
[----:B------:R-:W-:Y:S01]  /*3280*/  FMUL.FTZ R175, R134, R172 ;  /* 0x000000ac86af7220 */ /* 0x000fe20000410000 */
[----:B------:R-:W-:Y:S01]  /*3290*/  FFMA.FTZ R163, R133, R173, -R176 ;  /* 0x000000ad85a37223 */ /* 0x000fe200000108b0 */
[-C--:B---3--:R-:W-:Y:S01]  /*32a0*/  FMUL.FTZ R7, R41, R5.reuse ;  /* 0x0000000529077220 */ /* 0x088fe20000410000 */
[----:B------:R-:W-:Y:S01]  /*32b0*/  @P2 FADD.FTZ R38, R38, R43 ;  /* 0x0000002b26262221 */ /* 0x000fe20000010000 */
[C---:B------:R-:W-:Y:S01]  /*32c0*/  FMUL.FTZ R6, R40.reuse, R5 ;  /* 0x0000000528067220 */ /* 0x040fe20000410000 */
[----:B------:R-:W-:Y:S01]  /*32d0*/  @P2 FADD.FTZ R39, R39, R42 ;  /* 0x0000002a27272221 */ /* 0x000fe20000010000 */
[----:B-----5:R-:W-:Y:S01]  /*32e0*/  @P2 FFMA.FTZ R40, R40, R4, R7 ;  /* 0x0000000428282223 */ /* 0x020fe20000010007 */
[----:B------:R-:W-:Y:S01]  /*32f0*/  FFMA.FTZ R174, R133, R168, R175 ;  /* 0x000000a885ae7223 */ /* 0x000fe200000100af */
[----:B------:R-:W1:Y:S01]  /*3300*/  SHFL.UP PT, R166, R38, 0x10, RZ ;  /* 0x0600000026a67989 */ /* 0x000e6200000e00ff */
[----:B------:R-:W-:Y:S01]  /*3310*/  @P2 FFMA.FTZ R41, R41, R4, -R6 ;  /* 0x0000000429292223 */ /* 0x000fe20000010806 */
[----:B------:R-:W-:Y:S01]  /*3320*/  ISETP.GE.AND P2, PT, R66, UR8, PT ;  /* 0x0000000842007c0c */ /* 0x000fe2000bf46270 */
[----:B------:R-:W-:Y:S01]  /*3330*/  FFMA.FTZ R177, R133, R172, -R177 ;  /* 0x000000ac85b17223 */ /* 0x000fe200000108b1 */
[----:B------:R-:W2:Y:S01]  /*3340*/  SHFL.UP PT, R43, R40, 0x10, RZ ;  /* 0x06000000282b7989 */ /* 0x000ea200000e00ff */
[----:B------:R-:W-:Y:S01]  /*3350*/  HFMA2 R4, -RZ, RZ, 1.875, 0 ;  /* 0x3f800000ff047431 */ /* 0x000fe200000001ff */
[----:B------:R-:W-:-:S02]  /*3360*/  ISETP.NE.OR P2, PT, R50, RZ, P2 ;  /* 0x000000ff3200720c */ /* 0x000fc40001745670 */
[----:B------:R-:W-:Y:S01]  /*3370*/  CS2R R6, SRZ ;  /* 0x0000000000067805 */ /* 0x000fe2000001ff00 */
[----:B------:R-:W3:Y:S01]  /*3380*/  SHFL.UP PT, R165, R39, 0x10, RZ ;  /* 0x0600000027a57989 */ /* 0x000ee200000e00ff */
[----:B------:R-:W-:-:S03]  /*3390*/  MOV R5, RZ ;  /* 0x000000ff00057202 */ /* 0x000fc60000000f00 */
[----:B------:R-:W5:Y:S06]  /*33a0*/  SHFL.UP PT, R42, R41, 0x10, RZ ;  /* 0x06000000292a7989 */ /* 0x000f6c00000e00ff */
[----:B------:R-:W0:Y:S01]  /*33b0*/  @!P2 LDS.128 R4, [UR7+0x21b0] ;  /* 0x0021b007ff04a984 */ /* 0x000e220008000c00 */
[----:B------:R-:W-:Y:S01]  /*33c0*/  ISETP.GT.U32.AND P2, PT, R169, 0x1d, PT ;  /* 0x0000001da900780c */ /* 0x000fe20003f44070 */
[CC--:B-1----:R-:W-:Y:S01]  /*33d0*/  FMUL.FTZ R168, R40.reuse, R166.reuse ;  /* 0x000000a628a87220 */ /* 0x0c2fe20000410000 */
[----:B------:R-:W-:Y:S01]  /*33e0*/  FMUL.FTZ R173, R41, R166 ;  /* 0x000000a629ad7220 */ /* 0x000fe20000410000 */
[----:B------:R-:W-:Y:S01]  /*33f0*/  FADD.FTZ R166, R147, R174 ;  /* 0x000000ae93a67221 */ /* 0x000fe20000010000 */
        /* <DEDUP_REMOVED lines=9> */
[----:B------:R1:W2:Y:S01]  /*3490*/  SHFL.DOWN PT, R43, R161, 0x1, 0x1f ;  /* 0x08201f00a12b7f89 */ /* 0x0002a200000e0000 */
[----:B------:R-:W-:-:S03]  /*34a0*/  ISETP.GT.U32.AND P3, PT, R169, 0x1b, PT ;  /* 0x0000001ba900780c */ /* 0x000fc60003f64070 */
[----:B------:R1:W3:Y:S04]  /*34b0*/  SHFL.DOWN PT, R42, R163, 0x1, 0x1f ;  /* 0x08201f00a32a7f89 */ /* 0x0002e800000e0000 */
[----:B------:R1:W0:Y:S04]  /*34c0*/  SHFL.DOWN PT, R173, R166, 0x1, 0x1f ;  /* 0x08201f00a6ad7f89 */ /* 0x00022800000e0000 */
[----:B------:R1:W0:Y:S04]  /*34d0*/  SHFL.DOWN PT, R174, R165, 0x1, 0x1f ;  /* 0x08201f00a5ae7f89 */ /* 0x00022800000e0000 */
[----:B------:R-:W0:Y:S04]  /*34e0*/  SHFL.UP PT, R41, R41, 0x1, RZ ;  /* 0x0420000029297989 */ /* 0x000e2800000e00ff */
[----:B------:R-:W0:Y:S04]  /*34f0*/  SHFL.UP PT, R40, R40, 0x1, RZ ;  /* 0x0420000028287989 */ /* 0x000e2800000e00ff */
[----:B------:R-:W0:Y:S04]  /*3500*/  SHFL.UP PT, R39, R39, 0x1, RZ ;  /* 0x0420000027277989 */ /* 0x000e2800000e00ff */
[----:B------:R-:W0:Y:S04]  /*3510*/  SHFL.UP PT, R38, R38, 0x1, RZ ;  /* 0x0420000026267989 */ /* 0x000e2800000e00ff */
[----:B----4-:R1:W4:Y:S04]  /*3520*/  SHFL.IDX PT, R167, R36, RZ, 0x1f ;  /* 0x00001fff24a77589 */ /* 0x01032800000e0000 */
[----:B------:R1:W0:Y:S01]  /*3530*/  SHFL.IDX PT, R168, R37, RZ, 0x1f ;  /* 0x00001fff25a87589 */ /* 0x00022200000e0000 */
        /* <DEDUP_REMOVED lines=11> */
.L_x_17878:
[----:B------:R-:W-:Y:S05]  /*35f0*/  BSYNC.RECONVERGENT B0 ;  /* 0x0000000000007941 */ /* 0x000fea0003800200 */
.L_x_17877:
[----:B------:R2:W3:Y:S01]  /*3600*/  SHFL.DOWN PT, R43, R161, 0x2, 0x1f ;  /* 0x08401f00a12b7f89 */ /* 0x0004e200000e0000 */
        /* <DEDUP_REMOVED lines=15> */
.L_x_17880:
[----:B------:R-:W-:Y:S05]  /*3700*/  BSYNC.RECONVERGENT B0 ;  /* 0x0000000000007941 */ /* 0x000fea0003800200 */
.L_x_17879:
[----:B---3--:R3:W2:Y:S01]  /*3710*/  SHFL.DOWN PT, R43, R161, 0x4, 0x1f ;  /* 0x08801f00a12b7f89 */ /* 0x0086a200000e0000 */
[----:B------:R-:W-:Y:S03]  /*3720*/  BSSY.RECONVERGENT B0, `(.L_x_17881) ;  /* 0x000000f000007945 */ /* 0x000fe60003800200 */
[----:B-1----:R3:W1:Y:S04]  /*3730*/  SHFL.DOWN PT, R42, R163, 0x4, 0x1f ;  /* 0x08801f00a32a7f89 */ /* 0x00266800000e0000 */
        /* <DEDUP_REMOVED lines=13> */
.L_x_17882:
[----:B------:R-:W-:Y:S05]  /*3810*/  BSYNC.RECONVERGENT B0 ;  /* 0x0000000000007941 */ /* 0x000fea0003800200 */
.L_x_17881:
[----:B--2---:R2:W1:Y:S01]  /*3820*/  SHFL.DOWN PT, R43, R161, 0x8, 0x1f ;  /* 0x09001f00a12b7f89 */ /* 0x00446200000e0000 */
[----:B------:R-:W-:Y:S01]  /*3830*/  BSSY.RECONVERGENT B0, `(.L_x_17883) ;  /* 0x0000010000007945 */ /* 0x000fe20003800200 */
[----:B------:R-:W-:Y:S02]  /*3840*/  FMUL.FTZ R36, R40, R168 ;  /* 0x000000a828247220 */ /* 0x000fe40000410000 */
        /* <DEDUP_REMOVED lines=14> */
.L_x_17884:
[----:B------:R-:W-:Y:S05]  /*3930*/  BSYNC.RECONVERGENT B0 ;  /* 0x0000000000007941 */ /* 0x000fea0003800200 */
.L_x_17883:
[----:B0-----:R0:W0:Y:S01]  /*3940*/  SHFL.DOWN PT, R173, R161, 0x10, 0x1f ;  /* 0x0a001f00a1ad7f89 */ /* 0x00102200000e0000 */
[----:B------:R-:W-:Y:S01]  /*3950*/  BSSY.RECONVERGENT B0, `(.L_x_17885) ;  /* 0x0000010000007945 */ /* 0x000fe20003800200 */
[----:B------:R-:W-:Y:S02]  /*3960*/  FMUL.FTZ R37, R41, R168 ;  /* 0x000000a829257220 */ /* 0x000fe40000410000 */
[----:B-1----:R1:W0:Y:S04]  /*3970*/  SHFL.DOWN PT, R172, R163, 0x10, 0x1f ;  /* 0x0a001f00a3ac7f89 */ /* 0x00222800000e0000 */
        /* <DEDUP_REMOVED lines=10> */
[----:B-1----:R-:W-:Y:S01]  /*3a20*/  FFMA.FTZ R163, R163, R173, R172 ;  /* 0x000000ada3a37223 */ /* 0x002fe200000100ac */
[----:B------:R-:W-:Y:S01]  /*3a30*/  FADD.FTZ R166, R166, R43 ;  /* 0x0000002ba6a67221 */ /* 0x000fe20000010000 */
[----:B------:R-:W-:-:S07]  /*3a40*/  FADD.FTZ R165, R165, R176 ;  /* 0x000000b0a5a57221 */ /* 0x000fce0000010000 */
.L_x_17886:
[----:B------:R-:W-:Y:S05]  /*3a50*/  BSYNC.RECONVERGENT B0 ;  /* 0x0000000000007941 */ /* 0x000fea0003800200 */
.L_x_17885:
[----:B0-----:R-:W-:Y:S01]  /*3a60*/  SHFL.DOWN PT, R175, R161, 0x1, 0x1f ;  /* 0x08201f00a1af7f89 */ /* 0x001fe200000e0000 */
[-C--:B----4-:R-:W-:Y:S01]  /*3a70*/  FFMA.FTZ R36, R41, R167.reuse, -R36 ;  /* 0x000000a729247223 */ /* 0x090fe20000010824 */
[----:B------:R-:W-:Y:S01]  /*3a80*/  FFMA.FTZ R37, R40, R167, R37 ;  /* 0x000000a728257223 */ /* 0x000fe20000010025 */
[----:B------:R-:W-:Y:S01]  /*3a90*/  ISETP.NE.AND P2, PT, R50, 0x1f, PT ;  /* 0x0000001f3200780c */ /* 0x000fe20003f45270 */
[----:B------:R-:W0:Y:S01]  /*3aa0*/  SHFL.IDX PT, R174, R7, RZ, 0x1f ;  /* 0x00001fff07ae7589 */ /* 0x000e2200000e0000 */
[----:B------:R-:W-:-:S04]  /*3ab0*/  IMAD.WIDE.U32 R40, R22, UR4, R18 ;  /* 0x0000000416287c25 */ /* 0x000fc8000f8e0012 */
[----:B------:R-:W-:Y:S01]  /*3ac0*/  @P1 FADD.FTZ R167, R39, R36 ;  /* 0x0000002427a71221 */ /* 0x000fe20000010000 */
[----:B------:R-:W-:Y:S01]  /*3ad0*/  @P1 FADD.FTZ R168, R38, R37 ;  /* 0x0000002526a81221 */ /* 0x000fe20000010000 */
[----:B------:R-:W4:Y:S01]  /*3ae0*/  SHFL.DOWN PT, R177, R163, 0x1, 0x1f ;  /* 0x08201f00a3b17f89 */ /* 0x000f2200000e0000 */
[----:B------:R-:W-:Y:S01]  /*3af0*/  IMAD.WIDE.U32 R42, R20, UR4, R18 ;  /* 0x00000004142a7c25 */ /* 0x000fe2000f8e0012 */
[----:B------:R-:W-:-:S03]  /*3b00*/  LEA R36, P1, R40, R47, 0x2 ;  /* 0x0000002f28247211 */ /* 0x000fc600078210ff */
[-C--:B------:R-:W-:Y:S01]  /*3b10*/  FMUL.FTZ R172, R33, R168.reuse ;  /* 0x000000a821ac7220 */ /* 0x080fe20000410000 */
[----:B------:R-:W5:Y:S01]  /*3b20*/  SHFL.IDX PT, R173, R6, RZ, 0x1f ;  /* 0x00001fff06ad7589 */ /* 0x000f6200000e0000 */
[----:B------:R-:W-:Y:S02]  /*3b30*/  IMAD R37, R23, UR4, R41 ;  /* 0x0000000417257c24 */ /* 0x000fe4000f8e0229 */
[----:B------:R-:W-:Y:S01]  /*3b40*/  FMUL.FTZ R41, R33, R167 ;  /* 0x000000a721297220 */ /* 0x000fe20000410000 */
[----:B------:R-:W-:Y:S01]  /*3b50*/  IMAD R39, R21, UR4, R43 ;  /* 0x0000000415277c24 */ /* 0x000fe2000f8e022b */
[----:B------:R-:W5:Y:S01]  /*3b60*/  SHFL.DOWN PT, R178, R165, 0x1, 0x1f ;  /* 0x08201f00a5b27f89 */ /* 0x000f6200000e0000 */
[----:B------:R-:W-:Y:S01]  /*3b70*/  LEA R38, P3, R42, R51, 0x2 ;  /* 0x000000332a267211 */ /* 0x000fe200078610ff */
[C---:B------:R-:W-:Y:S01]  /*3b80*/  FFMA.FTZ R168, R32.reuse, R168, R41 ;  /* 0x000000a820a87223 */ /* 0x040fe20000010029 */
[----:B------:R-:W-:Y:S01]  /*3b90*/  FFMA.FTZ R32, R32, R167, -R172 ;  /* 0x000000a720207223 */ /* 0x000fe200000108ac */
[----:B------:R-:W5:Y:S01]  /*3ba0*/  SHFL.DOWN PT, R176, R166, 0x1, 0x1f ;  /* 0x08201f00a6b07f89 */ /* 0x000f6200000e0000 */
[----:B------:R-:W-:Y:S01]  /*3bb0*/  LEA.HI.X R39, R42, R55, R39, 0x2, P3 ;  /* 0x000000372a277211 */ /* 0x000fe200018f1427 */
[----:B------:R-:W-:Y:S01]  /*3bc0*/  FADD.FTZ R159, R159, R168 ;  /* 0x000000a89f9f7221 */ /* 0x000fe20000010000 */
[----:B------:R-:W-:Y:S01]  /*3bd0*/  LEA.HI.X R37, R40, R49, R37, 0x2, P1 ;  /* 0x0000003128257211 */ /* 0x000fe200008f1425 */
[----:B------:R-:W-:Y:S01]  /*3be0*/  FADD.FTZ R32, R157, R32 ;  /* 0x000000209d207221 */ /* 0x000fe20000010000 */
[----:B-123--:R-:W1:Y:S01]  /*3bf0*/  SHFL.IDX PT, R163, R163, RZ, 0x1f ;  /* 0x00001fffa3a37589 */ /* 0x00ee6200000e0000 */
[----:B------:R-:W-:Y:S01]  /*3c00*/  ISETP.NE.AND P1, PT, R50, RZ, PT ;  /* 0x000000ff3200720c */ /* 0x000fe20003f25270 */
[----:B------:R-:W-:Y:S01]  /*3c10*/  BSSY.RECONVERGENT B0, `(.L_x_17887) ;  /* 0x0000099000007945 */ /* 0x000fe20003800200 */
[-C--:B0-----:R-:W-:Y:S01]  /*3c20*/  @P2 FMUL.FTZ R42, R175, R174.reuse ;  /* 0x000000aeaf2a2220 */ /* 0x081fe20000410000 */
[----:B------:R-:W-:Y:S01]  /*3c30*/  SHFL.IDX PT, R166, R166, RZ, 0x1f ;  /* 0x00001fffa6a67589 */ /* 0x000fe200000e0000 */
[----:B----4-:R-:W-:-:S03]  /*3c40*/  @P2 FMUL.FTZ R40, R177, R174 ;  /* 0x000000aeb1282220 */ /* 0x010fc60000410000 */
[----:B------:R-:W-:Y:S01]  /*3c50*/  SHFL.IDX PT, R165, R165, RZ, 0x1f ;  /* 0x00001fffa5a57589 */ /* 0x000fe200000e0000 */
[-C--:B-----5:R-:W-:Y:S01]  /*3c60*/  @P2 FFMA.FTZ R41, R177, R173.reuse, R42 ;  /* 0x000000adb1292223 */ /* 0x0a0fe2000001002a */
[----:B------:R-:W-:Y:S01]  /*3c70*/  @P2 FFMA.FTZ R33, R175, R173, -R40 ;  /* 0x000000adaf212223 */ /* 0x000fe20000010828 */
[CC--:B------:R-:W-:Y:S01]  /*3c80*/  FMUL.FTZ R42, R134.reuse, R32.reuse ;  /* 0x00000020862a7220 */ /* 0x0c0fe20000410000 */
[-C--:B------:R-:W-:Y:S01]  /*3c90*/  FMUL.FTZ R40, R134, R159.reuse ;  /* 0x0000009f86287220 */ /* 0x080fe20000410000 */
[----:B------:R-:W-:Y:S02]  /*3ca0*/  @P2 FADD.FTZ R174, R178, R41 ;  /* 0x00000029b2ae2221 */ /* 0x000fe40000010000 */
[C---:B------:R-:W-:Y:S01]  /*3cb0*/  FFMA.FTZ R41, R133.reuse, R159, R42 ;  /* 0x0000009f85297223 */ /* 0x040fe2000001002a */
[----:B------:R-:W-:Y:S01]  /*3cc0*/  FFMA.FTZ R40, R133, R32, -R40 ;  /* 0x0000002085287223 */ /* 0x000fe20000010828 */
[----:B------:R-:W-:Y:S01]  /*3cd0*/  @P2 FADD.FTZ R173, R176, R33 ;  /* 0x00000021b0ad2221 */ /* 0x000fe20000010000 */
[----:B------:R-:W-:-:S02]  /*3ce0*/  FMUL.FTZ R42, R174, R35 ;  /* 0x00000023ae2a7220 */ /* 0x000fc40000410000 */
[----:B------:R-:W-:Y:S01]  /*3cf0*/  FFMA.FTZ R33, R97, R160, R40 ;  /* 0x000000a061217223 */ /* 0x000fe20000010028 */
[----:B------:R-:W-:Y:S01]  /*3d00*/  FMUL.FTZ R43, R173, R35 ;  /* 0x00000023ad2b7220 */ /* 0x000fe20000410000 */
[----:B------:R-:W-:Y:S01]  /*3d10*/  FFMA.FTZ R35, R97, R156, R41 ;  /* 0x0000009c61237223 */ /* 0x000fe20000010029 */
[-C--:B------:R-:W-:Y:S01]  /*3d20*/  FFMA.FTZ R42, R173, R34.reuse, R42 ;  /* 0x00000022ad2a7223 */ /* 0x080fe2000001002a */
[----:B------:R-:W-:Y:S01]  /*3d30*/  FMUL.FTZ R40, R142, R33 ;  /* 0x000000218e287220 */ /* 0x000fe20000410000 */
[----:B------:R-:W-:Y:S01]  /*3d40*/  FFMA.FTZ R174, R174, R34, -R43 ;  /* 0x00000022aeae7223 */ /* 0x000fe2000001082b */
[----:B------:R-:W-:Y:S01]  /*3d50*/  FMUL.FTZ R41, R142, R35 ;  /* 0x000000238e297220 */ /* 0x000fe20000410000 */
[----:B------:R-:W-:Y:S02]  /*3d60*/  FADD.FTZ R153, R153, R42 ;  /* 0x0000002a99997221 */ /* 0x000fe40000010000 */
[----:B------:R0:W2:Y:S01]  /*3d70*/  SHFL.IDX PT, R42, R161, RZ, 0x1f ;  /* 0x00001fffa12a7589 */ /* 0x0000a200000e0000 */
[----:B------:R-:W-:Y:S01]  /*3d80*/  FFMA.FTZ R34, R140, R33, -R41 ;  /* 0x000000218c227223 */ /* 0x000fe20000010829 */
[----:B------:R-:W-:Y:S01]  /*3d90*/  FADD.FTZ R155, R155, R174 ;  /* 0x000000ae9b9b7221 */ /* 0x000fe20000010000 */
[----:B------:R-:W-:Y:S01]  /*3da0*/  FMUL.FTZ R157, R146, R153 ;  /* 0x00000099929d7220 */ /* 0x000fe20000410000 */
[----:B------:R-:W-:Y:S01]  /*3db0*/  FFMA.FTZ R41, R140, R35, R40 ;  /* 0x000000238c297223 */ /* 0x000fe20000010028 */
[C---:B------:R-:W-:Y:S01]  /*3dc0*/  FFMA.FTZ R43, R105.reuse, R162, R34 ;  /* 0x000000a2692b7223 */ /* 0x040fe20000010022 */
[-C--:B------:R-:W-:Y:S01]  /*3dd0*/  FMUL.FTZ R34, R146, R155.reuse ;  /* 0x0000009b92227220 */ /* 0x080fe20000410000 */
[----:B------:R-:W-:Y:S01]  /*3de0*/  FFMA.FTZ R157, R144, R155, -R157 ;  /* 0x0000009b909d7223 */ /* 0x000fe2000001089d */
[----:B------:R-:W-:Y:S01]  /*3df0*/  FFMA.FTZ R164, R105, R164, R41 ;  /* 0x000000a469a47223 */ /* 0x000fe20000010029 */
[----:B0-----:R-:W-:Y:S01]  /*3e00*/  FMUL.FTZ R161, R146, R43 ;  /* 0x0000002b92a17220 */ /* 0x001fe20000410000 */
[----:B------:R-:W-:Y:S01]  /*3e10*/  FFMA.FTZ R34, R144, R153, R34 ;  /* 0x0000009990227223 */ /* 0x000fe20000010022 */
[----:B------:R-:W-:Y:S01]  /*3e20*/  FADD.FTZ R41, R152, R157 ;  /* 0x0000009d98297221 */ /* 0x000fe20000010000 */
[-C--:B------:R-:W-:Y:S01]  /*3e30*/  FMUL.FTZ R157, R146, R164.reuse ;  /* 0x000000a4929d7220 */ /* 0x080fe20000410000 */
[----:B------:R-:W-:Y:S01]  /*3e40*/  FFMA.FTZ R161, R144, R164, R161 ;  /* 0x000000a490a17223 */ /* 0x000fe200000100a1 */
[----:B------:R-:W-:Y:S01]  /*3e50*/  FADD.FTZ R151, R151, R34 ;  /* 0x0000002297977221 */ /* 0x000fe20000010000 */
[----:B------:R-:W-:Y:S01]  /*3e60*/  FMUL.FTZ R167, R142, R41 ;  /* 0x000000298ea77220 */ /* 0x000fe20000410000 */
[----:B------:R-:W-:Y:S01]  /*3e70*/  FFMA.FTZ R34, R144, R43, -R157 ;  /* 0x0000002b90227223 */ /* 0x000fe2000001089d */
[----:B-1----:R-:W-:Y:S01]  /*3e80*/  FMUL.FTZ R157, R163, R7 ;  /* 0x00000007a39d7220 */ /* 0x002fe20000410000 */
[-C--:B------:R-:W-:Y:S01]  /*3e90*/  FMUL.FTZ R142, R142, R151.reuse ;  /* 0x000000978e8e7220 */ /* 0x080fe20000410000 */
[C---:B------:R-:W-:Y:S01]  /*3ea0*/  FFMA.FTZ R40, R140.reuse, R151, R167 ;  /* 0x000000978c287223 */ /* 0x040fe200000100a7 */
[----:B------:R-:W-:Y:S01]  /*3eb0*/  FFMA.FTZ R175, R107, R154, R161 ;  /* 0x0000009a6baf7223 */ /* 0x000fe200000100a1 */
[----:B------:R-:W-:Y:S01]  /*3ec0*/  FMUL.FTZ R152, R41, R94 ;  /* 0x0000005e29987220 */ /* 0x000fe20000410000 */
[----:B------:R-:W-:Y:S01]  /*3ed0*/  FFMA.FTZ R173, R140, R41, -R142 ;  /* 0x000000298cad7223 */ /* 0x000fe2000001088e */
[----:B------:R-:W-:Y:S01]  /*3ee0*/  FADD.FTZ R149, R149, R40 ;  /* 0x0000002895957221 */ /* 0x000fe20000010000 */
[-C--:B--2---:R-:W-:Y:S01]  /*3ef0*/  FFMA.FTZ R167, R42, R6.reuse, -R157 ;  /* 0x000000062aa77223 */ /* 0x084fe2000001089d */
[C---:B------:R-:W-:Y:S01]  /*3f00*/  FMUL.FTZ R40, R163.reuse, R6 ;  /* 0x00000006a3287220 */ /* 0x040fe20000410000 */
[C---:B------:R-:W-:Y:S01]  /*3f10*/  FMUL.FTZ R157, R163.reuse, R5 ;  /* 0x00000005a39d7220 */ /* 0x040fe20000410000 */
[-C--:B------:R-:W-:Y:S01]  /*3f20*/  FMUL.FTZ R6, R163, R4.reuse ;  /* 0x00000004a3067220 */ /* 0x080fe20000410000 */
[----:B------:R-:W-:Y:S01]  /*3f30*/  FADD.FTZ R150, R150, R173 ;  /* 0x000000ad96967221 */ /* 0x000fe20000010000 */
[C---:B------:R-:W-:Y:S01]  /*3f40*/  FFMA.FTZ R40, R42.reuse, R7, R40 ;  /* 0x000000072a287223 */ /* 0x040fe20000010028 */
[C---:B------:R-:W-:Y:S01]  /*3f50*/  FFMA.FTZ R4, R42.reuse, R4, -R157 ;  /* 0x000000042a047223 */ /* 0x040fe2000001089d */
[----:B------:R-:W-:Y:S01]  /*3f60*/  FFMA.FTZ R5, R42, R5, R6 ;  /* 0x000000052a057223 */ /* 0x000fe20000010006 */
[CC--:B------:R-:W-:Y:S01]  /*3f70*/  FMUL.FTZ R42, R134.reuse, R150.reuse ;  /* 0x00000096862a7220 */ /* 0x0c0fe20000410000 */
[-C--:B------:R-:W-:Y:S01]  /*3f80*/  FMUL.FTZ R157, R134, R149.reuse ;  /* 0x00000095869d7220 */ /* 0x080fe20000410000 */
[----:B------:R-:W-:Y:S01]  /*3f90*/  FADD.FTZ R6, R166, R167 ;  /* 0x000000a7a6067221 */ /* 0x000fe20000010000 */
[----:B------:R-:W-:Y:S01]  /*3fa0*/  FADD.FTZ R7, R165, R40 ;  /* 0x00000028a5077221 */ /* 0x000fe20000010000 */
[C---:B------:R-:W-:Y:S01]  /*3fb0*/  FFMA.FTZ R42, R133.reuse, R149, R42 ;  /* 0x00000095852a7223 */ /* 0x040fe2000001002a */
[----:B------:R-:W-:Y:S01]  /*3fc0*/  FFMA.FTZ R133, R133, R150, -R157 ;  /* 0x0000009685857223 */ /* 0x000fe2000001089d */
[----:B------:R-:W-:Y:S01]  /*3fd0*/  FFMA.FTZ R173, R107, R158, R34 ;  /* 0x0000009e6bad7223 */ /* 0x000fe20000010022 */
[----:B------:R-:W-:Y:S01]  /*3fe0*/  FFMA.FTZ R34, R117, -R135, R32 ;  /* 0x8000008775227223 */ /* 0x000fe20000010020 */
[----:B------:R-:W-:Y:S01]  /*3ff0*/  FADD.FTZ R147, R147, R42 ;  /* 0x0000002a93937221 */ /* 0x000fe20000010000 */
[----:B------:R-:W-:Y:S01]  /*4000*/  FADD.FTZ R133, R148, R133 ;  /* 0x0000008594857221 */ /* 0x000fe20000010000 */
[----:B------:R-:W-:Y:S01]  /*4010*/  FFMA.FTZ R42, -R117, R136, R159 ;  /* 0x00000088752a7223 */ /* 0x000fe2000001019f */
[----:B------:R0:W-:Y:S01]  /*4020*/  @!P1 STS.128 [UR7+0x21b0], R4 ;  /* 0x0021b004ff009988 */ /* 0x0001e20008000c07 */
[----:B------:R-:W-:Y:S01]  /*4030*/  FFMA.FTZ R134, -R118, R139, R35 ;  /* 0x0000008b76867223 */ /* 0x000fe20000010123 */
[----:B------:R-:W-:Y:S01]  /*4040*/  FMUL.FTZ R157, R133, R98 ;  /* 0x00000062859d7220 */ /* 0x000fe20000410000 */
[-C--:B------:R-:W-:Y:S01]  /*4050*/  FMUL.FTZ R163, R150, R100.reuse ;  /* 0x0000006496a37220 */ /* 0x080fe20000410000 */
[----:B------:R-:W-:Y:S01]  /*4060*/  FFMA.FTZ R40, R118, -R137, R33 ;  /* 0x8000008976287223 */ /* 0x000fe20000010021 */
[----:B------:R-:W-:Y:S01]  /*4070*/  FMUL.FTZ R161, R149, R100 ;  /* 0x0000006495a17220 */ /* 0x000fe20000410000 */
[----:B------:R-:W-:Y:S01]  /*4080*/  FMUL.FTZ R140, R95, R157 ;  /* 0x0000009d5f8c7220 */ /* 0x000fe20000410000 */
[C---:B------:R-:W-:Y:S01]  /*4090*/  FMUL.FTZ R165, R134.reuse, R163 ;  /* 0x000000a386a57220 */ /* 0x040fe20000410000 */
[----:B------:R-:W-:Y:S01]  /*40a0*/  FMUL.FTZ R148, R151, R94 ;  /* 0x0000005e97947220 */ /* 0x000fe20000410000 */
[-C--:B------:R-:W-:Y:S01]  /*40b0*/  FMUL.FTZ R167, R134, R161.reuse ;  /* 0x000000a186a77220 */ /* 0x080fe20000410000 */
[-C--:B------:R-:W-:Y:S01]  /*40c0*/  FMUL.FTZ R144, R97, R161.reuse ;  /* 0x000000a161907220 */ /* 0x080fe20000410000 */
[C---:B------:R-:W-:Y:S01]  /*40d0*/  FFMA.FTZ R142, R40.reuse, R161, R165 ;  /* 0x000000a1288e7223 */ /* 0x040fe200000100a5 */
[----:B------:R-:W-:Y:S01]  /*40e0*/  FMUL.FTZ R154, R105, R148 ;  /* 0x00000094699a7220 */ /* 0x000fe20000410000 */
[----:B------:R-:W-:Y:S01]  /*40f0*/  FFMA.FTZ R167, R40, R163, -R167 ;  /* 0x000000a328a77223 */ /* 0x000fe200000108a7 */
[----:B0-----:R-:W-:Y:S01]  /*4100*/  FMUL.FTZ R5, R147, R98 ;  /* 0x0000006293057220 */ /* 0x001fe20000410000 */
[C---:B------:R-:W-:Y:S01]  /*4110*/  FMUL.FTZ R7, R42.reuse, R157 ;  /* 0x0000009d2a077220 */ /* 0x040fe20000410000 */
[----:B------:R-:W-:Y:S01]  /*4120*/  FMUL.FTZ R146, R97, R163 ;  /* 0x000000a361927220 */ /* 0x000fe20000410000 */
[-C--:B------:R-:W-:Y:S01]  /*4130*/  FMUL.FTZ R161, R153, R96.reuse ;  /* 0x0000006099a17220 */ /* 0x080fe20000410000 */
[-C--:B------:R-:W-:Y:S01]  /*4140*/  FMUL.FTZ R4, R42, R5.reuse ;  /* 0x000000052a047220 */ /* 0x080fe20000410000 */
[CC--:B------:R-:W-:Y:S01]  /*4150*/  FFMA.FTZ R7, R34.reuse, R5.reuse, R7 ;  /* 0x0000000522077223 */ /* 0x0c0fe20000010007 */
[----:B------:R-:W-:Y:S01]  /*4160*/  FMUL.FTZ R6, R95, R5 ;  /* 0x000000055f067220 */ /* 0x000fe20000410000 */
[----:B------:R-:W-:Y:S01]  /*4170*/  FFMA.FTZ R5, -R119, R141, R164 ;  /* 0x0000008d77057223 */ /* 0x000fe200000101a4 */
[----:B------:R-:W-:Y:S01]  /*4180*/  FFMA.FTZ R4, R34, R157, -R4 ;  /* 0x0000009d22047223 */ /* 0x000fe20000010804 */
[----:B------:R-:W-:Y:S01]  /*4190*/  FADD.FTZ R7, RZ, R7 ;  /* 0x00000007ff077221 */ /* 0x000fe20000010000 */
[----:B------:R-:W-:Y:S01]  /*41a0*/  FMUL.FTZ R163, R155, R96 ;  /* 0x000000609ba37220 */ /* 0x000fe20000410000 */
[----:B------:R-:W-:Y:S01]  /*41b0*/  FMUL.FTZ R157, R5, R152 ;  /* 0x00000098059d7220 */ /* 0x000fe20000410000 */
[----:B------:R0:W-:Y:S01]  /*41c0*/  STS [R77], R6 ;  /* 0x000000064d007388 */ /* 0x0001e20000000800 */
[----:B------:R-:W-:Y:S01]  /*41d0*/  FADD.FTZ R7, R7, R142 ;  /* 0x0000008e07077221 */ /* 0x000fe20000010000 */
[----:B------:R-:W-:Y:S01]  /*41e0*/  FFMA.FTZ R142, R119, -R138, R43 ;  /* 0x8000008a778e7223 */ /* 0x000fe2000001002b */
[----:B------:R-:W-:Y:S01]  /*41f0*/  FFMA.FTZ R156, -R120, R145, R175 ;  /* 0x00000091789c7223 */ /* 0x000fe200000101af */
[----:B------:R1:W-:Y:S01]  /*4200*/  STS [R79+0x8], R144 ;  /* 0x000008904f007388 */ /* 0x0003e20000000800 */
[----:B------:R-:W-:Y:S01]  /*4210*/  FADD.FTZ R4, RZ, R4 ;  /* 0x00000004ff047221 */ /* 0x000fe20000010000 */
[----:B------:R-:W-:Y:S01]  /*4220*/  LEA R158, R121, -R126, 0x1 ;  /* 0x8000007e799e7211 */ /* 0x000fe200078e08ff */
[----:B------:R-:W-:Y:S01]  /*4230*/  FMUL.FTZ R165, R156, R163 ;  /* 0x000000a39ca57220 */ /* 0x000fe20000410000 */
[----:B------:R2:W-:Y:S01]  /*4240*/  STS [R79+0x10], R154 ;  /* 0x0000109a4f007388 */ /* 0x0005e20000000800 */
[----:B------:R-:W-:Y:S01]  /*4250*/  FADD.FTZ R4, R4, R167 ;  /* 0x000000a704047221 */ /* 0x000fe20000010000 */
[-C--:B0-----:R-:W-:Y:S01]  /*4260*/  FFMA.FTZ R6, R142, R148.reuse, R157 ;  /* 0x000000948e067223 */ /* 0x081fe2000001009d */
[----:B------:R-:W-:Y:S01]  /*4270*/  FMUL.FTZ R157, R5, R148 ;  /* 0x00000094059d7220 */ /* 0x000fe20000410000 */
[----:B------:R0:W-:Y:S01]  /*4280*/  STS [R79+0x4], R140 ;  /* 0x0000048c4f007388 */ /* 0x0001e20000000800 */
[----:B------:R-:W-:Y:S01]  /*4290*/  ISETP.GE.AND P2, PT, R158, 0x1, PT ;  /* 0x000000019e00780c */ /* 0x000fe20003f46270 */
[----:B-1----:R-:W-:Y:S01]  /*42a0*/  FMUL.FTZ R144, R107, R161 ;  /* 0x000000a16b907220 */ /* 0x002fe20000410000 */
[-C--:B------:R-:W-:Y:S01]  /*42b0*/  FFMA.FTZ R157, R142, R152.reuse, -R157 ;  /* 0x000000988e9d7223 */ /* 0x080fe2000001089d */
[----:B------:R-:W-:Y:S01]  /*42c0*/  FMUL.FTZ R152, R105, R152 ;  /* 0x0000009869987220 */ /* 0x000fe20000410000 */
[----:B------:R1:W-:Y:S01]  /*42d0*/  STS [R79+0xc], R146 ;  /* 0x00000c924f007388 */ /* 0x0003e20000000800 */
[----:B--2---:R-:W-:Y:S01]  /*42e0*/  FMUL.FTZ R154, R107, R163 ;  /* 0x000000a36b9a7220 */ /* 0x004fe20000410000 */
[----:B------:R-:W-:Y:S01]  /*42f0*/  FADD.FTZ R6, R7, R6 ;  /* 0x0000000607067221 */ /* 0x000fe20000010000 */
[----:B------:R-:W-:Y:S01]  /*4300*/  FADD.FTZ R4, R4, R157 ;  /* 0x0000009d04047221 */ /* 0x000fe20000010000 */
[----:B------:R-:W-:Y:S01]  /*4310*/  STS [R79+0x14], R152 ;  /* 0x000014984f007388 */ /* 0x000fe20000000800 */
[----:B0-----:R-:W-:Y:S01]  /*4320*/  FMUL.FTZ R140, R156, R161 ;  /* 0x000000a19c8c7220 */ /* 0x001fe20000410000 */
[----:B------:R-:W-:Y:S01]  /*4330*/  FMUL.FTZ R32, R110, R32 ;  /* 0x000000206e207220 */ /* 0x000fe20000410000 */
[----:B------:R-:W-:Y:S01]  /*4340*/  FMUL.FTZ R164, R114, -R164 ;  /* 0x800000a472a47220 */ /* 0x000fe20000410000 */
[----:B------:R0:W-:Y:S01]  /*4350*/  STS [R79+0x18], R144 ;  /* 0x000018904f007388 */ /* 0x0001e20000000800 */
[----:B------:R-:W-:Y:S01]  /*4360*/  ISETP.GE.AND P3, PT, R158, 0x21, PT ;  /* 0x000000219e00780c */ /* 0x000fe20003f66270 */
[----:B-1----:R-:W-:Y:S01]  /*4370*/  FFMA.FTZ R146, R120, -R143, R173 ;  /* 0x8000008f78927223 */ /* 0x002fe200000100ad */
[----:B------:R-:W-:Y:S01]  /*4380*/  ISETP.GE.AND P4, PT, R158, 0x41, PT ;  /* 0x000000419e00780c */ /* 0x000fe20003f86270 */
[----:B------:R1:W-:Y:S02]  /*4390*/  STS [R79+0x1c], R154 ;  /* 0x00001c9a4f007388 */ /* 0x0003e40000000800 */
[C---:B------:R-:W-:Y:S01]  /*43a0*/  FFMA.FTZ R165, R146.reuse, R161, R165 ;  /* 0x000000a192a57223 */ /* 0x040fe200000100a5 */
[----:B------:R-:W-:Y:S01]  /*43b0*/  FFMA.FTZ R161, R146, R163, -R140 ;  /* 0x000000a392a17223 */ /* 0x000fe2000001088c */
[----:B------:R-:W-:Y:S01]  /*43c0*/  BAR.SYNC.DEFER_BLOCKING 0x0 ;  /* 0x0000000000007b1d */ /* 0x000fe20000010000 */
[----:B------:R-:W-:Y:S01]  /*43d0*/  FMUL.FTZ R140, R112, -R35 ;  /* 0x80000023708c7220 */ /* 0x000fe20000410000 */
[----:B------:R-:W-:Y:S01]  /*43e0*/  FADD.FTZ R165, R6, R165 ;  /* 0x000000a506a57221 */ /* 0x000fe20000010000 */
[----:B------:R-:W-:Y:S01]  /*43f0*/  FADD.FTZ R148, R4, R161 ;  /* 0x000000a104947221 */ /* 0x000fe20000010000 */
[----:B------:R-:W-:Y:S01]  /*4400*/  FMUL.FTZ R4, R110, -R159 ;  /* 0x8000009f6e047220 */ /* 0x000fe20000410000 */
[----:B------:R-:W-:Y:S01]  /*4410*/  FMUL.FTZ R6, R112, R33 ;  /* 0x0000002170067220 */ /* 0x000fe20000410000 */
[----:B0-----:R-:W-:Y:S01]  /*4420*/  FMUL.FTZ R144, R114, R43 ;  /* 0x0000002b72907220 */ /* 0x001fe20000410000 */
[C---:B------:R-:W-:Y:S01]  /*4430*/  FMUL.FTZ R152, R115.reuse, R173 ;  /* 0x000000ad73987220 */ /* 0x040fe20000410000 */
[----:B-1----:R-:W-:Y:S01]  /*4440*/  FMUL.FTZ R154, R115, -R175 ;  /* 0x800000af739a7220 */ /* 0x002fe20000410000 */
        /* <DEDUP_REMOVED lines=21> */
.L_x_17888:
[----:B------:R-:W-:Y:S05]  /*45a0*/  BSYNC.RECONVERGENT B0 ;  /* 0x0000000000007941 */ /* 0x000fea0003800200 */
.L_x_17887:
[----:B--2---:R1:W2:Y:S01]  /*45b0*/  LDS R7, [R68+0x4a0] ;  /* 0x0004a00044077984 */ /* 0x0042a20000000800 */
[----:B------:R-:W-:Y:S04]  /*45c0*/  BSSY.RECONVERGENT B0, `(.L_x_17889) ;  /* 0x0000004000007945 */ /* 0x000fe80003800200 */
[----:B------:R-:W-:Y:S05]  /*45d0*/  @!P3 BRA `(.L_x_17890) ;  /* 0x000000000008b947 */ /* 0x000fea0003800000 */
[----:B------:R3:W-:Y:S04]  /*45e0*/  REDG.E.ADD.F32.FTZ.RN.STRONG.GPU desc[UR16][R36.64+0x80], R33 ;  /* 0x00008021240079a6 */ /* 0x0007e8000c12f310 */
[----:B--2---:R3:W-:Y:S02]  /*45f0*/  REDG.E.ADD.F32.FTZ.RN.STRONG.GPU desc[UR16][R38.64+0x80], R7 ;  /* 0x00008007260079a6 */ /* 0x0047e4000c12f310 */
.L_x_17890:
[----:B------:R-:W-:Y:S05]  /*4600*/  BSYNC.RECONVERGENT B0 ;  /* 0x0000000000007941 */ /* 0x000fea0003800200 */
.L_x_17889:
[----:B--23--:R2:W3:Y:S01]  /*4610*/  LDS R7, [R69+0x520] ;  /* 0x0005200045077984 */ /* 0x00c4e20000000800 */
[----:B------:R-:W-:Y:S04]  /*4620*/  BSSY.RECONVERGENT B0, `(.L_x_17891) ;  /* 0x0000004000007945 */ /* 0x000fe80003800200 */
[----:B------:R-:W-:Y:S05]  /*4630*/  @!P4 BRA `(.L_x_17892) ;  /* 0x000000000008c947 */ /* 0x000fea0003800000 */
[----:B------:R4:W-:Y:S04]  /*4640*/  REDG.E.ADD.F32.FTZ.RN.STRONG.GPU desc[UR16][R36.64+0x100], R35 ;  /* 0x00010023240079a6 */ /* 0x0009e8000c12f310 */
[----:B---3--:R4:W-:Y:S02]  /*4650*/  REDG.E.ADD.F32.FTZ.RN.STRONG.GPU desc[UR16][R38.64+0x100], R7 ;  /* 0x00010007260079a6 */ /* 0x0089e4000c12f310 */
.L_x_17892:
[----:B------:R-:W-:Y:S05]  /*4660*/  BSYNC.RECONVERGENT B0 ;  /* 0x0000000000007941 */ /* 0x000fea0003800200 */
.L_x_17891:
        /* <DEDUP_REMOVED lines=10> */
.L_x_17894:
[----:B------:R-:W-:Y:S05]  /*4710*/  BSYNC.RECONVERGENT B0 ;  /* 0x0000000000007941 */ /* 0x000fea0003800200 */
.L_x_17893:
[----:B----4-:R4:W0:Y:S01]  /*4720*/  LDS R7, [R71+0x620] ;  /* 0x0006200047077984 */ /* 0x0108220000000800 */
[----:B------:R-:W-:Y:S04]  /*4730*/  BSSY.RECONVERGENT B0, `(.L_x_17895) ;  /* 0x0000004000007945 */ /* 0x000fe80003800200 */
[----:B------:R-:W-:Y:S05]  /*4740*/  @!P2 BRA `(.L_x_17896) ;  /* 0x000000000008a947 */ /* 0x000fea0003800000 */
[----:B0-----:R0:W-:Y:S04]  /*4750*/  REDG.E.ADD.F32.FTZ.RN.STRONG.GPU desc[UR16][R36.64+0x200], R159 ;  /* 0x0002009f240079a6 */ /* 0x0011e8000c12f310 */
[----:B------:R0:W-:Y:S02]  /*4760*/  REDG.E.ADD.F32.FTZ.RN.STRONG.GPU desc[UR16][R38.64+0x200], R7 ;  /* 0x00020007260079a6 */ /* 0x0001e4000c12f310 */
.L_x_17896:
[----:B------:R-:W-:Y:S05]  /*4770*/  BSYNC.RECONVERGENT B0 ;  /* 0x0000000000007941 */ /* 0x000fea0003800200 */
.L_x_17895:
[----:B0-----:R0:W0:Y:S01]  /*4780*/  LDS R7, [R73+0x6a0] ;  /* 0x0006a00049077984 */ /* 0x0010220000000800 */
[----:B------:R-:W-:Y:S04]  /*4790*/  BSSY.RECONVERGENT B0, `(.L_x_17897) ;  /* 0x0000004000007945 */ /* 0x000fe80003800200 */
[----:B------:R-:W-:Y:S05]  /*47a0*/  @!P3 BRA `(.L_x_17898) ;  /* 0x000000000008b947 */ /* 0x000fea0003800000 */
[----:B------:R1:W-:Y:S04]  /*47b0*/  REDG.E.ADD.F32.FTZ.RN.STRONG.GPU desc[UR16][R36.64+0x280], R161 ;  /* 0x000280a1240079a6 */ /* 0x0003e8000c12f310 */
[----:B0-----:R1:W-:Y:S02]  /*47c0*/  REDG.E.ADD.F32.FTZ.RN.STRONG.GPU desc[UR16][R38.64+0x280], R7 ;  /* 0x00028007260079a6 */ /* 0x0013e4000c12f310 */
.L_x_17898:
[----:B------:R-:W-:Y:S05]  /*47d0*/  BSYNC.RECONVERGENT B0 ;  /* 0x0000000000007941 */ /* 0x000fea0003800200 */
.L_x_17897:
[----:B01----:R0:W1:Y:S01]  /*47e0*/  LDS R7, [R74+0x720] ;  /* 0x000720004a077984 */ /* 0x0030620000000800 */
[----:B------:R-:W-:Y:S04]  /*47f0*/  BSSY.RECONVERGENT B0, `(.L_x_17899) ;  /* 0x0000004000007945 */ /* 0x000fe80003800200 */
[----:B------:R-:W-:Y:S05]  /*4800*/  @!P4 BRA `(.L_x_17900) ;  /* 0x000000000008c947 */ /* 0x000fea0003800000 */
[----:B------:R0:W-:Y:S04]  /*4810*/  REDG.E.ADD.F32.FTZ.RN.STRONG.GPU desc[UR16][R36.64+0x300], R163 ;  /* 0x000300a3240079a6 */ /* 0x0001e8000c12f310 */
[----:B-1----:R0:W-:Y:S02]  /*4820*/  REDG.E.ADD.F32.FTZ.RN.STRONG.GPU desc[UR16][R38.64+0x300], R7 ;  /* 0x00030007260079a6 */ /* 0x0021e4000c12f310 */
.L_x_17900:
[----:B------:R-:W-:Y:S05]  /*4830*/  BSYNC.RECONVERGENT B0 ;  /* 0x0000000000007941 */ /* 0x000fea0003800200 */
.L_x_17899:
[----:B01----:R0:W1:Y:S01]  /*4840*/  LDS R7, [R75+0x7a0] ;  /* 0x0007a0004b077984 */ /* 0x0030620000000800 */
[----:B------:R-:W-:Y:S04]  /*4850*/  BSSY.RECONVERGENT B0, `(.L_x_17901) ;  /* 0x0000004000007945 */ /* 0x000fe80003800200 */
[----:B------:R-:W-:Y:S05]  /*4860*/  @!P5 BRA `(.L_x_17902) ;  /* 0x000000000008d947 */ /* 0x000fea0003800000 */
[----:B------:R0:W-:Y:S04]  /*4870*/  REDG.E.ADD.F32.FTZ.RN.STRONG.GPU desc[UR16][R36.64+0x380], R167 ;  /* 0x000380a7240079a6 */ /* 0x0001e8000c12f310 */
[----:B-1----:R0:W-:Y:S02]  /*4880*/  REDG.E.ADD.F32.FTZ.RN.STRONG.GPU desc[UR16][R38.64+0x380], R7 ;  /* 0x00038007260079a6 */ /* 0x0021e4000c12f310 */
.L_x_17902:
[----:B------:R-:W-:Y:S05]  /*4890*/  BSYNC.RECONVERGENT B0 ;  /* 0x0000000000007941 */ /* 0x000fea0003800200 */
.L_x_17901:
[----:B------:R-:W5:Y:S01]  /*48a0*/  SHFL.DOWN PT, R4, R165, 0x1, 0x1f ;  /* 0x08201f00a5047f89 */ /* 0x000f6200000e0000 */
[----:B------:R-:W-:Y:S01]  /*48b0*/  ISETP.GT.AND P2, PT, R93, 0x1e, PT ;  /* 0x0000001e5d00780c */ /* 0x000fe20003f44270 */
[----:B------:R-:W-:Y:S01]  /*48c0*/  FMUL.FTZ R141, R141, R41 ;  /* 0x000000298d8d7220 */ /* 0x000fe20000410000 */
[----:B------:R-:W-:Y:S01]  /*48d0*/  FMUL.FTZ R136, R136, R133 ;  /* 0x0000008588887220 */ /* 0x000fe20000410000 */
[----:B01----:R-:W0:Y:S01]  /*48e0*/  SHFL.DOWN PT, R7, R148, 0x1, 0x1f ;  /* 0x08201f0094077f89 */ /* 0x003e2200000e0000 */
[----:B------:R-:W-:Y:S01]  /*48f0*/  BSSY.RECONVERGENT B0, `(.L_x_17903) ;  /* 0x000004d000007945 */ /* 0x000fe20003800200 */
[----:B------:R-:W-:Y:S01]  /*4900*/  FFMA.FTZ R138, R138, R151, R141 ;  /* 0x000000978a8a7223 */ /* 0x000fe2000001008d */
[----:B------:R-:W-:-:S03]  /*4910*/  FFMA.FTZ R136, R135, R147, R136 ;  /* 0x0000009387887223 */ /* 0x000fc60000010088 */
[----:B------:R-:W-:Y:S01]  /*4920*/  FFMA.FTZ R113, R138, R94, R113 ;  /* 0x0000005e8a717223 */ /* 0x000fe20000010071 */
[----:B------:R-:W-:-:S03]  /*4930*/  FFMA.FTZ R111, R136, R98, R111 ;  /* 0x00000062886f7223 */ /* 0x000fc6000001006f */
        /* <DEDUP_REMOVED lines=17> */
[----:B------:R-:W-:-:S07]  /*4a50*/  FMUL.FTZ R7, R17, R155 ;  /* 0x0000009b11077220 */ /* 0x000fce0000410000 */
[----:B0-----:R-:W-:Y:S01]  /*4a60*/  @!P2 FADD.FTZ R165, R165, R4 ;  /* 0x00000004a5a5a221 */ /* 0x001fe20000010000 */
[----:B------:R-:W-:Y:S01]  /*4a70*/  FMUL.FTZ R4, R145, R155 ;  /* 0x0000009b91047220 */ /* 0x000fe20000410000 */
[----:B-1----:R-:W-:-:S03]  /*4a80*/  @!P2 FADD.FTZ R148, R148, R35 ;  /* 0x000000239494a221 */ /* 0x002fc60000010000 */
[----:B------:R-:W0:Y:S01]  /*4a90*/  SHFL.DOWN PT, R6, R165, 0x10, 0x1f ;  /* 0x0a001f00a5067f89 */ /* 0x000e2200000e0000 */
[----:B------:R-:W-:Y:S01]  /*4aa0*/  FMUL.FTZ R35, R156, R33 ;  /* 0x000000219c237220 */ /* 0x000fe20000410000 */
[----:B------:R-:W-:Y:S01]  /*4ab0*/  FFMA.FTZ R33, R16, R153, R7 ;  /* 0x0000009910217223 */ /* 0x000fe20000010007 */
[----:B------:R-:W-:Y:S01]  /*4ac0*/  FMUL.FTZ R7, R17, R151 ;  /* 0x0000009711077220 */ /* 0x000fe20000410000 */
[----:B------:R-:W1:Y:S01]  /*4ad0*/  SHFL.DOWN PT, R37, R148, 0x10, 0x1f ;  /* 0x0a001f0094257f89 */ /* 0x000e6200000e0000 */
[----:B------:R-:W-:Y:S01]  /*4ae0*/  FFMA.FTZ R143, R143, R153, R4 ;  /* 0x000000998f8f7223 */ /* 0x000fe20000010004 */
[----:B------:R-:W-:Y:S01]  /*4af0*/  FFMA.FTZ R146, R146, R33, R35 ;  /* 0x0000002192927223 */ /* 0x000fe20000010023 */
[CC--:B------:R-:W-:Y:S01]  /*4b00*/  FFMA.FTZ R4, R16.reuse, R41.reuse, -R7 ;  /* 0x0000002910047223 */ /* 0x0c0fe20000010807 */
[C---:B------:R-:W-:Y:S01]  /*4b10*/  FMUL.FTZ R41, R17.reuse, R41 ;  /* 0x0000002911297220 */ /* 0x040fe20000410000 */
[----:B------:R-:W-:Y:S01]  /*4b20*/  FMUL.FTZ R7, R17, R149 ;  /* 0x0000009511077220 */ /* 0x000fe20000410000 */
[----:B------:R-:W-:Y:S01]  /*4b30*/  ISETP.NE.AND P2, PT, R93, RZ, PT ;  /* 0x000000ff5d00720c */ /* 0x000fe20003f45270 */
[----:B------:R-:W-:Y:S01]  /*4b40*/  FMUL.FTZ R33, R5, R4 ;  /* 0x0000000405217220 */ /* 0x000fe20000410000 */
[----:B------:R-:W-:Y:S01]  /*4b50*/  FFMA.FTZ R41, R16, R151, R41 ;  /* 0x0000009710297223 */ /* 0x000fe20000010029 */
[-C--:B------:R-:W-:Y:S01]  /*4b60*/  FMUL.FTZ R4, R139, R150.reuse ;  /* 0x000000968b047220 */ /* 0x080fe20000410000 */
[----:B------:R-:W-:Y:S01]  /*4b70*/  FMUL.FTZ R5, R17, R150 ;  /* 0x0000009611057220 */ /* 0x000fe20000410000 */
[----:B------:R-:W-:Y:S01]  /*4b80*/  FFMA.FTZ R108, R143, R96, R108 ;  /* 0x000000608f6c7223 */ /* 0x000fe2000001006c */
[----:B------:R-:W-:Y:S01]  /*4b90*/  FFMA.FTZ R142, R142, R41, R33 ;  /* 0x000000298e8e7223 */ /* 0x000fe20000010021 */
[C---:B------:R-:W-:Y:S01]  /*4ba0*/  FFMA.FTZ R33, R16.reuse, R150, -R7 ;  /* 0x0000009610217223 */ /* 0x040fe20000010807 */
[----:B------:R-:W-:Y:S01]  /*4bb0*/  FMUL.FTZ R7, R17, R147 ;  /* 0x0000009311077220 */ /* 0x000fe20000410000 */
[-C--:B------:R-:W-:Y:S01]  /*4bc0*/  FFMA.FTZ R137, R137, R149.reuse, R4 ;  /* 0x0000009589897223 */ /* 0x080fe20000010004 */
[----:B------:R-:W-:Y:S01]  /*4bd0*/  FFMA.FTZ R149, R16, R149, R5 ;  /* 0x0000009510957223 */ /* 0x000fe20000010005 */
[----:B------:R-:W-:Y:S01]  /*4be0*/  FMUL.FTZ R33, R134, R33 ;  /* 0x0000002186217220 */ /* 0x000fe20000410000 */
[----:B------:R-:W-:Y:S01]  /*4bf0*/  FFMA.FTZ R143, R107, R143, R146 ;  /* 0x0000008f6b8f7223 */ /* 0x000fe20000010092 */
[----:B------:R-:W-:Y:S01]  /*4c00*/  FFMA.FTZ R142, R105, R138, R142 ;  /* 0x0000008a698e7223 */ /* 0x000fe2000001008e */
[----:B0-----:R-:W-:Y:S01]  /*4c10*/  FADD.FTZ R4, R165, R6 ;  /* 0x00000006a5047221 */ /* 0x001fe20000010000 */
[-C--:B------:R-:W-:Y:S01]  /*4c20*/  FMUL.FTZ R6, R17, R133.reuse ;  /* 0x0000008511067220 */ /* 0x080fe20000410000 */
[----:B------:R-:W-:Y:S01]  /*4c30*/  FFMA.FTZ R133, R16, R133, -R7 ;  /* 0x0000008510857223 */ /* 0x000fe20000010807 */
[----:B------:R-:W-:Y:S01]  /*4c40*/  FFMA.FTZ R40, R40, R149, R33 ;  /* 0x0000009528287223 */ /* 0x000fe20000010021 */
[----:B-1----:R-:W-:Y:S01]  /*4c50*/  FADD.FTZ R5, R148, R37 ;  /* 0x0000002594057221 */ /* 0x002fe20000010000 */
[----:B------:R-:W-:Y:S01]  /*4c60*/  FFMA.FTZ R7, R16, R147, R6 ;  /* 0x0000009310077223 */ /* 0x000fe20000010006 */
[----:B------:R-:W-:Y:S01]  /*4c70*/  FMUL.FTZ R133, R42, R133 ;  /* 0x000000852a857220 */ /* 0x000fe20000410000 */
[----:B------:R-:W-:Y:S01]  /*4c80*/  FFMA.FTZ R40, R97, R137, R40 ;  /* 0x0000008961287223 */ /* 0x000fe20000010028 */
[----:B------:R-:W-:Y:S01]  /*4c90*/  FADD.FTZ R104, R143, R104 ;  /* 0x000000688f687221 */ /* 0x000fe20000010000 */
[----:B------:R0:W-:Y:S01]  /*4ca0*/  @!P2 STS.64 [UR6+0xc68], R4 ;  /* 0x000c6804ff00a988 */ /* 0x0001e20008000a06 */
[----:B------:R-:W-:Y:S01]  /*4cb0*/  FFMA.FTZ R34, R34, R7, R133 ;  /* 0x0000000722227223 */ /* 0x000fe20000010085 */
[----:B------:R-:W-:Y:S01]  /*4cc0*/  BAR.SYNC.DEFER_BLOCKING 0x0 ;  /* 0x0000000000007b1d */ /* 0x000fe20000010000 */
[----:B------:R-:W-:-:S02]  /*4cd0*/  ISETP.GT.AND P2, PT, R93, 0xf, PT ;  /* 0x0000000f5d00780c */ /* 0x000fc40003f44270 */
[----:B------:R-:W-:Y:S01]  /*4ce0*/  FFMA.FTZ R7, R95, R136, R34 ;  /* 0x000000885f077223 */ /* 0x000fe20000010022 */
[----:B------:R-:W-:Y:S01]  /*4cf0*/  FFMA.FTZ R106, R137, R100, R106 ;  /* 0x00000064896a7223 */ /* 0x000fe2000001006a */
[----:B------:R-:W-:Y:S01]  /*4d00*/  FADD.FTZ R99, R142, R99 ;  /* 0x000000638e637221 */ /* 0x000fe20000010000 */
[----:B------:R-:W-:Y:S01]  /*4d10*/  FADD.FTZ R101, R40, R101 ;  /* 0x0000006528657221 */ /* 0x000fe20000010000 */
        /* <DEDUP_REMOVED lines=10> */
.L_x_17904:
[----:B------:R-:W-:Y:S05]  /*4dc0*/  BSYNC.RECONVERGENT B0 ;  /* 0x0000000000007941 */ /* 0x000fea0003800200 */
.L_x_17903:
[----:B------:R-:W-:-:S04]  /*4dd0*/  UIADD3 UR4, UPT, UPT, UR4, 0x1, URZ ;  /* 0x0000000104047890 */ /* 0x000fc8000fffe0ff */
[----:B------:R-:W-:-:S09]  /*4de0*/  UISETP.GE.AND UP0, UPT, UR4, UR9, UPT ;  /* 0x000000090400728c */ /* 0x000fd2000bf06270 */
[----:B------:R-:W-:Y:S05]  /*4df0*/  BRA.U !UP0, `(.L_x_17905) ;  /* 0xffffffd108687547 */ /* 0x000fea000b83ffff */
.L_x_17873:
[----:B------:R-:W-:Y:S01]  /*4e00*/  BAR.SYNC.DEFER_BLOCKING 0x0 ;  /* 0x0000000000007b1d */ /* 0x000fe20000010000 */
[-C--:B------:R-:W-:Y:S02]  /*4e10*/  ISETP.GE.AND P0, PT, R72, R91.reuse, PT ;  /* 0x0000005b4800720c */ /* 0x080fe40003f06270 */
[-C--:B------:R-:W-:Y:S02]  /*4e20*/  ISETP.GE.AND P1, PT, R76, R91.reuse, PT ;  /* 0x0000005b4c00720c */ /* 0x080fe40003f26270 */
[----:B------:R-:W-:-:S03]  /*4e30*/  ISETP.GE.AND P2, PT, R89, R91, PT ;  /* 0x0000005b5900720c */ /* 0x000fc60003f46270 */
[----:B------:R-:W1:Y:S01]  /*4e40*/  LDC.64 R28, c[0x0][0x4f8] ;  /* 0x00013e00ff1c7b82 */ /* 0x000e620000000a00 */
[----:B------:R-:W-:Y:S01]  /*4e50*/  ISETP.GE.AND P3, PT, R88, R91, PT ;  /* 0x0000005b5800720c */ /* 0x000fe20003f66270 */
[----:B------:R-:W5:Y:S01]  /*4e60*/  LDCU.64 UR8, c[0x0][0x500] ;  /* 0x0000a000ff0877ac */ /* 0x000f620008000a00 */
[----:B0-----:R-:W-:Y:S02]  /*4e70*/  PRMT R5, RZ, 0x7610, R5 ;  /* 0x00007610ff057816 */ /* 0x001fe40000000005 */
[----:B------:R-:W-:Y:S01]  /*4e80*/  PRMT R7, RZ, 0x7610, R7 ;  /* 0x00007610ff077816 */ /* 0x000fe20000000007 */
[----:B------:R-:W0:Y:S01]  /*4e90*/  LDCU.64 UR10, c[0x0][0x550] ;  /* 0x0000aa00ff0a77ac */ /* 0x000e220008000a00 */
[----:B------:R-:W-:Y:S02]  /*4ea0*/  PRMT R9, RZ, 0x7610, R9 ;  /* 0x00007610ff097816 */ /* 0x000fe40000000009 */
[----:B------:R-:W2:Y:S04]  /*4eb0*/  @!P0 LDG.E.U16 R5, desc[UR16][R2.64] ;  /* 0x0000001002058981 */ /* 0x000ea8000c1e1500 */
[----:B------:R-:W3:Y:S04]  /*4ec0*/  @!P1 LDG.E.U16 R7, desc[UR16][R2.64+0x40] ;  /* 0x0000401002079981 */ /* 0x000ee8000c1e1500 */
[----:B------:R-:W4:Y:S04]  /*4ed0*/  @!P2 LDG.E.U16 R9, desc[UR16][R2.64+0x80] ;  /* 0x000080100209a981 */ /* 0x000f28000c1e1500 */
[----:B------:R-:W5:Y:S01]  /*4ee0*/  @!P3 LDG.E.U16 R109, desc[UR16][R2.64+0xc0] ;  /* 0x0000c010026db981 */ /* 0x000f62000c1e1500 */
[----:B------:R-:W-:-:S02]  /*4ef0*/  ISETP.NE.AND P0, PT, R50, RZ, PT ;  /* 0x000000ff3200720c */ /* 0x000fc40003f05270 */
[----:B------:R-:W-:Y:S02]  /*4f00*/  F2FP.F16.F32.PACK_AB R106, R106, R111 ;  /* 0x0000006f6a6a723e */ /* 0x000fe400000000ff */
[----:B------:R-:W-:Y:S01]  /*4f10*/  F2FP.F16.F32.PACK_AB R107, R108, R113 ;  /* 0x000000716c6b723e */ /* 0x000fe200000000ff */
[----:B--2---:R-:W-:Y:S04]  /*4f20*/  STS.U16 [R92], R5 ;  /* 0x000000055c007388 */ /* 0x004fe80000000400 */
[----:B---3--:R-:W-:Y:S04]  /*4f30*/  STS.U16 [R92+0x40], R7 ;  /* 0x000040075c007388 */ /* 0x008fe80000000400 */
[----:B----4-:R2:W-:Y:S04]  /*4f40*/  STS.U16 [R92+0x80], R9 ;  /* 0x000080095c007388 */ /* 0x0105e80000000400 */
[----:B-----5:R-:W-:Y:S01]  /*4f50*/  STS.U16 [R92+0xc0], R109 ;  /* 0x0000c06d5c007388 */ /* 0x020fe20000000400 */
[----:B------:R-:W-:-:S03]  /*4f60*/  NOP ;  /* 0x0000000000007918 */ /* 0x000fc60000000000 */
[----:B------:R-:W3:Y:S01]  /*4f70*/  LDS.64 R18, [R103] ;  /* 0x0000000067127984 */ /* 0x000ee20000000a00 */
[----:B--2---:R-:W-:Y:S01]  /*4f80*/  SHF.R.S32.HI R9, RZ, 0x1f, R8 ;  /* 0x0000001fff097819 */ /* 0x004fe20000011408 */
[----:B------:R-:W-:Y:S06]  /*4f90*/  BAR.SYNC.DEFER_BLOCKING 0x0 ;  /* 0x0000000000007b1d */ /* 0x000fec0000010000 */
[----:B------:R-:W-:Y:S01]  /*4fa0*/  STS.64 [R103], R106 ;  /* 0x0000006a67007388 */ /* 0x000fe20000000a00 */
[----:B------:R-:W-:-:S03]  /*4fb0*/  NOP ;  /* 0x0000000000007918 */ /* 0x000fc60000000000 */
[----:B------:R-:W-:Y:S04]  /*4fc0*/  LDS.U16 R21, [R92+0x80] ;  /* 0x000080005c157984 */ /* 0x000fe80000000400 */
[----:B------:R-:W-:Y:S01]  /*4fd0*/  LDS.U16 R23, [R92+0xc0] ;  /* 0x0000c0005c177984 */ /* 0x000fe20000000400 */
[--C-:B---3--:R-:W-:Y:S02]  /*4fe0*/  HADD2.F32 R17, -RZ, R18.reuse.H0_H0 ;  /* 0x20000012ff117230 */ /* 0x108fe40000004100 */
[--C-:B------:R-:W-:Y:S02]  /*4ff0*/  HADD2.F32 R3, -RZ, R19.reuse.H0_H0 ;  /* 0x20000013ff037230 */ /* 0x100fe40000004100 */
[----:B------:R-:W-:Y:S02]  /*5000*/  HADD2.F32 R5, -RZ, R19.H1_H1 ;  /* 0x30000013ff057230 */ /* 0x000fe40000004100 */
[----:B------:R-:W-:Y:S01]  /*5010*/  FADD.FTZ R4, R17, R44 ;  /* 0x0000002c11047221 */ /* 0x000fe20000010000 */
[----:B------:R-:W-:-:S02]  /*5020*/  HADD2.F32 R17, -RZ, R18.H1_H1 ;  /* 0x30000012ff117230 */ /* 0x000fc40000004100 */
[--C-:B------:R-:W-:Y:S01]  /*5030*/  FADD.FTZ R6, R3, R44.reuse ;  /* 0x0000002c03067221 */ /* 0x100fe20000010000 */
[----:B------:R-:W-:Y:S01]  /*5040*/  LDS.U16 R19, [R92+0x40] ;  /* 0x000040005c137984 */ /* 0x000fe20000000400 */
[--C-:B------:R-:W-:Y:S01]  /*5050*/  FADD.FTZ R5, R5, R44.reuse ;  /* 0x0000002c05057221 */ /* 0x100fe20000010000 */
[----:B------:R-:W-:Y:S01]  /*5060*/  FSETP.GTU.FTZ.AND P2, PT, R4, 20, PT ;  /* 0x41a000000400780b */ /* 0x000fe20003f5c000 */
[----:B------:R-:W-:Y:S01]  /*5070*/  FADD.FTZ R17, R17, R44 ;  /* 0x0000002c11117221 */ /* 0x000fe20000010000 */
[----:B------:R-:W-:Y:S02]  /*5080*/  FSETP.GTU.FTZ.AND P4, PT, R6, 20, PT ;  /* 0x41a000000600780b */ /* 0x000fe40003f9c000 */
[----:B------:R-:W-:Y:S02]  /*5090*/  FSETP.GTU.FTZ.AND P1, PT, R5, 20, PT ;  /* 0x41a000000500780b */ /* 0x000fe40003f3c000 */
[----:B------:R-:W-:-:S07]  /*50a0*/  FSETP.GTU.FTZ.AND P3, PT, R17, 20, PT ;  /* 0x41a000001100780b */ /* 0x000fce0003f7c000 */
[----:B------:R-:W-:Y:S02]  /*50b0*/  @!P2 FMUL.FTZ R2, R4, -1.4426950216293334961 ;  /* 0xbfb8aa3b0402a820 */ /* 0x000fe40000410000 */
[----:B------:R-:W-:Y:S02]  /*50c0*/  @!P4 FMUL.FTZ R6, R6, -1.4426950216293334961 ;  /* 0xbfb8aa3b0606c820 */ /* 0x000fe40000410000 */
[----:B------:R-:W-:Y:S02]  /*50d0*/  @!P1 FMUL.FTZ R7, R5, -1.4426950216293334961 ;  /* 0xbfb8aa3b05079820 */ /* 0x000fe40000410000 */
[----:B------:R-:W-:Y:S01]  /*50e0*/  @!P3 FMUL.FTZ R3, R17, -1.4426950216293334961 ;  /* 0xbfb8aa3b1103b820 */ /* 0x000fe20000410000 */
[----:B------:R-:W2:Y:S01]  /*50f0*/  @!P2 MUFU.EX2 R2, R2 ;  /* 0x000000020002a308 */ /* 0x000ea20000000800 */
[----:B------:R-:W-:Y:S04]  /*5100*/  LDS.U16 R17, [R92] ;  /* 0x000000005c117984 */ /* 0x000fe80000000400 */
[----:B------:R-:W-:Y:S03]  /*5110*/  @!P0 STS [UR6+0x100], R91 ;  /* 0x0001005bff008988 */ /* 0x000fe60008000806 */
[----:B------:R-:W3:Y:S01]  /*5120*/  @!P4 MUFU.EX2 R6, R6 ;  /* 0x000000060006c308 */ /* 0x000ee20000000800 */
[----:B------:R-:W-:Y:S07]  /*5130*/  BAR.SYNC.DEFER_BLOCKING 0x0 ;  /* 0x0000000000007b1d */ /* 0x000fee0000010000 */
[----:B------:R-:W4:Y:S01]  /*5140*/  @!P3 MUFU.EX2 R3, R3 ;  /* 0x000000030003b308 */ /* 0x000f220000000800 */
[----:B--2---:R-:W-:-:S07]  /*5150*/  @!P2 FADD.FTZ R4, R2, 1 ;  /* 0x3f8000000204a421 */ /* 0x004fce0000010000 */
[----:B------:R-:W2:Y:S01]  /*5160*/  @!P2 MUFU.RCP R27, R4 ;  /* 0x00000004001ba308 */ /* 0x000ea20000001000 */
[----:B---3--:R-:W-:-:S07]  /*5170*/  @!P4 FADD.FTZ R6, R6, 1 ;  /* 0x3f8000000606c421 */ /* 0x008fce0000010000 */
[----:B------:R-:W3:Y:S01]  /*5180*/  @!P4 MUFU.RCP R6, R6 ;  /* 0x000000060006c308 */ /* 0x000ee20000001000 */
[----:B------:R-:W5:Y:S01]  /*5190*/  LDS R25, [UR6+0x100] ;  /* 0x00010006ff197984 */ /* 0x000f620008000800 */
[----:B----4-:R-:W-:Y:S01]  /*51a0*/  @!P3 FADD.FTZ R5, R3, 1 ;  /* 0x3f8000000305b421 */ /* 0x010fe20000010000 */
[----:B-1----:R-:W-:-:S04]  /*51b0*/  IMAD.WIDE.U32 R2, R28, UR18, R8 ;  /* 0x000000121c027c25 */ /* 0x002fc8000f8e0008 */
[----:B------:R-:W-:Y:S01]  /*51c0*/  IMAD R3, R29, UR18, R3 ;  /* 0x000000121d037c24 */ /* 0x000fe2000f8e0203 */
[----:B------:R-:W1:Y:S01]  /*51d0*/  @!P3 MUFU.RCP R16, R5 ;  /* 0x000000050010b308 */ /* 0x000e620000001000 */
[----:B--2---:R-:W-:Y:S01]  /*51e0*/  @!P2 FMUL.FTZ R102, R102, R27 ;  /* 0x0000001b6666a220 */ /* 0x004fe20000410000 */
[C---:B------:R-:W-:Y:S01]  /*51f0*/  IMAD.WIDE.U32 R2, R45.reuse, UR8, R2 ;  /* 0x000000082d027c25 */ /* 0x040fe2000f8e0002 */
[----:B------:R-:W2:Y:S03]  /*5200*/  LDC.64 R26, c[0x0][0x518] ;  /* 0x00014600ff1a7b82 */ /* 0x000ea60000000a00 */
[----:B------:R-:W-:Y:S01]  /*5210*/  FADD.FTZ R46, R102, R46 ;  /* 0x0000002e662e7221 */ /* 0x000fe20000010000 */
[----:B------:R-:W-:Y:S01]  /*5220*/  IMAD R4, R45, UR9, R3 ;  /* 0x000000092d047c24 */ /* 0x000fe2000f8e0203 */
[----:B------:R-:W4:Y:S01]  /*5230*/  @!P1 MUFU.EX2 R7, R7 ;  /* 0x0000000700079308 */ /* 0x000f220000000800 */
[----:B------:R-:W-:Y:S01]  /*5240*/  IADD3 R3, P5, PT, R72, R2, RZ ;  /* 0x0000000248037210 */ /* 0x000fe20007fbe0ff */
[----:B---3--:R-:W-:Y:S01]  /*5250*/  @!P4 FMUL.FTZ R99, R99, R6 ;  /* 0x000000066363c220 */ /* 0x008fe20000410000 */
[----:B------:R-:W3:Y:S02]  /*5260*/  LDCU.64 UR8, c[0x0][0x560] ;  /* 0x0000ac00ff0877ac */ /* 0x000ee40008000a00 */
[----:B------:R-:W-:-:S02]  /*5270*/  IADD3.X R4, PT, PT, RZ, R4, RZ, P5, !PT ;  /* 0x00000004ff047210 */ /* 0x000fc40002ffe4ff */
[----:B0-----:R-:W-:Y:S01]  /*5280*/  LEA R2, P6, R3, UR10, 0x1 ;  /* 0x0000000a03027c11 */ /* 0x001fe2000f8c08ff */
[----:B-1----:R-:W-:-:S03]  /*5290*/  @!P3 FMUL.FTZ R101, R101, R16 ;  /* 0x000000106565b220 */ /* 0x002fc60000410000 */
[----:B------:R-:W-:Y:S01]  /*52a0*/  LEA.HI.X R3, R3, UR11, R4, 0x1, P6 ;  /* 0x0000000b03037c11 */ /* 0x000fe2000b0f0c04 */
[----:B------:R-:W-:Y:S01]  /*52b0*/  FADD.FTZ R46, R46, R101 ;  /* 0x000000652e2e7221 */ /* 0x000fe20000010000 */
[----:B------:R-:W-:Y:S01]  /*52c0*/  F2FP.F16.F32.PACK_AB R24, R101, R102 ;  /* 0x000000666518723e */ /* 0x000fe200000000ff */
[----:B----4-:R-:W-:Y:S01]  /*52d0*/  @!P1 FADD.FTZ R7, R7, 1 ;  /* 0x3f80000007079421 */ /* 0x010fe20000010000 */
[----:B--2---:R-:W-:-:S05]  /*52e0*/  IMAD.WIDE.U32 R8, R26, UR18, R8 ;  /* 0x000000121a087c25 */ /* 0x004fca000f8e0008 */
[----:B------:R-:W0:Y:S01]  /*52f0*/  @!P1 MUFU.RCP R7, R7 ;  /* 0x0000000700079308 */ /* 0x000e220000001000 */
[----:B------:R-:W-:Y:S01]  /*5300*/  IMAD R9, R27, UR18, R9 ;  /* 0x000000121b097c24 */ /* 0x000fe2000f8e0209 */
[-C--:B-----5:R-:W-:Y:S02]  /*5310*/  ISETP.GE.AND P3, PT, R72, R25.reuse, PT ;  /* 0x000000194800720c */ /* 0x0a0fe40003f66270 */
[-C--:B------:R-:W-:Y:S02]  /*5320*/  ISETP.GE.AND P2, PT, R76, R25.reuse, PT ;  /* 0x000000194c00720c */ /* 0x080fe40003f46270 */
[-C--:B------:R-:W-:Y:S02]  /*5330*/  ISETP.GE.AND P4, PT, R89, R25.reuse, PT ;  /* 0x000000195900720c */ /* 0x080fe40003f86270 */
[----:B------:R-:W-:-:S07]  /*5340*/  ISETP.GE.AND P5, PT, R88, R25, PT ;  /* 0x000000195800720c */ /* 0x000fce0003fa6270 */
[----:B------:R-:W-:Y:S01]  /*5350*/  @!P3 STG.E.U16 desc[UR16][R2.64], R17 ;  /* 0x000000110200b986 */ /* 0x000fe2000c101510 */
[----:B0-----:R-:W-:-:S03]  /*5360*/  @!P1 FMUL.FTZ R104, R104, R7 ;  /* 0x0000000768689220 */ /* 0x001fc60000410000 */
[----:B------:R-:W-:Y:S02]  /*5370*/  @!P2 STG.E.U16 desc[UR16][R2.64+0x40], R19 ;  /* 0x000040130200a986 */ /* 0x000fe4000c101510 */
[----:B------:R-:W-:Y:S02]  /*5380*/  F2FP.F16.F32.PACK_AB R25, R104, R99 ;  /* 0x000000636819723e */ /* 0x000fe400000000ff */
[----:B------:R-:W-:Y:S01]  /*5390*/  @!P4 STG.E.U16 desc[UR16][R2.64+0x80], R21 ;  /* 0x000080150200c986 */ /* 0x000fe2000c101510 */
[----:B------:R-:W-:-:S03]  /*53a0*/  FADD.FTZ R99, R46, R99 ;  /* 0x000000632e637221 */ /* 0x000fc60000010000 */
[----:B------:R0:W-:Y:S01]  /*53b0*/  @!P5 STG.E.U16 desc[UR16][R2.64+0xc0], R23 ;  /* 0x0000c0170200d986 */ /* 0x0001e2000c101510 */
[----:B------:R-:W-:Y:S01]  /*53c0*/  BAR.SYNC.DEFER_BLOCKING 0x0 ;  /* 0x0000000000007b1d */ /* 0x000fe20000010000 */
[----:B------:R-:W-:Y:S01]  /*53d0*/  IADD3 R56, P5, PT, R56, -0x100, RZ ;  /* 0xffffff0038387810 */ /* 0x000fe20007fbe0ff */
[----:B------:R-:W-:-:S03]  /*53e0*/  FADD.FTZ R46, R99, R104 ;  /* 0x00000068632e7221 */ /* 0x000fc60000010000 */
[----:B------:R-:W-:Y:S01]  /*53f0*/  IADD3.X R58, PT, PT, R58, -0x1, RZ, P5, !PT ;  /* 0xffffffff3a3a7810 */ /* 0x000fe20002ffe4ff */
        /* <DEDUP_REMOVED lines=9> */
[----:B------:R-:W0:Y:S02]  /*5490*/  LDCU.64 UR6, c[0x0][0x520] ;  /* 0x0000a400ff0677ac */ /* 0x000e240008000a00 */
[----:B0-----:R-:W-:-:S04]  /*54a0*/  IMAD.WIDE.U32 R2, R45, UR6, R8 ;  /* 0x000000062d027c25 */ /* 0x001fc8000f8e0008 */
[----:B------:R-:W-:Y:S01]  /*54b0*/  IMAD R4, R45, UR7, R3 ;  /* 0x000000072d047c24 */ /* 0x000fe2000f8e0203 */
[----:B------:R-:W-:-:S04]  /*54c0*/  IADD3 R3, P4, PT, R72, R2, RZ ;  /* 0x0000000248037210 */ /* 0x000fc80007f9e0ff */
[----:B------:R-:W-:Y:S02]  /*54d0*/  IADD3.X R4, PT, PT, RZ, R4, RZ, P4, !PT ;  /* 0x00000004ff047210 */ /* 0x000fe400027fe4ff */
[----:B---3--:R-:W-:-:S04]  /*54e0*/  LEA R2, P4, R3, UR8, 0x1 ;  /* 0x0000000803027c11 */ /* 0x008fc8000f8808ff */
        /* <DEDUP_REMOVED lines=20> */
.L_x_17864:
        /* <DEDUP_REMOVED lines=34> */
.L_x_17908:
[----:B------:R-:W-:Y:S05]  /*5850*/  BSYNC.RECONVERGENT B0 ;  /* 0x0000000000007941 */ /* 0x000fea0003800200 */
.L_x_17907:
        /* <DEDUP_REMOVED lines=26> */
.L_x_17910:
[----:B------:R-:W-:Y:S05]  /*5a00*/  BSYNC.RECONVERGENT B0 ;  /* 0x0000000000007941 */ /* 0x000fea0003800200 */
.L_x_17909:
        /* <DEDUP_REMOVED lines=8> */
.L_x_17911:
        /* <DEDUP_REMOVED lines=16> */
.L_x_17912:
        /* <DEDUP_REMOVED lines=15> */
.L_x_18805:


//--------------------- .text._Z25selective_scan_bwd_kernelI32Selective_Scan_bwd_kernel_traitsILi32ELi4ELb0ELb1ELb1ELb1ELb1EN3c104HalfENS1_7complexIfEEEEv12SSMParamsBwd --------------------------
	.section	.text._Z25selective_scan_bwd_kernelI32Selective_Scan_bwd_kernel_traitsILi32ELi4ELb0ELb1ELb1ELb1ELb1EN3c104HalfENS1_7complexIfEEEEv12SSMParamsBwd,"ax",@progbits
	.align	128
        .global         _Z25selective_scan_bwd_kernelI32Selective_Scan_bwd_kernel_traitsILi32ELi4ELb0ELb1ELb1ELb1ELb1EN3c104HalfENS1_7complexIfEEEEv12SSMParamsBwd
        .type           _Z25selective_scan_bwd_kernelI32Selective_Scan_bwd_kernel_traitsILi32ELi4ELb0ELb1ELb1ELb1ELb1EN3c104HalfENS1_7complexIfEEEEv12SSMParamsBwd,@function
        .size           _Z25selective_scan_bwd_kernelI32Selective_Scan_bwd_kernel_traitsILi32ELi4ELb0ELb1ELb1ELb1ELb1EN3c104HalfENS1_7complexIfEEEEv12SSMParamsBwd,(.L_x_18806 - _Z25selective_scan_bwd_kernelI32Selective_Scan_bwd_kernel_traitsILi32ELi4ELb0ELb1ELb1ELb1ELb1EN3c104HalfENS1_7complexIfEEEEv12SSMParamsBwd)
        .other          _Z25selective_scan_bwd_kernelI32Selective_Scan_bwd_kernel_traitsILi32ELi4ELb0ELb1ELb1ELb1ELb1EN3c104HalfENS1_7complexIfEEEEv12SSMParamsBwd,@"STO_CUDA_ENTRY STV_DEFAULT"
_Z25selective_scan_bwd_kernelI32Selective_Scan_bwd_kernel_traitsILi32ELi4ELb0ELb1ELb1ELb1ELb1EN3c104HalfENS1_7complexIfEEEEv12SSMParamsBwd:
.text._Z25selective_scan_bwd_kernelI32Selective_Scan_bwd_kernel_traitsILi32ELi4ELb0ELb1ELb1ELb1ELb1EN3c104HalfENS1_7complexIfEEEEv12SSMParamsBwd:
        /* <DEDUP_REMOVED lines=59> */
[----:B------:R-:W-:-:S04]  /*03b0*/  UIMAD UR9, UR18, UR9, UR5 ;  /* 0x00000009120972a4 */ /* 0x000fc8000f8e0205 */
[-C--:B---3--:R-:W-:Y:S01]  /*03c0*/  IMAD R2, R11, R4.reuse, RZ ;  /* 0x000000040b027224 */ /* 0x088fe200078e02ff */
[----:B------:R-:W-:Y:S01]  /*03d0*/  UIMAD UR8, UR18, UR13, UR7 ;  /* 0x0000000d120872a4 */ /* 0x000fe2000f8e0207 */
[C---:B------:R-:W-:Y:S01]  /*03e0*/  IMAD.WIDE.U32 R6, R8.reuse, R4, RZ ;  /* 0x0000000408067225 */ /* 0x040fe200078e00ff */
[----:B------:R-:W3:Y:S03]  /*03f0*/  LDCU.64 UR12, c[0x0][0x3b0] ;  /* 0x00007600ff0c77ac */ /* 0x000ee60008000a00 */
[----:B------:R-:W-:Y:S01]  /*0400*/  IMAD R9, R8, R5, R2 ;  /* 0x0000000508097224 */ /* 0x000fe200078e0202 */
[----:B------:R-:W-:-:S04]  /*0410*/  SHF.R.U32.HI R10, RZ, 0x1, R15 ;  /* 0x00000001ff0a7819 */ /* 0x000fc8000001160f */
[----:B------:R-:W-:Y:S02]  /*0420*/  IADD3 R7, PT, PT, R7, R9, RZ ;  /* 0x0000000907077210 */ /* 0x000fe40007ffe0ff */
[----:B------:R-:W-:Y:S02]  /*0430*/  SHF.R.U64 R9, R14, 0x1, R15 ;  /* 0x000000010e097819 */ /* 0x000fe4000000120f */
[----:B------:R-:W-:Y:S02]  /*0440*/  MOV R3, UR5 ;  /* 0x0000000500037c02 */ /* 0x000fe40008000f00 */
[----:B------:R-:W-:Y:S01]  /*0450*/  MOV R5, UR7 ;  /* 0x0000000700057c02 */ /* 0x000fe20008000f00 */
[----:B------:R-:W-:Y:S01]  /*0460*/  IMAD.WIDE.U32 R6, R9, UR18, R6 ;  /* 0x0000001209067c25 */ /* 0x000fe2000f8e0006 */
[----:B------:R-:W-:Y:S02]  /*0470*/  MOV R3, UR9 ;  /* 0x0000000900037c02 */ /* 0x000fe40008000f00 */
[----:B------:R-:W-:Y:S01]  /*0480*/  MOV R5, UR8 ;  /* 0x0000000800057c02 */ /* 0x000fe20008000f00 */
[----:B------:R-:W0:Y:S01]  /*0490*/  LDCU.64 UR8, c[0x0][0x3d0] ;  /* 0x00007a00ff0877ac */ /* 0x000e220008000a00 */
[----:B------:R-:W-:Y:S01]  /*04a0*/  IMAD R47, R10, UR18, RZ ;  /* 0x000000120a2f7c24 */ /* 0x000fe2000f8e02ff */
[----:B------:R-:W-:-:S02]  /*04b0*/  MOV R2, UR4 ;  /* 0x0000000400027c02 */ /* 0x000fc40008000f00 */
[C---:B--2---:R-:W-:Y:S02]  /*04c0*/  LEA R45, P0, R6.reuse, R20, 0x3 ;  /* 0x00000014062d7211 */ /* 0x044fe400078018ff */
[----:B------:R-:W-:Y:S01]  /*04d0*/  IADD3 R47, PT, PT, R7, R47, RZ ;  /* 0x0000002f072f7210 */ /* 0x000fe20007ffe0ff */
[C---:B------:R-:W-:Y:S01]  /*04e0*/  IMAD.WIDE.U32 R2, R43.reuse, UR10, R2 ;  /* 0x0000000a2b027c25 */ /* 0x040fe2000f8e0002 */
[----:B------:R-:W-:Y:S01]  /*04f0*/  MOV R4, UR6 ;  /* 0x0000000600047c02 */ /* 0x000fe20008000f00 */
[----:B---3--:R-:W-:Y:S01]  /*0500*/  UIMAD.WIDE.U32 UR4, UR18, UR12, URZ ;  /* 0x0000000c120472a5 */ /* 0x008fe2000f8e00ff */
[----:B------:R-:W-:Y:S02]  /*0510*/  LEA.HI.X R47, R6, R21, R47, 0x3, P0 ;  /* 0x00000015062f7211 */ /* 0x000fe400000f1c2f */
[----:B------:R-:W2:Y:S01]  /*0520*/  LDC.64 R20, c[0x0][0x4d8] ;  /* 0x00013600ff147b82 */ /* 0x000ea20000000a00 */
[----:B------:R-:W-:Y:S01]  /*0530*/  IMAD.WIDE.U32 R4, R43, UR14, R4 ;  /* 0x0000000e2b047c25 */ /* 0x000fe2000f8e0004 */
[----:B------:R-:W-:Y:S01]  /*0540*/  UIMAD UR5, UR18, UR13, UR5 ;  /* 0x0000000d120572a4 */ /* 0x000fe2000f8e0205 */
[----:B-1----:R-:W-:-:S02]  /*0550*/  ISETP.NE.U32.AND P0, PT, R26, RZ, PT ;  /* 0x000000ff1a00720c */ /* 0x002fc40003f05070 */
[----:B------:R-:W-:Y:S01]  /*0560*/  IMAD R17, R43, UR11, R3 ;  /* 0x0000000b2b117c24 */ /* 0x000fe2000f8e0203 */
[----:B------:R-:W-:Y:S01]  /*0570*/  LEA R9, R25, 0xffffff80, 0x7 ;  /* 0xffffff8019097811 */ /* 0x000fe200078e38ff */
[----:B----4-:R-:W-:Y:S01]  /*0580*/  IMAD R3, R11, R12, RZ ;  /* 0x0000000c0b037224 */ /* 0x010fe200078e02ff */
[----:B------:R-:W-:Y:S01]  /*0590*/  ISETP.NE.AND.EX P0, PT, R27, RZ, PT, P0 ;  /* 0x000000ff1b00720c */ /* 0x000fe20003f05300 */
[----:B------:R-:W-:Y:S01]  /*05a0*/  IMAD R15, R43, UR15, R5 ;  /* 0x0000000f2b0f7c24 */ /* 0x000fe2000f8e0205 */
[----:B------:R-:W-:Y:S01]  /*05b0*/  IADD3 R62, P2, PT, R9, R2, RZ ;  /* 0x00000002093e7210 */ /* 0x000fe20007f5e0ff */
[C---:B------:R-:W-:Y:S01]  /*05c0*/  IMAD R5, R8.reuse, R13, R3 ;  /* 0x0000000d08057224 */ /* 0x040fe200078e0203 */
[----:B0-----:R-:W-:Y:S01]  /*05d0*/  UIMAD.WIDE.U32 UR6, UR18, UR8, URZ ;  /* 0x00000008120672a5 */ /* 0x001fe2000f8e00ff */
[----:B------:R-:W-:Y:S01]  /*05e0*/  IMAD.WIDE.U32 R2, R8, R12, UR4 ;  /* 0x0000000408027e25 */ /* 0x000fe2000f8e000c */
[----:B------:R-:W-:Y:S01]  /*05f0*/  LEA R7, R25, 0xffffff00, 0x8 ;  /* 0xffffff0019077811 */ /* 0x000fe200078e40ff */
[----:B------:R-:W0:Y:S01]  /*0600*/  LDC.64 R26, c[0x0][0x468] ;  /* 0x00011a00ff1a7b82 */ /* 0x000e220000000a00 */
[----:B------:R-:W-:-:S02]  /*0610*/  UIMAD UR7, UR18, UR9, UR7 ;  /* 0x00000009120772a4 */ /* 0x000fc4000f8e0207 */
[----:B------:R-:W-:Y:S01]  /*0620*/  IADD3 R14, PT, PT, R3, R5, RZ ;  /* 0x00000005030e7210 */ /* 0x000fe20007ffe0ff */
[----:B------:R-:W-:Y:S01]  /*0630*/  IMAD R3, R11, R22, RZ ;  /* 0x000000160b037224 */ /* 0x000fe200078e02ff */
[----:B------:R-:W-:Y:S01]  /*0640*/  IADD3 R64, P1, PT, R7, R2, RZ ;  /* 0x0000000207407210 */ /* 0x000fe20007f3e0ff */
[----:B------:R-:W-:Y:S01]  /*0650*/  IMAD R2, R11, R18, RZ ;  /* 0x000000120b027224 */ /* 0x000fe200078e02ff */
[----:B------:R-:W-:Y:S01]  /*0660*/  IADD3 R58, P3, PT, R9, R4, RZ ;  /* 0x00000004093a7210 */ /* 0x000fe20007f7e0ff */
[C---:B------:R-:W-:Y:S01]  /*0670*/  IMAD.WIDE.U32 R4, R8.reuse, R18, UR6 ;  /* 0x0000000608047e25 */ /* 0x040fe2000f8e0012 */
[----:B------:R-:W1:Y:S01]  /*0680*/  @P0 LDC R12, c[0x0][0x384] ;  /* 0x0000e100ff0c0b82 */ /* 0x000e620000000800 */
[----:B------:R-:W3:Y:S02]  /*0690*/  LDCU.64 UR8, c[0x0][0x498] ;  /* 0x00009300ff0877ac */ /* 0x000ee40008000a00 */
[C---:B------:R-:W-:Y:S02]  /*06a0*/  IMAD R11, R8.reuse, R19, R2 ;  /* 0x00000013080b7224 */ /* 0x040fe400078e0202 */
[----:B------:R-:W-:-:S02]  /*06b0*/  IMAD R13, R8, R23, R3 ;  /* 0x00000017080d7224 */ /* 0x000fc400078e0203 */
[----:B------:R-:W-:Y:S01]  /*06c0*/  IMAD.WIDE.U32 R2, R8, R22, RZ ;  /* 0x0000001608027225 */ /* 0x000fe200078e00ff */
[----:B------:R-:W-:Y:S01]  /*06d0*/  IADD3 R60, P4, PT, R7, R4, RZ ;  /* 0x00000004073c7210 */ /* 0x000fe20007f9e0ff */
[----:B------:R-:W4:Y:S01]  /*06e0*/  LDC.64 R22, c[0x0][0x540] ;  /* 0x00015000ff167b82 */ /* 0x000f220000000a00 */
[----:B------:R-:W-:Y:S02]  /*06f0*/  IADD3 R8, PT, PT, R5, R11, RZ ;  /* 0x0000000b05087210 */ /* 0x000fe40007ffe0ff */
[----:B------:R-:W-:Y:S02]  /*0700*/  IADD3 R3, PT, PT, R3, R13, RZ ;  /* 0x0000000d03037210 */ /* 0x000fe40007ffe0ff */
[----:B--2---:R-:W-:-:S03]  /*0710*/  SHF.R.U64 R5, R20, 0x1, R21 ;  /* 0x0000000114057819 */ /* 0x004fc60000001215 */
[----:B------:R-:W2:Y:S01]  /*0720*/  LDC.64 R10, c[0x0][0x4a0] ;  /* 0x00012800ff0a7b82 */ /* 0x000ea20000000a00 */
[----:B------:R-:W-:Y:S01]  /*0730*/  SHF.R.S32.HI R7, RZ, 0x1f, R7 ;  /* 0x0000001fff077819 */ /* 0x000fe20000011407 */
[----:B------:R-:W-:Y:S01]  /*0740*/  IMAD.WIDE.U32 R4, R5, UR18, R2 ;  /* 0x0000001205047c25 */ /* 0x000fe2000f8e0002 */
[----:B------:R-:W-:Y:S02]  /*0750*/  SHF.R.U32.HI R2, RZ, 0x1, R21 ;  /* 0x00000001ff027819 */ /* 0x000fe40000011615 */
[----:B------:R-:W-:-:S03]  /*0760*/  IADD3.X R14, PT, PT, R7, R14, RZ, P1, !PT ;  /* 0x0000000e070e7210 */ /* 0x000fc60000ffe4ff */
[----:B------:R-:W0:Y:S01]  /*0770*/  @P0 LDC R16, c[0x0][0x38c] ;  /* 0x0000e300ff100b82 */ /* 0x000e220000000800 */
[----:B------:R-:W-:-:S07]  /*0780*/  IADD3.X R8, PT, PT, R7, R8, RZ, P4, !PT ;  /* 0x0000000807087210 */ /* 0x000fce00027fe4ff */
[----:B------:R-:W0:Y:S01]  /*0790*/  LDC.64 R20, c[0x0][0x460] ;  /* 0x00011800ff147b82 */ /* 0x000e220000000a00 */
[----:B---3--:R-:W-:Y:S02]  /*07a0*/  UIMAD.WIDE.U32 UR4, UR18, UR8, URZ ;  /* 0x00000008120472a5 */ /* 0x008fe4000f8e00ff */
[----:B------:R-:W-:-:S05]  /*07b0*/  IMAD R51, R2, UR18, RZ ;  /* 0x0000001202337c24 */ /* 0x000fca000f8e02ff */
[----:B------:R-:W3:Y:S01]  /*07c0*/  @P0 LDC.64 R6, c[0x0][0x480] ;  /* 0x00012000ff060b82 */ /* 0x000ee20000000a00 */
[----:B------:R-:W-:-:S07]  /*07d0*/  UIMAD UR5, UR18, UR9, UR5 ;  /* 0x00000009120572a4 */ /* 0x000fce000f8e0205 */
[----:B------:R-:W3:Y:S01]  /*07e0*/  LDC.64 R18, c[0x0][0x4a8] ;  /* 0x00012a00ff127b82 */ /* 0x000ee20000000a00 */
[----:B-1----:R-:W-:Y:S01]  /*07f0*/  @P0 IMAD R2, R12, UR18, R43 ;  /* 0x000000120c020c24 */ /* 0x002fe2000f8e022b */
[----:B------:R-:W-:Y:S02]  /*0800*/  IADD3 R51, PT, PT, R5, R51, RZ ;  /* 0x0000003305337210 */ /* 0x000fe40007ffe0ff */
[----:B----4-:R-:W-:Y:S01]  /*0810*/  LEA R49, P4, R4, R22, 0x3 ;  /* 0x0000001604317211 */ /* 0x010fe200078818ff */
[----:B------:R-:W-:Y:S01]  /*0820*/  @P0 IMAD R5, R2, R25, RZ ;  /* 0x0000001902050224 */ /* 0x000fe200078e02ff */
[----:B------:R-:W-:Y:S01]  /*0830*/  ISETP.GE.AND P1, PT, R25, 0x1, PT ;  /* 0x000000011900780c */ /* 0x000fe20003f26270 */
[C---:B--2---:R-:W-:Y:S01]  /*0840*/  IMAD.WIDE.U32 R2, R43.reuse, R10, UR4 ;  /* 0x000000042b027e25 */ /* 0x044fe2000f8e000a */
[----:B------:R-:W-:Y:S02]  /*0850*/  LEA.HI.X R51, R4, R23, R51, 0x3, P4 ;  /* 0x0000001704337211 */ /* 0x000fe400020f1c33 */
[----:B------:R-:W-:Y:S01]  /*0860*/  SHF.R.S32.HI R4, RZ, 0x1f, R9 ;  /* 0x0000001fff047819 */ /* 0x000fe20000011409 */
[----:B------:R-:W-:Y:S01]  /*0870*/  IMAD R11, R43, R11, R3 ;  /* 0x0000000b2b0b7224 */ /* 0x000fe200078e0203 */
[----:B------:R-:W-:Y:S01]  /*0880*/  IADD3 R2, P4, PT, R9, R2, RZ ;  /* 0x0000000209027210 */ /* 0x000fe20007f9e0ff */
[----:B0-----:R-:W-:Y:S01]  /*0890*/  @P0 IMAD R5, R5, R16, RZ ;  /* 0x0000001005050224 */ /* 0x001fe200078e02ff */
        /* <DEDUP_REMOVED lines=9> */
[C---:B------:R-:W-:Y:S01]  /*0930*/  IMAD.WIDE.U32 R10, R43.reuse, R18, RZ ;  /* 0x000000122b0a7225 */ /* 0x040fe200078e00ff */
        /* <DEDUP_REMOVED lines=67> */
.L_x_17956:
        /* <DEDUP_REMOVED lines=107> */
.L_x_17915:
[----:B------:R-:W-:Y:S05]  /*1420*/  BSYNC.RECONVERGENT B0 ;  /* 0x0000000000007941 */ /* 0x000fea0003800200 */
.L_x_17914:
        /* <DEDUP_REMOVED lines=35> */
.L_x_17917:
[----:B------:R-:W-:Y:S05]  /*1660*/  BSYNC.RECONVERGENT B0 ;  /* 0x0000000000007941 */ /* 0x000fea0003800200 */
.L_x_17916:
        /* <DEDUP_REMOVED lines=35> */
.L_x_17919:
[----:B------:R-:W-:Y:S05]  /*18a0*/  BSYNC.RECONVERGENT B0 ;  /* 0x0000000000007941 */ /* 0x000fea0003800200 */
.L_x_17918:
        /* <DEDUP_REMOVED lines=32> */
.L_x_17921:
[----:B------:R-:W-:Y:S05]  /*1ab0*/  BSYNC.RECONVERGENT B0 ;  /* 0x0000000000007941 */ /* 0x000fea0003800200 */
.L_x_17920:
        /* <DEDUP_REMOVED lines=49> */
[--C-:B--2---:R-:W-:Y:S01]  /*1dd0*/  HADD2.F32 R28, -RZ, R33.reuse.H0_H0 ;  /* 0x20000021ff1c7230 */ /* 0x104fe20000004100 */
[----:B------:R-:W-:Y:S01]  /*1de0*/  ISETP.NE.AND P1, PT, R48, RZ, PT ;  /* 0x000000ff3000720c */ /* 0x000fe20003f25270 */
[----:B------:R-:W-:Y:S01]  /*1df0*/  HADD2.F32 R22, -RZ, R32.H1_H1 ;  /* 0x30000020ff167230 */ /* 0x000fe20000004100 */
[----:B------:R-:W-:Y:S01]  /*1e00*/  UISETP.NE.U32.AND UP0, UPT, UR12, URZ, UPT ;  /* 0x000000ff0c00728c */ /* 0x000fe2000bf05070 */
[----:B------:R-:W-:-:S02]  /*1e10*/  HADD2.F32 R33, -RZ, R33.H1_H1 ;  /* 0x30000021ff217230 */ /* 0x000fc40000004100 */
[----:B------:R-:W-:Y:S01]  /*1e20*/  FMUL.FTZ R21, R28, -1.4426950216293334961 ;  /* 0xbfb8aa3b1c157820 */ /* 0x000fe20000410000 */
[----:B------:R-:W-:Y:S02]  /*1e30*/  HADD2.F32 R19, -RZ, R32.H0_H0 ;  /* 0x20000020ff137230 */ /* 0x000fe40000004100 */
[----:B------:R-:W-:Y:S01]  /*1e40*/  FMUL.FTZ R18, R22, -1.4426950216293334961 ;  /* 0xbfb8aa3b16127820 */ /* 0x000fe20000410000 */
[----:B------:R-:W-:Y:S01]  /*1e50*/  UISETP.NE.AND.EX UP0, UPT, UR13, URZ, UPT, UP0 ;  /* 0x000000ff0d00728c */ /* 0x000fe2000bf05300 */
[----:B------:R-:W-:Y:S01]  /*1e60*/  FMUL.FTZ R24, R33, -1.4426950216293334961 ;  /* 0xbfb8aa3b21187820 */ /* 0x000fe20000410000 */
[----:B------:R-:W-:Y:S01]  /*1e70*/  FMUL.FTZ R14, R19, -1.4426950216293334961 ;  /* 0xbfb8aa3b130e7820 */ /* 0x000fe20000410000 */
[----:B------:R-:W-:Y:S08]  /*1e80*/  MUFU.EX2 R21, R21 ;  /* 0x0000001500157308 */ /* 0x000ff00000000800 */
[----:B------:R-:W1:Y:S08]  /*1e90*/  MUFU.EX2 R18, R18 ;  /* 0x0000001200127308 */ /* 0x000e700000000800 */
[----:B------:R-:W2:Y:S08]  /*1ea0*/  MUFU.EX2 R24, R24 ;  /* 0x0000001800187308 */ /* 0x000eb00000000800 */
[----:B------:R-:W0:Y:S01]  /*1eb0*/  MUFU.EX2 R14, R14 ;  /* 0x0000000e000e7308 */ /* 0x000e220000000800 */
[----:B-1----:R-:W-:Y:S01]  /*1ec0*/  FADD.FTZ R7, R18, 1 ;  /* 0x3f80000012077421 */ /* 0x002fe20000010000 */
[----:B------:R-:W-:-:S06]  /*1ed0*/  HADD2.F32 R18, -RZ, R31.H1_H1 ;  /* 0x3000001fff127230 */ /* 0x000fcc0000004100 */
[----:B------:R-:W1:Y:S01]  /*1ee0*/  MUFU.RCP R23, R7 ;  /* 0x0000000700177308 */ /* 0x000e620000001000 */
[----:B--2---:R-:W-:-:S07]  /*1ef0*/  FADD.FTZ R26, R24, 1 ;  /* 0x3f800000181a7421 */ /* 0x004fce0000010000 */
[----:B------:R-:W2:Y:S01]  /*1f00*/  MUFU.RCP R34, R26 ;  /* 0x0000001a00227308 */ /* 0x000ea20000001000 */
[----:B0-----:R-:W-:Y:S01]  /*1f10*/  FADD.FTZ R6, R14, 1 ;  /* 0x3f8000000e067421 */ /* 0x001fe20000010000 */
[----:B------:R-:W-:-:S06]  /*1f20*/  HADD2.F32 R14, -RZ, R30.H0_H0 ;  /* 0x2000001eff0e7230 */ /* 0x000fcc0000004100 */
[----:B------:R-:W0:Y:S01]  /*1f30*/  MUFU.RCP R20, R6 ;  /* 0x0000000600147308 */ /* 0x000e220000001000 */
[----:B-1----:R-:W-:Y:S01]  /*1f40*/  FADD.FTZ R7, -R23, 1 ;  /* 0x3f80000017077421 */ /* 0x002fe20000010100 */
[----:B--2---:R-:W-:Y:S01]  /*1f50*/  FADD.FTZ R26, -R34, 1 ;  /* 0x3f800000221a7421 */ /* 0x004fe20000010100 */
[----:B0-----:R-:W-:-:S04]  /*1f60*/  FADD.FTZ R6, -R20, 1 ;  /* 0x3f80000014067421 */ /* 0x001fc80000010100 */
[C---:B------:R-:W-:Y:S01]  /*1f70*/  FFMA.FTZ R6, R19.reuse, R6, 1 ;  /* 0x3f80000013067423 */ /* 0x040fe20000010006 */
[----:B------:R-:W-:Y:S01]  /*1f80*/  FMUL.FTZ R19, R19, R20 ;  /* 0x0000001413137220 */ /* 0x000fe20000410000 */
[----:B---3--:R0:W-:Y:S04]  /*1f90*/  STS.U16 [R90], R15 ;  /* 0x0000000f5a007388 */ /* 0x0081e80000000400 */
[----:B----4-:R1:W-:Y:S04]  /*1fa0*/  STS.U16 [R90+0x40], R25 ;  /* 0x000040195a007388 */ /* 0x0103e80000000400 */
[----:B-----5:R-:W-:Y:S01]  /*1fb0*/  STS.U16 [R90+0x80], R29 ;  /* 0x0000801d5a007388 */ /* 0x020fe20000000400 */
[----:B0-----:R-:W-:-:S03]  /*1fc0*/  HADD2.F32 R15, -RZ, R30.H1_H1 ;  /* 0x3000001eff0f7230 */ /* 0x001fc60000004100 */
[----:B------:R0:W-:Y:S01]  /*1fd0*/  STS.U16 [R90+0xc0], R17 ;  /* 0x0000c0115a007388 */ /* 0x0001e20000000400 */
[----:B------:R-:W-:-:S03]  /*1fe0*/  NOP ;  /* 0x0000000000007918 */ /* 0x000fc60000000000 */
[----:B------:R-:W2:Y:S01]  /*1ff0*/  LDS.64 R36, [R95] ;  /* 0x000000005f247984 */ /* 0x000ea20000000a00 */
[----:B-1----:R-:W-:Y:S01]  /*2000*/  FADD.FTZ R25, R21, 1 ;  /* 0x3f80000015197421 */ /* 0x002fe20000010000 */
[----:B0-----:R-:W-:-:S03]  /*2010*/  HADD2.F32 R17, -RZ, R31.H0_H0 ;  /* 0x2000001fff117230 */ /* 0x001fc60000004100 */
[----:B------:R0:W1:Y:S02]  /*2020*/  MUFU.RCP R29, R25 ;  /* 0x00000019001d7308 */ /* 0x0000640000001000 */
[C---:B0-----:R-:W-:Y:S01]  /*2030*/  FFMA.FTZ R25, R22.reuse, R7, 1 ;  /* 0x3f80000016197423 */ /* 0x041fe20000010007 */
[----:B------:R-:W-:Y:S01]  /*2040*/  FMUL.FTZ R22, R22, R23 ;  /* 0x0000001716167220 */ /* 0x000fe20000410000 */
[----:B-1----:R-:W-:-:S04]  /*2050*/  FADD.FTZ R31, -R29, 1 ;  /* 0x3f8000001d1f7421 */ /* 0x002fc80000010100 */
        /* <DEDUP_REMOVED lines=22> */
[----:B------:R-:W-:Y:S01]  /*21c0*/  F2FP.F16.F32.PACK_AB R102, R25, R6 ;  /* 0x000000061966723e */ /* 0x000fe200000000ff */
[----:B------:R-:W-:-:S02]  /*21d0*/  IMAD.WIDE.U32 R6, R104, UR18, R92 ;  /* 0x0000001268067c25 */ /* 0x000fc4000f8e005c */
[----:B------:R-:W-:Y:S02]  /*21e0*/  F2FP.F16.F32.PACK_AB R103, R36, R31 ;  /* 0x0000001f2467723e */ /* 0x000fe400000000ff */
        /* <DEDUP_REMOVED lines=59> */
.L_x_17922:
        /* <DEDUP_REMOVED lines=9> */
[----:B------:R-:W-:Y:S02]  /*2630*/  HFMA2 R102, -RZ, RZ, 0, 0 ;  /* 0x00000000ff667431 */ /* 0x000fe400000001ff */
[----:B------:R-:W-:Y:S01]  /*2640*/  FFMA.FTZ R44, R15, R103, R44 ;  /* 0x000000670f2c7223 */ /* 0x000fe2000001002c */
[----:B------:R-:W-:Y:S01]  /*2650*/  HFMA2 R97, -RZ, RZ, 0, 0 ;  /* 0x00000000ff617431 */ /* 0x000fe200000001ff */
[----:B------:R-:W-:Y:S01]  /*2660*/  PRMT R109, RZ, 0x7610, R109 ;  /* 0x00007610ff6d7816 */ /* 0x000fe2000000006d */
[-C--:B------:R-:W-:Y:S01]  /*2670*/  FMUL.FTZ R111, R23, R0.reuse ;  /* 0x00000000176f7220 */ /* 0x080fe20000410000 */
[----:B------:R-:W-:Y:S01]  /*2680*/  FFMA.FTZ R5, R17, R105, R44 ;  /* 0x0000006911057223 */ /* 0x000fe2000001002c */
[----:B------:R-:W-:Y:S01]  /*2690*/  MOV R93, RZ ;  /* 0x000000ff005d7202 */ /* 0x000fe20000000f00 */
[-C--:B------:R-:W-:Y:S01]  /*26a0*/  FMUL.FTZ R104, R15, R0.reuse ;  /* 0x000000000f687220 */ /* 0x080fe20000410000 */
[----:B------:R-:W-:Y:S01]  /*26b0*/  MOV R99, RZ ;  /* 0x000000ff00637202 */ /* 0x000fe20000000f00 */
        /* <DEDUP_REMOVED lines=9> */
[----:B------:R-:W-:Y:S01]  /*2750*/  IADD3 R15, PT, PT, R16, 0x3, RZ ;  /* 0x00000003100f7810 */ /* 0x000fe20007ffe0ff */
[----:B------:R-:W-:Y:S01]  /*2760*/  FADD.FTZ R114, R18, R18 ;  /* 0x0000001212727221 */ /* 0x000fe20000010000 */
[C---:B------:R-:W-:Y:S01]  /*2770*/  IADD3 R17, PT, PT, R16.reuse, 0x4, RZ ;  /* 0x0000000410117810 */ /* 0x040fe20007ffe0ff */
[----:B------:R-:W2:Y:S01]  /*2780*/  LDC R120, c[0x0][0x388] ;  /* 0x0000e200ff787b82 */ /* 0x000ea20000000800 */
[C---:B-1----:R-:W-:Y:S01]  /*2790*/  IADD3 R19, PT, PT, R16.reuse, 0x5, RZ ;  /* 0x0000000510137810 */ /* 0x042fe20007ffe0ff */
[----:B------:R-:W-:Y:S01]  /*27a0*/  FMUL.FTZ R116, R101, R94 ;  /* 0x0000005e65747220 */ /* 0x000fe20000410000 */
[C---:B------:R-:W-:Y:S01]  /*27b0*/  IADD3 R21, PT, PT, R16.reuse, 0x6, RZ ;  /* 0x0000000610157810 */ /* 0x040fe20007ffe0ff */
[----:B------:R-:W-:Y:S01]  /*27c0*/  FMUL.FTZ R117, R103, R96 ;  /* 0x0000006067757220 */ /* 0x000fe20000410000 */
[C---:B------:R-:W-:Y:S01]  /*27d0*/  IADD3 R23, PT, PT, R16.reuse, 0x7, RZ ;  /* 0x0000000710177810 */ /* 0x040fe20007ffe0ff */
[----:B------:R-:W-:Y:S01]  /*27e0*/  FMUL.FTZ R118, R105, R98 ;  /* 0x0000006269767220 */ /* 0x000fe20000410000 */
[C---:B------:R-:W-:Y:S01]  /*27f0*/  IADD3 R5, PT, PT, R16.reuse, 0x1, RZ ;  /* 0x0000000110057810 */ /* 0x040fe20007ffe0ff */
[----:B0-----:R-:W0:Y:S01]  /*2800*/  LDC.64 R24, c[0x0][0x3a8] ;  /* 0x0000ea00ff187b82 */ /* 0x001e220000000a00 */
[----:B------:R-:W-:Y:S01]  /*2810*/  IADD3 R7, PT, PT, R16, 0x2, RZ ;  /* 0x0000000210077810 */ /* 0x000fe20007ffe0ff */
[----:B------:R-:W-:Y:S01]  /*2820*/  FMUL.FTZ R119, R107, R100 ;  /* 0x000000646b777220 */ /* 0x000fe20000410000 */
[-C--:B------:R-:W-:Y:S01]  /*2830*/  LEA.HI.SX32 R124, R5, R16.reuse, 0x1b ;  /* 0x00000010057c7211 */ /* 0x080fe200078fdaff */
[----:B------:R-:W1:Y:S01]  /*2840*/  LDCU UR8, c[0x0][0x394] ;  /* 0x00007280ff0877ac */ /* 0x000e620008000800 */
        /* <DEDUP_REMOVED lines=8> */
[-C--:B------:R-:W-:Y:S02]  /*28d0*/  LEA.HI.SX32 R131, R23, R16.reuse, 0x1b ;  /* 0x0000001017837211 */ /* 0x080fe400078fdaff */
[----:B------:R-:W-:Y:S01]  /*28e0*/  LEA.HI.SX32 R122, R16, R16, 0x1b ;  /* 0x00000010107a7211 */ /* 0x000fe200078fdaff */
[----:B------:R-:W0:Y:S01]  /*28f0*/  LDC.64 R22, c[0x0][0x440] ;  /* 0x00011000ff167b82 */ /* 0x000e220000000a00 */
[----:B------:R-:W-:-:S02]  /*2900*/  SHF.L.U32 R5, R54, 0x8, RZ ;  /* 0x0000000836057819 */ /* 0x000fc400000006ff */
[----:B------:R-:W-:Y:S02]  /*2910*/  ISETP.NE.AND P0, PT, R87, 0x1, PT ;  /* 0x000000015700780c */ /* 0x000fe40003f05270 */
[----:B------:R-:W-:Y:S02]  /*2920*/  LEA R121, R27, -R5, 0x1 ;  /* 0x800000051b797211 */ /* 0x000fe400078e08ff */
[----:B------:R-:W-:Y:S01]  /*2930*/  SHF.L.U32 R123, R87, 0x8, RZ ;  /* 0x00000008577b7819 */ /* 0x000fe200000006ff */
[----:B------:R-:W0:Y:S01]  /*2940*/  LDC.64 R20, c[0x0][0x3c0] ;  /* 0x0000f000ff147b82 */ /* 0x000e220000000a00 */
[----:B------:R-:W-:Y:S02]  /*2950*/  IADD3 R28, P1, PT, R5, R48, RZ ;  /* 0x00000030051c7210 */ /* 0x000fe40007f3e0ff */
[----:B------:R-:W-:Y:S02]  /*2960*/  ISETP.GE.AND P2, PT, R76, R121, PT ;  /* 0x000000794c00720c */ /* 0x000fe40003f46270 */
[----:B------:R-:W-:-:S02]  /*2970*/  IADD3 R115, PT, PT, R87, -0x2, RZ ;  /* 0xfffffffe57737810 */ /* 0x000fc40007ffe0ff */
[----:B------:R-:W-:Y:S01]  /*2980*/  MOV R102, RZ ;  /* 0x000000ff00667202 */ /* 0x000fe20000000f00 */
[----:B------:R-:W0:Y:S01]  /*2990*/  LDC.64 R18, c[0x0][0x3e0] ;  /* 0x0000f800ff127b82 */ /* 0x000e220000000a00 */
[----:B------:R-:W-:Y:S02]  /*29a0*/  ISETP.EQ.AND P0, PT, R48, RZ, P0 ;  /* 0x000000ff3000720c */ /* 0x000fe40000702270 */
[----:B------:R-:W-:Y:S02]  /*29b0*/  LEA R122, R122, UR6, 0x1 ;  /* 0x000000067a7a7c11 */ /* 0x000fe4000f8e08ff */
[----:B------:R-:W-:Y:S02]  /*29c0*/  LOP3.LUT R123, R123, 0x100, RZ, 0xc0, !PT ;  /* 0x000001007b7b7812 */ /* 0x000fe400078ec0ff */
[C---:B------:R-:W-:Y:S01]  /*29d0*/  LOP3.LUT R169, R5.reuse, 0x100, RZ, 0xc0, !PT ;  /* 0x0000010005a97812 */ /* 0x040fe200078ec0ff */
[----:B------:R-:W0:Y:S01]  /*29e0*/  LDC.64 R16, c[0x0][0x4d0] ;  /* 0x00013400ff107b82 */ /* 0x000e220000000a00 */
[----:B------:R-:W-:-:S02]  /*29f0*/  IADD3 R125, PT, PT, R5, R48, RZ ;  /* 0x00000030057d7210 */ /* 0x000fc40007ffe0ff */
        /* <DEDUP_REMOVED lines=8> */
[----:B-1234-:R-:W-:-:S07]  /*2a80*/  LEA.HI.X.SX32 R29, R5, RZ, 0x1, P1 ;  /* 0x000000ff051d7211 */ /* 0x01efce00008f0eff */
.L_x_17955:
        /* <DEDUP_REMOVED lines=77> */
[----:B------:R-:W-:Y:S01]  /*2f60*/  FMUL.FTZ R5, R133, R98 ;  /* 0x0000006285057220 */ /* 0x000fe20000410000 */
[----:B------:R0:W-:Y:S01]  /*2f70*/  MUFU.EX2 R38, R4 ;  /* 0x0000000400267308 */ /* 0x0001e20000000800 */
[----:B------:R-:W5:Y:S01]  /*2f80*/  LDS.U16 R134, [R126+0x4] ;  /* 0x000004007e867984 */ /* 0x000f620000000400 */
[----:B------:R-:W-:-:S03]  /*2f90*/  ISETP.NE.AND P0, PT, R36, RZ, PT ;  /* 0x000000ff2400720c */ /* 0x000fc60003f05270 */
[----:B------:R-:W5:Y:S01]  /*2fa0*/  LDS.U16 R136, [R127+0x6] ;  /* 0x000006007f887984 */ /* 0x000f620000000400 */
[----:B0-----:R-:W-:-:S03]  /*2fb0*/  FMUL.FTZ R4, R27, R100 ;  /* 0x000000641b047220 */ /* 0x001fc60000410000 */
[----:B------:R-:W0:Y:S01]  /*2fc0*/  LDS.U16 R139, [R128+0x8] ;  /* 0x00000800808b7984 */ /* 0x000e220000000400 */
[----:B------:R-:W-:Y:S03]  /*2fd0*/  MUFU.SIN R147, R32 ;  /* 0x0000002000937308 */ /* 0x000fe60000000400 */
[----:B------:R-:W0:Y:S01]  /*2fe0*/  LDS.U16 R141, [R129+0xa] ;  /* 0x00000a00818d7984 */ /* 0x000e220000000400 */
[----:B------:R-:W-:-:S03]  /*2ff0*/  FMUL.RZ R138, R4, 0.15915493667125701904 ;  /* 0x3e22f983048a7820 */ /* 0x000fc6000040c000 */
[----:B------:R-:W0:Y:S01]  /*3000*/  LDS.U16 R140, [R130+0xc] ;  /* 0x00000c00828c7984 */ /* 0x000e220000000400 */
[----:B------:R-:W-:Y:S03]  /*3010*/  MUFU.COS R149, R32 ;  /* 0x0000002000957308 */ /* 0x000fe60000000000 */
[----:B------:R-:W0:Y:S05]  /*3020*/  LDS.U16 R143, [R131+0xe] ;  /* 0x00000e00838f7984 */ /* 0x000e2a0000000400 */
[----:B------:R-:W-:Y:S01]  /*3030*/  MUFU.EX2 R36, R6 ;  /* 0x0000000600247308 */ /* 0x000fe20000000800 */
[----:B------:R-:W1:Y:S07]  /*3040*/  S2UR UR7, SR_CgaCtaId ;  /* 0x00000000000779c3 */ /* 0x000e6e0000008800 */
[----:B------:R-:W0:Y:S08]  /*3050*/  MUFU.SIN R151, R34 ;  /* 0x0000002200977308 */ /* 0x000e300000000400 */
[----:B------:R-:W0:Y:S08]  /*3060*/  MUFU.COS R153, R34 ;  /* 0x0000002200997308 */ /* 0x000e300000000000 */
[----:B------:R-:W-:Y:S01]  /*3070*/  MUFU.EX2 R142, R5 ;  /* 0x00000005008e7308 */ /* 0x000fe20000000800 */
[----:B------:R-:W-:Y:S01]  /*3080*/  FMUL.FTZ R30, R27, R98 ;  /* 0x000000621b1e7220 */ /* 0x000fe20000410000 */
[----:B------:R-:W-:-:S03]  /*3090*/  FMUL.FTZ R133, R133, R100 ;  /* 0x0000006485857220 */ /* 0x000fc60000410000 */
[----:B------:R-:W-:Y:S01]  /*30a0*/  FMUL.RZ R30, R30, 0.15915493667125701904 ;  /* 0x3e22f9831e1e7820 */ /* 0x000fe2000040c000 */
[C---:B------:R-:W-:Y:S01]  /*30b0*/  ISETP.NE.AND P1, PT, R48.reuse, RZ, PT ;  /* 0x000000ff3000720c */ /* 0x040fe20003f25270 */
[----:B------:R-:W-:Y:S02]  /*30c0*/  UMOV UR6, 0x400 ;  /* 0x0000040000067882 */ /* 0x000fe40000000000 */
[----:B------:R-:W-:Y:S01]  /*30d0*/  MUFU.SIN R155, R30 ;  /* 0x0000001e009b7308 */ /* 0x000fe20000000400 */
[----:B-1----:R-:W-:Y:S01]  /*30e0*/  ULEA UR6, UR7, UR6, 0x18 ;  /* 0x0000000607067291 */ /* 0x002fe2000f8ec0ff */
[----:B------:R-:W-:-:S06]  /*30f0*/  ISETP.NE.AND P2, PT, R48, 0x1f, PT ;  /* 0x0000001f3000780c */ /* 0x000fcc0003f45270 */
[----:B------:R1:W-:Y:S02]  /*3100*/  MUFU.COS R157, R30 ;  /* 0x0000001e009d7308 */ /* 0x0003e40000000000 */
[----:B-1----:R-:W-:-:S06]  /*3110*/  IADD3 R30, PT, PT, R169, UR4, RZ ;  /* 0x00000004a91e7c10 */ /* 0x002fcc000fffe0ff */
[----:B------:R0:W-:Y:S08]  /*3120*/  MUFU.EX2 R40, R133 ;  /* 0x0000008500287308 */ /* 0x0001f00000000800 */
[----:B------:R-:W1:Y:S01]  /*3130*/  MUFU.COS R159, R138 ;  /* 0x0000008a009f7308 */ /* 0x000e620000000000 */
[C---:B0-----:R-:W-:Y:S01]  /*3140*/  FMUL.FTZ R133, R38.reuse, R151 ;  /* 0x0000009726857220 */ /* 0x041fe20000410000 */
[----:B------:R-:W-:Y:S01]  /*3150*/  BSSY.RECONVERGENT B0, `(.L_x_17924) ;  /* 0x0000040000007945 */ /* 0x000fe20003800200 */
[----:B------:R-:W-:Y:S01]  /*3160*/  FMUL.FTZ R132, R38, R153 ;  /* 0x0000009926847220 */ /* 0x000fe20000410000 */
[----:B------:R-:W-:-:S02]  /*3170*/  HADD2.F32 R135, -RZ, R135.H0_H0 ;  /* 0x20000087ff877230 */ /* 0x000fc40000004100 */
[----:B-----5:R-:W-:Y:S02]  /*3180*/  HADD2.F32 R137, -RZ, R137.H0_H0 ;  /* 0x20000089ff897230 */ /* 0x020fe40000004100 */
[----:B------:R-:W-:Y:S02]  /*3190*/  HADD2.F32 R134, -RZ, R134.H0_H0 ;  /* 0x20000086ff867230 */ /* 0x000fe40000004100 */
[----:B------:R-:W-:Y:S02]  /*31a0*/  HADD2.F32 R136, -RZ, R136.H0_H0 ;  /* 0x20000088ff887230 */ /* 0x000fe40000004100 */
[----:B------:R-:W-:Y:S02]  /*31b0*/  HADD2.F32 R139, -RZ, R139.H0_H0 ;  /* 0x2000008bff8b7230 */ /* 0x000fe40000004100 */
[----:B------:R-:W-:Y:S02]  /*31c0*/  HADD2.F32 R141, -RZ, R141.H0_H0 ;  /* 0x2000008dff8d7230 */ /* 0x000fe40000004100 */
[----:B------:R-:W-:-:S02]  /*31d0*/  HADD2.F32 R140, -RZ, R140.H0_H0 ;  /* 0x2000008cff8c7230 */ /* 0x000fc40000004100 */
[----:B-1----:R-:W-:Y:S01]  /*31e0*/  FMUL.FTZ R144, R40, R159 ;  /* 0x0000009f28907220 */ /* 0x002fe20000410000 */
[----:B------:R-:W-:Y:S01]  /*31f0*/  HADD2.F32 R143, -RZ, R143.H0_H0 ;  /* 0x2000008fff8f7230 */ /* 0x000fe20000004100 */
[----:B------:R-:W-:Y:S04]  /*3200*/  STS.U16 [R90+0x294], R35 ;  /* 0x000294235a007388 */ /* 0x000fe80000000400 */
[----:B------:R0:W-:Y:S04]  /*3210*/  STS.U16 [R90+0x252], R145 ;  /* 0x000252915a007388 */ /* 0x0001e80000000400 */
[----:B--2---:R-:W-:Y:S04]  /*3220*/  STS.U16 [R90+0x2d6], R31 ;  /* 0x0002d61f5a007388 */ /* 0x004fe80000000400 */
[----:B---3--:R-:W-:Y:S04]  /*3230*/  STS.U16 [R90+0x318], R33 ;  /* 0x000318215a007388 */ /* 0x008fe80000000400 */
[----:B----4-:R1:W-:Y:S04]  /*3240*/  STS.U16 [R90+0x35a], R37 ;  /* 0x00035a255a007388 */ /* 0x0103e80000000400 */
[----:B------:R-:W-:Y:S04]  /*3250*/  STS.U16 [R90+0x39c], R39 ;  /* 0x00039c275a007388 */ /* 0x000fe80000000400 */
[----:B------:R-:W-:Y:S04]  /*3260*/  STS.U16 [R90+0x210], R7 ;  /* 0x000210075a007388 */ /* 0x000fe80000000400 */
[----:B------:R-:W-:Y:S01]  /*3270*/  STS.U16 [R90+0x3de], R41 ;  /* 0x0003de295a007388 */ /* 0x000fe20000000400 */
[----:B------:R-:W-:-:S03]  /*3280*/  NOP ;  /* 0x0000000000007918 */ /* 0x000fc60000000000 */
[----:B------:R-:W-:Y:S04]  /*3290*/  LDS.U16 R4, [R122+0x210] ;  /* 0x000210007a047984 */ /* 0x000fe80000000400 */
[----:B------:R-:W2:Y:S04]  /*32a0*/  LDS.U16 R5, [R124+0x212] ;  /* 0x000212007c057984 */ /* 0x000ea80000000400 */
[----:B------:R-:W3:Y:S04]  /*32b0*/  LDS.U16 R6, [R126+0x214] ;  /* 0x000214007e067984 */ /* 0x000ee80000000400 */
[----:B------:R-:W4:Y:S04]  /*32c0*/  LDS.U16 R32, [R127+0x216] ;  /* 0x000216007f207984 */ /* 0x000f280000000400 */
[----:B------:R-:W5:Y:S04]  /*32d0*/  LDS.U16 R33, [R128+0x218] ;  /* 0x0002180080217984 */ /* 0x000f680000000400 */
[----:B------:R-:W5:Y:S04]  /*32e0*/  LDS.U16 R34, [R129+0x21a] ;  /* 0x00021a0081227984 */ /* 0x000f680000000400 */
[----:B------:R-:W5:Y:S04]  /*32f0*/  LDS.U16 R7, [R130+0x21c] ;  /* 0x00021c0082077984 */ /* 0x000f680000000400 */
[----:B------:R-:W5:Y:S01]  /*3300*/  LDS.U16 R35, [R131+0x21e] ;  /* 0x00021e0083237984 */ /* 0x000f620000000400 */
[----:B0-----:R0:W5:Y:S01]  /*3310*/  MUFU.SIN R145, R138 ;  /* 0x0000008a00917308 */ /* 0x0011620000000400 */
[----:B-1----:R-:W-:Y:S01]  /*3320*/  SEL R37, R30, R65, !P1 ;  /* 0x000000411e257207 */ /* 0x002fe20004800000 */
[C---:B------:R-:W-:Y:S01]  /*3330*/  FMUL.FTZ R30, R36.reuse, R149 ;  /* 0x00000095241e7220 */ /* 0x040fe20000410000 */
[----:B------:R-:W-:-:S02]  /*3340*/  FMUL.FTZ R31, R36, R147 ;  /* 0x00000093241f7220 */ /* 0x000fc40000410000 */
[----:B------:R-:W-:-:S05]  /*3350*/  LEA R37, R37, UR6, 0x3 ;  /* 0x0000000625257c11 */ /* 0x000fca000f8e18ff */
[----:B------:R1:W-:Y:S01]  /*3360*/  STS.64 [R37+0x10b0], R30 ;  /* 0x0010b01e25007388 */ /* 0x0003e20000000a00 */
[----:B0-----:R-:W-:Y:S01]  /*3370*/  FMUL.FTZ R138, R142, R157 ;  /* 0x0000009d8e8a7220 */ /* 0x001fe20000410000 */
[----:B--2---:R-:W-:Y:S02]  /*3380*/  HADD2.F32 R5, -RZ, R5.H0_H0 ;  /* 0x20000005ff057230 */ /* 0x004fe40000004100 */
[----:B---3--:R-:W-:Y:S02]  /*3390*/  HADD2.F32 R39, -RZ, R6.H0_H0 ;  /* 0x20000006ff277230 */ /* 0x008fe40000004100 */
[----:B-1----:R-:W-:Y:S02]  /*33a0*/  HADD2.F32 R37, -RZ, R4.H0_H0 ;  /* 0x20000004ff257230 */ /* 0x002fe40000004100 */
[----:B----4-:R-:W-:Y:S02]  /*33b0*/  HADD2.F32 R149, -RZ, R32.H0_H0 ;  /* 0x20000020ff957230 */ /* 0x010fe40000004100 */
[----:B-----5:R-:W-:-:S02]  /*33c0*/  HADD2.F32 R33, -RZ, R33.H0_H0 ;  /* 0x20000021ff217230 */ /* 0x020fc40000004100 */
[----:B------:R-:W-:Y:S02]  /*33d0*/  HADD2.F32 R151, -RZ, R34.H0_H0 ;  /* 0x20000022ff977230 */ /* 0x000fe40000004100 */
[----:B------:R-:W-:Y:S02]  /*33e0*/  HADD2.F32 R7, -RZ, R7.H0_H0 ;  /* 0x20000007ff077230 */ /* 0x000fe40000004100 */
[----:B------:R-:W-:Y:S02]  /*33f0*/  HADD2.F32 R35, -RZ, R35.H0_H0 ;  /* 0x20000023ff237230 */ /* 0x000fe40000004100 */
        /* <DEDUP_REMOVED lines=20> */
.L_x_17925:
[----:B------:R2:W3:Y:S02]  /*3540*/  LDS.64 R32, [R63+UR5+0x20b8] ;  /* 0x0020b8053f207984 */ /* 0x0004e40008000a00 */
.L_x_17926:
[----:B------:R-:W-:Y:S05]  /*3550*/  BSYNC.RECONVERGENT B0 ;  /* 0x0000000000007941 */ /* 0x000fea0003800200 */
.L_x_17924:
[----:B0-----:R-:W0:Y:S01]  /*3560*/  @P0 LDC R4, c[0x0][0x38c] ;  /* 0x0000e300ff040b82 */ /* 0x001e220000000800 */
[----:B------:R-:W-:Y:S01]  /*3570*/  CS2R R34, SRZ ;  /* 0x0000000000227805 */ /* 0x000fe2000001ff00 */
[----:B0-----:R-:W-:-:S04]  /*3580*/  @P0 IMAD R5, R115, R4, UR4 ;  /* 0x0000000473050e24 */ /* 0x001fc8000f8e0204 */
        /* <DEDUP_REMOVED lines=17> */
[----:B------:R-:W-:Y:S01]  /*36a0*/  FMUL.FTZ R161, R145, R153 ;  /* 0x0000009991a17220 */ /* 0x000fe20000410000 */
[C---:B0-----:R-:W-:Y:S01]  /*36b0*/  FFMA.FTZ R5, R103.reuse, R156, R36 ;  /* 0x0000009c67057223 */ /* 0x041fe20000010024 */
[----:B------:R-:W-:Y:S01]  /*36c0*/  FFMA.FTZ R7, R103, R160, R7 ;  /* 0x000000a067077223 */ /* 0x000fe20000010007 */
[----:B------:R-:W-:Y:S01]  /*36d0*/  ISETP.GE.AND P3, PT, R91, 0x10, PT ;  /* 0x000000105b00780c */ /* 0x000fe20003f66270 */
[----:B------:R-:W-:Y:S01]  /*36e0*/  FFMA.FTZ R161, R144, R152, R161 ;  /* 0x0000009890a17223 */ /* 0x000fe200000100a1 */
[C---:B------:R-:W-:Y:S01]  /*36f0*/  FMUL.FTZ R37, R142.reuse, R5 ;  /* 0x000000058e257220 */ /* 0x040fe20000410000 */
[-C--:B------:R-:W-:Y:S01]  /*3700*/  FMUL.FTZ R6, R142, R7.reuse ;  /* 0x000000078e067220 */ /* 0x080fe20000410000 */
[----:B------:R-:W-:Y:S01]  /*3710*/  ISETP.NE.AND P6, PT, R168, 0x1f, PT ;  /* 0x0000001fa800780c */ /* 0x000fe20003fc5270 */
[----:B------:R-:W-:Y:S01]  /*3720*/  FADD.FTZ R161, R150, R161 ;  /* 0x000000a196a17221 */ /* 0x000fe20000010000 */
[C---:B------:R-:W-:Y:S01]  /*3730*/  FFMA.FTZ R4, R138.reuse, R7, -R37 ;  /* 0x000000078a047223 */ /* 0x040fe20000010825 */
[----:B------:R-:W-:Y:S01]  /*3740*/  FFMA.FTZ R5, R138, R5, R6 ;  /* 0x000000058a057223 */ /* 0x000fe20000010006 */
[----:B------:R-:W-:Y:S01]  /*3750*/  ULEA UR7, UR4, UR6, 0x4 ;  /* 0x0000000604077291 */ /* 0x000fe2000f8e20ff */
        /* <DEDUP_REMOVED lines=13> */
[-C--:B------:R-:W-:Y:S01]  /*3830*/  FFMA.FTZ R7, R31, R132.reuse, R4 ;  /* 0x000000841f077223 */ /* 0x080fe20000010004 */
[----:B------:R-:W-:-:S02]  /*3840*/  FFMA.FTZ R5, R30, R132, -R5 ;  /* 0x000000841e057223 */ /* 0x000fc40000010805 */
[----:B------:R-:W0:Y:S01]  /*3850*/  SHFL.UP PT, R41, R36, 0x1, RZ ;  /* 0x0420000024297989 */ /* 0x000e2200000e00ff */
[C---:B------:R-:W-:Y:S01]  /*3860*/  FMUL.FTZ R39, R142.reuse, R7 ;  /* 0x000000078e277220 */ /* 0x040fe20000410000 */
[-C--:B------:R-:W-:Y:S02]  /*3870*/  FMUL.FTZ R4, R142, R5.reuse ;  /* 0x000000058e047220 */ /* 0x080fe40000410000 */
[----:B------:R-:W5:Y:S01]  /*3880*/  SHFL.UP PT, R40, R37, 0x1, RZ ;  /* 0x0420000025287989 */ /* 0x000f6200000e00ff */
[C---:B------:R-:W-:Y:S01]  /*3890*/  FFMA.FTZ R39, R138.reuse, R5, -R39 ;  /* 0x000000058a277223 */ /* 0x040fe20000010827 */
[----:B------:R-:W-:-:S03]  /*38a0*/  FFMA.FTZ R4, R138, R7, R4 ;  /* 0x000000078a047223 */ /* 0x000fc60000010004 */
[C---:B------:R-:W-:Y:S01]  /*38b0*/  FMUL.FTZ R5, R145.reuse, R39 ;  /* 0x0000002791057220 */ /* 0x040fe20000410000 */
[----:B------:R-:W-:-:S03]  /*38c0*/  FMUL.FTZ R6, R145, R4 ;  /* 0x0000000491067220 */ /* 0x000fc60000410000 */
[C---:B------:R-:W-:Y:S01]  /*38d0*/  FFMA.FTZ R38, R144.reuse, R4, R5 ;  /* 0x0000000490267223 */ /* 0x040fe20000010005 */
[----:B------:R-:W-:-:S04]  /*38e0*/  FFMA.FTZ R39, R144, R39, -R6 ;  /* 0x0000002790277223 */ /* 0x000fc80000010806 */
[----:B------:R-:W2:Y:S04]  /*38f0*/  SHFL.UP PT, R5, R38, 0x1, RZ ;  /* 0x0420000026057989 */ /* 0x000ea800000e00ff */
[----:B------:R-:W1:Y:S01]  /*3900*/  SHFL.UP PT, R4, R39, 0x1, RZ ;  /* 0x0420000027047989 */ /* 0x000e6200000e00ff */
[-C--:B0-----:R-:W-:Y:S01]  /*3910*/  FMUL.FTZ R7, R39, R41.reuse ;  /* 0x0000002927077220 */ /* 0x081fe20000410000 */
[----:B------:R-:W-:-:S03]  /*3920*/  FMUL.FTZ R6, R38, R41 ;  /* 0x0000002926067220 */ /* 0x000fc60000410000 */
[-C--:B-----5:R-:W-:Y:S01]  /*3930*/  FFMA.FTZ R7, R38, R40.reuse, R7 ;  /* 0x0000002826077223 */ /* 0x0a0fe20000010007 */
[----:B------:R-:W-:-:S03]  /*3940*/  FFMA.FTZ R6, R39, R40, -R6 ;  /* 0x0000002827067223 */ /* 0x000fc60000010806 */
[----:B------:R-:W-:Y:S01]  /*3950*/  @P2 FADD.FTZ R36, R36, R7 ;  /* 0x0000000724242221 */ /* 0x000fe20000010000 */
[----:B------:R-:W-:-:S04]  /*3960*/  @P2 FADD.FTZ R37, R37, R6 ;  /* 0x0000000625252221 */ /* 0x000fc80000010000 */
[----:B------:R-:W0:Y:S04]  /*3970*/  SHFL.UP PT, R41, R36, 0x2, RZ ;  /* 0x0440000024297989 */ /* 0x000e2800000e00ff */
[----:B------:R-:W5:Y:S01]  /*3980*/  SHFL.UP PT, R40, R37, 0x2, RZ ;  /* 0x0440000025287989 */ /* 0x000f6200000e00ff */
[-C--:B--2---:R-:W-:Y:S01]  /*3990*/  FMUL.FTZ R7, R39, R5.reuse ;  /* 0x0000000527077220 */ /* 0x084fe20000410000 */
[----:B------:R-:W-:-:S03]  /*39a0*/  FMUL.FTZ R6, R38, R5 ;  /* 0x0000000526067220 */ /* 0x000fc60000410000 */
[-C--:B-1----:R-:W-:Y:S01]  /*39b0*/  @P2 FFMA.FTZ R38, R38, R4.reuse, R7 ;  /* 0x0000000426262223 */ /* 0x082fe20000010007 */
[----:B------:R-:W-:Y:S01]  /*39c0*/  @P2 FFMA.FTZ R39, R39, R4, -R6 ;  /* 0x0000000427272223 */ /* 0x000fe20000010806 */
[----:B------:R-:W-:-:S03]  /*39d0*/  ISETP.GE.AND P2, PT, R91, 0x2, PT ;  /* 0x000000025b00780c */ /* 0x000fc60003f46270 */
[----:B------:R-:W1:Y:S04]  /*39e0*/  SHFL.UP PT, R5, R38, 0x2, RZ ;  /* 0x0440000026057989 */ /* 0x000e6800000e00ff */
[----:B------:R-:W2:Y:S01]  /*39f0*/  SHFL.UP PT, R4, R39, 0x2, RZ ;  /* 0x0440000027047989 */ /* 0x000ea200000e00ff */
[-C--:B0-----:R-:W-:Y:S01]  /*3a00*/  FMUL.FTZ R7, R39, R41.reuse ;  /* 0x0000002927077220 */ /* 0x081fe20000410000 */
[----:B------:R-:W-:-:S03]  /*3a10*/  FMUL.FTZ R6, R38, R41 ;  /* 0x0000002926067220 */ /* 0x000fc60000410000 */
[-C--:B-----5:R-:W-:Y:S01]  /*3a20*/  FFMA.FTZ R7, R38, R40.reuse, R7 ;  /* 0x0000002826077223 */ /* 0x0a0fe20000010007 */
[----:B------:R-:W-:-:S03]  /*3a30*/  FFMA.FTZ R6, R39, R40, -R6 ;  /* 0x0000002827067223 */ /* 0x000fc60000010806 */
[----:B------:R-:W-:Y:S01]  /*3a40*/  @P2 FADD.FTZ R36, R36, R7 ;  /* 0x0000000724242221 */ /* 0x000fe20000010000 */
[----:B------:R-:W-:-:S04]  /*3a50*/  @P2 FADD.FTZ R37, R37, R6 ;  /* 0x0000000625252221 */ /* 0x000fc80000010000 */
[----:B------:R-:W0:Y:S01]  /*3a60*/  SHFL.UP PT, R41, R36, 0x4, RZ ;  /* 0x0480000024297989 */ /* 0x000e2200000e00ff */
[CC--:B-1----:R-:W-:Y:S01]  /*3a70*/  FMUL.FTZ R7, R39.reuse, R5.reuse ;  /* 0x0000000527077220 */ /* 0x0c2fe20000410000 */
[C---:B------:R-:W-:Y:S02]  /*3a80*/  FMUL.FTZ R6, R38.reuse, R5 ;  /* 0x0000000526067220 */ /* 0x040fe40000410000 */
[----:B------:R-:W1:Y:S01]  /*3a90*/  SHFL.UP PT, R40, R37, 0x4, RZ ;  /* 0x0480000025287989 */ /* 0x000e6200000e00ff */
[-C--:B--2---:R-:W-:Y:S01]  /*3aa0*/  @P2 FFMA.FTZ R38, R38, R4.reuse, R7 ;  /* 0x0000000426262223 */ /* 0x084fe20000010007 */
[----:B------:R-:W-:Y:S01]  /*3ab0*/  @P2 FFMA.FTZ R39, R39, R4, -R6 ;  /* 0x0000000427272223 */ /* 0x000fe20000010806 */
[----:B------:R-:W-:-:S03]  /*3ac0*/  ISETP.GE.AND P2, PT, R91, 0x4, PT ;  /* 0x000000045b00780c */ /* 0x000fc60003f46270 */
[----:B------:R-:W2:Y:S04]  /*3ad0*/  SHFL.UP PT, R5, R38, 0x4, RZ ;  /* 0x0480000026057989 */ /* 0x000ea800000e00ff */
[----:B------:R-:W5:Y:S01]  /*3ae0*/  SHFL.UP PT, R4, R39, 0x4, RZ ;  /* 0x0480000027047989 */ /* 0x000f6200000e00ff */
[-C--:B0-----:R-:W-:Y:S01]  /*3af0*/  FMUL.FTZ R7, R39, R41.reuse ;  /* 0x0000002927077220 */ /* 0x081fe20000410000 */
[C---:B------:R-:W-:Y:S01]  /*3b00*/  FMUL.FTZ R6, R38.reuse, R41 ;  /* 0x0000002926067220 */ /* 0x040fe20000410000 */
[----:B---3--:R-:W-:Y:S02]  /*3b10*/  FMUL.FTZ R41, R145, R33 ;  /* 0x0000002191297220 */ /* 0x008fe40000410000 */
[-C--:B-1----:R-:W-:Y:S01]  /*3b20*/  FFMA.FTZ R7, R38, R40.reuse, R7 ;  /* 0x0000002826077223 */ /* 0x082fe20000010007 */
[----:B------:R-:W-:Y:S01]  /*3b30*/  FFMA.FTZ R6, R39, R40, -R6 ;  /* 0x0000002827067223 */ /* 0x000fe20000010806 */
[----:B------:R-:W-:-:S02]  /*3b40*/  FFMA.FTZ R41, R144, R32, -R41 ;  /* 0x0000002090297223 */ /* 0x000fc40000010829 */
[----:B------:R-:W-:Y:S01]  /*3b50*/  @P2 FADD.FTZ R36, R36, R7 ;  /* 0x0000000724242221 */ /* 0x000fe20000010000 */
[----:B------:R-:W-:Y:S01]  /*3b60*/  @P2 FADD.FTZ R37, R37, R6 ;  /* 0x0000000625252221 */ /* 0x000fe20000010000 */
[CC--:B--2---:R-:W-:Y:S01]  /*3b70*/  FMUL.FTZ R7, R39.reuse, R5.reuse ;  /* 0x0000000527077220 */ /* 0x0c4fe20000410000 */
[----:B------:R-:W-:Y:S01]  /*3b80*/  FMUL.FTZ R6, R38, R5 ;  /* 0x0000000526067220 */ /* 0x000fe20000410000 */
[----:B------:R-:W-:Y:S01]  /*3b90*/  FMUL.FTZ R165, R142, R41 ;  /* 0x000000298ea57220 */ /* 0x000fe20000410000 */
[----:B------:R-:W0:Y:S01]  /*3ba0*/  SHFL.UP PT, R40, R36, 0x8, RZ ;  /* 0x0500000024287989 */ /* 0x000e2200000e00ff */
[-C--:B-----5:R-:W-:Y:S01]  /*3bb0*/  @P2 FFMA.FTZ R38, R38, R4.reuse, R7 ;  /* 0x0000000426262223 */ /* 0x0a0fe20000010007 */
[----:B------:R-:W-:Y:S01]  /*3bc0*/  @P2 FFMA.FTZ R39, R39, R4, -R6 ;  /* 0x0000000427272223 */ /* 0x000fe20000010806 */
[----:B------:R-:W-:Y:S01]  /*3bd0*/  FMUL.FTZ R6, R144, R33 ;  /* 0x0000002190067220 */ /* 0x000fe20000410000 */
[----:B------:R-:W1:Y:S01]  /*3be0*/  SHFL.UP PT, R7, R37, 0x8, RZ ;  /* 0x0500000025077989 */ /* 0x000e6200000e00ff */
[----:B------:R-:W-:-:S02]  /*3bf0*/  ISETP.GE.AND P2, PT, R91, 0x8, PT ;  /* 0x000000085b00780c */ /* 0x000fc40003f46270 */
[C---:B------:R-:W-:Y:S01]  /*3c00*/  FFMA.FTZ R159, -R145.reuse, R32, -R6 ;  /* 0x00000020919f7223 */ /* 0x040fe20000010906 */
[----:B------:R-:W2:Y:S01]  /*3c10*/  SHFL.UP PT, R5, R38, 0x8, RZ ;  /* 0x0500000026057989 */ /* 0x000ea200000e00ff */
[----:B------:R-:W-:Y:S02]  /*3c20*/  FMUL.FTZ R6, R145, R152 ;  /* 0x0000009891067220 */ /* 0x000fe40000410000 */
[----:B------:R-:W-:Y:S01]  /*3c30*/  FMUL.FTZ R163, R142, R159 ;  /* 0x0000009f8ea37220 */ /* 0x000fe20000410000 */
[----:B------:R-:W3:Y:S01]  /*3c40*/  SHFL.UP PT, R4, R39, 0x8, RZ ;  /* 0x0500000027047989 */ /* 0x000ee200000e00ff */
[----:B------:R-:W-:Y:S01]  /*3c50*/  FFMA.FTZ R6, R144, R153, -R6 ;  /* 0x0000009990067223 */ /* 0x000fe20000010806 */
[C---:B------:R-:W-:Y:S01]  /*3c60*/  FFMA.FTZ R167, R138.reuse, R159, -R165 ;  /* 0x0000009f8aa77223 */ /* 0x040fe200000108a5 */
[----:B------:R-:W-:Y:S02]  /*3c70*/  FFMA.FTZ R166, R138, R41, R163 ;  /* 0x000000298aa67223 */ /* 0x000fe400000100a3 */
[----:B------:R-:W-:-:S02]  /*3c80*/  FADD.FTZ R163, R151, R6 ;  /* 0x0000000697a37221 */ /* 0x000fc40000010000 */
[----:B------:R-:W-:Y:S02]  /*3c90*/  FMUL.FTZ R174, R133, R166 ;  /* 0x000000a685ae7220 */ /* 0x000fe40000410000 */
[----:B------:R-:W-:Y:S01]  /*3ca0*/  FMUL.FTZ R172, R142, R163 ;  /* 0x000000a38eac7220 */ /* 0x000fe20000410000 */
[CC--:B0-----:R-:W-:Y:S01]  /*3cb0*/  FMUL.FTZ R41, R39.reuse, R40.reuse ;  /* 0x0000002827297220 */ /* 0x0c1fe20000410000 */
[----:B------:R-:W-:Y:S02]  /*3cc0*/  FMUL.FTZ R6, R38, R40 ;  /* 0x0000002826067220 */ /* 0x000fe40000410000 */
[-C--:B------:R-:W-:Y:S01]  /*3cd0*/  FFMA.FTZ R159, R138, R161.reuse, R172 ;  /* 0x000000a18a9f7223 */ /* 0x080fe200000100ac */
[----:B------:R-:W-:Y:S01]  /*3ce0*/  FMUL.FTZ R161, R142, R161 ;  /* 0x000000a18ea17220 */ /* 0x000fe20000410000 */
[-C--:B-1----:R-:W-:Y:S01]  /*3cf0*/  FFMA.FTZ R41, R38, R7.reuse, R41 ;  /* 0x0000000726297223 */ /* 0x082fe20000010029 */
[C---:B------:R-:W-:Y:S01]  /*3d00*/  FFMA.FTZ R40, R39.reuse, R7, -R6 ;  /* 0x0000000727287223 */ /* 0x040fe20000010806 */
[----:B------:R-:W-:Y:S01]  /*3d10*/  FADD.FTZ R171, R148, R159 ;  /* 0x0000009f94ab7221 */ /* 0x000fe20000010000 */
[----:B------:R-:W-:Y:S01]  /*3d20*/  FFMA.FTZ R172, R138, R163, -R161 ;  /* 0x000000a38aac7223 */ /* 0x000fe200000108a1 */
[-C--:B--2---:R-:W-:Y:S01]  /*3d30*/  FMUL.FTZ R7, R39, R5.reuse ;  /* 0x0000000527077220 */ /* 0x084fe20000410000 */
[----:B------:R-:W-:Y:S01]  /*3d40*/  @P2 FADD.FTZ R36, R36, R41 ;  /* 0x0000002924242221 */ /* 0x000fe20000010000 */
[C---:B------:R-:W-:Y:S01]  /*3d50*/  FMUL.FTZ R6, R38.reuse, R5 ;  /* 0x0000000526067220 */ /* 0x040fe20000410000 */
[----:B------:R-:W-:Y:S01]  /*3d60*/  @P2 FADD.FTZ R37, R37, R40 ;  /* 0x0000002825252221 */ /* 0x000fe20000010000 */
[-C--:B---3--:R-:W-:Y:S01]  /*3d70*/  @P2 FFMA.FTZ R38, R38, R4.reuse, R7 ;  /* 0x0000000426262223 */ /* 0x088fe20000010007 */
[-C--:B------:R-:W-:Y:S01]  /*3d80*/  FMUL.FTZ R159, R133, R167.reuse ;  /* 0x000000a7859f7220 */ /* 0x080fe20000410000 */
[----:B------:R-:W0:Y:S01]  /*3d90*/  SHFL.UP PT, R165, R36, 0x10, RZ ;  /* 0x0600000024a57989 */ /* 0x000e2200000e00ff */
[----:B------:R-:W-:Y:S01]  /*3da0*/  @P2 FFMA.FTZ R39, R39, R4, -R6 ;  /* 0x0000000427272223 */ /* 0x000fe20000010806 */
[----:B------:R-:W-:Y:S01]  /*3db0*/  FADD.FTZ R172, R149, R172 ;  /* 0x000000ac95ac7221 */ /* 0x000fe20000010000 */
[----:B------:R-:W-:Y:S01]  /*3dc0*/  ISETP.GE.AND P2, PT, R87, UR8, PT ;  /* 0x0000000857007c0c */ /* 0x000fe2000bf46270 */
[----:B------:R-:W1:Y:S01]  /*3dd0*/  SHFL.UP PT, R41, R38, 0x10, RZ ;  /* 0x0600000026297989 */ /* 0x000e6200000e00ff */
[C---:B------:R-:W-:Y:S01]  /*3de0*/  FFMA.FTZ R159, R132.reuse, R166, R159 ;  /* 0x000000a6849f7223 */ /* 0x040fe2000001009f */
[----:B------:R-:W-:Y:S01]  /*3df0*/  FFMA.FTZ R161, R132, R167, -R174 ;  /* 0x000000a784a17223 */ /* 0x000fe200000108ae */
[CC--:B------:R-:W-:Y:S01]  /*3e00*/  FMUL.FTZ R176, R133.reuse, R172.reuse ;  /* 0x000000ac85b07220 */ /* 0x0c0fe20000410000 */
[----:B------:R-:W2:Y:S01]  /*3e10*/  SHFL.UP PT, R163, R37, 0x10, RZ ;  /* 0x0600000025a37989 */ /* 0x000ea200000e00ff */
[-C--:B------:R-:W-:Y:S01]  /*3e20*/  FMUL.FTZ R173, R133, R171.reuse ;  /* 0x000000ab85ad7220 */ /* 0x080fe20000410000 */
[----:B------:R-:W-:Y:S01]  /*3e30*/  ISETP.NE.OR P2, PT, R48, RZ, P2 ;  /* 0x000000ff3000720c */ /* 0x000fe20001745670 */
[C---:B------:R-:W-:Y:S01]  /*3e40*/  FFMA.FTZ R171, R132.reuse, R171, R176 ;  /* 0x000000ab84ab7223 */ /* 0x040fe200000100b0 */
[----:B------:R-:W3:Y:S01]  /*3e50*/  SHFL.UP PT, R40, R39, 0x10, RZ ;  /* 0x0600000027287989 */ /* 0x000ee200000e00ff */
[----:B------:R-:W-:Y:S01]  /*3e60*/  FFMA.FTZ R172, R132, R172, -R173 ;  /* 0x000000ac84ac7223 */ /* 0x000fe200000108ad */
[----:B------:R-:W-:Y:S01]  /*3e70*/  HFMA2 R4, -RZ, RZ, 1.875, 0 ;  /* 0x3f800000ff047431 */ /* 0x000fe200000001ff */
[----:B------:R-:W-:-:S02]  /*3e80*/  CS2R R6, SRZ ;  /* 0x0000000000067805 */ /* 0x000fc4000001ff00 */
[----:B------:R-:W-:Y:S01]  /*3e90*/  MOV R5, RZ ;  /* 0x000000ff00057202 */ /* 0x000fe20000000f00 */
[-C--:B0-----:R-:W-:Y:S01]  /*3ea0*/  FMUL.FTZ R166, R38, R165.reuse ;  /* 0x000000a526a67220 */ /* 0x081fe20000410000 */
[----:B------:R-:W-:-:S04]  /*3eb0*/  FMUL.FTZ R167, R39, R165 ;  /* 0x000000a527a77220 */ /* 0x000fc80000410000 */
[----:B------:R-:W0:Y:S01]  /*3ec0*/  @!P2 LDS.128 R4, [UR7+0x21b0] ;  /* 0x0021b007ff04a984 */ /* 0x000e220008000c00 */
[----:B------:R-:W-:Y:S01]  /*3ed0*/  ISETP.GT.U32.AND P2, PT, R168, 0x1d, PT ;  /* 0x0000001da800780c */ /* 0x000fe20003f44070 */
[CC--:B-1----:R-:W-:Y:S01]  /*3ee0*/  FMUL.FTZ R165, R38.reuse, R41.reuse ;  /* 0x0000002926a57220 */ /* 0x0c2fe20000410000 */
[C---:B------:R-:W-:Y:S01]  /*3ef0*/  FMUL.FTZ R41, R39.reuse, R41 ;  /* 0x0000002927297220 */ /* 0x040fe20000410000 */
[-C--:B--2---:R-:W-:Y:S01]  /*3f00*/  FFMA.FTZ R166, R39, R163.reuse, -R166 ;  /* 0x000000a327a67223 */ /* 0x084fe200000108a6 */
[C---:B------:R-:W-:Y:S01]  /*3f10*/  FFMA.FTZ R167, R38.reuse, R163, R167 ;  /* 0x000000a326a77223 */ /* 0x040fe200000100a7 */
[----:B------:R-:W-:Y:S01]  /*3f20*/  FADD.FTZ R163, R147, R172 ;  /* 0x000000ac93a37221 */ /* 0x000fe20000010000 */
[-C--:B---3--:R-:W-:Y:S01]  /*3f30*/  @P3 FFMA.FTZ R39, R39, R40.reuse, -R165 ;  /* 0x0000002827273223 */ /* 0x088fe200000108a5 */
        /* <DEDUP_REMOVED lines=26> */
.L_x_17928:
[----:B------:R-:W-:Y:S05]  /*40e0*/  BSYNC.RECONVERGENT B0 ;  /* 0x0000000000007941 */ /* 0x000fea0003800200 */
.L_x_17927:
[----:B-1----:R1:W2:Y:S01]  /*40f0*/  SHFL.DOWN PT, R35, R159, 0x2, 0x1f ;  /* 0x08401f009f237f89 */ /* 0x0022a200000e0000 */
[----:B------:R-:W-:Y:S03]  /*4100*/  BSSY.RECONVERGENT B0, `(.L_x_17929) ;  /* 0x000000f000007945 */ /* 0x000fe60003800200 */
[----:B------:R1:W3:Y:S04]  /*4110*/  SHFL.DOWN PT, R40, R161, 0x2, 0x1f ;  /* 0x08401f00a1287f89 */ /* 0x0002e800000e0000 */
[----:B------:R1:W1:Y:S04]  /*4120*/  SHFL.DOWN PT, R41, R165, 0x2, 0x1f ;  /* 0x08401f00a5297f89 */ /* 0x00026800000e0000 */
[----:B0-----:R0:W0:Y:S01]  /*4130*/  SHFL.DOWN PT, R174, R163, 0x2, 0x1f ;  /* 0x08401f00a3ae7f89 */ /* 0x00102200000e0000 */
[----:B------:R-:W-:Y:S05]  /*4140*/  @P2 BRA `(.L_x_17930) ;  /* 0x0000000000282947 */ /* 0x000fea0003800000 */
[-C--:B0-----:R-:W-:Y:S01]  /*4150*/  FMUL.FTZ R172, R161, R174.reuse ;  /* 0x000000aea1ac7220 */ /* 0x081fe20000410000 */
[----:B------:R-:W-:Y:S01]  /*4160*/  FMUL.FTZ R174, R159, R174 ;  /* 0x000000ae9fae7220 */ /* 0x000fe20000410000 */
[-C--:B---3--:R-:W-:Y:S01]  /*4170*/  FMUL.FTZ R34, R161, R40.reuse ;  /* 0x00000028a1227220 */ /* 0x088fe20000410000 */
[C---:B------:R-:W-:Y:S01]  /*4180*/  FMUL.FTZ R40, R159.reuse, R40 ;  /* 0x000000289f287220 */ /* 0x040fe20000410000 */
[-C--:B-1----:R-:W-:Y:S01]  /*4190*/  FFMA.FTZ R172, R159, R41.reuse, -R172 ;  /* 0x000000299fac7223 */ /* 0x082fe200000108ac */
[----:B------:R-:W-:Y:S01]  /*41a0*/  FFMA.FTZ R174, R161, R41, R174 ;  /* 0x00000029a1ae7223 */ /* 0x000fe200000100ae */
[-C--:B--2---:R-:W-:Y:S01]  /*41b0*/  FFMA.FTZ R159, R159, R35.reuse, -R34 ;  /* 0x000000239f9f7223 */ /* 0x084fe20000010822 */
[----:B------:R-:W-:Y:S01]  /*41c0*/  FFMA.FTZ R161, R161, R35, R40 ;  /* 0x00000023a1a17223 */ /* 0x000fe20000010028 */
[----:B------:R-:W-:Y:S01]  /*41d0*/  FADD.FTZ R165, R165, R172 ;  /* 0x000000aca5a57221 */ /* 0x000fe20000010000 */
[----:B------:R-:W-:-:S07]  /*41e0*/  FADD.FTZ R163, R163, R174 ;  /* 0x000000aea3a37221 */ /* 0x000fce0000010000 */
.L_x_17930:
[----:B------:R-:W-:Y:S05]  /*41f0*/  BSYNC.RECONVERGENT B0 ;  /* 0x0000000000007941 */ /* 0x000fea0003800200 */
.L_x_17929:
[----:B--2---:R2:W2:Y:S01]  /*4200*/  SHFL.DOWN PT, R35, R159, 0x4, 0x1f ;  /* 0x08801f009f237f89 */ /* 0x0044a200000e0000 */
[----:B------:R-:W-:Y:S03]  /*4210*/  BSSY.RECONVERGENT B0, `(.L_x_17931) ;  /* 0x000000f000007945 */ /* 0x000fe60003800200 */
[----:B---3--:R3:W2:Y:S04]  /*4220*/  SHFL.DOWN PT, R40, R161, 0x4, 0x1f ;  /* 0x08801f00a1287f89 */ /* 0x0086a800000e0000 */
[----:B-1----:R3:W1:Y:S04]  /*4230*/  SHFL.DOWN PT, R41, R165, 0x4, 0x1f ;  /* 0x08801f00a5297f89 */ /* 0x00266800000e0000 */
[----:B0-----:R3:W0:Y:S01]  /*4240*/  SHFL.DOWN PT, R174, R163, 0x4, 0x1f ;  /* 0x08801f00a3ae7f89 */ /* 0x00162200000e0000 */
[----:B------:R-:W-:Y:S05]  /*4250*/  @P3 BRA `(.L_x_17932) ;  /* 0x0000000000283947 */ /* 0x000fea0003800000 */
[-C--:B0-----:R-:W-:Y:S01]  /*4260*/  FMUL.FTZ R172, R161, R174.reuse ;  /* 0x000000aea1ac7220 */ /* 0x081fe20000410000 */
[----:B------:R-:W-:Y:S01]  /*4270*/  FMUL.FTZ R174, R159, R174 ;  /* 0x000000ae9fae7220 */ /* 0x000fe20000410000 */
[-C--:B--2---:R-:W-:Y:S01]  /*4280*/  FMUL.FTZ R34, R161, R40.reuse ;  /* 0x00000028a1227220 */ /* 0x084fe20000410000 */
[C---:B------:R-:W-:Y:S01]  /*4290*/  FMUL.FTZ R40, R159.reuse, R40 ;  /* 0x000000289f287220 */ /* 0x040fe20000410000 */
[-C--:B-1----:R-:W-:Y:S01]  /*42a0*/  FFMA.FTZ R172, R159, R41.reuse, -R172 ;  /* 0x000000299fac7223 */ /* 0x082fe200000108ac */
[----:B------:R-:W-:Y:S01]  /*42b0*/  FFMA.FTZ R174, R161, R41, R174 ;  /* 0x00000029a1ae7223 */ /* 0x000fe200000100ae */
[-C--:B------:R-:W-:Y:S01]  /*42c0*/  FFMA.FTZ R159, R159, R35.reuse, -R34 ;  /* 0x000000239f9f7223 */ /* 0x080fe20000010822 */
[----:B---3--:R-:W-:Y:S01]  /*42d0*/  FFMA.FTZ R161, R161, R35, R40 ;  /* 0x00000023a1a17223 */ /* 0x008fe20000010028 */
[----:B------:R-:W-:Y:S01]  /*42e0*/  FADD.FTZ R165, R165, R172 ;  /* 0x000000aca5a57221 */ /* 0x000fe20000010000 */
[----:B------:R-:W-:-:S07]  /*42f0*/  FADD.FTZ R163, R163, R174 ;  /* 0x000000aea3a37221 */ /* 0x000fce0000010000 */
.L_x_17932:
[----:B------:R-:W-:Y:S05]  /*4300*/  BSYNC.RECONVERGENT B0 ;  /* 0x0000000000007941 */ /* 0x000fea0003800200 */
.L_x_17931:
[----:B--2---:R2:W0:Y:S01]  /*4310*/  SHFL.DOWN PT, R35, R159, 0x8, 0x1f ;  /* 0x09001f009f237f89 */ /* 0x00442200000e0000 */
[----:B------:R-:W-:Y:S01]  /*4320*/  BSSY.RECONVERGENT B0, `(.L_x_17933) ;  /* 0x0000010000007945 */ /* 0x000fe20003800200 */
[----:B------:R-:W-:Y:S02]  /*4330*/  FMUL.FTZ R34, R38, R167 ;  /* 0x000000a726227220 */ /* 0x000fe40000410000 */
[----:B------:R2:W0:Y:S04]  /*4340*/  SHFL.DOWN PT, R172, R161, 0x8, 0x1f ;  /* 0x09001f00a1ac7f89 */ /* 0x00042800000e0000 */
        /* <DEDUP_REMOVED lines=9> */
[-C--:B--2---:R-:W-:Y:S01]  /*43e0*/  FFMA.FTZ R159, R159, R35.reuse, -R40 ;  /* 0x000000239f9f7223 */ /* 0x084fe20000010828 */
[----:B---3--:R-:W-:Y:S01]  /*43f0*/  FFMA.FTZ R161, R161, R35, R172 ;  /* 0x00000023a1a17223 */ /* 0x008fe200000100ac */
[----:B------:R-:W-:Y:S01]  /*4400*/  FADD.FTZ R165, R165, R174 ;  /* 0x000000aea5a57221 */ /* 0x000fe20000010000 */
[----:B------:R-:W-:-:S07]  /*4410*/  FADD.FTZ R163, R163, R176 ;  /* 0x000000b0a3a37221 */ /* 0x000fce0000010000 */
.L_x_17934:
[----:B------:R-:W-:Y:S05]  /*4420*/  BSYNC.RECONVERGENT B0 ;  /* 0x0000000000007941 */ /* 0x000fea0003800200 */
.L_x_17933:
[----:B-1----:R1:W1:Y:S01]  /*4430*/  SHFL.DOWN PT, R41, R159, 0x10, 0x1f ;  /* 0x0a001f009f297f89 */ /* 0x00226200000e0000 */
[----:B------:R-:W-:Y:S01]  /*4440*/  BSSY.RECONVERGENT B0, `(.L_x_17935) ;  /* 0x0000010000007945 */ /* 0x000fe20003800200 */
[----:B0-----:R-:W-:Y:S02]  /*4450*/  FMUL.FTZ R35, R39, R167 ;  /* 0x000000a727237220 */ /* 0x001fe40000410000 */
        /* <DEDUP_REMOVED lines=12> */
[----:B------:R-:W-:Y:S01]  /*4520*/  FADD.FTZ R165, R165, R174 ;  /* 0x000000aea5a57221 */ /* 0x000fe20000010000 */
[----:B------:R-:W-:-:S07]  /*4530*/  FADD.FTZ R163, R163, R176 ;  /* 0x000000b0a3a37221 */ /* 0x000fce0000010000 */
.L_x_17936:
[----:B------:R-:W-:Y:S05]  /*4540*/  BSYNC.RECONVERGENT B0 ;  /* 0x0000000000007941 */ /* 0x000fea0003800200 */
.L_x_17935:
[----:B------:R-:W-:Y:S01]  /*4550*/  SHFL.DOWN PT, R173, R159, 0x1, 0x1f ;  /* 0x08201f009fad7f89 */ /* 0x000fe200000e0000 */
[-C--:B----4-:R-:W-:Y:S01]  /*4560*/  FFMA.FTZ R34, R39, R166.reuse, -R34 ;  /* 0x000000a627227223 */ /* 0x090fe20000010822 */
[----:B------:R-:W-:Y:S01]  /*4570*/  FFMA.FTZ R35, R38, R166, R35 ;  /* 0x000000a626237223 */ /* 0x000fe20000010023 */
[----:B------:R-:W-:Y:S01]  /*4580*/  ISETP.NE.AND P2, PT, R48, 0x1f, PT ;  /* 0x0000001f3000780c */ /* 0x000fe20003f45270 */
[----:B0-----:R-:W0:Y:S01]  /*4590*/  SHFL.IDX PT, R172, R7, RZ, 0x1f ;  /* 0x00001fff07ac7589 */ /* 0x001e2200000e0000 */
[----:B------:R-:W-:-:S04]  /*45a0*/  IMAD.WIDE.U32 R38, R16, UR4, R28 ;  /* 0x0000000410267c25 */ /* 0x000fc8000f8e001c */
[----:B------:R-:W-:Y:S01]  /*45b0*/  @P1 FADD.FTZ R166, R37, R34 ;  /* 0x0000002225a61221 */ /* 0x000fe20000010000 */
[----:B------:R-:W-:Y:S01]  /*45c0*/  @P1 FADD.FTZ R167, R36, R35 ;  /* 0x0000002324a71221 */ /* 0x000fe20000010000 */
[----:B------:R-:W4:Y:S01]  /*45d0*/  SHFL.DOWN PT, R175, R161, 0x1, 0x1f ;  /* 0x08201f00a1af7f89 */ /* 0x000f2200000e0000 */
[----:B-1----:R-:W-:Y:S01]  /*45e0*/  IMAD.WIDE.U32 R40, R14, UR4, R28 ;  /* 0x000000040e287c25 */ /* 0x002fe2000f8e001c */
[----:B------:R-:W-:Y:S01]  /*45f0*/  LEA R34, P1, R38, R45, 0x2 ;  /* 0x0000002d26227211 */ /* 0x000fe200078210ff */
[----:B------:R-:W-:Y:S01]  /*4600*/  BSSY.RECONVERGENT B0, `(.L_x_17937) ;  /* 0x00000a9000007945 */ /* 0x000fe20003800200 */
[----:B------:R-:W1:Y:S01]  /*4610*/  SHFL.IDX PT, R171, R6, RZ, 0x1f ;  /* 0x00001fff06ab7589 */ /* 0x000e6200000e0000 */
[----:B------:R-:W-:Y:S02]  /*4620*/  IMAD R35, R17, UR4, R39 ;  /* 0x0000000411237c24 */ /* 0x000fe4000f8e0227 */
[CC--:B------:R-:W-:Y:S01]  /*4630*/  FMUL.FTZ R39, R31.reuse, R166.reuse ;  /* 0x000000a61f277220 */ /* 0x0c0fe20000410000 */
[----:B------:R-:W-:Y:S01]  /*4640*/  FMUL.FTZ R31, R31, R167 ;  /* 0x000000a71f1f7220 */ /* 0x000fe20000410000 */
[----:B------:R-:W5:Y:S01]  /*4650*/  SHFL.DOWN PT, R179, R163, 0x1, 0x1f ;  /* 0x08201f00a3b37f89 */ /* 0x000f6200000e0000 */
[----:B------:R-:W-:Y:S01]  /*4660*/  IMAD R37, R15, UR4, R41 ;  /* 0x000000040f257c24 */ /* 0x000fe2000f8e0229 */
[----:B------:R-:W-:Y:S01]  /*4670*/  LEA R36, P3, R40, R49, 0x2 ;  /* 0x0000003128247211 */ /* 0x000fe200078610ff */
[----:B------:R-:W-:Y:S01]  /*4680*/  FFMA.FTZ R166, R30, R166, -R31 ;  /* 0x000000a61ea67223 */ /* 0x000fe2000001081f */
[----:B------:R-:W5:Y:S01]  /*4690*/  SHFL.DOWN PT, R177, R165, 0x1, 0x1f ;  /* 0x08201f00a5b17f89 */ /* 0x000f6200000e0000 */
[----:B------:R-:W-:Y:S01]  /*46a0*/  LEA.HI.X R35, R38, R47, R35, 0x2, P1 ;  /* 0x0000002f26237211 */ /* 0x000fe200008f1423 */
[----:B------:R-:W-:Y:S01]  /*46b0*/  FFMA.FTZ R38, R30, R167, R39 ;  /* 0x000000a71e267223 */ /* 0x000fe20000010027 */
[----:B------:R-:W-:Y:S01]  /*46c0*/  LEA.HI.X R37, R40, R51, R37, 0x2, P3 ;  /* 0x0000003328257211 */ /* 0x000fe200018f1425 */
[----:B------:R-:W-:Y:S01]  /*46d0*/  FADD.FTZ R155, R155, R166 ;  /* 0x000000a69b9b7221 */ /* 0x000fe20000010000 */
[----:B--23--:R-:W-:Y:S01]  /*46e0*/  SHFL.IDX PT, R165, R165, RZ, 0x1f ;  /* 0x00001fffa5a57589 */ /* 0x00cfe200000e0000 */
[----:B------:R-:W-:Y:S01]  /*46f0*/  FADD.FTZ R30, R157, R38 ;  /* 0x000000269d1e7221 */ /* 0x000fe20000010000 */
[----:B------:R-:W-:Y:S01]  /*4700*/  ISETP.NE.AND P1, PT, R48, RZ, PT ;  /* 0x000000ff3000720c */ /* 0x000fe20003f25270 */
[----:B0-----:R-:W-:Y:S01]  /*4710*/  @P2 FMUL.FTZ R174, R173, R172 ;  /* 0x000000acadae2220 */ /* 0x001fe20000410000 */
[CC--:B------:R-:W-:Y:S01]  /*4720*/  FMUL.FTZ R39, R133.reuse, R155.reuse ;  /* 0x0000009b85277220 */ /* 0x0c0fe20000410000 */
[----:B------:R-:W-:Y:S01]  /*4730*/  FMUL.FTZ R31, R133, R30 ;  /* 0x0000001e851f7220 */ /* 0x000fe20000410000 */
[----:B------:R-:W-:Y:S01]  /*4740*/  SHFL.IDX PT, R163, R163, RZ, 0x1f ;  /* 0x00001fffa3a37589 */ /* 0x000fe200000e0000 */
[C---:B----4-:R-:W-:Y:S01]  /*4750*/  @P2 FMUL.FTZ R40, R175.reuse, R172 ;  /* 0x000000acaf282220 */ /* 0x050fe20000410000 */
[C---:B------:R-:W-:Y:S01]  /*4760*/  FFMA.FTZ R39, R132.reuse, R30, R39 ;  /* 0x0000001e84277223 */ /* 0x040fe20000010027 */
[----:B------:R-:W-:Y:S01]  /*4770*/  FFMA.FTZ R38, R132, R155, -R31 ;  /* 0x0000009b84267223 */ /* 0x000fe2000001081f */
[-C--:B-1----:R-:W-:Y:S01]  /*4780*/  @P2 FFMA.FTZ R174, R175, R171.reuse, R174 ;  /* 0x000000abafae2223 */ /* 0x082fe200000100ae */
[----:B------:R-:W-:Y:S01]  /*4790*/  @P2 FFMA.FTZ R40, R173, R171, -R40 ;  /* 0x000000abad282223 */ /* 0x000fe20000010828 */
[C---:B------:R-:W-:Y:S01]  /*47a0*/  FFMA.FTZ R39, R103.reuse, R156, R39 ;  /* 0x0000009c67277223 */ /* 0x040fe20000010027 */
[----:B------:R-:W-:Y:S01]  /*47b0*/  FFMA.FTZ R31, R103, R160, R38 ;  /* 0x000000a0671f7223 */ /* 0x000fe20000010026 */
[----:B-----5:R-:W-:Y:S01]  /*47c0*/  @P2 FADD.FTZ R172, R179, R174 ;  /* 0x000000aeb3ac2221 */ /* 0x020fe20000010000 */
[----:B------:R0:W1:Y:S02]  /*47d0*/  SHFL.IDX PT, R156, R161, RZ, 0x1f ;  /* 0x00001fffa19c7589 */ /* 0x00006400000e0000 */
[----:B------:R-:W-:Y:S01]  /*47e0*/  FMUL.FTZ R38, R142, R31 ;  /* 0x0000001f8e267220 */ /* 0x000fe20000410000 */
[----:B------:R-:W-:Y:S01]  /*47f0*/  @P2 FADD.FTZ R171, R177, R40 ;  /* 0x00000028b1ab2221 */ /* 0x000fe20000010000 */
[----:B------:R-:W-:-:S03]  /*4800*/  FMUL.FTZ R40, R172, R33 ;  /* 0x00000021ac287220 */ /* 0x000fc60000410000 */
[C---:B------:R-:W-:Y:S01]  /*4810*/  FMUL.FTZ R41, R171.reuse, R33 ;  /* 0x00000021ab297220 */ /* 0x040fe20000410000 */
[-C--:B------:R-:W-:Y:S02]  /*4820*/  FFMA.FTZ R33, R171, R32.reuse, R40 ;  /* 0x00000020ab217223 */ /* 0x080fe40000010028 */
[----:B------:R2:W3:Y:S01]  /*4830*/  SHFL.IDX PT, R40, R159, RZ, 0x1f ;  /* 0x00001fff9f287589 */ /* 0x0004e200000e0000 */
[----:B------:R-:W-:Y:S01]  /*4840*/  FFMA.FTZ R172, R172, R32, -R41 ;  /* 0x00000020acac7223 */ /* 0x000fe20000010829 */
[----:B------:R-:W-:Y:S01]  /*4850*/  FMUL.FTZ R41, R142, R39 ;  /* 0x000000278e297220 */ /* 0x000fe20000410000 */
[----:B------:R-:W-:Y:S02]  /*4860*/  FADD.FTZ R33, R152, R33 ;  /* 0x0000002198217221 */ /* 0x000fe40000010000 */
[----:B------:R-:W-:Y:S01]  /*4870*/  FADD.FTZ R153, R153, R172 ;  /* 0x000000ac99997221 */ /* 0x000fe20000010000 */
[C---:B------:R-:W-:Y:S01]  /*4880*/  FFMA.FTZ R32, R138.reuse, R31, -R41 ;  /* 0x0000001f8a207223 */ /* 0x040fe20000010829 */
[----:B------:R-:W-:Y:S01]  /*4890*/  FMUL.FTZ R167, R145, R33 ;  /* 0x0000002191a77220 */ /* 0x000fe20000410000 */
[----:B------:R-:W-:-:S02]  /*48a0*/  FFMA.FTZ R41, R138, R39, R38 ;  /* 0x000000278a297223 */ /* 0x000fc40000010026 */
[----:B------:R-:W-:Y:S01]  /*48b0*/  FFMA.FTZ R157, R105, R162, R32 ;  /* 0x000000a2699d7223 */ /* 0x000fe20000010020 */
[-C--:B------:R-:W-:Y:S01]  /*48c0*/  FMUL.FTZ R32, R145, R153.reuse ;  /* 0x0000009991207220 */ /* 0x080fe20000410000 */
[----:B------:R-:W-:Y:S01]  /*48d0*/  FFMA.FTZ R38, R144, R153, -R167 ;  /* 0x0000009990267223 */ /* 0x000fe200000108a7 */
[----:B0-----:R-:W-:Y:S01]  /*48e0*/  FFMA.FTZ R161, R105, R164, R41 ;  /* 0x000000a469a17223 */ /* 0x001fe20000010029 */
[----:B------:R-:W-:Y:S01]  /*48f0*/  LEA R162, R120, -R125, 0x1 ;  /* 0x8000007d78a27211 */ /* 0x000fe200078e08ff */
[----:B------:R-:W-:Y:S01]  /*4900*/  FFMA.FTZ R41, R144, R33, R32 ;  /* 0x0000002190297223 */ /* 0x000fe20000010020 */
[----:B------:R-:W-:Y:S01]  /*4910*/  FADD.FTZ R151, R151, R38 ;  /* 0x0000002697977221 */ /* 0x000fe20000010000 */
[C---:B--2---:R-:W-:Y:S01]  /*4920*/  FMUL.FTZ R159, R145.reuse, R161 ;  /* 0x000000a1919f7220 */ /* 0x044fe20000410000 */
[----:B------:R-:W-:Y:S01]  /*4930*/  FMUL.FTZ R145, R145, R157 ;  /* 0x0000009d91917220 */ /* 0x000fe20000410000 */
[----:B------:R-:W-:Y:S01]  /*4940*/  FADD.FTZ R41, R150, R41 ;  /* 0x0000002996297221 */ /* 0x000fe20000010000 */
[----:B------:R-:W-:Y:S01]  /*4950*/  FMUL.FTZ R167, R142, R151 ;  /* 0x000000978ea77220 */ /* 0x000fe20000410000 */
[C---:B------:R-:W-:Y:S01]  /*4960*/  FFMA.FTZ R32, R144.reuse, R157, -R159 ;  /* 0x0000009d90207223 */ /* 0x040fe2000001089f */
[----:B------:R-:W-:Y:S01]  /*4970*/  FFMA.FTZ R159, R144, R161, R145 ;  /* 0x000000a1909f7223 */ /* 0x000fe20000010091 */
[-C--:B------:R-:W-:Y:S01]  /*4980*/  FMUL.FTZ R142, R142, R41.reuse ;  /* 0x000000298e8e7220 */ /* 0x080fe20000410000 */
[----:B------:R-:W-:Y:S01]  /*4990*/  FFMA.FTZ R171, R138, R41, R167 ;  /* 0x000000298aab7223 */ /* 0x000fe200000100a7 */
[----:B-1----:R-:W-:Y:S01]  /*49a0*/  FMUL.FTZ R167, R156, R7 ;  /* 0x000000079ca77220 */ /* 0x002fe20000410000 */
[----:B------:R-:W-:Y:S01]  /*49b0*/  FFMA.FTZ R158, R107, R158, R32 ;  /* 0x0000009e6b9e7223 */ /* 0x000fe20000010020 */
[----:B------:R-:W-:Y:S01]  /*49c0*/  FFMA.FTZ R142, R138, R151, -R142 ;  /* 0x000000978a8e7223 */ /* 0x000fe2000001088e */
[----:B------:R-:W-:Y:S01]  /*49d0*/  FADD.FTZ R145, R148, R171 ;  /* 0x000000ab94917221 */ /* 0x000fe20000010000 */
[-C--:B---3--:R-:W-:Y:S01]  /*49e0*/  FFMA.FTZ R38, R40, R6.reuse, -R167 ;  /* 0x0000000628267223 */ /* 0x088fe200000108a7 */
[C---:B------:R-:W-:Y:S01]  /*49f0*/  FMUL.FTZ R6, R156.reuse, R6 ;  /* 0x000000069c067220 */ /* 0x040fe20000410000 */
[C---:B------:R-:W-:Y:S01]  /*4a00*/  FMUL.FTZ R167, R156.reuse, R5 ;  /* 0x000000059ca77220 */ /* 0x040fe20000410000 */
[-C--:B------:R-:W-:Y:S01]  /*4a10*/  FMUL.FTZ R156, R156, R4.reuse ;  /* 0x000000049c9c7220 */ /* 0x080fe20000410000 */
[----:B------:R-:W-:Y:S01]  /*4a20*/  FADD.FTZ R149, R149, R142 ;  /* 0x0000008e95957221 */ /* 0x000fe20000010000 */
[----:B------:R-:W-:Y:S01]  /*4a30*/  FFMA.FTZ R32, R116, -R135, R155 ;  /* 0x8000008774207223 */ /* 0x000fe2000001009b */
[C---:B------:R-:W-:Y:S01]  /*4a40*/  FFMA.FTZ R4, R40.reuse, R4, -R167 ;  /* 0x0000000428047223 */ /* 0x040fe200000108a7 */
[C---:B------:R-:W-:Y:S01]  /*4a50*/  FFMA.FTZ R5, R40.reuse, R5, R156 ;  /* 0x0000000528057223 */ /* 0x040fe2000001009c */
[----:B------:R-:W-:Y:S01]  /*4a60*/  FFMA.FTZ R40, R40, R7, R6 ;  /* 0x0000000728287223 */ /* 0x000fe20000010006 */
[----:B------:R-:W-:Y:S01]  /*4a70*/  FADD.FTZ R6, R165, R38 ;  /* 0x00000026a5067221 */ /* 0x000fe20000010000 */
[C---:B------:R-:W-:Y:S01]  /*4a80*/  FMUL.FTZ R38, R133.reuse, R145 ;  /* 0x0000009185267220 */ /* 0x040fe20000410000 */
[----:B------:R-:W-:Y:S01]  /*4a90*/  FMUL.FTZ R165, R133, R149 ;  /* 0x0000009585a57220 */ /* 0x000fe20000410000 */
[----:B------:R-:W-:Y:S01]  /*4aa0*/  FADD.FTZ R7, R163, R40 ;  /* 0x00000028a3077221 */ /* 0x000fe20000010000 */
[----:B------:R-:W-:Y:S01]  /*4ab0*/  FFMA.FTZ R40, -R116, R137, R30 ;  /* 0x0000008974287223 */ /* 0x000fe2000001011e */
[C---:B------:R-:W-:Y:S01]  /*4ac0*/  FFMA.FTZ R38, R132.reuse, R149, -R38 ;  /* 0x0000009584267223 */ /* 0x040fe20000010826 */
[----:B------:R-:W-:Y:S01]  /*4ad0*/  FFMA.FTZ R165, R132, R145, R165 ;  /* 0x0000009184a57223 */ /* 0x000fe200000100a5 */
[----:B------:R-:W-:Y:S01]  /*4ae0*/  FFMA.FTZ R160, R107, R154, R159 ;  /* 0x0000009a6ba07223 */ /* 0x000fe2000001009f */
[----:B------:R0:W-:Y:S01]  /*4af0*/  @!P1 STS.128 [UR7+0x21b0], R4 ;  /* 0x0021b004ff009988 */ /* 0x0001e20008000c07 */
[----:B------:R-:W-:Y:S01]  /*4b00*/  FADD.FTZ R147, R147, R38 ;  /* 0x0000002693937221 */ /* 0x000fe20000010000 */
[----:B------:R-:W-:Y:S01]  /*4b10*/  FADD.FTZ R146, R146, R165 ;  /* 0x000000a592927221 */ /* 0x000fe20000010000 */
[----:B------:R-:W-:Y:S01]  /*4b20*/  FMUL.FTZ R152, R151, R98 ;  /* 0x0000006297987220 */ /* 0x000fe20000410000 */
[----:B------:R-:W-:Y:S01]  /*4b30*/  FFMA.FTZ R132, -R117, R136, R39 ;  /* 0x0000008875847223 */ /* 0x000fe20000010127 */
[----:B------:R-:W-:Y:S01]  /*4b40*/  FMUL.FTZ R133, R147, R94 ;  /* 0x0000005e93857220 */ /* 0x000fe20000410000 */
[-C--:B------:R-:W-:Y:S01]  /*4b50*/  FMUL.FTZ R163, R149, R96.reuse ;  /* 0x0000006095a37220 */ /* 0x080fe20000410000 */
[----:B------:R-:W-:Y:S01]  /*4b60*/  FMUL.FTZ R159, R145, R96 ;  /* 0x00000060919f7220 */ /* 0x000fe20000410000 */
[----:B------:R-:W-:Y:S01]  /*4b70*/  FMUL.FTZ R150, R41, R98 ;  /* 0x0000006229967220 */ /* 0x000fe20000410000 */
[----:B------:R-:W-:Y:S01]  /*4b80*/  FMUL.FTZ R138, R101, R133 ;  /* 0x00000085658a7220 */ /* 0x000fe20000410000 */
[----:B------:R-:W-:Y:S01]  /*4b90*/  FFMA.FTZ R38, R117, -R134, R31 ;  /* 0x8000008675267223 */ /* 0x000fe2000001001f */
[C---:B------:R-:W-:Y:S01]  /*4ba0*/  FMUL.FTZ R165, R132.reuse, R163 ;  /* 0x000000a384a57220 */ /* 0x040fe20000410000 */
[-C--:B------:R-:W-:Y:S01]  /*4bb0*/  FMUL.FTZ R167, R132, R159.reuse ;  /* 0x0000009f84a77220 */ /* 0x080fe20000410000 */
[----:B------:R-:W-:Y:S01]  /*4bc0*/  FMUL.FTZ R144, R103, R159 ;  /* 0x0000009f67907220 */ /* 0x000fe20000410000 */
[----:B0-----:R-:W-:Y:S01]  /*4bd0*/  FMUL.FTZ R5, R146, R94 ;  /* 0x0000005e92057220 */ /* 0x001fe20000410000 */
[----:B------:R-:W-:Y:S01]  /*4be0*/  FMUL.FTZ R7, R40, R133 ;  /* 0x0000008528077220 */ /* 0x000fe20000410000 */
[----:B------:R-:W-:Y:S01]  /*4bf0*/  FMUL.FTZ R154, R105, R150 ;  /* 0x00000096699a7220 */ /* 0x000fe20000410000 */
[----:B------:R-:W-:Y:S01]  /*4c00*/  FFMA.FTZ R142, R38, R159, R165 ;  /* 0x0000009f268e7223 */ /* 0x000fe200000100a5 */
[-C--:B------:R-:W-:Y:S01]  /*4c10*/  FMUL.FTZ R6, R101, R5.reuse ;  /* 0x0000000565067220 */ /* 0x080fe20000410000 */
[-C--:B------:R-:W-:Y:S01]  /*4c20*/  FMUL.FTZ R4, R40, R5.reuse ;  /* 0x0000000528047220 */ /* 0x080fe20000410000 */
[----:B------:R-:W-:Y:S01]  /*4c30*/  FFMA.FTZ R7, R32, R5, R7 ;  /* 0x0000000520077223 */ /* 0x000fe20000010007 */
[----:B------:R-:W-:Y:S01]  /*4c40*/  FFMA.FTZ R5, -R118, R141, R161 ;  /* 0x0000008d76057223 */ /* 0x000fe200000101a1 */
[----:B------:R-:W-:Y:S01]  /*4c50*/  FFMA.FTZ R167, R38, R163, -R167 ;  /* 0x000000a326a77223 */ /* 0x000fe200000108a7 */
[----:B------:R-:W-:Y:S01]  /*4c60*/  FFMA.FTZ R4, R32, R133, -R4 ;  /* 0x0000008520047223 */ /* 0x000fe20000010804 */
[----:B------:R0:W-:Y:S01]  /*4c70*/  STS [R75], R6 ;  /* 0x000000064b007388 */ /* 0x0001e20000000800 */
[----:B------:R-:W-:Y:S01]  /*4c80*/  FFMA.FTZ R133, R118, -R139, R157 ;  /* 0x8000008b76857223 */ /* 0x000fe2000001009d */
[----:B------:R-:W-:Y:S01]  /*4c90*/  FMUL.FTZ R148, R103, R163 ;  /* 0x000000a367947220 */ /* 0x000fe20000410000 */
[----:B------:R-:W-:Y:S01]  /*4ca0*/  FADD.FTZ R7, RZ, R7 ;  /* 0x00000007ff077221 */ /* 0x000fe20000010000 */
[-C--:B------:R-:W-:Y:S01]  /*4cb0*/  FMUL.FTZ R163, R33, R100.reuse ;  /* 0x0000006421a37220 */ /* 0x080fe20000410000 */
[----:B------:R-:W-:Y:S01]  /*4cc0*/  FMUL.FTZ R165, R153, R100 ;  /* 0x0000006499a57220 */ /* 0x000fe20000410000 */
[----:B------:R1:W-:Y:S01]  /*4cd0*/  STS [R77+0x8], R144 ;  /* 0x000008904d007388 */ /* 0x0003e20000000800 */
[----:B------:R-:W-:Y:S01]  /*4ce0*/  FADD.FTZ R7, R7, R142 ;  /* 0x0000008e07077221 */ /* 0x000fe20000010000 */
[----:B------:R-:W-:Y:S01]  /*4cf0*/  FMUL.FTZ R142, R107, R163 ;  /* 0x000000a36b8e7220 */ /* 0x000fe20000410000 */
[----:B------:R-:W-:Y:S01]  /*4d00*/  FADD.FTZ R4, RZ, R4 ;  /* 0x00000004ff047221 */ /* 0x000fe20000010000 */
[----:B0-----:R-:W-:Y:S01]  /*4d10*/  FMUL.FTZ R6, R5, R152 ;  /* 0x0000009805067220 */ /* 0x001fe20000410000 */
[----:B------:R0:W-:Y:S01]  /*4d20*/  STS [R77+0x4], R138 ;  /* 0x0000048a4d007388 */ /* 0x0001e20000000800 */
[----:B------:R-:W-:Y:S01]  /*4d30*/  FFMA.FTZ R156, -R119, R143, R160 ;  /* 0x0000008f779c7223 */ /* 0x000fe200000101a0 */
[----:B------:R-:W-:Y:S01]  /*4d40*/  FADD.FTZ R4, R4, R167 ;  /* 0x000000a704047221 */ /* 0x000fe20000010000 */
[-C--:B------:R-:W-:Y:S01]  /*4d50*/  FFMA.FTZ R6, R133, R150.reuse, R6 ;  /* 0x0000009685067223 */ /* 0x080fe20000010006 */
[----:B------:R-:W-:Y:S01]  /*4d60*/  FMUL.FTZ R150, R5, R150 ;  /* 0x0000009605967220 */ /* 0x000fe20000410000 */
[-C--:B-1----:R-:W-:Y:S01]  /*4d70*/  FMUL.FTZ R144, R107, R165.reuse ;  /* 0x000000a56b907220 */ /* 0x082fe20000410000 */
[----:B------:R1:W-:Y:S01]  /*4d80*/  STS [R77+0xc], R148 ;  /* 0x00000c944d007388 */ /* 0x0003e20000000800 */
[C---:B------:R-:W-:Y:S01]  /*4d90*/  FMUL.FTZ R167, R156.reuse, R165 ;  /* 0x000000a59ca77220 */ /* 0x040fe20000410000 */
[-C--:B------:R-:W-:Y:S01]  /*4da0*/  FFMA.FTZ R159, R133, R152.reuse, -R150 ;  /* 0x00000098859f7223 */ /* 0x080fe20000010896 */
[----:B------:R-:W-:Y:S01]  /*4db0*/  FMUL.FTZ R152, R105, R152 ;  /* 0x0000009869987220 */ /* 0x000fe20000410000 */
[----:B------:R-:W-:Y:S01]  /*4dc0*/  STS [R77+0x10], R154 ;  /* 0x0000109a4d007388 */ /* 0x000fe20000000800 */
[-C--:B0-----:R-:W-:Y:S01]  /*4dd0*/  FMUL.FTZ R138, R156, R163.reuse ;  /* 0x000000a39c8a7220 */ /* 0x081fe20000410000 */
[----:B------:R-:W-:Y:S01]  /*4de0*/  FADD.FTZ R4, R4, R159 ;  /* 0x0000009f04047221 */ /* 0x000fe20000010000 */
[----:B------:R-:W-:Y:S01]  /*4df0*/  ISETP.GE.AND P2, PT, R162, 0x1, PT ;  /* 0x00000001a200780c */ /* 0x000fe20003f46270 */
[----:B------:R-:W-:Y:S01]  /*4e00*/  STS [R77+0x14], R152 ;  /* 0x000014984d007388 */ /* 0x000fe20000000800 */
[----:B------:R-:W-:Y:S01]  /*4e10*/  FADD.FTZ R6, R7, R6 ;  /* 0x0000000607067221 */ /* 0x000fe20000010000 */
[----:B-1----:R-:W-:Y:S01]  /*4e20*/  FFMA.FTZ R148, R119, -R140, R158 ;  /* 0x8000008c77947223 */ /* 0x002fe2000001009e */
[----:B------:R-:W-:Y:S01]  /*4e30*/  FMUL.FTZ R30, R108, -R30 ;  /* 0x8000001e6c1e7220 */ /* 0x000fe20000410000 */
[----:B------:R0:W-:Y:S01]  /*4e40*/  STS [R77+0x18], R142 ;  /* 0x0000188e4d007388 */ /* 0x0001e20000000800 */
[----:B------:R-:W-:Y:S01]  /*4e50*/  ISETP.GE.AND P3, PT, R162, 0x21, PT ;  /* 0x00000021a200780c */ /* 0x000fe20003f66270 */
[C---:B------:R-:W-:Y:S01]  /*4e60*/  FFMA.FTZ R167, R148.reuse, R163, R167 ;  /* 0x000000a394a77223 */ /* 0x040fe200000100a7 */
[----:B------:R-:W-:Y:S01]  /*4e70*/  FFMA.FTZ R163, R148, R165, -R138 ;  /* 0x000000a594a37223 */ /* 0x000fe2000001088a */
[----:B------:R1:W-:Y:S01]  /*4e80*/  STS [R77+0x1c], R144 ;  /* 0x00001c904d007388 */ /* 0x0003e20000000800 */
[----:B------:R-:W-:Y:S01]  /*4e90*/  FMUL.FTZ R138, R110, -R39 ;  /* 0x800000276e8a7220 */ /* 0x000fe20000410000 */
[----:B------:R-:W-:Y:S01]  /*4ea0*/  FADD.FTZ R167, R6, R167 ;  /* 0x000000a706a77221 */ /* 0x000fe20000010000 */
[----:B------:R-:W-:Y:S01]  /*4eb0*/  FADD.FTZ R150, R4, R163 ;  /* 0x000000a304967221 */ /* 0x000fe20000010000 */
[----:B------:R-:W-:Y:S01]  /*4ec0*/  BAR.SYNC.DEFER_BLOCKING 0x0 ;  /* 0x0000000000007b1d */ /* 0x000fe20000010000 */
[----:B------:R-:W-:Y:S01]  /*4ed0*/  FMUL.FTZ R4, R108, R155 ;  /* 0x0000009b6c047220 */ /* 0x000fe20000410000 */
[----:B------:R-:W-:Y:S01]  /*4ee0*/  FMUL.FTZ R6, R110, R31 ;  /* 0x0000001f6e067220 */ /* 0x000fe20000410000 */
[----:B0-----:R-:W-:Y:S01]  /*4ef0*/  FMUL.FTZ R142, R112, R157 ;  /* 0x0000009d708e7220 */ /* 0x001fe20000410000 */
[C---:B------:R-:W-:Y:S01]  /*4f00*/  FMUL.FTZ R152, R114.reuse, R158 ;  /* 0x0000009e72987220 */ /* 0x040fe20000410000 */
[----:B------:R-:W-:Y:S01]  /*4f10*/  FMUL.FTZ R154, R114, -R160 ;  /* 0x800000a0729a7220 */ /* 0x000fe20000410000 */
[----:B-1----:R-:W-:Y:S01]  /*4f20*/  FMUL.FTZ R144, R112, -R161 ;  /* 0x800000a170907220 */ /* 0x002fe20000410000 */
        /* <DEDUP_REMOVED lines=22> */
.L_x_17938:
[----:B------:R-:W-:Y:S05]  /*5090*/  BSYNC.RECONVERGENT B0 ;  /* 0x0000000000007941 */ /* 0x000fea0003800200 */
.L_x_17937:
[----:B--2---:R1:W2:Y:S01]  /*50a0*/  LDS R7, [R66+0x4a0] ;  /* 0x0004a00042077984 */ /* 0x0042a20000000800 */
[----:B------:R-:W-:Y:S04]  /*50b0*/  BSSY.RECONVERGENT B0, `(.L_x_17939) ;  /* 0x0000004000007945 */ /* 0x000fe80003800200 */
[----:B------:R-:W-:Y:S05]  /*50c0*/  @!P3 BRA `(.L_x_17940) ;  /* 0x000000000008b947 */ /* 0x000fea0003800000 */
[----:B------:R3:W-:Y:S04]  /*50d0*/  REDG.E.ADD.F32.FTZ.RN.STRONG.GPU desc[UR16][R34.64+0x80], R31 ;  /* 0x0000801f220079a6 */ /* 0x0007e8000c12f310 */
[----:B--2---:R3:W-:Y:S02]  /*50e0*/  REDG.E.ADD.F32.FTZ.RN.STRONG.GPU desc[UR16][R36.64+0x80], R7 ;  /* 0x00008007240079a6 */ /* 0x0047e4000c12f310 */
.L_x_17940:
[----:B------:R-:W-:Y:S05]  /*50f0*/  BSYNC.RECONVERGENT B0 ;  /* 0x0000000000007941 */ /* 0x000fea0003800200 */
.L_x_17939:
[----:B--23--:R2:W3:Y:S01]  /*5100*/  LDS R7, [R67+0x520] ;  /* 0x0005200043077984 */ /* 0x00c4e20000000800 */
[----:B------:R-:W-:Y:S04]  /*5110*/  BSSY.RECONVERGENT B0, `(.L_x_17941) ;  /* 0x0000004000007945 */ /* 0x000fe80003800200 */
[----:B------:R-:W-:Y:S05]  /*5120*/  @!P4 BRA `(.L_x_17942) ;  /* 0x000000000008c947 */ /* 0x000fea0003800000 */
[----:B------:R4:W-:Y:S04]  /*5130*/  REDG.E.ADD.F32.FTZ.RN.STRONG.GPU desc[UR16][R34.64+0x100], R39 ;  /* 0x00010027220079a6 */ /* 0x0009e8000c12f310 */
[----:B---3--:R4:W-:Y:S02]  /*5140*/  REDG.E.ADD.F32.FTZ.RN.STRONG.GPU desc[UR16][R36.64+0x100], R7 ;  /* 0x00010007240079a6 */ /* 0x0089e4000c12f310 */
.L_x_17942:
[----:B------:R-:W-:Y:S05]  /*5150*/  BSYNC.RECONVERGENT B0 ;  /* 0x0000000000007941 */ /* 0x000fea0003800200 */
.L_x_17941:
        /* <DEDUP_REMOVED lines=10> */
.L_x_17944:
[----:B------:R-:W-:Y:S05]  /*5200*/  BSYNC.RECONVERGENT B0 ;  /* 0x0000000000007941 */ /* 0x000fea0003800200 */
.L_x_17943:
[----:B----4-:R4:W0:Y:S01]  /*5210*/  LDS R7, [R69+0x620] ;  /* 0x0006200045077984 */ /* 0x0108220000000800 */
[----:B------:R-:W-:Y:S04]  /*5220*/  BSSY.RECONVERGENT B0, `(.L_x_17945) ;  /* 0x0000004000007945 */ /* 0x000fe80003800200 */
[----:B------:R-:W-:Y:S05]  /*5230*/  @!P2 BRA `(.L_x_17946) ;  /* 0x000000000008a947 */ /* 0x000fea0003800000 */
[----:B0-----:R0:W-:Y:S04]  /*5240*/  REDG.E.ADD.F32.FTZ.RN.STRONG.GPU desc[UR16][R34.64+0x200], R159 ;  /* 0x0002009f220079a6 */ /* 0x0011e8000c12f310 */
[----:B------:R0:W-:Y:S02]  /*5250*/  REDG.E.ADD.F32.FTZ.RN.STRONG.GPU desc[UR16][R36.64+0x200], R7 ;  /* 0x00020007240079a6 */ /* 0x0001e4000c12f310 */
.L_x_17946:
[----:B------:R-:W-:Y:S05]  /*5260*/  BSYNC.RECONVERGENT B0 ;  /* 0x0000000000007941 */ /* 0x000fea0003800200 */
.L_x_17945:
[----:B0-----:R0:W0:Y:S01]  /*5270*/  LDS R7, [R71+0x6a0] ;  /* 0x0006a00047077984 */ /* 0x0010220000000800 */
[----:B------:R-:W-:Y:S04]  /*5280*/  BSSY.RECONVERGENT B0, `(.L_x_17947) ;  /* 0x0000004000007945 */ /* 0x000fe80003800200 */
[----:B------:R-:W-:Y:S05]  /*5290*/  @!P3 BRA `(.L_x_17948) ;  /* 0x000000000008b947 */ /* 0x000fea0003800000 */
[----:B------:R1:W-:Y:S04]  /*52a0*/  REDG.E.ADD.F32.FTZ.RN.STRONG.GPU desc[UR16][R34.64+0x280], R163 ;  /* 0x000280a3220079a6 */ /* 0x0003e8000c12f310 */
[----:B0-----:R1:W-:Y:S02]  /*52b0*/  REDG.E.ADD.F32.FTZ.RN.STRONG.GPU desc[UR16][R36.64+0x280], R7 ;  /* 0x00028007240079a6 */ /* 0x0013e4000c12f310 */
.L_x_17948:
[----:B------:R-:W-:Y:S05]  /*52c0*/  BSYNC.RECONVERGENT B0 ;  /* 0x0000000000007941 */ /* 0x000fea0003800200 */
.L_x_17947:
[----:B01----:R0:W1:Y:S01]  /*52d0*/  LDS R7, [R72+0x720] ;  /* 0x0007200048077984 */ /* 0x0030620000000800 */
[----:B------:R-:W-:Y:S04]  /*52e0*/  BSSY.RECONVERGENT B0, `(.L_x_17949) ;  /* 0x0000004000007945 */ /* 0x000fe80003800200 */
[----:B------:R-:W-:Y:S05]  /*52f0*/  @!P4 BRA `(.L_x_17950) ;  /* 0x000000000008c947 */ /* 0x000fea0003800000 */
[----:B------:R0:W-:Y:S04]  /*5300*/  REDG.E.ADD.F32.FTZ.RN.STRONG.GPU desc[UR16][R34.64+0x300], R165 ;  /* 0x000300a5220079a6 */ /* 0x0001e8000c12f310 */
[----:B-1----:R0:W-:Y:S02]  /*5310*/  REDG.E.ADD.F32.FTZ.RN.STRONG.GPU desc[UR16][R36.64+0x300], R7 ;  /* 0x00030007240079a6 */ /* 0x0021e4000c12f310 */
.L_x_17950:
[----:B------:R-:W-:Y:S05]  /*5320*/  BSYNC.RECONVERGENT B0 ;  /* 0x0000000000007941 */ /* 0x000fea0003800200 */
.L_x_17949:
[----:B01----:R0:W1:Y:S01]  /*5330*/  LDS R7, [R73+0x7a0] ;  /* 0x0007a00049077984 */ /* 0x0030620000000800 */
[----:B------:R-:W-:Y:S04]  /*5340*/  BSSY.RECONVERGENT B0, `(.L_x_17951) ;  /* 0x0000004000007945 */ /* 0x000fe80003800200 */
[----:B------:R-:W-:Y:S05]  /*5350*/  @!P5 BRA `(.L_x_17952) ;  /* 0x000000000008d947 */ /* 0x000fea0003800000 */
[----:B------:R0:W-:Y:S04]  /*5360*/  REDG.E.ADD.F32.FTZ.RN.STRONG.GPU desc[UR16][R34.64+0x380], R171 ;  /* 0x000380ab220079a6 */ /* 0x0001e8000c12f310 */
[----:B-1----:R0:W-:Y:S02]  /*5370*/  REDG.E.ADD.F32.FTZ.RN.STRONG.GPU desc[UR16][R36.64+0x380], R7 ;  /* 0x00038007240079a6 */ /* 0x0021e4000c12f310 */
.L_x_17952:
[----:B------:R-:W-:Y:S05]  /*5380*/  BSYNC.RECONVERGENT B0 ;  /* 0x0000000000007941 */ /* 0x000fea0003800200 */
.L_x_17951:
[----:B------:R-:W5:Y:S01]  /*5390*/  SHFL.DOWN PT, R4, R167, 0x1, 0x1f ;  /* 0x08201f00a7047f89 */ /* 0x000f6200000e0000 */
[----:B------:R-:W-:Y:S01]  /*53a0*/  ISETP.GT.AND P2, PT, R91, 0x1e, PT ;  /* 0x0000001e5b00780c */ /* 0x000fe20003f44270 */
[----:B------:R-:W-:Y:S01]  /*53b0*/  FMUL.FTZ R143, R143, R153 ;  /* 0x000000998f8f7220 */ /* 0x000fe20000410000 */
[----:B------:R-:W-:Y:S01]  /*53c0*/  BSSY.RECONVERGENT B0, `(.L_x_17953) ;  /* 0x000004f000007945 */ /* 0x000fe20003800200 */
[----:B01----:R-:W0:Y:S02]  /*53d0*/  SHFL.DOWN PT, R7, R150, 0x1, 0x1f ;  /* 0x08201f0096077f89 */ /* 0x003e2400000e0000 */
[----:B------:R-:W-:-:S04]  /*53e0*/  FFMA.FTZ R143, R140, R33, R143 ;  /* 0x000000218c8f7223 */ /* 0x000fc8000001008f */
[----:B------:R-:W-:-:S04]  /*53f0*/  FFMA.FTZ R106, R143, R100, R106 ;  /* 0x000000648f6a7223 */ /* 0x000fc8000001006a */
        /* <DEDUP_REMOVED lines=23> */
[C---:B------:R-:W-:Y:S01]  /*5570*/  FFMA.FTZ R31, R26.reuse, R33, R7 ;  /* 0x000000211a1f7223 */ /* 0x040fe20000010007 */
[-C--:B------:R-:W-:Y:S01]  /*5580*/  FMUL.FTZ R7, R27, R41.reuse ;  /* 0x000000291b077220 */ /* 0x080fe20000410000 */
[----:B------:R-:W1:Y:S01]  /*5590*/  SHFL.DOWN PT, R37, R150, 0x10, 0x1f ;  /* 0x0a001f0096257f89 */ /* 0x000e6200000e0000 */
[----:B------:R-:W-:Y:S01]  /*55a0*/  FFMA.FTZ R30, R139, R41, R4 ;  /* 0x000000298b1e7223 */ /* 0x000fe20000010004 */
[C---:B------:R-:W-:Y:S01]  /*55b0*/  FMUL.FTZ R4, R27.reuse, R149 ;  /* 0x000000951b047220 */ /* 0x040fe20000410000 */
[----:B------:R-:W-:Y:S01]  /*55c0*/  FFMA.FTZ R34, R26, R151, -R7 ;  /* 0x000000971a227223 */ /* 0x000fe20000010807 */
[C---:B------:R-:W-:Y:S01]  /*55d0*/  FMUL.FTZ R7, R27.reuse, R145 ;  /* 0x000000911b077220 */ /* 0x040fe20000410000 */
[----:B------:R-:W-:Y:S01]  /*55e0*/  FMUL.FTZ R151, R27, R151 ;  /* 0x000000971b977220 */ /* 0x000fe20000410000 */
[----:B------:R-:W-:Y:S01]  /*55f0*/  ISETP.NE.AND P2, PT, R91, RZ, PT ;  /* 0x000000ff5b00720c */ /* 0x000fe20003f45270 */
[----:B------:R-:W-:Y:S01]  /*5600*/  FMUL.FTZ R34, R5, R34 ;  /* 0x0000002205227220 */ /* 0x000fe20000410000 */
[-C--:B------:R-:W-:Y:S01]  /*5610*/  FMUL.FTZ R5, R136, R149.reuse ;  /* 0x0000009588057220 */ /* 0x080fe20000410000 */
[C---:B------:R-:W-:Y:S01]  /*5620*/  FFMA.FTZ R149, R26.reuse, R149, -R7 ;  /* 0x000000951a957223 */ /* 0x040fe20000010807 */
[C---:B------:R-:W-:Y:S01]  /*5630*/  FMUL.FTZ R7, R27.reuse, R146 ;  /* 0x000000921b077220 */ /* 0x040fe20000410000 */
[----:B------:R-:W-:Y:S01]  /*5640*/  FFMA.FTZ R6, R26, R41, R151 ;  /* 0x000000291a067223 */ /* 0x000fe20000010097 */
[----:B------:R-:W-:Y:S01]  /*5650*/  FMUL.FTZ R27, R27, R147 ;  /* 0x000000931b1b7220 */ /* 0x000fe20000410000 */
[----:B------:R-:W-:Y:S01]  /*5660*/  FFMA.FTZ R148, R148, R31, R35 ;  /* 0x0000001f94947223 */ /* 0x000fe20000010023 */
[----:B------:R-:W-:Y:S01]  /*5670*/  FFMA.FTZ R7, R26, R147, -R7 ;  /* 0x000000931a077223 */ /* 0x000fe20000010807 */
[----:B------:R-:W-:Y:S01]  /*5680*/  FFMA.FTZ R34, R133, R6, R34 ;  /* 0x0000000685227223 */ /* 0x000fe20000010022 */
        /* <DEDUP_REMOVED lines=15> */
[----:B------:R-:W-:Y:S01]  /*5780*/  ISETP.GT.AND P2, PT, R91, 0xf, PT ;  /* 0x0000000f5b00780c */ /* 0x000fe20003f44270 */
        /* <DEDUP_REMOVED lines=8> */
[----:B0-----:R-:W-:-:S02]  /*5810*/  FSEL R4, R167, R4, P2 ;  /* 0x00000004a7047208 */ /* 0x001fc40001000000 */
[----:B------:R-:W-:Y:S01]  /*5820*/  FSEL R5, R150, R5, P2 ;  /* 0x0000000596057208 */ /* 0x000fe20001000000 */
[----:B------:R-:W-:Y:S06]  /*5830*/  BAR.SYNC.DEFER_BLOCKING 0x0 ;  /* 0x0000000000007b1d */ /* 0x000fec0000010000 */
[----:B------:R-:W-:Y:S05]  /*5840*/  @P1 BRA `(.L_x_17954) ;  /* 0x0000000000181947 */ /* 0x000fea0003800000 */
[----:B------:R-:W-:Y:S01]  /*5850*/  ISETP.NE.AND P2, PT, R87, UR8, PT ;  /* 0x0000000857007c0c */ /* 0x000fe2000bf45270 */
[----:B------:R-:W-:-:S12]  /*5860*/  ULEA UR7, UR4, UR6, 0x3 ;  /* 0x0000000604077291 */ /* 0x000fd8000f8e18ff */
[----:B------:R-:W0:Y:S02]  /*5870*/  @P2 LDS.64 R6, [UR7+0x31b0] ;  /* 0x0031b007ff062984 */ /* 0x000e240008000a00 */
[----:B0-----:R-:W-:Y:S01]  /*5880*/  @P2 FADD.FTZ R4, R4, R6 ;  /* 0x0000000604042221 */ /* 0x001fe20000010000 */
[----:B------:R-:W-:-:S05]  /*5890*/  @P2 FADD.FTZ R5, R5, R7 ;  /* 0x0000000705052221 */ /* 0x000fca0000010000 */
[----:B------:R0:W-:Y:S02]  /*58a0*/  STS.64 [UR7+0x31b0], R4 ;  /* 0x0031b004ff007988 */ /* 0x0001e40008000a07 */
.L_x_17954:
[----:B------:R-:W-:Y:S05]  /*58b0*/  BSYNC.RECONVERGENT B0 ;  /* 0x0000000000007941 */ /* 0x000fea0003800200 */
.L_x_17953:
[----:B------:R-:W-:-:S04]  /*58c0*/  UIADD3 UR4, UPT, UPT, UR4, 0x1, URZ ;  /* 0x0000000104047890 */ /* 0x000fc8000fffe0ff */
[----:B------:R-:W-:-:S09]  /*58d0*/  UISETP.GE.AND UP0, UPT, UR4, UR9, UPT ;  /* 0x000000090400728c */ /* 0x000fd2000bf06270 */
[----:B------:R-:W-:Y:S05]  /*58e0*/  BRA.U !UP0, `(.L_x_17955) ;  /* 0xffffffd108687547 */ /* 0x000fea000b83ffff */
.L_x_17923:
[----:B------:R-:W-:Y:S01]  /*58f0*/  BAR.SYNC.DEFER_BLOCKING 0x0 ;  /* 0x0000000000007b1d */ /* 0x000fe20000010000 */
[-C--:B------:R-:W-:Y:S02]  /*5900*/  ISETP.GE.AND P0, PT, R70, R89.reuse, PT ;  /* 0x000000594600720c */ /* 0x080fe40003f06270 */
[-C--:B------:R-:W-:Y:S02]  /*5910*/  ISETP.GE.AND P2, PT, R74, R89.reuse, PT ;  /* 0x000000594a00720c */ /* 0x080fe40003f46270 */
[----:B------:R-:W-:-:S03]  /*5920*/  ISETP.GE.AND P3, PT, R80, R89, PT ;  /* 0x000000595000720c */ /* 0x000fc60003f66270 */
[----:B01----:R-:W0:Y:S01]  /*5930*/  LDC.64 R24, c[0x0][0x4f8] ;  /* 0x00013e00ff187b82 */ /* 0x003e220000000a00 */
[----:B------:R-:W-:Y:S01]  /*5940*/  ISETP.GE.AND P4, PT, R81, R89, PT ;  /* 0x000000595100720c */ /* 0x000fe20003f86270 */
[----:B------:R-:W1:Y:S01]  /*5950*/  LDCU.64 UR8, c[0x0][0x500] ;  /* 0x0000a000ff0877ac */ /* 0x000e620008000a00 */
[----:B------:R-:W-:Y:S02]  /*5960*/  PRMT R5, RZ, 0x7610, R5 ;  /* 0x00007610ff057816 */ /* 0x000fe40000000005 */
[----:B------:R-:W-:Y:S01]  /*5970*/  PRMT R7, RZ, 0x7610, R7 ;  /* 0x00007610ff077816 */ /* 0x000fe20000000007 */
[----:B------:R-:W5:Y:S01]  /*5980*/  LDCU.64 UR10, c[0x0][0x550] ;  /* 0x0000aa00ff0a77ac */ /* 0x000f620008000a00 */
[----:B------:R-:W-:Y:S01]  /*5990*/  PRMT R15, RZ, 0x7610, R15 ;  /* 0x00007610ff0f7816 */ /* 0x000fe2000000000f */
[----:B------:R-:W2:Y:S01]  /*59a0*/  LDC.64 R26, c[0x0][0x518] ;  /* 0x00014600ff1a7b82 */ /* 0x000ea20000000a00 */
[----:B------:R-:W3:Y:S04]  /*59b0*/  @!P0 LDG.E.U16 R5, desc[UR16][R2.64] ;  /* 0x0000001002058981 */ /* 0x000ee8000c1e1500 */
[----:B------:R-:W4:Y:S04]  /*59c0*/  @!P2 LDG.E.U16 R7, desc[UR16][R2.64+0x40] ;  /* 0x000040100207a981 */ /* 0x000f28000c1e1500 */
[----:B------:R-:W5:Y:S04]  /*59d0*/  @!P3 LDG.E.U16 R15, desc[UR16][R2.64+0x80] ;  /* 0x00008010020fb981 */ /* 0x000f68000c1e1500 */
[----:B------:R-:W2:Y:S01]  /*59e0*/  @!P4 LDG.E.U16 R109, desc[UR16][R2.64+0xc0] ;  /* 0x0000c010026dc981 */ /* 0x000ea2000c1e1500 */
[----:B------:R-:W-:-:S02]  /*59f0*/  F2FP.F16.F32.PACK_AB R104, R104, R111 ;  /* 0x0000006f6868723e */ /* 0x000fc400000000ff */
[----:B------:R-:W-:Y:S01]  /*5a00*/  F2FP.F16.F32.PACK_AB R105, R106, R113 ;  /* 0x000000716a69723e */ /* 0x000fe200000000ff */
[----:B---3--:R-:W-:Y:S04]  /*5a10*/  STS.U16 [R90], R5 ;  /* 0x000000055a007388 */ /* 0x008fe80000000400 */
[----:B----4-:R-:W-:Y:S04]  /*5a20*/  STS.U16 [R90+0x40], R7 ;  /* 0x000040075a007388 */ /* 0x010fe80000000400 */
[----:B-----5:R-:W-:Y:S04]  /*5a30*/  STS.U16 [R90+0x80], R15 ;  /* 0x0000800f5a007388 */ /* 0x020fe80000000400 */
        /* <DEDUP_REMOVED lines=26> */
[----:B------:R-:W-:Y:S04]  /*5be0*/  LDS.U16 R17, [R90+0x40] ;  /* 0x000040005a117984 */ /* 0x000fe80000000400 */
[----:B------:R-:W-:Y:S03]  /*5bf0*/  @!P1 STS [UR6+0x100], R89 ;  /* 0x00010059ff009988 */ /* 0x000fe60008000806 */
[----:B------:R-:W3:Y:S01]  /*5c00*/  @!P3 MUFU.EX2 R3, R3 ;  /* 0x000000030003b308 */ /* 0x000ee20000000800 */
[----:B------:R-:W-:Y:S07]  /*5c10*/  BAR.SYNC.DEFER_BLOCKING 0x0 ;  /* 0x0000000000007b1d */ /* 0x000fee0000010000 */
[----:B------:R-:W4:Y:S01]  /*5c20*/  @!P4 MUFU.EX2 R6, R6 ;  /* 0x000000060006c308 */ /* 0x000f220000000800 */
[----:B--2---:R-:W-:-:S07]  /*5c30*/  @!P2 FADD.FTZ R4, R2, 1 ;  /* 0x3f8000000204a421 */ /* 0x004fce0000010000 */
[----:B------:R2:W5:Y:S01]  /*5c40*/  @!P2 MUFU.RCP R14, R4 ;  /* 0x00000004000ea308 */ /* 0x0005620000001000 */
[----:B---3--:R-:W-:-:S07]  /*5c50*/  @!P3 FADD.FTZ R5, R3, 1 ;  /* 0x3f8000000305b421 */ /* 0x008fce0000010000 */
[----:B------:R3:W1:Y:S01]  /*5c60*/  @!P3 MUFU.RCP R16, R5 ;  /* 0x000000050010b308 */ /* 0x0006620000001000 */
[----:B------:R-:W1:Y:S01]  /*5c70*/  LDS R23, [UR6+0x100] ;  /* 0x00010006ff177984 */ /* 0x000e620008000800 */
[----:B----4-:R-:W-:Y:S01]  /*5c80*/  @!P4 FADD.FTZ R6, R6, 1 ;  /* 0x3f8000000606c421 */ /* 0x010fe20000010000 */
[----:B--2---:R-:W-:-:S05]  /*5c90*/  MOV R4, R92 ;  /* 0x0000005c00047202 */ /* 0x004fca0000000f00 */
[----:B------:R-:W2:Y:S01]  /*5ca0*/  @!P4 MUFU.RCP R6, R6 ;  /* 0x000000060006c308 */ /* 0x000ea20000001000 */
[----:B---3--:R-:W-:Y:S01]  /*5cb0*/  MOV R5, RZ ;  /* 0x000000ff00057202 */ /* 0x008fe20000000f00 */
[----:B-----5:R-:W-:Y:S02]  /*5cc0*/  @!P2 FMUL.FTZ R99, R99, R14 ;  /* 0x0000000e6363a220 */ /* 0x020fe40000410000 */
[----:B0-----:R-:W-:-:S04]  /*5cd0*/  IMAD.WIDE.U32 R2, R24, UR18, R4 ;  /* 0x0000001218027c25 */ /* 0x001fc8000f8e0004 */
[----:B------:R-:W-:Y:S01]  /*5ce0*/  FADD.FTZ R88, R99, R88 ;  /* 0x0000005863587221 */ /* 0x000fe20000010000 */
[----:B------:R-:W0:Y:S01]  /*5cf0*/  @!P0 MUFU.EX2 R7, R7 ;  /* 0x0000000700078308 */ /* 0x000e220000000800 */
[----:B-1----:R-:W-:Y:S01]  /*5d00*/  @!P3 FMUL.FTZ R97, R97, R16 ;  /* 0x000000106161b220 */ /* 0x002fe20000410000 */
[----:B------:R-:W-:-:S03]  /*5d10*/  IMAD R3, R25, UR18, R3 ;  /* 0x0000001219037c24 */ /* 0x000fc6000f8e0203 */
[----:B------:R-:W-:Y:S01]  /*5d20*/  FADD.FTZ R88, R88, R97 ;  /* 0x0000006158587221 */ /* 0x000fe20000010000 */
[----:B------:R-:W-:Y:S01]  /*5d30*/  IMAD.WIDE.U32 R2, R43, UR8, R2 ;  /* 0x000000082b027c25 */ /* 0x000fe2000f8e0002 */
[----:B------:R-:W-:-:S03]  /*5d40*/  F2FP.F16.F32.PACK_AB R24, R97, R99 ;  /* 0x000000636118723e */ /* 0x000fc600000000ff */
[----:B--2---:R-:W-:Y:S01]  /*5d50*/  @!P4 FMUL.FTZ R93, R93, R6 ;  /* 0x000000065d5dc220 */ /* 0x004fe20000410000 */
[----:B------:R-:W-:Y:S01]  /*5d60*/  IMAD R14, R43, UR9, R3 ;  /* 0x000000092b0e7c24 */ /* 0x000fe2000f8e0203 */
[----:B------:R-:W-:Y:S01]  /*5d70*/  IADD3 R3, P5, PT, R70, R2, RZ ;  /* 0x0000000246037210 */ /* 0x000fe20007fbe0ff */
[----:B------:R-:W1:Y:S03]  /*5d80*/  LDCU.64 UR8, c[0x0][0x560] ;  /* 0x0000ac00ff0877ac */ /* 0x000e660008000a00 */
[----:B------:R-:W-:Y:S02]  /*5d90*/  IADD3.X R6, PT, PT, RZ, R14, RZ, P5, !PT ;  /* 0x0000000eff067210 */ /* 0x000fe40002ffe4ff */
[----:B------:R-:W-:Y:S01]  /*5da0*/  LEA R2, P6, R3, UR10, 0x1 ;  /* 0x0000000a03027c11 */ /* 0x000fe2000f8c08ff */
[----:B0-----:R-:W-:-:S03]  /*5db0*/  @!P0 FADD.FTZ R7, R7, 1 ;  /* 0x3f80000007078421 */ /* 0x001fc60000010000 */
[----:B------:R-:W-:-:S03]  /*5dc0*/  LEA.HI.X R3, R3, UR11, R6, 0x1, P6 ;  /* 0x0000000b03037c11 */ /* 0x000fc6000b0f0c06 */
[----:B------:R-:W0:Y:S01]  /*5dd0*/  @!P0 MUFU.RCP R7, R7 ;  /* 0x0000000700078308 */ /* 0x000e220000001000 */
[-C--:B------:R-:W-:Y:S02]  /*5de0*/  ISETP.GE.AND P3, PT, R70, R23.reuse, PT ;  /* 0x000000174600720c */ /* 0x080fe40003f66270 */
[-C--:B------:R-:W-:Y:S02]  /*5df0*/  ISETP.GE.AND P2, PT, R74, R23.reuse, PT ;  /* 0x000000174a00720c */ /* 0x080fe40003f46270 */
[-C--:B------:R-:W-:Y:S02]  /*5e00*/  ISETP.GE.AND P4, PT, R80, R23.reuse, PT ;  /* 0x000000175000720c */ /* 0x080fe40003f86270 */
[----:B------:R-:W-:-:S07]  /*5e10*/  ISETP.GE.AND P5, PT, R81, R23, PT ;  /* 0x000000175100720c */ /* 0x000fce0003fa6270 */
[----:B------:R-:W-:Y:S01]  /*5e20*/  @!P3 STG.E.U16 desc[UR16][R2.64], R15 ;  /* 0x0000000f0200b986 */ /* 0x000fe2000c101510 */
[----:B0-----:R-:W-:-:S03]  /*5e30*/  @!P0 FMUL.FTZ R102, R102, R7 ;  /* 0x0000000766668220 */ /* 0x001fc60000410000 */
[----:B------:R-:W-:Y:S04]  /*5e40*/  @!P2 STG.E.U16 desc[UR16][R2.64+0x40], R17 ;  /* 0x000040110200a986 */ /* 0x000fe8000c101510 */
[----:B------:R-:W-:Y:S01]  /*5e50*/  @!P4 STG.E.U16 desc[UR16][R2.64+0x80], R19 ;  /* 0x000080130200c986 */ /* 0x000fe2000c101510 */
[----:B------:R-:W-:Y:S01]  /*5e60*/  F2FP.F16.F32.PACK_AB R25, R102, R93 ;  /* 0x0000005d6619723e */ /* 0x000fe200000000ff */
[----:B------:R-:W-:Y:S02]  /*5e70*/  FADD.FTZ R93, R88, R93 ;  /* 0x0000005d585d7221 */ /* 0x000fe40000010000 */
[----:B------:R0:W-:Y:S01]  /*5e80*/  @!P5 STG.E.U16 desc[UR16][R2.64+0xc0], R21 ;  /* 0x0000c0150200d986 */ /* 0x0001e2000c101510 */
[----:B------:R-:W-:Y:S01]  /*5e90*/  BAR.SYNC.DEFER_BLOCKING 0x0 ;  /* 0x0000000000007b1d */ /* 0x000fe20000010000 */
[----:B------:R-:W-:Y:S01]  /*5ea0*/  IADD3 R57, P5, PT, R57, -0x100, RZ ;  /* 0xffffff0039397810 */ /* 0x000fe20007fbe0ff */
[----:B------:R-:W-:-:S03]  /*5eb0*/  FADD.FTZ R88, R93, R102 ;  /* 0x000000665d587221 */ /* 0x000fc60000010000 */
[----:B------:R-:W-:Y:S01]  /*5ec0*/  IADD3.X R58, PT, PT, R58, -0x1, RZ, P5, !PT ;  /* 0xffffffff3a3a7810 */ /* 0x000fe20002ffe4ff */
        /* <DEDUP_REMOVED lines=16> */
[----:B-1----:R-:W-:-:S04]  /*5fd0*/  LEA R2, P4, R3, UR8, 0x1 ;  /* 0x0000000803027c11 */ /* 0x002fc8000f8808ff */
        /* <DEDUP_REMOVED lines=20> */
.L_x_17913:
        /* <DEDUP_REMOVED lines=34> */
.L_x_17958:
[----:B------:R-:W-:Y:S05]  /*6340*/  BSYNC.RECONVERGENT B0 ;  /* 0x0000000000007941 */ /* 0x000fea0003800200 */
.L_x_17957:
        /* <DEDUP_REMOVED lines=26> */
.L_x_17960:
[----:B------:R-:W-:Y:S05]  /*64f0*/  BSYNC.RECONVERGENT B0 ;  /* 0x0000000000007941 */ /* 0x000fea0003800200 */
.L_x_17959:
        /* <DEDUP_REMOVED lines=8> */
.L_x_17961:
        /* <DEDUP_REMOVED lines=16> */
.L_x_17962:
        /* <DEDUP_REMOVED lines=16> */
.L_x_18806:


//--------------------- .text._Z25selective_scan_bwd_kernelI32Selective_Scan_bwd_kernel_traitsILi32ELi4ELb1ELb0ELb0ELb0ELb0EN3c104HalfENS1_7complexIfEEEEv12SSMParamsBwd --------------------------
	.section	.text._Z25selective_scan_bwd_kernelI32Selective_Scan_bwd_kernel_traitsILi32ELi4ELb1ELb0ELb0ELb0ELb0EN3c104HalfENS1_7complexIfEEEEv12SSMParamsBwd,"ax",@progbits
	.align	128
        .global         _Z25selective_scan_bwd_kernelI32Selective_Scan_bwd_kernel_traitsILi32ELi4ELb1ELb0ELb0ELb0ELb0EN3c104HalfENS1_7complexIfEEEEv12SSMParamsBwd
        .type           _Z25selective_scan_bwd_kernelI32Selective_Scan_bwd_kernel_traitsILi32ELi4ELb1ELb0ELb0ELb0ELb0EN3c104HalfENS1_7complexIfEEEEv12SSMParamsBwd,@function
        .size           _Z25selective_scan_bwd_kernelI32Selective_Scan_bwd_kernel_traitsILi32ELi4ELb1ELb0ELb0ELb0ELb0EN3c104HalfENS1_7complexIfEEEEv12SSMParamsBwd,(.L_x_18807 - _Z25selective_scan_bwd_kernelI32Selective_Scan_bwd_kernel_traitsILi32ELi4ELb1ELb0ELb0ELb0ELb0EN3c104HalfENS1_7complexIfEEEEv12SSMParamsBwd)
        .other          _Z25selective_scan_bwd_kernelI32Selective_Scan_bwd_kernel_traitsILi32ELi4ELb1ELb0ELb0ELb0ELb0EN3c104HalfENS1_7complexIfEEEEv12SSMParamsBwd,@"STO_CUDA_ENTRY STV_DEFAULT"
_Z25selective_scan_bwd_kernelI32Selective_Scan_bwd_kernel_traitsILi32ELi4ELb1ELb0ELb0ELb0ELb0EN3c104HalfENS1_7complexIfEEEEv12SSMParamsBwd:
.text._Z25selective_scan_bwd_kernelI32Selective_Scan_bwd_kernel_traitsILi32ELi4ELb1ELb0ELb0ELb0ELb0EN3c104HalfENS1_7complexIfEEEEv12SSMParamsBwd:
        /* <DEDUP_REMOVED lines=26> */
[----:B------:R-:W-:Y:S01]  /*01a0*/  UIMAD UR8, UR18, UR13, UR7 ;  /* 0x0000000d120872a4 */ /* 0x000fe2000f8e0207 */
[----:B------:R2:W5:Y:S01]  /*01b0*/  @P1 LDG.E R72, desc[UR16][R4.64] ;  /* 0x0000001004481981 */ /* 0x000562000c1e1900 */
[----:B------:R-:W-:-:S02]  /*01c0*/  UIMAD UR9, UR18, UR9, UR5 ;  /* 0x00000009120972a4 */ /* 0x000fc4000f8e0205 */
[----:B------:R-:W3:Y:S08]  /*01d0*/  LDC.64 R16, c[0x0][0x450] ;  /* 0x00011400ff107b82 */ /* 0x000ef00000000a00 */
[----:B------:R-:W4:Y:S01]  /*01e0*/  @P0 LDC R0, c[0x0][0x384] ;  /* 0x0000e100ff000b82 */ /* 0x000f220000000800 */
[----:B--2---:R-:W-:Y:S02]  /*01f0*/  MOV R4, UR6 ;  /* 0x0000000600047c02 */ /* 0x004fe40008000f00 */
[----:B------:R-:W-:Y:S01]  /*0200*/  MOV R5, UR7 ;  /* 0x0000000700057c02 */ /* 0x000fe20008000f00 */
[----:B------:R-:W2:Y:S01]  /*0210*/  LDCU.64 UR6, c[0x0][0x498] ;  /* 0x00009300ff0677ac */ /* 0x000ea20008000a00 */
[----:B------:R-:W-:-:S03]  /*0220*/  MOV R3, UR5 ;  /* 0x0000000500037c02 */ /* 0x000fc60008000f00 */
[----:B------:R-:W1:Y:S01]  /*0230*/  @P0 LDC R13, c[0x0][0x38c] ;  /* 0x0000e300ff0d0b82 */ /* 0x000e620000000800 */
[----:B------:R-:W-:Y:S02]  /*0240*/  MOV R3, UR9 ;  /* 0x0000000900037c02 */ /* 0x000fe40008000f00 */
[----:B------:R-:W-:Y:S01]  /*0250*/  MOV R5, UR8 ;  /* 0x0000000800057c02 */ /* 0x000fe20008000f00 */
[----:B------:R-:W0:Y:S01]  /*0260*/  LDCU.64 UR8, c[0x0][0x3b8] ;  /* 0x00007700ff0877ac */ /* 0x000e220008000a00 */
[----:B------:R-:W-:-:S03]  /*0270*/  MOV R2, UR4 ;  /* 0x0000000400027c02 */ /* 0x000fc60008000f00 */
[----:B------:R-:W3:Y:S02]  /*0280*/  @P0 LDC.64 R6, c[0x0][0x480] ;  /* 0x00012000ff060b82 */ /* 0x000ee40000000a00 */
[----:B------:R-:W-:-:S04]  /*0290*/  IMAD.WIDE.U32 R2, R75, UR10, R2 ;  /* 0x0000000a4b027c25 */ /* 0x000fc8000f8e0002 */
[----:B------:R-:W-:Y:S01]  /*02a0*/  IMAD R11, R75, UR11, R3 ;  /* 0x0000000b4b0b7c24 */ /* 0x000fe2000f8e0203 */
[----:B------:R-:W3:Y:S01]  /*02b0*/  LDCU.64 UR10, c[0x0][0x3d8] ;  /* 0x00007b00ff0a77ac */ /* 0x000ee20008000a00 */
[----:B------:R-:W3:Y:S01]  /*02c0*/  LDC.64 R18, c[0x0][0x460] ;  /* 0x00011800ff127b82 */ /* 0x000ee20000000a00 */
[----:B----4-:R-:W-:Y:S01]  /*02d0*/  @P0 IMAD R0, R0, UR18, R75 ;  /* 0x0000001200000c24 */ /* 0x010fe2000f8e024b */
[----:B--2---:R-:W-:-:S06]  /*02e0*/  UIMAD.WIDE.U32 UR4, UR18, UR6, URZ ;  /* 0x00000006120472a5 */ /* 0x004fcc000f8e00ff */
[----:B------:R-:W2:Y:S01]  /*02f0*/  LDC.64 R20, c[0x0][0x468] ;  /* 0x00011a00ff147b82 */ /* 0x000ea20000000a00 */
[----:B------:R-:W-:-:S07]  /*0300*/  IMAD.WIDE.U32 R4, R75, UR14, R4 ;  /* 0x0000000e4b047c25 */ /* 0x000fce000f8e0004 */
[----:B------:R-:W4:Y:S01]  /*0310*/  LDC.64 R22, c[0x0][0x528] ;  /* 0x00014a00ff167b82 */ /* 0x000f220000000a00 */
[C---:B------:R-:W-:Y:S01]  /*0320*/  ISETP.GE.AND P1, PT, R9.reuse, 0x1, PT ;  /* 0x000000010900780c */ /* 0x040fe20003f26270 */
[----:B------:R-:W-:Y:S01]  /*0330*/  @P0 IMAD R0, R0, R9, RZ ;  /* 0x0000000900000224 */ /* 0x000fe200078e02ff */
[----:B------:R-:W-:Y:S01]  /*0340*/  UIMAD UR5, UR18, UR7, UR5 ;  /* 0x00000007120572a4 */ /* 0x000fe2000f8e0205 */
[----:B------:R-:W-:Y:S01]  /*0350*/  LEA R9, R9, 0xffffff80, 0x7 ;  /* 0xffffff8009097811 */ /* 0x000fe200078e38ff */
[----:B0-----:R-:W-:-:S04]  /*0360*/  IMAD.WIDE.U32 R70, R75, UR8, RZ ;  /* 0x000000084b467c25 */ /* 0x001fc8000f8e00ff */
[----:B------:R-:W-:Y:S01]  /*0370*/  IMAD R57, R75, UR15, R5 ;  /* 0x0000000f4b397c24 */ /* 0x000fe2000f8e0205 */
[----:B------:R-:W-:Y:S01]  /*0380*/  IADD3 R59, P3, PT, R9, R2, RZ ;  /* 0x00000002093b7210 */ /* 0x000fe20007f7e0ff */
[----:B-1----:R-:W-:Y:S02]  /*0390*/  @P0 IMAD R5, R0, R13, RZ ;  /* 0x0000000d00050224 */ /* 0x002fe400078e02ff */
[C---:B------:R-:W-:Y:S01]  /*03a0*/  IMAD R0, R75.reuse, UR9, R71 ;  /* 0x000000094b007c24 */ /* 0x040fe2000f8e0247 */
[C---:B------:R-:W-:Y:S01]  /*03b0*/  LEA R71, P2, R70.reuse, R14, 0x3 ;  /* 0x0000000e46477211 */ /* 0x040fe200078418ff */
[----:B------:R-:W-:Y:S01]  /*03c0*/  IMAD.WIDE.U32 R2, R75, R54, UR4 ;  /* 0x000000044b027e25 */ /* 0x000fe2000f8e0036 */
[----:B------:R-:W-:Y:S02]  /*03d0*/  CS2R R12, SRZ ;  /* 0x00000000000c7805 */ /* 0x000fe4000001ff00 */
[----:B------:R-:W-:Y:S01]  /*03e0*/  IADD3 R4, P4, PT, R9, R4, RZ ;  /* 0x0000000409047210 */ /* 0x000fe20007f9e0ff */
[----:B---3--:R-:W-:Y:S01]  /*03f0*/  @P0 IMAD.WIDE R12, R5, 0x10, R6 ;  /* 0x00000010050c0825 */ /* 0x008fe200078e0206 */
[----:B------:R-:W-:-:S02]  /*0400*/  LEA.HI.X R70, R70, R15, R0, 0x3, P2 ;  /* 0x0000000f46467211 */ /* 0x000fc400010f1c00 */
[----:B------:R-:W-:Y:S01]  /*0410*/  SHF.R.S32.HI R0, RZ, 0x1f, R9 ;  /* 0x0000001fff007819 */ /* 0x000fe20000011409 */
[----:B------:R-:W-:Y:S01]  /*0420*/  IMAD R55, R75, R55, R3 ;  /* 0x000000374b377224 */ /* 0x000fe200078e0203 */
[----:B------:R-:W-:Y:S01]  /*0430*/  IADD3 R2, P0, PT, R9, R2, RZ ;  /* 0x0000000209027210 */ /* 0x000fe20007f1e0ff */
[C---:B------:R-:W-:Y:S01]  /*0440*/  IMAD.WIDE.U32 R64, R75.reuse, UR10, RZ ;  /* 0x0000000a4b407c25 */ /* 0x040fe2000f8e00ff */
[C---:B------:R-:W-:Y:S02]  /*0450*/  IADD3.X R6, PT, PT, R0.reuse, R11, RZ, P3, !PT ;  /* 0x0000000b00067210 */ /* 0x040fe40001ffe4ff */
[C---:B------:R-:W-:Y:S02]  /*0460*/  IADD3.X R57, PT, PT, R0.reuse, R57, RZ, P4, !PT ;  /* 0x0000003900397210 */ /* 0x040fe400027fe4ff */
[----:B------:R-:W-:Y:S01]  /*0470*/  IADD3.X R55, PT, PT, R0, R55, RZ, P0, !PT ;  /* 0x0000003700377210 */ /* 0x000fe200007fe4ff */
[----:B------:R-:W-:Y:S01]  /*0480*/  IMAD R0, R75, UR11, R65 ;  /* 0x0000000b4b007c24 */ /* 0x000fe2000f8e0241 */
[----:B------:R-:W-:-:S02]  /*0490*/  LEA R65, P0, R64, R16, 0x3 ;  /* 0x0000001040417211 */ /* 0x000fc400078018ff */
[C---:B------:R-:W-:Y:S02]  /*04a0*/  LEA R58, P2, R59.reuse, R18, 0x1 ;  /* 0x000000123b3a7211 */ /* 0x040fe400078408ff */
[----:B--2---:R-:W-:Y:S02]  /*04b0*/  LEA R56, P3, R4, R20, 0x1 ;  /* 0x0000001404387211 */ /* 0x004fe400078608ff */
[----:B----4-:R-:W-:Y:S02]  /*04c0*/  LEA R54, P4, R2, R22, 0x1 ;  /* 0x0000001602367211 */ /* 0x010fe400078808ff */
[----:B------:R-:W-:Y:S02]  /*04d0*/  CS2R R62, SRZ ;  /* 0x00000000003e7805 */ /* 0x000fe4000001ff00 */
[----:B------:R-:W-:Y:S02]  /*04e0*/  LEA.HI.X R64, R64, R17, R0, 0x3, P0 ;  /* 0x0000001140407211 */ /* 0x000fe400000f1c00 */
[----:B------:R-:W-:-:S02]  /*04f0*/  LEA.HI.X R59, R59, R19, R6, 0x1, P2 ;  /* 0x000000133b3b7211 */ /* 0x000fc400010f0c06 */
[----:B------:R-:W-:Y:S02]  /*0500*/  LEA.HI.X R57, R4, R21, R57, 0x1, P3 ;  /* 0x0000001504397211 */ /* 0x000fe400018f0c39 */
        /* <DEDUP_REMOVED lines=15> */
.L_x_17983:
[----:B------:R-:W-:Y:S01]  /*0600*/  BAR.SYNC.DEFER_BLOCKING 0x0 ;  /* 0x0000000000007b1d */ /* 0x000fe20000010000 */
[----:B0-----:R-:W-:-:S05]  /*0610*/  IMAD.WIDE.U32 R2, R60, 0x8, R58 ;  /* 0x000000083c027825 */ /* 0x001fca00078e003a */
[----:B------:R-:W0:Y:S01]  /*0620*/  S2R R50, SR_LANEID ;  /* 0x0000000000327919 */ /* 0x000e220000000000 */
[----:B------:R-:W-:Y:S01]  /*0630*/  IMAD.WIDE.U32 R4, R60, 0x8, R56 ;  /* 0x000000083c047825 */ /* 0x000fe200078e0038 */
[----:B------:R-:W1:Y:S01]  /*0640*/  LDCU UR4, c[0x0][0x38c] ;  /* 0x00007180ff0477ac */ /* 0x000e620008000800 */
[----:B------:R-:W2:Y:S01]  /*0650*/  LDG.E.64 R2, desc[UR16][R2.64] ;  /* 0x0000001002027981 */ /* 0x000ea2000c1e1b00 */
[----:B0-----:R-:W-:-:S05]  /*0660*/  LEA R48, R50, UR5, 0x3 ;  /* 0x0000000532307c11 */ /* 0x001fca000f8e18ff */
[----:B--2---:R-:W-:Y:S01]  /*0670*/  STS.64 [R48], R2 ;  /* 0x0000000230007388 */ /* 0x004fe20000000a00 */
[----:B------:R-:W-:-:S03]  /*0680*/  NOP ;  /* 0x0000000000007918 */ /* 0x000fc60000000000 */
[----:B------:R-:W0:Y:S01]  /*0690*/  LDS.64 R8, [R48] ;  /* 0x0000000030087984 */ /* 0x000e220000000a00 */
[----:B------:R-:W-:Y:S06]  /*06a0*/  BAR.SYNC.DEFER_BLOCKING 0x0 ;  /* 0x0000000000007b1d */ /* 0x000fec0000010000 */
[----:B------:R-:W2:Y:S01]  /*06b0*/  LDG.E.64 R4, desc[UR16][R4.64] ;  /* 0x0000001004047981 */ /* 0x000ea2000c1e1b00 */
[----:B------:R-:W-:-:S03]  /*06c0*/  IMAD.WIDE.U32 R6, R60, 0x8, R54 ;  /* 0x000000083c067825 */ /* 0x000fc600078e0036 */
[----:B--2---:R-:W-:Y:S01]  /*06d0*/  STS.64 [R48], R4 ;  /* 0x0000000430007388 */ /* 0x004fe20000000a00 */
[----:B------:R-:W-:-:S03]  /*06e0*/  NOP ;  /* 0x0000000000007918 */ /* 0x000fc60000000000 */
[----:B------:R-:W-:Y:S01]  /*06f0*/  LDS.64 R10, [R48] ;  /* 0x00000000300a7984 */ /* 0x000fe20000000a00 */
[----:B------:R-:W-:Y:S06]  /*0700*/  BAR.SYNC.DEFER_BLOCKING 0x0 ;  /* 0x0000000000007b1d */ /* 0x000fec0000010000 */
[----:B------:R-:W2:Y:S01]  /*0710*/  LDG.E.64 R6, desc[UR16][R6.64] ;  /* 0x0000001006067981 */ /* 0x000ea2000c1e1b00 */
[--C-:B0-----:R-:W-:Y:S01]  /*0720*/  SHF.R.U64 R45, R8, 0x10, R9.reuse ;  /* 0x00000010082d7819 */ /* 0x101fe20000001209 */
[----:B------:R-:W-:Y:S01]  /*0730*/  HADD2.F32 R51, -RZ, R8.H0_H0 ;  /* 0x20000008ff337230 */ /* 0x000fe20000004100 */
[----:B-1----:R-:W-:Y:S01]  /*0740*/  UISETP.GE.AND UP0, UPT, UR4, 0x1, UPT ;  /* 0x000000010400788c */ /* 0x002fe2000bf06270 */
[----:B------:R-:W-:Y:S01]  /*0750*/  SHF.R.U32.HI R41, RZ, 0x10, R9 ;  /* 0x00000010ff297819 */ /* 0x000fe20000011609 */
[----:B------:R-:W-:-:S02]  /*0760*/  HADD2.F32 R49, -RZ, R9.H0_H0 ;  /* 0x20000009ff317230 */ /* 0x000fc40000004100 */
[----:B------:R-:W-:Y:S02]  /*0770*/  HFMA2 R46, -RZ, RZ, 0, 0 ;  /* 0x00000000ff2e7431 */ /* 0x000fe400000001ff */
[----:B------:R-:W-:Y:S01]  /*0780*/  HADD2.F32 R45, -RZ, R45.H0_H0 ;  /* 0x2000002dff2d7230 */ /* 0x000fe20000004100 */
[----:B------:R-:W-:Y:S01]  /*0790*/  IADD3 R47, PT, PT, R53, -0x1, RZ ;  /* 0xffffffff352f7810 */ /* 0x000fe20007ffe0ff */
[----:B------:R-:W-:Y:S01]  /*07a0*/  HADD2.F32 R41, -RZ, R41.H0_H0 ;  /* 0x20000029ff297230 */ /* 0x000fe20000004100 */
[----:B------:R-:W-:Y:S02]  /*07b0*/  MOV R44, RZ ;  /* 0x000000ff002c7202 */ /* 0x000fe40000000f00 */
[----:B------:R-:W-:Y:S01]  /*07c0*/  CS2R R42, SRZ ;  /* 0x00000000002a7805 */ /* 0x000fe2000001ff00 */
[----:B--2---:R-:W-:Y:S01]  /*07d0*/  STS.64 [R48], R6 ;  /* 0x0000000630007388 */ /* 0x004fe20000000a00 */
[----:B------:R-:W-:-:S03]  /*07e0*/  NOP ;  /* 0x0000000000007918 */ /* 0x000fc60000000000 */
[----:B------:R-:W0:Y:S02]  /*07f0*/  LDS.64 R16, [R48] ;  /* 0x0000000030107984 */ /* 0x000e240000000a00 */
[--C-:B0-----:R-:W-:Y:S01]  /*0800*/  SHF.R.U64 R36, R16, 0x10, R17.reuse ;  /* 0x0000001010247819 */ /* 0x101fe20000001211 */
[----:B------:R-:W-:Y:S01]  /*0810*/  HADD2.F32 R3, -RZ, R16.H0_H0 ;  /* 0x20000010ff037230 */ /* 0x000fe20000004100 */
[----:B------:R-:W-:Y:S01]  /*0820*/  SHF.R.U32.HI R4, RZ, 0x10, R17 ;  /* 0x00000010ff047819 */ /* 0x000fe20000011611 */
[----:B------:R-:W-:Y:S02]  /*0830*/  HADD2.F32 R2, -RZ, R17.H0_H0 ;  /* 0x20000011ff027230 */ /* 0x000fe40000004100 */
[----:B------:R-:W-:Y:S02]  /*0840*/  HADD2.F32 R36, -RZ, R36.H0_H0 ;  /* 0x20000024ff247230 */ /* 0x000fe40000004100 */
[----:B------:R-:W-:Y:S01]  /*0850*/  FFMA.FTZ R5, R3, R51, R62 ;  /* 0x0000003303057223 */ /* 0x000fe2000001003e */
[----:B------:R-:W-:-:S02]  /*0860*/  HADD2.F32 R4, -RZ, R4.H0_H0 ;  /* 0x20000004ff047230 */ /* 0x000fc40000004100 */
[-C--:B-----5:R-:W-:Y:S01]  /*0870*/  FMUL.FTZ R40, R3, R73.reuse ;  /* 0x0000004903287220 */ /* 0x0a0fe20000410000 */
[----:B------:R-:W-:Y:S01]  /*0880*/  FMUL.FTZ R39, R2, R73 ;  /* 0x0000004902277220 */ /* 0x000fe20000410000 */
[C---:B------:R-:W-:Y:S01]  /*0890*/  FFMA.FTZ R5, R36.reuse, R45, R5 ;  /* 0x0000002d24057223 */ /* 0x040fe20000010005 */
[-C--:B------:R-:W-:Y:S01]  /*08a0*/  FMUL.FTZ R38, R36, R73.reuse ;  /* 0x0000004924267220 */ /* 0x080fe20000410000 */
[----:B------:R-:W-:Y:S02]  /*08b0*/  FMUL.FTZ R37, R4, R73 ;  /* 0x0000004904257220 */ /* 0x000fe40000410000 */
[----:B------:R-:W-:-:S04]  /*08c0*/  FFMA.FTZ R5, R2, R49, R5 ;  /* 0x0000003102057223 */ /* 0x000fc80000010005 */
[----:B------:R-:W-:Y:S01]  /*08d0*/  FFMA.FTZ R62, R4, R41, R5 ;  /* 0x00000029043e7223 */ /* 0x000fe20000010005 */
[----:B------:R-:W-:Y:S06]  /*08e0*/  BAR.SYNC.DEFER_BLOCKING 0x0 ;  /* 0x0000000000007b1d */ /* 0x000fec0000010000 */
[----:B------:R-:W-:Y:S05]  /*08f0*/  BRA.U !UP0, `(.L_x_17964) ;  /* 0x00000025084c7547 */ /* 0x000fea000b800000 */
[----:B------:R-:W0:Y:S01]  /*0900*/  LDC.64 R66, c[0x0][0x3e0] ;  /* 0x0000f800ff427b82 */ /* 0x000e220000000a00 */
[----:B------:R-:W-:Y:S01]  /*0910*/  HADD2.F32 R5, -RZ, R10.H0_H0 ;  /* 0x2000000aff057230 */ /* 0x000fe20000004100 */
[----:B------:R-:W-:Y:S01]  /*0920*/  SHF.R.U64 R8, R10, 0x10, R11 ;  /* 0x000000100a087819 */ /* 0x000fe2000000120b */
[----:B------:R-:W-:Y:S01]  /*0930*/  FADD.FTZ R0, R3, R3 ;  /* 0x0000000303007221 */ /* 0x000fe20000010000 */
[----:B------:R-:W-:Y:S01]  /*0940*/  SHF.R.U32.HI R6, RZ, 0x10, R11 ;  /* 0x00000010ff067819 */ /* 0x000fe2000001160b */
[----:B------:R-:W-:Y:S02]  /*0950*/  HADD2.F32 R7, -RZ, R11.H0_H0 ;  /* 0x2000000bff077230 */ /* 0x000fe40000004100 */
[--C-:B------:R-:W-:Y:S01]  /*0960*/  FADD.FTZ R34, R5, R72.reuse ;  /* 0x0000004805227221 */ /* 0x100fe20000010000 */
[----:B------:R-:W-:Y:S01]  /*0970*/  HADD2.F32 R3, -RZ, R8.H0_H0 ;  /* 0x20000008ff037230 */ /* 0x000fe20000004100 */
[----:B------:R-:W1:Y:S01]  /*0980*/  LDC.64 R68, c[0x0][0x3c0] ;  /* 0x0000f000ff447b82 */ /* 0x000e620000000a00 */
[----:B------:R-:W-:Y:S01]  /*0990*/  HADD2.F32 R5, -RZ, R6.H0_H0 ;  /* 0x20000006ff057230 */ /* 0x000fe20000004100 */
[----:B------:R-:W-:Y:S01]  /*09a0*/  ISETP.NE.AND P0, PT, R53, 0x1, PT ;  /* 0x000000013500780c */ /* 0x000fe20003f05270 */
[--C-:B------:R-:W-:Y:S01]  /*09b0*/  FADD.FTZ R32, R7, R72.reuse ;  /* 0x0000004807207221 */ /* 0x100fe20000010000 */
[----:B------:R-:W-:Y:S01]  /*09c0*/  SHF.L.U32 R29, R47, 0x8, RZ ;  /* 0x000000082f1d7819 */ /* 0x000fe200000006ff */
[--C-:B------:R-:W-:Y:S01]  /*09d0*/  FADD.FTZ R30, R3, R72.reuse ;  /* 0x00000048031e7221 */ /* 0x100fe20000010000 */
[----:B------:R-:W-:Y:S01]  /*09e0*/  SHF.L.U32 R27, R53, 0x8, RZ ;  /* 0x00000008351b7819 */ /* 0x000fe200000006ff */
[----:B------:R-:W-:Y:S01]  /*09f0*/  FADD.FTZ R28, R5, R72 ;  /* 0x00000048051c7221 */ /* 0x000fe20000010000 */
[----:B------:R-:W2:Y:S01]  /*0a00*/  LDC.64 R16, c[0x0][0x440] ;  /* 0x00011000ff107b82 */ /* 0x000ea20000000a00 */
[----:B------:R-:W-:Y:S01]  /*0a10*/  FADD.FTZ R36, R36, R36 ;  /* 0x0000002424247221 */ /* 0x000fe20000010000 */
[----:B------:R-:W-:Y:S01]  /*0a20*/  FADD.FTZ R35, R2, R2 ;  /* 0x0000000202237221 */ /* 0x000fe20000010000 */
[----:B------:R-:W-:Y:S01]  /*0a30*/  FADD.FTZ R33, R4, R4 ;  /* 0x0000000404217221 */ /* 0x000fe20000010000 */
[----:B------:R-:W-:Y:S01]  /*0a40*/  IADD3 R31, PT, PT, R53, -0x2, RZ ;  /* 0xfffffffe351f7810 */ /* 0x000fe20007ffe0ff */
[----:B------:R-:W-:Y:S01]  /*0a50*/  FMUL.FTZ R26, R34, R51 ;  /* 0x00000033221a7220 */ /* 0x000fe20000410000 */
[----:B------:R-:W-:Y:S01]  /*0a60*/  MOV R46, RZ ;  /* 0x000000ff002e7202 */ /* 0x000fe20000000f00 */
[----:B------:R-:W-:Y:S01]  /*0a70*/  FMUL.FTZ R25, R32, R49 ;  /* 0x0000003120197220 */ /* 0x000fe20000410000 */
[----:B------:R-:W3:Y:S01]  /*0a80*/  LDC.64 R18, c[0x0][0x3a8] ;  /* 0x0000ea00ff127b82 */ /* 0x000ee20000000a00 */
[----:B------:R-:W-:Y:S01]  /*0a90*/  ISETP.EQ.AND P0, PT, R60, RZ, P0 ;  /* 0x000000ff3c00720c */ /* 0x000fe20000702270 */
[----:B------:R-:W-:Y:S01]  /*0aa0*/  FMUL.FTZ R24, R30, R45 ;  /* 0x0000002d1e187220 */ /* 0x000fe20000410000 */
[----:B------:R-:W-:Y:S01]  /*0ab0*/  LOP3.LUT R29, R29, 0x100, RZ, 0xc0, !PT ;  /* 0x000001001d1d7812 */ /* 0x000fe200078ec0ff */
[----:B------:R-:W-:Y:S01]  /*0ac0*/  FMUL.FTZ R3, R28, R41 ;  /* 0x000000291c037220 */ /* 0x000fe20000410000 */
[----:B------:R-:W-:Y:S01]  /*0ad0*/  LOP3.LUT R27, R27, 0x100, RZ, 0xc0, !PT ;  /* 0x000001001b1b7812 */ /* 0x000fe200078ec0ff */
[----:B------:R-:W4:Y:S01]  /*0ae0*/  LDCU UR7, c[0x0][0x394] ;  /* 0x00007280ff0777ac */ /* 0x000f220008000800 */
[----:B------:R-:W0:Y:S01]  /*0af0*/  LDCU UR8, c[0x0][0x38c] ;  /* 0x00007180ff0877ac */ /* 0x000e220008000800 */
[----:B------:R-:W-:-:S06]  /*0b00*/  UMOV UR4, URZ ;  /* 0x000000ff00047c82 */ /* 0x000fcc0008000000 */
.L_x_17982:
        /* <DEDUP_REMOVED lines=24> */
[----:B------:R-:W-:Y:S01]  /*0c90*/  FMUL.FTZ R8, R30, R21 ;  /* 0x000000151e087220 */ /* 0x000fe20000410000 */
[----:B------:R-:W-:-:S02]  /*0ca0*/  FMUL.FTZ R9, R20, 1.4426950216293334961 ;  /* 0x3fb8aa3b14097820 */ /* 0x000fc40000410000 */
[----:B------:R-:W-:Y:S01]  /*0cb0*/  FMUL.RZ R76, R2, 0.15915493667125701904 ;  /* 0x3e22f983024c7820 */ /* 0x000fe2000040c000 */
[----:B------:R-:W-:Y:S01]  /*0cc0*/  FMUL.RZ R78, R8, 0.15915493667125701904 ;  /* 0x3e22f983084e7820 */ /* 0x000fe2000040c000 */
[-C--:B------:R-:W-:Y:S01]  /*0cd0*/  FMUL.FTZ R2, R34, R9.reuse ;  /* 0x0000000922027220 */ /* 0x080fe20000410000 */
[-C--:B------:R-:W-:Y:S01]  /*0ce0*/  FMUL.FTZ R8, R30, R9.reuse ;  /* 0x000000091e087220 */ /* 0x080fe20000410000 */
[-C--:B------:R-:W-:Y:S01]  /*0cf0*/  FMUL.FTZ R10, R32, R9.reuse ;  /* 0x00000009200a7220 */ /* 0x080fe20000410000 */
[----:B------:R-:W-:Y:S01]  /*0d00*/  FMUL.FTZ R77, R28, R9 ;  /* 0x000000091c4d7220 */ /* 0x000fe20000410000 */
[-C--:B------:R-:W-:Y:S01]  /*0d10*/  FMUL.FTZ R9, R32, R21.reuse ;  /* 0x0000001520097220 */ /* 0x080fe20000410000 */
[----:B------:R-:W-:Y:S03]  /*0d20*/  MUFU.SIN R11, R76 ;  /* 0x0000004c000b7308 */ /* 0x000fe60000000400 */
[----:B------:R-:W-:Y:S01]  /*0d30*/  FMUL.RZ R82, R9, 0.15915493667125701904 ;  /* 0x3e22f98309527820 */ /* 0x000fe2000040c000 */
[----:B------:R-:W-:-:S04]  /*0d40*/  FMUL.FTZ R9, R28, R21 ;  /* 0x000000151c097220 */ /* 0x000fc80000410000 */
[----:B------:R-:W-:Y:S01]  /*0d50*/  MUFU.COS R23, R76 ;  /* 0x0000004c00177308 */ /* 0x000fe20000000000 */
[----:B------:R-:W-:Y:S01]  /*0d60*/  FMUL.RZ R84, R9, 0.15915493667125701904 ;  /* 0x3e22f98309547820 */ /* 0x000fe2000040c000 */
[----:B------:R-:W-:-:S06]  /*0d70*/  IADD3 R9, PT, PT, R29, UR4, RZ ;  /* 0x000000041d097c10 */ /* 0x000fcc000fffe0ff */
[----:B------:R-:W0:Y:S08]  /*0d80*/  MUFU.EX2 R2, R2 ;  /* 0x0000000200027308 */ /* 0x000e300000000800 */
[----:B------:R-:W-:Y:S08]  /*0d90*/  MUFU.SIN R22, R78 ;  /* 0x0000004e00167308 */ /* 0x000ff00000000400 */
[----:B------:R-:W-:Y:S08]  /*0da0*/  MUFU.COS R74, R78 ;  /* 0x0000004e004a7308 */ /* 0x000ff00000000000 */
[----:B------:R1:W-:Y:S08]  /*0db0*/  MUFU.EX2 R81, R10 ;  /* 0x0000000a00517308 */ /* 0x0003f00000000800 */
[----:B------:R-:W2:Y:S01]  /*0dc0*/  MUFU.COS R78, R82 ;  /* 0x00000052004e7308 */ /* 0x000ea20000000000 */
[----:B-1----:R-:W-:Y:S01]  /*0dd0*/  SEL R10, R9, R52, !P3 ;  /* 0x00000034090a7207 */ /* 0x002fe20005800000 */
[----:B0-----:R-:W-:Y:S01]  /*0de0*/  FMUL.FTZ R9, R2, R11 ;  /* 0x0000000b02097220 */ /* 0x001fe20000410000 */
[----:B---3--:R-:W-:-:S02]  /*0df0*/  FMUL.FTZ R11, R7, R5 ;  /* 0x00000005070b7220 */ /* 0x008fc40000410000 */
[----:B------:R-:W-:Y:S02]  /*0e00*/  LEA R10, R10, UR5, 0x3 ;  /* 0x000000050a0a7c11 */ /* 0x000fe4000f8e18ff */
[----:B------:R-:W-:Y:S01]  /*0e10*/  FFMA.FTZ R11, R6, R4, -R11 ;  /* 0x00000004060b7223 */ /* 0x000fe2000001080b */
[----:B------:R0:W1:Y:S03]  /*0e20*/  MUFU.SIN R76, R82 ;  /* 0x00000052004c7308 */ /* 0x0000660000000400 */
[-C--:B------:R-:W-:Y:S01]  /*0e30*/  FMUL.FTZ R86, R35, R11.reuse ;  /* 0x0000000b23567220 */ /* 0x080fe20000410000 */
[----:B------:R-:W-:-:S04]  /*0e40*/  FMUL.FTZ R89, R33, R11 ;  /* 0x0000000b21597220 */ /* 0x000fc80000410000 */
[----:B------:R-:W-:Y:S01]  /*0e50*/  MUFU.EX2 R80, R77 ;  /* 0x0000004d00507308 */ /* 0x000fe20000000800 */
[----:B--2---:R-:W-:Y:S01]  /*0e60*/  FMUL.FTZ R78, R81, R78 ;  /* 0x0000004e514e7220 */ /* 0x004fe20000410000 */
[----:B0-----:R-:W-:-:S06]  /*0e70*/  FMUL.FTZ R82, R0, R11 ;  /* 0x0000000b00527220 */ /* 0x001fcc0000410000 */
[----:B------:R-:W0:Y:S01]  /*0e80*/  MUFU.COS R85, R84 ;  /* 0x0000005400557308 */ /* 0x000e220000000000 */
[----:B-1----:R-:W-:-:S07]  /*0e90*/  FMUL.FTZ R81, R81, R76 ;  /* 0x0000004c51517220 */ /* 0x002fce0000410000 */
[----:B------:R1:W2:Y:S08]  /*0ea0*/  MUFU.EX2 R79, R8 ;  /* 0x00000008004f7308 */ /* 0x0002b00000000800 */
[----:B------:R3:W5:Y:S01]  /*0eb0*/  MUFU.SIN R83, R84 ;  /* 0x0000005400537308 */ /* 0x0007620000000400 */
[----:B-1----:R-:W-:Y:S01]  /*0ec0*/  P2R R8, PR, RZ, 0x8 ;  /* 0x00000008ff087803 */ /* 0x002fe20000000000 */
[----:B------:R-:W-:Y:S01]  /*0ed0*/  FMUL.FTZ R8, R2, R23 ;  /* 0x0000001702087220 */ /* 0x000fe20000410000 */
[----:B------:R-:W-:Y:S01]  /*0ee0*/  FMUL.FTZ R2, R6, R5 ;  /* 0x0000000506027220 */ /* 0x000fe20000410000 */
[----:B0-----:R-:W-:-:S03]  /*0ef0*/  FMUL.FTZ R76, R80, R85 ;  /* 0x00000055504c7220 */ /* 0x001fc60000410000 */
[----:B------:R0:W-:Y:S01]  /*0f00*/  STS.64 [R10+0x560], R8 ;  /* 0x000560080a007388 */ /* 0x0001e20000000a00 */
[----:B------:R-:W-:Y:S01]  /*0f10*/  FFMA.FTZ R2, R7, R4, R2 ;  /* 0x0000000407027223 */ /* 0x000fe20000010002 */
[C---:B--2---:R-:W-:Y:S01]  /*0f20*/  FMUL.FTZ R77, R79.reuse, R74 ;  /* 0x0000004a4f4d7220 */ /* 0x044fe20000410000 */
[----:B------:R-:W-:Y:S01]  /*0f30*/  FMUL.FTZ R79, R79, R22 ;  /* 0x000000164f4f7220 */ /* 0x000fe20000410000 */
[C---:B---3--:R-:W-:Y:S01]  /*0f40*/  FMUL.FTZ R84, R36.reuse, R11 ;  /* 0x0000000b24547220 */ /* 0x048fe20000410000 */
[-C--:B------:R-:W-:Y:S01]  /*0f50*/  FMUL.FTZ R85, R36, -R2.reuse ;  /* 0x8000000224557220 */ /* 0x080fe20000410000 */
[-C--:B------:R-:W-:Y:S01]  /*0f60*/  FMUL.FTZ R87, R35, -R2.reuse ;  /* 0x8000000223577220 */ /* 0x080fe20000410000 */
[-C--:B------:R-:W-:Y:S01]  /*0f70*/  FMUL.FTZ R91, R33, -R2.reuse ;  /* 0x80000002215b7220 */ /* 0x080fe20000410000 */
[----:B-----5:R-:W-:Y:S01]  /*0f80*/  FMUL.FTZ R80, R80, R83 ;  /* 0x0000005350507220 */ /* 0x020fe20000410000 */
        /* <DEDUP_REMOVED lines=11> */
.L_x_17966:
[----:B------:R0:W1:Y:S02]  /*1040*/  LDS.64 R10, [R96+0x1568] ;  /* 0x00156800600a7984 */ /* 0x0000640000000a00 */
.L_x_17967:
[----:B----4-:R-:W-:Y:S05]  /*1050*/  BSYNC.RECONVERGENT B0 ;  /* 0x0000000000007941 */ /* 0x010fea0003800200 */
.L_x_17965:
        /* <DEDUP_REMOVED lines=17> */
[CC--:B------:R-:W-:Y:S01]  /*1170*/  FMUL.FTZ R93, R81.reuse, R2.reuse ;  /* 0x00000002515d7220 */ /* 0x0c0fe20000410000 */
[----:B------:R-:W-:Y:S01]  /*1180*/  FMUL.FTZ R95, R81, R7 ;  /* 0x00000007515f7220 */ /* 0x000fe20000410000 */
[----:B------:R-:W-:Y:S01]  /*1190*/  FFMA.FTZ R5, R8, R77, -R5 ;  /* 0x0000004d08057223 */ /* 0x000fe20000010805 */
[C---:B------:R-:W-:Y:S01]  /*11a0*/  ISETP.GT.U32.AND P2, PT, R97.reuse, 0x1b, PT ;  /* 0x0000001b6100780c */ /* 0x040fe20003f44070 */
[C---:B------:R-:W-:Y:S01]  /*11b0*/  FFMA.FTZ R6, R78.reuse, R7, -R93 ;  /* 0x000000074e067223 */ /* 0x040fe2000001085d */
[----:B------:R-:W-:Y:S01]  /*11c0*/  FFMA.FTZ R95, R78, R2, R95 ;  /* 0x000000024e5f7223 */ /* 0x000fe2000001005f */
[----:B------:R-:W-:Y:S01]  /*11d0*/  FMUL.FTZ R2, R8, R79 ;  /* 0x0000004f08027220 */ /* 0x000fe20000410000 */
[----:B------:R-:W-:Y:S01]  /*11e0*/  ISETP.GT.U32.AND P3, PT, R97, 0x17, PT ;  /* 0x000000176100780c */ /* 0x000fe20003f64070 */
[----:B------:R-:W-:Y:S01]  /*11f0*/  FADD.FTZ R93, R25, R6 ;  /* 0x00000006195d7221 */ /* 0x000fe20000010000 */
[----:B------:R-:W-:Y:S01]  /*1200*/  FADD.FTZ R95, RZ, R95 ;  /* 0x0000005fff5f7221 */ /* 0x000fe20000010000 */
[----:B------:R-:W-:Y:S01]  /*1210*/  FFMA.FTZ R2, R9, R77, R2 ;  /* 0x0000004d09027223 */ /* 0x000fe20000010002 */
[----:B------:R-:W-:Y:S01]  /*1220*/  ISETP.NE.OR P4, PT, R60, RZ, P4 ;  /* 0x000000ff3c00720c */ /* 0x000fe20002785670 */
[C---:B------:R-:W-:Y:S01]  /*1230*/  FMUL.FTZ R7, R80.reuse, R93 ;  /* 0x0000005d50077220 */ /* 0x040fe20000410000 */
[----:B------:R-:W-:Y:S01]  /*1240*/  FMUL.FTZ R4, R80, R95 ;  /* 0x0000005f50047220 */ /* 0x000fe20000410000 */
[----:B------:R-:W-:-:S02]  /*1250*/  ISETP.GT.U32.AND P5, PT, R97, 0xf, PT ;  /* 0x0000000f6100780c */ /* 0x000fc40003fa4070 */
[C---:B------:R-:W-:Y:S01]  /*1260*/  FFMA.FTZ R88, R76.reuse, R95, R7 ;  /* 0x0000005f4c587223 */ /* 0x040fe20000010007 */
[----:B------:R-:W-:Y:S01]  /*1270*/  FFMA.FTZ R4, R76, R93, -R4 ;  /* 0x0000005d4c047223 */ /* 0x000fe20000010804 */
[-C--:B------:R-:W-:Y:S02]  /*1280*/  FMUL.FTZ R7, R81, R2.reuse ;  /* 0x0000000251077220 */ /* 0x080fe40000410000 */
[----:B------:R-:W-:Y:S01]  /*1290*/  FADD.FTZ R88, RZ, R88 ;  /* 0x00000058ff587221 */ /* 0x000fe20000010000 */
[----:B------:R-:W-:Y:S01]  /*12a0*/  FADD.FTZ R90, R3, R4 ;  /* 0x00000004035a7221 */ /* 0x000fe20000010000 */
[-C--:B------:R-:W-:Y:S01]  /*12b0*/  FFMA.FTZ R7, R78, R5.reuse, -R7 ;  /* 0x000000054e077223 */ /* 0x080fe20000010807 */
[----:B------:R-:W-:Y:S02]  /*12c0*/  FMUL.FTZ R5, R81, R5 ;  /* 0x0000000551057220 */ /* 0x000fe40000410000 */
[----:B------:R-:W2:Y:S01]  /*12d0*/  SHFL.UP PT, R74, R88, 0x1, RZ ;  /* 0x04200000584a7989 */ /* 0x000ea200000e00ff */
[----:B------:R-:W-:Y:S01]  /*12e0*/  FMUL.FTZ R93, R80, R7 ;  /* 0x00000007505d7220 */ /* 0x000fe20000410000 */
[----:B------:R-:W-:-:S02]  /*12f0*/  FFMA.FTZ R5, R78, R2, R5 ;  /* 0x000000024e057223 */ /* 0x000fc40000010005 */
        /* <DEDUP_REMOVED lines=40> */
[CC--:B---3--:R-:W-:Y:S02]  /*1580*/  FMUL.FTZ R7, R93.reuse, R4.reuse ;  /* 0x000000045d077220 */ /* 0x0c8fe40000410000 */
[----:B------:R-:W-:Y:S01]  /*1590*/  @P1 FADD.FTZ R88, R88, R95 ;  /* 0x0000005f58581221 */ /* 0x000fe20000010000 */
[----:B------:R-:W-:Y:S01]  /*15a0*/  FMUL.FTZ R4, R92, R4 ;  /* 0x000000045c047220 */ /* 0x000fe20000410000 */
        /* <DEDUP_REMOVED lines=10> */
[-C--:B--2---:R-:W-:Y:S01]  /*1650*/  FMUL.FTZ R7, R92, R4.reuse ;  /* 0x000000045c077220 */ /* 0x084fe20000410000 */
[C---:B------:R-:W-:Y:S01]  /*1660*/  FMUL.FTZ R95, R93.reuse, R4 ;  /* 0x000000045d5f7220 */ /* 0x040fe20000410000 */
[----:B------:R-:W-:Y:S01]  /*1670*/  FMUL.FTZ R4, R80, R89 ;  /* 0x0000005950047220 */ /* 0x000fe20000410000 */
[-C--:B---3--:R-:W-:Y:S01]  /*1680*/  FFMA.FTZ R101, R92, R5.reuse, R101 ;  /* 0x000000055c657223 */ /* 0x088fe20000010065 */
[C---:B------:R-:W-:Y:S01]  /*1690*/  FFMA.FTZ R99, R93.reuse, R5, -R74 ;  /* 0x000000055d637223 */ /* 0x040fe2000001084a */
[----:B-1----:R-:W-:Y:S01]  /*16a0*/  FMUL.FTZ R5, R80, R11 ;  /* 0x0000000b50057220 */ /* 0x002fe20000410000 */
[----:B------:R-:W-:Y:S01]  /*16b0*/  FFMA.FTZ R4, R76, R91, -R4 ;  /* 0x0000005b4c047223 */ /* 0x000fe20000010804 */
[-C--:B-----5:R-:W-:Y:S01]  /*16c0*/  @P1 FFMA.FTZ R93, R93, R2.reuse, -R7 ;  /* 0x000000025d5d1223 */ /* 0x0a0fe20000010807 */
[----:B------:R-:W-:Y:S01]  /*16d0*/  @P1 FFMA.FTZ R92, R92, R2, R95 ;  /* 0x000000025c5c1223 */ /* 0x000fe2000001005f */
[----:B------:R-:W-:Y:S01]  /*16e0*/  FMUL.FTZ R7, R76, R11 ;  /* 0x0000000b4c077220 */ /* 0x000fe20000410000 */
[----:B------:R-:W-:Y:S01]  /*16f0*/  @P1 FADD.FTZ R88, R88, R101 ;  /* 0x0000006558581221 */ /* 0x000fe20000010000 */
[----:B------:R-:W-:Y:S01]  /*1700*/  FMUL.FTZ R95, R80, R91 ;  /* 0x0000005b505f7220 */ /* 0x000fe20000410000 */
[----:B------:R-:W-:Y:S01]  /*1710*/  @P1 FADD.FTZ R90, R90, R99 ;  /* 0x000000635a5a1221 */ /* 0x000fe20000010000 */
[-C--:B------:R-:W-:Y:S01]  /*1720*/  FFMA.FTZ R74, -R80, R10.reuse, -R7 ;  /* 0x0000000a504a7223 */ /* 0x080fe20000010907 */
[C---:B------:R-:W-:Y:S01]  /*1730*/  FFMA.FTZ R2, R76.reuse, R10, -R5 ;  /* 0x0000000a4c027223 */ /* 0x040fe20000010805 */
[----:B------:R-:W-:Y:S01]  /*1740*/  FFMA.FTZ R95, R76, R89, R95 ;  /* 0x000000594c5f7223 */ /* 0x000fe2000001005f */
[----:B------:R-:W0:Y:S01]  /*1750*/  SHFL.UP PT, R7, R88, 0x10, RZ ;  /* 0x0600000058077989 */ /* 0x000e2200000e00ff */
[----:B------:R-:W-:Y:S01]  /*1760*/  FADD.FTZ R94, R87, R4 ;  /* 0x00000004575e7221 */ /* 0x000fe20000010000 */
[C---:B------:R-:W-:Y:S01]  /*1770*/  FMUL.FTZ R99, R81.reuse, R74 ;  /* 0x0000004a51637220 */ /* 0x040fe20000410000 */
[----:B------:R-:W-:Y:S01]  /*1780*/  FADD.FTZ R95, R86, R95 ;  /* 0x0000005f565f7221 */ /* 0x000fe20000010000 */
[----:B------:R-:W1:Y:S01]  /*1790*/  SHFL.UP PT, R6, R90, 0x10, RZ ;  /* 0x060000005a067989 */ /* 0x000e6200000e00ff */
[C---:B------:R-:W-:Y:S01]  /*17a0*/  FMUL.FTZ R98, R81.reuse, R94 ;  /* 0x0000005e51627220 */ /* 0x040fe20000410000 */
[CC--:B------:R-:W-:Y:S01]  /*17b0*/  FMUL.FTZ R101, R81.reuse, R2.reuse ;  /* 0x0000000251657220 */ /* 0x0c0fe20000410000 */
[-C--:B------:R-:W-:Y:S01]  /*17c0*/  FMUL.FTZ R103, R81, R95.reuse ;  /* 0x0000005f51677220 */ /* 0x080fe20000410000 */
[----:B------:R-:W2:Y:S01]  /*17d0*/  SHFL.UP PT, R5, R92, 0x10, RZ ;  /* 0x060000005c057989 */ /* 0x000ea200000e00ff */
[C---:B------:R-:W-:Y:S01]  /*17e0*/  FFMA.FTZ R95, R78.reuse, R95, R98 ;  /* 0x0000005f4e5f7223 */ /* 0x040fe20000010062 */
[C---:B------:R-:W-:Y:S01]  /*17f0*/  FFMA.FTZ R2, R78.reuse, R2, R99 ;  /* 0x000000024e027223 */ /* 0x040fe20000010063 */
[----:B------:R-:W-:Y:S01]  /*1800*/  FFMA.FTZ R94, R78, R94, -R103 ;  /* 0x0000005e4e5e7223 */ /* 0x000fe20000010867 */
[----:B------:R-:W3:Y:S01]  /*1810*/  SHFL.UP PT, R4, R93, 0x10, RZ ;  /* 0x060000005d047989 */ /* 0x000ee200000e00ff */
[----:B------:R-:W-:Y:S01]  /*1820*/  ISETP.GE.AND P1, PT, R50, 0x10, PT ;  /* 0x000000103200780c */ /* 0x000fe20003f26270 */
[----:B------:R-:W-:Y:S01]  /*1830*/  FFMA.FTZ R74, R78, R74, -R101 ;  /* 0x0000004a4e4a7223 */ /* 0x000fe20000010865 */
        /* <DEDUP_REMOVED lines=8> */
[----:B------:R-:W-:Y:S01]  /*18c0*/  FFMA.FTZ R101, R77, R94, R99 ;  /* 0x0000005e4d657223 */ /* 0x000fe20000010063 */
[CC--:B0-----:R-:W-:Y:S01]  /*18d0*/  FMUL.FTZ R94, R92.reuse, R7.reuse ;  /* 0x000000075c5e7220 */ /* 0x0c1fe20000410000 */
[----:B------:R-:W-:Y:S01]  /*18e0*/  FMUL.FTZ R99, R93, R7 ;  /* 0x000000075d637220 */ /* 0x000fe20000410000 */
[----:B------:R-:W-:Y:S01]  /*18f0*/  FFMA.FTZ R98, R77, R98, -R103 ;  /* 0x000000624d627223 */ /* 0x000fe20000010867 */
[----:B------:R-:W0:Y:S01]  /*1900*/  SHFL.DOWN PT, R100, R2, 0x1, 0x1f ;  /* 0x08201f0002647f89 */ /* 0x000e2200000e0000 */
[CC--:B-1----:R-:W-:Y:S01]  /*1910*/  FFMA.FTZ R95, R93.reuse, R6.reuse, -R94 ;  /* 0x000000065d5f7223 */ /* 0x0c2fe2000001085e */
[C---:B------:R-:W-:Y:S01]  /*1920*/  FFMA.FTZ R99, R92.reuse, R6, R99 ;  /* 0x000000065c637223 */ /* 0x040fe20000010063 */
        /* <DEDUP_REMOVED lines=16> */
[----:B----4-:R-:W-:-:S03]  /*1a30*/  FADD.FTZ R22, R82, R101 ;  /* 0x0000006552167221 */ /* 0x010fc60000010000 */
[----:B------:R4:W0:Y:S01]  /*1a40*/  SHFL.DOWN PT, R101, R74, 0x1, 0x1f ;  /* 0x08201f004a657f89 */ /* 0x00082200000e0000 */
[----:B-----5:R-:W-:-:S03]  /*1a50*/  FADD.FTZ R23, R83, R98 ;  /* 0x0000006253177221 */ /* 0x020fc60000010000 */
        /* <DEDUP_REMOVED lines=9> */
[C---:B------:R-:W-:Y:S01]  /*1af0*/  FFMA.FTZ R2, R100.reuse, R2, -R99 ;  /* 0x0000000264027223 */ /* 0x040fe20000010863 */
[----:B----4-:R-:W-:Y:S01]  /*1b00*/  FFMA.FTZ R74, R100, R74, R101 ;  /* 0x0000004a644a7223 */ /* 0x010fe20000010065 */
[----:B------:R-:W-:Y:S01]  /*1b10*/  FADD.FTZ R22, R22, R103 ;  /* 0x0000006716167221 */ /* 0x000fe20000010000 */
[----:B------:R-:W-:-:S07]  /*1b20*/  FADD.FTZ R23, R23, R98 ;  /* 0x0000006217177221 */ /* 0x000fce0000010000 */
.L_x_17969:
[----:B------:R-:W-:Y:S05]  /*1b30*/  BSYNC.RECONVERGENT B0 ;  /* 0x0000000000007941 */ /* 0x000fea0003800200 */
.L_x_17968:
        /* <DEDUP_REMOVED lines=13> */
[-C--:B--2---:R-:W-:Y:S01]  /*1c10*/  FFMA.FTZ R2, R2, R100.reuse, -R99 ;  /* 0x0000006402027223 */ /* 0x084fe20000010863 */
[----:B----4-:R-:W-:Y:S01]  /*1c20*/  FFMA.FTZ R74, R74, R100, R101 ;  /* 0x000000644a4a7223 */ /* 0x010fe20000010065 */
[----:B------:R-:W-:Y:S01]  /*1c30*/  FADD.FTZ R22, R22, R103 ;  /* 0x0000006716167221 */ /* 0x000fe20000010000 */
[----:B------:R-:W-:-:S07]  /*1c40*/  FADD.FTZ R23, R23, R98 ;  /* 0x0000006217177221 */ /* 0x000fce0000010000 */
.L_x_17971:
[----:B------:R-:W-:Y:S05]  /*1c50*/  BSYNC.RECONVERGENT B0 ;  /* 0x0000000000007941 */ /* 0x000fea0003800200 */
.L_x_17970:
        /* <DEDUP_REMOVED lines=12> */
[-C--:B-12---:R-:W-:Y:S01]  /*1d20*/  FFMA.FTZ R2, R2, R100.reuse, -R99 ;  /* 0x0000006402027223 */ /* 0x086fe20000010863 */
[----:B----4-:R-:W-:Y:S01]  /*1d30*/  FFMA.FTZ R74, R74, R100, R101 ;  /* 0x000000644a4a7223 */ /* 0x010fe20000010065 */
[----:B------:R-:W-:Y:S01]  /*1d40*/  FADD.FTZ R22, R22, R103 ;  /* 0x0000006716167221 */ /* 0x000fe20000010000 */
[----:B------:R-:W-:-:S07]  /*1d50*/  FADD.FTZ R23, R23, R98 ;  /* 0x0000006217177221 */ /* 0x000fce0000010000 */
.L_x_17973:
[----:B------:R-:W-:Y:S05]  /*1d60*/  BSYNC.RECONVERGENT B0 ;  /* 0x0000000000007941 */ /* 0x000fea0003800200 */
.L_x_17972:
        /* <DEDUP_REMOVED lines=13> */
[----:B---34-:R-:W-:Y:S01]  /*1e40*/  FFMA.FTZ R74, R74, R100, R101 ;  /* 0x000000644a4a7223 */ /* 0x018fe20000010065 */
[----:B------:R-:W-:Y:S01]  /*1e50*/  FADD.FTZ R22, R22, R103 ;  /* 0x0000006716167221 */ /* 0x000fe20000010000 */
[----:B------:R-:W-:-:S07]  /*1e60*/  FADD.FTZ R23, R23, R98 ;  /* 0x0000006217177221 */ /* 0x000fce0000010000 */
.L_x_17975:
[----:B------:R-:W-:Y:S05]  /*1e70*/  BSYNC.RECONVERGENT B0 ;  /* 0x0000000000007941 */ /* 0x000fea0003800200 */
.L_x_17974:
        /* <DEDUP_REMOVED lines=16> */
.L_x_17977:
[----:B------:R-:W-:Y:S05]  /*1f80*/  BSYNC.RECONVERGENT B0 ;  /* 0x0000000000007941 */ /* 0x000fea0003800200 */
.L_x_17976:
        /* <DEDUP_REMOVED lines=10> */
[----:B--234-:R-:W2:Y:S01]  /*2030*/  SHFL.IDX PT, R74, R74, RZ, 0x1f ;  /* 0x00001fff4a4a7589 */ /* 0x01cea200000e0000 */
[----:B-1----:R-:W-:-:S03]  /*2040*/  @P1 FMUL.FTZ R98, R103, R100 ;  /* 0x0000006467621220 */ /* 0x002fc60000410000 */
[----:B------:R-:W-:Y:S01]  /*2050*/  SHFL.IDX PT, R2, R2, RZ, 0x1f ;  /* 0x00001fff02027589 */ /* 0x000fe200000e0000 */
        /* <DEDUP_REMOVED lines=50> */
[-C--:B------:R-:W-:Y:S01]  /*2380*/  FFMA.FTZ R92, R77, R90.reuse, -R79 ;  /* 0x0000005a4d5c7223 */ /* 0x080fe2000001084f */
[C---:B------:R-:W-:Y:S01]  /*2390*/  FFMA.FTZ R8, R78.reuse, R95, -R9 ;  /* 0x0000005f4e087223 */ /* 0x040fe20000010809 */
[----:B------:R-:W-:Y:S01]  /*23a0*/  FFMA.FTZ R10, R78, R85, R10 ;  /* 0x000000554e0a7223 */ /* 0x000fe2000001000a */
[----:B------:R-:W-:Y:S01]  /*23b0*/  FFMA.FTZ R9, R0, R93, RZ ;  /* 0x0000005d00097223 */ /* 0x000fe200000100ff */
[----:B------:R-:W-:Y:S01]  /*23c0*/  FADD.FTZ R83, R83, R92 ;  /* 0x0000005c53537221 */ /* 0x000fe20000010000 */
[----:B------:R-:W-:Y:S01]  /*23d0*/  FADD.FTZ R99, R25, R8 ;  /* 0x0000000819637221 */ /* 0x000fe20000010000 */
[----:B------:R-:W-:Y:S01]  /*23e0*/  FADD.FTZ R79, RZ, R10 ;  /* 0x0000000aff4f7221 */ /* 0x000fe20000010000 */
[----:B------:R-:W-:Y:S01]  /*23f0*/  FADD.FTZ R82, R82, R11 ;  /* 0x0000000b52527221 */ /* 0x000fe20000010000 */
[----:B------:R-:W-:Y:S01]  /*2400*/  FMUL.FTZ R10, R34, R83 ;  /* 0x00000053220a7220 */ /* 0x000fe20000410000 */
[----:B------:R-:W-:Y:S01]  /*2410*/  FFMA.FTZ R94, R36, R95, R9 ;  /* 0x0000005f245e7223 */ /* 0x000fe20000010009 */
[C---:B------:R-:W-:Y:S01]  /*2420*/  FMUL.FTZ R9, R80.reuse, R79 ;  /* 0x0000004f50097220 */ /* 0x040fe20000410000 */
[----:B------:R-:W-:Y:S01]  /*2430*/  FMUL.FTZ R11, R80, R99 ;  /* 0x00000063500b7220 */ /* 0x000fe20000410000 */
[----:B------:R-:W-:Y:S01]  /*2440*/  FADD.FTZ R77, -R26, R93 ;  /* 0x0000005d1a4d7221 */ /* 0x000fe20000010100 */
[----:B------:R-:W-:Y:S01]  /*2450*/  FMUL.FTZ R98, R30, R90 ;  /* 0x0000005a1e627220 */ /* 0x000fe20000410000 */
[----:B------:R-:W-:Y:S01]  /*2460*/  FMUL.FTZ R81, R34, R82 ;  /* 0x0000005222517220 */ /* 0x000fe20000410000 */
[----:B------:R-:W-:Y:S01]  /*2470*/  FMUL.FTZ R80, R88, R10 ;  /* 0x0000000a58507220 */ /* 0x000fe20000410000 */
[----:B------:R-:W-:Y:S01]  /*2480*/  FMUL.FTZ R78, R30, R84 ;  /* 0x000000541e4e7220 */ /* 0x000fe20000410000 */
[----:B------:R-:W-:Y:S01]  /*2490*/  FADD.FTZ R93, -R24, R95 ;  /* 0x0000005f185d7221 */ /* 0x000fe20000010100 */
[----:B------:R-:W-:Y:S01]  /*24a0*/  FMUL.FTZ R92, R85, R98 ;  /* 0x00000062555c7220 */ /* 0x000fe20000410000 */
[----:B------:R-:W-:Y:S01]  /*24b0*/  FFMA.FTZ R80, R77, R81, R80 ;  /* 0x000000514d507223 */ /* 0x000fe20000010050 */
[C---:B------:R-:W-:Y:S01]  /*24c0*/  FFMA.FTZ R8, R76.reuse, R99, -R9 ;  /* 0x000000634c087223 */ /* 0x040fe20000010809 */
[-C--:B------:R-:W-:Y:S01]  /*24d0*/  FMUL.FTZ R100, R85, R78.reuse ;  /* 0x0000004e55647220 */ /* 0x080fe20000410000 */
[C---:B------:R-:W-:Y:S01]  /*24e0*/  FFMA.FTZ R9, R93.reuse, R78, R92 ;  /* 0x0000004e5d097223 */ /* 0x040fe2000001005c */
[----:B------:R-:W-:Y:S01]  /*24f0*/  FADD.FTZ R80, RZ, R80 ;  /* 0x00000050ff507221 */ /* 0x000fe20000010000 */
[----:B------:R-:W-:Y:S01]  /*2500*/  FFMA.FTZ R95, R76, R79, R11 ;  /* 0x0000004f4c5f7223 */ /* 0x000fe2000001000b */
[----:B------:R-:W-:Y:S01]  /*2510*/  FFMA.FTZ R11, R93, R98, -R100 ;  /* 0x000000625d0b7223 */ /* 0x000fe20000010864 */
[----:B------:R-:W-:Y:S01]  /*2520*/  FMUL.FTZ R92, R88, R81 ;  /* 0x00000051585c7220 */ /* 0x000fe20000410000 */
[----:B------:R-:W-:Y:S01]  /*2530*/  FADD.FTZ R98, R80, R9 ;  /* 0x0000000950627221 */ /* 0x000fe20000010000 */
[----:B------:R-:W-:Y:S01]  /*2540*/  FFMA.FTZ R94, R35, R99, R94 ;  /* 0x00000063235e7223 */ /* 0x000fe2000001005e */
[----:B------:R-:W-:Y:S01]  /*2550*/  FADD.FTZ R102, R3, R8 ;  /* 0x0000000803667221 */ /* 0x000fe20000010000 */
[----:B------:R-:W-:Y:S01]  /*2560*/  FMUL.FTZ R80, R32, R86 ;  /* 0x0000005620507220 */ /* 0x000fe20000410000 */
[----:B------:R-:W-:Y:S01]  /*2570*/  FFMA.FTZ R10, R77, R10, -R92 ;  /* 0x0000000a4d0a7223 */ /* 0x000fe2000001085c */
[----:B------:R-:W-:Y:S01]  /*2580*/  FADD.FTZ R76, -R25, R99 ;  /* 0x00000063194c7221 */ /* 0x000fe20000010100 */
[----:B------:R-:W-:Y:S01]  /*2590*/  FFMA.FTZ R100, R33, R102, R94 ;  /* 0x0000006621647223 */ /* 0x000fe2000001005e */
[----:B------:R-:W-:Y:S01]  /*25a0*/  FADD.FTZ R92, RZ, R95 ;  /* 0x0000005fff5c7221 */ /* 0x000fe20000010000 */
[----:B------:R-:W-:Y:S01]  /*25b0*/  FMUL.FTZ R94, R28, R89 ;  /* 0x000000591c5e7220 */ /* 0x000fe20000410000 */
[----:B------:R-:W-:Y:S01]  /*25c0*/  FMUL.FTZ R8, R32, R87 ;  /* 0x0000005720087220 */ /* 0x000fe20000410000 */
[----:B------:R-:W-:Y:S01]  /*25d0*/  FMUL.FTZ R99, R79, R80 ;  /* 0x000000504f637220 */ /* 0x000fe20000410000 */
[----:B------:R-:W-:Y:S01]  /*25e0*/  FADD.FTZ R95, -R3, R102 ;  /* 0x00000066035f7221 */ /* 0x000fe20000010100 */
[----:B------:R-:W-:Y:S01]  /*25f0*/  FFMA.FTZ R9, R0, -R88, RZ ;  /* 0x8000005800097223 */ /* 0x000fe200000100ff */
[----:B------:R-:W-:Y:S01]  /*2600*/  FMUL.FTZ R102, R28, R91 ;  /* 0x0000005b1c667220 */ /* 0x000fe20000410000 */
[----:B------:R-:W-:Y:S01]  /*2610*/  FMUL.FTZ R104, R92, R94 ;  /* 0x0000005e5c687220 */ /* 0x000fe20000410000 */
[-C--:B------:R-:W-:Y:S01]  /*2620*/  FFMA.FTZ R101, R76, R8.reuse, -R99 ;  /* 0x000000084c657223 */ /* 0x080fe20000010863 */
[----:B------:R-:W-:Y:S01]  /*2630*/  FMUL.FTZ R99, R79, R8 ;  /* 0x000000084f637220 */ /* 0x000fe20000410000 */
[----:B------:R-:W-:Y:S01]  /*2640*/  FADD.FTZ R10, RZ, R10 ;  /* 0x0000000aff0a7221 */ /* 0x000fe20000010000 */
        /* <DEDUP_REMOVED lines=9> */
[----:B------:R-:W-:Y:S01]  /*26e0*/  FFMA.FTZ R99, R33, -R92, R8 ;  /* 0x8000005c21637223 */ /* 0x000fe20000010008 */
[----:B------:R-:W0:Y:S01]  /*26f0*/  SHFL.DOWN PT, R105, R100, 0x1, 0x1f ;  /* 0x08201f0064697f89 */ /* 0x000e2200000e0000 */
[----:B------:R-:W-:Y:S01]  /*2700*/  FADD.FTZ R8, R98, R9 ;  /* 0x0000000962087221 */ /* 0x000fe20000010000 */
[----:B------:R-:W-:Y:S01]  /*2710*/  FADD.FTZ R103, R10, R103 ;  /* 0x000000670a677221 */ /* 0x000fe20000010000 */
[----:B------:R-:W-:Y:S01]  /*2720*/  MOV R10, R100 ;  /* 0x00000064000a7202 */ /* 0x000fe20000000f00 */
[----:B------:R-:W1:Y:S01]  /*2730*/  SHFL.DOWN PT, R102, R99, 0x1, 0x1f ;  /* 0x08201f0063667f89 */ /* 0x000e6200000e0000 */
[----:B------:R-:W-:Y:S01]  /*2740*/  MOV R11, R99 ;  /* 0x00000063000b7202 */ /* 0x000fe20000000f00 */
[----:B------:R-:W-:Y:S01]  /*2750*/  FADD.FTZ R37, R94, R37 ;  /* 0x000000255e257221 */ /* 0x000fe20000010000 */
[----:B------:R-:W-:Y:S01]  /*2760*/  MOV R9, R103 ;  /* 0x0000006700097202 */ /* 0x000fe20000000f00 */
[----:B------:R-:W3:Y:S01]  /*2770*/  SHFL.DOWN PT, R101, R8, 0x1, 0x1f ;  /* 0x08201f0008657f89 */ /* 0x000ee200000e0000 */
[----:B------:R-:W-:-:S03]  /*2780*/  FADD.FTZ R39, R80, R39 ;  /* 0x0000002750277221 */ /* 0x000fc60000010000 */
[----:B------:R2:W4:Y:S02]  /*2790*/  SHFL.DOWN PT, R98, R103, 0x1, 0x1f ;  /* 0x08201f0067627f89 */ /* 0x00052400000e0000 */
[----:B--2---:R-:W-:Y:S01]  /*27a0*/  FMUL.FTZ R103, R74, R6 ;  /* 0x000000064a677220 */ /* 0x004fe20000410000 */
[----:B0-----:R-:W-:Y:S01]  /*27b0*/  @!P1 FADD.FTZ R10, R10, R105 ;  /* 0x000000690a0a9221 */ /* 0x001fe20000010000 */
[----:B-1----:R-:W-:Y:S01]  /*27c0*/  @!P1 FADD.FTZ R11, R11, R102 ;  /* 0x000000660b0b9221 */ /* 0x002fe20000010000 */
[----:B---3--:R-:W-:-:S04]  /*27d0*/  @!P1 FADD.FTZ R8, R101, R8 ;  /* 0x0000000865089221 */ /* 0x008fc80000010000 */
[----:B------:R-:W0:Y:S01]  /*27e0*/  SHFL.DOWN PT, R100, R11, 0x2, 0x1f ;  /* 0x08401f000b647f89 */ /* 0x000e2200000e0000 */
[----:B----4-:R-:W-:-:S03]  /*27f0*/  @!P1 FADD.FTZ R9, R9, R98 ;  /* 0x0000006209099221 */ /* 0x010fc60000010000 */
[----:B------:R-:W1:Y:S01]  /*2800*/  SHFL.DOWN PT, R101, R10, 0x2, 0x1f ;  /* 0x08401f000a657f89 */ /* 0x000e6200000e0000 */
[----:B------:R-:W-:-:S03]  /*2810*/  ISETP.GT.AND P1, PT, R50, 0x1d, PT ;  /* 0x0000001d3200780c */ /* 0x000fc60003f24270 */
[----:B------:R-:W2:Y:S04]  /*2820*/  SHFL.DOWN PT, R99, R8, 0x2, 0x1f ;  /* 0x08401f0008637f89 */ /* 0x000ea800000e0000 */
[----:B------:R-:W3:Y:S06]  /*2830*/  SHFL.DOWN PT, R98, R9, 0x2, 0x1f ;  /* 0x08401f0009627f89 */ /* 0x000eec00000e0000 */
[----:B0-----:R-:W-:Y:S01]  /*2840*/  @!P1 FADD.FTZ R11, R11, R100 ;  /* 0x000000640b0b9221 */ /* 0x001fe20000010000 */
[----:B-1----:R-:W-:-:S04]  /*2850*/  @!P1 FADD.FTZ R10, R10, R101 ;  /* 0x000000650a0a9221 */ /* 0x002fc80000010000 */
[----:B------:R-:W0:Y:S01]  /*2860*/  SHFL.DOWN PT, R100, R11, 0x4, 0x1f ;  /* 0x08801f000b647f89 */ /* 0x000e2200000e0000 */
[----:B------:R-:W-:Y:S01]  /*2870*/  FMUL.FTZ R101, R74, R7 ;  /* 0x000000074a657220 */ /* 0x000fe20000410000 */
[----:B--2---:R-:W-:Y:S02]  /*2880*/  @!P1 FADD.FTZ R8, R8, R99 ;  /* 0x0000006308089221 */ /* 0x004fe40000010000 */
[----:B------:R-:W1:Y:S01]  /*2890*/  SHFL.DOWN PT, R107, R10, 0x4, 0x1f ;  /* 0x08801f000a6b7f89 */ /* 0x000e6200000e0000 */
[CC--:B------:R-:W-:Y:S01]  /*28a0*/  FMUL.FTZ R99, R74.reuse, R5.reuse ;  /* 0x000000054a637220 */ /* 0x0c0fe20000410000 */
[----:B------:R-:W-:Y:S01]  /*28b0*/  FMUL.FTZ R74, R74, R4 ;  /* 0x000000044a4a7220 */ /* 0x000fe20000410000 */
[----:B---3--:R-:W-:Y:S01]  /*28c0*/  @!P1 FADD.FTZ R9, R9, R98 ;  /* 0x0000006209099221 */ /* 0x008fe20000010000 */
[----:B------:R-:W2:Y:S01]  /*28d0*/  SHFL.DOWN PT, R105, R8, 0x4, 0x1f ;  /* 0x08801f0008697f89 */ /* 0x000ea200000e0000 */
[----:B------:R-:W-:Y:S01]  /*28e0*/  ISETP.GT.AND P1, PT, R50, 0x1b, PT ;  /* 0x0000001b3200780c */ /* 0x000fe20003f24270 */
[C---:B------:R-:W-:Y:S01]  /*28f0*/  FFMA.FTZ R101, R2.reuse, R6, -R101 ;  /* 0x0000000602657223 */ /* 0x040fe20000010865 */
[C---:B------:R-:W-:Y:S01]  /*2900*/  FFMA.FTZ R4, R2.reuse, R4, -R99 ;  /* 0x0000000402047223 */ /* 0x040fe20000010863 */
[----:B------:R-:W3:Y:S01]  /*2910*/  SHFL.DOWN PT, R98, R9, 0x4, 0x1f ;  /* 0x08801f0009627f89 */ /* 0x000ee200000e0000 */
[C---:B------:R-:W-:Y:S01]  /*2920*/  FFMA.FTZ R5, R2.reuse, R5, R74 ;  /* 0x0000000502057223 */ /* 0x040fe2000001004a */
[----:B------:R-:W-:Y:S01]  /*2930*/  FFMA.FTZ R2, R2, R7, R103 ;  /* 0x0000000702027223 */ /* 0x000fe20000010067 */
[C---:B------:R-:W-:Y:S01]  /*2940*/  FMUL.FTZ R99, R21.reuse, R91 ;  /* 0x0000005b15637220 */ /* 0x040fe20000410000 */
[----:B------:R-:W-:Y:S01]  /*2950*/  FADD.FTZ R6, R22, R101 ;  /* 0x0000006516067221 */ /* 0x000fe20000010000 */
[-C--:B------:R-:W-:Y:S01]  /*2960*/  FMUL.FTZ R22, R21, R89.reuse ;  /* 0x0000005915167220 */ /* 0x080fe20000410000 */
[----:B------:R-:W-:Y:S01]  /*2970*/  FADD.FTZ R7, R23, R2 ;  /* 0x0000000217077221 */ /* 0x000fe20000010000 */
[----:B------:R-:W-:-:S02]  /*2980*/  FFMA.FTZ R2, R20, R89, R99 ;  /* 0x0000005914027223 */ /* 0x000fc40000010063 */
[C---:B------:R-:W-:Y:S01]  /*2990*/  FFMA.FTZ R23, R20.reuse, R91, -R22 ;  /* 0x0000005b14177223 */ /* 0x040fe20000010816 */
[----:B------:R-:W-:Y:S01]  /*29a0*/  FMUL.FTZ R91, R21, R86 ;  /* 0x00000056155b7220 */ /* 0x000fe20000410000 */
[----:B------:R-:W-:Y:S01]  /*29b0*/  FMUL.FTZ R95, R95, R2 ;  /* 0x000000025f5f7220 */ /* 0x000fe20000410000 */
[----:B0-----:R-:W-:Y:S02]  /*29c0*/  @!P1 FADD.FTZ R11, R11, R100 ;  /* 0x000000640b0b9221 */ /* 0x001fe40000010000 */
[----:B------:R-:W-:Y:S01]  /*29d0*/  FFMA.FTZ R22, R20, R87, -R91 ;  /* 0x0000005714167223 */ /* 0x000fe2000001085b */
[----:B------:R-:W-:Y:S01]  /*29e0*/  FFMA.FTZ R92, R92, R23, R95 ;  /* 0x000000175c5c7223 */ /* 0x000fe2000001005f */
[----:B-1----:R-:W-:Y:S01]  /*29f0*/  @!P1 FADD.FTZ R10, R10, R107 ;  /* 0x0000006b0a0a9221 */ /* 0x002fe20000010000 */
[----:B------:R-:W-:Y:S02]  /*2a00*/  FMUL.FTZ R23, R21, R87 ;  /* 0x0000005715177220 */ /* 0x000fe40000410000 */
[----:B------:R-:W-:Y:S01]  /*2a10*/  FFMA.FTZ R89, R41, R89, R92 ;  /* 0x0000005929597223 */ /* 0x000fe2000001005c */
[----:B--2---:R-:W-:Y:S01]  /*2a20*/  @!P1 FADD.FTZ R8, R8, R105 ;  /* 0x0000006908089221 */ /* 0x004fe20000010000 */
[----:B------:R-:W-:Y:S01]  /*2a30*/  FFMA.FTZ R23, R20, R86, R23 ;  /* 0x0000005614177223 */ /* 0x000fe20000010017 */
[----:B------:R-:W0:Y:S01]  /*2a40*/  SHFL.DOWN PT, R105, R10, 0x8, 0x1f ;  /* 0x09001f000a697f89 */ /* 0x000e2200000e0000 */
[----:B---3--:R-:W-:Y:S01]  /*2a50*/  @!P1 FADD.FTZ R9, R9, R98 ;  /* 0x0000006209099221 */ /* 0x008fe20000010000 */
[----:B------:R-:W-:-:S02]  /*2a60*/  ISETP.NE.AND P1, PT, R60, RZ, PT ;  /* 0x000000ff3c00720c */ /* 0x000fc40003f25270 */
[----:B------:R-:W1:Y:S01]  /*2a70*/  SHFL.DOWN PT, R98, R11, 0x8, 0x1f ;  /* 0x09001f000b627f89 */ /* 0x000e6200000e0000 */
[----:B------:R-:W-:-:S03]  /*2a80*/  FMUL.FTZ R76, R76, R23 ;  /* 0x000000174c4c7220 */ /* 0x000fc60000410000 */
[----:B------:R-:W2:Y:S04]  /*2a90*/  SHFL.DOWN PT, R103, R8, 0x8, 0x1f ;  /* 0x09001f0008677f89 */ /* 0x000ea800000e0000 */
[----:B------:R-:W3:Y:S04]  /*2aa0*/  SHFL.DOWN PT, R74, R9, 0x8, 0x1f ;  /* 0x09001f00094a7f89 */ /* 0x000ee800000e0000 */
[----:B------:R4:W-:Y:S01]  /*2ab0*/  @!P1 STS.128 [UR6+0x1660], R4 ;  /* 0x00166004ff009988 */ /* 0x0009e20008000c06 */
[----:B0-----:R-:W-:Y:S01]  /*2ac0*/  @!P2 FADD.FTZ R10, R10, R105 ;  /* 0x000000690a0aa221 */ /* 0x001fe20000010000 */
[----:B-1----:R-:W-:-:S04]  /*2ad0*/  @!P2 FADD.FTZ R11, R11, R98 ;  /* 0x000000620b0ba221 */ /* 0x002fc80000010000 */
[----:B------:R0:W1:Y:S01]  /*2ae0*/  SHFL.DOWN PT, R23, R10, 0x10, 0x1f ;  /* 0x0a001f000a177f89 */ /* 0x00006200000e0000 */
[----:B----4-:R-:W-:Y:S01]  /*2af0*/  FMUL.FTZ R7, R21, R90 ;  /* 0x0000005a15077220 */ /* 0x010fe20000410000 */
[----:B--2---:R-:W-:Y:S02]  /*2b00*/  @!P2 FADD.FTZ R8, R8, R103 ;  /* 0x000000670808a221 */ /* 0x004fe40000010000 */
        /* <DEDUP_REMOVED lines=11> */
.L_x_17979:
[----:B------:R-:W-:Y:S05]  /*2bc0*/  BSYNC.RECONVERGENT B0 ;  /* 0x0000000000007941 */ /* 0x000fea0003800200 */
.L_x_17978:
[CC--:B---3--:R-:W-:Y:S01]  /*2bd0*/  FMUL.FTZ R5, R21.reuse, R83.reuse ;  /* 0x0000005315057220 */ /* 0x0c8fe20000410000 */
[CC--:B-1----:R-:W-:Y:S01]  /*2be0*/  FMUL.FTZ R23, R21.reuse, R84.reuse ;  /* 0x0000005415177220 */ /* 0x0c2fe20000410000 */
[C---:B------:R-:W-:Y:S01]  /*2bf0*/  FFMA.FTZ R6, R20.reuse, R84, R7 ;  /* 0x0000005414067223 */ /* 0x040fe20000010007 */
[-C--:B--2---:R-:W-:Y:S01]  /*2c00*/  FMUL.FTZ R4, R21, R82.reuse ;  /* 0x0000005215047220 */ /* 0x084fe20000410000 */
        /* <DEDUP_REMOVED lines=30> */
.L_x_17981:
[----:B------:R-:W-:Y:S05]  /*2df0*/  BSYNC.RECONVERGENT B0 ;  /* 0x0000000000007941 */ /* 0x000fea0003800200 */
.L_x_17980:
[----:B------:R-:W-:-:S04]  /*2e00*/  UIADD3 UR4, UPT, UPT, UR4, 0x1, URZ ;  /* 0x0000000104047890 */ /* 0x000fc8000fffe0ff */
[----:B------:R-:W-:-:S09]  /*2e10*/  UISETP.GE.AND UP0, UPT, UR4, UR8, UPT ;  /* 0x000000080400728c */ /* 0x000fd2000bf06270 */
[----:B------:R-:W-:Y:S05]  /*2e20*/  BRA.U !UP0, `(.L_x_17982) ;  /* 0xffffffdd08387547 */ /* 0x000fea000b83ffff */
.L_x_17964:
[----:B------:R-:W2:Y:S01]  /*2e30*/  F2F.F16.F32 R2, R38 ;  /* 0x0000002600027304 */ /* 0x000ea20000200800 */
[----:B------:R-:W-:Y:S01]  /*2e40*/  BAR.SYNC.DEFER_BLOCKING 0x0 ;  /* 0x0000000000007b1d */ /* 0x000fe20000010000 */
[----:B01----:R-:W-:Y:S02]  /*2e50*/  SHF.L.U32 R8, R47, 0x7, RZ ;  /* 0x000000072f087819 */ /* 0x003fe400000006ff */
[----:B------:R-:W-:Y:S02]  /*2e60*/  IADD3 R54, P1, PT, R54, -0x100, RZ ;  /* 0xffffff0036367810 */ /* 0x000fe40007f3e0ff */
[----:B------:R-:W-:-:S03]  /*2e70*/  SHF.R.S32.HI R9, RZ, 0x1f, R8 ;  /* 0x0000001fff097819 */ /* 0x000fc60000011408 */
[----:B------:R-:W0:Y:S01]  /*2e80*/  LDC.64 R18, c[0x0][0x4f8] ;  /* 0x00013e00ff127b82 */ /* 0x000e220000000a00 */
[----:B------:R-:W-:Y:S01]  /*2e90*/  F2F.F16.F32 R39, R39 ;  /* 0x0000002700277304 */ /* 0x000fe20000200800 */
[----:B------:R-:W1:Y:S01]  /*2ea0*/  LDCU.64 UR6, c[0x0][0x500] ;  /* 0x0000a000ff0677ac */ /* 0x000e620008000a00 */
[----:B------:R-:W-:Y:S02]  /*2eb0*/  IADD3 R56, P2, PT, R56, -0x100, RZ ;  /* 0xffffff0038387810 */ /* 0x000fe40007f5e0ff */
[----:B------:R-:W-:Y:S02]  /*2ec0*/  IADD3 R58, P3, PT, R58, -0x100, RZ ;  /* 0xffffff003a3a7810 */ /* 0x000fe40007f7e0ff */
[----:B------:R-:W-:Y:S01]  /*2ed0*/  IADD3.X R55, PT, PT, R55, -0x1, RZ, P1, !PT ;  /* 0xffffffff37377810 */ /* 0x000fe20000ffe4ff */
[----:B--2---:R-:W-:Y:S01]  /*2ee0*/  IMAD.WIDE.U32 R2, R2, 0x10000, RZ ;  /* 0x0001000002027825 */ /* 0x004fe200078e00ff */
[----:B------:R-:W2:Y:S01]  /*2ef0*/  F2F.F16.F32 R0, R37 ;  /* 0x0000002500007304 */ /* 0x000ea20000200800 */
[----:B------:R-:W3:Y:S01]  /*2f00*/  LDC.64 R20, c[0x0][0x550] ;  /* 0x00015400ff147b82 */ /* 0x000ee20000000a00 */
[----:B------:R-:W-:-:S02]  /*2f10*/  IADD3.X R57, PT, PT, R57, -0x1, RZ, P2, !PT ;  /* 0xffffffff39397810 */ /* 0x000fc400017fe4ff */
[----:B------:R-:W-:-:S04]  /*2f20*/  IADD3.X R59, PT, PT, R59, -0x1, RZ, P3, !PT ;  /* 0xffffffff3b3b7810 */ /* 0x000fc80001ffe4ff */
[----:B------:R-:W4:Y:S01]  /*2f30*/  F2F.F16.F32 R5, R40 ;  /* 0x0000002800057304 */ /* 0x000f220000200800 */
[----:B--2---:R-:W-:-:S07]  /*2f40*/  PRMT R7, R39, 0x5410, R0 ;  /* 0x0000541027077816 */ /* 0x004fce0000000000 */
[----:B------:R-:W-:Y:S01]  /*2f50*/  F2F.F16.F32 R11, R44 ;  /* 0x0000002c000b7304 */ /* 0x000fe20000200800 */
[----:B------:R-:W-:Y:S02]  /*2f60*/  LOP3.LUT R7, R7, R3, RZ, 0xfc, !PT ;  /* 0x0000000307077212 */ /* 0x000fe400078efcff */
[----:B----4-:R-:W-:Y:S01]  /*2f70*/  LOP3.LUT R6, R2, R5, RZ, 0xfc, !PT ;  /* 0x0000000502067212 */ /* 0x010fe200078efcff */
[----:B0-----:R-:W-:-:S04]  /*2f80*/  IMAD.WIDE.U32 R4, R18, UR18, R8 ;  /* 0x0000001212047c25 */ /* 0x001fc8000f8e0008 */
[----:B------:R-:W0:Y:S01]  /*2f90*/  F2F.F16.F32 R0, R43 ;  /* 0x0000002b00007304 */ /* 0x000e220000200800 */
[----:B------:R1:W-:Y:S01]  /*2fa0*/  STS.64 [R48], R6 ;  /* 0x0000000630007388 */ /* 0x0003e20000000a00 */
[----:B------:R-:W-:-:S03]  /*2fb0*/  NOP ;  /* 0x0000000000007918 */ /* 0x000fc60000000000 */
[----:B------:R-:W2:Y:S03]  /*2fc0*/  LDS.64 R2, [R48] ;  /* 0x0000000030027984 */ /* 0x000ea60000000a00 */
[----:B------:R-:W4:Y:S01]  /*2fd0*/  F2F.F16.F32 R16, R46 ;  /* 0x0000002e00107304 */ /* 0x000f220000200800 */
[----:B------:R-:W-:Y:S02]  /*2fe0*/  IMAD R5, R19, UR18, R5 ;  /* 0x0000001213057c24 */ /* 0x000fe4000f8e0205 */
[----:B-1----:R-:W-:-:S05]  /*2ff0*/  IMAD.WIDE.U32 R6, R75, UR6, R4 ;  /* 0x000000064b067c25 */ /* 0x002fca000f8e0004 */
[----:B------:R1:W5:Y:S01]  /*3000*/  F2F.F16.F32 R19, R42 ;  /* 0x0000002a00137304 */ /* 0x0003620000200800 */
[----:B------:R-:W-:Y:S01]  /*3010*/  IMAD R7, R75, UR7, R7 ;  /* 0x000000074b077c24 */ /* 0x000fe2000f8e0207 */
[----:B---3--:R-:W-:Y:S01]  /*3020*/  LEA R10, P0, R6, R20, 0x1 ;  /* 0x00000014060a7211 */ /* 0x008fe200078008ff */
[----:B0-----:R-:W-:Y:S01]  /*3030*/  IMAD.WIDE.U32 R4, R0, 0x10000, RZ ;  /* 0x0001000000047825 */ /* 0x001fe200078e00ff */
[----:B------:R-:W0:Y:S01]  /*3040*/  LDCU.64 UR6, c[0x0][0x520] ;  /* 0x0000a400ff0677ac */ /* 0x000e220008000a00 */
[----:B----4-:R-:W-:Y:S02]  /*3050*/  PRMT R17, R11, 0x5410, R16 ;  /* 0x000054100b117816 */ /* 0x010fe40000000010 */
[----:B------:R-:W-:Y:S01]  /*3060*/  LEA.HI.X R11, R6, R21, R7, 0x1, P0 ;  /* 0x00000015060b7211 */ /* 0x000fe200000f0c07 */
[----:B-1----:R-:W-:Y:S01]  /*3070*/  FADD.FTZ R42, R63, R42 ;  /* 0x0000002a3f2a7221 */ /* 0x002fe20000010000 */
[----:B------:R-:W-:-:S03]  /*3080*/  LOP3.LUT R17, R17, R5, RZ, 0xfc, !PT ;  /* 0x0000000511117212 */ /* 0x000fc600078efcff */
[----:B------:R-:W-:Y:S01]  /*3090*/  FADD.FTZ R43, R42, R43 ;  /* 0x0000002b2a2b7221 */ /* 0x000fe20000010000 */
[----:B-----5:R-:W-:Y:S01]  /*30a0*/  LOP3.LUT R16, R4, R19, RZ, 0xfc, !PT ;  /* 0x0000001304107212 */ /* 0x020fe200078efcff */
[----:B------:R-:W-:Y:S01]  /*30b0*/  IMAD.WIDE.U32 R4, R60, 0x8, R10 ;  /* 0x000000083c047825 */ /* 0x000fe200078e000a */
[----:B------:R-:W1:Y:S03]  /*30c0*/  LDC.64 R18, c[0x0][0x518] ;  /* 0x00014600ff127b82 */ /* 0x000e660000000a00 */
[----:B------:R-:W-:-:S04]  /*30d0*/  FADD.FTZ R43, R43, R44 ;  /* 0x0000002c2b2b7221 */ /* 0x000fc80000010000 */
[----:B------:R-:W-:Y:S01]  /*30e0*/  FADD.FTZ R63, R43, R46 ;  /* 0x0000002e2b3f7221 */ /* 0x000fe20000010000 */
[----:B------:R-:W3:Y:S01]  /*30f0*/  LDC.64 R10, c[0x0][0x560] ;  /* 0x00015800ff0a7b82 */ /* 0x000ee20000000a00 */
[----:B--2---:R3:W-:Y:S07]  /*3100*/  STG.E.64 desc[UR16][R4.64], R2 ;  /* 0x0000000204007986 */ /* 0x0047ee000c101b10 */
[----:B------:R-:W-:Y:S01]  /*3110*/  BAR.SYNC.DEFER_BLOCKING 0x0 ;  /* 0x0000000000007b1d */ /* 0x000fe20000010000 */
[----:B-1----:R-:W-:-:S04]  /*3120*/  IMAD.WIDE.U32 R8, R18, UR18, R8 ;  /* 0x0000001212087c25 */ /* 0x002fc8000f8e0008 */
[----:B------:R-:W-:Y:S02]  /*3130*/  IMAD R9, R19, UR18, R9 ;  /* 0x0000001213097c24 */ /* 0x000fe4000f8e0209 */
[----:B0-----:R-:W-:-:S04]  /*3140*/  IMAD.WIDE.U32 R8, R75, UR6, R8 ;  /* 0x000000064b087c25 */ /* 0x001fc8000f8e0008 */
[----:B------:R-:W-:Y:S01]  /*3150*/  IMAD R0, R75, UR7, R9 ;  /* 0x000000074b007c24 */ /* 0x000fe2000f8e0209 */
[----:B---3--:R-:W-:-:S04]  /*3160*/  LEA R2, P0, R8, R10, 0x1 ;  /* 0x0000000a08027211 */ /* 0x008fc800078008ff */
[----:B------:R-:W-:Y:S01]  /*3170*/  LEA.HI.X R3, R8, R11, R0, 0x1, P0 ;  /* 0x0000000b08037211 */ /* 0x000fe200000f0c00 */
[----:B------:R-:W-:Y:S01]  /*3180*/  STS.64 [R48], R16 ;  /* 0x0000001030007388 */ /* 0x000fe20000000a00 */
[----:B------:R-:W-:-:S03]  /*3190*/  NOP ;  /* 0x0000000000007918 */ /* 0x000fc60000000000 */
[----:B------:R-:W0:Y:S01]  /*31a0*/  LDS.64 R6, [R48] ;  /* 0x0000000030067984 */ /* 0x000e220000000a00 */
[----:B------:R-:W-:Y:S01]  /*31b0*/  IMAD.WIDE.U32 R2, R60, 0x8, R2 ;  /* 0x000000083c027825 */ /* 0x000fe200078e0002 */
[----:B------:R-:W-:Y:S02]  /*31c0*/  ISETP.GT.AND P0, PT, R53, 0x1, PT ;  /* 0x000000013500780c */ /* 0x000fe40003f04270 */
[----:B------:R-:W-:Y:S02]  /*31d0*/  MOV R53, R47 ;  /* 0x0000002f00357202 */ /* 0x000fe40000000f00 */
[----:B0-----:R0:W-:Y:S09]  /*31e0*/  STG.E.64 desc[UR16][R2.64], R6 ;  /* 0x0000000602007986 */ /* 0x0011f2000c101b10 */
[----:B------:R-:W-:Y:S05]  /*31f0*/  @P0 BRA `(.L_x_17983) ;  /* 0xffffffd400000947 */ /* 0x000fea000383ffff */
.L_x_17963:
        /* <DEDUP_REMOVED lines=34> */
.L_x_17985:
[----:B------:R-:W-:Y:S05]  /*3420*/  BSYNC.RECONVERGENT B0 ;  /* 0x0000000000007941 */ /* 0x000fea0003800200 */
.L_x_17984:
        /* <DEDUP_REMOVED lines=26> */
.L_x_17987:
[----:B------:R-:W-:Y:S05]  /*35d0*/  BSYNC.RECONVERGENT B0 ;  /* 0x0000000000007941 */ /* 0x000fea0003800200 */
.L_x_17986:
        /* <DEDUP_REMOVED lines=22> */
.L_x_17989:
        /* <DEDUP_REMOVED lines=60> */
.L_x_17988:
[----:B------:R-:W-:Y:S05]  /*3b00*/  EXIT ;  /* 0x000000000000794d */ /* 0x000fea0003800000 */
.L_x_17990:
        /* <DEDUP_REMOVED lines=15> */
.L_x_18807:


//--------------------- .text._Z25selective_scan_bwd_kernelI32Selective_Scan_bwd_kernel_traitsILi32ELi4ELb1ELb0ELb0ELb0ELb1EN3c104HalfENS1_7complexIfEEEEv12SSMParamsBwd --------------------------
	.section	.text._Z25selective_scan_bwd_kernelI32Selective_Scan_bwd_kernel_traitsILi32ELi4ELb1ELb0ELb0ELb0ELb1EN3c104HalfENS1_7complexIfEEEEv12SSMParamsBwd,"ax",@progbits
	.align	128
        .global         _Z25selective_scan_bwd_kernelI32Selective_Scan_bwd_kernel_traitsILi32ELi4ELb1ELb0ELb0ELb0ELb1EN3c104HalfENS1_7complexIfEEEEv12SSMParamsBwd
        .type           _Z25selective_scan_bwd_kernelI32Selective_Scan_bwd_kernel_traitsILi32ELi4ELb1ELb0ELb0ELb0ELb1EN3c104HalfENS1_7complexIfEEEEv12SSMParamsBwd,@function
        .size           _Z25selective_scan_bwd_kernelI32Selective_Scan_bwd_kernel_traitsILi32ELi4ELb1ELb0ELb0ELb0ELb1EN3c104HalfENS1_7complexIfEEEEv12SSMParamsBwd,(.L_x_18808 - _Z25selective_scan_bwd_kernelI32Selective_Scan_bwd_kernel_traitsILi32ELi4ELb1ELb0ELb0ELb0ELb1EN3c104HalfENS1_7complexIfEEEEv12SSMParamsBwd)
        .other          _Z25selective_scan_bwd_kernelI32Selective_Scan_bwd_kernel_traitsILi32ELi4ELb1ELb0ELb0ELb0ELb1EN3c104HalfENS1_7complexIfEEEEv12SSMParamsBwd,@"STO_CUDA_ENTRY STV_DEFAULT"
_Z25selective_scan_bwd_kernelI32Selective_Scan_bwd_kernel_traitsILi32ELi4ELb1ELb0ELb0ELb0ELb1EN3c104HalfENS1_7complexIfEEEEv12SSMParamsBwd:
.text._Z25selective_scan_bwd_kernelI32Selective_Scan_bwd_kernel_traitsILi32ELi4ELb1ELb0ELb0ELb0ELb1EN3c104HalfENS1_7complexIfEEEEv12SSMParamsBwd:
        /* <DEDUP_REMOVED lines=99> */
.L_x_18012:
[----:B------:R-:W-:Y:S01]  /*0630*/  BAR.SYNC.DEFER_BLOCKING 0x0 ;  /* 0x0000000000007b1d */ /* 0x000fe20000010000 */
[----:B0-----:R-:W-:Y:S02]  /*0640*/  MOV R2, R36 ;  /* 0x0000002400027202 */ /* 0x001fe40000000f00 */
[----:B------:R-:W-:-:S05]  /*0650*/  MOV R3, R35 ;  /* 0x0000002300037202 */ /* 0x000fca0000000f00 */
[----:B------:R-:W0:Y:S01]  /*0660*/  LDC.64 R12, c[0x0][0x410] ;  /* 0x00010400ff0c7b82 */ /* 0x000e220000000a00 */
[----:B------:R-:W1:Y:S01]  /*0670*/  S2R R28, SR_LANEID ;  /* 0x00000000001c7919 */ /* 0x000e620000000000 */
[----:B------:R-:W-:-:S06]  /*0680*/  IMAD.WIDE.U32 R4, R38, 0x8, R2 ;  /* 0x0000000826047825 */ /* 0x000fcc00078e0002 */
[----:B------:R-:W2:Y:S01]  /*0690*/  LDC.64 R14, c[0x0][0x418] ;  /* 0x00010600ff0e7b82 */ /* 0x000ea20000000a00 */
[----:B------:R-:W-:Y:S01]  /*06a0*/  HFMA2 R17, -RZ, RZ, 0, 0 ;  /* 0x00000000ff117431 */ /* 0x000fe200000001ff */
[----:B------:R-:W-:Y:S01]  /*06b0*/  IADD3 R26, PT, PT, R30, -0x1, RZ ;  /* 0xffffffff1e1a7810 */ /* 0x000fe20007ffe0ff */
[----:B------:R-:W3:Y:S01]  /*06c0*/  LDCU.64 UR6, c[0x0][0x510] ;  /* 0x0000a200ff0677ac */ /* 0x000ee20008000a00 */
[----:B------:R-:W4:Y:S04]  /*06d0*/  LDCU.64 UR8, c[0x0][0x490] ;  /* 0x00009200ff0877ac */ /* 0x000f280008000a00 */
[----:B------:R-:W3:Y:S01]  /*06e0*/  LDC.64 R22, c[0x0][0x488] ;  /* 0x00012200ff167b82 */ /* 0x000ee20000000a00 */
[----:B------:R-:W4:Y:S01]  /*06f0*/  LDG.E.64 R6, desc[UR16][R4.64] ;  /* 0x0000001004067981 */ /* 0x000f22000c1e1b00 */
[----:B------:R-:W-:Y:S01]  /*0700*/  MOV R2, R34 ;  /* 0x0000002200027202 */ /* 0x000fe20000000f00 */
[----:B------:R-:W0:Y:S01]  /*0710*/  LDCU UR4, c[0x0][0x38c] ;  /* 0x00007180ff0477ac */ /* 0x000e220008000800 */
[----:B------:R-:W-:-:S04]  /*0720*/  MOV R3, R33 ;  /* 0x0000002100037202 */ /* 0x000fc80000000f00 */
[----:B------:R-:W3:Y:S01]  /*0730*/  LDC.64 R24, c[0x0][0x428] ;  /* 0x00010a00ff187b82 */ /* 0x000ee20000000a00 */
[----:B------:R-:W-:-:S07]  /*0740*/  IMAD.WIDE.U32 R8, R38, 0x8, R2 ;  /* 0x0000000826087825 */ /* 0x000fce00078e0002 */
[----:B------:R-:W3:Y:S01]  /*0750*/  LDC.64 R50, c[0x0][0x478] ;  /* 0x00011e00ff327b82 */ /* 0x000ee20000000a00 */
[----:B-1----:R-:W-:-:S07]  /*0760*/  LEA R27, R28, UR5, 0x3 ;  /* 0x000000051c1b7c11 */ /* 0x002fce000f8e18ff */
[----:B------:R-:W1:Y:S01]  /*0770*/  LDC.64 R58, c[0x0][0x508] ;  /* 0x00014200ff3a7b82 */ /* 0x000e620000000a00 */
[----:B----4-:R0:W-:Y:S01]  /*0780*/  STS.64 [R27], R6 ;  /* 0x000000061b007388 */ /* 0x0101e20000000a00 */
[----:B------:R-:W-:-:S03]  /*0790*/  NOP ;  /* 0x0000000000007918 */ /* 0x000fc60000000000 */
[----:B------:R-:W-:Y:S03]  /*07a0*/  LDS.64 R2, [R27] ;  /* 0x000000001b027984 */ /* 0x000fe60000000a00 */
[----:B------:R-:W-:Y:S06]  /*07b0*/  BAR.SYNC.DEFER_BLOCKING 0x0 ;  /* 0x0000000000007b1d */ /* 0x000fec0000010000 */
[----:B------:R-:W4:Y:S01]  /*07c0*/  LDG.E.64 R8, desc[UR16][R8.64] ;  /* 0x0000001008087981 */ /* 0x000f22000c1e1b00 */
[----:B------:R-:W-:-:S02]  /*07d0*/  MOV R4, R32 ;  /* 0x0000002000047202 */ /* 0x000fc40000000f00 */
[----:B------:R-:W-:-:S03]  /*07e0*/  MOV R5, R31 ;  /* 0x0000001f00057202 */ /* 0x000fc60000000f00 */
[----:B------:R-:W-:Y:S01]  /*07f0*/  IMAD.WIDE.U32 R10, R38, 0x8, R4 ;  /* 0x00000008260a7825 */ /* 0x000fe200078e0004 */
[----:B----4-:R3:W-:Y:S01]  /*0800*/  STS.64 [R27], R8 ;  /* 0x000000081b007388 */ /* 0x0107e20000000a00 */
[----:B------:R-:W-:-:S03]  /*0810*/  NOP ;  /* 0x0000000000007918 */ /* 0x000fc60000000000 */
[----:B------:R-:W-:Y:S01]  /*0820*/  LDS.64 R4, [R27] ;  /* 0x000000001b047984 */ /* 0x000fe20000000a00 */
[----:B------:R-:W-:Y:S06]  /*0830*/  BAR.SYNC.DEFER_BLOCKING 0x0 ;  /* 0x0000000000007b1d */ /* 0x000fec0000010000 */
[----:B------:R-:W4:Y:S01]  /*0840*/  LDG.E.64 R10, desc[UR16][R10.64] ;  /* 0x000000100a0a7981 */ /* 0x000f22000c1e1b00 */
[----:B------:R-:W-:-:S05]  /*0850*/  SHF.L.U32 R16, R26, 0x7, RZ ;  /* 0x000000071a107819 */ /* 0x000fca00000006ff */
[----:B0-----:R-:W-:-:S04]  /*0860*/  IMAD.WIDE.U32 R6, R12, UR18, R16 ;  /* 0x000000120c067c25 */ /* 0x001fc8000f8e0010 */
[----:B------:R-:W-:Y:S02]  /*0870*/  IMAD R7, R13, UR18, R7 ;  /* 0x000000120d077c24 */ /* 0x000fe4000f8e0207 */
[----:B--2---:R-:W-:-:S04]  /*0880*/  IMAD.WIDE.U32 R6, R49, R14, R6 ;  /* 0x0000000e31067225 */ /* 0x004fc800078e0006 */
[----:B------:R-:W-:Y:S01]  /*0890*/  IMAD R0, R49, R15, R7 ;  /* 0x0000000f31007224 */ /* 0x000fe200078e0207 */
[----:B---3--:R-:W-:-:S04]  /*08a0*/  LEA R8, P0, R6, R22, 0x1 ;  /* 0x0000001606087211 */ /* 0x008fc800078008ff */
[----:B------:R-:W-:Y:S02]  /*08b0*/  LEA.HI.X R9, R6, R23, R0, 0x1, P0 ;  /* 0x0000001706097211 */ /* 0x000fe400000f0c00 */
[----:B------:R-:W0:Y:S01]  /*08c0*/  LDC.64 R22, c[0x0][0x420] ;  /* 0x00010800ff167b82 */ /* 0x000e220000000a00 */
[----:B------:R-:W-:Y:S01]  /*08d0*/  IMAD.WIDE.U32 R8, R38, 0x8, R8 ;  /* 0x0000000826087825 */ /* 0x000fe200078e0008 */
[----:B----4-:R2:W-:Y:S01]  /*08e0*/  STS.64 [R27], R10 ;  /* 0x0000000a1b007388 */ /* 0x0105e20000000a00 */
[----:B------:R-:W-:-:S03]  /*08f0*/  NOP ;  /* 0x0000000000007918 */ /* 0x000fc60000000000 */
[----:B------:R-:W3:Y:S02]  /*0900*/  LDS.64 R6, [R27] ;  /* 0x000000001b067984 */ /* 0x000ee40000000a00 */
[----:B------:R-:W-:Y:S06]  /*0910*/  BAR.SYNC.DEFER_BLOCKING 0x0 ;  /* 0x0000000000007b1d */ /* 0x000fec0000010000 */
[----:B------:R-:W4:Y:S01]  /*0920*/  LDG.E.64 R12, desc[UR16][R8.64] ;  /* 0x00000010080c7981 */ /* 0x000f22000c1e1b00 */
[----:B0-----:R-:W-:-:S04]  /*0930*/  IMAD.WIDE.U32 R14, R22, UR18, R16 ;  /* 0x00000012160e7c25 */ /* 0x001fc8000f8e0010 */
[----:B------:R-:W-:Y:S02]  /*0940*/  IMAD R15, R23, UR18, R15 ;  /* 0x00000012170f7c24 */ /* 0x000fe4000f8e020f */
[----:B--2---:R-:W-:-:S04]  /*0950*/  IMAD.WIDE.U32 R10, R49, R24, R14 ;  /* 0x00000018310a7225 */ /* 0x004fc800078e000e */
[----:B------:R-:W-:Y:S01]  /*0960*/  IMAD R0, R49, R25, R11 ;  /* 0x0000001931007224 */ /* 0x000fe200078e020b */
[----:B------:R-:W-:-:S04]  /*0970*/  LEA R14, P0, R10, R50, 0x1 ;  /* 0x000000320a0e7211 */ /* 0x000fc800078008ff */
[----:B------:R-:W-:-:S03]  /*0980*/  LEA.HI.X R15, R10, R51, R0, 0x1, P0 ;  /* 0x000000330a0f7211 */ /* 0x000fc600000f0c00 */
[----:B------:R-:W-:Y:S01]  /*0990*/  IMAD.WIDE.U32 R10, R38, 0x8, R14 ;  /* 0x00000008260a7825 */ /* 0x000fe200078e000e */
[----:B----4-:R-:W-:Y:S01]  /*09a0*/  STS.64 [R27], R12 ;  /* 0x0000000c1b007388 */ /* 0x010fe20000000a00 */
[----:B------:R-:W-:-:S03]  /*09b0*/  NOP ;  /* 0x0000000000007918 */ /* 0x000fc60000000000 */
[----:B------:R-:W0:Y:S01]  /*09c0*/  LDS.64 R22, [R27] ;  /* 0x000000001b167984 */ /* 0x000e220000000a00 */
[----:B------:R-:W-:Y:S06]  /*09d0*/  BAR.SYNC.DEFER_BLOCKING 0x0 ;  /* 0x0000000000007b1d */ /* 0x000fec0000010000 */
[----:B------:R-:W2:Y:S01]  /*09e0*/  LDG.E.64 R10, desc[UR16][R10.64] ;  /* 0x000000100a0a7981 */ /* 0x000ea2000c1e1b00 */
[----:B---3--:R-:W-:Y:S01]  /*09f0*/  HADD2.F32 R15, -RZ, R7.H0_H0 ;  /* 0x20000007ff0f7230 */ /* 0x008fe20000004100 */
[----:B------:R-:W-:-:S04]  /*0a00*/  UISETP.NE.U32.AND UP0, UPT, UR8, URZ, UPT ;  /* 0x000000ff0800728c */ /* 0x000fc8000bf05070 */
[----:B------:R-:W-:Y:S01]  /*0a10*/  UISETP.NE.AND.EX UP0, UPT, UR9, URZ, UPT, UP0 ;  /* 0x000000ff0900728c */ /* 0x000fe2000bf05300 */
[----:B0-----:R-:W-:Y:S01]  /*0a20*/  HADD2.F32 R50, -RZ, R23.H0_H0 ;  /* 0x20000017ff327230 */ /* 0x001fe20000004100 */
[--C-:B------:R-:W-:Y:S02]  /*0a30*/  SHF.R.U32.HI R53, RZ, 0x10, R23.reuse ;  /* 0x00000010ff357819 */ /* 0x100fe40000011617 */
[----:B------:R-:W-:Y:S01]  /*0a40*/  SHF.R.U64 R46, R22, 0x10, R23 ;  /* 0x00000010162e7819 */ /* 0x000fe20000001217 */
[----:B------:R-:W-:Y:S02]  /*0a50*/  HADD2.F32 R23, -RZ, R22.H0_H0 ;  /* 0x20000016ff177230 */ /* 0x000fe40000004100 */
[----:B------:R-:W-:Y:S01]  /*0a60*/  FMUL.FTZ R12, R50, -1.4426950216293334961 ;  /* 0xbfb8aa3b320c7820 */ /* 0x000fe20000410000 */
[----:B------:R-:W-:Y:S01]  /*0a70*/  HADD2.F32 R53, -RZ, R53.H0_H0 ;  /* 0x20000035ff357230 */ /* 0x000fe20000004100 */
[----:B------:R-:W-:Y:S01]  /*0a80*/  SHF.R.U32.HI R22, RZ, 0x10, R7 ;  /* 0x00000010ff167819 */ /* 0x000fe20000011607 */
[----:B------:R-:W-:-:S02]  /*0a90*/  HADD2.F32 R46, -RZ, R46.H0_H0 ;  /* 0x2000002eff2e7230 */ /* 0x000fc40000004100 */
[----:B------:R-:W-:Y:S01]  /*0aa0*/  FMUL.FTZ R0, R23, -1.4426950216293334961 ;  /* 0xbfb8aa3b17007820 */ /* 0x000fe20000410000 */
[----:B------:R-:W0:Y:S01]  /*0ab0*/  MUFU.EX2 R12, R12 ;  /* 0x0000000c000c7308 */ /* 0x000e220000000800 */
[----:B------:R-:W-:Y:S01]  /*0ac0*/  FMUL.FTZ R14, R53, -1.4426950216293334961 ;  /* 0xbfb8aa3b350e7820 */ /* 0x000fe20000410000 */
[----:B------:R-:W-:-:S06]  /*0ad0*/  HADD2.F32 R22, -RZ, R22.H0_H0 ;  /* 0x20000016ff167230 */ /* 0x000fcc0000004100 */
[----:B------:R-:W3:Y:S08]  /*0ae0*/  MUFU.EX2 R14, R14 ;  /* 0x0000000e000e7308 */ /* 0x000ef00000000800 */
[----:B------:R-:W4:Y:S01]  /*0af0*/  MUFU.EX2 R0, R0 ;  /* 0x0000000000007308 */ /* 0x000f220000000800 */
[----:B0-----:R-:W-:-:S07]  /*0b00*/  FADD.FTZ R13, R12, 1 ;  /* 0x3f8000000c0d7421 */ /* 0x001fce0000010000 */
[----:B------:R-:W0:Y:S01]  /*0b10*/  MUFU.RCP R13, R13 ;  /* 0x0000000d000d7308 */ /* 0x000e220000001000 */
[----:B---3--:R-:W-:Y:S01]  /*0b20*/  FADD.FTZ R12, R14, 1 ;  /* 0x3f8000000e0c7421 */ /* 0x008fe20000010000 */
[----:B------:R-:W-:-:S05]  /*0b30*/  SHF.R.U64 R14, R6, 0x10, R7 ;  /* 0x00000010060e7819 */ /* 0x000fca0000001207 */
[----:B------:R-:W-:Y:S01]  /*0b40*/  HADD2.F32 R14, -RZ, R14.H0_H0 ;  /* 0x2000000eff0e7230 */ /* 0x000fe20000004100 */
[----:B------:R-:W3:Y:S01]  /*0b50*/  MUFU.RCP R54, R12 ;  /* 0x0000000c00367308 */ /* 0x000ee20000001000 */
[----:B----4-:R-:W-:-:S07]  /*0b60*/  FADD.FTZ R0, R0, 1 ;  /* 0x3f80000000007421 */ /* 0x010fce0000010000 */
[----:B------:R4:W1:Y:S01]  /*0b70*/  MUFU.RCP R24, R0 ;  /* 0x0000000000187308 */ /* 0x0008620000001000 */
[----:B0-----:R-:W-:-:S04]  /*0b80*/  FADD.FTZ R7, -R13, 1 ;  /* 0x3f8000000d077421 */ /* 0x001fc80000010100 */
[C---:B------:R-:W-:Y:S01]  /*0b90*/  FFMA.FTZ R7, R50.reuse, R7, 1 ;  /* 0x3f80000032077423 */ /* 0x040fe20000010007 */
[----:B------:R-:W-:Y:S01]  /*0ba0*/  FMUL.FTZ R50, R50, R13 ;  /* 0x0000000d32327220 */ /* 0x000fe20000410000 */
[----:B---3--:R-:W-:Y:S01]  /*0bb0*/  FADD.FTZ R12, -R54, 1 ;  /* 0x3f800000360c7421 */ /* 0x008fe20000010100 */
[----:B----4-:R-:W-:Y:S02]  /*0bc0*/  HADD2.F32 R0, -RZ, R6.H0_H0 ;  /* 0x20000006ff007230 */ /* 0x010fe40000004100 */
[----:B------:R-:W-:Y:S01]  /*0bd0*/  FMUL.FTZ R69, R15, R50 ;  /* 0x000000320f457220 */ /* 0x000fe20000410000 */
[C---:B------:R-:W-:Y:S01]  /*0be0*/  FFMA.FTZ R12, R53.reuse, R12, 1 ;  /* 0x3f800000350c7423 */ /* 0x040fe2000001000c */
[----:B------:R-:W-:Y:S01]  /*0bf0*/  FMUL.FTZ R53, R53, R54 ;  /* 0x0000003635357220 */ /* 0x000fe20000410000 */
[----:B-1----:R-:W-:-:S03]  /*0c00*/  FADD.FTZ R6, -R24, 1 ;  /* 0x3f80000018067421 */ /* 0x002fc60000010100 */
[----:B------:R-:W-:Y:S01]  /*0c10*/  FMUL.FTZ R71, R22, R53 ;  /* 0x0000003516477220 */ /* 0x000fe20000410000 */
[C---:B------:R-:W-:Y:S01]  /*0c20*/  FFMA.FTZ R6, R23.reuse, R6, 1 ;  /* 0x3f80000017067423 */ /* 0x040fe20000010006 */
[----:B------:R-:W-:-:S04]  /*0c30*/  FMUL.FTZ R23, R23, R24 ;  /* 0x0000001817177220 */ /* 0x000fc80000410000 */
[----:B------:R-:W-:Y:S01]  /*0c40*/  FMUL.FTZ R63, R0, R23 ;  /* 0x00000017003f7220 */ /* 0x000fe20000410000 */
[----:B--2---:R0:W-:Y:S01]  /*0c50*/  STS.64 [R27], R10 ;  /* 0x0000000a1b007388 */ /* 0x0041e20000000a00 */
[----:B------:R-:W-:-:S03]  /*0c60*/  NOP ;  /* 0x0000000000007918 */ /* 0x000fc60000000000 */
[----:B------:R-:W1:Y:S01]  /*0c70*/  LDS.64 R8, [R27] ;  /* 0x000000001b087984 */ /* 0x000e620000000a00 */
[----:B0-----:R-:W-:-:S06]  /*0c80*/  FMUL.FTZ R10, R46, -1.4426950216293334961 ;  /* 0xbfb8aa3b2e0a7820 */ /* 0x001fcc0000410000 */
[----:B------:R-:W0:Y:S02]  /*0c90*/  MUFU.EX2 R10, R10 ;  /* 0x0000000a000a7308 */ /* 0x000e240000000800 */
[----:B0-----:R-:W-:-:S06]  /*0ca0*/  FADD.FTZ R11, R10, 1 ;  /* 0x3f8000000a0b7421 */ /* 0x001fcc0000010000 */
[----:B------:R0:W2:Y:S01]  /*0cb0*/  MUFU.RCP R51, R11 ;  /* 0x0000000b00337308 */ /* 0x0000a20000001000 */
[--C-:B-1----:R-:W-:Y:S01]  /*0cc0*/  SHF.R.U32.HI R55, RZ, 0x10, R9.reuse ;  /* 0x00000010ff377819 */ /* 0x102fe20000011609 */
[----:B------:R-:W-:Y:S01]  /*0cd0*/  HADD2.F32 R52, -RZ, R9.H0_H0 ;  /* 0x20000009ff347230 */ /* 0x000fe20000004100 */
[----:B------:R-:W-:Y:S01]  /*0ce0*/  SHF.R.U64 R48, R8, 0x10, R9 ;  /* 0x0000001008307819 */ /* 0x000fe20000001209 */
[----:B------:R-:W-:Y:S02]  /*0cf0*/  HADD2.F32 R25, -RZ, R8.H0_H0 ;  /* 0x20000008ff197230 */ /* 0x000fe40000004100 */
[----:B------:R-:W-:Y:S02]  /*0d00*/  HADD2.F32 R55, -RZ, R55.H0_H0 ;  /* 0x20000037ff377230 */ /* 0x000fe40000004100 */
[----:B------:R-:W-:Y:S01]  /*0d10*/  FMUL.FTZ R10, R15, R52 ;  /* 0x000000340f0a7220 */ /* 0x000fe20000410000 */
[----:B------:R-:W-:-:S03]  /*0d20*/  HADD2.F32 R48, -RZ, R48.H0_H0 ;  /* 0x20000030ff307230 */ /* 0x000fc60000004100 */
[----:B------:R-:W-:Y:S01]  /*0d30*/  FMUL.FTZ R10, R13, R10 ;  /* 0x0000000a0d0a7220 */ /* 0x000fe20000410000 */
[----:B------:R-:W-:-:S03]  /*0d40*/  FMUL.FTZ R9, R22, R55 ;  /* 0x0000003716097220 */ /* 0x000fc60000410000 */
[----:B0-----:R-:W-:Y:S01]  /*0d50*/  FMUL.FTZ R11, R10, R7 ;  /* 0x000000070a0b7220 */ /* 0x001fe20000410000 */
[----:B------:R-:W-:Y:S01]  /*0d60*/  FMUL.FTZ R9, R54, R9 ;  /* 0x0000000936097220 */ /* 0x000fe20000410000 */
[----:B--2---:R-:W-:Y:S01]  /*0d70*/  FADD.FTZ R7, -R51, 1 ;  /* 0x3f80000033077421 */ /* 0x004fe20000010100 */
[----:B------:R-:W-:Y:S02]  /*0d80*/  FMUL.FTZ R10, R14, R48 ;  /* 0x000000300e0a7220 */ /* 0x000fe40000410000 */
[----:B------:R-:W-:Y:S01]  /*0d90*/  FMUL.FTZ R12, R9, R12 ;  /* 0x0000000c090c7220 */ /* 0x000fe20000410000 */
[----:B------:R-:W-:Y:S01]  /*0da0*/  FFMA.FTZ R9, R46, R7, 1 ;  /* 0x3f8000002e097423 */ /* 0x000fe20000010007 */
[----:B------:R-:W-:Y:S01]  /*0db0*/  FMUL.FTZ R10, R51, R10 ;  /* 0x0000000a330a7220 */ /* 0x000fe20000410000 */
[----:B------:R-:W-:Y:S01]  /*0dc0*/  FMUL.FTZ R7, R0, R25 ;  /* 0x0000001900077220 */ /* 0x000fe20000410000 */
[----:B------:R-:W-:Y:S01]  /*0dd0*/  F2F.F16.F32 R11, R11 ;  /* 0x0000000b000b7304 */ /* 0x000fe20000200800 */
[----:B------:R-:W-:Y:S01]  /*0de0*/  FMUL.FTZ R51, R46, R51 ;  /* 0x000000332e337220 */ /* 0x000fe20000410000 */
[----:B------:R-:W-:Y:S01]  /*0df0*/  FMUL.FTZ R9, R10, R9 ;  /* 0x000000090a097220 */ /* 0x000fe20000410000 */
[----:B------:R-:W-:-:S02]  /*0e00*/  FMUL.FTZ R7, R24, R7 ;  /* 0x0000000718077220 */ /* 0x000fc40000410000 */
[----:B------:R-:W-:Y:S02]  /*0e10*/  FMUL.FTZ R22, R14, R51 ;  /* 0x000000330e167220 */ /* 0x000fe40000410000 */
[----:B------:R-:W-:Y:S01]  /*0e20*/  FMUL.FTZ R8, R7, R6 ;  /* 0x0000000607087220 */ /* 0x000fe20000410000 */
[----:B------:R-:W0:Y:S08]  /*0e30*/  F2F.F16.F32 R9, R9 ;  /* 0x0000000900097304 */ /* 0x000e300000200800 */
[----:B------:R-:W1:Y:S01]  /*0e40*/  F2F.F16.F32 R12, R12 ;  /* 0x0000000c000c7304 */ /* 0x000e620000200800 */
[----:B0-----:R-:W-:-:S07]  /*0e50*/  IMAD.WIDE.U32 R6, R9, 0x10000, RZ ;  /* 0x0001000009067825 */ /* 0x001fce00078e00ff */
[----:B------:R0:W2:Y:S01]  /*0e60*/  F2F.F16.F32 R57, R8 ;  /* 0x0000000800397304 */ /* 0x0000a20000200800 */
[----:B-1----:R-:W-:Y:S01]  /*0e70*/  PRMT R11, R11, 0x5410, R12 ;  /* 0x000054100b0b7816 */ /* 0x002fe2000000000c */
[----:B0-----:R-:W-:-:S03]  /*0e80*/  IMAD.WIDE.U32 R8, R58, UR18, R16 ;  /* 0x000000123a087c25 */ /* 0x001fc6000f8e0010 */
[----:B------:R-:W-:Y:S01]  /*0e90*/  LOP3.LUT R11, R11, R7, RZ, 0xfc, !PT ;  /* 0x000000070b0b7212 */ /* 0x000fe200078efcff */
[----:B------:R-:W-:Y:S01]  /*0ea0*/  IMAD R9, R59, UR18, R9 ;  /* 0x000000123b097c24 */ /* 0x000fe2000f8e0209 */
[----:B--2---:R-:W-:Y:S01]  /*0eb0*/  LOP3.LUT R10, R6, R57, RZ, 0xfc, !PT ;  /* 0x00000039060a7212 */ /* 0x004fe200078efcff */
[----:B------:R-:W-:Y:S01]  /*0ec0*/  BAR.SYNC.DEFER_BLOCKING 0x0 ;  /* 0x0000000000007b1d */ /* 0x000fe20000010000 */
[----:B------:R-:W-:-:S04]  /*0ed0*/  IMAD.WIDE.U32 R8, R49, UR6, R8 ;  /* 0x0000000631087c25 */ /* 0x000fc8000f8e0008 */
[----:B------:R-:W-:-:S03]  /*0ee0*/  IMAD R9, R49, UR7, R9 ;  /* 0x0000000731097c24 */ /* 0x000fc6000f8e0209 */
[----:B------:R-:W0:Y:S01]  /*0ef0*/  LDC.64 R56, c[0x0][0x558] ;  /* 0x00015600ff387b82 */ /* 0x000e220000000a00 */
[----:B------:R-:W-:Y:S01]  /*0f00*/  STS.64 [R27], R10 ;  /* 0x0000000a1b007388 */ /* 0x000fe20000000a00 */
[----:B------:R-:W-:-:S03]  /*0f10*/  NOP ;  /* 0x0000000000007918 */ /* 0x000fc60000000000 */
[----:B------:R-:W1:Y:S01]  /*0f20*/  LDS.64 R6, [R27] ;  /* 0x000000001b067984 */ /* 0x000e620000000a00 */
[----:B0-----:R-:W-:-:S04]  /*0f30*/  LEA R12, P0, R8, R56, 0x1 ;  /* 0x00000038080c7211 */ /* 0x001fc800078008ff */
[----:B------:R-:W-:-:S03]  /*0f40*/  LEA.HI.X R13, R8, R57, R9, 0x1, P0 ;  /* 0x00000039080d7211 */ /* 0x000fc600000f0c09 */
[----:B------:R-:W-:-:S05]  /*0f50*/  IMAD.WIDE.U32 R8, R38, 0x8, R12 ;  /* 0x0000000826087825 */ /* 0x000fca00078e000c */
[----:B-1----:R0:W-:Y:S01]  /*0f60*/  STG.E.64 desc[UR16][R8.64], R6 ;  /* 0x0000000608007986 */ /* 0x0021e2000c101b10 */
[----:B------:R-:W-:Y:S05]  /*0f70*/  BRA.U !UP0, `(.L_x_17992) ;  /* 0x0000000108687547 */ /* 0x000fea000b800000 */
[----:B------:R-:W-:Y:S01]  /*0f80*/  FMUL.FTZ R50, R50, R52 ;  /* 0x0000003432327220 */ /* 0x000fe20000410000 */
[----:B------:R-:W-:Y:S01]  /*0f90*/  FMUL.FTZ R53, R53, R55 ;  /* 0x0000003735357220 */ /* 0x000fe20000410000 */
[----:B------:R-:W-:Y:S01]  /*0fa0*/  FMUL.FTZ R48, R51, R48 ;  /* 0x0000003033307220 */ /* 0x000fe20000410000 */
[----:B------:R-:W-:Y:S01]  /*0fb0*/  FMUL.FTZ R23, R23, R25 ;  /* 0x0000001917177220 */ /* 0x000fe20000410000 */
[----:B------:R-:W-:Y:S06]  /*0fc0*/  BAR.SYNC.DEFER_BLOCKING 0x0 ;  /* 0x0000000000007b1d */ /* 0x000fec0000010000 */
[----:B0-----:R-:W0:Y:S02]  /*0fd0*/  F2F.F16.F32 R6, R48 ;  /* 0x0000003000067304 */ /* 0x001e240000200800 */
[----:B------:R-:W1:Y:S06]  /*0fe0*/  LDC.64 R12, c[0x0][0x430] ;  /* 0x00010c00ff0c7b82 */ /* 0x000e6c0000000a00 */
[----:B------:R-:W-:Y:S02]  /*0ff0*/  F2F.F16.F32 R50, R50 ;  /* 0x0000003200327304 */ /* 0x000fe40000200800 */
[----:B------:R-:W2:Y:S01]  /*1000*/  LDC.64 R14, c[0x0][0x438] ;  /* 0x00010e00ff0e7b82 */ /* 0x000ea20000000a00 */
[----:B0-----:R-:W-:-:S05]  /*1010*/  IMAD.WIDE.U32 R6, R6, 0x10000, RZ ;  /* 0x0001000006067825 */ /* 0x001fca00078e00ff */
[----:B------:R-:W0:Y:S08]  /*1020*/  F2F.F16.F32 R53, R53 ;  /* 0x0000003500357304 */ /* 0x000e300000200800 */
[----:B------:R-:W3:Y:S01]  /*1030*/  F2F.F16.F32 R23, R23 ;  /* 0x0000001700177304 */ /* 0x000ee20000200800 */
[----:B-1----:R-:W-:-:S04]  /*1040*/  IMAD.WIDE.U32 R8, R12, UR18, R16 ;  /* 0x000000120c087c25 */ /* 0x002fc8000f8e0010 */
[----:B------:R-:W-:Y:S01]  /*1050*/  IMAD R9, R13, UR18, R9 ;  /* 0x000000120d097c24 */ /* 0x000fe2000f8e0209 */
[----:B0-----:R-:W-:Y:S01]  /*1060*/  PRMT R11, R50, 0x5410, R53 ;  /* 0x00005410320b7816 */ /* 0x001fe20000000035 */
[----:B--2---:R-:W-:-:S03]  /*1070*/  IMAD.WIDE.U32 R8, R49, R14, R8 ;  /* 0x0000000e31087225 */ /* 0x004fc600078e0008 */
[----:B------:R-:W-:Y:S01]  /*1080*/  LOP3.LUT R11, R11, R7, RZ, 0xfc, !PT ;  /* 0x000000070b0b7212 */ /* 0x000fe200078efcff */
[----:B------:R-:W-:Y:S01]  /*1090*/  IMAD R9, R49, R15, R9 ;  /* 0x0000000f31097224 */ /* 0x000fe200078e0209 */
[----:B------:R-:W-:Y:S02]  /*10a0*/  LEA R12, P0, R8, UR8, 0x1 ;  /* 0x00000008080c7c11 */ /* 0x000fe4000f8008ff */
[----:B---3--:R-:W-:Y:S02]  /*10b0*/  LOP3.LUT R10, R6, R23, RZ, 0xfc, !PT ;  /* 0x00000017060a7212 */ /* 0x008fe400078efcff */
[----:B------:R-:W-:-:S03]  /*10c0*/  LEA.HI.X R13, R8, UR9, R9, 0x1, P0 ;  /* 0x00000009080d7c11 */ /* 0x000fc600080f0c09 */
[----:B------:R-:W-:Y:S01]  /*10d0*/  STS.64 [R27], R10 ;  /* 0x0000000a1b007388 */ /* 0x000fe20000000a00 */
[----:B------:R-:W-:-:S03]  /*10e0*/  NOP ;  /* 0x0000000000007918 */ /* 0x000fc60000000000 */
[----:B------:R-:W0:Y:S01]  /*10f0*/  LDS.64 R6, [R27] ;  /* 0x000000001b067984 */ /* 0x000e220000000a00 */
[----:B------:R-:W-:-:S05]  /*1100*/  IMAD.WIDE.U32 R8, R38, 0x8, R12 ;  /* 0x0000000826087825 */ /* 0x000fca00078e000c */
[----:B0-----:R1:W-:Y:S02]  /*1110*/  STG.E.64 desc[UR16][R8.64], R6 ;  /* 0x0000000608007986 */ /* 0x0013e4000c101b10 */
.L_x_17992:
[----:B------:R-:W-:Y:S01]  /*1120*/  BAR.SYNC.DEFER_BLOCKING 0x0 ;  /* 0x0000000000007b1d */ /* 0x000fe20000010000 */
[----:B------:R-:W-:Y:S01]  /*1130*/  SHF.R.U64 R55, R2, 0x10, R3 ;  /* 0x0000001002377819 */ /* 0x000fe20000001203 */
[----:B------:R-:W-:Y:S01]  /*1140*/  HADD2.F32 R51, -RZ, R2.H0_H0 ;  /* 0x20000002ff337230 */ /* 0x000fe20000004100 */
[----:B------:R-:W-:Y:S01]  /*1150*/  SHF.R.U64 R0, R4, 0x10, R5 ;  /* 0x0000001004007819 */ /* 0x000fe20000001205 */
[----:B------:R-:W-:Y:S01]  /*1160*/  UISETP.GE.AND UP0, UPT, UR4, 0x1, UPT ;  /* 0x000000010400788c */ /* 0x000fe2000bf06270 */
[----:B------:R-:W-:Y:S01]  /*1170*/  SHF.R.U32.HI R56, RZ, 0x10, R3 ;  /* 0x00000010ff387819 */ /* 0x000fe20000011603 */
[----:B------:R-:W-:Y:S02]  /*1180*/  HADD2.F32 R55, -RZ, R55.H0_H0 ;  /* 0x20000037ff377230 */ /* 0x000fe40000004100 */
[----:B01----:R-:W-:Y:S01]  /*1190*/  FFMA.FTZ R7, R63, R51, R40 ;  /* 0x000000333f077223 */ /* 0x003fe20000010028 */
[----:B------:R-:W-:Y:S01]  /*11a0*/  SHF.R.U32.HI R59, RZ, 0x10, R5 ;  /* 0x00000010ff3b7819 */ /* 0x000fe20000011605 */
[----:B------:R-:W-:Y:S01]  /*11b0*/  HADD2.F32 R57, -RZ, R5.H0_H0 ;  /* 0x20000005ff397230 */ /* 0x000fe20000004100 */
[----:B------:R-:W-:Y:S01]  /*11c0*/  MOV R50, RZ ;  /* 0x000000ff00327202 */ /* 0x000fe20000000f00 */
[----:B------:R-:W-:Y:S01]  /*11d0*/  HADD2.F32 R46, -RZ, R3.H0_H0 ;  /* 0x20000003ff2e7230 */ /* 0x000fe20000004100 */
[----:B------:R-:W-:Y:S01]  /*11e0*/  CS2R R52, SRZ ;  /* 0x0000000000347805 */ /* 0x000fe2000001ff00 */
[----:B------:R-:W-:-:S02]  /*11f0*/  HADD2.F32 R5, -RZ, R0.H0_H0 ;  /* 0x20000000ff057230 */ /* 0x000fc40000004100 */
[C---:B------:R-:W-:Y:S01]  /*1200*/  FFMA.FTZ R0, R22.reuse, R55, R7 ;  /* 0x0000003716007223 */ /* 0x040fe20000010007 */
[----:B------:R-:W-:Y:S01]  /*1210*/  HADD2.F32 R3, -RZ, R4.H0_H0 ;  /* 0x20000004ff037230 */ /* 0x000fe20000004100 */
[----:B------:R-:W-:Y:S01]  /*1220*/  MOV R54, RZ ;  /* 0x000000ff00367202 */ /* 0x000fe20000000f00 */
[----:B------:R-:W-:Y:S02]  /*1230*/  HADD2.F32 R56, -RZ, R56.H0_H0 ;  /* 0x20000038ff387230 */ /* 0x000fe40000004100 */
[----:B------:R-:W-:Y:S01]  /*1240*/  FFMA.FTZ R0, R69, R46, R0 ;  /* 0x0000002e45007223 */ /* 0x000fe20000010000 */
[----:B------:R-:W-:Y:S02]  /*1250*/  HADD2.F32 R59, -RZ, R59.H0_H0 ;  /* 0x2000003bff3b7230 */ /* 0x000fe40000004100 */
        /* <DEDUP_REMOVED lines=33> */
.L_x_18011:
[----:B------:R-:W-:Y:S02]  /*1470*/  MOV R2, R18 ;  /* 0x0000001200027202 */ /* 0x000fe40000000f00 */
[----:B------:R-:W-:-:S03]  /*1480*/  MOV R3, R37 ;  /* 0x0000002500037202 */ /* 0x000fc60000000f00 */
[----:B0-----:R-:W-:-:S04]  /*1490*/  IMAD.WIDE.U32 R2, R12, UR4, R2 ;  /* 0x000000040c027c25 */ /* 0x001fc8000f8e0002 */
[----:B------:R-:W-:Y:S01]  /*14a0*/  IMAD R3, R13, UR4, R3 ;  /* 0x000000040d037c24 */ /* 0x000fe2000f8e0203 */
[----:B--2---:R-:W-:-:S04]  /*14b0*/  LEA R22, P1, R2, R14, 0x3 ;  /* 0x0000000e02167211 */ /* 0x004fc800078218ff */
[----:B------:R-:W-:-:S06]  /*14c0*/  LEA.HI.X R23, R2, R15, R3, 0x3, P1 ;  /* 0x0000000f02177211 */ /* 0x000fcc00008f1c03 */
[----:B------:R-:W2:Y:S01]  /*14d0*/  LDG.E.64 R22, desc[UR16][R22.64] ;  /* 0x0000001016167981 */ /* 0x000ea2000c1e1b00 */
[----:B------:R-:W-:-:S04]  /*14e0*/  IMAD.WIDE.U32 R6, R66, UR4, RZ ;  /* 0x0000000442067c25 */ /* 0x000fc8000f8e00ff */
[----:B-1----:R-:W-:Y:S01]  /*14f0*/  IMAD.WIDE.U32 R4, R64, UR4, RZ ;  /* 0x0000000440047c25 */ /* 0x002fe2000f8e00ff */
[----:B------:R-:W-:-:S03]  /*1500*/  LEA R2, P2, R6, R43, 0x3 ;  /* 0x0000002b06027211 */ /* 0x000fc600078418ff */
[----:B------:R-:W-:Y:S01]  /*1510*/  IMAD R3, R67, UR4, R7 ;  /* 0x0000000443037c24 */ /* 0x000fe2000f8e0207 */
[----:B------:R-:W-:Y:S01]  /*1520*/  LEA R8, P1, R4, R47, 0x3 ;  /* 0x0000002f04087211 */ /* 0x000fe200078218ff */
[----:B------:R-:W-:-:S03]  /*1530*/  IMAD R5, R65, UR4, R5 ;  /* 0x0000000441057c24 */ /* 0x000fc6000f8e0205 */
[----:B------:R-:W-:Y:S02]  /*1540*/  LEA.HI.X R3, R6, R41, R3, 0x3, P2 ;  /* 0x0000002906037211 */ /* 0x000fe400010f1c03 */
[----:B------:R-:W-:-:S04]  /*1550*/  LEA.HI.X R9, R4, R45, R5, 0x3, P1 ;  /* 0x0000002d04097211 */ /* 0x000fc800008f1c05 */
[----:B------:R-:W5:Y:S04]  /*1560*/  LDG.E.64 R2, desc[UR16][R2.64] ;  /* 0x0000001002027981 */ /* 0x000f68000c1e1b00 */
[----:B------:R0:W5:Y:S01]  /*1570*/  LDG.E.64 R4, desc[UR16][R8.64] ;  /* 0x0000001008047981 */ /* 0x000162000c1e1b00 */
[----:B------:R-:W1:Y:S01]  /*1580*/  S2UR UR6, SR_CgaCtaId ;  /* 0x00000000000679c3 */ /* 0x000e620000008800 */
[C---:B------:R-:W-:Y:S01]  /*1590*/  ISETP.NE.AND P3, PT, R38.reuse, RZ, PT ;  /* 0x000000ff2600720c */ /* 0x040fe20003f65270 */
[----:B------:R-:W-:Y:S01]  /*15a0*/  UMOV UR5, 0x400 ;  /* 0x0000040000057882 */ /* 0x000fe20000000000 */
[----:B------:R-:W-:Y:S01]  /*15b0*/  ISETP.NE.AND P1, PT, R38, 0x1f, PT ;  /* 0x0000001f2600780c */ /* 0x000fe20003f25270 */
[----:B------:R-:W-:Y:S01]  /*15c0*/  BSSY.RECONVERGENT B0, `(.L_x_17994) ;  /* 0x000003f000007945 */ /* 0x000fe20003800200 */
[----:B-1----:R-:W-:Y:S01]  /*15d0*/  ULEA UR5, UR6, UR5, 0x18 ;  /* 0x0000000506057291 */ /* 0x002fe2000f8ec0ff */
[----:B--2---:R-:W-:-:S04]  /*15e0*/  FMUL.FTZ R6, R58, R23 ;  /* 0x000000173a067220 */ /* 0x004fc80000410000 */
[----:B------:R-:W-:Y:S01]  /*15f0*/  FMUL.RZ R25, R6, 0.15915493667125701904 ;  /* 0x3e22f98306197820 */ /* 0x000fe2000040c000 */
[----:B------:R-:W-:Y:S01]  /*1600*/  FMUL.FTZ R6, R22, 1.4426950216293334961 ;  /* 0x3fb8aa3b16067820 */ /* 0x000fe20000410000 */
[----:B------:R-:W-:Y:S02]  /*1610*/  FMUL.FTZ R11, R60, R23 ;  /* 0x000000173c0b7220 */ /* 0x000fe40000410000 */
[----:B------:R-:W-:Y:S01]  /*1620*/  MUFU.SIN R10, R25 ;  /* 0x00000019000a7308 */ /* 0x000fe20000000400 */
[-C--:B------:R-:W-:Y:S01]  /*1630*/  FMUL.FTZ R7, R58, R6.reuse ;  /* 0x000000063a077220 */ /* 0x080fe20000410000 */
[-C--:B0-----:R-:W-:Y:S01]  /*1640*/  FMUL.FTZ R8, R60, R6.reuse ;  /* 0x000000063c087220 */ /* 0x081fe20000410000 */
[----:B------:R-:W-:-:S05]  /*1650*/  FMUL.FTZ R9, R57, R6 ;  /* 0x0000000639097220 */ /* 0x000fca0000410000 */
[----:B------:R0:W-:Y:S01]  /*1660*/  MUFU.COS R24, R25 ;  /* 0x0000001900187308 */ /* 0x0001e20000000000 */
[----:B------:R-:W-:Y:S01]  /*1670*/  FMUL.RZ R81, R11, 0.15915493667125701904 ;  /* 0x3e22f9830b517820 */ /* 0x000fe2000040c000 */
[----:B0-----:R-:W-:Y:S01]  /*1680*/  FMUL.FTZ R25, R59, R6 ;  /* 0x000000063b197220 */ /* 0x001fe20000410000 */
[----:B------:R-:W-:-:S05]  /*1690*/  FMUL.FTZ R6, R57, R23 ;  /* 0x0000001739067220 */ /* 0x000fca0000410000 */
[----:B------:R-:W0:Y:S01]  /*16a0*/  MUFU.EX2 R7, R7 ;  /* 0x0000000700077308 */ /* 0x000e220000000800 */
[----:B------:R-:W-:Y:S01]  /*16b0*/  FMUL.RZ R85, R6, 0.15915493667125701904 ;  /* 0x3e22f98306557820 */ /* 0x000fe2000040c000 */
[----:B------:R-:W-:-:S06]  /*16c0*/  FMUL.FTZ R6, R59, R23 ;  /* 0x000000173b067220 */ /* 0x000fcc0000410000 */
[----:B------:R-:W-:Y:S08]  /*16d0*/  MUFU.SIN R11, R81 ;  /* 0x00000051000b7308 */ /* 0x000ff00000000400 */
[----:B------:R1:W-:Y:S02]  /*16e0*/  MUFU.COS R79, R81 ;  /* 0x00000051004f7308 */ /* 0x0003e40000000000 */
[----:B-1----:R-:W-:-:S06]  /*16f0*/  FMUL.RZ R81, R6, 0.15915493667125701904 ;  /* 0x3e22f98306517820 */ /* 0x002fcc000040c000 */
[----:B------:R-:W-:Y:S01]  /*1700*/  MUFU.EX2 R83, R9 ;  /* 0x0000000900537308 */ /* 0x000fe20000000800 */
[----:B------:R-:W-:-:S07]  /*1710*/  IADD3 R6, PT, PT, R75, UR4, RZ ;  /* 0x000000044b067c10 */ /* 0x000fce000fffe0ff */
[----:B------:R-:W1:Y:S01]  /*1720*/  MUFU.COS R82, R85 ;  /* 0x0000005500527308 */ /* 0x000e620000000000 */
[----:B------:R-:W-:-:S07]  /*1730*/  SEL R6, R6, R29, !P3 ;  /* 0x0000001d06067207 */ /* 0x000fce0005800000 */
[----:B------:R-:W2:Y:S08]  /*1740*/  MUFU.SIN R78, R85 ;  /* 0x00000055004e7308 */ /* 0x000eb00000000400 */
[----:B------:R3:W4:Y:S08]  /*1750*/  MUFU.EX2 R80, R8 ;  /* 0x0000000800507308 */ /* 0x0007300000000800 */
[----:B------:R-:W-:Y:S08]  /*1760*/  MUFU.EX2 R25, R25 ;  /* 0x0000001900197308 */ /* 0x000ff00000000800 */
[----:B------:R-:W4:Y:S08]  /*1770*/  MUFU.COS R86, R81 ;  /* 0x0000005100567308 */ /* 0x000f300000000000 */
[----:B------:R1:W4:Y:S01]  /*1780*/  MUFU.SIN R84, R81 ;  /* 0x0000005100547308 */ /* 0x0003220000000400 */
[----:B---3--:R-:W-:Y:S01]  /*1790*/  P2R R8, PR, RZ, 0x8 ;  /* 0x00000008ff087803 */ /* 0x008fe20000000000 */
[C---:B0-----:R-:W-:Y:S01]  /*17a0*/  FMUL.FTZ R9, R7.reuse, R10 ;  /* 0x0000000a07097220 */ /* 0x041fe20000410000 */
[----:B------:R-:W-:Y:S01]  /*17b0*/  FMUL.FTZ R8, R7, R24 ;  /* 0x0000001807087220 */ /* 0x000fe20000410000 */
[----:B------:R-:W-:Y:S01]  /*17c0*/  LEA R10, R6, UR5, 0x3 ;  /* 0x00000005060a7c11 */ /* 0x000fe2000f8e18ff */
[-C--:B-----5:R-:W-:Y:S01]  /*17d0*/  FMUL.FTZ R7, R5, R3.reuse ;  /* 0x0000000305077220 */ /* 0x0a0fe20000410000 */
[----:B------:R-:W-:-:S03]  /*17e0*/  FMUL.FTZ R6, R4, R3 ;  /* 0x0000000304067220 */ /* 0x000fc60000410000 */
[----:B------:R0:W-:Y:S01]  /*17f0*/  STS.64 [R10+0x560], R8 ;  /* 0x000560080a007388 */ /* 0x0001e20000000a00 */
[-C--:B------:R-:W-:Y:S01]  /*1800*/  FFMA.FTZ R7, R4, R2.reuse, -R7 ;  /* 0x0000000204077223 */ /* 0x080fe20000010807 */
[----:B------:R-:W-:Y:S01]  /*1810*/  FFMA.FTZ R6, R5, R2, R6 ;  /* 0x0000000205067223 */ /* 0x000fe20000010006 */
[C---:B-1----:R-:W-:Y:S01]  /*1820*/  FMUL.FTZ R81, R83.reuse, R82 ;  /* 0x0000005253517220 */ /* 0x042fe20000410000 */
[----:B--2---:R-:W-:Y:S01]  /*1830*/  FMUL.FTZ R83, R83, R78 ;  /* 0x0000004e53537220 */ /* 0x004fe20000410000 */
[C---:B----4-:R-:W-:Y:S01]  /*1840*/  FMUL.FTZ R79, R80.reuse, R79 ;  /* 0x0000004f504f7220 */ /* 0x050fe20000410000 */
[C---:B------:R-:W-:Y:S01]  /*1850*/  FMUL.FTZ R78, R25.reuse, R86 ;  /* 0x00000056194e7220 */ /* 0x040fe20000410000 */
[----:B------:R-:W-:Y:S01]  /*1860*/  FMUL.FTZ R80, R80, R11 ;  /* 0x0000000b50507220 */ /* 0x000fe20000410000 */
[----:B------:R-:W-:Y:S01]  /*1870*/  FMUL.FTZ R82, R25, R84 ;  /* 0x0000005419527220 */ /* 0x000fe20000410000 */
[-C--:B------:R-:W-:Y:S01]  /*1880*/  FMUL.FTZ R84, R0, R7.reuse ;  /* 0x0000000700547220 */ /* 0x080fe20000410000 */
        /* <DEDUP_REMOVED lines=17> */
.L_x_17995:
[----:B------:R0:W1:Y:S02]  /*19a0*/  LDS.64 R10, [R90+0x1568] ;  /* 0x001568005a0a7984 */ /* 0x0000640000000a00 */
.L_x_17996:
[----:B------:R-:W-:Y:S05]  /*19b0*/  BSYNC.RECONVERGENT B0 ;  /* 0x0000000000007941 */ /* 0x000fea0003800200 */
.L_x_17994:
        /* <DEDUP_REMOVED lines=18> */
[----:B------:R-:W-:Y:S02]  /*1ae0*/  ISETP.GT.U32.AND P2, PT, R92, 0x1b, PT ;  /* 0x0000001b5c00780c */ /* 0x000fe40003f44070 */
[C---:B------:R-:W-:Y:S01]  /*1af0*/  FFMA.FTZ R94, R81.reuse, R2, -R94 ;  /* 0x00000002515e7223 */ /* 0x040fe2000001085e */
[----:B------:R-:W-:Y:S01]  /*1b00*/  FFMA.FTZ R3, R81, R6, R3 ;  /* 0x0000000651037223 */ /* 0x000fe20000010003 */
[-C--:B------:R-:W-:Y:S01]  /*1b10*/  FMUL.FTZ R2, R8, R80.reuse ;  /* 0x0000005008027220 */ /* 0x080fe20000410000 */
[----:B------:R-:W-:Y:S01]  /*1b20*/  ISETP.GT.U32.AND P3, PT, R92, 0x17, PT ;  /* 0x000000175c00780c */ /* 0x000fe20003f64070 */
[----:B----4-:R-:W-:Y:S01]  /*1b30*/  FADD.FTZ R5, R73, R94 ;  /* 0x0000005e49057221 */ /* 0x010fe20000010000 */
[----:B------:R-:W-:Y:S01]  /*1b40*/  FADD.FTZ R7, RZ, R3 ;  /* 0x00000003ff077221 */ /* 0x000fe20000010000 */
[C---:B------:R-:W-:Y:S01]  /*1b50*/  FMUL.FTZ R3, R9.reuse, R80 ;  /* 0x0000005009037220 */ /* 0x040fe20000410000 */
[----:B------:R-:W-:Y:S01]  /*1b60*/  FFMA.FTZ R4, R9, R79, R2 ;  /* 0x0000004f09047223 */ /* 0x000fe20000010002 */
[C---:B------:R-:W-:Y:S01]  /*1b70*/  FMUL.FTZ R95, R82.reuse, R5 ;  /* 0x00000005525f7220 */ /* 0x040fe20000410000 */
[----:B------:R-:W-:Y:S01]  /*1b80*/  FMUL.FTZ R94, R82, R7 ;  /* 0x00000007525e7220 */ /* 0x000fe20000410000 */
[----:B------:R-:W-:Y:S01]  /*1b90*/  FFMA.FTZ R2, R8, R79, -R3 ;  /* 0x0000004f08027223 */ /* 0x000fe20000010803 */
[----:B------:R-:W-:Y:S01]  /*1ba0*/  FMUL.FTZ R6, R83, R4 ;  /* 0x0000000453067220 */ /* 0x000fe20000410000 */
[C---:B------:R-:W-:Y:S01]  /*1bb0*/  FFMA.FTZ R95, R78.reuse, R7, R95 ;  /* 0x000000074e5f7223 */ /* 0x040fe2000001005f */
[----:B------:R-:W-:Y:S01]  /*1bc0*/  FFMA.FTZ R5, R78, R5, -R94 ;  /* 0x000000054e057223 */ /* 0x000fe2000001085e */
[----:B------:R-:W-:Y:S01]  /*1bd0*/  ISETP.NE.OR P4, PT, R38, RZ, P4 ;  /* 0x000000ff2600720c */ /* 0x000fe20002785670 */
[-C--:B------:R-:W-:Y:S01]  /*1be0*/  FFMA.FTZ R97, R81, R2.reuse, -R6 ;  /* 0x0000000251617223 */ /* 0x080fe20000010806 */
[----:B------:R-:W-:Y:S01]  /*1bf0*/  FADD.FTZ R94, RZ, R95 ;  /* 0x0000005fff5e7221 */ /* 0x000fe20000010000 */
[----:B------:R-:W-:Y:S01]  /*1c00*/  FMUL.FTZ R2, R83, R2 ;  /* 0x0000000253027220 */ /* 0x000fe20000410000 */
[----:B------:R-:W-:Y:S01]  /*1c10*/  FADD.FTZ R95, R74, R5 ;  /* 0x000000054a5f7221 */ /* 0x000fe20000010000 */
[----:B------:R-:W-:Y:S01]  /*1c20*/  FMUL.FTZ R5, R82, R97 ;  /* 0x0000006152057220 */ /* 0x000fe20000410000 */
[----:B------:R-:W-:Y:S01]  /*1c30*/  ISETP.GT.U32.AND P5, PT, R92, 0xf, PT ;  /* 0x0000000f5c00780c */ /* 0x000fe20003fa4070 */
[----:B------:R-:W2:Y:S01]  /*1c40*/  SHFL.UP PT, R6, R94, 0x1, RZ ;  /* 0x042000005e067989 */ /* 0x000ea200000e00ff */
[----:B------:R-:W-:-:S03]  /*1c50*/  FFMA.FTZ R3, R81, R4, R2 ;  /* 0x0000000451037223 */ /* 0x000fc60000010002 */
[----:B------:R-:W4:Y:S01]  /*1c60*/  SHFL.UP PT, R4, R95, 0x1, RZ ;  /* 0x042000005f047989 */ /* 0x000f2200000e00ff */
        /* <DEDUP_REMOVED lines=15> */
[----:B------:R-:W-:Y:S02]  /*1d60*/  @P1 FFMA.FTZ R97, R97, R2, -R4 ;  /* 0x0000000261611223 */ /* 0x000fe40000010804 */
[----:B------:R-:W2:Y:S01]  /*1d70*/  SHFL.UP PT, R6, R95, 0x2, RZ ;  /* 0x044000005f067989 */ /* 0x000ea200000e00ff */
[----:B------:R-:W-:-:S03]  /*1d80*/  ISETP.GE.AND P1, PT, R28, 0x2, PT ;  /* 0x000000021c00780c */ /* 0x000fc60003f26270 */
        /* <DEDUP_REMOVED lines=26> */
[-C--:B----4-:R-:W-:Y:S01]  /*1f30*/  @P1 FFMA.FTZ R97, R97, R2.reuse, -R4 ;  /* 0x0000000261611223 */ /* 0x090fe20000010804 */
[----:B------:R-:W-:Y:S01]  /*1f40*/  @P1 FFMA.FTZ R96, R96, R2, R7 ;  /* 0x0000000260601223 */ /* 0x000fe20000010007 */
        /* <DEDUP_REMOVED lines=8> */
[----:B------:R-:W-:Y:S02]  /*1fd0*/  FMUL.FTZ R4, R82, R91 ;  /* 0x0000005b52047220 */ /* 0x000fe40000410000 */
[----:B------:R-:W-:Y:S01]  /*1fe0*/  @P1 FADD.FTZ R94, R94, R7 ;  /* 0x000000075e5e1221 */ /* 0x000fe20000010000 */
[----:B------:R-:W-:Y:S01]  /*1ff0*/  FMUL.FTZ R7, R82, R93 ;  /* 0x0000005d52077220 */ /* 0x000fe20000410000 */
[-C--:B---3--:R-:W-:Y:S01]  /*2000*/  FMUL.FTZ R5, R96, R3.reuse ;  /* 0x0000000360057220 */ /* 0x088fe20000410000 */
[----:B------:R-:W-:Y:S01]  /*2010*/  FMUL.FTZ R3, R97, R3 ;  /* 0x0000000361037220 */ /* 0x000fe20000410000 */
[----:B------:R-:W-:Y:S01]  /*2020*/  @P1 FADD.FTZ R95, R95, R6 ;  /* 0x000000065f5f1221 */ /* 0x000fe20000010000 */
[C---:B------:R-:W-:Y:S01]  /*2030*/  FFMA.FTZ R7, R78.reuse, R91, R7 ;  /* 0x0000005b4e077223 */ /* 0x040fe20000010007 */
[-C--:B----4-:R-:W-:Y:S01]  /*2040*/  @P1 FFMA.FTZ R97, R97, R2.reuse, -R5 ;  /* 0x0000000261611223 */ /* 0x090fe20000010805 */
[----:B-1----:R-:W-:Y:S01]  /*2050*/  FMUL.FTZ R5, R78, R11 ;  /* 0x0000000b4e057220 */ /* 0x002fe20000410000 */
[----:B------:R-:W-:Y:S01]  /*2060*/  @P1 FFMA.FTZ R96, R96, R2, R3 ;  /* 0x0000000260601223 */ /* 0x000fe20000010003 */
[----:B------:R-:W-:Y:S01]  /*2070*/  FADD.FTZ R100, R88, R7 ;  /* 0x0000000758647221 */ /* 0x000fe20000010000 */
[----:B------:R-:W-:Y:S01]  /*2080*/  FFMA.FTZ R4, R78, R93, -R4 ;  /* 0x0000005d4e047223 */ /* 0x000fe20000010804 */
[----:B------:R-:W0:Y:S01]  /*2090*/  SHFL.UP PT, R7, R94, 0x10, RZ ;  /* 0x060000005e077989 */ /* 0x000e2200000e00ff */
[C---:B------:R-:W-:Y:S01]  /*20a0*/  FMUL.FTZ R3, R82.reuse, R11 ;  /* 0x0000000b52037220 */ /* 0x040fe20000410000 */
[-C--:B------:R-:W-:Y:S01]  /*20b0*/  FFMA.FTZ R98, -R82, R10.reuse, -R5 ;  /* 0x0000000a52627223 */ /* 0x080fe20000010905 */
[----:B------:R-:W-:Y:S01]  /*20c0*/  FADD.FTZ R102, R89, R4 ;  /* 0x0000000459667221 */ /* 0x000fe20000010000 */
[----:B------:R-:W1:Y:S01]  /*20d0*/  SHFL.UP PT, R6, R95, 0x10, RZ ;  /* 0x060000005f067989 */ /* 0x000e6200000e00ff */
[----:B------:R-:W-:Y:S01]  /*20e0*/  FFMA.FTZ R2, R78, R10, -R3 ;  /* 0x0000000a4e027223 */ /* 0x000fe20000010803 */
[C---:B------:R-:W-:Y:S01]  /*20f0*/  FMUL.FTZ R101, R83.reuse, R100 ;  /* 0x0000006453657220 */ /* 0x040fe20000410000 */
[C---:B------:R-:W-:Y:S01]  /*2100*/  FMUL.FTZ R99, R83.reuse, R102 ;  /* 0x0000006653637220 */ /* 0x040fe20000410000 */
[----:B------:R-:W2:Y:S01]  /*2110*/  SHFL.UP PT, R5, R96, 0x10, RZ ;  /* 0x0600000060057989 */ /* 0x000ea200000e00ff */
[----:B------:R-:W-:Y:S01]  /*2120*/  FMUL.FTZ R3, R83, R2 ;  /* 0x0000000253037220 */ /* 0x000fe20000410000 */
[----:B------:R-:W-:Y:S01]  /*2130*/  FFMA.FTZ R102, R81, R102, -R101 ;  /* 0x0000006651667223 */ /* 0x000fe20000010865 */
[----:B------:R-:W-:Y:S01]  /*2140*/  FMUL.FTZ R104, R83, R98 ;  /* 0x0000006253687220 */ /* 0x000fe20000410000 */
[----:B------:R-:W3:Y:S01]  /*2150*/  SHFL.UP PT, R4, R97, 0x10, RZ ;  /* 0x0600000061047989 */ /* 0x000ee200000e00ff */
[C---:B------:R-:W-:Y:S01]  /*2160*/  FFMA.FTZ R99, R81.reuse, R100, R99 ;  /* 0x0000006451637223 */ /* 0x040fe20000010063 */
[----:B------:R-:W-:Y:S01]  /*2170*/  FFMA.FTZ R3, R81, R98, -R3 ;  /* 0x0000006251037223 */ /* 0x000fe20000010803 */
[----:B------:R-:W-:Y:S01]  /*2180*/  FADD.FTZ R102, R87, R102 ;  /* 0x0000006657667221 */ /* 0x000fe20000010000 */
[----:B------:R-:W-:Y:S01]  /*2190*/  FFMA.FTZ R2, R81, R2, R104 ;  /* 0x0000000251027223 */ /* 0x000fe20000010068 */
[----:B------:R-:W-:Y:S01]  /*21a0*/  FADD.FTZ R99, R86, R99 ;  /* 0x0000006356637221 */ /* 0x000fe20000010000 */
[C---:B------:R-:W-:Y:S01]  /*21b0*/  FMUL.FTZ R98, R80.reuse, R3 ;  /* 0x0000000350627220 */ /* 0x040fe20000410000 */
[----:B------:R-:W-:Y:S01]  /*21c0*/  FMUL.FTZ R104, R80, R102 ;  /* 0x0000006650687220 */ /* 0x000fe20000410000 */
[----:B------:R-:W-:Y:S01]  /*21d0*/  ISETP.GE.AND P1, PT, R28, 0x10, PT ;  /* 0x000000101c00780c */ /* 0x000fe20003f26270 */
[CC--:B------:R-:W-:Y:S01]  /*21e0*/  FMUL.FTZ R100, R80.reuse, R2.reuse ;  /* 0x0000000250647220 */ /* 0x0c0fe20000410000 */
[-C--:B------:R-:W-:Y:S01]  /*21f0*/  FMUL.FTZ R103, R80, R99.reuse ;  /* 0x0000006350677220 */ /* 0x080fe20000410000 */
[C---:B------:R-:W-:Y:S01]  /*2200*/  FFMA.FTZ R2, R79.reuse, R2, R98 ;  /* 0x000000024f027223 */ /* 0x040fe20000010062 */
[----:B------:R-:W-:Y:S01]  /*2210*/  FFMA.FTZ R101, R79, R99, R104 ;  /* 0x000000634f657223 */ /* 0x000fe20000010068 */
[CC--:B0-----:R-:W-:Y:S01]  /*2220*/  FMUL.FTZ R98, R96.reuse, R7.reuse ;  /* 0x0000000760627220 */ /* 0x0c1fe20000410000 */
[----:B------:R-:W-:Y:S01]  /*2230*/  FMUL.FTZ R99, R97, R7 ;  /* 0x0000000761637220 */ /* 0x000fe20000410000 */
[C---:B------:R-:W-:Y:S01]  /*2240*/  FFMA.FTZ R102, R79.reuse, R102, -R103 ;  /* 0x000000664f667223 */ /* 0x040fe20000010867 */
[----:B------:R-:W-:Y:S01]  /*2250*/  FFMA.FTZ R3, R79, R3, -R100 ;  /* 0x000000034f037223 */ /* 0x000fe20000010864 */
[CC--:B-1----:R-:W-:Y:S01]  /*2260*/  FFMA.FTZ R98, R97.reuse, R6.reuse, -R98 ;  /* 0x0000000661627223 */ /* 0x0c2fe20000010862 */
[C---:B------:R-:W-:Y:S01]  /*2270*/  FFMA.FTZ R99, R96.reuse, R6, R99 ;  /* 0x0000000660637223 */ /* 0x040fe20000010063 */
[----:B------:R-:W0:Y:S01]  /*2280*/  SHFL.DOWN PT, R106, R2, 0x1, 0x1f ;  /* 0x08201f00026a7f89 */ /* 0x000e2200000e0000 */
[-C--:B--2---:R-:W-:Y:S01]  /*2290*/  FMUL.FTZ R7, R96, R5.reuse ;  /* 0x0000000560077220 */ /* 0x084fe20000410000 */
[----:B------:R-:W-:Y:S01]  /*22a0*/  FMUL.FTZ R5, R97, R5 ;  /* 0x0000000561057220 */ /* 0x000fe20000410000 */
[----:B------:R-:W-:Y:S01]  /*22b0*/  @P1 FADD.FTZ R95, R95, R98 ;  /* 0x000000625f5f1221 */ /* 0x000fe20000010000 */
[----:B------:R-:W-:Y:S01]  /*22c0*/  @P1 FADD.FTZ R94, R94, R99 ;  /* 0x000000635e5e1221 */ /* 0x000fe20000010000 */
[-C--:B---3--:R-:W-:Y:S01]  /*22d0*/  @P1 FFMA.FTZ R97, R97, R4.reuse, -R7 ;  /* 0x0000000461611223 */ /* 0x088fe20000010807 */
[----:B------:R-:W-:Y:S01]  /*22e0*/  @P1 FFMA.FTZ R96, R96, R4, R5 ;  /* 0x0000000460601223 */ /* 0x000fe20000010005 */
[----:B------:R-:W1:Y:S01]  /*22f0*/  SHFL.DOWN PT, R100, R3, 0x1, 0x1f ;  /* 0x08201f0003647f89 */ /* 0x000e6200000e0000 */
[----:B------:R-:W-:Y:S01]  /*2300*/  HFMA2 R4, -RZ, RZ, 1.875, 0 ;  /* 0x3f800000ff047431 */ /* 0x000fe200000001ff */
[----:B------:R-:W-:-:S02]  /*2310*/  ISETP.GT.U32.AND P1, PT, R92, 0x1d, PT ;  /* 0x0000001d5c00780c */ /* 0x000fc40003f24070 */
[----:B------:R-:W-:Y:S01]  /*2320*/  CS2R R6, SRZ ;  /* 0x0000000000067805 */ /* 0x000fe2000001ff00 */
[----:B------:R-:W2:Y:S01]  /*2330*/  SHFL.UP PT, R97, R97, 0x1, RZ ;  /* 0x0420000061617989 */ /* 0x000ea200000e00ff */
[----:B------:R-:W-:-:S03]  /*2340*/  MOV R5, RZ ;  /* 0x000000ff00057202 */ /* 0x000fc60000000f00 */
        /* <DEDUP_REMOVED lines=20> */
.L_x_17998:
[----:B------:R-:W-:Y:S05]  /*2490*/  BSYNC.RECONVERGENT B0 ;  /* 0x0000000000007941 */ /* 0x000fea0003800200 */
.L_x_17997:
        /* <DEDUP_REMOVED lines=17> */
.L_x_18000:
[----:B------:R-:W-:Y:S05]  /*25b0*/  BSYNC.RECONVERGENT B0 ;  /* 0x0000000000007941 */ /* 0x000fea0003800200 */
.L_x_17999:
        /* <DEDUP_REMOVED lines=16> */
.L_x_18002:
[----:B------:R-:W-:Y:S05]  /*26c0*/  BSYNC.RECONVERGENT B0 ;  /* 0x0000000000007941 */ /* 0x000fea0003800200 */
.L_x_18001:
        /* <DEDUP_REMOVED lines=16> */
.L_x_18004:
[----:B------:R-:W-:Y:S05]  /*27d0*/  BSYNC.RECONVERGENT B0 ;  /* 0x0000000000007941 */ /* 0x000fea0003800200 */
.L_x_18003:
        /* <DEDUP_REMOVED lines=16> */
.L_x_18006:
[----:B------:R-:W-:Y:S05]  /*28e0*/  BSYNC.RECONVERGENT B0 ;  /* 0x0000000000007941 */ /* 0x000fea0003800200 */
.L_x_18005:
[----:B0-----:R-:W-:Y:S01]  /*28f0*/  SHFL.DOWN PT, R105, R3, 0x1, 0x1f ;  /* 0x08201f0003697f89 */ /* 0x001fe200000e0000 */
[C---:B------:R-:W-:Y:S01]  /*2900*/  ISETP.NE.AND P1, PT, R38.reuse, 0x1f, PT ;  /* 0x0000001f2600780c */ /* 0x040fe20003f25270 */
[----:B------:R-:W-:Y:S01]  /*2910*/  BSSY.RECONVERGENT B0, `(.L_x_18007) ;  /* 0x00000c1000007945 */ /* 0x000fe20003800200 */
[----:B------:R-:W-:Y:S01]  /*2920*/  ISETP.NE.AND P2, PT, R38, RZ, PT ;  /* 0x000000ff2600720c */ /* 0x000fe20003f45270 */
[----:B--2---:R-:W0:Y:S01]  /*2930*/  SHFL.IDX PT, R102, R7, RZ, 0x1f ;  /* 0x00001fff07667589 */ /* 0x004e2200000e0000 */
[----:B------:R-:W-:-:S03]  /*2940*/  ISETP.GT.AND P3, PT, R28, 0xf, PT ;  /* 0x0000000f1c00780c */ /* 0x000fc60003f64270 */
[----:B------:R-:W2:Y:S04]  /*2950*/  SHFL.DOWN PT, R103, R2, 0x1, 0x1f ;  /* 0x08201f0002677f89 */ /* 0x000ea800000e0000 */
[----:B------:R-:W5:Y:S04]  /*2960*/  SHFL.IDX PT, R101, R6, RZ, 0x1f ;  /* 0x00001fff06657589 */ /* 0x000f6800000e0000 */
[----:B------:R-:W5:Y:S04]  /*2970*/  SHFL.DOWN PT, R107, R25, 0x1, 0x1f ;  /* 0x08201f00196b7f89 */ /* 0x000f6800000e0000 */
[----:B------:R-:W5:Y:S04]  /*2980*/  SHFL.DOWN PT, R109, R24, 0x1, 0x1f ;  /* 0x08201f00186d7f89 */ /* 0x000f6800000e0000 */
[----:B-1-34-:R-:W-:Y:S01]  /*2990*/  SHFL.IDX PT, R3, R3, RZ, 0x1f ;  /* 0x00001fff03037589 */ /* 0x01afe200000e0000 */
[----:B0-----:R-:W-:-:S03]  /*29a0*/  @P1 FMUL.FTZ R100, R105, R102 ;  /* 0x0000006669641220 */ /* 0x001fc60000410000 */
[----:B------:R-:W-:Y:S01]  /*29b0*/  SHFL.IDX PT, R2, R2, RZ, 0x1f ;  /* 0x00001fff02027589 */ /* 0x000fe200000e0000 */
[----:B--2---:R-:W-:-:S03]  /*29c0*/  @P1 FMUL.FTZ R104, R103, R102 ;  /* 0x0000006667681220 */ /* 0x004fc60000410000 */
[----:B------:R-:W-:Y:S01]  /*29d0*/  SHFL.IDX PT, R25, R25, RZ, 0x1f ;  /* 0x00001fff19197589 */ /* 0x000fe200000e0000 */
        /* <DEDUP_REMOVED lines=40> */
[----:B------:R-:W-:Y:S01]  /*2c60*/  FADD.FTZ R86, R86, R11 ;  /* 0x0000000b56567221 */ /* 0x000fe20000010000 */
[----:B------:R-:W-:Y:S01]  /*2c70*/  FADD.FTZ R96, RZ, R10 ;  /* 0x0000000aff607221 */ /* 0x000fe20000010000 */
[-C--:B------:R-:W-:Y:S01]  /*2c80*/  FMUL.FTZ R10, R80, R87.reuse ;  /* 0x00000057500a7220 */ /* 0x080fe20000410000 */
[----:B------:R-:W-:Y:S01]  /*2c90*/  FADD.FTZ R98, R72, R9 ;  /* 0x0000000948627221 */ /* 0x000fe20000010000 */
[----:B------:R-:W-:Y:S01]  /*2ca0*/  FMUL.FTZ R80, R80, R86 ;  /* 0x0000005650507220 */ /* 0x000fe20000410000 */
[----:B------:R-:W-:Y:S01]  /*2cb0*/  FMUL.FTZ R8, R83, R96 ;  /* 0x0000006053087220 */ /* 0x000fe20000410000 */
[----:B------:R-:W-:Y:S01]  /*2cc0*/  FFMA.FTZ R9, R79, R86, R10 ;  /* 0x000000564f097223 */ /* 0x000fe2000001000a */
[-C--:B------:R-:W-:Y:S01]  /*2cd0*/  FMUL.FTZ R83, R83, R98.reuse ;  /* 0x0000006253537220 */ /* 0x080fe20000410000 */
[----:B------:R-:W-:Y:S01]  /*2ce0*/  FFMA.FTZ R80, R79, R87, -R80 ;  /* 0x000000574f507223 */ /* 0x000fe20000010850 */
[C---:B------:R-:W-:Y:S01]  /*2cf0*/  FFMA.FTZ R8, R81.reuse, R98, -R8 ;  /* 0x0000006251087223 */ /* 0x040fe20000010808 */
[----:B------:R-:W-:Y:S01]  /*2d00*/  FFMA.FTZ R10, R0, R95, RZ ;  /* 0x0000005f000a7223 */ /* 0x000fe200000100ff */
[----:B------:R-:W-:Y:S01]  /*2d10*/  FFMA.FTZ R81, R81, R96, R83 ;  /* 0x0000006051517223 */ /* 0x000fe20000010053 */
[----:B------:R-:W-:Y:S01]  /*2d20*/  FADD.FTZ R85, R85, R80 ;  /* 0x0000005055557221 */ /* 0x000fe20000010000 */
[----:B------:R-:W-:Y:S01]  /*2d30*/  FADD.FTZ R103, R73, R8 ;  /* 0x0000000849677221 */ /* 0x000fe20000010000 */
[----:B------:R-:W-:Y:S01]  /*2d40*/  FADD.FTZ R84, R84, R9 ;  /* 0x0000000954547221 */ /* 0x000fe20000010000 */
[----:B------:R-:W-:Y:S01]  /*2d50*/  FFMA.FTZ R97, R63, R98, R10 ;  /* 0x000000623f617223 */ /* 0x000fe2000001000a */
[----:B------:R-:W-:Y:S01]  /*2d60*/  FMUL.FTZ R8, R58, R85 ;  /* 0x000000553a087220 */ /* 0x000fe20000410000 */
[----:B------:R-:W-:Y:S01]  /*2d70*/  FMUL.FTZ R99, R60, R87 ;  /* 0x000000573c637220 */ /* 0x000fe20000410000 */
[----:B------:R-:W-:Y:S01]  /*2d80*/  FADD.FTZ R79, -R71, R95 ;  /* 0x0000005f474f7221 */ /* 0x000fe20000010100 */
[----:B------:R-:W-:Y:S01]  /*2d90*/  FADD.FTZ R81, RZ, R81 ;  /* 0x00000051ff517221 */ /* 0x000fe20000010000 */
[----:B------:R-:W-:Y:S01]  /*2da0*/  FMUL.FTZ R80, R58, R84 ;  /* 0x000000543a507220 */ /* 0x000fe20000410000 */
[----:B------:R-:W-:Y:S01]  /*2db0*/  FMUL.FTZ R10, R89, R8 ;  /* 0x00000008590a7220 */ /* 0x000fe20000410000 */
[----:B------:R-:W-:Y:S01]  /*2dc0*/  FADD.FTZ R98, -R72, R98 ;  /* 0x0000006248627221 */ /* 0x000fe20000010100 */
[----:B------:R-:W-:Y:S01]  /*2dd0*/  FMUL.FTZ R83, R60, R86 ;  /* 0x000000563c537220 */ /* 0x000fe20000410000 */
[----:B------:R-:W-:Y:S01]  /*2de0*/  FMUL.FTZ R95, R96, R99 ;  /* 0x00000063605f7220 */ /* 0x000fe20000410000 */
[C---:B------:R-:W-:Y:S01]  /*2df0*/  FMUL.FTZ R9, R82.reuse, R81 ;  /* 0x0000005152097220 */ /* 0x040fe20000410000 */
[----:B------:R-:W-:Y:S01]  /*2e00*/  FMUL.FTZ R11, R82, R103 ;  /* 0x00000067520b7220 */ /* 0x000fe20000410000 */
[-C--:B------:R-:W-:Y:S01]  /*2e10*/  FFMA.FTZ R10, R79, R80.reuse, R10 ;  /* 0x000000504f0a7223 */ /* 0x080fe2000001000a */
[----:B------:R-:W-:Y:S01]  /*2e20*/  FMUL.FTZ R82, R89, R80 ;  /* 0x0000005059527220 */ /* 0x000fe20000410000 */
[-C--:B------:R-:W-:Y:S01]  /*2e30*/  FMUL.FTZ R101, R96, R83.reuse ;  /* 0x0000005360657220 */ /* 0x080fe20000410000 */
[----:B------:R-:W-:Y:S01]  /*2e40*/  FFMA.FTZ R100, R98, R83, R95 ;  /* 0x0000005362647223 */ /* 0x000fe2000001005f */
[C---:B------:R-:W-:Y:S01]  /*2e50*/  FFMA.FTZ R9, R78.reuse, R103, -R9 ;  /* 0x000000674e097223 */ /* 0x040fe20000010809 */
[----:B------:R-:W-:Y:S01]  /*2e60*/  FADD.FTZ R95, RZ, R10 ;  /* 0x0000000aff5f7221 */ /* 0x000fe20000010000 */
[----:B------:R-:W-:Y:S01]  /*2e70*/  FFMA.FTZ R10, R79, R8, -R82 ;  /* 0x000000084f0a7223 */ /* 0x000fe20000010852 */
[----:B------:R-:W-:Y:S01]  /*2e80*/  FMUL.FTZ R82, R57, R88 ;  /* 0x0000005839527220 */ /* 0x000fe20000410000 */
[----:B------:R-:W-:Y:S01]  /*2e90*/  FFMA.FTZ R104, R78, R81, R11 ;  /* 0x000000514e687223 */ /* 0x000fe2000001000b */
[----:B------:R-:W-:Y:S01]  /*2ea0*/  FFMA.FTZ R101, R98, R99, -R101 ;  /* 0x0000006362657223 */ /* 0x000fe20000010865 */
[----:B------:R-:W-:Y:S01]  /*2eb0*/  FFMA.FTZ R102, R68, R103, R97 ;  /* 0x0000006744667223 */ /* 0x000fe20000010061 */
[C---:B------:R-:W-:Y:S01]  /*2ec0*/  FADD.FTZ R99, R74.reuse, R9 ;  /* 0x000000094a637221 */ /* 0x040fe20000010000 */
[----:B------:R-:W-:Y:S01]  /*2ed0*/  FADD.FTZ R11, R95, R100 ;  /* 0x000000645f0b7221 */ /* 0x000fe20000010000 */
[----:B------:R-:W-:Y:S01]  /*2ee0*/  FADD.FTZ R78, -R73, R103 ;  /* 0x00000067494e7221 */ /* 0x000fe20000010100 */
[----:B------:R-:W-:Y:S01]  /*2ef0*/  FMUL.FTZ R9, R57, R94 ;  /* 0x0000005e39097220 */ /* 0x000fe20000410000 */
[----:B------:R-:W-:Y:S01]  /*2f00*/  FMUL.FTZ R97, R81, R82 ;  /* 0x0000005251617220 */ /* 0x000fe20000410000 */
[----:B------:R-:W-:Y:S01]  /*2f10*/  FADD.FTZ R100, RZ, R104 ;  /* 0x00000068ff647221 */ /* 0x000fe20000010000 */
[----:B------:R-:W-:Y:S01]  /*2f20*/  FMUL.FTZ R95, R59, R91 ;  /* 0x0000005b3b5f7220 */ /* 0x000fe20000410000 */
[----:B------:R-:W-:Y:S01]  /*2f30*/  FFMA.FTZ R103, R69, R99, R102 ;  /* 0x0000006345677223 */ /* 0x000fe20000010066 */
[----:B------:R-:W-:Y:S01]  /*2f40*/  FADD.FTZ R102, -R74, R99 ;  /* 0x000000634a667221 */ /* 0x000fe20000010100 */
[----:B------:R-:W-:Y:S01]  /*2f50*/  FFMA.FTZ R99, R78, R9, -R97 ;  /* 0x000000094e637223 */ /* 0x000fe20000010861 */
[----:B------:R-:W-:Y:S01]  /*2f60*/  FFMA.FTZ R8, R0, -R89, RZ ;  /* 0x8000005900087223 */ /* 0x000fe200000100ff */
[----:B------:R-:W-:Y:S01]  /*2f70*/  FMUL.FTZ R107, R100, R95 ;  /* 0x0000005f646b7220 */ /* 0x000fe20000410000 */
[----:B------:R-:W-:Y:S01]  /*2f80*/  FMUL.FTZ R97, R81, R9 ;  /* 0x0000000951617220 */ /* 0x000fe20000410000 */
[----:B------:R-:W-:Y:S01]  /*2f90*/  FADD.FTZ R10, RZ, R10 ;  /* 0x0000000aff0a7221 */ /* 0x000fe20000010000 */
[----:B------:R-:W-:Y:S01]  /*2fa0*/  FFMA.FTZ R9, R63, -R96, R8 ;  /* 0x800000603f097223 */ /* 0x000fe20000010008 */
[-C--:B------:R-:W-:Y:S01]  /*2fb0*/  FFMA.FTZ R107, R102, R105.reuse, -R107 ;  /* 0x00000069666b7223 */ /* 0x080fe2000001086b */
        /* <DEDUP_REMOVED lines=16> */
[----:B------:R-:W2:Y:S01]  /*30c0*/  SHFL.DOWN PT, R99, R8, 0x1, 0x1f ;  /* 0x08201f0008637f89 */ /* 0x000ea200000e0000 */
[----:B------:R-:W-:Y:S01]  /*30d0*/  ISETP.GT.AND P2, PT, R28, 0x17, PT ;  /* 0x000000171c00780c */ /* 0x000fe20003f44270 */
[----:B------:R-:W-:-:S02]  /*30e0*/  FADD.FTZ R77, R82, R77 ;  /* 0x0000004d524d7221 */ /* 0x000fc40000010000 */
[----:B------:R-:W3:Y:S01]  /*30f0*/  SHFL.DOWN PT, R104, R107, 0x1, 0x1f ;  /* 0x08201f006b687f89 */ /* 0x000ee200000e0000 */
[----:B0-----:R-:W-:Y:S01]  /*3100*/  @!P1 FADD.FTZ R10, R10, R101 ;  /* 0x000000650a0a9221 */ /* 0x001fe20000010000 */
[----:B-1----:R-:W-:Y:S01]  /*3110*/  @!P1 FADD.FTZ R11, R11, R106 ;  /* 0x0000006a0b0b9221 */ /* 0x002fe20000010000 */
[----:B--2---:R-:W-:-:S04]  /*3120*/  @!P1 FADD.FTZ R8, R99, R8 ;  /* 0x0000000863089221 */ /* 0x004fc80000010000 */
[----:B------:R-:W0:Y:S01]  /*3130*/  SHFL.DOWN PT, R106, R11, 0x2, 0x1f ;  /* 0x08401f000b6a7f89 */ /* 0x000e2200000e0000 */
[----:B---3--:R-:W-:-:S03]  /*3140*/  @!P1 FADD.FTZ R9, R9, R104 ;  /* 0x0000006809099221 */ /* 0x008fc60000010000 */
[----:B------:R-:W1:Y:S01]  /*3150*/  SHFL.DOWN PT, R99, R10, 0x2, 0x1f ;  /* 0x08401f000a637f89 */ /* 0x000e6200000e0000 */
[----:B------:R-:W-:-:S03]  /*3160*/  ISETP.GT.AND P1, PT, R28, 0x1d, PT ;  /* 0x0000001d1c00780c */ /* 0x000fc60003f24270 */
[----:B------:R-:W2:Y:S04]  /*3170*/  SHFL.DOWN PT, R97, R8, 0x2, 0x1f ;  /* 0x08401f0008617f89 */ /* 0x000ea800000e0000 */
[----:B------:R-:W3:Y:S06]  /*3180*/  SHFL.DOWN PT, R104, R9, 0x2, 0x1f ;  /* 0x08401f0009687f89 */ /* 0x000eec00000e0000 */
[----:B0-----:R-:W-:Y:S01]  /*3190*/  @!P1 FADD.FTZ R11, R11, R106 ;  /* 0x0000006a0b0b9221 */ /* 0x001fe20000010000 */
[----:B-1----:R-:W-:-:S04]  /*31a0*/  @!P1 FADD.FTZ R10, R10, R99 ;  /* 0x000000630a0a9221 */ /* 0x002fc80000010000 */
[----:B------:R-:W0:Y:S01]  /*31b0*/  SHFL.DOWN PT, R108, R11, 0x4, 0x1f ;  /* 0x08801f000b6c7f89 */ /* 0x000e2200000e0000 */
[C---:B------:R-:W-:Y:S01]  /*31c0*/  FMUL.FTZ R99, R3.reuse, R7 ;  /* 0x0000000703637220 */ /* 0x040fe20000410000 */
[----:B--2---:R-:W-:Y:S02]  /*31d0*/  @!P1 FADD.FTZ R8, R8, R97 ;  /* 0x0000006108089221 */ /* 0x004fe40000010000 */
[----:B------:R-:W1:Y:S01]  /*31e0*/  SHFL.DOWN PT, R103, R10, 0x4, 0x1f ;  /* 0x08801f000a677f89 */ /* 0x000e6200000e0000 */
[----:B------:R-:W-:Y:S01]  /*31f0*/  FMUL.FTZ R97, R3, R5 ;  /* 0x0000000503617220 */ /* 0x000fe20000410000 */
[----:B---3--:R-:W-:Y:S02]  /*3200*/  @!P1 FADD.FTZ R9, R9, R104 ;  /* 0x0000006809099221 */ /* 0x008fe40000010000 */
[----:B------:R-:W2:Y:S01]  /*3210*/  SHFL.DOWN PT, R101, R8, 0x4, 0x1f ;  /* 0x08801f0008657f89 */ /* 0x000ea200000e0000 */
[----:B------:R-:W-:Y:S01]  /*3220*/  ISETP.GT.AND P1, PT, R28, 0x1b, PT ;  /* 0x0000001b1c00780c */ /* 0x000fe20003f24270 */
[CC--:B------:R-:W-:Y:S01]  /*3230*/  FFMA.FTZ R104, R2.reuse, R6.reuse, -R99 ;  /* 0x0000000602687223 */ /* 0x0c0fe20000010863 */
[C---:B------:R-:W-:Y:S01]  /*3240*/  FMUL.FTZ R99, R3.reuse, R6 ;  /* 0x0000000603637220 */ /* 0x040fe20000410000 */
[----:B------:R-:W3:Y:S01]  /*3250*/  SHFL.DOWN PT, R106, R9, 0x4, 0x1f ;  /* 0x08801f00096a7f89 */ /* 0x000ee200000e0000 */
[-C--:B------:R-:W-:Y:S01]  /*3260*/  FMUL.FTZ R6, R3, R4.reuse ;  /* 0x0000000403067220 */ /* 0x080fe20000410000 */
[C---:B------:R-:W-:Y:S01]  /*3270*/  FFMA.FTZ R4, R2.reuse, R4, -R97 ;  /* 0x0000000402047223 */ /* 0x040fe20000010861 */
[C---:B------:R-:W-:Y:S01]  /*3280*/  FMUL.FTZ R3, R23.reuse, R93 ;  /* 0x0000005d17037220 */ /* 0x040fe20000410000 */
[C---:B------:R-:W-:Y:S01]  /*3290*/  FFMA.FTZ R7, R2.reuse, R7, R99 ;  /* 0x0000000702077223 */ /* 0x040fe20000010063 */
        /* <DEDUP_REMOVED lines=8> */
[----:B------:R-:W-:-:S02]  /*3320*/  FMUL.FTZ R25, R23, R88 ;  /* 0x0000005817197220 */ /* 0x000fc40000410000 */
[----:B------:R-:W-:Y:S01]  /*3330*/  FFMA.FTZ R93, R100, R93, R3 ;  /* 0x0000005d645d7223 */ /* 0x000fe20000010003 */
[----:B-1----:R-:W-:Y:S01]  /*3340*/  @!P1 FADD.FTZ R10, R10, R103 ;  /* 0x000000670a0a9221 */ /* 0x002fe20000010000 */
[----:B------:R-:W0:Y:S01]  /*3350*/  SHFL.DOWN PT, R108, R11, 0x8, 0x1f ;  /* 0x09001f000b6c7f89 */ /* 0x000e2200000e0000 */
[-C--:B------:R-:W-:Y:S01]  /*3360*/  FMUL.FTZ R3, R23, R94.reuse ;  /* 0x0000005e17037220 */ /* 0x080fe20000410000 */
[----:B------:R-:W-:Y:S01]  /*3370*/  FFMA.FTZ R94, R22, R94, -R25 ;  /* 0x0000005e165e7223 */ /* 0x000fe20000010819 */
[----:B--2---:R-:W-:Y:S01]  /*3380*/  @!P1 FADD.FTZ R8, R8, R101 ;  /* 0x0000006508089221 */ /* 0x004fe20000010000 */
[----:B------:R-:W-:Y:S01]  /*3390*/  FFMA.FTZ R93, R56, R91, R93 ;  /* 0x0000005b385d7223 */ /* 0x000fe2000001005d */
[----:B------:R-:W1:Y:S01]  /*33a0*/  SHFL.DOWN PT, R101, R10, 0x8, 0x1f ;  /* 0x09001f000a657f89 */ /* 0x000e6200000e0000 */
[----:B------:R-:W-:Y:S01]  /*33b0*/  FFMA.FTZ R3, R22, R88, R3 ;  /* 0x0000005816037223 */ /* 0x000fe20000010003 */
[----:B---3--:R-:W-:Y:S01]  /*33c0*/  @!P1 FADD.FTZ R9, R9, R106 ;  /* 0x0000006a09099221 */ /* 0x008fe20000010000 */
[----:B------:R-:W-:Y:S01]  /*33d0*/  ISETP.NE.AND P1, PT, R38, RZ, PT ;  /* 0x000000ff2600720c */ /* 0x000fe20003f25270 */
[----:B------:R-:W2:Y:S01]  /*33e0*/  SHFL.DOWN PT, R97, R8, 0x8, 0x1f ;  /* 0x09001f0008617f89 */ /* 0x000ea200000e0000 */
[----:B------:R-:W-:-:S03]  /*33f0*/  FMUL.FTZ R78, R78, R3 ;  /* 0x000000034e4e7220 */ /* 0x000fc60000410000 */
[----:B------:R-:W3:Y:S08]  /*3400*/  SHFL.DOWN PT, R106, R9, 0x8, 0x1f ;  /* 0x09001f00096a7f89 */ /* 0x000ef000000e0000 */
        /* <DEDUP_REMOVED lines=17> */
.L_x_18008:
[----:B------:R-:W-:Y:S05]  /*3520*/  BSYNC.RECONVERGENT B0 ;  /* 0x0000000000007941 */ /* 0x000fea0003800200 */
.L_x_18007:
[C---:B---3--:R-:W-:Y:S01]  /*3530*/  FMUL.FTZ R3, R23.reuse, R85 ;  /* 0x0000005517037220 */ /* 0x048fe20000410000 */
[CC--:B------:R-:W-:Y:S01]  /*3540*/  FMUL.FTZ R6, R23.reuse, R86.reuse ;  /* 0x0000005617067220 */ /* 0x0c0fe20000410000 */
[C---:B------:R-:W-:Y:S01]  /*3550*/  FFMA.FTZ R5, R22.reuse, R86, R5 ;  /* 0x0000005616057223 */ /* 0x040fe20000010005 */
[-C--:B-1----:R-:W-:Y:S01]  /*3560*/  FMUL.FTZ R4, R23, R84.reuse ;  /* 0x0000005417047220 */ /* 0x082fe20000410000 */
        /* <DEDUP_REMOVED lines=30> */
.L_x_18010:
[----:B------:R-:W-:Y:S05]  /*3750*/  BSYNC.RECONVERGENT B0 ;  /* 0x0000000000007941 */ /* 0x000fea0003800200 */
.L_x_18009:
[----:B------:R-:W-:-:S04]  /*3760*/  UIADD3 UR4, UPT, UPT, UR4, 0x1, URZ ;  /* 0x0000000104047890 */ /* 0x000fc8000fffe0ff */
[----:B------:R-:W-:-:S09]  /*3770*/  UISETP.GE.AND UP0, UPT, UR4, UR8, UPT ;  /* 0x000000080400728c */ /* 0x000fd2000bf06270 */
[----:B------:R-:W-:Y:S05]  /*3780*/  BRA.U !UP0, `(.L_x_18011) ;  /* 0xffffffdd08387547 */ /* 0x000fea000b83ffff */
.L_x_17993:
[----:B------:R-:W3:Y:S01]  /*3790*/  F2F.F16.F32 R2, R62 ;  /* 0x0000003e00027304 */ /* 0x000ee20000200800 */
[----:B------:R-:W-:Y:S01]  /*37a0*/  BAR.SYNC.DEFER_BLOCKING 0x0 ;  /* 0x0000000000007b1d */ /* 0x000fe20000010000 */
[----:B------:R-:W-:Y:S01]  /*37b0*/  HFMA2 R17, -RZ, RZ, 0, 0 ;  /* 0x00000000ff117431 */ /* 0x000fe200000001ff */
[----:B------:R-:W-:Y:S02]  /*37c0*/  IADD3 R32, P1, PT, R32, -0x100, RZ ;  /* 0xffffff0020207810 */ /* 0x000fe40007f3e0ff */
[----:B------:R-:W-:-:S04]  /*37d0*/  IADD3 R34, P2, PT, R34, -0x100, RZ ;  /* 0xffffff0022227810 */ /* 0x000fc80007f5e0ff */
[----:B------:R-:W4:Y:S01]  /*37e0*/  LDC.64 R12, c[0x0][0x4f8] ;  /* 0x00013e00ff0c7b82 */ /* 0x000f220000000a00 */
[----:B------:R-:W-:Y:S01]  /*37f0*/  F2F.F16.F32 R77, R77 ;  /* 0x0000004d004d7304 */ /* 0x000fe20000200800 */
[----:B------:R-:W5:Y:S01]  /*3800*/  LDCU.64 UR6, c[0x0][0x500] ;  /* 0x0000a000ff0677ac */ /* 0x000f620008000a00 */
[----:B------:R-:W-:Y:S02]  /*3810*/  IADD3 R36, P3, PT, R36, -0x100, RZ ;  /* 0xffffff0024247810 */ /* 0x000fe40007f7e0ff */
[----:B------:R-:W-:Y:S02]  /*3820*/  IADD3.X R31, PT, PT, R31, -0x1, RZ, P1, !PT ;  /* 0xffffffff1f1f7810 */ /* 0x000fe40000ffe4ff */
[----:B------:R-:W-:Y:S01]  /*3830*/  IADD3.X R33, PT, PT, R33, -0x1, RZ, P2, !PT ;  /* 0xffffffff21217810 */ /* 0x000fe200017fe4ff */
[----:B---3--:R-:W-:Y:S01]  /*3840*/  IMAD.WIDE.U32 R2, R2, 0x10000, RZ ;  /* 0x0001000002027825 */ /* 0x008fe200078e00ff */
[----:B------:R-:W2:Y:S01]  /*3850*/  F2F.F16.F32 R48, R48 ;  /* 0x0000003000307304 */ /* 0x000ea20000200800 */
[----:B------:R-:W3:Y:S01]  /*3860*/  LDC.64 R14, c[0x0][0x550] ;  /* 0x00015400ff0e7b82 */ /* 0x000ee20000000a00 */
[----:B------:R-:W-:-:S06]  /*3870*/  IADD3.X R35, PT, PT, R35, -0x1, RZ, P3, !PT ;  /* 0xffffffff23237810 */ /* 0x000fcc0001ffe4ff */
[----:B------:R-:W0:Y:S01]  /*3880*/  F2F.F16.F32 R61, R61 ;  /* 0x0000003d003d7304 */ /* 0x000e220000200800 */
[----:B--2---:R-:W-:Y:S01]  /*3890*/  PRMT R7, R77, 0x5410, R48 ;  /* 0x000054104d077816 */ /* 0x004fe20000000030 */
[----:B----4-:R-:W-:-:S06]  /*38a0*/  IMAD.WIDE.U32 R4, R12, UR18, R16 ;  /* 0x000000120c047c25 */ /* 0x010fcc000f8e0010 */
[----:B------:R-:W2:Y:S01]  /*38b0*/  F2F.F16.F32 R0, R53 ;  /* 0x0000003500007304 */ /* 0x000ea20000200800 */
[----:B------:R-:W-:Y:S01]  /*38c0*/  LOP3.LUT R7, R7, R3, RZ, 0xfc, !PT ;  /* 0x0000000307077212 */ /* 0x000fe200078efcff */
[----:B------:R-:W-:Y:S01]  /*38d0*/  IMAD R5, R13, UR18, R5 ;  /* 0x000000120d057c24 */ /* 0x000fe2000f8e0205 */
[----:B0-----:R-:W-:-:S05]  /*38e0*/  LOP3.LUT R6, R2, R61, RZ, 0xfc, !PT ;  /* 0x0000003d02067212 */ /* 0x001fca00078efcff */
[----:B-1----:R-:W-:Y:S01]  /*38f0*/  F2F.F16.F32 R9, R52 ;  /* 0x0000003400097304 */ /* 0x002fe20000200800 */
[----:B------:R5:W-:Y:S01]  /*3900*/  STS.64 [R27], R6 ;  /* 0x000000061b007388 */ /* 0x000be20000000a00 */
[----:B------:R-:W-:-:S03]  /*3910*/  NOP ;  /* 0x0000000000007918 */ /* 0x000fc60000000000 */
[----:B------:R-:W0:Y:S03]  /*3920*/  LDS.64 R2, [R27] ;  /* 0x000000001b027984 */ /* 0x000e260000000a00 */
[----:B------:R-:W1:Y:S01]  /*3930*/  F2F.F16.F32 R10, R50 ;  /* 0x00000032000a7304 */ /* 0x000e620000200800 */
[----:B-----5:R-:W-:-:S07]  /*3940*/  IMAD.WIDE.U32 R6, R49, UR6, R4 ;  /* 0x0000000631067c25 */ /* 0x020fce000f8e0004 */
[----:B------:R4:W5:Y:S01]  /*3950*/  F2F.F16.F32 R13, R54 ;  /* 0x00000036000d7304 */ /* 0x0009620000200800 */
[----:B------:R-:W-:Y:S01]  /*3960*/  IMAD R7, R49, UR7, R7 ;  /* 0x0000000731077c24 */ /* 0x000fe2000f8e0207 */
[----:B---3--:R-:W-:Y:S01]  /*3970*/  LEA R8, P0, R6, R14, 0x1 ;  /* 0x0000000e06087211 */ /* 0x008fe200078008ff */
[----:B--2---:R-:W-:Y:S01]  /*3980*/  IMAD.WIDE.U32 R4, R0, 0x10000, RZ ;  /* 0x0001000000047825 */ /* 0x004fe200078e00ff */
[----:B------:R-:W2:Y:S01]  /*3990*/  LDCU.64 UR6, c[0x0][0x520] ;  /* 0x0000a400ff0677ac */ /* 0x000ea20008000a00 */
[----:B-1----:R-:W-:Y:S02]  /*39a0*/  PRMT R11, R9, 0x5410, R10 ;  /* 0x00005410090b7816 */ /* 0x002fe4000000000a */
[----:B------:R-:W-:Y:S01]  /*39b0*/  LEA.HI.X R9, R6, R15, R7, 0x1, P0 ;  /* 0x0000000f06097211 */ /* 0x000fe200000f0c07 */
[----:B----4-:R-:W-:Y:S01]  /*39c0*/  FADD.FTZ R54, R39, R54 ;  /* 0x0000003627367221 */ /* 0x010fe20000010000 */
[----:B------:R-:W-:Y:S01]  /*39d0*/  LOP3.LUT R11, R11, R5, RZ, 0xfc, !PT ;  /* 0x000000050b0b7212 */ /* 0x000fe200078efcff */
[----:B------:R-:W1:Y:S02]  /*39e0*/  LDC.64 R14, c[0x0][0x560] ;  /* 0x00015800ff0e7b82 */ /* 0x000e640000000a00 */
[----:B------:R-:W-:Y:S01]  /*39f0*/  FADD.FTZ R53, R54, R53 ;  /* 0x0000003536357221 */ /* 0x000fe20000010000 */
[----:B-----5:R-:W-:Y:S01]  /*3a00*/  LOP3.LUT R10, R4, R13, RZ, 0xfc, !PT ;  /* 0x0000000d040a7212 */ /* 0x020fe200078efcff */
[----:B------:R-:W-:-:S04]  /*3a10*/  IMAD.WIDE.U32 R4, R38, 0x8, R8 ;  /* 0x0000000826047825 */ /* 0x000fc800078e0008 */
[----:B------:R-:W-:Y:S01]  /*3a20*/  FADD.FTZ R53, R53, R52 ;  /* 0x0000003435357221 */ /* 0x000fe20000010000 */
[----:B------:R-:W3:Y:S03]  /*3a30*/  LDC.64 R12, c[0x0][0x518] ;  /* 0x00014600ff0c7b82 */ /* 0x000ee60000000a00 */
[----:B------:R-:W-:Y:S01]  /*3a40*/  FADD.FTZ R39, R53, R50 ;  /* 0x0000003235277221 */ /* 0x000fe20000010000 */
[----:B0-----:R1:W-:Y:S04]  /*3a50*/  STG.E.64 desc[UR16][R4.64], R2 ;  /* 0x0000000204007986 */ /* 0x0013e8000c101b10 */
[----:B------:R-:W-:Y:S01]  /*3a60*/  BAR.SYNC.DEFER_BLOCKING 0x0 ;  /* 0x0000000000007b1d */ /* 0x000fe20000010000 */
[----:B---3--:R-:W-:-:S04]  /*3a70*/  IMAD.WIDE.U32 R8, R12, UR18, R16 ;  /* 0x000000120c087c25 */ /* 0x008fc8000f8e0010 */
[----:B------:R-:W-:Y:S02]  /*3a80*/  IMAD R9, R13, UR18, R9 ;  /* 0x000000120d097c24 */ /* 0x000fe4000f8e0209 */
[----:B--2---:R-:W-:-:S04]  /*3a90*/  IMAD.WIDE.U32 R8, R49, UR6, R8 ;  /* 0x0000000631087c25 */ /* 0x004fc8000f8e0008 */
[----:B------:R-:W-:Y:S01]  /*3aa0*/  IMAD R0, R49, UR7, R9 ;  /* 0x0000000731007c24 */ /* 0x000fe2000f8e0209 */
[----:B-1----:R-:W-:Y:S01]  /*3ab0*/  LEA R2, P0, R8, R14, 0x1 ;  /* 0x0000000e08027211 */ /* 0x002fe200078008ff */
[----:B------:R-:W-:Y:S01]  /*3ac0*/  STS.64 [R27], R10 ;  /* 0x0000000a1b007388 */ /* 0x000fe20000000a00 */
[----:B------:R-:W-:-:S03]  /*3ad0*/  NOP ;  /* 0x0000000000007918 */ /* 0x000fc60000000000 */
[----:B------:R-:W0:Y:S01]  /*3ae0*/  LDS.64 R6, [R27] ;  /* 0x000000001b067984 */ /* 0x000e220000000a00 */
[----:B------:R-:W-:Y:S02]  /*3af0*/  LEA.HI.X R3, R8, R15, R0, 0x1, P0 ;  /* 0x0000000f08037211 */ /* 0x000fe400000f0c00 */
[----:B------:R-:W-:Y:S02]  /*3b00*/  ISETP.GT.AND P0, PT, R30, 0x1, PT ;  /* 0x000000011e00780c */ /* 0x000fe40003f04270 */
[----:B------:R-:W-:Y:S01]  /*3b10*/  MOV R30, R26 ;  /* 0x0000001a001e7202 */ /* 0x000fe20000000f00 */
[----:B------:R-:W-:-:S05]  /*3b20*/  IMAD.WIDE.U32 R2, R38, 0x8, R2 ;  /* 0x0000000826027825 */ /* 0x000fca00078e0002 */
[----:B0-----:R0:W-:Y:S05]  /*3b30*/  STG.E.64 desc[UR16][R2.64], R6 ;  /* 0x0000000602007986 */ /* 0x0011ea000c101b10 */
[----:B------:R-:W-:Y:S05]  /*3b40*/  @P0 BRA `(.L_x_18012) ;  /* 0xffffffc800b80947 */ /* 0x000fea000383ffff */
.L_x_17991:
        /* <DEDUP_REMOVED lines=34> */
.L_x_18014:
[----:B------:R-:W-:Y:S05]  /*3d70*/  BSYNC.RECONVERGENT B0 ;  /* 0x0000000000007941 */ /* 0x000fea0003800200 */
.L_x_18013:
        /* <DEDUP_REMOVED lines=26> */
.L_x_18016:
[----:B------:R-:W-:Y:S05]  /*3f20*/  BSYNC.RECONVERGENT B0 ;  /* 0x0000000000007941 */ /* 0x000fea0003800200 */
.L_x_18015:
        /* <DEDUP_REMOVED lines=22> */
.L_x_18018:
        /* <DEDUP_REMOVED lines=60> */
.L_x_18017:
[----:B------:R-:W-:Y:S05]  /*4450*/  EXIT ;  /* 0x000000000000794d */ /* 0x000fea0003800000 */
.L_x_18019:
        /* <DEDUP_REMOVED lines=10> */
.L_x_18808:


//--------------------- .text._Z25selective_scan_bwd_kernelI32Selective_Scan_bwd_kernel_traitsILi32ELi4ELb1ELb0ELb0ELb1ELb0EN3c104HalfENS1_7complexIfEEEEv12SSMParamsBwd --------------------------
	.section	.text._Z25selective_scan_bwd_kernelI32Selective_Scan_bwd_kernel_traitsILi32ELi4ELb1ELb0ELb0ELb1ELb0EN3c104HalfENS1_7complexIfEEEEv12SSMParamsBwd,"ax",@progbits
	.align	128
        .global         _Z25selective_scan_bwd_kernelI32Selective_Scan_bwd_kernel_traitsILi32ELi4ELb1ELb0ELb0ELb1ELb0EN3c104HalfENS1_7complexIfEEEEv12SSMParamsBwd
        .type           _Z25selective_scan_bwd_kernelI32Selective_Scan_bwd_kernel_traitsILi32ELi4ELb1ELb0ELb0ELb1ELb0EN3c104HalfENS1_7complexIfEEEEv12SSMParamsBwd,@function
        .size           _Z25selective_scan_bwd_kernelI32Selective_Scan_bwd_kernel_traitsILi32ELi4ELb1ELb0ELb0ELb1ELb0EN3c104HalfENS1_7complexIfEEEEv12SSMParamsBwd,(.L_x_18809 - _Z25selective_scan_bwd_kernelI32Selective_Scan_bwd_kernel_traitsILi32ELi4ELb1ELb0ELb0ELb1ELb0EN3c104HalfENS1_7complexIfEEEEv12SSMParamsBwd)
        .other          _Z25selective_scan_bwd_kernelI32Selective_Scan_bwd_kernel_traitsILi32ELi4ELb1ELb0ELb0ELb1ELb0EN3c104HalfENS1_7complexIfEEEEv12SSMParamsBwd,@"STO_CUDA_ENTRY STV_DEFAULT"
_Z25selective_scan_bwd_kernelI32Selective_Scan_bwd_kernel_traitsILi32ELi4ELb1ELb0ELb0ELb1ELb0EN3c104HalfENS1_7complexIfEEEEv12SSMParamsBwd:
.text._Z25selective_scan_bwd_kernelI32Selective_Scan_bwd_kernel_traitsILi32ELi4ELb1ELb0ELb0ELb1ELb0EN3c104HalfENS1_7complexIfEEEEv12SSMParamsBwd:
        /* <DEDUP_REMOVED lines=99> */
.L_x_18048:
[----:B------:R-:W-:Y:S01]  /*0630*/  BAR.SYNC.DEFER_BLOCKING 0x0 ;  /* 0x0000000000007b1d */ /* 0x000fe20000010000 */
[----:B0-----:R-:W-:Y:S02]  /*0640*/  MOV R2, R36 ;  /* 0x0000002400027202 */ /* 0x001fe40000000f00 */
[----:B------:R-:W-:-:S03]  /*0650*/  MOV R3, R39 ;  /* 0x0000002700037202 */ /* 0x000fc60000000f00 */
[----:B------:R-:W-:-:S06]  /*0660*/  IMAD.WIDE.U32 R2, R34, 0x8, R2 ;  /* 0x0000000822027825 */ /* 0x000fcc00078e0002 */
[----:B------:R-:W2:Y:S01]  /*0670*/  LDG.E.64 R2, desc[UR16][R2.64] ;  /* 0x0000001002027981 */ /* 0x000ea2000c1e1b00 */
[----:B------:R-:W-:Y:S02]  /*0680*/  MOV R4, R38 ;  /* 0x0000002600047202 */ /* 0x000fe40000000f00 */
[----:B------:R-:W-:Y:S01]  /*0690*/  MOV R5, R41 ;  /* 0x0000002900057202 */ /* 0x000fe20000000f00 */
[----:B------:R-:W0:Y:S02]  /*06a0*/  S2R R45, SR_LANEID ;  /* 0x00000000002d7919 */ /* 0x000e240000000000 */
[----:B------:R-:W-:Y:S01]  /*06b0*/  IMAD.WIDE.U32 R16, R34, 0x8, R4 ;  /* 0x0000000822107825 */ /* 0x000fe200078e0004 */
[----:B0-----:R-:W-:-:S05]  /*06c0*/  LEA R46, R45, UR5, 0x3 ;  /* 0x000000052d2e7c11 */ /* 0x001fca000f8e18ff */
[----:B--2---:R0:W-:Y:S01]  /*06d0*/  STS.64 [R46], R2 ;  /* 0x000000022e007388 */ /* 0x0041e20000000a00 */
[----:B------:R-:W-:-:S03]  /*06e0*/  NOP ;  /* 0x0000000000007918 */ /* 0x000fc60000000000 */
[----:B------:R-:W1:Y:S01]  /*06f0*/  LDS.64 R60, [R46] ;  /* 0x000000002e3c7984 */ /* 0x000e620000000a00 */
[----:B------:R-:W-:Y:S06]  /*0700*/  BAR.SYNC.DEFER_BLOCKING 0x0 ;  /* 0x0000000000007b1d */ /* 0x000fec0000010000 */
[----:B------:R-:W2:Y:S01]  /*0710*/  LDG.E.64 R4, desc[UR16][R16.64] ;  /* 0x0000001010047981 */ /* 0x000ea2000c1e1b00 */
[----:B0-----:R-:W-:Y:S02]  /*0720*/  MOV R2, R40 ;  /* 0x0000002800027202 */ /* 0x001fe40000000f00 */
[----:B------:R-:W-:-:S03]  /*0730*/  MOV R3, R43 ;  /* 0x0000002b00037202 */ /* 0x000fc60000000f00 */
[----:B------:R-:W-:Y:S01]  /*0740*/  IMAD.WIDE.U32 R6, R34, 0x8, R2 ;  /* 0x0000000822067825 */ /* 0x000fe200078e0002 */
[----:B--2---:R-:W-:Y:S01]  /*0750*/  STS.64 [R46], R4 ;  /* 0x000000042e007388 */ /* 0x004fe20000000a00 */
[----:B------:R-:W-:-:S03]  /*0760*/  NOP ;  /* 0x0000000000007918 */ /* 0x000fc60000000000 */
[----:B------:R-:W0:Y:S01]  /*0770*/  LDS.64 R10, [R46] ;  /* 0x000000002e0a7984 */ /* 0x000e220000000a00 */
[----:B------:R-:W-:Y:S06]  /*0780*/  BAR.SYNC.DEFER_BLOCKING 0x0 ;  /* 0x0000000000007b1d */ /* 0x000fec0000010000 */
[----:B------:R-:W2:Y:S01]  /*0790*/  LDG.E.64 R6, desc[UR16][R6.64] ;  /* 0x0000001006067981 */ /* 0x000ea2000c1e1b00 */
[----:B------:R-:W-:Y:S01]  /*07a0*/  BSSY.RECONVERGENT B0, `(.L_x_18021) ;  /* 0x0000036000007945 */ /* 0x000fe20003800200 */
[--C-:B-1----:R-:W-:Y:S01]  /*07b0*/  SHF.R.U64 R57, R60, 0x10, R61.reuse ;  /* 0x000000103c397819 */ /* 0x102fe2000000123d */
[----:B------:R-:W-:Y:S01]  /*07c0*/  HADD2.F32 R49, -RZ, R61.H0_H0 ;  /* 0x2000003dff317230 */ /* 0x000fe20000004100 */
[----:B------:R-:W-:Y:S01]  /*07d0*/  SHF.R.U32.HI R61, RZ, 0x10, R61 ;  /* 0x00000010ff3d7819 */ /* 0x000fe2000001163d */
[----:B------:R-:W-:-:S02]  /*07e0*/  HADD2.F32 R47, -RZ, R60.H0_H0 ;  /* 0x2000003cff2f7230 */ /* 0x000fc40000004100 */
[----:B0-----:R-:W-:Y:S01]  /*07f0*/  HADD2.F32 R5, -RZ, R10.H0_H0 ;  /* 0x2000000aff057230 */ /* 0x001fe20000004100 */
[--C-:B------:R-:W-:Y:S02]  /*0800*/  SHF.R.U64 R9, R10, 0x10, R11.reuse ;  /* 0x000000100a097819 */ /* 0x100fe4000000120b */
[----:B------:R-:W-:Y:S01]  /*0810*/  SHF.R.U32.HI R13, RZ, 0x10, R11 ;  /* 0x00000010ff0d7819 */ /* 0x000fe2000001160b */
[----:B------:R-:W-:Y:S02]  /*0820*/  HADD2.F32 R11, -RZ, R11.H0_H0 ;  /* 0x2000000bff0b7230 */ /* 0x000fe40000004100 */
[--C-:B-----5:R-:W-:Y:S01]  /*0830*/  FADD.FTZ R48, R5, R28.reuse ;  /* 0x0000001c05307221 */ /* 0x120fe20000010000 */
[----:B------:R-:W-:Y:S02]  /*0840*/  HADD2.F32 R9, -RZ, R9.H0_H0 ;  /* 0x20000009ff097230 */ /* 0x000fe40000004100 */
[----:B------:R-:W-:Y:S02]  /*0850*/  HADD2.F32 R13, -RZ, R13.H0_H0 ;  /* 0x2000000dff0d7230 */ /* 0x000fe40000004100 */
[--C-:B------:R-:W-:Y:S01]  /*0860*/  FADD.FTZ R50, R11, R28.reuse ;  /* 0x0000001c0b327221 */ /* 0x100fe20000010000 */
[----:B------:R-:W-:Y:S01]  /*0870*/  FSETP.GTU.FTZ.AND P2, PT, R48, 20, PT ;  /* 0x41a000003000780b */ /* 0x000fe20003f5c000 */
[--C-:B------:R-:W-:Y:S01]  /*0880*/  FADD.FTZ R54, R9, R28.reuse ;  /* 0x0000001c09367221 */ /* 0x100fe20000010000 */
[----:B------:R-:W-:-:S02]  /*0890*/  FADD.FTZ R52, R13, R28 ;  /* 0x0000001c0d347221 */ /* 0x000fc40000010000 */
[----:B------:R-:W-:Y:S02]  /*08a0*/  FSETP.GTU.FTZ.AND P0, PT, R50, 20, PT ;  /* 0x41a000003200780b */ /* 0x000fe40003f1c000 */
[----:B------:R-:W-:Y:S02]  /*08b0*/  FSETP.GTU.FTZ.AND P3, PT, R54, 20, PT ;  /* 0x41a000003600780b */ /* 0x000fe40003f7c000 */
[----:B------:R-:W-:Y:S01]  /*08c0*/  FSETP.GTU.FTZ.AND P1, PT, R52, 20, PT ;  /* 0x41a000003400780b */ /* 0x000fe20003f3c000 */
[----:B--2---:R-:W-:Y:S01]  /*08d0*/  STS.64 [R46], R6 ;  /* 0x000000062e007388 */ /* 0x004fe20000000a00 */
[----:B------:R-:W-:-:S03]  /*08e0*/  NOP ;  /* 0x0000000000007918 */ /* 0x000fc60000000000 */
[----:B------:R-:W0:Y:S02]  /*08f0*/  LDS.64 R2, [R46] ;  /* 0x000000002e027984 */ /* 0x000e240000000a00 */
[----:B0-----:R-:W-:Y:S01]  /*0900*/  SHF.R.U64 R0, R2, 0x10, R3 ;  /* 0x0000001002007819 */ /* 0x001fe20000001203 */
        /* <DEDUP_REMOVED lines=31> */
.L_x_18022:
[----:B------:R-:W-:Y:S05]  /*0b00*/  BSYNC.RECONVERGENT B0 ;  /* 0x0000000000007941 */ /* 0x000fea0003800200 */
.L_x_18021:
        /* <DEDUP_REMOVED lines=32> */
.L_x_18024:
[----:B------:R-:W-:Y:S05]  /*0d10*/  BSYNC.RECONVERGENT B0 ;  /* 0x0000000000007941 */ /* 0x000fea0003800200 */
.L_x_18023:
        /* <DEDUP_REMOVED lines=32> */
.L_x_18026:
[----:B------:R-:W-:Y:S05]  /*0f20*/  BSYNC.RECONVERGENT B0 ;  /* 0x0000000000007941 */ /* 0x000fea0003800200 */
.L_x_18025:
        /* <DEDUP_REMOVED lines=32> */
.L_x_18028:
[----:B------:R-:W-:Y:S05]  /*1130*/  BSYNC.RECONVERGENT B0 ;  /* 0x0000000000007941 */ /* 0x000fea0003800200 */
.L_x_18027:
[----:B------:R-:W0:Y:S01]  /*1140*/  LDCU UR4, c[0x0][0x38c] ;  /* 0x00007180ff0477ac */ /* 0x000e220008000800 */
[----:B------:R-:W-:Y:S01]  /*1150*/  HADD2.F32 R5, -RZ, R2.H0_H0 ;  /* 0x20000002ff057230 */ /* 0x000fe20000004100 */
[----:B------:R-:W-:Y:S01]  /*1160*/  SHF.R.U32.HI R69, RZ, 0x10, R3 ;  /* 0x00000010ff457819 */ /* 0x000fe20000011603 */
        /* <DEDUP_REMOVED lines=8> */
[----:B------:R-:W-:Y:S01]  /*11f0*/  HADD2.F32 R69, -RZ, R69.H0_H0 ;  /* 0x20000045ff457230 */ /* 0x000fe20000004100 */
[----:B------:R-:W-:Y:S01]  /*1200*/  IADD3 R58, PT, PT, R42, -0x1, RZ ;  /* 0xffffffff2a3a7810 */ /* 0x000fe20007ffe0ff */
[-C--:B------:R-:W-:Y:S01]  /*1210*/  FMUL.FTZ R60, R5, R26.reuse ;  /* 0x0000001a053c7220 */ /* 0x080fe20000410000 */
[C---:B------:R-:W-:Y:S01]  /*1220*/  FFMA.FTZ R30, R68.reuse, R49, R3 ;  /* 0x00000031441e7223 */ /* 0x040fe20000010003 */
[----:B------:R-:W-:Y:S01]  /*1230*/  MOV R55, RZ ;  /* 0x000000ff00377202 */ /* 0x000fe20000000f00 */
[-C--:B------:R-:W-:Y:S01]  /*1240*/  FMUL.FTZ R77, R68, R26.reuse ;  /* 0x0000001a444d7220 */ /* 0x080fe20000410000 */
[----:B------:R-:W-:Y:S01]  /*1250*/  MOV R51, RZ ;  /* 0x000000ff00337202 */ /* 0x000fe20000000f00 */
[----:B0-----:R-:W-:Y:S01]  /*1260*/  UISETP.GE.AND UP0, UPT, UR4, 0x1, UPT ;  /* 0x000000010400788c */ /* 0x001fe2000bf06270 */
[-C--:B------:R-:W-:Y:S01]  /*1270*/  FMUL.FTZ R59, R69, R26.reuse ;  /* 0x0000001a453b7220 */ /* 0x080fe20000410000 */
[----:B------:R-:W-:Y:S01]  /*1280*/  FMUL.FTZ R62, R63, R26 ;  /* 0x0000001a3f3e7220 */ /* 0x000fe20000410000 */
[----:B------:R-:W-:Y:S01]  /*1290*/  FFMA.FTZ R30, R69, R61, R30 ;  /* 0x0000003d451e7223 */ /* 0x000fe2000001001e */
[----:B------:R-:W-:Y:S06]  /*12a0*/  BAR.SYNC.DEFER_BLOCKING 0x0 ;  /* 0x0000000000007b1d */ /* 0x000fec0000010000 */
        /* <DEDUP_REMOVED lines=24> */
.L_x_18047:
        /* <DEDUP_REMOVED lines=23> */
[C---:B--2---:R-:W-:Y:S01]  /*15a0*/  FMUL.FTZ R6, R23.reuse, R48 ;  /* 0x0000003017067220 */ /* 0x044fe20000410000 */
[----:B------:R-:W-:Y:S01]  /*15b0*/  FMUL.FTZ R10, R23, R54 ;  /* 0x00000036170a7220 */ /* 0x000fe20000410000 */
[----:B------:R-:W-:-:S02]  /*15c0*/  FMUL.FTZ R7, R22, 1.4426950216293334961 ;  /* 0x3fb8aa3b16077820 */ /* 0x000fc40000410000 */
[----:B------:R-:W-:Y:S01]  /*15d0*/  FMUL.RZ R24, R6, 0.15915493667125701904 ;  /* 0x3e22f98306187820 */ /* 0x000fe2000040c000 */
[----:B------:R-:W-:Y:S01]  /*15e0*/  FMUL.RZ R78, R10, 0.15915493667125701904 ;  /* 0x3e22f9830a4e7820 */ /* 0x000fe2000040c000 */
[C---:B------:R-:W-:Y:S01]  /*15f0*/  FMUL.FTZ R6, R7.reuse, R48 ;  /* 0x0000003007067220 */ /* 0x040fe20000410000 */
[C---:B0-----:R-:W-:Y:S01]  /*1600*/  FMUL.FTZ R8, R7.reuse, R54 ;  /* 0x0000003607087220 */ /* 0x041fe20000410000 */
[C---:B------:R-:W-:Y:S01]  /*1610*/  FMUL.FTZ R9, R7.reuse, R50 ;  /* 0x0000003207097220 */ /* 0x040fe20000410000 */
[----:B------:R-:W-:Y:S01]  /*1620*/  FMUL.FTZ R10, R7, R52 ;  /* 0x00000034070a7220 */ /* 0x000fe20000410000 */
[----:B------:R-:W-:Y:S01]  /*1630*/  FMUL.FTZ R7, R23, R50 ;  /* 0x0000003217077220 */ /* 0x000fe20000410000 */
[----:B------:R-:W-:Y:S03]  /*1640*/  MUFU.SIN R11, R24 ;  /* 0x00000018000b7308 */ /* 0x000fe60000000400 */
[----:B------:R-:W-:Y:S01]  /*1650*/  FMUL.RZ R84, R7, 0.15915493667125701904 ;  /* 0x3e22f98307547820 */ /* 0x000fe2000040c000 */
[----:B------:R-:W-:-:S04]  /*1660*/  FMUL.FTZ R7, R23, R52 ;  /* 0x0000003417077220 */ /* 0x000fc80000410000 */
[----:B------:R-:W-:Y:S01]  /*1670*/  MUFU.COS R25, R24 ;  /* 0x0000001800197308 */ /* 0x000fe20000000000 */
[----:B------:R-:W-:-:S07]  /*1680*/  FMUL.RZ R86, R7, 0.15915493667125701904 ;  /* 0x3e22f98307567820 */ /* 0x000fce000040c000 */
[----:B------:R-:W0:Y:S01]  /*1690*/  MUFU.EX2 R6, R6 ;  /* 0x0000000600067308 */ /* 0x000e220000000800 */
[----:B------:R-:W-:-:S07]  /*16a0*/  IADD3 R7, PT, PT, R75, UR4, RZ ;  /* 0x000000044b077c10 */ /* 0x000fce000fffe0ff */
[----:B------:R-:W-:Y:S08]  /*16b0*/  MUFU.COS R79, R78 ;  /* 0x0000004e004f7308 */ /* 0x000ff00000000000 */
[----:B------:R1:W2:Y:S08]  /*16c0*/  MUFU.EX2 R80, R8 ;  /* 0x0000000800507308 */ /* 0x0002b00000000800 */
[----:B------:R-:W3:Y:S01]  /*16d0*/  MUFU.SIN R81, R78 ;  /* 0x0000004e00517308 */ /* 0x000ee20000000400 */
[----:B------:R-:W-:-:S07]  /*16e0*/  SEL R7, R7, R44, !P3 ;  /* 0x0000002c07077207 */ /* 0x000fce0005800000 */
[----:B------:R4:W-:Y:S08]  /*16f0*/  MUFU.EX2 R83, R9 ;  /* 0x0000000900537308 */ /* 0x0009f00000000800 */
[----:B------:R-:W3:Y:S08]  /*1700*/  MUFU.COS R78, R84 ;  /* 0x00000054004e7308 */ /* 0x000ef00000000000 */
[----:B------:R5:W-:Y:S08]  /*1710*/  MUFU.EX2 R82, R10 ;  /* 0x0000000a00527308 */ /* 0x000bf00000000800 */
[----:B------:R-:W3:Y:S08]  /*1720*/  MUFU.COS R87, R86 ;  /* 0x0000005600577308 */ /* 0x000ef00000000000 */
[----:B------:R-:W3:Y:S01]  /*1730*/  MUFU.SIN R85, R86 ;  /* 0x0000005600557308 */ /* 0x000ee20000000400 */
[----:B-1----:R-:W-:-:S07]  /*1740*/  P2R R8, PR, RZ, 0x8 ;  /* 0x00000008ff087803 */ /* 0x002fce0000000000 */
[----:B------:R1:W1:Y:S01]  /*1750*/  MUFU.SIN R24, R84 ;  /* 0x0000005400187308 */ /* 0x0002620000000400 */
[C---:B0-----:R-:W-:Y:S01]  /*1760*/  FMUL.FTZ R8, R6.reuse, R25 ;  /* 0x0000001906087220 */ /* 0x041fe20000410000 */
[----:B----4-:R-:W-:Y:S01]  /*1770*/  FMUL.FTZ R9, R6, R11 ;  /* 0x0000000b06097220 */ /* 0x010fe20000410000 */
[----:B-----5:R-:W-:Y:S01]  /*1780*/  LEA R10, R7, UR5, 0x3 ;  /* 0x00000005070a7c11 */ /* 0x020fe2000f8e18ff */
[CC--:B------:R-:W-:Y:S01]  /*1790*/  FMUL.FTZ R7, R5.reuse, R3.reuse ;  /* 0x0000000305077220 */ /* 0x0c0fe20000410000 */
[----:B------:R-:W-:Y:S01]  /*17a0*/  FMUL.FTZ R6, R4, R3 ;  /* 0x0000000304067220 */ /* 0x000fe20000410000 */
[C---:B--2---:R-:W-:Y:S01]  /*17b0*/  FMUL.FTZ R79, R80.reuse, R79 ;  /* 0x0000004f504f7220 */ /* 0x044fe20000410000 */
[----:B---3--:R-:W-:Y:S01]  /*17c0*/  FMUL.FTZ R80, R80, R81 ;  /* 0x0000005150507220 */ /* 0x008fe20000410000 */
[----:B------:R0:W-:Y:S01]  /*17d0*/  STS.64 [R10+0x560], R8 ;  /* 0x000560080a007388 */ /* 0x0001e20000000a00 */
[-C--:B------:R-:W-:Y:S01]  /*17e0*/  FFMA.FTZ R7, R4, R2.reuse, -R7 ;  /* 0x0000000204077223 */ /* 0x080fe20000010807 */
[----:B------:R-:W-:Y:S01]  /*17f0*/  FFMA.FTZ R6, R5, R2, R6 ;  /* 0x0000000205067223 */ /* 0x000fe20000010006 */
[----:B------:R-:W-:Y:S01]  /*1800*/  FMUL.FTZ R81, R83, R78 ;  /* 0x0000004e53517220 */ /* 0x000fe20000410000 */
[C---:B------:R-:W-:Y:S01]  /*1810*/  FMUL.FTZ R78, R82.reuse, R87 ;  /* 0x00000057524e7220 */ /* 0x040fe20000410000 */
[----:B------:R-:W-:Y:S01]  /*1820*/  FMUL.FTZ R82, R82, R85 ;  /* 0x0000005552527220 */ /* 0x000fe20000410000 */
[-C--:B-1----:R-:W-:Y:S01]  /*1830*/  FMUL.FTZ R84, R0, R7.reuse ;  /* 0x0000000700547220 */ /* 0x082fe20000410000 */
[-C--:B------:R-:W-:Y:S01]  /*1840*/  FMUL.FTZ R86, R63, R7.reuse ;  /* 0x000000073f567220 */ /* 0x080fe20000410000 */
[-C--:B------:R-:W-:Y:S01]  /*1850*/  FMUL.FTZ R88, R68, R7.reuse ;  /* 0x0000000744587220 */ /* 0x080fe20000410000 */
[----:B------:R-:W-:Y:S01]  /*1860*/  FMUL.FTZ R83, R83, R24 ;  /* 0x0000001853537220 */ /* 0x000fe20000410000 */
        /* <DEDUP_REMOVED lines=15> */
.L_x_18031:
[----:B------:R0:W1:Y:S02]  /*1960*/  LDS.64 R10, [R97+0x1568] ;  /* 0x00156800610a7984 */ /* 0x0000640000000a00 */
.L_x_18032:
[----:B------:R-:W-:Y:S05]  /*1970*/  BSYNC.RECONVERGENT B0 ;  /* 0x0000000000007941 */ /* 0x000fea0003800200 */
.L_x_18030:
        /* <DEDUP_REMOVED lines=33> */
[----:B------:R-:W-:-:S02]  /*1b90*/  ISETP.NE.OR P4, PT, R34, RZ, P4 ;  /* 0x000000ff2200720c */ /* 0x000fc40002785670 */
[----:B------:R-:W-:Y:S01]  /*1ba0*/  FADD.FTZ R90, RZ, R95 ;  /* 0x0000005fff5a7221 */ /* 0x000fe20000010000 */
[-C--:B------:R-:W-:Y:S01]  /*1bb0*/  FFMA.FTZ R95, R81, R2.reuse, -R6 ;  /* 0x00000002515f7223 */ /* 0x080fe20000010806 */
[----:B------:R-:W-:Y:S01]  /*1bc0*/  FMUL.FTZ R2, R83, R2 ;  /* 0x0000000253027220 */ /* 0x000fe20000410000 */
[----:B------:R-:W-:Y:S01]  /*1bd0*/  FADD.FTZ R92, R74, R5 ;  /* 0x000000054a5c7221 */ /* 0x000fe20000010000 */
[----:B------:R-:W-:Y:S01]  /*1be0*/  ISETP.GT.U32.AND P5, PT, R96, 0xf, PT ;  /* 0x0000000f6000780c */ /* 0x000fe20003fa4070 */
[----:B------:R-:W2:Y:S01]  /*1bf0*/  SHFL.UP PT, R6, R90, 0x1, RZ ;  /* 0x042000005a067989 */ /* 0x000ea200000e00ff */
[----:B------:R-:W-:Y:S01]  /*1c00*/  FFMA.FTZ R3, R81, R4, R2 ;  /* 0x0000000451037223 */ /* 0x000fe20000010002 */
[C---:B------:R-:W-:Y:S02]  /*1c10*/  FMUL.FTZ R5, R82.reuse, R95 ;  /* 0x0000005f52057220 */ /* 0x040fe40000410000 */
[----:B------:R-:W4:Y:S01]  /*1c20*/  SHFL.UP PT, R4, R92, 0x1, RZ ;  /* 0x042000005c047989 */ /* 0x000f2200000e00ff */
[-C--:B------:R-:W-:Y:S01]  /*1c30*/  FMUL.FTZ R2, R82, R3.reuse ;  /* 0x0000000352027220 */ /* 0x080fe20000410000 */
[----:B------:R-:W-:-:S03]  /*1c40*/  FFMA.FTZ R94, R78, R3, R5 ;  /* 0x000000034e5e7223 */ /* 0x000fc60000010005 */
[----:B------:R-:W-:Y:S02]  /*1c50*/  FFMA.FTZ R95, R78, R95, -R2 ;  /* 0x0000005f4e5f7223 */ /* 0x000fe40000010802 */
        /* <DEDUP_REMOVED lines=49> */
[CC--:B--2---:R-:W-:Y:S01]  /*1f70*/  FFMA.FTZ R7, R95.reuse, R4.reuse, -R6 ;  /* 0x000000045f077223 */ /* 0x0c4fe20000010806 */
[----:B------:R-:W-:Y:S01]  /*1f80*/  FFMA.FTZ R99, R94, R4, R99 ;  /* 0x000000045e637223 */ /* 0x000fe20000010063 */
[----:B------:R-:W-:Y:S02]  /*1f90*/  FMUL.FTZ R4, R82, R91 ;  /* 0x0000005b52047220 */ /* 0x000fe40000410000 */
[----:B------:R-:W-:Y:S01]  /*1fa0*/  @P1 FADD.FTZ R92, R92, R7 ;  /* 0x000000075c5c1221 */ /* 0x000fe20000010000 */
[----:B------:R-:W-:Y:S01]  /*1fb0*/  FMUL.FTZ R7, R82, R93 ;  /* 0x0000005d52077220 */ /* 0x000fe20000410000 */
[-C--:B---3--:R-:W-:Y:S01]  /*1fc0*/  FMUL.FTZ R5, R94, R3.reuse ;  /* 0x000000035e057220 */ /* 0x088fe20000410000 */
[----:B------:R-:W-:Y:S01]  /*1fd0*/  @P1 FADD.FTZ R90, R90, R99 ;  /* 0x000000635a5a1221 */ /* 0x000fe20000010000 */
[C---:B------:R-:W-:Y:S01]  /*1fe0*/  FMUL.FTZ R3, R95.reuse, R3 ;  /* 0x000000035f037220 */ /* 0x040fe20000410000 */
        /* <DEDUP_REMOVED lines=15> */
[C---:B------:R-:W-:Y:S01]  /*20e0*/  FMUL.FTZ R3, R83.reuse, R2 ;  /* 0x0000000253037220 */ /* 0x040fe20000410000 */
[----:B------:R-:W-:Y:S01]  /*20f0*/  FMUL.FTZ R104, R83, R98 ;  /* 0x0000006253687220 */ /* 0x000fe20000410000 */
[C---:B------:R-:W-:Y:S01]  /*2100*/  FFMA.FTZ R99, R81.reuse, R100, R99 ;  /* 0x0000006451637223 */ /* 0x040fe20000010063 */
[----:B------:R-:W3:Y:S01]  /*2110*/  SHFL.UP PT, R4, R95, 0x10, RZ ;  /* 0x060000005f047989 */ /* 0x000ee200000e00ff */
[C---:B------:R-:W-:Y:S01]  /*2120*/  FFMA.FTZ R102, R81.reuse, R102, -R101 ;  /* 0x0000006651667223 */ /* 0x040fe20000010865 */
[C---:B------:R-:W-:Y:S01]  /*2130*/  FFMA.FTZ R3, R81.reuse, R98, -R3 ;  /* 0x0000006251037223 */ /* 0x040fe20000010803 */
[----:B------:R-:W-:Y:S01]  /*2140*/  FADD.FTZ R99, R86, R99 ;  /* 0x0000006356637221 */ /* 0x000fe20000010000 */
[----:B------:R-:W-:Y:S01]  /*2150*/  FFMA.FTZ R2, R81, R2, R104 ;  /* 0x0000000251027223 */ /* 0x000fe20000010068 */
[----:B------:R-:W-:Y:S01]  /*2160*/  FADD.FTZ R102, R87, R102 ;  /* 0x0000006657667221 */ /* 0x000fe20000010000 */
[C---:B------:R-:W-:Y:S01]  /*2170*/  FMUL.FTZ R98, R80.reuse, R3 ;  /* 0x0000000350627220 */ /* 0x040fe20000410000 */
[----:B------:R-:W-:Y:S01]  /*2180*/  ISETP.GE.AND P1, PT, R45, 0x10, PT ;  /* 0x000000102d00780c */ /* 0x000fe20003f26270 */
[C---:B------:R-:W-:Y:S01]  /*2190*/  FMUL.FTZ R101, R80.reuse, R99 ;  /* 0x0000006350657220 */ /* 0x040fe20000410000 */
[C---:B------:R-:W-:Y:S01]  /*21a0*/  FMUL.FTZ R100, R80.reuse, R2 ;  /* 0x0000000250647220 */ /* 0x040fe20000410000 */
[----:B------:R-:W-:Y:S01]  /*21b0*/  FMUL.FTZ R104, R80, R102 ;  /* 0x0000006650687220 */ /* 0x000fe20000410000 */
[C---:B------:R-:W-:Y:S01]  /*21c0*/  FFMA.FTZ R2, R79.reuse, R2, R98 ;  /* 0x000000024f027223 */ /* 0x040fe20000010062 */
[CC--:B0-----:R-:W-:Y:S01]  /*21d0*/  FMUL.FTZ R98, R94.reuse, R7.reuse ;  /* 0x000000075e627220 */ /* 0x0c1fe20000410000 */
[----:B------:R-:W-:Y:S01]  /*21e0*/  FFMA.FTZ R102, R79, R102, -R101 ;  /* 0x000000664f667223 */ /* 0x000fe20000010865 */
[----:B------:R-:W-:Y:S01]  /*21f0*/  FMUL.FTZ R101, R95, R7 ;  /* 0x000000075f657220 */ /* 0x000fe20000410000 */
[----:B------:R-:W-:Y:S01]  /*2200*/  FFMA.FTZ R103, R79, R99, R104 ;  /* 0x000000634f677223 */ /* 0x000fe20000010068 */
[-C--:B-1----:R-:W-:Y:S01]  /*2210*/  FFMA.FTZ R99, R95, R6.reuse, -R98 ;  /* 0x000000065f637223 */ /* 0x082fe20000010862 */
[----:B------:R-:W-:Y:S01]  /*2220*/  FFMA.FTZ R3, R79, R3, -R100 ;  /* 0x000000034f037223 */ /* 0x000fe20000010864 */
        /* <DEDUP_REMOVED lines=34> */
.L_x_18034:
[----:B------:R-:W-:Y:S05]  /*2450*/  BSYNC.RECONVERGENT B0 ;  /* 0x0000000000007941 */ /* 0x000fea0003800200 */
.L_x_18033:
        /* <DEDUP_REMOVED lines=17> */
.L_x_18036:
[----:B------:R-:W-:Y:S05]  /*2570*/  BSYNC.RECONVERGENT B0 ;  /* 0x0000000000007941 */ /* 0x000fea0003800200 */
.L_x_18035:
        /* <DEDUP_REMOVED lines=16> */
.L_x_18038:
[----:B------:R-:W-:Y:S05]  /*2680*/  BSYNC.RECONVERGENT B0 ;  /* 0x0000000000007941 */ /* 0x000fea0003800200 */
.L_x_18037:
        /* <DEDUP_REMOVED lines=16> */
.L_x_18040:
[----:B------:R-:W-:Y:S05]  /*2790*/  BSYNC.RECONVERGENT B0 ;  /* 0x0000000000007941 */ /* 0x000fea0003800200 */
.L_x_18039:
        /* <DEDUP_REMOVED lines=16> */
.L_x_18042:
[----:B------:R-:W-:Y:S05]  /*28a0*/  BSYNC.RECONVERGENT B0 ;  /* 0x0000000000007941 */ /* 0x000fea0003800200 */
.L_x_18041:
        /* <DEDUP_REMOVED lines=86> */
[----:B------:R-:W-:Y:S01]  /*2e10*/  FFMA.FTZ R9, R78, R102, -R9 ;  /* 0x000000664e097223 */ /* 0x000fe20000010809 */
[----:B------:R-:W-:Y:S01]  /*2e20*/  FADD.FTZ R95, RZ, R10 ;  /* 0x0000000aff5f7221 */ /* 0x000fe20000010000 */
[----:B------:R-:W-:Y:S01]  /*2e30*/  FFMA.FTZ R10, R79, R8, -R82 ;  /* 0x000000084f0a7223 */ /* 0x000fe20000010852 */
[----:B------:R-:W-:Y:S01]  /*2e40*/  FMUL.FTZ R82, R88, R50 ;  /* 0x0000003258527220 */ /* 0x000fe20000410000 */
[----:B------:R-:W-:Y:S01]  /*2e50*/  FFMA.FTZ R104, R78, R81, R11 ;  /* 0x000000514e687223 */ /* 0x000fe2000001000b */
[----:B------:R-:W-:Y:S01]  /*2e60*/  FFMA.FTZ R103, R94, R101, -R103 ;  /* 0x000000655e677223 */ /* 0x000fe20000010867 */
[----:B------:R-:W-:Y:S01]  /*2e70*/  FFMA.FTZ R100, R68, R102, R99 ;  /* 0x0000006644647223 */ /* 0x000fe20000010063 */
[----:B------:R-:W-:Y:S01]  /*2e80*/  FADD.FTZ R101, R74, R9 ;  /* 0x000000094a657221 */ /* 0x000fe20000010000 */
        /* <DEDUP_REMOVED lines=101> */
.L_x_18044:
[----:B------:R-:W-:Y:S05]  /*34e0*/  BSYNC.RECONVERGENT B0 ;  /* 0x0000000000007941 */ /* 0x000fea0003800200 */
.L_x_18043:
        /* <DEDUP_REMOVED lines=34> */
.L_x_18046:
[----:B------:R-:W-:Y:S05]  /*3710*/  BSYNC.RECONVERGENT B0 ;  /* 0x0000000000007941 */ /* 0x000fea0003800200 */
.L_x_18045:
[----:B------:R-:W-:-:S04]  /*3720*/  UIADD3 UR4, UPT, UPT, UR4, 0x1, URZ ;  /* 0x0000000104047890 */ /* 0x000fc8000fffe0ff */
[----:B------:R-:W-:-:S09]  /*3730*/  UISETP.GE.AND UP0, UPT, UR4, UR8, UPT ;  /* 0x000000080400728c */ /* 0x000fd2000bf06270 */
[----:B------:R-:W-:Y:S05]  /*3740*/  BRA.U !UP0, `(.L_x_18047) ;  /* 0xffffffdd08387547 */ /* 0x000fea000b83ffff */
.L_x_18029:
[----:B------:R-:W-:Y:S06]  /*3750*/  BAR.SYNC.DEFER_BLOCKING 0x0 ;  /* 0x0000000000007b1d */ /* 0x000fec0000010000 */
[----:B------:R-:W-:Y:S02]  /*3760*/  F2F.F16.F32 R2, R62 ;  /* 0x0000003e00027304 */ /* 0x000fe40000200800 */
[----:B------:R-:W3:Y:S01]  /*3770*/  LDC.64 R22, c[0x0][0x550] ;  /* 0x00015400ff167b82 */ /* 0x000ee20000000a00 */
[----:B------:R-:W4:Y:S01]  /*3780*/  LDCU.64 UR6, c[0x0][0x500] ;  /* 0x0000a000ff0677ac */ /* 0x000f220008000a00 */
[----:B------:R-:W5:Y:S04]  /*3790*/  LDG.E.64 R16, desc[UR16][R16.64] ;  /* 0x0000001010107981 */ /* 0x000f68000c1e1b00 */
[----:B------:R-:W-:Y:S08]  /*37a0*/  F2F.F16.F32 R77, R77 ;  /* 0x0000004d004d7304 */ /* 0x000ff00000200800 */
[----:B01----:R-:W0:Y:S08]  /*37b0*/  F2F.F16.F32 R10, R59 ;  /* 0x0000003b000a7304 */ /* 0x003e300000200800 */
[----:B------:R-:W-:Y:S01]  /*37c0*/  F2F.F16.F32 R11, R60 ;  /* 0x0000003c000b7304 */ /* 0x000fe20000200800 */
[----:B0-----:R-:W-:Y:S01]  /*37d0*/  PRMT R77, R77, 0x5410, R10 ;  /* 0x000054104d4d7816 */ /* 0x001fe2000000000a */
[----:B-----5:R0:W-:Y:S01]  /*37e0*/  STS.64 [R46], R16 ;  /* 0x000000102e007388 */ /* 0x0201e20000000a00 */
[----:B------:R-:W-:-:S03]  /*37f0*/  NOP ;  /* 0x0000000000007918 */ /* 0x000fc60000000000 */
[----:B--2---:R-:W1:Y:S01]  /*3800*/  LDS.64 R6, [R46] ;  /* 0x000000002e067984 */ /* 0x004e620000000a00 */
[----:B0-----:R-:W0:Y:S01]  /*3810*/  LDC.64 R16, c[0x0][0x4f8] ;  /* 0x00013e00ff107b82 */ /* 0x001e220000000a00 */
[----:B-1----:R-:W-:Y:S01]  /*3820*/  HADD2.F32 R3, -RZ, R7.H0_H0 ;  /* 0x20000007ff037230 */ /* 0x002fe20000004100 */
[--C-:B------:R-:W-:Y:S02]  /*3830*/  SHF.R.U32.HI R0, RZ, 0x10, R7.reuse ;  /* 0x00000010ff007819 */ /* 0x100fe40000011607 */
[----:B------:R-:W-:Y:S02]  /*3840*/  SHF.R.U64 R5, R6, 0x10, R7 ;  /* 0x0000001006057819 */ /* 0x000fe40000001207 */
[--C-:B------:R-:W-:Y:S01]  /*3850*/  FADD.FTZ R4, R3, R28.reuse ;  /* 0x0000001c03047221 */ /* 0x100fe20000010000 */
[----:B------:R-:W-:Y:S02]  /*3860*/  HADD2.F32 R3, -RZ, R6.H0_H0 ;  /* 0x20000006ff037230 */ /* 0x000fe40000004100 */
[----:B------:R-:W-:Y:S01]  /*3870*/  HADD2.F32 R5, -RZ, R5.H0_H0 ;  /* 0x20000005ff057230 */ /* 0x000fe20000004100 */
[----:B------:R-:W-:Y:S01]  /*3880*/  BAR.SYNC.DEFER_BLOCKING 0x0 ;  /* 0x0000000000007b1d */ /* 0x000fe20000010000 */
[----:B------:R-:W-:Y:S01]  /*3890*/  FSETP.GTU.FTZ.AND P2, PT, R4, 20, PT ;  /* 0x41a000000400780b */ /* 0x000fe20003f5c000 */
[----:B------:R-:W-:Y:S01]  /*38a0*/  FADD.FTZ R6, R3, R28 ;  /* 0x0000001c03067221 */ /* 0x000fe20000010000 */
[----:B------:R-:W-:-:S02]  /*38b0*/  HADD2.F32 R3, -RZ, R0.H0_H0 ;  /* 0x20000000ff037230 */ /* 0x000fc40000004100 */
[--C-:B------:R-:W-:Y:S02]  /*38c0*/  FADD.FTZ R5, R5, R28.reuse ;  /* 0x0000001c05057221 */ /* 0x100fe40000010000 */
[----:B------:R-:W-:Y:S01]  /*38d0*/  FSETP.GTU.FTZ.AND P0, PT, R6, 20, PT ;  /* 0x41a000000600780b */ /* 0x000fe20003f1c000 */
[----:B------:R-:W-:Y:S02]  /*38e0*/  FADD.FTZ R3, R3, R28 ;  /* 0x0000001c03037221 */ /* 0x000fe40000010000 */
[----:B------:R-:W-:-:S03]  /*38f0*/  FSETP.GTU.FTZ.AND P1, PT, R5, 20, PT ;  /* 0x41a000000500780b */ /* 0x000fc60003f3c000 */
[----:B------:R-:W-:Y:S01]  /*3900*/  FSETP.GTU.FTZ.AND P3, PT, R3, 20, PT ;  /* 0x41a000000300780b */ /* 0x000fe20003f7c000 */
[----:B------:R-:W-:-:S06]  /*3910*/  @!P2 FMUL.FTZ R4, R4, -1.4426950216293334961 ;  /* 0xbfb8aa3b0404a820 */ /* 0x000fcc0000410000 */
[----:B------:R-:W1:Y:S01]  /*3920*/  @!P2 MUFU.EX2 R4, R4 ;  /* 0x000000040004a308 */ /* 0x000e620000000800 */
[----:B------:R-:W-:Y:S02]  /*3930*/  @!P0 FMUL.FTZ R0, R6, -1.4426950216293334961 ;  /* 0xbfb8aa3b06008820 */ /* 0x000fe40000410000 */
[----:B------:R-:W-:-:S03]  /*3940*/  @!P1 FMUL.FTZ R7, R5, -1.4426950216293334961 ;  /* 0xbfb8aa3b05079820 */ /* 0x000fc60000410000 */
[----:B------:R-:W-:Y:S01]  /*3950*/  @!P3 FMUL.FTZ R9, R3, -1.4426950216293334961 ;  /* 0xbfb8aa3b0309b820 */ /* 0x000fe20000410000 */
[----:B------:R-:W-:Y:S01]  /*3960*/  IMAD.WIDE.U32 R2, R2, 0x10000, RZ ;  /* 0x0001000002027825 */ /* 0x000fe200078e00ff */
[----:B------:R-:W2:Y:S04]  /*3970*/  @!P0 MUFU.EX2 R0, R0 ;  /* 0x0000000000008308 */ /* 0x000ea80000000800 */
[----:B------:R-:W-:-:S04]  /*3980*/  LOP3.LUT R5, R77, R3, RZ, 0xfc, !PT ;  /* 0x000000034d057212 */ /* 0x000fc800078efcff */
[----:B------:R-:W5:Y:S01]  /*3990*/  @!P3 MUFU.EX2 R9, R9 ;  /* 0x000000090009b308 */ /* 0x000f620000000800 */
[----:B-1----:R-:W-:Y:S01]  /*39a0*/  @!P2 FADD.FTZ R8, R4, 1 ;  /* 0x3f8000000408a421 */ /* 0x002fe20000010000 */
[----:B------:R-:W-:-:S05]  /*39b0*/  LOP3.LUT R4, R2, R11, RZ, 0xfc, !PT ;  /* 0x0000000b02047212 */ /* 0x000fca00078efcff */
[----:B------:R0:W-:Y:S01]  /*39c0*/  STS.64 [R46], R4 ;  /* 0x000000042e007388 */ /* 0x0001e20000000a00 */
[----:B------:R-:W1:Y:S01]  /*39d0*/  @!P2 MUFU.RCP R8, R8 ;  /* 0x000000080008a308 */ /* 0x000e620000001000 */
[----:B------:R-:W-:Y:S02]  /*39e0*/  NOP ;  /* 0x0000000000007918 */ /* 0x000fe40000000000 */
[----:B------:R-:W3:Y:S05]  /*39f0*/  LDS.64 R2, [R46] ;  /* 0x000000002e027984 */ /* 0x000eea0000000a00 */
[----:B------:R-:W4:Y:S01]  /*3a00*/  @!P1 MUFU.EX2 R7, R7 ;  /* 0x0000000700079308 */ /* 0x000f220000000800 */
[----:B--2---:R-:W-:Y:S01]  /*3a10*/  @!P0 FADD.FTZ R6, R0, 1 ;  /* 0x3f80000000068421 */ /* 0x004fe20000010000 */
[----:B-----5:R-:W-:-:S06]  /*3a20*/  @!P3 FADD.FTZ R0, R9, 1 ;  /* 0x3f8000000900b421 */ /* 0x020fcc0000010000 */
[----:B------:R-:W2:Y:S01]  /*3a30*/  @!P0 MUFU.RCP R10, R6 ;  /* 0x00000006000a8308 */ /* 0x000ea20000001000 */
[----:B-1----:R-:W-:Y:S01]  /*3a40*/  @!P2 FMUL.FTZ R55, R55, R8 ;  /* 0x000000083737a220 */ /* 0x002fe20000410000 */
[----:B------:R-:W-:Y:S02]  /*3a50*/  SHF.L.U32 R8, R58, 0x7, RZ ;  /* 0x000000073a087819 */ /* 0x000fe400000006ff */
[----:B------:R-:W-:Y:S02]  /*3a60*/  IADD3 R36, P2, PT, R36, -0x100, RZ ;  /* 0xffffff0024247810 */ /* 0x000fe40007f5e0ff */
[--C-:B------:R-:W-:Y:S02]  /*3a70*/  SHF.R.S32.HI R9, RZ, 0x1f, R8.reuse ;  /* 0x0000001fff097819 */ /* 0x100fe40000011408 */
[----:B------:R1:W5:Y:S01]  /*3a80*/  @!P3 MUFU.RCP R11, R0 ;  /* 0x00000000000bb308 */ /* 0x0003620000001000 */
[----:B----4-:R-:W-:Y:S01]  /*3a90*/  @!P1 FADD.FTZ R7, R7, 1 ;  /* 0x3f80000007079421 */ /* 0x010fe20000010000 */
[----:B------:R-:W-:Y:S01]  /*3aa0*/  IADD3.X R39, PT, PT, R39, -0x1, RZ, P2, !PT ;  /* 0xffffffff27277810 */ /* 0x000fe200017fe4ff */
[----:B0-----:R-:W-:-:S04]  /*3ab0*/  IMAD.WIDE.U32 R4, R16, UR18, R8 ;  /* 0x0000001210047c25 */ /* 0x001fc8000f8e0008 */
[----:B------:R-:W-:Y:S01]  /*3ac0*/  IMAD R5, R17, UR18, R5 ;  /* 0x0000001211057c24 */ /* 0x000fe2000f8e0205 */
[----:B------:R-:W0:Y:S01]  /*3ad0*/  @!P1 MUFU.RCP R14, R7 ;  /* 0x00000007000e9308 */ /* 0x000e220000001000 */
[----:B--2---:R-:W-:Y:S01]  /*3ae0*/  @!P0 FMUL.FTZ R51, R51, R10 ;  /* 0x0000000a33338220 */ /* 0x004fe20000410000 */
[----:B------:R-:W2:Y:S01]  /*3af0*/  LDC.64 R16, c[0x0][0x518] ;  /* 0x00014600ff107b82 */ /* 0x000ea20000000a00 */
[----:B------:R-:W-:-:S04]  /*3b00*/  IMAD.WIDE.U32 R4, R27, UR6, R4 ;  /* 0x000000061b047c25 */ /* 0x000fc8000f8e0004 */
[----:B------:R-:W-:Y:S01]  /*3b10*/  FADD.FTZ R32, R51, R32 ;  /* 0x0000002033207221 */ /* 0x000fe20000010000 */
[----:B-1----:R-:W-:Y:S01]  /*3b20*/  IMAD R0, R27, UR7, R5 ;  /* 0x000000071b007c24 */ /* 0x002fe2000f8e0205 */
[----:B---3--:R-:W-:Y:S01]  /*3b30*/  LEA R10, P0, R4, R22, 0x1 ;  /* 0x00000016040a7211 */ /* 0x008fe200078008ff */
[----:B-----5:R-:W-:Y:S01]  /*3b40*/  @!P3 FMUL.FTZ R56, R56, R11 ;  /* 0x0000000b3838b220 */ /* 0x020fe20000410000 */
[----:B------:R1:W-:Y:S01]  /*3b50*/  F2F.F16.F32 R12, R55 ;  /* 0x00000037000c7304 */ /* 0x0003e20000200800 */
[----:B------:R-:W3:Y:S01]  /*3b60*/  LDCU.64 UR6, c[0x0][0x520] ;  /* 0x0000a400ff0677ac */ /* 0x000ee20008000a00 */
[----:B------:R-:W-:Y:S02]  /*3b70*/  LEA.HI.X R11, R4, R23, R0, 0x1, P0 ;  /* 0x00000017040b7211 */ /* 0x000fe400000f0c00 */
[----:B------:R-:W-:Y:S01]  /*3b80*/  IADD3 R38, P3, PT, R38, -0x100, RZ ;  /* 0xffffff0026267810 */ /* 0x000fe20007f7e0ff */
[----:B------:R-:W-:-:S04]  /*3b90*/  IMAD.WIDE.U32 R4, R34, 0x8, R10 ;  /* 0x0000000822047825 */ /* 0x000fc800078e000a */
[----:B0-----:R-:W-:Y:S01]  /*3ba0*/  @!P1 FMUL.FTZ R53, R53, R14 ;  /* 0x0000000e35359220 */ /* 0x001fe20000410000 */
[----:B------:R-:W0:Y:S01]  /*3bb0*/  F2F.F16.F32 R15, R56 ;  /* 0x00000038000f7304 */ /* 0x000e220000200800 */
[----:B------:R-:W-:Y:S01]  /*3bc0*/  IADD3 R40, P1, PT, R40, -0x100, RZ ;  /* 0xffffff0028287810 */ /* 0x000fe20007f3e0ff */
[----:B------:R4:W-:Y:S01]  /*3bd0*/  STG.E.64 desc[UR16][R4.64], R2 ;  /* 0x0000000204007986 */ /* 0x0009e2000c101b10 */
[----:B------:R-:W-:Y:S02]  /*3be0*/  FADD.FTZ R32, R32, R53 ;  /* 0x0000003520207221 */ /* 0x000fe40000010000 */
[----:B------:R-:W-:Y:S01]  /*3bf0*/  IADD3.X R43, PT, PT, R43, -0x1, RZ, P1, !PT ;  /* 0xffffffff2b2b7810 */ /* 0x000fe20000ffe4ff */
[----:B--2---:R-:W-:Y:S02]  /*3c00*/  IMAD.WIDE.U32 R8, R16, UR18, R8 ;  /* 0x0000001210087c25 */ /* 0x004fe4000f8e0008 */
[----:B------:R-:W2:Y:S02]  /*3c10*/  F2F.F16.F32 R6, R53 ;  /* 0x0000003500067304 */ /* 0x000ea40000200800 */
[----:B-1----:R-:W-:Y:S01]  /*3c20*/  FADD.FTZ R55, R32, R55 ;  /* 0x0000003720377221 */ /* 0x002fe20000010000 */
[----:B------:R-:W-:Y:S01]  /*3c30*/  IADD3.X R41, PT, PT, R41, -0x1, RZ, P3, !PT ;  /* 0xffffffff29297810 */ /* 0x000fe20001ffe4ff */
[----:B------:R-:W-:-:S02]  /*3c40*/  IMAD R9, R17, UR18, R9 ;  /* 0x0000001211097c24 */ /* 0x000fc4000f8e0209 */
[----:B------:R-:W-:Y:S01]  /*3c50*/  FADD.FTZ R32, R55, R56 ;  /* 0x0000003837207221 */ /* 0x000fe20000010000 */
[----:B0-----:R-:W-:Y:S01]  /*3c60*/  PRMT R15, R12, 0x5410, R15 ;  /* 0x000054100c0f7816 */ /* 0x001fe2000000000f */
[----:B------:R-:W0:Y:S01]  /*3c70*/  F2F.F16.F32 R13, R51 ;  /* 0x00000033000d7304 */ /* 0x000e220000200800 */
[----:B---3--:R-:W-:-:S04]  /*3c80*/  IMAD.WIDE.U32 R8, R27, UR6, R8 ;  /* 0x000000061b087c25 */ /* 0x008fc8000f8e0008 */
[----:B------:R-:W-:Y:S02]  /*3c90*/  IMAD R0, R27, UR7, R9 ;  /* 0x000000071b007c24 */ /* 0x000fe4000f8e0209 */
[----:B--2---:R-:W-:-:S05]  /*3ca0*/  IMAD.WIDE.U32 R6, R6, 0x10000, RZ ;  /* 0x0001000006067825 */ /* 0x004fca00078e00ff */
[----:B------:R-:W-:Y:S02]  /*3cb0*/  LOP3.LUT R11, R15, R7, RZ, 0xfc, !PT ;  /* 0x000000070f0b7212 */ /* 0x000fe400078efcff */
[----:B0-----:R-:W-:Y:S01]  /*3cc0*/  LOP3.LUT R10, R6, R13, RZ, 0xfc, !PT ;  /* 0x0000000d060a7212 */ /* 0x001fe200078efcff */
[----:B------:R-:W-:Y:S08]  /*3cd0*/  BAR.SYNC.DEFER_BLOCKING 0x0 ;  /* 0x0000000000007b1d */ /* 0x000ff00000010000 */
[----:B------:R-:W4:Y:S01]  /*3ce0*/  LDC.64 R12, c[0x0][0x560] ;  /* 0x00015800ff0c7b82 */ /* 0x000f220000000a00 */
[----:B------:R-:W-:Y:S01]  /*3cf0*/  STS.64 [R46], R10 ;  /* 0x0000000a2e007388 */ /* 0x000fe20000000a00 */
[----:B------:R-:W-:-:S03]  /*3d00*/  NOP ;  /* 0x0000000000007918 */ /* 0x000fc60000000000 */
[----:B------:R-:W0:Y:S01]  /*3d10*/  LDS.64 R6, [R46] ;  /* 0x000000002e067984 */ /* 0x000e220000000a00 */
[----:B----4-:R-:W-:-:S04]  /*3d20*/  LEA R2, P0, R8, R12, 0x1 ;  /* 0x0000000c08027211 */ /* 0x010fc800078008ff */
[----:B------:R-:W-:Y:S02]  /*3d30*/  LEA.HI.X R3, R8, R13, R0, 0x1, P0 ;  /* 0x0000000d08037211 */ /* 0x000fe400000f0c00 */
[----:B------:R-:W-:Y:S02]  /*3d40*/  ISETP.GT.AND P0, PT, R42, 0x1, PT ;  /* 0x000000012a00780c */ /* 0x000fe40003f04270 */
[----:B------:R-:W-:Y:S01]  /*3d50*/  MOV R42, R58 ;  /* 0x0000003a002a7202 */ /* 0x000fe20000000f00 */
[----:B------:R-:W-:-:S05]  /*3d60*/  IMAD.WIDE.U32 R2, R34, 0x8, R2 ;  /* 0x0000000822027825 */ /* 0x000fca00078e0002 */
[----:B0-----:R0:W-:Y:S05]  /*3d70*/  STG.E.64 desc[UR16][R2.64], R6 ;  /* 0x0000000602007986 */ /* 0x0011ea000c101b10 */
[----:B------:R-:W-:Y:S05]  /*3d80*/  @P0 BRA `(.L_x_18048) ;  /* 0xffffffc800280947 */ /* 0x000fea000383ffff */
.L_x_18020:
        /* <DEDUP_REMOVED lines=34> */
.L_x_18050:
[----:B------:R-:W-:Y:S05]  /*3fb0*/  BSYNC.RECONVERGENT B0 ;  /* 0x0000000000007941 */ /* 0x000fea0003800200 */
.L_x_18049:
        /* <DEDUP_REMOVED lines=26> */
.L_x_18052:
[----:B------:R-:W-:Y:S05]  /*4160*/  BSYNC.RECONVERGENT B0 ;  /* 0x0000000000007941 */ /* 0x000fea0003800200 */
.L_x_18051:
        /* <DEDUP_REMOVED lines=22> */
.L_x_18054:
        /* <DEDUP_REMOVED lines=60> */
.L_x_18053:
[----:B------:R-:W-:Y:S05]  /*4690*/  EXIT ;  /* 0x000000000000794d */ /* 0x000fea0003800000 */
.L_x_18055:
        /* <DEDUP_REMOVED lines=14> */
.L_x_18809:


//--------------------- .text._Z25selective_scan_bwd_kernelI32Selective_Scan_bwd_kernel_traitsILi32ELi4ELb1ELb0ELb0ELb1ELb1EN3c104HalfENS1_7complexIfEEEEv12SSMParamsBwd --------------------------
	.section	.text._Z25selective_scan_bwd_kernelI32Selective_Scan_bwd_kernel_traitsILi32ELi4ELb1ELb0ELb0ELb1ELb1EN3c104HalfENS1_7complexIfEEEEv12SSMParamsBwd,"ax",@progbits
	.align	128
        .global         _Z25selective_scan_bwd_kernelI32Selective_Scan_bwd_kernel_traitsILi32ELi4ELb1ELb0ELb0ELb1ELb1EN3c104HalfENS1_7complexIfEEEEv12SSMParamsBwd
        .type           _Z25selective_scan_bwd_kernelI32Selective_Scan_bwd_kernel_traitsILi32ELi4ELb1ELb0ELb0ELb1ELb1EN3c104HalfENS1_7complexIfEEEEv12SSMParamsBwd,@function
        .size           _Z25selective_scan_bwd_kernelI32Selective_Scan_bwd_kernel_traitsILi32ELi4ELb1ELb0ELb0ELb1ELb1EN3c104HalfENS1_7complexIfEEEEv12SSMParamsBwd,(.L_x_18810 - _Z25selective_scan_bwd_kernelI32Selective_Scan_bwd_kernel_traitsILi32ELi4ELb1ELb0ELb0ELb1ELb1EN3c104HalfENS1_7complexIfEEEEv12SSMParamsBwd)
        .other          _Z25selective_scan_bwd_kernelI32Selective_Scan_bwd_kernel_traitsILi32ELi4ELb1ELb0ELb0ELb1ELb1EN3c104HalfENS1_7complexIfEEEEv12SSMParamsBwd,@"STO_CUDA_ENTRY STV_DEFAULT"
_Z25selective_scan_bwd_kernelI32Selective_Scan_bwd_kernel_traitsILi32ELi4ELb1ELb0ELb0ELb1ELb1EN3c104HalfENS1_7complexIfEEEEv12SSMParamsBwd:
.text._Z25selective_scan_bwd_kernelI32Selective_Scan_bwd_kernel_traitsILi32ELi4ELb1ELb0ELb0ELb1ELb1EN3c104HalfENS1_7complexIfEEEEv12SSMParamsBwd:
        /* <DEDUP_REMOVED lines=57> */
[----:B0-----:R-:W-:Y:S01]  /*0390*/  IMAD.WIDE.U32 R6, R55, UR8, RZ ;  /* 0x0000000837067c25 */ /* 0x001fe2000f8e00ff */
[----:B------:R-:W-:-:S03]  /*03a0*/  CS2R R22, SRZ ;  /* 0x0000000000167805 */ /* 0x000fc6000001ff00 */
[----:B-1----:R-:W-:Y:S02]  /*03b0*/  @P0 IMAD R5, R0, R21, RZ ;  /* 0x0000001500050224 */ /* 0x002fe400078e02ff */
[----:B------:R-:W-:Y:S01]  /*03c0*/  IMAD.WIDE.U32 R2, R55, R14, UR4 ;  /* 0x0000000437027e25 */ /* 0x000fe2000f8e000e */
[----:B------:R-:W-:Y:S02]  /*03d0*/  IADD3 R4, P4, PT, R11, R4, RZ ;  /* 0x000000040b047210 */ /* 0x000fe40007f9e0ff */
[----:B------:R-:W-:Y:S01]  /*03e0*/  LEA R53, P2, R6, R16, 0x3 ;  /* 0x0000001006357211 */ /* 0x000fe200078418ff */
[----:B------:R-:W-:Y:S01]  /*03f0*/  IMAD R51, R55, UR9, R7 ;  /* 0x0000000937337c24 */ /* 0x000fe2000f8e0207 */
[----:B------:R-:W-:Y:S01]  /*0400*/  SHF.R.S32.HI R0, RZ, 0x1f, R11 ;  /* 0x0000001fff007819 */ /* 0x000fe2000001140b */
[----:B---3--:R-:W-:Y:S01]  /*0410*/  @P0 IMAD.WIDE R22, R5, 0x10, R8 ;  /* 0x0000001005160825 */ /* 0x008fe200078e0208 */
[----:B------:R-:W-:-:S03]  /*0420*/  IADD3 R11, P0, PT, R11, R2, RZ ;  /* 0x000000020b0b7210 */ /* 0x000fc60007f1e0ff */
[C---:B------:R-:W-:Y:S02]  /*0430*/  IMAD R5, R55.reuse, R15, R3 ;  /* 0x0000000f37057224 */ /* 0x040fe400078e0203 */
[C---:B------:R-:W-:Y:S01]  /*0440*/  IMAD.WIDE.U32 R2, R55.reuse, UR10, RZ ;  /* 0x0000000a37027c25 */ /* 0x040fe2000f8e00ff */
[----:B------:R-:W-:Y:S02]  /*0450*/  LEA.HI.X R51, R6, R17, R51, 0x3, P2 ;  /* 0x0000001106337211 */ /* 0x000fe400010f1c33 */
[C---:B------:R-:W-:Y:S01]  /*0460*/  IADD3.X R6, PT, PT, R0.reuse, R13, RZ, P3, !PT ;  /* 0x0000000d00067210 */ /* 0x040fe20001ffe4ff */
[----:B------:R-:W-:Y:S01]  /*0470*/  IMAD R47, R55, UR11, R3 ;  /* 0x0000000b372f7c24 */ /* 0x000fe2000f8e0203 */
[C---:B------:R-:W-:Y:S02]  /*0480*/  IADD3.X R39, PT, PT, R0.reuse, R39, RZ, P4, !PT ;  /* 0x0000002700277210 */ /* 0x040fe400027fe4ff */
[----:B------:R-:W-:Y:S02]  /*0490*/  IADD3.X R0, PT, PT, R0, R5, RZ, P0, !PT ;  /* 0x0000000500007210 */ /* 0x000fe400007fe4ff */
[----:B------:R-:W-:-:S02]  /*04a0*/  LEA R49, P0, R2, R18, 0x3 ;  /* 0x0000001202317211 */ /* 0x000fc400078018ff */
[----:B------:R-:W-:Y:S02]  /*04b0*/  LEA R42, P2, R41, R42, 0x1 ;  /* 0x0000002a292a7211 */ /* 0x000fe400078408ff */
[----:B--2---:R-:W-:Y:S02]  /*04c0*/  LEA R40, P3, R4, R24, 0x1 ;  /* 0x0000001804287211 */ /* 0x004fe400078608ff */
[----:B----4-:R-:W-:Y:S01]  /*04d0*/  LEA R38, P4, R11, R36, 0x1 ;  /* 0x000000240b267211 */ /* 0x010fe200078808ff */
[----:B------:R-:W-:Y:S01]  /*04e0*/  HFMA2 R46, -RZ, RZ, 0, 0 ;  /* 0x00000000ff2e7431 */ /* 0x000fe200000001ff */
[----:B------:R-:W-:Y:S02]  /*04f0*/  LEA.HI.X R47, R2, R19, R47, 0x3, P0 ;  /* 0x00000013022f7211 */ /* 0x000fe400000f1c2f */
[----:B------:R-:W-:Y:S02]  /*0500*/  LEA.HI.X R41, R41, R43, R6, 0x1, P2 ;  /* 0x0000002b29297211 */ /* 0x000fe400010f0c06 */
[----:B------:R-:W-:-:S02]  /*0510*/  LEA.HI.X R39, R4, R25, R39, 0x1, P3 ;  /* 0x0000001904277211 */ /* 0x000fc400018f0c27 */
[----:B------:R-:W-:Y:S02]  /*0520*/  LEA.HI.X R37, R11, R37, R0, 0x1, P4 ;  /* 0x000000250b257211 */ /* 0x000fe400020f0c00 */
        /* <DEDUP_REMOVED lines=16> */
.L_x_18085:
[----:B------:R-:W-:Y:S01]  /*0630*/  BAR.SYNC.DEFER_BLOCKING 0x0 ;  /* 0x0000000000007b1d */ /* 0x000fe20000010000 */
[----:B0-----:R-:W-:Y:S02]  /*0640*/  MOV R2, R42 ;  /* 0x0000002a00027202 */ /* 0x001fe40000000f00 */
[----:B------:R-:W-:-:S05]  /*0650*/  MOV R3, R41 ;  /* 0x0000002900037202 */ /* 0x000fca0000000f00 */
[----:B------:R-:W0:Y:S01]  /*0660*/  LDC.64 R10, c[0x0][0x410] ;  /* 0x00010400ff0a7b82 */ /* 0x000e220000000a00 */
[----:B------:R-:W-:Y:S01]  /*0670*/  IMAD.WIDE.U32 R4, R44, 0x8, R2 ;  /* 0x000000082c047825 */ /* 0x000fe200078e0002 */
[----:B------:R-:W1:Y:S06]  /*0680*/  S2R R33, SR_LANEID ;  /* 0x0000000000217919 */ /* 0x000e6c0000000000 */
[----:B------:R-:W2:Y:S01]  /*0690*/  LDC.64 R14, c[0x0][0x418] ;  /* 0x00010600ff0e7b82 */ /* 0x000ea20000000a00 */
[----:B------:R-:W-:-:S07]  /*06a0*/  IADD3 R29, PT, PT, R36, -0x1, RZ ;  /* 0xffffffff241d7810 */ /* 0x000fce0007ffe0ff */
[----:B------:R-:W3:Y:S01]  /*06b0*/  LDC.64 R24, c[0x0][0x488] ;  /* 0x00012200ff187b82 */ /* 0x000ee20000000a00 */
[----:B------:R-:W4:Y:S01]  /*06c0*/  LDG.E.64 R4, desc[UR16][R4.64] ;  /* 0x0000001004047981 */ /* 0x000f22000c1e1b00 */
[----:B------:R-:W-:Y:S02]  /*06d0*/  MOV R2, R40 ;  /* 0x0000002800027202 */ /* 0x000fe40000000f00 */
[----:B------:R-:W-:-:S03]  /*06e0*/  MOV R3, R39 ;  /* 0x0000002700037202 */ /* 0x000fc60000000f00 */
[----:B------:R-:W-:Y:S01]  /*06f0*/  IMAD.WIDE.U32 R18, R44, 0x8, R2 ;  /* 0x000000082c127825 */ /* 0x000fe200078e0002 */
[----:B-1----:R-:W-:-:S05]  /*0700*/  LEA R31, R33, UR5, 0x3 ;  /* 0x00000005211f7c11 */ /* 0x002fca000f8e18ff */
[----:B----4-:R1:W-:Y:S01]  /*0710*/  STS.64 [R31], R4 ;  /* 0x000000041f007388 */ /* 0x0103e20000000a00 */
[----:B------:R-:W-:-:S03]  /*0720*/  NOP ;  /* 0x0000000000007918 */ /* 0x000fc60000000000 */
[----:B------:R-:W-:Y:S01]  /*0730*/  LDS.64 R2, [R31] ;  /* 0x000000001f027984 */ /* 0x000fe20000000a00 */
[----:B------:R-:W-:Y:S06]  /*0740*/  BAR.SYNC.DEFER_BLOCKING 0x0 ;  /* 0x0000000000007b1d */ /* 0x000fec0000010000 */
[----:B------:R-:W4:Y:S01]  /*0750*/  LDG.E.64 R6, desc[UR16][R18.64] ;  /* 0x0000001012067981 */ /* 0x000f22000c1e1b00 */
[----:B-1----:R-:W-:Y:S02]  /*0760*/  MOV R4, R38 ;  /* 0x0000002600047202 */ /* 0x002fe40000000f00 */
[----:B------:R-:W-:-:S03]  /*0770*/  MOV R5, R37 ;  /* 0x0000002500057202 */ /* 0x000fc60000000f00 */
[----:B------:R-:W-:Y:S01]  /*0780*/  IMAD.WIDE.U32 R8, R44, 0x8, R4 ;  /* 0x000000082c087825 */ /* 0x000fe200078e0004 */
[----:B----4-:R0:W-:Y:S01]  /*0790*/  STS.64 [R31], R6 ;  /* 0x000000061f007388 */ /* 0x0101e20000000a00 */
[----:B------:R-:W-:-:S03]  /*07a0*/  NOP ;  /* 0x0000000000007918 */ /* 0x000fc60000000000 */
[----:B------:R-:W1:Y:S01]  /*07b0*/  LDS.64 R26, [R31] ;  /* 0x000000001f1a7984 */ /* 0x000e620000000a00 */
[----:B------:R-:W-:Y:S06]  /*07c0*/  BAR.SYNC.DEFER_BLOCKING 0x0 ;  /* 0x0000000000007b1d */ /* 0x000fec0000010000 */
[----:B------:R-:W4:Y:S01]  /*07d0*/  LDG.E.64 R8, desc[UR16][R8.64] ;  /* 0x0000001008087981 */ /* 0x000f22000c1e1b00 */
[----:B------:R-:W-:Y:S01]  /*07e0*/  HFMA2 R17, -RZ, RZ, 0, 0 ;  /* 0x00000000ff117431 */ /* 0x000fe200000001ff */
[----:B------:R-:W-:Y:S01]  /*07f0*/  SHF.L.U32 R16, R29, 0x7, RZ ;  /* 0x000000071d107819 */ /* 0x000fe200000006ff */
[----:B------:R-:W-:Y:S04]  /*0800*/  BSSY.RECONVERGENT B0, `(.L_x_18057) ;  /* 0x0000039000007945 */ /* 0x000fe80003800200 */
[----:B0-----:R-:W-:Y:S01]  /*0810*/  IMAD.WIDE.U32 R6, R10, UR18, R16 ;  /* 0x000000120a067c25 */ /* 0x001fe2000f8e0010 */
[----:B-1----:R-:W-:-:S02]  /*0820*/  SHF.R.U64 R0, R26, 0x10, R27 ;  /* 0x000000101a007819 */ /* 0x002fc4000000121b */
[----:B------:R-:W-:Y:S01]  /*0830*/  SHF.R.U32.HI R13, RZ, 0x10, R27 ;  /* 0x00000010ff0d7819 */ /* 0x000fe2000001161b */
[----:B------:R-:W-:Y:S02]  /*0840*/  IMAD R7, R11, UR18, R7 ;  /* 0x000000120b077c24 */ /* 0x000fe4000f8e0207 */
[----:B------:R-:W-:Y:S02]  /*0850*/  HADD2.F32 R11, -RZ, R27.H0_H0 ;  /* 0x2000001bff0b7230 */ /* 0x000fe40000004100 */
[----:B--2---:R-:W-:-:S04]  /*0860*/  IMAD.WIDE.U32 R6, R55, R14, R6 ;  /* 0x0000000e37067225 */ /* 0x004fc800078e0006 */
[----:B-----5:R-:W-:Y:S01]  /*0870*/  FADD.FTZ R32, R11, R48 ;  /* 0x000000300b207221 */ /* 0x020fe20000010000 */
[----:B------:R-:W-:-:S05]  /*0880*/  HADD2.F32 R13, -RZ, R13.H0_H0 ;  /* 0x2000000dff0d7230 */ /* 0x000fca0000004100 */
[----:B------:R-:W-:-:S05]  /*0890*/  FADD.FTZ R30, R13, R48 ;  /* 0x000000300d1e7221 */ /* 0x000fca0000010000 */
[----:B------:R-:W-:Y:S01]  /*08a0*/  FSETP.GTU.FTZ.AND P1, PT, R30, 20, PT ;  /* 0x41a000001e00780b */ /* 0x000fe20003f3c000 */
[----:B----4-:R0:W-:Y:S01]  /*08b0*/  STS.64 [R31], R8 ;  /* 0x000000081f007388 */ /* 0x0101e20000000a00 */
[----:B------:R-:W-:-:S03]  /*08c0*/  NOP ;  /* 0x0000000000007918 */ /* 0x000fc60000000000 */
[----:B------:R1:W2:Y:S01]  /*08d0*/  LDS.64 R4, [R31] ;  /* 0x000000001f047984 */ /* 0x0002a20000000a00 */
[----:B0-----:R-:W-:Y:S01]  /*08e0*/  HADD2.F32 R9, -RZ, R26.H0_H0 ;  /* 0x2000001aff097230 */ /* 0x001fe20000004100 */
[----:B------:R-:W-:Y:S01]  /*08f0*/  PRMT R8, R0, 0x7610, R8 ;  /* 0x0000761000087816 */ /* 0x000fe20000000008 */
[----:B------:R-:W-:-:S03]  /*0900*/  IMAD R0, R55, R15, R7 ;  /* 0x0000000f37007224 */ /* 0x000fc600078e0207 */
[----:B------:R-:W-:Y:S01]  /*0910*/  FADD.FTZ R34, R9, R48 ;  /* 0x0000003009227221 */ /* 0x000fe20000010000 */
[----:B------:R-:W-:Y:S01]  /*0920*/  HADD2.F32 R7, -RZ, R8.H0_H0 ;  /* 0x20000008ff077230 */ /* 0x000fe20000004100 */
[----:B---3--:R-:W-:-:S03]  /*0930*/  LEA R8, P0, R6, R24, 0x1 ;  /* 0x0000001806087211 */ /* 0x008fc600078008ff */
[----:B------:R-:W-:Y:S01]  /*0940*/  FSETP.GTU.FTZ.AND P2, PT, R34, 20, PT ;  /* 0x41a000002200780b */ /* 0x000fe20003f5c000 */
[----:B------:R-:W-:Y:S01]  /*0950*/  FADD.FTZ R28, R7, R48 ;  /* 0x00000030071c7221 */ /* 0x000fe20000010000 */
[----:B------:R-:W-:Y:S02]  /*0960*/  LEA.HI.X R9, R6, R25, R0, 0x1, P0 ;  /* 0x0000001906097211 */ /* 0x000fe400000f0c00 */
[----:B------:R-:W-:Y:S02]  /*0970*/  FSETP.GTU.FTZ.AND P0, PT, R32, 20, PT ;  /* 0x41a000002000780b */ /* 0x000fe40003f1c000 */
[----:B------:R-:W-:Y:S01]  /*0980*/  FSETP.GTU.FTZ.AND P3, PT, R28, 20, PT ;  /* 0x41a000001c00780b */ /* 0x000fe20003f7c000 */
[----:B------:R-:W-:-:S06]  /*0990*/  IMAD.WIDE.U32 R6, R44, 0x8, R8 ;  /* 0x000000082c067825 */ /* 0x000fcc00078e0008 */
[----:B-1----:R-:W-:Y:S06]  /*09a0*/  @P2 BRA `(.L_x_18058) ;  /* 0x0000000000782947 */ /* 0x002fec0003800000 */
        /* <DEDUP_REMOVED lines=30> */
.L_x_18058:
[----:B------:R-:W-:Y:S05]  /*0b90*/  BSYNC.RECONVERGENT B0 ;  /* 0x0000000000007941 */ /* 0x000fea0003800200 */
.L_x_18057:
        /* <DEDUP_REMOVED lines=32> */
.L_x_18060:
[----:B------:R-:W-:Y:S05]  /*0da0*/  BSYNC.RECONVERGENT B0 ;  /* 0x0000000000007941 */ /* 0x000fea0003800200 */
.L_x_18059:
        /* <DEDUP_REMOVED lines=32> */
.L_x_18062:
[----:B------:R-:W-:Y:S05]  /*0fb0*/  BSYNC.RECONVERGENT B0 ;  /* 0x0000000000007941 */ /* 0x000fea0003800200 */
.L_x_18061:
        /* <DEDUP_REMOVED lines=32> */
.L_x_18064:
[----:B------:R-:W-:Y:S05]  /*11c0*/  BSYNC.RECONVERGENT B0 ;  /* 0x0000000000007941 */ /* 0x000fea0003800200 */
.L_x_18063:
[----:B------:R-:W-:Y:S08]  /*11d0*/  BAR.SYNC.DEFER_BLOCKING 0x0 ;  /* 0x0000000000007b1d */ /* 0x000ff00000010000 */
[----:B------:R-:W0:Y:S01]  /*11e0*/  LDC.64 R12, c[0x0][0x420] ;  /* 0x00010800ff0c7b82 */ /* 0x000e220000000a00 */
[----:B------:R-:W1:Y:S01]  /*11f0*/  LDCU.64 UR6, c[0x0][0x510] ;  /* 0x0000a200ff0677ac */ /* 0x000e620008000a00 */
[----:B------:R-:W3:Y:S06]  /*1200*/  LDCU.64 UR8, c[0x0][0x490] ;  /* 0x00009200ff0877ac */ /* 0x000eec0008000a00 */
[----:B------:R-:W4:Y:S08]  /*1210*/  LDC.64 R14, c[0x0][0x428] ;  /* 0x00010a00ff0e7b82 */ /* 0x000f300000000a00 */
[----:B------:R-:W5:Y:S01]  /*1220*/  LDC.64 R24, c[0x0][0x478] ;  /* 0x00011e00ff187b82 */ /* 0x000f620000000a00 */
[----:B------:R-:W2:Y:S01]  /*1230*/  LDG.E.64 R10, desc[UR16][R6.64] ;  /* 0x00000010060a7981 */ /* 0x000ea2000c1e1b00 */
        /* <DEDUP_REMOVED lines=8> */
[----:B--2---:R-:W-:Y:S01]  /*12c0*/  STS.64 [R31], R10 ;  /* 0x0000000a1f007388 */ /* 0x004fe20000000a00 */
[----:B------:R-:W-:-:S03]  /*12d0*/  NOP ;  /* 0x0000000000007918 */ /* 0x000fc60000000000 */
[----:B------:R-:W2:Y:S01]  /*12e0*/  LDS.64 R24, [R31] ;  /* 0x000000001f187984 */ /* 0x000ea20000000a00 */
[----:B------:R-:W-:Y:S06]  /*12f0*/  BAR.SYNC.DEFER_BLOCKING 0x0 ;  /* 0x0000000000007b1d */ /* 0x000fec0000010000 */
[----:B------:R-:W4:Y:S01]  /*1300*/  LDG.E.64 R12, desc[UR16][R12.64] ;  /* 0x000000100c0c7981 */ /* 0x000f22000c1e1b00 */
[----:B------:R-:W-:Y:S01]  /*1310*/  SHF.R.U64 R15, R4, 0x10, R5 ;  /* 0x00000010040f7819 */ /* 0x000fe20000001205 */
[----:B---3--:R-:W-:-:S03]  /*1320*/  UISETP.NE.U32.AND UP0, UPT, UR8, URZ, UPT ;  /* 0x000000ff0800728c */ /* 0x008fc6000bf05070 */
[----:B------:R-:W-:Y:S01]  /*1330*/  PRMT R4, R4, 0x5410, R15 ;  /* 0x0000541004047816 */ /* 0x000fe2000000000f */
[----:B------:R-:W-:Y:S01]  /*1340*/  UISETP.NE.AND.EX UP0, UPT, UR9, URZ, UPT, UP0 ;  /* 0x000000ff0900728c */ /* 0x000fe2000bf05300 */
[----:B------:R-:W-:Y:S02]  /*1350*/  SHF.R.U32.HI R15, RZ, 0x10, R5 ;  /* 0x00000010ff0f7819 */ /* 0x000fe40000011605 */
[--C-:B--2---:R-:W-:Y:S01]  /*1360*/  SHF.R.U32.HI R8, RZ, 0x10, R25.reuse ;  /* 0x00000010ff087819 */ /* 0x104fe20000011619 */
[----:B------:R-:W-:Y:S01]  /*1370*/  HADD2.F32 R52, -RZ, R25.H0_H0 ;  /* 0x20000019ff347230 */ /* 0x000fe20000004100 */
[----:B------:R-:W-:Y:S01]  /*1380*/  SHF.R.U64 R25, R24, 0x10, R25 ;  /* 0x0000001018197819 */ /* 0x000fe20000001219 */
[----:B------:R-:W-:Y:S02]  /*1390*/  HADD2.F32 R9, -RZ, R24.H0_H0 ;  /* 0x20000018ff097230 */ /* 0x000fe40000004100 */
[----:B------:R-:W-:Y:S02]  /*13a0*/  HADD2.F32 R8, -RZ, R8.H0_H0 ;  /* 0x20000008ff087230 */ /* 0x000fe40000004100 */
[----:B------:R-:W-:Y:S01]  /*13b0*/  FMUL.FTZ R11, R52, -1.4426950216293334961 ;  /* 0xbfb8aa3b340b7820 */ /* 0x000fe20000410000 */
[----:B------:R-:W-:-:S02]  /*13c0*/  HADD2.F32 R25, -RZ, R25.H0_H0 ;  /* 0x20000019ff197230 */ /* 0x000fc40000004100 */
[----:B------:R-:W-:Y:S01]  /*13d0*/  FMUL.FTZ R0, R9, -1.4426950216293334961 ;  /* 0xbfb8aa3b09007820 */ /* 0x000fe20000410000 */
[----:B------:R-:W-:Y:S02]  /*13e0*/  FMUL.FTZ R14, R8, -1.4426950216293334961 ;  /* 0xbfb8aa3b080e7820 */ /* 0x000fe40000410000 */
[----:B------:R-:W2:Y:S01]  /*13f0*/  MUFU.EX2 R11, R11 ;  /* 0x0000000b000b7308 */ /* 0x000ea20000000800 */
[----:B------:R-:W-:-:S07]  /*1400*/  FMUL.FTZ R10, R25, -1.4426950216293334961 ;  /* 0xbfb8aa3b190a7820 */ /* 0x000fce0000410000 */
[----:B------:R-:W3:Y:S08]  /*1410*/  MUFU.EX2 R14, R14 ;  /* 0x0000000e000e7308 */ /* 0x000ef00000000800 */
[----:B------:R-:W5:Y:S08]  /*1420*/  MUFU.EX2 R10, R10 ;  /* 0x0000000a000a7308 */ /* 0x000f700000000800 */
[----:B------:R-:W1:Y:S01]  /*1430*/  MUFU.EX2 R0, R0 ;  /* 0x0000000000007308 */ /* 0x000e620000000800 */
[----:B----4-:R2:W-:Y:S01]  /*1440*/  STS.64 [R31], R12 ;  /* 0x0000000c1f007388 */ /* 0x0105e20000000a00 */
[----:B------:R-:W-:-:S03]  /*1450*/  NOP ;  /* 0x0000000000007918 */ /* 0x000fc60000000000 */
[----:B------:R-:W4:Y:S01]  /*1460*/  LDS.64 R6, [R31] ;  /* 0x000000001f067984 */ /* 0x000f220000000a00 */
[----:B--2---:R-:W-:Y:S01]  /*1470*/  FADD.FTZ R12, R11, 1 ;  /* 0x3f8000000b0c7421 */ /* 0x004fe20000010000 */
[----:B---3--:R-:W-:Y:S01]  /*1480*/  FADD.FTZ R13, R14, 1 ;  /* 0x3f8000000e0d7421 */ /* 0x008fe20000010000 */
[----:B-----5:R-:W-:Y:S01]  /*1490*/  FADD.FTZ R11, R10, 1 ;  /* 0x3f8000000a0b7421 */ /* 0x020fe20000010000 */
[----:B------:R-:W-:Y:S01]  /*14a0*/  HADD2.F32 R14, -RZ, R5.H0_H0 ;  /* 0x20000005ff0e7230 */ /* 0x000fe20000004100 */
[----:B------:R-:W2:Y:S01]  /*14b0*/  MUFU.RCP R57, R12 ;  /* 0x0000000c00397308 */ /* 0x000ea20000001000 */
[----:B-1----:R-:W-:Y:S01]  /*14c0*/  FADD.FTZ R10, R0, 1 ;  /* 0x3f800000000a7421 */ /* 0x002fe20000010000 */
[----:B------:R-:W-:-:S06]  /*14d0*/  HADD2.F32 R0, -RZ, R15.H0_H0 ;  /* 0x2000000fff007230 */ /* 0x000fcc0000004100 */
[----:B------:R-:W-:Y:S08]  /*14e0*/  MUFU.RCP R59, R13 ;  /* 0x0000000d003b7308 */ /* 0x000ff00000001000 */
[----:B------:R-:W1:Y:S01]  /*14f0*/  MUFU.RCP R26, R11 ;  /* 0x0000000b001a7308 */ /* 0x000e620000001000 */
[----:B--2---:R-:W-:-:S04]  /*1500*/  FADD.FTZ R5, -R57, 1 ;  /* 0x3f80000039057421 */ /* 0x004fc80000010100 */
[----:B------:R-:W-:-:S03]  /*1510*/  FFMA.FTZ R5, R52, R5, 1 ;  /* 0x3f80000034057423 */ /* 0x000fc60000010005 */
[----:B------:R1:W2:Y:S01]  /*1520*/  MUFU.RCP R24, R10 ;  /* 0x0000000a00187308 */ /* 0x0002a20000001000 */
[----:B----4-:R-:W-:Y:S01]  /*1530*/  HADD2.F32 R54, -RZ, R7.H0_H0 ;  /* 0x20000007ff367230 */ /* 0x010fe20000004100 */
[--C-:B------:R-:W-:Y:S01]  /*1540*/  SHF.R.U32.HI R56, RZ, 0x10, R7.reuse ;  /* 0x00000010ff387819 */ /* 0x100fe20000011607 */
[----:B-1----:R-:W-:Y:S01]  /*1550*/  FADD.FTZ R10, -R26, 1 ;  /* 0x3f8000001a0a7421 */ /* 0x002fe20000010100 */
[----:B------:R-:W-:Y:S01]  /*1560*/  SHF.R.U64 R27, R6, 0x10, R7 ;  /* 0x00000010061b7819 */ /* 0x000fe20000001207 */
[----:B------:R-:W-:Y:S01]  /*1570*/  FADD.FTZ R7, -R59, 1 ;  /* 0x3f8000003b077421 */ /* 0x000fe20000010100 */
[----:B------:R-:W-:Y:S01]  /*1580*/  FMUL.FTZ R12, R14, R54 ;  /* 0x000000360e0c7220 */ /* 0x000fe20000410000 */
[----:B------:R-:W-:Y:S02]  /*1590*/  HADD2.F32 R56, -RZ, R56.H0_H0 ;  /* 0x20000038ff387230 */ /* 0x000fe40000004100 */
[----:B------:R-:W-:Y:S01]  /*15a0*/  FFMA.FTZ R11, R25, R10, 1 ;  /* 0x3f800000190b7423 */ /* 0x000fe2000001000a */
[----:B------:R-:W-:Y:S01]  /*15b0*/  FFMA.FTZ R7, R8, R7, 1 ;  /* 0x3f80000008077423 */ /* 0x000fe20000010007 */
[----:B------:R-:W-:Y:S01]  /*15c0*/  FMUL.FTZ R12, R57, R12 ;  /* 0x0000000c390c7220 */ /* 0x000fe20000410000 */
[----:B------:R-:W-:-:S02]  /*15d0*/  HADD2.F32 R27, -RZ, R27.H0_H0 ;  /* 0x2000001bff1b7230 */ /* 0x000fc40000004100 */
[----:B------:R-:W-:Y:S01]  /*15e0*/  FMUL.FTZ R58, R0, R56 ;  /* 0x00000038003a7220 */ /* 0x000fe20000410000 */
[----:B------:R-:W-:Y:S02]  /*15f0*/  HADD2.F32 R15, -RZ, R6.H0_H0 ;  /* 0x20000006ff0f7230 */ /* 0x000fe40000004100 */
[----:B------:R-:W-:Y:S01]  /*1600*/  FMUL.FTZ R12, R12, R5 ;  /* 0x000000050c0c7220 */ /* 0x000fe20000410000 */
[--C-:B------:R-:W-:Y:S02]  /*1610*/  HADD2.F32 R5, -RZ, R4.reuse.H1_H1 ;  /* 0x30000004ff057230 */ /* 0x100fe40000004100 */
[----:B------:R-:W-:Y:S01]  /*1620*/  FMUL.FTZ R58, R59, R58 ;  /* 0x0000003a3b3a7220 */ /* 0x000fe20000410000 */
[----:B------:R-:W-:Y:S02]  /*1630*/  HADD2.F32 R4, -RZ, R4.H0_H0 ;  /* 0x20000004ff047230 */ /* 0x000fe40000004100 */
[----:B--2---:R-:W-:Y:S01]  /*1640*/  FADD.FTZ R6, -R24, 1 ;  /* 0x3f80000018067421 */ /* 0x004fe20000010100 */
[----:B------:R-:W-:Y:S01]  /*1650*/  FMUL.FTZ R59, R8, R59 ;  /* 0x0000003b083b7220 */ /* 0x000fe20000410000 */
[----:B------:R-:W-:Y:S01]  /*1660*/  FMUL.FTZ R58, R58, R7 ;  /* 0x000000073a3a7220 */ /* 0x000fe20000410000 */
[----:B------:R-:W-:Y:S01]  /*1670*/  FMUL.FTZ R7, R5, R27 ;  /* 0x0000001b05077220 */ /* 0x000fe20000410000 */
[----:B------:R-:W-:Y:S01]  /*1680*/  FFMA.FTZ R6, R9, R6, 1 ;  /* 0x3f80000009067423 */ /* 0x000fe20000010006 */
[----:B------:R-:W-:Y:S01]  /*1690*/  F2F.F16.F32 R12, R12 ;  /* 0x0000000c000c7304 */ /* 0x000fe20000200800 */
[----:B------:R-:W-:Y:S01]  /*16a0*/  FMUL.FTZ R57, R52, R57 ;  /* 0x0000003934397220 */ /* 0x000fe20000410000 */
[----:B------:R-:W-:Y:S01]  /*16b0*/  FMUL.FTZ R10, R26, R7 ;  /* 0x000000071a0a7220 */ /* 0x000fe20000410000 */
[----:B------:R-:W-:Y:S01]  /*16c0*/  FMUL.FTZ R7, R4, R15 ;  /* 0x0000000f04077220 */ /* 0x000fe20000410000 */
[----:B------:R-:W-:Y:S01]  /*16d0*/  FMUL.FTZ R26, R25, R26 ;  /* 0x0000001a191a7220 */ /* 0x000fe20000410000 */
[----:B------:R-:W-:Y:S01]  /*16e0*/  FMUL.FTZ R68, R14, R57 ;  /* 0x000000390e447220 */ /* 0x000fe20000410000 */
[----:B------:R-:W-:Y:S01]  /*16f0*/  FMUL.FTZ R11, R10, R11 ;  /* 0x0000000b0a0b7220 */ /* 0x000fe20000410000 */
[----:B------:R-:W-:Y:S01]  /*1700*/  FMUL.FTZ R7, R24, R7 ;  /* 0x0000000718077220 */ /* 0x000fe20000410000 */
[----:B------:R-:W1:Y:S03]  /*1710*/  F2F.F16.F32 R13, R58 ;  /* 0x0000003a000d7304 */ /* 0x000e660000200800 */
[----:B------:R-:W-:-:S05]  /*1720*/  FMUL.FTZ R10, R7, R6 ;  /* 0x00000006070a7220 */ /* 0x000fca0000410000 */
[----:B------:R-:W2:Y:S01]  /*1730*/  F2F.F16.F32 R11, R11 ;  /* 0x0000000b000b7304 */ /* 0x000ea20000200800 */
[----:B-1----:R-:W-:-:S07]  /*1740*/  PRMT R13, R12, 0x5410, R13 ;  /* 0x000054100c0d7816 */ /* 0x002fce000000000d */
[----:B------:R0:W1:Y:S01]  /*1750*/  F2F.F16.F32 R61, R10 ;  /* 0x0000000a003d7304 */ /* 0x0000620000200800 */
[----:B--2---:R-:W-:-:S04]  /*1760*/  IMAD.WIDE.U32 R6, R11, 0x10000, RZ ;  /* 0x000100000b067825 */ /* 0x004fc800078e00ff */
[----:B0-----:R-:W-:Y:S01]  /*1770*/  IMAD.WIDE.U32 R10, R62, UR18, R16 ;  /* 0x000000123e0a7c25 */ /* 0x001fe2000f8e0010 */
[----:B------:R-:W-:Y:S02]  /*1780*/  LOP3.LUT R13, R13, R7, RZ, 0xfc, !PT ;  /* 0x000000070d0d7212 */ /* 0x000fe400078efcff */
[----:B-1----:R-:W-:Y:S01]  /*1790*/  LOP3.LUT R12, R6, R61, RZ, 0xfc, !PT ;  /* 0x0000003d060c7212 */ /* 0x002fe200078efcff */
[----:B------:R-:W-:Y:S01]  /*17a0*/  BAR.SYNC.DEFER_BLOCKING 0x0 ;  /* 0x0000000000007b1d */ /* 0x000fe20000010000 */
[----:B------:R-:W-:Y:S02]  /*17b0*/  IMAD R11, R63, UR18, R11 ;  /* 0x000000123f0b7c24 */ /* 0x000fe4000f8e020b */
[----:B------:R-:W-:-:S05]  /*17c0*/  IMAD.WIDE.U32 R10, R55, UR6, R10 ;  /* 0x00000006370a7c25 */ /* 0x000fca000f8e000a */
[----:B------:R-:W0:Y:S01]  /*17d0*/  LDC.64 R60, c[0x0][0x558] ;  /* 0x00015600ff3c7b82 */ /* 0x000e220000000a00 */
[----:B------:R-:W-:Y:S01]  /*17e0*/  IMAD R11, R55, UR7, R11 ;  /* 0x00000007370b7c24 */ /* 0x000fe2000f8e020b */
[----:B------:R0:W-:Y:S01]  /*17f0*/  STS.64 [R31], R12 ;  /* 0x0000000c1f007388 */ /* 0x0001e20000000a00 */
[----:B------:R-:W-:-:S03]  /*1800*/  NOP ;  /* 0x0000000000007918 */ /* 0x000fc60000000000 */
[----:B------:R-:W1:Y:S01]  /*1810*/  LDS.64 R6, [R31] ;  /* 0x000000001f067984 */ /* 0x000e620000000a00 */
[----:B0-----:R-:W-:-:S04]  /*1820*/  LEA R12, P0, R10, R60, 0x1 ;  /* 0x0000003c0a0c7211 */ /* 0x001fc800078008ff */
[----:B------:R-:W-:Y:S01]  /*1830*/  LEA.HI.X R13, R10, R61, R11, 0x1, P0 ;  /* 0x0000003d0a0d7211 */ /* 0x000fe200000f0c0b */
[----:B------:R-:W-:Y:S02]  /*1840*/  FMUL.FTZ R11, R9, R24 ;  /* 0x00000018090b7220 */ /* 0x000fe40000410000 */
[----:B------:R-:W-:-:S04]  /*1850*/  IMAD.WIDE.U32 R8, R44, 0x8, R12 ;  /* 0x000000082c087825 */ /* 0x000fc800078e000c */
[----:B------:R-:W-:Y:S01]  /*1860*/  FMUL.FTZ R25, R4, R11 ;  /* 0x0000000b04197220 */ /* 0x000fe20000410000 */
        /* <DEDUP_REMOVED lines=14> */
[----:B0-----:R-:W-:-:S04]  /*1950*/  PRMT R9, R54, 0x5410, R9 ;  /* 0x0000541036097816 */ /* 0x001fc80000000009 */
[----:B------:R-:W-:Y:S01]  /*1960*/  LOP3.LUT R11, R9, R7, RZ, 0xfc, !PT ;  /* 0x00000007090b7212 */ /* 0x000fe200078efcff */
[----:B-1----:R-:W-:Y:S01]  /*1970*/  IMAD.WIDE.U32 R8, R12, UR18, R16 ;  /* 0x000000120c087c25 */ /* 0x002fe2000f8e0010 */
[----:B---3--:R-:W-:-:S03]  /*1980*/  LOP3.LUT R10, R6, R15, RZ, 0xfc, !PT ;  /* 0x0000000f060a7212 */ /* 0x008fc600078efcff */
[----:B------:R-:W-:Y:S02]  /*1990*/  IMAD R9, R13, UR18, R9 ;  /* 0x000000120d097c24 */ /* 0x000fe4000f8e0209 */
[----:B------:R-:W-:Y:S01]  /*19a0*/  STS.64 [R31], R10 ;  /* 0x0000000a1f007388 */ /* 0x000fe20000000a00 */
[----:B------:R-:W-:-:S03]  /*19b0*/  NOP ;  /* 0x0000000000007918 */ /* 0x000fc60000000000 */
[----:B------:R-:W0:Y:S01]  /*19c0*/  LDS.64 R6, [R31] ;  /* 0x000000001f067984 */ /* 0x000e220000000a00 */
[----:B--2---:R-:W-:-:S04]  /*19d0*/  IMAD.WIDE.U32 R8, R55, R60, R8 ;  /* 0x0000003c37087225 */ /* 0x004fc800078e0008 */
[----:B------:R-:W-:Y:S01]  /*19e0*/  IMAD R9, R55, R61, R9 ;  /* 0x0000003d37097224 */ /* 0x000fe200078e0209 */
[----:B------:R-:W-:-:S04]  /*19f0*/  LEA R12, P0, R8, UR8, 0x1 ;  /* 0x00000008080c7c11 */ /* 0x000fc8000f8008ff */
[----:B------:R-:W-:-:S03]  /*1a00*/  LEA.HI.X R13, R8, UR9, R9, 0x1, P0 ;  /* 0x00000009080d7c11 */ /* 0x000fc600080f0c09 */
[----:B------:R-:W-:-:S05]  /*1a10*/  IMAD.WIDE.U32 R8, R44, 0x8, R12 ;  /* 0x000000082c087825 */ /* 0x000fca00078e000c */
[----:B0-----:R1:W-:Y:S02]  /*1a20*/  STG.E.64 desc[UR16][R8.64], R6 ;  /* 0x0000000608007986 */ /* 0x0013e4000c101b10 */
.L_x_18065:
[----:B------:R-:W2:Y:S01]  /*1a30*/  LDCU UR4, c[0x0][0x38c] ;  /* 0x00007180ff0477ac */ /* 0x000ea20008000800 */
[----:B------:R-:W-:Y:S01]  /*1a40*/  FMUL.FTZ R67, R0, R59 ;  /* 0x0000003b00437220 */ /* 0x000fe20000410000 */
[--C-:B------:R-:W-:Y:S01]  /*1a50*/  SHF.R.U64 R79, R2, 0x10, R3.reuse ;  /* 0x00000010024f7819 */ /* 0x100fe20000001203 */
[----:B------:R-:W-:Y:S02]  /*1a60*/  HADD2.F32 R59, -RZ, R2.H0_H0 ;  /* 0x20000002ff3b7230 */ /* 0x000fe40000004100 */
[----:B------:R-:W-:Y:S01]  /*1a70*/  FMUL.FTZ R5, R5, R26 ;  /* 0x0000001a05057220 */ /* 0x000fe20000410000 */
[----:B------:R-:W-:Y:S01]  /*1a80*/  SHF.R.U32.HI R75, RZ, 0x10, R3 ;  /* 0x00000010ff4b7819 */ /* 0x000fe20000011603 */
[----:B------:R-:W-:Y:S02]  /*1a90*/  HADD2.F32 R57, -RZ, R3.H0_H0 ;  /* 0x20000003ff397230 */ /* 0x000fe40000004100 */
[----:B------:R-:W-:Y:S02]  /*1aa0*/  HFMA2 R78, -RZ, RZ, 0, 0 ;  /* 0x00000000ff4e7431 */ /* 0x000fe400000001ff */
[----:B------:R-:W-:-:S02]  /*1ab0*/  HADD2.F32 R79, -RZ, R79.H0_H0 ;  /* 0x2000004fff4f7230 */ /* 0x000fc40000004100 */
[----:B------:R-:W-:Y:S01]  /*1ac0*/  FFMA.FTZ R46, R25, R59, R46 ;  /* 0x0000003b192e7223 */ /* 0x000fe2000001002e */
[----:B------:R-:W-:Y:S01]  /*1ad0*/  HADD2.F32 R75, -RZ, R75.H0_H0 ;  /* 0x2000004bff4b7230 */ /* 0x000fe20000004100 */
[----:B------:R-:W-:Y:S02]  /*1ae0*/  CS2R R76, SRZ ;  /* 0x00000000004c7805 */ /* 0x000fe4000001ff00 */
[----:B------:R-:W-:Y:S01]  /*1af0*/  MOV R74, RZ ;  /* 0x000000ff004a7202 */ /* 0x000fe20000000f00 */
[----:B------:R-:W-:Y:S01]  /*1b00*/  FFMA.FTZ R3, R5, R79, R46 ;  /* 0x0000004f05037223 */ /* 0x000fe2000001002e */
[-C--:B------:R-:W-:Y:S01]  /*1b10*/  FMUL.FTZ R73, R25, R50.reuse ;  /* 0x0000003219497220 */ /* 0x080fe20000410000 */
[CC--:B------:R-:W-:Y:S01]  /*1b20*/  FMUL.FTZ R72, R68.reuse, R50.reuse ;  /* 0x0000003244487220 */ /* 0x0c0fe20000410000 */
[-C--:B------:R-:W-:Y:S01]  /*1b30*/  FMUL.FTZ R71, R5, R50.reuse ;  /* 0x0000003205477220 */ /* 0x080fe20000410000 */
[----:B------:R-:W-:Y:S01]  /*1b40*/  FFMA.FTZ R46, R68, R57, R3 ;  /* 0x00000039442e7223 */ /* 0x000fe20000010003 */
[----:B--2---:R-:W-:Y:S01]  /*1b50*/  UISETP.GE.AND UP0, UPT, UR4, 0x1, UPT ;  /* 0x000000010400788c */ /* 0x004fe2000bf06270 */
[----:B------:R-:W-:-:S02]  /*1b60*/  FMUL.FTZ R70, R67, R50 ;  /* 0x0000003243467220 */ /* 0x000fc40000410000 */
[----:B------:R-:W-:Y:S01]  /*1b70*/  FFMA.FTZ R46, R67, R75, R46 ;  /* 0x0000004b432e7223 */ /* 0x000fe2000001002e */
[----:B------:R-:W-:Y:S06]  /*1b80*/  BAR.SYNC.DEFER_BLOCKING 0x0 ;  /* 0x0000000000007b1d */ /* 0x000fec0000010000 */
[----:B------:R-:W-:Y:S05]  /*1b90*/  BRA.U !UP0, `(.L_x_18066) ;  /* 0x0000002508247547 */ /* 0x000fea000b800000 */
[----:B------:R-:W2:Y:S01]  /*1ba0*/  LDC.64 R64, c[0x0][0x3e0] ;  /* 0x0000f800ff407b82 */ /* 0x000ea20000000a00 */
[C---:B------:R-:W-:Y:S01]  /*1bb0*/  ISETP.NE.AND P0, PT, R36.reuse, 0x1, PT ;  /* 0x000000012400780c */ /* 0x040fe20003f05270 */
[----:B------:R-:W-:Y:S01]  /*1bc0*/  FADD.FTZ R0, R25, R25 ;  /* 0x0000001919007221 */ /* 0x000fe20000010000 */
[----:B------:R-:W-:Y:S01]  /*1bd0*/  SHF.L.U32 R54, R29, 0x8, RZ ;  /* 0x000000081d367819 */ /* 0x000fe200000006ff */
[----:B------:R-:W-:Y:S01]  /*1be0*/  FADD.FTZ R69, R5, R5 ;  /* 0x0000000505457221 */ /* 0x000fe20000010000 */
[----:B------:R-:W-:Y:S01]  /*1bf0*/  SHF.L.U32 R52, R36, 0x8, RZ ;  /* 0x0000000824347819 */ /* 0x000fe200000006ff */
[----:B------:R-:W-:Y:S01]  /*1c00*/  FADD.FTZ R68, R68, R68 ;  /* 0x0000004444447221 */ /* 0x000fe20000010000 */
[----:B------:R-:W-:Y:S01]  /*1c10*/  FADD.FTZ R67, R67, R67 ;  /* 0x0000004343437221 */ /* 0x000fe20000010000 */
[----:B------:R-:W3:Y:S01]  /*1c20*/  LDC.64 R62, c[0x0][0x3c0] ;  /* 0x0000f000ff3e7b82 */ /* 0x000ee20000000a00 */
[----:B------:R-:W-:Y:S01]  /*1c30*/  IADD3 R66, PT, PT, R36, -0x2, RZ ;  /* 0xfffffffe24427810 */ /* 0x000fe20007ffe0ff */
[----:B------:R-:W-:Y:S01]  /*1c40*/  FMUL.FTZ R61, R59, R34 ;  /* 0x000000223b3d7220 */ /* 0x000fe20000410000 */
[----:B------:R-:W-:Y:S01]  /*1c50*/  ISETP.EQ.AND P0, PT, R44, RZ, P0 ;  /* 0x000000ff2c00720c */ /* 0x000fe20000702270 */
[----:B------:R-:W-:Y:S01]  /*1c60*/  FMUL.FTZ R60, R79, R28 ;  /* 0x0000001c4f3c7220 */ /* 0x000fe20000410000 */
[----:B------:R-:W-:Y:S01]  /*1c70*/  FMUL.FTZ R58, R57, R32 ;  /* 0x00000020393a7220 */ /* 0x000fe20000410000 */
[----:B------:R-:W-:Y:S01]  /*1c80*/  FMUL.FTZ R56, R75, R30 ;  /* 0x0000001e4b387220 */ /* 0x000fe20000410000 */
[----:B------:R-:W-:Y:S01]  /*1c90*/  MOV R78, RZ ;  /* 0x000000ff004e7202 */ /* 0x000fe20000000f00 */
[----:B------:R-:W4:Y:S01]  /*1ca0*/  LDC.64 R14, c[0x0][0x440] ;  /* 0x00011000ff0e7b82 */ /* 0x000f220000000a00 */
[----:B------:R-:W-:Y:S01]  /*1cb0*/  LOP3.LUT R54, R54, 0x100, RZ, 0xc0, !PT ;  /* 0x0000010036367812 */ /* 0x000fe200078ec0ff */
[----:B------:R-:W0:Y:S01]  /*1cc0*/  LDCU UR7, c[0x0][0x394] ;  /* 0x00007280ff0777ac */ /* 0x000e220008000800 */
[----:B------:R-:W-:Y:S01]  /*1cd0*/  LOP3.LUT R52, R52, 0x100, RZ, 0xc0, !PT ;  /* 0x0000010034347812 */ /* 0x000fe200078ec0ff */
[----:B------:R-:W0:Y:S04]  /*1ce0*/  LDCU UR8, c[0x0][0x38c] ;  /* 0x00007180ff0877ac */ /* 0x000e280008000800 */
[----:B------:R-:W0:Y:S01]  /*1cf0*/  LDC.64 R12, c[0x0][0x3a8] ;  /* 0x0000ea00ff0c7b82 */ /* 0x000e220000000a00 */
[----:B------:R-:W-:-:S05]  /*1d00*/  UMOV UR4, URZ ;  /* 0x000000ff00047c82 */ /* 0x000fca0008000000 */
.L_x_18084:
[----:B------:R-:W-:Y:S02]  /*1d10*/  MOV R2, R20 ;  /* 0x0000001400027202 */ /* 0x000fe40000000f00 */
[----:B------:R-:W-:-:S03]  /*1d20*/  MOV R3, R43 ;  /* 0x0000002b00037202 */ /* 0x000fc60000000f00 */
[----:B0-----:R-:W-:-:S04]  /*1d30*/  IMAD.WIDE.U32 R2, R12, UR4, R2 ;  /* 0x000000040c027c25 */ /* 0x001fc8000f8e0002 */
[----:B------:R-:W-:Y:S01]  /*1d40*/  IMAD R3, R13, UR4, R3 ;  /* 0x000000040d037c24 */ /* 0x000fe2000f8e0203 */
[----:B----4-:R-:W-:-:S04]  /*1d50*/  LEA R24, P1, R2, R14, 0x3 ;  /* 0x0000000e02187211 */ /* 0x010fc800078218ff */
[----:B------:R-:W-:-:S06]  /*1d60*/  LEA.HI.X R25, R2, R15, R3, 0x3, P1 ;  /* 0x0000000f02197211 */ /* 0x000fcc00008f1c03 */
[----:B------:R-:W4:Y:S01]  /*1d70*/  LDG.E.64 R24, desc[UR16][R24.64] ;  /* 0x0000001018187981 */ /* 0x000f22000c1e1b00 */
[----:B-1-3--:R-:W-:-:S04]  /*1d80*/  IMAD.WIDE.U32 R4, R62, UR4, RZ ;  /* 0x000000043e047c25 */ /* 0x00afc8000f8e00ff */
[----:B-12---:R-:W-:Y:S01]  /*1d90*/  IMAD.WIDE.U32 R6, R64, UR4, RZ ;  /* 0x0000000440067c25 */ /* 0x006fe2000f8e00ff */
        /* <DEDUP_REMOVED lines=14> */
[C---:B----4-:R-:W-:Y:S01]  /*1e80*/  FMUL.FTZ R4, R25.reuse, R34 ;  /* 0x0000002219047220 */ /* 0x050fe20000410000 */
[----:B------:R-:W-:Y:S01]  /*1e90*/  FMUL.FTZ R5, R24, 1.4426950216293334961 ;  /* 0x3fb8aa3b18057820 */ /* 0x000fe20000410000 */
[----:B------:R-:W-:-:S02]  /*1ea0*/  FMUL.FTZ R10, R25, R28 ;  /* 0x0000001c190a7220 */ /* 0x000fc40000410000 */
[----:B------:R-:W-:Y:S01]  /*1eb0*/  FMUL.RZ R80, R4, 0.15915493667125701904 ;  /* 0x3e22f98304507820 */ /* 0x000fe2000040c000 */
[C---:B------:R-:W-:Y:S01]  /*1ec0*/  FMUL.FTZ R4, R5.reuse, R34 ;  /* 0x0000002205047220 */ /* 0x040fe20000410000 */
[----:B------:R-:W-:Y:S01]  /*1ed0*/  FMUL.RZ R83, R10, 0.15915493667125701904 ;  /* 0x3e22f9830a537820 */ /* 0x000fe2000040c000 */
[C---:B------:R-:W-:Y:S01]  /*1ee0*/  FMUL.FTZ R10, R5.reuse, R28 ;  /* 0x0000001c050a7220 */ /* 0x040fe20000410000 */
[----:B------:R-:W-:Y:S01]  /*1ef0*/  MUFU.SIN R7, R80 ;  /* 0x0000005000077308 */ /* 0x000fe20000000400 */
[----:B------:R-:W-:-:S07]  /*1f00*/  FMUL.FTZ R26, R5, R32 ;  /* 0x00000020051a7220 */ /* 0x000fce0000410000 */
[----:B------:R0:W1:Y:S08]  /*1f10*/  MUFU.EX2 R6, R4 ;  /* 0x0000000400067308 */ /* 0x0000700000000800 */
[----:B------:R3:W-:Y:S01]  /*1f20*/  MUFU.COS R11, R80 ;  /* 0x00000050000b7308 */ /* 0x0007e20000000000 */
[----:B0-----:R-:W-:-:S04]  /*1f30*/  FMUL.FTZ R4, R25, R30 ;  /* 0x0000001e19047220 */ /* 0x001fc80000410000 */
[----:B------:R-:W-:Y:S01]  /*1f40*/  FMUL.RZ R90, R4, 0.15915493667125701904 ;  /* 0x3e22f983045a7820 */ /* 0x000fe2000040c000 */
[----:B------:R-:W-:Y:S02]  /*1f50*/  IADD3 R4, PT, PT, R54, UR4, RZ ;  /* 0x0000000436047c10 */ /* 0x000fe4000fffe0ff */
[----:B------:R-:W-:Y:S01]  /*1f60*/  MUFU.SIN R27, R83 ;  /* 0x00000053001b7308 */ /* 0x000fe20000000400 */
[----:B---3--:R-:W-:Y:S01]  /*1f70*/  FMUL.FTZ R80, R5, R30 ;  /* 0x0000001e05507220 */ /* 0x008fe20000410000 */
[----:B------:R-:W-:-:S04]  /*1f80*/  FMUL.FTZ R5, R25, R32 ;  /* 0x0000002019057220 */ /* 0x000fc80000410000 */
[----:B------:R-:W-:Y:S01]  /*1f90*/  FMUL.RZ R88, R5, 0.15915493667125701904 ;  /* 0x3e22f98305587820 */ /* 0x000fe2000040c000 */
[----:B------:R-:W-:Y:S01]  /*1fa0*/  P2R R5, PR, RZ, 0x8 ;  /* 0x00000008ff057803 */ /* 0x000fe20000000000 */
[----:B------:R-:W-:Y:S01]  /*1fb0*/  MUFU.EX2 R84, R80 ;  /* 0x0000005000547308 */ /* 0x000fe20000000800 */
[----:B-1----:R-:W-:Y:S01]  /*1fc0*/  FMUL.FTZ R5, R6, R7 ;  /* 0x0000000706057220 */ /* 0x002fe20000410000 */
[----:B--2---:R-:W-:-:S04]  /*1fd0*/  FMUL.FTZ R7, R9, R3 ;  /* 0x0000000309077220 */ /* 0x004fc80000410000 */
[----:B------:R-:W-:Y:S02]  /*1fe0*/  FFMA.FTZ R7, R8, R2, -R7 ;  /* 0x0000000208077223 */ /* 0x000fe40000010807 */
[----:B------:R-:W0:Y:S02]  /*1ff0*/  MUFU.COS R91, R90 ;  /* 0x0000005a005b7308 */ /* 0x000e240000000000 */
[-C--:B------:R-:W-:Y:S01]  /*2000*/  FMUL.FTZ R92, R68, R7.reuse ;  /* 0x00000007445c7220 */ /* 0x080fe20000410000 */
[----:B------:R-:W-:-:S05]  /*2010*/  FMUL.FTZ R95, R67, R7 ;  /* 0x00000007435f7220 */ /* 0x000fca0000410000 */
[----:B------:R-:W-:Y:S08]  /*2020*/  MUFU.COS R81, R83 ;  /* 0x0000005300517308 */ /* 0x000ff00000000000 */
[----:B------:R1:W2:Y:S01]  /*2030*/  MUFU.EX2 R82, R10 ;  /* 0x0000000a00527308 */ /* 0x0002a20000000800 */
[----:B0-----:R-:W-:-:S07]  /*2040*/  FMUL.FTZ R80, R84, R91 ;  /* 0x0000005b54507220 */ /* 0x001fce0000410000 */
[----:B------:R0:W3:Y:S01]  /*2050*/  MUFU.SIN R89, R90 ;  /* 0x0000005a00597308 */ /* 0x0000e20000000400 */
[----:B-1----:R-:W-:Y:S01]  /*2060*/  SEL R10, R4, R35, !P3 ;  /* 0x00000023040a7207 */ /* 0x002fe20005800000 */
[----:B------:R-:W-:Y:S01]  /*2070*/  FMUL.FTZ R4, R6, R11 ;  /* 0x0000000b06047220 */ /* 0x000fe20000410000 */
[----:B------:R-:W-:Y:S02]  /*2080*/  FMUL.FTZ R6, R8, R3 ;  /* 0x0000000308067220 */ /* 0x000fe40000410000 */
[----:B------:R-:W-:Y:S02]  /*2090*/  LEA R10, R10, UR5, 0x3 ;  /* 0x000000050a0a7c11 */ /* 0x000fe4000f8e18ff */
[----:B------:R-:W-:Y:S01]  /*20a0*/  FFMA.FTZ R6, R9, R2, R6 ;  /* 0x0000000209067223 */ /* 0x000fe20000010006 */
[----:B------:R-:W-:Y:S01]  /*20b0*/  MUFU.EX2 R26, R26 ;  /* 0x0000001a001a7308 */ /* 0x000fe20000000800 */
[C---:B--2---:R-:W-:Y:S01]  /*20c0*/  FMUL.FTZ R81, R82.reuse, R81 ;  /* 0x0000005152517220 */ /* 0x044fe20000410000 */
[----:B------:R1:W-:Y:S01]  /*20d0*/  STS.64 [R10+0x560], R4 ;  /* 0x000560040a007388 */ /* 0x0003e20000000a00 */
[----:B------:R-:W-:Y:S01]  /*20e0*/  FMUL.FTZ R82, R82, R27 ;  /* 0x0000001b52527220 */ /* 0x000fe20000410000 */
[C---:B0-----:R-:W-:Y:S01]  /*20f0*/  FMUL.FTZ R90, R69.reuse, R7 ;  /* 0x00000007455a7220 */ /* 0x041fe20000410000 */
[-C--:B------:R-:W-:Y:S01]  /*2100*/  FMUL.FTZ R91, R69, -R6.reuse ;  /* 0x80000006455b7220 */ /* 0x080fe20000410000 */
[-C--:B------:R-:W-:Y:S01]  /*2110*/  FMUL.FTZ R93, R68, -R6.reuse ;  /* 0x80000006445d7220 */ /* 0x080fe20000410000 */
[-C--:B------:R-:W-:Y:S01]  /*2120*/  FMUL.FTZ R97, R67, -R6.reuse ;  /* 0x8000000643617220 */ /* 0x080fe20000410000 */
[----:B------:R-:W0:Y:S01]  /*2130*/  MUFU.SIN R85, R88 ;  /* 0x0000005800557308 */ /* 0x000e220000000400 */
[----:B---3--:R-:W-:Y:S01]  /*2140*/  FMUL.FTZ R84, R84, R89 ;  /* 0x0000005954547220 */ /* 0x008fe20000410000 */
[----:B------:R-:W-:-:S06]  /*2150*/  FMUL.FTZ R89, R0, -R6 ;  /* 0x8000000600597220 */ /* 0x000fcc0000410000 */
[----:B------:R2:W3:Y:S01]  /*2160*/  MUFU.COS R83, R88 ;  /* 0x0000005800537308 */ /* 0x0004e20000000000 */
[----:B0-----:R-:W-:Y:S01]  /*2170*/  FMUL.FTZ R85, R26, R85 ;  /* 0x000000551a557220 */ /* 0x001fe20000410000 */
[----:B--2---:R-:W-:Y:S01]  /*2180*/  FMUL.FTZ R88, R0, R7 ;  /* 0x0000000700587220 */ /* 0x004fe20000410000 */
[----:B---3--:R-:W-:Y:S01]  /*2190*/  FMUL.FTZ R83, R26, R83 ;  /* 0x000000531a537220 */ /* 0x008fe20000410000 */
        /* <DEDUP_REMOVED lines=10> */
.L_x_18068:
[----:B------:R2:W3:Y:S02]  /*2240*/  LDS.64 R6, [R86+0x1568] ;  /* 0x0015680056067984 */ /* 0x0004e40000000a00 */
.L_x_18069:
[----:B------:R-:W-:Y:S05]  /*2250*/  BSYNC.RECONVERGENT B0 ;  /* 0x0000000000007941 */ /* 0x000fea0003800200 */
.L_x_18067:
[----:B------:R-:W4:Y:S01]  /*2260*/  @P0 LDC R9, c[0x0][0x38c] ;  /* 0x0000e300ff090b82 */ /* 0x000f220000000800 */
[----:B------:R-:W-:Y:S01]  /*2270*/  CS2R R26, SRZ ;  /* 0x00000000001a7805 */ /* 0x000fe2000001ff00 */
[----:B----4-:R-:W-:-:S04]  /*2280*/  @P0 IMAD R9, R66, R9, UR4 ;  /* 0x0000000442090e24 */ /* 0x010fc8000f8e0209 */
[----:B------:R-:W-:-:S05]  /*2290*/  @P0 IMAD.WIDE R8, R9, 0x10, R22 ;  /* 0x0000001009080825 */ /* 0x000fca00078e0216 */
[----:B------:R4:W5:Y:S01]  /*22a0*/  @P0 LDG.E.64 R26, desc[UR16][R8.64+0x8] ;  /* 0x00000810081a0981 */ /* 0x000962000c1e1b00 */
[-C--:B0-----:R-:W-:Y:S01]  /*22b0*/  FMUL.FTZ R2, R61, R82.reuse ;  /* 0x000000523d027220 */ /* 0x081fe20000410000 */
        /* <DEDUP_REMOVED lines=33> */
[----:B------:R-:W0:Y:S01]  /*24d0*/  SHFL.UP PT, R10, R94, 0x1, RZ ;  /* 0x042000005e0a7989 */ /* 0x000e2200000e00ff */
[----:B------:R-:W-:Y:S01]  /*24e0*/  FFMA.FTZ R3, R83, R8, R2 ;  /* 0x0000000853037223 */ /* 0x000fe20000010002 */
[C---:B------:R-:W-:Y:S02]  /*24f0*/  FMUL.FTZ R9, R84.reuse, R99 ;  /* 0x0000006354097220 */ /* 0x040fe40000410000 */
[----:B------:R-:W4:Y:S01]  /*2500*/  SHFL.UP PT, R8, R96, 0x1, RZ ;  /* 0x0420000060087989 */ /* 0x000f2200000e00ff */
[-C--:B------:R-:W-:Y:S01]  /*2510*/  FMUL.FTZ R2, R84, R3.reuse ;  /* 0x0000000354027220 */ /* 0x080fe20000410000 */
[----:B------:R-:W-:-:S03]  /*2520*/  FFMA.FTZ R98, R80, R3, R9 ;  /* 0x0000000350627223 */ /* 0x000fc60000010009 */
[----:B------:R-:W-:Y:S02]  /*2530*/  FFMA.FTZ R99, R80, R99, -R2 ;  /* 0x0000006350637223 */ /* 0x000fe40000010802 */
        /* <DEDUP_REMOVED lines=12> */
[----:B------:R-:W-:Y:S02]  /*2600*/  @P1 FFMA.FTZ R99, R99, R2, -R8 ;  /* 0x0000000263631223 */ /* 0x000fe40000010808 */
[----:B------:R-:W1:Y:S01]  /*2610*/  SHFL.UP PT, R10, R96, 0x2, RZ ;  /* 0x04400000600a7989 */ /* 0x000e6200000e00ff */
[----:B------:R-:W-:-:S03]  /*2620*/  ISETP.GE.AND P1, PT, R33, 0x2, PT ;  /* 0x000000022100780c */ /* 0x000fc60003f26270 */
        /* <DEDUP_REMOVED lines=34> */
[CC--:B-1----:R-:W-:Y:S01]  /*2850*/  FFMA.FTZ R11, R99.reuse, R8.reuse, -R10 ;  /* 0x00000008630b7223 */ /* 0x0c2fe2000001080a */
[----:B------:R-:W-:Y:S01]  /*2860*/  FFMA.FTZ R101, R98, R8, R101 ;  /* 0x0000000862657223 */ /* 0x000fe20000010065 */
[----:B------:R-:W-:Y:S02]  /*2870*/  FMUL.FTZ R8, R84, R95 ;  /* 0x0000005f54087220 */ /* 0x000fe40000410000 */
[----:B------:R-:W-:Y:S01]  /*2880*/  @P1 FADD.FTZ R96, R96, R11 ;  /* 0x0000000b60601221 */ /* 0x000fe20000010000 */
[----:B------:R-:W-:Y:S01]  /*2890*/  FMUL.FTZ R11, R84, R97 ;  /* 0x00000061540b7220 */ /* 0x000fe20000410000 */
[-C--:B--2---:R-:W-:Y:S01]  /*28a0*/  FMUL.FTZ R9, R98, R3.reuse ;  /* 0x0000000362097220 */ /* 0x084fe20000410000 */
[----:B------:R-:W-:Y:S01]  /*28b0*/  @P1 FADD.FTZ R94, R94, R101 ;  /* 0x000000655e5e1221 */ /* 0x000fe20000010000 */
[C---:B------:R-:W-:Y:S01]  /*28c0*/  FMUL.FTZ R3, R99.reuse, R3 ;  /* 0x0000000363037220 */ /* 0x040fe20000410000 */
[C---:B------:R-:W-:Y:S01]  /*28d0*/  FFMA.FTZ R11, R80.reuse, R95, R11 ;  /* 0x0000005f500b7223 */ /* 0x040fe2000001000b */
[-C--:B----4-:R-:W-:Y:S01]  /*28e0*/  @P1 FFMA.FTZ R99, R99, R2.reuse, -R9 ;  /* 0x0000000263631223 */ /* 0x090fe20000010809 */
[-C--:B---3--:R-:W-:Y:S01]  /*28f0*/  FMUL.FTZ R9, R80, R7.reuse ;  /* 0x0000000750097220 */ /* 0x088fe20000410000 */
[----:B------:R-:W-:Y:S01]  /*2900*/  @P1 FFMA.FTZ R98, R98, R2, R3 ;  /* 0x0000000262621223 */ /* 0x000fe20000010003 */
        /* <DEDUP_REMOVED lines=17> */
[----:B------:R-:W-:Y:S01]  /*2a20*/  FFMA.FTZ R101, R83, R102, R101 ;  /* 0x0000006653657223 */ /* 0x000fe20000010065 */
[----:B------:R-:W-:Y:S01]  /*2a30*/  ISETP.GE.AND P1, PT, R33, 0x10, PT ;  /* 0x000000102100780c */ /* 0x000fe20003f26270 */
[----:B------:R-:W-:Y:S01]  /*2a40*/  FADD.FTZ R104, R91, R104 ;  /* 0x000000685b687221 */ /* 0x000fe20000010000 */
[C---:B------:R-:W-:Y:S01]  /*2a50*/  FMUL.FTZ R100, R82.reuse, R2 ;  /* 0x0000000252647220 */ /* 0x040fe20000410000 */
        /* <DEDUP_REMOVED lines=8> */
[----:B------:R-:W-:Y:S01]  /*2ae0*/  FFMA.FTZ R105, R81, R101, R102 ;  /* 0x0000006551697223 */ /* 0x000fe20000010066 */
[-C--:B-1----:R-:W-:Y:S01]  /*2af0*/  FFMA.FTZ R101, R99, R10.reuse, -R100 ;  /* 0x0000000a63657223 */ /* 0x082fe20000010864 */
[C---:B------:R-:W-:Y:S01]  /*2b00*/  FFMA.FTZ R103, R98.reuse, R10, R103 ;  /* 0x0000000a62677223 */ /* 0x040fe20000010067 */
[----:B------:R-:W-:Y:S01]  /*2b10*/  FFMA.FTZ R104, R81, R104, -R107 ;  /* 0x0000006851687223 */ /* 0x000fe2000001086b */
[-C--:B--2---:R-:W-:Y:S01]  /*2b20*/  FMUL.FTZ R11, R98, R9.reuse ;  /* 0x00000009620b7220 */ /* 0x084fe20000410000 */
[C---:B------:R-:W-:Y:S01]  /*2b30*/  FMUL.FTZ R9, R99.reuse, R9 ;  /* 0x0000000963097220 */ /* 0x040fe20000410000 */
        /* <DEDUP_REMOVED lines=31> */
.L_x_18071:
[----:B------:R-:W-:Y:S05]  /*2d30*/  BSYNC.RECONVERGENT B0 ;  /* 0x0000000000007941 */ /* 0x000fea0003800200 */
.L_x_18070:
        /* <DEDUP_REMOVED lines=17> */
.L_x_18073:
[----:B------:R-:W-:Y:S05]  /*2e50*/  BSYNC.RECONVERGENT B0 ;  /* 0x0000000000007941 */ /* 0x000fea0003800200 */
.L_x_18072:
        /* <DEDUP_REMOVED lines=16> */
.L_x_18075:
[----:B------:R-:W-:Y:S05]  /*2f60*/  BSYNC.RECONVERGENT B0 ;  /* 0x0000000000007941 */ /* 0x000fea0003800200 */
.L_x_18074:
        /* <DEDUP_REMOVED lines=16> */
.L_x_18077:
[----:B------:R-:W-:Y:S05]  /*3070*/  BSYNC.RECONVERGENT B0 ;  /* 0x0000000000007941 */ /* 0x000fea0003800200 */
.L_x_18076:
        /* <DEDUP_REMOVED lines=16> */
.L_x_18079:
[----:B------:R-:W-:Y:S05]  /*3180*/  BSYNC.RECONVERGENT B0 ;  /* 0x0000000000007941 */ /* 0x000fea0003800200 */
.L_x_18078:
        /* <DEDUP_REMOVED lines=69> */
[----:B------:R-:W-:Y:S01]  /*35e0*/  FFMA.FTZ R101, R69, R98, R4 ;  /* 0x0000006245657223 */ /* 0x000fe20000010004 */
[----:B------:R-:W-:Y:S01]  /*35f0*/  FADD.FTZ R83, RZ, R83 ;  /* 0x00000053ff537221 */ /* 0x000fe20000010000 */
[----:B------:R-:W-:Y:S01]  /*3600*/  FMUL.FTZ R4, R89, R34 ;  /* 0x0000002259047220 */ /* 0x000fe20000410000 */
[----:B------:R-:W-:Y:S01]  /*3610*/  FADD.FTZ R105, R58, R5 ;  /* 0x000000053a697221 */ /* 0x000fe20000010000 */
[----:B------:R-:W-:Y:S01]  /*3620*/  FADD.FTZ R81, -R61, R99 ;  /* 0x000000633d517221 */ /* 0x000fe20000010100 */
[----:B------:R-:W-:Y:S01]  /*3630*/  FMUL.FTZ R100, R91, R28 ;  /* 0x0000001c5b647220 */ /* 0x000fe20000410000 */
[----:B------:R-:W-:Y:S01]  /*3640*/  FMUL.FTZ R82, R88, R34 ;  /* 0x0000002258527220 */ /* 0x000fe20000410000 */
[----:B------:R-:W-:Y:S01]  /*3650*/  FMUL.FTZ R6, R93, R4 ;  /* 0x000000045d067220 */ /* 0x000fe20000410000 */
[----:B------:R-:W-:Y:S01]  /*3660*/  FADD.FTZ R85, -R60, R98 ;  /* 0x000000623c557221 */ /* 0x000fe20000010100 */
[C---:B------:R-:W-:Y:S01]  /*3670*/  FMUL.FTZ R5, R84.reuse, R83 ;  /* 0x0000005354057220 */ /* 0x040fe20000410000 */
[-C--:B------:R-:W-:Y:S01]  /*3680*/  FMUL.FTZ R7, R84, R105.reuse ;  /* 0x0000006954077220 */ /* 0x080fe20000410000 */
[----:B------:R-:W-:Y:S01]  /*3690*/  FMUL.FTZ R84, R90, R28 ;  /* 0x0000001c5a547220 */ /* 0x000fe20000410000 */
[----:B------:R-:W-:Y:S01]  /*36a0*/  FMUL.FTZ R98, R96, R100 ;  /* 0x0000006460627220 */ /* 0x000fe20000410000 */
[----:B------:R-:W-:Y:S01]  /*36b0*/  FFMA.FTZ R6, R81, R82, R6 ;  /* 0x0000005251067223 */ /* 0x000fe20000010006 */
[C---:B------:R-:W-:Y:S01]  /*36c0*/  FFMA.FTZ R5, R80.reuse, R105, -R5 ;  /* 0x0000006950057223 */ /* 0x040fe20000010805 */
[----:B------:R-:W-:Y:S01]  /*36d0*/  FFMA.FTZ R106, R80, R83, R7 ;  /* 0x00000053506a7223 */ /* 0x000fe20000010007 */
[----:B------:R-:W-:Y:S01]  /*36e0*/  FFMA.FTZ R102, R85, R84, R98 ;  /* 0x0000005455667223 */ /* 0x000fe20000010062 */
[----:B------:R-:W-:Y:S01]  /*36f0*/  FADD.FTZ R99, RZ, R6 ;  /* 0x00000006ff637221 */ /* 0x000fe20000010000 */
[----:B------:R-:W-:Y:S01]  /*3700*/  FMUL.FTZ R98, R93, R82 ;  /* 0x000000525d627220 */ /* 0x000fe20000410000 */
[----:B------:R-:W-:Y:S01]  /*3710*/  FMUL.FTZ R104, R96, R84 ;  /* 0x0000005460687220 */ /* 0x000fe20000410000 */
[----:B------:R-:W-:Y:S01]  /*3720*/  FADD.FTZ R107, R56, R5 ;  /* 0x00000005386b7221 */ /* 0x000fe20000010000 */
[----:B------:R-:W-:Y:S01]  /*3730*/  FADD.FTZ R103, R99, R102 ;  /* 0x0000006663677221 */ /* 0x000fe20000010000 */
[----:B------:R-:W-:Y:S01]  /*3740*/  FMUL.FTZ R99, R92, R32 ;  /* 0x000000205c637220 */ /* 0x000fe20000410000 */
[----:B------:R-:W-:Y:S01]  /*3750*/  FFMA.FTZ R6, R81, R4, -R98 ;  /* 0x0000000451067223 */ /* 0x000fe20000010862 */
[----:B------:R-:W-:Y:S01]  /*3760*/  FFMA.FTZ R102, R68, R105, R101 ;  /* 0x0000006944667223 */ /* 0x000fe20000010065 */
[----:B------:R-:W-:Y:S01]  /*3770*/  FADD.FTZ R80, -R58, R105 ;  /* 0x000000693a507221 */ /* 0x000fe20000010100 */
[----:B------:R-:W-:Y:S01]  /*3780*/  FADD.FTZ R98, RZ, R106 ;  /* 0x0000006aff627221 */ /* 0x000fe20000010000 */
[----:B------:R-:W-:Y:S01]  /*3790*/  FMUL.FTZ R101, R95, R30 ;  /* 0x0000001e5f657220 */ /* 0x000fe20000410000 */
[----:B------:R-:W-:Y:S01]  /*37a0*/  FMUL.FTZ R5, R94, R32 ;  /* 0x000000205e057220 */ /* 0x000fe20000410000 */
[----:B------:R-:W-:Y:S01]  /*37b0*/  FMUL.FTZ R105, R83, R99 ;  /* 0x0000006353697220 */ /* 0x000fe20000410000 */
[----:B------:R-:W-:Y:S01]  /*37c0*/  FFMA.FTZ R7, R85, R100, -R104 ;  /* 0x0000006455077223 */ /* 0x000fe20000010868 */
[----:B------:R-:W-:Y:S01]  /*37d0*/  FFMA.FTZ R102, R67, R107, R102 ;  /* 0x0000006b43667223 */ /* 0x000fe20000010066 */
[----:B------:R-:W-:Y:S01]  /*37e0*/  FADD.FTZ R100, -R56, R107 ;  /* 0x0000006b38647221 */ /* 0x000fe20000010100 */
[----:B------:R-:W-:Y:S01]  /*37f0*/  FFMA.FTZ R4, R0, -R93, RZ ;  /* 0x8000005d00047223 */ /* 0x000fe200000100ff */
        /* <DEDUP_REMOVED lines=40> */
[C---:B------:R-:W-:Y:S01]  /*3a80*/  FMUL.FTZ R103, R2.reuse, R9 ;  /* 0x0000000902677220 */ /* 0x040fe20000410000 */
        /* <DEDUP_REMOVED lines=51> */
.L_x_18081:
[----:B------:R-:W-:Y:S05]  /*3dc0*/  BSYNC.RECONVERGENT B0 ;  /* 0x0000000000007941 */ /* 0x000fea0003800200 */
.L_x_18080:
[C---:B---3--:R-:W-:Y:S01]  /*3dd0*/  FMUL.FTZ R3, R25.reuse, R89 ;  /* 0x0000005919037220 */ /* 0x048fe20000410000 */
[CC--:B------:R-:W-:Y:S01]  /*3de0*/  FMUL.FTZ R26, R25.reuse, R90.reuse ;  /* 0x0000005a191a7220 */ /* 0x0c0fe20000410000 */
[C---:B------:R-:W-:Y:S01]  /*3df0*/  FFMA.FTZ R10, R24.reuse, R90, R9 ;  /* 0x0000005a180a7223 */ /* 0x040fe20000010009 */
[-C--:B-1----:R-:W-:Y:S01]  /*3e00*/  FMUL.FTZ R8, R25, R88.reuse ;  /* 0x0000005819087220 */ /* 0x082fe20000410000 */
        /* <DEDUP_REMOVED lines=30> */
.L_x_18083:
[----:B------:R-:W-:Y:S05]  /*3ff0*/  BSYNC.RECONVERGENT B0 ;  /* 0x0000000000007941 */ /* 0x000fea0003800200 */
.L_x_18082:
[----:B------:R-:W-:-:S04]  /*4000*/  UIADD3 UR4, UPT, UPT, UR4, 0x1, URZ ;  /* 0x0000000104047890 */ /* 0x000fc8000fffe0ff */
[----:B------:R-:W-:-:S09]  /*4010*/  UISETP.GE.AND UP0, UPT, UR4, UR8, UPT ;  /* 0x000000080400728c */ /* 0x000fd2000bf06270 */
[----:B------:R-:W-:Y:S05]  /*4020*/  BRA.U !UP0, `(.L_x_18084) ;  /* 0xffffffdd08387547 */ /* 0x000fea000b83ffff */
.L_x_18066:
[----:B------:R-:W-:Y:S06]  /*4030*/  BAR.SYNC.DEFER_BLOCKING 0x0 ;  /* 0x0000000000007b1d */ /* 0x000fec0000010000 */
[----:B------:R-:W-:Y:S02]  /*4040*/  F2F.F16.F32 R2, R71 ;  /* 0x0000004700027304 */ /* 0x000fe40000200800 */
[----:B------:R-:W3:Y:S01]  /*4050*/  LDC.64 R14, c[0x0][0x4f8] ;  /* 0x00013e00ff0e7b82 */ /* 0x000ee20000000a00 */
[----:B------:R-:W4:Y:S01]  /*4060*/  LDCU.64 UR6, c[0x0][0x500] ;  /* 0x0000a000ff0677ac */ /* 0x000f220008000a00 */
[----:B------:R-:W5:Y:S04]  /*4070*/  LDG.E.64 R18, desc[UR16][R18.64] ;  /* 0x0000001012127981 */ /* 0x000f68000c1e1b00 */
[----:B------:R-:W-:Y:S01]  /*4080*/  F2F.F16.F32 R72, R72 ;  /* 0x0000004800487304 */ /* 0x000fe20000200800 */
[----:B------:R-:W-:-:S07]  /*4090*/  MOV R17, RZ ;  /* 0x000000ff00117202 */ /* 0x000fce0000000f00 */
[----:B------:R-:W-:Y:S01]  /*40a0*/  F2F.F16.F32 R73, R73 ;  /* 0x0000004900497304 */ /* 0x000fe20000200800 */
[----:B-----5:R5:W-:Y:S01]  /*40b0*/  STS.64 [R31], R18 ;  /* 0x000000121f007388 */ /* 0x020be20000000a00 */
[----:B------:R-:W-:-:S03]  /*40c0*/  NOP ;  /* 0x0000000000007918 */ /* 0x000fc60000000000 */
[----:B01----:R-:W0:Y:S01]  /*40d0*/  LDS.64 R6, [R31] ;  /* 0x000000001f067984 */ /* 0x003e220000000a00 */
[----:B-----5:R-:W1:Y:S01]  /*40e0*/  LDC.64 R18, c[0x0][0x550] ;  /* 0x00015400ff127b82 */ /* 0x020e620000000a00 */
[----:B0-----:R-:W-:Y:S01]  /*40f0*/  HADD2.F32 R3, -RZ, R7.H0_H0 ;  /* 0x20000007ff037230 */ /* 0x001fe20000004100 */
        /* <DEDUP_REMOVED lines=10> */
[----:B------:R-:W0:Y:S01]  /*41a0*/  F2F.F16.F32 R5, R70 ;  /* 0x0000004600057304 */ /* 0x000e220000200800 */
[----:B------:R-:W-:Y:S01]  /*41b0*/  FSETP.GTU.FTZ.AND P0, PT, R6, 20, PT ;  /* 0x41a000000600780b */ /* 0x000fe20003f1c000 */
[----:B------:R-:W-:Y:S01]  /*41c0*/  FADD.FTZ R3, R3, R48 ;  /* 0x0000003003037221 */ /* 0x000fe20000010000 */
[----:B------:R-:W-:-:S04]  /*41d0*/  FSETP.GTU.FTZ.AND P1, PT, R7, 20, PT ;  /* 0x41a000000700780b */ /* 0x000fc80003f3c000 */
[----:B------:R-:W-:Y:S01]  /*41e0*/  FSETP.GTU.FTZ.AND P3, PT, R3, 20, PT ;  /* 0x41a000000300780b */ /* 0x000fe20003f7c000 */
[----:B------:R-:W-:-:S06]  /*41f0*/  @!P2 FMUL.FTZ R4, R4, -1.4426950216293334961 ;  /* 0xbfb8aa3b0404a820 */ /* 0x000fcc0000410000 */
[----:B------:R-:W5:Y:S01]  /*4200*/  @!P2 MUFU.EX2 R4, R4 ;  /* 0x000000040004a308 */ /* 0x000f620000000800 */
[----:B------:R-:W-:Y:S01]  /*4210*/  @!P0 FMUL.FTZ R0, R6, -1.4426950216293334961 ;  /* 0xbfb8aa3b06008820 */ /* 0x000fe20000410000 */
[----:B0-----:R-:W-:Y:S01]  /*4220*/  PRMT R5, R72, 0x5410, R5 ;  /* 0x0000541048057816 */ /* 0x001fe20000000005 */
[----:B------:R-:W-:-:S03]  /*4230*/  @!P1 FMUL.FTZ R7, R7, -1.4426950216293334961 ;  /* 0xbfb8aa3b07079820 */ /* 0x000fc60000410000 */
[----:B------:R-:W-:Y:S01]  /*4240*/  @!P3 FMUL.FTZ R9, R3, -1.4426950216293334961 ;  /* 0xbfb8aa3b0309b820 */ /* 0x000fe20000410000 */
[----:B------:R-:W-:Y:S01]  /*4250*/  IMAD.WIDE.U32 R2, R2, 0x10000, RZ ;  /* 0x0001000002027825 */ /* 0x000fe200078e00ff */
[----:B------:R-:W0:Y:S04]  /*4260*/  @!P0 MUFU.EX2 R0, R0 ;  /* 0x0000000000008308 */ /* 0x000e280000000800 */
[----:B------:R-:W-:-:S04]  /*4270*/  LOP3.LUT R5, R5, R3, RZ, 0xfc, !PT ;  /* 0x0000000305057212 */ /* 0x000fc800078efcff */
[----:B------:R-:W2:Y:S01]  /*4280*/  @!P3 MUFU.EX2 R9, R9 ;  /* 0x000000090009b308 */ /* 0x000ea20000000800 */
[----:B-----5:R-:W-:Y:S01]  /*4290*/  @!P2 FADD.FTZ R8, R4, 1 ;  /* 0x3f8000000408a421 */ /* 0x020fe20000010000 */
[----:B------:R-:W-:-:S05]  /*42a0*/  LOP3.LUT R4, R2, R73, RZ, 0xfc, !PT ;  /* 0x0000004902047212 */ /* 0x000fca00078efcff */
[----:B------:R3:W-:Y:S01]  /*42b0*/  STS.64 [R31], R4 ;  /* 0x000000041f007388 */ /* 0x0007e20000000a00 */
[----:B------:R-:W5:Y:S01]  /*42c0*/  @!P1 MUFU.EX2 R7, R7 ;  /* 0x0000000700079308 */ /* 0x000f620000000800 */
[----:B------:R-:W-:Y:S02]  /*42d0*/  NOP ;  /* 0x0000000000007918 */ /* 0x000fe40000000000 */
[----:B------:R-:W1:Y:S01]  /*42e0*/  LDS.64 R2, [R31] ;  /* 0x000000001f027984 */ /* 0x000e620000000a00 */
[----:B0-----:R-:W-:Y:S01]  /*42f0*/  @!P0 FADD.FTZ R6, R0, 1 ;  /* 0x3f80000000068421 */ /* 0x001fe20000010000 */
[----:B--2---:R-:W-:-:S03]  /*4300*/  @!P3 FADD.FTZ R9, R9, 1 ;  /* 0x3f8000000909b421 */ /* 0x004fc60000010000 */
[----:B------:R-:W0:Y:S01]  /*4310*/  @!P2 MUFU.RCP R8, R8 ;  /* 0x000000080008a308 */ /* 0x000e220000001000 */
[----:B---3--:R-:W-:-:S04]  /*4320*/  IMAD.WIDE.U32 R4, R14, UR18, R16 ;  /* 0x000000120e047c25 */ /* 0x008fc8000f8e0010 */
[----:B------:R-:W-:Y:S02]  /*4330*/  IMAD R5, R15, UR18, R5 ;  /* 0x000000120f057c24 */ /* 0x000fe4000f8e0205 */
[----:B-----5:R-:W-:Y:S01]  /*4340*/  @!P1 FADD.FTZ R0, R7, 1 ;  /* 0x3f80000007009421 */ /* 0x020fe20000010000 */
[----:B------:R-:W2:Y:S01]  /*4350*/  @!P0 MUFU.RCP R13, R6 ;  /* 0x00000006000d8308 */ /* 0x000ea20000001000 */
[----:B----4-:R-:W-:Y:S01]  /*4360*/  IMAD.WIDE.U32 R4, R55, UR6, R4 ;  /* 0x0000000637047c25 */ /* 0x010fe2000f8e0004 */
[----:B------:R-:W3:Y:S06]  /*4370*/  LDC.64 R14, c[0x0][0x518] ;  /* 0x00014600ff0e7b82 */ /* 0x000eec0000000a00 */
[----:B------:R-:W4:Y:S01]  /*4380*/  @!P3 MUFU.RCP R9, R9 ;  /* 0x000000090009b308 */ /* 0x000f220000001000 */
[----:B0-----:R-:W-:Y:S01]  /*4390*/  @!P2 FMUL.FTZ R77, R77, R8 ;  /* 0x000000084d4da220 */ /* 0x001fe20000410000 */
[----:B------:R-:W-:-:S04]  /*43a0*/  IADD3 R42, P2, PT, R42, -0x100, RZ ;  /* 0xffffff002a2a7810 */ /* 0x000fc80007f5e0ff */
[----:B------:R-:W-:Y:S02]  /*43b0*/  IADD3.X R41, PT, PT, R41, -0x1, RZ, P2, !PT ;  /* 0xffffffff29297810 */ /* 0x000fe400017fe4ff */
[----:B------:R0:W5:Y:S01]  /*43c0*/  @!P1 MUFU.RCP R7, R0 ;  /* 0x0000000000079308 */ /* 0x0001620000001000 */
[----:B--2---:R-:W-:Y:S01]  /*43d0*/  @!P0 FMUL.FTZ R74, R74, R13 ;  /* 0x0000000d4a4a8220 */ /* 0x004fe20000410000 */
[----:B-1----:R-:W-:-:S03]  /*43e0*/  LEA R8, P0, R4, R18, 0x1 ;  /* 0x0000001204087211 */ /* 0x002fc600078008ff */
[----:B------:R-:W-:-:S03]  /*43f0*/  FADD.FTZ R45, R74, R45 ;  /* 0x0000002d4a2d7221 */ /* 0x000fc60000010000 */
[----:B------:R-:W-:Y:S01]  /*4400*/  F2F.F16.F32 R10, R77 ;  /* 0x0000004d000a7304 */ /* 0x000fe20000200800 */
[----:B0-----:R-:W-:Y:S02]  /*4410*/  IMAD R0, R55, UR7, R5 ;  /* 0x0000000737007c24 */ /* 0x001fe4000f8e0205 */
[----:B----4-:R-:W-:Y:S01]  /*4420*/  @!P3 FMUL.FTZ R78, R78, R9 ;  /* 0x000000094e4eb220 */ /* 0x010fe20000410000 */
[----:B------:R-:W0:Y:S01]  /*4430*/  LDCU.64 UR6, c[0x0][0x520] ;  /* 0x0000a400ff0677ac */ /* 0x000e220008000a00 */
[----:B------:R-:W-:Y:S02]  /*4440*/  IADD3 R40, P3, PT, R40, -0x100, RZ ;  /* 0xffffff0028287810 */ /* 0x000fe40007f7e0ff */
[----:B------:R-:W-:Y:S01]  /*4450*/  LEA.HI.X R9, R4, R19, R0, 0x1, P0 ;  /* 0x0000001304097211 */ /* 0x000fe200000f0c00 */
[----:B------:R-:W1:Y:S01]  /*4460*/  F2F.F16.F32 R11, R78 ;  /* 0x0000004e000b7304 */ /* 0x000e620000200800 */
[----:B-----5:R-:W-:Y:S01]  /*4470*/  @!P1 FMUL.FTZ R76, R76, R7 ;  /* 0x000000074c4c9220 */ /* 0x020fe20000410000 */
[----:B------:R-:W-:Y:S01]  /*4480*/  IADD3 R38, P1, PT, R38, -0x100, RZ ;  /* 0xffffff0026267810 */ /* 0x000fe20007f3e0ff */
[----:B------:R-:W-:Y:S01]  /*4490*/  IMAD.WIDE.U32 R4, R44, 0x8, R8 ;  /* 0x000000082c047825 */ /* 0x000fe200078e0008 */
[----:B------:R-:W-:-:S02]  /*44a0*/  IADD3.X R39, PT, PT, R39, -0x1, RZ, P3, !PT ;  /* 0xffffffff27277810 */ /* 0x000fc40001ffe4ff */
[----:B------:R-:W-:Y:S01]  /*44b0*/  IADD3.X R37, PT, PT, R37, -0x1, RZ, P1, !PT ;  /* 0xffffffff25257810 */ /* 0x000fe20000ffe4ff */
[----:B---3--:R-:W-:Y:S01]  /*44c0*/  IMAD.WIDE.U32 R8, R14, UR18, R16 ;  /* 0x000000120e087c25 */ /* 0x008fe2000f8e0010 */
[----:B------:R2:W3:Y:S01]  /*44d0*/  F2F.F16.F32 R6, R76 ;  /* 0x0000004c00067304 */ /* 0x0004e20000200800 */
[----:B------:R4:W-:Y:S02]  /*44e0*/  STG.E.64 desc[UR16][R4.64], R2 ;  /* 0x0000000204007986 */ /* 0x0009e4000c101b10 */
[----:B------:R-:W-:Y:S01]  /*44f0*/  IMAD R9, R15, UR18, R9 ;  /* 0x000000120f097c24 */ /* 0x000fe2000f8e0209 */
[----:B-1----:R-:W-:-:S04]  /*4500*/  PRMT R11, R10, 0x5410, R11 ;  /* 0x000054100a0b7816 */ /* 0x002fc8000000000b */
[----:B------:R-:W1:Y:S01]  /*4510*/  F2F.F16.F32 R13, R74 ;  /* 0x0000004a000d7304 */ /* 0x000e620000200800 */
[----:B0-----:R-:W-:-:S04]  /*4520*/  IMAD.WIDE.U32 R8, R55, UR6, R8 ;  /* 0x0000000637087c25 */ /* 0x001fc8000f8e0008 */
[----:B--2---:R-:W-:Y:S01]  /*4530*/  FADD.FTZ R76, R45, R76 ;  /* 0x0000004c2d4c7221 */ /* 0x004fe20000010000 */
[----:B------:R-:W-:-:S03]  /*4540*/  IMAD R0, R55, UR7, R9 ;  /* 0x0000000737007c24 */ /* 0x000fc6000f8e0209 */
[----:B------:R-:W-:Y:S01]  /*4550*/  FADD.FTZ R45, R76, R77 ;  /* 0x0000004d4c2d7221 */ /* 0x000fe20000010000 */
[----:B---3--:R-:W-:-:S04]  /*4560*/  IMAD.WIDE.U32 R6, R6, 0x10000, RZ ;  /* 0x0001000006067825 */ /* 0x008fc800078e00ff */
[----:B------:R-:W-:Y:S01]  /*4570*/  FADD.FTZ R45, R45, R78 ;  /* 0x0000004e2d2d7221 */ /* 0x000fe20000010000 */
[----:B------:R-:W-:Y:S02]  /*4580*/  LOP3.LUT R11, R11, R7, RZ, 0xfc, !PT ;  /* 0x000000070b0b7212 */ /* 0x000fe400078efcff */
[----:B-1----:R-:W-:Y:S01]  /*4590*/  LOP3.LUT R10, R6, R13, RZ, 0xfc, !PT ;  /* 0x0000000d060a7212 */ /* 0x002fe200078efcff */
        /* <DEDUP_REMOVED lines=12> */
.L_x_18056:
        /* <DEDUP_REMOVED lines=34> */
.L_x_18087:
[----:B------:R-:W-:Y:S05]  /*4880*/  BSYNC.RECONVERGENT B0 ;  /* 0x0000000000007941 */ /* 0x000fea0003800200 */
.L_x_18086:
        /* <DEDUP_REMOVED lines=26> */
.L_x_18089:
[----:B------:R-:W-:Y:S05]  /*4a30*/  BSYNC.RECONVERGENT B0 ;  /* 0x0000000000007941 */ /* 0x000fea0003800200 */
.L_x_18088:
        /* <DEDUP_REMOVED lines=22> */
.L_x_18091:
        /* <DEDUP_REMOVED lines=60> */
.L_x_18090:
[----:B------:R-:W-:Y:S05]  /*4f60*/  EXIT ;  /* 0x000000000000794d */ /* 0x000fea0003800000 */
.L_x_18092:
        /* <DEDUP_REMOVED lines=9> */
.L_x_18810:


//--------------------- .text._Z25selective_scan_bwd_kernelI32Selective_Scan_bwd_kernel_traitsILi32ELi4ELb1ELb0ELb1ELb0ELb0EN3c104HalfENS1_7complexIfEEEEv12SSMParamsBwd --------------------------
	.section	.text._Z25selective_scan_bwd_kernelI32Selective_Scan_bwd_kernel_traitsILi32ELi4ELb1ELb0ELb1ELb0ELb0EN3c104HalfENS1_7complexIfEEEEv12SSMParamsBwd,"ax",@progbits
	.align	128
        .global         _Z25selective_scan_bwd_kernelI32Selective_Scan_bwd_kernel_traitsILi32ELi4ELb1ELb0ELb1ELb0ELb0EN3c104HalfENS1_7complexIfEEEEv12SSMParamsBwd
        .type           _Z25selective_scan_bwd_kernelI32Selective_Scan_bwd_kernel_traitsILi32ELi4ELb1ELb0ELb1ELb0ELb0EN3c104HalfENS1_7complexIfEEEEv12SSMParamsBwd,@function
        .size           _Z25selective_scan_bwd_kernelI32Selective_Scan_bwd_kernel_traitsILi32ELi4ELb1ELb0ELb1ELb0ELb0EN3c104HalfENS1_7complexIfEEEEv12SSMParamsBwd,(.L_x_18811 - _Z25selective_scan_bwd_kernelI32Selective_Scan_bwd_kernel_traitsILi32ELi4ELb1ELb0ELb1ELb0ELb0EN3c104HalfENS1_7complexIfEEEEv12SSMParamsBwd)
        .other          _Z25selective_scan_bwd_kernelI32Selective_Scan_bwd_kernel_traitsILi32ELi4ELb1ELb0ELb1ELb0ELb0EN3c104HalfENS1_7complexIfEEEEv12SSMParamsBwd,@"STO_CUDA_ENTRY STV_DEFAULT"
_Z25selective_scan_bwd_kernelI32Selective_Scan_bwd_kernel_traitsILi32ELi4ELb1ELb0ELb1ELb0ELb0EN3c104HalfENS1_7complexIfEEEEv12SSMParamsBwd:
.text._Z25selective_scan_bwd_kernelI32Selective_Scan_bwd_kernel_traitsILi32ELi4ELb1ELb0ELb1ELb0ELb0EN3c104HalfENS1_7complexIfEEEEv12SSMParamsBwd:
        /* <DEDUP_REMOVED lines=75> */
[----:B------:R-:W-:Y:S01]  /*04b0*/  IADD3 R9, PT, PT, R9, R13, RZ ;  /* 0x0000000d09097210 */ /* 0x000fe20007ffe0ff */
[----:B------:R-:W-:Y:S01]  /*04c0*/  IMAD.WIDE.U32 R6, R16, UR18, RZ ;  /* 0x0000001210067c25 */ /* 0x000fe2000f8e00ff */
[----:B------:R-:W-:Y:S02]  /*04d0*/  SHF.R.U64 R3, R24, 0x1, R25 ;  /* 0x0000000118037819 */ /* 0x000fe40000001219 */
[----:B------:R-:W-:Y:S01]  /*04e0*/  MOV R5, UR4 ;  /* 0x0000000400057c02 */ /* 0x000fe20008000f00 */
[----:B------:R-:W-:Y:S01]  /*04f0*/  IMAD R109, R0, UR18, RZ ;  /* 0x00000012006d7c24 */ /* 0x000fe2000f8e02ff */
[----:B---3--:R-:W-:Y:S01]  /*0500*/  LEA R13, R29, 0xffffff80, 0x7 ;  /* 0xffffff801d0d7811 */ /* 0x008fe200078e38ff */
[----:B------:R-:W-:Y:S01]  /*0510*/  IMAD R0, R15, R22, RZ ;  /* 0x000000160f007224 */ /* 0x000fe200078e02ff */
[----:B------:R-:W1:Y:S01]  /*0520*/  LDC.64 R24, c[0x0][0x468] ;  /* 0x00011a00ff187b82 */ /* 0x000e620000000a00 */
[----:B------:R-:W-:-:S02]  /*0530*/  IMAD R7, R17, UR18, R7 ;  /* 0x0000001211077c24 */ /* 0x000fc4000f8e0207 */
[----:B------:R-:W-:-:S05]  /*0540*/  IMAD.WIDE.U32 R8, R3, UR18, R8 ;  /* 0x0000001203087c25 */ /* 0x000fca000f8e0008 */
[----:B------:R-:W3:Y:S01]  /*0550*/  @P0 LDC R15, c[0x0][0x38c] ;  /* 0x0000e300ff0f0b82 */ /* 0x000ee20000000800 */
[----:B------:R-:W-:Y:S01]  /*0560*/  IMAD.WIDE.U32 R4, R113, UR14, R4 ;  /* 0x0000000e71047c25 */ /* 0x000fe2000f8e0004 */
[----:B------:R-:W-:-:S03]  /*0570*/  IADD3 R109, PT, PT, R9, R109, RZ ;  /* 0x0000006d096d7210 */ /* 0x000fc60007ffe0ff */
[----:B------:R-:W-:Y:S01]  /*0580*/  IMAD.WIDE.U32 R6, R11, R22, R6 ;  /* 0x000000160b067225 */ /* 0x000fe200078e0006 */
[----:B----4-:R-:W-:-:S03]  /*0590*/  LEA R111, P1, R8, R26, 0x3 ;  /* 0x0000001a086f7211 */ /* 0x010fc600078218ff */
[----:B------:R-:W-:Y:S02]  /*05a0*/  IMAD R11, R11, R23, R0 ;  /* 0x000000170b0b7224 */ /* 0x000fe400078e0200 */
[----:B------:R-:W4:Y:S01]  /*05b0*/  LDC.64 R22, c[0x0][0x460] ;  /* 0x00011800ff167b82 */ /* 0x000f220000000a00 */
[----:B------:R-:W-:Y:S01]  /*05c0*/  IMAD R19, R113, UR15, R5 ;  /* 0x0000000f71137c24 */ /* 0x000fe2000f8e0205 */
[----:B------:R-:W-:Y:S01]  /*05d0*/  IADD3 R95, P3, PT, R13, R4, RZ ;  /* 0x000000040d5f7210 */ /* 0x000fe20007f7e0ff */
[----:B0-----:R-:W-:Y:S01]  /*05e0*/  UIMAD.WIDE.U32 UR4, UR18, UR6, URZ ;  /* 0x00000006120472a5 */ /* 0x001fe2000f8e00ff */
[----:B------:R-:W-:-:S04]  /*05f0*/  LEA.HI.X R109, R8, R27, R109, 0x3, P1 ;  /* 0x0000001b086d7211 */ /* 0x000fc800008f1c6d */
[----:B------:R-:W0:Y:S01]  /*0600*/  @P0 LDC.64 R4, c[0x0][0x480] ;  /* 0x00012000ff040b82 */ /* 0x000e220000000a00 */
[----:B------:R-:W-:Y:S01]  /*0610*/  UIMAD UR5, UR18, UR7, UR5 ;  /* 0x00000007120572a4 */ /* 0x000fe2000f8e0205 */
[----:B------:R-:W1:Y:S06]  /*0620*/  LDCU.64 UR6, c[0x0][0x4c8] ;  /* 0x00009900ff0677ac */ /* 0x000e6c0008000a00 */
[----:B------:R-:W0:Y:S01]  /*0630*/  LDC.64 R26, c[0x0][0x528] ;  /* 0x00014a00ff1a7b82 */ /* 0x000e220000000a00 */
[----:B--2---:R-:W-:Y:S01]  /*0640*/  @P0 IMAD R0, R10, UR18, R113 ;  /* 0x000000120a000c24 */ /* 0x004fe2000f8e0271 */
[----:B------:R-:W-:-:S03]  /*0650*/  LEA R9, R29, 0xffffff00, 0x8 ;  /* 0xffffff001d097811 */ /* 0x000fc600078e40ff */
[----:B------:R-:W-:Y:S01]  /*0660*/  @P0 IMAD R0, R0, R29, RZ ;  /* 0x0000001d00000224 */ /* 0x000fe200078e02ff */
[----:B------:R-:W-:Y:S02]  /*0670*/  IADD3 R8, PT, PT, R7, R11, RZ ;  /* 0x0000000b07087210 */ /* 0x000fe40007ffe0ff */
[----:B------:R-:W-:Y:S01]  /*0680*/  ISETP.GE.AND P1, PT, R29, 0x1, PT ;  /* 0x000000011d00780c */ /* 0x000fe20003f26270 */
[----:B---3--:R-:W-:Y:S01]  /*0690*/  @P0 IMAD R7, R0, R15, RZ ;  /* 0x0000000f00070224 */ /* 0x008fe200078e02ff */
[----:B------:R-:W-:Y:S01]  /*06a0*/  IADD3 R97, P2, PT, R13, R2, RZ ;  /* 0x000000020d617210 */ /* 0x000fe20007f5e0ff */
[----:B------:R-:W-:Y:S01]  /*06b0*/  IMAD.WIDE.U32 R2, R113, R92, UR4 ;  /* 0x0000000471027e25 */ /* 0x000fe2000f8e005c */
[----:B------:R-:W-:Y:S02]  /*06c0*/  SHF.R.S32.HI R0, RZ, 0x1f, R13 ;  /* 0x0000001fff007819 */ /* 0x000fe4000001140d */
[----:B------:R-:W-:Y:S01]  /*06d0*/  IADD3 R6, P4, PT, R9, R6, RZ ;  /* 0x0000000609067210 */ /* 0x000fe20007f9e0ff */
[----:B------:R-:W-:Y:S01]  /*06e0*/  IMAD R93, R113, R93, R3 ;  /* 0x0000005d715d7224 */ /* 0x000fe200078e0203 */
[----:B------:R-:W-:-:S02]  /*06f0*/  IADD3.X R10, PT, PT, R0, R21, RZ, P2, !PT ;  /* 0x00000015000a7210 */ /* 0x000fc400017fe4ff */
[----:B------:R-:W-:Y:S02]  /*0700*/  LEA.HI.X.SX32 R89, R9, R8, 0x1, P4 ;  /* 0x0000000809597211 */ /* 0x000fe400020f0eff */
[----:B----4-:R-:W-:Y:S02]  /*0710*/  LEA R96, P2, R97, R22, 0x1 ;  /* 0x0000001661607211 */ /* 0x010fe400078408ff */
[----:B------:R-:W-:Y:S02]  /*0720*/  CS2R R16, SRZ ;  /* 0x0000000000107805 */ /* 0x000fe4000001ff00 */
[----:B------:R-:W-:Y:S01]  /*0730*/  IADD3 R2, P4, PT, R13, R2, RZ ;  /* 0x000000020d027210 */ /* 0x000fe20007f9e0ff */
[----:B-1----:R-:W-:Y:S01]  /*0740*/  IMAD.WIDE.U32 R14, R113, UR6, RZ ;  /* 0x00000006710e7c25 */ /* 0x002fe2000f8e00ff */
        /* <DEDUP_REMOVED lines=31> */
[C---:B------:R-:W-:Y:S02]  /*0940*/  IADD3 R5, PT, PT, R88.reuse, 0x40, RZ ;  /* 0x0000004058057810 */ /* 0x040fe40007ffe0ff */
[C---:B------:R-:W-:Y:S02]  /*0950*/  IADD3 R7, PT, PT, R88.reuse, 0x60, RZ ;  /* 0x0000006058077810 */ /* 0x040fe40007ffe0ff */
[----:B------:R-:W-:-:S02]  /*0960*/  IADD3 R19, PT, PT, R88, 0x80, RZ ;  /* 0x0000008058137810 */ /* 0x000fc40007ffe0ff */
[C---:B------:R-:W-:Y:S02]  /*0970*/  IADD3 R21, PT, PT, R88.reuse, 0xa0, RZ ;  /* 0x000000a058157810 */ /* 0x040fe40007ffe0ff */
[C---:B------:R-:W-:Y:S02]  /*0980*/  IADD3 R23, PT, PT, R88.reuse, 0xc0, RZ ;  /* 0x000000c058177810 */ /* 0x040fe40007ffe0ff */
[C---:B------:R-:W-:Y:S02]  /*0990*/  IADD3 R25, PT, PT, R88.reuse, 0xe0, RZ ;  /* 0x000000e058197810 */ /* 0x040fe40007ffe0ff */
[C---:B------:R-:W-:Y:S02]  /*09a0*/  LOP3.LUT R73, R88.reuse, 0x3e0, RZ, 0xc0, !PT ;  /* 0x000003e058497812 */ /* 0x040fe400078ec0ff */
[C---:B------:R-:W-:Y:S02]  /*09b0*/  SHF.L.U32 R87, R88.reuse, 0x3, RZ ;  /* 0x0000000358577819 */ /* 0x040fe400000006ff */
        /* <DEDUP_REMOVED lines=9> */
[CC--:B------:R-:W-:Y:S02]  /*0a50*/  LEA.HI R72, R88.reuse, R87.reuse, RZ, 0x1e ;  /* 0x0000005758487211 */ /* 0x0c0fe400078ff0ff */
[----:B------:R-:W-:Y:S02]  /*0a60*/  LEA.HI R70, R87, R87, RZ, 0x1b ;  /* 0x0000005757467211 */ /* 0x000fe400078fd8ff */
[----:B-1----:R-:W-:Y:S02]  /*0a70*/  MOV R86, UR6 ;  /* 0x0000000600567c02 */ /* 0x002fe40008000f00 */
[----:B------:R-:W-:-:S02]  /*0a80*/  LOP3.LUT R123, R88, 0x1f, RZ, 0xc0, !PT ;  /* 0x0000001f587b7812 */ /* 0x000fc400078ec0ff */
[----:B------:R-:W-:Y:S02]  /*0a90*/  IADD3 R85, PT, PT, R88, 0x200, RZ ;  /* 0x0000020058557810 */ /* 0x000fe40007ffe0ff */
        /* <DEDUP_REMOVED lines=9> */
[----:B------:R-:W-:Y:S02]  /*0b30*/  LEA R72, R72, UR5, 0x2 ;  /* 0x0000000548487c11 */ /* 0x000fe4000f8e10ff */
[----:B------:R-:W-:-:S07]  /*0b40*/  LEA R70, R70, UR4, 0x2 ;  /* 0x0000000446467c11 */ /* 0x000fce000f8e10ff */
.L_x_18129:
[----:B------:R-:W-:Y:S01]  /*0b50*/  BAR.SYNC.DEFER_BLOCKING 0x0 ;  /* 0x0000000000007b1d */ /* 0x000fe20000010000 */
[----:B0-----:R-:W-:-:S06]  /*0b60*/  IMAD.WIDE.U32 R2, R83, 0x8, R96 ;  /* 0x0000000853027825 */ /* 0x001fcc00078e0060 */
[----:B------:R-:W2:Y:S01]  /*0b70*/  LDG.E.64 R2, desc[UR16][R2.64] ;  /* 0x0000001002027981 */ /* 0x000ea2000c1e1b00 */
[----:B------:R-:W0:Y:S01]  /*0b80*/  S2UR UR6, SR_CgaCtaId ;  /* 0x00000000000679c3 */ /* 0x000e220000008800 */
[----:B------:R-:W-:Y:S01]  /*0b90*/  UMOV UR4, 0x400 ;  /* 0x0000040000047882 */ /* 0x000fe20000000000 */
[C---:B------:R-:W-:Y:S01]  /*0ba0*/  IMAD.WIDE.U32 R4, R83.reuse, 0x8, R94 ;  /* 0x0000000853047825 */ /* 0x040fe200078e005e */
[----:B------:R-:W1:Y:S01]  /*0bb0*/  S2R R68, SR_LANEID ;  /* 0x0000000000447919 */ /* 0x000e620000000000 */
[----:B0-----:R-:W-:Y:S02]  /*0bc0*/  ULEA UR4, UR6, UR4, 0x18 ;  /* 0x0000000406047291 */ /* 0x001fe4000f8ec0ff */
[----:B------:R-:W-:Y:S01]  /*0bd0*/  IMAD.WIDE.U32 R6, R83, 0x8, R92 ;  /* 0x0000000853067825 */ /* 0x000fe200078e005c */
[----:B------:R-:W0:Y:S03]  /*0be0*/  LDCU UR6, c[0x0][0x38c] ;  /* 0x00007180ff0677ac */ /* 0x000e260008000800 */
[----:B-1----:R-:W-:-:S05]  /*0bf0*/  LEA R71, R68, UR4, 0x3 ;  /* 0x0000000444477c11 */ /* 0x002fca000f8e18ff */
[----:B--2---:R-:W-:Y:S01]  /*0c00*/  STS.64 [R71], R2 ;  /* 0x0000000247007388 */ /* 0x004fe20000000a00 */
[----:B------:R-:W-:-:S03]  /*0c10*/  NOP ;  /* 0x0000000000007918 */ /* 0x000fc60000000000 */
[----:B------:R-:W1:Y:S01]  /*0c20*/  LDS.64 R66, [R71] ;  /* 0x0000000047427984 */ /* 0x000e620000000a00 */
[----:B------:R-:W-:Y:S06]  /*0c30*/  BAR.SYNC.DEFER_BLOCKING 0x0 ;  /* 0x0000000000007b1d */ /* 0x000fec0000010000 */
[----:B------:R-:W2:Y:S04]  /*0c40*/  LDG.E.64 R4, desc[UR16][R4.64] ;  /* 0x0000001004047981 */ /* 0x000ea8000c1e1b00 */
[----:B--2---:R-:W-:Y:S01]  /*0c50*/  STS.64 [R71], R4 ;  /* 0x0000000447007388 */ /* 0x004fe20000000a00 */
[----:B------:R-:W-:-:S03]  /*0c60*/  NOP ;  /* 0x0000000000007918 */ /* 0x000fc60000000000 */
[----:B------:R-:W-:Y:S01]  /*0c70*/  LDS.64 R18, [R71] ;  /* 0x0000000047127984 */ /* 0x000fe20000000a00 */
[----:B------:R-:W-:Y:S06]  /*0c80*/  BAR.SYNC.DEFER_BLOCKING 0x0 ;  /* 0x0000000000007b1d */ /* 0x000fec0000010000 */
[----:B------:R-:W2:Y:S01]  /*0c90*/  LDG.E.64 R6, desc[UR16][R6.64] ;  /* 0x0000001006067981 */ /* 0x000ea2000c1e1b00 */
[--C-:B-1----:R-:W-:Y:S01]  /*0ca0*/  SHF.R.U64 R63, R66, 0x10, R67.reuse ;  /* 0x00000010423f7819 */ /* 0x102fe20000001243 */
[----:B------:R-:W-:Y:S01]  /*0cb0*/  HADD2.F32 R69, -RZ, R66.H0_H0 ;  /* 0x20000042ff457230 */ /* 0x000fe20000004100 */
[----:B0-----:R-:W-:Y:S01]  /*0cc0*/  UISETP.GE.AND UP0, UPT, UR6, 0x1, UPT ;  /* 0x000000010600788c */ /* 0x001fe2000bf06270 */
[----:B------:R-:W-:Y:S01]  /*0cd0*/  SHF.R.U32.HI R61, RZ, 0x10, R67 ;  /* 0x00000010ff3d7819 */ /* 0x000fe20000011643 */
[----:B------:R-:W-:-:S02]  /*0ce0*/  HADD2.F32 R67, -RZ, R67.H0_H0 ;  /* 0x20000043ff437230 */ /* 0x000fc40000004100 */
[----:B------:R-:W-:Y:S02]  /*0cf0*/  HFMA2 R62, -RZ, RZ, 0, 0 ;  /* 0x00000000ff3e7431 */ /* 0x000fe400000001ff */
[----:B------:R-:W-:Y:S01]  /*0d00*/  HADD2.F32 R63, -RZ, R63.H0_H0 ;  /* 0x2000003fff3f7230 */ /* 0x000fe20000004100 */
[----:B------:R-:W-:Y:S01]  /*0d10*/  IADD3 R66, PT, PT, R86, -0x1, RZ ;  /* 0xffffffff56427810 */ /* 0x000fe20007ffe0ff */
[----:B------:R-:W-:Y:S01]  /*0d20*/  HADD2.F32 R61, -RZ, R61.H0_H0 ;  /* 0x2000003dff3d7230 */ /* 0x000fe20000004100 */
[----:B------:R-:W-:Y:S02]  /*0d30*/  CS2R R64, SRZ ;  /* 0x0000000000407805 */ /* 0x000fe4000001ff00 */
[----:B------:R-:W-:Y:S01]  /*0d40*/  MOV R60, RZ ;  /* 0x000000ff003c7202 */ /* 0x000fe20000000f00 */
        /* <DEDUP_REMOVED lines=11> */
[CC--:B------:R-:W-:Y:S01]  /*0e00*/  FMUL.FTZ R58, R54.reuse, R100.reuse ;  /* 0x00000064363a7220 */ /* 0x0c0fe20000410000 */
[C---:B------:R-:W-:Y:S01]  /*0e10*/  FFMA.FTZ R5, R55.reuse, R63, R90 ;  /* 0x0000003f37057223 */ /* 0x040fe2000001005a */
[-C--:B------:R-:W-:Y:S01]  /*0e20*/  FMUL.FTZ R57, R55, R100.reuse ;  /* 0x0000006437397220 */ /* 0x080fe20000410000 */
[----:B------:R-:W-:Y:S02]  /*0e30*/  FMUL.FTZ R56, R53, R100 ;  /* 0x0000006435387220 */ /* 0x000fe40000410000 */
[----:B------:R-:W-:-:S04]  /*0e40*/  FFMA.FTZ R90, R54, R67, R5 ;  /* 0x00000043365a7223 */ /* 0x000fc80000010005 */
[----:B------:R-:W-:Y:S01]  /*0e50*/  FFMA.FTZ R90, R53, R61, R90 ;  /* 0x0000003d355a7223 */ /* 0x000fe2000001005a */
[----:B------:R-:W-:Y:S06]  /*0e60*/  BAR.SYNC.DEFER_BLOCKING 0x0 ;  /* 0x0000000000007b1d */ /* 0x000fec0000010000 */
[----:B------:R-:W-:Y:S05]  /*0e70*/  BRA.U !UP0, `(.L_x_18094) ;  /* 0x0000002d08647547 */ /* 0x000fea000b800000 */
[--C-:B------:R-:W-:Y:S01]  /*0e80*/  SHF.R.U64 R4, R18, 0x10, R19.reuse ;  /* 0x0000001012047819 */ /* 0x100fe20000001213 */
[----:B------:R-:W-:Y:S01]  /*0e90*/  HADD2.F32 R5, -RZ, R18.H0_H0 ;  /* 0x20000012ff057230 */ /* 0x000fe20000004100 */
[----:B------:R-:W-:Y:S01]  /*0ea0*/  SHF.R.U32.HI R2, RZ, 0x10, R19 ;  /* 0x00000010ff027819 */ /* 0x000fe20000011613 */
[----:B------:R-:W-:Y:S01]  /*0eb0*/  HADD2.F32 R7, -RZ, R19.H0_H0 ;  /* 0x20000013ff077230 */ /* 0x000fe20000004100 */
[----:B------:R-:W0:Y:S01]  /*0ec0*/  LDC R52, c[0x0][0x388] ;  /* 0x0000e200ff347b82 */ /* 0x000e220000000800 */
[----:B------:R-:W-:Y:S01]  /*0ed0*/  FADD.FTZ R0, R3, R3 ;  /* 0x0000000303007221 */ /* 0x000fe20000010000 */
[--C-:B------:R-:W-:Y:S01]  /*0ee0*/  FADD.FTZ R50, R5, R98.reuse ;  /* 0x0000006205327221 */ /* 0x100fe20000010000 */
[----:B------:R-:W-:Y:S01]  /*0ef0*/  HADD2.F32 R3, -RZ, R4.H0_H0 ;  /* 0x20000004ff037230 */ /* 0x000fe20000004100 */
[----:B------:R-:W-:Y:S01]  /*0f00*/  SHF.L.U32 R29, R66, 0x8, RZ ;  /* 0x00000008421d7819 */ /* 0x000fe200000006ff */
[----:B------:R-:W-:Y:S01]  /*0f10*/  HADD2.F32 R5, -RZ, R2.H0_H0 ;  /* 0x20000002ff057230 */ /* 0x000fe20000004100 */
[C---:B------:R-:W-:Y:S01]  /*0f20*/  ISETP.NE.AND P0, PT, R86.reuse, 0x1, PT ;  /* 0x000000015600780c */ /* 0x040fe20003f05270 */
[--C-:B------:R-:W-:Y:S01]  /*0f30*/  FADD.FTZ R48, R7, R98.reuse ;  /* 0x0000006207307221 */ /* 0x100fe20000010000 */
[----:B------:R-:W1:Y:S01]  /*0f40*/  LDC.64 R18, c[0x0][0x440] ;  /* 0x00011000ff127b82 */ /* 0x000e620000000a00 */
[----:B------:R-:W-:Y:S01]  /*0f50*/  SHF.L.U32 R47, R86, 0x8, RZ ;  /* 0x00000008562f7819 */ /* 0x000fe200000006ff */
[--C-:B------:R-:W-:Y:S01]  /*0f60*/  FADD.FTZ R46, R3, R98.reuse ;  /* 0x00000062032e7221 */ /* 0x100fe20000010000 */
[-C--:B------:R-:W-:Y:S01]  /*0f70*/  IADD3 R28, P1, PT, R29, R88.reuse, RZ ;  /* 0x000000581d1c7210 */ /* 0x080fe20007f3e0ff */
[----:B------:R-:W-:Y:S01]  /*0f80*/  FADD.FTZ R44, R5, R98 ;  /* 0x00000062052c7221 */ /* 0x000fe20000010000 */
[----:B------:R-:W-:Y:S01]  /*0f90*/  LOP3.LUT R122, R29, 0x100, RZ, 0xc0, !PT ;  /* 0x000001001d7a7812 */ /* 0x000fe200078ec0ff */
[----:B------:R-:W-:Y:S01]  /*0fa0*/  FADD.FTZ R55, R55, R55 ;  /* 0x0000003737377221 */ /* 0x000fe20000010000 */
[----:B------:R-:W-:Y:S01]  /*0fb0*/  IADD3 R45, PT, PT, R29, R88, RZ ;  /* 0x000000581d2d7210 */ /* 0x000fe20007ffe0ff */
[----:B------:R-:W2:Y:S01]  /*0fc0*/  LDC.64 R20, c[0x0][0x448] ;  /* 0x00011200ff147b82 */ /* 0x000ea20000000a00 */
[----:B------:R-:W-:Y:S01]  /*0fd0*/  FADD.FTZ R54, R54, R54 ;  /* 0x0000003636367221 */ /* 0x000fe20000010000 */
[----:B------:R-:W-:Y:S01]  /*0fe0*/  FADD.FTZ R53, R53, R53 ;  /* 0x0000003535357221 */ /* 0x000fe20000010000 */
[----:B------:R-:W-:Y:S01]  /*0ff0*/  IADD3 R51, PT, PT, R86, -0x2, RZ ;  /* 0xfffffffe56337810 */ /* 0x000fe20007ffe0ff */
[----:B------:R-:W-:Y:S01]  /*1000*/  FMUL.FTZ R43, R50, R69 ;  /* 0x00000045322b7220 */ /* 0x000fe20000410000 */
[----:B------:R-:W-:Y:S01]  /*1010*/  MOV R65, RZ ;  /* 0x000000ff00417202 */ /* 0x000fe20000000f00 */
[----:B------:R-:W-:Y:S01]  /*1020*/  FMUL.FTZ R42, R48, R67 ;  /* 0x00000043302a7220 */ /* 0x000fe20000410000 */
[----:B------:R-:W-:Y:S01]  /*1030*/  ISETP.EQ.AND P0, PT, R88, RZ, P0 ;  /* 0x000000ff5800720c */ /* 0x000fe20000702270 */
[----:B------:R-:W3:Y:S01]  /*1040*/  LDC.64 R80, c[0x0][0x3e0] ;  /* 0x0000f800ff507b82 */ /* 0x000ee20000000a00 */
[----:B------:R-:W-:Y:S01]  /*1050*/  LOP3.LUT R47, R47, 0x100, RZ, 0xc0, !PT ;  /* 0x000001002f2f7812 */ /* 0x000fe200078ec0ff */
[----:B------:R-:W-:Y:S01]  /*1060*/  FMUL.FTZ R41, R46, R63 ;  /* 0x0000003f2e297220 */ /* 0x000fe20000410000 */
[----:B------:R-:W-:Y:S01]  /*1070*/  LEA.HI.X.SX32 R29, R29, RZ, 0x1, P1 ;  /* 0x000000ff1d1d7211 */ /* 0x000fe200008f0eff */
[----:B------:R-:W-:Y:S01]  /*1080*/  FMUL.FTZ R40, R44, R61 ;  /* 0x0000003d2c287220 */ /* 0x000fe20000410000 */
[----:B------:R-:W-:Y:S01]  /*1090*/  LEA R49, R68, UR4, 0x4 ;  /* 0x0000000444317c11 */ /* 0x000fe2000f8e20ff */
[----:B------:R-:W4:Y:S02]  /*10a0*/  LDCU UR8, c[0x0][0x394] ;  /* 0x00007280ff0877ac */ /* 0x000f240008000800 */
[----:B------:R-:W0:Y:S01]  /*10b0*/  LDC.64 R22, c[0x0][0x3c0] ;  /* 0x0000f000ff167b82 */ /* 0x000e220000000a00 */
[----:B------:R-:W0:Y:S01]  /*10c0*/  LDCU UR9, c[0x0][0x38c] ;  /* 0x00007180ff0977ac */ /* 0x000e220008000800 */
[----:B------:R-:W-:-:S06]  /*10d0*/  UMOV UR4, URZ ;  /* 0x000000ff00047c82 */ /* 0x000fcc0008000000 */
[----:B------:R-:W0:Y:S08]  /*10e0*/  LDC.64 R24, c[0x0][0x3a8] ;  /* 0x0000ea00ff187b82 */ /* 0x000e300000000a00 */
[----:B----4-:R-:W0:Y:S02]  /*10f0*/  LDC.64 R26, c[0x0][0x4f0] ;  /* 0x00013c00ff1a7b82 */ /* 0x010e240000000a00 */
.L_x_18128:
[----:B------:R-:W-:Y:S02]  /*1100*/  MOV R2, R10 ;  /* 0x0000000a00027202 */ /* 0x000fe40000000f00 */
[----:B------:R-:W-:-:S03]  /*1110*/  MOV R3, R101 ;  /* 0x0000006500037202 */ /* 0x000fc60000000f00 */
[----:B0-----:R-:W-:-:S04]  /*1120*/  IMAD.WIDE.U32 R2, R24, UR4, R2 ;  /* 0x0000000418027c25 */ /* 0x001fc8000f8e0002 */
[----:B------:R-:W-:Y:S01]  /*1130*/  IMAD R3, R25, UR4, R3 ;  /* 0x0000000419037c24 */ /* 0x000fe2000f8e0203 */
[----:B-1----:R-:W-:-:S04]  /*1140*/  LEA R30, P1, R2, R18, 0x3 ;  /* 0x00000012021e7211 */ /* 0x002fc800078218ff */
[----:B------:R-:W-:Y:S01]  /*1150*/  LEA.HI.X R31, R2, R19, R3, 0x3, P1 ;  /* 0x00000013021f7211 */ /* 0x000fe200008f1c03 */
[----:B---3--:R-:W-:-:S04]  /*1160*/  IMAD.WIDE.U32 R2, R80, UR4, RZ ;  /* 0x0000000450027c25 */ /* 0x008fc8000f8e00ff */
[----:B------:R-:W-:Y:S01]  /*1170*/  IMAD R3, R81, UR4, R3 ;  /* 0x0000000451037c24 */ /* 0x000fe2000f8e0203 */
[C---:B------:R-:W-:Y:S01]  /*1180*/  LEA R4, P1, R2.reuse, R91, 0x1 ;  /* 0x0000005b02047211 */ /* 0x040fe200078208ff */
[----:B------:R-:W3:Y:S03]  /*1190*/  LDG.E.64 R30, desc[UR16][R30.64] ;  /* 0x000000101e1e7981 */ /* 0x000ee6000c1e1b00 */
[----:B------:R-:W-:-:S03]  /*11a0*/  LEA.HI.X R5, R2, R89, R3, 0x1, P1 ;  /* 0x0000005902057211 */ /* 0x000fc600008f0c03 */
[----:B------:R-:W-:-:S05]  /*11b0*/  IMAD.WIDE.U32 R6, R73, 0x8, R4 ;  /* 0x0000000849067825 */ /* 0x000fca00078e0004 */
[----:B----4-:R-:W4:Y:S04]  /*11c0*/  LDG.E.64 R2, desc[UR16][R6.64] ;  /* 0x0000001006027981 */ /* 0x010f28000c1e1b00 */
[----:B------:R0:W5:Y:S01]  /*11d0*/  LDG.E.64 R34, desc[UR16][R6.64+0x100] ;  /* 0x0001001006227981 */ /* 0x000162000c1e1b00 */
[----:B------:R-:W-:Y:S02]  /*11e0*/  MOV R4, R8 ;  /* 0x0000000800047202 */ /* 0x000fe40000000f00 */
[----:B------:R-:W-:-:S03]  /*11f0*/  MOV R5, R99 ;  /* 0x0000006300057202 */ /* 0x000fc60000000f00 */
[----:B------:R-:W-:-:S04]  /*1200*/  IMAD.WIDE.U32 R4, R22, UR4, R4 ;  /* 0x0000000416047c25 */ /* 0x000fc8000f8e0004 */
[----:B------:R-:W-:Y:S01]  /*1210*/  IMAD R5, R23, UR4, R5 ;  /* 0x0000000417057c24 */ /* 0x000fe2000f8e0205 */
[----:B--2---:R-:W-:-:S04]  /*1220*/  LEA R32, P1, R4, R20, 0x3 ;  /* 0x0000001404207211 */ /* 0x004fc800078218ff */
[----:B------:R-:W-:-:S06]  /*1230*/  LEA.HI.X R33, R4, R21, R5, 0x3, P1 ;  /* 0x0000001504217211 */ /* 0x000fcc00008f1c05 */
[----:B------:R-:W2:Y:S01]  /*1240*/  LDG.E.64 R32, desc[UR16][R32.64] ;  /* 0x0000001020207981 */ /* 0x000ea2000c1e1b00 */
[----:B------:R-:W1:Y:S01]  /*1250*/  S2UR UR7, SR_CgaCtaId ;  /* 0x00000000000779c3 */ /* 0x000e620000008800 */
[C---:B------:R-:W-:Y:S01]  /*1260*/  ISETP.NE.AND P1, PT, R88.reuse, RZ, PT ;  /* 0x000000ff5800720c */ /* 0x040fe20003f25270 */
[----:B------:R-:W-:Y:S01]  /*1270*/  UMOV UR6, 0x400 ;  /* 0x0000040000067882 */ /* 0x000fe20000000000 */
[----:B------:R-:W-:Y:S01]  /*1280*/  ISETP.NE.AND P2, PT, R88, 0x1f, PT ;  /* 0x0000001f5800780c */ /* 0x000fe20003f45270 */
[----:B------:R-:W-:Y:S01]  /*1290*/  BSSY.RECONVERGENT B0, `(.L_x_18095) ;  /* 0x0000056000007945 */ /* 0x000fe20003800200 */
[----:B-1----:R-:W-:Y:S01]  /*12a0*/  ULEA UR6, UR7, UR6, 0x18 ;  /* 0x0000000607067291 */ /* 0x002fe2000f8ec0ff */
[----:B---3--:R-:W-:Y:S01]  /*12b0*/  FMUL.FTZ R36, R46, R31 ;  /* 0x0000001f2e247220 */ /* 0x008fe20000410000 */
[----:B------:R-:W-:-:S03]  /*12c0*/  FMUL.FTZ R5, R30, 1.4426950216293334961 ;  /* 0x3fb8aa3b1e057820 */ /* 0x000fc60000410000 */
[----:B------:R-:W-:Y:S01]  /*12d0*/  FMUL.RZ R38, R36, 0.15915493667125701904 ;  /* 0x3e22f98324267820 */ /* 0x000fe2000040c000 */
[-C--:B------:R-:W-:Y:S01]  /*12e0*/  FMUL.FTZ R4, R50, R5.reuse ;  /* 0x0000000532047220 */ /* 0x080fe20000410000 */
[-C--:B0-----:R-:W-:Y:S01]  /*12f0*/  FMUL.FTZ R6, R46, R5.reuse ;  /* 0x000000052e067220 */ /* 0x081fe20000410000 */
[-C--:B------:R-:W-:Y:S01]  /*1300*/  FMUL.FTZ R7, R48, R5.reuse ;  /* 0x0000000530077220 */ /* 0x080fe20000410000 */
[----:B------:R-:W-:Y:S01]  /*1310*/  FMUL.FTZ R36, R44, R5 ;  /* 0x000000052c247220 */ /* 0x000fe20000410000 */
[----:B------:R-:W-:Y:S01]  /*1320*/  FMUL.FTZ R5, R48, R31 ;  /* 0x0000001f30057220 */ /* 0x000fe20000410000 */
[----:B------:R-:W-:Y:S01]  /*1330*/  MUFU.EX2 R39, R4 ;  /* 0x0000000400277308 */ /* 0x000fe20000000800 */
[----:B----4-:R0:W-:Y:S02]  /*1340*/  STS.64 [R71], R2 ;  /* 0x0000000247007388 */ /* 0x0101e40000000a00 */
[----:B------:R-:W-:Y:S02]  /*1350*/  FMUL.RZ R104, R5, 0.15915493667125701904 ;  /* 0x3e22f98305687820 */ /* 0x000fe4000040c000 */
[----:B-----5:R1:W-:Y:S03]  /*1360*/  STS.64 [R71+0x100], R34 ;  /* 0x0001002247007388 */ /* 0x0203e60000000a00 */
[----:B------:R-:W-:Y:S01]  /*1370*/  MUFU.EX2 R110, R6 ;  /* 0x00000006006e7308 */ /* 0x000fe20000000800 */
[----:B0-----:R-:W-:-:S07]  /*1380*/  IADD3 R2, PT, PT, R122, UR4, RZ ;  /* 0x000000047a027c10 */ /* 0x001fce000fffe0ff */
[----:B------:R0:W-:Y:S01]  /*1390*/  MUFU.EX2 R106, R7 ;  /* 0x00000007006a7308 */ /* 0x0001e20000000800 */
[----:B------:R-:W-:Y:S01]  /*13a0*/  NOP ;  /* 0x0000000000007918 */ /* 0x000fe20000000000 */
[----:B------:R-:W-:-:S06]  /*13b0*/  SEL R2, R2, R85, !P1 ;  /* 0x0000005502027207 */ /* 0x000fcc0004800000 */
[----:B------:R3:W-:Y:S01]  /*13c0*/  MUFU.EX2 R102, R36 ;  /* 0x0000002400667308 */ /* 0x0007e20000000800 */
[----:B0-----:R-:W0:Y:S01]  /*13d0*/  LDS.128 R4, [R49] ;  /* 0x0000000031047984 */ /* 0x001e220000000c00 */
[----:B------:R-:W-:-:S06]  /*13e0*/  LEA R2, R2, UR6, 0x3 ;  /* 0x0000000602027c11 */ /* 0x000fcc000f8e18ff */
[----:B------:R-:W-:Y:S01]  /*13f0*/  MUFU.SIN R37, R38 ;  /* 0x0000002600257308 */ /* 0x000fe20000000400 */
[----:B---3--:R-:W-:-:S04]  /*1400*/  FMUL.FTZ R36, R50, R31 ;  /* 0x0000001f32247220 */ /* 0x008fc80000410000 */
[----:B------:R-:W-:-:S03]  /*1410*/  FMUL.RZ R36, R36, 0.15915493667125701904 ;  /* 0x3e22f98324247820 */ /* 0x000fc6000040c000 */
[----:B------:R3:W4:Y:S08]  /*1420*/  MUFU.COS R115, R38 ;  /* 0x0000002600737308 */ /* 0x0007300000000000 */
[----:B-1----:R-:W-:Y:S01]  /*1430*/  MUFU.SIN R34, R36 ;  /* 0x0000002400227308 */ /* 0x002fe20000000400 */
[----:B---3--:R-:W-:-:S04]  /*1440*/  FMUL.FTZ R38, R44, R31 ;  /* 0x0000001f2c267220 */ /* 0x008fc80000410000 */
[----:B------:R-:W-:-:S03]  /*1450*/  FMUL.RZ R114, R38, 0.15915493667125701904 ;  /* 0x3e22f98326727820 */ /* 0x000fc6000040c000 */
[----:B------:R-:W1:Y:S01]  /*1460*/  MUFU.COS R38, R36 ;  /* 0x0000002400267308 */ /* 0x000e620000000000 */
[C---:B----4-:R-:W-:Y:S01]  /*1470*/  FMUL.FTZ R112, R110.reuse, R115 ;  /* 0x000000736e707220 */ /* 0x050fe20000410000 */
[----:B------:R-:W-:-:S06]  /*1480*/  FMUL.FTZ R110, R110, R37 ;  /* 0x000000256e6e7220 */ /* 0x000fcc0000410000 */
[----:B------:R-:W3:Y:S01]  /*1490*/  MUFU.COS R3, R114 ;  /* 0x0000007200037308 */ /* 0x000ee20000000000 */
[----:B0-----:R-:W-:Y:S02]  /*14a0*/  HADD2.F32 R130, -RZ, R5.H1_H1 ;  /* 0x30000005ff827230 */ /* 0x001fe40000004100 */
[----:B------:R-:W-:Y:S02]  /*14b0*/  HADD2.F32 R134, -RZ, R4.H1_H1 ;  /* 0x30000004ff867230 */ /* 0x000fe40000004100 */
[----:B------:R-:W-:Y:S02]  /*14c0*/  HADD2.F32 R126, -RZ, R6.H1_H1 ;  /* 0x30000006ff7e7230 */ /* 0x000fe40000004100 */
[----:B------:R-:W-:Y:S01]  /*14d0*/  HADD2.F32 R115, -RZ, R7.H1_H1 ;  /* 0x30000007ff737230 */ /* 0x000fe20000004100 */
[----:B------:R-:W0:Y:S01]  /*14e0*/  MUFU.COS R119, R104 ;  /* 0x0000006800777308 */ /* 0x000e220000000000 */
[C---:B-1----:R-:W-:Y:S01]  /*14f0*/  FMUL.FTZ R38, R39.reuse, R38 ;  /* 0x0000002627267220 */ /* 0x042fe20000410000 */
[----:B------:R-:W-:Y:S01]  /*1500*/  FMUL.FTZ R39, R39, R34 ;  /* 0x0000002227277220 */ /* 0x000fe20000410000 */
[----:B------:R-:W-:-:S02]  /*1510*/  HADD2.F32 R128, -RZ, R5.H0_H0 ;  /* 0x20000005ff807230 */ /* 0x000fc40000004100 */
[C---:B--2---:R-:W-:Y:S01]  /*1520*/  FMUL.FTZ R35, R33.reuse, R126 ;  /* 0x0000007e21237220 */ /* 0x044fe20000410000 */
[----:B------:R-:W-:Y:S02]  /*1530*/  HADD2.F32 R132, -RZ, R4.H0_H0 ;  /* 0x20000004ff847230 */ /* 0x000fe40000004100 */
[C---:B------:R-:W-:Y:S01]  /*1540*/  FMUL.FTZ R4, R32.reuse, R134 ;  /* 0x0000008620047220 */ /* 0x040fe20000410000 */
[----:B------:R-:W-:Y:S01]  /*1550*/  HADD2.F32 R124, -RZ, R6.H0_H0 ;  /* 0x20000006ff7c7230 */ /* 0x000fe20000004100 */
[----:B------:R3:W1:Y:S01]  /*1560*/  MUFU.SIN R117, R104 ;  /* 0x0000006800757308 */ /* 0x0006620000000400 */
[C---:B------:R-:W-:Y:S01]  /*1570*/  FMUL.FTZ R6, R32.reuse, R130 ;  /* 0x0000008220067220 */ /* 0x040fe20000410000 */
[C---:B------:R-:W-:Y:S01]  /*1580*/  FMUL.FTZ R34, R32.reuse, R126 ;  /* 0x0000007e20227220 */ /* 0x040fe20000410000 */
[CC--:B------:R-:W-:Y:S01]  /*1590*/  FMUL.FTZ R37, R33.reuse, R115.reuse ;  /* 0x0000007321257220 */ /* 0x0c0fe20000410000 */
[----:B------:R-:W-:Y:S01]  /*15a0*/  FMUL.FTZ R36, R32, R115 ;  /* 0x0000007320247220 */ /* 0x000fe20000410000 */
[----:B------:R2:W-:Y:S01]  /*15b0*/  STS.64 [R2+0xa80], R38 ;  /* 0x000a802602007388 */ /* 0x0005e20000000a00 */
[C---:B------:R-:W-:Y:S01]  /*15c0*/  FFMA.FTZ R5, R33.reuse, R132, R4 ;  /* 0x0000008421057223 */ /* 0x040fe20000010004 */
[C---:B------:R-:W-:Y:S01]  /*15d0*/  FFMA.FTZ R6, R33.reuse, R128, R6 ;  /* 0x0000008021067223 */ /* 0x040fe20000010006 */
[----:B------:R4:W5:Y:S01]  /*15e0*/  MUFU.SIN R121, R114 ;  /* 0x0000007200797308 */ /* 0x0009620000000400 */
[----:B---3--:R-:W-:Y:S01]  /*15f0*/  FMUL.FTZ R104, R102, R3 ;  /* 0x0000000366687220 */ /* 0x008fe20000410000 */
[----:B------:R-:W-:Y:S01]  /*1600*/  FMUL.FTZ R3, R33, R134 ;  /* 0x0000008621037220 */ /* 0x000fe20000410000 */
[----:B------:R-:W-:Y:S01]  /*1610*/  FFMA.FTZ R35, R32, R124, -R35 ;  /* 0x0000007c20237223 */ /* 0x000fe20000010823 */
[----:B0-----:R-:W-:Y:S01]  /*1620*/  FMUL.FTZ R108, R106, R119 ;  /* 0x000000776a6c7220 */ /* 0x001fe20000410000 */
[----:B------:R-:W-:Y:S01]  /*1630*/  FMUL.FTZ R116, R0, -R5 ;  /* 0x8000000500747220 */ /* 0x000fe20000410000 */
[----:B------:R-:W-:Y:S01]  /*1640*/  FFMA.FTZ R3, R32, R132, -R3 ;  /* 0x0000008420037223 */ /* 0x000fe20000010803 */
[----:B------:R-:W-:Y:S01]  /*1650*/  FMUL.FTZ R119, R55, -R6 ;  /* 0x8000000637777220 */ /* 0x000fe20000410000 */
[----:B----4-:R-:W-:-:S02]  /*1660*/  HADD2.F32 R114, -RZ, R7.H0_H0 ;  /* 0x20000007ff727230 */ /* 0x010fc40000004100 */
[C---:B------:R-:W-:Y:S01]  /*1670*/  FMUL.FTZ R7, R33.reuse, R130 ;  /* 0x0000008221077220 */ /* 0x040fe20000410000 */
[----:B-1----:R-:W-:Y:S01]  /*1680*/  FMUL.FTZ R106, R106, R117 ;  /* 0x000000756a6a7220 */ /* 0x002fe20000410000 */
[----:B------:R-:W-:Y:S02]  /*1690*/  FMUL.FTZ R117, R0, R3 ;  /* 0x0000000300757220 */ /* 0x000fe40000410000 */
[C---:B------:R-:W-:Y:S01]  /*16a0*/  FFMA.FTZ R118, R32.reuse, R128, -R7 ;  /* 0x0000008020767223 */ /* 0x040fe20000010807 */
[C---:B------:R-:W-:Y:S01]  /*16b0*/  FFMA.FTZ R7, R33.reuse, R124, R34 ;  /* 0x0000007c21077223 */ /* 0x040fe20000010022 */
[-C--:B--2---:R-:W-:Y:S01]  /*16c0*/  FFMA.FTZ R2, R32, R114.reuse, -R37 ;  /* 0x0000007220027223 */ /* 0x084fe20000010825 */
[----:B------:R-:W-:Y:S01]  /*16d0*/  FFMA.FTZ R36, R33, R114, R36 ;  /* 0x0000007221247223 */ /* 0x000fe20000010024 */
[----:B-----5:R-:W-:Y:S01]  /*16e0*/  FMUL.FTZ R102, R102, R121 ;  /* 0x0000007966667220 */ /* 0x020fe20000410000 */
[----:B------:R-:W-:Y:S01]  /*16f0*/  FMUL.FTZ R118, R55, R118 ;  /* 0x0000007637767220 */ /* 0x000fe20000410000 */
[C---:B------:R-:W-:Y:S01]  /*1700*/  FMUL.FTZ R121, R54.reuse, R35 ;  /* 0x0000002336797220 */ /* 0x040fe20000410000 */
        /* <DEDUP_REMOVED lines=13> */
.L_x_18096:
[----:B------:R0:W1:Y:S02]  /*17e0*/  LDS.64 R36, [R87+UR5+0x1a88] ;  /* 0x001a880557247984 */ /* 0x0000640008000a00 */
.L_x_18097:
[----:B------:R-:W-:Y:S05]  /*17f0*/  BSYNC.RECONVERGENT B0 ;  /* 0x0000000000007941 */ /* 0x000fea0003800200 */
.L_x_18095:
        /* <DEDUP_REMOVED lines=19> */
[----:B------:R-:W-:Y:S01]  /*1930*/  FADD.FTZ R3, RZ, R2 ;  /* 0x00000002ff037221 */ /* 0x000fe20000010000 */
[----:B------:R-:W-:Y:S02]  /*1940*/  FMUL.FTZ R2, R38, R110 ;  /* 0x0000006e26027220 */ /* 0x000fe40000410000 */
[C---:B--2---:R-:W-:Y:S01]  /*1950*/  FMUL.FTZ R7, R102.reuse, R129 ;  /* 0x0000008166077220 */ /* 0x044fe20000410000 */
[-C--:B------:R-:W-:Y:S01]  /*1960*/  FMUL.FTZ R6, R102, R3.reuse ;  /* 0x0000000366067220 */ /* 0x080fe20000410000 */
[C---:B------:R-:W-:Y:S02]  /*1970*/  FFMA.FTZ R35, R39.reuse, R112, R2 ;  /* 0x0000007027237223 */ /* 0x040fe40000010002 */
[C---:B------:R-:W-:Y:S01]  /*1980*/  FFMA.FTZ R34, R104.reuse, R3, R7 ;  /* 0x0000000368227223 */ /* 0x040fe20000010007 */
[----:B------:R-:W-:Y:S01]  /*1990*/  FFMA.FTZ R7, R104, R129, -R6 ;  /* 0x0000008168077223 */ /* 0x000fe20000010806 */
[----:B------:R-:W-:Y:S01]  /*19a0*/  FMUL.FTZ R3, R39, R110 ;  /* 0x0000006e27037220 */ /* 0x000fe20000410000 */
[----:B------:R-:W-:Y:S01]  /*19b0*/  FMUL.FTZ R129, R106, R35 ;  /* 0x000000236a817220 */ /* 0x000fe20000410000 */
[----:B------:R-:W-:Y:S01]  /*19c0*/  FADD.FTZ R6, RZ, R34 ;  /* 0x00000022ff067221 */ /* 0x000fe20000010000 */
[----:B------:R-:W-:Y:S01]  /*19d0*/  FADD.FTZ R7, R40, R7 ;  /* 0x0000000728077221 */ /* 0x000fe20000010000 */
[----:B------:R-:W-:-:S03]  /*19e0*/  FFMA.FTZ R3, R38, R112, -R3 ;  /* 0x0000007026037223 */ /* 0x000fc60000010803 */
[----:B------:R-:W2:Y:S01]  /*19f0*/  SHFL.UP PT, R138, R6, 0x1, RZ ;  /* 0x04200000068a7989 */ /* 0x000ea200000e00ff */
[-C--:B------:R-:W-:Y:S01]  /*1a00*/  FFMA.FTZ R131, R108, R3.reuse, -R129 ;  /* 0x000000036c837223 */ /* 0x080fe20000010881 */
[----:B------:R-:W-:Y:S02]  /*1a10*/  FMUL.FTZ R2, R106, R3 ;  /* 0x000000036a027220 */ /* 0x000fe40000410000 */
[----:B------:R-:W5:Y:S01]  /*1a20*/  SHFL.UP PT, R136, R7, 0x1, RZ ;  /* 0x0420000007887989 */ /* 0x000f6200000e00ff */
[----:B------:R-:W-:Y:S01]  /*1a30*/  FMUL.FTZ R129, R102, R131 ;  /* 0x0000008366817220 */ /* 0x000fe20000410000 */
[----:B------:R-:W-:-:S04]  /*1a40*/  FFMA.FTZ R35, R108, R35, R2 ;  /* 0x000000236c237223 */ /* 0x000fc80000010002 */
        /* <DEDUP_REMOVED lines=12> */
[----:B0-----:R-:W-:-:S03]  /*1b10*/  FMUL.FTZ R136, R131, R34 ;  /* 0x0000002283887220 */ /* 0x001fc60000410000 */
[----:B------:R-:W0:Y:S01]  /*1b20*/  SHFL.UP PT, R138, R7, 0x2, RZ ;  /* 0x04400000078a7989 */ /* 0x000e2200000e00ff */
[C---:B------:R-:W-:Y:S01]  /*1b30*/  FMUL.FTZ R34, R129.reuse, R34 ;  /* 0x0000002281227220 */ /* 0x040fe20000410000 */
[----:B---3--:R-:W-:-:S03]  /*1b40*/  @P2 FFMA.FTZ R129, R129, R2, R136 ;  /* 0x0000000281812223 */ /* 0x008fc60000010088 */
[----:B------:R-:W-:Y:S01]  /*1b50*/  @P2 FFMA.FTZ R131, R131, R2, -R34 ;  /* 0x0000000283832223 */ /* 0x000fe20000010822 */
[----:B------:R-:W-:Y:S01]  /*1b60*/  ISETP.GE.AND P2, PT, R68, 0x2, PT ;  /* 0x000000024400780c */ /* 0x000fe20003f46270 */
        /* <DEDUP_REMOVED lines=8> */
[----:B---3--:R-:W-:-:S03]  /*1bf0*/  FMUL.FTZ R136, R131, R34 ;  /* 0x0000002283887220 */ /* 0x008fc60000410000 */
[----:B------:R-:W0:Y:S01]  /*1c00*/  SHFL.UP PT, R140, R6, 0x4, RZ ;  /* 0x04800000068c7989 */ /* 0x000e2200000e00ff */
[C---:B------:R-:W-:Y:S01]  /*1c10*/  FMUL.FTZ R34, R129.reuse, R34 ;  /* 0x0000002281227220 */ /* 0x040fe20000410000 */
[-C--:B-----5:R-:W-:Y:S02]  /*1c20*/  @P2 FFMA.FTZ R129, R129, R2.reuse, R136 ;  /* 0x0000000281812223 */ /* 0x0a0fe40000010088 */
        /* <DEDUP_REMOVED lines=28> */
[-C--:B-----5:R-:W-:Y:S02]  /*1df0*/  @P2 FFMA.FTZ R129, R129, R2.reuse, R138 ;  /* 0x0000000281812223 */ /* 0x0a0fe4000001008a */
[----:B------:R-:W0:Y:S01]  /*1e00*/  SHFL.UP PT, R142, R6, 0x10, RZ ;  /* 0x06000000068e7989 */ /* 0x000e2200000e00ff */
[----:B------:R-:W-:Y:S01]  /*1e10*/  @P2 FFMA.FTZ R131, R131, R2, -R34 ;  /* 0x0000000283832223 */ /* 0x000fe20000010822 */
[----:B------:R-:W-:Y:S01]  /*1e20*/  IMAD.WIDE.U32 R2, R26, UR4, R28 ;  /* 0x000000041a027c25 */ /* 0x000fe2000f8e001c */
[----:B------:R-:W-:Y:S01]  /*1e30*/  ISETP.GE.AND P2, PT, R68, 0x10, PT ;  /* 0x000000104400780c */ /* 0x000fe20003f46270 */
[----:B------:R-:W2:Y:S02]  /*1e40*/  SHFL.UP PT, R138, R129, 0x10, RZ ;  /* 0x06000000818a7989 */ /* 0x000ea400000e00ff */
[----:B------:R-:W-:Y:S01]  /*1e50*/  IMAD R3, R27, UR4, R3 ;  /* 0x000000041b037c24 */ /* 0x000fe2000f8e0203 */
[C---:B------:R-:W-:Y:S01]  /*1e60*/  LEA R34, P3, R2.reuse, R111, 0x2 ;  /* 0x0000006f02227211 */ /* 0x040fe200078610ff */
[----:B------:R-:W3:Y:S03]  /*1e70*/  SHFL.UP PT, R140, R7, 0x10, RZ ;  /* 0x06000000078c7989 */ /* 0x000ee600000e00ff */
[----:B------:R-:W-:Y:S01]  /*1e80*/  LEA.HI.X R35, R2, R109, R3, 0x2, P3 ;  /* 0x0000006d02237211 */ /* 0x000fe200018f1403 */
[----:B------:R-:W5:Y:S01]  /*1e90*/  SHFL.UP PT, R136, R131, 0x10, RZ ;  /* 0x0600000083887989 */ /* 0x000f6200000e00ff */
[-C--:B0-----:R-:W-:Y:S01]  /*1ea0*/  FMUL.FTZ R2, R129, R142.reuse ;  /* 0x0000008e81027220 */ /* 0x081fe20000410000 */
[----:B------:R-:W-:Y:S01]  /*1eb0*/  FMUL.FTZ R142, R131, R142 ;  /* 0x0000008e838e7220 */ /* 0x000fe20000410000 */
[-C--:B--2---:R-:W-:Y:S01]  /*1ec0*/  FMUL.FTZ R3, R129, R138.reuse ;  /* 0x0000008a81037220 */ /* 0x084fe20000410000 */
[C---:B------:R-:W-:Y:S01]  /*1ed0*/  FMUL.FTZ R138, R131.reuse, R138 ;  /* 0x0000008a838a7220 */ /* 0x040fe20000410000 */
[-C--:B---3--:R-:W-:Y:S01]  /*1ee0*/  FFMA.FTZ R2, R131, R140.reuse, -R2 ;  /* 0x0000008c83027223 */ /* 0x088fe20000010802 */
[----:B------:R-:W-:Y:S01]  /*1ef0*/  FFMA.FTZ R133, R129, R140, R142 ;  /* 0x0000008c81857223 */ /* 0x000fe2000001008e */
[-C--:B-----5:R-:W-:Y:S01]  /*1f00*/  @P2 FFMA.FTZ R131, R131, R136.reuse, -R3 ;  /* 0x0000008883832223 */ /* 0x0a0fe20000010803 */
[----:B------:R-:W-:Y:S01]  /*1f10*/  @P2 FFMA.FTZ R129, R129, R136, R138 ;  /* 0x0000008881812223 */ /* 0x000fe2000001008a */
[----:B------:R-:W-:Y:S01]  /*1f20*/  @P2 FADD.FTZ R7, R7, R2 ;  /* 0x0000000207072221 */ /* 0x000fe20000010000 */
[----:B------:R-:W-:Y:S01]  /*1f30*/  @P2 FADD.FTZ R6, R6, R133 ;  /* 0x0000008506062221 */ /* 0x000fe20000010000 */
[C---:B-1----:R-:W-:Y:S01]  /*1f40*/  FMUL.FTZ R3, R102.reuse, R37 ;  /* 0x0000002566037220 */ /* 0x042fe20000410000 */
[----:B------:R-:W-:Y:S01]  /*1f50*/  FMUL.FTZ R2, R102, R125 ;  /* 0x0000007d66027220 */ /* 0x000fe20000410000 */
[----:B------:R-:W-:Y:S01]  /*1f60*/  SHFL.UP PT, R131, R131, 0x1, RZ ;  /* 0x0420000083837989 */ /* 0x000fe200000e00ff */
[C---:B------:R-:W-:Y:S01]  /*1f70*/  FMUL.FTZ R133, R104.reuse, R37 ;  /* 0x0000002568857220 */ /* 0x040fe20000410000 */
[-C--:B------:R-:W-:Y:S01]  /*1f80*/  FFMA.FTZ R3, R104, R36.reuse, -R3 ;  /* 0x0000002468037223 */ /* 0x080fe20000010803 */
[-C--:B------:R-:W-:Y:S01]  /*1f90*/  FMUL.FTZ R136, R102, R127.reuse ;  /* 0x0000007f66887220 */ /* 0x080fe20000410000 */
[----:B------:R-:W-:Y:S01]  /*1fa0*/  SHFL.UP PT, R129, R129, 0x1, RZ ;  /* 0x0420000081817989 */ /* 0x000fe200000e00ff */
[----:B------:R-:W-:Y:S01]  /*1fb0*/  FFMA.FTZ R2, R104, R127, R2 ;  /* 0x0000007f68027223 */ /* 0x000fe20000010002 */
[----:B------:R-:W-:Y:S01]  /*1fc0*/  FFMA.FTZ R133, -R102, R36, -R133 ;  /* 0x0000002466857223 */ /* 0x000fe20000010985 */
[----:B------:R-:W-:Y:S01]  /*1fd0*/  FMUL.FTZ R139, R106, R3 ;  /* 0x000000036a8b7220 */ /* 0x000fe20000410000 */
[----:B------:R-:W-:Y:S01]  /*1fe0*/  SHFL.UP PT, R7, R7, 0x1, RZ ;  /* 0x0420000007077989 */ /* 0x000fe200000e00ff */
[----:B------:R-:W-:Y:S01]  /*1ff0*/  FFMA.FTZ R135, R104, R125, -R136 ;  /* 0x0000007d68877223 */ /* 0x000fe20000010888 */
[----:B------:R-:W-:Y:S01]  /*2000*/  FADD.FTZ R137, R121, R2 ;  /* 0x0000000279897221 */ /* 0x000fe20000010000 */
[-C--:B------:R-:W-:Y:S01]  /*2010*/  FMUL.FTZ R136, R106, R133.reuse ;  /* 0x000000856a887220 */ /* 0x080fe20000410000 */
[----:B------:R-:W-:Y:S01]  /*2020*/  SHFL.UP PT, R6, R6, 0x1, RZ ;  /* 0x0420000006067989 */ /* 0x000fe200000e00ff */
        /* <DEDUP_REMOVED lines=11> */
[----:B------:R-:W-:-:S02]  /*20e0*/  FFMA.FTZ R138, R112, R139, -R138 ;  /* 0x0000008b708a7223 */ /* 0x000fc4000001088a */
[----:B------:R-:W-:Y:S01]  /*20f0*/  FADD.FTZ R137, R118, R137 ;  /* 0x0000008976897221 */ /* 0x000fe20000010000 */
[----:B------:R-:W-:-:S03]  /*2100*/  FMUL.FTZ R133, R110, R3 ;  /* 0x000000036e857220 */ /* 0x000fc60000410000 */
[----:B------:R-:W-:-:S04]  /*2110*/  FMUL.FTZ R142, R110, R137 ;  /* 0x000000896e8e7220 */ /* 0x000fc80000410000 */
[----:B------:R-:W-:Y:S02]  /*2120*/  FFMA.FTZ R3, R112, R3, -R142 ;  /* 0x0000000370037223 */ /* 0x000fe4000001088e */
[----:B------:R-:W-:Y:S04]  /*2130*/  SHFL.DOWN PT, R142, R136, 0x1, 0x1f ;  /* 0x08201f00888e7f89 */ /* 0x000fe800000e0000 */
[----:B----4-:R-:W0:Y:S04]  /*2140*/  SHFL.IDX PT, R5, R5, RZ, 0x1f ;  /* 0x00001fff05057589 */ /* 0x010e2800000e0000 */
[----:B------:R-:W1:Y:S01]  /*2150*/  SHFL.IDX PT, R4, R4, RZ, 0x1f ;  /* 0x00001fff04047589 */ /* 0x000e6200000e0000 */
[-C--:B0-----:R-:W-:Y:S01]  /*2160*/  FMUL.FTZ R2, R129, R5.reuse ;  /* 0x0000000581027220 */ /* 0x081fe20000410000 */
[----:B------:R-:W-:-:S03]  /*2170*/  FMUL.FTZ R140, R131, R5 ;  /* 0x00000005838c7220 */ /* 0x000fc60000410000 */
[-C--:B-1----:R-:W-:Y:S01]  /*2180*/  FFMA.FTZ R2, R131, R4.reuse, -R2 ;  /* 0x0000000483027223 */ /* 0x082fe20000010802 */
[----:B------:R-:W-:Y:S01]  /*2190*/  FFMA.FTZ R129, R129, R4, R140 ;  /* 0x0000000481817223 */ /* 0x000fe2000001008c */
[----:B------:R-:W-:Y:S02]  /*21a0*/  FFMA.FTZ R140, R112, R137, R133 ;  /* 0x00000089708c7223 */ /* 0x000fe40000010085 */
[----:B------:R-:W-:Y:S01]  /*21b0*/  @P1 FADD.FTZ R4, R7, R2 ;  /* 0x0000000207041221 */ /* 0x000fe20000010000 */
[----:B------:R-:W-:Y:S01]  /*21c0*/  @P1 FADD.FTZ R5, R6, R129 ;  /* 0x0000008106051221 */ /* 0x000fe20000010000 */
[----:B------:R-:W-:Y:S01]  /*21d0*/  ISETP.NE.AND P1, PT, R123, 0x1f, PT ;  /* 0x0000001f7b00780c */ /* 0x000fe20003f25270 */
[----:B------:R-:W-:Y:S01]  /*21e0*/  FADD.FTZ R141, R117, R140 ;  /* 0x0000008c758d7221 */ /* 0x000fe20000010000 */
[----:B------:R-:W-:Y:S01]  /*21f0*/  FADD.FTZ R140, R116, R3 ;  /* 0x00000003748c7221 */ /* 0x000fe20000010000 */
[----:B------:R0:W1:Y:S01]  /*2200*/  SHFL.DOWN PT, R133, R138, 0x1, 0x1f ;  /* 0x08201f008a857f89 */ /* 0x00006200000e0000 */
[C---:B------:R-:W-:Y:S01]  /*2210*/  FMUL.FTZ R3, R39.reuse, R5 ;  /* 0x0000000527037220 */ /* 0x040fe20000410000 */
[----:B------:R-:W-:-:S02]  /*2220*/  FMUL.FTZ R6, R39, R4 ;  /* 0x0000000427067220 */ /* 0x000fc40000410000 */
[----:B------:R0:W2:Y:S04]  /*2230*/  SHFL.DOWN PT, R135, R141, 0x1, 0x1f ;  /* 0x08201f008d877f89 */ /* 0x0000a800000e0000 */
[----:B------:R0:W3:Y:S02]  /*2240*/  SHFL.DOWN PT, R131, R140, 0x1, 0x1f ;  /* 0x08201f008c837f89 */ /* 0x0000e400000e0000 */
[----:B------:R-:W-:Y:S05]  /*2250*/  @!P1 BRA `(.L_x_18099) ;  /* 0x0000000000289947 */ /* 0x000fea0003800000 */
[-C--:B---3--:R-:W-:Y:S01]  /*2260*/  FMUL.FTZ R129, R138, R131.reuse ;  /* 0x000000838a817220 */ /* 0x088fe20000410000 */
[----:B------:R-:W-:Y:S01]  /*2270*/  FMUL.FTZ R131, R136, R131 ;  /* 0x0000008388837220 */ /* 0x000fe20000410000 */
[-C--:B-1----:R-:W-:Y:S01]  /*2280*/  FMUL.FTZ R7, R138, R133.reuse ;  /* 0x000000858a077220 */ /* 0x082fe20000410000 */
[C---:B------:R-:W-:Y:S01]  /*2290*/  FMUL.FTZ R39, R136.reuse, R133 ;  /* 0x0000008588277220 */ /* 0x040fe20000410000 */
[-C--:B--2---:R-:W-:Y:S01]  /*22a0*/  FFMA.FTZ R2, R136, R135.reuse, -R129 ;  /* 0x0000008788027223 */ /* 0x084fe20000010881 */
[----:B------:R-:W-:Y:S01]  /*22b0*/  FFMA.FTZ R131, R138, R135, R131 ;  /* 0x000000878a837223 */ /* 0x000fe20000010083 */
[C---:B------:R-:W-:Y:S01]  /*22c0*/  FFMA.FTZ R136, R142.reuse, R136, -R7 ;  /* 0x000000888e887223 */ /* 0x040fe20000010807 */
[----:B0-----:R-:W-:Y:S01]  /*22d0*/  FFMA.FTZ R138, R142, R138, R39 ;  /* 0x0000008a8e8a7223 */ /* 0x001fe20000010027 */
[----:B------:R-:W-:Y:S01]  /*22e0*/  FADD.FTZ R141, R141, R2 ;  /* 0x000000028d8d7221 */ /* 0x000fe20000010000 */
[----:B------:R-:W-:-:S07]  /*22f0*/  FADD.FTZ R140, R140, R131 ;  /* 0x000000838c8c7221 */ /* 0x000fce0000010000 */
.L_x_18099:
[----:B------:R-:W-:Y:S05]  /*2300*/  BSYNC.RECONVERGENT B0 ;  /* 0x0000000000007941 */ /* 0x000fea0003800200 */
.L_x_18098:
[----:B------:R-:W-:Y:S01]  /*2310*/  ISETP.GE.AND P1, PT, R86, UR8, PT ;  /* 0x0000000856007c0c */ /* 0x000fe2000bf26270 */
[C---:B------:R-:W-:Y:S01]  /*2320*/  FFMA.FTZ R2, R38.reuse, R4, -R3 ;  /* 0x0000000426027223 */ /* 0x040fe20000010803 */
[----:B------:R-:W-:Y:S01]  /*2330*/  FFMA.FTZ R6, R38, R5, R6 ;  /* 0x0000000526067223 */ /* 0x000fe20000010006 */
[----:B------:R-:W-:Y:S01]  /*2340*/  HFMA2 R4, -RZ, RZ, 1.875, 0 ;  /* 0x3f800000ff047431 */ /* 0x000fe200000001ff */
[----:B------:R-:W-:Y:S01]  /*2350*/  ISETP.NE.OR P1, PT, R88, RZ, P1 ;  /* 0x000000ff5800720c */ /* 0x000fe20000f25670 */
[----:B---3--:R-:W-:Y:S01]  /*2360*/  FADD.FTZ R131, R43, R2 ;  /* 0x000000022b837221 */ /* 0x008fe20000010000 */
[----:B------:R-:W-:Y:S01]  /*2370*/  FADD.FTZ R39, RZ, R6 ;  /* 0x00000006ff277221 */ /* 0x000fe20000010000 */
[----:B------:R-:W-:Y:S02]  /*2380*/  CS2R R6, SRZ ;  /* 0x0000000000067805 */ /* 0x000fe4000001ff00 */
[----:B------:R-:W-:Y:S01]  /*2390*/  MOV R5, RZ ;  /* 0x000000ff00057202 */ /* 0x000fe20000000f00 */
[----:B------:R3:W4:Y:S01]  /*23a0*/  SHFL.DOWN PT, R38, R136, 0x2, 0x1f ;  /* 0x08401f0088267f89 */ /* 0x00072200000e0000 */
[C---:B------:R-:W-:Y:S01]  /*23b0*/  ISETP.GT.U32.AND P2, PT, R123.reuse, 0x1d, PT ;  /* 0x0000001d7b00780c */ /* 0x040fe20003f44070 */
[C---:B--2---:R-:W-:Y:S01]  /*23c0*/  FMUL.FTZ R135, R134.reuse, R39 ;  /* 0x0000002786877220 */ /* 0x044fe20000410000 */
[-C--:B------:R-:W-:Y:S01]  /*23d0*/  FMUL.FTZ R134, R134, R131.reuse ;  /* 0x0000008386867220 */ /* 0x080fe20000410000 */
[----:B-1----:R3:W1:Y:S01]  /*23e0*/  SHFL.DOWN PT, R133, R138, 0x2, 0x1f ;  /* 0x08401f008a857f89 */ /* 0x00266200000e0000 */
[----:B------:R-:W-:Y:S01]  /*23f0*/  BSSY.RECONVERGENT B0, `(.L_x_18100) ;  /* 0x0000014000007945 */ /* 0x000fe20003800200 */
[C---:B------:R-:W-:Y:S01]  /*2400*/  FFMA.FTZ R135, R132.reuse, R131, -R135 ;  /* 0x0000008384877223 */ /* 0x040fe20000010887 */
[----:B------:R-:W-:Y:S01]  /*2410*/  FFMA.FTZ R3, R132, R39, R134 ;  /* 0x0000002784037223 */ /* 0x000fe20000010086 */
[----:B------:R-:W2:Y:S01]  /*2420*/  @!P1 LDS.128 R4, [UR7+0x1b80] ;  /* 0x001b8007ff049984 */ /* 0x000ea20008000c00 */
[----:B------:R-:W-:-:S02]  /*2430*/  ISETP.GT.U32.AND P3, PT, R123, 0x1b, PT ;  /* 0x0000001b7b00780c */ /* 0x000fc40003f64070 */
[C---:B------:R-:W-:Y:S01]  /*2440*/  ISETP.GT.U32.AND P4, PT, R123.reuse, 0x17, PT ;  /* 0x000000177b00780c */ /* 0x040fe20003f84070 */
[----:B------:R3:W0:Y:S01]  /*2450*/  SHFL.DOWN PT, R132, R141, 0x2, 0x1f ;  /* 0x08401f008d847f89 */ /* 0x00062200000e0000 */
[----:B------:R-:W-:-:S03]  /*2460*/  ISETP.GT.U32.AND P5, PT, R123, 0xf, PT ;  /* 0x0000000f7b00780c */ /* 0x000fc60003fa4070 */
[----:B------:R3:W0:Y:S01]  /*2470*/  SHFL.DOWN PT, R139, R140, 0x2, 0x1f ;  /* 0x08401f008c8b7f89 */ /* 0x00062200000e0000 */
[----:B------:R-:W-:Y:S09]  /*2480*/  @P2 BRA `(.L_x_18101) ;  /* 0x0000000000282947 */ /* 0x000ff20003800000 */
[-C--:B0-----:R-:W-:Y:S01]  /*2490*/  FMUL.FTZ R137, R138, R139.reuse ;  /* 0x0000008b8a897220 */ /* 0x081fe20000410000 */
[----:B------:R-:W-:Y:S01]  /*24a0*/  FMUL.FTZ R139, R136, R139 ;  /* 0x0000008b888b7220 */ /* 0x000fe20000410000 */
[-C--:B-1----:R-:W-:Y:S01]  /*24b0*/  FMUL.FTZ R129, R138, R133.reuse ;  /* 0x000000858a817220 */ /* 0x082fe20000410000 */
[C---:B------:R-:W-:Y:S01]  /*24c0*/  FMUL.FTZ R133, R136.reuse, R133 ;  /* 0x0000008588857220 */ /* 0x040fe20000410000 */
[-C--:B------:R-:W-:Y:S01]  /*24d0*/  FFMA.FTZ R2, R136, R132.reuse, -R137 ;  /* 0x0000008488027223 */ /* 0x080fe20000010889 */
[----:B------:R-:W-:Y:S01]  /*24e0*/  FFMA.FTZ R139, R138, R132, R139 ;  /* 0x000000848a8b7223 */ /* 0x000fe2000001008b */
[-C--:B---34-:R-:W-:Y:S01]  /*24f0*/  FFMA.FTZ R136, R136, R38.reuse, -R129 ;  /* 0x0000002688887223 */ /* 0x098fe20000010881 */
[----:B------:R-:W-:Y:S01]  /*2500*/  FFMA.FTZ R138, R138, R38, R133 ;  /* 0x000000268a8a7223 */ /* 0x000fe20000010085 */
[----:B------:R-:W-:Y:S01]  /*2510*/  FADD.FTZ R141, R141, R2 ;  /* 0x000000028d8d7221 */ /* 0x000fe20000010000 */
[----:B------:R-:W-:-:S07]  /*2520*/  FADD.FTZ R140, R140, R139 ;  /* 0x0000008b8c8c7221 */ /* 0x000fce0000010000 */
.L_x_18101:
[----:B------:R-:W-:Y:S05]  /*2530*/  BSYNC.RECONVERGENT B0 ;  /* 0x0000000000007941 */ /* 0x000fea0003800200 */
.L_x_18100:
[----:B----4-:R4:W2:Y:S01]  /*2540*/  SHFL.DOWN PT, R38, R136, 0x4, 0x1f ;  /* 0x08801f0088267f89 */ /* 0x0108a200000e0000 */
        /* <DEDUP_REMOVED lines=11> */
[-C--:B--234-:R-:W-:Y:S01]  /*2600*/  FFMA.FTZ R136, R136, R38.reuse, -R129 ;  /* 0x0000002688887223 */ /* 0x09cfe20000010881 */
[----:B------:R-:W-:Y:S01]  /*2610*/  FFMA.FTZ R138, R138, R38, R133 ;  /* 0x000000268a8a7223 */ /* 0x000fe20000010085 */
[----:B------:R-:W-:Y:S01]  /*2620*/  FADD.FTZ R141, R141, R2 ;  /* 0x000000028d8d7221 */ /* 0x000fe20000010000 */
[----:B------:R-:W-:-:S07]  /*2630*/  FADD.FTZ R140, R140, R139 ;  /* 0x0000008b8c8c7221 */ /* 0x000fce0000010000 */
.L_x_18103:
[----:B------:R-:W-:Y:S05]  /*2640*/  BSYNC.RECONVERGENT B0 ;  /* 0x0000000000007941 */ /* 0x000fea0003800200 */
.L_x_18102:
[----:B--2---:R2:W2:Y:S01]  /*2650*/  SHFL.DOWN PT, R38, R136, 0x8, 0x1f ;  /* 0x09001f0088267f89 */ /* 0x0044a200000e0000 */
        /* <DEDUP_REMOVED lines=15> */
.L_x_18105:
[----:B------:R-:W-:Y:S05]  /*2750*/  BSYNC.RECONVERGENT B0 ;  /* 0x0000000000007941 */ /* 0x000fea0003800200 */
.L_x_18104:
        /* <DEDUP_REMOVED lines=17> */
.L_x_18107:
[----:B------:R-:W-:Y:S05]  /*2870*/  BSYNC.RECONVERGENT B0 ;  /* 0x0000000000007941 */ /* 0x000fea0003800200 */
.L_x_18106:
[----:B------:R-:W-:Y:S01]  /*2880*/  SHFL.DOWN PT, R144, R138, 0x1, 0x1f ;  /* 0x08201f008a907f89 */ /* 0x000fe200000e0000 */
[-C--:B------:R-:W-:Y:S01]  /*2890*/  FMUL.FTZ R2, R110, R39.reuse ;  /* 0x000000276e027220 */ /* 0x080fe20000410000 */
[----:B------:R-:W-:Y:S01]  /*28a0*/  FFMA.FTZ R129, R112, R39, R129 ;  /* 0x0000002770817223 */ /* 0x000fe20000010081 */
[----:B------:R-:W-:Y:S01]  /*28b0*/  ISETP.NE.AND P1, PT, R88, 0x1f, PT ;  /* 0x0000001f5800780c */ /* 0x000fe20003f25270 */
[----:B0-----:R-:W0:Y:S01]  /*28c0*/  SHFL.IDX PT, R132, R7, RZ, 0x1f ;  /* 0x00001fff07847589 */ /* 0x001e2200000e0000 */
[----:B------:R-:W-:Y:S01]  /*28d0*/  FFMA.FTZ R2, R112, R131, -R2 ;  /* 0x0000008370027223 */ /* 0x000fe20000010802 */
[----:B------:R-:W-:Y:S01]  /*28e0*/  FADD.FTZ R129, RZ, R129 ;  /* 0x00000081ff817221 */ /* 0x000fe20000010000 */
[----:B------:R-:W-:Y:S01]  /*28f0*/  ISETP.NE.AND P2, PT, R88, RZ, PT ;  /* 0x000000ff5800720c */ /* 0x000fe20003f45270 */
[----:B------:R-:W5:Y:S01]  /*2900*/  SHFL.DOWN PT, R142, R136, 0x1, 0x1f ;  /* 0x08201f00888e7f89 */ /* 0x000f6200000e0000 */
[----:B-1----:R-:W-:Y:S01]  /*2910*/  FADD.FTZ R133, R41, R2 ;  /* 0x0000000229857221 */ /* 0x002fe20000010000 */
[-C--:B------:R-:W-:Y:S01]  /*2920*/  FMUL.FTZ R139, R130, R129.reuse ;  /* 0x00000081828b7220 */ /* 0x080fe20000410000 */
[----:B------:R-:W-:Y:S01]  /*2930*/  FMUL.FTZ R2, R106, R129 ;  /* 0x000000816a027220 */ /* 0x000fe20000410000 */
[----:B------:R-:W1:Y:S01]  /*2940*/  SHFL.IDX PT, R134, R6, RZ, 0x1f ;  /* 0x00001fff06867589 */ /* 0x000e6200000e0000 */
[-C--:B------:R-:W-:Y:S01]  /*2950*/  FMUL.FTZ R130, R130, R133.reuse ;  /* 0x0000008582827220 */ /* 0x080fe20000410000 */
[-C--:B------:R-:W-:Y:S01]  /*2960*/  FMUL.FTZ R137, R106, R133.reuse ;  /* 0x000000856a897220 */ /* 0x080fe20000410000 */
[C---:B------:R-:W-:Y:S01]  /*2970*/  FFMA.FTZ R139, R128.reuse, R133, -R139 ;  /* 0x00000085808b7223 */ /* 0x040fe2000001088b */
[----:B------:R-:W1:Y:S01]  /*2980*/  SHFL.DOWN PT, R146, R141, 0x1, 0x1f ;  /* 0x08201f008d927f89 */ /* 0x000e6200000e0000 */
[-C--:B------:R-:W-:Y:S01]  /*2990*/  FFMA.FTZ R143, R128, R129.reuse, R130 ;  /* 0x00000081808f7223 */ /* 0x080fe20000010082 */
[----:B------:R-:W-:Y:S01]  /*29a0*/  FFMA.FTZ R38, R108, R129, R137 ;  /* 0x000000816c267223 */ /* 0x000fe20000010089 */
[----:B------:R-:W-:Y:S01]  /*29b0*/  FFMA.FTZ R128, R0, R135, RZ ;  /* 0x0000008700807223 */ /* 0x000fe200000100ff */
[----:B------:R-:W1:Y:S01]  /*29c0*/  SHFL.DOWN PT, R148, R140, 0x1, 0x1f ;  /* 0x08201f008c947f89 */ /* 0x000e6200000e0000 */
[----:B------:R-:W-:Y:S01]  /*29d0*/  FFMA.FTZ R137, R108, R133, -R2 ;  /* 0x000000856c897223 */ /* 0x000fe20000010802 */
[----:B------:R-:W-:Y:S01]  /*29e0*/  FFMA.FTZ R2, -R0, R3, RZ ;  /* 0x0000000300027223 */ /* 0x000fe200000101ff */
[C---:B------:R-:W-:Y:S01]  /*29f0*/  FFMA.FTZ R145, R55.reuse, R139, R128 ;  /* 0x0000008b37917223 */ /* 0x040fe20000010080 */
[----:B--234-:R-:W2:Y:S01]  /*2a00*/  SHFL.IDX PT, R138, R138, RZ, 0x1f ;  /* 0x00001fff8a8a7589 */ /* 0x01cea200000e0000 */
[----:B------:R-:W-:Y:S01]  /*2a10*/  FADD.FTZ R3, RZ, R38 ;  /* 0x00000026ff037221 */ /* 0x000fe20000010000 */
[----:B------:R-:W-:Y:S01]  /*2a20*/  FFMA.FTZ R135, -R55, R143, R2 ;  /* 0x0000008f37877223 */ /* 0x000fe20000010102 */
[----:B------:R-:W-:Y:S01]  /*2a30*/  FADD.FTZ R137, R42, R137 ;  /* 0x000000892a897221 */ /* 0x000fe20000010000 */
[-C--:B0-----:R-:W-:Y:S01]  /*2a40*/  @P1 FMUL.FTZ R139, R144, R132.reuse ;  /* 0x00000084908b1220 */ /* 0x081fe20000410000 */
[----:B------:R-:W0:Y:S01]  /*2a50*/  SHFL.IDX PT, R136, R136, RZ, 0x1f ;  /* 0x00001fff88887589 */ /* 0x000e2200000e0000 */
[----:B------:R-:W-:Y:S01]  /*2a60*/  FMUL.FTZ R147, R126, R3 ;  /* 0x000000037e937220 */ /* 0x000fe20000410000 */
[----:B------:R-:W-:Y:S01]  /*2a70*/  FMUL.FTZ R2, R32, R39 ;  /* 0x0000002720027220 */ /* 0x000fe20000410000 */
[----:B-----5:R-:W-:Y:S01]  /*2a80*/  @P1 FMUL.FTZ R143, R142, R132 ;  /* 0x000000848e8f1220 */ /* 0x020fe20000410000 */
[-C--:B------:R-:W-:Y:S01]  /*2a90*/  FMUL.FTZ R126, R126, R137.reuse ;  /* 0x000000897e7e7220 */ /* 0x080fe20000410000 */
[----:B------:R-:W-:Y:S01]  /*2aa0*/  FFMA.FTZ R38, R124, R137, -R147 ;  /* 0x000000897c267223 */ /* 0x000fe20000010893 */
[----:B------:R-:W3:Y:S01]  /*2ab0*/  SHFL.IDX PT, R141, R141, RZ, 0x1f ;  /* 0x00001fff8d8d7589 */ /* 0x000ee200000e0000 */
[-C--:B-1----:R-:W-:Y:S01]  /*2ac0*/  @P1 FFMA.FTZ R139, R142, R134.reuse, -R139 ;  /* 0x000000868e8b1223 */ /* 0x082fe2000001088b */
[----:B------:R-:W-:Y:S01]  /*2ad0*/  @P1 FFMA.FTZ R143, R144, R134, R143 ;  /* 0x00000086908f1223 */ /* 0x000fe2000001008f */
[----:B------:R-:W-:Y:S01]  /*2ae0*/  FFMA.FTZ R124, R124, R3, R126 ;  /* 0x000000037c7c7223 */ /* 0x000fe2000001007e */
[----:B------:R-:W1:Y:S01]  /*2af0*/  SHFL.IDX PT, R140, R140, RZ, 0x1f ;  /* 0x00001fff8c8c7589 */ /* 0x000e6200000e0000 */
[----:B------:R-:W-:Y:S01]  /*2b00*/  @P1 FADD.FTZ R134, R146, R139 ;  /* 0x0000008b92861221 */ /* 0x000fe20000010000 */
[----:B------:R-:W-:Y:S01]  /*2b10*/  FMUL.FTZ R139, R102, R137 ;  /* 0x00000089668b7220 */ /* 0x000fe20000410000 */
[----:B------:R-:W-:Y:S01]  /*2b20*/  FFMA.FTZ R38, R54, R38, R145 ;  /* 0x0000002636267223 */ /* 0x000fe20000010091 */
[C---:B------:R-:W-:Y:S01]  /*2b30*/  FMUL.FTZ R147, R33.reuse, R129 ;  /* 0x0000008121937220 */ /* 0x040fe20000410000 */
[----:B------:R-:W-:Y:S01]  /*2b40*/  @P1 FADD.FTZ R132, R148, R143 ;  /* 0x0000008f94841221 */ /* 0x000fe20000010000 */
[C---:B------:R-:W-:Y:S01]  /*2b50*/  FFMA.FTZ R143, R33.reuse, R131, R2 ;  /* 0x00000083218f7223 */ /* 0x040fe20000010002 */
[-C--:B------:R-:W-:Y:S01]  /*2b60*/  FMUL.FTZ R2, R102, R3.reuse ;  /* 0x0000000366027220 */ /* 0x080fe20000410000 */
[C---:B------:R-:W-:Y:S01]  /*2b70*/  FFMA.FTZ R126, R104.reuse, R3, R139 ;  /* 0x00000003687e7223 */ /* 0x040fe2000001008b */
[C---:B------:R-:W-:Y:S01]  /*2b80*/  FMUL.FTZ R145, R33.reuse, R39 ;  /* 0x0000002721917220 */ /* 0x040fe20000410000 */
[C---:B------:R-:W-:Y:S01]  /*2b90*/  FMUL.FTZ R149, R33.reuse, R3 ;  /* 0x0000000321957220 */ /* 0x040fe20000410000 */
[----:B------:R-:W-:Y:S01]  /*2ba0*/  FFMA.FTZ R139, R104, R137, -R2 ;  /* 0x00000089688b7223 */ /* 0x000fe20000010802 */
[----:B------:R-:W-:Y:S01]  /*2bb0*/  FADD.FTZ R2, RZ, R126 ;  /* 0x0000007eff027221 */ /* 0x000fe20000010000 */
[----:B------:R-:W-:Y:S01]  /*2bc0*/  FMUL.FTZ R142, R32, R3 ;  /* 0x00000003208e7220 */ /* 0x000fe20000410000 */
[----:B------:R-:W-:Y:S01]  /*2bd0*/  FMUL.FTZ R153, R132, R37 ;  /* 0x0000002584997220 */ /* 0x000fe20000410000 */
[----:B------:R-:W-:Y:S01]  /*2be0*/  FADD.FTZ R139, R40, R139 ;  /* 0x0000008b288b7221 */ /* 0x000fe20000010000 */
[CC--:B------:R-:W-:Y:S01]  /*2bf0*/  FMUL.FTZ R128, R33.reuse, R2.reuse ;  /* 0x0000000221807220 */ /* 0x0c0fe20000410000 */
[----:B--2---:R-:W-:Y:S01]  /*2c00*/  FMUL.FTZ R151, R138, R7 ;  /* 0x000000078a977220 */ /* 0x004fe20000410000 */
[C---:B------:R-:W-:Y:S01]  /*2c10*/  FFMA.FTZ R126, R32.reuse, R133, -R147 ;  /* 0x00000085207e7223 */ /* 0x040fe20000010893 */
[C---:B------:R-:W-:Y:S01]  /*2c20*/  FFMA.FTZ R145, R32.reuse, R131, -R145 ;  /* 0x0000008320917223 */ /* 0x040fe20000010891 */
[C---:B------:R-:W-:Y:S01]  /*2c30*/  FMUL.FTZ R130, R32.reuse, R129 ;  /* 0x0000008120827220 */ /* 0x040fe20000410000 */
[C---:B------:R-:W-:Y:S01]  /*2c40*/  FFMA.FTZ R149, R32.reuse, R137, -R149 ;  /* 0x0000008920957223 */ /* 0x040fe20000010895 */
[C---:B------:R-:W-:Y:S01]  /*2c50*/  FFMA.FTZ R128, R32.reuse, R139, -R128 ;  /* 0x0000008b20807223 */ /* 0x040fe20000010880 */
[C---:B------:R-:W-:Y:S01]  /*2c60*/  FFMA.FTZ R147, R33.reuse, R137, R142 ;  /* 0x0000008921937223 */ /* 0x040fe2000001008e */
[----:B------:R-:W-:Y:S01]  /*2c70*/  FMUL.FTZ R32, R32, R2 ;  /* 0x0000000220207220 */ /* 0x000fe20000410000 */
[C---:B------:R-:W-:Y:S01]  /*2c80*/  FMUL.FTZ R37, R134.reuse, R37 ;  /* 0x0000002586257220 */ /* 0x040fe20000410000 */
[----:B------:R-:W-:Y:S01]  /*2c90*/  FFMA.FTZ R142, R134, R36, R153 ;  /* 0x00000024868e7223 */ /* 0x000fe20000010099 */
[-C--:B0-----:R-:W-:Y:S01]  /*2ca0*/  FFMA.FTZ R134, R136, R6.reuse, -R151 ;  /* 0x0000000688867223 */ /* 0x081fe20000010897 */
[C---:B------:R-:W-:Y:S01]  /*2cb0*/  FMUL.FTZ R6, R138.reuse, R6 ;  /* 0x000000068a067220 */ /* 0x040fe20000410000 */
[C---:B------:R-:W-:Y:S01]  /*2cc0*/  FFMA.FTZ R130, R33.reuse, R133, R130 ;  /* 0x0000008521827223 */ /* 0x040fe20000010082 */
[----:B------:R-:W-:Y:S01]  /*2cd0*/  FFMA.FTZ R32, R33, R139, R32 ;  /* 0x0000008b21207223 */ /* 0x000fe20000010020 */
[C---:B------:R-:W-:Y:S01]  /*2ce0*/  FMUL.FTZ R33, R138.reuse, R5 ;  /* 0x000000058a217220 */ /* 0x040fe20000410000 */
[-C--:B------:R-:W-:Y:S01]  /*2cf0*/  FMUL.FTZ R138, R138, R4.reuse ;  /* 0x000000048a8a7220 */ /* 0x080fe20000410000 */
[C---:B------:R-:W-:Y:S01]  /*2d00*/  FFMA.FTZ R7, R136.reuse, R7, R6 ;  /* 0x0000000788077223 */ /* 0x040fe20000010006 */
[----:B---3--:R-:W-:Y:S01]  /*2d10*/  FADD.FTZ R6, R141, R134 ;  /* 0x000000868d067221 */ /* 0x008fe20000010000 */
[C---:B------:R-:W-:Y:S01]  /*2d20*/  FFMA.FTZ R4, R136.reuse, R4, -R33 ;  /* 0x0000000488047223 */ /* 0x040fe20000010821 */
[----:B------:R-:W-:Y:S01]  /*2d30*/  FFMA.FTZ R5, R136, R5, R138 ;  /* 0x0000000588057223 */ /* 0x000fe2000001008a */
[----:B-1----:R-:W-:Y:S01]  /*2d40*/  FADD.FTZ R7, R140, R7 ;  /* 0x000000078c077221 */ /* 0x002fe20000010000 */
[C---:B------:R-:W-:Y:S01]  /*2d50*/  FMUL.FTZ R145, R0.reuse, R145 ;  /* 0x0000009100917220 */ /* 0x040fe20000410000 */
[----:B------:R-:W-:Y:S01]  /*2d60*/  FMUL.FTZ R143, R0, -R143 ;  /* 0x8000008f008f7220 */ /* 0x000fe20000410000 */
[----:B------:R-:W-:Y:S01]  /*2d70*/  FFMA.FTZ R36, R132, R36, -R37 ;  /* 0x0000002484247223 */ /* 0x000fe20000010825 */
[C---:B------:R-:W-:Y:S01]  /*2d80*/  FMUL.FTZ R141, R55.reuse, R126 ;  /* 0x0000007e378d7220 */ /* 0x040fe20000410000 */
[----:B------:R0:W-:Y:S01]  /*2d90*/  @!P2 STS.128 [UR7+0x1b80], R4 ;  /* 0x001b8004ff00a988 */ /* 0x0001e20008000c07 */
[----:B------:R-:W-:Y:S01]  /*2da0*/  FMUL.FTZ R151, R55, -R130 ;  /* 0x8000008237977220 */ /* 0x000fe20000410000 */
[----:B------:R-:W-:Y:S01]  /*2db0*/  FADD.FTZ R125, R125, R36 ;  /* 0x000000247d7d7221 */ /* 0x000fe20000010000 */
[C---:B------:R-:W-:Y:S01]  /*2dc0*/  FMUL.FTZ R149, R54.reuse, R149 ;  /* 0x0000009536957220 */ /* 0x040fe20000410000 */
[----:B------:R-:W-:Y:S01]  /*2dd0*/  STS [R72+0x210], R145 ;  /* 0x0002109148007388 */ /* 0x000fe20000000800 */
[----:B------:R-:W-:Y:S01]  /*2de0*/  FMUL.FTZ R147, R54, -R147 ;  /* 0x8000009336937220 */ /* 0x000fe20000410000 */
[----:B------:R-:W-:Y:S01]  /*2df0*/  P2R R33, PR, RZ, 0x4 ;  /* 0x00000004ff217803 */ /* 0x000fe20000000000 */
[----:B------:R-:W-:Y:S01]  /*2e00*/  FADD.FTZ R127, R127, R142 ;  /* 0x0000008e7f7f7221 */ /* 0x000fe20000010000 */
[----:B------:R1:W-:Y:S01]  /*2e10*/  STS [R70+0x4], R143 ;  /* 0x0000048f46007388 */ /* 0x0003e20000000800 */
[C---:B------:R-:W-:Y:S01]  /*2e20*/  FMUL.FTZ R33, R102.reuse, R125 ;  /* 0x0000007d66217220 */ /* 0x040fe20000410000 */
[----:B------:R-:W-:Y:S01]  /*2e30*/  FADD.FTZ R131, -R43, R131 ;  /* 0x000000832b837221 */ /* 0x000fe20000010100 */
[-C--:B------:R-:W-:Y:S01]  /*2e40*/  FMUL.FTZ R102, R102, R127.reuse ;  /* 0x0000007f66667220 */ /* 0x080fe20000410000 */
[----:B------:R2:W-:Y:S01]  /*2e50*/  STS [R70+0x8], R141 ;  /* 0x0000088d46007388 */ /* 0x0005e20000000800 */
[C---:B------:R-:W-:Y:S01]  /*2e60*/  FFMA.FTZ R36, R104.reuse, R127, R33 ;  /* 0x0000007f68247223 */ /* 0x040fe20000010021 */
[----:B0-----:R-:W-:Y:S01]  /*2e70*/  FMUL.FTZ R7, R53, R128 ;  /* 0x0000008035077220 */ /* 0x001fe20000410000 */
[----:B------:R-:W-:Y:S01]  /*2e80*/  FFMA.FTZ R33, R104, R125, -R102 ;  /* 0x0000007d68217223 */ /* 0x000fe20000010866 */
[----:B------:R-:W-:Y:S01]  /*2e90*/  STS [R70+0xc], R151 ;  /* 0x00000c9746007388 */ /* 0x000fe20000000800 */
[----:B------:R-:W-:Y:S01]  /*2ea0*/  FADD.FTZ R121, R121, R36 ;  /* 0x0000002479797221 */ /* 0x000fe20000010000 */
[----:B-1----:R-:W-:Y:S01]  /*2eb0*/  FMUL.FTZ R143, R53, -R32 ;  /* 0x80000020358f7220 */ /* 0x002fe20000410000 */
[----:B------:R-:W-:Y:S01]  /*2ec0*/  FADD.FTZ R33, R120, R33 ;  /* 0x0000002178217221 */ /* 0x000fe20000010000 */
[----:B------:R-:W-:Y:S01]  /*2ed0*/  STS [R70+0x10], R149 ;  /* 0x0000109546007388 */ /* 0x000fe20000000800 */
[C---:B------:R-:W-:Y:S01]  /*2ee0*/  FMUL.FTZ R37, R106.reuse, R121 ;  /* 0x000000796a257220 */ /* 0x040fe20000410000 */
[----:B------:R-:W-:Y:S01]  /*2ef0*/  FADD.FTZ R133, -R41, R133 ;  /* 0x0000008529857221 */ /* 0x000fe20000010100 */
[-C--:B------:R-:W-:Y:S01]  /*2f00*/  FMUL.FTZ R106, R106, R33.reuse ;  /* 0x000000216a6a7220 */ /* 0x080fe20000410000 */
[----:B------:R-:W-:Y:S01]  /*2f10*/  STS [R70+0x14], R147 ;  /* 0x0000149346007388 */ /* 0x000fe20000000800 */
[----:B------:R-:W-:Y:S01]  /*2f20*/  FFMA.FTZ R4, R108, R33, -R37 ;  /* 0x000000216c047223 */ /* 0x000fe20000010825 */
[----:B------:R-:W-:Y:S01]  /*2f30*/  FADD.FTZ R137, -R42, R137 ;  /* 0x000000892a897221 */ /* 0x000fe20000010100 */
[----:B------:R-:W-:Y:S01]  /*2f40*/  FFMA.FTZ R37, R108, R121, R106 ;  /* 0x000000796c257223 */ /* 0x000fe2000001006a */
[----:B------:R0:W-:Y:S01]  /*2f50*/  STS [R70+0x18], R7 ;  /* 0x0000180746007388 */ /* 0x0001e20000000800 */
[----:B------:R-:W-:Y:S01]  /*2f60*/  FADD.FTZ R119, R119, R4 ;  /* 0x0000000477777221 */ /* 0x000fe20000010000 */
[----:B------:R-:W-:Y:S01]  /*2f70*/  LEA R108, R52, -R45, 0x1 ;  /* 0x8000002d346c7211 */ /* 0x000fe200078e08ff */
[----:B------:R-:W-:Y:S01]  /*2f80*/  FADD.FTZ R37, R118, R37 ;  /* 0x0000002576257221 */ /* 0x000fe20000010000 */
[----:B------:R1:W-:Y:S01]  /*2f90*/  STS [R70+0x1c], R143 ;  /* 0x00001c8f46007388 */ /* 0x0003e20000000800 */
[-C--:B------:R-:W-:Y:S01]  /*2fa0*/  FMUL.FTZ R5, R110, R119.reuse ;  /* 0x000000776e057220 */ /* 0x080fe20000410000 */
[----:B------:R-:W-:Y:S01]  /*2fb0*/  FMUL.FTZ R102, R46, R119 ;  /* 0x000000772e667220 */ /* 0x000fe20000410000 */
[-C--:B------:R-:W-:Y:S01]  /*2fc0*/  FMUL.FTZ R110, R110, R37.reuse ;  /* 0x000000256e6e7220 */ /* 0x080fe20000410000 */
[----:B------:R-:W-:Y:S01]  /*2fd0*/  BAR.SYNC.DEFER_BLOCKING 0x0 ;  /* 0x0000000000007b1d */ /* 0x000fe20000010000 */
[-C--:B------:R-:W-:Y:S01]  /*2fe0*/  FFMA.FTZ R4, R112, R37.reuse, R5 ;  /* 0x0000002570047223 */ /* 0x080fe20000010005 */
[----:B------:R-:W-:Y:S01]  /*2ff0*/  FMUL.FTZ R36, R46, R37 ;  /* 0x000000252e247220 */ /* 0x000fe20000410000 */
[----:B--2---:R-:W-:Y:S01]  /*3000*/  FFMA.FTZ R141, R112, R119, -R110 ;  /* 0x00000077708d7223 */ /* 0x004fe2000001086e */
[----:B------:R-:W-:Y:S01]  /*3010*/  ISETP.GE.AND P1, PT, R108, 0x1, PT ;  /* 0x000000016c00780c */ /* 0x000fe20003f26270 */
[----:B------:R-:W-:Y:S01]  /*3020*/  FADD.FTZ R117, R117, R4 ;  /* 0x0000000475757221 */ /* 0x000fe20000010000 */
[----:B------:R-:W-:Y:S01]  /*3030*/  FMUL.FTZ R104, R129, R36 ;  /* 0x0000002481687220 */ /* 0x000fe20000410000 */
[----:B------:R-:W-:Y:S01]  /*3040*/  FADD.FTZ R141, R116, R141 ;  /* 0x0000008d748d7221 */ /* 0x000fe20000010000 */
[----:B------:R-:W-:Y:S01]  /*3050*/  FFMA.FTZ R124, -R54, R124, R135 ;  /* 0x0000007c367c7223 */ /* 0x000fe20000010187 */
[C---:B------:R-:W-:Y:S01]  /*3060*/  FMUL.FTZ R32, R50.reuse, R117 ;  /* 0x0000007532207220 */ /* 0x040fe20000410000 */
[----:B0-----:R-:W-:Y:S01]  /*3070*/  FFMA.FTZ R7, R133, R102, -R104 ;  /* 0x0000006685077223 */ /* 0x001fe20000010868 */
[----:B------:R-:W-:Y:S01]  /*3080*/  FMUL.FTZ R4, R50, R141 ;  /* 0x0000008d32047220 */ /* 0x000fe20000410000 */
[C---:B------:R-:W-:Y:S01]  /*3090*/  FMUL.FTZ R104, R48.reuse, R33 ;  /* 0x0000002130687220 */ /* 0x040fe20000410000 */
[----:B------:R-:W-:Y:S01]  /*30a0*/  FMUL.FTZ R6, R39, R32 ;  /* 0x0000002027067220 */ /* 0x000fe20000410000 */
[----:B-1----:R-:W-:Y:S01]  /*30b0*/  FMUL.FTZ R143, R115, R2 ;  /* 0x00000002738f7220 */ /* 0x002fe20000410000 */
[-C--:B------:R-:W-:Y:S01]  /*30c0*/  FMUL.FTZ R5, R39, R4.reuse ;  /* 0x0000000427057220 */ /* 0x080fe20000410000 */
[----:B------:R-:W-:Y:S01]  /*30d0*/  FMUL.FTZ R115, R115, R139 ;  /* 0x0000008b73737220 */ /* 0x000fe20000410000 */
[----:B------:R-:W-:Y:S01]  /*30e0*/  FFMA.FTZ R6, R131, R4, -R6 ;  /* 0x0000000483067223 */ /* 0x000fe20000010806 */
[----:B------:R-:W-:Y:S01]  /*30f0*/  FMUL.FTZ R4, R129, R102 ;  /* 0x0000006681047220 */ /* 0x000fe20000410000 */
[----:B------:R-:W-:Y:S01]  /*3100*/  FMUL.FTZ R102, R48, R121 ;  /* 0x0000007930667220 */ /* 0x000fe20000410000 */
[----:B------:R-:W-:Y:S01]  /*3110*/  FFMA.FTZ R5, R131, R32, R5 ;  /* 0x0000002083057223 */ /* 0x000fe20000010005 */
[----:B------:R-:W-:Y:S01]  /*3120*/  FADD.FTZ R6, RZ, R6 ;  /* 0x00000006ff067221 */ /* 0x000fe20000010000 */
[----:B------:R-:W-:Y:S01]  /*3130*/  FFMA.FTZ R4, R133, R36, R4 ;  /* 0x0000002485047223 */ /* 0x000fe20000010004 */
[----:B------:R-:W-:Y:S01]  /*3140*/  FMUL.FTZ R106, R3, R102 ;  /* 0x00000066036a7220 */ /* 0x000fe20000410000 */
[----:B------:R0:W1:Y:S01]  /*3150*/  LDS R145, [R82+0x290] ;  /* 0x0002900052917984 */ /* 0x0000620000000800 */
[----:B------:R-:W-:Y:S01]  /*3160*/  FADD.FTZ R5, RZ, R5 ;  /* 0x00000005ff057221 */ /* 0x000fe20000010000 */
[----:B------:R-:W-:Y:S01]  /*3170*/  FADD.FTZ R6, R6, R7 ;  /* 0x0000000706067221 */ /* 0x000fe20000010000 */
[-C--:B------:R-:W-:Y:S01]  /*3180*/  FFMA.FTZ R135, R137, R104.reuse, -R106 ;  /* 0x0000006889877223 */ /* 0x080fe2000001086a */
[----:B------:R-:W-:Y:S01]  /*3190*/  FMUL.FTZ R104, R3, R104 ;  /* 0x0000006803687220 */ /* 0x000fe20000410000 */
[----:B------:R-:W-:Y:S01]  /*31a0*/  FADD.FTZ R4, R5, R4 ;  /* 0x0000000405047221 */ /* 0x000fe20000010000 */
[----:B------:R-:W-:Y:S01]  /*31b0*/  BSSY.RECONVERGENT B0, `(.L_x_18108) ;  /* 0x000000a000007945 */ /* 0x000fe20003800200 */
[----:B------:R-:W-:Y:S01]  /*31c0*/  ISETP.GE.AND P2, PT, R108, 0x21, PT ;  /* 0x000000216c00780c */ /* 0x000fe20003f46270 */
[----:B------:R-:W-:Y:S01]  /*31d0*/  FFMA.FTZ R5, R137, R102, R104 ;  /* 0x0000006689057223 */ /* 0x000fe20000010068 */
[C---:B------:R-:W-:Y:S01]  /*31e0*/  FFMA.FTZ R143, R114.reuse, R139, -R143 ;  /* 0x0000008b728f7223 */ /* 0x040fe2000001088f */
[----:B------:R-:W-:Y:S01]  /*31f0*/  FFMA.FTZ R115, R114, R2, R115 ;  /* 0x0000000272737223 */ /* 0x000fe20000010073 */
[----:B------:R-:W-:Y:S01]  /*3200*/  FADD.FTZ R6, R6, R135 ;  /* 0x0000008706067221 */ /* 0x000fe20000010000 */
[----:B------:R-:W-:Y:S01]  /*3210*/  FADD.FTZ R4, R4, R5 ;  /* 0x0000000504047221 */ /* 0x000fe20000010000 */
[----:B0-----:R-:W-:Y:S07]  /*3220*/  @!P1 BRA `(.L_x_18109) ;  /* 0x0000000000089947 */ /* 0x001fee0003800000 */
[----:B------:R-:W0:Y:S04]  /*3230*/  LDS R5, [R84+0x210] ;  /* 0x0002100054057984 */ /* 0x000e280000000800 */
[----:B0-----:R0:W-:Y:S02]  /*3240*/  REDG.E.ADD.F32.FTZ.RN.STRONG.GPU desc[UR16][R34.64], R5 ;  /* 0x00000005220079a6 */ /* 0x0011e4000c12f310 */
.L_x_18109:
[----:B------:R-:W-:Y:S05]  /*3250*/  BSYNC.RECONVERGENT B0 ;  /* 0x0000000000007941 */ /* 0x000fea0003800200 */
.L_x_18108:
[----:B------:R-:W-:Y:S04]  /*3260*/  BSSY.RECONVERGENT B0, `(.L_x_18110) ;  /* 0x0000003000007945 */ /* 0x000fe80003800200 */
[----:B------:R-:W-:Y:S05]  /*3270*/  @!P2 BRA `(.L_x_18111) ;  /* 0x000000000004a947 */ /* 0x000fea0003800000 */
[----:B-1----:R2:W-:Y:S02]  /*3280*/  REDG.E.ADD.F32.FTZ.RN.STRONG.GPU desc[UR16][R34.64+0x80], R145 ;  /* 0x00008091220079a6 */ /* 0x0025e4000c12f310 */
.L_x_18111:
[----:B------:R-:W-:Y:S05]  /*3290*/  BSYNC.RECONVERGENT B0 ;  /* 0x0000000000007941 */ /* 0x000fea0003800200 */
.L_x_18110:
[----:B0-----:R0:W3:Y:S01]  /*32a0*/  LDS R5, [R79+0x310] ;  /* 0x000310004f057984 */ /* 0x0010e20000000800 */
        /* <DEDUP_REMOVED lines=8> */
[----:B---3--:R0:W-:Y:S02]  /*3330*/  REDG.E.ADD.F32.FTZ.RN.STRONG.GPU desc[UR16][R34.64+0x100], R5 ;  /* 0x00010005220079a6 */ /* 0x0081e4000c12f310 */
.L_x_18113:
[----:B------:R-:W-:Y:S05]  /*3340*/  BSYNC.RECONVERGENT B0 ;  /* 0x0000000000007941 */ /* 0x000fea0003800200 */
.L_x_18112:
[----:B0--3--:R0:W3:Y:S01]  /*3350*/  LDS R5, [R78+0x390] ;  /* 0x000390004e057984 */ /* 0x0090e20000000800 */
[----:B------:R-:W-:Y:S01]  /*3360*/  BSSY.RECONVERGENT B0, `(.L_x_18114) ;  /* 0x0000004000007945 */ /* 0x000fe20003800200 */
[----:B------:R-:W-:-:S03]  /*3370*/  FMUL.FTZ R135, R44, R127 ;  /* 0x0000007f2c877220 */ /* 0x000fc60000410000 */
[----:B------:R-:W-:Y:S05]  /*3380*/  @!P1 BRA `(.L_x_18115) ;  /* 0x0000000000049947 */ /* 0x000fea0003800000 */
[----:B---3--:R4:W-:Y:S02]  /*3390*/  REDG.E.ADD.F32.FTZ.RN.STRONG.GPU desc[UR16][R34.64+0x180], R5 ;  /* 0x00018005220079a6 */ /* 0x0089e4000c12f310 */
.L_x_18115:
[----:B------:R-:W-:Y:S05]  /*33a0*/  BSYNC.RECONVERGENT B0 ;  /* 0x0000000000007941 */ /* 0x000fea0003800200 */
.L_x_18114:
[----:B------:R0:W0:Y:S01]  /*33b0*/  LDS R7, [R77+0x410] ;  /* 0x000410004d077984 */ /* 0x0000220000000800 */
[----:B------:R-:W-:Y:S01]  /*33c0*/  BSSY.RECONVERGENT B0, `(.L_x_18116) ;  /* 0x0000006000007945 */ /* 0x000fe20003800200 */
[----:B------:R-:W-:Y:S01]  /*33d0*/  FADD.FTZ R139, -R40, R139 ;  /* 0x0000008b288b7221 */ /* 0x000fe20000010100 */
[----:B---34-:R-:W-:Y:S01]  /*33e0*/  FMUL.FTZ R5, R44, R125 ;  /* 0x0000007d2c057220 */ /* 0x018fe20000410000 */
[----:B------:R-:W-:Y:S01]  /*33f0*/  FMUL.FTZ R104, R2, R135 ;  /* 0x0000008702687220 */ /* 0x000fe20000410000 */
[----:B------:R-:W-:Y:S06]  /*3400*/  @!P2 BRA `(.L_x_18117) ;  /* 0x000000000004a947 */ /* 0x000fec0003800000 */
[----:B0-----:R3:W-:Y:S02]  /*3410*/  REDG.E.ADD.F32.FTZ.RN.STRONG.GPU desc[UR16][R34.64+0x200], R7 ;  /* 0x00020007220079a6 */ /* 0x0017e4000c12f310 */
.L_x_18117:
[----:B------:R-:W-:Y:S05]  /*3420*/  BSYNC.RECONVERGENT B0 ;  /* 0x0000000000007941 */ /* 0x000fea0003800200 */
.L_x_18116:
[-C--:B0--3--:R-:W-:Y:S01]  /*3430*/  FFMA.FTZ R7, R139, R5.reuse, -R104 ;  /* 0x000000058b077223 */ /* 0x089fe20000010868 */
[----:B------:R-:W-:Y:S01]  /*3440*/  FMUL.FTZ R104, R2, R5 ;  /* 0x0000000502687220 */ /* 0x000fe20000410000 */
[----:B------:R-:W-:Y:S01]  /*3450*/  BSSY.RECONVERGENT B0, `(.L_x_18118) ;  /* 0x0000004000007945 */ /* 0x000fe20003800200 */
[----:B------:R0:W3:Y:S03]  /*3460*/  LDS R5, [R76+0x490] ;  /* 0x000490004c057984 */ /* 0x0000e60000000800 */
[----:B------:R-:W-:Y:S05]  /*3470*/  @!P3 BRA `(.L_x_18119) ;  /* 0x000000000004b947 */ /* 0x000fea0003800000 */
[----:B---3--:R4:W-:Y:S02]  /*3480*/  REDG.E.ADD.F32.FTZ.RN.STRONG.GPU desc[UR16][R34.64+0x280], R5 ;  /* 0x00028005220079a6 */ /* 0x0089e4000c12f310 */
.L_x_18119:
[----:B------:R-:W-:Y:S05]  /*3490*/  BSYNC.RECONVERGENT B0 ;  /* 0x0000000000007941 */ /* 0x000fea0003800200 */
.L_x_18118:
[----:B-12---:R1:W2:Y:S01]  /*34a0*/  LDS R145, [R75+0x510] ;  /* 0x000510004b917984 */ /* 0x0062a20000000800 */
[----:B------:R-:W-:Y:S01]  /*34b0*/  BSSY.RECONVERGENT B0, `(.L_x_18120) ;  /* 0x0000004000007945 */ /* 0x000fe20003800200 */
[----:B---34-:R-:W-:-:S03]  /*34c0*/  FFMA.FTZ R5, R139, R135, R104 ;  /* 0x000000878b057223 */ /* 0x018fc60000010068 */
[----:B------:R-:W-:Y:S05]  /*34d0*/  @!P4 BRA `(.L_x_18121) ;  /* 0x000000000004c947 */ /* 0x000fea0003800000 */
[----:B--2---:R3:W-:Y:S02]  /*34e0*/  REDG.E.ADD.F32.FTZ.RN.STRONG.GPU desc[UR16][R34.64+0x300], R145 ;  /* 0x00030091220079a6 */ /* 0x0047e4000c12f310 */
.L_x_18121:
[----:B------:R-:W-:Y:S05]  /*34f0*/  BSYNC.RECONVERGENT B0 ;  /* 0x0000000000007941 */ /* 0x000fea0003800200 */
.L_x_18120:
[----:B------:R-:W-:Y:S01]  /*3500*/  FADD.FTZ R4, R4, R5 ;  /* 0x0000000504047221 */ /* 0x000fe20000010000 */
[----:B------:R-:W-:Y:S01]  /*3510*/  BSSY.RECONVERGENT B0, `(.L_x_18122) ;  /* 0x0000004000007945 */ /* 0x000fe20003800200 */
[----:B------:R4:W0:Y:S03]  /*3520*/  LDS R5, [R74+0x590] ;  /* 0x000590004a057984 */ /* 0x0008260000000800 */
[----:B------:R-:W-:Y:S05]  /*3530*/  @!P5 BRA `(.L_x_18123) ;  /* 0x000000000004d947 */ /* 0x000fea0003800000 */
[----:B0-----:R0:W-:Y:S02]  /*3540*/  REDG.E.ADD.F32.FTZ.RN.STRONG.GPU desc[UR16][R34.64+0x380], R5 ;  /* 0x00038005220079a6 */ /* 0x0011e4000c12f310 */
.L_x_18123:
[----:B------:R-:W-:Y:S05]  /*3550*/  BSYNC.RECONVERGENT B0 ;  /* 0x0000000000007941 */ /* 0x000fea0003800200 */
.L_x_18122:
[----:B0-----:R-:W-:Y:S01]  /*3560*/  FADD.FTZ R5, R6, R7 ;  /* 0x0000000706057221 */ /* 0x001fe20000010000 */
[C---:B------:R-:W-:Y:S01]  /*3570*/  FFMA.FTZ R6, R53.reuse, R143, R38 ;  /* 0x0000008f35067223 */ /* 0x040fe20000010026 */
[----:B------:R-:W-:Y:S01]  /*3580*/  FFMA.FTZ R7, -R53, R115, R124 ;  /* 0x0000007335077223 */ /* 0x000fe2000001017c */
[----:B---3--:R-:W0:Y:S01]  /*3590*/  SHFL.DOWN PT, R35, R4, 0x1, 0x1f ;  /* 0x08201f0004237f89 */ /* 0x008e2200000e0000 */
[C---:B------:R-:W-:Y:S01]  /*35a0*/  ISETP.GT.AND P1, PT, R68.reuse, 0x1e, PT ;  /* 0x0000001e4400780c */ /* 0x040fe20003f24270 */
[----:B------:R-:W-:Y:S01]  /*35b0*/  BSSY.RECONVERGENT B0, `(.L_x_18124) ;  /* 0x000003e000007945 */ /* 0x000fe20003800200 */
[----:B------:R-:W-:Y:S01]  /*35c0*/  ISETP.GT.AND P2, PT, R68, 0xf, PT ;  /* 0x0000000f4400780c */ /* 0x000fe20003f44270 */
[----:B------:R-:W3:Y:S01]  /*35d0*/  SHFL.DOWN PT, R34, R5, 0x1, 0x1f ;  /* 0x08201f0005227f89 */ /* 0x000ee200000e0000 */
[----:B------:R-:W-:Y:S01]  /*35e0*/  FADD.FTZ R56, R135, R56 ;  /* 0x0000003887387221 */ /* 0x000fe20000010000 */
[----:B------:R-:W-:Y:S02]  /*35f0*/  FADD.FTZ R58, R102, R58 ;  /* 0x0000003a663a7221 */ /* 0x000fe40000010000 */
[----:B------:R-:W5:Y:S04]  /*3600*/  SHFL.DOWN PT, R115, R6, 0x1, 0x1f ;  /* 0x08201f0006737f89 */ /* 0x000f6800000e0000 */
[----:B------:R-:W1:Y:S02]  /*3610*/  SHFL.DOWN PT, R38, R7, 0x1, 0x1f ;  /* 0x08201f0007267f89 */ /* 0x000e6400000e0000 */
[----:B0-----:R-:W-:Y:S01]  /*3620*/  @!P1 FADD.FTZ R4, R4, R35 ;  /* 0x0000002304049221 */ /* 0x001fe20000010000 */
[----:B---3--:R-:W-:-:S04]  /*3630*/  @!P1 FADD.FTZ R5, R5, R34 ;  /* 0x0000002205059221 */ /* 0x008fc80000010000 */
[----:B------:R-:W0:Y:S01]  /*3640*/  SHFL.DOWN PT, R35, R4, 0x2, 0x1f ;  /* 0x08401f0004237f89 */ /* 0x000e2200000e0000 */
[----:B-----5:R-:W-:-:S03]  /*3650*/  @!P1 FADD.FTZ R6, R6, R115 ;  /* 0x0000007306069221 */ /* 0x020fc60000010000 */
[----:B------:R-:W3:Y:S01]  /*3660*/  SHFL.DOWN PT, R34, R5, 0x2, 0x1f ;  /* 0x08401f0005227f89 */ /* 0x000ee200000e0000 */
[----:B-1----:R-:W-:-:S03]  /*3670*/  @!P1 FADD.FTZ R7, R7, R38 ;  /* 0x0000002607079221 */ /* 0x002fc60000010000 */
[----:B------:R-:W1:Y:S01]  /*3680*/  SHFL.DOWN PT, R115, R6, 0x2, 0x1f ;  /* 0x08401f0006737f89 */ /* 0x000e6200000e0000 */
[----:B------:R-:W-:-:S03]  /*3690*/  ISETP.GT.AND P1, PT, R68, 0x1d, PT ;  /* 0x0000001d4400780c */ /* 0x000fc60003f24270 */
[----:B------:R-:W5:Y:S10]  /*36a0*/  SHFL.DOWN PT, R38, R7, 0x2, 0x1f ;  /* 0x08401f0007267f89 */ /* 0x000f7400000e0000 */
[----:B0-----:R-:W-:Y:S01]  /*36b0*/  @!P1 FADD.FTZ R4, R4, R35 ;  /* 0x0000002304049221 */ /* 0x001fe20000010000 */
[----:B---3--:R-:W-:-:S04]  /*36c0*/  @!P1 FADD.FTZ R5, R5, R34 ;  /* 0x0000002205059221 */ /* 0x008fc80000010000 */
[----:B------:R-:W0:Y:S01]  /*36d0*/  SHFL.DOWN PT, R35, R4, 0x4, 0x1f ;  /* 0x08801f0004237f89 */ /* 0x000e2200000e0000 */
[----:B-1----:R-:W-:-:S03]  /*36e0*/  @!P1 FADD.FTZ R6, R6, R115 ;  /* 0x0000007306069221 */ /* 0x002fc60000010000 */
[----:B------:R-:W1:Y:S01]  /*36f0*/  SHFL.DOWN PT, R34, R5, 0x4, 0x1f ;  /* 0x08801f0005227f89 */ /* 0x000e6200000e0000 */
[----:B-----5:R-:W-:-:S03]  /*3700*/  @!P1 FADD.FTZ R7, R7, R38 ;  /* 0x0000002607079221 */ /* 0x020fc60000010000 */
[----:B------:R-:W3:Y:S01]  /*3710*/  SHFL.DOWN PT, R115, R6, 0x4, 0x1f ;  /* 0x08801f0006737f89 */ /* 0x000ee200000e0000 */
[----:B------:R-:W-:-:S03]  /*3720*/  ISETP.GT.AND P1, PT, R68, 0x1b, PT ;  /* 0x0000001b4400780c */ /* 0x000fc60003f24270 */
[----:B------:R-:W5:Y:S10]  /*3730*/  SHFL.DOWN PT, R38, R7, 0x4, 0x1f ;  /* 0x08801f0007267f89 */ /* 0x000f7400000e0000 */
[----:B0-----:R-:W-:Y:S01]  /*3740*/  @!P1 FADD.FTZ R4, R4, R35 ;  /* 0x0000002304049221 */ /* 0x001fe20000010000 */
[----:B------:R-:W-:Y:S01]  /*3750*/  FMUL.FTZ R35, R31, R125 ;  /* 0x0000007d1f237220 */ /* 0x000fe20000410000 */
[----:B-1----:R-:W-:-:S03]  /*3760*/  @!P1 FADD.FTZ R5, R5, R34 ;  /* 0x0000002205059221 */ /* 0x002fc60000010000 */
        /* <DEDUP_REMOVED lines=9> */
[C---:B------:R-:W-:Y:S01]  /*3800*/  FMUL.FTZ R38, R31.reuse, R127 ;  /* 0x0000007f1f267220 */ /* 0x040fe20000410000 */
[C---:B------:R-:W-:Y:S01]  /*3810*/  FFMA.FTZ R104, R30.reuse, R33, -R34 ;  /* 0x000000211e687223 */ /* 0x040fe20000010822 */
[----:B------:R-:W3:Y:S01]  /*3820*/  SHFL.DOWN PT, R143, R6, 0x8, 0x1f ;  /* 0x09001f00068f7f89 */ /* 0x000ee200000e0000 */
[----:B------:R-:W-:Y:S01]  /*3830*/  FMUL.FTZ R33, R31, R119 ;  /* 0x000000771f217220 */ /* 0x000fe20000410000 */
[----:B------:R-:W-:-:S02]  /*3840*/  FFMA.FTZ R125, R30, R125, -R38 ;  /* 0x0000007d1e7d7223 */ /* 0x000fc40000010826 */
[----:B------:R-:W5:Y:S02]  /*3850*/  SHFL.DOWN PT, R112, R7, 0x8, 0x1f ;  /* 0x09001f0007707f89 */ /* 0x000f6400000e0000 */
[----:B------:R-:W-:Y:S01]  /*3860*/  FFMA.FTZ R38, R2, R125, R139 ;  /* 0x0000007d02267223 */ /* 0x000fe2000001008b */
[----:B------:R-:W-:-:S03]  /*3870*/  FFMA.FTZ R2, R30, R121, R35 ;  /* 0x000000791e027223 */ /* 0x000fc60000010023 */
[----:B------:R-:W-:Y:S01]  /*3880*/  FFMA.FTZ R108, R61, R127, R38 ;  /* 0x0000007f3d6c7223 */ /* 0x000fe20000010026 */
[----:B------:R-:W-:Y:S01]  /*3890*/  FMUL.FTZ R106, R137, R2 ;  /* 0x00000002896a7220 */ /* 0x000fe20000410000 */
        /* <DEDUP_REMOVED lines=15> */
.L_x_18125:
[----:B------:R-:W-:Y:S05]  /*3990*/  BSYNC.RECONVERGENT B0 ;  /* 0x0000000000007941 */ /* 0x000fea0003800200 */
.L_x_18124:
        /* <DEDUP_REMOVED lines=35> */
.L_x_18127:
[----:B------:R-:W-:Y:S05]  /*3bd0*/  BSYNC.RECONVERGENT B0 ;  /* 0x0000000000007941 */ /* 0x000fea0003800200 */
.L_x_18126:
[----:B------:R-:W-:-:S04]  /*3be0*/  UIADD3 UR4, UPT, UPT, UR4, 0x1, URZ ;  /* 0x0000000104047890 */ /* 0x000fc8000fffe0ff */
[----:B------:R-:W-:-:S09]  /*3bf0*/  UISETP.GE.AND UP0, UPT, UR4, UR9, UPT ;  /* 0x000000090400728c */ /* 0x000fd2000bf06270 */
[----:B------:R-:W-:Y:S05]  /*3c00*/  BRA.U !UP0, `(.L_x_18128) ;  /* 0xffffffd5083c7547 */ /* 0x000fea000b83ffff */
.L_x_18094:
[----:B------:R-:W1:Y:S01]  /*3c10*/  F2F.F16.F32 R2, R57 ;  /* 0x0000003900027304 */ /* 0x000e620000200800 */
[----:B------:R-:W-:Y:S01]  /*3c20*/  BAR.SYNC.DEFER_BLOCKING 0x0 ;  /* 0x0000000000007b1d */ /* 0x000fe20000010000 */
[----:B------:R-:W-:Y:S01]  /*3c30*/  SHF.L.U32 R18, R66, 0x7, RZ ;  /* 0x0000000742127819 */ /* 0x000fe200000006ff */
[----:B------:R-:W-:Y:S01]  /*3c40*/  FADD.FTZ R103, R103, R60 ;  /* 0x0000003c67677221 */ /* 0x000fe20000010000 */
[----:B------:R-:W-:Y:S02]  /*3c50*/  IADD3 R91, P1, PT, R91, -0x200, RZ ;  /* 0xfffffe005b5b7810 */ /* 0x000fe40007f3e0ff */
[----:B------:R-:W-:-:S03]  /*3c60*/  SHF.R.S32.HI R19, RZ, 0x1f, R18 ;  /* 0x0000001fff137819 */ /* 0x000fc60000011412 */
[----:B------:R-:W5:Y:S01]  /*3c70*/  LDC.64 R24, c[0x0][0x4f8] ;  /* 0x00013e00ff187b82 */ /* 0x000f620000000a00 */
[----:B------:R-:W-:Y:S01]  /*3c80*/  F2F.F16.F32 R58, R58 ;  /* 0x0000003a003a7304 */ /* 0x000fe20000200800 */
[----:B------:R-:W2:Y:S01]  /*3c90*/  LDCU.64 UR6, c[0x0][0x500] ;  /* 0x0000a000ff0677ac */ /* 0x000ea20008000a00 */
[----:B------:R-:W-:Y:S01]  /*3ca0*/  FADD.FTZ R103, R103, R62 ;  /* 0x0000003e67677221 */ /* 0x000fe20000010000 */
[----:B------:R-:W-:Y:S02]  /*3cb0*/  IADD3 R92, P2, PT, R92, -0x100, RZ ;  /* 0xffffff005c5c7810 */ /* 0x000fe40007f5e0ff */
[----:B------:R-:W-:Y:S01]  /*3cc0*/  IADD3 R94, P3, PT, R94, -0x100, RZ ;  /* 0xffffff005e5e7810 */ /* 0x000fe20007f7e0ff */
[----:B-1----:R-:W-:Y:S02]  /*3cd0*/  IMAD.WIDE.U32 R2, R2, 0x10000, RZ ;  /* 0x0001000002027825 */ /* 0x002fe400078e00ff */
[----:B0-----:R-:W0:Y:S01]  /*3ce0*/  F2F.F16.F32 R5, R56 ;  /* 0x0000003800057304 */ /* 0x001e220000200800 */
[----:B------:R-:W1:Y:S01]  /*3cf0*/  LDC.64 R26, c[0x0][0x550] ;  /* 0x00015400ff1a7b82 */ /* 0x000e620000000a00 */
[----:B------:R-:W-:-:S02]  /*3d00*/  IADD3 R96, P4, PT, R96, -0x100, RZ ;  /* 0xffffff0060607810 */ /* 0x000fc40007f9e0ff */
[----:B------:R-:W-:Y:S02]  /*3d10*/  IADD3.X R89, PT, PT, R89, -0x1, RZ, P1, !PT ;  /* 0xffffffff59597810 */ /* 0x000fe40000ffe4ff */
[----:B------:R-:W-:Y:S02]  /*3d20*/  IADD3.X R93, PT, PT, R93, -0x1, RZ, P2, !PT ;  /* 0xffffffff5d5d7810 */ /* 0x000fe400017fe4ff */
[----:B------:R-:W3:Y:S01]  /*3d30*/  F2F.F16.F32 R59, R59 ;  /* 0x0000003b003b7304 */ /* 0x000ee20000200800 */
[----:B------:R-:W-:Y:S02]  /*3d40*/  IADD3.X R95, PT, PT, R95, -0x1, RZ, P3, !PT ;  /* 0xffffffff5f5f7810 */ /* 0x000fe40001ffe4ff */
[----:B------:R-:W-:Y:S02]  /*3d50*/  IADD3.X R97, PT, PT, R97, -0x1, RZ, P4, !PT ;  /* 0xffffffff61617810 */ /* 0x000fe400027fe4ff */
[----:B0-----:R-:W-:-:S03]  /*3d60*/  PRMT R5, R58, 0x5410, R5 ;  /* 0x000054103a057816 */ /* 0x001fc60000000005 */
[----:B------:R-:W0:Y:S01]  /*3d70*/  F2F.F16.F32 R0, R62 ;  /* 0x0000003e00007304 */ /* 0x000e220000200800 */
[----:B------:R-:W-:Y:S01]  /*3d80*/  LOP3.LUT R7, R5, R3, RZ, 0xfc, !PT ;  /* 0x0000000305077212 */ /* 0x000fe200078efcff */
[----:B-----5:R-:W-:Y:S01]  /*3d90*/  IMAD.WIDE.U32 R4, R24, UR18, R18 ;  /* 0x0000001218047c25 */ /* 0x020fe2000f8e0012 */
[----:B---3--:R-:W-:-:S05]  /*3da0*/  LOP3.LUT R6, R2, R59, RZ, 0xfc, !PT ;  /* 0x0000003b02067212 */ /* 0x008fca00078efcff */
[----:B------:R3:W-:Y:S01]  /*3db0*/  F2F.F16.F32 R21, R64 ;  /* 0x0000004000157304 */ /* 0x0007e20000200800 */
[----:B------:R-:W-:Y:S01]  /*3dc0*/  IMAD R5, R25, UR18, R5 ;  /* 0x0000001219057c24 */ /* 0x000fe2000f8e0205 */
[----:B------:R2:W-:Y:S01]  /*3dd0*/  STS.64 [R71], R6 ;  /* 0x0000000647007388 */ /* 0x0005e20000000a00 */
[----:B------:R-:W-:-:S03]  /*3de0*/  NOP ;  /* 0x0000000000007918 */ /* 0x000fc60000000000 */
[----:B------:R-:W5:Y:S02]  /*3df0*/  LDS.64 R2, [R71] ;  /* 0x0000000047027984 */ /* 0x000f640000000a00 */
[----:B------:R-:W4:Y:S01]  /*3e00*/  F2F.F16.F32 R22, R65 ;  /* 0x0000004100167304 */ /* 0x000f220000200800 */
[----:B---3--:R-:W-:Y:S01]  /*3e10*/  FADD.FTZ R64, R103, R64 ;  /* 0x0000004067407221 */ /* 0x008fe20000010000 */
[----:B--2---:R-:W-:-:S04]  /*3e20*/  IMAD.WIDE.U32 R6, R113, UR6, R4 ;  /* 0x0000000671067c25 */ /* 0x004fc8000f8e0004 */
[----:B------:R-:W-:Y:S02]  /*3e30*/  FADD.FTZ R103, R64, R65 ;  /* 0x0000004140677221 */ /* 0x000fe40000010000 */
[----:B------:R-:W2:Y:S01]  /*3e40*/  F2F.F16.F32 R25, R60 ;  /* 0x0000003c00197304 */ /* 0x000ea20000200800 */
[----:B------:R-:W-:Y:S01]  /*3e50*/  IMAD R7, R113, UR7, R7 ;  /* 0x0000000771077c24 */ /* 0x000fe2000f8e0207 */
[----:B-1----:R-:W-:Y:S01]  /*3e60*/  LEA R20, P0, R6, R26, 0x1 ;  /* 0x0000001a06147211 */ /* 0x002fe200078008ff */
[----:B0-----:R-:W-:Y:S01]  /*3e70*/  IMAD.WIDE.U32 R4, R0, 0x10000, RZ ;  /* 0x0001000000047825 */ /* 0x001fe200078e00ff */
[----:B------:R-:W0:Y:S01]  /*3e80*/  LDCU.64 UR6, c[0x0][0x520] ;  /* 0x0000a400ff0677ac */ /* 0x000e220008000a00 */
[----:B----4-:R-:W-:Y:S02]  /*3e90*/  PRMT R23, R21, 0x5410, R22 ;  /* 0x0000541015177816 */ /* 0x010fe40000000016 */
[----:B------:R-:W-:Y:S02]  /*3ea0*/  LEA.HI.X R21, R6, R27, R7, 0x1, P0 ;  /* 0x0000001b06157211 */ /* 0x000fe400000f0c07 */
[----:B------:R-:W-:-:S02]  /*3eb0*/  LOP3.LUT R23, R23, R5, RZ, 0xfc, !PT ;  /* 0x0000000517177212 */ /* 0x000fc400078efcff */
[----:B--2---:R-:W-:Y:S01]  /*3ec0*/  LOP3.LUT R22, R4, R25, RZ, 0xfc, !PT ;  /* 0x0000001904167212 */ /* 0x004fe200078efcff */
[----:B------:R-:W-:Y:S01]  /*3ed0*/  IMAD.WIDE.U32 R4, R83, 0x8, R20 ;  /* 0x0000000853047825 */ /* 0x000fe200078e0014 */
[----:B------:R-:W1:Y:S08]  /*3ee0*/  LDC.64 R24, c[0x0][0x518] ;  /* 0x00014600ff187b82 */ /* 0x000e700000000a00 */
[----:B------:R-:W2:Y:S01]  /*3ef0*/  LDC.64 R20, c[0x0][0x560] ;  /* 0x00015800ff147b82 */ /* 0x000ea20000000a00 */
[----:B-----5:R2:W-:Y:S07]  /*3f00*/  STG.E.64 desc[UR16][R4.64], R2 ;  /* 0x0000000204007986 */ /* 0x0205ee000c101b10 */
[----:B------:R-:W-:Y:S01]  /*3f10*/  BAR.SYNC.DEFER_BLOCKING 0x0 ;  /* 0x0000000000007b1d */ /* 0x000fe20000010000 */
[----:B-1----:R-:W-:-:S04]  /*3f20*/  IMAD.WIDE.U32 R18, R24, UR18, R18 ;  /* 0x0000001218127c25 */ /* 0x002fc8000f8e0012 */
[----:B------:R-:W-:Y:S02]  /*3f30*/  IMAD R19, R25, UR18, R19 ;  /* 0x0000001219137c24 */ /* 0x000fe4000f8e0213 */
[----:B0-----:R-:W-:-:S04]  /*3f40*/  IMAD.WIDE.U32 R18, R113, UR6, R18 ;  /* 0x0000000671127c25 */ /* 0x001fc8000f8e0012 */
[----:B------:R-:W-:Y:S01]  /*3f50*/  IMAD R0, R113, UR7, R19 ;  /* 0x0000000771007c24 */ /* 0x000fe2000f8e0213 */
[----:B--2---:R-:W-:-:S04]  /*3f60*/  LEA R2, P0, R18, R20, 0x1 ;  /* 0x0000001412027211 */ /* 0x004fc800078008ff */
        /* <DEDUP_REMOVED lines=9> */
.L_x_18093:
        /* <DEDUP_REMOVED lines=34> */
.L_x_18131:
[----:B------:R-:W-:Y:S05]  /*4220*/  BSYNC.RECONVERGENT B0 ;  /* 0x0000000000007941 */ /* 0x000fea0003800200 */
.L_x_18130:
        /* <DEDUP_REMOVED lines=26> */
.L_x_18133:
[----:B------:R-:W-:Y:S05]  /*43d0*/  BSYNC.RECONVERGENT B0 ;  /* 0x0000000000007941 */ /* 0x000fea0003800200 */
.L_x_18132:
        /* <DEDUP_REMOVED lines=10> */
.L_x_18135:
        /* <DEDUP_REMOVED lines=26> */
.L_x_18134:
[----:B------:R-:W-:Y:S05]  /*4620*/  EXIT ;  /* 0x000000000000794d */ /* 0x000fea0003800000 */
.L_x_18136:
        /* <DEDUP_REMOVED lines=13> */
.L_x_18811:


//--------------------- .text._Z25selective_scan_bwd_kernelI32Selective_Scan_bwd_kernel_traitsILi32ELi4ELb1ELb0ELb1ELb0ELb1EN3c104HalfENS1_7complexIfEEEEv12SSMParamsBwd --------------------------
	.section	.text._Z25selective_scan_bwd_kernelI32Selective_Scan_bwd_kernel_traitsILi32ELi4ELb1ELb0ELb1ELb0ELb1EN3c104HalfENS1_7complexIfEEEEv12SSMParamsBwd,"ax",@progbits
	.align	128
        .global         _Z25selective_scan_bwd_kernelI32Selective_Scan_bwd_kernel_traitsILi32ELi4ELb1ELb0ELb1ELb0ELb1EN3c104HalfENS1_7complexIfEEEEv12SSMParamsBwd
        .type           _Z25selective_scan_bwd_kernelI32Selective_Scan_bwd_kernel_traitsILi32ELi4ELb1ELb0ELb1ELb0ELb1EN3c104HalfENS1_7complexIfEEEEv12SSMParamsBwd,@function
        .size           _Z25selective_scan_bwd_kernelI32Selective_Scan_bwd_kernel_traitsILi32ELi4ELb1ELb0ELb1ELb0ELb1EN3c104HalfENS1_7complexIfEEEEv12SSMParamsBwd,(.L_x_18812 - _Z25selective_scan_bwd_kernelI32Selective_Scan_bwd_kernel_traitsILi32ELi4ELb1ELb0ELb1ELb0ELb1EN3c104HalfENS1_7complexIfEEEEv12SSMParamsBwd)
        .other          _Z25selective_scan_bwd_kernelI32Selective_Scan_bwd_kernel_traitsILi32ELi4ELb1ELb0ELb1ELb0ELb1EN3c104HalfENS1_7complexIfEEEEv12SSMParamsBwd,@"STO_CUDA_ENTRY STV_DEFAULT"
_Z25selective_scan_bwd_kernelI32Selective_Scan_bwd_kernel_traitsILi32ELi4ELb1ELb0ELb1ELb0ELb1EN3c104HalfENS1_7complexIfEEEEv12SSMParamsBwd:
.text._Z25selective_scan_bwd_kernelI32Selective_Scan_bwd_kernel_traitsILi32ELi4ELb1ELb0ELb1ELb0ELb1EN3c104HalfENS1_7complexIfEEEEv12SSMParamsBwd:
        /* <DEDUP_REMOVED lines=98> */
[----:B------:R-:W0:Y:S01]  /*0620*/  LDC.64 R26, c[0x0][0x468] ;  /* 0x00011a00ff1a7b82 */ /* 0x000e220000000a00 */
[----:B--2---:R-:W-:-:S07]  /*0630*/  @P0 IMAD R0, R10, UR18, R113 ;  /* 0x000000120a000c24 */ /* 0x004fce000f8e0271 */
[----:B------:R-:W2:Y:S01]  /*0640*/  LDC.64 R22, c[0x0][0x4a8] ;  /* 0x00012a00ff167b82 */ /* 0x000ea20000000a00 */
[----:B------:R-:W-:Y:S01]  /*0650*/  @P0 IMAD R0, R0, R29, RZ ;  /* 0x0000001d00000224 */ /* 0x000fe200078e02ff */
[----:B------:R-:W-:Y:S02]  /*0660*/  LEA R9, R29, 0xffffff00, 0x8 ;  /* 0xffffff001d097811 */ /* 0x000fe400078e40ff */
        /* <DEDUP_REMOVED lines=10> */
[----:B---3--:R-:W-:Y:S02]  /*0710*/  LEA R98, P2, R99, R24, 0x1 ;  /* 0x0000001863627211 */ /* 0x008fe400078408ff */
[----:B------:R-:W-:Y:S02]  /*0720*/  CS2R R16, SRZ ;  /* 0x0000000000107805 */ /* 0x000fe4000001ff00 */
[----:B------:R-:W-:Y:S01]  /*0730*/  IADD3 R2, P4, PT, R13, R2, RZ ;  /* 0x000000020d027210 */ /* 0x000fe20007f9e0ff */
[----:B----4-:R-:W-:Y:S01]  /*0740*/  IMAD.WIDE.U32 R14, R113, UR6, RZ ;  /* 0x00000006710e7c25 */ /* 0x010fe2000f8e00ff */
[----:B------:R-:W-:-:S02]  /*0750*/  IADD3.X R8, PT, PT, R0, R19, RZ, P3, !PT ;  /* 0x0000001300087210 */ /* 0x000fc40001ffe4ff */
[----:B------:R-:W-:Y:S01]  /*0760*/  LEA.HI.X R99, R99, R25, R10, 0x1, P2 ;  /* 0x0000001963637211 */ /* 0x000fe200010f0c0a */
[----:B0-----:R-:W-:Y:S01]  /*0770*/  @P0 IMAD.WIDE R16, R7, 0x10, R4 ;  /* 0x0000001007100825 */ /* 0x001fe200078e0204 */
[----:B------:R-:W-:Y:S02]  /*0780*/  LEA R96, P3, R97, R26, 0x1 ;  /* 0x0000001a61607211 */ /* 0x000fe400078608ff */
[----:B------:R-:W-:Y:S01]  /*0790*/  IADD3.X R95, PT, PT, R0, R95, RZ, P4, !PT ;  /* 0x0000005f005f7210 */ /* 0x000fe200027fe4ff */
[C---:B--2---:R-:W-:Y:S01]  /*07a0*/  IMAD.WIDE.U32 R12, R113.reuse, R22, RZ ;  /* 0x00000016710c7225 */ /* 0x044fe200078e00ff */
        /* <DEDUP_REMOVED lines=58> */
.L_x_18174:
[----:B------:R-:W-:Y:S01]  /*0b50*/  BAR.SYNC.DEFER_BLOCKING 0x0 ;  /* 0x0000000000007b1d */ /* 0x000fe20000010000 */
[----:B------:R-:W-:-:S07]  /*0b60*/  IMAD.WIDE.U32 R4, R85, 0x8, R98 ;  /* 0x0000000855047825 */ /* 0x000fce00078e0062 */
[----:B0-----:R-:W0:Y:S01]  /*0b70*/  S2UR UR6, SR_CgaCtaId ;  /* 0x00000000000679c3 */ /* 0x001e220000008800 */
[----:B------:R-:W1:Y:S01]  /*0b80*/  S2R R70, SR_LANEID ;  /* 0x0000000000467919 */ /* 0x000e620000000000 */
[----:B------:R-:W-:Y:S01]  /*0b90*/  UMOV UR4, 0x400 ;  /* 0x0000040000047882 */ /* 0x000fe20000000000 */
[----:B------:R-:W-:-:S04]  /*0ba0*/  IMAD.WIDE.U32 R18, R85, 0x8, R96 ;  /* 0x0000000855127825 */ /* 0x000fc800078e0060 */
[----:B------:R-:W-:Y:S01]  /*0bb0*/  IMAD.WIDE.U32 R22, R85, 0x8, R94 ;  /* 0x0000000855167825 */ /* 0x000fe200078e005e */
[----:B------:R-:W2:Y:S01]  /*0bc0*/  LDC.64 R24, c[0x0][0x410] ;  /* 0x00010400ff187b82 */ /* 0x000ea20000000a00 */
[----:B------:R-:W-:Y:S01]  /*0bd0*/  IADD3 R68, PT, PT, R88, -0x1, RZ ;  /* 0xffffffff58447810 */ /* 0x000fe20007ffe0ff */
[----:B------:R-:W3:Y:S06]  /*0be0*/  LDCU.64 UR8, c[0x0][0x490] ;  /* 0x00009200ff0877ac */ /* 0x000eec0008000a00 */
[----:B------:R-:W4:Y:S01]  /*0bf0*/  LDC.64 R26, c[0x0][0x418] ;  /* 0x00010600ff1a7b82 */ /* 0x000f220000000a00 */
[----:B------:R-:W3:Y:S01]  /*0c00*/  LDG.E.64 R6, desc[UR16][R4.64] ;  /* 0x0000001004067981 */ /* 0x000ee2000c1e1b00 */
[----:B0-----:R-:W-:-:S06]  /*0c10*/  ULEA UR4, UR6, UR4, 0x18 ;  /* 0x0000000406047291 */ /* 0x001fcc000f8ec0ff */
[----:B------:R-:W0:Y:S01]  /*0c20*/  LDC.64 R28, c[0x0][0x488] ;  /* 0x00012200ff1c7b82 */ /* 0x000e220000000a00 */
[----:B------:R-:W0:Y:S07]  /*0c30*/  LDCU.64 UR6, c[0x0][0x510] ;  /* 0x0000a200ff0677ac */ /* 0x000e2e0008000a00 */
[----:B------:R-:W0:Y:S01]  /*0c40*/  LDC.64 R30, c[0x0][0x428] ;  /* 0x00010a00ff1e7b82 */ /* 0x000e220000000a00 */
[----:B-1----:R-:W-:-:S07]  /*0c50*/  LEA R73, R70, UR4, 0x3 ;  /* 0x0000000446497c11 */ /* 0x002fce000f8e18ff */
[----:B------:R-:W1:Y:S08]  /*0c60*/  LDC.64 R32, c[0x0][0x478] ;  /* 0x00011e00ff207b82 */ /* 0x000e700000000a00 */
[----:B------:R-:W1:Y:S01]  /*0c70*/  LDC.64 R42, c[0x0][0x508] ;  /* 0x00014200ff2a7b82 */ /* 0x000e620000000a00 */
[----:B---3--:R2:W-:Y:S01]  /*0c80*/  STS.64 [R73], R6 ;  /* 0x0000000649007388 */ /* 0x0085e20000000a00 */
[----:B------:R-:W-:-:S03]  /*0c90*/  NOP ;  /* 0x0000000000007918 */ /* 0x000fc60000000000 */
[----:B------:R-:W-:Y:S03]  /*0ca0*/  LDS.64 R2, [R73] ;  /* 0x0000000049027984 */ /* 0x000fe60000000a00 */
[----:B------:R-:W-:Y:S06]  /*0cb0*/  BAR.SYNC.DEFER_BLOCKING 0x0 ;  /* 0x0000000000007b1d */ /* 0x000fec0000010000 */
[----:B------:R-:W3:Y:S04]  /*0cc0*/  LDG.E.64 R20, desc[UR16][R18.64] ;  /* 0x0000001012147981 */ /* 0x000ee8000c1e1b00 */
[----:B---3--:R0:W-:Y:S01]  /*0cd0*/  STS.64 [R73], R20 ;  /* 0x0000001449007388 */ /* 0x0081e20000000a00 */
[----:B------:R-:W-:-:S03]  /*0ce0*/  NOP ;  /* 0x0000000000007918 */ /* 0x000fc60000000000 */
[----:B------:R-:W-:Y:S01]  /*0cf0*/  LDS.64 R4, [R73] ;  /* 0x0000000049047984 */ /* 0x000fe20000000a00 */
[----:B------:R-:W-:Y:S06]  /*0d00*/  BAR.SYNC.DEFER_BLOCKING 0x0 ;  /* 0x0000000000007b1d */ /* 0x000fec0000010000 */
[----:B------:R-:W3:Y:S01]  /*0d10*/  LDG.E.64 R22, desc[UR16][R22.64] ;  /* 0x0000001016167981 */ /* 0x000ee2000c1e1b00 */
[----:B------:R-:W-:Y:S01]  /*0d20*/  HFMA2 R19, -RZ, RZ, 0, 0 ;  /* 0x00000000ff137431 */ /* 0x000fe200000001ff */
[----:B------:R-:W-:-:S05]  /*0d30*/  SHF.L.U32 R18, R68, 0x7, RZ ;  /* 0x0000000744127819 */ /* 0x000fca00000006ff */
[----:B--2---:R-:W-:-:S04]  /*0d40*/  IMAD.WIDE.U32 R6, R24, UR18, R18 ;  /* 0x0000001218067c25 */ /* 0x004fc8000f8e0012 */
[----:B------:R-:W-:Y:S02]  /*0d50*/  IMAD R7, R25, UR18, R7 ;  /* 0x0000001219077c24 */ /* 0x000fe4000f8e0207 */
[----:B----4-:R-:W-:-:S04]  /*0d60*/  IMAD.WIDE.U32 R6, R113, R26, R6 ;  /* 0x0000001a71067225 */ /* 0x010fc800078e0006 */
[----:B------:R-:W-:Y:S01]  /*0d70*/  IMAD R0, R113, R27, R7 ;  /* 0x0000001b71007224 */ /* 0x000fe200078e0207 */
[----:B0-----:R-:W-:-:S04]  /*0d80*/  LEA R20, P0, R6, R28, 0x1 ;  /* 0x0000001c06147211 */ /* 0x001fc800078008ff */
[----:B------:R-:W-:Y:S02]  /*0d90*/  LEA.HI.X R21, R6, R29, R0, 0x1, P0 ;  /* 0x0000001d06157211 */ /* 0x000fe400000f0c00 */
[----:B------:R-:W0:Y:S01]  /*0da0*/  LDC.64 R28, c[0x0][0x420] ;  /* 0x00010800ff1c7b82 */ /* 0x000e220000000a00 */
[----:B------:R-:W-:Y:S01]  /*0db0*/  IMAD.WIDE.U32 R20, R85, 0x8, R20 ;  /* 0x0000000855147825 */ /* 0x000fe200078e0014 */
[----:B---3--:R2:W-:Y:S01]  /*0dc0*/  STS.64 [R73], R22 ;  /* 0x0000001649007388 */ /* 0x0085e20000000a00 */
        /* <DEDUP_REMOVED lines=8> */
[----:B-1----:R-:W-:-:S04]  /*0e50*/  LEA R26, P0, R22, R32, 0x1 ;  /* 0x00000020161a7211 */ /* 0x002fc800078008ff */
        /* <DEDUP_REMOVED lines=10> */
[--C-:B0-----:R-:W-:Y:S01]  /*0f00*/  SHF.R.U32.HI R38, RZ, 0x10, R29.reuse ;  /* 0x00000010ff267819 */ /* 0x101fe2000001161d */
[----:B------:R-:W-:Y:S01]  /*0f10*/  HADD2.F32 R35, -RZ, R29.H0_H0 ;  /* 0x2000001dff237230 */ /* 0x000fe20000004100 */
[----:B------:R-:W-:Y:S01]  /*0f20*/  SHF.R.U64 R32, R28, 0x10, R29 ;  /* 0x000000101c207819 */ /* 0x000fe2000000121d */
[----:B------:R-:W-:Y:S01]  /*0f30*/  HADD2.F32 R29, -RZ, R28.H0_H0 ;  /* 0x2000001cff1d7230 */ /* 0x000fe20000004100 */
[----:B------:R-:W-:Y:S01]  /*0f40*/  SHF.R.U32.HI R28, RZ, 0x10, R7 ;  /* 0x00000010ff1c7819 */ /* 0x000fe20000011607 */
[----:B------:R-:W-:Y:S02]  /*0f50*/  HADD2.F32 R38, -RZ, R38.H0_H0 ;  /* 0x20000026ff267230 */ /* 0x000fe40000004100 */
[----:B------:R-:W-:Y:S01]  /*0f60*/  FMUL.FTZ R24, R35, -1.4426950216293334961 ;  /* 0xbfb8aa3b23187820 */ /* 0x000fe20000410000 */
[----:B------:R-:W-:Y:S02]  /*0f70*/  HADD2.F32 R32, -RZ, R32.H0_H0 ;  /* 0x20000020ff207230 */ /* 0x000fe40000004100 */
[----:B------:R-:W-:Y:S01]  /*0f80*/  FMUL.FTZ R0, R29, -1.4426950216293334961 ;  /* 0xbfb8aa3b1d007820 */ /* 0x000fe20000410000 */
[----:B------:R-:W-:-:S02]  /*0f90*/  HADD2.F32 R28, -RZ, R28.H0_H0 ;  /* 0x2000001cff1c7230 */ /* 0x000fc40000004100 */
[----:B------:R-:W-:Y:S01]  /*0fa0*/  FMUL.FTZ R26, R38, -1.4426950216293334961 ;  /* 0xbfb8aa3b261a7820 */ /* 0x000fe20000410000 */
[----:B------:R-:W0:Y:S08]  /*0fb0*/  MUFU.EX2 R24, R24 ;  /* 0x0000001800187308 */ /* 0x000e300000000800 */
[----:B------:R-:W1:Y:S08]  /*0fc0*/  MUFU.EX2 R26, R26 ;  /* 0x0000001a001a7308 */ /* 0x000e700000000800 */
[----:B------:R-:W3:Y:S01]  /*0fd0*/  MUFU.EX2 R0, R0 ;  /* 0x0000000000007308 */ /* 0x000ee20000000800 */
[----:B0-----:R-:W-:-:S07]  /*0fe0*/  FADD.FTZ R25, R24, 1 ;  /* 0x3f80000018197421 */ /* 0x001fce0000010000 */
[----:B------:R-:W-:Y:S01]  /*0ff0*/  MUFU.RCP R36, R25 ;  /* 0x0000001900247308 */ /* 0x000fe20000001000 */
[----:B-1----:R-:W-:Y:S01]  /*1000*/  FADD.FTZ R24, R26, 1 ;  /* 0x3f8000001a187421 */ /* 0x002fe20000010000 */
[----:B------:R-:W-:-:S05]  /*1010*/  SHF.R.U64 R26, R6, 0x10, R7 ;  /* 0x00000010061a7819 */ /* 0x000fca0000001207 */
[----:B------:R-:W-:Y:S01]  /*1020*/  HADD2.F32 R26, -RZ, R26.H0_H0 ;  /* 0x2000001aff1a7230 */ /* 0x000fe20000004100 */
[----:B------:R-:W-:Y:S01]  /*1030*/  MUFU.RCP R39, R24 ;  /* 0x0000001800277308 */ /* 0x000fe20000001000 */
[----:B---3--:R-:W-:-:S07]  /*1040*/  FADD.FTZ R0, R0, 1 ;  /* 0x3f80000000007421 */ /* 0x008fce0000010000 */
[----:B------:R0:W1:Y:S02]  /*1050*/  MUFU.RCP R30, R0 ;  /* 0x00000000001e7308 */ /* 0x0000640000001000 */
[----:B0-----:R-:W-:Y:S02]  /*1060*/  HADD2.F32 R0, -RZ, R6.H0_H0 ;  /* 0x20000006ff007230 */ /* 0x001fe40000004100 */
[----:B-1----:R-:W-:-:S04]  /*1070*/  FADD.FTZ R6, -R30, 1 ;  /* 0x3f8000001e067421 */ /* 0x002fc80000010100 */
[C---:B------:R-:W-:Y:S01]  /*1080*/  FFMA.FTZ R6, R29.reuse, R6, 1 ;  /* 0x3f8000001d067423 */ /* 0x040fe20000010006 */
[----:B------:R-:W-:Y:S01]  /*1090*/  FMUL.FTZ R29, R29, R30 ;  /* 0x0000001e1d1d7220 */ /* 0x000fe20000410000 */
[----:B--2---:R0:W-:Y:S01]  /*10a0*/  STS.64 [R73], R22 ;  /* 0x0000001649007388 */ /* 0x0041e20000000a00 */
[----:B------:R-:W-:-:S03]  /*10b0*/  NOP ;  /* 0x0000000000007918 */ /* 0x000fc60000000000 */
[----:B------:R-:W1:Y:S01]  /*10c0*/  LDS.64 R20, [R73] ;  /* 0x0000000049147984 */ /* 0x000e620000000a00 */
[----:B0-----:R-:W-:-:S06]  /*10d0*/  FMUL.FTZ R22, R32, -1.4426950216293334961 ;  /* 0xbfb8aa3b20167820 */ /* 0x001fcc0000410000 */
[----:B------:R-:W0:Y:S02]  /*10e0*/  MUFU.EX2 R22, R22 ;  /* 0x0000001600167308 */ /* 0x000e240000000800 */
[----:B0-----:R-:W-:Y:S01]  /*10f0*/  FADD.FTZ R23, R22, 1 ;  /* 0x3f80000016177421 */ /* 0x001fe20000010000 */
[----:B------:R-:W-:-:S05]  /*1100*/  FADD.FTZ R22, -R36, 1 ;  /* 0x3f80000024167421 */ /* 0x000fca0000010100 */
[----:B------:R0:W2:Y:S01]  /*1110*/  MUFU.RCP R33, R23 ;  /* 0x0000001700217308 */ /* 0x0000a20000001000 */
[----:B------:R-:W-:Y:S01]  /*1120*/  FFMA.FTZ R22, R35, R22, 1 ;  /* 0x3f80000023167423 */ /* 0x000fe20000010016 */
[--C-:B-1----:R-:W-:Y:S01]  /*1130*/  SHF.R.U32.HI R40, RZ, 0x10, R21.reuse ;  /* 0x00000010ff287819 */ /* 0x102fe20000011615 */
[----:B------:R-:W-:Y:S01]  /*1140*/  HADD2.F32 R37, -RZ, R21.H0_H0 ;  /* 0x20000015ff257230 */ /* 0x000fe20000004100 */
[----:B------:R-:W-:Y:S01]  /*1150*/  SHF.R.U64 R34, R20, 0x10, R21 ;  /* 0x0000001014227819 */ /* 0x000fe20000001215 */
[----:B------:R-:W-:Y:S01]  /*1160*/  FADD.FTZ R21, -R39, 1 ;  /* 0x3f80000027157421 */ /* 0x000fe20000010100 */
[----:B------:R-:W-:Y:S02]  /*1170*/  HADD2.F32 R31, -RZ, R20.H0_H0 ;  /* 0x20000014ff1f7230 */ /* 0x000fe40000004100 */
[----:B------:R-:W-:Y:S02]  /*1180*/  HADD2.F32 R40, -RZ, R40.H0_H0 ;  /* 0x20000028ff287230 */ /* 0x000fe40000004100 */
[----:B------:R-:W-:Y:S01]  /*1190*/  FMUL.FTZ R7, R27, R37 ;  /* 0x000000251b077220 */ /* 0x000fe20000410000 */
[----:B------:R-:W-:-:S02]  /*11a0*/  HADD2.F32 R34, -RZ, R34.H0_H0 ;  /* 0x20000022ff227230 */ /* 0x000fc40000004100 */
[----:B------:R-:W-:Y:S01]  /*11b0*/  FFMA.FTZ R21, R38, R21, 1 ;  /* 0x3f80000026157423 */ /* 0x000fe20000010015 */
[----:B------:R-:W-:Y:S01]  /*11c0*/  FMUL.FTZ R7, R36, R7 ;  /* 0x0000000724077220 */ /* 0x000fe20000410000 */
[----:B------:R-:W-:Y:S01]  /*11d0*/  FMUL.FTZ R24, R28, R40 ;  /* 0x000000281c187220 */ /* 0x000fe20000410000 */
[----:B------:R-:W-:Y:S02]  /*11e0*/  FMUL.FTZ R36, R35, R36 ;  /* 0x0000002423247220 */ /* 0x000fe40000410000 */
[----:B0-----:R-:W-:Y:S01]  /*11f0*/  FMUL.FTZ R23, R7, R22 ;  /* 0x0000001607177220 */ /* 0x001fe20000410000 */
[----:B------:R-:W-:Y:S01]  /*1200*/  FMUL.FTZ R24, R39, R24 ;  /* 0x0000001827187220 */ /* 0x000fe20000410000 */
[C---:B--2---:R-:W-:Y:S01]  /*1210*/  FADD.FTZ R7, -R33.reuse, 1 ;  /* 0x3f80000021077421 */ /* 0x044fe20000010100 */
[----:B------:R-:W-:Y:S01]  /*1220*/  FMUL.FTZ R22, R26, R34 ;  /* 0x000000221a167220 */ /* 0x000fe20000410000 */
[----:B------:R-:W-:Y:S01]  /*1230*/  FMUL.FTZ R39, R38, R39 ;  /* 0x0000002726277220 */ /* 0x000fe20000410000 */
[----:B------:R-:W-:Y:S01]  /*1240*/  FMUL.FTZ R24, R24, R21 ;  /* 0x0000001518187220 */ /* 0x000fe20000410000 */
[----:B------:R-:W-:Y:S01]  /*1250*/  FFMA.FTZ R21, R32, R7, 1 ;  /* 0x3f80000020157423 */ /* 0x000fe20000010007 */
[----:B------:R-:W-:Y:S01]  /*1260*/  FMUL.FTZ R22, R33, R22 ;  /* 0x0000001621167220 */ /* 0x000fe20000410000 */
[----:B------:R-:W-:Y:S01]  /*1270*/  FMUL.FTZ R7, R0, R31 ;  /* 0x0000001f00077220 */ /* 0x000fe20000410000 */
        /* <DEDUP_REMOVED lines=8> */
[----:B------:R-:W0:Y:S01]  /*1300*/  F2F.F16.F32 R21, R21 ;  /* 0x0000001500157304 */ /* 0x000e220000200800 */
[----:B------:R-:W-:-:S07]  /*1310*/  FMUL.FTZ R26, R26, R33 ;  /* 0x000000211a1a7220 */ /* 0x000fce0000410000 */
        /* <DEDUP_REMOVED lines=12> */
[----:B------:R-:W1:Y:S01]  /*13e0*/  LDCU UR6, c[0x0][0x38c] ;  /* 0x00007180ff0677ac */ /* 0x000e620008000800 */
[----:B------:R-:W-:Y:S01]  /*13f0*/  STS.64 [R73], R22 ;  /* 0x0000001649007388 */ /* 0x000fe20000000a00 */
[----:B------:R-:W-:-:S03]  /*1400*/  NOP ;  /* 0x0000000000007918 */ /* 0x000fc60000000000 */
[----:B------:R-:W2:Y:S01]  /*1410*/  LDS.64 R6, [R73] ;  /* 0x0000000049067984 */ /* 0x000ea20000000a00 */
[----:B0-----:R-:W-:-:S04]  /*1420*/  LEA R24, P0, R20, R24, 0x1 ;  /* 0x0000001814187211 */ /* 0x001fc800078008ff */
[----:B------:R-:W-:-:S03]  /*1430*/  LEA.HI.X R25, R20, R25, R21, 0x1, P0 ;  /* 0x0000001914197211 */ /* 0x000fc600000f0c15 */
[----:B------:R-:W-:-:S05]  /*1440*/  IMAD.WIDE.U32 R20, R85, 0x8, R24 ;  /* 0x0000000855147825 */ /* 0x000fca00078e0018 */
[----:B--2---:R0:W-:Y:S01]  /*1450*/  STG.E.64 desc[UR16][R20.64], R6 ;  /* 0x0000000614007986 */ /* 0x0041e2000c101b10 */
[----:B-1----:R-:W-:Y:S05]  /*1460*/  BRA.U !UP0, `(.L_x_18138) ;  /* 0x0000000108687547 */ /* 0x002fea000b800000 */
        /* <DEDUP_REMOVED lines=26> */
.L_x_18138:
[----:B------:R-:W-:Y:S01]  /*1610*/  BAR.SYNC.DEFER_BLOCKING 0x0 ;  /* 0x0000000000007b1d */ /* 0x000fe20000010000 */
[--C-:B------:R-:W-:Y:S01]  /*1620*/  SHF.R.U64 R61, R2, 0x10, R3.reuse ;  /* 0x00000010023d7819 */ /* 0x100fe20000001203 */
[----:B------:R-:W-:Y:S01]  /*1630*/  HADD2.F32 R71, -RZ, R2.H0_H0 ;  /* 0x20000002ff477230 */ /* 0x000fe20000004100 */
[----:B------:R-:W-:Y:S01]  /*1640*/  UISETP.GE.AND UP0, UPT, UR6, 0x1, UPT ;  /* 0x000000010600788c */ /* 0x000fe2000bf06270 */
[----:B------:R-:W-:Y:S01]  /*1650*/  SHF.R.U32.HI R59, RZ, 0x10, R3 ;  /* 0x00000010ff3b7819 */ /* 0x000fe20000011603 */
[----:B------:R-:W-:Y:S01]  /*1660*/  HADD2.F32 R69, -RZ, R3.H0_H0 ;  /* 0x20000003ff457230 */ /* 0x000fe20000004100 */
[--C-:B------:R-:W-:Y:S01]  /*1670*/  SHF.R.U64 R0, R4, 0x10, R5.reuse ;  /* 0x0000001004007819 */ /* 0x100fe20000001205 */
[----:B------:R-:W-:Y:S02]  /*1680*/  HADD2.F32 R61, -RZ, R61.H0_H0 ;  /* 0x2000003dff3d7230 */ /* 0x000fe40000004100 */
[----:B------:R-:W-:Y:S01]  /*1690*/  FFMA.FTZ R23, R27, R71, R100 ;  /* 0x000000471b177223 */ /* 0x000fe20000010064 */
[----:B01----:R-:W-:Y:S01]  /*16a0*/  SHF.R.U32.HI R21, RZ, 0x10, R5 ;  /* 0x00000010ff157819 */ /* 0x003fe20000011605 */
[----:B------:R-:W-:Y:S01]  /*16b0*/  HADD2.F32 R7, -RZ, R5.H0_H0 ;  /* 0x20000005ff077230 */ /* 0x000fe20000004100 */
[----:B------:R-:W-:Y:S01]  /*16c0*/  CS2R R66, SRZ ;  /* 0x0000000000427805 */ /* 0x000fe2000001ff00 */
[----:B------:R-:W-:Y:S01]  /*16d0*/  FFMA.FTZ R23, R26, R61, R23 ;  /* 0x0000003d1a177223 */ /* 0x000fe20000010017 */
[----:B------:R-:W-:Y:S01]  /*16e0*/  HADD2.F32 R3, -RZ, R4.H0_H0 ;  /* 0x20000004ff037230 */ /* 0x000fe20000004100 */
[----:B------:R-:W-:Y:S01]  /*16f0*/  MOV R65, RZ ;  /* 0x000000ff00417202 */ /* 0x000fe20000000f00 */
[----:B------:R-:W-:-:S02]  /*1700*/  HADD2.F32 R59, -RZ, R59.H0_H0 ;  /* 0x2000003bff3b7230 */ /* 0x000fc40000004100 */
[C---:B------:R-:W-:Y:S01]  /*1710*/  FFMA.FTZ R23, R52.reuse, R69, R23 ;  /* 0x0000004534177223 */ /* 0x040fe20000010017 */
[----:B------:R-:W-:Y:S01]  /*1720*/  HADD2.F32 R5, -RZ, R0.H0_H0 ;  /* 0x20000000ff057230 */ /* 0x000fe20000004100 */
[----:B------:R-:W-:Y:S01]  /*1730*/  MOV R63, RZ ;  /* 0x000000ff003f7202 */ /* 0x000fe20000000f00 */
        /* <DEDUP_REMOVED lines=19> */
[----:B------:R-:W-:Y:S01]  /*1870*/  FMUL.FTZ R47, R64, R71 ;  /* 0x00000047402f7220 */ /* 0x000fe20000410000 */
[----:B------:R-:W-:Y:S01]  /*1880*/  IADD3 R30, P1, PT, R3, R90, RZ ;  /* 0x0000005a031e7210 */ /* 0x000fe20007f3e0ff */
[----:B------:R-:W1:Y:S01]  /*1890*/  LDC.64 R20, c[0x0][0x440] ;  /* 0x00011000ff147b82 */ /* 0x000e620000000a00 */
[----:B------:R-:W-:Y:S01]  /*18a0*/  IADD3 R49, PT, PT, R88, -0x2, RZ ;  /* 0xfffffffe58317810 */ /* 0x000fe20007ffe0ff */
[----:B------:R-:W-:Y:S01]  /*18b0*/  FMUL.FTZ R46, R60, R61 ;  /* 0x0000003d3c2e7220 */ /* 0x000fe20000410000 */
[----:B------:R-:W-:Y:S01]  /*18c0*/  FMUL.FTZ R45, R62, R69 ;  /* 0x000000453e2d7220 */ /* 0x000fe20000410000 */
[----:B------:R-:W-:Y:S01]  /*18d0*/  ISETP.EQ.AND P0, PT, R90, RZ, P0 ;  /* 0x000000ff5a00720c */ /* 0x000fe20000702270 */
[----:B------:R-:W-:Y:S01]  /*18e0*/  FMUL.FTZ R44, R58, R59 ;  /* 0x0000003b3a2c7220 */ /* 0x000fe20000410000 */
[----:B------:R-:W-:Y:S01]  /*18f0*/  MOV R67, RZ ;  /* 0x000000ff00437202 */ /* 0x000fe20000000f00 */
[----:B------:R-:W2:Y:S01]  /*1900*/  LDCU UR8, c[0x0][0x394] ;  /* 0x00007280ff0877ac */ /* 0x000ea20008000800 */
[----:B------:R-:W3:Y:S01]  /*1910*/  LDC.64 R22, c[0x0][0x448] ;  /* 0x00011200ff167b82 */ /* 0x000ee20000000a00 */
[----:B------:R-:W-:-:S02]  /*1920*/  LOP3.LUT R43, R43, 0x100, RZ, 0xc0, !PT ;  /* 0x000001002b2b7812 */ /* 0x000fc400078ec0ff */
[C---:B------:R-:W-:Y:S01]  /*1930*/  LOP3.LUT R120, R3.reuse, 0x100, RZ, 0xc0, !PT ;  /* 0x0000010003787812 */ /* 0x040fe200078ec0ff */
[----:B------:R-:W4:Y:S01]  /*1940*/  LDCU UR9, c[0x0][0x38c] ;  /* 0x00007180ff0977ac */ /* 0x000f220008000800 */
[C---:B------:R-:W-:Y:S02]  /*1950*/  IADD3 R42, PT, PT, R3.reuse, R90, RZ ;  /* 0x0000005a032a7210 */ /* 0x040fe40007ffe0ff */
[----:B------:R-:W-:Y:S01]  /*1960*/  LEA.HI.X.SX32 R31, R3, RZ, 0x1, P1 ;  /* 0x000000ff031f7211 */ /* 0x000fe200008f0eff */
[----:B------:R-:W0:Y:S01]  /*1970*/  LDC.64 R80, c[0x0][0x3e0] ;  /* 0x0000f800ff507b82 */ /* 0x000e220000000a00 */
[----:B------:R-:W-:Y:S01]  /*1980*/  LEA R48, R70, UR4, 0x4 ;  /* 0x0000000446307c11 */ /* 0x000fe2000f8e20ff */
[----:B------:R-:W-:-:S06]  /*1990*/  UMOV UR4, URZ ;  /* 0x000000ff00047c82 */ /* 0x000fcc0008000000 */
[----:B------:R-:W0:Y:S08]  /*19a0*/  LDC.64 R24, c[0x0][0x3c0] ;  /* 0x0000f000ff187b82 */ /* 0x000e300000000a00 */
[----:B------:R-:W0:Y:S08]  /*19b0*/  LDC.64 R26, c[0x0][0x3a8] ;  /* 0x0000ea00ff1a7b82 */ /* 0x000e300000000a00 */
[----:B--2-4-:R-:W0:Y:S02]  /*19c0*/  LDC.64 R28, c[0x0][0x4f0] ;  /* 0x00013c00ff1c7b82 */ /* 0x014e240000000a00 */
.L_x_18173:
[----:B------:R-:W-:Y:S02]  /*19d0*/  MOV R2, R10 ;  /* 0x0000000a00027202 */ /* 0x000fe40000000f00 */
[----:B------:R-:W-:-:S03]  /*19e0*/  MOV R3, R103 ;  /* 0x0000006700037202 */ /* 0x000fc60000000f00 */
[----:B0-----:R-:W-:-:S04]  /*19f0*/  IMAD.WIDE.U32 R2, R26, UR4, R2 ;  /* 0x000000041a027c25 */ /* 0x001fc8000f8e0002 */
[----:B------:R-:W-:Y:S01]  /*1a00*/  IMAD R3, R27, UR4, R3 ;  /* 0x000000041b037c24 */ /* 0x000fe2000f8e0203 */
[----:B-1----:R-:W-:-:S04]  /*1a10*/  LEA R32, P1, R2, R20, 0x3 ;  /* 0x0000001402207211 */ /* 0x002fc800078218ff */
[----:B------:R-:W-:Y:S01]  /*1a20*/  LEA.HI.X R33, R2, R21, R3, 0x3, P1 ;  /* 0x0000001502217211 */ /* 0x000fe200008f1c03 */
[----:B------:R-:W-:-:S04]  /*1a30*/  IMAD.WIDE.U32 R2, R80, UR4, RZ ;  /* 0x0000000450027c25 */ /* 0x000fc8000f8e00ff */
[----:B------:R-:W-:Y:S01]  /*1a40*/  IMAD R3, R81, UR4, R3 ;  /* 0x0000000451037c24 */ /* 0x000fe2000f8e0203 */
[C---:B------:R-:W-:Y:S01]  /*1a50*/  LEA R4, P1, R2.reuse, R93, 0x1 ;  /* 0x0000005d02047211 */ /* 0x040fe200078208ff */
[----:B------:R-:W2:Y:S03]  /*1a60*/  LDG.E.64 R32, desc[UR16][R32.64] ;  /* 0x0000001020207981 */ /* 0x000ea6000c1e1b00 */
        /* <DEDUP_REMOVED lines=8> */
[----:B---3--:R-:W-:-:S04]  /*1af0*/  LEA R34, P1, R4, R22, 0x3 ;  /* 0x0000001604227211 */ /* 0x008fc800078218ff */
[----:B------:R-:W-:-:S06]  /*1b00*/  LEA.HI.X R35, R4, R23, R5, 0x3, P1 ;  /* 0x0000001704237211 */ /* 0x000fcc00008f1c05 */
[----:B------:R-:W3:Y:S01]  /*1b10*/  LDG.E.64 R34, desc[UR16][R34.64] ;  /* 0x0000001022227981 */ /* 0x000ee2000c1e1b00 */
[----:B------:R-:W1:Y:S01]  /*1b20*/  S2UR UR7, SR_CgaCtaId ;  /* 0x00000000000779c3 */ /* 0x000e620000008800 */
[C---:B------:R-:W-:Y:S01]  /*1b30*/  ISETP.NE.AND P1, PT, R90.reuse, RZ, PT ;  /* 0x000000ff5a00720c */ /* 0x040fe20003f25270 */
[----:B------:R-:W-:Y:S01]  /*1b40*/  UMOV UR6, 0x400 ;  /* 0x0000040000067882 */ /* 0x000fe20000000000 */
[----:B------:R-:W-:Y:S01]  /*1b50*/  ISETP.NE.AND P2, PT, R90, 0x1f, PT ;  /* 0x0000001f5a00780c */ /* 0x000fe20003f45270 */
[----:B------:R-:W-:Y:S01]  /*1b60*/  BSSY.RECONVERGENT B0, `(.L_x_18140) ;  /* 0x0000056000007945 */ /* 0x000fe20003800200 */
[----:B-1----:R-:W-:Y:S01]  /*1b70*/  ULEA UR6, UR7, UR6, 0x18 ;  /* 0x0000000607067291 */ /* 0x002fe2000f8ec0ff */
[----:B--2---:R-:W-:Y:S01]  /*1b80*/  FMUL.FTZ R38, R60, R33 ;  /* 0x000000213c267220 */ /* 0x004fe20000410000 */
        /* <DEDUP_REMOVED lines=20> */
[----:B--2---:R-:W-:-:S04]  /*1cd0*/  FMUL.FTZ R38, R64, R33 ;  /* 0x0000002140267220 */ /* 0x004fc80000410000 */
[----:B------:R-:W-:-:S03]  /*1ce0*/  FMUL.RZ R38, R38, 0.15915493667125701904 ;  /* 0x3e22f98326267820 */ /* 0x000fc6000040c000 */
[----:B------:R2:W4:Y:S08]  /*1cf0*/  MUFU.COS R115, R40 ;  /* 0x0000002800737308 */ /* 0x0005300000000000 */
[----:B-1----:R-:W-:Y:S01]  /*1d00*/  MUFU.SIN R36, R38 ;  /* 0x0000002600247308 */ /* 0x002fe20000000400 */
[----:B--2---:R-:W-:-:S04]  /*1d10*/  FMUL.FTZ R40, R58, R33 ;  /* 0x000000213a287220 */ /* 0x004fc80000410000 */
[----:B------:R-:W-:-:S03]  /*1d20*/  FMUL.RZ R116, R40, 0.15915493667125701904 ;  /* 0x3e22f98328747820 */ /* 0x000fc6000040c000 */
[----:B------:R-:W1:Y:S01]  /*1d30*/  MUFU.COS R40, R38 ;  /* 0x0000002600287308 */ /* 0x000e620000000000 */
[C---:B----4-:R-:W-:Y:S01]  /*1d40*/  FMUL.FTZ R115, R114.reuse, R115 ;  /* 0x0000007372737220 */ /* 0x050fe20000410000 */
[----:B------:R-:W-:-:S06]  /*1d50*/  FMUL.FTZ R114, R114, R39 ;  /* 0x0000002772727220 */ /* 0x000fcc0000410000 */
[----:B------:R-:W2:Y:S01]  /*1d60*/  MUFU.COS R3, R116 ;  /* 0x0000007400037308 */ /* 0x000ea20000000000 */
        /* <DEDUP_REMOVED lines=8> */
[C---:B---3--:R-:W-:Y:S01]  /*1df0*/  FMUL.FTZ R4, R34.reuse, R133 ;  /* 0x0000008522047220 */ /* 0x048fe20000410000 */
[----:B------:R-:W-:Y:S02]  /*1e00*/  HADD2.F32 R130, -RZ, R5.H0_H0 ;  /* 0x20000005ff827230 */ /* 0x000fe40000004100 */
[CC--:B------:R-:W-:Y:S01]  /*1e10*/  FMUL.FTZ R5, R35.reuse, R132.reuse ;  /* 0x0000008423057220 */ /* 0x0c0fe20000410000 */
[----:B------:R-:W-:Y:S01]  /*1e20*/  HADD2.F32 R128, -RZ, R6.H0_H0 ;  /* 0x20000006ff807230 */ /* 0x000fe20000004100 */
[----:B------:R2:W1:Y:S01]  /*1e30*/  MUFU.SIN R117, R108 ;  /* 0x0000006c00757308 */ /* 0x0004620000000400 */
[C---:B------:R-:W-:Y:S01]  /*1e40*/  FMUL.FTZ R6, R34.reuse, R132 ;  /* 0x0000008422067220 */ /* 0x040fe20000410000 */
[C---:B------:R-:W-:Y:S01]  /*1e50*/  FMUL.FTZ R36, R34.reuse, R126 ;  /* 0x0000007e22247220 */ /* 0x040fe20000410000 */
[CC--:B------:R-:W-:Y:S01]  /*1e60*/  FMUL.FTZ R37, R35.reuse, R125.reuse ;  /* 0x0000007d23257220 */ /* 0x0c0fe20000410000 */
[C---:B------:R-:W-:Y:S01]  /*1e70*/  FMUL.FTZ R38, R34.reuse, R125 ;  /* 0x0000007d22267220 */ /* 0x040fe20000410000 */
[----:B------:R3:W-:Y:S01]  /*1e80*/  STS.64 [R2+0xa80], R40 ;  /* 0x000a802802007388 */ /* 0x0007e20000000a00 */
[-C--:B------:R-:W-:Y:S01]  /*1e90*/  FFMA.FTZ R122, R34, R130.reuse, -R5 ;  /* 0x00000082227a7223 */ /* 0x080fe20000010805 */
[C---:B------:R-:W-:Y:S01]  /*1ea0*/  FFMA.FTZ R6, R35.reuse, R130, R6 ;  /* 0x0000008223067223 */ /* 0x040fe20000010006 */
[----:B------:R4:W5:Y:S01]  /*1eb0*/  MUFU.SIN R123, R116 ;  /* 0x00000074007b7308 */ /* 0x0009620000000400 */
[----:B--2---:R-:W-:Y:S01]  /*1ec0*/  FMUL.FTZ R108, R106, R3 ;  /* 0x000000036a6c7220 */ /* 0x004fe20000410000 */
[----:B------:R-:W-:Y:S01]  /*1ed0*/  FMUL.FTZ R3, R35, R133 ;  /* 0x0000008523037220 */ /* 0x000fe20000410000 */
[----:B0-----:R-:W-:Y:S01]  /*1ee0*/  FMUL.FTZ R112, R110, R119 ;  /* 0x000000776e707220 */ /* 0x001fe20000410000 */
[C---:B------:R-:W-:Y:S01]  /*1ef0*/  FMUL.FTZ R122, R53.reuse, R122 ;  /* 0x0000007a357a7220 */ /* 0x040fe20000410000 */
[----:B------:R-:W-:Y:S01]  /*1f00*/  FMUL.FTZ R119, R53, -R6 ;  /* 0x8000000635777220 */ /* 0x000fe20000410000 */
[----:B------:R-:W-:Y:S01]  /*1f10*/  FFMA.FTZ R3, R34, R131, -R3 ;  /* 0x0000008322037223 */ /* 0x000fe20000010803 */
[----:B----4-:R-:W-:-:S02]  /*1f20*/  HADD2.F32 R116, -RZ, R7.H0_H0 ;  /* 0x20000007ff747230 */ /* 0x010fc40000004100 */
[C---:B------:R-:W-:Y:S01]  /*1f30*/  FMUL.FTZ R7, R35.reuse, R126 ;  /* 0x0000007e23077220 */ /* 0x040fe20000410000 */
[----:B-1----:R-:W-:Y:S01]  /*1f40*/  FMUL.FTZ R110, R110, R117 ;  /* 0x000000756e6e7220 */ /* 0x002fe20000410000 */
[CC--:B------:R-:W-:Y:S01]  /*1f50*/  FFMA.FTZ R117, R35.reuse, R128.reuse, R36 ;  /* 0x0000008023757223 */ /* 0x0c0fe20000010024 */
[----:B------:R-:W-:Y:S01]  /*1f60*/  FMUL.FTZ R124, R0, R3 ;  /* 0x00000003007c7220 */ /* 0x000fe20000410000 */
[C---:B------:R-:W-:Y:S01]  /*1f70*/  FFMA.FTZ R7, R34.reuse, R128, -R7 ;  /* 0x0000008022077223 */ /* 0x040fe20000010807 */
[-C--:B------:R-:W-:Y:S01]  /*1f80*/  FFMA.FTZ R37, R34, R116.reuse, -R37 ;  /* 0x0000007422257223 */ /* 0x080fe20000010825 */
[C---:B------:R-:W-:Y:S01]  /*1f90*/  FFMA.FTZ R129, R35.reuse, R116, R38 ;  /* 0x0000007423817223 */ /* 0x040fe20000010026 */
[----:B-----5:R-:W-:Y:S01]  /*1fa0*/  FMUL.FTZ R106, R106, R123 ;  /* 0x0000007b6a6a7220 */ /* 0x020fe20000410000 */
[----:B------:R-:W-:Y:S01]  /*1fb0*/  FFMA.FTZ R123, R35, R131, R4 ;  /* 0x00000083237b7223 */ /* 0x000fe20000010004 */
[C---:B------:R-:W-:Y:S01]  /*1fc0*/  FMUL.FTZ R118, R52.reuse, R7 ;  /* 0x0000000734767220 */ /* 0x040fe20000410000 */
[----:B------:R-:W-:Y:S01]  /*1fd0*/  FMUL.FTZ R117, R52, -R117 ;  /* 0x8000007534757220 */ /* 0x000fe20000410000 */
[----:B------:R-:W-:Y:S01]  /*1fe0*/  FMUL.FTZ R127, R50, R37 ;  /* 0x00000025327f7220 */ /* 0x000fe20000410000 */
[----:B------:R-:W-:Y:S01]  /*1ff0*/  FMUL.FTZ R123, R0, -R123 ;  /* 0x8000007b007b7220 */ /* 0x000fe20000410000 */
        /* <DEDUP_REMOVED lines=11> */
.L_x_18141:
[----:B------:R0:W1:Y:S02]  /*20b0*/  LDS.64 R38, [R89+UR5+0x1a88] ;  /* 0x001a880559267984 */ /* 0x0000640008000a00 */
.L_x_18142:
[----:B------:R-:W-:Y:S05]  /*20c0*/  BSYNC.RECONVERGENT B0 ;  /* 0x0000000000007941 */ /* 0x000fea0003800200 */
.L_x_18140:
        /* <DEDUP_REMOVED lines=19> */
[----:B--2---:R-:W-:Y:S01]  /*2200*/  FADD.FTZ R7, RZ, R36 ;  /* 0x00000024ff077221 */ /* 0x004fe20000010000 */
[----:B------:R-:W-:Y:S02]  /*2210*/  FMUL.FTZ R2, R40, R114 ;  /* 0x0000007228027220 */ /* 0x000fe40000410000 */
[C---:B------:R-:W-:Y:S01]  /*2220*/  FMUL.FTZ R37, R106.reuse, R3 ;  /* 0x000000036a257220 */ /* 0x040fe20000410000 */
[----:B------:R-:W-:-:S03]  /*2230*/  FMUL.FTZ R6, R106, R7 ;  /* 0x000000076a067220 */ /* 0x000fc60000410000 */
[C---:B------:R-:W-:Y:S01]  /*2240*/  FFMA.FTZ R36, R108.reuse, R7, R37 ;  /* 0x000000076c247223 */ /* 0x040fe20000010025 */
[----:B------:R-:W-:Y:S01]  /*2250*/  FFMA.FTZ R7, R108, R3, -R6 ;  /* 0x000000036c077223 */ /* 0x000fe20000010806 */
[C---:B------:R-:W-:Y:S01]  /*2260*/  FMUL.FTZ R3, R41.reuse, R114 ;  /* 0x0000007229037220 */ /* 0x040fe20000410000 */
[-C--:B------:R-:W-:Y:S01]  /*2270*/  FFMA.FTZ R37, R41, R115.reuse, R2 ;  /* 0x0000007329257223 */ /* 0x080fe20000010002 */
[----:B------:R-:W-:Y:S01]  /*2280*/  FADD.FTZ R6, RZ, R36 ;  /* 0x00000024ff067221 */ /* 0x000fe20000010000 */
[----:B------:R-:W-:Y:S01]  /*2290*/  FADD.FTZ R7, R44, R7 ;  /* 0x000000072c077221 */ /* 0x000fe20000010000 */
[----:B------:R-:W-:Y:S01]  /*22a0*/  FFMA.FTZ R3, R40, R115, -R3 ;  /* 0x0000007328037223 */ /* 0x000fe20000010803 */
[C---:B------:R-:W-:Y:S02]  /*22b0*/  FMUL.FTZ R135, R110.reuse, R37 ;  /* 0x000000256e877220 */ /* 0x040fe40000410000 */
[----:B------:R-:W2:Y:S01]  /*22c0*/  SHFL.UP PT, R136, R6, 0x1, RZ ;  /* 0x0420000006887989 */ /* 0x000ea200000e00ff */
[-C--:B------:R-:W-:Y:S01]  /*22d0*/  FMUL.FTZ R2, R110, R3.reuse ;  /* 0x000000036e027220 */ /* 0x080fe20000410000 */
[----:B------:R-:W-:-:S02]  /*22e0*/  FFMA.FTZ R135, R112, R3, -R135 ;  /* 0x0000000370877223 */ /* 0x000fc40000010887 */
[----:B------:R-:W5:Y:S01]  /*22f0*/  SHFL.UP PT, R36, R7, 0x1, RZ ;  /* 0x0420000007247989 */ /* 0x000f6200000e00ff */
[----:B------:R-:W-:Y:S01]  /*2300*/  FFMA.FTZ R37, R112, R37, R2 ;  /* 0x0000002570257223 */ /* 0x000fe20000010002 */
[----:B------:R-:W-:-:S03]  /*2310*/  FMUL.FTZ R3, R106, R135 ;  /* 0x000000876a037220 */ /* 0x000fc60000410000 */
[-C--:B------:R-:W-:Y:S01]  /*2320*/  FMUL.FTZ R2, R106, R37.reuse ;  /* 0x000000256a027220 */ /* 0x080fe20000410000 */
[----:B------:R-:W-:-:S03]  /*2330*/  FFMA.FTZ R134, R108, R37, R3 ;  /* 0x000000256c867223 */ /* 0x000fc60000010003 */
        /* <DEDUP_REMOVED lines=67> */
[CC--:B0-----:R-:W-:Y:S01]  /*2770*/  FMUL.FTZ R2, R134.reuse, R139.reuse ;  /* 0x0000008b86027220 */ /* 0x0c1fe20000410000 */
[C---:B------:R-:W-:Y:S01]  /*2780*/  FMUL.FTZ R139, R135.reuse, R139 ;  /* 0x0000008b878b7220 */ /* 0x040fe20000410000 */
[CC--:B--2---:R-:W-:Y:S01]  /*2790*/  FMUL.FTZ R3, R134.reuse, R137.reuse ;  /* 0x0000008986037220 */ /* 0x0c4fe20000410000 */
[C---:B------:R-:W-:Y:S01]  /*27a0*/  FMUL.FTZ R137, R135.reuse, R137 ;  /* 0x0000008987897220 */ /* 0x040fe20000410000 */
[CC--:B---3--:R-:W-:Y:S01]  /*27b0*/  FFMA.FTZ R2, R135.reuse, R138.reuse, -R2 ;  /* 0x0000008a87027223 */ /* 0x0c8fe20000010802 */
[----:B------:R-:W-:Y:S01]  /*27c0*/  FFMA.FTZ R139, R134, R138, R139 ;  /* 0x0000008a868b7223 */ /* 0x000fe2000001008b */
[----:B------:R-:W-:Y:S01]  /*27d0*/  FMUL.FTZ R138, R106, R127 ;  /* 0x0000007f6a8a7220 */ /* 0x000fe20000410000 */
[-C--:B-----5:R-:W-:Y:S01]  /*27e0*/  @P2 FFMA.FTZ R135, R135, R136.reuse, -R3 ;  /* 0x0000008887872223 */ /* 0x0a0fe20000010803 */
[----:B------:R-:W-:Y:S01]  /*27f0*/  @P2 FFMA.FTZ R134, R134, R136, R137 ;  /* 0x0000008886862223 */ /* 0x000fe20000010089 */
[----:B------:R-:W-:Y:S01]  /*2800*/  @P2 FADD.FTZ R7, R7, R2 ;  /* 0x0000000207072221 */ /* 0x000fe20000010000 */
[----:B------:R-:W-:Y:S01]  /*2810*/  @P2 FADD.FTZ R6, R6, R139 ;  /* 0x0000008b06062221 */ /* 0x000fe20000010000 */
[-C--:B-1----:R-:W-:Y:S01]  /*2820*/  FMUL.FTZ R3, R106, R39.reuse ;  /* 0x000000276a037220 */ /* 0x082fe20000410000 */
[----:B------:R-:W-:Y:S01]  /*2830*/  FMUL.FTZ R137, R108, R39 ;  /* 0x000000276c897220 */ /* 0x000fe20000410000 */
[----:B------:R0:W-:Y:S01]  /*2840*/  SHFL.UP PT, R2, R134, 0x1, RZ ;  /* 0x0420000086027989 */ /* 0x0001e200000e00ff */
[-C--:B------:R-:W-:Y:S01]  /*2850*/  FMUL.FTZ R136, R106, R129.reuse ;  /* 0x000000816a887220 */ /* 0x080fe20000410000 */
[-C--:B------:R-:W-:Y:S01]  /*2860*/  FFMA.FTZ R3, R108, R38.reuse, -R3 ;  /* 0x000000266c037223 */ /* 0x080fe20000010803 */
[----:B------:R-:W-:Y:S01]  /*2870*/  FFMA.FTZ R137, -R106, R38, -R137 ;  /* 0x000000266a897223 */ /* 0x000fe20000010989 */
[----:B------:R-:W-:Y:S01]  /*2880*/  SHFL.UP PT, R135, R135, 0x1, RZ ;  /* 0x0420000087877989 */ /* 0x000fe200000e00ff */
[C---:B------:R-:W-:Y:S01]  /*2890*/  FFMA.FTZ R138, R108.reuse, R129, -R138 ;  /* 0x000000816c8a7223 */ /* 0x040fe2000001088a */
[----:B------:R-:W-:Y:S01]  /*28a0*/  FFMA.FTZ R139, R108, R127, R136 ;  /* 0x0000007f6c8b7223 */ /* 0x000fe20000010088 */
[C---:B------:R-:W-:Y:S01]  /*28b0*/  FMUL.FTZ R143, R110.reuse, R3 ;  /* 0x000000036e8f7220 */ /* 0x040fe20000410000 */
[----:B------:R-:W-:Y:S01]  /*28c0*/  SHFL.UP PT, R7, R7, 0x1, RZ ;  /* 0x0420000007077989 */ /* 0x000fe200000e00ff */
[-C--:B------:R-:W-:Y:S01]  /*28d0*/  FMUL.FTZ R136, R110, R137.reuse ;  /* 0x000000896e887220 */ /* 0x080fe20000410000 */
[----:B------:R-:W-:Y:S01]  /*28e0*/  FADD.FTZ R141, R117, R138 ;  /* 0x0000008a758d7221 */ /* 0x000fe20000010000 */
[----:B------:R-:W-:Y:S01]  /*28f0*/  FADD.FTZ R139, R118, R139 ;  /* 0x0000008b768b7221 */ /* 0x000fe20000010000 */
[----:B------:R-:W-:Y:S01]  /*2900*/  SHFL.UP PT, R6, R6, 0x1, RZ ;  /* 0x0420000006067989 */ /* 0x000fe200000e00ff */
[C---:B------:R-:W-:Y:S01]  /*2910*/  FFMA.FTZ R143, R112.reuse, R137, -R143 ;  /* 0x00000089708f7223 */ /* 0x040fe2000001088f */
[----:B------:R-:W-:Y:S01]  /*2920*/  FFMA.FTZ R136, R112, R3, R136 ;  /* 0x0000000370887223 */ /* 0x000fe20000010088 */
[C---:B0-----:R-:W-:Y:S01]  /*2930*/  FMUL.FTZ R134, R110.reuse, R141 ;  /* 0x0000008d6e867220 */ /* 0x041fe20000410000 */
[----:B------:R-:W-:Y:S01]  /*2940*/  FMUL.FTZ R3, R110, R139 ;  /* 0x0000008b6e037220 */ /* 0x000fe20000410000 */
[C---:B------:R-:W-:Y:S01]  /*2950*/  FMUL.FTZ R138, R114.reuse, R143 ;  /* 0x0000008f728a7220 */ /* 0x040fe20000410000 */
[-C--:B------:R-:W-:Y:S01]  /*2960*/  FMUL.FTZ R142, R114, R136.reuse ;  /* 0x00000088728e7220 */ /* 0x080fe20000410000 */
[C---:B------:R-:W-:Y:S01]  /*2970*/  FFMA.FTZ R139, R112.reuse, R139, R134 ;  /* 0x0000008b708b7223 */ /* 0x040fe20000010086 */
[----:B------:R-:W-:Y:S01]  /*2980*/  FFMA.FTZ R140, R112, R141, -R3 ;  /* 0x0000008d708c7223 */ /* 0x000fe20000010803 */
[C---:B------:R-:W-:Y:S01]  /*2990*/  FFMA.FTZ R134, R115.reuse, R136, R138 ;  /* 0x0000008873867223 */ /* 0x040fe2000001008a */
[----:B------:R-:W-:Y:S01]  /*29a0*/  FFMA.FTZ R138, R115, R143, -R142 ;  /* 0x0000008f738a7223 */ /* 0x000fe2000001088e */
[----:B------:R-:W-:Y:S01]  /*29b0*/  FADD.FTZ R139, R122, R139 ;  /* 0x0000008b7a8b7221 */ /* 0x000fe20000010000 */
[----:B------:R-:W-:-:S03]  /*29c0*/  FADD.FTZ R140, R119, R140 ;  /* 0x0000008c778c7221 */ /* 0x000fc60000010000 */
[C---:B------:R-:W-:Y:S01]  /*29d0*/  FMUL.FTZ R137, R114.reuse, R139 ;  /* 0x0000008b72897220 */ /* 0x040fe20000410000 */
[----:B------:R-:W-:-:S04]  /*29e0*/  FMUL.FTZ R142, R114, R140 ;  /* 0x0000008c728e7220 */ /* 0x000fc80000410000 */
[----:B------:R-:W-:Y:S01]  /*29f0*/  FFMA.FTZ R139, R115, R139, R142 ;  /* 0x0000008b738b7223 */ /* 0x000fe2000001008e */
[----:B----4-:R-:W0:Y:S04]  /*2a00*/  SHFL.IDX PT, R5, R5, RZ, 0x1f ;  /* 0x00001fff05057589 */ /* 0x010e2800000e0000 */
[----:B------:R-:W1:Y:S01]  /*2a10*/  SHFL.IDX PT, R4, R4, RZ, 0x1f ;  /* 0x00001fff04047589 */ /* 0x000e6200000e0000 */
[-C--:B0-----:R-:W-:Y:S01]  /*2a20*/  FMUL.FTZ R136, R2, R5.reuse ;  /* 0x0000000502887220 */ /* 0x081fe20000410000 */
[----:B------:R-:W-:-:S03]  /*2a30*/  FMUL.FTZ R3, R135, R5 ;  /* 0x0000000587037220 */ /* 0x000fc60000410000 */
[-C--:B-1----:R-:W-:Y:S01]  /*2a40*/  FFMA.FTZ R136, R135, R4.reuse, -R136 ;  /* 0x0000000487887223 */ /* 0x082fe20000010888 */
[----:B------:R-:W-:Y:S01]  /*2a50*/  FFMA.FTZ R3, R2, R4, R3 ;  /* 0x0000000402037223 */ /* 0x000fe20000010003 */
[----:B------:R-:W-:Y:S01]  /*2a60*/  FFMA.FTZ R2, R115, R140, -R137 ;  /* 0x0000008c73027223 */ /* 0x000fe20000010889 */
[----:B------:R-:W-:Y:S01]  /*2a70*/  FADD.FTZ R140, R124, R139 ;  /* 0x0000008b7c8c7221 */ /* 0x000fe20000010000 */
[----:B------:R-:W-:Y:S01]  /*2a80*/  @P1 FADD.FTZ R4, R7, R136 ;  /* 0x0000008807041221 */ /* 0x000fe20000010000 */
[----:B------:R-:W-:Y:S01]  /*2a90*/  @P1 FADD.FTZ R5, R6, R3 ;  /* 0x0000000306051221 */ /* 0x000fe20000010000 */
[----:B------:R-:W-:Y:S01]  /*2aa0*/  ISETP.NE.AND P1, PT, R121, 0x1f, PT ;  /* 0x0000001f7900780c */ /* 0x000fe20003f25270 */
[----:B------:R-:W-:Y:S01]  /*2ab0*/  FADD.FTZ R136, R123, R2 ;  /* 0x000000027b887221 */ /* 0x000fe20000010000 */
[----:B------:R0:W1:Y:S01]  /*2ac0*/  SHFL.DOWN PT, R6, R134, 0x1, 0x1f ;  /* 0x08201f0086067f89 */ /* 0x00006200000e0000 */
[C---:B------:R-:W-:Y:S01]  /*2ad0*/  FMUL.FTZ R3, R41.reuse, R5 ;  /* 0x0000000529037220 */ /* 0x040fe20000410000 */
[----:B------:R-:W-:-:S02]  /*2ae0*/  FMUL.FTZ R2, R41, R4 ;  /* 0x0000000429027220 */ /* 0x000fc40000410000 */
[----:B------:R0:W2:Y:S04]  /*2af0*/  SHFL.DOWN PT, R139, R138, 0x1, 0x1f ;  /* 0x08201f008a8b7f89 */ /* 0x0000a800000e0000 */
[----:B------:R0:W3:Y:S04]  /*2b00*/  SHFL.DOWN PT, R141, R140, 0x1, 0x1f ;  /* 0x08201f008c8d7f89 */ /* 0x0000e800000e0000 */
[----:B------:R0:W4:Y:S01]  /*2b10*/  SHFL.DOWN PT, R137, R136, 0x1, 0x1f ;  /* 0x08201f0088897f89 */ /* 0x00012200000e0000 */
[----:B------:R-:W-:Y:S05]  /*2b20*/  @!P1 BRA `(.L_x_18144) ;  /* 0x0000000000289947 */ /* 0x000fea0003800000 */
[-C--:B----4-:R-:W-:Y:S01]  /*2b30*/  FMUL.FTZ R135, R138, R137.reuse ;  /* 0x000000898a877220 */ /* 0x090fe20000410000 */
[----:B------:R-:W-:Y:S01]  /*2b40*/  FMUL.FTZ R137, R134, R137 ;  /* 0x0000008986897220 */ /* 0x000fe20000410000 */
[-C--:B--2---:R-:W-:Y:S01]  /*2b50*/  FMUL.FTZ R7, R138, R139.reuse ;  /* 0x0000008b8a077220 */ /* 0x084fe20000410000 */
[C---:B------:R-:W-:Y:S01]  /*2b60*/  FMUL.FTZ R41, R134.reuse, R139 ;  /* 0x0000008b86297220 */ /* 0x040fe20000410000 */
[-C--:B---3--:R-:W-:Y:S01]  /*2b70*/  FFMA.FTZ R135, R134, R141.reuse, -R135 ;  /* 0x0000008d86877223 */ /* 0x088fe20000010887 */
[----:B------:R-:W-:Y:S01]  /*2b80*/  FFMA.FTZ R137, R138, R141, R137 ;  /* 0x0000008d8a897223 */ /* 0x000fe20000010089 */
[C---:B01----:R-:W-:Y:S01]  /*2b90*/  FFMA.FTZ R134, R6.reuse, R134, -R7 ;  /* 0x0000008606867223 */ /* 0x043fe20000010807 */
[----:B------:R-:W-:Y:S01]  /*2ba0*/  FFMA.FTZ R138, R6, R138, R41 ;  /* 0x0000008a068a7223 */ /* 0x000fe20000010029 */
[----:B------:R-:W-:Y:S01]  /*2bb0*/  FADD.FTZ R140, R140, R135 ;  /* 0x000000878c8c7221 */ /* 0x000fe20000010000 */
[----:B------:R-:W-:-:S07]  /*2bc0*/  FADD.FTZ R136, R136, R137 ;  /* 0x0000008988887221 */ /* 0x000fce0000010000 */
.L_x_18144:
[----:B------:R-:W-:Y:S05]  /*2bd0*/  BSYNC.RECONVERGENT B0 ;  /* 0x0000000000007941 */ /* 0x000fea0003800200 */
.L_x_18143:
[----:B------:R-:W-:Y:S01]  /*2be0*/  ISETP.GE.AND P1, PT, R88, UR8, PT ;  /* 0x0000000858007c0c */ /* 0x000fe2000bf26270 */
[C---:B-1----:R-:W-:Y:S01]  /*2bf0*/  FFMA.FTZ R6, R40.reuse, R4, -R3 ;  /* 0x0000000428067223 */ /* 0x042fe20000010803 */
[----:B------:R-:W-:Y:S02]  /*2c00*/  HFMA2 R4, -RZ, RZ, 1.875, 0 ;  /* 0x3f800000ff047431 */ /* 0x000fe400000001ff */
[----:B------:R-:W-:Y:S01]  /*2c10*/  FFMA.FTZ R2, R40, R5, R2 ;  /* 0x0000000528027223 */ /* 0x000fe20000010002 */
[----:B------:R-:W-:Y:S01]  /*2c20*/  ISETP.NE.OR P1, PT, R90, RZ, P1 ;  /* 0x000000ff5a00720c */ /* 0x000fe20000f25670 */
[----:B------:R-:W-:Y:S01]  /*2c30*/  FADD.FTZ R40, R47, R6 ;  /* 0x000000062f287221 */ /* 0x000fe20000010000 */
[----:B------:R-:W-:Y:S02]  /*2c40*/  CS2R R6, SRZ ;  /* 0x0000000000067805 */ /* 0x000fe4000001ff00 */
[----:B------:R-:W-:Y:S01]  /*2c50*/  MOV R5, RZ ;  /* 0x000000ff00057202 */ /* 0x000fe20000000f00 */
[----:B------:R-:W-:Y:S01]  /*2c60*/  FADD.FTZ R2, RZ, R2 ;  /* 0x00000002ff027221 */ /* 0x000fe20000010000 */
[----:B------:R-:W-:Y:S01]  /*2c70*/  ISETP.GT.U32.AND P2, PT, R121, 0x1d, PT ;  /* 0x0000001d7900780c */ /* 0x000fe20003f44070 */
[C---:B------:R-:W-:Y:S01]  /*2c80*/  FMUL.FTZ R3, R133.reuse, R40 ;  /* 0x0000002885037220 */ /* 0x040fe20000410000 */
[----:B--2---:R1:W2:Y:S01]  /*2c90*/  SHFL.DOWN PT, R139, R140, 0x2, 0x1f ;  /* 0x08401f008c8b7f89 */ /* 0x0042a200000e0000 */
[-C--:B------:R-:W-:Y:S01]  /*2ca0*/  FMUL.FTZ R142, R133, R2.reuse ;  /* 0x00000002858e7220 */ /* 0x080fe20000410000 */
[----:B------:R-:W-:Y:S01]  /*2cb0*/  BSSY.RECONVERGENT B0, `(.L_x_18145) ;  /* 0x0000015000007945 */ /* 0x000fe20003800200 */
[C---:B------:R-:W-:Y:S01]  /*2cc0*/  FFMA.FTZ R3, R131.reuse, R2, R3 ;  /* 0x0000000283037223 */ /* 0x040fe20000010003 */
[----:B----4-:R1:W4:Y:S01]  /*2cd0*/  SHFL.DOWN PT, R137, R136, 0x2, 0x1f ;  /* 0x08401f0088897f89 */ /* 0x01032200000e0000 */
[----:B------:R-:W-:Y:S01]  /*2ce0*/  FFMA.FTZ R133, R131, R40, -R142 ;  /* 0x0000002883857223 */ /* 0x000fe2000001088e */
[----:B------:R-:W-:-:S02]  /*2cf0*/  ISETP.GT.U32.AND P3, PT, R121, 0x1b, PT ;  /* 0x0000001b7900780c */ /* 0x000fc40003f64070 */
[----:B------:R-:W0:Y:S01]  /*2d00*/  @!P1 LDS.128 R4, [UR7+0x1b80] ;  /* 0x001b8007ff049984 */ /* 0x000e220008000c00 */
[C---:B------:R-:W-:Y:S02]  /*2d10*/  ISETP.GT.U32.AND P4, PT, R121.reuse, 0x17, PT ;  /* 0x000000177900780c */ /* 0x040fe40003f84070 */
[----:B------:R-:W-:Y:S01]  /*2d20*/  ISETP.GT.U32.AND P5, PT, R121, 0xf, PT ;  /* 0x0000000f7900780c */ /* 0x000fe20003fa4070 */
[----:B------:R1:W0:Y:S04]  /*2d30*/  SHFL.DOWN PT, R142, R134, 0x2, 0x1f ;  /* 0x08401f00868e7f89 */ /* 0x00022800000e0000 */
[----:B------:R1:W0:Y:S01]  /*2d40*/  SHFL.DOWN PT, R131, R138, 0x2, 0x1f ;  /* 0x08401f008a837f89 */ /* 0x00022200000e0000 */
[----:B------:R-:W-:Y:S07]  /*2d50*/  @P2 BRA `(.L_x_18146) ;  /* 0x0000000000282947 */ /* 0x000fee0003800000 */
[-C--:B----4-:R-:W-:Y:S01]  /*2d60*/  FMUL.FTZ R135, R138, R137.reuse ;  /* 0x000000898a877220 */ /* 0x090fe20000410000 */
[----:B------:R-:W-:Y:S01]  /*2d70*/  FMUL.FTZ R137, R134, R137 ;  /* 0x0000008986897220 */ /* 0x000fe20000410000 */
[-C--:B0-----:R-:W-:Y:S01]  /*2d80*/  FMUL.FTZ R41, R138, R131.reuse ;  /* 0x000000838a297220 */ /* 0x081fe20000410000 */
[C---:B------:R-:W-:Y:S01]  /*2d90*/  FMUL.FTZ R131, R134.reuse, R131 ;  /* 0x0000008386837220 */ /* 0x040fe20000410000 */
[-C--:B--2---:R-:W-:Y:S01]  /*2da0*/  FFMA.FTZ R135, R134, R139.reuse, -R135 ;  /* 0x0000008b86877223 */ /* 0x084fe20000010887 */
[----:B------:R-:W-:Y:S01]  /*2db0*/  FFMA.FTZ R137, R138, R139, R137 ;  /* 0x0000008b8a897223 */ /* 0x000fe20000010089 */
[-C--:B-1----:R-:W-:Y:S01]  /*2dc0*/  FFMA.FTZ R134, R134, R142.reuse, -R41 ;  /* 0x0000008e86867223 */ /* 0x082fe20000010829 */
[----:B------:R-:W-:Y:S01]  /*2dd0*/  FFMA.FTZ R138, R138, R142, R131 ;  /* 0x0000008e8a8a7223 */ /* 0x000fe20000010083 */
[----:B------:R-:W-:Y:S01]  /*2de0*/  FADD.FTZ R140, R140, R135 ;  /* 0x000000878c8c7221 */ /* 0x000fe20000010000 */
[----:B------:R-:W-:-:S07]  /*2df0*/  FADD.FTZ R136, R136, R137 ;  /* 0x0000008988887221 */ /* 0x000fce0000010000 */
.L_x_18146:
[----:B------:R-:W-:Y:S05]  /*2e00*/  BSYNC.RECONVERGENT B0 ;  /* 0x0000000000007941 */ /* 0x000fea0003800200 */
.L_x_18145:
[----:B0-----:R0:W0:Y:S01]  /*2e10*/  SHFL.DOWN PT, R142, R134, 0x4, 0x1f ;  /* 0x08801f00868e7f89 */ /* 0x00102200000e0000 */
[----:B------:R-:W-:Y:S03]  /*2e20*/  BSSY.RECONVERGENT B0, `(.L_x_18147) ;  /* 0x000000f000007945 */ /* 0x000fe60003800200 */
[----:B------:R0:W0:Y:S04]  /*2e30*/  SHFL.DOWN PT, R131, R138, 0x4, 0x1f ;  /* 0x08801f008a837f89 */ /* 0x00002800000e0000 */
[----:B--2---:R2:W0:Y:S04]  /*2e40*/  SHFL.DOWN PT, R139, R140, 0x4, 0x1f ;  /* 0x08801f008c8b7f89 */ /* 0x00442800000e0000 */
[----:B----4-:R2:W4:Y:S01]  /*2e50*/  SHFL.DOWN PT, R137, R136, 0x4, 0x1f ;  /* 0x08801f0088897f89 */ /* 0x01052200000e0000 */
[----:B------:R-:W-:Y:S05]  /*2e60*/  @P3 BRA `(.L_x_18148) ;  /* 0x0000000000283947 */ /* 0x000fea0003800000 */
[-C--:B----4-:R-:W-:Y:S01]  /*2e70*/  FMUL.FTZ R135, R138, R137.reuse ;  /* 0x000000898a877220 */ /* 0x090fe20000410000 */
[----:B------:R-:W-:Y:S01]  /*2e80*/  FMUL.FTZ R137, R134, R137 ;  /* 0x0000008986897220 */ /* 0x000fe20000410000 */
[-C--:B0-----:R-:W-:Y:S01]  /*2e90*/  FMUL.FTZ R41, R138, R131.reuse ;  /* 0x000000838a297220 */ /* 0x081fe20000410000 */
[C---:B------:R-:W-:Y:S01]  /*2ea0*/  FMUL.FTZ R131, R134.reuse, R131 ;  /* 0x0000008386837220 */ /* 0x040fe20000410000 */
[-C--:B------:R-:W-:Y:S01]  /*2eb0*/  FFMA.FTZ R135, R134, R139.reuse, -R135 ;  /* 0x0000008b86877223 */ /* 0x080fe20000010887 */
[----:B------:R-:W-:Y:S01]  /*2ec0*/  FFMA.FTZ R137, R138, R139, R137 ;  /* 0x0000008b8a897223 */ /* 0x000fe20000010089 */
[-C--:B-1----:R-:W-:Y:S01]  /*2ed0*/  FFMA.FTZ R134, R134, R142.reuse, -R41 ;  /* 0x0000008e86867223 */ /* 0x082fe20000010829 */
[----:B------:R-:W-:Y:S01]  /*2ee0*/  FFMA.FTZ R138, R138, R142, R131 ;  /* 0x0000008e8a8a7223 */ /* 0x000fe20000010083 */
[----:B--2---:R-:W-:Y:S01]  /*2ef0*/  FADD.FTZ R140, R140, R135 ;  /* 0x000000878c8c7221 */ /* 0x004fe20000010000 */
[----:B------:R-:W-:-:S07]  /*2f00*/  FADD.FTZ R136, R136, R137 ;  /* 0x0000008988887221 */ /* 0x000fce0000010000 */
.L_x_18148:
[----:B------:R-:W-:Y:S05]  /*2f10*/  BSYNC.RECONVERGENT B0 ;  /* 0x0000000000007941 */ /* 0x000fea0003800200 */
.L_x_18147:
[----:B0-----:R0:W0:Y:S01]  /*2f20*/  SHFL.DOWN PT, R142, R134, 0x8, 0x1f ;  /* 0x09001f00868e7f89 */ /* 0x00102200000e0000 */
[----:B------:R-:W-:Y:S03]  /*2f30*/  BSSY.RECONVERGENT B0, `(.L_x_18149) ;  /* 0x000000f000007945 */ /* 0x000fe60003800200 */
[----:B------:R0:W0:Y:S04]  /*2f40*/  SHFL.DOWN PT, R131, R138, 0x8, 0x1f ;  /* 0x09001f008a837f89 */ /* 0x00002800000e0000 */
[----:B------:R0:W0:Y:S04]  /*2f50*/  SHFL.DOWN PT, R139, R140, 0x8, 0x1f ;  /* 0x09001f008c8b7f89 */ /* 0x00002800000e0000 */
[----:B----4-:R4:W0:Y:S01]  /*2f60*/  SHFL.DOWN PT, R137, R136, 0x8, 0x1f ;  /* 0x09001f0088897f89 */ /* 0x01082200000e0000 */
[----:B------:R-:W-:Y:S05]  /*2f70*/  @P4 BRA `(.L_x_18150) ;  /* 0x0000000000284947 */ /* 0x000fea0003800000 */
[-C--:B0-----:R-:W-:Y:S01]  /*2f80*/  FMUL.FTZ R135, R138, R137.reuse ;  /* 0x000000898a877220 */ /* 0x081fe20000410000 */
[----:B------:R-:W-:Y:S01]  /*2f90*/  FMUL.FTZ R137, R134, R137 ;  /* 0x0000008986897220 */ /* 0x000fe20000410000 */
[-C--:B------:R-:W-:Y:S01]  /*2fa0*/  FMUL.FTZ R41, R138, R131.reuse ;  /* 0x000000838a297220 */ /* 0x080fe20000410000 */
[C---:B------:R-:W-:Y:S01]  /*2fb0*/  FMUL.FTZ R131, R134.reuse, R131 ;  /* 0x0000008386837220 */ /* 0x040fe20000410000 */
[-C--:B------:R-:W-:Y:S01]  /*2fc0*/  FFMA.FTZ R135, R134, R139.reuse, -R135 ;  /* 0x0000008b86877223 */ /* 0x080fe20000010887 */
[----:B------:R-:W-:Y:S01]  /*2fd0*/  FFMA.FTZ R137, R138, R139, R137 ;  /* 0x0000008b8a897223 */ /* 0x000fe20000010089 */
[-C--:B-1----:R-:W-:Y:S01]  /*2fe0*/  FFMA.FTZ R134, R134, R142.reuse, -R41 ;  /* 0x0000008e86867223 */ /* 0x082fe20000010829 */
[----:B------:R-:W-:Y:S01]  /*2ff0*/  FFMA.FTZ R138, R138, R142, R131 ;  /* 0x0000008e8a8a7223 */ /* 0x000fe20000010083 */
[----:B--2---:R-:W-:Y:S01]  /*3000*/  FADD.FTZ R140, R140, R135 ;  /* 0x000000878c8c7221 */ /* 0x004fe20000010000 */
[----:B----4-:R-:W-:-:S07]  /*3010*/  FADD.FTZ R136, R136, R137 ;  /* 0x0000008988887221 */ /* 0x010fce0000010000 */
.L_x_18150:
[----:B------:R-:W-:Y:S05]  /*3020*/  BSYNC.RECONVERGENT B0 ;  /* 0x0000000000007941 */ /* 0x000fea0003800200 */
.L_x_18149:
        /* <DEDUP_REMOVED lines=17> */
.L_x_18152:
[----:B------:R-:W-:Y:S05]  /*3140*/  BSYNC.RECONVERGENT B0 ;  /* 0x0000000000007941 */ /* 0x000fea0003800200 */
.L_x_18151:
[-C--:B------:R-:W-:Y:S01]  /*3150*/  FMUL.FTZ R41, R114, R2.reuse ;  /* 0x0000000272297220 */ /* 0x080fe20000410000 */
[C---:B------:R-:W-:Y:S01]  /*3160*/  FFMA.FTZ R142, R115.reuse, R2, R142 ;  /* 0x00000002738e7223 */ /* 0x040fe2000001008e */
[----:B0-----:R-:W-:Y:S01]  /*3170*/  SHFL.DOWN PT, R137, R138, 0x1, 0x1f ;  /* 0x08201f008a897f89 */ /* 0x001fe200000e0000 */
[C---:B------:R-:W-:Y:S01]  /*3180*/  ISETP.NE.AND P1, PT, R90.reuse, 0x1f, PT ;  /* 0x0000001f5a00780c */ /* 0x040fe20003f25270 */
[----:B------:R-:W-:Y:S01]  /*3190*/  FFMA.FTZ R131, R115, R40, -R41 ;  /* 0x0000002873837223 */ /* 0x000fe20000010829 */
[----:B------:R-:W-:Y:S01]  /*31a0*/  FADD.FTZ R41, RZ, R142 ;  /* 0x0000008eff297221 */ /* 0x000fe20000010000 */
[----:B---3--:R-:W0:Y:S01]  /*31b0*/  SHFL.IDX PT, R141, R7, RZ, 0x1f ;  /* 0x00001fff078d7589 */ /* 0x008e2200000e0000 */
[----:B------:R-:W-:Y:S01]  /*31c0*/  ISETP.NE.AND P2, PT, R90, RZ, PT ;  /* 0x000000ff5a00720c */ /* 0x000fe20003f45270 */
[----:B------:R-:W-:Y:S01]  /*31d0*/  FADD.FTZ R131, R46, R131 ;  /* 0x000000832e837221 */ /* 0x000fe20000010000 */
[-C--:B------:R-:W-:Y:S01]  /*31e0*/  FMUL.FTZ R143, R132, R41.reuse ;  /* 0x00000029848f7220 */ /* 0x080fe20000410000 */
[----:B------:R-:W3:Y:S01]  /*31f0*/  SHFL.DOWN PT, R148, R134, 0x1, 0x1f ;  /* 0x08201f0086947f89 */ /* 0x000ee200000e0000 */
[----:B-1----:R-:W-:Y:S01]  /*3200*/  FMUL.FTZ R144, R110, R41 ;  /* 0x000000296e907220 */ /* 0x002fe20000410000 */
[-C--:B------:R-:W-:Y:S01]  /*3210*/  FMUL.FTZ R146, R132, R131.reuse ;  /* 0x0000008384927220 */ /* 0x080fe20000410000 */
[-C--:B------:R-:W-:Y:S01]  /*3220*/  FMUL.FTZ R135, R110, R131.reuse ;  /* 0x000000836e877220 */ /* 0x080fe20000410000 */
[----:B------:R-:W1:Y:S01]  /*3230*/  SHFL.IDX PT, R142, R6, RZ, 0x1f ;  /* 0x00001fff068e7589 */ /* 0x000e6200000e0000 */
[C---:B------:R-:W-:Y:S01]  /*3240*/  FFMA.FTZ R143, R130.reuse, R131, -R143 ;  /* 0x00000083828f7223 */ /* 0x040fe2000001088f */
[-C--:B------:R-:W-:Y:S01]  /*3250*/  FFMA.FTZ R145, R130, R41.reuse, R146 ;  /* 0x0000002982917223 */ /* 0x080fe20000010092 */
[----:B------:R-:W-:Y:S01]  /*3260*/  FFMA.FTZ R135, R112, R41, R135 ;  /* 0x0000002970877223 */ /* 0x000fe20000010087 */
[----:B------:R-:W5:Y:S01]  /*3270*/  SHFL.DOWN PT, R139, R140, 0x1, 0x1f ;  /* 0x08201f008c8b7f89 */ /* 0x000f6200000e0000 */
[----:B------:R-:W-:Y:S01]  /*3280*/  FFMA.FTZ R130, R0, R133, RZ ;  /* 0x0000008500827223 */ /* 0x000fe200000100ff */
[----:B------:R-:W-:Y:S01]  /*3290*/  FFMA.FTZ R144, R112, R131, -R144 ;  /* 0x0000008370907223 */ /* 0x000fe20000010890 */
[----:B------:R-:W-:Y:S01]  /*32a0*/  FFMA.FTZ R146, -R0, R3, RZ ;  /* 0x0000000300927223 */ /* 0x000fe200000101ff */
[----:B------:R-:W5:Y:S01]  /*32b0*/  SHFL.DOWN PT, R132, R136, 0x1, 0x1f ;  /* 0x08201f0088847f89 */ /* 0x000f6200000e0000 */
[----:B------:R-:W-:Y:S01]  /*32c0*/  FADD.FTZ R3, RZ, R135 ;  /* 0x00000087ff037221 */ /* 0x000fe20000010000 */
[----:B------:R-:W-:Y:S01]  /*32d0*/  FFMA.FTZ R147, R53, R143, R130 ;  /* 0x0000008f35937223 */ /* 0x000fe20000010082 */
[----:B------:R-:W-:Y:S01]  /*32e0*/  FADD.FTZ R135, R45, R144 ;  /* 0x000000902d877221 */ /* 0x000fe20000010000 */
[----:B------:R-:W-:Y:S01]  /*32f0*/  FFMA.FTZ R133, -R53, R145, R146 ;  /* 0x0000009135857223 */ /* 0x000fe20000010192 */
[----:B------:R-:W5:Y:S01]  /*3300*/  SHFL.IDX PT, R138, R138, RZ, 0x1f ;  /* 0x00001fff8a8a7589 */ /* 0x000f6200000e0000 */
[C---:B------:R-:W-:Y:S01]  /*3310*/  FMUL.FTZ R145, R126.reuse, R3 ;  /* 0x000000037e917220 */ /* 0x040fe20000410000 */
[----:B------:R-:W-:Y:S01]  /*3320*/  FMUL.FTZ R144, R126, R135 ;  /* 0x000000877e907220 */ /* 0x000fe20000410000 */
[----:B0-----:R-:W-:Y:S01]  /*3330*/  @P1 FMUL.FTZ R143, R137, R141 ;  /* 0x0000008d898f1220 */ /* 0x001fe20000410000 */
[----:B------:R-:W0:Y:S01]  /*3340*/  SHFL.IDX PT, R134, R134, RZ, 0x1f ;  /* 0x00001fff86867589 */ /* 0x000e2200000e0000 */
[----:B------:R-:W-:Y:S01]  /*3350*/  FFMA.FTZ R145, R128, R135, -R145 ;  /* 0x0000008780917223 */ /* 0x000fe20000010891 */
[----:B------:R-:W-:Y:S01]  /*3360*/  FMUL.FTZ R151, R35, R3 ;  /* 0x0000000323977220 */ /* 0x000fe20000410000 */
[----:B---3--:R-:W-:Y:S01]  /*3370*/  @P1 FMUL.FTZ R130, R148, R141 ;  /* 0x0000008d94821220 */ /* 0x008fe20000410000 */
[----:B--2---:R-:W2:Y:S01]  /*3380*/  SHFL.IDX PT, R140, R140, RZ, 0x1f ;  /* 0x00001fff8c8c7589 */ /* 0x004ea200000e0000 */
[-C--:B------:R-:W-:Y:S01]  /*3390*/  FFMA.FTZ R128, R128, R3.reuse, R144 ;  /* 0x0000000380807223 */ /* 0x080fe20000010090 */
[----:B------:R-:W-:Y:S01]  /*33a0*/  FMUL.FTZ R144, R34, R3 ;  /* 0x0000000322907220 */ /* 0x000fe20000410000 */
[-C--:B-1----:R-:W-:Y:S01]  /*33b0*/  @P1 FFMA.FTZ R126, R148, R142.reuse, -R143 ;  /* 0x0000008e947e1223 */ /* 0x082fe2000001088f */
[----:B------:R-:W-:Y:S01]  /*33c0*/  @P1 FFMA.FTZ R143, R137, R142, R130 ;  /* 0x0000008e898f1223 */ /* 0x000fe20000010082 */
[----:B----4-:R-:W1:Y:S01]  /*33d0*/  SHFL.IDX PT, R136, R136, RZ, 0x1f ;  /* 0x00001fff88887589 */ /* 0x010e6200000e0000 */
[----:B------:R-:W-:Y:S01]  /*33e0*/  FFMA.FTZ R137, R52, R145, R147 ;  /* 0x0000009134897223 */ /* 0x000fe20000010093 */
[----:B-----5:R-:W-:Y:S01]  /*33f0*/  @P1 FADD.FTZ R142, R139, R126 ;  /* 0x0000007e8b8e1221 */ /* 0x020fe20000010000 */
[----:B------:R-:W-:Y:S01]  /*3400*/  FMUL.FTZ R126, R34, R2 ;  /* 0x00000002227e7220 */ /* 0x000fe20000410000 */
[----:B------:R-:W-:Y:S01]  /*3410*/  FMUL.FTZ R139, R106, R135 ;  /* 0x000000876a8b7220 */ /* 0x000fe20000410000 */
[C---:B------:R-:W-:Y:S01]  /*3420*/  FMUL.FTZ R147, R35.reuse, R41 ;  /* 0x0000002923937220 */ /* 0x040fe20000410000 */
[----:B------:R-:W-:Y:S01]  /*3430*/  @P1 FADD.FTZ R141, R132, R143 ;  /* 0x0000008f848d1221 */ /* 0x000fe20000010000 */
[C---:B------:R-:W-:Y:S01]  /*3440*/  FFMA.FTZ R143, R35.reuse, R40, R126 ;  /* 0x00000028238f7223 */ /* 0x040fe2000001007e */
[-C--:B------:R-:W-:Y:S01]  /*3450*/  FMUL.FTZ R126, R106, R3.reuse ;  /* 0x000000036a7e7220 */ /* 0x080fe20000410000 */
[----:B------:R-:W-:Y:S01]  /*3460*/  FFMA.FTZ R130, R108, R3, R139 ;  /* 0x000000036c827223 */ /* 0x000fe2000001008b */
[C---:B------:R-:W-:Y:S01]  /*3470*/  FMUL.FTZ R145, R35.reuse, R2 ;  /* 0x0000000223917220 */ /* 0x040fe20000410000 */
[----:B------:R-:W-:Y:S01]  /*3480*/  FMUL.FTZ R153, R138, R7 ;  /* 0x000000078a997220 */ /* 0x000fe20000410000 */
[----:B------:R-:W-:Y:S01]  /*3490*/  FFMA.FTZ R139, R108, R135, -R126 ;  /* 0x000000876c8b7223 */ /* 0x000fe2000001087e */
[----:B------:R-:W-:Y:S01]  /*34a0*/  FADD.FTZ R126, RZ, R130 ;  /* 0x00000082ff7e7221 */ /* 0x000fe20000010000 */
[C---:B------:R-:W-:Y:S01]  /*34b0*/  FFMA.FTZ R130, R34.reuse, R131, -R147 ;  /* 0x0000008322827223 */ /* 0x040fe20000010893 */
[----:B------:R-:W-:Y:S01]  /*34c0*/  FFMA.FTZ R145, R34, R40, -R145 ;  /* 0x0000002822917223 */ /* 0x000fe20000010891 */
[----:B------:R-:W-:Y:S01]  /*34d0*/  FADD.FTZ R139, R44, R139 ;  /* 0x0000008b2c8b7221 */ /* 0x000fe20000010000 */
[C---:B------:R-:W-:Y:S01]  /*34e0*/  FMUL.FTZ R146, R35.reuse, R126 ;  /* 0x0000007e23927220 */ /* 0x040fe20000410000 */
[C---:B------:R-:W-:Y:S01]  /*34f0*/  FMUL.FTZ R132, R34.reuse, R41 ;  /* 0x0000002922847220 */ /* 0x040fe20000410000 */
[----:B------:R-:W-:Y:S01]  /*3500*/  FFMA.FTZ R151, R34, R135, -R151 ;  /* 0x0000008722977223 */ /* 0x000fe20000010897 */
[----:B0-----:R-:W-:Y:S01]  /*3510*/  FFMA.FTZ R153, R134, R6, -R153 ;  /* 0x0000000686997223 */ /* 0x001fe20000010899 */
[C---:B------:R-:W-:Y:S01]  /*3520*/  FFMA.FTZ R147, R34.reuse, R139, -R146 ;  /* 0x0000008b22937223 */ /* 0x040fe20000010892 */
[----:B------:R-:W-:Y:S01]  /*3530*/  FMUL.FTZ R34, R34, R126 ;  /* 0x0000007e22227220 */ /* 0x000fe20000410000 */
[C---:B------:R-:W-:Y:S01]  /*3540*/  FFMA.FTZ R132, R35.reuse, R131, R132 ;  /* 0x0000008323847223 */ /* 0x040fe20000010084 */
[C---:B------:R-:W-:Y:S01]  /*3550*/  FFMA.FTZ R149, R35.reuse, R135, R144 ;  /* 0x0000008723957223 */ /* 0x040fe20000010090 */
[----:B------:R-:W-:Y:S01]  /*3560*/  FMUL.FTZ R6, R138, R6 ;  /* 0x000000068a067220 */ /* 0x000fe20000410000 */
[----:B------:R-:W-:Y:S01]  /*3570*/  FFMA.FTZ R35, R35, R139, R34 ;  /* 0x0000008b23237223 */ /* 0x000fe20000010022 */
[CC--:B------:R-:W-:Y:S01]  /*3580*/  FMUL.FTZ R155, R141.reuse, R39.reuse ;  /* 0x000000278d9b7220 */ /* 0x0c0fe20000410000 */
[----:B------:R-:W-:Y:S01]  /*3590*/  FMUL.FTZ R34, R142, R39 ;  /* 0x000000278e227220 */ /* 0x000fe20000410000 */
[C---:B------:R-:W-:Y:S01]  /*35a0*/  FMUL.FTZ R39, R138.reuse, R5 ;  /* 0x000000058a277220 */ /* 0x040fe20000410000 */
[-C--:B------:R-:W-:Y:S01]  /*35b0*/  FMUL.FTZ R138, R138, R4.reuse ;  /* 0x000000048a8a7220 */ /* 0x080fe20000410000 */
[----:B------:R-:W-:Y:S01]  /*35c0*/  FFMA.FTZ R7, R134, R7, R6 ;  /* 0x0000000786077223 */ /* 0x000fe20000010006 */
[----:B--2---:R-:W-:Y:S01]  /*35d0*/  FADD.FTZ R6, R140, R153 ;  /* 0x000000998c067221 */ /* 0x004fe20000010000 */
[C---:B------:R-:W-:Y:S01]  /*35e0*/  FFMA.FTZ R4, R134.reuse, R4, -R39 ;  /* 0x0000000486047223 */ /* 0x040fe20000010827 */
[----:B------:R-:W-:Y:S01]  /*35f0*/  FFMA.FTZ R5, R134, R5, R138 ;  /* 0x0000000586057223 */ /* 0x000fe2000001008a */
[----:B-1----:R-:W-:Y:S01]  /*3600*/  FADD.FTZ R7, R136, R7 ;  /* 0x0000000788077221 */ /* 0x002fe20000010000 */
[-C--:B------:R-:W-:Y:S01]  /*3610*/  FFMA.FTZ R34, R141, R38.reuse, -R34 ;  /* 0x000000268d227223 */ /* 0x080fe20000010822 */
[----:B------:R-:W-:Y:S01]  /*3620*/  FFMA.FTZ R142, R142, R38, R155 ;  /* 0x000000268e8e7223 */ /* 0x000fe2000001009b */
[C---:B------:R-:W-:Y:S01]  /*3630*/  FMUL.FTZ R145, R0.reuse, R145 ;  /* 0x0000009100917220 */ /* 0x040fe20000410000 */
[----:B------:R-:W-:Y:S01]  /*3640*/  FMUL.FTZ R143, R0, -R143 ;  /* 0x8000008f008f7220 */ /* 0x000fe20000410000 */
[----:B------:R-:W-:Y:S01]  /*3650*/  FADD.FTZ R129, R129, R34 ;  /* 0x0000002281817221 */ /* 0x000fe20000010000 */
[----:B------:R0:W-:Y:S01]  /*3660*/  @!P2 STS.128 [UR7+0x1b80], R4 ;  /* 0x001b8004ff00a988 */ /* 0x0001e20008000c07 */
[C---:B------:R-:W-:Y:S01]  /*3670*/  FMUL.FTZ R153, R53.reuse, R130 ;  /* 0x0000008235997220 */ /* 0x040fe20000410000 */
[----:B------:R-:W-:Y:S01]  /*3680*/  FMUL.FTZ R155, R53, -R132 ;  /* 0x80000084359b7220 */ /* 0x000fe20000410000 */
[C---:B------:R-:W-:Y:S01]  /*3690*/  FMUL.FTZ R151, R52.reuse, R151 ;  /* 0x0000009734977220 */ /* 0x040fe20000410000 */
[----:B------:R-:W-:Y:S01]  /*36a0*/  FMUL.FTZ R149, R52, -R149 ;  /* 0x8000009534957220 */ /* 0x000fe20000410000 */
[----:B------:R-:W-:Y:S01]  /*36b0*/  FMUL.FTZ R147, R50, R147 ;  /* 0x0000009332937220 */ /* 0x000fe20000410000 */
[----:B------:R-:W-:Y:S01]  /*36c0*/  FADD.FTZ R127, R127, R142 ;  /* 0x0000008e7f7f7221 */ /* 0x000fe20000010000 */
[C---:B------:R-:W-:Y:S01]  /*36d0*/  FMUL.FTZ R39, R106.reuse, R129 ;  /* 0x000000816a277220 */ /* 0x040fe20000410000 */
[----:B------:R-:W-:Y:S01]  /*36e0*/  STS [R74+0x210], R145 ;  /* 0x000210914a007388 */ /* 0x000fe20000000800 */
[----:B------:R-:W-:Y:S01]  /*36f0*/  P2R R38, PR, RZ, 0x4 ;  /* 0x00000004ff267803 */ /* 0x000fe20000000000 */
[-C--:B------:R-:W-:Y:S01]  /*3700*/  FMUL.FTZ R106, R106, R127.reuse ;  /* 0x0000007f6a6a7220 */ /* 0x080fe20000410000 */
[----:B------:R-:W-:Y:S01]  /*3710*/  FFMA.FTZ R39, R108, R127, R39 ;  /* 0x0000007f6c277223 */ /* 0x000fe20000010027 */
[----:B------:R-:W-:Y:S01]  /*3720*/  STS [R72+0x4], R143 ;  /* 0x0000048f48007388 */ /* 0x000fe20000000800 */
[----:B------:R-:W-:Y:S01]  /*3730*/  FADD.FTZ R131, -R46, R131 ;  /* 0x000000832e837221 */ /* 0x000fe20000010100 */
[----:B0-----:R-:W-:Y:S01]  /*3740*/  FMUL.FTZ R7, R50, -R35 ;  /* 0x8000002332077220 */ /* 0x001fe20000410000 */
[----:B------:R-:W-:Y:S01]  /*3750*/  FFMA.FTZ R106, R108, R129, -R106 ;  /* 0x000000816c6a7223 */ /* 0x000fe2000001086a */
[----:B------:R-:W-:Y:S01]  /*3760*/  STS [R72+0x8], R153 ;  /* 0x0000089948007388 */ /* 0x000fe20000000800 */
[----:B------:R-:W-:Y:S01]  /*3770*/  FADD.FTZ R39, R118, R39 ;  /* 0x0000002776277221 */ /* 0x000fe20000010000 */
[----:B------:R-:W-:Y:S01]  /*3780*/  FADD.FTZ R35, -R47, R40 ;  /* 0x000000282f237221 */ /* 0x000fe20000010100 */
[----:B------:R-:W-:Y:S01]  /*3790*/  FADD.FTZ R117, R117, R106 ;  /* 0x0000006a75757221 */ /* 0x000fe20000010000 */
[----:B------:R-:W-:Y:S01]  /*37a0*/  STS [R72+0xc], R155 ;  /* 0x00000c9b48007388 */ /* 0x000fe20000000800 */
[C---:B------:R-:W-:Y:S01]  /*37b0*/  FMUL.FTZ R141, R110.reuse, R39 ;  /* 0x000000276e8d7220 */ /* 0x040fe20000410000 */
[----:B------:R-:W-:Y:S01]  /*37c0*/  FADD.FTZ R135, -R45, R135 ;  /* 0x000000872d877221 */ /* 0x000fe20000010100 */
[-C--:B------:R-:W-:Y:S01]  /*37d0*/  FMUL.FTZ R110, R110, R117.reuse ;  /* 0x000000756e6e7220 */ /* 0x080fe20000410000 */
[----:B------:R-:W-:Y:S01]  /*37e0*/  STS [R72+0x10], R151 ;  /* 0x0000109748007388 */ /* 0x000fe20000000800 */
[C---:B------:R-:W-:Y:S01]  /*37f0*/  FFMA.FTZ R4, R112.reuse, R117, -R141 ;  /* 0x0000007570047223 */ /* 0x040fe2000001088d */
[----:B------:R-:W-:Y:S01]  /*3800*/  FMUL.FTZ R141, R125, R126 ;  /* 0x0000007e7d8d7220 */ /* 0x000fe20000410000 */
[----:B------:R-:W-:Y:S01]  /*3810*/  FFMA.FTZ R5, R112, R39, R110 ;  /* 0x0000002770057223 */ /* 0x000fe2000001006e */
[----:B------:R-:W-:Y:S01]  /*3820*/  STS [R72+0x14], R149 ;  /* 0x0000149548007388 */ /* 0x000fe20000000800 */
[----:B------:R-:W-:Y:S01]  /*3830*/  FADD.FTZ R119, R119, R4 ;  /* 0x0000000477777221 */ /* 0x000fe20000010000 */
[----:B------:R-:W-:Y:S01]  /*3840*/  LEA R110, R51, -R42, 0x1 ;  /* 0x8000002a336e7211 */ /* 0x000fe200078e08ff */
[----:B------:R-:W-:Y:S01]  /*3850*/  FADD.FTZ R122, R122, R5 ;  /* 0x000000057a7a7221 */ /* 0x000fe20000010000 */
[----:B------:R-:W-:Y:S01]  /*3860*/  STS [R72+0x18], R147 ;  /* 0x0000189348007388 */ /* 0x000fe20000000800 */
[-C--:B------:R-:W-:Y:S01]  /*3870*/  FMUL.FTZ R4, R114, R119.reuse ;  /* 0x0000007772047220 */ /* 0x080fe20000410000 */
[-C--:B------:R-:W-:Y:S01]  /*3880*/  FMUL.FTZ R40, R60, R119.reuse ;  /* 0x000000773c287220 */ /* 0x080fe20000410000 */
[-C--:B------:R-:W-:Y:S01]  /*3890*/  FMUL.FTZ R114, R114, R122.reuse ;  /* 0x0000007a72727220 */ /* 0x080fe20000410000 */
[----:B------:R0:W-:Y:S01]  /*38a0*/  STS [R72+0x1c], R7 ;  /* 0x00001c0748007388 */ /* 0x0001e20000000800 */
[CC--:B------:R-:W-:Y:S01]  /*38b0*/  FFMA.FTZ R5, R115.reuse, R122.reuse, R4 ;  /* 0x0000007a73057223 */ /* 0x0c0fe20000010004 */
[----:B------:R-:W-:Y:S01]  /*38c0*/  FMUL.FTZ R38, R60, R122 ;  /* 0x0000007a3c267220 */ /* 0x000fe20000410000 */
[----:B------:R-:W-:Y:S01]  /*38d0*/  FFMA.FTZ R114, R115, R119, -R114 ;  /* 0x0000007773727223 */ /* 0x000fe20000010872 */
[----:B------:R-:W-:Y:S01]  /*38e0*/  BAR.SYNC.DEFER_BLOCKING 0x0 ;  /* 0x0000000000007b1d */ /* 0x000fe20000010000 */
[----:B------:R-:W-:Y:S01]  /*38f0*/  FADD.FTZ R124, R124, R5 ;  /* 0x000000057c7c7221 */ /* 0x000fe20000010000 */
[----:B------:R-:W-:Y:S01]  /*3900*/  FMUL.FTZ R106, R41, R38 ;  /* 0x00000026296a7220 */ /* 0x000fe20000410000 */
[----:B------:R-:W-:Y:S01]  /*3910*/  FADD.FTZ R123, R123, R114 ;  /* 0x000000727b7b7221 */ /* 0x000fe20000010000 */
[----:B------:R-:W-:Y:S01]  /*3920*/  ISETP.GE.AND P1, PT, R110, 0x1, PT ;  /* 0x000000016e00780c */ /* 0x000fe20003f26270 */
[C---:B------:R-:W-:Y:S01]  /*3930*/  FMUL.FTZ R34, R64.reuse, R124 ;  /* 0x0000007c40227220 */ /* 0x040fe20000410000 */
[----:B0-----:R-:W-:Y:S01]  /*3940*/  FFMA.FTZ R7, R131, R40, -R106 ;  /* 0x0000002883077223 */ /* 0x001fe2000001086a */
[----:B------:R-:W-:Y:S01]  /*3950*/  FMUL.FTZ R4, R64, R123 ;  /* 0x0000007b40047220 */ /* 0x000fe20000410000 */
[----:B------:R-:W-:Y:S01]  /*3960*/  FMUL.FTZ R106, R62, R117 ;  /* 0x000000753e6a7220 */ /* 0x000fe20000410000 */
[C---:B------:R-:W-:Y:S01]  /*3970*/  FMUL.FTZ R6, R2.reuse, R34 ;  /* 0x0000002202067220 */ /* 0x040fe20000410000 */
[----:B------:R-:W-:Y:S01]  /*3980*/  FMUL.FTZ R125, R125, R139 ;  /* 0x0000008b7d7d7220 */ /* 0x000fe20000410000 */
[-C--:B------:R-:W-:Y:S01]  /*3990*/  FMUL.FTZ R5, R2, R4.reuse ;  /* 0x0000000402057220 */ /* 0x080fe20000410000 */
[----:B------:R-:W-:Y:S01]  /*39a0*/  BSSY.RECONVERGENT B0, `(.L_x_18153) ;  /* 0x0000018000007945 */ /* 0x000fe20003800200 */
[----:B------:R-:W-:Y:S01]  /*39b0*/  FFMA.FTZ R6, R35, R4, -R6 ;  /* 0x0000000423067223 */ /* 0x000fe20000010806 */
[----:B------:R-:W-:Y:S01]  /*39c0*/  FMUL.FTZ R4, R41, R40 ;  /* 0x0000002829047220 */ /* 0x000fe20000410000 */
[----:B------:R-:W-:Y:S01]  /*39d0*/  FMUL.FTZ R40, R62, R39 ;  /* 0x000000273e287220 */ /* 0x000fe20000410000 */
[----:B------:R-:W-:Y:S01]  /*39e0*/  FFMA.FTZ R5, R35, R34, R5 ;  /* 0x0000002223057223 */ /* 0x000fe20000010005 */
[----:B------:R-:W-:Y:S01]  /*39f0*/  FADD.FTZ R6, RZ, R6 ;  /* 0x00000006ff067221 */ /* 0x000fe20000010000 */
[----:B------:R-:W-:Y:S01]  /*3a00*/  FFMA.FTZ R4, R131, R38, R4 ;  /* 0x0000002683047223 */ /* 0x000fe20000010004 */
[----:B------:R-:W-:Y:S01]  /*3a10*/  FMUL.FTZ R108, R3, R40 ;  /* 0x00000028036c7220 */ /* 0x000fe20000410000 */
[----:B------:R-:W-:Y:S01]  /*3a20*/  FADD.FTZ R5, RZ, R5 ;  /* 0x00000005ff057221 */ /* 0x000fe20000010000 */
[----:B------:R-:W-:Y:S01]  /*3a30*/  FADD.FTZ R6, R6, R7 ;  /* 0x0000000706067221 */ /* 0x000fe20000010000 */
[----:B------:R-:W-:Y:S01]  /*3a40*/  FFMA.FTZ R141, R116, R139, -R141 ;  /* 0x0000008b748d7223 */ /* 0x000fe2000001088d */
[-C--:B------:R-:W-:Y:S01]  /*3a50*/  FFMA.FTZ R115, R135, R106.reuse, -R108 ;  /* 0x0000006a87737223 */ /* 0x080fe2000001086c */
[----:B------:R0:W1:Y:S01]  /*3a60*/  LDS R143, [R84+0x290] ;  /* 0x00029000548f7984 */ /* 0x0000620000000800 */
[----:B------:R-:W-:Y:S01]  /*3a70*/  FMUL.FTZ R106, R3, R106 ;  /* 0x0000006a036a7220 */ /* 0x000fe20000410000 */
[----:B------:R-:W-:Y:S01]  /*3a80*/  FADD.FTZ R4, R5, R4 ;  /* 0x0000000405047221 */ /* 0x000fe20000010000 */
[----:B------:R-:W-:Y:S01]  /*3a90*/  FFMA.FTZ R133, -R52, R128, R133 ;  /* 0x0000008034857223 */ /* 0x000fe20000010185 */
[----:B------:R-:W-:Y:S01]  /*3aa0*/  ISETP.GE.AND P2, PT, R110, 0x21, PT ;  /* 0x000000216e00780c */ /* 0x000fe20003f46270 */
[----:B------:R-:W-:Y:S01]  /*3ab0*/  FFMA.FTZ R5, R135, R40, R106 ;  /* 0x0000002887057223 */ /* 0x000fe2000001006a */
[----:B------:R-:W-:Y:S01]  /*3ac0*/  FFMA.FTZ R116, R116, R126, R125 ;  /* 0x0000007e74747223 */ /* 0x000fe2000001007d */
[----:B------:R-:W-:-:S02]  /*3ad0*/  FADD.FTZ R6, R6, R115 ;  /* 0x0000007306067221 */ /* 0x000fc40000010000 */
[----:B------:R-:W-:Y:S01]  /*3ae0*/  FADD.FTZ R4, R4, R5 ;  /* 0x0000000504047221 */ /* 0x000fe20000010000 */
[----:B0-----:R-:W-:Y:S07]  /*3af0*/  @!P1 BRA `(.L_x_18154) ;  /* 0x0000000000089947 */ /* 0x001fee0003800000 */
[----:B------:R-:W0:Y:S04]  /*3b00*/  LDS R5, [R86+0x210] ;  /* 0x0002100056057984 */ /* 0x000e280000000800 */
[----:B0-----:R0:W-:Y:S02]  /*3b10*/  REDG.E.ADD.F32.FTZ.RN.STRONG.GPU desc[UR16][R36.64], R5 ;  /* 0x00000005240079a6 */ /* 0x0011e4000c12f310 */
.L_x_18154:
[----:B------:R-:W-:Y:S05]  /*3b20*/  BSYNC.RECONVERGENT B0 ;  /* 0x0000000000007941 */ /* 0x000fea0003800200 */
.L_x_18153:
[----:B------:R-:W-:Y:S04]  /*3b30*/  BSSY.RECONVERGENT B0, `(.L_x_18155) ;  /* 0x0000003000007945 */ /* 0x000fe80003800200 */
[----:B------:R-:W-:Y:S05]  /*3b40*/  @!P2 BRA `(.L_x_18156) ;  /* 0x000000000004a947 */ /* 0x000fea0003800000 */
[----:B-1----:R2:W-:Y:S02]  /*3b50*/  REDG.E.ADD.F32.FTZ.RN.STRONG.GPU desc[UR16][R36.64+0x80], R143 ;  /* 0x0000808f240079a6 */ /* 0x0025e4000c12f310 */
.L_x_18156:
[----:B------:R-:W-:Y:S05]  /*3b60*/  BSYNC.RECONVERGENT B0 ;  /* 0x0000000000007941 */ /* 0x000fea0003800200 */
.L_x_18155:
        /* <DEDUP_REMOVED lines=10> */
.L_x_18158:
[----:B------:R-:W-:Y:S05]  /*3c10*/  BSYNC.RECONVERGENT B0 ;  /* 0x0000000000007941 */ /* 0x000fea0003800200 */
.L_x_18157:
[----:B0--3--:R0:W3:Y:S01]  /*3c20*/  LDS R5, [R82+0x390] ;  /* 0x0003900052057984 */ /* 0x0090e20000000800 */
[----:B------:R-:W-:Y:S01]  /*3c30*/  BSSY.RECONVERGENT B0, `(.L_x_18159) ;  /* 0x0000004000007945 */ /* 0x000fe20003800200 */
[----:B------:R-:W-:-:S03]  /*3c40*/  FMUL.FTZ R115, R58, R127 ;  /* 0x0000007f3a737220 */ /* 0x000fc60000410000 */
[----:B------:R-:W-:Y:S05]  /*3c50*/  @!P1 BRA `(.L_x_18160) ;  /* 0x0000000000049947 */ /* 0x000fea0003800000 */
[----:B---3--:R4:W-:Y:S02]  /*3c60*/  REDG.E.ADD.F32.FTZ.RN.STRONG.GPU desc[UR16][R36.64+0x180], R5 ;  /* 0x00018005240079a6 */ /* 0x0089e4000c12f310 */
.L_x_18160:
[----:B------:R-:W-:Y:S05]  /*3c70*/  BSYNC.RECONVERGENT B0 ;  /* 0x0000000000007941 */ /* 0x000fea0003800200 */
.L_x_18159:
[----:B------:R0:W0:Y:S01]  /*3c80*/  LDS R7, [R79+0x410] ;  /* 0x000410004f077984 */ /* 0x0000220000000800 */
[----:B------:R-:W-:Y:S01]  /*3c90*/  BSSY.RECONVERGENT B0, `(.L_x_18161) ;  /* 0x0000006000007945 */ /* 0x000fe20003800200 */
[----:B------:R-:W-:Y:S01]  /*3ca0*/  FADD.FTZ R139, -R44, R139 ;  /* 0x0000008b2c8b7221 */ /* 0x000fe20000010100 */
[----:B---34-:R-:W-:Y:S01]  /*3cb0*/  FMUL.FTZ R5, R58, R129 ;  /* 0x000000813a057220 */ /* 0x018fe20000410000 */
[----:B------:R-:W-:Y:S01]  /*3cc0*/  FMUL.FTZ R106, R126, R115 ;  /* 0x000000737e6a7220 */ /* 0x000fe20000410000 */
[----:B------:R-:W-:Y:S06]  /*3cd0*/  @!P2 BRA `(.L_x_18162) ;  /* 0x000000000004a947 */ /* 0x000fec0003800000 */
[----:B0-----:R3:W-:Y:S02]  /*3ce0*/  REDG.E.ADD.F32.FTZ.RN.STRONG.GPU desc[UR16][R36.64+0x200], R7 ;  /* 0x00020007240079a6 */ /* 0x0017e4000c12f310 */
.L_x_18162:
[----:B------:R-:W-:Y:S05]  /*3cf0*/  BSYNC.RECONVERGENT B0 ;  /* 0x0000000000007941 */ /* 0x000fea0003800200 */
.L_x_18161:
[-C--:B0--3--:R-:W-:Y:S01]  /*3d00*/  FFMA.FTZ R7, R139, R5.reuse, -R106 ;  /* 0x000000058b077223 */ /* 0x089fe2000001086a */
[----:B------:R-:W-:Y:S01]  /*3d10*/  FMUL.FTZ R106, R126, R5 ;  /* 0x000000057e6a7220 */ /* 0x000fe20000410000 */
[----:B------:R-:W-:Y:S01]  /*3d20*/  BSSY.RECONVERGENT B0, `(.L_x_18163) ;  /* 0x0000004000007945 */ /* 0x000fe20003800200 */
[----:B------:R0:W3:Y:S03]  /*3d30*/  LDS R5, [R78+0x490] ;  /* 0x000490004e057984 */ /* 0x0000e60000000800 */
[----:B------:R-:W-:Y:S05]  /*3d40*/  @!P3 BRA `(.L_x_18164) ;  /* 0x000000000004b947 */ /* 0x000fea0003800000 */
[----:B---3--:R4:W-:Y:S02]  /*3d50*/  REDG.E.ADD.F32.FTZ.RN.STRONG.GPU desc[UR16][R36.64+0x280], R5 ;  /* 0x00028005240079a6 */ /* 0x0089e4000c12f310 */
.L_x_18164:
[----:B------:R-:W-:Y:S05]  /*3d60*/  BSYNC.RECONVERGENT B0 ;  /* 0x0000000000007941 */ /* 0x000fea0003800200 */
.L_x_18163:
[----:B------:R0:W0:Y:S01]  /*3d70*/  LDS R125, [R77+0x510] ;  /* 0x000510004d7d7984 */ /* 0x0000220000000800 */
[----:B------:R-:W-:Y:S01]  /*3d80*/  BSSY.RECONVERGENT B0, `(.L_x_18165) ;  /* 0x0000004000007945 */ /* 0x000fe20003800200 */
[----:B---34-:R-:W-:-:S03]  /*3d90*/  FFMA.FTZ R5, R139, R115, R106 ;  /* 0x000000738b057223 */ /* 0x018fc6000001006a */
[----:B------:R-:W-:Y:S05]  /*3da0*/  @!P4 BRA `(.L_x_18166) ;  /* 0x000000000004c947 */ /* 0x000fea0003800000 */
[----:B0-----:R3:W-:Y:S02]  /*3db0*/  REDG.E.ADD.F32.FTZ.RN.STRONG.GPU desc[UR16][R36.64+0x300], R125 ;  /* 0x0003007d240079a6 */ /* 0x0017e4000c12f310 */
.L_x_18166:
[----:B------:R-:W-:Y:S05]  /*3dc0*/  BSYNC.RECONVERGENT B0 ;  /* 0x0000000000007941 */ /* 0x000fea0003800200 */
.L_x_18165:
[----:B------:R-:W-:Y:S01]  /*3dd0*/  FADD.FTZ R4, R4, R5 ;  /* 0x0000000504047221 */ /* 0x000fe20000010000 */
[----:B------:R-:W-:Y:S01]  /*3de0*/  BSSY.RECONVERGENT B0, `(.L_x_18167) ;  /* 0x0000004000007945 */ /* 0x000fe20003800200 */
[----:B------:R4:W0:Y:S03]  /*3df0*/  LDS R5, [R76+0x590] ;  /* 0x000590004c057984 */ /* 0x0008260000000800 */
[----:B------:R-:W-:Y:S05]  /*3e00*/  @!P5 BRA `(.L_x_18168) ;  /* 0x000000000004d947 */ /* 0x000fea0003800000 */
[----:B0-----:R0:W-:Y:S02]  /*3e10*/  REDG.E.ADD.F32.FTZ.RN.STRONG.GPU desc[UR16][R36.64+0x380], R5 ;  /* 0x00038005240079a6 */ /* 0x0011e4000c12f310 */
.L_x_18168:
[----:B------:R-:W-:Y:S05]  /*3e20*/  BSYNC.RECONVERGENT B0 ;  /* 0x0000000000007941 */ /* 0x000fea0003800200 */
.L_x_18167:
[----:B0-----:R-:W-:Y:S01]  /*3e30*/  FADD.FTZ R5, R6, R7 ;  /* 0x0000000706057221 */ /* 0x001fe20000010000 */
[C---:B------:R-:W-:Y:S01]  /*3e40*/  FFMA.FTZ R6, R50.reuse, R141, R137 ;  /* 0x0000008d32067223 */ /* 0x040fe20000010089 */
[----:B------:R-:W-:Y:S01]  /*3e50*/  FFMA.FTZ R7, -R50, R116, R133 ;  /* 0x0000007432077223 */ /* 0x000fe20000010185 */
[----:B--23--:R-:W0:Y:S01]  /*3e60*/  SHFL.DOWN PT, R37, R4, 0x1, 0x1f ;  /* 0x08201f0004257f89 */ /* 0x00ce2200000e0000 */
[----:B------:R-:W-:Y:S01]  /*3e70*/  ISETP.GT.AND P1, PT, R70, 0x1e, PT ;  /* 0x0000001e4600780c */ /* 0x000fe20003f24270 */
[----:B------:R-:W-:Y:S01]  /*3e80*/  FADD.FTZ R56, R40, R56 ;  /* 0x0000003828387221 */ /* 0x000fe20000010000 */
[----:B------:R-:W-:Y:S01]  /*3e90*/  ISETP.GT.AND P2, PT, R70, 0xf, PT ;  /* 0x0000000f4600780c */ /* 0x000fe20003f44270 */
[----:B------:R-:W2:Y:S01]  /*3ea0*/  SHFL.DOWN PT, R36, R5, 0x1, 0x1f ;  /* 0x08201f0005247f89 */ /* 0x000ea200000e0000 */
[----:B------:R-:W-:Y:S01]  /*3eb0*/  BSSY.RECONVERGENT B0, `(.L_x_18169) ;  /* 0x000003b000007945 */ /* 0x000fe20003800200 */
[----:B------:R-:W-:Y:S01]  /*3ec0*/  FADD.FTZ R54, R115, R54 ;  /* 0x0000003673367221 */ /* 0x000fe20000010000 */
[----:B------:R-:W-:Y:S01]  /*3ed0*/  FMUL.FTZ R115, R33, R119 ;  /* 0x0000007721737220 */ /* 0x000fe20000410000 */
[----:B------:R-:W3:Y:S04]  /*3ee0*/  SHFL.DOWN PT, R125, R6, 0x1, 0x1f ;  /* 0x08201f00067d7f89 */ /* 0x000ee800000e0000 */
[----:B------:R-:W5:Y:S02]  /*3ef0*/  SHFL.DOWN PT, R106, R7, 0x1, 0x1f ;  /* 0x08201f00076a7f89 */ /* 0x000f6400000e0000 */
[----:B0-----:R-:W-:Y:S01]  /*3f00*/  @!P1 FADD.FTZ R4, R4, R37 ;  /* 0x0000002504049221 */ /* 0x001fe20000010000 */
[----:B--2---:R-:W-:-:S04]  /*3f10*/  @!P1 FADD.FTZ R5, R5, R36 ;  /* 0x0000002405059221 */ /* 0x004fc80000010000 */
[----:B------:R-:W0:Y:S01]  /*3f20*/  SHFL.DOWN PT, R37, R4, 0x2, 0x1f ;  /* 0x08401f0004257f89 */ /* 0x000e2200000e0000 */
[----:B---3--:R-:W-:-:S03]  /*3f30*/  @!P1 FADD.FTZ R6, R6, R125 ;  /* 0x0000007d06069221 */ /* 0x008fc60000010000 */
[----:B------:R-:W2:Y:S01]  /*3f40*/  SHFL.DOWN PT, R36, R5, 0x2, 0x1f ;  /* 0x08401f0005247f89 */ /* 0x000ea200000e0000 */
[----:B-----5:R-:W-:-:S03]  /*3f50*/  @!P1 FADD.FTZ R7, R7, R106 ;  /* 0x0000006a07079221 */ /* 0x020fc60000010000 */
[----:B------:R-:W3:Y:S01]  /*3f60*/  SHFL.DOWN PT, R125, R6, 0x2, 0x1f ;  /* 0x08401f00067d7f89 */ /* 0x000ee200000e0000 */
[----:B------:R-:W-:-:S03]  /*3f70*/  ISETP.GT.AND P1, PT, R70, 0x1d, PT ;  /* 0x0000001d4600780c */ /* 0x000fc60003f24270 */
[----:B------:R-:W5:Y:S10]  /*3f80*/  SHFL.DOWN PT, R106, R7, 0x2, 0x1f ;  /* 0x08401f00076a7f89 */ /* 0x000f7400000e0000 */
        /* <DEDUP_REMOVED lines=10> */
[----:B------:R-:W-:Y:S01]  /*4030*/  FMUL.FTZ R37, R33, R129 ;  /* 0x0000008121257220 */ /* 0x000fe20000410000 */
[----:B--2---:R-:W-:-:S03]  /*4040*/  @!P1 FADD.FTZ R5, R5, R36 ;  /* 0x0000002405059221 */ /* 0x004fc60000010000 */
[----:B------:R-:W-:Y:S01]  /*4050*/  FFMA.FTZ R36, R32, R127, R37 ;  /* 0x0000007f20247223 */ /* 0x000fe20000010025 */
[----:B------:R-:W-:Y:S01]  /*4060*/  FMUL.FTZ R37, R33, R117 ;  /* 0x0000007521257220 */ /* 0x000fe20000410000 */
[----:B---3--:R-:W-:Y:S01]  /*4070*/  @!P1 FADD.FTZ R6, R6, R125 ;  /* 0x0000007d06069221 */ /* 0x008fe20000010000 */
[----:B------:R-:W0:Y:S01]  /*4080*/  SHFL.DOWN PT, R108, R5, 0x8, 0x1f ;  /* 0x09001f00056c7f89 */ /* 0x000e2200000e0000 */
[----:B------:R-:W-:Y:S01]  /*4090*/  FMUL.FTZ R139, R139, R36 ;  /* 0x000000248b8b7220 */ /* 0x000fe20000410000 */
[----:B------:R-:W-:Y:S01]  /*40a0*/  FFMA.FTZ R36, R32, R39, R37 ;  /* 0x0000002720247223 */ /* 0x000fe20000010025 */
[----:B-----5:R-:W-:Y:S01]  /*40b0*/  @!P1 FADD.FTZ R7, R7, R106 ;  /* 0x0000006a07079221 */ /* 0x020fe20000010000 */
[----:B------:R-:W2:Y:S01]  /*40c0*/  SHFL.DOWN PT, R125, R4, 0x8, 0x1f ;  /* 0x09001f00047d7f89 */ /* 0x000ea200000e0000 */
[----:B------:R-:W-:Y:S01]  /*40d0*/  ISETP.GT.AND P1, PT, R70, 0x17, PT ;  /* 0x000000174600780c */ /* 0x000fe20003f24270 */
[----:B------:R-:W-:Y:S01]  /*40e0*/  FMUL.FTZ R106, R33, R127 ;  /* 0x0000007f216a7220 */ /* 0x000fe20000410000 */
[----:B------:R-:W-:Y:S01]  /*40f0*/  FMUL.FTZ R112, R135, R36 ;  /* 0x0000002487707220 */ /* 0x000fe20000410000 */
[----:B------:R-:W3:Y:S02]  /*4100*/  SHFL.DOWN PT, R133, R6, 0x8, 0x1f ;  /* 0x09001f0006857f89 */ /* 0x000ee400000e0000 */
[----:B------:R-:W-:Y:S01]  /*4110*/  FFMA.FTZ R129, R32, R129, -R106 ;  /* 0x0000008120817223 */ /* 0x000fe2000001086a */
[----:B------:R-:W-:Y:S01]  /*4120*/  FMUL.FTZ R106, R33, R39 ;  /* 0x00000027216a7220 */ /* 0x000fe20000410000 */
[----:B------:R-:W5:Y:S02]  /*4130*/  SHFL.DOWN PT, R114, R7, 0x8, 0x1f ;  /* 0x09001f0007727f89 */ /* 0x000f6400000e0000 */
[----:B------:R-:W-:Y:S01]  /*4140*/  FFMA.FTZ R126, R126, R129, R139 ;  /* 0x000000817e7e7223 */ /* 0x000fe2000001008b */
[----:B------:R-:W-:-:S03]  /*4150*/  FFMA.FTZ R110, R32, R117, -R106 ;  /* 0x00000075206e7223 */ /* 0x000fc6000001086a */
[----:B------:R-:W-:Y:S01]  /*4160*/  FFMA.FTZ R126, R59, R127, R126 ;  /* 0x0000007f3b7e7223 */ /* 0x000fe2000001007e */
        /* <DEDUP_REMOVED lines=11> */
[----:B--2---:R-:W-:Y:S01]  /*4220*/  FADD.FTZ R5, R5, R36 ;  /* 0x0000002405057221 */ /* 0x004fe20000010000 */
[----:B------:R-:W-:Y:S01]  /*4230*/  FADD.FTZ R6, R6, R117 ;  /* 0x0000007506067221 */ /* 0x000fe20000010000 */
[----:B------:R-:W-:-:S09]  /*4240*/  FADD.FTZ R7, R7, R40 ;  /* 0x0000002807077221 */ /* 0x000fd20000010000 */
[----:B------:R0:W-:Y:S02]  /*4250*/  @!P1 STS.128 [UR6+0x640], R4 ;  /* 0x00064004ff009988 */ /* 0x0001e40008000c06 */
.L_x_18170:
[----:B------:R-:W-:Y:S05]  /*4260*/  BSYNC.RECONVERGENT B0 ;  /* 0x0000000000007941 */ /* 0x000fea0003800200 */
.L_x_18169:
[C---:B---3--:R-:W-:Y:S01]  /*4270*/  FMUL.FTZ R37, R33.reuse, R123 ;  /* 0x0000007b21257220 */ /* 0x048fe20000410000 */
[CC--:B------:R-:W-:Y:S01]  /*4280*/  FMUL.FTZ R108, R33.reuse, R122.reuse ;  /* 0x0000007a216c7220 */ /* 0x0c0fe20000410000 */
[C---:B------:R-:W-:Y:S01]  /*4290*/  FFMA.FTZ R106, R32.reuse, R122, R115 ;  /* 0x0000007a206a7223 */ /* 0x040fe20000010073 */
[-C--:B0-----:R-:W-:Y:S01]  /*42a0*/  FMUL.FTZ R40, R33, R124.reuse ;  /* 0x0000007c21287220 */ /* 0x081fe20000410000 */
[----:B--2---:R-:W-:Y:S01]  /*42b0*/  FFMA.FTZ R36, R32, R124, R37 ;  /* 0x0000007c20247223 */ /* 0x004fe20000010025 */
        /* <DEDUP_REMOVED lines=30> */
.L_x_18172:
[----:B------:R-:W-:Y:S05]  /*44a0*/  BSYNC.RECONVERGENT B0 ;  /* 0x0000000000007941 */ /* 0x000fea0003800200 */
.L_x_18171:
[----:B------:R-:W-:-:S04]  /*44b0*/  UIADD3 UR4, UPT, UPT, UR4, 0x1, URZ ;  /* 0x0000000104047890 */ /* 0x000fc8000fffe0ff */
[----:B------:R-:W-:-:S09]  /*44c0*/  UISETP.GE.AND UP0, UPT, UR4, UR9, UPT ;  /* 0x000000090400728c */ /* 0x000fd2000bf06270 */
[----:B------:R-:W-:Y:S05]  /*44d0*/  BRA.U !UP0, `(.L_x_18173) ;  /* 0xffffffd5083c7547 */ /* 0x000fea000b83ffff */
.L_x_18139:
[----:B------:R-:W2:Y:S01]  /*44e0*/  F2F.F16.F32 R2, R55 ;  /* 0x0000003700027304 */ /* 0x000ea20000200800 */
[----:B------:R-:W-:Y:S01]  /*44f0*/  BAR.SYNC.DEFER_BLOCKING 0x0 ;  /* 0x0000000000007b1d */ /* 0x000fe20000010000 */
[----:B------:R-:W-:Y:S01]  /*4500*/  HFMA2 R23, -RZ, RZ, 0, 0 ;  /* 0x00000000ff177431 */ /* 0x000fe200000001ff */
[----:B------:R-:W-:Y:S02]  /*4510*/  MOV R22, R18 ;  /* 0x0000001200167202 */ /* 0x000fe40000000f00 */
[----:B------:R-:W-:-:S04]  /*4520*/  IADD3 R93, P1, PT, R93, -0x200, RZ ;  /* 0xfffffe005d5d7810 */ /* 0x000fc80007f3e0ff */
[----:B------:R-:W3:Y:S01]  /*4530*/  LDC.64 R24, c[0x0][0x4f8] ;  /* 0x00013e00ff187b82 */ /* 0x000ee20000000a00 */
[----:B------:R-:W-:Y:S01]  /*4540*/  F2F.F16.F32 R56, R56 ;  /* 0x0000003800387304 */ /* 0x000fe20000200800 */
[----:B------:R-:W5:Y:S01]  /*4550*/  LDCU.64 UR6, c[0x0][0x500] ;  /* 0x0000a000ff0677ac */ /* 0x000f620008000a00 */
[----:B------:R-:W-:Y:S02]  /*4560*/  IADD3 R94, P2, PT, R94, -0x100, RZ ;  /* 0xffffff005e5e7810 */ /* 0x000fe40007f5e0ff */
[----:B------:R-:W-:Y:S02]  /*4570*/  IADD3 R96, P3, PT, R96, -0x100, RZ ;  /* 0xffffff0060607810 */ /* 0x000fe40007f7e0ff */
[----:B------:R-:W-:Y:S01]  /*4580*/  IADD3 R98, P4, PT, R98, -0x100, RZ ;  /* 0xffffff0062627810 */ /* 0x000fe20007f9e0ff */
[----:B--2---:R-:W-:Y:S01]  /*4590*/  IMAD.WIDE.U32 R2, R2, 0x10000, RZ ;  /* 0x0001000002027825 */ /* 0x004fe200078e00ff */
[----:B0-----:R-:W0:Y:S01]  /*45a0*/  F2F.F16.F32 R5, R54 ;  /* 0x0000003600057304 */ /* 0x001e220000200800 */
[----:B------:R-:W2:Y:S01]  /*45b0*/  LDC.64 R26, c[0x0][0x550] ;  /* 0x00015400ff1a7b82 */ /* 0x000ea20000000a00 */
[----:B------:R-:W-:-:S02]  /*45c0*/  IADD3.X R91, PT, PT, R91, -0x1, RZ, P1, !PT ;  /* 0xffffffff5b5b7810 */ /* 0x000fc40000ffe4ff */
[----:B------:R-:W-:Y:S02]  /*45d0*/  IADD3.X R95, PT, PT, R95, -0x1, RZ, P2, !PT ;  /* 0xffffffff5f5f7810 */ /* 0x000fe400017fe4ff */
[----:B------:R-:W-:Y:S02]  /*45e0*/  IADD3.X R97, PT, PT, R97, -0x1, RZ, P3, !PT ;  /* 0xffffffff61617810 */ /* 0x000fe40001ffe4ff */
[----:B------:R-:W1:Y:S01]  /*45f0*/  F2F.F16.F32 R57, R57 ;  /* 0x0000003900397304 */ /* 0x000e620000200800 */
[----:B------:R-:W-:Y:S02]  /*4600*/  IADD3.X R99, PT, PT, R99, -0x1, RZ, P4, !PT ;  /* 0xffffffff63637810 */ /* 0x000fe400027fe4ff */
[----:B0-----:R-:W-:-:S05]  /*4610*/  PRMT R5, R56, 0x5410, R5 ;  /* 0x0000541038057816 */ /* 0x001fca0000000005 */
[----:B------:R-:W0:Y:S01]  /*4620*/  F2F.F16.F32 R0, R66 ;  /* 0x0000004200007304 */ /* 0x000e220000200800 */
[----:B------:R-:W-:Y:S01]  /*4630*/  LOP3.LUT R7, R5, R3, RZ, 0xfc, !PT ;  /* 0x0000000305077212 */ /* 0x000fe200078efcff */
[----:B---3--:R-:W-:Y:S01]  /*4640*/  IMAD.WIDE.U32 R4, R24, UR18, R22 ;  /* 0x0000001218047c25 */ /* 0x008fe2000f8e0016 */
[----:B-1----:R-:W-:-:S05]  /*4650*/  LOP3.LUT R6, R2, R57, RZ, 0xfc, !PT ;  /* 0x0000003902067212 */ /* 0x002fca00078efcff */
[----:B------:R-:W-:Y:S01]  /*4660*/  F2F.F16.F32 R19, R65 ;  /* 0x0000004100137304 */ /* 0x000fe20000200800 */
[----:B------:R-:W-:Y:S01]  /*4670*/  IMAD R5, R25, UR18, R5 ;  /* 0x0000001219057c24 */ /* 0x000fe2000f8e0205 */
[----:B------:R5:W-:Y:S01]  /*4680*/  STS.64 [R73], R6 ;  /* 0x0000000649007388 */ /* 0x000be20000000a00 */
[----:B------:R-:W-:-:S03]  /*4690*/  NOP ;  /* 0x0000000000007918 */ /* 0x000fc60000000000 */
[----:B------:R-:W1:Y:S02]  /*46a0*/  LDS.64 R2, [R73] ;  /* 0x0000000049027984 */ /* 0x000e640000000a00 */
[----:B------:R-:W3:Y:S01]  /*46b0*/  F2F.F16.F32 R20, R63 ;  /* 0x0000003f00147304 */ /* 0x000ee20000200800 */
[----:B-----5:R-:W-:-:S07]  /*46c0*/  IMAD.WIDE.U32 R6, R113, UR6, R4 ;  /* 0x0000000671067c25 */ /* 0x020fce000f8e0004 */
[----:B------:R5:W4:Y:S01]  /*46d0*/  F2F.F16.F32 R25, R67 ;  /* 0x0000004300197304 */ /* 0x000b220000200800 */
[----:B------:R-:W-:Y:S01]  /*46e0*/  IMAD R7, R113, UR7, R7 ;  /* 0x0000000771077c24 */ /* 0x000fe2000f8e0207 */
[----:B--2---:R-:W-:Y:S01]  /*46f0*/  LEA R18, P0, R6, R26, 0x1 ;  /* 0x0000001a06127211 */ /* 0x004fe200078008ff */
[----:B0-----:R-:W-:Y:S01]  /*4700*/  IMAD.WIDE.U32 R4, R0, 0x10000, RZ ;  /* 0x0001000000047825 */ /* 0x001fe200078e00ff */
[----:B------:R-:W0:Y:S01]  /*4710*/  LDCU.64 UR6, c[0x0][0x520] ;  /* 0x0000a400ff0677ac */ /* 0x000e220008000a00 */
[----:B---3--:R-:W-:Y:S02]  /*4720*/  PRMT R21, R19, 0x5410, R20 ;  /* 0x0000541013157816 */ /* 0x008fe40000000014 */
[----:B------:R-:W-:Y:S01]  /*4730*/  LEA.HI.X R19, R6, R27, R7, 0x1, P0 ;  /* 0x0000001b06137211 */ /* 0x000fe200000f0c07 */
[----:B-----5:R-:W-:Y:S01]  /*4740*/  FADD.FTZ R67, R92, R67 ;  /* 0x000000435c437221 */ /* 0x020fe20000010000 */
[----:B------:R-:W-:Y:S01]  /*4750*/  LOP3.LUT R21, R21, R5, RZ, 0xfc, !PT ;  /* 0x0000000515157212 */ /* 0x000fe200078efcff */
[----:B------:R-:W2:Y:S02]  /*4760*/  LDC.64 R26, c[0x0][0x560] ;  /* 0x00015800ff1a7b82 */ /* 0x000ea40000000a00 */
[----:B------:R-:W-:Y:S01]  /*4770*/  FADD.FTZ R66, R67, R66 ;  /* 0x0000004243427221 */ /* 0x000fe20000010000 */
[----:B----4-:R-:W-:Y:S01]  /*4780*/  LOP3.LUT R20, R4, R25, RZ, 0xfc, !PT ;  /* 0x0000001904147212 */ /* 0x010fe200078efcff */
[----:B------:R-:W-:-:S04]  /*4790*/  IMAD.WIDE.U32 R4, R85, 0x8, R18 ;  /* 0x0000000855047825 */ /* 0x000fc800078e0012 */
[----:B------:R-:W-:Y:S01]  /*47a0*/  FADD.FTZ R66, R66, R65 ;  /* 0x0000004142427221 */ /* 0x000fe20000010000 */
[----:B------:R-:W3:Y:S03]  /*47b0*/  LDC.64 R24, c[0x0][0x518] ;  /* 0x00014600ff187b82 */ /* 0x000ee60000000a00 */
[----:B------:R-:W-:Y:S01]  /*47c0*/  FADD.FTZ R92, R66, R63 ;  /* 0x0000003f425c7221 */ /* 0x000fe20000010000 */
[----:B-1----:R2:W-:Y:S04]  /*47d0*/  STG.E.64 desc[UR16][R4.64], R2 ;  /* 0x0000000204007986 */ /* 0x0025e8000c101b10 */
[----:B------:R-:W-:Y:S01]  /*47e0*/  BAR.SYNC.DEFER_BLOCKING 0x0 ;  /* 0x0000000000007b1d */ /* 0x000fe20000010000 */
[----:B---3--:R-:W-:-:S04]  /*47f0*/  IMAD.WIDE.U32 R18, R24, UR18, R22 ;  /* 0x0000001218127c25 */ /* 0x008fc8000f8e0016 */
[----:B------:R-:W-:Y:S02]  /*4800*/  IMAD R19, R25, UR18, R19 ;  /* 0x0000001219137c24 */ /* 0x000fe4000f8e0213 */
[----:B0-----:R-:W-:-:S04]  /*4810*/  IMAD.WIDE.U32 R18, R113, UR6, R18 ;  /* 0x0000000671127c25 */ /* 0x001fc8000f8e0012 */
[----:B------:R-:W-:Y:S01]  /*4820*/  IMAD R0, R113, UR7, R19 ;  /* 0x0000000771007c24 */ /* 0x000fe2000f8e0213 */
[----:B--2---:R-:W-:Y:S01]  /*4830*/  LEA R2, P0, R18, R26, 0x1 ;  /* 0x0000001a12027211 */ /* 0x004fe200078008ff */
        /* <DEDUP_REMOVED lines=9> */
.L_x_18137:
        /* <DEDUP_REMOVED lines=34> */
.L_x_18176:
[----:B------:R-:W-:Y:S05]  /*4af0*/  BSYNC.RECONVERGENT B0 ;  /* 0x0000000000007941 */ /* 0x000fea0003800200 */
.L_x_18175:
        /* <DEDUP_REMOVED lines=26> */
.L_x_18178:
[----:B------:R-:W-:Y:S05]  /*4ca0*/  BSYNC.RECONVERGENT B0 ;  /* 0x0000000000007941 */ /* 0x000fea0003800200 */
.L_x_18177:
        /* <DEDUP_REMOVED lines=10> */
.L_x_18180:
[----:B------:R-:W-:Y:S02]  /*4d50*/  LEA R0, R11, UR4, 0x3 ;  /* 0x000000040b007c11 */ /* 0x000fe4000f8e18ff */
[----:B012---:R-:W-:Y:S02]  /*4d60*/  SHF.R.S32.HI R2, RZ, 0x1f, R11 ;  /* 0x0000001fff027819 */ /* 0x007fe4000001140b */
[----:B-----5:R-:W-:Y:S01]  /*4d70*/  MOV R104, R12 ;  /* 0x0000000c00687202 */ /* 0x020fe20000000f00 */
        /* <DEDUP_REMOVED lines=23> */
.L_x_18179:
[----:B------:R-:W-:Y:S05]  /*4ef0*/  EXIT ;  /* 0x000000000000794d */ /* 0x000fea0003800000 */
.L_x_18181:
        /* <DEDUP_REMOVED lines=16> */
.L_x_18812:


//--------------------- .text._Z25selective_scan_bwd_kernelI32Selective_Scan_bwd_kernel_traitsILi32ELi4ELb1ELb0ELb1ELb1ELb0EN3c104HalfENS1_7complexIfEEEEv12SSMParamsBwd --------------------------
	.section	.text._Z25selective_scan_bwd_kernelI32Selective_Scan_bwd_kernel_traitsILi32ELi4ELb1ELb0ELb1ELb1ELb0EN3c104HalfENS1_7complexIfEEEEv12SSMParamsBwd,"ax",@progbits
	.align	128
        .global         _Z25selective_scan_bwd_kernelI32Selective_Scan_bwd_kernel_traitsILi32ELi4ELb1ELb0ELb1ELb1ELb0EN3c104HalfENS1_7complexIfEEEEv12SSMParamsBwd
        .type           _Z25selective_scan_bwd_kernelI32Selective_Scan_bwd_kernel_traitsILi32ELi4ELb1ELb0ELb1ELb1ELb0EN3c104HalfENS1_7complexIfEEEEv12SSMParamsBwd,@function
        .size           _Z25selective_scan_bwd_kernelI32Selective_Scan_bwd_kernel_traitsILi32ELi4ELb1ELb0ELb1ELb1ELb0EN3c104HalfENS1_7complexIfEEEEv12SSMParamsBwd,(.L_x_18813 - _Z25selective_scan_bwd_kernelI32Selective_Scan_bwd_kernel_traitsILi32ELi4ELb1ELb0ELb1ELb1ELb0EN3c104HalfENS1_7complexIfEEEEv12SSMParamsBwd)
        .other          _Z25selective_scan_bwd_kernelI32Selective_Scan_bwd_kernel_traitsILi32ELi4ELb1ELb0ELb1ELb1ELb0EN3c104HalfENS1_7complexIfEEEEv12SSMParamsBwd,@"STO_CUDA_ENTRY STV_DEFAULT"
_Z25selective_scan_bwd_kernelI32Selective_Scan_bwd_kernel_traitsILi32ELi4ELb1ELb0ELb1ELb1ELb0EN3c104HalfENS1_7complexIfEEEEv12SSMParamsBwd:
.text._Z25selective_scan_bwd_kernelI32Selective_Scan_bwd_kernel_traitsILi32ELi4ELb1ELb0ELb1ELb1ELb0EN3c104HalfENS1_7complexIfEEEEv12SSMParamsBwd:
        /* <DEDUP_REMOVED lines=181> */
.L_x_18226:
[----:B------:R-:W-:Y:S01]  /*0b50*/  BAR.SYNC.DEFER_BLOCKING 0x0 ;  /* 0x0000000000007b1d */ /* 0x000fe20000010000 */
[----:B0-----:R-:W-:-:S06]  /*0b60*/  IMAD.WIDE.U32 R2, R85, 0x8, R98 ;  /* 0x0000000855027825 */ /* 0x001fcc00078e0062 */
[----:B------:R-:W2:Y:S01]  /*0b70*/  LDG.E.64 R2, desc[UR16][R2.64] ;  /* 0x0000001002027981 */ /* 0x000ea2000c1e1b00 */
[----:B------:R-:W0:Y:S01]  /*0b80*/  S2UR UR6, SR_CgaCtaId ;  /* 0x00000000000679c3 */ /* 0x000e220000008800 */
[----:B------:R-:W-:Y:S01]  /*0b90*/  UMOV UR4, 0x400 ;  /* 0x0000040000047882 */ /* 0x000fe20000000000 */
[----:B------:R-:W-:Y:S01]  /*0ba0*/  IMAD.WIDE.U32 R18, R85, 0x8, R96 ;  /* 0x0000000855127825 */ /* 0x000fe200078e0060 */
[----:B------:R-:W1:Y:S01]  /*0bb0*/  S2R R72, SR_LANEID ;  /* 0x0000000000487919 */ /* 0x000e620000000000 */
[----:B0-----:R-:W-:-:S06]  /*0bc0*/  ULEA UR4, UR6, UR4, 0x18 ;  /* 0x0000000406047291 */ /* 0x001fcc000f8ec0ff */
[----:B-1----:R-:W-:-:S05]  /*0bd0*/  LEA R71, R72, UR4, 0x3 ;  /* 0x0000000448477c11 */ /* 0x002fca000f8e18ff */
        /* <DEDUP_REMOVED lines=8> */
[----:B------:R-:W1:Y:S01]  /*0c60*/  LDS.64 R22, [R71] ;  /* 0x0000000047167984 */ /* 0x000e620000000a00 */
[----:B------:R-:W-:Y:S06]  /*0c70*/  BAR.SYNC.DEFER_BLOCKING 0x0 ;  /* 0x0000000000007b1d */ /* 0x000fec0000010000 */
[----:B------:R-:W2:Y:S01]  /*0c80*/  LDG.E.64 R6, desc[UR16][R6.64] ;  /* 0x0000001006067981 */ /* 0x000ea2000c1e1b00 */
[----:B------:R-:W-:Y:S01]  /*0c90*/  BSSY.RECONVERGENT B0, `(.L_x_18183) ;  /* 0x0000036000007945 */ /* 0x000fe20003800200 */
[----:B0-----:R-:W-:Y:S01]  /*0ca0*/  HADD2.F32 R66, -RZ, R62.H0_H0 ;  /* 0x2000003eff427230 */ /* 0x001fe20000004100 */
[--C-:B------:R-:W-:Y:S01]  /*0cb0*/  SHF.R.U64 R62, R62, 0x10, R63.reuse ;  /* 0x000000103e3e7819 */ /* 0x100fe2000000123f */
[----:B------:R-:W-:Y:S01]  /*0cc0*/  HADD2.F32 R65, -RZ, R63.H0_H0 ;  /* 0x2000003fff417230 */ /* 0x000fe20000004100 */
[----:B------:R-:W-:Y:S01]  /*0cd0*/  SHF.R.U32.HI R58, RZ, 0x10, R63 ;  /* 0x00000010ff3a7819 */ /* 0x000fe2000001163f */
[----:B-1----:R-:W-:Y:S01]  /*0ce0*/  HADD2.F32 R69, -RZ, R22.H0_H0 ;  /* 0x20000016ff457230 */ /* 0x002fe20000004100 */
[--C-:B------:R-:W-:Y:S01]  /*0cf0*/  SHF.R.U64 R67, R22, 0x10, R23.reuse ;  /* 0x0000001016437819 */ /* 0x100fe20000001217 */
[----:B------:R-:W-:Y:S01]  /*0d00*/  HADD2.F32 R5, -RZ, R23.H0_H0 ;  /* 0x20000017ff057230 */ /* 0x000fe20000004100 */
[----:B------:R-:W-:-:S02]  /*0d10*/  SHF.R.U32.HI R21, RZ, 0x10, R23 ;  /* 0x00000010ff157819 */ /* 0x000fc40000011617 */
[--C-:B-----5:R-:W-:Y:S01]  /*0d20*/  FADD.FTZ R69, R69, R100.reuse ;  /* 0x0000006445457221 */ /* 0x120fe20000010000 */
[----:B------:R-:W-:Y:S02]  /*0d30*/  HADD2.F32 R67, -RZ, R67.H0_H0 ;  /* 0x20000043ff437230 */ /* 0x000fe40000004100 */
[--C-:B------:R-:W-:Y:S01]  /*0d40*/  FADD.FTZ R70, R5, R100.reuse ;  /* 0x0000006405467221 */ /* 0x100fe20000010000 */
[----:B------:R-:W-:Y:S01]  /*0d50*/  HADD2.F32 R21, -RZ, R21.H0_H0 ;  /* 0x20000015ff157230 */ /* 0x000fe20000004100 */
[----:B------:R-:W-:Y:S01]  /*0d60*/  FSETP.GTU.FTZ.AND P2, PT, R69, 20, PT ;  /* 0x41a000004500780b */ /* 0x000fe20003f5c000 */
[--C-:B------:R-:W-:Y:S02]  /*0d70*/  FADD.FTZ R67, R67, R100.reuse ;  /* 0x0000006443437221 */ /* 0x100fe40000010000 */
[----:B------:R-:W-:Y:S01]  /*0d80*/  FSETP.GTU.FTZ.AND P0, PT, R70, 20, PT ;  /* 0x41a000004600780b */ /* 0x000fe20003f1c000 */
[----:B------:R-:W-:Y:S02]  /*0d90*/  FADD.FTZ R68, R21, R100 ;  /* 0x0000006415447221 */ /* 0x000fe40000010000 */
[----:B------:R-:W-:-:S03]  /*0da0*/  FSETP.GTU.FTZ.AND P3, PT, R67, 20, PT ;  /* 0x41a000004300780b */ /* 0x000fc60003f7c000 */
        /* <DEDUP_REMOVED lines=36> */
.L_x_18184:
[----:B------:R-:W-:Y:S05]  /*0ff0*/  BSYNC.RECONVERGENT B0 ;  /* 0x0000000000007941 */ /* 0x000fea0003800200 */
.L_x_18183:
        /* <DEDUP_REMOVED lines=32> */
.L_x_18186:
[----:B------:R-:W-:Y:S05]  /*1200*/  BSYNC.RECONVERGENT B0 ;  /* 0x0000000000007941 */ /* 0x000fea0003800200 */
.L_x_18185:
        /* <DEDUP_REMOVED lines=32> */
.L_x_18188:
[----:B------:R-:W-:Y:S05]  /*1410*/  BSYNC.RECONVERGENT B0 ;  /* 0x0000000000007941 */ /* 0x000fea0003800200 */
.L_x_18187:
        /* <DEDUP_REMOVED lines=32> */
.L_x_18190:
[----:B------:R-:W-:Y:S05]  /*1620*/  BSYNC.RECONVERGENT B0 ;  /* 0x0000000000007941 */ /* 0x000fea0003800200 */
.L_x_18189:
[----:B------:R-:W0:Y:S01]  /*1630*/  LDCU UR6, c[0x0][0x38c] ;  /* 0x00007180ff0677ac */ /* 0x000e220008000800 */
[----:B------:R-:W-:Y:S02]  /*1640*/  HADD2.F32 R0, -RZ, R2.H0_H0 ;  /* 0x20000002ff007230 */ /* 0x000fe40000004100 */
[----:B------:R-:W-:Y:S02]  /*1650*/  HFMA2 R63, -RZ, RZ, 0, 0 ;  /* 0x00000000ff3f7431 */ /* 0x000fe400000001ff */
[----:B------:R-:W-:Y:S01]  /*1660*/  HADD2.F32 R62, -RZ, R62.H0_H0 ;  /* 0x2000003eff3e7230 */ /* 0x000fe20000004100 */
[----:B------:R-:W-:Y:S01]  /*1670*/  IADD3 R64, PT, PT, R88, -0x1, RZ ;  /* 0xffffffff58407810 */ /* 0x000fe20007ffe0ff */
[----:B------:R-:W-:Y:S02]  /*1680*/  HADD2.F32 R53, -RZ, R53.H0_H0 ;  /* 0x20000035ff357230 */ /* 0x000fe40000004100 */
[----:B------:R-:W-:Y:S01]  /*1690*/  FFMA.FTZ R2, R0, R66, R105 ;  /* 0x0000004200027223 */ /* 0x000fe20000010069 */
[----:B------:R-:W-:Y:S01]  /*16a0*/  HADD2.F32 R52, -RZ, R3.H0_H0 ;  /* 0x20000003ff347230 */ /* 0x000fe20000004100 */
[----:B------:R-:W-:Y:S01]  /*16b0*/  SHF.R.U32.HI R3, RZ, 0x10, R3 ;  /* 0x00000010ff037819 */ /* 0x000fe20000011603 */
[----:B------:R-:W-:-:S02]  /*16c0*/  HADD2.F32 R58, -RZ, R58.H0_H0 ;  /* 0x2000003aff3a7230 */ /* 0x000fc40000004100 */
[C---:B------:R-:W-:Y:S01]  /*16d0*/  FFMA.FTZ R5, R53.reuse, R62, R2 ;  /* 0x0000003e35057223 */ /* 0x040fe20000010002 */
[----:B------:R-:W-:Y:S02]  /*16e0*/  CS2R R60, SRZ ;  /* 0x00000000003c7805 */ /* 0x000fe4000001ff00 */
[----:B------:R-:W-:Y:S01]  /*16f0*/  MOV R59, RZ ;  /* 0x000000ff003b7202 */ /* 0x000fe20000000f00 */
[----:B------:R-:W-:Y:S02]  /*1700*/  HADD2.F32 R3, -RZ, R3.H0_H0 ;  /* 0x20000003ff037230 */ /* 0x000fe40000004100 */
[----:B------:R-:W-:Y:S01]  /*1710*/  FFMA.FTZ R2, R52, R65, R5 ;  /* 0x0000004134027223 */ /* 0x000fe20000010005 */
[-C--:B------:R-:W-:Y:S01]  /*1720*/  FMUL.FTZ R57, R0, R102.reuse ;  /* 0x0000006600397220 */ /* 0x080fe20000410000 */
[-C--:B------:R-:W-:Y:S01]  /*1730*/  FMUL.FTZ R56, R52, R102.reuse ;  /* 0x0000006634387220 */ /* 0x080fe20000410000 */
[-C--:B------:R-:W-:Y:S01]  /*1740*/  FMUL.FTZ R54, R53, R102.reuse ;  /* 0x0000006635367220 */ /* 0x080fe20000410000 */
[----:B0-----:R-:W-:Y:S01]  /*1750*/  UISETP.GE.AND UP0, UPT, UR6, 0x1, UPT ;  /* 0x000000010600788c */ /* 0x001fe2000bf06270 */
        /* <DEDUP_REMOVED lines=8> */
[C---:B------:R-:W-:Y:S01]  /*17e0*/  ISETP.NE.AND P0, PT, R88.reuse, 0x1, PT ;  /* 0x000000015800780c */ /* 0x040fe20003f05270 */
[----:B------:R-:W-:Y:S01]  /*17f0*/  FADD.FTZ R53, R53, R53 ;  /* 0x0000003535357221 */ /* 0x000fe20000010000 */
[----:B------:R-:W-:Y:S01]  /*1800*/  SHF.L.U32 R43, R88, 0x8, RZ ;  /* 0x00000008582b7819 */ /* 0x000fe200000006ff */
[----:B------:R-:W-:Y:S01]  /*1810*/  FADD.FTZ R52, R52, R52 ;  /* 0x0000003434347221 */ /* 0x000fe20000010000 */
[----:B------:R-:W1:Y:S01]  /*1820*/  LDC.64 R20, c[0x0][0x440] ;  /* 0x00011000ff147b82 */ /* 0x000e620000000a00 */
[----:B------:R-:W-:Y:S01]  /*1830*/  IADD3 R30, P1, PT, R3, R90, RZ ;  /* 0x0000005a031e7210 */ /* 0x000fe20007f3e0ff */
[----:B------:R-:W-:Y:S01]  /*1840*/  FMUL.FTZ R47, R66, R69 ;  /* 0x00000045422f7220 */ /* 0x000fe20000410000 */
[----:B------:R-:W-:Y:S01]  /*1850*/  IADD3 R49, PT, PT, R88, -0x2, RZ ;  /* 0xfffffffe58317810 */ /* 0x000fe20007ffe0ff */
[----:B------:R-:W-:Y:S01]  /*1860*/  FMUL.FTZ R46, R62, R67 ;  /* 0x000000433e2e7220 */ /* 0x000fe20000410000 */
[----:B------:R-:W-:Y:S01]  /*1870*/  FMUL.FTZ R45, R65, R70 ;  /* 0x00000046412d7220 */ /* 0x000fe20000410000 */
[----:B------:R-:W-:Y:S01]  /*1880*/  ISETP.EQ.AND P0, PT, R90, RZ, P0 ;  /* 0x000000ff5a00720c */ /* 0x000fe20000702270 */
[----:B------:R-:W-:Y:S01]  /*1890*/  FMUL.FTZ R44, R58, R68 ;  /* 0x000000443a2c7220 */ /* 0x000fe20000410000 */
[----:B------:R-:W2:Y:S01]  /*18a0*/  LDC.64 R22, c[0x0][0x448] ;  /* 0x00011200ff167b82 */ /* 0x000ea20000000a00 */
[----:B------:R-:W-:Y:S01]  /*18b0*/  MOV R63, RZ ;  /* 0x000000ff003f7202 */ /* 0x000fe20000000f00 */
[----:B------:R-:W3:Y:S01]  /*18c0*/  LDCU UR8, c[0x0][0x394] ;  /* 0x00007280ff0877ac */ /* 0x000ee20008000800 */
[----:B------:R-:W-:-:S02]  /*18d0*/  LOP3.LUT R43, R43, 0x100, RZ, 0xc0, !PT ;  /* 0x000001002b2b7812 */ /* 0x000fc400078ec0ff */
[C---:B------:R-:W-:Y:S01]  /*18e0*/  LOP3.LUT R120, R3.reuse, 0x100, RZ, 0xc0, !PT ;  /* 0x0000010003787812 */ /* 0x040fe200078ec0ff */
[----:B------:R-:W4:Y:S01]  /*18f0*/  LDCU UR9, c[0x0][0x38c] ;  /* 0x00007180ff0977ac */ /* 0x000f220008000800 */
[C---:B------:R-:W-:Y:S01]  /*1900*/  IADD3 R42, PT, PT, R3.reuse, R90, RZ ;  /* 0x0000005a032a7210 */ /* 0x040fe20007ffe0ff */
[----:B------:R-:W0:Y:S01]  /*1910*/  LDC.64 R80, c[0x0][0x3e0] ;  /* 0x0000f800ff507b82 */ /* 0x000e220000000a00 */
[----:B------:R-:W-:Y:S02]  /*1920*/  LEA.HI.X.SX32 R31, R3, RZ, 0x1, P1 ;  /* 0x000000ff031f7211 */ /* 0x000fe400008f0eff */
[----:B------:R-:W-:Y:S01]  /*1930*/  LEA R48, R72, UR4, 0x4 ;  /* 0x0000000448307c11 */ /* 0x000fe2000f8e20ff */
[----:B------:R-:W-:-:S04]  /*1940*/  UMOV UR4, URZ ;  /* 0x000000ff00047c82 */ /* 0x000fc80008000000 */
[----:B------:R-:W0:Y:S08]  /*1950*/  LDC.64 R24, c[0x0][0x3c0] ;  /* 0x0000f000ff187b82 */ /* 0x000e300000000a00 */
[----:B------:R-:W0:Y:S08]  /*1960*/  LDC.64 R26, c[0x0][0x3a8] ;  /* 0x0000ea00ff1a7b82 */ /* 0x000e300000000a00 */
[----:B---34-:R-:W0:Y:S02]  /*1970*/  LDC.64 R28, c[0x0][0x4f0] ;  /* 0x00013c00ff1c7b82 */ /* 0x018e240000000a00 */
.L_x_18225:
        /* <DEDUP_REMOVED lines=9> */
[----:B------:R-:W3:Y:S03]  /*1a10*/  LDG.E.64 R32, desc[UR16][R32.64] ;  /* 0x0000001020207981 */ /* 0x000ee6000c1e1b00 */
[----:B------:R-:W-:-:S03]  /*1a20*/  LEA.HI.X R5, R2, R91, R3, 0x1, P1 ;  /* 0x0000005b02057211 */ /* 0x000fc600008f0c03 */
[----:B------:R-:W-:-:S05]  /*1a30*/  IMAD.WIDE.U32 R6, R75, 0x8, R4 ;  /* 0x000000084b067825 */ /* 0x000fca00078e0004 */
[----:B------:R-:W4:Y:S04]  /*1a40*/  LDG.E.64 R2, desc[UR16][R6.64] ;  /* 0x0000001006027981 */ /* 0x000f28000c1e1b00 */
        /* <DEDUP_REMOVED lines=17> */
[C---:B------:R-:W-:Y:S01]  /*1b60*/  FMUL.FTZ R5, R4.reuse, R69 ;  /* 0x0000004504057220 */ /* 0x040fe20000410000 */
[C---:B0-----:R-:W-:Y:S01]  /*1b70*/  FMUL.FTZ R6, R4.reuse, R67 ;  /* 0x0000004304067220 */ /* 0x041fe20000410000 */
[C---:B------:R-:W-:Y:S01]  /*1b80*/  FMUL.FTZ R7, R4.reuse, R70 ;  /* 0x0000004604077220 */ /* 0x040fe20000410000 */
[----:B------:R-:W-:Y:S01]  /*1b90*/  FMUL.FTZ R38, R4, R68 ;  /* 0x0000004404267220 */ /* 0x000fe20000410000 */
[----:B------:R-:W-:Y:S01]  /*1ba0*/  FMUL.FTZ R4, R33, R70 ;  /* 0x0000004621047220 */ /* 0x000fe20000410000 */
[----:B------:R-:W-:Y:S01]  /*1bb0*/  MUFU.EX2 R41, R5 ;  /* 0x0000000500297308 */ /* 0x000fe20000000800 */
[----:B----4-:R0:W-:Y:S02]  /*1bc0*/  STS.64 [R71], R2 ;  /* 0x0000000247007388 */ /* 0x0101e40000000a00 */
[----:B------:R-:W-:Y:S02]  /*1bd0*/  FMUL.RZ R106, R4, 0.15915493667125701904 ;  /* 0x3e22f983046a7820 */ /* 0x000fe4000040c000 */
[----:B-----5:R-:W-:Y:S03]  /*1be0*/  STS.64 [R71+0x100], R36 ;  /* 0x0001002447007388 */ /* 0x020fe60000000a00 */
[----:B------:R-:W-:Y:S01]  /*1bf0*/  MUFU.EX2 R112, R6 ;  /* 0x0000000600707308 */ /* 0x000fe20000000800 */
[----:B0-----:R-:W-:-:S07]  /*1c00*/  IADD3 R2, PT, PT, R120, UR4, RZ ;  /* 0x0000000478027c10 */ /* 0x001fce000fffe0ff */
[----:B------:R0:W-:Y:S01]  /*1c10*/  MUFU.EX2 R108, R7 ;  /* 0x00000007006c7308 */ /* 0x0001e20000000800 */
[----:B------:R-:W-:Y:S01]  /*1c20*/  NOP ;  /* 0x0000000000007918 */ /* 0x000fe20000000000 */
[----:B------:R-:W-:-:S06]  /*1c30*/  SEL R2, R2, R87, !P1 ;  /* 0x0000005702027207 */ /* 0x000fcc0004800000 */
[----:B------:R-:W-:Y:S01]  /*1c40*/  MUFU.SIN R39, R40 ;  /* 0x0000002800277308 */ /* 0x000fe20000000400 */
[----:B0-----:R-:W0:Y:S01]  /*1c50*/  LDS.128 R4, [R48] ;  /* 0x0000000030047984 */ /* 0x001e220000000c00 */
[----:B------:R-:W-:-:S06]  /*1c60*/  LEA R2, R2, UR6, 0x3 ;  /* 0x0000000602027c11 */ /* 0x000fcc000f8e18ff */
[----:B------:R1:W3:Y:S08]  /*1c70*/  MUFU.COS R117, R40 ;  /* 0x0000002800757308 */ /* 0x0002f00000000000 */
[----:B------:R4:W-:Y:S01]  /*1c80*/  MUFU.EX2 R104, R38 ;  /* 0x0000002600687308 */ /* 0x0009e20000000800 */
[----:B-1----:R-:W-:-:S04]  /*1c90*/  FMUL.FTZ R40, R33, R68 ;  /* 0x0000004421287220 */ /* 0x002fc80000410000 */
[----:B------:R-:W-:-:S03]  /*1ca0*/  FMUL.RZ R116, R40, 0.15915493667125701904 ;  /* 0x3e22f98328747820 */ /* 0x000fc6000040c000 */
[----:B------:R-:W1:Y:S01]  /*1cb0*/  MUFU.COS R123, R106 ;  /* 0x0000006a007b7308 */ /* 0x000e620000000000 */
[----:B----4-:R-:W-:Y:S01]  /*1cc0*/  FMUL.FTZ R38, R33, R69 ;  /* 0x0000004521267220 */ /* 0x010fe20000410000 */
[C---:B---3--:R-:W-:Y:S01]  /*1cd0*/  FMUL.FTZ R114, R112.reuse, R117 ;  /* 0x0000007570727220 */ /* 0x048fe20000410000 */
[----:B------:R-:W-:Y:S02]  /*1ce0*/  FMUL.FTZ R112, R112, R39 ;  /* 0x0000002770707220 */ /* 0x000fe40000410000 */
[----:B------:R-:W-:-:S03]  /*1cf0*/  FMUL.RZ R38, R38, 0.15915493667125701904 ;  /* 0x3e22f98326267820 */ /* 0x000fc6000040c000 */
[----:B------:R-:W-:Y:S08]  /*1d00*/  MUFU.COS R3, R116 ;  /* 0x0000007400037308 */ /* 0x000ff00000000000 */
[----:B------:R3:W-:Y:S01]  /*1d10*/  MUFU.SIN R125, R116 ;  /* 0x00000074007d7308 */ /* 0x0007e20000000400 */
[----:B0-----:R-:W-:Y:S02]  /*1d20*/  HADD2.F32 R136, -RZ, R4.H1_H1 ;  /* 0x30000004ff887230 */ /* 0x001fe40000004100 */
[----:B-1----:R-:W-:Y:S01]  /*1d30*/  FMUL.FTZ R110, R108, R123 ;  /* 0x0000007b6c6e7220 */ /* 0x002fe20000410000 */
[----:B------:R-:W-:-:S02]  /*1d40*/  HADD2.F32 R132, -RZ, R5.H1_H1 ;  /* 0x30000005ff847230 */ /* 0x000fc40000004100 */
[----:B------:R-:W-:Y:S02]  /*1d50*/  HADD2.F32 R128, -RZ, R6.H1_H1 ;  /* 0x30000006ff807230 */ /* 0x000fe40000004100 */
[----:B------:R-:W-:Y:S01]  /*1d60*/  HADD2.F32 R134, -RZ, R4.H0_H0 ;  /* 0x20000004ff867230 */ /* 0x000fe20000004100 */
[----:B------:R-:W0:Y:S01]  /*1d70*/  MUFU.COS R40, R38 ;  /* 0x0000002600287308 */ /* 0x000e220000000000 */
[----:B------:R-:W-:Y:S02]  /*1d80*/  HADD2.F32 R130, -RZ, R5.H0_H0 ;  /* 0x20000005ff827230 */ /* 0x000fe40000004100 */
[----:B--2---:R-:W-:Y:S01]  /*1d90*/  FMUL.FTZ R4, R34, R136 ;  /* 0x0000008822047220 */ /* 0x004fe20000410000 */
[----:B------:R-:W-:Y:S02]  /*1da0*/  HADD2.F32 R126, -RZ, R6.H0_H0 ;  /* 0x20000006ff7e7230 */ /* 0x000fe40000004100 */
[----:B------:R-:W-:Y:S01]  /*1db0*/  FMUL.FTZ R5, R35, R132 ;  /* 0x0000008423057220 */ /* 0x000fe20000410000 */
[----:B---3--:R-:W-:-:S02]  /*1dc0*/  HADD2.F32 R116, -RZ, R7.H0_H0 ;  /* 0x20000007ff747230 */ /* 0x008fc40000004100 */
[C---:B------:R-:W-:Y:S01]  /*1dd0*/  FMUL.FTZ R6, R34.reuse, R132 ;  /* 0x0000008422067220 */ /* 0x040fe20000410000 */
[C---:B------:R-:W-:Y:S01]  /*1de0*/  FFMA.FTZ R123, R35.reuse, R134, R4 ;  /* 0x00000086237b7223 */ /* 0x040fe20000010004 */
[----:B------:R-:W1:Y:S01]  /*1df0*/  MUFU.SIN R36, R38 ;  /* 0x0000002600247308 */ /* 0x000e620000000400 */
[-C--:B------:R-:W-:Y:S01]  /*1e00*/  FFMA.FTZ R122, R34, R130.reuse, -R5 ;  /* 0x00000082227a7223 */ /* 0x080fe20000010805 */
[----:B------:R-:W-:Y:S01]  /*1e10*/  FFMA.FTZ R6, R35, R130, R6 ;  /* 0x0000008223067223 */ /* 0x000fe20000010006 */
[----:B------:R-:W-:Y:S02]  /*1e20*/  FMUL.FTZ R123, R0, -R123 ;  /* 0x8000007b007b7220 */ /* 0x000fe40000410000 */
[----:B------:R-:W-:-:S03]  /*1e30*/  FMUL.FTZ R122, R53, R122 ;  /* 0x0000007a357a7220 */ /* 0x000fc60000410000 */
[----:B------:R2:W3:Y:S01]  /*1e40*/  MUFU.SIN R119, R106 ;  /* 0x0000006a00777308 */ /* 0x0004e20000000400 */
[C---:B0-----:R-:W-:Y:S01]  /*1e50*/  FMUL.FTZ R40, R41.reuse, R40 ;  /* 0x0000002829287220 */ /* 0x041fe20000410000 */
[C---:B--2---:R-:W-:Y:S01]  /*1e60*/  FMUL.FTZ R106, R104.reuse, R3 ;  /* 0x00000003686a7220 */ /* 0x044fe20000410000 */
[----:B------:R-:W-:Y:S01]  /*1e70*/  FMUL.FTZ R104, R104, R125 ;  /* 0x0000007d68687220 */ /* 0x000fe20000410000 */
[----:B------:R-:W-:Y:S02]  /*1e80*/  HADD2.F32 R125, -RZ, R7.H1_H1 ;  /* 0x30000007ff7d7230 */ /* 0x000fe40000004100 */
[----:B-1----:R-:W-:Y:S01]  /*1e90*/  FMUL.FTZ R41, R41, R36 ;  /* 0x0000002429297220 */ /* 0x002fe20000410000 */
[C---:B------:R-:W-:Y:S01]  /*1ea0*/  FMUL.FTZ R3, R35.reuse, R136 ;  /* 0x0000008823037220 */ /* 0x040fe20000410000 */
[CC--:B------:R-:W-:Y:S01]  /*1eb0*/  FMUL.FTZ R7, R35.reuse, R128.reuse ;  /* 0x0000008023077220 */ /* 0x0c0fe20000410000 */
[C---:B------:R-:W-:Y:S01]  /*1ec0*/  FMUL.FTZ R36, R34.reuse, R128 ;  /* 0x0000008022247220 */ /* 0x040fe20000410000 */
[CC--:B------:R-:W-:Y:S01]  /*1ed0*/  FMUL.FTZ R37, R35.reuse, R125.reuse ;  /* 0x0000007d23257220 */ /* 0x0c0fe20000410000 */
[C---:B------:R-:W-:Y:S01]  /*1ee0*/  FMUL.FTZ R38, R34.reuse, R125 ;  /* 0x0000007d22267220 */ /* 0x040fe20000410000 */
[----:B------:R0:W-:Y:S01]  /*1ef0*/  STS.64 [R2+0xa80], R40 ;  /* 0x000a802802007388 */ /* 0x0001e20000000a00 */
[C---:B------:R-:W-:Y:S01]  /*1f00*/  FFMA.FTZ R3, R34.reuse, R134, -R3 ;  /* 0x0000008622037223 */ /* 0x040fe20000010803 */
[CC--:B------:R-:W-:Y:S01]  /*1f10*/  FFMA.FTZ R7, R34.reuse, R126.reuse, -R7 ;  /* 0x0000007e22077223 */ /* 0x0c0fe20000010807 */
[C---:B------:R-:W-:Y:S01]  /*1f20*/  FFMA.FTZ R117, R35.reuse, R126, R36 ;  /* 0x0000007e23757223 */ /* 0x040fe20000010024 */
[-C--:B------:R-:W-:Y:S01]  /*1f30*/  FFMA.FTZ R37, R34, R116.reuse, -R37 ;  /* 0x0000007422257223 */ /* 0x080fe20000010825 */
[----:B------:R-:W-:Y:S01]  /*1f40*/  FFMA.FTZ R129, R35, R116, R38 ;  /* 0x0000007423817223 */ /* 0x000fe20000010026 */
[----:B---3--:R-:W-:Y:S01]  /*1f50*/  FMUL.FTZ R108, R108, R119 ;  /* 0x000000776c6c7220 */ /* 0x008fe20000410000 */
[----:B------:R-:W-:Y:S01]  /*1f60*/  FMUL.FTZ R124, R0, R3 ;  /* 0x00000003007c7220 */ /* 0x000fe20000410000 */
[----:B------:R-:W-:Y:S01]  /*1f70*/  FMUL.FTZ R119, R53, -R6 ;  /* 0x8000000635777220 */ /* 0x000fe20000410000 */
[C---:B------:R-:W-:Y:S01]  /*1f80*/  FMUL.FTZ R118, R52.reuse, R7 ;  /* 0x0000000734767220 */ /* 0x040fe20000410000 */
[----:B------:R-:W-:Y:S01]  /*1f90*/  FMUL.FTZ R117, R52, -R117 ;  /* 0x8000007534757220 */ /* 0x000fe20000410000 */
[C---:B------:R-:W-:Y:S01]  /*1fa0*/  FMUL.FTZ R127, R50.reuse, R37 ;  /* 0x00000025327f7220 */ /* 0x040fe20000410000 */
        /* <DEDUP_REMOVED lines=11> */
.L_x_18193:
[----:B------:R0:W1:Y:S02]  /*2060*/  LDS.64 R38, [R89+UR5+0x1a88] ;  /* 0x001a880559267984 */ /* 0x0000640008000a00 */
.L_x_18194:
[----:B------:R-:W-:Y:S05]  /*2070*/  BSYNC.RECONVERGENT B0 ;  /* 0x0000000000007941 */ /* 0x000fea0003800200 */
.L_x_18192:
        /* <DEDUP_REMOVED lines=145> */
[-C--:B------:R-:W-:Y:S01]  /*2990*/  FMUL.FTZ R144, R112, R137.reuse ;  /* 0x0000008970907220 */ /* 0x080fe20000410000 */
        /* <DEDUP_REMOVED lines=30> */
.L_x_18196:
[----:B------:R-:W-:Y:S05]  /*2b80*/  BSYNC.RECONVERGENT B0 ;  /* 0x0000000000007941 */ /* 0x000fea0003800200 */
.L_x_18195:
[----:B------:R-:W-:Y:S01]  /*2b90*/  ISETP.GE.AND P1, PT, R88, UR8, PT ;  /* 0x0000000858007c0c */ /* 0x000fe2000bf26270 */
[C---:B-1----:R-:W-:Y:S01]  /*2ba0*/  FFMA.FTZ R2, R40.reuse, R4, -R3 ;  /* 0x0000000428027223 */ /* 0x042fe20000010803 */
[----:B------:R-:W-:Y:S01]  /*2bb0*/  FFMA.FTZ R6, R40, R5, R6 ;  /* 0x0000000528067223 */ /* 0x000fe20000010006 */
[----:B------:R-:W-:Y:S01]  /*2bc0*/  HFMA2 R4, -RZ, RZ, 1.875, 0 ;  /* 0x3f800000ff047431 */ /* 0x000fe200000001ff */
[----:B------:R-:W-:Y:S01]  /*2bd0*/  ISETP.NE.OR P1, PT, R90, RZ, P1 ;  /* 0x000000ff5a00720c */ /* 0x000fe20000f25670 */
[----:B----4-:R-:W-:Y:S01]  /*2be0*/  FADD.FTZ R133, R47, R2 ;  /* 0x000000022f857221 */ /* 0x010fe20000010000 */
[----:B------:R-:W-:Y:S01]  /*2bf0*/  FADD.FTZ R41, RZ, R6 ;  /* 0x00000006ff297221 */ /* 0x000fe20000010000 */
[----:B------:R-:W-:Y:S02]  /*2c00*/  CS2R R6, SRZ ;  /* 0x0000000000067805 */ /* 0x000fe4000001ff00 */
[----:B------:R-:W-:Y:S01]  /*2c10*/  MOV R5, RZ ;  /* 0x000000ff00057202 */ /* 0x000fe20000000f00 */
[----:B------:R1:W4:Y:S01]  /*2c20*/  SHFL.DOWN PT, R2, R138, 0x2, 0x1f ;  /* 0x08401f008a027f89 */ /* 0x00032200000e0000 */
[C---:B------:R-:W-:Y:S01]  /*2c30*/  ISETP.GT.U32.AND P2, PT, R121.reuse, 0x1d, PT ;  /* 0x0000001d7900780c */ /* 0x040fe20003f44070 */
[C---:B---3--:R-:W-:Y:S01]  /*2c40*/  FMUL.FTZ R137, R136.reuse, R41 ;  /* 0x0000002988897220 */ /* 0x048fe20000410000 */
[-C--:B------:R-:W-:Y:S01]  /*2c50*/  FMUL.FTZ R136, R136, R133.reuse ;  /* 0x0000008588887220 */ /* 0x080fe20000410000 */
[----:B--2---:R1:W2:Y:S01]  /*2c60*/  SHFL.DOWN PT, R135, R142, 0x2, 0x1f ;  /* 0x08401f008e877f89 */ /* 0x0042a200000e0000 */
[----:B------:R-:W-:Y:S01]  /*2c70*/  BSSY.RECONVERGENT B0, `(.L_x_18197) ;  /* 0x0000014000007945 */ /* 0x000fe20003800200 */
[C---:B------:R-:W-:Y:S01]  /*2c80*/  ISETP.GT.U32.AND P3, PT, R121.reuse, 0x1b, PT ;  /* 0x0000001b7900780c */ /* 0x040fe20003f64070 */
[C---:B------:R-:W-:Y:S01]  /*2c90*/  FFMA.FTZ R137, R134.reuse, R133, -R137 ;  /* 0x0000008586897223 */ /* 0x040fe20000010889 */
[----:B------:R-:W3:Y:S01]  /*2ca0*/  @!P1 LDS.128 R4, [UR7+0x1b80] ;  /* 0x001b8007ff049984 */ /* 0x000ee20008000c00 */
[C---:B------:R-:W-:Y:S01]  /*2cb0*/  ISETP.GT.U32.AND P4, PT, R121.reuse, 0x17, PT ;  /* 0x000000177900780c */ /* 0x040fe20003f84070 */
[----:B------:R-:W-:Y:S01]  /*2cc0*/  FFMA.FTZ R3, R134, R41, R136 ;  /* 0x0000002986037223 */ /* 0x000fe20000010088 */
[----:B------:R-:W-:Y:S01]  /*2cd0*/  ISETP.GT.U32.AND P5, PT, R121, 0xf, PT ;  /* 0x0000000f7900780c */ /* 0x000fe20003fa4070 */
[----:B------:R1:W0:Y:S04]  /*2ce0*/  SHFL.DOWN PT, R40, R144, 0x2, 0x1f ;  /* 0x08401f0090287f89 */ /* 0x00022800000e0000 */
[----:B------:R1:W0:Y:S01]  /*2cf0*/  SHFL.DOWN PT, R141, R140, 0x2, 0x1f ;  /* 0x08401f008c8d7f89 */ /* 0x00022200000e0000 */
[----:B------:R-:W-:Y:S07]  /*2d00*/  @P2 BRA `(.L_x_18198) ;  /* 0x0000000000282947 */ /* 0x000fee0003800000 */
[-C--:B0-----:R-:W-:Y:S01]  /*2d10*/  FMUL.FTZ R139, R142, R141.reuse ;  /* 0x0000008d8e8b7220 */ /* 0x081fe20000410000 */
[----:B------:R-:W-:Y:S01]  /*2d20*/  FMUL.FTZ R141, R138, R141 ;  /* 0x0000008d8a8d7220 */ /* 0x000fe20000410000 */
[-C--:B--2---:R-:W-:Y:S01]  /*2d30*/  FMUL.FTZ R131, R142, R135.reuse ;  /* 0x000000878e837220 */ /* 0x084fe20000410000 */
[C---:B------:R-:W-:Y:S01]  /*2d40*/  FMUL.FTZ R135, R138.reuse, R135 ;  /* 0x000000878a877220 */ /* 0x040fe20000410000 */
[-C--:B------:R-:W-:Y:S01]  /*2d50*/  FFMA.FTZ R139, R138, R40.reuse, -R139 ;  /* 0x000000288a8b7223 */ /* 0x080fe2000001088b */
[----:B------:R-:W-:Y:S01]  /*2d60*/  FFMA.FTZ R141, R142, R40, R141 ;  /* 0x000000288e8d7223 */ /* 0x000fe2000001008d */
[-C--:B-1--4-:R-:W-:Y:S01]  /*2d70*/  FFMA.FTZ R138, R138, R2.reuse, -R131 ;  /* 0x000000028a8a7223 */ /* 0x092fe20000010883 */
[----:B------:R-:W-:Y:S01]  /*2d80*/  FFMA.FTZ R142, R142, R2, R135 ;  /* 0x000000028e8e7223 */ /* 0x000fe20000010087 */
[----:B------:R-:W-:Y:S01]  /*2d90*/  FADD.FTZ R144, R144, R139 ;  /* 0x0000008b90907221 */ /* 0x000fe20000010000 */
[----:B------:R-:W-:-:S07]  /*2da0*/  FADD.FTZ R140, R140, R141 ;  /* 0x0000008d8c8c7221 */ /* 0x000fce0000010000 */
.L_x_18198:
[----:B------:R-:W-:Y:S05]  /*2db0*/  BSYNC.RECONVERGENT B0 ;  /* 0x0000000000007941 */ /* 0x000fea0003800200 */
.L_x_18197:
[----:B----4-:R4:W1:Y:S01]  /*2dc0*/  SHFL.DOWN PT, R2, R138, 0x4, 0x1f ;  /* 0x08801f008a027f89 */ /* 0x01086200000e0000 */
[----:B------:R-:W-:Y:S03]  /*2dd0*/  BSSY.RECONVERGENT B0, `(.L_x_18199) ;  /* 0x000000f000007945 */ /* 0x000fe60003800200 */
[----:B--2---:R4:W2:Y:S04]  /*2de0*/  SHFL.DOWN PT, R135, R142, 0x4, 0x1f ;  /* 0x08801f008e877f89 */ /* 0x0048a800000e0000 */
[----:B0-----:R4:W0:Y:S04]  /*2df0*/  SHFL.DOWN PT, R40, R144, 0x4, 0x1f ;  /* 0x08801f0090287f89 */ /* 0x00182800000e0000 */
[----:B------:R4:W0:Y:S01]  /*2e00*/  SHFL.DOWN PT, R141, R140, 0x4, 0x1f ;  /* 0x08801f008c8d7f89 */ /* 0x00082200000e0000 */
[----:B------:R-:W-:Y:S05]  /*2e10*/  @P3 BRA `(.L_x_18200) ;  /* 0x0000000000283947 */ /* 0x000fea0003800000 */
        /* <DEDUP_REMOVED lines=10> */
.L_x_18200:
[----:B------:R-:W-:Y:S05]  /*2ec0*/  BSYNC.RECONVERGENT B0 ;  /* 0x0000000000007941 */ /* 0x000fea0003800200 */
.L_x_18199:
[----:B-1----:R1:W1:Y:S01]  /*2ed0*/  SHFL.DOWN PT, R2, R138, 0x8, 0x1f ;  /* 0x09001f008a027f89 */ /* 0x00226200000e0000 */
[----:B------:R-:W-:Y:S03]  /*2ee0*/  BSSY.RECONVERGENT B0, `(.L_x_18201) ;  /* 0x000000f000007945 */ /* 0x000fe60003800200 */
[----:B--2---:R2:W1:Y:S04]  /*2ef0*/  SHFL.DOWN PT, R135, R142, 0x8, 0x1f ;  /* 0x09001f008e877f89 */ /* 0x00446800000e0000 */
        /* <DEDUP_REMOVED lines=9> */
[-C--:B----4-:R-:W-:Y:S01]  /*2f90*/  FFMA.FTZ R138, R138, R2.reuse, -R131 ;  /* 0x000000028a8a7223 */ /* 0x090fe20000010883 */
[----:B--2---:R-:W-:Y:S01]  /*2fa0*/  FFMA.FTZ R142, R142, R2, R135 ;  /* 0x000000028e8e7223 */ /* 0x004fe20000010087 */
[----:B------:R-:W-:Y:S01]  /*2fb0*/  FADD.FTZ R144, R144, R139 ;  /* 0x0000008b90907221 */ /* 0x000fe20000010000 */
[----:B------:R-:W-:-:S07]  /*2fc0*/  FADD.FTZ R140, R140, R141 ;  /* 0x0000008d8c8c7221 */ /* 0x000fce0000010000 */
.L_x_18202:
[----:B------:R-:W-:Y:S05]  /*2fd0*/  BSYNC.RECONVERGENT B0 ;  /* 0x0000000000007941 */ /* 0x000fea0003800200 */
.L_x_18201:
[----:B-1----:R1:W1:Y:S01]  /*2fe0*/  SHFL.DOWN PT, R2, R138, 0x10, 0x1f ;  /* 0x0a001f008a027f89 */ /* 0x00226200000e0000 */
        /* <DEDUP_REMOVED lines=16> */
.L_x_18204:
[----:B------:R-:W-:Y:S05]  /*30f0*/  BSYNC.RECONVERGENT B0 ;  /* 0x0000000000007941 */ /* 0x000fea0003800200 */
.L_x_18203:
[-C--:B-1----:R-:W-:Y:S01]  /*3100*/  FMUL.FTZ R2, R112, R41.reuse ;  /* 0x0000002970027220 */ /* 0x082fe20000410000 */
[----:B------:R-:W-:Y:S01]  /*3110*/  FFMA.FTZ R131, R114, R41, R131 ;  /* 0x0000002972837223 */ /* 0x000fe20000010083 */
[----:B---3--:R-:W-:Y:S01]  /*3120*/  SHFL.IDX PT, R134, R7, RZ, 0x1f ;  /* 0x00001fff07867589 */ /* 0x008fe200000e0000 */
[----:B------:R-:W-:Y:S01]  /*3130*/  ISETP.NE.AND P1, PT, R90, 0x1f, PT ;  /* 0x0000001f5a00780c */ /* 0x000fe20003f25270 */
[----:B------:R-:W-:Y:S01]  /*3140*/  FFMA.FTZ R135, R114, R133, -R2 ;  /* 0x0000008572877223 */ /* 0x000fe20000010802 */
[----:B------:R-:W-:Y:S01]  /*3150*/  FADD.FTZ R131, RZ, R131 ;  /* 0x00000083ff837221 */ /* 0x000fe20000010000 */
[----:B------:R-:W1:Y:S01]  /*3160*/  SHFL.DOWN PT, R148, R138, 0x1, 0x1f ;  /* 0x08201f008a947f89 */ /* 0x000e6200000e0000 */
[----:B------:R-:W-:Y:S01]  /*3170*/  ISETP.NE.AND P2, PT, R90, RZ, PT ;  /* 0x000000ff5a00720c */ /* 0x000fe20003f45270 */
[----:B------:R-:W-:Y:S01]  /*3180*/  FADD.FTZ R135, R46, R135 ;  /* 0x000000872e877221 */ /* 0x000fe20000010000 */
[-C--:B0-----:R-:W-:Y:S01]  /*3190*/  FMUL.FTZ R143, R132, R131.reuse ;  /* 0x00000083848f7220 */ /* 0x081fe20000410000 */
[----:B------:R-:W0:Y:S01]  /*31a0*/  SHFL.DOWN PT, R141, R142, 0x1, 0x1f ;  /* 0x08201f008e8d7f89 */ /* 0x000e2200000e0000 */
[----:B------:R-:W-:Y:S01]  /*31b0*/  FMUL.FTZ R40, R108, R131 ;  /* 0x000000836c287220 */ /* 0x000fe20000410000 */
[-C--:B------:R-:W-:Y:S01]  /*31c0*/  FMUL.FTZ R146, R132, R135.reuse ;  /* 0x0000008784927220 */ /* 0x080fe20000410000 */
[-C--:B------:R-:W-:Y:S01]  /*31d0*/  FMUL.FTZ R139, R108, R135.reuse ;  /* 0x000000876c8b7220 */ /* 0x080fe20000410000 */
[----:B------:R-:W3:Y:S01]  /*31e0*/  SHFL.IDX PT, R136, R6, RZ, 0x1f ;  /* 0x00001fff06887589 */ /* 0x000ee200000e0000 */
[----:B------:R-:W-:Y:S01]  /*31f0*/  FFMA.FTZ R40, R110, R135, -R40 ;  /* 0x000000876e287223 */ /* 0x000fe20000010828 */
[-C--:B------:R-:W-:Y:S01]  /*3200*/  FFMA.FTZ R145, R130, R131.reuse, R146 ;  /* 0x0000008382917223 */ /* 0x080fe20000010092 */
[----:B------:R-:W-:Y:S01]  /*3210*/  FFMA.FTZ R139, R110, R131, R139 ;  /* 0x000000836e8b7223 */ /* 0x000fe2000001008b */
[----:B------:R-:W5:Y:S01]  /*3220*/  SHFL.DOWN PT, R132, R140, 0x1, 0x1f ;  /* 0x08201f008c847f89 */ /* 0x000f6200000e0000 */
[----:B------:R-:W-:Y:S01]  /*3230*/  FFMA.FTZ R146, -R0, R3, RZ ;  /* 0x0000000300927223 */ /* 0x000fe200000101ff */
[----:B------:R-:W-:Y:S01]  /*3240*/  FFMA.FTZ R143, R130, R135, -R143 ;  /* 0x00000087828f7223 */ /* 0x000fe2000001088f */
[----:B------:R-:W-:Y:S01]  /*3250*/  FADD.FTZ R3, RZ, R139 ;  /* 0x0000008bff037221 */ /* 0x000fe20000010000 */
[----:B------:R-:W5:Y:S01]  /*3260*/  SHFL.DOWN PT, R2, R144, 0x1, 0x1f ;  /* 0x08201f0090027f89 */ /* 0x000f6200000e0000 */
[----:B------:R-:W-:Y:S01]  /*3270*/  FADD.FTZ R139, R45, R40 ;  /* 0x000000282d8b7221 */ /* 0x000fe20000010000 */
[----:B------:R-:W-:Y:S01]  /*3280*/  FFMA.FTZ R130, R0, R137, RZ ;  /* 0x0000008900827223 */ /* 0x000fe200000100ff */
[C---:B------:R-:W-:Y:S01]  /*3290*/  FFMA.FTZ R137, -R53.reuse, R145, R146 ;  /* 0x0000009135897223 */ /* 0x040fe20000010192 */
[----:B--2-4-:R-:W2:Y:S01]  /*32a0*/  SHFL.IDX PT, R142, R142, RZ, 0x1f ;  /* 0x00001fff8e8e7589 */ /* 0x014ea200000e0000 */
[C---:B------:R-:W-:Y:S01]  /*32b0*/  FMUL.FTZ R145, R128.reuse, R3 ;  /* 0x0000000380917220 */ /* 0x040fe20000410000 */
[----:B------:R-:W-:Y:S01]  /*32c0*/  FMUL.FTZ R40, R128, R139 ;  /* 0x0000008b80287220 */ /* 0x000fe20000410000 */
[----:B------:R-:W-:Y:S01]  /*32d0*/  FFMA.FTZ R147, R53, R143, R130 ;  /* 0x0000008f35937223 */ /* 0x000fe20000010082 */
[----:B------:R-:W4:Y:S01]  /*32e0*/  SHFL.IDX PT, R138, R138, RZ, 0x1f ;  /* 0x00001fff8a8a7589 */ /* 0x000f2200000e0000 */
[-C--:B-1----:R-:W-:Y:S01]  /*32f0*/  @P1 FMUL.FTZ R128, R148, R134.reuse ;  /* 0x0000008694801220 */ /* 0x082fe20000410000 */
[C---:B------:R-:W-:Y:S01]  /*3300*/  FFMA.FTZ R130, R126.reuse, R139, -R145 ;  /* 0x0000008b7e827223 */ /* 0x040fe20000010891 */
[----:B------:R-:W-:Y:S01]  /*3310*/  FFMA.FTZ R40, R126, R3, R40 ;  /* 0x000000037e287223 */ /* 0x000fe20000010028 */
[----:B0-----:R-:W-:Y:S01]  /*3320*/  @P1 FMUL.FTZ R143, R141, R134 ;  /* 0x000000868d8f1220 */ /* 0x001fe20000410000 */
[----:B------:R-:W0:Y:S01]  /*3330*/  SHFL.IDX PT, R144, R144, RZ, 0x1f ;  /* 0x00001fff90907589 */ /* 0x000e2200000e0000 */
[C---:B------:R-:W-:Y:S01]  /*3340*/  FMUL.FTZ R149, R35.reuse, R131 ;  /* 0x0000008323957220 */ /* 0x040fe20000410000 */
[----:B------:R-:W-:Y:S01]  /*3350*/  FMUL.FTZ R153, R35, R3 ;  /* 0x0000000323997220 */ /* 0x000fe20000410000 */
[-C--:B---3--:R-:W-:Y:S01]  /*3360*/  @P1 FFMA.FTZ R145, R141, R136.reuse, R128 ;  /* 0x000000888d911223 */ /* 0x088fe20000010080 */
[----:B------:R-:W-:Y:S01]  /*3370*/  @P1 FFMA.FTZ R143, R148, R136, -R143 ;  /* 0x00000088948f1223 */ /* 0x000fe2000001088f */
[----:B------:R-:W1:Y:S01]  /*3380*/  SHFL.IDX PT, R140, R140, RZ, 0x1f ;  /* 0x00001fff8c8c7589 */ /* 0x000e6200000e0000 */
[----:B------:R-:W-:Y:S01]  /*3390*/  FFMA.FTZ R141, R52, R130, R147 ;  /* 0x00000082348d7223 */ /* 0x000fe20000010093 */
[----:B-----5:R-:W-:Y:S01]  /*33a0*/  @P1 FADD.FTZ R134, R132, R145 ;  /* 0x0000009184861221 */ /* 0x020fe20000010000 */
[C---:B------:R-:W-:Y:S01]  /*33b0*/  FMUL.FTZ R147, R35.reuse, R41 ;  /* 0x0000002923937220 */ /* 0x040fe20000410000 */
[C---:B------:R-:W-:Y:S01]  /*33c0*/  FMUL.FTZ R128, R34.reuse, R131 ;  /* 0x0000008322807220 */ /* 0x040fe20000410000 */
[----:B------:R-:W-:Y:S01]  /*33d0*/  FMUL.FTZ R130, R34, R3 ;  /* 0x0000000322827220 */ /* 0x000fe20000410000 */
[----:B------:R-:W-:Y:S01]  /*33e0*/  @P1 FADD.FTZ R136, R2, R143 ;  /* 0x0000008f02881221 */ /* 0x000fe20000010000 */
[----:B------:R-:W-:Y:S01]  /*33f0*/  FMUL.FTZ R2, R34, R41 ;  /* 0x0000002922027220 */ /* 0x000fe20000410000 */
[----:B------:R-:W-:Y:S01]  /*3400*/  FMUL.FTZ R143, R104, R139 ;  /* 0x0000008b688f7220 */ /* 0x000fe20000410000 */
[-C--:B------:R-:W-:Y:S01]  /*3410*/  FMUL.FTZ R157, R134, R39.reuse ;  /* 0x00000027869d7220 */ /* 0x080fe20000410000 */
[----:B------:R-:W-:Y:S01]  /*3420*/  FMUL.FTZ R159, R136, R39 ;  /* 0x00000027889f7220 */ /* 0x000fe20000410000 */
[----:B------:R-:W-:Y:S01]  /*3430*/  FFMA.FTZ R145, R35, R133, R2 ;  /* 0x0000008523917223 */ /* 0x000fe20000010002 */
[-C--:B------:R-:W-:Y:S01]  /*3440*/  FMUL.FTZ R2, R104, R3.reuse ;  /* 0x0000000368027220 */ /* 0x080fe20000410000 */
[----:B------:R-:W-:Y:S01]  /*3450*/  FFMA.FTZ R126, R106, R3, R143 ;  /* 0x000000036a7e7223 */ /* 0x000fe2000001008f */
[-C--:B------:R-:W-:Y:S01]  /*3460*/  FFMA.FTZ R136, R136, R38.reuse, R157 ;  /* 0x0000002688887223 */ /* 0x080fe2000001009d */
[----:B--2---:R-:W-:Y:S01]  /*3470*/  FMUL.FTZ R155, R142, R7 ;  /* 0x000000078e9b7220 */ /* 0x004fe20000410000 */
[----:B------:R-:W-:Y:S01]  /*3480*/  FFMA.FTZ R38, R134, R38, -R159 ;  /* 0x0000002686267223 */ /* 0x000fe2000001089f */
[----:B------:R-:W-:Y:S01]  /*3490*/  FFMA.FTZ R143, R106, R139, -R2 ;  /* 0x0000008b6a8f7223 */ /* 0x000fe20000010802 */
[----:B------:R-:W-:Y:S01]  /*34a0*/  FADD.FTZ R2, RZ, R126 ;  /* 0x0000007eff027221 */ /* 0x000fe20000010000 */
[----:B------:R-:W-:Y:S01]  /*34b0*/  FMUL.FTZ R39, R142, R5 ;  /* 0x000000058e277220 */ /* 0x000fe20000410000 */
[-C--:B----4-:R-:W-:Y:S01]  /*34c0*/  FFMA.FTZ R155, R138, R6.reuse, -R155 ;  /* 0x000000068a9b7223 */ /* 0x090fe2000001089b */
[----:B------:R-:W-:Y:S01]  /*34d0*/  FADD.FTZ R129, R129, R38 ;  /* 0x0000002681817221 */ /* 0x000fe20000010000 */
[C---:B------:R-:W-:Y:S01]  /*34e0*/  FMUL.FTZ R6, R142.reuse, R6 ;  /* 0x000000068e067220 */ /* 0x040fe20000410000 */
[----:B------:R-:W-:Y:S01]  /*34f0*/  FMUL.FTZ R142, R142, R4 ;  /* 0x000000048e8e7220 */ /* 0x000fe20000410000 */
[----:B------:R-:W-:Y:S01]  /*3500*/  FADD.FTZ R143, R44, R143 ;  /* 0x0000008f2c8f7221 */ /* 0x000fe20000010000 */
[----:B------:R-:W-:Y:S01]  /*3510*/  FMUL.FTZ R132, R35, R2 ;  /* 0x0000000223847220 */ /* 0x000fe20000410000 */
[----:B------:R-:W-:Y:S01]  /*3520*/  FFMA.FTZ R4, R138, R4, -R39 ;  /* 0x000000048a047223 */ /* 0x000fe20000010827 */
[----:B------:R-:W-:Y:S01]  /*3530*/  FADD.FTZ R127, R127, R136 ;  /* 0x000000887f7f7221 */ /* 0x000fe20000010000 */
[----:B------:R-:W-:Y:S01]  /*3540*/  FMUL.FTZ R39, R104, R129 ;  /* 0x0000008168277220 */ /* 0x000fe20000410000 */
[C---:B------:R-:W-:Y:S01]  /*3550*/  FFMA.FTZ R126, R34.reuse, R135, -R149 ;  /* 0x00000087227e7223 */ /* 0x040fe20000010895 */
[C---:B------:R-:W-:Y:S01]  /*3560*/  FFMA.FTZ R147, R34.reuse, R133, -R147 ;  /* 0x0000008522937223 */ /* 0x040fe20000010893 */
[C---:B------:R-:W-:Y:S01]  /*3570*/  FFMA.FTZ R153, R34.reuse, R139, -R153 ;  /* 0x0000008b22997223 */ /* 0x040fe20000010899 */
[----:B------:R-:W-:Y:S01]  /*3580*/  FFMA.FTZ R149, R34, R143, -R132 ;  /* 0x0000008f22957223 */ /* 0x000fe20000010884 */
[-C--:B------:R-:W-:Y:S01]  /*3590*/  FMUL.FTZ R104, R104, R127.reuse ;  /* 0x0000007f68687220 */ /* 0x080fe20000410000 */
[----:B------:R-:W-:Y:S01]  /*35a0*/  FMUL.FTZ R34, R34, R2 ;  /* 0x0000000222227220 */ /* 0x000fe20000410000 */
[----:B------:R-:W-:Y:S01]  /*35b0*/  FFMA.FTZ R39, R106, R127, R39 ;  /* 0x0000007f6a277223 */ /* 0x000fe20000010027 */
[----:B------:R-:W-:Y:S01]  /*35c0*/  FFMA.FTZ R7, R138, R7, R6 ;  /* 0x000000078a077223 */ /* 0x000fe20000010006 */
[C---:B------:R-:W-:Y:S01]  /*35d0*/  FFMA.FTZ R128, R35.reuse, R135, R128 ;  /* 0x0000008723807223 */ /* 0x040fe20000010080 */
[C---:B------:R-:W-:Y:S01]  /*35e0*/  FFMA.FTZ R151, R35.reuse, R139, R130 ;  /* 0x0000008b23977223 */ /* 0x040fe20000010082 */
[----:B------:R-:W-:Y:S01]  /*35f0*/  FFMA.FTZ R104, R106, R129, -R104 ;  /* 0x000000816a687223 */ /* 0x000fe20000010868 */
[----:B------:R-:W-:Y:S01]  /*3600*/  FFMA.FTZ R35, R35, R143, R34 ;  /* 0x0000008f23237223 */ /* 0x000fe20000010022 */
[----:B------:R-:W-:Y:S01]  /*3610*/  FADD.FTZ R39, R118, R39 ;  /* 0x0000002776277221 */ /* 0x000fe20000010000 */
[----:B------:R-:W-:Y:S01]  /*3620*/  P2R R34, PR, RZ, 0x4 ;  /* 0x00000004ff227803 */ /* 0x000fe20000000000 */
[----:B------:R-:W-:Y:S01]  /*3630*/  FFMA.FTZ R5, R138, R5, R142 ;  /* 0x000000058a057223 */ /* 0x000fe2000001008e */
[----:B0-----:R-:W-:Y:S01]  /*3640*/  FADD.FTZ R6, R144, R155 ;  /* 0x0000009b90067221 */ /* 0x001fe20000010000 */
[----:B-1----:R-:W-:Y:S01]  /*3650*/  FADD.FTZ R7, R140, R7 ;  /* 0x000000078c077221 */ /* 0x002fe20000010000 */
[----:B------:R-:W-:Y:S01]  /*3660*/  FMUL.FTZ R34, R0, -R145 ;  /* 0x8000009100227220 */ /* 0x000fe20000410000 */
[----:B------:R-:W-:Y:S01]  /*3670*/  FADD.FTZ R145, R117, R104 ;  /* 0x0000006875917221 */ /* 0x000fe20000010000 */
[----:B------:R-:W-:Y:S01]  /*3680*/  FMUL.FTZ R117, R108, R39 ;  /* 0x000000276c757220 */ /* 0x000fe20000410000 */
[----:B------:R-:W-:Y:S01]  /*3690*/  FMUL.FTZ R147, R0, R147 ;  /* 0x0000009300937220 */ /* 0x000fe20000410000 */
[----:B------:R0:W-:Y:S01]  /*36a0*/  @!P2 STS.128 [UR7+0x1b80], R4 ;  /* 0x001b8004ff00a988 */ /* 0x0001e20008000c07 */
[----:B------:R-:W-:Y:S01]  /*36b0*/  FMUL.FTZ R108, R108, R145 ;  /* 0x000000916c6c7220 */ /* 0x000fe20000410000 */
[C---:B------:R-:W-:Y:S01]  /*36c0*/  FMUL.FTZ R126, R53.reuse, R126 ;  /* 0x0000007e357e7220 */ /* 0x040fe20000410000 */
[----:B------:R-:W-:Y:S01]  /*36d0*/  FMUL.FTZ R128, R53, -R128 ;  /* 0x8000008035807220 */ /* 0x000fe20000410000 */
[----:B------:R-:W-:Y:S01]  /*36e0*/  FMUL.FTZ R106, R50, R149 ;  /* 0x00000095326a7220 */ /* 0x000fe20000410000 */
[----:B------:R-:W-:Y:S01]  /*36f0*/  STS [R74+0x210], R147 ;  /* 0x000210934a007388 */ /* 0x000fe20000000800 */
[----:B------:R-:W-:Y:S01]  /*3700*/  FADD.FTZ R104, -R46, R135 ;  /* 0x000000872e687221 */ /* 0x000fe20000010100 */
[----:B------:R-:W-:Y:S01]  /*3710*/  FFMA.FTZ R137, -R52, R40, R137 ;  /* 0x0000002834897223 */ /* 0x000fe20000010189 */
[----:B------:R-:W-:Y:S01]  /*3720*/  FADD.FTZ R133, -R47, R133 ;  /* 0x000000852f857221 */ /* 0x000fe20000010100 */
[----:B------:R1:W-:Y:S01]  /*3730*/  STS [R73+0x4], R34 ;  /* 0x0000042249007388 */ /* 0x0003e20000000800 */
[----:B------:R-:W-:Y:S01]  /*3740*/  FMUL.FTZ R40, R39, R70 ;  /* 0x0000004627287220 */ /* 0x000fe20000410000 */
[----:B------:R-:W-:Y:S01]  /*3750*/  FADD.FTZ R139, -R45, R139 ;  /* 0x0000008b2d8b7221 */ /* 0x000fe20000010100 */
[----:B------:R-:W-:Y:S01]  /*3760*/  FMUL.FTZ R135, R125, R2 ;  /* 0x000000027d877220 */ /* 0x000fe20000410000 */
[----:B------:R-:W-:Y:S01]  /*3770*/  STS [R73+0x8], R126 ;  /* 0x0000087e49007388 */ /* 0x000fe20000000800 */
[C---:B0-----:R-:W-:Y:S01]  /*3780*/  FFMA.FTZ R4, R110.reuse, R145, -R117 ;  /* 0x000000916e047223 */ /* 0x041fe20000010875 */
[----:B------:R-:W-:Y:S01]  /*3790*/  FFMA.FTZ R117, R110, R39, R108 ;  /* 0x000000276e757223 */ /* 0x000fe2000001006c */
[----:B------:R-:W-:Y:S01]  /*37a0*/  FMUL.FTZ R6, R52, R153 ;  /* 0x0000009934067220 */ /* 0x000fe20000410000 */
[----:B------:R-:W-:Y:S01]  /*37b0*/  FMUL.FTZ R108, R50, -R35 ;  /* 0x80000023326c7220 */ /* 0x000fe20000410000 */
[----:B------:R-:W-:Y:S01]  /*37c0*/  FADD.FTZ R119, R119, R4 ;  /* 0x0000000477777221 */ /* 0x000fe20000010000 */
[----:B------:R-:W-:Y:S01]  /*37d0*/  FMUL.FTZ R4, R52, -R151 ;  /* 0x8000009734047220 */ /* 0x000fe20000410000 */
[----:B------:R-:W-:Y:S01]  /*37e0*/  STS [R73+0xc], R128 ;  /* 0x00000c8049007388 */ /* 0x000fe20000000800 */
[----:B------:R-:W-:Y:S01]  /*37f0*/  FADD.FTZ R117, R122, R117 ;  /* 0x000000757a757221 */ /* 0x000fe20000010000 */
[C---:B------:R-:W-:Y:S01]  /*3800*/  FMUL.FTZ R5, R112.reuse, R119 ;  /* 0x0000007770057220 */ /* 0x040fe20000410000 */
[----:B------:R-:W-:Y:S01]  /*3810*/  FMUL.FTZ R7, R119, R67 ;  /* 0x0000004377077220 */ /* 0x000fe20000410000 */
[----:B------:R-:W-:Y:S01]  /*3820*/  STS [R73+0x10], R6 ;  /* 0x0000100649007388 */ /* 0x000fe20000000800 */
[-C--:B------:R-:W-:Y:S01]  /*3830*/  FMUL.FTZ R112, R112, R117.reuse ;  /* 0x0000007570707220 */ /* 0x080fe20000410000 */
[C---:B------:R-:W-:Y:S01]  /*3840*/  FFMA.FTZ R5, R114.reuse, R117, R5 ;  /* 0x0000007572057223 */ /* 0x040fe20000010005 */
[----:B------:R-:W-:Y:S01]  /*3850*/  FMUL.FTZ R35, R117, R67 ;  /* 0x0000004375237220 */ /* 0x000fe20000410000 */
[----:B------:R0:W-:Y:S01]  /*3860*/  STS [R73+0x14], R4 ;  /* 0x0000140449007388 */ /* 0x0001e20000000800 */
[----:B------:R-:W-:Y:S01]  /*3870*/  FFMA.FTZ R38, R114, R119, -R112 ;  /* 0x0000007772267223 */ /* 0x000fe20000010870 */
[----:B------:R-:W-:Y:S01]  /*3880*/  FADD.FTZ R124, R124, R5 ;  /* 0x000000057c7c7221 */ /* 0x000fe20000010000 */
[----:B------:R-:W-:Y:S01]  /*3890*/  LEA R110, R51, -R42, 0x1 ;  /* 0x8000002a336e7211 */ /* 0x000fe200078e08ff */
[----:B------:R2:W-:Y:S01]  /*38a0*/  STS [R73+0x18], R106 ;  /* 0x0000186a49007388 */ /* 0x0005e20000000800 */
[----:B------:R-:W-:Y:S01]  /*38b0*/  FADD.FTZ R38, R123, R38 ;  /* 0x000000267b267221 */ /* 0x000fe20000010000 */
[----:B-1----:R-:W-:Y:S01]  /*38c0*/  FMUL.FTZ R34, R124, R69 ;  /* 0x000000457c227220 */ /* 0x002fe20000410000 */
[----:B------:R-:W-:Y:S01]  /*38d0*/  FMUL.FTZ R123, R131, R35 ;  /* 0x00000023837b7220 */ /* 0x000fe20000410000 */
[----:B------:R1:W-:Y:S01]  /*38e0*/  STS [R73+0x1c], R108 ;  /* 0x00001c6c49007388 */ /* 0x0003e20000000800 */
[----:B------:R-:W-:Y:S01]  /*38f0*/  ISETP.GE.AND P1, PT, R110, 0x1, PT ;  /* 0x000000016e00780c */ /* 0x000fe20003f26270 */
[----:B0-----:R-:W-:Y:S01]  /*3900*/  FMUL.FTZ R4, R38, R69 ;  /* 0x0000004526047220 */ /* 0x001fe20000410000 */
[C---:B------:R-:W-:Y:S01]  /*3910*/  FMUL.FTZ R6, R41.reuse, R34 ;  /* 0x0000002229067220 */ /* 0x040fe20000410000 */
[----:B------:R-:W-:Y:S01]  /*3920*/  BAR.SYNC.DEFER_BLOCKING 0x0 ;  /* 0x0000000000007b1d */ /* 0x000fe20000010000 */
[CC--:B------:R-:W-:Y:S01]  /*3930*/  FFMA.FTZ R123, R104.reuse, R7.reuse, -R123 ;  /* 0x00000007687b7223 */ /* 0x0c0fe2000001087b */
[----:B------:R-:W-:Y:S01]  /*3940*/  FMUL.FTZ R5, R41, R4 ;  /* 0x0000000429057220 */ /* 0x000fe20000410000 */
[----:B------:R-:W-:Y:S01]  /*3950*/  FMUL.FTZ R7, R131, R7 ;  /* 0x0000000783077220 */ /* 0x000fe20000410000 */
[----:B--2---:R-:W-:Y:S01]  /*3960*/  FMUL.FTZ R106, R145, R70 ;  /* 0x00000046916a7220 */ /* 0x004fe20000410000 */
[C---:B------:R-:W-:Y:S01]  /*3970*/  FFMA.FTZ R6, R133.reuse, R4, -R6 ;  /* 0x0000000485067223 */ /* 0x040fe20000010806 */
[----:B------:R-:W-:Y:S01]  /*3980*/  FFMA.FTZ R5, R133, R34, R5 ;  /* 0x0000002285057223 */ /* 0x000fe20000010005 */
[----:B-1----:R-:W-:Y:S01]  /*3990*/  FMUL.FTZ R108, R3, R40 ;  /* 0x00000028036c7220 */ /* 0x002fe20000410000 */
[----:B------:R-:W-:Y:S01]  /*39a0*/  FFMA.FTZ R4, R104, R35, R7 ;  /* 0x0000002368047223 */ /* 0x000fe20000010007 */
[----:B------:R-:W-:Y:S01]  /*39b0*/  FADD.FTZ R6, RZ, R6 ;  /* 0x00000006ff067221 */ /* 0x000fe20000010000 */
[----:B------:R-:W-:Y:S01]  /*39c0*/  FADD.FTZ R5, RZ, R5 ;  /* 0x00000005ff057221 */ /* 0x000fe20000010000 */
[-C--:B------:R-:W-:Y:S01]  /*39d0*/  FFMA.FTZ R7, R139, R106.reuse, -R108 ;  /* 0x0000006a8b077223 */ /* 0x080fe2000001086c */
[----:B------:R-:W-:Y:S01]  /*39e0*/  FMUL.FTZ R106, R3, R106 ;  /* 0x0000006a036a7220 */ /* 0x000fe20000410000 */
[-C--:B------:R-:W-:Y:S01]  /*39f0*/  FMUL.FTZ R125, R125, R143.reuse ;  /* 0x0000008f7d7d7220 */ /* 0x080fe20000410000 */
[----:B------:R-:W-:Y:S01]  /*3a00*/  FADD.FTZ R4, R5, R4 ;  /* 0x0000000405047221 */ /* 0x000fe20000010000 */
[----:B------:R-:W-:Y:S01]  /*3a10*/  FADD.FTZ R6, R6, R123 ;  /* 0x0000007b06067221 */ /* 0x000fe20000010000 */
[----:B------:R-:W-:Y:S01]  /*3a20*/  FFMA.FTZ R5, R139, R40, R106 ;  /* 0x000000288b057223 */ /* 0x000fe2000001006a */
[----:B------:R-:W-:Y:S01]  /*3a30*/  BSSY.RECONVERGENT B0, `(.L_x_18205) ;  /* 0x000000a000007945 */ /* 0x000fe20003800200 */
[----:B------:R-:W-:Y:S01]  /*3a40*/  FFMA.FTZ R135, R116, R143, -R135 ;  /* 0x0000008f74877223 */ /* 0x000fe20000010887 */
[----:B------:R-:W-:Y:S01]  /*3a50*/  ISETP.GE.AND P2, PT, R110, 0x21, PT ;  /* 0x000000216e00780c */ /* 0x000fe20003f46270 */
[----:B------:R-:W-:Y:S01]  /*3a60*/  FFMA.FTZ R116, R116, R2, R125 ;  /* 0x0000000274747223 */ /* 0x000fe2000001007d */
[----:B------:R-:W-:Y:S01]  /*3a70*/  FADD.FTZ R4, R4, R5 ;  /* 0x0000000504047221 */ /* 0x000fe20000010000 */
[----:B------:R-:W-:Y:S01]  /*3a80*/  FADD.FTZ R6, R6, R7 ;  /* 0x0000000706067221 */ /* 0x000fe20000010000 */
[----:B------:R0:W1:Y:S01]  /*3a90*/  LDS R147, [R84+0x290] ;  /* 0x0002900054937984 */ /* 0x0000620000000800 */
[----:B------:R-:W-:Y:S08]  /*3aa0*/  @!P1 BRA `(.L_x_18206) ;  /* 0x0000000000089947 */ /* 0x000ff00003800000 */
[----:B------:R-:W2:Y:S04]  /*3ab0*/  LDS R5, [R86+0x210] ;  /* 0x0002100056057984 */ /* 0x000ea80000000800 */
[----:B--2---:R2:W-:Y:S02]  /*3ac0*/  REDG.E.ADD.F32.FTZ.RN.STRONG.GPU desc[UR16][R36.64], R5 ;  /* 0x00000005240079a6 */ /* 0x0045e4000c12f310 */
.L_x_18206:
[----:B------:R-:W-:Y:S05]  /*3ad0*/  BSYNC.RECONVERGENT B0 ;  /* 0x0000000000007941 */ /* 0x000fea0003800200 */
.L_x_18205:
[----:B------:R-:W-:Y:S04]  /*3ae0*/  BSSY.RECONVERGENT B0, `(.L_x_18207) ;  /* 0x0000003000007945 */ /* 0x000fe80003800200 */
[----:B------:R-:W-:Y:S05]  /*3af0*/  @!P2 BRA `(.L_x_18208) ;  /* 0x000000000004a947 */ /* 0x000fea0003800000 */
[----:B-1----:R3:W-:Y:S02]  /*3b00*/  REDG.E.ADD.F32.FTZ.RN.STRONG.GPU desc[UR16][R36.64+0x80], R147 ;  /* 0x00008093240079a6 */ /* 0x0027e4000c12f310 */
.L_x_18208:
[----:B------:R-:W-:Y:S05]  /*3b10*/  BSYNC.RECONVERGENT B0 ;  /* 0x0000000000007941 */ /* 0x000fea0003800200 */
.L_x_18207:
[----:B--2---:R2:W4:Y:S01]  /*3b20*/  LDS R5, [R83+0x310] ;  /* 0x0003100053057984 */ /* 0x0045220000000800 */
[C---:B------:R-:W-:Y:S01]  /*3b30*/  ISETP.GE.AND P6, PT, R110.reuse, 0x41, PT ;  /* 0x000000416e00780c */ /* 0x040fe20003fc6270 */
[----:B------:R-:W-:Y:S01]  /*3b40*/  BSSY.RECONVERGENT B0, `(.L_x_18209) ;  /* 0x0000008000007945 */ /* 0x000fe20003800200 */
[C---:B------:R-:W-:Y:S02]  /*3b50*/  ISETP.GE.AND P1, PT, R110.reuse, 0x61, PT ;  /* 0x000000616e00780c */ /* 0x040fe40003f26270 */
[C---:B------:R-:W-:Y:S02]  /*3b60*/  ISETP.GE.AND P2, PT, R110.reuse, 0x81, PT ;  /* 0x000000816e00780c */ /* 0x040fe40003f46270 */
[C---:B------:R-:W-:Y:S02]  /*3b70*/  ISETP.GE.AND P3, PT, R110.reuse, 0xa1, PT ;  /* 0x000000a16e00780c */ /* 0x040fe40003f66270 */
[C---:B------:R-:W-:Y:S02]  /*3b80*/  ISETP.GE.AND P4, PT, R110.reuse, 0xc1, PT ;  /* 0x000000c16e00780c */ /* 0x040fe40003f86270 */
[----:B------:R-:W-:-:S03]  /*3b90*/  ISETP.GE.AND P5, PT, R110, 0xe1, PT ;  /* 0x000000e16e00780c */ /* 0x000fc60003fa6270 */
[----:B--2---:R-:W-:Y:S10]  /*3ba0*/  @!P6 BRA `(.L_x_18210) ;  /* 0x000000000004e947 */ /* 0x004ff40003800000 */
[----:B----4-:R2:W-:Y:S02]  /*3bb0*/  REDG.E.ADD.F32.FTZ.RN.STRONG.GPU desc[UR16][R36.64+0x100], R5 ;  /* 0x00010005240079a6 */ /* 0x0105e4000c12f310 */
.L_x_18210:
[----:B------:R-:W-:Y:S05]  /*3bc0*/  BSYNC.RECONVERGENT B0 ;  /* 0x0000000000007941 */ /* 0x000fea0003800200 */
.L_x_18209:
[----:B--2-4-:R2:W4:Y:S01]  /*3bd0*/  LDS R5, [R82+0x390] ;  /* 0x0003900052057984 */ /* 0x0145220000000800 */
[----:B------:R-:W-:Y:S01]  /*3be0*/  BSSY.RECONVERGENT B0, `(.L_x_18211) ;  /* 0x0000004000007945 */ /* 0x000fe20003800200 */
[----:B------:R-:W-:-:S03]  /*3bf0*/  FMUL.FTZ R106, R127, R68 ;  /* 0x000000447f6a7220 */ /* 0x000fc60000410000 */
[----:B------:R-:W-:Y:S05]  /*3c00*/  @!P1 BRA `(.L_x_18212) ;  /* 0x0000000000049947 */ /* 0x000fea0003800000 */
[----:B----4-:R4:W-:Y:S02]  /*3c10*/  REDG.E.ADD.F32.FTZ.RN.STRONG.GPU desc[UR16][R36.64+0x180], R5 ;  /* 0x00018005240079a6 */ /* 0x0109e4000c12f310 */
.L_x_18212:
[----:B------:R-:W-:Y:S05]  /*3c20*/  BSYNC.RECONVERGENT B0 ;  /* 0x0000000000007941 */ /* 0x000fea0003800200 */
.L_x_18211:
[----:B------:R0:W0:Y:S01]  /*3c30*/  LDS R7, [R79+0x410] ;  /* 0x000410004f077984 */ /* 0x0000220000000800 */
[----:B------:R-:W-:Y:S01]  /*3c40*/  BSSY.RECONVERGENT B0, `(.L_x_18213) ;  /* 0x0000006000007945 */ /* 0x000fe20003800200 */
[----:B------:R-:W-:Y:S01]  /*3c50*/  FADD.FTZ R143, -R44, R143 ;  /* 0x0000008f2c8f7221 */ /* 0x000fe20000010100 */
[----:B----4-:R-:W-:Y:S01]  /*3c60*/  FMUL.FTZ R5, R129, R68 ;  /* 0x0000004481057220 */ /* 0x010fe20000410000 */
[----:B------:R-:W-:Y:S01]  /*3c70*/  FMUL.FTZ R108, R2, R106 ;  /* 0x0000006a026c7220 */ /* 0x000fe20000410000 */
[----:B------:R-:W-:Y:S06]  /*3c80*/  @!P2 BRA `(.L_x_18214) ;  /* 0x000000000004a947 */ /* 0x000fec0003800000 */
[----:B0-----:R4:W-:Y:S02]  /*3c90*/  REDG.E.ADD.F32.FTZ.RN.STRONG.GPU desc[UR16][R36.64+0x200], R7 ;  /* 0x00020007240079a6 */ /* 0x0019e4000c12f310 */
.L_x_18214:
[----:B------:R-:W-:Y:S05]  /*3ca0*/  BSYNC.RECONVERGENT B0 ;  /* 0x0000000000007941 */ /* 0x000fea0003800200 */
.L_x_18213:
[-C--:B0---4-:R-:W-:Y:S01]  /*3cb0*/  FFMA.FTZ R7, R143, R5.reuse, -R108 ;  /* 0x000000058f077223 */ /* 0x091fe2000001086c */
[----:B------:R-:W-:Y:S01]  /*3cc0*/  FMUL.FTZ R108, R2, R5 ;  /* 0x00000005026c7220 */ /* 0x000fe20000410000 */
[----:B------:R-:W-:Y:S01]  /*3cd0*/  BSSY.RECONVERGENT B0, `(.L_x_18215) ;  /* 0x0000004000007945 */ /* 0x000fe20003800200 */
[----:B------:R0:W4:Y:S03]  /*3ce0*/  LDS R5, [R78+0x490] ;  /* 0x000490004e057984 */ /* 0x0001260000000800 */
[----:B------:R-:W-:Y:S05]  /*3cf0*/  @!P3 BRA `(.L_x_18216) ;  /* 0x000000000004b947 */ /* 0x000fea0003800000 */
[----:B----4-:R4:W-:Y:S02]  /*3d00*/  REDG.E.ADD.F32.FTZ.RN.STRONG.GPU desc[UR16][R36.64+0x280], R5 ;  /* 0x00028005240079a6 */ /* 0x0109e4000c12f310 */
.L_x_18216:
[----:B------:R-:W-:Y:S05]  /*3d10*/  BSYNC.RECONVERGENT B0 ;  /* 0x0000000000007941 */ /* 0x000fea0003800200 */
.L_x_18215:
[----:B------:R0:W0:Y:S01]  /*3d20*/  LDS R123, [R77+0x510] ;  /* 0x000510004d7b7984 */ /* 0x0000220000000800 */
[----:B------:R-:W-:Y:S01]  /*3d30*/  BSSY.RECONVERGENT B0, `(.L_x_18217) ;  /* 0x0000004000007945 */ /* 0x000fe20003800200 */
[----:B----4-:R-:W-:-:S03]  /*3d40*/  FFMA.FTZ R5, R143, R106, R108 ;  /* 0x0000006a8f057223 */ /* 0x010fc6000001006c */
[----:B------:R-:W-:Y:S05]  /*3d50*/  @!P4 BRA `(.L_x_18218) ;  /* 0x000000000004c947 */ /* 0x000fea0003800000 */
[----:B0-----:R4:W-:Y:S02]  /*3d60*/  REDG.E.ADD.F32.FTZ.RN.STRONG.GPU desc[UR16][R36.64+0x300], R123 ;  /* 0x0003007b240079a6 */ /* 0x0019e4000c12f310 */
.L_x_18218:
[----:B------:R-:W-:Y:S05]  /*3d70*/  BSYNC.RECONVERGENT B0 ;  /* 0x0000000000007941 */ /* 0x000fea0003800200 */
.L_x_18217:
[----:B------:R-:W-:Y:S01]  /*3d80*/  FADD.FTZ R4, R4, R5 ;  /* 0x0000000504047221 */ /* 0x000fe20000010000 */
[----:B------:R-:W-:Y:S01]  /*3d90*/  BSSY.RECONVERGENT B0, `(.L_x_18219) ;  /* 0x0000004000007945 */ /* 0x000fe20003800200 */
[----:B------:R0:W0:Y:S03]  /*3da0*/  LDS R5, [R76+0x590] ;  /* 0x000590004c057984 */ /* 0x0000260000000800 */
[----:B------:R-:W-:Y:S05]  /*3db0*/  @!P5 BRA `(.L_x_18220) ;  /* 0x000000000004d947 */ /* 0x000fea0003800000 */
[----:B0-----:R0:W-:Y:S02]  /*3dc0*/  REDG.E.ADD.F32.FTZ.RN.STRONG.GPU desc[UR16][R36.64+0x380], R5 ;  /* 0x00038005240079a6 */ /* 0x0011e4000c12f310 */
.L_x_18220:
[----:B------:R-:W-:Y:S05]  /*3dd0*/  BSYNC.RECONVERGENT B0 ;  /* 0x0000000000007941 */ /* 0x000fea0003800200 */
.L_x_18219:
[----:B0-----:R-:W-:Y:S01]  /*3de0*/  FADD.FTZ R5, R6, R7 ;  /* 0x0000000706057221 */ /* 0x001fe20000010000 */
[C---:B------:R-:W-:Y:S01]  /*3df0*/  FFMA.FTZ R6, R50.reuse, R135, R141 ;  /* 0x0000008732067223 */ /* 0x040fe2000001008d */
[----:B------:R-:W-:Y:S01]  /*3e00*/  FFMA.FTZ R7, -R50, R116, R137 ;  /* 0x0000007432077223 */ /* 0x000fe20000010189 */
[----:B---34-:R-:W0:Y:S01]  /*3e10*/  SHFL.DOWN PT, R37, R4, 0x1, 0x1f ;  /* 0x08201f0004257f89 */ /* 0x018e2200000e0000 */
[----:B------:R-:W-:Y:S01]  /*3e20*/  ISETP.GT.AND P1, PT, R72, 0x1e, PT ;  /* 0x0000001e4800780c */ /* 0x000fe20003f24270 */
[----:B------:R-:W-:Y:S01]  /*3e30*/  FADD.FTZ R55, R106, R55 ;  /* 0x000000376a377221 */ /* 0x000fe20000010000 */
[----:B------:R-:W-:Y:S01]  /*3e40*/  ISETP.GT.AND P2, PT, R72, 0xf, PT ;  /* 0x0000000f4800780c */ /* 0x000fe20003f44270 */
[----:B------:R-:W3:Y:S01]  /*3e50*/  SHFL.DOWN PT, R36, R5, 0x1, 0x1f ;  /* 0x08201f0005247f89 */ /* 0x000ee200000e0000 */
[----:B------:R-:W-:Y:S01]  /*3e60*/  FADD.FTZ R56, R40, R56 ;  /* 0x0000003828387221 */ /* 0x000fe20000010000 */
[----:B------:R-:W-:Y:S02]  /*3e70*/  BSSY.RECONVERGENT B0, `(.L_x_18221) ;  /* 0x000003a000007945 */ /* 0x000fe40003800200 */
[----:B------:R-:W4:Y:S04]  /*3e80*/  SHFL.DOWN PT, R123, R6, 0x1, 0x1f ;  /* 0x08201f00067b7f89 */ /* 0x000f2800000e0000 */
[----:B------:R-:W5:Y:S02]  /*3e90*/  SHFL.DOWN PT, R108, R7, 0x1, 0x1f ;  /* 0x08201f00076c7f89 */ /* 0x000f6400000e0000 */
[----:B0-----:R-:W-:Y:S01]  /*3ea0*/  @!P1 FADD.FTZ R4, R4, R37 ;  /* 0x0000002504049221 */ /* 0x001fe20000010000 */
[----:B---3--:R-:W-:-:S04]  /*3eb0*/  @!P1 FADD.FTZ R5, R5, R36 ;  /* 0x0000002405059221 */ /* 0x008fc80000010000 */
        /* <DEDUP_REMOVED lines=17> */
[----:B------:R-:W-:Y:S01]  /*3fd0*/  FMUL.FTZ R37, R33, R129 ;  /* 0x0000008121257220 */ /* 0x000fe20000410000 */
[----:B---3--:R-:W-:-:S03]  /*3fe0*/  @!P1 FADD.FTZ R5, R5, R36 ;  /* 0x0000002405059221 */ /* 0x008fc60000010000 */
[----:B------:R-:W-:Y:S01]  /*3ff0*/  FFMA.FTZ R36, R32, R127, R37 ;  /* 0x0000007f20247223 */ /* 0x000fe20000010025 */
[----:B------:R-:W-:Y:S01]  /*4000*/  FMUL.FTZ R37, R33, R145 ;  /* 0x0000009121257220 */ /* 0x000fe20000410000 */
[----:B----4-:R-:W-:Y:S01]  /*4010*/  @!P1 FADD.FTZ R6, R6, R123 ;  /* 0x0000007b06069221 */ /* 0x010fe20000010000 */
[----:B------:R-:W0:Y:S01]  /*4020*/  SHFL.DOWN PT, R110, R5, 0x8, 0x1f ;  /* 0x09001f00056e7f89 */ /* 0x000e2200000e0000 */
[----:B------:R-:W-:Y:S01]  /*4030*/  FMUL.FTZ R143, R143, R36 ;  /* 0x000000248f8f7220 */ /* 0x000fe20000410000 */
[----:B------:R-:W-:Y:S01]  /*4040*/  FMUL.FTZ R36, R33, R39 ;  /* 0x0000002721247220 */ /* 0x000fe20000410000 */
[----:B-----5:R-:W-:Y:S01]  /*4050*/  @!P1 FADD.FTZ R7, R7, R108 ;  /* 0x0000006c07079221 */ /* 0x020fe20000010000 */
[----:B------:R-:W3:Y:S01]  /*4060*/  SHFL.DOWN PT, R123, R4, 0x8, 0x1f ;  /* 0x09001f00047b7f89 */ /* 0x000ee200000e0000 */
[----:B------:R-:W-:Y:S01]  /*4070*/  ISETP.GT.AND P1, PT, R72, 0x17, PT ;  /* 0x000000174800780c */ /* 0x000fe20003f24270 */
[----:B------:R-:W-:Y:S01]  /*4080*/  FMUL.FTZ R108, R33, R127 ;  /* 0x0000007f216c7220 */ /* 0x000fe20000410000 */
[C---:B------:R-:W-:Y:S01]  /*4090*/  FFMA.FTZ R106, R32.reuse, R145, -R36 ;  /* 0x00000091206a7223 */ /* 0x040fe20000010824 */
[----:B------:R-:W4:Y:S02]  /*40a0*/  SHFL.DOWN PT, R125, R6, 0x8, 0x1f ;  /* 0x09001f00067d7f89 */ /* 0x000f2400000e0000 */
[----:B------:R-:W-:-:S02]  /*40b0*/  FFMA.FTZ R129, R32, R129, -R108 ;  /* 0x0000008120817223 */ /* 0x000fc4000001086c */
[----:B------:R-:W5:Y:S02]  /*40c0*/  SHFL.DOWN PT, R112, R7, 0x8, 0x1f ;  /* 0x09001f0007707f89 */ /* 0x000f6400000e0000 */
[----:B------:R-:W-:Y:S01]  /*40d0*/  FFMA.FTZ R129, R2, R129, R143 ;  /* 0x0000008102817223 */ /* 0x000fe2000001008f */
[----:B------:R-:W-:-:S03]  /*40e0*/  FFMA.FTZ R2, R32, R39, R37 ;  /* 0x0000002720027223 */ /* 0x000fc60000010025 */
[----:B------:R-:W-:Y:S01]  /*40f0*/  FFMA.FTZ R108, R58, R127, R129 ;  /* 0x0000007f3a6c7223 */ /* 0x000fe20000010081 */
[----:B------:R-:W-:Y:S01]  /*4100*/  FMUL.FTZ R40, R139, R2 ;  /* 0x000000028b287220 */ /* 0x000fe20000410000 */
[----:B0-----:R-:W-:Y:S01]  /*4110*/  @!P1 FADD.FTZ R5, R5, R110 ;  /* 0x0000006e05059221 */ /* 0x001fe20000010000 */
[----:B---3--:R-:W-:-:S04]  /*4120*/  @!P1 FADD.FTZ R4, R4, R123 ;  /* 0x0000007b04049221 */ /* 0x008fc80000010000 */
[----:B------:R0:W3:Y:S01]  /*4130*/  SHFL.DOWN PT, R2, R5, 0x10, 0x1f ;  /* 0x0a001f0005027f89 */ /* 0x0000e200000e0000 */
[----:B------:R-:W-:Y:S01]  /*4140*/  FMUL.FTZ R123, R33, R119 ;  /* 0x00000077217b7220 */ /* 0x000fe20000410000 */
[----:B----4-:R-:W-:Y:S02]  /*4150*/  @!P1 FADD.FTZ R6, R6, R125 ;  /* 0x0000007d06069221 */ /* 0x010fe40000010000 */
[----:B------:R0:W4:Y:S01]  /*4160*/  SHFL.DOWN PT, R37, R4, 0x10, 0x1f ;  /* 0x0a001f0004257f89 */ /* 0x00012200000e0000 */
[----:B-----5:R-:W-:-:S03]  /*4170*/  @!P1 FADD.FTZ R7, R7, R112 ;  /* 0x0000007007079221 */ /* 0x020fc60000010000 */
[----:B------:R0:W0:Y:S04]  /*4180*/  SHFL.DOWN PT, R125, R6, 0x10, 0x1f ;  /* 0x0a001f00067d7f89 */ /* 0x00002800000e0000 */
[----:B------:R0:W0:Y:S01]  /*4190*/  SHFL.DOWN PT, R36, R7, 0x10, 0x1f ;  /* 0x0a001f0007247f89 */ /* 0x00002200000e0000 */
[----:B------:R-:W-:Y:S05]  /*41a0*/  @P2 BRA `(.L_x_18222) ;  /* 0x0000000000182947 */ /* 0x000fea0003800000 */
[----:B------:R-:W-:Y:S01]  /*41b0*/  ISETP.NE.AND P1, PT, R72, RZ, PT ;  /* 0x000000ff4800720c */ /* 0x000fe20003f25270 */
[----:B0---4-:R-:W-:Y:S01]  /*41c0*/  FADD.FTZ R4, R4, R37 ;  /* 0x0000002504047221 */ /* 0x011fe20000010000 */
[----:B---3--:R-:W-:Y:S01]  /*41d0*/  FADD.FTZ R5, R5, R2 ;  /* 0x0000000205057221 */ /* 0x008fe20000010000 */
[----:B------:R-:W-:Y:S01]  /*41e0*/  FADD.FTZ R6, R6, R125 ;  /* 0x0000007d06067221 */ /* 0x000fe20000010000 */
[----:B------:R-:W-:-:S09]  /*41f0*/  FADD.FTZ R7, R7, R36 ;  /* 0x0000002407077221 */ /* 0x000fd20000010000 */
[----:B------:R0:W-:Y:S02]  /*4200*/  @!P1 STS.128 [UR6+0x640], R4 ;  /* 0x00064004ff009988 */ /* 0x0001e40008000c06 */
.L_x_18222:
[----:B------:R-:W-:Y:S05]  /*4210*/  BSYNC.RECONVERGENT B0 ;  /* 0x0000000000007941 */ /* 0x000fea0003800200 */
.L_x_18221:
[C---:B----4-:R-:W-:Y:S01]  /*4220*/  FMUL.FTZ R37, R33.reuse, R38 ;  /* 0x0000002621257220 */ /* 0x050fe20000410000 */
[CC--:B0-----:R-:W-:Y:S01]  /*4230*/  FMUL.FTZ R36, R33.reuse, R117.reuse ;  /* 0x0000007521247220 */ /* 0x0c1fe20000410000 */
[C---:B------:R-:W-:Y:S01]  /*4240*/  FFMA.FTZ R123, R32.reuse, R117, R123 ;  /* 0x00000075207b7223 */ /* 0x040fe2000001007b */
[-C--:B------:R-:W-:Y:S01]  /*4250*/  FMUL.FTZ R33, R33, R124.reuse ;  /* 0x0000007c21217220 */ /* 0x080fe20000410000 */
[----:B---3--:R-:W-:Y:S01]  /*4260*/  FFMA.FTZ R2, R32, R124, R37 ;  /* 0x0000007c20027223 */ /* 0x008fe20000010025 */
[----:B------:R-:W-:Y:S01]  /*4270*/  ISETP.NE.AND P1, PT, R90, RZ, PT ;  /* 0x000000ff5a00720c */ /* 0x000fe20003f25270 */
        /* <DEDUP_REMOVED lines=29> */
.L_x_18224:
[----:B------:R-:W-:Y:S05]  /*4450*/  BSYNC.RECONVERGENT B0 ;  /* 0x0000000000007941 */ /* 0x000fea0003800200 */
.L_x_18223:
[----:B------:R-:W-:-:S04]  /*4460*/  UIADD3 UR4, UPT, UPT, UR4, 0x1, URZ ;  /* 0x0000000104047890 */ /* 0x000fc8000fffe0ff */
[----:B------:R-:W-:-:S09]  /*4470*/  UISETP.GE.AND UP0, UPT, UR4, UR9, UPT ;  /* 0x000000090400728c */ /* 0x000fd2000bf06270 */
[----:B------:R-:W-:Y:S05]  /*4480*/  BRA.U !UP0, `(.L_x_18225) ;  /* 0xffffffd5083c7547 */ /* 0x000fea000b83ffff */
.L_x_18191:
[----:B------:R-:W-:Y:S06]  /*4490*/  BAR.SYNC.DEFER_BLOCKING 0x0 ;  /* 0x0000000000007b1d */ /* 0x000fec0000010000 */
[----:B------:R-:W-:Y:S02]  /*44a0*/  F2F.F16.F32 R2, R54 ;  /* 0x0000003600027304 */ /* 0x000fe40000200800 */
[----:B------:R-:W3:Y:S01]  /*44b0*/  LDC.64 R24, c[0x0][0x4f8] ;  /* 0x00013e00ff187b82 */ /* 0x000ee20000000a00 */
[----:B------:R-:W4:Y:S05]  /*44c0*/  LDCU.64 UR6, c[0x0][0x500] ;  /* 0x0000a000ff0677ac */ /* 0x000f2a0008000a00 */
[----:B------:R-:W-:Y:S02]  /*44d0*/  F2F.F16.F32 R56, R56 ;  /* 0x0000003800387304 */ /* 0x000fe40000200800 */
[----:B------:R-:W5:Y:S01]  /*44e0*/  LDC.64 R26, c[0x0][0x550] ;  /* 0x00015400ff1a7b82 */ /* 0x000f620000000a00 */
[----:B------:R-:W2:Y:S05]  /*44f0*/  LDG.E.64 R18, desc[UR16][R18.64] ;  /* 0x0000001012127981 */ /* 0x000eaa000c1e1b00 */
[----:B------:R-:W0:Y:S01]  /*4500*/  F2F.F16.F32 R55, R55 ;  /* 0x0000003700377304 */ /* 0x000e220000200800 */
[----:B------:R-:W-:-:S04]  /*4510*/  IADD3 R96, P4, PT, R96, -0x100, RZ ;  /* 0xffffff0060607810 */ /* 0x000fc80007f9e0ff */
[----:B------:R-:W-:-:S03]  /*4520*/  IADD3.X R97, PT, PT, R97, -0x1, RZ, P4, !PT ;  /* 0xffffffff61617810 */ /* 0x000fc600027fe4ff */
[----:B------:R-:W-:Y:S01]  /*4530*/  F2F.F16.F32 R57, R57 ;  /* 0x0000003900397304 */ /* 0x000fe20000200800 */
[----:B0-----:R-:W-:Y:S01]  /*4540*/  PRMT R55, R56, 0x5410, R55 ;  /* 0x0000541038377816 */ /* 0x001fe20000000037 */
[----:B--2---:R-:W-:Y:S01]  /*4550*/  STS.64 [R71], R18 ;  /* 0x0000001247007388 */ /* 0x004fe20000000a00 */
[----:B------:R-:W-:-:S03]  /*4560*/  NOP ;  /* 0x0000000000007918 */ /* 0x000fc60000000000 */
[----:B------:R-:W0:Y:S02]  /*4570*/  LDS.64 R6, [R71] ;  /* 0x0000000047067984 */ /* 0x000e240000000a00 */
        /* <DEDUP_REMOVED lines=16> */
[----:B------:R-:W0:Y:S01]  /*4680*/  @!P2 MUFU.EX2 R4, R4 ;  /* 0x000000040004a308 */ /* 0x000e220000000800 */
[----:B------:R-:W-:Y:S02]  /*4690*/  @!P0 FMUL.FTZ R0, R6, -1.4426950216293334961 ;  /* 0xbfb8aa3b06008820 */ /* 0x000fe40000410000 */
[----:B------:R-:W-:-:S03]  /*46a0*/  @!P1 FMUL.FTZ R7, R5, -1.4426950216293334961 ;  /* 0xbfb8aa3b05079820 */ /* 0x000fc60000410000 */
[----:B------:R-:W-:Y:S01]  /*46b0*/  @!P3 FMUL.FTZ R19, R3, -1.4426950216293334961 ;  /* 0xbfb8aa3b0313b820 */ /* 0x000fe20000410000 */
[----:B------:R-:W-:Y:S01]  /*46c0*/  IMAD.WIDE.U32 R2, R2, 0x10000, RZ ;  /* 0x0001000002027825 */ /* 0x000fe200078e00ff */
[----:B------:R-:W2:Y:S04]  /*46d0*/  @!P0 MUFU.EX2 R0, R0 ;  /* 0x0000000000008308 */ /* 0x000ea80000000800 */
[----:B------:R-:W-:-:S04]  /*46e0*/  LOP3.LUT R5, R55, R3, RZ, 0xfc, !PT ;  /* 0x0000000337057212 */ /* 0x000fc800078efcff */
[----:B------:R-:W1:Y:S01]  /*46f0*/  @!P3 MUFU.EX2 R19, R19 ;  /* 0x000000130013b308 */ /* 0x000e620000000800 */
[----:B0-----:R-:W-:Y:S01]  /*4700*/  @!P2 FADD.FTZ R18, R4, 1 ;  /* 0x3f8000000412a421 */ /* 0x001fe20000010000 */
[----:B------:R-:W-:-:S05]  /*4710*/  LOP3.LUT R4, R2, R57, RZ, 0xfc, !PT ;  /* 0x0000003902047212 */ /* 0x000fca00078efcff */
[----:B------:R3:W-:Y:S01]  /*4720*/  STS.64 [R71], R4 ;  /* 0x0000000447007388 */ /* 0x0007e20000000a00 */
[----:B------:R-:W0:Y:S01]  /*4730*/  @!P2 MUFU.RCP R18, R18 ;  /* 0x000000120012a308 */ /* 0x000e220000001000 */
[----:B------:R-:W-:Y:S01]  /*4740*/  NOP ;  /* 0x0000000000007918 */ /* 0x000fe20000000000 */
[----:B--2---:R-:W-:-:S06]  /*4750*/  @!P0 FADD.FTZ R6, R0, 1 ;  /* 0x3f80000000068421 */ /* 0x004fcc0000010000 */
[----:B------:R-:W2:Y:S01]  /*4760*/  @!P1 MUFU.EX2 R7, R7 ;  /* 0x0000000700079308 */ /* 0x000ea20000000800 */
[----:B------:R-:W5:Y:S01]  /*4770*/  LDS.64 R2, [R71] ;  /* 0x0000000047027984 */ /* 0x000f620000000a00 */
[----:B-1----:R-:W-:-:S06]  /*4780*/  @!P3 FADD.FTZ R0, R19, 1 ;  /* 0x3f8000001300b421 */ /* 0x002fcc0000010000 */
[----:B------:R-:W1:Y:S01]  /*4790*/  @!P3 MUFU.RCP R0, R0 ;  /* 0x000000000000b308 */ /* 0x000e620000001000 */
[----:B0-----:R-:W-:Y:S01]  /*47a0*/  @!P2 FMUL.FTZ R61, R61, R18 ;  /* 0x000000123d3da220 */ /* 0x001fe20000410000 */
[----:B------:R-:W-:Y:S02]  /*47b0*/  SHF.L.U32 R18, R64, 0x7, RZ ;  /* 0x0000000740127819 */ /* 0x000fe400000006ff */
[----:B------:R-:W-:Y:S02]  /*47c0*/  IADD3 R94, P2, PT, R94, -0x100, RZ ;  /* 0xffffff005e5e7810 */ /* 0x000fe40007f5e0ff */
[--C-:B------:R-:W-:Y:S02]  /*47d0*/  SHF.R.S32.HI R19, RZ, 0x1f, R18.reuse ;  /* 0x0000001fff137819 */ /* 0x100fe40000011412 */
[----:B------:R-:W0:Y:S01]  /*47e0*/  @!P0 MUFU.RCP R20, R6 ;  /* 0x0000000600148308 */ /* 0x000e220000001000 */
[----:B--2---:R-:W-:Y:S01]  /*47f0*/  @!P1 FADD.FTZ R7, R7, 1 ;  /* 0x3f80000007079421 */ /* 0x004fe20000010000 */
[----:B------:R-:W-:Y:S01]  /*4800*/  IADD3.X R95, PT, PT, R95, -0x1, RZ, P2, !PT ;  /* 0xffffffff5f5f7810 */ /* 0x000fe200017fe4ff */
[----:B---3--:R-:W-:-:S04]  /*4810*/  IMAD.WIDE.U32 R4, R24, UR18, R18 ;  /* 0x0000001218047c25 */ /* 0x008fc8000f8e0012 */
[----:B------:R-:W-:Y:S01]  /*4820*/  IMAD R5, R25, UR18, R5 ;  /* 0x0000001219057c24 */ /* 0x000fe2000f8e0205 */
[----:B------:R-:W2:Y:S01]  /*4830*/  @!P1 MUFU.RCP R7, R7 ;  /* 0x0000000700079308 */ /* 0x000ea20000001000 */
[----:B-1----:R-:W-:Y:S01]  /*4840*/  @!P3 FMUL.FTZ R63, R63, R0 ;  /* 0x000000003f3fb220 */ /* 0x002fe20000410000 */
[----:B------:R-:W-:Y:S01]  /*4850*/  IADD3 R98, P3, PT, R98, -0x100, RZ ;  /* 0xffffff0062627810 */ /* 0x000fe20007f7e0ff */
[----:B----4-:R-:W-:-:S03]  /*4860*/  IMAD.WIDE.U32 R4, R115, UR6, R4 ;  /* 0x0000000673047c25 */ /* 0x010fc6000f8e0004 */
[----:B------:R-:W-:Y:S01]  /*4870*/  IADD3.X R99, PT, PT, R99, -0x1, RZ, P3, !PT ;  /* 0xffffffff63637810 */ /* 0x000fe20001ffe4ff */
[----:B------:R-:W-:Y:S01]  /*4880*/  IMAD R0, R115, UR7, R5 ;  /* 0x0000000773007c24 */ /* 0x000fe2000f8e0205 */
[----:B------:R-:W-:Y:S01]  /*4890*/  F2F.F16.F32 R22, R61 ;  /* 0x0000003d00167304 */ /* 0x000fe20000200800 */
[----:B0-----:R-:W-:Y:S01]  /*48a0*/  @!P0 FMUL.FTZ R59, R59, R20 ;  /* 0x000000143b3b8220 */ /* 0x001fe20000410000 */
[C---:B-----5:R-:W-:Y:S01]  /*48b0*/  LEA R20, P0, R4.reuse, R26, 0x1 ;  /* 0x0000001a04147211 */ /* 0x060fe200078008ff */
[----:B------:R-:W0:Y:S03]  /*48c0*/  LDCU.64 UR6, c[0x0][0x520] ;  /* 0x0000a400ff0677ac */ /* 0x000e260008000a00 */
[----:B------:R-:W-:Y:S02]  /*48d0*/  LEA.HI.X R21, R4, R27, R0, 0x1, P0 ;  /* 0x0000001b04157211 */ /* 0x000fe400000f0c00 */
[----:B------:R-:W1:Y:S01]  /*48e0*/  F2F.F16.F32 R25, R63 ;  /* 0x0000003f00197304 */ /* 0x000e620000200800 */
[----:B--2---:R-:W-:Y:S01]  /*48f0*/  @!P1 FMUL.FTZ R60, R60, R7 ;  /* 0x000000073c3c9220 */ /* 0x004fe20000410000 */
[----:B------:R-:W2:Y:S01]  /*4900*/  LDC.64 R26, c[0x0][0x518] ;  /* 0x00014600ff1a7b82 */ /* 0x000ea20000000a00 */
[----:B------:R-:W-:Y:S01]  /*4910*/  IMAD.WIDE.U32 R4, R85, 0x8, R20 ;  /* 0x0000000855047825 */ /* 0x000fe200078e0014 */
[----:B------:R-:W-:-:S04]  /*4920*/  IADD3 R93, P1, PT, R93, -0x200, RZ ;  /* 0xfffffe005d5d7810 */ /* 0x000fc80007f3e0ff */
[----:B------:R-:W3:Y:S01]  /*4930*/  F2F.F16.F32 R6, R60 ;  /* 0x0000003c00067304 */ /* 0x000ee20000200800 */
[----:B------:R4:W-:Y:S01]  /*4940*/  STG.E.64 desc[UR16][R4.64], R2 ;  /* 0x0000000204007986 */ /* 0x0009e2000c101b10 */
[----:B------:R-:W-:Y:S02]  /*4950*/  IADD3.X R91, PT, PT, R91, -0x1, RZ, P1, !PT ;  /* 0xffffffff5b5b7810 */ /* 0x000fe40000ffe4ff */
[----:B-1----:R-:W-:-:S04]  /*4960*/  PRMT R25, R22, 0x5410, R25 ;  /* 0x0000541016197816 */ /* 0x002fc80000000019 */
[----:B------:R1:W5:Y:S01]  /*4970*/  F2F.F16.F32 R23, R59 ;  /* 0x0000003b00177304 */ /* 0x0003620000200800 */
[----:B---3--:R-:W-:-:S04]  /*4980*/  IMAD.WIDE.U32 R6, R6, 0x10000, RZ ;  /* 0x0001000006067825 */ /* 0x008fc800078e00ff */
[----:B-1----:R-:W-:Y:S01]  /*4990*/  FADD.FTZ R59, R59, R92 ;  /* 0x0000005c3b3b7221 */ /* 0x002fe20000010000 */
[----:B--2---:R-:W-:Y:S01]  /*49a0*/  IMAD.WIDE.U32 R18, R26, UR18, R18 ;  /* 0x000000121a127c25 */ /* 0x004fe2000f8e0012 */
[----:B------:R-:W-:-:S03]  /*49b0*/  LOP3.LUT R21, R25, R7, RZ, 0xfc, !PT ;  /* 0x0000000719157212 */ /* 0x000fc600078efcff */
[----:B------:R-:W-:Y:S01]  /*49c0*/  FADD.FTZ R60, R59, R60 ;  /* 0x0000003c3b3c7221 */ /* 0x000fe20000010000 */
[----:B-----5:R-:W-:Y:S01]  /*49d0*/  LOP3.LUT R20, R6, R23, RZ, 0xfc, !PT ;  /* 0x0000001706147212 */ /* 0x020fe200078efcff */
[----:B------:R-:W-:Y:S01]  /*49e0*/  BAR.SYNC.DEFER_BLOCKING 0x0 ;  /* 0x0000000000007b1d */ /* 0x000fe20000010000 */
[----:B------:R-:W-:Y:S02]  /*49f0*/  IMAD R19, R27, UR18, R19 ;  /* 0x000000121b137c24 */ /* 0x000fe4000f8e0213 */
[----:B------:R-:W-:Y:S01]  /*4a00*/  FADD.FTZ R60, R60, R61 ;  /* 0x0000003d3c3c7221 */ /* 0x000fe20000010000 */
[----:B0-----:R-:W-:-:S04]  /*4a10*/  IMAD.WIDE.U32 R18, R115, UR6, R18 ;  /* 0x0000000673127c25 */ /* 0x001fc8000f8e0012 */
[----:B------:R-:W4:Y:S01]  /*4a20*/  LDC.64 R22, c[0x0][0x560] ;  /* 0x00015800ff167b82 */ /* 0x000f220000000a00 */
[----:B------:R-:W-:Y:S01]  /*4a30*/  FADD.FTZ R92, R60, R63 ;  /* 0x0000003f3c5c7221 */ /* 0x000fe20000010000 */
[----:B------:R-:W-:Y:S01]  /*4a40*/  IMAD R0, R115, UR7, R19 ;  /* 0x0000000773007c24 */ /* 0x000fe2000f8e0213 */
        /* <DEDUP_REMOVED lines=10> */
.L_x_18182:
        /* <DEDUP_REMOVED lines=34> */
.L_x_18228:
[----:B------:R-:W-:Y:S05]  /*4d10*/  BSYNC.RECONVERGENT B0 ;  /* 0x0000000000007941 */ /* 0x000fea0003800200 */
.L_x_18227:
        /* <DEDUP_REMOVED lines=26> */
.L_x_18230:
[----:B------:R-:W-:Y:S05]  /*4ec0*/  BSYNC.RECONVERGENT B0 ;  /* 0x0000000000007941 */ /* 0x000fea0003800200 */
.L_x_18229:
[----:B------:R-:W-:Y:S05]  /*4ed0*/  @P2 EXIT ;  /* 0x000000000000294d */ /* 0x000fea0003800000 */
[----:B------:R-:W2:Y:S01]  /*4ee0*/  S2UR UR5, SR_CgaCtaId ;  /* 0x00000000000579c3 */ /* 0x000ea20000008800 */
[----:B------:R-:W-:Y:S01]  /*4ef0*/  BSSY.RECONVERGENT B0, `(.L_x_18231) ;  /* 0x0000021000007945 */ /* 0x000fe20003800200 */
[----:B0-----:R-:W-:Y:S01]  /*4f00*/  MOV R11, R16 ;  /* 0x00000010000b7202 */ /* 0x001fe20000000f00 */
[----:B------:R-:W-:Y:S01]  /*4f10*/  UMOV UR4, 0x400 ;  /* 0x0000040000047882 */ /* 0x000fe20000000000 */
[----:B------:R-:W0:Y:S01]  /*4f20*/  LDCU UR6, c[0x0][0x360] ;  /* 0x00006c00ff0677ac */ /* 0x000e220008000800 */
[----:B------:R-:W3:Y:S01]  /*4f30*/  LDCU.64 UR8, c[0x0][0x4b0] ;  /* 0x00009600ff0877ac */ /* 0x000ee20008000a00 */
[----:B------:R-:W4:Y:S01]  /*4f40*/  LDCU.64 UR10, c[0x0][0x4d0] ;  /* 0x00009a00ff0a77ac */ /* 0x000f220008000a00 */
[----:B------:R-:W0:Y:S01]  /*4f50*/  LDCU.128 UR12, c[0x0][0x530] ;  /* 0x0000a600ff0c77ac */ /* 0x000e220008000c00 */
[----:B--234-:R-:W-:-:S12]  /*4f60*/  ULEA UR4, UR5, UR4, 0x18 ;  /* 0x0000000405047291 */ /* 0x01cfd8000f8ec0ff */
.L_x_18232:
[----:B------:R-:W-:Y:S02]  /*4f70*/  LEA R0, R11, UR4, 0x3 ;  /* 0x000000040b007c11 */ /* 0x000fe4000f8e18ff */
[----:B-1-3--:R-:W-:Y:S02]  /*4f80*/  SHF.R.S32.HI R2, RZ, 0x1f, R11 ;  /* 0x0000001fff027819 */ /* 0x00afe4000001140b */
[----:B------:R-:W-:Y:S01]  /*4f90*/  MOV R106, R12 ;  /* 0x0000000c006a7202 */ /* 0x000fe20000000f00 */
[----:B------:R-:W1:Y:S01]  /*4fa0*/  LDS.64 R16, [R0+0x2b80] ;  /* 0x002b800000107984 */ /* 0x000e620000000a00 */
[----:B------:R-:W-:Y:S01]  /*4fb0*/  MOV R108, R14 ;  /* 0x0000000e006c7202 */ /* 0x000fe20000000f00 */
[C---:B------:R-:W-:Y:S02]  /*4fc0*/  IMAD R4, R2.reuse, UR8, RZ ;  /* 0x0000000802047c24 */ /* 0x040fe4000f8e02ff */
[----:B------:R-:W2:Y:S01]  /*4fd0*/  LDS.64 R18, [R0+0x3380] ;  /* 0x0033800000127984 */ /* 0x000ea20000000a00 */
[----:B------:R-:W-:-:S02]  /*4fe0*/  IMAD R2, R2, UR10, RZ ;  /* 0x0000000a02027c24 */ /* 0x000fc4000f8e02ff */
[----:B------:R-:W-:-:S04]  /*4ff0*/  IMAD.WIDE.U32 R6, R11, UR8, R106 ;  /* 0x000000080b067c25 */ /* 0x000fc8000f8e006a */
[C---:B------:R-:W-:Y:S02]  /*5000*/  IMAD R3, R11.reuse, UR9, R4 ;  /* 0x000000090b037c24 */ /* 0x040fe4000f8e0204 */
[C---:B------:R-:W-:Y:S01]  /*5010*/  IMAD R5, R11.reuse, UR11, R2 ;  /* 0x0000000b0b057c24 */ /* 0x040fe2000f8e0202 */
[C---:B0-----:R-:W-:Y:S01]  /*5020*/  LEA R2, P0, R6.reuse, UR12, 0x3 ;  /* 0x0000000c06027c11 */ /* 0x041fe2000f8018ff */
        /* <DEDUP_REMOVED lines=14> */
.L_x_18231:
[----:B------:R-:W-:Y:S05]  /*5110*/  EXIT ;  /* 0x000000000000794d */ /* 0x000fea0003800000 */
.L_x_18233:
        /* <DEDUP_REMOVED lines=14> */
.L_x_18813:


//--------------------- .text._Z25selective_scan_bwd_kernelI32Selective_Scan_bwd_kernel_traitsILi32ELi4ELb1ELb0ELb1ELb1ELb1EN3c104HalfENS1_7complexIfEEEEv12SSMParamsBwd --------------------------
	.section	.text._Z25selective_scan_bwd_kernelI32Selective_Scan_bwd_kernel_traitsILi32ELi4ELb1ELb0ELb1ELb1ELb1EN3c104HalfENS1_7complexIfEEEEv12SSMParamsBwd,"ax",@progbits
	.align	128
        .global         _Z25selective_scan_bwd_kernelI32Selective_Scan_bwd_kernel_traitsILi32ELi4ELb1ELb0ELb1ELb1ELb1EN3c104HalfENS1_7complexIfEEEEv12SSMParamsBwd
        .type           _Z25selective_scan_bwd_kernelI32Selective_Scan_bwd_kernel_traitsILi32ELi4ELb1ELb0ELb1ELb1ELb1EN3c104HalfENS1_7complexIfEEEEv12SSMParamsBwd,@function
        .size           _Z25selective_scan_bwd_kernelI32Selective_Scan_bwd_kernel_traitsILi32ELi4ELb1ELb0ELb1ELb1ELb1EN3c104HalfENS1_7complexIfEEEEv12SSMParamsBwd,(.L_x_18814 - _Z25selective_scan_bwd_kernelI32Selective_Scan_bwd_kernel_traitsILi32ELi4ELb1ELb0ELb1ELb1ELb1EN3c104HalfENS1_7complexIfEEEEv12SSMParamsBwd)
        .other          _Z25selective_scan_bwd_kernelI32Selective_Scan_bwd_kernel_traitsILi32ELi4ELb1ELb0ELb1ELb1ELb1EN3c104HalfENS1_7complexIfEEEEv12SSMParamsBwd,@"STO_CUDA_ENTRY STV_DEFAULT"
_Z25selective_scan_bwd_kernelI32Selective_Scan_bwd_kernel_traitsILi32ELi4ELb1ELb0ELb1ELb1ELb1EN3c104HalfENS1_7complexIfEEEEv12SSMParamsBwd:
.text._Z25selective_scan_bwd_kernelI32Selective_Scan_bwd_kernel_traitsILi32ELi4ELb1ELb0ELb1ELb1ELb1EN3c104HalfENS1_7complexIfEEEEv12SSMParamsBwd:
        /* <DEDUP_REMOVED lines=181> */
.L_x_18279:
        /* <DEDUP_REMOVED lines=8> */
[----:B------:R-:W-:-:S07]  /*0bd0*/  IADD3 R71, PT, PT, R90, -0x1, RZ ;  /* 0xffffffff5a477810 */ /* 0x000fce0007ffe0ff */
[----:B------:R-:W3:Y:S01]  /*0be0*/  LDC.64 R26, c[0x0][0x418] ;  /* 0x00010600ff1a7b82 */ /* 0x000ee20000000a00 */
[----:B------:R-:W4:Y:S01]  /*0bf0*/  LDG.E.64 R4, desc[UR16][R4.64] ;  /* 0x0000001004047981 */ /* 0x000f22000c1e1b00 */
[----:B0-----:R-:W-:-:S06]  /*0c00*/  ULEA UR4, UR6, UR4, 0x18 ;  /* 0x0000000406047291 */ /* 0x001fcc000f8ec0ff */
[----:B------:R-:W0:Y:S01]  /*0c10*/  LDC.64 R28, c[0x0][0x488] ;  /* 0x00012200ff1c7b82 */ /* 0x000e220000000a00 */
[----:B-1----:R-:W-:-:S05]  /*0c20*/  LEA R73, R74, UR4, 0x3 ;  /* 0x000000044a497c11 */ /* 0x002fca000f8e18ff */
[----:B----4-:R-:W-:Y:S01]  /*0c30*/  STS.64 [R73], R4 ;  /* 0x0000000449007388 */ /* 0x010fe20000000a00 */
[----:B------:R-:W-:-:S03]  /*0c40*/  NOP ;  /* 0x0000000000007918 */ /* 0x000fc60000000000 */
[----:B------:R-:W-:Y:S01]  /*0c50*/  LDS.64 R2, [R73] ;  /* 0x0000000049027984 */ /* 0x000fe20000000a00 */
[----:B------:R-:W-:Y:S06]  /*0c60*/  BAR.SYNC.DEFER_BLOCKING 0x0 ;  /* 0x0000000000007b1d */ /* 0x000fec0000010000 */
[----:B------:R-:W4:Y:S04]  /*0c70*/  LDG.E.64 R6, desc[UR16][R18.64] ;  /* 0x0000001012067981 */ /* 0x000f28000c1e1b00 */
        /* <DEDUP_REMOVED lines=8> */
[----:B--2---:R-:W-:Y:S01]  /*0d00*/  IMAD.WIDE.U32 R6, R24, UR18, R20 ;  /* 0x0000001218067c25 */ /* 0x004fe2000f8e0014 */
[----:B-1----:R-:W-:-:S02]  /*0d10*/  SHF.R.U64 R0, R30, 0x10, R31 ;  /* 0x000000101e007819 */ /* 0x002fc4000000121f */
[----:B------:R-:W-:Y:S01]  /*0d20*/  SHF.R.U32.HI R69, RZ, 0x10, R31 ;  /* 0x00000010ff457819 */ /* 0x000fe2000001161f */
[----:B------:R-:W-:Y:S02]  /*0d30*/  IMAD R7, R25, UR18, R7 ;  /* 0x0000001219077c24 */ /* 0x000fe4000f8e0207 */
[----:B------:R-:W-:Y:S02]  /*0d40*/  HADD2.F32 R25, -RZ, R31.H0_H0 ;  /* 0x2000001fff197230 */ /* 0x000fe40000004100 */
[----:B---3--:R-:W-:-:S04]  /*0d50*/  IMAD.WIDE.U32 R6, R115, R26, R6 ;  /* 0x0000001a73067225 */ /* 0x008fc800078e0006 */
[----:B-----5:R-:W-:Y:S01]  /*0d60*/  FADD.FTZ R70, R25, R104 ;  /* 0x0000006819467221 */ /* 0x020fe20000010000 */
[----:B------:R-:W-:-:S05]  /*0d70*/  HADD2.F32 R69, -RZ, R69.H0_H0 ;  /* 0x20000045ff457230 */ /* 0x000fca0000004100 */
[----:B------:R-:W-:-:S05]  /*0d80*/  FADD.FTZ R69, R69, R104 ;  /* 0x0000006845457221 */ /* 0x000fca0000010000 */
[----:B------:R-:W-:Y:S01]  /*0d90*/  FSETP.GTU.FTZ.AND P1, PT, R69, 20, PT ;  /* 0x41a000004500780b */ /* 0x000fe20003f3c000 */
[----:B----4-:R1:W-:Y:S01]  /*0da0*/  STS.64 [R73], R22 ;  /* 0x0000001649007388 */ /* 0x0103e20000000a00 */
[----:B------:R-:W-:-:S03]  /*0db0*/  NOP ;  /* 0x0000000000007918 */ /* 0x000fc60000000000 */
[----:B------:R2:W3:Y:S01]  /*0dc0*/  LDS.64 R4, [R73] ;  /* 0x0000000049047984 */ /* 0x0004e20000000a00 */
[----:B-1----:R-:W-:Y:S01]  /*0dd0*/  HADD2.F32 R23, -RZ, R30.H0_H0 ;  /* 0x2000001eff177230 */ /* 0x002fe20000004100 */
[----:B------:R-:W-:Y:S01]  /*0de0*/  PRMT R22, R0, 0x7610, R22 ;  /* 0x0000761000167816 */ /* 0x000fe20000000016 */
[----:B------:R-:W-:-:S03]  /*0df0*/  IMAD R0, R115, R27, R7 ;  /* 0x0000001b73007224 */ /* 0x000fc600078e0207 */
[----:B------:R-:W-:Y:S01]  /*0e00*/  FADD.FTZ R72, R23, R104 ;  /* 0x0000006817487221 */ /* 0x000fe20000010000 */
[----:B------:R-:W-:Y:S01]  /*0e10*/  HADD2.F32 R7, -RZ, R22.H0_H0 ;  /* 0x20000016ff077230 */ /* 0x000fe20000004100 */
[----:B0-----:R-:W-:-:S03]  /*0e20*/  LEA R22, P0, R6, R28, 0x1 ;  /* 0x0000001c06167211 */ /* 0x001fc600078008ff */
[----:B------:R-:W-:Y:S01]  /*0e30*/  FSETP.GTU.FTZ.AND P2, PT, R72, 20, PT ;  /* 0x41a000004800780b */ /* 0x000fe20003f5c000 */
[----:B------:R-:W-:Y:S01]  /*0e40*/  FADD.FTZ R68, R7, R104 ;  /* 0x0000006807447221 */ /* 0x000fe20000010000 */
[----:B------:R-:W-:Y:S02]  /*0e50*/  LEA.HI.X R23, R6, R29, R0, 0x1, P0 ;  /* 0x0000001d06177211 */ /* 0x000fe400000f0c00 */
[----:B------:R-:W-:Y:S02]  /*0e60*/  FSETP.GTU.FTZ.AND P0, PT, R70, 20, PT ;  /* 0x41a000004600780b */ /* 0x000fe40003f1c000 */
[----:B------:R-:W-:Y:S01]  /*0e70*/  FSETP.GTU.FTZ.AND P3, PT, R68, 20, PT ;  /* 0x41a000004400780b */ /* 0x000fe20003f7c000 */
[----:B------:R-:W-:-:S06]  /*0e80*/  IMAD.WIDE.U32 R6, R87, 0x8, R22 ;  /* 0x0000000857067825 */ /* 0x000fcc00078e0016 */
        /* <DEDUP_REMOVED lines=31> */
.L_x_18236:
[----:B------:R-:W-:Y:S05]  /*1080*/  BSYNC.RECONVERGENT B0 ;  /* 0x0000000000007941 */ /* 0x000fea0003800200 */
.L_x_18235:
        /* <DEDUP_REMOVED lines=32> */
.L_x_18238:
[----:B------:R-:W-:Y:S05]  /*1290*/  BSYNC.RECONVERGENT B0 ;  /* 0x0000000000007941 */ /* 0x000fea0003800200 */
.L_x_18237:
        /* <DEDUP_REMOVED lines=32> */
.L_x_18240:
[----:B------:R-:W-:Y:S05]  /*14a0*/  BSYNC.RECONVERGENT B0 ;  /* 0x0000000000007941 */ /* 0x000fea0003800200 */
.L_x_18239:
        /* <DEDUP_REMOVED lines=32> */
.L_x_18242:
[----:B------:R-:W-:Y:S05]  /*16b0*/  BSYNC.RECONVERGENT B0 ;  /* 0x0000000000007941 */ /* 0x000fea0003800200 */
.L_x_18241:
[----:B------:R-:W-:Y:S08]  /*16c0*/  BAR.SYNC.DEFER_BLOCKING 0x0 ;  /* 0x0000000000007b1d */ /* 0x000ff00000010000 */
[----:B------:R-:W0:Y:S01]  /*16d0*/  LDC.64 R26, c[0x0][0x420] ;  /* 0x00010800ff1a7b82 */ /* 0x000e220000000a00 */
[----:B------:R-:W1:Y:S01]  /*16e0*/  LDCU.64 UR6, c[0x0][0x510] ;  /* 0x0000a200ff0677ac */ /* 0x000e620008000a00 */
[----:B------:R-:W2:Y:S06]  /*16f0*/  LDCU.64 UR8, c[0x0][0x490] ;  /* 0x00009200ff0877ac */ /* 0x000eac0008000a00 */
[----:B------:R-:W4:Y:S08]  /*1700*/  LDC.64 R28, c[0x0][0x428] ;  /* 0x00010a00ff1c7b82 */ /* 0x000f300000000a00 */
[----:B------:R-:W5:Y:S01]  /*1710*/  LDC.64 R30, c[0x0][0x478] ;  /* 0x00011e00ff1e7b82 */ /* 0x000f620000000a00 */
[----:B------:R-:W3:Y:S01]  /*1720*/  LDG.E.64 R22, desc[UR16][R6.64] ;  /* 0x0000001006167981 */ /* 0x000ee2000c1e1b00 */
        /* <DEDUP_REMOVED lines=8> */
[----:B---3--:R-:W-:Y:S01]  /*17b0*/  STS.64 [R73], R22 ;  /* 0x0000001649007388 */ /* 0x008fe20000000a00 */
[----:B------:R-:W-:-:S03]  /*17c0*/  NOP ;  /* 0x0000000000007918 */ /* 0x000fc60000000000 */
[----:B------:R-:W3:Y:S01]  /*17d0*/  LDS.64 R28, [R73] ;  /* 0x00000000491c7984 */ /* 0x000ee20000000a00 */
[----:B------:R-:W-:Y:S06]  /*17e0*/  BAR.SYNC.DEFER_BLOCKING 0x0 ;  /* 0x0000000000007b1d */ /* 0x000fec0000010000 */
[----:B------:R-:W4:Y:S01]  /*17f0*/  LDG.E.64 R24, desc[UR16][R24.64] ;  /* 0x0000001018187981 */ /* 0x000f22000c1e1b00 */
[----:B------:R-:W-:Y:S01]  /*1800*/  SHF.R.U32.HI R27, RZ, 0x10, R5 ;  /* 0x00000010ff1b7819 */ /* 0x000fe20000011605 */
[----:B--2---:R-:W-:-:S04]  /*1810*/  UISETP.NE.U32.AND UP0, UPT, UR8, URZ, UPT ;  /* 0x000000ff0800728c */ /* 0x004fc8000bf05070 */
[----:B------:R-:W-:Y:S01]  /*1820*/  HADD2.F32 R27, -RZ, R27.H0_H0 ;  /* 0x2000001bff1b7230 */ /* 0x000fe20000004100 */
[----:B------:R-:W-:Y:S01]  /*1830*/  UISETP.NE.AND.EX UP0, UPT, UR9, URZ, UPT, UP0 ;  /* 0x000000ff0900728c */ /* 0x000fe2000bf05300 */
[--C-:B---3--:R-:W-:Y:S01]  /*1840*/  SHF.R.U32.HI R37, RZ, 0x10, R29.reuse ;  /* 0x00000010ff257819 */ /* 0x108fe2000001161d */
        /* <DEDUP_REMOVED lines=8> */
[----:B------:R-:W-:Y:S01]  /*18d0*/  MUFU.EX2 R23, R23 ;  /* 0x0000001700177308 */ /* 0x000fe20000000800 */
[----:B------:R-:W-:-:S07]  /*18e0*/  FMUL.FTZ R22, R30, -1.4426950216293334961 ;  /* 0xbfb8aa3b1e167820 */ /* 0x000fce0000410000 */
[----:B------:R-:W2:Y:S08]  /*18f0*/  MUFU.EX2 R26, R26 ;  /* 0x0000001a001a7308 */ /* 0x000eb00000000800 */
[----:B------:R-:W-:Y:S08]  /*1900*/  MUFU.EX2 R22, R22 ;  /* 0x0000001600167308 */ /* 0x000ff00000000800 */
[----:B------:R-:W3:Y:S01]  /*1910*/  MUFU.EX2 R0, R0 ;  /* 0x0000000000007308 */ /* 0x000ee20000000800 */
[----:B--2---:R-:W-:-:S07]  /*1920*/  FADD.FTZ R29, R26, 1 ;  /* 0x3f8000001a1d7421 */ /* 0x004fce0000010000 */
[----:B------:R-:W2:Y:S01]  /*1930*/  MUFU.RCP R38, R29 ;  /* 0x0000001d00267308 */ /* 0x000ea20000001000 */
[----:B---3--:R-:W-:Y:S01]  /*1940*/  FADD.FTZ R0, R0, 1 ;  /* 0x3f80000000007421 */ /* 0x008fe20000010000 */
[----:B--2---:R-:W-:Y:S01]  /*1950*/  FADD.FTZ R32, -R38, 1 ;  /* 0x3f80000026207421 */ /* 0x004fe20000010100 */
[----:B----4-:R2:W-:Y:S01]  /*1960*/  STS.64 [R73], R24 ;  /* 0x0000001849007388 */ /* 0x0105e20000000a00 */
[----:B------:R-:W-:-:S03]  /*1970*/  NOP ;  /* 0x0000000000007918 */ /* 0x000fc60000000000 */
[----:B------:R-:W3:Y:S01]  /*1980*/  LDS.64 R6, [R73] ;  /* 0x0000000049067984 */ /* 0x000ee20000000a00 */
[----:B--2---:R-:W-:Y:S01]  /*1990*/  FADD.FTZ R25, R23, 1 ;  /* 0x3f80000017197421 */ /* 0x004fe20000010000 */
[----:B------:R-:W-:Y:S01]  /*19a0*/  SHF.R.U64 R24, R4, 0x10, R5 ;  /* 0x0000001004187819 */ /* 0x000fe20000001205 */
[----:B------:R-:W-:Y:S02]  /*19b0*/  FADD.FTZ R23, R22, 1 ;  /* 0x3f80000016177421 */ /* 0x000fe40000010000 */
[----:B------:R-:W2:Y:S01]  /*19c0*/  MUFU.RCP R34, R25 ;  /* 0x0000001900227308 */ /* 0x000ea20000001000 */
[----:B------:R-:W-:Y:S01]  /*19d0*/  PRMT R26, R24, 0x7610, R26 ;  /* 0x00007610181a7816 */ /* 0x000fe2000000001a */
[----:B------:R-:W-:-:S04]  /*19e0*/  HADD2.F32 R24, -RZ, R5.H0_H0 ;  /* 0x20000005ff187230 */ /* 0x000fc80000004100 */
[----:B------:R-:W-:Y:S02]  /*19f0*/  HADD2.F32 R26, -RZ, R26.H0_H0 ;  /* 0x2000001aff1a7230 */ /* 0x000fe40000004100 */
[----:B------:R-:W4:Y:S08]  /*1a00*/  MUFU.RCP R31, R23 ;  /* 0x00000017001f7308 */ /* 0x000f300000001000 */
[----:B------:R5:W1:Y:S01]  /*1a10*/  MUFU.RCP R25, R0 ;  /* 0x0000000000197308 */ /* 0x000a620000001000 */
[----:B--2---:R-:W-:-:S04]  /*1a20*/  FADD.FTZ R22, -R34, 1 ;  /* 0x3f80000022167421 */ /* 0x004fc80000010100 */
[----:B------:R-:W-:Y:S01]  /*1a30*/  FFMA.FTZ R22, R33, R22, 1 ;  /* 0x3f80000021167423 */ /* 0x000fe20000010016 */
[----:B-----5:R-:W-:Y:S02]  /*1a40*/  HADD2.F32 R0, -RZ, R4.H0_H0 ;  /* 0x20000004ff007230 */ /* 0x020fe40000004100 */
[----:B---3--:R-:W-:Y:S01]  /*1a50*/  HADD2.F32 R36, -RZ, R7.H0_H0 ;  /* 0x20000007ff247230 */ /* 0x008fe20000004100 */
[--C-:B------:R-:W-:Y:S02]  /*1a60*/  SHF.R.U32.HI R39, RZ, 0x10, R7.reuse ;  /* 0x00000010ff277819 */ /* 0x100fe40000011607 */
[----:B------:R-:W-:Y:S02]  /*1a70*/  SHF.R.U64 R29, R6, 0x10, R7 ;  /* 0x00000010061d7819 */ /* 0x000fe40000001207 */
[----:B------:R-:W-:Y:S01]  /*1a80*/  FMUL.FTZ R5, R24, R36 ;  /* 0x0000002418057220 */ /* 0x000fe20000410000 */
[----:B------:R-:W-:-:S03]  /*1a90*/  HADD2.F32 R39, -RZ, R39.H0_H0 ;  /* 0x20000027ff277230 */ /* 0x000fc60000004100 */
[----:B------:R-:W-:Y:S02]  /*1aa0*/  FMUL.FTZ R5, R34, R5 ;  /* 0x0000000522057220 */ /* 0x000fe40000410000 */
[----:B------:R-:W-:Y:S02]  /*1ab0*/  FMUL.FTZ R7, R27, R39 ;  /* 0x000000271b077220 */ /* 0x000fe40000410000 */
[----:B------:R-:W-:Y:S01]  /*1ac0*/  FMUL.FTZ R23, R5, R22 ;  /* 0x0000001605177220 */ /* 0x000fe20000410000 */
[----:B------:R-:W-:Y:S01]  /*1ad0*/  FFMA.FTZ R22, R37, R32, 1 ;  /* 0x3f80000025167423 */ /* 0x000fe20000010020 */
[----:B------:R-:W-:Y:S01]  /*1ae0*/  FMUL.FTZ R7, R38, R7 ;  /* 0x0000000726077220 */ /* 0x000fe20000410000 */
[----:B------:R-:W-:Y:S02]  /*1af0*/  HADD2.F32 R32, -RZ, R29.H0_H0 ;  /* 0x2000001dff207230 */ /* 0x000fe40000004100 */
[----:B----4-:R-:W-:Y:S01]  /*1b00*/  FADD.FTZ R5, -R31, 1 ;  /* 0x3f8000001f057421 */ /* 0x010fe20000010100 */
[----:B------:R-:W-:-:S02]  /*1b10*/  HADD2.F32 R29, -RZ, R6.H0_H0 ;  /* 0x20000006ff1d7230 */ /* 0x000fc40000004100 */
[----:B------:R-:W-:Y:S01]  /*1b20*/  FMUL.FTZ R35, R7, R22 ;  /* 0x0000001607237220 */ /* 0x000fe20000410000 */
[----:B------:R-:W-:Y:S01]  /*1b30*/  F2F.F16.F32 R23, R23 ;  /* 0x0000001700177304 */ /* 0x000fe20000200800 */
[----:B------:R-:W-:Y:S01]  /*1b40*/  FMUL.FTZ R22, R26, R32 ;  /* 0x000000201a167220 */ /* 0x000fe20000410000 */
[----:B------:R-:W-:Y:S01]  /*1b50*/  FFMA.FTZ R7, R30, R5, 1 ;  /* 0x3f8000001e077423 */ /* 0x000fe20000010005 */
[----:B-1----:R-:W-:Y:S01]  /*1b60*/  FADD.FTZ R5, -R25, 1 ;  /* 0x3f80000019057421 */ /* 0x002fe20000010100 */
[----:B------:R-:W-:Y:S01]  /*1b70*/  FMUL.FTZ R4, R0, R29 ;  /* 0x0000001d00047220 */ /* 0x000fe20000410000 */
[----:B------:R-:W-:Y:S01]  /*1b80*/  FMUL.FTZ R22, R31, R22 ;  /* 0x000000161f167220 */ /* 0x000fe20000410000 */
[----:B------:R-:W-:Y:S01]  /*1b90*/  FMUL.FTZ R38, R37, R38 ;  /* 0x0000002625267220 */ /* 0x000fe20000410000 */
[----:B------:R-:W-:Y:S01]  /*1ba0*/  FFMA.FTZ R5, R28, R5, 1 ;  /* 0x3f8000001c057423 */ /* 0x000fe20000010005 */
[----:B------:R-:W-:Y:S01]  /*1bb0*/  FMUL.FTZ R4, R25, R4 ;  /* 0x0000000419047220 */ /* 0x000fe20000410000 */
[----:B------:R-:W-:Y:S01]  /*1bc0*/  FMUL.FTZ R7, R22, R7 ;  /* 0x0000000716077220 */ /* 0x000fe20000410000 */
[----:B------:R1:W2:Y:S01]  /*1bd0*/  F2F.F16.F32 R40, R35 ;  /* 0x0000002300287304 */ /* 0x0002a20000200800 */
[----:B------:R-:W-:Y:S01]  /*1be0*/  FMUL.FTZ R25, R28, R25 ;  /* 0x000000191c197220 */ /* 0x000fe20000410000 */
[----:B------:R-:W-:-:S06]  /*1bf0*/  FMUL.FTZ R6, R4, R5 ;  /* 0x0000000504067220 */ /* 0x000fcc0000410000 */
[----:B------:R-:W3:Y:S01]  /*1c00*/  F2F.F16.F32 R7, R7 ;  /* 0x0000000700077304 */ /* 0x000ee20000200800 */
[----:B-1----:R-:W-:Y:S01]  /*1c10*/  FMUL.FTZ R35, R33, R34 ;  /* 0x0000002221237220 */ /* 0x002fe20000410000 */
[----:B------:R-:W-:Y:S01]  /*1c20*/  FMUL.FTZ R33, R30, R31 ;  /* 0x0000001f1e217220 */ /* 0x000fe20000410000 */
[----:B------:R-:W-:Y:S02]  /*1c30*/  FMUL.FTZ R31, R0, R25 ;  /* 0x00000019001f7220 */ /* 0x000fe40000410000 */
[----:B------:R-:W-:Y:S01]  /*1c40*/  FMUL.FTZ R37, R24, R35 ;  /* 0x0000002318257220 */ /* 0x000fe20000410000 */
[----:B--2---:R-:W-:Y:S02]  /*1c50*/  PRMT R23, R23, 0x5410, R40 ;  /* 0x0000541017177816 */ /* 0x004fe40000000028 */
[----:B------:R0:W1:Y:S01]  /*1c60*/  F2F.F16.F32 R41, R6 ;  /* 0x0000000600297304 */ /* 0x0000620000200800 */
[----:B---3--:R-:W-:-:S04]  /*1c70*/  IMAD.WIDE.U32 R4, R7, 0x10000, RZ ;  /* 0x0001000007047825 */ /* 0x008fc800078e00ff */
        /* <DEDUP_REMOVED lines=23> */
[----:B------:R-:W-:Y:S01]  /*1df0*/  F2F.F16.F32 R35, R35 ;  /* 0x0000002300237304 */ /* 0x000fe20000200800 */
[----:B0-----:R-:W-:-:S07]  /*1e00*/  IMAD.WIDE.U32 R4, R4, 0x10000, RZ ;  /* 0x0001000004047825 */ /* 0x001fce00078e00ff */
[----:B------:R-:W0:Y:S08]  /*1e10*/  F2F.F16.F32 R0, R39 ;  /* 0x0000002700007304 */ /* 0x000e300000200800 */
[----:B------:R-:W2:Y:S01]  /*1e20*/  F2F.F16.F32 R25, R25 ;  /* 0x0000001900197304 */ /* 0x000ea20000200800 */
[----:B-1----:R-:W-:-:S04]  /*1e30*/  IMAD.WIDE.U32 R6, R28, UR18, R20 ;  /* 0x000000121c067c25 */ /* 0x002fc8000f8e0014 */
[----:B------:R-:W-:Y:S01]  /*1e40*/  IMAD R7, R29, UR18, R7 ;  /* 0x000000121d077c24 */ /* 0x000fe2000f8e0207 */
[----:B0-----:R-:W-:Y:S02]  /*1e50*/  PRMT R23, R35, 0x5410, R0 ;  /* 0x0000541023177816 */ /* 0x001fe40000000000 */
[----:B------:R-:W0:Y:S02]  /*1e60*/  LDC.64 R34, c[0x0][0x438] ;  /* 0x00010e00ff227b82 */ /* 0x000e240000000a00 */
[----:B------:R-:W-:Y:S02]  /*1e70*/  LOP3.LUT R23, R23, R5, RZ, 0xfc, !PT ;  /* 0x0000000517177212 */ /* 0x000fe400078efcff */
[----:B--2---:R-:W-:-:S05]  /*1e80*/  LOP3.LUT R22, R4, R25, RZ, 0xfc, !PT ;  /* 0x0000001904167212 */ /* 0x004fca00078efcff */
[----:B------:R-:W-:Y:S01]  /*1e90*/  STS.64 [R73], R22 ;  /* 0x0000001649007388 */ /* 0x000fe20000000a00 */
[----:B------:R-:W-:-:S03]  /*1ea0*/  NOP ;  /* 0x0000000000007918 */ /* 0x000fc60000000000 */
[----:B------:R-:W1:Y:S01]  /*1eb0*/  LDS.64 R4, [R73] ;  /* 0x0000000049047984 */ /* 0x000e620000000a00 */
[----:B0-----:R-:W-:-:S04]  /*1ec0*/  IMAD.WIDE.U32 R6, R115, R34, R6 ;  /* 0x0000002273067225 */ /* 0x001fc800078e0006 */
[----:B------:R-:W-:Y:S01]  /*1ed0*/  IMAD R7, R115, R35, R7 ;  /* 0x0000002373077224 */ /* 0x000fe200078e0207 */
[----:B------:R-:W-:-:S04]  /*1ee0*/  LEA R24, P0, R6, UR8, 0x1 ;  /* 0x0000000806187c11 */ /* 0x000fc8000f8008ff */
[----:B------:R-:W-:-:S03]  /*1ef0*/  LEA.HI.X R25, R6, UR9, R7, 0x1, P0 ;  /* 0x0000000906197c11 */ /* 0x000fc600080f0c07 */
[----:B------:R-:W-:-:S05]  /*1f00*/  IMAD.WIDE.U32 R6, R87, 0x8, R24 ;  /* 0x0000000857067825 */ /* 0x000fca00078e0018 */
[----:B-1----:R1:W-:Y:S02]  /*1f10*/  STG.E.64 desc[UR16][R6.64], R4 ;  /* 0x0000000406007986 */ /* 0x0023e4000c101b10 */
.L_x_18243:
[----:B------:R-:W2:Y:S01]  /*1f20*/  LDCU UR6, c[0x0][0x38c] ;  /* 0x00007180ff0677ac */ /* 0x000ea20008000800 */
[--C-:B------:R-:W-:Y:S01]  /*1f30*/  SHF.R.U64 R65, R2, 0x10, R3.reuse ;  /* 0x0000001002417819 */ /* 0x100fe20000001203 */
[----:B------:R-:W-:Y:S01]  /*1f40*/  HADD2.F32 R67, -RZ, R2.H0_H0 ;  /* 0x20000002ff437230 */ /* 0x000fe20000004100 */
[----:B------:R-:W-:Y:S01]  /*1f50*/  SHF.R.U32.HI R60, RZ, 0x10, R3 ;  /* 0x00000010ff3c7819 */ /* 0x000fe20000011603 */
[----:B------:R-:W-:Y:S02]  /*1f60*/  HADD2.F32 R66, -RZ, R3.H0_H0 ;  /* 0x20000003ff427230 */ /* 0x000fe40000004100 */
[----:B------:R-:W-:Y:S01]  /*1f70*/  FMUL.FTZ R26, R26, R33 ;  /* 0x000000211a1a7220 */ /* 0x000fe20000410000 */
[----:B------:R-:W-:Y:S02]  /*1f80*/  HADD2.F32 R65, -RZ, R65.H0_H0 ;  /* 0x20000041ff417230 */ /* 0x000fe40000004100 */
[----:B------:R-:W-:Y:S01]  /*1f90*/  FFMA.FTZ R3, R31, R67, R102 ;  /* 0x000000431f037223 */ /* 0x000fe20000010066 */
[----:B------:R-:W-:-:S02]  /*1fa0*/  HADD2.F32 R60, -RZ, R60.H0_H0 ;  /* 0x2000003cff3c7230 */ /* 0x000fc40000004100 */
[----:B01----:R-:W-:Y:S01]  /*1fb0*/  FMUL.FTZ R5, R27, R38 ;  /* 0x000000261b057220 */ /* 0x003fe20000410000 */
[----:B------:R-:W-:Y:S02]  /*1fc0*/  HFMA2 R64, -RZ, RZ, 0, 0 ;  /* 0x00000000ff407431 */ /* 0x000fe400000001ff */
[C---:B------:R-:W-:Y:S01]  /*1fd0*/  FFMA.FTZ R0, R26.reuse, R65, R3 ;  /* 0x000000411a007223 */ /* 0x040fe20000010003 */
[----:B------:R-:W-:Y:S02]  /*1fe0*/  CS2R R62, SRZ ;  /* 0x00000000003e7805 */ /* 0x000fe4000001ff00 */
[----:B------:R-:W-:Y:S01]  /*1ff0*/  MOV R61, RZ ;  /* 0x000000ff003d7202 */ /* 0x000fe20000000f00 */
[----:B------:R-:W-:Y:S01]  /*2000*/  FMUL.FTZ R59, R31, R106 ;  /* 0x0000006a1f3b7220 */ /* 0x000fe20000410000 */
        /* <DEDUP_REMOVED lines=15> */
[C---:B------:R-:W-:Y:S01]  /*2100*/  SHF.L.U32 R45, R90.reuse, 0x8, RZ ;  /* 0x000000085a2d7819 */ /* 0x040fe200000006ff */
        /* <DEDUP_REMOVED lines=22> */
.L_x_18278:
        /* <DEDUP_REMOVED lines=9> */
[----:B--2---:R-:W2:Y:S03]  /*2300*/  LDG.E.64 R34, desc[UR16][R34.64] ;  /* 0x0000001022227981 */ /* 0x004ea6000c1e1b00 */
        /* <DEDUP_REMOVED lines=20> */
[C---:B------:R-:W-:Y:S01]  /*2450*/  FMUL.FTZ R4, R5.reuse, R72 ;  /* 0x0000004805047220 */ /* 0x040fe20000410000 */
[C---:B0-----:R-:W-:Y:S01]  /*2460*/  FMUL.FTZ R6, R5.reuse, R68 ;  /* 0x0000004405067220 */ /* 0x041fe20000410000 */
[CC--:B------:R-:W-:Y:S01]  /*2470*/  FMUL.FTZ R7, R5.reuse, R70.reuse ;  /* 0x0000004605077220 */ /* 0x0c0fe20000410000 */
        /* <DEDUP_REMOVED lines=15> */
[----:B-1----:R-:W-:-:S04]  /*2570*/  FMUL.FTZ R40, R35, R72 ;  /* 0x0000004823287220 */ /* 0x002fc80000410000 */
[----:B------:R-:W-:-:S03]  /*2580*/  FMUL.RZ R40, R40, 0.15915493667125701904 ;  /* 0x3e22f98328287820 */ /* 0x000fc6000040c000 */
[----:B------:R1:W2:Y:S08]  /*2590*/  MUFU.COS R117, R42 ;  /* 0x0000002a00757308 */ /* 0x0002b00000000000 */
[----:B------:R-:W4:Y:S01]  /*25a0*/  MUFU.COS R123, R110 ;  /* 0x0000006e007b7308 */ /* 0x000f220000000000 */
[----:B-1----:R-:W-:-:S04]  /*25b0*/  FMUL.FTZ R42, R35, R69 ;  /* 0x00000045232a7220 */ /* 0x002fc80000410000 */
[----:B------:R-:W-:-:S03]  /*25c0*/  FMUL.RZ R118, R42, 0.15915493667125701904 ;  /* 0x3e22f9832a767820 */ /* 0x000fc6000040c000 */
[----:B------:R-:W1:Y:S01]  /*25d0*/  MUFU.SIN R119, R110 ;  /* 0x0000006e00777308 */ /* 0x000e620000000400 */
[C---:B--2---:R-:W-:Y:S01]  /*25e0*/  FMUL.FTZ R117, R116.reuse, R117 ;  /* 0x0000007574757220 */ /* 0x044fe20000410000 */
[----:B------:R-:W-:-:S06]  /*25f0*/  FMUL.FTZ R116, R116, R41 ;  /* 0x0000002974747220 */ /* 0x000fcc0000410000 */
[----:B------:R-:W2:Y:S01]  /*2600*/  MUFU.COS R42, R40 ;  /* 0x00000028002a7308 */ /* 0x000ea20000000000 */
[C---:B----4-:R-:W-:Y:S01]  /*2610*/  FMUL.FTZ R114, R112.reuse, R123 ;  /* 0x0000007b70727220 */ /* 0x050fe20000410000 */
[----:B0-----:R-:W-:Y:S02]  /*2620*/  HADD2.F32 R134, -RZ, R5.H1_H1 ;  /* 0x30000005ff867230 */ /* 0x001fe40000004100 */
[----:B------:R-:W-:Y:S02]  /*2630*/  HADD2.F32 R135, -RZ, R4.H1_H1 ;  /* 0x30000004ff877230 */ /* 0x000fe40000004100 */
[----:B------:R-:W-:Y:S02]  /*2640*/  HADD2.F32 R130, -RZ, R6.H1_H1 ;  /* 0x30000006ff827230 */ /* 0x000fe40000004100 */
[----:B------:R-:W0:Y:S01]  /*2650*/  MUFU.COS R3, R118 ;  /* 0x0000007600037308 */ /* 0x000e220000000000 */
[----:B-1----:R-:W-:Y:S01]  /*2660*/  FMUL.FTZ R112, R112, R119 ;  /* 0x0000007770707220 */ /* 0x002fe20000410000 */
[----:B------:R-:W-:-:S02]  /*2670*/  HADD2.F32 R119, -RZ, R7.H1_H1 ;  /* 0x30000007ff777230 */ /* 0x000fc40000004100 */
[----:B---3--:R-:W-:Y:S01]  /*2680*/  FMUL.FTZ R39, R37, R130 ;  /* 0x0000008225277220 */ /* 0x008fe20000410000 */
[----:B------:R-:W-:Y:S02]  /*2690*/  HADD2.F32 R132, -RZ, R5.H0_H0 ;  /* 0x20000005ff847230 */ /* 0x000fe40000004100 */
[----:B------:R-:W-:Y:S02]  /*26a0*/  HADD2.F32 R133, -RZ, R4.H0_H0 ;  /* 0x20000004ff857230 */ /* 0x000fe40000004100 */
[C---:B------:R-:W-:Y:S01]  /*26b0*/  FMUL.FTZ R4, R36.reuse, R135 ;  /* 0x0000008724047220 */ /* 0x040fe20000410000 */
[----:B------:R1:W3:Y:S01]  /*26c0*/  MUFU.SIN R38, R40 ;  /* 0x0000002800267308 */ /* 0x0002e20000000400 */
[----:B--2---:R-:W-:Y:S01]  /*26d0*/  FMUL.FTZ R42, R43, R42 ;  /* 0x0000002a2b2a7220 */ /* 0x004fe20000410000 */
[----:B------:R-:W-:Y:S02]  /*26e0*/  HADD2.F32 R128, -RZ, R6.H0_H0 ;  /* 0x20000006ff807230 */ /* 0x000fe40000004100 */
[----:B------:R-:W-:Y:S01]  /*26f0*/  FMUL.FTZ R6, R36, R134 ;  /* 0x0000008624067220 */ /* 0x000fe20000410000 */
[C---:B------:R-:W-:Y:S01]  /*2700*/  FMUL.FTZ R41, R37.reuse, R119 ;  /* 0x0000007725297220 */ /* 0x040fe20000410000 */
[----:B------:R-:W-:-:S02]  /*2710*/  FFMA.FTZ R5, R37, R133, R4 ;  /* 0x0000008525057223 */ /* 0x000fc40000010004 */
[C---:B------:R-:W-:Y:S01]  /*2720*/  FFMA.FTZ R6, R37.reuse, R132, R6 ;  /* 0x0000008425067223 */ /* 0x040fe20000010006 */
[----:B------:R2:W4:Y:S01]  /*2730*/  MUFU.SIN R125, R118 ;  /* 0x00000076007d7308 */ /* 0x0005220000000400 */
[----:B0-----:R-:W-:Y:S01]  /*2740*/  FMUL.FTZ R110, R108, R3 ;  /* 0x000000036c6e7220 */ /* 0x001fe20000410000 */
[----:B------:R-:W-:Y:S01]  /*2750*/  FMUL.FTZ R3, R37, R135 ;  /* 0x0000008725037220 */ /* 0x000fe20000410000 */
[C---:B-1----:R-:W-:Y:S01]  /*2760*/  FMUL.FTZ R40, R36.reuse, R119 ;  /* 0x0000007724287220 */ /* 0x042fe20000410000 */
[----:B------:R-:W-:Y:S01]  /*2770*/  FFMA.FTZ R39, R36, R128, -R39 ;  /* 0x0000008024277223 */ /* 0x000fe20000010827 */
[----:B------:R-:W-:Y:S01]  /*2780*/  FMUL.FTZ R122, R0, -R5 ;  /* 0x80000005007a7220 */ /* 0x000fe20000410000 */
[----:B------:R-:W-:Y:S02]  /*2790*/  FFMA.FTZ R3, R36, R133, -R3 ;  /* 0x0000008524037223 */ /* 0x000fe40000010803 */
[----:B------:R-:W-:Y:S01]  /*27a0*/  FMUL.FTZ R127, R54, R39 ;  /* 0x00000027367f7220 */ /* 0x000fe20000410000 */
[----:B--2---:R-:W-:-:S02]  /*27b0*/  HADD2.F32 R118, -RZ, R7.H0_H0 ;  /* 0x20000007ff767230 */ /* 0x004fc40000004100 */
[----:B---3--:R-:W-:Y:S01]  /*27c0*/  FMUL.FTZ R43, R43, R38 ;  /* 0x000000262b2b7220 */ /* 0x008fe20000410000 */
[C---:B------:R-:W-:Y:S01]  /*27d0*/  FMUL.FTZ R7, R37.reuse, R134 ;  /* 0x0000008625077220 */ /* 0x040fe20000410000 */
[----:B------:R-:W-:Y:S01]  /*27e0*/  FMUL.FTZ R38, R36, R130 ;  /* 0x0000008224267220 */ /* 0x000fe20000410000 */
[----:B------:R-:W-:Y:S01]  /*27f0*/  FMUL.FTZ R123, R0, R3 ;  /* 0x00000003007b7220 */ /* 0x000fe20000410000 */
[C---:B------:R-:W-:Y:S01]  /*2800*/  FFMA.FTZ R41, R36.reuse, R118, -R41 ;  /* 0x0000007624297223 */ /* 0x040fe20000010829 */
[----:B------:R-:W-:Y:S01]  /*2810*/  FFMA.FTZ R124, R36, R132, -R7 ;  /* 0x00000084247c7223 */ /* 0x000fe20000010807 */
[----:B------:R0:W-:Y:S01]  /*2820*/  STS.64 [R2+0xa80], R42 ;  /* 0x000a802a02007388 */ /* 0x0001e20000000a00 */
[C---:B------:R-:W-:Y:S01]  /*2830*/  FFMA.FTZ R7, R37.reuse, R128, R38 ;  /* 0x0000008025077223 */ /* 0x040fe20000010026 */
[----:B------:R-:W-:Y:S01]  /*2840*/  FFMA.FTZ R129, R37, R118, R40 ;  /* 0x0000007625817223 */ /* 0x000fe20000010028 */
[----:B----4-:R-:W-:Y:S01]  /*2850*/  FMUL.FTZ R108, R108, R125 ;  /* 0x0000007d6c6c7220 */ /* 0x010fe20000410000 */
        /* <DEDUP_REMOVED lines=11> */
[----:B0-----:R-:W-:-:S04]  /*2910*/  IADD3 R2, PT, PT, R45, UR4, RZ ;  /* 0x000000042d027c10 */ /* 0x001fc8000fffe0ff */
[----:B------:R-:W-:-:S05]  /*2920*/  LEA R2, R2, UR6, 0x3 ;  /* 0x0000000602027c11 */ /* 0x000fca000f8e18ff */
[----:B------:R1:W2:Y:S01]  /*2930*/  LDS.64 R40, [R2+0xa80] ;  /* 0x000a800002287984 */ /* 0x0002a20000000a00 */
[----:B------:R-:W-:Y:S05]  /*2940*/  BRA `(.L_x_18247) ;  /* 0x0000000000047947 */ /* 0x000fea0003800000 */
.L_x_18246:
[----:B------:R3:W4:Y:S02]  /*2950*/  LDS.64 R40, [R91+UR5+0x1a88] ;  /* 0x001a88055b287984 */ /* 0x0007240008000a00 */
.L_x_18247:
[----:B------:R-:W-:Y:S05]  /*2960*/  BSYNC.RECONVERGENT B0 ;  /* 0x0000000000007941 */ /* 0x000fea0003800200 */
.L_x_18245:
[----:B01----:R-:W0:Y:S01]  /*2970*/  @P0 LDC R2, c[0x0][0x38c] ;  /* 0x0000e300ff020b82 */ /* 0x003e220000000800 */
[----:B------:R-:W-:Y:S01]  /*2980*/  CS2R R4, SRZ ;  /* 0x0000000000047805 */ /* 0x000fe2000001ff00 */
[----:B0-----:R-:W-:-:S04]  /*2990*/  @P0 IMAD R7, R51, R2, UR4 ;  /* 0x0000000433070e24 */ /* 0x001fc8000f8e0202 */
[----:B------:R-:W-:-:S05]  /*29a0*/  @P0 IMAD.WIDE R6, R7, 0x10, R16 ;  /* 0x0000001007060825 */ /* 0x000fca00078e0210 */
[----:B------:R0:W5:Y:S01]  /*29b0*/  @P0 LDG.E.64 R4, desc[UR16][R6.64+0x8] ;  /* 0x0000081006040981 */ /* 0x000162000c1e1b00 */
        /* <DEDUP_REMOVED lines=14> */
[----:B0-----:R-:W-:Y:S01]  /*2aa0*/  FADD.FTZ R7, RZ, R38 ;  /* 0x00000026ff077221 */ /* 0x001fe20000010000 */
        /* <DEDUP_REMOVED lines=11> */
[----:B------:R-:W0:Y:S01]  /*2b60*/  SHFL.UP PT, R138, R6, 0x1, RZ ;  /* 0x04200000068a7989 */ /* 0x000e2200000e00ff */
[-C--:B------:R-:W-:Y:S01]  /*2b70*/  FMUL.FTZ R2, R112, R3.reuse ;  /* 0x0000000370027220 */ /* 0x080fe20000410000 */
[----:B------:R-:W-:-:S02]  /*2b80*/  FFMA.FTZ R137, R114, R3, -R137 ;  /* 0x0000000372897223 */ /* 0x000fc40000010889 */
[----:B------:R-:W1:Y:S01]  /*2b90*/  SHFL.UP PT, R38, R7, 0x1, RZ ;  /* 0x0420000007267989 */ /* 0x000e6200000e00ff */
[----:B------:R-:W-:Y:S01]  /*2ba0*/  FFMA.FTZ R39, R114, R39, R2 ;  /* 0x0000002772277223 */ /* 0x000fe20000010002 */
[----:B------:R-:W-:-:S03]  /*2bb0*/  FMUL.FTZ R3, R108, R137 ;  /* 0x000000896c037220 */ /* 0x000fc60000410000 */
[-C--:B------:R-:W-:Y:S01]  /*2bc0*/  FMUL.FTZ R2, R108, R39.reuse ;  /* 0x000000276c027220 */ /* 0x080fe20000410000 */
[----:B------:R-:W-:-:S03]  /*2bd0*/  FFMA.FTZ R136, R110, R39, R3 ;  /* 0x000000276e887223 */ /* 0x000fc60000010003 */
[----:B------:R-:W-:Y:S02]  /*2be0*/  FFMA.FTZ R137, R110, R137, -R2 ;  /* 0x000000896e897223 */ /* 0x000fe40000010802 */
[----:B------:R-:W3:Y:S04]  /*2bf0*/  SHFL.UP PT, R3, R136, 0x1, RZ ;  /* 0x0420000088037989 */ /* 0x000ee800000e00ff */
[----:B------:R-:W2:Y:S01]  /*2c00*/  SHFL.UP PT, R2, R137, 0x1, RZ ;  /* 0x0420000089027989 */ /* 0x000ea200000e00ff */
[-C--:B0-----:R-:W-:Y:S01]  /*2c10*/  FMUL.FTZ R39, R137, R138.reuse ;  /* 0x0000008a89277220 */ /* 0x081fe20000410000 */
[----:B------:R-:W-:-:S03]  /*2c20*/  FMUL.FTZ R138, R136, R138 ;  /* 0x0000008a888a7220 */ /* 0x000fc60000410000 */
[-C--:B-1----:R-:W-:Y:S01]  /*2c30*/  FFMA.FTZ R39, R136, R38.reuse, R39 ;  /* 0x0000002688277223 */ /* 0x082fe20000010027 */
[----:B------:R-:W-:-:S03]  /*2c40*/  FFMA.FTZ R138, R137, R38, -R138 ;  /* 0x00000026898a7223 */ /* 0x000fc6000001088a */
[----:B------:R-:W-:Y:S01]  /*2c50*/  @P2 FADD.FTZ R6, R6, R39 ;  /* 0x0000002706062221 */ /* 0x000fe20000010000 */
[----:B------:R-:W-:-:S04]  /*2c60*/  @P2 FADD.FTZ R7, R7, R138 ;  /* 0x0000008a07072221 */ /* 0x000fc80000010000 */
[----:B------:R-:W0:Y:S01]  /*2c70*/  SHFL.UP PT, R139, R6, 0x2, RZ ;  /* 0x04400000068b7989 */ /* 0x000e2200000e00ff */
[CC--:B---3--:R-:W-:Y:S01]  /*2c80*/  FMUL.FTZ R39, R137.reuse, R3.reuse ;  /* 0x0000000389277220 */ /* 0x0c8fe20000410000 */
[C---:B------:R-:W-:Y:S02]  /*2c90*/  FMUL.FTZ R38, R136.reuse, R3 ;  /* 0x0000000388267220 */ /* 0x040fe40000410000 */
[----:B------:R-:W1:Y:S01]  /*2ca0*/  SHFL.UP PT, R138, R7, 0x2, RZ ;  /* 0x04400000078a7989 */ /* 0x000e6200000e00ff */
[-C--:B--2---:R-:W-:Y:S01]  /*2cb0*/  @P2 FFMA.FTZ R136, R136, R2.reuse, R39 ;  /* 0x0000000288882223 */ /* 0x084fe20000010027 */
[----:B------:R-:W-:Y:S01]  /*2cc0*/  @P2 FFMA.FTZ R137, R137, R2, -R38 ;  /* 0x0000000289892223 */ /* 0x000fe20000010826 */
[----:B------:R-:W-:-:S03]  /*2cd0*/  ISETP.GE.AND P2, PT, R74, 0x2, PT ;  /* 0x000000024a00780c */ /* 0x000fc60003f46270 */
[----:B------:R-:W2:Y:S04]  /*2ce0*/  SHFL.UP PT, R3, R136, 0x2, RZ ;  /* 0x0440000088037989 */ /* 0x000ea800000e00ff */
[----:B------:R-:W3:Y:S01]  /*2cf0*/  SHFL.UP PT, R2, R137, 0x2, RZ ;  /* 0x0440000089027989 */ /* 0x000ee200000e00ff */
[-C--:B0-----:R-:W-:Y:S01]  /*2d00*/  FMUL.FTZ R39, R137, R139.reuse ;  /* 0x0000008b89277220 */ /* 0x081fe20000410000 */
[----:B------:R-:W-:-:S03]  /*2d10*/  FMUL.FTZ R38, R136, R139 ;  /* 0x0000008b88267220 */ /* 0x000fc60000410000 */
[-C--:B-1----:R-:W-:Y:S01]  /*2d20*/  FFMA.FTZ R39, R136, R138.reuse, R39 ;  /* 0x0000008a88277223 */ /* 0x082fe20000010027 */
[----:B------:R-:W-:-:S03]  /*2d30*/  FFMA.FTZ R38, R137, R138, -R38 ;  /* 0x0000008a89267223 */ /* 0x000fc60000010826 */
[----:B------:R-:W-:Y:S01]  /*2d40*/  @P2 FADD.FTZ R6, R6, R39 ;  /* 0x0000002706062221 */ /* 0x000fe20000010000 */
[----:B------:R-:W-:Y:S01]  /*2d50*/  @P2 FADD.FTZ R7, R7, R38 ;  /* 0x0000002607072221 */ /* 0x000fe20000010000 */
[CC--:B--2---:R-:W-:Y:S01]  /*2d60*/  FMUL.FTZ R39, R137.reuse, R3.reuse ;  /* 0x0000000389277220 */ /* 0x0c4fe20000410000 */
[C---:B------:R-:W-:Y:S02]  /*2d70*/  FMUL.FTZ R38, R136.reuse, R3 ;  /* 0x0000000388267220 */ /* 0x040fe40000410000 */
[----:B------:R-:W0:Y:S01]  /*2d80*/  SHFL.UP PT, R139, R6, 0x4, RZ ;  /* 0x04800000068b7989 */ /* 0x000e2200000e00ff */
[-C--:B---3--:R-:W-:Y:S01]  /*2d90*/  @P2 FFMA.FTZ R136, R136, R2.reuse, R39 ;  /* 0x0000000288882223 */ /* 0x088fe20000010027 */
[----:B------:R-:W-:Y:S02]  /*2da0*/  @P2 FFMA.FTZ R137, R137, R2, -R38 ;  /* 0x0000000289892223 */ /* 0x000fe40000010826 */
[----:B------:R-:W1:Y:S01]  /*2db0*/  SHFL.UP PT, R138, R7, 0x4, RZ ;  /* 0x04800000078a7989 */ /* 0x000e6200000e00ff */
        /* <DEDUP_REMOVED lines=12> */
[-C--:B---3--:R-:W-:Y:S01]  /*2e80*/  @P2 FFMA.FTZ R136, R136, R2.reuse, R39 ;  /* 0x0000000288882223 */ /* 0x088fe20000010027 */
[----:B------:R-:W-:Y:S01]  /*2e90*/  @P2 FFMA.FTZ R137, R137, R2, -R38 ;  /* 0x0000000289892223 */ /* 0x000fe20000010826 */
[----:B------:R-:W-:Y:S01]  /*2ea0*/  ISETP.GE.AND P2, PT, R74, 0x8, PT ;  /* 0x000000084a00780c */ /* 0x000fe20003f46270 */
[----:B------:R-:W1:Y:S04]  /*2eb0*/  SHFL.UP PT, R39, R7, 0x8, RZ ;  /* 0x0500000007277989 */ /* 0x000e6800000e00ff */
[----:B------:R-:W2:Y:S04]  /*2ec0*/  SHFL.UP PT, R3, R136, 0x8, RZ ;  /* 0x0500000088037989 */ /* 0x000ea800000e00ff */
[----:B------:R-:W3:Y:S01]  /*2ed0*/  SHFL.UP PT, R2, R137, 0x8, RZ ;  /* 0x0500000089027989 */ /* 0x000ee200000e00ff */
[-C--:B0-----:R-:W-:Y:S01]  /*2ee0*/  FMUL.FTZ R139, R137, R138.reuse ;  /* 0x0000008a898b7220 */ /* 0x081fe20000410000 */
[----:B------:R-:W-:-:S03]  /*2ef0*/  FMUL.FTZ R138, R136, R138 ;  /* 0x0000008a888a7220 */ /* 0x000fc60000410000 */
[-C--:B-1----:R-:W-:Y:S01]  /*2f00*/  FFMA.FTZ R141, R136, R39.reuse, R139 ;  /* 0x00000027888d7223 */ /* 0x082fe2000001008b */
[C---:B------:R-:W-:Y:S01]  /*2f10*/  FFMA.FTZ R138, R137.reuse, R39, -R138 ;  /* 0x00000027898a7223 */ /* 0x040fe2000001088a */
[-C--:B--2---:R-:W-:Y:S02]  /*2f20*/  FMUL.FTZ R139, R137, R3.reuse ;  /* 0x00000003898b7220 */ /* 0x084fe40000410000 */
[----:B------:R-:W-:Y:S01]  /*2f30*/  @P2 FADD.FTZ R6, R6, R141 ;  /* 0x0000008d06062221 */ /* 0x000fe20000010000 */
[C---:B------:R-:W-:Y:S01]  /*2f40*/  FMUL.FTZ R38, R136.reuse, R3 ;  /* 0x0000000388267220 */ /* 0x040fe20000410000 */
[----:B------:R-:W-:Y:S01]  /*2f50*/  @P2 FADD.FTZ R7, R7, R138 ;  /* 0x0000008a07072221 */ /* 0x000fe20000010000 */
[-C--:B---3--:R-:W-:Y:S02]  /*2f60*/  @P2 FFMA.FTZ R136, R136, R2.reuse, R139 ;  /* 0x0000000288882223 */ /* 0x088fe4000001008b */
[----:B------:R-:W0:Y:S01]  /*2f70*/  SHFL.UP PT, R141, R6, 0x10, RZ ;  /* 0x06000000068d7989 */ /* 0x000e2200000e00ff */
[----:B------:R-:W-:Y:S01]  /*2f80*/  @P2 FFMA.FTZ R137, R137, R2, -R38 ;  /* 0x0000000289892223 */ /* 0x000fe20000010826 */
[----:B------:R-:W-:Y:S01]  /*2f90*/  IMAD.WIDE.U32 R2, R30, UR4, R32 ;  /* 0x000000041e027c25 */ /* 0x000fe2000f8e0020 */
[----:B------:R-:W-:Y:S01]  /*2fa0*/  ISETP.GE.AND P2, PT, R74, 0x10, PT ;  /* 0x000000104a00780c */ /* 0x000fe20003f46270 */
[----:B------:R-:W1:Y:S02]  /*2fb0*/  SHFL.UP PT, R139, R136, 0x10, RZ ;  /* 0x06000000888b7989 */ /* 0x000e6400000e00ff */
[----:B------:R-:W-:Y:S01]  /*2fc0*/  IMAD R3, R31, UR4, R3 ;  /* 0x000000041f037c24 */ /* 0x000fe2000f8e0203 */
[C---:B------:R-:W-:Y:S01]  /*2fd0*/  LEA R38, P3, R2.reuse, R113, 0x2 ;  /* 0x0000007102267211 */ /* 0x040fe200078610ff */
[----:B------:R-:W2:Y:S03]  /*2fe0*/  SHFL.UP PT, R140, R7, 0x10, RZ ;  /* 0x06000000078c7989 */ /* 0x000ea600000e00ff */
[----:B------:R-:W-:Y:S01]  /*2ff0*/  LEA.HI.X R39, R2, R111, R3, 0x2, P3 ;  /* 0x0000006f02277211 */ /* 0x000fe200018f1403 */
[----:B------:R-:W3:Y:S01]  /*3000*/  SHFL.UP PT, R138, R137, 0x10, RZ ;  /* 0x06000000898a7989 */ /* 0x000ee200000e00ff */
[CC--:B0-----:R-:W-:Y:S01]  /*3010*/  FMUL.FTZ R2, R136.reuse, R141.reuse ;  /* 0x0000008d88027220 */ /* 0x0c1fe20000410000 */
[C---:B------:R-:W-:Y:S01]  /*3020*/  FMUL.FTZ R141, R137.reuse, R141 ;  /* 0x0000008d898d7220 */ /* 0x040fe20000410000 */
[CC--:B-1----:R-:W-:Y:S01]  /*3030*/  FMUL.FTZ R3, R136.reuse, R139.reuse ;  /* 0x0000008b88037220 */ /* 0x0c2fe20000410000 */
[C---:B------:R-:W-:Y:S01]  /*3040*/  FMUL.FTZ R139, R137.reuse, R139 ;  /* 0x0000008b898b7220 */ /* 0x040fe20000410000 */
[CC--:B--2---:R-:W-:Y:S01]  /*3050*/  FFMA.FTZ R2, R137.reuse, R140.reuse, -R2 ;  /* 0x0000008c89027223 */ /* 0x0c4fe20000010802 */
[----:B------:R-:W-:Y:S01]  /*3060*/  FFMA.FTZ R141, R136, R140, R141 ;  /* 0x0000008c888d7223 */ /* 0x000fe2000001008d */
[----:B------:R-:W-:Y:S01]  /*3070*/  FMUL.FTZ R140, R108, R131 ;  /* 0x000000836c8c7220 */ /* 0x000fe20000410000 */
[-C--:B---3--:R-:W-:Y:S01]  /*3080*/  @P2 FFMA.FTZ R137, R137, R138.reuse, -R3 ;  /* 0x0000008a89892223 */ /* 0x088fe20000010803 */
[----:B------:R-:W-:Y:S01]  /*3090*/  @P2 FFMA.FTZ R136, R136, R138, R139 ;  /* 0x0000008a88882223 */ /* 0x000fe2000001008b */
[----:B------:R-:W-:Y:S01]  /*30a0*/  @P2 FADD.FTZ R7, R7, R2 ;  /* 0x0000000207072221 */ /* 0x000fe20000010000 */
[----:B------:R-:W-:Y:S01]  /*30b0*/  @P2 FADD.FTZ R6, R6, R141 ;  /* 0x0000008d06062221 */ /* 0x000fe20000010000 */
[-C--:B----4-:R-:W-:Y:S01]  /*30c0*/  FMUL.FTZ R3, R108, R41.reuse ;  /* 0x000000296c037220 */ /* 0x090fe20000410000 */
        /* <DEDUP_REMOVED lines=26> */
[CC--:B------:R-:W-:Y:S01]  /*3270*/  FMUL.FTZ R139, R116.reuse, R143.reuse ;  /* 0x0000008f748b7220 */ /* 0x0c0fe20000410000 */
[-C--:B------:R-:W-:Y:S01]  /*3280*/  FMUL.FTZ R144, R116, R142.reuse ;  /* 0x0000008e74907220 */ /* 0x080fe20000410000 */
[----:B------:R-:W-:Y:S02]  /*3290*/  SHFL.DOWN PT, R141, R138, 0x1, 0x1f ;  /* 0x08201f008a8d7f89 */ /* 0x000fe400000e0000 */
[C---:B------:R-:W-:Y:S01]  /*32a0*/  FFMA.FTZ R139, R117.reuse, R142, -R139 ;  /* 0x0000008e758b7223 */ /* 0x040fe2000001088b */
[----:B------:R-:W-:-:S04]  /*32b0*/  FFMA.FTZ R144, R117, R143, R144 ;  /* 0x0000008f75907223 */ /* 0x000fc80000010090 */
[----:B------:R-:W-:-:S05]  /*32c0*/  FADD.FTZ R142, R123, R144 ;  /* 0x000000907b8e7221 */ /* 0x000fca0000010000 */
[----:B------:R-:W-:Y:S04]  /*32d0*/  SHFL.DOWN PT, R143, R142, 0x1, 0x1f ;  /* 0x08201f008e8f7f89 */ /* 0x000fe800000e0000 */
[----:B-----5:R-:W0:Y:S04]  /*32e0*/  SHFL.IDX PT, R5, R5, RZ, 0x1f ;  /* 0x00001fff05057589 */ /* 0x020e2800000e0000 */
[----:B------:R-:W1:Y:S01]  /*32f0*/  SHFL.IDX PT, R4, R4, RZ, 0x1f ;  /* 0x00001fff04047589 */ /* 0x000e6200000e0000 */
[-C--:B0-----:R-:W-:Y:S01]  /*3300*/  FMUL.FTZ R140, R2, R5.reuse ;  /* 0x00000005028c7220 */ /* 0x081fe20000410000 */
[----:B------:R-:W-:-:S03]  /*3310*/  FMUL.FTZ R3, R137, R5 ;  /* 0x0000000589037220 */ /* 0x000fc60000410000 */
[-C--:B-1----:R-:W-:Y:S01]  /*3320*/  FFMA.FTZ R140, R137, R4.reuse, -R140 ;  /* 0x00000004898c7223 */ /* 0x082fe2000001088c */
[----:B------:R-:W-:-:S03]  /*3330*/  FFMA.FTZ R3, R2, R4, R3 ;  /* 0x0000000402037223 */ /* 0x000fc60000010003 */
[----:B------:R-:W-:Y:S01]  /*3340*/  @P1 FADD.FTZ R4, R7, R140 ;  /* 0x0000008c07041221 */ /* 0x000fe20000010000 */
[----:B------:R-:W-:Y:S01]  /*3350*/  @P1 FADD.FTZ R5, R6, R3 ;  /* 0x0000000306051221 */ /* 0x000fe20000010000 */
[----:B------:R-:W-:Y:S01]  /*3360*/  ISETP.NE.AND P1, PT, R121, 0x1f, PT ;  /* 0x0000001f7900780c */ /* 0x000fe20003f25270 */
[----:B------:R-:W-:Y:S01]  /*3370*/  FADD.FTZ R140, R122, R139 ;  /* 0x0000008b7a8c7221 */ /* 0x000fe20000010000 */
[----:B------:R0:W1:Y:S01]  /*3380*/  SHFL.DOWN PT, R6, R136, 0x1, 0x1f ;  /* 0x08201f0088067f89 */ /* 0x00006200000e0000 */
[C---:B------:R-:W-:Y:S01]  /*3390*/  FMUL.FTZ R3, R43.reuse, R5 ;  /* 0x000000052b037220 */ /* 0x040fe20000410000 */
[----:B------:R-:W-:Y:S02]  /*33a0*/  FMUL.FTZ R2, R43, R4 ;  /* 0x000000042b027220 */ /* 0x000fe40000410000 */
[----:B------:R0:W2:Y:S07]  /*33b0*/  SHFL.DOWN PT, R139, R140, 0x1, 0x1f ;  /* 0x08201f008c8b7f89 */ /* 0x0000ae00000e0000 */
[----:B------:R-:W-:Y:S05]  /*33c0*/  @!P1 BRA `(.L_x_18249) ;  /* 0x0000000000289947 */ /* 0x000fea0003800000 */
[-C--:B--2---:R-:W-:Y:S01]  /*33d0*/  FMUL.FTZ R137, R138, R139.reuse ;  /* 0x0000008b8a897220 */ /* 0x084fe20000410000 */
[----:B------:R-:W-:Y:S01]  /*33e0*/  FMUL.FTZ R139, R136, R139 ;  /* 0x0000008b888b7220 */ /* 0x000fe20000410000 */
[-C--:B------:R-:W-:Y:S01]  /*33f0*/  FMUL.FTZ R7, R138, R141.reuse ;  /* 0x0000008d8a077220 */ /* 0x080fe20000410000 */
[C---:B------:R-:W-:Y:S01]  /*3400*/  FMUL.FTZ R43, R136.reuse, R141 ;  /* 0x0000008d882b7220 */ /* 0x040fe20000410000 */
[-C--:B------:R-:W-:Y:S01]  /*3410*/  FFMA.FTZ R137, R136, R143.reuse, -R137 ;  /* 0x0000008f88897223 */ /* 0x080fe20000010889 */
[----:B------:R-:W-:Y:S01]  /*3420*/  FFMA.FTZ R139, R138, R143, R139 ;  /* 0x0000008f8a8b7223 */ /* 0x000fe2000001008b */
[C---:B01----:R-:W-:Y:S01]  /*3430*/  FFMA.FTZ R136, R6.reuse, R136, -R7 ;  /* 0x0000008806887223 */ /* 0x043fe20000010807 */
[----:B------:R-:W-:Y:S01]  /*3440*/  FFMA.FTZ R138, R6, R138, R43 ;  /* 0x0000008a068a7223 */ /* 0x000fe2000001002b */
[----:B------:R-:W-:Y:S01]  /*3450*/  FADD.FTZ R142, R142, R137 ;  /* 0x000000898e8e7221 */ /* 0x000fe20000010000 */
[----:B------:R-:W-:-:S07]  /*3460*/  FADD.FTZ R140, R140, R139 ;  /* 0x0000008b8c8c7221 */ /* 0x000fce0000010000 */
.L_x_18249:
[----:B------:R-:W-:Y:S05]  /*3470*/  BSYNC.RECONVERGENT B0 ;  /* 0x0000000000007941 */ /* 0x000fea0003800200 */
.L_x_18248:
        /* <DEDUP_REMOVED lines=11> */
[----:B------:R1:W3:Y:S01]  /*3530*/  SHFL.DOWN PT, R141, R142, 0x2, 0x1f ;  /* 0x08401f008e8d7f89 */ /* 0x0002e200000e0000 */
[-C--:B------:R-:W-:Y:S01]  /*3540*/  FMUL.FTZ R144, R135, R2.reuse ;  /* 0x0000000287907220 */ /* 0x080fe20000410000 */
[----:B------:R-:W-:Y:S01]  /*3550*/  BSSY.RECONVERGENT B0, `(.L_x_18250) ;  /* 0x0000015000007945 */ /* 0x000fe20003800200 */
[C---:B------:R-:W-:Y:S01]  /*3560*/  FFMA.FTZ R3, R133.reuse, R2, R3 ;  /* 0x0000000285037223 */ /* 0x040fe20000010003 */
[----:B--2---:R1:W2:Y:S01]  /*3570*/  SHFL.DOWN PT, R139, R140, 0x2, 0x1f ;  /* 0x08401f008c8b7f89 */ /* 0x0042a200000e0000 */
[----:B------:R-:W-:Y:S01]  /*3580*/  FFMA.FTZ R135, R133, R42, -R144 ;  /* 0x0000002a85877223 */ /* 0x000fe20000010890 */
[----:B------:R-:W-:-:S02]  /*3590*/  ISETP.GT.U32.AND P3, PT, R121, 0x1b, PT ;  /* 0x0000001b7900780c */ /* 0x000fc40003f64070 */
[----:B------:R-:W4:Y:S01]  /*35a0*/  @!P1 LDS.128 R4, [UR7+0x1b80] ;  /* 0x001b8007ff049984 */ /* 0x000f220008000c00 */
[C---:B------:R-:W-:Y:S02]  /*35b0*/  ISETP.GT.U32.AND P4, PT, R121.reuse, 0x17, PT ;  /* 0x000000177900780c */ /* 0x040fe40003f84070 */
[----:B------:R-:W-:Y:S01]  /*35c0*/  ISETP.GT.U32.AND P5, PT, R121, 0xf, PT ;  /* 0x0000000f7900780c */ /* 0x000fe20003fa4070 */
[----:B------:R1:W0:Y:S04]  /*35d0*/  SHFL.DOWN PT, R144, R136, 0x2, 0x1f ;  /* 0x08401f0088907f89 */ /* 0x00022800000e0000 */
[----:B------:R1:W0:Y:S01]  /*35e0*/  SHFL.DOWN PT, R133, R138, 0x2, 0x1f ;  /* 0x08401f008a857f89 */ /* 0x00022200000e0000 */
[----:B------:R-:W-:Y:S07]  /*35f0*/  @P2 BRA `(.L_x_18251) ;  /* 0x0000000000282947 */ /* 0x000fee0003800000 */
[-C--:B--2---:R-:W-:Y:S01]  /*3600*/  FMUL.FTZ R137, R138, R139.reuse ;  /* 0x0000008b8a897220 */ /* 0x084fe20000410000 */
[----:B------:R-:W-:Y:S01]  /*3610*/  FMUL.FTZ R139, R136, R139 ;  /* 0x0000008b888b7220 */ /* 0x000fe20000410000 */
[-C--:B0-----:R-:W-:Y:S01]  /*3620*/  FMUL.FTZ R43, R138, R133.reuse ;  /* 0x000000858a2b7220 */ /* 0x081fe20000410000 */
[C---:B------:R-:W-:Y:S01]  /*3630*/  FMUL.FTZ R133, R136.reuse, R133 ;  /* 0x0000008588857220 */ /* 0x040fe20000410000 */
[-C--:B---3--:R-:W-:Y:S01]  /*3640*/  FFMA.FTZ R137, R136, R141.reuse, -R137 ;  /* 0x0000008d88897223 */ /* 0x088fe20000010889 */
[----:B------:R-:W-:Y:S01]  /*3650*/  FFMA.FTZ R139, R138, R141, R139 ;  /* 0x0000008d8a8b7223 */ /* 0x000fe2000001008b */
[-C--:B-1----:R-:W-:Y:S01]  /*3660*/  FFMA.FTZ R136, R136, R144.reuse, -R43 ;  /* 0x0000009088887223 */ /* 0x082fe2000001082b */
[----:B------:R-:W-:Y:S01]  /*3670*/  FFMA.FTZ R138, R138, R144, R133 ;  /* 0x000000908a8a7223 */ /* 0x000fe20000010085 */
[----:B------:R-:W-:Y:S01]  /*3680*/  FADD.FTZ R142, R142, R137 ;  /* 0x000000898e8e7221 */ /* 0x000fe20000010000 */
[----:B------:R-:W-:-:S07]  /*3690*/  FADD.FTZ R140, R140, R139 ;  /* 0x0000008b8c8c7221 */ /* 0x000fce0000010000 */
.L_x_18251:
[----:B------:R-:W-:Y:S05]  /*36a0*/  BSYNC.RECONVERGENT B0 ;  /* 0x0000000000007941 */ /* 0x000fea0003800200 */
.L_x_18250:
[----:B0-----:R0:W0:Y:S01]  /*36b0*/  SHFL.DOWN PT, R144, R136, 0x4, 0x1f ;  /* 0x08801f0088907f89 */ /* 0x00102200000e0000 */
[----:B------:R-:W-:Y:S03]  /*36c0*/  BSSY.RECONVERGENT B0, `(.L_x_18252) ;  /* 0x000000f000007945 */ /* 0x000fe60003800200 */
[----:B------:R0:W0:Y:S04]  /*36d0*/  SHFL.DOWN PT, R133, R138, 0x4, 0x1f ;  /* 0x08801f008a857f89 */ /* 0x00002800000e0000 */
[----:B---3--:R3:W0:Y:S04]  /*36e0*/  SHFL.DOWN PT, R141, R142, 0x4, 0x1f ;  /* 0x08801f008e8d7f89 */ /* 0x00862800000e0000 */
[----:B--2---:R3:W2:Y:S01]  /*36f0*/  SHFL.DOWN PT, R139, R140, 0x4, 0x1f ;  /* 0x08801f008c8b7f89 */ /* 0x0046a200000e0000 */
[----:B------:R-:W-:Y:S05]  /*3700*/  @P3 BRA `(.L_x_18253) ;  /* 0x0000000000283947 */ /* 0x000fea0003800000 */
[-C--:B--2---:R-:W-:Y:S01]  /*3710*/  FMUL.FTZ R137, R138, R139.reuse ;  /* 0x0000008b8a897220 */ /* 0x084fe20000410000 */
[----:B------:R-:W-:Y:S01]  /*3720*/  FMUL.FTZ R139, R136, R139 ;  /* 0x0000008b888b7220 */ /* 0x000fe20000410000 */
[-C--:B0-----:R-:W-:Y:S01]  /*3730*/  FMUL.FTZ R43, R138, R133.reuse ;  /* 0x000000858a2b7220 */ /* 0x081fe20000410000 */
[C---:B------:R-:W-:Y:S01]  /*3740*/  FMUL.FTZ R133, R136.reuse, R133 ;  /* 0x0000008588857220 */ /* 0x040fe20000410000 */
[-C--:B------:R-:W-:Y:S01]  /*3750*/  FFMA.FTZ R137, R136, R141.reuse, -R137 ;  /* 0x0000008d88897223 */ /* 0x080fe20000010889 */
[----:B------:R-:W-:Y:S01]  /*3760*/  FFMA.FTZ R139, R138, R141, R139 ;  /* 0x0000008d8a8b7223 */ /* 0x000fe2000001008b */
[-C--:B-1----:R-:W-:Y:S01]  /*3770*/  FFMA.FTZ R136, R136, R144.reuse, -R43 ;  /* 0x0000009088887223 */ /* 0x082fe2000001082b */
[----:B------:R-:W-:Y:S01]  /*3780*/  FFMA.FTZ R138, R138, R144, R133 ;  /* 0x000000908a8a7223 */ /* 0x000fe20000010085 */
[----:B---3--:R-:W-:Y:S01]  /*3790*/  FADD.FTZ R142, R142, R137 ;  /* 0x000000898e8e7221 */ /* 0x008fe20000010000 */
[----:B------:R-:W-:-:S07]  /*37a0*/  FADD.FTZ R140, R140, R139 ;  /* 0x0000008b8c8c7221 */ /* 0x000fce0000010000 */
.L_x_18253:
[----:B------:R-:W-:Y:S05]  /*37b0*/  BSYNC.RECONVERGENT B0 ;  /* 0x0000000000007941 */ /* 0x000fea0003800200 */
.L_x_18252:
[----:B0-----:R0:W0:Y:S01]  /*37c0*/  SHFL.DOWN PT, R144, R136, 0x8, 0x1f ;  /* 0x09001f0088907f89 */ /* 0x00102200000e0000 */
[----:B------:R-:W-:Y:S03]  /*37d0*/  BSSY.RECONVERGENT B0, `(.L_x_18254) ;  /* 0x000000f000007945 */ /* 0x000fe60003800200 */
[----:B------:R0:W0:Y:S04]  /*37e0*/  SHFL.DOWN PT, R133, R138, 0x8, 0x1f ;  /* 0x09001f008a857f89 */ /* 0x00002800000e0000 */
[----:B------:R0:W0:Y:S04]  /*37f0*/  SHFL.DOWN PT, R141, R142, 0x8, 0x1f ;  /* 0x09001f008e8d7f89 */ /* 0x00002800000e0000 */
[----:B--2---:R2:W0:Y:S01]  /*3800*/  SHFL.DOWN PT, R139, R140, 0x8, 0x1f ;  /* 0x09001f008c8b7f89 */ /* 0x00442200000e0000 */
        /* <DEDUP_REMOVED lines=9> */
[----:B---3--:R-:W-:Y:S01]  /*38a0*/  FADD.FTZ R142, R142, R137 ;  /* 0x000000898e8e7221 */ /* 0x008fe20000010000 */
[----:B--2---:R-:W-:-:S07]  /*38b0*/  FADD.FTZ R140, R140, R139 ;  /* 0x0000008b8c8c7221 */ /* 0x004fce0000010000 */
.L_x_18255:
[----:B------:R-:W-:Y:S05]  /*38c0*/  BSYNC.RECONVERGENT B0 ;  /* 0x0000000000007941 */ /* 0x000fea0003800200 */
.L_x_18254:
        /* <DEDUP_REMOVED lines=17> */
.L_x_18257:
[----:B------:R-:W-:Y:S05]  /*39e0*/  BSYNC.RECONVERGENT B0 ;  /* 0x0000000000007941 */ /* 0x000fea0003800200 */
.L_x_18256:
[-C--:B------:R-:W-:Y:S01]  /*39f0*/  FMUL.FTZ R43, R116, R2.reuse ;  /* 0x00000002742b7220 */ /* 0x080fe20000410000 */
[C---:B------:R-:W-:Y:S01]  /*3a00*/  FFMA.FTZ R144, R117.reuse, R2, R144 ;  /* 0x0000000275907223 */ /* 0x040fe20000010090 */
[----:B0-----:R-:W-:Y:S01]  /*3a10*/  SHFL.DOWN PT, R139, R138, 0x1, 0x1f ;  /* 0x08201f008a8b7f89 */ /* 0x001fe200000e0000 */
[C---:B------:R-:W-:Y:S01]  /*3a20*/  ISETP.NE.AND P1, PT, R92.reuse, 0x1f, PT ;  /* 0x0000001f5c00780c */ /* 0x040fe20003f25270 */
[----:B------:R-:W-:Y:S01]  /*3a30*/  FFMA.FTZ R133, R117, R42, -R43 ;  /* 0x0000002a75857223 */ /* 0x000fe2000001082b */
[----:B------:R-:W-:Y:S01]  /*3a40*/  FADD.FTZ R43, RZ, R144 ;  /* 0x00000090ff2b7221 */ /* 0x000fe20000010000 */
[----:B----4-:R-:W0:Y:S01]  /*3a50*/  SHFL.IDX PT, R143, R7, RZ, 0x1f ;  /* 0x00001fff078f7589 */ /* 0x010e2200000e0000 */
[----:B------:R-:W-:Y:S01]  /*3a60*/  ISETP.NE.AND P2, PT, R92, RZ, PT ;  /* 0x000000ff5c00720c */ /* 0x000fe20003f45270 */
[----:B------:R-:W-:Y:S01]  /*3a70*/  FADD.FTZ R133, R48, R133 ;  /* 0x0000008530857221 */ /* 0x000fe20000010000 */
[-C--:B------:R-:W-:Y:S01]  /*3a80*/  FMUL.FTZ R147, R134, R43.reuse ;  /* 0x0000002b86937220 */ /* 0x080fe20000410000 */
[----:B------:R-:W4:Y:S01]  /*3a90*/  SHFL.DOWN PT, R145, R136, 0x1, 0x1f ;  /* 0x08201f0088917f89 */ /* 0x000f2200000e0000 */
[----:B-1----:R-:W-:Y:S01]  /*3aa0*/  FMUL.FTZ R146, R112, R43 ;  /* 0x0000002b70927220 */ /* 0x002fe20000410000 */
[-C--:B------:R-:W-:Y:S01]  /*3ab0*/  FMUL.FTZ R148, R134, R133.reuse ;  /* 0x0000008586947220 */ /* 0x080fe20000410000 */
[-C--:B------:R-:W-:Y:S01]  /*3ac0*/  FMUL.FTZ R137, R112, R133.reuse ;  /* 0x0000008570897220 */ /* 0x080fe20000410000 */
[----:B------:R-:W1:Y:S01]  /*3ad0*/  SHFL.IDX PT, R144, R6, RZ, 0x1f ;  /* 0x00001fff06907589 */ /* 0x000e6200000e0000 */
[C---:B------:R-:W-:Y:S01]  /*3ae0*/  FFMA.FTZ R147, R132.reuse, R133, -R147 ;  /* 0x0000008584937223 */ /* 0x040fe20000010893 */
[-C--:B------:R-:W-:Y:S01]  /*3af0*/  FFMA.FTZ R149, R132, R43.reuse, R148 ;  /* 0x0000002b84957223 */ /* 0x080fe20000010094 */
[C---:B------:R-:W-:Y:S01]  /*3b00*/  FFMA.FTZ R137, R114.reuse, R43, R137 ;  /* 0x0000002b72897223 */ /* 0x040fe20000010089 */
[----:B------:R-:W5:Y:S01]  /*3b10*/  SHFL.DOWN PT, R141, R142, 0x1, 0x1f ;  /* 0x08201f008e8d7f89 */ /* 0x000f6200000e0000 */
[----:B------:R-:W-:Y:S01]  /*3b20*/  FFMA.FTZ R146, R114, R133, -R146 ;  /* 0x0000008572927223 */ /* 0x000fe20000010892 */
[C---:B------:R-:W-:Y:S01]  /*3b30*/  FFMA.FTZ R132, R0.reuse, R135, RZ ;  /* 0x0000008700847223 */ /* 0x040fe200000100ff */
[----:B------:R-:W-:Y:S01]  /*3b40*/  FFMA.FTZ R148, -R0, R3, RZ ;  /* 0x0000000300947223 */ /* 0x000fe200000101ff */
[----:B------:R-:W2:Y:S01]  /*3b50*/  SHFL.DOWN PT, R134, R140, 0x1, 0x1f ;  /* 0x08201f008c867f89 */ /* 0x000ea200000e0000 */
[----:B------:R-:W-:Y:S01]  /*3b60*/  FADD.FTZ R3, RZ, R137 ;  /* 0x00000089ff037221 */ /* 0x000fe20000010000 */
[----:B------:R-:W-:Y:S01]  /*3b70*/  FADD.FTZ R137, R47, R146 ;  /* 0x000000922f897221 */ /* 0x000fe20000010000 */
[C---:B------:R-:W-:Y:S01]  /*3b80*/  FFMA.FTZ R147, R55.reuse, R147, R132 ;  /* 0x0000009337937223 */ /* 0x040fe20000010084 */
[----:B------:R-:W-:Y:S01]  /*3b90*/  FFMA.FTZ R135, -R55, R149, R148 ;  /* 0x0000009537877223 */ /* 0x000fe20000010194 */
[C---:B------:R-:W-:Y:S01]  /*3ba0*/  FMUL.FTZ R149, R130.reuse, R3 ;  /* 0x0000000382957220 */ /* 0x040fe20000410000 */
[----:B------:R-:W-:Y:S01]  /*3bb0*/  FMUL.FTZ R130, R130, R137 ;  /* 0x0000008982827220 */ /* 0x000fe20000410000 */
[----:B------:R-:W2:Y:S01]  /*3bc0*/  SHFL.IDX PT, R138, R138, RZ, 0x1f ;  /* 0x00001fff8a8a7589 */ /* 0x000ea200000e0000 */
[----:B0-----:R-:W-:Y:S01]  /*3bd0*/  @P1 FMUL.FTZ R132, R139, R143 ;  /* 0x0000008f8b841220 */ /* 0x001fe20000410000 */
[C---:B------:R-:W-:Y:S01]  /*3be0*/  FFMA.FTZ R149, R128.reuse, R137, -R149 ;  /* 0x0000008980957223 */ /* 0x040fe20000010895 */
[----:B------:R-:W-:Y:S01]  /*3bf0*/  FFMA.FTZ R130, R128, R3, R130 ;  /* 0x0000000380827223 */ /* 0x000fe20000010082 */
[----:B------:R-:W-:Y:S01]  /*3c00*/  FMUL.FTZ R128, R36, R2 ;  /* 0x0000000224807220 */ /* 0x000fe20000410000 */
[----:B----4-:R-:W-:Y:S01]  /*3c10*/  @P1 FMUL.FTZ R146, R145, R143 ;  /* 0x0000008f91921220 */ /* 0x010fe20000410000 */
[----:B------:R-:W0:Y:S01]  /*3c20*/  SHFL.IDX PT, R136, R136, RZ, 0x1f ;  /* 0x00001fff88887589 */ /* 0x000e2200000e0000 */
[----:B------:R-:W-:Y:S01]  /*3c30*/  FMUL.FTZ R153, R37, R3 ;  /* 0x0000000325997220 */ /* 0x000fe20000410000 */
[----:B------:R-:W-:Y:S01]  /*3c40*/  BSSY.RECONVERGENT B0, `(.L_x_18258) ;  /* 0x0000078000007945 */ /* 0x000fe20003800200 */
[-C--:B-1----:R-:W-:Y:S01]  /*3c50*/  @P1 FFMA.FTZ R132, R145, R144.reuse, -R132 ;  /* 0x0000009091841223 */ /* 0x082fe20000010884 */
[----:B------:R-:W-:Y:S01]  /*3c60*/  @P1 FFMA.FTZ R145, R139, R144, R146 ;  /* 0x000000908b911223 */ /* 0x000fe20000010092 */
[----:B------:R-:W-:Y:S01]  /*3c70*/  FFMA.FTZ R139, R54, R149, R147 ;  /* 0x00000095368b7223 */ /* 0x000fe20000010093 */
[----:B------:R-:W-:Y:S01]  /*3c80*/  FMUL.FTZ R149, R37, R43 ;  /* 0x0000002b25957220 */ /* 0x000fe20000410000 */
[----:B-----5:R-:W-:Y:S01]  /*3c90*/  @P1 FADD.FTZ R144, R141, R132 ;  /* 0x000000848d901221 */ /* 0x020fe20000010000 */
[----:B------:R-:W-:Y:S01]  /*3ca0*/  FMUL.FTZ R141, R108, R137 ;  /* 0x000000896c8d7220 */ /* 0x000fe20000410000 */
[C---:B------:R-:W-:Y:S01]  /*3cb0*/  FMUL.FTZ R147, R37.reuse, R2 ;  /* 0x0000000225937220 */ /* 0x040fe20000410000 */
[----:B---3--:R-:W1:Y:S01]  /*3cc0*/  SHFL.IDX PT, R142, R142, RZ, 0x1f ;  /* 0x00001fff8e8e7589 */ /* 0x008e6200000e0000 */
[----:B--2---:R-:W-:Y:S01]  /*3cd0*/  @P1 FADD.FTZ R143, R134, R145 ;  /* 0x00000091868f1221 */ /* 0x004fe20000010000 */
[CC--:B------:R-:W-:Y:S01]  /*3ce0*/  FFMA.FTZ R145, R37.reuse, R42.reuse, R128 ;  /* 0x0000002a25917223 */ /* 0x0c0fe20000010080 */
[-C--:B------:R-:W-:Y:S01]  /*3cf0*/  FMUL.FTZ R128, R108, R3.reuse ;  /* 0x000000036c807220 */ /* 0x080fe20000410000 */
[----:B------:R-:W-:Y:S01]  /*3d00*/  FFMA.FTZ R132, R110, R3, R141 ;  /* 0x000000036e847223 */ /* 0x000fe2000001008d */
[----:B------:R-:W2:Y:S01]  /*3d10*/  SHFL.IDX PT, R140, R140, RZ, 0x1f ;  /* 0x00001fff8c8c7589 */ /* 0x000ea200000e0000 */
[----:B------:R-:W-:Y:S01]  /*3d20*/  FFMA.FTZ R147, R36, R42, -R147 ;  /* 0x0000002a24937223 */ /* 0x000fe20000010893 */
[----:B------:R-:W-:Y:S01]  /*3d30*/  FFMA.FTZ R141, R110, R137, -R128 ;  /* 0x000000896e8d7223 */ /* 0x000fe20000010880 */
[----:B------:R-:W-:Y:S01]  /*3d40*/  FADD.FTZ R128, RZ, R132 ;  /* 0x00000084ff807221 */ /* 0x000fe20000010000 */
[C---:B------:R-:W-:Y:S01]  /*3d50*/  FFMA.FTZ R132, R36.reuse, R133, -R149 ;  /* 0x0000008524847223 */ /* 0x040fe20000010895 */
[----:B------:R-:W-:Y:S01]  /*3d60*/  FMUL.FTZ R134, R36, R43 ;  /* 0x0000002b24867220 */ /* 0x000fe20000410000 */
[----:B------:R-:W-:Y:S01]  /*3d70*/  FADD.FTZ R141, R46, R141 ;  /* 0x0000008d2e8d7221 */ /* 0x000fe20000010000 */
[CC--:B------:R-:W-:Y:S01]  /*3d80*/  FMUL.FTZ R148, R37.reuse, R128.reuse ;  /* 0x0000008025947220 */ /* 0x0c0fe20000410000 */
[C---:B------:R-:W-:Y:S01]  /*3d90*/  FMUL.FTZ R146, R36.reuse, R3 ;  /* 0x0000000324927220 */ /* 0x040fe20000410000 */
[C---:B------:R-:W-:Y:S01]  /*3da0*/  FFMA.FTZ R153, R36.reuse, R137, -R153 ;  /* 0x0000008924997223 */ /* 0x040fe20000010899 */
[C---:B------:R-:W-:Y:S01]  /*3db0*/  FFMA.FTZ R134, R37.reuse, R133, R134 ;  /* 0x0000008525867223 */ /* 0x040fe20000010086 */
[C---:B------:R-:W-:Y:S01]  /*3dc0*/  FFMA.FTZ R149, R36.reuse, R141, -R148 ;  /* 0x0000008d24957223 */ /* 0x040fe20000010894 */
[----:B------:R-:W-:Y:S01]  /*3dd0*/  FMUL.FTZ R36, R36, R128 ;  /* 0x0000008024247220 */ /* 0x000fe20000410000 */
[----:B------:R-:W-:Y:S01]  /*3de0*/  FFMA.FTZ R151, R37, R137, R146 ;  /* 0x0000008925977223 */ /* 0x000fe20000010092 */
[----:B------:R-:W-:Y:S01]  /*3df0*/  FMUL.FTZ R155, R138, R7 ;  /* 0x000000078a9b7220 */ /* 0x000fe20000410000 */
[----:B------:R-:W-:Y:S01]  /*3e00*/  FMUL.FTZ R157, R143, R41 ;  /* 0x000000298f9d7220 */ /* 0x000fe20000410000 */
[----:B------:R-:W-:Y:S01]  /*3e10*/  FFMA.FTZ R37, R37, R141, R36 ;  /* 0x0000008d25257223 */ /* 0x000fe20000010024 */
[----:B------:R-:W-:Y:S01]  /*3e20*/  FMUL.FTZ R36, R144, R41 ;  /* 0x0000002990247220 */ /* 0x000fe20000410000 */
[-C--:B0-----:R-:W-:Y:S01]  /*3e30*/  FFMA.FTZ R155, R136, R6.reuse, -R155 ;  /* 0x00000006889b7223 */ /* 0x081fe2000001089b */
[C---:B------:R-:W-:Y:S01]  /*3e40*/  FMUL.FTZ R6, R138.reuse, R6 ;  /* 0x000000068a067220 */ /* 0x040fe20000410000 */
[----:B------:R-:W-:Y:S01]  /*3e50*/  FMUL.FTZ R41, R138, R5 ;  /* 0x000000058a297220 */ /* 0x000fe20000410000 */
[-C--:B------:R-:W-:Y:S01]  /*3e60*/  FFMA.FTZ R36, R143, R40.reuse, -R36 ;  /* 0x000000288f247223 */ /* 0x080fe20000010824 */
[----:B------:R-:W-:Y:S01]  /*3e70*/  FFMA.FTZ R144, R144, R40, R157 ;  /* 0x0000002890907223 */ /* 0x000fe2000001009d */
[-C--:B------:R-:W-:Y:S01]  /*3e80*/  FMUL.FTZ R138, R138, R4.reuse ;  /* 0x000000048a8a7220 */ /* 0x080fe20000410000 */
[C---:B------:R-:W-:Y:S01]  /*3e90*/  FFMA.FTZ R4, R136.reuse, R4, -R41 ;  /* 0x0000000488047223 */ /* 0x040fe20000010829 */
[----:B------:R-:W-:Y:S01]  /*3ea0*/  FADD.FTZ R129, R129, R36 ;  /* 0x0000002481817221 */ /* 0x000fe20000010000 */
[C---:B------:R-:W-:Y:S01]  /*3eb0*/  FFMA.FTZ R7, R136.reuse, R7, R6 ;  /* 0x0000000788077223 */ /* 0x040fe20000010006 */
[----:B------:R-:W-:Y:S01]  /*3ec0*/  FADD.FTZ R131, R131, R144 ;  /* 0x0000009083837221 */ /* 0x000fe20000010000 */
[----:B------:R-:W-:Y:S01]  /*3ed0*/  FFMA.FTZ R5, R136, R5, R138 ;  /* 0x0000000588057223 */ /* 0x000fe2000001008a */
[----:B------:R-:W-:Y:S01]  /*3ee0*/  FMUL.FTZ R41, R108, R129 ;  /* 0x000000816c297220 */ /* 0x000fe20000410000 */
[----:B-1----:R-:W-:Y:S01]  /*3ef0*/  FADD.FTZ R6, R142, R155 ;  /* 0x0000009b8e067221 */ /* 0x002fe20000010000 */
[----:B--2---:R-:W-:Y:S01]  /*3f00*/  FADD.FTZ R7, R140, R7 ;  /* 0x000000078c077221 */ /* 0x004fe20000010000 */
[-C--:B------:R-:W-:Y:S01]  /*3f10*/  FMUL.FTZ R108, R108, R131.reuse ;  /* 0x000000836c6c7220 */ /* 0x080fe20000410000 */
[----:B------:R-:W-:Y:S01]  /*3f20*/  FFMA.FTZ R36, R110, R131, R41 ;  /* 0x000000836e247223 */ /* 0x000fe20000010029 */
[----:B------:R-:W-:Y:S01]  /*3f30*/  P2R R40, PR, RZ, 0x4 ;  /* 0x00000004ff287803 */ /* 0x000fe20000000000 */
[----:B------:R-:W-:Y:S01]  /*3f40*/  FMUL.FTZ R147, R0, R147 ;  /* 0x0000009300937220 */ /* 0x000fe20000410000 */
[----:B------:R0:W-:Y:S01]  /*3f50*/  @!P2 STS.128 [UR7+0x1b80], R4 ;  /* 0x001b8004ff00a988 */ /* 0x0001e20008000c07 */
[----:B------:R-:W-:Y:S01]  /*3f60*/  FFMA.FTZ R41, R110, R129, -R108 ;  /* 0x000000816e297223 */ /* 0x000fe2000001086c */
[----:B------:R-:W-:Y:S01]  /*3f70*/  FADD.FTZ R127, R127, R36 ;  /* 0x000000247f7f7221 */ /* 0x000fe20000010000 */
[----:B------:R-:W-:Y:S01]  /*3f80*/  FMUL.FTZ R40, R0, -R145 ;  /* 0x8000009100287220 */ /* 0x000fe20000410000 */
[C---:B------:R-:W-:Y:S01]  /*3f90*/  FMUL.FTZ R132, R55.reuse, R132 ;  /* 0x0000008437847220 */ /* 0x040fe20000410000 */
[----:B------:R-:W-:Y:S01]  /*3fa0*/  FMUL.FTZ R134, R55, -R134 ;  /* 0x8000008637867220 */ /* 0x000fe20000410000 */
[----:B------:R-:W-:Y:S01]  /*3fb0*/  FMUL.FTZ R36, R54, -R151 ;  /* 0x8000009736247220 */ /* 0x000fe20000410000 */
[C---:B------:R-:W-:Y:S01]  /*3fc0*/  FMUL.FTZ R108, R52.reuse, R149 ;  /* 0x00000095346c7220 */ /* 0x040fe20000410000 */
[----:B------:R-:W-:Y:S01]  /*3fd0*/  FMUL.FTZ R110, R52, -R37 ;  /* 0x80000025346e7220 */ /* 0x000fe20000410000 */
[----:B------:R-:W-:Y:S01]  /*3fe0*/  STS [R76+0x210], R147 ;  /* 0x000210934c007388 */ /* 0x000fe20000000800 */
[----:B------:R-:W-:Y:S01]  /*3ff0*/  FADD.FTZ R41, R126, R41 ;  /* 0x000000297e297221 */ /* 0x000fe20000010000 */
[----:B------:R-:W-:Y:S01]  /*4000*/  FMUL.FTZ R143, R112, R127 ;  /* 0x0000007f708f7220 */ /* 0x000fe20000410000 */
[----:B------:R-:W-:Y:S01]  /*4010*/  FADD.FTZ R37, -R49, R42 ;  /* 0x0000002a31257221 */ /* 0x000fe20000010100 */
[----:B------:R1:W-:Y:S01]  /*4020*/  STS [R75+0x4], R40 ;  /* 0x000004284b007388 */ /* 0x0003e20000000800 */
[----:B0-----:R-:W-:Y:S01]  /*4030*/  FMUL.FTZ R6, R54, R153 ;  /* 0x0000009936067220 */ /* 0x001fe20000410000 */
[-C--:B------:R-:W-:Y:S01]  /*4040*/  FMUL.FTZ R112, R112, R41.reuse ;  /* 0x0000002970707220 */ /* 0x080fe20000410000 */
[----:B------:R-:W-:Y:S01]  /*4050*/  FFMA.FTZ R4, R114, R41, -R143 ;  /* 0x0000002972047223 */ /* 0x000fe2000001088f */
[----:B------:R-:W-:Y:S01]  /*4060*/  STS [R75+0x8], R132 ;  /* 0x000008844b007388 */ /* 0x000fe20000000800 */
[----:B------:R-:W-:Y:S01]  /*4070*/  FADD.FTZ R133, -R48, R133 ;  /* 0x0000008530857221 */ /* 0x000fe20000010100 */
[----:B------:R-:W-:Y:S01]  /*4080*/  FFMA.FTZ R5, R114, R127, R112 ;  /* 0x0000007f72057223 */ /* 0x000fe20000010070 */
[----:B------:R-:W-:Y:S01]  /*4090*/  FADD.FTZ R125, R125, R4 ;  /* 0x000000047d7d7221 */ /* 0x000fe20000010000 */
[----:B------:R-:W-:Y:S01]  /*40a0*/  STS [R75+0xc], R134 ;  /* 0x00000c864b007388 */ /* 0x000fe20000000800 */
[----:B------:R-:W-:Y:S01]  /*40b0*/  LEA R112, R53, -R44, 0x1 ;  /* 0x8000002c35707211 */ /* 0x000fe200078e08ff */
[----:B------:R-:W-:Y:S01]  /*40c0*/  FADD.FTZ R124, R124, R5 ;  /* 0x000000057c7c7221 */ /* 0x000fe20000010000 */
[CC--:B------:R-:W-:Y:S01]  /*40d0*/  FMUL.FTZ R4, R116.reuse, R125.reuse ;  /* 0x0000007d74047220 */ /* 0x0c0fe20000410000 */
[----:B------:R-:W-:Y:S01]  /*40e0*/  STS [R75+0x10], R6 ;  /* 0x000010064b007388 */ /* 0x000fe20000000800 */
[----:B------:R-:W-:Y:S01]  /*40f0*/  FMUL.FTZ R42, R125, R68 ;  /* 0x000000447d2a7220 */ /* 0x000fe20000410000 */
[-C--:B------:R-:W-:Y:S01]  /*4100*/  FMUL.FTZ R116, R116, R124.reuse ;  /* 0x0000007c74747220 */ /* 0x080fe20000410000 */
[C---:B------:R-:W-:Y:S01]  /*4110*/  FFMA.FTZ R4, R117.reuse, R124, R4 ;  /* 0x0000007c75047223 */ /* 0x040fe20000010004 */
[----:B------:R0:W-:Y:S01]  /*4120*/  STS [R75+0x14], R36 ;  /* 0x000014244b007388 */ /* 0x0001e20000000800 */
[----:B-1----:R-:W-:Y:S01]  /*4130*/  FMUL.FTZ R40, R124, R68 ;  /* 0x000000447c287220 */ /* 0x002fe20000410000 */
[----:B------:R-:W-:Y:S01]  /*4140*/  FFMA.FTZ R117, R117, R125, -R116 ;  /* 0x0000007d75757223 */ /* 0x000fe20000010874 */
[----:B------:R-:W-:Y:S01]  /*4150*/  FADD.FTZ R123, R123, R4 ;  /* 0x000000047b7b7221 */ /* 0x000fe20000010000 */
[----:B------:R1:W-:Y:S01]  /*4160*/  STS [R75+0x18], R108 ;  /* 0x0000186c4b007388 */ /* 0x0003e20000000800 */
[----:B------:R-:W-:Y:S01]  /*4170*/  ISETP.GE.AND P1, PT, R112, 0x1, PT ;  /* 0x000000017000780c */ /* 0x000fe20003f26270 */
[----:B------:R-:W-:Y:S01]  /*4180*/  FADD.FTZ R117, R122, R117 ;  /* 0x000000757a757221 */ /* 0x000fe20000010000 */
[----:B------:R-:W-:Y:S01]  /*4190*/  FADD.FTZ R137, -R47, R137 ;  /* 0x000000892f897221 */ /* 0x000fe20000010100 */
[----:B------:R2:W-:Y:S01]  /*41a0*/  STS [R75+0x1c], R110 ;  /* 0x00001c6e4b007388 */ /* 0x0005e20000000800 */
[----:B------:R-:W-:Y:S01]  /*41b0*/  FMUL.FTZ R145, R119, R128 ;  /* 0x0000008077917220 */ /* 0x000fe20000410000 */
[-C--:B0-----:R-:W-:Y:S01]  /*41c0*/  FMUL.FTZ R36, R123, R72.reuse ;  /* 0x000000487b247220 */ /* 0x081fe20000410000 */
[----:B------:R-:W-:Y:S01]  /*41d0*/  FMUL.FTZ R4, R117, R72 ;  /* 0x0000004875047220 */ /* 0x000fe20000410000 */
[----:B------:R-:W-:Y:S01]  /*41e0*/  BAR.SYNC.DEFER_BLOCKING 0x0 ;  /* 0x0000000000007b1d */ /* 0x000fe20000010000 */
[-C--:B------:R-:W-:Y:S01]  /*41f0*/  FMUL.FTZ R119, R119, R141.reuse ;  /* 0x0000008d77777220 */ /* 0x080fe20000410000 */
[C---:B------:R-:W-:Y:S01]  /*4200*/  FMUL.FTZ R6, R2.reuse, R36 ;  /* 0x0000002402067220 */ /* 0x040fe20000410000 */
[----:B-1----:R-:W-:Y:S01]  /*4210*/  FMUL.FTZ R108, R43, R40 ;  /* 0x000000282b6c7220 */ /* 0x002fe20000410000 */
[-C--:B------:R-:W-:Y:S01]  /*4220*/  FMUL.FTZ R5, R2, R4.reuse ;  /* 0x0000000402057220 */ /* 0x080fe20000410000 */
[----:B------:R-:W-:Y:S01]  /*4230*/  FFMA.FTZ R145, R118, R141, -R145 ;  /* 0x0000008d76917223 */ /* 0x000fe20000010891 */
[----:B------:R-:W-:Y:S01]  /*4240*/  FFMA.FTZ R6, R37, R4, -R6 ;  /* 0x0000000425067223 */ /* 0x000fe20000010806 */
[-C--:B------:R-:W-:Y:S01]  /*4250*/  FFMA.FTZ R7, R133, R42.reuse, -R108 ;  /* 0x0000002a85077223 */ /* 0x080fe2000001086c */
[----:B------:R-:W-:Y:S01]  /*4260*/  FMUL.FTZ R4, R43, R42 ;  /* 0x0000002a2b047220 */ /* 0x000fe20000410000 */
[----:B------:R-:W-:Y:S01]  /*4270*/  FMUL.FTZ R42, R127, R70 ;  /* 0x000000467f2a7220 */ /* 0x000fe20000410000 */
[----:B------:R-:W-:Y:S01]  /*4280*/  FFMA.FTZ R5, R37, R36, R5 ;  /* 0x0000002425057223 */ /* 0x000fe20000010005 */
[----:B------:R-:W-:Y:S01]  /*4290*/  FMUL.FTZ R108, R41, R70 ;  /* 0x00000046296c7220 */ /* 0x000fe20000410000 */
[----:B------:R-:W-:Y:S01]  /*42a0*/  FFMA.FTZ R4, R133, R40, R4 ;  /* 0x0000002885047223 */ /* 0x000fe20000010004 */
[----:B--2---:R-:W-:Y:S01]  /*42b0*/  FMUL.FTZ R110, R3, R42 ;  /* 0x0000002a036e7220 */ /* 0x004fe20000410000 */
[----:B------:R-:W-:Y:S01]  /*42c0*/  FADD.FTZ R5, RZ, R5 ;  /* 0x00000005ff057221 */ /* 0x000fe20000010000 */
[----:B------:R-:W-:Y:S01]  /*42d0*/  FADD.FTZ R6, RZ, R6 ;  /* 0x00000006ff067221 */ /* 0x000fe20000010000 */
[----:B------:R-:W-:Y:S01]  /*42e0*/  FFMA.FTZ R135, -R54, R130, R135 ;  /* 0x0000008236877223 */ /* 0x000fe20000010187 */
[-C--:B------:R-:W-:Y:S01]  /*42f0*/  FFMA.FTZ R143, R137, R108.reuse, -R110 ;  /* 0x0000006c898f7223 */ /* 0x080fe2000001086e */
[----:B------:R-:W-:Y:S01]  /*4300*/  FMUL.FTZ R108, R3, R108 ;  /* 0x0000006c036c7220 */ /* 0x000fe20000410000 */
[----:B------:R-:W-:Y:S01]  /*4310*/  FADD.FTZ R4, R5, R4 ;  /* 0x0000000405047221 */ /* 0x000fe20000010000 */
[----:B------:R-:W-:Y:S01]  /*4320*/  FADD.FTZ R6, R6, R7 ;  /* 0x0000000706067221 */ /* 0x000fe20000010000 */
[----:B------:R-:W-:Y:S01]  /*4330*/  ISETP.GE.AND P2, PT, R112, 0x21, PT ;  /* 0x000000217000780c */ /* 0x000fe20003f46270 */
[----:B------:R-:W-:Y:S01]  /*4340*/  FFMA.FTZ R5, R137, R42, R108 ;  /* 0x0000002a89057223 */ /* 0x000fe2000001006c */
[----:B------:R-:W-:Y:S01]  /*4350*/  FFMA.FTZ R118, R118, R128, R119 ;  /* 0x0000008076767223 */ /* 0x000fe20000010077 */
[----:B------:R0:W1:Y:S01]  /*4360*/  LDS R147, [R86+0x290] ;  /* 0x0002900056937984 */ /* 0x0000620000000800 */
[----:B------:R-:W-:Y:S01]  /*4370*/  FADD.FTZ R6, R6, R143 ;  /* 0x0000008f06067221 */ /* 0x000fe20000010000 */
[----:B------:R-:W-:Y:S01]  /*4380*/  FADD.FTZ R4, R4, R5 ;  /* 0x0000000504047221 */ /* 0x000fe20000010000 */
[----:B------:R-:W-:Y:S07]  /*4390*/  @!P1 BRA `(.L_x_18259) ;  /* 0x0000000000089947 */ /* 0x000fee0003800000 */
[----:B------:R-:W2:Y:S04]  /*43a0*/  LDS R5, [R88+0x210] ;  /* 0x0002100058057984 */ /* 0x000ea80000000800 */
[----:B--2---:R2:W-:Y:S02]  /*43b0*/  REDG.E.ADD.F32.FTZ.RN.STRONG.GPU desc[UR16][R38.64], R5 ;  /* 0x00000005260079a6 */ /* 0x0045e4000c12f310 */
.L_x_18259:
[----:B------:R-:W-:Y:S05]  /*43c0*/  BSYNC.RECONVERGENT B0 ;  /* 0x0000000000007941 */ /* 0x000fea0003800200 */
.L_x_18258:
[----:B------:R-:W-:Y:S04]  /*43d0*/  BSSY.RECONVERGENT B0, `(.L_x_18260) ;  /* 0x0000003000007945 */ /* 0x000fe80003800200 */
[----:B------:R-:W-:Y:S05]  /*43e0*/  @!P2 BRA `(.L_x_18261) ;  /* 0x000000000004a947 */ /* 0x000fea0003800000 */
[----:B-1----:R3:W-:Y:S02]  /*43f0*/  REDG.E.ADD.F32.FTZ.RN.STRONG.GPU desc[UR16][R38.64+0x80], R147 ;  /* 0x00008093260079a6 */ /* 0x0027e4000c12f310 */
.L_x_18261:
[----:B------:R-:W-:Y:S05]  /*4400*/  BSYNC.RECONVERGENT B0 ;  /* 0x0000000000007941 */ /* 0x000fea0003800200 */
.L_x_18260:
        /* <DEDUP_REMOVED lines=10> */
.L_x_18263:
[----:B------:R-:W-:Y:S05]  /*44b0*/  BSYNC.RECONVERGENT B0 ;  /* 0x0000000000007941 */ /* 0x000fea0003800200 */
.L_x_18262:
[----:B--2-4-:R2:W4:Y:S01]  /*44c0*/  LDS R5, [R84+0x390] ;  /* 0x0003900054057984 */ /* 0x0145220000000800 */
[----:B------:R-:W-:Y:S01]  /*44d0*/  BSSY.RECONVERGENT B0, `(.L_x_18264) ;  /* 0x0000004000007945 */ /* 0x000fe20003800200 */
[----:B------:R-:W-:-:S03]  /*44e0*/  FMUL.FTZ R119, R131, R69 ;  /* 0x0000004583777220 */ /* 0x000fc60000410000 */
[----:B------:R-:W-:Y:S05]  /*44f0*/  @!P1 BRA `(.L_x_18265) ;  /* 0x0000000000049947 */ /* 0x000fea0003800000 */
[----:B----4-:R4:W-:Y:S02]  /*4500*/  REDG.E.ADD.F32.FTZ.RN.STRONG.GPU desc[UR16][R38.64+0x180], R5 ;  /* 0x00018005260079a6 */ /* 0x0109e4000c12f310 */
.L_x_18265:
[----:B------:R-:W-:Y:S05]  /*4510*/  BSYNC.RECONVERGENT B0 ;  /* 0x0000000000007941 */ /* 0x000fea0003800200 */
.L_x_18264:
[----:B------:R0:W0:Y:S01]  /*4520*/  LDS R7, [R83+0x410] ;  /* 0x0004100053077984 */ /* 0x0000220000000800 */
[----:B------:R-:W-:Y:S01]  /*4530*/  BSSY.RECONVERGENT B0, `(.L_x_18266) ;  /* 0x0000006000007945 */ /* 0x000fe20003800200 */
[----:B------:R-:W-:Y:S01]  /*4540*/  FADD.FTZ R141, -R46, R141 ;  /* 0x0000008d2e8d7221 */ /* 0x000fe20000010100 */
[----:B----4-:R-:W-:Y:S01]  /*4550*/  FMUL.FTZ R5, R129, R69 ;  /* 0x0000004581057220 */ /* 0x010fe20000410000 */
[----:B------:R-:W-:Y:S01]  /*4560*/  FMUL.FTZ R108, R128, R119 ;  /* 0x00000077806c7220 */ /* 0x000fe20000410000 */
[----:B------:R-:W-:Y:S06]  /*4570*/  @!P2 BRA `(.L_x_18267) ;  /* 0x000000000004a947 */ /* 0x000fec0003800000 */
[----:B0-----:R4:W-:Y:S02]  /*4580*/  REDG.E.ADD.F32.FTZ.RN.STRONG.GPU desc[UR16][R38.64+0x200], R7 ;  /* 0x00020007260079a6 */ /* 0x0019e4000c12f310 */
.L_x_18267:
[----:B------:R-:W-:Y:S05]  /*4590*/  BSYNC.RECONVERGENT B0 ;  /* 0x0000000000007941 */ /* 0x000fea0003800200 */
.L_x_18266:
[-C--:B0---4-:R-:W-:Y:S01]  /*45a0*/  FFMA.FTZ R7, R141, R5.reuse, -R108 ;  /* 0x000000058d077223 */ /* 0x091fe2000001086c */
[----:B------:R-:W-:Y:S01]  /*45b0*/  FMUL.FTZ R108, R128, R5 ;  /* 0x00000005806c7220 */ /* 0x000fe20000410000 */
[----:B------:R-:W-:Y:S01]  /*45c0*/  BSSY.RECONVERGENT B0, `(.L_x_18268) ;  /* 0x0000004000007945 */ /* 0x000fe20003800200 */
[----:B------:R0:W4:Y:S03]  /*45d0*/  LDS R5, [R82+0x490] ;  /* 0x0004900052057984 */ /* 0x0001260000000800 */
[----:B------:R-:W-:Y:S05]  /*45e0*/  @!P3 BRA `(.L_x_18269) ;  /* 0x000000000004b947 */ /* 0x000fea0003800000 */
[----:B----4-:R4:W-:Y:S02]  /*45f0*/  REDG.E.ADD.F32.FTZ.RN.STRONG.GPU desc[UR16][R38.64+0x280], R5 ;  /* 0x00028005260079a6 */ /* 0x0109e4000c12f310 */
.L_x_18269:
[----:B------:R-:W-:Y:S05]  /*4600*/  BSYNC.RECONVERGENT B0 ;  /* 0x0000000000007941 */ /* 0x000fea0003800200 */
.L_x_18268:
[----:B------:R0:W0:Y:S01]  /*4610*/  LDS R143, [R79+0x510] ;  /* 0x000510004f8f7984 */ /* 0x0000220000000800 */
[----:B------:R-:W-:Y:S01]  /*4620*/  BSSY.RECONVERGENT B0, `(.L_x_18270) ;  /* 0x0000004000007945 */ /* 0x000fe20003800200 */
[----:B----4-:R-:W-:-:S03]  /*4630*/  FFMA.FTZ R5, R141, R119, R108 ;  /* 0x000000778d057223 */ /* 0x010fc6000001006c */
[----:B------:R-:W-:Y:S05]  /*4640*/  @!P4 BRA `(.L_x_18271) ;  /* 0x000000000004c947 */ /* 0x000fea0003800000 */
[----:B0-----:R4:W-:Y:S02]  /*4650*/  REDG.E.ADD.F32.FTZ.RN.STRONG.GPU desc[UR16][R38.64+0x300], R143 ;  /* 0x0003008f260079a6 */ /* 0x0019e4000c12f310 */
.L_x_18271:
[----:B------:R-:W-:Y:S05]  /*4660*/  BSYNC.RECONVERGENT B0 ;  /* 0x0000000000007941 */ /* 0x000fea0003800200 */
.L_x_18270:
[----:B------:R-:W-:Y:S01]  /*4670*/  FADD.FTZ R4, R4, R5 ;  /* 0x0000000504047221 */ /* 0x000fe20000010000 */
[----:B------:R-:W-:Y:S01]  /*4680*/  BSSY.RECONVERGENT B0, `(.L_x_18272) ;  /* 0x0000004000007945 */ /* 0x000fe20003800200 */
[----:B------:R0:W0:Y:S03]  /*4690*/  LDS R5, [R78+0x590] ;  /* 0x000590004e057984 */ /* 0x0000260000000800 */
[----:B------:R-:W-:Y:S05]  /*46a0*/  @!P5 BRA `(.L_x_18273) ;  /* 0x000000000004d947 */ /* 0x000fea0003800000 */
[----:B0-----:R0:W-:Y:S02]  /*46b0*/  REDG.E.ADD.F32.FTZ.RN.STRONG.GPU desc[UR16][R38.64+0x380], R5 ;  /* 0x00038005260079a6 */ /* 0x0011e4000c12f310 */
.L_x_18273:
[----:B------:R-:W-:Y:S05]  /*46c0*/  BSYNC.RECONVERGENT B0 ;  /* 0x0000000000007941 */ /* 0x000fea0003800200 */
.L_x_18272:
[----:B0-----:R-:W-:Y:S01]  /*46d0*/  FADD.FTZ R5, R6, R7 ;  /* 0x0000000706057221 */ /* 0x001fe20000010000 */
[C---:B------:R-:W-:Y:S01]  /*46e0*/  FFMA.FTZ R6, R52.reuse, R145, R139 ;  /* 0x0000009134067223 */ /* 0x040fe2000001008b */
[----:B------:R-:W-:Y:S01]  /*46f0*/  FFMA.FTZ R7, -R52, R118, R135 ;  /* 0x0000007634077223 */ /* 0x000fe20000010187 */
[----:B---34-:R-:W0:Y:S01]  /*4700*/  SHFL.DOWN PT, R39, R4, 0x1, 0x1f ;  /* 0x08201f0004277f89 */ /* 0x018e2200000e0000 */
[C---:B------:R-:W-:Y:S01]  /*4710*/  ISETP.GT.AND P1, PT, R74.reuse, 0x1e, PT ;  /* 0x0000001e4a00780c */ /* 0x040fe20003f24270 */
        /* <DEDUP_REMOVED lines=33> */
[----:B------:R-:W-:Y:S01]  /*4930*/  FFMA.FTZ R38, R34, R127, R39 ;  /* 0x0000007f22267223 */ /* 0x000fe20000010027 */
[----:B-----5:R-:W-:Y:S01]  /*4940*/  @!P1 FADD.FTZ R7, R7, R108 ;  /* 0x0000006c07079221 */ /* 0x020fe20000010000 */
[----:B------:R-:W3:Y:S01]  /*4950*/  SHFL.DOWN PT, R135, R4, 0x8, 0x1f ;  /* 0x09001f0004877f89 */ /* 0x000ee200000e0000 */
[----:B------:R-:W-:Y:S01]  /*4960*/  ISETP.GT.AND P1, PT, R74, 0x17, PT ;  /* 0x000000174a00780c */ /* 0x000fe20003f24270 */
[----:B------:R-:W-:Y:S01]  /*4970*/  FMUL.FTZ R108, R35, R131 ;  /* 0x00000083236c7220 */ /* 0x000fe20000410000 */
[----:B------:R-:W-:Y:S01]  /*4980*/  FMUL.FTZ R114, R137, R38 ;  /* 0x0000002689727220 */ /* 0x000fe20000410000 */
[----:B------:R-:W4:Y:S01]  /*4990*/  SHFL.DOWN PT, R139, R6, 0x8, 0x1f ;  /* 0x09001f00068b7f89 */ /* 0x000f2200000e0000 */
[C---:B------:R-:W-:Y:S01]  /*49a0*/  FMUL.FTZ R39, R35.reuse, R125 ;  /* 0x0000007d23277220 */ /* 0x040fe20000410000 */
[----:B------:R-:W-:Y:S01]  /*49b0*/  FFMA.FTZ R129, R34, R129, -R108 ;  /* 0x0000008122817223 */ /* 0x000fe2000001086c */
[----:B------:R-:W-:Y:S01]  /*49c0*/  FMUL.FTZ R108, R35, R127 ;  /* 0x0000007f236c7220 */ /* 0x000fe20000410000 */
[----:B------:R-:W5:Y:S02]  /*49d0*/  SHFL.DOWN PT, R116, R7, 0x8, 0x1f ;  /* 0x09001f0007747f89 */ /* 0x000f6400000e0000 */
[----:B------:R-:W-:Y:S01]  /*49e0*/  FFMA.FTZ R129, R128, R129, R141 ;  /* 0x0000008180817223 */ /* 0x000fe2000001008d */
[----:B------:R-:W-:-:S03]  /*49f0*/  FFMA.FTZ R112, R34, R41, -R108 ;  /* 0x0000002922707223 */ /* 0x000fc6000001086c */
[----:B------:R-:W-:Y:S01]  /*4a00*/  FFMA.FTZ R129, R60, R131, R129 ;  /* 0x000000833c817223 */ /* 0x000fe20000010081 */
[----:B0-----:R-:W-:Y:S01]  /*4a10*/  @!P1 FADD.FTZ R5, R5, R110 ;  /* 0x0000006e05059221 */ /* 0x001fe20000010000 */
[----:B---3--:R-:W-:-:S04]  /*4a20*/  @!P1 FADD.FTZ R4, R4, R135 ;  /* 0x0000008704049221 */ /* 0x008fc80000010000 */
[----:B------:R0:W3:Y:S01]  /*4a30*/  SHFL.DOWN PT, R38, R5, 0x10, 0x1f ;  /* 0x0a001f0005267f89 */ /* 0x0000e200000e0000 */
        /* <DEDUP_REMOVED lines=12> */
.L_x_18275:
[----:B------:R-:W-:Y:S05]  /*4b00*/  BSYNC.RECONVERGENT B0 ;  /* 0x0000000000007941 */ /* 0x000fea0003800200 */
.L_x_18274:
[C---:B---3--:R-:W-:Y:S01]  /*4b10*/  FMUL.FTZ R38, R35.reuse, R117 ;  /* 0x0000007523267220 */ /* 0x048fe20000410000 */
        /* <DEDUP_REMOVED lines=34> */
.L_x_18277:
[----:B------:R-:W-:Y:S05]  /*4d40*/  BSYNC.RECONVERGENT B0 ;  /* 0x0000000000007941 */ /* 0x000fea0003800200 */
.L_x_18276:
[----:B------:R-:W-:-:S04]  /*4d50*/  UIADD3 UR4, UPT, UPT, UR4, 0x1, URZ ;  /* 0x0000000104047890 */ /* 0x000fc8000fffe0ff */
[----:B------:R-:W-:-:S09]  /*4d60*/  UISETP.GE.AND UP0, UPT, UR4, UR9, UPT ;  /* 0x000000090400728c */ /* 0x000fd2000bf06270 */
[----:B------:R-:W-:Y:S05]  /*4d70*/  BRA.U !UP0, `(.L_x_18278) ;  /* 0xffffffd5083c7547 */ /* 0x000fea000b83ffff */
.L_x_18244:
[----:B------:R-:W-:Y:S06]  /*4d80*/  BAR.SYNC.DEFER_BLOCKING 0x0 ;  /* 0x0000000000007b1d */ /* 0x000fec0000010000 */
[----:B------:R-:W-:Y:S02]  /*4d90*/  F2F.F16.F32 R2, R57 ;  /* 0x0000003900027304 */ /* 0x000fe40000200800 */
[----:B------:R-:W3:Y:S01]  /*4da0*/  LDC.64 R26, c[0x0][0x4f8] ;  /* 0x00013e00ff1a7b82 */ /* 0x000ee20000000a00 */
[----:B------:R-:W5:Y:S05]  /*4db0*/  LDCU.64 UR6, c[0x0][0x500] ;  /* 0x0000a000ff0677ac */ /* 0x000f6a0008000a00 */
[----:B------:R-:W-:Y:S02]  /*4dc0*/  F2F.F16.F32 R58, R58 ;  /* 0x0000003a003a7304 */ /* 0x000fe40000200800 */
[----:B------:R-:W1:Y:S01]  /*4dd0*/  LDC.64 R28, c[0x0][0x550] ;  /* 0x00015400ff1c7b82 */ /* 0x000e620000000a00 */
[----:B------:R-:W2:Y:S05]  /*4de0*/  LDG.E.64 R18, desc[UR16][R18.64] ;  /* 0x0000001012127981 */ /* 0x000eaa000c1e1b00 */
[----:B------:R-:W-:Y:S01]  /*4df0*/  F2F.F16.F32 R59, R59 ;  /* 0x0000003b003b7304 */ /* 0x000fe20000200800 */
[----:B------:R-:W-:-:S02]  /*4e00*/  MOV R22, R20 ;  /* 0x0000001400167202 */ /* 0x000fc40000000f00 */
[----:B------:R-:W-:Y:S02]  /*4e10*/  MOV R23, RZ ;  /* 0x000000ff00177202 */ /* 0x000fe40000000f00 */
[----:B------:R-:W-:-:S04]  /*4e20*/  IADD3 R98, P4, PT, R98, -0x100, RZ ;  /* 0xffffff0062627810 */ /* 0x000fc80007f9e0ff */
[----:B------:R-:W-:Y:S01]  /*4e30*/  IADD3.X R99, PT, PT, R99, -0x1, RZ, P4, !PT ;  /* 0xffffffff63637810 */ /* 0x000fe200027fe4ff */
[----:B--2---:R-:W-:Y:S01]  /*4e40*/  STS.64 [R73], R18 ;  /* 0x0000001249007388 */ /* 0x004fe20000000a00 */
[----:B------:R-:W-:-:S03]  /*4e50*/  NOP ;  /* 0x0000000000007918 */ /* 0x000fc60000000000 */
[----:B0-----:R-:W0:Y:S02]  /*4e60*/  LDS.64 R6, [R73] ;  /* 0x0000000049067984 */ /* 0x001e240000000a00 */
        /* <DEDUP_REMOVED lines=17> */
[----:B------:R-:W2:Y:S01]  /*4f80*/  @!P2 MUFU.EX2 R4, R4 ;  /* 0x000000040004a308 */ /* 0x000ea20000000800 */
[----:B------:R-:W-:Y:S01]  /*4f90*/  @!P0 FMUL.FTZ R0, R6, -1.4426950216293334961 ;  /* 0xbfb8aa3b06008820 */ /* 0x000fe20000410000 */
[----:B0-----:R-:W-:Y:S01]  /*4fa0*/  PRMT R5, R58, 0x5410, R5 ;  /* 0x000054103a057816 */ /* 0x001fe20000000005 */
[----:B------:R-:W-:-:S03]  /*4fb0*/  @!P1 FMUL.FTZ R7, R7, -1.4426950216293334961 ;  /* 0xbfb8aa3b07079820 */ /* 0x000fc60000410000 */
[----:B------:R-:W-:Y:S01]  /*4fc0*/  @!P3 FMUL.FTZ R19, R3, -1.4426950216293334961 ;  /* 0xbfb8aa3b0313b820 */ /* 0x000fe20000410000 */
[----:B------:R-:W-:Y:S01]  /*4fd0*/  IMAD.WIDE.U32 R2, R2, 0x10000, RZ ;  /* 0x0001000002027825 */ /* 0x000fe200078e00ff */
[----:B------:R-:W0:Y:S04]  /*4fe0*/  @!P0 MUFU.EX2 R0, R0 ;  /* 0x0000000000008308 */ /* 0x000e280000000800 */
[----:B------:R-:W-:-:S04]  /*4ff0*/  LOP3.LUT R5, R5, R3, RZ, 0xfc, !PT ;  /* 0x0000000305057212 */ /* 0x000fc800078efcff */
[----:B------:R-:W4:Y:S01]  /*5000*/  @!P3 MUFU.EX2 R19, R19 ;  /* 0x000000130013b308 */ /* 0x000f220000000800 */
[----:B--2---:R-:W-:Y:S01]  /*5010*/  @!P2 FADD.FTZ R18, R4, 1 ;  /* 0x3f8000000412a421 */ /* 0x004fe20000010000 */
[----:B------:R-:W-:-:S05]  /*5020*/  LOP3.LUT R4, R2, R59, RZ, 0xfc, !PT ;  /* 0x0000003b02047212 */ /* 0x000fca00078efcff */
[----:B------:R3:W-:Y:S01]  /*5030*/  STS.64 [R73], R4 ;  /* 0x0000000449007388 */ /* 0x0007e20000000a00 */
[----:B------:R-:W2:Y:S01]  /*5040*/  @!P1 MUFU.EX2 R7, R7 ;  /* 0x0000000700079308 */ /* 0x000ea20000000800 */
[----:B------:R-:W-:Y:S02]  /*5050*/  NOP ;  /* 0x0000000000007918 */ /* 0x000fe40000000000 */
[----:B------:R-:W1:Y:S01]  /*5060*/  LDS.64 R2, [R73] ;  /* 0x0000000049027984 */ /* 0x000e620000000a00 */
[----:B0-----:R-:W-:Y:S01]  /*5070*/  @!P0 FADD.FTZ R6, R0, 1 ;  /* 0x3f80000000068421 */ /* 0x001fe20000010000 */
[----:B----4-:R-:W-:-:S03]  /*5080*/  @!P3 FADD.FTZ R19, R19, 1 ;  /* 0x3f8000001313b421 */ /* 0x010fc60000010000 */
[----:B------:R-:W0:Y:S01]  /*5090*/  @!P2 MUFU.RCP R18, R18 ;  /* 0x000000120012a308 */ /* 0x000e220000001000 */
[----:B---3--:R-:W-:-:S04]  /*50a0*/  IMAD.WIDE.U32 R4, R26, UR18, R22 ;  /* 0x000000121a047c25 */ /* 0x008fc8000f8e0016 */
[----:B------:R-:W-:Y:S02]  /*50b0*/  IMAD R5, R27, UR18, R5 ;  /* 0x000000121b057c24 */ /* 0x000fe4000f8e0205 */
[----:B--2---:R-:W-:Y:S01]  /*50c0*/  @!P1 FADD.FTZ R0, R7, 1 ;  /* 0x3f80000007009421 */ /* 0x004fe20000010000 */
[----:B------:R-:W2:Y:S01]  /*50d0*/  @!P0 MUFU.RCP R24, R6 ;  /* 0x0000000600188308 */ /* 0x000ea20000001000 */
[C---:B-----5:R-:W-:Y:S01]  /*50e0*/  IMAD.WIDE.U32 R4, R115.reuse, UR6, R4 ;  /* 0x0000000673047c25 */ /* 0x060fe2000f8e0004 */
[----:B------:R-:W3:Y:S03]  /*50f0*/  LDC.64 R26, c[0x0][0x518] ;  /* 0x00014600ff1a7b82 */ /* 0x000ee60000000a00 */
[----:B------:R-:W-:Y:S01]  /*5100*/  IMAD R5, R115, UR7, R5 ;  /* 0x0000000773057c24 */ /* 0x000fe2000f8e0205 */
[----:B------:R-:W4:Y:S02]  /*5110*/  LDCU.64 UR6, c[0x0][0x520] ;  /* 0x0000a400ff0677ac */ /* 0x000f240008000a00 */
[----:B------:R-:W5:Y:S01]  /*5120*/  @!P3 MUFU.RCP R19, R19 ;  /* 0x000000130013b308 */ /* 0x000f620000001000 */
[----:B0-----:R-:W-:Y:S01]  /*5130*/  @!P2 FMUL.FTZ R63, R63, R18 ;  /* 0x000000123f3fa220 */ /* 0x001fe20000410000 */
[----:B------:R-:W-:-:S04]  /*5140*/  IADD3 R96, P2, PT, R96, -0x100, RZ ;  /* 0xffffff0060607810 */ /* 0x000fc80007f5e0ff */
[----:B------:R-:W-:Y:S02]  /*5150*/  IADD3.X R97, PT, PT, R97, -0x1, RZ, P2, !PT ;  /* 0xffffffff61617810 */ /* 0x000fe400017fe4ff */
[----:B------:R-:W0:Y:S01]  /*5160*/  @!P1 MUFU.RCP R7, R0 ;  /* 0x0000000000079308 */ /* 0x000e220000001000 */
[----:B--2---:R-:W-:Y:S01]  /*5170*/  @!P0 FMUL.FTZ R61, R61, R24 ;  /* 0x000000183d3d8220 */ /* 0x004fe20000410000 */
[----:B-1----:R-:W-:-:S06]  /*5180*/  LEA R18, P0, R4, R28, 0x1 ;  /* 0x0000001c04127211 */ /* 0x002fcc00078008ff */
[----:B------:R-:W-:Y:S01]  /*5190*/  F2F.F16.F32 R21, R63 ;  /* 0x0000003f00157304 */ /* 0x000fe20000200800 */
[----:B-----5:R-:W-:Y:S01]  /*51a0*/  @!P3 FMUL.FTZ R64, R64, R19 ;  /* 0x000000134040b220 */ /* 0x020fe20000410000 */
[----:B------:R-:W-:Y:S02]  /*51b0*/  LEA.HI.X R19, R4, R29, R5, 0x1, P0 ;  /* 0x0000001d04137211 */ /* 0x000fe400000f0c05 */
[----:B------:R-:W-:Y:S01]  /*51c0*/  IADD3 R100, P3, PT, R100, -0x100, RZ ;  /* 0xffffff0064647810 */ /* 0x000fe20007f7e0ff */
[----:B------:R-:W-:-:S03]  /*51d0*/  IMAD.WIDE.U32 R4, R87, 0x8, R18 ;  /* 0x0000000857047825 */ /* 0x000fc600078e0012 */
[----:B------:R-:W1:Y:S01]  /*51e0*/  F2F.F16.F32 R0, R64 ;  /* 0x0000004000007304 */ /* 0x000e620000200800 */
[----:B0-----:R-:W-:Y:S01]  /*51f0*/  @!P1 FMUL.FTZ R62, R62, R7 ;  /* 0x000000073e3e9220 */ /* 0x001fe20000410000 */
[----:B------:R-:W-:Y:S01]  /*5200*/  IADD3 R95, P1, PT, R95, -0x200, RZ ;  /* 0xfffffe005f5f7810 */ /* 0x000fe20007f3e0ff */
[----:B---3--:R-:W-:Y:S01]  /*5210*/  IMAD.WIDE.U32 R18, R26, UR18, R22 ;  /* 0x000000121a127c25 */ /* 0x008fe2000f8e0016 */
[----:B------:R0:W-:Y:S01]  /*5220*/  STG.E.64 desc[UR16][R4.64], R2 ;  /* 0x0000000204007986 */ /* 0x0001e2000c101b10 */
[----:B------:R-:W-:Y:S02]  /*5230*/  IADD3.X R101, PT, PT, R101, -0x1, RZ, P3, !PT ;  /* 0xffffffff65657810 */ /* 0x000fe40001ffe4ff */
[----:B------:R-:W-:Y:S01]  /*5240*/  IMAD R19, R27, UR18, R19 ;  /* 0x000000121b137c24 */ /* 0x000fe2000f8e0213 */
[----:B------:R-:W2:Y:S01]  /*5250*/  F2F.F16.F32 R6, R62 ;  /* 0x0000003e00067304 */ /* 0x000ea20000200800 */
[----:B------:R-:W-:Y:S01]  /*5260*/  IADD3.X R93, PT, PT, R93, -0x1, RZ, P1, !PT ;  /* 0xffffffff5d5d7810 */ /* 0x000fe20000ffe4ff */
[----:B----4-:R-:W-:Y:S01]  /*5270*/  IMAD.WIDE.U32 R18, R115, UR6, R18 ;  /* 0x0000000673127c25 */ /* 0x010fe2000f8e0012 */
[----:B-1----:R-:W-:-:S05]  /*5280*/  PRMT R21, R21, 0x5410, R0 ;  /* 0x0000541015157816 */ /* 0x002fca0000000000 */
[----:B------:R1:W3:Y:S01]  /*5290*/  F2F.F16.F32 R25, R61 ;  /* 0x0000003d00197304 */ /* 0x0002e20000200800 */
[----:B------:R-:W-:Y:S02]  /*52a0*/  IMAD R0, R115, UR7, R19 ;  /* 0x0000000773007c24 */ /* 0x000fe4000f8e0213 */
[----:B--2---:R-:W-:-:S04]  /*52b0*/  IMAD.WIDE.U32 R6, R6, 0x10000, RZ ;  /* 0x0001000006067825 */ /* 0x004fc800078e00ff */
[----:B-1----:R-:W-:Y:S01]  /*52c0*/  FADD.FTZ R61, R61, R94 ;  /* 0x0000005e3d3d7221 */ /* 0x002fe20000010000 */
[----:B------:R-:W-:-:S03]  /*52d0*/  LOP3.LUT R21, R21, R7, RZ, 0xfc, !PT ;  /* 0x0000000715157212 */ /* 0x000fc600078efcff */
[----:B------:R-:W-:Y:S01]  /*52e0*/  FADD.FTZ R62, R61, R62 ;  /* 0x0000003e3d3e7221 */ /* 0x000fe20000010000 */
[----:B---3--:R-:W-:Y:S01]  /*52f0*/  LOP3.LUT R20, R6, R25, RZ, 0xfc, !PT ;  /* 0x0000001906147212 */ /* 0x008fe200078efcff */
[----:B------:R-:W-:Y:S02]  /*5300*/  BAR.SYNC.DEFER_BLOCKING 0x0 ;  /* 0x0000000000007b1d */ /* 0x000fe40000010000 */
[----:B------:R-:W-:-:S04]  /*5310*/  FADD.FTZ R63, R62, R63 ;  /* 0x0000003f3e3f7221 */ /* 0x000fc80000010000 */
[----:B------:R-:W-:Y:S02]  /*5320*/  FADD.FTZ R94, R63, R64 ;  /* 0x000000403f5e7221 */ /* 0x000fe40000010000 */
[----:B------:R-:W0:Y:S01]  /*5330*/  LDC.64 R24, c[0x0][0x560] ;  /* 0x00015800ff187b82 */ /* 0x000e220000000a00 */
[----:B------:R-:W-:Y:S01]  /*5340*/  STS.64 [R73], R20 ;  /* 0x0000001449007388 */ /* 0x000fe20000000a00 */
[----:B------:R-:W-:-:S03]  /*5350*/  NOP ;  /* 0x0000000000007918 */ /* 0x000fc60000000000 */
[----:B------:R-:W1:Y:S01]  /*5360*/  LDS.64 R6, [R73] ;  /* 0x0000000049067984 */ /* 0x000e620000000a00 */
[----:B0-----:R-:W-:-:S04]  /*5370*/  LEA R2, P0, R18, R24, 0x1 ;  /* 0x0000001812027211 */ /* 0x001fc800078008ff */
[----:B------:R-:W-:Y:S02]  /*5380*/  LEA.HI.X R3, R18, R25, R0, 0x1, P0 ;  /* 0x0000001912037211 */ /* 0x000fe400000f0c00 */
[----:B------:R-:W-:Y:S02]  /*5390*/  ISETP.GT.AND P0, PT, R90, 0x1, PT ;  /* 0x000000015a00780c */ /* 0x000fe40003f04270 */
[----:B------:R-:W-:Y:S01]  /*53a0*/  MOV R90, R71 ;  /* 0x00000047005a7202 */ /* 0x000fe20000000f00 */
[----:B------:R-:W-:-:S05]  /*53b0*/  IMAD.WIDE.U32 R2, R87, 0x8, R2 ;  /* 0x0000000857027825 */ /* 0x000fca00078e0002 */
[----:B-1----:R0:W-:Y:S05]  /*53c0*/  STG.E.64 desc[UR16][R2.64], R6 ;  /* 0x0000000602007986 */ /* 0x0021ea000c101b10 */
[----:B------:R-:W-:Y:S05]  /*53d0*/  @P0 BRA `(.L_x_18279) ;  /* 0xffffffb400dc0947 */ /* 0x000fea000383ffff */
.L_x_18234:
        /* <DEDUP_REMOVED lines=34> */
.L_x_18281:
[----:B------:R-:W-:Y:S05]  /*5600*/  BSYNC.RECONVERGENT B0 ;  /* 0x0000000000007941 */ /* 0x000fea0003800200 */
.L_x_18280:
        /* <DEDUP_REMOVED lines=26> */
.L_x_18283:
[----:B------:R-:W-:Y:S05]  /*57b0*/  BSYNC.RECONVERGENT B0 ;  /* 0x0000000000007941 */ /* 0x000fea0003800200 */
.L_x_18282:
        /* <DEDUP_REMOVED lines=10> */
.L_x_18285:
        /* <DEDUP_REMOVED lines=26> */
.L_x_18284:
[----:B------:R-:W-:Y:S05]  /*5a00*/  EXIT ;  /* 0x000000000000794d */ /* 0x000fea0003800000 */
.L_x_18286:
        /* <DEDUP_REMOVED lines=15> */
.L_x_18814:


//--------------------- .text._Z25selective_scan_bwd_kernelI32Selective_Scan_bwd_kernel_traitsILi32ELi4ELb1ELb1ELb0ELb0ELb0EN3c104HalfENS1_7complexIfEEEEv12SSMParamsBwd --------------------------
	.section	.text._Z25selective_scan_bwd_kernelI32Selective_Scan_bwd_kernel_traitsILi32ELi4ELb1ELb1ELb0ELb0ELb0EN3c104HalfENS1_7complexIfEEEEv12SSMParamsBwd,"ax",@progbits
	.align	128
        .global         _Z25selective_scan_bwd_kernelI32Selective_Scan_bwd_kernel_traitsILi32ELi4ELb1ELb1ELb0ELb0ELb0EN3c104HalfENS1_7complexIfEEEEv12SSMParamsBwd
        .type           _Z25selective_scan_bwd_kernelI32Selective_Scan_bwd_kernel_traitsILi32ELi4ELb1ELb1ELb0ELb0ELb0EN3c104HalfENS1_7complexIfEEEEv12SSMParamsBwd,@function
        .size           _Z25selective_scan_bwd_kernelI32Selective_Scan_bwd_kernel_traitsILi32ELi4ELb1ELb1ELb0ELb0ELb0EN3c104HalfENS1_7complexIfEEEEv12SSMParamsBwd,(.L_x_18815 - _Z25selective_scan_bwd_kernelI32Selective_Scan_bwd_kernel_traitsILi32ELi4ELb1ELb1ELb0ELb0ELb0EN3c104HalfENS1_7complexIfEEEEv12SSMParamsBwd)
        .other          _Z25selective_scan_bwd_kernelI32Selective_Scan_bwd_kernel_traitsILi32ELi4ELb1ELb1ELb0ELb0ELb0EN3c104HalfENS1_7complexIfEEEEv12SSMParamsBwd,@"STO_CUDA_ENTRY STV_DEFAULT"
_Z25selective_scan_bwd_kernelI32Selective_Scan_bwd_kernel_traitsILi32ELi4ELb1ELb1ELb0ELb0ELb0EN3c104HalfENS1_7complexIfEEEEv12SSMParamsBwd:
.text._Z25selective_scan_bwd_kernelI32Selective_Scan_bwd_kernel_traitsILi32ELi4ELb1ELb1ELb0ELb0ELb0EN3c104HalfENS1_7complexIfEEEEv12SSMParamsBwd:
        /* <DEDUP_REMOVED lines=94> */
[----:B0-----:R-:W-:-:S05]  /*05e0*/  UIMAD.WIDE.U32 UR4, UR18, UR6, URZ ;  /* 0x00000006120472a5 */ /* 0x001fca000f8e00ff */
[----:B------:R-:W0:Y:S01]  /*05f0*/  LDC.64 R22, c[0x0][0x468] ;  /* 0x00011a00ff167b82 */ /* 0x000e220000000a00 */
        /* <DEDUP_REMOVED lines=12> */
[----:B----4-:R-:W-:Y:S01]  /*06c0*/  IMAD.WIDE.U32 R2, R103, R84, UR4 ;  /* 0x0000000467027e25 */ /* 0x010fe2000f8e0054 */
[----:B------:R-:W-:Y:S02]  /*06d0*/  SHF.R.S32.HI R0, RZ, 0x1f, R9 ;  /* 0x0000001fff007819 */ /* 0x000fe40000011409 */
[----:B------:R-:W-:Y:S01]  /*06e0*/  IADD3 R4, P3, PT, R9, R4, RZ ;  /* 0x0000000409047210 */ /* 0x000fe20007f7e0ff */
[----:B------:R-:W-:Y:S01]  /*06f0*/  IMAD R85, R103, R85, R3 ;  /* 0x0000005567557224 */ /* 0x000fe200078e0203 */
[----:B------:R-:W-:Y:S02]  /*0700*/  IADD3.X R8, PT, PT, R0, R17, RZ, P2, !PT ;  /* 0x0000001100087210 */ /* 0x000fe400017fe4ff */
[----:B--2---:R-:W-:Y:S02]  /*0710*/  LEA R88, P2, R89, R20, 0x1 ;  /* 0x0000001459587211 */ /* 0x004fe400078408ff */
[----:B------:R-:W-:-:S02]  /*0720*/  CS2R R14, SRZ ;  /* 0x00000000000e7805 */ /* 0x000fc4000001ff00 */
[----:B------:R-:W-:Y:S01]  /*0730*/  IADD3 R2, P4, PT, R9, R2, RZ ;  /* 0x0000000209027210 */ /* 0x000fe20007f9e0ff */
[----:B------:R-:W-:Y:S01]  /*0740*/  @P0 IMAD.WIDE R14, R5, 0x10, R6 ;  /* 0x00000010050e0825 */ /* 0x000fe200078e0206 */
[C---:B------:R-:W-:Y:S02]  /*0750*/  IADD3.X R87, PT, PT, R0.reuse, R87, RZ, P3, !PT ;  /* 0x0000005700577210 */ /* 0x040fe40001ffe4ff */
[----:B------:R-:W-:Y:S01]  /*0760*/  LEA.HI.X R89, R89, R21, R8, 0x1, P2 ;  /* 0x0000001559597211 */ /* 0x000fe200010f0c08 */
[----:B---3--:R-:W-:Y:S01]  /*0770*/  IMAD.WIDE.U32 R12, R103, R18, RZ ;  /* 0x00000012670c7225 */ /* 0x008fe200078e00ff */
[----:B------:R-:W-:Y:S02]  /*0780*/  IADD3.X R85, PT, PT, R0, R85, RZ, P4, !PT ;  /* 0x0000005500557210 */ /* 0x000fe400027fe4ff */
[----:B0-----:R-:W-:Y:S02]  /*0790*/  LEA R86, P0, R4, R22, 0x1 ;  /* 0x0000001604567211 */ /* 0x001fe400078008ff */
[----:B------:R-:W-:-:S02]  /*07a0*/  LEA R84, P2, R2, R26, 0x1 ;  /* 0x0000001a02547211 */ /* 0x000fc400078408ff */
[----:B------:R-:W-:Y:S01]  /*07b0*/  LEA R83, P3, R10, R28, 0x1 ;  /* 0x0000001c0a537211 */ /* 0x000fe200078608ff */
[----:B------:R-:W-:Y:S01]  /*07c0*/  HFMA2 R92, -RZ, RZ, 0, 0 ;  /* 0x00000000ff5c7431 */ /* 0x000fe200000001ff */
[----:B------:R-:W-:Y:S01]  /*07d0*/  LEA.HI.X R87, R4, R23, R87, 0x1, P0 ;  /* 0x0000001704577211 */ /* 0x000fe200000f0c57 */
[----:B------:R-:W-:Y:S01]  /*07e0*/  IMAD R97, R103, R19, R13 ;  /* 0x0000001367617224 */ /* 0x000fe200078e020d */
        /* <DEDUP_REMOVED lines=51> */
.L_x_18323:
        /* <DEDUP_REMOVED lines=27> */
[----:B------:R-:W-:Y:S02]  /*0cd0*/  HADD2.F32 R61, -RZ, R61.H0_H0 ;  /* 0x2000003dff3d7230 */ /* 0x000fe40000004100 */
[----:B------:R-:W-:Y:S02]  /*0ce0*/  HFMA2 R50, -RZ, RZ, 0, 0 ;  /* 0x00000000ff327431 */ /* 0x000fe400000001ff */
[----:B------:R-:W-:Y:S01]  /*0cf0*/  HADD2.F32 R59, -RZ, R59.H0_H0 ;  /* 0x2000003bff3b7230 */ /* 0x000fe20000004100 */
[----:B------:R-:W-:Y:S02]  /*0d00*/  IADD3 R58, PT, PT, R80, -0x1, RZ ;  /* 0xffffffff503a7810 */ /* 0x000fe40007ffe0ff */
[----:B------:R-:W-:Y:S02]  /*0d10*/  MOV R56, RZ ;  /* 0x000000ff00387202 */ /* 0x000fe40000000f00 */
        /* <DEDUP_REMOVED lines=12> */
[-C--:B------:R-:W-:Y:S01]  /*0de0*/  FMUL.FTZ R55, R47, R96.reuse ;  /* 0x000000602f377220 */ /* 0x080fe20000410000 */
[C---:B------:R-:W-:Y:S01]  /*0df0*/  FFMA.FTZ R92, R49.reuse, R61, R92 ;  /* 0x0000003d315c7223 */ /* 0x040fe2000001005c */
[-C--:B------:R-:W-:Y:S01]  /*0e00*/  FMUL.FTZ R53, R49, R96.reuse ;  /* 0x0000006031357220 */ /* 0x080fe20000410000 */
[----:B------:R-:W-:Y:S02]  /*0e10*/  FMUL.FTZ R51, R45, R96 ;  /* 0x000000602d337220 */ /* 0x000fe40000410000 */
[----:B------:R-:W-:-:S04]  /*0e20*/  FFMA.FTZ R92, R47, R63, R92 ;  /* 0x0000003f2f5c7223 */ /* 0x000fc8000001005c */
[----:B------:R-:W-:Y:S01]  /*0e30*/  FFMA.FTZ R92, R45, R59, R92 ;  /* 0x0000003b2d5c7223 */ /* 0x000fe2000001005c */
[----:B------:R-:W-:Y:S06]  /*0e40*/  BAR.SYNC.DEFER_BLOCKING 0x0 ;  /* 0x0000000000007b1d */ /* 0x000fec0000010000 */
[----:B----4-:R-:W-:Y:S05]  /*0e50*/  BRA.U !UP0, `(.L_x_18288) ;  /* 0x0000002d08047547 */ /* 0x010fea000b800000 */
        /* <DEDUP_REMOVED lines=13> */
[C---:B------:R-:W-:Y:S01]  /*0f30*/  SHF.L.U32 R39, R80.reuse, 0x8, RZ ;  /* 0x0000000850277819 */ /* 0x040fe200000006ff */
        /* <DEDUP_REMOVED lines=26> */
.L_x_18322:
[----:B-1----:R-:W-:-:S04]  /*10e0*/  IMAD.WIDE.U32 R2, R78, UR4, RZ ;  /* 0x000000044e027c25 */ /* 0x002fc8000f8e00ff */
[----:B------:R-:W-:Y:S01]  /*10f0*/  IMAD R3, R79, UR4, R3 ;  /* 0x000000044f037c24 */ /* 0x000fe2000f8e0203 */
[----:B------:R-:W-:-:S04]  /*1100*/  LEA R32, P1, R2, R83, 0x1 ;  /* 0x0000005302207211 */ /* 0x000fc800078208ff */
[----:B------:R-:W-:-:S03]  /*1110*/  LEA.HI.X R33, R2, R82, R3, 0x1, P1 ;  /* 0x0000005202217211 */ /* 0x000fc600008f0c03 */
[----:B------:R-:W-:-:S05]  /*1120*/  IMAD.WIDE.U32 R32, R66, 0x8, R32 ;  /* 0x0000000842207825 */ /* 0x000fca00078e0020 */
[----:B----4-:R-:W4:Y:S04]  /*1130*/  LDG.E.64 R2, desc[UR16][R32.64] ;  /* 0x0000001020027981 */ /* 0x010f28000c1e1b00 */
[----:B0-----:R-:W5:Y:S01]  /*1140*/  LDG.E.64 R4, desc[UR16][R32.64+0x100] ;  /* 0x0001001020047981 */ /* 0x001f62000c1e1b00 */
[----:B------:R-:W-:Y:S02]  /*1150*/  MOV R6, R10 ;  /* 0x0000000a00067202 */ /* 0x000fe40000000f00 */
[----:B------:R-:W-:-:S03]  /*1160*/  MOV R7, R93 ;  /* 0x0000005d00077202 */ /* 0x000fc60000000f00 */
[----:B---3--:R-:W-:-:S04]  /*1170*/  IMAD.WIDE.U32 R6, R18, UR4, R6 ;  /* 0x0000000412067c25 */ /* 0x008fc8000f8e0006 */
[----:B------:R-:W-:Y:S01]  /*1180*/  IMAD R7, R19, UR4, R7 ;  /* 0x0000000413077c24 */ /* 0x000fe2000f8e0207 */
[----:B--2---:R-:W-:-:S04]  /*1190*/  LEA R28, P1, R6, R16, 0x3 ;  /* 0x00000010061c7211 */ /* 0x004fc800078218ff */
[----:B------:R-:W-:-:S06]  /*11a0*/  LEA.HI.X R29, R6, R17, R7, 0x3, P1 ;  /* 0x00000011061d7211 */ /* 0x000fcc00008f1c07 */
[----:B------:R-:W2:Y:S01]  /*11b0*/  LDG.E.64 R28, desc[UR16][R28.64] ;  /* 0x000000101c1c7981 */ /* 0x000ea2000c1e1b00 */
[----:B------:R-:W-:Y:S02]  /*11c0*/  MOV R6, R8 ;  /* 0x0000000800067202 */ /* 0x000fe40000000f00 */
[----:B------:R-:W-:-:S03]  /*11d0*/  MOV R7, R91 ;  /* 0x0000005b00077202 */ /* 0x000fc60000000f00 */
[----:B0-----:R-:W-:-:S04]  /*11e0*/  IMAD.WIDE.U32 R6, R22, UR4, R6 ;  /* 0x0000000416067c25 */ /* 0x001fc8000f8e0006 */
[----:B------:R-:W-:Y:S01]  /*11f0*/  IMAD R7, R23, UR4, R7 ;  /* 0x0000000417077c24 */ /* 0x000fe2000f8e0207 */
[----:B------:R-:W-:-:S04]  /*1200*/  LEA R30, P1, R6, R20, 0x3 ;  /* 0x00000014061e7211 */ /* 0x000fc800078218ff */
[----:B------:R-:W-:Y:S01]  /*1210*/  LEA.HI.X R31, R6, R21, R7, 0x3, P1 ;  /* 0x00000015061f7211 */ /* 0x000fe200008f1c07 */
[----:B----4-:R0:W-:Y:S04]  /*1220*/  STS.64 [R67], R2 ;  /* 0x0000000243007388 */ /* 0x0101e80000000a00 */
[----:B-----5:R-:W-:Y:S01]  /*1230*/  STS.64 [R67+0x100], R4 ;  /* 0x0001000443007388 */ /* 0x020fe20000000a00 */
[----:B------:R-:W-:-:S03]  /*1240*/  NOP ;  /* 0x0000000000007918 */ /* 0x000fc60000000000 */
[----:B------:R-:W3:Y:S01]  /*1250*/  LDG.E.64 R30, desc[UR16][R30.64] ;  /* 0x000000101e1e7981 */ /* 0x000ee2000c1e1b00 */
[----:B------:R-:W1:Y:S01]  /*1260*/  S2UR UR7, SR_CgaCtaId ;  /* 0x00000000000779c3 */ /* 0x000e620000008800 */
[C---:B------:R-:W-:Y:S01]  /*1270*/  ISETP.NE.AND P2, PT, R90.reuse, RZ, PT ;  /* 0x000000ff5a00720c */ /* 0x040fe20003f45270 */
[----:B------:R-:W-:Y:S01]  /*1280*/  UMOV UR6, 0x400 ;  /* 0x0000040000067882 */ /* 0x000fe20000000000 */
[----:B------:R-:W-:Y:S01]  /*1290*/  ISETP.NE.AND P1, PT, R90, 0x1f, PT ;  /* 0x0000001f5a00780c */ /* 0x000fe20003f25270 */
[----:B------:R-:W-:Y:S01]  /*12a0*/  BSSY.RECONVERGENT B0, `(.L_x_18289) ;  /* 0x0000044000007945 */ /* 0x000fe20003800200 */
[----:B--2---:R-:W-:Y:S01]  /*12b0*/  FMUL.FTZ R6, R46, R29 ;  /* 0x0000001d2e067220 */ /* 0x004fe20000410000 */
[----:B------:R-:W-:-:S03]  /*12c0*/  FMUL.FTZ R7, R28, 1.4426950216293334961 ;  /* 0x3fb8aa3b1c077820 */ /* 0x000fc60000410000 */
[----:B------:R-:W-:Y:S01]  /*12d0*/  FMUL.RZ R100, R6, 0.15915493667125701904 ;  /* 0x3e22f98306647820 */ /* 0x000fe2000040c000 */
[----:B------:R-:W-:Y:S01]  /*12e0*/  FMUL.FTZ R6, R42, R29 ;  /* 0x0000001d2a067220 */ /* 0x000fe20000410000 */
[-C--:B------:R-:W-:Y:S01]  /*12f0*/  FMUL.FTZ R32, R46, R7.reuse ;  /* 0x000000072e207220 */ /* 0x080fe20000410000 */
[-C--:B0-----:R-:W-:Y:S01]  /*1300*/  FMUL.FTZ R2, R42, R7.reuse ;  /* 0x000000072a027220 */ /* 0x081fe20000410000 */
[-C--:B------:R-:W-:Y:S01]  /*1310*/  FMUL.FTZ R98, R44, R7.reuse ;  /* 0x000000072c627220 */ /* 0x080fe20000410000 */
[----:B------:R-:W-:Y:S01]  /*1320*/  FMUL.RZ R108, R6, 0.15915493667125701904 ;  /* 0x3e22f983066c7820 */ /* 0x000fe2000040c000 */
[----:B------:R-:W-:Y:S01]  /*1330*/  FMUL.FTZ R102, R40, R7 ;  /* 0x0000000728667220 */ /* 0x000fe20000410000 */
[----:B------:R-:W-:Y:S01]  /*1340*/  MUFU.SIN R33, R100 ;  /* 0x0000006400217308 */ /* 0x000fe20000000400 */
[----:B------:R-:W0:Y:S01]  /*1350*/  LDS.128 R4, [R41] ;  /* 0x0000000029047984 */ /* 0x000e220000000c00 */
[----:B-1----:R-:W-:-:S06]  /*1360*/  ULEA UR6, UR7, UR6, 0x18 ;  /* 0x0000000607067291 */ /* 0x002fcc000f8ec0ff */
[----:B------:R1:W-:Y:S08]  /*1370*/  MUFU.COS R105, R100 ;  /* 0x0000006400697308 */ /* 0x0003f00000000000 */
[----:B------:R-:W-:Y:S01]  /*1380*/  MUFU.COS R107, R108 ;  /* 0x0000006c006b7308 */ /* 0x000fe20000000000 */
[----:B-1----:R-:W-:-:S04]  /*1390*/  FMUL.FTZ R100, R44, R29 ;  /* 0x0000001d2c647220 */ /* 0x002fc80000410000 */
[----:B------:R-:W-:Y:S01]  /*13a0*/  FMUL.RZ R110, R100, 0.15915493667125701904 ;  /* 0x3e22f983646e7820 */ /* 0x000fe2000040c000 */
[----:B------:R-:W-:Y:S02]  /*13b0*/  FMUL.FTZ R100, R40, R29 ;  /* 0x0000001d28647220 */ /* 0x000fe40000410000 */
[----:B------:R1:W2:Y:S02]  /*13c0*/  MUFU.EX2 R106, R2 ;  /* 0x00000002006a7308 */ /* 0x0002a40000000800 */
[----:B------:R-:W-:-:S06]  /*13d0*/  FMUL.RZ R100, R100, 0.15915493667125701904 ;  /* 0x3e22f98364647820 */ /* 0x000fcc000040c000 */
[----:B------:R2:W4:Y:S01]  /*13e0*/  MUFU.SIN R3, R108 ;  /* 0x0000006c00037308 */ /* 0x0005220000000400 */
[----:B-1----:R-:W-:-:S07]  /*13f0*/  IADD3 R2, PT, PT, R124, UR4, RZ ;  /* 0x000000047c027c10 */ /* 0x002fce000fffe0ff */
[----:B------:R-:W1:Y:S01]  /*1400*/  MUFU.EX2 R32, R32 ;  /* 0x0000002000207308 */ /* 0x000e620000000800 */
[----:B--2---:R-:W-:Y:S01]  /*1410*/  FMUL.FTZ R108, R106, R107 ;  /* 0x0000006b6a6c7220 */ /* 0x004fe20000410000 */
[----:B0-----:R-:W-:-:S06]  /*1420*/  HADD2.F32 R107, -RZ, R4.H1_H1 ;  /* 0x30000004ff6b7230 */ /* 0x001fcc0000004100 */
[----:B------:R0:W-:Y:S01]  /*1430*/  MUFU.EX2 R112, R98 ;  /* 0x0000006200707308 */ /* 0x0001e20000000800 */
[----:B----4-:R-:W-:-:S07]  /*1440*/  FMUL.FTZ R106, R106, R3 ;  /* 0x000000036a6a7220 */ /* 0x010fce0000410000 */
[----:B------:R-:W-:Y:S01]  /*1450*/  MUFU.EX2 R104, R102 ;  /* 0x0000006600687308 */ /* 0x000fe20000000800 */
[----:B0-----:R-:W-:Y:S01]  /*1460*/  P2R R98, PR, RZ, 0x4 ;  /* 0x00000004ff627803 */ /* 0x001fe20000000000 */
[----:B-1----:R-:W-:Y:S01]  /*1470*/  FMUL.FTZ R3, R32, R33 ;  /* 0x0000002120037220 */ /* 0x002fe20000410000 */
[----:B------:R-:W-:Y:S01]  /*1480*/  SEL R98, R2, R77, !P2 ;  /* 0x0000004d02627207 */ /* 0x000fe20005000000 */
[----:B------:R-:W-:Y:S01]  /*1490*/  FMUL.FTZ R2, R32, R105 ;  /* 0x0000006920027220 */ /* 0x000fe20000410000 */
[----:B------:R-:W-:Y:S02]  /*14a0*/  HADD2.F32 R105, -RZ, R4.H0_H0 ;  /* 0x20000004ff697230 */ /* 0x000fe40000004100 */
[----:B------:R-:W-:Y:S01]  /*14b0*/  LEA R32, R98, UR6, 0x3 ;  /* 0x0000000662207c11 */ /* 0x000fe2000f8e18ff */
[----:B------:R-:W0:Y:S01]  /*14c0*/  MUFU.COS R111, R110 ;  /* 0x0000006e006f7308 */ /* 0x000e220000000000 */
[----:B------:R-:W-:-:S03]  /*14d0*/  HADD2.F32 R98, -RZ, R5.H0_H0 ;  /* 0x20000005ff627230 */ /* 0x000fc60000004100 */
[----:B------:R1:W-:Y:S04]  /*14e0*/  STS.64 [R32+0xa80], R2 ;  /* 0x000a800220007388 */ /* 0x0003e80000000a00 */
[----:B------:R-:W2:Y:S08]  /*14f0*/  MUFU.COS R115, R100 ;  /* 0x0000006400737308 */ /* 0x000eb00000000000 */
[----:B------:R-:W4:Y:S01]  /*1500*/  MUFU.SIN R109, R110 ;  /* 0x0000006e006d7308 */ /* 0x000f220000000400 */
[----:B0-----:R-:W-:Y:S01]  /*1510*/  FMUL.FTZ R114, R112, R111 ;  /* 0x0000006f70727220 */ /* 0x001fe20000410000 */
[----:B------:R-:W-:-:S06]  /*1520*/  HADD2.F32 R111, -RZ, R7.H0_H0 ;  /* 0x20000007ff6f7230 */ /* 0x000fcc0000004100 */
[----:B------:R0:W5:Y:S01]  /*1530*/  MUFU.SIN R113, R100 ;  /* 0x0000006400717308 */ /* 0x0001620000000400 */
[----:B--2---:R-:W-:Y:S01]  /*1540*/  FMUL.FTZ R102, R104, R115 ;  /* 0x0000007368667220 */ /* 0x004fe20000410000 */
[----:B------:R-:W-:Y:S02]  /*1550*/  HADD2.F32 R115, -RZ, R7.H1_H1 ;  /* 0x30000007ff737230 */ /* 0x000fe40000004100 */
[----:B----4-:R-:W-:Y:S01]  /*1560*/  FMUL.FTZ R112, R112, R109 ;  /* 0x0000006d70707220 */ /* 0x010fe20000410000 */
[----:B0-----:R-:W-:Y:S02]  /*1570*/  HADD2.F32 R100, -RZ, R5.H1_H1 ;  /* 0x30000005ff647230 */ /* 0x001fe40000004100 */
[--C-:B------:R-:W-:Y:S02]  /*1580*/  HADD2.F32 R109, -RZ, R6.reuse.H0_H0 ;  /* 0x20000006ff6d7230 */ /* 0x100fe40000004100 */
[----:B-----5:R-:W-:Y:S01]  /*1590*/  FMUL.FTZ R104, R104, R113 ;  /* 0x0000007168687220 */ /* 0x020fe20000410000 */
[----:B------:R-:W-:-:S02]  /*15a0*/  HADD2.F32 R113, -RZ, R6.H1_H1 ;  /* 0x30000006ff717230 */ /* 0x000fc40000004100 */
[CC--:B---3--:R-:W-:Y:S01]  /*15b0*/  FMUL.FTZ R110, R0.reuse, R30.reuse ;  /* 0x0000001e006e7220 */ /* 0x0c8fe20000410000 */
        /* <DEDUP_REMOVED lines=17> */
.L_x_18290:
[----:B------:R0:W1:Y:S02]  /*16d0*/  LDS.64 R30, [R81+UR5+0x1a88] ;  /* 0x001a8805511e7984 */ /* 0x0000640008000a00 */
.L_x_18291:
[----:B------:R-:W-:Y:S05]  /*16e0*/  BSYNC.RECONVERGENT B0 ;  /* 0x0000000000007941 */ /* 0x000fea0003800200 */
.L_x_18289:
        /* <DEDUP_REMOVED lines=16> */
[----:B------:R-:W-:Y:S01]  /*17f0*/  ISETP.GE.AND P1, PT, R60, 0x1, PT ;  /* 0x000000013c00780c */ /* 0x000fe20003f26270 */
[C---:B------:R-:W-:Y:S01]  /*1800*/  FFMA.FTZ R6, R108.reuse, R129, -R7 ;  /* 0x000000816c067223 */ /* 0x040fe20000010807 */
[----:B------:R-:W-:Y:S01]  /*1810*/  FFMA.FTZ R7, R108, R127, R118 ;  /* 0x0000007f6c077223 */ /* 0x000fe20000010076 */
[----:B------:R-:W-:Y:S01]  /*1820*/  FMUL.FTZ R118, R40, R115 ;  /* 0x0000007328767220 */ /* 0x000fe20000410000 */
[----:B------:R-:W-:Y:S01]  /*1830*/  ISETP.NE.AND P6, PT, R126, 0x1f, PT ;  /* 0x0000001f7e00780c */ /* 0x000fe20003fc5270 */
[C---:B--2---:R-:W-:Y:S01]  /*1840*/  FFMA.FTZ R5, R61.reuse, R132, R6 ;  /* 0x000000843d057223 */ /* 0x044fe20000010006 */
[----:B------:R-:W-:Y:S01]  /*1850*/  FFMA.FTZ R7, R61, R134, R7 ;  /* 0x000000863d077223 */ /* 0x000fe20000010007 */
[----:B------:R-:W-:Y:S01]  /*1860*/  ISETP.GE.AND P4, PT, R80, UR8, PT ;  /* 0x0000000850007c0c */ /* 0x000fe2000bf86270 */
[----:B------:R-:W-:Y:S01]  /*1870*/  ULEA UR7, UR4, UR6, 0x4 ;  /* 0x0000000604077291 */ /* 0x000fe2000f8e20ff */
[C---:B------:R-:W-:Y:S01]  /*1880*/  FMUL.FTZ R131, R112.reuse, R5 ;  /* 0x0000000570837220 */ /* 0x040fe20000410000 */
[-C--:B------:R-:W-:Y:S01]  /*1890*/  FMUL.FTZ R4, R112, R7.reuse ;  /* 0x0000000770047220 */ /* 0x080fe20000410000 */
[----:B------:R-:W-:Y:S01]  /*18a0*/  BSSY.RECONVERGENT B0, `(.L_x_18292) ;  /* 0x000009c000007945 */ /* 0x000fe20003800200 */
[----:B------:R-:W-:Y:S01]  /*18b0*/  ISETP.GT.U32.AND P2, PT, R126, 0x1b, PT ;  /* 0x0000001b7e00780c */ /* 0x000fe20003f44070 */
[C---:B------:R-:W-:Y:S01]  /*18c0*/  FFMA.FTZ R6, R114.reuse, R7, R131 ;  /* 0x0000000772067223 */ /* 0x040fe20000010083 */
[----:B------:R-:W-:Y:S01]  /*18d0*/  FFMA.FTZ R5, R114, R5, -R4 ;  /* 0x0000000572057223 */ /* 0x000fe20000010804 */
[----:B------:R-:W-:Y:S01]  /*18e0*/  FMUL.FTZ R4, R2, R106 ;  /* 0x0000006a02047220 */ /* 0x000fe20000410000 */
[----:B------:R-:W-:Y:S01]  /*18f0*/  ISETP.GT.U32.AND P3, PT, R126, 0x17, PT ;  /* 0x000000177e00780c */ /* 0x000fe20003f64070 */
[C---:B------:R-:W-:Y:S01]  /*1900*/  FFMA.FTZ R131, R63.reuse, R128, R6 ;  /* 0x000000803f837223 */ /* 0x040fe20000010006 */
[----:B------:R-:W-:Y:S01]  /*1910*/  FFMA.FTZ R5, R63, R130, R5 ;  /* 0x000000823f057223 */ /* 0x000fe20000010005 */
[----:B------:R-:W-:-:S02]  /*1920*/  ISETP.NE.OR P4, PT, R90, RZ, P4 ;  /* 0x000000ff5a00720c */ /* 0x000fc40002785670 */
[C---:B------:R-:W-:Y:S01]  /*1930*/  FMUL.FTZ R7, R104.reuse, R131 ;  /* 0x0000008368077220 */ /* 0x040fe20000410000 */
[-C--:B------:R-:W-:Y:S01]  /*1940*/  FMUL.FTZ R6, R104, R5.reuse ;  /* 0x0000000568067220 */ /* 0x080fe20000410000 */
[----:B------:R-:W-:Y:S02]  /*1950*/  ISETP.GT.U32.AND P5, PT, R126, 0xf, PT ;  /* 0x0000000f7e00780c */ /* 0x000fe40003fa4070 */
[C---:B------:R-:W-:Y:S01]  /*1960*/  FFMA.FTZ R135, R102.reuse, R5, -R7 ;  /* 0x0000000566877223 */ /* 0x040fe20000010807 */
[C---:B------:R-:W-:Y:S01]  /*1970*/  FMUL.FTZ R5, R3.reuse, R106 ;  /* 0x0000006a03057220 */ /* 0x040fe20000410000 */
[-C--:B------:R-:W-:Y:S01]  /*1980*/  FFMA.FTZ R7, R3, R108.reuse, R4 ;  /* 0x0000006c03077223 */ /* 0x080fe20000010004 */
[----:B------:R-:W-:Y:S02]  /*1990*/  FFMA.FTZ R6, R102, R131, R6 ;  /* 0x0000008366067223 */ /* 0x000fe40000010006 */
[----:B------:R-:W-:Y:S01]  /*19a0*/  FFMA.FTZ R5, R2, R108, -R5 ;  /* 0x0000006c02057223 */ /* 0x000fe20000010805 */
[----:B------:R-:W-:Y:S01]  /*19b0*/  FMUL.FTZ R133, R112, R7 ;  /* 0x0000000770857220 */ /* 0x000fe20000410000 */
[----:B------:R-:W-:-:S03]  /*19c0*/  FFMA.FTZ R131, R59, R118, R6 ;  /* 0x000000763b837223 */ /* 0x000fc60000010006 */
[-C--:B------:R-:W-:Y:S01]  /*19d0*/  FFMA.FTZ R137, R114, R5.reuse, -R133 ;  /* 0x0000000572897223 */ /* 0x080fe20000010885 */
[----:B------:R-:W-:Y:S01]  /*19e0*/  FFMA.FTZ R133, R59, R120, R135 ;  /* 0x000000783b857223 */ /* 0x000fe20000010087 */
[----:B------:R-:W-:Y:S01]  /*19f0*/  FMUL.FTZ R5, R112, R5 ;  /* 0x0000000570057220 */ /* 0x000fe20000410000 */
[----:B------:R-:W2:Y:S01]  /*1a00*/  SHFL.UP PT, R138, R131, 0x1, RZ ;  /* 0x04200000838a7989 */ /* 0x000ea200000e00ff */
[----:B------:R-:W-:Y:S02]  /*1a10*/  FMUL.FTZ R135, R104, R137 ;  /* 0x0000008968877220 */ /* 0x000fe40000410000 */
[----:B------:R-:W-:Y:S01]  /*1a20*/  FFMA.FTZ R5, R114, R7, R5 ;  /* 0x0000000772057223 */ /* 0x000fe20000010005 */
[----:B------:R-:W5:Y:S03]  /*1a30*/  SHFL.UP PT, R6, R133, 0x1, RZ ;  /* 0x0420000085067989 */ /* 0x000f6600000e00ff */
        /* <DEDUP_REMOVED lines=54> */
[-C--:B---3--:R-:W-:Y:S01]  /*1da0*/  FFMA.FTZ R138, R136, R6.reuse, -R137 ;  /* 0x00000006888a7223 */ /* 0x088fe20000010889 */
[C---:B------:R-:W-:Y:S01]  /*1db0*/  FFMA.FTZ R140, R135.reuse, R6, R140 ;  /* 0x00000006878c7223 */ /* 0x040fe2000001008c */
[C---:B------:R-:W-:Y:S01]  /*1dc0*/  FMUL.FTZ R137, R104.reuse, R123 ;  /* 0x0000007b68897220 */ /* 0x040fe20000410000 */
[C---:B------:R-:W-:Y:S01]  /*1dd0*/  FMUL.FTZ R6, R104.reuse, R125 ;  /* 0x0000007d68067220 */ /* 0x040fe20000410000 */
[-C--:B-----5:R-:W-:Y:S01]  /*1de0*/  @P1 FFMA.FTZ R135, R135, R4.reuse, R5 ;  /* 0x0000000487871223 */ /* 0x0a0fe20000010005 */
[-C--:B-1----:R-:W-:Y:S01]  /*1df0*/  FMUL.FTZ R5, R104, R31.reuse ;  /* 0x0000001f68057220 */ /* 0x082fe20000410000 */
[----:B------:R-:W-:Y:S01]  /*1e00*/  @P1 FFMA.FTZ R136, R136, R4, -R7 ;  /* 0x0000000488881223 */ /* 0x000fe20000010807 */
[C---:B------:R-:W-:Y:S01]  /*1e10*/  FMUL.FTZ R7, R102.reuse, R31 ;  /* 0x0000001f66077220 */ /* 0x040fe20000410000 */
[----:B------:R-:W-:Y:S01]  /*1e20*/  @P1 FADD.FTZ R131, R131, R140 ;  /* 0x0000008c83831221 */ /* 0x000fe20000010000 */
[C---:B------:R-:W-:Y:S01]  /*1e30*/  FFMA.FTZ R4, R102.reuse, R125, R137 ;  /* 0x0000007d66047223 */ /* 0x040fe20000010089 */
[CC--:B------:R-:W-:Y:S01]  /*1e40*/  FFMA.FTZ R137, R102.reuse, R30.reuse, -R5 ;  /* 0x0000001e66897223 */ /* 0x0c0fe20000010805 */
[----:B------:R-:W-:Y:S01]  /*1e50*/  FFMA.FTZ R5, R102, R123, -R6 ;  /* 0x0000007b66057223 */ /* 0x000fe20000010806 */
[----:B------:R-:W-:Y:S01]  /*1e60*/  @P1 FADD.FTZ R133, R133, R138 ;  /* 0x0000008a85851221 */ /* 0x000fe20000010000 */
[----:B------:R-:W-:Y:S01]  /*1e70*/  FFMA.FTZ R139, -R104, R30, -R7 ;  /* 0x0000001e688b7223 */ /* 0x000fe20000010907 */
[----:B------:R-:W-:Y:S01]  /*1e80*/  FADD.FTZ R141, R121, R4 ;  /* 0x00000004798d7221 */ /* 0x000fe20000010000 */
[----:B------:R-:W0:Y:S01]  /*1e90*/  SHFL.UP PT, R7, R131, 0x10, RZ ;  /* 0x0600000083077989 */ /* 0x000e2200000e00ff */
[----:B------:R-:W-:Y:S01]  /*1ea0*/  FADD.FTZ R143, R122, R5 ;  /* 0x000000057a8f7221 */ /* 0x000fe20000010000 */
[C---:B------:R-:W-:Y:S01]  /*1eb0*/  FMUL.FTZ R145, R112.reuse, R139 ;  /* 0x0000008b70917220 */ /* 0x040fe20000410000 */
[C---:B------:R-:W-:Y:S01]  /*1ec0*/  FMUL.FTZ R142, R112.reuse, R141 ;  /* 0x0000008d708e7220 */ /* 0x040fe20000410000 */
[----:B------:R-:W1:Y:S01]  /*1ed0*/  SHFL.UP PT, R5, R135, 0x10, RZ ;  /* 0x0600000087057989 */ /* 0x000e6200000e00ff */
[C---:B------:R-:W-:Y:S01]  /*1ee0*/  FMUL.FTZ R140, R112.reuse, R143 ;  /* 0x0000008f708c7220 */ /* 0x040fe20000410000 */
[----:B------:R-:W-:Y:S01]  /*1ef0*/  FMUL.FTZ R138, R112, R137 ;  /* 0x00000089708a7220 */ /* 0x000fe20000410000 */
[C---:B------:R-:W-:Y:S01]  /*1f00*/  FFMA.FTZ R142, R114.reuse, R143, -R142 ;  /* 0x0000008f728e7223 */ /* 0x040fe2000001088e */
[----:B------:R-:W2:Y:S01]  /*1f10*/  SHFL.UP PT, R6, R133, 0x10, RZ ;  /* 0x0600000085067989 */ /* 0x000ea200000e00ff */
[C---:B------:R-:W-:Y:S01]  /*1f20*/  FFMA.FTZ R140, R114.reuse, R141, R140 ;  /* 0x0000008d728c7223 */ /* 0x040fe2000001008c */
[C---:B------:R-:W-:Y:S01]  /*1f30*/  FFMA.FTZ R137, R114.reuse, R137, R145 ;  /* 0x0000008972897223 */ /* 0x040fe20000010091 */
[----:B------:R-:W-:Y:S01]  /*1f40*/  FFMA.FTZ R139, R114, R139, -R138 ;  /* 0x0000008b728b7223 */ /* 0x000fe2000001088a */
[----:B------:R-:W3:Y:S01]  /*1f50*/  SHFL.UP PT, R4, R136, 0x10, RZ ;  /* 0x0600000088047989 */ /* 0x000ee200000e00ff */
[----:B------:R-:W-:Y:S01]  /*1f60*/  FADD.FTZ R141, R119, R140 ;  /* 0x0000008c778d7221 */ /* 0x000fe20000010000 */
[----:B------:R-:W-:Y:S01]  /*1f70*/  FADD.FTZ R143, R117, R142 ;  /* 0x0000008e758f7221 */ /* 0x000fe20000010000 */
[----:B------:R-:W-:Y:S01]  /*1f80*/  ISETP.GE.AND P1, PT, R60, 0x10, PT ;  /* 0x000000103c00780c */ /* 0x000fe20003f26270 */
        /* <DEDUP_REMOVED lines=8> */
[CC--:B0-----:R-:W-:Y:S01]  /*2010*/  FMUL.FTZ R139, R135.reuse, R7.reuse ;  /* 0x00000007878b7220 */ /* 0x0c1fe20000410000 */
[C---:B------:R-:W-:Y:S01]  /*2020*/  FMUL.FTZ R142, R136.reuse, R7 ;  /* 0x00000007888e7220 */ /* 0x040fe20000410000 */
[CC--:B-1----:R-:W-:Y:S01]  /*2030*/  FMUL.FTZ R7, R135.reuse, R5.reuse ;  /* 0x0000000587077220 */ /* 0x0c2fe20000410000 */
[C---:B------:R-:W-:Y:S01]  /*2040*/  FMUL.FTZ R5, R136.reuse, R5 ;  /* 0x0000000588057220 */ /* 0x040fe20000410000 */
[----:B------:R0:W1:Y:S01]  /*2050*/  SHFL.DOWN PT, R145, R137, 0x1, 0x1f ;  /* 0x08201f0089917f89 */ /* 0x00006200000e0000 */
        /* <DEDUP_REMOVED lines=9> */
[----:B------:R-:W-:Y:S01]  /*20f0*/  HFMA2 R4, -RZ, RZ, 1.875, 0 ;  /* 0x3f800000ff047431 */ /* 0x000fe200000001ff */
[----:B------:R-:W-:-:S02]  /*2100*/  ISETP.GT.U32.AND P1, PT, R126, 0x1d, PT ;  /* 0x0000001d7e00780c */ /* 0x000fc40003f24070 */
[----:B------:R-:W-:Y:S01]  /*2110*/  CS2R R6, SRZ ;  /* 0x0000000000067805 */ /* 0x000fe2000001ff00 */
[----:B------:R0:W3:Y:S01]  /*2120*/  SHFL.DOWN PT, R146, R139, 0x1, 0x1f ;  /* 0x08201f008b927f89 */ /* 0x0000e200000e0000 */
[----:B------:R-:W-:-:S03]  /*2130*/  MOV R5, RZ ;  /* 0x000000ff00057202 */ /* 0x000fc60000000f00 */
[----:B------:R0:W0:Y:S04]  /*2140*/  SHFL.DOWN PT, R143, R140, 0x1, 0x1f ;  /* 0x08201f008c8f7f89 */ /* 0x00002800000e0000 */
[----:B------:R-:W0:Y:S04]  /*2150*/  SHFL.UP PT, R136, R136, 0x1, RZ ;  /* 0x0420000088887989 */ /* 0x000e2800000e00ff */
[----:B------:R-:W0:Y:S04]  /*2160*/  SHFL.UP PT, R135, R135, 0x1, RZ ;  /* 0x0420000087877989 */ /* 0x000e2800000e00ff */
[----:B------:R-:W0:Y:S04]  /*2170*/  SHFL.UP PT, R133, R133, 0x1, RZ ;  /* 0x0420000085857989 */ /* 0x000e2800000e00ff */
[----:B------:R-:W0:Y:S04]  /*2180*/  SHFL.UP PT, R131, R131, 0x1, RZ ;  /* 0x0420000083837989 */ /* 0x000e2800000e00ff */
[----:B----4-:R-:W4:Y:S04]  /*2190*/  SHFL.IDX PT, R32, R32, RZ, 0x1f ;  /* 0x00001fff20207589 */ /* 0x010f2800000e0000 */
[----:B------:R-:W0:Y:S01]  /*21a0*/  SHFL.IDX PT, R33, R33, RZ, 0x1f ;  /* 0x00001fff21217589 */ /* 0x000e2200000e0000 */
        /* <DEDUP_REMOVED lines=11> */
.L_x_18293:
[----:B------:R-:W-:Y:S05]  /*2260*/  BSYNC.RECONVERGENT B0 ;  /* 0x0000000000007941 */ /* 0x000fea0003800200 */
.L_x_18292:
[----:B------:R-:W1:Y:S01]  /*2270*/  @!P4 LDS.128 R4, [UR7+0x1b80] ;  /* 0x001b8007ff04c984 */ /* 0x000e620008000c00 */
[----:B------:R-:W-:Y:S03]  /*2280*/  BSSY.RECONVERGENT B0, `(.L_x_18294) ;  /* 0x0000010000007945 */ /* 0x000fe60003800200 */
[----:B------:R2:W3:Y:S04]  /*2290*/  SHFL.DOWN PT, R145, R137, 0x2, 0x1f ;  /* 0x08401f0089917f89 */ /* 0x0004e800000e0000 */
        /* <DEDUP_REMOVED lines=14> */
.L_x_18295:
[----:B------:R-:W-:Y:S05]  /*2380*/  BSYNC.RECONVERGENT B0 ;  /* 0x0000000000007941 */ /* 0x000fea0003800200 */
.L_x_18294:
        /* <DEDUP_REMOVED lines=16> */
.L_x_18297:
[----:B------:R-:W-:Y:S05]  /*2490*/  BSYNC.RECONVERGENT B0 ;  /* 0x0000000000007941 */ /* 0x000fea0003800200 */
.L_x_18296:
        /* <DEDUP_REMOVED lines=16> */
.L_x_18299:
[----:B------:R-:W-:Y:S05]  /*25a0*/  BSYNC.RECONVERGENT B0 ;  /* 0x0000000000007941 */ /* 0x000fea0003800200 */
.L_x_18298:
        /* <DEDUP_REMOVED lines=16> */
.L_x_18301:
[----:B------:R-:W-:Y:S05]  /*26b0*/  BSYNC.RECONVERGENT B0 ;  /* 0x0000000000007941 */ /* 0x000fea0003800200 */
.L_x_18300:
[----:B-1----:R-:W-:Y:S01]  /*26c0*/  SHFL.DOWN PT, R146, R137, 0x1, 0x1f ;  /* 0x08201f0089927f89 */ /* 0x002fe200000e0000 */
[----:B------:R-:W-:Y:S01]  /*26d0*/  ISETP.NE.AND P2, PT, R90, RZ, PT ;  /* 0x000000ff5a00720c */ /* 0x000fe20003f45270 */
[CC--:B0-----:R-:W-:Y:S01]  /*26e0*/  FMUL.FTZ R143, R135.reuse, R33.reuse ;  /* 0x00000021878f7220 */ /* 0x0c1fe20000410000 */
[----:B------:R-:W-:Y:S01]  /*26f0*/  FMUL.FTZ R144, R136, R33 ;  /* 0x0000002188907220 */ /* 0x000fe20000410000 */
[----:B------:R-:W0:Y:S01]  /*2700*/  SHFL.IDX PT, R141, R7, RZ, 0x1f ;  /* 0x00001fff078d7589 */ /* 0x000e2200000e0000 */
[----:B------:R-:W-:Y:S01]  /*2710*/  ISETP.NE.AND P1, PT, R90, 0x1f, PT ;  /* 0x0000001f5a00780c */ /* 0x000fe20003f25270 */
[-C--:B----4-:R-:W-:Y:S01]  /*2720*/  FFMA.FTZ R136, R136, R32.reuse, -R143 ;  /* 0x0000002088887223 */ /* 0x090fe2000001088f */
[----:B------:R-:W-:Y:S01]  /*2730*/  FFMA.FTZ R144, R135, R32, R144 ;  /* 0x0000002087907223 */ /* 0x000fe20000010090 */
[----:B------:R-:W1:Y:S01]  /*2740*/  SHFL.DOWN PT, R148, R138, 0x1, 0x1f ;  /* 0x08201f008a947f89 */ /* 0x000e6200000e0000 */
[----:B------:R-:W-:Y:S03]  /*2750*/  BSSY.RECONVERGENT B0, `(.L_x_18302) ;  /* 0x0000095000007945 */ /* 0x000fe60003800200 */
[----:B------:R-:W4:Y:S02]  /*2760*/  SHFL.IDX PT, R142, R6, RZ, 0x1f ;  /* 0x00001fff068e7589 */ /* 0x000f2400000e0000 */
[----:B------:R-:W-:Y:S01]  /*2770*/  @P2 FADD.FTZ R32, R133, R136 ;  /* 0x0000008885202221 */ /* 0x000fe20000010000 */
[----:B------:R-:W-:Y:S01]  /*2780*/  @P2 FADD.FTZ R33, R131, R144 ;  /* 0x0000009083212221 */ /* 0x000fe20000010000 */
[----:B------:R-:W5:Y:S01]  /*2790*/  SHFL.DOWN PT, R150, R140, 0x1, 0x1f ;  /* 0x08201f008c967f89 */ /* 0x000f6200000e0000 */
[----:B------:R-:W-:Y:S01]  /*27a0*/  ISETP.NE.AND P2, PT, R90, RZ, PT ;  /* 0x000000ff5a00720c */ /* 0x000fe20003f45270 */
[CC--:B------:R-:W-:Y:S01]  /*27b0*/  FMUL.FTZ R131, R3.reuse, R32.reuse ;  /* 0x0000002003837220 */ /* 0x0c0fe20000410000 */
[-C--:B------:R-:W-:Y:S01]  /*27c0*/  FMUL.FTZ R3, R3, R33.reuse ;  /* 0x0000002103037220 */ /* 0x080fe20000410000 */
[----:B------:R-:W5:Y:S02]  /*27d0*/  SHFL.DOWN PT, R143, R139, 0x1, 0x1f ;  /* 0x08201f008b8f7f89 */ /* 0x000f6400000e0000 */
[C---:B------:R-:W-:Y:S01]  /*27e0*/  FFMA.FTZ R136, R2.reuse, R33, R131 ;  /* 0x0000002102887223 */ /* 0x040fe20000010083 */
[----:B------:R-:W-:Y:S01]  /*27f0*/  FFMA.FTZ R2, R2, R32, -R3 ;  /* 0x0000002002027223 */ /* 0x000fe20000010803 */
[----:B---3--:R-:W3:Y:S02]  /*2800*/  SHFL.IDX PT, R138, R138, RZ, 0x1f ;  /* 0x00001fff8a8a7589 */ /* 0x008ee400000e0000 */
[----:B------:R-:W-:Y:S01]  /*2810*/  FADD.FTZ R3, R127, R136 ;  /* 0x000000887f037221 */ /* 0x000fe20000010000 */
[----:B------:R-:W-:Y:S01]  /*2820*/  FADD.FTZ R129, R129, R2 ;  /* 0x0000000281817221 */ /* 0x000fe20000010000 */
[----:B0-----:R-:W-:Y:S01]  /*2830*/  @P1 FMUL.FTZ R131, R146, R141 ;  /* 0x0000008d92831220 */ /* 0x001fe20000410000 */
[----:B--2---:R-:W0:Y:S02]  /*2840*/  SHFL.IDX PT, R137, R137, RZ, 0x1f ;  /* 0x00001fff89897589 */ /* 0x004e2400000e0000 */
[----:B------:R-:W-:Y:S01]  /*2850*/  FMUL.FTZ R32, R106, R129 ;  /* 0x000000816a207220 */ /* 0x000fe20000410000 */
[C---:B-1----:R-:W-:Y:S01]  /*2860*/  @P1 FMUL.FTZ R33, R148.reuse, R141 ;  /* 0x0000008d94211220 */ /* 0x042fe20000410000 */
[----:B------:R-:W1:Y:S01]  /*2870*/  SHFL.IDX PT, R139, R139, RZ, 0x1f ;  /* 0x00001fff8b8b7589 */ /* 0x000e6200000e0000 */
[----:B----4-:R-:W-:-:S02]  /*2880*/  @P1 FFMA.FTZ R131, R148, R142, R131 ;  /* 0x0000008e94831223 */ /* 0x010fc40000010083 */
[----:B------:R-:W-:Y:S01]  /*2890*/  @P1 FFMA.FTZ R2, R146, R142, -R33 ;  /* 0x0000008e92021223 */ /* 0x000fe20000010821 */
[----:B------:R-:W-:Y:S01]  /*28a0*/  FMUL.FTZ R33, R106, R3 ;  /* 0x000000036a217220 */ /* 0x000fe20000410000 */
[----:B------:R-:W2:Y:S01]  /*28b0*/  SHFL.IDX PT, R140, R140, RZ, 0x1f ;  /* 0x00001fff8c8c7589 */ /* 0x000ea200000e0000 */
[----:B-----5:R-:W-:Y:S01]  /*28c0*/  @P1 FADD.FTZ R141, R150, R131 ;  /* 0x00000083968d1221 */ /* 0x020fe20000010000 */
[----:B------:R-:W-:Y:S01]  /*28d0*/  @P1 FADD.FTZ R142, R143, R2 ;  /* 0x000000028f8e1221 */ /* 0x000fe20000010000 */
[C---:B------:R-:W-:Y:S01]  /*28e0*/  FFMA.FTZ R2, R108.reuse, R129, -R33 ;  /* 0x000000816c027223 */ /* 0x040fe20000010821 */
[----:B------:R-:W-:Y:S01]  /*28f0*/  FFMA.FTZ R33, R108, R3, R32 ;  /* 0x000000036c217223 */ /* 0x000fe20000010020 */
[-C--:B------:R-:W-:Y:S01]  /*2900*/  FMUL.FTZ R131, R141, R31.reuse ;  /* 0x0000001f8d837220 */ /* 0x080fe20000410000 */
[C---:B------:R-:W-:Y:S01]  /*2910*/  FMUL.FTZ R32, R142.reuse, R31 ;  /* 0x0000001f8e207220 */ /* 0x040fe20000410000 */
[C---:B------:R-:W-:Y:S01]  /*2920*/  FFMA.FTZ R127, R61.reuse, R132, R2 ;  /* 0x000000843d7f7223 */ /* 0x040fe20000010002 */
[----:B------:R-:W-:Y:S01]  /*2930*/  FFMA.FTZ R134, R61, R134, R33 ;  /* 0x000000863d867223 */ /* 0x000fe20000010021 */
[-C--:B------:R-:W-:Y:S01]  /*2940*/  FFMA.FTZ R142, R142, R30.reuse, R131 ;  /* 0x0000001e8e8e7223 */ /* 0x080fe20000010083 */
[----:B------:R-:W-:Y:S01]  /*2950*/  FFMA.FTZ R30, R141, R30, -R32 ;  /* 0x0000001e8d1e7223 */ /* 0x000fe20000010820 */
[----:B------:R-:W-:-:S04]  /*2960*/  IMAD.WIDE.U32 R32, R24, UR4, R26 ;  /* 0x0000000418207c25 */ /* 0x000fc8000f8e001a */
[----:B------:R-:W-:Y:S01]  /*2970*/  FADD.FTZ R125, R125, R142 ;  /* 0x0000008e7d7d7221 */ /* 0x000fe20000010000 */
[----:B------:R-:W-:Y:S01]  /*2980*/  FADD.FTZ R123, R123, R30 ;  /* 0x0000001e7b7b7221 */ /* 0x000fe20000010000 */
[----:B------:R-:W-:Y:S01]  /*2990*/  IMAD R2, R25, UR4, R33 ;  /* 0x0000000419027c24 */ /* 0x000fe2000f8e0221 */
[----:B------:R-:W-:Y:S01]  /*29a0*/  LEA R30, P1, R32, R101, 0x2 ;  /* 0x00000065201e7211 */ /* 0x000fe200078210ff */
[----:B------:R-:W-:Y:S01]  /*29b0*/  FMUL.FTZ R33, R112, R134 ;  /* 0x0000008670217220 */ /* 0x000fe20000410000 */
[C---:B------:R-:W-:Y:S01]  /*29c0*/  FMUL.FTZ R131, R104.reuse, R123 ;  /* 0x0000007b68837220 */ /* 0x040fe20000410000 */
[----:B------:R-:W-:Y:S01]  /*29d0*/  FMUL.FTZ R132, R104, R125 ;  /* 0x0000007d68847220 */ /* 0x000fe20000410000 */
[----:B------:R-:W-:Y:S01]  /*29e0*/  LEA.HI.X R31, R32, R99, R2, 0x2, P1 ;  /* 0x00000063201f7211 */ /* 0x000fe200008f1402 */
[----:B------:R-:W-:Y:S01]  /*29f0*/  FFMA.FTZ R2, R114, R127, -R33 ;  /* 0x0000007f72027223 */ /* 0x000fe20000010821 */
[C---:B------:R-:W-:Y:S01]  /*2a00*/  FFMA.FTZ R32, R102.reuse, R125, R131 ;  /* 0x0000007d66207223 */ /* 0x040fe20000010083 */
[----:B------:R-:W-:Y:S01]  /*2a10*/  FFMA.FTZ R33, R102, R123, -R132 ;  /* 0x0000007b66217223 */ /* 0x000fe20000010884 */
[----:B------:R-:W-:Y:S01]  /*2a20*/  FMUL.FTZ R131, R112, R127 ;  /* 0x0000007f70837220 */ /* 0x000fe20000410000 */
[----:B------:R-:W-:Y:S01]  /*2a30*/  FFMA.FTZ R130, R63, R130, R2 ;  /* 0x000000823f827223 */ /* 0x000fe20000010002 */
[----:B------:R-:W-:Y:S01]  /*2a40*/  FADD.FTZ R121, R121, R32 ;  /* 0x0000002079797221 */ /* 0x000fe20000010000 */
[----:B------:R-:W-:Y:S01]  /*2a50*/  FADD.FTZ R33, R122, R33 ;  /* 0x000000217a217221 */ /* 0x000fe20000010000 */
[----:B------:R-:W-:Y:S01]  /*2a60*/  FFMA.FTZ R2, R114, R134, R131 ;  /* 0x0000008672027223 */ /* 0x000fe20000010083 */
[----:B---3--:R-:W-:Y:S01]  /*2a70*/  FMUL.FTZ R32, R138, R7 ;  /* 0x000000078a207220 */ /* 0x008fe20000410000 */
[C---:B------:R-:W-:Y:S01]  /*2a80*/  FMUL.FTZ R122, R112.reuse, R121 ;  /* 0x00000079707a7220 */ /* 0x040fe20000410000 */
[-C--:B------:R-:W-:Y:S01]  /*2a90*/  FMUL.FTZ R133, R112, R33.reuse ;  /* 0x0000002170857220 */ /* 0x080fe20000410000 */
[----:B------:R-:W-:Y:S01]  /*2aa0*/  FFMA.FTZ R131, R63, R128, R2 ;  /* 0x000000803f837223 */ /* 0x000fe20000010002 */
[-C--:B0-----:R-:W-:Y:S01]  /*2ab0*/  FFMA.FTZ R32, R137, R6.reuse, -R32 ;  /* 0x0000000689207223 */ /* 0x081fe20000010820 */
[C---:B------:R-:W-:Y:S01]  /*2ac0*/  FFMA.FTZ R122, R114.reuse, R33, -R122 ;  /* 0x00000021727a7223 */ /* 0x040fe2000001087a */
[----:B------:R-:W-:Y:S01]  /*2ad0*/  FFMA.FTZ R112, R114, R121, R133 ;  /* 0x0000007972707223 */ /* 0x000fe20000010085 */
[C---:B------:R-:W-:Y:S01]  /*2ae0*/  FMUL.FTZ R6, R138.reuse, R6 ;  /* 0x000000068a067220 */ /* 0x040fe20000410000 */
[CC--:B------:R-:W-:Y:S01]  /*2af0*/  FMUL.FTZ R2, R138.reuse, R5.reuse ;  /* 0x000000058a027220 */ /* 0x0c0fe20000410000 */
[-C--:B------:R-:W-:Y:S01]  /*2b00*/  FMUL.FTZ R138, R138, R4.reuse ;  /* 0x000000048a8a7220 */ /* 0x080fe20000410000 */
[----:B------:R-:W-:Y:S01]  /*2b10*/  FADD.FTZ R117, R117, R122 ;  /* 0x0000007a75757221 */ /* 0x000fe20000010000 */
[----:B------:R-:W-:Y:S01]  /*2b20*/  FADD.FTZ R119, R119, R112 ;  /* 0x0000007077777221 */ /* 0x000fe20000010000 */
[C---:B------:R-:W-:Y:S01]  /*2b30*/  FFMA.FTZ R4, R137.reuse, R4, -R2 ;  /* 0x0000000489047223 */ /* 0x040fe20000010802 */
[C---:B------:R-:W-:Y:S01]  /*2b40*/  FFMA.FTZ R5, R137.reuse, R5, R138 ;  /* 0x0000000589057223 */ /* 0x040fe2000001008a */
[C---:B------:R-:W-:Y:S01]  /*2b50*/  FMUL.FTZ R133, R106.reuse, R117 ;  /* 0x000000756a857220 */ /* 0x040fe20000410000 */
[----:B------:R-:W-:Y:S01]  /*2b60*/  FMUL.FTZ R106, R106, R119 ;  /* 0x000000776a6a7220 */ /* 0x000fe20000410000 */
[----:B------:R-:W-:Y:S01]  /*2b70*/  FFMA.FTZ R137, R137, R7, R6 ;  /* 0x0000000789897223 */ /* 0x000fe20000010006 */
[----:B------:R-:W-:Y:S01]  /*2b80*/  FMUL.FTZ R7, R104, R131 ;  /* 0x0000008368077220 */ /* 0x000fe20000410000 */
[C---:B------:R-:W-:Y:S01]  /*2b90*/  FFMA.FTZ R133, R108.reuse, R119, R133 ;  /* 0x000000776c857223 */ /* 0x040fe20000010085 */
[----:B------:R-:W-:Y:S01]  /*2ba0*/  P2R R2, PR, RZ, 0x4 ;  /* 0x00000004ff027803 */ /* 0x000fe20000000000 */
[----:B------:R-:W-:Y:S01]  /*2bb0*/  FFMA.FTZ R135, R108, R117, -R106 ;  /* 0x000000756c877223 */ /* 0x000fe2000001086a */
[-C--:B------:R-:W-:Y:S01]  /*2bc0*/  FFMA.FTZ R2, R102, R130.reuse, -R7 ;  /* 0x0000008266027223 */ /* 0x080fe20000010807 */
[----:B-1----:R-:W-:Y:S01]  /*2bd0*/  FADD.FTZ R6, R139, R32 ;  /* 0x000000208b067221 */ /* 0x002fe20000010000 */
[----:B--2---:R-:W-:Y:S01]  /*2be0*/  FADD.FTZ R7, R140, R137 ;  /* 0x000000898c077221 */ /* 0x004fe20000010000 */
[----:B------:R-:W-:Y:S01]  /*2bf0*/  FMUL.FTZ R104, R104, R130 ;  /* 0x0000008268687220 */ /* 0x000fe20000410000 */
[----:B------:R-:W-:Y:S01]  /*2c00*/  FADD.FTZ R110, R110, R133 ;  /* 0x000000856e6e7221 */ /* 0x000fe20000010000 */
[----:B------:R-:W-:Y:S01]  /*2c10*/  FADD.FTZ R116, R116, R135 ;  /* 0x0000008774747221 */ /* 0x000fe20000010000 */
[----:B------:R-:W-:Y:S01]  /*2c20*/  FMUL.FTZ R106, R42, R119 ;  /* 0x000000772a6a7220 */ /* 0x000fe20000410000 */
[----:B------:R-:W-:Y:S01]  /*2c30*/  FFMA.FTZ R104, R102, R131, R104 ;  /* 0x0000008366687223 */ /* 0x000fe20000010068 */
[----:B------:R0:W-:Y:S01]  /*2c40*/  @!P2 STS.128 [UR7+0x1b80], R4 ;  /* 0x001b8004ff00a988 */ /* 0x0001e20008000c07 */
[C---:B------:R-:W-:Y:S01]  /*2c50*/  FMUL.FTZ R32, R46.reuse, R110 ;  /* 0x0000006e2e207220 */ /* 0x040fe20000410000 */
[----:B------:R-:W-:Y:S01]  /*2c60*/  FMUL.FTZ R102, R46, R116 ;  /* 0x000000742e667220 */ /* 0x000fe20000410000 */
[----:B------:R-:W-:Y:S01]  /*2c70*/  FMUL.FTZ R108, R42, R117 ;  /* 0x000000752a6c7220 */ /* 0x000fe20000410000 */
[C---:B------:R-:W-:Y:S01]  /*2c80*/  FMUL.FTZ R112, R44.reuse, R121 ;  /* 0x000000792c707220 */ /* 0x040fe20000410000 */
[----:B------:R-:W-:Y:S01]  /*2c90*/  FMUL.FTZ R114, R44, R33 ;  /* 0x000000212c727220 */ /* 0x000fe20000410000 */
[C---:B------:R-:W-:Y:S01]  /*2ca0*/  FMUL.FTZ R145, R40.reuse, R125 ;  /* 0x0000007d28917220 */ /* 0x040fe20000410000 */
[C---:B------:R-:W-:Y:S01]  /*2cb0*/  FMUL.FTZ R133, R65.reuse, R32 ;  /* 0x0000002041857220 */ /* 0x040fe20000410000 */
[----:B------:R-:W-:Y:S01]  /*2cc0*/  FMUL.FTZ R135, R65, R102 ;  /* 0x0000006641877220 */ /* 0x000fe20000410000 */
[C---:B------:R-:W-:Y:S01]  /*2cd0*/  FMUL.FTZ R137, R61.reuse, R106 ;  /* 0x0000006a3d897220 */ /* 0x040fe20000410000 */
[----:B------:R-:W-:Y:S01]  /*2ce0*/  FMUL.FTZ R139, R61, R108 ;  /* 0x0000006c3d8b7220 */ /* 0x000fe20000410000 */
[C---:B------:R-:W-:Y:S01]  /*2cf0*/  FMUL.FTZ R141, R63.reuse, R112 ;  /* 0x000000703f8d7220 */ /* 0x040fe20000410000 */
[----:B------:R-:W-:Y:S01]  /*2d00*/  FMUL.FTZ R143, R63, R114 ;  /* 0x000000723f8f7220 */ /* 0x000fe20000410000 */
[C---:B------:R-:W-:Y:S01]  /*2d10*/  FMUL.FTZ R147, R59.reuse, R145 ;  /* 0x000000913b937220 */ /* 0x040fe20000410000 */
[----:B0-----:R-:W-:Y:S01]  /*2d20*/  FMUL.FTZ R5, R40, R123 ;  /* 0x0000007b28057220 */ /* 0x001fe20000410000 */
[----:B------:R0:W-:Y:S01]  /*2d30*/  STS [R64+0x210], R133 ;  /* 0x0002108540007388 */ /* 0x0001e20000000800 */
[C---:B------:R-:W-:Y:S01]  /*2d40*/  FFMA.FTZ R120, R59.reuse, R120, R2 ;  /* 0x000000783b787223 */ /* 0x040fe20000010002 */
[C---:B------:R-:W-:Y:S01]  /*2d50*/  FFMA.FTZ R2, R0.reuse, R129, RZ ;  /* 0x0000008100027223 */ /* 0x040fe200000100ff */
[----:B------:R-:W-:Y:S01]  /*2d60*/  FMUL.FTZ R149, R59, R5 ;  /* 0x000000053b957220 */ /* 0x000fe20000410000 */
[----:B------:R1:W-:Y:S01]  /*2d70*/  STS [R62+0x4], R135 ;  /* 0x000004873e007388 */ /* 0x0003e20000000800 */
[----:B------:R-:W-:Y:S01]  /*2d80*/  FFMA.FTZ R7, R0, -R3, RZ ;  /* 0x8000000300077223 */ /* 0x000fe200000100ff */
[----:B------:R-:W-:Y:S01]  /*2d90*/  FFMA.FTZ R2, R49, R127, R2 ;  /* 0x0000007f31027223 */ /* 0x000fe20000010002 */
[----:B------:R-:W-:Y:S01]  /*2da0*/  FFMA.FTZ R127, R35, -R98, R127 ;  /* 0x80000062237f7223 */ /* 0x000fe2000001007f */
[----:B------:R2:W-:Y:S01]  /*2db0*/  STS [R62+0x8], R137 ;  /* 0x000008893e007388 */ /* 0x0005e20000000800 */
[----:B------:R-:W-:Y:S01]  /*2dc0*/  FFMA.FTZ R4, R49, -R134, R7 ;  /* 0x8000008631047223 */ /* 0x000fe20000010007 */
[----:B------:R-:W-:Y:S01]  /*2dd0*/  FFMA.FTZ R6, R47, R130, R2 ;  /* 0x000000822f067223 */ /* 0x000fe20000010002 */
[----:B------:R-:W-:Y:S01]  /*2de0*/  FFMA.FTZ R134, -R35, R100, R134 ;  /* 0x0000006423867223 */ /* 0x000fe20000010186 */
[----:B------:R3:W-:Y:S01]  /*2df0*/  STS [R62+0xc], R139 ;  /* 0x00000c8b3e007388 */ /* 0x0007e20000000800 */
[----:B------:R-:W-:Y:S01]  /*2e00*/  FFMA.FTZ R2, R47, -R131, R4 ;  /* 0x800000832f027223 */ /* 0x000fe20000010004 */
[C---:B------:R-:W-:Y:S01]  /*2e10*/  FFMA.FTZ R131, -R36.reuse, R113, R131 ;  /* 0x0000007124837223 */ /* 0x040fe20000010183 */
[----:B------:R-:W-:Y:S01]  /*2e20*/  FFMA.FTZ R130, R36, -R109, R130 ;  /* 0x8000006d24827223 */ /* 0x000fe20000010082 */
[----:B------:R4:W-:Y:S01]  /*2e30*/  STS [R62+0x10], R141 ;  /* 0x0000108d3e007388 */ /* 0x0009e20000000800 */
[----:B------:R-:W-:Y:S01]  /*2e40*/  FMUL.FTZ R4, R134, R108 ;  /* 0x0000006c86047220 */ /* 0x000fe20000410000 */
[C---:B0-----:R-:W-:Y:S01]  /*2e50*/  FMUL.FTZ R133, R131.reuse, R114 ;  /* 0x0000007283857220 */ /* 0x041fe20000410000 */
[-C--:B-1----:R-:W-:Y:S01]  /*2e60*/  FMUL.FTZ R135, R131, R112.reuse ;  /* 0x0000007083877220 */ /* 0x082fe20000410000 */
[----:B------:R0:W-:Y:S01]  /*2e70*/  STS [R62+0x14], R143 ;  /* 0x0000148f3e007388 */ /* 0x0001e20000000800 */
[----:B------:R-:W-:Y:S01]  /*2e80*/  FFMA.FTZ R3, -R38, R107, R3 ;  /* 0x0000006b26037223 */ /* 0x000fe20000010103 */
[----:B--2---:R-:W-:Y:S01]  /*2e90*/  FFMA.FTZ R137, R130, R112, R133 ;  /* 0x0000007082897223 */ /* 0x004fe20000010085 */
[----:B------:R-:W-:Y:S01]  /*2ea0*/  LEA R112, R48, -R37, 0x1 ;  /* 0x8000002530707211 */ /* 0x000fe200078e08ff */
[----:B------:R0:W-:Y:S01]  /*2eb0*/  STS [R62+0x18], R147 ;  /* 0x000018933e007388 */ /* 0x0001e20000000800 */
[----:B---3--:R-:W-:Y:S01]  /*2ec0*/  FFMA.FTZ R139, R130, R114, -R135 ;  /* 0x00000072828b7223 */ /* 0x008fe20000010887 */
[----:B------:R-:W-:Y:S01]  /*2ed0*/  FFMA.FTZ R135, R127, R106, R4 ;  /* 0x0000006a7f877223 */ /* 0x000fe20000010004 */
[----:B------:R-:W-:Y:S01]  /*2ee0*/  FFMA.FTZ R129, R38, -R105, R129 ;  /* 0x8000006926817223 */ /* 0x000fe20000010081 */
[----:B------:R0:W-:Y:S01]  /*2ef0*/  STS [R62+0x1c], R149 ;  /* 0x00001c953e007388 */ /* 0x0001e20000000800 */
[C---:B------:R-:W-:Y:S01]  /*2f00*/  FMUL.FTZ R4, R3.reuse, R102 ;  /* 0x0000006603047220 */ /* 0x040fe20000410000 */
[----:B------:R-:W-:Y:S01]  /*2f10*/  FMUL.FTZ R133, R3, R32 ;  /* 0x0000002003857220 */ /* 0x000fe20000410000 */
[----:B------:R-:W-:Y:S01]  /*2f20*/  BAR.SYNC.DEFER_BLOCKING 0x0 ;  /* 0x0000000000007b1d */ /* 0x000fe20000010000 */
[----:B------:R-:W-:Y:S01]  /*2f30*/  ISETP.GE.AND P1, PT, R112, 0x1, PT ;  /* 0x000000017000780c */ /* 0x000fe20003f26270 */
[----:B------:R-:W-:Y:S01]  /*2f40*/  FFMA.FTZ R7, R59, R118, R104 ;  /* 0x000000763b077223 */ /* 0x000fe20000010068 */
[----:B------:R-:W-:Y:S01]  /*2f50*/  FMUL.FTZ R106, R134, R106 ;  /* 0x0000006a866a7220 */ /* 0x000fe20000410000 */
[C---:B------:R-:W-:Y:S01]  /*2f60*/  FFMA.FTZ R4, R129.reuse, R32, R4 ;  /* 0x0000002081047223 */ /* 0x040fe20000010004 */
[----:B------:R-:W-:Y:S01]  /*2f70*/  FFMA.FTZ R133, R129, R102, -R133 ;  /* 0x0000006681857223 */ /* 0x000fe20000010885 */
[C---:B------:R-:W-:Y:S01]  /*2f80*/  FFMA.FTZ R102, -R34.reuse, R115, R7 ;  /* 0x0000007322667223 */ /* 0x040fe20000010107 */
[----:B------:R-:W-:Y:S01]  /*2f90*/  FFMA.FTZ R106, R127, R108, -R106 ;  /* 0x0000006c7f6a7223 */ /* 0x000fe2000001086a */
[----:B------:R-:W-:Y:S01]  /*2fa0*/  FADD.FTZ R4, RZ, R4 ;  /* 0x00000004ff047221 */ /* 0x000fe20000010000 */
[----:B------:R-:W-:Y:S01]  /*2fb0*/  FADD.FTZ R133, RZ, R133 ;  /* 0x00000085ff857221 */ /* 0x000fe20000010000 */
[----:B------:R-:W-:Y:S01]  /*2fc0*/  FFMA.FTZ R32, R34, -R111, R120 ;  /* 0x8000006f22207223 */ /* 0x000fe20000010078 */
[C---:B----4-:R-:W-:Y:S01]  /*2fd0*/  FMUL.FTZ R141, R102.reuse, R5 ;  /* 0x00000005668d7220 */ /* 0x050fe20000410000 */
[-C--:B------:R-:W-:Y:S01]  /*2fe0*/  FMUL.FTZ R104, R102, R145.reuse ;  /* 0x0000009166687220 */ /* 0x080fe20000410000 */
[----:B------:R-:W-:Y:S01]  /*2ff0*/  FADD.FTZ R4, R4, R135 ;  /* 0x0000008704047221 */ /* 0x000fe20000010000 */
[----:B------:R-:W-:Y:S01]  /*3000*/  FADD.FTZ R106, R133, R106 ;  /* 0x0000006a856a7221 */ /* 0x000fe20000010000 */
[----:B------:R-:W-:Y:S01]  /*3010*/  ISETP.GE.AND P2, PT, R112, 0x21, PT ;  /* 0x000000217000780c */ /* 0x000fe20003f46270 */
[C---:B------:R-:W-:Y:S01]  /*3020*/  FFMA.FTZ R141, R32.reuse, R145, R141 ;  /* 0x00000091208d7223 */ /* 0x040fe2000001008d */
[----:B------:R-:W-:Y:S01]  /*3030*/  FFMA.FTZ R5, R32, R5, -R104 ;  /* 0x0000000520057223 */ /* 0x000fe20000010868 */
[----:B------:R-:W-:Y:S01]  /*3040*/  FADD.FTZ R4, R4, R137 ;  /* 0x0000008904047221 */ /* 0x000fe20000010000 */
[----:B------:R-:W-:Y:S01]  /*3050*/  FADD.FTZ R106, R106, R139 ;  /* 0x0000008b6a6a7221 */ /* 0x000fe20000010000 */
[----:B------:R0:W1:Y:S01]  /*3060*/  LDS R151, [R74+0x290] ;  /* 0x000290004a977984 */ /* 0x0000620000000800 */
[----:B------:R-:W-:Y:S07]  /*3070*/  @!P1 BRA `(.L_x_18303) ;  /* 0x0000000000089947 */ /* 0x000fee0003800000 */
[----:B------:R-:W2:Y:S04]  /*3080*/  LDS R133, [R76+0x210] ;  /* 0x000210004c857984 */ /* 0x000ea80000000800 */
[----:B--2---:R2:W-:Y:S02]  /*3090*/  REDG.E.ADD.F32.FTZ.RN.STRONG.GPU desc[UR16][R30.64], R133 ;  /* 0x000000851e0079a6 */ /* 0x0045e4000c12f310 */
.L_x_18303:
[----:B------:R-:W-:Y:S05]  /*30a0*/  BSYNC.RECONVERGENT B0 ;  /* 0x0000000000007941 */ /* 0x000fea0003800200 */
.L_x_18302:
[----:B------:R-:W-:Y:S04]  /*30b0*/  BSSY.RECONVERGENT B0, `(.L_x_18304) ;  /* 0x0000003000007945 */ /* 0x000fe80003800200 */
[----:B------:R-:W-:Y:S05]  /*30c0*/  @!P2 BRA `(.L_x_18305) ;  /* 0x000000000004a947 */ /* 0x000fea0003800000 */
[----:B-1----:R3:W-:Y:S02]  /*30d0*/  REDG.E.ADD.F32.FTZ.RN.STRONG.GPU desc[UR16][R30.64+0x80], R151 ;  /* 0x000080971e0079a6 */ /* 0x0027e4000c12f310 */
.L_x_18305:
[----:B------:R-:W-:Y:S05]  /*30e0*/  BSYNC.RECONVERGENT B0 ;  /* 0x0000000000007941 */ /* 0x000fea0003800200 */
.L_x_18304:
        /* <DEDUP_REMOVED lines=10> */
.L_x_18307:
[----:B------:R-:W-:Y:S05]  /*3190*/  BSYNC.RECONVERGENT B0 ;  /* 0x0000000000007941 */ /* 0x000fea0003800200 */
.L_x_18306:
[----:B--2-4-:R2:W4:Y:S01]  /*31a0*/  LDS R133, [R72+0x390] ;  /* 0x0003900048857984 */ /* 0x0145220000000800 */
[----:B------:R-:W-:Y:S04]  /*31b0*/  BSSY.RECONVERGENT B0, `(.L_x_18308) ;  /* 0x0000003000007945 */ /* 0x000fe80003800200 */
[----:B------:R-:W-:Y:S05]  /*31c0*/  @!P1 BRA `(.L_x_18309) ;  /* 0x0000000000049947 */ /* 0x000fea0003800000 */
[----:B----4-:R4:W-:Y:S02]  /*31d0*/  REDG.E.ADD.F32.FTZ.RN.STRONG.GPU desc[UR16][R30.64+0x180], R133 ;  /* 0x000180851e0079a6 */ /* 0x0109e4000c12f310 */
.L_x_18309:
[----:B------:R-:W-:Y:S05]  /*31e0*/  BSYNC.RECONVERGENT B0 ;  /* 0x0000000000007941 */ /* 0x000fea0003800200 */
.L_x_18308:
[----:B----4-:R4:W0:Y:S01]  /*31f0*/  LDS R133, [R71+0x410] ;  /* 0x0004100047857984 */ /* 0x0108220000000800 */
[----:B------:R-:W-:Y:S04]  /*3200*/  BSSY.RECONVERGENT B0, `(.L_x_18310) ;  /* 0x0000003000007945 */ /* 0x000fe80003800200 */
[----:B------:R-:W-:Y:S05]  /*3210*/  @!P2 BRA `(.L_x_18311) ;  /* 0x000000000004a947 */ /* 0x000fea0003800000 */
[----:B0-----:R0:W-:Y:S02]  /*3220*/  REDG.E.ADD.F32.FTZ.RN.STRONG.GPU desc[UR16][R30.64+0x200], R133 ;  /* 0x000200851e0079a6 */ /* 0x0011e4000c12f310 */
.L_x_18311:
[----:B------:R-:W-:Y:S05]  /*3230*/  BSYNC.RECONVERGENT B0 ;  /* 0x0000000000007941 */ /* 0x000fea0003800200 */
.L_x_18310:
[----:B0-----:R0:W0:Y:S01]  /*3240*/  LDS R133, [R70+0x490] ;  /* 0x0004900046857984 */ /* 0x0010220000000800 */
[----:B------:R-:W-:Y:S04]  /*3250*/  BSSY.RECONVERGENT B0, `(.L_x_18312) ;  /* 0x0000003000007945 */ /* 0x000fe80003800200 */
[----:B------:R-:W-:Y:S05]  /*3260*/  @!P3 BRA `(.L_x_18313) ;  /* 0x000000000004b947 */ /* 0x000fea0003800000 */
[----:B0-----:R0:W-:Y:S02]  /*3270*/  REDG.E.ADD.F32.FTZ.RN.STRONG.GPU desc[UR16][R30.64+0x280], R133 ;  /* 0x000280851e0079a6 */ /* 0x0011e4000c12f310 */
.L_x_18313:
[----:B------:R-:W-:Y:S05]  /*3280*/  BSYNC.RECONVERGENT B0 ;  /* 0x0000000000007941 */ /* 0x000fea0003800200 */
.L_x_18312:
[----:B0-----:R0:W0:Y:S01]  /*3290*/  LDS R133, [R69+0x510] ;  /* 0x0005100045857984 */ /* 0x0010220000000800 */
[----:B------:R-:W-:Y:S04]  /*32a0*/  BSSY.RECONVERGENT B0, `(.L_x_18314) ;  /* 0x0000003000007945 */ /* 0x000fe80003800200 */
[----:B------:R-:W-:Y:S05]  /*32b0*/  @!P4 BRA `(.L_x_18315) ;  /* 0x000000000004c947 */ /* 0x000fea0003800000 */
[----:B0-----:R0:W-:Y:S02]  /*32c0*/  REDG.E.ADD.F32.FTZ.RN.STRONG.GPU desc[UR16][R30.64+0x300], R133 ;  /* 0x000300851e0079a6 */ /* 0x0011e4000c12f310 */
.L_x_18315:
[----:B------:R-:W-:Y:S05]  /*32d0*/  BSYNC.RECONVERGENT B0 ;  /* 0x0000000000007941 */ /* 0x000fea0003800200 */
.L_x_18314:
[----:B0-----:R0:W0:Y:S01]  /*32e0*/  LDS R133, [R68+0x590] ;  /* 0x0005900044857984 */ /* 0x0010220000000800 */
[----:B------:R-:W-:Y:S01]  /*32f0*/  BSSY.RECONVERGENT B0, `(.L_x_18316) ;  /* 0x0000006000007945 */ /* 0x000fe20003800200 */
[----:B------:R-:W-:Y:S01]  /*3300*/  FFMA.FTZ R6, R45, R120, R6 ;  /* 0x000000782d067223 */ /* 0x000fe20000010006 */
[----:B------:R-:W-:Y:S01]  /*3310*/  FADD.FTZ R4, R4, R141 ;  /* 0x0000008d04047221 */ /* 0x000fe20000010000 */
[----:B------:R-:W-:Y:S01]  /*3320*/  FADD.FTZ R5, R106, R5 ;  /* 0x000000056a057221 */ /* 0x000fe20000010000 */
[----:B------:R-:W-:Y:S06]  /*3330*/  @!P5 BRA `(.L_x_18317) ;  /* 0x000000000004d947 */ /* 0x000fec0003800000 */
[----:B0-----:R0:W-:Y:S02]  /*3340*/  REDG.E.ADD.F32.FTZ.RN.STRONG.GPU desc[UR16][R30.64+0x380], R133 ;  /* 0x000380851e0079a6 */ /* 0x0011e4000c12f310 */
.L_x_18317:
[----:B------:R-:W-:Y:S05]  /*3350*/  BSYNC.RECONVERGENT B0 ;  /* 0x0000000000007941 */ /* 0x000fea0003800200 */
.L_x_18316:
[----:B------:R-:W-:Y:S01]  /*3360*/  FFMA.FTZ R7, R45, -R7, R2 ;  /* 0x800000072d077223 */ /* 0x000fe20000010002 */
[----:B0--3--:R-:W0:Y:S01]  /*3370*/  SHFL.DOWN PT, R31, R4, 0x1, 0x1f ;  /* 0x08201f00041f7f89 */ /* 0x009e2200000e0000 */
[C---:B------:R-:W-:Y:S01]  /*3380*/  ISETP.GT.AND P1, PT, R60.reuse, 0x1e, PT ;  /* 0x0000001e3c00780c */ /* 0x040fe20003f24270 */
[----:B------:R-:W-:Y:S01]  /*3390*/  BSSY.RECONVERGENT B0, `(.L_x_18318) ;  /* 0x0000045000007945 */ /* 0x000fe20003800200 */
[----:B------:R-:W-:Y:S01]  /*33a0*/  ISETP.GT.AND P2, PT, R60, 0xf, PT ;  /* 0x0000000f3c00780c */ /* 0x000fe20003f44270 */
[----:B------:R-:W3:Y:S04]  /*33b0*/  SHFL.DOWN PT, R2, R5, 0x1, 0x1f ;  /* 0x08201f0005027f89 */ /* 0x000ee800000e0000 */
        /* <DEDUP_REMOVED lines=22> */
[----:B-1----:R-:W-:Y:S01]  /*3520*/  @!P1 FADD.FTZ R5, R5, R2 ;  /* 0x0000000205059221 */ /* 0x002fe20000010000 */
[----:B------:R-:W-:-:S02]  /*3530*/  FMUL.FTZ R2, R115, R123 ;  /* 0x0000007b73027220 */ /* 0x000fc40000410000 */
[-C--:B------:R-:W-:Y:S01]  /*3540*/  FFMA.FTZ R31, R28, R123.reuse, -R31 ;  /* 0x0000007b1c1f7223 */ /* 0x080fe2000001081f */
[----:B------:R-:W-:Y:S01]  /*3550*/  FMUL.FTZ R123, R29, R123 ;  /* 0x0000007b1d7b7220 */ /* 0x000fe20000410000 */
[----:B---3--:R-:W-:Y:S01]  /*3560*/  @!P1 FADD.FTZ R6, R6, R133 ;  /* 0x0000008506069221 */ /* 0x008fe20000010000 */
[----:B------:R-:W0:Y:S01]  /*3570*/  SHFL.DOWN PT, R104, R5, 0x8, 0x1f ;  /* 0x09001f0005687f89 */ /* 0x000e2200000e0000 */
[----:B------:R-:W-:Y:S01]  /*3580*/  FMUL.FTZ R115, R102, R31 ;  /* 0x0000001f66737220 */ /* 0x000fe20000410000 */
[----:B------:R-:W-:Y:S01]  /*3590*/  FFMA.FTZ R123, R28, R125, R123 ;  /* 0x0000007d1c7b7223 */ /* 0x000fe2000001007b */
[----:B-----5:R-:W-:Y:S01]  /*35a0*/  @!P1 FADD.FTZ R7, R7, R30 ;  /* 0x0000001e07079221 */ /* 0x020fe20000010000 */
[----:B------:R-:W1:Y:S01]  /*35b0*/  SHFL.DOWN PT, R133, R4, 0x8, 0x1f ;  /* 0x09001f0004857f89 */ /* 0x000e6200000e0000 */
[----:B------:R-:W-:Y:S01]  /*35c0*/  FMUL.FTZ R31, R29, R121 ;  /* 0x000000791d1f7220 */ /* 0x000fe20000410000 */
[----:B------:R-:W-:Y:S01]  /*35d0*/  FFMA.FTZ R102, R111, R125, R2 ;  /* 0x0000007d6f667223 */ /* 0x000fe20000010002 */
[----:B------:R-:W-:Y:S01]  /*35e0*/  FFMA.FTZ R32, R32, R123, R115 ;  /* 0x0000007b20207223 */ /* 0x000fe20000010073 */
[----:B------:R-:W3:Y:S01]  /*35f0*/  SHFL.DOWN PT, R135, R6, 0x8, 0x1f ;  /* 0x09001f0006877f89 */ /* 0x000ee200000e0000 */
[----:B------:R-:W-:Y:S01]  /*3600*/  ISETP.GT.AND P1, PT, R60, 0x17, PT ;  /* 0x000000173c00780c */ /* 0x000fe20003f24270 */
[CC--:B------:R-:W-:Y:S01]  /*3610*/  FFMA.FTZ R30, R28.reuse, R33.reuse, -R31 ;  /* 0x000000211c1e7223 */ /* 0x0c0fe2000001081f */
[----:B------:R-:W-:Y:S01]  /*3620*/  FFMA.FTZ R31, R59, R102, R32 ;  /* 0x000000663b1f7223 */ /* 0x000fe20000010020 */
[----:B------:R-:W5:Y:S01]  /*3630*/  SHFL.DOWN PT, R106, R7, 0x8, 0x1f ;  /* 0x09001f00076a7f89 */ /* 0x000f6200000e0000 */
[-C--:B------:R-:W-:Y:S01]  /*3640*/  FMUL.FTZ R2, R113, R33.reuse ;  /* 0x0000002171027220 */ /* 0x080fe20000410000 */
[----:B------:R-:W-:Y:S01]  /*3650*/  FMUL.FTZ R33, R29, R33 ;  /* 0x000000211d217220 */ /* 0x000fe20000410000 */
[----:B------:R-:W-:Y:S01]  /*3660*/  FADD.FTZ R56, R31, R56 ;  /* 0x000000381f387221 */ /* 0x000fe20000010000 */
[----:B------:R-:W-:Y:S01]  /*3670*/  FMUL.FTZ R31, R29, R119 ;  /* 0x000000771d1f7220 */ /* 0x000fe20000410000 */
[----:B------:R-:W-:Y:S01]  /*3680*/  FMUL.FTZ R131, R131, R30 ;  /* 0x0000001e83837220 */ /* 0x000fe20000410000 */
[CC--:B------:R-:W-:Y:S01]  /*3690*/  FFMA.FTZ R33, R28.reuse, R121.reuse, R33 ;  /* 0x000000791c217223 */ /* 0x0c0fe20000010021 */
[----:B------:R-:W-:Y:S01]  /*36a0*/  FFMA.FTZ R32, R109, R121, R2 ;  /* 0x000000796d207223 */ /* 0x000fe20000010002 */
[----:B------:R-:W-:Y:S01]  /*36b0*/  FFMA.FTZ R31, R28, R117, -R31 ;  /* 0x000000751c1f7223 */ /* 0x000fe2000001081f */
[----:B------:R-:W-:Y:S01]  /*36c0*/  FFMA.FTZ R51, R40, R102, R51 ;  /* 0x0000006628337223 */ /* 0x000fe20000010033 */
[----:B------:R-:W-:Y:S01]  /*36d0*/  FFMA.FTZ R130, R130, R33, R131 ;  /* 0x0000002182827223 */ /* 0x000fe20000010083 */
[----:B0-----:R-:W-:Y:S01]  /*36e0*/  @!P1 FADD.FTZ R5, R5, R104 ;  /* 0x0000006805059221 */ /* 0x001fe20000010000 */
[----:B------:R-:W-:Y:S01]  /*36f0*/  FMUL.FTZ R134, R134, R31 ;  /* 0x0000001f86867220 */ /* 0x000fe20000410000 */
[----:B-1----:R-:W-:-:S03]  /*3700*/  @!P1 FADD.FTZ R4, R4, R133 ;  /* 0x0000008504049221 */ /* 0x002fc60000010000 */
        /* <DEDUP_REMOVED lines=13> */
.L_x_18319:
[----:B------:R-:W-:Y:S05]  /*37e0*/  BSYNC.RECONVERGENT B0 ;  /* 0x0000000000007941 */ /* 0x000fea0003800200 */
.L_x_18318:
[C---:B---3--:R-:W-:Y:S01]  /*37f0*/  FMUL.FTZ R31, R29.reuse, R110 ;  /* 0x0000006e1d1f7220 */ /* 0x048fe20000410000 */
[C---:B0-----:R-:W-:Y:S01]  /*3800*/  FMUL.FTZ R30, R29.reuse, R117 ;  /* 0x000000751d1e7220 */ /* 0x041fe20000410000 */
[-C--:B------:R-:W-:Y:S01]  /*3810*/  FMUL.FTZ R29, R29, R116.reuse ;  /* 0x000000741d1d7220 */ /* 0x080fe20000410000 */
[----:B------:R-:W-:Y:S01]  /*3820*/  BAR.SYNC.DEFER_BLOCKING 0x0 ;  /* 0x0000000000007b1d */ /* 0x000fe20000010000 */
[-C--:B-1----:R-:W-:Y:S01]  /*3830*/  FFMA.FTZ R2, R28, R116.reuse, -R31 ;  /* 0x000000741c027223 */ /* 0x082fe2000001081f */
[----:B------:R-:W-:Y:S01]  /*3840*/  ISETP.NE.AND P1, PT, R90, RZ, PT ;  /* 0x000000ff5a00720c */ /* 0x000fe20003f25270 */
[----:B------:R-:W-:Y:S01]  /*3850*/  FFMA.FTZ R30, R28, R119, R30 ;  /* 0x000000771c1e7223 */ /* 0x000fe2000001001e */
[----:B------:R-:W-:Y:S01]  /*3860*/  FMUL.FTZ R33, R100, R117 ;  /* 0x0000007564217220 */ /* 0x000fe20000410000 */
        /* <DEDUP_REMOVED lines=28> */
.L_x_18321:
[----:B------:R-:W-:Y:S05]  /*3a30*/  BSYNC.RECONVERGENT B0 ;  /* 0x0000000000007941 */ /* 0x000fea0003800200 */
.L_x_18320:
[----:B------:R-:W-:-:S04]  /*3a40*/  UIADD3 UR4, UPT, UPT, UR4, 0x1, URZ ;  /* 0x0000000104047890 */ /* 0x000fc8000fffe0ff */
[----:B------:R-:W-:-:S09]  /*3a50*/  UISETP.GE.AND UP0, UPT, UR4, UR9, UPT ;  /* 0x000000090400728c */ /* 0x000fd2000bf06270 */
[----:B------:R-:W-:Y:S05]  /*3a60*/  BRA.U !UP0, `(.L_x_18322) ;  /* 0xffffffd5089c7547 */ /* 0x000fea000b83ffff */
.L_x_18288:
[----:B------:R-:W1:Y:S01]  /*3a70*/  F2F.F16.F32 R2, R53 ;  /* 0x0000003500027304 */ /* 0x000e620000200800 */
[----:B------:R-:W-:Y:S01]  /*3a80*/  BAR.SYNC.DEFER_BLOCKING 0x0 ;  /* 0x0000000000007b1d */ /* 0x000fe20000010000 */
[----:B------:R-:W-:Y:S01]  /*3a90*/  SHF.L.U32 R16, R58, 0x7, RZ ;  /* 0x000000073a107819 */ /* 0x000fe200000006ff */
[----:B------:R-:W-:Y:S01]  /*3aa0*/  FADD.FTZ R95, R95, R50 ;  /* 0x000000325f5f7221 */ /* 0x000fe20000010000 */
[----:B------:R-:W-:Y:S02]  /*3ab0*/  IADD3 R83, P1, PT, R83, -0x200, RZ ;  /* 0xfffffe0053537810 */ /* 0x000fe40007f3e0ff */
[----:B------:R-:W-:-:S03]  /*3ac0*/  SHF.R.S32.HI R17, RZ, 0x1f, R16 ;  /* 0x0000001fff117819 */ /* 0x000fc60000011410 */
[----:B------:R-:W3:Y:S01]  /*3ad0*/  LDC.64 R22, c[0x0][0x4f8] ;  /* 0x00013e00ff167b82 */ /* 0x000ee20000000a00 */
[----:B------:R-:W-:Y:S01]  /*3ae0*/  F2F.F16.F32 R55, R55 ;  /* 0x0000003700377304 */ /* 0x000fe20000200800 */
[----:B------:R-:W5:Y:S01]  /*3af0*/  LDCU.64 UR6, c[0x0][0x500] ;  /* 0x0000a000ff0677ac */ /* 0x000f620008000a00 */
[----:B------:R-:W-:Y:S01]  /*3b00*/  FADD.FTZ R95, R95, R52 ;  /* 0x000000345f5f7221 */ /* 0x000fe20000010000 */
[----:B------:R-:W-:Y:S02]  /*3b10*/  IADD3 R84, P2, PT, R84, -0x100, RZ ;  /* 0xffffff0054547810 */ /* 0x000fe40007f5e0ff */
[----:B------:R-:W-:Y:S01]  /*3b20*/  IADD3 R86, P3, PT, R86, -0x100, RZ ;  /* 0xffffff0056567810 */ /* 0x000fe20007f7e0ff */
[----:B------:R-:W-:Y:S01]  /*3b30*/  FADD.FTZ R95, R95, R54 ;  /* 0x000000365f5f7221 */ /* 0x000fe20000010000 */
[----:B-1----:R-:W-:Y:S01]  /*3b40*/  IMAD.WIDE.U32 R2, R2, 0x10000, RZ ;  /* 0x0001000002027825 */ /* 0x002fe200078e00ff */
[----:B------:R-:W0:Y:S01]  /*3b50*/  F2F.F16.F32 R0, R51 ;  /* 0x0000003300007304 */ /* 0x000e220000200800 */
[----:B------:R-:W1:Y:S01]  /*3b60*/  LDC.64 R24, c[0x0][0x550] ;  /* 0x00015400ff187b82 */ /* 0x000e620000000a00 */
[----:B------:R-:W-:Y:S01]  /*3b70*/  IADD3 R88, P4, PT, R88, -0x100, RZ ;  /* 0xffffff0058587810 */ /* 0x000fe20007f9e0ff */
[----:B------:R-:W-:Y:S01]  /*3b80*/  FADD.FTZ R95, R95, R56 ;  /* 0x000000385f5f7221 */ /* 0x000fe20000010000 */
[----:B------:R-:W-:-:S02]  /*3b90*/  IADD3.X R82, PT, PT, R82, -0x1, RZ, P1, !PT ;  /* 0xffffffff52527810 */ /* 0x000fc40000ffe4ff */
[----:B------:R-:W-:Y:S02]  /*3ba0*/  IADD3.X R85, PT, PT, R85, -0x1, RZ, P2, !PT ;  /* 0xffffffff55557810 */ /* 0x000fe400017fe4ff */
[----:B------:R-:W2:Y:S01]  /*3bb0*/  F2F.F16.F32 R57, R57 ;  /* 0x0000003900397304 */ /* 0x000ea20000200800 */
[----:B------:R-:W-:Y:S02]  /*3bc0*/  IADD3.X R87, PT, PT, R87, -0x1, RZ, P3, !PT ;  /* 0xffffffff57577810 */ /* 0x000fe40001ffe4ff */
[----:B------:R-:W-:Y:S02]  /*3bd0*/  IADD3.X R89, PT, PT, R89, -0x1, RZ, P4, !PT ;  /* 0xffffffff59597810 */ /* 0x000fe400027fe4ff */
[----:B0-----:R-:W-:Y:S01]  /*3be0*/  PRMT R7, R55, 0x5410, R0 ;  /* 0x0000541037077816 */ /* 0x001fe20000000000 */
[----:B---3--:R-:W-:Y:S02]  /*3bf0*/  IMAD.WIDE.U32 R4, R22, UR18, R16 ;  /* 0x0000001216047c25 */ /* 0x008fe4000f8e0010 */
[----:B------:R-:W0:Y:S01]  /*3c00*/  F2F.F16.F32 R0, R52 ;  /* 0x0000003400007304 */ /* 0x000e220000200800 */
[----:B------:R-:W-:Y:S01]  /*3c10*/  LOP3.LUT R7, R7, R3, RZ, 0xfc, !PT ;  /* 0x0000000307077212 */ /* 0x000fe200078efcff */
[----:B------:R-:W-:Y:S01]  /*3c20*/  IMAD R5, R23, UR18, R5 ;  /* 0x0000001217057c24 */ /* 0x000fe2000f8e0205 */
[----:B--2---:R-:W-:-:S05]  /*3c30*/  LOP3.LUT R6, R2, R57, RZ, 0xfc, !PT ;  /* 0x0000003902067212 */ /* 0x004fca00078efcff */
[----:B------:R-:W-:Y:S01]  /*3c40*/  F2F.F16.F32 R19, R54 ;  /* 0x0000003600137304 */ /* 0x000fe20000200800 */
[----:B------:R5:W-:Y:S01]  /*3c50*/  STS.64 [R67], R6 ;  /* 0x0000000643007388 */ /* 0x000be20000000a00 */
[----:B------:R-:W-:-:S03]  /*3c60*/  NOP ;  /* 0x0000000000007918 */ /* 0x000fc60000000000 */
[----:B------:R-:W2:Y:S03]  /*3c70*/  LDS.64 R2, [R67] ;  /* 0x0000000043027984 */ /* 0x000ea60000000a00 */
[----:B------:R-:W3:Y:S01]  /*3c80*/  F2F.F16.F32 R20, R56 ;  /* 0x0000003800147304 */ /* 0x000ee20000200800 */
[----:B-----5:R-:W-:-:S07]  /*3c90*/  IMAD.WIDE.U32 R6, R103, UR6, R4 ;  /* 0x0000000667067c25 */ /* 0x020fce000f8e0004 */
[----:B------:R-:W5:Y:S01]  /*3ca0*/  F2F.F16.F32 R23, R50 ;  /* 0x0000003200177304 */ /* 0x000f620000200800 */
[----:B------:R-:W-:Y:S01]  /*3cb0*/  IMAD R7, R103, UR7, R7 ;  /* 0x0000000767077c24 */ /* 0x000fe2000f8e0207 */
[----:B-1----:R-:W-:Y:S01]  /*3cc0*/  LEA R18, P0, R6, R24, 0x1 ;  /* 0x0000001806127211 */ /* 0x002fe200078008ff */
[----:B0-----:R-:W-:Y:S01]  /*3cd0*/  IMAD.WIDE.U32 R4, R0, 0x10000, RZ ;  /* 0x0001000000047825 */ /* 0x001fe200078e00ff */
[----:B------:R-:W0:Y:S01]  /*3ce0*/  LDCU.64 UR6, c[0x0][0x520] ;  /* 0x0000a400ff0677ac */ /* 0x000e220008000a00 */
[----:B---3--:R-:W-:Y:S02]  /*3cf0*/  PRMT R21, R19, 0x5410, R20 ;  /* 0x0000541013157816 */ /* 0x008fe40000000014 */
[----:B------:R-:W-:Y:S02]  /*3d00*/  LEA.HI.X R19, R6, R25, R7, 0x1, P0 ;  /* 0x0000001906137211 */ /* 0x000fe400000f0c07 */
[----:B------:R-:W-:Y:S02]  /*3d10*/  LOP3.LUT R21, R21, R5, RZ, 0xfc, !PT ;  /* 0x0000000515157212 */ /* 0x000fe400078efcff */
[----:B-----5:R-:W-:Y:S01]  /*3d20*/  LOP3.LUT R20, R4, R23, RZ, 0xfc, !PT ;  /* 0x0000001704147212 */ /* 0x020fe200078efcff */
[----:B------:R-:W-:Y:S01]  /*3d30*/  IMAD.WIDE.U32 R4, R75, 0x8, R18 ;  /* 0x000000084b047825 */ /* 0x000fe200078e0012 */
[----:B------:R-:W1:Y:S08]  /*3d40*/  LDC.64 R22, c[0x0][0x518] ;  /* 0x00014600ff167b82 */ /* 0x000e700000000a00 */
        /* <DEDUP_REMOVED lines=17> */
.L_x_18287:
        /* <DEDUP_REMOVED lines=34> */
.L_x_18325:
[----:B------:R-:W-:Y:S05]  /*4080*/  BSYNC.RECONVERGENT B0 ;  /* 0x0000000000007941 */ /* 0x000fea0003800200 */
.L_x_18324:
        /* <DEDUP_REMOVED lines=26> */
.L_x_18327:
[----:B------:R-:W-:Y:S05]  /*4230*/  BSYNC.RECONVERGENT B0 ;  /* 0x0000000000007941 */ /* 0x000fea0003800200 */
.L_x_18326:
        /* <DEDUP_REMOVED lines=13> */
.L_x_18329:
        /* <DEDUP_REMOVED lines=27> */
.L_x_18328:
[----:B------:R-:W-:Y:S05]  /*44c0*/  EXIT ;  /* 0x000000000000794d */ /* 0x000fea0003800000 */
.L_x_18330:
        /* <DEDUP_REMOVED lines=11> */
.L_x_18815:


//--------------------- .text._Z25selective_scan_bwd_kernelI32Selective_Scan_bwd_kernel_traitsILi32ELi4ELb1ELb1ELb0ELb0ELb1EN3c104HalfENS1_7complexIfEEEEv12SSMParamsBwd --------------------------
	.section	.text._Z25selective_scan_bwd_kernelI32Selective_Scan_bwd_kernel_traitsILi32ELi4ELb1ELb1ELb0ELb0ELb1EN3c104HalfENS1_7complexIfEEEEv12SSMParamsBwd,"ax",@progbits
	.align	128
        .global         _Z25selective_scan_bwd_kernelI32Selective_Scan_bwd_kernel_traitsILi32ELi4ELb1ELb1ELb0ELb0ELb1EN3c104HalfENS1_7complexIfEEEEv12SSMParamsBwd
        .type           _Z25selective_scan_bwd_kernelI32Selective_Scan_bwd_kernel_traitsILi32ELi4ELb1ELb1ELb0ELb0ELb1EN3c104HalfENS1_7complexIfEEEEv12SSMParamsBwd,@function
        .size           _Z25selective_scan_bwd_kernelI32Selective_Scan_bwd_kernel_traitsILi32ELi4ELb1ELb1ELb0ELb0ELb1EN3c104HalfENS1_7complexIfEEEEv12SSMParamsBwd,(.L_x_18816 - _Z25selective_scan_bwd_kernelI32Selective_Scan_bwd_kernel_traitsILi32ELi4ELb1ELb1ELb0ELb0ELb1EN3c104HalfENS1_7complexIfEEEEv12SSMParamsBwd)
        .other          _Z25selective_scan_bwd_kernelI32Selective_Scan_bwd_kernel_traitsILi32ELi4ELb1ELb1ELb0ELb0ELb1EN3c104HalfENS1_7complexIfEEEEv12SSMParamsBwd,@"STO_CUDA_ENTRY STV_DEFAULT"
_Z25selective_scan_bwd_kernelI32Selective_Scan_bwd_kernel_traitsILi32ELi4ELb1ELb1ELb0ELb0ELb1EN3c104HalfENS1_7complexIfEEEEv12SSMParamsBwd:
.text._Z25selective_scan_bwd_kernelI32Selective_Scan_bwd_kernel_traitsILi32ELi4ELb1ELb1ELb0ELb0ELb1EN3c104HalfENS1_7complexIfEEEEv12SSMParamsBwd:
        /* <DEDUP_REMOVED lines=80> */
[----:B-1----:R-:W-:Y:S01]  /*0500*/  IMAD.WIDE.U32 R6, R14, UR18, RZ ;  /* 0x000000120e067c25 */ /* 0x002fe2000f8e00ff */
[----:B------:R-:W1:Y:S03]  /*0510*/  LDC.64 R20, c[0x0][0x468] ;  /* 0x00011a00ff147b82 */ /* 0x000e660000000a00 */
[----:B------:R-:W-:-:S02]  /*0520*/  IMAD R89, R103, UR15, R5 ;  /* 0x0000000f67597c24 */ /* 0x000fc4000f8e0205 */
[----:B------:R-:W-:Y:S02]  /*0530*/  IMAD R7, R15, UR18, R7 ;  /* 0x000000120f077c24 */ /* 0x000fe4000f8e0207 */
[----:B------:R-:W-:Y:S01]  /*0540*/  IMAD R99, R0, UR18, RZ ;  /* 0x0000001200637c24 */ /* 0x000fe2000f8e02ff */
[----:B------:R-:W2:Y:S01]  /*0550*/  @P0 LDC R5, c[0x0][0x38c] ;  /* 0x0000e300ff050b82 */ /* 0x000ea20000000800 */
[----:B------:R-:W-:-:S04]  /*0560*/  IMAD.WIDE.U32 R8, R3, UR18, R8 ;  /* 0x0000001203087c25 */ /* 0x000fc8000f8e0008 */
[-C--:B------:R-:W-:Y:S02]  /*0570*/  IMAD R0, R11, R18.reuse, RZ ;  /* 0x000000120b007224 */ /* 0x080fe400078e02ff */
[----:B------:R-:W-:Y:S01]  /*0580*/  IMAD.WIDE.U32 R10, R13, R18, R6 ;  /* 0x000000120d0a7225 */ /* 0x000fe200078e0006 */
[----:B------:R-:W-:Y:S01]  /*0590*/  IADD3 R99, PT, PT, R9, R99, RZ ;  /* 0x0000006309637210 */ /* 0x000fe20007ffe0ff */
[----:B------:R-:W1:Y:S01]  /*05a0*/  @P0 LDC.64 R6, c[0x0][0x480] ;  /* 0x00012000ff060b82 */ /* 0x000e620000000a00 */
[----:B------:R-:W-:Y:S01]  /*05b0*/  LEA R101, P1, R8, R22, 0x3 ;  /* 0x0000001608657211 */ /* 0x000fe200078218ff */
[----:B------:R-:W-:-:S06]  /*05c0*/  IMAD R13, R13, R19, R0 ;  /* 0x000000130d0d7224 */ /* 0x000fcc00078e0200 */
[----:B------:R-:W1:Y:S01]  /*05d0*/  LDC.64 R18, c[0x0][0x460] ;  /* 0x00011800ff127b82 */ /* 0x000e620000000a00 */
[----:B------:R-:W-:Y:S01]  /*05e0*/  LEA.HI.X R99, R8, R23, R99, 0x3, P1 ;  /* 0x0000001708637211 */ /* 0x000fe200008f1c63 */
        /* <DEDUP_REMOVED lines=9> */
[----:B--2---:R-:W-:Y:S01]  /*0680*/  @P0 IMAD R5, R0, R5, RZ ;  /* 0x0000000500050224 */ /* 0x004fe200078e02ff */
        /* <DEDUP_REMOVED lines=8> */
[----:B-1----:R-:W-:-:S02]  /*0710*/  LEA R90, P2, R91, R18, 0x1 ;  /* 0x000000125b5a7211 */ /* 0x002fc400078408ff */
        /* <DEDUP_REMOVED lines=65> */
.L_x_18368:
        /* <DEDUP_REMOVED lines=172> */
.L_x_18332:
        /* <DEDUP_REMOVED lines=10> */
[----:B------:R-:W-:Y:S01]  /*1690*/  CS2R R60, SRZ ;  /* 0x00000000003c7805 */ /* 0x000fe2000001ff00 */
[----:B------:R-:W-:Y:S01]  /*16a0*/  HADD2.F32 R62, -RZ, R3.H0_H0 ;  /* 0x20000003ff3e7230 */ /* 0x000fe20000004100 */
[----:B------:R-:W-:Y:S01]  /*16b0*/  CS2R R58, SRZ ;  /* 0x00000000003a7805 */ /* 0x000fe2000001ff00 */
[----:B------:R-:W-:-:S02]  /*16c0*/  HADD2.F32 R5, -RZ, R0.H0_H0 ;  /* 0x20000000ff057230 */ /* 0x000fc40000004100 */
[C---:B------:R-:W-:Y:S01]  /*16d0*/  FFMA.FTZ R0, R24.reuse, R57, R7 ;  /* 0x0000003918007223 */ /* 0x040fe20000010007 */
[----:B------:R-:W-:Y:S02]  /*16e0*/  HADD2.F32 R3, -RZ, R4.H0_H0 ;  /* 0x20000004ff037230 */ /* 0x000fe40000004100 */
[----:B-----5:R-:W-:Y:S01]  /*16f0*/  FADD.FTZ R55, R55, R98 ;  /* 0x0000006237377221 */ /* 0x020fe20000010000 */
[----:B------:R-:W-:Y:S02]  /*1700*/  HADD2.F32 R56, -RZ, R56.H0_H0 ;  /* 0x20000038ff387230 */ /* 0x000fe40000004100 */
[----:B------:R-:W-:Y:S01]  /*1710*/  FFMA.FTZ R0, R33, R62, R0 ;  /* 0x0000003e21007223 */ /* 0x000fe20000010000 */
[----:B------:R-:W-:Y:S02]  /*1720*/  HADD2.F32 R53, -RZ, R53.H0_H0 ;  /* 0x20000035ff357230 */ /* 0x000fe40000004100 */
[--C-:B------:R-:W-:Y:S01]  /*1730*/  FADD.FTZ R54, R3, R98.reuse ;  /* 0x0000006203367221 */ /* 0x100fe20000010000 */
[--C-:B------:R-:W-:Y:S01]  /*1740*/  FADD.FTZ R52, R5, R98.reuse ;  /* 0x0000006205347221 */ /* 0x100fe20000010000 */
[-C--:B------:R-:W-:Y:S01]  /*1750*/  FMUL.FTZ R51, R25, R100.reuse ;  /* 0x0000006419337220 */ /* 0x080fe20000410000 */
        /* <DEDUP_REMOVED lines=36> */
.L_x_18367:
[----:B-1----:R-:W-:-:S04]  /*19a0*/  IMAD.WIDE.U32 R2, R78, UR4, RZ ;  /* 0x000000044e027c25 */ /* 0x002fc8000f8e00ff */
[----:B------:R-:W-:Y:S01]  /*19b0*/  IMAD R3, R79, UR4, R3 ;  /* 0x000000044f037c24 */ /* 0x000fe2000f8e0203 */
[----:B0-----:R-:W-:-:S04]  /*19c0*/  LEA R4, P1, R2, R85, 0x1 ;  /* 0x0000005502047211 */ /* 0x001fc800078208ff */
[----:B------:R-:W-:-:S03]  /*19d0*/  LEA.HI.X R5, R2, R84, R3, 0x1, P1 ;  /* 0x0000005402057211 */ /* 0x000fc600008f0c03 */
[----:B------:R-:W-:-:S05]  /*19e0*/  IMAD.WIDE.U32 R34, R69, 0x8, R4 ;  /* 0x0000000845227825 */ /* 0x000fca00078e0004 */
[----:B--2---:R-:W2:Y:S04]  /*19f0*/  LDG.E.64 R2, desc[UR16][R34.64] ;  /* 0x0000001022027981 */ /* 0x004ea8000c1e1b00 */
[----:B----4-:R-:W4:Y:S01]  /*1a00*/  LDG.E.64 R4, desc[UR16][R34.64+0x100] ;  /* 0x0001001022047981 */ /* 0x010f22000c1e1b00 */
[----:B------:R-:W-:Y:S02]  /*1a10*/  MOV R6, R10 ;  /* 0x0000000a00067202 */ /* 0x000fe40000000f00 */
[----:B------:R-:W-:-:S03]  /*1a20*/  MOV R7, R95 ;  /* 0x0000005f00077202 */ /* 0x000fc60000000f00 */
[----:B0-----:R-:W-:-:S04]  /*1a30*/  IMAD.WIDE.U32 R6, R20, UR4, R6 ;  /* 0x0000000414067c25 */ /* 0x001fc8000f8e0006 */
[----:B------:R-:W-:Y:S01]  /*1a40*/  IMAD R7, R21, UR4, R7 ;  /* 0x0000000415077c24 */ /* 0x000fe2000f8e0207 */
[----:B---3--:R-:W-:-:S04]  /*1a50*/  LEA R30, P1, R6, R18, 0x3 ;  /* 0x00000012061e7211 */ /* 0x008fc800078218ff */
[----:B------:R-:W-:-:S06]  /*1a60*/  LEA.HI.X R31, R6, R19, R7, 0x3, P1 ;  /* 0x00000013061f7211 */ /* 0x000fcc00008f1c07 */
[----:B------:R-:W3:Y:S01]  /*1a70*/  LDG.E.64 R30, desc[UR16][R30.64] ;  /* 0x000000101e1e7981 */ /* 0x000ee2000c1e1b00 */
[----:B------:R-:W-:Y:S02]  /*1a80*/  MOV R6, R8 ;  /* 0x0000000800067202 */ /* 0x000fe40000000f00 */
[----:B------:R-:W-:-:S03]  /*1a90*/  MOV R7, R93 ;  /* 0x0000005d00077202 */ /* 0x000fc60000000f00 */
[----:B------:R-:W-:-:S04]  /*1aa0*/  IMAD.WIDE.U32 R6, R24, UR4, R6 ;  /* 0x0000000418067c25 */ /* 0x000fc8000f8e0006 */
[----:B------:R-:W-:Y:S01]  /*1ab0*/  IMAD R7, R25, UR4, R7 ;  /* 0x0000000419077c24 */ /* 0x000fe2000f8e0207 */
[----:B------:R-:W-:-:S04]  /*1ac0*/  LEA R32, P1, R6, R22, 0x3 ;  /* 0x0000001606207211 */ /* 0x000fc800078218ff */
[----:B------:R-:W-:Y:S01]  /*1ad0*/  LEA.HI.X R33, R6, R23, R7, 0x3, P1 ;  /* 0x0000001706217211 */ /* 0x000fe200008f1c07 */
[----:B--2---:R0:W-:Y:S04]  /*1ae0*/  STS.64 [R65], R2 ;  /* 0x0000000241007388 */ /* 0x0041e80000000a00 */
[----:B----4-:R-:W-:Y:S01]  /*1af0*/  STS.64 [R65+0x100], R4 ;  /* 0x0001000441007388 */ /* 0x010fe20000000a00 */
[----:B------:R-:W-:-:S03]  /*1b00*/  NOP ;  /* 0x0000000000007918 */ /* 0x000fc60000000000 */
[----:B------:R-:W2:Y:S01]  /*1b10*/  LDG.E.64 R32, desc[UR16][R32.64] ;  /* 0x0000001020207981 */ /* 0x000ea2000c1e1b00 */
[----:B------:R-:W1:Y:S01]  /*1b20*/  S2UR UR7, SR_CgaCtaId ;  /* 0x00000000000779c3 */ /* 0x000e620000008800 */
[C---:B------:R-:W-:Y:S01]  /*1b30*/  ISETP.NE.AND P2, PT, R92.reuse, RZ, PT ;  /* 0x000000ff5c00720c */ /* 0x040fe20003f45270 */
[----:B------:R-:W-:Y:S01]  /*1b40*/  UMOV UR6, 0x400 ;  /* 0x0000040000067882 */ /* 0x000fe20000000000 */
[----:B------:R-:W-:Y:S01]  /*1b50*/  ISETP.NE.AND P1, PT, R92, 0x1f, PT ;  /* 0x0000001f5c00780c */ /* 0x000fe20003f25270 */
[----:B------:R-:W-:Y:S01]  /*1b60*/  BSSY.RECONVERGENT B0, `(.L_x_18334) ;  /* 0x0000044000007945 */ /* 0x000fe20003800200 */
[-C--:B---3--:R-:W-:Y:S01]  /*1b70*/  FMUL.FTZ R6, R54, R31.reuse ;  /* 0x0000001f36067220 */ /* 0x088fe20000410000 */
[-C--:B------:R-:W-:Y:S01]  /*1b80*/  FMUL.FTZ R7, R52, R31.reuse ;  /* 0x0000001f34077220 */ /* 0x080fe20000410000 */
[----:B------:R-:W-:Y:S02]  /*1b90*/  FMUL.FTZ R109, R53, R31 ;  /* 0x0000001f356d7220 */ /* 0x000fe40000410000 */
[----:B------:R-:W-:Y:S01]  /*1ba0*/  FMUL.RZ R104, R6, 0.15915493667125701904 ;  /* 0x3e22f98306687820 */ /* 0x000fe2000040c000 */
[----:B------:R-:W-:Y:S01]  /*1bb0*/  FMUL.FTZ R6, R30, 1.4426950216293334961 ;  /* 0x3fb8aa3b1e067820 */ /* 0x000fe20000410000 */
[----:B------:R-:W-:Y:S01]  /*1bc0*/  FMUL.RZ R106, R7, 0.15915493667125701904 ;  /* 0x3e22f983076a7820 */ /* 0x000fe2000040c000 */
[----:B------:R-:W-:Y:S01]  /*1bd0*/  FMUL.RZ R112, R109, 0.15915493667125701904 ;  /* 0x3e22f9836d707820 */ /* 0x000fe2000040c000 */
[----:B------:R-:W-:Y:S01]  /*1be0*/  MUFU.SIN R35, R104 ;  /* 0x0000006800237308 */ /* 0x000fe20000000400 */
[-C--:B------:R-:W-:Y:S01]  /*1bf0*/  FMUL.FTZ R34, R54, R6.reuse ;  /* 0x0000000636227220 */ /* 0x080fe20000410000 */
[-C--:B0-----:R-:W-:Y:S01]  /*1c00*/  FMUL.FTZ R2, R52, R6.reuse ;  /* 0x0000000634027220 */ /* 0x081fe20000410000 */
[-C--:B------:R-:W-:Y:S01]  /*1c10*/  FMUL.FTZ R102, R55, R6.reuse ;  /* 0x0000000637667220 */ /* 0x080fe20000410000 */
[----:B------:R-:W-:Y:S01]  /*1c20*/  FMUL.FTZ R108, R53, R6 ;  /* 0x00000006356c7220 */ /* 0x000fe20000410000 */
[----:B-1----:R-:W-:Y:S01]  /*1c30*/  ULEA UR6, UR7, UR6, 0x18 ;  /* 0x0000000607067291 */ /* 0x002fe2000f8ec0ff */
[----:B------:R-:W0:Y:S02]  /*1c40*/  LDS.128 R4, [R41] ;  /* 0x0000000029047984 */ /* 0x000e240000000c00 */
[----:B------:R-:W-:Y:S08]  /*1c50*/  MUFU.COS R107, R106 ;  /* 0x0000006a006b7308 */ /* 0x000ff00000000000 */
[----:B------:R1:W3:Y:S08]  /*1c60*/  MUFU.EX2 R114, R2 ;  /* 0x0000000200727308 */ /* 0x0002f00000000800 */
[----:B------:R4:W-:Y:S01]  /*1c70*/  MUFU.COS R105, R104 ;  /* 0x0000006800697308 */ /* 0x0009e20000000000 */
[----:B-1----:R-:W-:-:S07]  /*1c80*/  IADD3 R2, PT, PT, R123, UR4, RZ ;  /* 0x000000047b027c10 */ /* 0x002fce000fffe0ff */
[----:B------:R-:W1:Y:S01]  /*1c90*/  MUFU.SIN R3, R106 ;  /* 0x0000006a00037308 */ /* 0x000e620000000400 */
[----:B----4-:R-:W-:Y:S01]  /*1ca0*/  FMUL.FTZ R104, R55, R31 ;  /* 0x0000001f37687220 */ /* 0x010fe20000410000 */
[----:B---3--:R-:W-:-:S03]  /*1cb0*/  FMUL.FTZ R116, R114, R107 ;  /* 0x0000006b72747220 */ /* 0x008fc60000410000 */
[----:B------:R-:W-:-:S03]  /*1cc0*/  FMUL.RZ R110, R104, 0.15915493667125701904 ;  /* 0x3e22f983686e7820 */ /* 0x000fc6000040c000 */
[----:B------:R-:W3:Y:S01]  /*1cd0*/  MUFU.EX2 R34, R34 ;  /* 0x0000002200227308 */ /* 0x000ee20000000800 */
[----:B0-----:R-:W-:-:S07]  /*1ce0*/  HADD2.F32 R107, -RZ, R4.H1_H1 ;  /* 0x30000004ff6b7230 */ /* 0x001fce0000004100 */
[----:B------:R0:W-:Y:S01]  /*1cf0*/  MUFU.EX2 R115, R102 ;  /* 0x0000006600737308 */ /* 0x0001e20000000800 */
[----:B-1----:R-:W-:-:S07]  /*1d00*/  FMUL.FTZ R114, R114, R3 ;  /* 0x0000000372727220 */ /* 0x002fce0000410000 */
[----:B------:R-:W1:Y:S01]  /*1d10*/  MUFU.COS R106, R110 ;  /* 0x0000006e006a7308 */ /* 0x000e620000000000 */
[----:B0-----:R-:W-:Y:S01]  /*1d20*/  P2R R102, PR, RZ, 0x4 ;  /* 0x00000004ff667803 */ /* 0x001fe20000000000 */
[----:B---3--:R-:W-:Y:S01]  /*1d30*/  FMUL.FTZ R3, R34, R35 ;  /* 0x0000002322037220 */ /* 0x008fe20000410000 */
[----:B------:R-:W-:Y:S01]  /*1d40*/  SEL R102, R2, R81, !P2 ;  /* 0x0000005102667207 */ /* 0x000fe20005000000 */
[----:B------:R-:W-:Y:S01]  /*1d50*/  FMUL.FTZ R2, R34, R105 ;  /* 0x0000006922027220 */ /* 0x000fe20000410000 */
[----:B------:R-:W-:Y:S02]  /*1d60*/  HADD2.F32 R105, -RZ, R4.H0_H0 ;  /* 0x20000004ff697230 */ /* 0x000fe40000004100 */
[----:B------:R-:W-:Y:S01]  /*1d70*/  LEA R34, R102, UR6, 0x3 ;  /* 0x0000000666227c11 */ /* 0x000fe2000f8e18ff */
[----:B------:R-:W-:Y:S01]  /*1d80*/  MUFU.EX2 R108, R108 ;  /* 0x0000006c006c7308 */ /* 0x000fe20000000800 */
[----:B------:R-:W-:-:S03]  /*1d90*/  HADD2.F32 R102, -RZ, R6.H0_H0 ;  /* 0x20000006ff667230 */ /* 0x000fc60000004100 */
[----:B------:R0:W-:Y:S04]  /*1da0*/  STS.64 [R34+0xa80], R2 ;  /* 0x000a800222007388 */ /* 0x0001e80000000a00 */
[----:B------:R-:W3:Y:S01]  /*1db0*/  MUFU.SIN R104, R110 ;  /* 0x0000006e00687308 */ /* 0x000ee20000000400 */
[----:B-1----:R-:W-:Y:S01]  /*1dc0*/  FMUL.FTZ R117, R115, R106 ;  /* 0x0000006a73757220 */ /* 0x002fe20000410000 */
[----:B------:R-:W-:-:S06]  /*1dd0*/  HADD2.F32 R106, -RZ, R6.H1_H1 ;  /* 0x30000006ff6a7230 */ /* 0x000fcc0000004100 */
[----:B------:R-:W1:Y:S08]  /*1de0*/  MUFU.COS R111, R112 ;  /* 0x00000070006f7308 */ /* 0x000e700000000000 */
[----:B------:R-:W4:Y:S01]  /*1df0*/  MUFU.SIN R109, R112 ;  /* 0x00000070006d7308 */ /* 0x000f220000000400 */
[----:B---3--:R-:W-:Y:S01]  /*1e00*/  FMUL.FTZ R115, R115, R104 ;  /* 0x0000006873737220 */ /* 0x008fe20000410000 */
[----:B------:R-:W-:-:S02]  /*1e10*/  HADD2.F32 R104, -RZ, R7.H0_H0 ;  /* 0x20000007ff687230 */ /* 0x000fc40000004100 */
[C---:B-1----:R-:W-:Y:S01]  /*1e20*/  FMUL.FTZ R110, R108.reuse, R111 ;  /* 0x0000006f6c6e7220 */ /* 0x042fe20000410000 */
[--C-:B------:R-:W-:Y:S02]  /*1e30*/  HADD2.F32 R111, -RZ, R5.reuse.H1_H1 ;  /* 0x30000005ff6f7230 */ /* 0x100fe40000004100 */
[----:B----4-:R-:W-:Y:S01]  /*1e40*/  FMUL.FTZ R112, R108, R109 ;  /* 0x0000006d6c707220 */ /* 0x010fe20000410000 */
[----:B------:R-:W-:Y:S02]  /*1e50*/  HADD2.F32 R109, -RZ, R5.H0_H0 ;  /* 0x20000005ff6d7230 */ /* 0x000fe40000004100 */
[----:B------:R-:W-:Y:S02]  /*1e60*/  HADD2.F32 R108, -RZ, R7.H1_H1 ;  /* 0x30000007ff6c7230 */ /* 0x000fe40000004100 */
[-C--:B--2---:R-:W-:Y:S01]  /*1e70*/  FMUL.FTZ R113, R0, R32.reuse ;  /* 0x0000002000717220 */ /* 0x084fe20000410000 */
[CC--:B------:R-:W-:Y:S01]  /*1e80*/  FMUL.FTZ R120, R47.reuse, R32.reuse ;  /* 0x000000202f787220 */ /* 0x0c0fe20000410000 */
        /* <DEDUP_REMOVED lines=16> */
.L_x_18335:
[----:B------:R0:W1:Y:S02]  /*1f90*/  LDS.64 R32, [R83+UR5+0x1a88] ;  /* 0x001a880553207984 */ /* 0x0000640008000a00 */
.L_x_18336:
[----:B------:R-:W-:Y:S05]  /*1fa0*/  BSYNC.RECONVERGENT B0 ;  /* 0x0000000000007941 */ /* 0x000fea0003800200 */
.L_x_18334:
        /* <DEDUP_REMOVED lines=13> */
[C---:B------:R-:W-:Y:S01]  /*2080*/  FMUL.FTZ R7, R114.reuse, R127 ;  /* 0x0000007f72077220 */ /* 0x040fe20000410000 */
[-C--:B------:R-:W-:Y:S01]  /*2090*/  FMUL.FTZ R132, R114, R137.reuse ;  /* 0x0000008972847220 */ /* 0x080fe20000410000 */
[----:B------:R-:W-:Y:S01]  /*20a0*/  FMUL.FTZ R121, R53, R104 ;  /* 0x0000006835797220 */ /* 0x000fe20000410000 */
[----:B------:R-:W-:Y:S01]  /*20b0*/  ISETP.GE.AND P1, PT, R66, 0x1, PT ;  /* 0x000000014200780c */ /* 0x000fe20003f26270 */
[C---:B------:R-:W-:Y:S01]  /*20c0*/  FFMA.FTZ R6, R116.reuse, R137, -R7 ;  /* 0x0000008974067223 */ /* 0x040fe20000010807 */
[----:B------:R-:W-:Y:S01]  /*20d0*/  FFMA.FTZ R7, R116, R127, R132 ;  /* 0x0000007f74077223 */ /* 0x000fe20000010084 */
[----:B------:R-:W-:Y:S01]  /*20e0*/  ISETP.NE.AND P6, PT, R124, 0x1f, PT ;  /* 0x0000001f7c00780c */ /* 0x000fe20003fc5270 */
[----:B------:R-:W-:Y:S01]  /*20f0*/  ULEA UR7, UR4, UR6, 0x4 ;  /* 0x0000000604077291 */ /* 0x000fe2000f8e20ff */
[C---:B------:R-:W-:Y:S01]  /*2100*/  FFMA.FTZ R6, R57.reuse, R128, R6 ;  /* 0x0000008039067223 */ /* 0x040fe20000010006 */
[----:B--2---:R-:W-:Y:S01]  /*2110*/  FFMA.FTZ R4, R57, R130, R7 ;  /* 0x0000008239047223 */ /* 0x004fe20000010007 */
[----:B------:R-:W-:Y:S01]  /*2120*/  ISETP.GE.AND P4, PT, R82, UR8, PT ;  /* 0x0000000852007c0c */ /* 0x000fe2000bf86270 */
[----:B------:R-:W-:Y:S01]  /*2130*/  BSSY.RECONVERGENT B0, `(.L_x_18337) ;  /* 0x000009f000007945 */ /* 0x000fe20003800200 */
[C---:B------:R-:W-:Y:S01]  /*2140*/  FMUL.FTZ R132, R115.reuse, R6 ;  /* 0x0000000673847220 */ /* 0x040fe20000410000 */
[----:B------:R-:W-:Y:S01]  /*2150*/  FMUL.FTZ R5, R115, R4 ;  /* 0x0000000473057220 */ /* 0x000fe20000410000 */
[----:B------:R-:W-:-:S02]  /*2160*/  ISETP.GT.U32.AND P2, PT, R124, 0x1b, PT ;  /* 0x0000001b7c00780c */ /* 0x000fc40003f44070 */
[C---:B------:R-:W-:Y:S01]  /*2170*/  FFMA.FTZ R7, R117.reuse, R4, R132 ;  /* 0x0000000475077223 */ /* 0x040fe20000010084 */
[----:B------:R-:W-:Y:S01]  /*2180*/  FFMA.FTZ R6, R117, R6, -R5 ;  /* 0x0000000675067223 */ /* 0x000fe20000010805 */
[----:B------:R-:W-:Y:S01]  /*2190*/  FMUL.FTZ R4, R2, R114 ;  /* 0x0000007202047220 */ /* 0x000fe20000410000 */
[----:B------:R-:W-:Y:S01]  /*21a0*/  ISETP.GT.U32.AND P3, PT, R124, 0x17, PT ;  /* 0x000000177c00780c */ /* 0x000fe20003f64070 */
[C---:B------:R-:W-:Y:S01]  /*21b0*/  FFMA.FTZ R7, R62.reuse, R133, R7 ;  /* 0x000000853e077223 */ /* 0x040fe20000010007 */
[----:B------:R-:W-:Y:S01]  /*21c0*/  FFMA.FTZ R5, R62, R135, R6 ;  /* 0x000000873e057223 */ /* 0x000fe20000010006 */
[----:B------:R-:W-:Y:S01]  /*21d0*/  FFMA.FTZ R6, R3, R116, R4 ;  /* 0x0000007403067223 */ /* 0x000fe20000010004 */
[----:B------:R-:W-:Y:S01]  /*21e0*/  ISETP.NE.OR P4, PT, R92, RZ, P4 ;  /* 0x000000ff5c00720c */ /* 0x000fe20002785670 */
[C---:B------:R-:W-:Y:S01]  /*21f0*/  FMUL.FTZ R119, R112.reuse, R7 ;  /* 0x0000000770777220 */ /* 0x040fe20000410000 */
[-C--:B------:R-:W-:Y:S01]  /*2200*/  FMUL.FTZ R132, R112, R5.reuse ;  /* 0x0000000570847220 */ /* 0x080fe20000410000 */
[----:B------:R-:W-:Y:S01]  /*2210*/  FMUL.FTZ R134, R115, R6 ;  /* 0x0000000673867220 */ /* 0x000fe20000410000 */
[----:B------:R-:W-:Y:S01]  /*2220*/  ISETP.GT.U32.AND P5, PT, R124, 0xf, PT ;  /* 0x0000000f7c00780c */ /* 0x000fe20003fa4070 */
[C---:B------:R-:W-:Y:S01]  /*2230*/  FFMA.FTZ R136, R110.reuse, R5, -R119 ;  /* 0x000000056e887223 */ /* 0x040fe20000010877 */
[----:B------:R-:W-:Y:S01]  /*2240*/  FMUL.FTZ R5, R3, R114 ;  /* 0x0000007203057220 */ /* 0x000fe20000410000 */
[----:B------:R-:W-:Y:S01]  /*2250*/  FFMA.FTZ R7, R110, R7, R132 ;  /* 0x000000076e077223 */ /* 0x000fe20000010084 */
[----:B------:R-:W-:-:S02]  /*2260*/  FMUL.FTZ R119, R53, R108 ;  /* 0x0000006c35777220 */ /* 0x000fc40000410000 */
[----:B------:R-:W-:Y:S02]  /*2270*/  FFMA.FTZ R4, R2, R116, -R5 ;  /* 0x0000007402047223 */ /* 0x000fe40000010805 */
[C---:B------:R-:W-:Y:S02]  /*2280*/  FFMA.FTZ R132, R56.reuse, R119, R7 ;  /* 0x0000007738847223 */ /* 0x040fe40000010007 */
[-C--:B------:R-:W-:Y:S01]  /*2290*/  FFMA.FTZ R5, R117, R4.reuse, -R134 ;  /* 0x0000000475057223 */ /* 0x080fe20000010886 */
[----:B------:R-:W-:Y:S01]  /*22a0*/  FFMA.FTZ R134, R56, R121, R136 ;  /* 0x0000007938867223 */ /* 0x000fe20000010088 */
[----:B------:R-:W-:Y:S01]  /*22b0*/  FMUL.FTZ R4, R115, R4 ;  /* 0x0000000473047220 */ /* 0x000fe20000410000 */
[----:B------:R-:W2:Y:S01]  /*22c0*/  SHFL.UP PT, R143, R132, 0x1, RZ ;  /* 0x04200000848f7989 */ /* 0x000ea200000e00ff */
[C---:B------:R-:W-:Y:S02]  /*22d0*/  FMUL.FTZ R139, R112.reuse, R5 ;  /* 0x00000005708b7220 */ /* 0x040fe40000410000 */
[----:B------:R-:W-:Y:S01]  /*22e0*/  FFMA.FTZ R7, R117, R6, R4 ;  /* 0x0000000675077223 */ /* 0x000fe20000010004 */
[----:B------:R-:W5:Y:S01]  /*22f0*/  SHFL.UP PT, R141, R134, 0x1, RZ ;  /* 0x04200000868d7989 */ /* 0x000f6200000e00ff */
[----:B------:R-:W-:-:S02]  /*2300*/  FMUL.FTZ R6, R112, R129 ;  /* 0x0000008170067220 */ /* 0x000fc40000410000 */
[-C--:B------:R-:W-:Y:S01]  /*2310*/  FFMA.FTZ R136, R110, R7.reuse, R139 ;  /* 0x000000076e887223 */ /* 0x080fe2000001008b */
[----:B------:R-:W-:Y:S01]  /*2320*/  FMUL.FTZ R138, R112, R7 ;  /* 0x00000007708a7220 */ /* 0x000fe20000410000 */
[----:B------:R-:W-:-:S03]  /*2330*/  FFMA.FTZ R140, R110, R131, -R6 ;  /* 0x000000836e8c7223 */ /* 0x000fc60000010806 */
[----:B------:R-:W-:Y:S01]  /*2340*/  FFMA.FTZ R138, R110, R5, -R138 ;  /* 0x000000056e8a7223 */ /* 0x000fe2000001088a */
[----:B------:R-:W0:Y:S01]  /*2350*/  SHFL.UP PT, R7, R136, 0x1, RZ ;  /* 0x0420000088077989 */ /* 0x000e2200000e00ff */
[----:B------:R-:W-:-:S03]  /*2360*/  FADD.FTZ R140, R125, R140 ;  /* 0x0000008c7d8c7221 */ /* 0x000fc60000010000 */
[----:B------:R-:W3:Y:S01]  /*2370*/  SHFL.UP PT, R5, R138, 0x1, RZ ;  /* 0x042000008a057989 */ /* 0x000ee200000e00ff */
[----:B------:R-:W-:Y:S01]  /*2380*/  FMUL.FTZ R147, R115, R140 ;  /* 0x0000008c73937220 */ /* 0x000fe20000410000 */
        /* <DEDUP_REMOVED lines=50> */
[-C--:B---3--:R-:W-:Y:S01]  /*26b0*/  FMUL.FTZ R4, R136, R7.reuse ;  /* 0x0000000788047220 */ /* 0x088fe20000410000 */
[----:B------:R-:W-:Y:S01]  /*26c0*/  FMUL.FTZ R7, R138, R7 ;  /* 0x000000078a077220 */ /* 0x000fe20000410000 */
[----:B------:R-:W-:Y:S01]  /*26d0*/  @P1 FADD.FTZ R132, R132, R141 ;  /* 0x0000008d84841221 */ /* 0x000fe20000010000 */
[----:B------:R-:W-:Y:S01]  /*26e0*/  @P1 FADD.FTZ R134, R134, R143 ;  /* 0x0000008f86861221 */ /* 0x000fe20000010000 */
[-C--:B-----5:R-:W-:Y:S01]  /*26f0*/  @P1 FFMA.FTZ R138, R138, R5.reuse, -R4 ;  /* 0x000000058a8a1223 */ /* 0x0a0fe20000010804 */
[----:B------:R-:W-:Y:S01]  /*2700*/  @P1 FFMA.FTZ R136, R136, R5, R7 ;  /* 0x0000000588881223 */ /* 0x000fe20000010007 */
[-C--:B-1----:R-:W-:Y:S01]  /*2710*/  FMUL.FTZ R7, R110, R33.reuse ;  /* 0x000000216e077220 */ /* 0x082fe20000410000 */
[----:B------:R-:W0:Y:S01]  /*2720*/  SHFL.UP PT, R143, R132, 0x10, RZ ;  /* 0x06000000848f7989 */ /* 0x000e2200000e00ff */
[----:B------:R-:W-:Y:S01]  /*2730*/  FMUL.FTZ R5, R112, R33 ;  /* 0x0000002170057220 */ /* 0x000fe20000410000 */
[----:B------:R-:W-:Y:S01]  /*2740*/  FFMA.FTZ R139, R110, R129, R139 ;  /* 0x000000816e8b7223 */ /* 0x000fe2000001008b */
[-C--:B------:R-:W-:Y:S01]  /*2750*/  FFMA.FTZ R6, -R112, R32.reuse, -R7 ;  /* 0x0000002070067223 */ /* 0x080fe20000010907 */
[----:B------:R-:W1:Y:S01]  /*2760*/  SHFL.UP PT, R141, R134, 0x10, RZ ;  /* 0x06000000868d7989 */ /* 0x000e6200000e00ff */
[----:B------:R-:W-:Y:S01]  /*2770*/  FFMA.FTZ R4, R110, R32, -R5 ;  /* 0x000000206e047223 */ /* 0x000fe20000010805 */
[----:B------:R-:W-:Y:S01]  /*2780*/  FADD.FTZ R142, R126, R139 ;  /* 0x0000008b7e8e7221 */ /* 0x000fe20000010000 */
[C---:B------:R-:W-:Y:S01]  /*2790*/  FMUL.FTZ R144, R115.reuse, R6 ;  /* 0x0000000673907220 */ /* 0x040fe20000410000 */
[----:B------:R-:W2:Y:S01]  /*27a0*/  SHFL.UP PT, R7, R136, 0x10, RZ ;  /* 0x0600000088077989 */ /* 0x000ea200000e00ff */
[C---:B------:R-:W-:Y:S01]  /*27b0*/  FMUL.FTZ R145, R115.reuse, R4 ;  /* 0x0000000473917220 */ /* 0x040fe20000410000 */
[----:B------:R-:W-:Y:S01]  /*27c0*/  FMUL.FTZ R149, R115, R142 ;  /* 0x0000008e73957220 */ /* 0x000fe20000410000 */
[C---:B------:R-:W-:Y:S01]  /*27d0*/  FFMA.FTZ R139, R117.reuse, R4, R144 ;  /* 0x00000004758b7223 */ /* 0x040fe20000010090 */
[----:B------:R-:W3:Y:S01]  /*27e0*/  SHFL.UP PT, R5, R138, 0x10, RZ ;  /* 0x060000008a057989 */ /* 0x000ee200000e00ff */
[C---:B------:R-:W-:Y:S01]  /*27f0*/  FFMA.FTZ R147, R117.reuse, R142, R147 ;  /* 0x0000008e75937223 */ /* 0x040fe20000010093 */
[C---:B------:R-:W-:Y:S01]  /*2800*/  FFMA.FTZ R149, R117.reuse, R140, -R149 ;  /* 0x0000008c75957223 */ /* 0x040fe20000010895 */
[----:B------:R-:W-:Y:S01]  /*2810*/  FFMA.FTZ R145, R117, R6, -R145 ;  /* 0x0000000675917223 */ /* 0x000fe20000010891 */
[----:B------:R-:W-:Y:S01]  /*2820*/  FMUL.FTZ R140, R114, R139 ;  /* 0x0000008b728c7220 */ /* 0x000fe20000410000 */
[----:B------:R-:W-:Y:S01]  /*2830*/  ISETP.GE.AND P1, PT, R66, 0x10, PT ;  /* 0x000000104200780c */ /* 0x000fe20003f26270 */
[----:B------:R-:W-:Y:S01]  /*2840*/  FADD.FTZ R149, R122, R149 ;  /* 0x000000957a957221 */ /* 0x000fe20000010000 */
[----:B------:R-:W-:Y:S01]  /*2850*/  FADD.FTZ R147, R120, R147 ;  /* 0x0000009378937221 */ /* 0x000fe20000010000 */
[-C--:B------:R-:W-:Y:S01]  /*2860*/  FMUL.FTZ R151, R114, R145.reuse ;  /* 0x0000009172977220 */ /* 0x080fe20000410000 */
[----:B------:R-:W-:Y:S01]  /*2870*/  FFMA.FTZ R140, R116, R145, -R140 ;  /* 0x00000091748c7223 */ /* 0x000fe2000001088c */
[C---:B------:R-:W-:Y:S01]  /*2880*/  FMUL.FTZ R4, R114.reuse, R149 ;  /* 0x0000009572047220 */ /* 0x040fe20000410000 */
[----:B------:R-:W-:Y:S01]  /*2890*/  FMUL.FTZ R6, R114, R147 ;  /* 0x0000009372067220 */ /* 0x000fe20000410000 */
[-C--:B0-----:R-:W-:Y:S01]  /*28a0*/  FMUL.FTZ R145, R136, R143.reuse ;  /* 0x0000008f88917220 */ /* 0x081fe20000410000 */
[----:B------:R-:W-:Y:S01]  /*28b0*/  FMUL.FTZ R143, R138, R143 ;  /* 0x0000008f8a8f7220 */ /* 0x000fe20000410000 */
[C---:B------:R-:W-:Y:S01]  /*28c0*/  FFMA.FTZ R142, R116.reuse, R147, R4 ;  /* 0x00000093748e7223 */ /* 0x040fe20000010004 */
[----:B------:R-:W-:Y:S01]  /*28d0*/  FFMA.FTZ R149, R116, R149, -R6 ;  /* 0x0000009574957223 */ /* 0x000fe20000010806 */
[-C--:B-1----:R-:W-:Y:S01]  /*28e0*/  FFMA.FTZ R145, R138, R141.reuse, -R145 ;  /* 0x0000008d8a917223 */ /* 0x082fe20000010891 */
[----:B------:R-:W-:Y:S01]  /*28f0*/  FFMA.FTZ R143, R136, R141, R143 ;  /* 0x0000008d888f7223 */ /* 0x000fe2000001008f */
[----:B------:R-:W-:Y:S01]  /*2900*/  FADD.FTZ R141, R113, R142 ;  /* 0x0000008e718d7221 */ /* 0x000fe20000010000 */
[----:B------:R-:W-:Y:S01]  /*2910*/  FFMA.FTZ R139, R116, R139, R151 ;  /* 0x0000008b748b7223 */ /* 0x000fe20000010097 */
[-C--:B--2---:R-:W-:Y:S01]  /*2920*/  FMUL.FTZ R4, R136, R7.reuse ;  /* 0x0000000788047220 */ /* 0x084fe20000410000 */
[----:B------:R-:W-:Y:S01]  /*2930*/  FMUL.FTZ R7, R138, R7 ;  /* 0x000000078a077220 */ /* 0x000fe20000410000 */
[----:B------:R-:W-:Y:S01]  /*2940*/  @P1 FADD.FTZ R134, R134, R145 ;  /* 0x0000009186861221 */ /* 0x000fe20000010000 */
[----:B------:R-:W-:Y:S01]  /*2950*/  @P1 FADD.FTZ R132, R132, R143 ;  /* 0x0000008f84841221 */ /* 0x000fe20000010000 */
[-C--:B---3--:R-:W-:Y:S01]  /*2960*/  @P1 FFMA.FTZ R138, R138, R5.reuse, -R4 ;  /* 0x000000058a8a1223 */ /* 0x088fe20000010804 */
[----:B------:R-:W-:Y:S01]  /*2970*/  @P1 FFMA.FTZ R136, R136, R5, R7 ;  /* 0x0000000588881223 */ /* 0x000fe20000010007 */
[----:B------:R-:W-:Y:S01]  /*2980*/  FADD.FTZ R142, R118, R149 ;  /* 0x00000095768e7221 */ /* 0x000fe20000010000 */
[----:B------:R0:W1:Y:S01]  /*2990*/  SHFL.DOWN PT, R147, R139, 0x1, 0x1f ;  /* 0x08201f008b937f89 */ /* 0x00006200000e0000 */
[----:B------:R-:W-:Y:S01]  /*29a0*/  HFMA2 R4, -RZ, RZ, 1.875, 0 ;  /* 0x3f800000ff047431 */ /* 0x000fe200000001ff */
[----:B------:R-:W-:-:S02]  /*29b0*/  ISETP.GT.U32.AND P1, PT, R124, 0x1d, PT ;  /* 0x0000001d7c00780c */ /* 0x000fc40003f24070 */
[----:B------:R-:W-:Y:S01]  /*29c0*/  CS2R R6, SRZ ;  /* 0x0000000000067805 */ /* 0x000fe2000001ff00 */
[----:B------:R0:W2:Y:S01]  /*29d0*/  SHFL.DOWN PT, R143, R140, 0x1, 0x1f ;  /* 0x08201f008c8f7f89 */ /* 0x0000a200000e0000 */
[----:B------:R-:W-:-:S03]  /*29e0*/  MOV R5, RZ ;  /* 0x000000ff00057202 */ /* 0x000fc60000000f00 */
[----:B------:R0:W3:Y:S04]  /*29f0*/  SHFL.DOWN PT, R148, R141, 0x1, 0x1f ;  /* 0x08201f008d947f89 */ /* 0x0000e800000e0000 */
        /* <DEDUP_REMOVED lines=18> */
.L_x_18338:
[----:B------:R-:W-:Y:S05]  /*2b20*/  BSYNC.RECONVERGENT B0 ;  /* 0x0000000000007941 */ /* 0x000fea0003800200 */
.L_x_18337:
        /* <DEDUP_REMOVED lines=17> */
.L_x_18340:
[----:B------:R-:W-:Y:S05]  /*2c40*/  BSYNC.RECONVERGENT B0 ;  /* 0x0000000000007941 */ /* 0x000fea0003800200 */
.L_x_18339:
        /* <DEDUP_REMOVED lines=16> */
.L_x_18342:
[----:B------:R-:W-:Y:S05]  /*2d50*/  BSYNC.RECONVERGENT B0 ;  /* 0x0000000000007941 */ /* 0x000fea0003800200 */
.L_x_18341:
        /* <DEDUP_REMOVED lines=16> */
.L_x_18344:
[----:B------:R-:W-:Y:S05]  /*2e60*/  BSYNC.RECONVERGENT B0 ;  /* 0x0000000000007941 */ /* 0x000fea0003800200 */
.L_x_18343:
        /* <DEDUP_REMOVED lines=16> */
.L_x_18346:
[----:B------:R-:W-:Y:S05]  /*2f70*/  BSYNC.RECONVERGENT B0 ;  /* 0x0000000000007941 */ /* 0x000fea0003800200 */
.L_x_18345:
[----:B------:R-:W-:Y:S01]  /*2f80*/  SHFL.DOWN PT, R146, R139, 0x1, 0x1f ;  /* 0x08201f008b927f89 */ /* 0x000fe200000e0000 */
[----:B------:R-:W-:Y:S01]  /*2f90*/  ISETP.NE.AND P2, PT, R92, RZ, PT ;  /* 0x000000ff5c00720c */ /* 0x000fe20003f45270 */
[-C--:B0-----:R-:W-:Y:S01]  /*2fa0*/  FMUL.FTZ R145, R136, R35.reuse ;  /* 0x0000002388917220 */ /* 0x081fe20000410000 */
[----:B--2---:R-:W-:Y:S01]  /*2fb0*/  FMUL.FTZ R147, R138, R35 ;  /* 0x000000238a937220 */ /* 0x004fe20000410000 */
[----:B-1----:R-:W0:Y:S01]  /*2fc0*/  SHFL.IDX PT, R143, R7, RZ, 0x1f ;  /* 0x00001fff078f7589 */ /* 0x002e2200000e0000 */
[----:B------:R-:W-:Y:S01]  /*2fd0*/  ISETP.NE.AND P1, PT, R92, 0x1f, PT ;  /* 0x0000001f5c00780c */ /* 0x000fe20003f25270 */
[-C--:B----4-:R-:W-:Y:S01]  /*2fe0*/  FFMA.FTZ R145, R138, R34.reuse, -R145 ;  /* 0x000000228a917223 */ /* 0x090fe20000010891 */
[----:B------:R-:W-:Y:S01]  /*2ff0*/  FFMA.FTZ R147, R136, R34, R147 ;  /* 0x0000002288937223 */ /* 0x000fe20000010093 */
[----:B------:R-:W1:Y:S01]  /*3000*/  SHFL.DOWN PT, R148, R140, 0x1, 0x1f ;  /* 0x08201f008c947f89 */ /* 0x000e6200000e0000 */
[----:B------:R-:W-:Y:S03]  /*3010*/  BSSY.RECONVERGENT B0, `(.L_x_18347) ;  /* 0x0000095000007945 */ /* 0x000fe60003800200 */
[----:B------:R-:W2:Y:S02]  /*3020*/  SHFL.IDX PT, R144, R6, RZ, 0x1f ;  /* 0x00001fff06907589 */ /* 0x000ea400000e0000 */
[----:B------:R-:W-:Y:S01]  /*3030*/  @P2 FADD.FTZ R34, R134, R145 ;  /* 0x0000009186222221 */ /* 0x000fe20000010000 */
[----:B------:R-:W-:Y:S01]  /*3040*/  @P2 FADD.FTZ R35, R132, R147 ;  /* 0x0000009384232221 */ /* 0x000fe20000010000 */
[----:B------:R-:W4:Y:S01]  /*3050*/  SHFL.DOWN PT, R138, R142, 0x1, 0x1f ;  /* 0x08201f008e8a7f89 */ /* 0x000f2200000e0000 */
        /* <DEDUP_REMOVED lines=10> */
[----:B------:R-:W0:Y:S02]  /*3100*/  SHFL.IDX PT, R139, R139, RZ, 0x1f ;  /* 0x00001fff8b8b7589 */ /* 0x000e2400000e0000 */
[----:B------:R-:W-:Y:S01]  /*3110*/  FMUL.FTZ R34, R114, R127 ;  /* 0x0000007f72227220 */ /* 0x000fe20000410000 */
[C---:B-1----:R-:W-:Y:S01]  /*3120*/  @P1 FMUL.FTZ R35, R148.reuse, R143 ;  /* 0x0000008f94231220 */ /* 0x042fe20000410000 */
[----:B------:R-:W1:Y:S01]  /*3130*/  SHFL.IDX PT, R141, R141, RZ, 0x1f ;  /* 0x00001fff8d8d7589 */ /* 0x000e6200000e0000 */
[----:B--2---:R-:W-:-:S02]  /*3140*/  @P1 FFMA.FTZ R145, R148, R144, R145 ;  /* 0x0000009094911223 */ /* 0x004fc40000010091 */
[----:B------:R-:W-:Y:S01]  /*3150*/  @P1 FFMA.FTZ R2, R146, R144, -R35 ;  /* 0x0000009092021223 */ /* 0x000fe20000010823 */
[----:B------:R-:W-:Y:S01]  /*3160*/  FMUL.FTZ R35, R114, R3 ;  /* 0x0000000372237220 */ /* 0x000fe20000410000 */
[----:B------:R-:W2:Y:S01]  /*3170*/  SHFL.IDX PT, R142, R142, RZ, 0x1f ;  /* 0x00001fff8e8e7589 */ /* 0x000ea200000e0000 */
[----:B----4-:R-:W-:Y:S01]  /*3180*/  @P1 FADD.FTZ R143, R138, R145 ;  /* 0x000000918a8f1221 */ /* 0x010fe20000010000 */
[----:B-----5:R-:W-:Y:S01]  /*3190*/  @P1 FADD.FTZ R144, R149, R2 ;  /* 0x0000000295901221 */ /* 0x020fe20000010000 */
        /* <DEDUP_REMOVED lines=9> */
[----:B------:R-:W-:Y:S01]  /*3230*/  FMUL.FTZ R2, R115, R130 ;  /* 0x0000008273027220 */ /* 0x000fe20000410000 */
[----:B------:R-:W-:Y:S01]  /*3240*/  FADD.FTZ R129, R129, R144 ;  /* 0x0000009081817221 */ /* 0x000fe20000010000 */
[----:B------:R-:W-:Y:S01]  /*3250*/  FADD.FTZ R131, R131, R32 ;  /* 0x0000002083837221 */ /* 0x000fe20000010000 */
[----:B------:R-:W-:Y:S02]  /*3260*/  IMAD R33, R27, UR4, R35 ;  /* 0x000000041b217c24 */ /* 0x000fe4000f8e0223 */
[-C--:B------:R-:W-:Y:S01]  /*3270*/  FFMA.FTZ R35, R117, R128.reuse, -R2 ;  /* 0x0000008075237223 */ /* 0x080fe20000010802 */
[C---:B------:R-:W-:Y:S01]  /*3280*/  FMUL.FTZ R132, R112.reuse, R129 ;  /* 0x0000008170847220 */ /* 0x040fe20000410000 */
[----:B------:R-:W-:Y:S01]  /*3290*/  FMUL.FTZ R137, R112, R131 ;  /* 0x0000008370897220 */ /* 0x000fe20000410000 */
[----:B------:R-:W-:Y:S01]  /*32a0*/  LEA R32, P1, R34, R101, 0x2 ;  /* 0x0000006522207211 */ /* 0x000fe200078210ff */
[----:B------:R-:W-:Y:S01]  /*32b0*/  FFMA.FTZ R135, R62, R135, R35 ;  /* 0x000000873e877223 */ /* 0x000fe20000010023 */
[C---:B------:R-:W-:Y:S01]  /*32c0*/  FFMA.FTZ R2, R110.reuse, R131, -R132 ;  /* 0x000000836e027223 */ /* 0x040fe20000010884 */
[----:B------:R-:W-:Y:S01]  /*32d0*/  FFMA.FTZ R137, R110, R129, R137 ;  /* 0x000000816e897223 */ /* 0x000fe20000010089 */
[----:B------:R-:W-:Y:S01]  /*32e0*/  LEA.HI.X R33, R34, R99, R33, 0x2, P1 ;  /* 0x0000006322217211 */ /* 0x000fe200008f1421 */
[----:B------:R-:W-:Y:S01]  /*32f0*/  FMUL.FTZ R34, R115, R128 ;  /* 0x0000008073227220 */ /* 0x000fe20000410000 */
[----:B------:R-:W-:Y:S01]  /*3300*/  FADD.FTZ R2, R125, R2 ;  /* 0x000000027d027221 */ /* 0x000fe20000010000 */
[----:B------:R-:W-:-:S02]  /*3310*/  FADD.FTZ R126, R126, R137 ;  /* 0x000000897e7e7221 */ /* 0x000fc40000010000 */
[----:B------:R-:W-:Y:S01]  /*3320*/  FFMA.FTZ R35, R117, R130, R34 ;  /* 0x0000008275237223 */ /* 0x000fe20000010022 */
[C---:B------:R-:W-:Y:S01]  /*3330*/  FMUL.FTZ R132, R115.reuse, R2 ;  /* 0x0000000273847220 */ /* 0x040fe20000410000 */
[-C--:B------:R-:W-:Y:S01]  /*3340*/  FMUL.FTZ R115, R115, R126.reuse ;  /* 0x0000007e73737220 */ /* 0x080fe20000410000 */
[----:B---3--:R-:W-:Y:S01]  /*3350*/  FMUL.FTZ R34, R140, R7 ;  /* 0x000000078c227220 */ /* 0x008fe20000410000 */
[----:B------:R-:W-:Y:S01]  /*3360*/  FFMA.FTZ R133, R62, R133, R35 ;  /* 0x000000853e857223 */ /* 0x000fe20000010023 */
[C---:B------:R-:W-:Y:S01]  /*3370*/  FFMA.FTZ R35, R117.reuse, R126, R132 ;  /* 0x0000007e75237223 */ /* 0x040fe20000010084 */
[----:B------:R-:W-:Y:S01]  /*3380*/  FFMA.FTZ R115, R117, R2, -R115 ;  /* 0x0000000275737223 */ /* 0x000fe20000010873 */
[CC--:B0-----:R-:W-:Y:S01]  /*3390*/  FFMA.FTZ R34, R139.reuse, R6.reuse, -R34 ;  /* 0x000000068b227223 */ /* 0x0c1fe20000010822 */
[C---:B------:R-:W-:Y:S01]  /*33a0*/  FMUL.FTZ R132, R140.reuse, R6 ;  /* 0x000000068c847220 */ /* 0x040fe20000410000 */
[----:B------:R-:W-:Y:S01]  /*33b0*/  FMUL.FTZ R6, R140, R5 ;  /* 0x000000058c067220 */ /* 0x000fe20000410000 */
[----:B------:R-:W-:Y:S01]  /*33c0*/  FADD.FTZ R115, R122, R115 ;  /* 0x000000737a737221 */ /* 0x000fe20000010000 */
[----:B------:R-:W-:Y:S01]  /*33d0*/  FADD.FTZ R35, R120, R35 ;  /* 0x0000002378237221 */ /* 0x000fe20000010000 */
[-C--:B------:R-:W-:Y:S01]  /*33e0*/  FMUL.FTZ R140, R140, R4.reuse ;  /* 0x000000048c8c7220 */ /* 0x080fe20000410000 */
[C---:B------:R-:W-:Y:S01]  /*33f0*/  FFMA.FTZ R4, R139.reuse, R4, -R6 ;  /* 0x000000048b047223 */ /* 0x040fe20000010806 */
[C---:B------:R-:W-:Y:S01]  /*3400*/  FMUL.FTZ R117, R114.reuse, R115 ;  /* 0x0000007372757220 */ /* 0x040fe20000410000 */
[----:B------:R-:W-:Y:S01]  /*3410*/  FMUL.FTZ R6, R114, R35 ;  /* 0x0000002372067220 */ /* 0x000fe20000410000 */
[C---:B------:R-:W-:Y:S01]  /*3420*/  FFMA.FTZ R5, R139.reuse, R5, R140 ;  /* 0x000000058b057223 */ /* 0x040fe2000001008c */
[----:B------:R-:W-:Y:S01]  /*3430*/  FFMA.FTZ R139, R139, R7, R132 ;  /* 0x000000078b8b7223 */ /* 0x000fe20000010084 */
[C---:B------:R-:W-:Y:S01]  /*3440*/  FFMA.FTZ R114, R116.reuse, R35, R117 ;  /* 0x0000002374727223 */ /* 0x040fe20000010075 */
[----:B------:R-:W-:Y:S01]  /*3450*/  FFMA.FTZ R125, R116, R115, -R6 ;  /* 0x00000073747d7223 */ /* 0x000fe20000010806 */
[----:B------:R-:W-:Y:S01]  /*3460*/  P2R R7, PR, RZ, 0x4 ;  /* 0x00000004ff077803 */ /* 0x000fe20000000000 */
[C---:B------:R-:W-:Y:S01]  /*3470*/  FMUL.FTZ R7, R112.reuse, R133 ;  /* 0x0000008570077220 */ /* 0x040fe20000410000 */
[-C--:B------:R-:W-:Y:S01]  /*3480*/  FMUL.FTZ R112, R112, R135.reuse ;  /* 0x0000008770707220 */ /* 0x080fe20000410000 */
[----:B------:R-:W-:Y:S01]  /*3490*/  FADD.FTZ R113, R113, R114 ;  /* 0x0000007271717221 */ /* 0x000fe20000010000 */
[----:B------:R-:W-:Y:S01]  /*34a0*/  FADD.FTZ R118, R118, R125 ;  /* 0x0000007d76767221 */ /* 0x000fe20000010000 */
[----:B-1----:R-:W-:Y:S01]  /*34b0*/  FADD.FTZ R6, R141, R34 ;  /* 0x000000228d067221 */ /* 0x002fe20000010000 */
[C---:B------:R-:W-:Y:S01]  /*34c0*/  FFMA.FTZ R117, R110.reuse, R135, -R7 ;  /* 0x000000876e757223 */ /* 0x040fe20000010807 */
[----:B------:R-:W-:Y:S01]  /*34d0*/  FFMA.FTZ R137, R110, R133, R112 ;  /* 0x000000856e897223 */ /* 0x000fe20000010070 */
[----:B------:R-:W-:Y:S01]  /*34e0*/  FMUL.FTZ R34, R54, R113 ;  /* 0x0000007136227220 */ /* 0x000fe20000410000 */
[----:B--2---:R-:W-:Y:S01]  /*34f0*/  FADD.FTZ R7, R142, R139 ;  /* 0x0000008b8e077221 */ /* 0x004fe20000010000 */
[----:B------:R-:W-:Y:S01]  /*3500*/  FMUL.FTZ R110, R54, R118 ;  /* 0x00000076366e7220 */ /* 0x000fe20000410000 */
[----:B------:R-:W-:Y:S01]  /*3510*/  FFMA.FTZ R121, R56, R121, R117 ;  /* 0x0000007938797223 */ /* 0x000fe20000010075 */
[C---:B------:R-:W-:Y:S01]  /*3520*/  FMUL.FTZ R125, R63.reuse, R34 ;  /* 0x000000223f7d7220 */ /* 0x040fe20000410000 */
[C---:B------:R-:W-:Y:S01]  /*3530*/  FMUL.FTZ R139, R52.reuse, R35 ;  /* 0x00000023348b7220 */ /* 0x040fe20000410000 */
[----:B------:R-:W-:Y:S01]  /*3540*/  FMUL.FTZ R112, R63, R110 ;  /* 0x0000006e3f707220 */ /* 0x000fe20000410000 */
[----:B------:R0:W-:Y:S01]  /*3550*/  @!P2 STS.128 [UR7+0x1b80], R4 ;  /* 0x001b8004ff00a988 */ /* 0x0001e20008000c07 */
[----:B------:R-:W-:Y:S01]  /*3560*/  FMUL.FTZ R141, R52, R115 ;  /* 0x00000073348d7220 */ /* 0x000fe20000410000 */
[----:B------:R-:W-:Y:S01]  /*3570*/  FMUL.FTZ R120, R55, R126 ;  /* 0x0000007e37787220 */ /* 0x000fe20000410000 */
[----:B------:R-:W-:Y:S01]  /*3580*/  FMUL.FTZ R117, R53, R129 ;  /* 0x0000008135757220 */ /* 0x000fe20000410000 */
[----:B------:R-:W-:Y:S01]  /*3590*/  STS [R68+0x210], R125 ;  /* 0x0002107d44007388 */ /* 0x000fe20000000800 */
[C---:B------:R-:W-:Y:S01]  /*35a0*/  FMUL.FTZ R114, R57.reuse, R139 ;  /* 0x0000008b39727220 */ /* 0x040fe20000410000 */
[----:B------:R-:W-:Y:S01]  /*35b0*/  FMUL.FTZ R116, R57, R141 ;  /* 0x0000008d39747220 */ /* 0x000fe20000410000 */
[----:B------:R-:W-:Y:S01]  /*35c0*/  FMUL.FTZ R122, R62, R120 ;  /* 0x000000783e7a7220 */ /* 0x000fe20000410000 */
[----:B------:R1:W-:Y:S01]  /*35d0*/  STS [R67+0x4], R112 ;  /* 0x0000047043007388 */ /* 0x0003e20000000800 */
[C---:B------:R-:W-:Y:S01]  /*35e0*/  FMUL.FTZ R134, R56.reuse, R117 ;  /* 0x0000007538867220 */ /* 0x040fe20000410000 */
[----:B------:R-:W-:-:S02]  /*35f0*/  FFMA.FTZ R119, R56, R119, R137 ;  /* 0x0000007738777223 */ /* 0x000fc40000010089 */
[----:B------:R2:W-:Y:S01]  /*3600*/  STS [R67+0x8], R114 ;  /* 0x0000087243007388 */ /* 0x0005e20000000800 */
[----:B0-----:R-:W-:Y:S01]  /*3610*/  FMUL.FTZ R6, R55, R2 ;  /* 0x0000000237067220 */ /* 0x001fe20000410000 */
[----:B------:R-:W-:Y:S02]  /*3620*/  FMUL.FTZ R5, R53, R131 ;  /* 0x0000008335057220 */ /* 0x000fe40000410000 */
[----:B------:R-:W-:Y:S01]  /*3630*/  STS [R67+0xc], R116 ;  /* 0x00000c7443007388 */ /* 0x000fe20000000800 */
[----:B------:R-:W-:Y:S01]  /*3640*/  FFMA.FTZ R4, R0, R127, RZ ;  /* 0x0000007f00047223 */ /* 0x000fe200000100ff */
[----:B------:R-:W-:Y:S01]  /*3650*/  FMUL.FTZ R132, R62, R6 ;  /* 0x000000063e847220 */ /* 0x000fe20000410000 */
[----:B-1----:R-:W-:Y:S01]  /*3660*/  FMUL.FTZ R112, R56, R5 ;  /* 0x0000000538707220 */ /* 0x002fe20000410000 */
[----:B------:R-:W-:Y:S01]  /*3670*/  STS [R67+0x10], R122 ;  /* 0x0000107a43007388 */ /* 0x000fe20000000800 */
[----:B------:R-:W-:Y:S01]  /*3680*/  FFMA.FTZ R7, R0, -R3, RZ ;  /* 0x8000000300077223 */ /* 0x000fe200000100ff */
[C---:B------:R-:W-:Y:S01]  /*3690*/  FFMA.FTZ R125, R47.reuse, R128, R4 ;  /* 0x000000802f7d7223 */ /* 0x040fe20000010004 */
[C---:B------:R-:W-:Y:S01]  /*36a0*/  FFMA.FTZ R128, R40.reuse, -R109, R128 ;  /* 0x8000006d28807223 */ /* 0x040fe20000010080 */
[----:B------:R-:W-:Y:S01]  /*36b0*/  STS [R67+0x14], R132 ;  /* 0x0000148443007388 */ /* 0x000fe20000000800 */
[----:B------:R-:W-:Y:S01]  /*36c0*/  FFMA.FTZ R4, R47, -R130, R7 ;  /* 0x800000822f047223 */ /* 0x000fe20000010007 */
[----:B------:R-:W-:Y:S01]  /*36d0*/  FFMA.FTZ R130, -R40, R111, R130 ;  /* 0x0000006f28827223 */ /* 0x000fe20000010182 */
[C---:B------:R-:W-:Y:S01]  /*36e0*/  FFMA.FTZ R125, R46.reuse, R135, R125 ;  /* 0x000000872e7d7223 */ /* 0x040fe2000001007d */
[----:B------:R-:W-:Y:S01]  /*36f0*/  STS [R67+0x18], R134 ;  /* 0x0000188643007388 */ /* 0x000fe20000000800 */
[----:B------:R-:W-:Y:S01]  /*3700*/  FFMA.FTZ R7, R46, -R133, R4 ;  /* 0x800000852e077223 */ /* 0x000fe20000010004 */
[C---:B------:R-:W-:Y:S01]  /*3710*/  FFMA.FTZ R133, -R39.reuse, R106, R133 ;  /* 0x0000006a27857223 */ /* 0x040fe20000010185 */
[----:B------:R-:W-:Y:S01]  /*3720*/  FFMA.FTZ R135, R39, -R102, R135 ;  /* 0x8000006627877223 */ /* 0x000fe20000010087 */
[----:B------:R0:W-:Y:S01]  /*3730*/  STS [R67+0x1c], R112 ;  /* 0x00001c7043007388 */ /* 0x0001e20000000800 */
[----:B------:R-:W-:Y:S01]  /*3740*/  FMUL.FTZ R137, R130, R141 ;  /* 0x0000008d82897220 */ /* 0x000fe20000410000 */
[C---:B------:R-:W-:Y:S01]  /*3750*/  FMUL.FTZ R143, R133.reuse, R120 ;  /* 0x00000078858f7220 */ /* 0x040fe20000410000 */
[----:B------:R-:W-:Y:S01]  /*3760*/  FMUL.FTZ R4, R133, R6 ;  /* 0x0000000685047220 */ /* 0x000fe20000410000 */
[----:B------:R-:W-:Y:S01]  /*3770*/  BAR.SYNC.DEFER_BLOCKING 0x0 ;  /* 0x0000000000007b1d */ /* 0x000fe20000010000 */
[----:B------:R-:W-:Y:S01]  /*3780*/  FFMA.FTZ R3, -R42, R107, R3 ;  /* 0x0000006b2a037223 */ /* 0x000fe20000010103 */
[----:B--2---:R-:W-:Y:S01]  /*3790*/  LEA R114, R45, -R36, 0x1 ;  /* 0x800000242d727211 */ /* 0x004fe200078e08ff */
[C---:B------:R-:W-:Y:S01]  /*37a0*/  FFMA.FTZ R147, R135.reuse, R6, -R143 ;  /* 0x0000000687937223 */ /* 0x040fe2000001088f */
[----:B------:R-:W-:Y:S01]  /*37b0*/  FFMA.FTZ R145, R135, R120, R4 ;  /* 0x0000007887917223 */ /* 0x000fe20000010004 */
[----:B------:R-:W-:Y:S01]  /*37c0*/  FFMA.FTZ R143, R128, R139, R137 ;  /* 0x0000008b808f7223 */ /* 0x000fe20000010089 */
[----:B------:R-:W-:Y:S01]  /*37d0*/  FFMA.FTZ R127, R42, -R105, R127 ;  /* 0x800000692a7f7223 */ /* 0x000fe2000001007f */
[C---:B------:R-:W-:Y:S01]  /*37e0*/  FMUL.FTZ R4, R3.reuse, R110 ;  /* 0x0000006e03047220 */ /* 0x040fe20000410000 */
[-C--:B------:R-:W-:Y:S01]  /*37f0*/  FMUL.FTZ R137, R3, R34.reuse ;  /* 0x0000002203897220 */ /* 0x080fe20000410000 */
[----:B------:R-:W-:Y:S01]  /*3800*/  ISETP.GE.AND P1, PT, R114, 0x1, PT ;  /* 0x000000017200780c */ /* 0x000fe20003f26270 */
[----:B------:R-:W-:Y:S01]  /*3810*/  FMUL.FTZ R139, R130, R139 ;  /* 0x0000008b828b7220 */ /* 0x000fe20000410000 */
[C---:B------:R-:W-:Y:S01]  /*3820*/  FFMA.FTZ R4, R127.reuse, R34, R4 ;  /* 0x000000227f047223 */ /* 0x040fe20000010004 */
[----:B------:R-:W-:Y:S01]  /*3830*/  FFMA.FTZ R137, R127, R110, -R137 ;  /* 0x0000006e7f897223 */ /* 0x000fe20000010889 */
[----:B------:R-:W-:Y:S01]  /*3840*/  FFMA.FTZ R110, -R38, R108, R119 ;  /* 0x0000006c266e7223 */ /* 0x000fe20000010177 */
[----:B------:R-:W-:Y:S01]  /*3850*/  FFMA.FTZ R6, R128, R141, -R139 ;  /* 0x0000008d80067223 */ /* 0x000fe2000001088b */
[----:B------:R-:W-:Y:S01]  /*3860*/  FADD.FTZ R4, RZ, R4 ;  /* 0x00000004ff047221 */ /* 0x000fe20000010000 */
[----:B------:R-:W-:Y:S01]  /*3870*/  FADD.FTZ R137, RZ, R137 ;  /* 0x00000089ff897221 */ /* 0x000fe20000010000 */
[----:B------:R-:W-:Y:S01]  /*3880*/  FFMA.FTZ R34, R38, -R104, R121 ;  /* 0x8000006826227223 */ /* 0x000fe20000010079 */
[C---:B------:R-:W-:Y:S01]  /*3890*/  FMUL.FTZ R139, R110.reuse, R5 ;  /* 0x000000056e8b7220 */ /* 0x040fe20000410000 */
[-C--:B0-----:R-:W-:Y:S01]  /*38a0*/  FMUL.FTZ R112, R110, R117.reuse ;  /* 0x000000756e707220 */ /* 0x081fe20000410000 */
[----:B------:R-:W-:Y:S01]  /*38b0*/  FADD.FTZ R4, R4, R143 ;  /* 0x0000008f04047221 */ /* 0x000fe20000010000 */
[----:B------:R-:W-:Y:S01]  /*38c0*/  FADD.FTZ R6, R137, R6 ;  /* 0x0000000689067221 */ /* 0x000fe20000010000 */
[----:B------:R-:W-:Y:S01]  /*38d0*/  ISETP.GE.AND P2, PT, R114, 0x21, PT ;  /* 0x000000217200780c */ /* 0x000fe20003f46270 */
[C---:B------:R-:W-:Y:S01]  /*38e0*/  FFMA.FTZ R139, R34.reuse, R117, R139 ;  /* 0x00000075228b7223 */ /* 0x040fe2000001008b */
[----:B------:R0:W1:Y:S01]  /*38f0*/  LDS R149, [R76+0x290] ;  /* 0x000290004c957984 */ /* 0x0000620000000800 */
[----:B------:R-:W-:Y:S01]  /*3900*/  FFMA.FTZ R112, R34, R5, -R112 ;  /* 0x0000000522707223 */ /* 0x000fe20000010870 */
[----:B------:R-:W-:Y:S01]  /*3910*/  FADD.FTZ R4, R4, R145 ;  /* 0x0000009104047221 */ /* 0x000fe20000010000 */
[----:B------:R-:W-:Y:S01]  /*3920*/  FADD.FTZ R147, R6, R147 ;  /* 0x0000009306937221 */ /* 0x000fe20000010000 */
[----:B------:R-:W-:Y:S07]  /*3930*/  @!P1 BRA `(.L_x_18348) ;  /* 0x0000000000089947 */ /* 0x000fee0003800000 */
[----:B------:R-:W2:Y:S04]  /*3940*/  LDS R5, [R80+0x210] ;  /* 0x0002100050057984 */ /* 0x000ea80000000800 */
[----:B--2---:R2:W-:Y:S02]  /*3950*/  REDG.E.ADD.F32.FTZ.RN.STRONG.GPU desc[UR16][R32.64], R5 ;  /* 0x00000005200079a6 */ /* 0x0045e4000c12f310 */
.L_x_18348:
[----:B------:R-:W-:Y:S05]  /*3960*/  BSYNC.RECONVERGENT B0 ;  /* 0x0000000000007941 */ /* 0x000fea0003800200 */
.L_x_18347:
[----:B------:R-:W-:Y:S04]  /*3970*/  BSSY.RECONVERGENT B0, `(.L_x_18349) ;  /* 0x0000003000007945 */ /* 0x000fe80003800200 */
[----:B------:R-:W-:Y:S05]  /*3980*/  @!P2 BRA `(.L_x_18350) ;  /* 0x000000000004a947 */ /* 0x000fea0003800000 */
[----:B-1----:R3:W-:Y:S02]  /*3990*/  REDG.E.ADD.F32.FTZ.RN.STRONG.GPU desc[UR16][R32.64+0x80], R149 ;  /* 0x00008095200079a6 */ /* 0x0027e4000c12f310 */
.L_x_18350:
[----:B------:R-:W-:Y:S05]  /*39a0*/  BSYNC.RECONVERGENT B0 ;  /* 0x0000000000007941 */ /* 0x000fea0003800200 */
.L_x_18349:
        /* <DEDUP_REMOVED lines=10> */
.L_x_18352:
[----:B------:R-:W-:Y:S05]  /*3a50*/  BSYNC.RECONVERGENT B0 ;  /* 0x0000000000007941 */ /* 0x000fea0003800200 */
.L_x_18351:
[----:B--2-4-:R2:W4:Y:S01]  /*3a60*/  LDS R5, [R74+0x390] ;  /* 0x000390004a057984 */ /* 0x0145220000000800 */
[----:B------:R-:W-:Y:S04]  /*3a70*/  BSSY.RECONVERGENT B0, `(.L_x_18353) ;  /* 0x0000003000007945 */ /* 0x000fe80003800200 */
[----:B------:R-:W-:Y:S05]  /*3a80*/  @!P1 BRA `(.L_x_18354) ;  /* 0x0000000000049947 */ /* 0x000fea0003800000 */
[----:B----4-:R4:W-:Y:S02]  /*3a90*/  REDG.E.ADD.F32.FTZ.RN.STRONG.GPU desc[UR16][R32.64+0x180], R5 ;  /* 0x00018005200079a6 */ /* 0x0109e4000c12f310 */
.L_x_18354:
[----:B------:R-:W-:Y:S05]  /*3aa0*/  BSYNC.RECONVERGENT B0 ;  /* 0x0000000000007941 */ /* 0x000fea0003800200 */
.L_x_18353:
[----:B----4-:R4:W0:Y:S01]  /*3ab0*/  LDS R5, [R73+0x410] ;  /* 0x0004100049057984 */ /* 0x0108220000000800 */
[----:B------:R-:W-:Y:S04]  /*3ac0*/  BSSY.RECONVERGENT B0, `(.L_x_18355) ;  /* 0x0000003000007945 */ /* 0x000fe80003800200 */
[----:B------:R-:W-:Y:S05]  /*3ad0*/  @!P2 BRA `(.L_x_18356) ;  /* 0x000000000004a947 */ /* 0x000fea0003800000 */
[----:B0-----:R0:W-:Y:S02]  /*3ae0*/  REDG.E.ADD.F32.FTZ.RN.STRONG.GPU desc[UR16][R32.64+0x200], R5 ;  /* 0x00020005200079a6 */ /* 0x0011e4000c12f310 */
.L_x_18356:
[----:B------:R-:W-:Y:S05]  /*3af0*/  BSYNC.RECONVERGENT B0 ;  /* 0x0000000000007941 */ /* 0x000fea0003800200 */
.L_x_18355:
[----:B0-----:R0:W0:Y:S01]  /*3b00*/  LDS R5, [R72+0x490] ;  /* 0x0004900048057984 */ /* 0x0010220000000800 */
[----:B------:R-:W-:Y:S04]  /*3b10*/  BSSY.RECONVERGENT B0, `(.L_x_18357) ;  /* 0x0000003000007945 */ /* 0x000fe80003800200 */
[----:B------:R-:W-:Y:S05]  /*3b20*/  @!P3 BRA `(.L_x_18358) ;  /* 0x000000000004b947 */ /* 0x000fea0003800000 */
[----:B0-----:R0:W-:Y:S02]  /*3b30*/  REDG.E.ADD.F32.FTZ.RN.STRONG.GPU desc[UR16][R32.64+0x280], R5 ;  /* 0x00028005200079a6 */ /* 0x0011e4000c12f310 */
.L_x_18358:
[----:B------:R-:W-:Y:S05]  /*3b40*/  BSYNC.RECONVERGENT B0 ;  /* 0x0000000000007941 */ /* 0x000fea0003800200 */
.L_x_18357:
[----:B0-----:R0:W0:Y:S01]  /*3b50*/  LDS R5, [R71+0x510] ;  /* 0x0005100047057984 */ /* 0x0010220000000800 */
[----:B------:R-:W-:Y:S04]  /*3b60*/  BSSY.RECONVERGENT B0, `(.L_x_18359) ;  /* 0x0000003000007945 */ /* 0x000fe80003800200 */
[----:B------:R-:W-:Y:S05]  /*3b70*/  @!P4 BRA `(.L_x_18360) ;  /* 0x000000000004c947 */ /* 0x000fea0003800000 */
[----:B0-----:R0:W-:Y:S02]  /*3b80*/  REDG.E.ADD.F32.FTZ.RN.STRONG.GPU desc[UR16][R32.64+0x300], R5 ;  /* 0x00030005200079a6 */ /* 0x0011e4000c12f310 */
.L_x_18360:
[----:B------:R-:W-:Y:S05]  /*3b90*/  BSYNC.RECONVERGENT B0 ;  /* 0x0000000000007941 */ /* 0x000fea0003800200 */
.L_x_18359:
[----:B------:R1:W1:Y:S01]  /*3ba0*/  LDS R117, [R70+0x590] ;  /* 0x0005900046757984 */ /* 0x0002620000000800 */
[----:B------:R-:W-:Y:S01]  /*3bb0*/  BSSY.RECONVERGENT B0, `(.L_x_18361) ;  /* 0x0000006000007945 */ /* 0x000fe20003800200 */
[----:B------:R-:W-:Y:S01]  /*3bc0*/  FFMA.FTZ R6, R44, R121, R125 ;  /* 0x000000792c067223 */ /* 0x000fe2000001007d */
[----:B------:R-:W-:Y:S01]  /*3bd0*/  FADD.FTZ R4, R4, R139 ;  /* 0x0000008b04047221 */ /* 0x000fe20000010000 */
[----:B0-----:R-:W-:Y:S01]  /*3be0*/  FADD.FTZ R5, R147, R112 ;  /* 0x0000007093057221 */ /* 0x001fe20000010000 */
[----:B------:R-:W-:Y:S06]  /*3bf0*/  @!P5 BRA `(.L_x_18362) ;  /* 0x000000000004d947 */ /* 0x000fec0003800000 */
[----:B-1----:R0:W-:Y:S02]  /*3c00*/  REDG.E.ADD.F32.FTZ.RN.STRONG.GPU desc[UR16][R32.64+0x380], R117 ;  /* 0x00038075200079a6 */ /* 0x0021e4000c12f310 */
.L_x_18362:
[----:B------:R-:W-:Y:S05]  /*3c10*/  BSYNC.RECONVERGENT B0 ;  /* 0x0000000000007941 */ /* 0x000fea0003800200 */
.L_x_18361:
[----:B------:R-:W-:Y:S01]  /*3c20*/  FFMA.FTZ R7, R44, -R119, R7 ;  /* 0x800000772c077223 */ /* 0x000fe20000010007 */
[----:B0--3--:R-:W0:Y:S01]  /*3c30*/  SHFL.DOWN PT, R33, R4, 0x1, 0x1f ;  /* 0x08201f0004217f89 */ /* 0x009e2200000e0000 */
[C---:B------:R-:W-:Y:S01]  /*3c40*/  ISETP.GT.AND P1, PT, R66.reuse, 0x1e, PT ;  /* 0x0000001e4200780c */ /* 0x040fe20003f24270 */
[----:B------:R-:W-:Y:S01]  /*3c50*/  BSSY.RECONVERGENT B0, `(.L_x_18363) ;  /* 0x0000045000007945 */ /* 0x000fe20003800200 */
[----:B------:R-:W-:Y:S01]  /*3c60*/  ISETP.GT.AND P2, PT, R66, 0xf, PT ;  /* 0x0000000f4200780c */ /* 0x000fe20003f44270 */
[----:B------:R-:W3:Y:S04]  /*3c70*/  SHFL.DOWN PT, R32, R5, 0x1, 0x1f ;  /* 0x08201f0005207f89 */ /* 0x000ee800000e0000 */
[----:B-1----:R-:W1:Y:S04]  /*3c80*/  SHFL.DOWN PT, R117, R6, 0x1, 0x1f ;  /* 0x08201f0006757f89 */ /* 0x002e6800000e0000 */
[----:B------:R-:W5:Y:S02]  /*3c90*/  SHFL.DOWN PT, R112, R7, 0x1, 0x1f ;  /* 0x08201f0007707f89 */ /* 0x000f6400000e0000 */
        /* <DEDUP_REMOVED lines=10> */
[----:B-1----:R-:W-:-:S04]  /*3d40*/  @!P1 FADD.FTZ R5, R5, R32 ;  /* 0x0000002005059221 */ /* 0x002fc80000010000 */
        /* <DEDUP_REMOVED lines=10> */
[----:B------:R-:W0:Y:S01]  /*3df0*/  SHFL.DOWN PT, R121, R4, 0x8, 0x1f ;  /* 0x09001f0004797f89 */ /* 0x000e2200000e0000 */
[----:B---3--:R-:W-:Y:S01]  /*3e00*/  @!P1 FADD.FTZ R6, R6, R117 ;  /* 0x0000007506069221 */ /* 0x008fe20000010000 */
[----:B------:R-:W-:Y:S02]  /*3e10*/  FMUL.FTZ R117, R31, R129 ;  /* 0x000000811f757220 */ /* 0x000fe40000410000 */
[----:B------:R-:W1:Y:S01]  /*3e20*/  SHFL.DOWN PT, R108, R5, 0x8, 0x1f ;  /* 0x09001f00056c7f89 */ /* 0x000e6200000e0000 */
[----:B-----5:R-:W-:Y:S01]  /*3e30*/  @!P1 FADD.FTZ R7, R7, R112 ;  /* 0x0000007007079221 */ /* 0x020fe20000010000 */
[-C--:B------:R-:W-:Y:S02]  /*3e40*/  FFMA.FTZ R117, R30, R131.reuse, -R117 ;  /* 0x000000831e757223 */ /* 0x080fe40000010875 */
[----:B------:R-:W3:Y:S01]  /*3e50*/  SHFL.DOWN PT, R125, R6, 0x8, 0x1f ;  /* 0x09001f00067d7f89 */ /* 0x000ee200000e0000 */
[C---:B------:R-:W-:Y:S01]  /*3e60*/  FMUL.FTZ R131, R31.reuse, R131 ;  /* 0x000000831f837220 */ /* 0x040fe20000410000 */
[----:B------:R-:W-:Y:S01]  /*3e70*/  ISETP.GT.AND P1, PT, R66, 0x17, PT ;  /* 0x000000174200780c */ /* 0x000fe20003f24270 */
[----:B------:R-:W-:Y:S01]  /*3e80*/  FMUL.FTZ R119, R110, R117 ;  /* 0x000000756e777220 */ /* 0x000fe20000410000 */
[----:B------:R-:W5:Y:S01]  /*3e90*/  SHFL.DOWN PT, R112, R7, 0x8, 0x1f ;  /* 0x09001f0007707f89 */ /* 0x000f6200000e0000 */
[-C--:B------:R-:W-:Y:S01]  /*3ea0*/  FFMA.FTZ R131, R30, R129.reuse, R131 ;  /* 0x000000811e837223 */ /* 0x080fe20000010083 */
[----:B------:R-:W-:Y:S01]  /*3eb0*/  FFMA.FTZ R129, R104, R129, R33 ;  /* 0x0000008168817223 */ /* 0x000fe20000010021 */
[----:B------:R-:W-:Y:S01]  /*3ec0*/  FMUL.FTZ R117, R31, R126 ;  /* 0x0000007e1f757220 */ /* 0x000fe20000410000 */
[-C--:B------:R-:W-:Y:S01]  /*3ed0*/  FMUL.FTZ R33, R106, R2.reuse ;  /* 0x000000026a217220 */ /* 0x080fe20000410000 */
[----:B------:R-:W-:Y:S01]  /*3ee0*/  FFMA.FTZ R119, R34, R131, R119 ;  /* 0x0000008322777223 */ /* 0x000fe20000010077 */
[-C--:B------:R-:W-:Y:S01]  /*3ef0*/  FFMA.FTZ R48, R53, R129.reuse, R48 ;  /* 0x0000008135307223 */ /* 0x080fe20000010030 */
[-C--:B------:R-:W-:Y:S01]  /*3f00*/  FFMA.FTZ R32, R30, R2.reuse, -R117 ;  /* 0x000000021e207223 */ /* 0x080fe20000010875 */
[C---:B------:R-:W-:Y:S01]  /*3f10*/  FMUL.FTZ R117, R31.reuse, R2 ;  /* 0x000000021f757220 */ /* 0x040fe20000410000 */
[----:B------:R-:W-:Y:S01]  /*3f20*/  FFMA.FTZ R129, R56, R129, R119 ;  /* 0x0000008138817223 */ /* 0x000fe20000010077 */
[----:B------:R-:W-:Y:S01]  /*3f30*/  FFMA.FTZ R119, R102, R126, R33 ;  /* 0x0000007e66777223 */ /* 0x000fe20000010021 */
[----:B------:R-:W-:Y:S01]  /*3f40*/  FMUL.FTZ R33, R31, R35 ;  /* 0x000000231f217220 */ /* 0x000fe20000410000 */
[----:B------:R-:W-:Y:S01]  /*3f50*/  FMUL.FTZ R32, R133, R32 ;  /* 0x0000002085207220 */ /* 0x000fe20000410000 */
[----:B------:R-:W-:Y:S01]  /*3f60*/  FFMA.FTZ R2, R30, R126, R117 ;  /* 0x0000007e1e027223 */ /* 0x000fe20000010075 */
[----:B0-----:R-:W-:Y:S01]  /*3f70*/  @!P1 FADD.FTZ R4, R4, R121 ;  /* 0x0000007904049221 */ /* 0x001fe20000010000 */
[----:B------:R-:W-:Y:S01]  /*3f80*/  FFMA.FTZ R33, R30, R115, -R33 ;  /* 0x000000731e217223 */ /* 0x000fe20000010821 */
[----:B-1----:R-:W-:Y:S01]  /*3f90*/  @!P1 FADD.FTZ R5, R5, R108 ;  /* 0x0000006c05059221 */ /* 0x002fe20000010000 */
[----:B------:R-:W-:Y:S01]  /*3fa0*/  FFMA.FTZ R135, R135, R2, R32 ;  /* 0x0000000287877223 */ /* 0x000fe20000010020 */
[----:B------:R-:W-:Y:S01]  /*3fb0*/  FADD.FTZ R58, R129, R58 ;  /* 0x0000003a813a7221 */ /* 0x000fe20000010000 */
[----:B------:R-:W-:Y:S01]  /*3fc0*/  FMUL.FTZ R117, R130, R33 ;  /* 0x0000002182757220 */ /* 0x000fe20000410000 */
[----:B---3--:R-:W-:Y:S01]  /*3fd0*/  @!P1 FADD.FTZ R6, R6, R125 ;  /* 0x0000007d06069221 */ /* 0x008fe20000010000 */
        /* <DEDUP_REMOVED lines=12> */
.L_x_18364:
[----:B------:R-:W-:Y:S05]  /*40a0*/  BSYNC.RECONVERGENT B0 ;  /* 0x0000000000007941 */ /* 0x000fea0003800200 */
.L_x_18363:
[C---:B-1----:R-:W-:Y:S01]  /*40b0*/  FMUL.FTZ R33, R31.reuse, R113 ;  /* 0x000000711f217220 */ /* 0x042fe20000410000 */
[CC--:B------:R-:W-:Y:S01]  /*40c0*/  FMUL.FTZ R102, R31.reuse, R115.reuse ;  /* 0x000000731f667220 */ /* 0x0c0fe20000410000 */
[-C--:B---3--:R-:W-:Y:S01]  /*40d0*/  FMUL.FTZ R2, R31, R118.reuse ;  /* 0x000000761f027220 */ /* 0x088fe20000410000 */
[----:B------:R-:W-:Y:S01]  /*40e0*/  BAR.SYNC.DEFER_BLOCKING 0x0 ;  /* 0x0000000000007b1d */ /* 0x000fe20000010000 */
[-C--:B0-----:R-:W-:Y:S01]  /*40f0*/  FFMA.FTZ R32, R30, R118.reuse, -R33 ;  /* 0x000000761e207223 */ /* 0x081fe20000010821 */
        /* <DEDUP_REMOVED lines=10> */
[-C--:B------:R-:W-:Y:S01]  /*41a0*/  FFMA.FTZ R30, R62, R119.reuse, R135 ;  /* 0x000000773e1e7223 */ /* 0x080fe20000010087 */
        /* <DEDUP_REMOVED lines=20> */
.L_x_18366:
[----:B------:R-:W-:Y:S05]  /*42f0*/  BSYNC.RECONVERGENT B0 ;  /* 0x0000000000007941 */ /* 0x000fea0003800200 */
.L_x_18365:
[----:B------:R-:W-:-:S04]  /*4300*/  UIADD3 UR4, UPT, UPT, UR4, 0x1, URZ ;  /* 0x0000000104047890 */ /* 0x000fc8000fffe0ff */
[----:B------:R-:W-:-:S09]  /*4310*/  UISETP.GE.AND UP0, UPT, UR4, UR9, UPT ;  /* 0x000000090400728c */ /* 0x000fd2000bf06270 */
[----:B------:R-:W-:Y:S05]  /*4320*/  BRA.U !UP0, `(.L_x_18367) ;  /* 0xffffffd5089c7547 */ /* 0x000fea000b83ffff */
.L_x_18333:
[----:B------:R-:W1:Y:S01]  /*4330*/  F2F.F16.F32 R2, R49 ;  /* 0x0000003100027304 */ /* 0x000e620000200800 */
        /* <DEDUP_REMOVED lines=10> */
[----:B-1----:R-:W-:Y:S01]  /*43e0*/  IMAD.WIDE.U32 R2, R2, 0x10000, RZ ;  /* 0x0001000002027825 */ /* 0x002fe200078e00ff */
[----:B0-----:R-:W0:Y:S01]  /*43f0*/  F2F.F16.F32 R5, R48 ;  /* 0x0000003000057304 */ /* 0x001e220000200800 */
[----:B------:R-:W1:Y:S01]  /*4400*/  LDC.64 R24, c[0x0][0x550] ;  /* 0x00015400ff187b82 */ /* 0x000e620000000a00 */
[----:B------:R-:W-:-:S02]  /*4410*/  IADD3.X R84, PT, PT, R84, -0x1, RZ, P1, !PT ;  /* 0xffffffff54547810 */ /* 0x000fc40000ffe4ff */
[----:B------:R-:W-:Y:S02]  /*4420*/  IADD3.X R87, PT, PT, R87, -0x1, RZ, P2, !PT ;  /* 0xffffffff57577810 */ /* 0x000fe400017fe4ff */
[----:B------:R-:W-:Y:S02]  /*4430*/  IADD3.X R89, PT, PT, R89, -0x1, RZ, P3, !PT ;  /* 0xffffffff59597810 */ /* 0x000fe40001ffe4ff */
[----:B------:R-:W2:Y:S01]  /*4440*/  F2F.F16.F32 R51, R51 ;  /* 0x0000003300337304 */ /* 0x000ea20000200800 */
[----:B------:R-:W-:Y:S02]  /*4450*/  IADD3.X R91, PT, PT, R91, -0x1, RZ, P4, !PT ;  /* 0xffffffff5b5b7810 */ /* 0x000fe400027fe4ff */
[----:B0-----:R-:W-:-:S05]  /*4460*/  PRMT R5, R50, 0x5410, R5 ;  /* 0x0000541032057816 */ /* 0x001fca0000000005 */
[----:B------:R-:W0:Y:S01]  /*4470*/  F2F.F16.F32 R0, R60 ;  /* 0x0000003c00007304 */ /* 0x000e220000200800 */
[----:B------:R-:W-:Y:S01]  /*4480*/  LOP3.LUT R7, R5, R3, RZ, 0xfc, !PT ;  /* 0x0000000305077212 */ /* 0x000fe200078efcff */
[----:B---3--:R-:W-:Y:S01]  /*4490*/  IMAD.WIDE.U32 R4, R22, UR18, R20 ;  /* 0x0000001216047c25 */ /* 0x008fe2000f8e0014 */
[----:B--2---:R-:W-:-:S05]  /*44a0*/  LOP3.LUT R6, R2, R51, RZ, 0xfc, !PT ;  /* 0x0000003302067212 */ /* 0x004fca00078efcff */
[----:B------:R-:W-:Y:S01]  /*44b0*/  F2F.F16.F32 R17, R59 ;  /* 0x0000003b00117304 */ /* 0x000fe20000200800 */
[----:B------:R-:W-:Y:S01]  /*44c0*/  IMAD R5, R23, UR18, R5 ;  /* 0x0000001217057c24 */ /* 0x000fe2000f8e0205 */
[----:B------:R5:W-:Y:S01]  /*44d0*/  STS.64 [R65], R6 ;  /* 0x0000000641007388 */ /* 0x000be20000000a00 */
[----:B------:R-:W-:-:S03]  /*44e0*/  NOP ;  /* 0x0000000000007918 */ /* 0x000fc60000000000 */
[----:B------:R-:W2:Y:S02]  /*44f0*/  LDS.64 R2, [R65] ;  /* 0x0000000041027984 */ /* 0x000ea40000000a00 */
[----:B------:R-:W3:Y:S01]  /*4500*/  F2F.F16.F32 R18, R58 ;  /* 0x0000003a00127304 */ /* 0x000ee20000200800 */
[----:B-----5:R-:W-:-:S07]  /*4510*/  IMAD.WIDE.U32 R6, R103, UR6, R4 ;  /* 0x0000000667067c25 */ /* 0x020fce000f8e0004 */
[----:B------:R5:W4:Y:S01]  /*4520*/  F2F.F16.F32 R23, R61 ;  /* 0x0000003d00177304 */ /* 0x000b220000200800 */
[----:B------:R-:W-:Y:S01]  /*4530*/  IMAD R7, R103, UR7, R7 ;  /* 0x0000000767077c24 */ /* 0x000fe2000f8e0207 */
[----:B-1----:R-:W-:Y:S01]  /*4540*/  LEA R16, P0, R6, R24, 0x1 ;  /* 0x0000001806107211 */ /* 0x002fe200078008ff */
[----:B0-----:R-:W-:Y:S01]  /*4550*/  IMAD.WIDE.U32 R4, R0, 0x10000, RZ ;  /* 0x0001000000047825 */ /* 0x001fe200078e00ff */
[----:B------:R-:W0:Y:S01]  /*4560*/  LDCU.64 UR6, c[0x0][0x520] ;  /* 0x0000a400ff0677ac */ /* 0x000e220008000a00 */
[----:B---3--:R-:W-:Y:S02]  /*4570*/  PRMT R19, R17, 0x5410, R18 ;  /* 0x0000541011137816 */ /* 0x008fe40000000012 */
[----:B------:R-:W-:Y:S01]  /*4580*/  LEA.HI.X R17, R6, R25, R7, 0x1, P0 ;  /* 0x0000001906117211 */ /* 0x000fe200000f0c07 */
[----:B-----5:R-:W-:Y:S01]  /*4590*/  FADD.FTZ R61, R94, R61 ;  /* 0x0000003d5e3d7221 */ /* 0x020fe20000010000 */
[----:B------:R-:W-:Y:S01]  /*45a0*/  LOP3.LUT R19, R19, R5, RZ, 0xfc, !PT ;  /* 0x0000000513137212 */ /* 0x000fe200078efcff */
[----:B------:R-:W1:Y:S02]  /*45b0*/  LDC.64 R24, c[0x0][0x560] ;  /* 0x00015800ff187b82 */ /* 0x000e640000000a00 */
[----:B------:R-:W-:Y:S01]  /*45c0*/  FADD.FTZ R60, R61, R60 ;  /* 0x0000003c3d3c7221 */ /* 0x000fe20000010000 */
[----:B----4-:R-:W-:Y:S01]  /*45d0*/  LOP3.LUT R18, R4, R23, RZ, 0xfc, !PT ;  /* 0x0000001704127212 */ /* 0x010fe200078efcff */
[----:B------:R-:W-:-:S04]  /*45e0*/  IMAD.WIDE.U32 R4, R77, 0x8, R16 ;  /* 0x000000084d047825 */ /* 0x000fc800078e0010 */
[----:B------:R-:W-:Y:S01]  /*45f0*/  FADD.FTZ R59, R60, R59 ;  /* 0x0000003b3c3b7221 */ /* 0x000fe20000010000 */
[----:B------:R-:W3:Y:S03]  /*4600*/  LDC.64 R22, c[0x0][0x518] ;  /* 0x00014600ff167b82 */ /* 0x000ee60000000a00 */
[----:B------:R-:W-:Y:S01]  /*4610*/  FADD.FTZ R94, R59, R58 ;  /* 0x0000003a3b5e7221 */ /* 0x000fe20000010000 */
[----:B--2---:R1:W-:Y:S04]  /*4620*/  STG.E.64 desc[UR16][R4.64], R2 ;  /* 0x0000000204007986 */ /* 0x0043e8000c101b10 */
[----:B------:R-:W-:Y:S01]  /*4630*/  BAR.SYNC.DEFER_BLOCKING 0x0 ;  /* 0x0000000000007b1d */ /* 0x000fe20000010000 */
[----:B---3--:R-:W-:-:S04]  /*4640*/  IMAD.WIDE.U32 R16, R22, UR18, R20 ;  /* 0x0000001216107c25 */ /* 0x008fc8000f8e0014 */
[----:B------:R-:W-:Y:S02]  /*4650*/  IMAD R17, R23, UR18, R17 ;  /* 0x0000001217117c24 */ /* 0x000fe4000f8e0211 */
[----:B0-----:R-:W-:-:S04]  /*4660*/  IMAD.WIDE.U32 R16, R103, UR6, R16 ;  /* 0x0000000667107c25 */ /* 0x001fc8000f8e0010 */
        /* <DEDUP_REMOVED lines=11> */
.L_x_18331:
        /* <DEDUP_REMOVED lines=34> */
.L_x_18370:
[----:B------:R-:W-:Y:S05]  /*4940*/  BSYNC.RECONVERGENT B0 ;  /* 0x0000000000007941 */ /* 0x000fea0003800200 */
.L_x_18369:
        /* <DEDUP_REMOVED lines=26> */
.L_x_18372:
[----:B------:R-:W-:Y:S05]  /*4af0*/  BSYNC.RECONVERGENT B0 ;  /* 0x0000000000007941 */ /* 0x000fea0003800200 */
.L_x_18371:
        /* <DEDUP_REMOVED lines=13> */
.L_x_18374:
        /* <DEDUP_REMOVED lines=27> */
.L_x_18373:
[----:B------:R-:W-:Y:S05]  /*4d80*/  EXIT ;  /* 0x000000000000794d */ /* 0x000fea0003800000 */
.L_x_18375:
        /* <DEDUP_REMOVED lines=15> */
.L_x_18816:


//--------------------- .text._Z25selective_scan_bwd_kernelI32Selective_Scan_bwd_kernel_traitsILi32ELi4ELb1ELb1ELb0ELb1ELb0EN3c104HalfENS1_7complexIfEEEEv12SSMParamsBwd --------------------------
	.section	.text._Z25selective_scan_bwd_kernelI32Selective_Scan_bwd_kernel_traitsILi32ELi4ELb1ELb1ELb0ELb1ELb0EN3c104HalfENS1_7complexIfEEEEv12SSMParamsBwd,"ax",@progbits
	.align	128
        .global         _Z25selective_scan_bwd_kernelI32Selective_Scan_bwd_kernel_traitsILi32ELi4ELb1ELb1ELb0ELb1ELb0EN3c104HalfENS1_7complexIfEEEEv12SSMParamsBwd
        .type           _Z25selective_scan_bwd_kernelI32Selective_Scan_bwd_kernel_traitsILi32ELi4ELb1ELb1ELb0ELb1ELb0EN3c104HalfENS1_7complexIfEEEEv12SSMParamsBwd,@function
        .size           _Z25selective_scan_bwd_kernelI32Selective_Scan_bwd_kernel_traitsILi32ELi4ELb1ELb1ELb0ELb1ELb0EN3c104HalfENS1_7complexIfEEEEv12SSMParamsBwd,(.L_x_18817 - _Z25selective_scan_bwd_kernelI32Selective_Scan_bwd_kernel_traitsILi32ELi4ELb1ELb1ELb0ELb1ELb0EN3c104HalfENS1_7complexIfEEEEv12SSMParamsBwd)
        .other          _Z25selective_scan_bwd_kernelI32Selective_Scan_bwd_kernel_traitsILi32ELi4ELb1ELb1ELb0ELb1ELb0EN3c104HalfENS1_7complexIfEEEEv12SSMParamsBwd,@"STO_CUDA_ENTRY STV_DEFAULT"
_Z25selective_scan_bwd_kernelI32Selective_Scan_bwd_kernel_traitsILi32ELi4ELb1ELb1ELb0ELb1ELb0EN3c104HalfENS1_7complexIfEEEEv12SSMParamsBwd:
.text._Z25selective_scan_bwd_kernelI32Selective_Scan_bwd_kernel_traitsILi32ELi4ELb1ELb1ELb0ELb1ELb0EN3c104HalfENS1_7complexIfEEEEv12SSMParamsBwd:
        /* <DEDUP_REMOVED lines=178> */
.L_x_18420:
        /* <DEDUP_REMOVED lines=26> */
[----:B------:R-:W-:-:S02]  /*0cc0*/  SHF.R.U64 R61, R18, 0x10, R19 ;  /* 0x00000010123d7819 */ /* 0x000fc40000001213 */
        /* <DEDUP_REMOVED lines=47> */
.L_x_18378:
[----:B------:R-:W-:Y:S05]  /*0fc0*/  BSYNC.RECONVERGENT B0 ;  /* 0x0000000000007941 */ /* 0x000fea0003800200 */
.L_x_18377:
        /* <DEDUP_REMOVED lines=32> */
.L_x_18380:
[----:B------:R-:W-:Y:S05]  /*11d0*/  BSYNC.RECONVERGENT B0 ;  /* 0x0000000000007941 */ /* 0x000fea0003800200 */
.L_x_18379:
        /* <DEDUP_REMOVED lines=32> */
.L_x_18382:
[----:B------:R-:W-:Y:S05]  /*13e0*/  BSYNC.RECONVERGENT B0 ;  /* 0x0000000000007941 */ /* 0x000fea0003800200 */
.L_x_18381:
        /* <DEDUP_REMOVED lines=32> */
.L_x_18384:
[----:B------:R-:W-:Y:S05]  /*15f0*/  BSYNC.RECONVERGENT B0 ;  /* 0x0000000000007941 */ /* 0x000fea0003800200 */
.L_x_18383:
        /* <DEDUP_REMOVED lines=53> */
.L_x_18419:
[----:B-1----:R-:W-:-:S04]  /*1950*/  IMAD.WIDE.U32 R2, R78, UR4, RZ ;  /* 0x000000044e027c25 */ /* 0x002fc8000f8e00ff */
[----:B------:R-:W-:Y:S01]  /*1960*/  IMAD R3, R79, UR4, R3 ;  /* 0x000000044f037c24 */ /* 0x000fe2000f8e0203 */
[----:B0-----:R-:W-:-:S04]  /*1970*/  LEA R4, P1, R2, R85, 0x1 ;  /* 0x0000005502047211 */ /* 0x001fc800078208ff */
[----:B------:R-:W-:-:S03]  /*1980*/  LEA.HI.X R5, R2, R84, R3, 0x1, P1 ;  /* 0x0000005402057211 */ /* 0x000fc600008f0c03 */
[----:B------:R-:W-:-:S05]  /*1990*/  IMAD.WIDE.U32 R34, R69, 0x8, R4 ;  /* 0x0000000845227825 */ /* 0x000fca00078e0004 */
[----:B------:R-:W3:Y:S04]  /*19a0*/  LDG.E.64 R2, desc[UR16][R34.64] ;  /* 0x0000001022027981 */ /* 0x000ee8000c1e1b00 */
[----:B----4-:R-:W4:Y:S01]  /*19b0*/  LDG.E.64 R4, desc[UR16][R34.64+0x100] ;  /* 0x0001001022047981 */ /* 0x010f22000c1e1b00 */
[----:B------:R-:W-:Y:S02]  /*19c0*/  MOV R6, R10 ;  /* 0x0000000a00067202 */ /* 0x000fe40000000f00 */
[----:B------:R-:W-:-:S03]  /*19d0*/  MOV R7, R95 ;  /* 0x0000005f00077202 */ /* 0x000fc60000000f00 */
[----:B0-----:R-:W-:-:S04]  /*19e0*/  IMAD.WIDE.U32 R6, R20, UR4, R6 ;  /* 0x0000000414067c25 */ /* 0x001fc8000f8e0006 */
[----:B------:R-:W-:Y:S01]  /*19f0*/  IMAD R7, R21, UR4, R7 ;  /* 0x0000000415077c24 */ /* 0x000fe2000f8e0207 */
[----:B--2---:R-:W-:-:S04]  /*1a00*/  LEA R30, P1, R6, R18, 0x3 ;  /* 0x00000012061e7211 */ /* 0x004fc800078218ff */
[----:B------:R-:W-:-:S06]  /*1a10*/  LEA.HI.X R31, R6, R19, R7, 0x3, P1 ;  /* 0x00000013061f7211 */ /* 0x000fcc00008f1c07 */
[----:B------:R-:W2:Y:S01]  /*1a20*/  LDG.E.64 R30, desc[UR16][R30.64] ;  /* 0x000000101e1e7981 */ /* 0x000ea2000c1e1b00 */
[----:B------:R-:W-:Y:S02]  /*1a30*/  MOV R6, R8 ;  /* 0x0000000800067202 */ /* 0x000fe40000000f00 */
[----:B------:R-:W-:-:S03]  /*1a40*/  MOV R7, R93 ;  /* 0x0000005d00077202 */ /* 0x000fc60000000f00 */
[----:B------:R-:W-:-:S04]  /*1a50*/  IMAD.WIDE.U32 R6, R24, UR4, R6 ;  /* 0x0000000418067c25 */ /* 0x000fc8000f8e0006 */
[----:B------:R-:W-:Y:S01]  /*1a60*/  IMAD R7, R25, UR4, R7 ;  /* 0x0000000419077c24 */ /* 0x000fe2000f8e0207 */
[----:B------:R-:W-:-:S04]  /*1a70*/  LEA R32, P1, R6, R22, 0x3 ;  /* 0x0000001606207211 */ /* 0x000fc800078218ff */
[----:B------:R-:W-:Y:S01]  /*1a80*/  LEA.HI.X R33, R6, R23, R7, 0x3, P1 ;  /* 0x0000001706217211 */ /* 0x000fe200008f1c07 */
[----:B---3--:R0:W-:Y:S04]  /*1a90*/  STS.64 [R63], R2 ;  /* 0x000000023f007388 */ /* 0x0081e80000000a00 */
[----:B----4-:R-:W-:Y:S01]  /*1aa0*/  STS.64 [R63+0x100], R4 ;  /* 0x000100043f007388 */ /* 0x010fe20000000a00 */
        /* <DEDUP_REMOVED lines=10> */
[-C--:B------:R-:W-:Y:S01]  /*1b50*/  FMUL.FTZ R6, R31, R61.reuse ;  /* 0x0000003d1f067220 */ /* 0x080fe20000410000 */
[C---:B------:R-:W-:Y:S01]  /*1b60*/  FMUL.FTZ R34, R7.reuse, R66 ;  /* 0x0000004207227220 */ /* 0x040fe20000410000 */
[C---:B0-----:R-:W-:Y:S01]  /*1b70*/  FMUL.FTZ R2, R7.reuse, R61 ;  /* 0x0000003d07027220 */ /* 0x041fe20000410000 */
[C---:B------:R-:W-:Y:S01]  /*1b80*/  FMUL.FTZ R100, R7.reuse, R64 ;  /* 0x0000004007647220 */ /* 0x040fe20000410000 */
        /* <DEDUP_REMOVED lines=12> */
[----:B------:R4:W5:Y:S01]  /*1c50*/  MUFU.SIN R3, R106 ;  /* 0x0000006a00037308 */ /* 0x0009620000000400 */
[----:B-1----:R-:W-:-:S07]  /*1c60*/  IADD3 R2, PT, PT, R123, UR4, RZ ;  /* 0x000000047b027c10 */ /* 0x002fce000fffe0ff */
[----:B------:R-:W1:Y:S01]  /*1c70*/  MUFU.EX2 R34, R34 ;  /* 0x0000002200227308 */ /* 0x000e620000000800 */
[----:B--2---:R-:W-:Y:S01]  /*1c80*/  FMUL.FTZ R114, R112, R109 ;  /* 0x0000006d70727220 */ /* 0x004fe20000410000 */
[----:B0-----:R-:W-:Y:S02]  /*1c90*/  HADD2.F32 R109, -RZ, R4.H1_H1 ;  /* 0x30000004ff6d7230 */ /* 0x001fe40000004100 */
[----:B----4-:R-:W-:-:S04]  /*1ca0*/  HADD2.F32 R106, -RZ, R6.H1_H1 ;  /* 0x30000006ff6a7230 */ /* 0x010fc80000004100 */
[----:B------:R0:W-:Y:S01]  /*1cb0*/  MUFU.EX2 R116, R100 ;  /* 0x0000006400747308 */ /* 0x0001e20000000800 */
[----:B-----5:R-:W-:-:S07]  /*1cc0*/  FMUL.FTZ R112, R112, R3 ;  /* 0x0000000370707220 */ /* 0x020fce0000410000 */
[----:B------:R-:W2:Y:S01]  /*1cd0*/  MUFU.COS R117, R108 ;  /* 0x0000006c00757308 */ /* 0x000ea20000000000 */
[----:B0-----:R-:W-:Y:S01]  /*1ce0*/  P2R R100, PR, RZ, 0x4 ;  /* 0x00000004ff647803 */ /* 0x001fe20000000000 */
[----:B-1----:R-:W-:Y:S01]  /*1cf0*/  FMUL.FTZ R3, R34, R35 ;  /* 0x0000002322037220 */ /* 0x002fe20000410000 */
[----:B------:R-:W-:Y:S01]  /*1d00*/  SEL R100, R2, R81, !P2 ;  /* 0x0000005102647207 */ /* 0x000fe20005000000 */
[----:B------:R-:W-:Y:S01]  /*1d10*/  FMUL.FTZ R2, R34, R107 ;  /* 0x0000006b22027220 */ /* 0x000fe20000410000 */
[----:B------:R-:W-:Y:S02]  /*1d20*/  HADD2.F32 R107, -RZ, R4.H0_H0 ;  /* 0x20000004ff6b7230 */ /* 0x000fe40000004100 */
[----:B------:R-:W-:Y:S01]  /*1d30*/  LEA R34, R100, UR6, 0x3 ;  /* 0x0000000664227c11 */ /* 0x000fe2000f8e18ff */
[----:B------:R-:W-:Y:S01]  /*1d40*/  MUFU.EX2 R104, R104 ;  /* 0x0000006800687308 */ /* 0x000fe20000000800 */
[----:B------:R-:W-:-:S03]  /*1d50*/  HADD2.F32 R100, -RZ, R5.H0_H0 ;  /* 0x20000005ff647230 */ /* 0x000fc60000004100 */
[----:B------:R0:W-:Y:S04]  /*1d60*/  STS.64 [R34+0xa80], R2 ;  /* 0x000a800222007388 */ /* 0x0001e80000000a00 */
[----:B------:R-:W1:Y:S01]  /*1d70*/  MUFU.SIN R111, R108 ;  /* 0x0000006c006f7308 */ /* 0x000e620000000400 */
[----:B--2---:R-:W-:-:S07]  /*1d80*/  FMUL.FTZ R117, R116, R117 ;  /* 0x0000007574757220 */ /* 0x004fce0000410000 */
[----:B------:R-:W2:Y:S08]  /*1d90*/  MUFU.COS R115, R102 ;  /* 0x0000006600737308 */ /* 0x000eb00000000000 */
[----:B------:R4:W5:Y:S01]  /*1da0*/  MUFU.SIN R113, R102 ;  /* 0x0000006600717308 */ /* 0x0009620000000400 */
[----:B-1----:R-:W-:Y:S01]  /*1db0*/  FMUL.FTZ R116, R116, R111 ;  /* 0x0000006f74747220 */ /* 0x002fe20000410000 */
[----:B------:R-:W-:-:S02]  /*1dc0*/  HADD2.F32 R111, -RZ, R7.H0_H0 ;  /* 0x20000007ff6f7230 */ /* 0x000fc40000004100 */
[C---:B--2---:R-:W-:Y:S01]  /*1dd0*/  FMUL.FTZ R108, R104.reuse, R115 ;  /* 0x00000073686c7220 */ /* 0x044fe20000410000 */
[----:B----4-:R-:W-:Y:S02]  /*1de0*/  HADD2.F32 R102, -RZ, R5.H1_H1 ;  /* 0x30000005ff667230 */ /* 0x010fe40000004100 */
[----:B-----5:R-:W-:Y:S01]  /*1df0*/  FMUL.FTZ R110, R104, R113 ;  /* 0x00000071686e7220 */ /* 0x020fe20000410000 */
[----:B------:R-:W-:Y:S02]  /*1e00*/  HADD2.F32 R104, -RZ, R6.H0_H0 ;  /* 0x20000006ff687230 */ /* 0x000fe40000004100 */
[----:B------:R-:W-:Y:S02]  /*1e10*/  HADD2.F32 R113, -RZ, R7.H1_H1 ;  /* 0x30000007ff717230 */ /* 0x000fe40000004100 */
[-C--:B---3--:R-:W-:Y:S01]  /*1e20*/  FMUL.FTZ R115, R0, R32.reuse ;  /* 0x0000002000737220 */ /* 0x088fe20000410000 */
        /* <DEDUP_REMOVED lines=17> */
.L_x_18387:
[----:B------:R0:W1:Y:S02]  /*1f40*/  LDS.64 R32, [R83+UR5+0x1a88] ;  /* 0x001a880553207984 */ /* 0x0000640008000a00 */
.L_x_18388:
[----:B------:R-:W-:Y:S05]  /*1f50*/  BSYNC.RECONVERGENT B0 ;  /* 0x0000000000007941 */ /* 0x000fea0003800200 */
.L_x_18386:
        /* <DEDUP_REMOVED lines=11> */
[----:B------:R-:W-:Y:S01]  /*2010*/  FMUL.FTZ R130, R104, R64 ;  /* 0x0000004068827220 */ /* 0x000fe20000410000 */
[----:B------:R-:W-:Y:S01]  /*2020*/  FMUL.FTZ R121, R111, R62 ;  /* 0x0000003e6f797220 */ /* 0x000fe20000410000 */
[C---:B------:R-:W-:Y:S01]  /*2030*/  FMUL.FTZ R7, R112.reuse, R127 ;  /* 0x0000007f70077220 */ /* 0x040fe20000410000 */
[-C--:B------:R-:W-:Y:S01]  /*2040*/  FMUL.FTZ R6, R112, R137.reuse ;  /* 0x0000008970067220 */ /* 0x080fe20000410000 */
[----:B------:R-:W-:Y:S01]  /*2050*/  ISETP.GE.AND P1, PT, R65, 0x1, PT ;  /* 0x000000014100780c */ /* 0x000fe20003f26270 */
[----:B------:R-:W-:Y:S01]  /*2060*/  ULEA UR7, UR4, UR6, 0x4 ;  /* 0x0000000604077291 */ /* 0x000fe2000f8e20ff */
[C---:B------:R-:W-:Y:S01]  /*2070*/  FFMA.FTZ R7, R114.reuse, R137, -R7 ;  /* 0x0000008972077223 */ /* 0x040fe20000010807 */
[----:B------:R-:W-:Y:S01]  /*2080*/  FFMA.FTZ R6, R114, R127, R6 ;  /* 0x0000007f72067223 */ /* 0x000fe20000010006 */
[----:B------:R-:W-:Y:S01]  /*2090*/  ISETP.NE.AND P6, PT, R124, 0x1f, PT ;  /* 0x0000001f7c00780c */ /* 0x000fe20003fc5270 */
[----:B------:R-:W-:Y:S01]  /*20a0*/  BSSY.RECONVERGENT B0, `(.L_x_18389) ;  /* 0x00000a3000007945 */ /* 0x000fe20003800200 */
[C---:B------:R-:W-:Y:S01]  /*20b0*/  FFMA.FTZ R7, R56.reuse, R133, R7 ;  /* 0x0000008538077223 */ /* 0x040fe20000010007 */
[----:B------:R-:W-:Y:S01]  /*20c0*/  FFMA.FTZ R6, R56, R135, R6 ;  /* 0x0000008738067223 */ /* 0x000fe20000010006 */
[----:B------:R-:W-:-:S02]  /*20d0*/  ISETP.GE.AND P4, PT, R82, UR8, PT ;  /* 0x0000000852007c0c */ /* 0x000fc4000bf86270 */
[CC--:B------:R-:W-:Y:S01]  /*20e0*/  FMUL.FTZ R128, R116.reuse, R7.reuse ;  /* 0x0000000774807220 */ /* 0x0c0fe20000410000 */
[-C--:B--2---:R-:W-:Y:S01]  /*20f0*/  FMUL.FTZ R4, R116, R6.reuse ;  /* 0x0000000674047220 */ /* 0x084fe20000410000 */
[----:B------:R-:W-:Y:S02]  /*2100*/  ISETP.GT.U32.AND P2, PT, R124, 0x1b, PT ;  /* 0x0000001b7c00780c */ /* 0x000fe40003f44070 */
[C---:B------:R-:W-:Y:S01]  /*2110*/  FFMA.FTZ R6, R117.reuse, R6, R128 ;  /* 0x0000000675067223 */ /* 0x040fe20000010080 */
[----:B------:R-:W-:Y:S01]  /*2120*/  FMUL.FTZ R128, R106, R64 ;  /* 0x000000406a807220 */ /* 0x000fe20000410000 */
        /* <DEDUP_REMOVED lines=8> */
[----:B------:R-:W-:Y:S01]  /*21b0*/  FMUL.FTZ R6, R110, R7 ;  /* 0x000000076e067220 */ /* 0x000fe20000410000 */
[----:B------:R-:W-:-:S02]  /*21c0*/  ISETP.GT.U32.AND P5, PT, R124, 0xf, PT ;  /* 0x0000000f7c00780c */ /* 0x000fc40003fa4070 */
[C---:B------:R-:W-:Y:S01]  /*21d0*/  FFMA.FTZ R134, R108.reuse, R7, -R5 ;  /* 0x000000076c867223 */ /* 0x040fe20000010805 */
[----:B------:R-:W-:Y:S01]  /*21e0*/  FFMA.FTZ R7, R108, R119, R6 ;  /* 0x000000776c077223 */ /* 0x000fe20000010006 */
[----:B------:R-:W-:Y:S01]  /*21f0*/  FMUL.FTZ R119, R113, R62 ;  /* 0x0000003e71777220 */ /* 0x000fe20000410000 */
[----:B------:R-:W-:Y:S01]  /*2200*/  FMUL.FTZ R5, R3, R112 ;  /* 0x0000007003057220 */ /* 0x000fe20000410000 */
[----:B------:R-:W-:Y:S01]  /*2210*/  FMUL.FTZ R6, R116, R4 ;  /* 0x0000000474067220 */ /* 0x000fe20000410000 */
[C---:B------:R-:W-:Y:S01]  /*2220*/  FFMA.FTZ R134, R52.reuse, R121, R134 ;  /* 0x0000007934867223 */ /* 0x040fe20000010086 */
[----:B------:R-:W-:Y:S01]  /*2230*/  FFMA.FTZ R132, R52, R119, R7 ;  /* 0x0000007734847223 */ /* 0x000fe20000010007 */
[----:B------:R-:W-:-:S03]  /*2240*/  FFMA.FTZ R5, R2, R114, -R5 ;  /* 0x0000007202057223 */ /* 0x000fc60000010805 */
[----:B------:R-:W-:Y:S01]  /*2250*/  SHFL.UP PT, R141, R134, 0x1, RZ ;  /* 0x04200000868d7989 */ /* 0x000fe200000e00ff */
[CC--:B------:R-:W-:Y:S01]  /*2260*/  FFMA.FTZ R7, R117.reuse, R5.reuse, -R6 ;  /* 0x0000000575077223 */ /* 0x0c0fe20000010806 */
[----:B------:R-:W-:Y:S02]  /*2270*/  FMUL.FTZ R6, R116, R5 ;  /* 0x0000000574067220 */ /* 0x000fe40000410000 */
[----:B------:R-:W2:Y:S01]  /*2280*/  SHFL.UP PT, R143, R132, 0x1, RZ ;  /* 0x04200000848f7989 */ /* 0x000ea200000e00ff */
[C---:B------:R-:W-:Y:S01]  /*2290*/  FMUL.FTZ R139, R110.reuse, R7 ;  /* 0x000000076e8b7220 */ /* 0x040fe20000410000 */
[----:B------:R-:W-:Y:S01]  /*22a0*/  FFMA.FTZ R5, R117, R4, R6 ;  /* 0x0000000475057223 */ /* 0x000fe20000010006 */
[----:B------:R-:W-:-:S03]  /*22b0*/  FMUL.FTZ R6, R110, R129 ;  /* 0x000000816e067220 */ /* 0x000fc60000410000 */
[-C--:B------:R-:W-:Y:S01]  /*22c0*/  FFMA.FTZ R136, R108, R5.reuse, R139 ;  /* 0x000000056c887223 */ /* 0x080fe2000001008b */
[----:B------:R-:W-:Y:S01]  /*22d0*/  FMUL.FTZ R138, R110, R5 ;  /* 0x000000056e8a7220 */ /* 0x000fe20000410000 */
[----:B------:R-:W-:-:S03]  /*22e0*/  FFMA.FTZ R140, R108, R131, -R6 ;  /* 0x000000836c8c7223 */ /* 0x000fc60000010806 */
[----:B------:R-:W-:Y:S01]  /*22f0*/  FFMA.FTZ R138, R108, R7, -R138 ;  /* 0x000000076c8a7223 */ /* 0x000fe2000001088a */
[----:B------:R-:W-:Y:S01]  /*2300*/  FADD.FTZ R140, R125, R140 ;  /* 0x0000008c7d8c7221 */ /* 0x000fe20000010000 */
[----:B------:R-:W5:Y:S03]  /*2310*/  SHFL.UP PT, R7, R136, 0x1, RZ ;  /* 0x0420000088077989 */ /* 0x000f6600000e00ff */
[----:B------:R-:W-:Y:S01]  /*2320*/  FMUL.FTZ R144, R116, R140 ;  /* 0x0000008c74907220 */ /* 0x000fe20000410000 */
[----:B------:R-:W0:Y:S01]  /*2330*/  SHFL.UP PT, R5, R138, 0x1, RZ ;  /* 0x042000008a057989 */ /* 0x000e2200000e00ff */
[-C--:B--2---:R-:W-:Y:S01]  /*2340*/  FMUL.FTZ R139, R138, R143.reuse ;  /* 0x0000008f8a8b7220 */ /* 0x084fe20000410000 */
[----:B------:R-:W-:-:S03]  /*2350*/  FMUL.FTZ R143, R136, R143 ;  /* 0x0000008f888f7220 */ /* 0x000fc60000410000 */
[-C--:B------:R-:W-:Y:S01]  /*2360*/  FFMA.FTZ R139, R136, R141.reuse, R139 ;  /* 0x0000008d888b7223 */ /* 0x080fe2000001008b */
[----:B------:R-:W-:-:S03]  /*2370*/  FFMA.FTZ R143, R138, R141, -R143 ;  /* 0x0000008d8a8f7223 */ /* 0x000fc6000001088f */
[----:B------:R-:W-:Y:S01]  /*2380*/  @P1 FADD.FTZ R132, R132, R139 ;  /* 0x0000008b84841221 */ /* 0x000fe20000010000 */
[----:B------:R-:W-:-:S04]  /*2390*/  @P1 FADD.FTZ R134, R134, R143 ;  /* 0x0000008f86861221 */ /* 0x000fc80000010000 */
[----:B------:R-:W2:Y:S01]  /*23a0*/  SHFL.UP PT, R143, R132, 0x2, RZ ;  /* 0x04400000848f7989 */ /* 0x000ea200000e00ff */
[-C--:B-----5:R-:W-:Y:S01]  /*23b0*/  FMUL.FTZ R139, R138, R7.reuse ;  /* 0x000000078a8b7220 */ /* 0x0a0fe20000410000 */
[C---:B------:R-:W-:Y:S02]  /*23c0*/  FMUL.FTZ R7, R136.reuse, R7 ;  /* 0x0000000788077220 */ /* 0x040fe40000410000 */
[----:B------:R-:W5:Y:S01]  /*23d0*/  SHFL.UP PT, R141, R134, 0x2, RZ ;  /* 0x04400000868d7989 */ /* 0x000f6200000e00ff */
[-C--:B0-----:R-:W-:Y:S01]  /*23e0*/  @P1 FFMA.FTZ R136, R136, R5.reuse, R139 ;  /* 0x0000000588881223 */ /* 0x081fe2000001008b */
[----:B------:R-:W-:Y:S01]  /*23f0*/  @P1 FFMA.FTZ R138, R138, R5, -R7 ;  /* 0x000000058a8a1223 */ /* 0x000fe20000010807 */
[----:B------:R-:W-:-:S03]  /*2400*/  ISETP.GE.AND P1, PT, R65, 0x2, PT ;  /* 0x000000024100780c */ /* 0x000fc60003f26270 */
        /* <DEDUP_REMOVED lines=8> */
[-C--:B0-----:R-:W-:Y:S01]  /*2490*/  FMUL.FTZ R139, R138, R7.reuse ;  /* 0x000000078a8b7220 */ /* 0x081fe20000410000 */
        /* <DEDUP_REMOVED lines=32> */
[----:B------:R-:W-:Y:S01]  /*26a0*/  FFMA.FTZ R139, R108, R129, R139 ;  /* 0x000000816c8b7223 */ /* 0x000fe2000001008b */
[----:B-----5:R-:W-:Y:S01]  /*26b0*/  @P1 FFMA.FTZ R136, R136, R5, R7 ;  /* 0x0000000588881223 */ /* 0x020fe20000010007 */
[----:B-1----:R-:W-:Y:S01]  /*26c0*/  FMUL.FTZ R7, R108, R33 ;  /* 0x000000216c077220 */ /* 0x002fe20000410000 */
[----:B------:R-:W0:Y:S01]  /*26d0*/  SHFL.UP PT, R143, R132, 0x10, RZ ;  /* 0x06000000848f7989 */ /* 0x000e2200000e00ff */
[----:B------:R-:W-:Y:S01]  /*26e0*/  @P1 FFMA.FTZ R138, R138, R5, -R4 ;  /* 0x000000058a8a1223 */ /* 0x000fe20000010804 */
[C---:B------:R-:W-:Y:S01]  /*26f0*/  FMUL.FTZ R5, R110.reuse, R33 ;  /* 0x000000216e057220 */ /* 0x040fe20000410000 */
[-C--:B------:R-:W-:Y:S01]  /*2700*/  FFMA.FTZ R6, -R110, R32.reuse, -R7 ;  /* 0x000000206e067223 */ /* 0x080fe20000010907 */
[----:B------:R-:W-:Y:S01]  /*2710*/  FADD.FTZ R139, R126, R139 ;  /* 0x0000008b7e8b7221 */ /* 0x000fe20000010000 */
[----:B------:R-:W1:Y:S01]  /*2720*/  SHFL.UP PT, R7, R136, 0x10, RZ ;  /* 0x0600000088077989 */ /* 0x000e6200000e00ff */
[----:B------:R-:W-:Y:S01]  /*2730*/  FFMA.FTZ R4, R108, R32, -R5 ;  /* 0x000000206c047223 */ /* 0x000fe20000010805 */
[C---:B------:R-:W-:Y:S01]  /*2740*/  FMUL.FTZ R142, R116.reuse, R6 ;  /* 0x00000006748e7220 */ /* 0x040fe20000410000 */
[CC--:B------:R-:W-:Y:S01]  /*2750*/  FMUL.FTZ R149, R116.reuse, R139.reuse ;  /* 0x0000008b74957220 */ /* 0x0c0fe20000410000 */
[----:B------:R-:W2:Y:S01]  /*2760*/  SHFL.UP PT, R141, R134, 0x10, RZ ;  /* 0x06000000868d7989 */ /* 0x000ea200000e00ff */
[----:B------:R-:W-:Y:S01]  /*2770*/  FMUL.FTZ R147, R116, R4 ;  /* 0x0000000474937220 */ /* 0x000fe20000410000 */
[C---:B------:R-:W-:Y:S01]  /*2780*/  FFMA.FTZ R139, R117.reuse, R139, R144 ;  /* 0x0000008b758b7223 */ /* 0x040fe20000010090 */
[C---:B------:R-:W-:Y:S01]  /*2790*/  FFMA.FTZ R149, R117.reuse, R140, -R149 ;  /* 0x0000008c75957223 */ /* 0x040fe20000010895 */
[----:B------:R-:W3:Y:S01]  /*27a0*/  SHFL.UP PT, R5, R138, 0x10, RZ ;  /* 0x060000008a057989 */ /* 0x000ee200000e00ff */
[C---:B------:R-:W-:Y:S01]  /*27b0*/  FFMA.FTZ R147, R117.reuse, R6, -R147 ;  /* 0x0000000675937223 */ /* 0x040fe20000010893 */
[----:B------:R-:W-:Y:S01]  /*27c0*/  FFMA.FTZ R145, R117, R4, R142 ;  /* 0x0000000475917223 */ /* 0x000fe2000001008e */
[----:B------:R-:W-:Y:S01]  /*27d0*/  FADD.FTZ R151, R122, R149 ;  /* 0x000000957a977221 */ /* 0x000fe20000010000 */
[----:B------:R-:W-:Y:S01]  /*27e0*/  FADD.FTZ R149, R120, R139 ;  /* 0x0000008b78957221 */ /* 0x000fe20000010000 */
[C---:B------:R-:W-:Y:S01]  /*27f0*/  FMUL.FTZ R139, R112.reuse, R147 ;  /* 0x00000093708b7220 */ /* 0x040fe20000410000 */
[----:B------:R-:W-:Y:S01]  /*2800*/  ISETP.GE.AND P1, PT, R65, 0x10, PT ;  /* 0x000000104100780c */ /* 0x000fe20003f26270 */
[C---:B------:R-:W-:Y:S01]  /*2810*/  FMUL.FTZ R140, R112.reuse, R145 ;  /* 0x00000091708c7220 */ /* 0x040fe20000410000 */
[----:B------:R-:W-:Y:S01]  /*2820*/  FMUL.FTZ R4, R112, R151 ;  /* 0x0000009770047220 */ /* 0x000fe20000410000 */
[----:B------:R-:W-:Y:S01]  /*2830*/  FFMA.FTZ R139, R114, R145, R139 ;  /* 0x00000091728b7223 */ /* 0x000fe2000001008b */
[----:B------:R-:W-:Y:S01]  /*2840*/  FMUL.FTZ R6, R112, R149 ;  /* 0x0000009570067220 */ /* 0x000fe20000410000 */
[-C--:B0-----:R-:W-:Y:S01]  /*2850*/  FMUL.FTZ R145, R136, R143.reuse ;  /* 0x0000008f88917220 */ /* 0x081fe20000410000 */
[----:B------:R-:W-:Y:S01]  /*2860*/  FMUL.FTZ R143, R138, R143 ;  /* 0x0000008f8a8f7220 */ /* 0x000fe20000410000 */
[C---:B------:R-:W-:Y:S01]  /*2870*/  FFMA.FTZ R142, R114.reuse, R149, R4 ;  /* 0x00000095728e7223 */ /* 0x040fe20000010004 */
[C---:B------:R-:W-:Y:S01]  /*2880*/  FFMA.FTZ R151, R114.reuse, R151, -R6 ;  /* 0x0000009772977223 */ /* 0x040fe20000010806 */
[----:B------:R-:W-:Y:S01]  /*2890*/  FFMA.FTZ R140, R114, R147, -R140 ;  /* 0x00000093728c7223 */ /* 0x000fe2000001088c */
[-C--:B-1----:R-:W-:Y:S01]  /*28a0*/  FMUL.FTZ R4, R136, R7.reuse ;  /* 0x0000000788047220 */ /* 0x082fe20000410000 */
[C---:B------:R-:W-:Y:S01]  /*28b0*/  FMUL.FTZ R7, R138.reuse, R7 ;  /* 0x000000078a077220 */ /* 0x040fe20000410000 */
[----:B------:R0:W1:Y:S01]  /*28c0*/  SHFL.DOWN PT, R147, R139, 0x1, 0x1f ;  /* 0x08201f008b937f89 */ /* 0x00006200000e0000 */
[-C--:B--2---:R-:W-:Y:S01]  /*28d0*/  FFMA.FTZ R145, R138, R141.reuse, -R145 ;  /* 0x0000008d8a917223 */ /* 0x084fe20000010891 */
[----:B------:R-:W-:Y:S01]  /*28e0*/  FFMA.FTZ R143, R136, R141, R143 ;  /* 0x0000008d888f7223 */ /* 0x000fe2000001008f */
[----:B------:R-:W-:Y:S01]  /*28f0*/  FADD.FTZ R141, R115, R142 ;  /* 0x0000008e738d7221 */ /* 0x000fe20000010000 */
        /* <DEDUP_REMOVED lines=29> */
.L_x_18390:
[----:B------:R-:W-:Y:S05]  /*2ad0*/  BSYNC.RECONVERGENT B0 ;  /* 0x0000000000007941 */ /* 0x000fea0003800200 */
.L_x_18389:
        /* <DEDUP_REMOVED lines=17> */
.L_x_18392:
[----:B------:R-:W-:Y:S05]  /*2bf0*/  BSYNC.RECONVERGENT B0 ;  /* 0x0000000000007941 */ /* 0x000fea0003800200 */
.L_x_18391:
        /* <DEDUP_REMOVED lines=16> */
.L_x_18394:
[----:B------:R-:W-:Y:S05]  /*2d00*/  BSYNC.RECONVERGENT B0 ;  /* 0x0000000000007941 */ /* 0x000fea0003800200 */
.L_x_18393:
        /* <DEDUP_REMOVED lines=16> */
.L_x_18396:
[----:B------:R-:W-:Y:S05]  /*2e10*/  BSYNC.RECONVERGENT B0 ;  /* 0x0000000000007941 */ /* 0x000fea0003800200 */
.L_x_18395:
        /* <DEDUP_REMOVED lines=16> */
.L_x_18398:
[----:B------:R-:W-:Y:S05]  /*2f20*/  BSYNC.RECONVERGENT B0 ;  /* 0x0000000000007941 */ /* 0x000fea0003800200 */
.L_x_18397:
        /* <DEDUP_REMOVED lines=26> */
[----:B-1----:R-:W-:Y:S01]  /*30d0*/  @P1 FMUL.FTZ R35, R148, R143 ;  /* 0x0000008f94231220 */ /* 0x002fe20000410000 */
[----:B------:R-:W-:Y:S02]  /*30e0*/  SHFL.IDX PT, R142, R142, RZ, 0x1f ;  /* 0x00001fff8e8e7589 */ /* 0x000fe400000e0000 */
[-C--:B------:R-:W-:Y:S01]  /*30f0*/  FFMA.FTZ R2, R114, R3.reuse, R2 ;  /* 0x0000000372027223 */ /* 0x080fe20000010002 */
[-C--:B--2---:R-:W-:Y:S01]  /*3100*/  @P1 FFMA.FTZ R145, R148, R144.reuse, R145 ;  /* 0x0000009094911223 */ /* 0x084fe20000010091 */
[----:B------:R-:W-:Y:S01]  /*3110*/  @P1 FFMA.FTZ R34, R146, R144, -R35 ;  /* 0x0000009092221223 */ /* 0x000fe20000010823 */
[----:B------:R-:W-:Y:S01]  /*3120*/  FMUL.FTZ R35, R112, R3 ;  /* 0x0000000370237220 */ /* 0x000fe20000410000 */
[----:B------:R-:W-:Y:S01]  /*3130*/  FFMA.FTZ R135, R56, R135, R2 ;  /* 0x0000008738877223 */ /* 0x000fe20000010002 */
[----:B----4-:R-:W-:-:S02]  /*3140*/  @P1 FADD.FTZ R143, R138, R145 ;  /* 0x000000918a8f1221 */ /* 0x010fc40000010000 */
[----:B------:R-:W-:Y:S01]  /*3150*/  FFMA.FTZ R35, R114, R127, -R35 ;  /* 0x0000007f72237223 */ /* 0x000fe20000010823 */
[----:B------:R-:W-:Y:S01]  /*3160*/  FMUL.FTZ R2, R116, R135 ;  /* 0x0000008774027220 */ /* 0x000fe20000410000 */
[----:B-----5:R-:W-:Y:S01]  /*3170*/  @P1 FADD.FTZ R144, R149, R34 ;  /* 0x0000002295901221 */ /* 0x020fe20000010000 */
[----:B------:R-:W-:Y:S01]  /*3180*/  FMUL.FTZ R137, R143, R33 ;  /* 0x000000218f897220 */ /* 0x000fe20000410000 */
[----:B------:R-:W-:Y:S02]  /*3190*/  FFMA.FTZ R133, R56, R133, R35 ;  /* 0x0000008538857223 */ /* 0x000fe40000010023 */
[C---:B------:R-:W-:Y:S01]  /*31a0*/  FMUL.FTZ R34, R144.reuse, R33 ;  /* 0x0000002190227220 */ /* 0x040fe20000410000 */
[-C--:B------:R-:W-:Y:S01]  /*31b0*/  FFMA.FTZ R144, R144, R32.reuse, R137 ;  /* 0x0000002090907223 */ /* 0x080fe20000010089 */
[----:B------:R-:W-:Y:S02]  /*31c0*/  FFMA.FTZ R2, R117, R133, -R2 ;  /* 0x0000008575027223 */ /* 0x000fe40000010802 */
[----:B------:R-:W-:Y:S01]  /*31d0*/  FFMA.FTZ R32, R143, R32, -R34 ;  /* 0x000000208f207223 */ /* 0x000fe20000010822 */
[----:B------:R-:W-:-:S04]  /*31e0*/  IMAD.WIDE.U32 R34, R26, UR4, R28 ;  /* 0x000000041a227c25 */ /* 0x000fc8000f8e001c */
[----:B------:R-:W-:Y:S01]  /*31f0*/  FADD.FTZ R129, R129, R144 ;  /* 0x0000009081817221 */ /* 0x000fe20000010000 */
[----:B------:R-:W-:Y:S01]  /*3200*/  FFMA.FTZ R137, R59, R130, R2 ;  /* 0x000000823b897223 */ /* 0x000fe20000010002 */
[----:B------:R-:W-:Y:S01]  /*3210*/  FADD.FTZ R131, R131, R32 ;  /* 0x0000002083837221 */ /* 0x000fe20000010000 */
[----:B------:R-:W-:Y:S02]  /*3220*/  IMAD R33, R27, UR4, R35 ;  /* 0x000000041b217c24 */ /* 0x000fe4000f8e0223 */
[----:B------:R-:W-:Y:S01]  /*3230*/  FMUL.FTZ R132, R110, R129 ;  /* 0x000000816e847220 */ /* 0x000fe20000410000 */
[----:B------:R-:W-:Y:S01]  /*3240*/  LEA R32, P1, R34, R103, 0x2 ;  /* 0x0000006722207211 */ /* 0x000fe200078210ff */
[-C--:B------:R-:W-:Y:S01]  /*3250*/  FMUL.FTZ R35, R110, R131.reuse ;  /* 0x000000836e237220 */ /* 0x080fe20000410000 */
[----:B------:R1:W2:Y:S01]  /*3260*/  SHFL.IDX PT, R2, R141, RZ, 0x1f ;  /* 0x00001fff8d027589 */ /* 0x0002a200000e0000 */
[----:B------:R-:W-:Y:S01]  /*3270*/  FFMA.FTZ R132, R108, R131, -R132 ;  /* 0x000000836c847223 */ /* 0x000fe20000010884 */
[----:B------:R-:W-:Y:S01]  /*3280*/  LEA.HI.X R33, R34, R101, R33, 0x2, P1 ;  /* 0x0000006522217211 */ /* 0x000fe200008f1421 */
[----:B------:R-:W-:Y:S01]  /*3290*/  FFMA.FTZ R35, R108, R129, R35 ;  /* 0x000000816c237223 */ /* 0x000fe20000010023 */
[----:B------:R-:W-:Y:S01]  /*32a0*/  FMUL.FTZ R34, R116, R133 ;  /* 0x0000008574227220 */ /* 0x000fe20000410000 */
[----:B------:R-:W-:-:S02]  /*32b0*/  FADD.FTZ R125, R125, R132 ;  /* 0x000000847d7d7221 */ /* 0x000fc40000010000 */
[----:B------:R-:W-:Y:S01]  /*32c0*/  FADD.FTZ R35, R126, R35 ;  /* 0x000000237e237221 */ /* 0x000fe20000010000 */
[----:B------:R-:W-:Y:S01]  /*32d0*/  FFMA.FTZ R34, R117, R135, R34 ;  /* 0x0000008775227223 */ /* 0x000fe20000010022 */
[C---:B------:R-:W-:Y:S02]  /*32e0*/  FMUL.FTZ R126, R116.reuse, R125 ;  /* 0x0000007d747e7220 */ /* 0x040fe40000410000 */
[-C--:B------:R-:W-:Y:S01]  /*32f0*/  FMUL.FTZ R130, R116, R35.reuse ;  /* 0x0000002374827220 */ /* 0x080fe20000410000 */
[----:B------:R-:W-:Y:S01]  /*3300*/  FFMA.FTZ R143, R59, R128, R34 ;  /* 0x000000803b8f7223 */ /* 0x000fe20000010022 */
[C---:B------:R-:W-:Y:S01]  /*3310*/  FFMA.FTZ R147, R117.reuse, R35, R126 ;  /* 0x0000002375937223 */ /* 0x040fe2000001007e */
[CC--:B---3--:R-:W-:Y:S01]  /*3320*/  FMUL.FTZ R34, R140.reuse, R6.reuse ;  /* 0x000000068c227220 */ /* 0x0c8fe20000410000 */
[----:B------:R-:W-:Y:S01]  /*3330*/  FFMA.FTZ R149, R117, R125, -R130 ;  /* 0x0000007d75957223 */ /* 0x000fe20000010882 */
[-C--:B------:R-:W-:Y:S01]  /*3340*/  FMUL.FTZ R116, R140, R7.reuse ;  /* 0x000000078c747220 */ /* 0x080fe20000410000 */
[----:B------:R-:W-:Y:S01]  /*3350*/  FADD.FTZ R117, R120, R147 ;  /* 0x0000009378757221 */ /* 0x000fe20000010000 */
[C---:B0-----:R-:W-:Y:S01]  /*3360*/  FFMA.FTZ R147, R139.reuse, R7, R34 ;  /* 0x000000078b937223 */ /* 0x041fe20000010022 */
[----:B-1----:R-:W-:Y:S01]  /*3370*/  FADD.FTZ R141, R122, R149 ;  /* 0x000000957a8d7221 */ /* 0x002fe20000010000 */
[C---:B------:R-:W-:Y:S01]  /*3380*/  FFMA.FTZ R145, R139.reuse, R6, -R116 ;  /* 0x000000068b917223 */ /* 0x040fe20000010874 */
[C---:B------:R-:W-:Y:S01]  /*3390*/  FMUL.FTZ R6, R140.reuse, R5 ;  /* 0x000000058c067220 */ /* 0x040fe20000410000 */
[-C--:B------:R-:W-:Y:S01]  /*33a0*/  FMUL.FTZ R140, R140, R4.reuse ;  /* 0x000000048c8c7220 */ /* 0x080fe20000410000 */
        /* <DEDUP_REMOVED lines=10> */
[----:B------:R-:W-:Y:S01]  /*3450*/  P2R R6, PR, RZ, 0x4 ;  /* 0x00000004ff067803 */ /* 0x000fe20000000000 */
[----:B--2---:R-:W-:Y:S01]  /*3460*/  FADD.FTZ R6, R2, R145 ;  /* 0x0000009102067221 */ /* 0x004fe20000010000 */
[C---:B------:R-:W-:Y:S01]  /*3470*/  FFMA.FTZ R139, R108.reuse, R137, -R7 ;  /* 0x000000896c8b7223 */ /* 0x040fe20000010807 */
[----:B------:R-:W-:Y:S01]  /*3480*/  FFMA.FTZ R145, R108, R143, R110 ;  /* 0x0000008f6c917223 */ /* 0x000fe2000001006e */
[-C--:B------:R-:W-:Y:S01]  /*3490*/  FMUL.FTZ R34, R115, R66.reuse ;  /* 0x0000004273227220 */ /* 0x080fe20000410000 */
[----:B------:R-:W-:Y:S01]  /*34a0*/  FADD.FTZ R7, R142, R147 ;  /* 0x000000938e077221 */ /* 0x000fe20000010000 */
[----:B------:R-:W-:Y:S01]  /*34b0*/  FMUL.FTZ R108, R118, R66 ;  /* 0x00000042766c7220 */ /* 0x000fe20000410000 */
[----:B------:R-:W-:Y:S01]  /*34c0*/  FFMA.FTZ R2, R52, R121, R139 ;  /* 0x0000007934027223 */ /* 0x000fe2000001008b */
[C---:B------:R-:W-:Y:S01]  /*34d0*/  FMUL.FTZ R139, R60.reuse, R34 ;  /* 0x000000223c8b7220 */ /* 0x040fe20000410000 */
[-C--:B------:R-:W-:Y:S01]  /*34e0*/  FMUL.FTZ R112, R117, R61.reuse ;  /* 0x0000003d75707220 */ /* 0x080fe20000410000 */
[----:B------:R-:W-:Y:S01]  /*34f0*/  FMUL.FTZ R110, R60, R108 ;  /* 0x0000006c3c6e7220 */ /* 0x000fe20000410000 */
[----:B------:R0:W-:Y:S01]  /*3500*/  @!P2 STS.128 [UR7+0x1b80], R4 ;  /* 0x001b8004ff00a988 */ /* 0x0001e20008000c07 */
[----:B------:R-:W-:Y:S01]  /*3510*/  FMUL.FTZ R114, R141, R61 ;  /* 0x0000003d8d727220 */ /* 0x000fe20000410000 */
[-C--:B------:R-:W-:Y:S01]  /*3520*/  FMUL.FTZ R122, R35, R64.reuse ;  /* 0x00000040237a7220 */ /* 0x080fe20000410000 */
[----:B------:R-:W-:Y:S01]  /*3530*/  FMUL.FTZ R126, R125, R64 ;  /* 0x000000407d7e7220 */ /* 0x000fe20000410000 */
[----:B------:R-:W-:Y:S01]  /*3540*/  FMUL.FTZ R121, R129, R62 ;  /* 0x0000003e81797220 */ /* 0x000fe20000410000 */
[----:B------:R-:W-:Y:S01]  /*3550*/  STS [R68+0x210], R139 ;  /* 0x0002108b44007388 */ /* 0x000fe20000000800 */
[C---:B------:R-:W-:Y:S01]  /*3560*/  FMUL.FTZ R116, R56.reuse, R112 ;  /* 0x0000007038747220 */ /* 0x040fe20000410000 */
[----:B------:R-:W-:Y:S01]  /*3570*/  FMUL.FTZ R120, R56, R114 ;  /* 0x0000007238787220 */ /* 0x000fe20000410000 */
[C---:B------:R-:W-:Y:S01]  /*3580*/  FMUL.FTZ R128, R59.reuse, R122 ;  /* 0x0000007a3b807220 */ /* 0x040fe20000410000 */
[----:B------:R1:W-:Y:S01]  /*3590*/  STS [R67+0x4], R110 ;  /* 0x0000046e43007388 */ /* 0x0003e20000000800 */
[----:B------:R-:W-:Y:S01]  /*35a0*/  FMUL.FTZ R130, R59, R126 ;  /* 0x0000007e3b827220 */ /* 0x000fe20000410000 */
[C---:B------:R-:W-:Y:S01]  /*35b0*/  FMUL.FTZ R132, R52.reuse, R121 ;  /* 0x0000007934847220 */ /* 0x040fe20000410000 */
[----:B------:R-:W-:Y:S01]  /*35c0*/  FFMA.FTZ R119, R52, R119, R145 ;  /* 0x0000007734777223 */ /* 0x000fe20000010091 */
[----:B------:R-:W-:Y:S01]  /*35d0*/  STS [R67+0x8], R116 ;  /* 0x0000087443007388 */ /* 0x000fe20000000800 */
[----:B0-----:R-:W-:Y:S01]  /*35e0*/  FMUL.FTZ R5, R131, R62 ;  /* 0x0000003e83057220 */ /* 0x001fe20000410000 */
[C---:B------:R-:W-:Y:S01]  /*35f0*/  FFMA.FTZ R6, R0.reuse, -R3, RZ ;  /* 0x8000000300067223 */ /* 0x040fe200000100ff */
[----:B------:R-:W-:Y:S01]  /*3600*/  FFMA.FTZ R4, R0, R127, RZ ;  /* 0x0000007f00047223 */ /* 0x000fe200000100ff */
[----:B------:R-:W-:Y:S01]  /*3610*/  STS [R67+0xc], R120 ;  /* 0x00000c7843007388 */ /* 0x000fe20000000800 */
[----:B------:R-:W-:Y:S01]  /*3620*/  FFMA.FTZ R3, -R42, R109, R3 ;  /* 0x0000006d2a037223 */ /* 0x000fe20000010103 */
[----:B-1----:R-:W-:Y:S01]  /*3630*/  FMUL.FTZ R110, R52, R5 ;  /* 0x00000005346e7220 */ /* 0x002fe20000410000 */
[C---:B------:R-:W-:Y:S01]  /*3640*/  FFMA.FTZ R6, R47.reuse, -R135, R6 ;  /* 0x800000872f067223 */ /* 0x040fe20000010006 */
[----:B------:R-:W-:Y:S01]  /*3650*/  STS [R67+0x10], R128 ;  /* 0x0000108043007388 */ /* 0x000fe20000000800 */
[----:B------:R-:W-:Y:S01]  /*3660*/  FFMA.FTZ R139, R47, R133, R4 ;  /* 0x000000852f8b7223 */ /* 0x000fe20000010004 */
[----:B------:R-:W-:Y:S01]  /*3670*/  FFMA.FTZ R135, -R40, R102, R135 ;  /* 0x0000006628877223 */ /* 0x000fe20000010187 */
[C---:B------:R-:W-:Y:S01]  /*3680*/  FFMA.FTZ R7, R46.reuse, -R143, R6 ;  /* 0x8000008f2e077223 */ /* 0x040fe20000010006 */
[----:B------:R-:W-:Y:S01]  /*3690*/  STS [R67+0x14], R130 ;  /* 0x0000148243007388 */ /* 0x000fe20000000800 */
[C---:B------:R-:W-:Y:S01]  /*36a0*/  FFMA.FTZ R143, -R39.reuse, R106, R143 ;  /* 0x0000006a278f7223 */ /* 0x040fe2000001018f */
[----:B------:R-:W-:Y:S01]  /*36b0*/  FFMA.FTZ R139, R46, R137, R139 ;  /* 0x000000892e8b7223 */ /* 0x000fe2000001008b */
[----:B------:R-:W-:Y:S01]  /*36c0*/  FFMA.FTZ R137, R39, -R104, R137 ;  /* 0x8000006827897223 */ /* 0x000fe20000010089 */
[----:B------:R-:W-:Y:S01]  /*36d0*/  STS [R67+0x18], R132 ;  /* 0x0000188443007388 */ /* 0x000fe20000000800 */
[C---:B------:R-:W-:Y:S01]  /*36e0*/  FMUL.FTZ R4, R143.reuse, R126 ;  /* 0x0000007e8f047220 */ /* 0x040fe20000410000 */
[----:B------:R-:W-:Y:S01]  /*36f0*/  FMUL.FTZ R145, R143, R122 ;  /* 0x0000007a8f917220 */ /* 0x000fe20000410000 */
[----:B------:R-:W-:Y:S01]  /*3700*/  FFMA.FTZ R133, R40, -R100, R133 ;  /* 0x8000006428857223 */ /* 0x000fe20000010085 */
[----:B------:R0:W-:Y:S01]  /*3710*/  STS [R67+0x1c], R110 ;  /* 0x00001c6e43007388 */ /* 0x0001e20000000800 */
[----:B------:R-:W-:Y:S01]  /*3720*/  FFMA.FTZ R149, R137, R122, R4 ;  /* 0x0000007a89957223 */ /* 0x000fe20000010004 */
[----:B------:R-:W-:Y:S01]  /*3730*/  FMUL.FTZ R4, R135, R114 ;  /* 0x0000007287047220 */ /* 0x000fe20000410000 */
[----:B------:R-:W-:Y:S01]  /*3740*/  FFMA.FTZ R151, R137, R126, -R145 ;  /* 0x0000007e89977223 */ /* 0x000fe20000010891 */
[----:B------:R-:W-:Y:S01]  /*3750*/  BAR.SYNC.DEFER_BLOCKING 0x0 ;  /* 0x0000000000007b1d */ /* 0x000fe20000010000 */
[----:B------:R-:W-:Y:S01]  /*3760*/  FFMA.FTZ R127, R42, -R107, R127 ;  /* 0x8000006b2a7f7223 */ /* 0x000fe2000001007f */
[----:B------:R-:W-:Y:S01]  /*3770*/  FFMA.FTZ R147, R133, R112, R4 ;  /* 0x0000007085937223 */ /* 0x000fe20000010004 */
[C---:B------:R-:W-:Y:S01]  /*3780*/  FMUL.FTZ R4, R3.reuse, R108 ;  /* 0x0000006c03047220 */ /* 0x040fe20000410000 */
[----:B------:R-:W-:Y:S01]  /*3790*/  FMUL.FTZ R145, R3, R34 ;  /* 0x0000002203917220 */ /* 0x000fe20000410000 */
[----:B------:R-:W-:Y:S01]  /*37a0*/  FMUL.FTZ R112, R135, R112 ;  /* 0x0000007087707220 */ /* 0x000fe20000410000 */
[----:B0-----:R-:W-:Y:S01]  /*37b0*/  LEA R110, R45, -R36, 0x1 ;  /* 0x800000242d6e7211 */ /* 0x001fe200078e08ff */
[C---:B------:R-:W-:Y:S01]  /*37c0*/  FFMA.FTZ R4, R127.reuse, R34, R4 ;  /* 0x000000227f047223 */ /* 0x040fe20000010004 */
[----:B------:R-:W-:Y:S01]  /*37d0*/  FFMA.FTZ R145, R127, R108, -R145 ;  /* 0x0000006c7f917223 */ /* 0x000fe20000010891 */
[----:B------:R-:W-:Y:S01]  /*37e0*/  FFMA.FTZ R112, R133, R114, -R112 ;  /* 0x0000007285707223 */ /* 0x000fe20000010870 */
[----:B------:R-:W-:Y:S01]  /*37f0*/  ISETP.GE.AND P1, PT, R110, 0x1, PT ;  /* 0x000000016e00780c */ /* 0x000fe20003f26270 */
[C---:B------:R-:W-:Y:S01]  /*3800*/  FFMA.FTZ R108, -R38.reuse, R113, R119 ;  /* 0x00000071266c7223 */ /* 0x040fe20000010177 */
[----:B------:R-:W-:Y:S01]  /*3810*/  FADD.FTZ R4, RZ, R4 ;  /* 0x00000004ff047221 */ /* 0x000fe20000010000 */
[----:B------:R-:W-:Y:S01]  /*3820*/  FADD.FTZ R145, RZ, R145 ;  /* 0x00000091ff917221 */ /* 0x000fe20000010000 */
[----:B------:R-:W-:Y:S01]  /*3830*/  FFMA.FTZ R34, R38, -R111, R2 ;  /* 0x8000006f26227223 */ /* 0x000fe20000010002 */
[C---:B------:R-:W-:Y:S01]  /*3840*/  FMUL.FTZ R153, R108.reuse, R5 ;  /* 0x000000056c997220 */ /* 0x040fe20000410000 */
        /* <DEDUP_REMOVED lines=12> */
.L_x_18400:
[----:B------:R-:W-:Y:S05]  /*3910*/  BSYNC.RECONVERGENT B0 ;  /* 0x0000000000007941 */ /* 0x000fea0003800200 */
.L_x_18399:
[----:B------:R-:W-:Y:S04]  /*3920*/  BSSY.RECONVERGENT B0, `(.L_x_18401) ;  /* 0x0000003000007945 */ /* 0x000fe80003800200 */
[----:B------:R-:W-:Y:S05]  /*3930*/  @!P2 BRA `(.L_x_18402) ;  /* 0x000000000004a947 */ /* 0x000fea0003800000 */
[----:B-1----:R3:W-:Y:S02]  /*3940*/  REDG.E.ADD.F32.FTZ.RN.STRONG.GPU desc[UR16][R32.64+0x80], R155 ;  /* 0x0000809b200079a6 */ /* 0x0027e4000c12f310 */
.L_x_18402:
[----:B------:R-:W-:Y:S05]  /*3950*/  BSYNC.RECONVERGENT B0 ;  /* 0x0000000000007941 */ /* 0x000fea0003800200 */
.L_x_18401:
        /* <DEDUP_REMOVED lines=10> */
.L_x_18404:
[----:B------:R-:W-:Y:S05]  /*3a00*/  BSYNC.RECONVERGENT B0 ;  /* 0x0000000000007941 */ /* 0x000fea0003800200 */
.L_x_18403:
[----:B--2-4-:R2:W4:Y:S01]  /*3a10*/  LDS R121, [R74+0x390] ;  /* 0x000390004a797984 */ /* 0x0145220000000800 */
[----:B------:R-:W-:Y:S04]  /*3a20*/  BSSY.RECONVERGENT B0, `(.L_x_18405) ;  /* 0x0000003000007945 */ /* 0x000fe80003800200 */
[----:B------:R-:W-:Y:S05]  /*3a30*/  @!P1 BRA `(.L_x_18406) ;  /* 0x0000000000049947 */ /* 0x000fea0003800000 */
[----:B----4-:R4:W-:Y:S02]  /*3a40*/  REDG.E.ADD.F32.FTZ.RN.STRONG.GPU desc[UR16][R32.64+0x180], R121 ;  /* 0x00018079200079a6 */ /* 0x0109e4000c12f310 */
.L_x_18406:
[----:B------:R-:W-:Y:S05]  /*3a50*/  BSYNC.RECONVERGENT B0 ;  /* 0x0000000000007941 */ /* 0x000fea0003800200 */
.L_x_18405:
[----:B----4-:R4:W0:Y:S01]  /*3a60*/  LDS R121, [R73+0x410] ;  /* 0x0004100049797984 */ /* 0x0108220000000800 */
[----:B------:R-:W-:Y:S04]  /*3a70*/  BSSY.RECONVERGENT B0, `(.L_x_18407) ;  /* 0x0000003000007945 */ /* 0x000fe80003800200 */
[----:B------:R-:W-:Y:S05]  /*3a80*/  @!P2 BRA `(.L_x_18408) ;  /* 0x000000000004a947 */ /* 0x000fea0003800000 */
[----:B0-----:R0:W-:Y:S02]  /*3a90*/  REDG.E.ADD.F32.FTZ.RN.STRONG.GPU desc[UR16][R32.64+0x200], R121 ;  /* 0x00020079200079a6 */ /* 0x0011e4000c12f310 */
.L_x_18408:
[----:B------:R-:W-:Y:S05]  /*3aa0*/  BSYNC.RECONVERGENT B0 ;  /* 0x0000000000007941 */ /* 0x000fea0003800200 */
.L_x_18407:
[----:B0-----:R0:W0:Y:S01]  /*3ab0*/  LDS R121, [R72+0x490] ;  /* 0x0004900048797984 */ /* 0x0010220000000800 */
[----:B------:R-:W-:Y:S04]  /*3ac0*/  BSSY.RECONVERGENT B0, `(.L_x_18409) ;  /* 0x0000003000007945 */ /* 0x000fe80003800200 */
[----:B------:R-:W-:Y:S05]  /*3ad0*/  @!P3 BRA `(.L_x_18410) ;  /* 0x000000000004b947 */ /* 0x000fea0003800000 */
[----:B0-----:R0:W-:Y:S02]  /*3ae0*/  REDG.E.ADD.F32.FTZ.RN.STRONG.GPU desc[UR16][R32.64+0x280], R121 ;  /* 0x00028079200079a6 */ /* 0x0011e4000c12f310 */
.L_x_18410:
[----:B------:R-:W-:Y:S05]  /*3af0*/  BSYNC.RECONVERGENT B0 ;  /* 0x0000000000007941 */ /* 0x000fea0003800200 */
.L_x_18409:
[----:B0-----:R0:W0:Y:S01]  /*3b00*/  LDS R121, [R71+0x510] ;  /* 0x0005100047797984 */ /* 0x0010220000000800 */
[----:B------:R-:W-:Y:S04]  /*3b10*/  BSSY.RECONVERGENT B0, `(.L_x_18411) ;  /* 0x0000003000007945 */ /* 0x000fe80003800200 */
[----:B------:R-:W-:Y:S05]  /*3b20*/  @!P4 BRA `(.L_x_18412) ;  /* 0x000000000004c947 */ /* 0x000fea0003800000 */
[----:B0-----:R0:W-:Y:S02]  /*3b30*/  REDG.E.ADD.F32.FTZ.RN.STRONG.GPU desc[UR16][R32.64+0x300], R121 ;  /* 0x00030079200079a6 */ /* 0x0011e4000c12f310 */
.L_x_18412:
[----:B------:R-:W-:Y:S05]  /*3b40*/  BSYNC.RECONVERGENT B0 ;  /* 0x0000000000007941 */ /* 0x000fea0003800200 */
.L_x_18411:
[----:B0-----:R0:W0:Y:S01]  /*3b50*/  LDS R121, [R70+0x590] ;  /* 0x0005900046797984 */ /* 0x0010220000000800 */
[----:B------:R-:W-:Y:S01]  /*3b60*/  BSSY.RECONVERGENT B0, `(.L_x_18413) ;  /* 0x0000006000007945 */ /* 0x000fe20003800200 */
[----:B------:R-:W-:Y:S01]  /*3b70*/  FFMA.FTZ R6, R44, R2, R139 ;  /* 0x000000022c067223 */ /* 0x000fe2000001008b */
[----:B------:R-:W-:Y:S01]  /*3b80*/  FADD.FTZ R4, R4, R153 ;  /* 0x0000009904047221 */ /* 0x000fe20000010000 */
[----:B------:R-:W-:Y:S01]  /*3b90*/  FADD.FTZ R5, R112, R5 ;  /* 0x0000000570057221 */ /* 0x000fe20000010000 */
[----:B------:R-:W-:Y:S06]  /*3ba0*/  @!P5 BRA `(.L_x_18414) ;  /* 0x000000000004d947 */ /* 0x000fec0003800000 */
[----:B0-----:R0:W-:Y:S02]  /*3bb0*/  REDG.E.ADD.F32.FTZ.RN.STRONG.GPU desc[UR16][R32.64+0x380], R121 ;  /* 0x00038079200079a6 */ /* 0x0011e4000c12f310 */
.L_x_18414:
[----:B------:R-:W-:Y:S05]  /*3bc0*/  BSYNC.RECONVERGENT B0 ;  /* 0x0000000000007941 */ /* 0x000fea0003800200 */
.L_x_18413:
        /* <DEDUP_REMOVED lines=31> */
[----:B------:R-:W0:Y:S01]  /*3dc0*/  SHFL.DOWN PT, R113, R4, 0x8, 0x1f ;  /* 0x09001f0004717f89 */ /* 0x000e2200000e0000 */
[----:B---3--:R-:W-:Y:S01]  /*3dd0*/  @!P1 FADD.FTZ R6, R6, R119 ;  /* 0x0000007706069221 */ /* 0x008fe20000010000 */
[----:B------:R-:W-:Y:S01]  /*3de0*/  FMUL.FTZ R131, R31, R131 ;  /* 0x000000831f837220 */ /* 0x000fe20000410000 */
[----:B------:R-:W-:Y:S01]  /*3df0*/  FMUL.FTZ R33, R108, R33 ;  /* 0x000000216c217220 */ /* 0x000fe20000410000 */
[----:B------:R-:W1:Y:S01]  /*3e00*/  SHFL.DOWN PT, R110, R5, 0x8, 0x1f ;  /* 0x09001f00056e7f89 */ /* 0x000e6200000e0000 */
[----:B-----5:R-:W-:Y:S01]  /*3e10*/  @!P1 FADD.FTZ R7, R7, R32 ;  /* 0x0000002007079221 */ /* 0x020fe20000010000 */
[-C--:B------:R-:W-:Y:S01]  /*3e20*/  FFMA.FTZ R131, R30, R129.reuse, R131 ;  /* 0x000000811e837223 */ /* 0x080fe20000010083 */
[----:B------:R-:W-:Y:S01]  /*3e30*/  FFMA.FTZ R32, R111, R129, R2 ;  /* 0x000000816f207223 */ /* 0x000fe20000010002 */
[----:B------:R-:W3:Y:S01]  /*3e40*/  SHFL.DOWN PT, R119, R6, 0x8, 0x1f ;  /* 0x09001f0006777f89 */ /* 0x000ee200000e0000 */
[----:B------:R-:W-:Y:S01]  /*3e50*/  FMUL.FTZ R111, R31, R35 ;  /* 0x000000231f6f7220 */ /* 0x000fe20000410000 */
[----:B------:R-:W-:Y:S01]  /*3e60*/  ISETP.GT.AND P1, PT, R65, 0x17, PT ;  /* 0x000000174100780c */ /* 0x000fe20003f24270 */
[----:B------:R-:W-:Y:S01]  /*3e70*/  FFMA.FTZ R131, R34, R131, R33 ;  /* 0x0000008322837223 */ /* 0x000fe20000010021 */
[----:B------:R-:W5:Y:S01]  /*3e80*/  SHFL.DOWN PT, R112, R7, 0x8, 0x1f ;  /* 0x09001f0007707f89 */ /* 0x000f6200000e0000 */
        /* <DEDUP_REMOVED lines=8> */
[----:B------:R-:W-:Y:S01]  /*3f10*/  FMUL.FTZ R33, R31, R117 ;  /* 0x000000751f217220 */ /* 0x000fe20000410000 */
[----:B------:R-:W-:Y:S01]  /*3f20*/  FADD.FTZ R57, R34, R57 ;  /* 0x0000003922397221 */ /* 0x000fe20000010000 */
[----:B------:R-:W-:Y:S01]  /*3f30*/  FFMA.FTZ R106, R137, R2, R32 ;  /* 0x00000002896a7223 */ /* 0x000fe20000010020 */
[----:B0-----:R-:W-:Y:S01]  /*3f40*/  @!P1 FADD.FTZ R4, R4, R113 ;  /* 0x0000007104049221 */ /* 0x001fe20000010000 */
[----:B------:R-:W-:Y:S01]  /*3f50*/  FFMA.FTZ R2, R30, R141, -R33 ;  /* 0x0000008d1e027223 */ /* 0x000fe20000010821 */
[----:B-1----:R-:W-:-:S03]  /*3f60*/  @!P1 FADD.FTZ R5, R5, R110 ;  /* 0x0000006e05059221 */ /* 0x002fc60000010000 */
        /* <DEDUP_REMOVED lines=14> */
.L_x_18416:
[----:B------:R-:W-:Y:S05]  /*4050*/  BSYNC.RECONVERGENT B0 ;  /* 0x0000000000007941 */ /* 0x000fea0003800200 */
.L_x_18415:
[C---:B-1----:R-:W-:Y:S01]  /*4060*/  FMUL.FTZ R33, R31.reuse, R115 ;  /* 0x000000731f217220 */ /* 0x042fe20000410000 */
[CC--:B------:R-:W-:Y:S01]  /*4070*/  FMUL.FTZ R34, R31.reuse, R141.reuse ;  /* 0x0000008d1f227220 */ /* 0x0c0fe20000410000 */
[-C--:B---3--:R-:W-:Y:S01]  /*4080*/  FMUL.FTZ R2, R31, R118.reuse ;  /* 0x000000761f027220 */ /* 0x088fe20000410000 */
[----:B------:R-:W-:Y:S01]  /*4090*/  ISETP.NE.AND P1, PT, R92, RZ, PT ;  /* 0x000000ff5c00720c */ /* 0x000fe20003f25270 */
[-C--:B0-----:R-:W-:Y:S01]  /*40a0*/  FFMA.FTZ R32, R30, R118.reuse, -R33 ;  /* 0x000000761e207223 */ /* 0x081fe20000010821 */
        /* <DEDUP_REMOVED lines=31> */
.L_x_18418:
[----:B------:R-:W-:Y:S05]  /*42a0*/  BSYNC.RECONVERGENT B0 ;  /* 0x0000000000007941 */ /* 0x000fea0003800200 */
.L_x_18417:
[----:B------:R-:W-:-:S04]  /*42b0*/  UIADD3 UR4, UPT, UPT, UR4, 0x1, URZ ;  /* 0x0000000104047890 */ /* 0x000fc8000fffe0ff */
[----:B------:R-:W-:-:S09]  /*42c0*/  UISETP.GE.AND UP0, UPT, UR4, UR9, UPT ;  /* 0x000000090400728c */ /* 0x000fd2000bf06270 */
[----:B------:R-:W-:Y:S05]  /*42d0*/  BRA.U !UP0, `(.L_x_18419) ;  /* 0xffffffd5089c7547 */ /* 0x000fea000b83ffff */
.L_x_18385:
[----:B------:R-:W-:Y:S06]  /*42e0*/  BAR.SYNC.DEFER_BLOCKING 0x0 ;  /* 0x0000000000007b1d */ /* 0x000fec0000010000 */
[----:B------:R-:W-:Y:S02]  /*42f0*/  F2F.F16.F32 R2, R48 ;  /* 0x0000003000027304 */ /* 0x000fe40000200800 */
[----:B------:R-:W1:Y:S01]  /*4300*/  LDC.64 R22, c[0x0][0x4f8] ;  /* 0x00013e00ff167b82 */ /* 0x000e620000000a00 */
[----:B------:R-:W3:Y:S05]  /*4310*/  LDCU.64 UR6, c[0x0][0x500] ;  /* 0x0000a000ff0677ac */ /* 0x000eea0008000a00 */
        /* <DEDUP_REMOVED lines=34> */
[----:B------:R-:W4:Y:S01]  /*4540*/  @!P3 MUFU.EX2 R17, R17 ;  /* 0x000000110011b308 */ /* 0x000f220000000800 */
        /* <DEDUP_REMOVED lines=8> */
[----:B----4-:R-:W-:-:S06]  /*45d0*/  @!P3 FADD.FTZ R0, R17, 1 ;  /* 0x3f8000001100b421 */ /* 0x010fcc0000010000 */
[----:B------:R-:W4:Y:S01]  /*45e0*/  @!P3 MUFU.RCP R0, R0 ;  /* 0x000000000000b308 */ /* 0x000f220000001000 */
[----:B0-----:R-:W-:Y:S01]  /*45f0*/  @!P2 FMUL.FTZ R55, R55, R16 ;  /* 0x000000103737a220 */ /* 0x001fe20000410000 */
[----:B------:R-:W-:Y:S02]  /*4600*/  SHF.L.U32 R16, R58, 0x7, RZ ;  /* 0x000000073a107819 */ /* 0x000fe400000006ff */
[----:B------:R-:W-:Y:S02]  /*4610*/  IADD3 R86, P2, PT, R86, -0x100, RZ ;  /* 0xffffff0056567810 */ /* 0x000fe40007f5e0ff */
[--C-:B------:R-:W-:Y:S02]  /*4620*/  SHF.R.S32.HI R17, RZ, 0x1f, R16.reuse ;  /* 0x0000001fff117819 */ /* 0x100fe40000011410 */
[----:B------:R-:W0:Y:S01]  /*4630*/  @!P0 MUFU.RCP R18, R6 ;  /* 0x0000000600128308 */ /* 0x000e220000001000 */
[----:B--2---:R-:W-:Y:S01]  /*4640*/  @!P1 FADD.FTZ R7, R7, 1 ;  /* 0x3f80000007079421 */ /* 0x004fe20000010000 */
[----:B------:R-:W-:Y:S01]  /*4650*/  IADD3.X R87, PT, PT, R87, -0x1, RZ, P2, !PT ;  /* 0xffffffff57577810 */ /* 0x000fe200017fe4ff */
[----:B-1----:R-:W-:-:S04]  /*4660*/  IMAD.WIDE.U32 R4, R22, UR18, R16 ;  /* 0x0000001216047c25 */ /* 0x002fc8000f8e0010 */
[----:B------:R-:W-:Y:S01]  /*4670*/  IMAD R5, R23, UR18, R5 ;  /* 0x0000001217057c24 */ /* 0x000fe2000f8e0205 */
[----:B------:R-:W1:Y:S01]  /*4680*/  @!P1 MUFU.RCP R7, R7 ;  /* 0x0000000700079308 */ /* 0x000e620000001000 */
[----:B----4-:R-:W-:Y:S01]  /*4690*/  @!P3 FMUL.FTZ R57, R57, R0 ;  /* 0x000000003939b220 */ /* 0x010fe20000410000 */
[----:B------:R-:W-:Y:S01]  /*46a0*/  IADD3 R90, P3, PT, R90, -0x100, RZ ;  /* 0xffffff005a5a7810 */ /* 0x000fe20007f7e0ff */
[----:B---3--:R-:W-:-:S03]  /*46b0*/  IMAD.WIDE.U32 R4, R105, UR6, R4 ;  /* 0x0000000669047c25 */ /* 0x008fc6000f8e0004 */
[----:B------:R-:W-:Y:S01]  /*46c0*/  IADD3.X R91, PT, PT, R91, -0x1, RZ, P3, !PT ;  /* 0xffffffff5b5b7810 */ /* 0x000fe20001ffe4ff */
[----:B------:R-:W-:Y:S01]  /*46d0*/  IMAD R0, R105, UR7, R5 ;  /* 0x0000000769007c24 */ /* 0x000fe2000f8e0205 */
[----:B------:R-:W-:Y:S01]  /*46e0*/  F2F.F16.F32 R20, R55 ;  /* 0x0000003700147304 */ /* 0x000fe20000200800 */
[----:B0-----:R-:W-:Y:S01]  /*46f0*/  @!P0 FMUL.FTZ R53, R53, R18 ;  /* 0x0000001235358220 */ /* 0x001fe20000410000 */
[C---:B-----5:R-:W-:Y:S01]  /*4700*/  LEA R18, P0, R4.reuse, R24, 0x1 ;  /* 0x0000001804127211 */ /* 0x060fe200078008ff */
[----:B------:R-:W0:Y:S03]  /*4710*/  LDCU.64 UR6, c[0x0][0x520] ;  /* 0x0000a400ff0677ac */ /* 0x000e260008000a00 */
[----:B------:R-:W-:Y:S02]  /*4720*/  LEA.HI.X R19, R4, R25, R0, 0x1, P0 ;  /* 0x0000001904137211 */ /* 0x000fe400000f0c00 */
[----:B------:R-:W2:Y:S01]  /*4730*/  F2F.F16.F32 R23, R57 ;  /* 0x0000003900177304 */ /* 0x000ea20000200800 */
[----:B-1----:R-:W-:Y:S01]  /*4740*/  @!P1 FMUL.FTZ R54, R54, R7 ;  /* 0x0000000736369220 */ /* 0x002fe20000410000 */
[----:B------:R-:W1:Y:S01]  /*4750*/  LDC.64 R24, c[0x0][0x518] ;  /* 0x00014600ff187b82 */ /* 0x000e620000000a00 */
[----:B------:R-:W-:Y:S01]  /*4760*/  IMAD.WIDE.U32 R4, R77, 0x8, R18 ;  /* 0x000000084d047825 */ /* 0x000fe200078e0012 */
[----:B------:R-:W-:-:S04]  /*4770*/  IADD3 R85, P1, PT, R85, -0x200, RZ ;  /* 0xfffffe0055557810 */ /* 0x000fc80007f3e0ff */
[----:B------:R-:W3:Y:S01]  /*4780*/  F2F.F16.F32 R6, R54 ;  /* 0x0000003600067304 */ /* 0x000ee20000200800 */
[----:B------:R4:W-:Y:S01]  /*4790*/  STG.E.64 desc[UR16][R4.64], R2 ;  /* 0x0000000204007986 */ /* 0x0009e2000c101b10 */
[----:B------:R-:W-:Y:S02]  /*47a0*/  IADD3.X R84, PT, PT, R84, -0x1, RZ, P1, !PT ;  /* 0xffffffff54547810 */ /* 0x000fe40000ffe4ff */
[----:B--2---:R-:W-:-:S04]  /*47b0*/  PRMT R23, R20, 0x5410, R23 ;  /* 0x0000541014177816 */ /* 0x004fc80000000017 */
[----:B------:R2:W5:Y:S01]  /*47c0*/  F2F.F16.F32 R21, R53 ;  /* 0x0000003500157304 */ /* 0x0005620000200800 */
[----:B---3--:R-:W-:-:S04]  /*47d0*/  IMAD.WIDE.U32 R6, R6, 0x10000, RZ ;  /* 0x0001000006067825 */ /* 0x008fc800078e00ff */
[----:B--2---:R-:W-:Y:S01]  /*47e0*/  FADD.FTZ R53, R53, R94 ;  /* 0x0000005e35357221 */ /* 0x004fe20000010000 */
[----:B-1----:R-:W-:Y:S01]  /*47f0*/  IMAD.WIDE.U32 R16, R24, UR18, R16 ;  /* 0x0000001218107c25 */ /* 0x002fe2000f8e0010 */
        /* <DEDUP_REMOVED lines=20> */
.L_x_18376:
        /* <DEDUP_REMOVED lines=34> */
.L_x_18422:
[----:B------:R-:W-:Y:S05]  /*4b60*/  BSYNC.RECONVERGENT B0 ;  /* 0x0000000000007941 */ /* 0x000fea0003800200 */
.L_x_18421:
        /* <DEDUP_REMOVED lines=26> */
.L_x_18424:
[----:B------:R-:W-:Y:S05]  /*4d10*/  BSYNC.RECONVERGENT B0 ;  /* 0x0000000000007941 */ /* 0x000fea0003800200 */
.L_x_18423:
        /* <DEDUP_REMOVED lines=13> */
.L_x_18426:
        /* <DEDUP_REMOVED lines=27> */
.L_x_18425:
[----:B------:R-:W-:Y:S05]  /*4fa0*/  EXIT ;  /* 0x000000000000794d */ /* 0x000fea0003800000 */
.L_x_18427:
        /* <DEDUP_REMOVED lines=13> */
.L_x_18817:


//--------------------- .text._Z25selective_scan_bwd_kernelI32Selective_Scan_bwd_kernel_traitsILi32ELi4ELb1ELb1ELb0ELb1ELb1EN3c104HalfENS1_7complexIfEEEEv12SSMParamsBwd --------------------------
	.section	.text._Z25selective_scan_bwd_kernelI32Selective_Scan_bwd_kernel_traitsILi32ELi4ELb1ELb1ELb0ELb1ELb1EN3c104HalfENS1_7complexIfEEEEv12SSMParamsBwd,"ax",@progbits
	.align	128
        .global         _Z25selective_scan_bwd_kernelI32Selective_Scan_bwd_kernel_traitsILi32ELi4ELb1ELb1ELb0ELb1ELb1EN3c104HalfENS1_7complexIfEEEEv12SSMParamsBwd
        .type           _Z25selective_scan_bwd_kernelI32Selective_Scan_bwd_kernel_traitsILi32ELi4ELb1ELb1ELb0ELb1ELb1EN3c104HalfENS1_7complexIfEEEEv12SSMParamsBwd,@function
        .size           _Z25selective_scan_bwd_kernelI32Selective_Scan_bwd_kernel_traitsILi32ELi4ELb1ELb1ELb0ELb1ELb1EN3c104HalfENS1_7complexIfEEEEv12SSMParamsBwd,(.L_x_18818 - _Z25selective_scan_bwd_kernelI32Selective_Scan_bwd_kernel_traitsILi32ELi4ELb1ELb1ELb0ELb1ELb1EN3c104HalfENS1_7complexIfEEEEv12SSMParamsBwd)
        .other          _Z25selective_scan_bwd_kernelI32Selective_Scan_bwd_kernel_traitsILi32ELi4ELb1ELb1ELb0ELb1ELb1EN3c104HalfENS1_7complexIfEEEEv12SSMParamsBwd,@"STO_CUDA_ENTRY STV_DEFAULT"
_Z25selective_scan_bwd_kernelI32Selective_Scan_bwd_kernel_traitsILi32ELi4ELb1ELb1ELb0ELb1ELb1EN3c104HalfENS1_7complexIfEEEEv12SSMParamsBwd:
.text._Z25selective_scan_bwd_kernelI32Selective_Scan_bwd_kernel_traitsILi32ELi4ELb1ELb1ELb0ELb1ELb1EN3c104HalfENS1_7complexIfEEEEv12SSMParamsBwd:
        /* <DEDUP_REMOVED lines=113> */
[----:B--2---:R-:W-:Y:S02]  /*0710*/  LEA R94, P2, R95, R20, 0x1 ;  /* 0x000000145f5e7211 */ /* 0x004fe400078408ff */
        /* <DEDUP_REMOVED lines=65> */
.L_x_18473:
        /* <DEDUP_REMOVED lines=83> */
.L_x_18430:
[----:B------:R-:W-:Y:S05]  /*1060*/  BSYNC.RECONVERGENT B0 ;  /* 0x0000000000007941 */ /* 0x000fea0003800200 */
.L_x_18429:
        /* <DEDUP_REMOVED lines=32> */
.L_x_18432:
[----:B------:R-:W-:Y:S05]  /*1270*/  BSYNC.RECONVERGENT B0 ;  /* 0x0000000000007941 */ /* 0x000fea0003800200 */
.L_x_18431:
        /* <DEDUP_REMOVED lines=32> */
.L_x_18434:
[----:B------:R-:W-:Y:S05]  /*1480*/  BSYNC.RECONVERGENT B0 ;  /* 0x0000000000007941 */ /* 0x000fea0003800200 */
.L_x_18433:
        /* <DEDUP_REMOVED lines=32> */
.L_x_18436:
[----:B------:R-:W-:Y:S05]  /*1690*/  BSYNC.RECONVERGENT B0 ;  /* 0x0000000000007941 */ /* 0x000fea0003800200 */
.L_x_18435:
        /* <DEDUP_REMOVED lines=134> */
.L_x_18437:
        /* <DEDUP_REMOVED lines=53> */
.L_x_18472:
        /* <DEDUP_REMOVED lines=29> */
[C---:B---3--:R-:W-:Y:S01]  /*2420*/  FMUL.FTZ R6, R33.reuse, R64 ;  /* 0x0000004021067220 */ /* 0x048fe20000410000 */
[----:B------:R-:W-:-:S03]  /*2430*/  FMUL.FTZ R7, R33, R62 ;  /* 0x0000003e21077220 */ /* 0x000fc60000410000 */
[----:B------:R-:W-:Y:S01]  /*2440*/  FMUL.RZ R104, R6, 0.15915493667125701904 ;  /* 0x3e22f98306687820 */ /* 0x000fe2000040c000 */
[----:B------:R-:W-:Y:S01]  /*2450*/  FMUL.FTZ R6, R32, 1.4426950216293334961 ;  /* 0x3fb8aa3b20067820 */ /* 0x000fe20000410000 */
[----:B------:R-:W-:Y:S02]  /*2460*/  FMUL.RZ R108, R7, 0.15915493667125701904 ;  /* 0x3e22f983076c7820 */ /* 0x000fe4000040c000 */
[----:B------:R-:W-:Y:S01]  /*2470*/  MUFU.SIN R37, R104 ;  /* 0x0000006800257308 */ /* 0x000fe20000000400 */
[C---:B------:R-:W-:Y:S01]  /*2480*/  FMUL.FTZ R36, R6.reuse, R64 ;  /* 0x0000004006247220 */ /* 0x040fe20000410000 */
[C---:B0-----:R-:W-:Y:S01]  /*2490*/  FMUL.FTZ R2, R6.reuse, R62 ;  /* 0x0000003e06027220 */ /* 0x041fe20000410000 */
[C---:B------:R-:W-:Y:S01]  /*24a0*/  FMUL.FTZ R102, R6.reuse, R65 ;  /* 0x0000004106667220 */ /* 0x040fe20000410000 */
[----:B------:R-:W-:Y:S01]  /*24b0*/  FMUL.FTZ R106, R6, R63 ;  /* 0x0000003f066a7220 */ /* 0x000fe20000410000 */
[----:B-1----:R-:W-:Y:S01]  /*24c0*/  ULEA UR6, UR7, UR6, 0x18 ;  /* 0x0000000607067291 */ /* 0x002fe2000f8ec0ff */
[----:B------:R-:W0:Y:S02]  /*24d0*/  LDS.128 R4, [R43] ;  /* 0x000000002b047984 */ /* 0x000e240000000c00 */
[----:B------:R1:W-:Y:S08]  /*24e0*/  MUFU.COS R109, R104 ;  /* 0x00000068006d7308 */ /* 0x0003f00000000000 */
[----:B------:R-:W-:Y:S01]  /*24f0*/  MUFU.COS R111, R108 ;  /* 0x0000006c006f7308 */ /* 0x000fe20000000000 */
[----:B-1----:R-:W-:-:S04]  /*2500*/  FMUL.FTZ R104, R33, R65 ;  /* 0x0000004121687220 */ /* 0x002fc80000410000 */
[----:B------:R-:W-:Y:S01]  /*2510*/  FMUL.RZ R110, R104, 0.15915493667125701904 ;  /* 0x3e22f983686e7820 */ /* 0x000fe2000040c000 */
[----:B------:R-:W-:Y:S02]  /*2520*/  FMUL.FTZ R104, R33, R63 ;  /* 0x0000003f21687220 */ /* 0x000fe40000410000 */
[----:B------:R1:W3:Y:S02]  /*2530*/  MUFU.EX2 R114, R2 ;  /* 0x0000000200727308 */ /* 0x0002e40000000800 */
[----:B------:R-:W-:-:S06]  /*2540*/  FMUL.RZ R104, R104, 0.15915493667125701904 ;  /* 0x3e22f98368687820 */ /* 0x000fcc000040c000 */
[----:B------:R-:W4:Y:S01]  /*2550*/  MUFU.SIN R3, R108 ;  /* 0x0000006c00037308 */ /* 0x000f220000000400 */
[----:B-1----:R-:W-:-:S07]  /*2560*/  IADD3 R2, PT, PT, R117, UR4, RZ ;  /* 0x0000000475027c10 */ /* 0x002fce000fffe0ff */
[----:B------:R-:W1:Y:S01]  /*2570*/  MUFU.EX2 R36, R36 ;  /* 0x0000002400247308 */ /* 0x000e620000000800 */
[----:B---3--:R-:W-:Y:S01]  /*2580*/  FMUL.FTZ R116, R114, R111 ;  /* 0x0000006f72747220 */ /* 0x008fe20000410000 */
[----:B0-----:R-:W-:-:S06]  /*2590*/  HADD2.F32 R111, -RZ, R5.H0_H0 ;  /* 0x20000005ff6f7230 */ /* 0x001fcc0000004100 */
[----:B------:R0:W-:Y:S01]  /*25a0*/  MUFU.EX2 R120, R102 ;  /* 0x0000006600787308 */ /* 0x0001e20000000800 */
[----:B----4-:R-:W-:Y:S01]  /*25b0*/  FMUL.FTZ R114, R114, R3 ;  /* 0x0000000372727220 */ /* 0x010fe20000410000 */
[----:B------:R-:W-:-:S06]  /*25c0*/  HADD2.F32 R108, -RZ, R7.H1_H1 ;  /* 0x30000007ff6c7230 */ /* 0x000fcc0000004100 */
[----:B------:R-:W3:Y:S01]  /*25d0*/  MUFU.COS R119, R110 ;  /* 0x0000006e00777308 */ /* 0x000ee20000000000 */
        /* <DEDUP_REMOVED lines=10> */
[----:B---3--:R-:W-:-:S07]  /*2680*/  FMUL.FTZ R119, R120, R119 ;  /* 0x0000007778777220 */ /* 0x008fce0000410000 */
[----:B------:R-:W3:Y:S08]  /*2690*/  MUFU.COS R121, R104 ;  /* 0x0000006800797308 */ /* 0x000ef00000000000 */
[----:B------:R4:W5:Y:S01]  /*26a0*/  MUFU.SIN R115, R104 ;  /* 0x0000006800737308 */ /* 0x0009620000000400 */
[----:B-1----:R-:W-:Y:S01]  /*26b0*/  FMUL.FTZ R120, R120, R113 ;  /* 0x0000007178787220 */ /* 0x002fe20000410000 */
[----:B------:R-:W-:-:S02]  /*26c0*/  HADD2.F32 R113, -RZ, R4.H1_H1 ;  /* 0x30000004ff717230 */ /* 0x000fc40000004100 */
[C---:B---3--:R-:W-:Y:S01]  /*26d0*/  FMUL.FTZ R110, R106.reuse, R121 ;  /* 0x000000796a6e7220 */ /* 0x048fe20000410000 */
[----:B----4-:R-:W-:Y:S02]  /*26e0*/  HADD2.F32 R104, -RZ, R7.H0_H0 ;  /* 0x20000007ff687230 */ /* 0x010fe40000004100 */
[----:B-----5:R-:W-:Y:S01]  /*26f0*/  FMUL.FTZ R112, R106, R115 ;  /* 0x000000736a707220 */ /* 0x020fe20000410000 */
[----:B------:R-:W-:Y:S02]  /*2700*/  HADD2.F32 R115, -RZ, R5.H1_H1 ;  /* 0x30000005ff737230 */ /* 0x000fe40000004100 */
        /* <DEDUP_REMOVED lines=19> */
.L_x_18440:
[----:B------:R2:W3:Y:S02]  /*2840*/  LDS.64 R34, [R85+UR5+0x1a88] ;  /* 0x001a880555227984 */ /* 0x0004e40008000a00 */
.L_x_18441:
[----:B------:R-:W-:Y:S05]  /*2850*/  BSYNC.RECONVERGENT B0 ;  /* 0x0000000000007941 */ /* 0x000fea0003800200 */
.L_x_18439:
[----:B0-----:R-:W0:Y:S01]  /*2860*/  @P0 LDC R4, c[0x0][0x38c] ;  /* 0x0000e300ff040b82 */ /* 0x001e220000000800 */
[----:B------:R-:W-:Y:S01]  /*2870*/  CS2R R36, SRZ ;  /* 0x0000000000247805 */ /* 0x000fe2000001ff00 */
[----:B0-----:R-:W-:-:S04]  /*2880*/  @P0 IMAD R5, R45, R4, UR4 ;  /* 0x000000042d050e24 */ /* 0x001fc8000f8e0204 */
[----:B------:R-:W-:-:S05]  /*2890*/  @P0 IMAD.WIDE R4, R5, 0x10, R14 ;  /* 0x0000001005040825 */ /* 0x000fca00078e020e */
[----:B------:R0:W4:Y:S01]  /*28a0*/  @P0 LDG.E.64 R36, desc[UR16][R4.64+0x8] ;  /* 0x0000081004240981 */ /* 0x000122000c1e1b00 */
[-C--:B------:R-:W-:Y:S01]  /*28b0*/  FMUL.FTZ R130, R113, R64.reuse ;  /* 0x0000004071827220 */ /* 0x080fe20000410000 */
[----:B------:R-:W-:Y:S01]  /*28c0*/  FMUL.FTZ R6, R109, R64 ;  /* 0x000000406d067220 */ /* 0x000fe20000410000 */
[----:B------:R-:W-:Y:S01]  /*28d0*/  FMUL.FTZ R132, R115, R62 ;  /* 0x0000003e73847220 */ /* 0x000fe20000410000 */
[-C--:B------:R-:W-:Y:S01]  /*28e0*/  FMUL.FTZ R137, R102, R65.reuse ;  /* 0x0000004166897220 */ /* 0x080fe20000410000 */
[C---:B------:R-:W-:Y:S01]  /*28f0*/  FMUL.FTZ R131, R61.reuse, R130 ;  /* 0x000000823d837220 */ /* 0x040fe20000410000 */
[----:B------:R-:W-:Y:S01]  /*2900*/  FMUL.FTZ R139, R61, R6 ;  /* 0x000000063d8b7220 */ /* 0x000fe20000410000 */
[----:B------:R-:W-:Y:S01]  /*2910*/  FMUL.FTZ R130, R111, R62 ;  /* 0x0000003e6f827220 */ /* 0x000fe20000410000 */
[----:B------:R-:W-:Y:S01]  /*2920*/  FMUL.FTZ R129, R106, R65 ;  /* 0x000000416a817220 */ /* 0x000fe20000410000 */
[C---:B------:R-:W-:Y:S01]  /*2930*/  FMUL.FTZ R7, R114.reuse, R131 ;  /* 0x0000008372077220 */ /* 0x040fe20000410000 */
[----:B------:R-:W-:Y:S01]  /*2940*/  FMUL.FTZ R134, R114, R139 ;  /* 0x0000008b72867220 */ /* 0x000fe20000410000 */
[----:B------:R-:W-:Y:S01]  /*2950*/  FMUL.FTZ R125, R108, R63 ;  /* 0x0000003f6c7d7220 */ /* 0x000fe20000410000 */
[----:B------:R-:W-:Y:S01]  /*2960*/  ISETP.GE.AND P1, PT, R68, 0x1, PT ;  /* 0x000000014400780c */ /* 0x000fe20003f26270 */
[C---:B------:R-:W-:Y:S01]  /*2970*/  FFMA.FTZ R6, R116.reuse, R139, -R7 ;  /* 0x0000008b74067223 */ /* 0x040fe20000010807 */
[----:B------:R-:W-:Y:S01]  /*2980*/  FFMA.FTZ R7, R116, R131, R134 ;  /* 0x0000008374077223 */ /* 0x000fe20000010086 */
[----:B------:R-:W-:Y:S01]  /*2990*/  ISETP.NE.AND P6, PT, R118, 0x1f, PT ;  /* 0x0000001f7600780c */ /* 0x000fe20003fc5270 */
[----:B------:R-:W-:Y:S01]  /*29a0*/  ULEA UR7, UR4, UR6, 0x4 ;  /* 0x0000000604077291 */ /* 0x000fe2000f8e20ff */
[C---:B------:R-:W-:Y:S01]  /*29b0*/  FFMA.FTZ R6, R59.reuse, R130, R6 ;  /* 0x000000823b067223 */ /* 0x040fe20000010006 */
[----:B------:R-:W-:Y:S01]  /*29c0*/  FFMA.FTZ R7, R59, R132, R7 ;  /* 0x000000843b077223 */ /* 0x000fe20000010007 */
[----:B------:R-:W-:Y:S01]  /*29d0*/  ISETP.GE.AND P4, PT, R84, UR8, PT ;  /* 0x0000000854007c0c */ /* 0x000fe2000bf86270 */
[----:B------:R-:W-:Y:S01]  /*29e0*/  BSSY.RECONVERGENT B0, `(.L_x_18442) ;  /* 0x000009f000007945 */ /* 0x000fe20003800200 */
[C---:B0-----:R-:W-:Y:S01]  /*29f0*/  FMUL.FTZ R4, R120.reuse, R6 ;  /* 0x0000000678047220 */ /* 0x041fe20000410000 */
        /* <DEDUP_REMOVED lines=18> */
[----:B------:R-:W-:Y:S01]  /*2b20*/  FFMA.FTZ R134, R54, R125, R7 ;  /* 0x0000007d36867223 */ /* 0x000fe20000010007 */
[----:B------:R-:W-:Y:S01]  /*2b30*/  FFMA.FTZ R5, R2, R116, -R5 ;  /* 0x0000007402057223 */ /* 0x000fe20000010805 */
[----:B------:R-:W-:-:S03]  /*2b40*/  FFMA.FTZ R136, R54, R123, R136 ;  /* 0x0000007b36887223 */ /* 0x000fc60000010088 */
[----:B------:R-:W0:Y:S01]  /*2b50*/  SHFL.UP PT, R145, R134, 0x1, RZ ;  /* 0x0420000086917989 */ /* 0x000e2200000e00ff */
[CC--:B------:R-:W-:Y:S01]  /*2b60*/  FFMA.FTZ R7, R119.reuse, R5.reuse, -R6 ;  /* 0x0000000577077223 */ /* 0x0c0fe20000010806 */
[----:B------:R-:W-:Y:S02]  /*2b70*/  FMUL.FTZ R6, R120, R5 ;  /* 0x0000000578067220 */ /* 0x000fe40000410000 */
[----:B------:R-:W5:Y:S01]  /*2b80*/  SHFL.UP PT, R143, R136, 0x1, RZ ;  /* 0x04200000888f7989 */ /* 0x000f6200000e00ff */
        /* <DEDUP_REMOVED lines=8> */
[----:B------:R-:W2:Y:S03]  /*2c10*/  SHFL.UP PT, R7, R138, 0x1, RZ ;  /* 0x042000008a077989 */ /* 0x000ea600000e00ff */
[----:B------:R-:W-:Y:S01]  /*2c20*/  FMUL.FTZ R146, R120, R142 ;  /* 0x0000008e78927220 */ /* 0x000fe20000410000 */
[----:B------:R-:W1:Y:S01]  /*2c30*/  SHFL.UP PT, R5, R140, 0x1, RZ ;  /* 0x042000008c057989 */ /* 0x000e6200000e00ff */
[-C--:B0-----:R-:W-:Y:S01]  /*2c40*/  FMUL.FTZ R141, R140, R145.reuse ;  /* 0x000000918c8d7220 */ /* 0x081fe20000410000 */
[----:B------:R-:W-:-:S03]  /*2c50*/  FMUL.FTZ R145, R138, R145 ;  /* 0x000000918a917220 */ /* 0x000fc60000410000 */
[-C--:B-----5:R-:W-:Y:S01]  /*2c60*/  FFMA.FTZ R141, R138, R143.reuse, R141 ;  /* 0x0000008f8a8d7223 */ /* 0x0a0fe2000001008d */
[----:B------:R-:W-:-:S03]  /*2c70*/  FFMA.FTZ R145, R140, R143, -R145 ;  /* 0x0000008f8c917223 */ /* 0x000fc60000010891 */
[----:B------:R-:W-:Y:S01]  /*2c80*/  @P1 FADD.FTZ R134, R134, R141 ;  /* 0x0000008d86861221 */ /* 0x000fe20000010000 */
[----:B------:R-:W-:-:S04]  /*2c90*/  @P1 FADD.FTZ R136, R136, R145 ;  /* 0x0000009188881221 */ /* 0x000fc80000010000 */
[----:B------:R-:W0:Y:S01]  /*2ca0*/  SHFL.UP PT, R145, R134, 0x2, RZ ;  /* 0x0440000086917989 */ /* 0x000e2200000e00ff */
[----:B--2---:R-:W-:-:S03]  /*2cb0*/  FMUL.FTZ R141, R140, R7 ;  /* 0x000000078c8d7220 */ /* 0x004fc60000410000 */
[----:B------:R-:W2:Y:S01]  /*2cc0*/  SHFL.UP PT, R143, R136, 0x2, RZ ;  /* 0x04400000888f7989 */ /* 0x000ea200000e00ff */
[C---:B------:R-:W-:Y:S01]  /*2cd0*/  FMUL.FTZ R7, R138.reuse, R7 ;  /* 0x000000078a077220 */ /* 0x040fe20000410000 */
[----:B-1----:R-:W-:-:S03]  /*2ce0*/  @P1 FFMA.FTZ R138, R138, R5, R141 ;  /* 0x000000058a8a1223 */ /* 0x002fc6000001008d */
[----:B------:R-:W-:Y:S01]  /*2cf0*/  @P1 FFMA.FTZ R140, R140, R5, -R7 ;  /* 0x000000058c8c1223 */ /* 0x000fe20000010807 */
[----:B------:R-:W-:Y:S01]  /*2d00*/  ISETP.GE.AND P1, PT, R68, 0x2, PT ;  /* 0x000000024400780c */ /* 0x000fe20003f26270 */
[----:B------:R-:W1:Y:S04]  /*2d10*/  SHFL.UP PT, R7, R138, 0x2, RZ ;  /* 0x044000008a077989 */ /* 0x000e6800000e00ff */
[----:B------:R-:W5:Y:S01]  /*2d20*/  SHFL.UP PT, R5, R140, 0x2, RZ ;  /* 0x044000008c057989 */ /* 0x000f6200000e00ff */
[-C--:B0-----:R-:W-:Y:S01]  /*2d30*/  FMUL.FTZ R141, R140, R145.reuse ;  /* 0x000000918c8d7220 */ /* 0x081fe20000410000 */
[----:B------:R-:W-:-:S03]  /*2d40*/  FMUL.FTZ R145, R138, R145 ;  /* 0x000000918a917220 */ /* 0x000fc60000410000 */
[-C--:B--2---:R-:W-:Y:S01]  /*2d50*/  FFMA.FTZ R141, R138, R143.reuse, R141 ;  /* 0x0000008f8a8d7223 */ /* 0x084fe2000001008d */
[----:B------:R-:W-:-:S03]  /*2d60*/  FFMA.FTZ R145, R140, R143, -R145 ;  /* 0x0000008f8c917223 */ /* 0x000fc60000010891 */
[----:B------:R-:W-:Y:S01]  /*2d70*/  @P1 FADD.FTZ R134, R134, R141 ;  /* 0x0000008d86861221 */ /* 0x000fe20000010000 */
[----:B------:R-:W-:Y:S01]  /*2d80*/  @P1 FADD.FTZ R136, R136, R145 ;  /* 0x0000009188881221 */ /* 0x000fe20000010000 */
[----:B-1----:R-:W-:-:S03]  /*2d90*/  FMUL.FTZ R141, R140, R7 ;  /* 0x000000078c8d7220 */ /* 0x002fc60000410000 */
[----:B------:R-:W0:Y:S01]  /*2da0*/  SHFL.UP PT, R143, R134, 0x4, RZ ;  /* 0x04800000868f7989 */ /* 0x000e2200000e00ff */
[C---:B------:R-:W-:Y:S01]  /*2db0*/  FMUL.FTZ R7, R138.reuse, R7 ;  /* 0x000000078a077220 */ /* 0x040fe20000410000 */
[-C--:B-----5:R-:W-:Y:S02]  /*2dc0*/  @P1 FFMA.FTZ R138, R138, R5.reuse, R141 ;  /* 0x000000058a8a1223 */ /* 0x0a0fe4000001008d */
[----:B------:R-:W1:Y:S01]  /*2dd0*/  SHFL.UP PT, R141, R136, 0x4, RZ ;  /* 0x04800000888d7989 */ /* 0x000e6200000e00ff */
[----:B------:R-:W-:Y:S01]  /*2de0*/  @P1 FFMA.FTZ R140, R140, R5, -R7 ;  /* 0x000000058c8c1223 */ /* 0x000fe20000010807 */
[----:B------:R-:W-:Y:S02]  /*2df0*/  ISETP.GE.AND P1, PT, R68, 0x4, PT ;  /* 0x000000044400780c */ /* 0x000fe40003f26270 */
[----:B------:R-:W2:Y:S04]  /*2e00*/  SHFL.UP PT, R7, R138, 0x4, RZ ;  /* 0x048000008a077989 */ /* 0x000ea800000e00ff */
[----:B------:R-:W5:Y:S01]  /*2e10*/  SHFL.UP PT, R5, R140, 0x4, RZ ;  /* 0x048000008c057989 */ /* 0x000f6200000e00ff */
[-C--:B0-----:R-:W-:Y:S01]  /*2e20*/  FMUL.FTZ R147, R140, R143.reuse ;  /* 0x0000008f8c937220 */ /* 0x081fe20000410000 */
[----:B------:R-:W-:-:S03]  /*2e30*/  FMUL.FTZ R145, R138, R143 ;  /* 0x0000008f8a917220 */ /* 0x000fc60000410000 */
[-C--:B-1----:R-:W-:Y:S01]  /*2e40*/  FFMA.FTZ R147, R138, R141.reuse, R147 ;  /* 0x0000008d8a937223 */ /* 0x082fe20000010093 */
[C---:B------:R-:W-:Y:S01]  /*2e50*/  FFMA.FTZ R145, R140.reuse, R141, -R145 ;  /* 0x0000008d8c917223 */ /* 0x040fe20000010891 */
[-C--:B--2---:R-:W-:Y:S02]  /*2e60*/  FMUL.FTZ R143, R140, R7.reuse ;  /* 0x000000078c8f7220 */ /* 0x084fe40000410000 */
[----:B------:R-:W-:Y:S01]  /*2e70*/  @P1 FADD.FTZ R134, R134, R147 ;  /* 0x0000009386861221 */ /* 0x000fe20000010000 */
[----:B------:R-:W-:Y:S01]  /*2e80*/  FMUL.FTZ R7, R138, R7 ;  /* 0x000000078a077220 */ /* 0x000fe20000410000 */
[----:B------:R-:W-:Y:S01]  /*2e90*/  @P1 FADD.FTZ R136, R136, R145 ;  /* 0x0000009188881221 */ /* 0x000fe20000010000 */
[-C--:B-----5:R-:W-:Y:S02]  /*2ea0*/  @P1 FFMA.FTZ R138, R138, R5.reuse, R143 ;  /* 0x000000058a8a1223 */ /* 0x0a0fe4000001008f */
[----:B------:R-:W0:Y:S01]  /*2eb0*/  SHFL.UP PT, R143, R134, 0x8, RZ ;  /* 0x05000000868f7989 */ /* 0x000e2200000e00ff */
[----:B------:R-:W-:Y:S01]  /*2ec0*/  @P1 FFMA.FTZ R140, R140, R5, -R7 ;  /* 0x000000058c8c1223 */ /* 0x000fe20000010807 */
[----:B------:R-:W-:-:S02]  /*2ed0*/  ISETP.GE.AND P1, PT, R68, 0x8, PT ;  /* 0x000000084400780c */ /* 0x000fc40003f26270 */
[----:B------:R-:W1:Y:S04]  /*2ee0*/  SHFL.UP PT, R141, R136, 0x8, RZ ;  /* 0x05000000888d7989 */ /* 0x000e6800000e00ff */
[----:B------:R-:W2:Y:S04]  /*2ef0*/  SHFL.UP PT, R7, R138, 0x8, RZ ;  /* 0x050000008a077989 */ /* 0x000ea800000e00ff */
[----:B------:R-:W5:Y:S01]  /*2f00*/  SHFL.UP PT, R5, R140, 0x8, RZ ;  /* 0x050000008c057989 */ /* 0x000f6200000e00ff */
[-C--:B0-----:R-:W-:Y:S01]  /*2f10*/  FMUL.FTZ R145, R138, R143.reuse ;  /* 0x0000008f8a917220 */ /* 0x081fe20000410000 */
[----:B------:R-:W-:-:S03]  /*2f20*/  FMUL.FTZ R143, R140, R143 ;  /* 0x0000008f8c8f7220 */ /* 0x000fc60000410000 */
[-C--:B-1----:R-:W-:Y:S01]  /*2f30*/  FFMA.FTZ R145, R140, R141.reuse, -R145 ;  /* 0x0000008d8c917223 */ /* 0x082fe20000010891 */
[----:B------:R-:W-:Y:S01]  /*2f40*/  FFMA.FTZ R143, R138, R141, R143 ;  /* 0x0000008d8a8f7223 */ /* 0x000fe2000001008f */
[----:B------:R-:W-:Y:S01]  /*2f50*/  FMUL.FTZ R141, R112, R135 ;  /* 0x00000087708d7220 */ /* 0x000fe20000410000 */
[-C--:B--2---:R-:W-:Y:S01]  /*2f60*/  FMUL.FTZ R4, R138, R7.reuse ;  /* 0x000000078a047220 */ /* 0x084fe20000410000 */
[----:B------:R-:W-:Y:S01]  /*2f70*/  FMUL.FTZ R7, R140, R7 ;  /* 0x000000078c077220 */ /* 0x000fe20000410000 */
[----:B------:R-:W-:Y:S01]  /*2f80*/  @P1 FADD.FTZ R134, R134, R143 ;  /* 0x0000008f86861221 */ /* 0x000fe20000010000 */
[----:B------:R-:W-:Y:S01]  /*2f90*/  @P1 FADD.FTZ R136, R136, R145 ;  /* 0x0000009188881221 */ /* 0x000fe20000010000 */
[-C--:B-----5:R-:W-:Y:S01]  /*2fa0*/  @P1 FFMA.FTZ R140, R140, R5.reuse, -R4 ;  /* 0x000000058c8c1223 */ /* 0x0a0fe20000010804 */
[----:B------:R-:W-:Y:S01]  /*2fb0*/  @P1 FFMA.FTZ R138, R138, R5, R7 ;  /* 0x000000058a8a1223 */ /* 0x000fe20000010007 */
[C---:B---3--:R-:W-:Y:S01]  /*2fc0*/  FMUL.FTZ R7, R110.reuse, R35 ;  /* 0x000000236e077220 */ /* 0x048fe20000410000 */
[----:B------:R-:W0:Y:S01]  /*2fd0*/  SHFL.UP PT, R145, R134, 0x10, RZ ;  /* 0x0600000086917989 */ /* 0x000e2200000e00ff */
[----:B------:R-:W-:Y:S01]  /*2fe0*/  FFMA.FTZ R141, R110, R133, R141 ;  /* 0x000000856e8d7223 */ /* 0x000fe2000001008d */
[C---:B------:R-:W-:Y:S01]  /*2ff0*/  FMUL.FTZ R5, R112.reuse, R35 ;  /* 0x0000002370057220 */ /* 0x040fe20000410000 */
[-C--:B------:R-:W-:Y:S01]  /*3000*/  FFMA.FTZ R6, -R112, R34.reuse, -R7 ;  /* 0x0000002270067223 */ /* 0x080fe20000010907 */
[----:B------:R-:W1:Y:S01]  /*3010*/  SHFL.UP PT, R143, R138, 0x10, RZ ;  /* 0x060000008a8f7989 */ /* 0x000e6200000e00ff */
[----:B------:R-:W-:Y:S01]  /*3020*/  FADD.FTZ R141, R128, R141 ;  /* 0x0000008d808d7221 */ /* 0x000fe20000010000 */
[----:B------:R-:W-:Y:S01]  /*3030*/  FFMA.FTZ R4, R110, R34, -R5 ;  /* 0x000000226e047223 */ /* 0x000fe20000010805 */
[C---:B------:R-:W-:Y:S01]  /*3040*/  FMUL.FTZ R144, R120.reuse, R6 ;  /* 0x0000000678907220 */ /* 0x040fe20000410000 */
[----:B------:R-:W2:Y:S01]  /*3050*/  SHFL.UP PT, R7, R136, 0x10, RZ ;  /* 0x0600000088077989 */ /* 0x000ea200000e00ff */
[CC--:B------:R-:W-:Y:S01]  /*3060*/  FMUL.FTZ R151, R120.reuse, R141.reuse ;  /* 0x0000008d78977220 */ /* 0x0c0fe20000410000 */
        /* <DEDUP_REMOVED lines=8> */
[----:B------:R-:W-:Y:S01]  /*30f0*/  FADD.FTZ R151, R124, R141 ;  /* 0x0000008d7c977221 */ /* 0x000fe20000010000 */
[C---:B------:R-:W-:Y:S01]  /*3100*/  FMUL.FTZ R141, R114.reuse, R149 ;  /* 0x00000095728d7220 */ /* 0x040fe20000410000 */
[C---:B------:R-:W-:Y:S01]  /*3110*/  FMUL.FTZ R142, R114.reuse, R147 ;  /* 0x00000093728e7220 */ /* 0x040fe20000410000 */
[C---:B------:R-:W-:Y:S01]  /*3120*/  FMUL.FTZ R4, R114.reuse, R153 ;  /* 0x0000009972047220 */ /* 0x040fe20000410000 */
[----:B------:R-:W-:Y:S01]  /*3130*/  FMUL.FTZ R6, R114, R151 ;  /* 0x0000009772067220 */ /* 0x000fe20000410000 */
[----:B------:R-:W-:Y:S01]  /*3140*/  FFMA.FTZ R141, R116, R147, R141 ;  /* 0x00000093748d7223 */ /* 0x000fe2000001008d */
[-C--:B0-----:R-:W-:Y:S01]  /*3150*/  FMUL.FTZ R147, R138, R145.reuse ;  /* 0x000000918a937220 */ /* 0x081fe20000410000 */
[----:B------:R-:W-:Y:S01]  /*3160*/  FMUL.FTZ R145, R140, R145 ;  /* 0x000000918c917220 */ /* 0x000fe20000410000 */
[C---:B------:R-:W-:Y:S01]  /*3170*/  FFMA.FTZ R144, R116.reuse, R151, R4 ;  /* 0x0000009774907223 */ /* 0x040fe20000010004 */
[----:B------:R-:W-:Y:S01]  /*3180*/  FFMA.FTZ R153, R116, R153, -R6 ;  /* 0x0000009974997223 */ /* 0x000fe20000010806 */
[-C--:B-1----:R-:W-:Y:S01]  /*3190*/  FMUL.FTZ R4, R138, R143.reuse ;  /* 0x0000008f8a047220 */ /* 0x082fe20000410000 */
[----:B------:R-:W-:Y:S01]  /*31a0*/  FMUL.FTZ R143, R140, R143 ;  /* 0x0000008f8c8f7220 */ /* 0x000fe20000410000 */
[----:B------:R-:W-:Y:S01]  /*31b0*/  FFMA.FTZ R142, R116, R149, -R142 ;  /* 0x00000095748e7223 */ /* 0x000fe2000001088e */
[-C--:B--2---:R-:W-:Y:S01]  /*31c0*/  FFMA.FTZ R147, R140, R7.reuse, -R147 ;  /* 0x000000078c937223 */ /* 0x084fe20000010893 */
[C---:B------:R-:W-:Y:S01]  /*31d0*/  FFMA.FTZ R145, R138.reuse, R7, R145 ;  /* 0x000000078a917223 */ /* 0x040fe20000010091 */
[----:B------:R0:W1:Y:S01]  /*31e0*/  SHFL.DOWN PT, R149, R141, 0x1, 0x1f ;  /* 0x08201f008d957f89 */ /* 0x00006200000e0000 */
[----:B------:R-:W-:Y:S01]  /*31f0*/  CS2R R6, SRZ ;  /* 0x0000000000067805 */ /* 0x000fe2000001ff00 */
[-C--:B---3--:R-:W-:Y:S01]  /*3200*/  @P1 FFMA.FTZ R138, R138, R5.reuse, R143 ;  /* 0x000000058a8a1223 */ /* 0x088fe2000001008f */
[----:B------:R-:W-:Y:S01]  /*3210*/  @P1 FFMA.FTZ R140, R140, R5, -R4 ;  /* 0x000000058c8c1223 */ /* 0x000fe20000010804 */
[----:B------:R-:W-:Y:S01]  /*3220*/  @P1 FADD.FTZ R136, R136, R147 ;  /* 0x0000009388881221 */ /* 0x000fe20000010000 */
[----:B------:R-:W-:Y:S01]  /*3230*/  @P1 FADD.FTZ R134, R134, R145 ;  /* 0x0000009186861221 */ /* 0x000fe20000010000 */
[----:B------:R-:W-:Y:S01]  /*3240*/  FADD.FTZ R143, R121, R144 ;  /* 0x00000090798f7221 */ /* 0x000fe20000010000 */
[----:B------:R-:W-:Y:S01]  /*3250*/  FADD.FTZ R144, R122, R153 ;  /* 0x000000997a907221 */ /* 0x000fe20000010000 */
[----:B------:R0:W2:Y:S01]  /*3260*/  SHFL.DOWN PT, R145, R142, 0x1, 0x1f ;  /* 0x08201f008e917f89 */ /* 0x0000a200000e0000 */
[----:B------:R-:W-:Y:S01]  /*3270*/  HFMA2 R4, -RZ, RZ, 1.875, 0 ;  /* 0x3f800000ff047431 */ /* 0x000fe200000001ff */
[----:B------:R-:W-:-:S02]  /*3280*/  ISETP.GT.U32.AND P1, PT, R118, 0x1d, PT ;  /* 0x0000001d7600780c */ /* 0x000fc40003f24070 */
        /* <DEDUP_REMOVED lines=20> */
.L_x_18443:
[----:B------:R-:W-:Y:S05]  /*33d0*/  BSYNC.RECONVERGENT B0 ;  /* 0x0000000000007941 */ /* 0x000fea0003800200 */
.L_x_18442:
        /* <DEDUP_REMOVED lines=17> */
.L_x_18445:
[----:B------:R-:W-:Y:S05]  /*34f0*/  BSYNC.RECONVERGENT B0 ;  /* 0x0000000000007941 */ /* 0x000fea0003800200 */
.L_x_18444:
        /* <DEDUP_REMOVED lines=16> */
.L_x_18447:
[----:B------:R-:W-:Y:S05]  /*3600*/  BSYNC.RECONVERGENT B0 ;  /* 0x0000000000007941 */ /* 0x000fea0003800200 */
.L_x_18446:
        /* <DEDUP_REMOVED lines=16> */
.L_x_18449:
[----:B------:R-:W-:Y:S05]  /*3710*/  BSYNC.RECONVERGENT B0 ;  /* 0x0000000000007941 */ /* 0x000fea0003800200 */
.L_x_18448:
        /* <DEDUP_REMOVED lines=16> */
.L_x_18451:
[----:B------:R-:W-:Y:S05]  /*3820*/  BSYNC.RECONVERGENT B0 ;  /* 0x0000000000007941 */ /* 0x000fea0003800200 */
.L_x_18450:
        /* <DEDUP_REMOVED lines=27> */
[----:B------:R-:W1:Y:S02]  /*39e0*/  SHFL.IDX PT, R143, R143, RZ, 0x1f ;  /* 0x00001fff8f8f7589 */ /* 0x000e6400000e0000 */
[-C--:B------:R-:W-:Y:S01]  /*39f0*/  FFMA.FTZ R139, R116, R3.reuse, R36 ;  /* 0x00000003748b7223 */ /* 0x080fe20000010024 */
[-C--:B--2---:R-:W-:Y:S01]  /*3a00*/  @P1 FFMA.FTZ R147, R150, R146.reuse, R147 ;  /* 0x0000009296931223 */ /* 0x084fe20000010093 */
[----:B------:R-:W-:Y:S01]  /*3a10*/  @P1 FFMA.FTZ R2, R148, R146, -R37 ;  /* 0x0000009294021223 */ /* 0x000fe20000010825 */
[----:B------:R-:W-:Y:S01]  /*3a20*/  FMUL.FTZ R37, R114, R3 ;  /* 0x0000000372257220 */ /* 0x000fe20000410000 */
[----:B------:R-:W-:Y:S01]  /*3a30*/  FFMA.FTZ R139, R59, R132, R139 ;  /* 0x000000843b8b7223 */ /* 0x000fe2000001008b */
[----:B----4-:R-:W-:Y:S01]  /*3a40*/  @P1 FADD.FTZ R145, R140, R147 ;  /* 0x000000938c911221 */ /* 0x010fe20000010000 */
[----:B------:R-:W2:Y:S01]  /*3a50*/  SHFL.IDX PT, R144, R144, RZ, 0x1f ;  /* 0x00001fff90907589 */ /* 0x000ea200000e0000 */
[----:B-----5:R-:W-:Y:S01]  /*3a60*/  @P1 FADD.FTZ R146, R151, R2 ;  /* 0x0000000297921221 */ /* 0x020fe20000010000 */
[----:B------:R-:W-:Y:S01]  /*3a70*/  FFMA.FTZ R2, R116, R131, -R37 ;  /* 0x0000008374027223 */ /* 0x000fe20000010825 */
[----:B------:R-:W-:-:S02]  /*3a80*/  FMUL.FTZ R37, R145, R35 ;  /* 0x0000002391257220 */ /* 0x000fc40000410000 */
[C---:B------:R-:W-:Y:S01]  /*3a90*/  FMUL.FTZ R36, R146.reuse, R35 ;  /* 0x0000002392247220 */ /* 0x040fe20000410000 */
[----:B------:R-:W-:Y:S01]  /*3aa0*/  FFMA.FTZ R2, R59, R130, R2 ;  /* 0x000000823b027223 */ /* 0x000fe20000010002 */
[-C--:B------:R-:W-:Y:S01]  /*3ab0*/  FFMA.FTZ R146, R146, R34.reuse, R37 ;  /* 0x0000002292927223 */ /* 0x080fe20000010025 */
[----:B------:R-:W-:Y:S01]  /*3ac0*/  FMUL.FTZ R130, R120, R139 ;  /* 0x0000008b78827220 */ /* 0x000fe20000410000 */
[----:B------:R-:W-:Y:S01]  /*3ad0*/  FFMA.FTZ R34, R145, R34, -R36 ;  /* 0x0000002291227223 */ /* 0x000fe20000010824 */
[----:B------:R-:W-:-:S04]  /*3ae0*/  IMAD.WIDE.U32 R36, R28, UR4, R30 ;  /* 0x000000041c247c25 */ /* 0x000fc8000f8e001e */
[----:B------:R-:W-:Y:S01]  /*3af0*/  FADD.FTZ R133, R133, R146 ;  /* 0x0000009285857221 */ /* 0x000fe20000010000 */
[----:B------:R-:W-:Y:S01]  /*3b00*/  FADD.FTZ R135, R135, R34 ;  /* 0x0000002287877221 */ /* 0x000fe20000010000 */
[----:B------:R-:W-:Y:S02]  /*3b10*/  IMAD R35, R29, UR4, R37 ;  /* 0x000000041d237c24 */ /* 0x000fe4000f8e0225 */
[----:B------:R-:W-:Y:S01]  /*3b20*/  FMUL.FTZ R132, R112, R133 ;  /* 0x0000008570847220 */ /* 0x000fe20000410000 */
[----:B------:R-:W-:Y:S01]  /*3b30*/  LEA R34, P1, R36, R105, 0x2 ;  /* 0x0000006924227211 */ /* 0x000fe200078210ff */
[-C--:B------:R-:W-:Y:S01]  /*3b40*/  FMUL.FTZ R145, R112, R135.reuse ;  /* 0x0000008770917220 */ /* 0x080fe20000410000 */
[-C--:B------:R-:W-:Y:S01]  /*3b50*/  FFMA.FTZ R37, R119, R2.reuse, -R130 ;  /* 0x0000000277257223 */ /* 0x080fe20000010882 */
[----:B------:R-:W-:Y:S01]  /*3b60*/  FFMA.FTZ R132, R110, R135, -R132 ;  /* 0x000000876e847223 */ /* 0x000fe20000010884 */
[----:B------:R-:W-:Y:S01]  /*3b70*/  LEA.HI.X R35, R36, R103, R35, 0x2, P1 ;  /* 0x0000006724237211 */ /* 0x000fe200008f1423 */
[----:B------:R-:W-:Y:S01]  /*3b80*/  FFMA.FTZ R145, R110, R133, R145 ;  /* 0x000000856e917223 */ /* 0x000fe20000010091 */
[----:B------:R-:W-:Y:S01]  /*3b90*/  FMUL.FTZ R36, R120, R2 ;  /* 0x0000000278247220 */ /* 0x000fe20000410000 */
[----:B------:R-:W-:Y:S01]  /*3ba0*/  FADD.FTZ R127, R127, R132 ;  /* 0x000000847f7f7221 */ /* 0x000fe20000010000 */
[----:B------:R-:W-:Y:S01]  /*3bb0*/  FFMA.FTZ R137, R60, R137, R37 ;  /* 0x000000893c897223 */ /* 0x000fe20000010025 */
[----:B------:R-:W-:Y:S01]  /*3bc0*/  FADD.FTZ R128, R128, R145 ;  /* 0x0000009180807221 */ /* 0x000fe20000010000 */
[C---:B------:R-:W-:Y:S01]  /*3bd0*/  FFMA.FTZ R37, R119.reuse, R139, R36 ;  /* 0x0000008b77257223 */ /* 0x040fe20000010024 */
[----:B------:R-:W-:Y:S01]  /*3be0*/  FMUL.FTZ R130, R120, R127 ;  /* 0x0000007f78827220 */ /* 0x000fe20000410000 */
[----:B---3--:R-:W-:Y:S01]  /*3bf0*/  FMUL.FTZ R36, R142, R7 ;  /* 0x000000078e247220 */ /* 0x008fe20000410000 */
[-C--:B------:R-:W-:Y:S01]  /*3c00*/  FMUL.FTZ R120, R120, R128.reuse ;  /* 0x0000008078787220 */ /* 0x080fe20000410000 */
[----:B------:R-:W-:Y:S01]  /*3c10*/  FFMA.FTZ R129, R60, R129, R37 ;  /* 0x000000813c817223 */ /* 0x000fe20000010025 */
[----:B------:R-:W-:Y:S01]  /*3c20*/  FFMA.FTZ R37, R119, R128, R130 ;  /* 0x0000008077257223 */ /* 0x000fe20000010082 */
[-C--:B0-----:R-:W-:Y:S01]  /*3c30*/  FFMA.FTZ R36, R141, R6.reuse, -R36 ;  /* 0x000000068d247223 */ /* 0x081fe20000010824 */
[----:B------:R-:W-:Y:S01]  /*3c40*/  FFMA.FTZ R119, R119, R127, -R120 ;  /* 0x0000007f77777223 */ /* 0x000fe20000010878 */
        /* <DEDUP_REMOVED lines=8> */
[----:B------:R-:W-:Y:S01]  /*3cd0*/  FFMA.FTZ R145, R141, R7, R120 ;  /* 0x000000078d917223 */ /* 0x000fe20000010078 */
[----:B------:R-:W-:Y:S01]  /*3ce0*/  P2R R7, PR, RZ, 0x4 ;  /* 0x00000004ff077803 */ /* 0x000fe20000000000 */
[C---:B------:R-:W-:Y:S01]  /*3cf0*/  FFMA.FTZ R149, R116.reuse, R119, -R6 ;  /* 0x0000007774957223 */ /* 0x040fe20000010806 */
[----:B------:R-:W-:Y:S01]  /*3d00*/  FFMA.FTZ R114, R116, R37, R147 ;  /* 0x0000002574727223 */ /* 0x000fe20000010093 */
[C---:B------:R-:W-:Y:S01]  /*3d10*/  FMUL.FTZ R7, R112.reuse, R129 ;  /* 0x0000008170077220 */ /* 0x040fe20000410000 */
[----:B------:R-:W-:Y:S01]  /*3d20*/  FMUL.FTZ R112, R112, R137 ;  /* 0x0000008970707220 */ /* 0x000fe20000410000 */
[----:B------:R-:W-:Y:S01]  /*3d30*/  FADD.FTZ R122, R122, R149 ;  /* 0x000000957a7a7221 */ /* 0x000fe20000010000 */
[----:B------:R-:W-:Y:S01]  /*3d40*/  FADD.FTZ R121, R121, R114 ;  /* 0x0000007279797221 */ /* 0x000fe20000010000 */
[----:B------:R-:W-:Y:S01]  /*3d50*/  FFMA.FTZ R5, R141, R5, R142 ;  /* 0x000000058d057223 */ /* 0x000fe2000001008e */
[----:B-1----:R-:W-:Y:S01]  /*3d60*/  FADD.FTZ R6, R143, R36 ;  /* 0x000000248f067221 */ /* 0x002fe20000010000 */
[C---:B------:R-:W-:Y:S01]  /*3d70*/  FFMA.FTZ R141, R110.reuse, R137, -R7 ;  /* 0x000000896e8d7223 */ /* 0x040fe20000010807 */
[----:B------:R-:W-:Y:S01]  /*3d80*/  FFMA.FTZ R147, R110, R129, R112 ;  /* 0x000000816e937223 */ /* 0x000fe20000010070 */
[-C--:B------:R-:W-:Y:S01]  /*3d90*/  FMUL.FTZ R36, R121, R64.reuse ;  /* 0x0000004079247220 */ /* 0x080fe20000410000 */
[----:B--2---:R-:W-:Y:S01]  /*3da0*/  FADD.FTZ R7, R144, R145 ;  /* 0x0000009190077221 */ /* 0x004fe20000010000 */
[----:B------:R-:W-:Y:S01]  /*3db0*/  FMUL.FTZ R110, R122, R64 ;  /* 0x000000407a6e7220 */ /* 0x000fe20000410000 */
[----:B------:R-:W-:Y:S01]  /*3dc0*/  FFMA.FTZ R123, R54, R123, R141 ;  /* 0x0000007b367b7223 */ /* 0x000fe2000001008d */
[----:B------:R-:W-:Y:S01]  /*3dd0*/  FMUL.FTZ R143, R61, R36 ;  /* 0x000000243d8f7220 */ /* 0x000fe20000410000 */
[----:B------:R-:W-:Y:S01]  /*3de0*/  FMUL.FTZ R114, R37, R62 ;  /* 0x0000003e25727220 */ /* 0x000fe20000410000 */
        /* <DEDUP_REMOVED lines=35> */
[----:B------:R-:W-:Y:S01]  /*4020*/  FMUL.FTZ R147, R139, R116 ;  /* 0x000000748b937220 */ /* 0x000fe20000410000 */
[C---:B------:R-:W-:Y:S01]  /*4030*/  FFMA.FTZ R155, R137.reuse, R130, -R149 ;  /* 0x00000082899b7223 */ /* 0x040fe20000010895 */
[----:B------:R-:W-:Y:S01]  /*4040*/  FFMA.FTZ R153, R137, R126, R4 ;  /* 0x0000007e89997223 */ /* 0x000fe20000010004 */
[----:B------:R-:W-:Y:S01]  /*4050*/  BAR.SYNC.DEFER_BLOCKING 0x0 ;  /* 0x0000000000007b1d */ /* 0x000fe20000010000 */
[----:B------:R-:W-:Y:S01]  /*4060*/  FFMA.FTZ R149, R2, R114, R147 ;  /* 0x0000007202957223 */ /* 0x000fe20000010093 */
[----:B------:R-:W-:Y:S01]  /*4070*/  FFMA.FTZ R131, R44, -R109, R131 ;  /* 0x8000006d2c837223 */ /* 0x000fe20000010083 */
        /* <DEDUP_REMOVED lines=25> */
.L_x_18453:
[----:B------:R-:W-:Y:S05]  /*4210*/  BSYNC.RECONVERGENT B0 ;  /* 0x0000000000007941 */ /* 0x000fea0003800200 */
.L_x_18452:
[----:B------:R-:W-:Y:S04]  /*4220*/  BSSY.RECONVERGENT B0, `(.L_x_18454) ;  /* 0x0000003000007945 */ /* 0x000fe80003800200 */
[----:B------:R-:W-:Y:S05]  /*4230*/  @!P2 BRA `(.L_x_18455) ;  /* 0x000000000004a947 */ /* 0x000fea0003800000 */
[----:B-1----:R3:W-:Y:S02]  /*4240*/  REDG.E.ADD.F32.FTZ.RN.STRONG.GPU desc[UR16][R34.64+0x80], R145 ;  /* 0x00008091220079a6 */ /* 0x0027e4000c12f310 */
.L_x_18455:
[----:B------:R-:W-:Y:S05]  /*4250*/  BSYNC.RECONVERGENT B0 ;  /* 0x0000000000007941 */ /* 0x000fea0003800200 */
.L_x_18454:
        /* <DEDUP_REMOVED lines=10> */
.L_x_18457:
[----:B------:R-:W-:Y:S05]  /*4300*/  BSYNC.RECONVERGENT B0 ;  /* 0x0000000000007941 */ /* 0x000fea0003800200 */
.L_x_18456:
[----:B--2-4-:R2:W4:Y:S01]  /*4310*/  LDS R141, [R78+0x390] ;  /* 0x000390004e8d7984 */ /* 0x0145220000000800 */
[----:B------:R-:W-:Y:S04]  /*4320*/  BSSY.RECONVERGENT B0, `(.L_x_18458) ;  /* 0x0000003000007945 */ /* 0x000fe80003800200 */
[----:B------:R-:W-:Y:S05]  /*4330*/  @!P1 BRA `(.L_x_18459) ;  /* 0x0000000000049947 */ /* 0x000fea0003800000 */
[----:B----4-:R4:W-:Y:S02]  /*4340*/  REDG.E.ADD.F32.FTZ.RN.STRONG.GPU desc[UR16][R34.64+0x180], R141 ;  /* 0x0001808d220079a6 */ /* 0x0109e4000c12f310 */
.L_x_18459:
[----:B------:R-:W-:Y:S05]  /*4350*/  BSYNC.RECONVERGENT B0 ;  /* 0x0000000000007941 */ /* 0x000fea0003800200 */
.L_x_18458:
[----:B----4-:R4:W0:Y:S01]  /*4360*/  LDS R141, [R75+0x410] ;  /* 0x000410004b8d7984 */ /* 0x0108220000000800 */
[----:B------:R-:W-:Y:S04]  /*4370*/  BSSY.RECONVERGENT B0, `(.L_x_18460) ;  /* 0x0000003000007945 */ /* 0x000fe80003800200 */
[----:B------:R-:W-:Y:S05]  /*4380*/  @!P2 BRA `(.L_x_18461) ;  /* 0x000000000004a947 */ /* 0x000fea0003800000 */
[----:B0-----:R0:W-:Y:S02]  /*4390*/  REDG.E.ADD.F32.FTZ.RN.STRONG.GPU desc[UR16][R34.64+0x200], R141 ;  /* 0x0002008d220079a6 */ /* 0x0011e4000c12f310 */
.L_x_18461:
[----:B------:R-:W-:Y:S05]  /*43a0*/  BSYNC.RECONVERGENT B0 ;  /* 0x0000000000007941 */ /* 0x000fea0003800200 */
.L_x_18460:
[----:B0-----:R0:W0:Y:S01]  /*43b0*/  LDS R141, [R74+0x490] ;  /* 0x000490004a8d7984 */ /* 0x0010220000000800 */
[----:B------:R-:W-:Y:S04]  /*43c0*/  BSSY.RECONVERGENT B0, `(.L_x_18462) ;  /* 0x0000003000007945 */ /* 0x000fe80003800200 */
[----:B------:R-:W-:Y:S05]  /*43d0*/  @!P3 BRA `(.L_x_18463) ;  /* 0x000000000004b947 */ /* 0x000fea0003800000 */
[----:B0-----:R0:W-:Y:S02]  /*43e0*/  REDG.E.ADD.F32.FTZ.RN.STRONG.GPU desc[UR16][R34.64+0x280], R141 ;  /* 0x0002808d220079a6 */ /* 0x0011e4000c12f310 */
.L_x_18463:
[----:B------:R-:W-:Y:S05]  /*43f0*/  BSYNC.RECONVERGENT B0 ;  /* 0x0000000000007941 */ /* 0x000fea0003800200 */
.L_x_18462:
[----:B0-----:R0:W0:Y:S01]  /*4400*/  LDS R141, [R73+0x510] ;  /* 0x00051000498d7984 */ /* 0x0010220000000800 */
[----:B------:R-:W-:Y:S04]  /*4410*/  BSSY.RECONVERGENT B0, `(.L_x_18464) ;  /* 0x0000003000007945 */ /* 0x000fe80003800200 */
[----:B------:R-:W-:Y:S05]  /*4420*/  @!P4 BRA `(.L_x_18465) ;  /* 0x000000000004c947 */ /* 0x000fea0003800000 */
[----:B0-----:R0:W-:Y:S02]  /*4430*/  REDG.E.ADD.F32.FTZ.RN.STRONG.GPU desc[UR16][R34.64+0x300], R141 ;  /* 0x0003008d220079a6 */ /* 0x0011e4000c12f310 */
.L_x_18465:
[----:B------:R-:W-:Y:S05]  /*4440*/  BSYNC.RECONVERGENT B0 ;  /* 0x0000000000007941 */ /* 0x000fea0003800200 */
.L_x_18464:
[----:B------:R-:W-:Y:S01]  /*4450*/  FFMA.FTZ R6, R46, R123, R143 ;  /* 0x0000007b2e067223 */ /* 0x000fe2000001008f */
[----:B------:R-:W-:Y:S01]  /*4460*/  BSSY.RECONVERGENT B0, `(.L_x_18466) ;  /* 0x0000006000007945 */ /* 0x000fe20003800200 */
[----:B------:R0:W0:Y:S01]  /*4470*/  LDS R123, [R72+0x590] ;  /* 0x00059000487b7984 */ /* 0x0000220000000800 */
[----:B------:R-:W-:Y:S01]  /*4480*/  FADD.FTZ R4, R4, R151 ;  /* 0x0000009704047221 */ /* 0x000fe20000010000 */
[----:B------:R-:W-:Y:S01]  /*4490*/  FADD.FTZ R5, R116, R5 ;  /* 0x0000000574057221 */ /* 0x000fe20000010000 */
[----:B------:R-:W-:Y:S06]  /*44a0*/  @!P5 BRA `(.L_x_18467) ;  /* 0x000000000004d947 */ /* 0x000fec0003800000 */
[----:B0-----:R0:W-:Y:S02]  /*44b0*/  REDG.E.ADD.F32.FTZ.RN.STRONG.GPU desc[UR16][R34.64+0x380], R123 ;  /* 0x0003807b220079a6 */ /* 0x0011e4000c12f310 */
.L_x_18467:
[----:B------:R-:W-:Y:S05]  /*44c0*/  BSYNC.RECONVERGENT B0 ;  /* 0x0000000000007941 */ /* 0x000fea0003800200 */
.L_x_18466:
        /* <DEDUP_REMOVED lines=40> */
[CC--:B------:R-:W-:Y:S01]  /*4750*/  FMUL.FTZ R123, R33.reuse, R128.reuse ;  /* 0x00000080217b7220 */ /* 0x0c0fe20000410000 */
[-C--:B------:R-:W-:Y:S01]  /*4760*/  FFMA.FTZ R135, R32, R133.reuse, R135 ;  /* 0x0000008520877223 */ /* 0x080fe20000010087 */
        /* <DEDUP_REMOVED lines=10> */
[----:B0-----:R-:W-:Y:S01]  /*4810*/  @!P1 FADD.FTZ R4, R4, R141 ;  /* 0x0000008d04049221 */ /* 0x001fe20000010000 */
[----:B------:R-:W-:Y:S01]  /*4820*/  FFMA.FTZ R137, R137, R34, R36 ;  /* 0x0000002289897223 */ /* 0x000fe20000010024 */
[----:B------:R-:W-:Y:S01]  /*4830*/  FFMA.FTZ R34, R32, R119, -R35 ;  /* 0x0000007720227223 */ /* 0x000fe20000010823 */
[----:B-1----:R-:W-:Y:S01]  /*4840*/  @!P1 FADD.FTZ R5, R5, R108 ;  /* 0x0000006c05059221 */ /* 0x002fe20000010000 */
[----:B------:R-:W-:Y:S01]  /*4850*/  FADD.FTZ R58, R125, R58 ;  /* 0x0000003a7d3a7221 */ /* 0x000fe20000010000 */
[----:B------:R0:W1:Y:S01]  /*4860*/  SHFL.DOWN PT, R35, R4, 0x10, 0x1f ;  /* 0x0a001f0004237f89 */ /* 0x00006200000e0000 */
[----:B------:R-:W-:Y:S01]  /*4870*/  FMUL.FTZ R139, R139, R34 ;  /* 0x000000228b8b7220 */ /* 0x000fe20000410000 */
[----:B---3--:R-:W-:Y:S01]  /*4880*/  @!P1 FADD.FTZ R6, R6, R143 ;  /* 0x0000008f06069221 */ /* 0x008fe20000010000 */
[----:B------:R-:W-:Y:S01]  /*4890*/  FFMA.FTZ R50, R133, R63, R50 ;  /* 0x0000003f85327223 */ /* 0x000fe20000010032 */
        /* <DEDUP_REMOVED lines=11> */
.L_x_18469:
[----:B------:R-:W-:Y:S05]  /*4950*/  BSYNC.RECONVERGENT B0 ;  /* 0x0000000000007941 */ /* 0x000fea0003800200 */
.L_x_18468:
        /* <DEDUP_REMOVED lines=36> */
.L_x_18471:
[----:B------:R-:W-:Y:S05]  /*4ba0*/  BSYNC.RECONVERGENT B0 ;  /* 0x0000000000007941 */ /* 0x000fea0003800200 */
.L_x_18470:
[----:B------:R-:W-:-:S04]  /*4bb0*/  UIADD3 UR4, UPT, UPT, UR4, 0x1, URZ ;  /* 0x0000000104047890 */ /* 0x000fc8000fffe0ff */
[----:B------:R-:W-:-:S09]  /*4bc0*/  UISETP.GE.AND UP0, UPT, UR4, UR9, UPT ;  /* 0x000000090400728c */ /* 0x000fd2000bf06270 */
[----:B------:R-:W-:Y:S05]  /*4bd0*/  BRA.U !UP0, `(.L_x_18472) ;  /* 0xffffffd5089c7547 */ /* 0x000fea000b83ffff */
.L_x_18438:
[----:B------:R-:W-:Y:S06]  /*4be0*/  BAR.SYNC.DEFER_BLOCKING 0x0 ;  /* 0x0000000000007b1d */ /* 0x000fec0000010000 */
[----:B------:R-:W-:Y:S02]  /*4bf0*/  F2F.F16.F32 R2, R51 ;  /* 0x0000003300027304 */ /* 0x000fe40000200800 */
[----:B------:R-:W1:Y:S01]  /*4c00*/  LDC.64 R24, c[0x0][0x4f8] ;  /* 0x00013e00ff187b82 */ /* 0x000e620000000a00 */
[----:B------:R-:W3:Y:S05]  /*4c10*/  LDCU.64 UR6, c[0x0][0x500] ;  /* 0x0000a000ff0677ac */ /* 0x000eea0008000a00 */
[----:B------:R-:W-:Y:S02]  /*4c20*/  F2F.F16.F32 R52, R52 ;  /* 0x0000003400347304 */ /* 0x000fe40000200800 */
[----:B------:R-:W5:Y:S01]  /*4c30*/  LDC.64 R26, c[0x0][0x550] ;  /* 0x00015400ff1a7b82 */ /* 0x000f620000000a00 */
        /* <DEDUP_REMOVED lines=40> */
[----:B------:R-:W5:Y:S01]  /*4ec0*/  LDS.64 R2, [R67] ;  /* 0x0000000043027984 */ /* 0x000f620000000a00 */
[----:B0-----:R-:W-:Y:S01]  /*4ed0*/  @!P0 FADD.FTZ R6, R0, 1 ;  /* 0x3f80000000068421 */ /* 0x001fe20000010000 */
[----:B----4-:R-:W-:-:S03]  /*4ee0*/  @!P3 FADD.FTZ R17, R17, 1 ;  /* 0x3f8000001111b421 */ /* 0x010fc60000010000 */
[----:B------:R-:W0:Y:S01]  /*4ef0*/  @!P2 MUFU.RCP R16, R16 ;  /* 0x000000100010a308 */ /* 0x000e220000001000 */
[----:B-1----:R-:W-:-:S04]  /*4f00*/  IMAD.WIDE.U32 R4, R24, UR18, R20 ;  /* 0x0000001218047c25 */ /* 0x002fc8000f8e0014 */
[----:B------:R-:W-:Y:S02]  /*4f10*/  IMAD R5, R25, UR18, R5 ;  /* 0x0000001219057c24 */ /* 0x000fe4000f8e0205 */
[----:B--2---:R-:W-:Y:S01]  /*4f20*/  @!P1 FADD.FTZ R0, R7, 1 ;  /* 0x3f80000007009421 */ /* 0x004fe20000010000 */
[----:B------:R-:W1:Y:S01]  /*4f30*/  @!P0 MUFU.RCP R22, R6 ;  /* 0x0000000600168308 */ /* 0x000e620000001000 */
[C---:B---3--:R-:W-:Y:S01]  /*4f40*/  IMAD.WIDE.U32 R4, R107.reuse, UR6, R4 ;  /* 0x000000066b047c25 */ /* 0x048fe2000f8e0004 */
[----:B------:R-:W2:Y:S03]  /*4f50*/  LDC.64 R24, c[0x0][0x518] ;  /* 0x00014600ff187b82 */ /* 0x000ea60000000a00 */
[----:B------:R-:W-:Y:S01]  /*4f60*/  IMAD R5, R107, UR7, R5 ;  /* 0x000000076b057c24 */ /* 0x000fe2000f8e0205 */
[----:B------:R-:W3:Y:S02]  /*4f70*/  LDCU.64 UR6, c[0x0][0x520] ;  /* 0x0000a400ff0677ac */ /* 0x000ee40008000a00 */
[----:B------:R-:W4:Y:S01]  /*4f80*/  @!P3 MUFU.RCP R17, R17 ;  /* 0x000000110011b308 */ /* 0x000f220000001000 */
[----:B0-----:R-:W-:Y:S01]  /*4f90*/  @!P2 FMUL.FTZ R57, R57, R16 ;  /* 0x000000103939a220 */ /* 0x001fe20000410000 */
[----:B------:R-:W-:-:S04]  /*4fa0*/  IADD3 R90, P2, PT, R90, -0x100, RZ ;  /* 0xffffff005a5a7810 */ /* 0x000fc80007f5e0ff */
[----:B------:R-:W-:Y:S02]  /*4fb0*/  IADD3.X R91, PT, PT, R91, -0x1, RZ, P2, !PT ;  /* 0xffffffff5b5b7810 */ /* 0x000fe400017fe4ff */
[----:B------:R-:W0:Y:S01]  /*4fc0*/  @!P1 MUFU.RCP R7, R0 ;  /* 0x0000000000079308 */ /* 0x000e220000001000 */
[----:B-1----:R-:W-:Y:S01]  /*4fd0*/  @!P0 FMUL.FTZ R55, R55, R22 ;  /* 0x0000001637378220 */ /* 0x002fe20000410000 */
[----:B-----5:R-:W-:-:S06]  /*4fe0*/  LEA R16, P0, R4, R26, 0x1 ;  /* 0x0000001a04107211 */ /* 0x020fcc00078008ff */
[----:B------:R-:W-:Y:S01]  /*4ff0*/  F2F.F16.F32 R19, R57 ;  /* 0x0000003900137304 */ /* 0x000fe20000200800 */
[----:B----4-:R-:W-:Y:S01]  /*5000*/  @!P3 FMUL.FTZ R58, R58, R17 ;  /* 0x000000113a3ab220 */ /* 0x010fe20000410000 */
[----:B------:R-:W-:Y:S02]  /*5010*/  LEA.HI.X R17, R4, R27, R5, 0x1, P0 ;  /* 0x0000001b04117211 */ /* 0x000fe400000f0c05 */
[----:B------:R-:W-:Y:S01]  /*5020*/  IADD3 R94, P3, PT, R94, -0x100, RZ ;  /* 0xffffff005e5e7810 */ /* 0x000fe20007f7e0ff */
[----:B------:R-:W-:-:S03]  /*5030*/  IMAD.WIDE.U32 R4, R81, 0x8, R16 ;  /* 0x0000000851047825 */ /* 0x000fc600078e0010 */
[----:B------:R-:W1:Y:S01]  /*5040*/  F2F.F16.F32 R0, R58 ;  /* 0x0000003a00007304 */ /* 0x000e620000200800 */
[----:B0-----:R-:W-:Y:S01]  /*5050*/  @!P1 FMUL.FTZ R56, R56, R7 ;  /* 0x0000000738389220 */ /* 0x001fe20000410000 */
[----:B------:R-:W-:Y:S01]  /*5060*/  IADD3 R89, P1, PT, R89, -0x200, RZ ;  /* 0xfffffe0059597810 */ /* 0x000fe20007f3e0ff */
[----:B--2---:R-:W-:Y:S01]  /*5070*/  IMAD.WIDE.U32 R16, R24, UR18, R20 ;  /* 0x0000001218107c25 */ /* 0x004fe2000f8e0014 */
[----:B------:R0:W-:Y:S01]  /*5080*/  STG.E.64 desc[UR16][R4.64], R2 ;  /* 0x0000000204007986 */ /* 0x0001e2000c101b10 */
[----:B------:R-:W-:Y:S02]  /*5090*/  IADD3.X R95, PT, PT, R95, -0x1, RZ, P3, !PT ;  /* 0xffffffff5f5f7810 */ /* 0x000fe40001ffe4ff */
[----:B------:R-:W-:Y:S01]  /*50a0*/  IMAD R17, R25, UR18, R17 ;  /* 0x0000001219117c24 */ /* 0x000fe2000f8e0211 */
[----:B------:R-:W2:Y:S01]  /*50b0*/  F2F.F16.F32 R6, R56 ;  /* 0x0000003800067304 */ /* 0x000ea20000200800 */
[----:B------:R-:W-:Y:S01]  /*50c0*/  IADD3.X R87, PT, PT, R87, -0x1, RZ, P1, !PT ;  /* 0xffffffff57577810 */ /* 0x000fe20000ffe4ff */
[----:B---3--:R-:W-:Y:S01]  /*50d0*/  IMAD.WIDE.U32 R16, R107, UR6, R16 ;  /* 0x000000066b107c25 */ /* 0x008fe2000f8e0010 */
        /* <DEDUP_REMOVED lines=22> */
.L_x_18428:
        /* <DEDUP_REMOVED lines=34> */
.L_x_18475:
[----:B------:R-:W-:Y:S05]  /*5460*/  BSYNC.RECONVERGENT B0 ;  /* 0x0000000000007941 */ /* 0x000fea0003800200 */
.L_x_18474:
        /* <DEDUP_REMOVED lines=26> */
.L_x_18477:
[----:B------:R-:W-:Y:S05]  /*5610*/  BSYNC.RECONVERGENT B0 ;  /* 0x0000000000007941 */ /* 0x000fea0003800200 */
.L_x_18476:
        /* <DEDUP_REMOVED lines=13> */
.L_x_18479:
        /* <DEDUP_REMOVED lines=27> */
.L_x_18478:
[----:B------:R-:W-:Y:S05]  /*58a0*/  EXIT ;  /* 0x000000000000794d */ /* 0x000fea0003800000 */
.L_x_18480:
        /* <DEDUP_REMOVED lines=13> */
.L_x_18818:


//--------------------- .text._Z25selective_scan_bwd_kernelI32Selective_Scan_bwd_kernel_traitsILi32ELi4ELb1ELb1ELb1ELb0ELb0EN3c104HalfENS1_7complexIfEEEEv12SSMParamsBwd --------------------------
	.section	.text._Z25selective_scan_bwd_kernelI32Selective_Scan_bwd_kernel_traitsILi32ELi4ELb1ELb1ELb1ELb0ELb0EN3c104HalfENS1_7complexIfEEEEv12SSMParamsBwd,"ax",@progbits
	.align	128
        .global         _Z25selective_scan_bwd_kernelI32Selective_Scan_bwd_kernel_traitsILi32ELi4ELb1ELb1ELb1ELb0ELb0EN3c104HalfENS1_7complexIfEEEEv12SSMParamsBwd
        .type           _Z25selective_scan_bwd_kernelI32Selective_Scan_bwd_kernel_traitsILi32ELi4ELb1ELb1ELb1ELb0ELb0EN3c104HalfENS1_7complexIfEEEEv12SSMParamsBwd,@function
        .size           _Z25selective_scan_bwd_kernelI32Selective_Scan_bwd_kernel_traitsILi32ELi4ELb1ELb1ELb1ELb0ELb0EN3c104HalfENS1_7complexIfEEEEv12SSMParamsBwd,(.L_x_18819 - _Z25selective_scan_bwd_kernelI32Selective_Scan_bwd_kernel_traitsILi32ELi4ELb1ELb1ELb1ELb0ELb0EN3c104HalfENS1_7complexIfEEEEv12SSMParamsBwd)
        .other          _Z25selective_scan_bwd_kernelI32Selective_Scan_bwd_kernel_traitsILi32ELi4ELb1ELb1ELb1ELb0ELb0EN3c104HalfENS1_7complexIfEEEEv12SSMParamsBwd,@"STO_CUDA_ENTRY STV_DEFAULT"
_Z25selective_scan_bwd_kernelI32Selective_Scan_bwd_kernel_traitsILi32ELi4ELb1ELb1ELb1ELb0ELb0EN3c104HalfENS1_7complexIfEEEEv12SSMParamsBwd:
.text._Z25selective_scan_bwd_kernelI32Selective_Scan_bwd_kernel_traitsILi32ELi4ELb1ELb1ELb1ELb0ELb0EN3c104HalfENS1_7complexIfEEEEv12SSMParamsBwd:
        /* <DEDUP_REMOVED lines=100> */
[----:B------:R-:W2:Y:S01]  /*0640*/  LDC.64 R26, c[0x0][0x528] ;  /* 0x00014a00ff1a7b82 */ /* 0x000ea20000000a00 */
[----:B------:R-:W-:Y:S01]  /*0650*/  IADD3 R91, P1, PT, R7, R2, RZ ;  /* 0x00000002075b7210 */ /* 0x000fe20007f3e0ff */
[----:B------:R-:W-:Y:S01]  /*0660*/  IMAD R2, R11, R18, RZ ;  /* 0x000000120b027224 */ /* 0x000fe200078e02ff */
[----:B------:R-:W-:Y:S01]  /*0670*/  IADD3 R10, PT, PT, R3, R5, RZ ;  /* 0x00000005030a7210 */ /* 0x000fe20007ffe0ff */
[----:B----4-:R-:W-:-:S02]  /*0680*/  IMAD R3, R11, R22, RZ ;  /* 0x000000160b037224 */ /* 0x010fc400078e02ff */
[C---:B------:R-:W-:Y:S02]  /*0690*/  IMAD.WIDE.U32 R4, R0.reuse, R18, UR6 ;  /* 0x0000000600047e25 */ /* 0x040fe4000f8e0012 */
[----:B------:R-:W3:Y:S02]  /*06a0*/  @P0 LDC R12, c[0x0][0x384] ;  /* 0x0000e100ff0c0b82 */ /* 0x000ee40000000800 */
[----:B------:R-:W-:Y:S01]  /*06b0*/  IMAD R11, R0, R19, R2 ;  /* 0x00000013000b7224 */ /* 0x000fe200078e0202 */
[----:B------:R-:W-:-:S04]  /*06c0*/  IADD3 R87, P4, PT, R7, R4, RZ ;  /* 0x0000000407577210 */ /* 0x000fc80007f9e0ff */
[----:B------:R-:W-:Y:S01]  /*06d0*/  IADD3 R8, PT, PT, R5, R11, RZ ;  /* 0x0000000b05087210 */ /* 0x000fe20007ffe0ff */
[----:B------:R-:W4:Y:S01]  /*06e0*/  LDC.64 R18, c[0x0][0x540] ;  /* 0x00015000ff127b82 */ /* 0x000f220000000a00 */
[C---:B------:R-:W-:Y:S01]  /*06f0*/  IMAD R15, R0.reuse, R23, R3 ;  /* 0x00000017000f7224 */ /* 0x040fe200078e0203 */
[----:B------:R-:W-:Y:S01]  /*0700*/  SHF.R.S32.HI R7, RZ, 0x1f, R7 ;  /* 0x0000001fff077819 */ /* 0x000fe20000011407 */
[----:B------:R-:W-:-:S05]  /*0710*/  IMAD.WIDE.U32 R2, R0, R22, RZ ;  /* 0x0000001600027225 */ /* 0x000fca00078e00ff */
[----:B------:R-:W2:Y:S01]  /*0720*/  @P0 LDC R11, c[0x0][0x38c] ;  /* 0x0000e300ff0b0b82 */ /* 0x000ea20000000800 */
[--C-:B-1----:R-:W-:Y:S02]  /*0730*/  SHF.R.U64 R5, R20, 0x1, R21.reuse ;  /* 0x0000000114057819 */ /* 0x102fe40000001215 */
[----:B------:R-:W-:Y:S02]  /*0740*/  SHF.R.U32.HI R0, RZ, 0x1, R21 ;  /* 0x00000001ff007819 */ /* 0x000fe40000011615 */
[----:B------:R-:W-:-:S03]  /*0750*/  IADD3.X R10, PT, PT, R7, R10, RZ, P1, !PT ;  /* 0x0000000a070a7210 */ /* 0x000fc60000ffe4ff */
[----:B------:R-:W1:Y:S01]  /*0760*/  LDC.64 R20, c[0x0][0x460] ;  /* 0x00011800ff147b82 */ /* 0x000e620000000a00 */
[----:B------:R-:W-:-:S07]  /*0770*/  IADD3.X R8, PT, PT, R7, R8, RZ, P4, !PT ;  /* 0x0000000807087210 */ /* 0x000fce00027fe4ff */
[----:B------:R-:W1:Y:S01]  /*0780*/  LDC.64 R22, c[0x0][0x468] ;  /* 0x00011a00ff167b82 */ /* 0x000e620000000a00 */
[----:B------:R-:W-:Y:S01]  /*0790*/  IADD3 R3, PT, PT, R3, R15, RZ ;  /* 0x0000000f03037210 */ /* 0x000fe20007ffe0ff */
[----:B------:R-:W-:-:S06]  /*07a0*/  IMAD R107, R0, UR18, RZ ;  /* 0x00000012006b7c24 */ /* 0x000fcc000f8e02ff */
[----:B------:R-:W1:Y:S01]  /*07b0*/  @P0 LDC.64 R6, c[0x0][0x480] ;  /* 0x00012000ff060b82 */ /* 0x000e620000000a00 */
[----:B0-----:R-:W-:Y:S02]  /*07c0*/  UIMAD.WIDE.U32 UR4, UR18, UR8, URZ ;  /* 0x00000008120472a5 */ /* 0x001fe4000f8e00ff */
[----:B---3--:R-:W-:Y:S02]  /*07d0*/  @P0 IMAD R0, R12, UR18, R115 ;  /* 0x000000120c000c24 */ /* 0x008fe4000f8e0273 */
[----:B------:R-:W-:Y:S01]  /*07e0*/  IMAD.WIDE.U32 R4, R5, UR18, R2 ;  /* 0x0000001205047c25 */ /* 0x000fe2000f8e0002 */
[----:B------:R-:W-:-:S03]  /*07f0*/  UIMAD UR5, UR18, UR9, UR5 ;  /* 0x00000009120572a4 */ /* 0x000fc6000f8e0205 */
[----:B------:R-:W-:Y:S01]  /*0800*/  @P0 IMAD R0, R0, R25, RZ ;  /* 0x0000001900000224 */ /* 0x000fe200078e02ff */
[----:B------:R-:W-:Y:S02]  /*0810*/  IADD3 R107, PT, PT, R5, R107, RZ ;  /* 0x0000006b056b7210 */ /* 0x000fe40007ffe0ff */
[----:B------:R-:W-:Y:S01]  /*0820*/  ISETP.GE.AND P1, PT, R25, 0x1, PT ;  /* 0x000000011900780c */ /* 0x000fe20003f26270 */
[----:B--2---:R-:W-:Y:S01]  /*0830*/  @P0 IMAD R5, R0, R11, RZ ;  /* 0x0000000b00050224 */ /* 0x004fe200078e02ff */
[C---:B----4-:R-:W-:Y:S01]  /*0840*/  LEA R109, P4, R4.reuse, R18, 0x3 ;  /* 0x00000012046d7211 */ /* 0x050fe200078818ff */
[C---:B------:R-:W-:Y:S01]  /*0850*/  IMAD.WIDE.U32 R2, R115.reuse, R94, UR4 ;  /* 0x0000000473027e25 */ /* 0x040fe2000f8e005e */
[----:B------:R-:W-:Y:S02]  /*0860*/  SHF.R.S32.HI R0, RZ, 0x1f, R9 ;  /* 0x0000001fff007819 */ /* 0x000fe40000011409 */
[----:B------:R-:W-:Y:S01]  /*0870*/  LEA.HI.X R107, R4, R19, R107, 0x3, P4 ;  /* 0x00000013046b7211 */ /* 0x000fe200020f1c6b */
[----:B------:R-:W-:Y:S01]  /*0880*/  IMAD R95, R115, R95, R3 ;  /* 0x0000005f735f7224 */ /* 0x000fe200078e0203 */
[----:B------:R-:W-:-:S02]  /*0890*/  IADD3.X R12, PT, PT, R0, R17, RZ, P2, !PT ;  /* 0x00000011000c7210 */ /* 0x000fc400017fe4ff */
[----:B------:R-:W-:Y:S02]  /*08a0*/  IADD3.X R4, PT, PT, R0, R13, RZ, P3, !PT ;  /* 0x0000000d00047210 */ /* 0x000fe40001ffe4ff */
[----:B-1----:R-:W-:Y:S02]  /*08b0*/  LEA R98, P2, R99, R20, 0x1 ;  /* 0x0000001463627211 */ /* 0x002fe400078408ff */
[----:B------:R-:W-:Y:S02]  /*08c0*/  LEA R96, P3, R97, R22, 0x1 ;  /* 0x0000001661607211 */ /* 0x000fe400078608ff */
[----:B------:R-:W-:Y:S02]  /*08d0*/  CS2R R14, SRZ ;  /* 0x00000000000e7805 */ /* 0x000fe4000001ff00 */
[----:B------:R-:W-:Y:S01]  /*08e0*/  IADD3 R2, P4, PT, R9, R2, RZ ;  /* 0x0000000209027210 */ /* 0x000fe20007f9e0ff */
[----:B------:R-:W-:Y:S01]  /*08f0*/  @P0 IMAD.WIDE R14, R5, 0x10, R6 ;  /* 0x00000010050e0825 */ /* 0x000fe200078e0206 */
[----:B------:R-:W-:-:S02]  /*0900*/  LEA.HI.X R99, R99, R21, R12, 0x1, P2 ;  /* 0x0000001563637211 */ /* 0x000fc400010f0c0c */
[----:B------:R-:W-:Y:S01]  /*0910*/  LEA.HI.X R97, R97, R23, R4, 0x1, P3 ;  /* 0x0000001761617211 */ /* 0x000fe200018f0c04 */
[----:B------:R-:W-:Y:S01]  /*0920*/  IMAD.WIDE.U32 R12, R115, R104, RZ ;  /* 0x00000068730c7225 */ /* 0x000fe200078e00ff */
[----:B------:R-:W-:Y:S02]  /*0930*/  IADD3.X R95, PT, PT, R0, R95, RZ, P4, !PT ;  /* 0x0000005f005f7210 */ /* 0x000fe400027fe4ff */
[C---:B------:R-:W-:Y:S02]  /*0940*/  LEA R94, P0, R2.reuse, R26, 0x1 ;  /* 0x0000001a025e7211 */ /* 0x040fe400078008ff */
        /* <DEDUP_REMOVED lines=21> */
[C---:B------:R-:W-:Y:S02]  /*0aa0*/  IADD3 R7, PT, PT, R86.reuse, 0x40, RZ ;  /* 0x0000004056077810 */ /* 0x040fe40007ffe0ff */
[C---:B------:R-:W-:Y:S02]  /*0ab0*/  IADD3 R9, PT, PT, R86.reuse, 0x60, RZ ;  /* 0x0000006056097810 */ /* 0x040fe40007ffe0ff */
[C---:B------:R-:W-:Y:S02]  /*0ac0*/  IADD3 R11, PT, PT, R86.reuse, 0x80, RZ ;  /* 0x00000080560b7810 */ /* 0x040fe40007ffe0ff */
[C---:B------:R-:W-:Y:S02]  /*0ad0*/  IADD3 R17, PT, PT, R86.reuse, 0xa0, RZ ;  /* 0x000000a056117810 */ /* 0x040fe40007ffe0ff */
[----:B------:R-:W-:-:S02]  /*0ae0*/  IADD3 R19, PT, PT, R86, 0xc0, RZ ;  /* 0x000000c056137810 */ /* 0x000fc40007ffe0ff */
[C---:B------:R-:W-:Y:S02]  /*0af0*/  IADD3 R21, PT, PT, R86.reuse, 0xe0, RZ ;  /* 0x000000e056157810 */ /* 0x040fe40007ffe0ff */
[C---:B------:R-:W-:Y:S02]  /*0b00*/  LOP3.LUT R71, R86.reuse, 0x3e0, RZ, 0xc0, !PT ;  /* 0x000003e056477812 */ /* 0x040fe400078ec0ff */
[C---:B------:R-:W-:Y:S02]  /*0b10*/  SHF.L.U32 R85, R86.reuse, 0x3, RZ ;  /* 0x0000000356557819 */ /* 0x040fe400000006ff */
        /* <DEDUP_REMOVED lines=9> */
[CC--:B------:R-:W-:Y:S02]  /*0bb0*/  LEA.HI R68, R86.reuse, R85.reuse, RZ, 0x1e ;  /* 0x0000005556447211 */ /* 0x0c0fe400078ff0ff */
[----:B------:R-:W-:Y:S02]  /*0bc0*/  LEA.HI R66, R85, R85, RZ, 0x1b ;  /* 0x0000005555427211 */ /* 0x000fe400078fd8ff */
        /* <DEDUP_REMOVED lines=10> */
[----:B------:R-:W-:Y:S02]  /*0c70*/  IADD3 R71, PT, PT, R71, R82, RZ ;  /* 0x0000005247477210 */ /* 0x000fe40007ffe0ff */
[----:B------:R-:W-:Y:S02]  /*0c80*/  LEA R68, R68, UR4, 0x2 ;  /* 0x0000000444447c11 */ /* 0x000fe4000f8e10ff */
[----:B------:R-:W-:Y:S02]  /*0c90*/  LEA R66, R66, UR4, 0x2 ;  /* 0x0000000442427c11 */ /* 0x000fe4000f8e10ff */
[----:B------:R-:W-:-:S07]  /*0ca0*/  LEA R64, R64, UR4, 0x2 ;  /* 0x0000000440407c11 */ /* 0x000fce000f8e10ff */
.L_x_18515:
        /* <DEDUP_REMOVED lines=8> */
[----:B-1----:R-:W-:Y:S01]  /*0d30*/  LEA R69, R62, UR4, 0x3 ;  /* 0x000000043e457c11 */ /* 0x002fe2000f8e18ff */
[----:B------:R-:W-:-:S04]  /*0d40*/  IMAD.WIDE.U32 R8, R82, 0x8, R94 ;  /* 0x0000000852087825 */ /* 0x000fc800078e005e */
[----:B------:R-:W0:Y:S01]  /*0d50*/  LDCU UR4, c[0x0][0x38c] ;  /* 0x00007180ff0477ac */ /* 0x000e220008000800 */
        /* <DEDUP_REMOVED lines=40> */
[----:B---3--:R-:W-:Y:S05]  /*0fe0*/  BRA.U !UP0, `(.L_x_18482) ;  /* 0x0000002d084c7547 */ /* 0x008fea000b800000 */
[--C-:B------:R-:W-:Y:S01]  /*0ff0*/  SHF.R.U64 R4, R16, 0x10, R17.reuse ;  /* 0x0000001010047819 */ /* 0x100fe20000001211 */
[----:B------:R-:W-:Y:S01]  /*1000*/  HADD2.F32 R5, -RZ, R16.H0_H0 ;  /* 0x20000010ff057230 */ /* 0x000fe20000004100 */
[----:B------:R-:W-:Y:S01]  /*1010*/  SHF.R.U32.HI R0, RZ, 0x10, R17 ;  /* 0x00000010ff007819 */ /* 0x000fe20000011611 */
[----:B------:R-:W-:Y:S01]  /*1020*/  HADD2.F32 R7, -RZ, R17.H0_H0 ;  /* 0x20000011ff077230 */ /* 0x000fe20000004100 */
[----:B------:R-:W0:Y:S01]  /*1030*/  LDC R48, c[0x0][0x388] ;  /* 0x0000e200ff307b82 */ /* 0x000e220000000800 */
[----:B------:R-:W-:Y:S01]  /*1040*/  SHF.L.U32 R9, R60, 0x8, RZ ;  /* 0x000000083c097819 */ /* 0x000fe200000006ff */
[--C-:B------:R-:W-:Y:S01]  /*1050*/  FADD.FTZ R46, R5, R90.reuse ;  /* 0x0000005a052e7221 */ /* 0x100fe20000010000 */
[----:B------:R-:W-:Y:S02]  /*1060*/  HADD2.F32 R5, -RZ, R4.H0_H0 ;  /* 0x20000004ff057230 */ /* 0x000fe40000004100 */
[--C-:B------:R-:W-:Y:S01]  /*1070*/  FADD.FTZ R44, R7, R90.reuse ;  /* 0x0000005a072c7221 */ /* 0x100fe20000010000 */
[----:B------:R-:W-:Y:S01]  /*1080*/  HADD2.F32 R7, -RZ, R0.H0_H0 ;  /* 0x20000000ff077230 */ /* 0x000fe20000004100 */
[C---:B------:R-:W-:Y:S01]  /*1090*/  ISETP.NE.AND P0, PT, R84.reuse, 0x1, PT ;  /* 0x000000015400780c */ /* 0x040fe20003f05270 */
[----:B------:R-:W-:Y:S01]  /*10a0*/  FADD.FTZ R51, R51, R51 ;  /* 0x0000003333337221 */ /* 0x000fe20000010000 */
[----:B------:R-:W1:Y:S01]  /*10b0*/  LDC.64 R74, c[0x0][0x3c0] ;  /* 0x0000f000ff4a7b82 */ /* 0x000e620000000a00 */
[----:B------:R-:W-:Y:S01]  /*10c0*/  SHF.L.U32 R41, R84, 0x8, RZ ;  /* 0x0000000854297819 */ /* 0x000fe200000006ff */
[--C-:B------:R-:W-:Y:S01]  /*10d0*/  FADD.FTZ R42, R5, R90.reuse ;  /* 0x0000005a052a7221 */ /* 0x100fe20000010000 */
[-C--:B------:R-:W-:Y:S01]  /*10e0*/  IADD3 R24, P1, PT, R9, R86.reuse, RZ ;  /* 0x0000005609187210 */ /* 0x080fe20007f3e0ff */
[----:B------:R-:W-:Y:S01]  /*10f0*/  FADD.FTZ R40, R7, R90 ;  /* 0x0000005a07287221 */ /* 0x000fe20000010000 */
[----:B------:R-:W-:Y:S01]  /*1100*/  FADD.FTZ R50, R50, R50 ;  /* 0x0000003232327221 */ /* 0x000fe20000010000 */
[----:B------:R-:W-:Y:S01]  /*1110*/  FADD.FTZ R49, R49, R49 ;  /* 0x0000003131317221 */ /* 0x000fe20000010000 */
[----:B------:R-:W-:Y:S01]  /*1120*/  FADD.FTZ R47, R47, R47 ;  /* 0x0000002f2f2f7221 */ /* 0x000fe20000010000 */
[----:B------:R-:W2:Y:S01]  /*1130*/  LDC.64 R16, c[0x0][0x440] ;  /* 0x00011000ff107b82 */ /* 0x000ea20000000a00 */
[----:B------:R-:W-:Y:S01]  /*1140*/  IADD3 R45, PT, PT, R84, -0x2, RZ ;  /* 0xfffffffe542d7810 */ /* 0x000fe20007ffe0ff */
[----:B------:R-:W-:Y:S01]  /*1150*/  FMUL.FTZ R38, R46, R67 ;  /* 0x000000432e267220 */ /* 0x000fe20000410000 */
[----:B------:R-:W-:Y:S01]  /*1160*/  LEA R43, R62, R69, 0x3 ;  /* 0x000000453e2b7211 */ /* 0x000fe200078e18ff */
[----:B------:R-:W-:Y:S01]  /*1170*/  FMUL.FTZ R37, R44, R65 ;  /* 0x000000412c257220 */ /* 0x000fe20000410000 */
[----:B------:R-:W-:Y:S01]  /*1180*/  MOV R58, RZ ;  /* 0x000000ff003a7202 */ /* 0x000fe20000000f00 */
[----:B------:R-:W-:Y:S01]  /*1190*/  FMUL.FTZ R36, R42, R63 ;  /* 0x0000003f2a247220 */ /* 0x000fe20000410000 */
[----:B------:R-:W-:Y:S01]  /*11a0*/  ISETP.EQ.AND P0, PT, R86, RZ, P0 ;  /* 0x000000ff5600720c */ /* 0x000fe20000702270 */
[----:B------:R-:W3:Y:S01]  /*11b0*/  LDC.64 R18, c[0x0][0x3a8] ;  /* 0x0000ea00ff127b82 */ /* 0x000ee20000000a00 */
[----:B------:R-:W-:Y:S01]  /*11c0*/  LOP3.LUT R41, R41, 0x100, RZ, 0xc0, !PT ;  /* 0x0000010029297812 */ /* 0x000fe200078ec0ff */
[----:B------:R-:W-:Y:S01]  /*11d0*/  FMUL.FTZ R0, R40, R61 ;  /* 0x0000003d28007220 */ /* 0x000fe20000410000 */
[C---:B------:R-:W-:Y:S01]  /*11e0*/  LOP3.LUT R106, R9.reuse, 0x100, RZ, 0xc0, !PT ;  /* 0x00000100096a7812 */ /* 0x040fe200078ec0ff */
[----:B------:R-:W4:Y:S01]  /*11f0*/  LDCU UR8, c[0x0][0x394] ;  /* 0x00007280ff0877ac */ /* 0x000f220008000800 */
[----:B------:R-:W-:-:S02]  /*1200*/  IADD3 R39, PT, PT, R9, R86, RZ ;  /* 0x0000005609277210 */ /* 0x000fc40007ffe0ff */
[----:B------:R-:W-:Y:S01]  /*1210*/  LEA.HI.X.SX32 R25, R9, RZ, 0x1, P1 ;  /* 0x000000ff09197211 */ /* 0x000fe200008f0eff */
[----:B------:R-:W0:Y:S01]  /*1220*/  LDC.64 R76, c[0x0][0x3e0] ;  /* 0x0000f800ff4c7b82 */ /* 0x000e220000000a00 */
[----:B------:R-:W0:Y:S01]  /*1230*/  LDCU UR9, c[0x0][0x38c] ;  /* 0x00007180ff0977ac */ /* 0x000e220008000800 */
[----:B------:R-:W-:-:S06]  /*1240*/  UMOV UR4, URZ ;  /* 0x000000ff00047c82 */ /* 0x000fcc0008000000 */
[----:B------:R-:W0:Y:S08]  /*1250*/  LDC.64 R20, c[0x0][0x4d0] ;  /* 0x00013400ff147b82 */ /* 0x000e300000000a00 */
[----:B----4-:R-:W0:Y:S02]  /*1260*/  LDC.64 R22, c[0x0][0x4f0] ;  /* 0x00013c00ff167b82 */ /* 0x010e240000000a00 */
.L_x_18514:
[----:B-1----:R-:W-:-:S04]  /*1270*/  IMAD.WIDE.U32 R4, R74, UR4, RZ ;  /* 0x000000044a047c25 */ /* 0x002fc8000f8e00ff */
[----:B------:R-:W-:Y:S01]  /*1280*/  IMAD R5, R75, UR4, R5 ;  /* 0x000000044b057c24 */ /* 0x000fe2000f8e0205 */
[----:B0-----:R-:W-:-:S04]  /*1290*/  LEA R6, P1, R4, R93, 0x1 ;  /* 0x0000005d04067211 */ /* 0x001fc800078208ff */
[----:B------:R-:W-:-:S03]  /*12a0*/  LEA.HI.X R7, R4, R91, R5, 0x1, P1 ;  /* 0x0000005b04077211 */ /* 0x000fc600008f0c05 */
[----:B------:R-:W-:-:S05]  /*12b0*/  IMAD.WIDE.U32 R28, R71, 0x8, R6 ;  /* 0x00000008471c7825 */ /* 0x000fca00078e0006 */
[----:B------:R-:W4:Y:S04]  /*12c0*/  LDG.E.64 R4, desc[UR16][R28.64] ;  /* 0x000000101c047981 */ /* 0x000f28000c1e1b00 */
[----:B------:R-:W5:Y:S01]  /*12d0*/  LDG.E.64 R6, desc[UR16][R28.64+0x100] ;  /* 0x000100101c067981 */ /* 0x000f62000c1e1b00 */
[----:B------:R-:W-:Y:S02]  /*12e0*/  MOV R8, R2 ;  /* 0x0000000200087202 */ /* 0x000fe40000000f00 */
[----:B------:R-:W-:-:S03]  /*12f0*/  MOV R9, R101 ;  /* 0x0000006500097202 */ /* 0x000fc60000000f00 */
[----:B---3--:R-:W-:-:S04]  /*1300*/  IMAD.WIDE.U32 R8, R18, UR4, R8 ;  /* 0x0000000412087c25 */ /* 0x008fc8000f8e0008 */
[----:B------:R-:W-:Y:S01]  /*1310*/  IMAD R9, R19, UR4, R9 ;  /* 0x0000000413097c24 */ /* 0x000fe2000f8e0209 */
[----:B--2---:R-:W-:-:S04]  /*1320*/  LEA R26, P1, R8, R16, 0x3 ;  /* 0x00000010081a7211 */ /* 0x004fc800078218ff */
[----:B------:R-:W-:Y:S01]  /*1330*/  LEA.HI.X R27, R8, R17, R9, 0x3, P1 ;  /* 0x00000011081b7211 */ /* 0x000fe200008f1c09 */
[----:B0-----:R-:W-:-:S04]  /*1340*/  IMAD.WIDE.U32 R8, R76, UR4, RZ ;  /* 0x000000044c087c25 */ /* 0x001fc8000f8e00ff */
[----:B------:R-:W-:Y:S01]  /*1350*/  IMAD R9, R77, UR4, R9 ;  /* 0x000000044d097c24 */ /* 0x000fe2000f8e0209 */
[C---:B------:R-:W-:Y:S01]  /*1360*/  LEA R10, P1, R8.reuse, R89, 0x1 ;  /* 0x00000059080a7211 */ /* 0x040fe200078208ff */
[----:B------:R-:W2:Y:S03]  /*1370*/  LDG.E.64 R26, desc[UR16][R26.64] ;  /* 0x000000101a1a7981 */ /* 0x000ea6000c1e1b00 */
[----:B------:R-:W-:-:S03]  /*1380*/  LEA.HI.X R11, R8, R87, R9, 0x1, P1 ;  /* 0x00000057080b7211 */ /* 0x000fc600008f0c09 */
[----:B------:R-:W-:Y:S01]  /*1390*/  IMAD.WIDE.U32 R10, R71, 0x8, R10 ;  /* 0x00000008470a7825 */ /* 0x000fe200078e000a */
[----:B----4-:R2:W-:Y:S04]  /*13a0*/  STS.64 [R69], R4 ;  /* 0x0000000445007388 */ /* 0x0105e80000000a00 */
[----:B-----5:R-:W-:Y:S01]  /*13b0*/  STS.64 [R69+0x100], R6 ;  /* 0x0001000645007388 */ /* 0x020fe20000000a00 */
[----:B------:R-:W-:-:S03]  /*13c0*/  NOP ;  /* 0x0000000000007918 */ /* 0x000fc60000000000 */
[----:B------:R-:W3:Y:S04]  /*13d0*/  LDG.E.64 R28, desc[UR16][R10.64] ;  /* 0x000000100a1c7981 */ /* 0x000ee8000c1e1b00 */
[----:B------:R-:W4:Y:S01]  /*13e0*/  LDG.E.64 R30, desc[UR16][R10.64+0x100] ;  /* 0x000100100a1e7981 */ /* 0x000f22000c1e1b00 */
[----:B------:R-:W0:Y:S01]  /*13f0*/  S2UR UR7, SR_CgaCtaId ;  /* 0x00000000000779c3 */ /* 0x000e220000008800 */
[C---:B------:R-:W-:Y:S01]  /*1400*/  ISETP.NE.AND P2, PT, R86.reuse, RZ, PT ;  /* 0x000000ff5600720c */ /* 0x040fe20003f45270 */
[----:B------:R-:W-:Y:S01]  /*1410*/  UMOV UR6, 0x400 ;  /* 0x0000040000067882 */ /* 0x000fe20000000000 */
[----:B------:R-:W-:Y:S01]  /*1420*/  ISETP.NE.AND P1, PT, R86, 0x1f, PT ;  /* 0x0000001f5600780c */ /* 0x000fe20003f25270 */
[----:B------:R-:W-:Y:S01]  /*1430*/  BSSY.RECONVERGENT B0, `(.L_x_18483) ;  /* 0x0000050000007945 */ /* 0x000fe20003800200 */
[-C--:B--2---:R-:W-:Y:S01]  /*1440*/  FMUL.FTZ R5, R44, R27.reuse ;  /* 0x0000001b2c057220 */ /* 0x084fe20000410000 */
[----:B------:R-:W-:Y:S01]  /*1450*/  FMUL.FTZ R9, R26, 1.4426950216293334961 ;  /* 0x3fb8aa3b1a097820 */ /* 0x000fe20000410000 */
[----:B------:R-:W-:-:S02]  /*1460*/  FMUL.FTZ R32, R42, R27 ;  /* 0x0000001b2a207220 */ /* 0x000fc40000410000 */
[----:B------:R-:W-:Y:S01]  /*1470*/  FMUL.RZ R100, R5, 0.15915493667125701904 ;  /* 0x3e22f98305647820 */ /* 0x000fe2000040c000 */
[----:B------:R-:W-:Y:S01]  /*1480*/  FMUL.FTZ R4, R42, R9 ;  /* 0x000000092a047220 */ /* 0x000fe20000410000 */
[----:B------:R-:W-:Y:S01]  /*1490*/  FMUL.FTZ R5, R40, R27 ;  /* 0x0000001b28057220 */ /* 0x000fe20000410000 */
[----:B------:R-:W-:Y:S01]  /*14a0*/  FMUL.RZ R34, R32, 0.15915493667125701904 ;  /* 0x3e22f98320227820 */ /* 0x000fe2000040c000 */
[-C--:B------:R-:W-:Y:S01]  /*14b0*/  FMUL.FTZ R8, R46, R9.reuse ;  /* 0x000000092e087220 */ /* 0x080fe20000410000 */
[-C--:B------:R-:W-:Y:S01]  /*14c0*/  FMUL.FTZ R32, R44, R9.reuse ;  /* 0x000000092c207220 */ /* 0x080fe20000410000 */
[----:B------:R-:W-:Y:S01]  /*14d0*/  FMUL.FTZ R9, R40, R9 ;  /* 0x0000000928097220 */ /* 0x000fe20000410000 */
[----:B------:R1:W-:Y:S01]  /*14e0*/  MUFU.EX2 R102, R4 ;  /* 0x0000000400667308 */ /* 0x0003e20000000800 */
[----:B------:R-:W-:Y:S01]  /*14f0*/  FMUL.RZ R110, R5, 0.15915493667125701904 ;  /* 0x3e22f983056e7820 */ /* 0x000fe2000040c000 */
[----:B0-----:R-:W-:-:S06]  /*1500*/  ULEA UR6, UR7, UR6, 0x18 ;  /* 0x0000000607067291 */ /* 0x001fcc000f8ec0ff */
[----:B------:R-:W-:Y:S01]  /*1510*/  MUFU.EX2 R33, R8 ;  /* 0x0000000800217308 */ /* 0x000fe20000000800 */
[----:B-1----:R-:W0:Y:S07]  /*1520*/  LDS.128 R4, [R43] ;  /* 0x000000002b047984 */ /* 0x002e2e0000000c00 */
[----:B------:R-:W-:Y:S08]  /*1530*/  MUFU.EX2 R114, R9 ;  /* 0x0000000900727308 */ /* 0x000ff00000000800 */
[----:B------:R1:W-:Y:S08]  /*1540*/  MUFU.EX2 R116, R32 ;  /* 0x0000002000747308 */ /* 0x0003f00000000800 */
[----:B------:R-:W-:Y:S01]  /*1550*/  MUFU.SIN R35, R34 ;  /* 0x0000002200237308 */ /* 0x000fe20000000400 */
[----:B-1----:R-:W-:-:S04]  /*1560*/  FMUL.FTZ R32, R46, R27 ;  /* 0x0000001b2e207220 */ /* 0x002fc80000410000 */
[----:B------:R-:W-:-:S03]  /*1570*/  FMUL.RZ R104, R32, 0.15915493667125701904 ;  /* 0x3e22f98320687820 */ /* 0x000fc6000040c000 */
[----:B------:R-:W-:Y:S08]  /*1580*/  MUFU.COS R117, R34 ;  /* 0x0000002200757308 */ /* 0x000ff00000000000 */
[----:B------:R-:W1:Y:S01]  /*1590*/  MUFU.COS R121, R100 ;  /* 0x0000006400797308 */ /* 0x000e620000000000 */
[----:B0-----:R-:W-:-:S07]  /*15a0*/  HADD2.F32 R127, -RZ, R7.H1_H1 ;  /* 0x30000007ff7f7230 */ /* 0x001fce0000004100 */
[----:B------:R-:W0:Y:S08]  /*15b0*/  MUFU.COS R125, R110 ;  /* 0x0000006e007d7308 */ /* 0x000e300000000000 */
[----:B------:R-:W-:Y:S01]  /*15c0*/  MUFU.COS R34, R104 ;  /* 0x0000006800227308 */ /* 0x000fe20000000000 */
[----:B-1----:R-:W-:Y:S01]  /*15d0*/  FMUL.FTZ R112, R116, R121 ;  /* 0x0000007974707220 */ /* 0x002fe20000410000 */
[----:B------:R-:W-:-:S06]  /*15e0*/  HADD2.F32 R121, -RZ, R5.H0_H0 ;  /* 0x20000005ff797230 */ /* 0x000fcc0000004100 */
[----:B------:R1:W-:Y:S01]  /*15f0*/  MUFU.SIN R32, R104 ;  /* 0x0000006800207308 */ /* 0x0003e20000000400 */
[----:B0-----:R-:W-:Y:S01]  /*1600*/  FMUL.FTZ R118, R114, R125 ;  /* 0x0000007d72767220 */ /* 0x001fe20000410000 */
[----:B------:R-:W-:-:S06]  /*1610*/  HADD2.F32 R125, -RZ, R7.H0_H0 ;  /* 0x20000007ff7d7230 */ /* 0x000fcc0000004100 */
[----:B------:R0:W2:Y:S01]  /*1620*/  MUFU.SIN R119, R100 ;  /* 0x0000006400777308 */ /* 0x0000a20000000400 */
[----:B-1----:R-:W-:-:S07]  /*1630*/  HADD2.F32 R104, -RZ, R6.H0_H0 ;  /* 0x20000006ff687230 */ /* 0x002fce0000004100 */
[----:B------:R1:W5:Y:S01]  /*1640*/  MUFU.SIN R123, R110 ;  /* 0x0000006e007b7308 */ /* 0x0003620000000400 */
[C---:B0-----:R-:W-:Y:S01]  /*1650*/  FMUL.FTZ R100, R102.reuse, R117 ;  /* 0x0000007566647220 */ /* 0x041fe20000410000 */
[--C-:B------:R-:W-:Y:S02]  /*1660*/  HADD2.F32 R117, -RZ, R4.reuse.H0_H0 ;  /* 0x20000004ff757230 */ /* 0x100fe40000004100 */
[----:B------:R-:W-:Y:S01]  /*1670*/  FMUL.FTZ R102, R102, R35 ;  /* 0x0000002366667220 */ /* 0x000fe20000410000 */
[----:B--2---:R-:W-:Y:S01]  /*1680*/  FMUL.FTZ R116, R116, R119 ;  /* 0x0000007774747220 */ /* 0x004fe20000410000 */
[----:B------:R-:W-:Y:S02]  /*1690*/  HADD2.F32 R119, -RZ, R4.H1_H1 ;  /* 0x30000004ff777230 */ /* 0x000fe40000004100 */
[----:B-1----:R-:W-:Y:S02]  /*16a0*/  HADD2.F32 R110, -RZ, R6.H1_H1 ;  /* 0x30000006ff6e7230 */ /* 0x002fe40000004100 */
[----:B-----5:R-:W-:Y:S01]  /*16b0*/  FMUL.FTZ R114, R114, R123 ;  /* 0x0000007b72727220 */ /* 0x020fe20000410000 */
[----:B------:R-:W-:Y:S01]  /*16c0*/  HADD2.F32 R123, -RZ, R5.H1_H1 ;  /* 0x30000005ff7b7230 */ /* 0x000fe20000004100 */
[----:B---3--:R0:W-:Y:S04]  /*16d0*/  STS.64 [R69+0x210], R28 ;  /* 0x0002101c45007388 */ /* 0x0081e80000000a00 */
[----:B----4-:R1:W-:Y:S01]  /*16e0*/  STS.64 [R69+0x310], R30 ;  /* 0x0003101e45007388 */ /* 0x0103e20000000a00 */
[----:B------:R-:W-:-:S03]  /*16f0*/  NOP ;  /* 0x0000000000007918 */ /* 0x000fc60000000000 */
[----:B------:R-:W2:Y:S01]  /*1700*/  LDS.128 R8, [R43+0x210] ;  /* 0x000210002b087984 */ /* 0x000ea20000000c00 */
[----:B0-----:R-:W-:Y:S02]  /*1710*/  IADD3 R28, PT, PT, R106, UR4, RZ ;  /* 0x000000046a1c7c10 */ /* 0x001fe4000fffe0ff */
[----:B------:R-:W-:Y:S01]  /*1720*/  P2R R29, PR, RZ, 0x4 ;  /* 0x00000004ff1d7803 */ /* 0x000fe20000000000 */
[C---:B------:R-:W-:Y:S01]  /*1730*/  FMUL.FTZ R29, R33.reuse, R32 ;  /* 0x00000020211d7220 */ /* 0x040fe20000410000 */
[----:B-1----:R-:W-:Y:S01]  /*1740*/  SEL R30, R28, R83, !P2 ;  /* 0x000000531c1e7207 */ /* 0x002fe20005000000 */
[----:B------:R-:W-:-:S03]  /*1750*/  FMUL.FTZ R28, R33, R34 ;  /* 0x00000022211c7220 */ /* 0x000fc60000410000 */
[----:B------:R-:W-:-:S05]  /*1760*/  LEA R30, R30, UR6, 0x3 ;  /* 0x000000061e1e7c11 */ /* 0x000fca000f8e18ff */
[----:B------:R0:W-:Y:S01]  /*1770*/  STS.64 [R30+0x10b0], R28 ;  /* 0x0010b01c1e007388 */ /* 0x0001e20000000a00 */
[--C-:B--2---:R-:W-:Y:S02]  /*1780*/  HADD2.F32 R122, -RZ, R8.reuse.H0_H0 ;  /* 0x20000008ff7a7230 */ /* 0x104fe40000004100 */
[----:B------:R-:W-:Y:S02]  /*1790*/  HADD2.F32 R120, -RZ, R8.H1_H1 ;  /* 0x30000008ff787230 */ /* 0x000fe40000004100 */
[--C-:B------:R-:W-:Y:S02]  /*17a0*/  HADD2.F32 R5, -RZ, R9.reuse.H0_H0 ;  /* 0x20000009ff057230 */ /* 0x100fe40000004100 */
[C---:B------:R-:W-:Y:S01]  /*17b0*/  FMUL.FTZ R122, R51.reuse, R122 ;  /* 0x0000007a337a7220 */ /* 0x040fe20000410000 */
[----:B------:R-:W-:Y:S02]  /*17c0*/  HADD2.F32 R4, -RZ, R10.H0_H0 ;  /* 0x2000000aff047230 */ /* 0x000fe40000004100 */
[----:B------:R-:W-:Y:S01]  /*17d0*/  FMUL.FTZ R120, R51, -R120 ;  /* 0x8000007833787220 */ /* 0x000fe20000410000 */
[----:B------:R-:W-:-:S02]  /*17e0*/  HADD2.F32 R9, -RZ, R9.H1_H1 ;  /* 0x30000009ff097230 */ /* 0x000fc40000004100 */
[C---:B------:R-:W-:Y:S01]  /*17f0*/  FMUL.FTZ R130, R50.reuse, R5 ;  /* 0x0000000532827220 */ /* 0x040fe20000410000 */
[----:B------:R-:W-:Y:S02]  /*1800*/  HADD2.F32 R10, -RZ, R10.H1_H1 ;  /* 0x3000000aff0a7230 */ /* 0x000fe40000004100 */
[C---:B------:R-:W-:Y:S01]  /*1810*/  FMUL.FTZ R129, R49.reuse, R4 ;  /* 0x0000000431817220 */ /* 0x040fe20000410000 */
[--C-:B------:R-:W-:Y:S02]  /*1820*/  HADD2.F32 R6, -RZ, R11.reuse.H0_H0 ;  /* 0x2000000bff067230 */ /* 0x100fe40000004100 */
[----:B------:R-:W-:Y:S01]  /*1830*/  FMUL.FTZ R128, R50, -R9 ;  /* 0x8000000932807220 */ /* 0x000fe20000410000 */
        /* <DEDUP_REMOVED lines=14> */
.L_x_18484:
[----:B------:R0:W1:Y:S02]  /*1920*/  LDS.64 R8, [R85+UR5+0x20b8] ;  /* 0x0020b80555087984 */ /* 0x0000640008000a00 */
.L_x_18485:
[----:B------:R-:W-:Y:S05]  /*1930*/  BSYNC.RECONVERGENT B0 ;  /* 0x0000000000007941 */ /* 0x000fea0003800200 */
.L_x_18483:
        /* <DEDUP_REMOVED lines=19> */
[----:B------:R-:W-:Y:S01]  /*1a70*/  ISETP.GE.AND P1, PT, R62, 0x1, PT ;  /* 0x000000013e00780c */ /* 0x000fe20003f26270 */
[----:B------:R-:W-:Y:S01]  /*1a80*/  ULEA UR7, UR4, UR6, 0x4 ;  /* 0x0000000604077291 */ /* 0x000fe2000f8e20ff */
[C---:B--2---:R-:W-:Y:S01]  /*1a90*/  FFMA.FTZ R5, R63.reuse, R142, R6 ;  /* 0x0000008e3f057223 */ /* 0x044fe20000010006 */
[----:B------:R-:W-:Y:S01]  /*1aa0*/  FFMA.FTZ R7, R63, R140, R7 ;  /* 0x0000008c3f077223 */ /* 0x000fe20000010007 */
[----:B------:R-:W-:Y:S01]  /*1ab0*/  ISETP.NE.AND P6, PT, R108, 0x1f, PT ;  /* 0x0000001f6c00780c */ /* 0x000fe20003fc5270 */
[----:B------:R-:W-:Y:S01]  /*1ac0*/  BSSY.RECONVERGENT B0, `(.L_x_18486) ;  /* 0x000009f000007945 */ /* 0x000fe20003800200 */
[C---:B------:R-:W-:Y:S01]  /*1ad0*/  FMUL.FTZ R31, R116.reuse, R5 ;  /* 0x00000005741f7220 */ /* 0x040fe20000410000 */
[----:B------:R-:W-:Y:S01]  /*1ae0*/  FMUL.FTZ R4, R116, R7 ;  /* 0x0000000774047220 */ /* 0x000fe20000410000 */
[----:B------:R-:W-:-:S02]  /*1af0*/  ISETP.GE.AND P4, PT, R84, UR8, PT ;  /* 0x0000000854007c0c */ /* 0x000fc4000bf86270 */
[C---:B------:R-:W-:Y:S01]  /*1b00*/  FFMA.FTZ R6, R112.reuse, R7, R31 ;  /* 0x0000000770067223 */ /* 0x040fe2000001001f */
[----:B------:R-:W-:Y:S01]  /*1b10*/  FFMA.FTZ R5, R112, R5, -R4 ;  /* 0x0000000570057223 */ /* 0x000fe20000010804 */
[----:B------:R-:W-:Y:S01]  /*1b20*/  FMUL.FTZ R4, R28, R102 ;  /* 0x000000661c047220 */ /* 0x000fe20000410000 */
[C---:B------:R-:W-:Y:S01]  /*1b30*/  ISETP.GT.U32.AND P2, PT, R108.reuse, 0x1b, PT ;  /* 0x0000001b6c00780c */ /* 0x040fe20003f44070 */
[C---:B------:R-:W-:Y:S01]  /*1b40*/  FFMA.FTZ R31, R65.reuse, R134, R6 ;  /* 0x00000086411f7223 */ /* 0x040fe20000010006 */
[----:B------:R-:W-:Y:S01]  /*1b50*/  FFMA.FTZ R5, R65, R136, R5 ;  /* 0x0000008841057223 */ /* 0x000fe20000010005 */
[----:B------:R-:W-:Y:S02]  /*1b60*/  ISETP.GT.U32.AND P3, PT, R108, 0x17, PT ;  /* 0x000000176c00780c */ /* 0x000fe40003f64070 */
[C---:B------:R-:W-:Y:S01]  /*1b70*/  FMUL.FTZ R7, R114.reuse, R31 ;  /* 0x0000001f72077220 */ /* 0x040fe20000410000 */
[----:B------:R-:W-:Y:S01]  /*1b80*/  FMUL.FTZ R6, R114, R5 ;  /* 0x0000000572067220 */ /* 0x000fe20000410000 */
[----:B------:R-:W-:-:S02]  /*1b90*/  ISETP.NE.OR P4, PT, R86, RZ, P4 ;  /* 0x000000ff5600720c */ /* 0x000fc40002785670 */
[C---:B------:R-:W-:Y:S01]  /*1ba0*/  FFMA.FTZ R35, R118.reuse, R5, -R7 ;  /* 0x0000000576237223 */ /* 0x040fe20000010807 */
[C---:B------:R-:W-:Y:S01]  /*1bb0*/  FMUL.FTZ R5, R29.reuse, R102 ;  /* 0x000000661d057220 */ /* 0x040fe20000410000 */
[-C--:B------:R-:W-:Y:S01]  /*1bc0*/  FFMA.FTZ R7, R29, R100.reuse, R4 ;  /* 0x000000641d077223 */ /* 0x080fe20000010004 */
[----:B------:R-:W-:Y:S01]  /*1bd0*/  FFMA.FTZ R6, R118, R31, R6 ;  /* 0x0000001f76067223 */ /* 0x000fe20000010006 */
[----:B------:R-:W-:Y:S01]  /*1be0*/  ISETP.GT.U32.AND P5, PT, R108, 0xf, PT ;  /* 0x0000000f6c00780c */ /* 0x000fe20003fa4070 */
[----:B------:R-:W-:Y:S01]  /*1bf0*/  FFMA.FTZ R5, R28, R100, -R5 ;  /* 0x000000641c057223 */ /* 0x000fe20000010805 */
[----:B------:R-:W-:Y:S01]  /*1c00*/  FMUL.FTZ R31, R116, R7 ;  /* 0x00000007741f7220 */ /* 0x000fe20000410000 */
[----:B------:R-:W-:-:S03]  /*1c10*/  FFMA.FTZ R30, R61, R126, R6 ;  /* 0x0000007e3d1e7223 */ /* 0x000fc60000010006 */
[-C--:B------:R-:W-:Y:S01]  /*1c20*/  FFMA.FTZ R33, R112, R5.reuse, -R31 ;  /* 0x0000000570217223 */ /* 0x080fe2000001081f */
[----:B------:R-:W-:Y:S01]  /*1c30*/  FFMA.FTZ R31, R61, R124, R35 ;  /* 0x0000007c3d1f7223 */ /* 0x000fe20000010023 */
[----:B------:R-:W2:Y:S01]  /*1c40*/  SHFL.UP PT, R34, R30, 0x1, RZ ;  /* 0x042000001e227989 */ /* 0x000ea200000e00ff */
[----:B------:R-:W-:-:S03]  /*1c50*/  FMUL.FTZ R5, R116, R5 ;  /* 0x0000000574057220 */ /* 0x000fc60000410000 */
        /* <DEDUP_REMOVED lines=58> */
[C---:B------:R-:W-:Y:S01]  /*2000*/  FFMA.FTZ R34, R33.reuse, R6, -R34 ;  /* 0x0000000621227223 */ /* 0x040fe20000010822 */
[----:B------:R-:W-:Y:S01]  /*2010*/  FMUL.FTZ R6, R114, R137 ;  /* 0x0000008972067220 */ /* 0x000fe20000410000 */
[-C--:B-----5:R-:W-:Y:S01]  /*2020*/  @P1 FFMA.FTZ R33, R33, R4.reuse, -R7 ;  /* 0x0000000421211223 */ /* 0x0a0fe20000010807 */
[----:B------:R-:W-:Y:S01]  /*2030*/  @P1 FADD.FTZ R30, R30, R35 ;  /* 0x000000231e1e1221 */ /* 0x000fe20000010000 */
[----:B-1----:R-:W-:Y:S01]  /*2040*/  FMUL.FTZ R7, R118, R9 ;  /* 0x0000000976077220 */ /* 0x002fe20000410000 */
[----:B------:R-:W-:Y:S01]  /*2050*/  FMUL.FTZ R35, R114, R133 ;  /* 0x0000008572237220 */ /* 0x000fe20000410000 */
[----:B------:R-:W-:Y:S01]  /*2060*/  @P1 FFMA.FTZ R32, R32, R4, R5 ;  /* 0x0000000420201223 */ /* 0x000fe20000010005 */
[----:B------:R-:W-:Y:S01]  /*2070*/  FMUL.FTZ R5, R114, R9 ;  /* 0x0000000972057220 */ /* 0x000fe20000410000 */
[C---:B------:R-:W-:Y:S01]  /*2080*/  FFMA.FTZ R6, R118.reuse, R133, -R6 ;  /* 0x0000008576067223 */ /* 0x040fe20000010806 */
[----:B------:R-:W-:Y:S01]  /*2090*/  @P1 FADD.FTZ R31, R31, R34 ;  /* 0x000000221f1f1221 */ /* 0x000fe20000010000 */
[----:B------:R-:W-:Y:S01]  /*20a0*/  FFMA.FTZ R4, R118, R137, R35 ;  /* 0x0000008976047223 */ /* 0x000fe20000010023 */
[-C--:B------:R-:W-:Y:S01]  /*20b0*/  FFMA.FTZ R135, -R114, R8.reuse, -R7 ;  /* 0x0000000872877223 */ /* 0x080fe20000010907 */
[----:B------:R-:W-:Y:S01]  /*20c0*/  FFMA.FTZ R35, R118, R8, -R5 ;  /* 0x0000000876237223 */ /* 0x000fe20000010805 */
[----:B------:R-:W0:Y:S01]  /*20d0*/  SHFL.UP PT, R7, R30, 0x10, RZ ;  /* 0x060000001e077989 */ /* 0x000e2200000e00ff */
[----:B------:R-:W-:Y:S01]  /*20e0*/  FADD.FTZ R139, R129, R4 ;  /* 0x00000004818b7221 */ /* 0x000fe20000010000 */
[----:B------:R-:W-:Y:S01]  /*20f0*/  FADD.FTZ R145, R131, R6 ;  /* 0x0000000683917221 */ /* 0x000fe20000010000 */
[C---:B------:R-:W-:Y:S01]  /*2100*/  FMUL.FTZ R34, R116.reuse, R35 ;  /* 0x0000002374227220 */ /* 0x040fe20000410000 */
[----:B------:R-:W1:Y:S01]  /*2110*/  SHFL.UP PT, R5, R32, 0x10, RZ ;  /* 0x0600000020057989 */ /* 0x000e6200000e00ff */
[C---:B------:R-:W-:Y:S01]  /*2120*/  FMUL.FTZ R138, R116.reuse, R139 ;  /* 0x0000008b748a7220 */ /* 0x040fe20000410000 */
[C---:B------:R-:W-:Y:S01]  /*2130*/  FMUL.FTZ R132, R116.reuse, R145 ;  /* 0x0000009174847220 */ /* 0x040fe20000410000 */
[----:B------:R-:W-:Y:S01]  /*2140*/  FMUL.FTZ R147, R116, R135 ;  /* 0x0000008774937220 */ /* 0x000fe20000410000 */
[----:B------:R-:W2:Y:S01]  /*2150*/  SHFL.UP PT, R6, R31, 0x10, RZ ;  /* 0x060000001f067989 */ /* 0x000ea200000e00ff */
[C---:B------:R-:W-:Y:S01]  /*2160*/  FFMA.FTZ R145, R112.reuse, R145, -R138 ;  /* 0x0000009170917223 */ /* 0x040fe2000001088a */
[C---:B------:R-:W-:Y:S01]  /*2170*/  FFMA.FTZ R139, R112.reuse, R139, R132 ;  /* 0x0000008b708b7223 */ /* 0x040fe20000010084 */
[C---:B------:R-:W-:Y:S01]  /*2180*/  FFMA.FTZ R135, R112.reuse, R135, -R34 ;  /* 0x0000008770877223 */ /* 0x040fe20000010822 */
[----:B------:R-:W3:Y:S01]  /*2190*/  SHFL.UP PT, R4, R33, 0x10, RZ ;  /* 0x0600000021047989 */ /* 0x000ee200000e00ff */
[----:B------:R-:W-:Y:S01]  /*21a0*/  FFMA.FTZ R147, R112, R35, R147 ;  /* 0x0000002370937223 */ /* 0x000fe20000010093 */
[----:B------:R-:W-:Y:S01]  /*21b0*/  FADD.FTZ R145, R128, R145 ;  /* 0x0000009180917221 */ /* 0x000fe20000010000 */
[----:B------:R-:W-:Y:S01]  /*21c0*/  FADD.FTZ R35, R130, R139 ;  /* 0x0000008b82237221 */ /* 0x000fe20000010000 */
[C---:B------:R-:W-:Y:S01]  /*21d0*/  FMUL.FTZ R139, R102.reuse, R135 ;  /* 0x00000087668b7220 */ /* 0x040fe20000410000 */
[----:B------:R-:W-:Y:S01]  /*21e0*/  FMUL.FTZ R34, R102, R147 ;  /* 0x0000009366227220 */ /* 0x000fe20000410000 */
[----:B------:R-:W-:Y:S01]  /*21f0*/  ISETP.GE.AND P1, PT, R62, 0x10, PT ;  /* 0x000000103e00780c */ /* 0x000fe20003f26270 */
[----:B------:R-:W-:Y:S01]  /*2200*/  FMUL.FTZ R132, R102, R145 ;  /* 0x0000009166847220 */ /* 0x000fe20000410000 */
[C---:B------:R-:W-:Y:S01]  /*2210*/  FFMA.FTZ R138, R100.reuse, R147, R139 ;  /* 0x00000093648a7223 */ /* 0x040fe2000001008b */
[----:B------:R-:W-:Y:S01]  /*2220*/  FFMA.FTZ R139, R100, R135, -R34 ;  /* 0x00000087648b7223 */ /* 0x000fe20000010822 */
[-C--:B------:R-:W-:Y:S01]  /*2230*/  FMUL.FTZ R144, R102, R35.reuse ;  /* 0x0000002366907220 */ /* 0x080fe20000410000 */
[----:B------:R-:W-:Y:S01]  /*2240*/  FFMA.FTZ R135, R100, R35, R132 ;  /* 0x0000002364877223 */ /* 0x000fe20000010084 */
[-C--:B0-----:R-:W-:Y:S01]  /*2250*/  FMUL.FTZ R34, R32, R7.reuse ;  /* 0x0000000720227220 */ /* 0x081fe20000410000 */
[C---:B------:R-:W-:Y:S01]  /*2260*/  FMUL.FTZ R35, R33.reuse, R7 ;  /* 0x0000000721237220 */ /* 0x040fe20000410000 */
        /* <DEDUP_REMOVED lines=9> */
[-C--:B---3--:R-:W-:Y:S01]  /*2300*/  @P1 FFMA.FTZ R32, R32, R4.reuse, R5 ;  /* 0x0000000420201223 */ /* 0x088fe20000010005 */
[----:B------:R-:W-:Y:S01]  /*2310*/  @P1 FADD.FTZ R31, R31, R34 ;  /* 0x000000221f1f1221 */ /* 0x000fe20000010000 */
[----:B------:R-:W-:Y:S01]  /*2320*/  @P1 FADD.FTZ R30, R30, R35 ;  /* 0x000000231e1e1221 */ /* 0x000fe20000010000 */
[----:B------:R-:W-:Y:S01]  /*2330*/  @P1 FFMA.FTZ R33, R33, R4, -R7 ;  /* 0x0000000421211223 */ /* 0x000fe20000010807 */
[----:B------:R0:W3:Y:S01]  /*2340*/  SHFL.DOWN PT, R34, R139, 0x1, 0x1f ;  /* 0x08201f008b227f89 */ /* 0x0000e200000e0000 */
[----:B------:R-:W-:Y:S01]  /*2350*/  HFMA2 R4, -RZ, RZ, 1.875, 0 ;  /* 0x3f800000ff047431 */ /* 0x000fe200000001ff */
[----:B------:R-:W-:Y:S02]  /*2360*/  ISETP.GT.U32.AND P1, PT, R108, 0x1d, PT ;  /* 0x0000001d6c00780c */ /* 0x000fe40003f24070 */
[----:B------:R-:W-:Y:S01]  /*2370*/  CS2R R6, SRZ ;  /* 0x0000000000067805 */ /* 0x000fe2000001ff00 */
[----:B------:R0:W0:Y:S01]  /*2380*/  SHFL.DOWN PT, R35, R135, 0x1, 0x1f ;  /* 0x08201f0087237f89 */ /* 0x00002200000e0000 */
[----:B------:R-:W-:-:S03]  /*2390*/  MOV R5, RZ ;  /* 0x000000ff00057202 */ /* 0x000fc60000000f00 */
[----:B------:R-:W0:Y:S04]  /*23a0*/  SHFL.UP PT, R32, R32, 0x1, RZ ;  /* 0x0420000020207989 */ /* 0x000e2800000e00ff */
[----:B------:R-:W0:Y:S04]  /*23b0*/  SHFL.UP PT, R31, R31, 0x1, RZ ;  /* 0x042000001f1f7989 */ /* 0x000e2800000e00ff */
[----:B------:R-:W0:Y:S04]  /*23c0*/  SHFL.UP PT, R30, R30, 0x1, RZ ;  /* 0x042000001e1e7989 */ /* 0x000e2800000e00ff */
[----:B----4-:R4:W0:Y:S04]  /*23d0*/  SHFL.IDX PT, R145, R10, RZ, 0x1f ;  /* 0x00001fff0a917589 */ /* 0x01082800000e0000 */
[----:B------:R4:W0:Y:S04]  /*23e0*/  SHFL.IDX PT, R147, R11, RZ, 0x1f ;  /* 0x00001fff0b937589 */ /* 0x00082800000e0000 */
[----:B------:R4:W0:Y:S01]  /*23f0*/  SHFL.UP PT, R10, R33, 0x1, RZ ;  /* 0x04200000210a7989 */ /* 0x00082200000e00ff */
[----:B-123--:R-:W-:Y:S05]  /*2400*/  @!P6 BRA `(.L_x_18487) ;  /* 0x000000000028e947 */ /* 0x00efea0003800000 */
[CC--:B----4-:R-:W-:Y:S01]  /*2410*/  FMUL.FTZ R33, R139.reuse, R146.reuse ;  /* 0x000000928b217220 */ /* 0x0d0fe20000410000 */
        /* <DEDUP_REMOVED lines=9> */
.L_x_18487:
[----:B------:R-:W-:Y:S05]  /*24b0*/  BSYNC.RECONVERGENT B0 ;  /* 0x0000000000007941 */ /* 0x000fea0003800200 */
.L_x_18486:
[----:B------:R-:W1:Y:S01]  /*24c0*/  @!P4 LDS.128 R4, [UR7+0x21b0] ;  /* 0x0021b007ff04c984 */ /* 0x000e620008000c00 */
[----:B------:R-:W-:Y:S03]  /*24d0*/  BSSY.RECONVERGENT B0, `(.L_x_18488) ;  /* 0x0000010000007945 */ /* 0x000fe60003800200 */
[----:B------:R2:W3:Y:S04]  /*24e0*/  SHFL.DOWN PT, R148, R138, 0x2, 0x1f ;  /* 0x08401f008a947f89 */ /* 0x0004e800000e0000 */
[----:B------:R2:W1:Y:S04]  /*24f0*/  SHFL.DOWN PT, R34, R139, 0x2, 0x1f ;  /* 0x08401f008b227f89 */ /* 0x00046800000e0000 */
[----:B0-----:R2:W0:Y:S04]  /*2500*/  SHFL.DOWN PT, R35, R135, 0x2, 0x1f ;  /* 0x08401f0087237f89 */ /* 0x00142800000e0000 */
[----:B------:R2:W0:Y:S01]  /*2510*/  SHFL.DOWN PT, R146, R132, 0x2, 0x1f ;  /* 0x08401f0084927f89 */ /* 0x00042200000e0000 */
[----:B------:R-:W-:Y:S05]  /*2520*/  @P1 BRA `(.L_x_18489) ;  /* 0x0000000000281947 */ /* 0x000fea0003800000 */
[CC--:B0---4-:R-:W-:Y:S01]  /*2530*/  FMUL.FTZ R33, R139.reuse, R146.reuse ;  /* 0x000000928b217220 */ /* 0x0d1fe20000410000 */
        /* <DEDUP_REMOVED lines=9> */
.L_x_18489:
[----:B------:R-:W-:Y:S05]  /*25d0*/  BSYNC.RECONVERGENT B0 ;  /* 0x0000000000007941 */ /* 0x000fea0003800200 */
.L_x_18488:
[----:B---3--:R3:W2:Y:S01]  /*25e0*/  SHFL.DOWN PT, R148, R138, 0x4, 0x1f ;  /* 0x08801f008a947f89 */ /* 0x0086a200000e0000 */
[----:B------:R-:W-:Y:S03]  /*25f0*/  BSSY.RECONVERGENT B0, `(.L_x_18490) ;  /* 0x000000f000007945 */ /* 0x000fe60003800200 */
[----:B-1----:R3:W1:Y:S04]  /*2600*/  SHFL.DOWN PT, R34, R139, 0x4, 0x1f ;  /* 0x08801f008b227f89 */ /* 0x00266800000e0000 */
        /* <DEDUP_REMOVED lines=13> */
.L_x_18491:
[----:B------:R-:W-:Y:S05]  /*26e0*/  BSYNC.RECONVERGENT B0 ;  /* 0x0000000000007941 */ /* 0x000fea0003800200 */
.L_x_18490:
[----:B--2---:R2:W2:Y:S01]  /*26f0*/  SHFL.DOWN PT, R148, R138, 0x8, 0x1f ;  /* 0x09001f008a947f89 */ /* 0x0044a200000e0000 */
[----:B------:R-:W-:Y:S01]  /*2700*/  BSSY.RECONVERGENT B0, `(.L_x_18492) ;  /* 0x0000010000007945 */ /* 0x000fe20003800200 */
[----:B----4-:R-:W-:Y:S02]  /*2710*/  FMUL.FTZ R11, R32, R147 ;  /* 0x00000093200b7220 */ /* 0x010fe40000410000 */
[----:B-1----:R1:W4:Y:S04]  /*2720*/  SHFL.DOWN PT, R34, R139, 0x8, 0x1f ;  /* 0x09001f008b227f89 */ /* 0x00232800000e0000 */
[----:B------:R1:W1:Y:S04]  /*2730*/  SHFL.DOWN PT, R149, R135, 0x8, 0x1f ;  /* 0x09001f0087957f89 */ /* 0x00026800000e0000 */
[----:B0-----:R0:W0:Y:S01]  /*2740*/  SHFL.DOWN PT, R146, R132, 0x8, 0x1f ;  /* 0x09001f0084927f89 */ /* 0x00102200000e0000 */
[----:B------:R-:W-:Y:S05]  /*2750*/  @P3 BRA `(.L_x_18493) ;  /* 0x0000000000283947 */ /* 0x000fea0003800000 */
[CC--:B0-----:R-:W-:Y:S01]  /*2760*/  FMUL.FTZ R35, R139.reuse, R146.reuse ;  /* 0x000000928b237220 */ /* 0x0c1fe20000410000 */
[C---:B------:R-:W-:Y:S01]  /*2770*/  FMUL.FTZ R146, R138.reuse, R146 ;  /* 0x000000928a927220 */ /* 0x040fe20000410000 */
[CC--:B----4-:R-:W-:Y:S01]  /*2780*/  FMUL.FTZ R33, R139.reuse, R34.reuse ;  /* 0x000000228b217220 */ /* 0x0d0fe20000410000 */
[C---:B------:R-:W-:Y:S01]  /*2790*/  FMUL.FTZ R34, R138.reuse, R34 ;  /* 0x000000228a227220 */ /* 0x040fe20000410000 */
[CC--:B-1----:R-:W-:Y:S01]  /*27a0*/  FFMA.FTZ R144, R138.reuse, R149.reuse, -R35 ;  /* 0x000000958a907223 */ /* 0x0c2fe20000010823 */
[C---:B------:R-:W-:Y:S01]  /*27b0*/  FFMA.FTZ R35, R139.reuse, R149, R146 ;  /* 0x000000958b237223 */ /* 0x040fe20000010092 */
[-C--:B--23--:R-:W-:Y:S01]  /*27c0*/  FFMA.FTZ R138, R138, R148.reuse, -R33 ;  /* 0x000000948a8a7223 */ /* 0x08cfe20000010821 */
[----:B------:R-:W-:Y:S01]  /*27d0*/  FFMA.FTZ R139, R139, R148, R34 ;  /* 0x000000948b8b7223 */ /* 0x000fe20000010022 */
[----:B------:R-:W-:Y:S01]  /*27e0*/  FADD.FTZ R135, R135, R144 ;  /* 0x0000009087877221 */ /* 0x000fe20000010000 */
[----:B------:R-:W-:-:S07]  /*27f0*/  FADD.FTZ R132, R132, R35 ;  /* 0x0000002384847221 */ /* 0x000fce0000010000 */
.L_x_18493:
[----:B------:R-:W-:Y:S05]  /*2800*/  BSYNC.RECONVERGENT B0 ;  /* 0x0000000000007941 */ /* 0x000fea0003800200 */
.L_x_18492:
[----:B--2---:R2:W1:Y:S01]  /*2810*/  SHFL.DOWN PT, R148, R138, 0x10, 0x1f ;  /* 0x0a001f008a947f89 */ /* 0x00446200000e0000 */
[----:B------:R-:W-:Y:S01]  /*2820*/  BSSY.RECONVERGENT B0, `(.L_x_18494) ;  /* 0x0000010000007945 */ /* 0x000fe20003800200 */
[----:B------:R-:W-:Y:S02]  /*2830*/  FMUL.FTZ R33, R10, R147 ;  /* 0x000000930a217220 */ /* 0x000fe40000410000 */
[----:B----4-:R2:W4:Y:S04]  /*2840*/  SHFL.DOWN PT, R34, R139, 0x10, 0x1f ;  /* 0x0a001f008b227f89 */ /* 0x01052800000e0000 */
[----:B------:R2:W1:Y:S04]  /*2850*/  SHFL.DOWN PT, R150, R135, 0x10, 0x1f ;  /* 0x0a001f0087967f89 */ /* 0x00046800000e0000 */
[----:B0-----:R2:W0:Y:S01]  /*2860*/  SHFL.DOWN PT, R146, R132, 0x10, 0x1f ;  /* 0x0a001f0084927f89 */ /* 0x00142200000e0000 */
[----:B------:R-:W-:Y:S05]  /*2870*/  @P5 BRA `(.L_x_18495) ;  /* 0x0000000000285947 */ /* 0x000fea0003800000 */
[CC--:B01----:R-:W-:Y:S01]  /*2880*/  FMUL.FTZ R149, R139.reuse, R146.reuse ;  /* 0x000000928b957220 */ /* 0x0c3fe20000410000 */
[C---:B------:R-:W-:Y:S01]  /*2890*/  FMUL.FTZ R146, R138.reuse, R146 ;  /* 0x000000928a927220 */ /* 0x040fe20000410000 */
[CC--:B----4-:R-:W-:Y:S01]  /*28a0*/  FMUL.FTZ R35, R139.reuse, R34.reuse ;  /* 0x000000228b237220 */ /* 0x0d0fe20000410000 */
[C---:B------:R-:W-:Y:S01]  /*28b0*/  FMUL.FTZ R34, R138.reuse, R34 ;  /* 0x000000228a227220 */ /* 0x040fe20000410000 */
[CC--:B------:R-:W-:Y:S01]  /*28c0*/  FFMA.FTZ R144, R138.reuse, R150.reuse, -R149 ;  /* 0x000000968a907223 */ /* 0x0c0fe20000010895 */
[C---:B------:R-:W-:Y:S01]  /*28d0*/  FFMA.FTZ R149, R139.reuse, R150, R146 ;  /* 0x000000968b957223 */ /* 0x040fe20000010092 */
[-C--:B--23--:R-:W-:Y:S01]  /*28e0*/  FFMA.FTZ R138, R138, R148.reuse, -R35 ;  /* 0x000000948a8a7223 */ /* 0x08cfe20000010823 */
[----:B------:R-:W-:Y:S01]  /*28f0*/  FFMA.FTZ R139, R139, R148, R34 ;  /* 0x000000948b8b7223 */ /* 0x000fe20000010022 */
[----:B------:R-:W-:Y:S01]  /*2900*/  FADD.FTZ R135, R135, R144 ;  /* 0x0000009087877221 */ /* 0x000fe20000010000 */
[----:B------:R-:W-:-:S07]  /*2910*/  FADD.FTZ R132, R132, R149 ;  /* 0x0000009584847221 */ /* 0x000fce0000010000 */
.L_x_18495:
[----:B------:R-:W-:Y:S05]  /*2920*/  BSYNC.RECONVERGENT B0 ;  /* 0x0000000000007941 */ /* 0x000fea0003800200 */
.L_x_18494:
[----:B------:R-:W-:Y:S01]  /*2930*/  ISETP.NE.AND P2, PT, R86, RZ, PT ;  /* 0x000000ff5600720c */ /* 0x000fe20003f45270 */
[----:B-1----:R-:W-:Y:S01]  /*2940*/  SHFL.DOWN PT, R149, R138, 0x1, 0x1f ;  /* 0x08201f008a957f89 */ /* 0x002fe200000e0000 */
[-C--:B------:R-:W-:Y:S01]  /*2950*/  FFMA.FTZ R10, R10, R145.reuse, -R11 ;  /* 0x000000910a0a7223 */ /* 0x080fe2000001080b */
[----:B------:R-:W-:Y:S01]  /*2960*/  FFMA.FTZ R11, R32, R145, R33 ;  /* 0x00000091200b7223 */ /* 0x000fe20000010021 */
[--C-:B------:R-:W-:Y:S01]  /*2970*/  IMAD.WIDE.U32 R32, R20, UR4, R24.reuse ;  /* 0x0000000414207c25 */ /* 0x100fe2000f8e0018 */
[----:B------:R-:W1:Y:S01]  /*2980*/  SHFL.IDX PT, R144, R7, RZ, 0x1f ;  /* 0x00001fff07907589 */ /* 0x000e6200000e0000 */
[----:B------:R-:W-:Y:S01]  /*2990*/  ISETP.NE.AND P1, PT, R86, 0x1f, PT ;  /* 0x0000001f5600780c */ /* 0x000fe20003f25270 */
[----:B------:R-:W-:Y:S01]  /*29a0*/  BSSY.RECONVERGENT B0, `(.L_x_18496) ;  /* 0x00000ae000007945 */ /* 0x000fe20003800200 */
[----:B----4-:R-:W-:Y:S01]  /*29b0*/  IMAD.WIDE.U32 R34, R22, UR4, R24 ;  /* 0x0000000416227c25 */ /* 0x010fe2000f8e0018 */
[----:B------:R-:W4:Y:S01]  /*29c0*/  SHFL.DOWN PT, R151, R139, 0x1, 0x1f ;  /* 0x08201f008b977f89 */ /* 0x000f2200000e0000 */
[----:B------:R-:W-:-:S03]  /*29d0*/  ISETP.NE.AND P4, PT, R86, RZ, PT ;  /* 0x000000ff5600720c */ /* 0x000fc60003f85270 */
[----:B0-----:R-:W0:Y:S01]  /*29e0*/  SHFL.IDX PT, R146, R6, RZ, 0x1f ;  /* 0x00001fff06927589 */ /* 0x001e2200000e0000 */
[----:B------:R-:W-:Y:S01]  /*29f0*/  @P2 FADD.FTZ R145, R31, R10 ;  /* 0x0000000a1f912221 */ /* 0x000fe20000010000 */
[----:B------:R-:W-:Y:S01]  /*2a00*/  @P2 FADD.FTZ R147, R30, R11 ;  /* 0x0000000b1e932221 */ /* 0x000fe20000010000 */
[----:B------:R-:W-:Y:S01]  /*2a10*/  IMAD R11, R21, UR4, R33 ;  /* 0x00000004150b7c24 */ /* 0x000fe2000f8e0221 */
[----:B------:R-:W5:Y:S01]  /*2a20*/  SHFL.DOWN PT, R148, R132, 0x1, 0x1f ;  /* 0x08201f0084947f89 */ /* 0x000f6200000e0000 */
[C---:B------:R-:W-:Y:S01]  /*2a30*/  LEA R10, P2, R32.reuse, R113, 0x2 ;  /* 0x00000071200a7211 */ /* 0x040fe200078410ff */
[C---:B------:R-:W-:Y:S01]  /*2a40*/  FMUL.FTZ R33, R29.reuse, R145 ;  /* 0x000000911d217220 */ /* 0x040fe20000410000 */
[----:B------:R-:W-:Y:S01]  /*2a50*/  FMUL.FTZ R152, R29, R147 ;  /* 0x000000931d987220 */ /* 0x000fe20000410000 */
[----:B------:R-:W5:Y:S01]  /*2a60*/  SHFL.DOWN PT, R150, R135, 0x1, 0x1f ;  /* 0x08201f0087967f89 */ /* 0x000f6200000e0000 */
[----:B------:R-:W-:Y:S01]  /*2a70*/  LEA.HI.X R11, R32, R111, R11, 0x2, P2 ;  /* 0x0000006f200b7211 */ /* 0x000fe200010f140b */
[----:B------:R-:W-:-:S02]  /*2a80*/  IMAD R31, R23, UR4, R35 ;  /* 0x00000004171f7c24 */ /* 0x000fc4000f8e0223 */
[----:B------:R-:W-:Y:S01]  /*2a90*/  FFMA.FTZ R32, R28, R147, R33 ;  /* 0x000000931c207223 */ /* 0x000fe20000010021 */
[----:B------:R-:W-:Y:S01]  /*2aa0*/  LEA R30, P3, R34, R109, 0x2 ;  /* 0x0000006d221e7211 */ /* 0x000fe200078610ff */
[----:B------:R-:W-:Y:S01]  /*2ab0*/  FFMA.FTZ R152, R28, R145, -R152 ;  /* 0x000000911c987223 */ /* 0x000fe20000010898 */
[----:B--23--:R-:W2:Y:S01]  /*2ac0*/  SHFL.IDX PT, R139, R139, RZ, 0x1f ;  /* 0x00001fff8b8b7589 */ /* 0x00cea200000e0000 */
[----:B------:R-:W-:Y:S01]  /*2ad0*/  FADD.FTZ R28, R141, R32 ;  /* 0x000000208d1c7221 */ /* 0x000fe20000010000 */
[----:B-1----:R-:W-:Y:S01]  /*2ae0*/  @P1 FMUL.FTZ R154, R149, R144 ;  /* 0x00000090959a1220 */ /* 0x002fe20000410000 */
[----:B------:R-:W-:Y:S01]  /*2af0*/  LEA.HI.X R31, R34, R107, R31, 0x2, P3 ;  /* 0x0000006b221f7211 */ /* 0x000fe200018f141f */
[----:B------:R-:W-:Y:S01]  /*2b00*/  FADD.FTZ R29, R143, R152 ;  /* 0x000000988f1d7221 */ /* 0x000fe20000010000 */
[C---:B------:R-:W-:Y:S01]  /*2b10*/  FMUL.FTZ R33, R102.reuse, R28 ;  /* 0x0000001c66217220 */ /* 0x040fe20000410000 */
[C---:B----4-:R-:W-:Y:S01]  /*2b20*/  @P1 FMUL.FTZ R34, R151.reuse, R144 ;  /* 0x0000009097221220 */ /* 0x050fe20000410000 */
[----:B------:R-:W1:Y:S01]  /*2b30*/  SHFL.IDX PT, R138, R138, RZ, 0x1f ;  /* 0x00001fff8a8a7589 */ /* 0x000e6200000e0000 */
[-C--:B------:R-:W-:Y:S01]  /*2b40*/  FMUL.FTZ R35, R102, R29.reuse ;  /* 0x0000001d66237220 */ /* 0x080fe20000410000 */
[C---:B------:R-:W-:Y:S01]  /*2b50*/  FFMA.FTZ R32, R100.reuse, R29, -R33 ;  /* 0x0000001d64207223 */ /* 0x040fe20000010821 */
[-C--:B0-----:R-:W-:Y:S01]  /*2b60*/  @P1 FFMA.FTZ R151, R151, R146.reuse, R154 ;  /* 0x0000009297971223 */ /* 0x081fe2000001009a */
[----:B------:R-:W-:Y:S01]  /*2b70*/  @P1 FFMA.FTZ R149, R149, R146, -R34 ;  /* 0x0000009295951223 */ /* 0x000fe20000010822 */
[----:B------:R-:W-:Y:S01]  /*2b80*/  FFMA.FTZ R33, R100, R28, R35 ;  /* 0x0000001c64217223 */ /* 0x000fe20000010023 */
[----:B------:R-:W-:Y:S01]  /*2b90*/  SHFL.IDX PT, R132, R132, RZ, 0x1f ;  /* 0x00001fff84847589 */ /* 0x000fe200000e0000 */
[----:B-----5:R-:W-:-:S02]  /*2ba0*/  @P1 FADD.FTZ R144, R148, R151 ;  /* 0x0000009794901221 */ /* 0x020fc40000010000 */
[----:B------:R-:W-:Y:S01]  /*2bb0*/  FFMA.FTZ R33, R63, R140, R33 ;  /* 0x0000008c3f217223 */ /* 0x000fe20000010021 */
[----:B------:R-:W-:Y:S01]  /*2bc0*/  @P1 FADD.FTZ R146, R150, R149 ;  /* 0x0000009596921221 */ /* 0x000fe20000010000 */
[----:B------:R-:W-:-:S03]  /*2bd0*/  FMUL.FTZ R35, R144, R9 ;  /* 0x0000000990237220 */ /* 0x000fc60000410000 */
[C---:B------:R-:W-:Y:S01]  /*2be0*/  FMUL.FTZ R141, R146.reuse, R9 ;  /* 0x00000009928d7220 */ /* 0x040fe20000410000 */
[----:B------:R-:W-:Y:S01]  /*2bf0*/  FFMA.FTZ R146, R146, R8, R35 ;  /* 0x0000000892927223 */ /* 0x000fe20000010023 */
        /* <DEDUP_REMOVED lines=9> */
[C---:B------:R-:W-:Y:S01]  /*2c90*/  FFMA.FTZ R136, R65.reuse, R136, R8 ;  /* 0x0000008841887223 */ /* 0x040fe20000010008 */
[-C--:B------:R-:W-:Y:S01]  /*2ca0*/  FMUL.FTZ R8, R114, R133.reuse ;  /* 0x0000008572087220 */ /* 0x080fe20000410000 */
[C---:B------:R-:W-:Y:S01]  /*2cb0*/  FFMA.FTZ R34, R118.reuse, R133, -R141 ;  /* 0x0000008576227223 */ /* 0x040fe2000001088d */
[----:B------:R0:W3:Y:S01]  /*2cc0*/  SHFL.IDX PT, R32, R135, RZ, 0x1f ;  /* 0x00001fff87207589 */ /* 0x0000e200000e0000 */
[----:B------:R-:W-:Y:S01]  /*2cd0*/  FFMA.FTZ R134, R65, R134, R35 ;  /* 0x0000008641867223 */ /* 0x000fe20000010023 */
[----:B------:R-:W-:Y:S01]  /*2ce0*/  FFMA.FTZ R8, R118, R137, R8 ;  /* 0x0000008976087223 */ /* 0x000fe20000010008 */
[----:B------:R-:W-:Y:S01]  /*2cf0*/  FADD.FTZ R131, R131, R34 ;  /* 0x0000002283837221 */ /* 0x000fe20000010000 */
[----:B--2---:R-:W-:Y:S01]  /*2d00*/  FMUL.FTZ R34, R139, R6 ;  /* 0x000000068b227220 */ /* 0x004fe20000410000 */
[----:B------:R-:W-:Y:S01]  /*2d10*/  FMUL.FTZ R35, R114, R134 ;  /* 0x0000008672237220 */ /* 0x000fe20000410000 */
[----:B------:R-:W-:Y:S01]  /*2d20*/  FADD.FTZ R129, R129, R8 ;  /* 0x0000000881817221 */ /* 0x000fe20000010000 */
[----:B------:R-:W-:Y:S01]  /*2d30*/  FMUL.FTZ R143, R116, R131 ;  /* 0x00000083748f7220 */ /* 0x000fe20000410000 */
[C---:B0-----:R-:W-:Y:S01]  /*2d40*/  FMUL.FTZ R135, R139.reuse, R7 ;  /* 0x000000078b877220 */ /* 0x041fe20000410000 */
[----:B------:R-:W-:Y:S01]  /*2d50*/  FFMA.FTZ R8, R118, R136, -R35 ;  /* 0x0000008876087223 */ /* 0x000fe20000010823 */
[-C--:B------:R-:W-:Y:S01]  /*2d60*/  FMUL.FTZ R116, R116, R129.reuse ;  /* 0x0000008174747220 */ /* 0x080fe20000410000 */
[----:B------:R-:W-:Y:S01]  /*2d70*/  FFMA.FTZ R35, R112, R129, R143 ;  /* 0x0000008170237223 */ /* 0x000fe2000001008f */
[----:B-1----:R-:W-:Y:S01]  /*2d80*/  FFMA.FTZ R145, R138, R6, -R135 ;  /* 0x000000068a917223 */ /* 0x002fe20000010887 */
[C---:B------:R-:W-:Y:S01]  /*2d90*/  FMUL.FTZ R143, R139.reuse, R5 ;  /* 0x000000058b8f7220 */ /* 0x040fe20000410000 */
[----:B------:R-:W-:Y:S01]  /*2da0*/  FFMA.FTZ R147, R112, R131, -R116 ;  /* 0x0000008370937223 */ /* 0x000fe20000010874 */
[----:B------:R-:W-:Y:S01]  /*2db0*/  FADD.FTZ R35, R130, R35 ;  /* 0x0000002382237221 */ /* 0x000fe20000010000 */
[-C--:B------:R-:W-:Y:S01]  /*2dc0*/  FMUL.FTZ R6, R139, R4.reuse ;  /* 0x000000048b067220 */ /* 0x080fe20000410000 */
[----:B------:R-:W-:Y:S01]  /*2dd0*/  FFMA.FTZ R4, R138, R4, -R143 ;  /* 0x000000048a047223 */ /* 0x000fe2000001088f */
[----:B------:R-:W-:Y:S01]  /*2de0*/  FADD.FTZ R135, R128, R147 ;  /* 0x0000009380877221 */ /* 0x000fe20000010000 */
[C---:B------:R-:W-:Y:S01]  /*2df0*/  FFMA.FTZ R7, R138.reuse, R7, R34 ;  /* 0x000000078a077223 */ /* 0x040fe20000010022 */
[----:B------:R-:W-:Y:S01]  /*2e00*/  FFMA.FTZ R5, R138, R5, R6 ;  /* 0x000000058a057223 */ /* 0x000fe20000010006 */
[----:B------:R-:W-:Y:S01]  /*2e10*/  P2R R6, PR, RZ, 0x10 ;  /* 0x00000010ff067803 */ /* 0x000fe20000000000 */
[C---:B------:R-:W-:Y:S01]  /*2e20*/  FMUL.FTZ R143, R102.reuse, R135 ;  /* 0x00000087668f7220 */ /* 0x040fe20000410000 */
[-C--:B------:R-:W-:Y:S01]  /*2e30*/  FMUL.FTZ R102, R102, R35.reuse ;  /* 0x0000002366667220 */ /* 0x080fe20000410000 */
[----:B---3--:R-:W-:Y:S01]  /*2e40*/  FADD.FTZ R6, R32, R145 ;  /* 0x0000009120067221 */ /* 0x008fe20000010000 */
[----:B------:R-:W-:Y:S01]  /*2e50*/  FADD.FTZ R7, R132, R7 ;  /* 0x0000000784077221 */ /* 0x000fe20000010000 */
[C---:B------:R-:W-:Y:S01]  /*2e60*/  FFMA.FTZ R143, R100.reuse, R35, R143 ;  /* 0x00000023648f7223 */ /* 0x040fe2000001008f */
[----:B------:R-:W-:Y:S01]  /*2e70*/  FFMA.FTZ R145, R100, R135, -R102 ;  /* 0x0000008764917223 */ /* 0x000fe20000010866 */
[----:B------:R-:W-:Y:S01]  /*2e80*/  FFMA.FTZ R34, -R38, R119, R28 ;  /* 0x0000007726227223 */ /* 0x000fe2000001011c */
[----:B------:R-:W-:Y:S01]  /*2e90*/  FFMA.FTZ R100, -R36, R123, R33 ;  /* 0x0000007b24647223 */ /* 0x000fe20000010121 */
[----:B------:R-:W-:Y:S01]  /*2ea0*/  FADD.FTZ R122, R122, R143 ;  /* 0x0000008f7a7a7221 */ /* 0x000fe20000010000 */
[----:B------:R-:W-:Y:S01]  /*2eb0*/  FADD.FTZ R120, R120, R145 ;  /* 0x0000009178787221 */ /* 0x000fe20000010000 */
[----:B------:R0:W-:Y:S01]  /*2ec0*/  @!P4 STS.128 [UR7+0x21b0], R4 ;  /* 0x0021b004ff00c988 */ /* 0x0001e20008000c07 */
[----:B------:R-:W-:Y:S01]  /*2ed0*/  FMUL.FTZ R147, R42, R135 ;  /* 0x000000872a937220 */ /* 0x000fe20000410000 */
[----:B------:R-:W-:Y:S01]  /*2ee0*/  FFMA.FTZ R139, R61, R124, R8 ;  /* 0x0000007c3d8b7223 */ /* 0x000fe20000010008 */
[----:B------:R-:W-:Y:S01]  /*2ef0*/  FMUL.FTZ R143, R46, R120 ;  /* 0x000000782e8f7220 */ /* 0x000fe20000410000 */
[----:B------:R-:W-:Y:S01]  /*2f00*/  FMUL.FTZ R145, R42, R35 ;  /* 0x000000232a917220 */ /* 0x000fe20000410000 */
[----:B------:R-:W-:Y:S01]  /*2f10*/  FFMA.FTZ R8, R38, -R117, R29 ;  /* 0x8000007526087223 */ /* 0x000fe2000001001d */
[----:B------:R-:W-:Y:S01]  /*2f20*/  FFMA.FTZ R32, R36, -R121, R9 ;  /* 0x8000007924207223 */ /* 0x000fe20000010009 */
[----:B------:R-:W-:Y:S01]  /*2f30*/  FMUL.FTZ R149, R100, R147 ;  /* 0x0000009364957220 */ /* 0x000fe20000410000 */
[----:B------:R-:W-:Y:S01]  /*2f40*/  FMUL.FTZ R141, R114, R136 ;  /* 0x00000088728d7220 */ /* 0x000fe20000410000 */
[----:B------:R-:W-:Y:S01]  /*2f50*/  FMUL.FTZ R151, R100, R145 ;  /* 0x0000009164977220 */ /* 0x000fe20000410000 */
[C---:B------:R-:W-:Y:S01]  /*2f60*/  FMUL.FTZ R102, R44.reuse, R129 ;  /* 0x000000812c667220 */ /* 0x040fe20000410000 */
[----:B------:R-:W-:Y:S01]  /*2f70*/  FMUL.FTZ R114, R44, R131 ;  /* 0x000000832c727220 */ /* 0x000fe20000410000 */
[----:B------:R-:W-:Y:S01]  /*2f80*/  FFMA.FTZ R141, R118, R134, R141 ;  /* 0x00000086768d7223 */ /* 0x000fe2000001008d */
[----:B------:R-:W-:Y:S01]  /*2f90*/  FFMA.FTZ R151, R32, R147, -R151 ;  /* 0x0000009320977223 */ /* 0x000fe20000010897 */
[----:B0-----:R-:W-:Y:S01]  /*2fa0*/  FMUL.FTZ R5, R46, R122 ;  /* 0x0000007a2e057220 */ /* 0x001fe20000410000 */
[----:B------:R-:W-:Y:S01]  /*2fb0*/  FMUL.FTZ R7, R34, R143 ;  /* 0x0000008f22077220 */ /* 0x000fe20000410000 */
[-C--:B------:R-:W-:Y:S01]  /*2fc0*/  FFMA.FTZ R6, R32, R145.reuse, R149 ;  /* 0x0000009120067223 */ /* 0x080fe20000010095 */
[----:B------:R-:W-:Y:S01]  /*2fd0*/  FMUL.FTZ R149, R63, R145 ;  /* 0x000000913f957220 */ /* 0x000fe20000410000 */
[-C--:B------:R-:W-:Y:S01]  /*2fe0*/  FMUL.FTZ R4, R34, R5.reuse ;  /* 0x0000000522047220 */ /* 0x080fe20000410000 */
[CC--:B------:R-:W-:Y:S01]  /*2ff0*/  FFMA.FTZ R7, R8.reuse, R5.reuse, R7 ;  /* 0x0000000508077223 */ /* 0x0c0fe20000010007 */
[----:B------:R-:W-:Y:S01]  /*3000*/  FMUL.FTZ R145, R67, R5 ;  /* 0x0000000543917220 */ /* 0x000fe20000410000 */
[----:B------:R-:W-:Y:S01]  /*3010*/  FMUL.FTZ R147, R63, R147 ;  /* 0x000000933f937220 */ /* 0x000fe20000410000 */
[-C--:B------:R-:W-:Y:S01]  /*3020*/  FFMA.FTZ R4, R8, R143.reuse, -R4 ;  /* 0x0000008f08047223 */ /* 0x080fe20000010804 */
[----:B------:R-:W-:Y:S01]  /*3030*/  FADD.FTZ R7, RZ, R7 ;  /* 0x00000007ff077221 */ /* 0x000fe20000010000 */
[----:B------:R-:W-:Y:S01]  /*3040*/  FFMA.FTZ R5, -R37, R110, R134 ;  /* 0x0000006e25057223 */ /* 0x000fe20000010186 */
[----:B------:R-:W-:Y:S01]  /*3050*/  FFMA.FTZ R141, R61, R126, R141 ;  /* 0x0000007e3d8d7223 */ /* 0x000fe2000001008d */
[----:B------:R-:W-:Y:S01]  /*3060*/  FADD.FTZ R4, RZ, R4 ;  /* 0x00000004ff047221 */ /* 0x000fe20000010000 */
[----:B------:R-:W-:Y:S01]  /*3070*/  FMUL.FTZ R143, R67, R143 ;  /* 0x0000008f438f7220 */ /* 0x000fe20000410000 */
[----:B------:R-:W-:Y:S01]  /*3080*/  FMUL.FTZ R153, R65, R102 ;  /* 0x0000006641997220 */ /* 0x000fe20000410000 */
[----:B------:R0:W-:Y:S01]  /*3090*/  STS [R68], R145 ;  /* 0x0000009144007388 */ /* 0x0001e20000000800 */
        /* <DEDUP_REMOVED lines=8> */
[----:B------:R-:W-:Y:S01]  /*3120*/  FFMA.FTZ R7, R4, R102, R7 ;  /* 0x0000006604077223 */ /* 0x000fe20000010007 */
[----:B0-----:R-:W-:Y:S01]  /*3130*/  FMUL.FTZ R145, R65, R114 ;  /* 0x0000007241917220 */ /* 0x001fe20000410000 */
[----:B------:R-:W-:Y:S01]  /*3140*/  FMUL.FTZ R9, R50, R9 ;  /* 0x0000000932097220 */ /* 0x000fe20000410000 */
[----:B------:R0:W-:Y:S01]  /*3150*/  STS [R66+0x4], R143 ;  /* 0x0000048f42007388 */ /* 0x0001e20000000800 */
[----:B------:R-:W-:Y:S01]  /*3160*/  FADD.FTZ R7, R6, R7 ;  /* 0x0000000706077221 */ /* 0x000fe20000010000 */
[----:B-1----:R-:W-:Y:S01]  /*3170*/  FMUL.FTZ R149, R40, R133 ;  /* 0x0000008528957220 */ /* 0x002fe20000410000 */
[----:B------:R-:W-:Y:S01]  /*3180*/  FMUL.FTZ R33, R50, -R33 ;  /* 0x8000002132217220 */ /* 0x000fe20000410000 */
[----:B------:R1:W-:Y:S01]  /*3190*/  STS [R66+0x10], R153 ;  /* 0x0000109942007388 */ /* 0x0003e20000000800 */
[----:B------:R-:W-:Y:S01]  /*31a0*/  FMUL.FTZ R141, R47, -R141 ;  /* 0x8000008d2f8d7220 */ /* 0x000fe20000410000 */
[----:B--2---:R-:W-:-:S02]  /*31b0*/  FMUL.FTZ R147, R40, R137 ;  /* 0x0000008928937220 */ /* 0x004fc40000410000 */
[----:B------:R2:W-:Y:S01]  /*31c0*/  STS [R66+0x14], R145 ;  /* 0x0000149142007388 */ /* 0x0005e20000000800 */
[----:B0-----:R-:W-:Y:S01]  /*31d0*/  FMUL.FTZ R143, R5, R102 ;  /* 0x00000066058f7220 */ /* 0x001fe20000410000 */
[----:B------:R-:W-:Y:S01]  /*31e0*/  FFMA.FTZ R102, R0, -R125, R139 ;  /* 0x8000007d00667223 */ /* 0x000fe2000001008b */
[C---:B------:R-:W-:Y:S01]  /*31f0*/  FMUL.FTZ R118, R112.reuse, R147 ;  /* 0x0000009370767220 */ /* 0x040fe20000410000 */
[----:B------:R-:W-:Y:S01]  /*3200*/  FMUL.FTZ R139, R47, R139 ;  /* 0x0000008b2f8b7220 */ /* 0x000fe20000410000 */
[-C--:B-1----:R-:W-:Y:S01]  /*3210*/  FMUL.FTZ R153, R112, R149.reuse ;  /* 0x0000009570997220 */ /* 0x082fe20000410000 */
[----:B------:R-:W-:Y:S01]  /*3220*/  FFMA.FTZ R116, R4, R114, -R143 ;  /* 0x0000007204747223 */ /* 0x000fe2000001088f */
[CC--:B------:R-:W-:Y:S01]  /*3230*/  FFMA.FTZ R143, R102.reuse, R149.reuse, -R118 ;  /* 0x00000095668f7223 */ /* 0x0c0fe20000010876 */
[C---:B------:R-:W-:Y:S01]  /*3240*/  FMUL.FTZ R149, R61.reuse, R149 ;  /* 0x000000953d957220 */ /* 0x040fe20000410000 */
[-C--:B------:R-:W-:Y:S01]  /*3250*/  FFMA.FTZ R114, R102, R147.reuse, R153 ;  /* 0x0000009366727223 */ /* 0x080fe20000010099 */
[----:B------:R-:W-:Y:S01]  /*3260*/  FMUL.FTZ R147, R61, R147 ;  /* 0x000000933d937220 */ /* 0x000fe20000410000 */
[----:B------:R-:W-:Y:S01]  /*3270*/  FADD.FTZ R116, R151, R116 ;  /* 0x0000007497747221 */ /* 0x000fe20000010000 */
[----:B--2---:R-:W-:Y:S01]  /*3280*/  FMUL.FTZ R145, R49, R136 ;  /* 0x0000008831917220 */ /* 0x004fe20000410000 */
[----:B------:R-:W-:Y:S01]  /*3290*/  STS [R66+0x1c], R149 ;  /* 0x00001c9542007388 */ /* 0x000fe20000000800 */
[----:B------:R-:W-:Y:S01]  /*32a0*/  FADD.FTZ R7, R7, R114 ;  /* 0x0000007207077221 */ /* 0x000fe20000010000 */
[----:B------:R-:W-:Y:S01]  /*32b0*/  FADD.FTZ R6, R116, R143 ;  /* 0x0000008f74067221 */ /* 0x000fe20000010000 */
[----:B------:R-:W-:Y:S01]  /*32c0*/  FMUL.FTZ R143, R51, -R28 ;  /* 0x8000001c338f7220 */ /* 0x000fe20000410000 */
[----:B------:R0:W-:Y:S01]  /*32d0*/  STS [R66+0x18], R147 ;  /* 0x0000189342007388 */ /* 0x0001e20000000800 */
[----:B------:R-:W-:Y:S01]  /*32e0*/  LEA R28, R48, -R39, 0x1 ;  /* 0x80000027301c7211 */ /* 0x000fe200078e08ff */
[----:B------:R-:W-:Y:S03]  /*32f0*/  BAR.SYNC.DEFER_BLOCKING 0x0 ;  /* 0x0000000000007b1d */ /* 0x000fe60000010000 */
[----:B------:R-:W-:-:S02]  /*3300*/  ISETP.GE.AND P1, PT, R28, 0x1, PT ;  /* 0x000000011c00780c */ /* 0x000fc40003f26270 */
[----:B------:R-:W-:Y:S01]  /*3310*/  ISETP.GE.AND P2, PT, R28, 0x21, PT ;  /* 0x000000211c00780c */ /* 0x000fe20003f46270 */
[----:B0-----:R-:W-:Y:S01]  /*3320*/  FMUL.FTZ R147, R49, -R134 ;  /* 0x8000008631937220 */ /* 0x001fe20000410000 */
        /* <DEDUP_REMOVED lines=18> */
[----:B0-----:R-:W0:Y:S04]  /*3450*/  LDS R9, [R64+0x420] ;  /* 0x0004200040097984 */ /* 0x001e280000000800 */
[----:B------:R1:W-:Y:S04]  /*3460*/  REDG.E.ADD.F32.FTZ.RN.STRONG.GPU desc[UR16][R10.64], R151 ;  /* 0x000000970a0079a6 */ /* 0x0003e8000c12f310 */
[----:B0-----:R1:W-:Y:S02]  /*3470*/  REDG.E.ADD.F32.FTZ.RN.STRONG.GPU desc[UR16][R30.64], R9 ;  /* 0x000000091e0079a6 */ /* 0x0013e4000c12f310 */
.L_x_18497:
[----:B------:R-:W-:Y:S05]  /*3480*/  BSYNC.RECONVERGENT B0 ;  /* 0x0000000000007941 */ /* 0x000fea0003800200 */
.L_x_18496:
[----:B01----:R0:W1:Y:S01]  /*3490*/  LDS R9, [R81+0x4a0] ;  /* 0x0004a00051097984 */ /* 0x0030620000000800 */
[----:B------:R-:W-:Y:S04]  /*34a0*/  BSSY.RECONVERGENT B0, `(.L_x_18498) ;  /* 0x0000004000007945 */ /* 0x000fe80003800200 */
[----:B------:R-:W-:Y:S05]  /*34b0*/  @!P2 BRA `(.L_x_18499) ;  /* 0x000000000008a947 */ /* 0x000fea0003800000 */
[----:B------:R2:W-:Y:S04]  /*34c0*/  REDG.E.ADD.F32.FTZ.RN.STRONG.GPU desc[UR16][R10.64+0x80], R153 ;  /* 0x000080990a0079a6 */ /* 0x0005e8000c12f310 */
[----:B-1----:R2:W-:Y:S02]  /*34d0*/  REDG.E.ADD.F32.FTZ.RN.STRONG.GPU desc[UR16][R30.64+0x80], R9 ;  /* 0x000080091e0079a6 */ /* 0x0025e4000c12f310 */
.L_x_18499:
[----:B------:R-:W-:Y:S05]  /*34e0*/  BSYNC.RECONVERGENT B0 ;  /* 0x0000000000007941 */ /* 0x000fea0003800200 */
.L_x_18498:
[----:B-12---:R1:W2:Y:S01]  /*34f0*/  LDS R9, [R80+0x520] ;  /* 0x0005200050097984 */ /* 0x0062a20000000800 */
        /* <DEDUP_REMOVED lines=10> */
.L_x_18501:
[----:B------:R-:W-:Y:S05]  /*35a0*/  BSYNC.RECONVERGENT B0 ;  /* 0x0000000000007941 */ /* 0x000fea0003800200 */
.L_x_18500:
[----:B--23--:R2:W3:Y:S01]  /*35b0*/  LDS R9, [R79+0x5a0] ;  /* 0x0005a0004f097984 */ /* 0x00c4e20000000800 */
[----:B------:R-:W-:Y:S04]  /*35c0*/  BSSY.RECONVERGENT B0, `(.L_x_18502) ;  /* 0x0000004000007945 */ /* 0x000fe80003800200 */
[----:B------:R-:W-:Y:S05]  /*35d0*/  @!P1 BRA `(.L_x_18503) ;  /* 0x0000000000089947 */ /* 0x000fea0003800000 */
[----:B------:R4:W-:Y:S04]  /*35e0*/  REDG.E.ADD.F32.FTZ.RN.STRONG.GPU desc[UR16][R10.64+0x180], R149 ;  /* 0x000180950a0079a6 */ /* 0x0009e8000c12f310 */
[----:B---3--:R4:W-:Y:S02]  /*35f0*/  REDG.E.ADD.F32.FTZ.RN.STRONG.GPU desc[UR16][R30.64+0x180], R9 ;  /* 0x000180091e0079a6 */ /* 0x0089e4000c12f310 */
.L_x_18503:
[----:B------:R-:W-:Y:S05]  /*3600*/  BSYNC.RECONVERGENT B0 ;  /* 0x0000000000007941 */ /* 0x000fea0003800200 */
.L_x_18502:
[----:B---34-:R3:W4:Y:S01]  /*3610*/  LDS R9, [R78+0x620] ;  /* 0x000620004e097984 */ /* 0x0187220000000800 */
[----:B------:R-:W-:Y:S04]  /*3620*/  BSSY.RECONVERGENT B0, `(.L_x_18504) ;  /* 0x0000004000007945 */ /* 0x000fe80003800200 */
[----:B------:R-:W-:Y:S05]  /*3630*/  @!P2 BRA `(.L_x_18505) ;  /* 0x000000000008a947 */ /* 0x000fea0003800000 */
[----:B------:R0:W-:Y:S04]  /*3640*/  REDG.E.ADD.F32.FTZ.RN.STRONG.GPU desc[UR16][R10.64+0x200], R157 ;  /* 0x0002009d0a0079a6 */ /* 0x0001e8000c12f310 */
[----:B----4-:R0:W-:Y:S02]  /*3650*/  REDG.E.ADD.F32.FTZ.RN.STRONG.GPU desc[UR16][R30.64+0x200], R9 ;  /* 0x000200091e0079a6 */ /* 0x0101e4000c12f310 */
.L_x_18505:
[----:B------:R-:W-:Y:S05]  /*3660*/  BSYNC.RECONVERGENT B0 ;  /* 0x0000000000007941 */ /* 0x000fea0003800200 */
.L_x_18504:
[----:B0---4-:R0:W4:Y:S01]  /*3670*/  LDS R9, [R73+0x6a0] ;  /* 0x0006a00049097984 */ /* 0x0111220000000800 */
[----:B------:R-:W-:Y:S04]  /*3680*/  BSSY.RECONVERGENT B0, `(.L_x_18506) ;  /* 0x0000004000007945 */ /* 0x000fe80003800200 */
[----:B------:R-:W-:Y:S05]  /*3690*/  @!P3 BRA `(.L_x_18507) ;  /* 0x000000000008b947 */ /* 0x000fea0003800000 */
[----:B------:R0:W-:Y:S04]  /*36a0*/  REDG.E.ADD.F32.FTZ.RN.STRONG.GPU desc[UR16][R10.64+0x280], R159 ;  /* 0x0002809f0a0079a6 */ /* 0x0001e8000c12f310 */
[----:B----4-:R0:W-:Y:S02]  /*36b0*/  REDG.E.ADD.F32.FTZ.RN.STRONG.GPU desc[UR16][R30.64+0x280], R9 ;  /* 0x000280091e0079a6 */ /* 0x0101e4000c12f310 */
.L_x_18507:
[----:B------:R-:W-:Y:S05]  /*36c0*/  BSYNC.RECONVERGENT B0 ;  /* 0x0000000000007941 */ /* 0x000fea0003800200 */
.L_x_18506:
[----:B0---4-:R0:W4:Y:S01]  /*36d0*/  LDS R9, [R72+0x720] ;  /* 0x0007200048097984 */ /* 0x0111220000000800 */
[----:B------:R-:W-:Y:S04]  /*36e0*/  BSSY.RECONVERGENT B0, `(.L_x_18508) ;  /* 0x0000004000007945 */ /* 0x000fe80003800200 */
[----:B------:R-:W-:Y:S05]  /*36f0*/  @!P4 BRA `(.L_x_18509) ;  /* 0x000000000008c947 */ /* 0x000fea0003800000 */
[----:B------:R0:W-:Y:S04]  /*3700*/  REDG.E.ADD.F32.FTZ.RN.STRONG.GPU desc[UR16][R10.64+0x300], R161 ;  /* 0x000300a10a0079a6 */ /* 0x0001e8000c12f310 */
[----:B----4-:R0:W-:Y:S02]  /*3710*/  REDG.E.ADD.F32.FTZ.RN.STRONG.GPU desc[UR16][R30.64+0x300], R9 ;  /* 0x000300091e0079a6 */ /* 0x0101e4000c12f310 */
.L_x_18509:
[----:B------:R-:W-:Y:S05]  /*3720*/  BSYNC.RECONVERGENT B0 ;  /* 0x0000000000007941 */ /* 0x000fea0003800200 */
.L_x_18508:
[----:B0---4-:R0:W4:Y:S01]  /*3730*/  LDS R9, [R70+0x7a0] ;  /* 0x0007a00046097984 */ /* 0x0111220000000800 */
[----:B------:R-:W-:Y:S04]  /*3740*/  BSSY.RECONVERGENT B0, `(.L_x_18510) ;  /* 0x0000004000007945 */ /* 0x000fe80003800200 */
[----:B------:R-:W-:Y:S05]  /*3750*/  @!P5 BRA `(.L_x_18511) ;  /* 0x000000000008d947 */ /* 0x000fea0003800000 */
[----:B------:R0:W-:Y:S04]  /*3760*/  REDG.E.ADD.F32.FTZ.RN.STRONG.GPU desc[UR16][R10.64+0x380], R163 ;  /* 0x000380a30a0079a6 */ /* 0x0001e8000c12f310 */
[----:B----4-:R0:W-:Y:S02]  /*3770*/  REDG.E.ADD.F32.FTZ.RN.STRONG.GPU desc[UR16][R30.64+0x380], R9 ;  /* 0x000380091e0079a6 */ /* 0x0101e4000c12f310 */
.L_x_18511:
[----:B------:R-:W-:Y:S05]  /*3780*/  BSYNC.RECONVERGENT B0 ;  /* 0x0000000000007941 */ /* 0x000fea0003800200 */
.L_x_18510:
[----:B0-----:R-:W0:Y:S01]  /*3790*/  SHFL.DOWN PT, R10, R7, 0x1, 0x1f ;  /* 0x08201f00070a7f89 */ /* 0x001e2200000e0000 */
[----:B------:R-:W-:Y:S01]  /*37a0*/  ISETP.GT.AND P1, PT, R62, 0x1e, PT ;  /* 0x0000001e3e00780c */ /* 0x000fe20003f24270 */
[----:B------:R-:W-:Y:S01]  /*37b0*/  BSSY.RECONVERGENT B0, `(.L_x_18512) ;  /* 0x0000053000007945 */ /* 0x000fe20003800200 */
[----:B------:R-:W-:Y:S01]  /*37c0*/  ISETP.NE.AND P2, PT, R86, RZ, PT ;  /* 0x000000ff5600720c */ /* 0x000fe20003f45270 */
[----:B----4-:R-:W4:Y:S10]  /*37d0*/  SHFL.DOWN PT, R9, R6, 0x1, 0x1f ;  /* 0x08201f0006097f89 */ /* 0x010f3400000e0000 */
[----:B0-----:R-:W-:Y:S01]  /*37e0*/  @!P1 FADD.FTZ R7, R7, R10 ;  /* 0x0000000a07079221 */ /* 0x001fe20000010000 */
[----:B----4-:R-:W-:-:S04]  /*37f0*/  @!P1 FADD.FTZ R6, R6, R9 ;  /* 0x0000000906069221 */ /* 0x010fc80000010000 */
[----:B------:R-:W0:Y:S01]  /*3800*/  SHFL.DOWN PT, R10, R7, 0x2, 0x1f ;  /* 0x08401f00070a7f89 */ /* 0x000e2200000e0000 */
[----:B------:R-:W-:-:S03]  /*3810*/  ISETP.GT.AND P1, PT, R62, 0x1d, PT ;  /* 0x0000001d3e00780c */ /* 0x000fc60003f24270 */
[----:B------:R-:W4:Y:S10]  /*3820*/  SHFL.DOWN PT, R9, R6, 0x2, 0x1f ;  /* 0x08401f0006097f89 */ /* 0x000f3400000e0000 */
        /* <DEDUP_REMOVED lines=8> */
[----:B------:R-:W-:Y:S01]  /*38b0*/  ISETP.GT.AND P1, PT, R62, 0x17, PT ;  /* 0x000000173e00780c */ /* 0x000fe20003f24270 */
[C---:B------:R-:W-:Y:S02]  /*38c0*/  FMUL.FTZ R9, R27.reuse, R137 ;  /* 0x000000891b097220 */ /* 0x040fe40000410000 */
[----:B------:R-:W4:Y:S02]  /*38d0*/  SHFL.DOWN PT, R29, R6, 0x8, 0x1f ;  /* 0x09001f00061d7f89 */ /* 0x000f2400000e0000 */
[-C--:B------:R-:W-:Y:S01]  /*38e0*/  FFMA.FTZ R11, R26, R133.reuse, -R9 ;  /* 0x000000851a0b7223 */ /* 0x080fe20000010809 */
[----:B------:R-:W-:-:S04]  /*38f0*/  FMUL.FTZ R9, R27, R133 ;  /* 0x000000851b097220 */ /* 0x000fc80000410000 */
[----:B------:R-:W-:-:S03]  /*3900*/  FFMA.FTZ R9, R26, R137, R9 ;  /* 0x000000891a097223 */ /* 0x000fc60000010009 */
[----:B0-----:R-:W-:Y:S01]  /*3910*/  @!P1 FADD.FTZ R7, R7, R10 ;  /* 0x0000000a07079221 */ /* 0x001fe20000010000 */
[----:B------:R-:W-:Y:S01]  /*3920*/  FMUL.FTZ R10, R127, R133 ;  /* 0x000000857f0a7220 */ /* 0x000fe20000410000 */
[----:B----4-:R-:W-:Y:S01]  /*3930*/  @!P1 FADD.FTZ R6, R6, R29 ;  /* 0x0000001d06069221 */ /* 0x010fe20000010000 */
[----:B------:R-:W-:Y:S01]  /*3940*/  FMUL.FTZ R29, R112, R11 ;  /* 0x0000000b701d7220 */ /* 0x000fe20000410000 */
[----:B------:R-:W-:Y:S01]  /*3950*/  FMUL.FTZ R11, R27, R129 ;  /* 0x000000811b0b7220 */ /* 0x000fe20000410000 */
[----:B------:R-:W0:Y:S01]  /*3960*/  SHFL.DOWN PT, R112, R7, 0x10, 0x1f ;  /* 0x0a001f0007707f89 */ /* 0x000e2200000e0000 */
[----:B------:R-:W-:Y:S01]  /*3970*/  FFMA.FTZ R28, R125, R137, R10 ;  /* 0x000000897d1c7223 */ /* 0x000fe2000001000a */
[----:B------:R-:W-:Y:S01]  /*3980*/  FFMA.FTZ R102, R102, R9, R29 ;  /* 0x0000000966667223 */ /* 0x000fe2000001001d */
[-C--:B------:R-:W-:Y:S01]  /*3990*/  FMUL.FTZ R9, R110, R131.reuse ;  /* 0x000000836e097220 */ /* 0x080fe20000410000 */
[----:B------:R-:W4:Y:S01]  /*39a0*/  SHFL.DOWN PT, R31, R6, 0x10, 0x1f ;  /* 0x0a001f00061f7f89 */ /* 0x000f2200000e0000 */
[-C--:B------:R-:W-:Y:S01]  /*39b0*/  FFMA.FTZ R10, R26, R131.reuse, -R11 ;  /* 0x000000831a0a7223 */ /* 0x080fe2000001080b */
[C---:B------:R-:W-:Y:S01]  /*39c0*/  FMUL.FTZ R131, R27.reuse, R131 ;  /* 0x000000831b837220 */ /* 0x040fe20000410000 */
[----:B------:R-:W-:Y:S01]  /*39d0*/  FFMA.FTZ R104, R104, R129, R9 ;  /* 0x0000008168687223 */ /* 0x000fe20000010009 */
[----:B------:R-:W-:Y:S01]  /*39e0*/  FMUL.FTZ R9, R27, R35 ;  /* 0x000000231b097220 */ /* 0x000fe20000410000 */
[----:B------:R-:W-:Y:S01]  /*39f0*/  FMUL.FTZ R11, R5, R10 ;  /* 0x0000000a050b7220 */ /* 0x000fe20000410000 */
[-C--:B------:R-:W-:Y:S01]  /*3a00*/  FMUL.FTZ R10, R123, R135.reuse ;  /* 0x000000877b0a7220 */ /* 0x080fe20000410000 */
[CC--:B------:R-:W-:Y:S01]  /*3a10*/  FMUL.FTZ R5, R27.reuse, R135.reuse ;  /* 0x000000871b057220 */ /* 0x0c0fe20000410000 */
[----:B------:R-:W-:Y:S01]  /*3a20*/  FFMA.FTZ R135, R26, R135, -R9 ;  /* 0x000000871a877223 */ /* 0x000fe20000010809 */
[C---:B------:R-:W-:Y:S01]  /*3a30*/  FMUL.FTZ R9, R27.reuse, R122 ;  /* 0x0000007a1b097220 */ /* 0x040fe20000410000 */
[----:B------:R-:W-:Y:S01]  /*3a40*/  ISETP.NE.AND P1, PT, R62, RZ, PT ;  /* 0x000000ff3e00720c */ /* 0x000fe20003f25270 */
[-C--:B------:R-:W-:Y:S01]  /*3a50*/  FMUL.FTZ R27, R27, R120.reuse ;  /* 0x000000781b1b7220 */ /* 0x080fe20000410000 */
[C---:B------:R-:W-:Y:S01]  /*3a60*/  FFMA.FTZ R131, R26.reuse, R129, R131 ;  /* 0x000000811a837223 */ /* 0x040fe20000010083 */
[----:B------:R-:W-:Y:S01]  /*3a70*/  FFMA.FTZ R9, R26, R120, -R9 ;  /* 0x000000781a097223 */ /* 0x000fe20000010809 */
[-C--:B------:R-:W-:Y:S01]  /*3a80*/  FFMA.FTZ R53, R40, R28.reuse, R53 ;  /* 0x0000001c28357223 */ /* 0x080fe20000010035 */
[----:B------:R-:W-:Y:S01]  /*3a90*/  FFMA.FTZ R29, R61, R28, R102 ;  /* 0x0000001c3d1d7223 */ /* 0x000fe20000010066 */
[-C--:B------:R-:W-:Y:S01]  /*3aa0*/  FFMA.FTZ R28, R121, R35.reuse, R10 ;  /* 0x00000023791c7223 */ /* 0x080fe2000001000a */
[----:B------:R-:W-:Y:S01]  /*3ab0*/  FFMA.FTZ R35, R26, R35, R5 ;  /* 0x000000231a237223 */ /* 0x000fe20000010005 */
[----:B------:R-:W-:Y:S01]  /*3ac0*/  FMUL.FTZ R135, R100, R135 ;  /* 0x0000008764877220 */ /* 0x000fe20000410000 */
[----:B------:R-:W-:Y:S01]  /*3ad0*/  FMUL.FTZ R10, R119, R120 ;  /* 0x00000078770a7220 */ /* 0x000fe20000410000 */
[-C--:B------:R-:W-:Y:S01]  /*3ae0*/  FFMA.FTZ R27, R26, R122.reuse, R27 ;  /* 0x0000007a1a1b7223 */ /* 0x080fe2000001001b */
[----:B------:R-:W-:Y:S01]  /*3af0*/  FMUL.FTZ R9, R34, R9 ;  /* 0x0000000922097220 */ /* 0x000fe20000410000 */
[----:B------:R-:W-:Y:S01]  /*3b00*/  FFMA.FTZ R30, R4, R131, R11 ;  /* 0x00000083041e7223 */ /* 0x000fe2000001000b */
[----:B0-----:R-:W-:Y:S01]  /*3b10*/  FADD.FTZ R4, R7, R112 ;  /* 0x0000007007047221 */ /* 0x001fe20000010000 */
[----:B----4-:R-:W-:Y:S01]  /*3b20*/  FADD.FTZ R5, R6, R31 ;  /* 0x0000001f06057221 */ /* 0x010fe20000010000 */
[----:B------:R-:W-:Y:S01]  /*3b30*/  FFMA.FTZ R32, R32, R35, R135 ;  /* 0x0000002320207223 */ /* 0x000fe20000010087 */
[----:B------:R-:W-:Y:S01]  /*3b40*/  FFMA.FTZ R10, R117, R122, R10 ;  /* 0x0000007a750a7223 */ /* 0x000fe2000001000a */
[----:B------:R-:W-:Y:S01]  /*3b50*/  FFMA.FTZ R8, R8, R27, R9 ;  /* 0x0000001b08087223 */ /* 0x000fe20000010009 */
[----:B------:R-:W-:Y:S01]  /*3b60*/  FADD.FTZ R52, R29, R52 ;  /* 0x000000341d347221 */ /* 0x000fe20000010000 */
[----:B------:R0:W-:Y:S01]  /*3b70*/  @!P1 STS.64 [UR6+0xc68], R4 ;  /* 0x000c6804ff009988 */ /* 0x0001e20008000a06 */
[----:B------:R-:W-:Y:S01]  /*3b80*/  FFMA.FTZ R29, R65, R104, R30 ;  /* 0x00000068411d7223 */ /* 0x000fe2000001001e */
[----:B------:R-:W-:Y:S01]  /*3b90*/  FFMA.FTZ R11, R63, R28, R32 ;  /* 0x0000001c3f0b7223 */ /* 0x000fe20000010020 */
[----:B------:R-:W-:Y:S01]  /*3ba0*/  BAR.SYNC.DEFER_BLOCKING 0x0 ;  /* 0x0000000000007b1d */ /* 0x000fe20000010000 */
[----:B------:R-:W-:Y:S01]  /*3bb0*/  ISETP.GT.AND P1, PT, R62, 0xf, PT ;  /* 0x0000000f3e00780c */ /* 0x000fe20003f24270 */
[----:B------:R-:W-:Y:S01]  /*3bc0*/  FFMA.FTZ R9, R67, R10, R8 ;  /* 0x0000000a43097223 */ /* 0x000fe20000010008 */
[----:B------:R-:W-:Y:S01]  /*3bd0*/  FFMA.FTZ R57, R44, R104, R57 ;  /* 0x000000682c397223 */ /* 0x000fe20000010039 */
[----:B------:R-:W-:Y:S01]  /*3be0*/  FFMA.FTZ R55, R42, R28, R55 ;  /* 0x0000001c2a377223 */ /* 0x000fe20000010037 */
[----:B------:R-:W-:Y:S01]  /*3bf0*/  FADD.FTZ R54, R29, R54 ;  /* 0x000000361d367221 */ /* 0x000fe20000010000 */
[----:B------:R-:W-:Y:S01]  /*3c00*/  FFMA.FTZ R59, R46, R10, R59 ;  /* 0x0000000a2e3b7223 */ /* 0x000fe2000001003b */
[----:B------:R-:W-:Y:S01]  /*3c10*/  FADD.FTZ R56, R11, R56 ;  /* 0x000000380b387221 */ /* 0x000fe20000010000 */
[----:B------:R-:W-:Y:S01]  /*3c20*/  FADD.FTZ R58, R9, R58 ;  /* 0x0000003a093a7221 */ /* 0x000fe20000010000 */
[----:B------:R-:W-:-:S02]  /*3c30*/  FSEL R7, R7, R4, P1 ;  /* 0x0000000407077208 */ /* 0x000fc40000800000 */
[----:B------:R-:W-:Y:S01]  /*3c40*/  FSEL R8, R6, R5, P1 ;  /* 0x0000000506087208 */ /* 0x000fe20000800000 */
[----:B0-----:R-:W-:Y:S06]  /*3c50*/  @P2 BRA `(.L_x_18513) ;  /* 0x0000000000202947 */ /* 0x001fec0003800000 */
[----:B------:R-:W-:Y:S01]  /*3c60*/  ISETP.NE.AND P1, PT, R84, UR8, PT ;  /* 0x0000000854007c0c */ /* 0x000fe2000bf25270 */
[----:B------:R-:W-:Y:S01]  /*3c70*/  ULEA UR7, UR4, UR6, 0x3 ;  /* 0x0000000604077291 */ /* 0x000fe2000f8e18ff */
[----:B------:R-:W-:Y:S02]  /*3c80*/  MOV R6, R7 ;  /* 0x0000000700067202 */ /* 0x000fe40000000f00 */
[----:B------:R-:W-:-:S09]  /*3c90*/  MOV R7, R8 ;  /* 0x0000000800077202 */ /* 0x000fd20000000f00 */
[----:B------:R-:W0:Y:S02]  /*3ca0*/  @P1 LDS.64 R4, [UR7+0x31b0] ;  /* 0x0031b007ff041984 */ /* 0x000e240008000a00 */
[----:B0-----:R-:W-:Y:S01]  /*3cb0*/  @P1 FADD.FTZ R6, R6, R4 ;  /* 0x0000000406061221 */ /* 0x001fe20000010000 */
[----:B------:R-:W-:-:S05]  /*3cc0*/  @P1 FADD.FTZ R7, R7, R5 ;  /* 0x0000000507071221 */ /* 0x000fca0000010000 */
[----:B------:R0:W-:Y:S02]  /*3cd0*/  STS.64 [UR7+0x31b0], R6 ;  /* 0x0031b006ff007988 */ /* 0x0001e40008000a07 */
.L_x_18513:
[----:B------:R-:W-:Y:S05]  /*3ce0*/  BSYNC.RECONVERGENT B0 ;  /* 0x0000000000007941 */ /* 0x000fea0003800200 */
.L_x_18512:
[----:B------:R-:W-:-:S04]  /*3cf0*/  UIADD3 UR4, UPT, UPT, UR4, 0x1, URZ ;  /* 0x0000000104047890 */ /* 0x000fc8000fffe0ff */
[----:B------:R-:W-:-:S09]  /*3d00*/  UISETP.GE.AND UP0, UPT, UR4, UR9, UPT ;  /* 0x000000090400728c */ /* 0x000fd2000bf06270 */
[----:B------:R-:W-:Y:S05]  /*3d10*/  BRA.U !UP0, `(.L_x_18514) ;  /* 0xffffffd508547547 */ /* 0x000fea000b83ffff */
.L_x_18482:
[----:B------:R-:W4:Y:S01]  /*3d20*/  F2F.F16.F32 R4, R55 ;  /* 0x0000003700047304 */ /* 0x000f220000200800 */
[----:B------:R-:W-:Y:S01]  /*3d30*/  BAR.SYNC.DEFER_BLOCKING 0x0 ;  /* 0x0000000000007b1d */ /* 0x000fe20000010000 */
[----:B------:R-:W-:Y:S01]  /*3d40*/  SHF.L.U32 R10, R60, 0x7, RZ ;  /* 0x000000073c0a7819 */ /* 0x000fe200000006ff */
[----:B------:R-:W-:Y:S01]  /*3d50*/  FADD.FTZ R103, R103, R58 ;  /* 0x0000003a67677221 */ /* 0x000fe20000010000 */
[----:B------:R-:W-:Y:S02]  /*3d60*/  IADD3 R93, P1, PT, R93, -0x200, RZ ;  /* 0xfffffe005d5d7810 */ /* 0x000fe40007f3e0ff */
[----:B------:R-:W-:-:S03]  /*3d70*/  SHF.R.S32.HI R11, RZ, 0x1f, R10 ;  /* 0x0000001fff0b7819 */ /* 0x000fc6000001140a */
[----:B------:R-:W0:Y:S01]  /*3d80*/  LDC.64 R20, c[0x0][0x4f8] ;  /* 0x00013e00ff147b82 */ /* 0x000e220000000a00 */
[----:B------:R-:W-:Y:S01]  /*3d90*/  F2F.F16.F32 R57, R57 ;  /* 0x0000003900397304 */ /* 0x000fe20000200800 */
[----:B------:R-:W5:Y:S01]  /*3da0*/  LDCU.64 UR6, c[0x0][0x500] ;  /* 0x0000a000ff0677ac */ /* 0x000f620008000a00 */
[----:B------:R-:W-:Y:S01]  /*3db0*/  FADD.FTZ R103, R103, R56 ;  /* 0x0000003867677221 */ /* 0x000fe20000010000 */
[----:B------:R-:W-:Y:S02]  /*3dc0*/  IADD3 R89, P2, PT, R89, -0x200, RZ ;  /* 0xfffffe0059597810 */ /* 0x000fe40007f5e0ff */
[----:B------:R-:W-:Y:S01]  /*3dd0*/  IADD3 R94, P3, PT, R94, -0x100, RZ ;  /* 0xffffff005e5e7810 */ /* 0x000fe20007f7e0ff */
[----:B------:R-:W-:Y:S01]  /*3de0*/  FADD.FTZ R103, R103, R54 ;  /* 0x0000003667677221 */ /* 0x000fe20000010000 */
[----:B----4-:R-:W-:Y:S01]  /*3df0*/  IMAD.WIDE.U32 R4, R4, 0x10000, RZ ;  /* 0x0001000004047825 */ /* 0x010fe200078e00ff */
[----:B------:R-:W4:Y:S01]  /*3e00*/  F2F.F16.F32 R0, R53 ;  /* 0x0000003500007304 */ /* 0x000f220000200800 */
[----:B------:R-:W1:Y:S01]  /*3e10*/  LDC.64 R22, c[0x0][0x550] ;  /* 0x00015400ff167b82 */ /* 0x000e620000000a00 */
[----:B------:R-:W-:Y:S01]  /*3e20*/  IADD3 R96, P4, PT, R96, -0x100, RZ ;  /* 0xffffff0060607810 */ /* 0x000fe20007f9e0ff */
[----:B------:R-:W-:Y:S01]  /*3e30*/  FADD.FTZ R103, R103, R52 ;  /* 0x0000003467677221 */ /* 0x000fe20000010000 */
[----:B------:R-:W-:-:S02]  /*3e40*/  IADD3 R98, P5, PT, R98, -0x100, RZ ;  /* 0xffffff0062627810 */ /* 0x000fc40007fbe0ff */
[----:B------:R-:W-:Y:S02]  /*3e50*/  IADD3.X R91, PT, PT, R91, -0x1, RZ, P1, !PT ;  /* 0xffffffff5b5b7810 */ /* 0x000fe40000ffe4ff */
[----:B------:R-:W2:Y:S01]  /*3e60*/  F2F.F16.F32 R59, R59 ;  /* 0x0000003b003b7304 */ /* 0x000ea20000200800 */
[----:B------:R-:W-:Y:S02]  /*3e70*/  IADD3.X R87, PT, PT, R87, -0x1, RZ, P2, !PT ;  /* 0xffffffff57577810 */ /* 0x000fe400017fe4ff */
[----:B------:R-:W-:Y:S02]  /*3e80*/  IADD3.X R95, PT, PT, R95, -0x1, RZ, P3, !PT ;  /* 0xffffffff5f5f7810 */ /* 0x000fe40001ffe4ff */
[----:B------:R-:W-:Y:S02]  /*3e90*/  IADD3.X R97, PT, PT, R97, -0x1, RZ, P4, !PT ;  /* 0xffffffff61617810 */ /* 0x000fe400027fe4ff */
[----:B----4-:R-:W-:Y:S01]  /*3ea0*/  PRMT R9, R57, 0x5410, R0 ;  /* 0x0000541039097816 */ /* 0x010fe20000000000 */
[----:B0-----:R-:W-:Y:S01]  /*3eb0*/  IMAD.WIDE.U32 R6, R20, UR18, R10 ;  /* 0x0000001214067c25 */ /* 0x001fe2000f8e000a */
[----:B------:R-:W0:Y:S01]  /*3ec0*/  F2F.F16.F32 R0, R56 ;  /* 0x0000003800007304 */ /* 0x000e220000200800 */
[----:B------:R-:W-:-:S02]  /*3ed0*/  IADD3.X R99, PT, PT, R99, -0x1, RZ, P5, !PT ;  /* 0xffffffff63637810 */ /* 0x000fc40002ffe4ff */
[----:B------:R-:W-:Y:S01]  /*3ee0*/  LOP3.LUT R9, R9, R5, RZ, 0xfc, !PT ;  /* 0x0000000509097212 */ /* 0x000fe200078efcff */
[----:B------:R-:W-:Y:S01]  /*3ef0*/  IMAD R7, R21, UR18, R7 ;  /* 0x0000001215077c24 */ /* 0x000fe2000f8e0207 */
[----:B--2---:R-:W-:-:S03]  /*3f00*/  LOP3.LUT R8, R4, R59, RZ, 0xfc, !PT ;  /* 0x0000003b04087212 */ /* 0x004fc600078efcff */
[----:B------:R-:W-:Y:S02]  /*3f10*/  F2F.F16.F32 R17, R54 ;  /* 0x0000003600117304 */ /* 0x000fe40000200800 */
[----:B------:R5:W-:Y:S01]  /*3f20*/  STS.64 [R69], R8 ;  /* 0x0000000845007388 */ /* 0x000be20000000a00 */
[----:B------:R-:W-:-:S03]  /*3f30*/  NOP ;  /* 0x0000000000007918 */ /* 0x000fc60000000000 */
[----:B------:R-:W2:Y:S02]  /*3f40*/  LDS.64 R4, [R69] ;  /* 0x0000000045047984 */ /* 0x000ea40000000a00 */
[----:B------:R-:W4:Y:S01]  /*3f50*/  F2F.F16.F32 R18, R52 ;  /* 0x0000003400127304 */ /* 0x000f220000200800 */
[----:B-----5:R-:W-:-:S07]  /*3f60*/  IMAD.WIDE.U32 R8, R115, UR6, R6 ;  /* 0x0000000673087c25 */ /* 0x020fce000f8e0006 */
[----:B------:R-:W5:Y:S01]  /*3f70*/  F2F.F16.F32 R21, R58 ;  /* 0x0000003a00157304 */ /* 0x000f620000200800 */
[----:B------:R-:W-:Y:S01]  /*3f80*/  IMAD R9, R115, UR7, R9 ;  /* 0x0000000773097c24 */ /* 0x000fe2000f8e0209 */
[----:B-1----:R-:W-:Y:S01]  /*3f90*/  LEA R16, P0, R8, R22, 0x1 ;  /* 0x0000001608107211 */ /* 0x002fe200078008ff */
[----:B0-----:R-:W-:Y:S01]  /*3fa0*/  IMAD.WIDE.U32 R6, R0, 0x10000, RZ ;  /* 0x0001000000067825 */ /* 0x001fe200078e00ff */
[----:B------:R-:W0:Y:S01]  /*3fb0*/  LDCU.64 UR6, c[0x0][0x520] ;  /* 0x0000a400ff0677ac */ /* 0x000e220008000a00 */
[----:B----4-:R-:W-:Y:S02]  /*3fc0*/  PRMT R19, R17, 0x5410, R18 ;  /* 0x0000541011137816 */ /* 0x010fe40000000012 */
[----:B------:R-:W-:Y:S02]  /*3fd0*/  LEA.HI.X R17, R8, R23, R9, 0x1, P0 ;  /* 0x0000001708117211 */ /* 0x000fe400000f0c09 */
[----:B------:R-:W-:Y:S02]  /*3fe0*/  LOP3.LUT R19, R19, R7, RZ, 0xfc, !PT ;  /* 0x0000000713137212 */ /* 0x000fe400078efcff */
[----:B-----5:R-:W-:Y:S01]  /*3ff0*/  LOP3.LUT R18, R6, R21, RZ, 0xfc, !PT ;  /* 0x0000001506127212 */ /* 0x020fe200078efcff */
[----:B------:R-:W-:Y:S01]  /*4000*/  IMAD.WIDE.U32 R6, R82, 0x8, R16 ;  /* 0x0000000852067825 */ /* 0x000fe200078e0010 */
[----:B------:R-:W1:Y:S08]  /*4010*/  LDC.64 R20, c[0x0][0x518] ;  /* 0x00014600ff147b82 */ /* 0x000e700000000a00 */
[----:B------:R-:W4:Y:S01]  /*4020*/  LDC.64 R16, c[0x0][0x560] ;  /* 0x00015800ff107b82 */ /* 0x000f220000000a00 */
[----:B--2---:R4:W-:Y:S07]  /*4030*/  STG.E.64 desc[UR16][R6.64], R4 ;  /* 0x0000000406007986 */ /* 0x0049ee000c101b10 */
[----:B------:R-:W-:Y:S01]  /*4040*/  BAR.SYNC.DEFER_BLOCKING 0x0 ;  /* 0x0000000000007b1d */ /* 0x000fe20000010000 */
[----:B-1----:R-:W-:-:S04]  /*4050*/  IMAD.WIDE.U32 R10, R20, UR18, R10 ;  /* 0x00000012140a7c25 */ /* 0x002fc8000f8e000a */
[----:B------:R-:W-:Y:S02]  /*4060*/  IMAD R11, R21, UR18, R11 ;  /* 0x00000012150b7c24 */ /* 0x000fe4000f8e020b */
[----:B0-----:R-:W-:-:S04]  /*4070*/  IMAD.WIDE.U32 R10, R115, UR6, R10 ;  /* 0x00000006730a7c25 */ /* 0x001fc8000f8e000a */
[----:B------:R-:W-:Y:S01]  /*4080*/  IMAD R0, R115, UR7, R11 ;  /* 0x0000000773007c24 */ /* 0x000fe2000f8e020b */
[----:B----4-:R-:W-:-:S04]  /*4090*/  LEA R4, P0, R10, R16, 0x1 ;  /* 0x000000100a047211 */ /* 0x010fc800078008ff */
        /* <DEDUP_REMOVED lines=9> */
.L_x_18481:
        /* <DEDUP_REMOVED lines=34> */
.L_x_18517:
[----:B------:R-:W-:Y:S05]  /*4350*/  BSYNC.RECONVERGENT B0 ;  /* 0x0000000000007941 */ /* 0x000fea0003800200 */
.L_x_18516:
[----:B------:R-:W-:Y:S05]  /*4360*/  @!P0 BRA `(.L_x_18518) ;  /* 0x0000000000688947 */ /* 0x000fea0003800000 */
        /* <DEDUP_REMOVED lines=25> */
.L_x_18519:
[----:B------:R-:W-:Y:S05]  /*4500*/  BSYNC.RECONVERGENT B0 ;  /* 0x0000000000007941 */ /* 0x000fea0003800200 */
.L_x_18518:
        /* <DEDUP_REMOVED lines=8> */
.L_x_18520:
        /* <DEDUP_REMOVED lines=16> */
.L_x_18521:
        /* <DEDUP_REMOVED lines=15> */
.L_x_18819:


//--------------------- .text._Z25selective_scan_bwd_kernelI32Selective_Scan_bwd_kernel_traitsILi32ELi4ELb1ELb1ELb1ELb0ELb1EN3c104HalfENS1_7complexIfEEEEv12SSMParamsBwd --------------------------
	.section	.text._Z25selective_scan_bwd_kernelI32Selective_Scan_bwd_kernel_traitsILi32ELi4ELb1ELb1ELb1ELb0ELb1EN3c104HalfENS1_7complexIfEEEEv12SSMParamsBwd,"ax",@progbits
	.align	128
        .global         _Z25selective_scan_bwd_kernelI32Selective_Scan_bwd_kernel_traitsILi32ELi4ELb1ELb1ELb1ELb0ELb1EN3c104HalfENS1_7complexIfEEEEv12SSMParamsBwd
        .type           _Z25selective_scan_bwd_kernelI32Selective_Scan_bwd_kernel_traitsILi32ELi4ELb1ELb1ELb1ELb0ELb1EN3c104HalfENS1_7complexIfEEEEv12SSMParamsBwd,@function
        .size           _Z25selective_scan_bwd_kernelI32Selective_Scan_bwd_kernel_traitsILi32ELi4ELb1ELb1ELb1ELb0ELb1EN3c104HalfENS1_7complexIfEEEEv12SSMParamsBwd,(.L_x_18820 - _Z25selective_scan_bwd_kernelI32Selective_Scan_bwd_kernel_traitsILi32ELi4ELb1ELb1ELb1ELb0ELb1EN3c104HalfENS1_7complexIfEEEEv12SSMParamsBwd)
        .other          _Z25selective_scan_bwd_kernelI32Selective_Scan_bwd_kernel_traitsILi32ELi4ELb1ELb1ELb1ELb0ELb1EN3c104HalfENS1_7complexIfEEEEv12SSMParamsBwd,@"STO_CUDA_ENTRY STV_DEFAULT"
_Z25selective_scan_bwd_kernelI32Selective_Scan_bwd_kernel_traitsILi32ELi4ELb1ELb1ELb1ELb0ELb1EN3c104HalfENS1_7complexIfEEEEv12SSMParamsBwd:
.text._Z25selective_scan_bwd_kernelI32Selective_Scan_bwd_kernel_traitsILi32ELi4ELb1ELb1ELb1ELb0ELb1EN3c104HalfENS1_7complexIfEEEEv12SSMParamsBwd:
        /* <DEDUP_REMOVED lines=203> */
.L_x_18557:
[----:B------:R-:W-:Y:S01]  /*0cb0*/  BAR.SYNC.DEFER_BLOCKING 0x0 ;  /* 0x0000000000007b1d */ /* 0x000fe20000010000 */
[----:B------:R-:W-:-:S07]  /*0cc0*/  IMAD.WIDE.U32 R6, R84, 0x8, R100 ;  /* 0x0000000854067825 */ /* 0x000fce00078e0064 */
[----:B0-----:R-:W0:Y:S01]  /*0cd0*/  S2UR UR6, SR_CgaCtaId ;  /* 0x00000000000679c3 */ /* 0x001e220000008800 */
[----:B------:R-:W1:Y:S01]  /*0ce0*/  S2R R68, SR_LANEID ;  /* 0x0000000000447919 */ /* 0x000e620000000000 */
[----:B------:R-:W-:Y:S01]  /*0cf0*/  UMOV UR4, 0x400 ;  /* 0x0000040000047882 */ /* 0x000fe20000000000 */
[----:B------:R-:W-:-:S04]  /*0d00*/  IMAD.WIDE.U32 R10, R84, 0x8, R98 ;  /* 0x00000008540a7825 */ /* 0x000fc800078e0062 */
[----:B------:R-:W-:Y:S01]  /*0d10*/  IMAD.WIDE.U32 R18, R84, 0x8, R96 ;  /* 0x0000000854127825 */ /* 0x000fe200078e0060 */
[----:B------:R-:W2:Y:S03]  /*0d20*/  LDC.64 R20, c[0x0][0x410] ;  /* 0x00010400ff147b82 */ /* 0x000ea60000000a00 */
[----:B------:R-:W-:-:S05]  /*0d30*/  HFMA2 R17, -RZ, RZ, 0, 0 ;  /* 0x00000000ff117431 */ /* 0x000fca00000001ff */
[----:B------:R-:W3:Y:S01]  /*0d40*/  LDC.64 R22, c[0x0][0x418] ;  /* 0x00010600ff167b82 */ /* 0x000ee20000000a00 */
[----:B------:R-:W4:Y:S01]  /*0d50*/  LDG.E.64 R8, desc[UR16][R6.64] ;  /* 0x0000001006087981 */ /* 0x000f22000c1e1b00 */
[----:B------:R-:W-:Y:S01]  /*0d60*/  IADD3 R66, PT, PT, R86, -0x1, RZ ;  /* 0xffffffff56427810 */ /* 0x000fe20007ffe0ff */
[----:B------:R-:W3:Y:S01]  /*0d70*/  LDCU.64 UR8, c[0x0][0x490] ;  /* 0x00009200ff0877ac */ /* 0x000ee20008000a00 */
[----:B0-----:R-:W-:-:S04]  /*0d80*/  ULEA UR4, UR6, UR4, 0x18 ;  /* 0x0000000406047291 */ /* 0x001fc8000f8ec0ff */
[----:B------:R-:W0:Y:S01]  /*0d90*/  LDC.64 R24, c[0x0][0x488] ;  /* 0x00012200ff187b82 */ /* 0x000e220000000a00 */
[----:B------:R-:W-:Y:S01]  /*0da0*/  SHF.L.U32 R16, R66, 0x7, RZ ;  /* 0x0000000742107819 */ /* 0x000fe200000006ff */
[----:B------:R-:W0:Y:S06]  /*0db0*/  LDCU.64 UR6, c[0x0][0x510] ;  /* 0x0000a200ff0677ac */ /* 0x000e2c0008000a00 */
[----:B------:R-:W0:Y:S01]  /*0dc0*/  LDC.64 R26, c[0x0][0x428] ;  /* 0x00010a00ff1a7b82 */ /* 0x000e220000000a00 */
[----:B-1----:R-:W-:Y:S01]  /*0dd0*/  LEA R67, R68, UR4, 0x3 ;  /* 0x0000000444437c11 */ /* 0x002fe2000f8e18ff */
[----:B------:R-:W1:Y:S06]  /*0de0*/  LDCU UR4, c[0x0][0x38c] ;  /* 0x00007180ff0477ac */ /* 0x000e6c0008000800 */
[----:B------:R-:W1:Y:S08]  /*0df0*/  LDC.64 R28, c[0x0][0x478] ;  /* 0x00011e00ff1c7b82 */ /* 0x000e700000000a00 */
[----:B------:R-:W1:Y:S01]  /*0e00*/  LDC.64 R38, c[0x0][0x508] ;  /* 0x00014200ff267b82 */ /* 0x000e620000000a00 */
[----:B----4-:R2:W-:Y:S01]  /*0e10*/  STS.64 [R67], R8 ;  /* 0x0000000843007388 */ /* 0x0105e20000000a00 */
[----:B------:R-:W-:-:S03]  /*0e20*/  NOP ;  /* 0x0000000000007918 */ /* 0x000fc60000000000 */
[----:B------:R-:W-:Y:S03]  /*0e30*/  LDS.64 R4, [R67] ;  /* 0x0000000043047984 */ /* 0x000fe60000000a00 */
[----:B------:R-:W-:Y:S06]  /*0e40*/  BAR.SYNC.DEFER_BLOCKING 0x0 ;  /* 0x0000000000007b1d */ /* 0x000fec0000010000 */
[----:B------:R-:W4:Y:S04]  /*0e50*/  LDG.E.64 R10, desc[UR16][R10.64] ;  /* 0x000000100a0a7981 */ /* 0x000f28000c1e1b00 */
[----:B----4-:R0:W-:Y:S01]  /*0e60*/  STS.64 [R67], R10 ;  /* 0x0000000a43007388 */ /* 0x0101e20000000a00 */
[----:B------:R-:W-:-:S03]  /*0e70*/  NOP ;  /* 0x0000000000007918 */ /* 0x000fc60000000000 */
[----:B------:R-:W-:Y:S01]  /*0e80*/  LDS.64 R6, [R67] ;  /* 0x0000000043067984 */ /* 0x000fe20000000a00 */
[----:B------:R-:W-:Y:S06]  /*0e90*/  BAR.SYNC.DEFER_BLOCKING 0x0 ;  /* 0x0000000000007b1d */ /* 0x000fec0000010000 */
[----:B------:R-:W4:Y:S01]  /*0ea0*/  LDG.E.64 R18, desc[UR16][R18.64] ;  /* 0x0000001012127981 */ /* 0x000f22000c1e1b00 */
[----:B--2---:R-:W-:-:S04]  /*0eb0*/  IMAD.WIDE.U32 R8, R20, UR18, R16 ;  /* 0x0000001214087c25 */ /* 0x004fc8000f8e0010 */
[----:B------:R-:W-:Y:S02]  /*0ec0*/  IMAD R9, R21, UR18, R9 ;  /* 0x0000001215097c24 */ /* 0x000fe4000f8e0209 */
[----:B---3--:R-:W-:-:S04]  /*0ed0*/  IMAD.WIDE.U32 R8, R115, R22, R8 ;  /* 0x0000001673087225 */ /* 0x008fc800078e0008 */
[----:B------:R-:W-:Y:S01]  /*0ee0*/  IMAD R0, R115, R23, R9 ;  /* 0x0000001773007224 */ /* 0x000fe200078e0209 */
[----:B0-----:R-:W-:-:S04]  /*0ef0*/  LEA R10, P0, R8, R24, 0x1 ;  /* 0x00000018080a7211 */ /* 0x001fc800078008ff */
        /* <DEDUP_REMOVED lines=135> */
.L_x_18523:
        /* <DEDUP_REMOVED lines=42> */
[----:B------:R-:W-:Y:S01]  /*1a10*/  LEA R43, R68, R67, 0x3 ;  /* 0x00000043442b7211 */ /* 0x000fe200078e18ff */
[----:B------:R-:W-:Y:S01]  /*1a20*/  FMUL.FTZ R40, R57, R64 ;  /* 0x0000004039287220 */ /* 0x000fe20000410000 */
[----:B------:R-:W-:Y:S01]  /*1a30*/  ISETP.EQ.AND P0, PT, R88, RZ, P0 ;  /* 0x000000ff5800720c */ /* 0x000fe20000702270 */
[----:B------:R-:W-:Y:S01]  /*1a40*/  FMUL.FTZ R39, R55, R58 ;  /* 0x0000003a37277220 */ /* 0x000fe20000410000 */
[----:B------:R-:W-:Y:S01]  /*1a50*/  MOV R63, RZ ;  /* 0x000000ff003f7202 */ /* 0x000fe20000000f00 */
[----:B------:R-:W2:Y:S01]  /*1a60*/  LDC.64 R18, c[0x0][0x440] ;  /* 0x00011000ff127b82 */ /* 0x000ea20000000a00 */
[----:B------:R-:W-:Y:S01]  /*1a70*/  LOP3.LUT R38, R38, 0x100, RZ, 0xc0, !PT ;  /* 0x0000010026267812 */ /* 0x000fe200078ec0ff */
[----:B------:R-:W3:Y:S01]  /*1a80*/  LDCU UR8, c[0x0][0x394] ;  /* 0x00007280ff0877ac */ /* 0x000ee20008000800 */
[----:B------:R-:W-:-:S02]  /*1a90*/  LOP3.LUT R112, R5, 0x100, RZ, 0xc0, !PT ;  /* 0x0000010005707812 */ /* 0x000fc400078ec0ff */
[C---:B------:R-:W-:Y:S01]  /*1aa0*/  IADD3 R0, PT, PT, R5.reuse, R88, RZ ;  /* 0x0000005805007210 */ /* 0x040fe20007ffe0ff */
[----:B------:R-:W4:Y:S01]  /*1ab0*/  LDCU UR9, c[0x0][0x38c] ;  /* 0x00007180ff0977ac */ /* 0x000f220008000800 */
[----:B------:R-:W-:Y:S01]  /*1ac0*/  LEA.HI.X.SX32 R27, R5, RZ, 0x1, P1 ;  /* 0x000000ff051b7211 */ /* 0x000fe200008f0eff */
[----:B------:R-:W0:Y:S01]  /*1ad0*/  LDC.64 R20, c[0x0][0x3a8] ;  /* 0x0000ea00ff147b82 */ /* 0x000e220000000a00 */
[----:B------:R-:W-:-:S07]  /*1ae0*/  UMOV UR4, URZ ;  /* 0x000000ff00047c82 */ /* 0x000fce0008000000 */
[----:B------:R-:W0:Y:S08]  /*1af0*/  LDC.64 R78, c[0x0][0x3e0] ;  /* 0x0000f800ff4e7b82 */ /* 0x000e300000000a00 */
[----:B------:R-:W0:Y:S08]  /*1b00*/  LDC.64 R22, c[0x0][0x4d0] ;  /* 0x00013400ff167b82 */ /* 0x000e300000000a00 */
[----:B---34-:R-:W0:Y:S02]  /*1b10*/  LDC.64 R24, c[0x0][0x4f0] ;  /* 0x00013c00ff187b82 */ /* 0x018e240000000a00 */
.L_x_18556:
[----:B-1----:R-:W-:-:S04]  /*1b20*/  IMAD.WIDE.U32 R4, R76, UR4, RZ ;  /* 0x000000044c047c25 */ /* 0x002fc8000f8e00ff */
[----:B------:R-:W-:Y:S01]  /*1b30*/  IMAD R5, R77, UR4, R5 ;  /* 0x000000044d057c24 */ /* 0x000fe2000f8e0205 */
[----:B0-----:R-:W-:-:S04]  /*1b40*/  LEA R6, P1, R4, R95, 0x1 ;  /* 0x0000005f04067211 */ /* 0x001fc800078208ff */
[----:B------:R-:W-:-:S03]  /*1b50*/  LEA.HI.X R7, R4, R93, R5, 0x1, P1 ;  /* 0x0000005d04077211 */ /* 0x000fc600008f0c05 */
[----:B------:R-:W-:-:S05]  /*1b60*/  IMAD.WIDE.U32 R30, R73, 0x8, R6 ;  /* 0x00000008491e7825 */ /* 0x000fca00078e0006 */
[----:B---3--:R-:W3:Y:S04]  /*1b70*/  LDG.E.64 R4, desc[UR16][R30.64] ;  /* 0x000000101e047981 */ /* 0x008ee8000c1e1b00 */
[----:B------:R-:W4:Y:S01]  /*1b80*/  LDG.E.64 R6, desc[UR16][R30.64+0x100] ;  /* 0x000100101e067981 */ /* 0x000f22000c1e1b00 */
[----:B------:R-:W-:Y:S02]  /*1b90*/  MOV R8, R2 ;  /* 0x0000000200087202 */ /* 0x000fe40000000f00 */
[----:B------:R-:W-:-:S03]  /*1ba0*/  MOV R9, R103 ;  /* 0x0000006700097202 */ /* 0x000fc60000000f00 */
[----:B0-----:R-:W-:-:S04]  /*1bb0*/  IMAD.WIDE.U32 R8, R20, UR4, R8 ;  /* 0x0000000414087c25 */ /* 0x001fc8000f8e0008 */
[----:B------:R-:W-:Y:S01]  /*1bc0*/  IMAD R9, R21, UR4, R9 ;  /* 0x0000000415097c24 */ /* 0x000fe2000f8e0209 */
[----:B--2---:R-:W-:-:S04]  /*1bd0*/  LEA R28, P1, R8, R18, 0x3 ;  /* 0x00000012081c7211 */ /* 0x004fc800078218ff */
[----:B------:R-:W-:Y:S01]  /*1be0*/  LEA.HI.X R29, R8, R19, R9, 0x3, P1 ;  /* 0x00000013081d7211 */ /* 0x000fe200008f1c09 */
[----:B------:R-:W-:-:S04]  /*1bf0*/  IMAD.WIDE.U32 R8, R78, UR4, RZ ;  /* 0x000000044e087c25 */ /* 0x000fc8000f8e00ff */
[----:B------:R-:W-:Y:S01]  /*1c00*/  IMAD R9, R79, UR4, R9 ;  /* 0x000000044f097c24 */ /* 0x000fe2000f8e0209 */
[C---:B------:R-:W-:Y:S01]  /*1c10*/  LEA R10, P1, R8.reuse, R91, 0x1 ;  /* 0x0000005b080a7211 */ /* 0x040fe200078208ff */
[----:B------:R-:W2:Y:S03]  /*1c20*/  LDG.E.64 R28, desc[UR16][R28.64] ;  /* 0x000000101c1c7981 */ /* 0x000ea6000c1e1b00 */
[----:B------:R-:W-:-:S03]  /*1c30*/  LEA.HI.X R11, R8, R89, R9, 0x1, P1 ;  /* 0x00000059080b7211 */ /* 0x000fc600008f0c09 */
[----:B------:R-:W-:Y:S01]  /*1c40*/  IMAD.WIDE.U32 R10, R73, 0x8, R10 ;  /* 0x00000008490a7825 */ /* 0x000fe200078e000a */
[----:B---3--:R2:W-:Y:S04]  /*1c50*/  STS.64 [R67], R4 ;  /* 0x0000000443007388 */ /* 0x0085e80000000a00 */
[----:B----4-:R-:W-:Y:S01]  /*1c60*/  STS.64 [R67+0x100], R6 ;  /* 0x0001000643007388 */ /* 0x010fe20000000a00 */
        /* <DEDUP_REMOVED lines=12> */
[-C--:B------:R-:W-:Y:S01]  /*1d30*/  FMUL.FTZ R4, R54, R8.reuse ;  /* 0x0000000836047220 */ /* 0x080fe20000410000 */
        /* <DEDUP_REMOVED lines=17> */
[----:B0-----:R-:W-:Y:S02]  /*1e50*/  HADD2.F32 R122, -RZ, R7.H1_H1 ;  /* 0x30000007ff7a7230 */ /* 0x001fe40000004100 */
[----:B------:R-:W-:-:S05]  /*1e60*/  HADD2.F32 R120, -RZ, R6.H1_H1 ;  /* 0x30000006ff787230 */ /* 0x000fca0000004100 */
[----:B------:R-:W-:Y:S08]  /*1e70*/  MUFU.COS R36, R116 ;  /* 0x0000007400247308 */ /* 0x000ff00000000000 */
[----:B------:R0:W-:Y:S01]  /*1e80*/  MUFU.SIN R34, R116 ;  /* 0x0000007400227308 */ /* 0x0001e20000000400 */
[----:B-1----:R-:W-:Y:S01]  /*1e90*/  FMUL.FTZ R123, R121, R110 ;  /* 0x0000006e797b7220 */ /* 0x002fe20000410000 */
[----:B------:R-:W-:-:S06]  /*1ea0*/  HADD2.F32 R110, -RZ, R6.H0_H0 ;  /* 0x20000006ff6e7230 */ /* 0x000fcc0000004100 */
[----:B------:R-:W1:Y:S01]  /*1eb0*/  MUFU.COS R125, R104 ;  /* 0x00000068007d7308 */ /* 0x000e620000000000 */
[----:B0-----:R-:W-:-:S07]  /*1ec0*/  HADD2.F32 R116, -RZ, R5.H1_H1 ;  /* 0x30000005ff747230 */ /* 0x001fce0000004100 */
[----:B------:R0:W2:Y:S08]  /*1ed0*/  MUFU.SIN R106, R118 ;  /* 0x00000076006a7308 */ /* 0x0000b00000000400 */
[----:B------:R5:W5:Y:S01]  /*1ee0*/  MUFU.SIN R119, R104 ;  /* 0x0000006800777308 */ /* 0x000b620000000400 */
[----:B-1----:R-:W-:Y:S01]  /*1ef0*/  FMUL.FTZ R125, R124, R125 ;  /* 0x0000007d7c7d7220 */ /* 0x002fe20000410000 */
[----:B0-----:R-:W-:-:S02]  /*1f00*/  HADD2.F32 R118, -RZ, R7.H0_H0 ;  /* 0x20000007ff767230 */ /* 0x001fc40000004100 */
[----:B--2---:R-:W-:Y:S01]  /*1f10*/  FMUL.FTZ R121, R121, R106 ;  /* 0x0000006a79797220 */ /* 0x004fe20000410000 */
[C---:B-----5:R-:W-:Y:S01]  /*1f20*/  FMUL.FTZ R104, R108.reuse, R117 ;  /* 0x000000756c687220 */ /* 0x060fe20000410000 */
[----:B------:R-:W-:Y:S02]  /*1f30*/  HADD2.F32 R106, -RZ, R5.H0_H0 ;  /* 0x20000005ff6a7230 */ /* 0x000fe40000004100 */
[----:B------:R-:W-:Y:S01]  /*1f40*/  FMUL.FTZ R108, R108, R37 ;  /* 0x000000256c6c7220 */ /* 0x000fe20000410000 */
[--C-:B------:R-:W-:Y:S02]  /*1f50*/  HADD2.F32 R117, -RZ, R4.reuse.H0_H0 ;  /* 0x20000004ff757230 */ /* 0x100fe40000004100 */
[----:B------:R-:W-:Y:S01]  /*1f60*/  FMUL.FTZ R124, R124, R119 ;  /* 0x000000777c7c7220 */ /* 0x000fe20000410000 */
        /* <DEDUP_REMOVED lines=13> */
[--C-:B------:R-:W-:Y:S02]  /*2040*/  HADD2.F32 R4, -RZ, R8.reuse.H0_H0 ;  /* 0x20000008ff047230 */ /* 0x100fe40000004100 */
[----:B------:R-:W-:Y:S02]  /*2050*/  HADD2.F32 R126, -RZ, R8.H1_H1 ;  /* 0x30000008ff7e7230 */ /* 0x000fe40000004100 */
[----:B------:R-:W-:Y:S01]  /*2060*/  FMUL.FTZ R128, R48, R5 ;  /* 0x0000000530807220 */ /* 0x000fe20000410000 */
[----:B------:R-:W-:Y:S02]  /*2070*/  HADD2.F32 R9, -RZ, R9.H1_H1 ;  /* 0x30000009ff097230 */ /* 0x000fe40000004100 */
[----:B------:R-:W-:Y:S01]  /*2080*/  FMUL.FTZ R127, R49, R4 ;  /* 0x00000004317f7220 */ /* 0x000fe20000410000 */
[----:B------:R-:W-:-:S02]  /*2090*/  HADD2.F32 R7, -RZ, R10.H0_H0 ;  /* 0x2000000aff077230 */ /* 0x000fc40000004100 */
[----:B------:R-:W-:Y:S01]  /*20a0*/  FMUL.FTZ R126, R49, -R126 ;  /* 0x8000007e317e7220 */ /* 0x000fe20000410000 */
        /* <DEDUP_REMOVED lines=18> */
.L_x_18526:
[----:B------:R0:W1:Y:S02]  /*21d0*/  LDS.64 R8, [R87+UR5+0x20b8] ;  /* 0x0020b80557087984 */ /* 0x0000640008000a00 */
.L_x_18527:
[----:B------:R-:W-:Y:S05]  /*21e0*/  BSYNC.RECONVERGENT B0 ;  /* 0x0000000000007941 */ /* 0x000fea0003800200 */
.L_x_18525:
[----:B------:R-:W4:Y:S01]  /*21f0*/  @P0 LDC R5, c[0x0][0x38c] ;  /* 0x0000e300ff050b82 */ /* 0x000f220000000800 */
[----:B------:R-:W-:Y:S01]  /*2200*/  CS2R R10, SRZ ;  /* 0x00000000000a7805 */ /* 0x000fe2000001ff00 */
[----:B----4-:R-:W-:-:S04]  /*2210*/  @P0 IMAD R5, R44, R5, UR4 ;  /* 0x000000042c050e24 */ /* 0x010fc8000f8e0205 */
[----:B--2---:R-:W-:-:S05]  /*2220*/  @P0 IMAD.WIDE R4, R5, 0x10, R14 ;  /* 0x0000001005040825 */ /* 0x004fca00078e020e */
        /* <DEDUP_REMOVED lines=15> */
[----:B------:R-:W-:Y:S01]  /*2320*/  ISETP.GE.AND P1, PT, R68, 0x1, PT ;  /* 0x000000014400780c */ /* 0x000fe20003f26270 */
[----:B------:R-:W-:Y:S01]  /*2330*/  ULEA UR7, UR4, UR6, 0x4 ;  /* 0x0000000604077291 */ /* 0x000fe2000f8e20ff */
[C---:B------:R-:W-:Y:S01]  /*2340*/  FFMA.FTZ R6, R59.reuse, R144, R6 ;  /* 0x000000903b067223 */ /* 0x040fe20000010006 */
[----:B------:R-:W-:Y:S01]  /*2350*/  FFMA.FTZ R7, R59, R140, R7 ;  /* 0x0000008c3b077223 */ /* 0x000fe20000010007 */
[----:B------:R-:W-:Y:S01]  /*2360*/  ISETP.NE.AND P6, PT, R114, 0x1f, PT ;  /* 0x0000001f7200780c */ /* 0x000fe20003fc5270 */
[----:B------:R-:W-:Y:S01]  /*2370*/  BSSY.RECONVERGENT B0, `(.L_x_18528) ;  /* 0x000009f000007945 */ /* 0x000fe20003800200 */
[C---:B--2---:R-:W-:Y:S01]  /*2380*/  FMUL.FTZ R4, R124.reuse, R6 ;  /* 0x000000067c047220 */ /* 0x044fe20000410000 */
[----:B------:R-:W-:Y:S01]  /*2390*/  FMUL.FTZ R5, R124, R7 ;  /* 0x000000077c057220 */ /* 0x000fe20000410000 */
[----:B------:R-:W-:-:S02]  /*23a0*/  ISETP.GE.AND P4, PT, R86, UR8, PT ;  /* 0x0000000856007c0c */ /* 0x000fc4000bf86270 */
        /* <DEDUP_REMOVED lines=10> */
[----:B------:R-:W-:-:S02]  /*2450*/  ISETP.GT.U32.AND P2, PT, R114, 0x1b, PT ;  /* 0x0000001b7200780c */ /* 0x000fc40003f44070 */
[C---:B------:R-:W-:Y:S01]  /*2460*/  FFMA.FTZ R36, R123.reuse, R6, -R34 ;  /* 0x000000067b247223 */ /* 0x040fe20000010822 */
[----:B------:R-:W-:Y:S01]  /*2470*/  FFMA.FTZ R7, R123, R32, R7 ;  /* 0x000000207b077223 */ /* 0x000fe20000010007 */
[CC--:B------:R-:W-:Y:S01]  /*2480*/  FMUL.FTZ R6, R124.reuse, R4.reuse ;  /* 0x000000047c067220 */ /* 0x0c0fe20000410000 */
[----:B------:R-:W-:Y:S01]  /*2490*/  FMUL.FTZ R34, R124, R5 ;  /* 0x000000057c227220 */ /* 0x000fe20000410000 */
[C---:B------:R-:W-:Y:S01]  /*24a0*/  FFMA.FTZ R33, R58.reuse, R129, R36 ;  /* 0x000000813a217223 */ /* 0x040fe20000010024 */
[----:B------:R-:W-:Y:S01]  /*24b0*/  FFMA.FTZ R32, R58, R131, R7 ;  /* 0x000000833a207223 */ /* 0x000fe20000010007 */
[C---:B------:R-:W-:Y:S01]  /*24c0*/  FFMA.FTZ R6, R125.reuse, R5, -R6 ;  /* 0x000000057d067223 */ /* 0x040fe20000010806 */
[----:B------:R-:W-:Y:S01]  /*24d0*/  FFMA.FTZ R4, R125, R4, R34 ;  /* 0x000000047d047223 */ /* 0x000fe20000010022 */
[----:B------:R-:W-:Y:S01]  /*24e0*/  ISETP.GT.U32.AND P3, PT, R114, 0x17, PT ;  /* 0x000000177200780c */ /* 0x000fe20003f64070 */
[----:B------:R-:W-:Y:S01]  /*24f0*/  SHFL.UP PT, R7, R33, 0x1, RZ ;  /* 0x0420000021077989 */ /* 0x000fe200000e00ff */
[C---:B------:R-:W-:Y:S01]  /*2500*/  FMUL.FTZ R34, R121.reuse, R6 ;  /* 0x0000000679227220 */ /* 0x040fe20000410000 */
[-C--:B------:R-:W-:Y:S01]  /*2510*/  FMUL.FTZ R35, R121, R4.reuse ;  /* 0x0000000479237220 */ /* 0x080fe20000410000 */
[----:B------:R-:W-:Y:S01]  /*2520*/  ISETP.NE.OR P4, PT, R88, RZ, P4 ;  /* 0x000000ff5800720c */ /* 0x000fe20002785670 */
[----:B------:R-:W2:Y:S01]  /*2530*/  SHFL.UP PT, R36, R32, 0x1, RZ ;  /* 0x0420000020247989 */ /* 0x000ea200000e00ff */
[C---:B------:R-:W-:Y:S01]  /*2540*/  FFMA.FTZ R34, R123.reuse, R4, R34 ;  /* 0x000000047b227223 */ /* 0x040fe20000010022 */
[----:B------:R-:W-:Y:S01]  /*2550*/  FFMA.FTZ R35, R123, R6, -R35 ;  /* 0x000000067b237223 */ /* 0x000fe20000010823 */
[----:B------:R-:W-:-:S03]  /*2560*/  ISETP.GT.U32.AND P5, PT, R114, 0xf, PT ;  /* 0x0000000f7200780c */ /* 0x000fc60003fa4070 */
[----:B------:R-:W5:Y:S04]  /*2570*/  SHFL.UP PT, R5, R34, 0x1, RZ ;  /* 0x0420000022057989 */ /* 0x000f6800000e00ff */
[----:B------:R-:W0:Y:S01]  /*2580*/  SHFL.UP PT, R4, R35, 0x1, RZ ;  /* 0x0420000023047989 */ /* 0x000e2200000e00ff */
[-C--:B--2---:R-:W-:Y:S01]  /*2590*/  FMUL.FTZ R37, R35, R36.reuse ;  /* 0x0000002423257220 */ /* 0x084fe20000410000 */
[----:B------:R-:W-:-:S03]  /*25a0*/  FMUL.FTZ R36, R34, R36 ;  /* 0x0000002422247220 */ /* 0x000fc60000410000 */
[CC--:B------:R-:W-:Y:S01]  /*25b0*/  FFMA.FTZ R37, R34.reuse, R7.reuse, R37 ;  /* 0x0000000722257223 */ /* 0x0c0fe20000010025 */
[C---:B------:R-:W-:Y:S01]  /*25c0*/  FFMA.FTZ R36, R35.reuse, R7, -R36 ;  /* 0x0000000723247223 */ /* 0x040fe20000010824 */
[-C--:B-----5:R-:W-:Y:S01]  /*25d0*/  FMUL.FTZ R7, R35, R5.reuse ;  /* 0x0000000523077220 */ /* 0x0a0fe20000410000 */
[----:B------:R-:W-:Y:S01]  /*25e0*/  FMUL.FTZ R6, R34, R5 ;  /* 0x0000000522067220 */ /* 0x000fe20000410000 */
[----:B------:R-:W-:Y:S01]  /*25f0*/  @P1 FADD.FTZ R32, R32, R37 ;  /* 0x0000002520201221 */ /* 0x000fe20000010000 */
[----:B------:R-:W-:Y:S01]  /*2600*/  @P1 FADD.FTZ R33, R33, R36 ;  /* 0x0000002421211221 */ /* 0x000fe20000010000 */
[-C--:B0-----:R-:W-:Y:S01]  /*2610*/  @P1 FFMA.FTZ R34, R34, R4.reuse, R7 ;  /* 0x0000000422221223 */ /* 0x081fe20000010007 */
[----:B------:R-:W-:Y:S01]  /*2620*/  @P1 FFMA.FTZ R35, R35, R4, -R6 ;  /* 0x0000000423231223 */ /* 0x000fe20000010806 */
[----:B------:R-:W-:Y:S01]  /*2630*/  ISETP.GE.AND P1, PT, R68, 0x2, PT ;  /* 0x000000024400780c */ /* 0x000fe20003f26270 */
[----:B------:R-:W0:Y:S04]  /*2640*/  SHFL.UP PT, R37, R32, 0x2, RZ ;  /* 0x0440000020257989 */ /* 0x000e2800000e00ff */
        /* <DEDUP_REMOVED lines=8> */
[-C--:B-----5:R-:W-:Y:S01]  /*26d0*/  FMUL.FTZ R7, R35, R5.reuse ;  /* 0x0000000523077220 */ /* 0x0a0fe20000410000 */
        /* <DEDUP_REMOVED lines=29> */
[----:B------:R-:W-:Y:S01]  /*28b0*/  FFMA.FTZ R37, R34, R6, R37 ;  /* 0x0000000622257223 */ /* 0x000fe20000010025 */
[----:B------:R-:W-:Y:S01]  /*28c0*/  FMUL.FTZ R6, R121, R134 ;  /* 0x0000008679067220 */ /* 0x000fe20000410000 */
[----:B-----5:R-:W-:-:S02]  /*28d0*/  @P1 FFMA.FTZ R35, R35, R4, -R7 ;  /* 0x0000000423231223 */ /* 0x020fc40000010807 */
[----:B------:R-:W-:Y:S01]  /*28e0*/  @P1 FADD.FTZ R32, R32, R37 ;  /* 0x0000002520201221 */ /* 0x000fe20000010000 */
[-C--:B------:R-:W-:Y:S01]  /*28f0*/  FMUL.FTZ R37, R121, R136.reuse ;  /* 0x0000008879257220 */ /* 0x080fe20000410000 */
[----:B------:R-:W-:Y:S01]  /*2900*/  FFMA.FTZ R7, R123, R136, R6 ;  /* 0x000000887b077223 */ /* 0x000fe20000010006 */
[----:B------:R-:W-:Y:S01]  /*2910*/  @P1 FFMA.FTZ R34, R34, R4, R5 ;  /* 0x0000000422221223 */ /* 0x000fe20000010005 */
[-C--:B-1----:R-:W-:Y:S01]  /*2920*/  FMUL.FTZ R5, R121, R9.reuse ;  /* 0x0000000979057220 */ /* 0x082fe20000410000 */
[----:B------:R-:W-:Y:S01]  /*2930*/  FFMA.FTZ R6, R123, R134, -R37 ;  /* 0x000000867b067223 */ /* 0x000fe20000010825 */
[----:B------:R-:W-:Y:S01]  /*2940*/  @P1 FADD.FTZ R33, R33, R36 ;  /* 0x0000002421211221 */ /* 0x000fe20000010000 */
[----:B------:R-:W-:Y:S01]  /*2950*/  FADD.FTZ R138, R132, R7 ;  /* 0x00000007848a7221 */ /* 0x000fe20000010000 */
[C---:B------:R-:W-:Y:S01]  /*2960*/  FMUL.FTZ R4, R123.reuse, R9 ;  /* 0x000000097b047220 */ /* 0x040fe20000410000 */
[----:B------:R-:W0:Y:S01]  /*2970*/  SHFL.UP PT, R7, R32, 0x10, RZ ;  /* 0x0600000020077989 */ /* 0x000e2200000e00ff */
[-C--:B------:R-:W-:Y:S01]  /*2980*/  FFMA.FTZ R36, R123, R8.reuse, -R5 ;  /* 0x000000087b247223 */ /* 0x080fe20000010805 */
[----:B------:R-:W-:Y:S01]  /*2990*/  FADD.FTZ R139, R133, R6 ;  /* 0x00000006858b7221 */ /* 0x000fe20000010000 */
[----:B------:R-:W-:Y:S01]  /*29a0*/  FFMA.FTZ R37, -R121, R8, -R4 ;  /* 0x0000000879257223 */ /* 0x000fe20000010904 */
[----:B------:R-:W1:Y:S01]  /*29b0*/  SHFL.UP PT, R6, R34, 0x10, RZ ;  /* 0x0600000022067989 */ /* 0x000e6200000e00ff */
[C---:B------:R-:W-:Y:S01]  /*29c0*/  FMUL.FTZ R148, R124.reuse, R138 ;  /* 0x0000008a7c947220 */ /* 0x040fe20000410000 */
[CC--:B------:R-:W-:Y:S01]  /*29d0*/  FMUL.FTZ R146, R124.reuse, R36.reuse ;  /* 0x000000247c927220 */ /* 0x0c0fe20000410000 */
[C---:B------:R-:W-:Y:S01]  /*29e0*/  FMUL.FTZ R142, R124.reuse, R37 ;  /* 0x000000257c8e7220 */ /* 0x040fe20000410000 */
[----:B------:R-:W2:Y:S01]  /*29f0*/  SHFL.UP PT, R5, R33, 0x10, RZ ;  /* 0x0600000021057989 */ /* 0x000ea200000e00ff */
[-C--:B------:R-:W-:Y:S01]  /*2a00*/  FMUL.FTZ R147, R124, R139.reuse ;  /* 0x0000008b7c937220 */ /* 0x080fe20000410000 */
[C---:B------:R-:W-:Y:S01]  /*2a10*/  FFMA.FTZ R139, R125.reuse, R139, -R148 ;  /* 0x0000008b7d8b7223 */ /* 0x040fe20000010894 */
[C---:B------:R-:W-:Y:S01]  /*2a20*/  FFMA.FTZ R37, R125.reuse, R37, -R146 ;  /* 0x000000257d257223 */ /* 0x040fe20000010892 */
[----:B------:R-:W3:Y:S01]  /*2a30*/  SHFL.UP PT, R4, R35, 0x10, RZ ;  /* 0x0600000023047989 */ /* 0x000ee200000e00ff */
[C---:B------:R-:W-:Y:S01]  /*2a40*/  FFMA.FTZ R141, R125.reuse, R36, R142 ;  /* 0x000000247d8d7223 */ /* 0x040fe2000001008e */
[----:B------:R-:W-:Y:S01]  /*2a50*/  FFMA.FTZ R147, R125, R138, R147 ;  /* 0x0000008a7d937223 */ /* 0x000fe20000010093 */
[----:B------:R-:W-:Y:S01]  /*2a60*/  FADD.FTZ R149, R130, R139 ;  /* 0x0000008b82957221 */ /* 0x000fe20000010000 */
[----:B------:R-:W-:Y:S01]  /*2a70*/  FMUL.FTZ R139, R108, R37 ;  /* 0x000000256c8b7220 */ /* 0x000fe20000410000 */
[----:B------:R-:W-:Y:S01]  /*2a80*/  ISETP.GE.AND P1, PT, R68, 0x10, PT ;  /* 0x000000104400780c */ /* 0x000fe20003f26270 */
[-C--:B------:R-:W-:Y:S01]  /*2a90*/  FMUL.FTZ R36, R108, R141.reuse ;  /* 0x0000008d6c247220 */ /* 0x080fe20000410000 */
[----:B------:R-:W-:Y:S01]  /*2aa0*/  FADD.FTZ R147, R128, R147 ;  /* 0x0000009380937221 */ /* 0x000fe20000010000 */
[----:B------:R-:W-:Y:S01]  /*2ab0*/  FFMA.FTZ R138, R104, R141, R139 ;  /* 0x0000008d688a7223 */ /* 0x000fe2000001008b */
[----:B------:R-:W-:Y:S01]  /*2ac0*/  FMUL.FTZ R142, R108, R149 ;  /* 0x000000956c8e7220 */ /* 0x000fe20000410000 */
[----:B------:R-:W-:Y:S01]  /*2ad0*/  FFMA.FTZ R139, R104, R37, -R36 ;  /* 0x00000025688b7223 */ /* 0x000fe20000010824 */
[----:B------:R-:W-:Y:S01]  /*2ae0*/  FMUL.FTZ R146, R108, R147 ;  /* 0x000000936c927220 */ /* 0x000fe20000410000 */
[-C--:B0-----:R-:W-:Y:S01]  /*2af0*/  FMUL.FTZ R36, R34, R7.reuse ;  /* 0x0000000722247220 */ /* 0x081fe20000410000 */
[C---:B------:R-:W-:Y:S01]  /*2b00*/  FMUL.FTZ R141, R35.reuse, R7 ;  /* 0x00000007238d7220 */ /* 0x040fe20000410000 */
[C---:B------:R-:W-:Y:S01]  /*2b10*/  FFMA.FTZ R142, R104.reuse, R147, R142 ;  /* 0x00000093688e7223 */ /* 0x040fe2000001008e */
[----:B------:R-:W-:Y:S01]  /*2b20*/  FFMA.FTZ R149, R104, R149, -R146 ;  /* 0x0000009568957223 */ /* 0x000fe20000010892 */
[CC--:B-1----:R-:W-:Y:S01]  /*2b30*/  FMUL.FTZ R7, R34.reuse, R6.reuse ;  /* 0x0000000622077220 */ /* 0x0c2fe20000410000 */
[----:B------:R-:W-:Y:S01]  /*2b40*/  FMUL.FTZ R37, R35, R6 ;  /* 0x0000000623257220 */ /* 0x000fe20000410000 */
[----:B------:R-:W-:Y:S01]  /*2b50*/  FADD.FTZ R142, R127, R142 ;  /* 0x0000008e7f8e7221 */ /* 0x000fe20000010000 */
[CC--:B--2---:R-:W-:Y:S01]  /*2b60*/  FFMA.FTZ R36, R35.reuse, R5.reuse, -R36 ;  /* 0x0000000523247223 */ /* 0x0c4fe20000010824 */
[----:B------:R-:W-:Y:S01]  /*2b70*/  FFMA.FTZ R141, R34, R5, R141 ;  /* 0x00000005228d7223 */ /* 0x000fe2000001008d */
[----:B------:R-:W-:Y:S01]  /*2b80*/  MOV R5, RZ ;  /* 0x000000ff00057202 */ /* 0x000fe20000000f00 */
[-C--:B---3--:R-:W-:Y:S01]  /*2b90*/  @P1 FFMA.FTZ R35, R35, R4.reuse, -R7 ;  /* 0x0000000423231223 */ /* 0x088fe20000010807 */
[----:B------:R-:W-:Y:S01]  /*2ba0*/  @P1 FADD.FTZ R33, R33, R36 ;  /* 0x0000002421211221 */ /* 0x000fe20000010000 */
[----:B------:R-:W-:Y:S01]  /*2bb0*/  @P1 FADD.FTZ R32, R32, R141 ;  /* 0x0000008d20201221 */ /* 0x000fe20000010000 */
[----:B------:R-:W-:Y:S01]  /*2bc0*/  @P1 FFMA.FTZ R34, R34, R4, R37 ;  /* 0x0000000422221223 */ /* 0x000fe20000010025 */
[----:B------:R-:W-:Y:S01]  /*2bd0*/  FADD.FTZ R141, R126, R149 ;  /* 0x000000957e8d7221 */ /* 0x000fe20000010000 */
[----:B------:R0:W1:Y:S01]  /*2be0*/  SHFL.DOWN PT, R36, R138, 0x1, 0x1f ;  /* 0x08201f008a247f89 */ /* 0x00006200000e0000 */
[----:B------:R-:W-:Y:S01]  /*2bf0*/  HFMA2 R4, -RZ, RZ, 1.875, 0 ;  /* 0x3f800000ff047431 */ /* 0x000fe200000001ff */
[----:B------:R-:W-:-:S02]  /*2c00*/  ISETP.GT.U32.AND P1, PT, R114, 0x1d, PT ;  /* 0x0000001d7200780c */ /* 0x000fc40003f24070 */
[----:B------:R-:W-:Y:S01]  /*2c10*/  CS2R R6, SRZ ;  /* 0x0000000000067805 */ /* 0x000fe2000001ff00 */
[----:B------:R0:W2:Y:S04]  /*2c20*/  SHFL.DOWN PT, R149, R142, 0x1, 0x1f ;  /* 0x08201f008e957f89 */ /* 0x0000a800000e0000 */
[----:B------:R0:W3:Y:S04]  /*2c30*/  SHFL.DOWN PT, R37, R141, 0x1, 0x1f ;  /* 0x08201f008d257f89 */ /* 0x0000e800000e0000 */
[----:B------:R-:W0:Y:S04]  /*2c40*/  SHFL.UP PT, R35, R35, 0x1, RZ ;  /* 0x0420000023237989 */ /* 0x000e2800000e00ff */
[----:B------:R-:W0:Y:S04]  /*2c50*/  SHFL.UP PT, R33, R33, 0x1, RZ ;  /* 0x0420000021217989 */ /* 0x000e2800000e00ff */
[----:B------:R-:W0:Y:S04]  /*2c60*/  SHFL.UP PT, R32, R32, 0x1, RZ ;  /* 0x0420000020207989 */ /* 0x000e2800000e00ff */
[----:B----4-:R4:W0:Y:S04]  /*2c70*/  SHFL.IDX PT, R146, R10, RZ, 0x1f ;  /* 0x00001fff0a927589 */ /* 0x01082800000e0000 */
[----:B------:R4:W0:Y:S04]  /*2c80*/  SHFL.IDX PT, R148, R11, RZ, 0x1f ;  /* 0x00001fff0b947589 */ /* 0x00082800000e0000 */
[----:B------:R4:W0:Y:S04]  /*2c90*/  SHFL.DOWN PT, R10, R139, 0x1, 0x1f ;  /* 0x08201f008b0a7f89 */ /* 0x00082800000e0000 */
[----:B------:R4:W0:Y:S01]  /*2ca0*/  SHFL.UP PT, R11, R34, 0x1, RZ ;  /* 0x04200000220b7989 */ /* 0x00082200000e00ff */
[----:B-123--:R-:W-:Y:S05]  /*2cb0*/  @!P6 BRA `(.L_x_18529) ;  /* 0x000000000028e947 */ /* 0x00efea0003800000 */
[CC--:B------:R-:W-:Y:S01]  /*2cc0*/  FMUL.FTZ R147, R139.reuse, R37.reuse ;  /* 0x000000258b937220 */ /* 0x0c0fe20000410000 */
[C---:B----4-:R-:W-:Y:S01]  /*2cd0*/  FMUL.FTZ R34, R138.reuse, R37 ;  /* 0x000000258a227220 */ /* 0x050fe20000410000 */
        /* <DEDUP_REMOVED lines=8> */
.L_x_18529:
[----:B------:R-:W-:Y:S05]  /*2d60*/  BSYNC.RECONVERGENT B0 ;  /* 0x0000000000007941 */ /* 0x000fea0003800200 */
.L_x_18528:
[----:B------:R-:W1:Y:S01]  /*2d70*/  @!P4 LDS.128 R4, [UR7+0x21b0] ;  /* 0x0021b007ff04c984 */ /* 0x000e620008000c00 */
[----:B------:R-:W-:Y:S03]  /*2d80*/  BSSY.RECONVERGENT B0, `(.L_x_18530) ;  /* 0x0000010000007945 */ /* 0x000fe60003800200 */
[----:B------:R2:W3:Y:S04]  /*2d90*/  SHFL.DOWN PT, R36, R138, 0x2, 0x1f ;  /* 0x08401f008a247f89 */ /* 0x0004e800000e0000 */
[----:B0---4-:R2:W0:Y:S04]  /*2da0*/  SHFL.DOWN PT, R10, R139, 0x2, 0x1f ;  /* 0x08401f008b0a7f89 */ /* 0x01142800000e0000 */
        /* <DEDUP_REMOVED lines=13> */
.L_x_18531:
[----:B------:R-:W-:Y:S05]  /*2e80*/  BSYNC.RECONVERGENT B0 ;  /* 0x0000000000007941 */ /* 0x000fea0003800200 */
.L_x_18530:
        /* <DEDUP_REMOVED lines=16> */
.L_x_18533:
[----:B------:R-:W-:Y:S05]  /*2f90*/  BSYNC.RECONVERGENT B0 ;  /* 0x0000000000007941 */ /* 0x000fea0003800200 */
.L_x_18532:
[----:B------:R1:W2:Y:S01]  /*2fa0*/  SHFL.DOWN PT, R150, R138, 0x8, 0x1f ;  /* 0x09001f008a967f89 */ /* 0x0002a200000e0000 */
[----:B------:R-:W-:Y:S01]  /*2fb0*/  BSSY.RECONVERGENT B0, `(.L_x_18534) ;  /* 0x0000010000007945 */ /* 0x000fe20003800200 */
[----:B0-----:R-:W-:Y:S02]  /*2fc0*/  FMUL.FTZ R10, R11, R148 ;  /* 0x000000940b0a7220 */ /* 0x001fe40000410000 */
[----:B------:R0:W0:Y:S04]  /*2fd0*/  SHFL.DOWN PT, R34, R139, 0x8, 0x1f ;  /* 0x09001f008b227f89 */ /* 0x00002800000e0000 */
[----:B----4-:R4:W0:Y:S04]  /*2fe0*/  SHFL.DOWN PT, R149, R142, 0x8, 0x1f ;  /* 0x09001f008e957f89 */ /* 0x01082800000e0000 */
        /* <DEDUP_REMOVED lines=8> */
[-C--:B--23--:R-:W-:Y:S01]  /*3070*/  FFMA.FTZ R138, R138, R150.reuse, -R37 ;  /* 0x000000968a8a7223 */ /* 0x08cfe20000010825 */
[----:B------:R-:W-:Y:S01]  /*3080*/  FFMA.FTZ R139, R139, R150, R34 ;  /* 0x000000968b8b7223 */ /* 0x000fe20000010022 */
[----:B----4-:R-:W-:Y:S01]  /*3090*/  FADD.FTZ R142, R142, R147 ;  /* 0x000000938e8e7221 */ /* 0x010fe20000010000 */
[----:B------:R-:W-:-:S07]  /*30a0*/  FADD.FTZ R141, R141, R36 ;  /* 0x000000248d8d7221 */ /* 0x000fce0000010000 */
.L_x_18535:
[----:B------:R-:W-:Y:S05]  /*30b0*/  BSYNC.RECONVERGENT B0 ;  /* 0x0000000000007941 */ /* 0x000fea0003800200 */
.L_x_18534:
[----:B------:R2:W3:Y:S01]  /*30c0*/  SHFL.DOWN PT, R152, R138, 0x10, 0x1f ;  /* 0x0a001f008a987f89 */ /* 0x0004e200000e0000 */
[----:B------:R-:W-:Y:S01]  /*30d0*/  BSSY.RECONVERGENT B0, `(.L_x_18536) ;  /* 0x0000010000007945 */ /* 0x000fe20003800200 */
[----:B0-----:R-:W-:Y:S02]  /*30e0*/  FMUL.FTZ R34, R35, R148 ;  /* 0x0000009423227220 */ /* 0x001fe40000410000 */
[----:B-1----:R0:W1:Y:S04]  /*30f0*/  SHFL.DOWN PT, R36, R139, 0x10, 0x1f ;  /* 0x0a001f008b247f89 */ /* 0x00206800000e0000 */
[----:B------:R0:W0:Y:S04]  /*3100*/  SHFL.DOWN PT, R149, R142, 0x10, 0x1f ;  /* 0x0a001f008e957f89 */ /* 0x00002800000e0000 */
[----:B--2---:R2:W0:Y:S01]  /*3110*/  SHFL.DOWN PT, R150, R141, 0x10, 0x1f ;  /* 0x0a001f008d967f89 */ /* 0x00442200000e0000 */
        /* <DEDUP_REMOVED lines=9> */
[----:B----4-:R-:W-:Y:S01]  /*31b0*/  FADD.FTZ R142, R142, R147 ;  /* 0x000000938e8e7221 */ /* 0x010fe20000010000 */
[----:B--2---:R-:W-:-:S07]  /*31c0*/  FADD.FTZ R141, R141, R150 ;  /* 0x000000968d8d7221 */ /* 0x004fce0000010000 */
.L_x_18537:
[----:B------:R-:W-:Y:S05]  /*31d0*/  BSYNC.RECONVERGENT B0 ;  /* 0x0000000000007941 */ /* 0x000fea0003800200 */
.L_x_18536:
[----:B------:R-:W-:Y:S01]  /*31e0*/  ISETP.NE.AND P2, PT, R88, RZ, PT ;  /* 0x000000ff5800720c */ /* 0x000fe20003f45270 */
[----:B0-----:R-:W-:Y:S01]  /*31f0*/  SHFL.DOWN PT, R150, R138, 0x1, 0x1f ;  /* 0x08201f008a967f89 */ /* 0x001fe200000e0000 */
[-C--:B------:R-:W-:Y:S01]  /*3200*/  FFMA.FTZ R10, R35, R146.reuse, -R10 ;  /* 0x00000092230a7223 */ /* 0x080fe2000001080a */
[----:B------:R-:W-:Y:S01]  /*3210*/  FFMA.FTZ R11, R11, R146, R34 ;  /* 0x000000920b0b7223 */ /* 0x000fe20000010022 */
[--C-:B------:R-:W-:Y:S01]  /*3220*/  IMAD.WIDE.U32 R34, R22, UR4, R26.reuse ;  /* 0x0000000416227c25 */ /* 0x100fe2000f8e001a */
[----:B------:R-:W0:Y:S01]  /*3230*/  SHFL.IDX PT, R147, R7, RZ, 0x1f ;  /* 0x00001fff07937589 */ /* 0x000e2200000e0000 */
[----:B------:R-:W-:Y:S01]  /*3240*/  ISETP.NE.AND P1, PT, R88, 0x1f, PT ;  /* 0x0000001f5800780c */ /* 0x000fe20003f25270 */
[----:B------:R-:W-:Y:S01]  /*3250*/  BSSY.RECONVERGENT B0, `(.L_x_18538) ;  /* 0x00000ae000007945 */ /* 0x000fe20003800200 */
[----:B-1----:R-:W-:Y:S01]  /*3260*/  IMAD.WIDE.U32 R36, R24, UR4, R26 ;  /* 0x0000000418247c25 */ /* 0x002fe2000f8e001a */
[----:B---3--:R-:W1:Y:S01]  /*3270*/  SHFL.DOWN PT, R152, R139, 0x1, 0x1f ;  /* 0x08201f008b987f89 */ /* 0x008e6200000e0000 */
[----:B------:R-:W-:-:S03]  /*3280*/  ISETP.NE.AND P4, PT, R88, RZ, PT ;  /* 0x000000ff5800720c */ /* 0x000fc60003f85270 */
[----:B------:R-:W3:Y:S01]  /*3290*/  SHFL.IDX PT, R149, R6, RZ, 0x1f ;  /* 0x00001fff06957589 */ /* 0x000ee200000e0000 */
[----:B------:R-:W-:Y:S01]  /*32a0*/  @P2 FADD.FTZ R146, R33, R10 ;  /* 0x0000000a21922221 */ /* 0x000fe20000010000 */
[----:B------:R-:W-:Y:S01]  /*32b0*/  @P2 FADD.FTZ R148, R32, R11 ;  /* 0x0000000b20942221 */ /* 0x000fe20000010000 */
[----:B------:R-:W-:Y:S01]  /*32c0*/  IMAD R11, R23, UR4, R35 ;  /* 0x00000004170b7c24 */ /* 0x000fe2000f8e0223 */
[----:B------:R-:W5:Y:S01]  /*32d0*/  SHFL.DOWN PT, R151, R141, 0x1, 0x1f ;  /* 0x08201f008d977f89 */ /* 0x000f6200000e0000 */
[C---:B------:R-:W-:Y:S01]  /*32e0*/  FMUL.FTZ R35, R31.reuse, R146 ;  /* 0x000000921f237220 */ /* 0x040fe20000410000 */
[-C--:B------:R-:W-:Y:S01]  /*32f0*/  FMUL.FTZ R31, R31, R148.reuse ;  /* 0x000000941f1f7220 */ /* 0x080fe20000410000 */
[----:B------:R-:W-:Y:S01]  /*3300*/  IMAD R33, R25, UR4, R37 ;  /* 0x0000000419217c24 */ /* 0x000fe2000f8e0225 */
[----:B------:R-:W5:Y:S01]  /*3310*/  SHFL.DOWN PT, R153, R142, 0x1, 0x1f ;  /* 0x08201f008e997f89 */ /* 0x000f6200000e0000 */
[C---:B------:R-:W-:Y:S01]  /*3320*/  FFMA.FTZ R148, R30.reuse, R148, R35 ;  /* 0x000000941e947223 */ /* 0x040fe20000010023 */
[----:B------:R-:W-:Y:S01]  /*3330*/  FFMA.FTZ R146, R30, R146, -R31 ;  /* 0x000000921e927223 */ /* 0x000fe2000001081f */
[----:B------:R-:W-:Y:S01]  /*3340*/  LEA R32, P3, R36, R109, 0x2 ;  /* 0x0000006d24207211 */ /* 0x000fe200078610ff */
[----:B------:R-:W5:Y:S01]  /*3350*/  SHFL.IDX PT, R139, R139, RZ, 0x1f ;  /* 0x00001fff8b8b7589 */ /* 0x000f6200000e0000 */
[----:B------:R-:W-:Y:S01]  /*3360*/  FADD.FTZ R30, R145, R148 ;  /* 0x00000094911e7221 */ /* 0x000fe20000010000 */
[----:B------:R-:W-:Y:S01]  /*3370*/  FADD.FTZ R143, R143, R146 ;  /* 0x000000928f8f7221 */ /* 0x000fe20000010000 */
[----:B------:R-:W-:Y:S01]  /*3380*/  LEA R10, P2, R34, R113, 0x2 ;  /* 0x00000071220a7211 */ /* 0x000fe200078410ff */
[----:B0-----:R-:W-:Y:S01]  /*3390*/  @P1 FMUL.FTZ R35, R150, R147 ;  /* 0x0000009396231220 */ /* 0x001fe20000410000 */
[----:B------:R-:W-:Y:S01]  /*33a0*/  LEA.HI.X R33, R36, R107, R33, 0x2, P3 ;  /* 0x0000006b24217211 */ /* 0x000fe200018f1421 */
[----:B------:R-:W0:Y:S01]  /*33b0*/  SHFL.IDX PT, R138, R138, RZ, 0x1f ;  /* 0x00001fff8a8a7589 */ /* 0x000e2200000e0000 */
[----:B------:R-:W-:Y:S01]  /*33c0*/  LEA.HI.X R11, R34, R111, R11, 0x2, P2 ;  /* 0x0000006f220b7211 */ /* 0x000fe200010f140b */
[----:B-1----:R-:W-:-:S02]  /*33d0*/  @P1 FMUL.FTZ R31, R152, R147 ;  /* 0x00000093981f1220 */ /* 0x002fc40000410000 */
[----:B--2-4-:R-:W1:Y:S01]  /*33e0*/  SHFL.IDX PT, R141, R141, RZ, 0x1f ;  /* 0x00001fff8d8d7589 */ /* 0x014e6200000e0000 */
[-C--:B---3--:R-:W-:Y:S01]  /*33f0*/  @P1 FFMA.FTZ R152, R152, R149.reuse, R35 ;  /* 0x0000009598981223 */ /* 0x088fe20000010023 */
[----:B------:R-:W-:Y:S01]  /*3400*/  @P1 FFMA.FTZ R150, R150, R149, -R31 ;  /* 0x0000009596961223 */ /* 0x000fe2000001081f */
[CC--:B------:R-:W-:Y:S01]  /*3410*/  FMUL.FTZ R35, R108.reuse, R143.reuse ;  /* 0x0000008f6c237220 */ /* 0x0c0fe20000410000 */
[-C--:B------:R-:W-:Y:S01]  /*3420*/  FMUL.FTZ R31, R108, R30.reuse ;  /* 0x0000001e6c1f7220 */ /* 0x080fe20000410000 */
[----:B-----5:R-:W-:Y:S01]  /*3430*/  @P1 FADD.FTZ R147, R151, R152 ;  /* 0x0000009897931221 */ /* 0x020fe20000010000 */
[----:B------:R-:W2:Y:S01]  /*3440*/  SHFL.IDX PT, R142, R142, RZ, 0x1f ;  /* 0x00001fff8e8e7589 */ /* 0x000ea200000e0000 */
[C---:B------:R-:W-:Y:S01]  /*3450*/  FFMA.FTZ R35, R104.reuse, R30, R35 ;  /* 0x0000001e68237223 */ /* 0x040fe20000010023 */
[----:B------:R-:W-:Y:S01]  /*3460*/  FFMA.FTZ R34, R104, R143, -R31 ;  /* 0x0000008f68227223 */ /* 0x000fe2000001081f */
[----:B------:R-:W-:Y:S01]  /*3470*/  @P1 FADD.FTZ R149, R153, R150 ;  /* 0x0000009699951221 */ /* 0x000fe20000010000 */
[----:B------:R-:W-:-:S02]  /*3480*/  FMUL.FTZ R36, R147, R9 ;  /* 0x0000000993247220 */ /* 0x000fc40000410000 */
[----:B------:R-:W-:Y:S01]  /*3490*/  FFMA.FTZ R144, R59, R144, R34 ;  /* 0x000000903b907223 */ /* 0x000fe20000010022 */
[----:B------:R-:W-:Y:S01]  /*34a0*/  FMUL.FTZ R146, R149, R9 ;  /* 0x0000000995927220 */ /* 0x000fe20000410000 */
[----:B------:R-:W-:Y:S01]  /*34b0*/  FFMA.FTZ R9, R59, R140, R35 ;  /* 0x0000008c3b097223 */ /* 0x000fe20000010023 */
[----:B------:R-:W-:Y:S01]  /*34c0*/  FFMA.FTZ R149, R149, R8, R36 ;  /* 0x0000000895957223 */ /* 0x000fe20000010024 */
[C---:B------:R-:W-:Y:S01]  /*34d0*/  FMUL.FTZ R34, R124.reuse, R144 ;  /* 0x000000907c227220 */ /* 0x040fe20000410000 */
[----:B------:R-:W-:Y:S01]  /*34e0*/  FFMA.FTZ R147, R147, R8, -R146 ;  /* 0x0000000893937223 */ /* 0x000fe20000010892 */
[-C--:B------:R-:W-:Y:S01]  /*34f0*/  FMUL.FTZ R8, R124, R9.reuse ;  /* 0x000000097c087220 */ /* 0x080fe20000410000 */
[----:B------:R-:W-:Y:S01]  /*3500*/  FADD.FTZ R136, R136, R149 ;  /* 0x0000009588887221 */ /* 0x000fe20000010000 */
[C---:B------:R-:W-:Y:S01]  /*3510*/  FFMA.FTZ R34, R125.reuse, R9, R34 ;  /* 0x000000097d227223 */ /* 0x040fe20000010022 */
[----:B------:R-:W-:Y:S01]  /*3520*/  FADD.FTZ R134, R134, R147 ;  /* 0x0000009386867221 */ /* 0x000fe20000010000 */
[----:B------:R-:W-:Y:S01]  /*3530*/  FFMA.FTZ R31, R125, R144, -R8 ;  /* 0x000000907d1f7223 */ /* 0x000fe20000010808 */
[----:B------:R-:W-:Y:S01]  /*3540*/  FMUL.FTZ R8, R121, R136 ;  /* 0x0000008879087220 */ /* 0x000fe20000410000 */
[C---:B------:R-:W-:Y:S01]  /*3550*/  FFMA.FTZ R137, R64.reuse, R137, R34 ;  /* 0x0000008940897223 */ /* 0x040fe20000010022 */
[----:B------:R-:W-:Y:S01]  /*3560*/  FMUL.FTZ R35, R139, R7 ;  /* 0x000000078b237220 */ /* 0x000fe20000410000 */
[----:B------:R-:W-:Y:S01]  /*3570*/  FFMA.FTZ R135, R64, R135, R31 ;  /* 0x0000008740877223 */ /* 0x000fe2000001001f */
[-C--:B------:R-:W-:Y:S01]  /*3580*/  FMUL.FTZ R31, R121, R134.reuse ;  /* 0x00000086791f7220 */ /* 0x080fe20000410000 */
[----:B------:R-:W-:-:S02]  /*3590*/  FFMA.FTZ R8, R123, R134, -R8 ;  /* 0x000000867b087223 */ /* 0x000fc40000010808 */
[----:B------:R-:W-:Y:S01]  /*35a0*/  FMUL.FTZ R34, R121, R135 ;  /* 0x0000008779227220 */ /* 0x000fe20000410000 */
[----:B------:R-:W-:Y:S01]  /*35b0*/  FFMA.FTZ R31, R123, R136, R31 ;  /* 0x000000887b1f7223 */ /* 0x000fe2000001001f */
[----:B------:R-:W-:Y:S01]  /*35c0*/  FADD.FTZ R133, R133, R8 ;  /* 0x0000000885857221 */ /* 0x000fe20000010000 */
[-C--:B------:R-:W-:Y:S01]  /*35d0*/  FMUL.FTZ R8, R121, R137.reuse ;  /* 0x0000008979087220 */ /* 0x080fe20000410000 */
[C---:B------:R-:W-:Y:S01]  /*35e0*/  FFMA.FTZ R34, R123.reuse, R137, R34 ;  /* 0x000000897b227223 */ /* 0x040fe20000010022 */
[----:B------:R-:W-:Y:S01]  /*35f0*/  FADD.FTZ R132, R132, R31 ;  /* 0x0000001f84847221 */ /* 0x000fe20000010000 */
[----:B------:R-:W-:Y:S01]  /*3600*/  FMUL.FTZ R36, R124, R133 ;  /* 0x000000857c247220 */ /* 0x000fe20000410000 */
[----:B------:R-:W-:Y:S01]  /*3610*/  FFMA.FTZ R37, R123, R135, -R8 ;  /* 0x000000877b257223 */ /* 0x000fe20000010808 */
[----:B0-----:R-:W-:Y:S01]  /*3620*/  FFMA.FTZ R123, R138, R6, -R35 ;  /* 0x000000068a7b7223 */ /* 0x001fe20000010823 */
[-C--:B------:R-:W-:Y:S01]  /*3630*/  FMUL.FTZ R124, R124, R132.reuse ;  /* 0x000000847c7c7220 */ /* 0x080fe20000410000 */
[----:B------:R-:W-:Y:S01]  /*3640*/  FFMA.FTZ R31, R125, R132, R36 ;  /* 0x000000847d1f7223 */ /* 0x000fe20000010024 */
[C---:B------:R-:W-:Y:S01]  /*3650*/  FMUL.FTZ R8, R139.reuse, R6 ;  /* 0x000000068b087220 */ /* 0x040fe20000410000 */
[----:B------:R-:W-:Y:S01]  /*3660*/  FMUL.FTZ R121, R139, R5 ;  /* 0x000000058b797220 */ /* 0x000fe20000410000 */
[----:B------:R-:W-:Y:S01]  /*3670*/  FFMA.FTZ R125, R125, R133, -R124 ;  /* 0x000000857d7d7223 */ /* 0x000fe2000001087c */
[-C--:B------:R-:W-:Y:S01]  /*3680*/  FMUL.FTZ R6, R139, R4.reuse ;  /* 0x000000048b067220 */ /* 0x080fe20000410000 */
[C---:B------:R-:W-:Y:S01]  /*3690*/  FFMA.FTZ R8, R138.reuse, R7, R8 ;  /* 0x000000078a087223 */ /* 0x040fe20000010008 */
[----:B------:R-:W-:Y:S01]  /*36a0*/  FFMA.FTZ R4, R138, R4, -R121 ;  /* 0x000000048a047223 */ /* 0x000fe20000010879 */
[----:B------:R-:W-:Y:S01]  /*36b0*/  FADD.FTZ R35, R130, R125 ;  /* 0x0000007d82237221 */ /* 0x000fe20000010000 */
[----:B------:R-:W-:Y:S01]  /*36c0*/  FADD.FTZ R31, R128, R31 ;  /* 0x0000001f801f7221 */ /* 0x000fe20000010000 */
[----:B-1----:R-:W-:Y:S01]  /*36d0*/  FADD.FTZ R7, R141, R8 ;  /* 0x000000088d077221 */ /* 0x002fe20000010000 */
[----:B------:R-:W-:Y:S01]  /*36e0*/  FFMA.FTZ R5, R138, R5, R6 ;  /* 0x000000058a057223 */ /* 0x000fe20000010006 */
[C---:B------:R-:W-:Y:S01]  /*36f0*/  FMUL.FTZ R121, R108.reuse, R35 ;  /* 0x000000236c797220 */ /* 0x040fe20000410000 */
[-C--:B------:R-:W-:Y:S01]  /*3700*/  FMUL.FTZ R36, R108, R31.reuse ;  /* 0x0000001f6c247220 */ /* 0x080fe20000410000 */
[----:B------:R-:W-:Y:S01]  /*3710*/  P2R R6, PR, RZ, 0x10 ;  /* 0x00000010ff067803 */ /* 0x000fe20000000000 */
[----:B--2---:R-:W-:Y:S01]  /*3720*/  FADD.FTZ R6, R142, R123 ;  /* 0x0000007b8e067221 */ /* 0x004fe20000010000 */
[----:B------:R-:W-:Y:S01]  /*3730*/  FFMA.FTZ R8, R104, R31, R121 ;  /* 0x0000001f68087223 */ /* 0x000fe20000010079 */
[----:B------:R-:W-:Y:S01]  /*3740*/  FFMA.FTZ R108, R58, R129, R37 ;  /* 0x000000813a6c7223 */ /* 0x000fe20000010025 */
[----:B------:R-:W-:Y:S01]  /*3750*/  FFMA.FTZ R37, R104, R35, -R36 ;  /* 0x0000002368257223 */ /* 0x000fe20000010824 */
[----:B------:R-:W-:Y:S01]  /*3760*/  FFMA.FTZ R36, -R42, R119, R30 ;  /* 0x000000772a247223 */ /* 0x000fe2000001011e */
[----:B------:R-:W-:Y:S01]  /*3770*/  FADD.FTZ R127, R127, R8 ;  /* 0x000000087f7f7221 */ /* 0x000fe20000010000 */
[----:B------:R0:W-:Y:S01]  /*3780*/  @!P4 STS.128 [UR7+0x21b0], R4 ;  /* 0x0021b004ff00c988 */ /* 0x0001e20008000c07 */
[----:B------:R-:W-:Y:S01]  /*3790*/  FADD.FTZ R126, R126, R37 ;  /* 0x000000257e7e7221 */ /* 0x000fe20000010000 */
[----:B------:R-:W-:Y:S01]  /*37a0*/  FFMA.FTZ R8, R42, -R117, R143 ;  /* 0x800000752a087223 */ /* 0x000fe2000001008f */
[C---:B------:R-:W-:Y:S01]  /*37b0*/  FFMA.FTZ R37, -R41.reuse, R116, R9 ;  /* 0x0000007429257223 */ /* 0x040fe20000010109 */
[----:B------:R-:W-:Y:S01]  /*37c0*/  FMUL.FTZ R124, R54, R31 ;  /* 0x0000001f367c7220 */ /* 0x000fe20000410000 */
[----:B------:R-:W-:Y:S01]  /*37d0*/  FMUL.FTZ R121, R56, R126 ;  /* 0x0000007e38797220 */ /* 0x000fe20000410000 */
[----:B------:R-:W-:Y:S01]  /*37e0*/  FFMA.FTZ R104, R58, R131, R34 ;  /* 0x000000833a687223 */ /* 0x000fe20000010022 */
[----:B------:R-:W-:Y:S01]  /*37f0*/  FFMA.FTZ R34, R41, -R106, R144 ;  /* 0x8000006a29227223 */ /* 0x000fe20000010090 */
[----:B------:R-:W-:Y:S01]  /*3800*/  FMUL.FTZ R128, R54, R35 ;  /* 0x0000002336807220 */ /* 0x000fe20000410000 */
[----:B------:R-:W-:Y:S01]  /*3810*/  FMUL.FTZ R125, R37, R124 ;  /* 0x0000007c257d7220 */ /* 0x000fe20000410000 */
[C---:B------:R-:W-:Y:S01]  /*3820*/  FMUL.FTZ R139, R57.reuse, R133 ;  /* 0x00000085398b7220 */ /* 0x040fe20000410000 */
[----:B------:R-:W-:Y:S01]  /*3830*/  FMUL.FTZ R131, R57, R132 ;  /* 0x0000008439837220 */ /* 0x000fe20000410000 */
[-C--:B------:R-:W-:Y:S01]  /*3840*/  FMUL.FTZ R123, R37, R128.reuse ;  /* 0x00000080257b7220 */ /* 0x080fe20000410000 */
[----:B------:R-:W-:Y:S01]  /*3850*/  FFMA.FTZ R125, R34, R128, -R125 ;  /* 0x00000080227d7223 */ /* 0x000fe2000001087d */
[----:B0-----:R-:W-:Y:S01]  /*3860*/  FMUL.FTZ R5, R56, R127 ;  /* 0x0000007f38057220 */ /* 0x001fe20000410000 */
[----:B------:R-:W-:Y:S01]  /*3870*/  FMUL.FTZ R7, R36, R121 ;  /* 0x0000007924077220 */ /* 0x000fe20000410000 */
[----:B------:R-:W-:Y:S01]  /*3880*/  FFMA.FTZ R130, R34, R124, R123 ;  /* 0x0000007c22827223 */ /* 0x000fe2000001007b */
[----:B------:R-:W-:Y:S01]  /*3890*/  FMUL.FTZ R141, R64, R131 ;  /* 0x00000083408d7220 */ /* 0x000fe20000410000 */
[-C--:B------:R-:W-:Y:S01]  /*38a0*/  FMUL.FTZ R4, R36, R5.reuse ;  /* 0x0000000524047220 */ /* 0x080fe20000410000 */
[CC--:B------:R-:W-:Y:S01]  /*38b0*/  FMUL.FTZ R6, R65.reuse, R5.reuse ;  /* 0x0000000541067220 */ /* 0x0c0fe20000410000 */
[----:B------:R-:W-:Y:S01]  /*38c0*/  FFMA.FTZ R7, R8, R5, R7 ;  /* 0x0000000508077223 */ /* 0x000fe20000010007 */
[----:B------:R-:W-:Y:S01]  /*38d0*/  FFMA.FTZ R5, -R40, R120, R137 ;  /* 0x0000007828057223 */ /* 0x000fe20000010189 */
[-C--:B------:R-:W-:Y:S01]  /*38e0*/  FFMA.FTZ R4, R8, R121.reuse, -R4 ;  /* 0x0000007908047223 */ /* 0x080fe20000010804 */
[----:B------:R-:W-:Y:S01]  /*38f0*/  FMUL.FTZ R121, R65, R121 ;  /* 0x0000007941797220 */ /* 0x000fe20000410000 */
[----:B------:R-:W-:Y:S01]  /*3900*/  STS [R71], R6 ;  /* 0x0000000647007388 */ /* 0x000fe20000000800 */
[----:B------:R-:W-:Y:S01]  /*3910*/  FADD.FTZ R7, RZ, R7 ;  /* 0x00000007ff077221 */ /* 0x000fe20000010000 */
[----:B------:R-:W-:Y:S01]  /*3920*/  FADD.FTZ R4, RZ, R4 ;  /* 0x00000004ff047221 */ /* 0x000fe20000010000 */
[----:B------:R-:W-:Y:S01]  /*3930*/  FMUL.FTZ R129, R59, R128 ;  /* 0x000000803b817220 */ /* 0x000fe20000410000 */
[----:B------:R0:W-:Y:S01]  /*3940*/  STS [R70+0x4], R121 ;  /* 0x0000047946007388 */ /* 0x0001e20000000800 */
[----:B------:R-:W-:Y:S01]  /*3950*/  FADD.FTZ R7, R7, R130 ;  /* 0x0000008207077221 */ /* 0x000fe20000010000 */
[----:B------:R-:W-:Y:S01]  /*3960*/  FADD.FTZ R125, R4, R125 ;  /* 0x0000007d047d7221 */ /* 0x000fe20000010000 */
[----:B------:R-:W-:Y:S01]  /*3970*/  FFMA.FTZ R4, R40, -R110, R135 ;  /* 0x8000006e28047223 */ /* 0x000fe20000010087 */
[C---:B------:R-:W-:Y:S01]  /*3980*/  FMUL.FTZ R128, R55.reuse, R136 ;  /* 0x0000008837807220 */ /* 0x040fe20000410000 */
[----:B------:R-:W-:Y:S01]  /*3990*/  FMUL.FTZ R130, R55, R134 ;  /* 0x0000008637827220 */ /* 0x000fe20000410000 */
[----:B------:R-:W-:Y:S01]  /*39a0*/  FMUL.FTZ R123, R59, R124 ;  /* 0x0000007c3b7b7220 */ /* 0x000fe20000410000 */
[----:B------:R1:W-:Y:S01]  /*39b0*/  STS [R70+0x10], R141 ;  /* 0x0000108d46007388 */ /* 0x0003e20000000800 */
[----:B------:R-:W-:Y:S01]  /*39c0*/  FMUL.FTZ R9, R48, -R9 ;  /* 0x8000000930097220 */ /* 0x000fe20000410000 */
[C---:B------:R-:W-:Y:S01]  /*39d0*/  FMUL.FTZ R135, R46.reuse, R135 ;  /* 0x000000872e877220 */ /* 0x040fe20000410000 */
[----:B0-----:R-:W-:Y:S01]  /*39e0*/  FMUL.FTZ R121, R5, R139 ;  /* 0x0000008b05797220 */ /* 0x001fe20000410000 */
[----:B------:R0:W-:Y:S01]  /*39f0*/  STS [R70+0x8], R123 ;  /* 0x0000087b46007388 */ /* 0x0001e20000000800 */
[----:B------:R-:W-:-:S02]  /*3a00*/  FMUL.FTZ R137, R46, -R137 ;  /* 0x800000892e897220 */ /* 0x000fc40000410000 */
[-C--:B------:R-:W-:Y:S01]  /*3a10*/  FFMA.FTZ R6, R4, R131.reuse, R121 ;  /* 0x0000008304067223 */ /* 0x080fe20000010079 */
[----:B------:R-:W-:Y:S01]  /*3a20*/  FMUL.FTZ R131, R5, R131 ;  /* 0x0000008305837220 */ /* 0x000fe20000410000 */
[----:B------:R2:W-:Y:S01]  /*3a30*/  STS [R70+0xc], R129 ;  /* 0x00000c8146007388 */ /* 0x0005e20000000800 */
[----:B-1----:R-:W-:Y:S01]  /*3a40*/  FMUL.FTZ R141, R58, R130 ;  /* 0x000000823a8d7220 */ /* 0x002fe20000410000 */
[C---:B------:R-:W-:Y:S01]  /*3a50*/  FFMA.FTZ R121, R39.reuse, -R118, R108 ;  /* 0x8000007627797223 */ /* 0x040fe2000001006c */
[-C--:B------:R-:W-:Y:S01]  /*3a60*/  FFMA.FTZ R124, R4, R139.reuse, -R131 ;  /* 0x0000008b047c7223 */ /* 0x080fe20000010883 */
[----:B------:R-:W-:Y:S01]  /*3a70*/  FMUL.FTZ R139, R64, R139 ;  /* 0x0000008b408b7220 */ /* 0x000fe20000410000 */
[----:B------:R-:W-:Y:S01]  /*3a80*/  FMUL.FTZ R131, R58, R128 ;  /* 0x000000803a837220 */ /* 0x000fe20000410000 */
[----:B------:R-:W-:Y:S01]  /*3a90*/  STS [R70+0x1c], R141 ;  /* 0x00001c8d46007388 */ /* 0x000fe20000000800 */
[----:B0-----:R-:W-:Y:S01]  /*3aa0*/  FFMA.FTZ R123, -R39, R122, R104 ;  /* 0x0000007a277b7223 */ /* 0x001fe20000010168 */
[----:B------:R-:W-:Y:S01]  /*3ab0*/  FADD.FTZ R124, R125, R124 ;  /* 0x0000007c7d7c7221 */ /* 0x000fe20000010000 */
[----:B------:R-:W-:Y:S01]  /*3ac0*/  FMUL.FTZ R125, R49, -R30 ;  /* 0x8000001e317d7220 */ /* 0x000fe20000410000 */
[----:B------:R0:W-:Y:S01]  /*3ad0*/  STS [R70+0x14], R139 ;  /* 0x0000148b46007388 */ /* 0x0001e20000000800 */
[----:B--2---:R-:W-:Y:S01]  /*3ae0*/  FMUL.FTZ R129, R123, R128 ;  /* 0x000000807b817220 */ /* 0x004fe20000410000 */
[----:B------:R-:W-:Y:S01]  /*3af0*/  LEA R30, R47, -R0, 0x1 ;  /* 0x800000002f1e7211 */ /* 0x000fe200078e08ff */
[----:B------:R-:W-:Y:S01]  /*3b00*/  FADD.FTZ R7, R7, R6 ;  /* 0x0000000607077221 */ /* 0x000fe20000010000 */
[----:B------:R1:W-:Y:S01]  /*3b10*/  STS [R70+0x18], R131 ;  /* 0x0000188346007388 */ /* 0x0003e20000000800 */
[----:B------:R-:W-:Y:S01]  /*3b20*/  FFMA.FTZ R129, R121, R130, -R129 ;  /* 0x0000008279817223 */ /* 0x000fe20000010881 */
[----:B------:R-:W-:Y:S01]  /*3b30*/  BAR.SYNC.DEFER_BLOCKING 0x0 ;  /* 0x0000000000007b1d */ /* 0x000fe20000010000 */
[----:B------:R-:W-:-:S02]  /*3b40*/  ISETP.GE.AND P1, PT, R30, 0x1, PT ;  /* 0x000000011e00780c */ /* 0x000fc40003f26270 */
[----:B------:R-:W-:Y:S01]  /*3b50*/  FADD.FTZ R6, R124, R129 ;  /* 0x000000817c067221 */ /* 0x000fe20000010000 */
[----:B------:R-:W-:Y:S01]  /*3b60*/  FMUL.FTZ R124, R49, R143 ;  /* 0x0000008f317c7220 */ /* 0x000fe20000410000 */
[----:B------:R-:W-:Y:S01]  /*3b70*/  FMUL.FTZ R129, R48, R144 ;  /* 0x0000009030817220 */ /* 0x000fe20000410000 */
[C---:B0-----:R-:W-:Y:S01]  /*3b80*/  FMUL.FTZ R139, R45.reuse, -R104 ;  /* 0x800000682d8b7220 */ /* 0x041fe20000410000 */
[----:B-1----:R-:W-:Y:S01]  /*3b90*/  FMUL.FTZ R131, R45, R108 ;  /* 0x0000006c2d837220 */ /* 0x002fe20000410000 */
[----:B------:R-:W-:Y:S01]  /*3ba0*/  FMUL.FTZ R138, R123, R130 ;  /* 0x000000827b8a7220 */ /* 0x000fe20000410000 */
[----:B------:R-:W-:-:S03]  /*3bb0*/  ISETP.GE.AND P2, PT, R30, 0x21, PT ;  /* 0x000000211e00780c */ /* 0x000fc60003f46270 */
[----:B------:R-:W-:-:S04]  /*3bc0*/  FFMA.FTZ R138, R121, R128, R138 ;  /* 0x00000080798a7223 */ /* 0x000fc8000001008a */
[----:B------:R-:W-:Y:S01]  /*3bd0*/  FADD.FTZ R7, R7, R138 ;  /* 0x0000008a07077221 */ /* 0x000fe20000010000 */
        /* <DEDUP_REMOVED lines=21> */
.L_x_18539:
[----:B------:R-:W-:Y:S05]  /*3d30*/  BSYNC.RECONVERGENT B0 ;  /* 0x0000000000007941 */ /* 0x000fea0003800200 */
.L_x_18538:
[----:B01----:R0:W1:Y:S01]  /*3d40*/  LDS R9, [R83+0x4a0] ;  /* 0x0004a00053097984 */ /* 0x0030620000000800 */
[----:B------:R-:W-:Y:S04]  /*3d50*/  BSSY.RECONVERGENT B0, `(.L_x_18540) ;  /* 0x0000004000007945 */ /* 0x000fe80003800200 */
[----:B------:R-:W-:Y:S05]  /*3d60*/  @!P2 BRA `(.L_x_18541) ;  /* 0x000000000008a947 */ /* 0x000fea0003800000 */
[----:B------:R2:W-:Y:S04]  /*3d70*/  REDG.E.ADD.F32.FTZ.RN.STRONG.GPU desc[UR16][R10.64+0x80], R145 ;  /* 0x000080910a0079a6 */ /* 0x0005e8000c12f310 */
[----:B-1----:R2:W-:Y:S02]  /*3d80*/  REDG.E.ADD.F32.FTZ.RN.STRONG.GPU desc[UR16][R32.64+0x80], R9 ;  /* 0x00008009200079a6 */ /* 0x0025e4000c12f310 */
.L_x_18541:
[----:B------:R-:W-:Y:S05]  /*3d90*/  BSYNC.RECONVERGENT B0 ;  /* 0x0000000000007941 */ /* 0x000fea0003800200 */
.L_x_18540:
        /* <DEDUP_REMOVED lines=11> */
.L_x_18543:
[----:B------:R-:W-:Y:S05]  /*3e50*/  BSYNC.RECONVERGENT B0 ;  /* 0x0000000000007941 */ /* 0x000fea0003800200 */
.L_x_18542:
[----:B--23--:R2:W3:Y:S01]  /*3e60*/  LDS R9, [R81+0x5a0] ;  /* 0x0005a00051097984 */ /* 0x00c4e20000000800 */
[----:B------:R-:W-:Y:S04]  /*3e70*/  BSSY.RECONVERGENT B0, `(.L_x_18544) ;  /* 0x0000004000007945 */ /* 0x000fe80003800200 */
[----:B------:R-:W-:Y:S05]  /*3e80*/  @!P1 BRA `(.L_x_18545) ;  /* 0x0000000000089947 */ /* 0x000fea0003800000 */
[----:B------:R4:W-:Y:S04]  /*3e90*/  REDG.E.ADD.F32.FTZ.RN.STRONG.GPU desc[UR16][R10.64+0x180], R141 ;  /* 0x0001808d0a0079a6 */ /* 0x0009e8000c12f310 */
[----:B---3--:R4:W-:Y:S02]  /*3ea0*/  REDG.E.ADD.F32.FTZ.RN.STRONG.GPU desc[UR16][R32.64+0x180], R9 ;  /* 0x00018009200079a6 */ /* 0x0089e4000c12f310 */
.L_x_18545:
[----:B------:R-:W-:Y:S05]  /*3eb0*/  BSYNC.RECONVERGENT B0 ;  /* 0x0000000000007941 */ /* 0x000fea0003800200 */
.L_x_18544:
[----:B---34-:R3:W4:Y:S01]  /*3ec0*/  LDS R9, [R80+0x620] ;  /* 0x0006200050097984 */ /* 0x0187220000000800 */
[----:B------:R-:W-:Y:S04]  /*3ed0*/  BSSY.RECONVERGENT B0, `(.L_x_18546) ;  /* 0x0000004000007945 */ /* 0x000fe80003800200 */
[----:B------:R-:W-:Y:S05]  /*3ee0*/  @!P2 BRA `(.L_x_18547) ;  /* 0x000000000008a947 */ /* 0x000fea0003800000 */
[----:B------:R0:W-:Y:S04]  /*3ef0*/  REDG.E.ADD.F32.FTZ.RN.STRONG.GPU desc[UR16][R10.64+0x200], R149 ;  /* 0x000200950a0079a6 */ /* 0x0001e8000c12f310 */
[----:B----4-:R0:W-:Y:S02]  /*3f00*/  REDG.E.ADD.F32.FTZ.RN.STRONG.GPU desc[UR16][R32.64+0x200], R9 ;  /* 0x00020009200079a6 */ /* 0x0101e4000c12f310 */
.L_x_18547:
[----:B------:R-:W-:Y:S05]  /*3f10*/  BSYNC.RECONVERGENT B0 ;  /* 0x0000000000007941 */ /* 0x000fea0003800200 */
.L_x_18546:
[----:B0---4-:R0:W4:Y:S01]  /*3f20*/  LDS R9, [R75+0x6a0] ;  /* 0x0006a0004b097984 */ /* 0x0111220000000800 */
[----:B------:R-:W-:Y:S04]  /*3f30*/  BSSY.RECONVERGENT B0, `(.L_x_18548) ;  /* 0x0000004000007945 */ /* 0x000fe80003800200 */
[----:B------:R-:W-:Y:S05]  /*3f40*/  @!P3 BRA `(.L_x_18549) ;  /* 0x000000000008b947 */ /* 0x000fea0003800000 */
[----:B------:R0:W-:Y:S04]  /*3f50*/  REDG.E.ADD.F32.FTZ.RN.STRONG.GPU desc[UR16][R10.64+0x280], R151 ;  /* 0x000280970a0079a6 */ /* 0x0001e8000c12f310 */
[----:B----4-:R0:W-:Y:S02]  /*3f60*/  REDG.E.ADD.F32.FTZ.RN.STRONG.GPU desc[UR16][R32.64+0x280], R9 ;  /* 0x00028009200079a6 */ /* 0x0101e4000c12f310 */
.L_x_18549:
[----:B------:R-:W-:Y:S05]  /*3f70*/  BSYNC.RECONVERGENT B0 ;  /* 0x0000000000007941 */ /* 0x000fea0003800200 */
.L_x_18548:
[----:B0---4-:R0:W4:Y:S01]  /*3f80*/  LDS R9, [R74+0x720] ;  /* 0x000720004a097984 */ /* 0x0111220000000800 */
[----:B------:R-:W-:Y:S04]  /*3f90*/  BSSY.RECONVERGENT B0, `(.L_x_18550) ;  /* 0x0000004000007945 */ /* 0x000fe80003800200 */
[----:B------:R-:W-:Y:S05]  /*3fa0*/  @!P4 BRA `(.L_x_18551) ;  /* 0x000000000008c947 */ /* 0x000fea0003800000 */
[----:B------:R0:W-:Y:S04]  /*3fb0*/  REDG.E.ADD.F32.FTZ.RN.STRONG.GPU desc[UR16][R10.64+0x300], R153 ;  /* 0x000300990a0079a6 */ /* 0x0001e8000c12f310 */
[----:B----4-:R0:W-:Y:S02]  /*3fc0*/  REDG.E.ADD.F32.FTZ.RN.STRONG.GPU desc[UR16][R32.64+0x300], R9 ;  /* 0x00030009200079a6 */ /* 0x0101e4000c12f310 */
.L_x_18551:
[----:B------:R-:W-:Y:S05]  /*3fd0*/  BSYNC.RECONVERGENT B0 ;  /* 0x0000000000007941 */ /* 0x000fea0003800200 */
.L_x_18550:
[----:B0---4-:R0:W4:Y:S01]  /*3fe0*/  LDS R9, [R72+0x7a0] ;  /* 0x0007a00048097984 */ /* 0x0111220000000800 */
[----:B------:R-:W-:Y:S04]  /*3ff0*/  BSSY.RECONVERGENT B0, `(.L_x_18552) ;  /* 0x0000004000007945 */ /* 0x000fe80003800200 */
[----:B------:R-:W-:Y:S05]  /*4000*/  @!P5 BRA `(.L_x_18553) ;  /* 0x000000000008d947 */ /* 0x000fea0003800000 */
[----:B------:R0:W-:Y:S04]  /*4010*/  REDG.E.ADD.F32.FTZ.RN.STRONG.GPU desc[UR16][R10.64+0x380], R155 ;  /* 0x0003809b0a0079a6 */ /* 0x0001e8000c12f310 */
[----:B----4-:R0:W-:Y:S02]  /*4020*/  REDG.E.ADD.F32.FTZ.RN.STRONG.GPU desc[UR16][R32.64+0x380], R9 ;  /* 0x00038009200079a6 */ /* 0x0101e4000c12f310 */
.L_x_18553:
[----:B------:R-:W-:Y:S05]  /*4030*/  BSYNC.RECONVERGENT B0 ;  /* 0x0000000000007941 */ /* 0x000fea0003800200 */
.L_x_18552:
[----:B0-----:R-:W0:Y:S01]  /*4040*/  SHFL.DOWN PT, R10, R7, 0x1, 0x1f ;  /* 0x08201f00070a7f89 */ /* 0x001e2200000e0000 */
[----:B------:R-:W-:Y:S01]  /*4050*/  ISETP.GT.AND P1, PT, R68, 0x1e, PT ;  /* 0x0000001e4400780c */ /* 0x000fe20003f24270 */
[----:B------:R-:W-:Y:S01]  /*4060*/  FMUL.FTZ R11, R29, R134 ;  /* 0x000000861d0b7220 */ /* 0x000fe20000410000 */
[----:B------:R-:W-:Y:S01]  /*4070*/  ISETP.NE.AND P2, PT, R88, RZ, PT ;  /* 0x000000ff5800720c */ /* 0x000fe20003f45270 */
[----:B----4-:R-:W4:Y:S01]  /*4080*/  SHFL.DOWN PT, R9, R6, 0x1, 0x1f ;  /* 0x08201f0006097f89 */ /* 0x010f2200000e0000 */
[----:B------:R-:W-:Y:S09]  /*4090*/  BSSY.RECONVERGENT B0, `(.L_x_18554) ;  /* 0x0000050000007945 */ /* 0x000ff20003800200 */
        /* <DEDUP_REMOVED lines=14> */
[----:B------:R-:W-:Y:S02]  /*4180*/  FMUL.FTZ R9, R29, R136 ;  /* 0x000000881d097220 */ /* 0x000fe40000410000 */
[----:B------:R-:W4:Y:S02]  /*4190*/  SHFL.DOWN PT, R33, R6, 0x8, 0x1f ;  /* 0x09001f0006217f89 */ /* 0x000f2400000e0000 */
[-C--:B------:R-:W-:Y:S01]  /*41a0*/  FFMA.FTZ R10, R28, R134.reuse, -R9 ;  /* 0x000000861c0a7223 */ /* 0x080fe20000010809 */
[----:B------:R-:W-:-:S07]  /*41b0*/  FMUL.FTZ R9, R122, R134 ;  /* 0x000000867a097220 */ /* 0x000fce0000410000 */
        /* <DEDUP_REMOVED lines=8> */
[-C--:B------:R-:W-:Y:S01]  /*4240*/  FFMA.FTZ R10, R28, R133.reuse, -R11 ;  /* 0x000000851c0a7223 */ /* 0x080fe2000001080b */
[----:B------:R-:W4:Y:S01]  /*4250*/  SHFL.DOWN PT, R123, R6, 0x10, 0x1f ;  /* 0x0a001f00067b7f89 */ /* 0x000f2200000e0000 */
[----:B------:R-:W-:Y:S01]  /*4260*/  FMUL.FTZ R9, R120, R133 ;  /* 0x0000008578097220 */ /* 0x000fe20000410000 */
[-C--:B------:R-:W-:Y:S01]  /*4270*/  FFMA.FTZ R11, R58, R33.reuse, R121 ;  /* 0x000000213a0b7223 */ /* 0x080fe20000010079 */
[----:B------:R-:W-:Y:S01]  /*4280*/  FFMA.FTZ R50, R55, R33, R50 ;  /* 0x0000002137327223 */ /* 0x000fe20000010032 */
[----:B------:R-:W-:Y:S01]  /*4290*/  FMUL.FTZ R121, R5, R10 ;  /* 0x0000000a05797220 */ /* 0x000fe20000410000 */
[----:B------:R-:W-:Y:S01]  /*42a0*/  FFMA.FTZ R33, R110, R132, R9 ;  /* 0x000000846e217223 */ /* 0x000fe20000010009 */
[-C--:B------:R-:W-:Y:S01]  /*42b0*/  FMUL.FTZ R5, R116, R35.reuse ;  /* 0x0000002374057220 */ /* 0x080fe20000410000 */
[----:B------:R-:W-:Y:S01]  /*42c0*/  FMUL.FTZ R9, R29, R35 ;  /* 0x000000231d097220 */ /* 0x000fe20000410000 */
[----:B------:R-:W-:Y:S01]  /*42d0*/  FADD.FTZ R60, R11, R60 ;  /* 0x0000003c0b3c7221 */ /* 0x000fe20000010000 */
[CC--:B------:R-:W-:Y:S01]  /*42e0*/  FMUL.FTZ R11, R29.reuse, R31.reuse ;  /* 0x0000001f1d0b7220 */ /* 0x0c0fe20000410000 */
[-C--:B------:R-:W-:Y:S01]  /*42f0*/  FFMA.FTZ R106, R106, R31.reuse, R5 ;  /* 0x0000001f6a6a7223 */ /* 0x080fe20000010005 */
[----:B------:R-:W-:Y:S01]  /*4300*/  FFMA.FTZ R31, R28, R31, R9 ;  /* 0x0000001f1c1f7223 */ /* 0x000fe20000010009 */
[C---:B------:R-:W-:Y:S01]  /*4310*/  FMUL.FTZ R9, R29.reuse, R127 ;  /* 0x0000007f1d097220 */ /* 0x040fe20000410000 */
[C---:B------:R-:W-:Y:S01]  /*4320*/  FMUL.FTZ R133, R29.reuse, R133 ;  /* 0x000000851d857220 */ /* 0x040fe20000410000 */
[----:B------:R-:W-:Y:S01]  /*4330*/  ISETP.NE.AND P1, PT, R68, RZ, PT ;  /* 0x000000ff4400720c */ /* 0x000fe20003f25270 */
[C---:B------:R-:W-:Y:S01]  /*4340*/  FFMA.FTZ R10, R28.reuse, R35, -R11 ;  /* 0x000000231c0a7223 */ /* 0x040fe2000001080b */
[-C--:B------:R-:W-:Y:S01]  /*4350*/  FMUL.FTZ R30, R29, R126.reuse ;  /* 0x0000007e1d1e7220 */ /* 0x080fe20000410000 */
[C---:B------:R-:W-:Y:S01]  /*4360*/  FFMA.FTZ R11, R28.reuse, R126, -R9 ;  /* 0x0000007e1c0b7223 */ /* 0x040fe20000010809 */
[C---:B------:R-:W-:Y:S01]  /*4370*/  FFMA.FTZ R133, R28.reuse, R132, R133 ;  /* 0x000000841c857223 */ /* 0x040fe20000010085 */
[----:B------:R-:W-:Y:S01]  /*4380*/  FMUL.FTZ R37, R37, R10 ;  /* 0x0000000a25257220 */ /* 0x000fe20000410000 */
[----:B------:R-:W-:Y:S01]  /*4390*/  FMUL.FTZ R10, R119, R126 ;  /* 0x0000007e770a7220 */ /* 0x000fe20000410000 */
[----:B------:R-:W-:Y:S01]  /*43a0*/  FFMA.FTZ R9, R28, R127, R30 ;  /* 0x0000007f1c097223 */ /* 0x000fe2000001001e */
[----:B------:R-:W-:Y:S01]  /*43b0*/  FMUL.FTZ R11, R36, R11 ;  /* 0x0000000b240b7220 */ /* 0x000fe20000410000 */
[----:B------:R-:W-:Y:S01]  /*43c0*/  FFMA.FTZ R121, R4, R133, R121 ;  /* 0x0000008504797223 */ /* 0x000fe20000010079 */
[----:B0-----:R-:W-:Y:S01]  /*43d0*/  FADD.FTZ R4, R7, R32 ;  /* 0x0000002007047221 */ /* 0x001fe20000010000 */
[----:B----4-:R-:W-:Y:S01]  /*43e0*/  FADD.FTZ R5, R6, R123 ;  /* 0x0000007b06057221 */ /* 0x010fe20000010000 */
[----:B------:R-:W-:Y:S01]  /*43f0*/  FFMA.FTZ R10, R117, R127, R10 ;  /* 0x0000007f750a7223 */ /* 0x000fe2000001000a */
[----:B------:R-:W-:Y:S01]  /*4400*/  FFMA.FTZ R8, R8, R9, R11 ;  /* 0x0000000908087223 */ /* 0x000fe2000001000b */
[----:B------:R-:W-:Y:S01]  /*4410*/  FFMA.FTZ R34, R34, R31, R37 ;  /* 0x0000001f22227223 */ /* 0x000fe20000010025 */
[-C--:B------:R-:W-:Y:S01]  /*4420*/  FFMA.FTZ R28, R64, R33.reuse, R121 ;  /* 0x00000021401c7223 */ /* 0x080fe20000010079 */
[----:B------:R0:W-:Y:S01]  /*4430*/  @!P1 STS.64 [UR6+0xc68], R4 ;  /* 0x000c6804ff009988 */ /* 0x0001e20008000a06 */
[----:B------:R-:W-:Y:S01]  /*4440*/  FFMA.FTZ R8, R65, R10, R8 ;  /* 0x0000000a41087223 */ /* 0x000fe20000010008 */
[-C--:B------:R-:W-:Y:S01]  /*4450*/  FFMA.FTZ R9, R59, R106.reuse, R34 ;  /* 0x0000006a3b097223 */ /* 0x080fe20000010022 */
[----:B------:R-:W-:Y:S01]  /*4460*/  BAR.SYNC.DEFER_BLOCKING 0x0 ;  /* 0x0000000000007b1d */ /* 0x000fe20000010000 */
[----:B------:R-:W-:Y:S01]  /*4470*/  ISETP.GT.AND P1, PT, R68, 0xf, PT ;  /* 0x0000000f4400780c */ /* 0x000fe20003f24270 */
[----:B------:R-:W-:Y:S01]  /*4480*/  FADD.FTZ R63, R8, R63 ;  /* 0x0000003f083f7221 */ /* 0x000fe20000010000 */
[----:B------:R-:W-:Y:S01]  /*4490*/  FFMA.FTZ R52, R57, R33, R52 ;  /* 0x0000002139347223 */ /* 0x000fe20000010034 */
[----:B------:R-:W-:Y:S01]  /*44a0*/  FFMA.FTZ R51, R54, R106, R51 ;  /* 0x0000006a36337223 */ /* 0x000fe20000010033 */
[----:B------:R-:W-:Y:S01]  /*44b0*/  FADD.FTZ R61, R28, R61 ;  /* 0x0000003d1c3d7221 */ /* 0x000fe20000010000 */
[----:B------:R-:W-:Y:S01]  /*44c0*/  FFMA.FTZ R53, R56, R10, R53 ;  /* 0x0000000a38357223 */ /* 0x000fe20000010035 */
        /* <DEDUP_REMOVED lines=12> */
.L_x_18555:
[----:B------:R-:W-:Y:S05]  /*4590*/  BSYNC.RECONVERGENT B0 ;  /* 0x0000000000007941 */ /* 0x000fea0003800200 */
.L_x_18554:
[----:B------:R-:W-:-:S04]  /*45a0*/  UIADD3 UR4, UPT, UPT, UR4, 0x1, URZ ;  /* 0x0000000104047890 */ /* 0x000fc8000fffe0ff */
[----:B------:R-:W-:-:S09]  /*45b0*/  UISETP.GE.AND UP0, UPT, UR4, UR9, UPT ;  /* 0x000000090400728c */ /* 0x000fd2000bf06270 */
[----:B------:R-:W-:Y:S05]  /*45c0*/  BRA.U !UP0, `(.L_x_18556) ;  /* 0xffffffd508547547 */ /* 0x000fea000b83ffff */
.L_x_18524:
[----:B------:R-:W4:Y:S01]  /*45d0*/  F2F.F16.F32 R4, R51 ;  /* 0x0000003300047304 */ /* 0x000f220000200800 */
[----:B------:R-:W-:Y:S01]  /*45e0*/  BAR.SYNC.DEFER_BLOCKING 0x0 ;  /* 0x0000000000007b1d */ /* 0x000fe20000010000 */
[----:B------:R-:W-:Y:S01]  /*45f0*/  HFMA2 R19, -RZ, RZ, 0, 0 ;  /* 0x00000000ff137431 */ /* 0x000fe200000001ff */
[----:B------:R-:W-:Y:S02]  /*4600*/  MOV R18, R16 ;  /* 0x0000001000127202 */ /* 0x000fe40000000f00 */
[----:B------:R-:W-:-:S04]  /*4610*/  IADD3 R95, P1, PT, R95, -0x200, RZ ;  /* 0xfffffe005f5f7810 */ /* 0x000fc80007f3e0ff */
[----:B------:R-:W5:Y:S01]  /*4620*/  LDC.64 R20, c[0x0][0x4f8] ;  /* 0x00013e00ff147b82 */ /* 0x000f620000000a00 */
[----:B------:R-:W-:Y:S01]  /*4630*/  F2F.F16.F32 R52, R52 ;  /* 0x0000003400347304 */ /* 0x000fe20000200800 */
[----:B------:R-:W1:Y:S01]  /*4640*/  LDCU.64 UR6, c[0x0][0x500] ;  /* 0x0000a000ff0677ac */ /* 0x000e620008000a00 */
[----:B------:R-:W-:Y:S02]  /*4650*/  IADD3 R91, P2, PT, R91, -0x200, RZ ;  /* 0xfffffe005b5b7810 */ /* 0x000fe40007f5e0ff */
[----:B------:R-:W-:Y:S02]  /*4660*/  IADD3 R96, P3, PT, R96, -0x100, RZ ;  /* 0xffffff0060607810 */ /* 0x000fe40007f7e0ff */
[----:B------:R-:W-:Y:S01]  /*4670*/  IADD3 R98, P4, PT, R98, -0x100, RZ ;  /* 0xffffff0062627810 */ /* 0x000fe20007f9e0ff */
[----:B----4-:R-:W-:Y:S01]  /*4680*/  IMAD.WIDE.U32 R4, R4, 0x10000, RZ ;  /* 0x0001000004047825 */ /* 0x010fe200078e00ff */
[----:B0-----:R-:W0:Y:S01]  /*4690*/  F2F.F16.F32 R7, R50 ;  /* 0x0000003200077304 */ /* 0x001e220000200800 */
[----:B------:R-:W4:Y:S01]  /*46a0*/  LDC.64 R22, c[0x0][0x550] ;  /* 0x00015400ff167b82 */ /* 0x000f220000000a00 */
[----:B------:R-:W-:-:S02]  /*46b0*/  IADD3 R100, P5, PT, R100, -0x100, RZ ;  /* 0xffffff0064647810 */ /* 0x000fc40007fbe0ff */
[----:B------:R-:W-:Y:S02]  /*46c0*/  IADD3.X R93, PT, PT, R93, -0x1, RZ, P1, !PT ;  /* 0xffffffff5d5d7810 */ /* 0x000fe40000ffe4ff */
[----:B------:R-:W-:Y:S02]  /*46d0*/  IADD3.X R89, PT, PT, R89, -0x1, RZ, P2, !PT ;  /* 0xffffffff59597810 */ /* 0x000fe400017fe4ff */
[----:B------:R-:W2:Y:S01]  /*46e0*/  F2F.F16.F32 R53, R53 ;  /* 0x0000003500357304 */ /* 0x000ea20000200800 */
[----:B------:R-:W-:Y:S02]  /*46f0*/  IADD3.X R97, PT, PT, R97, -0x1, RZ, P3, !PT ;  /* 0xffffffff61617810 */ /* 0x000fe40001ffe4ff */
[----:B------:R-:W-:Y:S02]  /*4700*/  IADD3.X R99, PT, PT, R99, -0x1, RZ, P4, !PT ;  /* 0xffffffff63637810 */ /* 0x000fe400027fe4ff */
[----:B------:R-:W-:Y:S02]  /*4710*/  IADD3.X R101, PT, PT, R101, -0x1, RZ, P5, !PT ;  /* 0xffffffff65657810 */ /* 0x000fe40002ffe4ff */
[----:B0-----:R-:W-:Y:S01]  /*4720*/  PRMT R7, R52, 0x5410, R7 ;  /* 0x0000541034077816 */ /* 0x001fe20000000007 */
[----:B------:R-:W0:Y:S03]  /*4730*/  F2F.F16.F32 R0, R62 ;  /* 0x0000003e00007304 */ /* 0x000e260000200800 */
[----:B------:R-:W-:Y:S01]  /*4740*/  LOP3.LUT R9, R7, R5, RZ, 0xfc, !PT ;  /* 0x0000000507097212 */ /* 0x000fe200078efcff */
[----:B-----5:R-:W-:Y:S01]  /*4750*/  IMAD.WIDE.U32 R6, R20, UR18, R18 ;  /* 0x0000001214067c25 */ /* 0x020fe2000f8e0012 */
[----:B--2---:R-:W-:-:S03]  /*4760*/  LOP3.LUT R8, R4, R53, RZ, 0xfc, !PT ;  /* 0x0000003504087212 */ /* 0x004fc600078efcff */
[----:B------:R-:W-:Y:S01]  /*4770*/  F2F.F16.F32 R11, R61 ;  /* 0x0000003d000b7304 */ /* 0x000fe20000200800 */
[----:B------:R-:W-:Y:S01]  /*4780*/  IMAD R7, R21, UR18, R7 ;  /* 0x0000001215077c24 */ /* 0x000fe2000f8e0207 */
[----:B------:R1:W-:Y:S01]  /*4790*/  STS.64 [R67], R8 ;  /* 0x0000000843007388 */ /* 0x0003e20000000a00 */
[----:B------:R-:W-:-:S03]  /*47a0*/  NOP ;  /* 0x0000000000007918 */ /* 0x000fc60000000000 */
[----:B------:R-:W2:Y:S02]  /*47b0*/  LDS.64 R4, [R67] ;  /* 0x0000000043047984 */ /* 0x000ea40000000a00 */
[----:B------:R-:W5:Y:S01]  /*47c0*/  F2F.F16.F32 R16, R60 ;  /* 0x0000003c00107304 */ /* 0x000f620000200800 */
[----:B-1----:R-:W-:-:S07]  /*47d0*/  IMAD.WIDE.U32 R8, R115, UR6, R6 ;  /* 0x0000000673087c25 */ /* 0x002fce000f8e0006 */
[----:B------:R1:W3:Y:S01]  /*47e0*/  F2F.F16.F32 R21, R63 ;  /* 0x0000003f00157304 */ /* 0x0002e20000200800 */
[----:B------:R-:W-:Y:S01]  /*47f0*/  IMAD R9, R115, UR7, R9 ;  /* 0x0000000773097c24 */ /* 0x000fe2000f8e0209 */
[----:B----4-:R-:W-:Y:S01]  /*4800*/  LEA R10, P0, R8, R22, 0x1 ;  /* 0x00000016080a7211 */ /* 0x010fe200078008ff */
[----:B0-----:R-:W-:Y:S01]  /*4810*/  IMAD.WIDE.U32 R6, R0, 0x10000, RZ ;  /* 0x0001000000067825 */ /* 0x001fe200078e00ff */
[----:B------:R-:W0:Y:S01]  /*4820*/  LDCU.64 UR6, c[0x0][0x520] ;  /* 0x0000a400ff0677ac */ /* 0x000e220008000a00 */
[----:B-----5:R-:W-:Y:S02]  /*4830*/  PRMT R17, R11, 0x5410, R16 ;  /* 0x000054100b117816 */ /* 0x020fe40000000010 */
[----:B------:R-:W-:Y:S01]  /*4840*/  LEA.HI.X R11, R8, R23, R9, 0x1, P0 ;  /* 0x00000017080b7211 */ /* 0x000fe200000f0c09 */
[----:B-1----:R-:W-:Y:S01]  /*4850*/  FADD.FTZ R63, R90, R63 ;  /* 0x0000003f5a3f7221 */ /* 0x002fe20000010000 */
[----:B------:R-:W-:Y:S01]  /*4860*/  LOP3.LUT R17, R17, R7, RZ, 0xfc, !PT ;  /* 0x0000000711117212 */ /* 0x000fe200078efcff */
[----:B------:R-:W1:Y:S02]  /*4870*/  LDC.64 R22, c[0x0][0x560] ;  /* 0x00015800ff167b82 */ /* 0x000e640000000a00 */
[----:B------:R-:W-:Y:S01]  /*4880*/  FADD.FTZ R62, R63, R62 ;  /* 0x0000003e3f3e7221 */ /* 0x000fe20000010000 */
[----:B---3--:R-:W-:Y:S01]  /*4890*/  LOP3.LUT R16, R6, R21, RZ, 0xfc, !PT ;  /* 0x0000001506107212 */ /* 0x008fe200078efcff */
        /* <DEDUP_REMOVED lines=20> */
.L_x_18522:
        /* <DEDUP_REMOVED lines=34> */
.L_x_18559:
[----:B------:R-:W-:Y:S05]  /*4c00*/  BSYNC.RECONVERGENT B0 ;  /* 0x0000000000007941 */ /* 0x000fea0003800200 */
.L_x_18558:
        /* <DEDUP_REMOVED lines=26> */
.L_x_18561:
[----:B------:R-:W-:Y:S05]  /*4db0*/  BSYNC.RECONVERGENT B0 ;  /* 0x0000000000007941 */ /* 0x000fea0003800200 */
.L_x_18560:
        /* <DEDUP_REMOVED lines=8> */
.L_x_18562:
        /* <DEDUP_REMOVED lines=16> */
.L_x_18563:
        /* <DEDUP_REMOVED lines=12> */
.L_x_18820:


//--------------------- .text._Z25selective_scan_bwd_kernelI32Selective_Scan_bwd_kernel_traitsILi32ELi4ELb1ELb1ELb1ELb1ELb0EN3c104HalfENS1_7complexIfEEEEv12SSMParamsBwd --------------------------
	.section	.text._Z25selective_scan_bwd_kernelI32Selective_Scan_bwd_kernel_traitsILi32ELi4ELb1ELb1ELb1ELb1ELb0EN3c104HalfENS1_7complexIfEEEEv12SSMParamsBwd,"ax",@progbits
	.align	128
        .global         _Z25selective_scan_bwd_kernelI32Selective_Scan_bwd_kernel_traitsILi32ELi4ELb1ELb1ELb1ELb1ELb0EN3c104HalfENS1_7complexIfEEEEv12SSMParamsBwd
        .type           _Z25selective_scan_bwd_kernelI32Selective_Scan_bwd_kernel_traitsILi32ELi4ELb1ELb1ELb1ELb1ELb0EN3c104HalfENS1_7complexIfEEEEv12SSMParamsBwd,@function
        .size           _Z25selective_scan_bwd_kernelI32Selective_Scan_bwd_kernel_traitsILi32ELi4ELb1ELb1ELb1ELb1ELb0EN3c104HalfENS1_7complexIfEEEEv12SSMParamsBwd,(.L_x_18821 - _Z25selective_scan_bwd_kernelI32Selective_Scan_bwd_kernel_traitsILi32ELi4ELb1ELb1ELb1ELb1ELb0EN3c104HalfENS1_7complexIfEEEEv12SSMParamsBwd)
        .other          _Z25selective_scan_bwd_kernelI32Selective_Scan_bwd_kernel_traitsILi32ELi4ELb1ELb1ELb1ELb1ELb0EN3c104HalfENS1_7complexIfEEEEv12SSMParamsBwd,@"STO_CUDA_ENTRY STV_DEFAULT"
_Z25selective_scan_bwd_kernelI32Selective_Scan_bwd_kernel_traitsILi32ELi4ELb1ELb1ELb1ELb1ELb0EN3c104HalfENS1_7complexIfEEEEv12SSMParamsBwd:
.text._Z25selective_scan_bwd_kernelI32Selective_Scan_bwd_kernel_traitsILi32ELi4ELb1ELb1ELb1ELb1ELb0EN3c104HalfENS1_7complexIfEEEEv12SSMParamsBwd:
        /* <DEDUP_REMOVED lines=203> */
.L_x_18606:
        /* <DEDUP_REMOVED lines=74> */
.L_x_18566:
[----:B------:R-:W-:Y:S05]  /*1150*/  BSYNC.RECONVERGENT B0 ;  /* 0x0000000000007941 */ /* 0x000fea0003800200 */
.L_x_18565:
        /* <DEDUP_REMOVED lines=32> */
.L_x_18568:
[----:B------:R-:W-:Y:S05]  /*1360*/  BSYNC.RECONVERGENT B0 ;  /* 0x0000000000007941 */ /* 0x000fea0003800200 */
.L_x_18567:
        /* <DEDUP_REMOVED lines=32> */
.L_x_18570:
[----:B------:R-:W-:Y:S05]  /*1570*/  BSYNC.RECONVERGENT B0 ;  /* 0x0000000000007941 */ /* 0x000fea0003800200 */
.L_x_18569:
        /* <DEDUP_REMOVED lines=32> */
.L_x_18572:
[----:B------:R-:W-:Y:S05]  /*1780*/  BSYNC.RECONVERGENT B0 ;  /* 0x0000000000007941 */ /* 0x000fea0003800200 */
.L_x_18571:
[----:B------:R-:W0:Y:S01]  /*1790*/  LDCU UR4, c[0x0][0x38c] ;  /* 0x00007180ff0477ac */ /* 0x000e220008000800 */
[----:B------:R-:W-:Y:S01]  /*17a0*/  HADD2.F32 R4, -RZ, R4.H0_H0 ;  /* 0x20000004ff047230 */ /* 0x000fe20000004100 */
[----:B------:R-:W-:Y:S01]  /*17b0*/  SHF.R.U32.HI R45, RZ, 0x10, R5 ;  /* 0x00000010ff2d7819 */ /* 0x000fe20000011605 */
[----:B------:R-:W-:Y:S02]  /*17c0*/  HADD2.F32 R46, -RZ, R5.H0_H0 ;  /* 0x20000005ff2e7230 */ /* 0x000fe40000004100 */
[----:B------:R-:W-:Y:S02]  /*17d0*/  HFMA2 R59, -RZ, RZ, 0, 0 ;  /* 0x00000000ff3b7431 */ /* 0x000fe400000001ff */
[----:B------:R-:W-:Y:S02]  /*17e0*/  HADD2.F32 R58, -RZ, R58.H0_H0 ;  /* 0x2000003aff3a7230 */ /* 0x000fe40000004100 */
[----:B------:R-:W-:Y:S01]  /*17f0*/  FFMA.FTZ R0, R4, R62, R105 ;  /* 0x0000003e04007223 */ /* 0x000fe20000010069 */
[----:B------:R-:W-:Y:S01]  /*1800*/  HADD2.F32 R5, -RZ, R10.H0_H0 ;  /* 0x2000000aff057230 */ /* 0x000fe20000004100 */
[----:B------:R-:W-:Y:S01]  /*1810*/  IADD3 R60, PT, PT, R86, -0x1, RZ ;  /* 0xffffffff563c7810 */ /* 0x000fe20007ffe0ff */
[----:B------:R-:W-:Y:S01]  /*1820*/  HADD2.F32 R54, -RZ, R54.H0_H0 ;  /* 0x20000036ff367230 */ /* 0x000fe20000004100 */
[----:B------:R-:W-:Y:S01]  /*1830*/  CS2R R56, SRZ ;  /* 0x0000000000387805 */ /* 0x000fe2000001ff00 */
[----:B------:R-:W-:-:S02]  /*1840*/  HADD2.F32 R45, -RZ, R45.H0_H0 ;  /* 0x2000002dff2d7230 */ /* 0x000fc40000004100 */
[----:B------:R-:W-:Y:S01]  /*1850*/  FFMA.FTZ R7, R5, R58, R0 ;  /* 0x0000003a05077223 */ /* 0x000fe20000010000 */
[----:B------:R-:W-:Y:S01]  /*1860*/  MOV R55, RZ ;  /* 0x000000ff00377202 */ /* 0x000fe20000000f00 */
[-C--:B------:R-:W-:Y:S01]  /*1870*/  FMUL.FTZ R53, R4, R94.reuse ;  /* 0x0000005e04357220 */ /* 0x080fe20000410000 */
[CC--:B------:R-:W-:Y:S01]  /*1880*/  FMUL.FTZ R52, R46.reuse, R94.reuse ;  /* 0x0000005e2e347220 */ /* 0x0c0fe20000410000 */
[----:B------:R-:W-:Y:S01]  /*1890*/  FFMA.FTZ R0, R46, R61, R7 ;  /* 0x0000003d2e007223 */ /* 0x000fe20000010007 */
[-C--:B------:R-:W-:Y:S01]  /*18a0*/  FMUL.FTZ R51, R45, R94.reuse ;  /* 0x0000005e2d337220 */ /* 0x080fe20000410000 */
[----:B0-----:R-:W-:Y:S01]  /*18b0*/  UISETP.GE.AND UP0, UPT, UR4, 0x1, UPT ;  /* 0x000000010400788c */ /* 0x001fe2000bf06270 */
[----:B------:R-:W-:Y:S01]  /*18c0*/  FMUL.FTZ R50, R5, R94 ;  /* 0x0000005e05327220 */ /* 0x000fe20000410000 */
[----:B------:R-:W-:Y:S01]  /*18d0*/  FFMA.FTZ R105, R45, R54, R0 ;  /* 0x000000362d697223 */ /* 0x000fe20000010000 */
[----:B------:R-:W-:Y:S06]  /*18e0*/  BAR.SYNC.DEFER_BLOCKING 0x0 ;  /* 0x0000000000007b1d */ /* 0x000fec0000010000 */
[----:B------:R-:W-:Y:S05]  /*18f0*/  BRA.U !UP0, `(.L_x_18573) ;  /* 0x0000002d08247547 */ /* 0x000fea000b800000 */
[----:B------:R-:W0:Y:S01]  /*1900*/  LDC R47, c[0x0][0x388] ;  /* 0x0000e200ff2f7b82 */ /* 0x000e220000000800 */
[----:B------:R-:W-:Y:S01]  /*1910*/  FADD.FTZ R48, R5, R5 ;  /* 0x0000000505307221 */ /* 0x000fe20000010000 */
[----:B------:R-:W-:Y:S01]  /*1920*/  SHF.L.U32 R5, R60, 0x8, RZ ;  /* 0x000000083c057819 */ /* 0x000fe200000006ff */
[----:B------:R-:W-:Y:S01]  /*1930*/  FADD.FTZ R49, R4, R4 ;  /* 0x0000000404317221 */ /* 0x000fe20000010000 */
[----:B------:R-:W-:Y:S01]  /*1940*/  ISETP.NE.AND P0, PT, R86, 0x1, PT ;  /* 0x000000015600780c */ /* 0x000fe20003f05270 */
        /* <DEDUP_REMOVED lines=8> */
[----:B------:R-:W-:Y:S01]  /*19d0*/  LEA R43, R70, R65, 0x3 ;  /* 0x00000041462b7211 */ /* 0x000fe200078e18ff */
[----:B------:R-:W-:Y:S01]  /*19e0*/  FMUL.FTZ R40, R61, R66 ;  /* 0x000000423d287220 */ /* 0x000fe20000410000 */
[----:B------:R-:W-:Y:S01]  /*19f0*/  ISETP.EQ.AND P0, PT, R88, RZ, P0 ;  /* 0x000000ff5800720c */ /* 0x000fe20000702270 */
[----:B------:R-:W2:Y:S01]  /*1a00*/  LDC.64 R18, c[0x0][0x440] ;  /* 0x00011000ff127b82 */ /* 0x000ea20000000a00 */
[----:B------:R-:W-:Y:S01]  /*1a10*/  FMUL.FTZ R39, R54, R64 ;  /* 0x0000004036277220 */ /* 0x000fe20000410000 */
[----:B------:R-:W-:Y:S01]  /*1a20*/  MOV R59, RZ ;  /* 0x000000ff003b7202 */ /* 0x000fe20000000f00 */
[----:B------:R-:W3:Y:S01]  /*1a30*/  LDCU UR8, c[0x0][0x394] ;  /* 0x00007280ff0877ac */ /* 0x000ee20008000800 */
[----:B------:R-:W-:-:S02]  /*1a40*/  LOP3.LUT R38, R38, 0x100, RZ, 0xc0, !PT ;  /* 0x0000010026267812 */ /* 0x000fc400078ec0ff */
[C---:B------:R-:W-:Y:S01]  /*1a50*/  LOP3.LUT R108, R5.reuse, 0x100, RZ, 0xc0, !PT ;  /* 0x00000100056c7812 */ /* 0x040fe200078ec0ff */
[----:B------:R-:W4:Y:S01]  /*1a60*/  LDCU UR9, c[0x0][0x38c] ;  /* 0x00007180ff0977ac */ /* 0x000f220008000800 */
[----:B------:R-:W0:Y:S01]  /*1a70*/  LDC.64 R20, c[0x0][0x3a8] ;  /* 0x0000ea00ff147b82 */ /* 0x000e220000000a00 */
[C---:B------:R-:W-:Y:S02]  /*1a80*/  IADD3 R0, PT, PT, R5.reuse, R88, RZ ;  /* 0x0000005805007210 */ /* 0x040fe40007ffe0ff */
[----:B------:R-:W-:Y:S01]  /*1a90*/  LEA.HI.X.SX32 R27, R5, RZ, 0x1, P1 ;  /* 0x000000ff051b7211 */ /* 0x000fe200008f0eff */
[----:B------:R-:W-:-:S04]  /*1aa0*/  UMOV UR4, URZ ;  /* 0x000000ff00047c82 */ /* 0x000fc80008000000 */
[----:B------:R-:W0:Y:S08]  /*1ab0*/  LDC.64 R78, c[0x0][0x3e0] ;  /* 0x0000f800ff4e7b82 */ /* 0x000e300000000a00 */
[----:B------:R-:W0:Y:S08]  /*1ac0*/  LDC.64 R22, c[0x0][0x4d0] ;  /* 0x00013400ff167b82 */ /* 0x000e300000000a00 */
[----:B---34-:R-:W0:Y:S02]  /*1ad0*/  LDC.64 R24, c[0x0][0x4f0] ;  /* 0x00013c00ff187b82 */ /* 0x018e240000000a00 */
.L_x_18605:
[----:B-1----:R-:W-:-:S04]  /*1ae0*/  IMAD.WIDE.U32 R4, R76, UR4, RZ ;  /* 0x000000044c047c25 */ /* 0x002fc8000f8e00ff */
[----:B------:R-:W-:Y:S01]  /*1af0*/  IMAD R5, R77, UR4, R5 ;  /* 0x000000044d057c24 */ /* 0x000fe2000f8e0205 */
[----:B0-----:R-:W-:-:S04]  /*1b00*/  LEA R6, P1, R4, R95, 0x1 ;  /* 0x0000005f04067211 */ /* 0x001fc800078208ff */
[----:B------:R-:W-:-:S03]  /*1b10*/  LEA.HI.X R7, R4, R93, R5, 0x1, P1 ;  /* 0x0000005d04077211 */ /* 0x000fc600008f0c05 */
[----:B------:R-:W-:-:S05]  /*1b20*/  IMAD.WIDE.U32 R30, R73, 0x8, R6 ;  /* 0x00000008491e7825 */ /* 0x000fca00078e0006 */
[----:B---3--:R-:W3:Y:S04]  /*1b30*/  LDG.E.64 R4, desc[UR16][R30.64] ;  /* 0x000000101e047981 */ /* 0x008ee8000c1e1b00 */
[----:B----4-:R-:W4:Y:S01]  /*1b40*/  LDG.E.64 R6, desc[UR16][R30.64+0x100] ;  /* 0x000100101e067981 */ /* 0x010f22000c1e1b00 */
        /* <DEDUP_REMOVED lines=22> */
[C---:B--2---:R-:W-:Y:S01]  /*1cb0*/  FMUL.FTZ R5, R29.reuse, R66 ;  /* 0x000000421d057220 */ /* 0x044fe20000410000 */
[----:B------:R-:W-:Y:S01]  /*1cc0*/  FMUL.FTZ R9, R28, 1.4426950216293334961 ;  /* 0x3fb8aa3b1c097820 */ /* 0x000fe20000410000 */
[----:B------:R-:W-:-:S02]  /*1cd0*/  FMUL.FTZ R34, R29, R63 ;  /* 0x0000003f1d227220 */ /* 0x000fc40000410000 */
[----:B------:R-:W-:Y:S01]  /*1ce0*/  FMUL.RZ R102, R5, 0.15915493667125701904 ;  /* 0x3e22f98305667820 */ /* 0x000fe2000040c000 */
[----:B------:R-:W-:Y:S01]  /*1cf0*/  FMUL.FTZ R4, R9, R63 ;  /* 0x0000003f09047220 */ /* 0x000fe20000410000 */
[----:B------:R-:W-:Y:S01]  /*1d00*/  FMUL.FTZ R5, R29, R64 ;  /* 0x000000401d057220 */ /* 0x000fe20000410000 */
[----:B------:R-:W-:Y:S01]  /*1d10*/  FMUL.RZ R36, R34, 0.15915493667125701904 ;  /* 0x3e22f98322247820 */ /* 0x000fe2000040c000 */
[C---:B------:R-:W-:Y:S01]  /*1d20*/  FMUL.FTZ R8, R9.reuse, R68 ;  /* 0x0000004409087220 */ /* 0x040fe20000410000 */
[C---:B------:R-:W-:Y:S01]  /*1d30*/  FMUL.FTZ R34, R9.reuse, R66 ;  /* 0x0000004209227220 */ /* 0x040fe20000410000 */
        /* <DEDUP_REMOVED lines=13> */
[--C-:B0-----:R-:W-:Y:S02]  /*1e10*/  HADD2.F32 R114, -RZ, R7.reuse.H0_H0 ;  /* 0x20000007ff727230 */ /* 0x101fe40000004100 */
[----:B------:R-:W-:-:S05]  /*1e20*/  HADD2.F32 R116, -RZ, R7.H1_H1 ;  /* 0x30000007ff747230 */ /* 0x000fca0000004100 */
[----:B------:R-:W-:Y:S08]  /*1e30*/  MUFU.COS R36, R104 ;  /* 0x0000006800247308 */ /* 0x000ff00000000000 */
[----:B------:R0:W-:Y:S01]  /*1e40*/  MUFU.SIN R34, R104 ;  /* 0x0000006800227308 */ /* 0x0001e20000000400 */
[----:B-1----:R-:W-:Y:S01]  /*1e50*/  FMUL.FTZ R124, R122, R123 ;  /* 0x0000007b7a7c7220 */ /* 0x002fe20000410000 */
[----:B------:R-:W-:-:S06]  /*1e60*/  HADD2.F32 R123, -RZ, R6.H0_H0 ;  /* 0x20000006ff7b7230 */ /* 0x000fcc0000004100 */
[----:B------:R1:W2:Y:S01]  /*1e70*/  MUFU.SIN R121, R102 ;  /* 0x0000006600797308 */ /* 0x0002a20000000400 */
[----:B0-----:R-:W-:-:S07]  /*1e80*/  HADD2.F32 R104, -RZ, R5.H0_H0 ;  /* 0x20000005ff687230 */ /* 0x001fce0000004100 */
[----:B------:R-:W0:Y:S01]  /*1e90*/  MUFU.COS R127, R112 ;  /* 0x00000070007f7308 */ /* 0x000e220000000000 */
[C---:B-1----:R-:W-:Y:S01]  /*1ea0*/  FMUL.FTZ R102, R106.reuse, R119 ;  /* 0x000000776a667220 */ /* 0x042fe20000410000 */
[----:B------:R-:W-:Y:S02]  /*1eb0*/  HADD2.F32 R119, -RZ, R4.H0_H0 ;  /* 0x20000004ff777230 */ /* 0x000fe40000004100 */
[----:B------:R-:W-:-:S04]  /*1ec0*/  FMUL.FTZ R106, R106, R37 ;  /* 0x000000256a6a7220 */ /* 0x000fc80000410000 */
[----:B------:R1:W5:Y:S01]  /*1ed0*/  MUFU.SIN R125, R112 ;  /* 0x00000070007d7308 */ /* 0x0003620000000400 */
[----:B--2---:R-:W-:Y:S01]  /*1ee0*/  FMUL.FTZ R122, R122, R121 ;  /* 0x000000797a7a7220 */ /* 0x004fe20000410000 */
[----:B------:R-:W-:Y:S02]  /*1ef0*/  HADD2.F32 R121, -RZ, R4.H1_H1 ;  /* 0x30000004ff797230 */ /* 0x000fe40000004100 */
[C---:B0-----:R-:W-:Y:S01]  /*1f00*/  FMUL.FTZ R120, R118.reuse, R127 ;  /* 0x0000007f76787220 */ /* 0x041fe20000410000 */
        /* <DEDUP_REMOVED lines=40> */
.L_x_18575:
[----:B------:R0:W1:Y:S02]  /*2190*/  LDS.64 R8, [R87+UR5+0x20b8] ;  /* 0x0020b80557087984 */ /* 0x0000640008000a00 */
.L_x_18576:
[----:B------:R-:W-:Y:S05]  /*21a0*/  BSYNC.RECONVERGENT B0 ;  /* 0x0000000000007941 */ /* 0x000fea0003800200 */
.L_x_18574:
        /* <DEDUP_REMOVED lines=19> */
[----:B------:R-:W-:Y:S01]  /*22e0*/  ISETP.GE.AND P1, PT, R70, 0x1, PT ;  /* 0x000000014600780c */ /* 0x000fe20003f26270 */
[----:B------:R-:W-:Y:S01]  /*22f0*/  ULEA UR7, UR4, UR6, 0x4 ;  /* 0x0000000604077291 */ /* 0x000fe2000f8e20ff */
[C---:B------:R-:W-:Y:S01]  /*2300*/  FFMA.FTZ R7, R58.reuse, R143, R7 ;  /* 0x0000008f3a077223 */ /* 0x040fe20000010007 */
[----:B--2---:R-:W-:Y:S01]  /*2310*/  FFMA.FTZ R5, R58, R141, R6 ;  /* 0x0000008d3a057223 */ /* 0x004fe20000010006 */
        /* <DEDUP_REMOVED lines=23> */
[----:B------:R-:W-:Y:S01]  /*2490*/  FFMA.FTZ R35, R124, R5, -R33 ;  /* 0x000000057c237223 */ /* 0x000fe20000010821 */
        /* <DEDUP_REMOVED lines=62> */
[----:B-----5:R-:W-:-:S02]  /*2880*/  @P1 FFMA.FTZ R35, R35, R4, -R7 ;  /* 0x0000000423231223 */ /* 0x020fc40000010807 */
[----:B------:R-:W-:Y:S01]  /*2890*/  @P1 FADD.FTZ R32, R32, R37 ;  /* 0x0000002520201221 */ /* 0x000fe20000010000 */
[----:B-1----:R-:W-:Y:S01]  /*28a0*/  FMUL.FTZ R7, R120, R9 ;  /* 0x0000000978077220 */ /* 0x002fe20000410000 */
[----:B------:R-:W-:Y:S01]  /*28b0*/  FMUL.FTZ R37, R118, R135 ;  /* 0x0000008776257220 */ /* 0x000fe20000410000 */
[----:B------:R-:W-:Y:S01]  /*28c0*/  @P1 FFMA.FTZ R34, R34, R4, R5 ;  /* 0x0000000422221223 */ /* 0x000fe20000010005 */
[C---:B------:R-:W-:Y:S01]  /*28d0*/  FMUL.FTZ R5, R118.reuse, R9 ;  /* 0x0000000976057220 */ /* 0x040fe20000410000 */
[-C--:B------:R-:W-:Y:S01]  /*28e0*/  FMUL.FTZ R4, R118, R137.reuse ;  /* 0x0000008976047220 */ /* 0x080fe20000410000 */
[----:B------:R-:W-:Y:S01]  /*28f0*/  @P1 FADD.FTZ R33, R33, R36 ;  /* 0x0000002421211221 */ /* 0x000fe20000010000 */
[----:B------:R-:W-:Y:S01]  /*2900*/  FFMA.FTZ R149, R120, R137, R37 ;  /* 0x0000008978957223 */ /* 0x000fe20000010025 */
[-C--:B------:R-:W-:Y:S01]  /*2910*/  FFMA.FTZ R139, -R118, R8.reuse, -R7 ;  /* 0x00000008768b7223 */ /* 0x080fe20000010907 */
[C---:B------:R-:W-:Y:S01]  /*2920*/  FFMA.FTZ R4, R120.reuse, R135, -R4 ;  /* 0x0000008778047223 */ /* 0x040fe20000010804 */
[----:B------:R-:W0:Y:S01]  /*2930*/  SHFL.UP PT, R7, R32, 0x10, RZ ;  /* 0x0600000020077989 */ /* 0x000e2200000e00ff */
[----:B------:R-:W-:Y:S01]  /*2940*/  FFMA.FTZ R37, R120, R8, -R5 ;  /* 0x0000000878257223 */ /* 0x000fe20000010805 */
[----:B------:R-:W-:Y:S01]  /*2950*/  FADD.FTZ R149, R132, R149 ;  /* 0x0000009584957221 */ /* 0x000fe20000010000 */
        /* <DEDUP_REMOVED lines=10> */
[----:B------:R-:W-:Y:S01]  /*2a00*/  FFMA.FTZ R149, R124, R149, R138 ;  /* 0x000000957c957223 */ /* 0x000fe2000001008a */
[----:B------:R-:W-:Y:S01]  /*2a10*/  FADD.FTZ R151, R130, R151 ;  /* 0x0000009782977221 */ /* 0x000fe20000010000 */
[----:B------:R-:W-:Y:S01]  /*2a20*/  FFMA.FTZ R139, R124, R139, -R36 ;  /* 0x0000008b7c8b7223 */ /* 0x000fe20000010824 */
[----:B------:R-:W-:Y:S01]  /*2a30*/  ISETP.GE.AND P1, PT, R70, 0x10, PT ;  /* 0x000000104600780c */ /* 0x000fe20003f26270 */
[----:B------:R-:W-:Y:S01]  /*2a40*/  FADD.FTZ R149, R128, R149 ;  /* 0x0000009580957221 */ /* 0x000fe20000010000 */
[C---:B------:R-:W-:Y:S01]  /*2a50*/  FMUL.FTZ R36, R106.reuse, R153 ;  /* 0x000000996a247220 */ /* 0x040fe20000410000 */
[C---:B------:R-:W-:Y:S01]  /*2a60*/  FMUL.FTZ R140, R106.reuse, R151 ;  /* 0x000000976a8c7220 */ /* 0x040fe20000410000 */
[C---:B------:R-:W-:Y:S01]  /*2a70*/  FMUL.FTZ R37, R106.reuse, R139 ;  /* 0x0000008b6a257220 */ /* 0x040fe20000410000 */
[----:B------:R-:W-:Y:S01]  /*2a80*/  FMUL.FTZ R142, R106, R149 ;  /* 0x000000956a8e7220 */ /* 0x000fe20000410000 */
[C---:B------:R-:W-:Y:S01]  /*2a90*/  FFMA.FTZ R139, R102.reuse, R139, -R36 ;  /* 0x0000008b668b7223 */ /* 0x040fe20000010824 */
[----:B------:R-:W-:Y:S01]  /*2aa0*/  FFMA.FTZ R140, R102, R149, R140 ;  /* 0x00000095668c7223 */ /* 0x000fe2000001008c */
[-C--:B0-----:R-:W-:Y:S01]  /*2ab0*/  FMUL.FTZ R36, R34, R7.reuse ;  /* 0x0000000722247220 */ /* 0x081fe20000410000 */
[C---:B------:R-:W-:Y:S01]  /*2ac0*/  FMUL.FTZ R149, R35.reuse, R7 ;  /* 0x0000000723957220 */ /* 0x040fe20000410000 */
[C---:B------:R-:W-:Y:S01]  /*2ad0*/  FFMA.FTZ R138, R102.reuse, R153, R37 ;  /* 0x00000099668a7223 */ /* 0x040fe20000010025 */
[----:B------:R-:W-:Y:S01]  /*2ae0*/  FFMA.FTZ R151, R102, R151, -R142 ;  /* 0x0000009766977223 */ /* 0x000fe2000001088e */
[-C--:B-1----:R-:W-:Y:S01]  /*2af0*/  FMUL.FTZ R7, R34, R6.reuse ;  /* 0x0000000622077220 */ /* 0x082fe20000410000 */
[----:B------:R-:W-:Y:S01]  /*2b00*/  FMUL.FTZ R37, R35, R6 ;  /* 0x0000000623257220 */ /* 0x000fe20000410000 */
[----:B------:R-:W-:Y:S01]  /*2b10*/  FADD.FTZ R142, R127, R140 ;  /* 0x0000008c7f8e7221 */ /* 0x000fe20000010000 */
[----:B------:R-:W-:Y:S01]  /*2b20*/  FADD.FTZ R140, R126, R151 ;  /* 0x000000977e8c7221 */ /* 0x000fe20000010000 */
[CC--:B--2---:R-:W-:Y:S01]  /*2b30*/  FFMA.FTZ R36, R35.reuse, R5.reuse, -R36 ;  /* 0x0000000523247223 */ /* 0x0c4fe20000010824 */
[----:B------:R-:W-:Y:S01]  /*2b40*/  FFMA.FTZ R149, R34, R5, R149 ;  /* 0x0000000522957223 */ /* 0x000fe20000010095 */
[----:B------:R-:W-:Y:S01]  /*2b50*/  MOV R5, RZ ;  /* 0x000000ff00057202 */ /* 0x000fe20000000f00 */
[----:B------:R0:W1:Y:S01]  /*2b60*/  SHFL.DOWN PT, R151, R142, 0x1, 0x1f ;  /* 0x08201f008e977f89 */ /* 0x00006200000e0000 */
[-C--:B---3--:R-:W-:Y:S01]  /*2b70*/  @P1 FFMA.FTZ R35, R35, R4.reuse, -R7 ;  /* 0x0000000423231223 */ /* 0x088fe20000010807 */
[----:B------:R-:W-:Y:S01]  /*2b80*/  @P1 FADD.FTZ R33, R33, R36 ;  /* 0x0000002421211221 */ /* 0x000fe20000010000 */
[----:B------:R-:W-:Y:S01]  /*2b90*/  @P1 FADD.FTZ R32, R32, R149 ;  /* 0x0000009520201221 */ /* 0x000fe20000010000 */
[----:B------:R-:W-:Y:S01]  /*2ba0*/  @P1 FFMA.FTZ R34, R34, R4, R37 ;  /* 0x0000000422221223 */ /* 0x000fe20000010025 */
[----:B------:R0:W2:Y:S01]  /*2bb0*/  SHFL.DOWN PT, R36, R138, 0x1, 0x1f ;  /* 0x08201f008a247f89 */ /* 0x0000a200000e0000 */
[----:B------:R-:W-:Y:S01]  /*2bc0*/  HFMA2 R4, -RZ, RZ, 1.875, 0 ;  /* 0x3f800000ff047431 */ /* 0x000fe200000001ff */
[----:B------:R-:W-:-:S02]  /*2bd0*/  ISETP.GT.U32.AND P1, PT, R110, 0x1d, PT ;  /* 0x0000001d6e00780c */ /* 0x000fc40003f24070 */
[----:B------:R-:W-:Y:S01]  /*2be0*/  CS2R R6, SRZ ;  /* 0x0000000000067805 */ /* 0x000fe2000001ff00 */
        /* <DEDUP_REMOVED lines=19> */
.L_x_18578:
[----:B------:R-:W-:Y:S05]  /*2d20*/  BSYNC.RECONVERGENT B0 ;  /* 0x0000000000007941 */ /* 0x000fea0003800200 */
.L_x_18577:
        /* <DEDUP_REMOVED lines=17> */
.L_x_18580:
[----:B------:R-:W-:Y:S05]  /*2e40*/  BSYNC.RECONVERGENT B0 ;  /* 0x0000000000007941 */ /* 0x000fea0003800200 */
.L_x_18579:
        /* <DEDUP_REMOVED lines=16> */
.L_x_18582:
[----:B------:R-:W-:Y:S05]  /*2f50*/  BSYNC.RECONVERGENT B0 ;  /* 0x0000000000007941 */ /* 0x000fea0003800200 */
.L_x_18581:
        /* <DEDUP_REMOVED lines=17> */
.L_x_18584:
[----:B------:R-:W-:Y:S05]  /*3070*/  BSYNC.RECONVERGENT B0 ;  /* 0x0000000000007941 */ /* 0x000fea0003800200 */
.L_x_18583:
        /* <DEDUP_REMOVED lines=17> */
.L_x_18586:
[----:B------:R-:W-:Y:S05]  /*3190*/  BSYNC.RECONVERGENT B0 ;  /* 0x0000000000007941 */ /* 0x000fea0003800200 */
.L_x_18585:
[----:B---3--:R-:W-:Y:S01]  /*31a0*/  SHFL.DOWN PT, R150, R138, 0x1, 0x1f ;  /* 0x08201f008a967f89 */ /* 0x008fe200000e0000 */
[C---:B------:R-:W-:Y:S01]  /*31b0*/  ISETP.NE.AND P2, PT, R88.reuse, RZ, PT ;  /* 0x000000ff5800720c */ /* 0x040fe20003f45270 */
[-C--:B------:R-:W-:Y:S01]  /*31c0*/  FFMA.FTZ R10, R35, R144.reuse, -R10 ;  /* 0x00000090230a7223 */ /* 0x080fe2000001080a */
[----:B------:R-:W-:Y:S01]  /*31d0*/  FFMA.FTZ R11, R11, R144, R34 ;  /* 0x000000900b0b7223 */ /* 0x000fe20000010022 */
[----:B0-----:R-:W0:Y:S01]  /*31e0*/  SHFL.IDX PT, R146, R7, RZ, 0x1f ;  /* 0x00001fff07927589 */ /* 0x001e2200000e0000 */
[----:B------:R-:W-:Y:S01]  /*31f0*/  ISETP.NE.AND P1, PT, R88, 0x1f, PT ;  /* 0x0000001f5800780c */ /* 0x000fe20003f25270 */
[--C-:B------:R-:W-:Y:S01]  /*3200*/  IMAD.WIDE.U32 R34, R22, UR4, R26.reuse ;  /* 0x0000000416227c25 */ /* 0x100fe2000f8e001a */
[----:B------:R-:W-:Y:S01]  /*3210*/  ISETP.NE.AND P4, PT, R88, RZ, PT ;  /* 0x000000ff5800720c */ /* 0x000fe20003f85270 */
[----:B------:R-:W3:Y:S01]  /*3220*/  SHFL.DOWN PT, R151, R139, 0x1, 0x1f ;  /* 0x08201f008b977f89 */ /* 0x000ee200000e0000 */
[----:B------:R-:W-:Y:S01]  /*3230*/  BSSY.RECONVERGENT B0, `(.L_x_18587) ;  /* 0x00000ac000007945 */ /* 0x000fe20003800200 */
[----:B-1----:R-:W-:-:S02]  /*3240*/  IMAD.WIDE.U32 R36, R24, UR4, R26 ;  /* 0x0000000418247c25 */ /* 0x002fc4000f8e001a */
[----:B------:R-:W1:Y:S02]  /*3250*/  SHFL.IDX PT, R149, R6, RZ, 0x1f ;  /* 0x00001fff06957589 */ /* 0x000e6400000e0000 */
[----:B------:R-:W-:Y:S01]  /*3260*/  @P2 FADD.FTZ R144, R33, R10 ;  /* 0x0000000a21902221 */ /* 0x000fe20000010000 */
[----:B------:R-:W-:Y:S01]  /*3270*/  @P2 FADD.FTZ R148, R32, R11 ;  /* 0x0000000b20942221 */ /* 0x000fe20000010000 */
[----:B------:R-:W5:Y:S01]  /*3280*/  SHFL.DOWN PT, R152, R140, 0x1, 0x1f ;  /* 0x08201f008c987f89 */ /* 0x000f6200000e0000 */
[----:B------:R-:W-:Y:S02]  /*3290*/  IMAD R11, R23, UR4, R35 ;  /* 0x00000004170b7c24 */ /* 0x000fe4000f8e0223 */
[C---:B------:R-:W-:Y:S01]  /*32a0*/  FMUL.FTZ R35, R31.reuse, R144 ;  /* 0x000000901f237220 */ /* 0x040fe20000410000 */
[-C--:B------:R-:W-:Y:S01]  /*32b0*/  FMUL.FTZ R31, R31, R148.reuse ;  /* 0x000000941f1f7220 */ /* 0x080fe20000410000 */
[----:B------:R-:W2:Y:S01]  /*32c0*/  SHFL.DOWN PT, R153, R142, 0x1, 0x1f ;  /* 0x08201f008e997f89 */ /* 0x000ea200000e0000 */
[----:B------:R-:W-:Y:S01]  /*32d0*/  LEA R10, P2, R34, R115, 0x2 ;  /* 0x00000073220a7211 */ /* 0x000fe200078410ff */
[C---:B------:R-:W-:Y:S01]  /*32e0*/  FFMA.FTZ R148, R30.reuse, R148, R35 ;  /* 0x000000941e947223 */ /* 0x040fe20000010023 */
[----:B------:R-:W-:Y:S01]  /*32f0*/  FFMA.FTZ R144, R30, R144, -R31 ;  /* 0x000000901e907223 */ /* 0x000fe2000001081f */
[----:B------:R-:W-:Y:S01]  /*3300*/  IMAD R33, R25, UR4, R37 ;  /* 0x0000000419217c24 */ /* 0x000fe2000f8e0225 */
[----:B------:R-:W-:Y:S01]  /*3310*/  LEA.HI.X R11, R34, R113, R11, 0x2, P2 ;  /* 0x00000071220b7211 */ /* 0x000fe200010f140b */
[----:B------:R-:W-:Y:S01]  /*3320*/  FADD.FTZ R30, R147, R148 ;  /* 0x00000094931e7221 */ /* 0x000fe20000010000 */
[----:B------:R-:W-:Y:S01]  /*3330*/  FADD.FTZ R145, R145, R144 ;  /* 0x0000009091917221 */ /* 0x000fe20000010000 */
[-C--:B0-----:R-:W-:Y:S01]  /*3340*/  @P1 FMUL.FTZ R34, R150, R146.reuse ;  /* 0x0000009296221220 */ /* 0x081fe20000410000 */
[----:B------:R-:W-:Y:S01]  /*3350*/  LEA R32, P3, R36, R111, 0x2 ;  /* 0x0000006f24207211 */ /* 0x000fe200078610ff */
[----:B------:R-:W0:Y:S01]  /*3360*/  SHFL.IDX PT, R139, R139, RZ, 0x1f ;  /* 0x00001fff8b8b7589 */ /* 0x000e2200000e0000 */
[----:B------:R-:W-:Y:S01]  /*3370*/  FMUL.FTZ R35, R106, R145 ;  /* 0x000000916a237220 */ /* 0x000fe20000410000 */
[C---:B---3--:R-:W-:Y:S01]  /*3380*/  @P1 FMUL.FTZ R31, R151.reuse, R146 ;  /* 0x00000092971f1220 */ /* 0x048fe20000410000 */
[----:B------:R-:W-:Y:S01]  /*3390*/  LEA.HI.X R33, R36, R109, R33, 0x2, P3 ;  /* 0x0000006d24217211 */ /* 0x000fe200018f1421 */
[----:B------:R-:W3:Y:S01]  /*33a0*/  SHFL.IDX PT, R138, R138, RZ, 0x1f ;  /* 0x00001fff8a8a7589 */ /* 0x000ee200000e0000 */
[-C--:B-1----:R-:W-:Y:S01]  /*33b0*/  @P1 FFMA.FTZ R151, R151, R149.reuse, R34 ;  /* 0x0000009597971223 */ /* 0x082fe20000010022 */
[----:B------:R-:W-:Y:S01]  /*33c0*/  @P1 FFMA.FTZ R150, R150, R149, -R31 ;  /* 0x0000009596961223 */ /* 0x000fe2000001081f */
[-C--:B------:R-:W-:Y:S01]  /*33d0*/  FMUL.FTZ R31, R106, R30.reuse ;  /* 0x0000001e6a1f7220 */ /* 0x080fe20000410000 */
[----:B------:R-:W-:Y:S01]  /*33e0*/  FFMA.FTZ R34, R102, R30, R35 ;  /* 0x0000001e66227223 */ /* 0x000fe20000010023 */
[----:B-----5:R-:W-:Y:S01]  /*33f0*/  @P1 FADD.FTZ R146, R152, R151 ;  /* 0x0000009798921221 */ /* 0x020fe20000010000 */
[----:B----4-:R-:W1:Y:S01]  /*3400*/  SHFL.IDX PT, R142, R142, RZ, 0x1f ;  /* 0x00001fff8e8e7589 */ /* 0x010e6200000e0000 */
[----:B------:R-:W-:Y:S01]  /*3410*/  FFMA.FTZ R31, R102, R145, -R31 ;  /* 0x00000091661f7223 */ /* 0x000fe2000001081f */
[----:B------:R-:W-:Y:S01]  /*3420*/  FFMA.FTZ R141, R58, R141, R34 ;  /* 0x0000008d3a8d7223 */ /* 0x000fe20000010022 */
[----:B--2---:R-:W-:Y:S01]  /*3430*/  @P1 FADD.FTZ R149, R153, R150 ;  /* 0x0000009699951221 */ /* 0x004fe20000010000 */
[----:B------:R-:W-:Y:S01]  /*3440*/  FMUL.FTZ R36, R146, R9 ;  /* 0x0000000992247220 */ /* 0x000fe20000410000 */
[----:B------:R-:W-:Y:S01]  /*3450*/  FFMA.FTZ R143, R58, R143, R31 ;  /* 0x0000008f3a8f7223 */ /* 0x000fe2000001001f */
[----:B------:R-:W2:Y:S01]  /*3460*/  SHFL.IDX PT, R140, R140, RZ, 0x1f ;  /* 0x00001fff8c8c7589 */ /* 0x000ea200000e0000 */
[C---:B------:R-:W-:Y:S01]  /*3470*/  FMUL.FTZ R9, R149.reuse, R9 ;  /* 0x0000000995097220 */ /* 0x040fe20000410000 */
[----:B------:R-:W-:Y:S01]  /*3480*/  FFMA.FTZ R36, R149, R8, R36 ;  /* 0x0000000895247223 */ /* 0x000fe20000010024 */
[----:B------:R-:W-:-:S02]  /*3490*/  FMUL.FTZ R34, R122, R143 ;  /* 0x0000008f7a227220 */ /* 0x000fc40000410000 */
        /* <DEDUP_REMOVED lines=8> */
[----:B------:R-:W-:Y:S01]  /*3520*/  FFMA.FTZ R36, -R42, R121, R30 ;  /* 0x000000792a247223 */ /* 0x000fe2000001011e */
[----:B------:R-:W-:Y:S01]  /*3530*/  FFMA.FTZ R9, R61, R134, R8 ;  /* 0x000000863d097223 */ /* 0x000fe20000010008 */
[-C--:B------:R-:W-:Y:S01]  /*3540*/  FMUL.FTZ R8, R118, R135.reuse ;  /* 0x0000008776087220 */ /* 0x080fe20000410000 */
[----:B------:R-:W-:Y:S01]  /*3550*/  FFMA.FTZ R34, R120, R135, -R35 ;  /* 0x0000008778227223 */ /* 0x000fe20000010823 */
[C---:B------:R-:W-:Y:S01]  /*3560*/  FMUL.FTZ R37, R118.reuse, R31 ;  /* 0x0000001f76257220 */ /* 0x040fe20000410000 */
[----:B------:R-:W-:Y:S01]  /*3570*/  FMUL.FTZ R149, R118, R9 ;  /* 0x0000000976957220 */ /* 0x000fe20000410000 */
[C---:B------:R-:W-:Y:S01]  /*3580*/  FFMA.FTZ R35, R120.reuse, R137, R8 ;  /* 0x0000008978237223 */ /* 0x040fe20000010008 */
[----:B------:R-:W-:Y:S01]  /*3590*/  FADD.FTZ R133, R133, R34 ;  /* 0x0000002285857221 */ /* 0x000fe20000010000 */
[C---:B------:R-:W-:Y:S01]  /*35a0*/  FFMA.FTZ R147, R120.reuse, R9, -R37 ;  /* 0x0000000978937223 */ /* 0x040fe20000010825 */
[----:B------:R-:W-:Y:S01]  /*35b0*/  FFMA.FTZ R118, R120, R31, R149 ;  /* 0x0000001f78767223 */ /* 0x000fe20000010095 */
[----:B------:R-:W-:Y:S01]  /*35c0*/  FADD.FTZ R35, R132, R35 ;  /* 0x0000002384237221 */ /* 0x000fe20000010000 */
[C---:B------:R-:W-:Y:S01]  /*35d0*/  FMUL.FTZ R151, R122.reuse, R133 ;  /* 0x000000857a977220 */ /* 0x040fe20000410000 */
[CC--:B0-----:R-:W-:Y:S01]  /*35e0*/  FMUL.FTZ R8, R139.reuse, R6.reuse ;  /* 0x000000068b087220 */ /* 0x0c1fe20000410000 */
[C---:B------:R-:W-:Y:S01]  /*35f0*/  FMUL.FTZ R149, R139.reuse, R5 ;  /* 0x000000058b957220 */ /* 0x040fe20000410000 */
[-C--:B------:R-:W-:Y:S01]  /*3600*/  FMUL.FTZ R122, R122, R35.reuse ;  /* 0x000000237a7a7220 */ /* 0x080fe20000410000 */
[----:B------:R-:W-:Y:S01]  /*3610*/  FFMA.FTZ R37, R124, R35, R151 ;  /* 0x000000237c257223 */ /* 0x000fe20000010097 */
[CC--:B------:R-:W-:Y:S01]  /*3620*/  FMUL.FTZ R151, R139.reuse, R7.reuse ;  /* 0x000000078b977220 */ /* 0x0c0fe20000410000 */
[----:B---3--:R-:W-:Y:S01]  /*3630*/  FFMA.FTZ R7, R138, R7, R8 ;  /* 0x000000078a077223 */ /* 0x008fe20000010008 */
[----:B------:R-:W-:Y:S01]  /*3640*/  FFMA.FTZ R153, R124, R133, -R122 ;  /* 0x000000857c997223 */ /* 0x000fe2000001087a */
[----:B------:R-:W-:Y:S01]  /*3650*/  FADD.FTZ R37, R128, R37 ;  /* 0x0000002580257221 */ /* 0x000fe20000010000 */
[----:B------:R-:W-:Y:S01]  /*3660*/  FFMA.FTZ R151, R138, R6, -R151 ;  /* 0x000000068a977223 */ /* 0x000fe20000010897 */
[-C--:B------:R-:W-:Y:S01]  /*3670*/  FMUL.FTZ R6, R139, R4.reuse ;  /* 0x000000048b067220 */ /* 0x080fe20000410000 */
[----:B------:R-:W-:Y:S01]  /*3680*/  FADD.FTZ R139, R130, R153 ;  /* 0x00000099828b7221 */ /* 0x000fe20000010000 */
[----:B------:R-:W-:Y:S01]  /*3690*/  FFMA.FTZ R4, R138, R4, -R149 ;  /* 0x000000048a047223 */ /* 0x000fe20000010895 */
[----:B------:R-:W-:Y:S01]  /*36a0*/  FMUL.FTZ R34, R106, R37 ;  /* 0x000000256a227220 */ /* 0x000fe20000410000 */
[----:B------:R-:W-:Y:S01]  /*36b0*/  FFMA.FTZ R5, R138, R5, R6 ;  /* 0x000000058a057223 */ /* 0x000fe20000010006 */
[----:B------:R-:W-:Y:S01]  /*36c0*/  FMUL.FTZ R149, R106, R139 ;  /* 0x0000008b6a957220 */ /* 0x000fe20000410000 */
[----:B------:R-:W-:Y:S01]  /*36d0*/  P2R R6, PR, RZ, 0x10 ;  /* 0x00000010ff067803 */ /* 0x000fe20000000000 */
[----:B-1----:R-:W-:Y:S01]  /*36e0*/  FADD.FTZ R6, R142, R151 ;  /* 0x000000978e067221 */ /* 0x002fe20000010000 */
[----:B--2---:R-:W-:Y:S01]  /*36f0*/  FADD.FTZ R7, R140, R7 ;  /* 0x000000078c077221 */ /* 0x004fe20000010000 */
[----:B------:R-:W-:Y:S01]  /*3700*/  FFMA.FTZ R8, R102, R37, R149 ;  /* 0x0000002566087223 */ /* 0x000fe20000010095 */
[----:B------:R-:W-:Y:S01]  /*3710*/  FFMA.FTZ R106, R54, R129, R147 ;  /* 0x00000081366a7223 */ /* 0x000fe20000010093 */
[----:B------:R-:W-:Y:S01]  /*3720*/  FFMA.FTZ R129, R102, R139, -R34 ;  /* 0x0000008b66817223 */ /* 0x000fe20000010822 */
[----:B------:R-:W-:Y:S01]  /*3730*/  FFMA.FTZ R118, R54, R131, R118 ;  /* 0x0000008336767223 */ /* 0x000fe20000010076 */
[----:B------:R-:W-:Y:S01]  /*3740*/  FADD.FTZ R127, R127, R8 ;  /* 0x000000087f7f7221 */ /* 0x000fe20000010000 */
[----:B------:R0:W-:Y:S01]  /*3750*/  @!P4 STS.128 [UR7+0x21b0], R4 ;  /* 0x0021b004ff00c988 */ /* 0x0001e20008000c07 */
[----:B------:R-:W-:Y:S01]  /*3760*/  FADD.FTZ R126, R126, R129 ;  /* 0x000000817e7e7221 */ /* 0x000fe20000010000 */
[----:B------:R-:W-:Y:S01]  /*3770*/  FFMA.FTZ R8, R42, -R119, R145 ;  /* 0x800000772a087223 */ /* 0x000fe20000010091 */
[----:B------:R-:W-:Y:S01]  /*3780*/  FFMA.FTZ R102, -R41, R112, R141 ;  /* 0x0000007029667223 */ /* 0x000fe2000001018d */
[-C--:B------:R-:W-:Y:S01]  /*3790*/  FMUL.FTZ R131, R37, R63.reuse ;  /* 0x0000003f25837220 */ /* 0x080fe20000410000 */
[----:B------:R-:W-:Y:S01]  /*37a0*/  FMUL.FTZ R129, R126, R68 ;  /* 0x000000447e817220 */ /* 0x000fe20000410000 */
[----:B------:R-:W-:Y:S01]  /*37b0*/  FFMA.FTZ R34, R41, -R104, R143 ;  /* 0x8000006829227223 */ /* 0x000fe2000001008f */
[----:B------:R-:W-:Y:S01]  /*37c0*/  FMUL.FTZ R147, R139, R63 ;  /* 0x0000003f8b937220 */ /* 0x000fe20000410000 */
[----:B------:R-:W-:Y:S01]  /*37d0*/  FMUL.FTZ R151, R102, R131 ;  /* 0x0000008366977220 */ /* 0x000fe20000410000 */
[-C--:B------:R-:W-:Y:S01]  /*37e0*/  FMUL.FTZ R132, R133, R66.reuse ;  /* 0x0000004285847220 */ /* 0x080fe20000410000 */
[----:B------:R-:W-:Y:S01]  /*37f0*/  FMUL.FTZ R120, R62, R129 ;  /* 0x000000813e787220 */ /* 0x000fe20000410000 */
[----:B------:R-:W-:Y:S01]  /*3800*/  FMUL.FTZ R130, R35, R66 ;  /* 0x0000004223827220 */ /* 0x000fe20000410000 */
[-C--:B------:R-:W-:Y:S01]  /*3810*/  FFMA.FTZ R151, R34, R147.reuse, -R151 ;  /* 0x0000009322977223 */ /* 0x080fe20000010897 */
[----:B------:R-:W-:Y:S01]  /*3820*/  FMUL.FTZ R149, R102, R147 ;  /* 0x0000009366957220 */ /* 0x000fe20000410000 */
[----:B0-----:R-:W-:Y:S01]  /*3830*/  FMUL.FTZ R5, R127, R68 ;  /* 0x000000447f057220 */ /* 0x001fe20000410000 */
[----:B------:R-:W-:Y:S01]  /*3840*/  FMUL.FTZ R7, R36, R129 ;  /* 0x0000008124077220 */ /* 0x000fe20000410000 */
[----:B------:R-:W-:Y:S01]  /*3850*/  FMUL.FTZ R124, R58, R131 ;  /* 0x000000833a7c7220 */ /* 0x000fe20000410000 */
[----:B------:R-:W-:Y:S01]  /*3860*/  FMUL.FTZ R134, R61, R130 ;  /* 0x000000823d867220 */ /* 0x000fe20000410000 */
[-C--:B------:R-:W-:Y:S01]  /*3870*/  FMUL.FTZ R4, R36, R5.reuse ;  /* 0x0000000524047220 */ /* 0x080fe20000410000 */
[-C--:B------:R-:W-:Y:S01]  /*3880*/  FFMA.FTZ R7, R8, R5.reuse, R7 ;  /* 0x0000000508077223 */ /* 0x080fe20000010007 */
[----:B------:R-:W-:Y:S01]  /*3890*/  FMUL.FTZ R6, R62, R5 ;  /* 0x000000053e067220 */ /* 0x000fe20000410000 */
[----:B------:R-:W-:Y:S01]  /*38a0*/  FFMA.FTZ R5, -R40, R125, R31 ;  /* 0x0000007d28057223 */ /* 0x000fe2000001011f */
[----:B------:R-:W-:Y:S01]  /*38b0*/  FFMA.FTZ R4, R8, R129, -R4 ;  /* 0x0000008108047223 */ /* 0x000fe20000010804 */
[----:B------:R-:W-:Y:S01]  /*38c0*/  FFMA.FTZ R122, R34, R131, R149 ;  /* 0x00000083227a7223 */ /* 0x000fe20000010095 */
[----:B------:R-:W-:Y:S01]  /*38d0*/  FMUL.FTZ R128, R58, R147 ;  /* 0x000000933a807220 */ /* 0x000fe20000410000 */
[----:B------:R-:W-:Y:S01]  /*38e0*/  FMUL.FTZ R129, R5, R132 ;  /* 0x0000008405817220 */ /* 0x000fe20000410000 */
[----:B------:R-:W-:Y:S01]  /*38f0*/  FADD.FTZ R4, RZ, R4 ;  /* 0x00000004ff047221 */ /* 0x000fe20000010000 */
[----:B------:R0:W-:Y:S01]  /*3900*/  STS [R71], R6 ;  /* 0x0000000647007388 */ /* 0x0001e20000000800 */
[-C--:B------:R-:W-:Y:S01]  /*3910*/  FMUL.FTZ R131, R137, R64.reuse ;  /* 0x0000004089837220 */ /* 0x080fe20000410000 */
[----:B------:R-:W-:Y:S01]  /*3920*/  FMUL.FTZ R147, R135, R64 ;  /* 0x0000004087937220 */ /* 0x000fe20000410000 */
[----:B------:R-:W-:Y:S01]  /*3930*/  FADD.FTZ R151, R4, R151 ;  /* 0x0000009704977221 */ /* 0x000fe20000010000 */
[----:B------:R-:W-:Y:S01]  /*3940*/  FFMA.FTZ R4, R40, -R123, R9 ;  /* 0x8000007b28047223 */ /* 0x000fe20000010009 */
[----:B------:R1:W-:Y:S01]  /*3950*/  STS [R69+0x8], R124 ;  /* 0x0000087c45007388 */ /* 0x0003e20000000800 */
[----:B------:R-:W-:Y:S01]  /*3960*/  FMUL.FTZ R136, R54, R147 ;  /* 0x0000009336887220 */ /* 0x000fe20000410000 */
[----:B------:R-:W-:Y:S01]  /*3970*/  FADD.FTZ R7, RZ, R7 ;  /* 0x00000007ff077221 */ /* 0x000fe20000010000 */
[----:B------:R-:W-:Y:S01]  /*3980*/  FMUL.FTZ R30, R49, -R30 ;  /* 0x8000001e311e7220 */ /* 0x000fe20000410000 */
[----:B------:R2:W-:Y:S01]  /*3990*/  STS [R69+0x10], R134 ;  /* 0x0000108645007388 */ /* 0x0005e20000000800 */
[CC--:B0-----:R-:W-:Y:S01]  /*39a0*/  FFMA.FTZ R6, R4.reuse, R130.reuse, R129 ;  /* 0x0000008204067223 */ /* 0x0c1fe20000010081 */
[----:B------:R-:W-:Y:S01]  /*39b0*/  FMUL.FTZ R129, R5, R130 ;  /* 0x0000008205817220 */ /* 0x000fe20000410000 */
[----:B------:R-:W-:Y:S01]  /*39c0*/  FADD.FTZ R7, R7, R122 ;  /* 0x0000007a07077221 */ /* 0x000fe20000010000 */
[----:B------:R0:W-:Y:S01]  /*39d0*/  STS [R69+0x4], R120 ;  /* 0x0000047845007388 */ /* 0x0001e20000000800 */
[----:B------:R-:W-:Y:S01]  /*39e0*/  FFMA.FTZ R122, -R39, R116, R118 ;  /* 0x00000074277a7223 */ /* 0x000fe20000010176 */
[-C--:B-1----:R-:W-:Y:S01]  /*39f0*/  FFMA.FTZ R124, R4, R132.reuse, -R129 ;  /* 0x00000084047c7223 */ /* 0x082fe20000010881 */
[----:B------:R-:W-:Y:S01]  /*3a00*/  FMUL.FTZ R132, R61, R132 ;  /* 0x000000843d847220 */ /* 0x000fe20000410000 */
[----:B------:R1:W-:Y:S01]  /*3a10*/  STS [R69+0xc], R128 ;  /* 0x00000c8045007388 */ /* 0x0003e20000000800 */
[-C--:B------:R-:W-:Y:S01]  /*3a20*/  FMUL.FTZ R130, R122, R131.reuse ;  /* 0x000000837a827220 */ /* 0x080fe20000410000 */
[----:B--2---:R-:W-:Y:S01]  /*3a30*/  FMUL.FTZ R134, R54, R131 ;  /* 0x0000008336867220 */ /* 0x004fe20000410000 */
[-C--:B------:R-:W-:Y:S01]  /*3a40*/  FMUL.FTZ R149, R122, R147.reuse ;  /* 0x000000937a957220 */ /* 0x080fe20000410000 */
[----:B------:R2:W-:Y:S01]  /*3a50*/  STS [R69+0x14], R132 ;  /* 0x0000148445007388 */ /* 0x0005e20000000800 */
[----:B------:R-:W-:Y:S01]  /*3a60*/  FADD.FTZ R124, R151, R124 ;  /* 0x0000007c977c7221 */ /* 0x000fe20000010000 */
[----:B0-----:R-:W-:Y:S01]  /*3a70*/  FFMA.FTZ R120, R39, -R114, R106 ;  /* 0x8000007227787223 */ /* 0x001fe2000001006a */
[----:B------:R-:W-:Y:S01]  /*3a80*/  FADD.FTZ R7, R7, R6 ;  /* 0x0000000607077221 */ /* 0x000fe20000010000 */
[----:B------:R0:W-:Y:S01]  /*3a90*/  STS [R69+0x18], R134 ;  /* 0x0000188645007388 */ /* 0x0001e20000000800 */
[----:B------:R-:W-:Y:S01]  /*3aa0*/  FMUL.FTZ R106, R45, R106 ;  /* 0x0000006a2d6a7220 */ /* 0x000fe20000410000 */
[C---:B------:R-:W-:Y:S01]  /*3ab0*/  FFMA.FTZ R129, R120.reuse, R147, -R130 ;  /* 0x0000009378817223 */ /* 0x040fe20000010882 */
[----:B-1----:R-:W-:Y:S01]  /*3ac0*/  FFMA.FTZ R128, R120, R131, R149 ;  /* 0x0000008378807223 */ /* 0x002fe20000010095 */
[----:B------:R1:W-:Y:S01]  /*3ad0*/  STS [R69+0x1c], R136 ;  /* 0x00001c8845007388 */ /* 0x0003e20000000800 */
[----:B------:R-:W-:Y:S01]  /*3ae0*/  FMUL.FTZ R130, R48, -R141 ;  /* 0x8000008d30827220 */ /* 0x000fe20000410000 */
[----:B------:R-:W-:Y:S01]  /*3af0*/  FADD.FTZ R6, R124, R129 ;  /* 0x000000817c067221 */ /* 0x000fe20000010000 */
[----:B------:R-:W-:Y:S01]  /*3b00*/  FADD.FTZ R7, R7, R128 ;  /* 0x0000008007077221 */ /* 0x000fe20000010000 */
[----:B------:R-:W-:Y:S01]  /*3b10*/  BAR.SYNC.DEFER_BLOCKING 0x0 ;  /* 0x0000000000007b1d */ /* 0x000fe20000010000 */
[----:B------:R-:W-:Y:S01]  /*3b20*/  FMUL.FTZ R124, R49, R145 ;  /* 0x00000091317c7220 */ /* 0x000fe20000410000 */
[----:B------:R-:W-:Y:S01]  /*3b30*/  FMUL.FTZ R128, R48, R143 ;  /* 0x0000008f30807220 */ /* 0x000fe20000410000 */
[C---:B--2---:R-:W-:Y:S01]  /*3b40*/  FMUL.FTZ R132, R46.reuse, R9 ;  /* 0x000000092e847220 */ /* 0x044fe20000410000 */
[----:B0-----:R-:W-:Y:S01]  /*3b50*/  FMUL.FTZ R134, R46, -R31 ;  /* 0x8000001f2e867220 */ /* 0x001fe20000410000 */
[----:B------:R-:W-:Y:S01]  /*3b60*/  FMUL.FTZ R118, R45, -R118 ;  /* 0x800000762d767220 */ /* 0x000fe20000410000 */
[----:B-1----:R-:W-:-:S04]  /*3b70*/  LEA R136, R47, -R0, 0x1 ;  /* 0x800000002f887211 */ /* 0x002fc800078e08ff */
[C---:B------:R-:W-:Y:S02]  /*3b80*/  ISETP.GE.AND P1, PT, R136.reuse, 0x1, PT ;  /* 0x000000018800780c */ /* 0x040fe40003f26270 */
        /* <DEDUP_REMOVED lines=22> */
.L_x_18588:
[----:B------:R-:W-:Y:S05]  /*3cf0*/  BSYNC.RECONVERGENT B0 ;  /* 0x0000000000007941 */ /* 0x000fea0003800200 */
.L_x_18587:
[----:B--2---:R1:W2:Y:S01]  /*3d00*/  LDS R9, [R83+0x4a0] ;  /* 0x0004a00053097984 */ /* 0x0042a20000000800 */
[----:B------:R-:W-:Y:S04]  /*3d10*/  BSSY.RECONVERGENT B0, `(.L_x_18589) ;  /* 0x0000004000007945 */ /* 0x000fe80003800200 */
[----:B------:R-:W-:Y:S05]  /*3d20*/  @!P2 BRA `(.L_x_18590) ;  /* 0x000000000008a947 */ /* 0x000fea0003800000 */
[----:B------:R3:W-:Y:S04]  /*3d30*/  REDG.E.ADD.F32.FTZ.RN.STRONG.GPU desc[UR16][R10.64+0x80], R131 ;  /* 0x000080830a0079a6 */ /* 0x0007e8000c12f310 */
[----:B--2---:R3:W-:Y:S02]  /*3d40*/  REDG.E.ADD.F32.FTZ.RN.STRONG.GPU desc[UR16][R32.64+0x80], R9 ;  /* 0x00008009200079a6 */ /* 0x0047e4000c12f310 */
.L_x_18590:
[----:B------:R-:W-:Y:S05]  /*3d50*/  BSYNC.RECONVERGENT B0 ;  /* 0x0000000000007941 */ /* 0x000fea0003800200 */
.L_x_18589:
        /* <DEDUP_REMOVED lines=11> */
.L_x_18592:
[----:B------:R-:W-:Y:S05]  /*3e10*/  BSYNC.RECONVERGENT B0 ;  /* 0x0000000000007941 */ /* 0x000fea0003800200 */
.L_x_18591:
[----:B---34-:R3:W4:Y:S01]  /*3e20*/  LDS R9, [R81+0x5a0] ;  /* 0x0005a00051097984 */ /* 0x0187220000000800 */
[----:B------:R-:W-:Y:S04]  /*3e30*/  BSSY.RECONVERGENT B0, `(.L_x_18593) ;  /* 0x0000004000007945 */ /* 0x000fe80003800200 */
[----:B------:R-:W-:Y:S05]  /*3e40*/  @!P1 BRA `(.L_x_18594) ;  /* 0x0000000000089947 */ /* 0x000fea0003800000 */
[----:B------:R0:W-:Y:S04]  /*3e50*/  REDG.E.ADD.F32.FTZ.RN.STRONG.GPU desc[UR16][R10.64+0x180], R143 ;  /* 0x0001808f0a0079a6 */ /* 0x0001e8000c12f310 */
[----:B----4-:R4:W-:Y:S02]  /*3e60*/  REDG.E.ADD.F32.FTZ.RN.STRONG.GPU desc[UR16][R32.64+0x180], R9 ;  /* 0x00018009200079a6 */ /* 0x0109e4000c12f310 */
.L_x_18594:
[----:B------:R-:W-:Y:S05]  /*3e70*/  BSYNC.RECONVERGENT B0 ;  /* 0x0000000000007941 */ /* 0x000fea0003800200 */
.L_x_18593:
[----:B----4-:R4:W0:Y:S01]  /*3e80*/  LDS R9, [R80+0x620] ;  /* 0x0006200050097984 */ /* 0x0108220000000800 */
[----:B------:R-:W-:Y:S04]  /*3e90*/  BSSY.RECONVERGENT B0, `(.L_x_18595) ;  /* 0x0000004000007945 */ /* 0x000fe80003800200 */
[----:B------:R-:W-:Y:S05]  /*3ea0*/  @!P2 BRA `(.L_x_18596) ;  /* 0x000000000008a947 */ /* 0x000fea0003800000 */
[----:B0-----:R0:W-:Y:S04]  /*3eb0*/  REDG.E.ADD.F32.FTZ.RN.STRONG.GPU desc[UR16][R10.64+0x200], R145 ;  /* 0x000200910a0079a6 */ /* 0x0011e8000c12f310 */
[----:B------:R0:W-:Y:S02]  /*3ec0*/  REDG.E.ADD.F32.FTZ.RN.STRONG.GPU desc[UR16][R32.64+0x200], R9 ;  /* 0x00020009200079a6 */ /* 0x0001e4000c12f310 */
.L_x_18596:
[----:B------:R-:W-:Y:S05]  /*3ed0*/  BSYNC.RECONVERGENT B0 ;  /* 0x0000000000007941 */ /* 0x000fea0003800200 */
.L_x_18595:
[----:B0-----:R0:W0:Y:S01]  /*3ee0*/  LDS R9, [R75+0x6a0] ;  /* 0x0006a0004b097984 */ /* 0x0010220000000800 */
[----:B------:R-:W-:Y:S04]  /*3ef0*/  BSSY.RECONVERGENT B0, `(.L_x_18597) ;  /* 0x0000004000007945 */ /* 0x000fe80003800200 */
[----:B------:R-:W-:Y:S05]  /*3f00*/  @!P3 BRA `(.L_x_18598) ;  /* 0x000000000008b947 */ /* 0x000fea0003800000 */
[----:B------:R1:W-:Y:S04]  /*3f10*/  REDG.E.ADD.F32.FTZ.RN.STRONG.GPU desc[UR16][R10.64+0x280], R147 ;  /* 0x000280930a0079a6 */ /* 0x0003e8000c12f310 */
[----:B0-----:R1:W-:Y:S02]  /*3f20*/  REDG.E.ADD.F32.FTZ.RN.STRONG.GPU desc[UR16][R32.64+0x280], R9 ;  /* 0x00028009200079a6 */ /* 0x0013e4000c12f310 */
.L_x_18598:
[----:B------:R-:W-:Y:S05]  /*3f30*/  BSYNC.RECONVERGENT B0 ;  /* 0x0000000000007941 */ /* 0x000fea0003800200 */
.L_x_18597:
[----:B01----:R0:W1:Y:S01]  /*3f40*/  LDS R9, [R74+0x720] ;  /* 0x000720004a097984 */ /* 0x0030620000000800 */
[----:B------:R-:W-:Y:S04]  /*3f50*/  BSSY.RECONVERGENT B0, `(.L_x_18599) ;  /* 0x0000004000007945 */ /* 0x000fe80003800200 */
[----:B------:R-:W-:Y:S05]  /*3f60*/  @!P4 BRA `(.L_x_18600) ;  /* 0x000000000008c947 */ /* 0x000fea0003800000 */
[----:B------:R0:W-:Y:S04]  /*3f70*/  REDG.E.ADD.F32.FTZ.RN.STRONG.GPU desc[UR16][R10.64+0x300], R149 ;  /* 0x000300950a0079a6 */ /* 0x0001e8000c12f310 */
[----:B-1----:R0:W-:Y:S02]  /*3f80*/  REDG.E.ADD.F32.FTZ.RN.STRONG.GPU desc[UR16][R32.64+0x300], R9 ;  /* 0x00030009200079a6 */ /* 0x0021e4000c12f310 */
.L_x_18600:
[----:B------:R-:W-:Y:S05]  /*3f90*/  BSYNC.RECONVERGENT B0 ;  /* 0x0000000000007941 */ /* 0x000fea0003800200 */
.L_x_18599:
[----:B01----:R0:W1:Y:S01]  /*3fa0*/  LDS R9, [R72+0x7a0] ;  /* 0x0007a00048097984 */ /* 0x0030620000000800 */
[----:B------:R-:W-:Y:S04]  /*3fb0*/  BSSY.RECONVERGENT B0, `(.L_x_18601) ;  /* 0x0000004000007945 */ /* 0x000fe80003800200 */
[----:B------:R-:W-:Y:S05]  /*3fc0*/  @!P5 BRA `(.L_x_18602) ;  /* 0x000000000008d947 */ /* 0x000fea0003800000 */
[----:B------:R0:W-:Y:S04]  /*3fd0*/  REDG.E.ADD.F32.FTZ.RN.STRONG.GPU desc[UR16][R10.64+0x380], R151 ;  /* 0x000380970a0079a6 */ /* 0x0001e8000c12f310 */
[----:B-1----:R0:W-:Y:S02]  /*3fe0*/  REDG.E.ADD.F32.FTZ.RN.STRONG.GPU desc[UR16][R32.64+0x380], R9 ;  /* 0x00038009200079a6 */ /* 0x0021e4000c12f310 */
.L_x_18602:
[----:B------:R-:W-:Y:S05]  /*3ff0*/  BSYNC.RECONVERGENT B0 ;  /* 0x0000000000007941 */ /* 0x000fea0003800200 */
.L_x_18601:
[----:B01----:R-:W0:Y:S01]  /*4000*/  SHFL.DOWN PT, R9, R6, 0x1, 0x1f ;  /* 0x08201f0006097f89 */ /* 0x003e2200000e0000 */
[----:B------:R-:W-:Y:S01]  /*4010*/  ISETP.GT.AND P1, PT, R70, 0x1e, PT ;  /* 0x0000001e4600780c */ /* 0x000fe20003f24270 */
[----:B------:R-:W-:Y:S01]  /*4020*/  BSSY.RECONVERGENT B0, `(.L_x_18603) ;  /* 0x0000053000007945 */ /* 0x000fe20003800200 */
[----:B------:R-:W-:Y:S01]  /*4030*/  ISETP.NE.AND P2, PT, R88, RZ, PT ;  /* 0x000000ff5800720c */ /* 0x000fe20003f45270 */
        /* <DEDUP_REMOVED lines=15> */
[----:B------:R-:W-:Y:S01]  /*4130*/  ISETP.GT.AND P1, PT, R70, 0x17, PT ;  /* 0x000000174600780c */ /* 0x000fe20003f24270 */
[-C--:B------:R-:W-:Y:S01]  /*4140*/  FFMA.FTZ R11, R28, R135.reuse, -R9 ;  /* 0x000000871c0b7223 */ /* 0x080fe20000010809 */
[-C--:B------:R-:W-:Y:S01]  /*4150*/  FMUL.FTZ R9, R29, R135.reuse ;  /* 0x000000871d097220 */ /* 0x080fe20000410000 */
[----:B------:R-:W1:Y:S01]  /*4160*/  SHFL.DOWN PT, R10, R7, 0x8, 0x1f ;  /* 0x09001f00070a7f89 */ /* 0x000e6200000e0000 */
[----:B------:R-:W-:-:S04]  /*4170*/  FMUL.FTZ R135, R116, R135 ;  /* 0x0000008774877220 */ /* 0x000fc80000410000 */
[----:B------:R-:W-:-:S04]  /*4180*/  FFMA.FTZ R114, R114, R137, R135 ;  /* 0x0000008972727223 */ /* 0x000fc80000010087 */
[----:B------:R-:W-:Y:S01]  /*4190*/  FFMA.FTZ R51, R114, R64, R51 ;  /* 0x0000004072337223 */ /* 0x000fe20000010033 */
[----:B0-----:R-:W-:Y:S01]  /*41a0*/  @!P1 FADD.FTZ R6, R6, R31 ;  /* 0x0000001f06069221 */ /* 0x001fe20000010000 */
[----:B------:R-:W-:Y:S01]  /*41b0*/  FMUL.FTZ R31, R122, R11 ;  /* 0x0000000b7a1f7220 */ /* 0x000fe20000410000 */
[C---:B------:R-:W-:Y:S01]  /*41c0*/  FFMA.FTZ R11, R28.reuse, R137, R9 ;  /* 0x000000891c0b7223 */ /* 0x040fe20000010009 */
[----:B------:R-:W-:Y:S01]  /*41d0*/  FMUL.FTZ R9, R29, R35 ;  /* 0x000000231d097220 */ /* 0x000fe20000410000 */
[----:B-1----:R-:W-:Y:S01]  /*41e0*/  @!P1 FADD.FTZ R7, R7, R10 ;  /* 0x0000000a07079221 */ /* 0x002fe20000010000 */
[----:B------:R-:W0:Y:S01]  /*41f0*/  SHFL.DOWN PT, R33, R6, 0x10, 0x1f ;  /* 0x0a001f0006217f89 */ /* 0x000e2200000e0000 */
[-C--:B------:R-:W-:Y:S01]  /*4200*/  FMUL.FTZ R10, R125, R133.reuse ;  /* 0x000000857d0a7220 */ /* 0x080fe20000410000 */
[-C--:B------:R-:W-:Y:S01]  /*4210*/  FFMA.FTZ R30, R28, R133.reuse, -R9 ;  /* 0x000000851c1e7223 */ /* 0x080fe20000010809 */
[----:B------:R-:W-:Y:S01]  /*4220*/  FMUL.FTZ R133, R29, R133 ;  /* 0x000000851d857220 */ /* 0x000fe20000410000 */
[----:B------:R-:W1:Y:S01]  /*4230*/  SHFL.DOWN PT, R106, R7, 0x10, 0x1f ;  /* 0x0a001f00076a7f89 */ /* 0x000e6200000e0000 */
[----:B------:R-:W-:Y:S01]  /*4240*/  FFMA.FTZ R11, R120, R11, R31 ;  /* 0x0000000b780b7223 */ /* 0x000fe2000001001f */
[----:B------:R-:W-:Y:S01]  /*4250*/  FMUL.FTZ R31, R5, R30 ;  /* 0x0000001e051f7220 */ /* 0x000fe20000410000 */
[----:B------:R-:W-:Y:S01]  /*4260*/  FFMA.FTZ R133, R28, R35, R133 ;  /* 0x000000231c857223 */ /* 0x000fe20000010085 */
[----:B------:R-:W-:Y:S01]  /*4270*/  FMUL.FTZ R5, R112, R139 ;  /* 0x0000008b70057220 */ /* 0x000fe20000410000 */
[----:B------:R-:W-:Y:S01]  /*4280*/  FFMA.FTZ R114, R54, R114, R11 ;  /* 0x0000007236727223 */ /* 0x000fe2000001000b */
[C---:B------:R-:W-:Y:S01]  /*4290*/  FMUL.FTZ R11, R29.reuse, R37 ;  /* 0x000000251d0b7220 */ /* 0x040fe20000410000 */
[C---:B------:R-:W-:Y:S01]  /*42a0*/  FMUL.FTZ R9, R29.reuse, R139 ;  /* 0x0000008b1d097220 */ /* 0x040fe20000410000 */
[----:B------:R-:W-:Y:S01]  /*42b0*/  FFMA.FTZ R32, R4, R133, R31 ;  /* 0x0000008504207223 */ /* 0x000fe2000001001f */
[----:B------:R-:W-:Y:S01]  /*42c0*/  FFMA.FTZ R31, R104, R37, R5 ;  /* 0x00000025681f7223 */ /* 0x000fe20000010005 */
[C---:B------:R-:W-:Y:S01]  /*42d0*/  FFMA.FTZ R11, R28.reuse, R139, -R11 ;  /* 0x0000008b1c0b7223 */ /* 0x040fe2000001080b */
[----:B------:R-:W-:Y:S01]  /*42e0*/  FFMA.FTZ R37, R28, R37, R9 ;  /* 0x000000251c257223 */ /* 0x000fe20000010009 */
[C---:B------:R-:W-:Y:S01]  /*42f0*/  FMUL.FTZ R9, R29.reuse, R127 ;  /* 0x0000007f1d097220 */ /* 0x040fe20000410000 */
[----:B------:R-:W-:Y:S01]  /*4300*/  ISETP.NE.AND P1, PT, R70, RZ, PT ;  /* 0x000000ff4600720c */ /* 0x000fe20003f25270 */
[-C--:B------:R-:W-:Y:S01]  /*4310*/  FMUL.FTZ R30, R29, R126.reuse ;  /* 0x0000007e1d1e7220 */ /* 0x080fe20000410000 */
[----:B------:R-:W-:Y:S01]  /*4320*/  FFMA.FTZ R123, R123, R35, R10 ;  /* 0x000000237b7b7223 */ /* 0x000fe2000001000a */
[-C--:B------:R-:W-:Y:S01]  /*4330*/  FMUL.FTZ R10, R121, R126.reuse ;  /* 0x0000007e790a7220 */ /* 0x080fe20000410000 */
[----:B------:R-:W-:Y:S01]  /*4340*/  FADD.FTZ R59, R114, R59 ;  /* 0x0000003b723b7221 */ /* 0x000fe20000010000 */
[----:B------:R-:W-:Y:S01]  /*4350*/  FFMA.FTZ R50, R31, R63, R50 ;  /* 0x0000003f1f327223 */ /* 0x000fe20000010032 */
[----:B------:R-:W-:Y:S01]  /*4360*/  FFMA.FTZ R32, R61, R123, R32 ;  /* 0x0000007b3d207223 */ /* 0x000fe20000010020 */
[----:B0-----:R-:W-:Y:S01]  /*4370*/  FADD.FTZ R5, R6, R33 ;  /* 0x0000002106057221 */ /* 0x001fe20000010000 */
[----:B------:R-:W-:Y:S01]  /*4380*/  FMUL.FTZ R33, R102, R11 ;  /* 0x0000000b66217220 */ /* 0x000fe20000410000 */
[C---:B------:R-:W-:Y:S01]  /*4390*/  FFMA.FTZ R11, R28.reuse, R126, -R9 ;  /* 0x0000007e1c0b7223 */ /* 0x040fe20000010809 */
[-C--:B------:R-:W-:Y:S01]  /*43a0*/  FFMA.FTZ R9, R28, R127.reuse, R30 ;  /* 0x0000007f1c097223 */ /* 0x080fe2000001001e */
[----:B-1----:R-:W-:Y:S01]  /*43b0*/  FADD.FTZ R4, R7, R106 ;  /* 0x0000006a07047221 */ /* 0x002fe20000010000 */
[----:B------:R-:W-:Y:S01]  /*43c0*/  FFMA.FTZ R10, R119, R127, R10 ;  /* 0x0000007f770a7223 */ /* 0x000fe2000001000a */
[----:B------:R-:W-:Y:S01]  /*43d0*/  FMUL.FTZ R11, R36, R11 ;  /* 0x0000000b240b7220 */ /* 0x000fe20000410000 */
[----:B------:R-:W-:Y:S01]  /*43e0*/  FFMA.FTZ R33, R34, R37, R33 ;  /* 0x0000002522217223 */ /* 0x000fe20000010021 */
[----:B------:R-:W-:Y:S01]  /*43f0*/  FFMA.FTZ R52, R123, R66, R52 ;  /* 0x000000427b347223 */ /* 0x000fe20000010034 */
[----:B------:R0:W-:Y:S01]  /*4400*/  @!P1 STS.64 [UR6+0xc68], R4 ;  /* 0x000c6804ff009988 */ /* 0x0001e20008000a06 */
[----:B------:R-:W-:Y:S01]  /*4410*/  FFMA.FTZ R9, R8, R9, R11 ;  /* 0x0000000908097223 */ /* 0x000fe2000001000b */
[----:B------:R-:W-:Y:S01]  /*4420*/  FFMA.FTZ R33, R58, R31, R33 ;  /* 0x0000001f3a217223 */ /* 0x000fe20000010021 */
[----:B------:R-:W-:Y:S02]  /*4430*/  BAR.SYNC.DEFER_BLOCKING 0x0 ;  /* 0x0000000000007b1d */ /* 0x000fe40000010000 */
[----:B------:R-:W-:Y:S01]  /*4440*/  FFMA.FTZ R8, R62, R10, R9 ;  /* 0x0000000a3e087223 */ /* 0x000fe20000010009 */
[----:B------:R-:W-:Y:S01]  /*4450*/  ISETP.GT.AND P1, PT, R70, 0xf, PT ;  /* 0x0000000f4600780c */ /* 0x000fe20003f24270 */
        /* <DEDUP_REMOVED lines=15> */
.L_x_18604:
[----:B------:R-:W-:Y:S05]  /*4550*/  BSYNC.RECONVERGENT B0 ;  /* 0x0000000000007941 */ /* 0x000fea0003800200 */
.L_x_18603:
[----:B------:R-:W-:-:S04]  /*4560*/  UIADD3 UR4, UPT, UPT, UR4, 0x1, URZ ;  /* 0x0000000104047890 */ /* 0x000fc8000fffe0ff */
[----:B------:R-:W-:-:S09]  /*4570*/  UISETP.GE.AND UP0, UPT, UR4, UR9, UPT ;  /* 0x000000090400728c */ /* 0x000fd2000bf06270 */
[----:B------:R-:W-:Y:S05]  /*4580*/  BRA.U !UP0, `(.L_x_18605) ;  /* 0xffffffd508547547 */ /* 0x000fea000b83ffff */
.L_x_18573:
[----:B------:R-:W-:Y:S06]  /*4590*/  BAR.SYNC.DEFER_BLOCKING 0x0 ;  /* 0x0000000000007b1d */ /* 0x000fec0000010000 */
[----:B------:R-:W-:Y:S02]  /*45a0*/  F2F.F16.F32 R4, R50 ;  /* 0x0000003200047304 */ /* 0x000fe40000200800 */
[----:B------:R-:W1:Y:S01]  /*45b0*/  LDC.64 R20, c[0x0][0x4f8] ;  /* 0x00013e00ff147b82 */ /* 0x000e620000000a00 */
[----:B------:R-:W5:Y:S05]  /*45c0*/  LDCU.64 UR6, c[0x0][0x500] ;  /* 0x0000a000ff0677ac */ /* 0x000f6a0008000a00 */
[----:B------:R-:W-:Y:S02]  /*45d0*/  F2F.F16.F32 R52, R52 ;  /* 0x0000003400347304 */ /* 0x000fe40000200800 */
[----:B------:R-:W2:Y:S01]  /*45e0*/  LDC.64 R22, c[0x0][0x550] ;  /* 0x00015400ff167b82 */ /* 0x000ea20000000a00 */
[----:B------:R-:W3:Y:S05]  /*45f0*/  LDG.E.64 R16, desc[UR16][R16.64] ;  /* 0x0000001010107981 */ /* 0x000eea000c1e1b00 */
[----:B------:R-:W0:Y:S01]  /*4600*/  F2F.F16.F32 R51, R51 ;  /* 0x0000003300337304 */ /* 0x000e220000200800 */
[----:B------:R-:W-:-:S02]  /*4610*/  IADD3 R100, P4, PT, R100, -0x100, RZ ;  /* 0xffffff0064647810 */ /* 0x000fc40007f9e0ff */
[----:B------:R-:W-:Y:S02]  /*4620*/  IADD3 R98, P5, PT, R98, -0x100, RZ ;  /* 0xffffff0062627810 */ /* 0x000fe40007fbe0ff */
[----:B------:R-:W-:Y:S02]  /*4630*/  IADD3.X R101, PT, PT, R101, -0x1, RZ, P4, !PT ;  /* 0xffffffff65657810 */ /* 0x000fe400027fe4ff */
[----:B------:R-:W-:Y:S01]  /*4640*/  IADD3.X R99, PT, PT, R99, -0x1, RZ, P5, !PT ;  /* 0xffffffff63637810 */ /* 0x000fe20002ffe4ff */
[----:B------:R-:W-:Y:S01]  /*4650*/  F2F.F16.F32 R53, R53 ;  /* 0x0000003500357304 */ /* 0x000fe20000200800 */
[----:B0-----:R-:W-:Y:S01]  /*4660*/  PRMT R51, R52, 0x5410, R51 ;  /* 0x0000541034337816 */ /* 0x001fe20000000033 */
[----:B---3--:R-:W-:Y:S01]  /*4670*/  STS.64 [R65], R16 ;  /* 0x0000001041007388 */ /* 0x008fe20000000a00 */
        /* <DEDUP_REMOVED lines=23> */
[----:B------:R-:W3:Y:S04]  /*47f0*/  @!P0 MUFU.EX2 R0, R0 ;  /* 0x0000000000008308 */ /* 0x000ee80000000800 */
[----:B------:R-:W-:-:S04]  /*4800*/  LOP3.LUT R7, R51, R5, RZ, 0xfc, !PT ;  /* 0x0000000533077212 */ /* 0x000fc800078efcff */
[----:B------:R-:W4:Y:S01]  /*4810*/  @!P3 MUFU.EX2 R11, R11 ;  /* 0x0000000b000bb308 */ /* 0x000f220000000800 */
[----:B0-----:R-:W-:Y:S01]  /*4820*/  @!P2 FADD.FTZ R10, R6, 1 ;  /* 0x3f800000060aa421 */ /* 0x001fe20000010000 */
[----:B------:R-:W-:-:S05]  /*4830*/  LOP3.LUT R6, R4, R53, RZ, 0xfc, !PT ;  /* 0x0000003504067212 */ /* 0x000fca00078efcff */
[----:B------:R1:W-:Y:S01]  /*4840*/  STS.64 [R65], R6 ;  /* 0x0000000641007388 */ /* 0x0003e20000000a00 */
[----:B------:R-:W0:Y:S01]  /*4850*/  @!P2 MUFU.RCP R10, R10 ;  /* 0x0000000a000aa308 */ /* 0x000e220000001000 */
[----:B------:R-:W-:Y:S01]  /*4860*/  NOP ;  /* 0x0000000000007918 */ /* 0x000fe20000000000 */
[----:B---3--:R-:W-:-:S06]  /*4870*/  @!P0 FADD.FTZ R8, R0, 1 ;  /* 0x3f80000000088421 */ /* 0x008fcc0000010000 */
[----:B------:R-:W3:Y:S01]  /*4880*/  @!P1 MUFU.EX2 R9, R9 ;  /* 0x0000000900099308 */ /* 0x000ee20000000800 */
[----:B------:R-:W2:Y:S01]  /*4890*/  LDS.64 R4, [R65] ;  /* 0x0000000041047984 */ /* 0x000ea20000000a00 */
[----:B----4-:R-:W-:-:S06]  /*48a0*/  @!P3 FADD.FTZ R0, R11, 1 ;  /* 0x3f8000000b00b421 */ /* 0x010fcc0000010000 */
[----:B------:R-:W4:Y:S01]  /*48b0*/  @!P3 MUFU.RCP R0, R0 ;  /* 0x000000000000b308 */ /* 0x000f220000001000 */
[----:B0-----:R-:W-:Y:S01]  /*48c0*/  @!P2 FMUL.FTZ R57, R57, R10 ;  /* 0x0000000a3939a220 */ /* 0x001fe20000410000 */
[----:B------:R-:W-:Y:S02]  /*48d0*/  SHF.L.U32 R10, R60, 0x7, RZ ;  /* 0x000000073c0a7819 */ /* 0x000fe400000006ff */
[----:B------:R-:W-:Y:S02]  /*48e0*/  IADD3 R91, P2, PT, R91, -0x200, RZ ;  /* 0xfffffe005b5b7810 */ /* 0x000fe40007f5e0ff */
[--C-:B------:R-:W-:Y:S02]  /*48f0*/  SHF.R.S32.HI R11, RZ, 0x1f, R10.reuse ;  /* 0x0000001fff0b7819 */ /* 0x100fe4000001140a */
[----:B------:R-:W0:Y:S01]  /*4900*/  @!P0 MUFU.RCP R16, R8 ;  /* 0x0000000800108308 */ /* 0x000e220000001000 */
[----:B---3--:R-:W-:Y:S01]  /*4910*/  @!P1 FADD.FTZ R9, R9, 1 ;  /* 0x3f80000009099421 */ /* 0x008fe20000010000 */
[----:B------:R-:W-:Y:S01]  /*4920*/  IADD3.X R89, PT, PT, R89, -0x1, RZ, P2, !PT ;  /* 0xffffffff59597810 */ /* 0x000fe200017fe4ff */
[----:B-1----:R-:W-:-:S04]  /*4930*/  IMAD.WIDE.U32 R6, R20, UR18, R10 ;  /* 0x0000001214067c25 */ /* 0x002fc8000f8e000a */
[----:B------:R-:W-:Y:S01]  /*4940*/  IMAD R7, R21, UR18, R7 ;  /* 0x0000001215077c24 */ /* 0x000fe2000f8e0207 */
[----:B------:R-:W1:Y:S01]  /*4950*/  @!P1 MUFU.RCP R9, R9 ;  /* 0x0000000900099308 */ /* 0x000e620000001000 */
[----:B----4-:R-:W-:Y:S01]  /*4960*/  @!P3 FMUL.FTZ R59, R59, R0 ;  /* 0x000000003b3bb220 */ /* 0x010fe20000410000 */
[----:B------:R-:W-:Y:S01]  /*4970*/  IADD3 R96, P3, PT, R96, -0x100, RZ ;  /* 0xffffff0060607810 */ /* 0x000fe20007f7e0ff */
[----:B-----5:R-:W-:-:S03]  /*4980*/  IMAD.WIDE.U32 R6, R117, UR6, R6 ;  /* 0x0000000675067c25 */ /* 0x020fc6000f8e0006 */
[----:B------:R-:W-:Y:S01]  /*4990*/  IADD3.X R97, PT, PT, R97, -0x1, RZ, P3, !PT ;  /* 0xffffffff61617810 */ /* 0x000fe20001ffe4ff */
[----:B------:R-:W-:Y:S01]  /*49a0*/  IMAD R0, R117, UR7, R7 ;  /* 0x0000000775007c24 */ /* 0x000fe2000f8e0207 */
[----:B------:R-:W-:Y:S01]  /*49b0*/  F2F.F16.F32 R18, R57 ;  /* 0x0000003900127304 */ /* 0x000fe20000200800 */
[----:B0-----:R-:W-:Y:S01]  /*49c0*/  @!P0 FMUL.FTZ R55, R55, R16 ;  /* 0x0000001037378220 */ /* 0x001fe20000410000 */
[C---:B--2---:R-:W-:Y:S01]  /*49d0*/  LEA R16, P0, R6.reuse, R22, 0x1 ;  /* 0x0000001606107211 */ /* 0x044fe200078008ff */
        /* <DEDUP_REMOVED lines=35> */
.L_x_18564:
[----:B------:R-:W1:Y:S01]  /*4c10*/  LDC.64 R6, c[0x0][0x548] ;  /* 0x00015200ff067b82 */ /* 0x000e620000000a00 */
[----:B------:R-:W2:Y:S01]  /*4c20*/  S2R R14, SR_TID.X ;  /* 0x00000000000e7919 */ /* 0x000ea20000002100 */
[----:B------:R-:W2:Y:S06]  /*4c30*/  LDCU UR7, c[0x0][0x38c] ;  /* 0x00007180ff0777ac */ /* 0x000eac0008000800 */
[----:B0-----:R-:W0:Y:S01]  /*4c40*/  LDC.64 R8, c[0x0][0x568] ;  /* 0x00015a00ff087b82 */ /* 0x001e220000000a00 */
        /* <DEDUP_REMOVED lines=30> */
.L_x_18608:
[----:B------:R-:W-:Y:S05]  /*4e30*/  BSYNC.RECONVERGENT B0 ;  /* 0x0000000000007941 */ /* 0x000fea0003800200 */
.L_x_18607:
        /* <DEDUP_REMOVED lines=26> */
.L_x_18610:
[----:B------:R-:W-:Y:S05]  /*4fe0*/  BSYNC.RECONVERGENT B0 ;  /* 0x0000000000007941 */ /* 0x000fea0003800200 */
.L_x_18609:
        /* <DEDUP_REMOVED lines=8> */
.L_x_18611:
        /* <DEDUP_REMOVED lines=16> */
.L_x_18612:
        /* <DEDUP_REMOVED lines=9> */
.L_x_18821:


//--------------------- .text._Z25selective_scan_bwd_kernelI32Selective_Scan_bwd_kernel_traitsILi32ELi4ELb1ELb1ELb1ELb1ELb1EN3c104HalfENS1_7complexIfEEEEv12SSMParamsBwd --------------------------
	.section	.text._Z25selective_scan_bwd_kernelI32Selective_Scan_bwd_kernel_traitsILi32ELi4ELb1ELb1ELb1ELb1ELb1EN3c104HalfENS1_7complexIfEEEEv12SSMParamsBwd,"ax",@progbits
	.align	128
        .global         _Z25selective_scan_bwd_kernelI32Selective_Scan_bwd_kernel_traitsILi32ELi4ELb1ELb1ELb1ELb1ELb1EN3c104HalfENS1_7complexIfEEEEv12SSMParamsBwd
        .type           _Z25selective_scan_bwd_kernelI32Selective_Scan_bwd_kernel_traitsILi32ELi4ELb1ELb1ELb1ELb1ELb1EN3c104HalfENS1_7complexIfEEEEv12SSMParamsBwd,@function
        .size           _Z25selective_scan_bwd_kernelI32Selective_Scan_bwd_kernel_traitsILi32ELi4ELb1ELb1ELb1ELb1ELb1EN3c104HalfENS1_7complexIfEEEEv12SSMParamsBwd,(.L_x_18822 - _Z25selective_scan_bwd_kernelI32Selective_Scan_bwd_kernel_traitsILi32ELi4ELb1ELb1ELb1ELb1ELb1EN3c104HalfENS1_7complexIfEEEEv12SSMParamsBwd)
        .other          _Z25selective_scan_bwd_kernelI32Selective_Scan_bwd_kernel_traitsILi32ELi4ELb1ELb1ELb1ELb1ELb1EN3c104HalfENS1_7complexIfEEEEv12SSMParamsBwd,@"STO_CUDA_ENTRY STV_DEFAULT"
_Z25selective_scan_bwd_kernelI32Selective_Scan_bwd_kernel_traitsILi32ELi4ELb1ELb1ELb1ELb1ELb1EN3c104HalfENS1_7complexIfEEEEv12SSMParamsBwd:
.text._Z25selective_scan_bwd_kernelI32Selective_Scan_bwd_kernel_traitsILi32ELi4ELb1ELb1ELb1ELb1ELb1EN3c104HalfENS1_7complexIfEEEEv12SSMParamsBwd:
        /* <DEDUP_REMOVED lines=203> */
.L_x_18656:
        /* <DEDUP_REMOVED lines=83> */
.L_x_18615:
[----:B------:R-:W-:Y:S05]  /*11e0*/  BSYNC.RECONVERGENT B0 ;  /* 0x0000000000007941 */ /* 0x000fea0003800200 */
.L_x_18614:
        /* <DEDUP_REMOVED lines=32> */
.L_x_18617:
[----:B------:R-:W-:Y:S05]  /*13f0*/  BSYNC.RECONVERGENT B0 ;  /* 0x0000000000007941 */ /* 0x000fea0003800200 */
.L_x_18616:
        /* <DEDUP_REMOVED lines=32> */
.L_x_18619:
[----:B------:R-:W-:Y:S05]  /*1600*/  BSYNC.RECONVERGENT B0 ;  /* 0x0000000000007941 */ /* 0x000fea0003800200 */
.L_x_18618:
        /* <DEDUP_REMOVED lines=32> */
.L_x_18621:
[----:B------:R-:W-:Y:S05]  /*1810*/  BSYNC.RECONVERGENT B0 ;  /* 0x0000000000007941 */ /* 0x000fea0003800200 */
.L_x_18620:
        /* <DEDUP_REMOVED lines=24> */
[----:B---3--:R-:W-:Y:S01]  /*19a0*/  HADD2.F32 R29, -RZ, R25.H0_H0 ;  /* 0x20000019ff1d7230 */ /* 0x008fe20000004100 */
[--C-:B------:R-:W-:Y:S02]  /*19b0*/  SHF.R.U32.HI R32, RZ, 0x10, R25.reuse ;  /* 0x00000010ff207819 */ /* 0x100fe40000011619 */
[----:B------:R-:W-:Y:S01]  /*19c0*/  SHF.R.U64 R26, R24, 0x10, R25 ;  /* 0x00000010181a7819 */ /* 0x000fe20000001219 */
[----:B------:R-:W-:Y:S02]  /*19d0*/  HADD2.F32 R24, -RZ, R24.H0_H0 ;  /* 0x20000018ff187230 */ /* 0x000fe40000004100 */
[----:B------:R-:W-:Y:S01]  /*19e0*/  FMUL.FTZ R11, R29, -1.4426950216293334961 ;  /* 0xbfb8aa3b1d0b7820 */ /* 0x000fe20000410000 */
[----:B------:R-:W-:Y:S02]  /*19f0*/  HADD2.F32 R32, -RZ, R32.H0_H0 ;  /* 0x20000020ff207230 */ /* 0x000fe40000004100 */
[----:B------:R-:W-:-:S02]  /*1a00*/  HADD2.F32 R26, -RZ, R26.H0_H0 ;  /* 0x2000001aff1a7230 */ /* 0x000fc40000004100 */
[----:B------:R-:W-:Y:S01]  /*1a10*/  FMUL.FTZ R0, R24, -1.4426950216293334961 ;  /* 0xbfb8aa3b18007820 */ /* 0x000fe20000410000 */
[----:B------:R-:W-:Y:S01]  /*1a20*/  MUFU.EX2 R11, R11 ;  /* 0x0000000b000b7308 */ /* 0x000fe20000000800 */
[----:B------:R-:W-:Y:S01]  /*1a30*/  FMUL.FTZ R22, R32, -1.4426950216293334961 ;  /* 0xbfb8aa3b20167820 */ /* 0x000fe20000410000 */
[----:B------:R-:W-:-:S06]  /*1a40*/  FMUL.FTZ R10, R26, -1.4426950216293334961 ;  /* 0xbfb8aa3b1a0a7820 */ /* 0x000fcc0000410000 */
[----:B------:R-:W2:Y:S08]  /*1a50*/  MUFU.EX2 R22, R22 ;  /* 0x0000001600167308 */ /* 0x000eb00000000800 */
[----:B------:R-:W-:Y:S08]  /*1a60*/  MUFU.EX2 R10, R10 ;  /* 0x0000000a000a7308 */ /* 0x000ff00000000800 */
[----:B------:R-:W3:Y:S01]  /*1a70*/  MUFU.EX2 R0, R0 ;  /* 0x0000000000007308 */ /* 0x000ee20000000800 */
[----:B--2---:R-:W-:-:S07]  /*1a80*/  FADD.FTZ R25, R22, 1 ;  /* 0x3f80000016197421 */ /* 0x004fce0000010000 */
[----:B------:R-:W-:Y:S01]  /*1a90*/  MUFU.RCP R33, R25 ;  /* 0x0000001900217308 */ /* 0x000fe20000001000 */
[----:B---3--:R-:W-:Y:S01]  /*1aa0*/  FADD.FTZ R0, R0, 1 ;  /* 0x3f80000000007421 */ /* 0x008fe20000010000 */
        /* <DEDUP_REMOVED lines=13> */
[C---:B------:R-:W-:Y:S01]  /*1b80*/  FFMA.FTZ R10, R29.reuse, R10, 1 ;  /* 0x3f8000001d0a7423 */ /* 0x040fe2000001000a */
[----:B------:R-:W-:Y:S01]  /*1b90*/  FMUL.FTZ R29, R29, R30 ;  /* 0x0000001e1d1d7220 */ /* 0x000fe20000410000 */
[----:B-----5:R-:W-:Y:S02]  /*1ba0*/  HADD2.F32 R0, -RZ, R6.H0_H0 ;  /* 0x20000006ff007230 */ /* 0x020fe40000004100 */
[----:B---3--:R-:W-:Y:S01]  /*1bb0*/  HADD2.F32 R31, -RZ, R9.H0_H0 ;  /* 0x20000009ff1f7230 */ /* 0x008fe20000004100 */
[--C-:B------:R-:W-:Y:S02]  /*1bc0*/  SHF.R.U32.HI R34, RZ, 0x10, R9.reuse ;  /* 0x00000010ff227819 */ /* 0x100fe40000011609 */
[----:B------:R-:W-:Y:S01]  /*1bd0*/  SHF.R.U64 R25, R8, 0x10, R9 ;  /* 0x0000001008197819 */ /* 0x000fe20000001209 */
[----:B------:R-:W-:Y:S01]  /*1be0*/  FADD.FTZ R9, -R33, 1 ;  /* 0x3f80000021097421 */ /* 0x000fe20000010100 */
[----:B------:R-:W-:Y:S01]  /*1bf0*/  FMUL.FTZ R7, R20, R31 ;  /* 0x0000001f14077220 */ /* 0x000fe20000410000 */
[----:B------:R-:W-:-:S03]  /*1c00*/  HADD2.F32 R34, -RZ, R34.H0_H0 ;  /* 0x20000022ff227230 */ /* 0x000fc60000004100 */
[----:B------:R-:W-:Y:S02]  /*1c10*/  FMUL.FTZ R7, R30, R7 ;  /* 0x000000071e077220 */ /* 0x000fe40000410000 */
[----:B------:R-:W-:Y:S02]  /*1c20*/  FMUL.FTZ R28, R23, R34 ;  /* 0x00000022171c7220 */ /* 0x000fe40000410000 */
[----:B------:R-:W-:Y:S01]  /*1c30*/  FMUL.FTZ R11, R7, R10 ;  /* 0x0000000a070b7220 */ /* 0x000fe20000410000 */
[C---:B------:R-:W-:Y:S01]  /*1c40*/  FFMA.FTZ R10, R32.reuse, R9, 1 ;  /* 0x3f800000200a7423 */ /* 0x040fe20000010009 */
[----:B------:R-:W-:Y:S01]  /*1c50*/  FMUL.FTZ R7, R33, R28 ;  /* 0x0000001c21077220 */ /* 0x000fe20000410000 */
[----:B------:R-:W-:Y:S02]  /*1c60*/  HADD2.F32 R28, -RZ, R25.H0_H0 ;  /* 0x20000019ff1c7230 */ /* 0x000fe40000004100 */
[----:B------:R-:W-:Y:S01]  /*1c70*/  FMUL.FTZ R32, R32, R33 ;  /* 0x0000002120207220 */ /* 0x000fe20000410000 */
[----:B------:R-:W-:-:S02]  /*1c80*/  HADD2.F32 R25, -RZ, R8.H0_H0 ;  /* 0x20000008ff197230 */ /* 0x000fc40000004100 */
[----:B------:R-:W-:Y:S01]  /*1c90*/  FMUL.FTZ R35, R7, R10 ;  /* 0x0000000a07237220 */ /* 0x000fe20000410000 */
[C---:B----4-:R-:W-:Y:S01]  /*1ca0*/  FADD.FTZ R7, -R27.reuse, 1 ;  /* 0x3f8000001b077421 */ /* 0x050fe20000010100 */
[----:B------:R-:W-:Y:S01]  /*1cb0*/  FMUL.FTZ R10, R22, R28 ;  /* 0x0000001c160a7220 */ /* 0x000fe20000410000 */
[----:B------:R-:W-:Y:S01]  /*1cc0*/  F2F.F16.F32 R11, R11 ;  /* 0x0000000b000b7304 */ /* 0x000fe20000200800 */
[----:B------:R-:W-:Y:S01]  /*1cd0*/  FMUL.FTZ R6, R0, R25 ;  /* 0x0000001900067220 */ /* 0x000fe20000410000 */
[----:B------:R-:W-:Y:S01]  /*1ce0*/  FFMA.FTZ R9, R26, R7, 1 ;  /* 0x3f8000001a097423 */ /* 0x000fe20000010007 */
[----:B------:R-:W-:Y:S01]  /*1cf0*/  FMUL.FTZ R10, R27, R10 ;  /* 0x0000000a1b0a7220 */ /* 0x000fe20000410000 */
[C---:B-1----:R-:W-:Y:S01]  /*1d00*/  FADD.FTZ R7, -R21.reuse, 1 ;  /* 0x3f80000015077421 */ /* 0x042fe20000010100 */
[----:B------:R-:W-:Y:S01]  /*1d10*/  FMUL.FTZ R6, R21, R6 ;  /* 0x0000000615067220 */ /* 0x000fe20000410000 */
[----:B------:R-:W-:Y:S01]  /*1d20*/  FMUL.FTZ R21, R24, R21 ;  /* 0x0000001518157220 */ /* 0x000fe20000410000 */
[----:B------:R-:W-:Y:S01]  /*1d30*/  FMUL.FTZ R9, R10, R9 ;  /* 0x000000090a097220 */ /* 0x000fe20000410000 */
[----:B------:R-:W-:Y:S01]  /*1d40*/  FFMA.FTZ R7, R24, R7, 1 ;  /* 0x3f80000018077423 */ /* 0x000fe20000010007 */
[----:B------:R-:W1:Y:S01]  /*1d50*/  F2F.F16.F32 R36, R35 ;  /* 0x0000002300247304 */ /* 0x000e620000200800 */
[----:B------:R-:W-:Y:S01]  /*1d60*/  FMUL.FTZ R27, R26, R27 ;  /* 0x0000001b1a1b7220 */ /* 0x000fe20000410000 */
[----:B------:R-:W-:Y:S01]  /*1d70*/  FMUL.FTZ R33, R20, R29 ;  /* 0x0000001d14217220 */ /* 0x000fe20000410000 */
[----:B------:R-:W-:Y:S01]  /*1d80*/  FMUL.FTZ R8, R6, R7 ;  /* 0x0000000706087220 */ /* 0x000fe20000410000 */
[----:B------:R-:W-:-:S04]  /*1d90*/  FMUL.FTZ R51, R0, R21 ;  /* 0x0000001500337220 */ /* 0x000fc80000410000 */
        /* <DEDUP_REMOVED lines=46> */
.L_x_18622:
        /* <DEDUP_REMOVED lines=9> */
[----:B------:R-:W-:Y:S01]  /*2110*/  FMUL.FTZ R47, R23, R32 ;  /* 0x00000020172f7220 */ /* 0x000fe20000410000 */
        /* <DEDUP_REMOVED lines=14> */
[----:B------:R-:W2:Y:S01]  /*2200*/  LDC R49, c[0x0][0x388] ;  /* 0x0000e200ff317b82 */ /* 0x000ea20000000800 */
[----:B------:R-:W-:Y:S01]  /*2210*/  SHF.L.U32 R5, R68, 0x8, RZ ;  /* 0x0000000844057819 */ /* 0x000fe200000006ff */
[----:B------:R-:W-:Y:S01]  /*2220*/  FADD.FTZ R51, R51, R51 ;  /* 0x0000003333337221 */ /* 0x000fe20000010000 */
[C---:B------:R-:W-:Y:S01]  /*2230*/  ISETP.NE.AND P0, PT, R88.reuse, 0x1, PT ;  /* 0x000000015800780c */ /* 0x040fe20003f05270 */
[----:B------:R-:W-:Y:S01]  /*2240*/  FADD.FTZ R48, R33, R33 ;  /* 0x0000002121307221 */ /* 0x000fe20000010000 */
[C---:B------:R-:W-:Y:S01]  /*2250*/  SHF.L.U32 R40, R88.reuse, 0x8, RZ ;  /* 0x0000000858287819 */ /* 0x040fe200000006ff */
[----:B------:R-:W-:Y:S01]  /*2260*/  FADD.FTZ R47, R47, R47 ;  /* 0x0000002f2f2f7221 */ /* 0x000fe20000010000 */
[----:B------:R-:W-:Y:S01]  /*2270*/  IADD3 R28, P1, PT, R5, R90, RZ ;  /* 0x0000005a051c7210 */ /* 0x000fe20007f3e0ff */
[----:B------:R-:W3:Y:S01]  /*2280*/  LDC.64 R76, c[0x0][0x3c0] ;  /* 0x0000f000ff4c7b82 */ /* 0x000ee20000000a00 */
[----:B------:R-:W-:Y:S01]  /*2290*/  IADD3 R46, PT, PT, R88, -0x2, RZ ;  /* 0xfffffffe582e7810 */ /* 0x000fe20007ffe0ff */
[----:B------:R-:W-:Y:S01]  /*22a0*/  FMUL.FTZ R44, R63, R66 ;  /* 0x000000423f2c7220 */ /* 0x000fe20000410000 */
[----:B------:R-:W-:Y:S01]  /*22b0*/  LEA R45, R70, R69, 0x3 ;  /* 0x00000045462d7211 */ /* 0x000fe200078e18ff */
[----:B------:R-:W-:Y:S01]  /*22c0*/  FMUL.FTZ R43, R61, R64 ;  /* 0x000000403d2b7220 */ /* 0x000fe20000410000 */
[----:B------:R-:W-:Y:S01]  /*22d0*/  FMUL.FTZ R42, R62, R67 ;  /* 0x000000433e2a7220 */ /* 0x000fe20000410000 */
[----:B------:R-:W-:Y:S01]  /*22e0*/  ISETP.EQ.AND P0, PT, R90, RZ, P0 ;  /* 0x000000ff5a00720c */ /* 0x000fe20000702270 */
[----:B------:R-:W-:Y:S01]  /*22f0*/  FMUL.FTZ R41, R56, R65 ;  /* 0x0000004138297220 */ /* 0x000fe20000410000 */
[----:B------:R-:W4:Y:S01]  /*2300*/  LDC.64 R20, c[0x0][0x440] ;  /* 0x00011000ff147b82 */ /* 0x000f220000000a00 */
[----:B------:R-:W-:Y:S01]  /*2310*/  MOV R60, RZ ;  /* 0x000000ff003c7202 */ /* 0x000fe20000000f00 */
[----:B------:R-:W0:Y:S01]  /*2320*/  LDCU UR8, c[0x0][0x394] ;  /* 0x00007280ff0877ac */ /* 0x000e220008000800 */
[----:B------:R-:W-:-:S02]  /*2330*/  LOP3.LUT R40, R40, 0x100, RZ, 0xc0, !PT ;  /* 0x0000010028287812 */ /* 0x000fc400078ec0ff */
[C---:B------:R-:W-:Y:S01]  /*2340*/  LOP3.LUT R108, R5.reuse, 0x100, RZ, 0xc0, !PT ;  /* 0x00000100056c7812 */ /* 0x040fe200078ec0ff */
[----:B------:R-:W0:Y:S01]  /*2350*/  LDCU UR9, c[0x0][0x38c] ;  /* 0x00007180ff0977ac */ /* 0x000e220008000800 */
[C---:B------:R-:W-:Y:S01]  /*2360*/  IADD3 R0, PT, PT, R5.reuse, R90, RZ ;  /* 0x0000005a05007210 */ /* 0x040fe20007ffe0ff */
[----:B------:R-:W0:Y:S01]  /*2370*/  LDC.64 R22, c[0x0][0x3a8] ;  /* 0x0000ea00ff167b82 */ /* 0x000e220000000a00 */
[----:B------:R-:W-:Y:S01]  /*2380*/  LEA.HI.X.SX32 R29, R5, RZ, 0x1, P1 ;  /* 0x000000ff051d7211 */ /* 0x000fe200008f0eff */
[----:B------:R-:W-:-:S06]  /*2390*/  UMOV UR4, URZ ;  /* 0x000000ff00047c82 */ /* 0x000fcc0008000000 */
[----:B------:R-:W0:Y:S08]  /*23a0*/  LDC.64 R78, c[0x0][0x3e0] ;  /* 0x0000f800ff4e7b82 */ /* 0x000e300000000a00 */
[----:B------:R-:W0:Y:S08]  /*23b0*/  LDC.64 R24, c[0x0][0x4d0] ;  /* 0x00013400ff187b82 */ /* 0x000e300000000a00 */
[----:B--2---:R-:W0:Y:S02]  /*23c0*/  LDC.64 R26, c[0x0][0x4f0] ;  /* 0x00013c00ff1a7b82 */ /* 0x004e240000000a00 */
.L_x_18655:
[----:B---3--:R-:W-:-:S04]  /*23d0*/  IMAD.WIDE.U32 R4, R76, UR4, RZ ;  /* 0x000000044c047c25 */ /* 0x008fc8000f8e00ff */
[----:B------:R-:W-:Y:S01]  /*23e0*/  IMAD R5, R77, UR4, R5 ;  /* 0x000000044d057c24 */ /* 0x000fe2000f8e0205 */
[----:B01----:R-:W-:-:S04]  /*23f0*/  LEA R6, P1, R4, R97, 0x1 ;  /* 0x0000006104067211 */ /* 0x003fc800078208ff */
[----:B------:R-:W-:-:S03]  /*2400*/  LEA.HI.X R7, R4, R95, R5, 0x1, P1 ;  /* 0x0000005f04077211 */ /* 0x000fc600008f0c05 */
[----:B------:R-:W-:-:S05]  /*2410*/  IMAD.WIDE.U32 R32, R75, 0x8, R6 ;  /* 0x000000084b207825 */ /* 0x000fca00078e0006 */
[----:B--2---:R-:W2:Y:S04]  /*2420*/  LDG.E.64 R4, desc[UR16][R32.64] ;  /* 0x0000001020047981 */ /* 0x004ea8000c1e1b00 */
[----:B------:R-:W3:Y:S01]  /*2430*/  LDG.E.64 R6, desc[UR16][R32.64+0x100] ;  /* 0x0001001020067981 */ /* 0x000ee2000c1e1b00 */
[----:B------:R-:W-:Y:S02]  /*2440*/  MOV R8, R2 ;  /* 0x0000000200087202 */ /* 0x000fe40000000f00 */
[----:B------:R-:W-:-:S03]  /*2450*/  MOV R9, R105 ;  /* 0x0000006900097202 */ /* 0x000fc60000000f00 */
[----:B------:R-:W-:-:S04]  /*2460*/  IMAD.WIDE.U32 R8, R22, UR4, R8 ;  /* 0x0000000416087c25 */ /* 0x000fc8000f8e0008 */
[----:B------:R-:W-:Y:S01]  /*2470*/  IMAD R9, R23, UR4, R9 ;  /* 0x0000000417097c24 */ /* 0x000fe2000f8e0209 */
[----:B----4-:R-:W-:-:S04]  /*2480*/  LEA R30, P1, R8, R20, 0x3 ;  /* 0x00000014081e7211 */ /* 0x010fc800078218ff */
[----:B------:R-:W-:Y:S01]  /*2490*/  LEA.HI.X R31, R8, R21, R9, 0x3, P1 ;  /* 0x00000015081f7211 */ /* 0x000fe200008f1c09 */
[----:B------:R-:W-:-:S04]  /*24a0*/  IMAD.WIDE.U32 R8, R78, UR4, RZ ;  /* 0x000000044e087c25 */ /* 0x000fc8000f8e00ff */
[----:B------:R-:W-:Y:S01]  /*24b0*/  IMAD R9, R79, UR4, R9 ;  /* 0x000000044f097c24 */ /* 0x000fe2000f8e0209 */
[C---:B------:R-:W-:Y:S01]  /*24c0*/  LEA R10, P1, R8.reuse, R93, 0x1 ;  /* 0x0000005d080a7211 */ /* 0x040fe200078208ff */
[----:B------:R-:W4:Y:S03]  /*24d0*/  LDG.E.64 R30, desc[UR16][R30.64] ;  /* 0x000000101e1e7981 */ /* 0x000f26000c1e1b00 */
[----:B------:R-:W-:-:S03]  /*24e0*/  LEA.HI.X R11, R8, R91, R9, 0x1, P1 ;  /* 0x0000005b080b7211 */ /* 0x000fc600008f0c09 */
[----:B------:R-:W-:Y:S01]  /*24f0*/  IMAD.WIDE.U32 R10, R75, 0x8, R10 ;  /* 0x000000084b0a7825 */ /* 0x000fe200078e000a */
[----:B--2---:R4:W-:Y:S04]  /*2500*/  STS.64 [R69], R4 ;  /* 0x0000000445007388 */ /* 0x0049e80000000a00 */
[----:B---3--:R-:W-:Y:S01]  /*2510*/  STS.64 [R69+0x100], R6 ;  /* 0x0001000645007388 */ /* 0x008fe20000000a00 */
[----:B------:R-:W-:-:S03]  /*2520*/  NOP ;  /* 0x0000000000007918 */ /* 0x000fc60000000000 */
[----:B------:R-:W2:Y:S04]  /*2530*/  LDG.E.64 R32, desc[UR16][R10.64] ;  /* 0x000000100a207981 */ /* 0x000ea8000c1e1b00 */
[----:B------:R-:W3:Y:S01]  /*2540*/  LDG.E.64 R34, desc[UR16][R10.64+0x100] ;  /* 0x000100100a227981 */ /* 0x000ee2000c1e1b00 */
[----:B------:R-:W0:Y:S01]  /*2550*/  S2UR UR7, SR_CgaCtaId ;  /* 0x00000000000779c3 */ /* 0x000e220000008800 */
[C---:B------:R-:W-:Y:S01]  /*2560*/  ISETP.NE.AND P2, PT, R90.reuse, RZ, PT ;  /* 0x000000ff5a00720c */ /* 0x040fe20003f45270 */
[----:B------:R-:W-:Y:S01]  /*2570*/  UMOV UR6, 0x400 ;  /* 0x0000040000067882 */ /* 0x000fe20000000000 */
[----:B------:R-:W-:Y:S01]  /*2580*/  ISETP.NE.AND P1, PT, R90, 0x1f, PT ;  /* 0x0000001f5a00780c */ /* 0x000fe20003f25270 */
[----:B------:R-:W-:Y:S01]  /*2590*/  BSSY.RECONVERGENT B0, `(.L_x_18624) ;  /* 0x0000050000007945 */ /* 0x000fe20003800200 */
[C---:B----4-:R-:W-:Y:S01]  /*25a0*/  FMUL.FTZ R5, R31.reuse, R67 ;  /* 0x000000431f057220 */ /* 0x050fe20000410000 */
        /* <DEDUP_REMOVED lines=20> */
[----:B------:R-:W-:Y:S01]  /*26f0*/  MUFU.COS R38, R106 ;  /* 0x0000006a00267308 */ /* 0x000fe20000000000 */
[----:B0-----:R-:W-:Y:S02]  /*2700*/  HADD2.F32 R116, -RZ, R5.H1_H1 ;  /* 0x30000005ff747230 */ /* 0x001fe40000004100 */
[----:B------:R-:W-:-:S02]  /*2710*/  HADD2.F32 R118, -RZ, R7.H0_H0 ;  /* 0x20000007ff767230 */ /* 0x000fc40000004100 */
[----:B------:R-:W-:Y:S02]  /*2720*/  HADD2.F32 R122, -RZ, R7.H1_H1 ;  /* 0x30000007ff7a7230 */ /* 0x000fe40000004100 */
[----:B------:R-:W-:Y:S01]  /*2730*/  HADD2.F32 R120, -RZ, R6.H1_H1 ;  /* 0x30000006ff787230 */ /* 0x000fe20000004100 */
[----:B------:R0:W-:Y:S08]  /*2740*/  MUFU.SIN R36, R106 ;  /* 0x0000006a00247308 */ /* 0x0001f00000000400 */
[----:B------:R-:W1:Y:S01]  /*2750*/  MUFU.COS R127, R104 ;  /* 0x00000068007f7308 */ /* 0x000e620000000000 */
[----:B0-----:R-:W-:-:S07]  /*2760*/  HADD2.F32 R106, -RZ, R5.H0_H0 ;  /* 0x20000005ff6a7230 */ /* 0x001fce0000004100 */
[----:B------:R0:W4:Y:S08]  /*2770*/  MUFU.SIN R123, R104 ;  /* 0x00000068007b7308 */ /* 0x0001300000000400 */
[----:B------:R-:W5:Y:S01]  /*2780*/  MUFU.COS R125, R114 ;  /* 0x00000072007d7308 */ /* 0x000f620000000000 */
[----:B-1----:R-:W-:Y:S01]  /*2790*/  FMUL.FTZ R127, R126, R127 ;  /* 0x0000007f7e7f7220 */ /* 0x002fe20000410000 */
[----:B0-----:R-:W-:Y:S01]  /*27a0*/  FMUL.FTZ R104, R112, R121 ;  /* 0x0000007970687220 */ /* 0x001fe20000410000 */
[----:B------:R-:W-:-:S02]  /*27b0*/  HADD2.F32 R121, -RZ, R4.H0_H0 ;  /* 0x20000004ff797230 */ /* 0x000fc40000004100 */
[----:B------:R-:W-:-:S03]  /*27c0*/  FMUL.FTZ R112, R112, R39 ;  /* 0x0000002770707220 */ /* 0x000fc60000410000 */
[----:B------:R0:W1:Y:S01]  /*27d0*/  MUFU.SIN R129, R114 ;  /* 0x0000007200817308 */ /* 0x0000620000000400 */
[----:B----4-:R-:W-:Y:S01]  /*27e0*/  FMUL.FTZ R126, R126, R123 ;  /* 0x0000007b7e7e7220 */ /* 0x010fe20000410000 */
[----:B------:R-:W-:Y:S02]  /*27f0*/  HADD2.F32 R123, -RZ, R4.H1_H1 ;  /* 0x30000004ff7b7230 */ /* 0x000fe40000004100 */
[C---:B-----5:R-:W-:Y:S01]  /*2800*/  FMUL.FTZ R125, R124.reuse, R125 ;  /* 0x0000007d7c7d7220 */ /* 0x060fe20000410000 */
[----:B0-----:R-:W-:Y:S02]  /*2810*/  HADD2.F32 R114, -RZ, R6.H0_H0 ;  /* 0x20000006ff727230 */ /* 0x001fe40000004100 */
[----:B-1----:R-:W-:Y:S01]  /*2820*/  FMUL.FTZ R124, R124, R129 ;  /* 0x000000817c7c7220 */ /* 0x002fe20000410000 */
[----:B--2---:R0:W-:Y:S04]  /*2830*/  STS.64 [R69+0x210], R32 ;  /* 0x0002102045007388 */ /* 0x0041e80000000a00 */
[----:B---3--:R1:W-:Y:S01]  /*2840*/  STS.64 [R69+0x310], R34 ;  /* 0x0003102245007388 */ /* 0x0083e20000000a00 */
        /* <DEDUP_REMOVED lines=35> */
.L_x_18625:
[----:B------:R2:W3:Y:S02]  /*2a80*/  LDS.64 R8, [R89+UR5+0x20b8] ;  /* 0x0020b80559087984 */ /* 0x0004e40008000a00 */
.L_x_18626:
[----:B------:R-:W-:Y:S05]  /*2a90*/  BSYNC.RECONVERGENT B0 ;  /* 0x0000000000007941 */ /* 0x000fea0003800200 */
.L_x_18624:
[----:B------:R-:W4:Y:S01]  /*2aa0*/  @P0 LDC R5, c[0x0][0x38c] ;  /* 0x0000e300ff050b82 */ /* 0x000f220000000800 */
[----:B------:R-:W-:Y:S01]  /*2ab0*/  CS2R R10, SRZ ;  /* 0x00000000000a7805 */ /* 0x000fe2000001ff00 */
[----:B----4-:R-:W-:-:S04]  /*2ac0*/  @P0 IMAD R5, R46, R5, UR4 ;  /* 0x000000042e050e24 */ /* 0x010fc8000f8e0205 */
[----:B0-----:R-:W-:-:S05]  /*2ad0*/  @P0 IMAD.WIDE R4, R5, 0x10, R14 ;  /* 0x0000001005040825 */ /* 0x001fca00078e020e */
        /* <DEDUP_REMOVED lines=21> */
[C---:B0-----:R-:W-:Y:S01]  /*2c30*/  FMUL.FTZ R4, R126.reuse, R6 ;  /* 0x000000067e047220 */ /* 0x041fe20000410000 */
        /* <DEDUP_REMOVED lines=26> */
[----:B------:R-:W0:Y:S01]  /*2de0*/  SHFL.UP PT, R38, R34, 0x1, RZ ;  /* 0x0420000022267989 */ /* 0x000e2200000e00ff */
[C---:B------:R-:W-:Y:S01]  /*2df0*/  FFMA.FTZ R36, R125.reuse, R4, R36 ;  /* 0x000000047d247223 */ /* 0x040fe20000010024 */
[----:B------:R-:W-:Y:S01]  /*2e00*/  FFMA.FTZ R37, R125, R6, -R37 ;  /* 0x000000067d257223 */ /* 0x000fe20000010825 */
[----:B------:R-:W-:-:S03]  /*2e10*/  ISETP.GT.U32.AND P5, PT, R110, 0xf, PT ;  /* 0x0000000f6e00780c */ /* 0x000fc60003fa4070 */
[----:B------:R-:W5:Y:S04]  /*2e20*/  SHFL.UP PT, R5, R36, 0x1, RZ ;  /* 0x0420000024057989 */ /* 0x000f6800000e00ff */
[----:B------:R-:W2:Y:S01]  /*2e30*/  SHFL.UP PT, R4, R37, 0x1, RZ ;  /* 0x0420000025047989 */ /* 0x000ea200000e00ff */
[-C--:B0-----:R-:W-:Y:S01]  /*2e40*/  FMUL.FTZ R39, R37, R38.reuse ;  /* 0x0000002625277220 */ /* 0x081fe20000410000 */
[----:B------:R-:W-:-:S03]  /*2e50*/  FMUL.FTZ R38, R36, R38 ;  /* 0x0000002624267220 */ /* 0x000fc60000410000 */
[CC--:B------:R-:W-:Y:S01]  /*2e60*/  FFMA.FTZ R39, R36.reuse, R7.reuse, R39 ;  /* 0x0000000724277223 */ /* 0x0c0fe20000010027 */
[C---:B------:R-:W-:Y:S01]  /*2e70*/  FFMA.FTZ R38, R37.reuse, R7, -R38 ;  /* 0x0000000725267223 */ /* 0x040fe20000010826 */
[-C--:B-----5:R-:W-:Y:S01]  /*2e80*/  FMUL.FTZ R7, R37, R5.reuse ;  /* 0x0000000525077220 */ /* 0x0a0fe20000410000 */
[----:B------:R-:W-:Y:S01]  /*2e90*/  FMUL.FTZ R6, R36, R5 ;  /* 0x0000000524067220 */ /* 0x000fe20000410000 */
[----:B------:R-:W-:Y:S01]  /*2ea0*/  @P1 FADD.FTZ R34, R34, R39 ;  /* 0x0000002722221221 */ /* 0x000fe20000010000 */
[----:B------:R-:W-:Y:S01]  /*2eb0*/  @P1 FADD.FTZ R35, R35, R38 ;  /* 0x0000002623231221 */ /* 0x000fe20000010000 */
[-C--:B--2---:R-:W-:Y:S01]  /*2ec0*/  @P1 FFMA.FTZ R36, R36, R4.reuse, R7 ;  /* 0x0000000424241223 */ /* 0x084fe20000010007 */
[----:B------:R-:W-:Y:S01]  /*2ed0*/  @P1 FFMA.FTZ R37, R37, R4, -R6 ;  /* 0x0000000425251223 */ /* 0x000fe20000010806 */
[----:B------:R-:W-:Y:S01]  /*2ee0*/  ISETP.GE.AND P1, PT, R70, 0x2, PT ;  /* 0x000000024600780c */ /* 0x000fe20003f26270 */
[----:B------:R-:W0:Y:S04]  /*2ef0*/  SHFL.UP PT, R39, R34, 0x2, RZ ;  /* 0x0440000022277989 */ /* 0x000e2800000e00ff */
[----:B------:R-:W2:Y:S04]  /*2f00*/  SHFL.UP PT, R38, R35, 0x2, RZ ;  /* 0x0440000023267989 */ /* 0x000ea800000e00ff */
[----:B------:R-:W5:Y:S04]  /*2f10*/  SHFL.UP PT, R5, R36, 0x2, RZ ;  /* 0x0440000024057989 */ /* 0x000f6800000e00ff */
[----:B------:R-:W1:Y:S01]  /*2f20*/  SHFL.UP PT, R4, R37, 0x2, RZ ;  /* 0x0440000025047989 */ /* 0x000e6200000e00ff */
        /* <DEDUP_REMOVED lines=9> */
[-C--:B-1----:R-:W-:Y:S01]  /*2fc0*/  @P1 FFMA.FTZ R36, R36, R4.reuse, R7 ;  /* 0x0000000424241223 */ /* 0x082fe20000010007 */
[----:B------:R-:W-:Y:S01]  /*2fd0*/  @P1 FFMA.FTZ R37, R37, R4, -R6 ;  /* 0x0000000425251223 */ /* 0x000fe20000010806 */
[----:B------:R-:W-:Y:S01]  /*2fe0*/  ISETP.GE.AND P1, PT, R70, 0x4, PT ;  /* 0x000000044600780c */ /* 0x000fe20003f26270 */
[----:B------:R-:W1:Y:S04]  /*2ff0*/  SHFL.UP PT, R7, R35, 0x4, RZ ;  /* 0x0480000023077989 */ /* 0x000e6800000e00ff */
        /* <DEDUP_REMOVED lines=17> */
[CC--:B0-----:R-:W-:Y:S01]  /*3110*/  FMUL.FTZ R39, R37.reuse, R7.reuse ;  /* 0x0000000725277220 */ /* 0x0c1fe20000410000 */
[C---:B------:R-:W-:Y:S01]  /*3120*/  FMUL.FTZ R38, R36.reuse, R7 ;  /* 0x0000000724267220 */ /* 0x040fe20000410000 */
[CC--:B-1----:R-:W-:Y:S01]  /*3130*/  FMUL.FTZ R7, R36.reuse, R5.reuse ;  /* 0x0000000524077220 */ /* 0x0c2fe20000410000 */
[C---:B------:R-:W-:Y:S01]  /*3140*/  FMUL.FTZ R5, R37.reuse, R5 ;  /* 0x0000000525057220 */ /* 0x040fe20000410000 */
[-C--:B--2---:R-:W-:Y:S01]  /*3150*/  FFMA.FTZ R39, R36, R6.reuse, R39 ;  /* 0x0000000624277223 */ /* 0x084fe20000010027 */
[----:B------:R-:W-:-:S02]  /*3160*/  FFMA.FTZ R38, R37, R6, -R38 ;  /* 0x0000000625267223 */ /* 0x000fc40000010826 */
[-C--:B-----5:R-:W-:Y:S01]  /*3170*/  @P1 FFMA.FTZ R36, R36, R4.reuse, R5 ;  /* 0x0000000424241223 */ /* 0x0a0fe20000010005 */
[----:B------:R-:W-:Y:S01]  /*3180*/  @P1 FFMA.FTZ R37, R37, R4, -R7 ;  /* 0x0000000425251223 */ /* 0x000fe20000010807 */
[----:B------:R-:W-:Y:S01]  /*3190*/  @P1 FADD.FTZ R34, R34, R39 ;  /* 0x0000002722221221 */ /* 0x000fe20000010000 */
[CC--:B---3--:R-:W-:Y:S01]  /*31a0*/  FMUL.FTZ R5, R124.reuse, R9.reuse ;  /* 0x000000097c057220 */ /* 0x0c8fe20000410000 */
[C---:B------:R-:W-:Y:S01]  /*31b0*/  FMUL.FTZ R39, R124.reuse, R138 ;  /* 0x0000008a7c277220 */ /* 0x040fe20000410000 */
[----:B------:R-:W-:Y:S01]  /*31c0*/  FMUL.FTZ R7, R125, R9 ;  /* 0x000000097d077220 */ /* 0x000fe20000410000 */
[----:B------:R-:W-:Y:S01]  /*31d0*/  @P1 FADD.FTZ R35, R35, R38 ;  /* 0x0000002623231221 */ /* 0x000fe20000010000 */
[C---:B------:R-:W-:Y:S01]  /*31e0*/  FFMA.FTZ R38, R125.reuse, R8, -R5 ;  /* 0x000000087d267223 */ /* 0x040fe20000010805 */
[C---:B------:R-:W-:Y:S01]  /*31f0*/  FFMA.FTZ R5, R125.reuse, R130, -R39 ;  /* 0x000000827d057223 */ /* 0x040fe20000010827 */
[C---:B------:R-:W-:Y:S01]  /*3200*/  FFMA.FTZ R39, -R124.reuse, R8, -R7 ;  /* 0x000000087c277223 */ /* 0x040fe20000010907 */
[----:B------:R-:W-:Y:S01]  /*3210*/  FMUL.FTZ R4, R124, R130 ;  /* 0x000000827c047220 */ /* 0x000fe20000410000 */
[----:B------:R-:W0:Y:S01]  /*3220*/  SHFL.UP PT, R7, R34, 0x10, RZ ;  /* 0x0600000022077989 */ /* 0x000e2200000e00ff */
[----:B------:R-:W-:Y:S01]  /*3230*/  FADD.FTZ R140, R132, R5 ;  /* 0x00000005848c7221 */ /* 0x000fe20000010000 */
[C---:B------:R-:W-:Y:S01]  /*3240*/  FMUL.FTZ R148, R126.reuse, R38 ;  /* 0x000000267e947220 */ /* 0x040fe20000410000 */
[----:B------:R-:W-:Y:S01]  /*3250*/  FFMA.FTZ R141, R125, R138, R4 ;  /* 0x0000008a7d8d7223 */ /* 0x000fe20000010004 */
[----:B------:R-:W1:Y:S01]  /*3260*/  SHFL.UP PT, R6, R36, 0x10, RZ ;  /* 0x0600000024067989 */ /* 0x000e6200000e00ff */
[C---:B------:R-:W-:Y:S01]  /*3270*/  FMUL.FTZ R150, R126.reuse, R140 ;  /* 0x0000008c7e967220 */ /* 0x040fe20000410000 */
[-C--:B------:R-:W-:Y:S01]  /*3280*/  FMUL.FTZ R144, R126, R39.reuse ;  /* 0x000000277e907220 */ /* 0x080fe20000410000 */
[----:B------:R-:W-:Y:S01]  /*3290*/  FADD.FTZ R141, R134, R141 ;  /* 0x0000008d868d7221 */ /* 0x000fe20000010000 */
[----:B------:R-:W2:Y:S01]  /*32a0*/  SHFL.UP PT, R5, R35, 0x10, RZ ;  /* 0x0600000023057989 */ /* 0x000ea200000e00ff */
[C---:B------:R-:W-:Y:S01]  /*32b0*/  FFMA.FTZ R39, R127.reuse, R39, -R148 ;  /* 0x000000277f277223 */ /* 0x040fe20000010894 */
[C---:B------:R-:W-:Y:S01]  /*32c0*/  FFMA.FTZ R143, R127.reuse, R38, R144 ;  /* 0x000000267f8f7223 */ /* 0x040fe20000010090 */
[-C--:B------:R-:W-:Y:S01]  /*32d0*/  FMUL.FTZ R149, R126, R141.reuse ;  /* 0x0000008d7e957220 */ /* 0x080fe20000410000 */
[----:B------:R-:W3:Y:S01]  /*32e0*/  SHFL.UP PT, R4, R37, 0x10, RZ ;  /* 0x0600000025047989 */ /* 0x000ee200000e00ff */
[C---:B------:R-:W-:Y:S01]  /*32f0*/  FFMA.FTZ R141, R127.reuse, R141, R150 ;  /* 0x0000008d7f8d7223 */ /* 0x040fe20000010096 */
[----:B------:R-:W-:Y:S01]  /*3300*/  ISETP.GE.AND P1, PT, R70, 0x10, PT ;  /* 0x000000104600780c */ /* 0x000fe20003f26270 */
[----:B------:R-:W-:Y:S01]  /*3310*/  FFMA.FTZ R140, R127, R140, -R149 ;  /* 0x0000008c7f8c7223 */ /* 0x000fe20000010895 */
[----:B------:R-:W-:Y:S01]  /*3320*/  FMUL.FTZ R38, R112, R143 ;  /* 0x0000008f70267220 */ /* 0x000fe20000410000 */
[----:B------:R-:W-:Y:S01]  /*3330*/  FADD.FTZ R149, R136, R141 ;  /* 0x0000008d88957221 */ /* 0x000fe20000010000 */
[----:B------:R-:W-:Y:S01]  /*3340*/  FMUL.FTZ R141, R112, R39 ;  /* 0x00000027708d7220 */ /* 0x000fe20000410000 */
[----:B------:R-:W-:-:S02]  /*3350*/  FADD.FTZ R151, R135, R140 ;  /* 0x0000008c87977221 */ /* 0x000fc40000010000 */
[----:B------:R-:W-:Y:S01]  /*3360*/  FMUL.FTZ R148, R112, R149 ;  /* 0x0000009570947220 */ /* 0x000fe20000410000 */
[C---:B------:R-:W-:Y:S01]  /*3370*/  FFMA.FTZ R140, R104.reuse, R143, R141 ;  /* 0x0000008f688c7223 */ /* 0x040fe2000001008d */
[----:B------:R-:W-:Y:S01]  /*3380*/  FFMA.FTZ R141, R104, R39, -R38 ;  /* 0x00000027688d7223 */ /* 0x000fe20000010826 */
[-C--:B0-----:R-:W-:Y:S01]  /*3390*/  FMUL.FTZ R38, R36, R7.reuse ;  /* 0x0000000724267220 */ /* 0x081fe20000410000 */
[C---:B------:R-:W-:Y:S01]  /*33a0*/  FMUL.FTZ R143, R37.reuse, R7 ;  /* 0x00000007258f7220 */ /* 0x040fe20000410000 */
[-C--:B------:R-:W-:Y:S01]  /*33b0*/  FMUL.FTZ R144, R112, R151.reuse ;  /* 0x0000009770907220 */ /* 0x080fe20000410000 */
[----:B------:R-:W-:Y:S01]  /*33c0*/  FFMA.FTZ R151, R104, R151, -R148 ;  /* 0x0000009768977223 */ /* 0x000fe20000010894 */
[-C--:B-1----:R-:W-:Y:S01]  /*33d0*/  FMUL.FTZ R7, R36, R6.reuse ;  /* 0x0000000624077220 */ /* 0x082fe20000410000 */
[C---:B------:R-:W-:Y:S01]  /*33e0*/  FMUL.FTZ R39, R37.reuse, R6 ;  /* 0x0000000625277220 */ /* 0x040fe20000410000 */
[----:B------:R-:W-:Y:S01]  /*33f0*/  FFMA.FTZ R144, R104, R149, R144 ;  /* 0x0000009568907223 */ /* 0x000fe20000010090 */
[----:B------:R0:W1:Y:S01]  /*3400*/  SHFL.DOWN PT, R150, R140, 0x1, 0x1f ;  /* 0x08201f008c967f89 */ /* 0x00006200000e0000 */
[-C--:B--2---:R-:W-:Y:S01]  /*3410*/  FFMA.FTZ R38, R37, R5.reuse, -R38 ;  /* 0x0000000525267223 */ /* 0x084fe20000010826 */
[C---:B------:R-:W-:Y:S01]  /*3420*/  FFMA.FTZ R143, R36.reuse, R5, R143 ;  /* 0x00000005248f7223 */ /* 0x040fe2000001008f */
[----:B------:R-:W-:Y:S01]  /*3430*/  FADD.FTZ R144, R129, R144 ;  /* 0x0000009081907221 */ /* 0x000fe20000010000 */
[----:B------:R-:W-:Y:S01]  /*3440*/  MOV R5, RZ ;  /* 0x000000ff00057202 */ /* 0x000fe20000000f00 */
[-C--:B---3--:R-:W-:Y:S01]  /*3450*/  @P1 FFMA.FTZ R37, R37, R4.reuse, -R7 ;  /* 0x0000000425251223 */ /* 0x088fe20000010807 */
[----:B------:R-:W-:Y:S01]  /*3460*/  @P1 FFMA.FTZ R36, R36, R4, R39 ;  /* 0x0000000424241223 */ /* 0x000fe20000010027 */
[----:B------:R-:W-:Y:S01]  /*3470*/  @P1 FADD.FTZ R35, R35, R38 ;  /* 0x0000002623231221 */ /* 0x000fe20000010000 */
[----:B------:R-:W-:Y:S01]  /*3480*/  @P1 FADD.FTZ R34, R34, R143 ;  /* 0x0000008f22221221 */ /* 0x000fe20000010000 */
[----:B------:R-:W-:Y:S01]  /*3490*/  FADD.FTZ R143, R128, R151 ;  /* 0x00000097808f7221 */ /* 0x000fe20000010000 */
[----:B------:R-:W-:Y:S01]  /*34a0*/  HFMA2 R4, -RZ, RZ, 1.875, 0 ;  /* 0x3f800000ff047431 */ /* 0x000fe200000001ff */
[----:B------:R0:W2:Y:S01]  /*34b0*/  SHFL.DOWN PT, R151, R144, 0x1, 0x1f ;  /* 0x08201f0090977f89 */ /* 0x0000a200000e0000 */
[----:B------:R-:W-:-:S02]  /*34c0*/  ISETP.GT.U32.AND P1, PT, R110, 0x1d, PT ;  /* 0x0000001d6e00780c */ /* 0x000fc40003f24070 */
[----:B------:R-:W-:Y:S01]  /*34d0*/  CS2R R6, SRZ ;  /* 0x0000000000067805 */ /* 0x000fe2000001ff00 */
[----:B------:R0:W3:Y:S04]  /*34e0*/  SHFL.DOWN PT, R38, R143, 0x1, 0x1f ;  /* 0x08201f008f267f89 */ /* 0x0000e800000e0000 */
[----:B------:R-:W0:Y:S04]  /*34f0*/  SHFL.UP PT, R37, R37, 0x1, RZ ;  /* 0x0420000025257989 */ /* 0x000e2800000e00ff */
[----:B------:R-:W0:Y:S04]  /*3500*/  SHFL.UP PT, R36, R36, 0x1, RZ ;  /* 0x0420000024247989 */ /* 0x000e2800000e00ff */
[----:B------:R-:W0:Y:S04]  /*3510*/  SHFL.UP PT, R35, R35, 0x1, RZ ;  /* 0x0420000023237989 */ /* 0x000e2800000e00ff */
[----:B------:R-:W0:Y:S04]  /*3520*/  SHFL.UP PT, R34, R34, 0x1, RZ ;  /* 0x0420000022227989 */ /* 0x000e2800000e00ff */
[----:B----4-:R4:W0:Y:S04]  /*3530*/  SHFL.IDX PT, R148, R10, RZ, 0x1f ;  /* 0x00001fff0a947589 */ /* 0x01082800000e0000 */
[----:B------:R4:W0:Y:S04]  /*3540*/  SHFL.IDX PT, R149, R11, RZ, 0x1f ;  /* 0x00001fff0b957589 */ /* 0x00082800000e0000 */
[----:B------:R4:W0:Y:S01]  /*3550*/  SHFL.DOWN PT, R10, R141, 0x1, 0x1f ;  /* 0x08201f008d0a7f89 */ /* 0x00082200000e0000 */
[----:B-123--:R-:W-:Y:S05]  /*3560*/  @!P6 BRA `(.L_x_18628) ;  /* 0x000000000028e947 */ /* 0x00efea0003800000 */
[CC--:B------:R-:W-:Y:S01]  /*3570*/  FMUL.FTZ R39, R141.reuse, R38.reuse ;  /* 0x000000268d277220 */ /* 0x0c0fe20000410000 */
[C---:B------:R-:W-:Y:S01]  /*3580*/  FMUL.FTZ R38, R140.reuse, R38 ;  /* 0x000000268c267220 */ /* 0x040fe20000410000 */
[CC--:B0---4-:R-:W-:Y:S01]  /*3590*/  FMUL.FTZ R11, R141.reuse, R10.reuse ;  /* 0x0000000a8d0b7220 */ /* 0x0d1fe20000410000 */
[C---:B------:R-:W-:Y:S01]  /*35a0*/  FMUL.FTZ R10, R140.reuse, R10 ;  /* 0x0000000a8c0a7220 */ /* 0x040fe20000410000 */
[-C--:B------:R-:W-:Y:S01]  /*35b0*/  FFMA.FTZ R39, R140, R151.reuse, -R39 ;  /* 0x000000978c277223 */ /* 0x080fe20000010827 */
[----:B------:R-:W-:Y:S01]  /*35c0*/  FFMA.FTZ R38, R141, R151, R38 ;  /* 0x000000978d267223 */ /* 0x000fe20000010026 */
[C---:B------:R-:W-:Y:S01]  /*35d0*/  FFMA.FTZ R140, R150.reuse, R140, -R11 ;  /* 0x0000008c968c7223 */ /* 0x040fe2000001080b */
[----:B------:R-:W-:Y:S01]  /*35e0*/  FFMA.FTZ R141, R150, R141, R10 ;  /* 0x0000008d968d7223 */ /* 0x000fe2000001000a */
[----:B------:R-:W-:Y:S01]  /*35f0*/  FADD.FTZ R144, R144, R39 ;  /* 0x0000002790907221 */ /* 0x000fe20000010000 */
[----:B------:R-:W-:-:S07]  /*3600*/  FADD.FTZ R143, R143, R38 ;  /* 0x000000268f8f7221 */ /* 0x000fce0000010000 */
.L_x_18628:
[----:B------:R-:W-:Y:S05]  /*3610*/  BSYNC.RECONVERGENT B0 ;  /* 0x0000000000007941 */ /* 0x000fea0003800200 */
.L_x_18627:
        /* <DEDUP_REMOVED lines=17> */
.L_x_18630:
[----:B------:R-:W-:Y:S05]  /*3730*/  BSYNC.RECONVERGENT B0 ;  /* 0x0000000000007941 */ /* 0x000fea0003800200 */
.L_x_18629:
        /* <DEDUP_REMOVED lines=16> */
.L_x_18632:
[----:B------:R-:W-:Y:S05]  /*3840*/  BSYNC.RECONVERGENT B0 ;  /* 0x0000000000007941 */ /* 0x000fea0003800200 */
.L_x_18631:
        /* <DEDUP_REMOVED lines=17> */
.L_x_18634:
[----:B------:R-:W-:Y:S05]  /*3960*/  BSYNC.RECONVERGENT B0 ;  /* 0x0000000000007941 */ /* 0x000fea0003800200 */
.L_x_18633:
[----:B--2---:R2:W2:Y:S01]  /*3970*/  SHFL.DOWN PT, R152, R140, 0x10, 0x1f ;  /* 0x0a001f008c987f89 */ /* 0x0044a200000e0000 */
[----:B------:R-:W-:Y:S01]  /*3980*/  BSSY.RECONVERGENT B0, `(.L_x_18635) ;  /* 0x0000010000007945 */ /* 0x000fe20003800200 */
[----:B------:R-:W-:Y:S02]  /*3990*/  FMUL.FTZ R11, R37, R149 ;  /* 0x00000095250b7220 */ /* 0x000fe40000410000 */
[----:B0-----:R0:W0:Y:S04]  /*39a0*/  SHFL.DOWN PT, R38, R141, 0x10, 0x1f ;  /* 0x0a001f008d267f89 */ /* 0x00102800000e0000 */
[----:B------:R0:W0:Y:S04]  /*39b0*/  SHFL.DOWN PT, R153, R144, 0x10, 0x1f ;  /* 0x0a001f0090997f89 */ /* 0x00002800000e0000 */
[----:B-1----:R1:W0:Y:S01]  /*39c0*/  SHFL.DOWN PT, R150, R143, 0x10, 0x1f ;  /* 0x0a001f008f967f89 */ /* 0x00222200000e0000 */
[----:B------:R-:W-:Y:S05]  /*39d0*/  @P5 BRA `(.L_x_18636) ;  /* 0x0000000000285947 */ /* 0x000fea0003800000 */
[CC--:B0-----:R-:W-:Y:S01]  /*39e0*/  FMUL.FTZ R151, R141.reuse, R150.reuse ;  /* 0x000000968d977220 */ /* 0x0c1fe20000410000 */
[C---:B------:R-:W-:Y:S01]  /*39f0*/  FMUL.FTZ R150, R140.reuse, R150 ;  /* 0x000000968c967220 */ /* 0x040fe20000410000 */
[CC--:B------:R-:W-:Y:S01]  /*3a00*/  FMUL.FTZ R39, R141.reuse, R38.reuse ;  /* 0x000000268d277220 */ /* 0x0c0fe20000410000 */
[C---:B------:R-:W-:Y:S01]  /*3a10*/  FMUL.FTZ R38, R140.reuse, R38 ;  /* 0x000000268c267220 */ /* 0x040fe20000410000 */
[CC--:B------:R-:W-:Y:S01]  /*3a20*/  FFMA.FTZ R151, R140.reuse, R153.reuse, -R151 ;  /* 0x000000998c977223 */ /* 0x0c0fe20000010897 */
[C---:B------:R-:W-:Y:S01]  /*3a30*/  FFMA.FTZ R150, R141.reuse, R153, R150 ;  /* 0x000000998d967223 */ /* 0x040fe20000010096 */
[-C--:B--23--:R-:W-:Y:S01]  /*3a40*/  FFMA.FTZ R140, R140, R152.reuse, -R39 ;  /* 0x000000988c8c7223 */ /* 0x08cfe20000010827 */
[----:B------:R-:W-:Y:S01]  /*3a50*/  FFMA.FTZ R141, R141, R152, R38 ;  /* 0x000000988d8d7223 */ /* 0x000fe20000010026 */
[----:B----4-:R-:W-:Y:S01]  /*3a60*/  FADD.FTZ R144, R144, R151 ;  /* 0x0000009790907221 */ /* 0x010fe20000010000 */
[----:B-1----:R-:W-:-:S07]  /*3a70*/  FADD.FTZ R143, R143, R150 ;  /* 0x000000968f8f7221 */ /* 0x002fce0000010000 */
.L_x_18636:
[----:B------:R-:W-:Y:S05]  /*3a80*/  BSYNC.RECONVERGENT B0 ;  /* 0x0000000000007941 */ /* 0x000fea0003800200 */
.L_x_18635:
[----:B------:R-:W-:Y:S01]  /*3a90*/  ISETP.NE.AND P2, PT, R90, RZ, PT ;  /* 0x000000ff5a00720c */ /* 0x000fe20003f45270 */
[----:B--2---:R-:W-:Y:S01]  /*3aa0*/  SHFL.DOWN PT, R152, R140, 0x1, 0x1f ;  /* 0x08201f008c987f89 */ /* 0x004fe200000e0000 */
[-C--:B------:R-:W-:Y:S01]  /*3ab0*/  FFMA.FTZ R10, R37, R148.reuse, -R10 ;  /* 0x00000094250a7223 */ /* 0x080fe2000001080a */
[----:B------:R-:W-:Y:S01]  /*3ac0*/  FFMA.FTZ R11, R36, R148, R11 ;  /* 0x00000094240b7223 */ /* 0x000fe2000001000b */
[--C-:B------:R-:W-:Y:S01]  /*3ad0*/  IMAD.WIDE.U32 R36, R24, UR4, R28.reuse ;  /* 0x0000000418247c25 */ /* 0x100fe2000f8e001c */
[----:B0-----:R-:W0:Y:S01]  /*3ae0*/  SHFL.IDX PT, R150, R7, RZ, 0x1f ;  /* 0x00001fff07967589 */ /* 0x001e2200000e0000 */
[----:B------:R-:W-:Y:S01]  /*3af0*/  ISETP.NE.AND P1, PT, R90, 0x1f, PT ;  /* 0x0000001f5a00780c */ /* 0x000fe20003f25270 */
[----:B------:R-:W-:Y:S01]  /*3b00*/  BSSY.RECONVERGENT B0, `(.L_x_18637) ;  /* 0x00000ae000007945 */ /* 0x000fe20003800200 */
[----:B------:R-:W-:Y:S01]  /*3b10*/  IMAD.WIDE.U32 R38, R26, UR4, R28 ;  /* 0x000000041a267c25 */ /* 0x000fe2000f8e001c */
[----:B------:R-:W2:Y:S01]  /*3b20*/  SHFL.DOWN PT, R153, R141, 0x1, 0x1f ;  /* 0x08201f008d997f89 */ /* 0x000ea200000e0000 */
[----:B------:R-:W-:-:S03]  /*3b30*/  ISETP.NE.AND P4, PT, R90, RZ, PT ;  /* 0x000000ff5a00720c */ /* 0x000fc60003f85270 */
[----:B------:R-:W5:Y:S01]  /*3b40*/  SHFL.IDX PT, R151, R6, RZ, 0x1f ;  /* 0x00001fff06977589 */ /* 0x000f6200000e0000 */
[----:B------:R-:W-:Y:S01]  /*3b50*/  @P2 FADD.FTZ R148, R35, R10 ;  /* 0x0000000a23942221 */ /* 0x000fe20000010000 */
[----:B------:R-:W-:Y:S01]  /*3b60*/  @P2 FADD.FTZ R149, R34, R11 ;  /* 0x0000000b22952221 */ /* 0x000fe20000010000 */
[----:B------:R-:W-:Y:S01]  /*3b70*/  IMAD R11, R25, UR4, R37 ;  /* 0x00000004190b7c24 */ /* 0x000fe2000f8e0225 */
[----:B------:R-:W1:Y:S01]  /*3b80*/  SHFL.DOWN PT, R154, R143, 0x1, 0x1f ;  /* 0x08201f008f9a7f89 */ /* 0x000e6200000e0000 */
[CC--:B------:R-:W-:Y:S01]  /*3b90*/  FMUL.FTZ R37, R33.reuse, R148.reuse ;  /* 0x0000009421257220 */ /* 0x0c0fe20000410000 */
[----:B------:R-:W-:Y:S01]  /*3ba0*/  FMUL.FTZ R33, R33, R149 ;  /* 0x0000009521217220 */ /* 0x000fe20000410000 */
[----:B------:R-:W-:Y:S01]  /*3bb0*/  LEA R10, P2, R36, R117, 0x2 ;  /* 0x00000075240a7211 */ /* 0x000fe200078410ff */
[----:B------:R-:W1:Y:S01]  /*3bc0*/  SHFL.DOWN PT, R155, R144, 0x1, 0x1f ;  /* 0x08201f00909b7f89 */ /* 0x000e6200000e0000 */
[----:B------:R-:W-:Y:S01]  /*3bd0*/  IMAD R35, R27, UR4, R39 ;  /* 0x000000041b237c24 */ /* 0x000fe2000f8e0227 */
[----:B------:R-:W-:Y:S01]  /*3be0*/  LEA R34, P3, R38, R113, 0x2 ;  /* 0x0000007126227211 */ /* 0x000fe200078610ff */
[----:B------:R-:W-:Y:S01]  /*3bf0*/  FFMA.FTZ R148, R32, R148, -R33 ;  /* 0x0000009420947223 */ /* 0x000fe20000010821 */
[----:B------:R-:W-:Y:S01]  /*3c00*/  LEA.HI.X R11, R36, R115, R11, 0x2, P2 ;  /* 0x00000073240b7211 */ /* 0x000fe200010f140b */
[----:B------:R-:W-:Y:S01]  /*3c10*/  FFMA.FTZ R36, R32, R149, R37 ;  /* 0x0000009520247223 */ /* 0x000fe20000010025 */
[----:B------:R-:W-:Y:S01]  /*3c20*/  LEA.HI.X R35, R38, R111, R35, 0x2, P3 ;  /* 0x0000006f26237211 */ /* 0x000fe200018f1423 */
[----:B------:R-:W-:Y:S01]  /*3c30*/  FADD.FTZ R145, R145, R148 ;  /* 0x0000009491917221 */ /* 0x000fe20000010000 */
[-C--:B0-----:R-:W-:Y:S01]  /*3c40*/  @P1 FMUL.FTZ R38, R152, R150.reuse ;  /* 0x0000009698261220 */ /* 0x081fe20000410000 */
[----:B------:R-:W-:Y:S01]  /*3c50*/  FADD.FTZ R32, R147, R36 ;  /* 0x0000002493207221 */ /* 0x000fe20000010000 */
[----:B---3--:R-:W0:Y:S01]  /*3c60*/  SHFL.IDX PT, R141, R141, RZ, 0x1f ;  /* 0x00001fff8d8d7589 */ /* 0x008e2200000e0000 */
[----:B------:R-:W-:Y:S01]  /*3c70*/  FMUL.FTZ R37, R112, R145 ;  /* 0x0000009170257220 */ /* 0x000fe20000410000 */
[----:B--2---:R-:W-:-:S02]  /*3c80*/  @P1 FMUL.FTZ R33, R153, R150 ;  /* 0x0000009699211220 */ /* 0x004fc40000410000 */
[----:B------:R-:W2:Y:S01]  /*3c90*/  SHFL.IDX PT, R140, R140, RZ, 0x1f ;  /* 0x00001fff8c8c7589 */ /* 0x000ea200000e0000 */
[-C--:B------:R-:W-:Y:S01]  /*3ca0*/  FFMA.FTZ R37, R104, R32.reuse, R37 ;  /* 0x0000002068257223 */ /* 0x080fe20000010025 */
[-C--:B-----5:R-:W-:Y:S01]  /*3cb0*/  @P1 FFMA.FTZ R153, R153, R151.reuse, R38 ;  /* 0x0000009799991223 */ /* 0x0a0fe20000010026 */
[----:B------:R-:W-:Y:S01]  /*3cc0*/  @P1 FFMA.FTZ R152, R152, R151, -R33 ;  /* 0x0000009798981223 */ /* 0x000fe20000010821 */
[----:B------:R-:W-:Y:S01]  /*3cd0*/  FMUL.FTZ R33, R112, R32 ;  /* 0x0000002070217220 */ /* 0x000fe20000410000 */
[----:B-1--4-:R-:W1:Y:S01]  /*3ce0*/  SHFL.IDX PT, R143, R143, RZ, 0x1f ;  /* 0x00001fff8f8f7589 */ /* 0x012e6200000e0000 */
[----:B------:R-:W-:Y:S02]  /*3cf0*/  @P1 FADD.FTZ R150, R154, R153 ;  /* 0x000000999a961221 */ /* 0x000fe40000010000 */
[----:B------:R-:W-:Y:S01]  /*3d00*/  FFMA.FTZ R36, R104, R145, -R33 ;  /* 0x0000009168247223 */ /* 0x000fe20000010821 */
[----:B------:R-:W3:Y:S01]  /*3d10*/  SHFL.IDX PT, R144, R144, RZ, 0x1f ;  /* 0x00001fff90907589 */ /* 0x000ee200000e0000 */
[----:B------:R-:W-:Y:S01]  /*3d20*/  @P1 FADD.FTZ R151, R155, R152 ;  /* 0x000000989b971221 */ /* 0x000fe20000010000 */
[----:B------:R-:W-:Y:S01]  /*3d30*/  FMUL.FTZ R38, R150, R9 ;  /* 0x0000000996267220 */ /* 0x000fe20000410000 */
[----:B------:R-:W-:-:S02]  /*3d40*/  FFMA.FTZ R146, R61, R146, R36 ;  /* 0x000000923d927223 */ /* 0x000fc40000010024 */
[----:B------:R-:W-:Y:S01]  /*3d50*/  FMUL.FTZ R33, R151, R9 ;  /* 0x0000000997217220 */ /* 0x000fe20000410000 */
[----:B------:R-:W-:Y:S01]  /*3d60*/  FFMA.FTZ R9, R61, R142, R37 ;  /* 0x0000008e3d097223 */ /* 0x000fe20000010025 */
        /* <DEDUP_REMOVED lines=10> */
[----:B0-----:R-:W-:Y:S01]  /*3e10*/  FMUL.FTZ R39, R141, R7 ;  /* 0x000000078d277220 */ /* 0x001fe20000410000 */
[----:B------:R-:W-:Y:S01]  /*3e20*/  FFMA.FTZ R139, R62, R139, R33 ;  /* 0x0000008b3e8b7223 */ /* 0x000fe20000010021 */
[CC--:B------:R-:W-:Y:S01]  /*3e30*/  FMUL.FTZ R33, R124.reuse, R130.reuse ;  /* 0x000000827c217220 */ /* 0x0c0fe20000410000 */
[C---:B------:R-:W-:Y:S01]  /*3e40*/  FFMA.FTZ R37, R125.reuse, R130, -R8 ;  /* 0x000000827d257223 */ /* 0x040fe20000010808 */
[C---:B------:R-:W-:Y:S01]  /*3e50*/  FMUL.FTZ R8, R124.reuse, R137 ;  /* 0x000000897c087220 */ /* 0x040fe20000410000 */
[-C--:B------:R-:W-:Y:S01]  /*3e60*/  FMUL.FTZ R124, R124, R139.reuse ;  /* 0x0000008b7c7c7220 */ /* 0x080fe20000410000 */
[C---:B------:R-:W-:Y:S01]  /*3e70*/  FFMA.FTZ R33, R125.reuse, R138, R33 ;  /* 0x0000008a7d217223 */ /* 0x040fe20000010021 */
[----:B------:R-:W-:Y:S01]  /*3e80*/  FADD.FTZ R132, R132, R37 ;  /* 0x0000002584847221 */ /* 0x000fe20000010000 */
[C---:B------:R-:W-:Y:S01]  /*3e90*/  FFMA.FTZ R37, R125.reuse, R139, -R8 ;  /* 0x0000008b7d257223 */ /* 0x040fe20000010808 */
[----:B------:R-:W-:Y:S01]  /*3ea0*/  FFMA.FTZ R124, R125, R137, R124 ;  /* 0x000000897d7c7223 */ /* 0x000fe2000001007c */
[----:B------:R-:W-:Y:S01]  /*3eb0*/  FADD.FTZ R134, R134, R33 ;  /* 0x0000002186867221 */ /* 0x000fe20000010000 */
[----:B------:R-:W-:Y:S01]  /*3ec0*/  FMUL.FTZ R36, R126, R132 ;  /* 0x000000847e247220 */ /* 0x000fe20000410000 */
[----:B--2---:R-:W-:Y:S01]  /*3ed0*/  FFMA.FTZ R125, R140, R6, -R39 ;  /* 0x000000068c7d7223 */ /* 0x004fe20000010827 */
[----:B------:R-:W-:Y:S01]  /*3ee0*/  FMUL.FTZ R39, R141, R5 ;  /* 0x000000058d277220 */ /* 0x000fe20000410000 */
        /* <DEDUP_REMOVED lines=9> */
[----:B------:R-:W-:Y:S01]  /*3f80*/  FFMA.FTZ R38, R56, R133, R37 ;  /* 0x0000008538267223 */ /* 0x000fe20000010025 */
[----:B------:R-:W-:Y:S01]  /*3f90*/  FFMA.FTZ R5, R140, R5, R6 ;  /* 0x000000058c057223 */ /* 0x000fe20000010006 */
[----:B-1----:R-:W-:Y:S01]  /*3fa0*/  FADD.FTZ R7, R143, R8 ;  /* 0x000000088f077221 */ /* 0x002fe20000010000 */
[C---:B------:R-:W-:Y:S01]  /*3fb0*/  FMUL.FTZ R39, R112.reuse, R135 ;  /* 0x0000008770277220 */ /* 0x040fe20000410000 */
[-C--:B------:R-:W-:Y:S01]  /*3fc0*/  FMUL.FTZ R112, R112, R33.reuse ;  /* 0x0000002170707220 */ /* 0x080fe20000410000 */
[----:B------:R-:W-:Y:S01]  /*3fd0*/  P2R R6, PR, RZ, 0x10 ;  /* 0x00000010ff067803 */ /* 0x000fe20000000000 */
[----:B---3--:R-:W-:Y:S01]  /*3fe0*/  FADD.FTZ R6, R144, R125 ;  /* 0x0000007d90067221 */ /* 0x008fe20000010000 */
[C---:B------:R-:W-:Y:S01]  /*3ff0*/  FFMA.FTZ R8, R104.reuse, R33, R39 ;  /* 0x0000002168087223 */ /* 0x040fe20000010027 */
[----:B------:R-:W-:Y:S01]  /*4000*/  FFMA.FTZ R37, R104, R135, -R112 ;  /* 0x0000008768257223 */ /* 0x000fe20000010870 */
[----:B------:R-:W-:Y:S01]  /*4010*/  FFMA.FTZ R39, -R43, R116, R9 ;  /* 0x000000742b277223 */ /* 0x000fe20000010109 */
[----:B------:R-:W-:Y:S01]  /*4020*/  FMUL.FTZ R126, R135, R64 ;  /* 0x00000040877e7220 */ /* 0x000fe20000410000 */
[----:B------:R-:W-:Y:S01]  /*4030*/  FADD.FTZ R129, R129, R8 ;  /* 0x0000000881817221 */ /* 0x000fe20000010000 */
[----:B------:R-:W-:Y:S01]  /*4040*/  FADD.FTZ R128, R128, R37 ;  /* 0x0000002580807221 */ /* 0x000fe20000010000 */
[----:B------:R-:W-:Y:S01]  /*4050*/  FFMA.FTZ R37, -R44, R123, R32 ;  /* 0x0000007b2c257223 */ /* 0x000fe20000010120 */
[----:B------:R-:W-:Y:S01]  /*4060*/  FFMA.FTZ R104, R56, R131, R124 ;  /* 0x0000008338687223 */ /* 0x000fe2000001007c */
[----:B------:R0:W-:Y:S01]  /*4070*/  @!P4 STS.128 [UR7+0x21b0], R4 ;  /* 0x0021b004ff00c988 */ /* 0x0001e20008000c07 */
[----:B------:R-:W-:Y:S01]  /*4080*/  FMUL.FTZ R112, R128, R66 ;  /* 0x0000004280707220 */ /* 0x000fe20000410000 */
[----:B------:R-:W-:Y:S01]  /*4090*/  FFMA.FTZ R36, R43, -R106, R146 ;  /* 0x8000006a2b247223 */ /* 0x000fe20000010092 */
[----:B------:R-:W-:Y:S01]  /*40a0*/  FMUL.FTZ R124, R33, R64 ;  /* 0x00000040217c7220 */ /* 0x000fe20000410000 */
[----:B------:R-:W-:Y:S01]  /*40b0*/  FFMA.FTZ R8, R44, -R121, R145 ;  /* 0x800000792c087223 */ /* 0x000fe20000010091 */
[----:B------:R-:W-:Y:S01]  /*40c0*/  FMUL.FTZ R125, R63, R112 ;  /* 0x000000703f7d7220 */ /* 0x000fe20000410000 */
[-C--:B------:R-:W-:Y:S01]  /*40d0*/  FMUL.FTZ R143, R132, R67.reuse ;  /* 0x00000043848f7220 */ /* 0x080fe20000410000 */
[-C--:B------:R-:W-:Y:S01]  /*40e0*/  FMUL.FTZ R131, R39, R124.reuse ;  /* 0x0000007c27837220 */ /* 0x080fe20000410000 */
[----:B------:R-:W-:Y:S01]  /*40f0*/  FMUL.FTZ R133, R61, R124 ;  /* 0x0000007c3d857220 */ /* 0x000fe20000410000 */
[----:B------:R-:W-:Y:S01]  /*4100*/  FMUL.FTZ R141, R134, R67 ;  /* 0x00000043868d7220 */ /* 0x000fe20000410000 */
[----:B------:R-:W-:-:S03]  /*4110*/  FMUL.FTZ R9, R50, -R9 ;  /* 0x8000000932097220 */ /* 0x000fc60000410000 */
[----:B------:R-:W-:Y:S01]  /*4120*/  FMUL.FTZ R147, R62, R141 ;  /* 0x0000008d3e937220 */ /* 0x000fe20000410000 */
[----:B0-----:R-:W-:Y:S01]  /*4130*/  FMUL.FTZ R7, R39, R126 ;  /* 0x0000007e27077220 */ /* 0x001fe20000410000 */
[----:B------:R-:W-:Y:S01]  /*4140*/  FMUL.FTZ R4, R129, R66 ;  /* 0x0000004281047220 */ /* 0x000fe20000410000 */
[C---:B------:R-:W-:Y:S02]  /*4150*/  FMUL.FTZ R5, R37.reuse, R112 ;  /* 0x0000007025057220 */ /* 0x040fe40000410000 */
[----:B------:R-:W-:Y:S01]  /*4160*/  FFMA.FTZ R127, R36, R124, R7 ;  /* 0x0000007c247f7223 */ /* 0x000fe20000010007 */
[-C--:B------:R-:W-:Y:S01]  /*4170*/  FMUL.FTZ R7, R37, R4.reuse ;  /* 0x0000000425077220 */ /* 0x080fe20000410000 */
[CC--:B------:R-:W-:Y:S01]  /*4180*/  FFMA.FTZ R5, R8.reuse, R4.reuse, R5 ;  /* 0x0000000408057223 */ /* 0x0c0fe20000010005 */
[----:B------:R-:W-:Y:S01]  /*4190*/  FMUL.FTZ R6, R63, R4 ;  /* 0x000000043f067220 */ /* 0x000fe20000410000 */
[----:B------:R-:W-:Y:S01]  /*41a0*/  FFMA.FTZ R124, -R41, R122, R104 ;  /* 0x0000007a297c7223 */ /* 0x000fe20000010168 */
[----:B------:R-:W-:Y:S01]  /*41b0*/  FFMA.FTZ R7, R8, R112, -R7 ;  /* 0x0000007008077223 */ /* 0x000fe20000010807 */
[----:B------:R-:W-:Y:S01]  /*41c0*/  FADD.FTZ R4, RZ, R5 ;  /* 0x00000005ff047221 */ /* 0x000fe20000010000 */
[----:B------:R-:W-:Y:S01]  /*41d0*/  FFMA.FTZ R112, R36, R126, -R131 ;  /* 0x0000007e24707223 */ /* 0x000fe20000010883 */
[----:B------:R-:W-:Y:S01]  /*41e0*/  FFMA.FTZ R5, -R42, R120, R137 ;  /* 0x000000782a057223 */ /* 0x000fe20000010189 */
[----:B------:R-:W-:Y:S01]  /*41f0*/  FMUL.FTZ R131, R61, R126 ;  /* 0x0000007e3d837220 */ /* 0x000fe20000410000 */
[----:B------:R-:W-:Y:S01]  /*4200*/  STS [R73], R6 ;  /* 0x0000000649007388 */ /* 0x000fe20000000800 */
[----:B------:R-:W-:Y:S01]  /*4210*/  FADD.FTZ R127, R4, R127 ;  /* 0x0000007f047f7221 */ /* 0x000fe20000010000 */
[----:B------:R-:W-:Y:S01]  /*4220*/  FFMA.FTZ R4, R42, -R114, R139 ;  /* 0x800000722a047223 */ /* 0x000fe2000001008b */
[----:B------:R-:W-:Y:S01]  /*4230*/  FADD.FTZ R7, RZ, R7 ;  /* 0x00000007ff077221 */ /* 0x000fe20000010000 */
[----:B------:R0:W-:Y:S01]  /*4240*/  STS [R72+0x4], R125 ;  /* 0x0000047d48007388 */ /* 0x0001e20000000800 */
[C---:B------:R-:W-:Y:S01]  /*4250*/  FMUL.FTZ R139, R48.reuse, R139 ;  /* 0x0000008b308b7220 */ /* 0x040fe20000410000 */
[----:B------:R-:W-:Y:S01]  /*4260*/  FMUL.FTZ R137, R48, -R137 ;  /* 0x8000008930897220 */ /* 0x000fe20000410000 */
[----:B------:R-:W-:Y:S01]  /*4270*/  FADD.FTZ R7, R7, R112 ;  /* 0x0000007007077221 */ /* 0x000fe20000010000 */
[----:B------:R1:W-:Y:S01]  /*4280*/  STS [R72+0x8], R133 ;  /* 0x0000088548007388 */ /* 0x0003e20000000800 */
[----:B------:R-:W-:-:S03]  /*4290*/  FFMA.FTZ R112, R41, -R118, R38 ;  /* 0x8000007629707223 */ /* 0x000fc60000010026 */
[----:B------:R2:W-:Y:S01]  /*42a0*/  STS [R72+0xc], R131 ;  /* 0x00000c8348007388 */ /* 0x0005e20000000800 */
[----:B0-----:R-:W-:-:S03]  /*42b0*/  FMUL.FTZ R125, R5, R143 ;  /* 0x0000008f057d7220 */ /* 0x001fc60000410000 */
[----:B------:R-:W-:Y:S01]  /*42c0*/  STS [R72+0x10], R147 ;  /* 0x0000109348007388 */ /* 0x000fe20000000800 */
[----:B-1----:R-:W-:Y:S01]  /*42d0*/  FMUL.FTZ R133, R130, R65 ;  /* 0x0000004182857220 */ /* 0x002fe20000410000 */
[-C--:B------:R-:W-:Y:S01]  /*42e0*/  FFMA.FTZ R6, R4, R141.reuse, R125 ;  /* 0x0000008d04067223 */ /* 0x080fe2000001007d */
[----:B------:R-:W-:Y:S01]  /*42f0*/  FMUL.FTZ R141, R5, R141 ;  /* 0x0000008d058d7220 */ /* 0x000fe20000410000 */
[----:B--2---:R-:W-:Y:S01]  /*4300*/  FMUL.FTZ R131, R138, R65 ;  /* 0x000000418a837220 */ /* 0x004fe20000410000 */
[----:B------:R-:W-:Y:S02]  /*4310*/  FMUL.FTZ R125, R124, R133 ;  /* 0x000000857c7d7220 */ /* 0x000fe40000410000 */
[-C--:B------:R-:W-:Y:S01]  /*4320*/  FFMA.FTZ R126, R4, R143.reuse, -R141 ;  /* 0x0000008f047e7223 */ /* 0x080fe2000001088d */
[----:B------:R-:W-:Y:S01]  /*4330*/  FMUL.FTZ R143, R62, R143 ;  /* 0x0000008f3e8f7220 */ /* 0x000fe20000410000 */
[-C--:B------:R-:W-:Y:S01]  /*4340*/  FMUL.FTZ R136, R124, R131.reuse ;  /* 0x000000837c887220 */ /* 0x080fe20000410000 */
[-C--:B------:R-:W-:Y:S01]  /*4350*/  FFMA.FTZ R125, R112, R131.reuse, R125 ;  /* 0x00000083707d7223 */ /* 0x080fe2000001007d */
[----:B------:R-:W-:Y:S01]  /*4360*/  FMUL.FTZ R141, R56, R131 ;  /* 0x00000083388d7220 */ /* 0x000fe20000410000 */
[----:B------:R-:W-:Y:S01]  /*4370*/  FADD.FTZ R6, R127, R6 ;  /* 0x000000067f067221 */ /* 0x000fe20000010000 */
[-C--:B------:R-:W-:Y:S01]  /*4380*/  FFMA.FTZ R131, R112, R133.reuse, -R136 ;  /* 0x0000008570837223 */ /* 0x080fe20000010888 */
[----:B------:R-:W-:Y:S01]  /*4390*/  FMUL.FTZ R133, R56, R133 ;  /* 0x0000008538857220 */ /* 0x000fe20000410000 */
[----:B------:R-:W-:Y:S01]  /*43a0*/  STS [R72+0x14], R143 ;  /* 0x0000148f48007388 */ /* 0x000fe20000000800 */
[----:B------:R-:W-:Y:S01]  /*43b0*/  FADD.FTZ R126, R7, R126 ;  /* 0x0000007e077e7221 */ /* 0x000fe20000010000 */
[----:B------:R-:W-:Y:S01]  /*43c0*/  FADD.FTZ R7, R6, R125 ;  /* 0x0000007d06077221 */ /* 0x000fe20000010000 */
[----:B------:R-:W-:Y:S01]  /*43d0*/  FMUL.FTZ R125, R51, -R32 ;  /* 0x80000020337d7220 */ /* 0x000fe20000410000 */
[----:B------:R-:W-:Y:S01]  /*43e0*/  STS [R72+0x18], R141 ;  /* 0x0000188d48007388 */ /* 0x000fe20000000800 */
[----:B------:R-:W-:Y:S01]  /*43f0*/  LEA R32, R49, -R0, 0x1 ;  /* 0x8000000031207211 */ /* 0x000fe200078e08ff */
[----:B------:R-:W-:Y:S01]  /*4400*/  FADD.FTZ R6, R126, R131 ;  /* 0x000000837e067221 */ /* 0x000fe20000010000 */
[----:B------:R-:W-:Y:S01]  /*4410*/  FMUL.FTZ R126, R51, R145 ;  /* 0x00000091337e7220 */ /* 0x000fe20000410000 */
[----:B------:R0:W-:Y:S01]  /*4420*/  STS [R72+0x1c], R133 ;  /* 0x00001c8548007388 */ /* 0x0001e20000000800 */
[----:B------:R-:W-:Y:S01]  /*4430*/  BAR.SYNC.DEFER_BLOCKING 0x0 ;  /* 0x0000000000007b1d */ /* 0x000fe20000010000 */
[----:B------:R-:W-:Y:S01]  /*4440*/  ISETP.GE.AND P1, PT, R32, 0x1, PT ;  /* 0x000000012000780c */ /* 0x000fe20003f26270 */
[----:B------:R-:W-:Y:S01]  /*4450*/  FMUL.FTZ R127, R50, R146 ;  /* 0x00000092327f7220 */ /* 0x000fe20000410000 */
[C---:B------:R-:W-:Y:S01]  /*4460*/  FMUL.FTZ R131, R47.reuse, R38 ;  /* 0x000000262f837220 */ /* 0x040fe20000410000 */
        /* <DEDUP_REMOVED lines=23> */
.L_x_18638:
[----:B------:R-:W-:Y:S05]  /*45e0*/  BSYNC.RECONVERGENT B0 ;  /* 0x0000000000007941 */ /* 0x000fea0003800200 */
.L_x_18637:
[----:B01----:R0:W1:Y:S01]  /*45f0*/  LDS R9, [R85+0x4a0] ;  /* 0x0004a00055097984 */ /* 0x0030620000000800 */
[----:B------:R-:W-:Y:S04]  /*4600*/  BSSY.RECONVERGENT B0, `(.L_x_18639) ;  /* 0x0000004000007945 */ /* 0x000fe80003800200 */
[----:B------:R-:W-:Y:S05]  /*4610*/  @!P2 BRA `(.L_x_18640) ;  /* 0x000000000008a947 */ /* 0x000fea0003800000 */
[----:B------:R2:W-:Y:S04]  /*4620*/  REDG.E.ADD.F32.FTZ.RN.STRONG.GPU desc[UR16][R10.64+0x80], R145 ;  /* 0x000080910a0079a6 */ /* 0x0005e8000c12f310 */
[----:B-1----:R2:W-:Y:S02]  /*4630*/  REDG.E.ADD.F32.FTZ.RN.STRONG.GPU desc[UR16][R34.64+0x80], R9 ;  /* 0x00008009220079a6 */ /* 0x0025e4000c12f310 */
.L_x_18640:
[----:B------:R-:W-:Y:S05]  /*4640*/  BSYNC.RECONVERGENT B0 ;  /* 0x0000000000007941 */ /* 0x000fea0003800200 */
.L_x_18639:
        /* <DEDUP_REMOVED lines=11> */
.L_x_18642:
[----:B------:R-:W-:Y:S05]  /*4700*/  BSYNC.RECONVERGENT B0 ;  /* 0x0000000000007941 */ /* 0x000fea0003800200 */
.L_x_18641:
[----:B--23--:R2:W3:Y:S01]  /*4710*/  LDS R9, [R83+0x5a0] ;  /* 0x0005a00053097984 */ /* 0x00c4e20000000800 */
[----:B------:R-:W-:Y:S04]  /*4720*/  BSSY.RECONVERGENT B0, `(.L_x_18643) ;  /* 0x0000004000007945 */ /* 0x000fe80003800200 */
[----:B------:R-:W-:Y:S05]  /*4730*/  @!P1 BRA `(.L_x_18644) ;  /* 0x0000000000089947 */ /* 0x000fea0003800000 */
[----:B------:R4:W-:Y:S04]  /*4740*/  REDG.E.ADD.F32.FTZ.RN.STRONG.GPU desc[UR16][R10.64+0x180], R147 ;  /* 0x000180930a0079a6 */ /* 0x0009e8000c12f310 */
[----:B---3--:R4:W-:Y:S02]  /*4750*/  REDG.E.ADD.F32.FTZ.RN.STRONG.GPU desc[UR16][R34.64+0x180], R9 ;  /* 0x00018009220079a6 */ /* 0x0089e4000c12f310 */
.L_x_18644:
[----:B------:R-:W-:Y:S05]  /*4760*/  BSYNC.RECONVERGENT B0 ;  /* 0x0000000000007941 */ /* 0x000fea0003800200 */
.L_x_18643:
[----:B---34-:R3:W4:Y:S01]  /*4770*/  LDS R9, [R82+0x620] ;  /* 0x0006200052097984 */ /* 0x0187220000000800 */
[----:B------:R-:W-:Y:S04]  /*4780*/  BSSY.RECONVERGENT B0, `(.L_x_18645) ;  /* 0x0000004000007945 */ /* 0x000fe80003800200 */
[----:B------:R-:W-:Y:S05]  /*4790*/  @!P2 BRA `(.L_x_18646) ;  /* 0x000000000008a947 */ /* 0x000fea0003800000 */
[----:B------:R0:W-:Y:S04]  /*47a0*/  REDG.E.ADD.F32.FTZ.RN.STRONG.GPU desc[UR16][R10.64+0x200], R149 ;  /* 0x000200950a0079a6 */ /* 0x0001e8000c12f310 */
[----:B----4-:R0:W-:Y:S02]  /*47b0*/  REDG.E.ADD.F32.FTZ.RN.STRONG.GPU desc[UR16][R34.64+0x200], R9 ;  /* 0x00020009220079a6 */ /* 0x0101e4000c12f310 */
.L_x_18646:
[----:B------:R-:W-:Y:S05]  /*47c0*/  BSYNC.RECONVERGENT B0 ;  /* 0x0000000000007941 */ /* 0x000fea0003800200 */
.L_x_18645:
[----:B0---4-:R0:W4:Y:S01]  /*47d0*/  LDS R9, [R81+0x6a0] ;  /* 0x0006a00051097984 */ /* 0x0111220000000800 */
[----:B------:R-:W-:Y:S04]  /*47e0*/  BSSY.RECONVERGENT B0, `(.L_x_18647) ;  /* 0x0000004000007945 */ /* 0x000fe80003800200 */
[----:B------:R-:W-:Y:S05]  /*47f0*/  @!P3 BRA `(.L_x_18648) ;  /* 0x000000000008b947 */ /* 0x000fea0003800000 */
[----:B------:R0:W-:Y:S04]  /*4800*/  REDG.E.ADD.F32.FTZ.RN.STRONG.GPU desc[UR16][R10.64+0x280], R151 ;  /* 0x000280970a0079a6 */ /* 0x0001e8000c12f310 */
[----:B----4-:R0:W-:Y:S02]  /*4810*/  REDG.E.ADD.F32.FTZ.RN.STRONG.GPU desc[UR16][R34.64+0x280], R9 ;  /* 0x00028009220079a6 */ /* 0x0101e4000c12f310 */
.L_x_18648:
[----:B------:R-:W-:Y:S05]  /*4820*/  BSYNC.RECONVERGENT B0 ;  /* 0x0000000000007941 */ /* 0x000fea0003800200 */
.L_x_18647:
[----:B0---4-:R0:W4:Y:S01]  /*4830*/  LDS R9, [R80+0x720] ;  /* 0x0007200050097984 */ /* 0x0111220000000800 */
[----:B------:R-:W-:Y:S04]  /*4840*/  BSSY.RECONVERGENT B0, `(.L_x_18649) ;  /* 0x0000004000007945 */ /* 0x000fe80003800200 */
[----:B------:R-:W-:Y:S05]  /*4850*/  @!P4 BRA `(.L_x_18650) ;  /* 0x000000000008c947 */ /* 0x000fea0003800000 */
[----:B------:R0:W-:Y:S04]  /*4860*/  REDG.E.ADD.F32.FTZ.RN.STRONG.GPU desc[UR16][R10.64+0x300], R153 ;  /* 0x000300990a0079a6 */ /* 0x0001e8000c12f310 */
[----:B----4-:R0:W-:Y:S02]  /*4870*/  REDG.E.ADD.F32.FTZ.RN.STRONG.GPU desc[UR16][R34.64+0x300], R9 ;  /* 0x00030009220079a6 */ /* 0x0101e4000c12f310 */
.L_x_18650:
[----:B------:R-:W-:Y:S05]  /*4880*/  BSYNC.RECONVERGENT B0 ;  /* 0x0000000000007941 */ /* 0x000fea0003800200 */
.L_x_18649:
[----:B0---4-:R0:W4:Y:S01]  /*4890*/  LDS R9, [R74+0x7a0] ;  /* 0x0007a0004a097984 */ /* 0x0111220000000800 */
[----:B------:R-:W-:Y:S04]  /*48a0*/  BSSY.RECONVERGENT B0, `(.L_x_18651) ;  /* 0x0000004000007945 */ /* 0x000fe80003800200 */
[----:B------:R-:W-:Y:S05]  /*48b0*/  @!P5 BRA `(.L_x_18652) ;  /* 0x000000000008d947 */ /* 0x000fea0003800000 */
[----:B------:R0:W-:Y:S04]  /*48c0*/  REDG.E.ADD.F32.FTZ.RN.STRONG.GPU desc[UR16][R10.64+0x380], R155 ;  /* 0x0003809b0a0079a6 */ /* 0x0001e8000c12f310 */
[----:B----4-:R0:W-:Y:S02]  /*48d0*/  REDG.E.ADD.F32.FTZ.RN.STRONG.GPU desc[UR16][R34.64+0x380], R9 ;  /* 0x00038009220079a6 */ /* 0x0101e4000c12f310 */
.L_x_18652:
[----:B------:R-:W-:Y:S05]  /*48e0*/  BSYNC.RECONVERGENT B0 ;  /* 0x0000000000007941 */ /* 0x000fea0003800200 */
.L_x_18651:
        /* <DEDUP_REMOVED lines=23> */
[----:B------:R-:W-:-:S03]  /*4a60*/  FMUL.FTZ R9, R122, R130 ;  /* 0x000000827a097220 */ /* 0x000fc60000410000 */
[----:B------:R-:W-:Y:S01]  /*4a70*/  FMUL.FTZ R127, R124, R35 ;  /* 0x000000237c7f7220 */ /* 0x000fe20000410000 */
[----:B------:R-:W-:Y:S01]  /*4a80*/  FFMA.FTZ R35, R118, R138, R9 ;  /* 0x0000008a76237223 */ /* 0x000fe20000010009 */
[----:B------:R-:W-:-:S03]  /*4a90*/  FMUL.FTZ R9, R120, R132 ;  /* 0x0000008478097220 */ /* 0x000fc60000410000 */
[----:B------:R-:W-:Y:S01]  /*4aa0*/  FFMA.FTZ R52, R35, R65, R52 ;  /* 0x0000004123347223 */ /* 0x000fe20000010034 */
[----:B0-----:R-:W-:Y:S01]  /*4ab0*/  @!P1 FADD.FTZ R7, R7, R10 ;  /* 0x0000000a07079221 */ /* 0x001fe20000010000 */
[----:B----4-:R-:W-:Y:S01]  /*4ac0*/  @!P1 FADD.FTZ R6, R6, R125 ;  /* 0x0000007d06069221 */ /* 0x010fe20000010000 */
[----:B------:R-:W-:Y:S01]  /*4ad0*/  FFMA.FTZ R125, R30, R138, R11 ;  /* 0x0000008a1e7d7223 */ /* 0x000fe2000001000b */
[C---:B------:R-:W-:Y:S02]  /*4ae0*/  FMUL.FTZ R11, R31.reuse, R134 ;  /* 0x000000861f0b7220 */ /* 0x040fe40000410000 */
[----:B------:R-:W0:Y:S01]  /*4af0*/  SHFL.DOWN PT, R34, R7, 0x10, 0x1f ;  /* 0x0a001f0007227f89 */ /* 0x000e2200000e0000 */
[----:B------:R-:W-:Y:S01]  /*4b00*/  ISETP.NE.AND P1, PT, R70, RZ, PT ;  /* 0x000000ff4600720c */ /* 0x000fe20003f25270 */
[----:B------:R-:W-:Y:S01]  /*4b10*/  FFMA.FTZ R125, R112, R125, R127 ;  /* 0x0000007d707d7223 */ /* 0x000fe2000001007f */
[-C--:B------:R-:W-:Y:S01]  /*4b20*/  FFMA.FTZ R10, R30, R132.reuse, -R11 ;  /* 0x000000841e0a7223 */ /* 0x080fe2000001080b */
[----:B------:R-:W4:Y:S01]  /*4b30*/  SHFL.DOWN PT, R131, R6, 0x10, 0x1f ;  /* 0x0a001f0006837f89 */ /* 0x000f2200000e0000 */
[----:B------:R-:W-:Y:S01]  /*4b40*/  FMUL.FTZ R11, R31, R132 ;  /* 0x000000841f0b7220 */ /* 0x000fe20000410000 */
[----:B------:R-:W-:Y:S01]  /*4b50*/  FFMA.FTZ R32, R56, R35, R125 ;  /* 0x0000002338207223 */ /* 0x000fe2000001007d */
[----:B------:R-:W-:Y:S01]  /*4b60*/  FMUL.FTZ R127, R5, R10 ;  /* 0x0000000a057f7220 */ /* 0x000fe20000410000 */
[-C--:B------:R-:W-:Y:S01]  /*4b70*/  FFMA.FTZ R35, R114, R134.reuse, R9 ;  /* 0x0000008672237223 */ /* 0x080fe20000010009 */
[----:B------:R-:W-:Y:S01]  /*4b80*/  FFMA.FTZ R125, R30, R134, R11 ;  /* 0x000000861e7d7223 */ /* 0x000fe2000001000b */
[----:B------:R-:W-:Y:S01]  /*4b90*/  FMUL.FTZ R5, R116, R135 ;  /* 0x0000008774057220 */ /* 0x000fe20000410000 */
[C---:B------:R-:W-:Y:S01]  /*4ba0*/  FMUL.FTZ R11, R31.reuse, R33 ;  /* 0x000000211f0b7220 */ /* 0x040fe20000410000 */
[C---:B------:R-:W-:Y:S01]  /*4bb0*/  FMUL.FTZ R9, R31.reuse, R135 ;  /* 0x000000871f097220 */ /* 0x040fe20000410000 */
[----:B------:R-:W-:Y:S01]  /*4bc0*/  FADD.FTZ R57, R32, R57 ;  /* 0x0000003920397221 */ /* 0x000fe20000010000 */
[----:B------:R-:W-:Y:S01]  /*4bd0*/  FFMA.FTZ R106, R106, R33, R5 ;  /* 0x000000216a6a7223 */ /* 0x000fe20000010005 */
[C---:B------:R-:W-:Y:S01]  /*4be0*/  FFMA.FTZ R10, R30.reuse, R135, -R11 ;  /* 0x000000871e0a7223 */ /* 0x040fe2000001080b */
[C---:B------:R-:W-:Y:S01]  /*4bf0*/  FFMA.FTZ R33, R30.reuse, R33, R9 ;  /* 0x000000211e217223 */ /* 0x040fe20000010009 */
[CC--:B------:R-:W-:Y:S01]  /*4c00*/  FMUL.FTZ R9, R31.reuse, R129.reuse ;  /* 0x000000811f097220 */ /* 0x0c0fe20000410000 */
[----:B------:R-:W-:Y:S01]  /*4c10*/  FMUL.FTZ R32, R31, R128 ;  /* 0x000000801f207220 */ /* 0x000fe20000410000 */
[----:B------:R-:W-:Y:S01]  /*4c20*/  FMUL.FTZ R39, R39, R10 ;  /* 0x0000000a27277220 */ /* 0x000fe20000410000 */
[-C--:B------:R-:W-:Y:S01]  /*4c30*/  FMUL.FTZ R10, R123, R128.reuse ;  /* 0x000000807b0a7220 */ /* 0x080fe20000410000 */
[C---:B------:R-:W-:Y:S01]  /*4c40*/  FFMA.FTZ R128, R30.reuse, R128, -R9 ;  /* 0x000000801e807223 */ /* 0x040fe20000010809 */
[----:B------:R-:W-:Y:S01]  /*4c50*/  FFMA.FTZ R9, R30, R129, R32 ;  /* 0x000000811e097223 */ /* 0x000fe20000010020 */
[----:B------:R-:W-:Y:S01]  /*4c60*/  FFMA.FTZ R125, R4, R125, R127 ;  /* 0x0000007d047d7223 */ /* 0x000fe2000001007f */
[----:B0-----:R-:W-:Y:S01]  /*4c70*/  FADD.FTZ R4, R7, R34 ;  /* 0x0000002207047221 */ /* 0x001fe20000010000 */
[----:B------:R-:W-:Y:S01]  /*4c80*/  FMUL.FTZ R37, R37, R128 ;  /* 0x0000008025257220 */ /* 0x000fe20000410000 */
        /* <DEDUP_REMOVED lines=27> */
.L_x_18654:
[----:B------:R-:W-:Y:S05]  /*4e40*/  BSYNC.RECONVERGENT B0 ;  /* 0x0000000000007941 */ /* 0x000fea0003800200 */
.L_x_18653:
[----:B------:R-:W-:-:S04]  /*4e50*/  UIADD3 UR4, UPT, UPT, UR4, 0x1, URZ ;  /* 0x0000000104047890 */ /* 0x000fc8000fffe0ff */
[----:B------:R-:W-:-:S09]  /*4e60*/  UISETP.GE.AND UP0, UPT, UR4, UR9, UPT ;  /* 0x000000090400728c */ /* 0x000fd2000bf06270 */
[----:B------:R-:W-:Y:S05]  /*4e70*/  BRA.U !UP0, `(.L_x_18655) ;  /* 0xffffffd508547547 */ /* 0x000fea000b83ffff */
.L_x_18623:
[----:B------:R-:W-:Y:S06]  /*4e80*/  BAR.SYNC.DEFER_BLOCKING 0x0 ;  /* 0x0000000000007b1d */ /* 0x000fec0000010000 */
[----:B------:R-:W-:Y:S02]  /*4e90*/  F2F.F16.F32 R4, R53 ;  /* 0x0000003500047304 */ /* 0x000fe40000200800 */
[----:B------:R-:W4:Y:S01]  /*4ea0*/  LDC.64 R22, c[0x0][0x4f8] ;  /* 0x00013e00ff167b82 */ /* 0x000f220000000a00 */
[----:B------:R-:W5:Y:S05]  /*4eb0*/  LDCU.64 UR6, c[0x0][0x500] ;  /* 0x0000a000ff0677ac */ /* 0x000f6a0008000a00 */
[----:B------:R-:W-:Y:S02]  /*4ec0*/  F2F.F16.F32 R54, R54 ;  /* 0x0000003600367304 */ /* 0x000fe40000200800 */
[----:B------:R-:W2:Y:S01]  /*4ed0*/  LDC.64 R24, c[0x0][0x550] ;  /* 0x00015400ff187b82 */ /* 0x000ea20000000a00 */
[----:B------:R-:W3:Y:S05]  /*4ee0*/  LDG.E.64 R16, desc[UR16][R16.64] ;  /* 0x0000001010107981 */ /* 0x000eea000c1e1b00 */
[----:B------:R-:W-:Y:S01]  /*4ef0*/  F2F.F16.F32 R55, R55 ;  /* 0x0000003700377304 */ /* 0x000fe20000200800 */
[----:B------:R-:W-:-:S02]  /*4f00*/  MOV R19, RZ ;  /* 0x000000ff00137202 */ /* 0x000fc40000000f00 */
[----:B------:R-:W-:Y:S02]  /*4f10*/  IADD3 R102, P4, PT, R102, -0x100, RZ ;  /* 0xffffff0066667810 */ /* 0x000fe40007f9e0ff */
[----:B------:R-:W-:Y:S02]  /*4f20*/  IADD3 R100, P5, PT, R100, -0x100, RZ ;  /* 0xffffff0064647810 */ /* 0x000fe40007fbe0ff */
[----:B------:R-:W-:Y:S02]  /*4f30*/  IADD3.X R103, PT, PT, R103, -0x1, RZ, P4, !PT ;  /* 0xffffffff67677810 */ /* 0x000fe400027fe4ff */
[----:B------:R-:W-:Y:S01]  /*4f40*/  IADD3.X R101, PT, PT, R101, -0x1, RZ, P5, !PT ;  /* 0xffffffff65657810 */ /* 0x000fe20002ffe4ff */
[----:B---3--:R-:W-:Y:S01]  /*4f50*/  STS.64 [R69], R16 ;  /* 0x0000001045007388 */ /* 0x008fe20000000a00 */
[----:B------:R-:W-:-:S03]  /*4f60*/  NOP ;  /* 0x0000000000007918 */ /* 0x000fc60000000000 */
[----:B01----:R-:W0:Y:S02]  /*4f70*/  LDS.64 R8, [R69] ;  /* 0x0000000045087984 */ /* 0x003e240000000a00 */
[----:B0-----:R-:W-:Y:S01]  /*4f80*/  HADD2.F32 R5, -RZ, R9.H0_H0 ;  /* 0x20000009ff057230 */ /* 0x001fe20000004100 */
[--C-:B------:R-:W-:Y:S02]  /*4f90*/  SHF.R.U64 R7, R8, 0x10, R9.reuse ;  /* 0x0000001008077819 */ /* 0x100fe40000001209 */
[----:B------:R-:W-:Y:S02]  /*4fa0*/  SHF.R.U32.HI R0, RZ, 0x10, R9 ;  /* 0x00000010ff007819 */ /* 0x000fe40000011609 */
        /* <DEDUP_REMOVED lines=14> */
[----:B------:R-:W1:Y:S01]  /*5090*/  @!P2 MUFU.EX2 R6, R6 ;  /* 0x000000060006a308 */ /* 0x000e620000000800 */
[----:B------:R-:W-:Y:S01]  /*50a0*/  @!P0 FMUL.FTZ R0, R8, -1.4426950216293334961 ;  /* 0xbfb8aa3b08008820 */ /* 0x000fe20000410000 */
[----:B------:R-:W-:Y:S01]  /*50b0*/  @!P1 FMUL.FTZ R9, R9, -1.4426950216293334961 ;  /* 0xbfb8aa3b09099820 */ /* 0x000fe20000410000 */
[----:B0-----:R-:W-:-:S03]  /*50c0*/  PRMT R7, R54, 0x5410, R7 ;  /* 0x0000541036077816 */ /* 0x001fc60000000007 */
[----:B------:R-:W-:Y:S01]  /*50d0*/  @!P3 FMUL.FTZ R11, R5, -1.4426950216293334961 ;  /* 0xbfb8aa3b050bb820 */ /* 0x000fe20000410000 */
[----:B------:R-:W-:Y:S01]  /*50e0*/  IMAD.WIDE.U32 R4, R4, 0x10000, RZ ;  /* 0x0001000004047825 */ /* 0x000fe200078e00ff */
[----:B------:R-:W0:Y:S04]  /*50f0*/  @!P0 MUFU.EX2 R0, R0 ;  /* 0x0000000000008308 */ /* 0x000e280000000800 */
[----:B------:R-:W-:-:S04]  /*5100*/  LOP3.LUT R7, R7, R5, RZ, 0xfc, !PT ;  /* 0x0000000507077212 */ /* 0x000fc800078efcff */
[----:B------:R-:W3:Y:S01]  /*5110*/  @!P1 MUFU.EX2 R9, R9 ;  /* 0x0000000900099308 */ /* 0x000ee20000000800 */
[----:B-1----:R-:W-:Y:S01]  /*5120*/  @!P2 FADD.FTZ R10, R6, 1 ;  /* 0x3f800000060aa421 */ /* 0x002fe20000010000 */
[----:B------:R-:W-:-:S05]  /*5130*/  LOP3.LUT R6, R4, R55, RZ, 0xfc, !PT ;  /* 0x0000003704067212 */ /* 0x000fca00078efcff */
[----:B------:R4:W-:Y:S01]  /*5140*/  STS.64 [R69], R6 ;  /* 0x0000000645007388 */ /* 0x0009e20000000a00 */
[----:B------:R-:W1:Y:S01]  /*5150*/  @!P3 MUFU.EX2 R11, R11 ;  /* 0x0000000b000bb308 */ /* 0x000e620000000800 */
[----:B------:R-:W-:Y:S01]  /*5160*/  NOP ;  /* 0x0000000000007918 */ /* 0x000fe20000000000 */
[----:B0-----:R-:W-:Y:S01]  /*5170*/  @!P0 FADD.FTZ R8, R0, 1 ;  /* 0x3f80000000088421 */ /* 0x001fe20000010000 */
[----:B------:R-:W0:Y:S01]  /*5180*/  LDS.64 R4, [R69] ;  /* 0x0000000045047984 */ /* 0x000e220000000a00 */
[----:B---3--:R-:W-:-:S04]  /*5190*/  @!P1 FADD.FTZ R0, R9, 1 ;  /* 0x3f80000009009421 */ /* 0x008fc80000010000 */
[----:B------:R-:W3:Y:S01]  /*51a0*/  @!P2 MUFU.RCP R17, R10 ;  /* 0x0000000a0011a308 */ /* 0x000ee20000001000 */
[----:B----4-:R-:W-:-:S04]  /*51b0*/  IMAD.WIDE.U32 R6, R22, UR18, R18 ;  /* 0x0000001216067c25 */ /* 0x010fc8000f8e0012 */
[----:B------:R-:W-:Y:S02]  /*51c0*/  IMAD R7, R23, UR18, R7 ;  /* 0x0000001217077c24 */ /* 0x000fe4000f8e0207 */
[----:B-1----:R-:W-:Y:S01]  /*51d0*/  @!P3 FADD.FTZ R11, R11, 1 ;  /* 0x3f8000000b0bb421 */ /* 0x002fe20000010000 */
[----:B------:R-:W1:Y:S01]  /*51e0*/  @!P1 MUFU.RCP R0, R0 ;  /* 0x0000000000009308 */ /* 0x000e620000001000 */
[----:B-----5:R-:W-:Y:S01]  /*51f0*/  IMAD.WIDE.U32 R6, R119, UR6, R6 ;  /* 0x0000000677067c25 */ /* 0x020fe2000f8e0006 */
[----:B------:R-:W4:Y:S06]  /*5200*/  LDC.64 R22, c[0x0][0x518] ;  /* 0x00014600ff167b82 */ /* 0x000f2c0000000a00 */
[----:B------:R-:W5:Y:S01]  /*5210*/  @!P0 MUFU.RCP R21, R8 ;  /* 0x0000000800158308 */ /* 0x000f620000001000 */
[----:B---3--:R-:W-:Y:S01]  /*5220*/  @!P2 FMUL.FTZ R58, R58, R17 ;  /* 0x000000113a3aa220 */ /* 0x008fe20000410000 */
[----:B------:R-:W-:-:S04]  /*5230*/  IADD3 R93, P2, PT, R93, -0x200, RZ ;  /* 0xfffffe005d5d7810 */ /* 0x000fc80007f5e0ff */
[----:B------:R-:W-:Y:S02]  /*5240*/  IADD3.X R91, PT, PT, R91, -0x1, RZ, P2, !PT ;  /* 0xffffffff5b5b7810 */ /* 0x000fe400017fe4ff */
[----:B------:R-:W3:Y:S01]  /*5250*/  @!P3 MUFU.RCP R10, R11 ;  /* 0x0000000b000ab308 */ /* 0x000ee20000001000 */
[----:B-1----:R-:W-:Y:S01]  /*5260*/  @!P1 FMUL.FTZ R59, R59, R0 ;  /* 0x000000003b3b9220 */ /* 0x002fe20000410000 */
[----:B------:R-:W-:Y:S01]  /*5270*/  IMAD R0, R119, UR7, R7 ;  /* 0x0000000777007c24 */ /* 0x000fe2000f8e0207 */
[----:B------:R-:W1:Y:S01]  /*5280*/  LDCU.64 UR6, c[0x0][0x520] ;  /* 0x0000a400ff0677ac */ /* 0x000e620008000a00 */
[----:B------:R-:W-:-:S04]  /*5290*/  IADD3 R97, P1, PT, R97, -0x200, RZ ;  /* 0xfffffe0061617810 */ /* 0x000fc80007f3e0ff */
[----:B------:R-:W0:Y:S01]  /*52a0*/  F2F.F16.F32 R8, R59 ;  /* 0x0000003b00087304 */ /* 0x000e220000200800 */
[----:B-----5:R-:W-:Y:S01]  /*52b0*/  @!P0 FMUL.FTZ R60, R60, R21 ;  /* 0x000000153c3c8220 */ /* 0x020fe20000410000 */
[----:B------:R-:W-:-:S06]  /*52c0*/  IADD3.X R95, PT, PT, R95, -0x1, RZ, P1, !PT ;  /* 0xffffffff5f5f7810 */ /* 0x000fcc0000ffe4ff */
[----:B------:R-:W-:Y:S01]  /*52d0*/  F2F.F16.F32 R16, R58 ;  /* 0x0000003a00107304 */ /* 0x000fe20000200800 */
[----:B---3--:R-:W-:Y:S01]  /*52e0*/  @!P3 FMUL.FTZ R57, R57, R10 ;  /* 0x0000000a3939b220 */ /* 0x008fe20000410000 */
[----:B--2---:R-:W-:Y:S02]  /*52f0*/  LEA R10, P0, R6, R24, 0x1 ;  /* 0x00000018060a7211 */ /* 0x004fe400078008ff */
[----:B------:R-:W-:Y:S02]  /*5300*/  IADD3 R98, P3, PT, R98, -0x100, RZ ;  /* 0xffffff0062627810 */ /* 0x000fe40007f7e0ff */
[----:B------:R-:W-:Y:S01]  /*5310*/  LEA.HI.X R11, R6, R25, R0, 0x1, P0 ;  /* 0x00000019060b7211 */ /* 0x000fe200000f0c00 */
[----:B0-----:R-:W-:Y:S01]  /*5320*/  IMAD.WIDE.U32 R8, R8, 0x10000, RZ ;  /* 0x0001000008087825 */ /* 0x001fe200078e00ff */
[----:B------:R-:W0:Y:S01]  /*5330*/  F2F.F16.F32 R17, R57 ;  /* 0x0000003900117304 */ /* 0x000e220000200800 */
[----:B------:R-:W-:Y:S02]  /*5340*/  IADD3.X R99, PT, PT, R99, -0x1, RZ, P3, !PT ;  /* 0xffffffff63637810 */ /* 0x000fe40001ffe4ff */
[----:B------:R-:W-:-:S04]  /*5350*/  IMAD.WIDE.U32 R6, R86, 0x8, R10 ;  /* 0x0000000856067825 */ /* 0x000fc800078e000a */
[----:B----4-:R-:W-:Y:S01]  /*5360*/  IMAD.WIDE.U32 R10, R22, UR18, R18 ;  /* 0x00000012160a7c25 */ /* 0x010fe2000f8e0012 */
[----:B------:R2:W-:Y:S01]  /*5370*/  STG.E.64 desc[UR16][R6.64], R4 ;  /* 0x0000000406007986 */ /* 0x0005e2000c101b10 */
[----:B------:R3:W4:Y:S02]  /*5380*/  F2F.F16.F32 R21, R60 ;  /* 0x0000003c00157304 */ /* 0x0007240000200800 */
[----:B------:R-:W-:Y:S01]  /*5390*/  IMAD R11, R23, UR18, R11 ;  /* 0x00000012170b7c24 */ /* 0x000fe2000f8e020b */
[----:B0-----:R-:W-:Y:S01]  /*53a0*/  PRMT R17, R16, 0x5410, R17 ;  /* 0x0000541010117816 */ /* 0x001fe20000000011 */
[----:B-1----:R-:W-:-:S04]  /*53b0*/  IMAD.WIDE.U32 R10, R119, UR6, R10 ;  /* 0x00000006770a7c25 */ /* 0x002fc8000f8e000a */
[----:B---3--:R-:W-:Y:S01]  /*53c0*/  FADD.FTZ R60, R60, R107 ;  /* 0x0000006b3c3c7221 */ /* 0x008fe20000010000 */
[----:B------:R-:W-:Y:S01]  /*53d0*/  LOP3.LUT R17, R17, R9, RZ, 0xfc, !PT ;  /* 0x0000000911117212 */ /* 0x000fe200078efcff */
[----:B------:R-:W-:Y:S02]  /*53e0*/  IMAD R0, R119, UR7, R11 ;  /* 0x0000000777007c24 */ /* 0x000fe4000f8e020b */
[----:B------:R-:W-:Y:S01]  /*53f0*/  FADD.FTZ R59, R60, R59 ;  /* 0x0000003b3c3b7221 */ /* 0x000fe20000010000 */
[----:B----4-:R-:W-:Y:S01]  /*5400*/  LOP3.LUT R16, R8, R21, RZ, 0xfc, !PT ;  /* 0x0000001508107212 */ /* 0x010fe200078efcff */
[----:B------:R-:W-:Y:S02]  /*5410*/  BAR.SYNC.DEFER_BLOCKING 0x0 ;  /* 0x0000000000007b1d */ /* 0x000fe40000010000 */
[----:B------:R-:W-:-:S04]  /*5420*/  FADD.FTZ R58, R59, R58 ;  /* 0x0000003a3b3a7221 */ /* 0x000fc80000010000 */
[----:B------:R-:W-:Y:S02]  /*5430*/  FADD.FTZ R107, R58, R57 ;  /* 0x000000393a6b7221 */ /* 0x000fe40000010000 */
[----:B------:R-:W2:Y:S01]  /*5440*/  LDC.64 R20, c[0x0][0x560] ;  /* 0x00015800ff147b82 */ /* 0x000ea20000000a00 */
[----:B------:R-:W-:Y:S01]  /*5450*/  STS.64 [R69], R16 ;  /* 0x0000001045007388 */ /* 0x000fe20000000a00 */
[----:B------:R-:W-:-:S03]  /*5460*/  NOP ;  /* 0x0000000000007918 */ /* 0x000fc60000000000 */
[----:B------:R-:W0:Y:S01]  /*5470*/  LDS.64 R8, [R69] ;  /* 0x0000000045087984 */ /* 0x000e220000000a00 */
[----:B--2---:R-:W-:-:S04]  /*5480*/  LEA R4, P0, R10, R20, 0x1 ;  /* 0x000000140a047211 */ /* 0x004fc800078008ff */
[----:B------:R-:W-:Y:S02]  /*5490*/  LEA.HI.X R5, R10, R21, R0, 0x1, P0 ;  /* 0x000000150a057211 */ /* 0x000fe400000f0c00 */
[----:B------:R-:W-:Y:S02]  /*54a0*/  ISETP.GT.AND P0, PT, R88, 0x1, PT ;  /* 0x000000015800780c */ /* 0x000fe40003f04270 */
[----:B------:R-:W-:Y:S01]  /*54b0*/  MOV R88, R68 ;  /* 0x0000004400587202 */ /* 0x000fe20000000f00 */
[----:B------:R-:W-:-:S05]  /*54c0*/  IMAD.WIDE.U32 R4, R86, 0x8, R4 ;  /* 0x0000000856047825 */ /* 0x000fca00078e0004 */
[----:B0-----:R0:W-:Y:S05]  /*54d0*/  STG.E.64 desc[UR16][R4.64], R8 ;  /* 0x0000000804007986 */ /* 0x0011ea000c101b10 */
[----:B------:R-:W-:Y:S05]  /*54e0*/  @P0 BRA `(.L_x_18656) ;  /* 0xffffffb400f00947 */ /* 0x000fea000383ffff */
.L_x_18613:
        /* <DEDUP_REMOVED lines=34> */
.L_x_18658:
[----:B------:R-:W-:Y:S05]  /*5710*/  BSYNC.RECONVERGENT B0 ;  /* 0x0000000000007941 */ /* 0x000fea0003800200 */
.L_x_18657:
        /* <DEDUP_REMOVED lines=26> */
.L_x_18660:
[----:B------:R-:W-:Y:S05]  /*58c0*/  BSYNC.RECONVERGENT B0 ;  /* 0x0000000000007941 */ /* 0x000fea0003800200 */
.L_x_18659:
        /* <DEDUP_REMOVED lines=8> */
.L_x_18661:
        /* <DEDUP_REMOVED lines=16> */
.L_x_18662:
        /* <DEDUP_REMOVED lines=11> */
.L_x_18822:


//--------------------- .nv.shared._Z25selective_scan_bwd_kernelI32Selective_Scan_bwd_kernel_traitsILi128ELi16ELb0ELb0ELb0ELb0ELb0EN3c104HalfENS1_7complexIfEEEEv12SSMParamsBwd --------------------------
	.section	.nv.shared._Z25selective_scan_bwd_kernelI32Selective_Scan_bwd_kernel_traitsILi128ELi16ELb0ELb0ELb0ELb0ELb0EN3c104HalfENS1_7complexIfEEEEv12SSMParamsBwd,"aw",@nobits
	.sectionflags	@""
	.align	16
	.zero		1024


//--------------------- .nv.shared.reserved.0     --------------------------
	.section	.nv.shared.reserved.0,"aw",@nobits
	.weak		__nv_reservedSMEM_offset_0_alias
	.size		__nv_reservedSMEM_offset_0_alias, 0, 64
	.other		__nv_reservedSMEM_offset_0_alias,@"STO_CUDA_RESERVED_SHARED STV_DEFAULT"
__nv_reservedSMEM_offset_0_alias:
	.zero		0
	.zero		64


//--------------------- .nv.global                --------------------------
	.section	.nv.global,"aw",@nobits
.nv.global:
	.type		_ZN70_INTERNAL_a20d9429_34_selective_scan_bwd_fp16_complex_cu_4ac64e5f_35584cuda3std3__48in_placeE,@object
	.size		_ZN70_INTERNAL_a20d9429_34_selective_scan_bwd_fp16_complex_cu_4ac64e5f_35584cuda3std3__48in_placeE,(_ZN70_INTERNAL_a20d9429_34_selective_scan_bwd_fp16_complex_cu_4ac64e5f_35584cuda3std6ranges3__45__cpo8distanceE - _ZN70_INTERNAL_a20d9429_34_selective_scan_bwd_fp16_complex_cu_4ac64e5f_35584cuda3std3__48in_placeE)
_ZN70_INTERNAL_a20d9429_34_selective_scan_bwd_fp16_complex_cu_4ac64e5f_35584cuda3std3__48in_placeE:
	.zero		1
	.type		_ZN70_INTERNAL_a20d9429_34_selective_scan_bwd_fp16_complex_cu_4ac64e5f_35584cuda3std6ranges3__45__cpo8distanceE,@object
	.size		_ZN70_INTERNAL_a20d9429_34_selective_scan_bwd_fp16_complex_cu_4ac64e5f_35584cuda3std6ranges3__45__cpo8distanceE,(_ZN70_INTERNAL_a20d9429_34_selective_scan_bwd_fp16_complex_cu_4ac64e5f_35584cuda3std3__45__cpo6cbeginE - _ZN70_INTERNAL_a20d9429_34_selective_scan_bwd_fp16_complex_cu_4ac64e5f_35584cuda3std6ranges3__45__cpo8distanceE)
_ZN70_INTERNAL_a20d9429_34_selective_scan_bwd_fp16_complex_cu_4ac64e5f_35584cuda3std6ranges3__45__cpo8distanceE:
	.zero		1
	.type		_ZN70_INTERNAL_a20d9429_34_selective_scan_bwd_fp16_complex_cu_4ac64e5f_35584cuda3std3__45__cpo6cbeginE,@object
	.size		_ZN70_INTERNAL_a20d9429_34_selective_scan_bwd_fp16_complex_cu_4ac64e5f_35584cuda3std3__45__cpo6cbeginE,(_ZN70_INTERNAL_a20d9429_34_selective_scan_bwd_fp16_complex_cu_4ac64e5f_35584cuda3std6ranges3__45__cpo7advanceE - _ZN70_INTERNAL_a20d9429_34_selective_scan_bwd_fp16_complex_cu_4ac64e5f_35584cuda3std3__45__cpo6cbeginE)
_ZN70_INTERNAL_a20d9429_34_selective_scan_bwd_fp16_complex_cu_4ac64e5f_35584cuda3std3__45__cpo6cbeginE:
	.zero		1
	.type		_ZN70_INTERNAL_a20d9429_34_selective_scan_bwd_fp16_complex_cu_4ac64e5f_35584cuda3std6ranges3__45__cpo7advanceE,@object
	.size		_ZN70_INTERNAL_a20d9429_34_selective_scan_bwd_fp16_complex_cu_4ac64e5f_35584cuda3std6ranges3__45__cpo7advanceE,(_ZN70_INTERNAL_a20d9429_34_selective_scan_bwd_fp16_complex_cu_4ac64e5f_35584cuda3std3__45__cpo7crbeginE - _ZN70_INTERNAL_a20d9429_34_selective_scan_bwd_fp16_complex_cu_4ac64e5f_35584cuda3std6ranges3__45__cpo7advanceE)
_ZN70_INTERNAL_a20d9429_34_selective_scan_bwd_fp16_complex_cu_4ac64e5f_35584cuda3std6ranges3__45__cpo7advanceE:
	.zero		1
	.type		_ZN70_INTERNAL_a20d9429_34_selective_scan_bwd_fp16_complex_cu_4ac64e5f_35584cuda3std3__45__cpo7crbeginE,@object
	.size		_ZN70_INTERNAL_a20d9429_34_selective_scan_bwd_fp16_complex_cu_4ac64e5f_35584cuda3std3__45__cpo7crbeginE,(_ZN70_INTERNAL_a20d9429_34_selective_scan_bwd_fp16_complex_cu_4ac64e5f_35584cuda3std6ranges3__45__cpo4dataE - _ZN70_INTERNAL_a20d9429_34_selective_scan_bwd_fp16_complex_cu_4ac64e5f_35584cuda3std3__45__cpo7crbeginE)
_ZN70_INTERNAL_a20d9429_34_selective_scan_bwd_fp16_complex_cu_4ac64e5f_35584cuda3std3__45__cpo7crbeginE:
	.zero		1
	.type		_ZN70_INTERNAL_a20d9429_34_selective_scan_bwd_fp16_complex_cu_4ac64e5f_35584cuda3std6ranges3__45__cpo4dataE,@object
	.size		_ZN70_INTERNAL_a20d9429_34_selective_scan_bwd_fp16_complex_cu_4ac64e5f_35584cuda3std6ranges3__45__cpo4dataE,(_ZN70_INTERNAL_a20d9429_34_selective_scan_bwd_fp16_complex_cu_4ac64e5f_35584cuda3std6ranges3__45__cpo5beginE - _ZN70_INTERNAL_a20d9429_34_selective_scan_bwd_fp16_complex_cu_4ac64e5f_35584cuda3std6ranges3__45__cpo4dataE)
_ZN70_INTERNAL_a20d9429_34_selective_scan_bwd_fp16_complex_cu_4ac64e5f_35584cuda3std6ranges3__45__cpo4dataE:
	.zero		1
	.type		_ZN70_INTERNAL_a20d9429_34_selective_scan_bwd_fp16_complex_cu_4ac64e5f_35584cuda3std6ranges3__45__cpo5beginE,@object
	.size		_ZN70_INTERNAL_a20d9429_34_selective_scan_bwd_fp16_complex_cu_4ac64e5f_35584cuda3std6ranges3__45__cpo5beginE,(_ZN70_INTERNAL_a20d9429_34_selective_scan_bwd_fp16_complex_cu_4ac64e5f_35584cuda3std3__472_GLOBAL__N__a20d9429_34_selective_scan_bwd_fp16_complex_cu_4ac64e5f_35586ignoreE - _ZN70_INTERNAL_a20d9429_34_selective_scan_bwd_fp16_complex_cu_4ac64e5f_35584cuda3std6ranges3__45__cpo5beginE)
_ZN70_INTERNAL_a20d9429_34_selective_scan_bwd_fp16_complex_cu_4ac64e5f_35584cuda3std6ranges3__45__cpo5beginE:
	.zero		1
	.type		_ZN70_INTERNAL_a20d9429_34_selective_scan_bwd_fp16_complex_cu_4ac64e5f_35584cuda3std3__472_GLOBAL__N__a20d9429_34_selective_scan_bwd_fp16_complex_cu_4ac64e5f_35586ignoreE,@object
	.size		_ZN70_INTERNAL_a20d9429_34_selective_scan_bwd_fp16_complex_cu_4ac64e5f_35584cuda3std3__472_GLOBAL__N__a20d9429_34_selective_scan_bwd_fp16_complex_cu_4ac64e5f_35586ignoreE,(_ZN70_INTERNAL_a20d9429_34_selective_scan_bwd_fp16_complex_cu_4ac64e5f_35584cuda3std6ranges3__45__cpo4sizeE - _ZN70_INTERNAL_a20d9429_34_selective_scan_bwd_fp16_complex_cu_4ac64e5f_35584cuda3std3__472_GLOBAL__N__a20d9429_34_selective_scan_bwd_fp16_complex_cu_4ac64e5f_35586ignoreE)
_ZN70_INTERNAL_a20d9429_34_selective_scan_bwd_fp16_complex_cu_4ac64e5f_35584cuda3std3__472_GLOBAL__N__a20d9429_34_selective_scan_bwd_fp16_complex_cu_4ac64e5f_35586ignoreE:
	.zero		1
	.type		_ZN70_INTERNAL_a20d9429_34_selective_scan_bwd_fp16_complex_cu_4ac64e5f_35584cuda3std6ranges3__45__cpo4sizeE,@object
	.size		_ZN70_INTERNAL_a20d9429_34_selective_scan_bwd_fp16_complex_cu_4ac64e5f_35584cuda3std6ranges3__45__cpo4sizeE,(_ZN70_INTERNAL_a20d9429_34_selective_scan_bwd_fp16_complex_cu_4ac64e5f_35584cuda3std3__45__cpo5beginE - _ZN70_INTERNAL_a20d9429_34_selective_scan_bwd_fp16_complex_cu_4ac64e5f_35584cuda3std6ranges3__45__cpo4sizeE)
_ZN70_INTERNAL_a20d9429_34_selective_scan_bwd_fp16_complex_cu_4ac64e5f_35584cuda3std6ranges3__45__cpo4sizeE:
	.zero		1
	.type		_ZN70_INTERNAL_a20d9429_34_selective_scan_bwd_fp16_complex_cu_4ac64e5f_35584cuda3std3__45__cpo5beginE,@object
	.size		_ZN70_INTERNAL_a20d9429_34_selective_scan_bwd_fp16_complex_cu_4ac64e5f_35584cuda3std3__45__cpo5beginE,(_ZN70_INTERNAL_a20d9429_34_selective_scan_bwd_fp16_complex_cu_4ac64e5f_35584cuda3std6ranges3__45__cpo6cbeginE - _ZN70_INTERNAL_a20d9429_34_selective_scan_bwd_fp16_complex_cu_4ac64e5f_35584cuda3std3__45__cpo5beginE)
_ZN70_INTERNAL_a20d9429_34_selective_scan_bwd_fp16_complex_cu_4ac64e5f_35584cuda3std3__45__cpo5beginE:
	.zero		1
	.type		_ZN70_INTERNAL_a20d9429_34_selective_scan_bwd_fp16_complex_cu_4ac64e5f_35584cuda3std6ranges3__45__cpo6cbeginE,@object
	.size		_ZN70_INTERNAL_a20d9429_34_selective_scan_bwd_fp16_complex_cu_4ac64e5f_35584cuda3std6ranges3__45__cpo6cbeginE,(_ZN70_INTERNAL_a20d9429_34_selective_scan_bwd_fp16_complex_cu_4ac64e5f_35584cuda3std3__45__cpo6rbeginE - _ZN70_INTERNAL_a20d9429_34_selective_scan_bwd_fp16_complex_cu_4ac64e5f_35584cuda3std6ranges3__45__cpo6cbeginE)
_ZN70_INTERNAL_a20d9429_34_selective_scan_bwd_fp16_complex_cu_4ac64e5f_35584cuda3std6ranges3__45__cpo6cbeginE:
	.zero		1
	.type		_ZN70_INTERNAL_a20d9429_34_selective_scan_bwd_fp16_complex_cu_4ac64e5f_35584cuda3std3__45__cpo6rbeginE,@object
	.size		_ZN70_INTERNAL_a20d9429_34_selective_scan_bwd_fp16_complex_cu_4ac64e5f_35584cuda3std3__45__cpo6rbeginE,(_ZN70_INTERNAL_a20d9429_34_selective_scan_bwd_fp16_complex_cu_4ac64e5f_35584cuda3std6ranges3__45__cpo4nextE - _ZN70_INTERNAL_a20d9429_34_selective_scan_bwd_fp16_complex_cu_4ac64e5f_35584cuda3std3__45__cpo6rbeginE)
_ZN70_INTERNAL_a20d9429_34_selective_scan_bwd_fp16_complex_cu_4ac64e5f_35584cuda3std3__45__cpo6rbeginE:
	.zero		1
	.type		_ZN70_INTERNAL_a20d9429_34_selective_scan_bwd_fp16_complex_cu_4ac64e5f_35584cuda3std6ranges3__45__cpo4nextE,@object
	.size		_ZN70_INTERNAL_a20d9429_34_selective_scan_bwd_fp16_complex_cu_4ac64e5f_35584cuda3std6ranges3__45__cpo4nextE,(_ZN70_INTERNAL_a20d9429_34_selective_scan_bwd_fp16_complex_cu_4ac64e5f_35584cuda3std6ranges3__45__cpo4swapE - _ZN70_INTERNAL_a20d9429_34_selective_scan_bwd_fp16_complex_cu_4ac64e5f_35584cuda3std6ranges3__45__cpo4nextE)
_ZN70_INTERNAL_a20d9429_34_selective_scan_bwd_fp16_complex_cu_4ac64e5f_35584cuda3std6ranges3__45__cpo4nextE:
	.zero		1
	.type		_ZN70_INTERNAL_a20d9429_34_selective_scan_bwd_fp16_complex_cu_4ac64e5f_35584cuda3std6ranges3__45__cpo4swapE,@object
	.size		_ZN70_INTERNAL_a20d9429_34_selective_scan_bwd_fp16_complex_cu_4ac64e5f_35584cuda3std6ranges3__45__cpo4swapE,(_ZN70_INTERNAL_a20d9429_34_selective_scan_bwd_fp16_complex_cu_4ac64e5f_35584cuda3std3__420unreachable_sentinelE - _ZN70_INTERNAL_a20d9429_34_selective_scan_bwd_fp16_complex_cu_4ac64e5f_35584cuda3std6ranges3__45__cpo4swapE)
_ZN70_INTERNAL_a20d9429_34_selective_scan_bwd_fp16_complex_cu_4ac64e5f_35584cuda3std6ranges3__45__cpo4swapE:
	.zero		1
	.type		_ZN70_INTERNAL_a20d9429_34_selective_scan_bwd_fp16_complex_cu_4ac64e5f_35584cuda3std3__420unreachable_sentinelE,@object
	.size		_ZN70_INTERNAL_a20d9429_34_selective_scan_bwd_fp16_complex_cu_4ac64e5f_35584cuda3std3__420unreachable_sentinelE,(_ZN70_INTERNAL_a20d9429_34_selective_scan_bwd_fp16_complex_cu_4ac64e5f_35586thrust24THRUST_300001_SM_1000_NS6system6detail10sequential3seqE - _ZN70_INTERNAL_a20d9429_34_selective_scan_bwd_fp16_complex_cu_4ac64e5f_35584cuda3std3__420unreachable_sentinelE)
_ZN70_INTERNAL_a20d9429_34_selective_scan_bwd_fp16_complex_cu_4ac64e5f_35584cuda3std3__420unreachable_sentinelE:
	.zero		1
	.type		_ZN70_INTERNAL_a20d9429_34_selective_scan_bwd_fp16_complex_cu_4ac64e5f_35586thrust24THRUST_300001_SM_1000_NS6system6detail10sequential3seqE,@object
	.size		_ZN70_INTERNAL_a20d9429_34_selective_scan_bwd_fp16_complex_cu_4ac64e5f_35586thrust24THRUST_300001_SM_1000_NS6system6detail10sequential3seqE,(_ZN70_INTERNAL_a20d9429_34_selective_scan_bwd_fp16_complex_cu_4ac64e5f_35584cuda3std3__45__cpo4cendE - _ZN70_INTERNAL_a20d9429_34_selective_scan_bwd_fp16_complex_cu_4ac64e5f_35586thrust24THRUST_300001_SM_1000_NS6system6detail10sequential3seqE)
_ZN70_INTERNAL_a20d9429_34_selective_scan_bwd_fp16_complex_cu_4ac64e5f_35586thrust24THRUST_300001_SM_1000_NS6system6detail10sequential3seqE:
	.zero		1
	.type		_ZN70_INTERNAL_a20d9429_34_selective_scan_bwd_fp16_complex_cu_4ac64e5f_35584cuda3std3__45__cpo4cendE,@object
	.size		_ZN70_INTERNAL_a20d9429_34_selective_scan_bwd_fp16_complex_cu_4ac64e5f_35584cuda3std3__45__cpo4cendE,(_ZN70_INTERNAL_a20d9429_34_selective_scan_bwd_fp16_complex_cu_4ac64e5f_35584cuda3std6ranges3__45__cpo9iter_swapE - _ZN70_INTERNAL_a20d9429_34_selective_scan_bwd_fp16_complex_cu_4ac64e5f_35584cuda3std3__45__cpo4cendE)
_ZN70_INTERNAL_a20d9429_34_selective_scan_bwd_fp16_complex_cu_4ac64e5f_35584cuda3std3__45__cpo4cendE:
	.zero		1
	.type		_ZN70_INTERNAL_a20d9429_34_selective_scan_bwd_fp16_complex_cu_4ac64e5f_35584cuda3std6ranges3__45__cpo9iter_swapE,@object
	.size		_ZN70_INTERNAL_a20d9429_34_selective_scan_bwd_fp16_complex_cu_4ac64e5f_35584cuda3std6ranges3__45__cpo9iter_swapE,(_ZN70_INTERNAL_a20d9429_34_selective_scan_bwd_fp16_complex_cu_4ac64e5f_35584cuda3std3__45__cpo5crendE - _ZN70_INTERNAL_a20d9429_34_selective_scan_bwd_fp16_complex_cu_4ac64e5f_35584cuda3std6ranges3__45__cpo9iter_swapE)
_ZN70_INTERNAL_a20d9429_34_selective_scan_bwd_fp16_complex_cu_4ac64e5f_35584cuda3std6ranges3__45__cpo9iter_swapE:
	.zero		1
	.type		_ZN70_INTERNAL_a20d9429_34_selective_scan_bwd_fp16_complex_cu_4ac64e5f_35584cuda3std3__45__cpo5crendE,@object
	.size		_ZN70_INTERNAL_a20d9429_34_selective_scan_bwd_fp16_complex_cu_4ac64e5f_35584cuda3std3__45__cpo5crendE,(_ZN70_INTERNAL_a20d9429_34_selective_scan_bwd_fp16_complex_cu_4ac64e5f_35584cuda3std6ranges3__45__cpo5cdataE - _ZN70_INTERNAL_a20d9429_34_selective_scan_bwd_fp16_complex_cu_4ac64e5f_35584cuda3std3__45__cpo5crendE)
_ZN70_INTERNAL_a20d9429_34_selective_scan_bwd_fp16_complex_cu_4ac64e5f_35584cuda3std3__45__cpo5crendE:
	.zero		1
	.type		_ZN70_INTERNAL_a20d9429_34_selective_scan_bwd_fp16_complex_cu_4ac64e5f_35584cuda3std6ranges3__45__cpo5cdataE,@object
	.size		_ZN70_INTERNAL_a20d9429_34_selective_scan_bwd_fp16_complex_cu_4ac64e5f_35584cuda3std6ranges3__45__cpo5cdataE,(_ZN70_INTERNAL_a20d9429_34_selective_scan_bwd_fp16_complex_cu_4ac64e5f_35584cuda3std6ranges3__45__cpo3endE - _ZN70_INTERNAL_a20d9429_34_selective_scan_bwd_fp16_complex_cu_4ac64e5f_35584cuda3std6ranges3__45__cpo5cdataE)
_ZN70_INTERNAL_a20d9429_34_selective_scan_bwd_fp16_complex_cu_4ac64e5f_35584cuda3std6ranges3__45__cpo5cdataE:
	.zero		1
	.type		_ZN70_INTERNAL_a20d9429_34_selective_scan_bwd_fp16_complex_cu_4ac64e5f_35584cuda3std6ranges3__45__cpo3endE,@object
	.size		_ZN70_INTERNAL_a20d9429_34_selective_scan_bwd_fp16_complex_cu_4ac64e5f_35584cuda3std6ranges3__45__cpo3endE,(_ZN70_INTERNAL_a20d9429_34_selective_scan_bwd_fp16_complex_cu_4ac64e5f_35584cuda3std3__419piecewise_constructE - _ZN70_INTERNAL_a20d9429_34_selective_scan_bwd_fp16_complex_cu_4ac64e5f_35584cuda3std6ranges3__45__cpo3endE)
_ZN70_INTERNAL_a20d9429_34_selective_scan_bwd_fp16_complex_cu_4ac64e5f_35584cuda3std6ranges3__45__cpo3endE:
	.zero		1
	.type		_ZN70_INTERNAL_a20d9429_34_selective_scan_bwd_fp16_complex_cu_4ac64e5f_35584cuda3std3__419piecewise_constructE,@object
	.size		_ZN70_INTERNAL_a20d9429_34_selective_scan_bwd_fp16_complex_cu_4ac64e5f_35584cuda3std3__419piecewise_constructE,(_ZN70_INTERNAL_a20d9429_34_selective_scan_bwd_fp16_complex_cu_4ac64e5f_35584cuda3std6ranges3__45__cpo5ssizeE - _ZN70_INTERNAL_a20d9429_34_selective_scan_bwd_fp16_complex_cu_4ac64e5f_35584cuda3std3__419piecewise_constructE)
_ZN70_INTERNAL_a20d9429_34_selective_scan_bwd_fp16_complex_cu_4ac64e5f_35584cuda3std3__419piecewise_constructE:
	.zero		1
	.type		_ZN70_INTERNAL_a20d9429_34_selective_scan_bwd_fp16_complex_cu_4ac64e5f_35584cuda3std6ranges3__45__cpo5ssizeE,@object
	.size		_ZN70_INTERNAL_a20d9429_34_selective_scan_bwd_fp16_complex_cu_4ac64e5f_35584cuda3std6ranges3__45__cpo5ssizeE,(_ZN70_INTERNAL_a20d9429_34_selective_scan_bwd_fp16_complex_cu_4ac64e5f_35584cuda3std3__45__cpo3endE - _ZN70_INTERNAL_a20d9429_34_selective_scan_bwd_fp16_complex_cu_4ac64e5f_35584cuda3std6ranges3__45__cpo5ssizeE)
_ZN70_INTERNAL_a20d9429_34_selective_scan_bwd_fp16_complex_cu_4ac64e5f_35584cuda3std6ranges3__45__cpo5ssizeE:
	.zero		1
	.type		_ZN70_INTERNAL_a20d9429_34_selective_scan_bwd_fp16_complex_cu_4ac64e5f_35584cuda3std3__45__cpo3endE,@object
	.size		_ZN70_INTERNAL_a20d9429_34_selective_scan_bwd_fp16_complex_cu_4ac64e5f_35584cuda3std3__45__cpo3endE,(_ZN70_INTERNAL_a20d9429_34_selective_scan_bwd_fp16_complex_cu_4ac64e5f_35584cuda3std6ranges3__45__cpo4cendE - _ZN70_INTERNAL_a20d9429_34_selective_scan_bwd_fp16_complex_cu_4ac64e5f_35584cuda3std3__45__cpo3endE)
_ZN70_INTERNAL_a20d9429_34_selective_scan_bwd_fp16_complex_cu_4ac64e5f_35584cuda3std3__45__cpo3endE:
	.zero		1
	.type		_ZN70_INTERNAL_a20d9429_34_selective_scan_bwd_fp16_complex_cu_4ac64e5f_35584cuda3std6ranges3__45__cpo4cendE,@object
	.size		_ZN70_INTERNAL_a20d9429_34_selective_scan_bwd_fp16_complex_cu_4ac64e5f_35584cuda3std6ranges3__45__cpo4cendE,(_ZN70_INTERNAL_a20d9429_34_selective_scan_bwd_fp16_complex_cu_4ac64e5f_35584cuda3std3__45__cpo4rendE - _ZN70_INTERNAL_a20d9429_34_selective_scan_bwd_fp16_complex_cu_4ac64e5f_35584cuda3std6ranges3__45__cpo4cendE)
_ZN70_INTERNAL_a20d9429_34_selective_scan_bwd_fp16_complex_cu_4ac64e5f_35584cuda3std6ranges3__45__cpo4cendE:
	.zero		1
	.type		_ZN70_INTERNAL_a20d9429_34_selective_scan_bwd_fp16_complex_cu_4ac64e5f_35584cuda3std3__45__cpo4rendE,@object
	.size		_ZN70_INTERNAL_a20d9429_34_selective_scan_bwd_fp16_complex_cu_4ac64e5f_35584cuda3std3__45__cpo4rendE,(_ZN70_INTERNAL_a20d9429_34_selective_scan_bwd_fp16_complex_cu_4ac64e5f_35584cuda3std6ranges3__45__cpo4prevE - _ZN70_INTERNAL_a20d9429_34_selective_scan_bwd_fp16_complex_cu_4ac64e5f_35584cuda3std3__45__cpo4rendE)
_ZN70_INTERNAL_a20d9429_34_selective_scan_bwd_fp16_complex_cu_4ac64e5f_35584cuda3std3__45__cpo4rendE:
	.zero		1
	.type		_ZN70_INTERNAL_a20d9429_34_selective_scan_bwd_fp16_complex_cu_4ac64e5f_35584cuda3std6ranges3__45__cpo4prevE,@object
	.size		_ZN70_INTERNAL_a20d9429_34_selective_scan_bwd_fp16_complex_cu_4ac64e5f_35584cuda3std6ranges3__45__cpo4prevE,(_ZN70_INTERNAL_a20d9429_34_selective_scan_bwd_fp16_complex_cu_4ac64e5f_35584cuda3std6ranges3__45__cpo9iter_moveE - _ZN70_INTERNAL_a20d9429_34_selective_scan_bwd_fp16_complex_cu_4ac64e5f_35584cuda3std6ranges3__45__cpo4prevE)
_ZN70_INTERNAL_a20d9429_34_selective_scan_bwd_fp16_complex_cu_4ac64e5f_35584cuda3std6ranges3__45__cpo4prevE:
	.zero		1
	.type		_ZN70_INTERNAL_a20d9429_34_selective_scan_bwd_fp16_complex_cu_4ac64e5f_35584cuda3std6ranges3__45__cpo9iter_moveE,@object
	.size		_ZN70_INTERNAL_a20d9429_34_selective_scan_bwd_fp16_complex_cu_4ac64e5f_35584cuda3std6ranges3__45__cpo9iter_moveE,(.L_13 - _ZN70_INTERNAL_a20d9429_34_selective_scan_bwd_fp16_complex_cu_4ac64e5f_35584cuda3std6ranges3__45__cpo9iter_moveE)
_ZN70_INTERNAL_a20d9429_34_selective_scan_bwd_fp16_complex_cu_4ac64e5f_35584cuda3std6ranges3__45__cpo9iter_moveE:
	.zero		1
.L_13:


//--------------------- .nv.shared._Z25selective_scan_bwd_kernelI32Selective_Scan_bwd_kernel_traitsILi128ELi16ELb0ELb0ELb0ELb0ELb1EN3c104HalfENS1_7complexIfEEEEv12SSMParamsBwd --------------------------
	.section	.nv.shared._Z25selective_scan_bwd_kernelI32Selective_Scan_bwd_kernel_traitsILi128ELi16ELb0ELb0ELb0ELb0ELb1EN3c104HalfENS1_7complexIfEEEEv12SSMParamsBwd,"aw",@nobits
	.sectionflags	@""
	.align	16
	.zero		1024


//--------------------- .nv.shared._Z25selective_scan_bwd_kernelI32Selective_Scan_bwd_kernel_traitsILi128ELi16ELb0ELb0ELb0ELb1ELb0EN3c104HalfENS1_7complexIfEEEEv12SSMParamsBwd --------------------------
	.section	.nv.shared._Z25selective_scan_bwd_kernelI32Selective_Scan_bwd_kernel_traitsILi128ELi16ELb0ELb0ELb0ELb1ELb0EN3c104HalfENS1_7complexIfEEEEv12SSMParamsBwd,"aw",@nobits
	.sectionflags	@""
	.align	16
	.zero		1024


//--------------------- .nv.shared._Z25selective_scan_bwd_kernelI32Selective_Scan_bwd_kernel_traitsILi128ELi16ELb0ELb0ELb0ELb1ELb1EN3c104HalfENS1_7complexIfEEEEv12SSMParamsBwd --------------------------
	.section	.nv.shared._Z25selective_scan_bwd_kernelI32Selective_Scan_bwd_kernel_traitsILi128ELi16ELb0ELb0ELb0ELb1ELb1EN3c104HalfENS1_7complexIfEEEEv12SSMParamsBwd,"aw",@nobits
	.sectionflags	@""
	.align	16
	.zero		1024


//--------------------- .nv.shared._Z25selective_scan_bwd_kernelI32Selective_Scan_bwd_kernel_traitsILi128ELi16ELb0ELb0ELb1ELb0ELb0EN3c104HalfENS1_7complexIfEEEEv12SSMParamsBwd --------------------------
	.section	.nv.shared._Z25selective_scan_bwd_kernelI32Selective_Scan_bwd_kernel_traitsILi128ELi16ELb0ELb0ELb1ELb0ELb0EN3c104HalfENS1_7complexIfEEEEv12SSMParamsBwd,"aw",@nobits
	.sectionflags	@""
	.align	16
	.zero		1024


//--------------------- .nv.shared._Z25selective_scan_bwd_kernelI32Selective_Scan_bwd_kernel_traitsILi128ELi16ELb0ELb0ELb1ELb0ELb1EN3c104HalfENS1_7complexIfEEEEv12SSMParamsBwd --------------------------
	.section	.nv.shared._Z25selective_scan_bwd_kernelI32Selective_Scan_bwd_kernel_traitsILi128ELi16ELb0ELb0ELb1ELb0ELb1EN3c104HalfENS1_7complexIfEEEEv12SSMParamsBwd,"aw",@nobits
	.sectionflags	@""
	.align	16
	.zero		1024


//--------------------- .nv.shared._Z25selective_scan_bwd_kernelI32Selective_Scan_bwd_kernel_traitsILi128ELi16ELb0ELb0ELb1ELb1ELb0EN3c104HalfENS1_7complexIfEEEEv12SSMParamsBwd --------------------------
	.section	.nv.shared._Z25selective_scan_bwd_kernelI32Selective_Scan_bwd_kernel_traitsILi128ELi16ELb0ELb0ELb1ELb1ELb0EN3c104HalfENS1_7complexIfEEEEv12SSMParamsBwd,"aw",@nobits
	.sectionflags	@""
	.align	16
	.zero		1024


//--------------------- .nv.shared._Z25selective_scan_bwd_kernelI32Selective_Scan_bwd_kernel_traitsILi128ELi16ELb0ELb0ELb1ELb1ELb1EN3c104HalfENS1_7complexIfEEEEv12SSMParamsBwd --------------------------
	.section	.nv.shared._Z25selective_scan_bwd_kernelI32Selective_Scan_bwd_kernel_traitsILi128ELi16ELb0ELb0ELb1ELb1ELb1EN3c104HalfENS1_7complexIfEEEEv12SSMParamsBwd,"aw",@nobits
	.sectionflags	@""
	.align	16
	.zero		1024


//--------------------- .nv.shared._Z25selective_scan_bwd_kernelI32Selective_Scan_bwd_kernel_traitsILi128ELi16ELb0ELb1ELb0ELb0ELb0EN3c104HalfENS1_7complexIfEEEEv12SSMParamsBwd --------------------------
	.section	.nv.shared._Z25selective_scan_bwd_kernelI32Selective_Scan_bwd_kernel_traitsILi128ELi16ELb0ELb1ELb0ELb0ELb0EN3c104HalfENS1_7complexIfEEEEv12SSMParamsBwd,"aw",@nobits
	.sectionflags	@""
	.align	16
	.zero		1024


//--------------------- .nv.shared._Z25selective_scan_bwd_kernelI32Selective_Scan_bwd_kernel_traitsILi128ELi16ELb0ELb1ELb0ELb0ELb1EN3c104HalfENS1_7complexIfEEEEv12SSMParamsBwd --------------------------
	.section	.nv.shared._Z25selective_scan_bwd_kernelI32Selective_Scan_bwd_kernel_traitsILi128ELi16ELb0ELb1ELb0ELb0ELb1EN3c104HalfENS1_7complexIfEEEEv12SSMParamsBwd,"aw",@nobits
	.sectionflags	@""
	.align	16
	.zero		1024


//--------------------- .nv.shared._Z25selective_scan_bwd_kernelI32Selective_Scan_bwd_kernel_traitsILi128ELi16ELb0ELb1ELb0ELb1ELb0EN3c104HalfENS1_7complexIfEEEEv12SSMParamsBwd --------------------------
	.section	.nv.shared._Z25selective_scan_bwd_kernelI32Selective_Scan_bwd_kernel_traitsILi128ELi16ELb0ELb1ELb0ELb1ELb0EN3c104HalfENS1_7complexIfEEEEv12SSMParamsBwd,"aw",@nobits
	.sectionflags	@""
	.align	16
	.zero		1024


//--------------------- .nv.shared._Z25selective_scan_bwd_kernelI32Selective_Scan_bwd_kernel_traitsILi128ELi16ELb0ELb1ELb0ELb1ELb1EN3c104HalfENS1_7complexIfEEEEv12SSMParamsBwd --------------------------
	.section	.nv.shared._Z25selective_scan_bwd_kernelI32Selective_Scan_bwd_kernel_traitsILi128ELi16ELb0ELb1ELb0ELb1ELb1EN3c104HalfENS1_7complexIfEEEEv12SSMParamsBwd,"aw",@nobits
	.sectionflags	@""
	.align	16
	.zero		1024


//--------------------- .nv.shared._Z25selective_scan_bwd_kernelI32Selective_Scan_bwd_kernel_traitsILi128ELi16ELb0ELb1ELb1ELb0ELb0EN3c104HalfENS1_7complexIfEEEEv12SSMParamsBwd --------------------------
	.section	.nv.shared._Z25selective_scan_bwd_kernelI32Selective_Scan_bwd_kernel_traitsILi128ELi16ELb0ELb1ELb1ELb0ELb0EN3c104HalfENS1_7complexIfEEEEv12SSMParamsBwd,"aw",@nobits
	.sectionflags	@""
	.align	16
	.zero		1024


//--------------------- .nv.shared._Z25selective_scan_bwd_kernelI32Selective_Scan_bwd_kernel_traitsILi128ELi16ELb0ELb1ELb1ELb0ELb1EN3c104HalfENS1_7complexIfEEEEv12SSMParamsBwd --------------------------
	.section	.nv.shared._Z25selective_scan_bwd_kernelI32Selective_Scan_bwd_kernel_traitsILi128ELi16ELb0ELb1ELb1ELb0ELb1EN3c104HalfENS1_7complexIfEEEEv12SSMParamsBwd,"aw",@nobits
	.sectionflags	@""
	.align	16
	.zero		1024


//--------------------- .nv.shared._Z25selective_scan_bwd_kernelI32Selective_Scan_bwd_kernel_traitsILi128ELi16ELb0ELb1ELb1ELb1ELb0EN3c104HalfENS1_7complexIfEEEEv12SSMParamsBwd --------------------------
	.section	.nv.shared._Z25selective_scan_bwd_kernelI32Selective_Scan_bwd_kernel_traitsILi128ELi16ELb0ELb1ELb1ELb1ELb0EN3c104HalfENS1_7complexIfEEEEv12SSMParamsBwd,"aw",@nobits
	.sectionflags	@""
	.align	16
	.zero		1024


//--------------------- .nv.shared._Z25selective_scan_bwd_kernelI32Selective_Scan_bwd_kernel_traitsILi128ELi16ELb0ELb1ELb1ELb1ELb1EN3c104HalfENS1_7complexIfEEEEv12SSMParamsBwd --------------------------
	.section	.nv.shared._Z25selective_scan_bwd_kernelI32Selective_Scan_bwd_kernel_traitsILi128ELi16ELb0ELb1ELb1ELb1ELb1EN3c104HalfENS1_7complexIfEEEEv12SSMParamsBwd,"aw",@nobits
	.sectionflags	@""
	.align	16
	.zero		1024


//--------------------- .nv.shared._Z25selective_scan_bwd_kernelI32Selective_Scan_bwd_kernel_traitsILi128ELi16ELb1ELb0ELb0ELb0ELb0EN3c104HalfENS1_7complexIfEEEEv12SSMParamsBwd --------------------------
	.section	.nv.shared._Z25selective_scan_bwd_kernelI32Selective_Scan_bwd_kernel_traitsILi128ELi16ELb1ELb0ELb0ELb0ELb0EN3c104HalfENS1_7complexIfEEEEv12SSMParamsBwd,"aw",@nobits
	.sectionflags	@""
	.align	16
	.zero		1024


//--------------------- .nv.shared._Z25selective_scan_bwd_kernelI32Selective_Scan_bwd_kernel_traitsILi128ELi16ELb1ELb0ELb0ELb0ELb1EN3c104HalfENS1_7complexIfEEEEv12SSMParamsBwd --------------------------
	.section	.nv.shared._Z25selective_scan_bwd_kernelI32Selective_Scan_bwd_kernel_traitsILi128ELi16ELb1ELb0ELb0ELb0ELb1EN3c104HalfENS1_7complexIfEEEEv12SSMParamsBwd,"aw",@nobits
	.sectionflags	@""
	.align	16
	.zero		1024


//--------------------- .nv.shared._Z25selective_scan_bwd_kernelI32Selective_Scan_bwd_kernel_traitsILi128ELi16ELb1ELb0ELb0ELb1ELb0EN3c104HalfENS1_7complexIfEEEEv12SSMParamsBwd --------------------------
	.section	.nv.shared._Z25selective_scan_bwd_kernelI32Selective_Scan_bwd_kernel_traitsILi128ELi16ELb1ELb0ELb0ELb1ELb0EN3c104HalfENS1_7complexIfEEEEv12SSMParamsBwd,"aw",@nobits
	.sectionflags	@""
	.align	16
	.zero		1024


//--------------------- .nv.shared._Z25selective_scan_bwd_kernelI32Selective_Scan_bwd_kernel_traitsILi128ELi16ELb1ELb0ELb0ELb1ELb1EN3c104HalfENS1_7complexIfEEEEv12SSMParamsBwd --------------------------
	.section	.nv.shared._Z25selective_scan_bwd_kernelI32Selective_Scan_bwd_kernel_traitsILi128ELi16ELb1ELb0ELb0ELb1ELb1EN3c104HalfENS1_7complexIfEEEEv12SSMParamsBwd,"aw",@nobits
	.sectionflags	@""
	.align	16
	.zero		1024


//--------------------- .nv.shared._Z25selective_scan_bwd_kernelI32Selective_Scan_bwd_kernel_traitsILi128ELi16ELb1ELb0ELb1ELb0ELb0EN3c104HalfENS1_7complexIfEEEEv12SSMParamsBwd --------------------------
	.section	.nv.shared._Z25selective_scan_bwd_kernelI32Selective_Scan_bwd_kernel_traitsILi128ELi16ELb1ELb0ELb1ELb0ELb0EN3c104HalfENS1_7complexIfEEEEv12SSMParamsBwd,"aw",@nobits
	.sectionflags	@""
	.align	16
	.zero		1024


//--------------------- .nv.shared._Z25selective_scan_bwd_kernelI32Selective_Scan_bwd_kernel_traitsILi128ELi16ELb1ELb0ELb1ELb0ELb1EN3c104HalfENS1_7complexIfEEEEv12SSMParamsBwd --------------------------
	.section	.nv.shared._Z25selective_scan_bwd_kernelI32Selective_Scan_bwd_kernel_traitsILi128ELi16ELb1ELb0ELb1ELb0ELb1EN3c104HalfENS1_7complexIfEEEEv12SSMParamsBwd,"aw",@nobits
	.sectionflags	@""
	.align	16
	.zero		1024


//--------------------- .nv.shared._Z25selective_scan_bwd_kernelI32Selective_Scan_bwd_kernel_traitsILi128ELi16ELb1ELb0ELb1ELb1ELb0EN3c104HalfENS1_7complexIfEEEEv12SSMParamsBwd --------------------------
	.section	.nv.shared._Z25selective_scan_bwd_kernelI32Selective_Scan_bwd_kernel_traitsILi128ELi16ELb1ELb0ELb1ELb1ELb0EN3c104HalfENS1_7complexIfEEEEv12SSMParamsBwd,"aw",@nobits
	.sectionflags	@""
	.align	16
	.zero		1024


//--------------------- .nv.shared._Z25selective_scan_bwd_kernelI32Selective_Scan_bwd_kernel_traitsILi128ELi16ELb1ELb0ELb1ELb1ELb1EN3c104HalfENS1_7complexIfEEEEv12SSMParamsBwd --------------------------
	.section	.nv.shared._Z25selective_scan_bwd_kernelI32Selective_Scan_bwd_kernel_traitsILi128ELi16ELb1ELb0ELb1ELb1ELb1EN3c104HalfENS1_7complexIfEEEEv12SSMParamsBwd,"aw",@nobits
	.sectionflags	@""
	.align	16
	.zero		1024


//--------------------- .nv.shared._Z25selective_scan_bwd_kernelI32Selective_Scan_bwd_kernel_traitsILi128ELi16ELb1ELb1ELb0ELb0ELb0EN3c104HalfENS1_7complexIfEEEEv12SSMParamsBwd --------------------------
	.section	.nv.shared._Z25selective_scan_bwd_kernelI32Selective_Scan_bwd_kernel_traitsILi128ELi16ELb1ELb1ELb0ELb0ELb0EN3c104HalfENS1_7complexIfEEEEv12SSMParamsBwd,"aw",@nobits
	.sectionflags	@""
	.align	16
	.zero		1024


//--------------------- .nv.shared._Z25selective_scan_bwd_kernelI32Selective_Scan_bwd_kernel_traitsILi128ELi16ELb1ELb1ELb0ELb0ELb1EN3c104HalfENS1_7complexIfEEEEv12SSMParamsBwd --------------------------
	.section	.nv.shared._Z25selective_scan_bwd_kernelI32Selective_Scan_bwd_kernel_traitsILi128ELi16ELb1ELb1ELb0ELb0ELb1EN3c104HalfENS1_7complexIfEEEEv12SSMParamsBwd,"aw",@nobits
	.sectionflags	@""
	.align	16
	.zero		1024


//--------------------- .nv.shared._Z25selective_scan_bwd_kernelI32Selective_Scan_bwd_kernel_traitsILi128ELi16ELb1ELb1ELb0ELb1ELb0EN3c104HalfENS1_7complexIfEEEEv12SSMParamsBwd --------------------------
	.section	.nv.shared._Z25selective_scan_bwd_kernelI32Selective_Scan_bwd_kernel_traitsILi128ELi16ELb1ELb1ELb0ELb1ELb0EN3c104HalfENS1_7complexIfEEEEv12SSMParamsBwd,"aw",@nobits
	.sectionflags	@""
	.align	16
	.zero		1024


//--------------------- .nv.shared._Z25selective_scan_bwd_kernelI32Selective_Scan_bwd_kernel_traitsILi128ELi16ELb1ELb1ELb0ELb1ELb1EN3c104HalfENS1_7complexIfEEEEv12SSMParamsBwd --------------------------
	.section	.nv.shared._Z25selective_scan_bwd_kernelI32Selective_Scan_bwd_kernel_traitsILi128ELi16ELb1ELb1ELb0ELb1ELb1EN3c104HalfENS1_7complexIfEEEEv12SSMParamsBwd,"aw",@nobits
	.sectionflags	@""
	.align	16
	.zero		1024


//--------------------- .nv.shared._Z25selective_scan_bwd_kernelI32Selective_Scan_bwd_kernel_traitsILi128ELi16ELb1ELb1ELb1ELb0ELb0EN3c104HalfENS1_7complexIfEEEEv12SSMParamsBwd --------------------------
	.section	.nv.shared._Z25selective_scan_bwd_kernelI32Selective_Scan_bwd_kernel_traitsILi128ELi16ELb1ELb1ELb1ELb0ELb0EN3c104HalfENS1_7complexIfEEEEv12SSMParamsBwd,"aw",@nobits
	.sectionflags	@""
	.align	16
	.zero		1024


//--------------------- .nv.shared._Z25selective_scan_bwd_kernelI32Selective_Scan_bwd_kernel_traitsILi128ELi16ELb1ELb1ELb1ELb0ELb1EN3c104HalfENS1_7complexIfEEEEv12SSMParamsBwd --------------------------
	.section	.nv.shared._Z25selective_scan_bwd_kernelI32Selective_Scan_bwd_kernel_traitsILi128ELi16ELb1ELb1ELb1ELb0ELb1EN3c104HalfENS1_7complexIfEEEEv12SSMParamsBwd,"aw",@nobits
	.sectionflags	@""
	.align	16
	.zero		1024


//--------------------- .nv.shared._Z25selective_scan_bwd_kernelI32Selective_Scan_bwd_kernel_traitsILi128ELi16ELb1ELb1ELb1ELb1ELb0EN3c104HalfENS1_7complexIfEEEEv12SSMParamsBwd --------------------------
	.section	.nv.shared._Z25selective_scan_bwd_kernelI32Selective_Scan_bwd_kernel_traitsILi128ELi16ELb1ELb1ELb1ELb1ELb0EN3c104HalfENS1_7complexIfEEEEv12SSMParamsBwd,"aw",@nobits
	.sectionflags	@""
	.align	16
	.zero		1024


//--------------------- .nv.shared._Z25selective_scan_bwd_kernelI32Selective_Scan_bwd_kernel_traitsILi128ELi16ELb1ELb1ELb1ELb1ELb1EN3c104HalfENS1_7complexIfEEEEv12SSMParamsBwd --------------------------
	.section	.nv.shared._Z25selective_scan_bwd_kernelI32Selective_Scan_bwd_kernel_traitsILi128ELi16ELb1ELb1ELb1ELb1ELb1EN3c104HalfENS1_7complexIfEEEEv12SSMParamsBwd,"aw",@nobits
	.sectionflags	@""
	.align	16
	.zero		1024


//--------------------- .nv.shared._Z25selective_scan_bwd_kernelI32Selective_Scan_bwd_kernel_traitsILi64ELi16ELb0ELb0ELb0ELb0ELb0EN3c104HalfENS1_7complexIfEEEEv12SSMParamsBwd --------------------------
	.section	.nv.shared._Z25selective_scan_bwd_kernelI32Selective_Scan_bwd_kernel_traitsILi64ELi16ELb0ELb0ELb0ELb0ELb0EN3c104HalfENS1_7complexIfEEEEv12SSMParamsBwd,"aw",@nobits
	.sectionflags	@""
	.align	16
	.zero		1024


//--------------------- .nv.shared._Z25selective_scan_bwd_kernelI32Selective_Scan_bwd_kernel_traitsILi64ELi16ELb0ELb0ELb0ELb0ELb1EN3c104HalfENS1_7complexIfEEEEv12SSMParamsBwd --------------------------
	.section	.nv.shared._Z25selective_scan_bwd_kernelI32Selective_Scan_bwd_kernel_traitsILi64ELi16ELb0ELb0ELb0ELb0ELb1EN3c104HalfENS1_7complexIfEEEEv12SSMParamsBwd,"aw",@nobits
	.sectionflags	@""
	.align	16
	.zero		1024


//--------------------- .nv.shared._Z25selective_scan_bwd_kernelI32Selective_Scan_bwd_kernel_traitsILi64ELi16ELb0ELb0ELb0ELb1ELb0EN3c104HalfENS1_7complexIfEEEEv12SSMParamsBwd --------------------------
	.section	.nv.shared._Z25selective_scan_bwd_kernelI32Selective_Scan_bwd_kernel_traitsILi64ELi16ELb0ELb0ELb0ELb1ELb0EN3c104HalfENS1_7complexIfEEEEv12SSMParamsBwd,"aw",@nobits
	.sectionflags	@""
	.align	16
	.zero		1024


//--------------------- .nv.shared._Z25selective_scan_bwd_kernelI32Selective_Scan_bwd_kernel_traitsILi64ELi16ELb0ELb0ELb0ELb1ELb1EN3c104HalfENS1_7complexIfEEEEv12SSMParamsBwd --------------------------
	.section	.nv.shared._Z25selective_scan_bwd_kernelI32Selective_Scan_bwd_kernel_traitsILi64ELi16ELb0ELb0ELb0ELb1ELb1EN3c104HalfENS1_7complexIfEEEEv12SSMParamsBwd,"aw",@nobits
	.sectionflags	@""
	.align	16
	.zero		1024


//--------------------- .nv.shared._Z25selective_scan_bwd_kernelI32Selective_Scan_bwd_kernel_traitsILi64ELi16ELb0ELb0ELb1ELb0ELb0EN3c104HalfENS1_7complexIfEEEEv12SSMParamsBwd --------------------------
	.section	.nv.shared._Z25selective_scan_bwd_kernelI32Selective_Scan_bwd_kernel_traitsILi64ELi16ELb0ELb0ELb1ELb0ELb0EN3c104HalfENS1_7complexIfEEEEv12SSMParamsBwd,"aw",@nobits
	.sectionflags	@""
	.align	16
	.zero		1024


//--------------------- .nv.shared._Z25selective_scan_bwd_kernelI32Selective_Scan_bwd_kernel_traitsILi64ELi16ELb0ELb0ELb1ELb0ELb1EN3c104HalfENS1_7complexIfEEEEv12SSMParamsBwd --------------------------
	.section	.nv.shared._Z25selective_scan_bwd_kernelI32Selective_Scan_bwd_kernel_traitsILi64ELi16ELb0ELb0ELb1ELb0ELb1EN3c104HalfENS1_7complexIfEEEEv12SSMParamsBwd,"aw",@nobits
	.sectionflags	@""
	.align	16
	.zero		1024


//--------------------- .nv.shared._Z25selective_scan_bwd_kernelI32Selective_Scan_bwd_kernel_traitsILi64ELi16ELb0ELb0ELb1ELb1ELb0EN3c104HalfENS1_7complexIfEEEEv12SSMParamsBwd --------------------------
	.section	.nv.shared._Z25selective_scan_bwd_kernelI32Selective_Scan_bwd_kernel_traitsILi64ELi16ELb0ELb0ELb1ELb1ELb0EN3c104HalfENS1_7complexIfEEEEv12SSMParamsBwd,"aw",@nobits
	.sectionflags	@""
	.align	16
	.zero		1024


//--------------------- .nv.shared._Z25selective_scan_bwd_kernelI32Selective_Scan_bwd_kernel_traitsILi64ELi16ELb0ELb0ELb1ELb1ELb1EN3c104HalfENS1_7complexIfEEEEv12SSMParamsBwd --------------------------
	.section	.nv.shared._Z25selective_scan_bwd_kernelI32Selective_Scan_bwd_kernel_traitsILi64ELi16ELb0ELb0ELb1ELb1ELb1EN3c104HalfENS1_7complexIfEEEEv12SSMParamsBwd,"aw",@nobits
	.sectionflags	@""
	.align	16
	.zero		1024


//--------------------- .nv.shared._Z25selective_scan_bwd_kernelI32Selective_Scan_bwd_kernel_traitsILi64ELi16ELb0ELb1ELb0ELb0ELb0EN3c104HalfENS1_7complexIfEEEEv12SSMParamsBwd --------------------------
	.section	.nv.shared._Z25selective_scan_bwd_kernelI32Selective_Scan_bwd_kernel_traitsILi64ELi16ELb0ELb1ELb0ELb0ELb0EN3c104HalfENS1_7complexIfEEEEv12SSMParamsBwd,"aw",@nobits
	.sectionflags	@""
	.align	16
	.zero		1024


//--------------------- .nv.shared._Z25selective_scan_bwd_kernelI32Selective_Scan_bwd_kernel_traitsILi64ELi16ELb0ELb1ELb0ELb0ELb1EN3c104HalfENS1_7complexIfEEEEv12SSMParamsBwd --------------------------
	.section	.nv.shared._Z25selective_scan_bwd_kernelI32Selective_Scan_bwd_kernel_traitsILi64ELi16ELb0ELb1ELb0ELb0ELb1EN3c104HalfENS1_7complexIfEEEEv12SSMParamsBwd,"aw",@nobits
	.sectionflags	@""
	.align	16
	.zero		1024


//--------------------- .nv.shared._Z25selective_scan_bwd_kernelI32Selective_Scan_bwd_kernel_traitsILi64ELi16ELb0ELb1ELb0ELb1ELb0EN3c104HalfENS1_7complexIfEEEEv12SSMParamsBwd --------------------------
	.section	.nv.shared._Z25selective_scan_bwd_kernelI32Selective_Scan_bwd_kernel_traitsILi64ELi16ELb0ELb1ELb0ELb1ELb0EN3c104HalfENS1_7complexIfEEEEv12SSMParamsBwd,"aw",@nobits
	.sectionflags	@""
	.align	16
	.zero		1024


//--------------------- .nv.shared._Z25selective_scan_bwd_kernelI32Selective_Scan_bwd_kernel_traitsILi64ELi16ELb0ELb1ELb0ELb1ELb1EN3c104HalfENS1_7complexIfEEEEv12SSMParamsBwd --------------------------
	.section	.nv.shared._Z25selective_scan_bwd_kernelI32Selective_Scan_bwd_kernel_traitsILi64ELi16ELb0ELb1ELb0ELb1ELb1EN3c104HalfENS1_7complexIfEEEEv12SSMParamsBwd,"aw",@nobits
	.sectionflags	@""
	.align	16
	.zero		1024


//--------------------- .nv.shared._Z25selective_scan_bwd_kernelI32Selective_Scan_bwd_kernel_traitsILi64ELi16ELb0ELb1ELb1ELb0ELb0EN3c104HalfENS1_7complexIfEEEEv12SSMParamsBwd --------------------------
	.section	.nv.shared._Z25selective_scan_bwd_kernelI32Selective_Scan_bwd_kernel_traitsILi64ELi16ELb0ELb1ELb1ELb0ELb0EN3c104HalfENS1_7complexIfEEEEv12SSMParamsBwd,"aw",@nobits
	.sectionflags	@""
	.align	16
	.zero		1024


//--------------------- .nv.shared._Z25selective_scan_bwd_kernelI32Selective_Scan_bwd_kernel_traitsILi64ELi16ELb0ELb1ELb1ELb0ELb1EN3c104HalfENS1_7complexIfEEEEv12SSMParamsBwd --------------------------
	.section	.nv.shared._Z25selective_scan_bwd_kernelI32Selective_Scan_bwd_kernel_traitsILi64ELi16ELb0ELb1ELb1ELb0ELb1EN3c104HalfENS1_7complexIfEEEEv12SSMParamsBwd,"aw",@nobits
	.sectionflags	@""
	.align	16
	.zero		1024


//--------------------- .nv.shared._Z25selective_scan_bwd_kernelI32Selective_Scan_bwd_kernel_traitsILi64ELi16ELb0ELb1ELb1ELb1ELb0EN3c104HalfENS1_7complexIfEEEEv12SSMParamsBwd --------------------------
	.section	.nv.shared._Z25selective_scan_bwd_kernelI32Selective_Scan_bwd_kernel_traitsILi64ELi16ELb0ELb1ELb1ELb1ELb0EN3c104HalfENS1_7complexIfEEEEv12SSMParamsBwd,"aw",@nobits
	.sectionflags	@""
	.align	16
	.zero		1024


//--------------------- .nv.shared._Z25selective_scan_bwd_kernelI32Selective_Scan_bwd_kernel_traitsILi64ELi16ELb0ELb1ELb1ELb1ELb1EN3c104HalfENS1_7complexIfEEEEv12SSMParamsBwd --------------------------
	.section	.nv.shared._Z25selective_scan_bwd_kernelI32Selective_Scan_bwd_kernel_traitsILi64ELi16ELb0ELb1ELb1ELb1ELb1EN3c104HalfENS1_7complexIfEEEEv12SSMParamsBwd,"aw",@nobits
	.sectionflags	@""
	.align	16
	.zero		1024


//--------------------- .nv.shared._Z25selective_scan_bwd_kernelI32Selective_Scan_bwd_kernel_traitsILi64ELi16ELb1ELb0ELb0ELb0ELb0EN3c104HalfENS1_7complexIfEEEEv12SSMParamsBwd --------------------------
	.section	.nv.shared._Z25selective_scan_bwd_kernelI32Selective_Scan_bwd_kernel_traitsILi64ELi16ELb1ELb0ELb0ELb0ELb0EN3c104HalfENS1_7complexIfEEEEv12SSMParamsBwd,"aw",@nobits
	.sectionflags	@""
	.align	16
	.zero		1024


//--------------------- .nv.shared._Z25selective_scan_bwd_kernelI32Selective_Scan_bwd_kernel_traitsILi64ELi16ELb1ELb0ELb0ELb0ELb1EN3c104HalfENS1_7complexIfEEEEv12SSMParamsBwd --------------------------
	.section	.nv.shared._Z25selective_scan_bwd_kernelI32Selective_Scan_bwd_kernel_traitsILi64ELi16ELb1ELb0ELb0ELb0ELb1EN3c104HalfENS1_7complexIfEEEEv12SSMParamsBwd,"aw",@nobits
	.sectionflags	@""
	.align	16
	.zero		1024


//--------------------- .nv.shared._Z25selective_scan_bwd_kernelI32Selective_Scan_bwd_kernel_traitsILi64ELi16ELb1ELb0ELb0ELb1ELb0EN3c104HalfENS1_7complexIfEEEEv12SSMParamsBwd --------------------------
	.section	.nv.shared._Z25selective_scan_bwd_kernelI32Selective_Scan_bwd_kernel_traitsILi64ELi16ELb1ELb0ELb0ELb1ELb0EN3c104HalfENS1_7complexIfEEEEv12SSMParamsBwd,"aw",@nobits
	.sectionflags	@""
	.align	16
	.zero		1024


//--------------------- .nv.shared._Z25selective_scan_bwd_kernelI32Selective_Scan_bwd_kernel_traitsILi64ELi16ELb1ELb0ELb0ELb1ELb1EN3c104HalfENS1_7complexIfEEEEv12SSMParamsBwd --------------------------
	.section	.nv.shared._Z25selective_scan_bwd_kernelI32Selective_Scan_bwd_kernel_traitsILi64ELi16ELb1ELb0ELb0ELb1ELb1EN3c104HalfENS1_7complexIfEEEEv12SSMParamsBwd,"aw",@nobits
	.sectionflags	@""
	.align	16
	.zero		1024


//--------------------- .nv.shared._Z25selective_scan_bwd_kernelI32Selective_Scan_bwd_kernel_traitsILi64ELi16ELb1ELb0ELb1ELb0ELb0EN3c104HalfENS1_7complexIfEEEEv12SSMParamsBwd --------------------------
	.section	.nv.shared._Z25selective_scan_bwd_kernelI32Selective_Scan_bwd_kernel_traitsILi64ELi16ELb1ELb0ELb1ELb0ELb0EN3c104HalfENS1_7complexIfEEEEv12SSMParamsBwd,"aw",@nobits
	.sectionflags	@""
	.align	16
	.zero		1024


//--------------------- .nv.shared._Z25selective_scan_bwd_kernelI32Selective_Scan_bwd_kernel_traitsILi64ELi16ELb1ELb0ELb1ELb0ELb1EN3c104HalfENS1_7complexIfEEEEv12SSMParamsBwd --------------------------
	.section	.nv.shared._Z25selective_scan_bwd_kernelI32Selective_Scan_bwd_kernel_traitsILi64ELi16ELb1ELb0ELb1ELb0ELb1EN3c104HalfENS1_7complexIfEEEEv12SSMParamsBwd,"aw",@nobits
	.sectionflags	@""
	.align	16
	.zero		1024


//--------------------- .nv.shared._Z25selective_scan_bwd_kernelI32Selective_Scan_bwd_kernel_traitsILi64ELi16ELb1ELb0ELb1ELb1ELb0EN3c104HalfENS1_7complexIfEEEEv12SSMParamsBwd --------------------------
	.section	.nv.shared._Z25selective_scan_bwd_kernelI32Selective_Scan_bwd_kernel_traitsILi64ELi16ELb1ELb0ELb1ELb1ELb0EN3c104HalfENS1_7complexIfEEEEv12SSMParamsBwd,"aw",@nobits
	.sectionflags	@""
	.align	16
	.zero		1024


//--------------------- .nv.shared._Z25selective_scan_bwd_kernelI32Selective_Scan_bwd_kernel_traitsILi64ELi16ELb1ELb0ELb1ELb1ELb1EN3c104HalfENS1_7complexIfEEEEv12SSMParamsBwd --------------------------
	.section	.nv.shared._Z25selective_scan_bwd_kernelI32Selective_Scan_bwd_kernel_traitsILi64ELi16ELb1ELb0ELb1ELb1ELb1EN3c104HalfENS1_7complexIfEEEEv12SSMParamsBwd,"aw",@nobits
	.sectionflags	@""
	.align	16
	.zero		1024


//--------------------- .nv.shared._Z25selective_scan_bwd_kernelI32Selective_Scan_bwd_kernel_traitsILi64ELi16ELb1ELb1ELb0ELb0ELb0EN3c104HalfENS1_7complexIfEEEEv12SSMParamsBwd --------------------------
	.section	.nv.shared._Z25selective_scan_bwd_kernelI32Selective_Scan_bwd_kernel_traitsILi64ELi16ELb1ELb1ELb0ELb0ELb0EN3c104HalfENS1_7complexIfEEEEv12SSMParamsBwd,"aw",@nobits
	.sectionflags	@""
	.align	16
	.zero		1024


//--------------------- .nv.shared._Z25selective_scan_bwd_kernelI32Selective_Scan_bwd_kernel_traitsILi64ELi16ELb1ELb1ELb0ELb0ELb1EN3c104HalfENS1_7complexIfEEEEv12SSMParamsBwd --------------------------
	.section	.nv.shared._Z25selective_scan_bwd_kernelI32Selective_Scan_bwd_kernel_traitsILi64ELi16ELb1ELb1ELb0ELb0ELb1EN3c104HalfENS1_7complexIfEEEEv12SSMParamsBwd,"aw",@nobits
	.sectionflags	@""
	.align	16
	.zero		1024


//--------------------- .nv.shared._Z25selective_scan_bwd_kernelI32Selective_Scan_bwd_kernel_traitsILi64ELi16ELb1ELb1ELb0ELb1ELb0EN3c104HalfENS1_7complexIfEEEEv12SSMParamsBwd --------------------------
	.section	.nv.shared._Z25selective_scan_bwd_kernelI32Selective_Scan_bwd_kernel_traitsILi64ELi16ELb1ELb1ELb0ELb1ELb0EN3c104HalfENS1_7complexIfEEEEv12SSMParamsBwd,"aw",@nobits
	.sectionflags	@""
	.align	16
	.zero		1024


//--------------------- .nv.shared._Z25selective_scan_bwd_kernelI32Selective_Scan_bwd_kernel_traitsILi64ELi16ELb1ELb1ELb0ELb1ELb1EN3c104HalfENS1_7complexIfEEEEv12SSMParamsBwd --------------------------
	.section	.nv.shared._Z25selective_scan_bwd_kernelI32Selective_Scan_bwd_kernel_traitsILi64ELi16ELb1ELb1ELb0ELb1ELb1EN3c104HalfENS1_7complexIfEEEEv12SSMParamsBwd,"aw",@nobits
	.sectionflags	@""
	.align	16
	.zero		1024


//--------------------- .nv.shared._Z25selective_scan_bwd_kernelI32Selective_Scan_bwd_kernel_traitsILi64ELi16ELb1ELb1ELb1ELb0ELb0EN3c104HalfENS1_7complexIfEEEEv12SSMParamsBwd --------------------------
	.section	.nv.shared._Z25selective_scan_bwd_kernelI32Selective_Scan_bwd_kernel_traitsILi64ELi16ELb1ELb1ELb1ELb0ELb0EN3c104HalfENS1_7complexIfEEEEv12SSMParamsBwd,"aw",@nobits
	.sectionflags	@""
	.align	16
	.zero		1024


//--------------------- .nv.shared._Z25selective_scan_bwd_kernelI32Selective_Scan_bwd_kernel_traitsILi64ELi16ELb1ELb1ELb1ELb0ELb1EN3c104HalfENS1_7complexIfEEEEv12SSMParamsBwd --------------------------
	.section	.nv.shared._Z25selective_scan_bwd_kernelI32Selective_Scan_bwd_kernel_traitsILi64ELi16ELb1ELb1ELb1ELb0ELb1EN3c104HalfENS1_7complexIfEEEEv12SSMParamsBwd,"aw",@nobits
	.sectionflags	@""
	.align	16
	.zero		1024


//--------------------- .nv.shared._Z25selective_scan_bwd_kernelI32Selective_Scan_bwd_kernel_traitsILi64ELi16ELb1ELb1ELb1ELb1ELb0EN3c104HalfENS1_7complexIfEEEEv12SSMParamsBwd --------------------------
	.section	.nv.shared._Z25selective_scan_bwd_kernelI32Selective_Scan_bwd_kernel_traitsILi64ELi16ELb1ELb1ELb1ELb1ELb0EN3c104HalfENS1_7complexIfEEEEv12SSMParamsBwd,"aw",@nobits
	.sectionflags	@""
	.align	16
	.zero		1024


//--------------------- .nv.shared._Z25selective_scan_bwd_kernelI32Selective_Scan_bwd_kernel_traitsILi64ELi16ELb1ELb1ELb1ELb1ELb1EN3c104HalfENS1_7complexIfEEEEv12SSMParamsBwd --------------------------
	.section	.nv.shared._Z25selective_scan_bwd_kernelI32Selective_Scan_bwd_kernel_traitsILi64ELi16ELb1ELb1ELb1ELb1ELb1EN3c104HalfENS1_7complexIfEEEEv12SSMParamsBwd,"aw",@nobits
	.sectionflags	@""
	.align	16
	.zero		1024


//--------------------- .nv.shared._Z25selective_scan_bwd_kernelI32Selective_Scan_bwd_kernel_traitsILi32ELi16ELb0ELb0ELb0ELb0ELb0EN3c104HalfENS1_7complexIfEEEEv12SSMParamsBwd --------------------------
	.section	.nv.shared._Z25selective_scan_bwd_kernelI32Selective_Scan_bwd_kernel_traitsILi32ELi16ELb0ELb0ELb0ELb0ELb0EN3c104HalfENS1_7complexIfEEEEv12SSMParamsBwd,"aw",@nobits
	.sectionflags	@""
	.align	16
	.zero		1024


//--------------------- .nv.shared._Z25selective_scan_bwd_kernelI32Selective_Scan_bwd_kernel_traitsILi32ELi16ELb0ELb0ELb0ELb0ELb1EN3c104HalfENS1_7complexIfEEEEv12SSMParamsBwd --------------------------
	.section	.nv.shared._Z25selective_scan_bwd_kernelI32Selective_Scan_bwd_kernel_traitsILi32ELi16ELb0ELb0ELb0ELb0ELb1EN3c104HalfENS1_7complexIfEEEEv12SSMParamsBwd,"aw",@nobits
	.sectionflags	@""
	.align	16
	.zero		1024


//--------------------- .nv.shared._Z25selective_scan_bwd_kernelI32Selective_Scan_bwd_kernel_traitsILi32ELi16ELb0ELb0ELb0ELb1ELb0EN3c104HalfENS1_7complexIfEEEEv12SSMParamsBwd --------------------------
	.section	.nv.shared._Z25selective_scan_bwd_kernelI32Selective_Scan_bwd_kernel_traitsILi32ELi16ELb0ELb0ELb0ELb1ELb0EN3c104HalfENS1_7complexIfEEEEv12SSMParamsBwd,"aw",@nobits
	.sectionflags	@""
	.align	16
	.zero		1024


//--------------------- .nv.shared._Z25selective_scan_bwd_kernelI32Selective_Scan_bwd_kernel_traitsILi32ELi16ELb0ELb0ELb0ELb1ELb1EN3c104HalfENS1_7complexIfEEEEv12SSMParamsBwd --------------------------
	.section	.nv.shared._Z25selective_scan_bwd_kernelI32Selective_Scan_bwd_kernel_traitsILi32ELi16ELb0ELb0ELb0ELb1ELb1EN3c104HalfENS1_7complexIfEEEEv12SSMParamsBwd,"aw",@nobits
	.sectionflags	@""
	.align	16
	.zero		1024


//--------------------- .nv.shared._Z25selective_scan_bwd_kernelI32Selective_Scan_bwd_kernel_traitsILi32ELi16ELb0ELb0ELb1ELb0ELb0EN3c104HalfENS1_7complexIfEEEEv12SSMParamsBwd --------------------------
	.section	.nv.shared._Z25selective_scan_bwd_kernelI32Selective_Scan_bwd_kernel_traitsILi32ELi16ELb0ELb0ELb1ELb0ELb0EN3c104HalfENS1_7complexIfEEEEv12SSMParamsBwd,"aw",@nobits
	.sectionflags	@""
	.align	16
	.zero		1024


//--------------------- .nv.shared._Z25selective_scan_bwd_kernelI32Selective_Scan_bwd_kernel_traitsILi32ELi16ELb0ELb0ELb1ELb0ELb1EN3c104HalfENS1_7complexIfEEEEv12SSMParamsBwd --------------------------
	.section	.nv.shared._Z25selective_scan_bwd_kernelI32Selective_Scan_bwd_kernel_traitsILi32ELi16ELb0ELb0ELb1ELb0ELb1EN3c104HalfENS1_7complexIfEEEEv12SSMParamsBwd,"aw",@nobits
	.sectionflags	@""
	.align	16
	.zero		1024


//--------------------- .nv.shared._Z25selective_scan_bwd_kernelI32Selective_Scan_bwd_kernel_traitsILi32ELi16ELb0ELb0ELb1ELb1ELb0EN3c104HalfENS1_7complexIfEEEEv12SSMParamsBwd --------------------------
	.section	.nv.shared._Z25selective_scan_bwd_kernelI32Selective_Scan_bwd_kernel_traitsILi32ELi16ELb0ELb0ELb1ELb1ELb0EN3c104HalfENS1_7complexIfEEEEv12SSMParamsBwd,"aw",@nobits
	.sectionflags	@""
	.align	16
	.zero		1024


//--------------------- .nv.shared._Z25selective_scan_bwd_kernelI32Selective_Scan_bwd_kernel_traitsILi32ELi16ELb0ELb0ELb1ELb1ELb1EN3c104HalfENS1_7complexIfEEEEv12SSMParamsBwd --------------------------
	.section	.nv.shared._Z25selective_scan_bwd_kernelI32Selective_Scan_bwd_kernel_traitsILi32ELi16ELb0ELb0ELb1ELb1ELb1EN3c104HalfENS1_7complexIfEEEEv12SSMParamsBwd,"aw",@nobits
	.sectionflags	@""
	.align	16
	.zero		1024


//--------------------- .nv.shared._Z25selective_scan_bwd_kernelI32Selective_Scan_bwd_kernel_traitsILi32ELi16ELb0ELb1ELb0ELb0ELb0EN3c104HalfENS1_7complexIfEEEEv12SSMParamsBwd --------------------------
	.section	.nv.shared._Z25selective_scan_bwd_kernelI32Selective_Scan_bwd_kernel_traitsILi32ELi16ELb0ELb1ELb0ELb0ELb0EN3c104HalfENS1_7complexIfEEEEv12SSMParamsBwd,"aw",@nobits
	.sectionflags	@""
	.align	16
	.zero		1024


//--------------------- .nv.shared._Z25selective_scan_bwd_kernelI32Selective_Scan_bwd_kernel_traitsILi32ELi16ELb0ELb1ELb0ELb0ELb1EN3c104HalfENS1_7complexIfEEEEv12SSMParamsBwd --------------------------
	.section	.nv.shared._Z25selective_scan_bwd_kernelI32Selective_Scan_bwd_kernel_traitsILi32ELi16ELb0ELb1ELb0ELb0ELb1EN3c104HalfENS1_7complexIfEEEEv12SSMParamsBwd,"aw",@nobits
	.sectionflags	@""
	.align	16
	.zero		1024


//--------------------- .nv.shared._Z25selective_scan_bwd_kernelI32Selective_Scan_bwd_kernel_traitsILi32ELi16ELb0ELb1ELb0ELb1ELb0EN3c104HalfENS1_7complexIfEEEEv12SSMParamsBwd --------------------------
	.section	.nv.shared._Z25selective_scan_bwd_kernelI32Selective_Scan_bwd_kernel_traitsILi32ELi16ELb0ELb1ELb0ELb1ELb0EN3c104HalfENS1_7complexIfEEEEv12SSMParamsBwd,"aw",@nobits
	.sectionflags	@""
	.align	16
	.zero		1024


//--------------------- .nv.shared._Z25selective_scan_bwd_kernelI32Selective_Scan_bwd_kernel_traitsILi32ELi16ELb0ELb1ELb0ELb1ELb1EN3c104HalfENS1_7complexIfEEEEv12SSMParamsBwd --------------------------
	.section	.nv.shared._Z25selective_scan_bwd_kernelI32Selective_Scan_bwd_kernel_traitsILi32ELi16ELb0ELb1ELb0ELb1ELb1EN3c104HalfENS1_7complexIfEEEEv12SSMParamsBwd,"aw",@nobits
	.sectionflags	@""
	.align	16
	.zero		1024


//--------------------- .nv.shared._Z25selective_scan_bwd_kernelI32Selective_Scan_bwd_kernel_traitsILi32ELi16ELb0ELb1ELb1ELb0ELb0EN3c104HalfENS1_7complexIfEEEEv12SSMParamsBwd --------------------------
	.section	.nv.shared._Z25selective_scan_bwd_kernelI32Selective_Scan_bwd_kernel_traitsILi32ELi16ELb0ELb1ELb1ELb0ELb0EN3c104HalfENS1_7complexIfEEEEv12SSMParamsBwd,"aw",@nobits
	.sectionflags	@""
	.align	16
	.zero		1024


//--------------------- .nv.shared._Z25selective_scan_bwd_kernelI32Selective_Scan_bwd_kernel_traitsILi32ELi16ELb0ELb1ELb1ELb0ELb1EN3c104HalfENS1_7complexIfEEEEv12SSMParamsBwd --------------------------
	.section	.nv.shared._Z25selective_scan_bwd_kernelI32Selective_Scan_bwd_kernel_traitsILi32ELi16ELb0ELb1ELb1ELb0ELb1EN3c104HalfENS1_7complexIfEEEEv12SSMParamsBwd,"aw",@nobits
	.sectionflags	@""
	.align	16
	.zero		1024


//--------------------- .nv.shared._Z25selective_scan_bwd_kernelI32Selective_Scan_bwd_kernel_traitsILi32ELi16ELb0ELb1ELb1ELb1ELb0EN3c104HalfENS1_7complexIfEEEEv12SSMParamsBwd --------------------------
	.section	.nv.shared._Z25selective_scan_bwd_kernelI32Selective_Scan_bwd_kernel_traitsILi32ELi16ELb0ELb1ELb1ELb1ELb0EN3c104HalfENS1_7complexIfEEEEv12SSMParamsBwd,"aw",@nobits
	.sectionflags	@""
	.align	16
	.zero		1024


//--------------------- .nv.shared._Z25selective_scan_bwd_kernelI32Selective_Scan_bwd_kernel_traitsILi32ELi16ELb0ELb1ELb1ELb1ELb1EN3c104HalfENS1_7complexIfEEEEv12SSMParamsBwd --------------------------
	.section	.nv.shared._Z25selective_scan_bwd_kernelI32Selective_Scan_bwd_kernel_traitsILi32ELi16ELb0ELb1ELb1ELb1ELb1EN3c104HalfENS1_7complexIfEEEEv12SSMParamsBwd,"aw",@nobits
	.sectionflags	@""
	.align	16
	.zero		1024


//--------------------- .nv.shared._Z25selective_scan_bwd_kernelI32Selective_Scan_bwd_kernel_traitsILi32ELi16ELb1ELb0ELb0ELb0ELb0EN3c104HalfENS1_7complexIfEEEEv12SSMParamsBwd --------------------------
	.section	.nv.shared._Z25selective_scan_bwd_kernelI32Selective_Scan_bwd_kernel_traitsILi32ELi16ELb1ELb0ELb0ELb0ELb0EN3c104HalfENS1_7complexIfEEEEv12SSMParamsBwd,"aw",@nobits
	.sectionflags	@""
	.align	16
	.zero		1024


//--------------------- .nv.shared._Z25selective_scan_bwd_kernelI32Selective_Scan_bwd_kernel_traitsILi32ELi16ELb1ELb0ELb0ELb0ELb1EN3c104HalfENS1_7complexIfEEEEv12SSMParamsBwd --------------------------
	.section	.nv.shared._Z25selective_scan_bwd_kernelI32Selective_Scan_bwd_kernel_traitsILi32ELi16ELb1ELb0ELb0ELb0ELb1EN3c104HalfENS1_7complexIfEEEEv12SSMParamsBwd,"aw",@nobits
	.sectionflags	@""
	.align	16
	.zero		1024


//--------------------- .nv.shared._Z25selective_scan_bwd_kernelI32Selective_Scan_bwd_kernel_traitsILi32ELi16ELb1ELb0ELb0ELb1ELb0EN3c104HalfENS1_7complexIfEEEEv12SSMParamsBwd --------------------------
	.section	.nv.shared._Z25selective_scan_bwd_kernelI32Selective_Scan_bwd_kernel_traitsILi32ELi16ELb1ELb0ELb0ELb1ELb0EN3c104HalfENS1_7complexIfEEEEv12SSMParamsBwd,"aw",@nobits
	.sectionflags	@""
	.align	16
	.zero		1024


//--------------------- .nv.shared._Z25selective_scan_bwd_kernelI32Selective_Scan_bwd_kernel_traitsILi32ELi16ELb1ELb0ELb0ELb1ELb1EN3c104HalfENS1_7complexIfEEEEv12SSMParamsBwd --------------------------
	.section	.nv.shared._Z25selective_scan_bwd_kernelI32Selective_Scan_bwd_kernel_traitsILi32ELi16ELb1ELb0ELb0ELb1ELb1EN3c104HalfENS1_7complexIfEEEEv12SSMParamsBwd,"aw",@nobits
	.sectionflags	@""
	.align	16
	.zero		1024


//--------------------- .nv.shared._Z25selective_scan_bwd_kernelI32Selective_Scan_bwd_kernel_traitsILi32ELi16ELb1ELb0ELb1ELb0ELb0EN3c104HalfENS1_7complexIfEEEEv12SSMParamsBwd --------------------------
	.section	.nv.shared._Z25selective_scan_bwd_kernelI32Selective_Scan_bwd_kernel_traitsILi32ELi16ELb1ELb0ELb1ELb0ELb0EN3c104HalfENS1_7complexIfEEEEv12SSMParamsBwd,"aw",@nobits
	.sectionflags	@""
	.align	16
	.zero		1024


//--------------------- .nv.shared._Z25selective_scan_bwd_kernelI32Selective_Scan_bwd_kernel_traitsILi32ELi16ELb1ELb0ELb1ELb0ELb1EN3c104HalfENS1_7complexIfEEEEv12SSMParamsBwd --------------------------
	.section	.nv.shared._Z25selective_scan_bwd_kernelI32Selective_Scan_bwd_kernel_traitsILi32ELi16ELb1ELb0ELb1ELb0ELb1EN3c104HalfENS1_7complexIfEEEEv12SSMParamsBwd,"aw",@nobits
	.sectionflags	@""
	.align	16
	.zero		1024


//--------------------- .nv.shared._Z25selective_scan_bwd_kernelI32Selective_Scan_bwd_kernel_traitsILi32ELi16ELb1ELb0ELb1ELb1ELb0EN3c104HalfENS1_7complexIfEEEEv12SSMParamsBwd --------------------------
	.section	.nv.shared._Z25selective_scan_bwd_kernelI32Selective_Scan_bwd_kernel_traitsILi32ELi16ELb1ELb0ELb1ELb1ELb0EN3c104HalfENS1_7complexIfEEEEv12SSMParamsBwd,"aw",@nobits
	.sectionflags	@""
	.align	16
	.zero		1024


//--------------------- .nv.shared._Z25selective_scan_bwd_kernelI32Selective_Scan_bwd_kernel_traitsILi32ELi16ELb1ELb0ELb1ELb1ELb1EN3c104HalfENS1_7complexIfEEEEv12SSMParamsBwd --------------------------
	.section	.nv.shared._Z25selective_scan_bwd_kernelI32Selective_Scan_bwd_kernel_traitsILi32ELi16ELb1ELb0ELb1ELb1ELb1EN3c104HalfENS1_7complexIfEEEEv12SSMParamsBwd,"aw",@nobits
	.sectionflags	@""
	.align	16
	.zero		1024


//--------------------- .nv.shared._Z25selective_scan_bwd_kernelI32Selective_Scan_bwd_kernel_traitsILi32ELi16ELb1ELb1ELb0ELb0ELb0EN3c104HalfENS1_7complexIfEEEEv12SSMParamsBwd --------------------------
	.section	.nv.shared._Z25selective_scan_bwd_kernelI32Selective_Scan_bwd_kernel_traitsILi32ELi16ELb1ELb1ELb0ELb0ELb0EN3c104HalfENS1_7complexIfEEEEv12SSMParamsBwd,"aw",@nobits
	.sectionflags	@""
	.align	16
	.zero		1024


//--------------------- .nv.shared._Z25selective_scan_bwd_kernelI32Selective_Scan_bwd_kernel_traitsILi32ELi16ELb1ELb1ELb0ELb0ELb1EN3c104HalfENS1_7complexIfEEEEv12SSMParamsBwd --------------------------
	.section	.nv.shared._Z25selective_scan_bwd_kernelI32Selective_Scan_bwd_kernel_traitsILi32ELi16ELb1ELb1ELb0ELb0ELb1EN3c104HalfENS1_7complexIfEEEEv12SSMParamsBwd,"aw",@nobits
	.sectionflags	@""
	.align	16
	.zero		1024


//--------------------- .nv.shared._Z25selective_scan_bwd_kernelI32Selective_Scan_bwd_kernel_traitsILi32ELi16ELb1ELb1ELb0ELb1ELb0EN3c104HalfENS1_7complexIfEEEEv12SSMParamsBwd --------------------------
	.section	.nv.shared._Z25selective_scan_bwd_kernelI32Selective_Scan_bwd_kernel_traitsILi32ELi16ELb1ELb1ELb0ELb1ELb0EN3c104HalfENS1_7complexIfEEEEv12SSMParamsBwd,"aw",@nobits
	.sectionflags	@""
	.align	16
	.zero		1024


//--------------------- .nv.shared._Z25selective_scan_bwd_kernelI32Selective_Scan_bwd_kernel_traitsILi32ELi16ELb1ELb1ELb0ELb1ELb1EN3c104HalfENS1_7complexIfEEEEv12SSMParamsBwd --------------------------
	.section	.nv.shared._Z25selective_scan_bwd_kernelI32Selective_Scan_bwd_kernel_traitsILi32ELi16ELb1ELb1ELb0ELb1ELb1EN3c104HalfENS1_7complexIfEEEEv12SSMParamsBwd,"aw",@nobits
	.sectionflags	@""
	.align	16
	.zero		1024


//--------------------- .nv.shared._Z25selective_scan_bwd_kernelI32Selective_Scan_bwd_kernel_traitsILi32ELi16ELb1ELb1ELb1ELb0ELb0EN3c104HalfENS1_7complexIfEEEEv12SSMParamsBwd --------------------------
	.section	.nv.shared._Z25selective_scan_bwd_kernelI32Selective_Scan_bwd_kernel_traitsILi32ELi16ELb1ELb1ELb1ELb0ELb0EN3c104HalfENS1_7complexIfEEEEv12SSMParamsBwd,"aw",@nobits
	.sectionflags	@""
	.align	16
	.zero		1024


//--------------------- .nv.shared._Z25selective_scan_bwd_kernelI32Selective_Scan_bwd_kernel_traitsILi32ELi16ELb1ELb1ELb1ELb0ELb1EN3c104HalfENS1_7complexIfEEEEv12SSMParamsBwd --------------------------
	.section	.nv.shared._Z25selective_scan_bwd_kernelI32Selective_Scan_bwd_kernel_traitsILi32ELi16ELb1ELb1ELb1ELb0ELb1EN3c104HalfENS1_7complexIfEEEEv12SSMParamsBwd,"aw",@nobits
	.sectionflags	@""
	.align	16
	.zero		1024


//--------------------- .nv.shared._Z25selective_scan_bwd_kernelI32Selective_Scan_bwd_kernel_traitsILi32ELi16ELb1ELb1ELb1ELb1ELb0EN3c104HalfENS1_7complexIfEEEEv12SSMParamsBwd --------------------------
	.section	.nv.shared._Z25selective_scan_bwd_kernelI32Selective_Scan_bwd_kernel_traitsILi32ELi16ELb1ELb1ELb1ELb1ELb0EN3c104HalfENS1_7complexIfEEEEv12SSMParamsBwd,"aw",@nobits
	.sectionflags	@""
	.align	16
	.zero		1024


//--------------------- .nv.shared._Z25selective_scan_bwd_kernelI32Selective_Scan_bwd_kernel_traitsILi32ELi16ELb1ELb1ELb1ELb1ELb1EN3c104HalfENS1_7complexIfEEEEv12SSMParamsBwd --------------------------
	.section	.nv.shared._Z25selective_scan_bwd_kernelI32Selective_Scan_bwd_kernel_traitsILi32ELi16ELb1ELb1ELb1ELb1ELb1EN3c104HalfENS1_7complexIfEEEEv12SSMParamsBwd,"aw",@nobits
	.sectionflags	@""
	.align	16
	.zero		1024


//--------------------- .nv.shared._Z25selective_scan_bwd_kernelI32Selective_Scan_bwd_kernel_traitsILi32ELi8ELb0ELb0ELb0ELb0ELb0EN3c104HalfENS1_7complexIfEEEEv12SSMParamsBwd --------------------------
	.section	.nv.shared._Z25selective_scan_bwd_kernelI32Selective_Scan_bwd_kernel_traitsILi32ELi8ELb0ELb0ELb0ELb0ELb0EN3c104HalfENS1_7complexIfEEEEv12SSMParamsBwd,"aw",@nobits
	.sectionflags	@""
	.align	16
	.zero		1024


//--------------------- .nv.shared._Z25selective_scan_bwd_kernelI32Selective_Scan_bwd_kernel_traitsILi32ELi8ELb0ELb0ELb0ELb0ELb1EN3c104HalfENS1_7complexIfEEEEv12SSMParamsBwd --------------------------
	.section	.nv.shared._Z25selective_scan_bwd_kernelI32Selective_Scan_bwd_kernel_traitsILi32ELi8ELb0ELb0ELb0ELb0ELb1EN3c104HalfENS1_7complexIfEEEEv12SSMParamsBwd,"aw",@nobits
	.sectionflags	@""
	.align	16
	.zero		1024


//--------------------- .nv.shared._Z25selective_scan_bwd_kernelI32Selective_Scan_bwd_kernel_traitsILi32ELi8ELb0ELb0ELb0ELb1ELb0EN3c104HalfENS1_7complexIfEEEEv12SSMParamsBwd --------------------------
	.section	.nv.shared._Z25selective_scan_bwd_kernelI32Selective_Scan_bwd_kernel_traitsILi32ELi8ELb0ELb0ELb0ELb1ELb0EN3c104HalfENS1_7complexIfEEEEv12SSMParamsBwd,"aw",@nobits
	.sectionflags	@""
	.align	16
	.zero		1024


//--------------------- .nv.shared._Z25selective_scan_bwd_kernelI32Selective_Scan_bwd_kernel_traitsILi32ELi8ELb0ELb0ELb0ELb1ELb1EN3c104HalfENS1_7complexIfEEEEv12SSMParamsBwd --------------------------
	.section	.nv.shared._Z25selective_scan_bwd_kernelI32Selective_Scan_bwd_kernel_traitsILi32ELi8ELb0ELb0ELb0ELb1ELb1EN3c104HalfENS1_7complexIfEEEEv12SSMParamsBwd,"aw",@nobits
	.sectionflags	@""
	.align	16
	.zero		1024


//--------------------- .nv.shared._Z25selective_scan_bwd_kernelI32Selective_Scan_bwd_kernel_traitsILi32ELi8ELb0ELb0ELb1ELb0ELb0EN3c104HalfENS1_7complexIfEEEEv12SSMParamsBwd --------------------------
	.section	.nv.shared._Z25selective_scan_bwd_kernelI32Selective_Scan_bwd_kernel_traitsILi32ELi8ELb0ELb0ELb1ELb0ELb0EN3c104HalfENS1_7complexIfEEEEv12SSMParamsBwd,"aw",@nobits
	.sectionflags	@""
	.align	16
	.zero		1024


//--------------------- .nv.shared._Z25selective_scan_bwd_kernelI32Selective_Scan_bwd_kernel_traitsILi32ELi8ELb0ELb0ELb1ELb0ELb1EN3c104HalfENS1_7complexIfEEEEv12SSMParamsBwd --------------------------
	.section	.nv.shared._Z25selective_scan_bwd_kernelI32Selective_Scan_bwd_kernel_traitsILi32ELi8ELb0ELb0ELb1ELb0ELb1EN3c104HalfENS1_7complexIfEEEEv12SSMParamsBwd,"aw",@nobits
	.sectionflags	@""
	.align	16
	.zero		1024


//--------------------- .nv.shared._Z25selective_scan_bwd_kernelI32Selective_Scan_bwd_kernel_traitsILi32ELi8ELb0ELb0ELb1ELb1ELb0EN3c104HalfENS1_7complexIfEEEEv12SSMParamsBwd --------------------------
	.section	.nv.shared._Z25selective_scan_bwd_kernelI32Selective_Scan_bwd_kernel_traitsILi32ELi8ELb0ELb0ELb1ELb1ELb0EN3c104HalfENS1_7complexIfEEEEv12SSMParamsBwd,"aw",@nobits
	.sectionflags	@""
	.align	16
	.zero		1024


//--------------------- .nv.shared._Z25selective_scan_bwd_kernelI32Selective_Scan_bwd_kernel_traitsILi32ELi8ELb0ELb0ELb1ELb1ELb1EN3c104HalfENS1_7complexIfEEEEv12SSMParamsBwd --------------------------
	.section	.nv.shared._Z25selective_scan_bwd_kernelI32Selective_Scan_bwd_kernel_traitsILi32ELi8ELb0ELb0ELb1ELb1ELb1EN3c104HalfENS1_7complexIfEEEEv12SSMParamsBwd,"aw",@nobits
	.sectionflags	@""
	.align	16
	.zero		1024


//--------------------- .nv.shared._Z25selective_scan_bwd_kernelI32Selective_Scan_bwd_kernel_traitsILi32ELi8ELb0ELb1ELb0ELb0ELb0EN3c104HalfENS1_7complexIfEEEEv12SSMParamsBwd --------------------------
	.section	.nv.shared._Z25selective_scan_bwd_kernelI32Selective_Scan_bwd_kernel_traitsILi32ELi8ELb0ELb1ELb0ELb0ELb0EN3c104HalfENS1_7complexIfEEEEv12SSMParamsBwd,"aw",@nobits
	.sectionflags	@""
	.align	16
	.zero		1024


//--------------------- .nv.shared._Z25selective_scan_bwd_kernelI32Selective_Scan_bwd_kernel_traitsILi32ELi8ELb0ELb1ELb0ELb0ELb1EN3c104HalfENS1_7complexIfEEEEv12SSMParamsBwd --------------------------
	.section	.nv.shared._Z25selective_scan_bwd_kernelI32Selective_Scan_bwd_kernel_traitsILi32ELi8ELb0ELb1ELb0ELb0ELb1EN3c104HalfENS1_7complexIfEEEEv12SSMParamsBwd,"aw",@nobits
	.sectionflags	@""
	.align	16
	.zero		1024


//--------------------- .nv.shared._Z25selective_scan_bwd_kernelI32Selective_Scan_bwd_kernel_traitsILi32ELi8ELb0ELb1ELb0ELb1ELb0EN3c104HalfENS1_7complexIfEEEEv12SSMParamsBwd --------------------------
	.section	.nv.shared._Z25selective_scan_bwd_kernelI32Selective_Scan_bwd_kernel_traitsILi32ELi8ELb0ELb1ELb0ELb1ELb0EN3c104HalfENS1_7complexIfEEEEv12SSMParamsBwd,"aw",@nobits
	.sectionflags	@""
	.align	16
	.zero		1024


//--------------------- .nv.shared._Z25selective_scan_bwd_kernelI32Selective_Scan_bwd_kernel_traitsILi32ELi8ELb0ELb1ELb0ELb1ELb1EN3c104HalfENS1_7complexIfEEEEv12SSMParamsBwd --------------------------
	.section	.nv.shared._Z25selective_scan_bwd_kernelI32Selective_Scan_bwd_kernel_traitsILi32ELi8ELb0ELb1ELb0ELb1ELb1EN3c104HalfENS1_7complexIfEEEEv12SSMParamsBwd,"aw",@nobits
	.sectionflags	@""
	.align	16
	.zero		1024


//--------------------- .nv.shared._Z25selective_scan_bwd_kernelI32Selective_Scan_bwd_kernel_traitsILi32ELi8ELb0ELb1ELb1ELb0ELb0EN3c104HalfENS1_7complexIfEEEEv12SSMParamsBwd --------------------------
	.section	.nv.shared._Z25selective_scan_bwd_kernelI32Selective_Scan_bwd_kernel_traitsILi32ELi8ELb0ELb1ELb1ELb0ELb0EN3c104HalfENS1_7complexIfEEEEv12SSMParamsBwd,"aw",@nobits
	.sectionflags	@""
	.align	16
	.zero		1024


//--------------------- .nv.shared._Z25selective_scan_bwd_kernelI32Selective_Scan_bwd_kernel_traitsILi32ELi8ELb0ELb1ELb1ELb0ELb1EN3c104HalfENS1_7complexIfEEEEv12SSMParamsBwd --------------------------
	.section	.nv.shared._Z25selective_scan_bwd_kernelI32Selective_Scan_bwd_kernel_traitsILi32ELi8ELb0ELb1ELb1ELb0ELb1EN3c104HalfENS1_7complexIfEEEEv12SSMParamsBwd,"aw",@nobits
	.sectionflags	@""
	.align	16
	.zero		1024


//--------------------- .nv.shared._Z25selective_scan_bwd_kernelI32Selective_Scan_bwd_kernel_traitsILi32ELi8ELb0ELb1ELb1ELb1ELb0EN3c104HalfENS1_7complexIfEEEEv12SSMParamsBwd --------------------------
	.section	.nv.shared._Z25selective_scan_bwd_kernelI32Selective_Scan_bwd_kernel_traitsILi32ELi8ELb0ELb1ELb1ELb1ELb0EN3c104HalfENS1_7complexIfEEEEv12SSMParamsBwd,"aw",@nobits
	.sectionflags	@""
	.align	16
	.zero		1024


//--------------------- .nv.shared._Z25selective_scan_bwd_kernelI32Selective_Scan_bwd_kernel_traitsILi32ELi8ELb0ELb1ELb1ELb1ELb1EN3c104HalfENS1_7complexIfEEEEv12SSMParamsBwd --------------------------
	.section	.nv.shared._Z25selective_scan_bwd_kernelI32Selective_Scan_bwd_kernel_traitsILi32ELi8ELb0ELb1ELb1ELb1ELb1EN3c104HalfENS1_7complexIfEEEEv12SSMParamsBwd,"aw",@nobits
	.sectionflags	@""
	.align	16
	.zero		1024


//--------------------- .nv.shared._Z25selective_scan_bwd_kernelI32Selective_Scan_bwd_kernel_traitsILi32ELi8ELb1ELb0ELb0ELb0ELb0EN3c104HalfENS1_7complexIfEEEEv12SSMParamsBwd --------------------------
	.section	.nv.shared._Z25selective_scan_bwd_kernelI32Selective_Scan_bwd_kernel_traitsILi32ELi8ELb1ELb0ELb0ELb0ELb0EN3c104HalfENS1_7complexIfEEEEv12SSMParamsBwd,"aw",@nobits
	.sectionflags	@""
	.align	16
	.zero		1024


//--------------------- .nv.shared._Z25selective_scan_bwd_kernelI32Selective_Scan_bwd_kernel_traitsILi32ELi8ELb1ELb0ELb0ELb0ELb1EN3c104HalfENS1_7complexIfEEEEv12SSMParamsBwd --------------------------
	.section	.nv.shared._Z25selective_scan_bwd_kernelI32Selective_Scan_bwd_kernel_traitsILi32ELi8ELb1ELb0ELb0ELb0ELb1EN3c104HalfENS1_7complexIfEEEEv12SSMParamsBwd,"aw",@nobits
	.sectionflags	@""
	.align	16
	.zero		1024


//--------------------- .nv.shared._Z25selective_scan_bwd_kernelI32Selective_Scan_bwd_kernel_traitsILi32ELi8ELb1ELb0ELb0ELb1ELb0EN3c104HalfENS1_7complexIfEEEEv12SSMParamsBwd --------------------------
	.section	.nv.shared._Z25selective_scan_bwd_kernelI32Selective_Scan_bwd_kernel_traitsILi32ELi8ELb1ELb0ELb0ELb1ELb0EN3c104HalfENS1_7complexIfEEEEv12SSMParamsBwd,"aw",@nobits
	.sectionflags	@""
	.align	16
	.zero		1024


//--------------------- .nv.shared._Z25selective_scan_bwd_kernelI32Selective_Scan_bwd_kernel_traitsILi32ELi8ELb1ELb0ELb0ELb1ELb1EN3c104HalfENS1_7complexIfEEEEv12SSMParamsBwd --------------------------
	.section	.nv.shared._Z25selective_scan_bwd_kernelI32Selective_Scan_bwd_kernel_traitsILi32ELi8ELb1ELb0ELb0ELb1ELb1EN3c104HalfENS1_7complexIfEEEEv12SSMParamsBwd,"aw",@nobits
	.sectionflags	@""
	.align	16
	.zero		1024


//--------------------- .nv.shared._Z25selective_scan_bwd_kernelI32Selective_Scan_bwd_kernel_traitsILi32ELi8ELb1ELb0ELb1ELb0ELb0EN3c104HalfENS1_7complexIfEEEEv12SSMParamsBwd --------------------------
	.section	.nv.shared._Z25selective_scan_bwd_kernelI32Selective_Scan_bwd_kernel_traitsILi32ELi8ELb1ELb0ELb1ELb0ELb0EN3c104HalfENS1_7complexIfEEEEv12SSMParamsBwd,"aw",@nobits
	.sectionflags	@""
	.align	16
	.zero		1024


//--------------------- .nv.shared._Z25selective_scan_bwd_kernelI32Selective_Scan_bwd_kernel_traitsILi32ELi8ELb1ELb0ELb1ELb0ELb1EN3c104HalfENS1_7complexIfEEEEv12SSMParamsBwd --------------------------
	.section	.nv.shared._Z25selective_scan_bwd_kernelI32Selective_Scan_bwd_kernel_traitsILi32ELi8ELb1ELb0ELb1ELb0ELb1EN3c104HalfENS1_7complexIfEEEEv12SSMParamsBwd,"aw",@nobits
	.sectionflags	@""
	.align	16
	.zero		1024


//--------------------- .nv.shared._Z25selective_scan_bwd_kernelI32Selective_Scan_bwd_kernel_traitsILi32ELi8ELb1ELb0ELb1ELb1ELb0EN3c104HalfENS1_7complexIfEEEEv12SSMParamsBwd --------------------------
	.section	.nv.shared._Z25selective_scan_bwd_kernelI32Selective_Scan_bwd_kernel_traitsILi32ELi8ELb1ELb0ELb1ELb1ELb0EN3c104HalfENS1_7complexIfEEEEv12SSMParamsBwd,"aw",@nobits
	.sectionflags	@""
	.align	16
	.zero		1024


//--------------------- .nv.shared._Z25selective_scan_bwd_kernelI32Selective_Scan_bwd_kernel_traitsILi32ELi8ELb1ELb0ELb1ELb1ELb1EN3c104HalfENS1_7complexIfEEEEv12SSMParamsBwd --------------------------
	.section	.nv.shared._Z25selective_scan_bwd_kernelI32Selective_Scan_bwd_kernel_traitsILi32ELi8ELb1ELb0ELb1ELb1ELb1EN3c104HalfENS1_7complexIfEEEEv12SSMParamsBwd,"aw",@nobits
	.sectionflags	@""
	.align	16
	.zero		1024


//--------------------- .nv.shared._Z25selective_scan_bwd_kernelI32Selective_Scan_bwd_kernel_traitsILi32ELi8ELb1ELb1ELb0ELb0ELb0EN3c104HalfENS1_7complexIfEEEEv12SSMParamsBwd --------------------------
	.section	.nv.shared._Z25selective_scan_bwd_kernelI32Selective_Scan_bwd_kernel_traitsILi32ELi8ELb1ELb1ELb0ELb0ELb0EN3c104HalfENS1_7complexIfEEEEv12SSMParamsBwd,"aw",@nobits
	.sectionflags	@""
	.align	16
	.zero		1024


//--------------------- .nv.shared._Z25selective_scan_bwd_kernelI32Selective_Scan_bwd_kernel_traitsILi32ELi8ELb1ELb1ELb0ELb0ELb1EN3c104HalfENS1_7complexIfEEEEv12SSMParamsBwd --------------------------
	.section	.nv.shared._Z25selective_scan_bwd_kernelI32Selective_Scan_bwd_kernel_traitsILi32ELi8ELb1ELb1ELb0ELb0ELb1EN3c104HalfENS1_7complexIfEEEEv12SSMParamsBwd,"aw",@nobits
	.sectionflags	@""
	.align	16
	.zero		1024


//--------------------- .nv.shared._Z25selective_scan_bwd_kernelI32Selective_Scan_bwd_kernel_traitsILi32ELi8ELb1ELb1ELb0ELb1ELb0EN3c104HalfENS1_7complexIfEEEEv12SSMParamsBwd --------------------------
	.section	.nv.shared._Z25selective_scan_bwd_kernelI32Selective_Scan_bwd_kernel_traitsILi32ELi8ELb1ELb1ELb0ELb1ELb0EN3c104HalfENS1_7complexIfEEEEv12SSMParamsBwd,"aw",@nobits
	.sectionflags	@""
	.align	16
	.zero		1024


//--------------------- .nv.shared._Z25selective_scan_bwd_kernelI32Selective_Scan_bwd_kernel_traitsILi32ELi8ELb1ELb1ELb0ELb1ELb1EN3c104HalfENS1_7complexIfEEEEv12SSMParamsBwd --------------------------
	.section	.nv.shared._Z25selective_scan_bwd_kernelI32Selective_Scan_bwd_kernel_traitsILi32ELi8ELb1ELb1ELb0ELb1ELb1EN3c104HalfENS1_7complexIfEEEEv12SSMParamsBwd,"aw",@nobits
	.sectionflags	@""
	.align	16
	.zero		1024


//--------------------- .nv.shared._Z25selective_scan_bwd_kernelI32Selective_Scan_bwd_kernel_traitsILi32ELi8ELb1ELb1ELb1ELb0ELb0EN3c104HalfENS1_7complexIfEEEEv12SSMParamsBwd --------------------------
	.section	.nv.shared._Z25selective_scan_bwd_kernelI32Selective_Scan_bwd_kernel_traitsILi32ELi8ELb1ELb1ELb1ELb0ELb0EN3c104HalfENS1_7complexIfEEEEv12SSMParamsBwd,"aw",@nobits
	.sectionflags	@""
	.align	16
	.zero		1024


//--------------------- .nv.shared._Z25selective_scan_bwd_kernelI32Selective_Scan_bwd_kernel_traitsILi32ELi8ELb1ELb1ELb1ELb0ELb1EN3c104HalfENS1_7complexIfEEEEv12SSMParamsBwd --------------------------
	.section	.nv.shared._Z25selective_scan_bwd_kernelI32Selective_Scan_bwd_kernel_traitsILi32ELi8ELb1ELb1ELb1ELb0ELb1EN3c104HalfENS1_7complexIfEEEEv12SSMParamsBwd,"aw",@nobits
	.sectionflags	@""
	.align	16
	.zero		1024


//--------------------- .nv.shared._Z25selective_scan_bwd_kernelI32Selective_Scan_bwd_kernel_traitsILi32ELi8ELb1ELb1ELb1ELb1ELb0EN3c104HalfENS1_7complexIfEEEEv12SSMParamsBwd --------------------------
	.section	.nv.shared._Z25selective_scan_bwd_kernelI32Selective_Scan_bwd_kernel_traitsILi32ELi8ELb1ELb1ELb1ELb1ELb0EN3c104HalfENS1_7complexIfEEEEv12SSMParamsBwd,"aw",@nobits
	.sectionflags	@""
	.align	16
	.zero		1024


//--------------------- .nv.shared._Z25selective_scan_bwd_kernelI32Selective_Scan_bwd_kernel_traitsILi32ELi8ELb1ELb1ELb1ELb1ELb1EN3c104HalfENS1_7complexIfEEEEv12SSMParamsBwd --------------------------
	.section	.nv.shared._Z25selective_scan_bwd_kernelI32Selective_Scan_bwd_kernel_traitsILi32ELi8ELb1ELb1ELb1ELb1ELb1EN3c104HalfENS1_7complexIfEEEEv12SSMParamsBwd,"aw",@nobits
	.sectionflags	@""
	.align	16
	.zero		1024


//--------------------- .nv.shared._Z25selective_scan_bwd_kernelI32Selective_Scan_bwd_kernel_traitsILi32ELi4ELb0ELb0ELb0ELb0ELb0EN3c104HalfENS1_7complexIfEEEEv12SSMParamsBwd --------------------------
	.section	.nv.shared._Z25selective_scan_bwd_kernelI32Selective_Scan_bwd_kernel_traitsILi32ELi4ELb0ELb0ELb0ELb0ELb0EN3c104HalfENS1_7complexIfEEEEv12SSMParamsBwd,"aw",@nobits
	.sectionflags	@""
	.align	16
	.zero		1024


//--------------------- .nv.shared._Z25selective_scan_bwd_kernelI32Selective_Scan_bwd_kernel_traitsILi32ELi4ELb0ELb0ELb0ELb0ELb1EN3c104HalfENS1_7complexIfEEEEv12SSMParamsBwd --------------------------
	.section	.nv.shared._Z25selective_scan_bwd_kernelI32Selective_Scan_bwd_kernel_traitsILi32ELi4ELb0ELb0ELb0ELb0ELb1EN3c104HalfENS1_7complexIfEEEEv12SSMParamsBwd,"aw",@nobits
	.sectionflags	@""
	.align	16
	.zero		1024


//--------------------- .nv.shared._Z25selective_scan_bwd_kernelI32Selective_Scan_bwd_kernel_traitsILi32ELi4ELb0ELb0ELb0ELb1ELb0EN3c104HalfENS1_7complexIfEEEEv12SSMParamsBwd --------------------------
	.section	.nv.shared._Z25selective_scan_bwd_kernelI32Selective_Scan_bwd_kernel_traitsILi32ELi4ELb0ELb0ELb0ELb1ELb0EN3c104HalfENS1_7complexIfEEEEv12SSMParamsBwd,"aw",@nobits
	.sectionflags	@""
	.align	16
	.zero		1024


//--------------------- .nv.shared._Z25selective_scan_bwd_kernelI32Selective_Scan_bwd_kernel_traitsILi32ELi4ELb0ELb0ELb0ELb1ELb1EN3c104HalfENS1_7complexIfEEEEv12SSMParamsBwd --------------------------
	.section	.nv.shared._Z25selective_scan_bwd_kernelI32Selective_Scan_bwd_kernel_traitsILi32ELi4ELb0ELb0ELb0ELb1ELb1EN3c104HalfENS1_7complexIfEEEEv12SSMParamsBwd,"aw",@nobits
	.sectionflags	@""
	.align	16
	.zero		1024


//--------------------- .nv.shared._Z25selective_scan_bwd_kernelI32Selective_Scan_bwd_kernel_traitsILi32ELi4ELb0ELb0ELb1ELb0ELb0EN3c104HalfENS1_7complexIfEEEEv12SSMParamsBwd --------------------------
	.section	.nv.shared._Z25selective_scan_bwd_kernelI32Selective_Scan_bwd_kernel_traitsILi32ELi4ELb0ELb0ELb1ELb0ELb0EN3c104HalfENS1_7complexIfEEEEv12SSMParamsBwd,"aw",@nobits
	.sectionflags	@""
	.align	16
	.zero		1024


//--------------------- .nv.shared._Z25selective_scan_bwd_kernelI32Selective_Scan_bwd_kernel_traitsILi32ELi4ELb0ELb0ELb1ELb0ELb1EN3c104HalfENS1_7complexIfEEEEv12SSMParamsBwd --------------------------
	.section	.nv.shared._Z25selective_scan_bwd_kernelI32Selective_Scan_bwd_kernel_traitsILi32ELi4ELb0ELb0ELb1ELb0ELb1EN3c104HalfENS1_7complexIfEEEEv12SSMParamsBwd,"aw",@nobits
	.sectionflags	@""
	.align	16
	.zero		1024


//--------------------- .nv.shared._Z25selective_scan_bwd_kernelI32Selective_Scan_bwd_kernel_traitsILi32ELi4ELb0ELb0ELb1ELb1ELb0EN3c104HalfENS1_7complexIfEEEEv12SSMParamsBwd --------------------------
	.section	.nv.shared._Z25selective_scan_bwd_kernelI32Selective_Scan_bwd_kernel_traitsILi32ELi4ELb0ELb0ELb1ELb1ELb0EN3c104HalfENS1_7complexIfEEEEv12SSMParamsBwd,"aw",@nobits
	.sectionflags	@""
	.align	16
	.zero		1024


//--------------------- .nv.shared._Z25selective_scan_bwd_kernelI32Selective_Scan_bwd_kernel_traitsILi32ELi4ELb0ELb0ELb1ELb1ELb1EN3c104HalfENS1_7complexIfEEEEv12SSMParamsBwd --------------------------
	.section	.nv.shared._Z25selective_scan_bwd_kernelI32Selective_Scan_bwd_kernel_traitsILi32ELi4ELb0ELb0ELb1ELb1ELb1EN3c104HalfENS1_7complexIfEEEEv12SSMParamsBwd,"aw",@nobits
	.sectionflags	@""
	.align	16
	.zero		1024


//--------------------- .nv.shared._Z25selective_scan_bwd_kernelI32Selective_Scan_bwd_kernel_traitsILi32ELi4ELb0ELb1ELb0ELb0ELb0EN3c104HalfENS1_7complexIfEEEEv12SSMParamsBwd --------------------------
	.section	.nv.shared._Z25selective_scan_bwd_kernelI32Selective_Scan_bwd_kernel_traitsILi32ELi4ELb0ELb1ELb0ELb0ELb0EN3c104HalfENS1_7complexIfEEEEv12SSMParamsBwd,"aw",@nobits
	.sectionflags	@""
	.align	16
	.zero		1024


//--------------------- .nv.shared._Z25selective_scan_bwd_kernelI32Selective_Scan_bwd_kernel_traitsILi32ELi4ELb0ELb1ELb0ELb0ELb1EN3c104HalfENS1_7complexIfEEEEv12SSMParamsBwd --------------------------
	.section	.nv.shared._Z25selective_scan_bwd_kernelI32Selective_Scan_bwd_kernel_traitsILi32ELi4ELb0ELb1ELb0ELb0ELb1EN3c104HalfENS1_7complexIfEEEEv12SSMParamsBwd,"aw",@nobits
	.sectionflags	@""
	.align	16
	.zero		1024


//--------------------- .nv.shared._Z25selective_scan_bwd_kernelI32Selective_Scan_bwd_kernel_traitsILi32ELi4ELb0ELb1ELb0ELb1ELb0EN3c104HalfENS1_7complexIfEEEEv12SSMParamsBwd --------------------------
	.section	.nv.shared._Z25selective_scan_bwd_kernelI32Selective_Scan_bwd_kernel_traitsILi32ELi4ELb0ELb1ELb0ELb1ELb0EN3c104HalfENS1_7complexIfEEEEv12SSMParamsBwd,"aw",@nobits
	.sectionflags	@""
	.align	16
	.zero		1024


//--------------------- .nv.shared._Z25selective_scan_bwd_kernelI32Selective_Scan_bwd_kernel_traitsILi32ELi4ELb0ELb1ELb0ELb1ELb1EN3c104HalfENS1_7complexIfEEEEv12SSMParamsBwd --------------------------
	.section	.nv.shared._Z25selective_scan_bwd_kernelI32Selective_Scan_bwd_kernel_traitsILi32ELi4ELb0ELb1ELb0ELb1ELb1EN3c104HalfENS1_7complexIfEEEEv12SSMParamsBwd,"aw",@nobits
	.sectionflags	@""
	.align	16
	.zero		1024


//--------------------- .nv.shared._Z25selective_scan_bwd_kernelI32Selective_Scan_bwd_kernel_traitsILi32ELi4ELb0ELb1ELb1ELb0ELb0EN3c104HalfENS1_7complexIfEEEEv12SSMParamsBwd --------------------------
	.section	.nv.shared._Z25selective_scan_bwd_kernelI32Selective_Scan_bwd_kernel_traitsILi32ELi4ELb0ELb1ELb1ELb0ELb0EN3c104HalfENS1_7complexIfEEEEv12SSMParamsBwd,"aw",@nobits
	.sectionflags	@""
	.align	16
	.zero		1024


//--------------------- .nv.shared._Z25selective_scan_bwd_kernelI32Selective_Scan_bwd_kernel_traitsILi32ELi4ELb0ELb1ELb1ELb0ELb1EN3c104HalfENS1_7complexIfEEEEv12SSMParamsBwd --------------------------
	.section	.nv.shared._Z25selective_scan_bwd_kernelI32Selective_Scan_bwd_kernel_traitsILi32ELi4ELb0ELb1ELb1ELb0ELb1EN3c104HalfENS1_7complexIfEEEEv12SSMParamsBwd,"aw",@nobits
	.sectionflags	@""
	.align	16
	.zero		1024


//--------------------- .nv.shared._Z25selective_scan_bwd_kernelI32Selective_Scan_bwd_kernel_traitsILi32ELi4ELb0ELb1ELb1ELb1ELb0EN3c104HalfENS1_7complexIfEEEEv12SSMParamsBwd --------------------------
	.section	.nv.shared._Z25selective_scan_bwd_kernelI32Selective_Scan_bwd_kernel_traitsILi32ELi4ELb0ELb1ELb1ELb1ELb0EN3c104HalfENS1_7complexIfEEEEv12SSMParamsBwd,"aw",@nobits
	.sectionflags	@""
	.align	16
	.zero		1024


//--------------------- .nv.shared._Z25selective_scan_bwd_kernelI32Selective_Scan_bwd_kernel_traitsILi32ELi4ELb0ELb1ELb1ELb1ELb1EN3c104HalfENS1_7complexIfEEEEv12SSMParamsBwd --------------------------
	.section	.nv.shared._Z25selective_scan_bwd_kernelI32Selective_Scan_bwd_kernel_traitsILi32ELi4ELb0ELb1ELb1ELb1ELb1EN3c104HalfENS1_7complexIfEEEEv12SSMParamsBwd,"aw",@nobits
	.sectionflags	@""
	.align	16
	.zero		1024


//--------------------- .nv.shared._Z25selective_scan_bwd_kernelI32Selective_Scan_bwd_kernel_traitsILi32ELi4ELb1ELb0ELb0ELb0ELb0EN3c104HalfENS1_7complexIfEEEEv12SSMParamsBwd --------------------------
	.section	.nv.shared._Z25selective_scan_bwd_kernelI32Selective_Scan_bwd_kernel_traitsILi32ELi4ELb1ELb0ELb0ELb0ELb0EN3c104HalfENS1_7complexIfEEEEv12SSMParamsBwd,"aw",@nobits
	.sectionflags	@""
	.align	16
	.zero		1024


//--------------------- .nv.shared._Z25selective_scan_bwd_kernelI32Selective_Scan_bwd_kernel_traitsILi32ELi4ELb1ELb0ELb0ELb0ELb1EN3c104HalfENS1_7complexIfEEEEv12SSMParamsBwd --------------------------
	.section	.nv.shared._Z25selective_scan_bwd_kernelI32Selective_Scan_bwd_kernel_traitsILi32ELi4ELb1ELb0ELb0ELb0ELb1EN3c104HalfENS1_7complexIfEEEEv12SSMParamsBwd,"aw",@nobits
	.sectionflags	@""
	.align	16
	.zero		1024


//--------------------- .nv.shared._Z25selective_scan_bwd_kernelI32Selective_Scan_bwd_kernel_traitsILi32ELi4ELb1ELb0ELb0ELb1ELb0EN3c104HalfENS1_7complexIfEEEEv12SSMParamsBwd --------------------------
	.section	.nv.shared._Z25selective_scan_bwd_kernelI32Selective_Scan_bwd_kernel_traitsILi32ELi4ELb1ELb0ELb0ELb1ELb0EN3c104HalfENS1_7complexIfEEEEv12SSMParamsBwd,"aw",@nobits
	.sectionflags	@""
	.align	16
	.zero		1024


//--------------------- .nv.shared._Z25selective_scan_bwd_kernelI32Selective_Scan_bwd_kernel_traitsILi32ELi4ELb1ELb0ELb0ELb1ELb1EN3c104HalfENS1_7complexIfEEEEv12SSMParamsBwd --------------------------
	.section	.nv.shared._Z25selective_scan_bwd_kernelI32Selective_Scan_bwd_kernel_traitsILi32ELi4ELb1ELb0ELb0ELb1ELb1EN3c104HalfENS1_7complexIfEEEEv12SSMParamsBwd,"aw",@nobits
	.sectionflags	@""
	.align	16
	.zero		1024


//--------------------- .nv.shared._Z25selective_scan_bwd_kernelI32Selective_Scan_bwd_kernel_traitsILi32ELi4ELb1ELb0ELb1ELb0ELb0EN3c104HalfENS1_7complexIfEEEEv12SSMParamsBwd --------------------------
	.section	.nv.shared._Z25selective_scan_bwd_kernelI32Selective_Scan_bwd_kernel_traitsILi32ELi4ELb1ELb0ELb1ELb0ELb0EN3c104HalfENS1_7complexIfEEEEv12SSMParamsBwd,"aw",@nobits
	.sectionflags	@""
	.align	16
	.zero		1024


//--------------------- .nv.shared._Z25selective_scan_bwd_kernelI32Selective_Scan_bwd_kernel_traitsILi32ELi4ELb1ELb0ELb1ELb0ELb1EN3c104HalfENS1_7complexIfEEEEv12SSMParamsBwd --------------------------
	.section	.nv.shared._Z25selective_scan_bwd_kernelI32Selective_Scan_bwd_kernel_traitsILi32ELi4ELb1ELb0ELb1ELb0ELb1EN3c104HalfENS1_7complexIfEEEEv12SSMParamsBwd,"aw",@nobits
	.sectionflags	@""
	.align	16
	.zero		1024


//--------------------- .nv.shared._Z25selective_scan_bwd_kernelI32Selective_Scan_bwd_kernel_traitsILi32ELi4ELb1ELb0ELb1ELb1ELb0EN3c104HalfENS1_7complexIfEEEEv12SSMParamsBwd --------------------------
	.section	.nv.shared._Z25selective_scan_bwd_kernelI32Selective_Scan_bwd_kernel_traitsILi32ELi4ELb1ELb0ELb1ELb1ELb0EN3c104HalfENS1_7complexIfEEEEv12SSMParamsBwd,"aw",@nobits
	.sectionflags	@""
	.align	16
	.zero		1024


//--------------------- .nv.shared._Z25selective_scan_bwd_kernelI32Selective_Scan_bwd_kernel_traitsILi32ELi4ELb1ELb0ELb1ELb1ELb1EN3c104HalfENS1_7complexIfEEEEv12SSMParamsBwd --------------------------
	.section	.nv.shared._Z25selective_scan_bwd_kernelI32Selective_Scan_bwd_kernel_traitsILi32ELi4ELb1ELb0ELb1ELb1ELb1EN3c104HalfENS1_7complexIfEEEEv12SSMParamsBwd,"aw",@nobits
	.sectionflags	@""
	.align	16
	.zero		1024


//--------------------- .nv.shared._Z25selective_scan_bwd_kernelI32Selective_Scan_bwd_kernel_traitsILi32ELi4ELb1ELb1ELb0ELb0ELb0EN3c104HalfENS1_7complexIfEEEEv12SSMParamsBwd --------------------------
	.section	.nv.shared._Z25selective_scan_bwd_kernelI32Selective_Scan_bwd_kernel_traitsILi32ELi4ELb1ELb1ELb0ELb0ELb0EN3c104HalfENS1_7complexIfEEEEv12SSMParamsBwd,"aw",@nobits
	.sectionflags	@""
	.align	16
	.zero		1024


//--------------------- .nv.shared._Z25selective_scan_bwd_kernelI32Selective_Scan_bwd_kernel_traitsILi32ELi4ELb1ELb1ELb0ELb0ELb1EN3c104HalfENS1_7complexIfEEEEv12SSMParamsBwd --------------------------
	.section	.nv.shared._Z25selective_scan_bwd_kernelI32Selective_Scan_bwd_kernel_traitsILi32ELi4ELb1ELb1ELb0ELb0ELb1EN3c104HalfENS1_7complexIfEEEEv12SSMParamsBwd,"aw",@nobits
	.sectionflags	@""
	.align	16
	.zero		1024


//--------------------- .nv.shared._Z25selective_scan_bwd_kernelI32Selective_Scan_bwd_kernel_traitsILi32ELi4ELb1ELb1ELb0ELb1ELb0EN3c104HalfENS1_7complexIfEEEEv12SSMParamsBwd --------------------------
	.section	.nv.shared._Z25selective_scan_bwd_kernelI32Selective_Scan_bwd_kernel_traitsILi32ELi4ELb1ELb1ELb0ELb1ELb0EN3c104HalfENS1_7complexIfEEEEv12SSMParamsBwd,"aw",@nobits
	.sectionflags	@""
	.align	16
	.zero		1024


//--------------------- .nv.shared._Z25selective_scan_bwd_kernelI32Selective_Scan_bwd_kernel_traitsILi32ELi4ELb1ELb1ELb0ELb1ELb1EN3c104HalfENS1_7complexIfEEEEv12SSMParamsBwd --------------------------
	.section	.nv.shared._Z25selective_scan_bwd_kernelI32Selective_Scan_bwd_kernel_traitsILi32ELi4ELb1ELb1ELb0ELb1ELb1EN3c104HalfENS1_7complexIfEEEEv12SSMParamsBwd,"aw",@nobits
	.sectionflags	@""
	.align	16
	.zero		1024


//--------------------- .nv.shared._Z25selective_scan_bwd_kernelI32Selective_Scan_bwd_kernel_traitsILi32ELi4ELb1ELb1ELb1ELb0ELb0EN3c104HalfENS1_7complexIfEEEEv12SSMParamsBwd --------------------------
	.section	.nv.shared._Z25selective_scan_bwd_kernelI32Selective_Scan_bwd_kernel_traitsILi32ELi4ELb1ELb1ELb1ELb0ELb0EN3c104HalfENS1_7complexIfEEEEv12SSMParamsBwd,"aw",@nobits
	.sectionflags	@""
	.align	16
	.zero		1024


//--------------------- .nv.shared._Z25selective_scan_bwd_kernelI32Selective_Scan_bwd_kernel_traitsILi32ELi4ELb1ELb1ELb1ELb0ELb1EN3c104HalfENS1_7complexIfEEEEv12SSMParamsBwd --------------------------
	.section	.nv.shared._Z25selective_scan_bwd_kernelI32Selective_Scan_bwd_kernel_traitsILi32ELi4ELb1ELb1ELb1ELb0ELb1EN3c104HalfENS1_7complexIfEEEEv12SSMParamsBwd,"aw",@nobits
	.sectionflags	@""
	.align	16
	.zero		1024


//--------------------- .nv.shared._Z25selective_scan_bwd_kernelI32Selective_Scan_bwd_kernel_traitsILi32ELi4ELb1ELb1ELb1ELb1ELb0EN3c104HalfENS1_7complexIfEEEEv12SSMParamsBwd --------------------------
	.section	.nv.shared._Z25selective_scan_bwd_kernelI32Selective_Scan_bwd_kernel_traitsILi32ELi4ELb1ELb1ELb1ELb1ELb0EN3c104HalfENS1_7complexIfEEEEv12SSMParamsBwd,"aw",@nobits
	.sectionflags	@""
	.align	16
	.zero		1024


//--------------------- .nv.shared._Z25selective_scan_bwd_kernelI32Selective_Scan_bwd_kernel_traitsILi32ELi4ELb1ELb1ELb1ELb1ELb1EN3c104HalfENS1_7complexIfEEEEv12SSMParamsBwd --------------------------
	.section	.nv.shared._Z25selective_scan_bwd_kernelI32Selective_Scan_bwd_kernel_traitsILi32ELi4ELb1ELb1ELb1ELb1ELb1EN3c104HalfENS1_7complexIfEEEEv12SSMParamsBwd,"aw",@nobits
	.sectionflags	@""
	.align	16
	.zero		1024


//--------------------- .nv.constant0._Z25selective_scan_bwd_kernelI32Selective_Scan_bwd_kernel_traitsILi128ELi16ELb0ELb0ELb0ELb0ELb0EN3c104HalfENS1_7complexIfEEEEv12SSMParamsBwd --------------------------
	.section	.nv.constant0._Z25selective_scan_bwd_kernelI32Selective_Scan_bwd_kernel_traitsILi128ELi16ELb0ELb0ELb0ELb0ELb0EN3c104HalfENS1_7complexIfEEEEv12SSMParamsBwd,"a",@progbits
	.sectionflags	@""
	.align	4
.nv.constant0._Z25selective_scan_bwd_kernelI32Selective_Scan_bwd_kernel_traitsILi128ELi16ELb0ELb0ELb0ELb0ELb0EN3c104HalfENS1_7complexIfEEEEv12SSMParamsBwd:
	.zero		1392


//--------------------- .nv.constant0._Z25selective_scan_bwd_kernelI32Selective_Scan_bwd_kernel_traitsILi128ELi16ELb0ELb0ELb0ELb0ELb1EN3c104HalfENS1_7complexIfEEEEv12SSMParamsBwd --------------------------
	.section	.nv.constant0._Z25selective_scan_bwd_kernelI32Selective_Scan_bwd_kernel_traitsILi128ELi16ELb0ELb0ELb0ELb0ELb1EN3c104HalfENS1_7complexIfEEEEv12SSMParamsBwd,"a",@progbits
	.sectionflags	@""
	.align	4
.nv.constant0._Z25selective_scan_bwd_kernelI32Selective_Scan_bwd_kernel_traitsILi128ELi16ELb0ELb0ELb0ELb0ELb1EN3c104HalfENS1_7complexIfEEEEv12SSMParamsBwd:
	.zero		1392


//--------------------- .nv.constant0._Z25selective_scan_bwd_kernelI32Selective_Scan_bwd_kernel_traitsILi128ELi16ELb0ELb0ELb0ELb1ELb0EN3c104HalfENS1_7complexIfEEEEv12SSMParamsBwd --------------------------
	.section	.nv.constant0._Z25selective_scan_bwd_kernelI32Selective_Scan_bwd_kernel_traitsILi128ELi16ELb0ELb0ELb0ELb1ELb0EN3c104HalfENS1_7complexIfEEEEv12SSMParamsBwd,"a",@progbits
	.sectionflags	@""
	.align	4
.nv.constant0._Z25selective_scan_bwd_kernelI32Selective_Scan_bwd_kernel_traitsILi128ELi16ELb0ELb0ELb0ELb1ELb0EN3c104HalfENS1_7complexIfEEEEv12SSMParamsBwd:
	.zero		1392


//--------------------- .nv.constant0._Z25selective_scan_bwd_kernelI32Selective_Scan_bwd_kernel_traitsILi128ELi16ELb0ELb0ELb0ELb1ELb1EN3c104HalfENS1_7complexIfEEEEv12SSMParamsBwd --------------------------
	.section	.nv.constant0._Z25selective_scan_bwd_kernelI32Selective_Scan_bwd_kernel_traitsILi128ELi16ELb0ELb0ELb0ELb1ELb1EN3c104HalfENS1_7complexIfEEEEv12SSMParamsBwd,"a",@progbits
	.sectionflags	@""
	.align	4
.nv.constant0._Z25selective_scan_bwd_kernelI32Selective_Scan_bwd_kernel_traitsILi128ELi16ELb0ELb0ELb0ELb1ELb1EN3c104HalfENS1_7complexIfEEEEv12SSMParamsBwd:
	.zero		1392


//--------------------- .nv.constant0._Z25selective_scan_bwd_kernelI32Selective_Scan_bwd_kernel_traitsILi128ELi16ELb0ELb0ELb1ELb0ELb0EN3c104HalfENS1_7complexIfEEEEv12SSMParamsBwd --------------------------
	.section	.nv.constant0._Z25selective_scan_bwd_kernelI32Selective_Scan_bwd_kernel_traitsILi128ELi16ELb0ELb0ELb1ELb0ELb0EN3c104HalfENS1_7complexIfEEEEv12SSMParamsBwd,"a",@progbits
	.sectionflags	@""
	.align	4
.nv.constant0._Z25selective_scan_bwd_kernelI32Selective_Scan_bwd_kernel_traitsILi128ELi16ELb0ELb0ELb1ELb0ELb0EN3c104HalfENS1_7complexIfEEEEv12SSMParamsBwd:
	.zero		1392


//--------------------- .nv.constant0._Z25selective_scan_bwd_kernelI32Selective_Scan_bwd_kernel_traitsILi128ELi16ELb0ELb0ELb1ELb0ELb1EN3c104HalfENS1_7complexIfEEEEv12SSMParamsBwd --------------------------
	.section	.nv.constant0._Z25selective_scan_bwd_kernelI32Selective_Scan_bwd_kernel_traitsILi128ELi16ELb0ELb0ELb1ELb0ELb1EN3c104HalfENS1_7complexIfEEEEv12SSMParamsBwd,"a",@progbits
	.sectionflags	@""
	.align	4
.nv.constant0._Z25selective_scan_bwd_kernelI32Selective_Scan_bwd_kernel_traitsILi128ELi16ELb0ELb0ELb1ELb0ELb1EN3c104HalfENS1_7complexIfEEEEv12SSMParamsBwd:
	.zero		1392


//--------------------- .nv.constant0._Z25selective_scan_bwd_kernelI32Selective_Scan_bwd_kernel_traitsILi128ELi16ELb0ELb0ELb1ELb1ELb0EN3c104HalfENS1_7complexIfEEEEv12SSMParamsBwd --------------------------
	.section	.nv.constant0._Z25selective_scan_bwd_kernelI32Selective_Scan_bwd_kernel_traitsILi128ELi16ELb0ELb0ELb1ELb1ELb0EN3c104HalfENS1_7complexIfEEEEv12SSMParamsBwd,"a",@progbits
	.sectionflags	@""
	.align	4
.nv.constant0._Z25selective_scan_bwd_kernelI32Selective_Scan_bwd_kernel_traitsILi128ELi16ELb0ELb0ELb1ELb1ELb0EN3c104HalfENS1_7complexIfEEEEv12SSMParamsBwd:
	.zero		1392


//--------------------- .nv.constant0._Z25selective_scan_bwd_kernelI32Selective_Scan_bwd_kernel_traitsILi128ELi16ELb0ELb0ELb1ELb1ELb1EN3c104HalfENS1_7complexIfEEEEv12SSMParamsBwd --------------------------
	.section	.nv.constant0._Z25selective_scan_bwd_kernelI32Selective_Scan_bwd_kernel_traitsILi128ELi16ELb0ELb0ELb1ELb1ELb1EN3c104HalfENS1_7complexIfEEEEv12SSMParamsBwd,"a",@progbits
	.sectionflags	@""
	.align	4
.nv.constant0._Z25selective_scan_bwd_kernelI32Selective_Scan_bwd_kernel_traitsILi128ELi16ELb0ELb0ELb1ELb1ELb1EN3c104HalfENS1_7complexIfEEEEv12SSMParamsBwd:
	.zero		1392


//--------------------- .nv.constant0._Z25selective_scan_bwd_kernelI32Selective_Scan_bwd_kernel_traitsILi128ELi16ELb0ELb1ELb0ELb0ELb0EN3c104HalfENS1_7complexIfEEEEv12SSMParamsBwd --------------------------
	.section	.nv.constant0._Z25selective_scan_bwd_kernelI32Selective_Scan_bwd_kernel_traitsILi128ELi16ELb0ELb1ELb0ELb0ELb0EN3c104HalfENS1_7complexIfEEEEv12SSMParamsBwd,"a",@progbits
	.sectionflags	@""
	.align	4
.nv.constant0._Z25selective_scan_bwd_kernelI32Selective_Scan_bwd_kernel_traitsILi128ELi16ELb0ELb1ELb0ELb0ELb0EN3c104HalfENS1_7complexIfEEEEv12SSMParamsBwd:
	.zero		1392


//--------------------- .nv.constant0._Z25selective_scan_bwd_kernelI32Selective_Scan_bwd_kernel_traitsILi128ELi16ELb0ELb1ELb0ELb0ELb1EN3c104HalfENS1_7complexIfEEEEv12SSMParamsBwd --------------------------
	.section	.nv.constant0._Z25selective_scan_bwd_kernelI32Selective_Scan_bwd_kernel_traitsILi128ELi16ELb0ELb1ELb0ELb0ELb1EN3c104HalfENS1_7complexIfEEEEv12SSMParamsBwd,"a",@progbits
	.sectionflags	@""
	.align	4
.nv.constant0._Z25selective_scan_bwd_kernelI32Selective_Scan_bwd_kernel_traitsILi128ELi16ELb0ELb1ELb0ELb0ELb1EN3c104HalfENS1_7complexIfEEEEv12SSMParamsBwd:
	.zero		1392


//--------------------- .nv.constant0._Z25selective_scan_bwd_kernelI32Selective_Scan_bwd_kernel_traitsILi128ELi16ELb0ELb1ELb0ELb1ELb0EN3c104HalfENS1_7complexIfEEEEv12SSMParamsBwd --------------------------
	.section	.nv.constant0._Z25selective_scan_bwd_kernelI32Selective_Scan_bwd_kernel_traitsILi128ELi16ELb0ELb1ELb0ELb1ELb0EN3c104HalfENS1_7complexIfEEEEv12SSMParamsBwd,"a",@progbits
	.sectionflags	@""
	.align	4
.nv.constant0._Z25selective_scan_bwd_kernelI32Selective_Scan_bwd_kernel_traitsILi128ELi16ELb0ELb1ELb0ELb1ELb0EN3c104HalfENS1_7complexIfEEEEv12SSMParamsBwd:
	.zero		1392


//--------------------- .nv.constant0._Z25selective_scan_bwd_kernelI32Selective_Scan_bwd_kernel_traitsILi128ELi16ELb0ELb1ELb0ELb1ELb1EN3c104HalfENS1_7complexIfEEEEv12SSMParamsBwd --------------------------
	.section	.nv.constant0._Z25selective_scan_bwd_kernelI32Selective_Scan_bwd_kernel_traitsILi128ELi16ELb0ELb1ELb0ELb1ELb1EN3c104HalfENS1_7complexIfEEEEv12SSMParamsBwd,"a",@progbits
	.sectionflags	@""
	.align	4
.nv.constant0._Z25selective_scan_bwd_kernelI32Selective_Scan_bwd_kernel_traitsILi128ELi16ELb0ELb1ELb0ELb1ELb1EN3c104HalfENS1_7complexIfEEEEv12SSMParamsBwd:
	.zero		1392


//--------------------- .nv.constant0._Z25selective_scan_bwd_kernelI32Selective_Scan_bwd_kernel_traitsILi128ELi16ELb0ELb1ELb1ELb0ELb0EN3c104HalfENS1_7complexIfEEEEv12SSMParamsBwd --------------------------
	.section	.nv.constant0._Z25selective_scan_bwd_kernelI32Selective_Scan_bwd_kernel_traitsILi128ELi16ELb0ELb1ELb1ELb0ELb0EN3c104HalfENS1_7complexIfEEEEv12SSMParamsBwd,"a",@progbits
	.sectionflags	@""
	.align	4
.nv.constant0._Z25selective_scan_bwd_kernelI32Selective_Scan_bwd_kernel_traitsILi128ELi16ELb0ELb1ELb1ELb0ELb0EN3c104HalfENS1_7complexIfEEEEv12SSMParamsBwd:
	.zero		1392


//--------------------- .nv.constant0._Z25selective_scan_bwd_kernelI32Selective_Scan_bwd_kernel_traitsILi128ELi16ELb0ELb1ELb1ELb0ELb1EN3c104HalfENS1_7complexIfEEEEv12SSMParamsBwd --------------------------
	.section	.nv.constant0._Z25selective_scan_bwd_kernelI32Selective_Scan_bwd_kernel_traitsILi128ELi16ELb0ELb1ELb1ELb0ELb1EN3c104HalfENS1_7complexIfEEEEv12SSMParamsBwd,"a",@progbits
	.sectionflags	@""
	.align	4
.nv.constant0._Z25selective_scan_bwd_kernelI32Selective_Scan_bwd_kernel_traitsILi128ELi16ELb0ELb1ELb1ELb0ELb1EN3c104HalfENS1_7complexIfEEEEv12SSMParamsBwd:
	.zero		1392


//--------------------- .nv.constant0._Z25selective_scan_bwd_kernelI32Selective_Scan_bwd_kernel_traitsILi128ELi16ELb0ELb1ELb1ELb1ELb0EN3c104HalfENS1_7complexIfEEEEv12SSMParamsBwd --------------------------
	.section	.nv.constant0._Z25selective_scan_bwd_kernelI32Selective_Scan_bwd_kernel_traitsILi128ELi16ELb0ELb1ELb1ELb1ELb0EN3c104HalfENS1_7complexIfEEEEv12SSMParamsBwd,"a",@progbits
	.sectionflags	@""
	.align	4
.nv.constant0._Z25selective_scan_bwd_kernelI32Selective_Scan_bwd_kernel_traitsILi128ELi16ELb0ELb1ELb1ELb1ELb0EN3c104HalfENS1_7complexIfEEEEv12SSMParamsBwd:
	.zero		1392


//--------------------- .nv.constant0._Z25selective_scan_bwd_kernelI32Selective_Scan_bwd_kernel_traitsILi128ELi16ELb0ELb1ELb1ELb1ELb1EN3c104HalfENS1_7complexIfEEEEv12SSMParamsBwd --------------------------
	.section	.nv.constant0._Z25selective_scan_bwd_kernelI32Selective_Scan_bwd_kernel_traitsILi128ELi16ELb0ELb1ELb1ELb1ELb1EN3c104HalfENS1_7complexIfEEEEv12SSMParamsBwd,"a",@progbits
	.sectionflags	@""
	.align	4
.nv.constant0._Z25selective_scan_bwd_kernelI32Selective_Scan_bwd_kernel_traitsILi128ELi16ELb0ELb1ELb1ELb1ELb1EN3c104HalfENS1_7complexIfEEEEv12SSMParamsBwd:
	.zero		1392


//--------------------- .nv.constant0._Z25selective_scan_bwd_kernelI32Selective_Scan_bwd_kernel_traitsILi128ELi16ELb1ELb0ELb0ELb0ELb0EN3c104HalfENS1_7complexIfEEEEv12SSMParamsBwd --------------------------
	.section	.nv.constant0._Z25selective_scan_bwd_kernelI32Selective_Scan_bwd_kernel_traitsILi128ELi16ELb1ELb0ELb0ELb0ELb0EN3c104HalfENS1_7complexIfEEEEv12SSMParamsBwd,"a",@progbits
	.sectionflags	@""
	.align	4
.nv.constant0._Z25selective_scan_bwd_kernelI32Selective_Scan_bwd_kernel_traitsILi128ELi16ELb1ELb0ELb0ELb0ELb0EN3c104HalfENS1_7complexIfEEEEv12SSMParamsBwd:
	.zero		1392


//--------------------- .nv.constant0._Z25selective_scan_bwd_kernelI32Selective_Scan_bwd_kernel_traitsILi128ELi16ELb1ELb0ELb0ELb0ELb1EN3c104HalfENS1_7complexIfEEEEv12SSMParamsBwd --------------------------
	.section	.nv.constant0._Z25selective_scan_bwd_kernelI32Selective_Scan_bwd_kernel_traitsILi128ELi16ELb1ELb0ELb0ELb0ELb1EN3c104HalfENS1_7complexIfEEEEv12SSMParamsBwd,"a",@progbits
	.sectionflags	@""
	.align	4
.nv.constant0._Z25selective_scan_bwd_kernelI32Selective_Scan_bwd_kernel_traitsILi128ELi16ELb1ELb0ELb0ELb0ELb1EN3c104HalfENS1_7complexIfEEEEv12SSMParamsBwd:
	.zero		1392


//--------------------- .nv.constant0._Z25selective_scan_bwd_kernelI32Selective_Scan_bwd_kernel_traitsILi128ELi16ELb1ELb0ELb0ELb1ELb0EN3c104HalfENS1_7complexIfEEEEv12SSMParamsBwd --------------------------
	.section	.nv.constant0._Z25selective_scan_bwd_kernelI32Selective_Scan_bwd_kernel_traitsILi128ELi16ELb1ELb0ELb0ELb1ELb0EN3c104HalfENS1_7complexIfEEEEv12SSMParamsBwd,"a",@progbits
	.sectionflags	@""
	.align	4
.nv.constant0._Z25selective_scan_bwd_kernelI32Selective_Scan_bwd_kernel_traitsILi128ELi16ELb1ELb0ELb0ELb1ELb0EN3c104HalfENS1_7complexIfEEEEv12SSMParamsBwd:
	.zero		1392


//--------------------- .nv.constant0._Z25selective_scan_bwd_kernelI32Selective_Scan_bwd_kernel_traitsILi128ELi16ELb1ELb0ELb0ELb1ELb1EN3c104HalfENS1_7complexIfEEEEv12SSMParamsBwd --------------------------
	.section	.nv.constant0._Z25selective_scan_bwd_kernelI32Selective_Scan_bwd_kernel_traitsILi128ELi16ELb1ELb0ELb0ELb1ELb1EN3c104HalfENS1_7complexIfEEEEv12SSMParamsBwd,"a",@progbits
	.sectionflags	@""
	.align	4
.nv.constant0._Z25selective_scan_bwd_kernelI32Selective_Scan_bwd_kernel_traitsILi128ELi16ELb1ELb0ELb0ELb1ELb1EN3c104HalfENS1_7complexIfEEEEv12SSMParamsBwd:
	.zero		1392


//--------------------- .nv.constant0._Z25selective_scan_bwd_kernelI32Selective_Scan_bwd_kernel_traitsILi128ELi16ELb1ELb0ELb1ELb0ELb0EN3c104HalfENS1_7complexIfEEEEv12SSMParamsBwd --------------------------
	.section	.nv.constant0._Z25selective_scan_bwd_kernelI32Selective_Scan_bwd_kernel_traitsILi128ELi16ELb1ELb0ELb1ELb0ELb0EN3c104HalfENS1_7complexIfEEEEv12SSMParamsBwd,"a",@progbits
	.sectionflags	@""
	.align	4
.nv.constant0._Z25selective_scan_bwd_kernelI32Selective_Scan_bwd_kernel_traitsILi128ELi16ELb1ELb0ELb1ELb0ELb0EN3c104HalfENS1_7complexIfEEEEv12SSMParamsBwd:
	.zero		1392


//--------------------- .nv.constant0._Z25selective_scan_bwd_kernelI32Selective_Scan_bwd_kernel_traitsILi128ELi16ELb1ELb0ELb1ELb0ELb1EN3c104HalfENS1_7complexIfEEEEv12SSMParamsBwd --------------------------
	.section	.nv.constant0._Z25selective_scan_bwd_kernelI32Selective_Scan_bwd_kernel_traitsILi128ELi16ELb1ELb0ELb1ELb0ELb1EN3c104HalfENS1_7complexIfEEEEv12SSMParamsBwd,"a",@progbits
	.sectionflags	@""
	.align	4
.nv.constant0._Z25selective_scan_bwd_kernelI32Selective_Scan_bwd_kernel_traitsILi128ELi16ELb1ELb0ELb1ELb0ELb1EN3c104HalfENS1_7complexIfEEEEv12SSMParamsBwd:
	.zero		1392


//--------------------- .nv.constant0._Z25selective_scan_bwd_kernelI32Selective_Scan_bwd_kernel_traitsILi128ELi16ELb1ELb0ELb1ELb1ELb0EN3c104HalfENS1_7complexIfEEEEv12SSMParamsBwd --------------------------
	.section	.nv.constant0._Z25selective_scan_bwd_kernelI32Selective_Scan_bwd_kernel_traitsILi128ELi16ELb1ELb0ELb1ELb1ELb0EN3c104HalfENS1_7complexIfEEEEv12SSMParamsBwd,"a",@progbits
	.sectionflags	@""
	.align	4
.nv.constant0._Z25selective_scan_bwd_kernelI32Selective_Scan_bwd_kernel_traitsILi128ELi16ELb1ELb0ELb1ELb1ELb0EN3c104HalfENS1_7complexIfEEEEv12SSMParamsBwd:
	.zero		1392


//--------------------- .nv.constant0._Z25selective_scan_bwd_kernelI32Selective_Scan_bwd_kernel_traitsILi128ELi16ELb1ELb0ELb1ELb1ELb1EN3c104HalfENS1_7complexIfEEEEv12SSMParamsBwd --------------------------
	.section	.nv.constant0._Z25selective_scan_bwd_kernelI32Selective_Scan_bwd_kernel_traitsILi128ELi16ELb1ELb0ELb1ELb1ELb1EN3c104HalfENS1_7complexIfEEEEv12SSMParamsBwd,"a",@progbits
	.sectionflags	@""
	.align	4
.nv.constant0._Z25selective_scan_bwd_kernelI32Selective_Scan_bwd_kernel_traitsILi128ELi16ELb1ELb0ELb1ELb1ELb1EN3c104HalfENS1_7complexIfEEEEv12SSMParamsBwd:
	.zero		1392


//--------------------- .nv.constant0._Z25selective_scan_bwd_kernelI32Selective_Scan_bwd_kernel_traitsILi128ELi16ELb1ELb1ELb0ELb0ELb0EN3c104HalfENS1_7complexIfEEEEv12SSMParamsBwd --------------------------
	.section	.nv.constant0._Z25selective_scan_bwd_kernelI32Selective_Scan_bwd_kernel_traitsILi128ELi16ELb1ELb1ELb0ELb0ELb0EN3c104HalfENS1_7complexIfEEEEv12SSMParamsBwd,"a",@progbits
	.sectionflags	@""
	.align	4
.nv.constant0._Z25selective_scan_bwd_kernelI32Selective_Scan_bwd_kernel_traitsILi128ELi16ELb1ELb1ELb0ELb0ELb0EN3c104HalfENS1_7complexIfEEEEv12SSMParamsBwd:
	.zero		1392


//--------------------- .nv.constant0._Z25selective_scan_bwd_kernelI32Selective_Scan_bwd_kernel_traitsILi128ELi16ELb1ELb1ELb0ELb0ELb1EN3c104HalfENS1_7complexIfEEEEv12SSMParamsBwd --------------------------
	.section	.nv.constant0._Z25selective_scan_bwd_kernelI32Selective_Scan_bwd_kernel_traitsILi128ELi16ELb1ELb1ELb0ELb0ELb1EN3c104HalfENS1_7complexIfEEEEv12SSMParamsBwd,"a",@progbits
	.sectionflags	@""
	.align	4
.nv.constant0._Z25selective_scan_bwd_kernelI32Selective_Scan_bwd_kernel_traitsILi128ELi16ELb1ELb1ELb0ELb0ELb1EN3c104HalfENS1_7complexIfEEEEv12SSMParamsBwd:
	.zero		1392


//--------------------- .nv.constant0._Z25selective_scan_bwd_kernelI32Selective_Scan_bwd_kernel_traitsILi128ELi16ELb1ELb1ELb0ELb1ELb0EN3c104HalfENS1_7complexIfEEEEv12SSMParamsBwd --------------------------
	.section	.nv.constant0._Z25selective_scan_bwd_kernelI32Selective_Scan_bwd_kernel_traitsILi128ELi16ELb1ELb1ELb0ELb1ELb0EN3c104HalfENS1_7complexIfEEEEv12SSMParamsBwd,"a",@progbits
	.sectionflags	@""
	.align	4
.nv.constant0._Z25selective_scan_bwd_kernelI32Selective_Scan_bwd_kernel_traitsILi128ELi16ELb1ELb1ELb0ELb1ELb0EN3c104HalfENS1_7complexIfEEEEv12SSMParamsBwd:
	.zero		1392


//--------------------- .nv.constant0._Z25selective_scan_bwd_kernelI32Selective_Scan_bwd_kernel_traitsILi128ELi16ELb1ELb1ELb0ELb1ELb1EN3c104HalfENS1_7complexIfEEEEv12SSMParamsBwd --------------------------
	.section	.nv.constant0._Z25selective_scan_bwd_kernelI32Selective_Scan_bwd_kernel_traitsILi128ELi16ELb1ELb1ELb0ELb1ELb1EN3c104HalfENS1_7complexIfEEEEv12SSMParamsBwd,"a",@progbits
	.sectionflags	@""
	.align	4
.nv.constant0._Z25selective_scan_bwd_kernelI32Selective_Scan_bwd_kernel_traitsILi128ELi16ELb1ELb1ELb0ELb1ELb1EN3c104HalfENS1_7complexIfEEEEv12SSMParamsBwd:
	.zero		1392


//--------------------- .nv.constant0._Z25selective_scan_bwd_kernelI32Selective_Scan_bwd_kernel_traitsILi128ELi16ELb1ELb1ELb1ELb0ELb0EN3c104HalfENS1_7complexIfEEEEv12SSMParamsBwd --------------------------
	.section	.nv.constant0._Z25selective_scan_bwd_kernelI32Selective_Scan_bwd_kernel_traitsILi128ELi16ELb1ELb1ELb1ELb0ELb0EN3c104HalfENS1_7complexIfEEEEv12SSMParamsBwd,"a",@progbits
	.sectionflags	@""
	.align	4
.nv.constant0._Z25selective_scan_bwd_kernelI32Selective_Scan_bwd_kernel_traitsILi128ELi16ELb1ELb1ELb1ELb0ELb0EN3c104HalfENS1_7complexIfEEEEv12SSMParamsBwd:
	.zero		1392


//--------------------- .nv.constant0._Z25selective_scan_bwd_kernelI32Selective_Scan_bwd_kernel_traitsILi128ELi16ELb1ELb1ELb1ELb0ELb1EN3c104HalfENS1_7complexIfEEEEv12SSMParamsBwd --------------------------
	.section	.nv.constant0._Z25selective_scan_bwd_kernelI32Selective_Scan_bwd_kernel_traitsILi128ELi16ELb1ELb1ELb1ELb0ELb1EN3c104HalfENS1_7complexIfEEEEv12SSMParamsBwd,"a",@progbits
	.sectionflags	@""
	.align	4
.nv.constant0._Z25selective_scan_bwd_kernelI32Selective_Scan_bwd_kernel_traitsILi128ELi16ELb1ELb1ELb1ELb0ELb1EN3c104HalfENS1_7complexIfEEEEv12SSMParamsBwd:
	.zero		1392


//--------------------- .nv.constant0._Z25selective_scan_bwd_kernelI32Selective_Scan_bwd_kernel_traitsILi128ELi16ELb1ELb1ELb1ELb1ELb0EN3c104HalfENS1_7complexIfEEEEv12SSMParamsBwd --------------------------
	.section	.nv.constant0._Z25selective_scan_bwd_kernelI32Selective_Scan_bwd_kernel_traitsILi128ELi16ELb1ELb1ELb1ELb1ELb0EN3c104HalfENS1_7complexIfEEEEv12SSMParamsBwd,"a",@progbits
	.sectionflags	@""
	.align	4
.nv.constant0._Z25selective_scan_bwd_kernelI32Selective_Scan_bwd_kernel_traitsILi128ELi16ELb1ELb1ELb1ELb1ELb0EN3c104HalfENS1_7complexIfEEEEv12SSMParamsBwd:
	.zero		1392


//--------------------- .nv.constant0._Z25selective_scan_bwd_kernelI32Selective_Scan_bwd_kernel_traitsILi128ELi16ELb1ELb1ELb1ELb1ELb1EN3c104HalfENS1_7complexIfEEEEv12SSMParamsBwd --------------------------
	.section	.nv.constant0._Z25selective_scan_bwd_kernelI32Selective_Scan_bwd_kernel_traitsILi128ELi16ELb1ELb1ELb1ELb1ELb1EN3c104HalfENS1_7complexIfEEEEv12SSMParamsBwd,"a",@progbits
	.sectionflags	@""
	.align	4
.nv.constant0._Z25selective_scan_bwd_kernelI32Selective_Scan_bwd_kernel_traitsILi128ELi16ELb1ELb1ELb1ELb1ELb1EN3c104HalfENS1_7complexIfEEEEv12SSMParamsBwd:
	.zero		1392


//--------------------- .nv.constant0._Z25selective_scan_bwd_kernelI32Selective_Scan_bwd_kernel_traitsILi64ELi16ELb0ELb0ELb0ELb0ELb0EN3c104HalfENS1_7complexIfEEEEv12SSMParamsBwd --------------------------
	.section	.nv.constant0._Z25selective_scan_bwd_kernelI32Selective_Scan_bwd_kernel_traitsILi64ELi16ELb0ELb0ELb0ELb0ELb0EN3c104HalfENS1_7complexIfEEEEv12SSMParamsBwd,"a",@progbits
	.sectionflags	@""
	.align	4
.nv.constant0._Z25selective_scan_bwd_kernelI32Selective_Scan_bwd_kernel_traitsILi64ELi16ELb0ELb0ELb0ELb0ELb0EN3c104HalfENS1_7complexIfEEEEv12SSMParamsBwd:
	.zero		1392


//--------------------- .nv.constant0._Z25selective_scan_bwd_kernelI32Selective_Scan_bwd_kernel_traitsILi64ELi16ELb0ELb0ELb0ELb0ELb1EN3c104HalfENS1_7complexIfEEEEv12SSMParamsBwd --------------------------
	.section	.nv.constant0._Z25selective_scan_bwd_kernelI32Selective_Scan_bwd_kernel_traitsILi64ELi16ELb0ELb0ELb0ELb0ELb1EN3c104HalfENS1_7complexIfEEEEv12SSMParamsBwd,"a",@progbits
	.sectionflags	@""
	.align	4
.nv.constant0._Z25selective_scan_bwd_kernelI32Selective_Scan_bwd_kernel_traitsILi64ELi16ELb0ELb0ELb0ELb0ELb1EN3c104HalfENS1_7complexIfEEEEv12SSMParamsBwd:
	.zero		1392


//--------------------- .nv.constant0._Z25selective_scan_bwd_kernelI32Selective_Scan_bwd_kernel_traitsILi64ELi16ELb0ELb0ELb0ELb1ELb0EN3c104HalfENS1_7complexIfEEEEv12SSMParamsBwd --------------------------
	.section	.nv.constant0._Z25selective_scan_bwd_kernelI32Selective_Scan_bwd_kernel_traitsILi64ELi16ELb0ELb0ELb0ELb1ELb0EN3c104HalfENS1_7complexIfEEEEv12SSMParamsBwd,"a",@progbits
	.sectionflags	@""
	.align	4
.nv.constant0._Z25selective_scan_bwd_kernelI32Selective_Scan_bwd_kernel_traitsILi64ELi16ELb0ELb0ELb0ELb1ELb0EN3c104HalfENS1_7complexIfEEEEv12SSMParamsBwd:
	.zero		1392


//--------------------- .nv.constant0._Z25selective_scan_bwd_kernelI32Selective_Scan_bwd_kernel_traitsILi64ELi16ELb0ELb0ELb0ELb1ELb1EN3c104HalfENS1_7complexIfEEEEv12SSMParamsBwd --------------------------
	.section	.nv.constant0._Z25selective_scan_bwd_kernelI32Selective_Scan_bwd_kernel_traitsILi64ELi16ELb0ELb0ELb0ELb1ELb1EN3c104HalfENS1_7complexIfEEEEv12SSMParamsBwd,"a",@progbits
	.sectionflags	@""
	.align	4
.nv.constant0._Z25selective_scan_bwd_kernelI32Selective_Scan_bwd_kernel_traitsILi64ELi16ELb0ELb0ELb0ELb1ELb1EN3c104HalfENS1_7complexIfEEEEv12SSMParamsBwd:
	.zero		1392


//--------------------- .nv.constant0._Z25selective_scan_bwd_kernelI32Selective_Scan_bwd_kernel_traitsILi64ELi16ELb0ELb0ELb1ELb0ELb0EN3c104HalfENS1_7complexIfEEEEv12SSMParamsBwd --------------------------
	.section	.nv.constant0._Z25selective_scan_bwd_kernelI32Selective_Scan_bwd_kernel_traitsILi64ELi16ELb0ELb0ELb1ELb0ELb0EN3c104HalfENS1_7complexIfEEEEv12SSMParamsBwd,"a",@progbits
	.sectionflags	@""
	.align	4
.nv.constant0._Z25selective_scan_bwd_kernelI32Selective_Scan_bwd_kernel_traitsILi64ELi16ELb0ELb0ELb1ELb0ELb0EN3c104HalfENS1_7complexIfEEEEv12SSMParamsBwd:
	.zero		1392


//--------------------- .nv.constant0._Z25selective_scan_bwd_kernelI32Selective_Scan_bwd_kernel_traitsILi64ELi16ELb0ELb0ELb1ELb0ELb1EN3c104HalfENS1_7complexIfEEEEv12SSMParamsBwd --------------------------
	.section	.nv.constant0._Z25selective_scan_bwd_kernelI32Selective_Scan_bwd_kernel_traitsILi64ELi16ELb0ELb0ELb1ELb0ELb1EN3c104HalfENS1_7complexIfEEEEv12SSMParamsBwd,"a",@progbits
	.sectionflags	@""
	.align	4
.nv.constant0._Z25selective_scan_bwd_kernelI32Selective_Scan_bwd_kernel_traitsILi64ELi16ELb0ELb0ELb1ELb0ELb1EN3c104HalfENS1_7complexIfEEEEv12SSMParamsBwd:
	.zero		1392


//--------------------- .nv.constant0._Z25selective_scan_bwd_kernelI32Selective_Scan_bwd_kernel_traitsILi64ELi16ELb0ELb0ELb1ELb1ELb0EN3c104HalfENS1_7complexIfEEEEv12SSMParamsBwd --------------------------
	.section	.nv.constant0._Z25selective_scan_bwd_kernelI32Selective_Scan_bwd_kernel_traitsILi64ELi16ELb0ELb0ELb1ELb1ELb0EN3c104HalfENS1_7complexIfEEEEv12SSMParamsBwd,"a",@progbits
	.sectionflags	@""
	.align	4
.nv.constant0._Z25selective_scan_bwd_kernelI32Selective_Scan_bwd_kernel_traitsILi64ELi16ELb0ELb0ELb1ELb1ELb0EN3c104HalfENS1_7complexIfEEEEv12SSMParamsBwd:
	.zero		1392


//--------------------- .nv.constant0._Z25selective_scan_bwd_kernelI32Selective_Scan_bwd_kernel_traitsILi64ELi16ELb0ELb0ELb1ELb1ELb1EN3c104HalfENS1_7complexIfEEEEv12SSMParamsBwd --------------------------
	.section	.nv.constant0._Z25selective_scan_bwd_kernelI32Selective_Scan_bwd_kernel_traitsILi64ELi16ELb0ELb0ELb1ELb1ELb1EN3c104HalfENS1_7complexIfEEEEv12SSMParamsBwd,"a",@progbits
	.sectionflags	@""
	.align	4
.nv.constant0._Z25selective_scan_bwd_kernelI32Selective_Scan_bwd_kernel_traitsILi64ELi16ELb0ELb0ELb1ELb1ELb1EN3c104HalfENS1_7complexIfEEEEv12SSMParamsBwd:
	.zero		1392


//--------------------- .nv.constant0._Z25selective_scan_bwd_kernelI32Selective_Scan_bwd_kernel_traitsILi64ELi16ELb0ELb1ELb0ELb0ELb0EN3c104HalfENS1_7complexIfEEEEv12SSMParamsBwd --------------------------
	.section	.nv.constant0._Z25selective_scan_bwd_kernelI32Selective_Scan_bwd_kernel_traitsILi64ELi16ELb0ELb1ELb0ELb0ELb0EN3c104HalfENS1_7complexIfEEEEv12SSMParamsBwd,"a",@progbits
	.sectionflags	@""
	.align	4
.nv.constant0._Z25selective_scan_bwd_kernelI32Selective_Scan_bwd_kernel_traitsILi64ELi16ELb0ELb1ELb0ELb0ELb0EN3c104HalfENS1_7complexIfEEEEv12SSMParamsBwd:
	.zero		1392


//--------------------- .nv.constant0._Z25selective_scan_bwd_kernelI32Selective_Scan_bwd_kernel_traitsILi64ELi16ELb0ELb1ELb0ELb0ELb1EN3c104HalfENS1_7complexIfEEEEv12SSMParamsBwd --------------------------
	.section	.nv.constant0._Z25selective_scan_bwd_kernelI32Selective_Scan_bwd_kernel_traitsILi64ELi16ELb0ELb1ELb0ELb0ELb1EN3c104HalfENS1_7complexIfEEEEv12SSMParamsBwd,"a",@progbits
	.sectionflags	@""
	.align	4
.nv.constant0._Z25selective_scan_bwd_kernelI32Selective_Scan_bwd_kernel_traitsILi64ELi16ELb0ELb1ELb0ELb0ELb1EN3c104HalfENS1_7complexIfEEEEv12SSMParamsBwd:
	.zero		1392


//--------------------- .nv.constant0._Z25selective_scan_bwd_kernelI32Selective_Scan_bwd_kernel_traitsILi64ELi16ELb0ELb1ELb0ELb1ELb0EN3c104HalfENS1_7complexIfEEEEv12SSMParamsBwd --------------------------
	.section	.nv.constant0._Z25selective_scan_bwd_kernelI32Selective_Scan_bwd_kernel_traitsILi64ELi16ELb0ELb1ELb0ELb1ELb0EN3c104HalfENS1_7complexIfEEEEv12SSMParamsBwd,"a",@progbits
	.sectionflags	@""
	.align	4
.nv.constant0._Z25selective_scan_bwd_kernelI32Selective_Scan_bwd_kernel_traitsILi64ELi16ELb0ELb1ELb0ELb1ELb0EN3c104HalfENS1_7complexIfEEEEv12SSMParamsBwd:
	.zero		1392


//--------------------- .nv.constant0._Z25selective_scan_bwd_kernelI32Selective_Scan_bwd_kernel_traitsILi64ELi16ELb0ELb1ELb0ELb1ELb1EN3c104HalfENS1_7complexIfEEEEv12SSMParamsBwd --------------------------
	.section	.nv.constant0._Z25selective_scan_bwd_kernelI32Selective_Scan_bwd_kernel_traitsILi64ELi16ELb0ELb1ELb0ELb1ELb1EN3c104HalfENS1_7complexIfEEEEv12SSMParamsBwd,"a",@progbits
	.sectionflags	@""
	.align	4
.nv.constant0._Z25selective_scan_bwd_kernelI32Selective_Scan_bwd_kernel_traitsILi64ELi16ELb0ELb1ELb0ELb1ELb1EN3c104HalfENS1_7complexIfEEEEv12SSMParamsBwd:
	.zero		1392


//--------------------- .nv.constant0._Z25selective_scan_bwd_kernelI32Selective_Scan_bwd_kernel_traitsILi64ELi16ELb0ELb1ELb1ELb0ELb0EN3c104HalfENS1_7complexIfEEEEv12SSMParamsBwd --------------------------
	.section	.nv.constant0._Z25selective_scan_bwd_kernelI32Selective_Scan_bwd_kernel_traitsILi64ELi16ELb0ELb1ELb1ELb0ELb0EN3c104HalfENS1_7complexIfEEEEv12SSMParamsBwd,"a",@progbits
	.sectionflags	@""
	.align	4
.nv.constant0._Z25selective_scan_bwd_kernelI32Selective_Scan_bwd_kernel_traitsILi64ELi16ELb0ELb1ELb1ELb0ELb0EN3c104HalfENS1_7complexIfEEEEv12SSMParamsBwd:
	.zero		1392


//--------------------- .nv.constant0._Z25selective_scan_bwd_kernelI32Selective_Scan_bwd_kernel_traitsILi64ELi16ELb0ELb1ELb1ELb0ELb1EN3c104HalfENS1_7complexIfEEEEv12SSMParamsBwd --------------------------
	.section	.nv.constant0._Z25selective_scan_bwd_kernelI32Selective_Scan_bwd_kernel_traitsILi64ELi16ELb0ELb1ELb1ELb0ELb1EN3c104HalfENS1_7complexIfEEEEv12SSMParamsBwd,"a",@progbits
	.sectionflags	@""
	.align	4
.nv.constant0._Z25selective_scan_bwd_kernelI32Selective_Scan_bwd_kernel_traitsILi64ELi16ELb0ELb1ELb1ELb0ELb1EN3c104HalfENS1_7complexIfEEEEv12SSMParamsBwd:
	.zero		1392


//--------------------- .nv.constant0._Z25selective_scan_bwd_kernelI32Selective_Scan_bwd_kernel_traitsILi64ELi16ELb0ELb1ELb1ELb1ELb0EN3c104HalfENS1_7complexIfEEEEv12SSMParamsBwd --------------------------
	.section	.nv.constant0._Z25selective_scan_bwd_kernelI32Selective_Scan_bwd_kernel_traitsILi64ELi16ELb0ELb1ELb1ELb1ELb0EN3c104HalfENS1_7complexIfEEEEv12SSMParamsBwd,"a",@progbits
	.sectionflags	@""
	.align	4
.nv.constant0._Z25selective_scan_bwd_kernelI32Selective_Scan_bwd_kernel_traitsILi64ELi16ELb0ELb1ELb1ELb1ELb0EN3c104HalfENS1_7complexIfEEEEv12SSMParamsBwd:
	.zero		1392


//--------------------- .nv.constant0._Z25selective_scan_bwd_kernelI32Selective_Scan_bwd_kernel_traitsILi64ELi16ELb0ELb1ELb1ELb1ELb1EN3c104HalfENS1_7complexIfEEEEv12SSMParamsBwd --------------------------
	.section	.nv.constant0._Z25selective_scan_bwd_kernelI32Selective_Scan_bwd_kernel_traitsILi64ELi16ELb0ELb1ELb1ELb1ELb1EN3c104HalfENS1_7complexIfEEEEv12SSMParamsBwd,"a",@progbits
	.sectionflags	@""
	.align	4
.nv.constant0._Z25selective_scan_bwd_kernelI32Selective_Scan_bwd_kernel_traitsILi64ELi16ELb0ELb1ELb1ELb1ELb1EN3c104HalfENS1_7complexIfEEEEv12SSMParamsBwd:
	.zero		1392


//--------------------- .nv.constant0._Z25selective_scan_bwd_kernelI32Selective_Scan_bwd_kernel_traitsILi64ELi16ELb1ELb0ELb0ELb0ELb0EN3c104HalfENS1_7complexIfEEEEv12SSMParamsBwd --------------------------
	.section	.nv.constant0._Z25selective_scan_bwd_kernelI32Selective_Scan_bwd_kernel_traitsILi64ELi16ELb1ELb0ELb0ELb0ELb0EN3c104HalfENS1_7complexIfEEEEv12SSMParamsBwd,"a",@progbits
	.sectionflags	@""
	.align	4
.nv.constant0._Z25selective_scan_bwd_kernelI32Selective_Scan_bwd_kernel_traitsILi64ELi16ELb1ELb0ELb0ELb0ELb0EN3c104HalfENS1_7complexIfEEEEv12SSMParamsBwd:
	.zero		1392


//--------------------- .nv.constant0._Z25selective_scan_bwd_kernelI32Selective_Scan_bwd_kernel_traitsILi64ELi16ELb1ELb0ELb0ELb0ELb1EN3c104HalfENS1_7complexIfEEEEv12SSMParamsBwd --------------------------
	.section	.nv.constant0._Z25selective_scan_bwd_kernelI32Selective_Scan_bwd_kernel_traitsILi64ELi16ELb1ELb0ELb0ELb0ELb1EN3c104HalfENS1_7complexIfEEEEv12SSMParamsBwd,"a",@progbits
	.sectionflags	@""
	.align	4
.nv.constant0._Z25selective_scan_bwd_kernelI32Selective_Scan_bwd_kernel_traitsILi64ELi16ELb1ELb0ELb0ELb0ELb1EN3c104HalfENS1_7complexIfEEEEv12SSMParamsBwd:
	.zero		1392


//--------------------- .nv.constant0._Z25selective_scan_bwd_kernelI32Selective_Scan_bwd_kernel_traitsILi64ELi16ELb1ELb0ELb0ELb1ELb0EN3c104HalfENS1_7complexIfEEEEv12SSMParamsBwd --------------------------
	.section	.nv.constant0._Z25selective_scan_bwd_kernelI32Selective_Scan_bwd_kernel_traitsILi64ELi16ELb1ELb0ELb0ELb1ELb0EN3c104HalfENS1_7complexIfEEEEv12SSMParamsBwd,"a",@progbits
	.sectionflags	@""
	.align	4
.nv.constant0._Z25selective_scan_bwd_kernelI32Selective_Scan_bwd_kernel_traitsILi64ELi16ELb1ELb0ELb0ELb1ELb0EN3c104HalfENS1_7complexIfEEEEv12SSMParamsBwd:
	.zero		1392


//--------------------- .nv.constant0._Z25selective_scan_bwd_kernelI32Selective_Scan_bwd_kernel_traitsILi64ELi16ELb1ELb0ELb0ELb1ELb1EN3c104HalfENS1_7complexIfEEEEv12SSMParamsBwd --------------------------
	.section	.nv.constant0._Z25selective_scan_bwd_kernelI32Selective_Scan_bwd_kernel_traitsILi64ELi16ELb1ELb0ELb0ELb1ELb1EN3c104HalfENS1_7complexIfEEEEv12SSMParamsBwd,"a",@progbits
	.sectionflags	@""
	.align	4
.nv.constant0._Z25selective_scan_bwd_kernelI32Selective_Scan_bwd_kernel_traitsILi64ELi16ELb1ELb0ELb0ELb1ELb1EN3c104HalfENS1_7complexIfEEEEv12SSMParamsBwd:
	.zero		1392


//--------------------- .nv.constant0._Z25selective_scan_bwd_kernelI32Selective_Scan_bwd_kernel_traitsILi64ELi16ELb1ELb0ELb1ELb0ELb0EN3c104HalfENS1_7complexIfEEEEv12SSMParamsBwd --------------------------
	.section	.nv.constant0._Z25selective_scan_bwd_kernelI32Selective_Scan_bwd_kernel_traitsILi64ELi16ELb1ELb0ELb1ELb0ELb0EN3c104HalfENS1_7complexIfEEEEv12SSMParamsBwd,"a",@progbits
	.sectionflags	@""
	.align	4
.nv.constant0._Z25selective_scan_bwd_kernelI32Selective_Scan_bwd_kernel_traitsILi64ELi16ELb1ELb0ELb1ELb0ELb0EN3c104HalfENS1_7complexIfEEEEv12SSMParamsBwd:
	.zero		1392


//--------------------- .nv.constant0._Z25selective_scan_bwd_kernelI32Selective_Scan_bwd_kernel_traitsILi64ELi16ELb1ELb0ELb1ELb0ELb1EN3c104HalfENS1_7complexIfEEEEv12SSMParamsBwd --------------------------
	.section	.nv.constant0._Z25selective_scan_bwd_kernelI32Selective_Scan_bwd_kernel_traitsILi64ELi16ELb1ELb0ELb1ELb0ELb1EN3c104HalfENS1_7complexIfEEEEv12SSMParamsBwd,"a",@progbits
	.sectionflags	@""
	.align	4
.nv.constant0._Z25selective_scan_bwd_kernelI32Selective_Scan_bwd_kernel_traitsILi64ELi16ELb1ELb0ELb1ELb0ELb1EN3c104HalfENS1_7complexIfEEEEv12SSMParamsBwd:
	.zero		1392


//--------------------- .nv.constant0._Z25selective_scan_bwd_kernelI32Selective_Scan_bwd_kernel_traitsILi64ELi16ELb1ELb0ELb1ELb1ELb0EN3c104HalfENS1_7complexIfEEEEv12SSMParamsBwd --------------------------
	.section	.nv.constant0._Z25selective_scan_bwd_kernelI32Selective_Scan_bwd_kernel_traitsILi64ELi16ELb1ELb0ELb1ELb1ELb0EN3c104HalfENS1_7complexIfEEEEv12SSMParamsBwd,"a",@progbits
	.sectionflags	@""
	.align	4
.nv.constant0._Z25selective_scan_bwd_kernelI32Selective_Scan_bwd_kernel_traitsILi64ELi16ELb1ELb0ELb1ELb1ELb0EN3c104HalfENS1_7complexIfEEEEv12SSMParamsBwd:
	.zero		1392


//--------------------- .nv.constant0._Z25selective_scan_bwd_kernelI32Selective_Scan_bwd_kernel_traitsILi64ELi16ELb1ELb0ELb1ELb1ELb1EN3c104HalfENS1_7complexIfEEEEv12SSMParamsBwd --------------------------
	.section	.nv.constant0._Z25selective_scan_bwd_kernelI32Selective_Scan_bwd_kernel_traitsILi64ELi16ELb1ELb0ELb1ELb1ELb1EN3c104HalfENS1_7complexIfEEEEv12SSMParamsBwd,"a",@progbits
	.sectionflags	@""
	.align	4
.nv.constant0._Z25selective_scan_bwd_kernelI32Selective_Scan_bwd_kernel_traitsILi64ELi16ELb1ELb0ELb1ELb1ELb1EN3c104HalfENS1_7complexIfEEEEv12SSMParamsBwd:
	.zero		1392


//--------------------- .nv.constant0._Z25selective_scan_bwd_kernelI32Selective_Scan_bwd_kernel_traitsILi64ELi16ELb1ELb1ELb0ELb0ELb0EN3c104HalfENS1_7complexIfEEEEv12SSMParamsBwd --------------------------
	.section	.nv.constant0._Z25selective_scan_bwd_kernelI32Selective_Scan_bwd_kernel_traitsILi64ELi16ELb1ELb1ELb0ELb0ELb0EN3c104HalfENS1_7complexIfEEEEv12SSMParamsBwd,"a",@progbits
	.sectionflags	@""
	.align	4
.nv.constant0._Z25selective_scan_bwd_kernelI32Selective_Scan_bwd_kernel_traitsILi64ELi16ELb1ELb1ELb0ELb0ELb0EN3c104HalfENS1_7complexIfEEEEv12SSMParamsBwd:
	.zero		1392


//--------------------- .nv.constant0._Z25selective_scan_bwd_kernelI32Selective_Scan_bwd_kernel_traitsILi64ELi16ELb1ELb1ELb0ELb0ELb1EN3c104HalfENS1_7complexIfEEEEv12SSMParamsBwd --------------------------
	.section	.nv.constant0._Z25selective_scan_bwd_kernelI32Selective_Scan_bwd_kernel_traitsILi64ELi16ELb1ELb1ELb0ELb0ELb1EN3c104HalfENS1_7complexIfEEEEv12SSMParamsBwd,"a",@progbits
	.sectionflags	@""
	.align	4
.nv.constant0._Z25selective_scan_bwd_kernelI32Selective_Scan_bwd_kernel_traitsILi64ELi16ELb1ELb1ELb0ELb0ELb1EN3c104HalfENS1_7complexIfEEEEv12SSMParamsBwd:
	.zero		1392


//--------------------- .nv.constant0._Z25selective_scan_bwd_kernelI32Selective_Scan_bwd_kernel_traitsILi64ELi16ELb1ELb1ELb0ELb1ELb0EN3c104HalfENS1_7complexIfEEEEv12SSMParamsBwd --------------------------
	.section	.nv.constant0._Z25selective_scan_bwd_kernelI32Selective_Scan_bwd_kernel_traitsILi64ELi16ELb1ELb1ELb0ELb1ELb0EN3c104HalfENS1_7complexIfEEEEv12SSMParamsBwd,"a",@progbits
	.sectionflags	@""
	.align	4
.nv.constant0._Z25selective_scan_bwd_kernelI32Selective_Scan_bwd_kernel_traitsILi64ELi16ELb1ELb1ELb0ELb1ELb0EN3c104HalfENS1_7complexIfEEEEv12SSMParamsBwd:
	.zero		1392


//--------------------- .nv.constant0._Z25selective_scan_bwd_kernelI32Selective_Scan_bwd_kernel_traitsILi64ELi16ELb1ELb1ELb0ELb1ELb1EN3c104HalfENS1_7complexIfEEEEv12SSMParamsBwd --------------------------
	.section	.nv.constant0._Z25selective_scan_bwd_kernelI32Selective_Scan_bwd_kernel_traitsILi64ELi16ELb1ELb1ELb0ELb1ELb1EN3c104HalfENS1_7complexIfEEEEv12SSMParamsBwd,"a",@progbits
	.sectionflags	@""
	.align	4
.nv.constant0._Z25selective_scan_bwd_kernelI32Selective_Scan_bwd_kernel_traitsILi64ELi16ELb1ELb1ELb0ELb1ELb1EN3c104HalfENS1_7complexIfEEEEv12SSMParamsBwd:
	.zero		1392


//--------------------- .nv.constant0._Z25selective_scan_bwd_kernelI32Selective_Scan_bwd_kernel_traitsILi64ELi16ELb1ELb1ELb1ELb0ELb0EN3c104HalfENS1_7complexIfEEEEv12SSMParamsBwd --------------------------
	.section	.nv.constant0._Z25selective_scan_bwd_kernelI32Selective_Scan_bwd_kernel_traitsILi64ELi16ELb1ELb1ELb1ELb0ELb0EN3c104HalfENS1_7complexIfEEEEv12SSMParamsBwd,"a",@progbits
	.sectionflags	@""
	.align	4
.nv.constant0._Z25selective_scan_bwd_kernelI32Selective_Scan_bwd_kernel_traitsILi64ELi16ELb1ELb1ELb1ELb0ELb0EN3c104HalfENS1_7complexIfEEEEv12SSMParamsBwd:
	.zero		1392


//--------------------- .nv.constant0._Z25selective_scan_bwd_kernelI32Selective_Scan_bwd_kernel_traitsILi64ELi16ELb1ELb1ELb1ELb0ELb1EN3c104HalfENS1_7complexIfEEEEv12SSMParamsBwd --------------------------
	.section	.nv.constant0._Z25selective_scan_bwd_kernelI32Selective_Scan_bwd_kernel_traitsILi64ELi16ELb1ELb1ELb1ELb0ELb1EN3c104HalfENS1_7complexIfEEEEv12SSMParamsBwd,"a",@progbits
	.sectionflags	@""
	.align	4
.nv.constant0._Z25selective_scan_bwd_kernelI32Selective_Scan_bwd_kernel_traitsILi64ELi16ELb1ELb1ELb1ELb0ELb1EN3c104HalfENS1_7complexIfEEEEv12SSMParamsBwd:
	.zero		1392


//--------------------- .nv.constant0._Z25selective_scan_bwd_kernelI32Selective_Scan_bwd_kernel_traitsILi64ELi16ELb1ELb1ELb1ELb1ELb0EN3c104HalfENS1_7complexIfEEEEv12SSMParamsBwd --------------------------
	.section	.nv.constant0._Z25selective_scan_bwd_kernelI32Selective_Scan_bwd_kernel_traitsILi64ELi16ELb1ELb1ELb1ELb1ELb0EN3c104HalfENS1_7complexIfEEEEv12SSMParamsBwd,"a",@progbits
	.sectionflags	@""
	.align	4
.nv.constant0._Z25selective_scan_bwd_kernelI32Selective_Scan_bwd_kernel_traitsILi64ELi16ELb1ELb1ELb1ELb1ELb0EN3c104HalfENS1_7complexIfEEEEv12SSMParamsBwd:
	.zero		1392


//--------------------- .nv.constant0._Z25selective_scan_bwd_kernelI32Selective_Scan_bwd_kernel_traitsILi64ELi16ELb1ELb1ELb1ELb1ELb1EN3c104HalfENS1_7complexIfEEEEv12SSMParamsBwd --------------------------
	.section	.nv.constant0._Z25selective_scan_bwd_kernelI32Selective_Scan_bwd_kernel_traitsILi64ELi16ELb1ELb1ELb1ELb1ELb1EN3c104HalfENS1_7complexIfEEEEv12SSMParamsBwd,"a",@progbits
	.sectionflags	@""
	.align	4
.nv.constant0._Z25selective_scan_bwd_kernelI32Selective_Scan_bwd_kernel_traitsILi64ELi16ELb1ELb1ELb1ELb1ELb1EN3c104HalfENS1_7complexIfEEEEv12SSMParamsBwd:
	.zero		1392


//--------------------- .nv.constant0._Z25selective_scan_bwd_kernelI32Selective_Scan_bwd_kernel_traitsILi32ELi16ELb0ELb0ELb0ELb0ELb0EN3c104HalfENS1_7complexIfEEEEv12SSMParamsBwd --------------------------
	.section	.nv.constant0._Z25selective_scan_bwd_kernelI32Selective_Scan_bwd_kernel_traitsILi32ELi16ELb0ELb0ELb0ELb0ELb0EN3c104HalfENS1_7complexIfEEEEv12SSMParamsBwd,"a",@progbits
	.sectionflags	@""
	.align	4
.nv.constant0._Z25selective_scan_bwd_kernelI32Selective_Scan_bwd_kernel_traitsILi32ELi16ELb0ELb0ELb0ELb0ELb0EN3c104HalfENS1_7complexIfEEEEv12SSMParamsBwd:
	.zero		1392


//--------------------- .nv.constant0._Z25selective_scan_bwd_kernelI32Selective_Scan_bwd_kernel_traitsILi32ELi16ELb0ELb0ELb0ELb0ELb1EN3c104HalfENS1_7complexIfEEEEv12SSMParamsBwd --------------------------
	.section	.nv.constant0._Z25selective_scan_bwd_kernelI32Selective_Scan_bwd_kernel_traitsILi32ELi16ELb0ELb0ELb0ELb0ELb1EN3c104HalfENS1_7complexIfEEEEv12SSMParamsBwd,"a",@progbits
	.sectionflags	@""
	.align	4
.nv.constant0._Z25selective_scan_bwd_kernelI32Selective_Scan_bwd_kernel_traitsILi32ELi16ELb0ELb0ELb0ELb0ELb1EN3c104HalfENS1_7complexIfEEEEv12SSMParamsBwd:
	.zero		1392


//--------------------- .nv.constant0._Z25selective_scan_bwd_kernelI32Selective_Scan_bwd_kernel_traitsILi32ELi16ELb0ELb0ELb0ELb1ELb0EN3c104HalfENS1_7complexIfEEEEv12SSMParamsBwd --------------------------
	.section	.nv.constant0._Z25selective_scan_bwd_kernelI32Selective_Scan_bwd_kernel_traitsILi32ELi16ELb0ELb0ELb0ELb1ELb0EN3c104HalfENS1_7complexIfEEEEv12SSMParamsBwd,"a",@progbits
	.sectionflags	@""
	.align	4
.nv.constant0._Z25selective_scan_bwd_kernelI32Selective_Scan_bwd_kernel_traitsILi32ELi16ELb0ELb0ELb0ELb1ELb0EN3c104HalfENS1_7complexIfEEEEv12SSMParamsBwd:
	.zero		1392


//--------------------- .nv.constant0._Z25selective_scan_bwd_kernelI32Selective_Scan_bwd_kernel_traitsILi32ELi16ELb0ELb0ELb0ELb1ELb1EN3c104HalfENS1_7complexIfEEEEv12SSMParamsBwd --------------------------
	.section	.nv.constant0._Z25selective_scan_bwd_kernelI32Selective_Scan_bwd_kernel_traitsILi32ELi16ELb0ELb0ELb0ELb1ELb1EN3c104HalfENS1_7complexIfEEEEv12SSMParamsBwd,"a",@progbits
	.sectionflags	@""
	.align	4
.nv.constant0._Z25selective_scan_bwd_kernelI32Selective_Scan_bwd_kernel_traitsILi32ELi16ELb0ELb0ELb0ELb1ELb1EN3c104HalfENS1_7complexIfEEEEv12SSMParamsBwd:
	.zero		1392


//--------------------- .nv.constant0._Z25selective_scan_bwd_kernelI32Selective_Scan_bwd_kernel_traitsILi32ELi16ELb0ELb0ELb1ELb0ELb0EN3c104HalfENS1_7complexIfEEEEv12SSMParamsBwd --------------------------
	.section	.nv.constant0._Z25selective_scan_bwd_kernelI32Selective_Scan_bwd_kernel_traitsILi32ELi16ELb0ELb0ELb1ELb0ELb0EN3c104HalfENS1_7complexIfEEEEv12SSMParamsBwd,"a",@progbits
	.sectionflags	@""
	.align	4
.nv.constant0._Z25selective_scan_bwd_kernelI32Selective_Scan_bwd_kernel_traitsILi32ELi16ELb0ELb0ELb1ELb0ELb0EN3c104HalfENS1_7complexIfEEEEv12SSMParamsBwd:
	.zero		1392


//--------------------- .nv.constant0._Z25selective_scan_bwd_kernelI32Selective_Scan_bwd_kernel_traitsILi32ELi16ELb0ELb0ELb1ELb0ELb1EN3c104HalfENS1_7complexIfEEEEv12SSMParamsBwd --------------------------
	.section	.nv.constant0._Z25selective_scan_bwd_kernelI32Selective_Scan_bwd_kernel_traitsILi32ELi16ELb0ELb0ELb1ELb0ELb1EN3c104HalfENS1_7complexIfEEEEv12SSMParamsBwd,"a",@progbits
	.sectionflags	@""
	.align	4
.nv.constant0._Z25selective_scan_bwd_kernelI32Selective_Scan_bwd_kernel_traitsILi32ELi16ELb0ELb0ELb1ELb0ELb1EN3c104HalfENS1_7complexIfEEEEv12SSMParamsBwd:
	.zero		1392


//--------------------- .nv.constant0._Z25selective_scan_bwd_kernelI32Selective_Scan_bwd_kernel_traitsILi32ELi16ELb0ELb0ELb1ELb1ELb0EN3c104HalfENS1_7complexIfEEEEv12SSMParamsBwd --------------------------
	.section	.nv.constant0._Z25selective_scan_bwd_kernelI32Selective_Scan_bwd_kernel_traitsILi32ELi16ELb0ELb0ELb1ELb1ELb0EN3c104HalfENS1_7complexIfEEEEv12SSMParamsBwd,"a",@progbits
	.sectionflags	@""
	.align	4
.nv.constant0._Z25selective_scan_bwd_kernelI32Selective_Scan_bwd_kernel_traitsILi32ELi16ELb0ELb0ELb1ELb1ELb0EN3c104HalfENS1_7complexIfEEEEv12SSMParamsBwd:
	.zero		1392


//--------------------- .nv.constant0._Z25selective_scan_bwd_kernelI32Selective_Scan_bwd_kernel_traitsILi32ELi16ELb0ELb0ELb1ELb1ELb1EN3c104HalfENS1_7complexIfEEEEv12SSMParamsBwd --------------------------
	.section	.nv.constant0._Z25selective_scan_bwd_kernelI32Selective_Scan_bwd_kernel_traitsILi32ELi16ELb0ELb0ELb1ELb1ELb1EN3c104HalfENS1_7complexIfEEEEv12SSMParamsBwd,"a",@progbits
	.sectionflags	@""
	.align	4
.nv.constant0._Z25selective_scan_bwd_kernelI32Selective_Scan_bwd_kernel_traitsILi32ELi16ELb0ELb0ELb1ELb1ELb1EN3c104HalfENS1_7complexIfEEEEv12SSMParamsBwd:
	.zero		1392


//--------------------- .nv.constant0._Z25selective_scan_bwd_kernelI32Selective_Scan_bwd_kernel_traitsILi32ELi16ELb0ELb1ELb0ELb0ELb0EN3c104HalfENS1_7complexIfEEEEv12SSMParamsBwd --------------------------
	.section	.nv.constant0._Z25selective_scan_bwd_kernelI32Selective_Scan_bwd_kernel_traitsILi32ELi16ELb0ELb1ELb0ELb0ELb0EN3c104HalfENS1_7complexIfEEEEv12SSMParamsBwd,"a",@progbits
	.sectionflags	@""
	.align	4
.nv.constant0._Z25selective_scan_bwd_kernelI32Selective_Scan_bwd_kernel_traitsILi32ELi16ELb0ELb1ELb0ELb0ELb0EN3c104HalfENS1_7complexIfEEEEv12SSMParamsBwd:
	.zero		1392


//--------------------- .nv.constant0._Z25selective_scan_bwd_kernelI32Selective_Scan_bwd_kernel_traitsILi32ELi16ELb0ELb1ELb0ELb0ELb1EN3c104HalfENS1_7complexIfEEEEv12SSMParamsBwd --------------------------
	.section	.nv.constant0._Z25selective_scan_bwd_kernelI32Selective_Scan_bwd_kernel_traitsILi32ELi16ELb0ELb1ELb0ELb0ELb1EN3c104HalfENS1_7complexIfEEEEv12SSMParamsBwd,"a",@progbits
	.sectionflags	@""
	.align	4
.nv.constant0._Z25selective_scan_bwd_kernelI32Selective_Scan_bwd_kernel_traitsILi32ELi16ELb0ELb1ELb0ELb0ELb1EN3c104HalfENS1_7complexIfEEEEv12SSMParamsBwd:
	.zero		1392


//--------------------- .nv.constant0._Z25selective_scan_bwd_kernelI32Selective_Scan_bwd_kernel_traitsILi32ELi16ELb0ELb1ELb0ELb1ELb0EN3c104HalfENS1_7complexIfEEEEv12SSMParamsBwd --------------------------
	.section	.nv.constant0._Z25selective_scan_bwd_kernelI32Selective_Scan_bwd_kernel_traitsILi32ELi16ELb0ELb1ELb0ELb1ELb0EN3c104HalfENS1_7complexIfEEEEv12SSMParamsBwd,"a",@progbits
	.sectionflags	@""
	.align	4
.nv.constant0._Z25selective_scan_bwd_kernelI32Selective_Scan_bwd_kernel_traitsILi32ELi16ELb0ELb1ELb0ELb1ELb0EN3c104HalfENS1_7complexIfEEEEv12SSMParamsBwd:
	.zero		1392


//--------------------- .nv.constant0._Z25selective_scan_bwd_kernelI32Selective_Scan_bwd_kernel_traitsILi32ELi16ELb0ELb1ELb0ELb1ELb1EN3c104HalfENS1_7complexIfEEEEv12SSMParamsBwd --------------------------
	.section	.nv.constant0._Z25selective_scan_bwd_kernelI32Selective_Scan_bwd_kernel_traitsILi32ELi16ELb0ELb1ELb0ELb1ELb1EN3c104HalfENS1_7complexIfEEEEv12SSMParamsBwd,"a",@progbits
	.sectionflags	@""
	.align	4
.nv.constant0._Z25selective_scan_bwd_kernelI32Selective_Scan_bwd_kernel_traitsILi32ELi16ELb0ELb1ELb0ELb1ELb1EN3c104HalfENS1_7complexIfEEEEv12SSMParamsBwd:
	.zero		1392


//--------------------- .nv.constant0._Z25selective_scan_bwd_kernelI32Selective_Scan_bwd_kernel_traitsILi32ELi16ELb0ELb1ELb1ELb0ELb0EN3c104HalfENS1_7complexIfEEEEv12SSMParamsBwd --------------------------
	.section	.nv.constant0._Z25selective_scan_bwd_kernelI32Selective_Scan_bwd_kernel_traitsILi32ELi16ELb0ELb1ELb1ELb0ELb0EN3c104HalfENS1_7complexIfEEEEv12SSMParamsBwd,"a",@progbits
	.sectionflags	@""
	.align	4
.nv.constant0._Z25selective_scan_bwd_kernelI32Selective_Scan_bwd_kernel_traitsILi32ELi16ELb0ELb1ELb1ELb0ELb0EN3c104HalfENS1_7complexIfEEEEv12SSMParamsBwd:
	.zero		1392


//--------------------- .nv.constant0._Z25selective_scan_bwd_kernelI32Selective_Scan_bwd_kernel_traitsILi32ELi16ELb0ELb1ELb1ELb0ELb1EN3c104HalfENS1_7complexIfEEEEv12SSMParamsBwd --------------------------
	.section	.nv.constant0._Z25selective_scan_bwd_kernelI32Selective_Scan_bwd_kernel_traitsILi32ELi16ELb0ELb1ELb1ELb0ELb1EN3c104HalfENS1_7complexIfEEEEv12SSMParamsBwd,"a",@progbits
	.sectionflags	@""
	.align	4
.nv.constant0._Z25selective_scan_bwd_kernelI32Selective_Scan_bwd_kernel_traitsILi32ELi16ELb0ELb1ELb1ELb0ELb1EN3c104HalfENS1_7complexIfEEEEv12SSMParamsBwd:
	.zero		1392


//--------------------- .nv.constant0._Z25selective_scan_bwd_kernelI32Selective_Scan_bwd_kernel_traitsILi32ELi16ELb0ELb1ELb1ELb1ELb0EN3c104HalfENS1_7complexIfEEEEv12SSMParamsBwd --------------------------
	.section	.nv.constant0._Z25selective_scan_bwd_kernelI32Selective_Scan_bwd_kernel_traitsILi32ELi16ELb0ELb1ELb1ELb1ELb0EN3c104HalfENS1_7complexIfEEEEv12SSMParamsBwd,"a",@progbits
	.sectionflags	@""
	.align	4
.nv.constant0._Z25selective_scan_bwd_kernelI32Selective_Scan_bwd_kernel_traitsILi32ELi16ELb0ELb1ELb1ELb1ELb0EN3c104HalfENS1_7complexIfEEEEv12SSMParamsBwd:
	.zero		1392


//--------------------- .nv.constant0._Z25selective_scan_bwd_kernelI32Selective_Scan_bwd_kernel_traitsILi32ELi16ELb0ELb1ELb1ELb1ELb1EN3c104HalfENS1_7complexIfEEEEv12SSMParamsBwd --------------------------
	.section	.nv.constant0._Z25selective_scan_bwd_kernelI32Selective_Scan_bwd_kernel_traitsILi32ELi16ELb0ELb1ELb1ELb1ELb1EN3c104HalfENS1_7complexIfEEEEv12SSMParamsBwd,"a",@progbits
	.sectionflags	@""
	.align	4
.nv.constant0._Z25selective_scan_bwd_kernelI32Selective_Scan_bwd_kernel_traitsILi32ELi16ELb0ELb1ELb1ELb1ELb1EN3c104HalfENS1_7complexIfEEEEv12SSMParamsBwd:
	.zero		1392


//--------------------- .nv.constant0._Z25selective_scan_bwd_kernelI32Selective_Scan_bwd_kernel_traitsILi32ELi16ELb1ELb0ELb0ELb0ELb0EN3c104HalfENS1_7complexIfEEEEv12SSMParamsBwd --------------------------
	.section	.nv.constant0._Z25selective_scan_bwd_kernelI32Selective_Scan_bwd_kernel_traitsILi32ELi16ELb1ELb0ELb0ELb0ELb0EN3c104HalfENS1_7complexIfEEEEv12SSMParamsBwd,"a",@progbits
	.sectionflags	@""
	.align	4
.nv.constant0._Z25selective_scan_bwd_kernelI32Selective_Scan_bwd_kernel_traitsILi32ELi16ELb1ELb0ELb0ELb0ELb0EN3c104HalfENS1_7complexIfEEEEv12SSMParamsBwd:
	.zero		1392


//--------------------- .nv.constant0._Z25selective_scan_bwd_kernelI32Selective_Scan_bwd_kernel_traitsILi32ELi16ELb1ELb0ELb0ELb0ELb1EN3c104HalfENS1_7complexIfEEEEv12SSMParamsBwd --------------------------
	.section	.nv.constant0._Z25selective_scan_bwd_kernelI32Selective_Scan_bwd_kernel_traitsILi32ELi16ELb1ELb0ELb0ELb0ELb1EN3c104HalfENS1_7complexIfEEEEv12SSMParamsBwd,"a",@progbits
	.sectionflags	@""
	.align	4
.nv.constant0._Z25selective_scan_bwd_kernelI32Selective_Scan_bwd_kernel_traitsILi32ELi16ELb1ELb0ELb0ELb0ELb1EN3c104HalfENS1_7complexIfEEEEv12SSMParamsBwd:
	.zero		1392


//--------------------- .nv.constant0._Z25selective_scan_bwd_kernelI32Selective_Scan_bwd_kernel_traitsILi32ELi16ELb1ELb0ELb0ELb1ELb0EN3c104HalfENS1_7complexIfEEEEv12SSMParamsBwd --------------------------
	.section	.nv.constant0._Z25selective_scan_bwd_kernelI32Selective_Scan_bwd_kernel_traitsILi32ELi16ELb1ELb0ELb0ELb1ELb0EN3c104HalfENS1_7complexIfEEEEv12SSMParamsBwd,"a",@progbits
	.sectionflags	@""
	.align	4
.nv.constant0._Z25selective_scan_bwd_kernelI32Selective_Scan_bwd_kernel_traitsILi32ELi16ELb1ELb0ELb0ELb1ELb0EN3c104HalfENS1_7complexIfEEEEv12SSMParamsBwd:
	.zero		1392


//--------------------- .nv.constant0._Z25selective_scan_bwd_kernelI32Selective_Scan_bwd_kernel_traitsILi32ELi16ELb1ELb0ELb0ELb1ELb1EN3c104HalfENS1_7complexIfEEEEv12SSMParamsBwd --------------------------
	.section	.nv.constant0._Z25selective_scan_bwd_kernelI32Selective_Scan_bwd_kernel_traitsILi32ELi16ELb1ELb0ELb0ELb1ELb1EN3c104HalfENS1_7complexIfEEEEv12SSMParamsBwd,"a",@progbits
	.sectionflags	@""
	.align	4
.nv.constant0._Z25selective_scan_bwd_kernelI32Selective_Scan_bwd_kernel_traitsILi32ELi16ELb1ELb0ELb0ELb1ELb1EN3c104HalfENS1_7complexIfEEEEv12SSMParamsBwd:
	.zero		1392


//--------------------- .nv.constant0._Z25selective_scan_bwd_kernelI32Selective_Scan_bwd_kernel_traitsILi32ELi16ELb1ELb0ELb1ELb0ELb0EN3c104HalfENS1_7complexIfEEEEv12SSMParamsBwd --------------------------
	.section	.nv.constant0._Z25selective_scan_bwd_kernelI32Selective_Scan_bwd_kernel_traitsILi32ELi16ELb1ELb0ELb1ELb0ELb0EN3c104HalfENS1_7complexIfEEEEv12SSMParamsBwd,"a",@progbits
	.sectionflags	@""
	.align	4
.nv.constant0._Z25selective_scan_bwd_kernelI32Selective_Scan_bwd_kernel_traitsILi32ELi16ELb1ELb0ELb1ELb0ELb0EN3c104HalfENS1_7complexIfEEEEv12SSMParamsBwd:
	.zero		1392


//--------------------- .nv.constant0._Z25selective_scan_bwd_kernelI32Selective_Scan_bwd_kernel_traitsILi32ELi16ELb1ELb0ELb1ELb0ELb1EN3c104HalfENS1_7complexIfEEEEv12SSMParamsBwd --------------------------
	.section	.nv.constant0._Z25selective_scan_bwd_kernelI32Selective_Scan_bwd_kernel_traitsILi32ELi16ELb1ELb0ELb1ELb0ELb1EN3c104HalfENS1_7complexIfEEEEv12SSMParamsBwd,"a",@progbits
	.sectionflags	@""
	.align	4
.nv.constant0._Z25selective_scan_bwd_kernelI32Selective_Scan_bwd_kernel_traitsILi32ELi16ELb1ELb0ELb1ELb0ELb1EN3c104HalfENS1_7complexIfEEEEv12SSMParamsBwd:
	.zero		1392


//--------------------- .nv.constant0._Z25selective_scan_bwd_kernelI32Selective_Scan_bwd_kernel_traitsILi32ELi16ELb1ELb0ELb1ELb1ELb0EN3c104HalfENS1_7complexIfEEEEv12SSMParamsBwd --------------------------
	.section	.nv.constant0._Z25selective_scan_bwd_kernelI32Selective_Scan_bwd_kernel_traitsILi32ELi16ELb1ELb0ELb1ELb1ELb0EN3c104HalfENS1_7complexIfEEEEv12SSMParamsBwd,"a",@progbits
	.sectionflags	@""
	.align	4
.nv.constant0._Z25selective_scan_bwd_kernelI32Selective_Scan_bwd_kernel_traitsILi32ELi16ELb1ELb0ELb1ELb1ELb0EN3c104HalfENS1_7complexIfEEEEv12SSMParamsBwd:
	.zero		1392


//--------------------- .nv.constant0._Z25selective_scan_bwd_kernelI32Selective_Scan_bwd_kernel_traitsILi32ELi16ELb1ELb0ELb1ELb1ELb1EN3c104HalfENS1_7complexIfEEEEv12SSMParamsBwd --------------------------
	.section	.nv.constant0._Z25selective_scan_bwd_kernelI32Selective_Scan_bwd_kernel_traitsILi32ELi16ELb1ELb0ELb1ELb1ELb1EN3c104HalfENS1_7complexIfEEEEv12SSMParamsBwd,"a",@progbits
	.sectionflags	@""
	.align	4
.nv.constant0._Z25selective_scan_bwd_kernelI32Selective_Scan_bwd_kernel_traitsILi32ELi16ELb1ELb0ELb1ELb1ELb1EN3c104HalfENS1_7complexIfEEEEv12SSMParamsBwd:
	.zero		1392


//--------------------- .nv.constant0._Z25selective_scan_bwd_kernelI32Selective_Scan_bwd_kernel_traitsILi32ELi16ELb1ELb1ELb0ELb0ELb0EN3c104HalfENS1_7complexIfEEEEv12SSMParamsBwd --------------------------
	.section	.nv.constant0._Z25selective_scan_bwd_kernelI32Selective_Scan_bwd_kernel_traitsILi32ELi16ELb1ELb1ELb0ELb0ELb0EN3c104HalfENS1_7complexIfEEEEv12SSMParamsBwd,"a",@progbits
	.sectionflags	@""
	.align	4
.nv.constant0._Z25selective_scan_bwd_kernelI32Selective_Scan_bwd_kernel_traitsILi32ELi16ELb1ELb1ELb0ELb0ELb0EN3c104HalfENS1_7complexIfEEEEv12SSMParamsBwd:
	.zero		1392


//--------------------- .nv.constant0._Z25selective_scan_bwd_kernelI32Selective_Scan_bwd_kernel_traitsILi32ELi16ELb1ELb1ELb0ELb0ELb1EN3c104HalfENS1_7complexIfEEEEv12SSMParamsBwd --------------------------
	.section	.nv.constant0._Z25selective_scan_bwd_kernelI32Selective_Scan_bwd_kernel_traitsILi32ELi16ELb1ELb1ELb0ELb0ELb1EN3c104HalfENS1_7complexIfEEEEv12SSMParamsBwd,"a",@progbits
	.sectionflags	@""
	.align	4
.nv.constant0._Z25selective_scan_bwd_kernelI32Selective_Scan_bwd_kernel_traitsILi32ELi16ELb1ELb1ELb0ELb0ELb1EN3c104HalfENS1_7complexIfEEEEv12SSMParamsBwd:
	.zero		1392


//--------------------- .nv.constant0._Z25selective_scan_bwd_kernelI32Selective_Scan_bwd_kernel_traitsILi32ELi16ELb1ELb1ELb0ELb1ELb0EN3c104HalfENS1_7complexIfEEEEv12SSMParamsBwd --------------------------
	.section	.nv.constant0._Z25selective_scan_bwd_kernelI32Selective_Scan_bwd_kernel_traitsILi32ELi16ELb1ELb1ELb0ELb1ELb0EN3c104HalfENS1_7complexIfEEEEv12SSMParamsBwd,"a",@progbits
	.sectionflags	@""
	.align	4
.nv.constant0._Z25selective_scan_bwd_kernelI32Selective_Scan_bwd_kernel_traitsILi32ELi16ELb1ELb1ELb0ELb1ELb0EN3c104HalfENS1_7complexIfEEEEv12SSMParamsBwd:
	.zero		1392


//--------------------- .nv.constant0._Z25selective_scan_bwd_kernelI32Selective_Scan_bwd_kernel_traitsILi32ELi16ELb1ELb1ELb0ELb1ELb1EN3c104HalfENS1_7complexIfEEEEv12SSMParamsBwd --------------------------
	.section	.nv.constant0._Z25selective_scan_bwd_kernelI32Selective_Scan_bwd_kernel_traitsILi32ELi16ELb1ELb1ELb0ELb1ELb1EN3c104HalfENS1_7complexIfEEEEv12SSMParamsBwd,"a",@progbits
	.sectionflags	@""
	.align	4
.nv.constant0._Z25selective_scan_bwd_kernelI32Selective_Scan_bwd_kernel_traitsILi32ELi16ELb1ELb1ELb0ELb1ELb1EN3c104HalfENS1_7complexIfEEEEv12SSMParamsBwd:
	.zero		1392


//--------------------- .nv.constant0._Z25selective_scan_bwd_kernelI32Selective_Scan_bwd_kernel_traitsILi32ELi16ELb1ELb1ELb1ELb0ELb0EN3c104HalfENS1_7complexIfEEEEv12SSMParamsBwd --------------------------
	.section	.nv.constant0._Z25selective_scan_bwd_kernelI32Selective_Scan_bwd_kernel_traitsILi32ELi16ELb1ELb1ELb1ELb0ELb0EN3c104HalfENS1_7complexIfEEEEv12SSMParamsBwd,"a",@progbits
	.sectionflags	@""
	.align	4
.nv.constant0._Z25selective_scan_bwd_kernelI32Selective_Scan_bwd_kernel_traitsILi32ELi16ELb1ELb1ELb1ELb0ELb0EN3c104HalfENS1_7complexIfEEEEv12SSMParamsBwd:
	.zero		1392


//--------------------- .nv.constant0._Z25selective_scan_bwd_kernelI32Selective_Scan_bwd_kernel_traitsILi32ELi16ELb1ELb1ELb1ELb0ELb1EN3c104HalfENS1_7complexIfEEEEv12SSMParamsBwd --------------------------
	.section	.nv.constant0._Z25selective_scan_bwd_kernelI32Selective_Scan_bwd_kernel_traitsILi32ELi16ELb1ELb1ELb1ELb0ELb1EN3c104HalfENS1_7complexIfEEEEv12SSMParamsBwd,"a",@progbits
	.sectionflags	@""
	.align	4
.nv.constant0._Z25selective_scan_bwd_kernelI32Selective_Scan_bwd_kernel_traitsILi32ELi16ELb1ELb1ELb1ELb0ELb1EN3c104HalfENS1_7complexIfEEEEv12SSMParamsBwd:
	.zero		1392


//--------------------- .nv.constant0._Z25selective_scan_bwd_kernelI32Selective_Scan_bwd_kernel_traitsILi32ELi16ELb1ELb1ELb1ELb1ELb0EN3c104HalfENS1_7complexIfEEEEv12SSMParamsBwd --------------------------
	.section	.nv.constant0._Z25selective_scan_bwd_kernelI32Selective_Scan_bwd_kernel_traitsILi32ELi16ELb1ELb1ELb1ELb1ELb0EN3c104HalfENS1_7complexIfEEEEv12SSMParamsBwd,"a",@progbits
	.sectionflags	@""
	.align	4
.nv.constant0._Z25selective_scan_bwd_kernelI32Selective_Scan_bwd_kernel_traitsILi32ELi16ELb1ELb1ELb1ELb1ELb0EN3c104HalfENS1_7complexIfEEEEv12SSMParamsBwd:
	.zero		1392


//--------------------- .nv.constant0._Z25selective_scan_bwd_kernelI32Selective_Scan_bwd_kernel_traitsILi32ELi16ELb1ELb1ELb1ELb1ELb1EN3c104HalfENS1_7complexIfEEEEv12SSMParamsBwd --------------------------
	.section	.nv.constant0._Z25selective_scan_bwd_kernelI32Selective_Scan_bwd_kernel_traitsILi32ELi16ELb1ELb1ELb1ELb1ELb1EN3c104HalfENS1_7complexIfEEEEv12SSMParamsBwd,"a",@progbits
	.sectionflags	@""
	.align	4
.nv.constant0._Z25selective_scan_bwd_kernelI32Selective_Scan_bwd_kernel_traitsILi32ELi16ELb1ELb1ELb1ELb1ELb1EN3c104HalfENS1_7complexIfEEEEv12SSMParamsBwd:
	.zero		1392


//--------------------- .nv.constant0._Z25selective_scan_bwd_kernelI32Selective_Scan_bwd_kernel_traitsILi32ELi8ELb0ELb0ELb0ELb0ELb0EN3c104HalfENS1_7complexIfEEEEv12SSMParamsBwd --------------------------
	.section	.nv.constant0._Z25selective_scan_bwd_kernelI32Selective_Scan_bwd_kernel_traitsILi32ELi8ELb0ELb0ELb0ELb0ELb0EN3c104HalfENS1_7complexIfEEEEv12SSMParamsBwd,"a",@progbits
	.sectionflags	@""
	.align	4
.nv.constant0._Z25selective_scan_bwd_kernelI32Selective_Scan_bwd_kernel_traitsILi32ELi8ELb0ELb0ELb0ELb0ELb0EN3c104HalfENS1_7complexIfEEEEv12SSMParamsBwd:
	.zero		1392


//--------------------- .nv.constant0._Z25selective_scan_bwd_kernelI32Selective_Scan_bwd_kernel_traitsILi32ELi8ELb0ELb0ELb0ELb0ELb1EN3c104HalfENS1_7complexIfEEEEv12SSMParamsBwd --------------------------
	.section	.nv.constant0._Z25selective_scan_bwd_kernelI32Selective_Scan_bwd_kernel_traitsILi32ELi8ELb0ELb0ELb0ELb0ELb1EN3c104HalfENS1_7complexIfEEEEv12SSMParamsBwd,"a",@progbits
	.sectionflags	@""
	.align	4
.nv.constant0._Z25selective_scan_bwd_kernelI32Selective_Scan_bwd_kernel_traitsILi32ELi8ELb0ELb0ELb0ELb0ELb1EN3c104HalfENS1_7complexIfEEEEv12SSMParamsBwd:
	.zero		1392


//--------------------- .nv.constant0._Z25selective_scan_bwd_kernelI32Selective_Scan_bwd_kernel_traitsILi32ELi8ELb0ELb0ELb0ELb1ELb0EN3c104HalfENS1_7complexIfEEEEv12SSMParamsBwd --------------------------
	.section	.nv.constant0._Z25selective_scan_bwd_kernelI32Selective_Scan_bwd_kernel_traitsILi32ELi8ELb0ELb0ELb0ELb1ELb0EN3c104HalfENS1_7complexIfEEEEv12SSMParamsBwd,"a",@progbits
	.sectionflags	@""
	.align	4
.nv.constant0._Z25selective_scan_bwd_kernelI32Selective_Scan_bwd_kernel_traitsILi32ELi8ELb0ELb0ELb0ELb1ELb0EN3c104HalfENS1_7complexIfEEEEv12SSMParamsBwd:
	.zero		1392


//--------------------- .nv.constant0._Z25selective_scan_bwd_kernelI32Selective_Scan_bwd_kernel_traitsILi32ELi8ELb0ELb0ELb0ELb1ELb1EN3c104HalfENS1_7complexIfEEEEv12SSMParamsBwd --------------------------
	.section	.nv.constant0._Z25selective_scan_bwd_kernelI32Selective_Scan_bwd_kernel_traitsILi32ELi8ELb0ELb0ELb0ELb1ELb1EN3c104HalfENS1_7complexIfEEEEv12SSMParamsBwd,"a",@progbits
	.sectionflags	@""
	.align	4
.nv.constant0._Z25selective_scan_bwd_kernelI32Selective_Scan_bwd_kernel_traitsILi32ELi8ELb0ELb0ELb0ELb1ELb1EN3c104HalfENS1_7complexIfEEEEv12SSMParamsBwd:
	.zero		1392


//--------------------- .nv.constant0._Z25selective_scan_bwd_kernelI32Selective_Scan_bwd_kernel_traitsILi32ELi8ELb0ELb0ELb1ELb0ELb0EN3c104HalfENS1_7complexIfEEEEv12SSMParamsBwd --------------------------
	.section	.nv.constant0._Z25selective_scan_bwd_kernelI32Selective_Scan_bwd_kernel_traitsILi32ELi8ELb0ELb0ELb1ELb0ELb0EN3c104HalfENS1_7complexIfEEEEv12SSMParamsBwd,"a",@progbits
	.sectionflags	@""
	.align	4
.nv.constant0._Z25selective_scan_bwd_kernelI32Selective_Scan_bwd_kernel_traitsILi32ELi8ELb0ELb0ELb1ELb0ELb0EN3c104HalfENS1_7complexIfEEEEv12SSMParamsBwd:
	.zero		1392


//--------------------- .nv.constant0._Z25selective_scan_bwd_kernelI32Selective_Scan_bwd_kernel_traitsILi32ELi8ELb0ELb0ELb1ELb0ELb1EN3c104HalfENS1_7complexIfEEEEv12SSMParamsBwd --------------------------
	.section	.nv.constant0._Z25selective_scan_bwd_kernelI32Selective_Scan_bwd_kernel_traitsILi32ELi8ELb0ELb0ELb1ELb0ELb1EN3c104HalfENS1_7complexIfEEEEv12SSMParamsBwd,"a",@progbits
	.sectionflags	@""
	.align	4
.nv.constant0._Z25selective_scan_bwd_kernelI32Selective_Scan_bwd_kernel_traitsILi32ELi8ELb0ELb0ELb1ELb0ELb1EN3c104HalfENS1_7complexIfEEEEv12SSMParamsBwd:
	.zero		1392


//--------------------- .nv.constant0._Z25selective_scan_bwd_kernelI32Selective_Scan_bwd_kernel_traitsILi32ELi8ELb0ELb0ELb1ELb1ELb0EN3c104HalfENS1_7complexIfEEEEv12SSMParamsBwd --------------------------
	.section	.nv.constant0._Z25selective_scan_bwd_kernelI32Selective_Scan_bwd_kernel_traitsILi32ELi8ELb0ELb0ELb1ELb1ELb0EN3c104HalfENS1_7complexIfEEEEv12SSMParamsBwd,"a",@progbits
	.sectionflags	@""
	.align	4
.nv.constant0._Z25selective_scan_bwd_kernelI32Selective_Scan_bwd_kernel_traitsILi32ELi8ELb0ELb0ELb1ELb1ELb0EN3c104HalfENS1_7complexIfEEEEv12SSMParamsBwd:
	.zero		1392


//--------------------- .nv.constant0._Z25selective_scan_bwd_kernelI32Selective_Scan_bwd_kernel_traitsILi32ELi8ELb0ELb0ELb1ELb1ELb1EN3c104HalfENS1_7complexIfEEEEv12SSMParamsBwd --------------------------
	.section	.nv.constant0._Z25selective_scan_bwd_kernelI32Selective_Scan_bwd_kernel_traitsILi32ELi8ELb0ELb0ELb1ELb1ELb1EN3c104HalfENS1_7complexIfEEEEv12SSMParamsBwd,"a",@progbits
	.sectionflags	@""
	.align	4
.nv.constant0._Z25selective_scan_bwd_kernelI32Selective_Scan_bwd_kernel_traitsILi32ELi8ELb0ELb0ELb1ELb1ELb1EN3c104HalfENS1_7complexIfEEEEv12SSMParamsBwd:
	.zero		1392


//--------------------- .nv.constant0._Z25selective_scan_bwd_kernelI32Selective_Scan_bwd_kernel_traitsILi32ELi8ELb0ELb1ELb0ELb0ELb0EN3c104HalfENS1_7complexIfEEEEv12SSMParamsBwd --------------------------
	.section	.nv.constant0._Z25selective_scan_bwd_kernelI32Selective_Scan_bwd_kernel_traitsILi32ELi8ELb0ELb1ELb0ELb0ELb0EN3c104HalfENS1_7complexIfEEEEv12SSMParamsBwd,"a",@progbits
	.sectionflags	@""
	.align	4
.nv.constant0._Z25selective_scan_bwd_kernelI32Selective_Scan_bwd_kernel_traitsILi32ELi8ELb0ELb1ELb0ELb0ELb0EN3c104HalfENS1_7complexIfEEEEv12SSMParamsBwd:
	.zero		1392


//--------------------- .nv.constant0._Z25selective_scan_bwd_kernelI32Selective_Scan_bwd_kernel_traitsILi32ELi8ELb0ELb1ELb0ELb0ELb1EN3c104HalfENS1_7complexIfEEEEv12SSMParamsBwd --------------------------
	.section	.nv.constant0._Z25selective_scan_bwd_kernelI32Selective_Scan_bwd_kernel_traitsILi32ELi8ELb0ELb1ELb0ELb0ELb1EN3c104HalfENS1_7complexIfEEEEv12SSMParamsBwd,"a",@progbits
	.sectionflags	@""
	.align	4
.nv.constant0._Z25selective_scan_bwd_kernelI32Selective_Scan_bwd_kernel_traitsILi32ELi8ELb0ELb1ELb0ELb0ELb1EN3c104HalfENS1_7complexIfEEEEv12SSMParamsBwd:
	.zero		1392


//--------------------- .nv.constant0._Z25selective_scan_bwd_kernelI32Selective_Scan_bwd_kernel_traitsILi32ELi8ELb0ELb1ELb0ELb1ELb0EN3c104HalfENS1_7complexIfEEEEv12SSMParamsBwd --------------------------
	.section	.nv.constant0._Z25selective_scan_bwd_kernelI32Selective_Scan_bwd_kernel_traitsILi32ELi8ELb0ELb1ELb0ELb1ELb0EN3c104HalfENS1_7complexIfEEEEv12SSMParamsBwd,"a",@progbits
	.sectionflags	@""
	.align	4
.nv.constant0._Z25selective_scan_bwd_kernelI32Selective_Scan_bwd_kernel_traitsILi32ELi8ELb0ELb1ELb0ELb1ELb0EN3c104HalfENS1_7complexIfEEEEv12SSMParamsBwd:
	.zero		1392


//--------------------- .nv.constant0._Z25selective_scan_bwd_kernelI32Selective_Scan_bwd_kernel_traitsILi32ELi8ELb0ELb1ELb0ELb1ELb1EN3c104HalfENS1_7complexIfEEEEv12SSMParamsBwd --------------------------
	.section	.nv.constant0._Z25selective_scan_bwd_kernelI32Selective_Scan_bwd_kernel_traitsILi32ELi8ELb0ELb1ELb0ELb1ELb1EN3c104HalfENS1_7complexIfEEEEv12SSMParamsBwd,"a",@progbits
	.sectionflags	@""
	.align	4
.nv.constant0._Z25selective_scan_bwd_kernelI32Selective_Scan_bwd_kernel_traitsILi32ELi8ELb0ELb1ELb0ELb1ELb1EN3c104HalfENS1_7complexIfEEEEv12SSMParamsBwd:
	.zero		1392


//--------------------- .nv.constant0._Z25selective_scan_bwd_kernelI32Selective_Scan_bwd_kernel_traitsILi32ELi8ELb0ELb1ELb1ELb0ELb0EN3c104HalfENS1_7complexIfEEEEv12SSMParamsBwd --------------------------
	.section	.nv.constant0._Z25selective_scan_bwd_kernelI32Selective_Scan_bwd_kernel_traitsILi32ELi8ELb0ELb1ELb1ELb0ELb0EN3c104HalfENS1_7complexIfEEEEv12SSMParamsBwd,"a",@progbits
	.sectionflags	@""
	.align	4
.nv.constant0._Z25selective_scan_bwd_kernelI32Selective_Scan_bwd_kernel_traitsILi32ELi8ELb0ELb1ELb1ELb0ELb0EN3c104HalfENS1_7complexIfEEEEv12SSMParamsBwd:
	.zero		1392


//--------------------- .nv.constant0._Z25selective_scan_bwd_kernelI32Selective_Scan_bwd_kernel_traitsILi32ELi8ELb0ELb1ELb1ELb0ELb1EN3c104HalfENS1_7complexIfEEEEv12SSMParamsBwd --------------------------
	.section	.nv.constant0._Z25selective_scan_bwd_kernelI32Selective_Scan_bwd_kernel_traitsILi32ELi8ELb0ELb1ELb1ELb0ELb1EN3c104HalfENS1_7complexIfEEEEv12SSMParamsBwd,"a",@progbits
	.sectionflags	@""
	.align	4
.nv.constant0._Z25selective_scan_bwd_kernelI32Selective_Scan_bwd_kernel_traitsILi32ELi8ELb0ELb1ELb1ELb0ELb1EN3c104HalfENS1_7complexIfEEEEv12SSMParamsBwd:
	.zero		1392


//--------------------- .nv.constant0._Z25selective_scan_bwd_kernelI32Selective_Scan_bwd_kernel_traitsILi32ELi8ELb0ELb1ELb1ELb1ELb0EN3c104HalfENS1_7complexIfEEEEv12SSMParamsBwd --------------------------
	.section	.nv.constant0._Z25selective_scan_bwd_kernelI32Selective_Scan_bwd_kernel_traitsILi32ELi8ELb0ELb1ELb1ELb1ELb0EN3c104HalfENS1_7complexIfEEEEv12SSMParamsBwd,"a",@progbits
	.sectionflags	@""
	.align	4
.nv.constant0._Z25selective_scan_bwd_kernelI32Selective_Scan_bwd_kernel_traitsILi32ELi8ELb0ELb1ELb1ELb1ELb0EN3c104HalfENS1_7complexIfEEEEv12SSMParamsBwd:
	.zero		1392


//--------------------- .nv.constant0._Z25selective_scan_bwd_kernelI32Selective_Scan_bwd_kernel_traitsILi32ELi8ELb0ELb1ELb1ELb1ELb1EN3c104HalfENS1_7complexIfEEEEv12SSMParamsBwd --------------------------
	.section	.nv.constant0._Z25selective_scan_bwd_kernelI32Selective_Scan_bwd_kernel_traitsILi32ELi8ELb0ELb1ELb1ELb1ELb1EN3c104HalfENS1_7complexIfEEEEv12SSMParamsBwd,"a",@progbits
	.sectionflags	@""
	.align	4
.nv.constant0._Z25selective_scan_bwd_kernelI32Selective_Scan_bwd_kernel_traitsILi32ELi8ELb0ELb1ELb1ELb1ELb1EN3c104HalfENS1_7complexIfEEEEv12SSMParamsBwd:
	.zero		1392


//--------------------- .nv.constant0._Z25selective_scan_bwd_kernelI32Selective_Scan_bwd_kernel_traitsILi32ELi8ELb1ELb0ELb0ELb0ELb0EN3c104HalfENS1_7complexIfEEEEv12SSMParamsBwd --------------------------
	.section	.nv.constant0._Z25selective_scan_bwd_kernelI32Selective_Scan_bwd_kernel_traitsILi32ELi8ELb1ELb0ELb0ELb0ELb0EN3c104HalfENS1_7complexIfEEEEv12SSMParamsBwd,"a",@progbits
	.sectionflags	@""
	.align	4
.nv.constant0._Z25selective_scan_bwd_kernelI32Selective_Scan_bwd_kernel_traitsILi32ELi8ELb1ELb0ELb0ELb0ELb0EN3c104HalfENS1_7complexIfEEEEv12SSMParamsBwd:
	.zero		1392


//--------------------- .nv.constant0._Z25selective_scan_bwd_kernelI32Selective_Scan_bwd_kernel_traitsILi32ELi8ELb1ELb0ELb0ELb0ELb1EN3c104HalfENS1_7complexIfEEEEv12SSMParamsBwd --------------------------
	.section	.nv.constant0._Z25selective_scan_bwd_kernelI32Selective_Scan_bwd_kernel_traitsILi32ELi8ELb1ELb0ELb0ELb0ELb1EN3c104HalfENS1_7complexIfEEEEv12SSMParamsBwd,"a",@progbits
	.sectionflags	@""
	.align	4
.nv.constant0._Z25selective_scan_bwd_kernelI32Selective_Scan_bwd_kernel_traitsILi32ELi8ELb1ELb0ELb0ELb0ELb1EN3c104HalfENS1_7complexIfEEEEv12SSMParamsBwd:
	.zero		1392


//--------------------- .nv.constant0._Z25selective_scan_bwd_kernelI32Selective_Scan_bwd_kernel_traitsILi32ELi8ELb1ELb0ELb0ELb1ELb0EN3c104HalfENS1_7complexIfEEEEv12SSMParamsBwd --------------------------
	.section	.nv.constant0._Z25selective_scan_bwd_kernelI32Selective_Scan_bwd_kernel_traitsILi32ELi8ELb1ELb0ELb0ELb1ELb0EN3c104HalfENS1_7complexIfEEEEv12SSMParamsBwd,"a",@progbits
	.sectionflags	@""
	.align	4
.nv.constant0._Z25selective_scan_bwd_kernelI32Selective_Scan_bwd_kernel_traitsILi32ELi8ELb1ELb0ELb0ELb1ELb0EN3c104HalfENS1_7complexIfEEEEv12SSMParamsBwd:
	.zero		1392


//--------------------- .nv.constant0._Z25selective_scan_bwd_kernelI32Selective_Scan_bwd_kernel_traitsILi32ELi8ELb1ELb0ELb0ELb1ELb1EN3c104HalfENS1_7complexIfEEEEv12SSMParamsBwd --------------------------
	.section	.nv.constant0._Z25selective_scan_bwd_kernelI32Selective_Scan_bwd_kernel_traitsILi32ELi8ELb1ELb0ELb0ELb1ELb1EN3c104HalfENS1_7complexIfEEEEv12SSMParamsBwd,"a",@progbits
	.sectionflags	@""
	.align	4
.nv.constant0._Z25selective_scan_bwd_kernelI32Selective_Scan_bwd_kernel_traitsILi32ELi8ELb1ELb0ELb0ELb1ELb1EN3c104HalfENS1_7complexIfEEEEv12SSMParamsBwd:
	.zero		1392


//--------------------- .nv.constant0._Z25selective_scan_bwd_kernelI32Selective_Scan_bwd_kernel_traitsILi32ELi8ELb1ELb0ELb1ELb0ELb0EN3c104HalfENS1_7complexIfEEEEv12SSMParamsBwd --------------------------
	.section	.nv.constant0._Z25selective_scan_bwd_kernelI32Selective_Scan_bwd_kernel_traitsILi32ELi8ELb1ELb0ELb1ELb0ELb0EN3c104HalfENS1_7complexIfEEEEv12SSMParamsBwd,"a",@progbits
	.sectionflags	@""
	.align	4
.nv.constant0._Z25selective_scan_bwd_kernelI32Selective_Scan_bwd_kernel_traitsILi32ELi8ELb1ELb0ELb1ELb0ELb0EN3c104HalfENS1_7complexIfEEEEv12SSMParamsBwd:
	.zero		1392


//--------------------- .nv.constant0._Z25selective_scan_bwd_kernelI32Selective_Scan_bwd_kernel_traitsILi32ELi8ELb1ELb0ELb1ELb0ELb1EN3c104HalfENS1_7complexIfEEEEv12SSMParamsBwd --------------------------
	.section	.nv.constant0._Z25selective_scan_bwd_kernelI32Selective_Scan_bwd_kernel_traitsILi32ELi8ELb1ELb0ELb1ELb0ELb1EN3c104HalfENS1_7complexIfEEEEv12SSMParamsBwd,"a",@progbits
	.sectionflags	@""
	.align	4
.nv.constant0._Z25selective_scan_bwd_kernelI32Selective_Scan_bwd_kernel_traitsILi32ELi8ELb1ELb0ELb1ELb0ELb1EN3c104HalfENS1_7complexIfEEEEv12SSMParamsBwd:
	.zero		1392


//--------------------- .nv.constant0._Z25selective_scan_bwd_kernelI32Selective_Scan_bwd_kernel_traitsILi32ELi8ELb1ELb0ELb1ELb1ELb0EN3c104HalfENS1_7complexIfEEEEv12SSMParamsBwd --------------------------
	.section	.nv.constant0._Z25selective_scan_bwd_kernelI32Selective_Scan_bwd_kernel_traitsILi32ELi8ELb1ELb0ELb1ELb1ELb0EN3c104HalfENS1_7complexIfEEEEv12SSMParamsBwd,"a",@progbits
	.sectionflags	@""
	.align	4
.nv.constant0._Z25selective_scan_bwd_kernelI32Selective_Scan_bwd_kernel_traitsILi32ELi8ELb1ELb0ELb1ELb1ELb0EN3c104HalfENS1_7complexIfEEEEv12SSMParamsBwd:
	.zero		1392


//--------------------- .nv.constant0._Z25selective_scan_bwd_kernelI32Selective_Scan_bwd_kernel_traitsILi32ELi8ELb1ELb0ELb1ELb1ELb1EN3c104HalfENS1_7complexIfEEEEv12SSMParamsBwd --------------------------
	.section	.nv.constant0._Z25selective_scan_bwd_kernelI32Selective_Scan_bwd_kernel_traitsILi32ELi8ELb1ELb0ELb1ELb1ELb1EN3c104HalfENS1_7complexIfEEEEv12SSMParamsBwd,"a",@progbits
	.sectionflags	@""
	.align	4
.nv.constant0._Z25selective_scan_bwd_kernelI32Selective_Scan_bwd_kernel_traitsILi32ELi8ELb1ELb0ELb1ELb1ELb1EN3c104HalfENS1_7complexIfEEEEv12SSMParamsBwd:
	.zero		1392


//--------------------- .nv.constant0._Z25selective_scan_bwd_kernelI32Selective_Scan_bwd_kernel_traitsILi32ELi8ELb1ELb1ELb0ELb0ELb0EN3c104HalfENS1_7complexIfEEEEv12SSMParamsBwd --------------------------
	.section	.nv.constant0._Z25selective_scan_bwd_kernelI32Selective_Scan_bwd_kernel_traitsILi32ELi8ELb1ELb1ELb0ELb0ELb0EN3c104HalfENS1_7complexIfEEEEv12SSMParamsBwd,"a",@progbits
	.sectionflags	@""
	.align	4
.nv.constant0._Z25selective_scan_bwd_kernelI32Selective_Scan_bwd_kernel_traitsILi32ELi8ELb1ELb1ELb0ELb0ELb0EN3c104HalfENS1_7complexIfEEEEv12SSMParamsBwd:
	.zero		1392


//--------------------- .nv.constant0._Z25selective_scan_bwd_kernelI32Selective_Scan_bwd_kernel_traitsILi32ELi8ELb1ELb1ELb0ELb0ELb1EN3c104HalfENS1_7complexIfEEEEv12SSMParamsBwd --------------------------
	.section	.nv.constant0._Z25selective_scan_bwd_kernelI32Selective_Scan_bwd_kernel_traitsILi32ELi8ELb1ELb1ELb0ELb0ELb1EN3c104HalfENS1_7complexIfEEEEv12SSMParamsBwd,"a",@progbits
	.sectionflags	@""
	.align	4
.nv.constant0._Z25selective_scan_bwd_kernelI32Selective_Scan_bwd_kernel_traitsILi32ELi8ELb1ELb1ELb0ELb0ELb1EN3c104HalfENS1_7complexIfEEEEv12SSMParamsBwd:
	.zero		1392


//--------------------- .nv.constant0._Z25selective_scan_bwd_kernelI32Selective_Scan_bwd_kernel_traitsILi32ELi8ELb1ELb1ELb0ELb1ELb0EN3c104HalfENS1_7complexIfEEEEv12SSMParamsBwd --------------------------
	.section	.nv.constant0._Z25selective_scan_bwd_kernelI32Selective_Scan_bwd_kernel_traitsILi32ELi8ELb1ELb1ELb0ELb1ELb0EN3c104HalfENS1_7complexIfEEEEv12SSMParamsBwd,"a",@progbits
	.sectionflags	@""
	.align	4
.nv.constant0._Z25selective_scan_bwd_kernelI32Selective_Scan_bwd_kernel_traitsILi32ELi8ELb1ELb1ELb0ELb1ELb0EN3c104HalfENS1_7complexIfEEEEv12SSMParamsBwd:
	.zero		1392


//--------------------- .nv.constant0._Z25selective_scan_bwd_kernelI32Selective_Scan_bwd_kernel_traitsILi32ELi8ELb1ELb1ELb0ELb1ELb1EN3c104HalfENS1_7complexIfEEEEv12SSMParamsBwd --------------------------
	.section	.nv.constant0._Z25selective_scan_bwd_kernelI32Selective_Scan_bwd_kernel_traitsILi32ELi8ELb1ELb1ELb0ELb1ELb1EN3c104HalfENS1_7complexIfEEEEv12SSMParamsBwd,"a",@progbits
	.sectionflags	@""
	.align	4
.nv.constant0._Z25selective_scan_bwd_kernelI32Selective_Scan_bwd_kernel_traitsILi32ELi8ELb1ELb1ELb0ELb1ELb1EN3c104HalfENS1_7complexIfEEEEv12SSMParamsBwd:
	.zero		1392


//--------------------- .nv.constant0._Z25selective_scan_bwd_kernelI32Selective_Scan_bwd_kernel_traitsILi32ELi8ELb1ELb1ELb1ELb0ELb0EN3c104HalfENS1_7complexIfEEEEv12SSMParamsBwd --------------------------
	.section	.nv.constant0._Z25selective_scan_bwd_kernelI32Selective_Scan_bwd_kernel_traitsILi32ELi8ELb1ELb1ELb1ELb0ELb0EN3c104HalfENS1_7complexIfEEEEv12SSMParamsBwd,"a",@progbits
	.sectionflags	@""
	.align	4
.nv.constant0._Z25selective_scan_bwd_kernelI32Selective_Scan_bwd_kernel_traitsILi32ELi8ELb1ELb1ELb1ELb0ELb0EN3c104HalfENS1_7complexIfEEEEv12SSMParamsBwd:
	.zero		1392


//--------------------- .nv.constant0._Z25selective_scan_bwd_kernelI32Selective_Scan_bwd_kernel_traitsILi32ELi8ELb1ELb1ELb1ELb0ELb1EN3c104HalfENS1_7complexIfEEEEv12SSMParamsBwd --------------------------
	.section	.nv.constant0._Z25selective_scan_bwd_kernelI32Selective_Scan_bwd_kernel_traitsILi32ELi8ELb1ELb1ELb1ELb0ELb1EN3c104HalfENS1_7complexIfEEEEv12SSMParamsBwd,"a",@progbits
	.sectionflags	@""
	.align	4
.nv.constant0._Z25selective_scan_bwd_kernelI32Selective_Scan_bwd_kernel_traitsILi32ELi8ELb1ELb1ELb1ELb0ELb1EN3c104HalfENS1_7complexIfEEEEv12SSMParamsBwd:
	.zero		1392


//--------------------- .nv.constant0._Z25selective_scan_bwd_kernelI32Selective_Scan_bwd_kernel_traitsILi32ELi8ELb1ELb1ELb1ELb1ELb0EN3c104HalfENS1_7complexIfEEEEv12SSMParamsBwd --------------------------
	.section	.nv.constant0._Z25selective_scan_bwd_kernelI32Selective_Scan_bwd_kernel_traitsILi32ELi8ELb1ELb1ELb1ELb1ELb0EN3c104HalfENS1_7complexIfEEEEv12SSMParamsBwd,"a",@progbits
	.sectionflags	@""
	.align	4
.nv.constant0._Z25selective_scan_bwd_kernelI32Selective_Scan_bwd_kernel_traitsILi32ELi8ELb1ELb1ELb1ELb1ELb0EN3c104HalfENS1_7complexIfEEEEv12SSMParamsBwd:
	.zero		1392


//--------------------- .nv.constant0._Z25selective_scan_bwd_kernelI32Selective_Scan_bwd_kernel_traitsILi32ELi8ELb1ELb1ELb1ELb1ELb1EN3c104HalfENS1_7complexIfEEEEv12SSMParamsBwd --------------------------
	.section	.nv.constant0._Z25selective_scan_bwd_kernelI32Selective_Scan_bwd_kernel_traitsILi32ELi8ELb1ELb1ELb1ELb1ELb1EN3c104HalfENS1_7complexIfEEEEv12SSMParamsBwd,"a",@progbits
	.sectionflags	@""
	.align	4
.nv.constant0._Z25selective_scan_bwd_kernelI32Selective_Scan_bwd_kernel_traitsILi32ELi8ELb1ELb1ELb1ELb1ELb1EN3c104HalfENS1_7complexIfEEEEv12SSMParamsBwd:
	.zero		1392


//--------------------- .nv.constant0._Z25selective_scan_bwd_kernelI32Selective_Scan_bwd_kernel_traitsILi32ELi4ELb0ELb0ELb0ELb0ELb0EN3c104HalfENS1_7complexIfEEEEv12SSMParamsBwd --------------------------
	.section	.nv.constant0._Z25selective_scan_bwd_kernelI32Selective_Scan_bwd_kernel_traitsILi32ELi4ELb0ELb0ELb0ELb0ELb0EN3c104HalfENS1_7complexIfEEEEv12SSMParamsBwd,"a",@progbits
	.sectionflags	@""
	.align	4
.nv.constant0._Z25selective_scan_bwd_kernelI32Selective_Scan_bwd_kernel_traitsILi32ELi4ELb0ELb0ELb0ELb0ELb0EN3c104HalfENS1_7complexIfEEEEv12SSMParamsBwd:
	.zero		1392


//--------------------- .nv.constant0._Z25selective_scan_bwd_kernelI32Selective_Scan_bwd_kernel_traitsILi32ELi4ELb0ELb0ELb0ELb0ELb1EN3c104HalfENS1_7complexIfEEEEv12SSMParamsBwd --------------------------
	.section	.nv.constant0._Z25selective_scan_bwd_kernelI32Selective_Scan_bwd_kernel_traitsILi32ELi4ELb0ELb0ELb0ELb0ELb1EN3c104HalfENS1_7complexIfEEEEv12SSMParamsBwd,"a",@progbits
	.sectionflags	@""
	.align	4
.nv.constant0._Z25selective_scan_bwd_kernelI32Selective_Scan_bwd_kernel_traitsILi32ELi4ELb0ELb0ELb0ELb0ELb1EN3c104HalfENS1_7complexIfEEEEv12SSMParamsBwd:
	.zero		1392


//--------------------- .nv.constant0._Z25selective_scan_bwd_kernelI32Selective_Scan_bwd_kernel_traitsILi32ELi4ELb0ELb0ELb0ELb1ELb0EN3c104HalfENS1_7complexIfEEEEv12SSMParamsBwd --------------------------
	.section	.nv.constant0._Z25selective_scan_bwd_kernelI32Selective_Scan_bwd_kernel_traitsILi32ELi4ELb0ELb0ELb0ELb1ELb0EN3c104HalfENS1_7complexIfEEEEv12SSMParamsBwd,"a",@progbits
	.sectionflags	@""
	.align	4
.nv.constant0._Z25selective_scan_bwd_kernelI32Selective_Scan_bwd_kernel_traitsILi32ELi4ELb0ELb0ELb0ELb1ELb0EN3c104HalfENS1_7complexIfEEEEv12SSMParamsBwd:
	.zero		1392


//--------------------- .nv.constant0._Z25selective_scan_bwd_kernelI32Selective_Scan_bwd_kernel_traitsILi32ELi4ELb0ELb0ELb0ELb1ELb1EN3c104HalfENS1_7complexIfEEEEv12SSMParamsBwd --------------------------
	.section	.nv.constant0._Z25selective_scan_bwd_kernelI32Selective_Scan_bwd_kernel_traitsILi32ELi4ELb0ELb0ELb0ELb1ELb1EN3c104HalfENS1_7complexIfEEEEv12SSMParamsBwd,"a",@progbits
	.sectionflags	@""
	.align	4
.nv.constant0._Z25selective_scan_bwd_kernelI32Selective_Scan_bwd_kernel_traitsILi32ELi4ELb0ELb0ELb0ELb1ELb1EN3c104HalfENS1_7complexIfEEEEv12SSMParamsBwd:
	.zero		1392


//--------------------- .nv.constant0._Z25selective_scan_bwd_kernelI32Selective_Scan_bwd_kernel_traitsILi32ELi4ELb0ELb0ELb1ELb0ELb0EN3c104HalfENS1_7complexIfEEEEv12SSMParamsBwd --------------------------
	.section	.nv.constant0._Z25selective_scan_bwd_kernelI32Selective_Scan_bwd_kernel_traitsILi32ELi4ELb0ELb0ELb1ELb0ELb0EN3c104HalfENS1_7complexIfEEEEv12SSMParamsBwd,"a",@progbits
	.sectionflags	@""
	.align	4
.nv.constant0._Z25selective_scan_bwd_kernelI32Selective_Scan_bwd_kernel_traitsILi32ELi4ELb0ELb0ELb1ELb0ELb0EN3c104HalfENS1_7complexIfEEEEv12SSMParamsBwd:
	.zero		1392


//--------------------- .nv.constant0._Z25selective_scan_bwd_kernelI32Selective_Scan_bwd_kernel_traitsILi32ELi4ELb0ELb0ELb1ELb0ELb1EN3c104HalfENS1_7complexIfEEEEv12SSMParamsBwd --------------------------
	.section	.nv.constant0._Z25selective_scan_bwd_kernelI32Selective_Scan_bwd_kernel_traitsILi32ELi4ELb0ELb0ELb1ELb0ELb1EN3c104HalfENS1_7complexIfEEEEv12SSMParamsBwd,"a",@progbits
	.sectionflags	@""
	.align	4
.nv.constant0._Z25selective_scan_bwd_kernelI32Selective_Scan_bwd_kernel_traitsILi32ELi4ELb0ELb0ELb1ELb0ELb1EN3c104HalfENS1_7complexIfEEEEv12SSMParamsBwd:
	.zero		1392


//--------------------- .nv.constant0._Z25selective_scan_bwd_kernelI32Selective_Scan_bwd_kernel_traitsILi32ELi4ELb0ELb0ELb1ELb1ELb0EN3c104HalfENS1_7complexIfEEEEv12SSMParamsBwd --------------------------
	.section	.nv.constant0._Z25selective_scan_bwd_kernelI32Selective_Scan_bwd_kernel_traitsILi32ELi4ELb0ELb0ELb1ELb1ELb0EN3c104HalfENS1_7complexIfEEEEv12SSMParamsBwd,"a",@progbits
	.sectionflags	@""
	.align	4
.nv.constant0._Z25selective_scan_bwd_kernelI32Selective_Scan_bwd_kernel_traitsILi32ELi4ELb0ELb0ELb1ELb1ELb0EN3c104HalfENS1_7complexIfEEEEv12SSMParamsBwd:
	.zero		1392


//--------------------- .nv.constant0._Z25selective_scan_bwd_kernelI32Selective_Scan_bwd_kernel_traitsILi32ELi4ELb0ELb0ELb1ELb1ELb1EN3c104HalfENS1_7complexIfEEEEv12SSMParamsBwd --------------------------
	.section	.nv.constant0._Z25selective_scan_bwd_kernelI32Selective_Scan_bwd_kernel_traitsILi32ELi4ELb0ELb0ELb1ELb1ELb1EN3c104HalfENS1_7complexIfEEEEv12SSMParamsBwd,"a",@progbits
	.sectionflags	@""
	.align	4
.nv.constant0._Z25selective_scan_bwd_kernelI32Selective_Scan_bwd_kernel_traitsILi32ELi4ELb0ELb0ELb1ELb1ELb1EN3c104HalfENS1_7complexIfEEEEv12SSMParamsBwd:
	.zero		1392


//--------------------- .nv.constant0._Z25selective_scan_bwd_kernelI32Selective_Scan_bwd_kernel_traitsILi32ELi4ELb0ELb1ELb0ELb0ELb0EN3c104HalfENS1_7complexIfEEEEv12SSMParamsBwd --------------------------
	.section	.nv.constant0._Z25selective_scan_bwd_kernelI32Selective_Scan_bwd_kernel_traitsILi32ELi4ELb0ELb1ELb0ELb0ELb0EN3c104HalfENS1_7complexIfEEEEv12SSMParamsBwd,"a",@progbits
	.sectionflags	@""
	.align	4
.nv.constant0._Z25selective_scan_bwd_kernelI32Selective_Scan_bwd_kernel_traitsILi32ELi4ELb0ELb1ELb0ELb0ELb0EN3c104HalfENS1_7complexIfEEEEv12SSMParamsBwd:
	.zero		1392


//--------------------- .nv.constant0._Z25selective_scan_bwd_kernelI32Selective_Scan_bwd_kernel_traitsILi32ELi4ELb0ELb1ELb0ELb0ELb1EN3c104HalfENS1_7complexIfEEEEv12SSMParamsBwd --------------------------
	.section	.nv.constant0._Z25selective_scan_bwd_kernelI32Selective_Scan_bwd_kernel_traitsILi32ELi4ELb0ELb1ELb0ELb0ELb1EN3c104HalfENS1_7complexIfEEEEv12SSMParamsBwd,"a",@progbits
	.sectionflags	@""
	.align	4
.nv.constant0._Z25selective_scan_bwd_kernelI32Selective_Scan_bwd_kernel_traitsILi32ELi4ELb0ELb1ELb0ELb0ELb1EN3c104HalfENS1_7complexIfEEEEv12SSMParamsBwd:
	.zero		1392


//--------------------- .nv.constant0._Z25selective_scan_bwd_kernelI32Selective_Scan_bwd_kernel_traitsILi32ELi4ELb0ELb1ELb0ELb1ELb0EN3c104HalfENS1_7complexIfEEEEv12SSMParamsBwd --------------------------
	.section	.nv.constant0._Z25selective_scan_bwd_kernelI32Selective_Scan_bwd_kernel_traitsILi32ELi4ELb0ELb1ELb0ELb1ELb0EN3c104HalfENS1_7complexIfEEEEv12SSMParamsBwd,"a",@progbits
	.sectionflags	@""
	.align	4
.nv.constant0._Z25selective_scan_bwd_kernelI32Selective_Scan_bwd_kernel_traitsILi32ELi4ELb0ELb1ELb0ELb1ELb0EN3c104HalfENS1_7complexIfEEEEv12SSMParamsBwd:
	.zero		1392


//--------------------- .nv.constant0._Z25selective_scan_bwd_kernelI32Selective_Scan_bwd_kernel_traitsILi32ELi4ELb0ELb1ELb0ELb1ELb1EN3c104HalfENS1_7complexIfEEEEv12SSMParamsBwd --------------------------
	.section	.nv.constant0._Z25selective_scan_bwd_kernelI32Selective_Scan_bwd_kernel_traitsILi32ELi4ELb0ELb1ELb0ELb1ELb1EN3c104HalfENS1_7complexIfEEEEv12SSMParamsBwd,"a",@progbits
	.sectionflags	@""
	.align	4
.nv.constant0._Z25selective_scan_bwd_kernelI32Selective_Scan_bwd_kernel_traitsILi32ELi4ELb0ELb1ELb0ELb1ELb1EN3c104HalfENS1_7complexIfEEEEv12SSMParamsBwd:
	.zero		1392


//--------------------- .nv.constant0._Z25selective_scan_bwd_kernelI32Selective_Scan_bwd_kernel_traitsILi32ELi4ELb0ELb1ELb1ELb0ELb0EN3c104HalfENS1_7complexIfEEEEv12SSMParamsBwd --------------------------
	.section	.nv.constant0._Z25selective_scan_bwd_kernelI32Selective_Scan_bwd_kernel_traitsILi32ELi4ELb0ELb1ELb1ELb0ELb0EN3c104HalfENS1_7complexIfEEEEv12SSMParamsBwd,"a",@progbits
	.sectionflags	@""
	.align	4
.nv.constant0._Z25selective_scan_bwd_kernelI32Selective_Scan_bwd_kernel_traitsILi32ELi4ELb0ELb1ELb1ELb0ELb0EN3c104HalfENS1_7complexIfEEEEv12SSMParamsBwd:
	.zero		1392


//--------------------- .nv.constant0._Z25selective_scan_bwd_kernelI32Selective_Scan_bwd_kernel_traitsILi32ELi4ELb0ELb1ELb1ELb0ELb1EN3c104HalfENS1_7complexIfEEEEv12SSMParamsBwd --------------------------
	.section	.nv.constant0._Z25selective_scan_bwd_kernelI32Selective_Scan_bwd_kernel_traitsILi32ELi4ELb0ELb1ELb1ELb0ELb1EN3c104HalfENS1_7complexIfEEEEv12SSMParamsBwd,"a",@progbits
	.sectionflags	@""
	.align	4
.nv.constant0._Z25selective_scan_bwd_kernelI32Selective_Scan_bwd_kernel_traitsILi32ELi4ELb0ELb1ELb1ELb0ELb1EN3c104HalfENS1_7complexIfEEEEv12SSMParamsBwd:
	.zero		1392


//--------------------- .nv.constant0._Z25selective_scan_bwd_kernelI32Selective_Scan_bwd_kernel_traitsILi32ELi4ELb0ELb1ELb1ELb1ELb0EN3c104HalfENS1_7complexIfEEEEv12SSMParamsBwd --------------------------
	.section	.nv.constant0._Z25selective_scan_bwd_kernelI32Selective_Scan_bwd_kernel_traitsILi32ELi4ELb0ELb1ELb1ELb1ELb0EN3c104HalfENS1_7complexIfEEEEv12SSMParamsBwd,"a",@progbits
	.sectionflags	@""
	.align	4
.nv.constant0._Z25selective_scan_bwd_kernelI32Selective_Scan_bwd_kernel_traitsILi32ELi4ELb0ELb1ELb1ELb1ELb0EN3c104HalfENS1_7complexIfEEEEv12SSMParamsBwd:
	.zero		1392


//--------------------- .nv.constant0._Z25selective_scan_bwd_kernelI32Selective_Scan_bwd_kernel_traitsILi32ELi4ELb0ELb1ELb1ELb1ELb1EN3c104HalfENS1_7complexIfEEEEv12SSMParamsBwd --------------------------
	.section	.nv.constant0._Z25selective_scan_bwd_kernelI32Selective_Scan_bwd_kernel_traitsILi32ELi4ELb0ELb1ELb1ELb1ELb1EN3c104HalfENS1_7complexIfEEEEv12SSMParamsBwd,"a",@progbits
	.sectionflags	@""
	.align	4
.nv.constant0._Z25selective_scan_bwd_kernelI32Selective_Scan_bwd_kernel_traitsILi32ELi4ELb0ELb1ELb1ELb1ELb1EN3c104HalfENS1_7complexIfEEEEv12SSMParamsBwd:
	.zero		1392


//--------------------- .nv.constant0._Z25selective_scan_bwd_kernelI32Selective_Scan_bwd_kernel_traitsILi32ELi4ELb1ELb0ELb0ELb0ELb0EN3c104HalfENS1_7complexIfEEEEv12SSMParamsBwd --------------------------
	.section	.nv.constant0._Z25selective_scan_bwd_kernelI32Selective_Scan_bwd_kernel_traitsILi32ELi4ELb1ELb0ELb0ELb0ELb0EN3c104HalfENS1_7complexIfEEEEv12SSMParamsBwd,"a",@progbits
	.sectionflags	@""
	.align	4
.nv.constant0._Z25selective_scan_bwd_kernelI32Selective_Scan_bwd_kernel_traitsILi32ELi4ELb1ELb0ELb0ELb0ELb0EN3c104HalfENS1_7complexIfEEEEv12SSMParamsBwd:
	.zero		1392


//--------------------- .nv.constant0._Z25selective_scan_bwd_kernelI32Selective_Scan_bwd_kernel_traitsILi32ELi4ELb1ELb0ELb0ELb0ELb1EN3c104HalfENS1_7complexIfEEEEv12SSMParamsBwd --------------------------
	.section	.nv.constant0._Z25selective_scan_bwd_kernelI32Selective_Scan_bwd_kernel_traitsILi32ELi4ELb1ELb0ELb0ELb0ELb1EN3c104HalfENS1_7complexIfEEEEv12SSMParamsBwd,"a",@progbits
	.sectionflags	@""
	.align	4
.nv.constant0._Z25selective_scan_bwd_kernelI32Selective_Scan_bwd_kernel_traitsILi32ELi4ELb1ELb0ELb0ELb0ELb1EN3c104HalfENS1_7complexIfEEEEv12SSMParamsBwd:
	.zero		1392


//--------------------- .nv.constant0._Z25selective_scan_bwd_kernelI32Selective_Scan_bwd_kernel_traitsILi32ELi4ELb1ELb0ELb0ELb1ELb0EN3c104HalfENS1_7complexIfEEEEv12SSMParamsBwd --------------------------
	.section	.nv.constant0._Z25selective_scan_bwd_kernelI32Selective_Scan_bwd_kernel_traitsILi32ELi4ELb1ELb0ELb0ELb1ELb0EN3c104HalfENS1_7complexIfEEEEv12SSMParamsBwd,"a",@progbits
	.sectionflags	@""
	.align	4
.nv.constant0._Z25selective_scan_bwd_kernelI32Selective_Scan_bwd_kernel_traitsILi32ELi4ELb1ELb0ELb0ELb1ELb0EN3c104HalfENS1_7complexIfEEEEv12SSMParamsBwd:
	.zero		1392


//--------------------- .nv.constant0._Z25selective_scan_bwd_kernelI32Selective_Scan_bwd_kernel_traitsILi32ELi4ELb1ELb0ELb0ELb1ELb1EN3c104HalfENS1_7complexIfEEEEv12SSMParamsBwd --------------------------
	.section	.nv.constant0._Z25selective_scan_bwd_kernelI32Selective_Scan_bwd_kernel_traitsILi32ELi4ELb1ELb0ELb0ELb1ELb1EN3c104HalfENS1_7complexIfEEEEv12SSMParamsBwd,"a",@progbits
	.sectionflags	@""
	.align	4
.nv.constant0._Z25selective_scan_bwd_kernelI32Selective_Scan_bwd_kernel_traitsILi32ELi4ELb1ELb0ELb0ELb1ELb1EN3c104HalfENS1_7complexIfEEEEv12SSMParamsBwd:
	.zero		1392


//--------------------- .nv.constant0._Z25selective_scan_bwd_kernelI32Selective_Scan_bwd_kernel_traitsILi32ELi4ELb1ELb0ELb1ELb0ELb0EN3c104HalfENS1_7complexIfEEEEv12SSMParamsBwd --------------------------
	.section	.nv.constant0._Z25selective_scan_bwd_kernelI32Selective_Scan_bwd_kernel_traitsILi32ELi4ELb1ELb0ELb1ELb0ELb0EN3c104HalfENS1_7complexIfEEEEv12SSMParamsBwd,"a",@progbits
	.sectionflags	@""
	.align	4
.nv.constant0._Z25selective_scan_bwd_kernelI32Selective_Scan_bwd_kernel_traitsILi32ELi4ELb1ELb0ELb1ELb0ELb0EN3c104HalfENS1_7complexIfEEEEv12SSMParamsBwd:
	.zero		1392


//--------------------- .nv.constant0._Z25selective_scan_bwd_kernelI32Selective_Scan_bwd_kernel_traitsILi32ELi4ELb1ELb0ELb1ELb0ELb1EN3c104HalfENS1_7complexIfEEEEv12SSMParamsBwd --------------------------
	.section	.nv.constant0._Z25selective_scan_bwd_kernelI32Selective_Scan_bwd_kernel_traitsILi32ELi4ELb1ELb0ELb1ELb0ELb1EN3c104HalfENS1_7complexIfEEEEv12SSMParamsBwd,"a",@progbits
	.sectionflags	@""
	.align	4
.nv.constant0._Z25selective_scan_bwd_kernelI32Selective_Scan_bwd_kernel_traitsILi32ELi4ELb1ELb0ELb1ELb0ELb1EN3c104HalfENS1_7complexIfEEEEv12SSMParamsBwd:
	.zero		1392


//--------------------- .nv.constant0._Z25selective_scan_bwd_kernelI32Selective_Scan_bwd_kernel_traitsILi32ELi4ELb1ELb0ELb1ELb1ELb0EN3c104HalfENS1_7complexIfEEEEv12SSMParamsBwd --------------------------
	.section	.nv.constant0._Z25selective_scan_bwd_kernelI32Selective_Scan_bwd_kernel_traitsILi32ELi4ELb1ELb0ELb1ELb1ELb0EN3c104HalfENS1_7complexIfEEEEv12SSMParamsBwd,"a",@progbits
	.sectionflags	@""
	.align	4
.nv.constant0._Z25selective_scan_bwd_kernelI32Selective_Scan_bwd_kernel_traitsILi32ELi4ELb1ELb0ELb1ELb1ELb0EN3c104HalfENS1_7complexIfEEEEv12SSMParamsBwd:
	.zero		1392


//--------------------- .nv.constant0._Z25selective_scan_bwd_kernelI32Selective_Scan_bwd_kernel_traitsILi32ELi4ELb1ELb0ELb1ELb1ELb1EN3c104HalfENS1_7complexIfEEEEv12SSMParamsBwd --------------------------
	.section	.nv.constant0._Z25selective_scan_bwd_kernelI32Selective_Scan_bwd_kernel_traitsILi32ELi4ELb1ELb0ELb1ELb1ELb1EN3c104HalfENS1_7complexIfEEEEv12SSMParamsBwd,"a",@progbits
	.sectionflags	@""
	.align	4
.nv.constant0._Z25selective_scan_bwd_kernelI32Selective_Scan_bwd_kernel_traitsILi32ELi4ELb1ELb0ELb1ELb1ELb1EN3c104HalfENS1_7complexIfEEEEv12SSMParamsBwd:
	.zero		1392


//--------------------- .nv.constant0._Z25selective_scan_bwd_kernelI32Selective_Scan_bwd_kernel_traitsILi32ELi4ELb1ELb1ELb0ELb0ELb0EN3c104HalfENS1_7complexIfEEEEv12SSMParamsBwd --------------------------
	.section	.nv.constant0._Z25selective_scan_bwd_kernelI32Selective_Scan_bwd_kernel_traitsILi32ELi4ELb1ELb1ELb0ELb0ELb0EN3c104HalfENS1_7complexIfEEEEv12SSMParamsBwd,"a",@progbits
	.sectionflags	@""
	.align	4
.nv.constant0._Z25selective_scan_bwd_kernelI32Selective_Scan_bwd_kernel_traitsILi32ELi4ELb1ELb1ELb0ELb0ELb0EN3c104HalfENS1_7complexIfEEEEv12SSMParamsBwd:
	.zero		1392


//--------------------- .nv.constant0._Z25selective_scan_bwd_kernelI32Selective_Scan_bwd_kernel_traitsILi32ELi4ELb1ELb1ELb0ELb0ELb1EN3c104HalfENS1_7complexIfEEEEv12SSMParamsBwd --------------------------
	.section	.nv.constant0._Z25selective_scan_bwd_kernelI32Selective_Scan_bwd_kernel_traitsILi32ELi4ELb1ELb1ELb0ELb0ELb1EN3c104HalfENS1_7complexIfEEEEv12SSMParamsBwd,"a",@progbits
	.sectionflags	@""
	.align	4
.nv.constant0._Z25selective_scan_bwd_kernelI32Selective_Scan_bwd_kernel_traitsILi32ELi4ELb1ELb1ELb0ELb0ELb1EN3c104HalfENS1_7complexIfEEEEv12SSMParamsBwd:
	.zero		1392


//--------------------- .nv.constant0._Z25selective_scan_bwd_kernelI32Selective_Scan_bwd_kernel_traitsILi32ELi4ELb1ELb1ELb0ELb1ELb0EN3c104HalfENS1_7complexIfEEEEv12SSMParamsBwd --------------------------
	.section	.nv.constant0._Z25selective_scan_bwd_kernelI32Selective_Scan_bwd_kernel_traitsILi32ELi4ELb1ELb1ELb0ELb1ELb0EN3c104HalfENS1_7complexIfEEEEv12SSMParamsBwd,"a",@progbits
	.sectionflags	@""
	.align	4
.nv.constant0._Z25selective_scan_bwd_kernelI32Selective_Scan_bwd_kernel_traitsILi32ELi4ELb1ELb1ELb0ELb1ELb0EN3c104HalfENS1_7complexIfEEEEv12SSMParamsBwd:
	.zero		1392


//--------------------- .nv.constant0._Z25selective_scan_bwd_kernelI32Selective_Scan_bwd_kernel_traitsILi32ELi4ELb1ELb1ELb0ELb1ELb1EN3c104HalfENS1_7complexIfEEEEv12SSMParamsBwd --------------------------
	.section	.nv.constant0._Z25selective_scan_bwd_kernelI32Selective_Scan_bwd_kernel_traitsILi32ELi4ELb1ELb1ELb0ELb1ELb1EN3c104HalfENS1_7complexIfEEEEv12SSMParamsBwd,"a",@progbits
	.sectionflags	@""
	.align	4
.nv.constant0._Z25selective_scan_bwd_kernelI32Selective_Scan_bwd_kernel_traitsILi32ELi4ELb1ELb1ELb0ELb1ELb1EN3c104HalfENS1_7complexIfEEEEv12SSMParamsBwd:
	.zero		1392


//--------------------- .nv.constant0._Z25selective_scan_bwd_kernelI32Selective_Scan_bwd_kernel_traitsILi32ELi4ELb1ELb1ELb1ELb0ELb0EN3c104HalfENS1_7complexIfEEEEv12SSMParamsBwd --------------------------
	.section	.nv.constant0._Z25selective_scan_bwd_kernelI32Selective_Scan_bwd_kernel_traitsILi32ELi4ELb1ELb1ELb1ELb0ELb0EN3c104HalfENS1_7complexIfEEEEv12SSMParamsBwd,"a",@progbits
	.sectionflags	@""
	.align	4
.nv.constant0._Z25selective_scan_bwd_kernelI32Selective_Scan_bwd_kernel_traitsILi32ELi4ELb1ELb1ELb1ELb0ELb0EN3c104HalfENS1_7complexIfEEEEv12SSMParamsBwd:
	.zero		1392


//--------------------- .nv.constant0._Z25selective_scan_bwd_kernelI32Selective_Scan_bwd_kernel_traitsILi32ELi4ELb1ELb1ELb1ELb0ELb1EN3c104HalfENS1_7complexIfEEEEv12SSMParamsBwd --------------------------
	.section	.nv.constant0._Z25selective_scan_bwd_kernelI32Selective_Scan_bwd_kernel_traitsILi32ELi4ELb1ELb1ELb1ELb0ELb1EN3c104HalfENS1_7complexIfEEEEv12SSMParamsBwd,"a",@progbits
	.sectionflags	@""
	.align	4
.nv.constant0._Z25selective_scan_bwd_kernelI32Selective_Scan_bwd_kernel_traitsILi32ELi4ELb1ELb1ELb1ELb0ELb1EN3c104HalfENS1_7complexIfEEEEv12SSMParamsBwd:
	.zero		1392


//--------------------- .nv.constant0._Z25selective_scan_bwd_kernelI32Selective_Scan_bwd_kernel_traitsILi32ELi4ELb1ELb1ELb1ELb1ELb0EN3c104HalfENS1_7complexIfEEEEv12SSMParamsBwd --------------------------
	.section	.nv.constant0._Z25selective_scan_bwd_kernelI32Selective_Scan_bwd_kernel_traitsILi32ELi4ELb1ELb1ELb1ELb1ELb0EN3c104HalfENS1_7complexIfEEEEv12SSMParamsBwd,"a",@progbits
	.sectionflags	@""
	.align	4
.nv.constant0._Z25selective_scan_bwd_kernelI32Selective_Scan_bwd_kernel_traitsILi32ELi4ELb1ELb1ELb1ELb1ELb0EN3c104HalfENS1_7complexIfEEEEv12SSMParamsBwd:
	.zero		1392


//--------------------- .nv.constant0._Z25selective_scan_bwd_kernelI32Selective_Scan_bwd_kernel_traitsILi32ELi4ELb1ELb1ELb1ELb1ELb1EN3c104HalfENS1_7complexIfEEEEv12SSMParamsBwd --------------------------
	.section	.nv.constant0._Z25selective_scan_bwd_kernelI32Selective_Scan_bwd_kernel_traitsILi32ELi4ELb1ELb1ELb1ELb1ELb1EN3c104HalfENS1_7complexIfEEEEv12SSMParamsBwd,"a",@progbits
	.sectionflags	@""
	.align	4
.nv.constant0._Z25selective_scan_bwd_kernelI32Selective_Scan_bwd_kernel_traitsILi32ELi4ELb1ELb1ELb1ELb1ELb1EN3c104HalfENS1_7complexIfEEEEv12SSMParamsBwd:
	.zero		1392


//--------------------- SYMBOLS --------------------------

	.type		.nv.reservedSmem.offset0,@object
	.size		.nv.reservedSmem.offset0,0x4
	.type		.nv.reservedSmem.cap,@object
	.size		.nv.reservedSmem.cap,0x4
